	.target	sm_90a

	.elftype	@"ET_EXEC"


//--------------------- .note.nv.tkinfo           --------------------------
	.section	.note.nv.tkinfo,"",@"SHT_NOTE"
	.sectionflags	@"SHF_NOTE_NV_TKINFO"
	.tkinfo
        /*0018*/ 	.word	0x00000002
        /*0030*/ 	.string	""
        /*0030*/ 	.string	"ptxas"
        /*0030*/ 	.string	"Cuda compilation tools, release 13.0, V13.0.88"
        /*0030*/ 	.string	"Build cuda_13.0.r13.0/compiler.36424714_0"
        /*0030*/ 	.string	"-arch sm_90a -m 64 "



//--------------------- .note.nv.cuinfo           --------------------------
	.section	.note.nv.cuinfo,"",@"SHT_NOTE"
	.sectionflags	@"SHF_NOTE_NV_CUINFO"
        /*0018*/ 	.short	0x0002
        /*001a*/ 	.short	0x005a
        /*001c*/ 	.short	0x0082
	.zero		2


//--------------------- .nv.info                  --------------------------
	.section	.nv.info,"",@"SHT_CUDA_INFO"
	.align	4


	//----- nvinfo : EIATTR_REGCOUNT
	.align		4
        /*0000*/ 	.byte	0x04, 0x2f
        /*0002*/ 	.short	(.L_49 - .L_48)
	.align		4
.L_48:
        /*0004*/ 	.word	index@(_ZN4vllm25paged_attention_v2_kernelIffLi32ELi8ELi128ELNS_18Fp8KVCacheDataTypeE0ELb1ELi512EEEvPfS2_PT_PKS3_PKT0_S9_ifPKiSB_iPKfiiiSD_SD_iiiii)
        /*0008*/ 	.word	0x00000040


	//----- nvinfo : EIATTR_FRAME_SIZE
	.align		4
.L_49:
        /*000c*/ 	.byte	0x04, 0x11
        /*000e*/ 	.short	(.L_51 - .L_50)
	.align		4
.L_50:
        /*0010*/ 	.word	index@(_ZN4vllm25paged_attention_v2_kernelIffLi32ELi8ELi128ELNS_18Fp8KVCacheDataTypeE0ELb1ELi512EEEvPfS2_PT_PKS3_PKT0_S9_ifPKiSB_iPKfiiiSD_SD_iiiii)
        /*0014*/ 	.word	0x00000000


	//----- nvinfo : EIATTR_REGCOUNT
	.align		4
.L_51:
        /*0018*/ 	.byte	0x04, 0x2f
        /*001a*/ 	.short	(.L_53 - .L_52)
	.align		4
.L_52:
        /*001c*/ 	.word	index@(_ZN4vllm32paged_attention_v2_reduce_kernelIfLi32ELi128ELi512EEEvPT_PKfS4_PKS1_PKii)
        /*0020*/ 	.word	0x00000020


	//----- nvinfo : EIATTR_FRAME_SIZE
	.align		4
.L_53:
        /*0024*/ 	.byte	0x04, 0x11
        /*0026*/ 	.short	(.L_55 - .L_54)
	.align		4
.L_54:
        /*0028*/ 	.word	index@(_ZN4vllm32paged_attention_v2_reduce_kernelIfLi32ELi128ELi512EEEvPT_PKfS4_PKS1_PKii)
        /*002c*/ 	.word	0x00000000


	//----- nvinfo : EIATTR_REGCOUNT
	.align		4
.L_55:
        /*0030*/ 	.byte	0x04, 0x2f
        /*0032*/ 	.short	(.L_57 - .L_56)
	.align		4
.L_56:
        /*0034*/ 	.word	index@(_ZN4vllm25paged_attention_v2_kernelIffLi64ELi8ELi128ELNS_18Fp8KVCacheDataTypeE0ELb1ELi512EEEvPfS2_PT_PKS3_PKT0_S9_ifPKiSB_iPKfiiiSD_SD_iiiii)
        /*0038*/ 	.word	0x00000060


	//----- nvinfo : EIATTR_FRAME_SIZE
	.align		4
.L_57:
        /*003c*/ 	.byte	0x04, 0x11
        /*003e*/ 	.short	(.L_59 - .L_58)
	.align		4
.L_58:
        /*0040*/ 	.word	index@(_ZN4vllm25paged_attention_v2_kernelIffLi64ELi8ELi128ELNS_18Fp8KVCacheDataTypeE0ELb1ELi512EEEvPfS2_PT_PKS3_PKT0_S9_ifPKiSB_iPKfiiiSD_SD_iiiii)
        /*0044*/ 	.word	0x00000000


	//----- nvinfo : EIATTR_REGCOUNT
	.align		4
.L_59:
        /*0048*/ 	.byte	0x04, 0x2f
        /*004a*/ 	.short	(.L_61 - .L_60)
	.align		4
.L_60:
        /*004c*/ 	.word	index@(_ZN4vllm32paged_attention_v2_reduce_kernelIfLi64ELi128ELi512EEEvPT_PKfS4_PKS1_PKii)
        /*0050*/ 	.word	0x00000020


	//----- nvinfo : EIATTR_FRAME_SIZE
	.align		4
.L_61:
        /*0054*/ 	.byte	0x04, 0x11
        /*0056*/ 	.short	(.L_63 - .L_62)
	.align		4
.L_62:
        /*0058*/ 	.word	index@(_ZN4vllm32paged_attention_v2_reduce_kernelIfLi64ELi128ELi512EEEvPT_PKfS4_PKS1_PKii)
        /*005c*/ 	.word	0x00000000


	//----- nvinfo : EIATTR_REGCOUNT
	.align		4
.L_63:
        /*0060*/ 	.byte	0x04, 0x2f
        /*0062*/ 	.short	(.L_65 - .L_64)
	.align		4
.L_64:
        /*0064*/ 	.word	index@(_ZN4vllm25paged_attention_v2_kernelIffLi80ELi8ELi128ELNS_18Fp8KVCacheDataTypeE0ELb1ELi512EEEvPfS2_PT_PKS3_PKT0_S9_ifPKiSB_iPKfiiiSD_SD_iiiii)
        /*0068*/ 	.word	0x0000007c


	//----- nvinfo : EIATTR_FRAME_SIZE
	.align		4
.L_65:
        /*006c*/ 	.byte	0x04, 0x11
        /*006e*/ 	.short	(.L_67 - .L_66)
	.align		4
.L_66:
        /*0070*/ 	.word	index@(_ZN4vllm25paged_attention_v2_kernelIffLi80ELi8ELi128ELNS_18Fp8KVCacheDataTypeE0ELb1ELi512EEEvPfS2_PT_PKS3_PKT0_S9_ifPKiSB_iPKfiiiSD_SD_iiiii)
        /*0074*/ 	.word	0x00000000


	//----- nvinfo : EIATTR_REGCOUNT
	.align		4
.L_67:
        /*0078*/ 	.byte	0x04, 0x2f
        /*007a*/ 	.short	(.L_69 - .L_68)
	.align		4
.L_68:
        /*007c*/ 	.word	index@(_ZN4vllm32paged_attention_v2_reduce_kernelIfLi80ELi128ELi512EEEvPT_PKfS4_PKS1_PKii)
        /*0080*/ 	.word	0x00000020


	//----- nvinfo : EIATTR_FRAME_SIZE
	.align		4
.L_69:
        /*0084*/ 	.byte	0x04, 0x11
        /*0086*/ 	.short	(.L_71 - .L_70)
	.align		4
.L_70:
        /*0088*/ 	.word	index@(_ZN4vllm32paged_attention_v2_reduce_kernelIfLi80ELi128ELi512EEEvPT_PKfS4_PKS1_PKii)
        /*008c*/ 	.word	0x00000000


	//----- nvinfo : EIATTR_REGCOUNT
	.align		4
.L_71:
        /*0090*/ 	.byte	0x04, 0x2f
        /*0092*/ 	.short	(.L_73 - .L_72)
	.align		4
.L_72:
        /*0094*/ 	.word	index@(_ZN4vllm25paged_attention_v2_kernelIffLi96ELi8ELi128ELNS_18Fp8KVCacheDataTypeE0ELb1ELi512EEEvPfS2_PT_PKS3_PKT0_S9_ifPKiSB_iPKfiiiSD_SD_iiiii)
        /*0098*/ 	.word	0x0000007d


	//----- nvinfo : EIATTR_FRAME_SIZE
	.align		4
.L_73:
        /*009c*/ 	.byte	0x04, 0x11
        /*009e*/ 	.short	(.L_75 - .L_74)
	.align		4
.L_74:
        /*00a0*/ 	.word	index@(_ZN4vllm25paged_attention_v2_kernelIffLi96ELi8ELi128ELNS_18Fp8KVCacheDataTypeE0ELb1ELi512EEEvPfS2_PT_PKS3_PKT0_S9_ifPKiSB_iPKfiiiSD_SD_iiiii)
        /*00a4*/ 	.word	0x00000000


	//----- nvinfo : EIATTR_REGCOUNT
	.align		4
.L_75:
        /*00a8*/ 	.byte	0x04, 0x2f
        /*00aa*/ 	.short	(.L_77 - .L_76)
	.align		4
.L_76:
        /*00ac*/ 	.word	index@(_ZN4vllm32paged_attention_v2_reduce_kernelIfLi96ELi128ELi512EEEvPT_PKfS4_PKS1_PKii)
        /*00b0*/ 	.word	0x00000020


	//----- nvinfo : EIATTR_FRAME_SIZE
	.align		4
.L_77:
        /*00b4*/ 	.byte	0x04, 0x11
        /*00b6*/ 	.short	(.L_79 - .L_78)
	.align		4
.L_78:
        /*00b8*/ 	.word	index@(_ZN4vllm32paged_attention_v2_reduce_kernelIfLi96ELi128ELi512EEEvPT_PKfS4_PKS1_PKii)
        /*00bc*/ 	.word	0x00000000


	//----- nvinfo : EIATTR_REGCOUNT
	.align		4
.L_79:
        /*00c0*/ 	.byte	0x04, 0x2f
        /*00c2*/ 	.short	(.L_81 - .L_80)
	.align		4
.L_80:
        /*00c4*/ 	.word	index@(_ZN4vllm25paged_attention_v2_kernelIffLi112ELi8ELi128ELNS_18Fp8KVCacheDataTypeE0ELb1ELi512EEEvPfS2_PT_PKS3_PKT0_S9_ifPKiSB_iPKfiiiSD_SD_iiiii)
        /*00c8*/ 	.word	0x00000080


	//----- nvinfo : EIATTR_FRAME_SIZE
	.align		4
.L_81:
        /*00cc*/ 	.byte	0x04, 0x11
        /*00ce*/ 	.short	(.L_83 - .L_82)
	.align		4
.L_82:
        /*00d0*/ 	.word	index@(_ZN4vllm25paged_attention_v2_kernelIffLi112ELi8ELi128ELNS_18Fp8KVCacheDataTypeE0ELb1ELi512EEEvPfS2_PT_PKS3_PKT0_S9_ifPKiSB_iPKfiiiSD_SD_iiiii)
        /*00d4*/ 	.word	0x00000000


	//----- nvinfo : EIATTR_REGCOUNT
	.align		4
.L_83:
        /*00d8*/ 	.byte	0x04, 0x2f
        /*00da*/ 	.short	(.L_85 - .L_84)
	.align		4
.L_84:
        /*00dc*/ 	.word	index@(_ZN4vllm32paged_attention_v2_reduce_kernelIfLi112ELi128ELi512EEEvPT_PKfS4_PKS1_PKii)
        /*00e0*/ 	.word	0x00000020


	//----- nvinfo : EIATTR_FRAME_SIZE
	.align		4
.L_85:
        /*00e4*/ 	.byte	0x04, 0x11
        /*00e6*/ 	.short	(.L_87 - .L_86)
	.align		4
.L_86:
        /*00e8*/ 	.word	index@(_ZN4vllm32paged_attention_v2_reduce_kernelIfLi112ELi128ELi512EEEvPT_PKfS4_PKS1_PKii)
        /*00ec*/ 	.word	0x00000000


	//----- nvinfo : EIATTR_REGCOUNT
	.align		4
.L_87:
        /*00f0*/ 	.byte	0x04, 0x2f
        /*00f2*/ 	.short	(.L_89 - .L_88)
	.align		4
.L_88:
        /*00f4*/ 	.word	index@(_ZN4vllm25paged_attention_v2_kernelIffLi120ELi8ELi128ELNS_18Fp8KVCacheDataTypeE0ELb1ELi512EEEvPfS2_PT_PKS3_PKT0_S9_ifPKiSB_iPKfiiiSD_SD_iiiii)
        /*00f8*/ 	.word	0x000000a6


	//----- nvinfo : EIATTR_FRAME_SIZE
	.align		4
.L_89:
        /*00fc*/ 	.byte	0x04, 0x11
        /*00fe*/ 	.short	(.L_91 - .L_90)
	.align		4
.L_90:
        /*0100*/ 	.word	index@(_ZN4vllm25paged_attention_v2_kernelIffLi120ELi8ELi128ELNS_18Fp8KVCacheDataTypeE0ELb1ELi512EEEvPfS2_PT_PKS3_PKT0_S9_ifPKiSB_iPKfiiiSD_SD_iiiii)
        /*0104*/ 	.word	0x00000000


	//----- nvinfo : EIATTR_REGCOUNT
	.align		4
.L_91:
        /*0108*/ 	.byte	0x04, 0x2f
        /*010a*/ 	.short	(.L_93 - .L_92)
	.align		4
.L_92:
        /*010c*/ 	.word	index@(_ZN4vllm32paged_attention_v2_reduce_kernelIfLi120ELi128ELi512EEEvPT_PKfS4_PKS1_PKii)
        /*0110*/ 	.word	0x00000020


	//----- nvinfo : EIATTR_FRAME_SIZE
	.align		4
.L_93:
        /*0114*/ 	.byte	0x04, 0x11
        /*0116*/ 	.short	(.L_95 - .L_94)
	.align		4
.L_94:
        /*0118*/ 	.word	index@(_ZN4vllm32paged_attention_v2_reduce_kernelIfLi120ELi128ELi512EEEvPT_PKfS4_PKS1_PKii)
        /*011c*/ 	.word	0x00000000


	//----- nvinfo : EIATTR_REGCOUNT
	.align		4
.L_95:
        /*0120*/ 	.byte	0x04, 0x2f
        /*0122*/ 	.short	(.L_97 - .L_96)
	.align		4
.L_96:
        /*0124*/ 	.word	index@(_ZN4vllm25paged_attention_v2_kernelIffLi128ELi8ELi128ELNS_18Fp8KVCacheDataTypeE0ELb1ELi512EEEvPfS2_PT_PKS3_PKT0_S9_ifPKiSB_iPKfiiiSD_SD_iiiii)
        /*0128*/ 	.word	0x000000a8


	//----- nvinfo : EIATTR_FRAME_SIZE
	.align		4
.L_97:
        /*012c*/ 	.byte	0x04, 0x11
        /*012e*/ 	.short	(.L_99 - .L_98)
	.align		4
.L_98:
        /*0130*/ 	.word	index@(_ZN4vllm25paged_attention_v2_kernelIffLi128ELi8ELi128ELNS_18Fp8KVCacheDataTypeE0ELb1ELi512EEEvPfS2_PT_PKS3_PKT0_S9_ifPKiSB_iPKfiiiSD_SD_iiiii)
        /*0134*/ 	.word	0x00000000


	//----- nvinfo : EIATTR_REGCOUNT
	.align		4
.L_99:
        /*0138*/ 	.byte	0x04, 0x2f
        /*013a*/ 	.short	(.L_101 - .L_100)
	.align		4
.L_100:
        /*013c*/ 	.word	index@(_ZN4vllm32paged_attention_v2_reduce_kernelIfLi128ELi128ELi512EEEvPT_PKfS4_PKS1_PKii)
        /*0140*/ 	.word	0x00000020


	//----- nvinfo : EIATTR_FRAME_SIZE
	.align		4
.L_101:
        /*0144*/ 	.byte	0x04, 0x11
        /*0146*/ 	.short	(.L_103 - .L_102)
	.align		4
.L_102:
        /*0148*/ 	.word	index@(_ZN4vllm32paged_attention_v2_reduce_kernelIfLi128ELi128ELi512EEEvPT_PKfS4_PKS1_PKii)
        /*014c*/ 	.word	0x00000000


	//----- nvinfo : EIATTR_REGCOUNT
	.align		4
.L_103:
        /*0150*/ 	.byte	0x04, 0x2f
        /*0152*/ 	.short	(.L_105 - .L_104)
	.align		4
.L_104:
        /*0154*/ 	.word	index@(_ZN4vllm25paged_attention_v2_kernelIffLi192ELi8ELi128ELNS_18Fp8KVCacheDataTypeE0ELb1ELi512EEEvPfS2_PT_PKS3_PKT0_S9_ifPKiSB_iPKfiiiSD_SD_iiiii)
        /*0158*/ 	.word	0x000000e6


	//----- nvinfo : EIATTR_FRAME_SIZE
	.align		4
.L_105:
        /*015c*/ 	.byte	0x04, 0x11
        /*015e*/ 	.short	(.L_107 - .L_106)
	.align		4
.L_106:
        /*0160*/ 	.word	index@(_ZN4vllm25paged_attention_v2_kernelIffLi192ELi8ELi128ELNS_18Fp8KVCacheDataTypeE0ELb1ELi512EEEvPfS2_PT_PKS3_PKT0_S9_ifPKiSB_iPKfiiiSD_SD_iiiii)
        /*0164*/ 	.word	0x00000000


	//----- nvinfo : EIATTR_REGCOUNT
	.align		4
.L_107:
        /*0168*/ 	.byte	0x04, 0x2f
        /*016a*/ 	.short	(.L_109 - .L_108)
	.align		4
.L_108:
        /*016c*/ 	.word	index@(_ZN4vllm32paged_attention_v2_reduce_kernelIfLi192ELi128ELi512EEEvPT_PKfS4_PKS1_PKii)
        /*0170*/ 	.word	0x00000020


	//----- nvinfo : EIATTR_FRAME_SIZE
	.align		4
.L_109:
        /*0174*/ 	.byte	0x04, 0x11
        /*0176*/ 	.short	(.L_111 - .L_110)
	.align		4
.L_110:
        /*0178*/ 	.word	index@(_ZN4vllm32paged_attention_v2_reduce_kernelIfLi192ELi128ELi512EEEvPT_PKfS4_PKS1_PKii)
        /*017c*/ 	.word	0x00000000


	//----- nvinfo : EIATTR_REGCOUNT
	.align		4
.L_111:
        /*0180*/ 	.byte	0x04, 0x2f
        /*0182*/ 	.short	(.L_113 - .L_112)
	.align		4
.L_112:
        /*0184*/ 	.word	index@(_ZN4vllm25paged_attention_v2_kernelIffLi256ELi8ELi128ELNS_18Fp8KVCacheDataTypeE0ELb1ELi512EEEvPfS2_PT_PKS3_PKT0_S9_ifPKiSB_iPKfiiiSD_SD_iiiii)
        /*0188*/ 	.word	0x000000ff


	//----- nvinfo : EIATTR_FRAME_SIZE
	.align		4
.L_113:
        /*018c*/ 	.byte	0x04, 0x11
        /*018e*/ 	.short	(.L_115 - .L_114)
	.align		4
.L_114:
        /*0190*/ 	.word	index@(_ZN4vllm25paged_attention_v2_kernelIffLi256ELi8ELi128ELNS_18Fp8KVCacheDataTypeE0ELb1ELi512EEEvPfS2_PT_PKS3_PKT0_S9_ifPKiSB_iPKfiiiSD_SD_iiiii)
        /*0194*/ 	.word	0x00000000


	//----- nvinfo : EIATTR_REGCOUNT
	.align		4
.L_115:
        /*0198*/ 	.byte	0x04, 0x2f
        /*019a*/ 	.short	(.L_117 - .L_116)
	.align		4
.L_116:
        /*019c*/ 	.word	index@(_ZN4vllm32paged_attention_v2_reduce_kernelIfLi256ELi128ELi512EEEvPT_PKfS4_PKS1_PKii)
        /*01a0*/ 	.word	0x00000020


	//----- nvinfo : EIATTR_FRAME_SIZE
	.align		4
.L_117:
        /*01a4*/ 	.byte	0x04, 0x11
        /*01a6*/ 	.short	(.L_119 - .L_118)
	.align		4
.L_118:
        /*01a8*/ 	.word	index@(_ZN4vllm32paged_attention_v2_reduce_kernelIfLi256ELi128ELi512EEEvPT_PKfS4_PKS1_PKii)
        /*01ac*/ 	.word	0x00000000


	//----- nvinfo : EIATTR_REGCOUNT
	.align		4
.L_119:
        /*01b0*/ 	.byte	0x04, 0x2f
        /*01b2*/ 	.short	(.L_121 - .L_120)
	.align		4
.L_120:
        /*01b4*/ 	.word	index@(_ZN4vllm25paged_attention_v2_kernelIffLi32ELi8ELi128ELNS_18Fp8KVCacheDataTypeE0ELb0ELi512EEEvPfS2_PT_PKS3_PKT0_S9_ifPKiSB_iPKfiiiSD_SD_iiiii)
        /*01b8*/ 	.word	0x00000038


	//----- nvinfo : EIATTR_FRAME_SIZE
	.align		4
.L_121:
        /*01bc*/ 	.byte	0x04, 0x11
        /*01be*/ 	.short	(.L_123 - .L_122)
	.align		4
.L_122:
        /*01c0*/ 	.word	index@(_ZN4vllm25paged_attention_v2_kernelIffLi32ELi8ELi128ELNS_18Fp8KVCacheDataTypeE0ELb0ELi512EEEvPfS2_PT_PKS3_PKT0_S9_ifPKiSB_iPKfiiiSD_SD_iiiii)
        /*01c4*/ 	.word	0x00000000


	//----- nvinfo : EIATTR_REGCOUNT
	.align		4
.L_123:
        /*01c8*/ 	.byte	0x04, 0x2f
        /*01ca*/ 	.short	(.L_125 - .L_124)
	.align		4
.L_124:
        /*01cc*/ 	.word	index@(_ZN4vllm25paged_attention_v2_kernelIffLi64ELi8ELi128ELNS_18Fp8KVCacheDataTypeE0ELb0ELi512EEEvPfS2_PT_PKS3_PKT0_S9_ifPKiSB_iPKfiiiSD_SD_iiiii)
        /*01d0*/ 	.word	0x00000048


	//----- nvinfo : EIATTR_FRAME_SIZE
	.align		4
.L_125:
        /*01d4*/ 	.byte	0x04, 0x11
        /*01d6*/ 	.short	(.L_127 - .L_126)
	.align		4
.L_126:
        /*01d8*/ 	.word	index@(_ZN4vllm25paged_attention_v2_kernelIffLi64ELi8ELi128ELNS_18Fp8KVCacheDataTypeE0ELb0ELi512EEEvPfS2_PT_PKS3_PKT0_S9_ifPKiSB_iPKfiiiSD_SD_iiiii)
        /*01dc*/ 	.word	0x00000000


	//----- nvinfo : EIATTR_REGCOUNT
	.align		4
.L_127:
        /*01e0*/ 	.byte	0x04, 0x2f
        /*01e2*/ 	.short	(.L_129 - .L_128)
	.align		4
.L_128:
        /*01e4*/ 	.word	index@(_ZN4vllm25paged_attention_v2_kernelIffLi80ELi8ELi128ELNS_18Fp8KVCacheDataTypeE0ELb0ELi512EEEvPfS2_PT_PKS3_PKT0_S9_ifPKiSB_iPKfiiiSD_SD_iiiii)
        /*01e8*/ 	.word	0x00000060


	//----- nvinfo : EIATTR_FRAME_SIZE
	.align		4
.L_129:
        /*01ec*/ 	.byte	0x04, 0x11
        /*01ee*/ 	.short	(.L_131 - .L_130)
	.align		4
.L_130:
        /*01f0*/ 	.word	index@(_ZN4vllm25paged_attention_v2_kernelIffLi80ELi8ELi128ELNS_18Fp8KVCacheDataTypeE0ELb0ELi512EEEvPfS2_PT_PKS3_PKT0_S9_ifPKiSB_iPKfiiiSD_SD_iiiii)
        /*01f4*/ 	.word	0x00000000


	//----- nvinfo : EIATTR_REGCOUNT
	.align		4
.L_131:
        /*01f8*/ 	.byte	0x04, 0x2f
        /*01fa*/ 	.short	(.L_133 - .L_132)
	.align		4
.L_132:
        /*01fc*/ 	.word	index@(_ZN4vllm25paged_attention_v2_kernelIffLi96ELi8ELi128ELNS_18Fp8KVCacheDataTypeE0ELb0ELi512EEEvPfS2_PT_PKS3_PKT0_S9_ifPKiSB_iPKfiiiSD_SD_iiiii)
        /*0200*/ 	.word	0x00000060


	//----- nvinfo : EIATTR_FRAME_SIZE
	.align		4
.L_133:
        /*0204*/ 	.byte	0x04, 0x11
        /*0206*/ 	.short	(.L_135 - .L_134)
	.align		4
.L_134:
        /*0208*/ 	.word	index@(_ZN4vllm25paged_attention_v2_kernelIffLi96ELi8ELi128ELNS_18Fp8KVCacheDataTypeE0ELb0ELi512EEEvPfS2_PT_PKS3_PKT0_S9_ifPKiSB_iPKfiiiSD_SD_iiiii)
        /*020c*/ 	.word	0x00000000


	//----- nvinfo : EIATTR_REGCOUNT
	.align		4
.L_135:
        /*0210*/ 	.byte	0x04, 0x2f
        /*0212*/ 	.short	(.L_137 - .L_136)
	.align		4
.L_136:
        /*0214*/ 	.word	index@(_ZN4vllm25paged_attention_v2_kernelIffLi112ELi8ELi128ELNS_18Fp8KVCacheDataTypeE0ELb0ELi512EEEvPfS2_PT_PKS3_PKT0_S9_ifPKiSB_iPKfiiiSD_SD_iiiii)
        /*0218*/ 	.word	0x00000080


	//----- nvinfo : EIATTR_FRAME_SIZE
	.align		4
.L_137:
        /*021c*/ 	.byte	0x04, 0x11
        /*021e*/ 	.short	(.L_139 - .L_138)
	.align		4
.L_138:
        /*0220*/ 	.word	index@(_ZN4vllm25paged_attention_v2_kernelIffLi112ELi8ELi128ELNS_18Fp8KVCacheDataTypeE0ELb0ELi512EEEvPfS2_PT_PKS3_PKT0_S9_ifPKiSB_iPKfiiiSD_SD_iiiii)
        /*0224*/ 	.word	0x00000000


	//----- nvinfo : EIATTR_REGCOUNT
	.align		4
.L_139:
        /*0228*/ 	.byte	0x04, 0x2f
        /*022a*/ 	.short	(.L_141 - .L_140)
	.align		4
.L_140:
        /*022c*/ 	.word	index@(_ZN4vllm25paged_attention_v2_kernelIffLi120ELi8ELi128ELNS_18Fp8KVCacheDataTypeE0ELb0ELi512EEEvPfS2_PT_PKS3_PKT0_S9_ifPKiSB_iPKfiiiSD_SD_iiiii)
        /*0230*/ 	.word	0x0000007e


	//----- nvinfo : EIATTR_FRAME_SIZE
	.align		4
.L_141:
        /*0234*/ 	.byte	0x04, 0x11
        /*0236*/ 	.short	(.L_143 - .L_142)
	.align		4
.L_142:
        /*0238*/ 	.word	index@(_ZN4vllm25paged_attention_v2_kernelIffLi120ELi8ELi128ELNS_18Fp8KVCacheDataTypeE0ELb0ELi512EEEvPfS2_PT_PKS3_PKT0_S9_ifPKiSB_iPKfiiiSD_SD_iiiii)
        /*023c*/ 	.word	0x00000000


	//----- nvinfo : EIATTR_REGCOUNT
	.align		4
.L_143:
        /*0240*/ 	.byte	0x04, 0x2f
        /*0242*/ 	.short	(.L_145 - .L_144)
	.align		4
.L_144:
        /*0244*/ 	.word	index@(_ZN4vllm25paged_attention_v2_kernelIffLi128ELi8ELi128ELNS_18Fp8KVCacheDataTypeE0ELb0ELi512EEEvPfS2_PT_PKS3_PKT0_S9_ifPKiSB_iPKfiiiSD_SD_iiiii)
        /*0248*/ 	.word	0x00000080


	//----- nvinfo : EIATTR_FRAME_SIZE
	.align		4
.L_145:
        /*024c*/ 	.byte	0x04, 0x11
        /*024e*/ 	.short	(.L_147 - .L_146)
	.align		4
.L_146:
        /*0250*/ 	.word	index@(_ZN4vllm25paged_attention_v2_kernelIffLi128ELi8ELi128ELNS_18Fp8KVCacheDataTypeE0ELb0ELi512EEEvPfS2_PT_PKS3_PKT0_S9_ifPKiSB_iPKfiiiSD_SD_iiiii)
        /*0254*/ 	.word	0x00000000


	//----- nvinfo : EIATTR_REGCOUNT
	.align		4
.L_147:
        /*0258*/ 	.byte	0x04, 0x2f
        /*025a*/ 	.short	(.L_149 - .L_148)
	.align		4
.L_148:
        /*025c*/ 	.word	index@(_ZN4vllm25paged_attention_v2_kernelIffLi192ELi8ELi128ELNS_18Fp8KVCacheDataTypeE0ELb0ELi512EEEvPfS2_PT_PKS3_PKT0_S9_ifPKiSB_iPKfiiiSD_SD_iiiii)
        /*0260*/ 	.word	0x000000a8


	//----- nvinfo : EIATTR_FRAME_SIZE
	.align		4
.L_149:
        /*0264*/ 	.byte	0x04, 0x11
        /*0266*/ 	.short	(.L_151 - .L_150)
	.align		4
.L_150:
        /*0268*/ 	.word	index@(_ZN4vllm25paged_attention_v2_kernelIffLi192ELi8ELi128ELNS_18Fp8KVCacheDataTypeE0ELb0ELi512EEEvPfS2_PT_PKS3_PKT0_S9_ifPKiSB_iPKfiiiSD_SD_iiiii)
        /*026c*/ 	.word	0x00000000


	//----- nvinfo : EIATTR_REGCOUNT
	.align		4
.L_151:
        /*0270*/ 	.byte	0x04, 0x2f
        /*0272*/ 	.short	(.L_153 - .L_152)
	.align		4
.L_152:
        /*0274*/ 	.word	index@(_ZN4vllm25paged_attention_v2_kernelIffLi256ELi8ELi128ELNS_18Fp8KVCacheDataTypeE0ELb0ELi512EEEvPfS2_PT_PKS3_PKT0_S9_ifPKiSB_iPKfiiiSD_SD_iiiii)
        /*0278*/ 	.word	0x000000ff


	//----- nvinfo : EIATTR_FRAME_SIZE
	.align		4
.L_153:
        /*027c*/ 	.byte	0x04, 0x11
        /*027e*/ 	.short	(.L_155 - .L_154)
	.align		4
.L_154:
        /*0280*/ 	.word	index@(_ZN4vllm25paged_attention_v2_kernelIffLi256ELi8ELi128ELNS_18Fp8KVCacheDataTypeE0ELb0ELi512EEEvPfS2_PT_PKS3_PKT0_S9_ifPKiSB_iPKfiiiSD_SD_iiiii)
        /*0284*/ 	.word	0x00000000


	//----- nvinfo : EIATTR_REGCOUNT
	.align		4
.L_155:
        /*0288*/ 	.byte	0x04, 0x2f
        /*028a*/ 	.short	(.L_157 - .L_156)
	.align		4
.L_156:
        /*028c*/ 	.word	index@(_ZN4vllm25paged_attention_v2_kernelIffLi32ELi16ELi128ELNS_18Fp8KVCacheDataTypeE0ELb1ELi512EEEvPfS2_PT_PKS3_PKT0_S9_ifPKiSB_iPKfiiiSD_SD_iiiii)
        /*0290*/ 	.word	0x00000040


	//----- nvinfo : EIATTR_FRAME_SIZE
	.align		4
.L_157:
        /*0294*/ 	.byte	0x04, 0x11
        /*0296*/ 	.short	(.L_159 - .L_158)
	.align		4
.L_158:
        /*0298*/ 	.word	index@(_ZN4vllm25paged_attention_v2_kernelIffLi32ELi16ELi128ELNS_18Fp8KVCacheDataTypeE0ELb1ELi512EEEvPfS2_PT_PKS3_PKT0_S9_ifPKiSB_iPKfiiiSD_SD_iiiii)
        /*029c*/ 	.word	0x00000000


	//----- nvinfo : EIATTR_REGCOUNT
	.align		4
.L_159:
        /*02a0*/ 	.byte	0x04, 0x2f
        /*02a2*/ 	.short	(.L_161 - .L_160)
	.align		4
.L_160:
        /*02a4*/ 	.word	index@(_ZN4vllm25paged_attention_v2_kernelIffLi64ELi16ELi128ELNS_18Fp8KVCacheDataTypeE0ELb1ELi512EEEvPfS2_PT_PKS3_PKT0_S9_ifPKiSB_iPKfiiiSD_SD_iiiii)
        /*02a8*/ 	.word	0x00000066


	//----- nvinfo : EIATTR_FRAME_SIZE
	.align		4
.L_161:
        /*02ac*/ 	.byte	0x04, 0x11
        /*02ae*/ 	.short	(.L_163 - .L_162)
	.align		4
.L_162:
        /*02b0*/ 	.word	index@(_ZN4vllm25paged_attention_v2_kernelIffLi64ELi16ELi128ELNS_18Fp8KVCacheDataTypeE0ELb1ELi512EEEvPfS2_PT_PKS3_PKT0_S9_ifPKiSB_iPKfiiiSD_SD_iiiii)
        /*02b4*/ 	.word	0x00000000


	//----- nvinfo : EIATTR_REGCOUNT
	.align		4
.L_163:
        /*02b8*/ 	.byte	0x04, 0x2f
        /*02ba*/ 	.short	(.L_165 - .L_164)
	.align		4
.L_164:
        /*02bc*/ 	.word	index@(_ZN4vllm25paged_attention_v2_kernelIffLi80ELi16ELi128ELNS_18Fp8KVCacheDataTypeE0ELb1ELi512EEEvPfS2_PT_PKS3_PKT0_S9_ifPKiSB_iPKfiiiSD_SD_iiiii)
        /*02c0*/ 	.word	0x00000080


	//----- nvinfo : EIATTR_FRAME_SIZE
	.align		4
.L_165:
        /*02c4*/ 	.byte	0x04, 0x11
        /*02c6*/ 	.short	(.L_167 - .L_166)
	.align		4
.L_166:
        /*02c8*/ 	.word	index@(_ZN4vllm25paged_attention_v2_kernelIffLi80ELi16ELi128ELNS_18Fp8KVCacheDataTypeE0ELb1ELi512EEEvPfS2_PT_PKS3_PKT0_S9_ifPKiSB_iPKfiiiSD_SD_iiiii)
        /*02cc*/ 	.word	0x00000000


	//----- nvinfo : EIATTR_REGCOUNT
	.align		4
.L_167:
        /*02d0*/ 	.byte	0x04, 0x2f
        /*02d2*/ 	.short	(.L_169 - .L_168)
	.align		4
.L_168:
        /*02d4*/ 	.word	index@(_ZN4vllm25paged_attention_v2_kernelIffLi96ELi16ELi128ELNS_18Fp8KVCacheDataTypeE0ELb1ELi512EEEvPfS2_PT_PKS3_PKT0_S9_ifPKiSB_iPKfiiiSD_SD_iiiii)
        /*02d8*/ 	.word	0x00000080


	//----- nvinfo : EIATTR_FRAME_SIZE
	.align		4
.L_169:
        /*02dc*/ 	.byte	0x04, 0x11
        /*02de*/ 	.short	(.L_171 - .L_170)
	.align		4
.L_170:
        /*02e0*/ 	.word	index@(_ZN4vllm25paged_attention_v2_kernelIffLi96ELi16ELi128ELNS_18Fp8KVCacheDataTypeE0ELb1ELi512EEEvPfS2_PT_PKS3_PKT0_S9_ifPKiSB_iPKfiiiSD_SD_iiiii)
        /*02e4*/ 	.word	0x00000000


	//----- nvinfo : EIATTR_REGCOUNT
	.align		4
.L_171:
        /*02e8*/ 	.byte	0x04, 0x2f
        /*02ea*/ 	.short	(.L_173 - .L_172)
	.align		4
.L_172:
        /*02ec*/ 	.word	index@(_ZN4vllm25paged_attention_v2_kernelIffLi112ELi16ELi128ELNS_18Fp8KVCacheDataTypeE0ELb1ELi512EEEvPfS2_PT_PKS3_PKT0_S9_ifPKiSB_iPKfiiiSD_SD_iiiii)
        /*02f0*/ 	.word	0x00000082


	//----- nvinfo : EIATTR_FRAME_SIZE
	.align		4
.L_173:
        /*02f4*/ 	.byte	0x04, 0x11
        /*02f6*/ 	.short	(.L_175 - .L_174)
	.align		4
.L_174:
        /*02f8*/ 	.word	index@(_ZN4vllm25paged_attention_v2_kernelIffLi112ELi16ELi128ELNS_18Fp8KVCacheDataTypeE0ELb1ELi512EEEvPfS2_PT_PKS3_PKT0_S9_ifPKiSB_iPKfiiiSD_SD_iiiii)
        /*02fc*/ 	.word	0x00000000


	//----- nvinfo : EIATTR_REGCOUNT
	.align		4
.L_175:
        /*0300*/ 	.byte	0x04, 0x2f
        /*0302*/ 	.short	(.L_177 - .L_176)
	.align		4
.L_176:
        /*0304*/ 	.word	index@(_ZN4vllm25paged_attention_v2_kernelIffLi120ELi16ELi128ELNS_18Fp8KVCacheDataTypeE0ELb1ELi512EEEvPfS2_PT_PKS3_PKT0_S9_ifPKiSB_iPKfiiiSD_SD_iiiii)
        /*0308*/ 	.word	0x000000a8


	//----- nvinfo : EIATTR_FRAME_SIZE
	.align		4
.L_177:
        /*030c*/ 	.byte	0x04, 0x11
        /*030e*/ 	.short	(.L_179 - .L_178)
	.align		4
.L_178:
        /*0310*/ 	.word	index@(_ZN4vllm25paged_attention_v2_kernelIffLi120ELi16ELi128ELNS_18Fp8KVCacheDataTypeE0ELb1ELi512EEEvPfS2_PT_PKS3_PKT0_S9_ifPKiSB_iPKfiiiSD_SD_iiiii)
        /*0314*/ 	.word	0x00000000


	//----- nvinfo : EIATTR_REGCOUNT
	.align		4
.L_179:
        /*0318*/ 	.byte	0x04, 0x2f
        /*031a*/ 	.short	(.L_181 - .L_180)
	.align		4
.L_180:
        /*031c*/ 	.word	index@(_ZN4vllm25paged_attention_v2_kernelIffLi128ELi16ELi128ELNS_18Fp8KVCacheDataTypeE0ELb1ELi512EEEvPfS2_PT_PKS3_PKT0_S9_ifPKiSB_iPKfiiiSD_SD_iiiii)
        /*0320*/ 	.word	0x000000ac


	//----- nvinfo : EIATTR_FRAME_SIZE
	.align		4
.L_181:
        /*0324*/ 	.byte	0x04, 0x11
        /*0326*/ 	.short	(.L_183 - .L_182)
	.align		4
.L_182:
        /*0328*/ 	.word	index@(_ZN4vllm25paged_attention_v2_kernelIffLi128ELi16ELi128ELNS_18Fp8KVCacheDataTypeE0ELb1ELi512EEEvPfS2_PT_PKS3_PKT0_S9_ifPKiSB_iPKfiiiSD_SD_iiiii)
        /*032c*/ 	.word	0x00000000


	//----- nvinfo : EIATTR_REGCOUNT
	.align		4
.L_183:
        /*0330*/ 	.byte	0x04, 0x2f
        /*0332*/ 	.short	(.L_185 - .L_184)
	.align		4
.L_184:
        /*0334*/ 	.word	index@(_ZN4vllm25paged_attention_v2_kernelIffLi192ELi16ELi128ELNS_18Fp8KVCacheDataTypeE0ELb1ELi512EEEvPfS2_PT_PKS3_PKT0_S9_ifPKiSB_iPKfiiiSD_SD_iiiii)
        /*0338*/ 	.word	0x000000a8


	//----- nvinfo : EIATTR_FRAME_SIZE
	.align		4
.L_185:
        /*033c*/ 	.byte	0x04, 0x11
        /*033e*/ 	.short	(.L_187 - .L_186)
	.align		4
.L_186:
        /*0340*/ 	.word	index@(_ZN4vllm25paged_attention_v2_kernelIffLi192ELi16ELi128ELNS_18Fp8KVCacheDataTypeE0ELb1ELi512EEEvPfS2_PT_PKS3_PKT0_S9_ifPKiSB_iPKfiiiSD_SD_iiiii)
        /*0344*/ 	.word	0x00000000


	//----- nvinfo : EIATTR_REGCOUNT
	.align		4
.L_187:
        /*0348*/ 	.byte	0x04, 0x2f
        /*034a*/ 	.short	(.L_189 - .L_188)
	.align		4
.L_188:
        /*034c*/ 	.word	index@(_ZN4vllm25paged_attention_v2_kernelIffLi256ELi16ELi128ELNS_18Fp8KVCacheDataTypeE0ELb1ELi512EEEvPfS2_PT_PKS3_PKT0_S9_ifPKiSB_iPKfiiiSD_SD_iiiii)
        /*0350*/ 	.word	0x000000a8


	//----- nvinfo : EIATTR_FRAME_SIZE
	.align		4
.L_189:
        /*0354*/ 	.byte	0x04, 0x11
        /*0356*/ 	.short	(.L_191 - .L_190)
	.align		4
.L_190:
        /*0358*/ 	.word	index@(_ZN4vllm25paged_attention_v2_kernelIffLi256ELi16ELi128ELNS_18Fp8KVCacheDataTypeE0ELb1ELi512EEEvPfS2_PT_PKS3_PKT0_S9_ifPKiSB_iPKfiiiSD_SD_iiiii)
        /*035c*/ 	.word	0x00000000


	//----- nvinfo : EIATTR_REGCOUNT
	.align		4
.L_191:
        /*0360*/ 	.byte	0x04, 0x2f
        /*0362*/ 	.short	(.L_193 - .L_192)
	.align		4
.L_192:
        /*0364*/ 	.word	index@(_ZN4vllm25paged_attention_v2_kernelIffLi32ELi16ELi128ELNS_18Fp8KVCacheDataTypeE0ELb0ELi512EEEvPfS2_PT_PKS3_PKT0_S9_ifPKiSB_iPKfiiiSD_SD_iiiii)
        /*0368*/ 	.word	0x00000038


	//----- nvinfo : EIATTR_FRAME_SIZE
	.align		4
.L_193:
        /*036c*/ 	.byte	0x04, 0x11
        /*036e*/ 	.short	(.L_195 - .L_194)
	.align		4
.L_194:
        /*0370*/ 	.word	index@(_ZN4vllm25paged_attention_v2_kernelIffLi32ELi16ELi128ELNS_18Fp8KVCacheDataTypeE0ELb0ELi512EEEvPfS2_PT_PKS3_PKT0_S9_ifPKiSB_iPKfiiiSD_SD_iiiii)
        /*0374*/ 	.word	0x00000000


	//----- nvinfo : EIATTR_REGCOUNT
	.align		4
.L_195:
        /*0378*/ 	.byte	0x04, 0x2f
        /*037a*/ 	.short	(.L_197 - .L_196)
	.align		4
.L_196:
        /*037c*/ 	.word	index@(_ZN4vllm25paged_attention_v2_kernelIffLi64ELi16ELi128ELNS_18Fp8KVCacheDataTypeE0ELb0ELi512EEEvPfS2_PT_PKS3_PKT0_S9_ifPKiSB_iPKfiiiSD_SD_iiiii)
        /*0380*/ 	.word	0x00000047


	//----- nvinfo : EIATTR_FRAME_SIZE
	.align		4
.L_197:
        /*0384*/ 	.byte	0x04, 0x11
        /*0386*/ 	.short	(.L_199 - .L_198)
	.align		4
.L_198:
        /*0388*/ 	.word	index@(_ZN4vllm25paged_attention_v2_kernelIffLi64ELi16ELi128ELNS_18Fp8KVCacheDataTypeE0ELb0ELi512EEEvPfS2_PT_PKS3_PKT0_S9_ifPKiSB_iPKfiiiSD_SD_iiiii)
        /*038c*/ 	.word	0x00000000


	//----- nvinfo : EIATTR_REGCOUNT
	.align		4
.L_199:
        /*0390*/ 	.byte	0x04, 0x2f
        /*0392*/ 	.short	(.L_201 - .L_200)
	.align		4
.L_200:
        /*0394*/ 	.word	index@(_ZN4vllm25paged_attention_v2_kernelIffLi80ELi16ELi128ELNS_18Fp8KVCacheDataTypeE0ELb0ELi512EEEvPfS2_PT_PKS3_PKT0_S9_ifPKiSB_iPKfiiiSD_SD_iiiii)
        /*0398*/ 	.word	0x00000060


	//----- nvinfo : EIATTR_FRAME_SIZE
	.align		4
.L_201:
        /*039c*/ 	.byte	0x04, 0x11
        /*039e*/ 	.short	(.L_203 - .L_202)
	.align		4
.L_202:
        /*03a0*/ 	.word	index@(_ZN4vllm25paged_attention_v2_kernelIffLi80ELi16ELi128ELNS_18Fp8KVCacheDataTypeE0ELb0ELi512EEEvPfS2_PT_PKS3_PKT0_S9_ifPKiSB_iPKfiiiSD_SD_iiiii)
        /*03a4*/ 	.word	0x00000000


	//----- nvinfo : EIATTR_REGCOUNT
	.align		4
.L_203:
        /*03a8*/ 	.byte	0x04, 0x2f
        /*03aa*/ 	.short	(.L_205 - .L_204)
	.align		4
.L_204:
        /*03ac*/ 	.word	index@(_ZN4vllm25paged_attention_v2_kernelIffLi96ELi16ELi128ELNS_18Fp8KVCacheDataTypeE0ELb0ELi512EEEvPfS2_PT_PKS3_PKT0_S9_ifPKiSB_iPKfiiiSD_SD_iiiii)
        /*03b0*/ 	.word	0x00000060


	//----- nvinfo : EIATTR_FRAME_SIZE
	.align		4
.L_205:
        /*03b4*/ 	.byte	0x04, 0x11
        /*03b6*/ 	.short	(.L_207 - .L_206)
	.align		4
.L_206:
        /*03b8*/ 	.word	index@(_ZN4vllm25paged_attention_v2_kernelIffLi96ELi16ELi128ELNS_18Fp8KVCacheDataTypeE0ELb0ELi512EEEvPfS2_PT_PKS3_PKT0_S9_ifPKiSB_iPKfiiiSD_SD_iiiii)
        /*03bc*/ 	.word	0x00000000


	//----- nvinfo : EIATTR_REGCOUNT
	.align		4
.L_207:
        /*03c0*/ 	.byte	0x04, 0x2f
        /*03c2*/ 	.short	(.L_209 - .L_208)
	.align		4
.L_208:
        /*03c4*/ 	.word	index@(_ZN4vllm25paged_attention_v2_kernelIffLi112ELi16ELi128ELNS_18Fp8KVCacheDataTypeE0ELb0ELi512EEEvPfS2_PT_PKS3_PKT0_S9_ifPKiSB_iPKfiiiSD_SD_iiiii)
        /*03c8*/ 	.word	0x00000082


	//----- nvinfo : EIATTR_FRAME_SIZE
	.align		4
.L_209:
        /*03cc*/ 	.byte	0x04, 0x11
        /*03ce*/ 	.short	(.L_211 - .L_210)
	.align		4
.L_210:
        /*03d0*/ 	.word	index@(_ZN4vllm25paged_attention_v2_kernelIffLi112ELi16ELi128ELNS_18Fp8KVCacheDataTypeE0ELb0ELi512EEEvPfS2_PT_PKS3_PKT0_S9_ifPKiSB_iPKfiiiSD_SD_iiiii)
        /*03d4*/ 	.word	0x00000000


	//----- nvinfo : EIATTR_REGCOUNT
	.align		4
.L_211:
        /*03d8*/ 	.byte	0x04, 0x2f
        /*03da*/ 	.short	(.L_213 - .L_212)
	.align		4
.L_212:
        /*03dc*/ 	.word	index@(_ZN4vllm25paged_attention_v2_kernelIffLi120ELi16ELi128ELNS_18Fp8KVCacheDataTypeE0ELb0ELi512EEEvPfS2_PT_PKS3_PKT0_S9_ifPKiSB_iPKfiiiSD_SD_iiiii)
        /*03e0*/ 	.word	0x00000082


	//----- nvinfo : EIATTR_FRAME_SIZE
	.align		4
.L_213:
        /*03e4*/ 	.byte	0x04, 0x11
        /*03e6*/ 	.short	(.L_215 - .L_214)
	.align		4
.L_214:
        /*03e8*/ 	.word	index@(_ZN4vllm25paged_attention_v2_kernelIffLi120ELi16ELi128ELNS_18Fp8KVCacheDataTypeE0ELb0ELi512EEEvPfS2_PT_PKS3_PKT0_S9_ifPKiSB_iPKfiiiSD_SD_iiiii)
        /*03ec*/ 	.word	0x00000000


	//----- nvinfo : EIATTR_REGCOUNT
	.align		4
.L_215:
        /*03f0*/ 	.byte	0x04, 0x2f
        /*03f2*/ 	.short	(.L_217 - .L_216)
	.align		4
.L_216:
        /*03f4*/ 	.word	index@(_ZN4vllm25paged_attention_v2_kernelIffLi128ELi16ELi128ELNS_18Fp8KVCacheDataTypeE0ELb0ELi512EEEvPfS2_PT_PKS3_PKT0_S9_ifPKiSB_iPKfiiiSD_SD_iiiii)
        /*03f8*/ 	.word	0x00000086


	//----- nvinfo : EIATTR_FRAME_SIZE
	.align		4
.L_217:
        /*03fc*/ 	.byte	0x04, 0x11
        /*03fe*/ 	.short	(.L_219 - .L_218)
	.align		4
.L_218:
        /*0400*/ 	.word	index@(_ZN4vllm25paged_attention_v2_kernelIffLi128ELi16ELi128ELNS_18Fp8KVCacheDataTypeE0ELb0ELi512EEEvPfS2_PT_PKS3_PKT0_S9_ifPKiSB_iPKfiiiSD_SD_iiiii)
        /*0404*/ 	.word	0x00000000


	//----- nvinfo : EIATTR_REGCOUNT
	.align		4
.L_219:
        /*0408*/ 	.byte	0x04, 0x2f
        /*040a*/ 	.short	(.L_221 - .L_220)
	.align		4
.L_220:
        /*040c*/ 	.word	index@(_ZN4vllm25paged_attention_v2_kernelIffLi192ELi16ELi128ELNS_18Fp8KVCacheDataTypeE0ELb0ELi512EEEvPfS2_PT_PKS3_PKT0_S9_ifPKiSB_iPKfiiiSD_SD_iiiii)
        /*0410*/ 	.word	0x000000a8


	//----- nvinfo : EIATTR_FRAME_SIZE
	.align		4
.L_221:
        /*0414*/ 	.byte	0x04, 0x11
        /*0416*/ 	.short	(.L_223 - .L_222)
	.align		4
.L_222:
        /*0418*/ 	.word	index@(_ZN4vllm25paged_attention_v2_kernelIffLi192ELi16ELi128ELNS_18Fp8KVCacheDataTypeE0ELb0ELi512EEEvPfS2_PT_PKS3_PKT0_S9_ifPKiSB_iPKfiiiSD_SD_iiiii)
        /*041c*/ 	.word	0x00000000


	//----- nvinfo : EIATTR_REGCOUNT
	.align		4
.L_223:
        /*0420*/ 	.byte	0x04, 0x2f
        /*0422*/ 	.short	(.L_225 - .L_224)
	.align		4
.L_224:
        /*0424*/ 	.word	index@(_ZN4vllm25paged_attention_v2_kernelIffLi256ELi16ELi128ELNS_18Fp8KVCacheDataTypeE0ELb0ELi512EEEvPfS2_PT_PKS3_PKT0_S9_ifPKiSB_iPKfiiiSD_SD_iiiii)
        /*0428*/ 	.word	0x000000a8


	//----- nvinfo : EIATTR_FRAME_SIZE
	.align		4
.L_225:
        /*042c*/ 	.byte	0x04, 0x11
        /*042e*/ 	.short	(.L_227 - .L_226)
	.align		4
.L_226:
        /*0430*/ 	.word	index@(_ZN4vllm25paged_attention_v2_kernelIffLi256ELi16ELi128ELNS_18Fp8KVCacheDataTypeE0ELb0ELi512EEEvPfS2_PT_PKS3_PKT0_S9_ifPKiSB_iPKfiiiSD_SD_iiiii)
        /*0434*/ 	.word	0x00000000


	//----- nvinfo : EIATTR_REGCOUNT
	.align		4
.L_227:
        /*0438*/ 	.byte	0x04, 0x2f
        /*043a*/ 	.short	(.L_229 - .L_228)
	.align		4
.L_228:
        /*043c*/ 	.word	index@(_ZN4vllm25paged_attention_v2_kernelIffLi32ELi32ELi128ELNS_18Fp8KVCacheDataTypeE0ELb1ELi512EEEvPfS2_PT_PKS3_PKT0_S9_ifPKiSB_iPKfiiiSD_SD_iiiii)
        /*0440*/ 	.word	0x00000052


	//----- nvinfo : EIATTR_FRAME_SIZE
	.align		4
.L_229:
        /*0444*/ 	.byte	0x04, 0x11
        /*0446*/ 	.short	(.L_231 - .L_230)
	.align		4
.L_230:
        /*0448*/ 	.word	index@(_ZN4vllm25paged_attention_v2_kernelIffLi32ELi32ELi128ELNS_18Fp8KVCacheDataTypeE0ELb1ELi512EEEvPfS2_PT_PKS3_PKT0_S9_ifPKiSB_iPKfiiiSD_SD_iiiii)
        /*044c*/ 	.word	0x00000000


	//----- nvinfo : EIATTR_REGCOUNT
	.align		4
.L_231:
        /*0450*/ 	.byte	0x04, 0x2f
        /*0452*/ 	.short	(.L_233 - .L_232)
	.align		4
.L_232:
        /*0454*/ 	.word	index@(_ZN4vllm25paged_attention_v2_kernelIffLi64ELi32ELi128ELNS_18Fp8KVCacheDataTypeE0ELb1ELi512EEEvPfS2_PT_PKS3_PKT0_S9_ifPKiSB_iPKfiiiSD_SD_iiiii)
        /*0458*/ 	.word	0x00000080


	//----- nvinfo : EIATTR_FRAME_SIZE
	.align		4
.L_233:
        /*045c*/ 	.byte	0x04, 0x11
        /*045e*/ 	.short	(.L_235 - .L_234)
	.align		4
.L_234:
        /*0460*/ 	.word	index@(_ZN4vllm25paged_attention_v2_kernelIffLi64ELi32ELi128ELNS_18Fp8KVCacheDataTypeE0ELb1ELi512EEEvPfS2_PT_PKS3_PKT0_S9_ifPKiSB_iPKfiiiSD_SD_iiiii)
        /*0464*/ 	.word	0x00000000


	//----- nvinfo : EIATTR_REGCOUNT
	.align		4
.L_235:
        /*0468*/ 	.byte	0x04, 0x2f
        /*046a*/ 	.short	(.L_237 - .L_236)
	.align		4
.L_236:
        /*046c*/ 	.word	index@(_ZN4vllm25paged_attention_v2_kernelIffLi80ELi32ELi128ELNS_18Fp8KVCacheDataTypeE0ELb1ELi512EEEvPfS2_PT_PKS3_PKT0_S9_ifPKiSB_iPKfiiiSD_SD_iiiii)
        /*0470*/ 	.word	0x00000082


	//----- nvinfo : EIATTR_FRAME_SIZE
	.align		4
.L_237:
        /*0474*/ 	.byte	0x04, 0x11
        /*0476*/ 	.short	(.L_239 - .L_238)
	.align		4
.L_238:
        /*0478*/ 	.word	index@(_ZN4vllm25paged_attention_v2_kernelIffLi80ELi32ELi128ELNS_18Fp8KVCacheDataTypeE0ELb1ELi512EEEvPfS2_PT_PKS3_PKT0_S9_ifPKiSB_iPKfiiiSD_SD_iiiii)
        /*047c*/ 	.word	0x00000000


	//----- nvinfo : EIATTR_REGCOUNT
	.align		4
.L_239:
        /*0480*/ 	.byte	0x04, 0x2f
        /*0482*/ 	.short	(.L_241 - .L_240)
	.align		4
.L_240:
        /*0484*/ 	.word	index@(_ZN4vllm25paged_attention_v2_kernelIffLi96ELi32ELi128ELNS_18Fp8KVCacheDataTypeE0ELb1ELi512EEEvPfS2_PT_PKS3_PKT0_S9_ifPKiSB_iPKfiiiSD_SD_iiiii)
        /*0488*/ 	.word	0x000000a8


	//----- nvinfo : EIATTR_FRAME_SIZE
	.align		4
.L_241:
        /*048c*/ 	.byte	0x04, 0x11
        /*048e*/ 	.short	(.L_243 - .L_242)
	.align		4
.L_242:
        /*0490*/ 	.word	index@(_ZN4vllm25paged_attention_v2_kernelIffLi96ELi32ELi128ELNS_18Fp8KVCacheDataTypeE0ELb1ELi512EEEvPfS2_PT_PKS3_PKT0_S9_ifPKiSB_iPKfiiiSD_SD_iiiii)
        /*0494*/ 	.word	0x00000000


	//----- nvinfo : EIATTR_REGCOUNT
	.align		4
.L_243:
        /*0498*/ 	.byte	0x04, 0x2f
        /*049a*/ 	.short	(.L_245 - .L_244)
	.align		4
.L_244:
        /*049c*/ 	.word	index@(_ZN4vllm25paged_attention_v2_kernelIffLi112ELi32ELi128ELNS_18Fp8KVCacheDataTypeE0ELb1ELi512EEEvPfS2_PT_PKS3_PKT0_S9_ifPKiSB_iPKfiiiSD_SD_iiiii)
        /*04a0*/ 	.word	0x000000a7


	//----- nvinfo : EIATTR_FRAME_SIZE
	.align		4
.L_245:
        /*04a4*/ 	.byte	0x04, 0x11
        /*04a6*/ 	.short	(.L_247 - .L_246)
	.align		4
.L_246:
        /*04a8*/ 	.word	index@(_ZN4vllm25paged_attention_v2_kernelIffLi112ELi32ELi128ELNS_18Fp8KVCacheDataTypeE0ELb1ELi512EEEvPfS2_PT_PKS3_PKT0_S9_ifPKiSB_iPKfiiiSD_SD_iiiii)
        /*04ac*/ 	.word	0x00000000


	//----- nvinfo : EIATTR_REGCOUNT
	.align		4
.L_247:
        /*04b0*/ 	.byte	0x04, 0x2f
        /*04b2*/ 	.short	(.L_249 - .L_248)
	.align		4
.L_248:
        /*04b4*/ 	.word	index@(_ZN4vllm25paged_attention_v2_kernelIffLi120ELi32ELi128ELNS_18Fp8KVCacheDataTypeE0ELb1ELi512EEEvPfS2_PT_PKS3_PKT0_S9_ifPKiSB_iPKfiiiSD_SD_iiiii)
        /*04b8*/ 	.word	0x000000a8


	//----- nvinfo : EIATTR_FRAME_SIZE
	.align		4
.L_249:
        /*04bc*/ 	.byte	0x04, 0x11
        /*04be*/ 	.short	(.L_251 - .L_250)
	.align		4
.L_250:
        /*04c0*/ 	.word	index@(_ZN4vllm25paged_attention_v2_kernelIffLi120ELi32ELi128ELNS_18Fp8KVCacheDataTypeE0ELb1ELi512EEEvPfS2_PT_PKS3_PKT0_S9_ifPKiSB_iPKfiiiSD_SD_iiiii)
        /*04c4*/ 	.word	0x00000000


	//----- nvinfo : EIATTR_REGCOUNT
	.align		4
.L_251:
        /*04c8*/ 	.byte	0x04, 0x2f
        /*04ca*/ 	.short	(.L_253 - .L_252)
	.align		4
.L_252:
        /*04cc*/ 	.word	index@(_ZN4vllm25paged_attention_v2_kernelIffLi128ELi32ELi128ELNS_18Fp8KVCacheDataTypeE0ELb1ELi512EEEvPfS2_PT_PKS3_PKT0_S9_ifPKiSB_iPKfiiiSD_SD_iiiii)
        /*04d0*/ 	.word	0x000000a8


	//----- nvinfo : EIATTR_FRAME_SIZE
	.align		4
.L_253:
        /*04d4*/ 	.byte	0x04, 0x11
        /*04d6*/ 	.short	(.L_255 - .L_254)
	.align		4
.L_254:
        /*04d8*/ 	.word	index@(_ZN4vllm25paged_attention_v2_kernelIffLi128ELi32ELi128ELNS_18Fp8KVCacheDataTypeE0ELb1ELi512EEEvPfS2_PT_PKS3_PKT0_S9_ifPKiSB_iPKfiiiSD_SD_iiiii)
        /*04dc*/ 	.word	0x00000000


	//----- nvinfo : EIATTR_REGCOUNT
	.align		4
.L_255:
        /*04e0*/ 	.byte	0x04, 0x2f
        /*04e2*/ 	.short	(.L_257 - .L_256)
	.align		4
.L_256:
        /*04e4*/ 	.word	index@(_ZN4vllm25paged_attention_v2_kernelIffLi192ELi32ELi128ELNS_18Fp8KVCacheDataTypeE0ELb1ELi512EEEvPfS2_PT_PKS3_PKT0_S9_ifPKiSB_iPKfiiiSD_SD_iiiii)
        /*04e8*/ 	.word	0x000000ff


	//----- nvinfo : EIATTR_FRAME_SIZE
	.align		4
.L_257:
        /*04ec*/ 	.byte	0x04, 0x11
        /*04ee*/ 	.short	(.L_259 - .L_258)
	.align		4
.L_258:
        /*04f0*/ 	.word	index@(_ZN4vllm25paged_attention_v2_kernelIffLi192ELi32ELi128ELNS_18Fp8KVCacheDataTypeE0ELb1ELi512EEEvPfS2_PT_PKS3_PKT0_S9_ifPKiSB_iPKfiiiSD_SD_iiiii)
        /*04f4*/ 	.word	0x00000000


	//----- nvinfo : EIATTR_REGCOUNT
	.align		4
.L_259:
        /*04f8*/ 	.byte	0x04, 0x2f
        /*04fa*/ 	.short	(.L_261 - .L_260)
	.align		4
.L_260:
        /*04fc*/ 	.word	index@(_ZN4vllm25paged_attention_v2_kernelIffLi256ELi32ELi128ELNS_18Fp8KVCacheDataTypeE0ELb1ELi512EEEvPfS2_PT_PKS3_PKT0_S9_ifPKiSB_iPKfiiiSD_SD_iiiii)
        /*0500*/ 	.word	0x000000ff


	//----- nvinfo : EIATTR_FRAME_SIZE
	.align		4
.L_261:
        /*0504*/ 	.byte	0x04, 0x11
        /*0506*/ 	.short	(.L_263 - .L_262)
	.align		4
.L_262:
        /*0508*/ 	.word	index@(_ZN4vllm25paged_attention_v2_kernelIffLi256ELi32ELi128ELNS_18Fp8KVCacheDataTypeE0ELb1ELi512EEEvPfS2_PT_PKS3_PKT0_S9_ifPKiSB_iPKfiiiSD_SD_iiiii)
        /*050c*/ 	.word	0x000000a8


	//----- nvinfo : EIATTR_REGCOUNT
	.align		4
.L_263:
        /*0510*/ 	.byte	0x04, 0x2f
        /*0512*/ 	.short	(.L_265 - .L_264)
	.align		4
.L_264:
        /*0514*/ 	.word	index@(_ZN4vllm25paged_attention_v2_kernelIffLi32ELi32ELi128ELNS_18Fp8KVCacheDataTypeE0ELb0ELi512EEEvPfS2_PT_PKS3_PKT0_S9_ifPKiSB_iPKfiiiSD_SD_iiiii)
        /*0518*/ 	.word	0x0000004a


	//----- nvinfo : EIATTR_FRAME_SIZE
	.align		4
.L_265:
        /*051c*/ 	.byte	0x04, 0x11
        /*051e*/ 	.short	(.L_267 - .L_266)
	.align		4
.L_266:
        /*0520*/ 	.word	index@(_ZN4vllm25paged_attention_v2_kernelIffLi32ELi32ELi128ELNS_18Fp8KVCacheDataTypeE0ELb0ELi512EEEvPfS2_PT_PKS3_PKT0_S9_ifPKiSB_iPKfiiiSD_SD_iiiii)
        /*0524*/ 	.word	0x00000000


	//----- nvinfo : EIATTR_REGCOUNT
	.align		4
.L_267:
        /*0528*/ 	.byte	0x04, 0x2f
        /*052a*/ 	.short	(.L_269 - .L_268)
	.align		4
.L_268:
        /*052c*/ 	.word	index@(_ZN4vllm25paged_attention_v2_kernelIffLi64ELi32ELi128ELNS_18Fp8KVCacheDataTypeE0ELb0ELi512EEEvPfS2_PT_PKS3_PKT0_S9_ifPKiSB_iPKfiiiSD_SD_iiiii)
        /*0530*/ 	.word	0x00000080


	//----- nvinfo : EIATTR_FRAME_SIZE
	.align		4
.L_269:
        /*0534*/ 	.byte	0x04, 0x11
        /*0536*/ 	.short	(.L_271 - .L_270)
	.align		4
.L_270:
        /*0538*/ 	.word	index@(_ZN4vllm25paged_attention_v2_kernelIffLi64ELi32ELi128ELNS_18Fp8KVCacheDataTypeE0ELb0ELi512EEEvPfS2_PT_PKS3_PKT0_S9_ifPKiSB_iPKfiiiSD_SD_iiiii)
        /*053c*/ 	.word	0x00000000


	//----- nvinfo : EIATTR_REGCOUNT
	.align		4
.L_271:
        /*0540*/ 	.byte	0x04, 0x2f
        /*0542*/ 	.short	(.L_273 - .L_272)
	.align		4
.L_272:
        /*0544*/ 	.word	index@(_ZN4vllm25paged_attention_v2_kernelIffLi80ELi32ELi128ELNS_18Fp8KVCacheDataTypeE0ELb0ELi512EEEvPfS2_PT_PKS3_PKT0_S9_ifPKiSB_iPKfiiiSD_SD_iiiii)
        /*0548*/ 	.word	0x00000080


	//----- nvinfo : EIATTR_FRAME_SIZE
	.align		4
.L_273:
        /*054c*/ 	.byte	0x04, 0x11
        /*054e*/ 	.short	(.L_275 - .L_274)
	.align		4
.L_274:
        /*0550*/ 	.word	index@(_ZN4vllm25paged_attention_v2_kernelIffLi80ELi32ELi128ELNS_18Fp8KVCacheDataTypeE0ELb0ELi512EEEvPfS2_PT_PKS3_PKT0_S9_ifPKiSB_iPKfiiiSD_SD_iiiii)
        /*0554*/ 	.word	0x00000000


	//----- nvinfo : EIATTR_REGCOUNT
	.align		4
.L_275:
        /*0558*/ 	.byte	0x04, 0x2f
        /*055a*/ 	.short	(.L_277 - .L_276)
	.align		4
.L_276:
        /*055c*/ 	.word	index@(_ZN4vllm25paged_attention_v2_kernelIffLi96ELi32ELi128ELNS_18Fp8KVCacheDataTypeE0ELb0ELi512EEEvPfS2_PT_PKS3_PKT0_S9_ifPKiSB_iPKfiiiSD_SD_iiiii)
        /*0560*/ 	.word	0x000000a8


	//----- nvinfo : EIATTR_FRAME_SIZE
	.align		4
.L_277:
        /*0564*/ 	.byte	0x04, 0x11
        /*0566*/ 	.short	(.L_279 - .L_278)
	.align		4
.L_278:
        /*0568*/ 	.word	index@(_ZN4vllm25paged_attention_v2_kernelIffLi96ELi32ELi128ELNS_18Fp8KVCacheDataTypeE0ELb0ELi512EEEvPfS2_PT_PKS3_PKT0_S9_ifPKiSB_iPKfiiiSD_SD_iiiii)
        /*056c*/ 	.word	0x00000000


	//----- nvinfo : EIATTR_REGCOUNT
	.align		4
.L_279:
        /*0570*/ 	.byte	0x04, 0x2f
        /*0572*/ 	.short	(.L_281 - .L_280)
	.align		4
.L_280:
        /*0574*/ 	.word	index@(_ZN4vllm25paged_attention_v2_kernelIffLi112ELi32ELi128ELNS_18Fp8KVCacheDataTypeE0ELb0ELi512EEEvPfS2_PT_PKS3_PKT0_S9_ifPKiSB_iPKfiiiSD_SD_iiiii)
        /*0578*/ 	.word	0x000000a6


	//----- nvinfo : EIATTR_FRAME_SIZE
	.align		4
.L_281:
        /*057c*/ 	.byte	0x04, 0x11
        /*057e*/ 	.short	(.L_283 - .L_282)
	.align		4
.L_282:
        /*0580*/ 	.word	index@(_ZN4vllm25paged_attention_v2_kernelIffLi112ELi32ELi128ELNS_18Fp8KVCacheDataTypeE0ELb0ELi512EEEvPfS2_PT_PKS3_PKT0_S9_ifPKiSB_iPKfiiiSD_SD_iiiii)
        /*0584*/ 	.word	0x00000000


	//----- nvinfo : EIATTR_REGCOUNT
	.align		4
.L_283:
        /*0588*/ 	.byte	0x04, 0x2f
        /*058a*/ 	.short	(.L_285 - .L_284)
	.align		4
.L_284:
        /*058c*/ 	.word	index@(_ZN4vllm25paged_attention_v2_kernelIffLi120ELi32ELi128ELNS_18Fp8KVCacheDataTypeE0ELb0ELi512EEEvPfS2_PT_PKS3_PKT0_S9_ifPKiSB_iPKfiiiSD_SD_iiiii)
        /*0590*/ 	.word	0x000000a6


	//----- nvinfo : EIATTR_FRAME_SIZE
	.align		4
.L_285:
        /*0594*/ 	.byte	0x04, 0x11
        /*0596*/ 	.short	(.L_287 - .L_286)
	.align		4
.L_286:
        /*0598*/ 	.word	index@(_ZN4vllm25paged_attention_v2_kernelIffLi120ELi32ELi128ELNS_18Fp8KVCacheDataTypeE0ELb0ELi512EEEvPfS2_PT_PKS3_PKT0_S9_ifPKiSB_iPKfiiiSD_SD_iiiii)
        /*059c*/ 	.word	0x00000000


	//----- nvinfo : EIATTR_REGCOUNT
	.align		4
.L_287:
        /*05a0*/ 	.byte	0x04, 0x2f
        /*05a2*/ 	.short	(.L_289 - .L_288)
	.align		4
.L_288:
        /*05a4*/ 	.word	index@(_ZN4vllm25paged_attention_v2_kernelIffLi128ELi32ELi128ELNS_18Fp8KVCacheDataTypeE0ELb0ELi512EEEvPfS2_PT_PKS3_PKT0_S9_ifPKiSB_iPKfiiiSD_SD_iiiii)
        /*05a8*/ 	.word	0x000000a6


	//----- nvinfo : EIATTR_FRAME_SIZE
	.align		4
.L_289:
        /*05ac*/ 	.byte	0x04, 0x11
        /*05ae*/ 	.short	(.L_291 - .L_290)
	.align		4
.L_290:
        /*05b0*/ 	.word	index@(_ZN4vllm25paged_attention_v2_kernelIffLi128ELi32ELi128ELNS_18Fp8KVCacheDataTypeE0ELb0ELi512EEEvPfS2_PT_PKS3_PKT0_S9_ifPKiSB_iPKfiiiSD_SD_iiiii)
        /*05b4*/ 	.word	0x00000000


	//----- nvinfo : EIATTR_REGCOUNT
	.align		4
.L_291:
        /*05b8*/ 	.byte	0x04, 0x2f
        /*05ba*/ 	.short	(.L_293 - .L_292)
	.align		4
.L_292:
        /*05bc*/ 	.word	index@(_ZN4vllm25paged_attention_v2_kernelIffLi192ELi32ELi128ELNS_18Fp8KVCacheDataTypeE0ELb0ELi512EEEvPfS2_PT_PKS3_PKT0_S9_ifPKiSB_iPKfiiiSD_SD_iiiii)
        /*05c0*/ 	.word	0x000000ff


	//----- nvinfo : EIATTR_FRAME_SIZE
	.align		4
.L_293:
        /*05c4*/ 	.byte	0x04, 0x11
        /*05c6*/ 	.short	(.L_295 - .L_294)
	.align		4
.L_294:
        /*05c8*/ 	.word	index@(_ZN4vllm25paged_attention_v2_kernelIffLi192ELi32ELi128ELNS_18Fp8KVCacheDataTypeE0ELb0ELi512EEEvPfS2_PT_PKS3_PKT0_S9_ifPKiSB_iPKfiiiSD_SD_iiiii)
        /*05cc*/ 	.word	0x00000000


	//----- nvinfo : EIATTR_REGCOUNT
	.align		4
.L_295:
        /*05d0*/ 	.byte	0x04, 0x2f
        /*05d2*/ 	.short	(.L_297 - .L_296)
	.align		4
.L_296:
        /*05d4*/ 	.word	index@(_ZN4vllm25paged_attention_v2_kernelIffLi256ELi32ELi128ELNS_18Fp8KVCacheDataTypeE0ELb0ELi512EEEvPfS2_PT_PKS3_PKT0_S9_ifPKiSB_iPKfiiiSD_SD_iiiii)
        /*05d8*/ 	.word	0x000000ff


	//----- nvinfo : EIATTR_FRAME_SIZE
	.align		4
.L_297:
        /*05dc*/ 	.byte	0x04, 0x11
        /*05de*/ 	.short	(.L_299 - .L_298)
	.align		4
.L_298:
        /*05e0*/ 	.word	index@(_ZN4vllm25paged_attention_v2_kernelIffLi256ELi32ELi128ELNS_18Fp8KVCacheDataTypeE0ELb0ELi512EEEvPfS2_PT_PKS3_PKT0_S9_ifPKiSB_iPKfiiiSD_SD_iiiii)
        /*05e4*/ 	.word	0x000000a8


	//----- nvinfo : EIATTR_REGCOUNT
	.align		4
.L_299:
        /*05e8*/ 	.byte	0x04, 0x2f
        /*05ea*/ 	.short	(.L_301 - .L_300)
	.align		4
.L_300:
        /*05ec*/ 	.word	index@(_ZN4vllm25paged_attention_v2_kernelIttLi32ELi8ELi128ELNS_18Fp8KVCacheDataTypeE0ELb1ELi512EEEvPfS2_PT_PKS3_PKT0_S9_ifPKiSB_iPKfiiiSD_SD_iiiii)
        /*05f0*/ 	.word	0x00000030


	//----- nvinfo : EIATTR_FRAME_SIZE
	.align		4
.L_301:
        /*05f4*/ 	.byte	0x04, 0x11
        /*05f6*/ 	.short	(.L_303 - .L_302)
	.align		4
.L_302:
        /*05f8*/ 	.word	index@(_ZN4vllm25paged_attention_v2_kernelIttLi32ELi8ELi128ELNS_18Fp8KVCacheDataTypeE0ELb1ELi512EEEvPfS2_PT_PKS3_PKT0_S9_ifPKiSB_iPKfiiiSD_SD_iiiii)
        /*05fc*/ 	.word	0x00000000


	//----- nvinfo : EIATTR_REGCOUNT
	.align		4
.L_303:
        /*0600*/ 	.byte	0x04, 0x2f
        /*0602*/ 	.short	(.L_305 - .L_304)
	.align		4
.L_304:
        /*0604*/ 	.word	index@(_ZN4vllm32paged_attention_v2_reduce_kernelItLi32ELi128ELi512EEEvPT_PKfS4_PKS1_PKii)
        /*0608*/ 	.word	0x00000020


	//----- nvinfo : EIATTR_FRAME_SIZE
	.align		4
.L_305:
        /*060c*/ 	.byte	0x04, 0x11
        /*060e*/ 	.short	(.L_307 - .L_306)
	.align		4
.L_306:
        /*0610*/ 	.word	index@(_ZN4vllm32paged_attention_v2_reduce_kernelItLi32ELi128ELi512EEEvPT_PKfS4_PKS1_PKii)
        /*0614*/ 	.word	0x00000000


	//----- nvinfo : EIATTR_REGCOUNT
	.align		4
.L_307:
        /*0618*/ 	.byte	0x04, 0x2f
        /*061a*/ 	.short	(.L_309 - .L_308)
	.align		4
.L_308:
        /*061c*/ 	.word	index@(_ZN4vllm25paged_attention_v2_kernelIttLi64ELi8ELi128ELNS_18Fp8KVCacheDataTypeE0ELb1ELi512EEEvPfS2_PT_PKS3_PKT0_S9_ifPKiSB_iPKfiiiSD_SD_iiiii)
        /*0620*/ 	.word	0x00000047


	//----- nvinfo : EIATTR_FRAME_SIZE
	.align		4
.L_309:
        /*0624*/ 	.byte	0x04, 0x11
        /*0626*/ 	.short	(.L_311 - .L_310)
	.align		4
.L_310:
        /*0628*/ 	.word	index@(_ZN4vllm25paged_attention_v2_kernelIttLi64ELi8ELi128ELNS_18Fp8KVCacheDataTypeE0ELb1ELi512EEEvPfS2_PT_PKS3_PKT0_S9_ifPKiSB_iPKfiiiSD_SD_iiiii)
        /*062c*/ 	.word	0x00000000


	//----- nvinfo : EIATTR_REGCOUNT
	.align		4
.L_311:
        /*0630*/ 	.byte	0x04, 0x2f
        /*0632*/ 	.short	(.L_313 - .L_312)
	.align		4
.L_312:
        /*0634*/ 	.word	index@(_ZN4vllm32paged_attention_v2_reduce_kernelItLi64ELi128ELi512EEEvPT_PKfS4_PKS1_PKii)
        /*0638*/ 	.word	0x00000020


	//----- nvinfo : EIATTR_FRAME_SIZE
	.align		4
.L_313:
        /*063c*/ 	.byte	0x04, 0x11
        /*063e*/ 	.short	(.L_315 - .L_314)
	.align		4
.L_314:
        /*0640*/ 	.word	index@(_ZN4vllm32paged_attention_v2_reduce_kernelItLi64ELi128ELi512EEEvPT_PKfS4_PKS1_PKii)
        /*0644*/ 	.word	0x00000000


	//----- nvinfo : EIATTR_REGCOUNT
	.align		4
.L_315:
        /*0648*/ 	.byte	0x04, 0x2f
        /*064a*/ 	.short	(.L_317 - .L_316)
	.align		4
.L_316:
        /*064c*/ 	.word	index@(_ZN4vllm25paged_attention_v2_kernelIttLi80ELi8ELi128ELNS_18Fp8KVCacheDataTypeE0ELb1ELi512EEEvPfS2_PT_PKS3_PKT0_S9_ifPKiSB_iPKfiiiSD_SD_iiiii)
        /*0650*/ 	.word	0x00000040


	//----- nvinfo : EIATTR_FRAME_SIZE
	.align		4
.L_317:
        /*0654*/ 	.byte	0x04, 0x11
        /*0656*/ 	.short	(.L_319 - .L_318)
	.align		4
.L_318:
        /*0658*/ 	.word	index@(_ZN4vllm25paged_attention_v2_kernelIttLi80ELi8ELi128ELNS_18Fp8KVCacheDataTypeE0ELb1ELi512EEEvPfS2_PT_PKS3_PKT0_S9_ifPKiSB_iPKfiiiSD_SD_iiiii)
        /*065c*/ 	.word	0x00000000


	//----- nvinfo : EIATTR_REGCOUNT
	.align		4
.L_319:
        /*0660*/ 	.byte	0x04, 0x2f
        /*0662*/ 	.short	(.L_321 - .L_320)
	.align		4
.L_320:
        /*0664*/ 	.word	index@(_ZN4vllm32paged_attention_v2_reduce_kernelItLi80ELi128ELi512EEEvPT_PKfS4_PKS1_PKii)
        /*0668*/ 	.word	0x00000020


	//----- nvinfo : EIATTR_FRAME_SIZE
	.align		4
.L_321:
        /*066c*/ 	.byte	0x04, 0x11
        /*066e*/ 	.short	(.L_323 - .L_322)
	.align		4
.L_322:
        /*0670*/ 	.word	index@(_ZN4vllm32paged_attention_v2_reduce_kernelItLi80ELi128ELi512EEEvPT_PKfS4_PKS1_PKii)
        /*0674*/ 	.word	0x00000000


	//----- nvinfo : EIATTR_REGCOUNT
	.align		4
.L_323:
        /*0678*/ 	.byte	0x04, 0x2f
        /*067a*/ 	.short	(.L_325 - .L_324)
	.align		4
.L_324:
        /*067c*/ 	.word	index@(_ZN4vllm25paged_attention_v2_kernelIttLi96ELi8ELi128ELNS_18Fp8KVCacheDataTypeE0ELb1ELi512EEEvPfS2_PT_PKS3_PKT0_S9_ifPKiSB_iPKfiiiSD_SD_iiiii)
        /*0680*/ 	.word	0x00000050


	//----- nvinfo : EIATTR_FRAME_SIZE
	.align		4
.L_325:
        /*0684*/ 	.byte	0x04, 0x11
        /*0686*/ 	.short	(.L_327 - .L_326)
	.align		4
.L_326:
        /*0688*/ 	.word	index@(_ZN4vllm25paged_attention_v2_kernelIttLi96ELi8ELi128ELNS_18Fp8KVCacheDataTypeE0ELb1ELi512EEEvPfS2_PT_PKS3_PKT0_S9_ifPKiSB_iPKfiiiSD_SD_iiiii)
        /*068c*/ 	.word	0x00000000


	//----- nvinfo : EIATTR_REGCOUNT
	.align		4
.L_327:
        /*0690*/ 	.byte	0x04, 0x2f
        /*0692*/ 	.short	(.L_329 - .L_328)
	.align		4
.L_328:
        /*0694*/ 	.word	index@(_ZN4vllm32paged_attention_v2_reduce_kernelItLi96ELi128ELi512EEEvPT_PKfS4_PKS1_PKii)
        /*0698*/ 	.word	0x00000020


	//----- nvinfo : EIATTR_FRAME_SIZE
	.align		4
.L_329:
        /*069c*/ 	.byte	0x04, 0x11
        /*069e*/ 	.short	(.L_331 - .L_330)
	.align		4
.L_330:
        /*06a0*/ 	.word	index@(_ZN4vllm32paged_attention_v2_reduce_kernelItLi96ELi128ELi512EEEvPT_PKfS4_PKS1_PKii)
        /*06a4*/ 	.word	0x00000000


	//----- nvinfo : EIATTR_REGCOUNT
	.align		4
.L_331:
        /*06a8*/ 	.byte	0x04, 0x2f
        /*06aa*/ 	.short	(.L_333 - .L_332)
	.align		4
.L_332:
        /*06ac*/ 	.word	index@(_ZN4vllm25paged_attention_v2_kernelIttLi112ELi8ELi128ELNS_18Fp8KVCacheDataTypeE0ELb1ELi512EEEvPfS2_PT_PKS3_PKT0_S9_ifPKiSB_iPKfiiiSD_SD_iiiii)
        /*06b0*/ 	.word	0x00000060


	//----- nvinfo : EIATTR_FRAME_SIZE
	.align		4
.L_333:
        /*06b4*/ 	.byte	0x04, 0x11
        /*06b6*/ 	.short	(.L_335 - .L_334)
	.align		4
.L_334:
        /*06b8*/ 	.word	index@(_ZN4vllm25paged_attention_v2_kernelIttLi112ELi8ELi128ELNS_18Fp8KVCacheDataTypeE0ELb1ELi512EEEvPfS2_PT_PKS3_PKT0_S9_ifPKiSB_iPKfiiiSD_SD_iiiii)
        /*06bc*/ 	.word	0x00000000


	//----- nvinfo : EIATTR_REGCOUNT
	.align		4
.L_335:
        /*06c0*/ 	.byte	0x04, 0x2f
        /*06c2*/ 	.short	(.L_337 - .L_336)
	.align		4
.L_336:
        /*06c4*/ 	.word	index@(_ZN4vllm32paged_attention_v2_reduce_kernelItLi112ELi128ELi512EEEvPT_PKfS4_PKS1_PKii)
        /*06c8*/ 	.word	0x00000020


	//----- nvinfo : EIATTR_FRAME_SIZE
	.align		4
.L_337:
        /*06cc*/ 	.byte	0x04, 0x11
        /*06ce*/ 	.short	(.L_339 - .L_338)
	.align		4
.L_338:
        /*06d0*/ 	.word	index@(_ZN4vllm32paged_attention_v2_reduce_kernelItLi112ELi128ELi512EEEvPT_PKfS4_PKS1_PKii)
        /*06d4*/ 	.word	0x00000000


	//----- nvinfo : EIATTR_REGCOUNT
	.align		4
.L_339:
        /*06d8*/ 	.byte	0x04, 0x2f
        /*06da*/ 	.short	(.L_341 - .L_340)
	.align		4
.L_340:
        /*06dc*/ 	.word	index@(_ZN4vllm25paged_attention_v2_kernelIttLi120ELi8ELi128ELNS_18Fp8KVCacheDataTypeE0ELb1ELi512EEEvPfS2_PT_PKS3_PKT0_S9_ifPKiSB_iPKfiiiSD_SD_iiiii)
        /*06e0*/ 	.word	0x0000005f


	//----- nvinfo : EIATTR_FRAME_SIZE
	.align		4
.L_341:
        /*06e4*/ 	.byte	0x04, 0x11
        /*06e6*/ 	.short	(.L_343 - .L_342)
	.align		4
.L_342:
        /*06e8*/ 	.word	index@(_ZN4vllm25paged_attention_v2_kernelIttLi120ELi8ELi128ELNS_18Fp8KVCacheDataTypeE0ELb1ELi512EEEvPfS2_PT_PKS3_PKT0_S9_ifPKiSB_iPKfiiiSD_SD_iiiii)
        /*06ec*/ 	.word	0x00000000


	//----- nvinfo : EIATTR_REGCOUNT
	.align		4
.L_343:
        /*06f0*/ 	.byte	0x04, 0x2f
        /*06f2*/ 	.short	(.L_345 - .L_344)
	.align		4
.L_344:
        /*06f4*/ 	.word	index@(_ZN4vllm32paged_attention_v2_reduce_kernelItLi120ELi128ELi512EEEvPT_PKfS4_PKS1_PKii)
        /*06f8*/ 	.word	0x00000020


	//----- nvinfo : EIATTR_FRAME_SIZE
	.align		4
.L_345:
        /*06fc*/ 	.byte	0x04, 0x11
        /*06fe*/ 	.short	(.L_347 - .L_346)
	.align		4
.L_346:
        /*0700*/ 	.word	index@(_ZN4vllm32paged_attention_v2_reduce_kernelItLi120ELi128ELi512EEEvPT_PKfS4_PKS1_PKii)
        /*0704*/ 	.word	0x00000000


	//----- nvinfo : EIATTR_REGCOUNT
	.align		4
.L_347:
        /*0708*/ 	.byte	0x04, 0x2f
        /*070a*/ 	.short	(.L_349 - .L_348)
	.align		4
.L_348:
        /*070c*/ 	.word	index@(_ZN4vllm25paged_attention_v2_kernelIttLi128ELi8ELi128ELNS_18Fp8KVCacheDataTypeE0ELb1ELi512EEEvPfS2_PT_PKS3_PKT0_S9_ifPKiSB_iPKfiiiSD_SD_iiiii)
        /*0710*/ 	.word	0x0000005f


	//----- nvinfo : EIATTR_FRAME_SIZE
	.align		4
.L_349:
        /*0714*/ 	.byte	0x04, 0x11
        /*0716*/ 	.short	(.L_351 - .L_350)
	.align		4
.L_350:
        /*0718*/ 	.word	index@(_ZN4vllm25paged_attention_v2_kernelIttLi128ELi8ELi128ELNS_18Fp8KVCacheDataTypeE0ELb1ELi512EEEvPfS2_PT_PKS3_PKT0_S9_ifPKiSB_iPKfiiiSD_SD_iiiii)
        /*071c*/ 	.word	0x00000000


	//----- nvinfo : EIATTR_REGCOUNT
	.align		4
.L_351:
        /*0720*/ 	.byte	0x04, 0x2f
        /*0722*/ 	.short	(.L_353 - .L_352)
	.align		4
.L_352:
        /*0724*/ 	.word	index@(_ZN4vllm32paged_attention_v2_reduce_kernelItLi128ELi128ELi512EEEvPT_PKfS4_PKS1_PKii)
        /*0728*/ 	.word	0x00000020


	//----- nvinfo : EIATTR_FRAME_SIZE
	.align		4
.L_353:
        /*072c*/ 	.byte	0x04, 0x11
        /*072e*/ 	.short	(.L_355 - .L_354)
	.align		4
.L_354:
        /*0730*/ 	.word	index@(_ZN4vllm32paged_attention_v2_reduce_kernelItLi128ELi128ELi512EEEvPT_PKfS4_PKS1_PKii)
        /*0734*/ 	.word	0x00000000


	//----- nvinfo : EIATTR_REGCOUNT
	.align		4
.L_355:
        /*0738*/ 	.byte	0x04, 0x2f
        /*073a*/ 	.short	(.L_357 - .L_356)
	.align		4
.L_356:
        /*073c*/ 	.word	index@(_ZN4vllm25paged_attention_v2_kernelIttLi192ELi8ELi128ELNS_18Fp8KVCacheDataTypeE0ELb1ELi512EEEvPfS2_PT_PKS3_PKT0_S9_ifPKiSB_iPKfiiiSD_SD_iiiii)
        /*0740*/ 	.word	0x00000080


	//----- nvinfo : EIATTR_FRAME_SIZE
	.align		4
.L_357:
        /*0744*/ 	.byte	0x04, 0x11
        /*0746*/ 	.short	(.L_359 - .L_358)
	.align		4
.L_358:
        /*0748*/ 	.word	index@(_ZN4vllm25paged_attention_v2_kernelIttLi192ELi8ELi128ELNS_18Fp8KVCacheDataTypeE0ELb1ELi512EEEvPfS2_PT_PKS3_PKT0_S9_ifPKiSB_iPKfiiiSD_SD_iiiii)
        /*074c*/ 	.word	0x00000000


	//----- nvinfo : EIATTR_REGCOUNT
	.align		4
.L_359:
        /*0750*/ 	.byte	0x04, 0x2f
        /*0752*/ 	.short	(.L_361 - .L_360)
	.align		4
.L_360:
        /*0754*/ 	.word	index@(_ZN4vllm32paged_attention_v2_reduce_kernelItLi192ELi128ELi512EEEvPT_PKfS4_PKS1_PKii)
        /*0758*/ 	.word	0x00000020


	//----- nvinfo : EIATTR_FRAME_SIZE
	.align		4
.L_361:
        /*075c*/ 	.byte	0x04, 0x11
        /*075e*/ 	.short	(.L_363 - .L_362)
	.align		4
.L_362:
        /*0760*/ 	.word	index@(_ZN4vllm32paged_attention_v2_reduce_kernelItLi192ELi128ELi512EEEvPT_PKfS4_PKS1_PKii)
        /*0764*/ 	.word	0x00000000


	//----- nvinfo : EIATTR_REGCOUNT
	.align		4
.L_363:
        /*0768*/ 	.byte	0x04, 0x2f
        /*076a*/ 	.short	(.L_365 - .L_364)
	.align		4
.L_364:
        /*076c*/ 	.word	index@(_ZN4vllm25paged_attention_v2_kernelIttLi256ELi8ELi128ELNS_18Fp8KVCacheDataTypeE0ELb1ELi512EEEvPfS2_PT_PKS3_PKT0_S9_ifPKiSB_iPKfiiiSD_SD_iiiii)
        /*0770*/ 	.word	0x000000a8


	//----- nvinfo : EIATTR_FRAME_SIZE
	.align		4
.L_365:
        /*0774*/ 	.byte	0x04, 0x11
        /*0776*/ 	.short	(.L_367 - .L_366)
	.align		4
.L_366:
        /*0778*/ 	.word	index@(_ZN4vllm25paged_attention_v2_kernelIttLi256ELi8ELi128ELNS_18Fp8KVCacheDataTypeE0ELb1ELi512EEEvPfS2_PT_PKS3_PKT0_S9_ifPKiSB_iPKfiiiSD_SD_iiiii)
        /*077c*/ 	.word	0x00000000


	//----- nvinfo : EIATTR_REGCOUNT
	.align		4
.L_367:
        /*0780*/ 	.byte	0x04, 0x2f
        /*0782*/ 	.short	(.L_369 - .L_368)
	.align		4
.L_368:
        /*0784*/ 	.word	index@(_ZN4vllm32paged_attention_v2_reduce_kernelItLi256ELi128ELi512EEEvPT_PKfS4_PKS1_PKii)
        /*0788*/ 	.word	0x00000020


	//----- nvinfo : EIATTR_FRAME_SIZE
	.align		4
.L_369:
        /*078c*/ 	.byte	0x04, 0x11
        /*078e*/ 	.short	(.L_371 - .L_370)
	.align		4
.L_370:
        /*0790*/ 	.word	index@(_ZN4vllm32paged_attention_v2_reduce_kernelItLi256ELi128ELi512EEEvPT_PKfS4_PKS1_PKii)
        /*0794*/ 	.word	0x00000000


	//----- nvinfo : EIATTR_REGCOUNT
	.align		4
.L_371:
        /*0798*/ 	.byte	0x04, 0x2f
        /*079a*/ 	.short	(.L_373 - .L_372)
	.align		4
.L_372:
        /*079c*/ 	.word	index@(_ZN4vllm25paged_attention_v2_kernelIttLi32ELi8ELi128ELNS_18Fp8KVCacheDataTypeE0ELb0ELi512EEEvPfS2_PT_PKS3_PKT0_S9_ifPKiSB_iPKfiiiSD_SD_iiiii)
        /*07a0*/ 	.word	0x00000028


	//----- nvinfo : EIATTR_FRAME_SIZE
	.align		4
.L_373:
        /*07a4*/ 	.byte	0x04, 0x11
        /*07a6*/ 	.short	(.L_375 - .L_374)
	.align		4
.L_374:
        /*07a8*/ 	.word	index@(_ZN4vllm25paged_attention_v2_kernelIttLi32ELi8ELi128ELNS_18Fp8KVCacheDataTypeE0ELb0ELi512EEEvPfS2_PT_PKS3_PKT0_S9_ifPKiSB_iPKfiiiSD_SD_iiiii)
        /*07ac*/ 	.word	0x00000000


	//----- nvinfo : EIATTR_REGCOUNT
	.align		4
.L_375:
        /*07b0*/ 	.byte	0x04, 0x2f
        /*07b2*/ 	.short	(.L_377 - .L_376)
	.align		4
.L_376:
        /*07b4*/ 	.word	index@(_ZN4vllm25paged_attention_v2_kernelIttLi64ELi8ELi128ELNS_18Fp8KVCacheDataTypeE0ELb0ELi512EEEvPfS2_PT_PKS3_PKT0_S9_ifPKiSB_iPKfiiiSD_SD_iiiii)
        /*07b8*/ 	.word	0x00000038


	//----- nvinfo : EIATTR_FRAME_SIZE
	.align		4
.L_377:
        /*07bc*/ 	.byte	0x04, 0x11
        /*07be*/ 	.short	(.L_379 - .L_378)
	.align		4
.L_378:
        /*07c0*/ 	.word	index@(_ZN4vllm25paged_attention_v2_kernelIttLi64ELi8ELi128ELNS_18Fp8KVCacheDataTypeE0ELb0ELi512EEEvPfS2_PT_PKS3_PKT0_S9_ifPKiSB_iPKfiiiSD_SD_iiiii)
        /*07c4*/ 	.word	0x00000000


	//----- nvinfo : EIATTR_REGCOUNT
	.align		4
.L_379:
        /*07c8*/ 	.byte	0x04, 0x2f
        /*07ca*/ 	.short	(.L_381 - .L_380)
	.align		4
.L_380:
        /*07cc*/ 	.word	index@(_ZN4vllm25paged_attention_v2_kernelIttLi80ELi8ELi128ELNS_18Fp8KVCacheDataTypeE0ELb0ELi512EEEvPfS2_PT_PKS3_PKT0_S9_ifPKiSB_iPKfiiiSD_SD_iiiii)
        /*07d0*/ 	.word	0x00000040


	//----- nvinfo : EIATTR_FRAME_SIZE
	.align		4
.L_381:
        /*07d4*/ 	.byte	0x04, 0x11
        /*07d6*/ 	.short	(.L_383 - .L_382)
	.align		4
.L_382:
        /*07d8*/ 	.word	index@(_ZN4vllm25paged_attention_v2_kernelIttLi80ELi8ELi128ELNS_18Fp8KVCacheDataTypeE0ELb0ELi512EEEvPfS2_PT_PKS3_PKT0_S9_ifPKiSB_iPKfiiiSD_SD_iiiii)
        /*07dc*/ 	.word	0x00000000


	//----- nvinfo : EIATTR_REGCOUNT
	.align		4
.L_383:
        /*07e0*/ 	.byte	0x04, 0x2f
        /*07e2*/ 	.short	(.L_385 - .L_384)
	.align		4
.L_384:
        /*07e4*/ 	.word	index@(_ZN4vllm25paged_attention_v2_kernelIttLi96ELi8ELi128ELNS_18Fp8KVCacheDataTypeE0ELb0ELi512EEEvPfS2_PT_PKS3_PKT0_S9_ifPKiSB_iPKfiiiSD_SD_iiiii)
        /*07e8*/ 	.word	0x00000047


	//----- nvinfo : EIATTR_FRAME_SIZE
	.align		4
.L_385:
        /*07ec*/ 	.byte	0x04, 0x11
        /*07ee*/ 	.short	(.L_387 - .L_386)
	.align		4
.L_386:
        /*07f0*/ 	.word	index@(_ZN4vllm25paged_attention_v2_kernelIttLi96ELi8ELi128ELNS_18Fp8KVCacheDataTypeE0ELb0ELi512EEEvPfS2_PT_PKS3_PKT0_S9_ifPKiSB_iPKfiiiSD_SD_iiiii)
        /*07f4*/ 	.word	0x00000000


	//----- nvinfo : EIATTR_REGCOUNT
	.align		4
.L_387:
        /*07f8*/ 	.byte	0x04, 0x2f
        /*07fa*/ 	.short	(.L_389 - .L_388)
	.align		4
.L_388:
        /*07fc*/ 	.word	index@(_ZN4vllm25paged_attention_v2_kernelIttLi112ELi8ELi128ELNS_18Fp8KVCacheDataTypeE0ELb0ELi512EEEvPfS2_PT_PKS3_PKT0_S9_ifPKiSB_iPKfiiiSD_SD_iiiii)
        /*0800*/ 	.word	0x00000050


	//----- nvinfo : EIATTR_FRAME_SIZE
	.align		4
.L_389:
        /*0804*/ 	.byte	0x04, 0x11
        /*0806*/ 	.short	(.L_391 - .L_390)
	.align		4
.L_390:
        /*0808*/ 	.word	index@(_ZN4vllm25paged_attention_v2_kernelIttLi112ELi8ELi128ELNS_18Fp8KVCacheDataTypeE0ELb0ELi512EEEvPfS2_PT_PKS3_PKT0_S9_ifPKiSB_iPKfiiiSD_SD_iiiii)
        /*080c*/ 	.word	0x00000000


	//----- nvinfo : EIATTR_REGCOUNT
	.align		4
.L_391:
        /*0810*/ 	.byte	0x04, 0x2f
        /*0812*/ 	.short	(.L_393 - .L_392)
	.align		4
.L_392:
        /*0814*/ 	.word	index@(_ZN4vllm25paged_attention_v2_kernelIttLi120ELi8ELi128ELNS_18Fp8KVCacheDataTypeE0ELb0ELi512EEEvPfS2_PT_PKS3_PKT0_S9_ifPKiSB_iPKfiiiSD_SD_iiiii)
        /*0818*/ 	.word	0x0000004d


	//----- nvinfo : EIATTR_FRAME_SIZE
	.align		4
.L_393:
        /*081c*/ 	.byte	0x04, 0x11
        /*081e*/ 	.short	(.L_395 - .L_394)
	.align		4
.L_394:
        /*0820*/ 	.word	index@(_ZN4vllm25paged_attention_v2_kernelIttLi120ELi8ELi128ELNS_18Fp8KVCacheDataTypeE0ELb0ELi512EEEvPfS2_PT_PKS3_PKT0_S9_ifPKiSB_iPKfiiiSD_SD_iiiii)
        /*0824*/ 	.word	0x00000000


	//----- nvinfo : EIATTR_REGCOUNT
	.align		4
.L_395:
        /*0828*/ 	.byte	0x04, 0x2f
        /*082a*/ 	.short	(.L_397 - .L_396)
	.align		4
.L_396:
        /*082c*/ 	.word	index@(_ZN4vllm25paged_attention_v2_kernelIttLi128ELi8ELi128ELNS_18Fp8KVCacheDataTypeE0ELb0ELi512EEEvPfS2_PT_PKS3_PKT0_S9_ifPKiSB_iPKfiiiSD_SD_iiiii)
        /*0830*/ 	.word	0x00000060


	//----- nvinfo : EIATTR_FRAME_SIZE
	.align		4
.L_397:
        /*0834*/ 	.byte	0x04, 0x11
        /*0836*/ 	.short	(.L_399 - .L_398)
	.align		4
.L_398:
        /*0838*/ 	.word	index@(_ZN4vllm25paged_attention_v2_kernelIttLi128ELi8ELi128ELNS_18Fp8KVCacheDataTypeE0ELb0ELi512EEEvPfS2_PT_PKS3_PKT0_S9_ifPKiSB_iPKfiiiSD_SD_iiiii)
        /*083c*/ 	.word	0x00000000


	//----- nvinfo : EIATTR_REGCOUNT
	.align		4
.L_399:
        /*0840*/ 	.byte	0x04, 0x2f
        /*0842*/ 	.short	(.L_401 - .L_400)
	.align		4
.L_400:
        /*0844*/ 	.word	index@(_ZN4vllm25paged_attention_v2_kernelIttLi192ELi8ELi128ELNS_18Fp8KVCacheDataTypeE0ELb0ELi512EEEvPfS2_PT_PKS3_PKT0_S9_ifPKiSB_iPKfiiiSD_SD_iiiii)
        /*0848*/ 	.word	0x00000080


	//----- nvinfo : EIATTR_FRAME_SIZE
	.align		4
.L_401:
        /*084c*/ 	.byte	0x04, 0x11
        /*084e*/ 	.short	(.L_403 - .L_402)
	.align		4
.L_402:
        /*0850*/ 	.word	index@(_ZN4vllm25paged_attention_v2_kernelIttLi192ELi8ELi128ELNS_18Fp8KVCacheDataTypeE0ELb0ELi512EEEvPfS2_PT_PKS3_PKT0_S9_ifPKiSB_iPKfiiiSD_SD_iiiii)
        /*0854*/ 	.word	0x00000000


	//----- nvinfo : EIATTR_REGCOUNT
	.align		4
.L_403:
        /*0858*/ 	.byte	0x04, 0x2f
        /*085a*/ 	.short	(.L_405 - .L_404)
	.align		4
.L_404:
        /*085c*/ 	.word	index@(_ZN4vllm25paged_attention_v2_kernelIttLi256ELi8ELi128ELNS_18Fp8KVCacheDataTypeE0ELb0ELi512EEEvPfS2_PT_PKS3_PKT0_S9_ifPKiSB_iPKfiiiSD_SD_iiiii)
        /*0860*/ 	.word	0x000000a6


	//----- nvinfo : EIATTR_FRAME_SIZE
	.align		4
.L_405:
        /*0864*/ 	.byte	0x04, 0x11
        /*0866*/ 	.short	(.L_407 - .L_406)
	.align		4
.L_406:
        /*0868*/ 	.word	index@(_ZN4vllm25paged_attention_v2_kernelIttLi256ELi8ELi128ELNS_18Fp8KVCacheDataTypeE0ELb0ELi512EEEvPfS2_PT_PKS3_PKT0_S9_ifPKiSB_iPKfiiiSD_SD_iiiii)
        /*086c*/ 	.word	0x00000000


	//----- nvinfo : EIATTR_REGCOUNT
	.align		4
.L_407:
        /*0870*/ 	.byte	0x04, 0x2f
        /*0872*/ 	.short	(.L_409 - .L_408)
	.align		4
.L_408:
        /*0874*/ 	.word	index@(_ZN4vllm25paged_attention_v2_kernelIttLi32ELi16ELi128ELNS_18Fp8KVCacheDataTypeE0ELb1ELi512EEEvPfS2_PT_PKS3_PKT0_S9_ifPKiSB_iPKfiiiSD_SD_iiiii)
        /*0878*/ 	.word	0x00000030


	//----- nvinfo : EIATTR_FRAME_SIZE
	.align		4
.L_409:
        /*087c*/ 	.byte	0x04, 0x11
        /*087e*/ 	.short	(.L_411 - .L_410)
	.align		4
.L_410:
        /*0880*/ 	.word	index@(_ZN4vllm25paged_attention_v2_kernelIttLi32ELi16ELi128ELNS_18Fp8KVCacheDataTypeE0ELb1ELi512EEEvPfS2_PT_PKS3_PKT0_S9_ifPKiSB_iPKfiiiSD_SD_iiiii)
        /*0884*/ 	.word	0x00000000


	//----- nvinfo : EIATTR_REGCOUNT
	.align		4
.L_411:
        /*0888*/ 	.byte	0x04, 0x2f
        /*088a*/ 	.short	(.L_413 - .L_412)
	.align		4
.L_412:
        /*088c*/ 	.word	index@(_ZN4vllm25paged_attention_v2_kernelIttLi64ELi16ELi128ELNS_18Fp8KVCacheDataTypeE0ELb1ELi512EEEvPfS2_PT_PKS3_PKT0_S9_ifPKiSB_iPKfiiiSD_SD_iiiii)
        /*0890*/ 	.word	0x00000046


	//----- nvinfo : EIATTR_FRAME_SIZE
	.align		4
.L_413:
        /*0894*/ 	.byte	0x04, 0x11
        /*0896*/ 	.short	(.L_415 - .L_414)
	.align		4
.L_414:
        /*0898*/ 	.word	index@(_ZN4vllm25paged_attention_v2_kernelIttLi64ELi16ELi128ELNS_18Fp8KVCacheDataTypeE0ELb1ELi512EEEvPfS2_PT_PKS3_PKT0_S9_ifPKiSB_iPKfiiiSD_SD_iiiii)
        /*089c*/ 	.word	0x00000000


	//----- nvinfo : EIATTR_REGCOUNT
	.align		4
.L_415:
        /*08a0*/ 	.byte	0x04, 0x2f
        /*08a2*/ 	.short	(.L_417 - .L_416)
	.align		4
.L_416:
        /*08a4*/ 	.word	index@(_ZN4vllm25paged_attention_v2_kernelIttLi80ELi16ELi128ELNS_18Fp8KVCacheDataTypeE0ELb1ELi512EEEvPfS2_PT_PKS3_PKT0_S9_ifPKiSB_iPKfiiiSD_SD_iiiii)
        /*08a8*/ 	.word	0x0000004e


	//----- nvinfo : EIATTR_FRAME_SIZE
	.align		4
.L_417:
        /*08ac*/ 	.byte	0x04, 0x11
        /*08ae*/ 	.short	(.L_419 - .L_418)
	.align		4
.L_418:
        /*08b0*/ 	.word	index@(_ZN4vllm25paged_attention_v2_kernelIttLi80ELi16ELi128ELNS_18Fp8KVCacheDataTypeE0ELb1ELi512EEEvPfS2_PT_PKS3_PKT0_S9_ifPKiSB_iPKfiiiSD_SD_iiiii)
        /*08b4*/ 	.word	0x00000000


	//----- nvinfo : EIATTR_REGCOUNT
	.align		4
.L_419:
        /*08b8*/ 	.byte	0x04, 0x2f
        /*08ba*/ 	.short	(.L_421 - .L_420)
	.align		4
.L_420:
        /*08bc*/ 	.word	index@(_ZN4vllm25paged_attention_v2_kernelIttLi96ELi16ELi128ELNS_18Fp8KVCacheDataTypeE0ELb1ELi512EEEvPfS2_PT_PKS3_PKT0_S9_ifPKiSB_iPKfiiiSD_SD_iiiii)
        /*08c0*/ 	.word	0x0000005a


	//----- nvinfo : EIATTR_FRAME_SIZE
	.align		4
.L_421:
        /*08c4*/ 	.byte	0x04, 0x11
        /*08c6*/ 	.short	(.L_423 - .L_422)
	.align		4
.L_422:
        /*08c8*/ 	.word	index@(_ZN4vllm25paged_attention_v2_kernelIttLi96ELi16ELi128ELNS_18Fp8KVCacheDataTypeE0ELb1ELi512EEEvPfS2_PT_PKS3_PKT0_S9_ifPKiSB_iPKfiiiSD_SD_iiiii)
        /*08cc*/ 	.word	0x00000000


	//----- nvinfo : EIATTR_REGCOUNT
	.align		4
.L_423:
        /*08d0*/ 	.byte	0x04, 0x2f
        /*08d2*/ 	.short	(.L_425 - .L_424)
	.align		4
.L_424:
        /*08d4*/ 	.word	index@(_ZN4vllm25paged_attention_v2_kernelIttLi112ELi16ELi128ELNS_18Fp8KVCacheDataTypeE0ELb1ELi512EEEvPfS2_PT_PKS3_PKT0_S9_ifPKiSB_iPKfiiiSD_SD_iiiii)
        /*08d8*/ 	.word	0x00000060


	//----- nvinfo : EIATTR_FRAME_SIZE
	.align		4
.L_425:
        /*08dc*/ 	.byte	0x04, 0x11
        /*08de*/ 	.short	(.L_427 - .L_426)
	.align		4
.L_426:
        /*08e0*/ 	.word	index@(_ZN4vllm25paged_attention_v2_kernelIttLi112ELi16ELi128ELNS_18Fp8KVCacheDataTypeE0ELb1ELi512EEEvPfS2_PT_PKS3_PKT0_S9_ifPKiSB_iPKfiiiSD_SD_iiiii)
        /*08e4*/ 	.word	0x00000000


	//----- nvinfo : EIATTR_REGCOUNT
	.align		4
.L_427:
        /*08e8*/ 	.byte	0x04, 0x2f
        /*08ea*/ 	.short	(.L_429 - .L_428)
	.align		4
.L_428:
        /*08ec*/ 	.word	index@(_ZN4vllm25paged_attention_v2_kernelIttLi120ELi16ELi128ELNS_18Fp8KVCacheDataTypeE0ELb1ELi512EEEvPfS2_PT_PKS3_PKT0_S9_ifPKiSB_iPKfiiiSD_SD_iiiii)
        /*08f0*/ 	.word	0x0000005c


	//----- nvinfo : EIATTR_FRAME_SIZE
	.align		4
.L_429:
        /*08f4*/ 	.byte	0x04, 0x11
        /*08f6*/ 	.short	(.L_431 - .L_430)
	.align		4
.L_430:
        /*08f8*/ 	.word	index@(_ZN4vllm25paged_attention_v2_kernelIttLi120ELi16ELi128ELNS_18Fp8KVCacheDataTypeE0ELb1ELi512EEEvPfS2_PT_PKS3_PKT0_S9_ifPKiSB_iPKfiiiSD_SD_iiiii)
        /*08fc*/ 	.word	0x00000000


	//----- nvinfo : EIATTR_REGCOUNT
	.align		4
.L_431:
        /*0900*/ 	.byte	0x04, 0x2f
        /*0902*/ 	.short	(.L_433 - .L_432)
	.align		4
.L_432:
        /*0904*/ 	.word	index@(_ZN4vllm25paged_attention_v2_kernelIttLi128ELi16ELi128ELNS_18Fp8KVCacheDataTypeE0ELb1ELi512EEEvPfS2_PT_PKS3_PKT0_S9_ifPKiSB_iPKfiiiSD_SD_iiiii)
        /*0908*/ 	.word	0x00000060


	//----- nvinfo : EIATTR_FRAME_SIZE
	.align		4
.L_433:
        /*090c*/ 	.byte	0x04, 0x11
        /*090e*/ 	.short	(.L_435 - .L_434)
	.align		4
.L_434:
        /*0910*/ 	.word	index@(_ZN4vllm25paged_attention_v2_kernelIttLi128ELi16ELi128ELNS_18Fp8KVCacheDataTypeE0ELb1ELi512EEEvPfS2_PT_PKS3_PKT0_S9_ifPKiSB_iPKfiiiSD_SD_iiiii)
        /*0914*/ 	.word	0x00000000


	//----- nvinfo : EIATTR_REGCOUNT
	.align		4
.L_435:
        /*0918*/ 	.byte	0x04, 0x2f
        /*091a*/ 	.short	(.L_437 - .L_436)
	.align		4
.L_436:
        /*091c*/ 	.word	index@(_ZN4vllm25paged_attention_v2_kernelIttLi192ELi16ELi128ELNS_18Fp8KVCacheDataTypeE0ELb1ELi512EEEvPfS2_PT_PKS3_PKT0_S9_ifPKiSB_iPKfiiiSD_SD_iiiii)
        /*0920*/ 	.word	0x0000007f


	//----- nvinfo : EIATTR_FRAME_SIZE
	.align		4
.L_437:
        /*0924*/ 	.byte	0x04, 0x11
        /*0926*/ 	.short	(.L_439 - .L_438)
	.align		4
.L_438:
        /*0928*/ 	.word	index@(_ZN4vllm25paged_attention_v2_kernelIttLi192ELi16ELi128ELNS_18Fp8KVCacheDataTypeE0ELb1ELi512EEEvPfS2_PT_PKS3_PKT0_S9_ifPKiSB_iPKfiiiSD_SD_iiiii)
        /*092c*/ 	.word	0x00000000


	//----- nvinfo : EIATTR_REGCOUNT
	.align		4
.L_439:
        /*0930*/ 	.byte	0x04, 0x2f
        /*0932*/ 	.short	(.L_441 - .L_440)
	.align		4
.L_440:
        /*0934*/ 	.word	index@(_ZN4vllm25paged_attention_v2_kernelIttLi256ELi16ELi128ELNS_18Fp8KVCacheDataTypeE0ELb1ELi512EEEvPfS2_PT_PKS3_PKT0_S9_ifPKiSB_iPKfiiiSD_SD_iiiii)
        /*0938*/ 	.word	0x0000009e


	//----- nvinfo : EIATTR_FRAME_SIZE
	.align		4
.L_441:
        /*093c*/ 	.byte	0x04, 0x11
        /*093e*/ 	.short	(.L_443 - .L_442)
	.align		4
.L_442:
        /*0940*/ 	.word	index@(_ZN4vllm25paged_attention_v2_kernelIttLi256ELi16ELi128ELNS_18Fp8KVCacheDataTypeE0ELb1ELi512EEEvPfS2_PT_PKS3_PKT0_S9_ifPKiSB_iPKfiiiSD_SD_iiiii)
        /*0944*/ 	.word	0x00000000


	//----- nvinfo : EIATTR_REGCOUNT
	.align		4
.L_443:
        /*0948*/ 	.byte	0x04, 0x2f
        /*094a*/ 	.short	(.L_445 - .L_444)
	.align		4
.L_444:
        /*094c*/ 	.word	index@(_ZN4vllm25paged_attention_v2_kernelIttLi32ELi16ELi128ELNS_18Fp8KVCacheDataTypeE0ELb0ELi512EEEvPfS2_PT_PKS3_PKT0_S9_ifPKiSB_iPKfiiiSD_SD_iiiii)
        /*0950*/ 	.word	0x00000028


	//----- nvinfo : EIATTR_FRAME_SIZE
	.align		4
.L_445:
        /*0954*/ 	.byte	0x04, 0x11
        /*0956*/ 	.short	(.L_447 - .L_446)
	.align		4
.L_446:
        /*0958*/ 	.word	index@(_ZN4vllm25paged_attention_v2_kernelIttLi32ELi16ELi128ELNS_18Fp8KVCacheDataTypeE0ELb0ELi512EEEvPfS2_PT_PKS3_PKT0_S9_ifPKiSB_iPKfiiiSD_SD_iiiii)
        /*095c*/ 	.word	0x00000000


	//----- nvinfo : EIATTR_REGCOUNT
	.align		4
.L_447:
        /*0960*/ 	.byte	0x04, 0x2f
        /*0962*/ 	.short	(.L_449 - .L_448)
	.align		4
.L_448:
        /*0964*/ 	.word	index@(_ZN4vllm25paged_attention_v2_kernelIttLi64ELi16ELi128ELNS_18Fp8KVCacheDataTypeE0ELb0ELi512EEEvPfS2_PT_PKS3_PKT0_S9_ifPKiSB_iPKfiiiSD_SD_iiiii)
        /*0968*/ 	.word	0x0000003e


	//----- nvinfo : EIATTR_FRAME_SIZE
	.align		4
.L_449:
        /*096c*/ 	.byte	0x04, 0x11
        /*096e*/ 	.short	(.L_451 - .L_450)
	.align		4
.L_450:
        /*0970*/ 	.word	index@(_ZN4vllm25paged_attention_v2_kernelIttLi64ELi16ELi128ELNS_18Fp8KVCacheDataTypeE0ELb0ELi512EEEvPfS2_PT_PKS3_PKT0_S9_ifPKiSB_iPKfiiiSD_SD_iiiii)
        /*0974*/ 	.word	0x00000000


	//----- nvinfo : EIATTR_REGCOUNT
	.align		4
.L_451:
        /*0978*/ 	.byte	0x04, 0x2f
        /*097a*/ 	.short	(.L_453 - .L_452)
	.align		4
.L_452:
        /*097c*/ 	.word	index@(_ZN4vllm25paged_attention_v2_kernelIttLi80ELi16ELi128ELNS_18Fp8KVCacheDataTypeE0ELb0ELi512EEEvPfS2_PT_PKS3_PKT0_S9_ifPKiSB_iPKfiiiSD_SD_iiiii)
        /*0980*/ 	.word	0x00000048


	//----- nvinfo : EIATTR_FRAME_SIZE
	.align		4
.L_453:
        /*0984*/ 	.byte	0x04, 0x11
        /*0986*/ 	.short	(.L_455 - .L_454)
	.align		4
.L_454:
        /*0988*/ 	.word	index@(_ZN4vllm25paged_attention_v2_kernelIttLi80ELi16ELi128ELNS_18Fp8KVCacheDataTypeE0ELb0ELi512EEEvPfS2_PT_PKS3_PKT0_S9_ifPKiSB_iPKfiiiSD_SD_iiiii)
        /*098c*/ 	.word	0x00000000


	//----- nvinfo : EIATTR_REGCOUNT
	.align		4
.L_455:
        /*0990*/ 	.byte	0x04, 0x2f
        /*0992*/ 	.short	(.L_457 - .L_456)
	.align		4
.L_456:
        /*0994*/ 	.word	index@(_ZN4vllm25paged_attention_v2_kernelIttLi96ELi16ELi128ELNS_18Fp8KVCacheDataTypeE0ELb0ELi512EEEvPfS2_PT_PKS3_PKT0_S9_ifPKiSB_iPKfiiiSD_SD_iiiii)
        /*0998*/ 	.word	0x00000050


	//----- nvinfo : EIATTR_FRAME_SIZE
	.align		4
.L_457:
        /*099c*/ 	.byte	0x04, 0x11
        /*099e*/ 	.short	(.L_459 - .L_458)
	.align		4
.L_458:
        /*09a0*/ 	.word	index@(_ZN4vllm25paged_attention_v2_kernelIttLi96ELi16ELi128ELNS_18Fp8KVCacheDataTypeE0ELb0ELi512EEEvPfS2_PT_PKS3_PKT0_S9_ifPKiSB_iPKfiiiSD_SD_iiiii)
        /*09a4*/ 	.word	0x00000000


	//----- nvinfo : EIATTR_REGCOUNT
	.align		4
.L_459:
        /*09a8*/ 	.byte	0x04, 0x2f
        /*09aa*/ 	.short	(.L_461 - .L_460)
	.align		4
.L_460:
        /*09ac*/ 	.word	index@(_ZN4vllm25paged_attention_v2_kernelIttLi112ELi16ELi128ELNS_18Fp8KVCacheDataTypeE0ELb0ELi512EEEvPfS2_PT_PKS3_PKT0_S9_ifPKiSB_iPKfiiiSD_SD_iiiii)
        /*09b0*/ 	.word	0x00000050


	//----- nvinfo : EIATTR_FRAME_SIZE
	.align		4
.L_461:
        /*09b4*/ 	.byte	0x04, 0x11
        /*09b6*/ 	.short	(.L_463 - .L_462)
	.align		4
.L_462:
        /*09b8*/ 	.word	index@(_ZN4vllm25paged_attention_v2_kernelIttLi112ELi16ELi128ELNS_18Fp8KVCacheDataTypeE0ELb0ELi512EEEvPfS2_PT_PKS3_PKT0_S9_ifPKiSB_iPKfiiiSD_SD_iiiii)
        /*09bc*/ 	.word	0x00000000


	//----- nvinfo : EIATTR_REGCOUNT
	.align		4
.L_463:
        /*09c0*/ 	.byte	0x04, 0x2f
        /*09c2*/ 	.short	(.L_465 - .L_464)
	.align		4
.L_464:
        /*09c4*/ 	.word	index@(_ZN4vllm25paged_attention_v2_kernelIttLi120ELi16ELi128ELNS_18Fp8KVCacheDataTypeE0ELb0ELi512EEEvPfS2_PT_PKS3_PKT0_S9_ifPKiSB_iPKfiiiSD_SD_iiiii)
        /*09c8*/ 	.word	0x00000048


	//----- nvinfo : EIATTR_FRAME_SIZE
	.align		4
.L_465:
        /*09cc*/ 	.byte	0x04, 0x11
        /*09ce*/ 	.short	(.L_467 - .L_466)
	.align		4
.L_466:
        /*09d0*/ 	.word	index@(_ZN4vllm25paged_attention_v2_kernelIttLi120ELi16ELi128ELNS_18Fp8KVCacheDataTypeE0ELb0ELi512EEEvPfS2_PT_PKS3_PKT0_S9_ifPKiSB_iPKfiiiSD_SD_iiiii)
        /*09d4*/ 	.word	0x00000000


	//----- nvinfo : EIATTR_REGCOUNT
	.align		4
.L_467:
        /*09d8*/ 	.byte	0x04, 0x2f
        /*09da*/ 	.short	(.L_469 - .L_468)
	.align		4
.L_468:
        /*09dc*/ 	.word	index@(_ZN4vllm25paged_attention_v2_kernelIttLi128ELi16ELi128ELNS_18Fp8KVCacheDataTypeE0ELb0ELi512EEEvPfS2_PT_PKS3_PKT0_S9_ifPKiSB_iPKfiiiSD_SD_iiiii)
        /*09e0*/ 	.word	0x00000060


	//----- nvinfo : EIATTR_FRAME_SIZE
	.align		4
.L_469:
        /*09e4*/ 	.byte	0x04, 0x11
        /*09e6*/ 	.short	(.L_471 - .L_470)
	.align		4
.L_470:
        /*09e8*/ 	.word	index@(_ZN4vllm25paged_attention_v2_kernelIttLi128ELi16ELi128ELNS_18Fp8KVCacheDataTypeE0ELb0ELi512EEEvPfS2_PT_PKS3_PKT0_S9_ifPKiSB_iPKfiiiSD_SD_iiiii)
        /*09ec*/ 	.word	0x00000000


	//----- nvinfo : EIATTR_REGCOUNT
	.align		4
.L_471:
        /*09f0*/ 	.byte	0x04, 0x2f
        /*09f2*/ 	.short	(.L_473 - .L_472)
	.align		4
.L_472:
        /*09f4*/ 	.word	index@(_ZN4vllm25paged_attention_v2_kernelIttLi192ELi16ELi128ELNS_18Fp8KVCacheDataTypeE0ELb0ELi512EEEvPfS2_PT_PKS3_PKT0_S9_ifPKiSB_iPKfiiiSD_SD_iiiii)
        /*09f8*/ 	.word	0x0000007b


	//----- nvinfo : EIATTR_FRAME_SIZE
	.align		4
.L_473:
        /*09fc*/ 	.byte	0x04, 0x11
        /*09fe*/ 	.short	(.L_475 - .L_474)
	.align		4
.L_474:
        /*0a00*/ 	.word	index@(_ZN4vllm25paged_attention_v2_kernelIttLi192ELi16ELi128ELNS_18Fp8KVCacheDataTypeE0ELb0ELi512EEEvPfS2_PT_PKS3_PKT0_S9_ifPKiSB_iPKfiiiSD_SD_iiiii)
        /*0a04*/ 	.word	0x00000000


	//----- nvinfo : EIATTR_REGCOUNT
	.align		4
.L_475:
        /*0a08*/ 	.byte	0x04, 0x2f
        /*0a0a*/ 	.short	(.L_477 - .L_476)
	.align		4
.L_476:
        /*0a0c*/ 	.word	index@(_ZN4vllm25paged_attention_v2_kernelIttLi256ELi16ELi128ELNS_18Fp8KVCacheDataTypeE0ELb0ELi512EEEvPfS2_PT_PKS3_PKT0_S9_ifPKiSB_iPKfiiiSD_SD_iiiii)
        /*0a10*/ 	.word	0x0000007e


	//----- nvinfo : EIATTR_FRAME_SIZE
	.align		4
.L_477:
        /*0a14*/ 	.byte	0x04, 0x11
        /*0a16*/ 	.short	(.L_479 - .L_478)
	.align		4
.L_478:
        /*0a18*/ 	.word	index@(_ZN4vllm25paged_attention_v2_kernelIttLi256ELi16ELi128ELNS_18Fp8KVCacheDataTypeE0ELb0ELi512EEEvPfS2_PT_PKS3_PKT0_S9_ifPKiSB_iPKfiiiSD_SD_iiiii)
        /*0a1c*/ 	.word	0x00000000


	//----- nvinfo : EIATTR_REGCOUNT
	.align		4
.L_479:
        /*0a20*/ 	.byte	0x04, 0x2f
        /*0a22*/ 	.short	(.L_481 - .L_480)
	.align		4
.L_480:
        /*0a24*/ 	.word	index@(_ZN4vllm25paged_attention_v2_kernelIttLi32ELi32ELi128ELNS_18Fp8KVCacheDataTypeE0ELb1ELi512EEEvPfS2_PT_PKS3_PKT0_S9_ifPKiSB_iPKfiiiSD_SD_iiiii)
        /*0a28*/ 	.word	0x0000003a


	//----- nvinfo : EIATTR_FRAME_SIZE
	.align		4
.L_481:
        /*0a2c*/ 	.byte	0x04, 0x11
        /*0a2e*/ 	.short	(.L_483 - .L_482)
	.align		4
.L_482:
        /*0a30*/ 	.word	index@(_ZN4vllm25paged_attention_v2_kernelIttLi32ELi32ELi128ELNS_18Fp8KVCacheDataTypeE0ELb1ELi512EEEvPfS2_PT_PKS3_PKT0_S9_ifPKiSB_iPKfiiiSD_SD_iiiii)
        /*0a34*/ 	.word	0x00000000


	//----- nvinfo : EIATTR_REGCOUNT
	.align		4
.L_483:
        /*0a38*/ 	.byte	0x04, 0x2f
        /*0a3a*/ 	.short	(.L_485 - .L_484)
	.align		4
.L_484:
        /*0a3c*/ 	.word	index@(_ZN4vllm25paged_attention_v2_kernelIttLi64ELi32ELi128ELNS_18Fp8KVCacheDataTypeE0ELb1ELi512EEEvPfS2_PT_PKS3_PKT0_S9_ifPKiSB_iPKfiiiSD_SD_iiiii)
        /*0a40*/ 	.word	0x0000003a


	//----- nvinfo : EIATTR_FRAME_SIZE
	.align		4
.L_485:
        /*0a44*/ 	.byte	0x04, 0x11
        /*0a46*/ 	.short	(.L_487 - .L_486)
	.align		4
.L_486:
        /*0a48*/ 	.word	index@(_ZN4vllm25paged_attention_v2_kernelIttLi64ELi32ELi128ELNS_18Fp8KVCacheDataTypeE0ELb1ELi512EEEvPfS2_PT_PKS3_PKT0_S9_ifPKiSB_iPKfiiiSD_SD_iiiii)
        /*0a4c*/ 	.word	0x00000000


	//----- nvinfo : EIATTR_REGCOUNT
	.align		4
.L_487:
        /*0a50*/ 	.byte	0x04, 0x2f
        /*0a52*/ 	.short	(.L_489 - .L_488)
	.align		4
.L_488:
        /*0a54*/ 	.word	index@(_ZN4vllm25paged_attention_v2_kernelIttLi80ELi32ELi128ELNS_18Fp8KVCacheDataTypeE0ELb1ELi512EEEvPfS2_PT_PKS3_PKT0_S9_ifPKiSB_iPKfiiiSD_SD_iiiii)
        /*0a58*/ 	.word	0x00000040


	//----- nvinfo : EIATTR_FRAME_SIZE
	.align		4
.L_489:
        /*0a5c*/ 	.byte	0x04, 0x11
        /*0a5e*/ 	.short	(.L_491 - .L_490)
	.align		4
.L_490:
        /*0a60*/ 	.word	index@(_ZN4vllm25paged_attention_v2_kernelIttLi80ELi32ELi128ELNS_18Fp8KVCacheDataTypeE0ELb1ELi512EEEvPfS2_PT_PKS3_PKT0_S9_ifPKiSB_iPKfiiiSD_SD_iiiii)
        /*0a64*/ 	.word	0x00000000


	//----- nvinfo : EIATTR_REGCOUNT
	.align		4
.L_491:
        /*0a68*/ 	.byte	0x04, 0x2f
        /*0a6a*/ 	.short	(.L_493 - .L_492)
	.align		4
.L_492:
        /*0a6c*/ 	.word	index@(_ZN4vllm25paged_attention_v2_kernelIttLi96ELi32ELi128ELNS_18Fp8KVCacheDataTypeE0ELb1ELi512EEEvPfS2_PT_PKS3_PKT0_S9_ifPKiSB_iPKfiiiSD_SD_iiiii)
        /*0a70*/ 	.word	0x00000048


	//----- nvinfo : EIATTR_FRAME_SIZE
	.align		4
.L_493:
        /*0a74*/ 	.byte	0x04, 0x11
        /*0a76*/ 	.short	(.L_495 - .L_494)
	.align		4
.L_494:
        /*0a78*/ 	.word	index@(_ZN4vllm25paged_attention_v2_kernelIttLi96ELi32ELi128ELNS_18Fp8KVCacheDataTypeE0ELb1ELi512EEEvPfS2_PT_PKS3_PKT0_S9_ifPKiSB_iPKfiiiSD_SD_iiiii)
        /*0a7c*/ 	.word	0x00000000


	//----- nvinfo : EIATTR_REGCOUNT
	.align		4
.L_495:
        /*0a80*/ 	.byte	0x04, 0x2f
        /*0a82*/ 	.short	(.L_497 - .L_496)
	.align		4
.L_496:
        /*0a84*/ 	.word	index@(_ZN4vllm25paged_attention_v2_kernelIttLi112ELi32ELi128ELNS_18Fp8KVCacheDataTypeE0ELb1ELi512EEEvPfS2_PT_PKS3_PKT0_S9_ifPKiSB_iPKfiiiSD_SD_iiiii)
        /*0a88*/ 	.word	0x00000052


	//----- nvinfo : EIATTR_FRAME_SIZE
	.align		4
.L_497:
        /*0a8c*/ 	.byte	0x04, 0x11
        /*0a8e*/ 	.short	(.L_499 - .L_498)
	.align		4
.L_498:
        /*0a90*/ 	.word	index@(_ZN4vllm25paged_attention_v2_kernelIttLi112ELi32ELi128ELNS_18Fp8KVCacheDataTypeE0ELb1ELi512EEEvPfS2_PT_PKS3_PKT0_S9_ifPKiSB_iPKfiiiSD_SD_iiiii)
        /*0a94*/ 	.word	0x00000000


	//----- nvinfo : EIATTR_REGCOUNT
	.align		4
.L_499:
        /*0a98*/ 	.byte	0x04, 0x2f
        /*0a9a*/ 	.short	(.L_501 - .L_500)
	.align		4
.L_500:
        /*0a9c*/ 	.word	index@(_ZN4vllm25paged_attention_v2_kernelIttLi120ELi32ELi128ELNS_18Fp8KVCacheDataTypeE0ELb1ELi512EEEvPfS2_PT_PKS3_PKT0_S9_ifPKiSB_iPKfiiiSD_SD_iiiii)
        /*0aa0*/ 	.word	0x00000050


	//----- nvinfo : EIATTR_FRAME_SIZE
	.align		4
.L_501:
        /*0aa4*/ 	.byte	0x04, 0x11
        /*0aa6*/ 	.short	(.L_503 - .L_502)
	.align		4
.L_502:
        /*0aa8*/ 	.word	index@(_ZN4vllm25paged_attention_v2_kernelIttLi120ELi32ELi128ELNS_18Fp8KVCacheDataTypeE0ELb1ELi512EEEvPfS2_PT_PKS3_PKT0_S9_ifPKiSB_iPKfiiiSD_SD_iiiii)
        /*0aac*/ 	.word	0x00000000


	//----- nvinfo : EIATTR_REGCOUNT
	.align		4
.L_503:
        /*0ab0*/ 	.byte	0x04, 0x2f
        /*0ab2*/ 	.short	(.L_505 - .L_504)
	.align		4
.L_504:
        /*0ab4*/ 	.word	index@(_ZN4vllm25paged_attention_v2_kernelIttLi128ELi32ELi128ELNS_18Fp8KVCacheDataTypeE0ELb1ELi512EEEvPfS2_PT_PKS3_PKT0_S9_ifPKiSB_iPKfiiiSD_SD_iiiii)
        /*0ab8*/ 	.word	0x00000050


	//----- nvinfo : EIATTR_FRAME_SIZE
	.align		4
.L_505:
        /*0abc*/ 	.byte	0x04, 0x11
        /*0abe*/ 	.short	(.L_507 - .L_506)
	.align		4
.L_506:
        /*0ac0*/ 	.word	index@(_ZN4vllm25paged_attention_v2_kernelIttLi128ELi32ELi128ELNS_18Fp8KVCacheDataTypeE0ELb1ELi512EEEvPfS2_PT_PKS3_PKT0_S9_ifPKiSB_iPKfiiiSD_SD_iiiii)
        /*0ac4*/ 	.word	0x00000000


	//----- nvinfo : EIATTR_REGCOUNT
	.align		4
.L_507:
        /*0ac8*/ 	.byte	0x04, 0x2f
        /*0aca*/ 	.short	(.L_509 - .L_508)
	.align		4
.L_508:
        /*0acc*/ 	.word	index@(_ZN4vllm25paged_attention_v2_kernelIttLi192ELi32ELi128ELNS_18Fp8KVCacheDataTypeE0ELb1ELi512EEEvPfS2_PT_PKS3_PKT0_S9_ifPKiSB_iPKfiiiSD_SD_iiiii)
        /*0ad0*/ 	.word	0x00000085


	//----- nvinfo : EIATTR_FRAME_SIZE
	.align		4
.L_509:
        /*0ad4*/ 	.byte	0x04, 0x11
        /*0ad6*/ 	.short	(.L_511 - .L_510)
	.align		4
.L_510:
        /*0ad8*/ 	.word	index@(_ZN4vllm25paged_attention_v2_kernelIttLi192ELi32ELi128ELNS_18Fp8KVCacheDataTypeE0ELb1ELi512EEEvPfS2_PT_PKS3_PKT0_S9_ifPKiSB_iPKfiiiSD_SD_iiiii)
        /*0adc*/ 	.word	0x00000000


	//----- nvinfo : EIATTR_REGCOUNT
	.align		4
.L_511:
        /*0ae0*/ 	.byte	0x04, 0x2f
        /*0ae2*/ 	.short	(.L_513 - .L_512)
	.align		4
.L_512:
        /*0ae4*/ 	.word	index@(_ZN4vllm25paged_attention_v2_kernelIttLi256ELi32ELi128ELNS_18Fp8KVCacheDataTypeE0ELb1ELi512EEEvPfS2_PT_PKS3_PKT0_S9_ifPKiSB_iPKfiiiSD_SD_iiiii)
        /*0ae8*/ 	.word	0x00000086


	//----- nvinfo : EIATTR_FRAME_SIZE
	.align		4
.L_513:
        /*0aec*/ 	.byte	0x04, 0x11
        /*0aee*/ 	.short	(.L_515 - .L_514)
	.align		4
.L_514:
        /*0af0*/ 	.word	index@(_ZN4vllm25paged_attention_v2_kernelIttLi256ELi32ELi128ELNS_18Fp8KVCacheDataTypeE0ELb1ELi512EEEvPfS2_PT_PKS3_PKT0_S9_ifPKiSB_iPKfiiiSD_SD_iiiii)
        /*0af4*/ 	.word	0x00000000


	//----- nvinfo : EIATTR_REGCOUNT
	.align		4
.L_515:
        /*0af8*/ 	.byte	0x04, 0x2f
        /*0afa*/ 	.short	(.L_517 - .L_516)
	.align		4
.L_516:
        /*0afc*/ 	.word	index@(_ZN4vllm25paged_attention_v2_kernelIttLi32ELi32ELi128ELNS_18Fp8KVCacheDataTypeE0ELb0ELi512EEEvPfS2_PT_PKS3_PKT0_S9_ifPKiSB_iPKfiiiSD_SD_iiiii)
        /*0b00*/ 	.word	0x0000002d


	//----- nvinfo : EIATTR_FRAME_SIZE
	.align		4
.L_517:
        /*0b04*/ 	.byte	0x04, 0x11
        /*0b06*/ 	.short	(.L_519 - .L_518)
	.align		4
.L_518:
        /*0b08*/ 	.word	index@(_ZN4vllm25paged_attention_v2_kernelIttLi32ELi32ELi128ELNS_18Fp8KVCacheDataTypeE0ELb0ELi512EEEvPfS2_PT_PKS3_PKT0_S9_ifPKiSB_iPKfiiiSD_SD_iiiii)
        /*0b0c*/ 	.word	0x00000000


	//----- nvinfo : EIATTR_REGCOUNT
	.align		4
.L_519:
        /*0b10*/ 	.byte	0x04, 0x2f
        /*0b12*/ 	.short	(.L_521 - .L_520)
	.align		4
.L_520:
        /*0b14*/ 	.word	index@(_ZN4vllm25paged_attention_v2_kernelIttLi64ELi32ELi128ELNS_18Fp8KVCacheDataTypeE0ELb0ELi512EEEvPfS2_PT_PKS3_PKT0_S9_ifPKiSB_iPKfiiiSD_SD_iiiii)
        /*0b18*/ 	.word	0x00000034


	//----- nvinfo : EIATTR_FRAME_SIZE
	.align		4
.L_521:
        /*0b1c*/ 	.byte	0x04, 0x11
        /*0b1e*/ 	.short	(.L_523 - .L_522)
	.align		4
.L_522:
        /*0b20*/ 	.word	index@(_ZN4vllm25paged_attention_v2_kernelIttLi64ELi32ELi128ELNS_18Fp8KVCacheDataTypeE0ELb0ELi512EEEvPfS2_PT_PKS3_PKT0_S9_ifPKiSB_iPKfiiiSD_SD_iiiii)
        /*0b24*/ 	.word	0x00000000


	//----- nvinfo : EIATTR_REGCOUNT
	.align		4
.L_523:
        /*0b28*/ 	.byte	0x04, 0x2f
        /*0b2a*/ 	.short	(.L_525 - .L_524)
	.align		4
.L_524:
        /*0b2c*/ 	.word	index@(_ZN4vllm25paged_attention_v2_kernelIttLi80ELi32ELi128ELNS_18Fp8KVCacheDataTypeE0ELb0ELi512EEEvPfS2_PT_PKS3_PKT0_S9_ifPKiSB_iPKfiiiSD_SD_iiiii)
        /*0b30*/ 	.word	0x0000003a


	//----- nvinfo : EIATTR_FRAME_SIZE
	.align		4
.L_525:
        /*0b34*/ 	.byte	0x04, 0x11
        /*0b36*/ 	.short	(.L_527 - .L_526)
	.align		4
.L_526:
        /*0b38*/ 	.word	index@(_ZN4vllm25paged_attention_v2_kernelIttLi80ELi32ELi128ELNS_18Fp8KVCacheDataTypeE0ELb0ELi512EEEvPfS2_PT_PKS3_PKT0_S9_ifPKiSB_iPKfiiiSD_SD_iiiii)
        /*0b3c*/ 	.word	0x00000000


	//----- nvinfo : EIATTR_REGCOUNT
	.align		4
.L_527:
        /*0b40*/ 	.byte	0x04, 0x2f
        /*0b42*/ 	.short	(.L_529 - .L_528)
	.align		4
.L_528:
        /*0b44*/ 	.word	index@(_ZN4vllm25paged_attention_v2_kernelIttLi96ELi32ELi128ELNS_18Fp8KVCacheDataTypeE0ELb0ELi512EEEvPfS2_PT_PKS3_PKT0_S9_ifPKiSB_iPKfiiiSD_SD_iiiii)
        /*0b48*/ 	.word	0x0000003c


	//----- nvinfo : EIATTR_FRAME_SIZE
	.align		4
.L_529:
        /*0b4c*/ 	.byte	0x04, 0x11
        /*0b4e*/ 	.short	(.L_531 - .L_530)
	.align		4
.L_530:
        /*0b50*/ 	.word	index@(_ZN4vllm25paged_attention_v2_kernelIttLi96ELi32ELi128ELNS_18Fp8KVCacheDataTypeE0ELb0ELi512EEEvPfS2_PT_PKS3_PKT0_S9_ifPKiSB_iPKfiiiSD_SD_iiiii)
        /*0b54*/ 	.word	0x00000000


	//----- nvinfo : EIATTR_REGCOUNT
	.align		4
.L_531:
        /*0b58*/ 	.byte	0x04, 0x2f
        /*0b5a*/ 	.short	(.L_533 - .L_532)
	.align		4
.L_532:
        /*0b5c*/ 	.word	index@(_ZN4vllm25paged_attention_v2_kernelIttLi112ELi32ELi128ELNS_18Fp8KVCacheDataTypeE0ELb0ELi512EEEvPfS2_PT_PKS3_PKT0_S9_ifPKiSB_iPKfiiiSD_SD_iiiii)
        /*0b60*/ 	.word	0x0000003c


	//----- nvinfo : EIATTR_FRAME_SIZE
	.align		4
.L_533:
        /*0b64*/ 	.byte	0x04, 0x11
        /*0b66*/ 	.short	(.L_535 - .L_534)
	.align		4
.L_534:
        /*0b68*/ 	.word	index@(_ZN4vllm25paged_attention_v2_kernelIttLi112ELi32ELi128ELNS_18Fp8KVCacheDataTypeE0ELb0ELi512EEEvPfS2_PT_PKS3_PKT0_S9_ifPKiSB_iPKfiiiSD_SD_iiiii)
        /*0b6c*/ 	.word	0x00000000


	//----- nvinfo : EIATTR_REGCOUNT
	.align		4
.L_535:
        /*0b70*/ 	.byte	0x04, 0x2f
        /*0b72*/ 	.short	(.L_537 - .L_536)
	.align		4
.L_536:
        /*0b74*/ 	.word	index@(_ZN4vllm25paged_attention_v2_kernelIttLi120ELi32ELi128ELNS_18Fp8KVCacheDataTypeE0ELb0ELi512EEEvPfS2_PT_PKS3_PKT0_S9_ifPKiSB_iPKfiiiSD_SD_iiiii)
        /*0b78*/ 	.word	0x00000040


	//----- nvinfo : EIATTR_FRAME_SIZE
	.align		4
.L_537:
        /*0b7c*/ 	.byte	0x04, 0x11
        /*0b7e*/ 	.short	(.L_539 - .L_538)
	.align		4
.L_538:
        /*0b80*/ 	.word	index@(_ZN4vllm25paged_attention_v2_kernelIttLi120ELi32ELi128ELNS_18Fp8KVCacheDataTypeE0ELb0ELi512EEEvPfS2_PT_PKS3_PKT0_S9_ifPKiSB_iPKfiiiSD_SD_iiiii)
        /*0b84*/ 	.word	0x00000000


	//----- nvinfo : EIATTR_REGCOUNT
	.align		4
.L_539:
        /*0b88*/ 	.byte	0x04, 0x2f
        /*0b8a*/ 	.short	(.L_541 - .L_540)
	.align		4
.L_540:
        /*0b8c*/ 	.word	index@(_ZN4vllm25paged_attention_v2_kernelIttLi128ELi32ELi128ELNS_18Fp8KVCacheDataTypeE0ELb0ELi512EEEvPfS2_PT_PKS3_PKT0_S9_ifPKiSB_iPKfiiiSD_SD_iiiii)
        /*0b90*/ 	.word	0x00000044


	//----- nvinfo : EIATTR_FRAME_SIZE
	.align		4
.L_541:
        /*0b94*/ 	.byte	0x04, 0x11
        /*0b96*/ 	.short	(.L_543 - .L_542)
	.align		4
.L_542:
        /*0b98*/ 	.word	index@(_ZN4vllm25paged_attention_v2_kernelIttLi128ELi32ELi128ELNS_18Fp8KVCacheDataTypeE0ELb0ELi512EEEvPfS2_PT_PKS3_PKT0_S9_ifPKiSB_iPKfiiiSD_SD_iiiii)
        /*0b9c*/ 	.word	0x00000000


	//----- nvinfo : EIATTR_REGCOUNT
	.align		4
.L_543:
        /*0ba0*/ 	.byte	0x04, 0x2f
        /*0ba2*/ 	.short	(.L_545 - .L_544)
	.align		4
.L_544:
        /*0ba4*/ 	.word	index@(_ZN4vllm25paged_attention_v2_kernelIttLi192ELi32ELi128ELNS_18Fp8KVCacheDataTypeE0ELb0ELi512EEEvPfS2_PT_PKS3_PKT0_S9_ifPKiSB_iPKfiiiSD_SD_iiiii)
        /*0ba8*/ 	.word	0x00000052


	//----- nvinfo : EIATTR_FRAME_SIZE
	.align		4
.L_545:
        /*0bac*/ 	.byte	0x04, 0x11
        /*0bae*/ 	.short	(.L_547 - .L_546)
	.align		4
.L_546:
        /*0bb0*/ 	.word	index@(_ZN4vllm25paged_attention_v2_kernelIttLi192ELi32ELi128ELNS_18Fp8KVCacheDataTypeE0ELb0ELi512EEEvPfS2_PT_PKS3_PKT0_S9_ifPKiSB_iPKfiiiSD_SD_iiiii)
        /*0bb4*/ 	.word	0x00000000


	//----- nvinfo : EIATTR_REGCOUNT
	.align		4
.L_547:
        /*0bb8*/ 	.byte	0x04, 0x2f
        /*0bba*/ 	.short	(.L_549 - .L_548)
	.align		4
.L_548:
        /*0bbc*/ 	.word	index@(_ZN4vllm25paged_attention_v2_kernelIttLi256ELi32ELi128ELNS_18Fp8KVCacheDataTypeE0ELb0ELi512EEEvPfS2_PT_PKS3_PKT0_S9_ifPKiSB_iPKfiiiSD_SD_iiiii)
        /*0bc0*/ 	.word	0x00000060


	//----- nvinfo : EIATTR_FRAME_SIZE
	.align		4
.L_549:
        /*0bc4*/ 	.byte	0x04, 0x11
        /*0bc6*/ 	.short	(.L_551 - .L_550)
	.align		4
.L_550:
        /*0bc8*/ 	.word	index@(_ZN4vllm25paged_attention_v2_kernelIttLi256ELi32ELi128ELNS_18Fp8KVCacheDataTypeE0ELb0ELi512EEEvPfS2_PT_PKS3_PKT0_S9_ifPKiSB_iPKfiiiSD_SD_iiiii)
        /*0bcc*/ 	.word	0x00000000


	//----- nvinfo : EIATTR_REGCOUNT
	.align		4
.L_551:
        /*0bd0*/ 	.byte	0x04, 0x2f
        /*0bd2*/ 	.short	(.L_553 - .L_552)
	.align		4
.L_552:
        /*0bd4*/ 	.word	index@(_ZN4vllm25paged_attention_v2_kernelI13__nv_bfloat16S1_Li32ELi8ELi128ELNS_18Fp8KVCacheDataTypeE0ELb1ELi512EEEvPfS3_PT_PKS4_PKT0_SA_ifPKiSC_iPKfiiiSE_SE_iiiii)
        /*0bd8*/ 	.word	0x00000030


	//----- nvinfo : EIATTR_FRAME_SIZE
	.align		4
.L_553:
        /*0bdc*/ 	.byte	0x04, 0x11
        /*0bde*/ 	.short	(.L_555 - .L_554)
	.align		4
.L_554:
        /*0be0*/ 	.word	index@(_ZN4vllm25paged_attention_v2_kernelI13__nv_bfloat16S1_Li32ELi8ELi128ELNS_18Fp8KVCacheDataTypeE0ELb1ELi512EEEvPfS3_PT_PKS4_PKT0_SA_ifPKiSC_iPKfiiiSE_SE_iiiii)
        /*0be4*/ 	.word	0x00000000


	//----- nvinfo : EIATTR_REGCOUNT
	.align		4
.L_555:
        /*0be8*/ 	.byte	0x04, 0x2f
        /*0bea*/ 	.short	(.L_557 - .L_556)
	.align		4
.L_556:
        /*0bec*/ 	.word	index@(_ZN4vllm32paged_attention_v2_reduce_kernelI13__nv_bfloat16Li32ELi128ELi512EEEvPT_PKfS5_PKS2_PKii)
        /*0bf0*/ 	.word	0x00000020


	//----- nvinfo : EIATTR_FRAME_SIZE
	.align		4
.L_557:
        /*0bf4*/ 	.byte	0x04, 0x11
        /*0bf6*/ 	.short	(.L_559 - .L_558)
	.align		4
.L_558:
        /*0bf8*/ 	.word	index@(_ZN4vllm32paged_attention_v2_reduce_kernelI13__nv_bfloat16Li32ELi128ELi512EEEvPT_PKfS5_PKS2_PKii)
        /*0bfc*/ 	.word	0x00000000


	//----- nvinfo : EIATTR_REGCOUNT
	.align		4
.L_559:
        /*0c00*/ 	.byte	0x04, 0x2f
        /*0c02*/ 	.short	(.L_561 - .L_560)
	.align		4
.L_560:
        /*0c04*/ 	.word	index@(_ZN4vllm25paged_attention_v2_kernelI13__nv_bfloat16S1_Li64ELi8ELi128ELNS_18Fp8KVCacheDataTypeE0ELb1ELi512EEEvPfS3_PT_PKS4_PKT0_SA_ifPKiSC_iPKfiiiSE_SE_iiiii)
        /*0c08*/ 	.word	0x00000038


	//----- nvinfo : EIATTR_FRAME_SIZE
	.align		4
.L_561:
        /*0c0c*/ 	.byte	0x04, 0x11
        /*0c0e*/ 	.short	(.L_563 - .L_562)
	.align		4
.L_562:
        /*0c10*/ 	.word	index@(_ZN4vllm25paged_attention_v2_kernelI13__nv_bfloat16S1_Li64ELi8ELi128ELNS_18Fp8KVCacheDataTypeE0ELb1ELi512EEEvPfS3_PT_PKS4_PKT0_SA_ifPKiSC_iPKfiiiSE_SE_iiiii)
        /*0c14*/ 	.word	0x00000000


	//----- nvinfo : EIATTR_REGCOUNT
	.align		4
.L_563:
        /*0c18*/ 	.byte	0x04, 0x2f
        /*0c1a*/ 	.short	(.L_565 - .L_564)
	.align		4
.L_564:
        /*0c1c*/ 	.word	index@(_ZN4vllm32paged_attention_v2_reduce_kernelI13__nv_bfloat16Li64ELi128ELi512EEEvPT_PKfS5_PKS2_PKii)
        /*0c20*/ 	.word	0x00000020


	//----- nvinfo : EIATTR_FRAME_SIZE
	.align		4
.L_565:
        /*0c24*/ 	.byte	0x04, 0x11
        /*0c26*/ 	.short	(.L_567 - .L_566)
	.align		4
.L_566:
        /*0c28*/ 	.word	index@(_ZN4vllm32paged_attention_v2_reduce_kernelI13__nv_bfloat16Li64ELi128ELi512EEEvPT_PKfS5_PKS2_PKii)
        /*0c2c*/ 	.word	0x00000000


	//----- nvinfo : EIATTR_REGCOUNT
	.align		4
.L_567:
        /*0c30*/ 	.byte	0x04, 0x2f
        /*0c32*/ 	.short	(.L_569 - .L_568)
	.align		4
.L_568:
        /*0c34*/ 	.word	index@(_ZN4vllm25paged_attention_v2_kernelI13__nv_bfloat16S1_Li80ELi8ELi128ELNS_18Fp8KVCacheDataTypeE0ELb1ELi512EEEvPfS3_PT_PKS4_PKT0_SA_ifPKiSC_iPKfiiiSE_SE_iiiii)
        /*0c38*/ 	.word	0x0000003f


	//----- nvinfo : EIATTR_FRAME_SIZE
	.align		4
.L_569:
        /*0c3c*/ 	.byte	0x04, 0x11
        /*0c3e*/ 	.short	(.L_571 - .L_570)
	.align		4
.L_570:
        /*0c40*/ 	.word	index@(_ZN4vllm25paged_attention_v2_kernelI13__nv_bfloat16S1_Li80ELi8ELi128ELNS_18Fp8KVCacheDataTypeE0ELb1ELi512EEEvPfS3_PT_PKS4_PKT0_SA_ifPKiSC_iPKfiiiSE_SE_iiiii)
        /*0c44*/ 	.word	0x00000000


	//----- nvinfo : EIATTR_REGCOUNT
	.align		4
.L_571:
        /*0c48*/ 	.byte	0x04, 0x2f
        /*0c4a*/ 	.short	(.L_573 - .L_572)
	.align		4
.L_572:
        /*0c4c*/ 	.word	index@(_ZN4vllm32paged_attention_v2_reduce_kernelI13__nv_bfloat16Li80ELi128ELi512EEEvPT_PKfS5_PKS2_PKii)
        /*0c50*/ 	.word	0x00000020


	//----- nvinfo : EIATTR_FRAME_SIZE
	.align		4
.L_573:
        /*0c54*/ 	.byte	0x04, 0x11
        /*0c56*/ 	.short	(.L_575 - .L_574)
	.align		4
.L_574:
        /*0c58*/ 	.word	index@(_ZN4vllm32paged_attention_v2_reduce_kernelI13__nv_bfloat16Li80ELi128ELi512EEEvPT_PKfS5_PKS2_PKii)
        /*0c5c*/ 	.word	0x00000000


	//----- nvinfo : EIATTR_REGCOUNT
	.align		4
.L_575:
        /*0c60*/ 	.byte	0x04, 0x2f
        /*0c62*/ 	.short	(.L_577 - .L_576)
	.align		4
.L_576:
        /*0c64*/ 	.word	index@(_ZN4vllm25paged_attention_v2_kernelI13__nv_bfloat16S1_Li96ELi8ELi128ELNS_18Fp8KVCacheDataTypeE0ELb1ELi512EEEvPfS3_PT_PKS4_PKT0_SA_ifPKiSC_iPKfiiiSE_SE_iiiii)
        /*0c68*/ 	.word	0x00000047


	//----- nvinfo : EIATTR_FRAME_SIZE
	.align		4
.L_577:
        /*0c6c*/ 	.byte	0x04, 0x11
        /*0c6e*/ 	.short	(.L_579 - .L_578)
	.align		4
.L_578:
        /*0c70*/ 	.word	index@(_ZN4vllm25paged_attention_v2_kernelI13__nv_bfloat16S1_Li96ELi8ELi128ELNS_18Fp8KVCacheDataTypeE0ELb1ELi512EEEvPfS3_PT_PKS4_PKT0_SA_ifPKiSC_iPKfiiiSE_SE_iiiii)
        /*0c74*/ 	.word	0x00000000


	//----- nvinfo : EIATTR_REGCOUNT
	.align		4
.L_579:
        /*0c78*/ 	.byte	0x04, 0x2f
        /*0c7a*/ 	.short	(.L_581 - .L_580)
	.align		4
.L_580:
        /*0c7c*/ 	.word	index@(_ZN4vllm32paged_attention_v2_reduce_kernelI13__nv_bfloat16Li96ELi128ELi512EEEvPT_PKfS5_PKS2_PKii)
        /*0c80*/ 	.word	0x00000020


	//----- nvinfo : EIATTR_FRAME_SIZE
	.align		4
.L_581:
        /*0c84*/ 	.byte	0x04, 0x11
        /*0c86*/ 	.short	(.L_583 - .L_582)
	.align		4
.L_582:
        /*0c88*/ 	.word	index@(_ZN4vllm32paged_attention_v2_reduce_kernelI13__nv_bfloat16Li96ELi128ELi512EEEvPT_PKfS5_PKS2_PKii)
        /*0c8c*/ 	.word	0x00000000


	//----- nvinfo : EIATTR_REGCOUNT
	.align		4
.L_583:
        /*0c90*/ 	.byte	0x04, 0x2f
        /*0c92*/ 	.short	(.L_585 - .L_584)
	.align		4
.L_584:
        /*0c94*/ 	.word	index@(_ZN4vllm25paged_attention_v2_kernelI13__nv_bfloat16S1_Li112ELi8ELi128ELNS_18Fp8KVCacheDataTypeE0ELb1ELi512EEEvPfS3_PT_PKS4_PKT0_SA_ifPKiSC_iPKfiiiSE_SE_iiiii)
        /*0c98*/ 	.word	0x0000005f


	//----- nvinfo : EIATTR_FRAME_SIZE
	.align		4
.L_585:
        /*0c9c*/ 	.byte	0x04, 0x11
        /*0c9e*/ 	.short	(.L_587 - .L_586)
	.align		4
.L_586:
        /*0ca0*/ 	.word	index@(_ZN4vllm25paged_attention_v2_kernelI13__nv_bfloat16S1_Li112ELi8ELi128ELNS_18Fp8KVCacheDataTypeE0ELb1ELi512EEEvPfS3_PT_PKS4_PKT0_SA_ifPKiSC_iPKfiiiSE_SE_iiiii)
        /*0ca4*/ 	.word	0x00000000


	//----- nvinfo : EIATTR_REGCOUNT
	.align		4
.L_587:
        /*0ca8*/ 	.byte	0x04, 0x2f
        /*0caa*/ 	.short	(.L_589 - .L_588)
	.align		4
.L_588:
        /*0cac*/ 	.word	index@(_ZN4vllm32paged_attention_v2_reduce_kernelI13__nv_bfloat16Li112ELi128ELi512EEEvPT_PKfS5_PKS2_PKii)
        /*0cb0*/ 	.word	0x00000020


	//----- nvinfo : EIATTR_FRAME_SIZE
	.align		4
.L_589:
        /*0cb4*/ 	.byte	0x04, 0x11
        /*0cb6*/ 	.short	(.L_591 - .L_590)
	.align		4
.L_590:
        /*0cb8*/ 	.word	index@(_ZN4vllm32paged_attention_v2_reduce_kernelI13__nv_bfloat16Li112ELi128ELi512EEEvPT_PKfS5_PKS2_PKii)
        /*0cbc*/ 	.word	0x00000000


	//----- nvinfo : EIATTR_REGCOUNT
	.align		4
.L_591:
        /*0cc0*/ 	.byte	0x04, 0x2f
        /*0cc2*/ 	.short	(.L_593 - .L_592)
	.align		4
.L_592:
        /*0cc4*/ 	.word	index@(_ZN4vllm25paged_attention_v2_kernelI13__nv_bfloat16S1_Li120ELi8ELi128ELNS_18Fp8KVCacheDataTypeE0ELb1ELi512EEEvPfS3_PT_PKS4_PKT0_SA_ifPKiSC_iPKfiiiSE_SE_iiiii)
        /*0cc8*/ 	.word	0x0000005f


	//----- nvinfo : EIATTR_FRAME_SIZE
	.align		4
.L_593:
        /*0ccc*/ 	.byte	0x04, 0x11
        /*0cce*/ 	.short	(.L_595 - .L_594)
	.align		4
.L_594:
        /*0cd0*/ 	.word	index@(_ZN4vllm25paged_attention_v2_kernelI13__nv_bfloat16S1_Li120ELi8ELi128ELNS_18Fp8KVCacheDataTypeE0ELb1ELi512EEEvPfS3_PT_PKS4_PKT0_SA_ifPKiSC_iPKfiiiSE_SE_iiiii)
        /*0cd4*/ 	.word	0x00000000


	//----- nvinfo : EIATTR_REGCOUNT
	.align		4
.L_595:
        /*0cd8*/ 	.byte	0x04, 0x2f
        /*0cda*/ 	.short	(.L_597 - .L_596)
	.align		4
.L_596:
        /*0cdc*/ 	.word	index@(_ZN4vllm32paged_attention_v2_reduce_kernelI13__nv_bfloat16Li120ELi128ELi512EEEvPT_PKfS5_PKS2_PKii)
        /*0ce0*/ 	.word	0x00000020


	//----- nvinfo : EIATTR_FRAME_SIZE
	.align		4
.L_597:
        /*0ce4*/ 	.byte	0x04, 0x11
        /*0ce6*/ 	.short	(.L_599 - .L_598)
	.align		4
.L_598:
        /*0ce8*/ 	.word	index@(_ZN4vllm32paged_attention_v2_reduce_kernelI13__nv_bfloat16Li120ELi128ELi512EEEvPT_PKfS5_PKS2_PKii)
        /*0cec*/ 	.word	0x00000000


	//----- nvinfo : EIATTR_REGCOUNT
	.align		4
.L_599:
        /*0cf0*/ 	.byte	0x04, 0x2f
        /*0cf2*/ 	.short	(.L_601 - .L_600)
	.align		4
.L_600:
        /*0cf4*/ 	.word	index@(_ZN4vllm25paged_attention_v2_kernelI13__nv_bfloat16S1_Li128ELi8ELi128ELNS_18Fp8KVCacheDataTypeE0ELb1ELi512EEEvPfS3_PT_PKS4_PKT0_SA_ifPKiSC_iPKfiiiSE_SE_iiiii)
        /*0cf8*/ 	.word	0x00000050


	//----- nvinfo : EIATTR_FRAME_SIZE
	.align		4
.L_601:
        /*0cfc*/ 	.byte	0x04, 0x11
        /*0cfe*/ 	.short	(.L_603 - .L_602)
	.align		4
.L_602:
        /*0d00*/ 	.word	index@(_ZN4vllm25paged_attention_v2_kernelI13__nv_bfloat16S1_Li128ELi8ELi128ELNS_18Fp8KVCacheDataTypeE0ELb1ELi512EEEvPfS3_PT_PKS4_PKT0_SA_ifPKiSC_iPKfiiiSE_SE_iiiii)
        /*0d04*/ 	.word	0x00000000


	//----- nvinfo : EIATTR_REGCOUNT
	.align		4
.L_603:
        /*0d08*/ 	.byte	0x04, 0x2f
        /*0d0a*/ 	.short	(.L_605 - .L_604)
	.align		4
.L_604:
        /*0d0c*/ 	.word	index@(_ZN4vllm32paged_attention_v2_reduce_kernelI13__nv_bfloat16Li128ELi128ELi512EEEvPT_PKfS5_PKS2_PKii)
        /*0d10*/ 	.word	0x00000020


	//----- nvinfo : EIATTR_FRAME_SIZE
	.align		4
.L_605:
        /*0d14*/ 	.byte	0x04, 0x11
        /*0d16*/ 	.short	(.L_607 - .L_606)
	.align		4
.L_606:
        /*0d18*/ 	.word	index@(_ZN4vllm32paged_attention_v2_reduce_kernelI13__nv_bfloat16Li128ELi128ELi512EEEvPT_PKfS5_PKS2_PKii)
        /*0d1c*/ 	.word	0x00000000


	//----- nvinfo : EIATTR_REGCOUNT
	.align		4
.L_607:
        /*0d20*/ 	.byte	0x04, 0x2f
        /*0d22*/ 	.short	(.L_609 - .L_608)
	.align		4
.L_608:
        /*0d24*/ 	.word	index@(_ZN4vllm25paged_attention_v2_kernelI13__nv_bfloat16S1_Li192ELi8ELi128ELNS_18Fp8KVCacheDataTypeE0ELb1ELi512EEEvPfS3_PT_PKS4_PKT0_SA_ifPKiSC_iPKfiiiSE_SE_iiiii)
        /*0d28*/ 	.word	0x0000006d


	//----- nvinfo : EIATTR_FRAME_SIZE
	.align		4
.L_609:
        /*0d2c*/ 	.byte	0x04, 0x11
        /*0d2e*/ 	.short	(.L_611 - .L_610)
	.align		4
.L_610:
        /*0d30*/ 	.word	index@(_ZN4vllm25paged_attention_v2_kernelI13__nv_bfloat16S1_Li192ELi8ELi128ELNS_18Fp8KVCacheDataTypeE0ELb1ELi512EEEvPfS3_PT_PKS4_PKT0_SA_ifPKiSC_iPKfiiiSE_SE_iiiii)
        /*0d34*/ 	.word	0x00000000


	//----- nvinfo : EIATTR_REGCOUNT
	.align		4
.L_611:
        /*0d38*/ 	.byte	0x04, 0x2f
        /*0d3a*/ 	.short	(.L_613 - .L_612)
	.align		4
.L_612:
        /*0d3c*/ 	.word	index@(_ZN4vllm32paged_attention_v2_reduce_kernelI13__nv_bfloat16Li192ELi128ELi512EEEvPT_PKfS5_PKS2_PKii)
        /*0d40*/ 	.word	0x00000020


	//----- nvinfo : EIATTR_FRAME_SIZE
	.align		4
.L_613:
        /*0d44*/ 	.byte	0x04, 0x11
        /*0d46*/ 	.short	(.L_615 - .L_614)
	.align		4
.L_614:
        /*0d48*/ 	.word	index@(_ZN4vllm32paged_attention_v2_reduce_kernelI13__nv_bfloat16Li192ELi128ELi512EEEvPT_PKfS5_PKS2_PKii)
        /*0d4c*/ 	.word	0x00000000


	//----- nvinfo : EIATTR_REGCOUNT
	.align		4
.L_615:
        /*0d50*/ 	.byte	0x04, 0x2f
        /*0d52*/ 	.short	(.L_617 - .L_616)
	.align		4
.L_616:
        /*0d54*/ 	.word	index@(_ZN4vllm25paged_attention_v2_kernelI13__nv_bfloat16S1_Li256ELi8ELi128ELNS_18Fp8KVCacheDataTypeE0ELb1ELi512EEEvPfS3_PT_PKS4_PKT0_SA_ifPKiSC_iPKfiiiSE_SE_iiiii)
        /*0d58*/ 	.word	0x000000a8


	//----- nvinfo : EIATTR_FRAME_SIZE
	.align		4
.L_617:
        /*0d5c*/ 	.byte	0x04, 0x11
        /*0d5e*/ 	.short	(.L_619 - .L_618)
	.align		4
.L_618:
        /*0d60*/ 	.word	index@(_ZN4vllm25paged_attention_v2_kernelI13__nv_bfloat16S1_Li256ELi8ELi128ELNS_18Fp8KVCacheDataTypeE0ELb1ELi512EEEvPfS3_PT_PKS4_PKT0_SA_ifPKiSC_iPKfiiiSE_SE_iiiii)
        /*0d64*/ 	.word	0x00000000


	//----- nvinfo : EIATTR_REGCOUNT
	.align		4
.L_619:
        /*0d68*/ 	.byte	0x04, 0x2f
        /*0d6a*/ 	.short	(.L_621 - .L_620)
	.align		4
.L_620:
        /*0d6c*/ 	.word	index@(_ZN4vllm32paged_attention_v2_reduce_kernelI13__nv_bfloat16Li256ELi128ELi512EEEvPT_PKfS5_PKS2_PKii)
        /*0d70*/ 	.word	0x00000020


	//----- nvinfo : EIATTR_FRAME_SIZE
	.align		4
.L_621:
        /*0d74*/ 	.byte	0x04, 0x11
        /*0d76*/ 	.short	(.L_623 - .L_622)
	.align		4
.L_622:
        /*0d78*/ 	.word	index@(_ZN4vllm32paged_attention_v2_reduce_kernelI13__nv_bfloat16Li256ELi128ELi512EEEvPT_PKfS5_PKS2_PKii)
        /*0d7c*/ 	.word	0x00000000


	//----- nvinfo : EIATTR_REGCOUNT
	.align		4
.L_623:
        /*0d80*/ 	.byte	0x04, 0x2f
        /*0d82*/ 	.short	(.L_625 - .L_624)
	.align		4
.L_624:
        /*0d84*/ 	.word	index@(_ZN4vllm25paged_attention_v2_kernelI13__nv_bfloat16S1_Li32ELi8ELi128ELNS_18Fp8KVCacheDataTypeE0ELb0ELi512EEEvPfS3_PT_PKS4_PKT0_SA_ifPKiSC_iPKfiiiSE_SE_iiiii)
        /*0d88*/ 	.word	0x00000028


	//----- nvinfo : EIATTR_FRAME_SIZE
	.align		4
.L_625:
        /*0d8c*/ 	.byte	0x04, 0x11
        /*0d8e*/ 	.short	(.L_627 - .L_626)
	.align		4
.L_626:
        /*0d90*/ 	.word	index@(_ZN4vllm25paged_attention_v2_kernelI13__nv_bfloat16S1_Li32ELi8ELi128ELNS_18Fp8KVCacheDataTypeE0ELb0ELi512EEEvPfS3_PT_PKS4_PKT0_SA_ifPKiSC_iPKfiiiSE_SE_iiiii)
        /*0d94*/ 	.word	0x00000000


	//----- nvinfo : EIATTR_REGCOUNT
	.align		4
.L_627:
        /*0d98*/ 	.byte	0x04, 0x2f
        /*0d9a*/ 	.short	(.L_629 - .L_628)
	.align		4
.L_628:
        /*0d9c*/ 	.word	index@(_ZN4vllm25paged_attention_v2_kernelI13__nv_bfloat16S1_Li64ELi8ELi128ELNS_18Fp8KVCacheDataTypeE0ELb0ELi512EEEvPfS3_PT_PKS4_PKT0_SA_ifPKiSC_iPKfiiiSE_SE_iiiii)
        /*0da0*/ 	.word	0x00000030


	//----- nvinfo : EIATTR_FRAME_SIZE
	.align		4
.L_629:
        /*0da4*/ 	.byte	0x04, 0x11
        /*0da6*/ 	.short	(.L_631 - .L_630)
	.align		4
.L_630:
        /*0da8*/ 	.word	index@(_ZN4vllm25paged_attention_v2_kernelI13__nv_bfloat16S1_Li64ELi8ELi128ELNS_18Fp8KVCacheDataTypeE0ELb0ELi512EEEvPfS3_PT_PKS4_PKT0_SA_ifPKiSC_iPKfiiiSE_SE_iiiii)
        /*0dac*/ 	.word	0x00000000


	//----- nvinfo : EIATTR_REGCOUNT
	.align		4
.L_631:
        /*0db0*/ 	.byte	0x04, 0x2f
        /*0db2*/ 	.short	(.L_633 - .L_632)
	.align		4
.L_632:
        /*0db4*/ 	.word	index@(_ZN4vllm25paged_attention_v2_kernelI13__nv_bfloat16S1_Li80ELi8ELi128ELNS_18Fp8KVCacheDataTypeE0ELb0ELi512EEEvPfS3_PT_PKS4_PKT0_SA_ifPKiSC_iPKfiiiSE_SE_iiiii)
        /*0db8*/ 	.word	0x00000038


	//----- nvinfo : EIATTR_FRAME_SIZE
	.align		4
.L_633:
        /*0dbc*/ 	.byte	0x04, 0x11
        /*0dbe*/ 	.short	(.L_635 - .L_634)
	.align		4
.L_634:
        /*0dc0*/ 	.word	index@(_ZN4vllm25paged_attention_v2_kernelI13__nv_bfloat16S1_Li80ELi8ELi128ELNS_18Fp8KVCacheDataTypeE0ELb0ELi512EEEvPfS3_PT_PKS4_PKT0_SA_ifPKiSC_iPKfiiiSE_SE_iiiii)
        /*0dc4*/ 	.word	0x00000000


	//----- nvinfo : EIATTR_REGCOUNT
	.align		4
.L_635:
        /*0dc8*/ 	.byte	0x04, 0x2f
        /*0dca*/ 	.short	(.L_637 - .L_636)
	.align		4
.L_636:
        /*0dcc*/ 	.word	index@(_ZN4vllm25paged_attention_v2_kernelI13__nv_bfloat16S1_Li96ELi8ELi128ELNS_18Fp8KVCacheDataTypeE0ELb0ELi512EEEvPfS3_PT_PKS4_PKT0_SA_ifPKiSC_iPKfiiiSE_SE_iiiii)
        /*0dd0*/ 	.word	0x00000040


	//----- nvinfo : EIATTR_FRAME_SIZE
	.align		4
.L_637:
        /*0dd4*/ 	.byte	0x04, 0x11
        /*0dd6*/ 	.short	(.L_639 - .L_638)
	.align		4
.L_638:
        /*0dd8*/ 	.word	index@(_ZN4vllm25paged_attention_v2_kernelI13__nv_bfloat16S1_Li96ELi8ELi128ELNS_18Fp8KVCacheDataTypeE0ELb0ELi512EEEvPfS3_PT_PKS4_PKT0_SA_ifPKiSC_iPKfiiiSE_SE_iiiii)
        /*0ddc*/ 	.word	0x00000000


	//----- nvinfo : EIATTR_REGCOUNT
	.align		4
.L_639:
        /*0de0*/ 	.byte	0x04, 0x2f
        /*0de2*/ 	.short	(.L_641 - .L_640)
	.align		4
.L_640:
        /*0de4*/ 	.word	index@(_ZN4vllm25paged_attention_v2_kernelI13__nv_bfloat16S1_Li112ELi8ELi128ELNS_18Fp8KVCacheDataTypeE0ELb0ELi512EEEvPfS3_PT_PKS4_PKT0_SA_ifPKiSC_iPKfiiiSE_SE_iiiii)
        /*0de8*/ 	.word	0x00000047


	//----- nvinfo : EIATTR_FRAME_SIZE
	.align		4
.L_641:
        /*0dec*/ 	.byte	0x04, 0x11
        /*0dee*/ 	.short	(.L_643 - .L_642)
	.align		4
.L_642:
        /*0df0*/ 	.word	index@(_ZN4vllm25paged_attention_v2_kernelI13__nv_bfloat16S1_Li112ELi8ELi128ELNS_18Fp8KVCacheDataTypeE0ELb0ELi512EEEvPfS3_PT_PKS4_PKT0_SA_ifPKiSC_iPKfiiiSE_SE_iiiii)
        /*0df4*/ 	.word	0x00000000


	//----- nvinfo : EIATTR_REGCOUNT
	.align		4
.L_643:
        /*0df8*/ 	.byte	0x04, 0x2f
        /*0dfa*/ 	.short	(.L_645 - .L_644)
	.align		4
.L_644:
        /*0dfc*/ 	.word	index@(_ZN4vllm25paged_attention_v2_kernelI13__nv_bfloat16S1_Li120ELi8ELi128ELNS_18Fp8KVCacheDataTypeE0ELb0ELi512EEEvPfS3_PT_PKS4_PKT0_SA_ifPKiSC_iPKfiiiSE_SE_iiiii)
        /*0e00*/ 	.word	0x00000047


	//----- nvinfo : EIATTR_FRAME_SIZE
	.align		4
.L_645:
        /*0e04*/ 	.byte	0x04, 0x11
        /*0e06*/ 	.short	(.L_647 - .L_646)
	.align		4
.L_646:
        /*0e08*/ 	.word	index@(_ZN4vllm25paged_attention_v2_kernelI13__nv_bfloat16S1_Li120ELi8ELi128ELNS_18Fp8KVCacheDataTypeE0ELb0ELi512EEEvPfS3_PT_PKS4_PKT0_SA_ifPKiSC_iPKfiiiSE_SE_iiiii)
        /*0e0c*/ 	.word	0x00000000


	//----- nvinfo : EIATTR_REGCOUNT
	.align		4
.L_647:
        /*0e10*/ 	.byte	0x04, 0x2f
        /*0e12*/ 	.short	(.L_649 - .L_648)
	.align		4
.L_648:
        /*0e14*/ 	.word	index@(_ZN4vllm25paged_attention_v2_kernelI13__nv_bfloat16S1_Li128ELi8ELi128ELNS_18Fp8KVCacheDataTypeE0ELb0ELi512EEEvPfS3_PT_PKS4_PKT0_SA_ifPKiSC_iPKfiiiSE_SE_iiiii)
        /*0e18*/ 	.word	0x00000060


	//----- nvinfo : EIATTR_FRAME_SIZE
	.align		4
.L_649:
        /*0e1c*/ 	.byte	0x04, 0x11
        /*0e1e*/ 	.short	(.L_651 - .L_650)
	.align		4
.L_650:
        /*0e20*/ 	.word	index@(_ZN4vllm25paged_attention_v2_kernelI13__nv_bfloat16S1_Li128ELi8ELi128ELNS_18Fp8KVCacheDataTypeE0ELb0ELi512EEEvPfS3_PT_PKS4_PKT0_SA_ifPKiSC_iPKfiiiSE_SE_iiiii)
        /*0e24*/ 	.word	0x00000000


	//----- nvinfo : EIATTR_REGCOUNT
	.align		4
.L_651:
        /*0e28*/ 	.byte	0x04, 0x2f
        /*0e2a*/ 	.short	(.L_653 - .L_652)
	.align		4
.L_652:
        /*0e2c*/ 	.word	index@(_ZN4vllm25paged_attention_v2_kernelI13__nv_bfloat16S1_Li192ELi8ELi128ELNS_18Fp8KVCacheDataTypeE0ELb0ELi512EEEvPfS3_PT_PKS4_PKT0_SA_ifPKiSC_iPKfiiiSE_SE_iiiii)
        /*0e30*/ 	.word	0x00000080


	//----- nvinfo : EIATTR_FRAME_SIZE
	.align		4
.L_653:
        /*0e34*/ 	.byte	0x04, 0x11
        /*0e36*/ 	.short	(.L_655 - .L_654)
	.align		4
.L_654:
        /*0e38*/ 	.word	index@(_ZN4vllm25paged_attention_v2_kernelI13__nv_bfloat16S1_Li192ELi8ELi128ELNS_18Fp8KVCacheDataTypeE0ELb0ELi512EEEvPfS3_PT_PKS4_PKT0_SA_ifPKiSC_iPKfiiiSE_SE_iiiii)
        /*0e3c*/ 	.word	0x00000000


	//----- nvinfo : EIATTR_REGCOUNT
	.align		4
.L_655:
        /*0e40*/ 	.byte	0x04, 0x2f
        /*0e42*/ 	.short	(.L_657 - .L_656)
	.align		4
.L_656:
        /*0e44*/ 	.word	index@(_ZN4vllm25paged_attention_v2_kernelI13__nv_bfloat16S1_Li256ELi8ELi128ELNS_18Fp8KVCacheDataTypeE0ELb0ELi512EEEvPfS3_PT_PKS4_PKT0_SA_ifPKiSC_iPKfiiiSE_SE_iiiii)
        /*0e48*/ 	.word	0x000000a7


	//----- nvinfo : EIATTR_FRAME_SIZE
	.align		4
.L_657:
        /*0e4c*/ 	.byte	0x04, 0x11
        /*0e4e*/ 	.short	(.L_659 - .L_658)
	.align		4
.L_658:
        /*0e50*/ 	.word	index@(_ZN4vllm25paged_attention_v2_kernelI13__nv_bfloat16S1_Li256ELi8ELi128ELNS_18Fp8KVCacheDataTypeE0ELb0ELi512EEEvPfS3_PT_PKS4_PKT0_SA_ifPKiSC_iPKfiiiSE_SE_iiiii)
        /*0e54*/ 	.word	0x00000000


	//----- nvinfo : EIATTR_REGCOUNT
	.align		4
.L_659:
        /*0e58*/ 	.byte	0x04, 0x2f
        /*0e5a*/ 	.short	(.L_661 - .L_660)
	.align		4
.L_660:
        /*0e5c*/ 	.word	index@(_ZN4vllm25paged_attention_v2_kernelI13__nv_bfloat16S1_Li32ELi16ELi128ELNS_18Fp8KVCacheDataTypeE0ELb1ELi512EEEvPfS3_PT_PKS4_PKT0_SA_ifPKiSC_iPKfiiiSE_SE_iiiii)
        /*0e60*/ 	.word	0x00000030


	//----- nvinfo : EIATTR_FRAME_SIZE
	.align		4
.L_661:
        /*0e64*/ 	.byte	0x04, 0x11
        /*0e66*/ 	.short	(.L_663 - .L_662)
	.align		4
.L_662:
        /*0e68*/ 	.word	index@(_ZN4vllm25paged_attention_v2_kernelI13__nv_bfloat16S1_Li32ELi16ELi128ELNS_18Fp8KVCacheDataTypeE0ELb1ELi512EEEvPfS3_PT_PKS4_PKT0_SA_ifPKiSC_iPKfiiiSE_SE_iiiii)
        /*0e6c*/ 	.word	0x00000000


	//----- nvinfo : EIATTR_REGCOUNT
	.align		4
.L_663:
        /*0e70*/ 	.byte	0x04, 0x2f
        /*0e72*/ 	.short	(.L_665 - .L_664)
	.align		4
.L_664:
        /*0e74*/ 	.word	index@(_ZN4vllm25paged_attention_v2_kernelI13__nv_bfloat16S1_Li64ELi16ELi128ELNS_18Fp8KVCacheDataTypeE0ELb1ELi512EEEvPfS3_PT_PKS4_PKT0_SA_ifPKiSC_iPKfiiiSE_SE_iiiii)
        /*0e78*/ 	.word	0x00000040


	//----- nvinfo : EIATTR_FRAME_SIZE
	.align		4
.L_665:
        /*0e7c*/ 	.byte	0x04, 0x11
        /*0e7e*/ 	.short	(.L_667 - .L_666)
	.align		4
.L_666:
        /*0e80*/ 	.word	index@(_ZN4vllm25paged_attention_v2_kernelI13__nv_bfloat16S1_Li64ELi16ELi128ELNS_18Fp8KVCacheDataTypeE0ELb1ELi512EEEvPfS3_PT_PKS4_PKT0_SA_ifPKiSC_iPKfiiiSE_SE_iiiii)
        /*0e84*/ 	.word	0x00000000


	//----- nvinfo : EIATTR_REGCOUNT
	.align		4
.L_667:
        /*0e88*/ 	.byte	0x04, 0x2f
        /*0e8a*/ 	.short	(.L_669 - .L_668)
	.align		4
.L_668:
        /*0e8c*/ 	.word	index@(_ZN4vllm25paged_attention_v2_kernelI13__nv_bfloat16S1_Li80ELi16ELi128ELNS_18Fp8KVCacheDataTypeE0ELb1ELi512EEEvPfS3_PT_PKS4_PKT0_SA_ifPKiSC_iPKfiiiSE_SE_iiiii)
        /*0e90*/ 	.word	0x00000048


	//----- nvinfo : EIATTR_FRAME_SIZE
	.align		4
.L_669:
        /*0e94*/ 	.byte	0x04, 0x11
        /*0e96*/ 	.short	(.L_671 - .L_670)
	.align		4
.L_670:
        /*0e98*/ 	.word	index@(_ZN4vllm25paged_attention_v2_kernelI13__nv_bfloat16S1_Li80ELi16ELi128ELNS_18Fp8KVCacheDataTypeE0ELb1ELi512EEEvPfS3_PT_PKS4_PKT0_SA_ifPKiSC_iPKfiiiSE_SE_iiiii)
        /*0e9c*/ 	.word	0x00000000


	//----- nvinfo : EIATTR_REGCOUNT
	.align		4
.L_671:
        /*0ea0*/ 	.byte	0x04, 0x2f
        /*0ea2*/ 	.short	(.L_673 - .L_672)
	.align		4
.L_672:
        /*0ea4*/ 	.word	index@(_ZN4vllm25paged_attention_v2_kernelI13__nv_bfloat16S1_Li96ELi16ELi128ELNS_18Fp8KVCacheDataTypeE0ELb1ELi512EEEvPfS3_PT_PKS4_PKT0_SA_ifPKiSC_iPKfiiiSE_SE_iiiii)
        /*0ea8*/ 	.word	0x00000048


	//----- nvinfo : EIATTR_FRAME_SIZE
	.align		4
.L_673:
        /*0eac*/ 	.byte	0x04, 0x11
        /*0eae*/ 	.short	(.L_675 - .L_674)
	.align		4
.L_674:
        /*0eb0*/ 	.word	index@(_ZN4vllm25paged_attention_v2_kernelI13__nv_bfloat16S1_Li96ELi16ELi128ELNS_18Fp8KVCacheDataTypeE0ELb1ELi512EEEvPfS3_PT_PKS4_PKT0_SA_ifPKiSC_iPKfiiiSE_SE_iiiii)
        /*0eb4*/ 	.word	0x00000000


	//----- nvinfo : EIATTR_REGCOUNT
	.align		4
.L_675:
        /*0eb8*/ 	.byte	0x04, 0x2f
        /*0eba*/ 	.short	(.L_677 - .L_676)
	.align		4
.L_676:
        /*0ebc*/ 	.word	index@(_ZN4vllm25paged_attention_v2_kernelI13__nv_bfloat16S1_Li112ELi16ELi128ELNS_18Fp8KVCacheDataTypeE0ELb1ELi512EEEvPfS3_PT_PKS4_PKT0_SA_ifPKiSC_iPKfiiiSE_SE_iiiii)
        /*0ec0*/ 	.word	0x00000060


	//----- nvinfo : EIATTR_FRAME_SIZE
	.align		4
.L_677:
        /*0ec4*/ 	.byte	0x04, 0x11
        /*0ec6*/ 	.short	(.L_679 - .L_678)
	.align		4
.L_678:
        /*0ec8*/ 	.word	index@(_ZN4vllm25paged_attention_v2_kernelI13__nv_bfloat16S1_Li112ELi16ELi128ELNS_18Fp8KVCacheDataTypeE0ELb1ELi512EEEvPfS3_PT_PKS4_PKT0_SA_ifPKiSC_iPKfiiiSE_SE_iiiii)
        /*0ecc*/ 	.word	0x00000000


	//----- nvinfo : EIATTR_REGCOUNT
	.align		4
.L_679:
        /*0ed0*/ 	.byte	0x04, 0x2f
        /*0ed2*/ 	.short	(.L_681 - .L_680)
	.align		4
.L_680:
        /*0ed4*/ 	.word	index@(_ZN4vllm25paged_attention_v2_kernelI13__nv_bfloat16S1_Li120ELi16ELi128ELNS_18Fp8KVCacheDataTypeE0ELb1ELi512EEEvPfS3_PT_PKS4_PKT0_SA_ifPKiSC_iPKfiiiSE_SE_iiiii)
        /*0ed8*/ 	.word	0x00000060


	//----- nvinfo : EIATTR_FRAME_SIZE
	.align		4
.L_681:
        /*0edc*/ 	.byte	0x04, 0x11
        /*0ede*/ 	.short	(.L_683 - .L_682)
	.align		4
.L_682:
        /*0ee0*/ 	.word	index@(_ZN4vllm25paged_attention_v2_kernelI13__nv_bfloat16S1_Li120ELi16ELi128ELNS_18Fp8KVCacheDataTypeE0ELb1ELi512EEEvPfS3_PT_PKS4_PKT0_SA_ifPKiSC_iPKfiiiSE_SE_iiiii)
        /*0ee4*/ 	.word	0x00000000


	//----- nvinfo : EIATTR_REGCOUNT
	.align		4
.L_683:
        /*0ee8*/ 	.byte	0x04, 0x2f
        /*0eea*/ 	.short	(.L_685 - .L_684)
	.align		4
.L_684:
        /*0eec*/ 	.word	index@(_ZN4vllm25paged_attention_v2_kernelI13__nv_bfloat16S1_Li128ELi16ELi128ELNS_18Fp8KVCacheDataTypeE0ELb1ELi512EEEvPfS3_PT_PKS4_PKT0_SA_ifPKiSC_iPKfiiiSE_SE_iiiii)
        /*0ef0*/ 	.word	0x00000060


	//----- nvinfo : EIATTR_FRAME_SIZE
	.align		4
.L_685:
        /*0ef4*/ 	.byte	0x04, 0x11
        /*0ef6*/ 	.short	(.L_687 - .L_686)
	.align		4
.L_686:
        /*0ef8*/ 	.word	index@(_ZN4vllm25paged_attention_v2_kernelI13__nv_bfloat16S1_Li128ELi16ELi128ELNS_18Fp8KVCacheDataTypeE0ELb1ELi512EEEvPfS3_PT_PKS4_PKT0_SA_ifPKiSC_iPKfiiiSE_SE_iiiii)
        /*0efc*/ 	.word	0x00000000


	//----- nvinfo : EIATTR_REGCOUNT
	.align		4
.L_687:
        /*0f00*/ 	.byte	0x04, 0x2f
        /*0f02*/ 	.short	(.L_689 - .L_688)
	.align		4
.L_688:
        /*0f04*/ 	.word	index@(_ZN4vllm25paged_attention_v2_kernelI13__nv_bfloat16S1_Li192ELi16ELi128ELNS_18Fp8KVCacheDataTypeE0ELb1ELi512EEEvPfS3_PT_PKS4_PKT0_SA_ifPKiSC_iPKfiiiSE_SE_iiiii)
        /*0f08*/ 	.word	0x00000080


	//----- nvinfo : EIATTR_FRAME_SIZE
	.align		4
.L_689:
        /*0f0c*/ 	.byte	0x04, 0x11
        /*0f0e*/ 	.short	(.L_691 - .L_690)
	.align		4
.L_690:
        /*0f10*/ 	.word	index@(_ZN4vllm25paged_attention_v2_kernelI13__nv_bfloat16S1_Li192ELi16ELi128ELNS_18Fp8KVCacheDataTypeE0ELb1ELi512EEEvPfS3_PT_PKS4_PKT0_SA_ifPKiSC_iPKfiiiSE_SE_iiiii)
        /*0f14*/ 	.word	0x00000000


	//----- nvinfo : EIATTR_REGCOUNT
	.align		4
.L_691:
        /*0f18*/ 	.byte	0x04, 0x2f
        /*0f1a*/ 	.short	(.L_693 - .L_692)
	.align		4
.L_692:
        /*0f1c*/ 	.word	index@(_ZN4vllm25paged_attention_v2_kernelI13__nv_bfloat16S1_Li256ELi16ELi128ELNS_18Fp8KVCacheDataTypeE0ELb1ELi512EEEvPfS3_PT_PKS4_PKT0_SA_ifPKiSC_iPKfiiiSE_SE_iiiii)
        /*0f20*/ 	.word	0x000000a8


	//----- nvinfo : EIATTR_FRAME_SIZE
	.align		4
.L_693:
        /*0f24*/ 	.byte	0x04, 0x11
        /*0f26*/ 	.short	(.L_695 - .L_694)
	.align		4
.L_694:
        /*0f28*/ 	.word	index@(_ZN4vllm25paged_attention_v2_kernelI13__nv_bfloat16S1_Li256ELi16ELi128ELNS_18Fp8KVCacheDataTypeE0ELb1ELi512EEEvPfS3_PT_PKS4_PKT0_SA_ifPKiSC_iPKfiiiSE_SE_iiiii)
        /*0f2c*/ 	.word	0x00000000


	//----- nvinfo : EIATTR_REGCOUNT
	.align		4
.L_695:
        /*0f30*/ 	.byte	0x04, 0x2f
        /*0f32*/ 	.short	(.L_697 - .L_696)
	.align		4
.L_696:
        /*0f34*/ 	.word	index@(_ZN4vllm25paged_attention_v2_kernelI13__nv_bfloat16S1_Li32ELi16ELi128ELNS_18Fp8KVCacheDataTypeE0ELb0ELi512EEEvPfS3_PT_PKS4_PKT0_SA_ifPKiSC_iPKfiiiSE_SE_iiiii)
        /*0f38*/ 	.word	0x00000030


	//----- nvinfo : EIATTR_FRAME_SIZE
	.align		4
.L_697:
        /*0f3c*/ 	.byte	0x04, 0x11
        /*0f3e*/ 	.short	(.L_699 - .L_698)
	.align		4
.L_698:
        /*0f40*/ 	.word	index@(_ZN4vllm25paged_attention_v2_kernelI13__nv_bfloat16S1_Li32ELi16ELi128ELNS_18Fp8KVCacheDataTypeE0ELb0ELi512EEEvPfS3_PT_PKS4_PKT0_SA_ifPKiSC_iPKfiiiSE_SE_iiiii)
        /*0f44*/ 	.word	0x00000000


	//----- nvinfo : EIATTR_REGCOUNT
	.align		4
.L_699:
        /*0f48*/ 	.byte	0x04, 0x2f
        /*0f4a*/ 	.short	(.L_701 - .L_700)
	.align		4
.L_700:
        /*0f4c*/ 	.word	index@(_ZN4vllm25paged_attention_v2_kernelI13__nv_bfloat16S1_Li64ELi16ELi128ELNS_18Fp8KVCacheDataTypeE0ELb0ELi512EEEvPfS3_PT_PKS4_PKT0_SA_ifPKiSC_iPKfiiiSE_SE_iiiii)
        /*0f50*/ 	.word	0x00000038


	//----- nvinfo : EIATTR_FRAME_SIZE
	.align		4
.L_701:
        /*0f54*/ 	.byte	0x04, 0x11
        /*0f56*/ 	.short	(.L_703 - .L_702)
	.align		4
.L_702:
        /*0f58*/ 	.word	index@(_ZN4vllm25paged_attention_v2_kernelI13__nv_bfloat16S1_Li64ELi16ELi128ELNS_18Fp8KVCacheDataTypeE0ELb0ELi512EEEvPfS3_PT_PKS4_PKT0_SA_ifPKiSC_iPKfiiiSE_SE_iiiii)
        /*0f5c*/ 	.word	0x00000000


	//----- nvinfo : EIATTR_REGCOUNT
	.align		4
.L_703:
        /*0f60*/ 	.byte	0x04, 0x2f
        /*0f62*/ 	.short	(.L_705 - .L_704)
	.align		4
.L_704:
        /*0f64*/ 	.word	index@(_ZN4vllm25paged_attention_v2_kernelI13__nv_bfloat16S1_Li80ELi16ELi128ELNS_18Fp8KVCacheDataTypeE0ELb0ELi512EEEvPfS3_PT_PKS4_PKT0_SA_ifPKiSC_iPKfiiiSE_SE_iiiii)
        /*0f68*/ 	.word	0x00000040


	//----- nvinfo : EIATTR_FRAME_SIZE
	.align		4
.L_705:
        /*0f6c*/ 	.byte	0x04, 0x11
        /*0f6e*/ 	.short	(.L_707 - .L_706)
	.align		4
.L_706:
        /*0f70*/ 	.word	index@(_ZN4vllm25paged_attention_v2_kernelI13__nv_bfloat16S1_Li80ELi16ELi128ELNS_18Fp8KVCacheDataTypeE0ELb0ELi512EEEvPfS3_PT_PKS4_PKT0_SA_ifPKiSC_iPKfiiiSE_SE_iiiii)
        /*0f74*/ 	.word	0x00000000


	//----- nvinfo : EIATTR_REGCOUNT
	.align		4
.L_707:
        /*0f78*/ 	.byte	0x04, 0x2f
        /*0f7a*/ 	.short	(.L_709 - .L_708)
	.align		4
.L_708:
        /*0f7c*/ 	.word	index@(_ZN4vllm25paged_attention_v2_kernelI13__nv_bfloat16S1_Li96ELi16ELi128ELNS_18Fp8KVCacheDataTypeE0ELb0ELi512EEEvPfS3_PT_PKS4_PKT0_SA_ifPKiSC_iPKfiiiSE_SE_iiiii)
        /*0f80*/ 	.word	0x00000048


	//----- nvinfo : EIATTR_FRAME_SIZE
	.align		4
.L_709:
        /*0f84*/ 	.byte	0x04, 0x11
        /*0f86*/ 	.short	(.L_711 - .L_710)
	.align		4
.L_710:
        /*0f88*/ 	.word	index@(_ZN4vllm25paged_attention_v2_kernelI13__nv_bfloat16S1_Li96ELi16ELi128ELNS_18Fp8KVCacheDataTypeE0ELb0ELi512EEEvPfS3_PT_PKS4_PKT0_SA_ifPKiSC_iPKfiiiSE_SE_iiiii)
        /*0f8c*/ 	.word	0x00000000


	//----- nvinfo : EIATTR_REGCOUNT
	.align		4
.L_711:
        /*0f90*/ 	.byte	0x04, 0x2f
        /*0f92*/ 	.short	(.L_713 - .L_712)
	.align		4
.L_712:
        /*0f94*/ 	.word	index@(_ZN4vllm25paged_attention_v2_kernelI13__nv_bfloat16S1_Li112ELi16ELi128ELNS_18Fp8KVCacheDataTypeE0ELb0ELi512EEEvPfS3_PT_PKS4_PKT0_SA_ifPKiSC_iPKfiiiSE_SE_iiiii)
        /*0f98*/ 	.word	0x00000060


	//----- nvinfo : EIATTR_FRAME_SIZE
	.align		4
.L_713:
        /*0f9c*/ 	.byte	0x04, 0x11
        /*0f9e*/ 	.short	(.L_715 - .L_714)
	.align		4
.L_714:
        /*0fa0*/ 	.word	index@(_ZN4vllm25paged_attention_v2_kernelI13__nv_bfloat16S1_Li112ELi16ELi128ELNS_18Fp8KVCacheDataTypeE0ELb0ELi512EEEvPfS3_PT_PKS4_PKT0_SA_ifPKiSC_iPKfiiiSE_SE_iiiii)
        /*0fa4*/ 	.word	0x00000000


	//----- nvinfo : EIATTR_REGCOUNT
	.align		4
.L_715:
        /*0fa8*/ 	.byte	0x04, 0x2f
        /*0faa*/ 	.short	(.L_717 - .L_716)
	.align		4
.L_716:
        /*0fac*/ 	.word	index@(_ZN4vllm25paged_attention_v2_kernelI13__nv_bfloat16S1_Li120ELi16ELi128ELNS_18Fp8KVCacheDataTypeE0ELb0ELi512EEEvPfS3_PT_PKS4_PKT0_SA_ifPKiSC_iPKfiiiSE_SE_iiiii)
        /*0fb0*/ 	.word	0x00000060


	//----- nvinfo : EIATTR_FRAME_SIZE
	.align		4
.L_717:
        /*0fb4*/ 	.byte	0x04, 0x11
        /*0fb6*/ 	.short	(.L_719 - .L_718)
	.align		4
.L_718:
        /*0fb8*/ 	.word	index@(_ZN4vllm25paged_attention_v2_kernelI13__nv_bfloat16S1_Li120ELi16ELi128ELNS_18Fp8KVCacheDataTypeE0ELb0ELi512EEEvPfS3_PT_PKS4_PKT0_SA_ifPKiSC_iPKfiiiSE_SE_iiiii)
        /*0fbc*/ 	.word	0x00000000


	//----- nvinfo : EIATTR_REGCOUNT
	.align		4
.L_719:
        /*0fc0*/ 	.byte	0x04, 0x2f
        /*0fc2*/ 	.short	(.L_721 - .L_720)
	.align		4
.L_720:
        /*0fc4*/ 	.word	index@(_ZN4vllm25paged_attention_v2_kernelI13__nv_bfloat16S1_Li128ELi16ELi128ELNS_18Fp8KVCacheDataTypeE0ELb0ELi512EEEvPfS3_PT_PKS4_PKT0_SA_ifPKiSC_iPKfiiiSE_SE_iiiii)
        /*0fc8*/ 	.word	0x00000060


	//----- nvinfo : EIATTR_FRAME_SIZE
	.align		4
.L_721:
        /*0fcc*/ 	.byte	0x04, 0x11
        /*0fce*/ 	.short	(.L_723 - .L_722)
	.align		4
.L_722:
        /*0fd0*/ 	.word	index@(_ZN4vllm25paged_attention_v2_kernelI13__nv_bfloat16S1_Li128ELi16ELi128ELNS_18Fp8KVCacheDataTypeE0ELb0ELi512EEEvPfS3_PT_PKS4_PKT0_SA_ifPKiSC_iPKfiiiSE_SE_iiiii)
        /*0fd4*/ 	.word	0x00000000


	//----- nvinfo : EIATTR_REGCOUNT
	.align		4
.L_723:
        /*0fd8*/ 	.byte	0x04, 0x2f
        /*0fda*/ 	.short	(.L_725 - .L_724)
	.align		4
.L_724:
        /*0fdc*/ 	.word	index@(_ZN4vllm25paged_attention_v2_kernelI13__nv_bfloat16S1_Li192ELi16ELi128ELNS_18Fp8KVCacheDataTypeE0ELb0ELi512EEEvPfS3_PT_PKS4_PKT0_SA_ifPKiSC_iPKfiiiSE_SE_iiiii)
        /*0fe0*/ 	.word	0x00000060


	//----- nvinfo : EIATTR_FRAME_SIZE
	.align		4
.L_725:
        /*0fe4*/ 	.byte	0x04, 0x11
        /*0fe6*/ 	.short	(.L_727 - .L_726)
	.align		4
.L_726:
        /*0fe8*/ 	.word	index@(_ZN4vllm25paged_attention_v2_kernelI13__nv_bfloat16S1_Li192ELi16ELi128ELNS_18Fp8KVCacheDataTypeE0ELb0ELi512EEEvPfS3_PT_PKS4_PKT0_SA_ifPKiSC_iPKfiiiSE_SE_iiiii)
        /*0fec*/ 	.word	0x00000000


	//----- nvinfo : EIATTR_REGCOUNT
	.align		4
.L_727:
        /*0ff0*/ 	.byte	0x04, 0x2f
        /*0ff2*/ 	.short	(.L_729 - .L_728)
	.align		4
.L_728:
        /*0ff4*/ 	.word	index@(_ZN4vllm25paged_attention_v2_kernelI13__nv_bfloat16S1_Li256ELi16ELi128ELNS_18Fp8KVCacheDataTypeE0ELb0ELi512EEEvPfS3_PT_PKS4_PKT0_SA_ifPKiSC_iPKfiiiSE_SE_iiiii)
        /*0ff8*/ 	.word	0x000000a8


	//----- nvinfo : EIATTR_FRAME_SIZE
	.align		4
.L_729:
        /*0ffc*/ 	.byte	0x04, 0x11
        /*0ffe*/ 	.short	(.L_731 - .L_730)
	.align		4
.L_730:
        /*1000*/ 	.word	index@(_ZN4vllm25paged_attention_v2_kernelI13__nv_bfloat16S1_Li256ELi16ELi128ELNS_18Fp8KVCacheDataTypeE0ELb0ELi512EEEvPfS3_PT_PKS4_PKT0_SA_ifPKiSC_iPKfiiiSE_SE_iiiii)
        /*1004*/ 	.word	0x00000000


	//----- nvinfo : EIATTR_REGCOUNT
	.align		4
.L_731:
        /*1008*/ 	.byte	0x04, 0x2f
        /*100a*/ 	.short	(.L_733 - .L_732)
	.align		4
.L_732:
        /*100c*/ 	.word	index@(_ZN4vllm25paged_attention_v2_kernelI13__nv_bfloat16S1_Li32ELi32ELi128ELNS_18Fp8KVCacheDataTypeE0ELb1ELi512EEEvPfS3_PT_PKS4_PKT0_SA_ifPKiSC_iPKfiiiSE_SE_iiiii)
        /*1010*/ 	.word	0x00000046


	//----- nvinfo : EIATTR_FRAME_SIZE
	.align		4
.L_733:
        /*1014*/ 	.byte	0x04, 0x11
        /*1016*/ 	.short	(.L_735 - .L_734)
	.align		4
.L_734:
        /*1018*/ 	.word	index@(_ZN4vllm25paged_attention_v2_kernelI13__nv_bfloat16S1_Li32ELi32ELi128ELNS_18Fp8KVCacheDataTypeE0ELb1ELi512EEEvPfS3_PT_PKS4_PKT0_SA_ifPKiSC_iPKfiiiSE_SE_iiiii)
        /*101c*/ 	.word	0x00000000


	//----- nvinfo : EIATTR_REGCOUNT
	.align		4
.L_735:
        /*1020*/ 	.byte	0x04, 0x2f
        /*1022*/ 	.short	(.L_737 - .L_736)
	.align		4
.L_736:
        /*1024*/ 	.word	index@(_ZN4vllm25paged_attention_v2_kernelI13__nv_bfloat16S1_Li64ELi32ELi128ELNS_18Fp8KVCacheDataTypeE0ELb1ELi512EEEvPfS3_PT_PKS4_PKT0_SA_ifPKiSC_iPKfiiiSE_SE_iiiii)
        /*1028*/ 	.word	0x0000007f


	//----- nvinfo : EIATTR_FRAME_SIZE
	.align		4
.L_737:
        /*102c*/ 	.byte	0x04, 0x11
        /*102e*/ 	.short	(.L_739 - .L_738)
	.align		4
.L_738:
        /*1030*/ 	.word	index@(_ZN4vllm25paged_attention_v2_kernelI13__nv_bfloat16S1_Li64ELi32ELi128ELNS_18Fp8KVCacheDataTypeE0ELb1ELi512EEEvPfS3_PT_PKS4_PKT0_SA_ifPKiSC_iPKfiiiSE_SE_iiiii)
        /*1034*/ 	.word	0x00000000


	//----- nvinfo : EIATTR_REGCOUNT
	.align		4
.L_739:
        /*1038*/ 	.byte	0x04, 0x2f
        /*103a*/ 	.short	(.L_741 - .L_740)
	.align		4
.L_740:
        /*103c*/ 	.word	index@(_ZN4vllm25paged_attention_v2_kernelI13__nv_bfloat16S1_Li80ELi32ELi128ELNS_18Fp8KVCacheDataTypeE0ELb1ELi512EEEvPfS3_PT_PKS4_PKT0_SA_ifPKiSC_iPKfiiiSE_SE_iiiii)
        /*1040*/ 	.word	0x0000007f


	//----- nvinfo : EIATTR_FRAME_SIZE
	.align		4
.L_741:
        /*1044*/ 	.byte	0x04, 0x11
        /*1046*/ 	.short	(.L_743 - .L_742)
	.align		4
.L_742:
        /*1048*/ 	.word	index@(_ZN4vllm25paged_attention_v2_kernelI13__nv_bfloat16S1_Li80ELi32ELi128ELNS_18Fp8KVCacheDataTypeE0ELb1ELi512EEEvPfS3_PT_PKS4_PKT0_SA_ifPKiSC_iPKfiiiSE_SE_iiiii)
        /*104c*/ 	.word	0x00000000


	//----- nvinfo : EIATTR_REGCOUNT
	.align		4
.L_743:
        /*1050*/ 	.byte	0x04, 0x2f
        /*1052*/ 	.short	(.L_745 - .L_744)
	.align		4
.L_744:
        /*1054*/ 	.word	index@(_ZN4vllm25paged_attention_v2_kernelI13__nv_bfloat16S1_Li96ELi32ELi128ELNS_18Fp8KVCacheDataTypeE0ELb1ELi512EEEvPfS3_PT_PKS4_PKT0_SA_ifPKiSC_iPKfiiiSE_SE_iiiii)
        /*1058*/ 	.word	0x000000a5


	//----- nvinfo : EIATTR_FRAME_SIZE
	.align		4
.L_745:
        /*105c*/ 	.byte	0x04, 0x11
        /*105e*/ 	.short	(.L_747 - .L_746)
	.align		4
.L_746:
        /*1060*/ 	.word	index@(_ZN4vllm25paged_attention_v2_kernelI13__nv_bfloat16S1_Li96ELi32ELi128ELNS_18Fp8KVCacheDataTypeE0ELb1ELi512EEEvPfS3_PT_PKS4_PKT0_SA_ifPKiSC_iPKfiiiSE_SE_iiiii)
        /*1064*/ 	.word	0x00000000


	//----- nvinfo : EIATTR_REGCOUNT
	.align		4
.L_747:
        /*1068*/ 	.byte	0x04, 0x2f
        /*106a*/ 	.short	(.L_749 - .L_748)
	.align		4
.L_748:
        /*106c*/ 	.word	index@(_ZN4vllm25paged_attention_v2_kernelI13__nv_bfloat16S1_Li112ELi32ELi128ELNS_18Fp8KVCacheDataTypeE0ELb1ELi512EEEvPfS3_PT_PKS4_PKT0_SA_ifPKiSC_iPKfiiiSE_SE_iiiii)
        /*1070*/ 	.word	0x000000a6


	//----- nvinfo : EIATTR_FRAME_SIZE
	.align		4
.L_749:
        /*1074*/ 	.byte	0x04, 0x11
        /*1076*/ 	.short	(.L_751 - .L_750)
	.align		4
.L_750:
        /*1078*/ 	.word	index@(_ZN4vllm25paged_attention_v2_kernelI13__nv_bfloat16S1_Li112ELi32ELi128ELNS_18Fp8KVCacheDataTypeE0ELb1ELi512EEEvPfS3_PT_PKS4_PKT0_SA_ifPKiSC_iPKfiiiSE_SE_iiiii)
        /*107c*/ 	.word	0x00000000


	//----- nvinfo : EIATTR_REGCOUNT
	.align		4
.L_751:
        /*1080*/ 	.byte	0x04, 0x2f
        /*1082*/ 	.short	(.L_753 - .L_752)
	.align		4
.L_752:
        /*1084*/ 	.word	index@(_ZN4vllm25paged_attention_v2_kernelI13__nv_bfloat16S1_Li120ELi32ELi128ELNS_18Fp8KVCacheDataTypeE0ELb1ELi512EEEvPfS3_PT_PKS4_PKT0_SA_ifPKiSC_iPKfiiiSE_SE_iiiii)
        /*1088*/ 	.word	0x000000a8


	//----- nvinfo : EIATTR_FRAME_SIZE
	.align		4
.L_753:
        /*108c*/ 	.byte	0x04, 0x11
        /*108e*/ 	.short	(.L_755 - .L_754)
	.align		4
.L_754:
        /*1090*/ 	.word	index@(_ZN4vllm25paged_attention_v2_kernelI13__nv_bfloat16S1_Li120ELi32ELi128ELNS_18Fp8KVCacheDataTypeE0ELb1ELi512EEEvPfS3_PT_PKS4_PKT0_SA_ifPKiSC_iPKfiiiSE_SE_iiiii)
        /*1094*/ 	.word	0x00000000


	//----- nvinfo : EIATTR_REGCOUNT
	.align		4
.L_755:
        /*1098*/ 	.byte	0x04, 0x2f
        /*109a*/ 	.short	(.L_757 - .L_756)
	.align		4
.L_756:
        /*109c*/ 	.word	index@(_ZN4vllm25paged_attention_v2_kernelI13__nv_bfloat16S1_Li128ELi32ELi128ELNS_18Fp8KVCacheDataTypeE0ELb1ELi512EEEvPfS3_PT_PKS4_PKT0_SA_ifPKiSC_iPKfiiiSE_SE_iiiii)
        /*10a0*/ 	.word	0x000000a7


	//----- nvinfo : EIATTR_FRAME_SIZE
	.align		4
.L_757:
        /*10a4*/ 	.byte	0x04, 0x11
        /*10a6*/ 	.short	(.L_759 - .L_758)
	.align		4
.L_758:
        /*10a8*/ 	.word	index@(_ZN4vllm25paged_attention_v2_kernelI13__nv_bfloat16S1_Li128ELi32ELi128ELNS_18Fp8KVCacheDataTypeE0ELb1ELi512EEEvPfS3_PT_PKS4_PKT0_SA_ifPKiSC_iPKfiiiSE_SE_iiiii)
        /*10ac*/ 	.word	0x00000000


	//----- nvinfo : EIATTR_REGCOUNT
	.align		4
.L_759:
        /*10b0*/ 	.byte	0x04, 0x2f
        /*10b2*/ 	.short	(.L_761 - .L_760)
	.align		4
.L_760:
        /*10b4*/ 	.word	index@(_ZN4vllm25paged_attention_v2_kernelI13__nv_bfloat16S1_Li192ELi32ELi128ELNS_18Fp8KVCacheDataTypeE0ELb1ELi512EEEvPfS3_PT_PKS4_PKT0_SA_ifPKiSC_iPKfiiiSE_SE_iiiii)
        /*10b8*/ 	.word	0x000000fd


	//----- nvinfo : EIATTR_FRAME_SIZE
	.align		4
.L_761:
        /*10bc*/ 	.byte	0x04, 0x11
        /*10be*/ 	.short	(.L_763 - .L_762)
	.align		4
.L_762:
        /*10c0*/ 	.word	index@(_ZN4vllm25paged_attention_v2_kernelI13__nv_bfloat16S1_Li192ELi32ELi128ELNS_18Fp8KVCacheDataTypeE0ELb1ELi512EEEvPfS3_PT_PKS4_PKT0_SA_ifPKiSC_iPKfiiiSE_SE_iiiii)
        /*10c4*/ 	.word	0x00000000


	//----- nvinfo : EIATTR_REGCOUNT
	.align		4
.L_763:
        /*10c8*/ 	.byte	0x04, 0x2f
        /*10ca*/ 	.short	(.L_765 - .L_764)
	.align		4
.L_764:
        /*10cc*/ 	.word	index@(_ZN4vllm25paged_attention_v2_kernelI13__nv_bfloat16S1_Li256ELi32ELi128ELNS_18Fp8KVCacheDataTypeE0ELb1ELi512EEEvPfS3_PT_PKS4_PKT0_SA_ifPKiSC_iPKfiiiSE_SE_iiiii)
        /*10d0*/ 	.word	0x000000ff


	//----- nvinfo : EIATTR_FRAME_SIZE
	.align		4
.L_765:
        /*10d4*/ 	.byte	0x04, 0x11
        /*10d6*/ 	.short	(.L_767 - .L_766)
	.align		4
.L_766:
        /*10d8*/ 	.word	index@(_ZN4vllm25paged_attention_v2_kernelI13__nv_bfloat16S1_Li256ELi32ELi128ELNS_18Fp8KVCacheDataTypeE0ELb1ELi512EEEvPfS3_PT_PKS4_PKT0_SA_ifPKiSC_iPKfiiiSE_SE_iiiii)
        /*10dc*/ 	.word	0x00000068


	//----- nvinfo : EIATTR_REGCOUNT
	.align		4
.L_767:
        /*10e0*/ 	.byte	0x04, 0x2f
        /*10e2*/ 	.short	(.L_769 - .L_768)
	.align		4
.L_768:
        /*10e4*/ 	.word	index@(_ZN4vllm25paged_attention_v2_kernelI13__nv_bfloat16S1_Li32ELi32ELi128ELNS_18Fp8KVCacheDataTypeE0ELb0ELi512EEEvPfS3_PT_PKS4_PKT0_SA_ifPKiSC_iPKfiiiSE_SE_iiiii)
        /*10e8*/ 	.word	0x00000040


	//----- nvinfo : EIATTR_FRAME_SIZE
	.align		4
.L_769:
        /*10ec*/ 	.byte	0x04, 0x11
        /*10ee*/ 	.short	(.L_771 - .L_770)
	.align		4
.L_770:
        /*10f0*/ 	.word	index@(_ZN4vllm25paged_attention_v2_kernelI13__nv_bfloat16S1_Li32ELi32ELi128ELNS_18Fp8KVCacheDataTypeE0ELb0ELi512EEEvPfS3_PT_PKS4_PKT0_SA_ifPKiSC_iPKfiiiSE_SE_iiiii)
        /*10f4*/ 	.word	0x00000000


	//----- nvinfo : EIATTR_REGCOUNT
	.align		4
.L_771:
        /*10f8*/ 	.byte	0x04, 0x2f
        /*10fa*/ 	.short	(.L_773 - .L_772)
	.align		4
.L_772:
        /*10fc*/ 	.word	index@(_ZN4vllm25paged_attention_v2_kernelI13__nv_bfloat16S1_Li64ELi32ELi128ELNS_18Fp8KVCacheDataTypeE0ELb0ELi512EEEvPfS3_PT_PKS4_PKT0_SA_ifPKiSC_iPKfiiiSE_SE_iiiii)
        /*1100*/ 	.word	0x00000060


	//----- nvinfo : EIATTR_FRAME_SIZE
	.align		4
.L_773:
        /*1104*/ 	.byte	0x04, 0x11
        /*1106*/ 	.short	(.L_775 - .L_774)
	.align		4
.L_774:
        /*1108*/ 	.word	index@(_ZN4vllm25paged_attention_v2_kernelI13__nv_bfloat16S1_Li64ELi32ELi128ELNS_18Fp8KVCacheDataTypeE0ELb0ELi512EEEvPfS3_PT_PKS4_PKT0_SA_ifPKiSC_iPKfiiiSE_SE_iiiii)
        /*110c*/ 	.word	0x00000000


	//----- nvinfo : EIATTR_REGCOUNT
	.align		4
.L_775:
        /*1110*/ 	.byte	0x04, 0x2f
        /*1112*/ 	.short	(.L_777 - .L_776)
	.align		4
.L_776:
        /*1114*/ 	.word	index@(_ZN4vllm25paged_attention_v2_kernelI13__nv_bfloat16S1_Li80ELi32ELi128ELNS_18Fp8KVCacheDataTypeE0ELb0ELi512EEEvPfS3_PT_PKS4_PKT0_SA_ifPKiSC_iPKfiiiSE_SE_iiiii)
        /*1118*/ 	.word	0x0000007e


	//----- nvinfo : EIATTR_FRAME_SIZE
	.align		4
.L_777:
        /*111c*/ 	.byte	0x04, 0x11
        /*111e*/ 	.short	(.L_779 - .L_778)
	.align		4
.L_778:
        /*1120*/ 	.word	index@(_ZN4vllm25paged_attention_v2_kernelI13__nv_bfloat16S1_Li80ELi32ELi128ELNS_18Fp8KVCacheDataTypeE0ELb0ELi512EEEvPfS3_PT_PKS4_PKT0_SA_ifPKiSC_iPKfiiiSE_SE_iiiii)
        /*1124*/ 	.word	0x00000000


	//----- nvinfo : EIATTR_REGCOUNT
	.align		4
.L_779:
        /*1128*/ 	.byte	0x04, 0x2f
        /*112a*/ 	.short	(.L_781 - .L_780)
	.align		4
.L_780:
        /*112c*/ 	.word	index@(_ZN4vllm25paged_attention_v2_kernelI13__nv_bfloat16S1_Li96ELi32ELi128ELNS_18Fp8KVCacheDataTypeE0ELb0ELi512EEEvPfS3_PT_PKS4_PKT0_SA_ifPKiSC_iPKfiiiSE_SE_iiiii)
        /*1130*/ 	.word	0x00000080


	//----- nvinfo : EIATTR_FRAME_SIZE
	.align		4
.L_781:
        /*1134*/ 	.byte	0x04, 0x11
        /*1136*/ 	.short	(.L_783 - .L_782)
	.align		4
.L_782:
        /*1138*/ 	.word	index@(_ZN4vllm25paged_attention_v2_kernelI13__nv_bfloat16S1_Li96ELi32ELi128ELNS_18Fp8KVCacheDataTypeE0ELb0ELi512EEEvPfS3_PT_PKS4_PKT0_SA_ifPKiSC_iPKfiiiSE_SE_iiiii)
        /*113c*/ 	.word	0x00000000


	//----- nvinfo : EIATTR_REGCOUNT
	.align		4
.L_783:
        /*1140*/ 	.byte	0x04, 0x2f
        /*1142*/ 	.short	(.L_785 - .L_784)
	.align		4
.L_784:
        /*1144*/ 	.word	index@(_ZN4vllm25paged_attention_v2_kernelI13__nv_bfloat16S1_Li112ELi32ELi128ELNS_18Fp8KVCacheDataTypeE0ELb0ELi512EEEvPfS3_PT_PKS4_PKT0_SA_ifPKiSC_iPKfiiiSE_SE_iiiii)
        /*1148*/ 	.word	0x000000a5


	//----- nvinfo : EIATTR_FRAME_SIZE
	.align		4
.L_785:
        /*114c*/ 	.byte	0x04, 0x11
        /*114e*/ 	.short	(.L_787 - .L_786)
	.align		4
.L_786:
        /*1150*/ 	.word	index@(_ZN4vllm25paged_attention_v2_kernelI13__nv_bfloat16S1_Li112ELi32ELi128ELNS_18Fp8KVCacheDataTypeE0ELb0ELi512EEEvPfS3_PT_PKS4_PKT0_SA_ifPKiSC_iPKfiiiSE_SE_iiiii)
        /*1154*/ 	.word	0x00000000


	//----- nvinfo : EIATTR_REGCOUNT
	.align		4
.L_787:
        /*1158*/ 	.byte	0x04, 0x2f
        /*115a*/ 	.short	(.L_789 - .L_788)
	.align		4
.L_788:
        /*115c*/ 	.word	index@(_ZN4vllm25paged_attention_v2_kernelI13__nv_bfloat16S1_Li120ELi32ELi128ELNS_18Fp8KVCacheDataTypeE0ELb0ELi512EEEvPfS3_PT_PKS4_PKT0_SA_ifPKiSC_iPKfiiiSE_SE_iiiii)
        /*1160*/ 	.word	0x000000a5


	//----- nvinfo : EIATTR_FRAME_SIZE
	.align		4
.L_789:
        /*1164*/ 	.byte	0x04, 0x11
        /*1166*/ 	.short	(.L_791 - .L_790)
	.align		4
.L_790:
        /*1168*/ 	.word	index@(_ZN4vllm25paged_attention_v2_kernelI13__nv_bfloat16S1_Li120ELi32ELi128ELNS_18Fp8KVCacheDataTypeE0ELb0ELi512EEEvPfS3_PT_PKS4_PKT0_SA_ifPKiSC_iPKfiiiSE_SE_iiiii)
        /*116c*/ 	.word	0x00000000


	//----- nvinfo : EIATTR_REGCOUNT
	.align		4
.L_791:
        /*1170*/ 	.byte	0x04, 0x2f
        /*1172*/ 	.short	(.L_793 - .L_792)
	.align		4
.L_792:
        /*1174*/ 	.word	index@(_ZN4vllm25paged_attention_v2_kernelI13__nv_bfloat16S1_Li128ELi32ELi128ELNS_18Fp8KVCacheDataTypeE0ELb0ELi512EEEvPfS3_PT_PKS4_PKT0_SA_ifPKiSC_iPKfiiiSE_SE_iiiii)
        /*1178*/ 	.word	0x000000a5


	//----- nvinfo : EIATTR_FRAME_SIZE
	.align		4
.L_793:
        /*117c*/ 	.byte	0x04, 0x11
        /*117e*/ 	.short	(.L_795 - .L_794)
	.align		4
.L_794:
        /*1180*/ 	.word	index@(_ZN4vllm25paged_attention_v2_kernelI13__nv_bfloat16S1_Li128ELi32ELi128ELNS_18Fp8KVCacheDataTypeE0ELb0ELi512EEEvPfS3_PT_PKS4_PKT0_SA_ifPKiSC_iPKfiiiSE_SE_iiiii)
        /*1184*/ 	.word	0x00000000


	//----- nvinfo : EIATTR_REGCOUNT
	.align		4
.L_795:
        /*1188*/ 	.byte	0x04, 0x2f
        /*118a*/ 	.short	(.L_797 - .L_796)
	.align		4
.L_796:
        /*118c*/ 	.word	index@(_ZN4vllm25paged_attention_v2_kernelI13__nv_bfloat16S1_Li192ELi32ELi128ELNS_18Fp8KVCacheDataTypeE0ELb0ELi512EEEvPfS3_PT_PKS4_PKT0_SA_ifPKiSC_iPKfiiiSE_SE_iiiii)
        /*1190*/ 	.word	0x000000fd


	//----- nvinfo : EIATTR_FRAME_SIZE
	.align		4
.L_797:
        /*1194*/ 	.byte	0x04, 0x11
        /*1196*/ 	.short	(.L_799 - .L_798)
	.align		4
.L_798:
        /*1198*/ 	.word	index@(_ZN4vllm25paged_attention_v2_kernelI13__nv_bfloat16S1_Li192ELi32ELi128ELNS_18Fp8KVCacheDataTypeE0ELb0ELi512EEEvPfS3_PT_PKS4_PKT0_SA_ifPKiSC_iPKfiiiSE_SE_iiiii)
        /*119c*/ 	.word	0x00000000


	//----- nvinfo : EIATTR_REGCOUNT
	.align		4
.L_799:
        /*11a0*/ 	.byte	0x04, 0x2f
        /*11a2*/ 	.short	(.L_801 - .L_800)
	.align		4
.L_800:
        /*11a4*/ 	.word	index@(_ZN4vllm25paged_attention_v2_kernelI13__nv_bfloat16S1_Li256ELi32ELi128ELNS_18Fp8KVCacheDataTypeE0ELb0ELi512EEEvPfS3_PT_PKS4_PKT0_SA_ifPKiSC_iPKfiiiSE_SE_iiiii)
        /*11a8*/ 	.word	0x000000ff


	//----- nvinfo : EIATTR_FRAME_SIZE
	.align		4
.L_801:
        /*11ac*/ 	.byte	0x04, 0x11
        /*11ae*/ 	.short	(.L_803 - .L_802)
	.align		4
.L_802:
        /*11b0*/ 	.word	index@(_ZN4vllm25paged_attention_v2_kernelI13__nv_bfloat16S1_Li256ELi32ELi128ELNS_18Fp8KVCacheDataTypeE0ELb0ELi512EEEvPfS3_PT_PKS4_PKT0_SA_ifPKiSC_iPKfiiiSE_SE_iiiii)
        /*11b4*/ 	.word	0x00000070


	//----- nvinfo : EIATTR_REGCOUNT
	.align		4
.L_803:
        /*11b8*/ 	.byte	0x04, 0x2f
        /*11ba*/ 	.short	(.L_805 - .L_804)
	.align		4
.L_804:
        /*11bc*/ 	.word	index@(_ZN4vllm25paged_attention_v2_kernelIfhLi32ELi8ELi128ELNS_18Fp8KVCacheDataTypeE1ELb1ELi512EEEvPfS2_PT_PKS3_PKT0_S9_ifPKiSB_iPKfiiiSD_SD_iiiii)
        /*11c0*/ 	.word	0x00000020


	//----- nvinfo : EIATTR_FRAME_SIZE
	.align		4
.L_805:
        /*11c4*/ 	.byte	0x04, 0x11
        /*11c6*/ 	.short	(.L_807 - .L_806)
	.align		4
.L_806:
        /*11c8*/ 	.word	index@(_ZN4vllm25paged_attention_v2_kernelIfhLi32ELi8ELi128ELNS_18Fp8KVCacheDataTypeE1ELb1ELi512EEEvPfS2_PT_PKS3_PKT0_S9_ifPKiSB_iPKfiiiSD_SD_iiiii)
        /*11cc*/ 	.word	0x00000000


	//----- nvinfo : EIATTR_REGCOUNT
	.align		4
.L_807:
        /*11d0*/ 	.byte	0x04, 0x2f
        /*11d2*/ 	.short	(.L_809 - .L_808)
	.align		4
.L_808:
        /*11d4*/ 	.word	index@(_ZN4vllm25paged_attention_v2_kernelIfhLi64ELi8ELi128ELNS_18Fp8KVCacheDataTypeE1ELb1ELi512EEEvPfS2_PT_PKS3_PKT0_S9_ifPKiSB_iPKfiiiSD_SD_iiiii)
        /*11d8*/ 	.word	0x00000020


	//----- nvinfo : EIATTR_FRAME_SIZE
	.align		4
.L_809:
        /*11dc*/ 	.byte	0x04, 0x11
        /*11de*/ 	.short	(.L_811 - .L_810)
	.align		4
.L_810:
        /*11e0*/ 	.word	index@(_ZN4vllm25paged_attention_v2_kernelIfhLi64ELi8ELi128ELNS_18Fp8KVCacheDataTypeE1ELb1ELi512EEEvPfS2_PT_PKS3_PKT0_S9_ifPKiSB_iPKfiiiSD_SD_iiiii)
        /*11e4*/ 	.word	0x00000000


	//----- nvinfo : EIATTR_REGCOUNT
	.align		4
.L_811:
        /*11e8*/ 	.byte	0x04, 0x2f
        /*11ea*/ 	.short	(.L_813 - .L_812)
	.align		4
.L_812:
        /*11ec*/ 	.word	index@(_ZN4vllm25paged_attention_v2_kernelIfhLi80ELi8ELi128ELNS_18Fp8KVCacheDataTypeE1ELb1ELi512EEEvPfS2_PT_PKS3_PKT0_S9_ifPKiSB_iPKfiiiSD_SD_iiiii)
        /*11f0*/ 	.word	0x00000020


	//----- nvinfo : EIATTR_FRAME_SIZE
	.align		4
.L_813:
        /*11f4*/ 	.byte	0x04, 0x11
        /*11f6*/ 	.short	(.L_815 - .L_814)
	.align		4
.L_814:
        /*11f8*/ 	.word	index@(_ZN4vllm25paged_attention_v2_kernelIfhLi80ELi8ELi128ELNS_18Fp8KVCacheDataTypeE1ELb1ELi512EEEvPfS2_PT_PKS3_PKT0_S9_ifPKiSB_iPKfiiiSD_SD_iiiii)
        /*11fc*/ 	.word	0x00000000


	//----- nvinfo : EIATTR_REGCOUNT
	.align		4
.L_815:
        /*1200*/ 	.byte	0x04, 0x2f
        /*1202*/ 	.short	(.L_817 - .L_816)
	.align		4
.L_816:
        /*1204*/ 	.word	index@(_ZN4vllm25paged_attention_v2_kernelIfhLi96ELi8ELi128ELNS_18Fp8KVCacheDataTypeE1ELb1ELi512EEEvPfS2_PT_PKS3_PKT0_S9_ifPKiSB_iPKfiiiSD_SD_iiiii)
        /*1208*/ 	.word	0x00000020


	//----- nvinfo : EIATTR_FRAME_SIZE
	.align		4
.L_817:
        /*120c*/ 	.byte	0x04, 0x11
        /*120e*/ 	.short	(.L_819 - .L_818)
	.align		4
.L_818:
        /*1210*/ 	.word	index@(_ZN4vllm25paged_attention_v2_kernelIfhLi96ELi8ELi128ELNS_18Fp8KVCacheDataTypeE1ELb1ELi512EEEvPfS2_PT_PKS3_PKT0_S9_ifPKiSB_iPKfiiiSD_SD_iiiii)
        /*1214*/ 	.word	0x00000000


	//----- nvinfo : EIATTR_REGCOUNT
	.align		4
.L_819:
        /*1218*/ 	.byte	0x04, 0x2f
        /*121a*/ 	.short	(.L_821 - .L_820)
	.align		4
.L_820:
        /*121c*/ 	.word	index@(_ZN4vllm25paged_attention_v2_kernelIfhLi112ELi8ELi128ELNS_18Fp8KVCacheDataTypeE1ELb1ELi512EEEvPfS2_PT_PKS3_PKT0_S9_ifPKiSB_iPKfiiiSD_SD_iiiii)
        /*1220*/ 	.word	0x00000020


	//----- nvinfo : EIATTR_FRAME_SIZE
	.align		4
.L_821:
        /*1224*/ 	.byte	0x04, 0x11
        /*1226*/ 	.short	(.L_823 - .L_822)
	.align		4
.L_822:
        /*1228*/ 	.word	index@(_ZN4vllm25paged_attention_v2_kernelIfhLi112ELi8ELi128ELNS_18Fp8KVCacheDataTypeE1ELb1ELi512EEEvPfS2_PT_PKS3_PKT0_S9_ifPKiSB_iPKfiiiSD_SD_iiiii)
        /*122c*/ 	.word	0x00000000


	//----- nvinfo : EIATTR_REGCOUNT
	.align		4
.L_823:
        /*1230*/ 	.byte	0x04, 0x2f
        /*1232*/ 	.short	(.L_825 - .L_824)
	.align		4
.L_824:
        /*1234*/ 	.word	index@(_ZN4vllm25paged_attention_v2_kernelIfhLi120ELi8ELi128ELNS_18Fp8KVCacheDataTypeE1ELb1ELi512EEEvPfS2_PT_PKS3_PKT0_S9_ifPKiSB_iPKfiiiSD_SD_iiiii)
        /*1238*/ 	.word	0x00000020


	//----- nvinfo : EIATTR_FRAME_SIZE
	.align		4
.L_825:
        /*123c*/ 	.byte	0x04, 0x11
        /*123e*/ 	.short	(.L_827 - .L_826)
	.align		4
.L_826:
        /*1240*/ 	.word	index@(_ZN4vllm25paged_attention_v2_kernelIfhLi120ELi8ELi128ELNS_18Fp8KVCacheDataTypeE1ELb1ELi512EEEvPfS2_PT_PKS3_PKT0_S9_ifPKiSB_iPKfiiiSD_SD_iiiii)
        /*1244*/ 	.word	0x00000000


	//----- nvinfo : EIATTR_REGCOUNT
	.align		4
.L_827:
        /*1248*/ 	.byte	0x04, 0x2f
        /*124a*/ 	.short	(.L_829 - .L_828)
	.align		4
.L_828:
        /*124c*/ 	.word	index@(_ZN4vllm25paged_attention_v2_kernelIfhLi128ELi8ELi128ELNS_18Fp8KVCacheDataTypeE1ELb1ELi512EEEvPfS2_PT_PKS3_PKT0_S9_ifPKiSB_iPKfiiiSD_SD_iiiii)
        /*1250*/ 	.word	0x00000020


	//----- nvinfo : EIATTR_FRAME_SIZE
	.align		4
.L_829:
        /*1254*/ 	.byte	0x04, 0x11
        /*1256*/ 	.short	(.L_831 - .L_830)
	.align		4
.L_830:
        /*1258*/ 	.word	index@(_ZN4vllm25paged_attention_v2_kernelIfhLi128ELi8ELi128ELNS_18Fp8KVCacheDataTypeE1ELb1ELi512EEEvPfS2_PT_PKS3_PKT0_S9_ifPKiSB_iPKfiiiSD_SD_iiiii)
        /*125c*/ 	.word	0x00000000


	//----- nvinfo : EIATTR_REGCOUNT
	.align		4
.L_831:
        /*1260*/ 	.byte	0x04, 0x2f
        /*1262*/ 	.short	(.L_833 - .L_832)
	.align		4
.L_832:
        /*1264*/ 	.word	index@(_ZN4vllm25paged_attention_v2_kernelIfhLi192ELi8ELi128ELNS_18Fp8KVCacheDataTypeE1ELb1ELi512EEEvPfS2_PT_PKS3_PKT0_S9_ifPKiSB_iPKfiiiSD_SD_iiiii)
        /*1268*/ 	.word	0x00000020


	//----- nvinfo : EIATTR_FRAME_SIZE
	.align		4
.L_833:
        /*126c*/ 	.byte	0x04, 0x11
        /*126e*/ 	.short	(.L_835 - .L_834)
	.align		4
.L_834:
        /*1270*/ 	.word	index@(_ZN4vllm25paged_attention_v2_kernelIfhLi192ELi8ELi128ELNS_18Fp8KVCacheDataTypeE1ELb1ELi512EEEvPfS2_PT_PKS3_PKT0_S9_ifPKiSB_iPKfiiiSD_SD_iiiii)
        /*1274*/ 	.word	0x00000000


	//----- nvinfo : EIATTR_REGCOUNT
	.align		4
.L_835:
        /*1278*/ 	.byte	0x04, 0x2f
        /*127a*/ 	.short	(.L_837 - .L_836)
	.align		4
.L_836:
        /*127c*/ 	.word	index@(_ZN4vllm25paged_attention_v2_kernelIfhLi256ELi8ELi128ELNS_18Fp8KVCacheDataTypeE1ELb1ELi512EEEvPfS2_PT_PKS3_PKT0_S9_ifPKiSB_iPKfiiiSD_SD_iiiii)
        /*1280*/ 	.word	0x00000020


	//----- nvinfo : EIATTR_FRAME_SIZE
	.align		4
.L_837:
        /*1284*/ 	.byte	0x04, 0x11
        /*1286*/ 	.short	(.L_839 - .L_838)
	.align		4
.L_838:
        /*1288*/ 	.word	index@(_ZN4vllm25paged_attention_v2_kernelIfhLi256ELi8ELi128ELNS_18Fp8KVCacheDataTypeE1ELb1ELi512EEEvPfS2_PT_PKS3_PKT0_S9_ifPKiSB_iPKfiiiSD_SD_iiiii)
        /*128c*/ 	.word	0x00000000


	//----- nvinfo : EIATTR_REGCOUNT
	.align		4
.L_839:
        /*1290*/ 	.byte	0x04, 0x2f
        /*1292*/ 	.short	(.L_841 - .L_840)
	.align		4
.L_840:
        /*1294*/ 	.word	index@(_ZN4vllm25paged_attention_v2_kernelIfhLi32ELi8ELi128ELNS_18Fp8KVCacheDataTypeE1ELb0ELi512EEEvPfS2_PT_PKS3_PKT0_S9_ifPKiSB_iPKfiiiSD_SD_iiiii)
        /*1298*/ 	.word	0x00000020


	//----- nvinfo : EIATTR_FRAME_SIZE
	.align		4
.L_841:
        /*129c*/ 	.byte	0x04, 0x11
        /*129e*/ 	.short	(.L_843 - .L_842)
	.align		4
.L_842:
        /*12a0*/ 	.word	index@(_ZN4vllm25paged_attention_v2_kernelIfhLi32ELi8ELi128ELNS_18Fp8KVCacheDataTypeE1ELb0ELi512EEEvPfS2_PT_PKS3_PKT0_S9_ifPKiSB_iPKfiiiSD_SD_iiiii)
        /*12a4*/ 	.word	0x00000000


	//----- nvinfo : EIATTR_REGCOUNT
	.align		4
.L_843:
        /*12a8*/ 	.byte	0x04, 0x2f
        /*12aa*/ 	.short	(.L_845 - .L_844)
	.align		4
.L_844:
        /*12ac*/ 	.word	index@(_ZN4vllm25paged_attention_v2_kernelIfhLi64ELi8ELi128ELNS_18Fp8KVCacheDataTypeE1ELb0ELi512EEEvPfS2_PT_PKS3_PKT0_S9_ifPKiSB_iPKfiiiSD_SD_iiiii)
        /*12b0*/ 	.word	0x00000020


	//----- nvinfo : EIATTR_FRAME_SIZE
	.align		4
.L_845:
        /*12b4*/ 	.byte	0x04, 0x11
        /*12b6*/ 	.short	(.L_847 - .L_846)
	.align		4
.L_846:
        /*12b8*/ 	.word	index@(_ZN4vllm25paged_attention_v2_kernelIfhLi64ELi8ELi128ELNS_18Fp8KVCacheDataTypeE1ELb0ELi512EEEvPfS2_PT_PKS3_PKT0_S9_ifPKiSB_iPKfiiiSD_SD_iiiii)
        /*12bc*/ 	.word	0x00000000


	//----- nvinfo : EIATTR_REGCOUNT
	.align		4
.L_847:
        /*12c0*/ 	.byte	0x04, 0x2f
        /*12c2*/ 	.short	(.L_849 - .L_848)
	.align		4
.L_848:
        /*12c4*/ 	.word	index@(_ZN4vllm25paged_attention_v2_kernelIfhLi80ELi8ELi128ELNS_18Fp8KVCacheDataTypeE1ELb0ELi512EEEvPfS2_PT_PKS3_PKT0_S9_ifPKiSB_iPKfiiiSD_SD_iiiii)
        /*12c8*/ 	.word	0x00000020


	//----- nvinfo : EIATTR_FRAME_SIZE
	.align		4
.L_849:
        /*12cc*/ 	.byte	0x04, 0x11
        /*12ce*/ 	.short	(.L_851 - .L_850)
	.align		4
.L_850:
        /*12d0*/ 	.word	index@(_ZN4vllm25paged_attention_v2_kernelIfhLi80ELi8ELi128ELNS_18Fp8KVCacheDataTypeE1ELb0ELi512EEEvPfS2_PT_PKS3_PKT0_S9_ifPKiSB_iPKfiiiSD_SD_iiiii)
        /*12d4*/ 	.word	0x00000000


	//----- nvinfo : EIATTR_REGCOUNT
	.align		4
.L_851:
        /*12d8*/ 	.byte	0x04, 0x2f
        /*12da*/ 	.short	(.L_853 - .L_852)
	.align		4
.L_852:
        /*12dc*/ 	.word	index@(_ZN4vllm25paged_attention_v2_kernelIfhLi96ELi8ELi128ELNS_18Fp8KVCacheDataTypeE1ELb0ELi512EEEvPfS2_PT_PKS3_PKT0_S9_ifPKiSB_iPKfiiiSD_SD_iiiii)
        /*12e0*/ 	.word	0x00000020


	//----- nvinfo : EIATTR_FRAME_SIZE
	.align		4
.L_853:
        /*12e4*/ 	.byte	0x04, 0x11
        /*12e6*/ 	.short	(.L_855 - .L_854)
	.align		4
.L_854:
        /*12e8*/ 	.word	index@(_ZN4vllm25paged_attention_v2_kernelIfhLi96ELi8ELi128ELNS_18Fp8KVCacheDataTypeE1ELb0ELi512EEEvPfS2_PT_PKS3_PKT0_S9_ifPKiSB_iPKfiiiSD_SD_iiiii)
        /*12ec*/ 	.word	0x00000000


	//----- nvinfo : EIATTR_REGCOUNT
	.align		4
.L_855:
        /*12f0*/ 	.byte	0x04, 0x2f
        /*12f2*/ 	.short	(.L_857 - .L_856)
	.align		4
.L_856:
        /*12f4*/ 	.word	index@(_ZN4vllm25paged_attention_v2_kernelIfhLi112ELi8ELi128ELNS_18Fp8KVCacheDataTypeE1ELb0ELi512EEEvPfS2_PT_PKS3_PKT0_S9_ifPKiSB_iPKfiiiSD_SD_iiiii)
        /*12f8*/ 	.word	0x00000020


	//----- nvinfo : EIATTR_FRAME_SIZE
	.align		4
.L_857:
        /*12fc*/ 	.byte	0x04, 0x11
        /*12fe*/ 	.short	(.L_859 - .L_858)
	.align		4
.L_858:
        /*1300*/ 	.word	index@(_ZN4vllm25paged_attention_v2_kernelIfhLi112ELi8ELi128ELNS_18Fp8KVCacheDataTypeE1ELb0ELi512EEEvPfS2_PT_PKS3_PKT0_S9_ifPKiSB_iPKfiiiSD_SD_iiiii)
        /*1304*/ 	.word	0x00000000


	//----- nvinfo : EIATTR_REGCOUNT
	.align		4
.L_859:
        /*1308*/ 	.byte	0x04, 0x2f
        /*130a*/ 	.short	(.L_861 - .L_860)
	.align		4
.L_860:
        /*130c*/ 	.word	index@(_ZN4vllm25paged_attention_v2_kernelIfhLi120ELi8ELi128ELNS_18Fp8KVCacheDataTypeE1ELb0ELi512EEEvPfS2_PT_PKS3_PKT0_S9_ifPKiSB_iPKfiiiSD_SD_iiiii)
        /*1310*/ 	.word	0x00000020


	//----- nvinfo : EIATTR_FRAME_SIZE
	.align		4
.L_861:
        /*1314*/ 	.byte	0x04, 0x11
        /*1316*/ 	.short	(.L_863 - .L_862)
	.align		4
.L_862:
        /*1318*/ 	.word	index@(_ZN4vllm25paged_attention_v2_kernelIfhLi120ELi8ELi128ELNS_18Fp8KVCacheDataTypeE1ELb0ELi512EEEvPfS2_PT_PKS3_PKT0_S9_ifPKiSB_iPKfiiiSD_SD_iiiii)
        /*131c*/ 	.word	0x00000000


	//----- nvinfo : EIATTR_REGCOUNT
	.align		4
.L_863:
        /*1320*/ 	.byte	0x04, 0x2f
        /*1322*/ 	.short	(.L_865 - .L_864)
	.align		4
.L_864:
        /*1324*/ 	.word	index@(_ZN4vllm25paged_attention_v2_kernelIfhLi128ELi8ELi128ELNS_18Fp8KVCacheDataTypeE1ELb0ELi512EEEvPfS2_PT_PKS3_PKT0_S9_ifPKiSB_iPKfiiiSD_SD_iiiii)
        /*1328*/ 	.word	0x00000020


	//----- nvinfo : EIATTR_FRAME_SIZE
	.align		4
.L_865:
        /*132c*/ 	.byte	0x04, 0x11
        /*132e*/ 	.short	(.L_867 - .L_866)
	.align		4
.L_866:
        /*1330*/ 	.word	index@(_ZN4vllm25paged_attention_v2_kernelIfhLi128ELi8ELi128ELNS_18Fp8KVCacheDataTypeE1ELb0ELi512EEEvPfS2_PT_PKS3_PKT0_S9_ifPKiSB_iPKfiiiSD_SD_iiiii)
        /*1334*/ 	.word	0x00000000


	//----- nvinfo : EIATTR_REGCOUNT
	.align		4
.L_867:
        /*1338*/ 	.byte	0x04, 0x2f
        /*133a*/ 	.short	(.L_869 - .L_868)
	.align		4
.L_868:
        /*133c*/ 	.word	index@(_ZN4vllm25paged_attention_v2_kernelIfhLi192ELi8ELi128ELNS_18Fp8KVCacheDataTypeE1ELb0ELi512EEEvPfS2_PT_PKS3_PKT0_S9_ifPKiSB_iPKfiiiSD_SD_iiiii)
        /*1340*/ 	.word	0x00000020


	//----- nvinfo : EIATTR_FRAME_SIZE
	.align		4
.L_869:
        /*1344*/ 	.byte	0x04, 0x11
        /*1346*/ 	.short	(.L_871 - .L_870)
	.align		4
.L_870:
        /*1348*/ 	.word	index@(_ZN4vllm25paged_attention_v2_kernelIfhLi192ELi8ELi128ELNS_18Fp8KVCacheDataTypeE1ELb0ELi512EEEvPfS2_PT_PKS3_PKT0_S9_ifPKiSB_iPKfiiiSD_SD_iiiii)
        /*134c*/ 	.word	0x00000000


	//----- nvinfo : EIATTR_REGCOUNT
	.align		4
.L_871:
        /*1350*/ 	.byte	0x04, 0x2f
        /*1352*/ 	.short	(.L_873 - .L_872)
	.align		4
.L_872:
        /*1354*/ 	.word	index@(_ZN4vllm25paged_attention_v2_kernelIfhLi256ELi8ELi128ELNS_18Fp8KVCacheDataTypeE1ELb0ELi512EEEvPfS2_PT_PKS3_PKT0_S9_ifPKiSB_iPKfiiiSD_SD_iiiii)
        /*1358*/ 	.word	0x00000020


	//----- nvinfo : EIATTR_FRAME_SIZE
	.align		4
.L_873:
        /*135c*/ 	.byte	0x04, 0x11
        /*135e*/ 	.short	(.L_875 - .L_874)
	.align		4
.L_874:
        /*1360*/ 	.word	index@(_ZN4vllm25paged_attention_v2_kernelIfhLi256ELi8ELi128ELNS_18Fp8KVCacheDataTypeE1ELb0ELi512EEEvPfS2_PT_PKS3_PKT0_S9_ifPKiSB_iPKfiiiSD_SD_iiiii)
        /*1364*/ 	.word	0x00000000


	//----- nvinfo : EIATTR_REGCOUNT
	.align		4
.L_875:
        /*1368*/ 	.byte	0x04, 0x2f
        /*136a*/ 	.short	(.L_877 - .L_876)
	.align		4
.L_876:
        /*136c*/ 	.word	index@(_ZN4vllm25paged_attention_v2_kernelIfhLi32ELi16ELi128ELNS_18Fp8KVCacheDataTypeE1ELb1ELi512EEEvPfS2_PT_PKS3_PKT0_S9_ifPKiSB_iPKfiiiSD_SD_iiiii)
        /*1370*/ 	.word	0x00000020


	//----- nvinfo : EIATTR_FRAME_SIZE
	.align		4
.L_877:
        /*1374*/ 	.byte	0x04, 0x11
        /*1376*/ 	.short	(.L_879 - .L_878)
	.align		4
.L_878:
        /*1378*/ 	.word	index@(_ZN4vllm25paged_attention_v2_kernelIfhLi32ELi16ELi128ELNS_18Fp8KVCacheDataTypeE1ELb1ELi512EEEvPfS2_PT_PKS3_PKT0_S9_ifPKiSB_iPKfiiiSD_SD_iiiii)
        /*137c*/ 	.word	0x00000000


	//----- nvinfo : EIATTR_REGCOUNT
	.align		4
.L_879:
        /*1380*/ 	.byte	0x04, 0x2f
        /*1382*/ 	.short	(.L_881 - .L_880)
	.align		4
.L_880:
        /*1384*/ 	.word	index@(_ZN4vllm25paged_attention_v2_kernelIfhLi64ELi16ELi128ELNS_18Fp8KVCacheDataTypeE1ELb1ELi512EEEvPfS2_PT_PKS3_PKT0_S9_ifPKiSB_iPKfiiiSD_SD_iiiii)
        /*1388*/ 	.word	0x00000020


	//----- nvinfo : EIATTR_FRAME_SIZE
	.align		4
.L_881:
        /*138c*/ 	.byte	0x04, 0x11
        /*138e*/ 	.short	(.L_883 - .L_882)
	.align		4
.L_882:
        /*1390*/ 	.word	index@(_ZN4vllm25paged_attention_v2_kernelIfhLi64ELi16ELi128ELNS_18Fp8KVCacheDataTypeE1ELb1ELi512EEEvPfS2_PT_PKS3_PKT0_S9_ifPKiSB_iPKfiiiSD_SD_iiiii)
        /*1394*/ 	.word	0x00000000


	//----- nvinfo : EIATTR_REGCOUNT
	.align		4
.L_883:
        /*1398*/ 	.byte	0x04, 0x2f
        /*139a*/ 	.short	(.L_885 - .L_884)
	.align		4
.L_884:
        /*139c*/ 	.word	index@(_ZN4vllm25paged_attention_v2_kernelIfhLi80ELi16ELi128ELNS_18Fp8KVCacheDataTypeE1ELb1ELi512EEEvPfS2_PT_PKS3_PKT0_S9_ifPKiSB_iPKfiiiSD_SD_iiiii)
        /*13a0*/ 	.word	0x00000028


	//----- nvinfo : EIATTR_FRAME_SIZE
	.align		4
.L_885:
        /*13a4*/ 	.byte	0x04, 0x11
        /*13a6*/ 	.short	(.L_887 - .L_886)
	.align		4
.L_886:
        /*13a8*/ 	.word	index@(_ZN4vllm25paged_attention_v2_kernelIfhLi80ELi16ELi128ELNS_18Fp8KVCacheDataTypeE1ELb1ELi512EEEvPfS2_PT_PKS3_PKT0_S9_ifPKiSB_iPKfiiiSD_SD_iiiii)
        /*13ac*/ 	.word	0x00000000


	//----- nvinfo : EIATTR_REGCOUNT
	.align		4
.L_887:
        /*13b0*/ 	.byte	0x04, 0x2f
        /*13b2*/ 	.short	(.L_889 - .L_888)
	.align		4
.L_888:
        /*13b4*/ 	.word	index@(_ZN4vllm25paged_attention_v2_kernelIfhLi96ELi16ELi128ELNS_18Fp8KVCacheDataTypeE1ELb1ELi512EEEvPfS2_PT_PKS3_PKT0_S9_ifPKiSB_iPKfiiiSD_SD_iiiii)
        /*13b8*/ 	.word	0x00000020


	//----- nvinfo : EIATTR_FRAME_SIZE
	.align		4
.L_889:
        /*13bc*/ 	.byte	0x04, 0x11
        /*13be*/ 	.short	(.L_891 - .L_890)
	.align		4
.L_890:
        /*13c0*/ 	.word	index@(_ZN4vllm25paged_attention_v2_kernelIfhLi96ELi16ELi128ELNS_18Fp8KVCacheDataTypeE1ELb1ELi512EEEvPfS2_PT_PKS3_PKT0_S9_ifPKiSB_iPKfiiiSD_SD_iiiii)
        /*13c4*/ 	.word	0x00000000


	//----- nvinfo : EIATTR_REGCOUNT
	.align		4
.L_891:
        /*13c8*/ 	.byte	0x04, 0x2f
        /*13ca*/ 	.short	(.L_893 - .L_892)
	.align		4
.L_892:
        /*13cc*/ 	.word	index@(_ZN4vllm25paged_attention_v2_kernelIfhLi112ELi16ELi128ELNS_18Fp8KVCacheDataTypeE1ELb1ELi512EEEvPfS2_PT_PKS3_PKT0_S9_ifPKiSB_iPKfiiiSD_SD_iiiii)
        /*13d0*/ 	.word	0x00000020


	//----- nvinfo : EIATTR_FRAME_SIZE
	.align		4
.L_893:
        /*13d4*/ 	.byte	0x04, 0x11
        /*13d6*/ 	.short	(.L_895 - .L_894)
	.align		4
.L_894:
        /*13d8*/ 	.word	index@(_ZN4vllm25paged_attention_v2_kernelIfhLi112ELi16ELi128ELNS_18Fp8KVCacheDataTypeE1ELb1ELi512EEEvPfS2_PT_PKS3_PKT0_S9_ifPKiSB_iPKfiiiSD_SD_iiiii)
        /*13dc*/ 	.word	0x00000000


	//----- nvinfo : EIATTR_REGCOUNT
	.align		4
.L_895:
        /*13e0*/ 	.byte	0x04, 0x2f
        /*13e2*/ 	.short	(.L_897 - .L_896)
	.align		4
.L_896:
        /*13e4*/ 	.word	index@(_ZN4vllm25paged_attention_v2_kernelIfhLi120ELi16ELi128ELNS_18Fp8KVCacheDataTypeE1ELb1ELi512EEEvPfS2_PT_PKS3_PKT0_S9_ifPKiSB_iPKfiiiSD_SD_iiiii)
        /*13e8*/ 	.word	0x00000028


	//----- nvinfo : EIATTR_FRAME_SIZE
	.align		4
.L_897:
        /*13ec*/ 	.byte	0x04, 0x11
        /*13ee*/ 	.short	(.L_899 - .L_898)
	.align		4
.L_898:
        /*13f0*/ 	.word	index@(_ZN4vllm25paged_attention_v2_kernelIfhLi120ELi16ELi128ELNS_18Fp8KVCacheDataTypeE1ELb1ELi512EEEvPfS2_PT_PKS3_PKT0_S9_ifPKiSB_iPKfiiiSD_SD_iiiii)
        /*13f4*/ 	.word	0x00000000


	//----- nvinfo : EIATTR_REGCOUNT
	.align		4
.L_899:
        /*13f8*/ 	.byte	0x04, 0x2f
        /*13fa*/ 	.short	(.L_901 - .L_900)
	.align		4
.L_900:
        /*13fc*/ 	.word	index@(_ZN4vllm25paged_attention_v2_kernelIfhLi128ELi16ELi128ELNS_18Fp8KVCacheDataTypeE1ELb1ELi512EEEvPfS2_PT_PKS3_PKT0_S9_ifPKiSB_iPKfiiiSD_SD_iiiii)
        /*1400*/ 	.word	0x00000020


	//----- nvinfo : EIATTR_FRAME_SIZE
	.align		4
.L_901:
        /*1404*/ 	.byte	0x04, 0x11
        /*1406*/ 	.short	(.L_903 - .L_902)
	.align		4
.L_902:
        /*1408*/ 	.word	index@(_ZN4vllm25paged_attention_v2_kernelIfhLi128ELi16ELi128ELNS_18Fp8KVCacheDataTypeE1ELb1ELi512EEEvPfS2_PT_PKS3_PKT0_S9_ifPKiSB_iPKfiiiSD_SD_iiiii)
        /*140c*/ 	.word	0x00000000


	//----- nvinfo : EIATTR_REGCOUNT
	.align		4
.L_903:
        /*1410*/ 	.byte	0x04, 0x2f
        /*1412*/ 	.short	(.L_905 - .L_904)
	.align		4
.L_904:
        /*1414*/ 	.word	index@(_ZN4vllm25paged_attention_v2_kernelIfhLi192ELi16ELi128ELNS_18Fp8KVCacheDataTypeE1ELb1ELi512EEEvPfS2_PT_PKS3_PKT0_S9_ifPKiSB_iPKfiiiSD_SD_iiiii)
        /*1418*/ 	.word	0x00000028


	//----- nvinfo : EIATTR_FRAME_SIZE
	.align		4
.L_905:
        /*141c*/ 	.byte	0x04, 0x11
        /*141e*/ 	.short	(.L_907 - .L_906)
	.align		4
.L_906:
        /*1420*/ 	.word	index@(_ZN4vllm25paged_attention_v2_kernelIfhLi192ELi16ELi128ELNS_18Fp8KVCacheDataTypeE1ELb1ELi512EEEvPfS2_PT_PKS3_PKT0_S9_ifPKiSB_iPKfiiiSD_SD_iiiii)
        /*1424*/ 	.word	0x00000000


	//----- nvinfo : EIATTR_REGCOUNT
	.align		4
.L_907:
        /*1428*/ 	.byte	0x04, 0x2f
        /*142a*/ 	.short	(.L_909 - .L_908)
	.align		4
.L_908:
        /*142c*/ 	.word	index@(_ZN4vllm25paged_attention_v2_kernelIfhLi256ELi16ELi128ELNS_18Fp8KVCacheDataTypeE1ELb1ELi512EEEvPfS2_PT_PKS3_PKT0_S9_ifPKiSB_iPKfiiiSD_SD_iiiii)
        /*1430*/ 	.word	0x00000038


	//----- nvinfo : EIATTR_FRAME_SIZE
	.align		4
.L_909:
        /*1434*/ 	.byte	0x04, 0x11
        /*1436*/ 	.short	(.L_911 - .L_910)
	.align		4
.L_910:
        /*1438*/ 	.word	index@(_ZN4vllm25paged_attention_v2_kernelIfhLi256ELi16ELi128ELNS_18Fp8KVCacheDataTypeE1ELb1ELi512EEEvPfS2_PT_PKS3_PKT0_S9_ifPKiSB_iPKfiiiSD_SD_iiiii)
        /*143c*/ 	.word	0x00000000


	//----- nvinfo : EIATTR_REGCOUNT
	.align		4
.L_911:
        /*1440*/ 	.byte	0x04, 0x2f
        /*1442*/ 	.short	(.L_913 - .L_912)
	.align		4
.L_912:
        /*1444*/ 	.word	index@(_ZN4vllm25paged_attention_v2_kernelIfhLi32ELi16ELi128ELNS_18Fp8KVCacheDataTypeE1ELb0ELi512EEEvPfS2_PT_PKS3_PKT0_S9_ifPKiSB_iPKfiiiSD_SD_iiiii)
        /*1448*/ 	.word	0x00000020


	//----- nvinfo : EIATTR_FRAME_SIZE
	.align		4
.L_913:
        /*144c*/ 	.byte	0x04, 0x11
        /*144e*/ 	.short	(.L_915 - .L_914)
	.align		4
.L_914:
        /*1450*/ 	.word	index@(_ZN4vllm25paged_attention_v2_kernelIfhLi32ELi16ELi128ELNS_18Fp8KVCacheDataTypeE1ELb0ELi512EEEvPfS2_PT_PKS3_PKT0_S9_ifPKiSB_iPKfiiiSD_SD_iiiii)
        /*1454*/ 	.word	0x00000000


	//----- nvinfo : EIATTR_REGCOUNT
	.align		4
.L_915:
        /*1458*/ 	.byte	0x04, 0x2f
        /*145a*/ 	.short	(.L_917 - .L_916)
	.align		4
.L_916:
        /*145c*/ 	.word	index@(_ZN4vllm25paged_attention_v2_kernelIfhLi64ELi16ELi128ELNS_18Fp8KVCacheDataTypeE1ELb0ELi512EEEvPfS2_PT_PKS3_PKT0_S9_ifPKiSB_iPKfiiiSD_SD_iiiii)
        /*1460*/ 	.word	0x00000020


	//----- nvinfo : EIATTR_FRAME_SIZE
	.align		4
.L_917:
        /*1464*/ 	.byte	0x04, 0x11
        /*1466*/ 	.short	(.L_919 - .L_918)
	.align		4
.L_918:
        /*1468*/ 	.word	index@(_ZN4vllm25paged_attention_v2_kernelIfhLi64ELi16ELi128ELNS_18Fp8KVCacheDataTypeE1ELb0ELi512EEEvPfS2_PT_PKS3_PKT0_S9_ifPKiSB_iPKfiiiSD_SD_iiiii)
        /*146c*/ 	.word	0x00000000


	//----- nvinfo : EIATTR_REGCOUNT
	.align		4
.L_919:
        /*1470*/ 	.byte	0x04, 0x2f
        /*1472*/ 	.short	(.L_921 - .L_920)
	.align		4
.L_920:
        /*1474*/ 	.word	index@(_ZN4vllm25paged_attention_v2_kernelIfhLi80ELi16ELi128ELNS_18Fp8KVCacheDataTypeE1ELb0ELi512EEEvPfS2_PT_PKS3_PKT0_S9_ifPKiSB_iPKfiiiSD_SD_iiiii)
        /*1478*/ 	.word	0x00000020


	//----- nvinfo : EIATTR_FRAME_SIZE
	.align		4
.L_921:
        /*147c*/ 	.byte	0x04, 0x11
        /*147e*/ 	.short	(.L_923 - .L_922)
	.align		4
.L_922:
        /*1480*/ 	.word	index@(_ZN4vllm25paged_attention_v2_kernelIfhLi80ELi16ELi128ELNS_18Fp8KVCacheDataTypeE1ELb0ELi512EEEvPfS2_PT_PKS3_PKT0_S9_ifPKiSB_iPKfiiiSD_SD_iiiii)
        /*1484*/ 	.word	0x00000000


	//----- nvinfo : EIATTR_REGCOUNT
	.align		4
.L_923:
        /*1488*/ 	.byte	0x04, 0x2f
        /*148a*/ 	.short	(.L_925 - .L_924)
	.align		4
.L_924:
        /*148c*/ 	.word	index@(_ZN4vllm25paged_attention_v2_kernelIfhLi96ELi16ELi128ELNS_18Fp8KVCacheDataTypeE1ELb0ELi512EEEvPfS2_PT_PKS3_PKT0_S9_ifPKiSB_iPKfiiiSD_SD_iiiii)
        /*1490*/ 	.word	0x00000020


	//----- nvinfo : EIATTR_FRAME_SIZE
	.align		4
.L_925:
        /*1494*/ 	.byte	0x04, 0x11
        /*1496*/ 	.short	(.L_927 - .L_926)
	.align		4
.L_926:
        /*1498*/ 	.word	index@(_ZN4vllm25paged_attention_v2_kernelIfhLi96ELi16ELi128ELNS_18Fp8KVCacheDataTypeE1ELb0ELi512EEEvPfS2_PT_PKS3_PKT0_S9_ifPKiSB_iPKfiiiSD_SD_iiiii)
        /*149c*/ 	.word	0x00000000


	//----- nvinfo : EIATTR_REGCOUNT
	.align		4
.L_927:
        /*14a0*/ 	.byte	0x04, 0x2f
        /*14a2*/ 	.short	(.L_929 - .L_928)
	.align		4
.L_928:
        /*14a4*/ 	.word	index@(_ZN4vllm25paged_attention_v2_kernelIfhLi112ELi16ELi128ELNS_18Fp8KVCacheDataTypeE1ELb0ELi512EEEvPfS2_PT_PKS3_PKT0_S9_ifPKiSB_iPKfiiiSD_SD_iiiii)
        /*14a8*/ 	.word	0x00000020


	//----- nvinfo : EIATTR_FRAME_SIZE
	.align		4
.L_929:
        /*14ac*/ 	.byte	0x04, 0x11
        /*14ae*/ 	.short	(.L_931 - .L_930)
	.align		4
.L_930:
        /*14b0*/ 	.word	index@(_ZN4vllm25paged_attention_v2_kernelIfhLi112ELi16ELi128ELNS_18Fp8KVCacheDataTypeE1ELb0ELi512EEEvPfS2_PT_PKS3_PKT0_S9_ifPKiSB_iPKfiiiSD_SD_iiiii)
        /*14b4*/ 	.word	0x00000000


	//----- nvinfo : EIATTR_REGCOUNT
	.align		4
.L_931:
        /*14b8*/ 	.byte	0x04, 0x2f
        /*14ba*/ 	.short	(.L_933 - .L_932)
	.align		4
.L_932:
        /*14bc*/ 	.word	index@(_ZN4vllm25paged_attention_v2_kernelIfhLi120ELi16ELi128ELNS_18Fp8KVCacheDataTypeE1ELb0ELi512EEEvPfS2_PT_PKS3_PKT0_S9_ifPKiSB_iPKfiiiSD_SD_iiiii)
        /*14c0*/ 	.word	0x00000020


	//----- nvinfo : EIATTR_FRAME_SIZE
	.align		4
.L_933:
        /*14c4*/ 	.byte	0x04, 0x11
        /*14c6*/ 	.short	(.L_935 - .L_934)
	.align		4
.L_934:
        /*14c8*/ 	.word	index@(_ZN4vllm25paged_attention_v2_kernelIfhLi120ELi16ELi128ELNS_18Fp8KVCacheDataTypeE1ELb0ELi512EEEvPfS2_PT_PKS3_PKT0_S9_ifPKiSB_iPKfiiiSD_SD_iiiii)
        /*14cc*/ 	.word	0x00000000


	//----- nvinfo : EIATTR_REGCOUNT
	.align		4
.L_935:
        /*14d0*/ 	.byte	0x04, 0x2f
        /*14d2*/ 	.short	(.L_937 - .L_936)
	.align		4
.L_936:
        /*14d4*/ 	.word	index@(_ZN4vllm25paged_attention_v2_kernelIfhLi128ELi16ELi128ELNS_18Fp8KVCacheDataTypeE1ELb0ELi512EEEvPfS2_PT_PKS3_PKT0_S9_ifPKiSB_iPKfiiiSD_SD_iiiii)
        /*14d8*/ 	.word	0x00000020


	//----- nvinfo : EIATTR_FRAME_SIZE
	.align		4
.L_937:
        /*14dc*/ 	.byte	0x04, 0x11
        /*14de*/ 	.short	(.L_939 - .L_938)
	.align		4
.L_938:
        /*14e0*/ 	.word	index@(_ZN4vllm25paged_attention_v2_kernelIfhLi128ELi16ELi128ELNS_18Fp8KVCacheDataTypeE1ELb0ELi512EEEvPfS2_PT_PKS3_PKT0_S9_ifPKiSB_iPKfiiiSD_SD_iiiii)
        /*14e4*/ 	.word	0x00000000


	//----- nvinfo : EIATTR_REGCOUNT
	.align		4
.L_939:
        /*14e8*/ 	.byte	0x04, 0x2f
        /*14ea*/ 	.short	(.L_941 - .L_940)
	.align		4
.L_940:
        /*14ec*/ 	.word	index@(_ZN4vllm25paged_attention_v2_kernelIfhLi192ELi16ELi128ELNS_18Fp8KVCacheDataTypeE1ELb0ELi512EEEvPfS2_PT_PKS3_PKT0_S9_ifPKiSB_iPKfiiiSD_SD_iiiii)
        /*14f0*/ 	.word	0x00000028


	//----- nvinfo : EIATTR_FRAME_SIZE
	.align		4
.L_941:
        /*14f4*/ 	.byte	0x04, 0x11
        /*14f6*/ 	.short	(.L_943 - .L_942)
	.align		4
.L_942:
        /*14f8*/ 	.word	index@(_ZN4vllm25paged_attention_v2_kernelIfhLi192ELi16ELi128ELNS_18Fp8KVCacheDataTypeE1ELb0ELi512EEEvPfS2_PT_PKS3_PKT0_S9_ifPKiSB_iPKfiiiSD_SD_iiiii)
        /*14fc*/ 	.word	0x00000000


	//----- nvinfo : EIATTR_REGCOUNT
	.align		4
.L_943:
        /*1500*/ 	.byte	0x04, 0x2f
        /*1502*/ 	.short	(.L_945 - .L_944)
	.align		4
.L_944:
        /*1504*/ 	.word	index@(_ZN4vllm25paged_attention_v2_kernelIfhLi256ELi16ELi128ELNS_18Fp8KVCacheDataTypeE1ELb0ELi512EEEvPfS2_PT_PKS3_PKT0_S9_ifPKiSB_iPKfiiiSD_SD_iiiii)
        /*1508*/ 	.word	0x00000030


	//----- nvinfo : EIATTR_FRAME_SIZE
	.align		4
.L_945:
        /*150c*/ 	.byte	0x04, 0x11
        /*150e*/ 	.short	(.L_947 - .L_946)
	.align		4
.L_946:
        /*1510*/ 	.word	index@(_ZN4vllm25paged_attention_v2_kernelIfhLi256ELi16ELi128ELNS_18Fp8KVCacheDataTypeE1ELb0ELi512EEEvPfS2_PT_PKS3_PKT0_S9_ifPKiSB_iPKfiiiSD_SD_iiiii)
        /*1514*/ 	.word	0x00000000


	//----- nvinfo : EIATTR_REGCOUNT
	.align		4
.L_947:
        /*1518*/ 	.byte	0x04, 0x2f
        /*151a*/ 	.short	(.L_949 - .L_948)
	.align		4
.L_948:
        /*151c*/ 	.word	index@(_ZN4vllm25paged_attention_v2_kernelIfhLi32ELi32ELi128ELNS_18Fp8KVCacheDataTypeE1ELb1ELi512EEEvPfS2_PT_PKS3_PKT0_S9_ifPKiSB_iPKfiiiSD_SD_iiiii)
        /*1520*/ 	.word	0x00000020


	//----- nvinfo : EIATTR_FRAME_SIZE
	.align		4
.L_949:
        /*1524*/ 	.byte	0x04, 0x11
        /*1526*/ 	.short	(.L_951 - .L_950)
	.align		4
.L_950:
        /*1528*/ 	.word	index@(_ZN4vllm25paged_attention_v2_kernelIfhLi32ELi32ELi128ELNS_18Fp8KVCacheDataTypeE1ELb1ELi512EEEvPfS2_PT_PKS3_PKT0_S9_ifPKiSB_iPKfiiiSD_SD_iiiii)
        /*152c*/ 	.word	0x00000000


	//----- nvinfo : EIATTR_REGCOUNT
	.align		4
.L_951:
        /*1530*/ 	.byte	0x04, 0x2f
        /*1532*/ 	.short	(.L_953 - .L_952)
	.align		4
.L_952:
        /*1534*/ 	.word	index@(_ZN4vllm25paged_attention_v2_kernelIfhLi64ELi32ELi128ELNS_18Fp8KVCacheDataTypeE1ELb1ELi512EEEvPfS2_PT_PKS3_PKT0_S9_ifPKiSB_iPKfiiiSD_SD_iiiii)
        /*1538*/ 	.word	0x00000028


	//----- nvinfo : EIATTR_FRAME_SIZE
	.align		4
.L_953:
        /*153c*/ 	.byte	0x04, 0x11
        /*153e*/ 	.short	(.L_955 - .L_954)
	.align		4
.L_954:
        /*1540*/ 	.word	index@(_ZN4vllm25paged_attention_v2_kernelIfhLi64ELi32ELi128ELNS_18Fp8KVCacheDataTypeE1ELb1ELi512EEEvPfS2_PT_PKS3_PKT0_S9_ifPKiSB_iPKfiiiSD_SD_iiiii)
        /*1544*/ 	.word	0x00000000


	//----- nvinfo : EIATTR_REGCOUNT
	.align		4
.L_955:
        /*1548*/ 	.byte	0x04, 0x2f
        /*154a*/ 	.short	(.L_957 - .L_956)
	.align		4
.L_956:
        /*154c*/ 	.word	index@(_ZN4vllm25paged_attention_v2_kernelIfhLi80ELi32ELi128ELNS_18Fp8KVCacheDataTypeE1ELb1ELi512EEEvPfS2_PT_PKS3_PKT0_S9_ifPKiSB_iPKfiiiSD_SD_iiiii)
        /*1550*/ 	.word	0x00000027


	//----- nvinfo : EIATTR_FRAME_SIZE
	.align		4
.L_957:
        /*1554*/ 	.byte	0x04, 0x11
        /*1556*/ 	.short	(.L_959 - .L_958)
	.align		4
.L_958:
        /*1558*/ 	.word	index@(_ZN4vllm25paged_attention_v2_kernelIfhLi80ELi32ELi128ELNS_18Fp8KVCacheDataTypeE1ELb1ELi512EEEvPfS2_PT_PKS3_PKT0_S9_ifPKiSB_iPKfiiiSD_SD_iiiii)
        /*155c*/ 	.word	0x00000000


	//----- nvinfo : EIATTR_REGCOUNT
	.align		4
.L_959:
        /*1560*/ 	.byte	0x04, 0x2f
        /*1562*/ 	.short	(.L_961 - .L_960)
	.align		4
.L_960:
        /*1564*/ 	.word	index@(_ZN4vllm25paged_attention_v2_kernelIfhLi96ELi32ELi128ELNS_18Fp8KVCacheDataTypeE1ELb1ELi512EEEvPfS2_PT_PKS3_PKT0_S9_ifPKiSB_iPKfiiiSD_SD_iiiii)
        /*1568*/ 	.word	0x0000002f


	//----- nvinfo : EIATTR_FRAME_SIZE
	.align		4
.L_961:
        /*156c*/ 	.byte	0x04, 0x11
        /*156e*/ 	.short	(.L_963 - .L_962)
	.align		4
.L_962:
        /*1570*/ 	.word	index@(_ZN4vllm25paged_attention_v2_kernelIfhLi96ELi32ELi128ELNS_18Fp8KVCacheDataTypeE1ELb1ELi512EEEvPfS2_PT_PKS3_PKT0_S9_ifPKiSB_iPKfiiiSD_SD_iiiii)
        /*1574*/ 	.word	0x00000000


	//----- nvinfo : EIATTR_REGCOUNT
	.align		4
.L_963:
        /*1578*/ 	.byte	0x04, 0x2f
        /*157a*/ 	.short	(.L_965 - .L_964)
	.align		4
.L_964:
        /*157c*/ 	.word	index@(_ZN4vllm25paged_attention_v2_kernelIfhLi112ELi32ELi128ELNS_18Fp8KVCacheDataTypeE1ELb1ELi512EEEvPfS2_PT_PKS3_PKT0_S9_ifPKiSB_iPKfiiiSD_SD_iiiii)
        /*1580*/ 	.word	0x00000030


	//----- nvinfo : EIATTR_FRAME_SIZE
	.align		4
.L_965:
        /*1584*/ 	.byte	0x04, 0x11
        /*1586*/ 	.short	(.L_967 - .L_966)
	.align		4
.L_966:
        /*1588*/ 	.word	index@(_ZN4vllm25paged_attention_v2_kernelIfhLi112ELi32ELi128ELNS_18Fp8KVCacheDataTypeE1ELb1ELi512EEEvPfS2_PT_PKS3_PKT0_S9_ifPKiSB_iPKfiiiSD_SD_iiiii)
        /*158c*/ 	.word	0x00000000


	//----- nvinfo : EIATTR_REGCOUNT
	.align		4
.L_967:
        /*1590*/ 	.byte	0x04, 0x2f
        /*1592*/ 	.short	(.L_969 - .L_968)
	.align		4
.L_968:
        /*1594*/ 	.word	index@(_ZN4vllm25paged_attention_v2_kernelIfhLi120ELi32ELi128ELNS_18Fp8KVCacheDataTypeE1ELb1ELi512EEEvPfS2_PT_PKS3_PKT0_S9_ifPKiSB_iPKfiiiSD_SD_iiiii)
        /*1598*/ 	.word	0x00000037


	//----- nvinfo : EIATTR_FRAME_SIZE
	.align		4
.L_969:
        /*159c*/ 	.byte	0x04, 0x11
        /*159e*/ 	.short	(.L_971 - .L_970)
	.align		4
.L_970:
        /*15a0*/ 	.word	index@(_ZN4vllm25paged_attention_v2_kernelIfhLi120ELi32ELi128ELNS_18Fp8KVCacheDataTypeE1ELb1ELi512EEEvPfS2_PT_PKS3_PKT0_S9_ifPKiSB_iPKfiiiSD_SD_iiiii)
        /*15a4*/ 	.word	0x00000000


	//----- nvinfo : EIATTR_REGCOUNT
	.align		4
.L_971:
        /*15a8*/ 	.byte	0x04, 0x2f
        /*15aa*/ 	.short	(.L_973 - .L_972)
	.align		4
.L_972:
        /*15ac*/ 	.word	index@(_ZN4vllm25paged_attention_v2_kernelIfhLi128ELi32ELi128ELNS_18Fp8KVCacheDataTypeE1ELb1ELi512EEEvPfS2_PT_PKS3_PKT0_S9_ifPKiSB_iPKfiiiSD_SD_iiiii)
        /*15b0*/ 	.word	0x00000037


	//----- nvinfo : EIATTR_FRAME_SIZE
	.align		4
.L_973:
        /*15b4*/ 	.byte	0x04, 0x11
        /*15b6*/ 	.short	(.L_975 - .L_974)
	.align		4
.L_974:
        /*15b8*/ 	.word	index@(_ZN4vllm25paged_attention_v2_kernelIfhLi128ELi32ELi128ELNS_18Fp8KVCacheDataTypeE1ELb1ELi512EEEvPfS2_PT_PKS3_PKT0_S9_ifPKiSB_iPKfiiiSD_SD_iiiii)
        /*15bc*/ 	.word	0x00000000


	//----- nvinfo : EIATTR_REGCOUNT
	.align		4
.L_975:
        /*15c0*/ 	.byte	0x04, 0x2f
        /*15c2*/ 	.short	(.L_977 - .L_976)
	.align		4
.L_976:
        /*15c4*/ 	.word	index@(_ZN4vllm25paged_attention_v2_kernelIfhLi192ELi32ELi128ELNS_18Fp8KVCacheDataTypeE1ELb1ELi512EEEvPfS2_PT_PKS3_PKT0_S9_ifPKiSB_iPKfiiiSD_SD_iiiii)
        /*15c8*/ 	.word	0x00000050


	//----- nvinfo : EIATTR_FRAME_SIZE
	.align		4
.L_977:
        /*15cc*/ 	.byte	0x04, 0x11
        /*15ce*/ 	.short	(.L_979 - .L_978)
	.align		4
.L_978:
        /*15d0*/ 	.word	index@(_ZN4vllm25paged_attention_v2_kernelIfhLi192ELi32ELi128ELNS_18Fp8KVCacheDataTypeE1ELb1ELi512EEEvPfS2_PT_PKS3_PKT0_S9_ifPKiSB_iPKfiiiSD_SD_iiiii)
        /*15d4*/ 	.word	0x00000000


	//----- nvinfo : EIATTR_REGCOUNT
	.align		4
.L_979:
        /*15d8*/ 	.byte	0x04, 0x2f
        /*15da*/ 	.short	(.L_981 - .L_980)
	.align		4
.L_980:
        /*15dc*/ 	.word	index@(_ZN4vllm25paged_attention_v2_kernelIfhLi256ELi32ELi128ELNS_18Fp8KVCacheDataTypeE1ELb1ELi512EEEvPfS2_PT_PKS3_PKT0_S9_ifPKiSB_iPKfiiiSD_SD_iiiii)
        /*15e0*/ 	.word	0x00000063


	//----- nvinfo : EIATTR_FRAME_SIZE
	.align		4
.L_981:
        /*15e4*/ 	.byte	0x04, 0x11
        /*15e6*/ 	.short	(.L_983 - .L_982)
	.align		4
.L_982:
        /*15e8*/ 	.word	index@(_ZN4vllm25paged_attention_v2_kernelIfhLi256ELi32ELi128ELNS_18Fp8KVCacheDataTypeE1ELb1ELi512EEEvPfS2_PT_PKS3_PKT0_S9_ifPKiSB_iPKfiiiSD_SD_iiiii)
        /*15ec*/ 	.word	0x00000000


	//----- nvinfo : EIATTR_REGCOUNT
	.align		4
.L_983:
        /*15f0*/ 	.byte	0x04, 0x2f
        /*15f2*/ 	.short	(.L_985 - .L_984)
	.align		4
.L_984:
        /*15f4*/ 	.word	index@(_ZN4vllm25paged_attention_v2_kernelIfhLi32ELi32ELi128ELNS_18Fp8KVCacheDataTypeE1ELb0ELi512EEEvPfS2_PT_PKS3_PKT0_S9_ifPKiSB_iPKfiiiSD_SD_iiiii)
        /*15f8*/ 	.word	0x00000020


	//----- nvinfo : EIATTR_FRAME_SIZE
	.align		4
.L_985:
        /*15fc*/ 	.byte	0x04, 0x11
        /*15fe*/ 	.short	(.L_987 - .L_986)
	.align		4
.L_986:
        /*1600*/ 	.word	index@(_ZN4vllm25paged_attention_v2_kernelIfhLi32ELi32ELi128ELNS_18Fp8KVCacheDataTypeE1ELb0ELi512EEEvPfS2_PT_PKS3_PKT0_S9_ifPKiSB_iPKfiiiSD_SD_iiiii)
        /*1604*/ 	.word	0x00000000


	//----- nvinfo : EIATTR_REGCOUNT
	.align		4
.L_987:
        /*1608*/ 	.byte	0x04, 0x2f
        /*160a*/ 	.short	(.L_989 - .L_988)
	.align		4
.L_988:
        /*160c*/ 	.word	index@(_ZN4vllm25paged_attention_v2_kernelIfhLi64ELi32ELi128ELNS_18Fp8KVCacheDataTypeE1ELb0ELi512EEEvPfS2_PT_PKS3_PKT0_S9_ifPKiSB_iPKfiiiSD_SD_iiiii)
        /*1610*/ 	.word	0x00000020


	//----- nvinfo : EIATTR_FRAME_SIZE
	.align		4
.L_989:
        /*1614*/ 	.byte	0x04, 0x11
        /*1616*/ 	.short	(.L_991 - .L_990)
	.align		4
.L_990:
        /*1618*/ 	.word	index@(_ZN4vllm25paged_attention_v2_kernelIfhLi64ELi32ELi128ELNS_18Fp8KVCacheDataTypeE1ELb0ELi512EEEvPfS2_PT_PKS3_PKT0_S9_ifPKiSB_iPKfiiiSD_SD_iiiii)
        /*161c*/ 	.word	0x00000000


	//----- nvinfo : EIATTR_REGCOUNT
	.align		4
.L_991:
        /*1620*/ 	.byte	0x04, 0x2f
        /*1622*/ 	.short	(.L_993 - .L_992)
	.align		4
.L_992:
        /*1624*/ 	.word	index@(_ZN4vllm25paged_attention_v2_kernelIfhLi80ELi32ELi128ELNS_18Fp8KVCacheDataTypeE1ELb0ELi512EEEvPfS2_PT_PKS3_PKT0_S9_ifPKiSB_iPKfiiiSD_SD_iiiii)
        /*1628*/ 	.word	0x00000020


	//----- nvinfo : EIATTR_FRAME_SIZE
	.align		4
.L_993:
        /*162c*/ 	.byte	0x04, 0x11
        /*162e*/ 	.short	(.L_995 - .L_994)
	.align		4
.L_994:
        /*1630*/ 	.word	index@(_ZN4vllm25paged_attention_v2_kernelIfhLi80ELi32ELi128ELNS_18Fp8KVCacheDataTypeE1ELb0ELi512EEEvPfS2_PT_PKS3_PKT0_S9_ifPKiSB_iPKfiiiSD_SD_iiiii)
        /*1634*/ 	.word	0x00000000


	//----- nvinfo : EIATTR_REGCOUNT
	.align		4
.L_995:
        /*1638*/ 	.byte	0x04, 0x2f
        /*163a*/ 	.short	(.L_997 - .L_996)
	.align		4
.L_996:
        /*163c*/ 	.word	index@(_ZN4vllm25paged_attention_v2_kernelIfhLi96ELi32ELi128ELNS_18Fp8KVCacheDataTypeE1ELb0ELi512EEEvPfS2_PT_PKS3_PKT0_S9_ifPKiSB_iPKfiiiSD_SD_iiiii)
        /*1640*/ 	.word	0x00000028


	//----- nvinfo : EIATTR_FRAME_SIZE
	.align		4
.L_997:
        /*1644*/ 	.byte	0x04, 0x11
        /*1646*/ 	.short	(.L_999 - .L_998)
	.align		4
.L_998:
        /*1648*/ 	.word	index@(_ZN4vllm25paged_attention_v2_kernelIfhLi96ELi32ELi128ELNS_18Fp8KVCacheDataTypeE1ELb0ELi512EEEvPfS2_PT_PKS3_PKT0_S9_ifPKiSB_iPKfiiiSD_SD_iiiii)
        /*164c*/ 	.word	0x00000000


	//----- nvinfo : EIATTR_REGCOUNT
	.align		4
.L_999:
        /*1650*/ 	.byte	0x04, 0x2f
        /*1652*/ 	.short	(.L_1001 - .L_1000)
	.align		4
.L_1000:
        /*1654*/ 	.word	index@(_ZN4vllm25paged_attention_v2_kernelIfhLi112ELi32ELi128ELNS_18Fp8KVCacheDataTypeE1ELb0ELi512EEEvPfS2_PT_PKS3_PKT0_S9_ifPKiSB_iPKfiiiSD_SD_iiiii)
        /*1658*/ 	.word	0x00000030


	//----- nvinfo : EIATTR_FRAME_SIZE
	.align		4
.L_1001:
        /*165c*/ 	.byte	0x04, 0x11
        /*165e*/ 	.short	(.L_1003 - .L_1002)
	.align		4
.L_1002:
        /*1660*/ 	.word	index@(_ZN4vllm25paged_attention_v2_kernelIfhLi112ELi32ELi128ELNS_18Fp8KVCacheDataTypeE1ELb0ELi512EEEvPfS2_PT_PKS3_PKT0_S9_ifPKiSB_iPKfiiiSD_SD_iiiii)
        /*1664*/ 	.word	0x00000000


	//----- nvinfo : EIATTR_REGCOUNT
	.align		4
.L_1003:
        /*1668*/ 	.byte	0x04, 0x2f
        /*166a*/ 	.short	(.L_1005 - .L_1004)
	.align		4
.L_1004:
        /*166c*/ 	.word	index@(_ZN4vllm25paged_attention_v2_kernelIfhLi120ELi32ELi128ELNS_18Fp8KVCacheDataTypeE1ELb0ELi512EEEvPfS2_PT_PKS3_PKT0_S9_ifPKiSB_iPKfiiiSD_SD_iiiii)
        /*1670*/ 	.word	0x00000030


	//----- nvinfo : EIATTR_FRAME_SIZE
	.align		4
.L_1005:
        /*1674*/ 	.byte	0x04, 0x11
        /*1676*/ 	.short	(.L_1007 - .L_1006)
	.align		4
.L_1006:
        /*1678*/ 	.word	index@(_ZN4vllm25paged_attention_v2_kernelIfhLi120ELi32ELi128ELNS_18Fp8KVCacheDataTypeE1ELb0ELi512EEEvPfS2_PT_PKS3_PKT0_S9_ifPKiSB_iPKfiiiSD_SD_iiiii)
        /*167c*/ 	.word	0x00000000


	//----- nvinfo : EIATTR_REGCOUNT
	.align		4
.L_1007:
        /*1680*/ 	.byte	0x04, 0x2f
        /*1682*/ 	.short	(.L_1009 - .L_1008)
	.align		4
.L_1008:
        /*1684*/ 	.word	index@(_ZN4vllm25paged_attention_v2_kernelIfhLi128ELi32ELi128ELNS_18Fp8KVCacheDataTypeE1ELb0ELi512EEEvPfS2_PT_PKS3_PKT0_S9_ifPKiSB_iPKfiiiSD_SD_iiiii)
        /*1688*/ 	.word	0x00000030


	//----- nvinfo : EIATTR_FRAME_SIZE
	.align		4
.L_1009:
        /*168c*/ 	.byte	0x04, 0x11
        /*168e*/ 	.short	(.L_1011 - .L_1010)
	.align		4
.L_1010:
        /*1690*/ 	.word	index@(_ZN4vllm25paged_attention_v2_kernelIfhLi128ELi32ELi128ELNS_18Fp8KVCacheDataTypeE1ELb0ELi512EEEvPfS2_PT_PKS3_PKT0_S9_ifPKiSB_iPKfiiiSD_SD_iiiii)
        /*1694*/ 	.word	0x00000000


	//----- nvinfo : EIATTR_REGCOUNT
	.align		4
.L_1011:
        /*1698*/ 	.byte	0x04, 0x2f
        /*169a*/ 	.short	(.L_1013 - .L_1012)
	.align		4
.L_1012:
        /*169c*/ 	.word	index@(_ZN4vllm25paged_attention_v2_kernelIfhLi192ELi32ELi128ELNS_18Fp8KVCacheDataTypeE1ELb0ELi512EEEvPfS2_PT_PKS3_PKT0_S9_ifPKiSB_iPKfiiiSD_SD_iiiii)
        /*16a0*/ 	.word	0x00000040


	//----- nvinfo : EIATTR_FRAME_SIZE
	.align		4
.L_1013:
        /*16a4*/ 	.byte	0x04, 0x11
        /*16a6*/ 	.short	(.L_1015 - .L_1014)
	.align		4
.L_1014:
        /*16a8*/ 	.word	index@(_ZN4vllm25paged_attention_v2_kernelIfhLi192ELi32ELi128ELNS_18Fp8KVCacheDataTypeE1ELb0ELi512EEEvPfS2_PT_PKS3_PKT0_S9_ifPKiSB_iPKfiiiSD_SD_iiiii)
        /*16ac*/ 	.word	0x00000000


	//----- nvinfo : EIATTR_REGCOUNT
	.align		4
.L_1015:
        /*16b0*/ 	.byte	0x04, 0x2f
        /*16b2*/ 	.short	(.L_1017 - .L_1016)
	.align		4
.L_1016:
        /*16b4*/ 	.word	index@(_ZN4vllm25paged_attention_v2_kernelIfhLi256ELi32ELi128ELNS_18Fp8KVCacheDataTypeE1ELb0ELi512EEEvPfS2_PT_PKS3_PKT0_S9_ifPKiSB_iPKfiiiSD_SD_iiiii)
        /*16b8*/ 	.word	0x00000050


	//----- nvinfo : EIATTR_FRAME_SIZE
	.align		4
.L_1017:
        /*16bc*/ 	.byte	0x04, 0x11
        /*16be*/ 	.short	(.L_1019 - .L_1018)
	.align		4
.L_1018:
        /*16c0*/ 	.word	index@(_ZN4vllm25paged_attention_v2_kernelIfhLi256ELi32ELi128ELNS_18Fp8KVCacheDataTypeE1ELb0ELi512EEEvPfS2_PT_PKS3_PKT0_S9_ifPKiSB_iPKfiiiSD_SD_iiiii)
        /*16c4*/ 	.word	0x00000000


	//----- nvinfo : EIATTR_REGCOUNT
	.align		4
.L_1019:
        /*16c8*/ 	.byte	0x04, 0x2f
        /*16ca*/ 	.short	(.L_1021 - .L_1020)
	.align		4
.L_1020:
        /*16cc*/ 	.word	index@(_ZN4vllm25paged_attention_v2_kernelIthLi32ELi8ELi128ELNS_18Fp8KVCacheDataTypeE1ELb1ELi512EEEvPfS2_PT_PKS3_PKT0_S9_ifPKiSB_iPKfiiiSD_SD_iiiii)
        /*16d0*/ 	.word	0x00000020


	//----- nvinfo : EIATTR_FRAME_SIZE
	.align		4
.L_1021:
        /*16d4*/ 	.byte	0x04, 0x11
        /*16d6*/ 	.short	(.L_1023 - .L_1022)
	.align		4
.L_1022:
        /*16d8*/ 	.word	index@(_ZN4vllm25paged_attention_v2_kernelIthLi32ELi8ELi128ELNS_18Fp8KVCacheDataTypeE1ELb1ELi512EEEvPfS2_PT_PKS3_PKT0_S9_ifPKiSB_iPKfiiiSD_SD_iiiii)
        /*16dc*/ 	.word	0x00000000


	//----- nvinfo : EIATTR_REGCOUNT
	.align		4
.L_1023:
        /*16e0*/ 	.byte	0x04, 0x2f
        /*16e2*/ 	.short	(.L_1025 - .L_1024)
	.align		4
.L_1024:
        /*16e4*/ 	.word	index@(_ZN4vllm25paged_attention_v2_kernelIthLi64ELi8ELi128ELNS_18Fp8KVCacheDataTypeE1ELb1ELi512EEEvPfS2_PT_PKS3_PKT0_S9_ifPKiSB_iPKfiiiSD_SD_iiiii)
        /*16e8*/ 	.word	0x00000020


	//----- nvinfo : EIATTR_FRAME_SIZE
	.align		4
.L_1025:
        /*16ec*/ 	.byte	0x04, 0x11
        /*16ee*/ 	.short	(.L_1027 - .L_1026)
	.align		4
.L_1026:
        /*16f0*/ 	.word	index@(_ZN4vllm25paged_attention_v2_kernelIthLi64ELi8ELi128ELNS_18Fp8KVCacheDataTypeE1ELb1ELi512EEEvPfS2_PT_PKS3_PKT0_S9_ifPKiSB_iPKfiiiSD_SD_iiiii)
        /*16f4*/ 	.word	0x00000000


	//----- nvinfo : EIATTR_REGCOUNT
	.align		4
.L_1027:
        /*16f8*/ 	.byte	0x04, 0x2f
        /*16fa*/ 	.short	(.L_1029 - .L_1028)
	.align		4
.L_1028:
        /*16fc*/ 	.word	index@(_ZN4vllm25paged_attention_v2_kernelIthLi80ELi8ELi128ELNS_18Fp8KVCacheDataTypeE1ELb1ELi512EEEvPfS2_PT_PKS3_PKT0_S9_ifPKiSB_iPKfiiiSD_SD_iiiii)
        /*1700*/ 	.word	0x00000020


	//----- nvinfo : EIATTR_FRAME_SIZE
	.align		4
.L_1029:
        /*1704*/ 	.byte	0x04, 0x11
        /*1706*/ 	.short	(.L_1031 - .L_1030)
	.align		4
.L_1030:
        /*1708*/ 	.word	index@(_ZN4vllm25paged_attention_v2_kernelIthLi80ELi8ELi128ELNS_18Fp8KVCacheDataTypeE1ELb1ELi512EEEvPfS2_PT_PKS3_PKT0_S9_ifPKiSB_iPKfiiiSD_SD_iiiii)
        /*170c*/ 	.word	0x00000000


	//----- nvinfo : EIATTR_REGCOUNT
	.align		4
.L_1031:
        /*1710*/ 	.byte	0x04, 0x2f
        /*1712*/ 	.short	(.L_1033 - .L_1032)
	.align		4
.L_1032:
        /*1714*/ 	.word	index@(_ZN4vllm25paged_attention_v2_kernelIthLi96ELi8ELi128ELNS_18Fp8KVCacheDataTypeE1ELb1ELi512EEEvPfS2_PT_PKS3_PKT0_S9_ifPKiSB_iPKfiiiSD_SD_iiiii)
        /*1718*/ 	.word	0x00000020


	//----- nvinfo : EIATTR_FRAME_SIZE
	.align		4
.L_1033:
        /*171c*/ 	.byte	0x04, 0x11
        /*171e*/ 	.short	(.L_1035 - .L_1034)
	.align		4
.L_1034:
        /*1720*/ 	.word	index@(_ZN4vllm25paged_attention_v2_kernelIthLi96ELi8ELi128ELNS_18Fp8KVCacheDataTypeE1ELb1ELi512EEEvPfS2_PT_PKS3_PKT0_S9_ifPKiSB_iPKfiiiSD_SD_iiiii)
        /*1724*/ 	.word	0x00000000


	//----- nvinfo : EIATTR_REGCOUNT
	.align		4
.L_1035:
        /*1728*/ 	.byte	0x04, 0x2f
        /*172a*/ 	.short	(.L_1037 - .L_1036)
	.align		4
.L_1036:
        /*172c*/ 	.word	index@(_ZN4vllm25paged_attention_v2_kernelIthLi112ELi8ELi128ELNS_18Fp8KVCacheDataTypeE1ELb1ELi512EEEvPfS2_PT_PKS3_PKT0_S9_ifPKiSB_iPKfiiiSD_SD_iiiii)
        /*1730*/ 	.word	0x00000020


	//----- nvinfo : EIATTR_FRAME_SIZE
	.align		4
.L_1037:
        /*1734*/ 	.byte	0x04, 0x11
        /*1736*/ 	.short	(.L_1039 - .L_1038)
	.align		4
.L_1038:
        /*1738*/ 	.word	index@(_ZN4vllm25paged_attention_v2_kernelIthLi112ELi8ELi128ELNS_18Fp8KVCacheDataTypeE1ELb1ELi512EEEvPfS2_PT_PKS3_PKT0_S9_ifPKiSB_iPKfiiiSD_SD_iiiii)
        /*173c*/ 	.word	0x00000000


	//----- nvinfo : EIATTR_REGCOUNT
	.align		4
.L_1039:
        /*1740*/ 	.byte	0x04, 0x2f
        /*1742*/ 	.short	(.L_1041 - .L_1040)
	.align		4
.L_1040:
        /*1744*/ 	.word	index@(_ZN4vllm25paged_attention_v2_kernelIthLi120ELi8ELi128ELNS_18Fp8KVCacheDataTypeE1ELb1ELi512EEEvPfS2_PT_PKS3_PKT0_S9_ifPKiSB_iPKfiiiSD_SD_iiiii)
        /*1748*/ 	.word	0x00000020


	//----- nvinfo : EIATTR_FRAME_SIZE
	.align		4
.L_1041:
        /*174c*/ 	.byte	0x04, 0x11
        /*174e*/ 	.short	(.L_1043 - .L_1042)
	.align		4
.L_1042:
        /*1750*/ 	.word	index@(_ZN4vllm25paged_attention_v2_kernelIthLi120ELi8ELi128ELNS_18Fp8KVCacheDataTypeE1ELb1ELi512EEEvPfS2_PT_PKS3_PKT0_S9_ifPKiSB_iPKfiiiSD_SD_iiiii)
        /*1754*/ 	.word	0x00000000


	//----- nvinfo : EIATTR_REGCOUNT
	.align		4
.L_1043:
        /*1758*/ 	.byte	0x04, 0x2f
        /*175a*/ 	.short	(.L_1045 - .L_1044)
	.align		4
.L_1044:
        /*175c*/ 	.word	index@(_ZN4vllm25paged_attention_v2_kernelIthLi128ELi8ELi128ELNS_18Fp8KVCacheDataTypeE1ELb1ELi512EEEvPfS2_PT_PKS3_PKT0_S9_ifPKiSB_iPKfiiiSD_SD_iiiii)
        /*1760*/ 	.word	0x00000020


	//----- nvinfo : EIATTR_FRAME_SIZE
	.align		4
.L_1045:
        /*1764*/ 	.byte	0x04, 0x11
        /*1766*/ 	.short	(.L_1047 - .L_1046)
	.align		4
.L_1046:
        /*1768*/ 	.word	index@(_ZN4vllm25paged_attention_v2_kernelIthLi128ELi8ELi128ELNS_18Fp8KVCacheDataTypeE1ELb1ELi512EEEvPfS2_PT_PKS3_PKT0_S9_ifPKiSB_iPKfiiiSD_SD_iiiii)
        /*176c*/ 	.word	0x00000000


	//----- nvinfo : EIATTR_REGCOUNT
	.align		4
.L_1047:
        /*1770*/ 	.byte	0x04, 0x2f
        /*1772*/ 	.short	(.L_1049 - .L_1048)
	.align		4
.L_1048:
        /*1774*/ 	.word	index@(_ZN4vllm25paged_attention_v2_kernelIthLi192ELi8ELi128ELNS_18Fp8KVCacheDataTypeE1ELb1ELi512EEEvPfS2_PT_PKS3_PKT0_S9_ifPKiSB_iPKfiiiSD_SD_iiiii)
        /*1778*/ 	.word	0x00000020


	//----- nvinfo : EIATTR_FRAME_SIZE
	.align		4
.L_1049:
        /*177c*/ 	.byte	0x04, 0x11
        /*177e*/ 	.short	(.L_1051 - .L_1050)
	.align		4
.L_1050:
        /*1780*/ 	.word	index@(_ZN4vllm25paged_attention_v2_kernelIthLi192ELi8ELi128ELNS_18Fp8KVCacheDataTypeE1ELb1ELi512EEEvPfS2_PT_PKS3_PKT0_S9_ifPKiSB_iPKfiiiSD_SD_iiiii)
        /*1784*/ 	.word	0x00000000


	//----- nvinfo : EIATTR_REGCOUNT
	.align		4
.L_1051:
        /*1788*/ 	.byte	0x04, 0x2f
        /*178a*/ 	.short	(.L_1053 - .L_1052)
	.align		4
.L_1052:
        /*178c*/ 	.word	index@(_ZN4vllm25paged_attention_v2_kernelIthLi256ELi8ELi128ELNS_18Fp8KVCacheDataTypeE1ELb1ELi512EEEvPfS2_PT_PKS3_PKT0_S9_ifPKiSB_iPKfiiiSD_SD_iiiii)
        /*1790*/ 	.word	0x00000020


	//----- nvinfo : EIATTR_FRAME_SIZE
	.align		4
.L_1053:
        /*1794*/ 	.byte	0x04, 0x11
        /*1796*/ 	.short	(.L_1055 - .L_1054)
	.align		4
.L_1054:
        /*1798*/ 	.word	index@(_ZN4vllm25paged_attention_v2_kernelIthLi256ELi8ELi128ELNS_18Fp8KVCacheDataTypeE1ELb1ELi512EEEvPfS2_PT_PKS3_PKT0_S9_ifPKiSB_iPKfiiiSD_SD_iiiii)
        /*179c*/ 	.word	0x00000000


	//----- nvinfo : EIATTR_REGCOUNT
	.align		4
.L_1055:
        /*17a0*/ 	.byte	0x04, 0x2f
        /*17a2*/ 	.short	(.L_1057 - .L_1056)
	.align		4
.L_1056:
        /*17a4*/ 	.word	index@(_ZN4vllm25paged_attention_v2_kernelIthLi32ELi8ELi128ELNS_18Fp8KVCacheDataTypeE1ELb0ELi512EEEvPfS2_PT_PKS3_PKT0_S9_ifPKiSB_iPKfiiiSD_SD_iiiii)
        /*17a8*/ 	.word	0x00000020


	//----- nvinfo : EIATTR_FRAME_SIZE
	.align		4
.L_1057:
        /*17ac*/ 	.byte	0x04, 0x11
        /*17ae*/ 	.short	(.L_1059 - .L_1058)
	.align		4
.L_1058:
        /*17b0*/ 	.word	index@(_ZN4vllm25paged_attention_v2_kernelIthLi32ELi8ELi128ELNS_18Fp8KVCacheDataTypeE1ELb0ELi512EEEvPfS2_PT_PKS3_PKT0_S9_ifPKiSB_iPKfiiiSD_SD_iiiii)
        /*17b4*/ 	.word	0x00000000


	//----- nvinfo : EIATTR_REGCOUNT
	.align		4
.L_1059:
        /*17b8*/ 	.byte	0x04, 0x2f
        /*17ba*/ 	.short	(.L_1061 - .L_1060)
	.align		4
.L_1060:
        /*17bc*/ 	.word	index@(_ZN4vllm25paged_attention_v2_kernelIthLi64ELi8ELi128ELNS_18Fp8KVCacheDataTypeE1ELb0ELi512EEEvPfS2_PT_PKS3_PKT0_S9_ifPKiSB_iPKfiiiSD_SD_iiiii)
        /*17c0*/ 	.word	0x00000020


	//----- nvinfo : EIATTR_FRAME_SIZE
	.align		4
.L_1061:
        /*17c4*/ 	.byte	0x04, 0x11
        /*17c6*/ 	.short	(.L_1063 - .L_1062)
	.align		4
.L_1062:
        /*17c8*/ 	.word	index@(_ZN4vllm25paged_attention_v2_kernelIthLi64ELi8ELi128ELNS_18Fp8KVCacheDataTypeE1ELb0ELi512EEEvPfS2_PT_PKS3_PKT0_S9_ifPKiSB_iPKfiiiSD_SD_iiiii)
        /*17cc*/ 	.word	0x00000000


	//----- nvinfo : EIATTR_REGCOUNT
	.align		4
.L_1063:
        /*17d0*/ 	.byte	0x04, 0x2f
        /*17d2*/ 	.short	(.L_1065 - .L_1064)
	.align		4
.L_1064:
        /*17d4*/ 	.word	index@(_ZN4vllm25paged_attention_v2_kernelIthLi80ELi8ELi128ELNS_18Fp8KVCacheDataTypeE1ELb0ELi512EEEvPfS2_PT_PKS3_PKT0_S9_ifPKiSB_iPKfiiiSD_SD_iiiii)
        /*17d8*/ 	.word	0x00000020


	//----- nvinfo : EIATTR_FRAME_SIZE
	.align		4
.L_1065:
        /*17dc*/ 	.byte	0x04, 0x11
        /*17de*/ 	.short	(.L_1067 - .L_1066)
	.align		4
.L_1066:
        /*17e0*/ 	.word	index@(_ZN4vllm25paged_attention_v2_kernelIthLi80ELi8ELi128ELNS_18Fp8KVCacheDataTypeE1ELb0ELi512EEEvPfS2_PT_PKS3_PKT0_S9_ifPKiSB_iPKfiiiSD_SD_iiiii)
        /*17e4*/ 	.word	0x00000000


	//----- nvinfo : EIATTR_REGCOUNT
	.align		4
.L_1067:
        /*17e8*/ 	.byte	0x04, 0x2f
        /*17ea*/ 	.short	(.L_1069 - .L_1068)
	.align		4
.L_1068:
        /*17ec*/ 	.word	index@(_ZN4vllm25paged_attention_v2_kernelIthLi96ELi8ELi128ELNS_18Fp8KVCacheDataTypeE1ELb0ELi512EEEvPfS2_PT_PKS3_PKT0_S9_ifPKiSB_iPKfiiiSD_SD_iiiii)
        /*17f0*/ 	.word	0x00000020


	//----- nvinfo : EIATTR_FRAME_SIZE
	.align		4
.L_1069:
        /*17f4*/ 	.byte	0x04, 0x11
        /*17f6*/ 	.short	(.L_1071 - .L_1070)
	.align		4
.L_1070:
        /*17f8*/ 	.word	index@(_ZN4vllm25paged_attention_v2_kernelIthLi96ELi8ELi128ELNS_18Fp8KVCacheDataTypeE1ELb0ELi512EEEvPfS2_PT_PKS3_PKT0_S9_ifPKiSB_iPKfiiiSD_SD_iiiii)
        /*17fc*/ 	.word	0x00000000


	//----- nvinfo : EIATTR_REGCOUNT
	.align		4
.L_1071:
        /*1800*/ 	.byte	0x04, 0x2f
        /*1802*/ 	.short	(.L_1073 - .L_1072)
	.align		4
.L_1072:
        /*1804*/ 	.word	index@(_ZN4vllm25paged_attention_v2_kernelIthLi112ELi8ELi128ELNS_18Fp8KVCacheDataTypeE1ELb0ELi512EEEvPfS2_PT_PKS3_PKT0_S9_ifPKiSB_iPKfiiiSD_SD_iiiii)
        /*1808*/ 	.word	0x00000020


	//----- nvinfo : EIATTR_FRAME_SIZE
	.align		4
.L_1073:
        /*180c*/ 	.byte	0x04, 0x11
        /*180e*/ 	.short	(.L_1075 - .L_1074)
	.align		4
.L_1074:
        /*1810*/ 	.word	index@(_ZN4vllm25paged_attention_v2_kernelIthLi112ELi8ELi128ELNS_18Fp8KVCacheDataTypeE1ELb0ELi512EEEvPfS2_PT_PKS3_PKT0_S9_ifPKiSB_iPKfiiiSD_SD_iiiii)
        /*1814*/ 	.word	0x00000000


	//----- nvinfo : EIATTR_REGCOUNT
	.align		4
.L_1075:
        /*1818*/ 	.byte	0x04, 0x2f
        /*181a*/ 	.short	(.L_1077 - .L_1076)
	.align		4
.L_1076:
        /*181c*/ 	.word	index@(_ZN4vllm25paged_attention_v2_kernelIthLi120ELi8ELi128ELNS_18Fp8KVCacheDataTypeE1ELb0ELi512EEEvPfS2_PT_PKS3_PKT0_S9_ifPKiSB_iPKfiiiSD_SD_iiiii)
        /*1820*/ 	.word	0x00000020


	//----- nvinfo : EIATTR_FRAME_SIZE
	.align		4
.L_1077:
        /*1824*/ 	.byte	0x04, 0x11
        /*1826*/ 	.short	(.L_1079 - .L_1078)
	.align		4
.L_1078:
        /*1828*/ 	.word	index@(_ZN4vllm25paged_attention_v2_kernelIthLi120ELi8ELi128ELNS_18Fp8KVCacheDataTypeE1ELb0ELi512EEEvPfS2_PT_PKS3_PKT0_S9_ifPKiSB_iPKfiiiSD_SD_iiiii)
        /*182c*/ 	.word	0x00000000


	//----- nvinfo : EIATTR_REGCOUNT
	.align		4
.L_1079:
        /*1830*/ 	.byte	0x04, 0x2f
        /*1832*/ 	.short	(.L_1081 - .L_1080)
	.align		4
.L_1080:
        /*1834*/ 	.word	index@(_ZN4vllm25paged_attention_v2_kernelIthLi128ELi8ELi128ELNS_18Fp8KVCacheDataTypeE1ELb0ELi512EEEvPfS2_PT_PKS3_PKT0_S9_ifPKiSB_iPKfiiiSD_SD_iiiii)
        /*1838*/ 	.word	0x00000020


	//----- nvinfo : EIATTR_FRAME_SIZE
	.align		4
.L_1081:
        /*183c*/ 	.byte	0x04, 0x11
        /*183e*/ 	.short	(.L_1083 - .L_1082)
	.align		4
.L_1082:
        /*1840*/ 	.word	index@(_ZN4vllm25paged_attention_v2_kernelIthLi128ELi8ELi128ELNS_18Fp8KVCacheDataTypeE1ELb0ELi512EEEvPfS2_PT_PKS3_PKT0_S9_ifPKiSB_iPKfiiiSD_SD_iiiii)
        /*1844*/ 	.word	0x00000000


	//----- nvinfo : EIATTR_REGCOUNT
	.align		4
.L_1083:
        /*1848*/ 	.byte	0x04, 0x2f
        /*184a*/ 	.short	(.L_1085 - .L_1084)
	.align		4
.L_1084:
        /*184c*/ 	.word	index@(_ZN4vllm25paged_attention_v2_kernelIthLi192ELi8ELi128ELNS_18Fp8KVCacheDataTypeE1ELb0ELi512EEEvPfS2_PT_PKS3_PKT0_S9_ifPKiSB_iPKfiiiSD_SD_iiiii)
        /*1850*/ 	.word	0x00000020


	//----- nvinfo : EIATTR_FRAME_SIZE
	.align		4
.L_1085:
        /*1854*/ 	.byte	0x04, 0x11
        /*1856*/ 	.short	(.L_1087 - .L_1086)
	.align		4
.L_1086:
        /*1858*/ 	.word	index@(_ZN4vllm25paged_attention_v2_kernelIthLi192ELi8ELi128ELNS_18Fp8KVCacheDataTypeE1ELb0ELi512EEEvPfS2_PT_PKS3_PKT0_S9_ifPKiSB_iPKfiiiSD_SD_iiiii)
        /*185c*/ 	.word	0x00000000


	//----- nvinfo : EIATTR_REGCOUNT
	.align		4
.L_1087:
        /*1860*/ 	.byte	0x04, 0x2f
        /*1862*/ 	.short	(.L_1089 - .L_1088)
	.align		4
.L_1088:
        /*1864*/ 	.word	index@(_ZN4vllm25paged_attention_v2_kernelIthLi256ELi8ELi128ELNS_18Fp8KVCacheDataTypeE1ELb0ELi512EEEvPfS2_PT_PKS3_PKT0_S9_ifPKiSB_iPKfiiiSD_SD_iiiii)
        /*1868*/ 	.word	0x00000020


	//----- nvinfo : EIATTR_FRAME_SIZE
	.align		4
.L_1089:
        /*186c*/ 	.byte	0x04, 0x11
        /*186e*/ 	.short	(.L_1091 - .L_1090)
	.align		4
.L_1090:
        /*1870*/ 	.word	index@(_ZN4vllm25paged_attention_v2_kernelIthLi256ELi8ELi128ELNS_18Fp8KVCacheDataTypeE1ELb0ELi512EEEvPfS2_PT_PKS3_PKT0_S9_ifPKiSB_iPKfiiiSD_SD_iiiii)
        /*1874*/ 	.word	0x00000000


	//----- nvinfo : EIATTR_REGCOUNT
	.align		4
.L_1091:
        /*1878*/ 	.byte	0x04, 0x2f
        /*187a*/ 	.short	(.L_1093 - .L_1092)
	.align		4
.L_1092:
        /*187c*/ 	.word	index@(_ZN4vllm25paged_attention_v2_kernelIthLi32ELi16ELi128ELNS_18Fp8KVCacheDataTypeE1ELb1ELi512EEEvPfS2_PT_PKS3_PKT0_S9_ifPKiSB_iPKfiiiSD_SD_iiiii)
        /*1880*/ 	.word	0x00000020


	//----- nvinfo : EIATTR_FRAME_SIZE
	.align		4
.L_1093:
        /*1884*/ 	.byte	0x04, 0x11
        /*1886*/ 	.short	(.L_1095 - .L_1094)
	.align		4
.L_1094:
        /*1888*/ 	.word	index@(_ZN4vllm25paged_attention_v2_kernelIthLi32ELi16ELi128ELNS_18Fp8KVCacheDataTypeE1ELb1ELi512EEEvPfS2_PT_PKS3_PKT0_S9_ifPKiSB_iPKfiiiSD_SD_iiiii)
        /*188c*/ 	.word	0x00000000


	//----- nvinfo : EIATTR_REGCOUNT
	.align		4
.L_1095:
        /*1890*/ 	.byte	0x04, 0x2f
        /*1892*/ 	.short	(.L_1097 - .L_1096)
	.align		4
.L_1096:
        /*1894*/ 	.word	index@(_ZN4vllm25paged_attention_v2_kernelIthLi64ELi16ELi128ELNS_18Fp8KVCacheDataTypeE1ELb1ELi512EEEvPfS2_PT_PKS3_PKT0_S9_ifPKiSB_iPKfiiiSD_SD_iiiii)
        /*1898*/ 	.word	0x00000020


	//----- nvinfo : EIATTR_FRAME_SIZE
	.align		4
.L_1097:
        /*189c*/ 	.byte	0x04, 0x11
        /*189e*/ 	.short	(.L_1099 - .L_1098)
	.align		4
.L_1098:
        /*18a0*/ 	.word	index@(_ZN4vllm25paged_attention_v2_kernelIthLi64ELi16ELi128ELNS_18Fp8KVCacheDataTypeE1ELb1ELi512EEEvPfS2_PT_PKS3_PKT0_S9_ifPKiSB_iPKfiiiSD_SD_iiiii)
        /*18a4*/ 	.word	0x00000000


	//----- nvinfo : EIATTR_REGCOUNT
	.align		4
.L_1099:
        /*18a8*/ 	.byte	0x04, 0x2f
        /*18aa*/ 	.short	(.L_1101 - .L_1100)
	.align		4
.L_1100:
        /*18ac*/ 	.word	index@(_ZN4vllm25paged_attention_v2_kernelIthLi80ELi16ELi128ELNS_18Fp8KVCacheDataTypeE1ELb1ELi512EEEvPfS2_PT_PKS3_PKT0_S9_ifPKiSB_iPKfiiiSD_SD_iiiii)
        /*18b0*/ 	.word	0x00000020


	//----- nvinfo : EIATTR_FRAME_SIZE
	.align		4
.L_1101:
        /*18b4*/ 	.byte	0x04, 0x11
        /*18b6*/ 	.short	(.L_1103 - .L_1102)
	.align		4
.L_1102:
        /*18b8*/ 	.word	index@(_ZN4vllm25paged_attention_v2_kernelIthLi80ELi16ELi128ELNS_18Fp8KVCacheDataTypeE1ELb1ELi512EEEvPfS2_PT_PKS3_PKT0_S9_ifPKiSB_iPKfiiiSD_SD_iiiii)
        /*18bc*/ 	.word	0x00000000


	//----- nvinfo : EIATTR_REGCOUNT
	.align		4
.L_1103:
        /*18c0*/ 	.byte	0x04, 0x2f
        /*18c2*/ 	.short	(.L_1105 - .L_1104)
	.align		4
.L_1104:
        /*18c4*/ 	.word	index@(_ZN4vllm25paged_attention_v2_kernelIthLi96ELi16ELi128ELNS_18Fp8KVCacheDataTypeE1ELb1ELi512EEEvPfS2_PT_PKS3_PKT0_S9_ifPKiSB_iPKfiiiSD_SD_iiiii)
        /*18c8*/ 	.word	0x00000020


	//----- nvinfo : EIATTR_FRAME_SIZE
	.align		4
.L_1105:
        /*18cc*/ 	.byte	0x04, 0x11
        /*18ce*/ 	.short	(.L_1107 - .L_1106)
	.align		4
.L_1106:
        /*18d0*/ 	.word	index@(_ZN4vllm25paged_attention_v2_kernelIthLi96ELi16ELi128ELNS_18Fp8KVCacheDataTypeE1ELb1ELi512EEEvPfS2_PT_PKS3_PKT0_S9_ifPKiSB_iPKfiiiSD_SD_iiiii)
        /*18d4*/ 	.word	0x00000000


	//----- nvinfo : EIATTR_REGCOUNT
	.align		4
.L_1107:
        /*18d8*/ 	.byte	0x04, 0x2f
        /*18da*/ 	.short	(.L_1109 - .L_1108)
	.align		4
.L_1108:
        /*18dc*/ 	.word	index@(_ZN4vllm25paged_attention_v2_kernelIthLi112ELi16ELi128ELNS_18Fp8KVCacheDataTypeE1ELb1ELi512EEEvPfS2_PT_PKS3_PKT0_S9_ifPKiSB_iPKfiiiSD_SD_iiiii)
        /*18e0*/ 	.word	0x00000020


	//----- nvinfo : EIATTR_FRAME_SIZE
	.align		4
.L_1109:
        /*18e4*/ 	.byte	0x04, 0x11
        /*18e6*/ 	.short	(.L_1111 - .L_1110)
	.align		4
.L_1110:
        /*18e8*/ 	.word	index@(_ZN4vllm25paged_attention_v2_kernelIthLi112ELi16ELi128ELNS_18Fp8KVCacheDataTypeE1ELb1ELi512EEEvPfS2_PT_PKS3_PKT0_S9_ifPKiSB_iPKfiiiSD_SD_iiiii)
        /*18ec*/ 	.word	0x00000000


	//----- nvinfo : EIATTR_REGCOUNT
	.align		4
.L_1111:
        /*18f0*/ 	.byte	0x04, 0x2f
        /*18f2*/ 	.short	(.L_1113 - .L_1112)
	.align		4
.L_1112:
        /*18f4*/ 	.word	index@(_ZN4vllm25paged_attention_v2_kernelIthLi120ELi16ELi128ELNS_18Fp8KVCacheDataTypeE1ELb1ELi512EEEvPfS2_PT_PKS3_PKT0_S9_ifPKiSB_iPKfiiiSD_SD_iiiii)
        /*18f8*/ 	.word	0x00000020


	//----- nvinfo : EIATTR_FRAME_SIZE
	.align		4
.L_1113:
        /*18fc*/ 	.byte	0x04, 0x11
        /*18fe*/ 	.short	(.L_1115 - .L_1114)
	.align		4
.L_1114:
        /*1900*/ 	.word	index@(_ZN4vllm25paged_attention_v2_kernelIthLi120ELi16ELi128ELNS_18Fp8KVCacheDataTypeE1ELb1ELi512EEEvPfS2_PT_PKS3_PKT0_S9_ifPKiSB_iPKfiiiSD_SD_iiiii)
        /*1904*/ 	.word	0x00000000


	//----- nvinfo : EIATTR_REGCOUNT
	.align		4
.L_1115:
        /*1908*/ 	.byte	0x04, 0x2f
        /*190a*/ 	.short	(.L_1117 - .L_1116)
	.align		4
.L_1116:
        /*190c*/ 	.word	index@(_ZN4vllm25paged_attention_v2_kernelIthLi128ELi16ELi128ELNS_18Fp8KVCacheDataTypeE1ELb1ELi512EEEvPfS2_PT_PKS3_PKT0_S9_ifPKiSB_iPKfiiiSD_SD_iiiii)
        /*1910*/ 	.word	0x00000020


	//----- nvinfo : EIATTR_FRAME_SIZE
	.align		4
.L_1117:
        /*1914*/ 	.byte	0x04, 0x11
        /*1916*/ 	.short	(.L_1119 - .L_1118)
	.align		4
.L_1118:
        /*1918*/ 	.word	index@(_ZN4vllm25paged_attention_v2_kernelIthLi128ELi16ELi128ELNS_18Fp8KVCacheDataTypeE1ELb1ELi512EEEvPfS2_PT_PKS3_PKT0_S9_ifPKiSB_iPKfiiiSD_SD_iiiii)
        /*191c*/ 	.word	0x00000000


	//----- nvinfo : EIATTR_REGCOUNT
	.align		4
.L_1119:
        /*1920*/ 	.byte	0x04, 0x2f
        /*1922*/ 	.short	(.L_1121 - .L_1120)
	.align		4
.L_1120:
        /*1924*/ 	.word	index@(_ZN4vllm25paged_attention_v2_kernelIthLi192ELi16ELi128ELNS_18Fp8KVCacheDataTypeE1ELb1ELi512EEEvPfS2_PT_PKS3_PKT0_S9_ifPKiSB_iPKfiiiSD_SD_iiiii)
        /*1928*/ 	.word	0x00000020


	//----- nvinfo : EIATTR_FRAME_SIZE
	.align		4
.L_1121:
        /*192c*/ 	.byte	0x04, 0x11
        /*192e*/ 	.short	(.L_1123 - .L_1122)
	.align		4
.L_1122:
        /*1930*/ 	.word	index@(_ZN4vllm25paged_attention_v2_kernelIthLi192ELi16ELi128ELNS_18Fp8KVCacheDataTypeE1ELb1ELi512EEEvPfS2_PT_PKS3_PKT0_S9_ifPKiSB_iPKfiiiSD_SD_iiiii)
        /*1934*/ 	.word	0x00000000


	//----- nvinfo : EIATTR_REGCOUNT
	.align		4
.L_1123:
        /*1938*/ 	.byte	0x04, 0x2f
        /*193a*/ 	.short	(.L_1125 - .L_1124)
	.align		4
.L_1124:
        /*193c*/ 	.word	index@(_ZN4vllm25paged_attention_v2_kernelIthLi256ELi16ELi128ELNS_18Fp8KVCacheDataTypeE1ELb1ELi512EEEvPfS2_PT_PKS3_PKT0_S9_ifPKiSB_iPKfiiiSD_SD_iiiii)
        /*1940*/ 	.word	0x00000028


	//----- nvinfo : EIATTR_FRAME_SIZE
	.align		4
.L_1125:
        /*1944*/ 	.byte	0x04, 0x11
        /*1946*/ 	.short	(.L_1127 - .L_1126)
	.align		4
.L_1126:
        /*1948*/ 	.word	index@(_ZN4vllm25paged_attention_v2_kernelIthLi256ELi16ELi128ELNS_18Fp8KVCacheDataTypeE1ELb1ELi512EEEvPfS2_PT_PKS3_PKT0_S9_ifPKiSB_iPKfiiiSD_SD_iiiii)
        /*194c*/ 	.word	0x00000000


	//----- nvinfo : EIATTR_REGCOUNT
	.align		4
.L_1127:
        /*1950*/ 	.byte	0x04, 0x2f
        /*1952*/ 	.short	(.L_1129 - .L_1128)
	.align		4
.L_1128:
        /*1954*/ 	.word	index@(_ZN4vllm25paged_attention_v2_kernelIthLi32ELi16ELi128ELNS_18Fp8KVCacheDataTypeE1ELb0ELi512EEEvPfS2_PT_PKS3_PKT0_S9_ifPKiSB_iPKfiiiSD_SD_iiiii)
        /*1958*/ 	.word	0x00000020


	//----- nvinfo : EIATTR_FRAME_SIZE
	.align		4
.L_1129:
        /*195c*/ 	.byte	0x04, 0x11
        /*195e*/ 	.short	(.L_1131 - .L_1130)
	.align		4
.L_1130:
        /*1960*/ 	.word	index@(_ZN4vllm25paged_attention_v2_kernelIthLi32ELi16ELi128ELNS_18Fp8KVCacheDataTypeE1ELb0ELi512EEEvPfS2_PT_PKS3_PKT0_S9_ifPKiSB_iPKfiiiSD_SD_iiiii)
        /*1964*/ 	.word	0x00000000


	//----- nvinfo : EIATTR_REGCOUNT
	.align		4
.L_1131:
        /*1968*/ 	.byte	0x04, 0x2f
        /*196a*/ 	.short	(.L_1133 - .L_1132)
	.align		4
.L_1132:
        /*196c*/ 	.word	index@(_ZN4vllm25paged_attention_v2_kernelIthLi64ELi16ELi128ELNS_18Fp8KVCacheDataTypeE1ELb0ELi512EEEvPfS2_PT_PKS3_PKT0_S9_ifPKiSB_iPKfiiiSD_SD_iiiii)
        /*1970*/ 	.word	0x00000020


	//----- nvinfo : EIATTR_FRAME_SIZE
	.align		4
.L_1133:
        /*1974*/ 	.byte	0x04, 0x11
        /*1976*/ 	.short	(.L_1135 - .L_1134)
	.align		4
.L_1134:
        /*1978*/ 	.word	index@(_ZN4vllm25paged_attention_v2_kernelIthLi64ELi16ELi128ELNS_18Fp8KVCacheDataTypeE1ELb0ELi512EEEvPfS2_PT_PKS3_PKT0_S9_ifPKiSB_iPKfiiiSD_SD_iiiii)
        /*197c*/ 	.word	0x00000000


	//----- nvinfo : EIATTR_REGCOUNT
	.align		4
.L_1135:
        /*1980*/ 	.byte	0x04, 0x2f
        /*1982*/ 	.short	(.L_1137 - .L_1136)
	.align		4
.L_1136:
        /*1984*/ 	.word	index@(_ZN4vllm25paged_attention_v2_kernelIthLi80ELi16ELi128ELNS_18Fp8KVCacheDataTypeE1ELb0ELi512EEEvPfS2_PT_PKS3_PKT0_S9_ifPKiSB_iPKfiiiSD_SD_iiiii)
        /*1988*/ 	.word	0x00000020


	//----- nvinfo : EIATTR_FRAME_SIZE
	.align		4
.L_1137:
        /*198c*/ 	.byte	0x04, 0x11
        /*198e*/ 	.short	(.L_1139 - .L_1138)
	.align		4
.L_1138:
        /*1990*/ 	.word	index@(_ZN4vllm25paged_attention_v2_kernelIthLi80ELi16ELi128ELNS_18Fp8KVCacheDataTypeE1ELb0ELi512EEEvPfS2_PT_PKS3_PKT0_S9_ifPKiSB_iPKfiiiSD_SD_iiiii)
        /*1994*/ 	.word	0x00000000


	//----- nvinfo : EIATTR_REGCOUNT
	.align		4
.L_1139:
        /*1998*/ 	.byte	0x04, 0x2f
        /*199a*/ 	.short	(.L_1141 - .L_1140)
	.align		4
.L_1140:
        /*199c*/ 	.word	index@(_ZN4vllm25paged_attention_v2_kernelIthLi96ELi16ELi128ELNS_18Fp8KVCacheDataTypeE1ELb0ELi512EEEvPfS2_PT_PKS3_PKT0_S9_ifPKiSB_iPKfiiiSD_SD_iiiii)
        /*19a0*/ 	.word	0x00000020


	//----- nvinfo : EIATTR_FRAME_SIZE
	.align		4
.L_1141:
        /*19a4*/ 	.byte	0x04, 0x11
        /*19a6*/ 	.short	(.L_1143 - .L_1142)
	.align		4
.L_1142:
        /*19a8*/ 	.word	index@(_ZN4vllm25paged_attention_v2_kernelIthLi96ELi16ELi128ELNS_18Fp8KVCacheDataTypeE1ELb0ELi512EEEvPfS2_PT_PKS3_PKT0_S9_ifPKiSB_iPKfiiiSD_SD_iiiii)
        /*19ac*/ 	.word	0x00000000


	//----- nvinfo : EIATTR_REGCOUNT
	.align		4
.L_1143:
        /*19b0*/ 	.byte	0x04, 0x2f
        /*19b2*/ 	.short	(.L_1145 - .L_1144)
	.align		4
.L_1144:
        /*19b4*/ 	.word	index@(_ZN4vllm25paged_attention_v2_kernelIthLi112ELi16ELi128ELNS_18Fp8KVCacheDataTypeE1ELb0ELi512EEEvPfS2_PT_PKS3_PKT0_S9_ifPKiSB_iPKfiiiSD_SD_iiiii)
        /*19b8*/ 	.word	0x00000020


	//----- nvinfo : EIATTR_FRAME_SIZE
	.align		4
.L_1145:
        /*19bc*/ 	.byte	0x04, 0x11
        /*19be*/ 	.short	(.L_1147 - .L_1146)
	.align		4
.L_1146:
        /*19c0*/ 	.word	index@(_ZN4vllm25paged_attention_v2_kernelIthLi112ELi16ELi128ELNS_18Fp8KVCacheDataTypeE1ELb0ELi512EEEvPfS2_PT_PKS3_PKT0_S9_ifPKiSB_iPKfiiiSD_SD_iiiii)
        /*19c4*/ 	.word	0x00000000


	//----- nvinfo : EIATTR_REGCOUNT
	.align		4
.L_1147:
        /*19c8*/ 	.byte	0x04, 0x2f
        /*19ca*/ 	.short	(.L_1149 - .L_1148)
	.align		4
.L_1148:
        /*19cc*/ 	.word	index@(_ZN4vllm25paged_attention_v2_kernelIthLi120ELi16ELi128ELNS_18Fp8KVCacheDataTypeE1ELb0ELi512EEEvPfS2_PT_PKS3_PKT0_S9_ifPKiSB_iPKfiiiSD_SD_iiiii)
        /*19d0*/ 	.word	0x00000020


	//----- nvinfo : EIATTR_FRAME_SIZE
	.align		4
.L_1149:
        /*19d4*/ 	.byte	0x04, 0x11
        /*19d6*/ 	.short	(.L_1151 - .L_1150)
	.align		4
.L_1150:
        /*19d8*/ 	.word	index@(_ZN4vllm25paged_attention_v2_kernelIthLi120ELi16ELi128ELNS_18Fp8KVCacheDataTypeE1ELb0ELi512EEEvPfS2_PT_PKS3_PKT0_S9_ifPKiSB_iPKfiiiSD_SD_iiiii)
        /*19dc*/ 	.word	0x00000000


	//----- nvinfo : EIATTR_REGCOUNT
	.align		4
.L_1151:
        /*19e0*/ 	.byte	0x04, 0x2f
        /*19e2*/ 	.short	(.L_1153 - .L_1152)
	.align		4
.L_1152:
        /*19e4*/ 	.word	index@(_ZN4vllm25paged_attention_v2_kernelIthLi128ELi16ELi128ELNS_18Fp8KVCacheDataTypeE1ELb0ELi512EEEvPfS2_PT_PKS3_PKT0_S9_ifPKiSB_iPKfiiiSD_SD_iiiii)
        /*19e8*/ 	.word	0x00000020


	//----- nvinfo : EIATTR_FRAME_SIZE
	.align		4
.L_1153:
        /*19ec*/ 	.byte	0x04, 0x11
        /*19ee*/ 	.short	(.L_1155 - .L_1154)
	.align		4
.L_1154:
        /*19f0*/ 	.word	index@(_ZN4vllm25paged_attention_v2_kernelIthLi128ELi16ELi128ELNS_18Fp8KVCacheDataTypeE1ELb0ELi512EEEvPfS2_PT_PKS3_PKT0_S9_ifPKiSB_iPKfiiiSD_SD_iiiii)
        /*19f4*/ 	.word	0x00000000


	//----- nvinfo : EIATTR_REGCOUNT
	.align		4
.L_1155:
        /*19f8*/ 	.byte	0x04, 0x2f
        /*19fa*/ 	.short	(.L_1157 - .L_1156)
	.align		4
.L_1156:
        /*19fc*/ 	.word	index@(_ZN4vllm25paged_attention_v2_kernelIthLi192ELi16ELi128ELNS_18Fp8KVCacheDataTypeE1ELb0ELi512EEEvPfS2_PT_PKS3_PKT0_S9_ifPKiSB_iPKfiiiSD_SD_iiiii)
        /*1a00*/ 	.word	0x00000020


	//----- nvinfo : EIATTR_FRAME_SIZE
	.align		4
.L_1157:
        /*1a04*/ 	.byte	0x04, 0x11
        /*1a06*/ 	.short	(.L_1159 - .L_1158)
	.align		4
.L_1158:
        /*1a08*/ 	.word	index@(_ZN4vllm25paged_attention_v2_kernelIthLi192ELi16ELi128ELNS_18Fp8KVCacheDataTypeE1ELb0ELi512EEEvPfS2_PT_PKS3_PKT0_S9_ifPKiSB_iPKfiiiSD_SD_iiiii)
        /*1a0c*/ 	.word	0x00000000


	//----- nvinfo : EIATTR_REGCOUNT
	.align		4
.L_1159:
        /*1a10*/ 	.byte	0x04, 0x2f
        /*1a12*/ 	.short	(.L_1161 - .L_1160)
	.align		4
.L_1160:
        /*1a14*/ 	.word	index@(_ZN4vllm25paged_attention_v2_kernelIthLi256ELi16ELi128ELNS_18Fp8KVCacheDataTypeE1ELb0ELi512EEEvPfS2_PT_PKS3_PKT0_S9_ifPKiSB_iPKfiiiSD_SD_iiiii)
        /*1a18*/ 	.word	0x00000020


	//----- nvinfo : EIATTR_FRAME_SIZE
	.align		4
.L_1161:
        /*1a1c*/ 	.byte	0x04, 0x11
        /*1a1e*/ 	.short	(.L_1163 - .L_1162)
	.align		4
.L_1162:
        /*1a20*/ 	.word	index@(_ZN4vllm25paged_attention_v2_kernelIthLi256ELi16ELi128ELNS_18Fp8KVCacheDataTypeE1ELb0ELi512EEEvPfS2_PT_PKS3_PKT0_S9_ifPKiSB_iPKfiiiSD_SD_iiiii)
        /*1a24*/ 	.word	0x00000000


	//----- nvinfo : EIATTR_REGCOUNT
	.align		4
.L_1163:
        /*1a28*/ 	.byte	0x04, 0x2f
        /*1a2a*/ 	.short	(.L_1165 - .L_1164)
	.align		4
.L_1164:
        /*1a2c*/ 	.word	index@(_ZN4vllm25paged_attention_v2_kernelIthLi32ELi32ELi128ELNS_18Fp8KVCacheDataTypeE1ELb1ELi512EEEvPfS2_PT_PKS3_PKT0_S9_ifPKiSB_iPKfiiiSD_SD_iiiii)
        /*1a30*/ 	.word	0x00000020


	//----- nvinfo : EIATTR_FRAME_SIZE
	.align		4
.L_1165:
        /*1a34*/ 	.byte	0x04, 0x11
        /*1a36*/ 	.short	(.L_1167 - .L_1166)
	.align		4
.L_1166:
        /*1a38*/ 	.word	index@(_ZN4vllm25paged_attention_v2_kernelIthLi32ELi32ELi128ELNS_18Fp8KVCacheDataTypeE1ELb1ELi512EEEvPfS2_PT_PKS3_PKT0_S9_ifPKiSB_iPKfiiiSD_SD_iiiii)
        /*1a3c*/ 	.word	0x00000000


	//----- nvinfo : EIATTR_REGCOUNT
	.align		4
.L_1167:
        /*1a40*/ 	.byte	0x04, 0x2f
        /*1a42*/ 	.short	(.L_1169 - .L_1168)
	.align		4
.L_1168:
        /*1a44*/ 	.word	index@(_ZN4vllm25paged_attention_v2_kernelIthLi64ELi32ELi128ELNS_18Fp8KVCacheDataTypeE1ELb1ELi512EEEvPfS2_PT_PKS3_PKT0_S9_ifPKiSB_iPKfiiiSD_SD_iiiii)
        /*1a48*/ 	.word	0x00000020


	//----- nvinfo : EIATTR_FRAME_SIZE
	.align		4
.L_1169:
        /*1a4c*/ 	.byte	0x04, 0x11
        /*1a4e*/ 	.short	(.L_1171 - .L_1170)
	.align		4
.L_1170:
        /*1a50*/ 	.word	index@(_ZN4vllm25paged_attention_v2_kernelIthLi64ELi32ELi128ELNS_18Fp8KVCacheDataTypeE1ELb1ELi512EEEvPfS2_PT_PKS3_PKT0_S9_ifPKiSB_iPKfiiiSD_SD_iiiii)
        /*1a54*/ 	.word	0x00000000


	//----- nvinfo : EIATTR_REGCOUNT
	.align		4
.L_1171:
        /*1a58*/ 	.byte	0x04, 0x2f
        /*1a5a*/ 	.short	(.L_1173 - .L_1172)
	.align		4
.L_1172:
        /*1a5c*/ 	.word	index@(_ZN4vllm25paged_attention_v2_kernelIthLi80ELi32ELi128ELNS_18Fp8KVCacheDataTypeE1ELb1ELi512EEEvPfS2_PT_PKS3_PKT0_S9_ifPKiSB_iPKfiiiSD_SD_iiiii)
        /*1a60*/ 	.word	0x00000028


	//----- nvinfo : EIATTR_FRAME_SIZE
	.align		4
.L_1173:
        /*1a64*/ 	.byte	0x04, 0x11
        /*1a66*/ 	.short	(.L_1175 - .L_1174)
	.align		4
.L_1174:
        /*1a68*/ 	.word	index@(_ZN4vllm25paged_attention_v2_kernelIthLi80ELi32ELi128ELNS_18Fp8KVCacheDataTypeE1ELb1ELi512EEEvPfS2_PT_PKS3_PKT0_S9_ifPKiSB_iPKfiiiSD_SD_iiiii)
        /*1a6c*/ 	.word	0x00000000


	//----- nvinfo : EIATTR_REGCOUNT
	.align		4
.L_1175:
        /*1a70*/ 	.byte	0x04, 0x2f
        /*1a72*/ 	.short	(.L_1177 - .L_1176)
	.align		4
.L_1176:
        /*1a74*/ 	.word	index@(_ZN4vllm25paged_attention_v2_kernelIthLi96ELi32ELi128ELNS_18Fp8KVCacheDataTypeE1ELb1ELi512EEEvPfS2_PT_PKS3_PKT0_S9_ifPKiSB_iPKfiiiSD_SD_iiiii)
        /*1a78*/ 	.word	0x00000020


	//----- nvinfo : EIATTR_FRAME_SIZE
	.align		4
.L_1177:
        /*1a7c*/ 	.byte	0x04, 0x11
        /*1a7e*/ 	.short	(.L_1179 - .L_1178)
	.align		4
.L_1178:
        /*1a80*/ 	.word	index@(_ZN4vllm25paged_attention_v2_kernelIthLi96ELi32ELi128ELNS_18Fp8KVCacheDataTypeE1ELb1ELi512EEEvPfS2_PT_PKS3_PKT0_S9_ifPKiSB_iPKfiiiSD_SD_iiiii)
        /*1a84*/ 	.word	0x00000000


	//----- nvinfo : EIATTR_REGCOUNT
	.align		4
.L_1179:
        /*1a88*/ 	.byte	0x04, 0x2f
        /*1a8a*/ 	.short	(.L_1181 - .L_1180)
	.align		4
.L_1180:
        /*1a8c*/ 	.word	index@(_ZN4vllm25paged_attention_v2_kernelIthLi112ELi32ELi128ELNS_18Fp8KVCacheDataTypeE1ELb1ELi512EEEvPfS2_PT_PKS3_PKT0_S9_ifPKiSB_iPKfiiiSD_SD_iiiii)
        /*1a90*/ 	.word	0x00000028


	//----- nvinfo : EIATTR_FRAME_SIZE
	.align		4
.L_1181:
        /*1a94*/ 	.byte	0x04, 0x11
        /*1a96*/ 	.short	(.L_1183 - .L_1182)
	.align		4
.L_1182:
        /*1a98*/ 	.word	index@(_ZN4vllm25paged_attention_v2_kernelIthLi112ELi32ELi128ELNS_18Fp8KVCacheDataTypeE1ELb1ELi512EEEvPfS2_PT_PKS3_PKT0_S9_ifPKiSB_iPKfiiiSD_SD_iiiii)
        /*1a9c*/ 	.word	0x00000000


	//----- nvinfo : EIATTR_REGCOUNT
	.align		4
.L_1183:
        /*1aa0*/ 	.byte	0x04, 0x2f
        /*1aa2*/ 	.short	(.L_1185 - .L_1184)
	.align		4
.L_1184:
        /*1aa4*/ 	.word	index@(_ZN4vllm25paged_attention_v2_kernelIthLi120ELi32ELi128ELNS_18Fp8KVCacheDataTypeE1ELb1ELi512EEEvPfS2_PT_PKS3_PKT0_S9_ifPKiSB_iPKfiiiSD_SD_iiiii)
        /*1aa8*/ 	.word	0x00000028


	//----- nvinfo : EIATTR_FRAME_SIZE
	.align		4
.L_1185:
        /*1aac*/ 	.byte	0x04, 0x11
        /*1aae*/ 	.short	(.L_1187 - .L_1186)
	.align		4
.L_1186:
        /*1ab0*/ 	.word	index@(_ZN4vllm25paged_attention_v2_kernelIthLi120ELi32ELi128ELNS_18Fp8KVCacheDataTypeE1ELb1ELi512EEEvPfS2_PT_PKS3_PKT0_S9_ifPKiSB_iPKfiiiSD_SD_iiiii)
        /*1ab4*/ 	.word	0x00000000


	//----- nvinfo : EIATTR_REGCOUNT
	.align		4
.L_1187:
        /*1ab8*/ 	.byte	0x04, 0x2f
        /*1aba*/ 	.short	(.L_1189 - .L_1188)
	.align		4
.L_1188:
        /*1abc*/ 	.word	index@(_ZN4vllm25paged_attention_v2_kernelIthLi128ELi32ELi128ELNS_18Fp8KVCacheDataTypeE1ELb1ELi512EEEvPfS2_PT_PKS3_PKT0_S9_ifPKiSB_iPKfiiiSD_SD_iiiii)
        /*1ac0*/ 	.word	0x00000020


	//----- nvinfo : EIATTR_FRAME_SIZE
	.align		4
.L_1189:
        /*1ac4*/ 	.byte	0x04, 0x11
        /*1ac6*/ 	.short	(.L_1191 - .L_1190)
	.align		4
.L_1190:
        /*1ac8*/ 	.word	index@(_ZN4vllm25paged_attention_v2_kernelIthLi128ELi32ELi128ELNS_18Fp8KVCacheDataTypeE1ELb1ELi512EEEvPfS2_PT_PKS3_PKT0_S9_ifPKiSB_iPKfiiiSD_SD_iiiii)
        /*1acc*/ 	.word	0x00000000


	//----- nvinfo : EIATTR_REGCOUNT
	.align		4
.L_1191:
        /*1ad0*/ 	.byte	0x04, 0x2f
        /*1ad2*/ 	.short	(.L_1193 - .L_1192)
	.align		4
.L_1192:
        /*1ad4*/ 	.word	index@(_ZN4vllm25paged_attention_v2_kernelIthLi192ELi32ELi128ELNS_18Fp8KVCacheDataTypeE1ELb1ELi512EEEvPfS2_PT_PKS3_PKT0_S9_ifPKiSB_iPKfiiiSD_SD_iiiii)
        /*1ad8*/ 	.word	0x00000028


	//----- nvinfo : EIATTR_FRAME_SIZE
	.align		4
.L_1193:
        /*1adc*/ 	.byte	0x04, 0x11
        /*1ade*/ 	.short	(.L_1195 - .L_1194)
	.align		4
.L_1194:
        /*1ae0*/ 	.word	index@(_ZN4vllm25paged_attention_v2_kernelIthLi192ELi32ELi128ELNS_18Fp8KVCacheDataTypeE1ELb1ELi512EEEvPfS2_PT_PKS3_PKT0_S9_ifPKiSB_iPKfiiiSD_SD_iiiii)
        /*1ae4*/ 	.word	0x00000000


	//----- nvinfo : EIATTR_REGCOUNT
	.align		4
.L_1195:
        /*1ae8*/ 	.byte	0x04, 0x2f
        /*1aea*/ 	.short	(.L_1197 - .L_1196)
	.align		4
.L_1196:
        /*1aec*/ 	.word	index@(_ZN4vllm25paged_attention_v2_kernelIthLi256ELi32ELi128ELNS_18Fp8KVCacheDataTypeE1ELb1ELi512EEEvPfS2_PT_PKS3_PKT0_S9_ifPKiSB_iPKfiiiSD_SD_iiiii)
        /*1af0*/ 	.word	0x00000037


	//----- nvinfo : EIATTR_FRAME_SIZE
	.align		4
.L_1197:
        /*1af4*/ 	.byte	0x04, 0x11
        /*1af6*/ 	.short	(.L_1199 - .L_1198)
	.align		4
.L_1198:
        /*1af8*/ 	.word	index@(_ZN4vllm25paged_attention_v2_kernelIthLi256ELi32ELi128ELNS_18Fp8KVCacheDataTypeE1ELb1ELi512EEEvPfS2_PT_PKS3_PKT0_S9_ifPKiSB_iPKfiiiSD_SD_iiiii)
        /*1afc*/ 	.word	0x00000000


	//----- nvinfo : EIATTR_REGCOUNT
	.align		4
.L_1199:
        /*1b00*/ 	.byte	0x04, 0x2f
        /*1b02*/ 	.short	(.L_1201 - .L_1200)
	.align		4
.L_1200:
        /*1b04*/ 	.word	index@(_ZN4vllm25paged_attention_v2_kernelIthLi32ELi32ELi128ELNS_18Fp8KVCacheDataTypeE1ELb0ELi512EEEvPfS2_PT_PKS3_PKT0_S9_ifPKiSB_iPKfiiiSD_SD_iiiii)
        /*1b08*/ 	.word	0x00000020


	//----- nvinfo : EIATTR_FRAME_SIZE
	.align		4
.L_1201:
        /*1b0c*/ 	.byte	0x04, 0x11
        /*1b0e*/ 	.short	(.L_1203 - .L_1202)
	.align		4
.L_1202:
        /*1b10*/ 	.word	index@(_ZN4vllm25paged_attention_v2_kernelIthLi32ELi32ELi128ELNS_18Fp8KVCacheDataTypeE1ELb0ELi512EEEvPfS2_PT_PKS3_PKT0_S9_ifPKiSB_iPKfiiiSD_SD_iiiii)
        /*1b14*/ 	.word	0x00000000


	//----- nvinfo : EIATTR_REGCOUNT
	.align		4
.L_1203:
        /*1b18*/ 	.byte	0x04, 0x2f
        /*1b1a*/ 	.short	(.L_1205 - .L_1204)
	.align		4
.L_1204:
        /*1b1c*/ 	.word	index@(_ZN4vllm25paged_attention_v2_kernelIthLi64ELi32ELi128ELNS_18Fp8KVCacheDataTypeE1ELb0ELi512EEEvPfS2_PT_PKS3_PKT0_S9_ifPKiSB_iPKfiiiSD_SD_iiiii)
        /*1b20*/ 	.word	0x00000020


	//----- nvinfo : EIATTR_FRAME_SIZE
	.align		4
.L_1205:
        /*1b24*/ 	.byte	0x04, 0x11
        /*1b26*/ 	.short	(.L_1207 - .L_1206)
	.align		4
.L_1206:
        /*1b28*/ 	.word	index@(_ZN4vllm25paged_attention_v2_kernelIthLi64ELi32ELi128ELNS_18Fp8KVCacheDataTypeE1ELb0ELi512EEEvPfS2_PT_PKS3_PKT0_S9_ifPKiSB_iPKfiiiSD_SD_iiiii)
        /*1b2c*/ 	.word	0x00000000


	//----- nvinfo : EIATTR_REGCOUNT
	.align		4
.L_1207:
        /*1b30*/ 	.byte	0x04, 0x2f
        /*1b32*/ 	.short	(.L_1209 - .L_1208)
	.align		4
.L_1208:
        /*1b34*/ 	.word	index@(_ZN4vllm25paged_attention_v2_kernelIthLi80ELi32ELi128ELNS_18Fp8KVCacheDataTypeE1ELb0ELi512EEEvPfS2_PT_PKS3_PKT0_S9_ifPKiSB_iPKfiiiSD_SD_iiiii)
        /*1b38*/ 	.word	0x00000020


	//----- nvinfo : EIATTR_FRAME_SIZE
	.align		4
.L_1209:
        /*1b3c*/ 	.byte	0x04, 0x11
        /*1b3e*/ 	.short	(.L_1211 - .L_1210)
	.align		4
.L_1210:
        /*1b40*/ 	.word	index@(_ZN4vllm25paged_attention_v2_kernelIthLi80ELi32ELi128ELNS_18Fp8KVCacheDataTypeE1ELb0ELi512EEEvPfS2_PT_PKS3_PKT0_S9_ifPKiSB_iPKfiiiSD_SD_iiiii)
        /*1b44*/ 	.word	0x00000000


	//----- nvinfo : EIATTR_REGCOUNT
	.align		4
.L_1211:
        /*1b48*/ 	.byte	0x04, 0x2f
        /*1b4a*/ 	.short	(.L_1213 - .L_1212)
	.align		4
.L_1212:
        /*1b4c*/ 	.word	index@(_ZN4vllm25paged_attention_v2_kernelIthLi96ELi32ELi128ELNS_18Fp8KVCacheDataTypeE1ELb0ELi512EEEvPfS2_PT_PKS3_PKT0_S9_ifPKiSB_iPKfiiiSD_SD_iiiii)
        /*1b50*/ 	.word	0x00000020


	//----- nvinfo : EIATTR_FRAME_SIZE
	.align		4
.L_1213:
        /*1b54*/ 	.byte	0x04, 0x11
        /*1b56*/ 	.short	(.L_1215 - .L_1214)
	.align		4
.L_1214:
        /*1b58*/ 	.word	index@(_ZN4vllm25paged_attention_v2_kernelIthLi96ELi32ELi128ELNS_18Fp8KVCacheDataTypeE1ELb0ELi512EEEvPfS2_PT_PKS3_PKT0_S9_ifPKiSB_iPKfiiiSD_SD_iiiii)
        /*1b5c*/ 	.word	0x00000000


	//----- nvinfo : EIATTR_REGCOUNT
	.align		4
.L_1215:
        /*1b60*/ 	.byte	0x04, 0x2f
        /*1b62*/ 	.short	(.L_1217 - .L_1216)
	.align		4
.L_1216:
        /*1b64*/ 	.word	index@(_ZN4vllm25paged_attention_v2_kernelIthLi112ELi32ELi128ELNS_18Fp8KVCacheDataTypeE1ELb0ELi512EEEvPfS2_PT_PKS3_PKT0_S9_ifPKiSB_iPKfiiiSD_SD_iiiii)
        /*1b68*/ 	.word	0x00000020


	//----- nvinfo : EIATTR_FRAME_SIZE
	.align		4
.L_1217:
        /*1b6c*/ 	.byte	0x04, 0x11
        /*1b6e*/ 	.short	(.L_1219 - .L_1218)
	.align		4
.L_1218:
        /*1b70*/ 	.word	index@(_ZN4vllm25paged_attention_v2_kernelIthLi112ELi32ELi128ELNS_18Fp8KVCacheDataTypeE1ELb0ELi512EEEvPfS2_PT_PKS3_PKT0_S9_ifPKiSB_iPKfiiiSD_SD_iiiii)
        /*1b74*/ 	.word	0x00000000


	//----- nvinfo : EIATTR_REGCOUNT
	.align		4
.L_1219:
        /*1b78*/ 	.byte	0x04, 0x2f
        /*1b7a*/ 	.short	(.L_1221 - .L_1220)
	.align		4
.L_1220:
        /*1b7c*/ 	.word	index@(_ZN4vllm25paged_attention_v2_kernelIthLi120ELi32ELi128ELNS_18Fp8KVCacheDataTypeE1ELb0ELi512EEEvPfS2_PT_PKS3_PKT0_S9_ifPKiSB_iPKfiiiSD_SD_iiiii)
        /*1b80*/ 	.word	0x00000020


	//----- nvinfo : EIATTR_FRAME_SIZE
	.align		4
.L_1221:
        /*1b84*/ 	.byte	0x04, 0x11
        /*1b86*/ 	.short	(.L_1223 - .L_1222)
	.align		4
.L_1222:
        /*1b88*/ 	.word	index@(_ZN4vllm25paged_attention_v2_kernelIthLi120ELi32ELi128ELNS_18Fp8KVCacheDataTypeE1ELb0ELi512EEEvPfS2_PT_PKS3_PKT0_S9_ifPKiSB_iPKfiiiSD_SD_iiiii)
        /*1b8c*/ 	.word	0x00000000


	//----- nvinfo : EIATTR_REGCOUNT
	.align		4
.L_1223:
        /*1b90*/ 	.byte	0x04, 0x2f
        /*1b92*/ 	.short	(.L_1225 - .L_1224)
	.align		4
.L_1224:
        /*1b94*/ 	.word	index@(_ZN4vllm25paged_attention_v2_kernelIthLi128ELi32ELi128ELNS_18Fp8KVCacheDataTypeE1ELb0ELi512EEEvPfS2_PT_PKS3_PKT0_S9_ifPKiSB_iPKfiiiSD_SD_iiiii)
        /*1b98*/ 	.word	0x00000020


	//----- nvinfo : EIATTR_FRAME_SIZE
	.align		4
.L_1225:
        /*1b9c*/ 	.byte	0x04, 0x11
        /*1b9e*/ 	.short	(.L_1227 - .L_1226)
	.align		4
.L_1226:
        /*1ba0*/ 	.word	index@(_ZN4vllm25paged_attention_v2_kernelIthLi128ELi32ELi128ELNS_18Fp8KVCacheDataTypeE1ELb0ELi512EEEvPfS2_PT_PKS3_PKT0_S9_ifPKiSB_iPKfiiiSD_SD_iiiii)
        /*1ba4*/ 	.word	0x00000000


	//----- nvinfo : EIATTR_REGCOUNT
	.align		4
.L_1227:
        /*1ba8*/ 	.byte	0x04, 0x2f
        /*1baa*/ 	.short	(.L_1229 - .L_1228)
	.align		4
.L_1228:
        /*1bac*/ 	.word	index@(_ZN4vllm25paged_attention_v2_kernelIthLi192ELi32ELi128ELNS_18Fp8KVCacheDataTypeE1ELb0ELi512EEEvPfS2_PT_PKS3_PKT0_S9_ifPKiSB_iPKfiiiSD_SD_iiiii)
        /*1bb0*/ 	.word	0x00000028


	//----- nvinfo : EIATTR_FRAME_SIZE
	.align		4
.L_1229:
        /*1bb4*/ 	.byte	0x04, 0x11
        /*1bb6*/ 	.short	(.L_1231 - .L_1230)
	.align		4
.L_1230:
        /*1bb8*/ 	.word	index@(_ZN4vllm25paged_attention_v2_kernelIthLi192ELi32ELi128ELNS_18Fp8KVCacheDataTypeE1ELb0ELi512EEEvPfS2_PT_PKS3_PKT0_S9_ifPKiSB_iPKfiiiSD_SD_iiiii)
        /*1bbc*/ 	.word	0x00000000


	//----- nvinfo : EIATTR_REGCOUNT
	.align		4
.L_1231:
        /*1bc0*/ 	.byte	0x04, 0x2f
        /*1bc2*/ 	.short	(.L_1233 - .L_1232)
	.align		4
.L_1232:
        /*1bc4*/ 	.word	index@(_ZN4vllm25paged_attention_v2_kernelIthLi256ELi32ELi128ELNS_18Fp8KVCacheDataTypeE1ELb0ELi512EEEvPfS2_PT_PKS3_PKT0_S9_ifPKiSB_iPKfiiiSD_SD_iiiii)
        /*1bc8*/ 	.word	0x00000030


	//----- nvinfo : EIATTR_FRAME_SIZE
	.align		4
.L_1233:
        /*1bcc*/ 	.byte	0x04, 0x11
        /*1bce*/ 	.short	(.L_1235 - .L_1234)
	.align		4
.L_1234:
        /*1bd0*/ 	.word	index@(_ZN4vllm25paged_attention_v2_kernelIthLi256ELi32ELi128ELNS_18Fp8KVCacheDataTypeE1ELb0ELi512EEEvPfS2_PT_PKS3_PKT0_S9_ifPKiSB_iPKfiiiSD_SD_iiiii)
        /*1bd4*/ 	.word	0x00000000


	//----- nvinfo : EIATTR_REGCOUNT
	.align		4
.L_1235:
        /*1bd8*/ 	.byte	0x04, 0x2f
        /*1bda*/ 	.short	(.L_1237 - .L_1236)
	.align		4
.L_1236:
        /*1bdc*/ 	.word	index@(_ZN4vllm25paged_attention_v2_kernelI13__nv_bfloat16hLi32ELi8ELi128ELNS_18Fp8KVCacheDataTypeE1ELb1ELi512EEEvPfS3_PT_PKS4_PKT0_SA_ifPKiSC_iPKfiiiSE_SE_iiiii)
        /*1be0*/ 	.word	0x00000020


	//----- nvinfo : EIATTR_FRAME_SIZE
	.align		4
.L_1237:
        /*1be4*/ 	.byte	0x04, 0x11
        /*1be6*/ 	.short	(.L_1239 - .L_1238)
	.align		4
.L_1238:
        /*1be8*/ 	.word	index@(_ZN4vllm25paged_attention_v2_kernelI13__nv_bfloat16hLi32ELi8ELi128ELNS_18Fp8KVCacheDataTypeE1ELb1ELi512EEEvPfS3_PT_PKS4_PKT0_SA_ifPKiSC_iPKfiiiSE_SE_iiiii)
        /*1bec*/ 	.word	0x00000000


	//----- nvinfo : EIATTR_REGCOUNT
	.align		4
.L_1239:
        /*1bf0*/ 	.byte	0x04, 0x2f
        /*1bf2*/ 	.short	(.L_1241 - .L_1240)
	.align		4
.L_1240:
        /*1bf4*/ 	.word	index@(_ZN4vllm25paged_attention_v2_kernelI13__nv_bfloat16hLi64ELi8ELi128ELNS_18Fp8KVCacheDataTypeE1ELb1ELi512EEEvPfS3_PT_PKS4_PKT0_SA_ifPKiSC_iPKfiiiSE_SE_iiiii)
        /*1bf8*/ 	.word	0x00000020


	//----- nvinfo : EIATTR_FRAME_SIZE
	.align		4
.L_1241:
        /*1bfc*/ 	.byte	0x04, 0x11
        /*1bfe*/ 	.short	(.L_1243 - .L_1242)
	.align		4
.L_1242:
        /*1c00*/ 	.word	index@(_ZN4vllm25paged_attention_v2_kernelI13__nv_bfloat16hLi64ELi8ELi128ELNS_18Fp8KVCacheDataTypeE1ELb1ELi512EEEvPfS3_PT_PKS4_PKT0_SA_ifPKiSC_iPKfiiiSE_SE_iiiii)
        /*1c04*/ 	.word	0x00000000


	//----- nvinfo : EIATTR_REGCOUNT
	.align		4
.L_1243:
        /*1c08*/ 	.byte	0x04, 0x2f
        /*1c0a*/ 	.short	(.L_1245 - .L_1244)
	.align		4
.L_1244:
        /*1c0c*/ 	.word	index@(_ZN4vllm25paged_attention_v2_kernelI13__nv_bfloat16hLi80ELi8ELi128ELNS_18Fp8KVCacheDataTypeE1ELb1ELi512EEEvPfS3_PT_PKS4_PKT0_SA_ifPKiSC_iPKfiiiSE_SE_iiiii)
        /*1c10*/ 	.word	0x00000020


	//----- nvinfo : EIATTR_FRAME_SIZE
	.align		4
.L_1245:
        /*1c14*/ 	.byte	0x04, 0x11
        /*1c16*/ 	.short	(.L_1247 - .L_1246)
	.align		4
.L_1246:
        /*1c18*/ 	.word	index@(_ZN4vllm25paged_attention_v2_kernelI13__nv_bfloat16hLi80ELi8ELi128ELNS_18Fp8KVCacheDataTypeE1ELb1ELi512EEEvPfS3_PT_PKS4_PKT0_SA_ifPKiSC_iPKfiiiSE_SE_iiiii)
        /*1c1c*/ 	.word	0x00000000


	//----- nvinfo : EIATTR_REGCOUNT
	.align		4
.L_1247:
        /*1c20*/ 	.byte	0x04, 0x2f
        /*1c22*/ 	.short	(.L_1249 - .L_1248)
	.align		4
.L_1248:
        /*1c24*/ 	.word	index@(_ZN4vllm25paged_attention_v2_kernelI13__nv_bfloat16hLi96ELi8ELi128ELNS_18Fp8KVCacheDataTypeE1ELb1ELi512EEEvPfS3_PT_PKS4_PKT0_SA_ifPKiSC_iPKfiiiSE_SE_iiiii)
        /*1c28*/ 	.word	0x00000020


	//----- nvinfo : EIATTR_FRAME_SIZE
	.align		4
.L_1249:
        /*1c2c*/ 	.byte	0x04, 0x11
        /*1c2e*/ 	.short	(.L_1251 - .L_1250)
	.align		4
.L_1250:
        /*1c30*/ 	.word	index@(_ZN4vllm25paged_attention_v2_kernelI13__nv_bfloat16hLi96ELi8ELi128ELNS_18Fp8KVCacheDataTypeE1ELb1ELi512EEEvPfS3_PT_PKS4_PKT0_SA_ifPKiSC_iPKfiiiSE_SE_iiiii)
        /*1c34*/ 	.word	0x00000000


	//----- nvinfo : EIATTR_REGCOUNT
	.align		4
.L_1251:
        /*1c38*/ 	.byte	0x04, 0x2f
        /*1c3a*/ 	.short	(.L_1253 - .L_1252)
	.align		4
.L_1252:
        /*1c3c*/ 	.word	index@(_ZN4vllm25paged_attention_v2_kernelI13__nv_bfloat16hLi112ELi8ELi128ELNS_18Fp8KVCacheDataTypeE1ELb1ELi512EEEvPfS3_PT_PKS4_PKT0_SA_ifPKiSC_iPKfiiiSE_SE_iiiii)
        /*1c40*/ 	.word	0x00000020


	//----- nvinfo : EIATTR_FRAME_SIZE
	.align		4
.L_1253:
        /*1c44*/ 	.byte	0x04, 0x11
        /*1c46*/ 	.short	(.L_1255 - .L_1254)
	.align		4
.L_1254:
        /*1c48*/ 	.word	index@(_ZN4vllm25paged_attention_v2_kernelI13__nv_bfloat16hLi112ELi8ELi128ELNS_18Fp8KVCacheDataTypeE1ELb1ELi512EEEvPfS3_PT_PKS4_PKT0_SA_ifPKiSC_iPKfiiiSE_SE_iiiii)
        /*1c4c*/ 	.word	0x00000000


	//----- nvinfo : EIATTR_REGCOUNT
	.align		4
.L_1255:
        /*1c50*/ 	.byte	0x04, 0x2f
        /*1c52*/ 	.short	(.L_1257 - .L_1256)
	.align		4
.L_1256:
        /*1c54*/ 	.word	index@(_ZN4vllm25paged_attention_v2_kernelI13__nv_bfloat16hLi120ELi8ELi128ELNS_18Fp8KVCacheDataTypeE1ELb1ELi512EEEvPfS3_PT_PKS4_PKT0_SA_ifPKiSC_iPKfiiiSE_SE_iiiii)
        /*1c58*/ 	.word	0x00000020


	//----- nvinfo : EIATTR_FRAME_SIZE
	.align		4
.L_1257:
        /*1c5c*/ 	.byte	0x04, 0x11
        /*1c5e*/ 	.short	(.L_1259 - .L_1258)
	.align		4
.L_1258:
        /*1c60*/ 	.word	index@(_ZN4vllm25paged_attention_v2_kernelI13__nv_bfloat16hLi120ELi8ELi128ELNS_18Fp8KVCacheDataTypeE1ELb1ELi512EEEvPfS3_PT_PKS4_PKT0_SA_ifPKiSC_iPKfiiiSE_SE_iiiii)
        /*1c64*/ 	.word	0x00000000


	//----- nvinfo : EIATTR_REGCOUNT
	.align		4
.L_1259:
        /*1c68*/ 	.byte	0x04, 0x2f
        /*1c6a*/ 	.short	(.L_1261 - .L_1260)
	.align		4
.L_1260:
        /*1c6c*/ 	.word	index@(_ZN4vllm25paged_attention_v2_kernelI13__nv_bfloat16hLi128ELi8ELi128ELNS_18Fp8KVCacheDataTypeE1ELb1ELi512EEEvPfS3_PT_PKS4_PKT0_SA_ifPKiSC_iPKfiiiSE_SE_iiiii)
        /*1c70*/ 	.word	0x00000020


	//----- nvinfo : EIATTR_FRAME_SIZE
	.align		4
.L_1261:
        /*1c74*/ 	.byte	0x04, 0x11
        /*1c76*/ 	.short	(.L_1263 - .L_1262)
	.align		4
.L_1262:
        /*1c78*/ 	.word	index@(_ZN4vllm25paged_attention_v2_kernelI13__nv_bfloat16hLi128ELi8ELi128ELNS_18Fp8KVCacheDataTypeE1ELb1ELi512EEEvPfS3_PT_PKS4_PKT0_SA_ifPKiSC_iPKfiiiSE_SE_iiiii)
        /*1c7c*/ 	.word	0x00000000


	//----- nvinfo : EIATTR_REGCOUNT
	.align		4
.L_1263:
        /*1c80*/ 	.byte	0x04, 0x2f
        /*1c82*/ 	.short	(.L_1265 - .L_1264)
	.align		4
.L_1264:
        /*1c84*/ 	.word	index@(_ZN4vllm25paged_attention_v2_kernelI13__nv_bfloat16hLi192ELi8ELi128ELNS_18Fp8KVCacheDataTypeE1ELb1ELi512EEEvPfS3_PT_PKS4_PKT0_SA_ifPKiSC_iPKfiiiSE_SE_iiiii)
        /*1c88*/ 	.word	0x00000020


	//----- nvinfo : EIATTR_FRAME_SIZE
	.align		4
.L_1265:
        /*1c8c*/ 	.byte	0x04, 0x11
        /*1c8e*/ 	.short	(.L_1267 - .L_1266)
	.align		4
.L_1266:
        /*1c90*/ 	.word	index@(_ZN4vllm25paged_attention_v2_kernelI13__nv_bfloat16hLi192ELi8ELi128ELNS_18Fp8KVCacheDataTypeE1ELb1ELi512EEEvPfS3_PT_PKS4_PKT0_SA_ifPKiSC_iPKfiiiSE_SE_iiiii)
        /*1c94*/ 	.word	0x00000000


	//----- nvinfo : EIATTR_REGCOUNT
	.align		4
.L_1267:
        /*1c98*/ 	.byte	0x04, 0x2f
        /*1c9a*/ 	.short	(.L_1269 - .L_1268)
	.align		4
.L_1268:
        /*1c9c*/ 	.word	index@(_ZN4vllm25paged_attention_v2_kernelI13__nv_bfloat16hLi256ELi8ELi128ELNS_18Fp8KVCacheDataTypeE1ELb1ELi512EEEvPfS3_PT_PKS4_PKT0_SA_ifPKiSC_iPKfiiiSE_SE_iiiii)
        /*1ca0*/ 	.word	0x00000020


	//----- nvinfo : EIATTR_FRAME_SIZE
	.align		4
.L_1269:
        /*1ca4*/ 	.byte	0x04, 0x11
        /*1ca6*/ 	.short	(.L_1271 - .L_1270)
	.align		4
.L_1270:
        /*1ca8*/ 	.word	index@(_ZN4vllm25paged_attention_v2_kernelI13__nv_bfloat16hLi256ELi8ELi128ELNS_18Fp8KVCacheDataTypeE1ELb1ELi512EEEvPfS3_PT_PKS4_PKT0_SA_ifPKiSC_iPKfiiiSE_SE_iiiii)
        /*1cac*/ 	.word	0x00000000


	//----- nvinfo : EIATTR_REGCOUNT
	.align		4
.L_1271:
        /*1cb0*/ 	.byte	0x04, 0x2f
        /*1cb2*/ 	.short	(.L_1273 - .L_1272)
	.align		4
.L_1272:
        /*1cb4*/ 	.word	index@(_ZN4vllm25paged_attention_v2_kernelI13__nv_bfloat16hLi32ELi8ELi128ELNS_18Fp8KVCacheDataTypeE1ELb0ELi512EEEvPfS3_PT_PKS4_PKT0_SA_ifPKiSC_iPKfiiiSE_SE_iiiii)
        /*1cb8*/ 	.word	0x00000020


	//----- nvinfo : EIATTR_FRAME_SIZE
	.align		4
.L_1273:
        /*1cbc*/ 	.byte	0x04, 0x11
        /*1cbe*/ 	.short	(.L_1275 - .L_1274)
	.align		4
.L_1274:
        /*1cc0*/ 	.word	index@(_ZN4vllm25paged_attention_v2_kernelI13__nv_bfloat16hLi32ELi8ELi128ELNS_18Fp8KVCacheDataTypeE1ELb0ELi512EEEvPfS3_PT_PKS4_PKT0_SA_ifPKiSC_iPKfiiiSE_SE_iiiii)
        /*1cc4*/ 	.word	0x00000000


	//----- nvinfo : EIATTR_REGCOUNT
	.align		4
.L_1275:
        /*1cc8*/ 	.byte	0x04, 0x2f
        /*1cca*/ 	.short	(.L_1277 - .L_1276)
	.align		4
.L_1276:
        /*1ccc*/ 	.word	index@(_ZN4vllm25paged_attention_v2_kernelI13__nv_bfloat16hLi64ELi8ELi128ELNS_18Fp8KVCacheDataTypeE1ELb0ELi512EEEvPfS3_PT_PKS4_PKT0_SA_ifPKiSC_iPKfiiiSE_SE_iiiii)
        /*1cd0*/ 	.word	0x00000020


	//----- nvinfo : EIATTR_FRAME_SIZE
	.align		4
.L_1277:
        /*1cd4*/ 	.byte	0x04, 0x11
        /*1cd6*/ 	.short	(.L_1279 - .L_1278)
	.align		4
.L_1278:
        /*1cd8*/ 	.word	index@(_ZN4vllm25paged_attention_v2_kernelI13__nv_bfloat16hLi64ELi8ELi128ELNS_18Fp8KVCacheDataTypeE1ELb0ELi512EEEvPfS3_PT_PKS4_PKT0_SA_ifPKiSC_iPKfiiiSE_SE_iiiii)
        /*1cdc*/ 	.word	0x00000000


	//----- nvinfo : EIATTR_REGCOUNT
	.align		4
.L_1279:
        /*1ce0*/ 	.byte	0x04, 0x2f
        /*1ce2*/ 	.short	(.L_1281 - .L_1280)
	.align		4
.L_1280:
        /*1ce4*/ 	.word	index@(_ZN4vllm25paged_attention_v2_kernelI13__nv_bfloat16hLi80ELi8ELi128ELNS_18Fp8KVCacheDataTypeE1ELb0ELi512EEEvPfS3_PT_PKS4_PKT0_SA_ifPKiSC_iPKfiiiSE_SE_iiiii)
        /*1ce8*/ 	.word	0x00000020


	//----- nvinfo : EIATTR_FRAME_SIZE
	.align		4
.L_1281:
        /*1cec*/ 	.byte	0x04, 0x11
        /*1cee*/ 	.short	(.L_1283 - .L_1282)
	.align		4
.L_1282:
        /*1cf0*/ 	.word	index@(_ZN4vllm25paged_attention_v2_kernelI13__nv_bfloat16hLi80ELi8ELi128ELNS_18Fp8KVCacheDataTypeE1ELb0ELi512EEEvPfS3_PT_PKS4_PKT0_SA_ifPKiSC_iPKfiiiSE_SE_iiiii)
        /*1cf4*/ 	.word	0x00000000


	//----- nvinfo : EIATTR_REGCOUNT
	.align		4
.L_1283:
        /*1cf8*/ 	.byte	0x04, 0x2f
        /*1cfa*/ 	.short	(.L_1285 - .L_1284)
	.align		4
.L_1284:
        /*1cfc*/ 	.word	index@(_ZN4vllm25paged_attention_v2_kernelI13__nv_bfloat16hLi96ELi8ELi128ELNS_18Fp8KVCacheDataTypeE1ELb0ELi512EEEvPfS3_PT_PKS4_PKT0_SA_ifPKiSC_iPKfiiiSE_SE_iiiii)
        /*1d00*/ 	.word	0x00000020


	//----- nvinfo : EIATTR_FRAME_SIZE
	.align		4
.L_1285:
        /*1d04*/ 	.byte	0x04, 0x11
        /*1d06*/ 	.short	(.L_1287 - .L_1286)
	.align		4
.L_1286:
        /*1d08*/ 	.word	index@(_ZN4vllm25paged_attention_v2_kernelI13__nv_bfloat16hLi96ELi8ELi128ELNS_18Fp8KVCacheDataTypeE1ELb0ELi512EEEvPfS3_PT_PKS4_PKT0_SA_ifPKiSC_iPKfiiiSE_SE_iiiii)
        /*1d0c*/ 	.word	0x00000000


	//----- nvinfo : EIATTR_REGCOUNT
	.align		4
.L_1287:
        /*1d10*/ 	.byte	0x04, 0x2f
        /*1d12*/ 	.short	(.L_1289 - .L_1288)
	.align		4
.L_1288:
        /*1d14*/ 	.word	index@(_ZN4vllm25paged_attention_v2_kernelI13__nv_bfloat16hLi112ELi8ELi128ELNS_18Fp8KVCacheDataTypeE1ELb0ELi512EEEvPfS3_PT_PKS4_PKT0_SA_ifPKiSC_iPKfiiiSE_SE_iiiii)
        /*1d18*/ 	.word	0x00000020


	//----- nvinfo : EIATTR_FRAME_SIZE
	.align		4
.L_1289:
        /*1d1c*/ 	.byte	0x04, 0x11
        /*1d1e*/ 	.short	(.L_1291 - .L_1290)
	.align		4
.L_1290:
        /*1d20*/ 	.word	index@(_ZN4vllm25paged_attention_v2_kernelI13__nv_bfloat16hLi112ELi8ELi128ELNS_18Fp8KVCacheDataTypeE1ELb0ELi512EEEvPfS3_PT_PKS4_PKT0_SA_ifPKiSC_iPKfiiiSE_SE_iiiii)
        /*1d24*/ 	.word	0x00000000


	//----- nvinfo : EIATTR_REGCOUNT
	.align		4
.L_1291:
        /*1d28*/ 	.byte	0x04, 0x2f
        /*1d2a*/ 	.short	(.L_1293 - .L_1292)
	.align		4
.L_1292:
        /*1d2c*/ 	.word	index@(_ZN4vllm25paged_attention_v2_kernelI13__nv_bfloat16hLi120ELi8ELi128ELNS_18Fp8KVCacheDataTypeE1ELb0ELi512EEEvPfS3_PT_PKS4_PKT0_SA_ifPKiSC_iPKfiiiSE_SE_iiiii)
        /*1d30*/ 	.word	0x00000020


	//----- nvinfo : EIATTR_FRAME_SIZE
	.align		4
.L_1293:
        /*1d34*/ 	.byte	0x04, 0x11
        /*1d36*/ 	.short	(.L_1295 - .L_1294)
	.align		4
.L_1294:
        /*1d38*/ 	.word	index@(_ZN4vllm25paged_attention_v2_kernelI13__nv_bfloat16hLi120ELi8ELi128ELNS_18Fp8KVCacheDataTypeE1ELb0ELi512EEEvPfS3_PT_PKS4_PKT0_SA_ifPKiSC_iPKfiiiSE_SE_iiiii)
        /*1d3c*/ 	.word	0x00000000


	//----- nvinfo : EIATTR_REGCOUNT
	.align		4
.L_1295:
        /*1d40*/ 	.byte	0x04, 0x2f
        /*1d42*/ 	.short	(.L_1297 - .L_1296)
	.align		4
.L_1296:
        /*1d44*/ 	.word	index@(_ZN4vllm25paged_attention_v2_kernelI13__nv_bfloat16hLi128ELi8ELi128ELNS_18Fp8KVCacheDataTypeE1ELb0ELi512EEEvPfS3_PT_PKS4_PKT0_SA_ifPKiSC_iPKfiiiSE_SE_iiiii)
        /*1d48*/ 	.word	0x00000020


	//----- nvinfo : EIATTR_FRAME_SIZE
	.align		4
.L_1297:
        /*1d4c*/ 	.byte	0x04, 0x11
        /*1d4e*/ 	.short	(.L_1299 - .L_1298)
	.align		4
.L_1298:
        /*1d50*/ 	.word	index@(_ZN4vllm25paged_attention_v2_kernelI13__nv_bfloat16hLi128ELi8ELi128ELNS_18Fp8KVCacheDataTypeE1ELb0ELi512EEEvPfS3_PT_PKS4_PKT0_SA_ifPKiSC_iPKfiiiSE_SE_iiiii)
        /*1d54*/ 	.word	0x00000000


	//----- nvinfo : EIATTR_REGCOUNT
	.align		4
.L_1299:
        /*1d58*/ 	.byte	0x04, 0x2f
        /*1d5a*/ 	.short	(.L_1301 - .L_1300)
	.align		4
.L_1300:
        /*1d5c*/ 	.word	index@(_ZN4vllm25paged_attention_v2_kernelI13__nv_bfloat16hLi192ELi8ELi128ELNS_18Fp8KVCacheDataTypeE1ELb0ELi512EEEvPfS3_PT_PKS4_PKT0_SA_ifPKiSC_iPKfiiiSE_SE_iiiii)
        /*1d60*/ 	.word	0x00000020


	//----- nvinfo : EIATTR_FRAME_SIZE
	.align		4
.L_1301:
        /*1d64*/ 	.byte	0x04, 0x11
        /*1d66*/ 	.short	(.L_1303 - .L_1302)
	.align		4
.L_1302:
        /*1d68*/ 	.word	index@(_ZN4vllm25paged_attention_v2_kernelI13__nv_bfloat16hLi192ELi8ELi128ELNS_18Fp8KVCacheDataTypeE1ELb0ELi512EEEvPfS3_PT_PKS4_PKT0_SA_ifPKiSC_iPKfiiiSE_SE_iiiii)
        /*1d6c*/ 	.word	0x00000000


	//----- nvinfo : EIATTR_REGCOUNT
	.align		4
.L_1303:
        /*1d70*/ 	.byte	0x04, 0x2f
        /*1d72*/ 	.short	(.L_1305 - .L_1304)
	.align		4
.L_1304:
        /*1d74*/ 	.word	index@(_ZN4vllm25paged_attention_v2_kernelI13__nv_bfloat16hLi256ELi8ELi128ELNS_18Fp8KVCacheDataTypeE1ELb0ELi512EEEvPfS3_PT_PKS4_PKT0_SA_ifPKiSC_iPKfiiiSE_SE_iiiii)
        /*1d78*/ 	.word	0x00000020


	//----- nvinfo : EIATTR_FRAME_SIZE
	.align		4
.L_1305:
        /*1d7c*/ 	.byte	0x04, 0x11
        /*1d7e*/ 	.short	(.L_1307 - .L_1306)
	.align		4
.L_1306:
        /*1d80*/ 	.word	index@(_ZN4vllm25paged_attention_v2_kernelI13__nv_bfloat16hLi256ELi8ELi128ELNS_18Fp8KVCacheDataTypeE1ELb0ELi512EEEvPfS3_PT_PKS4_PKT0_SA_ifPKiSC_iPKfiiiSE_SE_iiiii)
        /*1d84*/ 	.word	0x00000000


	//----- nvinfo : EIATTR_REGCOUNT
	.align		4
.L_1307:
        /*1d88*/ 	.byte	0x04, 0x2f
        /*1d8a*/ 	.short	(.L_1309 - .L_1308)
	.align		4
.L_1308:
        /*1d8c*/ 	.word	index@(_ZN4vllm25paged_attention_v2_kernelI13__nv_bfloat16hLi32ELi16ELi128ELNS_18Fp8KVCacheDataTypeE1ELb1ELi512EEEvPfS3_PT_PKS4_PKT0_SA_ifPKiSC_iPKfiiiSE_SE_iiiii)
        /*1d90*/ 	.word	0x00000020


	//----- nvinfo : EIATTR_FRAME_SIZE
	.align		4
.L_1309:
        /*1d94*/ 	.byte	0x04, 0x11
        /*1d96*/ 	.short	(.L_1311 - .L_1310)
	.align		4
.L_1310:
        /*1d98*/ 	.word	index@(_ZN4vllm25paged_attention_v2_kernelI13__nv_bfloat16hLi32ELi16ELi128ELNS_18Fp8KVCacheDataTypeE1ELb1ELi512EEEvPfS3_PT_PKS4_PKT0_SA_ifPKiSC_iPKfiiiSE_SE_iiiii)
        /*1d9c*/ 	.word	0x00000000


	//----- nvinfo : EIATTR_REGCOUNT
	.align		4
.L_1311:
        /*1da0*/ 	.byte	0x04, 0x2f
        /*1da2*/ 	.short	(.L_1313 - .L_1312)
	.align		4
.L_1312:
        /*1da4*/ 	.word	index@(_ZN4vllm25paged_attention_v2_kernelI13__nv_bfloat16hLi64ELi16ELi128ELNS_18Fp8KVCacheDataTypeE1ELb1ELi512EEEvPfS3_PT_PKS4_PKT0_SA_ifPKiSC_iPKfiiiSE_SE_iiiii)
        /*1da8*/ 	.word	0x00000020


	//----- nvinfo : EIATTR_FRAME_SIZE
	.align		4
.L_1313:
        /*1dac*/ 	.byte	0x04, 0x11
        /*1dae*/ 	.short	(.L_1315 - .L_1314)
	.align		4
.L_1314:
        /*1db0*/ 	.word	index@(_ZN4vllm25paged_attention_v2_kernelI13__nv_bfloat16hLi64ELi16ELi128ELNS_18Fp8KVCacheDataTypeE1ELb1ELi512EEEvPfS3_PT_PKS4_PKT0_SA_ifPKiSC_iPKfiiiSE_SE_iiiii)
        /*1db4*/ 	.word	0x00000000


	//----- nvinfo : EIATTR_REGCOUNT
	.align		4
.L_1315:
        /*1db8*/ 	.byte	0x04, 0x2f
        /*1dba*/ 	.short	(.L_1317 - .L_1316)
	.align		4
.L_1316:
        /*1dbc*/ 	.word	index@(_ZN4vllm25paged_attention_v2_kernelI13__nv_bfloat16hLi80ELi16ELi128ELNS_18Fp8KVCacheDataTypeE1ELb1ELi512EEEvPfS3_PT_PKS4_PKT0_SA_ifPKiSC_iPKfiiiSE_SE_iiiii)
        /*1dc0*/ 	.word	0x00000020


	//----- nvinfo : EIATTR_FRAME_SIZE
	.align		4
.L_1317:
        /*1dc4*/ 	.byte	0x04, 0x11
        /*1dc6*/ 	.short	(.L_1319 - .L_1318)
	.align		4
.L_1318:
        /*1dc8*/ 	.word	index@(_ZN4vllm25paged_attention_v2_kernelI13__nv_bfloat16hLi80ELi16ELi128ELNS_18Fp8KVCacheDataTypeE1ELb1ELi512EEEvPfS3_PT_PKS4_PKT0_SA_ifPKiSC_iPKfiiiSE_SE_iiiii)
        /*1dcc*/ 	.word	0x00000000


	//----- nvinfo : EIATTR_REGCOUNT
	.align		4
.L_1319:
        /*1dd0*/ 	.byte	0x04, 0x2f
        /*1dd2*/ 	.short	(.L_1321 - .L_1320)
	.align		4
.L_1320:
        /*1dd4*/ 	.word	index@(_ZN4vllm25paged_attention_v2_kernelI13__nv_bfloat16hLi96ELi16ELi128ELNS_18Fp8KVCacheDataTypeE1ELb1ELi512EEEvPfS3_PT_PKS4_PKT0_SA_ifPKiSC_iPKfiiiSE_SE_iiiii)
        /*1dd8*/ 	.word	0x00000020


	//----- nvinfo : EIATTR_FRAME_SIZE
	.align		4
.L_1321:
        /*1ddc*/ 	.byte	0x04, 0x11
        /*1dde*/ 	.short	(.L_1323 - .L_1322)
	.align		4
.L_1322:
        /*1de0*/ 	.word	index@(_ZN4vllm25paged_attention_v2_kernelI13__nv_bfloat16hLi96ELi16ELi128ELNS_18Fp8KVCacheDataTypeE1ELb1ELi512EEEvPfS3_PT_PKS4_PKT0_SA_ifPKiSC_iPKfiiiSE_SE_iiiii)
        /*1de4*/ 	.word	0x00000000


	//----- nvinfo : EIATTR_REGCOUNT
	.align		4
.L_1323:
        /*1de8*/ 	.byte	0x04, 0x2f
        /*1dea*/ 	.short	(.L_1325 - .L_1324)
	.align		4
.L_1324:
        /*1dec*/ 	.word	index@(_ZN4vllm25paged_attention_v2_kernelI13__nv_bfloat16hLi112ELi16ELi128ELNS_18Fp8KVCacheDataTypeE1ELb1ELi512EEEvPfS3_PT_PKS4_PKT0_SA_ifPKiSC_iPKfiiiSE_SE_iiiii)
        /*1df0*/ 	.word	0x00000020


	//----- nvinfo : EIATTR_FRAME_SIZE
	.align		4
.L_1325:
        /*1df4*/ 	.byte	0x04, 0x11
        /*1df6*/ 	.short	(.L_1327 - .L_1326)
	.align		4
.L_1326:
        /*1df8*/ 	.word	index@(_ZN4vllm25paged_attention_v2_kernelI13__nv_bfloat16hLi112ELi16ELi128ELNS_18Fp8KVCacheDataTypeE1ELb1ELi512EEEvPfS3_PT_PKS4_PKT0_SA_ifPKiSC_iPKfiiiSE_SE_iiiii)
        /*1dfc*/ 	.word	0x00000000


	//----- nvinfo : EIATTR_REGCOUNT
	.align		4
.L_1327:
        /*1e00*/ 	.byte	0x04, 0x2f
        /*1e02*/ 	.short	(.L_1329 - .L_1328)
	.align		4
.L_1328:
        /*1e04*/ 	.word	index@(_ZN4vllm25paged_attention_v2_kernelI13__nv_bfloat16hLi120ELi16ELi128ELNS_18Fp8KVCacheDataTypeE1ELb1ELi512EEEvPfS3_PT_PKS4_PKT0_SA_ifPKiSC_iPKfiiiSE_SE_iiiii)
        /*1e08*/ 	.word	0x00000020


	//----- nvinfo : EIATTR_FRAME_SIZE
	.align		4
.L_1329:
        /*1e0c*/ 	.byte	0x04, 0x11
        /*1e0e*/ 	.short	(.L_1331 - .L_1330)
	.align		4
.L_1330:
        /*1e10*/ 	.word	index@(_ZN4vllm25paged_attention_v2_kernelI13__nv_bfloat16hLi120ELi16ELi128ELNS_18Fp8KVCacheDataTypeE1ELb1ELi512EEEvPfS3_PT_PKS4_PKT0_SA_ifPKiSC_iPKfiiiSE_SE_iiiii)
        /*1e14*/ 	.word	0x00000000


	//----- nvinfo : EIATTR_REGCOUNT
	.align		4
.L_1331:
        /*1e18*/ 	.byte	0x04, 0x2f
        /*1e1a*/ 	.short	(.L_1333 - .L_1332)
	.align		4
.L_1332:
        /*1e1c*/ 	.word	index@(_ZN4vllm25paged_attention_v2_kernelI13__nv_bfloat16hLi128ELi16ELi128ELNS_18Fp8KVCacheDataTypeE1ELb1ELi512EEEvPfS3_PT_PKS4_PKT0_SA_ifPKiSC_iPKfiiiSE_SE_iiiii)
        /*1e20*/ 	.word	0x00000020


	//----- nvinfo : EIATTR_FRAME_SIZE
	.align		4
.L_1333:
        /*1e24*/ 	.byte	0x04, 0x11
        /*1e26*/ 	.short	(.L_1335 - .L_1334)
	.align		4
.L_1334:
        /*1e28*/ 	.word	index@(_ZN4vllm25paged_attention_v2_kernelI13__nv_bfloat16hLi128ELi16ELi128ELNS_18Fp8KVCacheDataTypeE1ELb1ELi512EEEvPfS3_PT_PKS4_PKT0_SA_ifPKiSC_iPKfiiiSE_SE_iiiii)
        /*1e2c*/ 	.word	0x00000000


	//----- nvinfo : EIATTR_REGCOUNT
	.align		4
.L_1335:
        /*1e30*/ 	.byte	0x04, 0x2f
        /*1e32*/ 	.short	(.L_1337 - .L_1336)
	.align		4
.L_1336:
        /*1e34*/ 	.word	index@(_ZN4vllm25paged_attention_v2_kernelI13__nv_bfloat16hLi192ELi16ELi128ELNS_18Fp8KVCacheDataTypeE1ELb1ELi512EEEvPfS3_PT_PKS4_PKT0_SA_ifPKiSC_iPKfiiiSE_SE_iiiii)
        /*1e38*/ 	.word	0x00000020


	//----- nvinfo : EIATTR_FRAME_SIZE
	.align		4
.L_1337:
        /*1e3c*/ 	.byte	0x04, 0x11
        /*1e3e*/ 	.short	(.L_1339 - .L_1338)
	.align		4
.L_1338:
        /*1e40*/ 	.word	index@(_ZN4vllm25paged_attention_v2_kernelI13__nv_bfloat16hLi192ELi16ELi128ELNS_18Fp8KVCacheDataTypeE1ELb1ELi512EEEvPfS3_PT_PKS4_PKT0_SA_ifPKiSC_iPKfiiiSE_SE_iiiii)
        /*1e44*/ 	.word	0x00000000


	//----- nvinfo : EIATTR_REGCOUNT
	.align		4
.L_1339:
        /*1e48*/ 	.byte	0x04, 0x2f
        /*1e4a*/ 	.short	(.L_1341 - .L_1340)
	.align		4
.L_1340:
        /*1e4c*/ 	.word	index@(_ZN4vllm25paged_attention_v2_kernelI13__nv_bfloat16hLi256ELi16ELi128ELNS_18Fp8KVCacheDataTypeE1ELb1ELi512EEEvPfS3_PT_PKS4_PKT0_SA_ifPKiSC_iPKfiiiSE_SE_iiiii)
        /*1e50*/ 	.word	0x00000028


	//----- nvinfo : EIATTR_FRAME_SIZE
	.align		4
.L_1341:
        /*1e54*/ 	.byte	0x04, 0x11
        /*1e56*/ 	.short	(.L_1343 - .L_1342)
	.align		4
.L_1342:
        /*1e58*/ 	.word	index@(_ZN4vllm25paged_attention_v2_kernelI13__nv_bfloat16hLi256ELi16ELi128ELNS_18Fp8KVCacheDataTypeE1ELb1ELi512EEEvPfS3_PT_PKS4_PKT0_SA_ifPKiSC_iPKfiiiSE_SE_iiiii)
        /*1e5c*/ 	.word	0x00000000


	//----- nvinfo : EIATTR_REGCOUNT
	.align		4
.L_1343:
        /*1e60*/ 	.byte	0x04, 0x2f
        /*1e62*/ 	.short	(.L_1345 - .L_1344)
	.align		4
.L_1344:
        /*1e64*/ 	.word	index@(_ZN4vllm25paged_attention_v2_kernelI13__nv_bfloat16hLi32ELi16ELi128ELNS_18Fp8KVCacheDataTypeE1ELb0ELi512EEEvPfS3_PT_PKS4_PKT0_SA_ifPKiSC_iPKfiiiSE_SE_iiiii)
        /*1e68*/ 	.word	0x00000020


	//----- nvinfo : EIATTR_FRAME_SIZE
	.align		4
.L_1345:
        /*1e6c*/ 	.byte	0x04, 0x11
        /*1e6e*/ 	.short	(.L_1347 - .L_1346)
	.align		4
.L_1346:
        /*1e70*/ 	.word	index@(_ZN4vllm25paged_attention_v2_kernelI13__nv_bfloat16hLi32ELi16ELi128ELNS_18Fp8KVCacheDataTypeE1ELb0ELi512EEEvPfS3_PT_PKS4_PKT0_SA_ifPKiSC_iPKfiiiSE_SE_iiiii)
        /*1e74*/ 	.word	0x00000000


	//----- nvinfo : EIATTR_REGCOUNT
	.align		4
.L_1347:
        /*1e78*/ 	.byte	0x04, 0x2f
        /*1e7a*/ 	.short	(.L_1349 - .L_1348)
	.align		4
.L_1348:
        /*1e7c*/ 	.word	index@(_ZN4vllm25paged_attention_v2_kernelI13__nv_bfloat16hLi64ELi16ELi128ELNS_18Fp8KVCacheDataTypeE1ELb0ELi512EEEvPfS3_PT_PKS4_PKT0_SA_ifPKiSC_iPKfiiiSE_SE_iiiii)
        /*1e80*/ 	.word	0x00000020


	//----- nvinfo : EIATTR_FRAME_SIZE
	.align		4
.L_1349:
        /*1e84*/ 	.byte	0x04, 0x11
        /*1e86*/ 	.short	(.L_1351 - .L_1350)
	.align		4
.L_1350:
        /*1e88*/ 	.word	index@(_ZN4vllm25paged_attention_v2_kernelI13__nv_bfloat16hLi64ELi16ELi128ELNS_18Fp8KVCacheDataTypeE1ELb0ELi512EEEvPfS3_PT_PKS4_PKT0_SA_ifPKiSC_iPKfiiiSE_SE_iiiii)
        /*1e8c*/ 	.word	0x00000000


	//----- nvinfo : EIATTR_REGCOUNT
	.align		4
.L_1351:
        /*1e90*/ 	.byte	0x04, 0x2f
        /*1e92*/ 	.short	(.L_1353 - .L_1352)
	.align		4
.L_1352:
        /*1e94*/ 	.word	index@(_ZN4vllm25paged_attention_v2_kernelI13__nv_bfloat16hLi80ELi16ELi128ELNS_18Fp8KVCacheDataTypeE1ELb0ELi512EEEvPfS3_PT_PKS4_PKT0_SA_ifPKiSC_iPKfiiiSE_SE_iiiii)
        /*1e98*/ 	.word	0x00000020


	//----- nvinfo : EIATTR_FRAME_SIZE
	.align		4
.L_1353:
        /*1e9c*/ 	.byte	0x04, 0x11
        /*1e9e*/ 	.short	(.L_1355 - .L_1354)
	.align		4
.L_1354:
        /*1ea0*/ 	.word	index@(_ZN4vllm25paged_attention_v2_kernelI13__nv_bfloat16hLi80ELi16ELi128ELNS_18Fp8KVCacheDataTypeE1ELb0ELi512EEEvPfS3_PT_PKS4_PKT0_SA_ifPKiSC_iPKfiiiSE_SE_iiiii)
        /*1ea4*/ 	.word	0x00000000


	//----- nvinfo : EIATTR_REGCOUNT
	.align		4
.L_1355:
        /*1ea8*/ 	.byte	0x04, 0x2f
        /*1eaa*/ 	.short	(.L_1357 - .L_1356)
	.align		4
.L_1356:
        /*1eac*/ 	.word	index@(_ZN4vllm25paged_attention_v2_kernelI13__nv_bfloat16hLi96ELi16ELi128ELNS_18Fp8KVCacheDataTypeE1ELb0ELi512EEEvPfS3_PT_PKS4_PKT0_SA_ifPKiSC_iPKfiiiSE_SE_iiiii)
        /*1eb0*/ 	.word	0x00000020


	//----- nvinfo : EIATTR_FRAME_SIZE
	.align		4
.L_1357:
        /*1eb4*/ 	.byte	0x04, 0x11
        /*1eb6*/ 	.short	(.L_1359 - .L_1358)
	.align		4
.L_1358:
        /*1eb8*/ 	.word	index@(_ZN4vllm25paged_attention_v2_kernelI13__nv_bfloat16hLi96ELi16ELi128ELNS_18Fp8KVCacheDataTypeE1ELb0ELi512EEEvPfS3_PT_PKS4_PKT0_SA_ifPKiSC_iPKfiiiSE_SE_iiiii)
        /*1ebc*/ 	.word	0x00000000


	//----- nvinfo : EIATTR_REGCOUNT
	.align		4
.L_1359:
        /*1ec0*/ 	.byte	0x04, 0x2f
        /*1ec2*/ 	.short	(.L_1361 - .L_1360)
	.align		4
.L_1360:
        /*1ec4*/ 	.word	index@(_ZN4vllm25paged_attention_v2_kernelI13__nv_bfloat16hLi112ELi16ELi128ELNS_18Fp8KVCacheDataTypeE1ELb0ELi512EEEvPfS3_PT_PKS4_PKT0_SA_ifPKiSC_iPKfiiiSE_SE_iiiii)
        /*1ec8*/ 	.word	0x00000020


	//----- nvinfo : EIATTR_FRAME_SIZE
	.align		4
.L_1361:
        /*1ecc*/ 	.byte	0x04, 0x11
        /*1ece*/ 	.short	(.L_1363 - .L_1362)
	.align		4
.L_1362:
        /*1ed0*/ 	.word	index@(_ZN4vllm25paged_attention_v2_kernelI13__nv_bfloat16hLi112ELi16ELi128ELNS_18Fp8KVCacheDataTypeE1ELb0ELi512EEEvPfS3_PT_PKS4_PKT0_SA_ifPKiSC_iPKfiiiSE_SE_iiiii)
        /*1ed4*/ 	.word	0x00000000


	//----- nvinfo : EIATTR_REGCOUNT
	.align		4
.L_1363:
        /*1ed8*/ 	.byte	0x04, 0x2f
        /*1eda*/ 	.short	(.L_1365 - .L_1364)
	.align		4
.L_1364:
        /*1edc*/ 	.word	index@(_ZN4vllm25paged_attention_v2_kernelI13__nv_bfloat16hLi120ELi16ELi128ELNS_18Fp8KVCacheDataTypeE1ELb0ELi512EEEvPfS3_PT_PKS4_PKT0_SA_ifPKiSC_iPKfiiiSE_SE_iiiii)
        /*1ee0*/ 	.word	0x00000020


	//----- nvinfo : EIATTR_FRAME_SIZE
	.align		4
.L_1365:
        /*1ee4*/ 	.byte	0x04, 0x11
        /*1ee6*/ 	.short	(.L_1367 - .L_1366)
	.align		4
.L_1366:
        /*1ee8*/ 	.word	index@(_ZN4vllm25paged_attention_v2_kernelI13__nv_bfloat16hLi120ELi16ELi128ELNS_18Fp8KVCacheDataTypeE1ELb0ELi512EEEvPfS3_PT_PKS4_PKT0_SA_ifPKiSC_iPKfiiiSE_SE_iiiii)
        /*1eec*/ 	.word	0x00000000


	//----- nvinfo : EIATTR_REGCOUNT
	.align		4
.L_1367:
        /*1ef0*/ 	.byte	0x04, 0x2f
        /*1ef2*/ 	.short	(.L_1369 - .L_1368)
	.align		4
.L_1368:
        /*1ef4*/ 	.word	index@(_ZN4vllm25paged_attention_v2_kernelI13__nv_bfloat16hLi128ELi16ELi128ELNS_18Fp8KVCacheDataTypeE1ELb0ELi512EEEvPfS3_PT_PKS4_PKT0_SA_ifPKiSC_iPKfiiiSE_SE_iiiii)
        /*1ef8*/ 	.word	0x00000020


	//----- nvinfo : EIATTR_FRAME_SIZE
	.align		4
.L_1369:
        /*1efc*/ 	.byte	0x04, 0x11
        /*1efe*/ 	.short	(.L_1371 - .L_1370)
	.align		4
.L_1370:
        /*1f00*/ 	.word	index@(_ZN4vllm25paged_attention_v2_kernelI13__nv_bfloat16hLi128ELi16ELi128ELNS_18Fp8KVCacheDataTypeE1ELb0ELi512EEEvPfS3_PT_PKS4_PKT0_SA_ifPKiSC_iPKfiiiSE_SE_iiiii)
        /*1f04*/ 	.word	0x00000000


	//----- nvinfo : EIATTR_REGCOUNT
	.align		4
.L_1371:
        /*1f08*/ 	.byte	0x04, 0x2f
        /*1f0a*/ 	.short	(.L_1373 - .L_1372)
	.align		4
.L_1372:
        /*1f0c*/ 	.word	index@(_ZN4vllm25paged_attention_v2_kernelI13__nv_bfloat16hLi192ELi16ELi128ELNS_18Fp8KVCacheDataTypeE1ELb0ELi512EEEvPfS3_PT_PKS4_PKT0_SA_ifPKiSC_iPKfiiiSE_SE_iiiii)
        /*1f10*/ 	.word	0x00000020


	//----- nvinfo : EIATTR_FRAME_SIZE
	.align		4
.L_1373:
        /*1f14*/ 	.byte	0x04, 0x11
        /*1f16*/ 	.short	(.L_1375 - .L_1374)
	.align		4
.L_1374:
        /*1f18*/ 	.word	index@(_ZN4vllm25paged_attention_v2_kernelI13__nv_bfloat16hLi192ELi16ELi128ELNS_18Fp8KVCacheDataTypeE1ELb0ELi512EEEvPfS3_PT_PKS4_PKT0_SA_ifPKiSC_iPKfiiiSE_SE_iiiii)
        /*1f1c*/ 	.word	0x00000000


	//----- nvinfo : EIATTR_REGCOUNT
	.align		4
.L_1375:
        /*1f20*/ 	.byte	0x04, 0x2f
        /*1f22*/ 	.short	(.L_1377 - .L_1376)
	.align		4
.L_1376:
        /*1f24*/ 	.word	index@(_ZN4vllm25paged_attention_v2_kernelI13__nv_bfloat16hLi256ELi16ELi128ELNS_18Fp8KVCacheDataTypeE1ELb0ELi512EEEvPfS3_PT_PKS4_PKT0_SA_ifPKiSC_iPKfiiiSE_SE_iiiii)
        /*1f28*/ 	.word	0x00000020


	//----- nvinfo : EIATTR_FRAME_SIZE
	.align		4
.L_1377:
        /*1f2c*/ 	.byte	0x04, 0x11
        /*1f2e*/ 	.short	(.L_1379 - .L_1378)
	.align		4
.L_1378:
        /*1f30*/ 	.word	index@(_ZN4vllm25paged_attention_v2_kernelI13__nv_bfloat16hLi256ELi16ELi128ELNS_18Fp8KVCacheDataTypeE1ELb0ELi512EEEvPfS3_PT_PKS4_PKT0_SA_ifPKiSC_iPKfiiiSE_SE_iiiii)
        /*1f34*/ 	.word	0x00000000


	//----- nvinfo : EIATTR_REGCOUNT
	.align		4
.L_1379:
        /*1f38*/ 	.byte	0x04, 0x2f
        /*1f3a*/ 	.short	(.L_1381 - .L_1380)
	.align		4
.L_1380:
        /*1f3c*/ 	.word	index@(_ZN4vllm25paged_attention_v2_kernelI13__nv_bfloat16hLi32ELi32ELi128ELNS_18Fp8KVCacheDataTypeE1ELb1ELi512EEEvPfS3_PT_PKS4_PKT0_SA_ifPKiSC_iPKfiiiSE_SE_iiiii)
        /*1f40*/ 	.word	0x00000020


	//----- nvinfo : EIATTR_FRAME_SIZE
	.align		4
.L_1381:
        /*1f44*/ 	.byte	0x04, 0x11
        /*1f46*/ 	.short	(.L_1383 - .L_1382)
	.align		4
.L_1382:
        /*1f48*/ 	.word	index@(_ZN4vllm25paged_attention_v2_kernelI13__nv_bfloat16hLi32ELi32ELi128ELNS_18Fp8KVCacheDataTypeE1ELb1ELi512EEEvPfS3_PT_PKS4_PKT0_SA_ifPKiSC_iPKfiiiSE_SE_iiiii)
        /*1f4c*/ 	.word	0x00000000


	//----- nvinfo : EIATTR_REGCOUNT
	.align		4
.L_1383:
        /*1f50*/ 	.byte	0x04, 0x2f
        /*1f52*/ 	.short	(.L_1385 - .L_1384)
	.align		4
.L_1384:
        /*1f54*/ 	.word	index@(_ZN4vllm25paged_attention_v2_kernelI13__nv_bfloat16hLi64ELi32ELi128ELNS_18Fp8KVCacheDataTypeE1ELb1ELi512EEEvPfS3_PT_PKS4_PKT0_SA_ifPKiSC_iPKfiiiSE_SE_iiiii)
        /*1f58*/ 	.word	0x00000020


	//----- nvinfo : EIATTR_FRAME_SIZE
	.align		4
.L_1385:
        /*1f5c*/ 	.byte	0x04, 0x11
        /*1f5e*/ 	.short	(.L_1387 - .L_1386)
	.align		4
.L_1386:
        /*1f60*/ 	.word	index@(_ZN4vllm25paged_attention_v2_kernelI13__nv_bfloat16hLi64ELi32ELi128ELNS_18Fp8KVCacheDataTypeE1ELb1ELi512EEEvPfS3_PT_PKS4_PKT0_SA_ifPKiSC_iPKfiiiSE_SE_iiiii)
        /*1f64*/ 	.word	0x00000000


	//----- nvinfo : EIATTR_REGCOUNT
	.align		4
.L_1387:
        /*1f68*/ 	.byte	0x04, 0x2f
        /*1f6a*/ 	.short	(.L_1389 - .L_1388)
	.align		4
.L_1388:
        /*1f6c*/ 	.word	index@(_ZN4vllm25paged_attention_v2_kernelI13__nv_bfloat16hLi80ELi32ELi128ELNS_18Fp8KVCacheDataTypeE1ELb1ELi512EEEvPfS3_PT_PKS4_PKT0_SA_ifPKiSC_iPKfiiiSE_SE_iiiii)
        /*1f70*/ 	.word	0x00000028


	//----- nvinfo : EIATTR_FRAME_SIZE
	.align		4
.L_1389:
        /*1f74*/ 	.byte	0x04, 0x11
        /*1f76*/ 	.short	(.L_1391 - .L_1390)
	.align		4
.L_1390:
        /*1f78*/ 	.word	index@(_ZN4vllm25paged_attention_v2_kernelI13__nv_bfloat16hLi80ELi32ELi128ELNS_18Fp8KVCacheDataTypeE1ELb1ELi512EEEvPfS3_PT_PKS4_PKT0_SA_ifPKiSC_iPKfiiiSE_SE_iiiii)
        /*1f7c*/ 	.word	0x00000000


	//----- nvinfo : EIATTR_REGCOUNT
	.align		4
.L_1391:
        /*1f80*/ 	.byte	0x04, 0x2f
        /*1f82*/ 	.short	(.L_1393 - .L_1392)
	.align		4
.L_1392:
        /*1f84*/ 	.word	index@(_ZN4vllm25paged_attention_v2_kernelI13__nv_bfloat16hLi96ELi32ELi128ELNS_18Fp8KVCacheDataTypeE1ELb1ELi512EEEvPfS3_PT_PKS4_PKT0_SA_ifPKiSC_iPKfiiiSE_SE_iiiii)
        /*1f88*/ 	.word	0x00000020


	//----- nvinfo : EIATTR_FRAME_SIZE
	.align		4
.L_1393:
        /*1f8c*/ 	.byte	0x04, 0x11
        /*1f8e*/ 	.short	(.L_1395 - .L_1394)
	.align		4
.L_1394:
        /*1f90*/ 	.word	index@(_ZN4vllm25paged_attention_v2_kernelI13__nv_bfloat16hLi96ELi32ELi128ELNS_18Fp8KVCacheDataTypeE1ELb1ELi512EEEvPfS3_PT_PKS4_PKT0_SA_ifPKiSC_iPKfiiiSE_SE_iiiii)
        /*1f94*/ 	.word	0x00000000


	//----- nvinfo : EIATTR_REGCOUNT
	.align		4
.L_1395:
        /*1f98*/ 	.byte	0x04, 0x2f
        /*1f9a*/ 	.short	(.L_1397 - .L_1396)
	.align		4
.L_1396:
        /*1f9c*/ 	.word	index@(_ZN4vllm25paged_attention_v2_kernelI13__nv_bfloat16hLi112ELi32ELi128ELNS_18Fp8KVCacheDataTypeE1ELb1ELi512EEEvPfS3_PT_PKS4_PKT0_SA_ifPKiSC_iPKfiiiSE_SE_iiiii)
        /*1fa0*/ 	.word	0x00000020


	//----- nvinfo : EIATTR_FRAME_SIZE
	.align		4
.L_1397:
        /*1fa4*/ 	.byte	0x04, 0x11
        /*1fa6*/ 	.short	(.L_1399 - .L_1398)
	.align		4
.L_1398:
        /*1fa8*/ 	.word	index@(_ZN4vllm25paged_attention_v2_kernelI13__nv_bfloat16hLi112ELi32ELi128ELNS_18Fp8KVCacheDataTypeE1ELb1ELi512EEEvPfS3_PT_PKS4_PKT0_SA_ifPKiSC_iPKfiiiSE_SE_iiiii)
        /*1fac*/ 	.word	0x00000000


	//----- nvinfo : EIATTR_REGCOUNT
	.align		4
.L_1399:
        /*1fb0*/ 	.byte	0x04, 0x2f
        /*1fb2*/ 	.short	(.L_1401 - .L_1400)
	.align		4
.L_1400:
        /*1fb4*/ 	.word	index@(_ZN4vllm25paged_attention_v2_kernelI13__nv_bfloat16hLi120ELi32ELi128ELNS_18Fp8KVCacheDataTypeE1ELb1ELi512EEEvPfS3_PT_PKS4_PKT0_SA_ifPKiSC_iPKfiiiSE_SE_iiiii)
        /*1fb8*/ 	.word	0x00000028


	//----- nvinfo : EIATTR_FRAME_SIZE
	.align		4
.L_1401:
        /*1fbc*/ 	.byte	0x04, 0x11
        /*1fbe*/ 	.short	(.L_1403 - .L_1402)
	.align		4
.L_1402:
        /*1fc0*/ 	.word	index@(_ZN4vllm25paged_attention_v2_kernelI13__nv_bfloat16hLi120ELi32ELi128ELNS_18Fp8KVCacheDataTypeE1ELb1ELi512EEEvPfS3_PT_PKS4_PKT0_SA_ifPKiSC_iPKfiiiSE_SE_iiiii)
        /*1fc4*/ 	.word	0x00000000


	//----- nvinfo : EIATTR_REGCOUNT
	.align		4
.L_1403:
        /*1fc8*/ 	.byte	0x04, 0x2f
        /*1fca*/ 	.short	(.L_1405 - .L_1404)
	.align		4
.L_1404:
        /*1fcc*/ 	.word	index@(_ZN4vllm25paged_attention_v2_kernelI13__nv_bfloat16hLi128ELi32ELi128ELNS_18Fp8KVCacheDataTypeE1ELb1ELi512EEEvPfS3_PT_PKS4_PKT0_SA_ifPKiSC_iPKfiiiSE_SE_iiiii)
        /*1fd0*/ 	.word	0x00000028


	//----- nvinfo : EIATTR_FRAME_SIZE
	.align		4
.L_1405:
        /*1fd4*/ 	.byte	0x04, 0x11
        /*1fd6*/ 	.short	(.L_1407 - .L_1406)
	.align		4
.L_1406:
        /*1fd8*/ 	.word	index@(_ZN4vllm25paged_attention_v2_kernelI13__nv_bfloat16hLi128ELi32ELi128ELNS_18Fp8KVCacheDataTypeE1ELb1ELi512EEEvPfS3_PT_PKS4_PKT0_SA_ifPKiSC_iPKfiiiSE_SE_iiiii)
        /*1fdc*/ 	.word	0x00000000


	//----- nvinfo : EIATTR_REGCOUNT
	.align		4
.L_1407:
        /*1fe0*/ 	.byte	0x04, 0x2f
        /*1fe2*/ 	.short	(.L_1409 - .L_1408)
	.align		4
.L_1408:
        /*1fe4*/ 	.word	index@(_ZN4vllm25paged_attention_v2_kernelI13__nv_bfloat16hLi192ELi32ELi128ELNS_18Fp8KVCacheDataTypeE1ELb1ELi512EEEvPfS3_PT_PKS4_PKT0_SA_ifPKiSC_iPKfiiiSE_SE_iiiii)
        /*1fe8*/ 	.word	0x00000028


	//----- nvinfo : EIATTR_FRAME_SIZE
	.align		4
.L_1409:
        /*1fec*/ 	.byte	0x04, 0x11
        /*1fee*/ 	.short	(.L_1411 - .L_1410)
	.align		4
.L_1410:
        /*1ff0*/ 	.word	index@(_ZN4vllm25paged_attention_v2_kernelI13__nv_bfloat16hLi192ELi32ELi128ELNS_18Fp8KVCacheDataTypeE1ELb1ELi512EEEvPfS3_PT_PKS4_PKT0_SA_ifPKiSC_iPKfiiiSE_SE_iiiii)
        /*1ff4*/ 	.word	0x00000000


	//----- nvinfo : EIATTR_REGCOUNT
	.align		4
.L_1411:
        /*1ff8*/ 	.byte	0x04, 0x2f
        /*1ffa*/ 	.short	(.L_1413 - .L_1412)
	.align		4
.L_1412:
        /*1ffc*/ 	.word	index@(_ZN4vllm25paged_attention_v2_kernelI13__nv_bfloat16hLi256ELi32ELi128ELNS_18Fp8KVCacheDataTypeE1ELb1ELi512EEEvPfS3_PT_PKS4_PKT0_SA_ifPKiSC_iPKfiiiSE_SE_iiiii)
        /*2000*/ 	.word	0x00000037


	//----- nvinfo : EIATTR_FRAME_SIZE
	.align		4
.L_1413:
        /*2004*/ 	.byte	0x04, 0x11
        /*2006*/ 	.short	(.L_1415 - .L_1414)
	.align		4
.L_1414:
        /*2008*/ 	.word	index@(_ZN4vllm25paged_attention_v2_kernelI13__nv_bfloat16hLi256ELi32ELi128ELNS_18Fp8KVCacheDataTypeE1ELb1ELi512EEEvPfS3_PT_PKS4_PKT0_SA_ifPKiSC_iPKfiiiSE_SE_iiiii)
        /*200c*/ 	.word	0x00000000


	//----- nvinfo : EIATTR_REGCOUNT
	.align		4
.L_1415:
        /*2010*/ 	.byte	0x04, 0x2f
        /*2012*/ 	.short	(.L_1417 - .L_1416)
	.align		4
.L_1416:
        /*2014*/ 	.word	index@(_ZN4vllm25paged_attention_v2_kernelI13__nv_bfloat16hLi32ELi32ELi128ELNS_18Fp8KVCacheDataTypeE1ELb0ELi512EEEvPfS3_PT_PKS4_PKT0_SA_ifPKiSC_iPKfiiiSE_SE_iiiii)
        /*2018*/ 	.word	0x00000020


	//----- nvinfo : EIATTR_FRAME_SIZE
	.align		4
.L_1417:
        /*201c*/ 	.byte	0x04, 0x11
        /*201e*/ 	.short	(.L_1419 - .L_1418)
	.align		4
.L_1418:
        /*2020*/ 	.word	index@(_ZN4vllm25paged_attention_v2_kernelI13__nv_bfloat16hLi32ELi32ELi128ELNS_18Fp8KVCacheDataTypeE1ELb0ELi512EEEvPfS3_PT_PKS4_PKT0_SA_ifPKiSC_iPKfiiiSE_SE_iiiii)
        /*2024*/ 	.word	0x00000000


	//----- nvinfo : EIATTR_REGCOUNT
	.align		4
.L_1419:
        /*2028*/ 	.byte	0x04, 0x2f
        /*202a*/ 	.short	(.L_1421 - .L_1420)
	.align		4
.L_1420:
        /*202c*/ 	.word	index@(_ZN4vllm25paged_attention_v2_kernelI13__nv_bfloat16hLi64ELi32ELi128ELNS_18Fp8KVCacheDataTypeE1ELb0ELi512EEEvPfS3_PT_PKS4_PKT0_SA_ifPKiSC_iPKfiiiSE_SE_iiiii)
        /*2030*/ 	.word	0x00000020


	//----- nvinfo : EIATTR_FRAME_SIZE
	.align		4
.L_1421:
        /*2034*/ 	.byte	0x04, 0x11
        /*2036*/ 	.short	(.L_1423 - .L_1422)
	.align		4
.L_1422:
        /*2038*/ 	.word	index@(_ZN4vllm25paged_attention_v2_kernelI13__nv_bfloat16hLi64ELi32ELi128ELNS_18Fp8KVCacheDataTypeE1ELb0ELi512EEEvPfS3_PT_PKS4_PKT0_SA_ifPKiSC_iPKfiiiSE_SE_iiiii)
        /*203c*/ 	.word	0x00000000


	//----- nvinfo : EIATTR_REGCOUNT
	.align		4
.L_1423:
        /*2040*/ 	.byte	0x04, 0x2f
        /*2042*/ 	.short	(.L_1425 - .L_1424)
	.align		4
.L_1424:
        /*2044*/ 	.word	index@(_ZN4vllm25paged_attention_v2_kernelI13__nv_bfloat16hLi80ELi32ELi128ELNS_18Fp8KVCacheDataTypeE1ELb0ELi512EEEvPfS3_PT_PKS4_PKT0_SA_ifPKiSC_iPKfiiiSE_SE_iiiii)
        /*2048*/ 	.word	0x00000020


	//----- nvinfo : EIATTR_FRAME_SIZE
	.align		4
.L_1425:
        /*204c*/ 	.byte	0x04, 0x11
        /*204e*/ 	.short	(.L_1427 - .L_1426)
	.align		4
.L_1426:
        /*2050*/ 	.word	index@(_ZN4vllm25paged_attention_v2_kernelI13__nv_bfloat16hLi80ELi32ELi128ELNS_18Fp8KVCacheDataTypeE1ELb0ELi512EEEvPfS3_PT_PKS4_PKT0_SA_ifPKiSC_iPKfiiiSE_SE_iiiii)
        /*2054*/ 	.word	0x00000000


	//----- nvinfo : EIATTR_REGCOUNT
	.align		4
.L_1427:
        /*2058*/ 	.byte	0x04, 0x2f
        /*205a*/ 	.short	(.L_1429 - .L_1428)
	.align		4
.L_1428:
        /*205c*/ 	.word	index@(_ZN4vllm25paged_attention_v2_kernelI13__nv_bfloat16hLi96ELi32ELi128ELNS_18Fp8KVCacheDataTypeE1ELb0ELi512EEEvPfS3_PT_PKS4_PKT0_SA_ifPKiSC_iPKfiiiSE_SE_iiiii)
        /*2060*/ 	.word	0x00000020


	//----- nvinfo : EIATTR_FRAME_SIZE
	.align		4
.L_1429:
        /*2064*/ 	.byte	0x04, 0x11
        /*2066*/ 	.short	(.L_1431 - .L_1430)
	.align		4
.L_1430:
        /*2068*/ 	.word	index@(_ZN4vllm25paged_attention_v2_kernelI13__nv_bfloat16hLi96ELi32ELi128ELNS_18Fp8KVCacheDataTypeE1ELb0ELi512EEEvPfS3_PT_PKS4_PKT0_SA_ifPKiSC_iPKfiiiSE_SE_iiiii)
        /*206c*/ 	.word	0x00000000


	//----- nvinfo : EIATTR_REGCOUNT
	.align		4
.L_1431:
        /*2070*/ 	.byte	0x04, 0x2f
        /*2072*/ 	.short	(.L_1433 - .L_1432)
	.align		4
.L_1432:
        /*2074*/ 	.word	index@(_ZN4vllm25paged_attention_v2_kernelI13__nv_bfloat16hLi112ELi32ELi128ELNS_18Fp8KVCacheDataTypeE1ELb0ELi512EEEvPfS3_PT_PKS4_PKT0_SA_ifPKiSC_iPKfiiiSE_SE_iiiii)
        /*2078*/ 	.word	0x00000020


	//----- nvinfo : EIATTR_FRAME_SIZE
	.align		4
.L_1433:
        /*207c*/ 	.byte	0x04, 0x11
        /*207e*/ 	.short	(.L_1435 - .L_1434)
	.align		4
.L_1434:
        /*2080*/ 	.word	index@(_ZN4vllm25paged_attention_v2_kernelI13__nv_bfloat16hLi112ELi32ELi128ELNS_18Fp8KVCacheDataTypeE1ELb0ELi512EEEvPfS3_PT_PKS4_PKT0_SA_ifPKiSC_iPKfiiiSE_SE_iiiii)
        /*2084*/ 	.word	0x00000000


	//----- nvinfo : EIATTR_REGCOUNT
	.align		4
.L_1435:
        /*2088*/ 	.byte	0x04, 0x2f
        /*208a*/ 	.short	(.L_1437 - .L_1436)
	.align		4
.L_1436:
        /*208c*/ 	.word	index@(_ZN4vllm25paged_attention_v2_kernelI13__nv_bfloat16hLi120ELi32ELi128ELNS_18Fp8KVCacheDataTypeE1ELb0ELi512EEEvPfS3_PT_PKS4_PKT0_SA_ifPKiSC_iPKfiiiSE_SE_iiiii)
        /*2090*/ 	.word	0x00000020


	//----- nvinfo : EIATTR_FRAME_SIZE
	.align		4
.L_1437:
        /*2094*/ 	.byte	0x04, 0x11
        /*2096*/ 	.short	(.L_1439 - .L_1438)
	.align		4
.L_1438:
        /*2098*/ 	.word	index@(_ZN4vllm25paged_attention_v2_kernelI13__nv_bfloat16hLi120ELi32ELi128ELNS_18Fp8KVCacheDataTypeE1ELb0ELi512EEEvPfS3_PT_PKS4_PKT0_SA_ifPKiSC_iPKfiiiSE_SE_iiiii)
        /*209c*/ 	.word	0x00000000


	//----- nvinfo : EIATTR_REGCOUNT
	.align		4
.L_1439:
        /*20a0*/ 	.byte	0x04, 0x2f
        /*20a2*/ 	.short	(.L_1441 - .L_1440)
	.align		4
.L_1440:
        /*20a4*/ 	.word	index@(_ZN4vllm25paged_attention_v2_kernelI13__nv_bfloat16hLi128ELi32ELi128ELNS_18Fp8KVCacheDataTypeE1ELb0ELi512EEEvPfS3_PT_PKS4_PKT0_SA_ifPKiSC_iPKfiiiSE_SE_iiiii)
        /*20a8*/ 	.word	0x00000020


	//----- nvinfo : EIATTR_FRAME_SIZE
	.align		4
.L_1441:
        /*20ac*/ 	.byte	0x04, 0x11
        /*20ae*/ 	.short	(.L_1443 - .L_1442)
	.align		4
.L_1442:
        /*20b0*/ 	.word	index@(_ZN4vllm25paged_attention_v2_kernelI13__nv_bfloat16hLi128ELi32ELi128ELNS_18Fp8KVCacheDataTypeE1ELb0ELi512EEEvPfS3_PT_PKS4_PKT0_SA_ifPKiSC_iPKfiiiSE_SE_iiiii)
        /*20b4*/ 	.word	0x00000000


	//----- nvinfo : EIATTR_REGCOUNT
	.align		4
.L_1443:
        /*20b8*/ 	.byte	0x04, 0x2f
        /*20ba*/ 	.short	(.L_1445 - .L_1444)
	.align		4
.L_1444:
        /*20bc*/ 	.word	index@(_ZN4vllm25paged_attention_v2_kernelI13__nv_bfloat16hLi192ELi32ELi128ELNS_18Fp8KVCacheDataTypeE1ELb0ELi512EEEvPfS3_PT_PKS4_PKT0_SA_ifPKiSC_iPKfiiiSE_SE_iiiii)
        /*20c0*/ 	.word	0x00000020


	//----- nvinfo : EIATTR_FRAME_SIZE
	.align		4
.L_1445:
        /*20c4*/ 	.byte	0x04, 0x11
        /*20c6*/ 	.short	(.L_1447 - .L_1446)
	.align		4
.L_1446:
        /*20c8*/ 	.word	index@(_ZN4vllm25paged_attention_v2_kernelI13__nv_bfloat16hLi192ELi32ELi128ELNS_18Fp8KVCacheDataTypeE1ELb0ELi512EEEvPfS3_PT_PKS4_PKT0_SA_ifPKiSC_iPKfiiiSE_SE_iiiii)
        /*20cc*/ 	.word	0x00000000


	//----- nvinfo : EIATTR_REGCOUNT
	.align		4
.L_1447:
        /*20d0*/ 	.byte	0x04, 0x2f
        /*20d2*/ 	.short	(.L_1449 - .L_1448)
	.align		4
.L_1448:
        /*20d4*/ 	.word	index@(_ZN4vllm25paged_attention_v2_kernelI13__nv_bfloat16hLi256ELi32ELi128ELNS_18Fp8KVCacheDataTypeE1ELb0ELi512EEEvPfS3_PT_PKS4_PKT0_SA_ifPKiSC_iPKfiiiSE_SE_iiiii)
        /*20d8*/ 	.word	0x00000030


	//----- nvinfo : EIATTR_FRAME_SIZE
	.align		4
.L_1449:
        /*20dc*/ 	.byte	0x04, 0x11
        /*20de*/ 	.short	(.L_1451 - .L_1450)
	.align		4
.L_1450:
        /*20e0*/ 	.word	index@(_ZN4vllm25paged_attention_v2_kernelI13__nv_bfloat16hLi256ELi32ELi128ELNS_18Fp8KVCacheDataTypeE1ELb0ELi512EEEvPfS3_PT_PKS4_PKT0_SA_ifPKiSC_iPKfiiiSE_SE_iiiii)
        /*20e4*/ 	.word	0x00000000


	//----- nvinfo : EIATTR_REGCOUNT
	.align		4
.L_1451:
        /*20e8*/ 	.byte	0x04, 0x2f
        /*20ea*/ 	.short	(.L_1453 - .L_1452)
	.align		4
.L_1452:
        /*20ec*/ 	.word	index@(_ZN4vllm25paged_attention_v2_kernelIfhLi32ELi8ELi128ELNS_18Fp8KVCacheDataTypeE2ELb1ELi512EEEvPfS2_PT_PKS3_PKT0_S9_ifPKiSB_iPKfiiiSD_SD_iiiii)
        /*20f0*/ 	.word	0x00000020


	//----- nvinfo : EIATTR_FRAME_SIZE
	.align		4
.L_1453:
        /*20f4*/ 	.byte	0x04, 0x11
        /*20f6*/ 	.short	(.L_1455 - .L_1454)
	.align		4
.L_1454:
        /*20f8*/ 	.word	index@(_ZN4vllm25paged_attention_v2_kernelIfhLi32ELi8ELi128ELNS_18Fp8KVCacheDataTypeE2ELb1ELi512EEEvPfS2_PT_PKS3_PKT0_S9_ifPKiSB_iPKfiiiSD_SD_iiiii)
        /*20fc*/ 	.word	0x00000000


	//----- nvinfo : EIATTR_REGCOUNT
	.align		4
.L_1455:
        /*2100*/ 	.byte	0x04, 0x2f
        /*2102*/ 	.short	(.L_1457 - .L_1456)
	.align		4
.L_1456:
        /*2104*/ 	.word	index@(_ZN4vllm25paged_attention_v2_kernelIfhLi64ELi8ELi128ELNS_18Fp8KVCacheDataTypeE2ELb1ELi512EEEvPfS2_PT_PKS3_PKT0_S9_ifPKiSB_iPKfiiiSD_SD_iiiii)
        /*2108*/ 	.word	0x00000020


	//----- nvinfo : EIATTR_FRAME_SIZE
	.align		4
.L_1457:
        /*210c*/ 	.byte	0x04, 0x11
        /*210e*/ 	.short	(.L_1459 - .L_1458)
	.align		4
.L_1458:
        /*2110*/ 	.word	index@(_ZN4vllm25paged_attention_v2_kernelIfhLi64ELi8ELi128ELNS_18Fp8KVCacheDataTypeE2ELb1ELi512EEEvPfS2_PT_PKS3_PKT0_S9_ifPKiSB_iPKfiiiSD_SD_iiiii)
        /*2114*/ 	.word	0x00000000


	//----- nvinfo : EIATTR_REGCOUNT
	.align		4
.L_1459:
        /*2118*/ 	.byte	0x04, 0x2f
        /*211a*/ 	.short	(.L_1461 - .L_1460)
	.align		4
.L_1460:
        /*211c*/ 	.word	index@(_ZN4vllm25paged_attention_v2_kernelIfhLi80ELi8ELi128ELNS_18Fp8KVCacheDataTypeE2ELb1ELi512EEEvPfS2_PT_PKS3_PKT0_S9_ifPKiSB_iPKfiiiSD_SD_iiiii)
        /*2120*/ 	.word	0x00000020


	//----- nvinfo : EIATTR_FRAME_SIZE
	.align		4
.L_1461:
        /*2124*/ 	.byte	0x04, 0x11
        /*2126*/ 	.short	(.L_1463 - .L_1462)
	.align		4
.L_1462:
        /*2128*/ 	.word	index@(_ZN4vllm25paged_attention_v2_kernelIfhLi80ELi8ELi128ELNS_18Fp8KVCacheDataTypeE2ELb1ELi512EEEvPfS2_PT_PKS3_PKT0_S9_ifPKiSB_iPKfiiiSD_SD_iiiii)
        /*212c*/ 	.word	0x00000000


	//----- nvinfo : EIATTR_REGCOUNT
	.align		4
.L_1463:
        /*2130*/ 	.byte	0x04, 0x2f
        /*2132*/ 	.short	(.L_1465 - .L_1464)
	.align		4
.L_1464:
        /*2134*/ 	.word	index@(_ZN4vllm25paged_attention_v2_kernelIfhLi96ELi8ELi128ELNS_18Fp8KVCacheDataTypeE2ELb1ELi512EEEvPfS2_PT_PKS3_PKT0_S9_ifPKiSB_iPKfiiiSD_SD_iiiii)
        /*2138*/ 	.word	0x00000020


	//----- nvinfo : EIATTR_FRAME_SIZE
	.align		4
.L_1465:
        /*213c*/ 	.byte	0x04, 0x11
        /*213e*/ 	.short	(.L_1467 - .L_1466)
	.align		4
.L_1466:
        /*2140*/ 	.word	index@(_ZN4vllm25paged_attention_v2_kernelIfhLi96ELi8ELi128ELNS_18Fp8KVCacheDataTypeE2ELb1ELi512EEEvPfS2_PT_PKS3_PKT0_S9_ifPKiSB_iPKfiiiSD_SD_iiiii)
        /*2144*/ 	.word	0x00000000


	//----- nvinfo : EIATTR_REGCOUNT
	.align		4
.L_1467:
        /*2148*/ 	.byte	0x04, 0x2f
        /*214a*/ 	.short	(.L_1469 - .L_1468)
	.align		4
.L_1468:
        /*214c*/ 	.word	index@(_ZN4vllm25paged_attention_v2_kernelIfhLi112ELi8ELi128ELNS_18Fp8KVCacheDataTypeE2ELb1ELi512EEEvPfS2_PT_PKS3_PKT0_S9_ifPKiSB_iPKfiiiSD_SD_iiiii)
        /*2150*/ 	.word	0x00000020


	//----- nvinfo : EIATTR_FRAME_SIZE
	.align		4
.L_1469:
        /*2154*/ 	.byte	0x04, 0x11
        /*2156*/ 	.short	(.L_1471 - .L_1470)
	.align		4
.L_1470:
        /*2158*/ 	.word	index@(_ZN4vllm25paged_attention_v2_kernelIfhLi112ELi8ELi128ELNS_18Fp8KVCacheDataTypeE2ELb1ELi512EEEvPfS2_PT_PKS3_PKT0_S9_ifPKiSB_iPKfiiiSD_SD_iiiii)
        /*215c*/ 	.word	0x00000000


	//----- nvinfo : EIATTR_REGCOUNT
	.align		4
.L_1471:
        /*2160*/ 	.byte	0x04, 0x2f
        /*2162*/ 	.short	(.L_1473 - .L_1472)
	.align		4
.L_1472:
        /*2164*/ 	.word	index@(_ZN4vllm25paged_attention_v2_kernelIfhLi120ELi8ELi128ELNS_18Fp8KVCacheDataTypeE2ELb1ELi512EEEvPfS2_PT_PKS3_PKT0_S9_ifPKiSB_iPKfiiiSD_SD_iiiii)
        /*2168*/ 	.word	0x00000020


	//----- nvinfo : EIATTR_FRAME_SIZE
	.align		4
.L_1473:
        /*216c*/ 	.byte	0x04, 0x11
        /*216e*/ 	.short	(.L_1475 - .L_1474)
	.align		4
.L_1474:
        /*2170*/ 	.word	index@(_ZN4vllm25paged_attention_v2_kernelIfhLi120ELi8ELi128ELNS_18Fp8KVCacheDataTypeE2ELb1ELi512EEEvPfS2_PT_PKS3_PKT0_S9_ifPKiSB_iPKfiiiSD_SD_iiiii)
        /*2174*/ 	.word	0x00000000


	//----- nvinfo : EIATTR_REGCOUNT
	.align		4
.L_1475:
        /*2178*/ 	.byte	0x04, 0x2f
        /*217a*/ 	.short	(.L_1477 - .L_1476)
	.align		4
.L_1476:
        /*217c*/ 	.word	index@(_ZN4vllm25paged_attention_v2_kernelIfhLi128ELi8ELi128ELNS_18Fp8KVCacheDataTypeE2ELb1ELi512EEEvPfS2_PT_PKS3_PKT0_S9_ifPKiSB_iPKfiiiSD_SD_iiiii)
        /*2180*/ 	.word	0x00000020


	//----- nvinfo : EIATTR_FRAME_SIZE
	.align		4
.L_1477:
        /*2184*/ 	.byte	0x04, 0x11
        /*2186*/ 	.short	(.L_1479 - .L_1478)
	.align		4
.L_1478:
        /*2188*/ 	.word	index@(_ZN4vllm25paged_attention_v2_kernelIfhLi128ELi8ELi128ELNS_18Fp8KVCacheDataTypeE2ELb1ELi512EEEvPfS2_PT_PKS3_PKT0_S9_ifPKiSB_iPKfiiiSD_SD_iiiii)
        /*218c*/ 	.word	0x00000000


	//----- nvinfo : EIATTR_REGCOUNT
	.align		4
.L_1479:
        /*2190*/ 	.byte	0x04, 0x2f
        /*2192*/ 	.short	(.L_1481 - .L_1480)
	.align		4
.L_1480:
        /*2194*/ 	.word	index@(_ZN4vllm25paged_attention_v2_kernelIfhLi192ELi8ELi128ELNS_18Fp8KVCacheDataTypeE2ELb1ELi512EEEvPfS2_PT_PKS3_PKT0_S9_ifPKiSB_iPKfiiiSD_SD_iiiii)
        /*2198*/ 	.word	0x00000020


	//----- nvinfo : EIATTR_FRAME_SIZE
	.align		4
.L_1481:
        /*219c*/ 	.byte	0x04, 0x11
        /*219e*/ 	.short	(.L_1483 - .L_1482)
	.align		4
.L_1482:
        /*21a0*/ 	.word	index@(_ZN4vllm25paged_attention_v2_kernelIfhLi192ELi8ELi128ELNS_18Fp8KVCacheDataTypeE2ELb1ELi512EEEvPfS2_PT_PKS3_PKT0_S9_ifPKiSB_iPKfiiiSD_SD_iiiii)
        /*21a4*/ 	.word	0x00000000


	//----- nvinfo : EIATTR_REGCOUNT
	.align		4
.L_1483:
        /*21a8*/ 	.byte	0x04, 0x2f
        /*21aa*/ 	.short	(.L_1485 - .L_1484)
	.align		4
.L_1484:
        /*21ac*/ 	.word	index@(_ZN4vllm25paged_attention_v2_kernelIfhLi256ELi8ELi128ELNS_18Fp8KVCacheDataTypeE2ELb1ELi512EEEvPfS2_PT_PKS3_PKT0_S9_ifPKiSB_iPKfiiiSD_SD_iiiii)
        /*21b0*/ 	.word	0x00000020


	//----- nvinfo : EIATTR_FRAME_SIZE
	.align		4
.L_1485:
        /*21b4*/ 	.byte	0x04, 0x11
        /*21b6*/ 	.short	(.L_1487 - .L_1486)
	.align		4
.L_1486:
        /*21b8*/ 	.word	index@(_ZN4vllm25paged_attention_v2_kernelIfhLi256ELi8ELi128ELNS_18Fp8KVCacheDataTypeE2ELb1ELi512EEEvPfS2_PT_PKS3_PKT0_S9_ifPKiSB_iPKfiiiSD_SD_iiiii)
        /*21bc*/ 	.word	0x00000000


	//----- nvinfo : EIATTR_REGCOUNT
	.align		4
.L_1487:
        /*21c0*/ 	.byte	0x04, 0x2f
        /*21c2*/ 	.short	(.L_1489 - .L_1488)
	.align		4
.L_1488:
        /*21c4*/ 	.word	index@(_ZN4vllm25paged_attention_v2_kernelIfhLi32ELi8ELi128ELNS_18Fp8KVCacheDataTypeE2ELb0ELi512EEEvPfS2_PT_PKS3_PKT0_S9_ifPKiSB_iPKfiiiSD_SD_iiiii)
        /*21c8*/ 	.word	0x00000020


	//----- nvinfo : EIATTR_FRAME_SIZE
	.align		4
.L_1489:
        /*21cc*/ 	.byte	0x04, 0x11
        /*21ce*/ 	.short	(.L_1491 - .L_1490)
	.align		4
.L_1490:
        /*21d0*/ 	.word	index@(_ZN4vllm25paged_attention_v2_kernelIfhLi32ELi8ELi128ELNS_18Fp8KVCacheDataTypeE2ELb0ELi512EEEvPfS2_PT_PKS3_PKT0_S9_ifPKiSB_iPKfiiiSD_SD_iiiii)
        /*21d4*/ 	.word	0x00000000


	//----- nvinfo : EIATTR_REGCOUNT
	.align		4
.L_1491:
        /*21d8*/ 	.byte	0x04, 0x2f
        /*21da*/ 	.short	(.L_1493 - .L_1492)
	.align		4
.L_1492:
        /*21dc*/ 	.word	index@(_ZN4vllm25paged_attention_v2_kernelIfhLi64ELi8ELi128ELNS_18Fp8KVCacheDataTypeE2ELb0ELi512EEEvPfS2_PT_PKS3_PKT0_S9_ifPKiSB_iPKfiiiSD_SD_iiiii)
        /*21e0*/ 	.word	0x00000020


	//----- nvinfo : EIATTR_FRAME_SIZE
	.align		4
.L_1493:
        /*21e4*/ 	.byte	0x04, 0x11
        /*21e6*/ 	.short	(.L_1495 - .L_1494)
	.align		4
.L_1494:
        /*21e8*/ 	.word	index@(_ZN4vllm25paged_attention_v2_kernelIfhLi64ELi8ELi128ELNS_18Fp8KVCacheDataTypeE2ELb0ELi512EEEvPfS2_PT_PKS3_PKT0_S9_ifPKiSB_iPKfiiiSD_SD_iiiii)
        /*21ec*/ 	.word	0x00000000


	//----- nvinfo : EIATTR_REGCOUNT
	.align		4
.L_1495:
        /*21f0*/ 	.byte	0x04, 0x2f
        /*21f2*/ 	.short	(.L_1497 - .L_1496)
	.align		4
.L_1496:
        /*21f4*/ 	.word	index@(_ZN4vllm25paged_attention_v2_kernelIfhLi80ELi8ELi128ELNS_18Fp8KVCacheDataTypeE2ELb0ELi512EEEvPfS2_PT_PKS3_PKT0_S9_ifPKiSB_iPKfiiiSD_SD_iiiii)
        /*21f8*/ 	.word	0x00000020


	//----- nvinfo : EIATTR_FRAME_SIZE
	.align		4
.L_1497:
        /*21fc*/ 	.byte	0x04, 0x11
        /*21fe*/ 	.short	(.L_1499 - .L_1498)
	.align		4
.L_1498:
        /*2200*/ 	.word	index@(_ZN4vllm25paged_attention_v2_kernelIfhLi80ELi8ELi128ELNS_18Fp8KVCacheDataTypeE2ELb0ELi512EEEvPfS2_PT_PKS3_PKT0_S9_ifPKiSB_iPKfiiiSD_SD_iiiii)
        /*2204*/ 	.word	0x00000000


	//----- nvinfo : EIATTR_REGCOUNT
	.align		4
.L_1499:
        /*2208*/ 	.byte	0x04, 0x2f
        /*220a*/ 	.short	(.L_1501 - .L_1500)
	.align		4
.L_1500:
        /*220c*/ 	.word	index@(_ZN4vllm25paged_attention_v2_kernelIfhLi96ELi8ELi128ELNS_18Fp8KVCacheDataTypeE2ELb0ELi512EEEvPfS2_PT_PKS3_PKT0_S9_ifPKiSB_iPKfiiiSD_SD_iiiii)
        /*2210*/ 	.word	0x00000020


	//----- nvinfo : EIATTR_FRAME_SIZE
	.align		4
.L_1501:
        /*2214*/ 	.byte	0x04, 0x11
        /*2216*/ 	.short	(.L_1503 - .L_1502)
	.align		4
.L_1502:
        /*2218*/ 	.word	index@(_ZN4vllm25paged_attention_v2_kernelIfhLi96ELi8ELi128ELNS_18Fp8KVCacheDataTypeE2ELb0ELi512EEEvPfS2_PT_PKS3_PKT0_S9_ifPKiSB_iPKfiiiSD_SD_iiiii)
        /*221c*/ 	.word	0x00000000


	//----- nvinfo : EIATTR_REGCOUNT
	.align		4
.L_1503:
        /*2220*/ 	.byte	0x04, 0x2f
        /*2222*/ 	.short	(.L_1505 - .L_1504)
	.align		4
.L_1504:
        /*2224*/ 	.word	index@(_ZN4vllm25paged_attention_v2_kernelIfhLi112ELi8ELi128ELNS_18Fp8KVCacheDataTypeE2ELb0ELi512EEEvPfS2_PT_PKS3_PKT0_S9_ifPKiSB_iPKfiiiSD_SD_iiiii)
        /*2228*/ 	.word	0x00000020


	//----- nvinfo : EIATTR_FRAME_SIZE
	.align		4
.L_1505:
        /*222c*/ 	.byte	0x04, 0x11
        /*222e*/ 	.short	(.L_1507 - .L_1506)
	.align		4
.L_1506:
        /*2230*/ 	.word	index@(_ZN4vllm25paged_attention_v2_kernelIfhLi112ELi8ELi128ELNS_18Fp8KVCacheDataTypeE2ELb0ELi512EEEvPfS2_PT_PKS3_PKT0_S9_ifPKiSB_iPKfiiiSD_SD_iiiii)
        /*2234*/ 	.word	0x00000000


	//----- nvinfo : EIATTR_REGCOUNT
	.align		4
.L_1507:
        /*2238*/ 	.byte	0x04, 0x2f
        /*223a*/ 	.short	(.L_1509 - .L_1508)
	.align		4
.L_1508:
        /*223c*/ 	.word	index@(_ZN4vllm25paged_attention_v2_kernelIfhLi120ELi8ELi128ELNS_18Fp8KVCacheDataTypeE2ELb0ELi512EEEvPfS2_PT_PKS3_PKT0_S9_ifPKiSB_iPKfiiiSD_SD_iiiii)
        /*2240*/ 	.word	0x00000020


	//----- nvinfo : EIATTR_FRAME_SIZE
	.align		4
.L_1509:
        /*2244*/ 	.byte	0x04, 0x11
        /*2246*/ 	.short	(.L_1511 - .L_1510)
	.align		4
.L_1510:
        /*2248*/ 	.word	index@(_ZN4vllm25paged_attention_v2_kernelIfhLi120ELi8ELi128ELNS_18Fp8KVCacheDataTypeE2ELb0ELi512EEEvPfS2_PT_PKS3_PKT0_S9_ifPKiSB_iPKfiiiSD_SD_iiiii)
        /*224c*/ 	.word	0x00000000


	//----- nvinfo : EIATTR_REGCOUNT
	.align		4
.L_1511:
        /*2250*/ 	.byte	0x04, 0x2f
        /*2252*/ 	.short	(.L_1513 - .L_1512)
	.align		4
.L_1512:
        /*2254*/ 	.word	index@(_ZN4vllm25paged_attention_v2_kernelIfhLi128ELi8ELi128ELNS_18Fp8KVCacheDataTypeE2ELb0ELi512EEEvPfS2_PT_PKS3_PKT0_S9_ifPKiSB_iPKfiiiSD_SD_iiiii)
        /*2258*/ 	.word	0x00000020


	//----- nvinfo : EIATTR_FRAME_SIZE
	.align		4
.L_1513:
        /*225c*/ 	.byte	0x04, 0x11
        /*225e*/ 	.short	(.L_1515 - .L_1514)
	.align		4
.L_1514:
        /*2260*/ 	.word	index@(_ZN4vllm25paged_attention_v2_kernelIfhLi128ELi8ELi128ELNS_18Fp8KVCacheDataTypeE2ELb0ELi512EEEvPfS2_PT_PKS3_PKT0_S9_ifPKiSB_iPKfiiiSD_SD_iiiii)
        /*2264*/ 	.word	0x00000000


	//----- nvinfo : EIATTR_REGCOUNT
	.align		4
.L_1515:
        /*2268*/ 	.byte	0x04, 0x2f
        /*226a*/ 	.short	(.L_1517 - .L_1516)
	.align		4
.L_1516:
        /*226c*/ 	.word	index@(_ZN4vllm25paged_attention_v2_kernelIfhLi192ELi8ELi128ELNS_18Fp8KVCacheDataTypeE2ELb0ELi512EEEvPfS2_PT_PKS3_PKT0_S9_ifPKiSB_iPKfiiiSD_SD_iiiii)
        /*2270*/ 	.word	0x00000020


	//----- nvinfo : EIATTR_FRAME_SIZE
	.align		4
.L_1517:
        /*2274*/ 	.byte	0x04, 0x11
        /*2276*/ 	.short	(.L_1519 - .L_1518)
	.align		4
.L_1518:
        /*2278*/ 	.word	index@(_ZN4vllm25paged_attention_v2_kernelIfhLi192ELi8ELi128ELNS_18Fp8KVCacheDataTypeE2ELb0ELi512EEEvPfS2_PT_PKS3_PKT0_S9_ifPKiSB_iPKfiiiSD_SD_iiiii)
        /*227c*/ 	.word	0x00000000


	//----- nvinfo : EIATTR_REGCOUNT
	.align		4
.L_1519:
        /*2280*/ 	.byte	0x04, 0x2f
        /*2282*/ 	.short	(.L_1521 - .L_1520)
	.align		4
.L_1520:
        /*2284*/ 	.word	index@(_ZN4vllm25paged_attention_v2_kernelIfhLi256ELi8ELi128ELNS_18Fp8KVCacheDataTypeE2ELb0ELi512EEEvPfS2_PT_PKS3_PKT0_S9_ifPKiSB_iPKfiiiSD_SD_iiiii)
        /*2288*/ 	.word	0x00000020


	//----- nvinfo : EIATTR_FRAME_SIZE
	.align		4
.L_1521:
        /*228c*/ 	.byte	0x04, 0x11
        /*228e*/ 	.short	(.L_1523 - .L_1522)
	.align		4
.L_1522:
        /*2290*/ 	.word	index@(_ZN4vllm25paged_attention_v2_kernelIfhLi256ELi8ELi128ELNS_18Fp8KVCacheDataTypeE2ELb0ELi512EEEvPfS2_PT_PKS3_PKT0_S9_ifPKiSB_iPKfiiiSD_SD_iiiii)
        /*2294*/ 	.word	0x00000000


	//----- nvinfo : EIATTR_REGCOUNT
	.align		4
.L_1523:
        /*2298*/ 	.byte	0x04, 0x2f
        /*229a*/ 	.short	(.L_1525 - .L_1524)
	.align		4
.L_1524:
        /*229c*/ 	.word	index@(_ZN4vllm25paged_attention_v2_kernelIfhLi32ELi16ELi128ELNS_18Fp8KVCacheDataTypeE2ELb1ELi512EEEvPfS2_PT_PKS3_PKT0_S9_ifPKiSB_iPKfiiiSD_SD_iiiii)
        /*22a0*/ 	.word	0x00000020


	//----- nvinfo : EIATTR_FRAME_SIZE
	.align		4
.L_1525:
        /*22a4*/ 	.byte	0x04, 0x11
        /*22a6*/ 	.short	(.L_1527 - .L_1526)
	.align		4
.L_1526:
        /*22a8*/ 	.word	index@(_ZN4vllm25paged_attention_v2_kernelIfhLi32ELi16ELi128ELNS_18Fp8KVCacheDataTypeE2ELb1ELi512EEEvPfS2_PT_PKS3_PKT0_S9_ifPKiSB_iPKfiiiSD_SD_iiiii)
        /*22ac*/ 	.word	0x00000000


	//----- nvinfo : EIATTR_REGCOUNT
	.align		4
.L_1527:
        /*22b0*/ 	.byte	0x04, 0x2f
        /*22b2*/ 	.short	(.L_1529 - .L_1528)
	.align		4
.L_1528:
        /*22b4*/ 	.word	index@(_ZN4vllm25paged_attention_v2_kernelIfhLi64ELi16ELi128ELNS_18Fp8KVCacheDataTypeE2ELb1ELi512EEEvPfS2_PT_PKS3_PKT0_S9_ifPKiSB_iPKfiiiSD_SD_iiiii)
        /*22b8*/ 	.word	0x00000020


	//----- nvinfo : EIATTR_FRAME_SIZE
	.align		4
.L_1529:
        /*22bc*/ 	.byte	0x04, 0x11
        /*22be*/ 	.short	(.L_1531 - .L_1530)
	.align		4
.L_1530:
        /*22c0*/ 	.word	index@(_ZN4vllm25paged_attention_v2_kernelIfhLi64ELi16ELi128ELNS_18Fp8KVCacheDataTypeE2ELb1ELi512EEEvPfS2_PT_PKS3_PKT0_S9_ifPKiSB_iPKfiiiSD_SD_iiiii)
        /*22c4*/ 	.word	0x00000000


	//----- nvinfo : EIATTR_REGCOUNT
	.align		4
.L_1531:
        /*22c8*/ 	.byte	0x04, 0x2f
        /*22ca*/ 	.short	(.L_1533 - .L_1532)
	.align		4
.L_1532:
        /*22cc*/ 	.word	index@(_ZN4vllm25paged_attention_v2_kernelIfhLi80ELi16ELi128ELNS_18Fp8KVCacheDataTypeE2ELb1ELi512EEEvPfS2_PT_PKS3_PKT0_S9_ifPKiSB_iPKfiiiSD_SD_iiiii)
        /*22d0*/ 	.word	0x00000028


	//----- nvinfo : EIATTR_FRAME_SIZE
	.align		4
.L_1533:
        /*22d4*/ 	.byte	0x04, 0x11
        /*22d6*/ 	.short	(.L_1535 - .L_1534)
	.align		4
.L_1534:
        /*22d8*/ 	.word	index@(_ZN4vllm25paged_attention_v2_kernelIfhLi80ELi16ELi128ELNS_18Fp8KVCacheDataTypeE2ELb1ELi512EEEvPfS2_PT_PKS3_PKT0_S9_ifPKiSB_iPKfiiiSD_SD_iiiii)
        /*22dc*/ 	.word	0x00000000


	//----- nvinfo : EIATTR_REGCOUNT
	.align		4
.L_1535:
        /*22e0*/ 	.byte	0x04, 0x2f
        /*22e2*/ 	.short	(.L_1537 - .L_1536)
	.align		4
.L_1536:
        /*22e4*/ 	.word	index@(_ZN4vllm25paged_attention_v2_kernelIfhLi96ELi16ELi128ELNS_18Fp8KVCacheDataTypeE2ELb1ELi512EEEvPfS2_PT_PKS3_PKT0_S9_ifPKiSB_iPKfiiiSD_SD_iiiii)
        /*22e8*/ 	.word	0x00000020


	//----- nvinfo : EIATTR_FRAME_SIZE
	.align		4
.L_1537:
        /*22ec*/ 	.byte	0x04, 0x11
        /*22ee*/ 	.short	(.L_1539 - .L_1538)
	.align		4
.L_1538:
        /*22f0*/ 	.word	index@(_ZN4vllm25paged_attention_v2_kernelIfhLi96ELi16ELi128ELNS_18Fp8KVCacheDataTypeE2ELb1ELi512EEEvPfS2_PT_PKS3_PKT0_S9_ifPKiSB_iPKfiiiSD_SD_iiiii)
        /*22f4*/ 	.word	0x00000000


	//----- nvinfo : EIATTR_REGCOUNT
	.align		4
.L_1539:
        /*22f8*/ 	.byte	0x04, 0x2f
        /*22fa*/ 	.short	(.L_1541 - .L_1540)
	.align		4
.L_1540:
        /*22fc*/ 	.word	index@(_ZN4vllm25paged_attention_v2_kernelIfhLi112ELi16ELi128ELNS_18Fp8KVCacheDataTypeE2ELb1ELi512EEEvPfS2_PT_PKS3_PKT0_S9_ifPKiSB_iPKfiiiSD_SD_iiiii)
        /*2300*/ 	.word	0x00000020


	//----- nvinfo : EIATTR_FRAME_SIZE
	.align		4
.L_1541:
        /*2304*/ 	.byte	0x04, 0x11
        /*2306*/ 	.short	(.L_1543 - .L_1542)
	.align		4
.L_1542:
        /*2308*/ 	.word	index@(_ZN4vllm25paged_attention_v2_kernelIfhLi112ELi16ELi128ELNS_18Fp8KVCacheDataTypeE2ELb1ELi512EEEvPfS2_PT_PKS3_PKT0_S9_ifPKiSB_iPKfiiiSD_SD_iiiii)
        /*230c*/ 	.word	0x00000000


	//----- nvinfo : EIATTR_REGCOUNT
	.align		4
.L_1543:
        /*2310*/ 	.byte	0x04, 0x2f
        /*2312*/ 	.short	(.L_1545 - .L_1544)
	.align		4
.L_1544:
        /*2314*/ 	.word	index@(_ZN4vllm25paged_attention_v2_kernelIfhLi120ELi16ELi128ELNS_18Fp8KVCacheDataTypeE2ELb1ELi512EEEvPfS2_PT_PKS3_PKT0_S9_ifPKiSB_iPKfiiiSD_SD_iiiii)
        /*2318*/ 	.word	0x00000028


	//----- nvinfo : EIATTR_FRAME_SIZE
	.align		4
.L_1545:
        /*231c*/ 	.byte	0x04, 0x11
        /*231e*/ 	.short	(.L_1547 - .L_1546)
	.align		4
.L_1546:
        /*2320*/ 	.word	index@(_ZN4vllm25paged_attention_v2_kernelIfhLi120ELi16ELi128ELNS_18Fp8KVCacheDataTypeE2ELb1ELi512EEEvPfS2_PT_PKS3_PKT0_S9_ifPKiSB_iPKfiiiSD_SD_iiiii)
        /*2324*/ 	.word	0x00000000


	//----- nvinfo : EIATTR_REGCOUNT
	.align		4
.L_1547:
        /*2328*/ 	.byte	0x04, 0x2f
        /*232a*/ 	.short	(.L_1549 - .L_1548)
	.align		4
.L_1548:
        /*232c*/ 	.word	index@(_ZN4vllm25paged_attention_v2_kernelIfhLi128ELi16ELi128ELNS_18Fp8KVCacheDataTypeE2ELb1ELi512EEEvPfS2_PT_PKS3_PKT0_S9_ifPKiSB_iPKfiiiSD_SD_iiiii)
        /*2330*/ 	.word	0x00000020


	//----- nvinfo : EIATTR_FRAME_SIZE
	.align		4
.L_1549:
        /*2334*/ 	.byte	0x04, 0x11
        /*2336*/ 	.short	(.L_1551 - .L_1550)
	.align		4
.L_1550:
        /*2338*/ 	.word	index@(_ZN4vllm25paged_attention_v2_kernelIfhLi128ELi16ELi128ELNS_18Fp8KVCacheDataTypeE2ELb1ELi512EEEvPfS2_PT_PKS3_PKT0_S9_ifPKiSB_iPKfiiiSD_SD_iiiii)
        /*233c*/ 	.word	0x00000000


	//----- nvinfo : EIATTR_REGCOUNT
	.align		4
.L_1551:
        /*2340*/ 	.byte	0x04, 0x2f
        /*2342*/ 	.short	(.L_1553 - .L_1552)
	.align		4
.L_1552:
        /*2344*/ 	.word	index@(_ZN4vllm25paged_attention_v2_kernelIfhLi192ELi16ELi128ELNS_18Fp8KVCacheDataTypeE2ELb1ELi512EEEvPfS2_PT_PKS3_PKT0_S9_ifPKiSB_iPKfiiiSD_SD_iiiii)
        /*2348*/ 	.word	0x00000028


	//----- nvinfo : EIATTR_FRAME_SIZE
	.align		4
.L_1553:
        /*234c*/ 	.byte	0x04, 0x11
        /*234e*/ 	.short	(.L_1555 - .L_1554)
	.align		4
.L_1554:
        /*2350*/ 	.word	index@(_ZN4vllm25paged_attention_v2_kernelIfhLi192ELi16ELi128ELNS_18Fp8KVCacheDataTypeE2ELb1ELi512EEEvPfS2_PT_PKS3_PKT0_S9_ifPKiSB_iPKfiiiSD_SD_iiiii)
        /*2354*/ 	.word	0x00000000


	//----- nvinfo : EIATTR_REGCOUNT
	.align		4
.L_1555:
        /*2358*/ 	.byte	0x04, 0x2f
        /*235a*/ 	.short	(.L_1557 - .L_1556)
	.align		4
.L_1556:
        /*235c*/ 	.word	index@(_ZN4vllm25paged_attention_v2_kernelIfhLi256ELi16ELi128ELNS_18Fp8KVCacheDataTypeE2ELb1ELi512EEEvPfS2_PT_PKS3_PKT0_S9_ifPKiSB_iPKfiiiSD_SD_iiiii)
        /*2360*/ 	.word	0x00000038


	//----- nvinfo : EIATTR_FRAME_SIZE
	.align		4
.L_1557:
        /*2364*/ 	.byte	0x04, 0x11
        /*2366*/ 	.short	(.L_1559 - .L_1558)
	.align		4
.L_1558:
        /*2368*/ 	.word	index@(_ZN4vllm25paged_attention_v2_kernelIfhLi256ELi16ELi128ELNS_18Fp8KVCacheDataTypeE2ELb1ELi512EEEvPfS2_PT_PKS3_PKT0_S9_ifPKiSB_iPKfiiiSD_SD_iiiii)
        /*236c*/ 	.word	0x00000000


	//----- nvinfo : EIATTR_REGCOUNT
	.align		4
.L_1559:
        /*2370*/ 	.byte	0x04, 0x2f
        /*2372*/ 	.short	(.L_1561 - .L_1560)
	.align		4
.L_1560:
        /*2374*/ 	.word	index@(_ZN4vllm25paged_attention_v2_kernelIfhLi32ELi16ELi128ELNS_18Fp8KVCacheDataTypeE2ELb0ELi512EEEvPfS2_PT_PKS3_PKT0_S9_ifPKiSB_iPKfiiiSD_SD_iiiii)
        /*2378*/ 	.word	0x00000020


	//----- nvinfo : EIATTR_FRAME_SIZE
	.align		4
.L_1561:
        /*237c*/ 	.byte	0x04, 0x11
        /*237e*/ 	.short	(.L_1563 - .L_1562)
	.align		4
.L_1562:
        /*2380*/ 	.word	index@(_ZN4vllm25paged_attention_v2_kernelIfhLi32ELi16ELi128ELNS_18Fp8KVCacheDataTypeE2ELb0ELi512EEEvPfS2_PT_PKS3_PKT0_S9_ifPKiSB_iPKfiiiSD_SD_iiiii)
        /*2384*/ 	.word	0x00000000


	//----- nvinfo : EIATTR_REGCOUNT
	.align		4
.L_1563:
        /*2388*/ 	.byte	0x04, 0x2f
        /*238a*/ 	.short	(.L_1565 - .L_1564)
	.align		4
.L_1564:
        /*238c*/ 	.word	index@(_ZN4vllm25paged_attention_v2_kernelIfhLi64ELi16ELi128ELNS_18Fp8KVCacheDataTypeE2ELb0ELi512EEEvPfS2_PT_PKS3_PKT0_S9_ifPKiSB_iPKfiiiSD_SD_iiiii)
        /*2390*/ 	.word	0x00000020


	//----- nvinfo : EIATTR_FRAME_SIZE
	.align		4
.L_1565:
        /*2394*/ 	.byte	0x04, 0x11
        /*2396*/ 	.short	(.L_1567 - .L_1566)
	.align		4
.L_1566:
        /*2398*/ 	.word	index@(_ZN4vllm25paged_attention_v2_kernelIfhLi64ELi16ELi128ELNS_18Fp8KVCacheDataTypeE2ELb0ELi512EEEvPfS2_PT_PKS3_PKT0_S9_ifPKiSB_iPKfiiiSD_SD_iiiii)
        /*239c*/ 	.word	0x00000000


	//----- nvinfo : EIATTR_REGCOUNT
	.align		4
.L_1567:
        /*23a0*/ 	.byte	0x04, 0x2f
        /*23a2*/ 	.short	(.L_1569 - .L_1568)
	.align		4
.L_1568:
        /*23a4*/ 	.word	index@(_ZN4vllm25paged_attention_v2_kernelIfhLi80ELi16ELi128ELNS_18Fp8KVCacheDataTypeE2ELb0ELi512EEEvPfS2_PT_PKS3_PKT0_S9_ifPKiSB_iPKfiiiSD_SD_iiiii)
        /*23a8*/ 	.word	0x00000020


	//----- nvinfo : EIATTR_FRAME_SIZE
	.align		4
.L_1569:
        /*23ac*/ 	.byte	0x04, 0x11
        /*23ae*/ 	.short	(.L_1571 - .L_1570)
	.align		4
.L_1570:
        /*23b0*/ 	.word	index@(_ZN4vllm25paged_attention_v2_kernelIfhLi80ELi16ELi128ELNS_18Fp8KVCacheDataTypeE2ELb0ELi512EEEvPfS2_PT_PKS3_PKT0_S9_ifPKiSB_iPKfiiiSD_SD_iiiii)
        /*23b4*/ 	.word	0x00000000


	//----- nvinfo : EIATTR_REGCOUNT
	.align		4
.L_1571:
        /*23b8*/ 	.byte	0x04, 0x2f
        /*23ba*/ 	.short	(.L_1573 - .L_1572)
	.align		4
.L_1572:
        /*23bc*/ 	.word	index@(_ZN4vllm25paged_attention_v2_kernelIfhLi96ELi16ELi128ELNS_18Fp8KVCacheDataTypeE2ELb0ELi512EEEvPfS2_PT_PKS3_PKT0_S9_ifPKiSB_iPKfiiiSD_SD_iiiii)
        /*23c0*/ 	.word	0x00000020


	//----- nvinfo : EIATTR_FRAME_SIZE
	.align		4
.L_1573:
        /*23c4*/ 	.byte	0x04, 0x11
        /*23c6*/ 	.short	(.L_1575 - .L_1574)
	.align		4
.L_1574:
        /*23c8*/ 	.word	index@(_ZN4vllm25paged_attention_v2_kernelIfhLi96ELi16ELi128ELNS_18Fp8KVCacheDataTypeE2ELb0ELi512EEEvPfS2_PT_PKS3_PKT0_S9_ifPKiSB_iPKfiiiSD_SD_iiiii)
        /*23cc*/ 	.word	0x00000000


	//----- nvinfo : EIATTR_REGCOUNT
	.align		4
.L_1575:
        /*23d0*/ 	.byte	0x04, 0x2f
        /*23d2*/ 	.short	(.L_1577 - .L_1576)
	.align		4
.L_1576:
        /*23d4*/ 	.word	index@(_ZN4vllm25paged_attention_v2_kernelIfhLi112ELi16ELi128ELNS_18Fp8KVCacheDataTypeE2ELb0ELi512EEEvPfS2_PT_PKS3_PKT0_S9_ifPKiSB_iPKfiiiSD_SD_iiiii)
        /*23d8*/ 	.word	0x00000020


	//----- nvinfo : EIATTR_FRAME_SIZE
	.align		4
.L_1577:
        /*23dc*/ 	.byte	0x04, 0x11
        /*23de*/ 	.short	(.L_1579 - .L_1578)
	.align		4
.L_1578:
        /*23e0*/ 	.word	index@(_ZN4vllm25paged_attention_v2_kernelIfhLi112ELi16ELi128ELNS_18Fp8KVCacheDataTypeE2ELb0ELi512EEEvPfS2_PT_PKS3_PKT0_S9_ifPKiSB_iPKfiiiSD_SD_iiiii)
        /*23e4*/ 	.word	0x00000000


	//----- nvinfo : EIATTR_REGCOUNT
	.align		4
.L_1579:
        /*23e8*/ 	.byte	0x04, 0x2f
        /*23ea*/ 	.short	(.L_1581 - .L_1580)
	.align		4
.L_1580:
        /*23ec*/ 	.word	index@(_ZN4vllm25paged_attention_v2_kernelIfhLi120ELi16ELi128ELNS_18Fp8KVCacheDataTypeE2ELb0ELi512EEEvPfS2_PT_PKS3_PKT0_S9_ifPKiSB_iPKfiiiSD_SD_iiiii)
        /*23f0*/ 	.word	0x00000020


	//----- nvinfo : EIATTR_FRAME_SIZE
	.align		4
.L_1581:
        /*23f4*/ 	.byte	0x04, 0x11
        /*23f6*/ 	.short	(.L_1583 - .L_1582)
	.align		4
.L_1582:
        /*23f8*/ 	.word	index@(_ZN4vllm25paged_attention_v2_kernelIfhLi120ELi16ELi128ELNS_18Fp8KVCacheDataTypeE2ELb0ELi512EEEvPfS2_PT_PKS3_PKT0_S9_ifPKiSB_iPKfiiiSD_SD_iiiii)
        /*23fc*/ 	.word	0x00000000


	//----- nvinfo : EIATTR_REGCOUNT
	.align		4
.L_1583:
        /*2400*/ 	.byte	0x04, 0x2f
        /*2402*/ 	.short	(.L_1585 - .L_1584)
	.align		4
.L_1584:
        /*2404*/ 	.word	index@(_ZN4vllm25paged_attention_v2_kernelIfhLi128ELi16ELi128ELNS_18Fp8KVCacheDataTypeE2ELb0ELi512EEEvPfS2_PT_PKS3_PKT0_S9_ifPKiSB_iPKfiiiSD_SD_iiiii)
        /*2408*/ 	.word	0x00000020


	//----- nvinfo : EIATTR_FRAME_SIZE
	.align		4
.L_1585:
        /*240c*/ 	.byte	0x04, 0x11
        /*240e*/ 	.short	(.L_1587 - .L_1586)
	.align		4
.L_1586:
        /*2410*/ 	.word	index@(_ZN4vllm25paged_attention_v2_kernelIfhLi128ELi16ELi128ELNS_18Fp8KVCacheDataTypeE2ELb0ELi512EEEvPfS2_PT_PKS3_PKT0_S9_ifPKiSB_iPKfiiiSD_SD_iiiii)
        /*2414*/ 	.word	0x00000000


	//----- nvinfo : EIATTR_REGCOUNT
	.align		4
.L_1587:
        /*2418*/ 	.byte	0x04, 0x2f
        /*241a*/ 	.short	(.L_1589 - .L_1588)
	.align		4
.L_1588:
        /*241c*/ 	.word	index@(_ZN4vllm25paged_attention_v2_kernelIfhLi192ELi16ELi128ELNS_18Fp8KVCacheDataTypeE2ELb0ELi512EEEvPfS2_PT_PKS3_PKT0_S9_ifPKiSB_iPKfiiiSD_SD_iiiii)
        /*2420*/ 	.word	0x00000028


	//----- nvinfo : EIATTR_FRAME_SIZE
	.align		4
.L_1589:
        /*2424*/ 	.byte	0x04, 0x11
        /*2426*/ 	.short	(.L_1591 - .L_1590)
	.align		4
.L_1590:
        /*2428*/ 	.word	index@(_ZN4vllm25paged_attention_v2_kernelIfhLi192ELi16ELi128ELNS_18Fp8KVCacheDataTypeE2ELb0ELi512EEEvPfS2_PT_PKS3_PKT0_S9_ifPKiSB_iPKfiiiSD_SD_iiiii)
        /*242c*/ 	.word	0x00000000


	//----- nvinfo : EIATTR_REGCOUNT
	.align		4
.L_1591:
        /*2430*/ 	.byte	0x04, 0x2f
        /*2432*/ 	.short	(.L_1593 - .L_1592)
	.align		4
.L_1592:
        /*2434*/ 	.word	index@(_ZN4vllm25paged_attention_v2_kernelIfhLi256ELi16ELi128ELNS_18Fp8KVCacheDataTypeE2ELb0ELi512EEEvPfS2_PT_PKS3_PKT0_S9_ifPKiSB_iPKfiiiSD_SD_iiiii)
        /*2438*/ 	.word	0x00000030


	//----- nvinfo : EIATTR_FRAME_SIZE
	.align		4
.L_1593:
        /*243c*/ 	.byte	0x04, 0x11
        /*243e*/ 	.short	(.L_1595 - .L_1594)
	.align		4
.L_1594:
        /*2440*/ 	.word	index@(_ZN4vllm25paged_attention_v2_kernelIfhLi256ELi16ELi128ELNS_18Fp8KVCacheDataTypeE2ELb0ELi512EEEvPfS2_PT_PKS3_PKT0_S9_ifPKiSB_iPKfiiiSD_SD_iiiii)
        /*2444*/ 	.word	0x00000000


	//----- nvinfo : EIATTR_REGCOUNT
	.align		4
.L_1595:
        /*2448*/ 	.byte	0x04, 0x2f
        /*244a*/ 	.short	(.L_1597 - .L_1596)
	.align		4
.L_1596:
        /*244c*/ 	.word	index@(_ZN4vllm25paged_attention_v2_kernelIfhLi32ELi32ELi128ELNS_18Fp8KVCacheDataTypeE2ELb1ELi512EEEvPfS2_PT_PKS3_PKT0_S9_ifPKiSB_iPKfiiiSD_SD_iiiii)
        /*2450*/ 	.word	0x00000020


	//----- nvinfo : EIATTR_FRAME_SIZE
	.align		4
.L_1597:
        /*2454*/ 	.byte	0x04, 0x11
        /*2456*/ 	.short	(.L_1599 - .L_1598)
	.align		4
.L_1598:
        /*2458*/ 	.word	index@(_ZN4vllm25paged_attention_v2_kernelIfhLi32ELi32ELi128ELNS_18Fp8KVCacheDataTypeE2ELb1ELi512EEEvPfS2_PT_PKS3_PKT0_S9_ifPKiSB_iPKfiiiSD_SD_iiiii)
        /*245c*/ 	.word	0x00000000


	//----- nvinfo : EIATTR_REGCOUNT
	.align		4
.L_1599:
        /*2460*/ 	.byte	0x04, 0x2f
        /*2462*/ 	.short	(.L_1601 - .L_1600)
	.align		4
.L_1600:
        /*2464*/ 	.word	index@(_ZN4vllm25paged_attention_v2_kernelIfhLi64ELi32ELi128ELNS_18Fp8KVCacheDataTypeE2ELb1ELi512EEEvPfS2_PT_PKS3_PKT0_S9_ifPKiSB_iPKfiiiSD_SD_iiiii)
        /*2468*/ 	.word	0x00000028


	//----- nvinfo : EIATTR_FRAME_SIZE
	.align		4
.L_1601:
        /*246c*/ 	.byte	0x04, 0x11
        /*246e*/ 	.short	(.L_1603 - .L_1602)
	.align		4
.L_1602:
        /*2470*/ 	.word	index@(_ZN4vllm25paged_attention_v2_kernelIfhLi64ELi32ELi128ELNS_18Fp8KVCacheDataTypeE2ELb1ELi512EEEvPfS2_PT_PKS3_PKT0_S9_ifPKiSB_iPKfiiiSD_SD_iiiii)
        /*2474*/ 	.word	0x00000000


	//----- nvinfo : EIATTR_REGCOUNT
	.align		4
.L_1603:
        /*2478*/ 	.byte	0x04, 0x2f
        /*247a*/ 	.short	(.L_1605 - .L_1604)
	.align		4
.L_1604:
        /*247c*/ 	.word	index@(_ZN4vllm25paged_attention_v2_kernelIfhLi80ELi32ELi128ELNS_18Fp8KVCacheDataTypeE2ELb1ELi512EEEvPfS2_PT_PKS3_PKT0_S9_ifPKiSB_iPKfiiiSD_SD_iiiii)
        /*2480*/ 	.word	0x00000027


	//----- nvinfo : EIATTR_FRAME_SIZE
	.align		4
.L_1605:
        /*2484*/ 	.byte	0x04, 0x11
        /*2486*/ 	.short	(.L_1607 - .L_1606)
	.align		4
.L_1606:
        /*2488*/ 	.word	index@(_ZN4vllm25paged_attention_v2_kernelIfhLi80ELi32ELi128ELNS_18Fp8KVCacheDataTypeE2ELb1ELi512EEEvPfS2_PT_PKS3_PKT0_S9_ifPKiSB_iPKfiiiSD_SD_iiiii)
        /*248c*/ 	.word	0x00000000


	//----- nvinfo : EIATTR_REGCOUNT
	.align		4
.L_1607:
        /*2490*/ 	.byte	0x04, 0x2f
        /*2492*/ 	.short	(.L_1609 - .L_1608)
	.align		4
.L_1608:
        /*2494*/ 	.word	index@(_ZN4vllm25paged_attention_v2_kernelIfhLi96ELi32ELi128ELNS_18Fp8KVCacheDataTypeE2ELb1ELi512EEEvPfS2_PT_PKS3_PKT0_S9_ifPKiSB_iPKfiiiSD_SD_iiiii)
        /*2498*/ 	.word	0x0000002f


	//----- nvinfo : EIATTR_FRAME_SIZE
	.align		4
.L_1609:
        /*249c*/ 	.byte	0x04, 0x11
        /*249e*/ 	.short	(.L_1611 - .L_1610)
	.align		4
.L_1610:
        /*24a0*/ 	.word	index@(_ZN4vllm25paged_attention_v2_kernelIfhLi96ELi32ELi128ELNS_18Fp8KVCacheDataTypeE2ELb1ELi512EEEvPfS2_PT_PKS3_PKT0_S9_ifPKiSB_iPKfiiiSD_SD_iiiii)
        /*24a4*/ 	.word	0x00000000


	//----- nvinfo : EIATTR_REGCOUNT
	.align		4
.L_1611:
        /*24a8*/ 	.byte	0x04, 0x2f
        /*24aa*/ 	.short	(.L_1613 - .L_1612)
	.align		4
.L_1612:
        /*24ac*/ 	.word	index@(_ZN4vllm25paged_attention_v2_kernelIfhLi112ELi32ELi128ELNS_18Fp8KVCacheDataTypeE2ELb1ELi512EEEvPfS2_PT_PKS3_PKT0_S9_ifPKiSB_iPKfiiiSD_SD_iiiii)
        /*24b0*/ 	.word	0x00000030


	//----- nvinfo : EIATTR_FRAME_SIZE
	.align		4
.L_1613:
        /*24b4*/ 	.byte	0x04, 0x11
        /*24b6*/ 	.short	(.L_1615 - .L_1614)
	.align		4
.L_1614:
        /*24b8*/ 	.word	index@(_ZN4vllm25paged_attention_v2_kernelIfhLi112ELi32ELi128ELNS_18Fp8KVCacheDataTypeE2ELb1ELi512EEEvPfS2_PT_PKS3_PKT0_S9_ifPKiSB_iPKfiiiSD_SD_iiiii)
        /*24bc*/ 	.word	0x00000000


	//----- nvinfo : EIATTR_REGCOUNT
	.align		4
.L_1615:
        /*24c0*/ 	.byte	0x04, 0x2f
        /*24c2*/ 	.short	(.L_1617 - .L_1616)
	.align		4
.L_1616:
        /*24c4*/ 	.word	index@(_ZN4vllm25paged_attention_v2_kernelIfhLi120ELi32ELi128ELNS_18Fp8KVCacheDataTypeE2ELb1ELi512EEEvPfS2_PT_PKS3_PKT0_S9_ifPKiSB_iPKfiiiSD_SD_iiiii)
        /*24c8*/ 	.word	0x00000037


	//----- nvinfo : EIATTR_FRAME_SIZE
	.align		4
.L_1617:
        /*24cc*/ 	.byte	0x04, 0x11
        /*24ce*/ 	.short	(.L_1619 - .L_1618)
	.align		4
.L_1618:
        /*24d0*/ 	.word	index@(_ZN4vllm25paged_attention_v2_kernelIfhLi120ELi32ELi128ELNS_18Fp8KVCacheDataTypeE2ELb1ELi512EEEvPfS2_PT_PKS3_PKT0_S9_ifPKiSB_iPKfiiiSD_SD_iiiii)
        /*24d4*/ 	.word	0x00000000


	//----- nvinfo : EIATTR_REGCOUNT
	.align		4
.L_1619:
        /*24d8*/ 	.byte	0x04, 0x2f
        /*24da*/ 	.short	(.L_1621 - .L_1620)
	.align		4
.L_1620:
        /*24dc*/ 	.word	index@(_ZN4vllm25paged_attention_v2_kernelIfhLi128ELi32ELi128ELNS_18Fp8KVCacheDataTypeE2ELb1ELi512EEEvPfS2_PT_PKS3_PKT0_S9_ifPKiSB_iPKfiiiSD_SD_iiiii)
        /*24e0*/ 	.word	0x00000037


	//----- nvinfo : EIATTR_FRAME_SIZE
	.align		4
.L_1621:
        /*24e4*/ 	.byte	0x04, 0x11
        /*24e6*/ 	.short	(.L_1623 - .L_1622)
	.align		4
.L_1622:
        /*24e8*/ 	.word	index@(_ZN4vllm25paged_attention_v2_kernelIfhLi128ELi32ELi128ELNS_18Fp8KVCacheDataTypeE2ELb1ELi512EEEvPfS2_PT_PKS3_PKT0_S9_ifPKiSB_iPKfiiiSD_SD_iiiii)
        /*24ec*/ 	.word	0x00000000


	//----- nvinfo : EIATTR_REGCOUNT
	.align		4
.L_1623:
        /*24f0*/ 	.byte	0x04, 0x2f
        /*24f2*/ 	.short	(.L_1625 - .L_1624)
	.align		4
.L_1624:
        /*24f4*/ 	.word	index@(_ZN4vllm25paged_attention_v2_kernelIfhLi192ELi32ELi128ELNS_18Fp8KVCacheDataTypeE2ELb1ELi512EEEvPfS2_PT_PKS3_PKT0_S9_ifPKiSB_iPKfiiiSD_SD_iiiii)
        /*24f8*/ 	.word	0x00000050


	//----- nvinfo : EIATTR_FRAME_SIZE
	.align		4
.L_1625:
        /*24fc*/ 	.byte	0x04, 0x11
        /*24fe*/ 	.short	(.L_1627 - .L_1626)
	.align		4
.L_1626:
        /*2500*/ 	.word	index@(_ZN4vllm25paged_attention_v2_kernelIfhLi192ELi32ELi128ELNS_18Fp8KVCacheDataTypeE2ELb1ELi512EEEvPfS2_PT_PKS3_PKT0_S9_ifPKiSB_iPKfiiiSD_SD_iiiii)
        /*2504*/ 	.word	0x00000000


	//----- nvinfo : EIATTR_REGCOUNT
	.align		4
.L_1627:
        /*2508*/ 	.byte	0x04, 0x2f
        /*250a*/ 	.short	(.L_1629 - .L_1628)
	.align		4
.L_1628:
        /*250c*/ 	.word	index@(_ZN4vllm25paged_attention_v2_kernelIfhLi256ELi32ELi128ELNS_18Fp8KVCacheDataTypeE2ELb1ELi512EEEvPfS2_PT_PKS3_PKT0_S9_ifPKiSB_iPKfiiiSD_SD_iiiii)
        /*2510*/ 	.word	0x00000063


	//----- nvinfo : EIATTR_FRAME_SIZE
	.align		4
.L_1629:
        /*2514*/ 	.byte	0x04, 0x11
        /*2516*/ 	.short	(.L_1631 - .L_1630)
	.align		4
.L_1630:
        /*2518*/ 	.word	index@(_ZN4vllm25paged_attention_v2_kernelIfhLi256ELi32ELi128ELNS_18Fp8KVCacheDataTypeE2ELb1ELi512EEEvPfS2_PT_PKS3_PKT0_S9_ifPKiSB_iPKfiiiSD_SD_iiiii)
        /*251c*/ 	.word	0x00000000


	//----- nvinfo : EIATTR_REGCOUNT
	.align		4
.L_1631:
        /*2520*/ 	.byte	0x04, 0x2f
        /*2522*/ 	.short	(.L_1633 - .L_1632)
	.align		4
.L_1632:
        /*2524*/ 	.word	index@(_ZN4vllm25paged_attention_v2_kernelIfhLi32ELi32ELi128ELNS_18Fp8KVCacheDataTypeE2ELb0ELi512EEEvPfS2_PT_PKS3_PKT0_S9_ifPKiSB_iPKfiiiSD_SD_iiiii)
        /*2528*/ 	.word	0x00000020


	//----- nvinfo : EIATTR_FRAME_SIZE
	.align		4
.L_1633:
        /*252c*/ 	.byte	0x04, 0x11
        /*252e*/ 	.short	(.L_1635 - .L_1634)
	.align		4
.L_1634:
        /*2530*/ 	.word	index@(_ZN4vllm25paged_attention_v2_kernelIfhLi32ELi32ELi128ELNS_18Fp8KVCacheDataTypeE2ELb0ELi512EEEvPfS2_PT_PKS3_PKT0_S9_ifPKiSB_iPKfiiiSD_SD_iiiii)
        /*2534*/ 	.word	0x00000000


	//----- nvinfo : EIATTR_REGCOUNT
	.align		4
.L_1635:
        /*2538*/ 	.byte	0x04, 0x2f
        /*253a*/ 	.short	(.L_1637 - .L_1636)
	.align		4
.L_1636:
        /*253c*/ 	.word	index@(_ZN4vllm25paged_attention_v2_kernelIfhLi64ELi32ELi128ELNS_18Fp8KVCacheDataTypeE2ELb0ELi512EEEvPfS2_PT_PKS3_PKT0_S9_ifPKiSB_iPKfiiiSD_SD_iiiii)
        /*2540*/ 	.word	0x00000020


	//----- nvinfo : EIATTR_FRAME_SIZE
	.align		4
.L_1637:
        /*2544*/ 	.byte	0x04, 0x11
        /*2546*/ 	.short	(.L_1639 - .L_1638)
	.align		4
.L_1638:
        /*2548*/ 	.word	index@(_ZN4vllm25paged_attention_v2_kernelIfhLi64ELi32ELi128ELNS_18Fp8KVCacheDataTypeE2ELb0ELi512EEEvPfS2_PT_PKS3_PKT0_S9_ifPKiSB_iPKfiiiSD_SD_iiiii)
        /*254c*/ 	.word	0x00000000


	//----- nvinfo : EIATTR_REGCOUNT
	.align		4
.L_1639:
        /*2550*/ 	.byte	0x04, 0x2f
        /*2552*/ 	.short	(.L_1641 - .L_1640)
	.align		4
.L_1640:
        /*2554*/ 	.word	index@(_ZN4vllm25paged_attention_v2_kernelIfhLi80ELi32ELi128ELNS_18Fp8KVCacheDataTypeE2ELb0ELi512EEEvPfS2_PT_PKS3_PKT0_S9_ifPKiSB_iPKfiiiSD_SD_iiiii)
        /*2558*/ 	.word	0x00000020


	//----- nvinfo : EIATTR_FRAME_SIZE
	.align		4
.L_1641:
        /*255c*/ 	.byte	0x04, 0x11
        /*255e*/ 	.short	(.L_1643 - .L_1642)
	.align		4
.L_1642:
        /*2560*/ 	.word	index@(_ZN4vllm25paged_attention_v2_kernelIfhLi80ELi32ELi128ELNS_18Fp8KVCacheDataTypeE2ELb0ELi512EEEvPfS2_PT_PKS3_PKT0_S9_ifPKiSB_iPKfiiiSD_SD_iiiii)
        /*2564*/ 	.word	0x00000000


	//----- nvinfo : EIATTR_REGCOUNT
	.align		4
.L_1643:
        /*2568*/ 	.byte	0x04, 0x2f
        /*256a*/ 	.short	(.L_1645 - .L_1644)
	.align		4
.L_1644:
        /*256c*/ 	.word	index@(_ZN4vllm25paged_attention_v2_kernelIfhLi96ELi32ELi128ELNS_18Fp8KVCacheDataTypeE2ELb0ELi512EEEvPfS2_PT_PKS3_PKT0_S9_ifPKiSB_iPKfiiiSD_SD_iiiii)
        /*2570*/ 	.word	0x00000028


	//----- nvinfo : EIATTR_FRAME_SIZE
	.align		4
.L_1645:
        /*2574*/ 	.byte	0x04, 0x11
        /*2576*/ 	.short	(.L_1647 - .L_1646)
	.align		4
.L_1646:
        /*2578*/ 	.word	index@(_ZN4vllm25paged_attention_v2_kernelIfhLi96ELi32ELi128ELNS_18Fp8KVCacheDataTypeE2ELb0ELi512EEEvPfS2_PT_PKS3_PKT0_S9_ifPKiSB_iPKfiiiSD_SD_iiiii)
        /*257c*/ 	.word	0x00000000


	//----- nvinfo : EIATTR_REGCOUNT
	.align		4
.L_1647:
        /*2580*/ 	.byte	0x04, 0x2f
        /*2582*/ 	.short	(.L_1649 - .L_1648)
	.align		4
.L_1648:
        /*2584*/ 	.word	index@(_ZN4vllm25paged_attention_v2_kernelIfhLi112ELi32ELi128ELNS_18Fp8KVCacheDataTypeE2ELb0ELi512EEEvPfS2_PT_PKS3_PKT0_S9_ifPKiSB_iPKfiiiSD_SD_iiiii)
        /*2588*/ 	.word	0x00000030


	//----- nvinfo : EIATTR_FRAME_SIZE
	.align		4
.L_1649:
        /*258c*/ 	.byte	0x04, 0x11
        /*258e*/ 	.short	(.L_1651 - .L_1650)
	.align		4
.L_1650:
        /*2590*/ 	.word	index@(_ZN4vllm25paged_attention_v2_kernelIfhLi112ELi32ELi128ELNS_18Fp8KVCacheDataTypeE2ELb0ELi512EEEvPfS2_PT_PKS3_PKT0_S9_ifPKiSB_iPKfiiiSD_SD_iiiii)
        /*2594*/ 	.word	0x00000000


	//----- nvinfo : EIATTR_REGCOUNT
	.align		4
.L_1651:
        /*2598*/ 	.byte	0x04, 0x2f
        /*259a*/ 	.short	(.L_1653 - .L_1652)
	.align		4
.L_1652:
        /*259c*/ 	.word	index@(_ZN4vllm25paged_attention_v2_kernelIfhLi120ELi32ELi128ELNS_18Fp8KVCacheDataTypeE2ELb0ELi512EEEvPfS2_PT_PKS3_PKT0_S9_ifPKiSB_iPKfiiiSD_SD_iiiii)
        /*25a0*/ 	.word	0x00000030


	//----- nvinfo : EIATTR_FRAME_SIZE
	.align		4
.L_1653:
        /*25a4*/ 	.byte	0x04, 0x11
        /*25a6*/ 	.short	(.L_1655 - .L_1654)
	.align		4
.L_1654:
        /*25a8*/ 	.word	index@(_ZN4vllm25paged_attention_v2_kernelIfhLi120ELi32ELi128ELNS_18Fp8KVCacheDataTypeE2ELb0ELi512EEEvPfS2_PT_PKS3_PKT0_S9_ifPKiSB_iPKfiiiSD_SD_iiiii)
        /*25ac*/ 	.word	0x00000000


	//----- nvinfo : EIATTR_REGCOUNT
	.align		4
.L_1655:
        /*25b0*/ 	.byte	0x04, 0x2f
        /*25b2*/ 	.short	(.L_1657 - .L_1656)
	.align		4
.L_1656:
        /*25b4*/ 	.word	index@(_ZN4vllm25paged_attention_v2_kernelIfhLi128ELi32ELi128ELNS_18Fp8KVCacheDataTypeE2ELb0ELi512EEEvPfS2_PT_PKS3_PKT0_S9_ifPKiSB_iPKfiiiSD_SD_iiiii)
        /*25b8*/ 	.word	0x00000030


	//----- nvinfo : EIATTR_FRAME_SIZE
	.align		4
.L_1657:
        /*25bc*/ 	.byte	0x04, 0x11
        /*25be*/ 	.short	(.L_1659 - .L_1658)
	.align		4
.L_1658:
        /*25c0*/ 	.word	index@(_ZN4vllm25paged_attention_v2_kernelIfhLi128ELi32ELi128ELNS_18Fp8KVCacheDataTypeE2ELb0ELi512EEEvPfS2_PT_PKS3_PKT0_S9_ifPKiSB_iPKfiiiSD_SD_iiiii)
        /*25c4*/ 	.word	0x00000000


	//----- nvinfo : EIATTR_REGCOUNT
	.align		4
.L_1659:
        /*25c8*/ 	.byte	0x04, 0x2f
        /*25ca*/ 	.short	(.L_1661 - .L_1660)
	.align		4
.L_1660:
        /*25cc*/ 	.word	index@(_ZN4vllm25paged_attention_v2_kernelIfhLi192ELi32ELi128ELNS_18Fp8KVCacheDataTypeE2ELb0ELi512EEEvPfS2_PT_PKS3_PKT0_S9_ifPKiSB_iPKfiiiSD_SD_iiiii)
        /*25d0*/ 	.word	0x00000040


	//----- nvinfo : EIATTR_FRAME_SIZE
	.align		4
.L_1661:
        /*25d4*/ 	.byte	0x04, 0x11
        /*25d6*/ 	.short	(.L_1663 - .L_1662)
	.align		4
.L_1662:
        /*25d8*/ 	.word	index@(_ZN4vllm25paged_attention_v2_kernelIfhLi192ELi32ELi128ELNS_18Fp8KVCacheDataTypeE2ELb0ELi512EEEvPfS2_PT_PKS3_PKT0_S9_ifPKiSB_iPKfiiiSD_SD_iiiii)
        /*25dc*/ 	.word	0x00000000


	//----- nvinfo : EIATTR_REGCOUNT
	.align		4
.L_1663:
        /*25e0*/ 	.byte	0x04, 0x2f
        /*25e2*/ 	.short	(.L_1665 - .L_1664)
	.align		4
.L_1664:
        /*25e4*/ 	.word	index@(_ZN4vllm25paged_attention_v2_kernelIfhLi256ELi32ELi128ELNS_18Fp8KVCacheDataTypeE2ELb0ELi512EEEvPfS2_PT_PKS3_PKT0_S9_ifPKiSB_iPKfiiiSD_SD_iiiii)
        /*25e8*/ 	.word	0x00000050


	//----- nvinfo : EIATTR_FRAME_SIZE
	.align		4
.L_1665:
        /*25ec*/ 	.byte	0x04, 0x11
        /*25ee*/ 	.short	(.L_1667 - .L_1666)
	.align		4
.L_1666:
        /*25f0*/ 	.word	index@(_ZN4vllm25paged_attention_v2_kernelIfhLi256ELi32ELi128ELNS_18Fp8KVCacheDataTypeE2ELb0ELi512EEEvPfS2_PT_PKS3_PKT0_S9_ifPKiSB_iPKfiiiSD_SD_iiiii)
        /*25f4*/ 	.word	0x00000000


	//----- nvinfo : EIATTR_REGCOUNT
	.align		4
.L_1667:
        /*25f8*/ 	.byte	0x04, 0x2f
        /*25fa*/ 	.short	(.L_1669 - .L_1668)
	.align		4
.L_1668:
        /*25fc*/ 	.word	index@(_ZN4vllm25paged_attention_v2_kernelIthLi32ELi8ELi128ELNS_18Fp8KVCacheDataTypeE2ELb1ELi512EEEvPfS2_PT_PKS3_PKT0_S9_ifPKiSB_iPKfiiiSD_SD_iiiii)
        /*2600*/ 	.word	0x00000020


	//----- nvinfo : EIATTR_FRAME_SIZE
	.align		4
.L_1669:
        /*2604*/ 	.byte	0x04, 0x11
        /*2606*/ 	.short	(.L_1671 - .L_1670)
	.align		4
.L_1670:
        /*2608*/ 	.word	index@(_ZN4vllm25paged_attention_v2_kernelIthLi32ELi8ELi128ELNS_18Fp8KVCacheDataTypeE2ELb1ELi512EEEvPfS2_PT_PKS3_PKT0_S9_ifPKiSB_iPKfiiiSD_SD_iiiii)
        /*260c*/ 	.word	0x00000000


	//----- nvinfo : EIATTR_REGCOUNT
	.align		4
.L_1671:
        /*2610*/ 	.byte	0x04, 0x2f
        /*2612*/ 	.short	(.L_1673 - .L_1672)
	.align		4
.L_1672:
        /*2614*/ 	.word	index@(_ZN4vllm25paged_attention_v2_kernelIthLi64ELi8ELi128ELNS_18Fp8KVCacheDataTypeE2ELb1ELi512EEEvPfS2_PT_PKS3_PKT0_S9_ifPKiSB_iPKfiiiSD_SD_iiiii)
        /*2618*/ 	.word	0x00000020


	//----- nvinfo : EIATTR_FRAME_SIZE
	.align		4
.L_1673:
        /*261c*/ 	.byte	0x04, 0x11
        /*261e*/ 	.short	(.L_1675 - .L_1674)
	.align		4
.L_1674:
        /*2620*/ 	.word	index@(_ZN4vllm25paged_attention_v2_kernelIthLi64ELi8ELi128ELNS_18Fp8KVCacheDataTypeE2ELb1ELi512EEEvPfS2_PT_PKS3_PKT0_S9_ifPKiSB_iPKfiiiSD_SD_iiiii)
        /*2624*/ 	.word	0x00000000


	//----- nvinfo : EIATTR_REGCOUNT
	.align		4
.L_1675:
        /*2628*/ 	.byte	0x04, 0x2f
        /*262a*/ 	.short	(.L_1677 - .L_1676)
	.align		4
.L_1676:
        /*262c*/ 	.word	index@(_ZN4vllm25paged_attention_v2_kernelIthLi80ELi8ELi128ELNS_18Fp8KVCacheDataTypeE2ELb1ELi512EEEvPfS2_PT_PKS3_PKT0_S9_ifPKiSB_iPKfiiiSD_SD_iiiii)
        /*2630*/ 	.word	0x00000020


	//----- nvinfo : EIATTR_FRAME_SIZE
	.align		4
.L_1677:
        /*2634*/ 	.byte	0x04, 0x11
        /*2636*/ 	.short	(.L_1679 - .L_1678)
	.align		4
.L_1678:
        /*2638*/ 	.word	index@(_ZN4vllm25paged_attention_v2_kernelIthLi80ELi8ELi128ELNS_18Fp8KVCacheDataTypeE2ELb1ELi512EEEvPfS2_PT_PKS3_PKT0_S9_ifPKiSB_iPKfiiiSD_SD_iiiii)
        /*263c*/ 	.word	0x00000000


	//----- nvinfo : EIATTR_REGCOUNT
	.align		4
.L_1679:
        /*2640*/ 	.byte	0x04, 0x2f
        /*2642*/ 	.short	(.L_1681 - .L_1680)
	.align		4
.L_1680:
        /*2644*/ 	.word	index@(_ZN4vllm25paged_attention_v2_kernelIthLi96ELi8ELi128ELNS_18Fp8KVCacheDataTypeE2ELb1ELi512EEEvPfS2_PT_PKS3_PKT0_S9_ifPKiSB_iPKfiiiSD_SD_iiiii)
        /*2648*/ 	.word	0x00000020


	//----- nvinfo : EIATTR_FRAME_SIZE
	.align		4
.L_1681:
        /*264c*/ 	.byte	0x04, 0x11
        /*264e*/ 	.short	(.L_1683 - .L_1682)
	.align		4
.L_1682:
        /*2650*/ 	.word	index@(_ZN4vllm25paged_attention_v2_kernelIthLi96ELi8ELi128ELNS_18Fp8KVCacheDataTypeE2ELb1ELi512EEEvPfS2_PT_PKS3_PKT0_S9_ifPKiSB_iPKfiiiSD_SD_iiiii)
        /*2654*/ 	.word	0x00000000


	//----- nvinfo : EIATTR_REGCOUNT
	.align		4
.L_1683:
        /*2658*/ 	.byte	0x04, 0x2f
        /*265a*/ 	.short	(.L_1685 - .L_1684)
	.align		4
.L_1684:
        /*265c*/ 	.word	index@(_ZN4vllm25paged_attention_v2_kernelIthLi112ELi8ELi128ELNS_18Fp8KVCacheDataTypeE2ELb1ELi512EEEvPfS2_PT_PKS3_PKT0_S9_ifPKiSB_iPKfiiiSD_SD_iiiii)
        /*2660*/ 	.word	0x00000020


	//----- nvinfo : EIATTR_FRAME_SIZE
	.align		4
.L_1685:
        /*2664*/ 	.byte	0x04, 0x11
        /*2666*/ 	.short	(.L_1687 - .L_1686)
	.align		4
.L_1686:
        /*2668*/ 	.word	index@(_ZN4vllm25paged_attention_v2_kernelIthLi112ELi8ELi128ELNS_18Fp8KVCacheDataTypeE2ELb1ELi512EEEvPfS2_PT_PKS3_PKT0_S9_ifPKiSB_iPKfiiiSD_SD_iiiii)
        /*266c*/ 	.word	0x00000000


	//----- nvinfo : EIATTR_REGCOUNT
	.align		4
.L_1687:
        /*2670*/ 	.byte	0x04, 0x2f
        /*2672*/ 	.short	(.L_1689 - .L_1688)
	.align		4
.L_1688:
        /*2674*/ 	.word	index@(_ZN4vllm25paged_attention_v2_kernelIthLi120ELi8ELi128ELNS_18Fp8KVCacheDataTypeE2ELb1ELi512EEEvPfS2_PT_PKS3_PKT0_S9_ifPKiSB_iPKfiiiSD_SD_iiiii)
        /*2678*/ 	.word	0x00000020


	//----- nvinfo : EIATTR_FRAME_SIZE
	.align		4
.L_1689:
        /*267c*/ 	.byte	0x04, 0x11
        /*267e*/ 	.short	(.L_1691 - .L_1690)
	.align		4
.L_1690:
        /*2680*/ 	.word	index@(_ZN4vllm25paged_attention_v2_kernelIthLi120ELi8ELi128ELNS_18Fp8KVCacheDataTypeE2ELb1ELi512EEEvPfS2_PT_PKS3_PKT0_S9_ifPKiSB_iPKfiiiSD_SD_iiiii)
        /*2684*/ 	.word	0x00000000


	//----- nvinfo : EIATTR_REGCOUNT
	.align		4
.L_1691:
        /*2688*/ 	.byte	0x04, 0x2f
        /*268a*/ 	.short	(.L_1693 - .L_1692)
	.align		4
.L_1692:
        /*268c*/ 	.word	index@(_ZN4vllm25paged_attention_v2_kernelIthLi128ELi8ELi128ELNS_18Fp8KVCacheDataTypeE2ELb1ELi512EEEvPfS2_PT_PKS3_PKT0_S9_ifPKiSB_iPKfiiiSD_SD_iiiii)
        /*2690*/ 	.word	0x00000020


	//----- nvinfo : EIATTR_FRAME_SIZE
	.align		4
.L_1693:
        /*2694*/ 	.byte	0x04, 0x11
        /*2696*/ 	.short	(.L_1695 - .L_1694)
	.align		4
.L_1694:
        /*2698*/ 	.word	index@(_ZN4vllm25paged_attention_v2_kernelIthLi128ELi8ELi128ELNS_18Fp8KVCacheDataTypeE2ELb1ELi512EEEvPfS2_PT_PKS3_PKT0_S9_ifPKiSB_iPKfiiiSD_SD_iiiii)
        /*269c*/ 	.word	0x00000000


	//----- nvinfo : EIATTR_REGCOUNT
	.align		4
.L_1695:
        /*26a0*/ 	.byte	0x04, 0x2f
        /*26a2*/ 	.short	(.L_1697 - .L_1696)
	.align		4
.L_1696:
        /*26a4*/ 	.word	index@(_ZN4vllm25paged_attention_v2_kernelIthLi192ELi8ELi128ELNS_18Fp8KVCacheDataTypeE2ELb1ELi512EEEvPfS2_PT_PKS3_PKT0_S9_ifPKiSB_iPKfiiiSD_SD_iiiii)
        /*26a8*/ 	.word	0x00000020


	//----- nvinfo : EIATTR_FRAME_SIZE
	.align		4
.L_1697:
        /*26ac*/ 	.byte	0x04, 0x11
        /*26ae*/ 	.short	(.L_1699 - .L_1698)
	.align		4
.L_1698:
        /*26b0*/ 	.word	index@(_ZN4vllm25paged_attention_v2_kernelIthLi192ELi8ELi128ELNS_18Fp8KVCacheDataTypeE2ELb1ELi512EEEvPfS2_PT_PKS3_PKT0_S9_ifPKiSB_iPKfiiiSD_SD_iiiii)
        /*26b4*/ 	.word	0x00000000


	//----- nvinfo : EIATTR_REGCOUNT
	.align		4
.L_1699:
        /*26b8*/ 	.byte	0x04, 0x2f
        /*26ba*/ 	.short	(.L_1701 - .L_1700)
	.align		4
.L_1700:
        /*26bc*/ 	.word	index@(_ZN4vllm25paged_attention_v2_kernelIthLi256ELi8ELi128ELNS_18Fp8KVCacheDataTypeE2ELb1ELi512EEEvPfS2_PT_PKS3_PKT0_S9_ifPKiSB_iPKfiiiSD_SD_iiiii)
        /*26c0*/ 	.word	0x00000020


	//----- nvinfo : EIATTR_FRAME_SIZE
	.align		4
.L_1701:
        /*26c4*/ 	.byte	0x04, 0x11
        /*26c6*/ 	.short	(.L_1703 - .L_1702)
	.align		4
.L_1702:
        /*26c8*/ 	.word	index@(_ZN4vllm25paged_attention_v2_kernelIthLi256ELi8ELi128ELNS_18Fp8KVCacheDataTypeE2ELb1ELi512EEEvPfS2_PT_PKS3_PKT0_S9_ifPKiSB_iPKfiiiSD_SD_iiiii)
        /*26cc*/ 	.word	0x00000000


	//----- nvinfo : EIATTR_REGCOUNT
	.align		4
.L_1703:
        /*26d0*/ 	.byte	0x04, 0x2f
        /*26d2*/ 	.short	(.L_1705 - .L_1704)
	.align		4
.L_1704:
        /*26d4*/ 	.word	index@(_ZN4vllm25paged_attention_v2_kernelIthLi32ELi8ELi128ELNS_18Fp8KVCacheDataTypeE2ELb0ELi512EEEvPfS2_PT_PKS3_PKT0_S9_ifPKiSB_iPKfiiiSD_SD_iiiii)
        /*26d8*/ 	.word	0x00000020


	//----- nvinfo : EIATTR_FRAME_SIZE
	.align		4
.L_1705:
        /*26dc*/ 	.byte	0x04, 0x11
        /*26de*/ 	.short	(.L_1707 - .L_1706)
	.align		4
.L_1706:
        /*26e0*/ 	.word	index@(_ZN4vllm25paged_attention_v2_kernelIthLi32ELi8ELi128ELNS_18Fp8KVCacheDataTypeE2ELb0ELi512EEEvPfS2_PT_PKS3_PKT0_S9_ifPKiSB_iPKfiiiSD_SD_iiiii)
        /*26e4*/ 	.word	0x00000000


	//----- nvinfo : EIATTR_REGCOUNT
	.align		4
.L_1707:
        /*26e8*/ 	.byte	0x04, 0x2f
        /*26ea*/ 	.short	(.L_1709 - .L_1708)
	.align		4
.L_1708:
        /*26ec*/ 	.word	index@(_ZN4vllm25paged_attention_v2_kernelIthLi64ELi8ELi128ELNS_18Fp8KVCacheDataTypeE2ELb0ELi512EEEvPfS2_PT_PKS3_PKT0_S9_ifPKiSB_iPKfiiiSD_SD_iiiii)
        /*26f0*/ 	.word	0x00000020


	//----- nvinfo : EIATTR_FRAME_SIZE
	.align		4
.L_1709:
        /*26f4*/ 	.byte	0x04, 0x11
        /*26f6*/ 	.short	(.L_1711 - .L_1710)
	.align		4
.L_1710:
        /*26f8*/ 	.word	index@(_ZN4vllm25paged_attention_v2_kernelIthLi64ELi8ELi128ELNS_18Fp8KVCacheDataTypeE2ELb0ELi512EEEvPfS2_PT_PKS3_PKT0_S9_ifPKiSB_iPKfiiiSD_SD_iiiii)
        /*26fc*/ 	.word	0x00000000


	//----- nvinfo : EIATTR_REGCOUNT
	.align		4
.L_1711:
        /*2700*/ 	.byte	0x04, 0x2f
        /*2702*/ 	.short	(.L_1713 - .L_1712)
	.align		4
.L_1712:
        /*2704*/ 	.word	index@(_ZN4vllm25paged_attention_v2_kernelIthLi80ELi8ELi128ELNS_18Fp8KVCacheDataTypeE2ELb0ELi512EEEvPfS2_PT_PKS3_PKT0_S9_ifPKiSB_iPKfiiiSD_SD_iiiii)
        /*2708*/ 	.word	0x00000020


	//----- nvinfo : EIATTR_FRAME_SIZE
	.align		4
.L_1713:
        /*270c*/ 	.byte	0x04, 0x11
        /*270e*/ 	.short	(.L_1715 - .L_1714)
	.align		4
.L_1714:
        /*2710*/ 	.word	index@(_ZN4vllm25paged_attention_v2_kernelIthLi80ELi8ELi128ELNS_18Fp8KVCacheDataTypeE2ELb0ELi512EEEvPfS2_PT_PKS3_PKT0_S9_ifPKiSB_iPKfiiiSD_SD_iiiii)
        /*2714*/ 	.word	0x00000000


	//----- nvinfo : EIATTR_REGCOUNT
	.align		4
.L_1715:
        /*2718*/ 	.byte	0x04, 0x2f
        /*271a*/ 	.short	(.L_1717 - .L_1716)
	.align		4
.L_1716:
        /*271c*/ 	.word	index@(_ZN4vllm25paged_attention_v2_kernelIthLi96ELi8ELi128ELNS_18Fp8KVCacheDataTypeE2ELb0ELi512EEEvPfS2_PT_PKS3_PKT0_S9_ifPKiSB_iPKfiiiSD_SD_iiiii)
        /*2720*/ 	.word	0x00000020


	//----- nvinfo : EIATTR_FRAME_SIZE
	.align		4
.L_1717:
        /*2724*/ 	.byte	0x04, 0x11
        /*2726*/ 	.short	(.L_1719 - .L_1718)
	.align		4
.L_1718:
        /*2728*/ 	.word	index@(_ZN4vllm25paged_attention_v2_kernelIthLi96ELi8ELi128ELNS_18Fp8KVCacheDataTypeE2ELb0ELi512EEEvPfS2_PT_PKS3_PKT0_S9_ifPKiSB_iPKfiiiSD_SD_iiiii)
        /*272c*/ 	.word	0x00000000


	//----- nvinfo : EIATTR_REGCOUNT
	.align		4
.L_1719:
        /*2730*/ 	.byte	0x04, 0x2f
        /*2732*/ 	.short	(.L_1721 - .L_1720)
	.align		4
.L_1720:
        /*2734*/ 	.word	index@(_ZN4vllm25paged_attention_v2_kernelIthLi112ELi8ELi128ELNS_18Fp8KVCacheDataTypeE2ELb0ELi512EEEvPfS2_PT_PKS3_PKT0_S9_ifPKiSB_iPKfiiiSD_SD_iiiii)
        /*2738*/ 	.word	0x00000020


	//----- nvinfo : EIATTR_FRAME_SIZE
	.align		4
.L_1721:
        /*273c*/ 	.byte	0x04, 0x11
        /*273e*/ 	.short	(.L_1723 - .L_1722)
	.align		4
.L_1722:
        /*2740*/ 	.word	index@(_ZN4vllm25paged_attention_v2_kernelIthLi112ELi8ELi128ELNS_18Fp8KVCacheDataTypeE2ELb0ELi512EEEvPfS2_PT_PKS3_PKT0_S9_ifPKiSB_iPKfiiiSD_SD_iiiii)
        /*2744*/ 	.word	0x00000000


	//----- nvinfo : EIATTR_REGCOUNT
	.align		4
.L_1723:
        /*2748*/ 	.byte	0x04, 0x2f
        /*274a*/ 	.short	(.L_1725 - .L_1724)
	.align		4
.L_1724:
        /*274c*/ 	.word	index@(_ZN4vllm25paged_attention_v2_kernelIthLi120ELi8ELi128ELNS_18Fp8KVCacheDataTypeE2ELb0ELi512EEEvPfS2_PT_PKS3_PKT0_S9_ifPKiSB_iPKfiiiSD_SD_iiiii)
        /*2750*/ 	.word	0x00000020


	//----- nvinfo : EIATTR_FRAME_SIZE
	.align		4
.L_1725:
        /*2754*/ 	.byte	0x04, 0x11
        /*2756*/ 	.short	(.L_1727 - .L_1726)
	.align		4
.L_1726:
        /*2758*/ 	.word	index@(_ZN4vllm25paged_attention_v2_kernelIthLi120ELi8ELi128ELNS_18Fp8KVCacheDataTypeE2ELb0ELi512EEEvPfS2_PT_PKS3_PKT0_S9_ifPKiSB_iPKfiiiSD_SD_iiiii)
        /*275c*/ 	.word	0x00000000


	//----- nvinfo : EIATTR_REGCOUNT
	.align		4
.L_1727:
        /*2760*/ 	.byte	0x04, 0x2f
        /*2762*/ 	.short	(.L_1729 - .L_1728)
	.align		4
.L_1728:
        /*2764*/ 	.word	index@(_ZN4vllm25paged_attention_v2_kernelIthLi128ELi8ELi128ELNS_18Fp8KVCacheDataTypeE2ELb0ELi512EEEvPfS2_PT_PKS3_PKT0_S9_ifPKiSB_iPKfiiiSD_SD_iiiii)
        /*2768*/ 	.word	0x00000020


	//----- nvinfo : EIATTR_FRAME_SIZE
	.align		4
.L_1729:
        /*276c*/ 	.byte	0x04, 0x11
        /*276e*/ 	.short	(.L_1731 - .L_1730)
	.align		4
.L_1730:
        /*2770*/ 	.word	index@(_ZN4vllm25paged_attention_v2_kernelIthLi128ELi8ELi128ELNS_18Fp8KVCacheDataTypeE2ELb0ELi512EEEvPfS2_PT_PKS3_PKT0_S9_ifPKiSB_iPKfiiiSD_SD_iiiii)
        /*2774*/ 	.word	0x00000000


	//----- nvinfo : EIATTR_REGCOUNT
	.align		4
.L_1731:
        /*2778*/ 	.byte	0x04, 0x2f
        /*277a*/ 	.short	(.L_1733 - .L_1732)
	.align		4
.L_1732:
        /*277c*/ 	.word	index@(_ZN4vllm25paged_attention_v2_kernelIthLi192ELi8ELi128ELNS_18Fp8KVCacheDataTypeE2ELb0ELi512EEEvPfS2_PT_PKS3_PKT0_S9_ifPKiSB_iPKfiiiSD_SD_iiiii)
        /*2780*/ 	.word	0x00000020


	//----- nvinfo : EIATTR_FRAME_SIZE
	.align		4
.L_1733:
        /*2784*/ 	.byte	0x04, 0x11
        /*2786*/ 	.short	(.L_1735 - .L_1734)
	.align		4
.L_1734:
        /*2788*/ 	.word	index@(_ZN4vllm25paged_attention_v2_kernelIthLi192ELi8ELi128ELNS_18Fp8KVCacheDataTypeE2ELb0ELi512EEEvPfS2_PT_PKS3_PKT0_S9_ifPKiSB_iPKfiiiSD_SD_iiiii)
        /*278c*/ 	.word	0x00000000


	//----- nvinfo : EIATTR_REGCOUNT
	.align		4
.L_1735:
        /*2790*/ 	.byte	0x04, 0x2f
        /*2792*/ 	.short	(.L_1737 - .L_1736)
	.align		4
.L_1736:
        /*2794*/ 	.word	index@(_ZN4vllm25paged_attention_v2_kernelIthLi256ELi8ELi128ELNS_18Fp8KVCacheDataTypeE2ELb0ELi512EEEvPfS2_PT_PKS3_PKT0_S9_ifPKiSB_iPKfiiiSD_SD_iiiii)
        /*2798*/ 	.word	0x00000020


	//----- nvinfo : EIATTR_FRAME_SIZE
	.align		4
.L_1737:
        /*279c*/ 	.byte	0x04, 0x11
        /*279e*/ 	.short	(.L_1739 - .L_1738)
	.align		4
.L_1738:
        /*27a0*/ 	.word	index@(_ZN4vllm25paged_attention_v2_kernelIthLi256ELi8ELi128ELNS_18Fp8KVCacheDataTypeE2ELb0ELi512EEEvPfS2_PT_PKS3_PKT0_S9_ifPKiSB_iPKfiiiSD_SD_iiiii)
        /*27a4*/ 	.word	0x00000000


	//----- nvinfo : EIATTR_REGCOUNT
	.align		4
.L_1739:
        /*27a8*/ 	.byte	0x04, 0x2f
        /*27aa*/ 	.short	(.L_1741 - .L_1740)
	.align		4
.L_1740:
        /*27ac*/ 	.word	index@(_ZN4vllm25paged_attention_v2_kernelIthLi32ELi16ELi128ELNS_18Fp8KVCacheDataTypeE2ELb1ELi512EEEvPfS2_PT_PKS3_PKT0_S9_ifPKiSB_iPKfiiiSD_SD_iiiii)
        /*27b0*/ 	.word	0x00000020


	//----- nvinfo : EIATTR_FRAME_SIZE
	.align		4
.L_1741:
        /*27b4*/ 	.byte	0x04, 0x11
        /*27b6*/ 	.short	(.L_1743 - .L_1742)
	.align		4
.L_1742:
        /*27b8*/ 	.word	index@(_ZN4vllm25paged_attention_v2_kernelIthLi32ELi16ELi128ELNS_18Fp8KVCacheDataTypeE2ELb1ELi512EEEvPfS2_PT_PKS3_PKT0_S9_ifPKiSB_iPKfiiiSD_SD_iiiii)
        /*27bc*/ 	.word	0x00000000


	//----- nvinfo : EIATTR_REGCOUNT
	.align		4
.L_1743:
        /*27c0*/ 	.byte	0x04, 0x2f
        /*27c2*/ 	.short	(.L_1745 - .L_1744)
	.align		4
.L_1744:
        /*27c4*/ 	.word	index@(_ZN4vllm25paged_attention_v2_kernelIthLi64ELi16ELi128ELNS_18Fp8KVCacheDataTypeE2ELb1ELi512EEEvPfS2_PT_PKS3_PKT0_S9_ifPKiSB_iPKfiiiSD_SD_iiiii)
        /*27c8*/ 	.word	0x00000020


	//----- nvinfo : EIATTR_FRAME_SIZE
	.align		4
.L_1745:
        /*27cc*/ 	.byte	0x04, 0x11
        /*27ce*/ 	.short	(.L_1747 - .L_1746)
	.align		4
.L_1746:
        /*27d0*/ 	.word	index@(_ZN4vllm25paged_attention_v2_kernelIthLi64ELi16ELi128ELNS_18Fp8KVCacheDataTypeE2ELb1ELi512EEEvPfS2_PT_PKS3_PKT0_S9_ifPKiSB_iPKfiiiSD_SD_iiiii)
        /*27d4*/ 	.word	0x00000000


	//----- nvinfo : EIATTR_REGCOUNT
	.align		4
.L_1747:
        /*27d8*/ 	.byte	0x04, 0x2f
        /*27da*/ 	.short	(.L_1749 - .L_1748)
	.align		4
.L_1748:
        /*27dc*/ 	.word	index@(_ZN4vllm25paged_attention_v2_kernelIthLi80ELi16ELi128ELNS_18Fp8KVCacheDataTypeE2ELb1ELi512EEEvPfS2_PT_PKS3_PKT0_S9_ifPKiSB_iPKfiiiSD_SD_iiiii)
        /*27e0*/ 	.word	0x00000020


	//----- nvinfo : EIATTR_FRAME_SIZE
	.align		4
.L_1749:
        /*27e4*/ 	.byte	0x04, 0x11
        /*27e6*/ 	.short	(.L_1751 - .L_1750)
	.align		4
.L_1750:
        /*27e8*/ 	.word	index@(_ZN4vllm25paged_attention_v2_kernelIthLi80ELi16ELi128ELNS_18Fp8KVCacheDataTypeE2ELb1ELi512EEEvPfS2_PT_PKS3_PKT0_S9_ifPKiSB_iPKfiiiSD_SD_iiiii)
        /*27ec*/ 	.word	0x00000000


	//----- nvinfo : EIATTR_REGCOUNT
	.align		4
.L_1751:
        /*27f0*/ 	.byte	0x04, 0x2f
        /*27f2*/ 	.short	(.L_1753 - .L_1752)
	.align		4
.L_1752:
        /*27f4*/ 	.word	index@(_ZN4vllm25paged_attention_v2_kernelIthLi96ELi16ELi128ELNS_18Fp8KVCacheDataTypeE2ELb1ELi512EEEvPfS2_PT_PKS3_PKT0_S9_ifPKiSB_iPKfiiiSD_SD_iiiii)
        /*27f8*/ 	.word	0x00000020


	//----- nvinfo : EIATTR_FRAME_SIZE
	.align		4
.L_1753:
        /*27fc*/ 	.byte	0x04, 0x11
        /*27fe*/ 	.short	(.L_1755 - .L_1754)
	.align		4
.L_1754:
        /*2800*/ 	.word	index@(_ZN4vllm25paged_attention_v2_kernelIthLi96ELi16ELi128ELNS_18Fp8KVCacheDataTypeE2ELb1ELi512EEEvPfS2_PT_PKS3_PKT0_S9_ifPKiSB_iPKfiiiSD_SD_iiiii)
        /*2804*/ 	.word	0x00000000


	//----- nvinfo : EIATTR_REGCOUNT
	.align		4
.L_1755:
        /*2808*/ 	.byte	0x04, 0x2f
        /*280a*/ 	.short	(.L_1757 - .L_1756)
	.align		4
.L_1756:
        /*280c*/ 	.word	index@(_ZN4vllm25paged_attention_v2_kernelIthLi112ELi16ELi128ELNS_18Fp8KVCacheDataTypeE2ELb1ELi512EEEvPfS2_PT_PKS3_PKT0_S9_ifPKiSB_iPKfiiiSD_SD_iiiii)
        /*2810*/ 	.word	0x00000020


	//----- nvinfo : EIATTR_FRAME_SIZE
	.align		4
.L_1757:
        /*2814*/ 	.byte	0x04, 0x11
        /*2816*/ 	.short	(.L_1759 - .L_1758)
	.align		4
.L_1758:
        /*2818*/ 	.word	index@(_ZN4vllm25paged_attention_v2_kernelIthLi112ELi16ELi128ELNS_18Fp8KVCacheDataTypeE2ELb1ELi512EEEvPfS2_PT_PKS3_PKT0_S9_ifPKiSB_iPKfiiiSD_SD_iiiii)
        /*281c*/ 	.word	0x00000000


	//----- nvinfo : EIATTR_REGCOUNT
	.align		4
.L_1759:
        /*2820*/ 	.byte	0x04, 0x2f
        /*2822*/ 	.short	(.L_1761 - .L_1760)
	.align		4
.L_1760:
        /*2824*/ 	.word	index@(_ZN4vllm25paged_attention_v2_kernelIthLi120ELi16ELi128ELNS_18Fp8KVCacheDataTypeE2ELb1ELi512EEEvPfS2_PT_PKS3_PKT0_S9_ifPKiSB_iPKfiiiSD_SD_iiiii)
        /*2828*/ 	.word	0x00000020


	//----- nvinfo : EIATTR_FRAME_SIZE
	.align		4
.L_1761:
        /*282c*/ 	.byte	0x04, 0x11
        /*282e*/ 	.short	(.L_1763 - .L_1762)
	.align		4
.L_1762:
        /*2830*/ 	.word	index@(_ZN4vllm25paged_attention_v2_kernelIthLi120ELi16ELi128ELNS_18Fp8KVCacheDataTypeE2ELb1ELi512EEEvPfS2_PT_PKS3_PKT0_S9_ifPKiSB_iPKfiiiSD_SD_iiiii)
        /*2834*/ 	.word	0x00000000


	//----- nvinfo : EIATTR_REGCOUNT
	.align		4
.L_1763:
        /*2838*/ 	.byte	0x04, 0x2f
        /*283a*/ 	.short	(.L_1765 - .L_1764)
	.align		4
.L_1764:
        /*283c*/ 	.word	index@(_ZN4vllm25paged_attention_v2_kernelIthLi128ELi16ELi128ELNS_18Fp8KVCacheDataTypeE2ELb1ELi512EEEvPfS2_PT_PKS3_PKT0_S9_ifPKiSB_iPKfiiiSD_SD_iiiii)
        /*2840*/ 	.word	0x00000020


	//----- nvinfo : EIATTR_FRAME_SIZE
	.align		4
.L_1765:
        /*2844*/ 	.byte	0x04, 0x11
        /*2846*/ 	.short	(.L_1767 - .L_1766)
	.align		4
.L_1766:
        /*2848*/ 	.word	index@(_ZN4vllm25paged_attention_v2_kernelIthLi128ELi16ELi128ELNS_18Fp8KVCacheDataTypeE2ELb1ELi512EEEvPfS2_PT_PKS3_PKT0_S9_ifPKiSB_iPKfiiiSD_SD_iiiii)
        /*284c*/ 	.word	0x00000000


	//----- nvinfo : EIATTR_REGCOUNT
	.align		4
.L_1767:
        /*2850*/ 	.byte	0x04, 0x2f
        /*2852*/ 	.short	(.L_1769 - .L_1768)
	.align		4
.L_1768:
        /*2854*/ 	.word	index@(_ZN4vllm25paged_attention_v2_kernelIthLi192ELi16ELi128ELNS_18Fp8KVCacheDataTypeE2ELb1ELi512EEEvPfS2_PT_PKS3_PKT0_S9_ifPKiSB_iPKfiiiSD_SD_iiiii)
        /*2858*/ 	.word	0x00000020


	//----- nvinfo : EIATTR_FRAME_SIZE
	.align		4
.L_1769:
        /*285c*/ 	.byte	0x04, 0x11
        /*285e*/ 	.short	(.L_1771 - .L_1770)
	.align		4
.L_1770:
        /*2860*/ 	.word	index@(_ZN4vllm25paged_attention_v2_kernelIthLi192ELi16ELi128ELNS_18Fp8KVCacheDataTypeE2ELb1ELi512EEEvPfS2_PT_PKS3_PKT0_S9_ifPKiSB_iPKfiiiSD_SD_iiiii)
        /*2864*/ 	.word	0x00000000


	//----- nvinfo : EIATTR_REGCOUNT
	.align		4
.L_1771:
        /*2868*/ 	.byte	0x04, 0x2f
        /*286a*/ 	.short	(.L_1773 - .L_1772)
	.align		4
.L_1772:
        /*286c*/ 	.word	index@(_ZN4vllm25paged_attention_v2_kernelIthLi256ELi16ELi128ELNS_18Fp8KVCacheDataTypeE2ELb1ELi512EEEvPfS2_PT_PKS3_PKT0_S9_ifPKiSB_iPKfiiiSD_SD_iiiii)
        /*2870*/ 	.word	0x00000028


	//----- nvinfo : EIATTR_FRAME_SIZE
	.align		4
.L_1773:
        /*2874*/ 	.byte	0x04, 0x11
        /*2876*/ 	.short	(.L_1775 - .L_1774)
	.align		4
.L_1774:
        /*2878*/ 	.word	index@(_ZN4vllm25paged_attention_v2_kernelIthLi256ELi16ELi128ELNS_18Fp8KVCacheDataTypeE2ELb1ELi512EEEvPfS2_PT_PKS3_PKT0_S9_ifPKiSB_iPKfiiiSD_SD_iiiii)
        /*287c*/ 	.word	0x00000000


	//----- nvinfo : EIATTR_REGCOUNT
	.align		4
.L_1775:
        /*2880*/ 	.byte	0x04, 0x2f
        /*2882*/ 	.short	(.L_1777 - .L_1776)
	.align		4
.L_1776:
        /*2884*/ 	.word	index@(_ZN4vllm25paged_attention_v2_kernelIthLi32ELi16ELi128ELNS_18Fp8KVCacheDataTypeE2ELb0ELi512EEEvPfS2_PT_PKS3_PKT0_S9_ifPKiSB_iPKfiiiSD_SD_iiiii)
        /*2888*/ 	.word	0x00000020


	//----- nvinfo : EIATTR_FRAME_SIZE
	.align		4
.L_1777:
        /*288c*/ 	.byte	0x04, 0x11
        /*288e*/ 	.short	(.L_1779 - .L_1778)
	.align		4
.L_1778:
        /*2890*/ 	.word	index@(_ZN4vllm25paged_attention_v2_kernelIthLi32ELi16ELi128ELNS_18Fp8KVCacheDataTypeE2ELb0ELi512EEEvPfS2_PT_PKS3_PKT0_S9_ifPKiSB_iPKfiiiSD_SD_iiiii)
        /*2894*/ 	.word	0x00000000


	//----- nvinfo : EIATTR_REGCOUNT
	.align		4
.L_1779:
        /*2898*/ 	.byte	0x04, 0x2f
        /*289a*/ 	.short	(.L_1781 - .L_1780)
	.align		4
.L_1780:
        /*289c*/ 	.word	index@(_ZN4vllm25paged_attention_v2_kernelIthLi64ELi16ELi128ELNS_18Fp8KVCacheDataTypeE2ELb0ELi512EEEvPfS2_PT_PKS3_PKT0_S9_ifPKiSB_iPKfiiiSD_SD_iiiii)
        /*28a0*/ 	.word	0x00000020


	//----- nvinfo : EIATTR_FRAME_SIZE
	.align		4
.L_1781:
        /*28a4*/ 	.byte	0x04, 0x11
        /*28a6*/ 	.short	(.L_1783 - .L_1782)
	.align		4
.L_1782:
        /*28a8*/ 	.word	index@(_ZN4vllm25paged_attention_v2_kernelIthLi64ELi16ELi128ELNS_18Fp8KVCacheDataTypeE2ELb0ELi512EEEvPfS2_PT_PKS3_PKT0_S9_ifPKiSB_iPKfiiiSD_SD_iiiii)
        /*28ac*/ 	.word	0x00000000


	//----- nvinfo : EIATTR_REGCOUNT
	.align		4
.L_1783:
        /*28b0*/ 	.byte	0x04, 0x2f
        /*28b2*/ 	.short	(.L_1785 - .L_1784)
	.align		4
.L_1784:
        /*28b4*/ 	.word	index@(_ZN4vllm25paged_attention_v2_kernelIthLi80ELi16ELi128ELNS_18Fp8KVCacheDataTypeE2ELb0ELi512EEEvPfS2_PT_PKS3_PKT0_S9_ifPKiSB_iPKfiiiSD_SD_iiiii)
        /*28b8*/ 	.word	0x00000020


	//----- nvinfo : EIATTR_FRAME_SIZE
	.align		4
.L_1785:
        /*28bc*/ 	.byte	0x04, 0x11
        /*28be*/ 	.short	(.L_1787 - .L_1786)
	.align		4
.L_1786:
        /*28c0*/ 	.word	index@(_ZN4vllm25paged_attention_v2_kernelIthLi80ELi16ELi128ELNS_18Fp8KVCacheDataTypeE2ELb0ELi512EEEvPfS2_PT_PKS3_PKT0_S9_ifPKiSB_iPKfiiiSD_SD_iiiii)
        /*28c4*/ 	.word	0x00000000


	//----- nvinfo : EIATTR_REGCOUNT
	.align		4
.L_1787:
        /*28c8*/ 	.byte	0x04, 0x2f
        /*28ca*/ 	.short	(.L_1789 - .L_1788)
	.align		4
.L_1788:
        /*28cc*/ 	.word	index@(_ZN4vllm25paged_attention_v2_kernelIthLi96ELi16ELi128ELNS_18Fp8KVCacheDataTypeE2ELb0ELi512EEEvPfS2_PT_PKS3_PKT0_S9_ifPKiSB_iPKfiiiSD_SD_iiiii)
        /*28d0*/ 	.word	0x00000020


	//----- nvinfo : EIATTR_FRAME_SIZE
	.align		4
.L_1789:
        /*28d4*/ 	.byte	0x04, 0x11
        /*28d6*/ 	.short	(.L_1791 - .L_1790)
	.align		4
.L_1790:
        /*28d8*/ 	.word	index@(_ZN4vllm25paged_attention_v2_kernelIthLi96ELi16ELi128ELNS_18Fp8KVCacheDataTypeE2ELb0ELi512EEEvPfS2_PT_PKS3_PKT0_S9_ifPKiSB_iPKfiiiSD_SD_iiiii)
        /*28dc*/ 	.word	0x00000000


	//----- nvinfo : EIATTR_REGCOUNT
	.align		4
.L_1791:
        /*28e0*/ 	.byte	0x04, 0x2f
        /*28e2*/ 	.short	(.L_1793 - .L_1792)
	.align		4
.L_1792:
        /*28e4*/ 	.word	index@(_ZN4vllm25paged_attention_v2_kernelIthLi112ELi16ELi128ELNS_18Fp8KVCacheDataTypeE2ELb0ELi512EEEvPfS2_PT_PKS3_PKT0_S9_ifPKiSB_iPKfiiiSD_SD_iiiii)
        /*28e8*/ 	.word	0x00000020


	//----- nvinfo : EIATTR_FRAME_SIZE
	.align		4
.L_1793:
        /*28ec*/ 	.byte	0x04, 0x11
        /*28ee*/ 	.short	(.L_1795 - .L_1794)
	.align		4
.L_1794:
        /*28f0*/ 	.word	index@(_ZN4vllm25paged_attention_v2_kernelIthLi112ELi16ELi128ELNS_18Fp8KVCacheDataTypeE2ELb0ELi512EEEvPfS2_PT_PKS3_PKT0_S9_ifPKiSB_iPKfiiiSD_SD_iiiii)
        /*28f4*/ 	.word	0x00000000


	//----- nvinfo : EIATTR_REGCOUNT
	.align		4
.L_1795:
        /*28f8*/ 	.byte	0x04, 0x2f
        /*28fa*/ 	.short	(.L_1797 - .L_1796)
	.align		4
.L_1796:
        /*28fc*/ 	.word	index@(_ZN4vllm25paged_attention_v2_kernelIthLi120ELi16ELi128ELNS_18Fp8KVCacheDataTypeE2ELb0ELi512EEEvPfS2_PT_PKS3_PKT0_S9_ifPKiSB_iPKfiiiSD_SD_iiiii)
        /*2900*/ 	.word	0x00000020


	//----- nvinfo : EIATTR_FRAME_SIZE
	.align		4
.L_1797:
        /*2904*/ 	.byte	0x04, 0x11
        /*2906*/ 	.short	(.L_1799 - .L_1798)
	.align		4
.L_1798:
        /*2908*/ 	.word	index@(_ZN4vllm25paged_attention_v2_kernelIthLi120ELi16ELi128ELNS_18Fp8KVCacheDataTypeE2ELb0ELi512EEEvPfS2_PT_PKS3_PKT0_S9_ifPKiSB_iPKfiiiSD_SD_iiiii)
        /*290c*/ 	.word	0x00000000


	//----- nvinfo : EIATTR_REGCOUNT
	.align		4
.L_1799:
        /*2910*/ 	.byte	0x04, 0x2f
        /*2912*/ 	.short	(.L_1801 - .L_1800)
	.align		4
.L_1800:
        /*2914*/ 	.word	index@(_ZN4vllm25paged_attention_v2_kernelIthLi128ELi16ELi128ELNS_18Fp8KVCacheDataTypeE2ELb0ELi512EEEvPfS2_PT_PKS3_PKT0_S9_ifPKiSB_iPKfiiiSD_SD_iiiii)
        /*2918*/ 	.word	0x00000020


	//----- nvinfo : EIATTR_FRAME_SIZE
	.align		4
.L_1801:
        /*291c*/ 	.byte	0x04, 0x11
        /*291e*/ 	.short	(.L_1803 - .L_1802)
	.align		4
.L_1802:
        /*2920*/ 	.word	index@(_ZN4vllm25paged_attention_v2_kernelIthLi128ELi16ELi128ELNS_18Fp8KVCacheDataTypeE2ELb0ELi512EEEvPfS2_PT_PKS3_PKT0_S9_ifPKiSB_iPKfiiiSD_SD_iiiii)
        /*2924*/ 	.word	0x00000000


	//----- nvinfo : EIATTR_REGCOUNT
	.align		4
.L_1803:
        /*2928*/ 	.byte	0x04, 0x2f
        /*292a*/ 	.short	(.L_1805 - .L_1804)
	.align		4
.L_1804:
        /*292c*/ 	.word	index@(_ZN4vllm25paged_attention_v2_kernelIthLi192ELi16ELi128ELNS_18Fp8KVCacheDataTypeE2ELb0ELi512EEEvPfS2_PT_PKS3_PKT0_S9_ifPKiSB_iPKfiiiSD_SD_iiiii)
        /*2930*/ 	.word	0x00000020


	//----- nvinfo : EIATTR_FRAME_SIZE
	.align		4
.L_1805:
        /*2934*/ 	.byte	0x04, 0x11
        /*2936*/ 	.short	(.L_1807 - .L_1806)
	.align		4
.L_1806:
        /*2938*/ 	.word	index@(_ZN4vllm25paged_attention_v2_kernelIthLi192ELi16ELi128ELNS_18Fp8KVCacheDataTypeE2ELb0ELi512EEEvPfS2_PT_PKS3_PKT0_S9_ifPKiSB_iPKfiiiSD_SD_iiiii)
        /*293c*/ 	.word	0x00000000


	//----- nvinfo : EIATTR_REGCOUNT
	.align		4
.L_1807:
        /*2940*/ 	.byte	0x04, 0x2f
        /*2942*/ 	.short	(.L_1809 - .L_1808)
	.align		4
.L_1808:
        /*2944*/ 	.word	index@(_ZN4vllm25paged_attention_v2_kernelIthLi256ELi16ELi128ELNS_18Fp8KVCacheDataTypeE2ELb0ELi512EEEvPfS2_PT_PKS3_PKT0_S9_ifPKiSB_iPKfiiiSD_SD_iiiii)
        /*2948*/ 	.word	0x00000020


	//----- nvinfo : EIATTR_FRAME_SIZE
	.align		4
.L_1809:
        /*294c*/ 	.byte	0x04, 0x11
        /*294e*/ 	.short	(.L_1811 - .L_1810)
	.align		4
.L_1810:
        /*2950*/ 	.word	index@(_ZN4vllm25paged_attention_v2_kernelIthLi256ELi16ELi128ELNS_18Fp8KVCacheDataTypeE2ELb0ELi512EEEvPfS2_PT_PKS3_PKT0_S9_ifPKiSB_iPKfiiiSD_SD_iiiii)
        /*2954*/ 	.word	0x00000000


	//----- nvinfo : EIATTR_REGCOUNT
	.align		4
.L_1811:
        /*2958*/ 	.byte	0x04, 0x2f
        /*295a*/ 	.short	(.L_1813 - .L_1812)
	.align		4
.L_1812:
        /*295c*/ 	.word	index@(_ZN4vllm25paged_attention_v2_kernelIthLi32ELi32ELi128ELNS_18Fp8KVCacheDataTypeE2ELb1ELi512EEEvPfS2_PT_PKS3_PKT0_S9_ifPKiSB_iPKfiiiSD_SD_iiiii)
        /*2960*/ 	.word	0x00000020


	//----- nvinfo : EIATTR_FRAME_SIZE
	.align		4
.L_1813:
        /*2964*/ 	.byte	0x04, 0x11
        /*2966*/ 	.short	(.L_1815 - .L_1814)
	.align		4
.L_1814:
        /*2968*/ 	.word	index@(_ZN4vllm25paged_attention_v2_kernelIthLi32ELi32ELi128ELNS_18Fp8KVCacheDataTypeE2ELb1ELi512EEEvPfS2_PT_PKS3_PKT0_S9_ifPKiSB_iPKfiiiSD_SD_iiiii)
        /*296c*/ 	.word	0x00000000


	//----- nvinfo : EIATTR_REGCOUNT
	.align		4
.L_1815:
        /*2970*/ 	.byte	0x04, 0x2f
        /*2972*/ 	.short	(.L_1817 - .L_1816)
	.align		4
.L_1816:
        /*2974*/ 	.word	index@(_ZN4vllm25paged_attention_v2_kernelIthLi64ELi32ELi128ELNS_18Fp8KVCacheDataTypeE2ELb1ELi512EEEvPfS2_PT_PKS3_PKT0_S9_ifPKiSB_iPKfiiiSD_SD_iiiii)
        /*2978*/ 	.word	0x00000020


	//----- nvinfo : EIATTR_FRAME_SIZE
	.align		4
.L_1817:
        /*297c*/ 	.byte	0x04, 0x11
        /*297e*/ 	.short	(.L_1819 - .L_1818)
	.align		4
.L_1818:
        /*2980*/ 	.word	index@(_ZN4vllm25paged_attention_v2_kernelIthLi64ELi32ELi128ELNS_18Fp8KVCacheDataTypeE2ELb1ELi512EEEvPfS2_PT_PKS3_PKT0_S9_ifPKiSB_iPKfiiiSD_SD_iiiii)
        /*2984*/ 	.word	0x00000000


	//----- nvinfo : EIATTR_REGCOUNT
	.align		4
.L_1819:
        /*2988*/ 	.byte	0x04, 0x2f
        /*298a*/ 	.short	(.L_1821 - .L_1820)
	.align		4
.L_1820:
        /*298c*/ 	.word	index@(_ZN4vllm25paged_attention_v2_kernelIthLi80ELi32ELi128ELNS_18Fp8KVCacheDataTypeE2ELb1ELi512EEEvPfS2_PT_PKS3_PKT0_S9_ifPKiSB_iPKfiiiSD_SD_iiiii)
        /*2990*/ 	.word	0x00000028


	//----- nvinfo : EIATTR_FRAME_SIZE
	.align		4
.L_1821:
        /*2994*/ 	.byte	0x04, 0x11
        /*2996*/ 	.short	(.L_1823 - .L_1822)
	.align		4
.L_1822:
        /*2998*/ 	.word	index@(_ZN4vllm25paged_attention_v2_kernelIthLi80ELi32ELi128ELNS_18Fp8KVCacheDataTypeE2ELb1ELi512EEEvPfS2_PT_PKS3_PKT0_S9_ifPKiSB_iPKfiiiSD_SD_iiiii)
        /*299c*/ 	.word	0x00000000


	//----- nvinfo : EIATTR_REGCOUNT
	.align		4
.L_1823:
        /*29a0*/ 	.byte	0x04, 0x2f
        /*29a2*/ 	.short	(.L_1825 - .L_1824)
	.align		4
.L_1824:
        /*29a4*/ 	.word	index@(_ZN4vllm25paged_attention_v2_kernelIthLi96ELi32ELi128ELNS_18Fp8KVCacheDataTypeE2ELb1ELi512EEEvPfS2_PT_PKS3_PKT0_S9_ifPKiSB_iPKfiiiSD_SD_iiiii)
        /*29a8*/ 	.word	0x00000020


	//----- nvinfo : EIATTR_FRAME_SIZE
	.align		4
.L_1825:
        /*29ac*/ 	.byte	0x04, 0x11
        /*29ae*/ 	.short	(.L_1827 - .L_1826)
	.align		4
.L_1826:
        /*29b0*/ 	.word	index@(_ZN4vllm25paged_attention_v2_kernelIthLi96ELi32ELi128ELNS_18Fp8KVCacheDataTypeE2ELb1ELi512EEEvPfS2_PT_PKS3_PKT0_S9_ifPKiSB_iPKfiiiSD_SD_iiiii)
        /*29b4*/ 	.word	0x00000000


	//----- nvinfo : EIATTR_REGCOUNT
	.align		4
.L_1827:
        /*29b8*/ 	.byte	0x04, 0x2f
        /*29ba*/ 	.short	(.L_1829 - .L_1828)
	.align		4
.L_1828:
        /*29bc*/ 	.word	index@(_ZN4vllm25paged_attention_v2_kernelIthLi112ELi32ELi128ELNS_18Fp8KVCacheDataTypeE2ELb1ELi512EEEvPfS2_PT_PKS3_PKT0_S9_ifPKiSB_iPKfiiiSD_SD_iiiii)
        /*29c0*/ 	.word	0x00000028


	//----- nvinfo : EIATTR_FRAME_SIZE
	.align		4
.L_1829:
        /*29c4*/ 	.byte	0x04, 0x11
        /*29c6*/ 	.short	(.L_1831 - .L_1830)
	.align		4
.L_1830:
        /*29c8*/ 	.word	index@(_ZN4vllm25paged_attention_v2_kernelIthLi112ELi32ELi128ELNS_18Fp8KVCacheDataTypeE2ELb1ELi512EEEvPfS2_PT_PKS3_PKT0_S9_ifPKiSB_iPKfiiiSD_SD_iiiii)
        /*29cc*/ 	.word	0x00000000


	//----- nvinfo : EIATTR_REGCOUNT
	.align		4
.L_1831:
        /*29d0*/ 	.byte	0x04, 0x2f
        /*29d2*/ 	.short	(.L_1833 - .L_1832)
	.align		4
.L_1832:
        /*29d4*/ 	.word	index@(_ZN4vllm25paged_attention_v2_kernelIthLi120ELi32ELi128ELNS_18Fp8KVCacheDataTypeE2ELb1ELi512EEEvPfS2_PT_PKS3_PKT0_S9_ifPKiSB_iPKfiiiSD_SD_iiiii)
        /*29d8*/ 	.word	0x00000028


	//----- nvinfo : EIATTR_FRAME_SIZE
	.align		4
.L_1833:
        /*29dc*/ 	.byte	0x04, 0x11
        /*29de*/ 	.short	(.L_1835 - .L_1834)
	.align		4
.L_1834:
        /*29e0*/ 	.word	index@(_ZN4vllm25paged_attention_v2_kernelIthLi120ELi32ELi128ELNS_18Fp8KVCacheDataTypeE2ELb1ELi512EEEvPfS2_PT_PKS3_PKT0_S9_ifPKiSB_iPKfiiiSD_SD_iiiii)
        /*29e4*/ 	.word	0x00000000


	//----- nvinfo : EIATTR_REGCOUNT
	.align		4
.L_1835:
        /*29e8*/ 	.byte	0x04, 0x2f
        /*29ea*/ 	.short	(.L_1837 - .L_1836)
	.align		4
.L_1836:
        /*29ec*/ 	.word	index@(_ZN4vllm25paged_attention_v2_kernelIthLi128ELi32ELi128ELNS_18Fp8KVCacheDataTypeE2ELb1ELi512EEEvPfS2_PT_PKS3_PKT0_S9_ifPKiSB_iPKfiiiSD_SD_iiiii)
        /*29f0*/ 	.word	0x00000020


	//----- nvinfo : EIATTR_FRAME_SIZE
	.align		4
.L_1837:
        /*29f4*/ 	.byte	0x04, 0x11
        /*29f6*/ 	.short	(.L_1839 - .L_1838)
	.align		4
.L_1838:
        /*29f8*/ 	.word	index@(_ZN4vllm25paged_attention_v2_kernelIthLi128ELi32ELi128ELNS_18Fp8KVCacheDataTypeE2ELb1ELi512EEEvPfS2_PT_PKS3_PKT0_S9_ifPKiSB_iPKfiiiSD_SD_iiiii)
        /*29fc*/ 	.word	0x00000000


	//----- nvinfo : EIATTR_REGCOUNT
	.align		4
.L_1839:
        /*2a00*/ 	.byte	0x04, 0x2f
        /*2a02*/ 	.short	(.L_1841 - .L_1840)
	.align		4
.L_1840:
        /*2a04*/ 	.word	index@(_ZN4vllm25paged_attention_v2_kernelIthLi192ELi32ELi128ELNS_18Fp8KVCacheDataTypeE2ELb1ELi512EEEvPfS2_PT_PKS3_PKT0_S9_ifPKiSB_iPKfiiiSD_SD_iiiii)
        /*2a08*/ 	.word	0x00000028


	//----- nvinfo : EIATTR_FRAME_SIZE
	.align		4
.L_1841:
        /*2a0c*/ 	.byte	0x04, 0x11
        /*2a0e*/ 	.short	(.L_1843 - .L_1842)
	.align		4
.L_1842:
        /*2a10*/ 	.word	index@(_ZN4vllm25paged_attention_v2_kernelIthLi192ELi32ELi128ELNS_18Fp8KVCacheDataTypeE2ELb1ELi512EEEvPfS2_PT_PKS3_PKT0_S9_ifPKiSB_iPKfiiiSD_SD_iiiii)
        /*2a14*/ 	.word	0x00000000


	//----- nvinfo : EIATTR_REGCOUNT
	.align		4
.L_1843:
        /*2a18*/ 	.byte	0x04, 0x2f
        /*2a1a*/ 	.short	(.L_1845 - .L_1844)
	.align		4
.L_1844:
        /*2a1c*/ 	.word	index@(_ZN4vllm25paged_attention_v2_kernelIthLi256ELi32ELi128ELNS_18Fp8KVCacheDataTypeE2ELb1ELi512EEEvPfS2_PT_PKS3_PKT0_S9_ifPKiSB_iPKfiiiSD_SD_iiiii)
        /*2a20*/ 	.word	0x00000037


	//----- nvinfo : EIATTR_FRAME_SIZE
	.align		4
.L_1845:
        /*2a24*/ 	.byte	0x04, 0x11
        /*2a26*/ 	.short	(.L_1847 - .L_1846)
	.align		4
.L_1846:
        /*2a28*/ 	.word	index@(_ZN4vllm25paged_attention_v2_kernelIthLi256ELi32ELi128ELNS_18Fp8KVCacheDataTypeE2ELb1ELi512EEEvPfS2_PT_PKS3_PKT0_S9_ifPKiSB_iPKfiiiSD_SD_iiiii)
        /*2a2c*/ 	.word	0x00000000


	//----- nvinfo : EIATTR_REGCOUNT
	.align		4
.L_1847:
        /*2a30*/ 	.byte	0x04, 0x2f
        /*2a32*/ 	.short	(.L_1849 - .L_1848)
	.align		4
.L_1848:
        /*2a34*/ 	.word	index@(_ZN4vllm25paged_attention_v2_kernelIthLi32ELi32ELi128ELNS_18Fp8KVCacheDataTypeE2ELb0ELi512EEEvPfS2_PT_PKS3_PKT0_S9_ifPKiSB_iPKfiiiSD_SD_iiiii)
        /*2a38*/ 	.word	0x00000020


	//----- nvinfo : EIATTR_FRAME_SIZE
	.align		4
.L_1849:
        /*2a3c*/ 	.byte	0x04, 0x11
        /*2a3e*/ 	.short	(.L_1851 - .L_1850)
	.align		4
.L_1850:
        /*2a40*/ 	.word	index@(_ZN4vllm25paged_attention_v2_kernelIthLi32ELi32ELi128ELNS_18Fp8KVCacheDataTypeE2ELb0ELi512EEEvPfS2_PT_PKS3_PKT0_S9_ifPKiSB_iPKfiiiSD_SD_iiiii)
        /*2a44*/ 	.word	0x00000000


	//----- nvinfo : EIATTR_REGCOUNT
	.align		4
.L_1851:
        /*2a48*/ 	.byte	0x04, 0x2f
        /*2a4a*/ 	.short	(.L_1853 - .L_1852)
	.align		4
.L_1852:
        /*2a4c*/ 	.word	index@(_ZN4vllm25paged_attention_v2_kernelIthLi64ELi32ELi128ELNS_18Fp8KVCacheDataTypeE2ELb0ELi512EEEvPfS2_PT_PKS3_PKT0_S9_ifPKiSB_iPKfiiiSD_SD_iiiii)
        /*2a50*/ 	.word	0x00000020


	//----- nvinfo : EIATTR_FRAME_SIZE
	.align		4
.L_1853:
        /*2a54*/ 	.byte	0x04, 0x11
        /*2a56*/ 	.short	(.L_1855 - .L_1854)
	.align		4
.L_1854:
        /*2a58*/ 	.word	index@(_ZN4vllm25paged_attention_v2_kernelIthLi64ELi32ELi128ELNS_18Fp8KVCacheDataTypeE2ELb0ELi512EEEvPfS2_PT_PKS3_PKT0_S9_ifPKiSB_iPKfiiiSD_SD_iiiii)
        /*2a5c*/ 	.word	0x00000000


	//----- nvinfo : EIATTR_REGCOUNT
	.align		4
.L_1855:
        /*2a60*/ 	.byte	0x04, 0x2f
        /*2a62*/ 	.short	(.L_1857 - .L_1856)
	.align		4
.L_1856:
        /*2a64*/ 	.word	index@(_ZN4vllm25paged_attention_v2_kernelIthLi80ELi32ELi128ELNS_18Fp8KVCacheDataTypeE2ELb0ELi512EEEvPfS2_PT_PKS3_PKT0_S9_ifPKiSB_iPKfiiiSD_SD_iiiii)
        /*2a68*/ 	.word	0x00000020


	//----- nvinfo : EIATTR_FRAME_SIZE
	.align		4
.L_1857:
        /*2a6c*/ 	.byte	0x04, 0x11
        /*2a6e*/ 	.short	(.L_1859 - .L_1858)
	.align		4
.L_1858:
        /*2a70*/ 	.word	index@(_ZN4vllm25paged_attention_v2_kernelIthLi80ELi32ELi128ELNS_18Fp8KVCacheDataTypeE2ELb0ELi512EEEvPfS2_PT_PKS3_PKT0_S9_ifPKiSB_iPKfiiiSD_SD_iiiii)
        /*2a74*/ 	.word	0x00000000


	//----- nvinfo : EIATTR_REGCOUNT
	.align		4
.L_1859:
        /*2a78*/ 	.byte	0x04, 0x2f
        /*2a7a*/ 	.short	(.L_1861 - .L_1860)
	.align		4
.L_1860:
        /*2a7c*/ 	.word	index@(_ZN4vllm25paged_attention_v2_kernelIthLi96ELi32ELi128ELNS_18Fp8KVCacheDataTypeE2ELb0ELi512EEEvPfS2_PT_PKS3_PKT0_S9_ifPKiSB_iPKfiiiSD_SD_iiiii)
        /*2a80*/ 	.word	0x00000020


	//----- nvinfo : EIATTR_FRAME_SIZE
	.align		4
.L_1861:
        /*2a84*/ 	.byte	0x04, 0x11
        /*2a86*/ 	.short	(.L_1863 - .L_1862)
	.align		4
.L_1862:
        /*2a88*/ 	.word	index@(_ZN4vllm25paged_attention_v2_kernelIthLi96ELi32ELi128ELNS_18Fp8KVCacheDataTypeE2ELb0ELi512EEEvPfS2_PT_PKS3_PKT0_S9_ifPKiSB_iPKfiiiSD_SD_iiiii)
        /*2a8c*/ 	.word	0x00000000


	//----- nvinfo : EIATTR_REGCOUNT
	.align		4
.L_1863:
        /*2a90*/ 	.byte	0x04, 0x2f
        /*2a92*/ 	.short	(.L_1865 - .L_1864)
	.align		4
.L_1864:
        /*2a94*/ 	.word	index@(_ZN4vllm25paged_attention_v2_kernelIthLi112ELi32ELi128ELNS_18Fp8KVCacheDataTypeE2ELb0ELi512EEEvPfS2_PT_PKS3_PKT0_S9_ifPKiSB_iPKfiiiSD_SD_iiiii)
        /*2a98*/ 	.word	0x00000020


	//----- nvinfo : EIATTR_FRAME_SIZE
	.align		4
.L_1865:
        /*2a9c*/ 	.byte	0x04, 0x11
        /*2a9e*/ 	.short	(.L_1867 - .L_1866)
	.align		4
.L_1866:
        /*2aa0*/ 	.word	index@(_ZN4vllm25paged_attention_v2_kernelIthLi112ELi32ELi128ELNS_18Fp8KVCacheDataTypeE2ELb0ELi512EEEvPfS2_PT_PKS3_PKT0_S9_ifPKiSB_iPKfiiiSD_SD_iiiii)
        /*2aa4*/ 	.word	0x00000000


	//----- nvinfo : EIATTR_REGCOUNT
	.align		4
.L_1867:
        /*2aa8*/ 	.byte	0x04, 0x2f
        /*2aaa*/ 	.short	(.L_1869 - .L_1868)
	.align		4
.L_1868:
        /*2aac*/ 	.word	index@(_ZN4vllm25paged_attention_v2_kernelIthLi120ELi32ELi128ELNS_18Fp8KVCacheDataTypeE2ELb0ELi512EEEvPfS2_PT_PKS3_PKT0_S9_ifPKiSB_iPKfiiiSD_SD_iiiii)
        /*2ab0*/ 	.word	0x00000020


	//----- nvinfo : EIATTR_FRAME_SIZE
	.align		4
.L_1869:
        /*2ab4*/ 	.byte	0x04, 0x11
        /*2ab6*/ 	.short	(.L_1871 - .L_1870)
	.align		4
.L_1870:
        /*2ab8*/ 	.word	index@(_ZN4vllm25paged_attention_v2_kernelIthLi120ELi32ELi128ELNS_18Fp8KVCacheDataTypeE2ELb0ELi512EEEvPfS2_PT_PKS3_PKT0_S9_ifPKiSB_iPKfiiiSD_SD_iiiii)
        /*2abc*/ 	.word	0x00000000


	//----- nvinfo : EIATTR_REGCOUNT
	.align		4
.L_1871:
        /*2ac0*/ 	.byte	0x04, 0x2f
        /*2ac2*/ 	.short	(.L_1873 - .L_1872)
	.align		4
.L_1872:
        /*2ac4*/ 	.word	index@(_ZN4vllm25paged_attention_v2_kernelIthLi128ELi32ELi128ELNS_18Fp8KVCacheDataTypeE2ELb0ELi512EEEvPfS2_PT_PKS3_PKT0_S9_ifPKiSB_iPKfiiiSD_SD_iiiii)
        /*2ac8*/ 	.word	0x00000020


	//----- nvinfo : EIATTR_FRAME_SIZE
	.align		4
.L_1873:
        /*2acc*/ 	.byte	0x04, 0x11
        /*2ace*/ 	.short	(.L_1875 - .L_1874)
	.align		4
.L_1874:
        /*2ad0*/ 	.word	index@(_ZN4vllm25paged_attention_v2_kernelIthLi128ELi32ELi128ELNS_18Fp8KVCacheDataTypeE2ELb0ELi512EEEvPfS2_PT_PKS3_PKT0_S9_ifPKiSB_iPKfiiiSD_SD_iiiii)
        /*2ad4*/ 	.word	0x00000000


	//----- nvinfo : EIATTR_REGCOUNT
	.align		4
.L_1875:
        /*2ad8*/ 	.byte	0x04, 0x2f
        /*2ada*/ 	.short	(.L_1877 - .L_1876)
	.align		4
.L_1876:
        /*2adc*/ 	.word	index@(_ZN4vllm25paged_attention_v2_kernelIthLi192ELi32ELi128ELNS_18Fp8KVCacheDataTypeE2ELb0ELi512EEEvPfS2_PT_PKS3_PKT0_S9_ifPKiSB_iPKfiiiSD_SD_iiiii)
        /*2ae0*/ 	.word	0x00000028


	//----- nvinfo : EIATTR_FRAME_SIZE
	.align		4
.L_1877:
        /*2ae4*/ 	.byte	0x04, 0x11
        /*2ae6*/ 	.short	(.L_1879 - .L_1878)
	.align		4
.L_1878:
        /*2ae8*/ 	.word	index@(_ZN4vllm25paged_attention_v2_kernelIthLi192ELi32ELi128ELNS_18Fp8KVCacheDataTypeE2ELb0ELi512EEEvPfS2_PT_PKS3_PKT0_S9_ifPKiSB_iPKfiiiSD_SD_iiiii)
        /*2aec*/ 	.word	0x00000000


	//----- nvinfo : EIATTR_REGCOUNT
	.align		4
.L_1879:
        /*2af0*/ 	.byte	0x04, 0x2f
        /*2af2*/ 	.short	(.L_1881 - .L_1880)
	.align		4
.L_1880:
        /*2af4*/ 	.word	index@(_ZN4vllm25paged_attention_v2_kernelIthLi256ELi32ELi128ELNS_18Fp8KVCacheDataTypeE2ELb0ELi512EEEvPfS2_PT_PKS3_PKT0_S9_ifPKiSB_iPKfiiiSD_SD_iiiii)
        /*2af8*/ 	.word	0x00000030


	//----- nvinfo : EIATTR_FRAME_SIZE
	.align		4
.L_1881:
        /*2afc*/ 	.byte	0x04, 0x11
        /*2afe*/ 	.short	(.L_1883 - .L_1882)
	.align		4
.L_1882:
        /*2b00*/ 	.word	index@(_ZN4vllm25paged_attention_v2_kernelIthLi256ELi32ELi128ELNS_18Fp8KVCacheDataTypeE2ELb0ELi512EEEvPfS2_PT_PKS3_PKT0_S9_ifPKiSB_iPKfiiiSD_SD_iiiii)
        /*2b04*/ 	.word	0x00000000


	//----- nvinfo : EIATTR_REGCOUNT
	.align		4
.L_1883:
        /*2b08*/ 	.byte	0x04, 0x2f
        /*2b0a*/ 	.short	(.L_1885 - .L_1884)
	.align		4
.L_1884:
        /*2b0c*/ 	.word	index@(_ZN4vllm25paged_attention_v2_kernelI13__nv_bfloat16hLi32ELi8ELi128ELNS_18Fp8KVCacheDataTypeE2ELb1ELi512EEEvPfS3_PT_PKS4_PKT0_SA_ifPKiSC_iPKfiiiSE_SE_iiiii)
        /*2b10*/ 	.word	0x00000020


	//----- nvinfo : EIATTR_FRAME_SIZE
	.align		4
.L_1885:
        /*2b14*/ 	.byte	0x04, 0x11
        /*2b16*/ 	.short	(.L_1887 - .L_1886)
	.align		4
.L_1886:
        /*2b18*/ 	.word	index@(_ZN4vllm25paged_attention_v2_kernelI13__nv_bfloat16hLi32ELi8ELi128ELNS_18Fp8KVCacheDataTypeE2ELb1ELi512EEEvPfS3_PT_PKS4_PKT0_SA_ifPKiSC_iPKfiiiSE_SE_iiiii)
        /*2b1c*/ 	.word	0x00000000


	//----- nvinfo : EIATTR_REGCOUNT
	.align		4
.L_1887:
        /*2b20*/ 	.byte	0x04, 0x2f
        /*2b22*/ 	.short	(.L_1889 - .L_1888)
	.align		4
.L_1888:
        /*2b24*/ 	.word	index@(_ZN4vllm25paged_attention_v2_kernelI13__nv_bfloat16hLi64ELi8ELi128ELNS_18Fp8KVCacheDataTypeE2ELb1ELi512EEEvPfS3_PT_PKS4_PKT0_SA_ifPKiSC_iPKfiiiSE_SE_iiiii)
        /*2b28*/ 	.word	0x00000020


	//----- nvinfo : EIATTR_FRAME_SIZE
	.align		4
.L_1889:
        /*2b2c*/ 	.byte	0x04, 0x11
        /*2b2e*/ 	.short	(.L_1891 - .L_1890)
	.align		4
.L_1890:
        /*2b30*/ 	.word	index@(_ZN4vllm25paged_attention_v2_kernelI13__nv_bfloat16hLi64ELi8ELi128ELNS_18Fp8KVCacheDataTypeE2ELb1ELi512EEEvPfS3_PT_PKS4_PKT0_SA_ifPKiSC_iPKfiiiSE_SE_iiiii)
        /*2b34*/ 	.word	0x00000000


	//----- nvinfo : EIATTR_REGCOUNT
	.align		4
.L_1891:
        /*2b38*/ 	.byte	0x04, 0x2f
        /*2b3a*/ 	.short	(.L_1893 - .L_1892)
	.align		4
.L_1892:
        /*2b3c*/ 	.word	index@(_ZN4vllm25paged_attention_v2_kernelI13__nv_bfloat16hLi80ELi8ELi128ELNS_18Fp8KVCacheDataTypeE2ELb1ELi512EEEvPfS3_PT_PKS4_PKT0_SA_ifPKiSC_iPKfiiiSE_SE_iiiii)
        /*2b40*/ 	.word	0x00000020


	//----- nvinfo : EIATTR_FRAME_SIZE
	.align		4
.L_1893:
        /*2b44*/ 	.byte	0x04, 0x11
        /*2b46*/ 	.short	(.L_1895 - .L_1894)
	.align		4
.L_1894:
        /*2b48*/ 	.word	index@(_ZN4vllm25paged_attention_v2_kernelI13__nv_bfloat16hLi80ELi8ELi128ELNS_18Fp8KVCacheDataTypeE2ELb1ELi512EEEvPfS3_PT_PKS4_PKT0_SA_ifPKiSC_iPKfiiiSE_SE_iiiii)
        /*2b4c*/ 	.word	0x00000000


	//----- nvinfo : EIATTR_REGCOUNT
	.align		4
.L_1895:
        /*2b50*/ 	.byte	0x04, 0x2f
        /*2b52*/ 	.short	(.L_1897 - .L_1896)
	.align		4
.L_1896:
        /*2b54*/ 	.word	index@(_ZN4vllm25paged_attention_v2_kernelI13__nv_bfloat16hLi96ELi8ELi128ELNS_18Fp8KVCacheDataTypeE2ELb1ELi512EEEvPfS3_PT_PKS4_PKT0_SA_ifPKiSC_iPKfiiiSE_SE_iiiii)
        /*2b58*/ 	.word	0x00000020


	//----- nvinfo : EIATTR_FRAME_SIZE
	.align		4
.L_1897:
        /*2b5c*/ 	.byte	0x04, 0x11
        /*2b5e*/ 	.short	(.L_1899 - .L_1898)
	.align		4
.L_1898:
        /*2b60*/ 	.word	index@(_ZN4vllm25paged_attention_v2_kernelI13__nv_bfloat16hLi96ELi8ELi128ELNS_18Fp8KVCacheDataTypeE2ELb1ELi512EEEvPfS3_PT_PKS4_PKT0_SA_ifPKiSC_iPKfiiiSE_SE_iiiii)
        /*2b64*/ 	.word	0x00000000


	//----- nvinfo : EIATTR_REGCOUNT
	.align		4
.L_1899:
        /*2b68*/ 	.byte	0x04, 0x2f
        /*2b6a*/ 	.short	(.L_1901 - .L_1900)
	.align		4
.L_1900:
        /*2b6c*/ 	.word	index@(_ZN4vllm25paged_attention_v2_kernelI13__nv_bfloat16hLi112ELi8ELi128ELNS_18Fp8KVCacheDataTypeE2ELb1ELi512EEEvPfS3_PT_PKS4_PKT0_SA_ifPKiSC_iPKfiiiSE_SE_iiiii)
        /*2b70*/ 	.word	0x00000020


	//----- nvinfo : EIATTR_FRAME_SIZE
	.align		4
.L_1901:
        /*2b74*/ 	.byte	0x04, 0x11
        /*2b76*/ 	.short	(.L_1903 - .L_1902)
	.align		4
.L_1902:
        /*2b78*/ 	.word	index@(_ZN4vllm25paged_attention_v2_kernelI13__nv_bfloat16hLi112ELi8ELi128ELNS_18Fp8KVCacheDataTypeE2ELb1ELi512EEEvPfS3_PT_PKS4_PKT0_SA_ifPKiSC_iPKfiiiSE_SE_iiiii)
        /*2b7c*/ 	.word	0x00000000


	//----- nvinfo : EIATTR_REGCOUNT
	.align		4
.L_1903:
        /*2b80*/ 	.byte	0x04, 0x2f
        /*2b82*/ 	.short	(.L_1905 - .L_1904)
	.align		4
.L_1904:
        /*2b84*/ 	.word	index@(_ZN4vllm25paged_attention_v2_kernelI13__nv_bfloat16hLi120ELi8ELi128ELNS_18Fp8KVCacheDataTypeE2ELb1ELi512EEEvPfS3_PT_PKS4_PKT0_SA_ifPKiSC_iPKfiiiSE_SE_iiiii)
        /*2b88*/ 	.word	0x00000020


	//----- nvinfo : EIATTR_FRAME_SIZE
	.align		4
.L_1905:
        /*2b8c*/ 	.byte	0x04, 0x11
        /*2b8e*/ 	.short	(.L_1907 - .L_1906)
	.align		4
.L_1906:
        /*2b90*/ 	.word	index@(_ZN4vllm25paged_attention_v2_kernelI13__nv_bfloat16hLi120ELi8ELi128ELNS_18Fp8KVCacheDataTypeE2ELb1ELi512EEEvPfS3_PT_PKS4_PKT0_SA_ifPKiSC_iPKfiiiSE_SE_iiiii)
        /*2b94*/ 	.word	0x00000000


	//----- nvinfo : EIATTR_REGCOUNT
	.align		4
.L_1907:
        /*2b98*/ 	.byte	0x04, 0x2f
        /*2b9a*/ 	.short	(.L_1909 - .L_1908)
	.align		4
.L_1908:
        /*2b9c*/ 	.word	index@(_ZN4vllm25paged_attention_v2_kernelI13__nv_bfloat16hLi128ELi8ELi128ELNS_18Fp8KVCacheDataTypeE2ELb1ELi512EEEvPfS3_PT_PKS4_PKT0_SA_ifPKiSC_iPKfiiiSE_SE_iiiii)
        /*2ba0*/ 	.word	0x00000020


	//----- nvinfo : EIATTR_FRAME_SIZE
	.align		4
.L_1909:
        /*2ba4*/ 	.byte	0x04, 0x11
        /*2ba6*/ 	.short	(.L_1911 - .L_1910)
	.align		4
.L_1910:
        /*2ba8*/ 	.word	index@(_ZN4vllm25paged_attention_v2_kernelI13__nv_bfloat16hLi128ELi8ELi128ELNS_18Fp8KVCacheDataTypeE2ELb1ELi512EEEvPfS3_PT_PKS4_PKT0_SA_ifPKiSC_iPKfiiiSE_SE_iiiii)
        /*2bac*/ 	.word	0x00000000


	//----- nvinfo : EIATTR_REGCOUNT
	.align		4
.L_1911:
        /*2bb0*/ 	.byte	0x04, 0x2f
        /*2bb2*/ 	.short	(.L_1913 - .L_1912)
	.align		4
.L_1912:
        /*2bb4*/ 	.word	index@(_ZN4vllm25paged_attention_v2_kernelI13__nv_bfloat16hLi192ELi8ELi128ELNS_18Fp8KVCacheDataTypeE2ELb1ELi512EEEvPfS3_PT_PKS4_PKT0_SA_ifPKiSC_iPKfiiiSE_SE_iiiii)
        /*2bb8*/ 	.word	0x00000020


	//----- nvinfo : EIATTR_FRAME_SIZE
	.align		4
.L_1913:
        /*2bbc*/ 	.byte	0x04, 0x11
        /*2bbe*/ 	.short	(.L_1915 - .L_1914)
	.align		4
.L_1914:
        /*2bc0*/ 	.word	index@(_ZN4vllm25paged_attention_v2_kernelI13__nv_bfloat16hLi192ELi8ELi128ELNS_18Fp8KVCacheDataTypeE2ELb1ELi512EEEvPfS3_PT_PKS4_PKT0_SA_ifPKiSC_iPKfiiiSE_SE_iiiii)
        /*2bc4*/ 	.word	0x00000000


	//----- nvinfo : EIATTR_REGCOUNT
	.align		4
.L_1915:
        /*2bc8*/ 	.byte	0x04, 0x2f
        /*2bca*/ 	.short	(.L_1917 - .L_1916)
	.align		4
.L_1916:
        /*2bcc*/ 	.word	index@(_ZN4vllm25paged_attention_v2_kernelI13__nv_bfloat16hLi256ELi8ELi128ELNS_18Fp8KVCacheDataTypeE2ELb1ELi512EEEvPfS3_PT_PKS4_PKT0_SA_ifPKiSC_iPKfiiiSE_SE_iiiii)
        /*2bd0*/ 	.word	0x00000020


	//----- nvinfo : EIATTR_FRAME_SIZE
	.align		4
.L_1917:
        /*2bd4*/ 	.byte	0x04, 0x11
        /*2bd6*/ 	.short	(.L_1919 - .L_1918)
	.align		4
.L_1918:
        /*2bd8*/ 	.word	index@(_ZN4vllm25paged_attention_v2_kernelI13__nv_bfloat16hLi256ELi8ELi128ELNS_18Fp8KVCacheDataTypeE2ELb1ELi512EEEvPfS3_PT_PKS4_PKT0_SA_ifPKiSC_iPKfiiiSE_SE_iiiii)
        /*2bdc*/ 	.word	0x00000000


	//----- nvinfo : EIATTR_REGCOUNT
	.align		4
.L_1919:
        /*2be0*/ 	.byte	0x04, 0x2f
        /*2be2*/ 	.short	(.L_1921 - .L_1920)
	.align		4
.L_1920:
        /*2be4*/ 	.word	index@(_ZN4vllm25paged_attention_v2_kernelI13__nv_bfloat16hLi32ELi8ELi128ELNS_18Fp8KVCacheDataTypeE2ELb0ELi512EEEvPfS3_PT_PKS4_PKT0_SA_ifPKiSC_iPKfiiiSE_SE_iiiii)
        /*2be8*/ 	.word	0x00000020


	//----- nvinfo : EIATTR_FRAME_SIZE
	.align		4
.L_1921:
        /*2bec*/ 	.byte	0x04, 0x11
        /*2bee*/ 	.short	(.L_1923 - .L_1922)
	.align		4
.L_1922:
        /*2bf0*/ 	.word	index@(_ZN4vllm25paged_attention_v2_kernelI13__nv_bfloat16hLi32ELi8ELi128ELNS_18Fp8KVCacheDataTypeE2ELb0ELi512EEEvPfS3_PT_PKS4_PKT0_SA_ifPKiSC_iPKfiiiSE_SE_iiiii)
        /*2bf4*/ 	.word	0x00000000


	//----- nvinfo : EIATTR_REGCOUNT
	.align		4
.L_1923:
        /*2bf8*/ 	.byte	0x04, 0x2f
        /*2bfa*/ 	.short	(.L_1925 - .L_1924)
	.align		4
.L_1924:
        /*2bfc*/ 	.word	index@(_ZN4vllm25paged_attention_v2_kernelI13__nv_bfloat16hLi64ELi8ELi128ELNS_18Fp8KVCacheDataTypeE2ELb0ELi512EEEvPfS3_PT_PKS4_PKT0_SA_ifPKiSC_iPKfiiiSE_SE_iiiii)
        /*2c00*/ 	.word	0x00000020


	//----- nvinfo : EIATTR_FRAME_SIZE
	.align		4
.L_1925:
        /*2c04*/ 	.byte	0x04, 0x11
        /*2c06*/ 	.short	(.L_1927 - .L_1926)
	.align		4
.L_1926:
        /*2c08*/ 	.word	index@(_ZN4vllm25paged_attention_v2_kernelI13__nv_bfloat16hLi64ELi8ELi128ELNS_18Fp8KVCacheDataTypeE2ELb0ELi512EEEvPfS3_PT_PKS4_PKT0_SA_ifPKiSC_iPKfiiiSE_SE_iiiii)
        /*2c0c*/ 	.word	0x00000000


	//----- nvinfo : EIATTR_REGCOUNT
	.align		4
.L_1927:
        /*2c10*/ 	.byte	0x04, 0x2f
        /*2c12*/ 	.short	(.L_1929 - .L_1928)
	.align		4
.L_1928:
        /*2c14*/ 	.word	index@(_ZN4vllm25paged_attention_v2_kernelI13__nv_bfloat16hLi80ELi8ELi128ELNS_18Fp8KVCacheDataTypeE2ELb0ELi512EEEvPfS3_PT_PKS4_PKT0_SA_ifPKiSC_iPKfiiiSE_SE_iiiii)
        /*2c18*/ 	.word	0x00000020


	//----- nvinfo : EIATTR_FRAME_SIZE
	.align		4
.L_1929:
        /*2c1c*/ 	.byte	0x04, 0x11
        /*2c1e*/ 	.short	(.L_1931 - .L_1930)
	.align		4
.L_1930:
        /*2c20*/ 	.word	index@(_ZN4vllm25paged_attention_v2_kernelI13__nv_bfloat16hLi80ELi8ELi128ELNS_18Fp8KVCacheDataTypeE2ELb0ELi512EEEvPfS3_PT_PKS4_PKT0_SA_ifPKiSC_iPKfiiiSE_SE_iiiii)
        /*2c24*/ 	.word	0x00000000


	//----- nvinfo : EIATTR_REGCOUNT
	.align		4
.L_1931:
        /*2c28*/ 	.byte	0x04, 0x2f
        /*2c2a*/ 	.short	(.L_1933 - .L_1932)
	.align		4
.L_1932:
        /*2c2c*/ 	.word	index@(_ZN4vllm25paged_attention_v2_kernelI13__nv_bfloat16hLi96ELi8ELi128ELNS_18Fp8KVCacheDataTypeE2ELb0ELi512EEEvPfS3_PT_PKS4_PKT0_SA_ifPKiSC_iPKfiiiSE_SE_iiiii)
        /*2c30*/ 	.word	0x00000020


	//----- nvinfo : EIATTR_FRAME_SIZE
	.align		4
.L_1933:
        /*2c34*/ 	.byte	0x04, 0x11
        /*2c36*/ 	.short	(.L_1935 - .L_1934)
	.align		4
.L_1934:
        /*2c38*/ 	.word	index@(_ZN4vllm25paged_attention_v2_kernelI13__nv_bfloat16hLi96ELi8ELi128ELNS_18Fp8KVCacheDataTypeE2ELb0ELi512EEEvPfS3_PT_PKS4_PKT0_SA_ifPKiSC_iPKfiiiSE_SE_iiiii)
        /*2c3c*/ 	.word	0x00000000


	//----- nvinfo : EIATTR_REGCOUNT
	.align		4
.L_1935:
        /*2c40*/ 	.byte	0x04, 0x2f
        /*2c42*/ 	.short	(.L_1937 - .L_1936)
	.align		4
.L_1936:
        /*2c44*/ 	.word	index@(_ZN4vllm25paged_attention_v2_kernelI13__nv_bfloat16hLi112ELi8ELi128ELNS_18Fp8KVCacheDataTypeE2ELb0ELi512EEEvPfS3_PT_PKS4_PKT0_SA_ifPKiSC_iPKfiiiSE_SE_iiiii)
        /*2c48*/ 	.word	0x00000020


	//----- nvinfo : EIATTR_FRAME_SIZE
	.align		4
.L_1937:
        /*2c4c*/ 	.byte	0x04, 0x11
        /*2c4e*/ 	.short	(.L_1939 - .L_1938)
	.align		4
.L_1938:
        /*2c50*/ 	.word	index@(_ZN4vllm25paged_attention_v2_kernelI13__nv_bfloat16hLi112ELi8ELi128ELNS_18Fp8KVCacheDataTypeE2ELb0ELi512EEEvPfS3_PT_PKS4_PKT0_SA_ifPKiSC_iPKfiiiSE_SE_iiiii)
        /*2c54*/ 	.word	0x00000000


	//----- nvinfo : EIATTR_REGCOUNT
	.align		4
.L_1939:
        /*2c58*/ 	.byte	0x04, 0x2f
        /*2c5a*/ 	.short	(.L_1941 - .L_1940)
	.align		4
.L_1940:
        /*2c5c*/ 	.word	index@(_ZN4vllm25paged_attention_v2_kernelI13__nv_bfloat16hLi120ELi8ELi128ELNS_18Fp8KVCacheDataTypeE2ELb0ELi512EEEvPfS3_PT_PKS4_PKT0_SA_ifPKiSC_iPKfiiiSE_SE_iiiii)
        /*2c60*/ 	.word	0x00000020


	//----- nvinfo : EIATTR_FRAME_SIZE
	.align		4
.L_1941:
        /*2c64*/ 	.byte	0x04, 0x11
        /*2c66*/ 	.short	(.L_1943 - .L_1942)
	.align		4
.L_1942:
        /*2c68*/ 	.word	index@(_ZN4vllm25paged_attention_v2_kernelI13__nv_bfloat16hLi120ELi8ELi128ELNS_18Fp8KVCacheDataTypeE2ELb0ELi512EEEvPfS3_PT_PKS4_PKT0_SA_ifPKiSC_iPKfiiiSE_SE_iiiii)
        /*2c6c*/ 	.word	0x00000000


	//----- nvinfo : EIATTR_REGCOUNT
	.align		4
.L_1943:
        /*2c70*/ 	.byte	0x04, 0x2f
        /*2c72*/ 	.short	(.L_1945 - .L_1944)
	.align		4
.L_1944:
        /*2c74*/ 	.word	index@(_ZN4vllm25paged_attention_v2_kernelI13__nv_bfloat16hLi128ELi8ELi128ELNS_18Fp8KVCacheDataTypeE2ELb0ELi512EEEvPfS3_PT_PKS4_PKT0_SA_ifPKiSC_iPKfiiiSE_SE_iiiii)
        /*2c78*/ 	.word	0x00000020


	//----- nvinfo : EIATTR_FRAME_SIZE
	.align		4
.L_1945:
        /*2c7c*/ 	.byte	0x04, 0x11
        /*2c7e*/ 	.short	(.L_1947 - .L_1946)
	.align		4
.L_1946:
        /*2c80*/ 	.word	index@(_ZN4vllm25paged_attention_v2_kernelI13__nv_bfloat16hLi128ELi8ELi128ELNS_18Fp8KVCacheDataTypeE2ELb0ELi512EEEvPfS3_PT_PKS4_PKT0_SA_ifPKiSC_iPKfiiiSE_SE_iiiii)
        /*2c84*/ 	.word	0x00000000


	//----- nvinfo : EIATTR_REGCOUNT
	.align		4
.L_1947:
        /*2c88*/ 	.byte	0x04, 0x2f
        /*2c8a*/ 	.short	(.L_1949 - .L_1948)
	.align		4
.L_1948:
        /*2c8c*/ 	.word	index@(_ZN4vllm25paged_attention_v2_kernelI13__nv_bfloat16hLi192ELi8ELi128ELNS_18Fp8KVCacheDataTypeE2ELb0ELi512EEEvPfS3_PT_PKS4_PKT0_SA_ifPKiSC_iPKfiiiSE_SE_iiiii)
        /*2c90*/ 	.word	0x00000020


	//----- nvinfo : EIATTR_FRAME_SIZE
	.align		4
.L_1949:
        /*2c94*/ 	.byte	0x04, 0x11
        /*2c96*/ 	.short	(.L_1951 - .L_1950)
	.align		4
.L_1950:
        /*2c98*/ 	.word	index@(_ZN4vllm25paged_attention_v2_kernelI13__nv_bfloat16hLi192ELi8ELi128ELNS_18Fp8KVCacheDataTypeE2ELb0ELi512EEEvPfS3_PT_PKS4_PKT0_SA_ifPKiSC_iPKfiiiSE_SE_iiiii)
        /*2c9c*/ 	.word	0x00000000


	//----- nvinfo : EIATTR_REGCOUNT
	.align		4
.L_1951:
        /*2ca0*/ 	.byte	0x04, 0x2f
        /*2ca2*/ 	.short	(.L_1953 - .L_1952)
	.align		4
.L_1952:
        /*2ca4*/ 	.word	index@(_ZN4vllm25paged_attention_v2_kernelI13__nv_bfloat16hLi256ELi8ELi128ELNS_18Fp8KVCacheDataTypeE2ELb0ELi512EEEvPfS3_PT_PKS4_PKT0_SA_ifPKiSC_iPKfiiiSE_SE_iiiii)
        /*2ca8*/ 	.word	0x00000020


	//----- nvinfo : EIATTR_FRAME_SIZE
	.align		4
.L_1953:
        /*2cac*/ 	.byte	0x04, 0x11
        /*2cae*/ 	.short	(.L_1955 - .L_1954)
	.align		4
.L_1954:
        /*2cb0*/ 	.word	index@(_ZN4vllm25paged_attention_v2_kernelI13__nv_bfloat16hLi256ELi8ELi128ELNS_18Fp8KVCacheDataTypeE2ELb0ELi512EEEvPfS3_PT_PKS4_PKT0_SA_ifPKiSC_iPKfiiiSE_SE_iiiii)
        /*2cb4*/ 	.word	0x00000000


	//----- nvinfo : EIATTR_REGCOUNT
	.align		4
.L_1955:
        /*2cb8*/ 	.byte	0x04, 0x2f
        /*2cba*/ 	.short	(.L_1957 - .L_1956)
	.align		4
.L_1956:
        /*2cbc*/ 	.word	index@(_ZN4vllm25paged_attention_v2_kernelI13__nv_bfloat16hLi32ELi16ELi128ELNS_18Fp8KVCacheDataTypeE2ELb1ELi512EEEvPfS3_PT_PKS4_PKT0_SA_ifPKiSC_iPKfiiiSE_SE_iiiii)
        /*2cc0*/ 	.word	0x00000020


	//----- nvinfo : EIATTR_FRAME_SIZE
	.align		4
.L_1957:
        /*2cc4*/ 	.byte	0x04, 0x11
        /*2cc6*/ 	.short	(.L_1959 - .L_1958)
	.align		4
.L_1958:
        /*2cc8*/ 	.word	index@(_ZN4vllm25paged_attention_v2_kernelI13__nv_bfloat16hLi32ELi16ELi128ELNS_18Fp8KVCacheDataTypeE2ELb1ELi512EEEvPfS3_PT_PKS4_PKT0_SA_ifPKiSC_iPKfiiiSE_SE_iiiii)
        /*2ccc*/ 	.word	0x00000000


	//----- nvinfo : EIATTR_REGCOUNT
	.align		4
.L_1959:
        /*2cd0*/ 	.byte	0x04, 0x2f
        /*2cd2*/ 	.short	(.L_1961 - .L_1960)
	.align		4
.L_1960:
        /*2cd4*/ 	.word	index@(_ZN4vllm25paged_attention_v2_kernelI13__nv_bfloat16hLi64ELi16ELi128ELNS_18Fp8KVCacheDataTypeE2ELb1ELi512EEEvPfS3_PT_PKS4_PKT0_SA_ifPKiSC_iPKfiiiSE_SE_iiiii)
        /*2cd8*/ 	.word	0x00000020


	//----- nvinfo : EIATTR_FRAME_SIZE
	.align		4
.L_1961:
        /*2cdc*/ 	.byte	0x04, 0x11
        /*2cde*/ 	.short	(.L_1963 - .L_1962)
	.align		4
.L_1962:
        /*2ce0*/ 	.word	index@(_ZN4vllm25paged_attention_v2_kernelI13__nv_bfloat16hLi64ELi16ELi128ELNS_18Fp8KVCacheDataTypeE2ELb1ELi512EEEvPfS3_PT_PKS4_PKT0_SA_ifPKiSC_iPKfiiiSE_SE_iiiii)
        /*2ce4*/ 	.word	0x00000000


	//----- nvinfo : EIATTR_REGCOUNT
	.align		4
.L_1963:
        /*2ce8*/ 	.byte	0x04, 0x2f
        /*2cea*/ 	.short	(.L_1965 - .L_1964)
	.align		4
.L_1964:
        /*2cec*/ 	.word	index@(_ZN4vllm25paged_attention_v2_kernelI13__nv_bfloat16hLi80ELi16ELi128ELNS_18Fp8KVCacheDataTypeE2ELb1ELi512EEEvPfS3_PT_PKS4_PKT0_SA_ifPKiSC_iPKfiiiSE_SE_iiiii)
        /*2cf0*/ 	.word	0x00000020


	//----- nvinfo : EIATTR_FRAME_SIZE
	.align		4
.L_1965:
        /*2cf4*/ 	.byte	0x04, 0x11
        /*2cf6*/ 	.short	(.L_1967 - .L_1966)
	.align		4
.L_1966:
        /*2cf8*/ 	.word	index@(_ZN4vllm25paged_attention_v2_kernelI13__nv_bfloat16hLi80ELi16ELi128ELNS_18Fp8KVCacheDataTypeE2ELb1ELi512EEEvPfS3_PT_PKS4_PKT0_SA_ifPKiSC_iPKfiiiSE_SE_iiiii)
        /*2cfc*/ 	.word	0x00000000


	//----- nvinfo : EIATTR_REGCOUNT
	.align		4
.L_1967:
        /*2d00*/ 	.byte	0x04, 0x2f
        /*2d02*/ 	.short	(.L_1969 - .L_1968)
	.align		4
.L_1968:
        /*2d04*/ 	.word	index@(_ZN4vllm25paged_attention_v2_kernelI13__nv_bfloat16hLi96ELi16ELi128ELNS_18Fp8KVCacheDataTypeE2ELb1ELi512EEEvPfS3_PT_PKS4_PKT0_SA_ifPKiSC_iPKfiiiSE_SE_iiiii)
        /*2d08*/ 	.word	0x00000020


	//----- nvinfo : EIATTR_FRAME_SIZE
	.align		4
.L_1969:
        /*2d0c*/ 	.byte	0x04, 0x11
        /*2d0e*/ 	.short	(.L_1971 - .L_1970)
	.align		4
.L_1970:
        /*2d10*/ 	.word	index@(_ZN4vllm25paged_attention_v2_kernelI13__nv_bfloat16hLi96ELi16ELi128ELNS_18Fp8KVCacheDataTypeE2ELb1ELi512EEEvPfS3_PT_PKS4_PKT0_SA_ifPKiSC_iPKfiiiSE_SE_iiiii)
        /*2d14*/ 	.word	0x00000000


	//----- nvinfo : EIATTR_REGCOUNT
	.align		4
.L_1971:
        /*2d18*/ 	.byte	0x04, 0x2f
        /*2d1a*/ 	.short	(.L_1973 - .L_1972)
	.align		4
.L_1972:
        /*2d1c*/ 	.word	index@(_ZN4vllm25paged_attention_v2_kernelI13__nv_bfloat16hLi112ELi16ELi128ELNS_18Fp8KVCacheDataTypeE2ELb1ELi512EEEvPfS3_PT_PKS4_PKT0_SA_ifPKiSC_iPKfiiiSE_SE_iiiii)
        /*2d20*/ 	.word	0x00000020


	//----- nvinfo : EIATTR_FRAME_SIZE
	.align		4
.L_1973:
        /*2d24*/ 	.byte	0x04, 0x11
        /*2d26*/ 	.short	(.L_1975 - .L_1974)
	.align		4
.L_1974:
        /*2d28*/ 	.word	index@(_ZN4vllm25paged_attention_v2_kernelI13__nv_bfloat16hLi112ELi16ELi128ELNS_18Fp8KVCacheDataTypeE2ELb1ELi512EEEvPfS3_PT_PKS4_PKT0_SA_ifPKiSC_iPKfiiiSE_SE_iiiii)
        /*2d2c*/ 	.word	0x00000000


	//----- nvinfo : EIATTR_REGCOUNT
	.align		4
.L_1975:
        /*2d30*/ 	.byte	0x04, 0x2f
        /*2d32*/ 	.short	(.L_1977 - .L_1976)
	.align		4
.L_1976:
        /*2d34*/ 	.word	index@(_ZN4vllm25paged_attention_v2_kernelI13__nv_bfloat16hLi120ELi16ELi128ELNS_18Fp8KVCacheDataTypeE2ELb1ELi512EEEvPfS3_PT_PKS4_PKT0_SA_ifPKiSC_iPKfiiiSE_SE_iiiii)
        /*2d38*/ 	.word	0x00000020


	//----- nvinfo : EIATTR_FRAME_SIZE
	.align		4
.L_1977:
        /*2d3c*/ 	.byte	0x04, 0x11
        /*2d3e*/ 	.short	(.L_1979 - .L_1978)
	.align		4
.L_1978:
        /*2d40*/ 	.word	index@(_ZN4vllm25paged_attention_v2_kernelI13__nv_bfloat16hLi120ELi16ELi128ELNS_18Fp8KVCacheDataTypeE2ELb1ELi512EEEvPfS3_PT_PKS4_PKT0_SA_ifPKiSC_iPKfiiiSE_SE_iiiii)
        /*2d44*/ 	.word	0x00000000


	//----- nvinfo : EIATTR_REGCOUNT
	.align		4
.L_1979:
        /*2d48*/ 	.byte	0x04, 0x2f
        /*2d4a*/ 	.short	(.L_1981 - .L_1980)
	.align		4
.L_1980:
        /*2d4c*/ 	.word	index@(_ZN4vllm25paged_attention_v2_kernelI13__nv_bfloat16hLi128ELi16ELi128ELNS_18Fp8KVCacheDataTypeE2ELb1ELi512EEEvPfS3_PT_PKS4_PKT0_SA_ifPKiSC_iPKfiiiSE_SE_iiiii)
        /*2d50*/ 	.word	0x00000020


	//----- nvinfo : EIATTR_FRAME_SIZE
	.align		4
.L_1981:
        /*2d54*/ 	.byte	0x04, 0x11
        /*2d56*/ 	.short	(.L_1983 - .L_1982)
	.align		4
.L_1982:
        /*2d58*/ 	.word	index@(_ZN4vllm25paged_attention_v2_kernelI13__nv_bfloat16hLi128ELi16ELi128ELNS_18Fp8KVCacheDataTypeE2ELb1ELi512EEEvPfS3_PT_PKS4_PKT0_SA_ifPKiSC_iPKfiiiSE_SE_iiiii)
        /*2d5c*/ 	.word	0x00000000


	//----- nvinfo : EIATTR_REGCOUNT
	.align		4
.L_1983:
        /*2d60*/ 	.byte	0x04, 0x2f
        /*2d62*/ 	.short	(.L_1985 - .L_1984)
	.align		4
.L_1984:
        /*2d64*/ 	.word	index@(_ZN4vllm25paged_attention_v2_kernelI13__nv_bfloat16hLi192ELi16ELi128ELNS_18Fp8KVCacheDataTypeE2ELb1ELi512EEEvPfS3_PT_PKS4_PKT0_SA_ifPKiSC_iPKfiiiSE_SE_iiiii)
        /*2d68*/ 	.word	0x00000020


	//----- nvinfo : EIATTR_FRAME_SIZE
	.align		4
.L_1985:
        /*2d6c*/ 	.byte	0x04, 0x11
        /*2d6e*/ 	.short	(.L_1987 - .L_1986)
	.align		4
.L_1986:
        /*2d70*/ 	.word	index@(_ZN4vllm25paged_attention_v2_kernelI13__nv_bfloat16hLi192ELi16ELi128ELNS_18Fp8KVCacheDataTypeE2ELb1ELi512EEEvPfS3_PT_PKS4_PKT0_SA_ifPKiSC_iPKfiiiSE_SE_iiiii)
        /*2d74*/ 	.word	0x00000000


	//----- nvinfo : EIATTR_REGCOUNT
	.align		4
.L_1987:
        /*2d78*/ 	.byte	0x04, 0x2f
        /*2d7a*/ 	.short	(.L_1989 - .L_1988)
	.align		4
.L_1988:
        /*2d7c*/ 	.word	index@(_ZN4vllm25paged_attention_v2_kernelI13__nv_bfloat16hLi256ELi16ELi128ELNS_18Fp8KVCacheDataTypeE2ELb1ELi512EEEvPfS3_PT_PKS4_PKT0_SA_ifPKiSC_iPKfiiiSE_SE_iiiii)
        /*2d80*/ 	.word	0x00000028


	//----- nvinfo : EIATTR_FRAME_SIZE
	.align		4
.L_1989:
        /*2d84*/ 	.byte	0x04, 0x11
        /*2d86*/ 	.short	(.L_1991 - .L_1990)
	.align		4
.L_1990:
        /*2d88*/ 	.word	index@(_ZN4vllm25paged_attention_v2_kernelI13__nv_bfloat16hLi256ELi16ELi128ELNS_18Fp8KVCacheDataTypeE2ELb1ELi512EEEvPfS3_PT_PKS4_PKT0_SA_ifPKiSC_iPKfiiiSE_SE_iiiii)
        /*2d8c*/ 	.word	0x00000000


	//----- nvinfo : EIATTR_REGCOUNT
	.align		4
.L_1991:
        /*2d90*/ 	.byte	0x04, 0x2f
        /*2d92*/ 	.short	(.L_1993 - .L_1992)
	.align		4
.L_1992:
        /*2d94*/ 	.word	index@(_ZN4vllm25paged_attention_v2_kernelI13__nv_bfloat16hLi32ELi16ELi128ELNS_18Fp8KVCacheDataTypeE2ELb0ELi512EEEvPfS3_PT_PKS4_PKT0_SA_ifPKiSC_iPKfiiiSE_SE_iiiii)
        /*2d98*/ 	.word	0x00000020


	//----- nvinfo : EIATTR_FRAME_SIZE
	.align		4
.L_1993:
        /*2d9c*/ 	.byte	0x04, 0x11
        /*2d9e*/ 	.short	(.L_1995 - .L_1994)
	.align		4
.L_1994:
        /*2da0*/ 	.word	index@(_ZN4vllm25paged_attention_v2_kernelI13__nv_bfloat16hLi32ELi16ELi128ELNS_18Fp8KVCacheDataTypeE2ELb0ELi512EEEvPfS3_PT_PKS4_PKT0_SA_ifPKiSC_iPKfiiiSE_SE_iiiii)
        /*2da4*/ 	.word	0x00000000


	//----- nvinfo : EIATTR_REGCOUNT
	.align		4
.L_1995:
        /*2da8*/ 	.byte	0x04, 0x2f
        /*2daa*/ 	.short	(.L_1997 - .L_1996)
	.align		4
.L_1996:
        /*2dac*/ 	.word	index@(_ZN4vllm25paged_attention_v2_kernelI13__nv_bfloat16hLi64ELi16ELi128ELNS_18Fp8KVCacheDataTypeE2ELb0ELi512EEEvPfS3_PT_PKS4_PKT0_SA_ifPKiSC_iPKfiiiSE_SE_iiiii)
        /*2db0*/ 	.word	0x00000020


	//----- nvinfo : EIATTR_FRAME_SIZE
	.align		4
.L_1997:
        /*2db4*/ 	.byte	0x04, 0x11
        /*2db6*/ 	.short	(.L_1999 - .L_1998)
	.align		4
.L_1998:
        /*2db8*/ 	.word	index@(_ZN4vllm25paged_attention_v2_kernelI13__nv_bfloat16hLi64ELi16ELi128ELNS_18Fp8KVCacheDataTypeE2ELb0ELi512EEEvPfS3_PT_PKS4_PKT0_SA_ifPKiSC_iPKfiiiSE_SE_iiiii)
        /*2dbc*/ 	.word	0x00000000


	//----- nvinfo : EIATTR_REGCOUNT
	.align		4
.L_1999:
        /*2dc0*/ 	.byte	0x04, 0x2f
        /*2dc2*/ 	.short	(.L_2001 - .L_2000)
	.align		4
.L_2000:
        /*2dc4*/ 	.word	index@(_ZN4vllm25paged_attention_v2_kernelI13__nv_bfloat16hLi80ELi16ELi128ELNS_18Fp8KVCacheDataTypeE2ELb0ELi512EEEvPfS3_PT_PKS4_PKT0_SA_ifPKiSC_iPKfiiiSE_SE_iiiii)
        /*2dc8*/ 	.word	0x00000020


	//----- nvinfo : EIATTR_FRAME_SIZE
	.align		4
.L_2001:
        /*2dcc*/ 	.byte	0x04, 0x11
        /*2dce*/ 	.short	(.L_2003 - .L_2002)
	.align		4
.L_2002:
        /*2dd0*/ 	.word	index@(_ZN4vllm25paged_attention_v2_kernelI13__nv_bfloat16hLi80ELi16ELi128ELNS_18Fp8KVCacheDataTypeE2ELb0ELi512EEEvPfS3_PT_PKS4_PKT0_SA_ifPKiSC_iPKfiiiSE_SE_iiiii)
        /*2dd4*/ 	.word	0x00000000


	//----- nvinfo : EIATTR_REGCOUNT
	.align		4
.L_2003:
        /*2dd8*/ 	.byte	0x04, 0x2f
        /*2dda*/ 	.short	(.L_2005 - .L_2004)
	.align		4
.L_2004:
        /*2ddc*/ 	.word	index@(_ZN4vllm25paged_attention_v2_kernelI13__nv_bfloat16hLi96ELi16ELi128ELNS_18Fp8KVCacheDataTypeE2ELb0ELi512EEEvPfS3_PT_PKS4_PKT0_SA_ifPKiSC_iPKfiiiSE_SE_iiiii)
        /*2de0*/ 	.word	0x00000020


	//----- nvinfo : EIATTR_FRAME_SIZE
	.align		4
.L_2005:
        /*2de4*/ 	.byte	0x04, 0x11
        /*2de6*/ 	.short	(.L_2007 - .L_2006)
	.align		4
.L_2006:
        /*2de8*/ 	.word	index@(_ZN4vllm25paged_attention_v2_kernelI13__nv_bfloat16hLi96ELi16ELi128ELNS_18Fp8KVCacheDataTypeE2ELb0ELi512EEEvPfS3_PT_PKS4_PKT0_SA_ifPKiSC_iPKfiiiSE_SE_iiiii)
        /*2dec*/ 	.word	0x00000000


	//----- nvinfo : EIATTR_REGCOUNT
	.align		4
.L_2007:
        /*2df0*/ 	.byte	0x04, 0x2f
        /*2df2*/ 	.short	(.L_2009 - .L_2008)
	.align		4
.L_2008:
        /*2df4*/ 	.word	index@(_ZN4vllm25paged_attention_v2_kernelI13__nv_bfloat16hLi112ELi16ELi128ELNS_18Fp8KVCacheDataTypeE2ELb0ELi512EEEvPfS3_PT_PKS4_PKT0_SA_ifPKiSC_iPKfiiiSE_SE_iiiii)
        /*2df8*/ 	.word	0x00000020


	//----- nvinfo : EIATTR_FRAME_SIZE
	.align		4
.L_2009:
        /*2dfc*/ 	.byte	0x04, 0x11
        /*2dfe*/ 	.short	(.L_2011 - .L_2010)
	.align		4
.L_2010:
        /*2e00*/ 	.word	index@(_ZN4vllm25paged_attention_v2_kernelI13__nv_bfloat16hLi112ELi16ELi128ELNS_18Fp8KVCacheDataTypeE2ELb0ELi512EEEvPfS3_PT_PKS4_PKT0_SA_ifPKiSC_iPKfiiiSE_SE_iiiii)
        /*2e04*/ 	.word	0x00000000


	//----- nvinfo : EIATTR_REGCOUNT
	.align		4
.L_2011:
        /*2e08*/ 	.byte	0x04, 0x2f
        /*2e0a*/ 	.short	(.L_2013 - .L_2012)
	.align		4
.L_2012:
        /*2e0c*/ 	.word	index@(_ZN4vllm25paged_attention_v2_kernelI13__nv_bfloat16hLi120ELi16ELi128ELNS_18Fp8KVCacheDataTypeE2ELb0ELi512EEEvPfS3_PT_PKS4_PKT0_SA_ifPKiSC_iPKfiiiSE_SE_iiiii)
        /*2e10*/ 	.word	0x00000020


	//----- nvinfo : EIATTR_FRAME_SIZE
	.align		4
.L_2013:
        /*2e14*/ 	.byte	0x04, 0x11
        /*2e16*/ 	.short	(.L_2015 - .L_2014)
	.align		4
.L_2014:
        /*2e18*/ 	.word	index@(_ZN4vllm25paged_attention_v2_kernelI13__nv_bfloat16hLi120ELi16ELi128ELNS_18Fp8KVCacheDataTypeE2ELb0ELi512EEEvPfS3_PT_PKS4_PKT0_SA_ifPKiSC_iPKfiiiSE_SE_iiiii)
        /*2e1c*/ 	.word	0x00000000


	//----- nvinfo : EIATTR_REGCOUNT
	.align		4
.L_2015:
        /*2e20*/ 	.byte	0x04, 0x2f
        /*2e22*/ 	.short	(.L_2017 - .L_2016)
	.align		4
.L_2016:
        /*2e24*/ 	.word	index@(_ZN4vllm25paged_attention_v2_kernelI13__nv_bfloat16hLi128ELi16ELi128ELNS_18Fp8KVCacheDataTypeE2ELb0ELi512EEEvPfS3_PT_PKS4_PKT0_SA_ifPKiSC_iPKfiiiSE_SE_iiiii)
        /*2e28*/ 	.word	0x00000020


	//----- nvinfo : EIATTR_FRAME_SIZE
	.align		4
.L_2017:
        /*2e2c*/ 	.byte	0x04, 0x11
        /*2e2e*/ 	.short	(.L_2019 - .L_2018)
	.align		4
.L_2018:
        /*2e30*/ 	.word	index@(_ZN4vllm25paged_attention_v2_kernelI13__nv_bfloat16hLi128ELi16ELi128ELNS_18Fp8KVCacheDataTypeE2ELb0ELi512EEEvPfS3_PT_PKS4_PKT0_SA_ifPKiSC_iPKfiiiSE_SE_iiiii)
        /*2e34*/ 	.word	0x00000000


	//----- nvinfo : EIATTR_REGCOUNT
	.align		4
.L_2019:
        /*2e38*/ 	.byte	0x04, 0x2f
        /*2e3a*/ 	.short	(.L_2021 - .L_2020)
	.align		4
.L_2020:
        /*2e3c*/ 	.word	index@(_ZN4vllm25paged_attention_v2_kernelI13__nv_bfloat16hLi192ELi16ELi128ELNS_18Fp8KVCacheDataTypeE2ELb0ELi512EEEvPfS3_PT_PKS4_PKT0_SA_ifPKiSC_iPKfiiiSE_SE_iiiii)
        /*2e40*/ 	.word	0x00000020


	//----- nvinfo : EIATTR_FRAME_SIZE
	.align		4
.L_2021:
        /*2e44*/ 	.byte	0x04, 0x11
        /*2e46*/ 	.short	(.L_2023 - .L_2022)
	.align		4
.L_2022:
        /*2e48*/ 	.word	index@(_ZN4vllm25paged_attention_v2_kernelI13__nv_bfloat16hLi192ELi16ELi128ELNS_18Fp8KVCacheDataTypeE2ELb0ELi512EEEvPfS3_PT_PKS4_PKT0_SA_ifPKiSC_iPKfiiiSE_SE_iiiii)
        /*2e4c*/ 	.word	0x00000000


	//----- nvinfo : EIATTR_REGCOUNT
	.align		4
.L_2023:
        /*2e50*/ 	.byte	0x04, 0x2f
        /*2e52*/ 	.short	(.L_2025 - .L_2024)
	.align		4
.L_2024:
        /*2e54*/ 	.word	index@(_ZN4vllm25paged_attention_v2_kernelI13__nv_bfloat16hLi256ELi16ELi128ELNS_18Fp8KVCacheDataTypeE2ELb0ELi512EEEvPfS3_PT_PKS4_PKT0_SA_ifPKiSC_iPKfiiiSE_SE_iiiii)
        /*2e58*/ 	.word	0x00000020


	//----- nvinfo : EIATTR_FRAME_SIZE
	.align		4
.L_2025:
        /*2e5c*/ 	.byte	0x04, 0x11
        /*2e5e*/ 	.short	(.L_2027 - .L_2026)
	.align		4
.L_2026:
        /*2e60*/ 	.word	index@(_ZN4vllm25paged_attention_v2_kernelI13__nv_bfloat16hLi256ELi16ELi128ELNS_18Fp8KVCacheDataTypeE2ELb0ELi512EEEvPfS3_PT_PKS4_PKT0_SA_ifPKiSC_iPKfiiiSE_SE_iiiii)
        /*2e64*/ 	.word	0x00000000


	//----- nvinfo : EIATTR_REGCOUNT
	.align		4
.L_2027:
        /*2e68*/ 	.byte	0x04, 0x2f
        /*2e6a*/ 	.short	(.L_2029 - .L_2028)
	.align		4
.L_2028:
        /*2e6c*/ 	.word	index@(_ZN4vllm25paged_attention_v2_kernelI13__nv_bfloat16hLi32ELi32ELi128ELNS_18Fp8KVCacheDataTypeE2ELb1ELi512EEEvPfS3_PT_PKS4_PKT0_SA_ifPKiSC_iPKfiiiSE_SE_iiiii)
        /*2e70*/ 	.word	0x00000020


	//----- nvinfo : EIATTR_FRAME_SIZE
	.align		4
.L_2029:
        /*2e74*/ 	.byte	0x04, 0x11
        /*2e76*/ 	.short	(.L_2031 - .L_2030)
	.align		4
.L_2030:
        /*2e78*/ 	.word	index@(_ZN4vllm25paged_attention_v2_kernelI13__nv_bfloat16hLi32ELi32ELi128ELNS_18Fp8KVCacheDataTypeE2ELb1ELi512EEEvPfS3_PT_PKS4_PKT0_SA_ifPKiSC_iPKfiiiSE_SE_iiiii)
        /*2e7c*/ 	.word	0x00000000


	//----- nvinfo : EIATTR_REGCOUNT
	.align		4
.L_2031:
        /*2e80*/ 	.byte	0x04, 0x2f
        /*2e82*/ 	.short	(.L_2033 - .L_2032)
	.align		4
.L_2032:
        /*2e84*/ 	.word	index@(_ZN4vllm25paged_attention_v2_kernelI13__nv_bfloat16hLi64ELi32ELi128ELNS_18Fp8KVCacheDataTypeE2ELb1ELi512EEEvPfS3_PT_PKS4_PKT0_SA_ifPKiSC_iPKfiiiSE_SE_iiiii)
        /*2e88*/ 	.word	0x00000020


	//----- nvinfo : EIATTR_FRAME_SIZE
	.align		4
.L_2033:
        /*2e8c*/ 	.byte	0x04, 0x11
        /*2e8e*/ 	.short	(.L_2035 - .L_2034)
	.align		4
.L_2034:
        /*2e90*/ 	.word	index@(_ZN4vllm25paged_attention_v2_kernelI13__nv_bfloat16hLi64ELi32ELi128ELNS_18Fp8KVCacheDataTypeE2ELb1ELi512EEEvPfS3_PT_PKS4_PKT0_SA_ifPKiSC_iPKfiiiSE_SE_iiiii)
        /*2e94*/ 	.word	0x00000000


	//----- nvinfo : EIATTR_REGCOUNT
	.align		4
.L_2035:
        /*2e98*/ 	.byte	0x04, 0x2f
        /*2e9a*/ 	.short	(.L_2037 - .L_2036)
	.align		4
.L_2036:
        /*2e9c*/ 	.word	index@(_ZN4vllm25paged_attention_v2_kernelI13__nv_bfloat16hLi80ELi32ELi128ELNS_18Fp8KVCacheDataTypeE2ELb1ELi512EEEvPfS3_PT_PKS4_PKT0_SA_ifPKiSC_iPKfiiiSE_SE_iiiii)
        /*2ea0*/ 	.word	0x00000028


	//----- nvinfo : EIATTR_FRAME_SIZE
	.align		4
.L_2037:
        /*2ea4*/ 	.byte	0x04, 0x11
        /*2ea6*/ 	.short	(.L_2039 - .L_2038)
	.align		4
.L_2038:
        /*2ea8*/ 	.word	index@(_ZN4vllm25paged_attention_v2_kernelI13__nv_bfloat16hLi80ELi32ELi128ELNS_18Fp8KVCacheDataTypeE2ELb1ELi512EEEvPfS3_PT_PKS4_PKT0_SA_ifPKiSC_iPKfiiiSE_SE_iiiii)
        /*2eac*/ 	.word	0x00000000


	//----- nvinfo : EIATTR_REGCOUNT
	.align		4
.L_2039:
        /*2eb0*/ 	.byte	0x04, 0x2f
        /*2eb2*/ 	.short	(.L_2041 - .L_2040)
	.align		4
.L_2040:
        /*2eb4*/ 	.word	index@(_ZN4vllm25paged_attention_v2_kernelI13__nv_bfloat16hLi96ELi32ELi128ELNS_18Fp8KVCacheDataTypeE2ELb1ELi512EEEvPfS3_PT_PKS4_PKT0_SA_ifPKiSC_iPKfiiiSE_SE_iiiii)
        /*2eb8*/ 	.word	0x00000020


	//----- nvinfo : EIATTR_FRAME_SIZE
	.align		4
.L_2041:
        /*2ebc*/ 	.byte	0x04, 0x11
        /*2ebe*/ 	.short	(.L_2043 - .L_2042)
	.align		4
.L_2042:
        /*2ec0*/ 	.word	index@(_ZN4vllm25paged_attention_v2_kernelI13__nv_bfloat16hLi96ELi32ELi128ELNS_18Fp8KVCacheDataTypeE2ELb1ELi512EEEvPfS3_PT_PKS4_PKT0_SA_ifPKiSC_iPKfiiiSE_SE_iiiii)
        /*2ec4*/ 	.word	0x00000000


	//----- nvinfo : EIATTR_REGCOUNT
	.align		4
.L_2043:
        /*2ec8*/ 	.byte	0x04, 0x2f
        /*2eca*/ 	.short	(.L_2045 - .L_2044)
	.align		4
.L_2044:
        /*2ecc*/ 	.word	index@(_ZN4vllm25paged_attention_v2_kernelI13__nv_bfloat16hLi112ELi32ELi128ELNS_18Fp8KVCacheDataTypeE2ELb1ELi512EEEvPfS3_PT_PKS4_PKT0_SA_ifPKiSC_iPKfiiiSE_SE_iiiii)
        /*2ed0*/ 	.word	0x00000020


	//----- nvinfo : EIATTR_FRAME_SIZE
	.align		4
.L_2045:
        /*2ed4*/ 	.byte	0x04, 0x11
        /*2ed6*/ 	.short	(.L_2047 - .L_2046)
	.align		4
.L_2046:
        /*2ed8*/ 	.word	index@(_ZN4vllm25paged_attention_v2_kernelI13__nv_bfloat16hLi112ELi32ELi128ELNS_18Fp8KVCacheDataTypeE2ELb1ELi512EEEvPfS3_PT_PKS4_PKT0_SA_ifPKiSC_iPKfiiiSE_SE_iiiii)
        /*2edc*/ 	.word	0x00000000


	//----- nvinfo : EIATTR_REGCOUNT
	.align		4
.L_2047:
        /*2ee0*/ 	.byte	0x04, 0x2f
        /*2ee2*/ 	.short	(.L_2049 - .L_2048)
	.align		4
.L_2048:
        /*2ee4*/ 	.word	index@(_ZN4vllm25paged_attention_v2_kernelI13__nv_bfloat16hLi120ELi32ELi128ELNS_18Fp8KVCacheDataTypeE2ELb1ELi512EEEvPfS3_PT_PKS4_PKT0_SA_ifPKiSC_iPKfiiiSE_SE_iiiii)
        /*2ee8*/ 	.word	0x00000028


	//----- nvinfo : EIATTR_FRAME_SIZE
	.align		4
.L_2049:
        /*2eec*/ 	.byte	0x04, 0x11
        /*2eee*/ 	.short	(.L_2051 - .L_2050)
	.align		4
.L_2050:
        /*2ef0*/ 	.word	index@(_ZN4vllm25paged_attention_v2_kernelI13__nv_bfloat16hLi120ELi32ELi128ELNS_18Fp8KVCacheDataTypeE2ELb1ELi512EEEvPfS3_PT_PKS4_PKT0_SA_ifPKiSC_iPKfiiiSE_SE_iiiii)
        /*2ef4*/ 	.word	0x00000000


	//----- nvinfo : EIATTR_REGCOUNT
	.align		4
.L_2051:
        /*2ef8*/ 	.byte	0x04, 0x2f
        /*2efa*/ 	.short	(.L_2053 - .L_2052)
	.align		4
.L_2052:
        /*2efc*/ 	.word	index@(_ZN4vllm25paged_attention_v2_kernelI13__nv_bfloat16hLi128ELi32ELi128ELNS_18Fp8KVCacheDataTypeE2ELb1ELi512EEEvPfS3_PT_PKS4_PKT0_SA_ifPKiSC_iPKfiiiSE_SE_iiiii)
        /*2f00*/ 	.word	0x00000028


	//----- nvinfo : EIATTR_FRAME_SIZE
	.align		4
.L_2053:
        /*2f04*/ 	.byte	0x04, 0x11
        /*2f06*/ 	.short	(.L_2055 - .L_2054)
	.align		4
.L_2054:
        /*2f08*/ 	.word	index@(_ZN4vllm25paged_attention_v2_kernelI13__nv_bfloat16hLi128ELi32ELi128ELNS_18Fp8KVCacheDataTypeE2ELb1ELi512EEEvPfS3_PT_PKS4_PKT0_SA_ifPKiSC_iPKfiiiSE_SE_iiiii)
        /*2f0c*/ 	.word	0x00000000


	//----- nvinfo : EIATTR_REGCOUNT
	.align		4
.L_2055:
        /*2f10*/ 	.byte	0x04, 0x2f
        /*2f12*/ 	.short	(.L_2057 - .L_2056)
	.align		4
.L_2056:
        /*2f14*/ 	.word	index@(_ZN4vllm25paged_attention_v2_kernelI13__nv_bfloat16hLi192ELi32ELi128ELNS_18Fp8KVCacheDataTypeE2ELb1ELi512EEEvPfS3_PT_PKS4_PKT0_SA_ifPKiSC_iPKfiiiSE_SE_iiiii)
        /*2f18*/ 	.word	0x00000028


	//----- nvinfo : EIATTR_FRAME_SIZE
	.align		4
.L_2057:
        /*2f1c*/ 	.byte	0x04, 0x11
        /*2f1e*/ 	.short	(.L_2059 - .L_2058)
	.align		4
.L_2058:
        /*2f20*/ 	.word	index@(_ZN4vllm25paged_attention_v2_kernelI13__nv_bfloat16hLi192ELi32ELi128ELNS_18Fp8KVCacheDataTypeE2ELb1ELi512EEEvPfS3_PT_PKS4_PKT0_SA_ifPKiSC_iPKfiiiSE_SE_iiiii)
        /*2f24*/ 	.word	0x00000000


	//----- nvinfo : EIATTR_REGCOUNT
	.align		4
.L_2059:
        /*2f28*/ 	.byte	0x04, 0x2f
        /*2f2a*/ 	.short	(.L_2061 - .L_2060)
	.align		4
.L_2060:
        /*2f2c*/ 	.word	index@(_ZN4vllm25paged_attention_v2_kernelI13__nv_bfloat16hLi256ELi32ELi128ELNS_18Fp8KVCacheDataTypeE2ELb1ELi512EEEvPfS3_PT_PKS4_PKT0_SA_ifPKiSC_iPKfiiiSE_SE_iiiii)
        /*2f30*/ 	.word	0x00000037


	//----- nvinfo : EIATTR_FRAME_SIZE
	.align		4
.L_2061:
        /*2f34*/ 	.byte	0x04, 0x11
        /*2f36*/ 	.short	(.L_2063 - .L_2062)
	.align		4
.L_2062:
        /*2f38*/ 	.word	index@(_ZN4vllm25paged_attention_v2_kernelI13__nv_bfloat16hLi256ELi32ELi128ELNS_18Fp8KVCacheDataTypeE2ELb1ELi512EEEvPfS3_PT_PKS4_PKT0_SA_ifPKiSC_iPKfiiiSE_SE_iiiii)
        /*2f3c*/ 	.word	0x00000000


	//----- nvinfo : EIATTR_REGCOUNT
	.align		4
.L_2063:
        /*2f40*/ 	.byte	0x04, 0x2f
        /*2f42*/ 	.short	(.L_2065 - .L_2064)
	.align		4
.L_2064:
        /*2f44*/ 	.word	index@(_ZN4vllm25paged_attention_v2_kernelI13__nv_bfloat16hLi32ELi32ELi128ELNS_18Fp8KVCacheDataTypeE2ELb0ELi512EEEvPfS3_PT_PKS4_PKT0_SA_ifPKiSC_iPKfiiiSE_SE_iiiii)
        /*2f48*/ 	.word	0x00000020


	//----- nvinfo : EIATTR_FRAME_SIZE
	.align		4
.L_2065:
        /*2f4c*/ 	.byte	0x04, 0x11
        /*2f4e*/ 	.short	(.L_2067 - .L_2066)
	.align		4
.L_2066:
        /*2f50*/ 	.word	index@(_ZN4vllm25paged_attention_v2_kernelI13__nv_bfloat16hLi32ELi32ELi128ELNS_18Fp8KVCacheDataTypeE2ELb0ELi512EEEvPfS3_PT_PKS4_PKT0_SA_ifPKiSC_iPKfiiiSE_SE_iiiii)
        /*2f54*/ 	.word	0x00000000


	//----- nvinfo : EIATTR_REGCOUNT
	.align		4
.L_2067:
        /*2f58*/ 	.byte	0x04, 0x2f
        /*2f5a*/ 	.short	(.L_2069 - .L_2068)
	.align		4
.L_2068:
        /*2f5c*/ 	.word	index@(_ZN4vllm25paged_attention_v2_kernelI13__nv_bfloat16hLi64ELi32ELi128ELNS_18Fp8KVCacheDataTypeE2ELb0ELi512EEEvPfS3_PT_PKS4_PKT0_SA_ifPKiSC_iPKfiiiSE_SE_iiiii)
        /*2f60*/ 	.word	0x00000020


	//----- nvinfo : EIATTR_FRAME_SIZE
	.align		4
.L_2069:
        /*2f64*/ 	.byte	0x04, 0x11
        /*2f66*/ 	.short	(.L_2071 - .L_2070)
	.align		4
.L_2070:
        /*2f68*/ 	.word	index@(_ZN4vllm25paged_attention_v2_kernelI13__nv_bfloat16hLi64ELi32ELi128ELNS_18Fp8KVCacheDataTypeE2ELb0ELi512EEEvPfS3_PT_PKS4_PKT0_SA_ifPKiSC_iPKfiiiSE_SE_iiiii)
        /*2f6c*/ 	.word	0x00000000


	//----- nvinfo : EIATTR_REGCOUNT
	.align		4
.L_2071:
        /*2f70*/ 	.byte	0x04, 0x2f
        /*2f72*/ 	.short	(.L_2073 - .L_2072)
	.align		4
.L_2072:
        /*2f74*/ 	.word	index@(_ZN4vllm25paged_attention_v2_kernelI13__nv_bfloat16hLi80ELi32ELi128ELNS_18Fp8KVCacheDataTypeE2ELb0ELi512EEEvPfS3_PT_PKS4_PKT0_SA_ifPKiSC_iPKfiiiSE_SE_iiiii)
        /*2f78*/ 	.word	0x00000020


	//----- nvinfo : EIATTR_FRAME_SIZE
	.align		4
.L_2073:
        /*2f7c*/ 	.byte	0x04, 0x11
        /*2f7e*/ 	.short	(.L_2075 - .L_2074)
	.align		4
.L_2074:
        /*2f80*/ 	.word	index@(_ZN4vllm25paged_attention_v2_kernelI13__nv_bfloat16hLi80ELi32ELi128ELNS_18Fp8KVCacheDataTypeE2ELb0ELi512EEEvPfS3_PT_PKS4_PKT0_SA_ifPKiSC_iPKfiiiSE_SE_iiiii)
        /*2f84*/ 	.word	0x00000000


	//----- nvinfo : EIATTR_REGCOUNT
	.align		4
.L_2075:
        /*2f88*/ 	.byte	0x04, 0x2f
        /*2f8a*/ 	.short	(.L_2077 - .L_2076)
	.align		4
.L_2076:
        /*2f8c*/ 	.word	index@(_ZN4vllm25paged_attention_v2_kernelI13__nv_bfloat16hLi96ELi32ELi128ELNS_18Fp8KVCacheDataTypeE2ELb0ELi512EEEvPfS3_PT_PKS4_PKT0_SA_ifPKiSC_iPKfiiiSE_SE_iiiii)
        /*2f90*/ 	.word	0x00000020


	//----- nvinfo : EIATTR_FRAME_SIZE
	.align		4
.L_2077:
        /*2f94*/ 	.byte	0x04, 0x11
        /*2f96*/ 	.short	(.L_2079 - .L_2078)
	.align		4
.L_2078:
        /*2f98*/ 	.word	index@(_ZN4vllm25paged_attention_v2_kernelI13__nv_bfloat16hLi96ELi32ELi128ELNS_18Fp8KVCacheDataTypeE2ELb0ELi512EEEvPfS3_PT_PKS4_PKT0_SA_ifPKiSC_iPKfiiiSE_SE_iiiii)
        /*2f9c*/ 	.word	0x00000000


	//----- nvinfo : EIATTR_REGCOUNT
	.align		4
.L_2079:
        /*2fa0*/ 	.byte	0x04, 0x2f
        /*2fa2*/ 	.short	(.L_2081 - .L_2080)
	.align		4
.L_2080:
        /*2fa4*/ 	.word	index@(_ZN4vllm25paged_attention_v2_kernelI13__nv_bfloat16hLi112ELi32ELi128ELNS_18Fp8KVCacheDataTypeE2ELb0ELi512EEEvPfS3_PT_PKS4_PKT0_SA_ifPKiSC_iPKfiiiSE_SE_iiiii)
        /*2fa8*/ 	.word	0x00000020


	//----- nvinfo : EIATTR_FRAME_SIZE
	.align		4
.L_2081:
        /*2fac*/ 	.byte	0x04, 0x11
        /*2fae*/ 	.short	(.L_2083 - .L_2082)
	.align		4
.L_2082:
        /*2fb0*/ 	.word	index@(_ZN4vllm25paged_attention_v2_kernelI13__nv_bfloat16hLi112ELi32ELi128ELNS_18Fp8KVCacheDataTypeE2ELb0ELi512EEEvPfS3_PT_PKS4_PKT0_SA_ifPKiSC_iPKfiiiSE_SE_iiiii)
        /*2fb4*/ 	.word	0x00000000


	//----- nvinfo : EIATTR_REGCOUNT
	.align		4
.L_2083:
        /*2fb8*/ 	.byte	0x04, 0x2f
        /*2fba*/ 	.short	(.L_2085 - .L_2084)
	.align		4
.L_2084:
        /*2fbc*/ 	.word	index@(_ZN4vllm25paged_attention_v2_kernelI13__nv_bfloat16hLi120ELi32ELi128ELNS_18Fp8KVCacheDataTypeE2ELb0ELi512EEEvPfS3_PT_PKS4_PKT0_SA_ifPKiSC_iPKfiiiSE_SE_iiiii)
        /*2fc0*/ 	.word	0x00000020


	//----- nvinfo : EIATTR_FRAME_SIZE
	.align		4
.L_2085:
        /*2fc4*/ 	.byte	0x04, 0x11
        /*2fc6*/ 	.short	(.L_2087 - .L_2086)
	.align		4
.L_2086:
        /*2fc8*/ 	.word	index@(_ZN4vllm25paged_attention_v2_kernelI13__nv_bfloat16hLi120ELi32ELi128ELNS_18Fp8KVCacheDataTypeE2ELb0ELi512EEEvPfS3_PT_PKS4_PKT0_SA_ifPKiSC_iPKfiiiSE_SE_iiiii)
        /*2fcc*/ 	.word	0x00000000


	//----- nvinfo : EIATTR_REGCOUNT
	.align		4
.L_2087:
        /*2fd0*/ 	.byte	0x04, 0x2f
        /*2fd2*/ 	.short	(.L_2089 - .L_2088)
	.align		4
.L_2088:
        /*2fd4*/ 	.word	index@(_ZN4vllm25paged_attention_v2_kernelI13__nv_bfloat16hLi128ELi32ELi128ELNS_18Fp8KVCacheDataTypeE2ELb0ELi512EEEvPfS3_PT_PKS4_PKT0_SA_ifPKiSC_iPKfiiiSE_SE_iiiii)
        /*2fd8*/ 	.word	0x00000020


	//----- nvinfo : EIATTR_FRAME_SIZE
	.align		4
.L_2089:
        /*2fdc*/ 	.byte	0x04, 0x11
        /*2fde*/ 	.short	(.L_2091 - .L_2090)
	.align		4
.L_2090:
        /*2fe0*/ 	.word	index@(_ZN4vllm25paged_attention_v2_kernelI13__nv_bfloat16hLi128ELi32ELi128ELNS_18Fp8KVCacheDataTypeE2ELb0ELi512EEEvPfS3_PT_PKS4_PKT0_SA_ifPKiSC_iPKfiiiSE_SE_iiiii)
        /*2fe4*/ 	.word	0x00000000


	//----- nvinfo : EIATTR_REGCOUNT
	.align		4
.L_2091:
        /*2fe8*/ 	.byte	0x04, 0x2f
        /*2fea*/ 	.short	(.L_2093 - .L_2092)
	.align		4
.L_2092:
        /*2fec*/ 	.word	index@(_ZN4vllm25paged_attention_v2_kernelI13__nv_bfloat16hLi192ELi32ELi128ELNS_18Fp8KVCacheDataTypeE2ELb0ELi512EEEvPfS3_PT_PKS4_PKT0_SA_ifPKiSC_iPKfiiiSE_SE_iiiii)
        /*2ff0*/ 	.word	0x00000020


	//----- nvinfo : EIATTR_FRAME_SIZE
	.align		4
.L_2093:
        /*2ff4*/ 	.byte	0x04, 0x11
        /*2ff6*/ 	.short	(.L_2095 - .L_2094)
	.align		4
.L_2094:
        /*2ff8*/ 	.word	index@(_ZN4vllm25paged_attention_v2_kernelI13__nv_bfloat16hLi192ELi32ELi128ELNS_18Fp8KVCacheDataTypeE2ELb0ELi512EEEvPfS3_PT_PKS4_PKT0_SA_ifPKiSC_iPKfiiiSE_SE_iiiii)
        /*2ffc*/ 	.word	0x00000000


	//----- nvinfo : EIATTR_REGCOUNT
	.align		4
.L_2095:
        /*3000*/ 	.byte	0x04, 0x2f
        /*3002*/ 	.short	(.L_2097 - .L_2096)
	.align		4
.L_2096:
        /*3004*/ 	.word	index@(_ZN4vllm25paged_attention_v2_kernelI13__nv_bfloat16hLi256ELi32ELi128ELNS_18Fp8KVCacheDataTypeE2ELb0ELi512EEEvPfS3_PT_PKS4_PKT0_SA_ifPKiSC_iPKfiiiSE_SE_iiiii)
        /*3008*/ 	.word	0x00000030


	//----- nvinfo : EIATTR_FRAME_SIZE
	.align		4
.L_2097:
        /*300c*/ 	.byte	0x04, 0x11
        /*300e*/ 	.short	(.L_2099 - .L_2098)
	.align		4
.L_2098:
        /*3010*/ 	.word	index@(_ZN4vllm25paged_attention_v2_kernelI13__nv_bfloat16hLi256ELi32ELi128ELNS_18Fp8KVCacheDataTypeE2ELb0ELi512EEEvPfS3_PT_PKS4_PKT0_SA_ifPKiSC_iPKfiiiSE_SE_iiiii)
        /*3014*/ 	.word	0x00000000


	//----- nvinfo : EIATTR_MIN_STACK_SIZE
	.align		4
.L_2099:
        /*3018*/ 	.byte	0x04, 0x12
        /*301a*/ 	.short	(.L_2101 - .L_2100)
	.align		4
.L_2100:
        /*301c*/ 	.word	index@(_ZN4vllm25paged_attention_v2_kernelI13__nv_bfloat16hLi256ELi32ELi128ELNS_18Fp8KVCacheDataTypeE2ELb0ELi512EEEvPfS3_PT_PKS4_PKT0_SA_ifPKiSC_iPKfiiiSE_SE_iiiii)
        /*3020*/ 	.word	0x00000000


	//----- nvinfo : EIATTR_MIN_STACK_SIZE
	.align		4
.L_2101:
        /*3024*/ 	.byte	0x04, 0x12
        /*3026*/ 	.short	(.L_2103 - .L_2102)
	.align		4
.L_2102:
        /*3028*/ 	.word	index@(_ZN4vllm25paged_attention_v2_kernelI13__nv_bfloat16hLi192ELi32ELi128ELNS_18Fp8KVCacheDataTypeE2ELb0ELi512EEEvPfS3_PT_PKS4_PKT0_SA_ifPKiSC_iPKfiiiSE_SE_iiiii)
        /*302c*/ 	.word	0x00000000


	//----- nvinfo : EIATTR_MIN_STACK_SIZE
	.align		4
.L_2103:
        /*3030*/ 	.byte	0x04, 0x12
        /*3032*/ 	.short	(.L_2105 - .L_2104)
	.align		4
.L_2104:
        /*3034*/ 	.word	index@(_ZN4vllm25paged_attention_v2_kernelI13__nv_bfloat16hLi128ELi32ELi128ELNS_18Fp8KVCacheDataTypeE2ELb0ELi512EEEvPfS3_PT_PKS4_PKT0_SA_ifPKiSC_iPKfiiiSE_SE_iiiii)
        /*3038*/ 	.word	0x00000000


	//----- nvinfo : EIATTR_MIN_STACK_SIZE
	.align		4
.L_2105:
        /*303c*/ 	.byte	0x04, 0x12
        /*303e*/ 	.short	(.L_2107 - .L_2106)
	.align		4
.L_2106:
        /*3040*/ 	.word	index@(_ZN4vllm25paged_attention_v2_kernelI13__nv_bfloat16hLi120ELi32ELi128ELNS_18Fp8KVCacheDataTypeE2ELb0ELi512EEEvPfS3_PT_PKS4_PKT0_SA_ifPKiSC_iPKfiiiSE_SE_iiiii)
        /*3044*/ 	.word	0x00000000


	//----- nvinfo : EIATTR_MIN_STACK_SIZE
	.align		4
.L_2107:
        /*3048*/ 	.byte	0x04, 0x12
        /*304a*/ 	.short	(.L_2109 - .L_2108)
	.align		4
.L_2108:
        /*304c*/ 	.word	index@(_ZN4vllm25paged_attention_v2_kernelI13__nv_bfloat16hLi112ELi32ELi128ELNS_18Fp8KVCacheDataTypeE2ELb0ELi512EEEvPfS3_PT_PKS4_PKT0_SA_ifPKiSC_iPKfiiiSE_SE_iiiii)
        /*3050*/ 	.word	0x00000000


	//----- nvinfo : EIATTR_MIN_STACK_SIZE
	.align		4
.L_2109:
        /*3054*/ 	.byte	0x04, 0x12
        /*3056*/ 	.short	(.L_2111 - .L_2110)
	.align		4
.L_2110:
        /*3058*/ 	.word	index@(_ZN4vllm25paged_attention_v2_kernelI13__nv_bfloat16hLi96ELi32ELi128ELNS_18Fp8KVCacheDataTypeE2ELb0ELi512EEEvPfS3_PT_PKS4_PKT0_SA_ifPKiSC_iPKfiiiSE_SE_iiiii)
        /*305c*/ 	.word	0x00000000


	//----- nvinfo : EIATTR_MIN_STACK_SIZE
	.align		4
.L_2111:
        /*3060*/ 	.byte	0x04, 0x12
        /*3062*/ 	.short	(.L_2113 - .L_2112)
	.align		4
.L_2112:
        /*3064*/ 	.word	index@(_ZN4vllm25paged_attention_v2_kernelI13__nv_bfloat16hLi80ELi32ELi128ELNS_18Fp8KVCacheDataTypeE2ELb0ELi512EEEvPfS3_PT_PKS4_PKT0_SA_ifPKiSC_iPKfiiiSE_SE_iiiii)
        /*3068*/ 	.word	0x00000000


	//----- nvinfo : EIATTR_MIN_STACK_SIZE
	.align		4
.L_2113:
        /*306c*/ 	.byte	0x04, 0x12
        /*306e*/ 	.short	(.L_2115 - .L_2114)
	.align		4
.L_2114:
        /*3070*/ 	.word	index@(_ZN4vllm25paged_attention_v2_kernelI13__nv_bfloat16hLi64ELi32ELi128ELNS_18Fp8KVCacheDataTypeE2ELb0ELi512EEEvPfS3_PT_PKS4_PKT0_SA_ifPKiSC_iPKfiiiSE_SE_iiiii)
        /*3074*/ 	.word	0x00000000


	//----- nvinfo : EIATTR_MIN_STACK_SIZE
	.align		4
.L_2115:
        /*3078*/ 	.byte	0x04, 0x12
        /*307a*/ 	.short	(.L_2117 - .L_2116)
	.align		4
.L_2116:
        /*307c*/ 	.word	index@(_ZN4vllm25paged_attention_v2_kernelI13__nv_bfloat16hLi32ELi32ELi128ELNS_18Fp8KVCacheDataTypeE2ELb0ELi512EEEvPfS3_PT_PKS4_PKT0_SA_ifPKiSC_iPKfiiiSE_SE_iiiii)
        /*3080*/ 	.word	0x00000000


	//----- nvinfo : EIATTR_MIN_STACK_SIZE
	.align		4
.L_2117:
        /*3084*/ 	.byte	0x04, 0x12
        /*3086*/ 	.short	(.L_2119 - .L_2118)
	.align		4
.L_2118:
        /*3088*/ 	.word	index@(_ZN4vllm25paged_attention_v2_kernelI13__nv_bfloat16hLi256ELi32ELi128ELNS_18Fp8KVCacheDataTypeE2ELb1ELi512EEEvPfS3_PT_PKS4_PKT0_SA_ifPKiSC_iPKfiiiSE_SE_iiiii)
        /*308c*/ 	.word	0x00000000


	//----- nvinfo : EIATTR_MIN_STACK_SIZE
	.align		4
.L_2119:
        /*3090*/ 	.byte	0x04, 0x12
        /*3092*/ 	.short	(.L_2121 - .L_2120)
	.align		4
.L_2120:
        /*3094*/ 	.word	index@(_ZN4vllm25paged_attention_v2_kernelI13__nv_bfloat16hLi192ELi32ELi128ELNS_18Fp8KVCacheDataTypeE2ELb1ELi512EEEvPfS3_PT_PKS4_PKT0_SA_ifPKiSC_iPKfiiiSE_SE_iiiii)
        /*3098*/ 	.word	0x00000000


	//----- nvinfo : EIATTR_MIN_STACK_SIZE
	.align		4
.L_2121:
        /*309c*/ 	.byte	0x04, 0x12
        /*309e*/ 	.short	(.L_2123 - .L_2122)
	.align		4
.L_2122:
        /*30a0*/ 	.word	index@(_ZN4vllm25paged_attention_v2_kernelI13__nv_bfloat16hLi128ELi32ELi128ELNS_18Fp8KVCacheDataTypeE2ELb1ELi512EEEvPfS3_PT_PKS4_PKT0_SA_ifPKiSC_iPKfiiiSE_SE_iiiii)
        /*30a4*/ 	.word	0x00000000


	//----- nvinfo : EIATTR_MIN_STACK_SIZE
	.align		4
.L_2123:
        /*30a8*/ 	.byte	0x04, 0x12
        /*30aa*/ 	.short	(.L_2125 - .L_2124)
	.align		4
.L_2124:
        /*30ac*/ 	.word	index@(_ZN4vllm25paged_attention_v2_kernelI13__nv_bfloat16hLi120ELi32ELi128ELNS_18Fp8KVCacheDataTypeE2ELb1ELi512EEEvPfS3_PT_PKS4_PKT0_SA_ifPKiSC_iPKfiiiSE_SE_iiiii)
        /*30b0*/ 	.word	0x00000000


	//----- nvinfo : EIATTR_MIN_STACK_SIZE
	.align		4
.L_2125:
        /*30b4*/ 	.byte	0x04, 0x12
        /*30b6*/ 	.short	(.L_2127 - .L_2126)
	.align		4
.L_2126:
        /*30b8*/ 	.word	index@(_ZN4vllm25paged_attention_v2_kernelI13__nv_bfloat16hLi112ELi32ELi128ELNS_18Fp8KVCacheDataTypeE2ELb1ELi512EEEvPfS3_PT_PKS4_PKT0_SA_ifPKiSC_iPKfiiiSE_SE_iiiii)
        /*30bc*/ 	.word	0x00000000


	//----- nvinfo : EIATTR_MIN_STACK_SIZE
	.align		4
.L_2127:
        /*30c0*/ 	.byte	0x04, 0x12
        /*30c2*/ 	.short	(.L_2129 - .L_2128)
	.align		4
.L_2128:
        /*30c4*/ 	.word	index@(_ZN4vllm25paged_attention_v2_kernelI13__nv_bfloat16hLi96ELi32ELi128ELNS_18Fp8KVCacheDataTypeE2ELb1ELi512EEEvPfS3_PT_PKS4_PKT0_SA_ifPKiSC_iPKfiiiSE_SE_iiiii)
        /*30c8*/ 	.word	0x00000000


	//----- nvinfo : EIATTR_MIN_STACK_SIZE
	.align		4
.L_2129:
        /*30cc*/ 	.byte	0x04, 0x12
        /*30ce*/ 	.short	(.L_2131 - .L_2130)
	.align		4
.L_2130:
        /*30d0*/ 	.word	index@(_ZN4vllm25paged_attention_v2_kernelI13__nv_bfloat16hLi80ELi32ELi128ELNS_18Fp8KVCacheDataTypeE2ELb1ELi512EEEvPfS3_PT_PKS4_PKT0_SA_ifPKiSC_iPKfiiiSE_SE_iiiii)
        /*30d4*/ 	.word	0x00000000


	//----- nvinfo : EIATTR_MIN_STACK_SIZE
	.align		4
.L_2131:
        /*30d8*/ 	.byte	0x04, 0x12
        /*30da*/ 	.short	(.L_2133 - .L_2132)
	.align		4
.L_2132:
        /*30dc*/ 	.word	index@(_ZN4vllm25paged_attention_v2_kernelI13__nv_bfloat16hLi64ELi32ELi128ELNS_18Fp8KVCacheDataTypeE2ELb1ELi512EEEvPfS3_PT_PKS4_PKT0_SA_ifPKiSC_iPKfiiiSE_SE_iiiii)
        /*30e0*/ 	.word	0x00000000


	//----- nvinfo : EIATTR_MIN_STACK_SIZE
	.align		4
.L_2133:
        /*30e4*/ 	.byte	0x04, 0x12
        /*30e6*/ 	.short	(.L_2135 - .L_2134)
	.align		4
.L_2134:
        /*30e8*/ 	.word	index@(_ZN4vllm25paged_attention_v2_kernelI13__nv_bfloat16hLi32ELi32ELi128ELNS_18Fp8KVCacheDataTypeE2ELb1ELi512EEEvPfS3_PT_PKS4_PKT0_SA_ifPKiSC_iPKfiiiSE_SE_iiiii)
        /*30ec*/ 	.word	0x00000000


	//----- nvinfo : EIATTR_MIN_STACK_SIZE
	.align		4
.L_2135:
        /*30f0*/ 	.byte	0x04, 0x12
        /*30f2*/ 	.short	(.L_2137 - .L_2136)
	.align		4
.L_2136:
        /*30f4*/ 	.word	index@(_ZN4vllm25paged_attention_v2_kernelI13__nv_bfloat16hLi256ELi16ELi128ELNS_18Fp8KVCacheDataTypeE2ELb0ELi512EEEvPfS3_PT_PKS4_PKT0_SA_ifPKiSC_iPKfiiiSE_SE_iiiii)
        /*30f8*/ 	.word	0x00000000


	//----- nvinfo : EIATTR_MIN_STACK_SIZE
	.align		4
.L_2137:
        /*30fc*/ 	.byte	0x04, 0x12
        /*30fe*/ 	.short	(.L_2139 - .L_2138)
	.align		4
.L_2138:
        /*3100*/ 	.word	index@(_ZN4vllm25paged_attention_v2_kernelI13__nv_bfloat16hLi192ELi16ELi128ELNS_18Fp8KVCacheDataTypeE2ELb0ELi512EEEvPfS3_PT_PKS4_PKT0_SA_ifPKiSC_iPKfiiiSE_SE_iiiii)
        /*3104*/ 	.word	0x00000000


	//----- nvinfo : EIATTR_MIN_STACK_SIZE
	.align		4
.L_2139:
        /*3108*/ 	.byte	0x04, 0x12
        /*310a*/ 	.short	(.L_2141 - .L_2140)
	.align		4
.L_2140:
        /*310c*/ 	.word	index@(_ZN4vllm25paged_attention_v2_kernelI13__nv_bfloat16hLi128ELi16ELi128ELNS_18Fp8KVCacheDataTypeE2ELb0ELi512EEEvPfS3_PT_PKS4_PKT0_SA_ifPKiSC_iPKfiiiSE_SE_iiiii)
        /*3110*/ 	.word	0x00000000


	//----- nvinfo : EIATTR_MIN_STACK_SIZE
	.align		4
.L_2141:
        /*3114*/ 	.byte	0x04, 0x12
        /*3116*/ 	.short	(.L_2143 - .L_2142)
	.align		4
.L_2142:
        /*3118*/ 	.word	index@(_ZN4vllm25paged_attention_v2_kernelI13__nv_bfloat16hLi120ELi16ELi128ELNS_18Fp8KVCacheDataTypeE2ELb0ELi512EEEvPfS3_PT_PKS4_PKT0_SA_ifPKiSC_iPKfiiiSE_SE_iiiii)
        /*311c*/ 	.word	0x00000000


	//----- nvinfo : EIATTR_MIN_STACK_SIZE
	.align		4
.L_2143:
        /*3120*/ 	.byte	0x04, 0x12
        /*3122*/ 	.short	(.L_2145 - .L_2144)
	.align		4
.L_2144:
        /*3124*/ 	.word	index@(_ZN4vllm25paged_attention_v2_kernelI13__nv_bfloat16hLi112ELi16ELi128ELNS_18Fp8KVCacheDataTypeE2ELb0ELi512EEEvPfS3_PT_PKS4_PKT0_SA_ifPKiSC_iPKfiiiSE_SE_iiiii)
        /*3128*/ 	.word	0x00000000


	//----- nvinfo : EIATTR_MIN_STACK_SIZE
	.align		4
.L_2145:
        /*312c*/ 	.byte	0x04, 0x12
        /*312e*/ 	.short	(.L_2147 - .L_2146)
	.align		4
.L_2146:
        /*3130*/ 	.word	index@(_ZN4vllm25paged_attention_v2_kernelI13__nv_bfloat16hLi96ELi16ELi128ELNS_18Fp8KVCacheDataTypeE2ELb0ELi512EEEvPfS3_PT_PKS4_PKT0_SA_ifPKiSC_iPKfiiiSE_SE_iiiii)
        /*3134*/ 	.word	0x00000000


	//----- nvinfo : EIATTR_MIN_STACK_SIZE
	.align		4
.L_2147:
        /*3138*/ 	.byte	0x04, 0x12
        /*313a*/ 	.short	(.L_2149 - .L_2148)
	.align		4
.L_2148:
        /*313c*/ 	.word	index@(_ZN4vllm25paged_attention_v2_kernelI13__nv_bfloat16hLi80ELi16ELi128ELNS_18Fp8KVCacheDataTypeE2ELb0ELi512EEEvPfS3_PT_PKS4_PKT0_SA_ifPKiSC_iPKfiiiSE_SE_iiiii)
        /*3140*/ 	.word	0x00000000


	//----- nvinfo : EIATTR_MIN_STACK_SIZE
	.align		4
.L_2149:
        /*3144*/ 	.byte	0x04, 0x12
        /*3146*/ 	.short	(.L_2151 - .L_2150)
	.align		4
.L_2150:
        /*3148*/ 	.word	index@(_ZN4vllm25paged_attention_v2_kernelI13__nv_bfloat16hLi64ELi16ELi128ELNS_18Fp8KVCacheDataTypeE2ELb0ELi512EEEvPfS3_PT_PKS4_PKT0_SA_ifPKiSC_iPKfiiiSE_SE_iiiii)
        /*314c*/ 	.word	0x00000000


	//----- nvinfo : EIATTR_MIN_STACK_SIZE
	.align		4
.L_2151:
        /*3150*/ 	.byte	0x04, 0x12
        /*3152*/ 	.short	(.L_2153 - .L_2152)
	.align		4
.L_2152:
        /*3154*/ 	.word	index@(_ZN4vllm25paged_attention_v2_kernelI13__nv_bfloat16hLi32ELi16ELi128ELNS_18Fp8KVCacheDataTypeE2ELb0ELi512EEEvPfS3_PT_PKS4_PKT0_SA_ifPKiSC_iPKfiiiSE_SE_iiiii)
        /*3158*/ 	.word	0x00000000


	//----- nvinfo : EIATTR_MIN_STACK_SIZE
	.align		4
.L_2153:
        /*315c*/ 	.byte	0x04, 0x12
        /*315e*/ 	.short	(.L_2155 - .L_2154)
	.align		4
.L_2154:
        /*3160*/ 	.word	index@(_ZN4vllm25paged_attention_v2_kernelI13__nv_bfloat16hLi256ELi16ELi128ELNS_18Fp8KVCacheDataTypeE2ELb1ELi512EEEvPfS3_PT_PKS4_PKT0_SA_ifPKiSC_iPKfiiiSE_SE_iiiii)
        /*3164*/ 	.word	0x00000000


	//----- nvinfo : EIATTR_MIN_STACK_SIZE
	.align		4
.L_2155:
        /*3168*/ 	.byte	0x04, 0x12
        /*316a*/ 	.short	(.L_2157 - .L_2156)
	.align		4
.L_2156:
        /*316c*/ 	.word	index@(_ZN4vllm25paged_attention_v2_kernelI13__nv_bfloat16hLi192ELi16ELi128ELNS_18Fp8KVCacheDataTypeE2ELb1ELi512EEEvPfS3_PT_PKS4_PKT0_SA_ifPKiSC_iPKfiiiSE_SE_iiiii)
        /*3170*/ 	.word	0x00000000


	//----- nvinfo : EIATTR_MIN_STACK_SIZE
	.align		4
.L_2157:
        /*3174*/ 	.byte	0x04, 0x12
        /*3176*/ 	.short	(.L_2159 - .L_2158)
	.align		4
.L_2158:
        /*3178*/ 	.word	index@(_ZN4vllm25paged_attention_v2_kernelI13__nv_bfloat16hLi128ELi16ELi128ELNS_18Fp8KVCacheDataTypeE2ELb1ELi512EEEvPfS3_PT_PKS4_PKT0_SA_ifPKiSC_iPKfiiiSE_SE_iiiii)
        /*317c*/ 	.word	0x00000000


	//----- nvinfo : EIATTR_MIN_STACK_SIZE
	.align		4
.L_2159:
        /*3180*/ 	.byte	0x04, 0x12
        /*3182*/ 	.short	(.L_2161 - .L_2160)
	.align		4
.L_2160:
        /*3184*/ 	.word	index@(_ZN4vllm25paged_attention_v2_kernelI13__nv_bfloat16hLi120ELi16ELi128ELNS_18Fp8KVCacheDataTypeE2ELb1ELi512EEEvPfS3_PT_PKS4_PKT0_SA_ifPKiSC_iPKfiiiSE_SE_iiiii)
        /*3188*/ 	.word	0x00000000


	//----- nvinfo : EIATTR_MIN_STACK_SIZE
	.align		4
.L_2161:
        /*318c*/ 	.byte	0x04, 0x12
        /*318e*/ 	.short	(.L_2163 - .L_2162)
	.align		4
.L_2162:
        /*3190*/ 	.word	index@(_ZN4vllm25paged_attention_v2_kernelI13__nv_bfloat16hLi112ELi16ELi128ELNS_18Fp8KVCacheDataTypeE2ELb1ELi512EEEvPfS3_PT_PKS4_PKT0_SA_ifPKiSC_iPKfiiiSE_SE_iiiii)
        /*3194*/ 	.word	0x00000000


	//----- nvinfo : EIATTR_MIN_STACK_SIZE
	.align		4
.L_2163:
        /*3198*/ 	.byte	0x04, 0x12
        /*319a*/ 	.short	(.L_2165 - .L_2164)
	.align		4
.L_2164:
        /*319c*/ 	.word	index@(_ZN4vllm25paged_attention_v2_kernelI13__nv_bfloat16hLi96ELi16ELi128ELNS_18Fp8KVCacheDataTypeE2ELb1ELi512EEEvPfS3_PT_PKS4_PKT0_SA_ifPKiSC_iPKfiiiSE_SE_iiiii)
        /*31a0*/ 	.word	0x00000000


	//----- nvinfo : EIATTR_MIN_STACK_SIZE
	.align		4
.L_2165:
        /*31a4*/ 	.byte	0x04, 0x12
        /*31a6*/ 	.short	(.L_2167 - .L_2166)
	.align		4
.L_2166:
        /*31a8*/ 	.word	index@(_ZN4vllm25paged_attention_v2_kernelI13__nv_bfloat16hLi80ELi16ELi128ELNS_18Fp8KVCacheDataTypeE2ELb1ELi512EEEvPfS3_PT_PKS4_PKT0_SA_ifPKiSC_iPKfiiiSE_SE_iiiii)
        /*31ac*/ 	.word	0x00000000


	//----- nvinfo : EIATTR_MIN_STACK_SIZE
	.align		4
.L_2167:
        /*31b0*/ 	.byte	0x04, 0x12
        /*31b2*/ 	.short	(.L_2169 - .L_2168)
	.align		4
.L_2168:
        /*31b4*/ 	.word	index@(_ZN4vllm25paged_attention_v2_kernelI13__nv_bfloat16hLi64ELi16ELi128ELNS_18Fp8KVCacheDataTypeE2ELb1ELi512EEEvPfS3_PT_PKS4_PKT0_SA_ifPKiSC_iPKfiiiSE_SE_iiiii)
        /*31b8*/ 	.word	0x00000000


	//----- nvinfo : EIATTR_MIN_STACK_SIZE
	.align		4
.L_2169:
        /*31bc*/ 	.byte	0x04, 0x12
        /*31be*/ 	.short	(.L_2171 - .L_2170)
	.align		4
.L_2170:
        /*31c0*/ 	.word	index@(_ZN4vllm25paged_attention_v2_kernelI13__nv_bfloat16hLi32ELi16ELi128ELNS_18Fp8KVCacheDataTypeE2ELb1ELi512EEEvPfS3_PT_PKS4_PKT0_SA_ifPKiSC_iPKfiiiSE_SE_iiiii)
        /*31c4*/ 	.word	0x00000000


	//----- nvinfo : EIATTR_MIN_STACK_SIZE
	.align		4
.L_2171:
        /*31c8*/ 	.byte	0x04, 0x12
        /*31ca*/ 	.short	(.L_2173 - .L_2172)
	.align		4
.L_2172:
        /*31cc*/ 	.word	index@(_ZN4vllm25paged_attention_v2_kernelI13__nv_bfloat16hLi256ELi8ELi128ELNS_18Fp8KVCacheDataTypeE2ELb0ELi512EEEvPfS3_PT_PKS4_PKT0_SA_ifPKiSC_iPKfiiiSE_SE_iiiii)
        /*31d0*/ 	.word	0x00000000


	//----- nvinfo : EIATTR_MIN_STACK_SIZE
	.align		4
.L_2173:
        /*31d4*/ 	.byte	0x04, 0x12
        /*31d6*/ 	.short	(.L_2175 - .L_2174)
	.align		4
.L_2174:
        /*31d8*/ 	.word	index@(_ZN4vllm25paged_attention_v2_kernelI13__nv_bfloat16hLi192ELi8ELi128ELNS_18Fp8KVCacheDataTypeE2ELb0ELi512EEEvPfS3_PT_PKS4_PKT0_SA_ifPKiSC_iPKfiiiSE_SE_iiiii)
        /*31dc*/ 	.word	0x00000000


	//----- nvinfo : EIATTR_MIN_STACK_SIZE
	.align		4
.L_2175:
        /*31e0*/ 	.byte	0x04, 0x12
        /*31e2*/ 	.short	(.L_2177 - .L_2176)
	.align		4
.L_2176:
        /*31e4*/ 	.word	index@(_ZN4vllm25paged_attention_v2_kernelI13__nv_bfloat16hLi128ELi8ELi128ELNS_18Fp8KVCacheDataTypeE2ELb0ELi512EEEvPfS3_PT_PKS4_PKT0_SA_ifPKiSC_iPKfiiiSE_SE_iiiii)
        /*31e8*/ 	.word	0x00000000


	//----- nvinfo : EIATTR_MIN_STACK_SIZE
	.align		4
.L_2177:
        /*31ec*/ 	.byte	0x04, 0x12
        /*31ee*/ 	.short	(.L_2179 - .L_2178)
	.align		4
.L_2178:
        /*31f0*/ 	.word	index@(_ZN4vllm25paged_attention_v2_kernelI13__nv_bfloat16hLi120ELi8ELi128ELNS_18Fp8KVCacheDataTypeE2ELb0ELi512EEEvPfS3_PT_PKS4_PKT0_SA_ifPKiSC_iPKfiiiSE_SE_iiiii)
        /*31f4*/ 	.word	0x00000000


	//----- nvinfo : EIATTR_MIN_STACK_SIZE
	.align		4
.L_2179:
        /*31f8*/ 	.byte	0x04, 0x12
        /*31fa*/ 	.short	(.L_2181 - .L_2180)
	.align		4
.L_2180:
        /*31fc*/ 	.word	index@(_ZN4vllm25paged_attention_v2_kernelI13__nv_bfloat16hLi112ELi8ELi128ELNS_18Fp8KVCacheDataTypeE2ELb0ELi512EEEvPfS3_PT_PKS4_PKT0_SA_ifPKiSC_iPKfiiiSE_SE_iiiii)
        /*3200*/ 	.word	0x00000000


	//----- nvinfo : EIATTR_MIN_STACK_SIZE
	.align		4
.L_2181:
        /*3204*/ 	.byte	0x04, 0x12
        /*3206*/ 	.short	(.L_2183 - .L_2182)
	.align		4
.L_2182:
        /*3208*/ 	.word	index@(_ZN4vllm25paged_attention_v2_kernelI13__nv_bfloat16hLi96ELi8ELi128ELNS_18Fp8KVCacheDataTypeE2ELb0ELi512EEEvPfS3_PT_PKS4_PKT0_SA_ifPKiSC_iPKfiiiSE_SE_iiiii)
        /*320c*/ 	.word	0x00000000


	//----- nvinfo : EIATTR_MIN_STACK_SIZE
	.align		4
.L_2183:
        /*3210*/ 	.byte	0x04, 0x12
        /*3212*/ 	.short	(.L_2185 - .L_2184)
	.align		4
.L_2184:
        /*3214*/ 	.word	index@(_ZN4vllm25paged_attention_v2_kernelI13__nv_bfloat16hLi80ELi8ELi128ELNS_18Fp8KVCacheDataTypeE2ELb0ELi512EEEvPfS3_PT_PKS4_PKT0_SA_ifPKiSC_iPKfiiiSE_SE_iiiii)
        /*3218*/ 	.word	0x00000000


	//----- nvinfo : EIATTR_MIN_STACK_SIZE
	.align		4
.L_2185:
        /*321c*/ 	.byte	0x04, 0x12
        /*321e*/ 	.short	(.L_2187 - .L_2186)
	.align		4
.L_2186:
        /*3220*/ 	.word	index@(_ZN4vllm25paged_attention_v2_kernelI13__nv_bfloat16hLi64ELi8ELi128ELNS_18Fp8KVCacheDataTypeE2ELb0ELi512EEEvPfS3_PT_PKS4_PKT0_SA_ifPKiSC_iPKfiiiSE_SE_iiiii)
        /*3224*/ 	.word	0x00000000


	//----- nvinfo : EIATTR_MIN_STACK_SIZE
	.align		4
.L_2187:
        /*3228*/ 	.byte	0x04, 0x12
        /*322a*/ 	.short	(.L_2189 - .L_2188)
	.align		4
.L_2188:
        /*322c*/ 	.word	index@(_ZN4vllm25paged_attention_v2_kernelI13__nv_bfloat16hLi32ELi8ELi128ELNS_18Fp8KVCacheDataTypeE2ELb0ELi512EEEvPfS3_PT_PKS4_PKT0_SA_ifPKiSC_iPKfiiiSE_SE_iiiii)
        /*3230*/ 	.word	0x00000000


	//----- nvinfo : EIATTR_MIN_STACK_SIZE
	.align		4
.L_2189:
        /*3234*/ 	.byte	0x04, 0x12
        /*3236*/ 	.short	(.L_2191 - .L_2190)
	.align		4
.L_2190:
        /*3238*/ 	.word	index@(_ZN4vllm25paged_attention_v2_kernelI13__nv_bfloat16hLi256ELi8ELi128ELNS_18Fp8KVCacheDataTypeE2ELb1ELi512EEEvPfS3_PT_PKS4_PKT0_SA_ifPKiSC_iPKfiiiSE_SE_iiiii)
        /*323c*/ 	.word	0x00000000


	//----- nvinfo : EIATTR_MIN_STACK_SIZE
	.align		4
.L_2191:
        /*3240*/ 	.byte	0x04, 0x12
        /*3242*/ 	.short	(.L_2193 - .L_2192)
	.align		4
.L_2192:
        /*3244*/ 	.word	index@(_ZN4vllm25paged_attention_v2_kernelI13__nv_bfloat16hLi192ELi8ELi128ELNS_18Fp8KVCacheDataTypeE2ELb1ELi512EEEvPfS3_PT_PKS4_PKT0_SA_ifPKiSC_iPKfiiiSE_SE_iiiii)
        /*3248*/ 	.word	0x00000000


	//----- nvinfo : EIATTR_MIN_STACK_SIZE
	.align		4
.L_2193:
        /*324c*/ 	.byte	0x04, 0x12
        /*324e*/ 	.short	(.L_2195 - .L_2194)
	.align		4
.L_2194:
        /*3250*/ 	.word	index@(_ZN4vllm25paged_attention_v2_kernelI13__nv_bfloat16hLi128ELi8ELi128ELNS_18Fp8KVCacheDataTypeE2ELb1ELi512EEEvPfS3_PT_PKS4_PKT0_SA_ifPKiSC_iPKfiiiSE_SE_iiiii)
        /*3254*/ 	.word	0x00000000


	//----- nvinfo : EIATTR_MIN_STACK_SIZE
	.align		4
.L_2195:
        /*3258*/ 	.byte	0x04, 0x12
        /*325a*/ 	.short	(.L_2197 - .L_2196)
	.align		4
.L_2196:
        /*325c*/ 	.word	index@(_ZN4vllm25paged_attention_v2_kernelI13__nv_bfloat16hLi120ELi8ELi128ELNS_18Fp8KVCacheDataTypeE2ELb1ELi512EEEvPfS3_PT_PKS4_PKT0_SA_ifPKiSC_iPKfiiiSE_SE_iiiii)
        /*3260*/ 	.word	0x00000000


	//----- nvinfo : EIATTR_MIN_STACK_SIZE
	.align		4
.L_2197:
        /*3264*/ 	.byte	0x04, 0x12
        /*3266*/ 	.short	(.L_2199 - .L_2198)
	.align		4
.L_2198:
        /*3268*/ 	.word	index@(_ZN4vllm25paged_attention_v2_kernelI13__nv_bfloat16hLi112ELi8ELi128ELNS_18Fp8KVCacheDataTypeE2ELb1ELi512EEEvPfS3_PT_PKS4_PKT0_SA_ifPKiSC_iPKfiiiSE_SE_iiiii)
        /*326c*/ 	.word	0x00000000


	//----- nvinfo : EIATTR_MIN_STACK_SIZE
	.align		4
.L_2199:
        /*3270*/ 	.byte	0x04, 0x12
        /*3272*/ 	.short	(.L_2201 - .L_2200)
	.align		4
.L_2200:
        /*3274*/ 	.word	index@(_ZN4vllm25paged_attention_v2_kernelI13__nv_bfloat16hLi96ELi8ELi128ELNS_18Fp8KVCacheDataTypeE2ELb1ELi512EEEvPfS3_PT_PKS4_PKT0_SA_ifPKiSC_iPKfiiiSE_SE_iiiii)
        /*3278*/ 	.word	0x00000000


	//----- nvinfo : EIATTR_MIN_STACK_SIZE
	.align		4
.L_2201:
        /*327c*/ 	.byte	0x04, 0x12
        /*327e*/ 	.short	(.L_2203 - .L_2202)
	.align		4
.L_2202:
        /*3280*/ 	.word	index@(_ZN4vllm25paged_attention_v2_kernelI13__nv_bfloat16hLi80ELi8ELi128ELNS_18Fp8KVCacheDataTypeE2ELb1ELi512EEEvPfS3_PT_PKS4_PKT0_SA_ifPKiSC_iPKfiiiSE_SE_iiiii)
        /*3284*/ 	.word	0x00000000


	//----- nvinfo : EIATTR_MIN_STACK_SIZE
	.align		4
.L_2203:
        /*3288*/ 	.byte	0x04, 0x12
        /*328a*/ 	.short	(.L_2205 - .L_2204)
	.align		4
.L_2204:
        /*328c*/ 	.word	index@(_ZN4vllm25paged_attention_v2_kernelI13__nv_bfloat16hLi64ELi8ELi128ELNS_18Fp8KVCacheDataTypeE2ELb1ELi512EEEvPfS3_PT_PKS4_PKT0_SA_ifPKiSC_iPKfiiiSE_SE_iiiii)
        /*3290*/ 	.word	0x00000000


	//----- nvinfo : EIATTR_MIN_STACK_SIZE
	.align		4
.L_2205:
        /*3294*/ 	.byte	0x04, 0x12
        /*3296*/ 	.short	(.L_2207 - .L_2206)
	.align		4
.L_2206:
        /*3298*/ 	.word	index@(_ZN4vllm25paged_attention_v2_kernelI13__nv_bfloat16hLi32ELi8ELi128ELNS_18Fp8KVCacheDataTypeE2ELb1ELi512EEEvPfS3_PT_PKS4_PKT0_SA_ifPKiSC_iPKfiiiSE_SE_iiiii)
        /*329c*/ 	.word	0x00000000


	//----- nvinfo : EIATTR_MIN_STACK_SIZE
	.align		4
.L_2207:
        /*32a0*/ 	.byte	0x04, 0x12
        /*32a2*/ 	.short	(.L_2209 - .L_2208)
	.align		4
.L_2208:
        /*32a4*/ 	.word	index@(_ZN4vllm25paged_attention_v2_kernelIthLi256ELi32ELi128ELNS_18Fp8KVCacheDataTypeE2ELb0ELi512EEEvPfS2_PT_PKS3_PKT0_S9_ifPKiSB_iPKfiiiSD_SD_iiiii)
        /*32a8*/ 	.word	0x00000000


	//----- nvinfo : EIATTR_MIN_STACK_SIZE
	.align		4
.L_2209:
        /*32ac*/ 	.byte	0x04, 0x12
        /*32ae*/ 	.short	(.L_2211 - .L_2210)
	.align		4
.L_2210:
        /*32b0*/ 	.word	index@(_ZN4vllm25paged_attention_v2_kernelIthLi192ELi32ELi128ELNS_18Fp8KVCacheDataTypeE2ELb0ELi512EEEvPfS2_PT_PKS3_PKT0_S9_ifPKiSB_iPKfiiiSD_SD_iiiii)
        /*32b4*/ 	.word	0x00000000


	//----- nvinfo : EIATTR_MIN_STACK_SIZE
	.align		4
.L_2211:
        /*32b8*/ 	.byte	0x04, 0x12
        /*32ba*/ 	.short	(.L_2213 - .L_2212)
	.align		4
.L_2212:
        /*32bc*/ 	.word	index@(_ZN4vllm25paged_attention_v2_kernelIthLi128ELi32ELi128ELNS_18Fp8KVCacheDataTypeE2ELb0ELi512EEEvPfS2_PT_PKS3_PKT0_S9_ifPKiSB_iPKfiiiSD_SD_iiiii)
        /*32c0*/ 	.word	0x00000000


	//----- nvinfo : EIATTR_MIN_STACK_SIZE
	.align		4
.L_2213:
        /*32c4*/ 	.byte	0x04, 0x12
        /*32c6*/ 	.short	(.L_2215 - .L_2214)
	.align		4
.L_2214:
        /*32c8*/ 	.word	index@(_ZN4vllm25paged_attention_v2_kernelIthLi120ELi32ELi128ELNS_18Fp8KVCacheDataTypeE2ELb0ELi512EEEvPfS2_PT_PKS3_PKT0_S9_ifPKiSB_iPKfiiiSD_SD_iiiii)
        /*32cc*/ 	.word	0x00000000


	//----- nvinfo : EIATTR_MIN_STACK_SIZE
	.align		4
.L_2215:
        /*32d0*/ 	.byte	0x04, 0x12
        /*32d2*/ 	.short	(.L_2217 - .L_2216)
	.align		4
.L_2216:
        /*32d4*/ 	.word	index@(_ZN4vllm25paged_attention_v2_kernelIthLi112ELi32ELi128ELNS_18Fp8KVCacheDataTypeE2ELb0ELi512EEEvPfS2_PT_PKS3_PKT0_S9_ifPKiSB_iPKfiiiSD_SD_iiiii)
        /*32d8*/ 	.word	0x00000000


	//----- nvinfo : EIATTR_MIN_STACK_SIZE
	.align		4
.L_2217:
        /*32dc*/ 	.byte	0x04, 0x12
        /*32de*/ 	.short	(.L_2219 - .L_2218)
	.align		4
.L_2218:
        /*32e0*/ 	.word	index@(_ZN4vllm25paged_attention_v2_kernelIthLi96ELi32ELi128ELNS_18Fp8KVCacheDataTypeE2ELb0ELi512EEEvPfS2_PT_PKS3_PKT0_S9_ifPKiSB_iPKfiiiSD_SD_iiiii)
        /*32e4*/ 	.word	0x00000000


	//----- nvinfo : EIATTR_MIN_STACK_SIZE
	.align		4
.L_2219:
        /*32e8*/ 	.byte	0x04, 0x12
        /*32ea*/ 	.short	(.L_2221 - .L_2220)
	.align		4
.L_2220:
        /*32ec*/ 	.word	index@(_ZN4vllm25paged_attention_v2_kernelIthLi80ELi32ELi128ELNS_18Fp8KVCacheDataTypeE2ELb0ELi512EEEvPfS2_PT_PKS3_PKT0_S9_ifPKiSB_iPKfiiiSD_SD_iiiii)
        /*32f0*/ 	.word	0x00000000


	//----- nvinfo : EIATTR_MIN_STACK_SIZE
	.align		4
.L_2221:
        /*32f4*/ 	.byte	0x04, 0x12
        /*32f6*/ 	.short	(.L_2223 - .L_2222)
	.align		4
.L_2222:
        /*32f8*/ 	.word	index@(_ZN4vllm25paged_attention_v2_kernelIthLi64ELi32ELi128ELNS_18Fp8KVCacheDataTypeE2ELb0ELi512EEEvPfS2_PT_PKS3_PKT0_S9_ifPKiSB_iPKfiiiSD_SD_iiiii)
        /*32fc*/ 	.word	0x00000000


	//----- nvinfo : EIATTR_MIN_STACK_SIZE
	.align		4
.L_2223:
        /*3300*/ 	.byte	0x04, 0x12
        /*3302*/ 	.short	(.L_2225 - .L_2224)
	.align		4
.L_2224:
        /*3304*/ 	.word	index@(_ZN4vllm25paged_attention_v2_kernelIthLi32ELi32ELi128ELNS_18Fp8KVCacheDataTypeE2ELb0ELi512EEEvPfS2_PT_PKS3_PKT0_S9_ifPKiSB_iPKfiiiSD_SD_iiiii)
        /*3308*/ 	.word	0x00000000


	//----- nvinfo : EIATTR_MIN_STACK_SIZE
	.align		4
.L_2225:
        /*330c*/ 	.byte	0x04, 0x12
        /*330e*/ 	.short	(.L_2227 - .L_2226)
	.align		4
.L_2226:
        /*3310*/ 	.word	index@(_ZN4vllm25paged_attention_v2_kernelIthLi256ELi32ELi128ELNS_18Fp8KVCacheDataTypeE2ELb1ELi512EEEvPfS2_PT_PKS3_PKT0_S9_ifPKiSB_iPKfiiiSD_SD_iiiii)
        /*3314*/ 	.word	0x00000000


	//----- nvinfo : EIATTR_MIN_STACK_SIZE
	.align		4
.L_2227:
        /*3318*/ 	.byte	0x04, 0x12
        /*331a*/ 	.short	(.L_2229 - .L_2228)
	.align		4
.L_2228:
        /*331c*/ 	.word	index@(_ZN4vllm25paged_attention_v2_kernelIthLi192ELi32ELi128ELNS_18Fp8KVCacheDataTypeE2ELb1ELi512EEEvPfS2_PT_PKS3_PKT0_S9_ifPKiSB_iPKfiiiSD_SD_iiiii)
        /*3320*/ 	.word	0x00000000


	//----- nvinfo : EIATTR_MIN_STACK_SIZE
	.align		4
.L_2229:
        /*3324*/ 	.byte	0x04, 0x12
        /*3326*/ 	.short	(.L_2231 - .L_2230)
	.align		4
.L_2230:
        /*3328*/ 	.word	index@(_ZN4vllm25paged_attention_v2_kernelIthLi128ELi32ELi128ELNS_18Fp8KVCacheDataTypeE2ELb1ELi512EEEvPfS2_PT_PKS3_PKT0_S9_ifPKiSB_iPKfiiiSD_SD_iiiii)
        /*332c*/ 	.word	0x00000000


	//----- nvinfo : EIATTR_MIN_STACK_SIZE
	.align		4
.L_2231:
        /*3330*/ 	.byte	0x04, 0x12
        /*3332*/ 	.short	(.L_2233 - .L_2232)
	.align		4
.L_2232:
        /*3334*/ 	.word	index@(_ZN4vllm25paged_attention_v2_kernelIthLi120ELi32ELi128ELNS_18Fp8KVCacheDataTypeE2ELb1ELi512EEEvPfS2_PT_PKS3_PKT0_S9_ifPKiSB_iPKfiiiSD_SD_iiiii)
        /*3338*/ 	.word	0x00000000


	//----- nvinfo : EIATTR_MIN_STACK_SIZE
	.align		4
.L_2233:
        /*333c*/ 	.byte	0x04, 0x12
        /*333e*/ 	.short	(.L_2235 - .L_2234)
	.align		4
.L_2234:
        /*3340*/ 	.word	index@(_ZN4vllm25paged_attention_v2_kernelIthLi112ELi32ELi128ELNS_18Fp8KVCacheDataTypeE2ELb1ELi512EEEvPfS2_PT_PKS3_PKT0_S9_ifPKiSB_iPKfiiiSD_SD_iiiii)
        /*3344*/ 	.word	0x00000000


	//----- nvinfo : EIATTR_MIN_STACK_SIZE
	.align		4
.L_2235:
        /*3348*/ 	.byte	0x04, 0x12
        /*334a*/ 	.short	(.L_2237 - .L_2236)
	.align		4
.L_2236:
        /*334c*/ 	.word	index@(_ZN4vllm25paged_attention_v2_kernelIthLi96ELi32ELi128ELNS_18Fp8KVCacheDataTypeE2ELb1ELi512EEEvPfS2_PT_PKS3_PKT0_S9_ifPKiSB_iPKfiiiSD_SD_iiiii)
        /*3350*/ 	.word	0x00000000


	//----- nvinfo : EIATTR_MIN_STACK_SIZE
	.align		4
.L_2237:
        /*3354*/ 	.byte	0x04, 0x12
        /*3356*/ 	.short	(.L_2239 - .L_2238)
	.align		4
.L_2238:
        /*3358*/ 	.word	index@(_ZN4vllm25paged_attention_v2_kernelIthLi80ELi32ELi128ELNS_18Fp8KVCacheDataTypeE2ELb1ELi512EEEvPfS2_PT_PKS3_PKT0_S9_ifPKiSB_iPKfiiiSD_SD_iiiii)
        /*335c*/ 	.word	0x00000000


	//----- nvinfo : EIATTR_MIN_STACK_SIZE
	.align		4
.L_2239:
        /*3360*/ 	.byte	0x04, 0x12
        /*3362*/ 	.short	(.L_2241 - .L_2240)
	.align		4
.L_2240:
        /*3364*/ 	.word	index@(_ZN4vllm25paged_attention_v2_kernelIthLi64ELi32ELi128ELNS_18Fp8KVCacheDataTypeE2ELb1ELi512EEEvPfS2_PT_PKS3_PKT0_S9_ifPKiSB_iPKfiiiSD_SD_iiiii)
        /*3368*/ 	.word	0x00000000


	//----- nvinfo : EIATTR_MIN_STACK_SIZE
	.align		4
.L_2241:
        /*336c*/ 	.byte	0x04, 0x12
        /*336e*/ 	.short	(.L_2243 - .L_2242)
	.align		4
.L_2242:
        /*3370*/ 	.word	index@(_ZN4vllm25paged_attention_v2_kernelIthLi32ELi32ELi128ELNS_18Fp8KVCacheDataTypeE2ELb1ELi512EEEvPfS2_PT_PKS3_PKT0_S9_ifPKiSB_iPKfiiiSD_SD_iiiii)
        /*3374*/ 	.word	0x00000000


	//----- nvinfo : EIATTR_MIN_STACK_SIZE
	.align		4
.L_2243:
        /*3378*/ 	.byte	0x04, 0x12
        /*337a*/ 	.short	(.L_2245 - .L_2244)
	.align		4
.L_2244:
        /*337c*/ 	.word	index@(_ZN4vllm25paged_attention_v2_kernelIthLi256ELi16ELi128ELNS_18Fp8KVCacheDataTypeE2ELb0ELi512EEEvPfS2_PT_PKS3_PKT0_S9_ifPKiSB_iPKfiiiSD_SD_iiiii)
        /*3380*/ 	.word	0x00000000


	//----- nvinfo : EIATTR_MIN_STACK_SIZE
	.align		4
.L_2245:
        /*3384*/ 	.byte	0x04, 0x12
        /*3386*/ 	.short	(.L_2247 - .L_2246)
	.align		4
.L_2246:
        /*3388*/ 	.word	index@(_ZN4vllm25paged_attention_v2_kernelIthLi192ELi16ELi128ELNS_18Fp8KVCacheDataTypeE2ELb0ELi512EEEvPfS2_PT_PKS3_PKT0_S9_ifPKiSB_iPKfiiiSD_SD_iiiii)
        /*338c*/ 	.word	0x00000000


	//----- nvinfo : EIATTR_MIN_STACK_SIZE
	.align		4
.L_2247:
        /*3390*/ 	.byte	0x04, 0x12
        /*3392*/ 	.short	(.L_2249 - .L_2248)
	.align		4
.L_2248:
        /*3394*/ 	.word	index@(_ZN4vllm25paged_attention_v2_kernelIthLi128ELi16ELi128ELNS_18Fp8KVCacheDataTypeE2ELb0ELi512EEEvPfS2_PT_PKS3_PKT0_S9_ifPKiSB_iPKfiiiSD_SD_iiiii)
        /*3398*/ 	.word	0x00000000


	//----- nvinfo : EIATTR_MIN_STACK_SIZE
	.align		4
.L_2249:
        /*339c*/ 	.byte	0x04, 0x12
        /*339e*/ 	.short	(.L_2251 - .L_2250)
	.align		4
.L_2250:
        /*33a0*/ 	.word	index@(_ZN4vllm25paged_attention_v2_kernelIthLi120ELi16ELi128ELNS_18Fp8KVCacheDataTypeE2ELb0ELi512EEEvPfS2_PT_PKS3_PKT0_S9_ifPKiSB_iPKfiiiSD_SD_iiiii)
        /*33a4*/ 	.word	0x00000000


	//----- nvinfo : EIATTR_MIN_STACK_SIZE
	.align		4
.L_2251:
        /*33a8*/ 	.byte	0x04, 0x12
        /*33aa*/ 	.short	(.L_2253 - .L_2252)
	.align		4
.L_2252:
        /*33ac*/ 	.word	index@(_ZN4vllm25paged_attention_v2_kernelIthLi112ELi16ELi128ELNS_18Fp8KVCacheDataTypeE2ELb0ELi512EEEvPfS2_PT_PKS3_PKT0_S9_ifPKiSB_iPKfiiiSD_SD_iiiii)
        /*33b0*/ 	.word	0x00000000


	//----- nvinfo : EIATTR_MIN_STACK_SIZE
	.align		4
.L_2253:
        /*33b4*/ 	.byte	0x04, 0x12
        /*33b6*/ 	.short	(.L_2255 - .L_2254)
	.align		4
.L_2254:
        /*33b8*/ 	.word	index@(_ZN4vllm25paged_attention_v2_kernelIthLi96ELi16ELi128ELNS_18Fp8KVCacheDataTypeE2ELb0ELi512EEEvPfS2_PT_PKS3_PKT0_S9_ifPKiSB_iPKfiiiSD_SD_iiiii)
        /*33bc*/ 	.word	0x00000000


	//----- nvinfo : EIATTR_MIN_STACK_SIZE
	.align		4
.L_2255:
        /*33c0*/ 	.byte	0x04, 0x12
        /*33c2*/ 	.short	(.L_2257 - .L_2256)
	.align		4
.L_2256:
        /*33c4*/ 	.word	index@(_ZN4vllm25paged_attention_v2_kernelIthLi80ELi16ELi128ELNS_18Fp8KVCacheDataTypeE2ELb0ELi512EEEvPfS2_PT_PKS3_PKT0_S9_ifPKiSB_iPKfiiiSD_SD_iiiii)
        /*33c8*/ 	.word	0x00000000


	//----- nvinfo : EIATTR_MIN_STACK_SIZE
	.align		4
.L_2257:
        /*33cc*/ 	.byte	0x04, 0x12
        /*33ce*/ 	.short	(.L_2259 - .L_2258)
	.align		4
.L_2258:
        /*33d0*/ 	.word	index@(_ZN4vllm25paged_attention_v2_kernelIthLi64ELi16ELi128ELNS_18Fp8KVCacheDataTypeE2ELb0ELi512EEEvPfS2_PT_PKS3_PKT0_S9_ifPKiSB_iPKfiiiSD_SD_iiiii)
        /*33d4*/ 	.word	0x00000000


	//----- nvinfo : EIATTR_MIN_STACK_SIZE
	.align		4
.L_2259:
        /*33d8*/ 	.byte	0x04, 0x12
        /*33da*/ 	.short	(.L_2261 - .L_2260)
	.align		4
.L_2260:
        /*33dc*/ 	.word	index@(_ZN4vllm25paged_attention_v2_kernelIthLi32ELi16ELi128ELNS_18Fp8KVCacheDataTypeE2ELb0ELi512EEEvPfS2_PT_PKS3_PKT0_S9_ifPKiSB_iPKfiiiSD_SD_iiiii)
        /*33e0*/ 	.word	0x00000000


	//----- nvinfo : EIATTR_MIN_STACK_SIZE
	.align		4
.L_2261:
        /*33e4*/ 	.byte	0x04, 0x12
        /*33e6*/ 	.short	(.L_2263 - .L_2262)
	.align		4
.L_2262:
        /*33e8*/ 	.word	index@(_ZN4vllm25paged_attention_v2_kernelIthLi256ELi16ELi128ELNS_18Fp8KVCacheDataTypeE2ELb1ELi512EEEvPfS2_PT_PKS3_PKT0_S9_ifPKiSB_iPKfiiiSD_SD_iiiii)
        /*33ec*/ 	.word	0x00000000


	//----- nvinfo : EIATTR_MIN_STACK_SIZE
	.align		4
.L_2263:
        /*33f0*/ 	.byte	0x04, 0x12
        /*33f2*/ 	.short	(.L_2265 - .L_2264)
	.align		4
.L_2264:
        /*33f4*/ 	.word	index@(_ZN4vllm25paged_attention_v2_kernelIthLi192ELi16ELi128ELNS_18Fp8KVCacheDataTypeE2ELb1ELi512EEEvPfS2_PT_PKS3_PKT0_S9_ifPKiSB_iPKfiiiSD_SD_iiiii)
        /*33f8*/ 	.word	0x00000000


	//----- nvinfo : EIATTR_MIN_STACK_SIZE
	.align		4
.L_2265:
        /*33fc*/ 	.byte	0x04, 0x12
        /*33fe*/ 	.short	(.L_2267 - .L_2266)
	.align		4
.L_2266:
        /*3400*/ 	.word	index@(_ZN4vllm25paged_attention_v2_kernelIthLi128ELi16ELi128ELNS_18Fp8KVCacheDataTypeE2ELb1ELi512EEEvPfS2_PT_PKS3_PKT0_S9_ifPKiSB_iPKfiiiSD_SD_iiiii)
        /*3404*/ 	.word	0x00000000


	//----- nvinfo : EIATTR_MIN_STACK_SIZE
	.align		4
.L_2267:
        /*3408*/ 	.byte	0x04, 0x12
        /*340a*/ 	.short	(.L_2269 - .L_2268)
	.align		4
.L_2268:
        /*340c*/ 	.word	index@(_ZN4vllm25paged_attention_v2_kernelIthLi120ELi16ELi128ELNS_18Fp8KVCacheDataTypeE2ELb1ELi512EEEvPfS2_PT_PKS3_PKT0_S9_ifPKiSB_iPKfiiiSD_SD_iiiii)
        /*3410*/ 	.word	0x00000000


	//----- nvinfo : EIATTR_MIN_STACK_SIZE
	.align		4
.L_2269:
        /*3414*/ 	.byte	0x04, 0x12
        /*3416*/ 	.short	(.L_2271 - .L_2270)
	.align		4
.L_2270:
        /*3418*/ 	.word	index@(_ZN4vllm25paged_attention_v2_kernelIthLi112ELi16ELi128ELNS_18Fp8KVCacheDataTypeE2ELb1ELi512EEEvPfS2_PT_PKS3_PKT0_S9_ifPKiSB_iPKfiiiSD_SD_iiiii)
        /*341c*/ 	.word	0x00000000


	//----- nvinfo : EIATTR_MIN_STACK_SIZE
	.align		4
.L_2271:
        /*3420*/ 	.byte	0x04, 0x12
        /*3422*/ 	.short	(.L_2273 - .L_2272)
	.align		4
.L_2272:
        /*3424*/ 	.word	index@(_ZN4vllm25paged_attention_v2_kernelIthLi96ELi16ELi128ELNS_18Fp8KVCacheDataTypeE2ELb1ELi512EEEvPfS2_PT_PKS3_PKT0_S9_ifPKiSB_iPKfiiiSD_SD_iiiii)
        /*3428*/ 	.word	0x00000000


	//----- nvinfo : EIATTR_MIN_STACK_SIZE
	.align		4
.L_2273:
        /*342c*/ 	.byte	0x04, 0x12
        /*342e*/ 	.short	(.L_2275 - .L_2274)
	.align		4
.L_2274:
        /*3430*/ 	.word	index@(_ZN4vllm25paged_attention_v2_kernelIthLi80ELi16ELi128ELNS_18Fp8KVCacheDataTypeE2ELb1ELi512EEEvPfS2_PT_PKS3_PKT0_S9_ifPKiSB_iPKfiiiSD_SD_iiiii)
        /*3434*/ 	.word	0x00000000


	//----- nvinfo : EIATTR_MIN_STACK_SIZE
	.align		4
.L_2275:
        /*3438*/ 	.byte	0x04, 0x12
        /*343a*/ 	.short	(.L_2277 - .L_2276)
	.align		4
.L_2276:
        /*343c*/ 	.word	index@(_ZN4vllm25paged_attention_v2_kernelIthLi64ELi16ELi128ELNS_18Fp8KVCacheDataTypeE2ELb1ELi512EEEvPfS2_PT_PKS3_PKT0_S9_ifPKiSB_iPKfiiiSD_SD_iiiii)
        /*3440*/ 	.word	0x00000000


	//----- nvinfo : EIATTR_MIN_STACK_SIZE
	.align		4
.L_2277:
        /*3444*/ 	.byte	0x04, 0x12
        /*3446*/ 	.short	(.L_2279 - .L_2278)
	.align		4
.L_2278:
        /*3448*/ 	.word	index@(_ZN4vllm25paged_attention_v2_kernelIthLi32ELi16ELi128ELNS_18Fp8KVCacheDataTypeE2ELb1ELi512EEEvPfS2_PT_PKS3_PKT0_S9_ifPKiSB_iPKfiiiSD_SD_iiiii)
        /*344c*/ 	.word	0x00000000


	//----- nvinfo : EIATTR_MIN_STACK_SIZE
	.align		4
.L_2279:
        /*3450*/ 	.byte	0x04, 0x12
        /*3452*/ 	.short	(.L_2281 - .L_2280)
	.align		4
.L_2280:
        /*3454*/ 	.word	index@(_ZN4vllm25paged_attention_v2_kernelIthLi256ELi8ELi128ELNS_18Fp8KVCacheDataTypeE2ELb0ELi512EEEvPfS2_PT_PKS3_PKT0_S9_ifPKiSB_iPKfiiiSD_SD_iiiii)
        /*3458*/ 	.word	0x00000000


	//----- nvinfo : EIATTR_MIN_STACK_SIZE
	.align		4
.L_2281:
        /*345c*/ 	.byte	0x04, 0x12
        /*345e*/ 	.short	(.L_2283 - .L_2282)
	.align		4
.L_2282:
        /*3460*/ 	.word	index@(_ZN4vllm25paged_attention_v2_kernelIthLi192ELi8ELi128ELNS_18Fp8KVCacheDataTypeE2ELb0ELi512EEEvPfS2_PT_PKS3_PKT0_S9_ifPKiSB_iPKfiiiSD_SD_iiiii)
        /*3464*/ 	.word	0x00000000


	//----- nvinfo : EIATTR_MIN_STACK_SIZE
	.align		4
.L_2283:
        /*3468*/ 	.byte	0x04, 0x12
        /*346a*/ 	.short	(.L_2285 - .L_2284)
	.align		4
.L_2284:
        /*346c*/ 	.word	index@(_ZN4vllm25paged_attention_v2_kernelIthLi128ELi8ELi128ELNS_18Fp8KVCacheDataTypeE2ELb0ELi512EEEvPfS2_PT_PKS3_PKT0_S9_ifPKiSB_iPKfiiiSD_SD_iiiii)
        /*3470*/ 	.word	0x00000000


	//----- nvinfo : EIATTR_MIN_STACK_SIZE
	.align		4
.L_2285:
        /*3474*/ 	.byte	0x04, 0x12
        /*3476*/ 	.short	(.L_2287 - .L_2286)
	.align		4
.L_2286:
        /*3478*/ 	.word	index@(_ZN4vllm25paged_attention_v2_kernelIthLi120ELi8ELi128ELNS_18Fp8KVCacheDataTypeE2ELb0ELi512EEEvPfS2_PT_PKS3_PKT0_S9_ifPKiSB_iPKfiiiSD_SD_iiiii)
        /*347c*/ 	.word	0x00000000


	//----- nvinfo : EIATTR_MIN_STACK_SIZE
	.align		4
.L_2287:
        /*3480*/ 	.byte	0x04, 0x12
        /*3482*/ 	.short	(.L_2289 - .L_2288)
	.align		4
.L_2288:
        /*3484*/ 	.word	index@(_ZN4vllm25paged_attention_v2_kernelIthLi112ELi8ELi128ELNS_18Fp8KVCacheDataTypeE2ELb0ELi512EEEvPfS2_PT_PKS3_PKT0_S9_ifPKiSB_iPKfiiiSD_SD_iiiii)
        /*3488*/ 	.word	0x00000000


	//----- nvinfo : EIATTR_MIN_STACK_SIZE
	.align		4
.L_2289:
        /*348c*/ 	.byte	0x04, 0x12
        /*348e*/ 	.short	(.L_2291 - .L_2290)
	.align		4
.L_2290:
        /*3490*/ 	.word	index@(_ZN4vllm25paged_attention_v2_kernelIthLi96ELi8ELi128ELNS_18Fp8KVCacheDataTypeE2ELb0ELi512EEEvPfS2_PT_PKS3_PKT0_S9_ifPKiSB_iPKfiiiSD_SD_iiiii)
        /*3494*/ 	.word	0x00000000


	//----- nvinfo : EIATTR_MIN_STACK_SIZE
	.align		4
.L_2291:
        /*3498*/ 	.byte	0x04, 0x12
        /*349a*/ 	.short	(.L_2293 - .L_2292)
	.align		4
.L_2292:
        /*349c*/ 	.word	index@(_ZN4vllm25paged_attention_v2_kernelIthLi80ELi8ELi128ELNS_18Fp8KVCacheDataTypeE2ELb0ELi512EEEvPfS2_PT_PKS3_PKT0_S9_ifPKiSB_iPKfiiiSD_SD_iiiii)
        /*34a0*/ 	.word	0x00000000


	//----- nvinfo : EIATTR_MIN_STACK_SIZE
	.align		4
.L_2293:
        /*34a4*/ 	.byte	0x04, 0x12
        /*34a6*/ 	.short	(.L_2295 - .L_2294)
	.align		4
.L_2294:
        /*34a8*/ 	.word	index@(_ZN4vllm25paged_attention_v2_kernelIthLi64ELi8ELi128ELNS_18Fp8KVCacheDataTypeE2ELb0ELi512EEEvPfS2_PT_PKS3_PKT0_S9_ifPKiSB_iPKfiiiSD_SD_iiiii)
        /*34ac*/ 	.word	0x00000000


	//----- nvinfo : EIATTR_MIN_STACK_SIZE
	.align		4
.L_2295:
        /*34b0*/ 	.byte	0x04, 0x12
        /*34b2*/ 	.short	(.L_2297 - .L_2296)
	.align		4
.L_2296:
        /*34b4*/ 	.word	index@(_ZN4vllm25paged_attention_v2_kernelIthLi32ELi8ELi128ELNS_18Fp8KVCacheDataTypeE2ELb0ELi512EEEvPfS2_PT_PKS3_PKT0_S9_ifPKiSB_iPKfiiiSD_SD_iiiii)
        /*34b8*/ 	.word	0x00000000


	//----- nvinfo : EIATTR_MIN_STACK_SIZE
	.align		4
.L_2297:
        /*34bc*/ 	.byte	0x04, 0x12
        /*34be*/ 	.short	(.L_2299 - .L_2298)
	.align		4
.L_2298:
        /*34c0*/ 	.word	index@(_ZN4vllm25paged_attention_v2_kernelIthLi256ELi8ELi128ELNS_18Fp8KVCacheDataTypeE2ELb1ELi512EEEvPfS2_PT_PKS3_PKT0_S9_ifPKiSB_iPKfiiiSD_SD_iiiii)
        /*34c4*/ 	.word	0x00000000


	//----- nvinfo : EIATTR_MIN_STACK_SIZE
	.align		4
.L_2299:
        /*34c8*/ 	.byte	0x04, 0x12
        /*34ca*/ 	.short	(.L_2301 - .L_2300)
	.align		4
.L_2300:
        /*34cc*/ 	.word	index@(_ZN4vllm25paged_attention_v2_kernelIthLi192ELi8ELi128ELNS_18Fp8KVCacheDataTypeE2ELb1ELi512EEEvPfS2_PT_PKS3_PKT0_S9_ifPKiSB_iPKfiiiSD_SD_iiiii)
        /*34d0*/ 	.word	0x00000000


	//----- nvinfo : EIATTR_MIN_STACK_SIZE
	.align		4
.L_2301:
        /*34d4*/ 	.byte	0x04, 0x12
        /*34d6*/ 	.short	(.L_2303 - .L_2302)
	.align		4
.L_2302:
        /*34d8*/ 	.word	index@(_ZN4vllm25paged_attention_v2_kernelIthLi128ELi8ELi128ELNS_18Fp8KVCacheDataTypeE2ELb1ELi512EEEvPfS2_PT_PKS3_PKT0_S9_ifPKiSB_iPKfiiiSD_SD_iiiii)
        /*34dc*/ 	.word	0x00000000


	//----- nvinfo : EIATTR_MIN_STACK_SIZE
	.align		4
.L_2303:
        /*34e0*/ 	.byte	0x04, 0x12
        /*34e2*/ 	.short	(.L_2305 - .L_2304)
	.align		4
.L_2304:
        /*34e4*/ 	.word	index@(_ZN4vllm25paged_attention_v2_kernelIthLi120ELi8ELi128ELNS_18Fp8KVCacheDataTypeE2ELb1ELi512EEEvPfS2_PT_PKS3_PKT0_S9_ifPKiSB_iPKfiiiSD_SD_iiiii)
        /*34e8*/ 	.word	0x00000000


	//----- nvinfo : EIATTR_MIN_STACK_SIZE
	.align		4
.L_2305:
        /*34ec*/ 	.byte	0x04, 0x12
        /*34ee*/ 	.short	(.L_2307 - .L_2306)
	.align		4
.L_2306:
        /*34f0*/ 	.word	index@(_ZN4vllm25paged_attention_v2_kernelIthLi112ELi8ELi128ELNS_18Fp8KVCacheDataTypeE2ELb1ELi512EEEvPfS2_PT_PKS3_PKT0_S9_ifPKiSB_iPKfiiiSD_SD_iiiii)
        /*34f4*/ 	.word	0x00000000


	//----- nvinfo : EIATTR_MIN_STACK_SIZE
	.align		4
.L_2307:
        /*34f8*/ 	.byte	0x04, 0x12
        /*34fa*/ 	.short	(.L_2309 - .L_2308)
	.align		4
.L_2308:
        /*34fc*/ 	.word	index@(_ZN4vllm25paged_attention_v2_kernelIthLi96ELi8ELi128ELNS_18Fp8KVCacheDataTypeE2ELb1ELi512EEEvPfS2_PT_PKS3_PKT0_S9_ifPKiSB_iPKfiiiSD_SD_iiiii)
        /*3500*/ 	.word	0x00000000


	//----- nvinfo : EIATTR_MIN_STACK_SIZE
	.align		4
.L_2309:
        /*3504*/ 	.byte	0x04, 0x12
        /*3506*/ 	.short	(.L_2311 - .L_2310)
	.align		4
.L_2310:
        /*3508*/ 	.word	index@(_ZN4vllm25paged_attention_v2_kernelIthLi80ELi8ELi128ELNS_18Fp8KVCacheDataTypeE2ELb1ELi512EEEvPfS2_PT_PKS3_PKT0_S9_ifPKiSB_iPKfiiiSD_SD_iiiii)
        /*350c*/ 	.word	0x00000000


	//----- nvinfo : EIATTR_MIN_STACK_SIZE
	.align		4
.L_2311:
        /*3510*/ 	.byte	0x04, 0x12
        /*3512*/ 	.short	(.L_2313 - .L_2312)
	.align		4
.L_2312:
        /*3514*/ 	.word	index@(_ZN4vllm25paged_attention_v2_kernelIthLi64ELi8ELi128ELNS_18Fp8KVCacheDataTypeE2ELb1ELi512EEEvPfS2_PT_PKS3_PKT0_S9_ifPKiSB_iPKfiiiSD_SD_iiiii)
        /*3518*/ 	.word	0x00000000


	//----- nvinfo : EIATTR_MIN_STACK_SIZE
	.align		4
.L_2313:
        /*351c*/ 	.byte	0x04, 0x12
        /*351e*/ 	.short	(.L_2315 - .L_2314)
	.align		4
.L_2314:
        /*3520*/ 	.word	index@(_ZN4vllm25paged_attention_v2_kernelIthLi32ELi8ELi128ELNS_18Fp8KVCacheDataTypeE2ELb1ELi512EEEvPfS2_PT_PKS3_PKT0_S9_ifPKiSB_iPKfiiiSD_SD_iiiii)
        /*3524*/ 	.word	0x00000000


	//----- nvinfo : EIATTR_MIN_STACK_SIZE
	.align		4
.L_2315:
        /*3528*/ 	.byte	0x04, 0x12
        /*352a*/ 	.short	(.L_2317 - .L_2316)
	.align		4
.L_2316:
        /*352c*/ 	.word	index@(_ZN4vllm25paged_attention_v2_kernelIfhLi256ELi32ELi128ELNS_18Fp8KVCacheDataTypeE2ELb0ELi512EEEvPfS2_PT_PKS3_PKT0_S9_ifPKiSB_iPKfiiiSD_SD_iiiii)
        /*3530*/ 	.word	0x00000000


	//----- nvinfo : EIATTR_MIN_STACK_SIZE
	.align		4
.L_2317:
        /*3534*/ 	.byte	0x04, 0x12
        /*3536*/ 	.short	(.L_2319 - .L_2318)
	.align		4
.L_2318:
        /*3538*/ 	.word	index@(_ZN4vllm25paged_attention_v2_kernelIfhLi192ELi32ELi128ELNS_18Fp8KVCacheDataTypeE2ELb0ELi512EEEvPfS2_PT_PKS3_PKT0_S9_ifPKiSB_iPKfiiiSD_SD_iiiii)
        /*353c*/ 	.word	0x00000000


	//----- nvinfo : EIATTR_MIN_STACK_SIZE
	.align		4
.L_2319:
        /*3540*/ 	.byte	0x04, 0x12
        /*3542*/ 	.short	(.L_2321 - .L_2320)
	.align		4
.L_2320:
        /*3544*/ 	.word	index@(_ZN4vllm25paged_attention_v2_kernelIfhLi128ELi32ELi128ELNS_18Fp8KVCacheDataTypeE2ELb0ELi512EEEvPfS2_PT_PKS3_PKT0_S9_ifPKiSB_iPKfiiiSD_SD_iiiii)
        /*3548*/ 	.word	0x00000000


	//----- nvinfo : EIATTR_MIN_STACK_SIZE
	.align		4
.L_2321:
        /*354c*/ 	.byte	0x04, 0x12
        /*354e*/ 	.short	(.L_2323 - .L_2322)
	.align		4
.L_2322:
        /*3550*/ 	.word	index@(_ZN4vllm25paged_attention_v2_kernelIfhLi120ELi32ELi128ELNS_18Fp8KVCacheDataTypeE2ELb0ELi512EEEvPfS2_PT_PKS3_PKT0_S9_ifPKiSB_iPKfiiiSD_SD_iiiii)
        /*3554*/ 	.word	0x00000000


	//----- nvinfo : EIATTR_MIN_STACK_SIZE
	.align		4
.L_2323:
        /*3558*/ 	.byte	0x04, 0x12
        /*355a*/ 	.short	(.L_2325 - .L_2324)
	.align		4
.L_2324:
        /*355c*/ 	.word	index@(_ZN4vllm25paged_attention_v2_kernelIfhLi112ELi32ELi128ELNS_18Fp8KVCacheDataTypeE2ELb0ELi512EEEvPfS2_PT_PKS3_PKT0_S9_ifPKiSB_iPKfiiiSD_SD_iiiii)
        /*3560*/ 	.word	0x00000000


	//----- nvinfo : EIATTR_MIN_STACK_SIZE
	.align		4
.L_2325:
        /*3564*/ 	.byte	0x04, 0x12
        /*3566*/ 	.short	(.L_2327 - .L_2326)
	.align		4
.L_2326:
        /*3568*/ 	.word	index@(_ZN4vllm25paged_attention_v2_kernelIfhLi96ELi32ELi128ELNS_18Fp8KVCacheDataTypeE2ELb0ELi512EEEvPfS2_PT_PKS3_PKT0_S9_ifPKiSB_iPKfiiiSD_SD_iiiii)
        /*356c*/ 	.word	0x00000000


	//----- nvinfo : EIATTR_MIN_STACK_SIZE
	.align		4
.L_2327:
        /*3570*/ 	.byte	0x04, 0x12
        /*3572*/ 	.short	(.L_2329 - .L_2328)
	.align		4
.L_2328:
        /*3574*/ 	.word	index@(_ZN4vllm25paged_attention_v2_kernelIfhLi80ELi32ELi128ELNS_18Fp8KVCacheDataTypeE2ELb0ELi512EEEvPfS2_PT_PKS3_PKT0_S9_ifPKiSB_iPKfiiiSD_SD_iiiii)
        /*3578*/ 	.word	0x00000000


	//----- nvinfo : EIATTR_MIN_STACK_SIZE
	.align		4
.L_2329:
        /*357c*/ 	.byte	0x04, 0x12
        /*357e*/ 	.short	(.L_2331 - .L_2330)
	.align		4
.L_2330:
        /*3580*/ 	.word	index@(_ZN4vllm25paged_attention_v2_kernelIfhLi64ELi32ELi128ELNS_18Fp8KVCacheDataTypeE2ELb0ELi512EEEvPfS2_PT_PKS3_PKT0_S9_ifPKiSB_iPKfiiiSD_SD_iiiii)
        /*3584*/ 	.word	0x00000000


	//----- nvinfo : EIATTR_MIN_STACK_SIZE
	.align		4
.L_2331:
        /*3588*/ 	.byte	0x04, 0x12
        /*358a*/ 	.short	(.L_2333 - .L_2332)
	.align		4
.L_2332:
        /*358c*/ 	.word	index@(_ZN4vllm25paged_attention_v2_kernelIfhLi32ELi32ELi128ELNS_18Fp8KVCacheDataTypeE2ELb0ELi512EEEvPfS2_PT_PKS3_PKT0_S9_ifPKiSB_iPKfiiiSD_SD_iiiii)
        /*3590*/ 	.word	0x00000000


	//----- nvinfo : EIATTR_MIN_STACK_SIZE
	.align		4
.L_2333:
        /*3594*/ 	.byte	0x04, 0x12
        /*3596*/ 	.short	(.L_2335 - .L_2334)
	.align		4
.L_2334:
        /*3598*/ 	.word	index@(_ZN4vllm25paged_attention_v2_kernelIfhLi256ELi32ELi128ELNS_18Fp8KVCacheDataTypeE2ELb1ELi512EEEvPfS2_PT_PKS3_PKT0_S9_ifPKiSB_iPKfiiiSD_SD_iiiii)
        /*359c*/ 	.word	0x00000000


	//----- nvinfo : EIATTR_MIN_STACK_SIZE
	.align		4
.L_2335:
        /*35a0*/ 	.byte	0x04, 0x12
        /*35a2*/ 	.short	(.L_2337 - .L_2336)
	.align		4
.L_2336:
        /*35a4*/ 	.word	index@(_ZN4vllm25paged_attention_v2_kernelIfhLi192ELi32ELi128ELNS_18Fp8KVCacheDataTypeE2ELb1ELi512EEEvPfS2_PT_PKS3_PKT0_S9_ifPKiSB_iPKfiiiSD_SD_iiiii)
        /*35a8*/ 	.word	0x00000000


	//----- nvinfo : EIATTR_MIN_STACK_SIZE
	.align		4
.L_2337:
        /*35ac*/ 	.byte	0x04, 0x12
        /*35ae*/ 	.short	(.L_2339 - .L_2338)
	.align		4
.L_2338:
        /*35b0*/ 	.word	index@(_ZN4vllm25paged_attention_v2_kernelIfhLi128ELi32ELi128ELNS_18Fp8KVCacheDataTypeE2ELb1ELi512EEEvPfS2_PT_PKS3_PKT0_S9_ifPKiSB_iPKfiiiSD_SD_iiiii)
        /*35b4*/ 	.word	0x00000000


	//----- nvinfo : EIATTR_MIN_STACK_SIZE
	.align		4
.L_2339:
        /*35b8*/ 	.byte	0x04, 0x12
        /*35ba*/ 	.short	(.L_2341 - .L_2340)
	.align		4
.L_2340:
        /*35bc*/ 	.word	index@(_ZN4vllm25paged_attention_v2_kernelIfhLi120ELi32ELi128ELNS_18Fp8KVCacheDataTypeE2ELb1ELi512EEEvPfS2_PT_PKS3_PKT0_S9_ifPKiSB_iPKfiiiSD_SD_iiiii)
        /*35c0*/ 	.word	0x00000000


	//----- nvinfo : EIATTR_MIN_STACK_SIZE
	.align		4
.L_2341:
        /*35c4*/ 	.byte	0x04, 0x12
        /*35c6*/ 	.short	(.L_2343 - .L_2342)
	.align		4
.L_2342:
        /*35c8*/ 	.word	index@(_ZN4vllm25paged_attention_v2_kernelIfhLi112ELi32ELi128ELNS_18Fp8KVCacheDataTypeE2ELb1ELi512EEEvPfS2_PT_PKS3_PKT0_S9_ifPKiSB_iPKfiiiSD_SD_iiiii)
        /*35cc*/ 	.word	0x00000000


	//----- nvinfo : EIATTR_MIN_STACK_SIZE
	.align		4
.L_2343:
        /*35d0*/ 	.byte	0x04, 0x12
        /*35d2*/ 	.short	(.L_2345 - .L_2344)
	.align		4
.L_2344:
        /*35d4*/ 	.word	index@(_ZN4vllm25paged_attention_v2_kernelIfhLi96ELi32ELi128ELNS_18Fp8KVCacheDataTypeE2ELb1ELi512EEEvPfS2_PT_PKS3_PKT0_S9_ifPKiSB_iPKfiiiSD_SD_iiiii)
        /*35d8*/ 	.word	0x00000000


	//----- nvinfo : EIATTR_MIN_STACK_SIZE
	.align		4
.L_2345:
        /*35dc*/ 	.byte	0x04, 0x12
        /*35de*/ 	.short	(.L_2347 - .L_2346)
	.align		4
.L_2346:
        /*35e0*/ 	.word	index@(_ZN4vllm25paged_attention_v2_kernelIfhLi80ELi32ELi128ELNS_18Fp8KVCacheDataTypeE2ELb1ELi512EEEvPfS2_PT_PKS3_PKT0_S9_ifPKiSB_iPKfiiiSD_SD_iiiii)
        /*35e4*/ 	.word	0x00000000


	//----- nvinfo : EIATTR_MIN_STACK_SIZE
	.align		4
.L_2347:
        /*35e8*/ 	.byte	0x04, 0x12
        /*35ea*/ 	.short	(.L_2349 - .L_2348)
	.align		4
.L_2348:
        /*35ec*/ 	.word	index@(_ZN4vllm25paged_attention_v2_kernelIfhLi64ELi32ELi128ELNS_18Fp8KVCacheDataTypeE2ELb1ELi512EEEvPfS2_PT_PKS3_PKT0_S9_ifPKiSB_iPKfiiiSD_SD_iiiii)
        /*35f0*/ 	.word	0x00000000


	//----- nvinfo : EIATTR_MIN_STACK_SIZE
	.align		4
.L_2349:
        /*35f4*/ 	.byte	0x04, 0x12
        /*35f6*/ 	.short	(.L_2351 - .L_2350)
	.align		4
.L_2350:
        /*35f8*/ 	.word	index@(_ZN4vllm25paged_attention_v2_kernelIfhLi32ELi32ELi128ELNS_18Fp8KVCacheDataTypeE2ELb1ELi512EEEvPfS2_PT_PKS3_PKT0_S9_ifPKiSB_iPKfiiiSD_SD_iiiii)
        /*35fc*/ 	.word	0x00000000


	//----- nvinfo : EIATTR_MIN_STACK_SIZE
	.align		4
.L_2351:
        /*3600*/ 	.byte	0x04, 0x12
        /*3602*/ 	.short	(.L_2353 - .L_2352)
	.align		4
.L_2352:
        /*3604*/ 	.word	index@(_ZN4vllm25paged_attention_v2_kernelIfhLi256ELi16ELi128ELNS_18Fp8KVCacheDataTypeE2ELb0ELi512EEEvPfS2_PT_PKS3_PKT0_S9_ifPKiSB_iPKfiiiSD_SD_iiiii)
        /*3608*/ 	.word	0x00000000


	//----- nvinfo : EIATTR_MIN_STACK_SIZE
	.align		4
.L_2353:
        /*360c*/ 	.byte	0x04, 0x12
        /*360e*/ 	.short	(.L_2355 - .L_2354)
	.align		4
.L_2354:
        /*3610*/ 	.word	index@(_ZN4vllm25paged_attention_v2_kernelIfhLi192ELi16ELi128ELNS_18Fp8KVCacheDataTypeE2ELb0ELi512EEEvPfS2_PT_PKS3_PKT0_S9_ifPKiSB_iPKfiiiSD_SD_iiiii)
        /*3614*/ 	.word	0x00000000


	//----- nvinfo : EIATTR_MIN_STACK_SIZE
	.align		4
.L_2355:
        /*3618*/ 	.byte	0x04, 0x12
        /*361a*/ 	.short	(.L_2357 - .L_2356)
	.align		4
.L_2356:
        /*361c*/ 	.word	index@(_ZN4vllm25paged_attention_v2_kernelIfhLi128ELi16ELi128ELNS_18Fp8KVCacheDataTypeE2ELb0ELi512EEEvPfS2_PT_PKS3_PKT0_S9_ifPKiSB_iPKfiiiSD_SD_iiiii)
        /*3620*/ 	.word	0x00000000


	//----- nvinfo : EIATTR_MIN_STACK_SIZE
	.align		4
.L_2357:
        /*3624*/ 	.byte	0x04, 0x12
        /*3626*/ 	.short	(.L_2359 - .L_2358)
	.align		4
.L_2358:
        /*3628*/ 	.word	index@(_ZN4vllm25paged_attention_v2_kernelIfhLi120ELi16ELi128ELNS_18Fp8KVCacheDataTypeE2ELb0ELi512EEEvPfS2_PT_PKS3_PKT0_S9_ifPKiSB_iPKfiiiSD_SD_iiiii)
        /*362c*/ 	.word	0x00000000


	//----- nvinfo : EIATTR_MIN_STACK_SIZE
	.align		4
.L_2359:
        /*3630*/ 	.byte	0x04, 0x12
        /*3632*/ 	.short	(.L_2361 - .L_2360)
	.align		4
.L_2360:
        /*3634*/ 	.word	index@(_ZN4vllm25paged_attention_v2_kernelIfhLi112ELi16ELi128ELNS_18Fp8KVCacheDataTypeE2ELb0ELi512EEEvPfS2_PT_PKS3_PKT0_S9_ifPKiSB_iPKfiiiSD_SD_iiiii)
        /*3638*/ 	.word	0x00000000


	//----- nvinfo : EIATTR_MIN_STACK_SIZE
	.align		4
.L_2361:
        /*363c*/ 	.byte	0x04, 0x12
        /*363e*/ 	.short	(.L_2363 - .L_2362)
	.align		4
.L_2362:
        /*3640*/ 	.word	index@(_ZN4vllm25paged_attention_v2_kernelIfhLi96ELi16ELi128ELNS_18Fp8KVCacheDataTypeE2ELb0ELi512EEEvPfS2_PT_PKS3_PKT0_S9_ifPKiSB_iPKfiiiSD_SD_iiiii)
        /*3644*/ 	.word	0x00000000


	//----- nvinfo : EIATTR_MIN_STACK_SIZE
	.align		4
.L_2363:
        /*3648*/ 	.byte	0x04, 0x12
        /*364a*/ 	.short	(.L_2365 - .L_2364)
	.align		4
.L_2364:
        /*364c*/ 	.word	index@(_ZN4vllm25paged_attention_v2_kernelIfhLi80ELi16ELi128ELNS_18Fp8KVCacheDataTypeE2ELb0ELi512EEEvPfS2_PT_PKS3_PKT0_S9_ifPKiSB_iPKfiiiSD_SD_iiiii)
        /*3650*/ 	.word	0x00000000


	//----- nvinfo : EIATTR_MIN_STACK_SIZE
	.align		4
.L_2365:
        /*3654*/ 	.byte	0x04, 0x12
        /*3656*/ 	.short	(.L_2367 - .L_2366)
	.align		4
.L_2366:
        /*3658*/ 	.word	index@(_ZN4vllm25paged_attention_v2_kernelIfhLi64ELi16ELi128ELNS_18Fp8KVCacheDataTypeE2ELb0ELi512EEEvPfS2_PT_PKS3_PKT0_S9_ifPKiSB_iPKfiiiSD_SD_iiiii)
        /*365c*/ 	.word	0x00000000


	//----- nvinfo : EIATTR_MIN_STACK_SIZE
	.align		4
.L_2367:
        /*3660*/ 	.byte	0x04, 0x12
        /*3662*/ 	.short	(.L_2369 - .L_2368)
	.align		4
.L_2368:
        /*3664*/ 	.word	index@(_ZN4vllm25paged_attention_v2_kernelIfhLi32ELi16ELi128ELNS_18Fp8KVCacheDataTypeE2ELb0ELi512EEEvPfS2_PT_PKS3_PKT0_S9_ifPKiSB_iPKfiiiSD_SD_iiiii)
        /*3668*/ 	.word	0x00000000


	//----- nvinfo : EIATTR_MIN_STACK_SIZE
	.align		4
.L_2369:
        /*366c*/ 	.byte	0x04, 0x12
        /*366e*/ 	.short	(.L_2371 - .L_2370)
	.align		4
.L_2370:
        /*3670*/ 	.word	index@(_ZN4vllm25paged_attention_v2_kernelIfhLi256ELi16ELi128ELNS_18Fp8KVCacheDataTypeE2ELb1ELi512EEEvPfS2_PT_PKS3_PKT0_S9_ifPKiSB_iPKfiiiSD_SD_iiiii)
        /*3674*/ 	.word	0x00000000


	//----- nvinfo : EIATTR_MIN_STACK_SIZE
	.align		4
.L_2371:
        /*3678*/ 	.byte	0x04, 0x12
        /*367a*/ 	.short	(.L_2373 - .L_2372)
	.align		4
.L_2372:
        /*367c*/ 	.word	index@(_ZN4vllm25paged_attention_v2_kernelIfhLi192ELi16ELi128ELNS_18Fp8KVCacheDataTypeE2ELb1ELi512EEEvPfS2_PT_PKS3_PKT0_S9_ifPKiSB_iPKfiiiSD_SD_iiiii)
        /*3680*/ 	.word	0x00000000


	//----- nvinfo : EIATTR_MIN_STACK_SIZE
	.align		4
.L_2373:
        /*3684*/ 	.byte	0x04, 0x12
        /*3686*/ 	.short	(.L_2375 - .L_2374)
	.align		4
.L_2374:
        /*3688*/ 	.word	index@(_ZN4vllm25paged_attention_v2_kernelIfhLi128ELi16ELi128ELNS_18Fp8KVCacheDataTypeE2ELb1ELi512EEEvPfS2_PT_PKS3_PKT0_S9_ifPKiSB_iPKfiiiSD_SD_iiiii)
        /*368c*/ 	.word	0x00000000


	//----- nvinfo : EIATTR_MIN_STACK_SIZE
	.align		4
.L_2375:
        /*3690*/ 	.byte	0x04, 0x12
        /*3692*/ 	.short	(.L_2377 - .L_2376)
	.align		4
.L_2376:
        /*3694*/ 	.word	index@(_ZN4vllm25paged_attention_v2_kernelIfhLi120ELi16ELi128ELNS_18Fp8KVCacheDataTypeE2ELb1ELi512EEEvPfS2_PT_PKS3_PKT0_S9_ifPKiSB_iPKfiiiSD_SD_iiiii)
        /*3698*/ 	.word	0x00000000


	//----- nvinfo : EIATTR_MIN_STACK_SIZE
	.align		4
.L_2377:
        /*369c*/ 	.byte	0x04, 0x12
        /*369e*/ 	.short	(.L_2379 - .L_2378)
	.align		4
.L_2378:
        /*36a0*/ 	.word	index@(_ZN4vllm25paged_attention_v2_kernelIfhLi112ELi16ELi128ELNS_18Fp8KVCacheDataTypeE2ELb1ELi512EEEvPfS2_PT_PKS3_PKT0_S9_ifPKiSB_iPKfiiiSD_SD_iiiii)
        /*36a4*/ 	.word	0x00000000


	//----- nvinfo : EIATTR_MIN_STACK_SIZE
	.align		4
.L_2379:
        /*36a8*/ 	.byte	0x04, 0x12
        /*36aa*/ 	.short	(.L_2381 - .L_2380)
	.align		4
.L_2380:
        /*36ac*/ 	.word	index@(_ZN4vllm25paged_attention_v2_kernelIfhLi96ELi16ELi128ELNS_18Fp8KVCacheDataTypeE2ELb1ELi512EEEvPfS2_PT_PKS3_PKT0_S9_ifPKiSB_iPKfiiiSD_SD_iiiii)
        /*36b0*/ 	.word	0x00000000


	//----- nvinfo : EIATTR_MIN_STACK_SIZE
	.align		4
.L_2381:
        /*36b4*/ 	.byte	0x04, 0x12
        /*36b6*/ 	.short	(.L_2383 - .L_2382)
	.align		4
.L_2382:
        /*36b8*/ 	.word	index@(_ZN4vllm25paged_attention_v2_kernelIfhLi80ELi16ELi128ELNS_18Fp8KVCacheDataTypeE2ELb1ELi512EEEvPfS2_PT_PKS3_PKT0_S9_ifPKiSB_iPKfiiiSD_SD_iiiii)
        /*36bc*/ 	.word	0x00000000


	//----- nvinfo : EIATTR_MIN_STACK_SIZE
	.align		4
.L_2383:
        /*36c0*/ 	.byte	0x04, 0x12
        /*36c2*/ 	.short	(.L_2385 - .L_2384)
	.align		4
.L_2384:
        /*36c4*/ 	.word	index@(_ZN4vllm25paged_attention_v2_kernelIfhLi64ELi16ELi128ELNS_18Fp8KVCacheDataTypeE2ELb1ELi512EEEvPfS2_PT_PKS3_PKT0_S9_ifPKiSB_iPKfiiiSD_SD_iiiii)
        /*36c8*/ 	.word	0x00000000


	//----- nvinfo : EIATTR_MIN_STACK_SIZE
	.align		4
.L_2385:
        /*36cc*/ 	.byte	0x04, 0x12
        /*36ce*/ 	.short	(.L_2387 - .L_2386)
	.align		4
.L_2386:
        /*36d0*/ 	.word	index@(_ZN4vllm25paged_attention_v2_kernelIfhLi32ELi16ELi128ELNS_18Fp8KVCacheDataTypeE2ELb1ELi512EEEvPfS2_PT_PKS3_PKT0_S9_ifPKiSB_iPKfiiiSD_SD_iiiii)
        /*36d4*/ 	.word	0x00000000


	//----- nvinfo : EIATTR_MIN_STACK_SIZE
	.align		4
.L_2387:
        /*36d8*/ 	.byte	0x04, 0x12
        /*36da*/ 	.short	(.L_2389 - .L_2388)
	.align		4
.L_2388:
        /*36dc*/ 	.word	index@(_ZN4vllm25paged_attention_v2_kernelIfhLi256ELi8ELi128ELNS_18Fp8KVCacheDataTypeE2ELb0ELi512EEEvPfS2_PT_PKS3_PKT0_S9_ifPKiSB_iPKfiiiSD_SD_iiiii)
        /*36e0*/ 	.word	0x00000000


	//----- nvinfo : EIATTR_MIN_STACK_SIZE
	.align		4
.L_2389:
        /*36e4*/ 	.byte	0x04, 0x12
        /*36e6*/ 	.short	(.L_2391 - .L_2390)
	.align		4
.L_2390:
        /*36e8*/ 	.word	index@(_ZN4vllm25paged_attention_v2_kernelIfhLi192ELi8ELi128ELNS_18Fp8KVCacheDataTypeE2ELb0ELi512EEEvPfS2_PT_PKS3_PKT0_S9_ifPKiSB_iPKfiiiSD_SD_iiiii)
        /*36ec*/ 	.word	0x00000000


	//----- nvinfo : EIATTR_MIN_STACK_SIZE
	.align		4
.L_2391:
        /*36f0*/ 	.byte	0x04, 0x12
        /*36f2*/ 	.short	(.L_2393 - .L_2392)
	.align		4
.L_2392:
        /*36f4*/ 	.word	index@(_ZN4vllm25paged_attention_v2_kernelIfhLi128ELi8ELi128ELNS_18Fp8KVCacheDataTypeE2ELb0ELi512EEEvPfS2_PT_PKS3_PKT0_S9_ifPKiSB_iPKfiiiSD_SD_iiiii)
        /*36f8*/ 	.word	0x00000000


	//----- nvinfo : EIATTR_MIN_STACK_SIZE
	.align		4
.L_2393:
        /*36fc*/ 	.byte	0x04, 0x12
        /*36fe*/ 	.short	(.L_2395 - .L_2394)
	.align		4
.L_2394:
        /*3700*/ 	.word	index@(_ZN4vllm25paged_attention_v2_kernelIfhLi120ELi8ELi128ELNS_18Fp8KVCacheDataTypeE2ELb0ELi512EEEvPfS2_PT_PKS3_PKT0_S9_ifPKiSB_iPKfiiiSD_SD_iiiii)
        /*3704*/ 	.word	0x00000000


	//----- nvinfo : EIATTR_MIN_STACK_SIZE
	.align		4
.L_2395:
        /*3708*/ 	.byte	0x04, 0x12
        /*370a*/ 	.short	(.L_2397 - .L_2396)
	.align		4
.L_2396:
        /*370c*/ 	.word	index@(_ZN4vllm25paged_attention_v2_kernelIfhLi112ELi8ELi128ELNS_18Fp8KVCacheDataTypeE2ELb0ELi512EEEvPfS2_PT_PKS3_PKT0_S9_ifPKiSB_iPKfiiiSD_SD_iiiii)
        /*3710*/ 	.word	0x00000000


	//----- nvinfo : EIATTR_MIN_STACK_SIZE
	.align		4
.L_2397:
        /*3714*/ 	.byte	0x04, 0x12
        /*3716*/ 	.short	(.L_2399 - .L_2398)
	.align		4
.L_2398:
        /*3718*/ 	.word	index@(_ZN4vllm25paged_attention_v2_kernelIfhLi96ELi8ELi128ELNS_18Fp8KVCacheDataTypeE2ELb0ELi512EEEvPfS2_PT_PKS3_PKT0_S9_ifPKiSB_iPKfiiiSD_SD_iiiii)
        /*371c*/ 	.word	0x00000000


	//----- nvinfo : EIATTR_MIN_STACK_SIZE
	.align		4
.L_2399:
        /*3720*/ 	.byte	0x04, 0x12
        /*3722*/ 	.short	(.L_2401 - .L_2400)
	.align		4
.L_2400:
        /*3724*/ 	.word	index@(_ZN4vllm25paged_attention_v2_kernelIfhLi80ELi8ELi128ELNS_18Fp8KVCacheDataTypeE2ELb0ELi512EEEvPfS2_PT_PKS3_PKT0_S9_ifPKiSB_iPKfiiiSD_SD_iiiii)
        /*3728*/ 	.word	0x00000000


	//----- nvinfo : EIATTR_MIN_STACK_SIZE
	.align		4
.L_2401:
        /*372c*/ 	.byte	0x04, 0x12
        /*372e*/ 	.short	(.L_2403 - .L_2402)
	.align		4
.L_2402:
        /*3730*/ 	.word	index@(_ZN4vllm25paged_attention_v2_kernelIfhLi64ELi8ELi128ELNS_18Fp8KVCacheDataTypeE2ELb0ELi512EEEvPfS2_PT_PKS3_PKT0_S9_ifPKiSB_iPKfiiiSD_SD_iiiii)
        /*3734*/ 	.word	0x00000000


	//----- nvinfo : EIATTR_MIN_STACK_SIZE
	.align		4
.L_2403:
        /*3738*/ 	.byte	0x04, 0x12
        /*373a*/ 	.short	(.L_2405 - .L_2404)
	.align		4
.L_2404:
        /*373c*/ 	.word	index@(_ZN4vllm25paged_attention_v2_kernelIfhLi32ELi8ELi128ELNS_18Fp8KVCacheDataTypeE2ELb0ELi512EEEvPfS2_PT_PKS3_PKT0_S9_ifPKiSB_iPKfiiiSD_SD_iiiii)
        /*3740*/ 	.word	0x00000000


	//----- nvinfo : EIATTR_MIN_STACK_SIZE
	.align		4
.L_2405:
        /*3744*/ 	.byte	0x04, 0x12
        /*3746*/ 	.short	(.L_2407 - .L_2406)
	.align		4
.L_2406:
        /*3748*/ 	.word	index@(_ZN4vllm25paged_attention_v2_kernelIfhLi256ELi8ELi128ELNS_18Fp8KVCacheDataTypeE2ELb1ELi512EEEvPfS2_PT_PKS3_PKT0_S9_ifPKiSB_iPKfiiiSD_SD_iiiii)
        /*374c*/ 	.word	0x00000000


	//----- nvinfo : EIATTR_MIN_STACK_SIZE
	.align		4
.L_2407:
        /*3750*/ 	.byte	0x04, 0x12
        /*3752*/ 	.short	(.L_2409 - .L_2408)
	.align		4
.L_2408:
        /*3754*/ 	.word	index@(_ZN4vllm25paged_attention_v2_kernelIfhLi192ELi8ELi128ELNS_18Fp8KVCacheDataTypeE2ELb1ELi512EEEvPfS2_PT_PKS3_PKT0_S9_ifPKiSB_iPKfiiiSD_SD_iiiii)
        /*3758*/ 	.word	0x00000000


	//----- nvinfo : EIATTR_MIN_STACK_SIZE
	.align		4
.L_2409:
        /*375c*/ 	.byte	0x04, 0x12
        /*375e*/ 	.short	(.L_2411 - .L_2410)
	.align		4
.L_2410:
        /*3760*/ 	.word	index@(_ZN4vllm25paged_attention_v2_kernelIfhLi128ELi8ELi128ELNS_18Fp8KVCacheDataTypeE2ELb1ELi512EEEvPfS2_PT_PKS3_PKT0_S9_ifPKiSB_iPKfiiiSD_SD_iiiii)
        /*3764*/ 	.word	0x00000000


	//----- nvinfo : EIATTR_MIN_STACK_SIZE
	.align		4
.L_2411:
        /*3768*/ 	.byte	0x04, 0x12
        /*376a*/ 	.short	(.L_2413 - .L_2412)
	.align		4
.L_2412:
        /*376c*/ 	.word	index@(_ZN4vllm25paged_attention_v2_kernelIfhLi120ELi8ELi128ELNS_18Fp8KVCacheDataTypeE2ELb1ELi512EEEvPfS2_PT_PKS3_PKT0_S9_ifPKiSB_iPKfiiiSD_SD_iiiii)
        /*3770*/ 	.word	0x00000000


	//----- nvinfo : EIATTR_MIN_STACK_SIZE
	.align		4
.L_2413:
        /*3774*/ 	.byte	0x04, 0x12
        /*3776*/ 	.short	(.L_2415 - .L_2414)
	.align		4
.L_2414:
        /*3778*/ 	.word	index@(_ZN4vllm25paged_attention_v2_kernelIfhLi112ELi8ELi128ELNS_18Fp8KVCacheDataTypeE2ELb1ELi512EEEvPfS2_PT_PKS3_PKT0_S9_ifPKiSB_iPKfiiiSD_SD_iiiii)
        /*377c*/ 	.word	0x00000000


	//----- nvinfo : EIATTR_MIN_STACK_SIZE
	.align		4
.L_2415:
        /*3780*/ 	.byte	0x04, 0x12
        /*3782*/ 	.short	(.L_2417 - .L_2416)
	.align		4
.L_2416:
        /*3784*/ 	.word	index@(_ZN4vllm25paged_attention_v2_kernelIfhLi96ELi8ELi128ELNS_18Fp8KVCacheDataTypeE2ELb1ELi512EEEvPfS2_PT_PKS3_PKT0_S9_ifPKiSB_iPKfiiiSD_SD_iiiii)
        /*3788*/ 	.word	0x00000000


	//----- nvinfo : EIATTR_MIN_STACK_SIZE
	.align		4
.L_2417:
        /*378c*/ 	.byte	0x04, 0x12
        /*378e*/ 	.short	(.L_2419 - .L_2418)
	.align		4
.L_2418:
        /*3790*/ 	.word	index@(_ZN4vllm25paged_attention_v2_kernelIfhLi80ELi8ELi128ELNS_18Fp8KVCacheDataTypeE2ELb1ELi512EEEvPfS2_PT_PKS3_PKT0_S9_ifPKiSB_iPKfiiiSD_SD_iiiii)
        /*3794*/ 	.word	0x00000000


	//----- nvinfo : EIATTR_MIN_STACK_SIZE
	.align		4
.L_2419:
        /*3798*/ 	.byte	0x04, 0x12
        /*379a*/ 	.short	(.L_2421 - .L_2420)
	.align		4
.L_2420:
        /*379c*/ 	.word	index@(_ZN4vllm25paged_attention_v2_kernelIfhLi64ELi8ELi128ELNS_18Fp8KVCacheDataTypeE2ELb1ELi512EEEvPfS2_PT_PKS3_PKT0_S9_ifPKiSB_iPKfiiiSD_SD_iiiii)
        /*37a0*/ 	.word	0x00000000


	//----- nvinfo : EIATTR_MIN_STACK_SIZE
	.align		4
.L_2421:
        /*37a4*/ 	.byte	0x04, 0x12
        /*37a6*/ 	.short	(.L_2423 - .L_2422)
	.align		4
.L_2422:
        /*37a8*/ 	.word	index@(_ZN4vllm25paged_attention_v2_kernelIfhLi32ELi8ELi128ELNS_18Fp8KVCacheDataTypeE2ELb1ELi512EEEvPfS2_PT_PKS3_PKT0_S9_ifPKiSB_iPKfiiiSD_SD_iiiii)
        /*37ac*/ 	.word	0x00000000


	//----- nvinfo : EIATTR_MIN_STACK_SIZE
	.align		4
.L_2423:
        /*37b0*/ 	.byte	0x04, 0x12
        /*37b2*/ 	.short	(.L_2425 - .L_2424)
	.align		4
.L_2424:
        /*37b4*/ 	.word	index@(_ZN4vllm25paged_attention_v2_kernelI13__nv_bfloat16hLi256ELi32ELi128ELNS_18Fp8KVCacheDataTypeE1ELb0ELi512EEEvPfS3_PT_PKS4_PKT0_SA_ifPKiSC_iPKfiiiSE_SE_iiiii)
        /*37b8*/ 	.word	0x00000000


	//----- nvinfo : EIATTR_MIN_STACK_SIZE
	.align		4
.L_2425:
        /*37bc*/ 	.byte	0x04, 0x12
        /*37be*/ 	.short	(.L_2427 - .L_2426)
	.align		4
.L_2426:
        /*37c0*/ 	.word	index@(_ZN4vllm25paged_attention_v2_kernelI13__nv_bfloat16hLi192ELi32ELi128ELNS_18Fp8KVCacheDataTypeE1ELb0ELi512EEEvPfS3_PT_PKS4_PKT0_SA_ifPKiSC_iPKfiiiSE_SE_iiiii)
        /*37c4*/ 	.word	0x00000000


	//----- nvinfo : EIATTR_MIN_STACK_SIZE
	.align		4
.L_2427:
        /*37c8*/ 	.byte	0x04, 0x12
        /*37ca*/ 	.short	(.L_2429 - .L_2428)
	.align		4
.L_2428:
        /*37cc*/ 	.word	index@(_ZN4vllm25paged_attention_v2_kernelI13__nv_bfloat16hLi128ELi32ELi128ELNS_18Fp8KVCacheDataTypeE1ELb0ELi512EEEvPfS3_PT_PKS4_PKT0_SA_ifPKiSC_iPKfiiiSE_SE_iiiii)
        /*37d0*/ 	.word	0x00000000


	//----- nvinfo : EIATTR_MIN_STACK_SIZE
	.align		4
.L_2429:
        /*37d4*/ 	.byte	0x04, 0x12
        /*37d6*/ 	.short	(.L_2431 - .L_2430)
	.align		4
.L_2430:
        /*37d8*/ 	.word	index@(_ZN4vllm25paged_attention_v2_kernelI13__nv_bfloat16hLi120ELi32ELi128ELNS_18Fp8KVCacheDataTypeE1ELb0ELi512EEEvPfS3_PT_PKS4_PKT0_SA_ifPKiSC_iPKfiiiSE_SE_iiiii)
        /*37dc*/ 	.word	0x00000000


	//----- nvinfo : EIATTR_MIN_STACK_SIZE
	.align		4
.L_2431:
        /*37e0*/ 	.byte	0x04, 0x12
        /*37e2*/ 	.short	(.L_2433 - .L_2432)
	.align		4
.L_2432:
        /*37e4*/ 	.word	index@(_ZN4vllm25paged_attention_v2_kernelI13__nv_bfloat16hLi112ELi32ELi128ELNS_18Fp8KVCacheDataTypeE1ELb0ELi512EEEvPfS3_PT_PKS4_PKT0_SA_ifPKiSC_iPKfiiiSE_SE_iiiii)
        /*37e8*/ 	.word	0x00000000


	//----- nvinfo : EIATTR_MIN_STACK_SIZE
	.align		4
.L_2433:
        /*37ec*/ 	.byte	0x04, 0x12
        /*37ee*/ 	.short	(.L_2435 - .L_2434)
	.align		4
.L_2434:
        /*37f0*/ 	.word	index@(_ZN4vllm25paged_attention_v2_kernelI13__nv_bfloat16hLi96ELi32ELi128ELNS_18Fp8KVCacheDataTypeE1ELb0ELi512EEEvPfS3_PT_PKS4_PKT0_SA_ifPKiSC_iPKfiiiSE_SE_iiiii)
        /*37f4*/ 	.word	0x00000000


	//----- nvinfo : EIATTR_MIN_STACK_SIZE
	.align		4
.L_2435:
        /*37f8*/ 	.byte	0x04, 0x12
        /*37fa*/ 	.short	(.L_2437 - .L_2436)
	.align		4
.L_2436:
        /*37fc*/ 	.word	index@(_ZN4vllm25paged_attention_v2_kernelI13__nv_bfloat16hLi80ELi32ELi128ELNS_18Fp8KVCacheDataTypeE1ELb0ELi512EEEvPfS3_PT_PKS4_PKT0_SA_ifPKiSC_iPKfiiiSE_SE_iiiii)
        /*3800*/ 	.word	0x00000000


	//----- nvinfo : EIATTR_MIN_STACK_SIZE
	.align		4
.L_2437:
        /*3804*/ 	.byte	0x04, 0x12
        /*3806*/ 	.short	(.L_2439 - .L_2438)
	.align		4
.L_2438:
        /*3808*/ 	.word	index@(_ZN4vllm25paged_attention_v2_kernelI13__nv_bfloat16hLi64ELi32ELi128ELNS_18Fp8KVCacheDataTypeE1ELb0ELi512EEEvPfS3_PT_PKS4_PKT0_SA_ifPKiSC_iPKfiiiSE_SE_iiiii)
        /*380c*/ 	.word	0x00000000


	//----- nvinfo : EIATTR_MIN_STACK_SIZE
	.align		4
.L_2439:
        /*3810*/ 	.byte	0x04, 0x12
        /*3812*/ 	.short	(.L_2441 - .L_2440)
	.align		4
.L_2440:
        /*3814*/ 	.word	index@(_ZN4vllm25paged_attention_v2_kernelI13__nv_bfloat16hLi32ELi32ELi128ELNS_18Fp8KVCacheDataTypeE1ELb0ELi512EEEvPfS3_PT_PKS4_PKT0_SA_ifPKiSC_iPKfiiiSE_SE_iiiii)
        /*3818*/ 	.word	0x00000000


	//----- nvinfo : EIATTR_MIN_STACK_SIZE
	.align		4
.L_2441:
        /*381c*/ 	.byte	0x04, 0x12
        /*381e*/ 	.short	(.L_2443 - .L_2442)
	.align		4
.L_2442:
        /*3820*/ 	.word	index@(_ZN4vllm25paged_attention_v2_kernelI13__nv_bfloat16hLi256ELi32ELi128ELNS_18Fp8KVCacheDataTypeE1ELb1ELi512EEEvPfS3_PT_PKS4_PKT0_SA_ifPKiSC_iPKfiiiSE_SE_iiiii)
        /*3824*/ 	.word	0x00000000


	//----- nvinfo : EIATTR_MIN_STACK_SIZE
	.align		4
.L_2443:
        /*3828*/ 	.byte	0x04, 0x12
        /*382a*/ 	.short	(.L_2445 - .L_2444)
	.align		4
.L_2444:
        /*382c*/ 	.word	index@(_ZN4vllm25paged_attention_v2_kernelI13__nv_bfloat16hLi192ELi32ELi128ELNS_18Fp8KVCacheDataTypeE1ELb1ELi512EEEvPfS3_PT_PKS4_PKT0_SA_ifPKiSC_iPKfiiiSE_SE_iiiii)
        /*3830*/ 	.word	0x00000000


	//----- nvinfo : EIATTR_MIN_STACK_SIZE
	.align		4
.L_2445:
        /*3834*/ 	.byte	0x04, 0x12
        /*3836*/ 	.short	(.L_2447 - .L_2446)
	.align		4
.L_2446:
        /*3838*/ 	.word	index@(_ZN4vllm25paged_attention_v2_kernelI13__nv_bfloat16hLi128ELi32ELi128ELNS_18Fp8KVCacheDataTypeE1ELb1ELi512EEEvPfS3_PT_PKS4_PKT0_SA_ifPKiSC_iPKfiiiSE_SE_iiiii)
        /*383c*/ 	.word	0x00000000


	//----- nvinfo : EIATTR_MIN_STACK_SIZE
	.align		4
.L_2447:
        /*3840*/ 	.byte	0x04, 0x12
        /*3842*/ 	.short	(.L_2449 - .L_2448)
	.align		4
.L_2448:
        /*3844*/ 	.word	index@(_ZN4vllm25paged_attention_v2_kernelI13__nv_bfloat16hLi120ELi32ELi128ELNS_18Fp8KVCacheDataTypeE1ELb1ELi512EEEvPfS3_PT_PKS4_PKT0_SA_ifPKiSC_iPKfiiiSE_SE_iiiii)
        /*3848*/ 	.word	0x00000000


	//----- nvinfo : EIATTR_MIN_STACK_SIZE
	.align		4
.L_2449:
        /*384c*/ 	.byte	0x04, 0x12
        /*384e*/ 	.short	(.L_2451 - .L_2450)
	.align		4
.L_2450:
        /*3850*/ 	.word	index@(_ZN4vllm25paged_attention_v2_kernelI13__nv_bfloat16hLi112ELi32ELi128ELNS_18Fp8KVCacheDataTypeE1ELb1ELi512EEEvPfS3_PT_PKS4_PKT0_SA_ifPKiSC_iPKfiiiSE_SE_iiiii)
        /*3854*/ 	.word	0x00000000


	//----- nvinfo : EIATTR_MIN_STACK_SIZE
	.align		4
.L_2451:
        /*3858*/ 	.byte	0x04, 0x12
        /*385a*/ 	.short	(.L_2453 - .L_2452)
	.align		4
.L_2452:
        /*385c*/ 	.word	index@(_ZN4vllm25paged_attention_v2_kernelI13__nv_bfloat16hLi96ELi32ELi128ELNS_18Fp8KVCacheDataTypeE1ELb1ELi512EEEvPfS3_PT_PKS4_PKT0_SA_ifPKiSC_iPKfiiiSE_SE_iiiii)
        /*3860*/ 	.word	0x00000000


	//----- nvinfo : EIATTR_MIN_STACK_SIZE
	.align		4
.L_2453:
        /*3864*/ 	.byte	0x04, 0x12
        /*3866*/ 	.short	(.L_2455 - .L_2454)
	.align		4
.L_2454:
        /*3868*/ 	.word	index@(_ZN4vllm25paged_attention_v2_kernelI13__nv_bfloat16hLi80ELi32ELi128ELNS_18Fp8KVCacheDataTypeE1ELb1ELi512EEEvPfS3_PT_PKS4_PKT0_SA_ifPKiSC_iPKfiiiSE_SE_iiiii)
        /*386c*/ 	.word	0x00000000


	//----- nvinfo : EIATTR_MIN_STACK_SIZE
	.align		4
.L_2455:
        /*3870*/ 	.byte	0x04, 0x12
        /*3872*/ 	.short	(.L_2457 - .L_2456)
	.align		4
.L_2456:
        /*3874*/ 	.word	index@(_ZN4vllm25paged_attention_v2_kernelI13__nv_bfloat16hLi64ELi32ELi128ELNS_18Fp8KVCacheDataTypeE1ELb1ELi512EEEvPfS3_PT_PKS4_PKT0_SA_ifPKiSC_iPKfiiiSE_SE_iiiii)
        /*3878*/ 	.word	0x00000000


	//----- nvinfo : EIATTR_MIN_STACK_SIZE
	.align		4
.L_2457:
        /*387c*/ 	.byte	0x04, 0x12
        /*387e*/ 	.short	(.L_2459 - .L_2458)
	.align		4
.L_2458:
        /*3880*/ 	.word	index@(_ZN4vllm25paged_attention_v2_kernelI13__nv_bfloat16hLi32ELi32ELi128ELNS_18Fp8KVCacheDataTypeE1ELb1ELi512EEEvPfS3_PT_PKS4_PKT0_SA_ifPKiSC_iPKfiiiSE_SE_iiiii)
        /*3884*/ 	.word	0x00000000


	//----- nvinfo : EIATTR_MIN_STACK_SIZE
	.align		4
.L_2459:
        /*3888*/ 	.byte	0x04, 0x12
        /*388a*/ 	.short	(.L_2461 - .L_2460)
	.align		4
.L_2460:
        /*388c*/ 	.word	index@(_ZN4vllm25paged_attention_v2_kernelI13__nv_bfloat16hLi256ELi16ELi128ELNS_18Fp8KVCacheDataTypeE1ELb0ELi512EEEvPfS3_PT_PKS4_PKT0_SA_ifPKiSC_iPKfiiiSE_SE_iiiii)
        /*3890*/ 	.word	0x00000000


	//----- nvinfo : EIATTR_MIN_STACK_SIZE
	.align		4
.L_2461:
        /*3894*/ 	.byte	0x04, 0x12
        /*3896*/ 	.short	(.L_2463 - .L_2462)
	.align		4
.L_2462:
        /*3898*/ 	.word	index@(_ZN4vllm25paged_attention_v2_kernelI13__nv_bfloat16hLi192ELi16ELi128ELNS_18Fp8KVCacheDataTypeE1ELb0ELi512EEEvPfS3_PT_PKS4_PKT0_SA_ifPKiSC_iPKfiiiSE_SE_iiiii)
        /*389c*/ 	.word	0x00000000


	//----- nvinfo : EIATTR_MIN_STACK_SIZE
	.align		4
.L_2463:
        /*38a0*/ 	.byte	0x04, 0x12
        /*38a2*/ 	.short	(.L_2465 - .L_2464)
	.align		4
.L_2464:
        /*38a4*/ 	.word	index@(_ZN4vllm25paged_attention_v2_kernelI13__nv_bfloat16hLi128ELi16ELi128ELNS_18Fp8KVCacheDataTypeE1ELb0ELi512EEEvPfS3_PT_PKS4_PKT0_SA_ifPKiSC_iPKfiiiSE_SE_iiiii)
        /*38a8*/ 	.word	0x00000000


	//----- nvinfo : EIATTR_MIN_STACK_SIZE
	.align		4
.L_2465:
        /*38ac*/ 	.byte	0x04, 0x12
        /*38ae*/ 	.short	(.L_2467 - .L_2466)
	.align		4
.L_2466:
        /*38b0*/ 	.word	index@(_ZN4vllm25paged_attention_v2_kernelI13__nv_bfloat16hLi120ELi16ELi128ELNS_18Fp8KVCacheDataTypeE1ELb0ELi512EEEvPfS3_PT_PKS4_PKT0_SA_ifPKiSC_iPKfiiiSE_SE_iiiii)
        /*38b4*/ 	.word	0x00000000


	//----- nvinfo : EIATTR_MIN_STACK_SIZE
	.align		4
.L_2467:
        /*38b8*/ 	.byte	0x04, 0x12
        /*38ba*/ 	.short	(.L_2469 - .L_2468)
	.align		4
.L_2468:
        /*38bc*/ 	.word	index@(_ZN4vllm25paged_attention_v2_kernelI13__nv_bfloat16hLi112ELi16ELi128ELNS_18Fp8KVCacheDataTypeE1ELb0ELi512EEEvPfS3_PT_PKS4_PKT0_SA_ifPKiSC_iPKfiiiSE_SE_iiiii)
        /*38c0*/ 	.word	0x00000000


	//----- nvinfo : EIATTR_MIN_STACK_SIZE
	.align		4
.L_2469:
        /*38c4*/ 	.byte	0x04, 0x12
        /*38c6*/ 	.short	(.L_2471 - .L_2470)
	.align		4
.L_2470:
        /*38c8*/ 	.word	index@(_ZN4vllm25paged_attention_v2_kernelI13__nv_bfloat16hLi96ELi16ELi128ELNS_18Fp8KVCacheDataTypeE1ELb0ELi512EEEvPfS3_PT_PKS4_PKT0_SA_ifPKiSC_iPKfiiiSE_SE_iiiii)
        /*38cc*/ 	.word	0x00000000


	//----- nvinfo : EIATTR_MIN_STACK_SIZE
	.align		4
.L_2471:
        /*38d0*/ 	.byte	0x04, 0x12
        /*38d2*/ 	.short	(.L_2473 - .L_2472)
	.align		4
.L_2472:
        /*38d4*/ 	.word	index@(_ZN4vllm25paged_attention_v2_kernelI13__nv_bfloat16hLi80ELi16ELi128ELNS_18Fp8KVCacheDataTypeE1ELb0ELi512EEEvPfS3_PT_PKS4_PKT0_SA_ifPKiSC_iPKfiiiSE_SE_iiiii)
        /*38d8*/ 	.word	0x00000000


	//----- nvinfo : EIATTR_MIN_STACK_SIZE
	.align		4
.L_2473:
        /*38dc*/ 	.byte	0x04, 0x12
        /*38de*/ 	.short	(.L_2475 - .L_2474)
	.align		4
.L_2474:
        /*38e0*/ 	.word	index@(_ZN4vllm25paged_attention_v2_kernelI13__nv_bfloat16hLi64ELi16ELi128ELNS_18Fp8KVCacheDataTypeE1ELb0ELi512EEEvPfS3_PT_PKS4_PKT0_SA_ifPKiSC_iPKfiiiSE_SE_iiiii)
        /*38e4*/ 	.word	0x00000000


	//----- nvinfo : EIATTR_MIN_STACK_SIZE
	.align		4
.L_2475:
        /*38e8*/ 	.byte	0x04, 0x12
        /*38ea*/ 	.short	(.L_2477 - .L_2476)
	.align		4
.L_2476:
        /*38ec*/ 	.word	index@(_ZN4vllm25paged_attention_v2_kernelI13__nv_bfloat16hLi32ELi16ELi128ELNS_18Fp8KVCacheDataTypeE1ELb0ELi512EEEvPfS3_PT_PKS4_PKT0_SA_ifPKiSC_iPKfiiiSE_SE_iiiii)
        /*38f0*/ 	.word	0x00000000


	//----- nvinfo : EIATTR_MIN_STACK_SIZE
	.align		4
.L_2477:
        /*38f4*/ 	.byte	0x04, 0x12
        /*38f6*/ 	.short	(.L_2479 - .L_2478)
	.align		4
.L_2478:
        /*38f8*/ 	.word	index@(_ZN4vllm25paged_attention_v2_kernelI13__nv_bfloat16hLi256ELi16ELi128ELNS_18Fp8KVCacheDataTypeE1ELb1ELi512EEEvPfS3_PT_PKS4_PKT0_SA_ifPKiSC_iPKfiiiSE_SE_iiiii)
        /*38fc*/ 	.word	0x00000000


	//----- nvinfo : EIATTR_MIN_STACK_SIZE
	.align		4
.L_2479:
        /*3900*/ 	.byte	0x04, 0x12
        /*3902*/ 	.short	(.L_2481 - .L_2480)
	.align		4
.L_2480:
        /*3904*/ 	.word	index@(_ZN4vllm25paged_attention_v2_kernelI13__nv_bfloat16hLi192ELi16ELi128ELNS_18Fp8KVCacheDataTypeE1ELb1ELi512EEEvPfS3_PT_PKS4_PKT0_SA_ifPKiSC_iPKfiiiSE_SE_iiiii)
        /*3908*/ 	.word	0x00000000


	//----- nvinfo : EIATTR_MIN_STACK_SIZE
	.align		4
.L_2481:
        /*390c*/ 	.byte	0x04, 0x12
        /*390e*/ 	.short	(.L_2483 - .L_2482)
	.align		4
.L_2482:
        /*3910*/ 	.word	index@(_ZN4vllm25paged_attention_v2_kernelI13__nv_bfloat16hLi128ELi16ELi128ELNS_18Fp8KVCacheDataTypeE1ELb1ELi512EEEvPfS3_PT_PKS4_PKT0_SA_ifPKiSC_iPKfiiiSE_SE_iiiii)
        /*3914*/ 	.word	0x00000000


	//----- nvinfo : EIATTR_MIN_STACK_SIZE
	.align		4
.L_2483:
        /*3918*/ 	.byte	0x04, 0x12
        /*391a*/ 	.short	(.L_2485 - .L_2484)
	.align		4
.L_2484:
        /*391c*/ 	.word	index@(_ZN4vllm25paged_attention_v2_kernelI13__nv_bfloat16hLi120ELi16ELi128ELNS_18Fp8KVCacheDataTypeE1ELb1ELi512EEEvPfS3_PT_PKS4_PKT0_SA_ifPKiSC_iPKfiiiSE_SE_iiiii)
        /*3920*/ 	.word	0x00000000


	//----- nvinfo : EIATTR_MIN_STACK_SIZE
	.align		4
.L_2485:
        /*3924*/ 	.byte	0x04, 0x12
        /*3926*/ 	.short	(.L_2487 - .L_2486)
	.align		4
.L_2486:
        /*3928*/ 	.word	index@(_ZN4vllm25paged_attention_v2_kernelI13__nv_bfloat16hLi112ELi16ELi128ELNS_18Fp8KVCacheDataTypeE1ELb1ELi512EEEvPfS3_PT_PKS4_PKT0_SA_ifPKiSC_iPKfiiiSE_SE_iiiii)
        /*392c*/ 	.word	0x00000000


	//----- nvinfo : EIATTR_MIN_STACK_SIZE
	.align		4
.L_2487:
        /*3930*/ 	.byte	0x04, 0x12
        /*3932*/ 	.short	(.L_2489 - .L_2488)
	.align		4
.L_2488:
        /*3934*/ 	.word	index@(_ZN4vllm25paged_attention_v2_kernelI13__nv_bfloat16hLi96ELi16ELi128ELNS_18Fp8KVCacheDataTypeE1ELb1ELi512EEEvPfS3_PT_PKS4_PKT0_SA_ifPKiSC_iPKfiiiSE_SE_iiiii)
        /*3938*/ 	.word	0x00000000


	//----- nvinfo : EIATTR_MIN_STACK_SIZE
	.align		4
.L_2489:
        /*393c*/ 	.byte	0x04, 0x12
        /*393e*/ 	.short	(.L_2491 - .L_2490)
	.align		4
.L_2490:
        /*3940*/ 	.word	index@(_ZN4vllm25paged_attention_v2_kernelI13__nv_bfloat16hLi80ELi16ELi128ELNS_18Fp8KVCacheDataTypeE1ELb1ELi512EEEvPfS3_PT_PKS4_PKT0_SA_ifPKiSC_iPKfiiiSE_SE_iiiii)
        /*3944*/ 	.word	0x00000000


	//----- nvinfo : EIATTR_MIN_STACK_SIZE
	.align		4
.L_2491:
        /*3948*/ 	.byte	0x04, 0x12
        /*394a*/ 	.short	(.L_2493 - .L_2492)
	.align		4
.L_2492:
        /*394c*/ 	.word	index@(_ZN4vllm25paged_attention_v2_kernelI13__nv_bfloat16hLi64ELi16ELi128ELNS_18Fp8KVCacheDataTypeE1ELb1ELi512EEEvPfS3_PT_PKS4_PKT0_SA_ifPKiSC_iPKfiiiSE_SE_iiiii)
        /*3950*/ 	.word	0x00000000


	//----- nvinfo : EIATTR_MIN_STACK_SIZE
	.align		4
.L_2493:
        /*3954*/ 	.byte	0x04, 0x12
        /*3956*/ 	.short	(.L_2495 - .L_2494)
	.align		4
.L_2494:
        /*3958*/ 	.word	index@(_ZN4vllm25paged_attention_v2_kernelI13__nv_bfloat16hLi32ELi16ELi128ELNS_18Fp8KVCacheDataTypeE1ELb1ELi512EEEvPfS3_PT_PKS4_PKT0_SA_ifPKiSC_iPKfiiiSE_SE_iiiii)
        /*395c*/ 	.word	0x00000000


	//----- nvinfo : EIATTR_MIN_STACK_SIZE
	.align		4
.L_2495:
        /*3960*/ 	.byte	0x04, 0x12
        /*3962*/ 	.short	(.L_2497 - .L_2496)
	.align		4
.L_2496:
        /*3964*/ 	.word	index@(_ZN4vllm25paged_attention_v2_kernelI13__nv_bfloat16hLi256ELi8ELi128ELNS_18Fp8KVCacheDataTypeE1ELb0ELi512EEEvPfS3_PT_PKS4_PKT0_SA_ifPKiSC_iPKfiiiSE_SE_iiiii)
        /*3968*/ 	.word	0x00000000


	//----- nvinfo : EIATTR_MIN_STACK_SIZE
	.align		4
.L_2497:
        /*396c*/ 	.byte	0x04, 0x12
        /*396e*/ 	.short	(.L_2499 - .L_2498)
	.align		4
.L_2498:
        /*3970*/ 	.word	index@(_ZN4vllm25paged_attention_v2_kernelI13__nv_bfloat16hLi192ELi8ELi128ELNS_18Fp8KVCacheDataTypeE1ELb0ELi512EEEvPfS3_PT_PKS4_PKT0_SA_ifPKiSC_iPKfiiiSE_SE_iiiii)
        /*3974*/ 	.word	0x00000000


	//----- nvinfo : EIATTR_MIN_STACK_SIZE
	.align		4
.L_2499:
        /*3978*/ 	.byte	0x04, 0x12
        /*397a*/ 	.short	(.L_2501 - .L_2500)
	.align		4
.L_2500:
        /*397c*/ 	.word	index@(_ZN4vllm25paged_attention_v2_kernelI13__nv_bfloat16hLi128ELi8ELi128ELNS_18Fp8KVCacheDataTypeE1ELb0ELi512EEEvPfS3_PT_PKS4_PKT0_SA_ifPKiSC_iPKfiiiSE_SE_iiiii)
        /*3980*/ 	.word	0x00000000


	//----- nvinfo : EIATTR_MIN_STACK_SIZE
	.align		4
.L_2501:
        /*3984*/ 	.byte	0x04, 0x12
        /*3986*/ 	.short	(.L_2503 - .L_2502)
	.align		4
.L_2502:
        /*3988*/ 	.word	index@(_ZN4vllm25paged_attention_v2_kernelI13__nv_bfloat16hLi120ELi8ELi128ELNS_18Fp8KVCacheDataTypeE1ELb0ELi512EEEvPfS3_PT_PKS4_PKT0_SA_ifPKiSC_iPKfiiiSE_SE_iiiii)
        /*398c*/ 	.word	0x00000000


	//----- nvinfo : EIATTR_MIN_STACK_SIZE
	.align		4
.L_2503:
        /*3990*/ 	.byte	0x04, 0x12
        /*3992*/ 	.short	(.L_2505 - .L_2504)
	.align		4
.L_2504:
        /*3994*/ 	.word	index@(_ZN4vllm25paged_attention_v2_kernelI13__nv_bfloat16hLi112ELi8ELi128ELNS_18Fp8KVCacheDataTypeE1ELb0ELi512EEEvPfS3_PT_PKS4_PKT0_SA_ifPKiSC_iPKfiiiSE_SE_iiiii)
        /*3998*/ 	.word	0x00000000


	//----- nvinfo : EIATTR_MIN_STACK_SIZE
	.align		4
.L_2505:
        /*399c*/ 	.byte	0x04, 0x12
        /*399e*/ 	.short	(.L_2507 - .L_2506)
	.align		4
.L_2506:
        /*39a0*/ 	.word	index@(_ZN4vllm25paged_attention_v2_kernelI13__nv_bfloat16hLi96ELi8ELi128ELNS_18Fp8KVCacheDataTypeE1ELb0ELi512EEEvPfS3_PT_PKS4_PKT0_SA_ifPKiSC_iPKfiiiSE_SE_iiiii)
        /*39a4*/ 	.word	0x00000000


	//----- nvinfo : EIATTR_MIN_STACK_SIZE
	.align		4
.L_2507:
        /*39a8*/ 	.byte	0x04, 0x12
        /*39aa*/ 	.short	(.L_2509 - .L_2508)
	.align		4
.L_2508:
        /*39ac*/ 	.word	index@(_ZN4vllm25paged_attention_v2_kernelI13__nv_bfloat16hLi80ELi8ELi128ELNS_18Fp8KVCacheDataTypeE1ELb0ELi512EEEvPfS3_PT_PKS4_PKT0_SA_ifPKiSC_iPKfiiiSE_SE_iiiii)
        /*39b0*/ 	.word	0x00000000


	//----- nvinfo : EIATTR_MIN_STACK_SIZE
	.align		4
.L_2509:
        /*39b4*/ 	.byte	0x04, 0x12
        /*39b6*/ 	.short	(.L_2511 - .L_2510)
	.align		4
.L_2510:
        /*39b8*/ 	.word	index@(_ZN4vllm25paged_attention_v2_kernelI13__nv_bfloat16hLi64ELi8ELi128ELNS_18Fp8KVCacheDataTypeE1ELb0ELi512EEEvPfS3_PT_PKS4_PKT0_SA_ifPKiSC_iPKfiiiSE_SE_iiiii)
        /*39bc*/ 	.word	0x00000000


	//----- nvinfo : EIATTR_MIN_STACK_SIZE
	.align		4
.L_2511:
        /*39c0*/ 	.byte	0x04, 0x12
        /*39c2*/ 	.short	(.L_2513 - .L_2512)
	.align		4
.L_2512:
        /*39c4*/ 	.word	index@(_ZN4vllm25paged_attention_v2_kernelI13__nv_bfloat16hLi32ELi8ELi128ELNS_18Fp8KVCacheDataTypeE1ELb0ELi512EEEvPfS3_PT_PKS4_PKT0_SA_ifPKiSC_iPKfiiiSE_SE_iiiii)
        /*39c8*/ 	.word	0x00000000


	//----- nvinfo : EIATTR_MIN_STACK_SIZE
	.align		4
.L_2513:
        /*39cc*/ 	.byte	0x04, 0x12
        /*39ce*/ 	.short	(.L_2515 - .L_2514)
	.align		4
.L_2514:
        /*39d0*/ 	.word	index@(_ZN4vllm25paged_attention_v2_kernelI13__nv_bfloat16hLi256ELi8ELi128ELNS_18Fp8KVCacheDataTypeE1ELb1ELi512EEEvPfS3_PT_PKS4_PKT0_SA_ifPKiSC_iPKfiiiSE_SE_iiiii)
        /*39d4*/ 	.word	0x00000000


	//----- nvinfo : EIATTR_MIN_STACK_SIZE
	.align		4
.L_2515:
        /*39d8*/ 	.byte	0x04, 0x12
        /*39da*/ 	.short	(.L_2517 - .L_2516)
	.align		4
.L_2516:
        /*39dc*/ 	.word	index@(_ZN4vllm25paged_attention_v2_kernelI13__nv_bfloat16hLi192ELi8ELi128ELNS_18Fp8KVCacheDataTypeE1ELb1ELi512EEEvPfS3_PT_PKS4_PKT0_SA_ifPKiSC_iPKfiiiSE_SE_iiiii)
        /*39e0*/ 	.word	0x00000000


	//----- nvinfo : EIATTR_MIN_STACK_SIZE
	.align		4
.L_2517:
        /*39e4*/ 	.byte	0x04, 0x12
        /*39e6*/ 	.short	(.L_2519 - .L_2518)
	.align		4
.L_2518:
        /*39e8*/ 	.word	index@(_ZN4vllm25paged_attention_v2_kernelI13__nv_bfloat16hLi128ELi8ELi128ELNS_18Fp8KVCacheDataTypeE1ELb1ELi512EEEvPfS3_PT_PKS4_PKT0_SA_ifPKiSC_iPKfiiiSE_SE_iiiii)
        /*39ec*/ 	.word	0x00000000


	//----- nvinfo : EIATTR_MIN_STACK_SIZE
	.align		4
.L_2519:
        /*39f0*/ 	.byte	0x04, 0x12
        /*39f2*/ 	.short	(.L_2521 - .L_2520)
	.align		4
.L_2520:
        /*39f4*/ 	.word	index@(_ZN4vllm25paged_attention_v2_kernelI13__nv_bfloat16hLi120ELi8ELi128ELNS_18Fp8KVCacheDataTypeE1ELb1ELi512EEEvPfS3_PT_PKS4_PKT0_SA_ifPKiSC_iPKfiiiSE_SE_iiiii)
        /*39f8*/ 	.word	0x00000000


	//----- nvinfo : EIATTR_MIN_STACK_SIZE
	.align		4
.L_2521:
        /*39fc*/ 	.byte	0x04, 0x12
        /*39fe*/ 	.short	(.L_2523 - .L_2522)
	.align		4
.L_2522:
        /*3a00*/ 	.word	index@(_ZN4vllm25paged_attention_v2_kernelI13__nv_bfloat16hLi112ELi8ELi128ELNS_18Fp8KVCacheDataTypeE1ELb1ELi512EEEvPfS3_PT_PKS4_PKT0_SA_ifPKiSC_iPKfiiiSE_SE_iiiii)
        /*3a04*/ 	.word	0x00000000


	//----- nvinfo : EIATTR_MIN_STACK_SIZE
	.align		4
.L_2523:
        /*3a08*/ 	.byte	0x04, 0x12
        /*3a0a*/ 	.short	(.L_2525 - .L_2524)
	.align		4
.L_2524:
        /*3a0c*/ 	.word	index@(_ZN4vllm25paged_attention_v2_kernelI13__nv_bfloat16hLi96ELi8ELi128ELNS_18Fp8KVCacheDataTypeE1ELb1ELi512EEEvPfS3_PT_PKS4_PKT0_SA_ifPKiSC_iPKfiiiSE_SE_iiiii)
        /*3a10*/ 	.word	0x00000000


	//----- nvinfo : EIATTR_MIN_STACK_SIZE
	.align		4
.L_2525:
        /*3a14*/ 	.byte	0x04, 0x12
        /*3a16*/ 	.short	(.L_2527 - .L_2526)
	.align		4
.L_2526:
        /*3a18*/ 	.word	index@(_ZN4vllm25paged_attention_v2_kernelI13__nv_bfloat16hLi80ELi8ELi128ELNS_18Fp8KVCacheDataTypeE1ELb1ELi512EEEvPfS3_PT_PKS4_PKT0_SA_ifPKiSC_iPKfiiiSE_SE_iiiii)
        /*3a1c*/ 	.word	0x00000000


	//----- nvinfo : EIATTR_MIN_STACK_SIZE
	.align		4
.L_2527:
        /*3a20*/ 	.byte	0x04, 0x12
        /*3a22*/ 	.short	(.L_2529 - .L_2528)
	.align		4
.L_2528:
        /*3a24*/ 	.word	index@(_ZN4vllm25paged_attention_v2_kernelI13__nv_bfloat16hLi64ELi8ELi128ELNS_18Fp8KVCacheDataTypeE1ELb1ELi512EEEvPfS3_PT_PKS4_PKT0_SA_ifPKiSC_iPKfiiiSE_SE_iiiii)
        /*3a28*/ 	.word	0x00000000


	//----- nvinfo : EIATTR_MIN_STACK_SIZE
	.align		4
.L_2529:
        /*3a2c*/ 	.byte	0x04, 0x12
        /*3a2e*/ 	.short	(.L_2531 - .L_2530)
	.align		4
.L_2530:
        /*3a30*/ 	.word	index@(_ZN4vllm25paged_attention_v2_kernelI13__nv_bfloat16hLi32ELi8ELi128ELNS_18Fp8KVCacheDataTypeE1ELb1ELi512EEEvPfS3_PT_PKS4_PKT0_SA_ifPKiSC_iPKfiiiSE_SE_iiiii)
        /*3a34*/ 	.word	0x00000000


	//----- nvinfo : EIATTR_MIN_STACK_SIZE
	.align		4
.L_2531:
        /*3a38*/ 	.byte	0x04, 0x12
        /*3a3a*/ 	.short	(.L_2533 - .L_2532)
	.align		4
.L_2532:
        /*3a3c*/ 	.word	index@(_ZN4vllm25paged_attention_v2_kernelIthLi256ELi32ELi128ELNS_18Fp8KVCacheDataTypeE1ELb0ELi512EEEvPfS2_PT_PKS3_PKT0_S9_ifPKiSB_iPKfiiiSD_SD_iiiii)
        /*3a40*/ 	.word	0x00000000


	//----- nvinfo : EIATTR_MIN_STACK_SIZE
	.align		4
.L_2533:
        /*3a44*/ 	.byte	0x04, 0x12
        /*3a46*/ 	.short	(.L_2535 - .L_2534)
	.align		4
.L_2534:
        /*3a48*/ 	.word	index@(_ZN4vllm25paged_attention_v2_kernelIthLi192ELi32ELi128ELNS_18Fp8KVCacheDataTypeE1ELb0ELi512EEEvPfS2_PT_PKS3_PKT0_S9_ifPKiSB_iPKfiiiSD_SD_iiiii)
        /*3a4c*/ 	.word	0x00000000


	//----- nvinfo : EIATTR_MIN_STACK_SIZE
	.align		4
.L_2535:
        /*3a50*/ 	.byte	0x04, 0x12
        /*3a52*/ 	.short	(.L_2537 - .L_2536)
	.align		4
.L_2536:
        /*3a54*/ 	.word	index@(_ZN4vllm25paged_attention_v2_kernelIthLi128ELi32ELi128ELNS_18Fp8KVCacheDataTypeE1ELb0ELi512EEEvPfS2_PT_PKS3_PKT0_S9_ifPKiSB_iPKfiiiSD_SD_iiiii)
        /*3a58*/ 	.word	0x00000000


	//----- nvinfo : EIATTR_MIN_STACK_SIZE
	.align		4
.L_2537:
        /*3a5c*/ 	.byte	0x04, 0x12
        /*3a5e*/ 	.short	(.L_2539 - .L_2538)
	.align		4
.L_2538:
        /*3a60*/ 	.word	index@(_ZN4vllm25paged_attention_v2_kernelIthLi120ELi32ELi128ELNS_18Fp8KVCacheDataTypeE1ELb0ELi512EEEvPfS2_PT_PKS3_PKT0_S9_ifPKiSB_iPKfiiiSD_SD_iiiii)
        /*3a64*/ 	.word	0x00000000


	//----- nvinfo : EIATTR_MIN_STACK_SIZE
	.align		4
.L_2539:
        /*3a68*/ 	.byte	0x04, 0x12
        /*3a6a*/ 	.short	(.L_2541 - .L_2540)
	.align		4
.L_2540:
        /*3a6c*/ 	.word	index@(_ZN4vllm25paged_attention_v2_kernelIthLi112ELi32ELi128ELNS_18Fp8KVCacheDataTypeE1ELb0ELi512EEEvPfS2_PT_PKS3_PKT0_S9_ifPKiSB_iPKfiiiSD_SD_iiiii)
        /*3a70*/ 	.word	0x00000000


	//----- nvinfo : EIATTR_MIN_STACK_SIZE
	.align		4
.L_2541:
        /*3a74*/ 	.byte	0x04, 0x12
        /*3a76*/ 	.short	(.L_2543 - .L_2542)
	.align		4
.L_2542:
        /*3a78*/ 	.word	index@(_ZN4vllm25paged_attention_v2_kernelIthLi96ELi32ELi128ELNS_18Fp8KVCacheDataTypeE1ELb0ELi512EEEvPfS2_PT_PKS3_PKT0_S9_ifPKiSB_iPKfiiiSD_SD_iiiii)
        /*3a7c*/ 	.word	0x00000000


	//----- nvinfo : EIATTR_MIN_STACK_SIZE
	.align		4
.L_2543:
        /*3a80*/ 	.byte	0x04, 0x12
        /*3a82*/ 	.short	(.L_2545 - .L_2544)
	.align		4
.L_2544:
        /*3a84*/ 	.word	index@(_ZN4vllm25paged_attention_v2_kernelIthLi80ELi32ELi128ELNS_18Fp8KVCacheDataTypeE1ELb0ELi512EEEvPfS2_PT_PKS3_PKT0_S9_ifPKiSB_iPKfiiiSD_SD_iiiii)
        /*3a88*/ 	.word	0x00000000


	//----- nvinfo : EIATTR_MIN_STACK_SIZE
	.align		4
.L_2545:
        /*3a8c*/ 	.byte	0x04, 0x12
        /*3a8e*/ 	.short	(.L_2547 - .L_2546)
	.align		4
.L_2546:
        /*3a90*/ 	.word	index@(_ZN4vllm25paged_attention_v2_kernelIthLi64ELi32ELi128ELNS_18Fp8KVCacheDataTypeE1ELb0ELi512EEEvPfS2_PT_PKS3_PKT0_S9_ifPKiSB_iPKfiiiSD_SD_iiiii)
        /*3a94*/ 	.word	0x00000000


	//----- nvinfo : EIATTR_MIN_STACK_SIZE
	.align		4
.L_2547:
        /*3a98*/ 	.byte	0x04, 0x12
        /*3a9a*/ 	.short	(.L_2549 - .L_2548)
	.align		4
.L_2548:
        /*3a9c*/ 	.word	index@(_ZN4vllm25paged_attention_v2_kernelIthLi32ELi32ELi128ELNS_18Fp8KVCacheDataTypeE1ELb0ELi512EEEvPfS2_PT_PKS3_PKT0_S9_ifPKiSB_iPKfiiiSD_SD_iiiii)
        /*3aa0*/ 	.word	0x00000000


	//----- nvinfo : EIATTR_MIN_STACK_SIZE
	.align		4
.L_2549:
        /*3aa4*/ 	.byte	0x04, 0x12
        /*3aa6*/ 	.short	(.L_2551 - .L_2550)
	.align		4
.L_2550:
        /*3aa8*/ 	.word	index@(_ZN4vllm25paged_attention_v2_kernelIthLi256ELi32ELi128ELNS_18Fp8KVCacheDataTypeE1ELb1ELi512EEEvPfS2_PT_PKS3_PKT0_S9_ifPKiSB_iPKfiiiSD_SD_iiiii)
        /*3aac*/ 	.word	0x00000000


	//----- nvinfo : EIATTR_MIN_STACK_SIZE
	.align		4
.L_2551:
        /*3ab0*/ 	.byte	0x04, 0x12
        /*3ab2*/ 	.short	(.L_2553 - .L_2552)
	.align		4
.L_2552:
        /*3ab4*/ 	.word	index@(_ZN4vllm25paged_attention_v2_kernelIthLi192ELi32ELi128ELNS_18Fp8KVCacheDataTypeE1ELb1ELi512EEEvPfS2_PT_PKS3_PKT0_S9_ifPKiSB_iPKfiiiSD_SD_iiiii)
        /*3ab8*/ 	.word	0x00000000


	//----- nvinfo : EIATTR_MIN_STACK_SIZE
	.align		4
.L_2553:
        /*3abc*/ 	.byte	0x04, 0x12
        /*3abe*/ 	.short	(.L_2555 - .L_2554)
	.align		4
.L_2554:
        /*3ac0*/ 	.word	index@(_ZN4vllm25paged_attention_v2_kernelIthLi128ELi32ELi128ELNS_18Fp8KVCacheDataTypeE1ELb1ELi512EEEvPfS2_PT_PKS3_PKT0_S9_ifPKiSB_iPKfiiiSD_SD_iiiii)
        /*3ac4*/ 	.word	0x00000000


	//----- nvinfo : EIATTR_MIN_STACK_SIZE
	.align		4
.L_2555:
        /*3ac8*/ 	.byte	0x04, 0x12
        /*3aca*/ 	.short	(.L_2557 - .L_2556)
	.align		4
.L_2556:
        /*3acc*/ 	.word	index@(_ZN4vllm25paged_attention_v2_kernelIthLi120ELi32ELi128ELNS_18Fp8KVCacheDataTypeE1ELb1ELi512EEEvPfS2_PT_PKS3_PKT0_S9_ifPKiSB_iPKfiiiSD_SD_iiiii)
        /*3ad0*/ 	.word	0x00000000


	//----- nvinfo : EIATTR_MIN_STACK_SIZE
	.align		4
.L_2557:
        /*3ad4*/ 	.byte	0x04, 0x12
        /*3ad6*/ 	.short	(.L_2559 - .L_2558)
	.align		4
.L_2558:
        /*3ad8*/ 	.word	index@(_ZN4vllm25paged_attention_v2_kernelIthLi112ELi32ELi128ELNS_18Fp8KVCacheDataTypeE1ELb1ELi512EEEvPfS2_PT_PKS3_PKT0_S9_ifPKiSB_iPKfiiiSD_SD_iiiii)
        /*3adc*/ 	.word	0x00000000


	//----- nvinfo : EIATTR_MIN_STACK_SIZE
	.align		4
.L_2559:
        /*3ae0*/ 	.byte	0x04, 0x12
        /*3ae2*/ 	.short	(.L_2561 - .L_2560)
	.align		4
.L_2560:
        /*3ae4*/ 	.word	index@(_ZN4vllm25paged_attention_v2_kernelIthLi96ELi32ELi128ELNS_18Fp8KVCacheDataTypeE1ELb1ELi512EEEvPfS2_PT_PKS3_PKT0_S9_ifPKiSB_iPKfiiiSD_SD_iiiii)
        /*3ae8*/ 	.word	0x00000000


	//----- nvinfo : EIATTR_MIN_STACK_SIZE
	.align		4
.L_2561:
        /*3aec*/ 	.byte	0x04, 0x12
        /*3aee*/ 	.short	(.L_2563 - .L_2562)
	.align		4
.L_2562:
        /*3af0*/ 	.word	index@(_ZN4vllm25paged_attention_v2_kernelIthLi80ELi32ELi128ELNS_18Fp8KVCacheDataTypeE1ELb1ELi512EEEvPfS2_PT_PKS3_PKT0_S9_ifPKiSB_iPKfiiiSD_SD_iiiii)
        /*3af4*/ 	.word	0x00000000


	//----- nvinfo : EIATTR_MIN_STACK_SIZE
	.align		4
.L_2563:
        /*3af8*/ 	.byte	0x04, 0x12
        /*3afa*/ 	.short	(.L_2565 - .L_2564)
	.align		4
.L_2564:
        /*3afc*/ 	.word	index@(_ZN4vllm25paged_attention_v2_kernelIthLi64ELi32ELi128ELNS_18Fp8KVCacheDataTypeE1ELb1ELi512EEEvPfS2_PT_PKS3_PKT0_S9_ifPKiSB_iPKfiiiSD_SD_iiiii)
        /*3b00*/ 	.word	0x00000000


	//----- nvinfo : EIATTR_MIN_STACK_SIZE
	.align		4
.L_2565:
        /*3b04*/ 	.byte	0x04, 0x12
        /*3b06*/ 	.short	(.L_2567 - .L_2566)
	.align		4
.L_2566:
        /*3b08*/ 	.word	index@(_ZN4vllm25paged_attention_v2_kernelIthLi32ELi32ELi128ELNS_18Fp8KVCacheDataTypeE1ELb1ELi512EEEvPfS2_PT_PKS3_PKT0_S9_ifPKiSB_iPKfiiiSD_SD_iiiii)
        /*3b0c*/ 	.word	0x00000000


	//----- nvinfo : EIATTR_MIN_STACK_SIZE
	.align		4
.L_2567:
        /*3b10*/ 	.byte	0x04, 0x12
        /*3b12*/ 	.short	(.L_2569 - .L_2568)
	.align		4
.L_2568:
        /*3b14*/ 	.word	index@(_ZN4vllm25paged_attention_v2_kernelIthLi256ELi16ELi128ELNS_18Fp8KVCacheDataTypeE1ELb0ELi512EEEvPfS2_PT_PKS3_PKT0_S9_ifPKiSB_iPKfiiiSD_SD_iiiii)
        /*3b18*/ 	.word	0x00000000


	//----- nvinfo : EIATTR_MIN_STACK_SIZE
	.align		4
.L_2569:
        /*3b1c*/ 	.byte	0x04, 0x12
        /*3b1e*/ 	.short	(.L_2571 - .L_2570)
	.align		4
.L_2570:
        /*3b20*/ 	.word	index@(_ZN4vllm25paged_attention_v2_kernelIthLi192ELi16ELi128ELNS_18Fp8KVCacheDataTypeE1ELb0ELi512EEEvPfS2_PT_PKS3_PKT0_S9_ifPKiSB_iPKfiiiSD_SD_iiiii)
        /*3b24*/ 	.word	0x00000000


	//----- nvinfo : EIATTR_MIN_STACK_SIZE
	.align		4
.L_2571:
        /*3b28*/ 	.byte	0x04, 0x12
        /*3b2a*/ 	.short	(.L_2573 - .L_2572)
	.align		4
.L_2572:
        /*3b2c*/ 	.word	index@(_ZN4vllm25paged_attention_v2_kernelIthLi128ELi16ELi128ELNS_18Fp8KVCacheDataTypeE1ELb0ELi512EEEvPfS2_PT_PKS3_PKT0_S9_ifPKiSB_iPKfiiiSD_SD_iiiii)
        /*3b30*/ 	.word	0x00000000


	//----- nvinfo : EIATTR_MIN_STACK_SIZE
	.align		4
.L_2573:
        /*3b34*/ 	.byte	0x04, 0x12
        /*3b36*/ 	.short	(.L_2575 - .L_2574)
	.align		4
.L_2574:
        /*3b38*/ 	.word	index@(_ZN4vllm25paged_attention_v2_kernelIthLi120ELi16ELi128ELNS_18Fp8KVCacheDataTypeE1ELb0ELi512EEEvPfS2_PT_PKS3_PKT0_S9_ifPKiSB_iPKfiiiSD_SD_iiiii)
        /*3b3c*/ 	.word	0x00000000


	//----- nvinfo : EIATTR_MIN_STACK_SIZE
	.align		4
.L_2575:
        /*3b40*/ 	.byte	0x04, 0x12
        /*3b42*/ 	.short	(.L_2577 - .L_2576)
	.align		4
.L_2576:
        /*3b44*/ 	.word	index@(_ZN4vllm25paged_attention_v2_kernelIthLi112ELi16ELi128ELNS_18Fp8KVCacheDataTypeE1ELb0ELi512EEEvPfS2_PT_PKS3_PKT0_S9_ifPKiSB_iPKfiiiSD_SD_iiiii)
        /*3b48*/ 	.word	0x00000000


	//----- nvinfo : EIATTR_MIN_STACK_SIZE
	.align		4
.L_2577:
        /*3b4c*/ 	.byte	0x04, 0x12
        /*3b4e*/ 	.short	(.L_2579 - .L_2578)
	.align		4
.L_2578:
        /*3b50*/ 	.word	index@(_ZN4vllm25paged_attention_v2_kernelIthLi96ELi16ELi128ELNS_18Fp8KVCacheDataTypeE1ELb0ELi512EEEvPfS2_PT_PKS3_PKT0_S9_ifPKiSB_iPKfiiiSD_SD_iiiii)
        /*3b54*/ 	.word	0x00000000


	//----- nvinfo : EIATTR_MIN_STACK_SIZE
	.align		4
.L_2579:
        /*3b58*/ 	.byte	0x04, 0x12
        /*3b5a*/ 	.short	(.L_2581 - .L_2580)
	.align		4
.L_2580:
        /*3b5c*/ 	.word	index@(_ZN4vllm25paged_attention_v2_kernelIthLi80ELi16ELi128ELNS_18Fp8KVCacheDataTypeE1ELb0ELi512EEEvPfS2_PT_PKS3_PKT0_S9_ifPKiSB_iPKfiiiSD_SD_iiiii)
        /*3b60*/ 	.word	0x00000000


	//----- nvinfo : EIATTR_MIN_STACK_SIZE
	.align		4
.L_2581:
        /*3b64*/ 	.byte	0x04, 0x12
        /*3b66*/ 	.short	(.L_2583 - .L_2582)
	.align		4
.L_2582:
        /*3b68*/ 	.word	index@(_ZN4vllm25paged_attention_v2_kernelIthLi64ELi16ELi128ELNS_18Fp8KVCacheDataTypeE1ELb0ELi512EEEvPfS2_PT_PKS3_PKT0_S9_ifPKiSB_iPKfiiiSD_SD_iiiii)
        /*3b6c*/ 	.word	0x00000000


	//----- nvinfo : EIATTR_MIN_STACK_SIZE
	.align		4
.L_2583:
        /*3b70*/ 	.byte	0x04, 0x12
        /*3b72*/ 	.short	(.L_2585 - .L_2584)
	.align		4
.L_2584:
        /*3b74*/ 	.word	index@(_ZN4vllm25paged_attention_v2_kernelIthLi32ELi16ELi128ELNS_18Fp8KVCacheDataTypeE1ELb0ELi512EEEvPfS2_PT_PKS3_PKT0_S9_ifPKiSB_iPKfiiiSD_SD_iiiii)
        /*3b78*/ 	.word	0x00000000


	//----- nvinfo : EIATTR_MIN_STACK_SIZE
	.align		4
.L_2585:
        /*3b7c*/ 	.byte	0x04, 0x12
        /*3b7e*/ 	.short	(.L_2587 - .L_2586)
	.align		4
.L_2586:
        /*3b80*/ 	.word	index@(_ZN4vllm25paged_attention_v2_kernelIthLi256ELi16ELi128ELNS_18Fp8KVCacheDataTypeE1ELb1ELi512EEEvPfS2_PT_PKS3_PKT0_S9_ifPKiSB_iPKfiiiSD_SD_iiiii)
        /*3b84*/ 	.word	0x00000000


	//----- nvinfo : EIATTR_MIN_STACK_SIZE
	.align		4
.L_2587:
        /*3b88*/ 	.byte	0x04, 0x12
        /*3b8a*/ 	.short	(.L_2589 - .L_2588)
	.align		4
.L_2588:
        /*3b8c*/ 	.word	index@(_ZN4vllm25paged_attention_v2_kernelIthLi192ELi16ELi128ELNS_18Fp8KVCacheDataTypeE1ELb1ELi512EEEvPfS2_PT_PKS3_PKT0_S9_ifPKiSB_iPKfiiiSD_SD_iiiii)
        /*3b90*/ 	.word	0x00000000


	//----- nvinfo : EIATTR_MIN_STACK_SIZE
	.align		4
.L_2589:
        /*3b94*/ 	.byte	0x04, 0x12
        /*3b96*/ 	.short	(.L_2591 - .L_2590)
	.align		4
.L_2590:
        /*3b98*/ 	.word	index@(_ZN4vllm25paged_attention_v2_kernelIthLi128ELi16ELi128ELNS_18Fp8KVCacheDataTypeE1ELb1ELi512EEEvPfS2_PT_PKS3_PKT0_S9_ifPKiSB_iPKfiiiSD_SD_iiiii)
        /*3b9c*/ 	.word	0x00000000


	//----- nvinfo : EIATTR_MIN_STACK_SIZE
	.align		4
.L_2591:
        /*3ba0*/ 	.byte	0x04, 0x12
        /*3ba2*/ 	.short	(.L_2593 - .L_2592)
	.align		4
.L_2592:
        /*3ba4*/ 	.word	index@(_ZN4vllm25paged_attention_v2_kernelIthLi120ELi16ELi128ELNS_18Fp8KVCacheDataTypeE1ELb1ELi512EEEvPfS2_PT_PKS3_PKT0_S9_ifPKiSB_iPKfiiiSD_SD_iiiii)
        /*3ba8*/ 	.word	0x00000000


	//----- nvinfo : EIATTR_MIN_STACK_SIZE
	.align		4
.L_2593:
        /*3bac*/ 	.byte	0x04, 0x12
        /*3bae*/ 	.short	(.L_2595 - .L_2594)
	.align		4
.L_2594:
        /*3bb0*/ 	.word	index@(_ZN4vllm25paged_attention_v2_kernelIthLi112ELi16ELi128ELNS_18Fp8KVCacheDataTypeE1ELb1ELi512EEEvPfS2_PT_PKS3_PKT0_S9_ifPKiSB_iPKfiiiSD_SD_iiiii)
        /*3bb4*/ 	.word	0x00000000


	//----- nvinfo : EIATTR_MIN_STACK_SIZE
	.align		4
.L_2595:
        /*3bb8*/ 	.byte	0x04, 0x12
        /*3bba*/ 	.short	(.L_2597 - .L_2596)
	.align		4
.L_2596:
        /*3bbc*/ 	.word	index@(_ZN4vllm25paged_attention_v2_kernelIthLi96ELi16ELi128ELNS_18Fp8KVCacheDataTypeE1ELb1ELi512EEEvPfS2_PT_PKS3_PKT0_S9_ifPKiSB_iPKfiiiSD_SD_iiiii)
        /*3bc0*/ 	.word	0x00000000


	//----- nvinfo : EIATTR_MIN_STACK_SIZE
	.align		4
.L_2597:
        /*3bc4*/ 	.byte	0x04, 0x12
        /*3bc6*/ 	.short	(.L_2599 - .L_2598)
	.align		4
.L_2598:
        /*3bc8*/ 	.word	index@(_ZN4vllm25paged_attention_v2_kernelIthLi80ELi16ELi128ELNS_18Fp8KVCacheDataTypeE1ELb1ELi512EEEvPfS2_PT_PKS3_PKT0_S9_ifPKiSB_iPKfiiiSD_SD_iiiii)
        /*3bcc*/ 	.word	0x00000000


	//----- nvinfo : EIATTR_MIN_STACK_SIZE
	.align		4
.L_2599:
        /*3bd0*/ 	.byte	0x04, 0x12
        /*3bd2*/ 	.short	(.L_2601 - .L_2600)
	.align		4
.L_2600:
        /*3bd4*/ 	.word	index@(_ZN4vllm25paged_attention_v2_kernelIthLi64ELi16ELi128ELNS_18Fp8KVCacheDataTypeE1ELb1ELi512EEEvPfS2_PT_PKS3_PKT0_S9_ifPKiSB_iPKfiiiSD_SD_iiiii)
        /*3bd8*/ 	.word	0x00000000


	//----- nvinfo : EIATTR_MIN_STACK_SIZE
	.align		4
.L_2601:
        /*3bdc*/ 	.byte	0x04, 0x12
        /*3bde*/ 	.short	(.L_2603 - .L_2602)
	.align		4
.L_2602:
        /*3be0*/ 	.word	index@(_ZN4vllm25paged_attention_v2_kernelIthLi32ELi16ELi128ELNS_18Fp8KVCacheDataTypeE1ELb1ELi512EEEvPfS2_PT_PKS3_PKT0_S9_ifPKiSB_iPKfiiiSD_SD_iiiii)
        /*3be4*/ 	.word	0x00000000


	//----- nvinfo : EIATTR_MIN_STACK_SIZE
	.align		4
.L_2603:
        /*3be8*/ 	.byte	0x04, 0x12
        /*3bea*/ 	.short	(.L_2605 - .L_2604)
	.align		4
.L_2604:
        /*3bec*/ 	.word	index@(_ZN4vllm25paged_attention_v2_kernelIthLi256ELi8ELi128ELNS_18Fp8KVCacheDataTypeE1ELb0ELi512EEEvPfS2_PT_PKS3_PKT0_S9_ifPKiSB_iPKfiiiSD_SD_iiiii)
        /*3bf0*/ 	.word	0x00000000


	//----- nvinfo : EIATTR_MIN_STACK_SIZE
	.align		4
.L_2605:
        /*3bf4*/ 	.byte	0x04, 0x12
        /*3bf6*/ 	.short	(.L_2607 - .L_2606)
	.align		4
.L_2606:
        /*3bf8*/ 	.word	index@(_ZN4vllm25paged_attention_v2_kernelIthLi192ELi8ELi128ELNS_18Fp8KVCacheDataTypeE1ELb0ELi512EEEvPfS2_PT_PKS3_PKT0_S9_ifPKiSB_iPKfiiiSD_SD_iiiii)
        /*3bfc*/ 	.word	0x00000000


	//----- nvinfo : EIATTR_MIN_STACK_SIZE
	.align		4
.L_2607:
        /*3c00*/ 	.byte	0x04, 0x12
        /*3c02*/ 	.short	(.L_2609 - .L_2608)
	.align		4
.L_2608:
        /*3c04*/ 	.word	index@(_ZN4vllm25paged_attention_v2_kernelIthLi128ELi8ELi128ELNS_18Fp8KVCacheDataTypeE1ELb0ELi512EEEvPfS2_PT_PKS3_PKT0_S9_ifPKiSB_iPKfiiiSD_SD_iiiii)
        /*3c08*/ 	.word	0x00000000


	//----- nvinfo : EIATTR_MIN_STACK_SIZE
	.align		4
.L_2609:
        /*3c0c*/ 	.byte	0x04, 0x12
        /*3c0e*/ 	.short	(.L_2611 - .L_2610)
	.align		4
.L_2610:
        /*3c10*/ 	.word	index@(_ZN4vllm25paged_attention_v2_kernelIthLi120ELi8ELi128ELNS_18Fp8KVCacheDataTypeE1ELb0ELi512EEEvPfS2_PT_PKS3_PKT0_S9_ifPKiSB_iPKfiiiSD_SD_iiiii)
        /*3c14*/ 	.word	0x00000000


	//----- nvinfo : EIATTR_MIN_STACK_SIZE
	.align		4
.L_2611:
        /*3c18*/ 	.byte	0x04, 0x12
        /*3c1a*/ 	.short	(.L_2613 - .L_2612)
	.align		4
.L_2612:
        /*3c1c*/ 	.word	index@(_ZN4vllm25paged_attention_v2_kernelIthLi112ELi8ELi128ELNS_18Fp8KVCacheDataTypeE1ELb0ELi512EEEvPfS2_PT_PKS3_PKT0_S9_ifPKiSB_iPKfiiiSD_SD_iiiii)
        /*3c20*/ 	.word	0x00000000


	//----- nvinfo : EIATTR_MIN_STACK_SIZE
	.align		4
.L_2613:
        /*3c24*/ 	.byte	0x04, 0x12
        /*3c26*/ 	.short	(.L_2615 - .L_2614)
	.align		4
.L_2614:
        /*3c28*/ 	.word	index@(_ZN4vllm25paged_attention_v2_kernelIthLi96ELi8ELi128ELNS_18Fp8KVCacheDataTypeE1ELb0ELi512EEEvPfS2_PT_PKS3_PKT0_S9_ifPKiSB_iPKfiiiSD_SD_iiiii)
        /*3c2c*/ 	.word	0x00000000


	//----- nvinfo : EIATTR_MIN_STACK_SIZE
	.align		4
.L_2615:
        /*3c30*/ 	.byte	0x04, 0x12
        /*3c32*/ 	.short	(.L_2617 - .L_2616)
	.align		4
.L_2616:
        /*3c34*/ 	.word	index@(_ZN4vllm25paged_attention_v2_kernelIthLi80ELi8ELi128ELNS_18Fp8KVCacheDataTypeE1ELb0ELi512EEEvPfS2_PT_PKS3_PKT0_S9_ifPKiSB_iPKfiiiSD_SD_iiiii)
        /*3c38*/ 	.word	0x00000000


	//----- nvinfo : EIATTR_MIN_STACK_SIZE
	.align		4
.L_2617:
        /*3c3c*/ 	.byte	0x04, 0x12
        /*3c3e*/ 	.short	(.L_2619 - .L_2618)
	.align		4
.L_2618:
        /*3c40*/ 	.word	index@(_ZN4vllm25paged_attention_v2_kernelIthLi64ELi8ELi128ELNS_18Fp8KVCacheDataTypeE1ELb0ELi512EEEvPfS2_PT_PKS3_PKT0_S9_ifPKiSB_iPKfiiiSD_SD_iiiii)
        /*3c44*/ 	.word	0x00000000


	//----- nvinfo : EIATTR_MIN_STACK_SIZE
	.align		4
.L_2619:
        /*3c48*/ 	.byte	0x04, 0x12
        /*3c4a*/ 	.short	(.L_2621 - .L_2620)
	.align		4
.L_2620:
        /*3c4c*/ 	.word	index@(_ZN4vllm25paged_attention_v2_kernelIthLi32ELi8ELi128ELNS_18Fp8KVCacheDataTypeE1ELb0ELi512EEEvPfS2_PT_PKS3_PKT0_S9_ifPKiSB_iPKfiiiSD_SD_iiiii)
        /*3c50*/ 	.word	0x00000000


	//----- nvinfo : EIATTR_MIN_STACK_SIZE
	.align		4
.L_2621:
        /*3c54*/ 	.byte	0x04, 0x12
        /*3c56*/ 	.short	(.L_2623 - .L_2622)
	.align		4
.L_2622:
        /*3c58*/ 	.word	index@(_ZN4vllm25paged_attention_v2_kernelIthLi256ELi8ELi128ELNS_18Fp8KVCacheDataTypeE1ELb1ELi512EEEvPfS2_PT_PKS3_PKT0_S9_ifPKiSB_iPKfiiiSD_SD_iiiii)
        /*3c5c*/ 	.word	0x00000000


	//----- nvinfo : EIATTR_MIN_STACK_SIZE
	.align		4
.L_2623:
        /*3c60*/ 	.byte	0x04, 0x12
        /*3c62*/ 	.short	(.L_2625 - .L_2624)
	.align		4
.L_2624:
        /*3c64*/ 	.word	index@(_ZN4vllm25paged_attention_v2_kernelIthLi192ELi8ELi128ELNS_18Fp8KVCacheDataTypeE1ELb1ELi512EEEvPfS2_PT_PKS3_PKT0_S9_ifPKiSB_iPKfiiiSD_SD_iiiii)
        /*3c68*/ 	.word	0x00000000


	//----- nvinfo : EIATTR_MIN_STACK_SIZE
	.align		4
.L_2625:
        /*3c6c*/ 	.byte	0x04, 0x12
        /*3c6e*/ 	.short	(.L_2627 - .L_2626)
	.align		4
.L_2626:
        /*3c70*/ 	.word	index@(_ZN4vllm25paged_attention_v2_kernelIthLi128ELi8ELi128ELNS_18Fp8KVCacheDataTypeE1ELb1ELi512EEEvPfS2_PT_PKS3_PKT0_S9_ifPKiSB_iPKfiiiSD_SD_iiiii)
        /*3c74*/ 	.word	0x00000000


	//----- nvinfo : EIATTR_MIN_STACK_SIZE
	.align		4
.L_2627:
        /*3c78*/ 	.byte	0x04, 0x12
        /*3c7a*/ 	.short	(.L_2629 - .L_2628)
	.align		4
.L_2628:
        /*3c7c*/ 	.word	index@(_ZN4vllm25paged_attention_v2_kernelIthLi120ELi8ELi128ELNS_18Fp8KVCacheDataTypeE1ELb1ELi512EEEvPfS2_PT_PKS3_PKT0_S9_ifPKiSB_iPKfiiiSD_SD_iiiii)
        /*3c80*/ 	.word	0x00000000


	//----- nvinfo : EIATTR_MIN_STACK_SIZE
	.align		4
.L_2629:
        /*3c84*/ 	.byte	0x04, 0x12
        /*3c86*/ 	.short	(.L_2631 - .L_2630)
	.align		4
.L_2630:
        /*3c88*/ 	.word	index@(_ZN4vllm25paged_attention_v2_kernelIthLi112ELi8ELi128ELNS_18Fp8KVCacheDataTypeE1ELb1ELi512EEEvPfS2_PT_PKS3_PKT0_S9_ifPKiSB_iPKfiiiSD_SD_iiiii)
        /*3c8c*/ 	.word	0x00000000


	//----- nvinfo : EIATTR_MIN_STACK_SIZE
	.align		4
.L_2631:
        /*3c90*/ 	.byte	0x04, 0x12
        /*3c92*/ 	.short	(.L_2633 - .L_2632)
	.align		4
.L_2632:
        /*3c94*/ 	.word	index@(_ZN4vllm25paged_attention_v2_kernelIthLi96ELi8ELi128ELNS_18Fp8KVCacheDataTypeE1ELb1ELi512EEEvPfS2_PT_PKS3_PKT0_S9_ifPKiSB_iPKfiiiSD_SD_iiiii)
        /*3c98*/ 	.word	0x00000000


	//----- nvinfo : EIATTR_MIN_STACK_SIZE
	.align		4
.L_2633:
        /*3c9c*/ 	.byte	0x04, 0x12
        /*3c9e*/ 	.short	(.L_2635 - .L_2634)
	.align		4
.L_2634:
        /*3ca0*/ 	.word	index@(_ZN4vllm25paged_attention_v2_kernelIthLi80ELi8ELi128ELNS_18Fp8KVCacheDataTypeE1ELb1ELi512EEEvPfS2_PT_PKS3_PKT0_S9_ifPKiSB_iPKfiiiSD_SD_iiiii)
        /*3ca4*/ 	.word	0x00000000


	//----- nvinfo : EIATTR_MIN_STACK_SIZE
	.align		4
.L_2635:
        /*3ca8*/ 	.byte	0x04, 0x12
        /*3caa*/ 	.short	(.L_2637 - .L_2636)
	.align		4
.L_2636:
        /*3cac*/ 	.word	index@(_ZN4vllm25paged_attention_v2_kernelIthLi64ELi8ELi128ELNS_18Fp8KVCacheDataTypeE1ELb1ELi512EEEvPfS2_PT_PKS3_PKT0_S9_ifPKiSB_iPKfiiiSD_SD_iiiii)
        /*3cb0*/ 	.word	0x00000000


	//----- nvinfo : EIATTR_MIN_STACK_SIZE
	.align		4
.L_2637:
        /*3cb4*/ 	.byte	0x04, 0x12
        /*3cb6*/ 	.short	(.L_2639 - .L_2638)
	.align		4
.L_2638:
        /*3cb8*/ 	.word	index@(_ZN4vllm25paged_attention_v2_kernelIthLi32ELi8ELi128ELNS_18Fp8KVCacheDataTypeE1ELb1ELi512EEEvPfS2_PT_PKS3_PKT0_S9_ifPKiSB_iPKfiiiSD_SD_iiiii)
        /*3cbc*/ 	.word	0x00000000


	//----- nvinfo : EIATTR_MIN_STACK_SIZE
	.align		4
.L_2639:
        /*3cc0*/ 	.byte	0x04, 0x12
        /*3cc2*/ 	.short	(.L_2641 - .L_2640)
	.align		4
.L_2640:
        /*3cc4*/ 	.word	index@(_ZN4vllm25paged_attention_v2_kernelIfhLi256ELi32ELi128ELNS_18Fp8KVCacheDataTypeE1ELb0ELi512EEEvPfS2_PT_PKS3_PKT0_S9_ifPKiSB_iPKfiiiSD_SD_iiiii)
        /*3cc8*/ 	.word	0x00000000


	//----- nvinfo : EIATTR_MIN_STACK_SIZE
	.align		4
.L_2641:
        /*3ccc*/ 	.byte	0x04, 0x12
        /*3cce*/ 	.short	(.L_2643 - .L_2642)
	.align		4
.L_2642:
        /*3cd0*/ 	.word	index@(_ZN4vllm25paged_attention_v2_kernelIfhLi192ELi32ELi128ELNS_18Fp8KVCacheDataTypeE1ELb0ELi512EEEvPfS2_PT_PKS3_PKT0_S9_ifPKiSB_iPKfiiiSD_SD_iiiii)
        /*3cd4*/ 	.word	0x00000000


	//----- nvinfo : EIATTR_MIN_STACK_SIZE
	.align		4
.L_2643:
        /*3cd8*/ 	.byte	0x04, 0x12
        /*3cda*/ 	.short	(.L_2645 - .L_2644)
	.align		4
.L_2644:
        /*3cdc*/ 	.word	index@(_ZN4vllm25paged_attention_v2_kernelIfhLi128ELi32ELi128ELNS_18Fp8KVCacheDataTypeE1ELb0ELi512EEEvPfS2_PT_PKS3_PKT0_S9_ifPKiSB_iPKfiiiSD_SD_iiiii)
        /*3ce0*/ 	.word	0x00000000


	//----- nvinfo : EIATTR_MIN_STACK_SIZE
	.align		4
.L_2645:
        /*3ce4*/ 	.byte	0x04, 0x12
        /*3ce6*/ 	.short	(.L_2647 - .L_2646)
	.align		4
.L_2646:
        /*3ce8*/ 	.word	index@(_ZN4vllm25paged_attention_v2_kernelIfhLi120ELi32ELi128ELNS_18Fp8KVCacheDataTypeE1ELb0ELi512EEEvPfS2_PT_PKS3_PKT0_S9_ifPKiSB_iPKfiiiSD_SD_iiiii)
        /*3cec*/ 	.word	0x00000000


	//----- nvinfo : EIATTR_MIN_STACK_SIZE
	.align		4
.L_2647:
        /*3cf0*/ 	.byte	0x04, 0x12
        /*3cf2*/ 	.short	(.L_2649 - .L_2648)
	.align		4
.L_2648:
        /*3cf4*/ 	.word	index@(_ZN4vllm25paged_attention_v2_kernelIfhLi112ELi32ELi128ELNS_18Fp8KVCacheDataTypeE1ELb0ELi512EEEvPfS2_PT_PKS3_PKT0_S9_ifPKiSB_iPKfiiiSD_SD_iiiii)
        /*3cf8*/ 	.word	0x00000000


	//----- nvinfo : EIATTR_MIN_STACK_SIZE
	.align		4
.L_2649:
        /*3cfc*/ 	.byte	0x04, 0x12
        /*3cfe*/ 	.short	(.L_2651 - .L_2650)
	.align		4
.L_2650:
        /*3d00*/ 	.word	index@(_ZN4vllm25paged_attention_v2_kernelIfhLi96ELi32ELi128ELNS_18Fp8KVCacheDataTypeE1ELb0ELi512EEEvPfS2_PT_PKS3_PKT0_S9_ifPKiSB_iPKfiiiSD_SD_iiiii)
        /*3d04*/ 	.word	0x00000000


	//----- nvinfo : EIATTR_MIN_STACK_SIZE
	.align		4
.L_2651:
        /*3d08*/ 	.byte	0x04, 0x12
        /*3d0a*/ 	.short	(.L_2653 - .L_2652)
	.align		4
.L_2652:
        /*3d0c*/ 	.word	index@(_ZN4vllm25paged_attention_v2_kernelIfhLi80ELi32ELi128ELNS_18Fp8KVCacheDataTypeE1ELb0ELi512EEEvPfS2_PT_PKS3_PKT0_S9_ifPKiSB_iPKfiiiSD_SD_iiiii)
        /*3d10*/ 	.word	0x00000000


	//----- nvinfo : EIATTR_MIN_STACK_SIZE
	.align		4
.L_2653:
        /*3d14*/ 	.byte	0x04, 0x12
        /*3d16*/ 	.short	(.L_2655 - .L_2654)
	.align		4
.L_2654:
        /*3d18*/ 	.word	index@(_ZN4vllm25paged_attention_v2_kernelIfhLi64ELi32ELi128ELNS_18Fp8KVCacheDataTypeE1ELb0ELi512EEEvPfS2_PT_PKS3_PKT0_S9_ifPKiSB_iPKfiiiSD_SD_iiiii)
        /*3d1c*/ 	.word	0x00000000


	//----- nvinfo : EIATTR_MIN_STACK_SIZE
	.align		4
.L_2655:
        /*3d20*/ 	.byte	0x04, 0x12
        /*3d22*/ 	.short	(.L_2657 - .L_2656)
	.align		4
.L_2656:
        /*3d24*/ 	.word	index@(_ZN4vllm25paged_attention_v2_kernelIfhLi32ELi32ELi128ELNS_18Fp8KVCacheDataTypeE1ELb0ELi512EEEvPfS2_PT_PKS3_PKT0_S9_ifPKiSB_iPKfiiiSD_SD_iiiii)
        /*3d28*/ 	.word	0x00000000


	//----- nvinfo : EIATTR_MIN_STACK_SIZE
	.align		4
.L_2657:
        /*3d2c*/ 	.byte	0x04, 0x12
        /*3d2e*/ 	.short	(.L_2659 - .L_2658)
	.align		4
.L_2658:
        /*3d30*/ 	.word	index@(_ZN4vllm25paged_attention_v2_kernelIfhLi256ELi32ELi128ELNS_18Fp8KVCacheDataTypeE1ELb1ELi512EEEvPfS2_PT_PKS3_PKT0_S9_ifPKiSB_iPKfiiiSD_SD_iiiii)
        /*3d34*/ 	.word	0x00000000


	//----- nvinfo : EIATTR_MIN_STACK_SIZE
	.align		4
.L_2659:
        /*3d38*/ 	.byte	0x04, 0x12
        /*3d3a*/ 	.short	(.L_2661 - .L_2660)
	.align		4
.L_2660:
        /*3d3c*/ 	.word	index@(_ZN4vllm25paged_attention_v2_kernelIfhLi192ELi32ELi128ELNS_18Fp8KVCacheDataTypeE1ELb1ELi512EEEvPfS2_PT_PKS3_PKT0_S9_ifPKiSB_iPKfiiiSD_SD_iiiii)
        /*3d40*/ 	.word	0x00000000


	//----- nvinfo : EIATTR_MIN_STACK_SIZE
	.align		4
.L_2661:
        /*3d44*/ 	.byte	0x04, 0x12
        /*3d46*/ 	.short	(.L_2663 - .L_2662)
	.align		4
.L_2662:
        /*3d48*/ 	.word	index@(_ZN4vllm25paged_attention_v2_kernelIfhLi128ELi32ELi128ELNS_18Fp8KVCacheDataTypeE1ELb1ELi512EEEvPfS2_PT_PKS3_PKT0_S9_ifPKiSB_iPKfiiiSD_SD_iiiii)
        /*3d4c*/ 	.word	0x00000000


	//----- nvinfo : EIATTR_MIN_STACK_SIZE
	.align		4
.L_2663:
        /*3d50*/ 	.byte	0x04, 0x12
        /*3d52*/ 	.short	(.L_2665 - .L_2664)
	.align		4
.L_2664:
        /*3d54*/ 	.word	index@(_ZN4vllm25paged_attention_v2_kernelIfhLi120ELi32ELi128ELNS_18Fp8KVCacheDataTypeE1ELb1ELi512EEEvPfS2_PT_PKS3_PKT0_S9_ifPKiSB_iPKfiiiSD_SD_iiiii)
        /*3d58*/ 	.word	0x00000000


	//----- nvinfo : EIATTR_MIN_STACK_SIZE
	.align		4
.L_2665:
        /*3d5c*/ 	.byte	0x04, 0x12
        /*3d5e*/ 	.short	(.L_2667 - .L_2666)
	.align		4
.L_2666:
        /*3d60*/ 	.word	index@(_ZN4vllm25paged_attention_v2_kernelIfhLi112ELi32ELi128ELNS_18Fp8KVCacheDataTypeE1ELb1ELi512EEEvPfS2_PT_PKS3_PKT0_S9_ifPKiSB_iPKfiiiSD_SD_iiiii)
        /*3d64*/ 	.word	0x00000000


	//----- nvinfo : EIATTR_MIN_STACK_SIZE
	.align		4
.L_2667:
        /*3d68*/ 	.byte	0x04, 0x12
        /*3d6a*/ 	.short	(.L_2669 - .L_2668)
	.align		4
.L_2668:
        /*3d6c*/ 	.word	index@(_ZN4vllm25paged_attention_v2_kernelIfhLi96ELi32ELi128ELNS_18Fp8KVCacheDataTypeE1ELb1ELi512EEEvPfS2_PT_PKS3_PKT0_S9_ifPKiSB_iPKfiiiSD_SD_iiiii)
        /*3d70*/ 	.word	0x00000000


	//----- nvinfo : EIATTR_MIN_STACK_SIZE
	.align		4
.L_2669:
        /*3d74*/ 	.byte	0x04, 0x12
        /*3d76*/ 	.short	(.L_2671 - .L_2670)
	.align		4
.L_2670:
        /*3d78*/ 	.word	index@(_ZN4vllm25paged_attention_v2_kernelIfhLi80ELi32ELi128ELNS_18Fp8KVCacheDataTypeE1ELb1ELi512EEEvPfS2_PT_PKS3_PKT0_S9_ifPKiSB_iPKfiiiSD_SD_iiiii)
        /*3d7c*/ 	.word	0x00000000


	//----- nvinfo : EIATTR_MIN_STACK_SIZE
	.align		4
.L_2671:
        /*3d80*/ 	.byte	0x04, 0x12
        /*3d82*/ 	.short	(.L_2673 - .L_2672)
	.align		4
.L_2672:
        /*3d84*/ 	.word	index@(_ZN4vllm25paged_attention_v2_kernelIfhLi64ELi32ELi128ELNS_18Fp8KVCacheDataTypeE1ELb1ELi512EEEvPfS2_PT_PKS3_PKT0_S9_ifPKiSB_iPKfiiiSD_SD_iiiii)
        /*3d88*/ 	.word	0x00000000


	//----- nvinfo : EIATTR_MIN_STACK_SIZE
	.align		4
.L_2673:
        /*3d8c*/ 	.byte	0x04, 0x12
        /*3d8e*/ 	.short	(.L_2675 - .L_2674)
	.align		4
.L_2674:
        /*3d90*/ 	.word	index@(_ZN4vllm25paged_attention_v2_kernelIfhLi32ELi32ELi128ELNS_18Fp8KVCacheDataTypeE1ELb1ELi512EEEvPfS2_PT_PKS3_PKT0_S9_ifPKiSB_iPKfiiiSD_SD_iiiii)
        /*3d94*/ 	.word	0x00000000


	//----- nvinfo : EIATTR_MIN_STACK_SIZE
	.align		4
.L_2675:
        /*3d98*/ 	.byte	0x04, 0x12
        /*3d9a*/ 	.short	(.L_2677 - .L_2676)
	.align		4
.L_2676:
        /*3d9c*/ 	.word	index@(_ZN4vllm25paged_attention_v2_kernelIfhLi256ELi16ELi128ELNS_18Fp8KVCacheDataTypeE1ELb0ELi512EEEvPfS2_PT_PKS3_PKT0_S9_ifPKiSB_iPKfiiiSD_SD_iiiii)
        /*3da0*/ 	.word	0x00000000


	//----- nvinfo : EIATTR_MIN_STACK_SIZE
	.align		4
.L_2677:
        /*3da4*/ 	.byte	0x04, 0x12
        /*3da6*/ 	.short	(.L_2679 - .L_2678)
	.align		4
.L_2678:
        /*3da8*/ 	.word	index@(_ZN4vllm25paged_attention_v2_kernelIfhLi192ELi16ELi128ELNS_18Fp8KVCacheDataTypeE1ELb0ELi512EEEvPfS2_PT_PKS3_PKT0_S9_ifPKiSB_iPKfiiiSD_SD_iiiii)
        /*3dac*/ 	.word	0x00000000


	//----- nvinfo : EIATTR_MIN_STACK_SIZE
	.align		4
.L_2679:
        /*3db0*/ 	.byte	0x04, 0x12
        /*3db2*/ 	.short	(.L_2681 - .L_2680)
	.align		4
.L_2680:
        /*3db4*/ 	.word	index@(_ZN4vllm25paged_attention_v2_kernelIfhLi128ELi16ELi128ELNS_18Fp8KVCacheDataTypeE1ELb0ELi512EEEvPfS2_PT_PKS3_PKT0_S9_ifPKiSB_iPKfiiiSD_SD_iiiii)
        /*3db8*/ 	.word	0x00000000


	//----- nvinfo : EIATTR_MIN_STACK_SIZE
	.align		4
.L_2681:
        /*3dbc*/ 	.byte	0x04, 0x12
        /*3dbe*/ 	.short	(.L_2683 - .L_2682)
	.align		4
.L_2682:
        /*3dc0*/ 	.word	index@(_ZN4vllm25paged_attention_v2_kernelIfhLi120ELi16ELi128ELNS_18Fp8KVCacheDataTypeE1ELb0ELi512EEEvPfS2_PT_PKS3_PKT0_S9_ifPKiSB_iPKfiiiSD_SD_iiiii)
        /*3dc4*/ 	.word	0x00000000


	//----- nvinfo : EIATTR_MIN_STACK_SIZE
	.align		4
.L_2683:
        /*3dc8*/ 	.byte	0x04, 0x12
        /*3dca*/ 	.short	(.L_2685 - .L_2684)
	.align		4
.L_2684:
        /*3dcc*/ 	.word	index@(_ZN4vllm25paged_attention_v2_kernelIfhLi112ELi16ELi128ELNS_18Fp8KVCacheDataTypeE1ELb0ELi512EEEvPfS2_PT_PKS3_PKT0_S9_ifPKiSB_iPKfiiiSD_SD_iiiii)
        /*3dd0*/ 	.word	0x00000000


	//----- nvinfo : EIATTR_MIN_STACK_SIZE
	.align		4
.L_2685:
        /*3dd4*/ 	.byte	0x04, 0x12
        /*3dd6*/ 	.short	(.L_2687 - .L_2686)
	.align		4
.L_2686:
        /*3dd8*/ 	.word	index@(_ZN4vllm25paged_attention_v2_kernelIfhLi96ELi16ELi128ELNS_18Fp8KVCacheDataTypeE1ELb0ELi512EEEvPfS2_PT_PKS3_PKT0_S9_ifPKiSB_iPKfiiiSD_SD_iiiii)
        /*3ddc*/ 	.word	0x00000000


	//----- nvinfo : EIATTR_MIN_STACK_SIZE
	.align		4
.L_2687:
        /*3de0*/ 	.byte	0x04, 0x12
        /*3de2*/ 	.short	(.L_2689 - .L_2688)
	.align		4
.L_2688:
        /*3de4*/ 	.word	index@(_ZN4vllm25paged_attention_v2_kernelIfhLi80ELi16ELi128ELNS_18Fp8KVCacheDataTypeE1ELb0ELi512EEEvPfS2_PT_PKS3_PKT0_S9_ifPKiSB_iPKfiiiSD_SD_iiiii)
        /*3de8*/ 	.word	0x00000000


	//----- nvinfo : EIATTR_MIN_STACK_SIZE
	.align		4
.L_2689:
        /*3dec*/ 	.byte	0x04, 0x12
        /*3dee*/ 	.short	(.L_2691 - .L_2690)
	.align		4
.L_2690:
        /*3df0*/ 	.word	index@(_ZN4vllm25paged_attention_v2_kernelIfhLi64ELi16ELi128ELNS_18Fp8KVCacheDataTypeE1ELb0ELi512EEEvPfS2_PT_PKS3_PKT0_S9_ifPKiSB_iPKfiiiSD_SD_iiiii)
        /*3df4*/ 	.word	0x00000000


	//----- nvinfo : EIATTR_MIN_STACK_SIZE
	.align		4
.L_2691:
        /*3df8*/ 	.byte	0x04, 0x12
        /*3dfa*/ 	.short	(.L_2693 - .L_2692)
	.align		4
.L_2692:
        /*3dfc*/ 	.word	index@(_ZN4vllm25paged_attention_v2_kernelIfhLi32ELi16ELi128ELNS_18Fp8KVCacheDataTypeE1ELb0ELi512EEEvPfS2_PT_PKS3_PKT0_S9_ifPKiSB_iPKfiiiSD_SD_iiiii)
        /*3e00*/ 	.word	0x00000000


	//----- nvinfo : EIATTR_MIN_STACK_SIZE
	.align		4
.L_2693:
        /*3e04*/ 	.byte	0x04, 0x12
        /*3e06*/ 	.short	(.L_2695 - .L_2694)
	.align		4
.L_2694:
        /*3e08*/ 	.word	index@(_ZN4vllm25paged_attention_v2_kernelIfhLi256ELi16ELi128ELNS_18Fp8KVCacheDataTypeE1ELb1ELi512EEEvPfS2_PT_PKS3_PKT0_S9_ifPKiSB_iPKfiiiSD_SD_iiiii)
        /*3e0c*/ 	.word	0x00000000


	//----- nvinfo : EIATTR_MIN_STACK_SIZE
	.align		4
.L_2695:
        /*3e10*/ 	.byte	0x04, 0x12
        /*3e12*/ 	.short	(.L_2697 - .L_2696)
	.align		4
.L_2696:
        /*3e14*/ 	.word	index@(_ZN4vllm25paged_attention_v2_kernelIfhLi192ELi16ELi128ELNS_18Fp8KVCacheDataTypeE1ELb1ELi512EEEvPfS2_PT_PKS3_PKT0_S9_ifPKiSB_iPKfiiiSD_SD_iiiii)
        /*3e18*/ 	.word	0x00000000


	//----- nvinfo : EIATTR_MIN_STACK_SIZE
	.align		4
.L_2697:
        /*3e1c*/ 	.byte	0x04, 0x12
        /*3e1e*/ 	.short	(.L_2699 - .L_2698)
	.align		4
.L_2698:
        /*3e20*/ 	.word	index@(_ZN4vllm25paged_attention_v2_kernelIfhLi128ELi16ELi128ELNS_18Fp8KVCacheDataTypeE1ELb1ELi512EEEvPfS2_PT_PKS3_PKT0_S9_ifPKiSB_iPKfiiiSD_SD_iiiii)
        /*3e24*/ 	.word	0x00000000


	//----- nvinfo : EIATTR_MIN_STACK_SIZE
	.align		4
.L_2699:
        /*3e28*/ 	.byte	0x04, 0x12
        /*3e2a*/ 	.short	(.L_2701 - .L_2700)
	.align		4
.L_2700:
        /*3e2c*/ 	.word	index@(_ZN4vllm25paged_attention_v2_kernelIfhLi120ELi16ELi128ELNS_18Fp8KVCacheDataTypeE1ELb1ELi512EEEvPfS2_PT_PKS3_PKT0_S9_ifPKiSB_iPKfiiiSD_SD_iiiii)
        /*3e30*/ 	.word	0x00000000


	//----- nvinfo : EIATTR_MIN_STACK_SIZE
	.align		4
.L_2701:
        /*3e34*/ 	.byte	0x04, 0x12
        /*3e36*/ 	.short	(.L_2703 - .L_2702)
	.align		4
.L_2702:
        /*3e38*/ 	.word	index@(_ZN4vllm25paged_attention_v2_kernelIfhLi112ELi16ELi128ELNS_18Fp8KVCacheDataTypeE1ELb1ELi512EEEvPfS2_PT_PKS3_PKT0_S9_ifPKiSB_iPKfiiiSD_SD_iiiii)
        /*3e3c*/ 	.word	0x00000000


	//----- nvinfo : EIATTR_MIN_STACK_SIZE
	.align		4
.L_2703:
        /*3e40*/ 	.byte	0x04, 0x12
        /*3e42*/ 	.short	(.L_2705 - .L_2704)
	.align		4
.L_2704:
        /*3e44*/ 	.word	index@(_ZN4vllm25paged_attention_v2_kernelIfhLi96ELi16ELi128ELNS_18Fp8KVCacheDataTypeE1ELb1ELi512EEEvPfS2_PT_PKS3_PKT0_S9_ifPKiSB_iPKfiiiSD_SD_iiiii)
        /*3e48*/ 	.word	0x00000000


	//----- nvinfo : EIATTR_MIN_STACK_SIZE
	.align		4
.L_2705:
        /*3e4c*/ 	.byte	0x04, 0x12
        /*3e4e*/ 	.short	(.L_2707 - .L_2706)
	.align		4
.L_2706:
        /*3e50*/ 	.word	index@(_ZN4vllm25paged_attention_v2_kernelIfhLi80ELi16ELi128ELNS_18Fp8KVCacheDataTypeE1ELb1ELi512EEEvPfS2_PT_PKS3_PKT0_S9_ifPKiSB_iPKfiiiSD_SD_iiiii)
        /*3e54*/ 	.word	0x00000000


	//----- nvinfo : EIATTR_MIN_STACK_SIZE
	.align		4
.L_2707:
        /*3e58*/ 	.byte	0x04, 0x12
        /*3e5a*/ 	.short	(.L_2709 - .L_2708)
	.align		4
.L_2708:
        /*3e5c*/ 	.word	index@(_ZN4vllm25paged_attention_v2_kernelIfhLi64ELi16ELi128ELNS_18Fp8KVCacheDataTypeE1ELb1ELi512EEEvPfS2_PT_PKS3_PKT0_S9_ifPKiSB_iPKfiiiSD_SD_iiiii)
        /*3e60*/ 	.word	0x00000000


	//----- nvinfo : EIATTR_MIN_STACK_SIZE
	.align		4
.L_2709:
        /*3e64*/ 	.byte	0x04, 0x12
        /*3e66*/ 	.short	(.L_2711 - .L_2710)
	.align		4
.L_2710:
        /*3e68*/ 	.word	index@(_ZN4vllm25paged_attention_v2_kernelIfhLi32ELi16ELi128ELNS_18Fp8KVCacheDataTypeE1ELb1ELi512EEEvPfS2_PT_PKS3_PKT0_S9_ifPKiSB_iPKfiiiSD_SD_iiiii)
        /*3e6c*/ 	.word	0x00000000


	//----- nvinfo : EIATTR_MIN_STACK_SIZE
	.align		4
.L_2711:
        /*3e70*/ 	.byte	0x04, 0x12
        /*3e72*/ 	.short	(.L_2713 - .L_2712)
	.align		4
.L_2712:
        /*3e74*/ 	.word	index@(_ZN4vllm25paged_attention_v2_kernelIfhLi256ELi8ELi128ELNS_18Fp8KVCacheDataTypeE1ELb0ELi512EEEvPfS2_PT_PKS3_PKT0_S9_ifPKiSB_iPKfiiiSD_SD_iiiii)
        /*3e78*/ 	.word	0x00000000


	//----- nvinfo : EIATTR_MIN_STACK_SIZE
	.align		4
.L_2713:
        /*3e7c*/ 	.byte	0x04, 0x12
        /*3e7e*/ 	.short	(.L_2715 - .L_2714)
	.align		4
.L_2714:
        /*3e80*/ 	.word	index@(_ZN4vllm25paged_attention_v2_kernelIfhLi192ELi8ELi128ELNS_18Fp8KVCacheDataTypeE1ELb0ELi512EEEvPfS2_PT_PKS3_PKT0_S9_ifPKiSB_iPKfiiiSD_SD_iiiii)
        /*3e84*/ 	.word	0x00000000


	//----- nvinfo : EIATTR_MIN_STACK_SIZE
	.align		4
.L_2715:
        /*3e88*/ 	.byte	0x04, 0x12
        /*3e8a*/ 	.short	(.L_2717 - .L_2716)
	.align		4
.L_2716:
        /*3e8c*/ 	.word	index@(_ZN4vllm25paged_attention_v2_kernelIfhLi128ELi8ELi128ELNS_18Fp8KVCacheDataTypeE1ELb0ELi512EEEvPfS2_PT_PKS3_PKT0_S9_ifPKiSB_iPKfiiiSD_SD_iiiii)
        /*3e90*/ 	.word	0x00000000


	//----- nvinfo : EIATTR_MIN_STACK_SIZE
	.align		4
.L_2717:
        /*3e94*/ 	.byte	0x04, 0x12
        /*3e96*/ 	.short	(.L_2719 - .L_2718)
	.align		4
.L_2718:
        /*3e98*/ 	.word	index@(_ZN4vllm25paged_attention_v2_kernelIfhLi120ELi8ELi128ELNS_18Fp8KVCacheDataTypeE1ELb0ELi512EEEvPfS2_PT_PKS3_PKT0_S9_ifPKiSB_iPKfiiiSD_SD_iiiii)
        /*3e9c*/ 	.word	0x00000000


	//----- nvinfo : EIATTR_MIN_STACK_SIZE
	.align		4
.L_2719:
        /*3ea0*/ 	.byte	0x04, 0x12
        /*3ea2*/ 	.short	(.L_2721 - .L_2720)
	.align		4
.L_2720:
        /*3ea4*/ 	.word	index@(_ZN4vllm25paged_attention_v2_kernelIfhLi112ELi8ELi128ELNS_18Fp8KVCacheDataTypeE1ELb0ELi512EEEvPfS2_PT_PKS3_PKT0_S9_ifPKiSB_iPKfiiiSD_SD_iiiii)
        /*3ea8*/ 	.word	0x00000000


	//----- nvinfo : EIATTR_MIN_STACK_SIZE
	.align		4
.L_2721:
        /*3eac*/ 	.byte	0x04, 0x12
        /*3eae*/ 	.short	(.L_2723 - .L_2722)
	.align		4
.L_2722:
        /*3eb0*/ 	.word	index@(_ZN4vllm25paged_attention_v2_kernelIfhLi96ELi8ELi128ELNS_18Fp8KVCacheDataTypeE1ELb0ELi512EEEvPfS2_PT_PKS3_PKT0_S9_ifPKiSB_iPKfiiiSD_SD_iiiii)
        /*3eb4*/ 	.word	0x00000000


	//----- nvinfo : EIATTR_MIN_STACK_SIZE
	.align		4
.L_2723:
        /*3eb8*/ 	.byte	0x04, 0x12
        /*3eba*/ 	.short	(.L_2725 - .L_2724)
	.align		4
.L_2724:
        /*3ebc*/ 	.word	index@(_ZN4vllm25paged_attention_v2_kernelIfhLi80ELi8ELi128ELNS_18Fp8KVCacheDataTypeE1ELb0ELi512EEEvPfS2_PT_PKS3_PKT0_S9_ifPKiSB_iPKfiiiSD_SD_iiiii)
        /*3ec0*/ 	.word	0x00000000


	//----- nvinfo : EIATTR_MIN_STACK_SIZE
	.align		4
.L_2725:
        /*3ec4*/ 	.byte	0x04, 0x12
        /*3ec6*/ 	.short	(.L_2727 - .L_2726)
	.align		4
.L_2726:
        /*3ec8*/ 	.word	index@(_ZN4vllm25paged_attention_v2_kernelIfhLi64ELi8ELi128ELNS_18Fp8KVCacheDataTypeE1ELb0ELi512EEEvPfS2_PT_PKS3_PKT0_S9_ifPKiSB_iPKfiiiSD_SD_iiiii)
        /*3ecc*/ 	.word	0x00000000


	//----- nvinfo : EIATTR_MIN_STACK_SIZE
	.align		4
.L_2727:
        /*3ed0*/ 	.byte	0x04, 0x12
        /*3ed2*/ 	.short	(.L_2729 - .L_2728)
	.align		4
.L_2728:
        /*3ed4*/ 	.word	index@(_ZN4vllm25paged_attention_v2_kernelIfhLi32ELi8ELi128ELNS_18Fp8KVCacheDataTypeE1ELb0ELi512EEEvPfS2_PT_PKS3_PKT0_S9_ifPKiSB_iPKfiiiSD_SD_iiiii)
        /*3ed8*/ 	.word	0x00000000


	//----- nvinfo : EIATTR_MIN_STACK_SIZE
	.align		4
.L_2729:
        /*3edc*/ 	.byte	0x04, 0x12
        /*3ede*/ 	.short	(.L_2731 - .L_2730)
	.align		4
.L_2730:
        /*3ee0*/ 	.word	index@(_ZN4vllm25paged_attention_v2_kernelIfhLi256ELi8ELi128ELNS_18Fp8KVCacheDataTypeE1ELb1ELi512EEEvPfS2_PT_PKS3_PKT0_S9_ifPKiSB_iPKfiiiSD_SD_iiiii)
        /*3ee4*/ 	.word	0x00000000


	//----- nvinfo : EIATTR_MIN_STACK_SIZE
	.align		4
.L_2731:
        /*3ee8*/ 	.byte	0x04, 0x12
        /*3eea*/ 	.short	(.L_2733 - .L_2732)
	.align		4
.L_2732:
        /*3eec*/ 	.word	index@(_ZN4vllm25paged_attention_v2_kernelIfhLi192ELi8ELi128ELNS_18Fp8KVCacheDataTypeE1ELb1ELi512EEEvPfS2_PT_PKS3_PKT0_S9_ifPKiSB_iPKfiiiSD_SD_iiiii)
        /*3ef0*/ 	.word	0x00000000


	//----- nvinfo : EIATTR_MIN_STACK_SIZE
	.align		4
.L_2733:
        /*3ef4*/ 	.byte	0x04, 0x12
        /*3ef6*/ 	.short	(.L_2735 - .L_2734)
	.align		4
.L_2734:
        /*3ef8*/ 	.word	index@(_ZN4vllm25paged_attention_v2_kernelIfhLi128ELi8ELi128ELNS_18Fp8KVCacheDataTypeE1ELb1ELi512EEEvPfS2_PT_PKS3_PKT0_S9_ifPKiSB_iPKfiiiSD_SD_iiiii)
        /*3efc*/ 	.word	0x00000000


	//----- nvinfo : EIATTR_MIN_STACK_SIZE
	.align		4
.L_2735:
        /*3f00*/ 	.byte	0x04, 0x12
        /*3f02*/ 	.short	(.L_2737 - .L_2736)
	.align		4
.L_2736:
        /*3f04*/ 	.word	index@(_ZN4vllm25paged_attention_v2_kernelIfhLi120ELi8ELi128ELNS_18Fp8KVCacheDataTypeE1ELb1ELi512EEEvPfS2_PT_PKS3_PKT0_S9_ifPKiSB_iPKfiiiSD_SD_iiiii)
        /*3f08*/ 	.word	0x00000000


	//----- nvinfo : EIATTR_MIN_STACK_SIZE
	.align		4
.L_2737:
        /*3f0c*/ 	.byte	0x04, 0x12
        /*3f0e*/ 	.short	(.L_2739 - .L_2738)
	.align		4
.L_2738:
        /*3f10*/ 	.word	index@(_ZN4vllm25paged_attention_v2_kernelIfhLi112ELi8ELi128ELNS_18Fp8KVCacheDataTypeE1ELb1ELi512EEEvPfS2_PT_PKS3_PKT0_S9_ifPKiSB_iPKfiiiSD_SD_iiiii)
        /*3f14*/ 	.word	0x00000000


	//----- nvinfo : EIATTR_MIN_STACK_SIZE
	.align		4
.L_2739:
        /*3f18*/ 	.byte	0x04, 0x12
        /*3f1a*/ 	.short	(.L_2741 - .L_2740)
	.align		4
.L_2740:
        /*3f1c*/ 	.word	index@(_ZN4vllm25paged_attention_v2_kernelIfhLi96ELi8ELi128ELNS_18Fp8KVCacheDataTypeE1ELb1ELi512EEEvPfS2_PT_PKS3_PKT0_S9_ifPKiSB_iPKfiiiSD_SD_iiiii)
        /*3f20*/ 	.word	0x00000000


	//----- nvinfo : EIATTR_MIN_STACK_SIZE
	.align		4
.L_2741:
        /*3f24*/ 	.byte	0x04, 0x12
        /*3f26*/ 	.short	(.L_2743 - .L_2742)
	.align		4
.L_2742:
        /*3f28*/ 	.word	index@(_ZN4vllm25paged_attention_v2_kernelIfhLi80ELi8ELi128ELNS_18Fp8KVCacheDataTypeE1ELb1ELi512EEEvPfS2_PT_PKS3_PKT0_S9_ifPKiSB_iPKfiiiSD_SD_iiiii)
        /*3f2c*/ 	.word	0x00000000


	//----- nvinfo : EIATTR_MIN_STACK_SIZE
	.align		4
.L_2743:
        /*3f30*/ 	.byte	0x04, 0x12
        /*3f32*/ 	.short	(.L_2745 - .L_2744)
	.align		4
.L_2744:
        /*3f34*/ 	.word	index@(_ZN4vllm25paged_attention_v2_kernelIfhLi64ELi8ELi128ELNS_18Fp8KVCacheDataTypeE1ELb1ELi512EEEvPfS2_PT_PKS3_PKT0_S9_ifPKiSB_iPKfiiiSD_SD_iiiii)
        /*3f38*/ 	.word	0x00000000


	//----- nvinfo : EIATTR_MIN_STACK_SIZE
	.align		4
.L_2745:
        /*3f3c*/ 	.byte	0x04, 0x12
        /*3f3e*/ 	.short	(.L_2747 - .L_2746)
	.align		4
.L_2746:
        /*3f40*/ 	.word	index@(_ZN4vllm25paged_attention_v2_kernelIfhLi32ELi8ELi128ELNS_18Fp8KVCacheDataTypeE1ELb1ELi512EEEvPfS2_PT_PKS3_PKT0_S9_ifPKiSB_iPKfiiiSD_SD_iiiii)
        /*3f44*/ 	.word	0x00000000


	//----- nvinfo : EIATTR_MIN_STACK_SIZE
	.align		4
.L_2747:
        /*3f48*/ 	.byte	0x04, 0x12
        /*3f4a*/ 	.short	(.L_2749 - .L_2748)
	.align		4
.L_2748:
        /*3f4c*/ 	.word	index@(_ZN4vllm25paged_attention_v2_kernelI13__nv_bfloat16S1_Li256ELi32ELi128ELNS_18Fp8KVCacheDataTypeE0ELb0ELi512EEEvPfS3_PT_PKS4_PKT0_SA_ifPKiSC_iPKfiiiSE_SE_iiiii)
        /*3f50*/ 	.word	0x00000070


	//----- nvinfo : EIATTR_MIN_STACK_SIZE
	.align		4
.L_2749:
        /*3f54*/ 	.byte	0x04, 0x12
        /*3f56*/ 	.short	(.L_2751 - .L_2750)
	.align		4
.L_2750:
        /*3f58*/ 	.word	index@(_ZN4vllm25paged_attention_v2_kernelI13__nv_bfloat16S1_Li192ELi32ELi128ELNS_18Fp8KVCacheDataTypeE0ELb0ELi512EEEvPfS3_PT_PKS4_PKT0_SA_ifPKiSC_iPKfiiiSE_SE_iiiii)
        /*3f5c*/ 	.word	0x00000000


	//----- nvinfo : EIATTR_MIN_STACK_SIZE
	.align		4
.L_2751:
        /*3f60*/ 	.byte	0x04, 0x12
        /*3f62*/ 	.short	(.L_2753 - .L_2752)
	.align		4
.L_2752:
        /*3f64*/ 	.word	index@(_ZN4vllm25paged_attention_v2_kernelI13__nv_bfloat16S1_Li128ELi32ELi128ELNS_18Fp8KVCacheDataTypeE0ELb0ELi512EEEvPfS3_PT_PKS4_PKT0_SA_ifPKiSC_iPKfiiiSE_SE_iiiii)
        /*3f68*/ 	.word	0x00000000


	//----- nvinfo : EIATTR_MIN_STACK_SIZE
	.align		4
.L_2753:
        /*3f6c*/ 	.byte	0x04, 0x12
        /*3f6e*/ 	.short	(.L_2755 - .L_2754)
	.align		4
.L_2754:
        /*3f70*/ 	.word	index@(_ZN4vllm25paged_attention_v2_kernelI13__nv_bfloat16S1_Li120ELi32ELi128ELNS_18Fp8KVCacheDataTypeE0ELb0ELi512EEEvPfS3_PT_PKS4_PKT0_SA_ifPKiSC_iPKfiiiSE_SE_iiiii)
        /*3f74*/ 	.word	0x00000000


	//----- nvinfo : EIATTR_MIN_STACK_SIZE
	.align		4
.L_2755:
        /*3f78*/ 	.byte	0x04, 0x12
        /*3f7a*/ 	.short	(.L_2757 - .L_2756)
	.align		4
.L_2756:
        /*3f7c*/ 	.word	index@(_ZN4vllm25paged_attention_v2_kernelI13__nv_bfloat16S1_Li112ELi32ELi128ELNS_18Fp8KVCacheDataTypeE0ELb0ELi512EEEvPfS3_PT_PKS4_PKT0_SA_ifPKiSC_iPKfiiiSE_SE_iiiii)
        /*3f80*/ 	.word	0x00000000


	//----- nvinfo : EIATTR_MIN_STACK_SIZE
	.align		4
.L_2757:
        /*3f84*/ 	.byte	0x04, 0x12
        /*3f86*/ 	.short	(.L_2759 - .L_2758)
	.align		4
.L_2758:
        /*3f88*/ 	.word	index@(_ZN4vllm25paged_attention_v2_kernelI13__nv_bfloat16S1_Li96ELi32ELi128ELNS_18Fp8KVCacheDataTypeE0ELb0ELi512EEEvPfS3_PT_PKS4_PKT0_SA_ifPKiSC_iPKfiiiSE_SE_iiiii)
        /*3f8c*/ 	.word	0x00000000


	//----- nvinfo : EIATTR_MIN_STACK_SIZE
	.align		4
.L_2759:
        /*3f90*/ 	.byte	0x04, 0x12
        /*3f92*/ 	.short	(.L_2761 - .L_2760)
	.align		4
.L_2760:
        /*3f94*/ 	.word	index@(_ZN4vllm25paged_attention_v2_kernelI13__nv_bfloat16S1_Li80ELi32ELi128ELNS_18Fp8KVCacheDataTypeE0ELb0ELi512EEEvPfS3_PT_PKS4_PKT0_SA_ifPKiSC_iPKfiiiSE_SE_iiiii)
        /*3f98*/ 	.word	0x00000000


	//----- nvinfo : EIATTR_MIN_STACK_SIZE
	.align		4
.L_2761:
        /*3f9c*/ 	.byte	0x04, 0x12
        /*3f9e*/ 	.short	(.L_2763 - .L_2762)
	.align		4
.L_2762:
        /*3fa0*/ 	.word	index@(_ZN4vllm25paged_attention_v2_kernelI13__nv_bfloat16S1_Li64ELi32ELi128ELNS_18Fp8KVCacheDataTypeE0ELb0ELi512EEEvPfS3_PT_PKS4_PKT0_SA_ifPKiSC_iPKfiiiSE_SE_iiiii)
        /*3fa4*/ 	.word	0x00000000


	//----- nvinfo : EIATTR_MIN_STACK_SIZE
	.align		4
.L_2763:
        /*3fa8*/ 	.byte	0x04, 0x12
        /*3faa*/ 	.short	(.L_2765 - .L_2764)
	.align		4
.L_2764:
        /*3fac*/ 	.word	index@(_ZN4vllm25paged_attention_v2_kernelI13__nv_bfloat16S1_Li32ELi32ELi128ELNS_18Fp8KVCacheDataTypeE0ELb0ELi512EEEvPfS3_PT_PKS4_PKT0_SA_ifPKiSC_iPKfiiiSE_SE_iiiii)
        /*3fb0*/ 	.word	0x00000000


	//----- nvinfo : EIATTR_MIN_STACK_SIZE
	.align		4
.L_2765:
        /*3fb4*/ 	.byte	0x04, 0x12
        /*3fb6*/ 	.short	(.L_2767 - .L_2766)
	.align		4
.L_2766:
        /*3fb8*/ 	.word	index@(_ZN4vllm25paged_attention_v2_kernelI13__nv_bfloat16S1_Li256ELi32ELi128ELNS_18Fp8KVCacheDataTypeE0ELb1ELi512EEEvPfS3_PT_PKS4_PKT0_SA_ifPKiSC_iPKfiiiSE_SE_iiiii)
        /*3fbc*/ 	.word	0x00000068


	//----- nvinfo : EIATTR_MIN_STACK_SIZE
	.align		4
.L_2767:
        /*3fc0*/ 	.byte	0x04, 0x12
        /*3fc2*/ 	.short	(.L_2769 - .L_2768)
	.align		4
.L_2768:
        /*3fc4*/ 	.word	index@(_ZN4vllm25paged_attention_v2_kernelI13__nv_bfloat16S1_Li192ELi32ELi128ELNS_18Fp8KVCacheDataTypeE0ELb1ELi512EEEvPfS3_PT_PKS4_PKT0_SA_ifPKiSC_iPKfiiiSE_SE_iiiii)
        /*3fc8*/ 	.word	0x00000000


	//----- nvinfo : EIATTR_MIN_STACK_SIZE
	.align		4
.L_2769:
        /*3fcc*/ 	.byte	0x04, 0x12
        /*3fce*/ 	.short	(.L_2771 - .L_2770)
	.align		4
.L_2770:
        /*3fd0*/ 	.word	index@(_ZN4vllm25paged_attention_v2_kernelI13__nv_bfloat16S1_Li128ELi32ELi128ELNS_18Fp8KVCacheDataTypeE0ELb1ELi512EEEvPfS3_PT_PKS4_PKT0_SA_ifPKiSC_iPKfiiiSE_SE_iiiii)
        /*3fd4*/ 	.word	0x00000000


	//----- nvinfo : EIATTR_MIN_STACK_SIZE
	.align		4
.L_2771:
        /*3fd8*/ 	.byte	0x04, 0x12
        /*3fda*/ 	.short	(.L_2773 - .L_2772)
	.align		4
.L_2772:
        /*3fdc*/ 	.word	index@(_ZN4vllm25paged_attention_v2_kernelI13__nv_bfloat16S1_Li120ELi32ELi128ELNS_18Fp8KVCacheDataTypeE0ELb1ELi512EEEvPfS3_PT_PKS4_PKT0_SA_ifPKiSC_iPKfiiiSE_SE_iiiii)
        /*3fe0*/ 	.word	0x00000000


	//----- nvinfo : EIATTR_MIN_STACK_SIZE
	.align		4
.L_2773:
        /*3fe4*/ 	.byte	0x04, 0x12
        /*3fe6*/ 	.short	(.L_2775 - .L_2774)
	.align		4
.L_2774:
        /*3fe8*/ 	.word	index@(_ZN4vllm25paged_attention_v2_kernelI13__nv_bfloat16S1_Li112ELi32ELi128ELNS_18Fp8KVCacheDataTypeE0ELb1ELi512EEEvPfS3_PT_PKS4_PKT0_SA_ifPKiSC_iPKfiiiSE_SE_iiiii)
        /*3fec*/ 	.word	0x00000000


	//----- nvinfo : EIATTR_MIN_STACK_SIZE
	.align		4
.L_2775:
        /*3ff0*/ 	.byte	0x04, 0x12
        /*3ff2*/ 	.short	(.L_2777 - .L_2776)
	.align		4
.L_2776:
        /*3ff4*/ 	.word	index@(_ZN4vllm25paged_attention_v2_kernelI13__nv_bfloat16S1_Li96ELi32ELi128ELNS_18Fp8KVCacheDataTypeE0ELb1ELi512EEEvPfS3_PT_PKS4_PKT0_SA_ifPKiSC_iPKfiiiSE_SE_iiiii)
        /*3ff8*/ 	.word	0x00000000


	//----- nvinfo : EIATTR_MIN_STACK_SIZE
	.align		4
.L_2777:
        /*3ffc*/ 	.byte	0x04, 0x12
        /*3ffe*/ 	.short	(.L_2779 - .L_2778)
	.align		4
.L_2778:
        /*4000*/ 	.word	index@(_ZN4vllm25paged_attention_v2_kernelI13__nv_bfloat16S1_Li80ELi32ELi128ELNS_18Fp8KVCacheDataTypeE0ELb1ELi512EEEvPfS3_PT_PKS4_PKT0_SA_ifPKiSC_iPKfiiiSE_SE_iiiii)
        /*4004*/ 	.word	0x00000000


	//----- nvinfo : EIATTR_MIN_STACK_SIZE
	.align		4
.L_2779:
        /*4008*/ 	.byte	0x04, 0x12
        /*400a*/ 	.short	(.L_2781 - .L_2780)
	.align		4
.L_2780:
        /*400c*/ 	.word	index@(_ZN4vllm25paged_attention_v2_kernelI13__nv_bfloat16S1_Li64ELi32ELi128ELNS_18Fp8KVCacheDataTypeE0ELb1ELi512EEEvPfS3_PT_PKS4_PKT0_SA_ifPKiSC_iPKfiiiSE_SE_iiiii)
        /*4010*/ 	.word	0x00000000


	//----- nvinfo : EIATTR_MIN_STACK_SIZE
	.align		4
.L_2781:
        /*4014*/ 	.byte	0x04, 0x12
        /*4016*/ 	.short	(.L_2783 - .L_2782)
	.align		4
.L_2782:
        /*4018*/ 	.word	index@(_ZN4vllm25paged_attention_v2_kernelI13__nv_bfloat16S1_Li32ELi32ELi128ELNS_18Fp8KVCacheDataTypeE0ELb1ELi512EEEvPfS3_PT_PKS4_PKT0_SA_ifPKiSC_iPKfiiiSE_SE_iiiii)
        /*401c*/ 	.word	0x00000000


	//----- nvinfo : EIATTR_MIN_STACK_SIZE
	.align		4
.L_2783:
        /*4020*/ 	.byte	0x04, 0x12
        /*4022*/ 	.short	(.L_2785 - .L_2784)
	.align		4
.L_2784:
        /*4024*/ 	.word	index@(_ZN4vllm25paged_attention_v2_kernelI13__nv_bfloat16S1_Li256ELi16ELi128ELNS_18Fp8KVCacheDataTypeE0ELb0ELi512EEEvPfS3_PT_PKS4_PKT0_SA_ifPKiSC_iPKfiiiSE_SE_iiiii)
        /*4028*/ 	.word	0x00000000


	//----- nvinfo : EIATTR_MIN_STACK_SIZE
	.align		4
.L_2785:
        /*402c*/ 	.byte	0x04, 0x12
        /*402e*/ 	.short	(.L_2787 - .L_2786)
	.align		4
.L_2786:
        /*4030*/ 	.word	index@(_ZN4vllm25paged_attention_v2_kernelI13__nv_bfloat16S1_Li192ELi16ELi128ELNS_18Fp8KVCacheDataTypeE0ELb0ELi512EEEvPfS3_PT_PKS4_PKT0_SA_ifPKiSC_iPKfiiiSE_SE_iiiii)
        /*4034*/ 	.word	0x00000000


	//----- nvinfo : EIATTR_MIN_STACK_SIZE
	.align		4
.L_2787:
        /*4038*/ 	.byte	0x04, 0x12
        /*403a*/ 	.short	(.L_2789 - .L_2788)
	.align		4
.L_2788:
        /*403c*/ 	.word	index@(_ZN4vllm25paged_attention_v2_kernelI13__nv_bfloat16S1_Li128ELi16ELi128ELNS_18Fp8KVCacheDataTypeE0ELb0ELi512EEEvPfS3_PT_PKS4_PKT0_SA_ifPKiSC_iPKfiiiSE_SE_iiiii)
        /*4040*/ 	.word	0x00000000


	//----- nvinfo : EIATTR_MIN_STACK_SIZE
	.align		4
.L_2789:
        /*4044*/ 	.byte	0x04, 0x12
        /*4046*/ 	.short	(.L_2791 - .L_2790)
	.align		4
.L_2790:
        /*4048*/ 	.word	index@(_ZN4vllm25paged_attention_v2_kernelI13__nv_bfloat16S1_Li120ELi16ELi128ELNS_18Fp8KVCacheDataTypeE0ELb0ELi512EEEvPfS3_PT_PKS4_PKT0_SA_ifPKiSC_iPKfiiiSE_SE_iiiii)
        /*404c*/ 	.word	0x00000000


	//----- nvinfo : EIATTR_MIN_STACK_SIZE
	.align		4
.L_2791:
        /*4050*/ 	.byte	0x04, 0x12
        /*4052*/ 	.short	(.L_2793 - .L_2792)
	.align		4
.L_2792:
        /*4054*/ 	.word	index@(_ZN4vllm25paged_attention_v2_kernelI13__nv_bfloat16S1_Li112ELi16ELi128ELNS_18Fp8KVCacheDataTypeE0ELb0ELi512EEEvPfS3_PT_PKS4_PKT0_SA_ifPKiSC_iPKfiiiSE_SE_iiiii)
        /*4058*/ 	.word	0x00000000


	//----- nvinfo : EIATTR_MIN_STACK_SIZE
	.align		4
.L_2793:
        /*405c*/ 	.byte	0x04, 0x12
        /*405e*/ 	.short	(.L_2795 - .L_2794)
	.align		4
.L_2794:
        /*4060*/ 	.word	index@(_ZN4vllm25paged_attention_v2_kernelI13__nv_bfloat16S1_Li96ELi16ELi128ELNS_18Fp8KVCacheDataTypeE0ELb0ELi512EEEvPfS3_PT_PKS4_PKT0_SA_ifPKiSC_iPKfiiiSE_SE_iiiii)
        /*4064*/ 	.word	0x00000000


	//----- nvinfo : EIATTR_MIN_STACK_SIZE
	.align		4
.L_2795:
        /*4068*/ 	.byte	0x04, 0x12
        /*406a*/ 	.short	(.L_2797 - .L_2796)
	.align		4
.L_2796:
        /*406c*/ 	.word	index@(_ZN4vllm25paged_attention_v2_kernelI13__nv_bfloat16S1_Li80ELi16ELi128ELNS_18Fp8KVCacheDataTypeE0ELb0ELi512EEEvPfS3_PT_PKS4_PKT0_SA_ifPKiSC_iPKfiiiSE_SE_iiiii)
        /*4070*/ 	.word	0x00000000


	//----- nvinfo : EIATTR_MIN_STACK_SIZE
	.align		4
.L_2797:
        /*4074*/ 	.byte	0x04, 0x12
        /*4076*/ 	.short	(.L_2799 - .L_2798)
	.align		4
.L_2798:
        /*4078*/ 	.word	index@(_ZN4vllm25paged_attention_v2_kernelI13__nv_bfloat16S1_Li64ELi16ELi128ELNS_18Fp8KVCacheDataTypeE0ELb0ELi512EEEvPfS3_PT_PKS4_PKT0_SA_ifPKiSC_iPKfiiiSE_SE_iiiii)
        /*407c*/ 	.word	0x00000000


	//----- nvinfo : EIATTR_MIN_STACK_SIZE
	.align		4
.L_2799:
        /*4080*/ 	.byte	0x04, 0x12
        /*4082*/ 	.short	(.L_2801 - .L_2800)
	.align		4
.L_2800:
        /*4084*/ 	.word	index@(_ZN4vllm25paged_attention_v2_kernelI13__nv_bfloat16S1_Li32ELi16ELi128ELNS_18Fp8KVCacheDataTypeE0ELb0ELi512EEEvPfS3_PT_PKS4_PKT0_SA_ifPKiSC_iPKfiiiSE_SE_iiiii)
        /*4088*/ 	.word	0x00000000


	//----- nvinfo : EIATTR_MIN_STACK_SIZE
	.align		4
.L_2801:
        /*408c*/ 	.byte	0x04, 0x12
        /*408e*/ 	.short	(.L_2803 - .L_2802)
	.align		4
.L_2802:
        /*4090*/ 	.word	index@(_ZN4vllm25paged_attention_v2_kernelI13__nv_bfloat16S1_Li256ELi16ELi128ELNS_18Fp8KVCacheDataTypeE0ELb1ELi512EEEvPfS3_PT_PKS4_PKT0_SA_ifPKiSC_iPKfiiiSE_SE_iiiii)
        /*4094*/ 	.word	0x00000000


	//----- nvinfo : EIATTR_MIN_STACK_SIZE
	.align		4
.L_2803:
        /*4098*/ 	.byte	0x04, 0x12
        /*409a*/ 	.short	(.L_2805 - .L_2804)
	.align		4
.L_2804:
        /*409c*/ 	.word	index@(_ZN4vllm25paged_attention_v2_kernelI13__nv_bfloat16S1_Li192ELi16ELi128ELNS_18Fp8KVCacheDataTypeE0ELb1ELi512EEEvPfS3_PT_PKS4_PKT0_SA_ifPKiSC_iPKfiiiSE_SE_iiiii)
        /*40a0*/ 	.word	0x00000000


	//----- nvinfo : EIATTR_MIN_STACK_SIZE
	.align		4
.L_2805:
        /*40a4*/ 	.byte	0x04, 0x12
        /*40a6*/ 	.short	(.L_2807 - .L_2806)
	.align		4
.L_2806:
        /*40a8*/ 	.word	index@(_ZN4vllm25paged_attention_v2_kernelI13__nv_bfloat16S1_Li128ELi16ELi128ELNS_18Fp8KVCacheDataTypeE0ELb1ELi512EEEvPfS3_PT_PKS4_PKT0_SA_ifPKiSC_iPKfiiiSE_SE_iiiii)
        /*40ac*/ 	.word	0x00000000


	//----- nvinfo : EIATTR_MIN_STACK_SIZE
	.align		4
.L_2807:
        /*40b0*/ 	.byte	0x04, 0x12
        /*40b2*/ 	.short	(.L_2809 - .L_2808)
	.align		4
.L_2808:
        /*40b4*/ 	.word	index@(_ZN4vllm25paged_attention_v2_kernelI13__nv_bfloat16S1_Li120ELi16ELi128ELNS_18Fp8KVCacheDataTypeE0ELb1ELi512EEEvPfS3_PT_PKS4_PKT0_SA_ifPKiSC_iPKfiiiSE_SE_iiiii)
        /*40b8*/ 	.word	0x00000000


	//----- nvinfo : EIATTR_MIN_STACK_SIZE
	.align		4
.L_2809:
        /*40bc*/ 	.byte	0x04, 0x12
        /*40be*/ 	.short	(.L_2811 - .L_2810)
	.align		4
.L_2810:
        /*40c0*/ 	.word	index@(_ZN4vllm25paged_attention_v2_kernelI13__nv_bfloat16S1_Li112ELi16ELi128ELNS_18Fp8KVCacheDataTypeE0ELb1ELi512EEEvPfS3_PT_PKS4_PKT0_SA_ifPKiSC_iPKfiiiSE_SE_iiiii)
        /*40c4*/ 	.word	0x00000000


	//----- nvinfo : EIATTR_MIN_STACK_SIZE
	.align		4
.L_2811:
        /*40c8*/ 	.byte	0x04, 0x12
        /*40ca*/ 	.short	(.L_2813 - .L_2812)
	.align		4
.L_2812:
        /*40cc*/ 	.word	index@(_ZN4vllm25paged_attention_v2_kernelI13__nv_bfloat16S1_Li96ELi16ELi128ELNS_18Fp8KVCacheDataTypeE0ELb1ELi512EEEvPfS3_PT_PKS4_PKT0_SA_ifPKiSC_iPKfiiiSE_SE_iiiii)
        /*40d0*/ 	.word	0x00000000


	//----- nvinfo : EIATTR_MIN_STACK_SIZE
	.align		4
.L_2813:
        /*40d4*/ 	.byte	0x04, 0x12
        /*40d6*/ 	.short	(.L_2815 - .L_2814)
	.align		4
.L_2814:
        /*40d8*/ 	.word	index@(_ZN4vllm25paged_attention_v2_kernelI13__nv_bfloat16S1_Li80ELi16ELi128ELNS_18Fp8KVCacheDataTypeE0ELb1ELi512EEEvPfS3_PT_PKS4_PKT0_SA_ifPKiSC_iPKfiiiSE_SE_iiiii)
        /*40dc*/ 	.word	0x00000000


	//----- nvinfo : EIATTR_MIN_STACK_SIZE
	.align		4
.L_2815:
        /*40e0*/ 	.byte	0x04, 0x12
        /*40e2*/ 	.short	(.L_2817 - .L_2816)
	.align		4
.L_2816:
        /*40e4*/ 	.word	index@(_ZN4vllm25paged_attention_v2_kernelI13__nv_bfloat16S1_Li64ELi16ELi128ELNS_18Fp8KVCacheDataTypeE0ELb1ELi512EEEvPfS3_PT_PKS4_PKT0_SA_ifPKiSC_iPKfiiiSE_SE_iiiii)
        /*40e8*/ 	.word	0x00000000


	//----- nvinfo : EIATTR_MIN_STACK_SIZE
	.align		4
.L_2817:
        /*40ec*/ 	.byte	0x04, 0x12
        /*40ee*/ 	.short	(.L_2819 - .L_2818)
	.align		4
.L_2818:
        /*40f0*/ 	.word	index@(_ZN4vllm25paged_attention_v2_kernelI13__nv_bfloat16S1_Li32ELi16ELi128ELNS_18Fp8KVCacheDataTypeE0ELb1ELi512EEEvPfS3_PT_PKS4_PKT0_SA_ifPKiSC_iPKfiiiSE_SE_iiiii)
        /*40f4*/ 	.word	0x00000000


	//----- nvinfo : EIATTR_MIN_STACK_SIZE
	.align		4
.L_2819:
        /*40f8*/ 	.byte	0x04, 0x12
        /*40fa*/ 	.short	(.L_2821 - .L_2820)
	.align		4
.L_2820:
        /*40fc*/ 	.word	index@(_ZN4vllm25paged_attention_v2_kernelI13__nv_bfloat16S1_Li256ELi8ELi128ELNS_18Fp8KVCacheDataTypeE0ELb0ELi512EEEvPfS3_PT_PKS4_PKT0_SA_ifPKiSC_iPKfiiiSE_SE_iiiii)
        /*4100*/ 	.word	0x00000000


	//----- nvinfo : EIATTR_MIN_STACK_SIZE
	.align		4
.L_2821:
        /*4104*/ 	.byte	0x04, 0x12
        /*4106*/ 	.short	(.L_2823 - .L_2822)
	.align		4
.L_2822:
        /*4108*/ 	.word	index@(_ZN4vllm25paged_attention_v2_kernelI13__nv_bfloat16S1_Li192ELi8ELi128ELNS_18Fp8KVCacheDataTypeE0ELb0ELi512EEEvPfS3_PT_PKS4_PKT0_SA_ifPKiSC_iPKfiiiSE_SE_iiiii)
        /*410c*/ 	.word	0x00000000


	//----- nvinfo : EIATTR_MIN_STACK_SIZE
	.align		4
.L_2823:
        /*4110*/ 	.byte	0x04, 0x12
        /*4112*/ 	.short	(.L_2825 - .L_2824)
	.align		4
.L_2824:
        /*4114*/ 	.word	index@(_ZN4vllm25paged_attention_v2_kernelI13__nv_bfloat16S1_Li128ELi8ELi128ELNS_18Fp8KVCacheDataTypeE0ELb0ELi512EEEvPfS3_PT_PKS4_PKT0_SA_ifPKiSC_iPKfiiiSE_SE_iiiii)
        /*4118*/ 	.word	0x00000000


	//----- nvinfo : EIATTR_MIN_STACK_SIZE
	.align		4
.L_2825:
        /*411c*/ 	.byte	0x04, 0x12
        /*411e*/ 	.short	(.L_2827 - .L_2826)
	.align		4
.L_2826:
        /*4120*/ 	.word	index@(_ZN4vllm25paged_attention_v2_kernelI13__nv_bfloat16S1_Li120ELi8ELi128ELNS_18Fp8KVCacheDataTypeE0ELb0ELi512EEEvPfS3_PT_PKS4_PKT0_SA_ifPKiSC_iPKfiiiSE_SE_iiiii)
        /*4124*/ 	.word	0x00000000


	//----- nvinfo : EIATTR_MIN_STACK_SIZE
	.align		4
.L_2827:
        /*4128*/ 	.byte	0x04, 0x12
        /*412a*/ 	.short	(.L_2829 - .L_2828)
	.align		4
.L_2828:
        /*412c*/ 	.word	index@(_ZN4vllm25paged_attention_v2_kernelI13__nv_bfloat16S1_Li112ELi8ELi128ELNS_18Fp8KVCacheDataTypeE0ELb0ELi512EEEvPfS3_PT_PKS4_PKT0_SA_ifPKiSC_iPKfiiiSE_SE_iiiii)
        /*4130*/ 	.word	0x00000000


	//----- nvinfo : EIATTR_MIN_STACK_SIZE
	.align		4
.L_2829:
        /*4134*/ 	.byte	0x04, 0x12
        /*4136*/ 	.short	(.L_2831 - .L_2830)
	.align		4
.L_2830:
        /*4138*/ 	.word	index@(_ZN4vllm25paged_attention_v2_kernelI13__nv_bfloat16S1_Li96ELi8ELi128ELNS_18Fp8KVCacheDataTypeE0ELb0ELi512EEEvPfS3_PT_PKS4_PKT0_SA_ifPKiSC_iPKfiiiSE_SE_iiiii)
        /*413c*/ 	.word	0x00000000


	//----- nvinfo : EIATTR_MIN_STACK_SIZE
	.align		4
.L_2831:
        /*4140*/ 	.byte	0x04, 0x12
        /*4142*/ 	.short	(.L_2833 - .L_2832)
	.align		4
.L_2832:
        /*4144*/ 	.word	index@(_ZN4vllm25paged_attention_v2_kernelI13__nv_bfloat16S1_Li80ELi8ELi128ELNS_18Fp8KVCacheDataTypeE0ELb0ELi512EEEvPfS3_PT_PKS4_PKT0_SA_ifPKiSC_iPKfiiiSE_SE_iiiii)
        /*4148*/ 	.word	0x00000000


	//----- nvinfo : EIATTR_MIN_STACK_SIZE
	.align		4
.L_2833:
        /*414c*/ 	.byte	0x04, 0x12
        /*414e*/ 	.short	(.L_2835 - .L_2834)
	.align		4
.L_2834:
        /*4150*/ 	.word	index@(_ZN4vllm25paged_attention_v2_kernelI13__nv_bfloat16S1_Li64ELi8ELi128ELNS_18Fp8KVCacheDataTypeE0ELb0ELi512EEEvPfS3_PT_PKS4_PKT0_SA_ifPKiSC_iPKfiiiSE_SE_iiiii)
        /*4154*/ 	.word	0x00000000


	//----- nvinfo : EIATTR_MIN_STACK_SIZE
	.align		4
.L_2835:
        /*4158*/ 	.byte	0x04, 0x12
        /*415a*/ 	.short	(.L_2837 - .L_2836)
	.align		4
.L_2836:
        /*415c*/ 	.word	index@(_ZN4vllm25paged_attention_v2_kernelI13__nv_bfloat16S1_Li32ELi8ELi128ELNS_18Fp8KVCacheDataTypeE0ELb0ELi512EEEvPfS3_PT_PKS4_PKT0_SA_ifPKiSC_iPKfiiiSE_SE_iiiii)
        /*4160*/ 	.word	0x00000000


	//----- nvinfo : EIATTR_MIN_STACK_SIZE
	.align		4
.L_2837:
        /*4164*/ 	.byte	0x04, 0x12
        /*4166*/ 	.short	(.L_2839 - .L_2838)
	.align		4
.L_2838:
        /*4168*/ 	.word	index@(_ZN4vllm32paged_attention_v2_reduce_kernelI13__nv_bfloat16Li256ELi128ELi512EEEvPT_PKfS5_PKS2_PKii)
        /*416c*/ 	.word	0x00000000


	//----- nvinfo : EIATTR_MIN_STACK_SIZE
	.align		4
.L_2839:
        /*4170*/ 	.byte	0x04, 0x12
        /*4172*/ 	.short	(.L_2841 - .L_2840)
	.align		4
.L_2840:
        /*4174*/ 	.word	index@(_ZN4vllm25paged_attention_v2_kernelI13__nv_bfloat16S1_Li256ELi8ELi128ELNS_18Fp8KVCacheDataTypeE0ELb1ELi512EEEvPfS3_PT_PKS4_PKT0_SA_ifPKiSC_iPKfiiiSE_SE_iiiii)
        /*4178*/ 	.word	0x00000000


	//----- nvinfo : EIATTR_MIN_STACK_SIZE
	.align		4
.L_2841:
        /*417c*/ 	.byte	0x04, 0x12
        /*417e*/ 	.short	(.L_2843 - .L_2842)
	.align		4
.L_2842:
        /*4180*/ 	.word	index@(_ZN4vllm32paged_attention_v2_reduce_kernelI13__nv_bfloat16Li192ELi128ELi512EEEvPT_PKfS5_PKS2_PKii)
        /*4184*/ 	.word	0x00000000


	//----- nvinfo : EIATTR_MIN_STACK_SIZE
	.align		4
.L_2843:
        /*4188*/ 	.byte	0x04, 0x12
        /*418a*/ 	.short	(.L_2845 - .L_2844)
	.align		4
.L_2844:
        /*418c*/ 	.word	index@(_ZN4vllm25paged_attention_v2_kernelI13__nv_bfloat16S1_Li192ELi8ELi128ELNS_18Fp8KVCacheDataTypeE0ELb1ELi512EEEvPfS3_PT_PKS4_PKT0_SA_ifPKiSC_iPKfiiiSE_SE_iiiii)
        /*4190*/ 	.word	0x00000000


	//----- nvinfo : EIATTR_MIN_STACK_SIZE
	.align		4
.L_2845:
        /*4194*/ 	.byte	0x04, 0x12
        /*4196*/ 	.short	(.L_2847 - .L_2846)
	.align		4
.L_2846:
        /*4198*/ 	.word	index@(_ZN4vllm32paged_attention_v2_reduce_kernelI13__nv_bfloat16Li128ELi128ELi512EEEvPT_PKfS5_PKS2_PKii)
        /*419c*/ 	.word	0x00000000


	//----- nvinfo : EIATTR_MIN_STACK_SIZE
	.align		4
.L_2847:
        /*41a0*/ 	.byte	0x04, 0x12
        /*41a2*/ 	.short	(.L_2849 - .L_2848)
	.align		4
.L_2848:
        /*41a4*/ 	.word	index@(_ZN4vllm25paged_attention_v2_kernelI13__nv_bfloat16S1_Li128ELi8ELi128ELNS_18Fp8KVCacheDataTypeE0ELb1ELi512EEEvPfS3_PT_PKS4_PKT0_SA_ifPKiSC_iPKfiiiSE_SE_iiiii)
        /*41a8*/ 	.word	0x00000000


	//----- nvinfo : EIATTR_MIN_STACK_SIZE
	.align		4
.L_2849:
        /*41ac*/ 	.byte	0x04, 0x12
        /*41ae*/ 	.short	(.L_2851 - .L_2850)
	.align		4
.L_2850:
        /*41b0*/ 	.word	index@(_ZN4vllm32paged_attention_v2_reduce_kernelI13__nv_bfloat16Li120ELi128ELi512EEEvPT_PKfS5_PKS2_PKii)
        /*41b4*/ 	.word	0x00000000


	//----- nvinfo : EIATTR_MIN_STACK_SIZE
	.align		4
.L_2851:
        /*41b8*/ 	.byte	0x04, 0x12
        /*41ba*/ 	.short	(.L_2853 - .L_2852)
	.align		4
.L_2852:
        /*41bc*/ 	.word	index@(_ZN4vllm25paged_attention_v2_kernelI13__nv_bfloat16S1_Li120ELi8ELi128ELNS_18Fp8KVCacheDataTypeE0ELb1ELi512EEEvPfS3_PT_PKS4_PKT0_SA_ifPKiSC_iPKfiiiSE_SE_iiiii)
        /*41c0*/ 	.word	0x00000000


	//----- nvinfo : EIATTR_MIN_STACK_SIZE
	.align		4
.L_2853:
        /*41c4*/ 	.byte	0x04, 0x12
        /*41c6*/ 	.short	(.L_2855 - .L_2854)
	.align		4
.L_2854:
        /*41c8*/ 	.word	index@(_ZN4vllm32paged_attention_v2_reduce_kernelI13__nv_bfloat16Li112ELi128ELi512EEEvPT_PKfS5_PKS2_PKii)
        /*41cc*/ 	.word	0x00000000


	//----- nvinfo : EIATTR_MIN_STACK_SIZE
	.align		4
.L_2855:
        /*41d0*/ 	.byte	0x04, 0x12
        /*41d2*/ 	.short	(.L_2857 - .L_2856)
	.align		4
.L_2856:
        /*41d4*/ 	.word	index@(_ZN4vllm25paged_attention_v2_kernelI13__nv_bfloat16S1_Li112ELi8ELi128ELNS_18Fp8KVCacheDataTypeE0ELb1ELi512EEEvPfS3_PT_PKS4_PKT0_SA_ifPKiSC_iPKfiiiSE_SE_iiiii)
        /*41d8*/ 	.word	0x00000000


	//----- nvinfo : EIATTR_MIN_STACK_SIZE
	.align		4
.L_2857:
        /*41dc*/ 	.byte	0x04, 0x12
        /*41de*/ 	.short	(.L_2859 - .L_2858)
	.align		4
.L_2858:
        /*41e0*/ 	.word	index@(_ZN4vllm32paged_attention_v2_reduce_kernelI13__nv_bfloat16Li96ELi128ELi512EEEvPT_PKfS5_PKS2_PKii)
        /*41e4*/ 	.word	0x00000000


	//----- nvinfo : EIATTR_MIN_STACK_SIZE
	.align		4
.L_2859:
        /*41e8*/ 	.byte	0x04, 0x12
        /*41ea*/ 	.short	(.L_2861 - .L_2860)
	.align		4
.L_2860:
        /*41ec*/ 	.word	index@(_ZN4vllm25paged_attention_v2_kernelI13__nv_bfloat16S1_Li96ELi8ELi128ELNS_18Fp8KVCacheDataTypeE0ELb1ELi512EEEvPfS3_PT_PKS4_PKT0_SA_ifPKiSC_iPKfiiiSE_SE_iiiii)
        /*41f0*/ 	.word	0x00000000


	//----- nvinfo : EIATTR_MIN_STACK_SIZE
	.align		4
.L_2861:
        /*41f4*/ 	.byte	0x04, 0x12
        /*41f6*/ 	.short	(.L_2863 - .L_2862)
	.align		4
.L_2862:
        /*41f8*/ 	.word	index@(_ZN4vllm32paged_attention_v2_reduce_kernelI13__nv_bfloat16Li80ELi128ELi512EEEvPT_PKfS5_PKS2_PKii)
        /*41fc*/ 	.word	0x00000000


	//----- nvinfo : EIATTR_MIN_STACK_SIZE
	.align		4
.L_2863:
        /*4200*/ 	.byte	0x04, 0x12
        /*4202*/ 	.short	(.L_2865 - .L_2864)
	.align		4
.L_2864:
        /*4204*/ 	.word	index@(_ZN4vllm25paged_attention_v2_kernelI13__nv_bfloat16S1_Li80ELi8ELi128ELNS_18Fp8KVCacheDataTypeE0ELb1ELi512EEEvPfS3_PT_PKS4_PKT0_SA_ifPKiSC_iPKfiiiSE_SE_iiiii)
        /*4208*/ 	.word	0x00000000


	//----- nvinfo : EIATTR_MIN_STACK_SIZE
	.align		4
.L_2865:
        /*420c*/ 	.byte	0x04, 0x12
        /*420e*/ 	.short	(.L_2867 - .L_2866)
	.align		4
.L_2866:
        /*4210*/ 	.word	index@(_ZN4vllm32paged_attention_v2_reduce_kernelI13__nv_bfloat16Li64ELi128ELi512EEEvPT_PKfS5_PKS2_PKii)
        /*4214*/ 	.word	0x00000000


	//----- nvinfo : EIATTR_MIN_STACK_SIZE
	.align		4
.L_2867:
        /*4218*/ 	.byte	0x04, 0x12
        /*421a*/ 	.short	(.L_2869 - .L_2868)
	.align		4
.L_2868:
        /*421c*/ 	.word	index@(_ZN4vllm25paged_attention_v2_kernelI13__nv_bfloat16S1_Li64ELi8ELi128ELNS_18Fp8KVCacheDataTypeE0ELb1ELi512EEEvPfS3_PT_PKS4_PKT0_SA_ifPKiSC_iPKfiiiSE_SE_iiiii)
        /*4220*/ 	.word	0x00000000


	//----- nvinfo : EIATTR_MIN_STACK_SIZE
	.align		4
.L_2869:
        /*4224*/ 	.byte	0x04, 0x12
        /*4226*/ 	.short	(.L_2871 - .L_2870)
	.align		4
.L_2870:
        /*4228*/ 	.word	index@(_ZN4vllm32paged_attention_v2_reduce_kernelI13__nv_bfloat16Li32ELi128ELi512EEEvPT_PKfS5_PKS2_PKii)
        /*422c*/ 	.word	0x00000000


	//----- nvinfo : EIATTR_MIN_STACK_SIZE
	.align		4
.L_2871:
        /*4230*/ 	.byte	0x04, 0x12
        /*4232*/ 	.short	(.L_2873 - .L_2872)
	.align		4
.L_2872:
        /*4234*/ 	.word	index@(_ZN4vllm25paged_attention_v2_kernelI13__nv_bfloat16S1_Li32ELi8ELi128ELNS_18Fp8KVCacheDataTypeE0ELb1ELi512EEEvPfS3_PT_PKS4_PKT0_SA_ifPKiSC_iPKfiiiSE_SE_iiiii)
        /*4238*/ 	.word	0x00000000


	//----- nvinfo : EIATTR_MIN_STACK_SIZE
	.align		4
.L_2873:
        /*423c*/ 	.byte	0x04, 0x12
        /*423e*/ 	.short	(.L_2875 - .L_2874)
	.align		4
.L_2874:
        /*4240*/ 	.word	index@(_ZN4vllm25paged_attention_v2_kernelIttLi256ELi32ELi128ELNS_18Fp8KVCacheDataTypeE0ELb0ELi512EEEvPfS2_PT_PKS3_PKT0_S9_ifPKiSB_iPKfiiiSD_SD_iiiii)
        /*4244*/ 	.word	0x00000000


	//----- nvinfo : EIATTR_MIN_STACK_SIZE
	.align		4
.L_2875:
        /*4248*/ 	.byte	0x04, 0x12
        /*424a*/ 	.short	(.L_2877 - .L_2876)
	.align		4
.L_2876:
        /*424c*/ 	.word	index@(_ZN4vllm25paged_attention_v2_kernelIttLi192ELi32ELi128ELNS_18Fp8KVCacheDataTypeE0ELb0ELi512EEEvPfS2_PT_PKS3_PKT0_S9_ifPKiSB_iPKfiiiSD_SD_iiiii)
        /*4250*/ 	.word	0x00000000


	//----- nvinfo : EIATTR_MIN_STACK_SIZE
	.align		4
.L_2877:
        /*4254*/ 	.byte	0x04, 0x12
        /*4256*/ 	.short	(.L_2879 - .L_2878)
	.align		4
.L_2878:
        /*4258*/ 	.word	index@(_ZN4vllm25paged_attention_v2_kernelIttLi128ELi32ELi128ELNS_18Fp8KVCacheDataTypeE0ELb0ELi512EEEvPfS2_PT_PKS3_PKT0_S9_ifPKiSB_iPKfiiiSD_SD_iiiii)
        /*425c*/ 	.word	0x00000000


	//----- nvinfo : EIATTR_MIN_STACK_SIZE
	.align		4
.L_2879:
        /*4260*/ 	.byte	0x04, 0x12
        /*4262*/ 	.short	(.L_2881 - .L_2880)
	.align		4
.L_2880:
        /*4264*/ 	.word	index@(_ZN4vllm25paged_attention_v2_kernelIttLi120ELi32ELi128ELNS_18Fp8KVCacheDataTypeE0ELb0ELi512EEEvPfS2_PT_PKS3_PKT0_S9_ifPKiSB_iPKfiiiSD_SD_iiiii)
        /*4268*/ 	.word	0x00000000


	//----- nvinfo : EIATTR_MIN_STACK_SIZE
	.align		4
.L_2881:
        /*426c*/ 	.byte	0x04, 0x12
        /*426e*/ 	.short	(.L_2883 - .L_2882)
	.align		4
.L_2882:
        /*4270*/ 	.word	index@(_ZN4vllm25paged_attention_v2_kernelIttLi112ELi32ELi128ELNS_18Fp8KVCacheDataTypeE0ELb0ELi512EEEvPfS2_PT_PKS3_PKT0_S9_ifPKiSB_iPKfiiiSD_SD_iiiii)
        /*4274*/ 	.word	0x00000000


	//----- nvinfo : EIATTR_MIN_STACK_SIZE
	.align		4
.L_2883:
        /*4278*/ 	.byte	0x04, 0x12
        /*427a*/ 	.short	(.L_2885 - .L_2884)
	.align		4
.L_2884:
        /*427c*/ 	.word	index@(_ZN4vllm25paged_attention_v2_kernelIttLi96ELi32ELi128ELNS_18Fp8KVCacheDataTypeE0ELb0ELi512EEEvPfS2_PT_PKS3_PKT0_S9_ifPKiSB_iPKfiiiSD_SD_iiiii)
        /*4280*/ 	.word	0x00000000


	//----- nvinfo : EIATTR_MIN_STACK_SIZE
	.align		4
.L_2885:
        /*4284*/ 	.byte	0x04, 0x12
        /*4286*/ 	.short	(.L_2887 - .L_2886)
	.align		4
.L_2886:
        /*4288*/ 	.word	index@(_ZN4vllm25paged_attention_v2_kernelIttLi80ELi32ELi128ELNS_18Fp8KVCacheDataTypeE0ELb0ELi512EEEvPfS2_PT_PKS3_PKT0_S9_ifPKiSB_iPKfiiiSD_SD_iiiii)
        /*428c*/ 	.word	0x00000000


	//----- nvinfo : EIATTR_MIN_STACK_SIZE
	.align		4
.L_2887:
        /*4290*/ 	.byte	0x04, 0x12
        /*4292*/ 	.short	(.L_2889 - .L_2888)
	.align		4
.L_2888:
        /*4294*/ 	.word	index@(_ZN4vllm25paged_attention_v2_kernelIttLi64ELi32ELi128ELNS_18Fp8KVCacheDataTypeE0ELb0ELi512EEEvPfS2_PT_PKS3_PKT0_S9_ifPKiSB_iPKfiiiSD_SD_iiiii)
        /*4298*/ 	.word	0x00000000


	//----- nvinfo : EIATTR_MIN_STACK_SIZE
	.align		4
.L_2889:
        /*429c*/ 	.byte	0x04, 0x12
        /*429e*/ 	.short	(.L_2891 - .L_2890)
	.align		4
.L_2890:
        /*42a0*/ 	.word	index@(_ZN4vllm25paged_attention_v2_kernelIttLi32ELi32ELi128ELNS_18Fp8KVCacheDataTypeE0ELb0ELi512EEEvPfS2_PT_PKS3_PKT0_S9_ifPKiSB_iPKfiiiSD_SD_iiiii)
        /*42a4*/ 	.word	0x00000000


	//----- nvinfo : EIATTR_MIN_STACK_SIZE
	.align		4
.L_2891:
        /*42a8*/ 	.byte	0x04, 0x12
        /*42aa*/ 	.short	(.L_2893 - .L_2892)
	.align		4
.L_2892:
        /*42ac*/ 	.word	index@(_ZN4vllm25paged_attention_v2_kernelIttLi256ELi32ELi128ELNS_18Fp8KVCacheDataTypeE0ELb1ELi512EEEvPfS2_PT_PKS3_PKT0_S9_ifPKiSB_iPKfiiiSD_SD_iiiii)
        /*42b0*/ 	.word	0x00000000


	//----- nvinfo : EIATTR_MIN_STACK_SIZE
	.align		4
.L_2893:
        /*42b4*/ 	.byte	0x04, 0x12
        /*42b6*/ 	.short	(.L_2895 - .L_2894)
	.align		4
.L_2894:
        /*42b8*/ 	.word	index@(_ZN4vllm25paged_attention_v2_kernelIttLi192ELi32ELi128ELNS_18Fp8KVCacheDataTypeE0ELb1ELi512EEEvPfS2_PT_PKS3_PKT0_S9_ifPKiSB_iPKfiiiSD_SD_iiiii)
        /*42bc*/ 	.word	0x00000000


	//----- nvinfo : EIATTR_MIN_STACK_SIZE
	.align		4
.L_2895:
        /*42c0*/ 	.byte	0x04, 0x12
        /*42c2*/ 	.short	(.L_2897 - .L_2896)
	.align		4
.L_2896:
        /*42c4*/ 	.word	index@(_ZN4vllm25paged_attention_v2_kernelIttLi128ELi32ELi128ELNS_18Fp8KVCacheDataTypeE0ELb1ELi512EEEvPfS2_PT_PKS3_PKT0_S9_ifPKiSB_iPKfiiiSD_SD_iiiii)
        /*42c8*/ 	.word	0x00000000


	//----- nvinfo : EIATTR_MIN_STACK_SIZE
	.align		4
.L_2897:
        /*42cc*/ 	.byte	0x04, 0x12
        /*42ce*/ 	.short	(.L_2899 - .L_2898)
	.align		4
.L_2898:
        /*42d0*/ 	.word	index@(_ZN4vllm25paged_attention_v2_kernelIttLi120ELi32ELi128ELNS_18Fp8KVCacheDataTypeE0ELb1ELi512EEEvPfS2_PT_PKS3_PKT0_S9_ifPKiSB_iPKfiiiSD_SD_iiiii)
        /*42d4*/ 	.word	0x00000000


	//----- nvinfo : EIATTR_MIN_STACK_SIZE
	.align		4
.L_2899:
        /*42d8*/ 	.byte	0x04, 0x12
        /*42da*/ 	.short	(.L_2901 - .L_2900)
	.align		4
.L_2900:
        /*42dc*/ 	.word	index@(_ZN4vllm25paged_attention_v2_kernelIttLi112ELi32ELi128ELNS_18Fp8KVCacheDataTypeE0ELb1ELi512EEEvPfS2_PT_PKS3_PKT0_S9_ifPKiSB_iPKfiiiSD_SD_iiiii)
        /*42e0*/ 	.word	0x00000000


	//----- nvinfo : EIATTR_MIN_STACK_SIZE
	.align		4
.L_2901:
        /*42e4*/ 	.byte	0x04, 0x12
        /*42e6*/ 	.short	(.L_2903 - .L_2902)
	.align		4
.L_2902:
        /*42e8*/ 	.word	index@(_ZN4vllm25paged_attention_v2_kernelIttLi96ELi32ELi128ELNS_18Fp8KVCacheDataTypeE0ELb1ELi512EEEvPfS2_PT_PKS3_PKT0_S9_ifPKiSB_iPKfiiiSD_SD_iiiii)
        /*42ec*/ 	.word	0x00000000


	//----- nvinfo : EIATTR_MIN_STACK_SIZE
	.align		4
.L_2903:
        /*42f0*/ 	.byte	0x04, 0x12
        /*42f2*/ 	.short	(.L_2905 - .L_2904)
	.align		4
.L_2904:
        /*42f4*/ 	.word	index@(_ZN4vllm25paged_attention_v2_kernelIttLi80ELi32ELi128ELNS_18Fp8KVCacheDataTypeE0ELb1ELi512EEEvPfS2_PT_PKS3_PKT0_S9_ifPKiSB_iPKfiiiSD_SD_iiiii)
        /*42f8*/ 	.word	0x00000000


	//----- nvinfo : EIATTR_MIN_STACK_SIZE
	.align		4
.L_2905:
        /*42fc*/ 	.byte	0x04, 0x12
        /*42fe*/ 	.short	(.L_2907 - .L_2906)
	.align		4
.L_2906:
        /*4300*/ 	.word	index@(_ZN4vllm25paged_attention_v2_kernelIttLi64ELi32ELi128ELNS_18Fp8KVCacheDataTypeE0ELb1ELi512EEEvPfS2_PT_PKS3_PKT0_S9_ifPKiSB_iPKfiiiSD_SD_iiiii)
        /*4304*/ 	.word	0x00000000


	//----- nvinfo : EIATTR_MIN_STACK_SIZE
	.align		4
.L_2907:
        /*4308*/ 	.byte	0x04, 0x12
        /*430a*/ 	.short	(.L_2909 - .L_2908)
	.align		4
.L_2908:
        /*430c*/ 	.word	index@(_ZN4vllm25paged_attention_v2_kernelIttLi32ELi32ELi128ELNS_18Fp8KVCacheDataTypeE0ELb1ELi512EEEvPfS2_PT_PKS3_PKT0_S9_ifPKiSB_iPKfiiiSD_SD_iiiii)
        /*4310*/ 	.word	0x00000000


	//----- nvinfo : EIATTR_MIN_STACK_SIZE
	.align		4
.L_2909:
        /*4314*/ 	.byte	0x04, 0x12
        /*4316*/ 	.short	(.L_2911 - .L_2910)
	.align		4
.L_2910:
        /*4318*/ 	.word	index@(_ZN4vllm25paged_attention_v2_kernelIttLi256ELi16ELi128ELNS_18Fp8KVCacheDataTypeE0ELb0ELi512EEEvPfS2_PT_PKS3_PKT0_S9_ifPKiSB_iPKfiiiSD_SD_iiiii)
        /*431c*/ 	.word	0x00000000


	//----- nvinfo : EIATTR_MIN_STACK_SIZE
	.align		4
.L_2911:
        /*4320*/ 	.byte	0x04, 0x12
        /*4322*/ 	.short	(.L_2913 - .L_2912)
	.align		4
.L_2912:
        /*4324*/ 	.word	index@(_ZN4vllm25paged_attention_v2_kernelIttLi192ELi16ELi128ELNS_18Fp8KVCacheDataTypeE0ELb0ELi512EEEvPfS2_PT_PKS3_PKT0_S9_ifPKiSB_iPKfiiiSD_SD_iiiii)
        /*4328*/ 	.word	0x00000000


	//----- nvinfo : EIATTR_MIN_STACK_SIZE
	.align		4
.L_2913:
        /*432c*/ 	.byte	0x04, 0x12
        /*432e*/ 	.short	(.L_2915 - .L_2914)
	.align		4
.L_2914:
        /*4330*/ 	.word	index@(_ZN4vllm25paged_attention_v2_kernelIttLi128ELi16ELi128ELNS_18Fp8KVCacheDataTypeE0ELb0ELi512EEEvPfS2_PT_PKS3_PKT0_S9_ifPKiSB_iPKfiiiSD_SD_iiiii)
        /*4334*/ 	.word	0x00000000


	//----- nvinfo : EIATTR_MIN_STACK_SIZE
	.align		4
.L_2915:
        /*4338*/ 	.byte	0x04, 0x12
        /*433a*/ 	.short	(.L_2917 - .L_2916)
	.align		4
.L_2916:
        /*433c*/ 	.word	index@(_ZN4vllm25paged_attention_v2_kernelIttLi120ELi16ELi128ELNS_18Fp8KVCacheDataTypeE0ELb0ELi512EEEvPfS2_PT_PKS3_PKT0_S9_ifPKiSB_iPKfiiiSD_SD_iiiii)
        /*4340*/ 	.word	0x00000000


	//----- nvinfo : EIATTR_MIN_STACK_SIZE
	.align		4
.L_2917:
        /*4344*/ 	.byte	0x04, 0x12
        /*4346*/ 	.short	(.L_2919 - .L_2918)
	.align		4
.L_2918:
        /*4348*/ 	.word	index@(_ZN4vllm25paged_attention_v2_kernelIttLi112ELi16ELi128ELNS_18Fp8KVCacheDataTypeE0ELb0ELi512EEEvPfS2_PT_PKS3_PKT0_S9_ifPKiSB_iPKfiiiSD_SD_iiiii)
        /*434c*/ 	.word	0x00000000


	//----- nvinfo : EIATTR_MIN_STACK_SIZE
	.align		4
.L_2919:
        /*4350*/ 	.byte	0x04, 0x12
        /*4352*/ 	.short	(.L_2921 - .L_2920)
	.align		4
.L_2920:
        /*4354*/ 	.word	index@(_ZN4vllm25paged_attention_v2_kernelIttLi96ELi16ELi128ELNS_18Fp8KVCacheDataTypeE0ELb0ELi512EEEvPfS2_PT_PKS3_PKT0_S9_ifPKiSB_iPKfiiiSD_SD_iiiii)
        /*4358*/ 	.word	0x00000000


	//----- nvinfo : EIATTR_MIN_STACK_SIZE
	.align		4
.L_2921:
        /*435c*/ 	.byte	0x04, 0x12
        /*435e*/ 	.short	(.L_2923 - .L_2922)
	.align		4
.L_2922:
        /*4360*/ 	.word	index@(_ZN4vllm25paged_attention_v2_kernelIttLi80ELi16ELi128ELNS_18Fp8KVCacheDataTypeE0ELb0ELi512EEEvPfS2_PT_PKS3_PKT0_S9_ifPKiSB_iPKfiiiSD_SD_iiiii)
        /*4364*/ 	.word	0x00000000


	//----- nvinfo : EIATTR_MIN_STACK_SIZE
	.align		4
.L_2923:
        /*4368*/ 	.byte	0x04, 0x12
        /*436a*/ 	.short	(.L_2925 - .L_2924)
	.align		4
.L_2924:
        /*436c*/ 	.word	index@(_ZN4vllm25paged_attention_v2_kernelIttLi64ELi16ELi128ELNS_18Fp8KVCacheDataTypeE0ELb0ELi512EEEvPfS2_PT_PKS3_PKT0_S9_ifPKiSB_iPKfiiiSD_SD_iiiii)
        /*4370*/ 	.word	0x00000000


	//----- nvinfo : EIATTR_MIN_STACK_SIZE
	.align		4
.L_2925:
        /*4374*/ 	.byte	0x04, 0x12
        /*4376*/ 	.short	(.L_2927 - .L_2926)
	.align		4
.L_2926:
        /*4378*/ 	.word	index@(_ZN4vllm25paged_attention_v2_kernelIttLi32ELi16ELi128ELNS_18Fp8KVCacheDataTypeE0ELb0ELi512EEEvPfS2_PT_PKS3_PKT0_S9_ifPKiSB_iPKfiiiSD_SD_iiiii)
        /*437c*/ 	.word	0x00000000


	//----- nvinfo : EIATTR_MIN_STACK_SIZE
	.align		4
.L_2927:
        /*4380*/ 	.byte	0x04, 0x12
        /*4382*/ 	.short	(.L_2929 - .L_2928)
	.align		4
.L_2928:
        /*4384*/ 	.word	index@(_ZN4vllm25paged_attention_v2_kernelIttLi256ELi16ELi128ELNS_18Fp8KVCacheDataTypeE0ELb1ELi512EEEvPfS2_PT_PKS3_PKT0_S9_ifPKiSB_iPKfiiiSD_SD_iiiii)
        /*4388*/ 	.word	0x00000000


	//----- nvinfo : EIATTR_MIN_STACK_SIZE
	.align		4
.L_2929:
        /*438c*/ 	.byte	0x04, 0x12
        /*438e*/ 	.short	(.L_2931 - .L_2930)
	.align		4
.L_2930:
        /*4390*/ 	.word	index@(_ZN4vllm25paged_attention_v2_kernelIttLi192ELi16ELi128ELNS_18Fp8KVCacheDataTypeE0ELb1ELi512EEEvPfS2_PT_PKS3_PKT0_S9_ifPKiSB_iPKfiiiSD_SD_iiiii)
        /*4394*/ 	.word	0x00000000


	//----- nvinfo : EIATTR_MIN_STACK_SIZE
	.align		4
.L_2931:
        /*4398*/ 	.byte	0x04, 0x12
        /*439a*/ 	.short	(.L_2933 - .L_2932)
	.align		4
.L_2932:
        /*439c*/ 	.word	index@(_ZN4vllm25paged_attention_v2_kernelIttLi128ELi16ELi128ELNS_18Fp8KVCacheDataTypeE0ELb1ELi512EEEvPfS2_PT_PKS3_PKT0_S9_ifPKiSB_iPKfiiiSD_SD_iiiii)
        /*43a0*/ 	.word	0x00000000


	//----- nvinfo : EIATTR_MIN_STACK_SIZE
	.align		4
.L_2933:
        /*43a4*/ 	.byte	0x04, 0x12
        /*43a6*/ 	.short	(.L_2935 - .L_2934)
	.align		4
.L_2934:
        /*43a8*/ 	.word	index@(_ZN4vllm25paged_attention_v2_kernelIttLi120ELi16ELi128ELNS_18Fp8KVCacheDataTypeE0ELb1ELi512EEEvPfS2_PT_PKS3_PKT0_S9_ifPKiSB_iPKfiiiSD_SD_iiiii)
        /*43ac*/ 	.word	0x00000000


	//----- nvinfo : EIATTR_MIN_STACK_SIZE
	.align		4
.L_2935:
        /*43b0*/ 	.byte	0x04, 0x12
        /*43b2*/ 	.short	(.L_2937 - .L_2936)
	.align		4
.L_2936:
        /*43b4*/ 	.word	index@(_ZN4vllm25paged_attention_v2_kernelIttLi112ELi16ELi128ELNS_18Fp8KVCacheDataTypeE0ELb1ELi512EEEvPfS2_PT_PKS3_PKT0_S9_ifPKiSB_iPKfiiiSD_SD_iiiii)
        /*43b8*/ 	.word	0x00000000


	//----- nvinfo : EIATTR_MIN_STACK_SIZE
	.align		4
.L_2937:
        /*43bc*/ 	.byte	0x04, 0x12
        /*43be*/ 	.short	(.L_2939 - .L_2938)
	.align		4
.L_2938:
        /*43c0*/ 	.word	index@(_ZN4vllm25paged_attention_v2_kernelIttLi96ELi16ELi128ELNS_18Fp8KVCacheDataTypeE0ELb1ELi512EEEvPfS2_PT_PKS3_PKT0_S9_ifPKiSB_iPKfiiiSD_SD_iiiii)
        /*43c4*/ 	.word	0x00000000


	//----- nvinfo : EIATTR_MIN_STACK_SIZE
	.align		4
.L_2939:
        /*43c8*/ 	.byte	0x04, 0x12
        /*43ca*/ 	.short	(.L_2941 - .L_2940)
	.align		4
.L_2940:
        /*43cc*/ 	.word	index@(_ZN4vllm25paged_attention_v2_kernelIttLi80ELi16ELi128ELNS_18Fp8KVCacheDataTypeE0ELb1ELi512EEEvPfS2_PT_PKS3_PKT0_S9_ifPKiSB_iPKfiiiSD_SD_iiiii)
        /*43d0*/ 	.word	0x00000000


	//----- nvinfo : EIATTR_MIN_STACK_SIZE
	.align		4
.L_2941:
        /*43d4*/ 	.byte	0x04, 0x12
        /*43d6*/ 	.short	(.L_2943 - .L_2942)
	.align		4
.L_2942:
        /*43d8*/ 	.word	index@(_ZN4vllm25paged_attention_v2_kernelIttLi64ELi16ELi128ELNS_18Fp8KVCacheDataTypeE0ELb1ELi512EEEvPfS2_PT_PKS3_PKT0_S9_ifPKiSB_iPKfiiiSD_SD_iiiii)
        /*43dc*/ 	.word	0x00000000


	//----- nvinfo : EIATTR_MIN_STACK_SIZE
	.align		4
.L_2943:
        /*43e0*/ 	.byte	0x04, 0x12
        /*43e2*/ 	.short	(.L_2945 - .L_2944)
	.align		4
.L_2944:
        /*43e4*/ 	.word	index@(_ZN4vllm25paged_attention_v2_kernelIttLi32ELi16ELi128ELNS_18Fp8KVCacheDataTypeE0ELb1ELi512EEEvPfS2_PT_PKS3_PKT0_S9_ifPKiSB_iPKfiiiSD_SD_iiiii)
        /*43e8*/ 	.word	0x00000000


	//----- nvinfo : EIATTR_MIN_STACK_SIZE
	.align		4
.L_2945:
        /*43ec*/ 	.byte	0x04, 0x12
        /*43ee*/ 	.short	(.L_2947 - .L_2946)
	.align		4
.L_2946:
        /*43f0*/ 	.word	index@(_ZN4vllm25paged_attention_v2_kernelIttLi256ELi8ELi128ELNS_18Fp8KVCacheDataTypeE0ELb0ELi512EEEvPfS2_PT_PKS3_PKT0_S9_ifPKiSB_iPKfiiiSD_SD_iiiii)
        /*43f4*/ 	.word	0x00000000


	//----- nvinfo : EIATTR_MIN_STACK_SIZE
	.align		4
.L_2947:
        /*43f8*/ 	.byte	0x04, 0x12
        /*43fa*/ 	.short	(.L_2949 - .L_2948)
	.align		4
.L_2948:
        /*43fc*/ 	.word	index@(_ZN4vllm25paged_attention_v2_kernelIttLi192ELi8ELi128ELNS_18Fp8KVCacheDataTypeE0ELb0ELi512EEEvPfS2_PT_PKS3_PKT0_S9_ifPKiSB_iPKfiiiSD_SD_iiiii)
        /*4400*/ 	.word	0x00000000


	//----- nvinfo : EIATTR_MIN_STACK_SIZE
	.align		4
.L_2949:
        /*4404*/ 	.byte	0x04, 0x12
        /*4406*/ 	.short	(.L_2951 - .L_2950)
	.align		4
.L_2950:
        /*4408*/ 	.word	index@(_ZN4vllm25paged_attention_v2_kernelIttLi128ELi8ELi128ELNS_18Fp8KVCacheDataTypeE0ELb0ELi512EEEvPfS2_PT_PKS3_PKT0_S9_ifPKiSB_iPKfiiiSD_SD_iiiii)
        /*440c*/ 	.word	0x00000000


	//----- nvinfo : EIATTR_MIN_STACK_SIZE
	.align		4
.L_2951:
        /*4410*/ 	.byte	0x04, 0x12
        /*4412*/ 	.short	(.L_2953 - .L_2952)
	.align		4
.L_2952:
        /*4414*/ 	.word	index@(_ZN4vllm25paged_attention_v2_kernelIttLi120ELi8ELi128ELNS_18Fp8KVCacheDataTypeE0ELb0ELi512EEEvPfS2_PT_PKS3_PKT0_S9_ifPKiSB_iPKfiiiSD_SD_iiiii)
        /*4418*/ 	.word	0x00000000


	//----- nvinfo : EIATTR_MIN_STACK_SIZE
	.align		4
.L_2953:
        /*441c*/ 	.byte	0x04, 0x12
        /*441e*/ 	.short	(.L_2955 - .L_2954)
	.align		4
.L_2954:
        /*4420*/ 	.word	index@(_ZN4vllm25paged_attention_v2_kernelIttLi112ELi8ELi128ELNS_18Fp8KVCacheDataTypeE0ELb0ELi512EEEvPfS2_PT_PKS3_PKT0_S9_ifPKiSB_iPKfiiiSD_SD_iiiii)
        /*4424*/ 	.word	0x00000000


	//----- nvinfo : EIATTR_MIN_STACK_SIZE
	.align		4
.L_2955:
        /*4428*/ 	.byte	0x04, 0x12
        /*442a*/ 	.short	(.L_2957 - .L_2956)
	.align		4
.L_2956:
        /*442c*/ 	.word	index@(_ZN4vllm25paged_attention_v2_kernelIttLi96ELi8ELi128ELNS_18Fp8KVCacheDataTypeE0ELb0ELi512EEEvPfS2_PT_PKS3_PKT0_S9_ifPKiSB_iPKfiiiSD_SD_iiiii)
        /*4430*/ 	.word	0x00000000


	//----- nvinfo : EIATTR_MIN_STACK_SIZE
	.align		4
.L_2957:
        /*4434*/ 	.byte	0x04, 0x12
        /*4436*/ 	.short	(.L_2959 - .L_2958)
	.align		4
.L_2958:
        /*4438*/ 	.word	index@(_ZN4vllm25paged_attention_v2_kernelIttLi80ELi8ELi128ELNS_18Fp8KVCacheDataTypeE0ELb0ELi512EEEvPfS2_PT_PKS3_PKT0_S9_ifPKiSB_iPKfiiiSD_SD_iiiii)
        /*443c*/ 	.word	0x00000000


	//----- nvinfo : EIATTR_MIN_STACK_SIZE
	.align		4
.L_2959:
        /*4440*/ 	.byte	0x04, 0x12
        /*4442*/ 	.short	(.L_2961 - .L_2960)
	.align		4
.L_2960:
        /*4444*/ 	.word	index@(_ZN4vllm25paged_attention_v2_kernelIttLi64ELi8ELi128ELNS_18Fp8KVCacheDataTypeE0ELb0ELi512EEEvPfS2_PT_PKS3_PKT0_S9_ifPKiSB_iPKfiiiSD_SD_iiiii)
        /*4448*/ 	.word	0x00000000


	//----- nvinfo : EIATTR_MIN_STACK_SIZE
	.align		4
.L_2961:
        /*444c*/ 	.byte	0x04, 0x12
        /*444e*/ 	.short	(.L_2963 - .L_2962)
	.align		4
.L_2962:
        /*4450*/ 	.word	index@(_ZN4vllm25paged_attention_v2_kernelIttLi32ELi8ELi128ELNS_18Fp8KVCacheDataTypeE0ELb0ELi512EEEvPfS2_PT_PKS3_PKT0_S9_ifPKiSB_iPKfiiiSD_SD_iiiii)
        /*4454*/ 	.word	0x00000000


	//----- nvinfo : EIATTR_MIN_STACK_SIZE
	.align		4
.L_2963:
        /*4458*/ 	.byte	0x04, 0x12
        /*445a*/ 	.short	(.L_2965 - .L_2964)
	.align		4
.L_2964:
        /*445c*/ 	.word	index@(_ZN4vllm32paged_attention_v2_reduce_kernelItLi256ELi128ELi512EEEvPT_PKfS4_PKS1_PKii)
        /*4460*/ 	.word	0x00000000


	//----- nvinfo : EIATTR_MIN_STACK_SIZE
	.align		4
.L_2965:
        /*4464*/ 	.byte	0x04, 0x12
        /*4466*/ 	.short	(.L_2967 - .L_2966)
	.align		4
.L_2966:
        /*4468*/ 	.word	index@(_ZN4vllm25paged_attention_v2_kernelIttLi256ELi8ELi128ELNS_18Fp8KVCacheDataTypeE0ELb1ELi512EEEvPfS2_PT_PKS3_PKT0_S9_ifPKiSB_iPKfiiiSD_SD_iiiii)
        /*446c*/ 	.word	0x00000000


	//----- nvinfo : EIATTR_MIN_STACK_SIZE
	.align		4
.L_2967:
        /*4470*/ 	.byte	0x04, 0x12
        /*4472*/ 	.short	(.L_2969 - .L_2968)
	.align		4
.L_2968:
        /*4474*/ 	.word	index@(_ZN4vllm32paged_attention_v2_reduce_kernelItLi192ELi128ELi512EEEvPT_PKfS4_PKS1_PKii)
        /*4478*/ 	.word	0x00000000


	//----- nvinfo : EIATTR_MIN_STACK_SIZE
	.align		4
.L_2969:
        /*447c*/ 	.byte	0x04, 0x12
        /*447e*/ 	.short	(.L_2971 - .L_2970)
	.align		4
.L_2970:
        /*4480*/ 	.word	index@(_ZN4vllm25paged_attention_v2_kernelIttLi192ELi8ELi128ELNS_18Fp8KVCacheDataTypeE0ELb1ELi512EEEvPfS2_PT_PKS3_PKT0_S9_ifPKiSB_iPKfiiiSD_SD_iiiii)
        /*4484*/ 	.word	0x00000000


	//----- nvinfo : EIATTR_MIN_STACK_SIZE
	.align		4
.L_2971:
        /*4488*/ 	.byte	0x04, 0x12
        /*448a*/ 	.short	(.L_2973 - .L_2972)
	.align		4
.L_2972:
        /*448c*/ 	.word	index@(_ZN4vllm32paged_attention_v2_reduce_kernelItLi128ELi128ELi512EEEvPT_PKfS4_PKS1_PKii)
        /*4490*/ 	.word	0x00000000


	//----- nvinfo : EIATTR_MIN_STACK_SIZE
	.align		4
.L_2973:
        /*4494*/ 	.byte	0x04, 0x12
        /*4496*/ 	.short	(.L_2975 - .L_2974)
	.align		4
.L_2974:
        /*4498*/ 	.word	index@(_ZN4vllm25paged_attention_v2_kernelIttLi128ELi8ELi128ELNS_18Fp8KVCacheDataTypeE0ELb1ELi512EEEvPfS2_PT_PKS3_PKT0_S9_ifPKiSB_iPKfiiiSD_SD_iiiii)
        /*449c*/ 	.word	0x00000000


	//----- nvinfo : EIATTR_MIN_STACK_SIZE
	.align		4
.L_2975:
        /*44a0*/ 	.byte	0x04, 0x12
        /*44a2*/ 	.short	(.L_2977 - .L_2976)
	.align		4
.L_2976:
        /*44a4*/ 	.word	index@(_ZN4vllm32paged_attention_v2_reduce_kernelItLi120ELi128ELi512EEEvPT_PKfS4_PKS1_PKii)
        /*44a8*/ 	.word	0x00000000


	//----- nvinfo : EIATTR_MIN_STACK_SIZE
	.align		4
.L_2977:
        /*44ac*/ 	.byte	0x04, 0x12
        /*44ae*/ 	.short	(.L_2979 - .L_2978)
	.align		4
.L_2978:
        /*44b0*/ 	.word	index@(_ZN4vllm25paged_attention_v2_kernelIttLi120ELi8ELi128ELNS_18Fp8KVCacheDataTypeE0ELb1ELi512EEEvPfS2_PT_PKS3_PKT0_S9_ifPKiSB_iPKfiiiSD_SD_iiiii)
        /*44b4*/ 	.word	0x00000000


	//----- nvinfo : EIATTR_MIN_STACK_SIZE
	.align		4
.L_2979:
        /*44b8*/ 	.byte	0x04, 0x12
        /*44ba*/ 	.short	(.L_2981 - .L_2980)
	.align		4
.L_2980:
        /*44bc*/ 	.word	index@(_ZN4vllm32paged_attention_v2_reduce_kernelItLi112ELi128ELi512EEEvPT_PKfS4_PKS1_PKii)
        /*44c0*/ 	.word	0x00000000


	//----- nvinfo : EIATTR_MIN_STACK_SIZE
	.align		4
.L_2981:
        /*44c4*/ 	.byte	0x04, 0x12
        /*44c6*/ 	.short	(.L_2983 - .L_2982)
	.align		4
.L_2982:
        /*44c8*/ 	.word	index@(_ZN4vllm25paged_attention_v2_kernelIttLi112ELi8ELi128ELNS_18Fp8KVCacheDataTypeE0ELb1ELi512EEEvPfS2_PT_PKS3_PKT0_S9_ifPKiSB_iPKfiiiSD_SD_iiiii)
        /*44cc*/ 	.word	0x00000000


	//----- nvinfo : EIATTR_MIN_STACK_SIZE
	.align		4
.L_2983:
        /*44d0*/ 	.byte	0x04, 0x12
        /*44d2*/ 	.short	(.L_2985 - .L_2984)
	.align		4
.L_2984:
        /*44d4*/ 	.word	index@(_ZN4vllm32paged_attention_v2_reduce_kernelItLi96ELi128ELi512EEEvPT_PKfS4_PKS1_PKii)
        /*44d8*/ 	.word	0x00000000


	//----- nvinfo : EIATTR_MIN_STACK_SIZE
	.align		4
.L_2985:
        /*44dc*/ 	.byte	0x04, 0x12
        /*44de*/ 	.short	(.L_2987 - .L_2986)
	.align		4
.L_2986:
        /*44e0*/ 	.word	index@(_ZN4vllm25paged_attention_v2_kernelIttLi96ELi8ELi128ELNS_18Fp8KVCacheDataTypeE0ELb1ELi512EEEvPfS2_PT_PKS3_PKT0_S9_ifPKiSB_iPKfiiiSD_SD_iiiii)
        /*44e4*/ 	.word	0x00000000


	//----- nvinfo : EIATTR_MIN_STACK_SIZE
	.align		4
.L_2987:
        /*44e8*/ 	.byte	0x04, 0x12
        /*44ea*/ 	.short	(.L_2989 - .L_2988)
	.align		4
.L_2988:
        /*44ec*/ 	.word	index@(_ZN4vllm32paged_attention_v2_reduce_kernelItLi80ELi128ELi512EEEvPT_PKfS4_PKS1_PKii)
        /*44f0*/ 	.word	0x00000000


	//----- nvinfo : EIATTR_MIN_STACK_SIZE
	.align		4
.L_2989:
        /*44f4*/ 	.byte	0x04, 0x12
        /*44f6*/ 	.short	(.L_2991 - .L_2990)
	.align		4
.L_2990:
        /*44f8*/ 	.word	index@(_ZN4vllm25paged_attention_v2_kernelIttLi80ELi8ELi128ELNS_18Fp8KVCacheDataTypeE0ELb1ELi512EEEvPfS2_PT_PKS3_PKT0_S9_ifPKiSB_iPKfiiiSD_SD_iiiii)
        /*44fc*/ 	.word	0x00000000


	//----- nvinfo : EIATTR_MIN_STACK_SIZE
	.align		4
.L_2991:
        /*4500*/ 	.byte	0x04, 0x12
        /*4502*/ 	.short	(.L_2993 - .L_2992)
	.align		4
.L_2992:
        /*4504*/ 	.word	index@(_ZN4vllm32paged_attention_v2_reduce_kernelItLi64ELi128ELi512EEEvPT_PKfS4_PKS1_PKii)
        /*4508*/ 	.word	0x00000000


	//----- nvinfo : EIATTR_MIN_STACK_SIZE
	.align		4
.L_2993:
        /*450c*/ 	.byte	0x04, 0x12
        /*450e*/ 	.short	(.L_2995 - .L_2994)
	.align		4
.L_2994:
        /*4510*/ 	.word	index@(_ZN4vllm25paged_attention_v2_kernelIttLi64ELi8ELi128ELNS_18Fp8KVCacheDataTypeE0ELb1ELi512EEEvPfS2_PT_PKS3_PKT0_S9_ifPKiSB_iPKfiiiSD_SD_iiiii)
        /*4514*/ 	.word	0x00000000


	//----- nvinfo : EIATTR_MIN_STACK_SIZE
	.align		4
.L_2995:
        /*4518*/ 	.byte	0x04, 0x12
        /*451a*/ 	.short	(.L_2997 - .L_2996)
	.align		4
.L_2996:
        /*451c*/ 	.word	index@(_ZN4vllm32paged_attention_v2_reduce_kernelItLi32ELi128ELi512EEEvPT_PKfS4_PKS1_PKii)
        /*4520*/ 	.word	0x00000000


	//----- nvinfo : EIATTR_MIN_STACK_SIZE
	.align		4
.L_2997:
        /*4524*/ 	.byte	0x04, 0x12
        /*4526*/ 	.short	(.L_2999 - .L_2998)
	.align		4
.L_2998:
        /*4528*/ 	.word	index@(_ZN4vllm25paged_attention_v2_kernelIttLi32ELi8ELi128ELNS_18Fp8KVCacheDataTypeE0ELb1ELi512EEEvPfS2_PT_PKS3_PKT0_S9_ifPKiSB_iPKfiiiSD_SD_iiiii)
        /*452c*/ 	.word	0x00000000


	//----- nvinfo : EIATTR_MIN_STACK_SIZE
	.align		4
.L_2999:
        /*4530*/ 	.byte	0x04, 0x12
        /*4532*/ 	.short	(.L_3001 - .L_3000)
	.align		4
.L_3000:
        /*4534*/ 	.word	index@(_ZN4vllm25paged_attention_v2_kernelIffLi256ELi32ELi128ELNS_18Fp8KVCacheDataTypeE0ELb0ELi512EEEvPfS2_PT_PKS3_PKT0_S9_ifPKiSB_iPKfiiiSD_SD_iiiii)
        /*4538*/ 	.word	0x000000a8


	//----- nvinfo : EIATTR_MIN_STACK_SIZE
	.align		4
.L_3001:
        /*453c*/ 	.byte	0x04, 0x12
        /*453e*/ 	.short	(.L_3003 - .L_3002)
	.align		4
.L_3002:
        /*4540*/ 	.word	index@(_ZN4vllm25paged_attention_v2_kernelIffLi192ELi32ELi128ELNS_18Fp8KVCacheDataTypeE0ELb0ELi512EEEvPfS2_PT_PKS3_PKT0_S9_ifPKiSB_iPKfiiiSD_SD_iiiii)
        /*4544*/ 	.word	0x00000000


	//----- nvinfo : EIATTR_MIN_STACK_SIZE
	.align		4
.L_3003:
        /*4548*/ 	.byte	0x04, 0x12
        /*454a*/ 	.short	(.L_3005 - .L_3004)
	.align		4
.L_3004:
        /*454c*/ 	.word	index@(_ZN4vllm25paged_attention_v2_kernelIffLi128ELi32ELi128ELNS_18Fp8KVCacheDataTypeE0ELb0ELi512EEEvPfS2_PT_PKS3_PKT0_S9_ifPKiSB_iPKfiiiSD_SD_iiiii)
        /*4550*/ 	.word	0x00000000


	//----- nvinfo : EIATTR_MIN_STACK_SIZE
	.align		4
.L_3005:
        /*4554*/ 	.byte	0x04, 0x12
        /*4556*/ 	.short	(.L_3007 - .L_3006)
	.align		4
.L_3006:
        /*4558*/ 	.word	index@(_ZN4vllm25paged_attention_v2_kernelIffLi120ELi32ELi128ELNS_18Fp8KVCacheDataTypeE0ELb0ELi512EEEvPfS2_PT_PKS3_PKT0_S9_ifPKiSB_iPKfiiiSD_SD_iiiii)
        /*455c*/ 	.word	0x00000000


	//----- nvinfo : EIATTR_MIN_STACK_SIZE
	.align		4
.L_3007:
        /*4560*/ 	.byte	0x04, 0x12
        /*4562*/ 	.short	(.L_3009 - .L_3008)
	.align		4
.L_3008:
        /*4564*/ 	.word	index@(_ZN4vllm25paged_attention_v2_kernelIffLi112ELi32ELi128ELNS_18Fp8KVCacheDataTypeE0ELb0ELi512EEEvPfS2_PT_PKS3_PKT0_S9_ifPKiSB_iPKfiiiSD_SD_iiiii)
        /*4568*/ 	.word	0x00000000


	//----- nvinfo : EIATTR_MIN_STACK_SIZE
	.align		4
.L_3009:
        /*456c*/ 	.byte	0x04, 0x12
        /*456e*/ 	.short	(.L_3011 - .L_3010)
	.align		4
.L_3010:
        /*4570*/ 	.word	index@(_ZN4vllm25paged_attention_v2_kernelIffLi96ELi32ELi128ELNS_18Fp8KVCacheDataTypeE0ELb0ELi512EEEvPfS2_PT_PKS3_PKT0_S9_ifPKiSB_iPKfiiiSD_SD_iiiii)
        /*4574*/ 	.word	0x00000000


	//----- nvinfo : EIATTR_MIN_STACK_SIZE
	.align		4
.L_3011:
        /*4578*/ 	.byte	0x04, 0x12
        /*457a*/ 	.short	(.L_3013 - .L_3012)
	.align		4
.L_3012:
        /*457c*/ 	.word	index@(_ZN4vllm25paged_attention_v2_kernelIffLi80ELi32ELi128ELNS_18Fp8KVCacheDataTypeE0ELb0ELi512EEEvPfS2_PT_PKS3_PKT0_S9_ifPKiSB_iPKfiiiSD_SD_iiiii)
        /*4580*/ 	.word	0x00000000


	//----- nvinfo : EIATTR_MIN_STACK_SIZE
	.align		4
.L_3013:
        /*4584*/ 	.byte	0x04, 0x12
        /*4586*/ 	.short	(.L_3015 - .L_3014)
	.align		4
.L_3014:
        /*4588*/ 	.word	index@(_ZN4vllm25paged_attention_v2_kernelIffLi64ELi32ELi128ELNS_18Fp8KVCacheDataTypeE0ELb0ELi512EEEvPfS2_PT_PKS3_PKT0_S9_ifPKiSB_iPKfiiiSD_SD_iiiii)
        /*458c*/ 	.word	0x00000000


	//----- nvinfo : EIATTR_MIN_STACK_SIZE
	.align		4
.L_3015:
        /*4590*/ 	.byte	0x04, 0x12
        /*4592*/ 	.short	(.L_3017 - .L_3016)
	.align		4
.L_3016:
        /*4594*/ 	.word	index@(_ZN4vllm25paged_attention_v2_kernelIffLi32ELi32ELi128ELNS_18Fp8KVCacheDataTypeE0ELb0ELi512EEEvPfS2_PT_PKS3_PKT0_S9_ifPKiSB_iPKfiiiSD_SD_iiiii)
        /*4598*/ 	.word	0x00000000


	//----- nvinfo : EIATTR_MIN_STACK_SIZE
	.align		4
.L_3017:
        /*459c*/ 	.byte	0x04, 0x12
        /*459e*/ 	.short	(.L_3019 - .L_3018)
	.align		4
.L_3018:
        /*45a0*/ 	.word	index@(_ZN4vllm25paged_attention_v2_kernelIffLi256ELi32ELi128ELNS_18Fp8KVCacheDataTypeE0ELb1ELi512EEEvPfS2_PT_PKS3_PKT0_S9_ifPKiSB_iPKfiiiSD_SD_iiiii)
        /*45a4*/ 	.word	0x000000a8


	//----- nvinfo : EIATTR_MIN_STACK_SIZE
	.align		4
.L_3019:
        /*45a8*/ 	.byte	0x04, 0x12
        /*45aa*/ 	.short	(.L_3021 - .L_3020)
	.align		4
.L_3020:
        /*45ac*/ 	.word	index@(_ZN4vllm25paged_attention_v2_kernelIffLi192ELi32ELi128ELNS_18Fp8KVCacheDataTypeE0ELb1ELi512EEEvPfS2_PT_PKS3_PKT0_S9_ifPKiSB_iPKfiiiSD_SD_iiiii)
        /*45b0*/ 	.word	0x00000000


	//----- nvinfo : EIATTR_MIN_STACK_SIZE
	.align		4
.L_3021:
        /*45b4*/ 	.byte	0x04, 0x12
        /*45b6*/ 	.short	(.L_3023 - .L_3022)
	.align		4
.L_3022:
        /*45b8*/ 	.word	index@(_ZN4vllm25paged_attention_v2_kernelIffLi128ELi32ELi128ELNS_18Fp8KVCacheDataTypeE0ELb1ELi512EEEvPfS2_PT_PKS3_PKT0_S9_ifPKiSB_iPKfiiiSD_SD_iiiii)
        /*45bc*/ 	.word	0x00000000


	//----- nvinfo : EIATTR_MIN_STACK_SIZE
	.align		4
.L_3023:
        /*45c0*/ 	.byte	0x04, 0x12
        /*45c2*/ 	.short	(.L_3025 - .L_3024)
	.align		4
.L_3024:
        /*45c4*/ 	.word	index@(_ZN4vllm25paged_attention_v2_kernelIffLi120ELi32ELi128ELNS_18Fp8KVCacheDataTypeE0ELb1ELi512EEEvPfS2_PT_PKS3_PKT0_S9_ifPKiSB_iPKfiiiSD_SD_iiiii)
        /*45c8*/ 	.word	0x00000000


	//----- nvinfo : EIATTR_MIN_STACK_SIZE
	.align		4
.L_3025:
        /*45cc*/ 	.byte	0x04, 0x12
        /*45ce*/ 	.short	(.L_3027 - .L_3026)
	.align		4
.L_3026:
        /*45d0*/ 	.word	index@(_ZN4vllm25paged_attention_v2_kernelIffLi112ELi32ELi128ELNS_18Fp8KVCacheDataTypeE0ELb1ELi512EEEvPfS2_PT_PKS3_PKT0_S9_ifPKiSB_iPKfiiiSD_SD_iiiii)
        /*45d4*/ 	.word	0x00000000


	//----- nvinfo : EIATTR_MIN_STACK_SIZE
	.align		4
.L_3027:
        /*45d8*/ 	.byte	0x04, 0x12
        /*45da*/ 	.short	(.L_3029 - .L_3028)
	.align		4
.L_3028:
        /*45dc*/ 	.word	index@(_ZN4vllm25paged_attention_v2_kernelIffLi96ELi32ELi128ELNS_18Fp8KVCacheDataTypeE0ELb1ELi512EEEvPfS2_PT_PKS3_PKT0_S9_ifPKiSB_iPKfiiiSD_SD_iiiii)
        /*45e0*/ 	.word	0x00000000


	//----- nvinfo : EIATTR_MIN_STACK_SIZE
	.align		4
.L_3029:
        /*45e4*/ 	.byte	0x04, 0x12
        /*45e6*/ 	.short	(.L_3031 - .L_3030)
	.align		4
.L_3030:
        /*45e8*/ 	.word	index@(_ZN4vllm25paged_attention_v2_kernelIffLi80ELi32ELi128ELNS_18Fp8KVCacheDataTypeE0ELb1ELi512EEEvPfS2_PT_PKS3_PKT0_S9_ifPKiSB_iPKfiiiSD_SD_iiiii)
        /*45ec*/ 	.word	0x00000000


	//----- nvinfo : EIATTR_MIN_STACK_SIZE
	.align		4
.L_3031:
        /*45f0*/ 	.byte	0x04, 0x12
        /*45f2*/ 	.short	(.L_3033 - .L_3032)
	.align		4
.L_3032:
        /*45f4*/ 	.word	index@(_ZN4vllm25paged_attention_v2_kernelIffLi64ELi32ELi128ELNS_18Fp8KVCacheDataTypeE0ELb1ELi512EEEvPfS2_PT_PKS3_PKT0_S9_ifPKiSB_iPKfiiiSD_SD_iiiii)
        /*45f8*/ 	.word	0x00000000


	//----- nvinfo : EIATTR_MIN_STACK_SIZE
	.align		4
.L_3033:
        /*45fc*/ 	.byte	0x04, 0x12
        /*45fe*/ 	.short	(.L_3035 - .L_3034)
	.align		4
.L_3034:
        /*4600*/ 	.word	index@(_ZN4vllm25paged_attention_v2_kernelIffLi32ELi32ELi128ELNS_18Fp8KVCacheDataTypeE0ELb1ELi512EEEvPfS2_PT_PKS3_PKT0_S9_ifPKiSB_iPKfiiiSD_SD_iiiii)
        /*4604*/ 	.word	0x00000000


	//----- nvinfo : EIATTR_MIN_STACK_SIZE
	.align		4
.L_3035:
        /*4608*/ 	.byte	0x04, 0x12
        /*460a*/ 	.short	(.L_3037 - .L_3036)
	.align		4
.L_3036:
        /*460c*/ 	.word	index@(_ZN4vllm25paged_attention_v2_kernelIffLi256ELi16ELi128ELNS_18Fp8KVCacheDataTypeE0ELb0ELi512EEEvPfS2_PT_PKS3_PKT0_S9_ifPKiSB_iPKfiiiSD_SD_iiiii)
        /*4610*/ 	.word	0x00000000


	//----- nvinfo : EIATTR_MIN_STACK_SIZE
	.align		4
.L_3037:
        /*4614*/ 	.byte	0x04, 0x12
        /*4616*/ 	.short	(.L_3039 - .L_3038)
	.align		4
.L_3038:
        /*4618*/ 	.word	index@(_ZN4vllm25paged_attention_v2_kernelIffLi192ELi16ELi128ELNS_18Fp8KVCacheDataTypeE0ELb0ELi512EEEvPfS2_PT_PKS3_PKT0_S9_ifPKiSB_iPKfiiiSD_SD_iiiii)
        /*461c*/ 	.word	0x00000000


	//----- nvinfo : EIATTR_MIN_STACK_SIZE
	.align		4
.L_3039:
        /*4620*/ 	.byte	0x04, 0x12
        /*4622*/ 	.short	(.L_3041 - .L_3040)
	.align		4
.L_3040:
        /*4624*/ 	.word	index@(_ZN4vllm25paged_attention_v2_kernelIffLi128ELi16ELi128ELNS_18Fp8KVCacheDataTypeE0ELb0ELi512EEEvPfS2_PT_PKS3_PKT0_S9_ifPKiSB_iPKfiiiSD_SD_iiiii)
        /*4628*/ 	.word	0x00000000


	//----- nvinfo : EIATTR_MIN_STACK_SIZE
	.align		4
.L_3041:
        /*462c*/ 	.byte	0x04, 0x12
        /*462e*/ 	.short	(.L_3043 - .L_3042)
	.align		4
.L_3042:
        /*4630*/ 	.word	index@(_ZN4vllm25paged_attention_v2_kernelIffLi120ELi16ELi128ELNS_18Fp8KVCacheDataTypeE0ELb0ELi512EEEvPfS2_PT_PKS3_PKT0_S9_ifPKiSB_iPKfiiiSD_SD_iiiii)
        /*4634*/ 	.word	0x00000000


	//----- nvinfo : EIATTR_MIN_STACK_SIZE
	.align		4
.L_3043:
        /*4638*/ 	.byte	0x04, 0x12
        /*463a*/ 	.short	(.L_3045 - .L_3044)
	.align		4
.L_3044:
        /*463c*/ 	.word	index@(_ZN4vllm25paged_attention_v2_kernelIffLi112ELi16ELi128ELNS_18Fp8KVCacheDataTypeE0ELb0ELi512EEEvPfS2_PT_PKS3_PKT0_S9_ifPKiSB_iPKfiiiSD_SD_iiiii)
        /*4640*/ 	.word	0x00000000


	//----- nvinfo : EIATTR_MIN_STACK_SIZE
	.align		4
.L_3045:
        /*4644*/ 	.byte	0x04, 0x12
        /*4646*/ 	.short	(.L_3047 - .L_3046)
	.align		4
.L_3046:
        /*4648*/ 	.word	index@(_ZN4vllm25paged_attention_v2_kernelIffLi96ELi16ELi128ELNS_18Fp8KVCacheDataTypeE0ELb0ELi512EEEvPfS2_PT_PKS3_PKT0_S9_ifPKiSB_iPKfiiiSD_SD_iiiii)
        /*464c*/ 	.word	0x00000000


	//----- nvinfo : EIATTR_MIN_STACK_SIZE
	.align		4
.L_3047:
        /*4650*/ 	.byte	0x04, 0x12
        /*4652*/ 	.short	(.L_3049 - .L_3048)
	.align		4
.L_3048:
        /*4654*/ 	.word	index@(_ZN4vllm25paged_attention_v2_kernelIffLi80ELi16ELi128ELNS_18Fp8KVCacheDataTypeE0ELb0ELi512EEEvPfS2_PT_PKS3_PKT0_S9_ifPKiSB_iPKfiiiSD_SD_iiiii)
        /*4658*/ 	.word	0x00000000


	//----- nvinfo : EIATTR_MIN_STACK_SIZE
	.align		4
.L_3049:
        /*465c*/ 	.byte	0x04, 0x12
        /*465e*/ 	.short	(.L_3051 - .L_3050)
	.align		4
.L_3050:
        /*4660*/ 	.word	index@(_ZN4vllm25paged_attention_v2_kernelIffLi64ELi16ELi128ELNS_18Fp8KVCacheDataTypeE0ELb0ELi512EEEvPfS2_PT_PKS3_PKT0_S9_ifPKiSB_iPKfiiiSD_SD_iiiii)
        /*4664*/ 	.word	0x00000000


	//----- nvinfo : EIATTR_MIN_STACK_SIZE
	.align		4
.L_3051:
        /*4668*/ 	.byte	0x04, 0x12
        /*466a*/ 	.short	(.L_3053 - .L_3052)
	.align		4
.L_3052:
        /*466c*/ 	.word	index@(_ZN4vllm25paged_attention_v2_kernelIffLi32ELi16ELi128ELNS_18Fp8KVCacheDataTypeE0ELb0ELi512EEEvPfS2_PT_PKS3_PKT0_S9_ifPKiSB_iPKfiiiSD_SD_iiiii)
        /*4670*/ 	.word	0x00000000


	//----- nvinfo : EIATTR_MIN_STACK_SIZE
	.align		4
.L_3053:
        /*4674*/ 	.byte	0x04, 0x12
        /*4676*/ 	.short	(.L_3055 - .L_3054)
	.align		4
.L_3054:
        /*4678*/ 	.word	index@(_ZN4vllm25paged_attention_v2_kernelIffLi256ELi16ELi128ELNS_18Fp8KVCacheDataTypeE0ELb1ELi512EEEvPfS2_PT_PKS3_PKT0_S9_ifPKiSB_iPKfiiiSD_SD_iiiii)
        /*467c*/ 	.word	0x00000000


	//----- nvinfo : EIATTR_MIN_STACK_SIZE
	.align		4
.L_3055:
        /*4680*/ 	.byte	0x04, 0x12
        /*4682*/ 	.short	(.L_3057 - .L_3056)
	.align		4
.L_3056:
        /*4684*/ 	.word	index@(_ZN4vllm25paged_attention_v2_kernelIffLi192ELi16ELi128ELNS_18Fp8KVCacheDataTypeE0ELb1ELi512EEEvPfS2_PT_PKS3_PKT0_S9_ifPKiSB_iPKfiiiSD_SD_iiiii)
        /*4688*/ 	.word	0x00000000


	//----- nvinfo : EIATTR_MIN_STACK_SIZE
	.align		4
.L_3057:
        /*468c*/ 	.byte	0x04, 0x12
        /*468e*/ 	.short	(.L_3059 - .L_3058)
	.align		4
.L_3058:
        /*4690*/ 	.word	index@(_ZN4vllm25paged_attention_v2_kernelIffLi128ELi16ELi128ELNS_18Fp8KVCacheDataTypeE0ELb1ELi512EEEvPfS2_PT_PKS3_PKT0_S9_ifPKiSB_iPKfiiiSD_SD_iiiii)
        /*4694*/ 	.word	0x00000000


	//----- nvinfo : EIATTR_MIN_STACK_SIZE
	.align		4
.L_3059:
        /*4698*/ 	.byte	0x04, 0x12
        /*469a*/ 	.short	(.L_3061 - .L_3060)
	.align		4
.L_3060:
        /*469c*/ 	.word	index@(_ZN4vllm25paged_attention_v2_kernelIffLi120ELi16ELi128ELNS_18Fp8KVCacheDataTypeE0ELb1ELi512EEEvPfS2_PT_PKS3_PKT0_S9_ifPKiSB_iPKfiiiSD_SD_iiiii)
        /*46a0*/ 	.word	0x00000000


	//----- nvinfo : EIATTR_MIN_STACK_SIZE
	.align		4
.L_3061:
        /*46a4*/ 	.byte	0x04, 0x12
        /*46a6*/ 	.short	(.L_3063 - .L_3062)
	.align		4
.L_3062:
        /*46a8*/ 	.word	index@(_ZN4vllm25paged_attention_v2_kernelIffLi112ELi16ELi128ELNS_18Fp8KVCacheDataTypeE0ELb1ELi512EEEvPfS2_PT_PKS3_PKT0_S9_ifPKiSB_iPKfiiiSD_SD_iiiii)
        /*46ac*/ 	.word	0x00000000


	//----- nvinfo : EIATTR_MIN_STACK_SIZE
	.align		4
.L_3063:
        /*46b0*/ 	.byte	0x04, 0x12
        /*46b2*/ 	.short	(.L_3065 - .L_3064)
	.align		4
.L_3064:
        /*46b4*/ 	.word	index@(_ZN4vllm25paged_attention_v2_kernelIffLi96ELi16ELi128ELNS_18Fp8KVCacheDataTypeE0ELb1ELi512EEEvPfS2_PT_PKS3_PKT0_S9_ifPKiSB_iPKfiiiSD_SD_iiiii)
        /*46b8*/ 	.word	0x00000000


	//----- nvinfo : EIATTR_MIN_STACK_SIZE
	.align		4
.L_3065:
        /*46bc*/ 	.byte	0x04, 0x12
        /*46be*/ 	.short	(.L_3067 - .L_3066)
	.align		4
.L_3066:
        /*46c0*/ 	.word	index@(_ZN4vllm25paged_attention_v2_kernelIffLi80ELi16ELi128ELNS_18Fp8KVCacheDataTypeE0ELb1ELi512EEEvPfS2_PT_PKS3_PKT0_S9_ifPKiSB_iPKfiiiSD_SD_iiiii)
        /*46c4*/ 	.word	0x00000000


	//----- nvinfo : EIATTR_MIN_STACK_SIZE
	.align		4
.L_3067:
        /*46c8*/ 	.byte	0x04, 0x12
        /*46ca*/ 	.short	(.L_3069 - .L_3068)
	.align		4
.L_3068:
        /*46cc*/ 	.word	index@(_ZN4vllm25paged_attention_v2_kernelIffLi64ELi16ELi128ELNS_18Fp8KVCacheDataTypeE0ELb1ELi512EEEvPfS2_PT_PKS3_PKT0_S9_ifPKiSB_iPKfiiiSD_SD_iiiii)
        /*46d0*/ 	.word	0x00000000


	//----- nvinfo : EIATTR_MIN_STACK_SIZE
	.align		4
.L_3069:
        /*46d4*/ 	.byte	0x04, 0x12
        /*46d6*/ 	.short	(.L_3071 - .L_3070)
	.align		4
.L_3070:
        /*46d8*/ 	.word	index@(_ZN4vllm25paged_attention_v2_kernelIffLi32ELi16ELi128ELNS_18Fp8KVCacheDataTypeE0ELb1ELi512EEEvPfS2_PT_PKS3_PKT0_S9_ifPKiSB_iPKfiiiSD_SD_iiiii)
        /*46dc*/ 	.word	0x00000000


	//----- nvinfo : EIATTR_MIN_STACK_SIZE
	.align		4
.L_3071:
        /*46e0*/ 	.byte	0x04, 0x12
        /*46e2*/ 	.short	(.L_3073 - .L_3072)
	.align		4
.L_3072:
        /*46e4*/ 	.word	index@(_ZN4vllm25paged_attention_v2_kernelIffLi256ELi8ELi128ELNS_18Fp8KVCacheDataTypeE0ELb0ELi512EEEvPfS2_PT_PKS3_PKT0_S9_ifPKiSB_iPKfiiiSD_SD_iiiii)
        /*46e8*/ 	.word	0x00000000


	//----- nvinfo : EIATTR_MIN_STACK_SIZE
	.align		4
.L_3073:
        /*46ec*/ 	.byte	0x04, 0x12
        /*46ee*/ 	.short	(.L_3075 - .L_3074)
	.align		4
.L_3074:
        /*46f0*/ 	.word	index@(_ZN4vllm25paged_attention_v2_kernelIffLi192ELi8ELi128ELNS_18Fp8KVCacheDataTypeE0ELb0ELi512EEEvPfS2_PT_PKS3_PKT0_S9_ifPKiSB_iPKfiiiSD_SD_iiiii)
        /*46f4*/ 	.word	0x00000000


	//----- nvinfo : EIATTR_MIN_STACK_SIZE
	.align		4
.L_3075:
        /*46f8*/ 	.byte	0x04, 0x12
        /*46fa*/ 	.short	(.L_3077 - .L_3076)
	.align		4
.L_3076:
        /*46fc*/ 	.word	index@(_ZN4vllm25paged_attention_v2_kernelIffLi128ELi8ELi128ELNS_18Fp8KVCacheDataTypeE0ELb0ELi512EEEvPfS2_PT_PKS3_PKT0_S9_ifPKiSB_iPKfiiiSD_SD_iiiii)
        /*4700*/ 	.word	0x00000000


	//----- nvinfo : EIATTR_MIN_STACK_SIZE
	.align		4
.L_3077:
        /*4704*/ 	.byte	0x04, 0x12
        /*4706*/ 	.short	(.L_3079 - .L_3078)
	.align		4
.L_3078:
        /*4708*/ 	.word	index@(_ZN4vllm25paged_attention_v2_kernelIffLi120ELi8ELi128ELNS_18Fp8KVCacheDataTypeE0ELb0ELi512EEEvPfS2_PT_PKS3_PKT0_S9_ifPKiSB_iPKfiiiSD_SD_iiiii)
        /*470c*/ 	.word	0x00000000


	//----- nvinfo : EIATTR_MIN_STACK_SIZE
	.align		4
.L_3079:
        /*4710*/ 	.byte	0x04, 0x12
        /*4712*/ 	.short	(.L_3081 - .L_3080)
	.align		4
.L_3080:
        /*4714*/ 	.word	index@(_ZN4vllm25paged_attention_v2_kernelIffLi112ELi8ELi128ELNS_18Fp8KVCacheDataTypeE0ELb0ELi512EEEvPfS2_PT_PKS3_PKT0_S9_ifPKiSB_iPKfiiiSD_SD_iiiii)
        /*4718*/ 	.word	0x00000000


	//----- nvinfo : EIATTR_MIN_STACK_SIZE
	.align		4
.L_3081:
        /*471c*/ 	.byte	0x04, 0x12
        /*471e*/ 	.short	(.L_3083 - .L_3082)
	.align		4
.L_3082:
        /*4720*/ 	.word	index@(_ZN4vllm25paged_attention_v2_kernelIffLi96ELi8ELi128ELNS_18Fp8KVCacheDataTypeE0ELb0ELi512EEEvPfS2_PT_PKS3_PKT0_S9_ifPKiSB_iPKfiiiSD_SD_iiiii)
        /*4724*/ 	.word	0x00000000


	//----- nvinfo : EIATTR_MIN_STACK_SIZE
	.align		4
.L_3083:
        /*4728*/ 	.byte	0x04, 0x12
        /*472a*/ 	.short	(.L_3085 - .L_3084)
	.align		4
.L_3084:
        /*472c*/ 	.word	index@(_ZN4vllm25paged_attention_v2_kernelIffLi80ELi8ELi128ELNS_18Fp8KVCacheDataTypeE0ELb0ELi512EEEvPfS2_PT_PKS3_PKT0_S9_ifPKiSB_iPKfiiiSD_SD_iiiii)
        /*4730*/ 	.word	0x00000000


	//----- nvinfo : EIATTR_MIN_STACK_SIZE
	.align		4
.L_3085:
        /*4734*/ 	.byte	0x04, 0x12
        /*4736*/ 	.short	(.L_3087 - .L_3086)
	.align		4
.L_3086:
        /*4738*/ 	.word	index@(_ZN4vllm25paged_attention_v2_kernelIffLi64ELi8ELi128ELNS_18Fp8KVCacheDataTypeE0ELb0ELi512EEEvPfS2_PT_PKS3_PKT0_S9_ifPKiSB_iPKfiiiSD_SD_iiiii)
        /*473c*/ 	.word	0x00000000


	//----- nvinfo : EIATTR_MIN_STACK_SIZE
	.align		4
.L_3087:
        /*4740*/ 	.byte	0x04, 0x12
        /*4742*/ 	.short	(.L_3089 - .L_3088)
	.align		4
.L_3088:
        /*4744*/ 	.word	index@(_ZN4vllm25paged_attention_v2_kernelIffLi32ELi8ELi128ELNS_18Fp8KVCacheDataTypeE0ELb0ELi512EEEvPfS2_PT_PKS3_PKT0_S9_ifPKiSB_iPKfiiiSD_SD_iiiii)
        /*4748*/ 	.word	0x00000000


	//----- nvinfo : EIATTR_MIN_STACK_SIZE
	.align		4
.L_3089:
        /*474c*/ 	.byte	0x04, 0x12
        /*474e*/ 	.short	(.L_3091 - .L_3090)
	.align		4
.L_3090:
        /*4750*/ 	.word	index@(_ZN4vllm32paged_attention_v2_reduce_kernelIfLi256ELi128ELi512EEEvPT_PKfS4_PKS1_PKii)
        /*4754*/ 	.word	0x00000000


	//----- nvinfo : EIATTR_MIN_STACK_SIZE
	.align		4
.L_3091:
        /*4758*/ 	.byte	0x04, 0x12
        /*475a*/ 	.short	(.L_3093 - .L_3092)
	.align		4
.L_3092:
        /*475c*/ 	.word	index@(_ZN4vllm25paged_attention_v2_kernelIffLi256ELi8ELi128ELNS_18Fp8KVCacheDataTypeE0ELb1ELi512EEEvPfS2_PT_PKS3_PKT0_S9_ifPKiSB_iPKfiiiSD_SD_iiiii)
        /*4760*/ 	.word	0x00000000


	//----- nvinfo : EIATTR_MIN_STACK_SIZE
	.align		4
.L_3093:
        /*4764*/ 	.byte	0x04, 0x12
        /*4766*/ 	.short	(.L_3095 - .L_3094)
	.align		4
.L_3094:
        /*4768*/ 	.word	index@(_ZN4vllm32paged_attention_v2_reduce_kernelIfLi192ELi128ELi512EEEvPT_PKfS4_PKS1_PKii)
        /*476c*/ 	.word	0x00000000


	//----- nvinfo : EIATTR_MIN_STACK_SIZE
	.align		4
.L_3095:
        /*4770*/ 	.byte	0x04, 0x12
        /*4772*/ 	.short	(.L_3097 - .L_3096)
	.align		4
.L_3096:
        /*4774*/ 	.word	index@(_ZN4vllm25paged_attention_v2_kernelIffLi192ELi8ELi128ELNS_18Fp8KVCacheDataTypeE0ELb1ELi512EEEvPfS2_PT_PKS3_PKT0_S9_ifPKiSB_iPKfiiiSD_SD_iiiii)
        /*4778*/ 	.word	0x00000000


	//----- nvinfo : EIATTR_MIN_STACK_SIZE
	.align		4
.L_3097:
        /*477c*/ 	.byte	0x04, 0x12
        /*477e*/ 	.short	(.L_3099 - .L_3098)
	.align		4
.L_3098:
        /*4780*/ 	.word	index@(_ZN4vllm32paged_attention_v2_reduce_kernelIfLi128ELi128ELi512EEEvPT_PKfS4_PKS1_PKii)
        /*4784*/ 	.word	0x00000000


	//----- nvinfo : EIATTR_MIN_STACK_SIZE
	.align		4
.L_3099:
        /*4788*/ 	.byte	0x04, 0x12
        /*478a*/ 	.short	(.L_3101 - .L_3100)
	.align		4
.L_3100:
        /*478c*/ 	.word	index@(_ZN4vllm25paged_attention_v2_kernelIffLi128ELi8ELi128ELNS_18Fp8KVCacheDataTypeE0ELb1ELi512EEEvPfS2_PT_PKS3_PKT0_S9_ifPKiSB_iPKfiiiSD_SD_iiiii)
        /*4790*/ 	.word	0x00000000


	//----- nvinfo : EIATTR_MIN_STACK_SIZE
	.align		4
.L_3101:
        /*4794*/ 	.byte	0x04, 0x12
        /*4796*/ 	.short	(.L_3103 - .L_3102)
	.align		4
.L_3102:
        /*4798*/ 	.word	index@(_ZN4vllm32paged_attention_v2_reduce_kernelIfLi120ELi128ELi512EEEvPT_PKfS4_PKS1_PKii)
        /*479c*/ 	.word	0x00000000


	//----- nvinfo : EIATTR_MIN_STACK_SIZE
	.align		4
.L_3103:
        /*47a0*/ 	.byte	0x04, 0x12
        /*47a2*/ 	.short	(.L_3105 - .L_3104)
	.align		4
.L_3104:
        /*47a4*/ 	.word	index@(_ZN4vllm25paged_attention_v2_kernelIffLi120ELi8ELi128ELNS_18Fp8KVCacheDataTypeE0ELb1ELi512EEEvPfS2_PT_PKS3_PKT0_S9_ifPKiSB_iPKfiiiSD_SD_iiiii)
        /*47a8*/ 	.word	0x00000000


	//----- nvinfo : EIATTR_MIN_STACK_SIZE
	.align		4
.L_3105:
        /*47ac*/ 	.byte	0x04, 0x12
        /*47ae*/ 	.short	(.L_3107 - .L_3106)
	.align		4
.L_3106:
        /*47b0*/ 	.word	index@(_ZN4vllm32paged_attention_v2_reduce_kernelIfLi112ELi128ELi512EEEvPT_PKfS4_PKS1_PKii)
        /*47b4*/ 	.word	0x00000000


	//----- nvinfo : EIATTR_MIN_STACK_SIZE
	.align		4
.L_3107:
        /*47b8*/ 	.byte	0x04, 0x12
        /*47ba*/ 	.short	(.L_3109 - .L_3108)
	.align		4
.L_3108:
        /*47bc*/ 	.word	index@(_ZN4vllm25paged_attention_v2_kernelIffLi112ELi8ELi128ELNS_18Fp8KVCacheDataTypeE0ELb1ELi512EEEvPfS2_PT_PKS3_PKT0_S9_ifPKiSB_iPKfiiiSD_SD_iiiii)
        /*47c0*/ 	.word	0x00000000


	//----- nvinfo : EIATTR_MIN_STACK_SIZE
	.align		4
.L_3109:
        /*47c4*/ 	.byte	0x04, 0x12
        /*47c6*/ 	.short	(.L_3111 - .L_3110)
	.align		4
.L_3110:
        /*47c8*/ 	.word	index@(_ZN4vllm32paged_attention_v2_reduce_kernelIfLi96ELi128ELi512EEEvPT_PKfS4_PKS1_PKii)
        /*47cc*/ 	.word	0x00000000


	//----- nvinfo : EIATTR_MIN_STACK_SIZE
	.align		4
.L_3111:
        /*47d0*/ 	.byte	0x04, 0x12
        /*47d2*/ 	.short	(.L_3113 - .L_3112)
	.align		4
.L_3112:
        /*47d4*/ 	.word	index@(_ZN4vllm25paged_attention_v2_kernelIffLi96ELi8ELi128ELNS_18Fp8KVCacheDataTypeE0ELb1ELi512EEEvPfS2_PT_PKS3_PKT0_S9_ifPKiSB_iPKfiiiSD_SD_iiiii)
        /*47d8*/ 	.word	0x00000000


	//----- nvinfo : EIATTR_MIN_STACK_SIZE
	.align		4
.L_3113:
        /*47dc*/ 	.byte	0x04, 0x12
        /*47de*/ 	.short	(.L_3115 - .L_3114)
	.align		4
.L_3114:
        /*47e0*/ 	.word	index@(_ZN4vllm32paged_attention_v2_reduce_kernelIfLi80ELi128ELi512EEEvPT_PKfS4_PKS1_PKii)
        /*47e4*/ 	.word	0x00000000


	//----- nvinfo : EIATTR_MIN_STACK_SIZE
	.align		4
.L_3115:
        /*47e8*/ 	.byte	0x04, 0x12
        /*47ea*/ 	.short	(.L_3117 - .L_3116)
	.align		4
.L_3116:
        /*47ec*/ 	.word	index@(_ZN4vllm25paged_attention_v2_kernelIffLi80ELi8ELi128ELNS_18Fp8KVCacheDataTypeE0ELb1ELi512EEEvPfS2_PT_PKS3_PKT0_S9_ifPKiSB_iPKfiiiSD_SD_iiiii)
        /*47f0*/ 	.word	0x00000000


	//----- nvinfo : EIATTR_MIN_STACK_SIZE
	.align		4
.L_3117:
        /*47f4*/ 	.byte	0x04, 0x12
        /*47f6*/ 	.short	(.L_3119 - .L_3118)
	.align		4
.L_3118:
        /*47f8*/ 	.word	index@(_ZN4vllm32paged_attention_v2_reduce_kernelIfLi64ELi128ELi512EEEvPT_PKfS4_PKS1_PKii)
        /*47fc*/ 	.word	0x00000000


	//----- nvinfo : EIATTR_MIN_STACK_SIZE
	.align		4
.L_3119:
        /*4800*/ 	.byte	0x04, 0x12
        /*4802*/ 	.short	(.L_3121 - .L_3120)
	.align		4
.L_3120:
        /*4804*/ 	.word	index@(_ZN4vllm25paged_attention_v2_kernelIffLi64ELi8ELi128ELNS_18Fp8KVCacheDataTypeE0ELb1ELi512EEEvPfS2_PT_PKS3_PKT0_S9_ifPKiSB_iPKfiiiSD_SD_iiiii)
        /*4808*/ 	.word	0x00000000


	//----- nvinfo : EIATTR_MIN_STACK_SIZE
	.align		4
.L_3121:
        /*480c*/ 	.byte	0x04, 0x12
        /*480e*/ 	.short	(.L_3123 - .L_3122)
	.align		4
.L_3122:
        /*4810*/ 	.word	index@(_ZN4vllm32paged_attention_v2_reduce_kernelIfLi32ELi128ELi512EEEvPT_PKfS4_PKS1_PKii)
        /*4814*/ 	.word	0x00000000


	//----- nvinfo : EIATTR_MIN_STACK_SIZE
	.align		4
.L_3123:
        /*4818*/ 	.byte	0x04, 0x12
        /*481a*/ 	.short	(.L_3125 - .L_3124)
	.align		4
.L_3124:
        /*481c*/ 	.word	index@(_ZN4vllm25paged_attention_v2_kernelIffLi32ELi8ELi128ELNS_18Fp8KVCacheDataTypeE0ELb1ELi512EEEvPfS2_PT_PKS3_PKT0_S9_ifPKiSB_iPKfiiiSD_SD_iiiii)
        /*4820*/ 	.word	0x00000000
.L_3125:


//--------------------- .nv.compat                --------------------------
	.section	.nv.compat,"",@"SHT_CUDA_COMPAT_INFO"
	.align	4
        /*0000*/ 	.byte	0x02, 0x09, 0x01, 0x00, 0x02, 0x02, 0x01, 0x00, 0x02, 0x05, 0x05, 0x00, 0x03, 0x07, 0x01, 0x01
        /*0010*/ 	.byte	0x02, 0x03, 0x00, 0x00, 0x02, 0x06, 0x01, 0x00, 0x04, 0x0b, 0x08, 0x00, 0x00, 0x00, 0x00, 0x00
        /*0020*/ 	.byte	0x00, 0x00, 0x00, 0x00


//--------------------- .nv.info._ZN4vllm25paged_attention_v2_kernelI13__nv_bfloat16hLi256ELi32ELi128ELNS_18Fp8KVCacheDataTypeE2ELb0ELi512EEEvPfS3_PT_PKS4_PKT0_SA_ifPKiSC_iPKfiiiSE_SE_iiiii --------------------------
	.section	.nv.info._ZN4vllm25paged_attention_v2_kernelI13__nv_bfloat16hLi256ELi32ELi128ELNS_18Fp8KVCacheDataTypeE2ELb0ELi512EEEvPfS3_PT_PKS4_PKT0_SA_ifPKiSC_iPKfiiiSE_SE_iiiii,"",@"SHT_CUDA_INFO"
	.sectionflags	@""
	.align	4


	//----- nvinfo : EIATTR_CUDA_API_VERSION
	.align		4
        /*0000*/ 	.byte	0x04, 0x37
        /*0002*/ 	.short	(.L_3127 - .L_3126)
.L_3126:
        /*0004*/ 	.word	0x00000082


	//----- nvinfo : EIATTR_KPARAM_INFO
	.align		4
.L_3127:
        /*0008*/ 	.byte	0x04, 0x17
        /*000a*/ 	.short	(.L_3129 - .L_3128)
.L_3128:
        /*000c*/ 	.word	0x00000000
        /*0010*/ 	.short	0x0015
        /*0012*/ 	.short	0x0088
        /*0014*/ 	.byte	0x00, 0xf0, 0x11, 0x00


	//----- nvinfo : EIATTR_KPARAM_INFO
	.align		4
.L_3129:
        /*0018*/ 	.byte	0x04, 0x17
        /*001a*/ 	.short	(.L_3131 - .L_3130)
.L_3130:
        /*001c*/ 	.word	0x00000000
        /*0020*/ 	.short	0x0014
        /*0022*/ 	.short	0x0084
        /*0024*/ 	.byte	0x00, 0xf0, 0x11, 0x00


	//----- nvinfo : EIATTR_KPARAM_INFO
	.align		4
.L_3131:
        /*0028*/ 	.byte	0x04, 0x17
        /*002a*/ 	.short	(.L_3133 - .L_3132)
.L_3132:
        /*002c*/ 	.word	0x00000000
        /*0030*/ 	.short	0x0013
        /*0032*/ 	.short	0x0080
        /*0034*/ 	.byte	0x00, 0xf0, 0x11, 0x00


	//----- nvinfo : EIATTR_KPARAM_INFO
	.align		4
.L_3133:
        /*0038*/ 	.byte	0x04, 0x17
        /*003a*/ 	.short	(.L_3135 - .L_3134)
.L_3134:
        /*003c*/ 	.word	0x00000000
        /*0040*/ 	.short	0x0012
        /*0042*/ 	.short	0x007c
        /*0044*/ 	.byte	0x00, 0xf0, 0x11, 0x00


	//----- nvinfo : EIATTR_KPARAM_INFO
	.align		4
.L_3135:
        /*0048*/ 	.byte	0x04, 0x17
        /*004a*/ 	.short	(.L_3137 - .L_3136)
.L_3136:
        /*004c*/ 	.word	0x00000000
        /*0050*/ 	.short	0x0011
        /*0052*/ 	.short	0x0078
        /*0054*/ 	.byte	0x00, 0xf0, 0x11, 0x00


	//----- nvinfo : EIATTR_KPARAM_INFO
	.align		4
.L_3137:
        /*0058*/ 	.byte	0x04, 0x17
        /*005a*/ 	.short	(.L_3139 - .L_3138)
.L_3138:
        /*005c*/ 	.word	0x00000000
        /*0060*/ 	.short	0x0010
        /*0062*/ 	.short	0x0070
        /*0064*/ 	.byte	0x00, 0xf0, 0x21, 0x00


	//----- nvinfo : EIATTR_KPARAM_INFO
	.align		4
.L_3139:
        /*0068*/ 	.byte	0x04, 0x17
        /*006a*/ 	.short	(.L_3141 - .L_3140)
.L_3140:
        /*006c*/ 	.word	0x00000000
        /*0070*/ 	.short	0x000f
        /*0072*/ 	.short	0x0068
        /*0074*/ 	.byte	0x00, 0xf0, 0x21, 0x00


	//----- nvinfo : EIATTR_KPARAM_INFO
	.align		4
.L_3141:
        /*0078*/ 	.byte	0x04, 0x17
        /*007a*/ 	.short	(.L_3143 - .L_3142)
.L_3142:
        /*007c*/ 	.word	0x00000000
        /*0080*/ 	.short	0x000e
        /*0082*/ 	.short	0x0060
        /*0084*/ 	.byte	0x00, 0xf0, 0x11, 0x00


	//----- nvinfo : EIATTR_KPARAM_INFO
	.align		4
.L_3143:
        /*0088*/ 	.byte	0x04, 0x17
        /*008a*/ 	.short	(.L_3145 - .L_3144)
.L_3144:
        /*008c*/ 	.word	0x00000000
        /*0090*/ 	.short	0x000d
        /*0092*/ 	.short	0x005c
        /*0094*/ 	.byte	0x00, 0xf0, 0x11, 0x00


	//----- nvinfo : EIATTR_KPARAM_INFO
	.align		4
.L_3145:
        /*0098*/ 	.byte	0x04, 0x17
        /*009a*/ 	.short	(.L_3147 - .L_3146)
.L_3146:
        /*009c*/ 	.word	0x00000000
        /*00a0*/ 	.short	0x000c
        /*00a2*/ 	.short	0x0058
        /*00a4*/ 	.byte	0x00, 0xf0, 0x11, 0x00


	//----- nvinfo : EIATTR_KPARAM_INFO
	.align		4
.L_3147:
        /*00a8*/ 	.byte	0x04, 0x17
        /*00aa*/ 	.short	(.L_3149 - .L_3148)
.L_3148:
        /*00ac*/ 	.word	0x00000000
        /*00b0*/ 	.short	0x000b
        /*00b2*/ 	.short	0x0050
        /*00b4*/ 	.byte	0x00, 0xf0, 0x21, 0x00


	//----- nvinfo : EIATTR_KPARAM_INFO
	.align		4
.L_3149:
        /*00b8*/ 	.byte	0x04, 0x17
        /*00ba*/ 	.short	(.L_3151 - .L_3150)
.L_3150:
        /*00bc*/ 	.word	0x00000000
        /*00c0*/ 	.short	0x000a
        /*00c2*/ 	.short	0x0048
        /*00c4*/ 	.byte	0x00, 0xf0, 0x11, 0x00


	//----- nvinfo : EIATTR_KPARAM_INFO
	.align		4
.L_3151:
        /*00c8*/ 	.byte	0x04, 0x17
        /*00ca*/ 	.short	(.L_3153 - .L_3152)
.L_3152:
        /*00cc*/ 	.word	0x00000000
        /*00d0*/ 	.short	0x0009
        /*00d2*/ 	.short	0x0040
        /*00d4*/ 	.byte	0x00, 0xf0, 0x21, 0x00


	//----- nvinfo : EIATTR_KPARAM_INFO
	.align		4
.L_3153:
        /*00d8*/ 	.byte	0x04, 0x17
        /*00da*/ 	.short	(.L_3155 - .L_3154)
.L_3154:
        /*00dc*/ 	.word	0x00000000
        /*00e0*/ 	.short	0x0008
        /*00e2*/ 	.short	0x0038
        /*00e4*/ 	.byte	0x00, 0xf0, 0x21, 0x00


	//----- nvinfo : EIATTR_KPARAM_INFO
	.align		4
.L_3155:
        /*00e8*/ 	.byte	0x04, 0x17
        /*00ea*/ 	.short	(.L_3157 - .L_3156)
.L_3156:
        /*00ec*/ 	.word	0x00000000
        /*00f0*/ 	.short	0x0007
        /*00f2*/ 	.short	0x0034
        /*00f4*/ 	.byte	0x00, 0xf0, 0x11, 0x00


	//----- nvinfo : EIATTR_KPARAM_INFO
	.align		4
.L_3157:
        /*00f8*/ 	.byte	0x04, 0x17
        /*00fa*/ 	.short	(.L_3159 - .L_3158)
.L_3158:
        /*00fc*/ 	.word	0x00000000
        /*0100*/ 	.short	0x0006
        /*0102*/ 	.short	0x0030
        /*0104*/ 	.byte	0x00, 0xf0, 0x11, 0x00


	//----- nvinfo : EIATTR_KPARAM_INFO
	.align		4
.L_3159:
        /*0108*/ 	.byte	0x04, 0x17
        /*010a*/ 	.short	(.L_3161 - .L_3160)
.L_3160:
        /*010c*/ 	.word	0x00000000
        /*0110*/ 	.short	0x0005
        /*0112*/ 	.short	0x0028
        /*0114*/ 	.byte	0x00, 0xf0, 0x21, 0x00


	//----- nvinfo : EIATTR_KPARAM_INFO
	.align		4
.L_3161:
        /*0118*/ 	.byte	0x04, 0x17
        /*011a*/ 	.short	(.L_3163 - .L_3162)
.L_3162:
        /*011c*/ 	.word	0x00000000
        /*0120*/ 	.short	0x0004
        /*0122*/ 	.short	0x0020
        /*0124*/ 	.byte	0x00, 0xf0, 0x21, 0x00


	//----- nvinfo : EIATTR_KPARAM_INFO
	.align		4
.L_3163:
        /*0128*/ 	.byte	0x04, 0x17
        /*012a*/ 	.short	(.L_3165 - .L_3164)
.L_3164:
        /*012c*/ 	.word	0x00000000
        /*0130*/ 	.short	0x0003
        /*0132*/ 	.short	0x0018
        /*0134*/ 	.byte	0x00, 0xf0, 0x21, 0x00


	//----- nvinfo : EIATTR_KPARAM_INFO
	.align		4
.L_3165:
        /*0138*/ 	.byte	0x04, 0x17
        /*013a*/ 	.short	(.L_3167 - .L_3166)
.L_3166:
        /*013c*/ 	.word	0x00000000
        /*0140*/ 	.short	0x0002
        /*0142*/ 	.short	0x0010
        /*0144*/ 	.byte	0x00, 0xf0, 0x21, 0x00


	//----- nvinfo : EIATTR_KPARAM_INFO
	.align		4
.L_3167:
        /*0148*/ 	.byte	0x04, 0x17
        /*014a*/ 	.short	(.L_3169 - .L_3168)
.L_3168:
        /*014c*/ 	.word	0x00000000
        /*0150*/ 	.short	0x0001
        /*0152*/ 	.short	0x0008
        /*0154*/ 	.byte	0x00, 0xf0, 0x21, 0x00


	//----- nvinfo : EIATTR_KPARAM_INFO
	.align		4
.L_3169:
        /*0158*/ 	.byte	0x04, 0x17
        /*015a*/ 	.short	(.L_3171 - .L_3170)
.L_3170:
        /*015c*/ 	.word	0x00000000
        /*0160*/ 	.short	0x0000
        /*0162*/ 	.short	0x0000
        /*0164*/ 	.byte	0x00, 0xf0, 0x21, 0x00


	//----- nvinfo : EIATTR_SPARSE_MMA_MASK
	.align		4
.L_3171:
        /*0168*/ 	.byte	0x03, 0x50
        /*016a*/ 	.short	0x0000


	//----- nvinfo : EIATTR_MAXREG_COUNT
	.align		4
        /*016c*/ 	.byte	0x03, 0x1b
        /*016e*/ 	.short	0x00ff


	//----- nvinfo : EIATTR_NUM_BARRIERS
	.align		4
        /*0170*/ 	.byte	0x02, 0x4c
        /*0172*/ 	.byte	0x01
	.zero		1


	//----- nvinfo : EIATTR_EXTERNS
	.align		4
        /*0174*/ 	.byte	0x04, 0x0f
        /*0176*/ 	.short	(.L_3173 - .L_3172)


	//   ....[0]....
	.align		4
.L_3172:
        /*0178*/ 	.word	index@(__assertfail)


	//----- nvinfo : EIATTR_MERCURY_ISA_VERSION
	.align		4
.L_3173:
        /*017c*/ 	.byte	0x03, 0x5f
        /*017e*/ 	.short	0x0101


	//----- nvinfo : EIATTR_COOP_GROUP_MASK_REGIDS
	.align		4
        /*0180*/ 	.byte	0x04, 0x29
        /*0182*/ 	.short	(.L_3175 - .L_3174)


	//   ....[0]....
.L_3174:
        /*0184*/ 	.word	0xffffffff


	//   ....[1]....
        /*0188*/ 	.word	0xffffffff


	//   ....[2]....
        /*018c*/ 	.word	0xffffffff


	//   ....[3]....
        /*0190*/ 	.word	0xffffffff


	//   ....[4]....
        /*0194*/ 	.word	0xffffffff


	//   ....[5]....
        /*0198*/ 	.word	0xffffffff


	//   ....[6]....
        /*019c*/ 	.word	0xffffffff


	//   ....[7]....
        /*01a0*/ 	.word	0xffffffff


	//   ....[8]....
        /*01a4*/ 	.word	0xffffffff


	//   ....[9]....
        /*01a8*/ 	.word	0xffffffff


	//   ....[10]....
        /*01ac*/ 	.word	0xffffffff


	//   ....[11]....
        /*01b0*/ 	.word	0xffffffff


	//   ....[12]....
        /*01b4*/ 	.word	0xffffffff


	//   ....[13]....
        /*01b8*/ 	.word	0xffffffff


	//   ....[14]....
        /*01bc*/ 	.word	0xffffffff


	//   ....[15]....
        /*01c0*/ 	.word	0xffffffff


	//   ....[16]....
        /*01c4*/ 	.word	0x0500000f


	//   ....[17]....
        /*01c8*/ 	.word	0x0500000f


	//   ....[18]....
        /*01cc*/ 	.word	0x0500000f


	//   ....[19]....
        /*01d0*/ 	.word	0x0500000f


	//   ....[20]....
        /*01d4*/ 	.word	0x0500000f


	//----- nvinfo : EIATTR_COOP_GROUP_INSTR_OFFSETS
	.align		4
.L_3175:
        /*01d8*/ 	.byte	0x04, 0x28
        /*01da*/ 	.short	(.L_3177 - .L_3176)


	//   ....[0]....
.L_3176:
        /*01dc*/ 	.word	0x00000890


	//   ....[1]....
        /*01e0*/ 	.word	0x000008c0


	//   ....[2]....
        /*01e4*/ 	.word	0x000008e0


	//   ....[3]....
        /*01e8*/ 	.word	0x00000900


	//   ....[4]....
        /*01ec*/ 	.word	0x00000920


	//   ....[5]....
        /*01f0*/ 	.word	0x00000a60


	//   ....[6]....
        /*01f4*/ 	.word	0x00000a90


	//   ....[7]....
        /*01f8*/ 	.word	0x00000ab0


	//   ....[8]....
        /*01fc*/ 	.word	0x00001970


	//   ....[9]....
        /*0200*/ 	.word	0x000019e0


	//   ....[10]....
        /*0204*/ 	.word	0x00001a10


	//   ....[11]....
        /*0208*/ 	.word	0x00001a90


	//   ....[12]....
        /*020c*/ 	.word	0x00001ae0


	//   ....[13]....
        /*0210*/ 	.word	0x00001b30


	//   ....[14]....
        /*0214*/ 	.word	0x00001b50


	//   ....[15]....
        /*0218*/ 	.word	0x00001b70


	//   ....[16]....
        /*021c*/ 	.word	0x00004850


	//   ....[17]....
        /*0220*/ 	.word	0x000048b0


	//   ....[18]....
        /*0224*/ 	.word	0x00004910


	//   ....[19]....
        /*0228*/ 	.word	0x00004970


	//   ....[20]....
        /*022c*/ 	.word	0x000049d0


	//----- nvinfo : EIATTR_SYSCALL_OFFSETS
	.align		4
.L_3177:
        /*0230*/ 	.byte	0x04, 0x46
        /*0232*/ 	.short	(.L_3179 - .L_3178)


	//   ....[0]....
.L_3178:
        /*0234*/ 	.word	0x000047e0


	//----- nvinfo : EIATTR_EXIT_INSTR_OFFSETS
	.align		4
.L_3179:
        /*0238*/ 	.byte	0x04, 0x1c
        /*023a*/ 	.short	(.L_3181 - .L_3180)


	//   ....[0]....
.L_3180:
        /*023c*/ 	.word	0x000000d0


	//   ....[1]....
        /*0240*/ 	.word	0x00003750


	//   ....[2]....
        /*0244*/ 	.word	0x00003790


	//   ....[3]....
        /*0248*/ 	.word	0x000046e0


	//   ....[4]....
        /*024c*/ 	.word	0x000047f0


	//----- nvinfo : EIATTR_CRS_STACK_SIZE
	.align		4
.L_3181:
        /*0250*/ 	.byte	0x04, 0x1e
        /*0252*/ 	.short	(.L_3183 - .L_3182)
.L_3182:
        /*0254*/ 	.word	0x00000000


	//----- nvinfo : EIATTR_CBANK_PARAM_SIZE
	.align		4
.L_3183:
        /*0258*/ 	.byte	0x03, 0x19
        /*025a*/ 	.short	0x008c


	//----- nvinfo : EIATTR_PARAM_CBANK
	.align		4
        /*025c*/ 	.byte	0x04, 0x0a
        /*025e*/ 	.short	(.L_3185 - .L_3184)
	.align		4
.L_3184:
        /*0260*/ 	.word	index@(.nv.constant0._ZN4vllm25paged_attention_v2_kernelI13__nv_bfloat16hLi256ELi32ELi128ELNS_18Fp8KVCacheDataTypeE2ELb0ELi512EEEvPfS3_PT_PKS4_PKT0_SA_ifPKiSC_iPKfiiiSE_SE_iiiii)
        /*0264*/ 	.short	0x0210
        /*0266*/ 	.short	0x008c


	//----- nvinfo : EIATTR_SW_WAR
	.align		4
.L_3185:
        /*0268*/ 	.byte	0x04, 0x36
        /*026a*/ 	.short	(.L_3187 - .L_3186)
.L_3186:
        /*026c*/ 	.word	0x00000008
.L_3187:


//--------------------- .nv.info._ZN4vllm25paged_attention_v2_kernelI13__nv_bfloat16hLi192ELi32ELi128ELNS_18Fp8KVCacheDataTypeE2ELb0ELi512EEEvPfS3_PT_PKS4_PKT0_SA_ifPKiSC_iPKfiiiSE_SE_iiiii --------------------------
	.section	.nv.info._ZN4vllm25paged_attention_v2_kernelI13__nv_bfloat16hLi192ELi32ELi128ELNS_18Fp8KVCacheDataTypeE2ELb0ELi512EEEvPfS3_PT_PKS4_PKT0_SA_ifPKiSC_iPKfiiiSE_SE_iiiii,"",@"SHT_CUDA_INFO"
	.sectionflags	@""
	.align	4


	//----- nvinfo : EIATTR_CUDA_API_VERSION
	.align		4
        /*0000*/ 	.byte	0x04, 0x37
        /*0002*/ 	.short	(.L_3189 - .L_3188)
.L_3188:
        /*0004*/ 	.word	0x00000082


	//----- nvinfo : EIATTR_KPARAM_INFO
	.align		4
.L_3189:
        /*0008*/ 	.byte	0x04, 0x17
        /*000a*/ 	.short	(.L_3191 - .L_3190)
.L_3190:
        /*000c*/ 	.word	0x00000000
        /*0010*/ 	.short	0x0015
        /*0012*/ 	.short	0x0088
        /*0014*/ 	.byte	0x00, 0xf0, 0x11, 0x00


	//----- nvinfo : EIATTR_KPARAM_INFO
	.align		4
.L_3191:
        /*0018*/ 	.byte	0x04, 0x17
        /*001a*/ 	.short	(.L_3193 - .L_3192)
.L_3192:
        /*001c*/ 	.word	0x00000000
        /*0020*/ 	.short	0x0014
        /*0022*/ 	.short	0x0084
        /*0024*/ 	.byte	0x00, 0xf0, 0x11, 0x00


	//----- nvinfo : EIATTR_KPARAM_INFO
	.align		4
.L_3193:
        /*0028*/ 	.byte	0x04, 0x17
        /*002a*/ 	.short	(.L_3195 - .L_3194)
.L_3194:
        /*002c*/ 	.word	0x00000000
        /*0030*/ 	.short	0x0013
        /*0032*/ 	.short	0x0080
        /*0034*/ 	.byte	0x00, 0xf0, 0x11, 0x00


	//----- nvinfo : EIATTR_KPARAM_INFO
	.align		4
.L_3195:
        /*0038*/ 	.byte	0x04, 0x17
        /*003a*/ 	.short	(.L_3197 - .L_3196)
.L_3196:
        /*003c*/ 	.word	0x00000000
        /*0040*/ 	.short	0x0012
        /*0042*/ 	.short	0x007c
        /*0044*/ 	.byte	0x00, 0xf0, 0x11, 0x00


	//----- nvinfo : EIATTR_KPARAM_INFO
	.align		4
.L_3197:
        /*0048*/ 	.byte	0x04, 0x17
        /*004a*/ 	.short	(.L_3199 - .L_3198)
.L_3198:
        /*004c*/ 	.word	0x00000000
        /*0050*/ 	.short	0x0011
        /*0052*/ 	.short	0x0078
        /*0054*/ 	.byte	0x00, 0xf0, 0x11, 0x00


	//----- nvinfo : EIATTR_KPARAM_INFO
	.align		4
.L_3199:
        /*0058*/ 	.byte	0x04, 0x17
        /*005a*/ 	.short	(.L_3201 - .L_3200)
.L_3200:
        /*005c*/ 	.word	0x00000000
        /*0060*/ 	.short	0x0010
        /*0062*/ 	.short	0x0070
        /*0064*/ 	.byte	0x00, 0xf0, 0x21, 0x00


	//----- nvinfo : EIATTR_KPARAM_INFO
	.align		4
.L_3201:
        /*0068*/ 	.byte	0x04, 0x17
        /*006a*/ 	.short	(.L_3203 - .L_3202)
.L_3202:
        /*006c*/ 	.word	0x00000000
        /*0070*/ 	.short	0x000f
        /*0072*/ 	.short	0x0068
        /*0074*/ 	.byte	0x00, 0xf0, 0x21, 0x00


	//----- nvinfo : EIATTR_KPARAM_INFO
	.align		4
.L_3203:
        /*0078*/ 	.byte	0x04, 0x17
        /*007a*/ 	.short	(.L_3205 - .L_3204)
.L_3204:
        /*007c*/ 	.word	0x00000000
        /*0080*/ 	.short	0x000e
        /*0082*/ 	.short	0x0060
        /*0084*/ 	.byte	0x00, 0xf0, 0x11, 0x00


	//----- nvinfo : EIATTR_KPARAM_INFO
	.align		4
.L_3205:
        /*0088*/ 	.byte	0x04, 0x17
        /*008a*/ 	.short	(.L_3207 - .L_3206)
.L_3206:
        /*008c*/ 	.word	0x00000000
        /*0090*/ 	.short	0x000d
        /*0092*/ 	.short	0x005c
        /*0094*/ 	.byte	0x00, 0xf0, 0x11, 0x00


	//----- nvinfo : EIATTR_KPARAM_INFO
	.align		4
.L_3207:
        /*0098*/ 	.byte	0x04, 0x17
        /*009a*/ 	.short	(.L_3209 - .L_3208)
.L_3208:
        /*009c*/ 	.word	0x00000000
        /*00a0*/ 	.short	0x000c
        /*00a2*/ 	.short	0x0058
        /*00a4*/ 	.byte	0x00, 0xf0, 0x11, 0x00


	//----- nvinfo : EIATTR_KPARAM_INFO
	.align		4
.L_3209:
        /*00a8*/ 	.byte	0x04, 0x17
        /*00aa*/ 	.short	(.L_3211 - .L_3210)
.L_3210:
        /*00ac*/ 	.word	0x00000000
        /*00b0*/ 	.short	0x000b
        /*00b2*/ 	.short	0x0050
        /*00b4*/ 	.byte	0x00, 0xf0, 0x21, 0x00


	//----- nvinfo : EIATTR_KPARAM_INFO
	.align		4
.L_3211:
        /*00b8*/ 	.byte	0x04, 0x17
        /*00ba*/ 	.short	(.L_3213 - .L_3212)
.L_3212:
        /*00bc*/ 	.word	0x00000000
        /*00c0*/ 	.short	0x000a
        /*00c2*/ 	.short	0x0048
        /*00c4*/ 	.byte	0x00, 0xf0, 0x11, 0x00


	//----- nvinfo : EIATTR_KPARAM_INFO
	.align		4
.L_3213:
        /*00c8*/ 	.byte	0x04, 0x17
        /*00ca*/ 	.short	(.L_3215 - .L_3214)
.L_3214:
        /*00cc*/ 	.word	0x00000000
        /*00d0*/ 	.short	0x0009
        /*00d2*/ 	.short	0x0040
        /*00d4*/ 	.byte	0x00, 0xf0, 0x21, 0x00


	//----- nvinfo : EIATTR_KPARAM_INFO
	.align		4
.L_3215:
        /*00d8*/ 	.byte	0x04, 0x17
        /*00da*/ 	.short	(.L_3217 - .L_3216)
.L_3216:
        /*00dc*/ 	.word	0x00000000
        /*00e0*/ 	.short	0x0008
        /*00e2*/ 	.short	0x0038
        /*00e4*/ 	.byte	0x00, 0xf0, 0x21, 0x00


	//----- nvinfo : EIATTR_KPARAM_INFO
	.align		4
.L_3217:
        /*00e8*/ 	.byte	0x04, 0x17
        /*00ea*/ 	.short	(.L_3219 - .L_3218)
.L_3218:
        /*00ec*/ 	.word	0x00000000
        /*00f0*/ 	.short	0x0007
        /*00f2*/ 	.short	0x0034
        /*00f4*/ 	.byte	0x00, 0xf0, 0x11, 0x00


	//----- nvinfo : EIATTR_KPARAM_INFO
	.align		4
.L_3219:
        /*00f8*/ 	.byte	0x04, 0x17
        /*00fa*/ 	.short	(.L_3221 - .L_3220)
.L_3220:
        /*00fc*/ 	.word	0x00000000
        /*0100*/ 	.short	0x0006
        /*0102*/ 	.short	0x0030
        /*0104*/ 	.byte	0x00, 0xf0, 0x11, 0x00


	//----- nvinfo : EIATTR_KPARAM_INFO
	.align		4
.L_3221:
        /*0108*/ 	.byte	0x04, 0x17
        /*010a*/ 	.short	(.L_3223 - .L_3222)
.L_3222:
        /*010c*/ 	.word	0x00000000
        /*0110*/ 	.short	0x0005
        /*0112*/ 	.short	0x0028
        /*0114*/ 	.byte	0x00, 0xf0, 0x21, 0x00


	//----- nvinfo : EIATTR_KPARAM_INFO
	.align		4
.L_3223:
        /*0118*/ 	.byte	0x04, 0x17
        /*011a*/ 	.short	(.L_3225 - .L_3224)
.L_3224:
        /*011c*/ 	.word	0x00000000
        /*0120*/ 	.short	0x0004
        /*0122*/ 	.short	0x0020
        /*0124*/ 	.byte	0x00, 0xf0, 0x21, 0x00


	//----- nvinfo : EIATTR_KPARAM_INFO
	.align		4
.L_3225:
        /*0128*/ 	.byte	0x04, 0x17
        /*012a*/ 	.short	(.L_3227 - .L_3226)
.L_3226:
        /*012c*/ 	.word	0x00000000
        /*0130*/ 	.short	0x0003
        /*0132*/ 	.short	0x0018
        /*0134*/ 	.byte	0x00, 0xf0, 0x21, 0x00


	//----- nvinfo : EIATTR_KPARAM_INFO
	.align		4
.L_3227:
        /*0138*/ 	.byte	0x04, 0x17
        /*013a*/ 	.short	(.L_3229 - .L_3228)
.L_3228:
        /*013c*/ 	.word	0x00000000
        /*0140*/ 	.short	0x0002
        /*0142*/ 	.short	0x0010
        /*0144*/ 	.byte	0x00, 0xf0, 0x21, 0x00


	//----- nvinfo : EIATTR_KPARAM_INFO
	.align		4
.L_3229:
        /*0148*/ 	.byte	0x04, 0x17
        /*014a*/ 	.short	(.L_3231 - .L_3230)
.L_3230:
        /*014c*/ 	.word	0x00000000
        /*0150*/ 	.short	0x0001
        /*0152*/ 	.short	0x0008
        /*0154*/ 	.byte	0x00, 0xf0, 0x21, 0x00


	//----- nvinfo : EIATTR_KPARAM_INFO
	.align		4
.L_3231:
        /*0158*/ 	.byte	0x04, 0x17
        /*015a*/ 	.short	(.L_3233 - .L_3232)
.L_3232:
        /*015c*/ 	.word	0x00000000
        /*0160*/ 	.short	0x0000
        /*0162*/ 	.short	0x0000
        /*0164*/ 	.byte	0x00, 0xf0, 0x21, 0x00


	//----- nvinfo : EIATTR_SPARSE_MMA_MASK
	.align		4
.L_3233:
        /*0168*/ 	.byte	0x03, 0x50
        /*016a*/ 	.short	0x0000


	//----- nvinfo : EIATTR_MAXREG_COUNT
	.align		4
        /*016c*/ 	.byte	0x03, 0x1b
        /*016e*/ 	.short	0x00ff


	//----- nvinfo : EIATTR_NUM_BARRIERS
	.align		4
        /*0170*/ 	.byte	0x02, 0x4c
        /*0172*/ 	.byte	0x01
	.zero		1


	//----- nvinfo : EIATTR_EXTERNS
	.align		4
        /*0174*/ 	.byte	0x04, 0x0f
        /*0176*/ 	.short	(.L_3235 - .L_3234)


	//   ....[0]....
	.align		4
.L_3234:
        /*0178*/ 	.word	index@(__assertfail)


	//----- nvinfo : EIATTR_MERCURY_ISA_VERSION
	.align		4
.L_3235:
        /*017c*/ 	.byte	0x03, 0x5f
        /*017e*/ 	.short	0x0101


	//----- nvinfo : EIATTR_COOP_GROUP_MASK_REGIDS
	.align		4
        /*0180*/ 	.byte	0x04, 0x29
        /*0182*/ 	.short	(.L_3237 - .L_3236)


	//   ....[0]....
.L_3236:
        /*0184*/ 	.word	0xffffffff


	//   ....[1]....
        /*0188*/ 	.word	0xffffffff


	//   ....[2]....
        /*018c*/ 	.word	0xffffffff


	//   ....[3]....
        /*0190*/ 	.word	0xffffffff


	//   ....[4]....
        /*0194*/ 	.word	0xffffffff


	//   ....[5]....
        /*0198*/ 	.word	0xffffffff


	//   ....[6]....
        /*019c*/ 	.word	0xffffffff


	//   ....[7]....
        /*01a0*/ 	.word	0xffffffff


	//   ....[8]....
        /*01a4*/ 	.word	0xffffffff


	//   ....[9]....
        /*01a8*/ 	.word	0xffffffff


	//   ....[10]....
        /*01ac*/ 	.word	0xffffffff


	//   ....[11]....
        /*01b0*/ 	.word	0xffffffff


	//   ....[12]....
        /*01b4*/ 	.word	0xffffffff


	//   ....[13]....
        /*01b8*/ 	.word	0xffffffff


	//   ....[14]....
        /*01bc*/ 	.word	0xffffffff


	//   ....[15]....
        /*01c0*/ 	.word	0xffffffff


	//   ....[16]....
        /*01c4*/ 	.word	0x0500000f


	//   ....[17]....
        /*01c8*/ 	.word	0x0500000f


	//   ....[18]....
        /*01cc*/ 	.word	0x0500000f


	//   ....[19]....
        /*01d0*/ 	.word	0x0500000f


	//   ....[20]....
        /*01d4*/ 	.word	0x0500000f


	//----- nvinfo : EIATTR_COOP_GROUP_INSTR_OFFSETS
	.align		4
.L_3237:
        /*01d8*/ 	.byte	0x04, 0x28
        /*01da*/ 	.short	(.L_3239 - .L_3238)


	//   ....[0]....
.L_3238:
        /*01dc*/ 	.word	0x00000890


	//   ....[1]....
        /*01e0*/ 	.word	0x000008c0


	//   ....[2]....
        /*01e4*/ 	.word	0x000008e0


	//   ....[3]....
        /*01e8*/ 	.word	0x00000900


	//   ....[4]....
        /*01ec*/ 	.word	0x00000920


	//   ....[5]....
        /*01f0*/ 	.word	0x00000a70


	//   ....[6]....
        /*01f4*/ 	.word	0x00000a90


	//   ....[7]....
        /*01f8*/ 	.word	0x00000ab0


	//   ....[8]....
        /*01fc*/ 	.word	0x00001970


	//   ....[9]....
        /*0200*/ 	.word	0x000019f0


	//   ....[10]....
        /*0204*/ 	.word	0x00001a50


	//   ....[11]....
        /*0208*/ 	.word	0x00001aa0


	//   ....[12]....
        /*020c*/ 	.word	0x00001ae0


	//   ....[13]....
        /*0210*/ 	.word	0x00001b30


	//   ....[14]....
        /*0214*/ 	.word	0x00001b50


	//   ....[15]....
        /*0218*/ 	.word	0x00001b70


	//   ....[16]....
        /*021c*/ 	.word	0x00003fa0


	//   ....[17]....
        /*0220*/ 	.word	0x00004000


	//   ....[18]....
        /*0224*/ 	.word	0x00004060


	//   ....[19]....
        /*0228*/ 	.word	0x000040c0


	//   ....[20]....
        /*022c*/ 	.word	0x00004120


	//----- nvinfo : EIATTR_SYSCALL_OFFSETS
	.align		4
.L_3239:
        /*0230*/ 	.byte	0x04, 0x46
        /*0232*/ 	.short	(.L_3241 - .L_3240)


	//   ....[0]....
.L_3240:
        /*0234*/ 	.word	0x00003f30


	//----- nvinfo : EIATTR_EXIT_INSTR_OFFSETS
	.align		4
.L_3241:
        /*0238*/ 	.byte	0x04, 0x1c
        /*023a*/ 	.short	(.L_3243 - .L_3242)


	//   ....[0]....
.L_3242:
        /*023c*/ 	.word	0x000000d0


	//   ....[1]....
        /*0240*/ 	.word	0x00003280


	//   ....[2]....
        /*0244*/ 	.word	0x000032c0


	//   ....[3]....
        /*0248*/ 	.word	0x00003e30


	//   ....[4]....
        /*024c*/ 	.word	0x00003f40


	//----- nvinfo : EIATTR_CRS_STACK_SIZE
	.align		4
.L_3243:
        /*0250*/ 	.byte	0x04, 0x1e
        /*0252*/ 	.short	(.L_3245 - .L_3244)
.L_3244:
        /*0254*/ 	.word	0x00000000


	//----- nvinfo : EIATTR_CBANK_PARAM_SIZE
	.align		4
.L_3245:
        /*0258*/ 	.byte	0x03, 0x19
        /*025a*/ 	.short	0x008c


	//----- nvinfo : EIATTR_PARAM_CBANK
	.align		4
        /*025c*/ 	.byte	0x04, 0x0a
        /*025e*/ 	.short	(.L_3247 - .L_3246)
	.align		4
.L_3246:
        /*0260*/ 	.word	index@(.nv.constant0._ZN4vllm25paged_attention_v2_kernelI13__nv_bfloat16hLi192ELi32ELi128ELNS_18Fp8KVCacheDataTypeE2ELb0ELi512EEEvPfS3_PT_PKS4_PKT0_SA_ifPKiSC_iPKfiiiSE_SE_iiiii)
        /*0264*/ 	.short	0x0210
        /*0266*/ 	.short	0x008c


	//----- nvinfo : EIATTR_SW_WAR
	.align		4
.L_3247:
        /*0268*/ 	.byte	0x04, 0x36
        /*026a*/ 	.short	(.L_3249 - .L_3248)
.L_3248:
        /*026c*/ 	.word	0x00000008
.L_3249:


//--------------------- .nv.info._ZN4vllm25paged_attention_v2_kernelI13__nv_bfloat16hLi128ELi32ELi128ELNS_18Fp8KVCacheDataTypeE2ELb0ELi512EEEvPfS3_PT_PKS4_PKT0_SA_ifPKiSC_iPKfiiiSE_SE_iiiii --------------------------
	.section	.nv.info._ZN4vllm25paged_attention_v2_kernelI13__nv_bfloat16hLi128ELi32ELi128ELNS_18Fp8KVCacheDataTypeE2ELb0ELi512EEEvPfS3_PT_PKS4_PKT0_SA_ifPKiSC_iPKfiiiSE_SE_iiiii,"",@"SHT_CUDA_INFO"
	.sectionflags	@""
	.align	4


	//----- nvinfo : EIATTR_CUDA_API_VERSION
	.align		4
        /*0000*/ 	.byte	0x04, 0x37
        /*0002*/ 	.short	(.L_3251 - .L_3250)
.L_3250:
        /*0004*/ 	.word	0x00000082


	//----- nvinfo : EIATTR_KPARAM_INFO
	.align		4
.L_3251:
        /*0008*/ 	.byte	0x04, 0x17
        /*000a*/ 	.short	(.L_3253 - .L_3252)
.L_3252:
        /*000c*/ 	.word	0x00000000
        /*0010*/ 	.short	0x0015
        /*0012*/ 	.short	0x0088
        /*0014*/ 	.byte	0x00, 0xf0, 0x11, 0x00


	//----- nvinfo : EIATTR_KPARAM_INFO
	.align		4
.L_3253:
        /*0018*/ 	.byte	0x04, 0x17
        /*001a*/ 	.short	(.L_3255 - .L_3254)
.L_3254:
        /*001c*/ 	.word	0x00000000
        /*0020*/ 	.short	0x0014
        /*0022*/ 	.short	0x0084
        /*0024*/ 	.byte	0x00, 0xf0, 0x11, 0x00


	//----- nvinfo : EIATTR_KPARAM_INFO
	.align		4
.L_3255:
        /*0028*/ 	.byte	0x04, 0x17
        /*002a*/ 	.short	(.L_3257 - .L_3256)
.L_3256:
        /*002c*/ 	.word	0x00000000
        /*0030*/ 	.short	0x0013
        /*0032*/ 	.short	0x0080
        /*0034*/ 	.byte	0x00, 0xf0, 0x11, 0x00


	//----- nvinfo : EIATTR_KPARAM_INFO
	.align		4
.L_3257:
        /*0038*/ 	.byte	0x04, 0x17
        /*003a*/ 	.short	(.L_3259 - .L_3258)
.L_3258:
        /*003c*/ 	.word	0x00000000
        /*0040*/ 	.short	0x0012
        /*0042*/ 	.short	0x007c
        /*0044*/ 	.byte	0x00, 0xf0, 0x11, 0x00


	//----- nvinfo : EIATTR_KPARAM_INFO
	.align		4
.L_3259:
        /*0048*/ 	.byte	0x04, 0x17
        /*004a*/ 	.short	(.L_3261 - .L_3260)
.L_3260:
        /*004c*/ 	.word	0x00000000
        /*0050*/ 	.short	0x0011
        /*0052*/ 	.short	0x0078
        /*0054*/ 	.byte	0x00, 0xf0, 0x11, 0x00


	//----- nvinfo : EIATTR_KPARAM_INFO
	.align		4
.L_3261:
        /*0058*/ 	.byte	0x04, 0x17
        /*005a*/ 	.short	(.L_3263 - .L_3262)
.L_3262:
        /*005c*/ 	.word	0x00000000
        /*0060*/ 	.short	0x0010
        /*0062*/ 	.short	0x0070
        /*0064*/ 	.byte	0x00, 0xf0, 0x21, 0x00


	//----- nvinfo : EIATTR_KPARAM_INFO
	.align		4
.L_3263:
        /*0068*/ 	.byte	0x04, 0x17
        /*006a*/ 	.short	(.L_3265 - .L_3264)
.L_3264:
        /*006c*/ 	.word	0x00000000
        /*0070*/ 	.short	0x000f
        /*0072*/ 	.short	0x0068
        /*0074*/ 	.byte	0x00, 0xf0, 0x21, 0x00


	//----- nvinfo : EIATTR_KPARAM_INFO
	.align		4
.L_3265:
        /*0078*/ 	.byte	0x04, 0x17
        /*007a*/ 	.short	(.L_3267 - .L_3266)
.L_3266:
        /*007c*/ 	.word	0x00000000
        /*0080*/ 	.short	0x000e
        /*0082*/ 	.short	0x0060
        /*0084*/ 	.byte	0x00, 0xf0, 0x11, 0x00


	//----- nvinfo : EIATTR_KPARAM_INFO
	.align		4
.L_3267:
        /*0088*/ 	.byte	0x04, 0x17
        /*008a*/ 	.short	(.L_3269 - .L_3268)
.L_3268:
        /*008c*/ 	.word	0x00000000
        /*0090*/ 	.short	0x000d
        /*0092*/ 	.short	0x005c
        /*0094*/ 	.byte	0x00, 0xf0, 0x11, 0x00


	//----- nvinfo : EIATTR_KPARAM_INFO
	.align		4
.L_3269:
        /*0098*/ 	.byte	0x04, 0x17
        /*009a*/ 	.short	(.L_3271 - .L_3270)
.L_3270:
        /*009c*/ 	.word	0x00000000
        /*00a0*/ 	.short	0x000c
        /*00a2*/ 	.short	0x0058
        /*00a4*/ 	.byte	0x00, 0xf0, 0x11, 0x00


	//----- nvinfo : EIATTR_KPARAM_INFO
	.align		4
.L_3271:
        /*00a8*/ 	.byte	0x04, 0x17
        /*00aa*/ 	.short	(.L_3273 - .L_3272)
.L_3272:
        /*00ac*/ 	.word	0x00000000
        /*00b0*/ 	.short	0x000b
        /*00b2*/ 	.short	0x0050
        /*00b4*/ 	.byte	0x00, 0xf0, 0x21, 0x00


	//----- nvinfo : EIATTR_KPARAM_INFO
	.align		4
.L_3273:
        /*00b8*/ 	.byte	0x04, 0x17
        /*00ba*/ 	.short	(.L_3275 - .L_3274)
.L_3274:
        /*00bc*/ 	.word	0x00000000
        /*00c0*/ 	.short	0x000a
        /*00c2*/ 	.short	0x0048
        /*00c4*/ 	.byte	0x00, 0xf0, 0x11, 0x00


	//----- nvinfo : EIATTR_KPARAM_INFO
	.align		4
.L_3275:
        /*00c8*/ 	.byte	0x04, 0x17
        /*00ca*/ 	.short	(.L_3277 - .L_3276)
.L_3276:
        /*00cc*/ 	.word	0x00000000
        /*00d0*/ 	.short	0x0009
        /*00d2*/ 	.short	0x0040
        /*00d4*/ 	.byte	0x00, 0xf0, 0x21, 0x00


	//----- nvinfo : EIATTR_KPARAM_INFO
	.align		4
.L_3277:
        /*00d8*/ 	.byte	0x04, 0x17
        /*00da*/ 	.short	(.L_3279 - .L_3278)
.L_3278:
        /*00dc*/ 	.word	0x00000000
        /*00e0*/ 	.short	0x0008
        /*00e2*/ 	.short	0x0038
        /*00e4*/ 	.byte	0x00, 0xf0, 0x21, 0x00


	//----- nvinfo : EIATTR_KPARAM_INFO
	.align		4
.L_3279:
        /*00e8*/ 	.byte	0x04, 0x17
        /*00ea*/ 	.short	(.L_3281 - .L_3280)
.L_3280:
        /*00ec*/ 	.word	0x00000000
        /*00f0*/ 	.short	0x0007
        /*00f2*/ 	.short	0x0034
        /*00f4*/ 	.byte	0x00, 0xf0, 0x11, 0x00


	//----- nvinfo : EIATTR_KPARAM_INFO
	.align		4
.L_3281:
        /*00f8*/ 	.byte	0x04, 0x17
        /*00fa*/ 	.short	(.L_3283 - .L_3282)
.L_3282:
        /*00fc*/ 	.word	0x00000000
        /*0100*/ 	.short	0x0006
        /*0102*/ 	.short	0x0030
        /*0104*/ 	.byte	0x00, 0xf0, 0x11, 0x00


	//----- nvinfo : EIATTR_KPARAM_INFO
	.align		4
.L_3283:
        /*0108*/ 	.byte	0x04, 0x17
        /*010a*/ 	.short	(.L_3285 - .L_3284)
.L_3284:
        /*010c*/ 	.word	0x00000000
        /*0110*/ 	.short	0x0005
        /*0112*/ 	.short	0x0028
        /*0114*/ 	.byte	0x00, 0xf0, 0x21, 0x00


	//----- nvinfo : EIATTR_KPARAM_INFO
	.align		4
.L_3285:
        /*0118*/ 	.byte	0x04, 0x17
        /*011a*/ 	.short	(.L_3287 - .L_3286)
.L_3286:
        /*011c*/ 	.word	0x00000000
        /*0120*/ 	.short	0x0004
        /*0122*/ 	.short	0x0020
        /*0124*/ 	.byte	0x00, 0xf0, 0x21, 0x00


	//----- nvinfo : EIATTR_KPARAM_INFO
	.align		4
.L_3287:
        /*0128*/ 	.byte	0x04, 0x17
        /*012a*/ 	.short	(.L_3289 - .L_3288)
.L_3288:
        /*012c*/ 	.word	0x00000000
        /*0130*/ 	.short	0x0003
        /*0132*/ 	.short	0x0018
        /*0134*/ 	.byte	0x00, 0xf0, 0x21, 0x00


	//----- nvinfo : EIATTR_KPARAM_INFO
	.align		4
.L_3289:
        /*0138*/ 	.byte	0x04, 0x17
        /*013a*/ 	.short	(.L_3291 - .L_3290)
.L_3290:
        /*013c*/ 	.word	0x00000000
        /*0140*/ 	.short	0x0002
        /*0142*/ 	.short	0x0010
        /*0144*/ 	.byte	0x00, 0xf0, 0x21, 0x00


	//----- nvinfo : EIATTR_KPARAM_INFO
	.align		4
.L_3291:
        /*0148*/ 	.byte	0x04, 0x17
        /*014a*/ 	.short	(.L_3293 - .L_3292)
.L_3292:
        /*014c*/ 	.word	0x00000000
        /*0150*/ 	.short	0x0001
        /*0152*/ 	.short	0x0008
        /*0154*/ 	.byte	0x00, 0xf0, 0x21, 0x00


	//----- nvinfo : EIATTR_KPARAM_INFO
	.align		4
.L_3293:
        /*0158*/ 	.byte	0x04, 0x17
        /*015a*/ 	.short	(.L_3295 - .L_3294)
.L_3294:
        /*015c*/ 	.word	0x00000000
        /*0160*/ 	.short	0x0000
        /*0162*/ 	.short	0x0000
        /*0164*/ 	.byte	0x00, 0xf0, 0x21, 0x00


	//----- nvinfo : EIATTR_SPARSE_MMA_MASK
	.align		4
.L_3295:
        /*0168*/ 	.byte	0x03, 0x50
        /*016a*/ 	.short	0x0000


	//----- nvinfo : EIATTR_MAXREG_COUNT
	.align		4
        /*016c*/ 	.byte	0x03, 0x1b
        /*016e*/ 	.short	0x00ff


	//----- nvinfo : EIATTR_NUM_BARRIERS
	.align		4
        /*0170*/ 	.byte	0x02, 0x4c
        /*0172*/ 	.byte	0x01
	.zero		1


	//----- nvinfo : EIATTR_EXTERNS
	.align		4
        /*0174*/ 	.byte	0x04, 0x0f
        /*0176*/ 	.short	(.L_3297 - .L_3296)


	//   ....[0]....
	.align		4
.L_3296:
        /*0178*/ 	.word	index@(__assertfail)


	//----- nvinfo : EIATTR_MERCURY_ISA_VERSION
	.align		4
.L_3297:
        /*017c*/ 	.byte	0x03, 0x5f
        /*017e*/ 	.short	0x0101


	//----- nvinfo : EIATTR_COOP_GROUP_MASK_REGIDS
	.align		4
        /*0180*/ 	.byte	0x04, 0x29
        /*0182*/ 	.short	(.L_3299 - .L_3298)


	//   ....[0]....
.L_3298:
        /*0184*/ 	.word	0xffffffff


	//   ....[1]....
        /*0188*/ 	.word	0xffffffff


	//   ....[2]....
        /*018c*/ 	.word	0xffffffff


	//   ....[3]....
        /*0190*/ 	.word	0xffffffff


	//   ....[4]....
        /*0194*/ 	.word	0xffffffff


	//   ....[5]....
        /*0198*/ 	.word	0xffffffff


	//   ....[6]....
        /*019c*/ 	.word	0xffffffff


	//   ....[7]....
        /*01a0*/ 	.word	0xffffffff


	//   ....[8]....
        /*01a4*/ 	.word	0xffffffff


	//   ....[9]....
        /*01a8*/ 	.word	0xffffffff


	//   ....[10]....
        /*01ac*/ 	.word	0xffffffff


	//   ....[11]....
        /*01b0*/ 	.word	0xffffffff


	//   ....[12]....
        /*01b4*/ 	.word	0xffffffff


	//   ....[13]....
        /*01b8*/ 	.word	0xffffffff


	//   ....[14]....
        /*01bc*/ 	.word	0xffffffff


	//   ....[15]....
        /*01c0*/ 	.word	0xffffffff


	//   ....[16]....
        /*01c4*/ 	.word	0x0500000f


	//   ....[17]....
        /*01c8*/ 	.word	0x0500000f


	//   ....[18]....
        /*01cc*/ 	.word	0x0500000f


	//   ....[19]....
        /*01d0*/ 	.word	0x0500000f


	//   ....[20]....
        /*01d4*/ 	.word	0x0500000f


	//----- nvinfo : EIATTR_COOP_GROUP_INSTR_OFFSETS
	.align		4
.L_3299:
        /*01d8*/ 	.byte	0x04, 0x28
        /*01da*/ 	.short	(.L_3301 - .L_3300)


	//   ....[0]....
.L_3300:
        /*01dc*/ 	.word	0x00000800


	//   ....[1]....
        /*01e0*/ 	.word	0x00000830


	//   ....[2]....
        /*01e4*/ 	.word	0x00000850


	//   ....[3]....
        /*01e8*/ 	.word	0x00000870


	//   ....[4]....
        /*01ec*/ 	.word	0x00000890


	//   ....[5]....
        /*01f0*/ 	.word	0x000009d0


	//   ....[6]....
        /*01f4*/ 	.word	0x000009f0


	//   ....[7]....
        /*01f8*/ 	.word	0x00000a20


	//   ....[8]....
        /*01fc*/ 	.word	0x000018d0


	//   ....[9]....
        /*0200*/ 	.word	0x00001950


	//   ....[10]....
        /*0204*/ 	.word	0x000019b0


	//   ....[11]....
        /*0208*/ 	.word	0x00001a00


	//   ....[12]....
        /*020c*/ 	.word	0x00001a40


	//   ....[13]....
        /*0210*/ 	.word	0x00001a90


	//   ....[14]....
        /*0214*/ 	.word	0x00001ab0


	//   ....[15]....
        /*0218*/ 	.word	0x00001ad0


	//   ....[16]....
        /*021c*/ 	.word	0x00003800


	//   ....[17]....
        /*0220*/ 	.word	0x00003860


	//   ....[18]....
        /*0224*/ 	.word	0x000038c0


	//   ....[19]....
        /*0228*/ 	.word	0x00003920


	//   ....[20]....
        /*022c*/ 	.word	0x00003980


	//----- nvinfo : EIATTR_SYSCALL_OFFSETS
	.align		4
.L_3301:
        /*0230*/ 	.byte	0x04, 0x46
        /*0232*/ 	.short	(.L_3303 - .L_3302)


	//   ....[0]....
.L_3302:
        /*0234*/ 	.word	0x00003790


	//----- nvinfo : EIATTR_EXIT_INSTR_OFFSETS
	.align		4
.L_3303:
        /*0238*/ 	.byte	0x04, 0x1c
        /*023a*/ 	.short	(.L_3305 - .L_3304)


	//   ....[0]....
.L_3304:
        /*023c*/ 	.word	0x00000090


	//   ....[1]....
        /*0240*/ 	.word	0x00002e90


	//   ....[2]....
        /*0244*/ 	.word	0x00002f50


	//   ....[3]....
        /*0248*/ 	.word	0x00003690


	//   ....[4]....
        /*024c*/ 	.word	0x000037a0


	//----- nvinfo : EIATTR_CRS_STACK_SIZE
	.align		4
.L_3305:
        /*0250*/ 	.byte	0x04, 0x1e
        /*0252*/ 	.short	(.L_3307 - .L_3306)
.L_3306:
        /*0254*/ 	.word	0x00000000


	//----- nvinfo : EIATTR_CBANK_PARAM_SIZE
	.align		4
.L_3307:
        /*0258*/ 	.byte	0x03, 0x19
        /*025a*/ 	.short	0x008c


	//----- nvinfo : EIATTR_PARAM_CBANK
	.align		4
        /*025c*/ 	.byte	0x04, 0x0a
        /*025e*/ 	.short	(.L_3309 - .L_3308)
	.align		4
.L_3308:
        /*0260*/ 	.word	index@(.nv.constant0._ZN4vllm25paged_attention_v2_kernelI13__nv_bfloat16hLi128ELi32ELi128ELNS_18Fp8KVCacheDataTypeE2ELb0ELi512EEEvPfS3_PT_PKS4_PKT0_SA_ifPKiSC_iPKfiiiSE_SE_iiiii)
        /*0264*/ 	.short	0x0210
        /*0266*/ 	.short	0x008c


	//----- nvinfo : EIATTR_SW_WAR
	.align		4
.L_3309:
        /*0268*/ 	.byte	0x04, 0x36
        /*026a*/ 	.short	(.L_3311 - .L_3310)
.L_3310:
        /*026c*/ 	.word	0x00000008
.L_3311:


//--------------------- .nv.info._ZN4vllm25paged_attention_v2_kernelI13__nv_bfloat16hLi120ELi32ELi128ELNS_18Fp8KVCacheDataTypeE2ELb0ELi512EEEvPfS3_PT_PKS4_PKT0_SA_ifPKiSC_iPKfiiiSE_SE_iiiii --------------------------
	.section	.nv.info._ZN4vllm25paged_attention_v2_kernelI13__nv_bfloat16hLi120ELi32ELi128ELNS_18Fp8KVCacheDataTypeE2ELb0ELi512EEEvPfS3_PT_PKS4_PKT0_SA_ifPKiSC_iPKfiiiSE_SE_iiiii,"",@"SHT_CUDA_INFO"
	.sectionflags	@""
	.align	4


	//----- nvinfo : EIATTR_CUDA_API_VERSION
	.align		4
        /*0000*/ 	.byte	0x04, 0x37
        /*0002*/ 	.short	(.L_3313 - .L_3312)
.L_3312:
        /*0004*/ 	.word	0x00000082


	//----- nvinfo : EIATTR_KPARAM_INFO
	.align		4
.L_3313:
        /*0008*/ 	.byte	0x04, 0x17
        /*000a*/ 	.short	(.L_3315 - .L_3314)
.L_3314:
        /*000c*/ 	.word	0x00000000
        /*0010*/ 	.short	0x0015
        /*0012*/ 	.short	0x0088
        /*0014*/ 	.byte	0x00, 0xf0, 0x11, 0x00


	//----- nvinfo : EIATTR_KPARAM_INFO
	.align		4
.L_3315:
        /*0018*/ 	.byte	0x04, 0x17
        /*001a*/ 	.short	(.L_3317 - .L_3316)
.L_3316:
        /*001c*/ 	.word	0x00000000
        /*0020*/ 	.short	0x0014
        /*0022*/ 	.short	0x0084
        /*0024*/ 	.byte	0x00, 0xf0, 0x11, 0x00


	//----- nvinfo : EIATTR_KPARAM_INFO
	.align		4
.L_3317:
        /*0028*/ 	.byte	0x04, 0x17
        /*002a*/ 	.short	(.L_3319 - .L_3318)
.L_3318:
        /*002c*/ 	.word	0x00000000
        /*0030*/ 	.short	0x0013
        /*0032*/ 	.short	0x0080
        /*0034*/ 	.byte	0x00, 0xf0, 0x11, 0x00


	//----- nvinfo : EIATTR_KPARAM_INFO
	.align		4
.L_3319:
        /*0038*/ 	.byte	0x04, 0x17
        /*003a*/ 	.short	(.L_3321 - .L_3320)
.L_3320:
        /*003c*/ 	.word	0x00000000
        /*0040*/ 	.short	0x0012
        /*0042*/ 	.short	0x007c
        /*0044*/ 	.byte	0x00, 0xf0, 0x11, 0x00


	//----- nvinfo : EIATTR_KPARAM_INFO
	.align		4
.L_3321:
        /*0048*/ 	.byte	0x04, 0x17
        /*004a*/ 	.short	(.L_3323 - .L_3322)
.L_3322:
        /*004c*/ 	.word	0x00000000
        /*0050*/ 	.short	0x0011
        /*0052*/ 	.short	0x0078
        /*0054*/ 	.byte	0x00, 0xf0, 0x11, 0x00


	//----- nvinfo : EIATTR_KPARAM_INFO
	.align		4
.L_3323:
        /*0058*/ 	.byte	0x04, 0x17
        /*005a*/ 	.short	(.L_3325 - .L_3324)
.L_3324:
        /*005c*/ 	.word	0x00000000
        /*0060*/ 	.short	0x0010
        /*0062*/ 	.short	0x0070
        /*0064*/ 	.byte	0x00, 0xf0, 0x21, 0x00


	//----- nvinfo : EIATTR_KPARAM_INFO
	.align		4
.L_3325:
        /*0068*/ 	.byte	0x04, 0x17
        /*006a*/ 	.short	(.L_3327 - .L_3326)
.L_3326:
        /*006c*/ 	.word	0x00000000
        /*0070*/ 	.short	0x000f
        /*0072*/ 	.short	0x0068
        /*0074*/ 	.byte	0x00, 0xf0, 0x21, 0x00


	//----- nvinfo : EIATTR_KPARAM_INFO
	.align		4
.L_3327:
        /*0078*/ 	.byte	0x04, 0x17
        /*007a*/ 	.short	(.L_3329 - .L_3328)
.L_3328:
        /*007c*/ 	.word	0x00000000
        /*0080*/ 	.short	0x000e
        /*0082*/ 	.short	0x0060
        /*0084*/ 	.byte	0x00, 0xf0, 0x11, 0x00


	//----- nvinfo : EIATTR_KPARAM_INFO
	.align		4
.L_3329:
        /*0088*/ 	.byte	0x04, 0x17
        /*008a*/ 	.short	(.L_3331 - .L_3330)
.L_3330:
        /*008c*/ 	.word	0x00000000
        /*0090*/ 	.short	0x000d
        /*0092*/ 	.short	0x005c
        /*0094*/ 	.byte	0x00, 0xf0, 0x11, 0x00


	//----- nvinfo : EIATTR_KPARAM_INFO
	.align		4
.L_3331:
        /*0098*/ 	.byte	0x04, 0x17
        /*009a*/ 	.short	(.L_3333 - .L_3332)
.L_3332:
        /*009c*/ 	.word	0x00000000
        /*00a0*/ 	.short	0x000c
        /*00a2*/ 	.short	0x0058
        /*00a4*/ 	.byte	0x00, 0xf0, 0x11, 0x00


	//----- nvinfo : EIATTR_KPARAM_INFO
	.align		4
.L_3333:
        /*00a8*/ 	.byte	0x04, 0x17
        /*00aa*/ 	.short	(.L_3335 - .L_3334)
.L_3334:
        /*00ac*/ 	.word	0x00000000
        /*00b0*/ 	.short	0x000b
        /*00b2*/ 	.short	0x0050
        /*00b4*/ 	.byte	0x00, 0xf0, 0x21, 0x00


	//----- nvinfo : EIATTR_KPARAM_INFO
	.align		4
.L_3335:
        /*00b8*/ 	.byte	0x04, 0x17
        /*00ba*/ 	.short	(.L_3337 - .L_3336)
.L_3336:
        /*00bc*/ 	.word	0x00000000
        /*00c0*/ 	.short	0x000a
        /*00c2*/ 	.short	0x0048
        /*00c4*/ 	.byte	0x00, 0xf0, 0x11, 0x00


	//----- nvinfo : EIATTR_KPARAM_INFO
	.align		4
.L_3337:
        /*00c8*/ 	.byte	0x04, 0x17
        /*00ca*/ 	.short	(.L_3339 - .L_3338)
.L_3338:
        /*00cc*/ 	.word	0x00000000
        /*00d0*/ 	.short	0x0009
        /*00d2*/ 	.short	0x0040
        /*00d4*/ 	.byte	0x00, 0xf0, 0x21, 0x00


	//----- nvinfo : EIATTR_KPARAM_INFO
	.align		4
.L_3339:
        /*00d8*/ 	.byte	0x04, 0x17
        /*00da*/ 	.short	(.L_3341 - .L_3340)
.L_3340:
        /*00dc*/ 	.word	0x00000000
        /*00e0*/ 	.short	0x0008
        /*00e2*/ 	.short	0x0038
        /*00e4*/ 	.byte	0x00, 0xf0, 0x21, 0x00


	//----- nvinfo : EIATTR_KPARAM_INFO
	.align		4
.L_3341:
        /*00e8*/ 	.byte	0x04, 0x17
        /*00ea*/ 	.short	(.L_3343 - .L_3342)
.L_3342:
        /*00ec*/ 	.word	0x00000000
        /*00f0*/ 	.short	0x0007
        /*00f2*/ 	.short	0x0034
        /*00f4*/ 	.byte	0x00, 0xf0, 0x11, 0x00


	//----- nvinfo : EIATTR_KPARAM_INFO
	.align		4
.L_3343:
        /*00f8*/ 	.byte	0x04, 0x17
        /*00fa*/ 	.short	(.L_3345 - .L_3344)
.L_3344:
        /*00fc*/ 	.word	0x00000000
        /*0100*/ 	.short	0x0006
        /*0102*/ 	.short	0x0030
        /*0104*/ 	.byte	0x00, 0xf0, 0x11, 0x00


	//----- nvinfo : EIATTR_KPARAM_INFO
	.align		4
.L_3345:
        /*0108*/ 	.byte	0x04, 0x17
        /*010a*/ 	.short	(.L_3347 - .L_3346)
.L_3346:
        /*010c*/ 	.word	0x00000000
        /*0110*/ 	.short	0x0005
        /*0112*/ 	.short	0x0028
        /*0114*/ 	.byte	0x00, 0xf0, 0x21, 0x00


	//----- nvinfo : EIATTR_KPARAM_INFO
	.align		4
.L_3347:
        /*0118*/ 	.byte	0x04, 0x17
        /*011a*/ 	.short	(.L_3349 - .L_3348)
.L_3348:
        /*011c*/ 	.word	0x00000000
        /*0120*/ 	.short	0x0004
        /*0122*/ 	.short	0x0020
        /*0124*/ 	.byte	0x00, 0xf0, 0x21, 0x00


	//----- nvinfo : EIATTR_KPARAM_INFO
	.align		4
.L_3349:
        /*0128*/ 	.byte	0x04, 0x17
        /*012a*/ 	.short	(.L_3351 - .L_3350)
.L_3350:
        /*012c*/ 	.word	0x00000000
        /*0130*/ 	.short	0x0003
        /*0132*/ 	.short	0x0018
        /*0134*/ 	.byte	0x00, 0xf0, 0x21, 0x00


	//----- nvinfo : EIATTR_KPARAM_INFO
	.align		4
.L_3351:
        /*0138*/ 	.byte	0x04, 0x17
        /*013a*/ 	.short	(.L_3353 - .L_3352)
.L_3352:
        /*013c*/ 	.word	0x00000000
        /*0140*/ 	.short	0x0002
        /*0142*/ 	.short	0x0010
        /*0144*/ 	.byte	0x00, 0xf0, 0x21, 0x00


	//----- nvinfo : EIATTR_KPARAM_INFO
	.align		4
.L_3353:
        /*0148*/ 	.byte	0x04, 0x17
        /*014a*/ 	.short	(.L_3355 - .L_3354)
.L_3354:
        /*014c*/ 	.word	0x00000000
        /*0150*/ 	.short	0x0001
        /*0152*/ 	.short	0x0008
        /*0154*/ 	.byte	0x00, 0xf0, 0x21, 0x00


	//----- nvinfo : EIATTR_KPARAM_INFO
	.align		4
.L_3355:
        /*0158*/ 	.byte	0x04, 0x17
        /*015a*/ 	.short	(.L_3357 - .L_3356)
.L_3356:
        /*015c*/ 	.word	0x00000000
        /*0160*/ 	.short	0x0000
        /*0162*/ 	.short	0x0000
        /*0164*/ 	.byte	0x00, 0xf0, 0x21, 0x00


	//----- nvinfo : EIATTR_SPARSE_MMA_MASK
	.align		4
.L_3357:
        /*0168*/ 	.byte	0x03, 0x50
        /*016a*/ 	.short	0x0000


	//----- nvinfo : EIATTR_MAXREG_COUNT
	.align		4
        /*016c*/ 	.byte	0x03, 0x1b
        /*016e*/ 	.short	0x00ff


	//----- nvinfo : EIATTR_NUM_BARRIERS
	.align		4
        /*0170*/ 	.byte	0x02, 0x4c
        /*0172*/ 	.byte	0x01
	.zero		1


	//----- nvinfo : EIATTR_EXTERNS
	.align		4
        /*0174*/ 	.byte	0x04, 0x0f
        /*0176*/ 	.short	(.L_3359 - .L_3358)


	//   ....[0]....
	.align		4
.L_3358:
        /*0178*/ 	.word	index@(__assertfail)


	//----- nvinfo : EIATTR_MERCURY_ISA_VERSION
	.align		4
.L_3359:
        /*017c*/ 	.byte	0x03, 0x5f
        /*017e*/ 	.short	0x0101


	//----- nvinfo : EIATTR_COOP_GROUP_MASK_REGIDS
	.align		4
        /*0180*/ 	.byte	0x04, 0x29
        /*0182*/ 	.short	(.L_3361 - .L_3360)


	//   ....[0]....
.L_3360:
        /*0184*/ 	.word	0xffffffff


	//   ....[1]....
        /*0188*/ 	.word	0xffffffff


	//   ....[2]....
        /*018c*/ 	.word	0xffffffff


	//   ....[3]....
        /*0190*/ 	.word	0xffffffff


	//   ....[4]....
        /*0194*/ 	.word	0xffffffff


	//   ....[5]....
        /*0198*/ 	.word	0xffffffff


	//   ....[6]....
        /*019c*/ 	.word	0xffffffff


	//   ....[7]....
        /*01a0*/ 	.word	0xffffffff


	//   ....[8]....
        /*01a4*/ 	.word	0xffffffff


	//   ....[9]....
        /*01a8*/ 	.word	0xffffffff


	//   ....[10]....
        /*01ac*/ 	.word	0xffffffff


	//   ....[11]....
        /*01b0*/ 	.word	0xffffffff


	//   ....[12]....
        /*01b4*/ 	.word	0xffffffff


	//   ....[13]....
        /*01b8*/ 	.word	0xffffffff


	//   ....[14]....
        /*01bc*/ 	.word	0xffffffff


	//   ....[15]....
        /*01c0*/ 	.word	0xffffffff


	//   ....[16]....
        /*01c4*/ 	.word	0x0500000f


	//   ....[17]....
        /*01c8*/ 	.word	0x0500000f


	//   ....[18]....
        /*01cc*/ 	.word	0x0500000f


	//   ....[19]....
        /*01d0*/ 	.word	0x0500000f


	//   ....[20]....
        /*01d4*/ 	.word	0x0500000f


	//----- nvinfo : EIATTR_COOP_GROUP_INSTR_OFFSETS
	.align		4
.L_3361:
        /*01d8*/ 	.byte	0x04, 0x28
        /*01da*/ 	.short	(.L_3363 - .L_3362)


	//   ....[0]....
.L_3362:
        /*01dc*/ 	.word	0x00000800


	//   ....[1]....
        /*01e0*/ 	.word	0x00000830


	//   ....[2]....
        /*01e4*/ 	.word	0x00000850


	//   ....[3]....
        /*01e8*/ 	.word	0x00000870


	//   ....[4]....
        /*01ec*/ 	.word	0x00000890


	//   ....[5]....
        /*01f0*/ 	.word	0x000009e0


	//   ....[6]....
        /*01f4*/ 	.word	0x00000a00


	//   ....[7]....
        /*01f8*/ 	.word	0x00000a20


	//   ....[8]....
        /*01fc*/ 	.word	0x000018d0


	//   ....[9]....
        /*0200*/ 	.word	0x00001960


	//   ....[10]....
        /*0204*/ 	.word	0x000019b0


	//   ....[11]....
        /*0208*/ 	.word	0x00001a10


	//   ....[12]....
        /*020c*/ 	.word	0x00001a40


	//   ....[13]....
        /*0210*/ 	.word	0x00001a90


	//   ....[14]....
        /*0214*/ 	.word	0x00001ab0


	//   ....[15]....
        /*0218*/ 	.word	0x00001ad0


	//   ....[16]....
        /*021c*/ 	.word	0x000036d0


	//   ....[17]....
        /*0220*/ 	.word	0x00003730


	//   ....[18]....
        /*0224*/ 	.word	0x00003790


	//   ....[19]....
        /*0228*/ 	.word	0x000037f0


	//   ....[20]....
        /*022c*/ 	.word	0x00003850


	//----- nvinfo : EIATTR_SYSCALL_OFFSETS
	.align		4
.L_3363:
        /*0230*/ 	.byte	0x04, 0x46
        /*0232*/ 	.short	(.L_3365 - .L_3364)


	//   ....[0]....
.L_3364:
        /*0234*/ 	.word	0x00003660


	//----- nvinfo : EIATTR_EXIT_INSTR_OFFSETS
	.align		4
.L_3365:
        /*0238*/ 	.byte	0x04, 0x1c
        /*023a*/ 	.short	(.L_3367 - .L_3366)


	//   ....[0]....
.L_3366:
        /*023c*/ 	.word	0x00000090


	//   ....[1]....
        /*0240*/ 	.word	0x00002df0


	//   ....[2]....
        /*0244*/ 	.word	0x00002e90


	//   ....[3]....
        /*0248*/ 	.word	0x00003560


	//   ....[4]....
        /*024c*/ 	.word	0x00003670


	//----- nvinfo : EIATTR_CRS_STACK_SIZE
	.align		4
.L_3367:
        /*0250*/ 	.byte	0x04, 0x1e
        /*0252*/ 	.short	(.L_3369 - .L_3368)
.L_3368:
        /*0254*/ 	.word	0x00000000


	//----- nvinfo : EIATTR_CBANK_PARAM_SIZE
	.align		4
.L_3369:
        /*0258*/ 	.byte	0x03, 0x19
        /*025a*/ 	.short	0x008c


	//----- nvinfo : EIATTR_PARAM_CBANK
	.align		4
        /*025c*/ 	.byte	0x04, 0x0a
        /*025e*/ 	.short	(.L_3371 - .L_3370)
	.align		4
.L_3370:
        /*0260*/ 	.word	index@(.nv.constant0._ZN4vllm25paged_attention_v2_kernelI13__nv_bfloat16hLi120ELi32ELi128ELNS_18Fp8KVCacheDataTypeE2ELb0ELi512EEEvPfS3_PT_PKS4_PKT0_SA_ifPKiSC_iPKfiiiSE_SE_iiiii)
        /*0264*/ 	.short	0x0210
        /*0266*/ 	.short	0x008c


	//----- nvinfo : EIATTR_SW_WAR
	.align		4
.L_3371:
        /*0268*/ 	.byte	0x04, 0x36
        /*026a*/ 	.short	(.L_3373 - .L_3372)
.L_3372:
        /*026c*/ 	.word	0x00000008
.L_3373:


//--------------------- .nv.info._ZN4vllm25paged_attention_v2_kernelI13__nv_bfloat16hLi112ELi32ELi128ELNS_18Fp8KVCacheDataTypeE2ELb0ELi512EEEvPfS3_PT_PKS4_PKT0_SA_ifPKiSC_iPKfiiiSE_SE_iiiii --------------------------
	.section	.nv.info._ZN4vllm25paged_attention_v2_kernelI13__nv_bfloat16hLi112ELi32ELi128ELNS_18Fp8KVCacheDataTypeE2ELb0ELi512EEEvPfS3_PT_PKS4_PKT0_SA_ifPKiSC_iPKfiiiSE_SE_iiiii,"",@"SHT_CUDA_INFO"
	.sectionflags	@""
	.align	4


	//----- nvinfo : EIATTR_CUDA_API_VERSION
	.align		4
        /*0000*/ 	.byte	0x04, 0x37
        /*0002*/ 	.short	(.L_3375 - .L_3374)
.L_3374:
        /*0004*/ 	.word	0x00000082


	//----- nvinfo : EIATTR_KPARAM_INFO
	.align		4
.L_3375:
        /*0008*/ 	.byte	0x04, 0x17
        /*000a*/ 	.short	(.L_3377 - .L_3376)
.L_3376:
        /*000c*/ 	.word	0x00000000
        /*0010*/ 	.short	0x0015
        /*0012*/ 	.short	0x0088
        /*0014*/ 	.byte	0x00, 0xf0, 0x11, 0x00


	//----- nvinfo : EIATTR_KPARAM_INFO
	.align		4
.L_3377:
        /*0018*/ 	.byte	0x04, 0x17
        /*001a*/ 	.short	(.L_3379 - .L_3378)
.L_3378:
        /*001c*/ 	.word	0x00000000
        /*0020*/ 	.short	0x0014
        /*0022*/ 	.short	0x0084
        /*0024*/ 	.byte	0x00, 0xf0, 0x11, 0x00


	//----- nvinfo : EIATTR_KPARAM_INFO
	.align		4
.L_3379:
        /*0028*/ 	.byte	0x04, 0x17
        /*002a*/ 	.short	(.L_3381 - .L_3380)
.L_3380:
        /*002c*/ 	.word	0x00000000
        /*0030*/ 	.short	0x0013
        /*0032*/ 	.short	0x0080
        /*0034*/ 	.byte	0x00, 0xf0, 0x11, 0x00


	//----- nvinfo : EIATTR_KPARAM_INFO
	.align		4
.L_3381:
        /*0038*/ 	.byte	0x04, 0x17
        /*003a*/ 	.short	(.L_3383 - .L_3382)
.L_3382:
        /*003c*/ 	.word	0x00000000
        /*0040*/ 	.short	0x0012
        /*0042*/ 	.short	0x007c
        /*0044*/ 	.byte	0x00, 0xf0, 0x11, 0x00


	//----- nvinfo : EIATTR_KPARAM_INFO
	.align		4
.L_3383:
        /*0048*/ 	.byte	0x04, 0x17
        /*004a*/ 	.short	(.L_3385 - .L_3384)
.L_3384:
        /*004c*/ 	.word	0x00000000
        /*0050*/ 	.short	0x0011
        /*0052*/ 	.short	0x0078
        /*0054*/ 	.byte	0x00, 0xf0, 0x11, 0x00


	//----- nvinfo : EIATTR_KPARAM_INFO
	.align		4
.L_3385:
        /*0058*/ 	.byte	0x04, 0x17
        /*005a*/ 	.short	(.L_3387 - .L_3386)
.L_3386:
        /*005c*/ 	.word	0x00000000
        /*0060*/ 	.short	0x0010
        /*0062*/ 	.short	0x0070
        /*0064*/ 	.byte	0x00, 0xf0, 0x21, 0x00


	//----- nvinfo : EIATTR_KPARAM_INFO
	.align		4
.L_3387:
        /*0068*/ 	.byte	0x04, 0x17
        /*006a*/ 	.short	(.L_3389 - .L_3388)
.L_3388:
        /*006c*/ 	.word	0x00000000
        /*0070*/ 	.short	0x000f
        /*0072*/ 	.short	0x0068
        /*0074*/ 	.byte	0x00, 0xf0, 0x21, 0x00


	//----- nvinfo : EIATTR_KPARAM_INFO
	.align		4
.L_3389:
        /*0078*/ 	.byte	0x04, 0x17
        /*007a*/ 	.short	(.L_3391 - .L_3390)
.L_3390:
        /*007c*/ 	.word	0x00000000
        /*0080*/ 	.short	0x000e
        /*0082*/ 	.short	0x0060
        /*0084*/ 	.byte	0x00, 0xf0, 0x11, 0x00


	//----- nvinfo : EIATTR_KPARAM_INFO
	.align		4
.L_3391:
        /*0088*/ 	.byte	0x04, 0x17
        /*008a*/ 	.short	(.L_3393 - .L_3392)
.L_3392:
        /*008c*/ 	.word	0x00000000
        /*0090*/ 	.short	0x000d
        /*0092*/ 	.short	0x005c
        /*0094*/ 	.byte	0x00, 0xf0, 0x11, 0x00


	//----- nvinfo : EIATTR_KPARAM_INFO
	.align		4
.L_3393:
        /*0098*/ 	.byte	0x04, 0x17
        /*009a*/ 	.short	(.L_3395 - .L_3394)
.L_3394:
        /*009c*/ 	.word	0x00000000
        /*00a0*/ 	.short	0x000c
        /*00a2*/ 	.short	0x0058
        /*00a4*/ 	.byte	0x00, 0xf0, 0x11, 0x00


	//----- nvinfo : EIATTR_KPARAM_INFO
	.align		4
.L_3395:
        /*00a8*/ 	.byte	0x04, 0x17
        /*00aa*/ 	.short	(.L_3397 - .L_3396)
.L_3396:
        /*00ac*/ 	.word	0x00000000
        /*00b0*/ 	.short	0x000b
        /*00b2*/ 	.short	0x0050
        /*00b4*/ 	.byte	0x00, 0xf0, 0x21, 0x00


	//----- nvinfo : EIATTR_KPARAM_INFO
	.align		4
.L_3397:
        /*00b8*/ 	.byte	0x04, 0x17
        /*00ba*/ 	.short	(.L_3399 - .L_3398)
.L_3398:
        /*00bc*/ 	.word	0x00000000
        /*00c0*/ 	.short	0x000a
        /*00c2*/ 	.short	0x0048
        /*00c4*/ 	.byte	0x00, 0xf0, 0x11, 0x00


	//----- nvinfo : EIATTR_KPARAM_INFO
	.align		4
.L_3399:
        /*00c8*/ 	.byte	0x04, 0x17
        /*00ca*/ 	.short	(.L_3401 - .L_3400)
.L_3400:
        /*00cc*/ 	.word	0x00000000
        /*00d0*/ 	.short	0x0009
        /*00d2*/ 	.short	0x0040
        /*00d4*/ 	.byte	0x00, 0xf0, 0x21, 0x00


	//----- nvinfo : EIATTR_KPARAM_INFO
	.align		4
.L_3401:
        /*00d8*/ 	.byte	0x04, 0x17
        /*00da*/ 	.short	(.L_3403 - .L_3402)
.L_3402:
        /*00dc*/ 	.word	0x00000000
        /*00e0*/ 	.short	0x0008
        /*00e2*/ 	.short	0x0038
        /*00e4*/ 	.byte	0x00, 0xf0, 0x21, 0x00


	//----- nvinfo : EIATTR_KPARAM_INFO
	.align		4
.L_3403:
        /*00e8*/ 	.byte	0x04, 0x17
        /*00ea*/ 	.short	(.L_3405 - .L_3404)
.L_3404:
        /*00ec*/ 	.word	0x00000000
        /*00f0*/ 	.short	0x0007
        /*00f2*/ 	.short	0x0034
        /*00f4*/ 	.byte	0x00, 0xf0, 0x11, 0x00


	//----- nvinfo : EIATTR_KPARAM_INFO
	.align		4
.L_3405:
        /*00f8*/ 	.byte	0x04, 0x17
        /*00fa*/ 	.short	(.L_3407 - .L_3406)
.L_3406:
        /*00fc*/ 	.word	0x00000000
        /*0100*/ 	.short	0x0006
        /*0102*/ 	.short	0x0030
        /*0104*/ 	.byte	0x00, 0xf0, 0x11, 0x00


	//----- nvinfo : EIATTR_KPARAM_INFO
	.align		4
.L_3407:
        /*0108*/ 	.byte	0x04, 0x17
        /*010a*/ 	.short	(.L_3409 - .L_3408)
.L_3408:
        /*010c*/ 	.word	0x00000000
        /*0110*/ 	.short	0x0005
        /*0112*/ 	.short	0x0028
        /*0114*/ 	.byte	0x00, 0xf0, 0x21, 0x00


	//----- nvinfo : EIATTR_KPARAM_INFO
	.align		4
.L_3409:
        /*0118*/ 	.byte	0x04, 0x17
        /*011a*/ 	.short	(.L_3411 - .L_3410)
.L_3410:
        /*011c*/ 	.word	0x00000000
        /*0120*/ 	.short	0x0004
        /*0122*/ 	.short	0x0020
        /*0124*/ 	.byte	0x00, 0xf0, 0x21, 0x00


	//----- nvinfo : EIATTR_KPARAM_INFO
	.align		4
.L_3411:
        /*0128*/ 	.byte	0x04, 0x17
        /*012a*/ 	.short	(.L_3413 - .L_3412)
.L_3412:
        /*012c*/ 	.word	0x00000000
        /*0130*/ 	.short	0x0003
        /*0132*/ 	.short	0x0018
        /*0134*/ 	.byte	0x00, 0xf0, 0x21, 0x00


	//----- nvinfo : EIATTR_KPARAM_INFO
	.align		4
.L_3413:
        /*0138*/ 	.byte	0x04, 0x17
        /*013a*/ 	.short	(.L_3415 - .L_3414)
.L_3414:
        /*013c*/ 	.word	0x00000000
        /*0140*/ 	.short	0x0002
        /*0142*/ 	.short	0x0010
        /*0144*/ 	.byte	0x00, 0xf0, 0x21, 0x00


	//----- nvinfo : EIATTR_KPARAM_INFO
	.align		4
.L_3415:
        /*0148*/ 	.byte	0x04, 0x17
        /*014a*/ 	.short	(.L_3417 - .L_3416)
.L_3416:
        /*014c*/ 	.word	0x00000000
        /*0150*/ 	.short	0x0001
        /*0152*/ 	.short	0x0008
        /*0154*/ 	.byte	0x00, 0xf0, 0x21, 0x00


	//----- nvinfo : EIATTR_KPARAM_INFO
	.align		4
.L_3417:
        /*0158*/ 	.byte	0x04, 0x17
        /*015a*/ 	.short	(.L_3419 - .L_3418)
.L_3418:
        /*015c*/ 	.word	0x00000000
        /*0160*/ 	.short	0x0000
        /*0162*/ 	.short	0x0000
        /*0164*/ 	.byte	0x00, 0xf0, 0x21, 0x00


	//----- nvinfo : EIATTR_SPARSE_MMA_MASK
	.align		4
.L_3419:
        /*0168*/ 	.byte	0x03, 0x50
        /*016a*/ 	.short	0x0000


	//----- nvinfo : EIATTR_MAXREG_COUNT
	.align		4
        /*016c*/ 	.byte	0x03, 0x1b
        /*016e*/ 	.short	0x00ff


	//----- nvinfo : EIATTR_NUM_BARRIERS
	.align		4
        /*0170*/ 	.byte	0x02, 0x4c
        /*0172*/ 	.byte	0x01
	.zero		1


	//----- nvinfo : EIATTR_EXTERNS
	.align		4
        /*0174*/ 	.byte	0x04, 0x0f
        /*0176*/ 	.short	(.L_3421 - .L_3420)


	//   ....[0]....
	.align		4
.L_3420:
        /*0178*/ 	.word	index@(__assertfail)


	//----- nvinfo : EIATTR_MERCURY_ISA_VERSION
	.align		4
.L_3421:
        /*017c*/ 	.byte	0x03, 0x5f
        /*017e*/ 	.short	0x0101


	//----- nvinfo : EIATTR_COOP_GROUP_MASK_REGIDS
	.align		4
        /*0180*/ 	.byte	0x04, 0x29
        /*0182*/ 	.short	(.L_3423 - .L_3422)


	//   ....[0]....
.L_3422:
        /*0184*/ 	.word	0xffffffff


	//   ....[1]....
        /*0188*/ 	.word	0xffffffff


	//   ....[2]....
        /*018c*/ 	.word	0xffffffff


	//   ....[3]....
        /*0190*/ 	.word	0xffffffff


	//   ....[4]....
        /*0194*/ 	.word	0xffffffff


	//   ....[5]....
        /*0198*/ 	.word	0xffffffff


	//   ....[6]....
        /*019c*/ 	.word	0xffffffff


	//   ....[7]....
        /*01a0*/ 	.word	0xffffffff


	//   ....[8]....
        /*01a4*/ 	.word	0xffffffff


	//   ....[9]....
        /*01a8*/ 	.word	0xffffffff


	//   ....[10]....
        /*01ac*/ 	.word	0xffffffff


	//   ....[11]....
        /*01b0*/ 	.word	0xffffffff


	//   ....[12]....
        /*01b4*/ 	.word	0xffffffff


	//   ....[13]....
        /*01b8*/ 	.word	0xffffffff


	//   ....[14]....
        /*01bc*/ 	.word	0xffffffff


	//   ....[15]....
        /*01c0*/ 	.word	0xffffffff


	//   ....[16]....
        /*01c4*/ 	.word	0x0500000f


	//   ....[17]....
        /*01c8*/ 	.word	0x0500000f


	//   ....[18]....
        /*01cc*/ 	.word	0x0500000f


	//   ....[19]....
        /*01d0*/ 	.word	0x0500000f


	//   ....[20]....
        /*01d4*/ 	.word	0x0500000f


	//----- nvinfo : EIATTR_COOP_GROUP_INSTR_OFFSETS
	.align		4
.L_3423:
        /*01d8*/ 	.byte	0x04, 0x28
        /*01da*/ 	.short	(.L_3425 - .L_3424)


	//   ....[0]....
.L_3424:
        /*01dc*/ 	.word	0x00000800


	//   ....[1]....
        /*01e0*/ 	.word	0x00000830


	//   ....[2]....
        /*01e4*/ 	.word	0x00000850


	//   ....[3]....
        /*01e8*/ 	.word	0x00000870


	//   ....[4]....
        /*01ec*/ 	.word	0x00000890


	//   ....[5]....
        /*01f0*/ 	.word	0x000009e0


	//   ....[6]....
        /*01f4*/ 	.word	0x00000a00


	//   ....[7]....
        /*01f8*/ 	.word	0x00000a20


	//   ....[8]....
        /*01fc*/ 	.word	0x000018d0


	//   ....[9]....
        /*0200*/ 	.word	0x00001960


	//   ....[10]....
        /*0204*/ 	.word	0x000019b0


	//   ....[11]....
        /*0208*/ 	.word	0x00001a10


	//   ....[12]....
        /*020c*/ 	.word	0x00001a40


	//   ....[13]....
        /*0210*/ 	.word	0x00001a90


	//   ....[14]....
        /*0214*/ 	.word	0x00001ab0


	//   ....[15]....
        /*0218*/ 	.word	0x00001ad0


	//   ....[16]....
        /*021c*/ 	.word	0x00003620


	//   ....[17]....
        /*0220*/ 	.word	0x00003680


	//   ....[18]....
        /*0224*/ 	.word	0x000036e0


	//   ....[19]....
        /*0228*/ 	.word	0x00003740


	//   ....[20]....
        /*022c*/ 	.word	0x000037a0


	//----- nvinfo : EIATTR_SYSCALL_OFFSETS
	.align		4
.L_3425:
        /*0230*/ 	.byte	0x04, 0x46
        /*0232*/ 	.short	(.L_3427 - .L_3426)


	//   ....[0]....
.L_3426:
        /*0234*/ 	.word	0x000035b0


	//----- nvinfo : EIATTR_EXIT_INSTR_OFFSETS
	.align		4
.L_3427:
        /*0238*/ 	.byte	0x04, 0x1c
        /*023a*/ 	.short	(.L_3429 - .L_3428)


	//   ....[0]....
.L_3428:
        /*023c*/ 	.word	0x00000090


	//   ....[1]....
        /*0240*/ 	.word	0x00002db0


	//   ....[2]....
        /*0244*/ 	.word	0x00002e60


	//   ....[3]....
        /*0248*/ 	.word	0x000034b0


	//   ....[4]....
        /*024c*/ 	.word	0x000035c0


	//----- nvinfo : EIATTR_CRS_STACK_SIZE
	.align		4
.L_3429:
        /*0250*/ 	.byte	0x04, 0x1e
        /*0252*/ 	.short	(.L_3431 - .L_3430)
.L_3430:
        /*0254*/ 	.word	0x00000000


	//----- nvinfo : EIATTR_CBANK_PARAM_SIZE
	.align		4
.L_3431:
        /*0258*/ 	.byte	0x03, 0x19
        /*025a*/ 	.short	0x008c


	//----- nvinfo : EIATTR_PARAM_CBANK
	.align		4
        /*025c*/ 	.byte	0x04, 0x0a
        /*025e*/ 	.short	(.L_3433 - .L_3432)
	.align		4
.L_3432:
        /*0260*/ 	.word	index@(.nv.constant0._ZN4vllm25paged_attention_v2_kernelI13__nv_bfloat16hLi112ELi32ELi128ELNS_18Fp8KVCacheDataTypeE2ELb0ELi512EEEvPfS3_PT_PKS4_PKT0_SA_ifPKiSC_iPKfiiiSE_SE_iiiii)
        /*0264*/ 	.short	0x0210
        /*0266*/ 	.short	0x008c


	//----- nvinfo : EIATTR_SW_WAR
	.align		4
.L_3433:
        /*0268*/ 	.byte	0x04, 0x36
        /*026a*/ 	.short	(.L_3435 - .L_3434)
.L_3434:
        /*026c*/ 	.word	0x00000008
.L_3435:


//--------------------- .nv.info._ZN4vllm25paged_attention_v2_kernelI13__nv_bfloat16hLi96ELi32ELi128ELNS_18Fp8KVCacheDataTypeE2ELb0ELi512EEEvPfS3_PT_PKS4_PKT0_SA_ifPKiSC_iPKfiiiSE_SE_iiiii --------------------------
	.section	.nv.info._ZN4vllm25paged_attention_v2_kernelI13__nv_bfloat16hLi96ELi32ELi128ELNS_18Fp8KVCacheDataTypeE2ELb0ELi512EEEvPfS3_PT_PKS4_PKT0_SA_ifPKiSC_iPKfiiiSE_SE_iiiii,"",@"SHT_CUDA_INFO"
	.sectionflags	@""
	.align	4


	//----- nvinfo : EIATTR_CUDA_API_VERSION
	.align		4
        /*0000*/ 	.byte	0x04, 0x37
        /*0002*/ 	.short	(.L_3437 - .L_3436)
.L_3436:
        /*0004*/ 	.word	0x00000082


	//----- nvinfo : EIATTR_KPARAM_INFO
	.align		4
.L_3437:
        /*0008*/ 	.byte	0x04, 0x17
        /*000a*/ 	.short	(.L_3439 - .L_3438)
.L_3438:
        /*000c*/ 	.word	0x00000000
        /*0010*/ 	.short	0x0015
        /*0012*/ 	.short	0x0088
        /*0014*/ 	.byte	0x00, 0xf0, 0x11, 0x00


	//----- nvinfo : EIATTR_KPARAM_INFO
	.align		4
.L_3439:
        /*0018*/ 	.byte	0x04, 0x17
        /*001a*/ 	.short	(.L_3441 - .L_3440)
.L_3440:
        /*001c*/ 	.word	0x00000000
        /*0020*/ 	.short	0x0014
        /*0022*/ 	.short	0x0084
        /*0024*/ 	.byte	0x00, 0xf0, 0x11, 0x00


	//----- nvinfo : EIATTR_KPARAM_INFO
	.align		4
.L_3441:
        /*0028*/ 	.byte	0x04, 0x17
        /*002a*/ 	.short	(.L_3443 - .L_3442)
.L_3442:
        /*002c*/ 	.word	0x00000000
        /*0030*/ 	.short	0x0013
        /*0032*/ 	.short	0x0080
        /*0034*/ 	.byte	0x00, 0xf0, 0x11, 0x00


	//----- nvinfo : EIATTR_KPARAM_INFO
	.align		4
.L_3443:
        /*0038*/ 	.byte	0x04, 0x17
        /*003a*/ 	.short	(.L_3445 - .L_3444)
.L_3444:
        /*003c*/ 	.word	0x00000000
        /*0040*/ 	.short	0x0012
        /*0042*/ 	.short	0x007c
        /*0044*/ 	.byte	0x00, 0xf0, 0x11, 0x00


	//----- nvinfo : EIATTR_KPARAM_INFO
	.align		4
.L_3445:
        /*0048*/ 	.byte	0x04, 0x17
        /*004a*/ 	.short	(.L_3447 - .L_3446)
.L_3446:
        /*004c*/ 	.word	0x00000000
        /*0050*/ 	.short	0x0011
        /*0052*/ 	.short	0x0078
        /*0054*/ 	.byte	0x00, 0xf0, 0x11, 0x00


	//----- nvinfo : EIATTR_KPARAM_INFO
	.align		4
.L_3447:
        /*0058*/ 	.byte	0x04, 0x17
        /*005a*/ 	.short	(.L_3449 - .L_3448)
.L_3448:
        /*005c*/ 	.word	0x00000000
        /*0060*/ 	.short	0x0010
        /*0062*/ 	.short	0x0070
        /*0064*/ 	.byte	0x00, 0xf0, 0x21, 0x00


	//----- nvinfo : EIATTR_KPARAM_INFO
	.align		4
.L_3449:
        /*0068*/ 	.byte	0x04, 0x17
        /*006a*/ 	.short	(.L_3451 - .L_3450)
.L_3450:
        /*006c*/ 	.word	0x00000000
        /*0070*/ 	.short	0x000f
        /*0072*/ 	.short	0x0068
        /*0074*/ 	.byte	0x00, 0xf0, 0x21, 0x00


	//----- nvinfo : EIATTR_KPARAM_INFO
	.align		4
.L_3451:
        /*0078*/ 	.byte	0x04, 0x17
        /*007a*/ 	.short	(.L_3453 - .L_3452)
.L_3452:
        /*007c*/ 	.word	0x00000000
        /*0080*/ 	.short	0x000e
        /*0082*/ 	.short	0x0060
        /*0084*/ 	.byte	0x00, 0xf0, 0x11, 0x00


	//----- nvinfo : EIATTR_KPARAM_INFO
	.align		4
.L_3453:
        /*0088*/ 	.byte	0x04, 0x17
        /*008a*/ 	.short	(.L_3455 - .L_3454)
.L_3454:
        /*008c*/ 	.word	0x00000000
        /*0090*/ 	.short	0x000d
        /*0092*/ 	.short	0x005c
        /*0094*/ 	.byte	0x00, 0xf0, 0x11, 0x00


	//----- nvinfo : EIATTR_KPARAM_INFO
	.align		4
.L_3455:
        /*0098*/ 	.byte	0x04, 0x17
        /*009a*/ 	.short	(.L_3457 - .L_3456)
.L_3456:
        /*009c*/ 	.word	0x00000000
        /*00a0*/ 	.short	0x000c
        /*00a2*/ 	.short	0x0058
        /*00a4*/ 	.byte	0x00, 0xf0, 0x11, 0x00


	//----- nvinfo : EIATTR_KPARAM_INFO
	.align		4
.L_3457:
        /*00a8*/ 	.byte	0x04, 0x17
        /*00aa*/ 	.short	(.L_3459 - .L_3458)
.L_3458:
        /*00ac*/ 	.word	0x00000000
        /*00b0*/ 	.short	0x000b
        /*00b2*/ 	.short	0x0050
        /*00b4*/ 	.byte	0x00, 0xf0, 0x21, 0x00


	//----- nvinfo : EIATTR_KPARAM_INFO
	.align		4
.L_3459:
        /*00b8*/ 	.byte	0x04, 0x17
        /*00ba*/ 	.short	(.L_3461 - .L_3460)
.L_3460:
        /*00bc*/ 	.word	0x00000000
        /*00c0*/ 	.short	0x000a
        /*00c2*/ 	.short	0x0048
        /*00c4*/ 	.byte	0x00, 0xf0, 0x11, 0x00


	//----- nvinfo : EIATTR_KPARAM_INFO
	.align		4
.L_3461:
        /*00c8*/ 	.byte	0x04, 0x17
        /*00ca*/ 	.short	(.L_3463 - .L_3462)
.L_3462:
        /*00cc*/ 	.word	0x00000000
        /*00d0*/ 	.short	0x0009
        /*00d2*/ 	.short	0x0040
        /*00d4*/ 	.byte	0x00, 0xf0, 0x21, 0x00


	//----- nvinfo : EIATTR_KPARAM_INFO
	.align		4
.L_3463:
        /*00d8*/ 	.byte	0x04, 0x17
        /*00da*/ 	.short	(.L_3465 - .L_3464)
.L_3464:
        /*00dc*/ 	.word	0x00000000
        /*00e0*/ 	.short	0x0008
        /*00e2*/ 	.short	0x0038
        /*00e4*/ 	.byte	0x00, 0xf0, 0x21, 0x00


	//----- nvinfo : EIATTR_KPARAM_INFO
	.align		4
.L_3465:
        /*00e8*/ 	.byte	0x04, 0x17
        /*00ea*/ 	.short	(.L_3467 - .L_3466)
.L_3466:
        /*00ec*/ 	.word	0x00000000
        /*00f0*/ 	.short	0x0007
        /*00f2*/ 	.short	0x0034
        /*00f4*/ 	.byte	0x00, 0xf0, 0x11, 0x00


	//----- nvinfo : EIATTR_KPARAM_INFO
	.align		4
.L_3467:
        /*00f8*/ 	.byte	0x04, 0x17
        /*00fa*/ 	.short	(.L_3469 - .L_3468)
.L_3468:
        /*00fc*/ 	.word	0x00000000
        /*0100*/ 	.short	0x0006
        /*0102*/ 	.short	0x0030
        /*0104*/ 	.byte	0x00, 0xf0, 0x11, 0x00


	//----- nvinfo : EIATTR_KPARAM_INFO
	.align		4
.L_3469:
        /*0108*/ 	.byte	0x04, 0x17
        /*010a*/ 	.short	(.L_3471 - .L_3470)
.L_3470:
        /*010c*/ 	.word	0x00000000
        /*0110*/ 	.short	0x0005
        /*0112*/ 	.short	0x0028
        /*0114*/ 	.byte	0x00, 0xf0, 0x21, 0x00


	//----- nvinfo : EIATTR_KPARAM_INFO
	.align		4
.L_3471:
        /*0118*/ 	.byte	0x04, 0x17
        /*011a*/ 	.short	(.L_3473 - .L_3472)
.L_3472:
        /*011c*/ 	.word	0x00000000
        /*0120*/ 	.short	0x0004
        /*0122*/ 	.short	0x0020
        /*0124*/ 	.byte	0x00, 0xf0, 0x21, 0x00


	//----- nvinfo : EIATTR_KPARAM_INFO
	.align		4
.L_3473:
        /*0128*/ 	.byte	0x04, 0x17
        /*012a*/ 	.short	(.L_3475 - .L_3474)
.L_3474:
        /*012c*/ 	.word	0x00000000
        /*0130*/ 	.short	0x0003
        /*0132*/ 	.short	0x0018
        /*0134*/ 	.byte	0x00, 0xf0, 0x21, 0x00


	//----- nvinfo : EIATTR_KPARAM_INFO
	.align		4
.L_3475:
        /*0138*/ 	.byte	0x04, 0x17
        /*013a*/ 	.short	(.L_3477 - .L_3476)
.L_3476:
        /*013c*/ 	.word	0x00000000
        /*0140*/ 	.short	0x0002
        /*0142*/ 	.short	0x0010
        /*0144*/ 	.byte	0x00, 0xf0, 0x21, 0x00


	//----- nvinfo : EIATTR_KPARAM_INFO
	.align		4
.L_3477:
        /*0148*/ 	.byte	0x04, 0x17
        /*014a*/ 	.short	(.L_3479 - .L_3478)
.L_3478:
        /*014c*/ 	.word	0x00000000
        /*0150*/ 	.short	0x0001
        /*0152*/ 	.short	0x0008
        /*0154*/ 	.byte	0x00, 0xf0, 0x21, 0x00


	//----- nvinfo : EIATTR_KPARAM_INFO
	.align		4
.L_3479:
        /*0158*/ 	.byte	0x04, 0x17
        /*015a*/ 	.short	(.L_3481 - .L_3480)
.L_3480:
        /*015c*/ 	.word	0x00000000
        /*0160*/ 	.short	0x0000
        /*0162*/ 	.short	0x0000
        /*0164*/ 	.byte	0x00, 0xf0, 0x21, 0x00


	//----- nvinfo : EIATTR_SPARSE_MMA_MASK
	.align		4
.L_3481:
        /*0168*/ 	.byte	0x03, 0x50
        /*016a*/ 	.short	0x0000


	//----- nvinfo : EIATTR_MAXREG_COUNT
	.align		4
        /*016c*/ 	.byte	0x03, 0x1b
        /*016e*/ 	.short	0x00ff


	//----- nvinfo : EIATTR_NUM_BARRIERS
	.align		4
        /*0170*/ 	.byte	0x02, 0x4c
        /*0172*/ 	.byte	0x01
	.zero		1


	//----- nvinfo : EIATTR_EXTERNS
	.align		4
        /*0174*/ 	.byte	0x04, 0x0f
        /*0176*/ 	.short	(.L_3483 - .L_3482)


	//   ....[0]....
	.align		4
.L_3482:
        /*0178*/ 	.word	index@(__assertfail)


	//----- nvinfo : EIATTR_MERCURY_ISA_VERSION
	.align		4
.L_3483:
        /*017c*/ 	.byte	0x03, 0x5f
        /*017e*/ 	.short	0x0101


	//----- nvinfo : EIATTR_COOP_GROUP_MASK_REGIDS
	.align		4
        /*0180*/ 	.byte	0x04, 0x29
        /*0182*/ 	.short	(.L_3485 - .L_3484)


	//   ....[0]....
.L_3484:
        /*0184*/ 	.word	0xffffffff


	//   ....[1]....
        /*0188*/ 	.word	0xffffffff


	//   ....[2]....
        /*018c*/ 	.word	0xffffffff


	//   ....[3]....
        /*0190*/ 	.word	0xffffffff


	//   ....[4]....
        /*0194*/ 	.word	0xffffffff


	//   ....[5]....
        /*0198*/ 	.word	0xffffffff


	//   ....[6]....
        /*019c*/ 	.word	0xffffffff


	//   ....[7]....
        /*01a0*/ 	.word	0xffffffff


	//   ....[8]....
        /*01a4*/ 	.word	0xffffffff


	//   ....[9]....
        /*01a8*/ 	.word	0xffffffff


	//   ....[10]....
        /*01ac*/ 	.word	0xffffffff


	//   ....[11]....
        /*01b0*/ 	.word	0xffffffff


	//   ....[12]....
        /*01b4*/ 	.word	0xffffffff


	//   ....[13]....
        /*01b8*/ 	.word	0xffffffff


	//   ....[14]....
        /*01bc*/ 	.word	0xffffffff


	//   ....[15]....
        /*01c0*/ 	.word	0xffffffff


	//   ....[16]....
        /*01c4*/ 	.word	0x0500000f


	//   ....[17]....
        /*01c8*/ 	.word	0x0500000f


	//   ....[18]....
        /*01cc*/ 	.word	0x0500000f


	//   ....[19]....
        /*01d0*/ 	.word	0x0500000f


	//   ....[20]....
        /*01d4*/ 	.word	0x0500000f


	//----- nvinfo : EIATTR_COOP_GROUP_INSTR_OFFSETS
	.align		4
.L_3485:
        /*01d8*/ 	.byte	0x04, 0x28
        /*01da*/ 	.short	(.L_3487 - .L_3486)


	//   ....[0]....
.L_3486:
        /*01dc*/ 	.word	0x00000800


	//   ....[1]....
        /*01e0*/ 	.word	0x00000830


	//   ....[2]....
        /*01e4*/ 	.word	0x00000850


	//   ....[3]....
        /*01e8*/ 	.word	0x00000870


	//   ....[4]....
        /*01ec*/ 	.word	0x00000890


	//   ....[5]....
        /*01f0*/ 	.word	0x000009e0


	//   ....[6]....
        /*01f4*/ 	.word	0x00000a00


	//   ....[7]....
        /*01f8*/ 	.word	0x00000a20


	//   ....[8]....
        /*01fc*/ 	.word	0x000018d0


	//   ....[9]....
        /*0200*/ 	.word	0x00001960


	//   ....[10]....
        /*0204*/ 	.word	0x000019b0


	//   ....[11]....
        /*0208*/ 	.word	0x00001a10


	//   ....[12]....
        /*020c*/ 	.word	0x00001a40


	//   ....[13]....
        /*0210*/ 	.word	0x00001a90


	//   ....[14]....
        /*0214*/ 	.word	0x00001ab0


	//   ....[15]....
        /*0218*/ 	.word	0x00001ad0


	//   ....[16]....
        /*021c*/ 	.word	0x00003470


	//   ....[17]....
        /*0220*/ 	.word	0x000034d0


	//   ....[18]....
        /*0224*/ 	.word	0x00003530


	//   ....[19]....
        /*0228*/ 	.word	0x00003590


	//   ....[20]....
        /*022c*/ 	.word	0x000035f0


	//----- nvinfo : EIATTR_SYSCALL_OFFSETS
	.align		4
.L_3487:
        /*0230*/ 	.byte	0x04, 0x46
        /*0232*/ 	.short	(.L_3489 - .L_3488)


	//   ....[0]....
.L_3488:
        /*0234*/ 	.word	0x00003400


	//----- nvinfo : EIATTR_EXIT_INSTR_OFFSETS
	.align		4
.L_3489:
        /*0238*/ 	.byte	0x04, 0x1c
        /*023a*/ 	.short	(.L_3491 - .L_3490)


	//   ....[0]....
.L_3490:
        /*023c*/ 	.word	0x00000090


	//   ....[1]....
        /*0240*/ 	.word	0x00002ce0


	//   ....[2]....
        /*0244*/ 	.word	0x00002d90


	//   ....[3]....
        /*0248*/ 	.word	0x00003300


	//   ....[4]....
        /*024c*/ 	.word	0x00003410


	//----- nvinfo : EIATTR_CRS_STACK_SIZE
	.align		4
.L_3491:
        /*0250*/ 	.byte	0x04, 0x1e
        /*0252*/ 	.short	(.L_3493 - .L_3492)
.L_3492:
        /*0254*/ 	.word	0x00000000


	//----- nvinfo : EIATTR_CBANK_PARAM_SIZE
	.align		4
.L_3493:
        /*0258*/ 	.byte	0x03, 0x19
        /*025a*/ 	.short	0x008c


	//----- nvinfo : EIATTR_PARAM_CBANK
	.align		4
        /*025c*/ 	.byte	0x04, 0x0a
        /*025e*/ 	.short	(.L_3495 - .L_3494)
	.align		4
.L_3494:
        /*0260*/ 	.word	index@(.nv.constant0._ZN4vllm25paged_attention_v2_kernelI13__nv_bfloat16hLi96ELi32ELi128ELNS_18Fp8KVCacheDataTypeE2ELb0ELi512EEEvPfS3_PT_PKS4_PKT0_SA_ifPKiSC_iPKfiiiSE_SE_iiiii)
        /*0264*/ 	.short	0x0210
        /*0266*/ 	.short	0x008c


	//----- nvinfo : EIATTR_SW_WAR
	.align		4
.L_3495:
        /*0268*/ 	.byte	0x04, 0x36
        /*026a*/ 	.short	(.L_3497 - .L_3496)
.L_3496:
        /*026c*/ 	.word	0x00000008
.L_3497:


//--------------------- .nv.info._ZN4vllm25paged_attention_v2_kernelI13__nv_bfloat16hLi80ELi32ELi128ELNS_18Fp8KVCacheDataTypeE2ELb0ELi512EEEvPfS3_PT_PKS4_PKT0_SA_ifPKiSC_iPKfiiiSE_SE_iiiii --------------------------
	.section	.nv.info._ZN4vllm25paged_attention_v2_kernelI13__nv_bfloat16hLi80ELi32ELi128ELNS_18Fp8KVCacheDataTypeE2ELb0ELi512EEEvPfS3_PT_PKS4_PKT0_SA_ifPKiSC_iPKfiiiSE_SE_iiiii,"",@"SHT_CUDA_INFO"
	.sectionflags	@""
	.align	4


	//----- nvinfo : EIATTR_CUDA_API_VERSION
	.align		4
        /*0000*/ 	.byte	0x04, 0x37
        /*0002*/ 	.short	(.L_3499 - .L_3498)
.L_3498:
        /*0004*/ 	.word	0x00000082


	//----- nvinfo : EIATTR_KPARAM_INFO
	.align		4
.L_3499:
        /*0008*/ 	.byte	0x04, 0x17
        /*000a*/ 	.short	(.L_3501 - .L_3500)
.L_3500:
        /*000c*/ 	.word	0x00000000
        /*0010*/ 	.short	0x0015
        /*0012*/ 	.short	0x0088
        /*0014*/ 	.byte	0x00, 0xf0, 0x11, 0x00


	//----- nvinfo : EIATTR_KPARAM_INFO
	.align		4
.L_3501:
        /*0018*/ 	.byte	0x04, 0x17
        /*001a*/ 	.short	(.L_3503 - .L_3502)
.L_3502:
        /*001c*/ 	.word	0x00000000
        /*0020*/ 	.short	0x0014
        /*0022*/ 	.short	0x0084
        /*0024*/ 	.byte	0x00, 0xf0, 0x11, 0x00


	//----- nvinfo : EIATTR_KPARAM_INFO
	.align		4
.L_3503:
        /*0028*/ 	.byte	0x04, 0x17
        /*002a*/ 	.short	(.L_3505 - .L_3504)
.L_3504:
        /*002c*/ 	.word	0x00000000
        /*0030*/ 	.short	0x0013
        /*0032*/ 	.short	0x0080
        /*0034*/ 	.byte	0x00, 0xf0, 0x11, 0x00


	//----- nvinfo : EIATTR_KPARAM_INFO
	.align		4
.L_3505:
        /*0038*/ 	.byte	0x04, 0x17
        /*003a*/ 	.short	(.L_3507 - .L_3506)
.L_3506:
        /*003c*/ 	.word	0x00000000
        /*0040*/ 	.short	0x0012
        /*0042*/ 	.short	0x007c
        /*0044*/ 	.byte	0x00, 0xf0, 0x11, 0x00


	//----- nvinfo : EIATTR_KPARAM_INFO
	.align		4
.L_3507:
        /*0048*/ 	.byte	0x04, 0x17
        /*004a*/ 	.short	(.L_3509 - .L_3508)
.L_3508:
        /*004c*/ 	.word	0x00000000
        /*0050*/ 	.short	0x0011
        /*0052*/ 	.short	0x0078
        /*0054*/ 	.byte	0x00, 0xf0, 0x11, 0x00


	//----- nvinfo : EIATTR_KPARAM_INFO
	.align		4
.L_3509:
        /*0058*/ 	.byte	0x04, 0x17
        /*005a*/ 	.short	(.L_3511 - .L_3510)
.L_3510:
        /*005c*/ 	.word	0x00000000
        /*0060*/ 	.short	0x0010
        /*0062*/ 	.short	0x0070
        /*0064*/ 	.byte	0x00, 0xf0, 0x21, 0x00


	//----- nvinfo : EIATTR_KPARAM_INFO
	.align		4
.L_3511:
        /*0068*/ 	.byte	0x04, 0x17
        /*006a*/ 	.short	(.L_3513 - .L_3512)
.L_3512:
        /*006c*/ 	.word	0x00000000
        /*0070*/ 	.short	0x000f
        /*0072*/ 	.short	0x0068
        /*0074*/ 	.byte	0x00, 0xf0, 0x21, 0x00


	//----- nvinfo : EIATTR_KPARAM_INFO
	.align		4
.L_3513:
        /*0078*/ 	.byte	0x04, 0x17
        /*007a*/ 	.short	(.L_3515 - .L_3514)
.L_3514:
        /*007c*/ 	.word	0x00000000
        /*0080*/ 	.short	0x000e
        /*0082*/ 	.short	0x0060
        /*0084*/ 	.byte	0x00, 0xf0, 0x11, 0x00


	//----- nvinfo : EIATTR_KPARAM_INFO
	.align		4
.L_3515:
        /*0088*/ 	.byte	0x04, 0x17
        /*008a*/ 	.short	(.L_3517 - .L_3516)
.L_3516:
        /*008c*/ 	.word	0x00000000
        /*0090*/ 	.short	0x000d
        /*0092*/ 	.short	0x005c
        /*0094*/ 	.byte	0x00, 0xf0, 0x11, 0x00


	//----- nvinfo : EIATTR_KPARAM_INFO
	.align		4
.L_3517:
        /*0098*/ 	.byte	0x04, 0x17
        /*009a*/ 	.short	(.L_3519 - .L_3518)
.L_3518:
        /*009c*/ 	.word	0x00000000
        /*00a0*/ 	.short	0x000c
        /*00a2*/ 	.short	0x0058
        /*00a4*/ 	.byte	0x00, 0xf0, 0x11, 0x00


	//----- nvinfo : EIATTR_KPARAM_INFO
	.align		4
.L_3519:
        /*00a8*/ 	.byte	0x04, 0x17
        /*00aa*/ 	.short	(.L_3521 - .L_3520)
.L_3520:
        /*00ac*/ 	.word	0x00000000
        /*00b0*/ 	.short	0x000b
        /*00b2*/ 	.short	0x0050
        /*00b4*/ 	.byte	0x00, 0xf0, 0x21, 0x00


	//----- nvinfo : EIATTR_KPARAM_INFO
	.align		4
.L_3521:
        /*00b8*/ 	.byte	0x04, 0x17
        /*00ba*/ 	.short	(.L_3523 - .L_3522)
.L_3522:
        /*00bc*/ 	.word	0x00000000
        /*00c0*/ 	.short	0x000a
        /*00c2*/ 	.short	0x0048
        /*00c4*/ 	.byte	0x00, 0xf0, 0x11, 0x00


	//----- nvinfo : EIATTR_KPARAM_INFO
	.align		4
.L_3523:
        /*00c8*/ 	.byte	0x04, 0x17
        /*00ca*/ 	.short	(.L_3525 - .L_3524)
.L_3524:
        /*00cc*/ 	.word	0x00000000
        /*00d0*/ 	.short	0x0009
        /*00d2*/ 	.short	0x0040
        /*00d4*/ 	.byte	0x00, 0xf0, 0x21, 0x00


	//----- nvinfo : EIATTR_KPARAM_INFO
	.align		4
.L_3525:
        /*00d8*/ 	.byte	0x04, 0x17
        /*00da*/ 	.short	(.L_3527 - .L_3526)
.L_3526:
        /*00dc*/ 	.word	0x00000000
        /*00e0*/ 	.short	0x0008
        /*00e2*/ 	.short	0x0038
        /*00e4*/ 	.byte	0x00, 0xf0, 0x21, 0x00


	//----- nvinfo : EIATTR_KPARAM_INFO
	.align		4
.L_3527:
        /*00e8*/ 	.byte	0x04, 0x17
        /*00ea*/ 	.short	(.L_3529 - .L_3528)
.L_3528:
        /*00ec*/ 	.word	0x00000000
        /*00f0*/ 	.short	0x0007
        /*00f2*/ 	.short	0x0034
        /*00f4*/ 	.byte	0x00, 0xf0, 0x11, 0x00


	//----- nvinfo : EIATTR_KPARAM_INFO
	.align		4
.L_3529:
        /*00f8*/ 	.byte	0x04, 0x17
        /*00fa*/ 	.short	(.L_3531 - .L_3530)
.L_3530:
        /*00fc*/ 	.word	0x00000000
        /*0100*/ 	.short	0x0006
        /*0102*/ 	.short	0x0030
        /*0104*/ 	.byte	0x00, 0xf0, 0x11, 0x00


	//----- nvinfo : EIATTR_KPARAM_INFO
	.align		4
.L_3531:
        /*0108*/ 	.byte	0x04, 0x17
        /*010a*/ 	.short	(.L_3533 - .L_3532)
.L_3532:
        /*010c*/ 	.word	0x00000000
        /*0110*/ 	.short	0x0005
        /*0112*/ 	.short	0x0028
        /*0114*/ 	.byte	0x00, 0xf0, 0x21, 0x00


	//----- nvinfo : EIATTR_KPARAM_INFO
	.align		4
.L_3533:
        /*0118*/ 	.byte	0x04, 0x17
        /*011a*/ 	.short	(.L_3535 - .L_3534)
.L_3534:
        /*011c*/ 	.word	0x00000000
        /*0120*/ 	.short	0x0004
        /*0122*/ 	.short	0x0020
        /*0124*/ 	.byte	0x00, 0xf0, 0x21, 0x00


	//----- nvinfo : EIATTR_KPARAM_INFO
	.align		4
.L_3535:
        /*0128*/ 	.byte	0x04, 0x17
        /*012a*/ 	.short	(.L_3537 - .L_3536)
.L_3536:
        /*012c*/ 	.word	0x00000000
        /*0130*/ 	.short	0x0003
        /*0132*/ 	.short	0x0018
        /*0134*/ 	.byte	0x00, 0xf0, 0x21, 0x00


	//----- nvinfo : EIATTR_KPARAM_INFO
	.align		4
.L_3537:
        /*0138*/ 	.byte	0x04, 0x17
        /*013a*/ 	.short	(.L_3539 - .L_3538)
.L_3538:
        /*013c*/ 	.word	0x00000000
        /*0140*/ 	.short	0x0002
        /*0142*/ 	.short	0x0010
        /*0144*/ 	.byte	0x00, 0xf0, 0x21, 0x00


	//----- nvinfo : EIATTR_KPARAM_INFO
	.align		4
.L_3539:
        /*0148*/ 	.byte	0x04, 0x17
        /*014a*/ 	.short	(.L_3541 - .L_3540)
.L_3540:
        /*014c*/ 	.word	0x00000000
        /*0150*/ 	.short	0x0001
        /*0152*/ 	.short	0x0008
        /*0154*/ 	.byte	0x00, 0xf0, 0x21, 0x00


	//----- nvinfo : EIATTR_KPARAM_INFO
	.align		4
.L_3541:
        /*0158*/ 	.byte	0x04, 0x17
        /*015a*/ 	.short	(.L_3543 - .L_3542)
.L_3542:
        /*015c*/ 	.word	0x00000000
        /*0160*/ 	.short	0x0000
        /*0162*/ 	.short	0x0000
        /*0164*/ 	.byte	0x00, 0xf0, 0x21, 0x00


	//----- nvinfo : EIATTR_SPARSE_MMA_MASK
	.align		4
.L_3543:
        /*0168*/ 	.byte	0x03, 0x50
        /*016a*/ 	.short	0x0000


	//----- nvinfo : EIATTR_MAXREG_COUNT
	.align		4
        /*016c*/ 	.byte	0x03, 0x1b
        /*016e*/ 	.short	0x00ff


	//----- nvinfo : EIATTR_NUM_BARRIERS
	.align		4
        /*0170*/ 	.byte	0x02, 0x4c
        /*0172*/ 	.byte	0x01
	.zero		1


	//----- nvinfo : EIATTR_EXTERNS
	.align		4
        /*0174*/ 	.byte	0x04, 0x0f
        /*0176*/ 	.short	(.L_3545 - .L_3544)


	//   ....[0]....
	.align		4
.L_3544:
        /*0178*/ 	.word	index@(__assertfail)


	//----- nvinfo : EIATTR_MERCURY_ISA_VERSION
	.align		4
.L_3545:
        /*017c*/ 	.byte	0x03, 0x5f
        /*017e*/ 	.short	0x0101


	//----- nvinfo : EIATTR_COOP_GROUP_MASK_REGIDS
	.align		4
        /*0180*/ 	.byte	0x04, 0x29
        /*0182*/ 	.short	(.L_3547 - .L_3546)


	//   ....[0]....
.L_3546:
        /*0184*/ 	.word	0xffffffff


	//   ....[1]....
        /*0188*/ 	.word	0xffffffff


	//   ....[2]....
        /*018c*/ 	.word	0xffffffff


	//   ....[3]....
        /*0190*/ 	.word	0xffffffff


	//   ....[4]....
        /*0194*/ 	.word	0xffffffff


	//   ....[5]....
        /*0198*/ 	.word	0xffffffff


	//   ....[6]....
        /*019c*/ 	.word	0xffffffff


	//   ....[7]....
        /*01a0*/ 	.word	0xffffffff


	//   ....[8]....
        /*01a4*/ 	.word	0xffffffff


	//   ....[9]....
        /*01a8*/ 	.word	0xffffffff


	//   ....[10]....
        /*01ac*/ 	.word	0xffffffff


	//   ....[11]....
        /*01b0*/ 	.word	0xffffffff


	//   ....[12]....
        /*01b4*/ 	.word	0xffffffff


	//   ....[13]....
        /*01b8*/ 	.word	0xffffffff


	//   ....[14]....
        /*01bc*/ 	.word	0xffffffff


	//   ....[15]....
        /*01c0*/ 	.word	0xffffffff


	//   ....[16]....
        /*01c4*/ 	.word	0x0500000f


	//   ....[17]....
        /*01c8*/ 	.word	0x0500000f


	//   ....[18]....
        /*01cc*/ 	.word	0x0500000f


	//   ....[19]....
        /*01d0*/ 	.word	0x0500000f


	//   ....[20]....
        /*01d4*/ 	.word	0x0500000f


	//----- nvinfo : EIATTR_COOP_GROUP_INSTR_OFFSETS
	.align		4
.L_3547:
        /*01d8*/ 	.byte	0x04, 0x28
        /*01da*/ 	.short	(.L_3549 - .L_3548)


	//   ....[0]....
.L_3548:
        /*01dc*/ 	.word	0x00000800


	//   ....[1]....
        /*01e0*/ 	.word	0x00000830


	//   ....[2]....
        /*01e4*/ 	.word	0x00000850


	//   ....[3]....
        /*01e8*/ 	.word	0x00000870


	//   ....[4]....
        /*01ec*/ 	.word	0x00000890


	//   ....[5]....
        /*01f0*/ 	.word	0x000009e0


	//   ....[6]....
        /*01f4*/ 	.word	0x00000a00


	//   ....[7]....
        /*01f8*/ 	.word	0x00000a20


	//   ....[8]....
        /*01fc*/ 	.word	0x000018d0


	//   ....[9]....
        /*0200*/ 	.word	0x00001960


	//   ....[10]....
        /*0204*/ 	.word	0x000019b0


	//   ....[11]....
        /*0208*/ 	.word	0x00001a10


	//   ....[12]....
        /*020c*/ 	.word	0x00001a40


	//   ....[13]....
        /*0210*/ 	.word	0x00001a90


	//   ....[14]....
        /*0214*/ 	.word	0x00001ab0


	//   ....[15]....
        /*0218*/ 	.word	0x00001ad0


	//   ....[16]....
        /*021c*/ 	.word	0x00003290


	//   ....[17]....
        /*0220*/ 	.word	0x000032f0


	//   ....[18]....
        /*0224*/ 	.word	0x00003350


	//   ....[19]....
        /*0228*/ 	.word	0x000033b0


	//   ....[20]....
        /*022c*/ 	.word	0x00003410


	//----- nvinfo : EIATTR_SYSCALL_OFFSETS
	.align		4
.L_3549:
        /*0230*/ 	.byte	0x04, 0x46
        /*0232*/ 	.short	(.L_3551 - .L_3550)


	//   ....[0]....
.L_3550:
        /*0234*/ 	.word	0x00003220


	//----- nvinfo : EIATTR_EXIT_INSTR_OFFSETS
	.align		4
.L_3551:
        /*0238*/ 	.byte	0x04, 0x1c
        /*023a*/ 	.short	(.L_3553 - .L_3552)


	//   ....[0]....
.L_3552:
        /*023c*/ 	.word	0x00000090


	//   ....[1]....
        /*0240*/ 	.word	0x00002bf0


	//   ....[2]....
        /*0244*/ 	.word	0x00002ca0


	//   ....[3]....
        /*0248*/ 	.word	0x00003120


	//   ....[4]....
        /*024c*/ 	.word	0x00003230


	//----- nvinfo : EIATTR_CRS_STACK_SIZE
	.align		4
.L_3553:
        /*0250*/ 	.byte	0x04, 0x1e
        /*0252*/ 	.short	(.L_3555 - .L_3554)
.L_3554:
        /*0254*/ 	.word	0x00000000


	//----- nvinfo : EIATTR_CBANK_PARAM_SIZE
	.align		4
.L_3555:
        /*0258*/ 	.byte	0x03, 0x19
        /*025a*/ 	.short	0x008c


	//----- nvinfo : EIATTR_PARAM_CBANK
	.align		4
        /*025c*/ 	.byte	0x04, 0x0a
        /*025e*/ 	.short	(.L_3557 - .L_3556)
	.align		4
.L_3556:
        /*0260*/ 	.word	index@(.nv.constant0._ZN4vllm25paged_attention_v2_kernelI13__nv_bfloat16hLi80ELi32ELi128ELNS_18Fp8KVCacheDataTypeE2ELb0ELi512EEEvPfS3_PT_PKS4_PKT0_SA_ifPKiSC_iPKfiiiSE_SE_iiiii)
        /*0264*/ 	.short	0x0210
        /*0266*/ 	.short	0x008c


	//----- nvinfo : EIATTR_SW_WAR
	.align		4
.L_3557:
        /*0268*/ 	.byte	0x04, 0x36
        /*026a*/ 	.short	(.L_3559 - .L_3558)
.L_3558:
        /*026c*/ 	.word	0x00000008
.L_3559:


//--------------------- .nv.info._ZN4vllm25paged_attention_v2_kernelI13__nv_bfloat16hLi64ELi32ELi128ELNS_18Fp8KVCacheDataTypeE2ELb0ELi512EEEvPfS3_PT_PKS4_PKT0_SA_ifPKiSC_iPKfiiiSE_SE_iiiii --------------------------
	.section	.nv.info._ZN4vllm25paged_attention_v2_kernelI13__nv_bfloat16hLi64ELi32ELi128ELNS_18Fp8KVCacheDataTypeE2ELb0ELi512EEEvPfS3_PT_PKS4_PKT0_SA_ifPKiSC_iPKfiiiSE_SE_iiiii,"",@"SHT_CUDA_INFO"
	.sectionflags	@""
	.align	4


	//----- nvinfo : EIATTR_CUDA_API_VERSION
	.align		4
        /*0000*/ 	.byte	0x04, 0x37
        /*0002*/ 	.short	(.L_3561 - .L_3560)
.L_3560:
        /*0004*/ 	.word	0x00000082


	//----- nvinfo : EIATTR_KPARAM_INFO
	.align		4
.L_3561:
        /*0008*/ 	.byte	0x04, 0x17
        /*000a*/ 	.short	(.L_3563 - .L_3562)
.L_3562:
        /*000c*/ 	.word	0x00000000
        /*0010*/ 	.short	0x0015
        /*0012*/ 	.short	0x0088
        /*0014*/ 	.byte	0x00, 0xf0, 0x11, 0x00


	//----- nvinfo : EIATTR_KPARAM_INFO
	.align		4
.L_3563:
        /*0018*/ 	.byte	0x04, 0x17
        /*001a*/ 	.short	(.L_3565 - .L_3564)
.L_3564:
        /*001c*/ 	.word	0x00000000
        /*0020*/ 	.short	0x0014
        /*0022*/ 	.short	0x0084
        /*0024*/ 	.byte	0x00, 0xf0, 0x11, 0x00


	//----- nvinfo : EIATTR_KPARAM_INFO
	.align		4
.L_3565:
        /*0028*/ 	.byte	0x04, 0x17
        /*002a*/ 	.short	(.L_3567 - .L_3566)
.L_3566:
        /*002c*/ 	.word	0x00000000
        /*0030*/ 	.short	0x0013
        /*0032*/ 	.short	0x0080
        /*0034*/ 	.byte	0x00, 0xf0, 0x11, 0x00


	//----- nvinfo : EIATTR_KPARAM_INFO
	.align		4
.L_3567:
        /*0038*/ 	.byte	0x04, 0x17
        /*003a*/ 	.short	(.L_3569 - .L_3568)
.L_3568:
        /*003c*/ 	.word	0x00000000
        /*0040*/ 	.short	0x0012
        /*0042*/ 	.short	0x007c
        /*0044*/ 	.byte	0x00, 0xf0, 0x11, 0x00


	//----- nvinfo : EIATTR_KPARAM_INFO
	.align		4
.L_3569:
        /*0048*/ 	.byte	0x04, 0x17
        /*004a*/ 	.short	(.L_3571 - .L_3570)
.L_3570:
        /*004c*/ 	.word	0x00000000
        /*0050*/ 	.short	0x0011
        /*0052*/ 	.short	0x0078
        /*0054*/ 	.byte	0x00, 0xf0, 0x11, 0x00


	//----- nvinfo : EIATTR_KPARAM_INFO
	.align		4
.L_3571:
        /*0058*/ 	.byte	0x04, 0x17
        /*005a*/ 	.short	(.L_3573 - .L_3572)
.L_3572:
        /*005c*/ 	.word	0x00000000
        /*0060*/ 	.short	0x0010
        /*0062*/ 	.short	0x0070
        /*0064*/ 	.byte	0x00, 0xf0, 0x21, 0x00


	//----- nvinfo : EIATTR_KPARAM_INFO
	.align		4
.L_3573:
        /*0068*/ 	.byte	0x04, 0x17
        /*006a*/ 	.short	(.L_3575 - .L_3574)
.L_3574:
        /*006c*/ 	.word	0x00000000
        /*0070*/ 	.short	0x000f
        /*0072*/ 	.short	0x0068
        /*0074*/ 	.byte	0x00, 0xf0, 0x21, 0x00


	//----- nvinfo : EIATTR_KPARAM_INFO
	.align		4
.L_3575:
        /*0078*/ 	.byte	0x04, 0x17
        /*007a*/ 	.short	(.L_3577 - .L_3576)
.L_3576:
        /*007c*/ 	.word	0x00000000
        /*0080*/ 	.short	0x000e
        /*0082*/ 	.short	0x0060
        /*0084*/ 	.byte	0x00, 0xf0, 0x11, 0x00


	//----- nvinfo : EIATTR_KPARAM_INFO
	.align		4
.L_3577:
        /*0088*/ 	.byte	0x04, 0x17
        /*008a*/ 	.short	(.L_3579 - .L_3578)
.L_3578:
        /*008c*/ 	.word	0x00000000
        /*0090*/ 	.short	0x000d
        /*0092*/ 	.short	0x005c
        /*0094*/ 	.byte	0x00, 0xf0, 0x11, 0x00


	//----- nvinfo : EIATTR_KPARAM_INFO
	.align		4
.L_3579:
        /*0098*/ 	.byte	0x04, 0x17
        /*009a*/ 	.short	(.L_3581 - .L_3580)
.L_3580:
        /*009c*/ 	.word	0x00000000
        /*00a0*/ 	.short	0x000c
        /*00a2*/ 	.short	0x0058
        /*00a4*/ 	.byte	0x00, 0xf0, 0x11, 0x00


	//----- nvinfo : EIATTR_KPARAM_INFO
	.align		4
.L_3581:
        /*00a8*/ 	.byte	0x04, 0x17
        /*00aa*/ 	.short	(.L_3583 - .L_3582)
.L_3582:
        /*00ac*/ 	.word	0x00000000
        /*00b0*/ 	.short	0x000b
        /*00b2*/ 	.short	0x0050
        /*00b4*/ 	.byte	0x00, 0xf0, 0x21, 0x00


	//----- nvinfo : EIATTR_KPARAM_INFO
	.align		4
.L_3583:
        /*00b8*/ 	.byte	0x04, 0x17
        /*00ba*/ 	.short	(.L_3585 - .L_3584)
.L_3584:
        /*00bc*/ 	.word	0x00000000
        /*00c0*/ 	.short	0x000a
        /*00c2*/ 	.short	0x0048
        /*00c4*/ 	.byte	0x00, 0xf0, 0x11, 0x00


	//----- nvinfo : EIATTR_KPARAM_INFO
	.align		4
.L_3585:
        /*00c8*/ 	.byte	0x04, 0x17
        /*00ca*/ 	.short	(.L_3587 - .L_3586)
.L_3586:
        /*00cc*/ 	.word	0x00000000
        /*00d0*/ 	.short	0x0009
        /*00d2*/ 	.short	0x0040
        /*00d4*/ 	.byte	0x00, 0xf0, 0x21, 0x00


	//----- nvinfo : EIATTR_KPARAM_INFO
	.align		4
.L_3587:
        /*00d8*/ 	.byte	0x04, 0x17
        /*00da*/ 	.short	(.L_3589 - .L_3588)
.L_3588:
        /*00dc*/ 	.word	0x00000000
        /*00e0*/ 	.short	0x0008
        /*00e2*/ 	.short	0x0038
        /*00e4*/ 	.byte	0x00, 0xf0, 0x21, 0x00


	//----- nvinfo : EIATTR_KPARAM_INFO
	.align		4
.L_3589:
        /*00e8*/ 	.byte	0x04, 0x17
        /*00ea*/ 	.short	(.L_3591 - .L_3590)
.L_3590:
        /*00ec*/ 	.word	0x00000000
        /*00f0*/ 	.short	0x0007
        /*00f2*/ 	.short	0x0034
        /*00f4*/ 	.byte	0x00, 0xf0, 0x11, 0x00


	//----- nvinfo : EIATTR_KPARAM_INFO
	.align		4
.L_3591:
        /*00f8*/ 	.byte	0x04, 0x17
        /*00fa*/ 	.short	(.L_3593 - .L_3592)
.L_3592:
        /*00fc*/ 	.word	0x00000000
        /*0100*/ 	.short	0x0006
        /*0102*/ 	.short	0x0030
        /*0104*/ 	.byte	0x00, 0xf0, 0x11, 0x00


	//----- nvinfo : EIATTR_KPARAM_INFO
	.align		4
.L_3593:
        /*0108*/ 	.byte	0x04, 0x17
        /*010a*/ 	.short	(.L_3595 - .L_3594)
.L_3594:
        /*010c*/ 	.word	0x00000000
        /*0110*/ 	.short	0x0005
        /*0112*/ 	.short	0x0028
        /*0114*/ 	.byte	0x00, 0xf0, 0x21, 0x00


	//----- nvinfo : EIATTR_KPARAM_INFO
	.align		4
.L_3595:
        /*0118*/ 	.byte	0x04, 0x17
        /*011a*/ 	.short	(.L_3597 - .L_3596)
.L_3596:
        /*011c*/ 	.word	0x00000000
        /*0120*/ 	.short	0x0004
        /*0122*/ 	.short	0x0020
        /*0124*/ 	.byte	0x00, 0xf0, 0x21, 0x00


	//----- nvinfo : EIATTR_KPARAM_INFO
	.align		4
.L_3597:
        /*0128*/ 	.byte	0x04, 0x17
        /*012a*/ 	.short	(.L_3599 - .L_3598)
.L_3598:
        /*012c*/ 	.word	0x00000000
        /*0130*/ 	.short	0x0003
        /*0132*/ 	.short	0x0018
        /*0134*/ 	.byte	0x00, 0xf0, 0x21, 0x00


	//----- nvinfo : EIATTR_KPARAM_INFO
	.align		4
.L_3599:
        /*0138*/ 	.byte	0x04, 0x17
        /*013a*/ 	.short	(.L_3601 - .L_3600)
.L_3600:
        /*013c*/ 	.word	0x00000000
        /*0140*/ 	.short	0x0002
        /*0142*/ 	.short	0x0010
        /*0144*/ 	.byte	0x00, 0xf0, 0x21, 0x00


	//----- nvinfo : EIATTR_KPARAM_INFO
	.align		4
.L_3601:
        /*0148*/ 	.byte	0x04, 0x17
        /*014a*/ 	.short	(.L_3603 - .L_3602)
.L_3602:
        /*014c*/ 	.word	0x00000000
        /*0150*/ 	.short	0x0001
        /*0152*/ 	.short	0x0008
        /*0154*/ 	.byte	0x00, 0xf0, 0x21, 0x00


	//----- nvinfo : EIATTR_KPARAM_INFO
	.align		4
.L_3603:
        /*0158*/ 	.byte	0x04, 0x17
        /*015a*/ 	.short	(.L_3605 - .L_3604)
.L_3604:
        /*015c*/ 	.word	0x00000000
        /*0160*/ 	.short	0x0000
        /*0162*/ 	.short	0x0000
        /*0164*/ 	.byte	0x00, 0xf0, 0x21, 0x00


	//----- nvinfo : EIATTR_SPARSE_MMA_MASK
	.align		4
.L_3605:
        /*0168*/ 	.byte	0x03, 0x50
        /*016a*/ 	.short	0x0000


	//----- nvinfo : EIATTR_MAXREG_COUNT
	.align		4
        /*016c*/ 	.byte	0x03, 0x1b
        /*016e*/ 	.short	0x00ff


	//----- nvinfo : EIATTR_NUM_BARRIERS
	.align		4
        /*0170*/ 	.byte	0x02, 0x4c
        /*0172*/ 	.byte	0x01
	.zero		1


	//----- nvinfo : EIATTR_EXTERNS
	.align		4
        /*0174*/ 	.byte	0x04, 0x0f
        /*0176*/ 	.short	(.L_3607 - .L_3606)


	//   ....[0]....
	.align		4
.L_3606:
        /*0178*/ 	.word	index@(__assertfail)


	//----- nvinfo : EIATTR_MERCURY_ISA_VERSION
	.align		4
.L_3607:
        /*017c*/ 	.byte	0x03, 0x5f
        /*017e*/ 	.short	0x0101


	//----- nvinfo : EIATTR_COOP_GROUP_MASK_REGIDS
	.align		4
        /*0180*/ 	.byte	0x04, 0x29
        /*0182*/ 	.short	(.L_3609 - .L_3608)


	//   ....[0]....
.L_3608:
        /*0184*/ 	.word	0xffffffff


	//   ....[1]....
        /*0188*/ 	.word	0xffffffff


	//   ....[2]....
        /*018c*/ 	.word	0xffffffff


	//   ....[3]....
        /*0190*/ 	.word	0xffffffff


	//   ....[4]....
        /*0194*/ 	.word	0xffffffff


	//   ....[5]....
        /*0198*/ 	.word	0xffffffff


	//   ....[6]....
        /*019c*/ 	.word	0xffffffff


	//   ....[7]....
        /*01a0*/ 	.word	0xffffffff


	//   ....[8]....
        /*01a4*/ 	.word	0xffffffff


	//   ....[9]....
        /*01a8*/ 	.word	0xffffffff


	//   ....[10]....
        /*01ac*/ 	.word	0xffffffff


	//   ....[11]....
        /*01b0*/ 	.word	0xffffffff


	//   ....[12]....
        /*01b4*/ 	.word	0xffffffff


	//   ....[13]....
        /*01b8*/ 	.word	0xffffffff


	//   ....[14]....
        /*01bc*/ 	.word	0xffffffff


	//   ....[15]....
        /*01c0*/ 	.word	0xffffffff


	//   ....[16]....
        /*01c4*/ 	.word	0x0500000f


	//   ....[17]....
        /*01c8*/ 	.word	0x0500000f


	//   ....[18]....
        /*01cc*/ 	.word	0x0500000f


	//   ....[19]....
        /*01d0*/ 	.word	0x0500000f


	//   ....[20]....
        /*01d4*/ 	.word	0x0500000f


	//----- nvinfo : EIATTR_COOP_GROUP_INSTR_OFFSETS
	.align		4
.L_3609:
        /*01d8*/ 	.byte	0x04, 0x28
        /*01da*/ 	.short	(.L_3611 - .L_3610)


	//   ....[0]....
.L_3610:
        /*01dc*/ 	.word	0x00000800


	//   ....[1]....
        /*01e0*/ 	.word	0x00000830


	//   ....[2]....
        /*01e4*/ 	.word	0x00000850


	//   ....[3]....
        /*01e8*/ 	.word	0x00000870


	//   ....[4]....
        /*01ec*/ 	.word	0x00000890


	//   ....[5]....
        /*01f0*/ 	.word	0x000009d0


	//   ....[6]....
        /*01f4*/ 	.word	0x000009f0


	//   ....[7]....
        /*01f8*/ 	.word	0x00000a20


	//   ....[8]....
        /*01fc*/ 	.word	0x000018d0


	//   ....[9]....
        /*0200*/ 	.word	0x00001950


	//   ....[10]....
        /*0204*/ 	.word	0x000019b0


	//   ....[11]....
        /*0208*/ 	.word	0x00001a00


	//   ....[12]....
        /*020c*/ 	.word	0x00001a40


	//   ....[13]....
        /*0210*/ 	.word	0x00001a90


	//   ....[14]....
        /*0214*/ 	.word	0x00001ab0


	//   ....[15]....
        /*0218*/ 	.word	0x00001ad0


	//   ....[16]....
        /*021c*/ 	.word	0x00003070


	//   ....[17]....
        /*0220*/ 	.word	0x000030d0


	//   ....[18]....
        /*0224*/ 	.word	0x00003130


	//   ....[19]....
        /*0228*/ 	.word	0x00003190


	//   ....[20]....
        /*022c*/ 	.word	0x000031f0


	//----- nvinfo : EIATTR_SYSCALL_OFFSETS
	.align		4
.L_3611:
        /*0230*/ 	.byte	0x04, 0x46
        /*0232*/ 	.short	(.L_3613 - .L_3612)


	//   ....[0]....
.L_3612:
        /*0234*/ 	.word	0x00003000


	//----- nvinfo : EIATTR_EXIT_INSTR_OFFSETS
	.align		4
.L_3613:
        /*0238*/ 	.byte	0x04, 0x1c
        /*023a*/ 	.short	(.L_3615 - .L_3614)


	//   ....[0]....
.L_3614:
        /*023c*/ 	.word	0x00000090


	//   ....[1]....
        /*0240*/ 	.word	0x00002ab0


	//   ....[2]....
        /*0244*/ 	.word	0x00002b70


	//   ....[3]....
        /*0248*/ 	.word	0x00002f00


	//   ....[4]....
        /*024c*/ 	.word	0x00003010


	//----- nvinfo : EIATTR_CRS_STACK_SIZE
	.align		4
.L_3615:
        /*0250*/ 	.byte	0x04, 0x1e
        /*0252*/ 	.short	(.L_3617 - .L_3616)
.L_3616:
        /*0254*/ 	.word	0x00000000


	//----- nvinfo : EIATTR_CBANK_PARAM_SIZE
	.align		4
.L_3617:
        /*0258*/ 	.byte	0x03, 0x19
        /*025a*/ 	.short	0x008c


	//----- nvinfo : EIATTR_PARAM_CBANK
	.align		4
        /*025c*/ 	.byte	0x04, 0x0a
        /*025e*/ 	.short	(.L_3619 - .L_3618)
	.align		4
.L_3618:
        /*0260*/ 	.word	index@(.nv.constant0._ZN4vllm25paged_attention_v2_kernelI13__nv_bfloat16hLi64ELi32ELi128ELNS_18Fp8KVCacheDataTypeE2ELb0ELi512EEEvPfS3_PT_PKS4_PKT0_SA_ifPKiSC_iPKfiiiSE_SE_iiiii)
        /*0264*/ 	.short	0x0210
        /*0266*/ 	.short	0x008c


	//----- nvinfo : EIATTR_SW_WAR
	.align		4
.L_3619:
        /*0268*/ 	.byte	0x04, 0x36
        /*026a*/ 	.short	(.L_3621 - .L_3620)
.L_3620:
        /*026c*/ 	.word	0x00000008
.L_3621:


//--------------------- .nv.info._ZN4vllm25paged_attention_v2_kernelI13__nv_bfloat16hLi32ELi32ELi128ELNS_18Fp8KVCacheDataTypeE2ELb0ELi512EEEvPfS3_PT_PKS4_PKT0_SA_ifPKiSC_iPKfiiiSE_SE_iiiii --------------------------
	.section	.nv.info._ZN4vllm25paged_attention_v2_kernelI13__nv_bfloat16hLi32ELi32ELi128ELNS_18Fp8KVCacheDataTypeE2ELb0ELi512EEEvPfS3_PT_PKS4_PKT0_SA_ifPKiSC_iPKfiiiSE_SE_iiiii,"",@"SHT_CUDA_INFO"
	.sectionflags	@""
	.align	4


	//----- nvinfo : EIATTR_CUDA_API_VERSION
	.align		4
        /*0000*/ 	.byte	0x04, 0x37
        /*0002*/ 	.short	(.L_3623 - .L_3622)
.L_3622:
        /*0004*/ 	.word	0x00000082


	//----- nvinfo : EIATTR_KPARAM_INFO
	.align		4
.L_3623:
        /*0008*/ 	.byte	0x04, 0x17
        /*000a*/ 	.short	(.L_3625 - .L_3624)
.L_3624:
        /*000c*/ 	.word	0x00000000
        /*0010*/ 	.short	0x0015
        /*0012*/ 	.short	0x0088
        /*0014*/ 	.byte	0x00, 0xf0, 0x11, 0x00


	//----- nvinfo : EIATTR_KPARAM_INFO
	.align		4
.L_3625:
        /*0018*/ 	.byte	0x04, 0x17
        /*001a*/ 	.short	(.L_3627 - .L_3626)
.L_3626:
        /*001c*/ 	.word	0x00000000
        /*0020*/ 	.short	0x0014
        /*0022*/ 	.short	0x0084
        /*0024*/ 	.byte	0x00, 0xf0, 0x11, 0x00


	//----- nvinfo : EIATTR_KPARAM_INFO
	.align		4
.L_3627:
        /*0028*/ 	.byte	0x04, 0x17
        /*002a*/ 	.short	(.L_3629 - .L_3628)
.L_3628:
        /*002c*/ 	.word	0x00000000
        /*0030*/ 	.short	0x0013
        /*0032*/ 	.short	0x0080
        /*0034*/ 	.byte	0x00, 0xf0, 0x11, 0x00


	//----- nvinfo : EIATTR_KPARAM_INFO
	.align		4
.L_3629:
        /*0038*/ 	.byte	0x04, 0x17
        /*003a*/ 	.short	(.L_3631 - .L_3630)
.L_3630:
        /*003c*/ 	.word	0x00000000
        /*0040*/ 	.short	0x0012
        /*0042*/ 	.short	0x007c
        /*0044*/ 	.byte	0x00, 0xf0, 0x11, 0x00


	//----- nvinfo : EIATTR_KPARAM_INFO
	.align		4
.L_3631:
        /*0048*/ 	.byte	0x04, 0x17
        /*004a*/ 	.short	(.L_3633 - .L_3632)
.L_3632:
        /*004c*/ 	.word	0x00000000
        /*0050*/ 	.short	0x0011
        /*0052*/ 	.short	0x0078
        /*0054*/ 	.byte	0x00, 0xf0, 0x11, 0x00


	//----- nvinfo : EIATTR_KPARAM_INFO
	.align		4
.L_3633:
        /*0058*/ 	.byte	0x04, 0x17
        /*005a*/ 	.short	(.L_3635 - .L_3634)
.L_3634:
        /*005c*/ 	.word	0x00000000
        /*0060*/ 	.short	0x0010
        /*0062*/ 	.short	0x0070
        /*0064*/ 	.byte	0x00, 0xf0, 0x21, 0x00


	//----- nvinfo : EIATTR_KPARAM_INFO
	.align		4
.L_3635:
        /*0068*/ 	.byte	0x04, 0x17
        /*006a*/ 	.short	(.L_3637 - .L_3636)
.L_3636:
        /*006c*/ 	.word	0x00000000
        /*0070*/ 	.short	0x000f
        /*0072*/ 	.short	0x0068
        /*0074*/ 	.byte	0x00, 0xf0, 0x21, 0x00


	//----- nvinfo : EIATTR_KPARAM_INFO
	.align		4
.L_3637:
        /*0078*/ 	.byte	0x04, 0x17
        /*007a*/ 	.short	(.L_3639 - .L_3638)
.L_3638:
        /*007c*/ 	.word	0x00000000
        /*0080*/ 	.short	0x000e
        /*0082*/ 	.short	0x0060
        /*0084*/ 	.byte	0x00, 0xf0, 0x11, 0x00


	//----- nvinfo : EIATTR_KPARAM_INFO
	.align		4
.L_3639:
        /*0088*/ 	.byte	0x04, 0x17
        /*008a*/ 	.short	(.L_3641 - .L_3640)
.L_3640:
        /*008c*/ 	.word	0x00000000
        /*0090*/ 	.short	0x000d
        /*0092*/ 	.short	0x005c
        /*0094*/ 	.byte	0x00, 0xf0, 0x11, 0x00


	//----- nvinfo : EIATTR_KPARAM_INFO
	.align		4
.L_3641:
        /*0098*/ 	.byte	0x04, 0x17
        /*009a*/ 	.short	(.L_3643 - .L_3642)
.L_3642:
        /*009c*/ 	.word	0x00000000
        /*00a0*/ 	.short	0x000c
        /*00a2*/ 	.short	0x0058
        /*00a4*/ 	.byte	0x00, 0xf0, 0x11, 0x00


	//----- nvinfo : EIATTR_KPARAM_INFO
	.align		4
.L_3643:
        /*00a8*/ 	.byte	0x04, 0x17
        /*00aa*/ 	.short	(.L_3645 - .L_3644)
.L_3644:
        /*00ac*/ 	.word	0x00000000
        /*00b0*/ 	.short	0x000b
        /*00b2*/ 	.short	0x0050
        /*00b4*/ 	.byte	0x00, 0xf0, 0x21, 0x00


	//----- nvinfo : EIATTR_KPARAM_INFO
	.align		4
.L_3645:
        /*00b8*/ 	.byte	0x04, 0x17
        /*00ba*/ 	.short	(.L_3647 - .L_3646)
.L_3646:
        /*00bc*/ 	.word	0x00000000
        /*00c0*/ 	.short	0x000a
        /*00c2*/ 	.short	0x0048
        /*00c4*/ 	.byte	0x00, 0xf0, 0x11, 0x00


	//----- nvinfo : EIATTR_KPARAM_INFO
	.align		4
.L_3647:
        /*00c8*/ 	.byte	0x04, 0x17
        /*00ca*/ 	.short	(.L_3649 - .L_3648)
.L_3648:
        /*00cc*/ 	.word	0x00000000
        /*00d0*/ 	.short	0x0009
        /*00d2*/ 	.short	0x0040
        /*00d4*/ 	.byte	0x00, 0xf0, 0x21, 0x00


	//----- nvinfo : EIATTR_KPARAM_INFO
	.align		4
.L_3649:
        /*00d8*/ 	.byte	0x04, 0x17
        /*00da*/ 	.short	(.L_3651 - .L_3650)
.L_3650:
        /*00dc*/ 	.word	0x00000000
        /*00e0*/ 	.short	0x0008
        /*00e2*/ 	.short	0x0038
        /*00e4*/ 	.byte	0x00, 0xf0, 0x21, 0x00


	//----- nvinfo : EIATTR_KPARAM_INFO
	.align		4
.L_3651:
        /*00e8*/ 	.byte	0x04, 0x17
        /*00ea*/ 	.short	(.L_3653 - .L_3652)
.L_3652:
        /*00ec*/ 	.word	0x00000000
        /*00f0*/ 	.short	0x0007
        /*00f2*/ 	.short	0x0034
        /*00f4*/ 	.byte	0x00, 0xf0, 0x11, 0x00


	//----- nvinfo : EIATTR_KPARAM_INFO
	.align		4
.L_3653:
        /*00f8*/ 	.byte	0x04, 0x17
        /*00fa*/ 	.short	(.L_3655 - .L_3654)
.L_3654:
        /*00fc*/ 	.word	0x00000000
        /*0100*/ 	.short	0x0006
        /*0102*/ 	.short	0x0030
        /*0104*/ 	.byte	0x00, 0xf0, 0x11, 0x00


	//----- nvinfo : EIATTR_KPARAM_INFO
	.align		4
.L_3655:
        /*0108*/ 	.byte	0x04, 0x17
        /*010a*/ 	.short	(.L_3657 - .L_3656)
.L_3656:
        /*010c*/ 	.word	0x00000000
        /*0110*/ 	.short	0x0005
        /*0112*/ 	.short	0x0028
        /*0114*/ 	.byte	0x00, 0xf0, 0x21, 0x00


	//----- nvinfo : EIATTR_KPARAM_INFO
	.align		4
.L_3657:
        /*0118*/ 	.byte	0x04, 0x17
        /*011a*/ 	.short	(.L_3659 - .L_3658)
.L_3658:
        /*011c*/ 	.word	0x00000000
        /*0120*/ 	.short	0x0004
        /*0122*/ 	.short	0x0020
        /*0124*/ 	.byte	0x00, 0xf0, 0x21, 0x00


	//----- nvinfo : EIATTR_KPARAM_INFO
	.align		4
.L_3659:
        /*0128*/ 	.byte	0x04, 0x17
        /*012a*/ 	.short	(.L_3661 - .L_3660)
.L_3660:
        /*012c*/ 	.word	0x00000000
        /*0130*/ 	.short	0x0003
        /*0132*/ 	.short	0x0018
        /*0134*/ 	.byte	0x00, 0xf0, 0x21, 0x00


	//----- nvinfo : EIATTR_KPARAM_INFO
	.align		4
.L_3661:
        /*0138*/ 	.byte	0x04, 0x17
        /*013a*/ 	.short	(.L_3663 - .L_3662)
.L_3662:
        /*013c*/ 	.word	0x00000000
        /*0140*/ 	.short	0x0002
        /*0142*/ 	.short	0x0010
        /*0144*/ 	.byte	0x00, 0xf0, 0x21, 0x00


	//----- nvinfo : EIATTR_KPARAM_INFO
	.align		4
.L_3663:
        /*0148*/ 	.byte	0x04, 0x17
        /*014a*/ 	.short	(.L_3665 - .L_3664)
.L_3664:
        /*014c*/ 	.word	0x00000000
        /*0150*/ 	.short	0x0001
        /*0152*/ 	.short	0x0008
        /*0154*/ 	.byte	0x00, 0xf0, 0x21, 0x00


	//----- nvinfo : EIATTR_KPARAM_INFO
	.align		4
.L_3665:
        /*0158*/ 	.byte	0x04, 0x17
        /*015a*/ 	.short	(.L_3667 - .L_3666)
.L_3666:
        /*015c*/ 	.word	0x00000000
        /*0160*/ 	.short	0x0000
        /*0162*/ 	.short	0x0000
        /*0164*/ 	.byte	0x00, 0xf0, 0x21, 0x00


	//----- nvinfo : EIATTR_SPARSE_MMA_MASK
	.align		4
.L_3667:
        /*0168*/ 	.byte	0x03, 0x50
        /*016a*/ 	.short	0x0000


	//----- nvinfo : EIATTR_MAXREG_COUNT
	.align		4
        /*016c*/ 	.byte	0x03, 0x1b
        /*016e*/ 	.short	0x00ff


	//----- nvinfo : EIATTR_NUM_BARRIERS
	.align		4
        /*0170*/ 	.byte	0x02, 0x4c
        /*0172*/ 	.byte	0x01
	.zero		1


	//----- nvinfo : EIATTR_EXTERNS
	.align		4
        /*0174*/ 	.byte	0x04, 0x0f
        /*0176*/ 	.short	(.L_3669 - .L_3668)


	//   ....[0]....
	.align		4
.L_3668:
        /*0178*/ 	.word	index@(__assertfail)


	//----- nvinfo : EIATTR_MERCURY_ISA_VERSION
	.align		4
.L_3669:
        /*017c*/ 	.byte	0x03, 0x5f
        /*017e*/ 	.short	0x0101


	//----- nvinfo : EIATTR_COOP_GROUP_MASK_REGIDS
	.align		4
        /*0180*/ 	.byte	0x04, 0x29
        /*0182*/ 	.short	(.L_3671 - .L_3670)


	//   ....[0]....
.L_3670:
        /*0184*/ 	.word	0xffffffff


	//   ....[1]....
        /*0188*/ 	.word	0xffffffff


	//   ....[2]....
        /*018c*/ 	.word	0xffffffff


	//   ....[3]....
        /*0190*/ 	.word	0xffffffff


	//   ....[4]....
        /*0194*/ 	.word	0xffffffff


	//   ....[5]....
        /*0198*/ 	.word	0xffffffff


	//   ....[6]....
        /*019c*/ 	.word	0xffffffff


	//   ....[7]....
        /*01a0*/ 	.word	0xffffffff


	//   ....[8]....
        /*01a4*/ 	.word	0xffffffff


	//   ....[9]....
        /*01a8*/ 	.word	0xffffffff


	//   ....[10]....
        /*01ac*/ 	.word	0xffffffff


	//   ....[11]....
        /*01b0*/ 	.word	0xffffffff


	//   ....[12]....
        /*01b4*/ 	.word	0xffffffff


	//   ....[13]....
        /*01b8*/ 	.word	0xffffffff


	//   ....[14]....
        /*01bc*/ 	.word	0xffffffff


	//   ....[15]....
        /*01c0*/ 	.word	0xffffffff


	//   ....[16]....
        /*01c4*/ 	.word	0x0500000f


	//   ....[17]....
        /*01c8*/ 	.word	0x0500000f


	//   ....[18]....
        /*01cc*/ 	.word	0x0500000f


	//   ....[19]....
        /*01d0*/ 	.word	0x0500000f


	//   ....[20]....
        /*01d4*/ 	.word	0x0500000f


	//----- nvinfo : EIATTR_COOP_GROUP_INSTR_OFFSETS
	.align		4
.L_3671:
        /*01d8*/ 	.byte	0x04, 0x28
        /*01da*/ 	.short	(.L_3673 - .L_3672)


	//   ....[0]....
.L_3672:
        /*01dc*/ 	.word	0x00000800


	//   ....[1]....
        /*01e0*/ 	.word	0x00000830


	//   ....[2]....
        /*01e4*/ 	.word	0x00000850


	//   ....[3]....
        /*01e8*/ 	.word	0x00000870


	//   ....[4]....
        /*01ec*/ 	.word	0x00000890


	//   ....[5]....
        /*01f0*/ 	.word	0x000009d0


	//   ....[6]....
        /*01f4*/ 	.word	0x000009f0


	//   ....[7]....
        /*01f8*/ 	.word	0x00000a20


	//   ....[8]....
        /*01fc*/ 	.word	0x000018d0


	//   ....[9]....
        /*0200*/ 	.word	0x00001950


	//   ....[10]....
        /*0204*/ 	.word	0x000019b0


	//   ....[11]....
        /*0208*/ 	.word	0x00001a00


	//   ....[12]....
        /*020c*/ 	.word	0x00001a40


	//   ....[13]....
        /*0210*/ 	.word	0x00001a90


	//   ....[14]....
        /*0214*/ 	.word	0x00001ab0


	//   ....[15]....
        /*0218*/ 	.word	0x00001ad0


	//   ....[16]....
        /*021c*/ 	.word	0x00002ce0


	//   ....[17]....
        /*0220*/ 	.word	0x00002d40


	//   ....[18]....
        /*0224*/ 	.word	0x00002da0


	//   ....[19]....
        /*0228*/ 	.word	0x00002e00


	//   ....[20]....
        /*022c*/ 	.word	0x00002e60


	//----- nvinfo : EIATTR_SYSCALL_OFFSETS
	.align		4
.L_3673:
        /*0230*/ 	.byte	0x04, 0x46
        /*0232*/ 	.short	(.L_3675 - .L_3674)


	//   ....[0]....
.L_3674:
        /*0234*/ 	.word	0x00002c70


	//----- nvinfo : EIATTR_EXIT_INSTR_OFFSETS
	.align		4
.L_3675:
        /*0238*/ 	.byte	0x04, 0x1c
        /*023a*/ 	.short	(.L_3677 - .L_3676)


	//   ....[0]....
.L_3676:
        /*023c*/ 	.word	0x00000090


	//   ....[1]....
        /*0240*/ 	.word	0x000028e0


	//   ....[2]....
        /*0244*/ 	.word	0x000029a0


	//   ....[3]....
        /*0248*/ 	.word	0x00002b70


	//   ....[4]....
        /*024c*/ 	.word	0x00002c80


	//----- nvinfo : EIATTR_CRS_STACK_SIZE
	.align		4
.L_3677:
        /*0250*/ 	.byte	0x04, 0x1e
        /*0252*/ 	.short	(.L_3679 - .L_3678)
.L_3678:
        /*0254*/ 	.word	0x00000000


	//----- nvinfo : EIATTR_CBANK_PARAM_SIZE
	.align		4
.L_3679:
        /*0258*/ 	.byte	0x03, 0x19
        /*025a*/ 	.short	0x008c


	//----- nvinfo : EIATTR_PARAM_CBANK
	.align		4
        /*025c*/ 	.byte	0x04, 0x0a
        /*025e*/ 	.short	(.L_3681 - .L_3680)
	.align		4
.L_3680:
        /*0260*/ 	.word	index@(.nv.constant0._ZN4vllm25paged_attention_v2_kernelI13__nv_bfloat16hLi32ELi32ELi128ELNS_18Fp8KVCacheDataTypeE2ELb0ELi512EEEvPfS3_PT_PKS4_PKT0_SA_ifPKiSC_iPKfiiiSE_SE_iiiii)
        /*0264*/ 	.short	0x0210
        /*0266*/ 	.short	0x008c


	//----- nvinfo : EIATTR_SW_WAR
	.align		4
.L_3681:
        /*0268*/ 	.byte	0x04, 0x36
        /*026a*/ 	.short	(.L_3683 - .L_3682)
.L_3682:
        /*026c*/ 	.word	0x00000008
.L_3683:


//--------------------- .nv.info._ZN4vllm25paged_attention_v2_kernelI13__nv_bfloat16hLi256ELi32ELi128ELNS_18Fp8KVCacheDataTypeE2ELb1ELi512EEEvPfS3_PT_PKS4_PKT0_SA_ifPKiSC_iPKfiiiSE_SE_iiiii --------------------------
	.section	.nv.info._ZN4vllm25paged_attention_v2_kernelI13__nv_bfloat16hLi256ELi32ELi128ELNS_18Fp8KVCacheDataTypeE2ELb1ELi512EEEvPfS3_PT_PKS4_PKT0_SA_ifPKiSC_iPKfiiiSE_SE_iiiii,"",@"SHT_CUDA_INFO"
	.sectionflags	@""
	.align	4


	//----- nvinfo : EIATTR_CUDA_API_VERSION
	.align		4
        /*0000*/ 	.byte	0x04, 0x37
        /*0002*/ 	.short	(.L_3685 - .L_3684)
.L_3684:
        /*0004*/ 	.word	0x00000082


	//----- nvinfo : EIATTR_KPARAM_INFO
	.align		4
.L_3685:
        /*0008*/ 	.byte	0x04, 0x17
        /*000a*/ 	.short	(.L_3687 - .L_3686)
.L_3686:
        /*000c*/ 	.word	0x00000000
        /*0010*/ 	.short	0x0015
        /*0012*/ 	.short	0x0088
        /*0014*/ 	.byte	0x00, 0xf0, 0x11, 0x00


	//----- nvinfo : EIATTR_KPARAM_INFO
	.align		4
.L_3687:
        /*0018*/ 	.byte	0x04, 0x17
        /*001a*/ 	.short	(.L_3689 - .L_3688)
.L_3688:
        /*001c*/ 	.word	0x00000000
        /*0020*/ 	.short	0x0014
        /*0022*/ 	.short	0x0084
        /*0024*/ 	.byte	0x00, 0xf0, 0x11, 0x00


	//----- nvinfo : EIATTR_KPARAM_INFO
	.align		4
.L_3689:
        /*0028*/ 	.byte	0x04, 0x17
        /*002a*/ 	.short	(.L_3691 - .L_3690)
.L_3690:
        /*002c*/ 	.word	0x00000000
        /*0030*/ 	.short	0x0013
        /*0032*/ 	.short	0x0080
        /*0034*/ 	.byte	0x00, 0xf0, 0x11, 0x00


	//----- nvinfo : EIATTR_KPARAM_INFO
	.align		4
.L_3691:
        /*0038*/ 	.byte	0x04, 0x17
        /*003a*/ 	.short	(.L_3693 - .L_3692)
.L_3692:
        /*003c*/ 	.word	0x00000000
        /*0040*/ 	.short	0x0012
        /*0042*/ 	.short	0x007c
        /*0044*/ 	.byte	0x00, 0xf0, 0x11, 0x00


	//----- nvinfo : EIATTR_KPARAM_INFO
	.align		4
.L_3693:
        /*0048*/ 	.byte	0x04, 0x17
        /*004a*/ 	.short	(.L_3695 - .L_3694)
.L_3694:
        /*004c*/ 	.word	0x00000000
        /*0050*/ 	.short	0x0011
        /*0052*/ 	.short	0x0078
        /*0054*/ 	.byte	0x00, 0xf0, 0x11, 0x00


	//----- nvinfo : EIATTR_KPARAM_INFO
	.align		4
.L_3695:
        /*0058*/ 	.byte	0x04, 0x17
        /*005a*/ 	.short	(.L_3697 - .L_3696)
.L_3696:
        /*005c*/ 	.word	0x00000000
        /*0060*/ 	.short	0x0010
        /*0062*/ 	.short	0x0070
        /*0064*/ 	.byte	0x00, 0xf0, 0x21, 0x00


	//----- nvinfo : EIATTR_KPARAM_INFO
	.align		4
.L_3697:
        /*0068*/ 	.byte	0x04, 0x17
        /*006a*/ 	.short	(.L_3699 - .L_3698)
.L_3698:
        /*006c*/ 	.word	0x00000000
        /*0070*/ 	.short	0x000f
        /*0072*/ 	.short	0x0068
        /*0074*/ 	.byte	0x00, 0xf0, 0x21, 0x00


	//----- nvinfo : EIATTR_KPARAM_INFO
	.align		4
.L_3699:
        /*0078*/ 	.byte	0x04, 0x17
        /*007a*/ 	.short	(.L_3701 - .L_3700)
.L_3700:
        /*007c*/ 	.word	0x00000000
        /*0080*/ 	.short	0x000e
        /*0082*/ 	.short	0x0060
        /*0084*/ 	.byte	0x00, 0xf0, 0x11, 0x00


	//----- nvinfo : EIATTR_KPARAM_INFO
	.align		4
.L_3701:
        /*0088*/ 	.byte	0x04, 0x17
        /*008a*/ 	.short	(.L_3703 - .L_3702)
.L_3702:
        /*008c*/ 	.word	0x00000000
        /*0090*/ 	.short	0x000d
        /*0092*/ 	.short	0x005c
        /*0094*/ 	.byte	0x00, 0xf0, 0x11, 0x00


	//----- nvinfo : EIATTR_KPARAM_INFO
	.align		4
.L_3703:
        /*0098*/ 	.byte	0x04, 0x17
        /*009a*/ 	.short	(.L_3705 - .L_3704)
.L_3704:
        /*009c*/ 	.word	0x00000000
        /*00a0*/ 	.short	0x000c
        /*00a2*/ 	.short	0x0058
        /*00a4*/ 	.byte	0x00, 0xf0, 0x11, 0x00


	//----- nvinfo : EIATTR_KPARAM_INFO
	.align		4
.L_3705:
        /*00a8*/ 	.byte	0x04, 0x17
        /*00aa*/ 	.short	(.L_3707 - .L_3706)
.L_3706:
        /*00ac*/ 	.word	0x00000000
        /*00b0*/ 	.short	0x000b
        /*00b2*/ 	.short	0x0050
        /*00b4*/ 	.byte	0x00, 0xf0, 0x21, 0x00


	//----- nvinfo : EIATTR_KPARAM_INFO
	.align		4
.L_3707:
        /*00b8*/ 	.byte	0x04, 0x17
        /*00ba*/ 	.short	(.L_3709 - .L_3708)
.L_3708:
        /*00bc*/ 	.word	0x00000000
        /*00c0*/ 	.short	0x000a
        /*00c2*/ 	.short	0x0048
        /*00c4*/ 	.byte	0x00, 0xf0, 0x11, 0x00


	//----- nvinfo : EIATTR_KPARAM_INFO
	.align		4
.L_3709:
        /*00c8*/ 	.byte	0x04, 0x17
        /*00ca*/ 	.short	(.L_3711 - .L_3710)
.L_3710:
        /*00cc*/ 	.word	0x00000000
        /*00d0*/ 	.short	0x0009
        /*00d2*/ 	.short	0x0040
        /*00d4*/ 	.byte	0x00, 0xf0, 0x21, 0x00


	//----- nvinfo : EIATTR_KPARAM_INFO
	.align		4
.L_3711:
        /*00d8*/ 	.byte	0x04, 0x17
        /*00da*/ 	.short	(.L_3713 - .L_3712)
.L_3712:
        /*00dc*/ 	.word	0x00000000
        /*00e0*/ 	.short	0x0008
        /*00e2*/ 	.short	0x0038
        /*00e4*/ 	.byte	0x00, 0xf0, 0x21, 0x00


	//----- nvinfo : EIATTR_KPARAM_INFO
	.align		4
.L_3713:
        /*00e8*/ 	.byte	0x04, 0x17
        /*00ea*/ 	.short	(.L_3715 - .L_3714)
.L_3714:
        /*00ec*/ 	.word	0x00000000
        /*00f0*/ 	.short	0x0007
        /*00f2*/ 	.short	0x0034
        /*00f4*/ 	.byte	0x00, 0xf0, 0x11, 0x00


	//----- nvinfo : EIATTR_KPARAM_INFO
	.align		4
.L_3715:
        /*00f8*/ 	.byte	0x04, 0x17
        /*00fa*/ 	.short	(.L_3717 - .L_3716)
.L_3716:
        /*00fc*/ 	.word	0x00000000
        /*0100*/ 	.short	0x0006
        /*0102*/ 	.short	0x0030
        /*0104*/ 	.byte	0x00, 0xf0, 0x11, 0x00


	//----- nvinfo : EIATTR_KPARAM_INFO
	.align		4
.L_3717:
        /*0108*/ 	.byte	0x04, 0x17
        /*010a*/ 	.short	(.L_3719 - .L_3718)
.L_3718:
        /*010c*/ 	.word	0x00000000
        /*0110*/ 	.short	0x0005
        /*0112*/ 	.short	0x0028
        /*0114*/ 	.byte	0x00, 0xf0, 0x21, 0x00


	//----- nvinfo : EIATTR_KPARAM_INFO
	.align		4
.L_3719:
        /*0118*/ 	.byte	0x04, 0x17
        /*011a*/ 	.short	(.L_3721 - .L_3720)
.L_3720:
        /*011c*/ 	.word	0x00000000
        /*0120*/ 	.short	0x0004
        /*0122*/ 	.short	0x0020
        /*0124*/ 	.byte	0x00, 0xf0, 0x21, 0x00


	//----- nvinfo : EIATTR_KPARAM_INFO
	.align		4
.L_3721:
        /*0128*/ 	.byte	0x04, 0x17
        /*012a*/ 	.short	(.L_3723 - .L_3722)
.L_3722:
        /*012c*/ 	.word	0x00000000
        /*0130*/ 	.short	0x0003
        /*0132*/ 	.short	0x0018
        /*0134*/ 	.byte	0x00, 0xf0, 0x21, 0x00


	//----- nvinfo : EIATTR_KPARAM_INFO
	.align		4
.L_3723:
        /*0138*/ 	.byte	0x04, 0x17
        /*013a*/ 	.short	(.L_3725 - .L_3724)
.L_3724:
        /*013c*/ 	.word	0x00000000
        /*0140*/ 	.short	0x0002
        /*0142*/ 	.short	0x0010
        /*0144*/ 	.byte	0x00, 0xf0, 0x21, 0x00


	//----- nvinfo : EIATTR_KPARAM_INFO
	.align		4
.L_3725:
        /*0148*/ 	.byte	0x04, 0x17
        /*014a*/ 	.short	(.L_3727 - .L_3726)
.L_3726:
        /*014c*/ 	.word	0x00000000
        /*0150*/ 	.short	0x0001
        /*0152*/ 	.short	0x0008
        /*0154*/ 	.byte	0x00, 0xf0, 0x21, 0x00


	//----- nvinfo : EIATTR_KPARAM_INFO
	.align		4
.L_3727:
        /*0158*/ 	.byte	0x04, 0x17
        /*015a*/ 	.short	(.L_3729 - .L_3728)
.L_3728:
        /*015c*/ 	.word	0x00000000
        /*0160*/ 	.short	0x0000
        /*0162*/ 	.short	0x0000
        /*0164*/ 	.byte	0x00, 0xf0, 0x21, 0x00


	//----- nvinfo : EIATTR_SPARSE_MMA_MASK
	.align		4
.L_3729:
        /*0168*/ 	.byte	0x03, 0x50
        /*016a*/ 	.short	0x0000


	//----- nvinfo : EIATTR_MAXREG_COUNT
	.align		4
        /*016c*/ 	.byte	0x03, 0x1b
        /*016e*/ 	.short	0x00ff


	//----- nvinfo : EIATTR_NUM_BARRIERS
	.align		4
        /*0170*/ 	.byte	0x02, 0x4c
        /*0172*/ 	.byte	0x01
	.zero		1


	//----- nvinfo : EIATTR_EXTERNS
	.align		4
        /*0174*/ 	.byte	0x04, 0x0f
        /*0176*/ 	.short	(.L_3731 - .L_3730)


	//   ....[0]....
	.align		4
.L_3730:
        /*0178*/ 	.word	index@(__assertfail)


	//----- nvinfo : EIATTR_MERCURY_ISA_VERSION
	.align		4
.L_3731:
        /*017c*/ 	.byte	0x03, 0x5f
        /*017e*/ 	.short	0x0101


	//----- nvinfo : EIATTR_COOP_GROUP_MASK_REGIDS
	.align		4
        /*0180*/ 	.byte	0x04, 0x29
        /*0182*/ 	.short	(.L_3733 - .L_3732)


	//   ....[0]....
.L_3732:
        /*0184*/ 	.word	0xffffffff


	//   ....[1]....
        /*0188*/ 	.word	0xffffffff


	//   ....[2]....
        /*018c*/ 	.word	0xffffffff


	//   ....[3]....
        /*0190*/ 	.word	0xffffffff


	//   ....[4]....
        /*0194*/ 	.word	0xffffffff


	//   ....[5]....
        /*0198*/ 	.word	0xffffffff


	//   ....[6]....
        /*019c*/ 	.word	0xffffffff


	//   ....[7]....
        /*01a0*/ 	.word	0xffffffff


	//   ....[8]....
        /*01a4*/ 	.word	0xffffffff


	//   ....[9]....
        /*01a8*/ 	.word	0xffffffff


	//   ....[10]....
        /*01ac*/ 	.word	0xffffffff


	//   ....[11]....
        /*01b0*/ 	.word	0xffffffff


	//   ....[12]....
        /*01b4*/ 	.word	0xffffffff


	//   ....[13]....
        /*01b8*/ 	.word	0xffffffff


	//   ....[14]....
        /*01bc*/ 	.word	0xffffffff


	//   ....[15]....
        /*01c0*/ 	.word	0xffffffff


	//   ....[16]....
        /*01c4*/ 	.word	0xffffffff


	//   ....[17]....
        /*01c8*/ 	.word	0xffffffff


	//   ....[18]....
        /*01cc*/ 	.word	0xffffffff


	//   ....[19]....
        /*01d0*/ 	.word	0xffffffff


	//   ....[20]....
        /*01d4*/ 	.word	0xffffffff


	//   ....[21]....
        /*01d8*/ 	.word	0xffffffff


	//   ....[22]....
        /*01dc*/ 	.word	0xffffffff


	//   ....[23]....
        /*01e0*/ 	.word	0xffffffff


	//   ....[24]....
        /*01e4*/ 	.word	0xffffffff


	//   ....[25]....
        /*01e8*/ 	.word	0xffffffff


	//   ....[26]....
        /*01ec*/ 	.word	0xffffffff


	//   ....[27]....
        /*01f0*/ 	.word	0xffffffff


	//   ....[28]....
        /*01f4*/ 	.word	0xffffffff


	//   ....[29]....
        /*01f8*/ 	.word	0xffffffff


	//   ....[30]....
        /*01fc*/ 	.word	0xffffffff


	//   ....[31]....
        /*0200*/ 	.word	0xffffffff


	//   ....[32]....
        /*0204*/ 	.word	0xffffffff


	//   ....[33]....
        /*0208*/ 	.word	0xffffffff


	//   ....[34]....
        /*020c*/ 	.word	0xffffffff


	//   ....[35]....
        /*0210*/ 	.word	0xffffffff


	//   ....[36]....
        /*0214*/ 	.word	0xffffffff


	//   ....[37]....
        /*0218*/ 	.word	0xffffffff


	//   ....[38]....
        /*021c*/ 	.word	0xffffffff


	//   ....[39]....
        /*0220*/ 	.word	0xffffffff


	//   ....[40]....
        /*0224*/ 	.word	0xffffffff


	//   ....[41]....
        /*0228*/ 	.word	0xffffffff


	//   ....[42]....
        /*022c*/ 	.word	0xffffffff


	//   ....[43]....
        /*0230*/ 	.word	0xffffffff


	//   ....[44]....
        /*0234*/ 	.word	0xffffffff


	//   ....[45]....
        /*0238*/ 	.word	0xffffffff


	//   ....[46]....
        /*023c*/ 	.word	0xffffffff


	//   ....[47]....
        /*0240*/ 	.word	0xffffffff


	//   ....[48]....
        /*0244*/ 	.word	0x0500000f


	//   ....[49]....
        /*0248*/ 	.word	0x0500000f


	//   ....[50]....
        /*024c*/ 	.word	0x0500000f


	//   ....[51]....
        /*0250*/ 	.word	0x0500000f


	//   ....[52]....
        /*0254*/ 	.word	0x0500000f


	//   ....[53]....
        /*0258*/ 	.word	0x0500000f


	//   ....[54]....
        /*025c*/ 	.word	0x0500000f


	//   ....[55]....
        /*0260*/ 	.word	0x0500000f


	//   ....[56]....
        /*0264*/ 	.word	0x0500000f


	//   ....[57]....
        /*0268*/ 	.word	0x0500000f


	//   ....[58]....
        /*026c*/ 	.word	0x0500000f


	//   ....[59]....
        /*0270*/ 	.word	0x0500000f


	//   ....[60]....
        /*0274*/ 	.word	0x0500000f


	//   ....[61]....
        /*0278*/ 	.word	0x0500000f


	//   ....[62]....
        /*027c*/ 	.word	0x0500000f


	//   ....[63]....
        /*0280*/ 	.word	0x0500000f


	//   ....[64]....
        /*0284*/ 	.word	0x0500000f


	//   ....[65]....
        /*0288*/ 	.word	0x0500000f


	//   ....[66]....
        /*028c*/ 	.word	0x0500000f


	//   ....[67]....
        /*0290*/ 	.word	0x0500000f


	//   ....[68]....
        /*0294*/ 	.word	0x0500000f


	//   ....[69]....
        /*0298*/ 	.word	0x0500000f


	//   ....[70]....
        /*029c*/ 	.word	0x0500000f


	//   ....[71]....
        /*02a0*/ 	.word	0x0500000f


	//   ....[72]....
        /*02a4*/ 	.word	0x0500000f


	//   ....[73]....
        /*02a8*/ 	.word	0x0500000f


	//   ....[74]....
        /*02ac*/ 	.word	0x0500000f


	//   ....[75]....
        /*02b0*/ 	.word	0x0500000f


	//   ....[76]....
        /*02b4*/ 	.word	0x0500000f


	//   ....[77]....
        /*02b8*/ 	.word	0x0500000f


	//   ....[78]....
        /*02bc*/ 	.word	0x0500000f


	//   ....[79]....
        /*02c0*/ 	.word	0x0500000f


	//   ....[80]....
        /*02c4*/ 	.word	0x0500000f


	//   ....[81]....
        /*02c8*/ 	.word	0x0500000f


	//   ....[82]....
        /*02cc*/ 	.word	0x0500000f


	//   ....[83]....
        /*02d0*/ 	.word	0x0500000f


	//   ....[84]....
        /*02d4*/ 	.word	0x0500000f


	//   ....[85]....
        /*02d8*/ 	.word	0x0500000f


	//   ....[86]....
        /*02dc*/ 	.word	0x0500000f


	//   ....[87]....
        /*02e0*/ 	.word	0x0500000f


	//   ....[88]....
        /*02e4*/ 	.word	0x0500000f


	//   ....[89]....
        /*02e8*/ 	.word	0x0500000f


	//   ....[90]....
        /*02ec*/ 	.word	0x0500000f


	//   ....[91]....
        /*02f0*/ 	.word	0x0500000f


	//   ....[92]....
        /*02f4*/ 	.word	0x0500000f


	//   ....[93]....
        /*02f8*/ 	.word	0x0500000f


	//   ....[94]....
        /*02fc*/ 	.word	0x0500000f


	//   ....[95]....
        /*0300*/ 	.word	0x0500000f


	//   ....[96]....
        /*0304*/ 	.word	0x0500000f


	//   ....[97]....
        /*0308*/ 	.word	0x0500000f


	//   ....[98]....
        /*030c*/ 	.word	0x0500000f


	//   ....[99]....
        /*0310*/ 	.word	0x0500000f


	//   ....[100]....
        /*0314*/ 	.word	0x0500000f


	//   ....[101]....
        /*0318*/ 	.word	0x0500000f


	//   ....[102]....
        /*031c*/ 	.word	0x0500000f


	//   ....[103]....
        /*0320*/ 	.word	0x0500000f


	//   ....[104]....
        /*0324*/ 	.word	0x0500000f


	//   ....[105]....
        /*0328*/ 	.word	0x0500000f


	//   ....[106]....
        /*032c*/ 	.word	0x0500000f


	//   ....[107]....
        /*0330*/ 	.word	0x0500000f


	//   ....[108]....
        /*0334*/ 	.word	0x0500000f


	//   ....[109]....
        /*0338*/ 	.word	0x0500000f


	//   ....[110]....
        /*033c*/ 	.word	0x0500000f


	//   ....[111]....
        /*0340*/ 	.word	0x0500000f


	//   ....[112]....
        /*0344*/ 	.word	0x0500000f


	//   ....[113]....
        /*0348*/ 	.word	0x0500000f


	//   ....[114]....
        /*034c*/ 	.word	0x0500000f


	//   ....[115]....
        /*0350*/ 	.word	0x0500000f


	//   ....[116]....
        /*0354*/ 	.word	0x0500000f


	//----- nvinfo : EIATTR_COOP_GROUP_INSTR_OFFSETS
	.align		4
.L_3733:
        /*0358*/ 	.byte	0x04, 0x28
        /*035a*/ 	.short	(.L_3735 - .L_3734)


	//   ....[0]....
.L_3734:
        /*035c*/ 	.word	0x00001200


	//   ....[1]....
        /*0360*/ 	.word	0x00001230


	//   ....[2]....
        /*0364*/ 	.word	0x00001250


	//   ....[3]....
        /*0368*/ 	.word	0x00001270


	//   ....[4]....
        /*036c*/ 	.word	0x00001290


	//   ....[5]....
        /*0370*/ 	.word	0x000013d0


	//   ....[6]....
        /*0374*/ 	.word	0x00001400


	//   ....[7]....
        /*0378*/ 	.word	0x00001420


	//   ....[8]....
        /*037c*/ 	.word	0x000022e0


	//   ....[9]....
        /*0380*/ 	.word	0x00002350


	//   ....[10]....
        /*0384*/ 	.word	0x00002380


	//   ....[11]....
        /*0388*/ 	.word	0x00002400


	//   ....[12]....
        /*038c*/ 	.word	0x00002450


	//   ....[13]....
        /*0390*/ 	.word	0x000024a0


	//   ....[14]....
        /*0394*/ 	.word	0x000024c0


	//   ....[15]....
        /*0398*/ 	.word	0x000024e0


	//   ....[16]....
        /*039c*/ 	.word	0x00003460


	//   ....[17]....
        /*03a0*/ 	.word	0x000034a0


	//   ....[18]....
        /*03a4*/ 	.word	0x000034e0


	//   ....[19]....
        /*03a8*/ 	.word	0x00003520


	//   ....[20]....
        /*03ac*/ 	.word	0x00003560


	//   ....[21]....
        /*03b0*/ 	.word	0x000035a0


	//   ....[22]....
        /*03b4*/ 	.word	0x000035f0


	//   ....[23]....
        /*03b8*/ 	.word	0x00003640


	//   ....[24]....
        /*03bc*/ 	.word	0x00003690


	//   ....[25]....
        /*03c0*/ 	.word	0x000036d0


	//   ....[26]....
        /*03c4*/ 	.word	0x00003710


	//   ....[27]....
        /*03c8*/ 	.word	0x00003750


	//   ....[28]....
        /*03cc*/ 	.word	0x00003790


	//   ....[29]....
        /*03d0*/ 	.word	0x000037c0


	//   ....[30]....
        /*03d4*/ 	.word	0x00003800


	//   ....[31]....
        /*03d8*/ 	.word	0x00003850


	//   ....[32]....
        /*03dc*/ 	.word	0x00003880


	//   ....[33]....
        /*03e0*/ 	.word	0x000038b0


	//   ....[34]....
        /*03e4*/ 	.word	0x000038f0


	//   ....[35]....
        /*03e8*/ 	.word	0x00003930


	//   ....[36]....
        /*03ec*/ 	.word	0x00003970


	//   ....[37]....
        /*03f0*/ 	.word	0x000039b0


	//   ....[38]....
        /*03f4*/ 	.word	0x000039f0


	//   ....[39]....
        /*03f8*/ 	.word	0x00003a10


	//   ....[40]....
        /*03fc*/ 	.word	0x00003a30


	//   ....[41]....
        /*0400*/ 	.word	0x00003a50


	//   ....[42]....
        /*0404*/ 	.word	0x00003a70


	//   ....[43]....
        /*0408*/ 	.word	0x00003a90


	//   ....[44]....
        /*040c*/ 	.word	0x00003aa0


	//   ....[45]....
        /*0410*/ 	.word	0x00003ac0


	//   ....[46]....
        /*0414*/ 	.word	0x00003ae0


	//   ....[47]....
        /*0418*/ 	.word	0x00003b00


	//   ....[48]....
        /*041c*/ 	.word	0x00005d20


	//   ....[49]....
        /*0420*/ 	.word	0x00005d80


	//   ....[50]....
        /*0424*/ 	.word	0x00005de0


	//   ....[51]....
        /*0428*/ 	.word	0x00005e40


	//   ....[52]....
        /*042c*/ 	.word	0x00005ea0


	//   ....[53]....
        /*0430*/ 	.word	0x00005f20


	//   ....[54]....
        /*0434*/ 	.word	0x00005f80


	//   ....[55]....
        /*0438*/ 	.word	0x00005fe0


	//   ....[56]....
        /*043c*/ 	.word	0x00006060


	//   ....[57]....
        /*0440*/ 	.word	0x000060c0


	//   ....[58]....
        /*0444*/ 	.word	0x00006140


	//   ....[59]....
        /*0448*/ 	.word	0x000061a0


	//   ....[60]....
        /*044c*/ 	.word	0x00006220


	//   ....[61]....
        /*0450*/ 	.word	0x00006280


	//   ....[62]....
        /*0454*/ 	.word	0x00006300


	//   ....[63]....
        /*0458*/ 	.word	0x00006360


	//   ....[64]....
        /*045c*/ 	.word	0x000063e0


	//   ....[65]....
        /*0460*/ 	.word	0x00006440


	//   ....[66]....
        /*0464*/ 	.word	0x000064c0


	//   ....[67]....
        /*0468*/ 	.word	0x00006520


	//   ....[68]....
        /*046c*/ 	.word	0x000065a0


	//   ....[69]....
        /*0470*/ 	.word	0x00006600


	//   ....[70]....
        /*0474*/ 	.word	0x00006680


	//   ....[71]....
        /*0478*/ 	.word	0x000066e0


	//   ....[72]....
        /*047c*/ 	.word	0x00006760


	//   ....[73]....
        /*0480*/ 	.word	0x000067c0


	//   ....[74]....
        /*0484*/ 	.word	0x00006840


	//   ....[75]....
        /*0488*/ 	.word	0x000068a0


	//   ....[76]....
        /*048c*/ 	.word	0x00006920


	//   ....[77]....
        /*0490*/ 	.word	0x00006980


	//   ....[78]....
        /*0494*/ 	.word	0x00006a00


	//   ....[79]....
        /*0498*/ 	.word	0x00006a60


	//   ....[80]....
        /*049c*/ 	.word	0x00006ae0


	//   ....[81]....
        /*04a0*/ 	.word	0x00006b40


	//   ....[82]....
        /*04a4*/ 	.word	0x00006bc0


	//   ....[83]....
        /*04a8*/ 	.word	0x00006c20


	//   ....[84]....
        /*04ac*/ 	.word	0x00006ca0


	//   ....[85]....
        /*04b0*/ 	.word	0x00006d00


	//   ....[86]....
        /*04b4*/ 	.word	0x00006d80


	//   ....[87]....
        /*04b8*/ 	.word	0x00006de0


	//   ....[88]....
        /*04bc*/ 	.word	0x00006e60


	//   ....[89]....
        /*04c0*/ 	.word	0x00006ec0


	//   ....[90]....
        /*04c4*/ 	.word	0x00006f40


	//   ....[91]....
        /*04c8*/ 	.word	0x00006fa0


	//   ....[92]....
        /*04cc*/ 	.word	0x00007020


	//   ....[93]....
        /*04d0*/ 	.word	0x00007080


	//   ....[94]....
        /*04d4*/ 	.word	0x00007100


	//   ....[95]....
        /*04d8*/ 	.word	0x00007160


	//   ....[96]....
        /*04dc*/ 	.word	0x000071d0


	//   ....[97]....
        /*04e0*/ 	.word	0x00007230


	//   ....[98]....
        /*04e4*/ 	.word	0x000072a0


	//   ....[99]....
        /*04e8*/ 	.word	0x00007300


	//   ....[100]....
        /*04ec*/ 	.word	0x00007380


	//   ....[101]....
        /*04f0*/ 	.word	0x000073e0


	//   ....[102]....
        /*04f4*/ 	.word	0x00007460


	//   ....[103]....
        /*04f8*/ 	.word	0x000074c0


	//   ....[104]....
        /*04fc*/ 	.word	0x00007540


	//   ....[105]....
        /*0500*/ 	.word	0x000075a0


	//   ....[106]....
        /*0504*/ 	.word	0x00007620


	//   ....[107]....
        /*0508*/ 	.word	0x00007680


	//   ....[108]....
        /*050c*/ 	.word	0x00007700


	//   ....[109]....
        /*0510*/ 	.word	0x00007760


	//   ....[110]....
        /*0514*/ 	.word	0x000077e0


	//   ....[111]....
        /*0518*/ 	.word	0x00007840


	//   ....[112]....
        /*051c*/ 	.word	0x000078b0


	//   ....[113]....
        /*0520*/ 	.word	0x00007910


	//   ....[114]....
        /*0524*/ 	.word	0x00007980


	//   ....[115]....
        /*0528*/ 	.word	0x000079e0


	//   ....[116]....
        /*052c*/ 	.word	0x00007a50


	//----- nvinfo : EIATTR_SYSCALL_OFFSETS
	.align		4
.L_3735:
        /*0530*/ 	.byte	0x04, 0x46
        /*0532*/ 	.short	(.L_3737 - .L_3736)


	//   ....[0]....
.L_3736:
        /*0534*/ 	.word	0x00005bb0


	//   ....[1]....
        /*0538*/ 	.word	0x00005cb0


	//----- nvinfo : EIATTR_EXIT_INSTR_OFFSETS
	.align		4
.L_3737:
        /*053c*/ 	.byte	0x04, 0x1c
        /*053e*/ 	.short	(.L_3739 - .L_3738)


	//   ....[0]....
.L_3738:
        /*0540*/ 	.word	0x000000d0


	//   ....[1]....
        /*0544*/ 	.word	0x00004b50


	//   ....[2]....
        /*0548*/ 	.word	0x00004b90


	//   ....[3]....
        /*054c*/ 	.word	0x00005ab0


	//   ....[4]....
        /*0550*/ 	.word	0x00005cc0


	//----- nvinfo : EIATTR_CRS_STACK_SIZE
	.align		4
.L_3739:
        /*0554*/ 	.byte	0x04, 0x1e
        /*0556*/ 	.short	(.L_3741 - .L_3740)
.L_3740:
        /*0558*/ 	.word	0x00000000


	//----- nvinfo : EIATTR_CBANK_PARAM_SIZE
	.align		4
.L_3741:
        /*055c*/ 	.byte	0x03, 0x19
        /*055e*/ 	.short	0x008c


	//----- nvinfo : EIATTR_PARAM_CBANK
	.align		4
        /*0560*/ 	.byte	0x04, 0x0a
        /*0562*/ 	.short	(.L_3743 - .L_3742)
	.align		4
.L_3742:
        /*0564*/ 	.word	index@(.nv.constant0._ZN4vllm25paged_attention_v2_kernelI13__nv_bfloat16hLi256ELi32ELi128ELNS_18Fp8KVCacheDataTypeE2ELb1ELi512EEEvPfS3_PT_PKS4_PKT0_SA_ifPKiSC_iPKfiiiSE_SE_iiiii)
        /*0568*/ 	.short	0x0210
        /*056a*/ 	.short	0x008c


	//----- nvinfo : EIATTR_SW_WAR
	.align		4
.L_3743:
        /*056c*/ 	.byte	0x04, 0x36
        /*056e*/ 	.short	(.L_3745 - .L_3744)
.L_3744:
        /*0570*/ 	.word	0x00000008
.L_3745:


//--------------------- .nv.info._ZN4vllm25paged_attention_v2_kernelI13__nv_bfloat16hLi192ELi32ELi128ELNS_18Fp8KVCacheDataTypeE2ELb1ELi512EEEvPfS3_PT_PKS4_PKT0_SA_ifPKiSC_iPKfiiiSE_SE_iiiii --------------------------
	.section	.nv.info._ZN4vllm25paged_attention_v2_kernelI13__nv_bfloat16hLi192ELi32ELi128ELNS_18Fp8KVCacheDataTypeE2ELb1ELi512EEEvPfS3_PT_PKS4_PKT0_SA_ifPKiSC_iPKfiiiSE_SE_iiiii,"",@"SHT_CUDA_INFO"
	.sectionflags	@""
	.align	4


	//----- nvinfo : EIATTR_CUDA_API_VERSION
	.align		4
        /*0000*/ 	.byte	0x04, 0x37
        /*0002*/ 	.short	(.L_3747 - .L_3746)
.L_3746:
        /*0004*/ 	.word	0x00000082


	//----- nvinfo : EIATTR_KPARAM_INFO
	.align		4
.L_3747:
        /*0008*/ 	.byte	0x04, 0x17
        /*000a*/ 	.short	(.L_3749 - .L_3748)
.L_3748:
        /*000c*/ 	.word	0x00000000
        /*0010*/ 	.short	0x0015
        /*0012*/ 	.short	0x0088
        /*0014*/ 	.byte	0x00, 0xf0, 0x11, 0x00


	//----- nvinfo : EIATTR_KPARAM_INFO
	.align		4
.L_3749:
        /*0018*/ 	.byte	0x04, 0x17
        /*001a*/ 	.short	(.L_3751 - .L_3750)
.L_3750:
        /*001c*/ 	.word	0x00000000
        /*0020*/ 	.short	0x0014
        /*0022*/ 	.short	0x0084
        /*0024*/ 	.byte	0x00, 0xf0, 0x11, 0x00


	//----- nvinfo : EIATTR_KPARAM_INFO
	.align		4
.L_3751:
        /*0028*/ 	.byte	0x04, 0x17
        /*002a*/ 	.short	(.L_3753 - .L_3752)
.L_3752:
        /*002c*/ 	.word	0x00000000
        /*0030*/ 	.short	0x0013
        /*0032*/ 	.short	0x0080
        /*0034*/ 	.byte	0x00, 0xf0, 0x11, 0x00


	//----- nvinfo : EIATTR_KPARAM_INFO
	.align		4
.L_3753:
        /*0038*/ 	.byte	0x04, 0x17
        /*003a*/ 	.short	(.L_3755 - .L_3754)
.L_3754:
        /*003c*/ 	.word	0x00000000
        /*0040*/ 	.short	0x0012
        /*0042*/ 	.short	0x007c
        /*0044*/ 	.byte	0x00, 0xf0, 0x11, 0x00


	//----- nvinfo : EIATTR_KPARAM_INFO
	.align		4
.L_3755:
        /*0048*/ 	.byte	0x04, 0x17
        /*004a*/ 	.short	(.L_3757 - .L_3756)
.L_3756:
        /*004c*/ 	.word	0x00000000
        /*0050*/ 	.short	0x0011
        /*0052*/ 	.short	0x0078
        /*0054*/ 	.byte	0x00, 0xf0, 0x11, 0x00


	//----- nvinfo : EIATTR_KPARAM_INFO
	.align		4
.L_3757:
        /*0058*/ 	.byte	0x04, 0x17
        /*005a*/ 	.short	(.L_3759 - .L_3758)
.L_3758:
        /*005c*/ 	.word	0x00000000
        /*0060*/ 	.short	0x0010
        /*0062*/ 	.short	0x0070
        /*0064*/ 	.byte	0x00, 0xf0, 0x21, 0x00


	//----- nvinfo : EIATTR_KPARAM_INFO
	.align		4
.L_3759:
        /*0068*/ 	.byte	0x04, 0x17
        /*006a*/ 	.short	(.L_3761 - .L_3760)
.L_3760:
        /*006c*/ 	.word	0x00000000
        /*0070*/ 	.short	0x000f
        /*0072*/ 	.short	0x0068
        /*0074*/ 	.byte	0x00, 0xf0, 0x21, 0x00


	//----- nvinfo : EIATTR_KPARAM_INFO
	.align		4
.L_3761:
        /*0078*/ 	.byte	0x04, 0x17
        /*007a*/ 	.short	(.L_3763 - .L_3762)
.L_3762:
        /*007c*/ 	.word	0x00000000
        /*0080*/ 	.short	0x000e
        /*0082*/ 	.short	0x0060
        /*0084*/ 	.byte	0x00, 0xf0, 0x11, 0x00


	//----- nvinfo : EIATTR_KPARAM_INFO
	.align		4
.L_3763:
        /*0088*/ 	.byte	0x04, 0x17
        /*008a*/ 	.short	(.L_3765 - .L_3764)
.L_3764:
        /*008c*/ 	.word	0x00000000
        /*0090*/ 	.short	0x000d
        /*0092*/ 	.short	0x005c
        /*0094*/ 	.byte	0x00, 0xf0, 0x11, 0x00


	//----- nvinfo : EIATTR_KPARAM_INFO
	.align		4
.L_3765:
        /*0098*/ 	.byte	0x04, 0x17
        /*009a*/ 	.short	(.L_3767 - .L_3766)
.L_3766:
        /*009c*/ 	.word	0x00000000
        /*00a0*/ 	.short	0x000c
        /*00a2*/ 	.short	0x0058
        /*00a4*/ 	.byte	0x00, 0xf0, 0x11, 0x00


	//----- nvinfo : EIATTR_KPARAM_INFO
	.align		4
.L_3767:
        /*00a8*/ 	.byte	0x04, 0x17
        /*00aa*/ 	.short	(.L_3769 - .L_3768)
.L_3768:
        /*00ac*/ 	.word	0x00000000
        /*00b0*/ 	.short	0x000b
        /*00b2*/ 	.short	0x0050
        /*00b4*/ 	.byte	0x00, 0xf0, 0x21, 0x00


	//----- nvinfo : EIATTR_KPARAM_INFO
	.align		4
.L_3769:
        /*00b8*/ 	.byte	0x04, 0x17
        /*00ba*/ 	.short	(.L_3771 - .L_3770)
.L_3770:
        /*00bc*/ 	.word	0x00000000
        /*00c0*/ 	.short	0x000a
        /*00c2*/ 	.short	0x0048
        /*00c4*/ 	.byte	0x00, 0xf0, 0x11, 0x00


	//----- nvinfo : EIATTR_KPARAM_INFO
	.align		4
.L_3771:
        /*00c8*/ 	.byte	0x04, 0x17
        /*00ca*/ 	.short	(.L_3773 - .L_3772)
.L_3772:
        /*00cc*/ 	.word	0x00000000
        /*00d0*/ 	.short	0x0009
        /*00d2*/ 	.short	0x0040
        /*00d4*/ 	.byte	0x00, 0xf0, 0x21, 0x00


	//----- nvinfo : EIATTR_KPARAM_INFO
	.align		4
.L_3773:
        /*00d8*/ 	.byte	0x04, 0x17
        /*00da*/ 	.short	(.L_3775 - .L_3774)
.L_3774:
        /*00dc*/ 	.word	0x00000000
        /*00e0*/ 	.short	0x0008
        /*00e2*/ 	.short	0x0038
        /*00e4*/ 	.byte	0x00, 0xf0, 0x21, 0x00


	//----- nvinfo : EIATTR_KPARAM_INFO
	.align		4
.L_3775:
        /*00e8*/ 	.byte	0x04, 0x17
        /*00ea*/ 	.short	(.L_3777 - .L_3776)
.L_3776:
        /*00ec*/ 	.word	0x00000000
        /*00f0*/ 	.short	0x0007
        /*00f2*/ 	.short	0x0034
        /*00f4*/ 	.byte	0x00, 0xf0, 0x11, 0x00


	//----- nvinfo : EIATTR_KPARAM_INFO
	.align		4
.L_3777:
        /*00f8*/ 	.byte	0x04, 0x17
        /*00fa*/ 	.short	(.L_3779 - .L_3778)
.L_3778:
        /*00fc*/ 	.word	0x00000000
        /*0100*/ 	.short	0x0006
        /*0102*/ 	.short	0x0030
        /*0104*/ 	.byte	0x00, 0xf0, 0x11, 0x00


	//----- nvinfo : EIATTR_KPARAM_INFO
	.align		4
.L_3779:
        /*0108*/ 	.byte	0x04, 0x17
        /*010a*/ 	.short	(.L_3781 - .L_3780)
.L_3780:
        /*010c*/ 	.word	0x00000000
        /*0110*/ 	.short	0x0005
        /*0112*/ 	.short	0x0028
        /*0114*/ 	.byte	0x00, 0xf0, 0x21, 0x00


	//----- nvinfo : EIATTR_KPARAM_INFO
	.align		4
.L_3781:
        /*0118*/ 	.byte	0x04, 0x17
        /*011a*/ 	.short	(.L_3783 - .L_3782)
.L_3782:
        /*011c*/ 	.word	0x00000000
        /*0120*/ 	.short	0x0004
        /*0122*/ 	.short	0x0020
        /*0124*/ 	.byte	0x00, 0xf0, 0x21, 0x00


	//----- nvinfo : EIATTR_KPARAM_INFO
	.align		4
.L_3783:
        /*0128*/ 	.byte	0x04, 0x17
        /*012a*/ 	.short	(.L_3785 - .L_3784)
.L_3784:
        /*012c*/ 	.word	0x00000000
        /*0130*/ 	.short	0x0003
        /*0132*/ 	.short	0x0018
        /*0134*/ 	.byte	0x00, 0xf0, 0x21, 0x00


	//----- nvinfo : EIATTR_KPARAM_INFO
	.align		4
.L_3785:
        /*0138*/ 	.byte	0x04, 0x17
        /*013a*/ 	.short	(.L_3787 - .L_3786)
.L_3786:
        /*013c*/ 	.word	0x00000000
        /*0140*/ 	.short	0x0002
        /*0142*/ 	.short	0x0010
        /*0144*/ 	.byte	0x00, 0xf0, 0x21, 0x00


	//----- nvinfo : EIATTR_KPARAM_INFO
	.align		4
.L_3787:
        /*0148*/ 	.byte	0x04, 0x17
        /*014a*/ 	.short	(.L_3789 - .L_3788)
.L_3788:
        /*014c*/ 	.word	0x00000000
        /*0150*/ 	.short	0x0001
        /*0152*/ 	.short	0x0008
        /*0154*/ 	.byte	0x00, 0xf0, 0x21, 0x00


	//----- nvinfo : EIATTR_KPARAM_INFO
	.align		4
.L_3789:
        /*0158*/ 	.byte	0x04, 0x17
        /*015a*/ 	.short	(.L_3791 - .L_3790)
.L_3790:
        /*015c*/ 	.word	0x00000000
        /*0160*/ 	.short	0x0000
        /*0162*/ 	.short	0x0000
        /*0164*/ 	.byte	0x00, 0xf0, 0x21, 0x00


	//----- nvinfo : EIATTR_SPARSE_MMA_MASK
	.align		4
.L_3791:
        /*0168*/ 	.byte	0x03, 0x50
        /*016a*/ 	.short	0x0000


	//----- nvinfo : EIATTR_MAXREG_COUNT
	.align		4
        /*016c*/ 	.byte	0x03, 0x1b
        /*016e*/ 	.short	0x00ff


	//----- nvinfo : EIATTR_NUM_BARRIERS
	.align		4
        /*0170*/ 	.byte	0x02, 0x4c
        /*0172*/ 	.byte	0x01
	.zero		1


	//----- nvinfo : EIATTR_EXTERNS
	.align		4
        /*0174*/ 	.byte	0x04, 0x0f
        /*0176*/ 	.short	(.L_3793 - .L_3792)


	//   ....[0]....
	.align		4
.L_3792:
        /*0178*/ 	.word	index@(__assertfail)


	//----- nvinfo : EIATTR_MERCURY_ISA_VERSION
	.align		4
.L_3793:
        /*017c*/ 	.byte	0x03, 0x5f
        /*017e*/ 	.short	0x0101


	//----- nvinfo : EIATTR_COOP_GROUP_MASK_REGIDS
	.align		4
        /*0180*/ 	.byte	0x04, 0x29
        /*0182*/ 	.short	(.L_3795 - .L_3794)


	//   ....[0]....
.L_3794:
        /*0184*/ 	.word	0xffffffff


	//   ....[1]....
        /*0188*/ 	.word	0xffffffff


	//   ....[2]....
        /*018c*/ 	.word	0xffffffff


	//   ....[3]....
        /*0190*/ 	.word	0xffffffff


	//   ....[4]....
        /*0194*/ 	.word	0xffffffff


	//   ....[5]....
        /*0198*/ 	.word	0xffffffff


	//   ....[6]....
        /*019c*/ 	.word	0xffffffff


	//   ....[7]....
        /*01a0*/ 	.word	0xffffffff


	//   ....[8]....
        /*01a4*/ 	.word	0xffffffff


	//   ....[9]....
        /*01a8*/ 	.word	0xffffffff


	//   ....[10]....
        /*01ac*/ 	.word	0xffffffff


	//   ....[11]....
        /*01b0*/ 	.word	0xffffffff


	//   ....[12]....
        /*01b4*/ 	.word	0xffffffff


	//   ....[13]....
        /*01b8*/ 	.word	0xffffffff


	//   ....[14]....
        /*01bc*/ 	.word	0xffffffff


	//   ....[15]....
        /*01c0*/ 	.word	0xffffffff


	//   ....[16]....
        /*01c4*/ 	.word	0xffffffff


	//   ....[17]....
        /*01c8*/ 	.word	0xffffffff


	//   ....[18]....
        /*01cc*/ 	.word	0xffffffff


	//   ....[19]....
        /*01d0*/ 	.word	0xffffffff


	//   ....[20]....
        /*01d4*/ 	.word	0xffffffff


	//   ....[21]....
        /*01d8*/ 	.word	0xffffffff


	//   ....[22]....
        /*01dc*/ 	.word	0xffffffff


	//   ....[23]....
        /*01e0*/ 	.word	0xffffffff


	//   ....[24]....
        /*01e4*/ 	.word	0xffffffff


	//   ....[25]....
        /*01e8*/ 	.word	0xffffffff


	//   ....[26]....
        /*01ec*/ 	.word	0xffffffff


	//   ....[27]....
        /*01f0*/ 	.word	0xffffffff


	//   ....[28]....
        /*01f4*/ 	.word	0xffffffff


	//   ....[29]....
        /*01f8*/ 	.word	0xffffffff


	//   ....[30]....
        /*01fc*/ 	.word	0xffffffff


	//   ....[31]....
        /*0200*/ 	.word	0xffffffff


	//   ....[32]....
        /*0204*/ 	.word	0xffffffff


	//   ....[33]....
        /*0208*/ 	.word	0xffffffff


	//   ....[34]....
        /*020c*/ 	.word	0xffffffff


	//   ....[35]....
        /*0210*/ 	.word	0xffffffff


	//   ....[36]....
        /*0214*/ 	.word	0xffffffff


	//   ....[37]....
        /*0218*/ 	.word	0xffffffff


	//   ....[38]....
        /*021c*/ 	.word	0xffffffff


	//   ....[39]....
        /*0220*/ 	.word	0xffffffff


	//   ....[40]....
        /*0224*/ 	.word	0x0500000f


	//   ....[41]....
        /*0228*/ 	.word	0x0500000f


	//   ....[42]....
        /*022c*/ 	.word	0x0500000f


	//   ....[43]....
        /*0230*/ 	.word	0x0500000f


	//   ....[44]....
        /*0234*/ 	.word	0x0500000f


	//   ....[45]....
        /*0238*/ 	.word	0x0500000f


	//   ....[46]....
        /*023c*/ 	.word	0x0500000f


	//   ....[47]....
        /*0240*/ 	.word	0x0500000f


	//   ....[48]....
        /*0244*/ 	.word	0x0500000f


	//   ....[49]....
        /*0248*/ 	.word	0x0500000f


	//   ....[50]....
        /*024c*/ 	.word	0x0500000f


	//   ....[51]....
        /*0250*/ 	.word	0x0500000f


	//   ....[52]....
        /*0254*/ 	.word	0x0500000f


	//   ....[53]....
        /*0258*/ 	.word	0x0500000f


	//   ....[54]....
        /*025c*/ 	.word	0x0500000f


	//   ....[55]....
        /*0260*/ 	.word	0x0500000f


	//   ....[56]....
        /*0264*/ 	.word	0x0500000f


	//   ....[57]....
        /*0268*/ 	.word	0x0500000f


	//   ....[58]....
        /*026c*/ 	.word	0x0500000f


	//   ....[59]....
        /*0270*/ 	.word	0x0500000f


	//   ....[60]....
        /*0274*/ 	.word	0x0500000f


	//   ....[61]....
        /*0278*/ 	.word	0x0500000f


	//   ....[62]....
        /*027c*/ 	.word	0x0500000f


	//   ....[63]....
        /*0280*/ 	.word	0x0500000f


	//   ....[64]....
        /*0284*/ 	.word	0x0500000f


	//   ....[65]....
        /*0288*/ 	.word	0x0500000f


	//   ....[66]....
        /*028c*/ 	.word	0x0500000f


	//   ....[67]....
        /*0290*/ 	.word	0x0500000f


	//   ....[68]....
        /*0294*/ 	.word	0x0500000f


	//   ....[69]....
        /*0298*/ 	.word	0x0500000f


	//   ....[70]....
        /*029c*/ 	.word	0x0500000f


	//   ....[71]....
        /*02a0*/ 	.word	0x0500000f


	//   ....[72]....
        /*02a4*/ 	.word	0x0500000f


	//   ....[73]....
        /*02a8*/ 	.word	0x0500000f


	//   ....[74]....
        /*02ac*/ 	.word	0x0500000f


	//   ....[75]....
        /*02b0*/ 	.word	0x0500000f


	//   ....[76]....
        /*02b4*/ 	.word	0x0500000f


	//   ....[77]....
        /*02b8*/ 	.word	0x0500000f


	//   ....[78]....
        /*02bc*/ 	.word	0x0500000f


	//   ....[79]....
        /*02c0*/ 	.word	0x0500000f


	//   ....[80]....
        /*02c4*/ 	.word	0x0500000f


	//   ....[81]....
        /*02c8*/ 	.word	0x0500000f


	//   ....[82]....
        /*02cc*/ 	.word	0x0500000f


	//   ....[83]....
        /*02d0*/ 	.word	0x0500000f


	//   ....[84]....
        /*02d4*/ 	.word	0x0500000f


	//   ....[85]....
        /*02d8*/ 	.word	0x0500000f


	//   ....[86]....
        /*02dc*/ 	.word	0x0500000f


	//   ....[87]....
        /*02e0*/ 	.word	0x0500000f


	//   ....[88]....
        /*02e4*/ 	.word	0x0500000f


	//   ....[89]....
        /*02e8*/ 	.word	0x0500000f


	//   ....[90]....
        /*02ec*/ 	.word	0x0500000f


	//   ....[91]....
        /*02f0*/ 	.word	0x0500000f


	//   ....[92]....
        /*02f4*/ 	.word	0x0500000f


	//----- nvinfo : EIATTR_COOP_GROUP_INSTR_OFFSETS
	.align		4
.L_3795:
        /*02f8*/ 	.byte	0x04, 0x28
        /*02fa*/ 	.short	(.L_3797 - .L_3796)


	//   ....[0]....
.L_3796:
        /*02fc*/ 	.word	0x00001170


	//   ....[1]....
        /*0300*/ 	.word	0x000011a0


	//   ....[2]....
        /*0304*/ 	.word	0x000011c0


	//   ....[3]....
        /*0308*/ 	.word	0x000011e0


	//   ....[4]....
        /*030c*/ 	.word	0x00001200


	//   ....[5]....
        /*0310*/ 	.word	0x00001350


	//   ....[6]....
        /*0314*/ 	.word	0x00001370


	//   ....[7]....
        /*0318*/ 	.word	0x00001390


	//   ....[8]....
        /*031c*/ 	.word	0x00002240


	//   ....[9]....
        /*0320*/ 	.word	0x000022b0


	//   ....[10]....
        /*0324*/ 	.word	0x000022e0


	//   ....[11]....
        /*0328*/ 	.word	0x00002360


	//   ....[12]....
        /*032c*/ 	.word	0x000023b0


	//   ....[13]....
        /*0330*/ 	.word	0x00002400


	//   ....[14]....
        /*0334*/ 	.word	0x00002420


	//   ....[15]....
        /*0338*/ 	.word	0x00002440


	//   ....[16]....
        /*033c*/ 	.word	0x00003390


	//   ....[17]....
        /*0340*/ 	.word	0x000033d0


	//   ....[18]....
        /*0344*/ 	.word	0x00003410


	//   ....[19]....
        /*0348*/ 	.word	0x00003450


	//   ....[20]....
        /*034c*/ 	.word	0x00003490


	//   ....[21]....
        /*0350*/ 	.word	0x000034a0


	//   ....[22]....
        /*0354*/ 	.word	0x000034c0


	//   ....[23]....
        /*0358*/ 	.word	0x000034f0


	//   ....[24]....
        /*035c*/ 	.word	0x00003520


	//   ....[25]....
        /*0360*/ 	.word	0x00003550


	//   ....[26]....
        /*0364*/ 	.word	0x00003580


	//   ....[27]....
        /*0368*/ 	.word	0x00003610


	//   ....[28]....
        /*036c*/ 	.word	0x00003630


	//   ....[29]....
        /*0370*/ 	.word	0x00003650


	//   ....[30]....
        /*0374*/ 	.word	0x00003670


	//   ....[31]....
        /*0378*/ 	.word	0x000036a0


	//   ....[32]....
        /*037c*/ 	.word	0x000036b0


	//   ....[33]....
        /*0380*/ 	.word	0x000036c0


	//   ....[34]....
        /*0384*/ 	.word	0x00003700


	//   ....[35]....
        /*0388*/ 	.word	0x00003790


	//   ....[36]....
        /*038c*/ 	.word	0x000037b0


	//   ....[37]....
        /*0390*/ 	.word	0x000037e0


	//   ....[38]....
        /*0394*/ 	.word	0x000037f0


	//   ....[39]....
        /*0398*/ 	.word	0x00003870


	//   ....[40]....
        /*039c*/ 	.word	0x000051e0


	//   ....[41]....
        /*03a0*/ 	.word	0x00005240


	//   ....[42]....
        /*03a4*/ 	.word	0x000052a0


	//   ....[43]....
        /*03a8*/ 	.word	0x00005300


	//   ....[44]....
        /*03ac*/ 	.word	0x00005360


	//   ....[45]....
        /*03b0*/ 	.word	0x000053e0


	//   ....[46]....
        /*03b4*/ 	.word	0x00005440


	//   ....[47]....
        /*03b8*/ 	.word	0x000054a0


	//   ....[48]....
        /*03bc*/ 	.word	0x00005520


	//   ....[49]....
        /*03c0*/ 	.word	0x00005580


	//   ....[50]....
        /*03c4*/ 	.word	0x00005600


	//   ....[51]....
        /*03c8*/ 	.word	0x00005660


	//   ....[52]....
        /*03cc*/ 	.word	0x000056e0


	//   ....[53]....
        /*03d0*/ 	.word	0x00005740


	//   ....[54]....
        /*03d4*/ 	.word	0x000057c0


	//   ....[55]....
        /*03d8*/ 	.word	0x00005820


	//   ....[56]....
        /*03dc*/ 	.word	0x000058a0


	//   ....[57]....
        /*03e0*/ 	.word	0x00005900


	//   ....[58]....
        /*03e4*/ 	.word	0x00005980


	//   ....[59]....
        /*03e8*/ 	.word	0x000059e0


	//   ....[60]....
        /*03ec*/ 	.word	0x00005a60


	//   ....[61]....
        /*03f0*/ 	.word	0x00005ac0


	//   ....[62]....
        /*03f4*/ 	.word	0x00005b40


	//   ....[63]....
        /*03f8*/ 	.word	0x00005ba0


	//   ....[64]....
        /*03fc*/ 	.word	0x00005c10


	//   ....[65]....
        /*0400*/ 	.word	0x00005c70


	//   ....[66]....
        /*0404*/ 	.word	0x00005ce0


	//   ....[67]....
        /*0408*/ 	.word	0x00005d40


	//   ....[68]....
        /*040c*/ 	.word	0x00005dc0


	//   ....[69]....
        /*0410*/ 	.word	0x00005e20


	//   ....[70]....
        /*0414*/ 	.word	0x00005ea0


	//   ....[71]....
        /*0418*/ 	.word	0x00005f00


	//   ....[72]....
        /*041c*/ 	.word	0x00005f80


	//   ....[73]....
        /*0420*/ 	.word	0x00005fe0


	//   ....[74]....
        /*0424*/ 	.word	0x00006060


	//   ....[75]....
        /*0428*/ 	.word	0x000060c0


	//   ....[76]....
        /*042c*/ 	.word	0x00006140


	//   ....[77]....
        /*0430*/ 	.word	0x000061a0


	//   ....[78]....
        /*0434*/ 	.word	0x00006210


	//   ....[79]....
        /*0438*/ 	.word	0x00006270


	//   ....[80]....
        /*043c*/ 	.word	0x000062e0


	//   ....[81]....
        /*0440*/ 	.word	0x00006340


	//   ....[82]....
        /*0444*/ 	.word	0x000063b0


	//   ....[83]....
        /*0448*/ 	.word	0x00006430


	//   ....[84]....
        /*044c*/ 	.word	0x000064a0


	//   ....[85]....
        /*0450*/ 	.word	0x00006500


	//   ....[86]....
        /*0454*/ 	.word	0x00006580


	//   ....[87]....
        /*0458*/ 	.word	0x000065e0


	//   ....[88]....
        /*045c*/ 	.word	0x00006650


	//   ....[89]....
        /*0460*/ 	.word	0x000066c0


	//   ....[90]....
        /*0464*/ 	.word	0x00006730


	//   ....[91]....
        /*0468*/ 	.word	0x00006790


	//   ....[92]....
        /*046c*/ 	.word	0x000067f0


	//----- nvinfo : EIATTR_SYSCALL_OFFSETS
	.align		4
.L_3797:
        /*0470*/ 	.byte	0x04, 0x46
        /*0472*/ 	.short	(.L_3799 - .L_3798)


	//   ....[0]....
.L_3798:
        /*0474*/ 	.word	0x00005070


	//   ....[1]....
        /*0478*/ 	.word	0x00005170


	//----- nvinfo : EIATTR_EXIT_INSTR_OFFSETS
	.align		4
.L_3799:
        /*047c*/ 	.byte	0x04, 0x1c
        /*047e*/ 	.short	(.L_3801 - .L_3800)


	//   ....[0]....
.L_3800:
        /*0480*/ 	.word	0x00000090


	//   ....[1]....
        /*0484*/ 	.word	0x000043e0


	//   ....[2]....
        /*0488*/ 	.word	0x00004420


	//   ....[3]....
        /*048c*/ 	.word	0x00004f70


	//   ....[4]....
        /*0490*/ 	.word	0x00005180


	//----- nvinfo : EIATTR_CRS_STACK_SIZE
	.align		4
.L_3801:
        /*0494*/ 	.byte	0x04, 0x1e
        /*0496*/ 	.short	(.L_3803 - .L_3802)
.L_3802:
        /*0498*/ 	.word	0x00000000


	//----- nvinfo : EIATTR_CBANK_PARAM_SIZE
	.align		4
.L_3803:
        /*049c*/ 	.byte	0x03, 0x19
        /*049e*/ 	.short	0x008c


	//----- nvinfo : EIATTR_PARAM_CBANK
	.align		4
        /*04a0*/ 	.byte	0x04, 0x0a
        /*04a2*/ 	.short	(.L_3805 - .L_3804)
	.align		4
.L_3804:
        /*04a4*/ 	.word	index@(.nv.constant0._ZN4vllm25paged_attention_v2_kernelI13__nv_bfloat16hLi192ELi32ELi128ELNS_18Fp8KVCacheDataTypeE2ELb1ELi512EEEvPfS3_PT_PKS4_PKT0_SA_ifPKiSC_iPKfiiiSE_SE_iiiii)
        /*04a8*/ 	.short	0x0210
        /*04aa*/ 	.short	0x008c


	//----- nvinfo : EIATTR_SW_WAR
	.align		4
.L_3805:
        /*04ac*/ 	.byte	0x04, 0x36
        /*04ae*/ 	.short	(.L_3807 - .L_3806)
.L_3806:
        /*04b0*/ 	.word	0x00000008
.L_3807:


//--------------------- .nv.info._ZN4vllm25paged_attention_v2_kernelI13__nv_bfloat16hLi128ELi32ELi128ELNS_18Fp8KVCacheDataTypeE2ELb1ELi512EEEvPfS3_PT_PKS4_PKT0_SA_ifPKiSC_iPKfiiiSE_SE_iiiii --------------------------
	.section	.nv.info._ZN4vllm25paged_attention_v2_kernelI13__nv_bfloat16hLi128ELi32ELi128ELNS_18Fp8KVCacheDataTypeE2ELb1ELi512EEEvPfS3_PT_PKS4_PKT0_SA_ifPKiSC_iPKfiiiSE_SE_iiiii,"",@"SHT_CUDA_INFO"
	.sectionflags	@""
	.align	4


	//----- nvinfo : EIATTR_CUDA_API_VERSION
	.align		4
        /*0000*/ 	.byte	0x04, 0x37
        /*0002*/ 	.short	(.L_3809 - .L_3808)
.L_3808:
        /*0004*/ 	.word	0x00000082


	//----- nvinfo : EIATTR_KPARAM_INFO
	.align		4
.L_3809:
        /*0008*/ 	.byte	0x04, 0x17
        /*000a*/ 	.short	(.L_3811 - .L_3810)
.L_3810:
        /*000c*/ 	.word	0x00000000
        /*0010*/ 	.short	0x0015
        /*0012*/ 	.short	0x0088
        /*0014*/ 	.byte	0x00, 0xf0, 0x11, 0x00


	//----- nvinfo : EIATTR_KPARAM_INFO
	.align		4
.L_3811:
        /*0018*/ 	.byte	0x04, 0x17
        /*001a*/ 	.short	(.L_3813 - .L_3812)
.L_3812:
        /*001c*/ 	.word	0x00000000
        /*0020*/ 	.short	0x0014
        /*0022*/ 	.short	0x0084
        /*0024*/ 	.byte	0x00, 0xf0, 0x11, 0x00


	//----- nvinfo : EIATTR_KPARAM_INFO
	.align		4
.L_3813:
        /*0028*/ 	.byte	0x04, 0x17
        /*002a*/ 	.short	(.L_3815 - .L_3814)
.L_3814:
        /*002c*/ 	.word	0x00000000
        /*0030*/ 	.short	0x0013
        /*0032*/ 	.short	0x0080
        /*0034*/ 	.byte	0x00, 0xf0, 0x11, 0x00


	//----- nvinfo : EIATTR_KPARAM_INFO
	.align		4
.L_3815:
        /*0038*/ 	.byte	0x04, 0x17
        /*003a*/ 	.short	(.L_3817 - .L_3816)
.L_3816:
        /*003c*/ 	.word	0x00000000
        /*0040*/ 	.short	0x0012
        /*0042*/ 	.short	0x007c
        /*0044*/ 	.byte	0x00, 0xf0, 0x11, 0x00


	//----- nvinfo : EIATTR_KPARAM_INFO
	.align		4
.L_3817:
        /*0048*/ 	.byte	0x04, 0x17
        /*004a*/ 	.short	(.L_3819 - .L_3818)
.L_3818:
        /*004c*/ 	.word	0x00000000
        /*0050*/ 	.short	0x0011
        /*0052*/ 	.short	0x0078
        /*0054*/ 	.byte	0x00, 0xf0, 0x11, 0x00


	//----- nvinfo : EIATTR_KPARAM_INFO
	.align		4
.L_3819:
        /*0058*/ 	.byte	0x04, 0x17
        /*005a*/ 	.short	(.L_3821 - .L_3820)
.L_3820:
        /*005c*/ 	.word	0x00000000
        /*0060*/ 	.short	0x0010
        /*0062*/ 	.short	0x0070
        /*0064*/ 	.byte	0x00, 0xf0, 0x21, 0x00


	//----- nvinfo : EIATTR_KPARAM_INFO
	.align		4
.L_3821:
        /*0068*/ 	.byte	0x04, 0x17
        /*006a*/ 	.short	(.L_3823 - .L_3822)
.L_3822:
        /*006c*/ 	.word	0x00000000
        /*0070*/ 	.short	0x000f
        /*0072*/ 	.short	0x0068
        /*0074*/ 	.byte	0x00, 0xf0, 0x21, 0x00


	//----- nvinfo : EIATTR_KPARAM_INFO
	.align		4
.L_3823:
        /*0078*/ 	.byte	0x04, 0x17
        /*007a*/ 	.short	(.L_3825 - .L_3824)
.L_3824:
        /*007c*/ 	.word	0x00000000
        /*0080*/ 	.short	0x000e
        /*0082*/ 	.short	0x0060
        /*0084*/ 	.byte	0x00, 0xf0, 0x11, 0x00


	//----- nvinfo : EIATTR_KPARAM_INFO
	.align		4
.L_3825:
        /*0088*/ 	.byte	0x04, 0x17
        /*008a*/ 	.short	(.L_3827 - .L_3826)
.L_3826:
        /*008c*/ 	.word	0x00000000
        /*0090*/ 	.short	0x000d
        /*0092*/ 	.short	0x005c
        /*0094*/ 	.byte	0x00, 0xf0, 0x11, 0x00


	//----- nvinfo : EIATTR_KPARAM_INFO
	.align		4
.L_3827:
        /*0098*/ 	.byte	0x04, 0x17
        /*009a*/ 	.short	(.L_3829 - .L_3828)
.L_3828:
        /*009c*/ 	.word	0x00000000
        /*00a0*/ 	.short	0x000c
        /*00a2*/ 	.short	0x0058
        /*00a4*/ 	.byte	0x00, 0xf0, 0x11, 0x00


	//----- nvinfo : EIATTR_KPARAM_INFO
	.align		4
.L_3829:
        /*00a8*/ 	.byte	0x04, 0x17
        /*00aa*/ 	.short	(.L_3831 - .L_3830)
.L_3830:
        /*00ac*/ 	.word	0x00000000
        /*00b0*/ 	.short	0x000b
        /*00b2*/ 	.short	0x0050
        /*00b4*/ 	.byte	0x00, 0xf0, 0x21, 0x00


	//----- nvinfo : EIATTR_KPARAM_INFO
	.align		4
.L_3831:
        /*00b8*/ 	.byte	0x04, 0x17
        /*00ba*/ 	.short	(.L_3833 - .L_3832)
.L_3832:
        /*00bc*/ 	.word	0x00000000
        /*00c0*/ 	.short	0x000a
        /*00c2*/ 	.short	0x0048
        /*00c4*/ 	.byte	0x00, 0xf0, 0x11, 0x00


	//----- nvinfo : EIATTR_KPARAM_INFO
	.align		4
.L_3833:
        /*00c8*/ 	.byte	0x04, 0x17
        /*00ca*/ 	.short	(.L_3835 - .L_3834)
.L_3834:
        /*00cc*/ 	.word	0x00000000
        /*00d0*/ 	.short	0x0009
        /*00d2*/ 	.short	0x0040
        /*00d4*/ 	.byte	0x00, 0xf0, 0x21, 0x00


	//----- nvinfo : EIATTR_KPARAM_INFO
	.align		4
.L_3835:
        /*00d8*/ 	.byte	0x04, 0x17
        /*00da*/ 	.short	(.L_3837 - .L_3836)
.L_3836:
        /*00dc*/ 	.word	0x00000000
        /*00e0*/ 	.short	0x0008
        /*00e2*/ 	.short	0x0038
        /*00e4*/ 	.byte	0x00, 0xf0, 0x21, 0x00


	//----- nvinfo : EIATTR_KPARAM_INFO
	.align		4
.L_3837:
        /*00e8*/ 	.byte	0x04, 0x17
        /*00ea*/ 	.short	(.L_3839 - .L_3838)
.L_3838:
        /*00ec*/ 	.word	0x00000000
        /*00f0*/ 	.short	0x0007
        /*00f2*/ 	.short	0x0034
        /*00f4*/ 	.byte	0x00, 0xf0, 0x11, 0x00


	//----- nvinfo : EIATTR_KPARAM_INFO
	.align		4
.L_3839:
        /*00f8*/ 	.byte	0x04, 0x17
        /*00fa*/ 	.short	(.L_3841 - .L_3840)
.L_3840:
        /*00fc*/ 	.word	0x00000000
        /*0100*/ 	.short	0x0006
        /*0102*/ 	.short	0x0030
        /*0104*/ 	.byte	0x00, 0xf0, 0x11, 0x00


	//----- nvinfo : EIATTR_KPARAM_INFO
	.align		4
.L_3841:
        /*0108*/ 	.byte	0x04, 0x17
        /*010a*/ 	.short	(.L_3843 - .L_3842)
.L_3842:
        /*010c*/ 	.word	0x00000000
        /*0110*/ 	.short	0x0005
        /*0112*/ 	.short	0x0028
        /*0114*/ 	.byte	0x00, 0xf0, 0x21, 0x00


	//----- nvinfo : EIATTR_KPARAM_INFO
	.align		4
.L_3843:
        /*0118*/ 	.byte	0x04, 0x17
        /*011a*/ 	.short	(.L_3845 - .L_3844)
.L_3844:
        /*011c*/ 	.word	0x00000000
        /*0120*/ 	.short	0x0004
        /*0122*/ 	.short	0x0020
        /*0124*/ 	.byte	0x00, 0xf0, 0x21, 0x00


	//----- nvinfo : EIATTR_KPARAM_INFO
	.align		4
.L_3845:
        /*0128*/ 	.byte	0x04, 0x17
        /*012a*/ 	.short	(.L_3847 - .L_3846)
.L_3846:
        /*012c*/ 	.word	0x00000000
        /*0130*/ 	.short	0x0003
        /*0132*/ 	.short	0x0018
        /*0134*/ 	.byte	0x00, 0xf0, 0x21, 0x00


	//----- nvinfo : EIATTR_KPARAM_INFO
	.align		4
.L_3847:
        /*0138*/ 	.byte	0x04, 0x17
        /*013a*/ 	.short	(.L_3849 - .L_3848)
.L_3848:
        /*013c*/ 	.word	0x00000000
        /*0140*/ 	.short	0x0002
        /*0142*/ 	.short	0x0010
        /*0144*/ 	.byte	0x00, 0xf0, 0x21, 0x00


	//----- nvinfo : EIATTR_KPARAM_INFO
	.align		4
.L_3849:
        /*0148*/ 	.byte	0x04, 0x17
        /*014a*/ 	.short	(.L_3851 - .L_3850)
.L_3850:
        /*014c*/ 	.word	0x00000000
        /*0150*/ 	.short	0x0001
        /*0152*/ 	.short	0x0008
        /*0154*/ 	.byte	0x00, 0xf0, 0x21, 0x00


	//----- nvinfo : EIATTR_KPARAM_INFO
	.align		4
.L_3851:
        /*0158*/ 	.byte	0x04, 0x17
        /*015a*/ 	.short	(.L_3853 - .L_3852)
.L_3852:
        /*015c*/ 	.word	0x00000000
        /*0160*/ 	.short	0x0000
        /*0162*/ 	.short	0x0000
        /*0164*/ 	.byte	0x00, 0xf0, 0x21, 0x00


	//----- nvinfo : EIATTR_SPARSE_MMA_MASK
	.align		4
.L_3853:
        /*0168*/ 	.byte	0x03, 0x50
        /*016a*/ 	.short	0x0000


	//----- nvinfo : EIATTR_MAXREG_COUNT
	.align		4
        /*016c*/ 	.byte	0x03, 0x1b
        /*016e*/ 	.short	0x00ff


	//----- nvinfo : EIATTR_NUM_BARRIERS
	.align		4
        /*0170*/ 	.byte	0x02, 0x4c
        /*0172*/ 	.byte	0x01
	.zero		1


	//----- nvinfo : EIATTR_EXTERNS
	.align		4
        /*0174*/ 	.byte	0x04, 0x0f
        /*0176*/ 	.short	(.L_3855 - .L_3854)


	//   ....[0]....
	.align		4
.L_3854:
        /*0178*/ 	.word	index@(__assertfail)


	//----- nvinfo : EIATTR_MERCURY_ISA_VERSION
	.align		4
.L_3855:
        /*017c*/ 	.byte	0x03, 0x5f
        /*017e*/ 	.short	0x0101


	//----- nvinfo : EIATTR_COOP_GROUP_MASK_REGIDS
	.align		4
        /*0180*/ 	.byte	0x04, 0x29
        /*0182*/ 	.short	(.L_3857 - .L_3856)


	//   ....[0]....
.L_3856:
        /*0184*/ 	.word	0xffffffff


	//   ....[1]....
        /*0188*/ 	.word	0xffffffff


	//   ....[2]....
        /*018c*/ 	.word	0xffffffff


	//   ....[3]....
        /*0190*/ 	.word	0xffffffff


	//   ....[4]....
        /*0194*/ 	.word	0xffffffff


	//   ....[5]....
        /*0198*/ 	.word	0xffffffff


	//   ....[6]....
        /*019c*/ 	.word	0xffffffff


	//   ....[7]....
        /*01a0*/ 	.word	0xffffffff


	//   ....[8]....
        /*01a4*/ 	.word	0xffffffff


	//   ....[9]....
        /*01a8*/ 	.word	0xffffffff


	//   ....[10]....
        /*01ac*/ 	.word	0xffffffff


	//   ....[11]....
        /*01b0*/ 	.word	0xffffffff


	//   ....[12]....
        /*01b4*/ 	.word	0xffffffff


	//   ....[13]....
        /*01b8*/ 	.word	0xffffffff


	//   ....[14]....
        /*01bc*/ 	.word	0xffffffff


	//   ....[15]....
        /*01c0*/ 	.word	0xffffffff


	//   ....[16]....
        /*01c4*/ 	.word	0xffffffff


	//   ....[17]....
        /*01c8*/ 	.word	0xffffffff


	//   ....[18]....
        /*01cc*/ 	.word	0xffffffff


	//   ....[19]....
        /*01d0*/ 	.word	0xffffffff


	//   ....[20]....
        /*01d4*/ 	.word	0xffffffff


	//   ....[21]....
        /*01d8*/ 	.word	0xffffffff


	//   ....[22]....
        /*01dc*/ 	.word	0xffffffff


	//   ....[23]....
        /*01e0*/ 	.word	0xffffffff


	//   ....[24]....
        /*01e4*/ 	.word	0xffffffff


	//   ....[25]....
        /*01e8*/ 	.word	0xffffffff


	//   ....[26]....
        /*01ec*/ 	.word	0xffffffff


	//   ....[27]....
        /*01f0*/ 	.word	0xffffffff


	//   ....[28]....
        /*01f4*/ 	.word	0xffffffff


	//   ....[29]....
        /*01f8*/ 	.word	0xffffffff


	//   ....[30]....
        /*01fc*/ 	.word	0xffffffff


	//   ....[31]....
        /*0200*/ 	.word	0xffffffff


	//   ....[32]....
        /*0204*/ 	.word	0x0500000f


	//   ....[33]....
        /*0208*/ 	.word	0x0500000f


	//   ....[34]....
        /*020c*/ 	.word	0x0500000f


	//   ....[35]....
        /*0210*/ 	.word	0x0500000f


	//   ....[36]....
        /*0214*/ 	.word	0x0500000f


	//   ....[37]....
        /*0218*/ 	.word	0x0500000f


	//   ....[38]....
        /*021c*/ 	.word	0x0500000f


	//   ....[39]....
        /*0220*/ 	.word	0x0500000f


	//   ....[40]....
        /*0224*/ 	.word	0x0500000f


	//   ....[41]....
        /*0228*/ 	.word	0x0500000f


	//   ....[42]....
        /*022c*/ 	.word	0x0500000f


	//   ....[43]....
        /*0230*/ 	.word	0x0500000f


	//   ....[44]....
        /*0234*/ 	.word	0x0500000f


	//   ....[45]....
        /*0238*/ 	.word	0x0500000f


	//   ....[46]....
        /*023c*/ 	.word	0x0500000f


	//   ....[47]....
        /*0240*/ 	.word	0x0500000f


	//   ....[48]....
        /*0244*/ 	.word	0x0500000f


	//   ....[49]....
        /*0248*/ 	.word	0x0500000f


	//   ....[50]....
        /*024c*/ 	.word	0x0500000f


	//   ....[51]....
        /*0250*/ 	.word	0x0500000f


	//   ....[52]....
        /*0254*/ 	.word	0x0500000f


	//   ....[53]....
        /*0258*/ 	.word	0x0500000f


	//   ....[54]....
        /*025c*/ 	.word	0x0500000f


	//   ....[55]....
        /*0260*/ 	.word	0x0500000f


	//   ....[56]....
        /*0264*/ 	.word	0x0500000f


	//   ....[57]....
        /*0268*/ 	.word	0x0500000f


	//   ....[58]....
        /*026c*/ 	.word	0x0500000f


	//   ....[59]....
        /*0270*/ 	.word	0x0500000f


	//   ....[60]....
        /*0274*/ 	.word	0x0500000f


	//   ....[61]....
        /*0278*/ 	.word	0x0500000f


	//   ....[62]....
        /*027c*/ 	.word	0x0500000f


	//   ....[63]....
        /*0280*/ 	.word	0x0500000f


	//   ....[64]....
        /*0284*/ 	.word	0x0500000f


	//   ....[65]....
        /*0288*/ 	.word	0x0500000f


	//   ....[66]....
        /*028c*/ 	.word	0x0500000f


	//   ....[67]....
        /*0290*/ 	.word	0x0500000f


	//   ....[68]....
        /*0294*/ 	.word	0x0500000f


	//----- nvinfo : EIATTR_COOP_GROUP_INSTR_OFFSETS
	.align		4
.L_3857:
        /*0298*/ 	.byte	0x04, 0x28
        /*029a*/ 	.short	(.L_3859 - .L_3858)


	//   ....[0]....
.L_3858:
        /*029c*/ 	.word	0x000011e0


	//   ....[1]....
        /*02a0*/ 	.word	0x00001210


	//   ....[2]....
        /*02a4*/ 	.word	0x00001230


	//   ....[3]....
        /*02a8*/ 	.word	0x00001250


	//   ....[4]....
        /*02ac*/ 	.word	0x00001270


	//   ....[5]....
        /*02b0*/ 	.word	0x000013b0


	//   ....[6]....
        /*02b4*/ 	.word	0x000013d0


	//   ....[7]....
        /*02b8*/ 	.word	0x00001400


	//   ....[8]....
        /*02bc*/ 	.word	0x000022b0


	//   ....[9]....
        /*02c0*/ 	.word	0x000022e0


	//   ....[10]....
        /*02c4*/ 	.word	0x00002300


	//   ....[11]....
        /*02c8*/ 	.word	0x00002330


	//   ....[12]....
        /*02cc*/ 	.word	0x000023e0


	//   ....[13]....
        /*02d0*/ 	.word	0x00002470


	//   ....[14]....
        /*02d4*/ 	.word	0x00002490


	//   ....[15]....
        /*02d8*/ 	.word	0x000024b0


	//   ....[16]....
        /*02dc*/ 	.word	0x00003430


	//   ....[17]....
        /*02e0*/ 	.word	0x00003460


	//   ....[18]....
        /*02e4*/ 	.word	0x00003470


	//   ....[19]....
        /*02e8*/ 	.word	0x00003480


	//   ....[20]....
        /*02ec*/ 	.word	0x00003490


	//   ....[21]....
        /*02f0*/ 	.word	0x000034a0


	//   ....[22]....
        /*02f4*/ 	.word	0x000034d0


	//   ....[23]....
        /*02f8*/ 	.word	0x00003500


	//   ....[24]....
        /*02fc*/ 	.word	0x00003530


	//   ....[25]....
        /*0300*/ 	.word	0x00003560


	//   ....[26]....
        /*0304*/ 	.word	0x00003590


	//   ....[27]....
        /*0308*/ 	.word	0x000035b0


	//   ....[28]....
        /*030c*/ 	.word	0x00003630


	//   ....[29]....
        /*0310*/ 	.word	0x00003660


	//   ....[30]....
        /*0314*/ 	.word	0x00003690


	//   ....[31]....
        /*0318*/ 	.word	0x000036d0


	//   ....[32]....
        /*031c*/ 	.word	0x000049e0


	//   ....[33]....
        /*0320*/ 	.word	0x00004a40


	//   ....[34]....
        /*0324*/ 	.word	0x00004aa0


	//   ....[35]....
        /*0328*/ 	.word	0x00004b00


	//   ....[36]....
        /*032c*/ 	.word	0x00004b60


	//   ....[37]....
        /*0330*/ 	.word	0x00004be0


	//   ....[38]....
        /*0334*/ 	.word	0x00004c40


	//   ....[39]....
        /*0338*/ 	.word	0x00004ca0


	//   ....[40]....
        /*033c*/ 	.word	0x00004d10


	//   ....[41]....
        /*0340*/ 	.word	0x00004d70


	//   ....[42]....
        /*0344*/ 	.word	0x00004de0


	//   ....[43]....
        /*0348*/ 	.word	0x00004e40


	//   ....[44]....
        /*034c*/ 	.word	0x00004eb0


	//   ....[45]....
        /*0350*/ 	.word	0x00004f10


	//   ....[46]....
        /*0354*/ 	.word	0x00004f90


	//   ....[47]....
        /*0358*/ 	.word	0x00004ff0


	//   ....[48]....
        /*035c*/ 	.word	0x00005070


	//   ....[49]....
        /*0360*/ 	.word	0x000050d0


	//   ....[50]....
        /*0364*/ 	.word	0x00005150


	//   ....[51]....
        /*0368*/ 	.word	0x000051b0


	//   ....[52]....
        /*036c*/ 	.word	0x00005230


	//   ....[53]....
        /*0370*/ 	.word	0x00005290


	//   ....[54]....
        /*0374*/ 	.word	0x00005310


	//   ....[55]....
        /*0378*/ 	.word	0x00005370


	//   ....[56]....
        /*037c*/ 	.word	0x000053f0


	//   ....[57]....
        /*0380*/ 	.word	0x00005450


	//   ....[58]....
        /*0384*/ 	.word	0x000054b0


	//   ....[59]....
        /*0388*/ 	.word	0x00005510


	//   ....[60]....
        /*038c*/ 	.word	0x00005580


	//   ....[61]....
        /*0390*/ 	.word	0x000055e0


	//   ....[62]....
        /*0394*/ 	.word	0x00005660


	//   ....[63]....
        /*0398*/ 	.word	0x000056c0


	//   ....[64]....
        /*039c*/ 	.word	0x00005740


	//   ....[65]....
        /*03a0*/ 	.word	0x000057a0


	//   ....[66]....
        /*03a4*/ 	.word	0x00005810


	//   ....[67]....
        /*03a8*/ 	.word	0x00005870


	//   ....[68]....
        /*03ac*/ 	.word	0x000058f0


	//----- nvinfo : EIATTR_SYSCALL_OFFSETS
	.align		4
.L_3859:
        /*03b0*/ 	.byte	0x04, 0x46
        /*03b2*/ 	.short	(.L_3861 - .L_3860)


	//   ....[0]....
.L_3860:
        /*03b4*/ 	.word	0x00004870


	//   ....[1]....
        /*03b8*/ 	.word	0x00004970


	//----- nvinfo : EIATTR_EXIT_INSTR_OFFSETS
	.align		4
.L_3861:
        /*03bc*/ 	.byte	0x04, 0x1c
        /*03be*/ 	.short	(.L_3863 - .L_3862)


	//   ....[0]....
.L_3862:
        /*03c0*/ 	.word	0x00000090


	//   ....[1]....
        /*03c4*/ 	.word	0x00003f70


	//   ....[2]....
        /*03c8*/ 	.word	0x00004030


	//   ....[3]....
        /*03cc*/ 	.word	0x00004770


	//   ....[4]....
        /*03d0*/ 	.word	0x00004980


	//----- nvinfo : EIATTR_CRS_STACK_SIZE
	.align		4
.L_3863:
        /*03d4*/ 	.byte	0x04, 0x1e
        /*03d6*/ 	.short	(.L_3865 - .L_3864)
.L_3864:
        /*03d8*/ 	.word	0x00000000


	//----- nvinfo : EIATTR_CBANK_PARAM_SIZE
	.align		4
.L_3865:
        /*03dc*/ 	.byte	0x03, 0x19
        /*03de*/ 	.short	0x008c


	//----- nvinfo : EIATTR_PARAM_CBANK
	.align		4
        /*03e0*/ 	.byte	0x04, 0x0a
        /*03e2*/ 	.short	(.L_3867 - .L_3866)
	.align		4
.L_3866:
        /*03e4*/ 	.word	index@(.nv.constant0._ZN4vllm25paged_attention_v2_kernelI13__nv_bfloat16hLi128ELi32ELi128ELNS_18Fp8KVCacheDataTypeE2ELb1ELi512EEEvPfS3_PT_PKS4_PKT0_SA_ifPKiSC_iPKfiiiSE_SE_iiiii)
        /*03e8*/ 	.short	0x0210
        /*03ea*/ 	.short	0x008c


	//----- nvinfo : EIATTR_SW_WAR
	.align		4
.L_3867:
        /*03ec*/ 	.byte	0x04, 0x36
        /*03ee*/ 	.short	(.L_3869 - .L_3868)
.L_3868:
        /*03f0*/ 	.word	0x00000008
.L_3869:


//--------------------- .nv.info._ZN4vllm25paged_attention_v2_kernelI13__nv_bfloat16hLi120ELi32ELi128ELNS_18Fp8KVCacheDataTypeE2ELb1ELi512EEEvPfS3_PT_PKS4_PKT0_SA_ifPKiSC_iPKfiiiSE_SE_iiiii --------------------------
	.section	.nv.info._ZN4vllm25paged_attention_v2_kernelI13__nv_bfloat16hLi120ELi32ELi128ELNS_18Fp8KVCacheDataTypeE2ELb1ELi512EEEvPfS3_PT_PKS4_PKT0_SA_ifPKiSC_iPKfiiiSE_SE_iiiii,"",@"SHT_CUDA_INFO"
	.sectionflags	@""
	.align	4


	//----- nvinfo : EIATTR_CUDA_API_VERSION
	.align		4
        /*0000*/ 	.byte	0x04, 0x37
        /*0002*/ 	.short	(.L_3871 - .L_3870)
.L_3870:
        /*0004*/ 	.word	0x00000082


	//----- nvinfo : EIATTR_KPARAM_INFO
	.align		4
.L_3871:
        /*0008*/ 	.byte	0x04, 0x17
        /*000a*/ 	.short	(.L_3873 - .L_3872)
.L_3872:
        /*000c*/ 	.word	0x00000000
        /*0010*/ 	.short	0x0015
        /*0012*/ 	.short	0x0088
        /*0014*/ 	.byte	0x00, 0xf0, 0x11, 0x00


	//----- nvinfo : EIATTR_KPARAM_INFO
	.align		4
.L_3873:
        /*0018*/ 	.byte	0x04, 0x17
        /*001a*/ 	.short	(.L_3875 - .L_3874)
.L_3874:
        /*001c*/ 	.word	0x00000000
        /*0020*/ 	.short	0x0014
        /*0022*/ 	.short	0x0084
        /*0024*/ 	.byte	0x00, 0xf0, 0x11, 0x00


	//----- nvinfo : EIATTR_KPARAM_INFO
	.align		4
.L_3875:
        /*0028*/ 	.byte	0x04, 0x17
        /*002a*/ 	.short	(.L_3877 - .L_3876)
.L_3876:
        /*002c*/ 	.word	0x00000000
        /*0030*/ 	.short	0x0013
        /*0032*/ 	.short	0x0080
        /*0034*/ 	.byte	0x00, 0xf0, 0x11, 0x00


	//----- nvinfo : EIATTR_KPARAM_INFO
	.align		4
.L_3877:
        /*0038*/ 	.byte	0x04, 0x17
        /*003a*/ 	.short	(.L_3879 - .L_3878)
.L_3878:
        /*003c*/ 	.word	0x00000000
        /*0040*/ 	.short	0x0012
        /*0042*/ 	.short	0x007c
        /*0044*/ 	.byte	0x00, 0xf0, 0x11, 0x00


	//----- nvinfo : EIATTR_KPARAM_INFO
	.align		4
.L_3879:
        /*0048*/ 	.byte	0x04, 0x17
        /*004a*/ 	.short	(.L_3881 - .L_3880)
.L_3880:
        /*004c*/ 	.word	0x00000000
        /*0050*/ 	.short	0x0011
        /*0052*/ 	.short	0x0078
        /*0054*/ 	.byte	0x00, 0xf0, 0x11, 0x00


	//----- nvinfo : EIATTR_KPARAM_INFO
	.align		4
.L_3881:
        /*0058*/ 	.byte	0x04, 0x17
        /*005a*/ 	.short	(.L_3883 - .L_3882)
.L_3882:
        /*005c*/ 	.word	0x00000000
        /*0060*/ 	.short	0x0010
        /*0062*/ 	.short	0x0070
        /*0064*/ 	.byte	0x00, 0xf0, 0x21, 0x00


	//----- nvinfo : EIATTR_KPARAM_INFO
	.align		4
.L_3883:
        /*0068*/ 	.byte	0x04, 0x17
        /*006a*/ 	.short	(.L_3885 - .L_3884)
.L_3884:
        /*006c*/ 	.word	0x00000000
        /*0070*/ 	.short	0x000f
        /*0072*/ 	.short	0x0068
        /*0074*/ 	.byte	0x00, 0xf0, 0x21, 0x00


	//----- nvinfo : EIATTR_KPARAM_INFO
	.align		4
.L_3885:
        /*0078*/ 	.byte	0x04, 0x17
        /*007a*/ 	.short	(.L_3887 - .L_3886)
.L_3886:
        /*007c*/ 	.word	0x00000000
        /*0080*/ 	.short	0x000e
        /*0082*/ 	.short	0x0060
        /*0084*/ 	.byte	0x00, 0xf0, 0x11, 0x00


	//----- nvinfo : EIATTR_KPARAM_INFO
	.align		4
.L_3887:
        /*0088*/ 	.byte	0x04, 0x17
        /*008a*/ 	.short	(.L_3889 - .L_3888)
.L_3888:
        /*008c*/ 	.word	0x00000000
        /*0090*/ 	.short	0x000d
        /*0092*/ 	.short	0x005c
        /*0094*/ 	.byte	0x00, 0xf0, 0x11, 0x00


	//----- nvinfo : EIATTR_KPARAM_INFO
	.align		4
.L_3889:
        /*0098*/ 	.byte	0x04, 0x17
        /*009a*/ 	.short	(.L_3891 - .L_3890)
.L_3890:
        /*009c*/ 	.word	0x00000000
        /*00a0*/ 	.short	0x000c
        /*00a2*/ 	.short	0x0058
        /*00a4*/ 	.byte	0x00, 0xf0, 0x11, 0x00


	//----- nvinfo : EIATTR_KPARAM_INFO
	.align		4
.L_3891:
        /*00a8*/ 	.byte	0x04, 0x17
        /*00aa*/ 	.short	(.L_3893 - .L_3892)
.L_3892:
        /*00ac*/ 	.word	0x00000000
        /*00b0*/ 	.short	0x000b
        /*00b2*/ 	.short	0x0050
        /*00b4*/ 	.byte	0x00, 0xf0, 0x21, 0x00


	//----- nvinfo : EIATTR_KPARAM_INFO
	.align		4
.L_3893:
        /*00b8*/ 	.byte	0x04, 0x17
        /*00ba*/ 	.short	(.L_3895 - .L_3894)
.L_3894:
        /*00bc*/ 	.word	0x00000000
        /*00c0*/ 	.short	0x000a
        /*00c2*/ 	.short	0x0048
        /*00c4*/ 	.byte	0x00, 0xf0, 0x11, 0x00


	//----- nvinfo : EIATTR_KPARAM_INFO
	.align		4
.L_3895:
        /*00c8*/ 	.byte	0x04, 0x17
        /*00ca*/ 	.short	(.L_3897 - .L_3896)
.L_3896:
        /*00cc*/ 	.word	0x00000000
        /*00d0*/ 	.short	0x0009
        /*00d2*/ 	.short	0x0040
        /*00d4*/ 	.byte	0x00, 0xf0, 0x21, 0x00


	//----- nvinfo : EIATTR_KPARAM_INFO
	.align		4
.L_3897:
        /*00d8*/ 	.byte	0x04, 0x17
        /*00da*/ 	.short	(.L_3899 - .L_3898)
.L_3898:
        /*00dc*/ 	.word	0x00000000
        /*00e0*/ 	.short	0x0008
        /*00e2*/ 	.short	0x0038
        /*00e4*/ 	.byte	0x00, 0xf0, 0x21, 0x00


	//----- nvinfo : EIATTR_KPARAM_INFO
	.align		4
.L_3899:
        /*00e8*/ 	.byte	0x04, 0x17
        /*00ea*/ 	.short	(.L_3901 - .L_3900)
.L_3900:
        /*00ec*/ 	.word	0x00000000
        /*00f0*/ 	.short	0x0007
        /*00f2*/ 	.short	0x0034
        /*00f4*/ 	.byte	0x00, 0xf0, 0x11, 0x00


	//----- nvinfo : EIATTR_KPARAM_INFO
	.align		4
.L_3901:
        /*00f8*/ 	.byte	0x04, 0x17
        /*00fa*/ 	.short	(.L_3903 - .L_3902)
.L_3902:
        /*00fc*/ 	.word	0x00000000
        /*0100*/ 	.short	0x0006
        /*0102*/ 	.short	0x0030
        /*0104*/ 	.byte	0x00, 0xf0, 0x11, 0x00


	//----- nvinfo : EIATTR_KPARAM_INFO
	.align		4
.L_3903:
        /*0108*/ 	.byte	0x04, 0x17
        /*010a*/ 	.short	(.L_3905 - .L_3904)
.L_3904:
        /*010c*/ 	.word	0x00000000
        /*0110*/ 	.short	0x0005
        /*0112*/ 	.short	0x0028
        /*0114*/ 	.byte	0x00, 0xf0, 0x21, 0x00


	//----- nvinfo : EIATTR_KPARAM_INFO
	.align		4
.L_3905:
        /*0118*/ 	.byte	0x04, 0x17
        /*011a*/ 	.short	(.L_3907 - .L_3906)
.L_3906:
        /*011c*/ 	.word	0x00000000
        /*0120*/ 	.short	0x0004
        /*0122*/ 	.short	0x0020
        /*0124*/ 	.byte	0x00, 0xf0, 0x21, 0x00


	//----- nvinfo : EIATTR_KPARAM_INFO
	.align		4
.L_3907:
        /*0128*/ 	.byte	0x04, 0x17
        /*012a*/ 	.short	(.L_3909 - .L_3908)
.L_3908:
        /*012c*/ 	.word	0x00000000
        /*0130*/ 	.short	0x0003
        /*0132*/ 	.short	0x0018
        /*0134*/ 	.byte	0x00, 0xf0, 0x21, 0x00


	//----- nvinfo : EIATTR_KPARAM_INFO
	.align		4
.L_3909:
        /*0138*/ 	.byte	0x04, 0x17
        /*013a*/ 	.short	(.L_3911 - .L_3910)
.L_3910:
        /*013c*/ 	.word	0x00000000
        /*0140*/ 	.short	0x0002
        /*0142*/ 	.short	0x0010
        /*0144*/ 	.byte	0x00, 0xf0, 0x21, 0x00


	//----- nvinfo : EIATTR_KPARAM_INFO
	.align		4
.L_3911:
        /*0148*/ 	.byte	0x04, 0x17
        /*014a*/ 	.short	(.L_3913 - .L_3912)
.L_3912:
        /*014c*/ 	.word	0x00000000
        /*0150*/ 	.short	0x0001
        /*0152*/ 	.short	0x0008
        /*0154*/ 	.byte	0x00, 0xf0, 0x21, 0x00


	//----- nvinfo : EIATTR_KPARAM_INFO
	.align		4
.L_3913:
        /*0158*/ 	.byte	0x04, 0x17
        /*015a*/ 	.short	(.L_3915 - .L_3914)
.L_3914:
        /*015c*/ 	.word	0x00000000
        /*0160*/ 	.short	0x0000
        /*0162*/ 	.short	0x0000
        /*0164*/ 	.byte	0x00, 0xf0, 0x21, 0x00


	//----- nvinfo : EIATTR_SPARSE_MMA_MASK
	.align		4
.L_3915:
        /*0168*/ 	.byte	0x03, 0x50
        /*016a*/ 	.short	0x0000


	//----- nvinfo : EIATTR_MAXREG_COUNT
	.align		4
        /*016c*/ 	.byte	0x03, 0x1b
        /*016e*/ 	.short	0x00ff


	//----- nvinfo : EIATTR_NUM_BARRIERS
	.align		4
        /*0170*/ 	.byte	0x02, 0x4c
        /*0172*/ 	.byte	0x01
	.zero		1


	//----- nvinfo : EIATTR_EXTERNS
	.align		4
        /*0174*/ 	.byte	0x04, 0x0f
        /*0176*/ 	.short	(.L_3917 - .L_3916)


	//   ....[0]....
	.align		4
.L_3916:
        /*0178*/ 	.word	index@(__assertfail)


	//----- nvinfo : EIATTR_MERCURY_ISA_VERSION
	.align		4
.L_3917:
        /*017c*/ 	.byte	0x03, 0x5f
        /*017e*/ 	.short	0x0101


	//----- nvinfo : EIATTR_COOP_GROUP_MASK_REGIDS
	.align		4
        /*0180*/ 	.byte	0x04, 0x29
        /*0182*/ 	.short	(.L_3919 - .L_3918)


	//   ....[0]....
.L_3918:
        /*0184*/ 	.word	0xffffffff


	//   ....[1]....
        /*0188*/ 	.word	0xffffffff


	//   ....[2]....
        /*018c*/ 	.word	0xffffffff


	//   ....[3]....
        /*0190*/ 	.word	0xffffffff


	//   ....[4]....
        /*0194*/ 	.word	0xffffffff


	//   ....[5]....
        /*0198*/ 	.word	0xffffffff


	//   ....[6]....
        /*019c*/ 	.word	0xffffffff


	//   ....[7]....
        /*01a0*/ 	.word	0xffffffff


	//   ....[8]....
        /*01a4*/ 	.word	0xffffffff


	//   ....[9]....
        /*01a8*/ 	.word	0xffffffff


	//   ....[10]....
        /*01ac*/ 	.word	0xffffffff


	//   ....[11]....
        /*01b0*/ 	.word	0xffffffff


	//   ....[12]....
        /*01b4*/ 	.word	0xffffffff


	//   ....[13]....
        /*01b8*/ 	.word	0xffffffff


	//   ....[14]....
        /*01bc*/ 	.word	0xffffffff


	//   ....[15]....
        /*01c0*/ 	.word	0xffffffff


	//   ....[16]....
        /*01c4*/ 	.word	0xffffffff


	//   ....[17]....
        /*01c8*/ 	.word	0xffffffff


	//   ....[18]....
        /*01cc*/ 	.word	0xffffffff


	//   ....[19]....
        /*01d0*/ 	.word	0xffffffff


	//   ....[20]....
        /*01d4*/ 	.word	0xffffffff


	//   ....[21]....
        /*01d8*/ 	.word	0xffffffff


	//   ....[22]....
        /*01dc*/ 	.word	0xffffffff


	//   ....[23]....
        /*01e0*/ 	.word	0xffffffff


	//   ....[24]....
        /*01e4*/ 	.word	0xffffffff


	//   ....[25]....
        /*01e8*/ 	.word	0xffffffff


	//   ....[26]....
        /*01ec*/ 	.word	0xffffffff


	//   ....[27]....
        /*01f0*/ 	.word	0xffffffff


	//   ....[28]....
        /*01f4*/ 	.word	0xffffffff


	//   ....[29]....
        /*01f8*/ 	.word	0xffffffff


	//   ....[30]....
        /*01fc*/ 	.word	0xffffffff


	//   ....[31]....
        /*0200*/ 	.word	0x0500000f


	//   ....[32]....
        /*0204*/ 	.word	0x0500000f


	//   ....[33]....
        /*0208*/ 	.word	0x0500000f


	//   ....[34]....
        /*020c*/ 	.word	0x0500000f


	//   ....[35]....
        /*0210*/ 	.word	0x0500000f


	//   ....[36]....
        /*0214*/ 	.word	0x0500000f


	//   ....[37]....
        /*0218*/ 	.word	0x0500000f


	//   ....[38]....
        /*021c*/ 	.word	0x0500000f


	//   ....[39]....
        /*0220*/ 	.word	0x0500000f


	//   ....[40]....
        /*0224*/ 	.word	0x0500000f


	//   ....[41]....
        /*0228*/ 	.word	0x0500000f


	//   ....[42]....
        /*022c*/ 	.word	0x0500000f


	//   ....[43]....
        /*0230*/ 	.word	0x0500000f


	//   ....[44]....
        /*0234*/ 	.word	0x0500000f


	//   ....[45]....
        /*0238*/ 	.word	0x0500000f


	//   ....[46]....
        /*023c*/ 	.word	0x0500000f


	//   ....[47]....
        /*0240*/ 	.word	0x0500000f


	//   ....[48]....
        /*0244*/ 	.word	0x0500000f


	//   ....[49]....
        /*0248*/ 	.word	0x0500000f


	//   ....[50]....
        /*024c*/ 	.word	0x0500000f


	//   ....[51]....
        /*0250*/ 	.word	0x0500000f


	//   ....[52]....
        /*0254*/ 	.word	0x0500000f


	//   ....[53]....
        /*0258*/ 	.word	0x0500000f


	//   ....[54]....
        /*025c*/ 	.word	0x0500000f


	//   ....[55]....
        /*0260*/ 	.word	0x0500000f


	//   ....[56]....
        /*0264*/ 	.word	0x0500000f


	//   ....[57]....
        /*0268*/ 	.word	0x0500000f


	//   ....[58]....
        /*026c*/ 	.word	0x0500000f


	//   ....[59]....
        /*0270*/ 	.word	0x0500000f


	//   ....[60]....
        /*0274*/ 	.word	0x0500000f


	//   ....[61]....
        /*0278*/ 	.word	0x0500000f


	//   ....[62]....
        /*027c*/ 	.word	0x0500000f


	//   ....[63]....
        /*0280*/ 	.word	0x0500000f


	//   ....[64]....
        /*0284*/ 	.word	0x0500000f


	//   ....[65]....
        /*0288*/ 	.word	0x0500000f


	//----- nvinfo : EIATTR_COOP_GROUP_INSTR_OFFSETS
	.align		4
.L_3919:
        /*028c*/ 	.byte	0x04, 0x28
        /*028e*/ 	.short	(.L_3921 - .L_3920)


	//   ....[0]....
.L_3920:
        /*0290*/ 	.word	0x000011e0


	//   ....[1]....
        /*0294*/ 	.word	0x00001210


	//   ....[2]....
        /*0298*/ 	.word	0x00001230


	//   ....[3]....
        /*029c*/ 	.word	0x00001250


	//   ....[4]....
        /*02a0*/ 	.word	0x00001270


	//   ....[5]....
        /*02a4*/ 	.word	0x000013b0


	//   ....[6]....
        /*02a8*/ 	.word	0x000013d0


	//   ....[7]....
        /*02ac*/ 	.word	0x00001400


	//   ....[8]....
        /*02b0*/ 	.word	0x000022b0


	//   ....[9]....
        /*02b4*/ 	.word	0x000022e0


	//   ....[10]....
        /*02b8*/ 	.word	0x00002300


	//   ....[11]....
        /*02bc*/ 	.word	0x00002330


	//   ....[12]....
        /*02c0*/ 	.word	0x000023e0


	//   ....[13]....
        /*02c4*/ 	.word	0x00002470


	//   ....[14]....
        /*02c8*/ 	.word	0x00002490


	//   ....[15]....
        /*02cc*/ 	.word	0x000024b0


	//   ....[16]....
        /*02d0*/ 	.word	0x000033f0


	//   ....[17]....
        /*02d4*/ 	.word	0x00003430


	//   ....[18]....
        /*02d8*/ 	.word	0x00003460


	//   ....[19]....
        /*02dc*/ 	.word	0x00003470


	//   ....[20]....
        /*02e0*/ 	.word	0x00003480


	//   ....[21]....
        /*02e4*/ 	.word	0x00003490


	//   ....[22]....
        /*02e8*/ 	.word	0x000034c0


	//   ....[23]....
        /*02ec*/ 	.word	0x000034e0


	//   ....[24]....
        /*02f0*/ 	.word	0x00003510


	//   ....[25]....
        /*02f4*/ 	.word	0x00003550


	//   ....[26]....
        /*02f8*/ 	.word	0x00003580


	//   ....[27]....
        /*02fc*/ 	.word	0x000035c0


	//   ....[28]....
        /*0300*/ 	.word	0x000035e0


	//   ....[29]....
        /*0304*/ 	.word	0x00003610


	//   ....[30]....
        /*0308*/ 	.word	0x00003650


	//   ....[31]....
        /*030c*/ 	.word	0x000048a0


	//   ....[32]....
        /*0310*/ 	.word	0x00004900


	//   ....[33]....
        /*0314*/ 	.word	0x00004960


	//   ....[34]....
        /*0318*/ 	.word	0x000049c0


	//   ....[35]....
        /*031c*/ 	.word	0x00004a20


	//   ....[36]....
        /*0320*/ 	.word	0x00004aa0


	//   ....[37]....
        /*0324*/ 	.word	0x00004b00


	//   ....[38]....
        /*0328*/ 	.word	0x00004b60


	//   ....[39]....
        /*032c*/ 	.word	0x00004be0


	//   ....[40]....
        /*0330*/ 	.word	0x00004c40


	//   ....[41]....
        /*0334*/ 	.word	0x00004cc0


	//   ....[42]....
        /*0338*/ 	.word	0x00004d20


	//   ....[43]....
        /*033c*/ 	.word	0x00004da0


	//   ....[44]....
        /*0340*/ 	.word	0x00004e00


	//   ....[45]....
        /*0344*/ 	.word	0x00004e80


	//   ....[46]....
        /*0348*/ 	.word	0x00004ee0


	//   ....[47]....
        /*034c*/ 	.word	0x00004f60


	//   ....[48]....
        /*0350*/ 	.word	0x00004fc0


	//   ....[49]....
        /*0354*/ 	.word	0x00005040


	//   ....[50]....
        /*0358*/ 	.word	0x000050a0


	//   ....[51]....
        /*035c*/ 	.word	0x00005110


	//   ....[52]....
        /*0360*/ 	.word	0x00005170


	//   ....[53]....
        /*0364*/ 	.word	0x000051e0


	//   ....[54]....
        /*0368*/ 	.word	0x00005240


	//   ....[55]....
        /*036c*/ 	.word	0x000052b0


	//   ....[56]....
        /*0370*/ 	.word	0x00005310


	//   ....[57]....
        /*0374*/ 	.word	0x00005390


	//   ....[58]....
        /*0378*/ 	.word	0x000053f0


	//   ....[59]....
        /*037c*/ 	.word	0x00005470


	//   ....[60]....
        /*0380*/ 	.word	0x000054d0


	//   ....[61]....
        /*0384*/ 	.word	0x00005540


	//   ....[62]....
        /*0388*/ 	.word	0x000055a0


	//   ....[63]....
        /*038c*/ 	.word	0x00005610


	//   ....[64]....
        /*0390*/ 	.word	0x00005690


	//   ....[65]....
        /*0394*/ 	.word	0x00005700


	//----- nvinfo : EIATTR_SYSCALL_OFFSETS
	.align		4
.L_3921:
        /*0398*/ 	.byte	0x04, 0x46
        /*039a*/ 	.short	(.L_3923 - .L_3922)


	//   ....[0]....
.L_3922:
        /*039c*/ 	.word	0x00004730


	//   ....[1]....
        /*03a0*/ 	.word	0x00004830


	//----- nvinfo : EIATTR_EXIT_INSTR_OFFSETS
	.align		4
.L_3923:
        /*03a4*/ 	.byte	0x04, 0x1c
        /*03a6*/ 	.short	(.L_3925 - .L_3924)


	//   ....[0]....
.L_3924:
        /*03a8*/ 	.word	0x00000090


	//   ....[1]....
        /*03ac*/ 	.word	0x00003ec0


	//   ....[2]....
        /*03b0*/ 	.word	0x00003f70


	//   ....[3]....
        /*03b4*/ 	.word	0x00004630


	//   ....[4]....
        /*03b8*/ 	.word	0x00004840


	//----- nvinfo : EIATTR_CRS_STACK_SIZE
	.align		4
.L_3925:
        /*03bc*/ 	.byte	0x04, 0x1e
        /*03be*/ 	.short	(.L_3927 - .L_3926)
.L_3926:
        /*03c0*/ 	.word	0x00000000


	//----- nvinfo : EIATTR_CBANK_PARAM_SIZE
	.align		4
.L_3927:
        /*03c4*/ 	.byte	0x03, 0x19
        /*03c6*/ 	.short	0x008c


	//----- nvinfo : EIATTR_PARAM_CBANK
	.align		4
        /*03c8*/ 	.byte	0x04, 0x0a
        /*03ca*/ 	.short	(.L_3929 - .L_3928)
	.align		4
.L_3928:
        /*03cc*/ 	.word	index@(.nv.constant0._ZN4vllm25paged_attention_v2_kernelI13__nv_bfloat16hLi120ELi32ELi128ELNS_18Fp8KVCacheDataTypeE2ELb1ELi512EEEvPfS3_PT_PKS4_PKT0_SA_ifPKiSC_iPKfiiiSE_SE_iiiii)
        /*03d0*/ 	.short	0x0210
        /*03d2*/ 	.short	0x008c


	//----- nvinfo : EIATTR_SW_WAR
	.align		4
.L_3929:
        /*03d4*/ 	.byte	0x04, 0x36
        /*03d6*/ 	.short	(.L_3931 - .L_3930)
.L_3930:
        /*03d8*/ 	.word	0x00000008
.L_3931:


//--------------------- .nv.info._ZN4vllm25paged_attention_v2_kernelI13__nv_bfloat16hLi112ELi32ELi128ELNS_18Fp8KVCacheDataTypeE2ELb1ELi512EEEvPfS3_PT_PKS4_PKT0_SA_ifPKiSC_iPKfiiiSE_SE_iiiii --------------------------
	.section	.nv.info._ZN4vllm25paged_attention_v2_kernelI13__nv_bfloat16hLi112ELi32ELi128ELNS_18Fp8KVCacheDataTypeE2ELb1ELi512EEEvPfS3_PT_PKS4_PKT0_SA_ifPKiSC_iPKfiiiSE_SE_iiiii,"",@"SHT_CUDA_INFO"
	.sectionflags	@""
	.align	4


	//----- nvinfo : EIATTR_CUDA_API_VERSION
	.align		4
        /*0000*/ 	.byte	0x04, 0x37
        /*0002*/ 	.short	(.L_3933 - .L_3932)
.L_3932:
        /*0004*/ 	.word	0x00000082


	//----- nvinfo : EIATTR_KPARAM_INFO
	.align		4
.L_3933:
        /*0008*/ 	.byte	0x04, 0x17
        /*000a*/ 	.short	(.L_3935 - .L_3934)
.L_3934:
        /*000c*/ 	.word	0x00000000
        /*0010*/ 	.short	0x0015
        /*0012*/ 	.short	0x0088
        /*0014*/ 	.byte	0x00, 0xf0, 0x11, 0x00


	//----- nvinfo : EIATTR_KPARAM_INFO
	.align		4
.L_3935:
        /*0018*/ 	.byte	0x04, 0x17
        /*001a*/ 	.short	(.L_3937 - .L_3936)
.L_3936:
        /*001c*/ 	.word	0x00000000
        /*0020*/ 	.short	0x0014
        /*0022*/ 	.short	0x0084
        /*0024*/ 	.byte	0x00, 0xf0, 0x11, 0x00


	//----- nvinfo : EIATTR_KPARAM_INFO
	.align		4
.L_3937:
        /*0028*/ 	.byte	0x04, 0x17
        /*002a*/ 	.short	(.L_3939 - .L_3938)
.L_3938:
        /*002c*/ 	.word	0x00000000
        /*0030*/ 	.short	0x0013
        /*0032*/ 	.short	0x0080
        /*0034*/ 	.byte	0x00, 0xf0, 0x11, 0x00


	//----- nvinfo : EIATTR_KPARAM_INFO
	.align		4
.L_3939:
        /*0038*/ 	.byte	0x04, 0x17
        /*003a*/ 	.short	(.L_3941 - .L_3940)
.L_3940:
        /*003c*/ 	.word	0x00000000
        /*0040*/ 	.short	0x0012
        /*0042*/ 	.short	0x007c
        /*0044*/ 	.byte	0x00, 0xf0, 0x11, 0x00


	//----- nvinfo : EIATTR_KPARAM_INFO
	.align		4
.L_3941:
        /*0048*/ 	.byte	0x04, 0x17
        /*004a*/ 	.short	(.L_3943 - .L_3942)
.L_3942:
        /*004c*/ 	.word	0x00000000
        /*0050*/ 	.short	0x0011
        /*0052*/ 	.short	0x0078
        /*0054*/ 	.byte	0x00, 0xf0, 0x11, 0x00


	//----- nvinfo : EIATTR_KPARAM_INFO
	.align		4
.L_3943:
        /*0058*/ 	.byte	0x04, 0x17
        /*005a*/ 	.short	(.L_3945 - .L_3944)
.L_3944:
        /*005c*/ 	.word	0x00000000
        /*0060*/ 	.short	0x0010
        /*0062*/ 	.short	0x0070
        /*0064*/ 	.byte	0x00, 0xf0, 0x21, 0x00


	//----- nvinfo : EIATTR_KPARAM_INFO
	.align		4
.L_3945:
        /*0068*/ 	.byte	0x04, 0x17
        /*006a*/ 	.short	(.L_3947 - .L_3946)
.L_3946:
        /*006c*/ 	.word	0x00000000
        /*0070*/ 	.short	0x000f
        /*0072*/ 	.short	0x0068
        /*0074*/ 	.byte	0x00, 0xf0, 0x21, 0x00


	//----- nvinfo : EIATTR_KPARAM_INFO
	.align		4
.L_3947:
        /*0078*/ 	.byte	0x04, 0x17
        /*007a*/ 	.short	(.L_3949 - .L_3948)
.L_3948:
        /*007c*/ 	.word	0x00000000
        /*0080*/ 	.short	0x000e
        /*0082*/ 	.short	0x0060
        /*0084*/ 	.byte	0x00, 0xf0, 0x11, 0x00


	//----- nvinfo : EIATTR_KPARAM_INFO
	.align		4
.L_3949:
        /*0088*/ 	.byte	0x04, 0x17
        /*008a*/ 	.short	(.L_3951 - .L_3950)
.L_3950:
        /*008c*/ 	.word	0x00000000
        /*0090*/ 	.short	0x000d
        /*0092*/ 	.short	0x005c
        /*0094*/ 	.byte	0x00, 0xf0, 0x11, 0x00


	//----- nvinfo : EIATTR_KPARAM_INFO
	.align		4
.L_3951:
        /*0098*/ 	.byte	0x04, 0x17
        /*009a*/ 	.short	(.L_3953 - .L_3952)
.L_3952:
        /*009c*/ 	.word	0x00000000
        /*00a0*/ 	.short	0x000c
        /*00a2*/ 	.short	0x0058
        /*00a4*/ 	.byte	0x00, 0xf0, 0x11, 0x00


	//----- nvinfo : EIATTR_KPARAM_INFO
	.align		4
.L_3953:
        /*00a8*/ 	.byte	0x04, 0x17
        /*00aa*/ 	.short	(.L_3955 - .L_3954)
.L_3954:
        /*00ac*/ 	.word	0x00000000
        /*00b0*/ 	.short	0x000b
        /*00b2*/ 	.short	0x0050
        /*00b4*/ 	.byte	0x00, 0xf0, 0x21, 0x00


	//----- nvinfo : EIATTR_KPARAM_INFO
	.align		4
.L_3955:
        /*00b8*/ 	.byte	0x04, 0x17
        /*00ba*/ 	.short	(.L_3957 - .L_3956)
.L_3956:
        /*00bc*/ 	.word	0x00000000
        /*00c0*/ 	.short	0x000a
        /*00c2*/ 	.short	0x0048
        /*00c4*/ 	.byte	0x00, 0xf0, 0x11, 0x00


	//----- nvinfo : EIATTR_KPARAM_INFO
	.align		4
.L_3957:
        /*00c8*/ 	.byte	0x04, 0x17
        /*00ca*/ 	.short	(.L_3959 - .L_3958)
.L_3958:
        /*00cc*/ 	.word	0x00000000
        /*00d0*/ 	.short	0x0009
        /*00d2*/ 	.short	0x0040
        /*00d4*/ 	.byte	0x00, 0xf0, 0x21, 0x00


	//----- nvinfo : EIATTR_KPARAM_INFO
	.align		4
.L_3959:
        /*00d8*/ 	.byte	0x04, 0x17
        /*00da*/ 	.short	(.L_3961 - .L_3960)
.L_3960:
        /*00dc*/ 	.word	0x00000000
        /*00e0*/ 	.short	0x0008
        /*00e2*/ 	.short	0x0038
        /*00e4*/ 	.byte	0x00, 0xf0, 0x21, 0x00


	//----- nvinfo : EIATTR_KPARAM_INFO
	.align		4
.L_3961:
        /*00e8*/ 	.byte	0x04, 0x17
        /*00ea*/ 	.short	(.L_3963 - .L_3962)
.L_3962:
        /*00ec*/ 	.word	0x00000000
        /*00f0*/ 	.short	0x0007
        /*00f2*/ 	.short	0x0034
        /*00f4*/ 	.byte	0x00, 0xf0, 0x11, 0x00


	//----- nvinfo : EIATTR_KPARAM_INFO
	.align		4
.L_3963:
        /*00f8*/ 	.byte	0x04, 0x17
        /*00fa*/ 	.short	(.L_3965 - .L_3964)
.L_3964:
        /*00fc*/ 	.word	0x00000000
        /*0100*/ 	.short	0x0006
        /*0102*/ 	.short	0x0030
        /*0104*/ 	.byte	0x00, 0xf0, 0x11, 0x00


	//----- nvinfo : EIATTR_KPARAM_INFO
	.align		4
.L_3965:
        /*0108*/ 	.byte	0x04, 0x17
        /*010a*/ 	.short	(.L_3967 - .L_3966)
.L_3966:
        /*010c*/ 	.word	0x00000000
        /*0110*/ 	.short	0x0005
        /*0112*/ 	.short	0x0028
        /*0114*/ 	.byte	0x00, 0xf0, 0x21, 0x00


	//----- nvinfo : EIATTR_KPARAM_INFO
	.align		4
.L_3967:
        /*0118*/ 	.byte	0x04, 0x17
        /*011a*/ 	.short	(.L_3969 - .L_3968)
.L_3968:
        /*011c*/ 	.word	0x00000000
        /*0120*/ 	.short	0x0004
        /*0122*/ 	.short	0x0020
        /*0124*/ 	.byte	0x00, 0xf0, 0x21, 0x00


	//----- nvinfo : EIATTR_KPARAM_INFO
	.align		4
.L_3969:
        /*0128*/ 	.byte	0x04, 0x17
        /*012a*/ 	.short	(.L_3971 - .L_3970)
.L_3970:
        /*012c*/ 	.word	0x00000000
        /*0130*/ 	.short	0x0003
        /*0132*/ 	.short	0x0018
        /*0134*/ 	.byte	0x00, 0xf0, 0x21, 0x00


	//----- nvinfo : EIATTR_KPARAM_INFO
	.align		4
.L_3971:
        /*0138*/ 	.byte	0x04, 0x17
        /*013a*/ 	.short	(.L_3973 - .L_3972)
.L_3972:
        /*013c*/ 	.word	0x00000000
        /*0140*/ 	.short	0x0002
        /*0142*/ 	.short	0x0010
        /*0144*/ 	.byte	0x00, 0xf0, 0x21, 0x00


	//----- nvinfo : EIATTR_KPARAM_INFO
	.align		4
.L_3973:
        /*0148*/ 	.byte	0x04, 0x17
        /*014a*/ 	.short	(.L_3975 - .L_3974)
.L_3974:
        /*014c*/ 	.word	0x00000000
        /*0150*/ 	.short	0x0001
        /*0152*/ 	.short	0x0008
        /*0154*/ 	.byte	0x00, 0xf0, 0x21, 0x00


	//----- nvinfo : EIATTR_KPARAM_INFO
	.align		4
.L_3975:
        /*0158*/ 	.byte	0x04, 0x17
        /*015a*/ 	.short	(.L_3977 - .L_3976)
.L_3976:
        /*015c*/ 	.word	0x00000000
        /*0160*/ 	.short	0x0000
        /*0162*/ 	.short	0x0000
        /*0164*/ 	.byte	0x00, 0xf0, 0x21, 0x00


	//----- nvinfo : EIATTR_SPARSE_MMA_MASK
	.align		4
.L_3977:
        /*0168*/ 	.byte	0x03, 0x50
        /*016a*/ 	.short	0x0000


	//----- nvinfo : EIATTR_MAXREG_COUNT
	.align		4
        /*016c*/ 	.byte	0x03, 0x1b
        /*016e*/ 	.short	0x00ff


	//----- nvinfo : EIATTR_NUM_BARRIERS
	.align		4
        /*0170*/ 	.byte	0x02, 0x4c
        /*0172*/ 	.byte	0x01
	.zero		1


	//----- nvinfo : EIATTR_EXTERNS
	.align		4
        /*0174*/ 	.byte	0x04, 0x0f
        /*0176*/ 	.short	(.L_3979 - .L_3978)


	//   ....[0]....
	.align		4
.L_3978:
        /*0178*/ 	.word	index@(__assertfail)


	//----- nvinfo : EIATTR_MERCURY_ISA_VERSION
	.align		4
.L_3979:
        /*017c*/ 	.byte	0x03, 0x5f
        /*017e*/ 	.short	0x0101


	//----- nvinfo : EIATTR_COOP_GROUP_MASK_REGIDS
	.align		4
        /*0180*/ 	.byte	0x04, 0x29
        /*0182*/ 	.short	(.L_3981 - .L_3980)


	//   ....[0]....
.L_3980:
        /*0184*/ 	.word	0xffffffff


	//   ....[1]....
        /*0188*/ 	.word	0xffffffff


	//   ....[2]....
        /*018c*/ 	.word	0xffffffff


	//   ....[3]....
        /*0190*/ 	.word	0xffffffff


	//   ....[4]....
        /*0194*/ 	.word	0xffffffff


	//   ....[5]....
        /*0198*/ 	.word	0xffffffff


	//   ....[6]....
        /*019c*/ 	.word	0xffffffff


	//   ....[7]....
        /*01a0*/ 	.word	0xffffffff


	//   ....[8]....
        /*01a4*/ 	.word	0xffffffff


	//   ....[9]....
        /*01a8*/ 	.word	0xffffffff


	//   ....[10]....
        /*01ac*/ 	.word	0xffffffff


	//   ....[11]....
        /*01b0*/ 	.word	0xffffffff


	//   ....[12]....
        /*01b4*/ 	.word	0xffffffff


	//   ....[13]....
        /*01b8*/ 	.word	0xffffffff


	//   ....[14]....
        /*01bc*/ 	.word	0xffffffff


	//   ....[15]....
        /*01c0*/ 	.word	0xffffffff


	//   ....[16]....
        /*01c4*/ 	.word	0xffffffff


	//   ....[17]....
        /*01c8*/ 	.word	0xffffffff


	//   ....[18]....
        /*01cc*/ 	.word	0xffffffff


	//   ....[19]....
        /*01d0*/ 	.word	0xffffffff


	//   ....[20]....
        /*01d4*/ 	.word	0xffffffff


	//   ....[21]....
        /*01d8*/ 	.word	0xffffffff


	//   ....[22]....
        /*01dc*/ 	.word	0xffffffff


	//   ....[23]....
        /*01e0*/ 	.word	0xffffffff


	//   ....[24]....
        /*01e4*/ 	.word	0xffffffff


	//   ....[25]....
        /*01e8*/ 	.word	0xffffffff


	//   ....[26]....
        /*01ec*/ 	.word	0xffffffff


	//   ....[27]....
        /*01f0*/ 	.word	0xffffffff


	//   ....[28]....
        /*01f4*/ 	.word	0xffffffff


	//   ....[29]....
        /*01f8*/ 	.word	0xffffffff


	//   ....[30]....
        /*01fc*/ 	.word	0x0500000f


	//   ....[31]....
        /*0200*/ 	.word	0x0500000f


	//   ....[32]....
        /*0204*/ 	.word	0x0500000f


	//   ....[33]....
        /*0208*/ 	.word	0x0500000f


	//   ....[34]....
        /*020c*/ 	.word	0x0500000f


	//   ....[35]....
        /*0210*/ 	.word	0x0500000f


	//   ....[36]....
        /*0214*/ 	.word	0x0500000f


	//   ....[37]....
        /*0218*/ 	.word	0x0500000f


	//   ....[38]....
        /*021c*/ 	.word	0x0500000f


	//   ....[39]....
        /*0220*/ 	.word	0x0500000f


	//   ....[40]....
        /*0224*/ 	.word	0x0500000f


	//   ....[41]....
        /*0228*/ 	.word	0x0500000f


	//   ....[42]....
        /*022c*/ 	.word	0x0500000f


	//   ....[43]....
        /*0230*/ 	.word	0x0500000f


	//   ....[44]....
        /*0234*/ 	.word	0x0500000f


	//   ....[45]....
        /*0238*/ 	.word	0x0500000f


	//   ....[46]....
        /*023c*/ 	.word	0x0500000f


	//   ....[47]....
        /*0240*/ 	.word	0x0500000f


	//   ....[48]....
        /*0244*/ 	.word	0x0500000f


	//   ....[49]....
        /*0248*/ 	.word	0x0500000f


	//   ....[50]....
        /*024c*/ 	.word	0x0500000f


	//   ....[51]....
        /*0250*/ 	.word	0x0500000f


	//   ....[52]....
        /*0254*/ 	.word	0x0500000f


	//   ....[53]....
        /*0258*/ 	.word	0x0500000f


	//   ....[54]....
        /*025c*/ 	.word	0x0500000f


	//   ....[55]....
        /*0260*/ 	.word	0x0500000f


	//   ....[56]....
        /*0264*/ 	.word	0x0500000f


	//   ....[57]....
        /*0268*/ 	.word	0x0500000f


	//   ....[58]....
        /*026c*/ 	.word	0x0500000f


	//   ....[59]....
        /*0270*/ 	.word	0x0500000f


	//   ....[60]....
        /*0274*/ 	.word	0x0500000f


	//   ....[61]....
        /*0278*/ 	.word	0x0500000f


	//   ....[62]....
        /*027c*/ 	.word	0x0500000f


	//----- nvinfo : EIATTR_COOP_GROUP_INSTR_OFFSETS
	.align		4
.L_3981:
        /*0280*/ 	.byte	0x04, 0x28
        /*0282*/ 	.short	(.L_3983 - .L_3982)


	//   ....[0]....
.L_3982:
        /*0284*/ 	.word	0x000011f0


	//   ....[1]....
        /*0288*/ 	.word	0x00001220


	//   ....[2]....
        /*028c*/ 	.word	0x00001240


	//   ....[3]....
        /*0290*/ 	.word	0x00001260


	//   ....[4]....
        /*0294*/ 	.word	0x00001280


	//   ....[5]....
        /*0298*/ 	.word	0x000013c0


	//   ....[6]....
        /*029c*/ 	.word	0x000013e0


	//   ....[7]....
        /*02a0*/ 	.word	0x00001410


	//   ....[8]....
        /*02a4*/ 	.word	0x000022c0


	//   ....[9]....
        /*02a8*/ 	.word	0x000022f0


	//   ....[10]....
        /*02ac*/ 	.word	0x00002310


	//   ....[11]....
        /*02b0*/ 	.word	0x00002340


	//   ....[12]....
        /*02b4*/ 	.word	0x000023e0


	//   ....[13]....
        /*02b8*/ 	.word	0x00002480


	//   ....[14]....
        /*02bc*/ 	.word	0x000024a0


	//   ....[15]....
        /*02c0*/ 	.word	0x000024c0


	//   ....[16]....
        /*02c4*/ 	.word	0x00003410


	//   ....[17]....
        /*02c8*/ 	.word	0x00003450


	//   ....[18]....
        /*02cc*/ 	.word	0x00003470


	//   ....[19]....
        /*02d0*/ 	.word	0x000034b0


	//   ....[20]....
        /*02d4*/ 	.word	0x000034c0


	//   ....[21]....
        /*02d8*/ 	.word	0x000034d0


	//   ....[22]....
        /*02dc*/ 	.word	0x00003500


	//   ....[23]....
        /*02e0*/ 	.word	0x00003530


	//   ....[24]....
        /*02e4*/ 	.word	0x00003550


	//   ....[25]....
        /*02e8*/ 	.word	0x00003580


	//   ....[26]....
        /*02ec*/ 	.word	0x000035b0


	//   ....[27]....
        /*02f0*/ 	.word	0x000035d0


	//   ....[28]....
        /*02f4*/ 	.word	0x000035f0


	//   ....[29]....
        /*02f8*/ 	.word	0x00003640


	//   ....[30]....
        /*02fc*/ 	.word	0x000047b0


	//   ....[31]....
        /*0300*/ 	.word	0x00004810


	//   ....[32]....
        /*0304*/ 	.word	0x00004870


	//   ....[33]....
        /*0308*/ 	.word	0x000048d0


	//   ....[34]....
        /*030c*/ 	.word	0x00004930


	//   ....[35]....
        /*0310*/ 	.word	0x000049b0


	//   ....[36]....
        /*0314*/ 	.word	0x00004a10


	//   ....[37]....
        /*0318*/ 	.word	0x00004a70


	//   ....[38]....
        /*031c*/ 	.word	0x00004af0


	//   ....[39]....
        /*0320*/ 	.word	0x00004b50


	//   ....[40]....
        /*0324*/ 	.word	0x00004bd0


	//   ....[41]....
        /*0328*/ 	.word	0x00004c30


	//   ....[42]....
        /*032c*/ 	.word	0x00004cb0


	//   ....[43]....
        /*0330*/ 	.word	0x00004d10


	//   ....[44]....
        /*0334*/ 	.word	0x00004d90


	//   ....[45]....
        /*0338*/ 	.word	0x00004df0


	//   ....[46]....
        /*033c*/ 	.word	0x00004e60


	//   ....[47]....
        /*0340*/ 	.word	0x00004ec0


	//   ....[48]....
        /*0344*/ 	.word	0x00004f40


	//   ....[49]....
        /*0348*/ 	.word	0x00004fa0


	//   ....[50]....
        /*034c*/ 	.word	0x00005010


	//   ....[51]....
        /*0350*/ 	.word	0x00005070


	//   ....[52]....
        /*0354*/ 	.word	0x000050f0


	//   ....[53]....
        /*0358*/ 	.word	0x00005150


	//   ....[54]....
        /*035c*/ 	.word	0x000051d0


	//   ....[55]....
        /*0360*/ 	.word	0x00005230


	//   ....[56]....
        /*0364*/ 	.word	0x000052a0


	//   ....[57]....
        /*0368*/ 	.word	0x00005300


	//   ....[58]....
        /*036c*/ 	.word	0x00005360


	//   ....[59]....
        /*0370*/ 	.word	0x000053e0


	//   ....[60]....
        /*0374*/ 	.word	0x00005450


	//   ....[61]....
        /*0378*/ 	.word	0x000054c0


	//   ....[62]....
        /*037c*/ 	.word	0x00005530


	//----- nvinfo : EIATTR_SYSCALL_OFFSETS
	.align		4
.L_3983:
        /*0380*/ 	.byte	0x04, 0x46
        /*0382*/ 	.short	(.L_3985 - .L_3984)


	//   ....[0]....
.L_3984:
        /*0384*/ 	.word	0x00004640


	//   ....[1]....
        /*0388*/ 	.word	0x00004740


	//----- nvinfo : EIATTR_EXIT_INSTR_OFFSETS
	.align		4
.L_3985:
        /*038c*/ 	.byte	0x04, 0x1c
        /*038e*/ 	.short	(.L_3987 - .L_3986)


	//   ....[0]....
.L_3986:
        /*0390*/ 	.word	0x00000090


	//   ....[1]....
        /*0394*/ 	.word	0x00003e40


	//   ....[2]....
        /*0398*/ 	.word	0x00003f00


	//   ....[3]....
        /*039c*/ 	.word	0x00004540


	//   ....[4]....
        /*03a0*/ 	.word	0x00004750


	//----- nvinfo : EIATTR_CRS_STACK_SIZE
	.align		4
.L_3987:
        /*03a4*/ 	.byte	0x04, 0x1e
        /*03a6*/ 	.short	(.L_3989 - .L_3988)
.L_3988:
        /*03a8*/ 	.word	0x00000000


	//----- nvinfo : EIATTR_CBANK_PARAM_SIZE
	.align		4
.L_3989:
        /*03ac*/ 	.byte	0x03, 0x19
        /*03ae*/ 	.short	0x008c


	//----- nvinfo : EIATTR_PARAM_CBANK
	.align		4
        /*03b0*/ 	.byte	0x04, 0x0a
        /*03b2*/ 	.short	(.L_3991 - .L_3990)
	.align		4
.L_3990:
        /*03b4*/ 	.word	index@(.nv.constant0._ZN4vllm25paged_attention_v2_kernelI13__nv_bfloat16hLi112ELi32ELi128ELNS_18Fp8KVCacheDataTypeE2ELb1ELi512EEEvPfS3_PT_PKS4_PKT0_SA_ifPKiSC_iPKfiiiSE_SE_iiiii)
        /*03b8*/ 	.short	0x0210
        /*03ba*/ 	.short	0x008c


	//----- nvinfo : EIATTR_SW_WAR
	.align		4
.L_3991:
        /*03bc*/ 	.byte	0x04, 0x36
        /*03be*/ 	.short	(.L_3993 - .L_3992)
.L_3992:
        /*03c0*/ 	.word	0x00000008
.L_3993:


//--------------------- .nv.info._ZN4vllm25paged_attention_v2_kernelI13__nv_bfloat16hLi96ELi32ELi128ELNS_18Fp8KVCacheDataTypeE2ELb1ELi512EEEvPfS3_PT_PKS4_PKT0_SA_ifPKiSC_iPKfiiiSE_SE_iiiii --------------------------
	.section	.nv.info._ZN4vllm25paged_attention_v2_kernelI13__nv_bfloat16hLi96ELi32ELi128ELNS_18Fp8KVCacheDataTypeE2ELb1ELi512EEEvPfS3_PT_PKS4_PKT0_SA_ifPKiSC_iPKfiiiSE_SE_iiiii,"",@"SHT_CUDA_INFO"
	.sectionflags	@""
	.align	4


	//----- nvinfo : EIATTR_CUDA_API_VERSION
	.align		4
        /*0000*/ 	.byte	0x04, 0x37
        /*0002*/ 	.short	(.L_3995 - .L_3994)
.L_3994:
        /*0004*/ 	.word	0x00000082


	//----- nvinfo : EIATTR_KPARAM_INFO
	.align		4
.L_3995:
        /*0008*/ 	.byte	0x04, 0x17
        /*000a*/ 	.short	(.L_3997 - .L_3996)
.L_3996:
        /*000c*/ 	.word	0x00000000
        /*0010*/ 	.short	0x0015
        /*0012*/ 	.short	0x0088
        /*0014*/ 	.byte	0x00, 0xf0, 0x11, 0x00


	//----- nvinfo : EIATTR_KPARAM_INFO
	.align		4
.L_3997:
        /*0018*/ 	.byte	0x04, 0x17
        /*001a*/ 	.short	(.L_3999 - .L_3998)
.L_3998:
        /*001c*/ 	.word	0x00000000
        /*0020*/ 	.short	0x0014
        /*0022*/ 	.short	0x0084
        /*0024*/ 	.byte	0x00, 0xf0, 0x11, 0x00


	//----- nvinfo : EIATTR_KPARAM_INFO
	.align		4
.L_3999:
        /*0028*/ 	.byte	0x04, 0x17
        /*002a*/ 	.short	(.L_4001 - .L_4000)
.L_4000:
        /*002c*/ 	.word	0x00000000
        /*0030*/ 	.short	0x0013
        /*0032*/ 	.short	0x0080
        /*0034*/ 	.byte	0x00, 0xf0, 0x11, 0x00


	//----- nvinfo : EIATTR_KPARAM_INFO
	.align		4
.L_4001:
        /*0038*/ 	.byte	0x04, 0x17
        /*003a*/ 	.short	(.L_4003 - .L_4002)
.L_4002:
        /*003c*/ 	.word	0x00000000
        /*0040*/ 	.short	0x0012
        /*0042*/ 	.short	0x007c
        /*0044*/ 	.byte	0x00, 0xf0, 0x11, 0x00


	//----- nvinfo : EIATTR_KPARAM_INFO
	.align		4
.L_4003:
        /*0048*/ 	.byte	0x04, 0x17
        /*004a*/ 	.short	(.L_4005 - .L_4004)
.L_4004:
        /*004c*/ 	.word	0x00000000
        /*0050*/ 	.short	0x0011
        /*0052*/ 	.short	0x0078
        /*0054*/ 	.byte	0x00, 0xf0, 0x11, 0x00


	//----- nvinfo : EIATTR_KPARAM_INFO
	.align		4
.L_4005:
        /*0058*/ 	.byte	0x04, 0x17
        /*005a*/ 	.short	(.L_4007 - .L_4006)
.L_4006:
        /*005c*/ 	.word	0x00000000
        /*0060*/ 	.short	0x0010
        /*0062*/ 	.short	0x0070
        /*0064*/ 	.byte	0x00, 0xf0, 0x21, 0x00


	//----- nvinfo : EIATTR_KPARAM_INFO
	.align		4
.L_4007:
        /*0068*/ 	.byte	0x04, 0x17
        /*006a*/ 	.short	(.L_4009 - .L_4008)
.L_4008:
        /*006c*/ 	.word	0x00000000
        /*0070*/ 	.short	0x000f
        /*0072*/ 	.short	0x0068
        /*0074*/ 	.byte	0x00, 0xf0, 0x21, 0x00


	//----- nvinfo : EIATTR_KPARAM_INFO
	.align		4
.L_4009:
        /*0078*/ 	.byte	0x04, 0x17
        /*007a*/ 	.short	(.L_4011 - .L_4010)
.L_4010:
        /*007c*/ 	.word	0x00000000
        /*0080*/ 	.short	0x000e
        /*0082*/ 	.short	0x0060
        /*0084*/ 	.byte	0x00, 0xf0, 0x11, 0x00


	//----- nvinfo : EIATTR_KPARAM_INFO
	.align		4
.L_4011:
        /*0088*/ 	.byte	0x04, 0x17
        /*008a*/ 	.short	(.L_4013 - .L_4012)
.L_4012:
        /*008c*/ 	.word	0x00000000
        /*0090*/ 	.short	0x000d
        /*0092*/ 	.short	0x005c
        /*0094*/ 	.byte	0x00, 0xf0, 0x11, 0x00


	//----- nvinfo : EIATTR_KPARAM_INFO
	.align		4
.L_4013:
        /*0098*/ 	.byte	0x04, 0x17
        /*009a*/ 	.short	(.L_4015 - .L_4014)
.L_4014:
        /*009c*/ 	.word	0x00000000
        /*00a0*/ 	.short	0x000c
        /*00a2*/ 	.short	0x0058
        /*00a4*/ 	.byte	0x00, 0xf0, 0x11, 0x00


	//----- nvinfo : EIATTR_KPARAM_INFO
	.align		4
.L_4015:
        /*00a8*/ 	.byte	0x04, 0x17
        /*00aa*/ 	.short	(.L_4017 - .L_4016)
.L_4016:
        /*00ac*/ 	.word	0x00000000
        /*00b0*/ 	.short	0x000b
        /*00b2*/ 	.short	0x0050
        /*00b4*/ 	.byte	0x00, 0xf0, 0x21, 0x00


	//----- nvinfo : EIATTR_KPARAM_INFO
	.align		4
.L_4017:
        /*00b8*/ 	.byte	0x04, 0x17
        /*00ba*/ 	.short	(.L_4019 - .L_4018)
.L_4018:
        /*00bc*/ 	.word	0x00000000
        /*00c0*/ 	.short	0x000a
        /*00c2*/ 	.short	0x0048
        /*00c4*/ 	.byte	0x00, 0xf0, 0x11, 0x00


	//----- nvinfo : EIATTR_KPARAM_INFO
	.align		4
.L_4019:
        /*00c8*/ 	.byte	0x04, 0x17
        /*00ca*/ 	.short	(.L_4021 - .L_4020)
.L_4020:
        /*00cc*/ 	.word	0x00000000
        /*00d0*/ 	.short	0x0009
        /*00d2*/ 	.short	0x0040
        /*00d4*/ 	.byte	0x00, 0xf0, 0x21, 0x00


	//----- nvinfo : EIATTR_KPARAM_INFO
	.align		4
.L_4021:
        /*00d8*/ 	.byte	0x04, 0x17
        /*00da*/ 	.short	(.L_4023 - .L_4022)
.L_4022:
        /*00dc*/ 	.word	0x00000000
        /*00e0*/ 	.short	0x0008
        /*00e2*/ 	.short	0x0038
        /*00e4*/ 	.byte	0x00, 0xf0, 0x21, 0x00


	//----- nvinfo : EIATTR_KPARAM_INFO
	.align		4
.L_4023:
        /*00e8*/ 	.byte	0x04, 0x17
        /*00ea*/ 	.short	(.L_4025 - .L_4024)
.L_4024:
        /*00ec*/ 	.word	0x00000000
        /*00f0*/ 	.short	0x0007
        /*00f2*/ 	.short	0x0034
        /*00f4*/ 	.byte	0x00, 0xf0, 0x11, 0x00


	//----- nvinfo : EIATTR_KPARAM_INFO
	.align		4
.L_4025:
        /*00f8*/ 	.byte	0x04, 0x17
        /*00fa*/ 	.short	(.L_4027 - .L_4026)
.L_4026:
        /*00fc*/ 	.word	0x00000000
        /*0100*/ 	.short	0x0006
        /*0102*/ 	.short	0x0030
        /*0104*/ 	.byte	0x00, 0xf0, 0x11, 0x00


	//----- nvinfo : EIATTR_KPARAM_INFO
	.align		4
.L_4027:
        /*0108*/ 	.byte	0x04, 0x17
        /*010a*/ 	.short	(.L_4029 - .L_4028)
.L_4028:
        /*010c*/ 	.word	0x00000000
        /*0110*/ 	.short	0x0005
        /*0112*/ 	.short	0x0028
        /*0114*/ 	.byte	0x00, 0xf0, 0x21, 0x00


	//----- nvinfo : EIATTR_KPARAM_INFO
	.align		4
.L_4029:
        /*0118*/ 	.byte	0x04, 0x17
        /*011a*/ 	.short	(.L_4031 - .L_4030)
.L_4030:
        /*011c*/ 	.word	0x00000000
        /*0120*/ 	.short	0x0004
        /*0122*/ 	.short	0x0020
        /*0124*/ 	.byte	0x00, 0xf0, 0x21, 0x00


	//----- nvinfo : EIATTR_KPARAM_INFO
	.align		4
.L_4031:
        /*0128*/ 	.byte	0x04, 0x17
        /*012a*/ 	.short	(.L_4033 - .L_4032)
.L_4032:
        /*012c*/ 	.word	0x00000000
        /*0130*/ 	.short	0x0003
        /*0132*/ 	.short	0x0018
        /*0134*/ 	.byte	0x00, 0xf0, 0x21, 0x00


	//----- nvinfo : EIATTR_KPARAM_INFO
	.align		4
.L_4033:
        /*0138*/ 	.byte	0x04, 0x17
        /*013a*/ 	.short	(.L_4035 - .L_4034)
.L_4034:
        /*013c*/ 	.word	0x00000000
        /*0140*/ 	.short	0x0002
        /*0142*/ 	.short	0x0010
        /*0144*/ 	.byte	0x00, 0xf0, 0x21, 0x00


	//----- nvinfo : EIATTR_KPARAM_INFO
	.align		4
.L_4035:
        /*0148*/ 	.byte	0x04, 0x17
        /*014a*/ 	.short	(.L_4037 - .L_4036)
.L_4036:
        /*014c*/ 	.word	0x00000000
        /*0150*/ 	.short	0x0001
        /*0152*/ 	.short	0x0008
        /*0154*/ 	.byte	0x00, 0xf0, 0x21, 0x00


	//----- nvinfo : EIATTR_KPARAM_INFO
	.align		4
.L_4037:
        /*0158*/ 	.byte	0x04, 0x17
        /*015a*/ 	.short	(.L_4039 - .L_4038)
.L_4038:
        /*015c*/ 	.word	0x00000000
        /*0160*/ 	.short	0x0000
        /*0162*/ 	.short	0x0000
        /*0164*/ 	.byte	0x00, 0xf0, 0x21, 0x00


	//----- nvinfo : EIATTR_SPARSE_MMA_MASK
	.align		4
.L_4039:
        /*0168*/ 	.byte	0x03, 0x50
        /*016a*/ 	.short	0x0000


	//----- nvinfo : EIATTR_MAXREG_COUNT
	.align		4
        /*016c*/ 	.byte	0x03, 0x1b
        /*016e*/ 	.short	0x00ff


	//----- nvinfo : EIATTR_NUM_BARRIERS
	.align		4
        /*0170*/ 	.byte	0x02, 0x4c
        /*0172*/ 	.byte	0x01
	.zero		1


	//----- nvinfo : EIATTR_EXTERNS
	.align		4
        /*0174*/ 	.byte	0x04, 0x0f
        /*0176*/ 	.short	(.L_4041 - .L_4040)


	//   ....[0]....
	.align		4
.L_4040:
        /*0178*/ 	.word	index@(__assertfail)


	//----- nvinfo : EIATTR_MERCURY_ISA_VERSION
	.align		4
.L_4041:
        /*017c*/ 	.byte	0x03, 0x5f
        /*017e*/ 	.short	0x0101


	//----- nvinfo : EIATTR_COOP_GROUP_MASK_REGIDS
	.align		4
        /*0180*/ 	.byte	0x04, 0x29
        /*0182*/ 	.short	(.L_4043 - .L_4042)


	//   ....[0]....
.L_4042:
        /*0184*/ 	.word	0xffffffff


	//   ....[1]....
        /*0188*/ 	.word	0xffffffff


	//   ....[2]....
        /*018c*/ 	.word	0xffffffff


	//   ....[3]....
        /*0190*/ 	.word	0xffffffff


	//   ....[4]....
        /*0194*/ 	.word	0xffffffff


	//   ....[5]....
        /*0198*/ 	.word	0xffffffff


	//   ....[6]....
        /*019c*/ 	.word	0xffffffff


	//   ....[7]....
        /*01a0*/ 	.word	0xffffffff


	//   ....[8]....
        /*01a4*/ 	.word	0xffffffff


	//   ....[9]....
        /*01a8*/ 	.word	0xffffffff


	//   ....[10]....
        /*01ac*/ 	.word	0xffffffff


	//   ....[11]....
        /*01b0*/ 	.word	0xffffffff


	//   ....[12]....
        /*01b4*/ 	.word	0xffffffff


	//   ....[13]....
        /*01b8*/ 	.word	0xffffffff


	//   ....[14]....
        /*01bc*/ 	.word	0xffffffff


	//   ....[15]....
        /*01c0*/ 	.word	0xffffffff


	//   ....[16]....
        /*01c4*/ 	.word	0xffffffff


	//   ....[17]....
        /*01c8*/ 	.word	0xffffffff


	//   ....[18]....
        /*01cc*/ 	.word	0xffffffff


	//   ....[19]....
        /*01d0*/ 	.word	0xffffffff


	//   ....[20]....
        /*01d4*/ 	.word	0xffffffff


	//   ....[21]....
        /*01d8*/ 	.word	0xffffffff


	//   ....[22]....
        /*01dc*/ 	.word	0xffffffff


	//   ....[23]....
        /*01e0*/ 	.word	0xffffffff


	//   ....[24]....
        /*01e4*/ 	.word	0xffffffff


	//   ....[25]....
        /*01e8*/ 	.word	0xffffffff


	//   ....[26]....
        /*01ec*/ 	.word	0xffffffff


	//   ....[27]....
        /*01f0*/ 	.word	0xffffffff


	//   ....[28]....
        /*01f4*/ 	.word	0x0500000f


	//   ....[29]....
        /*01f8*/ 	.word	0x0500000f


	//   ....[30]....
        /*01fc*/ 	.word	0x0500000f


	//   ....[31]....
        /*0200*/ 	.word	0x0500000f


	//   ....[32]....
        /*0204*/ 	.word	0x0500000f


	//   ....[33]....
        /*0208*/ 	.word	0x0500000f


	//   ....[34]....
        /*020c*/ 	.word	0x0500000f


	//   ....[35]....
        /*0210*/ 	.word	0x0500000f


	//   ....[36]....
        /*0214*/ 	.word	0x0500000f


	//   ....[37]....
        /*0218*/ 	.word	0x0500000f


	//   ....[38]....
        /*021c*/ 	.word	0x0500000f


	//   ....[39]....
        /*0220*/ 	.word	0x0500000f


	//   ....[40]....
        /*0224*/ 	.word	0x0500000f


	//   ....[41]....
        /*0228*/ 	.word	0x0500000f


	//   ....[42]....
        /*022c*/ 	.word	0x0500000f


	//   ....[43]....
        /*0230*/ 	.word	0x0500000f


	//   ....[44]....
        /*0234*/ 	.word	0x0500000f


	//   ....[45]....
        /*0238*/ 	.word	0x0500000f


	//   ....[46]....
        /*023c*/ 	.word	0x0500000f


	//   ....[47]....
        /*0240*/ 	.word	0x0500000f


	//   ....[48]....
        /*0244*/ 	.word	0x0500000f


	//   ....[49]....
        /*0248*/ 	.word	0x0500000f


	//   ....[50]....
        /*024c*/ 	.word	0x0500000f


	//   ....[51]....
        /*0250*/ 	.word	0x0500000f


	//   ....[52]....
        /*0254*/ 	.word	0x0500000f


	//   ....[53]....
        /*0258*/ 	.word	0x0500000f


	//   ....[54]....
        /*025c*/ 	.word	0x0500000f


	//   ....[55]....
        /*0260*/ 	.word	0x0500000f


	//   ....[56]....
        /*0264*/ 	.word	0x0500000f


	//----- nvinfo : EIATTR_COOP_GROUP_INSTR_OFFSETS
	.align		4
.L_4043:
        /*0268*/ 	.byte	0x04, 0x28
        /*026a*/ 	.short	(.L_4045 - .L_4044)


	//   ....[0]....
.L_4044:
        /*026c*/ 	.word	0x000011f0


	//   ....[1]....
        /*0270*/ 	.word	0x00001220


	//   ....[2]....
        /*0274*/ 	.word	0x00001240


	//   ....[3]....
        /*0278*/ 	.word	0x00001260


	//   ....[4]....
        /*027c*/ 	.word	0x00001280


	//   ....[5]....
        /*0280*/ 	.word	0x000013c0


	//   ....[6]....
        /*0284*/ 	.word	0x000013e0


	//   ....[7]....
        /*0288*/ 	.word	0x00001410


	//   ....[8]....
        /*028c*/ 	.word	0x000022c0


	//   ....[9]....
        /*0290*/ 	.word	0x000022f0


	//   ....[10]....
        /*0294*/ 	.word	0x00002310


	//   ....[11]....
        /*0298*/ 	.word	0x00002340


	//   ....[12]....
        /*029c*/ 	.word	0x000023e0


	//   ....[13]....
        /*02a0*/ 	.word	0x00002480


	//   ....[14]....
        /*02a4*/ 	.word	0x000024a0


	//   ....[15]....
        /*02a8*/ 	.word	0x000024c0


	//   ....[16]....
        /*02ac*/ 	.word	0x000033f0


	//   ....[17]....
        /*02b0*/ 	.word	0x00003430


	//   ....[18]....
        /*02b4*/ 	.word	0x00003470


	//   ....[19]....
        /*02b8*/ 	.word	0x00003490


	//   ....[20]....
        /*02bc*/ 	.word	0x000034a0


	//   ....[21]....
        /*02c0*/ 	.word	0x000034b0


	//   ....[22]....
        /*02c4*/ 	.word	0x000034e0


	//   ....[23]....
        /*02c8*/ 	.word	0x00003500


	//   ....[24]....
        /*02cc*/ 	.word	0x00003530


	//   ....[25]....
        /*02d0*/ 	.word	0x00003580


	//   ....[26]....
        /*02d4*/ 	.word	0x000035b0


	//   ....[27]....
        /*02d8*/ 	.word	0x000035d0


	//   ....[28]....
        /*02dc*/ 	.word	0x00004590


	//   ....[29]....
        /*02e0*/ 	.word	0x000045f0


	//   ....[30]....
        /*02e4*/ 	.word	0x00004650


	//   ....[31]....
        /*02e8*/ 	.word	0x000046b0


	//   ....[32]....
        /*02ec*/ 	.word	0x00004710


	//   ....[33]....
        /*02f0*/ 	.word	0x00004790


	//   ....[34]....
        /*02f4*/ 	.word	0x000047f0


	//   ....[35]....
        /*02f8*/ 	.word	0x00004850


	//   ....[36]....
        /*02fc*/ 	.word	0x000048d0


	//   ....[37]....
        /*0300*/ 	.word	0x00004930


	//   ....[38]....
        /*0304*/ 	.word	0x000049b0


	//   ....[39]....
        /*0308*/ 	.word	0x00004a10


	//   ....[40]....
        /*030c*/ 	.word	0x00004a80


	//   ....[41]....
        /*0310*/ 	.word	0x00004ae0


	//   ....[42]....
        /*0314*/ 	.word	0x00004b60


	//   ....[43]....
        /*0318*/ 	.word	0x00004bc0


	//   ....[44]....
        /*031c*/ 	.word	0x00004c40


	//   ....[45]....
        /*0320*/ 	.word	0x00004ca0


	//   ....[46]....
        /*0324*/ 	.word	0x00004d20


	//   ....[47]....
        /*0328*/ 	.word	0x00004d80


	//   ....[48]....
        /*032c*/ 	.word	0x00004e00


	//   ....[49]....
        /*0330*/ 	.word	0x00004e60


	//   ....[50]....
        /*0334*/ 	.word	0x00004ee0


	//   ....[51]....
        /*0338*/ 	.word	0x00004f40


	//   ....[52]....
        /*033c*/ 	.word	0x00004fc0


	//   ....[53]....
        /*0340*/ 	.word	0x00005020


	//   ....[54]....
        /*0344*/ 	.word	0x00005080


	//   ....[55]....
        /*0348*/ 	.word	0x000050e0


	//   ....[56]....
        /*034c*/ 	.word	0x00005150


	//----- nvinfo : EIATTR_SYSCALL_OFFSETS
	.align		4
.L_4045:
        /*0350*/ 	.byte	0x04, 0x46
        /*0352*/ 	.short	(.L_4047 - .L_4046)


	//   ....[0]....
.L_4046:
        /*0354*/ 	.word	0x00004420


	//   ....[1]....
        /*0358*/ 	.word	0x00004520


	//----- nvinfo : EIATTR_EXIT_INSTR_OFFSETS
	.align		4
.L_4047:
        /*035c*/ 	.byte	0x04, 0x1c
        /*035e*/ 	.short	(.L_4049 - .L_4048)


	//   ....[0]....
.L_4048:
        /*0360*/ 	.word	0x00000090


	//   ....[1]....
        /*0364*/ 	.word	0x00003d10


	//   ....[2]....
        /*0368*/ 	.word	0x00003dd0


	//   ....[3]....
        /*036c*/ 	.word	0x00004320


	//   ....[4]....
        /*0370*/ 	.word	0x00004530


	//----- nvinfo : EIATTR_CRS_STACK_SIZE
	.align		4
.L_4049:
        /*0374*/ 	.byte	0x04, 0x1e
        /*0376*/ 	.short	(.L_4051 - .L_4050)
.L_4050:
        /*0378*/ 	.word	0x00000000


	//----- nvinfo : EIATTR_CBANK_PARAM_SIZE
	.align		4
.L_4051:
        /*037c*/ 	.byte	0x03, 0x19
        /*037e*/ 	.short	0x008c


	//----- nvinfo : EIATTR_PARAM_CBANK
	.align		4
        /*0380*/ 	.byte	0x04, 0x0a
        /*0382*/ 	.short	(.L_4053 - .L_4052)
	.align		4
.L_4052:
        /*0384*/ 	.word	index@(.nv.constant0._ZN4vllm25paged_attention_v2_kernelI13__nv_bfloat16hLi96ELi32ELi128ELNS_18Fp8KVCacheDataTypeE2ELb1ELi512EEEvPfS3_PT_PKS4_PKT0_SA_ifPKiSC_iPKfiiiSE_SE_iiiii)
        /*0388*/ 	.short	0x0210
        /*038a*/ 	.short	0x008c


	//----- nvinfo : EIATTR_SW_WAR
	.align		4
.L_4053:
        /*038c*/ 	.byte	0x04, 0x36
        /*038e*/ 	.short	(.L_4055 - .L_4054)
.L_4054:
        /*0390*/ 	.word	0x00000008
.L_4055:


//--------------------- .nv.info._ZN4vllm25paged_attention_v2_kernelI13__nv_bfloat16hLi80ELi32ELi128ELNS_18Fp8KVCacheDataTypeE2ELb1ELi512EEEvPfS3_PT_PKS4_PKT0_SA_ifPKiSC_iPKfiiiSE_SE_iiiii --------------------------
	.section	.nv.info._ZN4vllm25paged_attention_v2_kernelI13__nv_bfloat16hLi80ELi32ELi128ELNS_18Fp8KVCacheDataTypeE2ELb1ELi512EEEvPfS3_PT_PKS4_PKT0_SA_ifPKiSC_iPKfiiiSE_SE_iiiii,"",@"SHT_CUDA_INFO"
	.sectionflags	@""
	.align	4


	//----- nvinfo : EIATTR_CUDA_API_VERSION
	.align		4
        /*0000*/ 	.byte	0x04, 0x37
        /*0002*/ 	.short	(.L_4057 - .L_4056)
.L_4056:
        /*0004*/ 	.word	0x00000082


	//----- nvinfo : EIATTR_KPARAM_INFO
	.align		4
.L_4057:
        /*0008*/ 	.byte	0x04, 0x17
        /*000a*/ 	.short	(.L_4059 - .L_4058)
.L_4058:
        /*000c*/ 	.word	0x00000000
        /*0010*/ 	.short	0x0015
        /*0012*/ 	.short	0x0088
        /*0014*/ 	.byte	0x00, 0xf0, 0x11, 0x00


	//----- nvinfo : EIATTR_KPARAM_INFO
	.align		4
.L_4059:
        /*0018*/ 	.byte	0x04, 0x17
        /*001a*/ 	.short	(.L_4061 - .L_4060)
.L_4060:
        /*001c*/ 	.word	0x00000000
        /*0020*/ 	.short	0x0014
        /*0022*/ 	.short	0x0084
        /*0024*/ 	.byte	0x00, 0xf0, 0x11, 0x00


	//----- nvinfo : EIATTR_KPARAM_INFO
	.align		4
.L_4061:
        /*0028*/ 	.byte	0x04, 0x17
        /*002a*/ 	.short	(.L_4063 - .L_4062)
.L_4062:
        /*002c*/ 	.word	0x00000000
        /*0030*/ 	.short	0x0013
        /*0032*/ 	.short	0x0080
        /*0034*/ 	.byte	0x00, 0xf0, 0x11, 0x00


	//----- nvinfo : EIATTR_KPARAM_INFO
	.align		4
.L_4063:
        /*0038*/ 	.byte	0x04, 0x17
        /*003a*/ 	.short	(.L_4065 - .L_4064)
.L_4064:
        /*003c*/ 	.word	0x00000000
        /*0040*/ 	.short	0x0012
        /*0042*/ 	.short	0x007c
        /*0044*/ 	.byte	0x00, 0xf0, 0x11, 0x00


	//----- nvinfo : EIATTR_KPARAM_INFO
	.align		4
.L_4065:
        /*0048*/ 	.byte	0x04, 0x17
        /*004a*/ 	.short	(.L_4067 - .L_4066)
.L_4066:
        /*004c*/ 	.word	0x00000000
        /*0050*/ 	.short	0x0011
        /*0052*/ 	.short	0x0078
        /*0054*/ 	.byte	0x00, 0xf0, 0x11, 0x00


	//----- nvinfo : EIATTR_KPARAM_INFO
	.align		4
.L_4067:
        /*0058*/ 	.byte	0x04, 0x17
        /*005a*/ 	.short	(.L_4069 - .L_4068)
.L_4068:
        /*005c*/ 	.word	0x00000000
        /*0060*/ 	.short	0x0010
        /*0062*/ 	.short	0x0070
        /*0064*/ 	.byte	0x00, 0xf0, 0x21, 0x00


	//----- nvinfo : EIATTR_KPARAM_INFO
	.align		4
.L_4069:
        /*0068*/ 	.byte	0x04, 0x17
        /*006a*/ 	.short	(.L_4071 - .L_4070)
.L_4070:
        /*006c*/ 	.word	0x00000000
        /*0070*/ 	.short	0x000f
        /*0072*/ 	.short	0x0068
        /*0074*/ 	.byte	0x00, 0xf0, 0x21, 0x00


	//----- nvinfo : EIATTR_KPARAM_INFO
	.align		4
.L_4071:
        /*0078*/ 	.byte	0x04, 0x17
        /*007a*/ 	.short	(.L_4073 - .L_4072)
.L_4072:
        /*007c*/ 	.word	0x00000000
        /*0080*/ 	.short	0x000e
        /*0082*/ 	.short	0x0060
        /*0084*/ 	.byte	0x00, 0xf0, 0x11, 0x00


	//----- nvinfo : EIATTR_KPARAM_INFO
	.align		4
.L_4073:
        /*0088*/ 	.byte	0x04, 0x17
        /*008a*/ 	.short	(.L_4075 - .L_4074)
.L_4074:
        /*008c*/ 	.word	0x00000000
        /*0090*/ 	.short	0x000d
        /*0092*/ 	.short	0x005c
        /*0094*/ 	.byte	0x00, 0xf0, 0x11, 0x00


	//----- nvinfo : EIATTR_KPARAM_INFO
	.align		4
.L_4075:
        /*0098*/ 	.byte	0x04, 0x17
        /*009a*/ 	.short	(.L_4077 - .L_4076)
.L_4076:
        /*009c*/ 	.word	0x00000000
        /*00a0*/ 	.short	0x000c
        /*00a2*/ 	.short	0x0058
        /*00a4*/ 	.byte	0x00, 0xf0, 0x11, 0x00


	//----- nvinfo : EIATTR_KPARAM_INFO
	.align		4
.L_4077:
        /*00a8*/ 	.byte	0x04, 0x17
        /*00aa*/ 	.short	(.L_4079 - .L_4078)
.L_4078:
        /*00ac*/ 	.word	0x00000000
        /*00b0*/ 	.short	0x000b
        /*00b2*/ 	.short	0x0050
        /*00b4*/ 	.byte	0x00, 0xf0, 0x21, 0x00


	//----- nvinfo : EIATTR_KPARAM_INFO
	.align		4
.L_4079:
        /*00b8*/ 	.byte	0x04, 0x17
        /*00ba*/ 	.short	(.L_4081 - .L_4080)
.L_4080:
        /*00bc*/ 	.word	0x00000000
        /*00c0*/ 	.short	0x000a
        /*00c2*/ 	.short	0x0048
        /*00c4*/ 	.byte	0x00, 0xf0, 0x11, 0x00


	//----- nvinfo : EIATTR_KPARAM_INFO
	.align		4
.L_4081:
        /*00c8*/ 	.byte	0x04, 0x17
        /*00ca*/ 	.short	(.L_4083 - .L_4082)
.L_4082:
        /*00cc*/ 	.word	0x00000000
        /*00d0*/ 	.short	0x0009
        /*00d2*/ 	.short	0x0040
        /*00d4*/ 	.byte	0x00, 0xf0, 0x21, 0x00


	//----- nvinfo : EIATTR_KPARAM_INFO
	.align		4
.L_4083:
        /*00d8*/ 	.byte	0x04, 0x17
        /*00da*/ 	.short	(.L_4085 - .L_4084)
.L_4084:
        /*00dc*/ 	.word	0x00000000
        /*00e0*/ 	.short	0x0008
        /*00e2*/ 	.short	0x0038
        /*00e4*/ 	.byte	0x00, 0xf0, 0x21, 0x00


	//----- nvinfo : EIATTR_KPARAM_INFO
	.align		4
.L_4085:
        /*00e8*/ 	.byte	0x04, 0x17
        /*00ea*/ 	.short	(.L_4087 - .L_4086)
.L_4086:
        /*00ec*/ 	.word	0x00000000
        /*00f0*/ 	.short	0x0007
        /*00f2*/ 	.short	0x0034
        /*00f4*/ 	.byte	0x00, 0xf0, 0x11, 0x00


	//----- nvinfo : EIATTR_KPARAM_INFO
	.align		4
.L_4087:
        /*00f8*/ 	.byte	0x04, 0x17
        /*00fa*/ 	.short	(.L_4089 - .L_4088)
.L_4088:
        /*00fc*/ 	.word	0x00000000
        /*0100*/ 	.short	0x0006
        /*0102*/ 	.short	0x0030
        /*0104*/ 	.byte	0x00, 0xf0, 0x11, 0x00


	//----- nvinfo : EIATTR_KPARAM_INFO
	.align		4
.L_4089:
        /*0108*/ 	.byte	0x04, 0x17
        /*010a*/ 	.short	(.L_4091 - .L_4090)
.L_4090:
        /*010c*/ 	.word	0x00000000
        /*0110*/ 	.short	0x0005
        /*0112*/ 	.short	0x0028
        /*0114*/ 	.byte	0x00, 0xf0, 0x21, 0x00


	//----- nvinfo : EIATTR_KPARAM_INFO
	.align		4
.L_4091:
        /*0118*/ 	.byte	0x04, 0x17
        /*011a*/ 	.short	(.L_4093 - .L_4092)
.L_4092:
        /*011c*/ 	.word	0x00000000
        /*0120*/ 	.short	0x0004
        /*0122*/ 	.short	0x0020
        /*0124*/ 	.byte	0x00, 0xf0, 0x21, 0x00


	//----- nvinfo : EIATTR_KPARAM_INFO
	.align		4
.L_4093:
        /*0128*/ 	.byte	0x04, 0x17
        /*012a*/ 	.short	(.L_4095 - .L_4094)
.L_4094:
        /*012c*/ 	.word	0x00000000
        /*0130*/ 	.short	0x0003
        /*0132*/ 	.short	0x0018
        /*0134*/ 	.byte	0x00, 0xf0, 0x21, 0x00


	//----- nvinfo : EIATTR_KPARAM_INFO
	.align		4
.L_4095:
        /*0138*/ 	.byte	0x04, 0x17
        /*013a*/ 	.short	(.L_4097 - .L_4096)
.L_4096:
        /*013c*/ 	.word	0x00000000
        /*0140*/ 	.short	0x0002
        /*0142*/ 	.short	0x0010
        /*0144*/ 	.byte	0x00, 0xf0, 0x21, 0x00


	//----- nvinfo : EIATTR_KPARAM_INFO
	.align		4
.L_4097:
        /*0148*/ 	.byte	0x04, 0x17
        /*014a*/ 	.short	(.L_4099 - .L_4098)
.L_4098:
        /*014c*/ 	.word	0x00000000
        /*0150*/ 	.short	0x0001
        /*0152*/ 	.short	0x0008
        /*0154*/ 	.byte	0x00, 0xf0, 0x21, 0x00


	//----- nvinfo : EIATTR_KPARAM_INFO
	.align		4
.L_4099:
        /*0158*/ 	.byte	0x04, 0x17
        /*015a*/ 	.short	(.L_4101 - .L_4100)
.L_4100:
        /*015c*/ 	.word	0x00000000
        /*0160*/ 	.short	0x0000
        /*0162*/ 	.short	0x0000
        /*0164*/ 	.byte	0x00, 0xf0, 0x21, 0x00


	//----- nvinfo : EIATTR_SPARSE_MMA_MASK
	.align		4
.L_4101:
        /*0168*/ 	.byte	0x03, 0x50
        /*016a*/ 	.short	0x0000


	//----- nvinfo : EIATTR_MAXREG_COUNT
	.align		4
        /*016c*/ 	.byte	0x03, 0x1b
        /*016e*/ 	.short	0x00ff


	//----- nvinfo : EIATTR_NUM_BARRIERS
	.align		4
        /*0170*/ 	.byte	0x02, 0x4c
        /*0172*/ 	.byte	0x01
	.zero		1


	//----- nvinfo : EIATTR_EXTERNS
	.align		4
        /*0174*/ 	.byte	0x04, 0x0f
        /*0176*/ 	.short	(.L_4103 - .L_4102)


	//   ....[0]....
	.align		4
.L_4102:
        /*0178*/ 	.word	index@(__assertfail)


	//----- nvinfo : EIATTR_MERCURY_ISA_VERSION
	.align		4
.L_4103:
        /*017c*/ 	.byte	0x03, 0x5f
        /*017e*/ 	.short	0x0101


	//----- nvinfo : EIATTR_COOP_GROUP_MASK_REGIDS
	.align		4
        /*0180*/ 	.byte	0x04, 0x29
        /*0182*/ 	.short	(.L_4105 - .L_4104)


	//   ....[0]....
.L_4104:
        /*0184*/ 	.word	0xffffffff


	//   ....[1]....
        /*0188*/ 	.word	0xffffffff


	//   ....[2]....
        /*018c*/ 	.word	0xffffffff


	//   ....[3]....
        /*0190*/ 	.word	0xffffffff


	//   ....[4]....
        /*0194*/ 	.word	0xffffffff


	//   ....[5]....
        /*0198*/ 	.word	0xffffffff


	//   ....[6]....
        /*019c*/ 	.word	0xffffffff


	//   ....[7]....
        /*01a0*/ 	.word	0xffffffff


	//   ....[8]....
        /*01a4*/ 	.word	0xffffffff


	//   ....[9]....
        /*01a8*/ 	.word	0xffffffff


	//   ....[10]....
        /*01ac*/ 	.word	0xffffffff


	//   ....[11]....
        /*01b0*/ 	.word	0xffffffff


	//   ....[12]....
        /*01b4*/ 	.word	0xffffffff


	//   ....[13]....
        /*01b8*/ 	.word	0xffffffff


	//   ....[14]....
        /*01bc*/ 	.word	0xffffffff


	//   ....[15]....
        /*01c0*/ 	.word	0xffffffff


	//   ....[16]....
        /*01c4*/ 	.word	0xffffffff


	//   ....[17]....
        /*01c8*/ 	.word	0xffffffff


	//   ....[18]....
        /*01cc*/ 	.word	0xffffffff


	//   ....[19]....
        /*01d0*/ 	.word	0xffffffff


	//   ....[20]....
        /*01d4*/ 	.word	0xffffffff


	//   ....[21]....
        /*01d8*/ 	.word	0xffffffff


	//   ....[22]....
        /*01dc*/ 	.word	0xffffffff


	//   ....[23]....
        /*01e0*/ 	.word	0xffffffff


	//   ....[24]....
        /*01e4*/ 	.word	0xffffffff


	//   ....[25]....
        /*01e8*/ 	.word	0xffffffff


	//   ....[26]....
        /*01ec*/ 	.word	0x0500000f


	//   ....[27]....
        /*01f0*/ 	.word	0x0500000f


	//   ....[28]....
        /*01f4*/ 	.word	0x0500000f


	//   ....[29]....
        /*01f8*/ 	.word	0x0500000f


	//   ....[30]....
        /*01fc*/ 	.word	0x0500000f


	//   ....[31]....
        /*0200*/ 	.word	0x0500000f


	//   ....[32]....
        /*0204*/ 	.word	0x0500000f


	//   ....[33]....
        /*0208*/ 	.word	0x0500000f


	//   ....[34]....
        /*020c*/ 	.word	0x0500000f


	//   ....[35]....
        /*0210*/ 	.word	0x0500000f


	//   ....[36]....
        /*0214*/ 	.word	0x0500000f


	//   ....[37]....
        /*0218*/ 	.word	0x0500000f


	//   ....[38]....
        /*021c*/ 	.word	0x0500000f


	//   ....[39]....
        /*0220*/ 	.word	0x0500000f


	//   ....[40]....
        /*0224*/ 	.word	0x0500000f


	//   ....[41]....
        /*0228*/ 	.word	0x0500000f


	//   ....[42]....
        /*022c*/ 	.word	0x0500000f


	//   ....[43]....
        /*0230*/ 	.word	0x0500000f


	//   ....[44]....
        /*0234*/ 	.word	0x0500000f


	//   ....[45]....
        /*0238*/ 	.word	0x0500000f


	//   ....[46]....
        /*023c*/ 	.word	0x0500000f


	//   ....[47]....
        /*0240*/ 	.word	0x0500000f


	//   ....[48]....
        /*0244*/ 	.word	0x0500000f


	//   ....[49]....
        /*0248*/ 	.word	0x0500000f


	//   ....[50]....
        /*024c*/ 	.word	0x0500000f


	//----- nvinfo : EIATTR_COOP_GROUP_INSTR_OFFSETS
	.align		4
.L_4105:
        /*0250*/ 	.byte	0x04, 0x28
        /*0252*/ 	.short	(.L_4107 - .L_4106)


	//   ....[0]....
.L_4106:
        /*0254*/ 	.word	0x000011e0


	//   ....[1]....
        /*0258*/ 	.word	0x00001210


	//   ....[2]....
        /*025c*/ 	.word	0x00001230


	//   ....[3]....
        /*0260*/ 	.word	0x00001250


	//   ....[4]....
        /*0264*/ 	.word	0x00001270


	//   ....[5]....
        /*0268*/ 	.word	0x000013b0


	//   ....[6]....
        /*026c*/ 	.word	0x000013d0


	//   ....[7]....
        /*0270*/ 	.word	0x00001400


	//   ....[8]....
        /*0274*/ 	.word	0x000022b0


	//   ....[9]....
        /*0278*/ 	.word	0x000022e0


	//   ....[10]....
        /*027c*/ 	.word	0x00002300


	//   ....[11]....
        /*0280*/ 	.word	0x00002330


	//   ....[12]....
        /*0284*/ 	.word	0x000023e0


	//   ....[13]....
        /*0288*/ 	.word	0x00002470


	//   ....[14]....
        /*028c*/ 	.word	0x00002490


	//   ....[15]....
        /*0290*/ 	.word	0x000024b0


	//   ....[16]....
        /*0294*/ 	.word	0x00003480


	//   ....[17]....
        /*0298*/ 	.word	0x00003490


	//   ....[18]....
        /*029c*/ 	.word	0x000034a0


	//   ....[19]....
        /*02a0*/ 	.word	0x000034b0


	//   ....[20]....
        /*02a4*/ 	.word	0x000034c0


	//   ....[21]....
        /*02a8*/ 	.word	0x000034d0


	//   ....[22]....
        /*02ac*/ 	.word	0x000034e0


	//   ....[23]....
        /*02b0*/ 	.word	0x00003500


	//   ....[24]....
        /*02b4*/ 	.word	0x00003520


	//   ....[25]....
        /*02b8*/ 	.word	0x00003540


	//   ....[26]....
        /*02bc*/ 	.word	0x00004370


	//   ....[27]....
        /*02c0*/ 	.word	0x000043d0


	//   ....[28]....
        /*02c4*/ 	.word	0x00004430


	//   ....[29]....
        /*02c8*/ 	.word	0x00004490


	//   ....[30]....
        /*02cc*/ 	.word	0x000044f0


	//   ....[31]....
        /*02d0*/ 	.word	0x00004570


	//   ....[32]....
        /*02d4*/ 	.word	0x000045e0


	//   ....[33]....
        /*02d8*/ 	.word	0x00004640


	//   ....[34]....
        /*02dc*/ 	.word	0x000046c0


	//   ....[35]....
        /*02e0*/ 	.word	0x00004720


	//   ....[36]....
        /*02e4*/ 	.word	0x000047a0


	//   ....[37]....
        /*02e8*/ 	.word	0x00004800


	//   ....[38]....
        /*02ec*/ 	.word	0x00004880


	//   ....[39]....
        /*02f0*/ 	.word	0x000048e0


	//   ....[40]....
        /*02f4*/ 	.word	0x00004960


	//   ....[41]....
        /*02f8*/ 	.word	0x000049c0


	//   ....[42]....
        /*02fc*/ 	.word	0x00004a40


	//   ....[43]....
        /*0300*/ 	.word	0x00004aa0


	//   ....[44]....
        /*0304*/ 	.word	0x00004b20


	//   ....[45]....
        /*0308*/ 	.word	0x00004b80


	//   ....[46]....
        /*030c*/ 	.word	0x00004c00


	//   ....[47]....
        /*0310*/ 	.word	0x00004c60


	//   ....[48]....
        /*0314*/ 	.word	0x00004cd0


	//   ....[49]....
        /*0318*/ 	.word	0x00004d30


	//   ....[50]....
        /*031c*/ 	.word	0x00004da0


	//----- nvinfo : EIATTR_SYSCALL_OFFSETS
	.align		4
.L_4107:
        /*0320*/ 	.byte	0x04, 0x46
        /*0322*/ 	.short	(.L_4109 - .L_4108)


	//   ....[0]....
.L_4108:
        /*0324*/ 	.word	0x00004200


	//   ....[1]....
        /*0328*/ 	.word	0x00004300


	//----- nvinfo : EIATTR_EXIT_INSTR_OFFSETS
	.align		4
.L_4109:
        /*032c*/ 	.byte	0x04, 0x1c
        /*032e*/ 	.short	(.L_4111 - .L_4110)


	//   ....[0]....
.L_4110:
        /*0330*/ 	.word	0x00000090


	//   ....[1]....
        /*0334*/ 	.word	0x00003bd0


	//   ....[2]....
        /*0338*/ 	.word	0x00003c90


	//   ....[3]....
        /*033c*/ 	.word	0x00004100


	//   ....[4]....
        /*0340*/ 	.word	0x00004310


	//----- nvinfo : EIATTR_CRS_STACK_SIZE
	.align		4
.L_4111:
        /*0344*/ 	.byte	0x04, 0x1e
        /*0346*/ 	.short	(.L_4113 - .L_4112)
.L_4112:
        /*0348*/ 	.word	0x00000000


	//----- nvinfo : EIATTR_CBANK_PARAM_SIZE
	.align		4
.L_4113:
        /*034c*/ 	.byte	0x03, 0x19
        /*034e*/ 	.short	0x008c


	//----- nvinfo : EIATTR_PARAM_CBANK
	.align		4
        /*0350*/ 	.byte	0x04, 0x0a
        /*0352*/ 	.short	(.L_4115 - .L_4114)
	.align		4
.L_4114:
        /*0354*/ 	.word	index@(.nv.constant0._ZN4vllm25paged_attention_v2_kernelI13__nv_bfloat16hLi80ELi32ELi128ELNS_18Fp8KVCacheDataTypeE2ELb1ELi512EEEvPfS3_PT_PKS4_PKT0_SA_ifPKiSC_iPKfiiiSE_SE_iiiii)
        /*0358*/ 	.short	0x0210
        /*035a*/ 	.short	0x008c


	//----- nvinfo : EIATTR_SW_WAR
	.align		4
.L_4115:
        /*035c*/ 	.byte	0x04, 0x36
        /*035e*/ 	.short	(.L_4117 - .L_4116)
.L_4116:
        /*0360*/ 	.word	0x00000008
.L_4117:


//--------------------- .nv.info._ZN4vllm25paged_attention_v2_kernelI13__nv_bfloat16hLi64ELi32ELi128ELNS_18Fp8KVCacheDataTypeE2ELb1ELi512EEEvPfS3_PT_PKS4_PKT0_SA_ifPKiSC_iPKfiiiSE_SE_iiiii --------------------------
	.section	.nv.info._ZN4vllm25paged_attention_v2_kernelI13__nv_bfloat16hLi64ELi32ELi128ELNS_18Fp8KVCacheDataTypeE2ELb1ELi512EEEvPfS3_PT_PKS4_PKT0_SA_ifPKiSC_iPKfiiiSE_SE_iiiii,"",@"SHT_CUDA_INFO"
	.sectionflags	@""
	.align	4


	//----- nvinfo : EIATTR_CUDA_API_VERSION
	.align		4
        /*0000*/ 	.byte	0x04, 0x37
        /*0002*/ 	.short	(.L_4119 - .L_4118)
.L_4118:
        /*0004*/ 	.word	0x00000082


	//----- nvinfo : EIATTR_KPARAM_INFO
	.align		4
.L_4119:
        /*0008*/ 	.byte	0x04, 0x17
        /*000a*/ 	.short	(.L_4121 - .L_4120)
.L_4120:
        /*000c*/ 	.word	0x00000000
        /*0010*/ 	.short	0x0015
        /*0012*/ 	.short	0x0088
        /*0014*/ 	.byte	0x00, 0xf0, 0x11, 0x00


	//----- nvinfo : EIATTR_KPARAM_INFO
	.align		4
.L_4121:
        /*0018*/ 	.byte	0x04, 0x17
        /*001a*/ 	.short	(.L_4123 - .L_4122)
.L_4122:
        /*001c*/ 	.word	0x00000000
        /*0020*/ 	.short	0x0014
        /*0022*/ 	.short	0x0084
        /*0024*/ 	.byte	0x00, 0xf0, 0x11, 0x00


	//----- nvinfo : EIATTR_KPARAM_INFO
	.align		4
.L_4123:
        /*0028*/ 	.byte	0x04, 0x17
        /*002a*/ 	.short	(.L_4125 - .L_4124)
.L_4124:
        /*002c*/ 	.word	0x00000000
        /*0030*/ 	.short	0x0013
        /*0032*/ 	.short	0x0080
        /*0034*/ 	.byte	0x00, 0xf0, 0x11, 0x00


	//----- nvinfo : EIATTR_KPARAM_INFO
	.align		4
.L_4125:
        /*0038*/ 	.byte	0x04, 0x17
        /*003a*/ 	.short	(.L_4127 - .L_4126)
.L_4126:
        /*003c*/ 	.word	0x00000000
        /*0040*/ 	.short	0x0012
        /*0042*/ 	.short	0x007c
        /*0044*/ 	.byte	0x00, 0xf0, 0x11, 0x00


	//----- nvinfo : EIATTR_KPARAM_INFO
	.align		4
.L_4127:
        /*0048*/ 	.byte	0x04, 0x17
        /*004a*/ 	.short	(.L_4129 - .L_4128)
.L_4128:
        /*004c*/ 	.word	0x00000000
        /*0050*/ 	.short	0x0011
        /*0052*/ 	.short	0x0078
        /*0054*/ 	.byte	0x00, 0xf0, 0x11, 0x00


	//----- nvinfo : EIATTR_KPARAM_INFO
	.align		4
.L_4129:
        /*0058*/ 	.byte	0x04, 0x17
        /*005a*/ 	.short	(.L_4131 - .L_4130)
.L_4130:
        /*005c*/ 	.word	0x00000000
        /*0060*/ 	.short	0x0010
        /*0062*/ 	.short	0x0070
        /*0064*/ 	.byte	0x00, 0xf0, 0x21, 0x00


	//----- nvinfo : EIATTR_KPARAM_INFO
	.align		4
.L_4131:
        /*0068*/ 	.byte	0x04, 0x17
        /*006a*/ 	.short	(.L_4133 - .L_4132)
.L_4132:
        /*006c*/ 	.word	0x00000000
        /*0070*/ 	.short	0x000f
        /*0072*/ 	.short	0x0068
        /*0074*/ 	.byte	0x00, 0xf0, 0x21, 0x00


	//----- nvinfo : EIATTR_KPARAM_INFO
	.align		4
.L_4133:
        /*0078*/ 	.byte	0x04, 0x17
        /*007a*/ 	.short	(.L_4135 - .L_4134)
.L_4134:
        /*007c*/ 	.word	0x00000000
        /*0080*/ 	.short	0x000e
        /*0082*/ 	.short	0x0060
        /*0084*/ 	.byte	0x00, 0xf0, 0x11, 0x00


	//----- nvinfo : EIATTR_KPARAM_INFO
	.align		4
.L_4135:
        /*0088*/ 	.byte	0x04, 0x17
        /*008a*/ 	.short	(.L_4137 - .L_4136)
.L_4136:
        /*008c*/ 	.word	0x00000000
        /*0090*/ 	.short	0x000d
        /*0092*/ 	.short	0x005c
        /*0094*/ 	.byte	0x00, 0xf0, 0x11, 0x00


	//----- nvinfo : EIATTR_KPARAM_INFO
	.align		4
.L_4137:
        /*0098*/ 	.byte	0x04, 0x17
        /*009a*/ 	.short	(.L_4139 - .L_4138)
.L_4138:
        /*009c*/ 	.word	0x00000000
        /*00a0*/ 	.short	0x000c
        /*00a2*/ 	.short	0x0058
        /*00a4*/ 	.byte	0x00, 0xf0, 0x11, 0x00


	//----- nvinfo : EIATTR_KPARAM_INFO
	.align		4
.L_4139:
        /*00a8*/ 	.byte	0x04, 0x17
        /*00aa*/ 	.short	(.L_4141 - .L_4140)
.L_4140:
        /*00ac*/ 	.word	0x00000000
        /*00b0*/ 	.short	0x000b
        /*00b2*/ 	.short	0x0050
        /*00b4*/ 	.byte	0x00, 0xf0, 0x21, 0x00


	//----- nvinfo : EIATTR_KPARAM_INFO
	.align		4
.L_4141:
        /*00b8*/ 	.byte	0x04, 0x17
        /*00ba*/ 	.short	(.L_4143 - .L_4142)
.L_4142:
        /*00bc*/ 	.word	0x00000000
        /*00c0*/ 	.short	0x000a
        /*00c2*/ 	.short	0x0048
        /*00c4*/ 	.byte	0x00, 0xf0, 0x11, 0x00


	//----- nvinfo : EIATTR_KPARAM_INFO
	.align		4
.L_4143:
        /*00c8*/ 	.byte	0x04, 0x17
        /*00ca*/ 	.short	(.L_4145 - .L_4144)
.L_4144:
        /*00cc*/ 	.word	0x00000000
        /*00d0*/ 	.short	0x0009
        /*00d2*/ 	.short	0x0040
        /*00d4*/ 	.byte	0x00, 0xf0, 0x21, 0x00


	//----- nvinfo : EIATTR_KPARAM_INFO
	.align		4
.L_4145:
        /*00d8*/ 	.byte	0x04, 0x17
        /*00da*/ 	.short	(.L_4147 - .L_4146)
.L_4146:
        /*00dc*/ 	.word	0x00000000
        /*00e0*/ 	.short	0x0008
        /*00e2*/ 	.short	0x0038
        /*00e4*/ 	.byte	0x00, 0xf0, 0x21, 0x00


	//----- nvinfo : EIATTR_KPARAM_INFO
	.align		4
.L_4147:
        /*00e8*/ 	.byte	0x04, 0x17
        /*00ea*/ 	.short	(.L_4149 - .L_4148)
.L_4148:
        /*00ec*/ 	.word	0x00000000
        /*00f0*/ 	.short	0x0007
        /*00f2*/ 	.short	0x0034
        /*00f4*/ 	.byte	0x00, 0xf0, 0x11, 0x00


	//----- nvinfo : EIATTR_KPARAM_INFO
	.align		4
.L_4149:
        /*00f8*/ 	.byte	0x04, 0x17
        /*00fa*/ 	.short	(.L_4151 - .L_4150)
.L_4150:
        /*00fc*/ 	.word	0x00000000
        /*0100*/ 	.short	0x0006
        /*0102*/ 	.short	0x0030
        /*0104*/ 	.byte	0x00, 0xf0, 0x11, 0x00


	//----- nvinfo : EIATTR_KPARAM_INFO
	.align		4
.L_4151:
        /*0108*/ 	.byte	0x04, 0x17
        /*010a*/ 	.short	(.L_4153 - .L_4152)
.L_4152:
        /*010c*/ 	.word	0x00000000
        /*0110*/ 	.short	0x0005
        /*0112*/ 	.short	0x0028
        /*0114*/ 	.byte	0x00, 0xf0, 0x21, 0x00


	//----- nvinfo : EIATTR_KPARAM_INFO
	.align		4
.L_4153:
        /*0118*/ 	.byte	0x04, 0x17
        /*011a*/ 	.short	(.L_4155 - .L_4154)
.L_4154:
        /*011c*/ 	.word	0x00000000
        /*0120*/ 	.short	0x0004
        /*0122*/ 	.short	0x0020
        /*0124*/ 	.byte	0x00, 0xf0, 0x21, 0x00


	//----- nvinfo : EIATTR_KPARAM_INFO
	.align		4
.L_4155:
        /*0128*/ 	.byte	0x04, 0x17
        /*012a*/ 	.short	(.L_4157 - .L_4156)
.L_4156:
        /*012c*/ 	.word	0x00000000
        /*0130*/ 	.short	0x0003
        /*0132*/ 	.short	0x0018
        /*0134*/ 	.byte	0x00, 0xf0, 0x21, 0x00


	//----- nvinfo : EIATTR_KPARAM_INFO
	.align		4
.L_4157:
        /*0138*/ 	.byte	0x04, 0x17
        /*013a*/ 	.short	(.L_4159 - .L_4158)
.L_4158:
        /*013c*/ 	.word	0x00000000
        /*0140*/ 	.short	0x0002
        /*0142*/ 	.short	0x0010
        /*0144*/ 	.byte	0x00, 0xf0, 0x21, 0x00


	//----- nvinfo : EIATTR_KPARAM_INFO
	.align		4
.L_4159:
        /*0148*/ 	.byte	0x04, 0x17
        /*014a*/ 	.short	(.L_4161 - .L_4160)
.L_4160:
        /*014c*/ 	.word	0x00000000
        /*0150*/ 	.short	0x0001
        /*0152*/ 	.short	0x0008
        /*0154*/ 	.byte	0x00, 0xf0, 0x21, 0x00


	//----- nvinfo : EIATTR_KPARAM_INFO
	.align		4
.L_4161:
        /*0158*/ 	.byte	0x04, 0x17
        /*015a*/ 	.short	(.L_4163 - .L_4162)
.L_4162:
        /*015c*/ 	.word	0x00000000
        /*0160*/ 	.short	0x0000
        /*0162*/ 	.short	0x0000
        /*0164*/ 	.byte	0x00, 0xf0, 0x21, 0x00


	//----- nvinfo : EIATTR_SPARSE_MMA_MASK
	.align		4
.L_4163:
        /*0168*/ 	.byte	0x03, 0x50
        /*016a*/ 	.short	0x0000


	//----- nvinfo : EIATTR_MAXREG_COUNT
	.align		4
        /*016c*/ 	.byte	0x03, 0x1b
        /*016e*/ 	.short	0x00ff


	//----- nvinfo : EIATTR_NUM_BARRIERS
	.align		4
        /*0170*/ 	.byte	0x02, 0x4c
        /*0172*/ 	.byte	0x01
	.zero		1


	//----- nvinfo : EIATTR_EXTERNS
	.align		4
        /*0174*/ 	.byte	0x04, 0x0f
        /*0176*/ 	.short	(.L_4165 - .L_4164)


	//   ....[0]....
	.align		4
.L_4164:
        /*0178*/ 	.word	index@(__assertfail)


	//----- nvinfo : EIATTR_MERCURY_ISA_VERSION
	.align		4
.L_4165:
        /*017c*/ 	.byte	0x03, 0x5f
        /*017e*/ 	.short	0x0101


	//----- nvinfo : EIATTR_COOP_GROUP_MASK_REGIDS
	.align		4
        /*0180*/ 	.byte	0x04, 0x29
        /*0182*/ 	.short	(.L_4167 - .L_4166)


	//   ....[0]....
.L_4166:
        /*0184*/ 	.word	0xffffffff


	//   ....[1]....
        /*0188*/ 	.word	0xffffffff


	//   ....[2]....
        /*018c*/ 	.word	0xffffffff


	//   ....[3]....
        /*0190*/ 	.word	0xffffffff


	//   ....[4]....
        /*0194*/ 	.word	0xffffffff


	//   ....[5]....
        /*0198*/ 	.word	0xffffffff


	//   ....[6]....
        /*019c*/ 	.word	0xffffffff


	//   ....[7]....
        /*01a0*/ 	.word	0xffffffff


	//   ....[8]....
        /*01a4*/ 	.word	0xffffffff


	//   ....[9]....
        /*01a8*/ 	.word	0xffffffff


	//   ....[10]....
        /*01ac*/ 	.word	0xffffffff


	//   ....[11]....
        /*01b0*/ 	.word	0xffffffff


	//   ....[12]....
        /*01b4*/ 	.word	0xffffffff


	//   ....[13]....
        /*01b8*/ 	.word	0xffffffff


	//   ....[14]....
        /*01bc*/ 	.word	0xffffffff


	//   ....[15]....
        /*01c0*/ 	.word	0xffffffff


	//   ....[16]....
        /*01c4*/ 	.word	0xffffffff


	//   ....[17]....
        /*01c8*/ 	.word	0xffffffff


	//   ....[18]....
        /*01cc*/ 	.word	0xffffffff


	//   ....[19]....
        /*01d0*/ 	.word	0xffffffff


	//   ....[20]....
        /*01d4*/ 	.word	0xffffffff


	//   ....[21]....
        /*01d8*/ 	.word	0xffffffff


	//   ....[22]....
        /*01dc*/ 	.word	0xffffffff


	//   ....[23]....
        /*01e0*/ 	.word	0xffffffff


	//   ....[24]....
        /*01e4*/ 	.word	0x0500000f


	//   ....[25]....
        /*01e8*/ 	.word	0x0500000f


	//   ....[26]....
        /*01ec*/ 	.word	0x0500000f


	//   ....[27]....
        /*01f0*/ 	.word	0x0500000f


	//   ....[28]....
        /*01f4*/ 	.word	0x0500000f


	//   ....[29]....
        /*01f8*/ 	.word	0x0500000f


	//   ....[30]....
        /*01fc*/ 	.word	0x0500000f


	//   ....[31]....
        /*0200*/ 	.word	0x0500000f


	//   ....[32]....
        /*0204*/ 	.word	0x0500000f


	//   ....[33]....
        /*0208*/ 	.word	0x0500000f


	//   ....[34]....
        /*020c*/ 	.word	0x0500000f


	//   ....[35]....
        /*0210*/ 	.word	0x0500000f


	//   ....[36]....
        /*0214*/ 	.word	0x0500000f


	//   ....[37]....
        /*0218*/ 	.word	0x0500000f


	//   ....[38]....
        /*021c*/ 	.word	0x0500000f


	//   ....[39]....
        /*0220*/ 	.word	0x0500000f


	//   ....[40]....
        /*0224*/ 	.word	0x0500000f


	//   ....[41]....
        /*0228*/ 	.word	0x0500000f


	//   ....[42]....
        /*022c*/ 	.word	0x0500000f


	//   ....[43]....
        /*0230*/ 	.word	0x0500000f


	//   ....[44]....
        /*0234*/ 	.word	0x0500000f


	//----- nvinfo : EIATTR_COOP_GROUP_INSTR_OFFSETS
	.align		4
.L_4167:
        /*0238*/ 	.byte	0x04, 0x28
        /*023a*/ 	.short	(.L_4169 - .L_4168)


	//   ....[0]....
.L_4168:
        /*023c*/ 	.word	0x000011f0


	//   ....[1]....
        /*0240*/ 	.word	0x00001220


	//   ....[2]....
        /*0244*/ 	.word	0x00001240


	//   ....[3]....
        /*0248*/ 	.word	0x00001260


	//   ....[4]....
        /*024c*/ 	.word	0x00001280


	//   ....[5]....
        /*0250*/ 	.word	0x000013c0


	//   ....[6]....
        /*0254*/ 	.word	0x000013e0


	//   ....[7]....
        /*0258*/ 	.word	0x00001410


	//   ....[8]....
        /*025c*/ 	.word	0x000022c0


	//   ....[9]....
        /*0260*/ 	.word	0x000022f0


	//   ....[10]....
        /*0264*/ 	.word	0x00002310


	//   ....[11]....
        /*0268*/ 	.word	0x00002340


	//   ....[12]....
        /*026c*/ 	.word	0x000023e0


	//   ....[13]....
        /*0270*/ 	.word	0x00002480


	//   ....[14]....
        /*0274*/ 	.word	0x000024a0


	//   ....[15]....
        /*0278*/ 	.word	0x000024c0


	//   ....[16]....
        /*027c*/ 	.word	0x00003440


	//   ....[17]....
        /*0280*/ 	.word	0x00003460


	//   ....[18]....
        /*0284*/ 	.word	0x00003470


	//   ....[19]....
        /*0288*/ 	.word	0x00003480


	//   ....[20]....
        /*028c*/ 	.word	0x00003490


	//   ....[21]....
        /*0290*/ 	.word	0x000034a0


	//   ....[22]....
        /*0294*/ 	.word	0x000034b0


	//   ....[23]....
        /*0298*/ 	.word	0x000034d0


	//   ....[24]....
        /*029c*/ 	.word	0x00004110


	//   ....[25]....
        /*02a0*/ 	.word	0x00004170


	//   ....[26]....
        /*02a4*/ 	.word	0x000041d0


	//   ....[27]....
        /*02a8*/ 	.word	0x00004230


	//   ....[28]....
        /*02ac*/ 	.word	0x00004290


	//   ....[29]....
        /*02b0*/ 	.word	0x00004310


	//   ....[30]....
        /*02b4*/ 	.word	0x00004370


	//   ....[31]....
        /*02b8*/ 	.word	0x000043d0


	//   ....[32]....
        /*02bc*/ 	.word	0x00004450


	//   ....[33]....
        /*02c0*/ 	.word	0x000044b0


	//   ....[34]....
        /*02c4*/ 	.word	0x00004530


	//   ....[35]....
        /*02c8*/ 	.word	0x00004590


	//   ....[36]....
        /*02cc*/ 	.word	0x00004610


	//   ....[37]....
        /*02d0*/ 	.word	0x00004670


	//   ....[38]....
        /*02d4*/ 	.word	0x000046f0


	//   ....[39]....
        /*02d8*/ 	.word	0x00004750


	//   ....[40]....
        /*02dc*/ 	.word	0x000047d0


	//   ....[41]....
        /*02e0*/ 	.word	0x00004830


	//   ....[42]....
        /*02e4*/ 	.word	0x000048b0


	//   ....[43]....
        /*02e8*/ 	.word	0x00004910


	//   ....[44]....
        /*02ec*/ 	.word	0x00004990


	//----- nvinfo : EIATTR_SYSCALL_OFFSETS
	.align		4
.L_4169:
        /*02f0*/ 	.byte	0x04, 0x46
        /*02f2*/ 	.short	(.L_4171 - .L_4170)


	//   ....[0]....
.L_4170:
        /*02f4*/ 	.word	0x00003fa0


	//   ....[1]....
        /*02f8*/ 	.word	0x000040a0


	//----- nvinfo : EIATTR_EXIT_INSTR_OFFSETS
	.align		4
.L_4171:
        /*02fc*/ 	.byte	0x04, 0x1c
        /*02fe*/ 	.short	(.L_4173 - .L_4172)


	//   ....[0]....
.L_4172:
        /*0300*/ 	.word	0x00000090


	//   ....[1]....
        /*0304*/ 	.word	0x00003a50


	//   ....[2]....
        /*0308*/ 	.word	0x00003b10


	//   ....[3]....
        /*030c*/ 	.word	0x00003ea0


	//   ....[4]....
        /*0310*/ 	.word	0x000040b0


	//----- nvinfo : EIATTR_CRS_STACK_SIZE
	.align		4
.L_4173:
        /*0314*/ 	.byte	0x04, 0x1e
        /*0316*/ 	.short	(.L_4175 - .L_4174)
.L_4174:
        /*0318*/ 	.word	0x00000000


	//----- nvinfo : EIATTR_CBANK_PARAM_SIZE
	.align		4
.L_4175:
        /*031c*/ 	.byte	0x03, 0x19
        /*031e*/ 	.short	0x008c


	//----- nvinfo : EIATTR_PARAM_CBANK
	.align		4
        /*0320*/ 	.byte	0x04, 0x0a
        /*0322*/ 	.short	(.L_4177 - .L_4176)
	.align		4
.L_4176:
        /*0324*/ 	.word	index@(.nv.constant0._ZN4vllm25paged_attention_v2_kernelI13__nv_bfloat16hLi64ELi32ELi128ELNS_18Fp8KVCacheDataTypeE2ELb1ELi512EEEvPfS3_PT_PKS4_PKT0_SA_ifPKiSC_iPKfiiiSE_SE_iiiii)
        /*0328*/ 	.short	0x0210
        /*032a*/ 	.short	0x008c


	//----- nvinfo : EIATTR_SW_WAR
	.align		4
.L_4177:
        /*032c*/ 	.byte	0x04, 0x36
        /*032e*/ 	.short	(.L_4179 - .L_4178)
.L_4178:
        /*0330*/ 	.word	0x00000008
.L_4179:


//--------------------- .nv.info._ZN4vllm25paged_attention_v2_kernelI13__nv_bfloat16hLi32ELi32ELi128ELNS_18Fp8KVCacheDataTypeE2ELb1ELi512EEEvPfS3_PT_PKS4_PKT0_SA_ifPKiSC_iPKfiiiSE_SE_iiiii --------------------------
	.section	.nv.info._ZN4vllm25paged_attention_v2_kernelI13__nv_bfloat16hLi32ELi32ELi128ELNS_18Fp8KVCacheDataTypeE2ELb1ELi512EEEvPfS3_PT_PKS4_PKT0_SA_ifPKiSC_iPKfiiiSE_SE_iiiii,"",@"SHT_CUDA_INFO"
	.sectionflags	@""
	.align	4


	//----- nvinfo : EIATTR_CUDA_API_VERSION
	.align		4
        /*0000*/ 	.byte	0x04, 0x37
        /*0002*/ 	.short	(.L_4181 - .L_4180)
.L_4180:
        /*0004*/ 	.word	0x00000082


	//----- nvinfo : EIATTR_KPARAM_INFO
	.align		4
.L_4181:
        /*0008*/ 	.byte	0x04, 0x17
        /*000a*/ 	.short	(.L_4183 - .L_4182)
.L_4182:
        /*000c*/ 	.word	0x00000000
        /*0010*/ 	.short	0x0015
        /*0012*/ 	.short	0x0088
        /*0014*/ 	.byte	0x00, 0xf0, 0x11, 0x00


	//----- nvinfo : EIATTR_KPARAM_INFO
	.align		4
.L_4183:
        /*0018*/ 	.byte	0x04, 0x17
        /*001a*/ 	.short	(.L_4185 - .L_4184)
.L_4184:
        /*001c*/ 	.word	0x00000000
        /*0020*/ 	.short	0x0014
        /*0022*/ 	.short	0x0084
        /*0024*/ 	.byte	0x00, 0xf0, 0x11, 0x00


	//----- nvinfo : EIATTR_KPARAM_INFO
	.align		4
.L_4185:
        /*0028*/ 	.byte	0x04, 0x17
        /*002a*/ 	.short	(.L_4187 - .L_4186)
.L_4186:
        /*002c*/ 	.word	0x00000000
        /*0030*/ 	.short	0x0013
        /*0032*/ 	.short	0x0080
        /*0034*/ 	.byte	0x00, 0xf0, 0x11, 0x00


	//----- nvinfo : EIATTR_KPARAM_INFO
	.align		4
.L_4187:
        /*0038*/ 	.byte	0x04, 0x17
        /*003a*/ 	.short	(.L_4189 - .L_4188)
.L_4188:
        /*003c*/ 	.word	0x00000000
        /*0040*/ 	.short	0x0012
        /*0042*/ 	.short	0x007c
        /*0044*/ 	.byte	0x00, 0xf0, 0x11, 0x00


	//----- nvinfo : EIATTR_KPARAM_INFO
	.align		4
.L_4189:
        /*0048*/ 	.byte	0x04, 0x17
        /*004a*/ 	.short	(.L_4191 - .L_4190)
.L_4190:
        /*004c*/ 	.word	0x00000000
        /*0050*/ 	.short	0x0011
        /*0052*/ 	.short	0x0078
        /*0054*/ 	.byte	0x00, 0xf0, 0x11, 0x00


	//----- nvinfo : EIATTR_KPARAM_INFO
	.align		4
.L_4191:
        /*0058*/ 	.byte	0x04, 0x17
        /*005a*/ 	.short	(.L_4193 - .L_4192)
.L_4192:
        /*005c*/ 	.word	0x00000000
        /*0060*/ 	.short	0x0010
        /*0062*/ 	.short	0x0070
        /*0064*/ 	.byte	0x00, 0xf0, 0x21, 0x00


	//----- nvinfo : EIATTR_KPARAM_INFO
	.align		4
.L_4193:
        /*0068*/ 	.byte	0x04, 0x17
        /*006a*/ 	.short	(.L_4195 - .L_4194)
.L_4194:
        /*006c*/ 	.word	0x00000000
        /*0070*/ 	.short	0x000f
        /*0072*/ 	.short	0x0068
        /*0074*/ 	.byte	0x00, 0xf0, 0x21, 0x00


	//----- nvinfo : EIATTR_KPARAM_INFO
	.align		4
.L_4195:
        /*0078*/ 	.byte	0x04, 0x17
        /*007a*/ 	.short	(.L_4197 - .L_4196)
.L_4196:
        /*007c*/ 	.word	0x00000000
        /*0080*/ 	.short	0x000e
        /*0082*/ 	.short	0x0060
        /*0084*/ 	.byte	0x00, 0xf0, 0x11, 0x00


	//----- nvinfo : EIATTR_KPARAM_INFO
	.align		4
.L_4197:
        /*0088*/ 	.byte	0x04, 0x17
        /*008a*/ 	.short	(.L_4199 - .L_4198)
.L_4198:
        /*008c*/ 	.word	0x00000000
        /*0090*/ 	.short	0x000d
        /*0092*/ 	.short	0x005c
        /*0094*/ 	.byte	0x00, 0xf0, 0x11, 0x00


	//----- nvinfo : EIATTR_KPARAM_INFO
	.align		4
.L_4199:
        /*0098*/ 	.byte	0x04, 0x17
        /*009a*/ 	.short	(.L_4201 - .L_4200)
.L_4200:
        /*009c*/ 	.word	0x00000000
        /*00a0*/ 	.short	0x000c
        /*00a2*/ 	.short	0x0058
        /*00a4*/ 	.byte	0x00, 0xf0, 0x11, 0x00


	//----- nvinfo : EIATTR_KPARAM_INFO
	.align		4
.L_4201:
        /*00a8*/ 	.byte	0x04, 0x17
        /*00aa*/ 	.short	(.L_4203 - .L_4202)
.L_4202:
        /*00ac*/ 	.word	0x00000000
        /*00b0*/ 	.short	0x000b
        /*00b2*/ 	.short	0x0050
        /*00b4*/ 	.byte	0x00, 0xf0, 0x21, 0x00


	//----- nvinfo : EIATTR_KPARAM_INFO
	.align		4
.L_4203:
        /*00b8*/ 	.byte	0x04, 0x17
        /*00ba*/ 	.short	(.L_4205 - .L_4204)
.L_4204:
        /*00bc*/ 	.word	0x00000000
        /*00c0*/ 	.short	0x000a
        /*00c2*/ 	.short	0x0048
        /*00c4*/ 	.byte	0x00, 0xf0, 0x11, 0x00


	//----- nvinfo : EIATTR_KPARAM_INFO
	.align		4
.L_4205:
        /*00c8*/ 	.byte	0x04, 0x17
        /*00ca*/ 	.short	(.L_4207 - .L_4206)
.L_4206:
        /*00cc*/ 	.word	0x00000000
        /*00d0*/ 	.short	0x0009
        /*00d2*/ 	.short	0x0040
        /*00d4*/ 	.byte	0x00, 0xf0, 0x21, 0x00


	//----- nvinfo : EIATTR_KPARAM_INFO
	.align		4
.L_4207:
        /*00d8*/ 	.byte	0x04, 0x17
        /*00da*/ 	.short	(.L_4209 - .L_4208)
.L_4208:
        /*00dc*/ 	.word	0x00000000
        /*00e0*/ 	.short	0x0008
        /*00e2*/ 	.short	0x0038
        /*00e4*/ 	.byte	0x00, 0xf0, 0x21, 0x00


	//----- nvinfo : EIATTR_KPARAM_INFO
	.align		4
.L_4209:
        /*00e8*/ 	.byte	0x04, 0x17
        /*00ea*/ 	.short	(.L_4211 - .L_4210)
.L_4210:
        /*00ec*/ 	.word	0x00000000
        /*00f0*/ 	.short	0x0007
        /*00f2*/ 	.short	0x0034
        /*00f4*/ 	.byte	0x00, 0xf0, 0x11, 0x00


	//----- nvinfo : EIATTR_KPARAM_INFO
	.align		4
.L_4211:
        /*00f8*/ 	.byte	0x04, 0x17
        /*00fa*/ 	.short	(.L_4213 - .L_4212)
.L_4212:
        /*00fc*/ 	.word	0x00000000
        /*0100*/ 	.short	0x0006
        /*0102*/ 	.short	0x0030
        /*0104*/ 	.byte	0x00, 0xf0, 0x11, 0x00


	//----- nvinfo : EIATTR_KPARAM_INFO
	.align		4
.L_4213:
        /*0108*/ 	.byte	0x04, 0x17
        /*010a*/ 	.short	(.L_4215 - .L_4214)
.L_4214:
        /*010c*/ 	.word	0x00000000
        /*0110*/ 	.short	0x0005
        /*0112*/ 	.short	0x0028
        /*0114*/ 	.byte	0x00, 0xf0, 0x21, 0x00


	//----- nvinfo : EIATTR_KPARAM_INFO
	.align		4
.L_4215:
        /*0118*/ 	.byte	0x04, 0x17
        /*011a*/ 	.short	(.L_4217 - .L_4216)
.L_4216:
        /*011c*/ 	.word	0x00000000
        /*0120*/ 	.short	0x0004
        /*0122*/ 	.short	0x0020
        /*0124*/ 	.byte	0x00, 0xf0, 0x21, 0x00


	//----- nvinfo : EIATTR_KPARAM_INFO
	.align		4
.L_4217:
        /*0128*/ 	.byte	0x04, 0x17
        /*012a*/ 	.short	(.L_4219 - .L_4218)
.L_4218:
        /*012c*/ 	.word	0x00000000
        /*0130*/ 	.short	0x0003
        /*0132*/ 	.short	0x0018
        /*0134*/ 	.byte	0x00, 0xf0, 0x21, 0x00


	//----- nvinfo : EIATTR_KPARAM_INFO
	.align		4
.L_4219:
        /*0138*/ 	.byte	0x04, 0x17
        /*013a*/ 	.short	(.L_4221 - .L_4220)
.L_4220:
        /*013c*/ 	.word	0x00000000
        /*0140*/ 	.short	0x0002
        /*0142*/ 	.short	0x0010
        /*0144*/ 	.byte	0x00, 0xf0, 0x21, 0x00


	//----- nvinfo : EIATTR_KPARAM_INFO
	.align		4
.L_4221:
        /*0148*/ 	.byte	0x04, 0x17
        /*014a*/ 	.short	(.L_4223 - .L_4222)
.L_4222:
        /*014c*/ 	.word	0x00000000
        /*0150*/ 	.short	0x0001
        /*0152*/ 	.short	0x0008
        /*0154*/ 	.byte	0x00, 0xf0, 0x21, 0x00


	//----- nvinfo : EIATTR_KPARAM_INFO
	.align		4
.L_4223:
        /*0158*/ 	.byte	0x04, 0x17
        /*015a*/ 	.short	(.L_4225 - .L_4224)
.L_4224:
        /*015c*/ 	.word	0x00000000
        /*0160*/ 	.short	0x0000
        /*0162*/ 	.short	0x0000
        /*0164*/ 	.byte	0x00, 0xf0, 0x21, 0x00


	//----- nvinfo : EIATTR_SPARSE_MMA_MASK
	.align		4
.L_4225:
        /*0168*/ 	.byte	0x03, 0x50
        /*016a*/ 	.short	0x0000


	//----- nvinfo : EIATTR_MAXREG_COUNT
	.align		4
        /*016c*/ 	.byte	0x03, 0x1b
        /*016e*/ 	.short	0x00ff


	//----- nvinfo : EIATTR_NUM_BARRIERS
	.align		4
        /*0170*/ 	.byte	0x02, 0x4c
        /*0172*/ 	.byte	0x01
	.zero		1


	//----- nvinfo : EIATTR_EXTERNS
	.align		4
        /*0174*/ 	.byte	0x04, 0x0f
        /*0176*/ 	.short	(.L_4227 - .L_4226)


	//   ....[0]....
	.align		4
.L_4226:
        /*0178*/ 	.word	index@(__assertfail)


	//----- nvinfo : EIATTR_MERCURY_ISA_VERSION
	.align		4
.L_4227:
        /*017c*/ 	.byte	0x03, 0x5f
        /*017e*/ 	.short	0x0101


	//----- nvinfo : EIATTR_COOP_GROUP_MASK_REGIDS
	.align		4
        /*0180*/ 	.byte	0x04, 0x29
        /*0182*/ 	.short	(.L_4229 - .L_4228)


	//   ....[0]....
.L_4228:
        /*0184*/ 	.word	0xffffffff


	//   ....[1]....
        /*0188*/ 	.word	0xffffffff


	//   ....[2]....
        /*018c*/ 	.word	0xffffffff


	//   ....[3]....
        /*0190*/ 	.word	0xffffffff


	//   ....[4]....
        /*0194*/ 	.word	0xffffffff


	//   ....[5]....
        /*0198*/ 	.word	0xffffffff


	//   ....[6]....
        /*019c*/ 	.word	0xffffffff


	//   ....[7]....
        /*01a0*/ 	.word	0xffffffff


	//   ....[8]....
        /*01a4*/ 	.word	0xffffffff


	//   ....[9]....
        /*01a8*/ 	.word	0xffffffff


	//   ....[10]....
        /*01ac*/ 	.word	0xffffffff


	//   ....[11]....
        /*01b0*/ 	.word	0xffffffff


	//   ....[12]....
        /*01b4*/ 	.word	0xffffffff


	//   ....[13]....
        /*01b8*/ 	.word	0xffffffff


	//   ....[14]....
        /*01bc*/ 	.word	0xffffffff


	//   ....[15]....
        /*01c0*/ 	.word	0xffffffff


	//   ....[16]....
        /*01c4*/ 	.word	0xffffffff


	//   ....[17]....
        /*01c8*/ 	.word	0xffffffff


	//   ....[18]....
        /*01cc*/ 	.word	0xffffffff


	//   ....[19]....
        /*01d0*/ 	.word	0xffffffff


	//   ....[20]....
        /*01d4*/ 	.word	0x0500000f


	//   ....[21]....
        /*01d8*/ 	.word	0x0500000f


	//   ....[22]....
        /*01dc*/ 	.word	0x0500000f


	//   ....[23]....
        /*01e0*/ 	.word	0x0500000f


	//   ....[24]....
        /*01e4*/ 	.word	0x0500000f


	//   ....[25]....
        /*01e8*/ 	.word	0x0500000f


	//   ....[26]....
        /*01ec*/ 	.word	0x0500000f


	//   ....[27]....
        /*01f0*/ 	.word	0x0500000f


	//   ....[28]....
        /*01f4*/ 	.word	0x0500000f


	//   ....[29]....
        /*01f8*/ 	.word	0x0500000f


	//   ....[30]....
        /*01fc*/ 	.word	0x0500000f


	//   ....[31]....
        /*0200*/ 	.word	0x0500000f


	//   ....[32]....
        /*0204*/ 	.word	0x0500000f


	//----- nvinfo : EIATTR_COOP_GROUP_INSTR_OFFSETS
	.align		4
.L_4229:
        /*0208*/ 	.byte	0x04, 0x28
        /*020a*/ 	.short	(.L_4231 - .L_4230)


	//   ....[0]....
.L_4230:
        /*020c*/ 	.word	0x000011f0


	//   ....[1]....
        /*0210*/ 	.word	0x00001220


	//   ....[2]....
        /*0214*/ 	.word	0x00001240


	//   ....[3]....
        /*0218*/ 	.word	0x00001260


	//   ....[4]....
        /*021c*/ 	.word	0x00001280


	//   ....[5]....
        /*0220*/ 	.word	0x000013c0


	//   ....[6]....
        /*0224*/ 	.word	0x000013e0


	//   ....[7]....
        /*0228*/ 	.word	0x00001410


	//   ....[8]....
        /*022c*/ 	.word	0x000022c0


	//   ....[9]....
        /*0230*/ 	.word	0x000022f0


	//   ....[10]....
        /*0234*/ 	.word	0x00002310


	//   ....[11]....
        /*0238*/ 	.word	0x00002340


	//   ....[12]....
        /*023c*/ 	.word	0x000023e0


	//   ....[13]....
        /*0240*/ 	.word	0x00002480


	//   ....[14]....
        /*0244*/ 	.word	0x000024a0


	//   ....[15]....
        /*0248*/ 	.word	0x000024c0


	//   ....[16]....
        /*024c*/ 	.word	0x000033c0


	//   ....[17]....
        /*0250*/ 	.word	0x000033e0


	//   ....[18]....
        /*0254*/ 	.word	0x000033f0


	//   ....[19]....
        /*0258*/ 	.word	0x00003400


	//   ....[20]....
        /*025c*/ 	.word	0x00003c90


	//   ....[21]....
        /*0260*/ 	.word	0x00003cf0


	//   ....[22]....
        /*0264*/ 	.word	0x00003d50


	//   ....[23]....
        /*0268*/ 	.word	0x00003db0


	//   ....[24]....
        /*026c*/ 	.word	0x00003e10


	//   ....[25]....
        /*0270*/ 	.word	0x00003e90


	//   ....[26]....
        /*0274*/ 	.word	0x00003ef0


	//   ....[27]....
        /*0278*/ 	.word	0x00003f50


	//   ....[28]....
        /*027c*/ 	.word	0x00003fc0


	//   ....[29]....
        /*0280*/ 	.word	0x00004020


	//   ....[30]....
        /*0284*/ 	.word	0x000040b0


	//   ....[31]....
        /*0288*/ 	.word	0x00004110


	//   ....[32]....
        /*028c*/ 	.word	0x00004180


	//----- nvinfo : EIATTR_SYSCALL_OFFSETS
	.align		4
.L_4231:
        /*0290*/ 	.byte	0x04, 0x46
        /*0292*/ 	.short	(.L_4233 - .L_4232)


	//   ....[0]....
.L_4232:
        /*0294*/ 	.word	0x00003b20


	//   ....[1]....
        /*0298*/ 	.word	0x00003c20


	//----- nvinfo : EIATTR_EXIT_INSTR_OFFSETS
	.align		4
.L_4233:
        /*029c*/ 	.byte	0x04, 0x1c
        /*029e*/ 	.short	(.L_4235 - .L_4234)


	//   ....[0]....
.L_4234:
        /*02a0*/ 	.word	0x00000090


	//   ....[1]....
        /*02a4*/ 	.word	0x00003790


	//   ....[2]....
        /*02a8*/ 	.word	0x00003850


	//   ....[3]....
        /*02ac*/ 	.word	0x00003a20


	//   ....[4]....
        /*02b0*/ 	.word	0x00003c30


	//----- nvinfo : EIATTR_CRS_STACK_SIZE
	.align		4
.L_4235:
        /*02b4*/ 	.byte	0x04, 0x1e
        /*02b6*/ 	.short	(.L_4237 - .L_4236)
.L_4236:
        /*02b8*/ 	.word	0x00000000


	//----- nvinfo : EIATTR_CBANK_PARAM_SIZE
	.align		4
.L_4237:
        /*02bc*/ 	.byte	0x03, 0x19
        /*02be*/ 	.short	0x008c


	//----- nvinfo : EIATTR_PARAM_CBANK
	.align		4
        /*02c0*/ 	.byte	0x04, 0x0a
        /*02c2*/ 	.short	(.L_4239 - .L_4238)
	.align		4
.L_4238:
        /*02c4*/ 	.word	index@(.nv.constant0._ZN4vllm25paged_attention_v2_kernelI13__nv_bfloat16hLi32ELi32ELi128ELNS_18Fp8KVCacheDataTypeE2ELb1ELi512EEEvPfS3_PT_PKS4_PKT0_SA_ifPKiSC_iPKfiiiSE_SE_iiiii)
        /*02c8*/ 	.short	0x0210
        /*02ca*/ 	.short	0x008c


	//----- nvinfo : EIATTR_SW_WAR
	.align		4
.L_4239:
        /*02cc*/ 	.byte	0x04, 0x36
        /*02ce*/ 	.short	(.L_4241 - .L_4240)
.L_4240:
        /*02d0*/ 	.word	0x00000008
.L_4241:


//--------------------- .nv.info._ZN4vllm25paged_attention_v2_kernelI13__nv_bfloat16hLi256ELi16ELi128ELNS_18Fp8KVCacheDataTypeE2ELb0ELi512EEEvPfS3_PT_PKS4_PKT0_SA_ifPKiSC_iPKfiiiSE_SE_iiiii --------------------------
	.section	.nv.info._ZN4vllm25paged_attention_v2_kernelI13__nv_bfloat16hLi256ELi16ELi128ELNS_18Fp8KVCacheDataTypeE2ELb0ELi512EEEvPfS3_PT_PKS4_PKT0_SA_ifPKiSC_iPKfiiiSE_SE_iiiii,"",@"SHT_CUDA_INFO"
	.sectionflags	@""
	.align	4


	//----- nvinfo : EIATTR_CUDA_API_VERSION
	.align		4
        /*0000*/ 	.byte	0x04, 0x37
        /*0002*/ 	.short	(.L_4243 - .L_4242)
.L_4242:
        /*0004*/ 	.word	0x00000082


	//----- nvinfo : EIATTR_KPARAM_INFO
	.align		4
.L_4243:
        /*0008*/ 	.byte	0x04, 0x17
        /*000a*/ 	.short	(.L_4245 - .L_4244)
.L_4244:
        /*000c*/ 	.word	0x00000000
        /*0010*/ 	.short	0x0015
        /*0012*/ 	.short	0x0088
        /*0014*/ 	.byte	0x00, 0xf0, 0x11, 0x00


	//----- nvinfo : EIATTR_KPARAM_INFO
	.align		4
.L_4245:
        /*0018*/ 	.byte	0x04, 0x17
        /*001a*/ 	.short	(.L_4247 - .L_4246)
.L_4246:
        /*001c*/ 	.word	0x00000000
        /*0020*/ 	.short	0x0014
        /*0022*/ 	.short	0x0084
        /*0024*/ 	.byte	0x00, 0xf0, 0x11, 0x00


	//----- nvinfo : EIATTR_KPARAM_INFO
	.align		4
.L_4247:
        /*0028*/ 	.byte	0x04, 0x17
        /*002a*/ 	.short	(.L_4249 - .L_4248)
.L_4248:
        /*002c*/ 	.word	0x00000000
        /*0030*/ 	.short	0x0013
        /*0032*/ 	.short	0x0080
        /*0034*/ 	.byte	0x00, 0xf0, 0x11, 0x00


	//----- nvinfo : EIATTR_KPARAM_INFO
	.align		4
.L_4249:
        /*0038*/ 	.byte	0x04, 0x17
        /*003a*/ 	.short	(.L_4251 - .L_4250)
.L_4250:
        /*003c*/ 	.word	0x00000000
        /*0040*/ 	.short	0x0012
        /*0042*/ 	.short	0x007c
        /*0044*/ 	.byte	0x00, 0xf0, 0x11, 0x00


	//----- nvinfo : EIATTR_KPARAM_INFO
	.align		4
.L_4251:
        /*0048*/ 	.byte	0x04, 0x17
        /*004a*/ 	.short	(.L_4253 - .L_4252)
.L_4252:
        /*004c*/ 	.word	0x00000000
        /*0050*/ 	.short	0x0011
        /*0052*/ 	.short	0x0078
        /*0054*/ 	.byte	0x00, 0xf0, 0x11, 0x00


	//----- nvinfo : EIATTR_KPARAM_INFO
	.align		4
.L_4253:
        /*0058*/ 	.byte	0x04, 0x17
        /*005a*/ 	.short	(.L_4255 - .L_4254)
.L_4254:
        /*005c*/ 	.word	0x00000000
        /*0060*/ 	.short	0x0010
        /*0062*/ 	.short	0x0070
        /*0064*/ 	.byte	0x00, 0xf0, 0x21, 0x00


	//----- nvinfo : EIATTR_KPARAM_INFO
	.align		4
.L_4255:
        /*0068*/ 	.byte	0x04, 0x17
        /*006a*/ 	.short	(.L_4257 - .L_4256)
.L_4256:
        /*006c*/ 	.word	0x00000000
        /*0070*/ 	.short	0x000f
        /*0072*/ 	.short	0x0068
        /*0074*/ 	.byte	0x00, 0xf0, 0x21, 0x00


	//----- nvinfo : EIATTR_KPARAM_INFO
	.align		4
.L_4257:
        /*0078*/ 	.byte	0x04, 0x17
        /*007a*/ 	.short	(.L_4259 - .L_4258)
.L_4258:
        /*007c*/ 	.word	0x00000000
        /*0080*/ 	.short	0x000e
        /*0082*/ 	.short	0x0060
        /*0084*/ 	.byte	0x00, 0xf0, 0x11, 0x00


	//----- nvinfo : EIATTR_KPARAM_INFO
	.align		4
.L_4259:
        /*0088*/ 	.byte	0x04, 0x17
        /*008a*/ 	.short	(.L_4261 - .L_4260)
.L_4260:
        /*008c*/ 	.word	0x00000000
        /*0090*/ 	.short	0x000d
        /*0092*/ 	.short	0x005c
        /*0094*/ 	.byte	0x00, 0xf0, 0x11, 0x00


	//----- nvinfo : EIATTR_KPARAM_INFO
	.align		4
.L_4261:
        /*0098*/ 	.byte	0x04, 0x17
        /*009a*/ 	.short	(.L_4263 - .L_4262)
.L_4262:
        /*009c*/ 	.word	0x00000000
        /*00a0*/ 	.short	0x000c
        /*00a2*/ 	.short	0x0058
        /*00a4*/ 	.byte	0x00, 0xf0, 0x11, 0x00


	//----- nvinfo : EIATTR_KPARAM_INFO
	.align		4
.L_4263:
        /*00a8*/ 	.byte	0x04, 0x17
        /*00aa*/ 	.short	(.L_4265 - .L_4264)
.L_4264:
        /*00ac*/ 	.word	0x00000000
        /*00b0*/ 	.short	0x000b
        /*00b2*/ 	.short	0x0050
        /*00b4*/ 	.byte	0x00, 0xf0, 0x21, 0x00


	//----- nvinfo : EIATTR_KPARAM_INFO
	.align		4
.L_4265:
        /*00b8*/ 	.byte	0x04, 0x17
        /*00ba*/ 	.short	(.L_4267 - .L_4266)
.L_4266:
        /*00bc*/ 	.word	0x00000000
        /*00c0*/ 	.short	0x000a
        /*00c2*/ 	.short	0x0048
        /*00c4*/ 	.byte	0x00, 0xf0, 0x11, 0x00


	//----- nvinfo : EIATTR_KPARAM_INFO
	.align		4
.L_4267:
        /*00c8*/ 	.byte	0x04, 0x17
        /*00ca*/ 	.short	(.L_4269 - .L_4268)
.L_4268:
        /*00cc*/ 	.word	0x00000000
        /*00d0*/ 	.short	0x0009
        /*00d2*/ 	.short	0x0040
        /*00d4*/ 	.byte	0x00, 0xf0, 0x21, 0x00


	//----- nvinfo : EIATTR_KPARAM_INFO
	.align		4
.L_4269:
        /*00d8*/ 	.byte	0x04, 0x17
        /*00da*/ 	.short	(.L_4271 - .L_4270)
.L_4270:
        /*00dc*/ 	.word	0x00000000
        /*00e0*/ 	.short	0x0008
        /*00e2*/ 	.short	0x0038
        /*00e4*/ 	.byte	0x00, 0xf0, 0x21, 0x00


	//----- nvinfo : EIATTR_KPARAM_INFO
	.align		4
.L_4271:
        /*00e8*/ 	.byte	0x04, 0x17
        /*00ea*/ 	.short	(.L_4273 - .L_4272)
.L_4272:
        /*00ec*/ 	.word	0x00000000
        /*00f0*/ 	.short	0x0007
        /*00f2*/ 	.short	0x0034
        /*00f4*/ 	.byte	0x00, 0xf0, 0x11, 0x00


	//----- nvinfo : EIATTR_KPARAM_INFO
	.align		4
.L_4273:
        /*00f8*/ 	.byte	0x04, 0x17
        /*00fa*/ 	.short	(.L_4275 - .L_4274)
.L_4274:
        /*00fc*/ 	.word	0x00000000
        /*0100*/ 	.short	0x0006
        /*0102*/ 	.short	0x0030
        /*0104*/ 	.byte	0x00, 0xf0, 0x11, 0x00


	//----- nvinfo : EIATTR_KPARAM_INFO
	.align		4
.L_4275:
        /*0108*/ 	.byte	0x04, 0x17
        /*010a*/ 	.short	(.L_4277 - .L_4276)
.L_4276:
        /*010c*/ 	.word	0x00000000
        /*0110*/ 	.short	0x0005
        /*0112*/ 	.short	0x0028
        /*0114*/ 	.byte	0x00, 0xf0, 0x21, 0x00


	//----- nvinfo : EIATTR_KPARAM_INFO
	.align		4
.L_4277:
        /*0118*/ 	.byte	0x04, 0x17
        /*011a*/ 	.short	(.L_4279 - .L_4278)
.L_4278:
        /*011c*/ 	.word	0x00000000
        /*0120*/ 	.short	0x0004
        /*0122*/ 	.short	0x0020
        /*0124*/ 	.byte	0x00, 0xf0, 0x21, 0x00


	//----- nvinfo : EIATTR_KPARAM_INFO
	.align		4
.L_4279:
        /*0128*/ 	.byte	0x04, 0x17
        /*012a*/ 	.short	(.L_4281 - .L_4280)
.L_4280:
        /*012c*/ 	.word	0x00000000
        /*0130*/ 	.short	0x0003
        /*0132*/ 	.short	0x0018
        /*0134*/ 	.byte	0x00, 0xf0, 0x21, 0x00


	//----- nvinfo : EIATTR_KPARAM_INFO
	.align		4
.L_4281:
        /*0138*/ 	.byte	0x04, 0x17
        /*013a*/ 	.short	(.L_4283 - .L_4282)
.L_4282:
        /*013c*/ 	.word	0x00000000
        /*0140*/ 	.short	0x0002
        /*0142*/ 	.short	0x0010
        /*0144*/ 	.byte	0x00, 0xf0, 0x21, 0x00


	//----- nvinfo : EIATTR_KPARAM_INFO
	.align		4
.L_4283:
        /*0148*/ 	.byte	0x04, 0x17
        /*014a*/ 	.short	(.L_4285 - .L_4284)
.L_4284:
        /*014c*/ 	.word	0x00000000
        /*0150*/ 	.short	0x0001
        /*0152*/ 	.short	0x0008
        /*0154*/ 	.byte	0x00, 0xf0, 0x21, 0x00


	//----- nvinfo : EIATTR_KPARAM_INFO
	.align		4
.L_4285:
        /*0158*/ 	.byte	0x04, 0x17
        /*015a*/ 	.short	(.L_4287 - .L_4286)
.L_4286:
        /*015c*/ 	.word	0x00000000
        /*0160*/ 	.short	0x0000
        /*0162*/ 	.short	0x0000
        /*0164*/ 	.byte	0x00, 0xf0, 0x21, 0x00


	//----- nvinfo : EIATTR_SPARSE_MMA_MASK
	.align		4
.L_4287:
        /*0168*/ 	.byte	0x03, 0x50
        /*016a*/ 	.short	0x0000


	//----- nvinfo : EIATTR_MAXREG_COUNT
	.align		4
        /*016c*/ 	.byte	0x03, 0x1b
        /*016e*/ 	.short	0x00ff


	//----- nvinfo : EIATTR_NUM_BARRIERS
	.align		4
        /*0170*/ 	.byte	0x02, 0x4c
        /*0172*/ 	.byte	0x01
	.zero		1


	//----- nvinfo : EIATTR_EXTERNS
	.align		4
        /*0174*/ 	.byte	0x04, 0x0f
        /*0176*/ 	.short	(.L_4289 - .L_4288)


	//   ....[0]....
	.align		4
.L_4288:
        /*0178*/ 	.word	index@(__assertfail)


	//----- nvinfo : EIATTR_MERCURY_ISA_VERSION
	.align		4
.L_4289:
        /*017c*/ 	.byte	0x03, 0x5f
        /*017e*/ 	.short	0x0101


	//----- nvinfo : EIATTR_COOP_GROUP_MASK_REGIDS
	.align		4
        /*0180*/ 	.byte	0x04, 0x29
        /*0182*/ 	.short	(.L_4291 - .L_4290)


	//   ....[0]....
.L_4290:
        /*0184*/ 	.word	0xffffffff


	//   ....[1]....
        /*0188*/ 	.word	0xffffffff


	//   ....[2]....
        /*018c*/ 	.word	0xffffffff


	//   ....[3]....
        /*0190*/ 	.word	0xffffffff


	//   ....[4]....
        /*0194*/ 	.word	0xffffffff


	//   ....[5]....
        /*0198*/ 	.word	0xffffffff


	//   ....[6]....
        /*019c*/ 	.word	0xffffffff


	//   ....[7]....
        /*01a0*/ 	.word	0xffffffff


	//   ....[8]....
        /*01a4*/ 	.word	0xffffffff


	//   ....[9]....
        /*01a8*/ 	.word	0xffffffff


	//   ....[10]....
        /*01ac*/ 	.word	0xffffffff


	//   ....[11]....
        /*01b0*/ 	.word	0xffffffff


	//   ....[12]....
        /*01b4*/ 	.word	0xffffffff


	//   ....[13]....
        /*01b8*/ 	.word	0xffffffff


	//   ....[14]....
        /*01bc*/ 	.word	0xffffffff


	//   ....[15]....
        /*01c0*/ 	.word	0x0500000f


	//   ....[16]....
        /*01c4*/ 	.word	0x0500000f


	//   ....[17]....
        /*01c8*/ 	.word	0x0500000f


	//   ....[18]....
        /*01cc*/ 	.word	0x0500000f


	//----- nvinfo : EIATTR_COOP_GROUP_INSTR_OFFSETS
	.align		4
.L_4291:
        /*01d0*/ 	.byte	0x04, 0x28
        /*01d2*/ 	.short	(.L_4293 - .L_4292)


	//   ....[0]....
.L_4292:
        /*01d4*/ 	.word	0x00000790


	//   ....[1]....
        /*01d8*/ 	.word	0x000007c0


	//   ....[2]....
        /*01dc*/ 	.word	0x000007e0


	//   ....[3]....
        /*01e0*/ 	.word	0x00000800


	//   ....[4]....
        /*01e4*/ 	.word	0x00000950


	//   ....[5]....
        /*01e8*/ 	.word	0x00000970


	//   ....[6]....
        /*01ec*/ 	.word	0x00000990


	//   ....[7]....
        /*01f0*/ 	.word	0x00001840


	//   ....[8]....
        /*01f4*/ 	.word	0x000018c0


	//   ....[9]....
        /*01f8*/ 	.word	0x00001920


	//   ....[10]....
        /*01fc*/ 	.word	0x00001970


	//   ....[11]....
        /*0200*/ 	.word	0x000019b0


	//   ....[12]....
        /*0204*/ 	.word	0x00001a00


	//   ....[13]....
        /*0208*/ 	.word	0x00001a20


	//   ....[14]....
        /*020c*/ 	.word	0x00001a40


	//   ....[15]....
        /*0210*/ 	.word	0x00003770


	//   ....[16]....
        /*0214*/ 	.word	0x000037d0


	//   ....[17]....
        /*0218*/ 	.word	0x00003830


	//   ....[18]....
        /*021c*/ 	.word	0x00003890


	//----- nvinfo : EIATTR_SYSCALL_OFFSETS
	.align		4
.L_4293:
        /*0220*/ 	.byte	0x04, 0x46
        /*0222*/ 	.short	(.L_4295 - .L_4294)


	//   ....[0]....
.L_4294:
        /*0224*/ 	.word	0x00003700


	//----- nvinfo : EIATTR_EXIT_INSTR_OFFSETS
	.align		4
.L_4295:
        /*0228*/ 	.byte	0x04, 0x1c
        /*022a*/ 	.short	(.L_4297 - .L_4296)


	//   ....[0]....
.L_4296:
        /*022c*/ 	.word	0x00000090


	//   ....[1]....
        /*0230*/ 	.word	0x00002df0


	//   ....[2]....
        /*0234*/ 	.word	0x00002eb0


	//   ....[3]....
        /*0238*/ 	.word	0x00003600


	//   ....[4]....
        /*023c*/ 	.word	0x00003710


	//----- nvinfo : EIATTR_CRS_STACK_SIZE
	.align		4
.L_4297:
        /*0240*/ 	.byte	0x04, 0x1e
        /*0242*/ 	.short	(.L_4299 - .L_4298)
.L_4298:
        /*0244*/ 	.word	0x00000000


	//----- nvinfo : EIATTR_CBANK_PARAM_SIZE
	.align		4
.L_4299:
        /*0248*/ 	.byte	0x03, 0x19
        /*024a*/ 	.short	0x008c


	//----- nvinfo : EIATTR_PARAM_CBANK
	.align		4
        /*024c*/ 	.byte	0x04, 0x0a
        /*024e*/ 	.short	(.L_4301 - .L_4300)
	.align		4
.L_4300:
        /*0250*/ 	.word	index@(.nv.constant0._ZN4vllm25paged_attention_v2_kernelI13__nv_bfloat16hLi256ELi16ELi128ELNS_18Fp8KVCacheDataTypeE2ELb0ELi512EEEvPfS3_PT_PKS4_PKT0_SA_ifPKiSC_iPKfiiiSE_SE_iiiii)
        /*0254*/ 	.short	0x0210
        /*0256*/ 	.short	0x008c


	//----- nvinfo : EIATTR_SW_WAR
	.align		4
.L_4301:
        /*0258*/ 	.byte	0x04, 0x36
        /*025a*/ 	.short	(.L_4303 - .L_4302)
.L_4302:
        /*025c*/ 	.word	0x00000008
.L_4303:


//--------------------- .nv.info._ZN4vllm25paged_attention_v2_kernelI13__nv_bfloat16hLi192ELi16ELi128ELNS_18Fp8KVCacheDataTypeE2ELb0ELi512EEEvPfS3_PT_PKS4_PKT0_SA_ifPKiSC_iPKfiiiSE_SE_iiiii --------------------------
	.section	.nv.info._ZN4vllm25paged_attention_v2_kernelI13__nv_bfloat16hLi192ELi16ELi128ELNS_18Fp8KVCacheDataTypeE2ELb0ELi512EEEvPfS3_PT_PKS4_PKT0_SA_ifPKiSC_iPKfiiiSE_SE_iiiii,"",@"SHT_CUDA_INFO"
	.sectionflags	@""
	.align	4


	//----- nvinfo : EIATTR_CUDA_API_VERSION
	.align		4
        /*0000*/ 	.byte	0x04, 0x37
        /*0002*/ 	.short	(.L_4305 - .L_4304)
.L_4304:
        /*0004*/ 	.word	0x00000082


	//----- nvinfo : EIATTR_KPARAM_INFO
	.align		4
.L_4305:
        /*0008*/ 	.byte	0x04, 0x17
        /*000a*/ 	.short	(.L_4307 - .L_4306)
.L_4306:
        /*000c*/ 	.word	0x00000000
        /*0010*/ 	.short	0x0015
        /*0012*/ 	.short	0x0088
        /*0014*/ 	.byte	0x00, 0xf0, 0x11, 0x00


	//----- nvinfo : EIATTR_KPARAM_INFO
	.align		4
.L_4307:
        /*0018*/ 	.byte	0x04, 0x17
        /*001a*/ 	.short	(.L_4309 - .L_4308)
.L_4308:
        /*001c*/ 	.word	0x00000000
        /*0020*/ 	.short	0x0014
        /*0022*/ 	.short	0x0084
        /*0024*/ 	.byte	0x00, 0xf0, 0x11, 0x00


	//----- nvinfo : EIATTR_KPARAM_INFO
	.align		4
.L_4309:
        /*0028*/ 	.byte	0x04, 0x17
        /*002a*/ 	.short	(.L_4311 - .L_4310)
.L_4310:
        /*002c*/ 	.word	0x00000000
        /*0030*/ 	.short	0x0013
        /*0032*/ 	.short	0x0080
        /*0034*/ 	.byte	0x00, 0xf0, 0x11, 0x00


	//----- nvinfo : EIATTR_KPARAM_INFO
	.align		4
.L_4311:
        /*0038*/ 	.byte	0x04, 0x17
        /*003a*/ 	.short	(.L_4313 - .L_4312)
.L_4312:
        /*003c*/ 	.word	0x00000000
        /*0040*/ 	.short	0x0012
        /*0042*/ 	.short	0x007c
        /*0044*/ 	.byte	0x00, 0xf0, 0x11, 0x00


	//----- nvinfo : EIATTR_KPARAM_INFO
	.align		4
.L_4313:
        /*0048*/ 	.byte	0x04, 0x17
        /*004a*/ 	.short	(.L_4315 - .L_4314)
.L_4314:
        /*004c*/ 	.word	0x00000000
        /*0050*/ 	.short	0x0011
        /*0052*/ 	.short	0x0078
        /*0054*/ 	.byte	0x00, 0xf0, 0x11, 0x00


	//----- nvinfo : EIATTR_KPARAM_INFO
	.align		4
.L_4315:
        /*0058*/ 	.byte	0x04, 0x17
        /*005a*/ 	.short	(.L_4317 - .L_4316)
.L_4316:
        /*005c*/ 	.word	0x00000000
        /*0060*/ 	.short	0x0010
        /*0062*/ 	.short	0x0070
        /*0064*/ 	.byte	0x00, 0xf0, 0x21, 0x00


	//----- nvinfo : EIATTR_KPARAM_INFO
	.align		4
.L_4317:
        /*0068*/ 	.byte	0x04, 0x17
        /*006a*/ 	.short	(.L_4319 - .L_4318)
.L_4318:
        /*006c*/ 	.word	0x00000000
        /*0070*/ 	.short	0x000f
        /*0072*/ 	.short	0x0068
        /*0074*/ 	.byte	0x00, 0xf0, 0x21, 0x00


	//----- nvinfo : EIATTR_KPARAM_INFO
	.align		4
.L_4319:
        /*0078*/ 	.byte	0x04, 0x17
        /*007a*/ 	.short	(.L_4321 - .L_4320)
.L_4320:
        /*007c*/ 	.word	0x00000000
        /*0080*/ 	.short	0x000e
        /*0082*/ 	.short	0x0060
        /*0084*/ 	.byte	0x00, 0xf0, 0x11, 0x00


	//----- nvinfo : EIATTR_KPARAM_INFO
	.align		4
.L_4321:
        /*0088*/ 	.byte	0x04, 0x17
        /*008a*/ 	.short	(.L_4323 - .L_4322)
.L_4322:
        /*008c*/ 	.word	0x00000000
        /*0090*/ 	.short	0x000d
        /*0092*/ 	.short	0x005c
        /*0094*/ 	.byte	0x00, 0xf0, 0x11, 0x00


	//----- nvinfo : EIATTR_KPARAM_INFO
	.align		4
.L_4323:
        /*0098*/ 	.byte	0x04, 0x17
        /*009a*/ 	.short	(.L_4325 - .L_4324)
.L_4324:
        /*009c*/ 	.word	0x00000000
        /*00a0*/ 	.short	0x000c
        /*00a2*/ 	.short	0x0058
        /*00a4*/ 	.byte	0x00, 0xf0, 0x11, 0x00


	//----- nvinfo : EIATTR_KPARAM_INFO
	.align		4
.L_4325:
        /*00a8*/ 	.byte	0x04, 0x17
        /*00aa*/ 	.short	(.L_4327 - .L_4326)
.L_4326:
        /*00ac*/ 	.word	0x00000000
        /*00b0*/ 	.short	0x000b
        /*00b2*/ 	.short	0x0050
        /*00b4*/ 	.byte	0x00, 0xf0, 0x21, 0x00


	//----- nvinfo : EIATTR_KPARAM_INFO
	.align		4
.L_4327:
        /*00b8*/ 	.byte	0x04, 0x17
        /*00ba*/ 	.short	(.L_4329 - .L_4328)
.L_4328:
        /*00bc*/ 	.word	0x00000000
        /*00c0*/ 	.short	0x000a
        /*00c2*/ 	.short	0x0048
        /*00c4*/ 	.byte	0x00, 0xf0, 0x11, 0x00


	//----- nvinfo : EIATTR_KPARAM_INFO
	.align		4
.L_4329:
        /*00c8*/ 	.byte	0x04, 0x17
        /*00ca*/ 	.short	(.L_4331 - .L_4330)
.L_4330:
        /*00cc*/ 	.word	0x00000000
        /*00d0*/ 	.short	0x0009
        /*00d2*/ 	.short	0x0040
        /*00d4*/ 	.byte	0x00, 0xf0, 0x21, 0x00


	//----- nvinfo : EIATTR_KPARAM_INFO
	.align		4
.L_4331:
        /*00d8*/ 	.byte	0x04, 0x17
        /*00da*/ 	.short	(.L_4333 - .L_4332)
.L_4332:
        /*00dc*/ 	.word	0x00000000
        /*00e0*/ 	.short	0x0008
        /*00e2*/ 	.short	0x0038
        /*00e4*/ 	.byte	0x00, 0xf0, 0x21, 0x00


	//----- nvinfo : EIATTR_KPARAM_INFO
	.align		4
.L_4333:
        /*00e8*/ 	.byte	0x04, 0x17
        /*00ea*/ 	.short	(.L_4335 - .L_4334)
.L_4334:
        /*00ec*/ 	.word	0x00000000
        /*00f0*/ 	.short	0x0007
        /*00f2*/ 	.short	0x0034
        /*00f4*/ 	.byte	0x00, 0xf0, 0x11, 0x00


	//----- nvinfo : EIATTR_KPARAM_INFO
	.align		4
.L_4335:
        /*00f8*/ 	.byte	0x04, 0x17
        /*00fa*/ 	.short	(.L_4337 - .L_4336)
.L_4336:
        /*00fc*/ 	.word	0x00000000
        /*0100*/ 	.short	0x0006
        /*0102*/ 	.short	0x0030
        /*0104*/ 	.byte	0x00, 0xf0, 0x11, 0x00


	//----- nvinfo : EIATTR_KPARAM_INFO
	.align		4
.L_4337:
        /*0108*/ 	.byte	0x04, 0x17
        /*010a*/ 	.short	(.L_4339 - .L_4338)
.L_4338:
        /*010c*/ 	.word	0x00000000
        /*0110*/ 	.short	0x0005
        /*0112*/ 	.short	0x0028
        /*0114*/ 	.byte	0x00, 0xf0, 0x21, 0x00


	//----- nvinfo : EIATTR_KPARAM_INFO
	.align		4
.L_4339:
        /*0118*/ 	.byte	0x04, 0x17
        /*011a*/ 	.short	(.L_4341 - .L_4340)
.L_4340:
        /*011c*/ 	.word	0x00000000
        /*0120*/ 	.short	0x0004
        /*0122*/ 	.short	0x0020
        /*0124*/ 	.byte	0x00, 0xf0, 0x21, 0x00


	//----- nvinfo : EIATTR_KPARAM_INFO
	.align		4
.L_4341:
        /*0128*/ 	.byte	0x04, 0x17
        /*012a*/ 	.short	(.L_4343 - .L_4342)
.L_4342:
        /*012c*/ 	.word	0x00000000
        /*0130*/ 	.short	0x0003
        /*0132*/ 	.short	0x0018
        /*0134*/ 	.byte	0x00, 0xf0, 0x21, 0x00


	//----- nvinfo : EIATTR_KPARAM_INFO
	.align		4
.L_4343:
        /*0138*/ 	.byte	0x04, 0x17
        /*013a*/ 	.short	(.L_4345 - .L_4344)
.L_4344:
        /*013c*/ 	.word	0x00000000
        /*0140*/ 	.short	0x0002
        /*0142*/ 	.short	0x0010
        /*0144*/ 	.byte	0x00, 0xf0, 0x21, 0x00


	//----- nvinfo : EIATTR_KPARAM_INFO
	.align		4
.L_4345:
        /*0148*/ 	.byte	0x04, 0x17
        /*014a*/ 	.short	(.L_4347 - .L_4346)
.L_4346:
        /*014c*/ 	.word	0x00000000
        /*0150*/ 	.short	0x0001
        /*0152*/ 	.short	0x0008
        /*0154*/ 	.byte	0x00, 0xf0, 0x21, 0x00


	//----- nvinfo : EIATTR_KPARAM_INFO
	.align		4
.L_4347:
        /*0158*/ 	.byte	0x04, 0x17
        /*015a*/ 	.short	(.L_4349 - .L_4348)
.L_4348:
        /*015c*/ 	.word	0x00000000
        /*0160*/ 	.short	0x0000
        /*0162*/ 	.short	0x0000
        /*0164*/ 	.byte	0x00, 0xf0, 0x21, 0x00


	//----- nvinfo : EIATTR_SPARSE_MMA_MASK
	.align		4
.L_4349:
        /*0168*/ 	.byte	0x03, 0x50
        /*016a*/ 	.short	0x0000


	//----- nvinfo : EIATTR_MAXREG_COUNT
	.align		4
        /*016c*/ 	.byte	0x03, 0x1b
        /*016e*/ 	.short	0x00ff


	//----- nvinfo : EIATTR_NUM_BARRIERS
	.align		4
        /*0170*/ 	.byte	0x02, 0x4c
        /*0172*/ 	.byte	0x01
	.zero		1


	//----- nvinfo : EIATTR_EXTERNS
	.align		4
        /*0174*/ 	.byte	0x04, 0x0f
        /*0176*/ 	.short	(.L_4351 - .L_4350)


	//   ....[0]....
	.align		4
.L_4350:
        /*0178*/ 	.word	index@(__assertfail)


	//----- nvinfo : EIATTR_MERCURY_ISA_VERSION
	.align		4
.L_4351:
        /*017c*/ 	.byte	0x03, 0x5f
        /*017e*/ 	.short	0x0101


	//----- nvinfo : EIATTR_COOP_GROUP_MASK_REGIDS
	.align		4
        /*0180*/ 	.byte	0x04, 0x29
        /*0182*/ 	.short	(.L_4353 - .L_4352)


	//   ....[0]....
.L_4352:
        /*0184*/ 	.word	0xffffffff


	//   ....[1]....
        /*0188*/ 	.word	0xffffffff


	//   ....[2]....
        /*018c*/ 	.word	0xffffffff


	//   ....[3]....
        /*0190*/ 	.word	0xffffffff


	//   ....[4]....
        /*0194*/ 	.word	0xffffffff


	//   ....[5]....
        /*0198*/ 	.word	0xffffffff


	//   ....[6]....
        /*019c*/ 	.word	0xffffffff


	//   ....[7]....
        /*01a0*/ 	.word	0xffffffff


	//   ....[8]....
        /*01a4*/ 	.word	0xffffffff


	//   ....[9]....
        /*01a8*/ 	.word	0xffffffff


	//   ....[10]....
        /*01ac*/ 	.word	0xffffffff


	//   ....[11]....
        /*01b0*/ 	.word	0xffffffff


	//   ....[12]....
        /*01b4*/ 	.word	0xffffffff


	//   ....[13]....
        /*01b8*/ 	.word	0xffffffff


	//   ....[14]....
        /*01bc*/ 	.word	0xffffffff


	//   ....[15]....
        /*01c0*/ 	.word	0x0500000f


	//   ....[16]....
        /*01c4*/ 	.word	0x0500000f


	//   ....[17]....
        /*01c8*/ 	.word	0x0500000f


	//   ....[18]....
        /*01cc*/ 	.word	0x0500000f


	//----- nvinfo : EIATTR_COOP_GROUP_INSTR_OFFSETS
	.align		4
.L_4353:
        /*01d0*/ 	.byte	0x04, 0x28
        /*01d2*/ 	.short	(.L_4355 - .L_4354)


	//   ....[0]....
.L_4354:
        /*01d4*/ 	.word	0x00000790


	//   ....[1]....
        /*01d8*/ 	.word	0x000007c0


	//   ....[2]....
        /*01dc*/ 	.word	0x000007e0


	//   ....[3]....
        /*01e0*/ 	.word	0x00000800


	//   ....[4]....
        /*01e4*/ 	.word	0x00000950


	//   ....[5]....
        /*01e8*/ 	.word	0x00000970


	//   ....[6]....
        /*01ec*/ 	.word	0x00000990


	//   ....[7]....
        /*01f0*/ 	.word	0x00001840


	//   ....[8]....
        /*01f4*/ 	.word	0x000018c0


	//   ....[9]....
        /*01f8*/ 	.word	0x00001920


	//   ....[10]....
        /*01fc*/ 	.word	0x00001970


	//   ....[11]....
        /*0200*/ 	.word	0x000019b0


	//   ....[12]....
        /*0204*/ 	.word	0x00001a00


	//   ....[13]....
        /*0208*/ 	.word	0x00001a20


	//   ....[14]....
        /*020c*/ 	.word	0x00001a40


	//   ....[15]....
        /*0210*/ 	.word	0x000033c0


	//   ....[16]....
        /*0214*/ 	.word	0x00003420


	//   ....[17]....
        /*0218*/ 	.word	0x00003480


	//   ....[18]....
        /*021c*/ 	.word	0x000034e0


	//----- nvinfo : EIATTR_SYSCALL_OFFSETS
	.align		4
.L_4355:
        /*0220*/ 	.byte	0x04, 0x46
        /*0222*/ 	.short	(.L_4357 - .L_4356)


	//   ....[0]....
.L_4356:
        /*0224*/ 	.word	0x00003350


	//----- nvinfo : EIATTR_EXIT_INSTR_OFFSETS
	.align		4
.L_4357:
        /*0228*/ 	.byte	0x04, 0x1c
        /*022a*/ 	.short	(.L_4359 - .L_4358)


	//   ....[0]....
.L_4358:
        /*022c*/ 	.word	0x00000090


	//   ....[1]....
        /*0230*/ 	.word	0x00002c30


	//   ....[2]....
        /*0234*/ 	.word	0x00002ce0


	//   ....[3]....
        /*0238*/ 	.word	0x00003250


	//   ....[4]....
        /*023c*/ 	.word	0x00003360


	//----- nvinfo : EIATTR_CRS_STACK_SIZE
	.align		4
.L_4359:
        /*0240*/ 	.byte	0x04, 0x1e
        /*0242*/ 	.short	(.L_4361 - .L_4360)
.L_4360:
        /*0244*/ 	.word	0x00000000


	//----- nvinfo : EIATTR_CBANK_PARAM_SIZE
	.align		4
.L_4361:
        /*0248*/ 	.byte	0x03, 0x19
        /*024a*/ 	.short	0x008c


	//----- nvinfo : EIATTR_PARAM_CBANK
	.align		4
        /*024c*/ 	.byte	0x04, 0x0a
        /*024e*/ 	.short	(.L_4363 - .L_4362)
	.align		4
.L_4362:
        /*0250*/ 	.word	index@(.nv.constant0._ZN4vllm25paged_attention_v2_kernelI13__nv_bfloat16hLi192ELi16ELi128ELNS_18Fp8KVCacheDataTypeE2ELb0ELi512EEEvPfS3_PT_PKS4_PKT0_SA_ifPKiSC_iPKfiiiSE_SE_iiiii)
        /*0254*/ 	.short	0x0210
        /*0256*/ 	.short	0x008c


	//----- nvinfo : EIATTR_SW_WAR
	.align		4
.L_4363:
        /*0258*/ 	.byte	0x04, 0x36
        /*025a*/ 	.short	(.L_4365 - .L_4364)
.L_4364:
        /*025c*/ 	.word	0x00000008
.L_4365:


//--------------------- .nv.info._ZN4vllm25paged_attention_v2_kernelI13__nv_bfloat16hLi128ELi16ELi128ELNS_18Fp8KVCacheDataTypeE2ELb0ELi512EEEvPfS3_PT_PKS4_PKT0_SA_ifPKiSC_iPKfiiiSE_SE_iiiii --------------------------
	.section	.nv.info._ZN4vllm25paged_attention_v2_kernelI13__nv_bfloat16hLi128ELi16ELi128ELNS_18Fp8KVCacheDataTypeE2ELb0ELi512EEEvPfS3_PT_PKS4_PKT0_SA_ifPKiSC_iPKfiiiSE_SE_iiiii,"",@"SHT_CUDA_INFO"
	.sectionflags	@""
	.align	4


	//----- nvinfo : EIATTR_CUDA_API_VERSION
	.align		4
        /*0000*/ 	.byte	0x04, 0x37
        /*0002*/ 	.short	(.L_4367 - .L_4366)
.L_4366:
        /*0004*/ 	.word	0x00000082


	//----- nvinfo : EIATTR_KPARAM_INFO
	.align		4
.L_4367:
        /*0008*/ 	.byte	0x04, 0x17
        /*000a*/ 	.short	(.L_4369 - .L_4368)
.L_4368:
        /*000c*/ 	.word	0x00000000
        /*0010*/ 	.short	0x0015
        /*0012*/ 	.short	0x0088
        /*0014*/ 	.byte	0x00, 0xf0, 0x11, 0x00


	//----- nvinfo : EIATTR_KPARAM_INFO
	.align		4
.L_4369:
        /*0018*/ 	.byte	0x04, 0x17
        /*001a*/ 	.short	(.L_4371 - .L_4370)
.L_4370:
        /*001c*/ 	.word	0x00000000
        /*0020*/ 	.short	0x0014
        /*0022*/ 	.short	0x0084
        /*0024*/ 	.byte	0x00, 0xf0, 0x11, 0x00


	//----- nvinfo : EIATTR_KPARAM_INFO
	.align		4
.L_4371:
        /*0028*/ 	.byte	0x04, 0x17
        /*002a*/ 	.short	(.L_4373 - .L_4372)
.L_4372:
        /*002c*/ 	.word	0x00000000
        /*0030*/ 	.short	0x0013
        /*0032*/ 	.short	0x0080
        /*0034*/ 	.byte	0x00, 0xf0, 0x11, 0x00


	//----- nvinfo : EIATTR_KPARAM_INFO
	.align		4
.L_4373:
        /*0038*/ 	.byte	0x04, 0x17
        /*003a*/ 	.short	(.L_4375 - .L_4374)
.L_4374:
        /*003c*/ 	.word	0x00000000
        /*0040*/ 	.short	0x0012
        /*0042*/ 	.short	0x007c
        /*0044*/ 	.byte	0x00, 0xf0, 0x11, 0x00


	//----- nvinfo : EIATTR_KPARAM_INFO
	.align		4
.L_4375:
        /*0048*/ 	.byte	0x04, 0x17
        /*004a*/ 	.short	(.L_4377 - .L_4376)
.L_4376:
        /*004c*/ 	.word	0x00000000
        /*0050*/ 	.short	0x0011
        /*0052*/ 	.short	0x0078
        /*0054*/ 	.byte	0x00, 0xf0, 0x11, 0x00


	//----- nvinfo : EIATTR_KPARAM_INFO
	.align		4
.L_4377:
        /*0058*/ 	.byte	0x04, 0x17
        /*005a*/ 	.short	(.L_4379 - .L_4378)
.L_4378:
        /*005c*/ 	.word	0x00000000
        /*0060*/ 	.short	0x0010
        /*0062*/ 	.short	0x0070
        /*0064*/ 	.byte	0x00, 0xf0, 0x21, 0x00


	//----- nvinfo : EIATTR_KPARAM_INFO
	.align		4
.L_4379:
        /*0068*/ 	.byte	0x04, 0x17
        /*006a*/ 	.short	(.L_4381 - .L_4380)
.L_4380:
        /*006c*/ 	.word	0x00000000
        /*0070*/ 	.short	0x000f
        /*0072*/ 	.short	0x0068
        /*0074*/ 	.byte	0x00, 0xf0, 0x21, 0x00


	//----- nvinfo : EIATTR_KPARAM_INFO
	.align		4
.L_4381:
        /*0078*/ 	.byte	0x04, 0x17
        /*007a*/ 	.short	(.L_4383 - .L_4382)
.L_4382:
        /*007c*/ 	.word	0x00000000
        /*0080*/ 	.short	0x000e
        /*0082*/ 	.short	0x0060
        /*0084*/ 	.byte	0x00, 0xf0, 0x11, 0x00


	//----- nvinfo : EIATTR_KPARAM_INFO
	.align		4
.L_4383:
        /*0088*/ 	.byte	0x04, 0x17
        /*008a*/ 	.short	(.L_4385 - .L_4384)
.L_4384:
        /*008c*/ 	.word	0x00000000
        /*0090*/ 	.short	0x000d
        /*0092*/ 	.short	0x005c
        /*0094*/ 	.byte	0x00, 0xf0, 0x11, 0x00


	//----- nvinfo : EIATTR_KPARAM_INFO
	.align		4
.L_4385:
        /*0098*/ 	.byte	0x04, 0x17
        /*009a*/ 	.short	(.L_4387 - .L_4386)
.L_4386:
        /*009c*/ 	.word	0x00000000
        /*00a0*/ 	.short	0x000c
        /*00a2*/ 	.short	0x0058
        /*00a4*/ 	.byte	0x00, 0xf0, 0x11, 0x00


	//----- nvinfo : EIATTR_KPARAM_INFO
	.align		4
.L_4387:
        /*00a8*/ 	.byte	0x04, 0x17
        /*00aa*/ 	.short	(.L_4389 - .L_4388)
.L_4388:
        /*00ac*/ 	.word	0x00000000
        /*00b0*/ 	.short	0x000b
        /*00b2*/ 	.short	0x0050
        /*00b4*/ 	.byte	0x00, 0xf0, 0x21, 0x00


	//----- nvinfo : EIATTR_KPARAM_INFO
	.align		4
.L_4389:
        /*00b8*/ 	.byte	0x04, 0x17
        /*00ba*/ 	.short	(.L_4391 - .L_4390)
.L_4390:
        /*00bc*/ 	.word	0x00000000
        /*00c0*/ 	.short	0x000a
        /*00c2*/ 	.short	0x0048
        /*00c4*/ 	.byte	0x00, 0xf0, 0x11, 0x00


	//----- nvinfo : EIATTR_KPARAM_INFO
	.align		4
.L_4391:
        /*00c8*/ 	.byte	0x04, 0x17
        /*00ca*/ 	.short	(.L_4393 - .L_4392)
.L_4392:
        /*00cc*/ 	.word	0x00000000
        /*00d0*/ 	.short	0x0009
        /*00d2*/ 	.short	0x0040
        /*00d4*/ 	.byte	0x00, 0xf0, 0x21, 0x00


	//----- nvinfo : EIATTR_KPARAM_INFO
	.align		4
.L_4393:
        /*00d8*/ 	.byte	0x04, 0x17
        /*00da*/ 	.short	(.L_4395 - .L_4394)
.L_4394:
        /*00dc*/ 	.word	0x00000000
        /*00e0*/ 	.short	0x0008
        /*00e2*/ 	.short	0x0038
        /*00e4*/ 	.byte	0x00, 0xf0, 0x21, 0x00


	//----- nvinfo : EIATTR_KPARAM_INFO
	.align		4
.L_4395:
        /*00e8*/ 	.byte	0x04, 0x17
        /*00ea*/ 	.short	(.L_4397 - .L_4396)
.L_4396:
        /*00ec*/ 	.word	0x00000000
        /*00f0*/ 	.short	0x0007
        /*00f2*/ 	.short	0x0034
        /*00f4*/ 	.byte	0x00, 0xf0, 0x11, 0x00


	//----- nvinfo : EIATTR_KPARAM_INFO
	.align		4
.L_4397:
        /*00f8*/ 	.byte	0x04, 0x17
        /*00fa*/ 	.short	(.L_4399 - .L_4398)
.L_4398:
        /*00fc*/ 	.word	0x00000000
        /*0100*/ 	.short	0x0006
        /*0102*/ 	.short	0x0030
        /*0104*/ 	.byte	0x00, 0xf0, 0x11, 0x00


	//----- nvinfo : EIATTR_KPARAM_INFO
	.align		4
.L_4399:
        /*0108*/ 	.byte	0x04, 0x17
        /*010a*/ 	.short	(.L_4401 - .L_4400)
.L_4400:
        /*010c*/ 	.word	0x00000000
        /*0110*/ 	.short	0x0005
        /*0112*/ 	.short	0x0028
        /*0114*/ 	.byte	0x00, 0xf0, 0x21, 0x00


	//----- nvinfo : EIATTR_KPARAM_INFO
	.align		4
.L_4401:
        /*0118*/ 	.byte	0x04, 0x17
        /*011a*/ 	.short	(.L_4403 - .L_4402)
.L_4402:
        /*011c*/ 	.word	0x00000000
        /*0120*/ 	.short	0x0004
        /*0122*/ 	.short	0x0020
        /*0124*/ 	.byte	0x00, 0xf0, 0x21, 0x00


	//----- nvinfo : EIATTR_KPARAM_INFO
	.align		4
.L_4403:
        /*0128*/ 	.byte	0x04, 0x17
        /*012a*/ 	.short	(.L_4405 - .L_4404)
.L_4404:
        /*012c*/ 	.word	0x00000000
        /*0130*/ 	.short	0x0003
        /*0132*/ 	.short	0x0018
        /*0134*/ 	.byte	0x00, 0xf0, 0x21, 0x00


	//----- nvinfo : EIATTR_KPARAM_INFO
	.align		4
.L_4405:
        /*0138*/ 	.byte	0x04, 0x17
        /*013a*/ 	.short	(.L_4407 - .L_4406)
.L_4406:
        /*013c*/ 	.word	0x00000000
        /*0140*/ 	.short	0x0002
        /*0142*/ 	.short	0x0010
        /*0144*/ 	.byte	0x00, 0xf0, 0x21, 0x00


	//----- nvinfo : EIATTR_KPARAM_INFO
	.align		4
.L_4407:
        /*0148*/ 	.byte	0x04, 0x17
        /*014a*/ 	.short	(.L_4409 - .L_4408)
.L_4408:
        /*014c*/ 	.word	0x00000000
        /*0150*/ 	.short	0x0001
        /*0152*/ 	.short	0x0008
        /*0154*/ 	.byte	0x00, 0xf0, 0x21, 0x00


	//----- nvinfo : EIATTR_KPARAM_INFO
	.align		4
.L_4409:
        /*0158*/ 	.byte	0x04, 0x17
        /*015a*/ 	.short	(.L_4411 - .L_4410)
.L_4410:
        /*015c*/ 	.word	0x00000000
        /*0160*/ 	.short	0x0000
        /*0162*/ 	.short	0x0000
        /*0164*/ 	.byte	0x00, 0xf0, 0x21, 0x00


	//----- nvinfo : EIATTR_SPARSE_MMA_MASK
	.align		4
.L_4411:
        /*0168*/ 	.byte	0x03, 0x50
        /*016a*/ 	.short	0x0000


	//----- nvinfo : EIATTR_MAXREG_COUNT
	.align		4
        /*016c*/ 	.byte	0x03, 0x1b
        /*016e*/ 	.short	0x00ff


	//----- nvinfo : EIATTR_NUM_BARRIERS
	.align		4
        /*0170*/ 	.byte	0x02, 0x4c
        /*0172*/ 	.byte	0x01
	.zero		1


	//----- nvinfo : EIATTR_EXTERNS
	.align		4
        /*0174*/ 	.byte	0x04, 0x0f
        /*0176*/ 	.short	(.L_4413 - .L_4412)


	//   ....[0]....
	.align		4
.L_4412:
        /*0178*/ 	.word	index@(__assertfail)


	//----- nvinfo : EIATTR_MERCURY_ISA_VERSION
	.align		4
.L_4413:
        /*017c*/ 	.byte	0x03, 0x5f
        /*017e*/ 	.short	0x0101


	//----- nvinfo : EIATTR_COOP_GROUP_MASK_REGIDS
	.align		4
        /*0180*/ 	.byte	0x04, 0x29
        /*0182*/ 	.short	(.L_4415 - .L_4414)


	//   ....[0]....
.L_4414:
        /*0184*/ 	.word	0xffffffff


	//   ....[1]....
        /*0188*/ 	.word	0xffffffff


	//   ....[2]....
        /*018c*/ 	.word	0xffffffff


	//   ....[3]....
        /*0190*/ 	.word	0xffffffff


	//   ....[4]....
        /*0194*/ 	.word	0xffffffff


	//   ....[5]....
        /*0198*/ 	.word	0xffffffff


	//   ....[6]....
        /*019c*/ 	.word	0xffffffff


	//   ....[7]....
        /*01a0*/ 	.word	0xffffffff


	//   ....[8]....
        /*01a4*/ 	.word	0xffffffff


	//   ....[9]....
        /*01a8*/ 	.word	0xffffffff


	//   ....[10]....
        /*01ac*/ 	.word	0xffffffff


	//   ....[11]....
        /*01b0*/ 	.word	0xffffffff


	//   ....[12]....
        /*01b4*/ 	.word	0xffffffff


	//   ....[13]....
        /*01b8*/ 	.word	0xffffffff


	//   ....[14]....
        /*01bc*/ 	.word	0xffffffff


	//   ....[15]....
        /*01c0*/ 	.word	0x0500000f


	//   ....[16]....
        /*01c4*/ 	.word	0x0500000f


	//   ....[17]....
        /*01c8*/ 	.word	0x0500000f


	//   ....[18]....
        /*01cc*/ 	.word	0x0500000f


	//----- nvinfo : EIATTR_COOP_GROUP_INSTR_OFFSETS
	.align		4
.L_4415:
        /*01d0*/ 	.byte	0x04, 0x28
        /*01d2*/ 	.short	(.L_4417 - .L_4416)


	//   ....[0]....
.L_4416:
        /*01d4*/ 	.word	0x00000790


	//   ....[1]....
        /*01d8*/ 	.word	0x000007c0


	//   ....[2]....
        /*01dc*/ 	.word	0x000007e0


	//   ....[3]....
        /*01e0*/ 	.word	0x00000800


	//   ....[4]....
        /*01e4*/ 	.word	0x00000950


	//   ....[5]....
        /*01e8*/ 	.word	0x00000970


	//   ....[6]....
        /*01ec*/ 	.word	0x00000990


	//   ....[7]....
        /*01f0*/ 	.word	0x00001840


	//   ....[8]....
        /*01f4*/ 	.word	0x000018c0


	//   ....[9]....
        /*01f8*/ 	.word	0x00001920


	//   ....[10]....
        /*01fc*/ 	.word	0x00001970


	//   ....[11]....
        /*0200*/ 	.word	0x000019b0


	//   ....[12]....
        /*0204*/ 	.word	0x00001a00


	//   ....[13]....
        /*0208*/ 	.word	0x00001a20


	//   ....[14]....
        /*020c*/ 	.word	0x00001a40


	//   ....[15]....
        /*0210*/ 	.word	0x00002ff0


	//   ....[16]....
        /*0214*/ 	.word	0x00003050


	//   ....[17]....
        /*0218*/ 	.word	0x000030b0


	//   ....[18]....
        /*021c*/ 	.word	0x00003110


	//----- nvinfo : EIATTR_SYSCALL_OFFSETS
	.align		4
.L_4417:
        /*0220*/ 	.byte	0x04, 0x46
        /*0222*/ 	.short	(.L_4419 - .L_4418)


	//   ....[0]....
.L_4418:
        /*0224*/ 	.word	0x00002f80


	//----- nvinfo : EIATTR_EXIT_INSTR_OFFSETS
	.align		4
.L_4419:
        /*0228*/ 	.byte	0x04, 0x1c
        /*022a*/ 	.short	(.L_4421 - .L_4420)


	//   ....[0]....
.L_4420:
        /*022c*/ 	.word	0x00000090


	//   ....[1]....
        /*0230*/ 	.word	0x00002a30


	//   ....[2]....
        /*0234*/ 	.word	0x00002af0


	//   ....[3]....
        /*0238*/ 	.word	0x00002e80


	//   ....[4]....
        /*023c*/ 	.word	0x00002f90


	//----- nvinfo : EIATTR_CRS_STACK_SIZE
	.align		4
.L_4421:
        /*0240*/ 	.byte	0x04, 0x1e
        /*0242*/ 	.short	(.L_4423 - .L_4422)
.L_4422:
        /*0244*/ 	.word	0x00000000


	//----- nvinfo : EIATTR_CBANK_PARAM_SIZE
	.align		4
.L_4423:
        /*0248*/ 	.byte	0x03, 0x19
        /*024a*/ 	.short	0x008c


	//----- nvinfo : EIATTR_PARAM_CBANK
	.align		4
        /*024c*/ 	.byte	0x04, 0x0a
        /*024e*/ 	.short	(.L_4425 - .L_4424)
	.align		4
.L_4424:
        /*0250*/ 	.word	index@(.nv.constant0._ZN4vllm25paged_attention_v2_kernelI13__nv_bfloat16hLi128ELi16ELi128ELNS_18Fp8KVCacheDataTypeE2ELb0ELi512EEEvPfS3_PT_PKS4_PKT0_SA_ifPKiSC_iPKfiiiSE_SE_iiiii)
        /*0254*/ 	.short	0x0210
        /*0256*/ 	.short	0x008c


	//----- nvinfo : EIATTR_SW_WAR
	.align		4
.L_4425:
        /*0258*/ 	.byte	0x04, 0x36
        /*025a*/ 	.short	(.L_4427 - .L_4426)
.L_4426:
        /*025c*/ 	.word	0x00000008
.L_4427:


//--------------------- .nv.info._ZN4vllm25paged_attention_v2_kernelI13__nv_bfloat16hLi120ELi16ELi128ELNS_18Fp8KVCacheDataTypeE2ELb0ELi512EEEvPfS3_PT_PKS4_PKT0_SA_ifPKiSC_iPKfiiiSE_SE_iiiii --------------------------
	.section	.nv.info._ZN4vllm25paged_attention_v2_kernelI13__nv_bfloat16hLi120ELi16ELi128ELNS_18Fp8KVCacheDataTypeE2ELb0ELi512EEEvPfS3_PT_PKS4_PKT0_SA_ifPKiSC_iPKfiiiSE_SE_iiiii,"",@"SHT_CUDA_INFO"
	.sectionflags	@""
	.align	4


	//----- nvinfo : EIATTR_CUDA_API_VERSION
	.align		4
        /*0000*/ 	.byte	0x04, 0x37
        /*0002*/ 	.short	(.L_4429 - .L_4428)
.L_4428:
        /*0004*/ 	.word	0x00000082


	//----- nvinfo : EIATTR_KPARAM_INFO
	.align		4
.L_4429:
        /*0008*/ 	.byte	0x04, 0x17
        /*000a*/ 	.short	(.L_4431 - .L_4430)
.L_4430:
        /*000c*/ 	.word	0x00000000
        /*0010*/ 	.short	0x0015
        /*0012*/ 	.short	0x0088
        /*0014*/ 	.byte	0x00, 0xf0, 0x11, 0x00


	//----- nvinfo : EIATTR_KPARAM_INFO
	.align		4
.L_4431:
        /*0018*/ 	.byte	0x04, 0x17
        /*001a*/ 	.short	(.L_4433 - .L_4432)
.L_4432:
        /*001c*/ 	.word	0x00000000
        /*0020*/ 	.short	0x0014
        /*0022*/ 	.short	0x0084
        /*0024*/ 	.byte	0x00, 0xf0, 0x11, 0x00


	//----- nvinfo : EIATTR_KPARAM_INFO
	.align		4
.L_4433:
        /*0028*/ 	.byte	0x04, 0x17
        /*002a*/ 	.short	(.L_4435 - .L_4434)
.L_4434:
        /*002c*/ 	.word	0x00000000
        /*0030*/ 	.short	0x0013
        /*0032*/ 	.short	0x0080
        /*0034*/ 	.byte	0x00, 0xf0, 0x11, 0x00


	//----- nvinfo : EIATTR_KPARAM_INFO
	.align		4
.L_4435:
        /*0038*/ 	.byte	0x04, 0x17
        /*003a*/ 	.short	(.L_4437 - .L_4436)
.L_4436:
        /*003c*/ 	.word	0x00000000
        /*0040*/ 	.short	0x0012
        /*0042*/ 	.short	0x007c
        /*0044*/ 	.byte	0x00, 0xf0, 0x11, 0x00


	//----- nvinfo : EIATTR_KPARAM_INFO
	.align		4
.L_4437:
        /*0048*/ 	.byte	0x04, 0x17
        /*004a*/ 	.short	(.L_4439 - .L_4438)
.L_4438:
        /*004c*/ 	.word	0x00000000
        /*0050*/ 	.short	0x0011
        /*0052*/ 	.short	0x0078
        /*0054*/ 	.byte	0x00, 0xf0, 0x11, 0x00


	//----- nvinfo : EIATTR_KPARAM_INFO
	.align		4
.L_4439:
        /*0058*/ 	.byte	0x04, 0x17
        /*005a*/ 	.short	(.L_4441 - .L_4440)
.L_4440:
        /*005c*/ 	.word	0x00000000
        /*0060*/ 	.short	0x0010
        /*0062*/ 	.short	0x0070
        /*0064*/ 	.byte	0x00, 0xf0, 0x21, 0x00


	//----- nvinfo : EIATTR_KPARAM_INFO
	.align		4
.L_4441:
        /*0068*/ 	.byte	0x04, 0x17
        /*006a*/ 	.short	(.L_4443 - .L_4442)
.L_4442:
        /*006c*/ 	.word	0x00000000
        /*0070*/ 	.short	0x000f
        /*0072*/ 	.short	0x0068
        /*0074*/ 	.byte	0x00, 0xf0, 0x21, 0x00


	//----- nvinfo : EIATTR_KPARAM_INFO
	.align		4
.L_4443:
        /*0078*/ 	.byte	0x04, 0x17
        /*007a*/ 	.short	(.L_4445 - .L_4444)
.L_4444:
        /*007c*/ 	.word	0x00000000
        /*0080*/ 	.short	0x000e
        /*0082*/ 	.short	0x0060
        /*0084*/ 	.byte	0x00, 0xf0, 0x11, 0x00


	//----- nvinfo : EIATTR_KPARAM_INFO
	.align		4
.L_4445:
        /*0088*/ 	.byte	0x04, 0x17
        /*008a*/ 	.short	(.L_4447 - .L_4446)
.L_4446:
        /*008c*/ 	.word	0x00000000
        /*0090*/ 	.short	0x000d
        /*0092*/ 	.short	0x005c
        /*0094*/ 	.byte	0x00, 0xf0, 0x11, 0x00


	//----- nvinfo : EIATTR_KPARAM_INFO
	.align		4
.L_4447:
        /*0098*/ 	.byte	0x04, 0x17
        /*009a*/ 	.short	(.L_4449 - .L_4448)
.L_4448:
        /*009c*/ 	.word	0x00000000
        /*00a0*/ 	.short	0x000c
        /*00a2*/ 	.short	0x0058
        /*00a4*/ 	.byte	0x00, 0xf0, 0x11, 0x00


	//----- nvinfo : EIATTR_KPARAM_INFO
	.align		4
.L_4449:
        /*00a8*/ 	.byte	0x04, 0x17
        /*00aa*/ 	.short	(.L_4451 - .L_4450)
.L_4450:
        /*00ac*/ 	.word	0x00000000
        /*00b0*/ 	.short	0x000b
        /*00b2*/ 	.short	0x0050
        /*00b4*/ 	.byte	0x00, 0xf0, 0x21, 0x00


	//----- nvinfo : EIATTR_KPARAM_INFO
	.align		4
.L_4451:
        /*00b8*/ 	.byte	0x04, 0x17
        /*00ba*/ 	.short	(.L_4453 - .L_4452)
.L_4452:
        /*00bc*/ 	.word	0x00000000
        /*00c0*/ 	.short	0x000a
        /*00c2*/ 	.short	0x0048
        /*00c4*/ 	.byte	0x00, 0xf0, 0x11, 0x00


	//----- nvinfo : EIATTR_KPARAM_INFO
	.align		4
.L_4453:
        /*00c8*/ 	.byte	0x04, 0x17
        /*00ca*/ 	.short	(.L_4455 - .L_4454)
.L_4454:
        /*00cc*/ 	.word	0x00000000
        /*00d0*/ 	.short	0x0009
        /*00d2*/ 	.short	0x0040
        /*00d4*/ 	.byte	0x00, 0xf0, 0x21, 0x00


	//----- nvinfo : EIATTR_KPARAM_INFO
	.align		4
.L_4455:
        /*00d8*/ 	.byte	0x04, 0x17
        /*00da*/ 	.short	(.L_4457 - .L_4456)
.L_4456:
        /*00dc*/ 	.word	0x00000000
        /*00e0*/ 	.short	0x0008
        /*00e2*/ 	.short	0x0038
        /*00e4*/ 	.byte	0x00, 0xf0, 0x21, 0x00


	//----- nvinfo : EIATTR_KPARAM_INFO
	.align		4
.L_4457:
        /*00e8*/ 	.byte	0x04, 0x17
        /*00ea*/ 	.short	(.L_4459 - .L_4458)
.L_4458:
        /*00ec*/ 	.word	0x00000000
        /*00f0*/ 	.short	0x0007
        /*00f2*/ 	.short	0x0034
        /*00f4*/ 	.byte	0x00, 0xf0, 0x11, 0x00


	//----- nvinfo : EIATTR_KPARAM_INFO
	.align		4
.L_4459:
        /*00f8*/ 	.byte	0x04, 0x17
        /*00fa*/ 	.short	(.L_4461 - .L_4460)
.L_4460:
        /*00fc*/ 	.word	0x00000000
        /*0100*/ 	.short	0x0006
        /*0102*/ 	.short	0x0030
        /*0104*/ 	.byte	0x00, 0xf0, 0x11, 0x00


	//----- nvinfo : EIATTR_KPARAM_INFO
	.align		4
.L_4461:
        /*0108*/ 	.byte	0x04, 0x17
        /*010a*/ 	.short	(.L_4463 - .L_4462)
.L_4462:
        /*010c*/ 	.word	0x00000000
        /*0110*/ 	.short	0x0005
        /*0112*/ 	.short	0x0028
        /*0114*/ 	.byte	0x00, 0xf0, 0x21, 0x00


	//----- nvinfo : EIATTR_KPARAM_INFO
	.align		4
.L_4463:
        /*0118*/ 	.byte	0x04, 0x17
        /*011a*/ 	.short	(.L_4465 - .L_4464)
.L_4464:
        /*011c*/ 	.word	0x00000000
        /*0120*/ 	.short	0x0004
        /*0122*/ 	.short	0x0020
        /*0124*/ 	.byte	0x00, 0xf0, 0x21, 0x00


	//----- nvinfo : EIATTR_KPARAM_INFO
	.align		4
.L_4465:
        /*0128*/ 	.byte	0x04, 0x17
        /*012a*/ 	.short	(.L_4467 - .L_4466)
.L_4466:
        /*012c*/ 	.word	0x00000000
        /*0130*/ 	.short	0x0003
        /*0132*/ 	.short	0x0018
        /*0134*/ 	.byte	0x00, 0xf0, 0x21, 0x00


	//----- nvinfo : EIATTR_KPARAM_INFO
	.align		4
.L_4467:
        /*0138*/ 	.byte	0x04, 0x17
        /*013a*/ 	.short	(.L_4469 - .L_4468)
.L_4468:
        /*013c*/ 	.word	0x00000000
        /*0140*/ 	.short	0x0002
        /*0142*/ 	.short	0x0010
        /*0144*/ 	.byte	0x00, 0xf0, 0x21, 0x00


	//----- nvinfo : EIATTR_KPARAM_INFO
	.align		4
.L_4469:
        /*0148*/ 	.byte	0x04, 0x17
        /*014a*/ 	.short	(.L_4471 - .L_4470)
.L_4470:
        /*014c*/ 	.word	0x00000000
        /*0150*/ 	.short	0x0001
        /*0152*/ 	.short	0x0008
        /*0154*/ 	.byte	0x00, 0xf0, 0x21, 0x00


	//----- nvinfo : EIATTR_KPARAM_INFO
	.align		4
.L_4471:
        /*0158*/ 	.byte	0x04, 0x17
        /*015a*/ 	.short	(.L_4473 - .L_4472)
.L_4472:
        /*015c*/ 	.word	0x00000000
        /*0160*/ 	.short	0x0000
        /*0162*/ 	.short	0x0000
        /*0164*/ 	.byte	0x00, 0xf0, 0x21, 0x00


	//----- nvinfo : EIATTR_SPARSE_MMA_MASK
	.align		4
.L_4473:
        /*0168*/ 	.byte	0x03, 0x50
        /*016a*/ 	.short	0x0000


	//----- nvinfo : EIATTR_MAXREG_COUNT
	.align		4
        /*016c*/ 	.byte	0x03, 0x1b
        /*016e*/ 	.short	0x00ff


	//----- nvinfo : EIATTR_NUM_BARRIERS
	.align		4
        /*0170*/ 	.byte	0x02, 0x4c
        /*0172*/ 	.byte	0x01
	.zero		1


	//----- nvinfo : EIATTR_EXTERNS
	.align		4
        /*0174*/ 	.byte	0x04, 0x0f
        /*0176*/ 	.short	(.L_4475 - .L_4474)


	//   ....[0]....
	.align		4
.L_4474:
        /*0178*/ 	.word	index@(__assertfail)


	//----- nvinfo : EIATTR_MERCURY_ISA_VERSION
	.align		4
.L_4475:
        /*017c*/ 	.byte	0x03, 0x5f
        /*017e*/ 	.short	0x0101


	//----- nvinfo : EIATTR_COOP_GROUP_MASK_REGIDS
	.align		4
        /*0180*/ 	.byte	0x04, 0x29
        /*0182*/ 	.short	(.L_4477 - .L_4476)


	//   ....[0]....
.L_4476:
        /*0184*/ 	.word	0xffffffff


	//   ....[1]....
        /*0188*/ 	.word	0xffffffff


	//   ....[2]....
        /*018c*/ 	.word	0xffffffff


	//   ....[3]....
        /*0190*/ 	.word	0xffffffff


	//   ....[4]....
        /*0194*/ 	.word	0xffffffff


	//   ....[5]....
        /*0198*/ 	.word	0xffffffff


	//   ....[6]....
        /*019c*/ 	.word	0xffffffff


	//   ....[7]....
        /*01a0*/ 	.word	0xffffffff


	//   ....[8]....
        /*01a4*/ 	.word	0xffffffff


	//   ....[9]....
        /*01a8*/ 	.word	0xffffffff


	//   ....[10]....
        /*01ac*/ 	.word	0xffffffff


	//   ....[11]....
        /*01b0*/ 	.word	0xffffffff


	//   ....[12]....
        /*01b4*/ 	.word	0xffffffff


	//   ....[13]....
        /*01b8*/ 	.word	0xffffffff


	//   ....[14]....
        /*01bc*/ 	.word	0xffffffff


	//   ....[15]....
        /*01c0*/ 	.word	0x0500000f


	//   ....[16]....
        /*01c4*/ 	.word	0x0500000f


	//   ....[17]....
        /*01c8*/ 	.word	0x0500000f


	//   ....[18]....
        /*01cc*/ 	.word	0x0500000f


	//----- nvinfo : EIATTR_COOP_GROUP_INSTR_OFFSETS
	.align		4
.L_4477:
        /*01d0*/ 	.byte	0x04, 0x28
        /*01d2*/ 	.short	(.L_4479 - .L_4478)


	//   ....[0]....
.L_4478:
        /*01d4*/ 	.word	0x00000790


	//   ....[1]....
        /*01d8*/ 	.word	0x000007c0


	//   ....[2]....
        /*01dc*/ 	.word	0x000007e0


	//   ....[3]....
        /*01e0*/ 	.word	0x00000800


	//   ....[4]....
        /*01e4*/ 	.word	0x00000950


	//   ....[5]....
        /*01e8*/ 	.word	0x00000970


	//   ....[6]....
        /*01ec*/ 	.word	0x00000990


	//   ....[7]....
        /*01f0*/ 	.word	0x00001840


	//   ....[8]....
        /*01f4*/ 	.word	0x000018c0


	//   ....[9]....
        /*01f8*/ 	.word	0x00001920


	//   ....[10]....
        /*01fc*/ 	.word	0x00001970


	//   ....[11]....
        /*0200*/ 	.word	0x000019b0


	//   ....[12]....
        /*0204*/ 	.word	0x00001a00


	//   ....[13]....
        /*0208*/ 	.word	0x00001a20


	//   ....[14]....
        /*020c*/ 	.word	0x00001a40


	//   ....[15]....
        /*0210*/ 	.word	0x000031b0


	//   ....[16]....
        /*0214*/ 	.word	0x00003210


	//   ....[17]....
        /*0218*/ 	.word	0x00003270


	//   ....[18]....
        /*021c*/ 	.word	0x000032d0


	//----- nvinfo : EIATTR_SYSCALL_OFFSETS
	.align		4
.L_4479:
        /*0220*/ 	.byte	0x04, 0x46
        /*0222*/ 	.short	(.L_4481 - .L_4480)


	//   ....[0]....
.L_4480:
        /*0224*/ 	.word	0x00003140


	//----- nvinfo : EIATTR_EXIT_INSTR_OFFSETS
	.align		4
.L_4481:
        /*0228*/ 	.byte	0x04, 0x1c
        /*022a*/ 	.short	(.L_4483 - .L_4482)


	//   ....[0]....
.L_4482:
        /*022c*/ 	.word	0x00000090


	//   ....[1]....
        /*0230*/ 	.word	0x00002b90


	//   ....[2]....
        /*0234*/ 	.word	0x00002fb0


	//   ....[3]....
        /*0238*/ 	.word	0x00003040


	//   ....[4]....
        /*023c*/ 	.word	0x00003150


	//----- nvinfo : EIATTR_CRS_STACK_SIZE
	.align		4
.L_4483:
        /*0240*/ 	.byte	0x04, 0x1e
        /*0242*/ 	.short	(.L_4485 - .L_4484)
.L_4484:
        /*0244*/ 	.word	0x00000000


	//----- nvinfo : EIATTR_CBANK_PARAM_SIZE
	.align		4
.L_4485:
        /*0248*/ 	.byte	0x03, 0x19
        /*024a*/ 	.short	0x008c


	//----- nvinfo : EIATTR_PARAM_CBANK
	.align		4
        /*024c*/ 	.byte	0x04, 0x0a
        /*024e*/ 	.short	(.L_4487 - .L_4486)
	.align		4
.L_4486:
        /*0250*/ 	.word	index@(.nv.constant0._ZN4vllm25paged_attention_v2_kernelI13__nv_bfloat16hLi120ELi16ELi128ELNS_18Fp8KVCacheDataTypeE2ELb0ELi512EEEvPfS3_PT_PKS4_PKT0_SA_ifPKiSC_iPKfiiiSE_SE_iiiii)
        /*0254*/ 	.short	0x0210
        /*0256*/ 	.short	0x008c


	//----- nvinfo : EIATTR_SW_WAR
	.align		4
.L_4487:
        /*0258*/ 	.byte	0x04, 0x36
        /*025a*/ 	.short	(.L_4489 - .L_4488)
.L_4488:
        /*025c*/ 	.word	0x00000008
.L_4489:


//--------------------- .nv.info._ZN4vllm25paged_attention_v2_kernelI13__nv_bfloat16hLi112ELi16ELi128ELNS_18Fp8KVCacheDataTypeE2ELb0ELi512EEEvPfS3_PT_PKS4_PKT0_SA_ifPKiSC_iPKfiiiSE_SE_iiiii --------------------------
	.section	.nv.info._ZN4vllm25paged_attention_v2_kernelI13__nv_bfloat16hLi112ELi16ELi128ELNS_18Fp8KVCacheDataTypeE2ELb0ELi512EEEvPfS3_PT_PKS4_PKT0_SA_ifPKiSC_iPKfiiiSE_SE_iiiii,"",@"SHT_CUDA_INFO"
	.sectionflags	@""
	.align	4


	//----- nvinfo : EIATTR_CUDA_API_VERSION
	.align		4
        /*0000*/ 	.byte	0x04, 0x37
        /*0002*/ 	.short	(.L_4491 - .L_4490)
.L_4490:
        /*0004*/ 	.word	0x00000082


	//----- nvinfo : EIATTR_KPARAM_INFO
	.align		4
.L_4491:
        /*0008*/ 	.byte	0x04, 0x17
        /*000a*/ 	.short	(.L_4493 - .L_4492)
.L_4492:
        /*000c*/ 	.word	0x00000000
        /*0010*/ 	.short	0x0015
        /*0012*/ 	.short	0x0088
        /*0014*/ 	.byte	0x00, 0xf0, 0x11, 0x00


	//----- nvinfo : EIATTR_KPARAM_INFO
	.align		4
.L_4493:
        /*0018*/ 	.byte	0x04, 0x17
        /*001a*/ 	.short	(.L_4495 - .L_4494)
.L_4494:
        /*001c*/ 	.word	0x00000000
        /*0020*/ 	.short	0x0014
        /*0022*/ 	.short	0x0084
        /*0024*/ 	.byte	0x00, 0xf0, 0x11, 0x00


	//----- nvinfo : EIATTR_KPARAM_INFO
	.align		4
.L_4495:
        /*0028*/ 	.byte	0x04, 0x17
        /*002a*/ 	.short	(.L_4497 - .L_4496)
.L_4496:
        /*002c*/ 	.word	0x00000000
        /*0030*/ 	.short	0x0013
        /*0032*/ 	.short	0x0080
        /*0034*/ 	.byte	0x00, 0xf0, 0x11, 0x00


	//----- nvinfo : EIATTR_KPARAM_INFO
	.align		4
.L_4497:
        /*0038*/ 	.byte	0x04, 0x17
        /*003a*/ 	.short	(.L_4499 - .L_4498)
.L_4498:
        /*003c*/ 	.word	0x00000000
        /*0040*/ 	.short	0x0012
        /*0042*/ 	.short	0x007c
        /*0044*/ 	.byte	0x00, 0xf0, 0x11, 0x00


	//----- nvinfo : EIATTR_KPARAM_INFO
	.align		4
.L_4499:
        /*0048*/ 	.byte	0x04, 0x17
        /*004a*/ 	.short	(.L_4501 - .L_4500)
.L_4500:
        /*004c*/ 	.word	0x00000000
        /*0050*/ 	.short	0x0011
        /*0052*/ 	.short	0x0078
        /*0054*/ 	.byte	0x00, 0xf0, 0x11, 0x00


	//----- nvinfo : EIATTR_KPARAM_INFO
	.align		4
.L_4501:
        /*0058*/ 	.byte	0x04, 0x17
        /*005a*/ 	.short	(.L_4503 - .L_4502)
.L_4502:
        /*005c*/ 	.word	0x00000000
        /*0060*/ 	.short	0x0010
        /*0062*/ 	.short	0x0070
        /*0064*/ 	.byte	0x00, 0xf0, 0x21, 0x00


	//----- nvinfo : EIATTR_KPARAM_INFO
	.align		4
.L_4503:
        /*0068*/ 	.byte	0x04, 0x17
        /*006a*/ 	.short	(.L_4505 - .L_4504)
.L_4504:
        /*006c*/ 	.word	0x00000000
        /*0070*/ 	.short	0x000f
        /*0072*/ 	.short	0x0068
        /*0074*/ 	.byte	0x00, 0xf0, 0x21, 0x00


	//----- nvinfo : EIATTR_KPARAM_INFO
	.align		4
.L_4505:
        /*0078*/ 	.byte	0x04, 0x17
        /*007a*/ 	.short	(.L_4507 - .L_4506)
.L_4506:
        /*007c*/ 	.word	0x00000000
        /*0080*/ 	.short	0x000e
        /*0082*/ 	.short	0x0060
        /*0084*/ 	.byte	0x00, 0xf0, 0x11, 0x00


	//----- nvinfo : EIATTR_KPARAM_INFO
	.align		4
.L_4507:
        /*0088*/ 	.byte	0x04, 0x17
        /*008a*/ 	.short	(.L_4509 - .L_4508)
.L_4508:
        /*008c*/ 	.word	0x00000000
        /*0090*/ 	.short	0x000d
        /*0092*/ 	.short	0x005c
        /*0094*/ 	.byte	0x00, 0xf0, 0x11, 0x00


	//----- nvinfo : EIATTR_KPARAM_INFO
	.align		4
.L_4509:
        /*0098*/ 	.byte	0x04, 0x17
        /*009a*/ 	.short	(.L_4511 - .L_4510)
.L_4510:
        /*009c*/ 	.word	0x00000000
        /*00a0*/ 	.short	0x000c
        /*00a2*/ 	.short	0x0058
        /*00a4*/ 	.byte	0x00, 0xf0, 0x11, 0x00


	//----- nvinfo : EIATTR_KPARAM_INFO
	.align		4
.L_4511:
        /*00a8*/ 	.byte	0x04, 0x17
        /*00aa*/ 	.short	(.L_4513 - .L_4512)
.L_4512:
        /*00ac*/ 	.word	0x00000000
        /*00b0*/ 	.short	0x000b
        /*00b2*/ 	.short	0x0050
        /*00b4*/ 	.byte	0x00, 0xf0, 0x21, 0x00


	//----- nvinfo : EIATTR_KPARAM_INFO
	.align		4
.L_4513:
        /*00b8*/ 	.byte	0x04, 0x17
        /*00ba*/ 	.short	(.L_4515 - .L_4514)
.L_4514:
        /*00bc*/ 	.word	0x00000000
        /*00c0*/ 	.short	0x000a
        /*00c2*/ 	.short	0x0048
        /*00c4*/ 	.byte	0x00, 0xf0, 0x11, 0x00


	//----- nvinfo : EIATTR_KPARAM_INFO
	.align		4
.L_4515:
        /*00c8*/ 	.byte	0x04, 0x17
        /*00ca*/ 	.short	(.L_4517 - .L_4516)
.L_4516:
        /*00cc*/ 	.word	0x00000000
        /*00d0*/ 	.short	0x0009
        /*00d2*/ 	.short	0x0040
        /*00d4*/ 	.byte	0x00, 0xf0, 0x21, 0x00


	//----- nvinfo : EIATTR_KPARAM_INFO
	.align		4
.L_4517:
        /*00d8*/ 	.byte	0x04, 0x17
        /*00da*/ 	.short	(.L_4519 - .L_4518)
.L_4518:
        /*00dc*/ 	.word	0x00000000
        /*00e0*/ 	.short	0x0008
        /*00e2*/ 	.short	0x0038
        /*00e4*/ 	.byte	0x00, 0xf0, 0x21, 0x00


	//----- nvinfo : EIATTR_KPARAM_INFO
	.align		4
.L_4519:
        /*00e8*/ 	.byte	0x04, 0x17
        /*00ea*/ 	.short	(.L_4521 - .L_4520)
.L_4520:
        /*00ec*/ 	.word	0x00000000
        /*00f0*/ 	.short	0x0007
        /*00f2*/ 	.short	0x0034
        /*00f4*/ 	.byte	0x00, 0xf0, 0x11, 0x00


	//----- nvinfo : EIATTR_KPARAM_INFO
	.align		4
.L_4521:
        /*00f8*/ 	.byte	0x04, 0x17
        /*00fa*/ 	.short	(.L_4523 - .L_4522)
.L_4522:
        /*00fc*/ 	.word	0x00000000
        /*0100*/ 	.short	0x0006
        /*0102*/ 	.short	0x0030
        /*0104*/ 	.byte	0x00, 0xf0, 0x11, 0x00


	//----- nvinfo : EIATTR_KPARAM_INFO
	.align		4
.L_4523:
        /*0108*/ 	.byte	0x04, 0x17
        /*010a*/ 	.short	(.L_4525 - .L_4524)
.L_4524:
        /*010c*/ 	.word	0x00000000
        /*0110*/ 	.short	0x0005
        /*0112*/ 	.short	0x0028
        /*0114*/ 	.byte	0x00, 0xf0, 0x21, 0x00


	//----- nvinfo : EIATTR_KPARAM_INFO
	.align		4
.L_4525:
        /*0118*/ 	.byte	0x04, 0x17
        /*011a*/ 	.short	(.L_4527 - .L_4526)
.L_4526:
        /*011c*/ 	.word	0x00000000
        /*0120*/ 	.short	0x0004
        /*0122*/ 	.short	0x0020
        /*0124*/ 	.byte	0x00, 0xf0, 0x21, 0x00


	//----- nvinfo : EIATTR_KPARAM_INFO
	.align		4
.L_4527:
        /*0128*/ 	.byte	0x04, 0x17
        /*012a*/ 	.short	(.L_4529 - .L_4528)
.L_4528:
        /*012c*/ 	.word	0x00000000
        /*0130*/ 	.short	0x0003
        /*0132*/ 	.short	0x0018
        /*0134*/ 	.byte	0x00, 0xf0, 0x21, 0x00


	//----- nvinfo : EIATTR_KPARAM_INFO
	.align		4
.L_4529:
        /*0138*/ 	.byte	0x04, 0x17
        /*013a*/ 	.short	(.L_4531 - .L_4530)
.L_4530:
        /*013c*/ 	.word	0x00000000
        /*0140*/ 	.short	0x0002
        /*0142*/ 	.short	0x0010
        /*0144*/ 	.byte	0x00, 0xf0, 0x21, 0x00


	//----- nvinfo : EIATTR_KPARAM_INFO
	.align		4
.L_4531:
        /*0148*/ 	.byte	0x04, 0x17
        /*014a*/ 	.short	(.L_4533 - .L_4532)
.L_4532:
        /*014c*/ 	.word	0x00000000
        /*0150*/ 	.short	0x0001
        /*0152*/ 	.short	0x0008
        /*0154*/ 	.byte	0x00, 0xf0, 0x21, 0x00


	//----- nvinfo : EIATTR_KPARAM_INFO
	.align		4
.L_4533:
        /*0158*/ 	.byte	0x04, 0x17
        /*015a*/ 	.short	(.L_4535 - .L_4534)
.L_4534:
        /*015c*/ 	.word	0x00000000
        /*0160*/ 	.short	0x0000
        /*0162*/ 	.short	0x0000
        /*0164*/ 	.byte	0x00, 0xf0, 0x21, 0x00


	//----- nvinfo : EIATTR_SPARSE_MMA_MASK
	.align		4
.L_4535:
        /*0168*/ 	.byte	0x03, 0x50
        /*016a*/ 	.short	0x0000


	//----- nvinfo : EIATTR_MAXREG_COUNT
	.align		4
        /*016c*/ 	.byte	0x03, 0x1b
        /*016e*/ 	.short	0x00ff


	//----- nvinfo : EIATTR_NUM_BARRIERS
	.align		4
        /*0170*/ 	.byte	0x02, 0x4c
        /*0172*/ 	.byte	0x01
	.zero		1


	//----- nvinfo : EIATTR_EXTERNS
	.align		4
        /*0174*/ 	.byte	0x04, 0x0f
        /*0176*/ 	.short	(.L_4537 - .L_4536)


	//   ....[0]....
	.align		4
.L_4536:
        /*0178*/ 	.word	index@(__assertfail)


	//----- nvinfo : EIATTR_MERCURY_ISA_VERSION
	.align		4
.L_4537:
        /*017c*/ 	.byte	0x03, 0x5f
        /*017e*/ 	.short	0x0101


	//----- nvinfo : EIATTR_COOP_GROUP_MASK_REGIDS
	.align		4
        /*0180*/ 	.byte	0x04, 0x29
        /*0182*/ 	.short	(.L_4539 - .L_4538)


	//   ....[0]....
.L_4538:
        /*0184*/ 	.word	0xffffffff


	//   ....[1]....
        /*0188*/ 	.word	0xffffffff


	//   ....[2]....
        /*018c*/ 	.word	0xffffffff


	//   ....[3]....
        /*0190*/ 	.word	0xffffffff


	//   ....[4]....
        /*0194*/ 	.word	0xffffffff


	//   ....[5]....
        /*0198*/ 	.word	0xffffffff


	//   ....[6]....
        /*019c*/ 	.word	0xffffffff


	//   ....[7]....
        /*01a0*/ 	.word	0xffffffff


	//   ....[8]....
        /*01a4*/ 	.word	0xffffffff


	//   ....[9]....
        /*01a8*/ 	.word	0xffffffff


	//   ....[10]....
        /*01ac*/ 	.word	0xffffffff


	//   ....[11]....
        /*01b0*/ 	.word	0xffffffff


	//   ....[12]....
        /*01b4*/ 	.word	0xffffffff


	//   ....[13]....
        /*01b8*/ 	.word	0xffffffff


	//   ....[14]....
        /*01bc*/ 	.word	0xffffffff


	//   ....[15]....
        /*01c0*/ 	.word	0x0500000f


	//   ....[16]....
        /*01c4*/ 	.word	0x0500000f


	//   ....[17]....
        /*01c8*/ 	.word	0x0500000f


	//   ....[18]....
        /*01cc*/ 	.word	0x0500000f


	//----- nvinfo : EIATTR_COOP_GROUP_INSTR_OFFSETS
	.align		4
.L_4539:
        /*01d0*/ 	.byte	0x04, 0x28
        /*01d2*/ 	.short	(.L_4541 - .L_4540)


	//   ....[0]....
.L_4540:
        /*01d4*/ 	.word	0x00000790


	//   ....[1]....
        /*01d8*/ 	.word	0x000007c0


	//   ....[2]....
        /*01dc*/ 	.word	0x000007e0


	//   ....[3]....
        /*01e0*/ 	.word	0x00000800


	//   ....[4]....
        /*01e4*/ 	.word	0x00000950


	//   ....[5]....
        /*01e8*/ 	.word	0x00000970


	//   ....[6]....
        /*01ec*/ 	.word	0x00000990


	//   ....[7]....
        /*01f0*/ 	.word	0x00001840


	//   ....[8]....
        /*01f4*/ 	.word	0x000018c0


	//   ....[9]....
        /*01f8*/ 	.word	0x00001920


	//   ....[10]....
        /*01fc*/ 	.word	0x00001970


	//   ....[11]....
        /*0200*/ 	.word	0x000019b0


	//   ....[12]....
        /*0204*/ 	.word	0x00001a00


	//   ....[13]....
        /*0208*/ 	.word	0x00001a20


	//   ....[14]....
        /*020c*/ 	.word	0x00001a40


	//   ....[15]....
        /*0210*/ 	.word	0x00002f00


	//   ....[16]....
        /*0214*/ 	.word	0x00002f60


	//   ....[17]....
        /*0218*/ 	.word	0x00002fc0


	//   ....[18]....
        /*021c*/ 	.word	0x00003020


	//----- nvinfo : EIATTR_SYSCALL_OFFSETS
	.align		4
.L_4541:
        /*0220*/ 	.byte	0x04, 0x46
        /*0222*/ 	.short	(.L_4543 - .L_4542)


	//   ....[0]....
.L_4542:
        /*0224*/ 	.word	0x00002e90


	//----- nvinfo : EIATTR_EXIT_INSTR_OFFSETS
	.align		4
.L_4543:
        /*0228*/ 	.byte	0x04, 0x1c
        /*022a*/ 	.short	(.L_4545 - .L_4544)


	//   ....[0]....
.L_4544:
        /*022c*/ 	.word	0x00000090


	//   ....[1]....
        /*0230*/ 	.word	0x000029c0


	//   ....[2]....
        /*0234*/ 	.word	0x00002a70


	//   ....[3]....
        /*0238*/ 	.word	0x00002d90


	//   ....[4]....
        /*023c*/ 	.word	0x00002ea0


	//----- nvinfo : EIATTR_CRS_STACK_SIZE
	.align		4
.L_4545:
        /*0240*/ 	.byte	0x04, 0x1e
        /*0242*/ 	.short	(.L_4547 - .L_4546)
.L_4546:
        /*0244*/ 	.word	0x00000000


	//----- nvinfo : EIATTR_CBANK_PARAM_SIZE
	.align		4
.L_4547:
        /*0248*/ 	.byte	0x03, 0x19
        /*024a*/ 	.short	0x008c


	//----- nvinfo : EIATTR_PARAM_CBANK
	.align		4
        /*024c*/ 	.byte	0x04, 0x0a
        /*024e*/ 	.short	(.L_4549 - .L_4548)
	.align		4
.L_4548:
        /*0250*/ 	.word	index@(.nv.constant0._ZN4vllm25paged_attention_v2_kernelI13__nv_bfloat16hLi112ELi16ELi128ELNS_18Fp8KVCacheDataTypeE2ELb0ELi512EEEvPfS3_PT_PKS4_PKT0_SA_ifPKiSC_iPKfiiiSE_SE_iiiii)
        /*0254*/ 	.short	0x0210
        /*0256*/ 	.short	0x008c


	//----- nvinfo : EIATTR_SW_WAR
	.align		4
.L_4549:
        /*0258*/ 	.byte	0x04, 0x36
        /*025a*/ 	.short	(.L_4551 - .L_4550)
.L_4550:
        /*025c*/ 	.word	0x00000008
.L_4551:


//--------------------- .nv.info._ZN4vllm25paged_attention_v2_kernelI13__nv_bfloat16hLi96ELi16ELi128ELNS_18Fp8KVCacheDataTypeE2ELb0ELi512EEEvPfS3_PT_PKS4_PKT0_SA_ifPKiSC_iPKfiiiSE_SE_iiiii --------------------------
	.section	.nv.info._ZN4vllm25paged_attention_v2_kernelI13__nv_bfloat16hLi96ELi16ELi128ELNS_18Fp8KVCacheDataTypeE2ELb0ELi512EEEvPfS3_PT_PKS4_PKT0_SA_ifPKiSC_iPKfiiiSE_SE_iiiii,"",@"SHT_CUDA_INFO"
	.sectionflags	@""
	.align	4


	//----- nvinfo : EIATTR_CUDA_API_VERSION
	.align		4
        /*0000*/ 	.byte	0x04, 0x37
        /*0002*/ 	.short	(.L_4553 - .L_4552)
.L_4552:
        /*0004*/ 	.word	0x00000082


	//----- nvinfo : EIATTR_KPARAM_INFO
	.align		4
.L_4553:
        /*0008*/ 	.byte	0x04, 0x17
        /*000a*/ 	.short	(.L_4555 - .L_4554)
.L_4554:
        /*000c*/ 	.word	0x00000000
        /*0010*/ 	.short	0x0015
        /*0012*/ 	.short	0x0088
        /*0014*/ 	.byte	0x00, 0xf0, 0x11, 0x00


	//----- nvinfo : EIATTR_KPARAM_INFO
	.align		4
.L_4555:
        /*0018*/ 	.byte	0x04, 0x17
        /*001a*/ 	.short	(.L_4557 - .L_4556)
.L_4556:
        /*001c*/ 	.word	0x00000000
        /*0020*/ 	.short	0x0014
        /*0022*/ 	.short	0x0084
        /*0024*/ 	.byte	0x00, 0xf0, 0x11, 0x00


	//----- nvinfo : EIATTR_KPARAM_INFO
	.align		4
.L_4557:
        /*0028*/ 	.byte	0x04, 0x17
        /*002a*/ 	.short	(.L_4559 - .L_4558)
.L_4558:
        /*002c*/ 	.word	0x00000000
        /*0030*/ 	.short	0x0013
        /*0032*/ 	.short	0x0080
        /*0034*/ 	.byte	0x00, 0xf0, 0x11, 0x00


	//----- nvinfo : EIATTR_KPARAM_INFO
	.align		4
.L_4559:
        /*0038*/ 	.byte	0x04, 0x17
        /*003a*/ 	.short	(.L_4561 - .L_4560)
.L_4560:
        /*003c*/ 	.word	0x00000000
        /*0040*/ 	.short	0x0012
        /*0042*/ 	.short	0x007c
        /*0044*/ 	.byte	0x00, 0xf0, 0x11, 0x00


	//----- nvinfo : EIATTR_KPARAM_INFO
	.align		4
.L_4561:
        /*0048*/ 	.byte	0x04, 0x17
        /*004a*/ 	.short	(.L_4563 - .L_4562)
.L_4562:
        /*004c*/ 	.word	0x00000000
        /*0050*/ 	.short	0x0011
        /*0052*/ 	.short	0x0078
        /*0054*/ 	.byte	0x00, 0xf0, 0x11, 0x00


	//----- nvinfo : EIATTR_KPARAM_INFO
	.align		4
.L_4563:
        /*0058*/ 	.byte	0x04, 0x17
        /*005a*/ 	.short	(.L_4565 - .L_4564)
.L_4564:
        /*005c*/ 	.word	0x00000000
        /*0060*/ 	.short	0x0010
        /*0062*/ 	.short	0x0070
        /*0064*/ 	.byte	0x00, 0xf0, 0x21, 0x00


	//----- nvinfo : EIATTR_KPARAM_INFO
	.align		4
.L_4565:
        /*0068*/ 	.byte	0x04, 0x17
        /*006a*/ 	.short	(.L_4567 - .L_4566)
.L_4566:
        /*006c*/ 	.word	0x00000000
        /*0070*/ 	.short	0x000f
        /*0072*/ 	.short	0x0068
        /*0074*/ 	.byte	0x00, 0xf0, 0x21, 0x00


	//----- nvinfo : EIATTR_KPARAM_INFO
	.align		4
.L_4567:
        /*0078*/ 	.byte	0x04, 0x17
        /*007a*/ 	.short	(.L_4569 - .L_4568)
.L_4568:
        /*007c*/ 	.word	0x00000000
        /*0080*/ 	.short	0x000e
        /*0082*/ 	.short	0x0060
        /*0084*/ 	.byte	0x00, 0xf0, 0x11, 0x00


	//----- nvinfo : EIATTR_KPARAM_INFO
	.align		4
.L_4569:
        /*0088*/ 	.byte	0x04, 0x17
        /*008a*/ 	.short	(.L_4571 - .L_4570)
.L_4570:
        /*008c*/ 	.word	0x00000000
        /*0090*/ 	.short	0x000d
        /*0092*/ 	.short	0x005c
        /*0094*/ 	.byte	0x00, 0xf0, 0x11, 0x00


	//----- nvinfo : EIATTR_KPARAM_INFO
	.align		4
.L_4571:
        /*0098*/ 	.byte	0x04, 0x17
        /*009a*/ 	.short	(.L_4573 - .L_4572)
.L_4572:
        /*009c*/ 	.word	0x00000000
        /*00a0*/ 	.short	0x000c
        /*00a2*/ 	.short	0x0058
        /*00a4*/ 	.byte	0x00, 0xf0, 0x11, 0x00


	//----- nvinfo : EIATTR_KPARAM_INFO
	.align		4
.L_4573:
        /*00a8*/ 	.byte	0x04, 0x17
        /*00aa*/ 	.short	(.L_4575 - .L_4574)
.L_4574:
        /*00ac*/ 	.word	0x00000000
        /*00b0*/ 	.short	0x000b
        /*00b2*/ 	.short	0x0050
        /*00b4*/ 	.byte	0x00, 0xf0, 0x21, 0x00


	//----- nvinfo : EIATTR_KPARAM_INFO
	.align		4
.L_4575:
        /*00b8*/ 	.byte	0x04, 0x17
        /*00ba*/ 	.short	(.L_4577 - .L_4576)
.L_4576:
        /*00bc*/ 	.word	0x00000000
        /*00c0*/ 	.short	0x000a
        /*00c2*/ 	.short	0x0048
        /*00c4*/ 	.byte	0x00, 0xf0, 0x11, 0x00


	//----- nvinfo : EIATTR_KPARAM_INFO
	.align		4
.L_4577:
        /*00c8*/ 	.byte	0x04, 0x17
        /*00ca*/ 	.short	(.L_4579 - .L_4578)
.L_4578:
        /*00cc*/ 	.word	0x00000000
        /*00d0*/ 	.short	0x0009
        /*00d2*/ 	.short	0x0040
        /*00d4*/ 	.byte	0x00, 0xf0, 0x21, 0x00


	//----- nvinfo : EIATTR_KPARAM_INFO
	.align		4
.L_4579:
        /*00d8*/ 	.byte	0x04, 0x17
        /*00da*/ 	.short	(.L_4581 - .L_4580)
.L_4580:
        /*00dc*/ 	.word	0x00000000
        /*00e0*/ 	.short	0x0008
        /*00e2*/ 	.short	0x0038
        /*00e4*/ 	.byte	0x00, 0xf0, 0x21, 0x00


	//----- nvinfo : EIATTR_KPARAM_INFO
	.align		4
.L_4581:
        /*00e8*/ 	.byte	0x04, 0x17
        /*00ea*/ 	.short	(.L_4583 - .L_4582)
.L_4582:
        /*00ec*/ 	.word	0x00000000
        /*00f0*/ 	.short	0x0007
        /*00f2*/ 	.short	0x0034
        /*00f4*/ 	.byte	0x00, 0xf0, 0x11, 0x00


	//----- nvinfo : EIATTR_KPARAM_INFO
	.align		4
.L_4583:
        /*00f8*/ 	.byte	0x04, 0x17
        /*00fa*/ 	.short	(.L_4585 - .L_4584)
.L_4584:
        /*00fc*/ 	.word	0x00000000
        /*0100*/ 	.short	0x0006
        /*0102*/ 	.short	0x0030
        /*0104*/ 	.byte	0x00, 0xf0, 0x11, 0x00


	//----- nvinfo : EIATTR_KPARAM_INFO
	.align		4
.L_4585:
        /*0108*/ 	.byte	0x04, 0x17
        /*010a*/ 	.short	(.L_4587 - .L_4586)
.L_4586:
        /*010c*/ 	.word	0x00000000
        /*0110*/ 	.short	0x0005
        /*0112*/ 	.short	0x0028
        /*0114*/ 	.byte	0x00, 0xf0, 0x21, 0x00


	//----- nvinfo : EIATTR_KPARAM_INFO
	.align		4
.L_4587:
        /*0118*/ 	.byte	0x04, 0x17
        /*011a*/ 	.short	(.L_4589 - .L_4588)
.L_4588:
        /*011c*/ 	.word	0x00000000
        /*0120*/ 	.short	0x0004
        /*0122*/ 	.short	0x0020
        /*0124*/ 	.byte	0x00, 0xf0, 0x21, 0x00


	//----- nvinfo : EIATTR_KPARAM_INFO
	.align		4
.L_4589:
        /*0128*/ 	.byte	0x04, 0x17
        /*012a*/ 	.short	(.L_4591 - .L_4590)
.L_4590:
        /*012c*/ 	.word	0x00000000
        /*0130*/ 	.short	0x0003
        /*0132*/ 	.short	0x0018
        /*0134*/ 	.byte	0x00, 0xf0, 0x21, 0x00


	//----- nvinfo : EIATTR_KPARAM_INFO
	.align		4
.L_4591:
        /*0138*/ 	.byte	0x04, 0x17
        /*013a*/ 	.short	(.L_4593 - .L_4592)
.L_4592:
        /*013c*/ 	.word	0x00000000
        /*0140*/ 	.short	0x0002
        /*0142*/ 	.short	0x0010
        /*0144*/ 	.byte	0x00, 0xf0, 0x21, 0x00


	//----- nvinfo : EIATTR_KPARAM_INFO
	.align		4
.L_4593:
        /*0148*/ 	.byte	0x04, 0x17
        /*014a*/ 	.short	(.L_4595 - .L_4594)
.L_4594:
        /*014c*/ 	.word	0x00000000
        /*0150*/ 	.short	0x0001
        /*0152*/ 	.short	0x0008
        /*0154*/ 	.byte	0x00, 0xf0, 0x21, 0x00


	//----- nvinfo : EIATTR_KPARAM_INFO
	.align		4
.L_4595:
        /*0158*/ 	.byte	0x04, 0x17
        /*015a*/ 	.short	(.L_4597 - .L_4596)
.L_4596:
        /*015c*/ 	.word	0x00000000
        /*0160*/ 	.short	0x0000
        /*0162*/ 	.short	0x0000
        /*0164*/ 	.byte	0x00, 0xf0, 0x21, 0x00


	//----- nvinfo : EIATTR_SPARSE_MMA_MASK
	.align		4
.L_4597:
        /*0168*/ 	.byte	0x03, 0x50
        /*016a*/ 	.short	0x0000


	//----- nvinfo : EIATTR_MAXREG_COUNT
	.align		4
        /*016c*/ 	.byte	0x03, 0x1b
        /*016e*/ 	.short	0x00ff


	//----- nvinfo : EIATTR_NUM_BARRIERS
	.align		4
        /*0170*/ 	.byte	0x02, 0x4c
        /*0172*/ 	.byte	0x01
	.zero		1


	//----- nvinfo : EIATTR_EXTERNS
	.align		4
        /*0174*/ 	.byte	0x04, 0x0f
        /*0176*/ 	.short	(.L_4599 - .L_4598)


	//   ....[0]....
	.align		4
.L_4598:
        /*0178*/ 	.word	index@(__assertfail)


	//----- nvinfo : EIATTR_MERCURY_ISA_VERSION
	.align		4
.L_4599:
        /*017c*/ 	.byte	0x03, 0x5f
        /*017e*/ 	.short	0x0101


	//----- nvinfo : EIATTR_COOP_GROUP_MASK_REGIDS
	.align		4
        /*0180*/ 	.byte	0x04, 0x29
        /*0182*/ 	.short	(.L_4601 - .L_4600)


	//   ....[0]....
.L_4600:
        /*0184*/ 	.word	0xffffffff


	//   ....[1]....
        /*0188*/ 	.word	0xffffffff


	//   ....[2]....
        /*018c*/ 	.word	0xffffffff


	//   ....[3]....
        /*0190*/ 	.word	0xffffffff


	//   ....[4]....
        /*0194*/ 	.word	0xffffffff


	//   ....[5]....
        /*0198*/ 	.word	0xffffffff


	//   ....[6]....
        /*019c*/ 	.word	0xffffffff


	//   ....[7]....
        /*01a0*/ 	.word	0xffffffff


	//   ....[8]....
        /*01a4*/ 	.word	0xffffffff


	//   ....[9]....
        /*01a8*/ 	.word	0xffffffff


	//   ....[10]....
        /*01ac*/ 	.word	0xffffffff


	//   ....[11]....
        /*01b0*/ 	.word	0xffffffff


	//   ....[12]....
        /*01b4*/ 	.word	0xffffffff


	//   ....[13]....
        /*01b8*/ 	.word	0xffffffff


	//   ....[14]....
        /*01bc*/ 	.word	0xffffffff


	//   ....[15]....
        /*01c0*/ 	.word	0x0500000f


	//   ....[16]....
        /*01c4*/ 	.word	0x0500000f


	//   ....[17]....
        /*01c8*/ 	.word	0x0500000f


	//   ....[18]....
        /*01cc*/ 	.word	0x0500000f


	//----- nvinfo : EIATTR_COOP_GROUP_INSTR_OFFSETS
	.align		4
.L_4601:
        /*01d0*/ 	.byte	0x04, 0x28
        /*01d2*/ 	.short	(.L_4603 - .L_4602)


	//   ....[0]....
.L_4602:
        /*01d4*/ 	.word	0x00000790


	//   ....[1]....
        /*01d8*/ 	.word	0x000007c0


	//   ....[2]....
        /*01dc*/ 	.word	0x000007e0


	//   ....[3]....
        /*01e0*/ 	.word	0x00000800


	//   ....[4]....
        /*01e4*/ 	.word	0x00000950


	//   ....[5]....
        /*01e8*/ 	.word	0x00000970


	//   ....[6]....
        /*01ec*/ 	.word	0x00000990


	//   ....[7]....
        /*01f0*/ 	.word	0x00001840


	//   ....[8]....
        /*01f4*/ 	.word	0x000018c0


	//   ....[9]....
        /*01f8*/ 	.word	0x00001920


	//   ....[10]....
        /*01fc*/ 	.word	0x00001970


	//   ....[11]....
        /*0200*/ 	.word	0x000019b0


	//   ....[12]....
        /*0204*/ 	.word	0x00001a00


	//   ....[13]....
        /*0208*/ 	.word	0x00001a20


	//   ....[14]....
        /*020c*/ 	.word	0x00001a40


	//   ....[15]....
        /*0210*/ 	.word	0x00002e20


	//   ....[16]....
        /*0214*/ 	.word	0x00002e80


	//   ....[17]....
        /*0218*/ 	.word	0x00002ee0


	//   ....[18]....
        /*021c*/ 	.word	0x00002f40


	//----- nvinfo : EIATTR_SYSCALL_OFFSETS
	.align		4
.L_4603:
        /*0220*/ 	.byte	0x04, 0x46
        /*0222*/ 	.short	(.L_4605 - .L_4604)


	//   ....[0]....
.L_4604:
        /*0224*/ 	.word	0x00002db0


	//----- nvinfo : EIATTR_EXIT_INSTR_OFFSETS
	.align		4
.L_4605:
        /*0228*/ 	.byte	0x04, 0x1c
        /*022a*/ 	.short	(.L_4607 - .L_4606)


	//   ....[0]....
.L_4606:
        /*022c*/ 	.word	0x00000090


	//   ....[1]....
        /*0230*/ 	.word	0x00002950


	//   ....[2]....
        /*0234*/ 	.word	0x00002a00


	//   ....[3]....
        /*0238*/ 	.word	0x00002cb0


	//   ....[4]....
        /*023c*/ 	.word	0x00002dc0


	//----- nvinfo : EIATTR_CRS_STACK_SIZE
	.align		4
.L_4607:
        /*0240*/ 	.byte	0x04, 0x1e
        /*0242*/ 	.short	(.L_4609 - .L_4608)
.L_4608:
        /*0244*/ 	.word	0x00000000


	//----- nvinfo : EIATTR_CBANK_PARAM_SIZE
	.align		4
.L_4609:
        /*0248*/ 	.byte	0x03, 0x19
        /*024a*/ 	.short	0x008c


	//----- nvinfo : EIATTR_PARAM_CBANK
	.align		4
        /*024c*/ 	.byte	0x04, 0x0a
        /*024e*/ 	.short	(.L_4611 - .L_4610)
	.align		4
.L_4610:
        /*0250*/ 	.word	index@(.nv.constant0._ZN4vllm25paged_attention_v2_kernelI13__nv_bfloat16hLi96ELi16ELi128ELNS_18Fp8KVCacheDataTypeE2ELb0ELi512EEEvPfS3_PT_PKS4_PKT0_SA_ifPKiSC_iPKfiiiSE_SE_iiiii)
        /*0254*/ 	.short	0x0210
        /*0256*/ 	.short	0x008c


	//----- nvinfo : EIATTR_SW_WAR
	.align		4
.L_4611:
        /*0258*/ 	.byte	0x04, 0x36
        /*025a*/ 	.short	(.L_4613 - .L_4612)
.L_4612:
        /*025c*/ 	.word	0x00000008
.L_4613:


//--------------------- .nv.info._ZN4vllm25paged_attention_v2_kernelI13__nv_bfloat16hLi80ELi16ELi128ELNS_18Fp8KVCacheDataTypeE2ELb0ELi512EEEvPfS3_PT_PKS4_PKT0_SA_ifPKiSC_iPKfiiiSE_SE_iiiii --------------------------
	.section	.nv.info._ZN4vllm25paged_attention_v2_kernelI13__nv_bfloat16hLi80ELi16ELi128ELNS_18Fp8KVCacheDataTypeE2ELb0ELi512EEEvPfS3_PT_PKS4_PKT0_SA_ifPKiSC_iPKfiiiSE_SE_iiiii,"",@"SHT_CUDA_INFO"
	.sectionflags	@""
	.align	4


	//----- nvinfo : EIATTR_CUDA_API_VERSION
	.align		4
        /*0000*/ 	.byte	0x04, 0x37
        /*0002*/ 	.short	(.L_4615 - .L_4614)
.L_4614:
        /*0004*/ 	.word	0x00000082


	//----- nvinfo : EIATTR_KPARAM_INFO
	.align		4
.L_4615:
        /*0008*/ 	.byte	0x04, 0x17
        /*000a*/ 	.short	(.L_4617 - .L_4616)
.L_4616:
        /*000c*/ 	.word	0x00000000
        /*0010*/ 	.short	0x0015
        /*0012*/ 	.short	0x0088
        /*0014*/ 	.byte	0x00, 0xf0, 0x11, 0x00


	//----- nvinfo : EIATTR_KPARAM_INFO
	.align		4
.L_4617:
        /*0018*/ 	.byte	0x04, 0x17
        /*001a*/ 	.short	(.L_4619 - .L_4618)
.L_4618:
        /*001c*/ 	.word	0x00000000
        /*0020*/ 	.short	0x0014
        /*0022*/ 	.short	0x0084
        /*0024*/ 	.byte	0x00, 0xf0, 0x11, 0x00


	//----- nvinfo : EIATTR_KPARAM_INFO
	.align		4
.L_4619:
        /*0028*/ 	.byte	0x04, 0x17
        /*002a*/ 	.short	(.L_4621 - .L_4620)
.L_4620:
        /*002c*/ 	.word	0x00000000
        /*0030*/ 	.short	0x0013
        /*0032*/ 	.short	0x0080
        /*0034*/ 	.byte	0x00, 0xf0, 0x11, 0x00


	//----- nvinfo : EIATTR_KPARAM_INFO
	.align		4
.L_4621:
        /*0038*/ 	.byte	0x04, 0x17
        /*003a*/ 	.short	(.L_4623 - .L_4622)
.L_4622:
        /*003c*/ 	.word	0x00000000
        /*0040*/ 	.short	0x0012
        /*0042*/ 	.short	0x007c
        /*0044*/ 	.byte	0x00, 0xf0, 0x11, 0x00


	//----- nvinfo : EIATTR_KPARAM_INFO
	.align		4
.L_4623:
        /*0048*/ 	.byte	0x04, 0x17
        /*004a*/ 	.short	(.L_4625 - .L_4624)
.L_4624:
        /*004c*/ 	.word	0x00000000
        /*0050*/ 	.short	0x0011
        /*0052*/ 	.short	0x0078
        /*0054*/ 	.byte	0x00, 0xf0, 0x11, 0x00


	//----- nvinfo : EIATTR_KPARAM_INFO
	.align		4
.L_4625:
        /*0058*/ 	.byte	0x04, 0x17
        /*005a*/ 	.short	(.L_4627 - .L_4626)
.L_4626:
        /*005c*/ 	.word	0x00000000
        /*0060*/ 	.short	0x0010
        /*0062*/ 	.short	0x0070
        /*0064*/ 	.byte	0x00, 0xf0, 0x21, 0x00


	//----- nvinfo : EIATTR_KPARAM_INFO
	.align		4
.L_4627:
        /*0068*/ 	.byte	0x04, 0x17
        /*006a*/ 	.short	(.L_4629 - .L_4628)
.L_4628:
        /*006c*/ 	.word	0x00000000
        /*0070*/ 	.short	0x000f
        /*0072*/ 	.short	0x0068
        /*0074*/ 	.byte	0x00, 0xf0, 0x21, 0x00


	//----- nvinfo : EIATTR_KPARAM_INFO
	.align		4
.L_4629:
        /*0078*/ 	.byte	0x04, 0x17
        /*007a*/ 	.short	(.L_4631 - .L_4630)
.L_4630:
        /*007c*/ 	.word	0x00000000
        /*0080*/ 	.short	0x000e
        /*0082*/ 	.short	0x0060
        /*0084*/ 	.byte	0x00, 0xf0, 0x11, 0x00


	//----- nvinfo : EIATTR_KPARAM_INFO
	.align		4
.L_4631:
        /*0088*/ 	.byte	0x04, 0x17
        /*008a*/ 	.short	(.L_4633 - .L_4632)
.L_4632:
        /*008c*/ 	.word	0x00000000
        /*0090*/ 	.short	0x000d
        /*0092*/ 	.short	0x005c
        /*0094*/ 	.byte	0x00, 0xf0, 0x11, 0x00


	//----- nvinfo : EIATTR_KPARAM_INFO
	.align		4
.L_4633:
        /*0098*/ 	.byte	0x04, 0x17
        /*009a*/ 	.short	(.L_4635 - .L_4634)
.L_4634:
        /*009c*/ 	.word	0x00000000
        /*00a0*/ 	.short	0x000c
        /*00a2*/ 	.short	0x0058
        /*00a4*/ 	.byte	0x00, 0xf0, 0x11, 0x00


	//----- nvinfo : EIATTR_KPARAM_INFO
	.align		4
.L_4635:
        /*00a8*/ 	.byte	0x04, 0x17
        /*00aa*/ 	.short	(.L_4637 - .L_4636)
.L_4636:
        /*00ac*/ 	.word	0x00000000
        /*00b0*/ 	.short	0x000b
        /*00b2*/ 	.short	0x0050
        /*00b4*/ 	.byte	0x00, 0xf0, 0x21, 0x00


	//----- nvinfo : EIATTR_KPARAM_INFO
	.align		4
.L_4637:
        /*00b8*/ 	.byte	0x04, 0x17
        /*00ba*/ 	.short	(.L_4639 - .L_4638)
.L_4638:
        /*00bc*/ 	.word	0x00000000
        /*00c0*/ 	.short	0x000a
        /*00c2*/ 	.short	0x0048
        /*00c4*/ 	.byte	0x00, 0xf0, 0x11, 0x00


	//----- nvinfo : EIATTR_KPARAM_INFO
	.align		4
.L_4639:
        /*00c8*/ 	.byte	0x04, 0x17
        /*00ca*/ 	.short	(.L_4641 - .L_4640)
.L_4640:
        /*00cc*/ 	.word	0x00000000
        /*00d0*/ 	.short	0x0009
        /*00d2*/ 	.short	0x0040
        /*00d4*/ 	.byte	0x00, 0xf0, 0x21, 0x00


	//----- nvinfo : EIATTR_KPARAM_INFO
	.align		4
.L_4641:
        /*00d8*/ 	.byte	0x04, 0x17
        /*00da*/ 	.short	(.L_4643 - .L_4642)
.L_4642:
        /*00dc*/ 	.word	0x00000000
        /*00e0*/ 	.short	0x0008
        /*00e2*/ 	.short	0x0038
        /*00e4*/ 	.byte	0x00, 0xf0, 0x21, 0x00


	//----- nvinfo : EIATTR_KPARAM_INFO
	.align		4
.L_4643:
        /*00e8*/ 	.byte	0x04, 0x17
        /*00ea*/ 	.short	(.L_4645 - .L_4644)
.L_4644:
        /*00ec*/ 	.word	0x00000000
        /*00f0*/ 	.short	0x0007
        /*00f2*/ 	.short	0x0034
        /*00f4*/ 	.byte	0x00, 0xf0, 0x11, 0x00


	//----- nvinfo : EIATTR_KPARAM_INFO
	.align		4
.L_4645:
        /*00f8*/ 	.byte	0x04, 0x17
        /*00fa*/ 	.short	(.L_4647 - .L_4646)
.L_4646:
        /*00fc*/ 	.word	0x00000000
        /*0100*/ 	.short	0x0006
        /*0102*/ 	.short	0x0030
        /*0104*/ 	.byte	0x00, 0xf0, 0x11, 0x00


	//----- nvinfo : EIATTR_KPARAM_INFO
	.align		4
.L_4647:
        /*0108*/ 	.byte	0x04, 0x17
        /*010a*/ 	.short	(.L_4649 - .L_4648)
.L_4648:
        /*010c*/ 	.word	0x00000000
        /*0110*/ 	.short	0x0005
        /*0112*/ 	.short	0x0028
        /*0114*/ 	.byte	0x00, 0xf0, 0x21, 0x00


	//----- nvinfo : EIATTR_KPARAM_INFO
	.align		4
.L_4649:
        /*0118*/ 	.byte	0x04, 0x17
        /*011a*/ 	.short	(.L_4651 - .L_4650)
.L_4650:
        /*011c*/ 	.word	0x00000000
        /*0120*/ 	.short	0x0004
        /*0122*/ 	.short	0x0020
        /*0124*/ 	.byte	0x00, 0xf0, 0x21, 0x00


	//----- nvinfo : EIATTR_KPARAM_INFO
	.align		4
.L_4651:
        /*0128*/ 	.byte	0x04, 0x17
        /*012a*/ 	.short	(.L_4653 - .L_4652)
.L_4652:
        /*012c*/ 	.word	0x00000000
        /*0130*/ 	.short	0x0003
        /*0132*/ 	.short	0x0018
        /*0134*/ 	.byte	0x00, 0xf0, 0x21, 0x00


	//----- nvinfo : EIATTR_KPARAM_INFO
	.align		4
.L_4653:
        /*0138*/ 	.byte	0x04, 0x17
        /*013a*/ 	.short	(.L_4655 - .L_4654)
.L_4654:
        /*013c*/ 	.word	0x00000000
        /*0140*/ 	.short	0x0002
        /*0142*/ 	.short	0x0010
        /*0144*/ 	.byte	0x00, 0xf0, 0x21, 0x00


	//----- nvinfo : EIATTR_KPARAM_INFO
	.align		4
.L_4655:
        /*0148*/ 	.byte	0x04, 0x17
        /*014a*/ 	.short	(.L_4657 - .L_4656)
.L_4656:
        /*014c*/ 	.word	0x00000000
        /*0150*/ 	.short	0x0001
        /*0152*/ 	.short	0x0008
        /*0154*/ 	.byte	0x00, 0xf0, 0x21, 0x00


	//----- nvinfo : EIATTR_KPARAM_INFO
	.align		4
.L_4657:
        /*0158*/ 	.byte	0x04, 0x17
        /*015a*/ 	.short	(.L_4659 - .L_4658)
.L_4658:
        /*015c*/ 	.word	0x00000000
        /*0160*/ 	.short	0x0000
        /*0162*/ 	.short	0x0000
        /*0164*/ 	.byte	0x00, 0xf0, 0x21, 0x00


	//----- nvinfo : EIATTR_SPARSE_MMA_MASK
	.align		4
.L_4659:
        /*0168*/ 	.byte	0x03, 0x50
        /*016a*/ 	.short	0x0000


	//----- nvinfo : EIATTR_MAXREG_COUNT
	.align		4
        /*016c*/ 	.byte	0x03, 0x1b
        /*016e*/ 	.short	0x00ff


	//----- nvinfo : EIATTR_NUM_BARRIERS
	.align		4
        /*0170*/ 	.byte	0x02, 0x4c
        /*0172*/ 	.byte	0x01
	.zero		1


	//----- nvinfo : EIATTR_EXTERNS
	.align		4
        /*0174*/ 	.byte	0x04, 0x0f
        /*0176*/ 	.short	(.L_4661 - .L_4660)


	//   ....[0]....
	.align		4
.L_4660:
        /*0178*/ 	.word	index@(__assertfail)


	//----- nvinfo : EIATTR_MERCURY_ISA_VERSION
	.align		4
.L_4661:
        /*017c*/ 	.byte	0x03, 0x5f
        /*017e*/ 	.short	0x0101


	//----- nvinfo : EIATTR_COOP_GROUP_MASK_REGIDS
	.align		4
        /*0180*/ 	.byte	0x04, 0x29
        /*0182*/ 	.short	(.L_4663 - .L_4662)


	//   ....[0]....
.L_4662:
        /*0184*/ 	.word	0xffffffff


	//   ....[1]....
        /*0188*/ 	.word	0xffffffff


	//   ....[2]....
        /*018c*/ 	.word	0xffffffff


	//   ....[3]....
        /*0190*/ 	.word	0xffffffff


	//   ....[4]....
        /*0194*/ 	.word	0xffffffff


	//   ....[5]....
        /*0198*/ 	.word	0xffffffff


	//   ....[6]....
        /*019c*/ 	.word	0xffffffff


	//   ....[7]....
        /*01a0*/ 	.word	0xffffffff


	//   ....[8]....
        /*01a4*/ 	.word	0xffffffff


	//   ....[9]....
        /*01a8*/ 	.word	0xffffffff


	//   ....[10]....
        /*01ac*/ 	.word	0xffffffff


	//   ....[11]....
        /*01b0*/ 	.word	0xffffffff


	//   ....[12]....
        /*01b4*/ 	.word	0xffffffff


	//   ....[13]....
        /*01b8*/ 	.word	0xffffffff


	//   ....[14]....
        /*01bc*/ 	.word	0xffffffff


	//   ....[15]....
        /*01c0*/ 	.word	0x0500000f


	//   ....[16]....
        /*01c4*/ 	.word	0x0500000f


	//   ....[17]....
        /*01c8*/ 	.word	0x0500000f


	//   ....[18]....
        /*01cc*/ 	.word	0x0500000f


	//----- nvinfo : EIATTR_COOP_GROUP_INSTR_OFFSETS
	.align		4
.L_4663:
        /*01d0*/ 	.byte	0x04, 0x28
        /*01d2*/ 	.short	(.L_4665 - .L_4664)


	//   ....[0]....
.L_4664:
        /*01d4*/ 	.word	0x00000790


	//   ....[1]....
        /*01d8*/ 	.word	0x000007c0


	//   ....[2]....
        /*01dc*/ 	.word	0x000007e0


	//   ....[3]....
        /*01e0*/ 	.word	0x00000800


	//   ....[4]....
        /*01e4*/ 	.word	0x00000950


	//   ....[5]....
        /*01e8*/ 	.word	0x00000970


	//   ....[6]....
        /*01ec*/ 	.word	0x00000990


	//   ....[7]....
        /*01f0*/ 	.word	0x00001840


	//   ....[8]....
        /*01f4*/ 	.word	0x000018c0


	//   ....[9]....
        /*01f8*/ 	.word	0x00001920


	//   ....[10]....
        /*01fc*/ 	.word	0x00001970


	//   ....[11]....
        /*0200*/ 	.word	0x000019b0


	//   ....[12]....
        /*0204*/ 	.word	0x00001a00


	//   ....[13]....
        /*0208*/ 	.word	0x00001a20


	//   ....[14]....
        /*020c*/ 	.word	0x00001a40


	//   ....[15]....
        /*0210*/ 	.word	0x00002d30


	//   ....[16]....
        /*0214*/ 	.word	0x00002d90


	//   ....[17]....
        /*0218*/ 	.word	0x00002df0


	//   ....[18]....
        /*021c*/ 	.word	0x00002e50


	//----- nvinfo : EIATTR_SYSCALL_OFFSETS
	.align		4
.L_4665:
        /*0220*/ 	.byte	0x04, 0x46
        /*0222*/ 	.short	(.L_4667 - .L_4666)


	//   ....[0]....
.L_4666:
        /*0224*/ 	.word	0x00002cc0


	//----- nvinfo : EIATTR_EXIT_INSTR_OFFSETS
	.align		4
.L_4667:
        /*0228*/ 	.byte	0x04, 0x1c
        /*022a*/ 	.short	(.L_4669 - .L_4668)


	//   ....[0]....
.L_4668:
        /*022c*/ 	.word	0x00000090


	//   ....[1]....
        /*0230*/ 	.word	0x000028d0


	//   ....[2]....
        /*0234*/ 	.word	0x00002980


	//   ....[3]....
        /*0238*/ 	.word	0x00002bc0


	//   ....[4]....
        /*023c*/ 	.word	0x00002cd0


	//----- nvinfo : EIATTR_CRS_STACK_SIZE
	.align		4
.L_4669:
        /*0240*/ 	.byte	0x04, 0x1e
        /*0242*/ 	.short	(.L_4671 - .L_4670)
.L_4670:
        /*0244*/ 	.word	0x00000000


	//----- nvinfo : EIATTR_CBANK_PARAM_SIZE
	.align		4
.L_4671:
        /*0248*/ 	.byte	0x03, 0x19
        /*024a*/ 	.short	0x008c


	//----- nvinfo : EIATTR_PARAM_CBANK
	.align		4
        /*024c*/ 	.byte	0x04, 0x0a
        /*024e*/ 	.short	(.L_4673 - .L_4672)
	.align		4
.L_4672:
        /*0250*/ 	.word	index@(.nv.constant0._ZN4vllm25paged_attention_v2_kernelI13__nv_bfloat16hLi80ELi16ELi128ELNS_18Fp8KVCacheDataTypeE2ELb0ELi512EEEvPfS3_PT_PKS4_PKT0_SA_ifPKiSC_iPKfiiiSE_SE_iiiii)
        /*0254*/ 	.short	0x0210
        /*0256*/ 	.short	0x008c


	//----- nvinfo : EIATTR_SW_WAR
	.align		4
.L_4673:
        /*0258*/ 	.byte	0x04, 0x36
        /*025a*/ 	.short	(.L_4675 - .L_4674)
.L_4674:
        /*025c*/ 	.word	0x00000008
.L_4675:


//--------------------- .nv.info._ZN4vllm25paged_attention_v2_kernelI13__nv_bfloat16hLi64ELi16ELi128ELNS_18Fp8KVCacheDataTypeE2ELb0ELi512EEEvPfS3_PT_PKS4_PKT0_SA_ifPKiSC_iPKfiiiSE_SE_iiiii --------------------------
	.section	.nv.info._ZN4vllm25paged_attention_v2_kernelI13__nv_bfloat16hLi64ELi16ELi128ELNS_18Fp8KVCacheDataTypeE2ELb0ELi512EEEvPfS3_PT_PKS4_PKT0_SA_ifPKiSC_iPKfiiiSE_SE_iiiii,"",@"SHT_CUDA_INFO"
	.sectionflags	@""
	.align	4


	//----- nvinfo : EIATTR_CUDA_API_VERSION
	.align		4
        /*0000*/ 	.byte	0x04, 0x37
        /*0002*/ 	.short	(.L_4677 - .L_4676)
.L_4676:
        /*0004*/ 	.word	0x00000082


	//----- nvinfo : EIATTR_KPARAM_INFO
	.align		4
.L_4677:
        /*0008*/ 	.byte	0x04, 0x17
        /*000a*/ 	.short	(.L_4679 - .L_4678)
.L_4678:
        /*000c*/ 	.word	0x00000000
        /*0010*/ 	.short	0x0015
        /*0012*/ 	.short	0x0088
        /*0014*/ 	.byte	0x00, 0xf0, 0x11, 0x00


	//----- nvinfo : EIATTR_KPARAM_INFO
	.align		4
.L_4679:
        /*0018*/ 	.byte	0x04, 0x17
        /*001a*/ 	.short	(.L_4681 - .L_4680)
.L_4680:
        /*001c*/ 	.word	0x00000000
        /*0020*/ 	.short	0x0014
        /*0022*/ 	.short	0x0084
        /*0024*/ 	.byte	0x00, 0xf0, 0x11, 0x00


	//----- nvinfo : EIATTR_KPARAM_INFO
	.align		4
.L_4681:
        /*0028*/ 	.byte	0x04, 0x17
        /*002a*/ 	.short	(.L_4683 - .L_4682)
.L_4682:
        /*002c*/ 	.word	0x00000000
        /*0030*/ 	.short	0x0013
        /*0032*/ 	.short	0x0080
        /*0034*/ 	.byte	0x00, 0xf0, 0x11, 0x00


	//----- nvinfo : EIATTR_KPARAM_INFO
	.align		4
.L_4683:
        /*0038*/ 	.byte	0x04, 0x17
        /*003a*/ 	.short	(.L_4685 - .L_4684)
.L_4684:
        /*003c*/ 	.word	0x00000000
        /*0040*/ 	.short	0x0012
        /*0042*/ 	.short	0x007c
        /*0044*/ 	.byte	0x00, 0xf0, 0x11, 0x00


	//----- nvinfo : EIATTR_KPARAM_INFO
	.align		4
.L_4685:
        /*0048*/ 	.byte	0x04, 0x17
        /*004a*/ 	.short	(.L_4687 - .L_4686)
.L_4686:
        /*004c*/ 	.word	0x00000000
        /*0050*/ 	.short	0x0011
        /*0052*/ 	.short	0x0078
        /*0054*/ 	.byte	0x00, 0xf0, 0x11, 0x00


	//----- nvinfo : EIATTR_KPARAM_INFO
	.align		4
.L_4687:
        /*0058*/ 	.byte	0x04, 0x17
        /*005a*/ 	.short	(.L_4689 - .L_4688)
.L_4688:
        /*005c*/ 	.word	0x00000000
        /*0060*/ 	.short	0x0010
        /*0062*/ 	.short	0x0070
        /*0064*/ 	.byte	0x00, 0xf0, 0x21, 0x00


	//----- nvinfo : EIATTR_KPARAM_INFO
	.align		4
.L_4689:
        /*0068*/ 	.byte	0x04, 0x17
        /*006a*/ 	.short	(.L_4691 - .L_4690)
.L_4690:
        /*006c*/ 	.word	0x00000000
        /*0070*/ 	.short	0x000f
        /*0072*/ 	.short	0x0068
        /*0074*/ 	.byte	0x00, 0xf0, 0x21, 0x00


	//----- nvinfo : EIATTR_KPARAM_INFO
	.align		4
.L_4691:
        /*0078*/ 	.byte	0x04, 0x17
        /*007a*/ 	.short	(.L_4693 - .L_4692)
.L_4692:
        /*007c*/ 	.word	0x00000000
        /*0080*/ 	.short	0x000e
        /*0082*/ 	.short	0x0060
        /*0084*/ 	.byte	0x00, 0xf0, 0x11, 0x00


	//----- nvinfo : EIATTR_KPARAM_INFO
	.align		4
.L_4693:
        /*0088*/ 	.byte	0x04, 0x17
        /*008a*/ 	.short	(.L_4695 - .L_4694)
.L_4694:
        /*008c*/ 	.word	0x00000000
        /*0090*/ 	.short	0x000d
        /*0092*/ 	.short	0x005c
        /*0094*/ 	.byte	0x00, 0xf0, 0x11, 0x00


	//----- nvinfo : EIATTR_KPARAM_INFO
	.align		4
.L_4695:
        /*0098*/ 	.byte	0x04, 0x17
        /*009a*/ 	.short	(.L_4697 - .L_4696)
.L_4696:
        /*009c*/ 	.word	0x00000000
        /*00a0*/ 	.short	0x000c
        /*00a2*/ 	.short	0x0058
        /*00a4*/ 	.byte	0x00, 0xf0, 0x11, 0x00


	//----- nvinfo : EIATTR_KPARAM_INFO
	.align		4
.L_4697:
        /*00a8*/ 	.byte	0x04, 0x17
        /*00aa*/ 	.short	(.L_4699 - .L_4698)
.L_4698:
        /*00ac*/ 	.word	0x00000000
        /*00b0*/ 	.short	0x000b
        /*00b2*/ 	.short	0x0050
        /*00b4*/ 	.byte	0x00, 0xf0, 0x21, 0x00


	//----- nvinfo : EIATTR_KPARAM_INFO
	.align		4
.L_4699:
        /*00b8*/ 	.byte	0x04, 0x17
        /*00ba*/ 	.short	(.L_4701 - .L_4700)
.L_4700:
        /*00bc*/ 	.word	0x00000000
        /*00c0*/ 	.short	0x000a
        /*00c2*/ 	.short	0x0048
        /*00c4*/ 	.byte	0x00, 0xf0, 0x11, 0x00


	//----- nvinfo : EIATTR_KPARAM_INFO
	.align		4
.L_4701:
        /*00c8*/ 	.byte	0x04, 0x17
        /*00ca*/ 	.short	(.L_4703 - .L_4702)
.L_4702:
        /*00cc*/ 	.word	0x00000000
        /*00d0*/ 	.short	0x0009
        /*00d2*/ 	.short	0x0040
        /*00d4*/ 	.byte	0x00, 0xf0, 0x21, 0x00


	//----- nvinfo : EIATTR_KPARAM_INFO
	.align		4
.L_4703:
        /*00d8*/ 	.byte	0x04, 0x17
        /*00da*/ 	.short	(.L_4705 - .L_4704)
.L_4704:
        /*00dc*/ 	.word	0x00000000
        /*00e0*/ 	.short	0x0008
        /*00e2*/ 	.short	0x0038
        /*00e4*/ 	.byte	0x00, 0xf0, 0x21, 0x00


	//----- nvinfo : EIATTR_KPARAM_INFO
	.align		4
.L_4705:
        /*00e8*/ 	.byte	0x04, 0x17
        /*00ea*/ 	.short	(.L_4707 - .L_4706)
.L_4706:
        /*00ec*/ 	.word	0x00000000
        /*00f0*/ 	.short	0x0007
        /*00f2*/ 	.short	0x0034
        /*00f4*/ 	.byte	0x00, 0xf0, 0x11, 0x00


	//----- nvinfo : EIATTR_KPARAM_INFO
	.align		4
.L_4707:
        /*00f8*/ 	.byte	0x04, 0x17
        /*00fa*/ 	.short	(.L_4709 - .L_4708)
.L_4708:
        /*00fc*/ 	.word	0x00000000
        /*0100*/ 	.short	0x0006
        /*0102*/ 	.short	0x0030
        /*0104*/ 	.byte	0x00, 0xf0, 0x11, 0x00


	//----- nvinfo : EIATTR_KPARAM_INFO
	.align		4
.L_4709:
        /*0108*/ 	.byte	0x04, 0x17
        /*010a*/ 	.short	(.L_4711 - .L_4710)
.L_4710:
        /*010c*/ 	.word	0x00000000
        /*0110*/ 	.short	0x0005
        /*0112*/ 	.short	0x0028
        /*0114*/ 	.byte	0x00, 0xf0, 0x21, 0x00


	//----- nvinfo : EIATTR_KPARAM_INFO
	.align		4
.L_4711:
        /*0118*/ 	.byte	0x04, 0x17
        /*011a*/ 	.short	(.L_4713 - .L_4712)
.L_4712:
        /*011c*/ 	.word	0x00000000
        /*0120*/ 	.short	0x0004
        /*0122*/ 	.short	0x0020
        /*0124*/ 	.byte	0x00, 0xf0, 0x21, 0x00


	//----- nvinfo : EIATTR_KPARAM_INFO
	.align		4
.L_4713:
        /*0128*/ 	.byte	0x04, 0x17
        /*012a*/ 	.short	(.L_4715 - .L_4714)
.L_4714:
        /*012c*/ 	.word	0x00000000
        /*0130*/ 	.short	0x0003
        /*0132*/ 	.short	0x0018
        /*0134*/ 	.byte	0x00, 0xf0, 0x21, 0x00


	//----- nvinfo : EIATTR_KPARAM_INFO
	.align		4
.L_4715:
        /*0138*/ 	.byte	0x04, 0x17
        /*013a*/ 	.short	(.L_4717 - .L_4716)
.L_4716:
        /*013c*/ 	.word	0x00000000
        /*0140*/ 	.short	0x0002
        /*0142*/ 	.short	0x0010
        /*0144*/ 	.byte	0x00, 0xf0, 0x21, 0x00


	//----- nvinfo : EIATTR_KPARAM_INFO
	.align		4
.L_4717:
        /*0148*/ 	.byte	0x04, 0x17
        /*014a*/ 	.short	(.L_4719 - .L_4718)
.L_4718:
        /*014c*/ 	.word	0x00000000
        /*0150*/ 	.short	0x0001
        /*0152*/ 	.short	0x0008
        /*0154*/ 	.byte	0x00, 0xf0, 0x21, 0x00


	//----- nvinfo : EIATTR_KPARAM_INFO
	.align		4
.L_4719:
        /*0158*/ 	.byte	0x04, 0x17
        /*015a*/ 	.short	(.L_4721 - .L_4720)
.L_4720:
        /*015c*/ 	.word	0x00000000
        /*0160*/ 	.short	0x0000
        /*0162*/ 	.short	0x0000
        /*0164*/ 	.byte	0x00, 0xf0, 0x21, 0x00


	//----- nvinfo : EIATTR_SPARSE_MMA_MASK
	.align		4
.L_4721:
        /*0168*/ 	.byte	0x03, 0x50
        /*016a*/ 	.short	0x0000


	//----- nvinfo : EIATTR_MAXREG_COUNT
	.align		4
        /*016c*/ 	.byte	0x03, 0x1b
        /*016e*/ 	.short	0x00ff


	//----- nvinfo : EIATTR_NUM_BARRIERS
	.align		4
        /*0170*/ 	.byte	0x02, 0x4c
        /*0172*/ 	.byte	0x01
	.zero		1


	//----- nvinfo : EIATTR_EXTERNS
	.align		4
        /*0174*/ 	.byte	0x04, 0x0f
        /*0176*/ 	.short	(.L_4723 - .L_4722)


	//   ....[0]....
	.align		4
.L_4722:
        /*0178*/ 	.word	index@(__assertfail)


	//----- nvinfo : EIATTR_MERCURY_ISA_VERSION
	.align		4
.L_4723:
        /*017c*/ 	.byte	0x03, 0x5f
        /*017e*/ 	.short	0x0101


	//----- nvinfo : EIATTR_COOP_GROUP_MASK_REGIDS
	.align		4
        /*0180*/ 	.byte	0x04, 0x29
        /*0182*/ 	.short	(.L_4725 - .L_4724)


	//   ....[0]....
.L_4724:
        /*0184*/ 	.word	0xffffffff


	//   ....[1]....
        /*0188*/ 	.word	0xffffffff


	//   ....[2]....
        /*018c*/ 	.word	0xffffffff


	//   ....[3]....
        /*0190*/ 	.word	0xffffffff


	//   ....[4]....
        /*0194*/ 	.word	0xffffffff


	//   ....[5]....
        /*0198*/ 	.word	0xffffffff


	//   ....[6]....
        /*019c*/ 	.word	0xffffffff


	//   ....[7]....
        /*01a0*/ 	.word	0xffffffff


	//   ....[8]....
        /*01a4*/ 	.word	0xffffffff


	//   ....[9]....
        /*01a8*/ 	.word	0xffffffff


	//   ....[10]....
        /*01ac*/ 	.word	0xffffffff


	//   ....[11]....
        /*01b0*/ 	.word	0xffffffff


	//   ....[12]....
        /*01b4*/ 	.word	0xffffffff


	//   ....[13]....
        /*01b8*/ 	.word	0xffffffff


	//   ....[14]....
        /*01bc*/ 	.word	0xffffffff


	//   ....[15]....
        /*01c0*/ 	.word	0x0500000f


	//   ....[16]....
        /*01c4*/ 	.word	0x0500000f


	//   ....[17]....
        /*01c8*/ 	.word	0x0500000f


	//   ....[18]....
        /*01cc*/ 	.word	0x0500000f


	//----- nvinfo : EIATTR_COOP_GROUP_INSTR_OFFSETS
	.align		4
.L_4725:
        /*01d0*/ 	.byte	0x04, 0x28
        /*01d2*/ 	.short	(.L_4727 - .L_4726)


	//   ....[0]....
.L_4726:
        /*01d4*/ 	.word	0x00000790


	//   ....[1]....
        /*01d8*/ 	.word	0x000007c0


	//   ....[2]....
        /*01dc*/ 	.word	0x000007e0


	//   ....[3]....
        /*01e0*/ 	.word	0x00000800


	//   ....[4]....
        /*01e4*/ 	.word	0x00000950


	//   ....[5]....
        /*01e8*/ 	.word	0x00000970


	//   ....[6]....
        /*01ec*/ 	.word	0x00000990


	//   ....[7]....
        /*01f0*/ 	.word	0x00001840


	//   ....[8]....
        /*01f4*/ 	.word	0x000018c0


	//   ....[9]....
        /*01f8*/ 	.word	0x00001920


	//   ....[10]....
        /*01fc*/ 	.word	0x00001970


	//   ....[11]....
        /*0200*/ 	.word	0x000019b0


	//   ....[12]....
        /*0204*/ 	.word	0x00001a00


	//   ....[13]....
        /*0208*/ 	.word	0x00001a20


	//   ....[14]....
        /*020c*/ 	.word	0x00001a40


	//   ....[15]....
        /*0210*/ 	.word	0x00002c40


	//   ....[16]....
        /*0214*/ 	.word	0x00002ca0


	//   ....[17]....
        /*0218*/ 	.word	0x00002d00


	//   ....[18]....
        /*021c*/ 	.word	0x00002d60


	//----- nvinfo : EIATTR_SYSCALL_OFFSETS
	.align		4
.L_4727:
        /*0220*/ 	.byte	0x04, 0x46
        /*0222*/ 	.short	(.L_4729 - .L_4728)


	//   ....[0]....
.L_4728:
        /*0224*/ 	.word	0x00002bd0


	//----- nvinfo : EIATTR_EXIT_INSTR_OFFSETS
	.align		4
.L_4729:
        /*0228*/ 	.byte	0x04, 0x1c
        /*022a*/ 	.short	(.L_4731 - .L_4730)


	//   ....[0]....
.L_4730:
        /*022c*/ 	.word	0x00000090


	//   ....[1]....
        /*0230*/ 	.word	0x00002840


	//   ....[2]....
        /*0234*/ 	.word	0x00002900


	//   ....[3]....
        /*0238*/ 	.word	0x00002ad0


	//   ....[4]....
        /*023c*/ 	.word	0x00002be0


	//----- nvinfo : EIATTR_CRS_STACK_SIZE
	.align		4
.L_4731:
        /*0240*/ 	.byte	0x04, 0x1e
        /*0242*/ 	.short	(.L_4733 - .L_4732)
.L_4732:
        /*0244*/ 	.word	0x00000000


	//----- nvinfo : EIATTR_CBANK_PARAM_SIZE
	.align		4
.L_4733:
        /*0248*/ 	.byte	0x03, 0x19
        /*024a*/ 	.short	0x008c


	//----- nvinfo : EIATTR_PARAM_CBANK
	.align		4
        /*024c*/ 	.byte	0x04, 0x0a
        /*024e*/ 	.short	(.L_4735 - .L_4734)
	.align		4
.L_4734:
        /*0250*/ 	.word	index@(.nv.constant0._ZN4vllm25paged_attention_v2_kernelI13__nv_bfloat16hLi64ELi16ELi128ELNS_18Fp8KVCacheDataTypeE2ELb0ELi512EEEvPfS3_PT_PKS4_PKT0_SA_ifPKiSC_iPKfiiiSE_SE_iiiii)
        /*0254*/ 	.short	0x0210
        /*0256*/ 	.short	0x008c


	//----- nvinfo : EIATTR_SW_WAR
	.align		4
.L_4735:
        /*0258*/ 	.byte	0x04, 0x36
        /*025a*/ 	.short	(.L_4737 - .L_4736)
.L_4736:
        /*025c*/ 	.word	0x00000008
.L_4737:


//--------------------- .nv.info._ZN4vllm25paged_attention_v2_kernelI13__nv_bfloat16hLi32ELi16ELi128ELNS_18Fp8KVCacheDataTypeE2ELb0ELi512EEEvPfS3_PT_PKS4_PKT0_SA_ifPKiSC_iPKfiiiSE_SE_iiiii --------------------------
	.section	.nv.info._ZN4vllm25paged_attention_v2_kernelI13__nv_bfloat16hLi32ELi16ELi128ELNS_18Fp8KVCacheDataTypeE2ELb0ELi512EEEvPfS3_PT_PKS4_PKT0_SA_ifPKiSC_iPKfiiiSE_SE_iiiii,"",@"SHT_CUDA_INFO"
	.sectionflags	@""
	.align	4


	//----- nvinfo : EIATTR_CUDA_API_VERSION
	.align		4
        /*0000*/ 	.byte	0x04, 0x37
        /*0002*/ 	.short	(.L_4739 - .L_4738)
.L_4738:
        /*0004*/ 	.word	0x00000082


	//----- nvinfo : EIATTR_KPARAM_INFO
	.align		4
.L_4739:
        /*0008*/ 	.byte	0x04, 0x17
        /*000a*/ 	.short	(.L_4741 - .L_4740)
.L_4740:
        /*000c*/ 	.word	0x00000000
        /*0010*/ 	.short	0x0015
        /*0012*/ 	.short	0x0088
        /*0014*/ 	.byte	0x00, 0xf0, 0x11, 0x00


	//----- nvinfo : EIATTR_KPARAM_INFO
	.align		4
.L_4741:
        /*0018*/ 	.byte	0x04, 0x17
        /*001a*/ 	.short	(.L_4743 - .L_4742)
.L_4742:
        /*001c*/ 	.word	0x00000000
        /*0020*/ 	.short	0x0014
        /*0022*/ 	.short	0x0084
        /*0024*/ 	.byte	0x00, 0xf0, 0x11, 0x00


	//----- nvinfo : EIATTR_KPARAM_INFO
	.align		4
.L_4743:
        /*0028*/ 	.byte	0x04, 0x17
        /*002a*/ 	.short	(.L_4745 - .L_4744)
.L_4744:
        /*002c*/ 	.word	0x00000000
        /*0030*/ 	.short	0x0013
        /*0032*/ 	.short	0x0080
        /*0034*/ 	.byte	0x00, 0xf0, 0x11, 0x00


	//----- nvinfo : EIATTR_KPARAM_INFO
	.align		4
.L_4745:
        /*0038*/ 	.byte	0x04, 0x17
        /*003a*/ 	.short	(.L_4747 - .L_4746)
.L_4746:
        /*003c*/ 	.word	0x00000000
        /*0040*/ 	.short	0x0012
        /*0042*/ 	.short	0x007c
        /*0044*/ 	.byte	0x00, 0xf0, 0x11, 0x00


	//----- nvinfo : EIATTR_KPARAM_INFO
	.align		4
.L_4747:
        /*0048*/ 	.byte	0x04, 0x17
        /*004a*/ 	.short	(.L_4749 - .L_4748)
.L_4748:
        /*004c*/ 	.word	0x00000000
        /*0050*/ 	.short	0x0011
        /*0052*/ 	.short	0x0078
        /*0054*/ 	.byte	0x00, 0xf0, 0x11, 0x00


	//----- nvinfo : EIATTR_KPARAM_INFO
	.align		4
.L_4749:
        /*0058*/ 	.byte	0x04, 0x17
        /*005a*/ 	.short	(.L_4751 - .L_4750)
.L_4750:
        /*005c*/ 	.word	0x00000000
        /*0060*/ 	.short	0x0010
        /*0062*/ 	.short	0x0070
        /*0064*/ 	.byte	0x00, 0xf0, 0x21, 0x00


	//----- nvinfo : EIATTR_KPARAM_INFO
	.align		4
.L_4751:
        /*0068*/ 	.byte	0x04, 0x17
        /*006a*/ 	.short	(.L_4753 - .L_4752)
.L_4752:
        /*006c*/ 	.word	0x00000000
        /*0070*/ 	.short	0x000f
        /*0072*/ 	.short	0x0068
        /*0074*/ 	.byte	0x00, 0xf0, 0x21, 0x00


	//----- nvinfo : EIATTR_KPARAM_INFO
	.align		4
.L_4753:
        /*0078*/ 	.byte	0x04, 0x17
        /*007a*/ 	.short	(.L_4755 - .L_4754)
.L_4754:
        /*007c*/ 	.word	0x00000000
        /*0080*/ 	.short	0x000e
        /*0082*/ 	.short	0x0060
        /*0084*/ 	.byte	0x00, 0xf0, 0x11, 0x00


	//----- nvinfo : EIATTR_KPARAM_INFO
	.align		4
.L_4755:
        /*0088*/ 	.byte	0x04, 0x17
        /*008a*/ 	.short	(.L_4757 - .L_4756)
.L_4756:
        /*008c*/ 	.word	0x00000000
        /*0090*/ 	.short	0x000d
        /*0092*/ 	.short	0x005c
        /*0094*/ 	.byte	0x00, 0xf0, 0x11, 0x00


	//----- nvinfo : EIATTR_KPARAM_INFO
	.align		4
.L_4757:
        /*0098*/ 	.byte	0x04, 0x17
        /*009a*/ 	.short	(.L_4759 - .L_4758)
.L_4758:
        /*009c*/ 	.word	0x00000000
        /*00a0*/ 	.short	0x000c
        /*00a2*/ 	.short	0x0058
        /*00a4*/ 	.byte	0x00, 0xf0, 0x11, 0x00


	//----- nvinfo : EIATTR_KPARAM_INFO
	.align		4
.L_4759:
        /*00a8*/ 	.byte	0x04, 0x17
        /*00aa*/ 	.short	(.L_4761 - .L_4760)
.L_4760:
        /*00ac*/ 	.word	0x00000000
        /*00b0*/ 	.short	0x000b
        /*00b2*/ 	.short	0x0050
        /*00b4*/ 	.byte	0x00, 0xf0, 0x21, 0x00


	//----- nvinfo : EIATTR_KPARAM_INFO
	.align		4
.L_4761:
        /*00b8*/ 	.byte	0x04, 0x17
        /*00ba*/ 	.short	(.L_4763 - .L_4762)
.L_4762:
        /*00bc*/ 	.word	0x00000000
        /*00c0*/ 	.short	0x000a
        /*00c2*/ 	.short	0x0048
        /*00c4*/ 	.byte	0x00, 0xf0, 0x11, 0x00


	//----- nvinfo : EIATTR_KPARAM_INFO
	.align		4
.L_4763:
        /*00c8*/ 	.byte	0x04, 0x17
        /*00ca*/ 	.short	(.L_4765 - .L_4764)
.L_4764:
        /*00cc*/ 	.word	0x00000000
        /*00d0*/ 	.short	0x0009
        /*00d2*/ 	.short	0x0040
        /*00d4*/ 	.byte	0x00, 0xf0, 0x21, 0x00


	//----- nvinfo : EIATTR_KPARAM_INFO
	.align		4
.L_4765:
        /*00d8*/ 	.byte	0x04, 0x17
        /*00da*/ 	.short	(.L_4767 - .L_4766)
.L_4766:
        /*00dc*/ 	.word	0x00000000
        /*00e0*/ 	.short	0x0008
        /*00e2*/ 	.short	0x0038
        /*00e4*/ 	.byte	0x00, 0xf0, 0x21, 0x00


	//----- nvinfo : EIATTR_KPARAM_INFO
	.align		4
.L_4767:
        /*00e8*/ 	.byte	0x04, 0x17
        /*00ea*/ 	.short	(.L_4769 - .L_4768)
.L_4768:
        /*00ec*/ 	.word	0x00000000
        /*00f0*/ 	.short	0x0007
        /*00f2*/ 	.short	0x0034
        /*00f4*/ 	.byte	0x00, 0xf0, 0x11, 0x00


	//----- nvinfo : EIATTR_KPARAM_INFO
	.align		4
.L_4769:
        /*00f8*/ 	.byte	0x04, 0x17
        /*00fa*/ 	.short	(.L_4771 - .L_4770)
.L_4770:
        /*00fc*/ 	.word	0x00000000
        /*0100*/ 	.short	0x0006
        /*0102*/ 	.short	0x0030
        /*0104*/ 	.byte	0x00, 0xf0, 0x11, 0x00


	//----- nvinfo : EIATTR_KPARAM_INFO
	.align		4
.L_4771:
        /*0108*/ 	.byte	0x04, 0x17
        /*010a*/ 	.short	(.L_4773 - .L_4772)
.L_4772:
        /*010c*/ 	.word	0x00000000
        /*0110*/ 	.short	0x0005
        /*0112*/ 	.short	0x0028
        /*0114*/ 	.byte	0x00, 0xf0, 0x21, 0x00


	//----- nvinfo : EIATTR_KPARAM_INFO
	.align		4
.L_4773:
        /*0118*/ 	.byte	0x04, 0x17
        /*011a*/ 	.short	(.L_4775 - .L_4774)
.L_4774:
        /*011c*/ 	.word	0x00000000
        /*0120*/ 	.short	0x0004
        /*0122*/ 	.short	0x0020
        /*0124*/ 	.byte	0x00, 0xf0, 0x21, 0x00


	//----- nvinfo : EIATTR_KPARAM_INFO
	.align		4
.L_4775:
        /*0128*/ 	.byte	0x04, 0x17
        /*012a*/ 	.short	(.L_4777 - .L_4776)
.L_4776:
        /*012c*/ 	.word	0x00000000
        /*0130*/ 	.short	0x0003
        /*0132*/ 	.short	0x0018
        /*0134*/ 	.byte	0x00, 0xf0, 0x21, 0x00


	//----- nvinfo : EIATTR_KPARAM_INFO
	.align		4
.L_4777:
        /*0138*/ 	.byte	0x04, 0x17
        /*013a*/ 	.short	(.L_4779 - .L_4778)
.L_4778:
        /*013c*/ 	.word	0x00000000
        /*0140*/ 	.short	0x0002
        /*0142*/ 	.short	0x0010
        /*0144*/ 	.byte	0x00, 0xf0, 0x21, 0x00


	//----- nvinfo : EIATTR_KPARAM_INFO
	.align		4
.L_4779:
        /*0148*/ 	.byte	0x04, 0x17
        /*014a*/ 	.short	(.L_4781 - .L_4780)
.L_4780:
        /*014c*/ 	.word	0x00000000
        /*0150*/ 	.short	0x0001
        /*0152*/ 	.short	0x0008
        /*0154*/ 	.byte	0x00, 0xf0, 0x21, 0x00


	//----- nvinfo : EIATTR_KPARAM_INFO
	.align		4
.L_4781:
        /*0158*/ 	.byte	0x04, 0x17
        /*015a*/ 	.short	(.L_4783 - .L_4782)
.L_4782:
        /*015c*/ 	.word	0x00000000
        /*0160*/ 	.short	0x0000
        /*0162*/ 	.short	0x0000
        /*0164*/ 	.byte	0x00, 0xf0, 0x21, 0x00


	//----- nvinfo : EIATTR_SPARSE_MMA_MASK
	.align		4
.L_4783:
        /*0168*/ 	.byte	0x03, 0x50
        /*016a*/ 	.short	0x0000


	//----- nvinfo : EIATTR_MAXREG_COUNT
	.align		4
        /*016c*/ 	.byte	0x03, 0x1b
        /*016e*/ 	.short	0x00ff


	//----- nvinfo : EIATTR_NUM_BARRIERS
	.align		4
        /*0170*/ 	.byte	0x02, 0x4c
        /*0172*/ 	.byte	0x01
	.zero		1


	//----- nvinfo : EIATTR_EXTERNS
	.align		4
        /*0174*/ 	.byte	0x04, 0x0f
        /*0176*/ 	.short	(.L_4785 - .L_4784)


	//   ....[0]....
	.align		4
.L_4784:
        /*0178*/ 	.word	index@(__assertfail)


	//----- nvinfo : EIATTR_MERCURY_ISA_VERSION
	.align		4
.L_4785:
        /*017c*/ 	.byte	0x03, 0x5f
        /*017e*/ 	.short	0x0101


	//----- nvinfo : EIATTR_COOP_GROUP_MASK_REGIDS
	.align		4
        /*0180*/ 	.byte	0x04, 0x29
        /*0182*/ 	.short	(.L_4787 - .L_4786)


	//   ....[0]....
.L_4786:
        /*0184*/ 	.word	0xffffffff


	//   ....[1]....
        /*0188*/ 	.word	0xffffffff


	//   ....[2]....
        /*018c*/ 	.word	0xffffffff


	//   ....[3]....
        /*0190*/ 	.word	0xffffffff


	//   ....[4]....
        /*0194*/ 	.word	0xffffffff


	//   ....[5]....
        /*0198*/ 	.word	0xffffffff


	//   ....[6]....
        /*019c*/ 	.word	0xffffffff


	//   ....[7]....
        /*01a0*/ 	.word	0xffffffff


	//   ....[8]....
        /*01a4*/ 	.word	0xffffffff


	//   ....[9]....
        /*01a8*/ 	.word	0xffffffff


	//   ....[10]....
        /*01ac*/ 	.word	0xffffffff


	//   ....[11]....
        /*01b0*/ 	.word	0xffffffff


	//   ....[12]....
        /*01b4*/ 	.word	0xffffffff


	//   ....[13]....
        /*01b8*/ 	.word	0xffffffff


	//   ....[14]....
        /*01bc*/ 	.word	0xffffffff


	//   ....[15]....
        /*01c0*/ 	.word	0x0500000f


	//   ....[16]....
        /*01c4*/ 	.word	0x0500000f


	//   ....[17]....
        /*01c8*/ 	.word	0x0500000f


	//   ....[18]....
        /*01cc*/ 	.word	0x0500000f


	//----- nvinfo : EIATTR_COOP_GROUP_INSTR_OFFSETS
	.align		4
.L_4787:
        /*01d0*/ 	.byte	0x04, 0x28
        /*01d2*/ 	.short	(.L_4789 - .L_4788)


	//   ....[0]....
.L_4788:
        /*01d4*/ 	.word	0x00000790


	//   ....[1]....
        /*01d8*/ 	.word	0x000007c0


	//   ....[2]....
        /*01dc*/ 	.word	0x000007e0


	//   ....[3]....
        /*01e0*/ 	.word	0x00000800


	//   ....[4]....
        /*01e4*/ 	.word	0x00000950


	//   ....[5]....
        /*01e8*/ 	.word	0x00000970


	//   ....[6]....
        /*01ec*/ 	.word	0x00000990


	//   ....[7]....
        /*01f0*/ 	.word	0x00001830


	//   ....[8]....
        /*01f4*/ 	.word	0x000018b0


	//   ....[9]....
        /*01f8*/ 	.word	0x00001910


	//   ....[10]....
        /*01fc*/ 	.word	0x00001960


	//   ....[11]....
        /*0200*/ 	.word	0x000019a0


	//   ....[12]....
        /*0204*/ 	.word	0x000019f0


	//   ....[13]....
        /*0208*/ 	.word	0x00001a10


	//   ....[14]....
        /*020c*/ 	.word	0x00001a30


	//   ....[15]....
        /*0210*/ 	.word	0x00002a90


	//   ....[16]....
        /*0214*/ 	.word	0x00002af0


	//   ....[17]....
        /*0218*/ 	.word	0x00002b50


	//   ....[18]....
        /*021c*/ 	.word	0x00002bb0


	//----- nvinfo : EIATTR_SYSCALL_OFFSETS
	.align		4
.L_4789:
        /*0220*/ 	.byte	0x04, 0x46
        /*0222*/ 	.short	(.L_4791 - .L_4790)


	//   ....[0]....
.L_4790:
        /*0224*/ 	.word	0x00002a20


	//----- nvinfo : EIATTR_EXIT_INSTR_OFFSETS
	.align		4
.L_4791:
        /*0228*/ 	.byte	0x04, 0x1c
        /*022a*/ 	.short	(.L_4793 - .L_4792)


	//   ....[0]....
.L_4792:
        /*022c*/ 	.word	0x00000090


	//   ....[1]....
        /*0230*/ 	.word	0x00002780


	//   ....[2]....
        /*0234*/ 	.word	0x00002820


	//   ....[3]....
        /*0238*/ 	.word	0x00002920


	//   ....[4]....
        /*023c*/ 	.word	0x00002a30


	//----- nvinfo : EIATTR_CRS_STACK_SIZE
	.align		4
.L_4793:
        /*0240*/ 	.byte	0x04, 0x1e
        /*0242*/ 	.short	(.L_4795 - .L_4794)
.L_4794:
        /*0244*/ 	.word	0x00000000


	//----- nvinfo : EIATTR_CBANK_PARAM_SIZE
	.align		4
.L_4795:
        /*0248*/ 	.byte	0x03, 0x19
        /*024a*/ 	.short	0x008c


	//----- nvinfo : EIATTR_PARAM_CBANK
	.align		4
        /*024c*/ 	.byte	0x04, 0x0a
        /*024e*/ 	.short	(.L_4797 - .L_4796)
	.align		4
.L_4796:
        /*0250*/ 	.word	index@(.nv.constant0._ZN4vllm25paged_attention_v2_kernelI13__nv_bfloat16hLi32ELi16ELi128ELNS_18Fp8KVCacheDataTypeE2ELb0ELi512EEEvPfS3_PT_PKS4_PKT0_SA_ifPKiSC_iPKfiiiSE_SE_iiiii)
        /*0254*/ 	.short	0x0210
        /*0256*/ 	.short	0x008c


	//----- nvinfo : EIATTR_SW_WAR
	.align		4
.L_4797:
        /*0258*/ 	.byte	0x04, 0x36
        /*025a*/ 	.short	(.L_4799 - .L_4798)
.L_4798:
        /*025c*/ 	.word	0x00000008
.L_4799:


//--------------------- .nv.info._ZN4vllm25paged_attention_v2_kernelI13__nv_bfloat16hLi256ELi16ELi128ELNS_18Fp8KVCacheDataTypeE2ELb1ELi512EEEvPfS3_PT_PKS4_PKT0_SA_ifPKiSC_iPKfiiiSE_SE_iiiii --------------------------
	.section	.nv.info._ZN4vllm25paged_attention_v2_kernelI13__nv_bfloat16hLi256ELi16ELi128ELNS_18Fp8KVCacheDataTypeE2ELb1ELi512EEEvPfS3_PT_PKS4_PKT0_SA_ifPKiSC_iPKfiiiSE_SE_iiiii,"",@"SHT_CUDA_INFO"
	.sectionflags	@""
	.align	4


	//----- nvinfo : EIATTR_CUDA_API_VERSION
	.align		4
        /*0000*/ 	.byte	0x04, 0x37
        /*0002*/ 	.short	(.L_4801 - .L_4800)
.L_4800:
        /*0004*/ 	.word	0x00000082


	//----- nvinfo : EIATTR_KPARAM_INFO
	.align		4
.L_4801:
        /*0008*/ 	.byte	0x04, 0x17
        /*000a*/ 	.short	(.L_4803 - .L_4802)
.L_4802:
        /*000c*/ 	.word	0x00000000
        /*0010*/ 	.short	0x0015
        /*0012*/ 	.short	0x0088
        /*0014*/ 	.byte	0x00, 0xf0, 0x11, 0x00


	//----- nvinfo : EIATTR_KPARAM_INFO
	.align		4
.L_4803:
        /*0018*/ 	.byte	0x04, 0x17
        /*001a*/ 	.short	(.L_4805 - .L_4804)
.L_4804:
        /*001c*/ 	.word	0x00000000
        /*0020*/ 	.short	0x0014
        /*0022*/ 	.short	0x0084
        /*0024*/ 	.byte	0x00, 0xf0, 0x11, 0x00


	//----- nvinfo : EIATTR_KPARAM_INFO
	.align		4
.L_4805:
        /*0028*/ 	.byte	0x04, 0x17
        /*002a*/ 	.short	(.L_4807 - .L_4806)
.L_4806:
        /*002c*/ 	.word	0x00000000
        /*0030*/ 	.short	0x0013
        /*0032*/ 	.short	0x0080
        /*0034*/ 	.byte	0x00, 0xf0, 0x11, 0x00


	//----- nvinfo : EIATTR_KPARAM_INFO
	.align		4
.L_4807:
        /*0038*/ 	.byte	0x04, 0x17
        /*003a*/ 	.short	(.L_4809 - .L_4808)
.L_4808:
        /*003c*/ 	.word	0x00000000
        /*0040*/ 	.short	0x0012
        /*0042*/ 	.short	0x007c
        /*0044*/ 	.byte	0x00, 0xf0, 0x11, 0x00


	//----- nvinfo : EIATTR_KPARAM_INFO
	.align		4
.L_4809:
        /*0048*/ 	.byte	0x04, 0x17
        /*004a*/ 	.short	(.L_4811 - .L_4810)
.L_4810:
        /*004c*/ 	.word	0x00000000
        /*0050*/ 	.short	0x0011
        /*0052*/ 	.short	0x0078
        /*0054*/ 	.byte	0x00, 0xf0, 0x11, 0x00


	//----- nvinfo : EIATTR_KPARAM_INFO
	.align		4
.L_4811:
        /*0058*/ 	.byte	0x04, 0x17
        /*005a*/ 	.short	(.L_4813 - .L_4812)
.L_4812:
        /*005c*/ 	.word	0x00000000
        /*0060*/ 	.short	0x0010
        /*0062*/ 	.short	0x0070
        /*0064*/ 	.byte	0x00, 0xf0, 0x21, 0x00


	//----- nvinfo : EIATTR_KPARAM_INFO
	.align		4
.L_4813:
        /*0068*/ 	.byte	0x04, 0x17
        /*006a*/ 	.short	(.L_4815 - .L_4814)
.L_4814:
        /*006c*/ 	.word	0x00000000
        /*0070*/ 	.short	0x000f
        /*0072*/ 	.short	0x0068
        /*0074*/ 	.byte	0x00, 0xf0, 0x21, 0x00


	//----- nvinfo : EIATTR_KPARAM_INFO
	.align		4
.L_4815:
        /*0078*/ 	.byte	0x04, 0x17
        /*007a*/ 	.short	(.L_4817 - .L_4816)
.L_4816:
        /*007c*/ 	.word	0x00000000
        /*0080*/ 	.short	0x000e
        /*0082*/ 	.short	0x0060
        /*0084*/ 	.byte	0x00, 0xf0, 0x11, 0x00


	//----- nvinfo : EIATTR_KPARAM_INFO
	.align		4
.L_4817:
        /*0088*/ 	.byte	0x04, 0x17
        /*008a*/ 	.short	(.L_4819 - .L_4818)
.L_4818:
        /*008c*/ 	.word	0x00000000
        /*0090*/ 	.short	0x000d
        /*0092*/ 	.short	0x005c
        /*0094*/ 	.byte	0x00, 0xf0, 0x11, 0x00


	//----- nvinfo : EIATTR_KPARAM_INFO
	.align		4
.L_4819:
        /*0098*/ 	.byte	0x04, 0x17
        /*009a*/ 	.short	(.L_4821 - .L_4820)
.L_4820:
        /*009c*/ 	.word	0x00000000
        /*00a0*/ 	.short	0x000c
        /*00a2*/ 	.short	0x0058
        /*00a4*/ 	.byte	0x00, 0xf0, 0x11, 0x00


	//----- nvinfo : EIATTR_KPARAM_INFO
	.align		4
.L_4821:
        /*00a8*/ 	.byte	0x04, 0x17
        /*00aa*/ 	.short	(.L_4823 - .L_4822)
.L_4822:
        /*00ac*/ 	.word	0x00000000
        /*00b0*/ 	.short	0x000b
        /*00b2*/ 	.short	0x0050
        /*00b4*/ 	.byte	0x00, 0xf0, 0x21, 0x00


	//----- nvinfo : EIATTR_KPARAM_INFO
	.align		4
.L_4823:
        /*00b8*/ 	.byte	0x04, 0x17
        /*00ba*/ 	.short	(.L_4825 - .L_4824)
.L_4824:
        /*00bc*/ 	.word	0x00000000
        /*00c0*/ 	.short	0x000a
        /*00c2*/ 	.short	0x0048
        /*00c4*/ 	.byte	0x00, 0xf0, 0x11, 0x00


	//----- nvinfo : EIATTR_KPARAM_INFO
	.align		4
.L_4825:
        /*00c8*/ 	.byte	0x04, 0x17
        /*00ca*/ 	.short	(.L_4827 - .L_4826)
.L_4826:
        /*00cc*/ 	.word	0x00000000
        /*00d0*/ 	.short	0x0009
        /*00d2*/ 	.short	0x0040
        /*00d4*/ 	.byte	0x00, 0xf0, 0x21, 0x00


	//----- nvinfo : EIATTR_KPARAM_INFO
	.align		4
.L_4827:
        /*00d8*/ 	.byte	0x04, 0x17
        /*00da*/ 	.short	(.L_4829 - .L_4828)
.L_4828:
        /*00dc*/ 	.word	0x00000000
        /*00e0*/ 	.short	0x0008
        /*00e2*/ 	.short	0x0038
        /*00e4*/ 	.byte	0x00, 0xf0, 0x21, 0x00


	//----- nvinfo : EIATTR_KPARAM_INFO
	.align		4
.L_4829:
        /*00e8*/ 	.byte	0x04, 0x17
        /*00ea*/ 	.short	(.L_4831 - .L_4830)
.L_4830:
        /*00ec*/ 	.word	0x00000000
        /*00f0*/ 	.short	0x0007
        /*00f2*/ 	.short	0x0034
        /*00f4*/ 	.byte	0x00, 0xf0, 0x11, 0x00


	//----- nvinfo : EIATTR_KPARAM_INFO
	.align		4
.L_4831:
        /*00f8*/ 	.byte	0x04, 0x17
        /*00fa*/ 	.short	(.L_4833 - .L_4832)
.L_4832:
        /*00fc*/ 	.word	0x00000000
        /*0100*/ 	.short	0x0006
        /*0102*/ 	.short	0x0030
        /*0104*/ 	.byte	0x00, 0xf0, 0x11, 0x00


	//----- nvinfo : EIATTR_KPARAM_INFO
	.align		4
.L_4833:
        /*0108*/ 	.byte	0x04, 0x17
        /*010a*/ 	.short	(.L_4835 - .L_4834)
.L_4834:
        /*010c*/ 	.word	0x00000000
        /*0110*/ 	.short	0x0005
        /*0112*/ 	.short	0x0028
        /*0114*/ 	.byte	0x00, 0xf0, 0x21, 0x00


	//----- nvinfo : EIATTR_KPARAM_INFO
	.align		4
.L_4835:
        /*0118*/ 	.byte	0x04, 0x17
        /*011a*/ 	.short	(.L_4837 - .L_4836)
.L_4836:
        /*011c*/ 	.word	0x00000000
        /*0120*/ 	.short	0x0004
        /*0122*/ 	.short	0x0020
        /*0124*/ 	.byte	0x00, 0xf0, 0x21, 0x00


	//----- nvinfo : EIATTR_KPARAM_INFO
	.align		4
.L_4837:
        /*0128*/ 	.byte	0x04, 0x17
        /*012a*/ 	.short	(.L_4839 - .L_4838)
.L_4838:
        /*012c*/ 	.word	0x00000000
        /*0130*/ 	.short	0x0003
        /*0132*/ 	.short	0x0018
        /*0134*/ 	.byte	0x00, 0xf0, 0x21, 0x00


	//----- nvinfo : EIATTR_KPARAM_INFO
	.align		4
.L_4839:
        /*0138*/ 	.byte	0x04, 0x17
        /*013a*/ 	.short	(.L_4841 - .L_4840)
.L_4840:
        /*013c*/ 	.word	0x00000000
        /*0140*/ 	.short	0x0002
        /*0142*/ 	.short	0x0010
        /*0144*/ 	.byte	0x00, 0xf0, 0x21, 0x00


	//----- nvinfo : EIATTR_KPARAM_INFO
	.align		4
.L_4841:
        /*0148*/ 	.byte	0x04, 0x17
        /*014a*/ 	.short	(.L_4843 - .L_4842)
.L_4842:
        /*014c*/ 	.word	0x00000000
        /*0150*/ 	.short	0x0001
        /*0152*/ 	.short	0x0008
        /*0154*/ 	.byte	0x00, 0xf0, 0x21, 0x00


	//----- nvinfo : EIATTR_KPARAM_INFO
	.align		4
.L_4843:
        /*0158*/ 	.byte	0x04, 0x17
        /*015a*/ 	.short	(.L_4845 - .L_4844)
.L_4844:
        /*015c*/ 	.word	0x00000000
        /*0160*/ 	.short	0x0000
        /*0162*/ 	.short	0x0000
        /*0164*/ 	.byte	0x00, 0xf0, 0x21, 0x00


	//----- nvinfo : EIATTR_SPARSE_MMA_MASK
	.align		4
.L_4845:
        /*0168*/ 	.byte	0x03, 0x50
        /*016a*/ 	.short	0x0000


	//----- nvinfo : EIATTR_MAXREG_COUNT
	.align		4
        /*016c*/ 	.byte	0x03, 0x1b
        /*016e*/ 	.short	0x00ff


	//----- nvinfo : EIATTR_NUM_BARRIERS
	.align		4
        /*0170*/ 	.byte	0x02, 0x4c
        /*0172*/ 	.byte	0x01
	.zero		1


	//----- nvinfo : EIATTR_EXTERNS
	.align		4
        /*0174*/ 	.byte	0x04, 0x0f
        /*0176*/ 	.short	(.L_4847 - .L_4846)


	//   ....[0]....
	.align		4
.L_4846:
        /*0178*/ 	.word	index@(__assertfail)


	//----- nvinfo : EIATTR_MERCURY_ISA_VERSION
	.align		4
.L_4847:
        /*017c*/ 	.byte	0x03, 0x5f
        /*017e*/ 	.short	0x0101


	//----- nvinfo : EIATTR_COOP_GROUP_MASK_REGIDS
	.align		4
        /*0180*/ 	.byte	0x04, 0x29
        /*0182*/ 	.short	(.L_4849 - .L_4848)


	//   ....[0]....
.L_4848:
        /*0184*/ 	.word	0xffffffff


	//   ....[1]....
        /*0188*/ 	.word	0xffffffff


	//   ....[2]....
        /*018c*/ 	.word	0xffffffff


	//   ....[3]....
        /*0190*/ 	.word	0xffffffff


	//   ....[4]....
        /*0194*/ 	.word	0xffffffff


	//   ....[5]....
        /*0198*/ 	.word	0xffffffff


	//   ....[6]....
        /*019c*/ 	.word	0xffffffff


	//   ....[7]....
        /*01a0*/ 	.word	0xffffffff


	//   ....[8]....
        /*01a4*/ 	.word	0xffffffff


	//   ....[9]....
        /*01a8*/ 	.word	0xffffffff


	//   ....[10]....
        /*01ac*/ 	.word	0xffffffff


	//   ....[11]....
        /*01b0*/ 	.word	0xffffffff


	//   ....[12]....
        /*01b4*/ 	.word	0xffffffff


	//   ....[13]....
        /*01b8*/ 	.word	0xffffffff


	//   ....[14]....
        /*01bc*/ 	.word	0xffffffff


	//   ....[15]....
        /*01c0*/ 	.word	0x0500000f


	//   ....[16]....
        /*01c4*/ 	.word	0x0500000f


	//   ....[17]....
        /*01c8*/ 	.word	0x0500000f


	//   ....[18]....
        /*01cc*/ 	.word	0x0500000f


	//   ....[19]....
        /*01d0*/ 	.word	0x0500000f


	//   ....[20]....
        /*01d4*/ 	.word	0x0500000f


	//   ....[21]....
        /*01d8*/ 	.word	0x0500000f


	//   ....[22]....
        /*01dc*/ 	.word	0x0500000f


	//   ....[23]....
        /*01e0*/ 	.word	0x0500000f


	//   ....[24]....
        /*01e4*/ 	.word	0x0500000f


	//   ....[25]....
        /*01e8*/ 	.word	0x0500000f


	//   ....[26]....
        /*01ec*/ 	.word	0x0500000f


	//   ....[27]....
        /*01f0*/ 	.word	0x0500000f


	//   ....[28]....
        /*01f4*/ 	.word	0x0500000f


	//   ....[29]....
        /*01f8*/ 	.word	0x0500000f


	//   ....[30]....
        /*01fc*/ 	.word	0x0500000f


	//   ....[31]....
        /*0200*/ 	.word	0x0500000f


	//   ....[32]....
        /*0204*/ 	.word	0x0500000f


	//   ....[33]....
        /*0208*/ 	.word	0x0500000f


	//   ....[34]....
        /*020c*/ 	.word	0x0500000f


	//----- nvinfo : EIATTR_COOP_GROUP_INSTR_OFFSETS
	.align		4
.L_4849:
        /*0210*/ 	.byte	0x04, 0x28
        /*0212*/ 	.short	(.L_4851 - .L_4850)


	//   ....[0]....
.L_4850:
        /*0214*/ 	.word	0x000011e0


	//   ....[1]....
        /*0218*/ 	.word	0x00001210


	//   ....[2]....
        /*021c*/ 	.word	0x00001230


	//   ....[3]....
        /*0220*/ 	.word	0x00001250


	//   ....[4]....
        /*0224*/ 	.word	0x00001390


	//   ....[5]....
        /*0228*/ 	.word	0x000013b0


	//   ....[6]....
        /*022c*/ 	.word	0x000013e0


	//   ....[7]....
        /*0230*/ 	.word	0x00002290


	//   ....[8]....
        /*0234*/ 	.word	0x000022c0


	//   ....[9]....
        /*0238*/ 	.word	0x000022e0


	//   ....[10]....
        /*023c*/ 	.word	0x00002310


	//   ....[11]....
        /*0240*/ 	.word	0x000023c0


	//   ....[12]....
        /*0244*/ 	.word	0x00002450


	//   ....[13]....
        /*0248*/ 	.word	0x00002470


	//   ....[14]....
        /*024c*/ 	.word	0x00002490


	//   ....[15]....
        /*0250*/ 	.word	0x00004790


	//   ....[16]....
        /*0254*/ 	.word	0x000047f0


	//   ....[17]....
        /*0258*/ 	.word	0x00004850


	//   ....[18]....
        /*025c*/ 	.word	0x000048b0


	//   ....[19]....
        /*0260*/ 	.word	0x00004930


	//   ....[20]....
        /*0264*/ 	.word	0x00004970


	//   ....[21]....
        /*0268*/ 	.word	0x000049c0


	//   ....[22]....
        /*026c*/ 	.word	0x00004a10


	//   ....[23]....
        /*0270*/ 	.word	0x00004a60


	//   ....[24]....
        /*0274*/ 	.word	0x00004ab0


	//   ....[25]....
        /*0278*/ 	.word	0x00004b00


	//   ....[26]....
        /*027c*/ 	.word	0x00004b50


	//   ....[27]....
        /*0280*/ 	.word	0x00004ba0


	//   ....[28]....
        /*0284*/ 	.word	0x00004bf0


	//   ....[29]....
        /*0288*/ 	.word	0x00004c40


	//   ....[30]....
        /*028c*/ 	.word	0x00004c90


	//   ....[31]....
        /*0290*/ 	.word	0x00004ce0


	//   ....[32]....
        /*0294*/ 	.word	0x00004d30


	//   ....[33]....
        /*0298*/ 	.word	0x00004d80


	//   ....[34]....
        /*029c*/ 	.word	0x00004dd0


	//----- nvinfo : EIATTR_SYSCALL_OFFSETS
	.align		4
.L_4851:
        /*02a0*/ 	.byte	0x04, 0x46
        /*02a2*/ 	.short	(.L_4853 - .L_4852)


	//   ....[0]....
.L_4852:
        /*02a4*/ 	.word	0x00004620


	//   ....[1]....
        /*02a8*/ 	.word	0x00004720


	//----- nvinfo : EIATTR_EXIT_INSTR_OFFSETS
	.align		4
.L_4853:
        /*02ac*/ 	.byte	0x04, 0x1c
        /*02ae*/ 	.short	(.L_4855 - .L_4854)


	//   ....[0]....
.L_4854:
        /*02b0*/ 	.word	0x00000090


	//   ....[1]....
        /*02b4*/ 	.word	0x00003d20


	//   ....[2]....
        /*02b8*/ 	.word	0x00003de0


	//   ....[3]....
        /*02bc*/ 	.word	0x00004520


	//   ....[4]....
        /*02c0*/ 	.word	0x00004730


	//----- nvinfo : EIATTR_CRS_STACK_SIZE
	.align		4
.L_4855:
        /*02c4*/ 	.byte	0x04, 0x1e
        /*02c6*/ 	.short	(.L_4857 - .L_4856)
.L_4856:
        /*02c8*/ 	.word	0x00000000


	//----- nvinfo : EIATTR_CBANK_PARAM_SIZE
	.align		4
.L_4857:
        /*02cc*/ 	.byte	0x03, 0x19
        /*02ce*/ 	.short	0x008c


	//----- nvinfo : EIATTR_PARAM_CBANK
	.align		4
        /*02d0*/ 	.byte	0x04, 0x0a
        /*02d2*/ 	.short	(.L_4859 - .L_4858)
	.align		4
.L_4858:
        /*02d4*/ 	.word	index@(.nv.constant0._ZN4vllm25paged_attention_v2_kernelI13__nv_bfloat16hLi256ELi16ELi128ELNS_18Fp8KVCacheDataTypeE2ELb1ELi512EEEvPfS3_PT_PKS4_PKT0_SA_ifPKiSC_iPKfiiiSE_SE_iiiii)
        /*02d8*/ 	.short	0x0210
        /*02da*/ 	.short	0x008c


	//----- nvinfo : EIATTR_SW_WAR
	.align		4
.L_4859:
        /*02dc*/ 	.byte	0x04, 0x36
        /*02de*/ 	.short	(.L_4861 - .L_4860)
.L_4860:
        /*02e0*/ 	.word	0x00000008
.L_4861:


//--------------------- .nv.info._ZN4vllm25paged_attention_v2_kernelI13__nv_bfloat16hLi192ELi16ELi128ELNS_18Fp8KVCacheDataTypeE2ELb1ELi512EEEvPfS3_PT_PKS4_PKT0_SA_ifPKiSC_iPKfiiiSE_SE_iiiii --------------------------
	.section	.nv.info._ZN4vllm25paged_attention_v2_kernelI13__nv_bfloat16hLi192ELi16ELi128ELNS_18Fp8KVCacheDataTypeE2ELb1ELi512EEEvPfS3_PT_PKS4_PKT0_SA_ifPKiSC_iPKfiiiSE_SE_iiiii,"",@"SHT_CUDA_INFO"
	.sectionflags	@""
	.align	4


	//----- nvinfo : EIATTR_CUDA_API_VERSION
	.align		4
        /*0000*/ 	.byte	0x04, 0x37
        /*0002*/ 	.short	(.L_4863 - .L_4862)
.L_4862:
        /*0004*/ 	.word	0x00000082


	//----- nvinfo : EIATTR_KPARAM_INFO
	.align		4
.L_4863:
        /*0008*/ 	.byte	0x04, 0x17
        /*000a*/ 	.short	(.L_4865 - .L_4864)
.L_4864:
        /*000c*/ 	.word	0x00000000
        /*0010*/ 	.short	0x0015
        /*0012*/ 	.short	0x0088
        /*0014*/ 	.byte	0x00, 0xf0, 0x11, 0x00


	//----- nvinfo : EIATTR_KPARAM_INFO
	.align		4
.L_4865:
        /*0018*/ 	.byte	0x04, 0x17
        /*001a*/ 	.short	(.L_4867 - .L_4866)
.L_4866:
        /*001c*/ 	.word	0x00000000
        /*0020*/ 	.short	0x0014
        /*0022*/ 	.short	0x0084
        /*0024*/ 	.byte	0x00, 0xf0, 0x11, 0x00


	//----- nvinfo : EIATTR_KPARAM_INFO
	.align		4
.L_4867:
        /*0028*/ 	.byte	0x04, 0x17
        /*002a*/ 	.short	(.L_4869 - .L_4868)
.L_4868:
        /*002c*/ 	.word	0x00000000
        /*0030*/ 	.short	0x0013
        /*0032*/ 	.short	0x0080
        /*0034*/ 	.byte	0x00, 0xf0, 0x11, 0x00


	//----- nvinfo : EIATTR_KPARAM_INFO
	.align		4
.L_4869:
        /*0038*/ 	.byte	0x04, 0x17
        /*003a*/ 	.short	(.L_4871 - .L_4870)
.L_4870:
        /*003c*/ 	.word	0x00000000
        /*0040*/ 	.short	0x0012
        /*0042*/ 	.short	0x007c
        /*0044*/ 	.byte	0x00, 0xf0, 0x11, 0x00


	//----- nvinfo : EIATTR_KPARAM_INFO
	.align		4
.L_4871:
        /*0048*/ 	.byte	0x04, 0x17
        /*004a*/ 	.short	(.L_4873 - .L_4872)
.L_4872:
        /*004c*/ 	.word	0x00000000
        /*0050*/ 	.short	0x0011
        /*0052*/ 	.short	0x0078
        /*0054*/ 	.byte	0x00, 0xf0, 0x11, 0x00


	//----- nvinfo : EIATTR_KPARAM_INFO
	.align		4
.L_4873:
        /*0058*/ 	.byte	0x04, 0x17
        /*005a*/ 	.short	(.L_4875 - .L_4874)
.L_4874:
        /*005c*/ 	.word	0x00000000
        /*0060*/ 	.short	0x0010
        /*0062*/ 	.short	0x0070
        /*0064*/ 	.byte	0x00, 0xf0, 0x21, 0x00


	//----- nvinfo : EIATTR_KPARAM_INFO
	.align		4
.L_4875:
        /*0068*/ 	.byte	0x04, 0x17
        /*006a*/ 	.short	(.L_4877 - .L_4876)
.L_4876:
        /*006c*/ 	.word	0x00000000
        /*0070*/ 	.short	0x000f
        /*0072*/ 	.short	0x0068
        /*0074*/ 	.byte	0x00, 0xf0, 0x21, 0x00


	//----- nvinfo : EIATTR_KPARAM_INFO
	.align		4
.L_4877:
        /*0078*/ 	.byte	0x04, 0x17
        /*007a*/ 	.short	(.L_4879 - .L_4878)
.L_4878:
        /*007c*/ 	.word	0x00000000
        /*0080*/ 	.short	0x000e
        /*0082*/ 	.short	0x0060
        /*0084*/ 	.byte	0x00, 0xf0, 0x11, 0x00


	//----- nvinfo : EIATTR_KPARAM_INFO
	.align		4
.L_4879:
        /*0088*/ 	.byte	0x04, 0x17
        /*008a*/ 	.short	(.L_4881 - .L_4880)
.L_4880:
        /*008c*/ 	.word	0x00000000
        /*0090*/ 	.short	0x000d
        /*0092*/ 	.short	0x005c
        /*0094*/ 	.byte	0x00, 0xf0, 0x11, 0x00


	//----- nvinfo : EIATTR_KPARAM_INFO
	.align		4
.L_4881:
        /*0098*/ 	.byte	0x04, 0x17
        /*009a*/ 	.short	(.L_4883 - .L_4882)
.L_4882:
        /*009c*/ 	.word	0x00000000
        /*00a0*/ 	.short	0x000c
        /*00a2*/ 	.short	0x0058
        /*00a4*/ 	.byte	0x00, 0xf0, 0x11, 0x00


	//----- nvinfo : EIATTR_KPARAM_INFO
	.align		4
.L_4883:
        /*00a8*/ 	.byte	0x04, 0x17
        /*00aa*/ 	.short	(.L_4885 - .L_4884)
.L_4884:
        /*00ac*/ 	.word	0x00000000
        /*00b0*/ 	.short	0x000b
        /*00b2*/ 	.short	0x0050
        /*00b4*/ 	.byte	0x00, 0xf0, 0x21, 0x00


	//----- nvinfo : EIATTR_KPARAM_INFO
	.align		4
.L_4885:
        /*00b8*/ 	.byte	0x04, 0x17
        /*00ba*/ 	.short	(.L_4887 - .L_4886)
.L_4886:
        /*00bc*/ 	.word	0x00000000
        /*00c0*/ 	.short	0x000a
        /*00c2*/ 	.short	0x0048
        /*00c4*/ 	.byte	0x00, 0xf0, 0x11, 0x00


	//----- nvinfo : EIATTR_KPARAM_INFO
	.align		4
.L_4887:
        /*00c8*/ 	.byte	0x04, 0x17
        /*00ca*/ 	.short	(.L_4889 - .L_4888)
.L_4888:
        /*00cc*/ 	.word	0x00000000
        /*00d0*/ 	.short	0x0009
        /*00d2*/ 	.short	0x0040
        /*00d4*/ 	.byte	0x00, 0xf0, 0x21, 0x00


	//----- nvinfo : EIATTR_KPARAM_INFO
	.align		4
.L_4889:
        /*00d8*/ 	.byte	0x04, 0x17
        /*00da*/ 	.short	(.L_4891 - .L_4890)
.L_4890:
        /*00dc*/ 	.word	0x00000000
        /*00e0*/ 	.short	0x0008
        /*00e2*/ 	.short	0x0038
        /*00e4*/ 	.byte	0x00, 0xf0, 0x21, 0x00


	//----- nvinfo : EIATTR_KPARAM_INFO
	.align		4
.L_4891:
        /*00e8*/ 	.byte	0x04, 0x17
        /*00ea*/ 	.short	(.L_4893 - .L_4892)
.L_4892:
        /*00ec*/ 	.word	0x00000000
        /*00f0*/ 	.short	0x0007
        /*00f2*/ 	.short	0x0034
        /*00f4*/ 	.byte	0x00, 0xf0, 0x11, 0x00


	//----- nvinfo : EIATTR_KPARAM_INFO
	.align		4
.L_4893:
        /*00f8*/ 	.byte	0x04, 0x17
        /*00fa*/ 	.short	(.L_4895 - .L_4894)
.L_4894:
        /*00fc*/ 	.word	0x00000000
        /*0100*/ 	.short	0x0006
        /*0102*/ 	.short	0x0030
        /*0104*/ 	.byte	0x00, 0xf0, 0x11, 0x00


	//----- nvinfo : EIATTR_KPARAM_INFO
	.align		4
.L_4895:
        /*0108*/ 	.byte	0x04, 0x17
        /*010a*/ 	.short	(.L_4897 - .L_4896)
.L_4896:
        /*010c*/ 	.word	0x00000000
        /*0110*/ 	.short	0x0005
        /*0112*/ 	.short	0x0028
        /*0114*/ 	.byte	0x00, 0xf0, 0x21, 0x00


	//----- nvinfo : EIATTR_KPARAM_INFO
	.align		4
.L_4897:
        /*0118*/ 	.byte	0x04, 0x17
        /*011a*/ 	.short	(.L_4899 - .L_4898)
.L_4898:
        /*011c*/ 	.word	0x00000000
        /*0120*/ 	.short	0x0004
        /*0122*/ 	.short	0x0020
        /*0124*/ 	.byte	0x00, 0xf0, 0x21, 0x00


	//----- nvinfo : EIATTR_KPARAM_INFO
	.align		4
.L_4899:
        /*0128*/ 	.byte	0x04, 0x17
        /*012a*/ 	.short	(.L_4901 - .L_4900)
.L_4900:
        /*012c*/ 	.word	0x00000000
        /*0130*/ 	.short	0x0003
        /*0132*/ 	.short	0x0018
        /*0134*/ 	.byte	0x00, 0xf0, 0x21, 0x00


	//----- nvinfo : EIATTR_KPARAM_INFO
	.align		4
.L_4901:
        /*0138*/ 	.byte	0x04, 0x17
        /*013a*/ 	.short	(.L_4903 - .L_4902)
.L_4902:
        /*013c*/ 	.word	0x00000000
        /*0140*/ 	.short	0x0002
        /*0142*/ 	.short	0x0010
        /*0144*/ 	.byte	0x00, 0xf0, 0x21, 0x00


	//----- nvinfo : EIATTR_KPARAM_INFO
	.align		4
.L_4903:
        /*0148*/ 	.byte	0x04, 0x17
        /*014a*/ 	.short	(.L_4905 - .L_4904)
.L_4904:
        /*014c*/ 	.word	0x00000000
        /*0150*/ 	.short	0x0001
        /*0152*/ 	.short	0x0008
        /*0154*/ 	.byte	0x00, 0xf0, 0x21, 0x00


	//----- nvinfo : EIATTR_KPARAM_INFO
	.align		4
.L_4905:
        /*0158*/ 	.byte	0x04, 0x17
        /*015a*/ 	.short	(.L_4907 - .L_4906)
.L_4906:
        /*015c*/ 	.word	0x00000000
        /*0160*/ 	.short	0x0000
        /*0162*/ 	.short	0x0000
        /*0164*/ 	.byte	0x00, 0xf0, 0x21, 0x00


	//----- nvinfo : EIATTR_SPARSE_MMA_MASK
	.align		4
.L_4907:
        /*0168*/ 	.byte	0x03, 0x50
        /*016a*/ 	.short	0x0000


	//----- nvinfo : EIATTR_MAXREG_COUNT
	.align		4
        /*016c*/ 	.byte	0x03, 0x1b
        /*016e*/ 	.short	0x00ff


	//----- nvinfo : EIATTR_NUM_BARRIERS
	.align		4
        /*0170*/ 	.byte	0x02, 0x4c
        /*0172*/ 	.byte	0x01
	.zero		1


	//----- nvinfo : EIATTR_EXTERNS
	.align		4
        /*0174*/ 	.byte	0x04, 0x0f
        /*0176*/ 	.short	(.L_4909 - .L_4908)


	//   ....[0]....
	.align		4
.L_4908:
        /*0178*/ 	.word	index@(__assertfail)


	//----- nvinfo : EIATTR_MERCURY_ISA_VERSION
	.align		4
.L_4909:
        /*017c*/ 	.byte	0x03, 0x5f
        /*017e*/ 	.short	0x0101


	//----- nvinfo : EIATTR_COOP_GROUP_MASK_REGIDS
	.align		4
        /*0180*/ 	.byte	0x04, 0x29
        /*0182*/ 	.short	(.L_4911 - .L_4910)


	//   ....[0]....
.L_4910:
        /*0184*/ 	.word	0xffffffff


	//   ....[1]....
        /*0188*/ 	.word	0xffffffff


	//   ....[2]....
        /*018c*/ 	.word	0xffffffff


	//   ....[3]....
        /*0190*/ 	.word	0xffffffff


	//   ....[4]....
        /*0194*/ 	.word	0xffffffff


	//   ....[5]....
        /*0198*/ 	.word	0xffffffff


	//   ....[6]....
        /*019c*/ 	.word	0xffffffff


	//   ....[7]....
        /*01a0*/ 	.word	0xffffffff


	//   ....[8]....
        /*01a4*/ 	.word	0xffffffff


	//   ....[9]....
        /*01a8*/ 	.word	0xffffffff


	//   ....[10]....
        /*01ac*/ 	.word	0xffffffff


	//   ....[11]....
        /*01b0*/ 	.word	0xffffffff


	//   ....[12]....
        /*01b4*/ 	.word	0xffffffff


	//   ....[13]....
        /*01b8*/ 	.word	0xffffffff


	//   ....[14]....
        /*01bc*/ 	.word	0xffffffff


	//   ....[15]....
        /*01c0*/ 	.word	0x0500000f


	//   ....[16]....
        /*01c4*/ 	.word	0x0500000f


	//   ....[17]....
        /*01c8*/ 	.word	0x0500000f


	//   ....[18]....
        /*01cc*/ 	.word	0x0500000f


	//   ....[19]....
        /*01d0*/ 	.word	0x0500000f


	//   ....[20]....
        /*01d4*/ 	.word	0x0500000f


	//   ....[21]....
        /*01d8*/ 	.word	0x0500000f


	//   ....[22]....
        /*01dc*/ 	.word	0x0500000f


	//   ....[23]....
        /*01e0*/ 	.word	0x0500000f


	//   ....[24]....
        /*01e4*/ 	.word	0x0500000f


	//   ....[25]....
        /*01e8*/ 	.word	0x0500000f


	//   ....[26]....
        /*01ec*/ 	.word	0x0500000f


	//   ....[27]....
        /*01f0*/ 	.word	0x0500000f


	//   ....[28]....
        /*01f4*/ 	.word	0x0500000f


	//   ....[29]....
        /*01f8*/ 	.word	0x0500000f


	//   ....[30]....
        /*01fc*/ 	.word	0x0500000f


	//----- nvinfo : EIATTR_COOP_GROUP_INSTR_OFFSETS
	.align		4
.L_4911:
        /*0200*/ 	.byte	0x04, 0x28
        /*0202*/ 	.short	(.L_4913 - .L_4912)


	//   ....[0]....
.L_4912:
        /*0204*/ 	.word	0x000011d0


	//   ....[1]....
        /*0208*/ 	.word	0x00001200


	//   ....[2]....
        /*020c*/ 	.word	0x00001220


	//   ....[3]....
        /*0210*/ 	.word	0x00001240


	//   ....[4]....
        /*0214*/ 	.word	0x00001380


	//   ....[5]....
        /*0218*/ 	.word	0x000013a0


	//   ....[6]....
        /*021c*/ 	.word	0x000013d0


	//   ....[7]....
        /*0220*/ 	.word	0x00002280


	//   ....[8]....
        /*0224*/ 	.word	0x000022b0


	//   ....[9]....
        /*0228*/ 	.word	0x000022d0


	//   ....[10]....
        /*022c*/ 	.word	0x00002300


	//   ....[11]....
        /*0230*/ 	.word	0x000023b0


	//   ....[12]....
        /*0234*/ 	.word	0x00002440


	//   ....[13]....
        /*0238*/ 	.word	0x00002460


	//   ....[14]....
        /*023c*/ 	.word	0x00002480


	//   ....[15]....
        /*0240*/ 	.word	0x000043c0


	//   ....[16]....
        /*0244*/ 	.word	0x00004420


	//   ....[17]....
        /*0248*/ 	.word	0x00004480


	//   ....[18]....
        /*024c*/ 	.word	0x000044e0


	//   ....[19]....
        /*0250*/ 	.word	0x00004560


	//   ....[20]....
        /*0254*/ 	.word	0x000045a0


	//   ....[21]....
        /*0258*/ 	.word	0x000045f0


	//   ....[22]....
        /*025c*/ 	.word	0x00004640


	//   ....[23]....
        /*0260*/ 	.word	0x00004690


	//   ....[24]....
        /*0264*/ 	.word	0x000046e0


	//   ....[25]....
        /*0268*/ 	.word	0x00004730


	//   ....[26]....
        /*026c*/ 	.word	0x00004780


	//   ....[27]....
        /*0270*/ 	.word	0x000047d0


	//   ....[28]....
        /*0274*/ 	.word	0x00004820


	//   ....[29]....
        /*0278*/ 	.word	0x00004870


	//   ....[30]....
        /*027c*/ 	.word	0x000048c0


	//----- nvinfo : EIATTR_SYSCALL_OFFSETS
	.align		4
.L_4913:
        /*0280*/ 	.byte	0x04, 0x46
        /*0282*/ 	.short	(.L_4915 - .L_4914)


	//   ....[0]....
.L_4914:
        /*0284*/ 	.word	0x00004250


	//   ....[1]....
        /*0288*/ 	.word	0x00004350


	//----- nvinfo : EIATTR_EXIT_INSTR_OFFSETS
	.align		4
.L_4915:
        /*028c*/ 	.byte	0x04, 0x1c
        /*028e*/ 	.short	(.L_4917 - .L_4916)


	//   ....[0]....
.L_4916:
        /*0290*/ 	.word	0x00000090


	//   ....[1]....
        /*0294*/ 	.word	0x00003b30


	//   ....[2]....
        /*0298*/ 	.word	0x00003bf0


	//   ....[3]....
        /*029c*/ 	.word	0x00004150


	//   ....[4]....
        /*02a0*/ 	.word	0x00004360


	//----- nvinfo : EIATTR_CRS_STACK_SIZE
	.align		4
.L_4917:
        /*02a4*/ 	.byte	0x04, 0x1e
        /*02a6*/ 	.short	(.L_4919 - .L_4918)
.L_4918:
        /*02a8*/ 	.word	0x00000000


	//----- nvinfo : EIATTR_CBANK_PARAM_SIZE
	.align		4
.L_4919:
        /*02ac*/ 	.byte	0x03, 0x19
        /*02ae*/ 	.short	0x008c


	//----- nvinfo : EIATTR_PARAM_CBANK
	.align		4
        /*02b0*/ 	.byte	0x04, 0x0a
        /*02b2*/ 	.short	(.L_4921 - .L_4920)
	.align		4
.L_4920:
        /*02b4*/ 	.word	index@(.nv.constant0._ZN4vllm25paged_attention_v2_kernelI13__nv_bfloat16hLi192ELi16ELi128ELNS_18Fp8KVCacheDataTypeE2ELb1ELi512EEEvPfS3_PT_PKS4_PKT0_SA_ifPKiSC_iPKfiiiSE_SE_iiiii)
        /*02b8*/ 	.short	0x0210
        /*02ba*/ 	.short	0x008c


	//----- nvinfo : EIATTR_SW_WAR
	.align		4
.L_4921:
        /*02bc*/ 	.byte	0x04, 0x36
        /*02be*/ 	.short	(.L_4923 - .L_4922)
.L_4922:
        /*02c0*/ 	.word	0x00000008
.L_4923:


//--------------------- .nv.info._ZN4vllm25paged_attention_v2_kernelI13__nv_bfloat16hLi128ELi16ELi128ELNS_18Fp8KVCacheDataTypeE2ELb1ELi512EEEvPfS3_PT_PKS4_PKT0_SA_ifPKiSC_iPKfiiiSE_SE_iiiii --------------------------
	.section	.nv.info._ZN4vllm25paged_attention_v2_kernelI13__nv_bfloat16hLi128ELi16ELi128ELNS_18Fp8KVCacheDataTypeE2ELb1ELi512EEEvPfS3_PT_PKS4_PKT0_SA_ifPKiSC_iPKfiiiSE_SE_iiiii,"",@"SHT_CUDA_INFO"
	.sectionflags	@""
	.align	4


	//----- nvinfo : EIATTR_CUDA_API_VERSION
	.align		4
        /*0000*/ 	.byte	0x04, 0x37
        /*0002*/ 	.short	(.L_4925 - .L_4924)
.L_4924:
        /*0004*/ 	.word	0x00000082


	//----- nvinfo : EIATTR_KPARAM_INFO
	.align		4
.L_4925:
        /*0008*/ 	.byte	0x04, 0x17
        /*000a*/ 	.short	(.L_4927 - .L_4926)
.L_4926:
        /*000c*/ 	.word	0x00000000
        /*0010*/ 	.short	0x0015
        /*0012*/ 	.short	0x0088
        /*0014*/ 	.byte	0x00, 0xf0, 0x11, 0x00


	//----- nvinfo : EIATTR_KPARAM_INFO
	.align		4
.L_4927:
        /*0018*/ 	.byte	0x04, 0x17
        /*001a*/ 	.short	(.L_4929 - .L_4928)
.L_4928:
        /*001c*/ 	.word	0x00000000
        /*0020*/ 	.short	0x0014
        /*0022*/ 	.short	0x0084
        /*0024*/ 	.byte	0x00, 0xf0, 0x11, 0x00


	//----- nvinfo : EIATTR_KPARAM_INFO
	.align		4
.L_4929:
        /*0028*/ 	.byte	0x04, 0x17
        /*002a*/ 	.short	(.L_4931 - .L_4930)
.L_4930:
        /*002c*/ 	.word	0x00000000
        /*0030*/ 	.short	0x0013
        /*0032*/ 	.short	0x0080
        /*0034*/ 	.byte	0x00, 0xf0, 0x11, 0x00


	//----- nvinfo : EIATTR_KPARAM_INFO
	.align		4
.L_4931:
        /*0038*/ 	.byte	0x04, 0x17
        /*003a*/ 	.short	(.L_4933 - .L_4932)
.L_4932:
        /*003c*/ 	.word	0x00000000
        /*0040*/ 	.short	0x0012
        /*0042*/ 	.short	0x007c
        /*0044*/ 	.byte	0x00, 0xf0, 0x11, 0x00


	//----- nvinfo : EIATTR_KPARAM_INFO
	.align		4
.L_4933:
        /*0048*/ 	.byte	0x04, 0x17
        /*004a*/ 	.short	(.L_4935 - .L_4934)
.L_4934:
        /*004c*/ 	.word	0x00000000
        /*0050*/ 	.short	0x0011
        /*0052*/ 	.short	0x0078
        /*0054*/ 	.byte	0x00, 0xf0, 0x11, 0x00


	//----- nvinfo : EIATTR_KPARAM_INFO
	.align		4
.L_4935:
        /*0058*/ 	.byte	0x04, 0x17
        /*005a*/ 	.short	(.L_4937 - .L_4936)
.L_4936:
        /*005c*/ 	.word	0x00000000
        /*0060*/ 	.short	0x0010
        /*0062*/ 	.short	0x0070
        /*0064*/ 	.byte	0x00, 0xf0, 0x21, 0x00


	//----- nvinfo : EIATTR_KPARAM_INFO
	.align		4
.L_4937:
        /*0068*/ 	.byte	0x04, 0x17
        /*006a*/ 	.short	(.L_4939 - .L_4938)
.L_4938:
        /*006c*/ 	.word	0x00000000
        /*0070*/ 	.short	0x000f
        /*0072*/ 	.short	0x0068
        /*0074*/ 	.byte	0x00, 0xf0, 0x21, 0x00


	//----- nvinfo : EIATTR_KPARAM_INFO
	.align		4
.L_4939:
        /*0078*/ 	.byte	0x04, 0x17
        /*007a*/ 	.short	(.L_4941 - .L_4940)
.L_4940:
        /*007c*/ 	.word	0x00000000
        /*0080*/ 	.short	0x000e
        /*0082*/ 	.short	0x0060
        /*0084*/ 	.byte	0x00, 0xf0, 0x11, 0x00


	//----- nvinfo : EIATTR_KPARAM_INFO
	.align		4
.L_4941:
        /*0088*/ 	.byte	0x04, 0x17
        /*008a*/ 	.short	(.L_4943 - .L_4942)
.L_4942:
        /*008c*/ 	.word	0x00000000
        /*0090*/ 	.short	0x000d
        /*0092*/ 	.short	0x005c
        /*0094*/ 	.byte	0x00, 0xf0, 0x11, 0x00


	//----- nvinfo : EIATTR_KPARAM_INFO
	.align		4
.L_4943:
        /*0098*/ 	.byte	0x04, 0x17
        /*009a*/ 	.short	(.L_4945 - .L_4944)
.L_4944:
        /*009c*/ 	.word	0x00000000
        /*00a0*/ 	.short	0x000c
        /*00a2*/ 	.short	0x0058
        /*00a4*/ 	.byte	0x00, 0xf0, 0x11, 0x00


	//----- nvinfo : EIATTR_KPARAM_INFO
	.align		4
.L_4945:
        /*00a8*/ 	.byte	0x04, 0x17
        /*00aa*/ 	.short	(.L_4947 - .L_4946)
.L_4946:
        /*00ac*/ 	.word	0x00000000
        /*00b0*/ 	.short	0x000b
        /*00b2*/ 	.short	0x0050
        /*00b4*/ 	.byte	0x00, 0xf0, 0x21, 0x00


	//----- nvinfo : EIATTR_KPARAM_INFO
	.align		4
.L_4947:
        /*00b8*/ 	.byte	0x04, 0x17
        /*00ba*/ 	.short	(.L_4949 - .L_4948)
.L_4948:
        /*00bc*/ 	.word	0x00000000
        /*00c0*/ 	.short	0x000a
        /*00c2*/ 	.short	0x0048
        /*00c4*/ 	.byte	0x00, 0xf0, 0x11, 0x00


	//----- nvinfo : EIATTR_KPARAM_INFO
	.align		4
.L_4949:
        /*00c8*/ 	.byte	0x04, 0x17
        /*00ca*/ 	.short	(.L_4951 - .L_4950)
.L_4950:
        /*00cc*/ 	.word	0x00000000
        /*00d0*/ 	.short	0x0009
        /*00d2*/ 	.short	0x0040
        /*00d4*/ 	.byte	0x00, 0xf0, 0x21, 0x00


	//----- nvinfo : EIATTR_KPARAM_INFO
	.align		4
.L_4951:
        /*00d8*/ 	.byte	0x04, 0x17
        /*00da*/ 	.short	(.L_4953 - .L_4952)
.L_4952:
        /*00dc*/ 	.word	0x00000000
        /*00e0*/ 	.short	0x0008
        /*00e2*/ 	.short	0x0038
        /*00e4*/ 	.byte	0x00, 0xf0, 0x21, 0x00


	//----- nvinfo : EIATTR_KPARAM_INFO
	.align		4
.L_4953:
        /*00e8*/ 	.byte	0x04, 0x17
        /*00ea*/ 	.short	(.L_4955 - .L_4954)
.L_4954:
        /*00ec*/ 	.word	0x00000000
        /*00f0*/ 	.short	0x0007
        /*00f2*/ 	.short	0x0034
        /*00f4*/ 	.byte	0x00, 0xf0, 0x11, 0x00


	//----- nvinfo : EIATTR_KPARAM_INFO
	.align		4
.L_4955:
        /*00f8*/ 	.byte	0x04, 0x17
        /*00fa*/ 	.short	(.L_4957 - .L_4956)
.L_4956:
        /*00fc*/ 	.word	0x00000000
        /*0100*/ 	.short	0x0006
        /*0102*/ 	.short	0x0030
        /*0104*/ 	.byte	0x00, 0xf0, 0x11, 0x00


	//----- nvinfo : EIATTR_KPARAM_INFO
	.align		4
.L_4957:
        /*0108*/ 	.byte	0x04, 0x17
        /*010a*/ 	.short	(.L_4959 - .L_4958)
.L_4958:
        /*010c*/ 	.word	0x00000000
        /*0110*/ 	.short	0x0005
        /*0112*/ 	.short	0x0028
        /*0114*/ 	.byte	0x00, 0xf0, 0x21, 0x00


	//----- nvinfo : EIATTR_KPARAM_INFO
	.align		4
.L_4959:
        /*0118*/ 	.byte	0x04, 0x17
        /*011a*/ 	.short	(.L_4961 - .L_4960)
.L_4960:
        /*011c*/ 	.word	0x00000000
        /*0120*/ 	.short	0x0004
        /*0122*/ 	.short	0x0020
        /*0124*/ 	.byte	0x00, 0xf0, 0x21, 0x00


	//----- nvinfo : EIATTR_KPARAM_INFO
	.align		4
.L_4961:
        /*0128*/ 	.byte	0x04, 0x17
        /*012a*/ 	.short	(.L_4963 - .L_4962)
.L_4962:
        /*012c*/ 	.word	0x00000000
        /*0130*/ 	.short	0x0003
        /*0132*/ 	.short	0x0018
        /*0134*/ 	.byte	0x00, 0xf0, 0x21, 0x00


	//----- nvinfo : EIATTR_KPARAM_INFO
	.align		4
.L_4963:
        /*0138*/ 	.byte	0x04, 0x17
        /*013a*/ 	.short	(.L_4965 - .L_4964)
.L_4964:
        /*013c*/ 	.word	0x00000000
        /*0140*/ 	.short	0x0002
        /*0142*/ 	.short	0x0010
        /*0144*/ 	.byte	0x00, 0xf0, 0x21, 0x00


	//----- nvinfo : EIATTR_KPARAM_INFO
	.align		4
.L_4965:
        /*0148*/ 	.byte	0x04, 0x17
        /*014a*/ 	.short	(.L_4967 - .L_4966)
.L_4966:
        /*014c*/ 	.word	0x00000000
        /*0150*/ 	.short	0x0001
        /*0152*/ 	.short	0x0008
        /*0154*/ 	.byte	0x00, 0xf0, 0x21, 0x00


	//----- nvinfo : EIATTR_KPARAM_INFO
	.align		4
.L_4967:
        /*0158*/ 	.byte	0x04, 0x17
        /*015a*/ 	.short	(.L_4969 - .L_4968)
.L_4968:
        /*015c*/ 	.word	0x00000000
        /*0160*/ 	.short	0x0000
        /*0162*/ 	.short	0x0000
        /*0164*/ 	.byte	0x00, 0xf0, 0x21, 0x00


	//----- nvinfo : EIATTR_SPARSE_MMA_MASK
	.align		4
.L_4969:
        /*0168*/ 	.byte	0x03, 0x50
        /*016a*/ 	.short	0x0000


	//----- nvinfo : EIATTR_MAXREG_COUNT
	.align		4
        /*016c*/ 	.byte	0x03, 0x1b
        /*016e*/ 	.short	0x00ff


	//----- nvinfo : EIATTR_NUM_BARRIERS
	.align		4
        /*0170*/ 	.byte	0x02, 0x4c
        /*0172*/ 	.byte	0x01
	.zero		1


	//----- nvinfo : EIATTR_EXTERNS
	.align		4
        /*0174*/ 	.byte	0x04, 0x0f
        /*0176*/ 	.short	(.L_4971 - .L_4970)


	//   ....[0]....
	.align		4
.L_4970:
        /*0178*/ 	.word	index@(__assertfail)


	//----- nvinfo : EIATTR_MERCURY_ISA_VERSION
	.align		4
.L_4971:
        /*017c*/ 	.byte	0x03, 0x5f
        /*017e*/ 	.short	0x0101


	//----- nvinfo : EIATTR_COOP_GROUP_MASK_REGIDS
	.align		4
        /*0180*/ 	.byte	0x04, 0x29
        /*0182*/ 	.short	(.L_4973 - .L_4972)


	//   ....[0]....
.L_4972:
        /*0184*/ 	.word	0xffffffff


	//   ....[1]....
        /*0188*/ 	.word	0xffffffff


	//   ....[2]....
        /*018c*/ 	.word	0xffffffff


	//   ....[3]....
        /*0190*/ 	.word	0xffffffff


	//   ....[4]....
        /*0194*/ 	.word	0xffffffff


	//   ....[5]....
        /*0198*/ 	.word	0xffffffff


	//   ....[6]....
        /*019c*/ 	.word	0xffffffff


	//   ....[7]....
        /*01a0*/ 	.word	0xffffffff


	//   ....[8]....
        /*01a4*/ 	.word	0xffffffff


	//   ....[9]....
        /*01a8*/ 	.word	0xffffffff


	//   ....[10]....
        /*01ac*/ 	.word	0xffffffff


	//   ....[11]....
        /*01b0*/ 	.word	0xffffffff


	//   ....[12]....
        /*01b4*/ 	.word	0xffffffff


	//   ....[13]....
        /*01b8*/ 	.word	0xffffffff


	//   ....[14]....
        /*01bc*/ 	.word	0xffffffff


	//   ....[15]....
        /*01c0*/ 	.word	0x0500000f


	//   ....[16]....
        /*01c4*/ 	.word	0x0500000f


	//   ....[17]....
        /*01c8*/ 	.word	0x0500000f


	//   ....[18]....
        /*01cc*/ 	.word	0x0500000f


	//   ....[19]....
        /*01d0*/ 	.word	0x0500000f


	//   ....[20]....
        /*01d4*/ 	.word	0x0500000f


	//   ....[21]....
        /*01d8*/ 	.word	0x0500000f


	//   ....[22]....
        /*01dc*/ 	.word	0x0500000f


	//   ....[23]....
        /*01e0*/ 	.word	0x0500000f


	//   ....[24]....
        /*01e4*/ 	.word	0x0500000f


	//   ....[25]....
        /*01e8*/ 	.word	0x0500000f


	//   ....[26]....
        /*01ec*/ 	.word	0x0500000f


	//----- nvinfo : EIATTR_COOP_GROUP_INSTR_OFFSETS
	.align		4
.L_4973:
        /*01f0*/ 	.byte	0x04, 0x28
        /*01f2*/ 	.short	(.L_4975 - .L_4974)


	//   ....[0]....
.L_4974:
        /*01f4*/ 	.word	0x000011c0


	//   ....[1]....
        /*01f8*/ 	.word	0x000011f0


	//   ....[2]....
        /*01fc*/ 	.word	0x00001210


	//   ....[3]....
        /*0200*/ 	.word	0x00001230


	//   ....[4]....
        /*0204*/ 	.word	0x00001370


	//   ....[5]....
        /*0208*/ 	.word	0x00001390


	//   ....[6]....
        /*020c*/ 	.word	0x000013c0


	//   ....[7]....
        /*0210*/ 	.word	0x00002270


	//   ....[8]....
        /*0214*/ 	.word	0x000022a0


	//   ....[9]....
        /*0218*/ 	.word	0x000022c0


	//   ....[10]....
        /*021c*/ 	.word	0x000022f0


	//   ....[11]....
        /*0220*/ 	.word	0x000023a0


	//   ....[12]....
        /*0224*/ 	.word	0x00002430


	//   ....[13]....
        /*0228*/ 	.word	0x00002450


	//   ....[14]....
        /*022c*/ 	.word	0x00002470


	//   ....[15]....
        /*0230*/ 	.word	0x00003fa0


	//   ....[16]....
        /*0234*/ 	.word	0x00004000


	//   ....[17]....
        /*0238*/ 	.word	0x00004060


	//   ....[18]....
        /*023c*/ 	.word	0x000040c0


	//   ....[19]....
        /*0240*/ 	.word	0x00004140


	//   ....[20]....
        /*0244*/ 	.word	0x00004180


	//   ....[21]....
        /*0248*/ 	.word	0x000041d0


	//   ....[22]....
        /*024c*/ 	.word	0x00004220


	//   ....[23]....
        /*0250*/ 	.word	0x00004270


	//   ....[24]....
        /*0254*/ 	.word	0x000042c0


	//   ....[25]....
        /*0258*/ 	.word	0x00004310


	//   ....[26]....
        /*025c*/ 	.word	0x00004360


	//----- nvinfo : EIATTR_SYSCALL_OFFSETS
	.align		4
.L_4975:
        /*0260*/ 	.byte	0x04, 0x46
        /*0262*/ 	.short	(.L_4977 - .L_4976)


	//   ....[0]....
.L_4976:
        /*0264*/ 	.word	0x00003e30


	//   ....[1]....
        /*0268*/ 	.word	0x00003f30


	//----- nvinfo : EIATTR_EXIT_INSTR_OFFSETS
	.align		4
.L_4977:
        /*026c*/ 	.byte	0x04, 0x1c
        /*026e*/ 	.short	(.L_4979 - .L_4978)


	//   ....[0]....
.L_4978:
        /*0270*/ 	.word	0x00000090


	//   ....[1]....
        /*0274*/ 	.word	0x000038e0


	//   ....[2]....
        /*0278*/ 	.word	0x000039a0


	//   ....[3]....
        /*027c*/ 	.word	0x00003d30


	//   ....[4]....
        /*0280*/ 	.word	0x00003f40


	//----- nvinfo : EIATTR_CRS_STACK_SIZE
	.align		4
.L_4979:
        /*0284*/ 	.byte	0x04, 0x1e
        /*0286*/ 	.short	(.L_4981 - .L_4980)
.L_4980:
        /*0288*/ 	.word	0x00000000


	//----- nvinfo : EIATTR_CBANK_PARAM_SIZE
	.align		4
.L_4981:
        /*028c*/ 	.byte	0x03, 0x19
        /*028e*/ 	.short	0x008c


	//----- nvinfo : EIATTR_PARAM_CBANK
	.align		4
        /*0290*/ 	.byte	0x04, 0x0a
        /*0292*/ 	.short	(.L_4983 - .L_4982)
	.align		4
.L_4982:
        /*0294*/ 	.word	index@(.nv.constant0._ZN4vllm25paged_attention_v2_kernelI13__nv_bfloat16hLi128ELi16ELi128ELNS_18Fp8KVCacheDataTypeE2ELb1ELi512EEEvPfS3_PT_PKS4_PKT0_SA_ifPKiSC_iPKfiiiSE_SE_iiiii)
        /*0298*/ 	.short	0x0210
        /*029a*/ 	.short	0x008c


	//----- nvinfo : EIATTR_SW_WAR
	.align		4
.L_4983:
        /*029c*/ 	.byte	0x04, 0x36
        /*029e*/ 	.short	(.L_4985 - .L_4984)
.L_4984:
        /*02a0*/ 	.word	0x00000008
.L_4985:


//--------------------- .nv.info._ZN4vllm25paged_attention_v2_kernelI13__nv_bfloat16hLi120ELi16ELi128ELNS_18Fp8KVCacheDataTypeE2ELb1ELi512EEEvPfS3_PT_PKS4_PKT0_SA_ifPKiSC_iPKfiiiSE_SE_iiiii --------------------------
	.section	.nv.info._ZN4vllm25paged_attention_v2_kernelI13__nv_bfloat16hLi120ELi16ELi128ELNS_18Fp8KVCacheDataTypeE2ELb1ELi512EEEvPfS3_PT_PKS4_PKT0_SA_ifPKiSC_iPKfiiiSE_SE_iiiii,"",@"SHT_CUDA_INFO"
	.sectionflags	@""
	.align	4


	//----- nvinfo : EIATTR_CUDA_API_VERSION
	.align		4
        /*0000*/ 	.byte	0x04, 0x37
        /*0002*/ 	.short	(.L_4987 - .L_4986)
.L_4986:
        /*0004*/ 	.word	0x00000082


	//----- nvinfo : EIATTR_KPARAM_INFO
	.align		4
.L_4987:
        /*0008*/ 	.byte	0x04, 0x17
        /*000a*/ 	.short	(.L_4989 - .L_4988)
.L_4988:
        /*000c*/ 	.word	0x00000000
        /*0010*/ 	.short	0x0015
        /*0012*/ 	.short	0x0088
        /*0014*/ 	.byte	0x00, 0xf0, 0x11, 0x00


	//----- nvinfo : EIATTR_KPARAM_INFO
	.align		4
.L_4989:
        /*0018*/ 	.byte	0x04, 0x17
        /*001a*/ 	.short	(.L_4991 - .L_4990)
.L_4990:
        /*001c*/ 	.word	0x00000000
        /*0020*/ 	.short	0x0014
        /*0022*/ 	.short	0x0084
        /*0024*/ 	.byte	0x00, 0xf0, 0x11, 0x00


	//----- nvinfo : EIATTR_KPARAM_INFO
	.align		4
.L_4991:
        /*0028*/ 	.byte	0x04, 0x17
        /*002a*/ 	.short	(.L_4993 - .L_4992)
.L_4992:
        /*002c*/ 	.word	0x00000000
        /*0030*/ 	.short	0x0013
        /*0032*/ 	.short	0x0080
        /*0034*/ 	.byte	0x00, 0xf0, 0x11, 0x00


	//----- nvinfo : EIATTR_KPARAM_INFO
	.align		4
.L_4993:
        /*0038*/ 	.byte	0x04, 0x17
        /*003a*/ 	.short	(.L_4995 - .L_4994)
.L_4994:
        /*003c*/ 	.word	0x00000000
        /*0040*/ 	.short	0x0012
        /*0042*/ 	.short	0x007c
        /*0044*/ 	.byte	0x00, 0xf0, 0x11, 0x00


	//----- nvinfo : EIATTR_KPARAM_INFO
	.align		4
.L_4995:
        /*0048*/ 	.byte	0x04, 0x17
        /*004a*/ 	.short	(.L_4997 - .L_4996)
.L_4996:
        /*004c*/ 	.word	0x00000000
        /*0050*/ 	.short	0x0011
        /*0052*/ 	.short	0x0078
        /*0054*/ 	.byte	0x00, 0xf0, 0x11, 0x00


	//----- nvinfo : EIATTR_KPARAM_INFO
	.align		4
.L_4997:
        /*0058*/ 	.byte	0x04, 0x17
        /*005a*/ 	.short	(.L_4999 - .L_4998)
.L_4998:
        /*005c*/ 	.word	0x00000000
        /*0060*/ 	.short	0x0010
        /*0062*/ 	.short	0x0070
        /*0064*/ 	.byte	0x00, 0xf0, 0x21, 0x00


	//----- nvinfo : EIATTR_KPARAM_INFO
	.align		4
.L_4999:
        /*0068*/ 	.byte	0x04, 0x17
        /*006a*/ 	.short	(.L_5001 - .L_5000)
.L_5000:
        /*006c*/ 	.word	0x00000000
        /*0070*/ 	.short	0x000f
        /*0072*/ 	.short	0x0068
        /*0074*/ 	.byte	0x00, 0xf0, 0x21, 0x00


	//----- nvinfo : EIATTR_KPARAM_INFO
	.align		4
.L_5001:
        /*0078*/ 	.byte	0x04, 0x17
        /*007a*/ 	.short	(.L_5003 - .L_5002)
.L_5002:
        /*007c*/ 	.word	0x00000000
        /*0080*/ 	.short	0x000e
        /*0082*/ 	.short	0x0060
        /*0084*/ 	.byte	0x00, 0xf0, 0x11, 0x00


	//----- nvinfo : EIATTR_KPARAM_INFO
	.align		4
.L_5003:
        /*0088*/ 	.byte	0x04, 0x17
        /*008a*/ 	.short	(.L_5005 - .L_5004)
.L_5004:
        /*008c*/ 	.word	0x00000000
        /*0090*/ 	.short	0x000d
        /*0092*/ 	.short	0x005c
        /*0094*/ 	.byte	0x00, 0xf0, 0x11, 0x00


	//----- nvinfo : EIATTR_KPARAM_INFO
	.align		4
.L_5005:
        /*0098*/ 	.byte	0x04, 0x17
        /*009a*/ 	.short	(.L_5007 - .L_5006)
.L_5006:
        /*009c*/ 	.word	0x00000000
        /*00a0*/ 	.short	0x000c
        /*00a2*/ 	.short	0x0058
        /*00a4*/ 	.byte	0x00, 0xf0, 0x11, 0x00


	//----- nvinfo : EIATTR_KPARAM_INFO
	.align		4
.L_5007:
        /*00a8*/ 	.byte	0x04, 0x17
        /*00aa*/ 	.short	(.L_5009 - .L_5008)
.L_5008:
        /*00ac*/ 	.word	0x00000000
        /*00b0*/ 	.short	0x000b
        /*00b2*/ 	.short	0x0050
        /*00b4*/ 	.byte	0x00, 0xf0, 0x21, 0x00


	//----- nvinfo : EIATTR_KPARAM_INFO
	.align		4
.L_5009:
        /*00b8*/ 	.byte	0x04, 0x17
        /*00ba*/ 	.short	(.L_5011 - .L_5010)
.L_5010:
        /*00bc*/ 	.word	0x00000000
        /*00c0*/ 	.short	0x000a
        /*00c2*/ 	.short	0x0048
        /*00c4*/ 	.byte	0x00, 0xf0, 0x11, 0x00


	//----- nvinfo : EIATTR_KPARAM_INFO
	.align		4
.L_5011:
        /*00c8*/ 	.byte	0x04, 0x17
        /*00ca*/ 	.short	(.L_5013 - .L_5012)
.L_5012:
        /*00cc*/ 	.word	0x00000000
        /*00d0*/ 	.short	0x0009
        /*00d2*/ 	.short	0x0040
        /*00d4*/ 	.byte	0x00, 0xf0, 0x21, 0x00


	//----- nvinfo : EIATTR_KPARAM_INFO
	.align		4
.L_5013:
        /*00d8*/ 	.byte	0x04, 0x17
        /*00da*/ 	.short	(.L_5015 - .L_5014)
.L_5014:
        /*00dc*/ 	.word	0x00000000
        /*00e0*/ 	.short	0x0008
        /*00e2*/ 	.short	0x0038
        /*00e4*/ 	.byte	0x00, 0xf0, 0x21, 0x00


	//----- nvinfo : EIATTR_KPARAM_INFO
	.align		4
.L_5015:
        /*00e8*/ 	.byte	0x04, 0x17
        /*00ea*/ 	.short	(.L_5017 - .L_5016)
.L_5016:
        /*00ec*/ 	.word	0x00000000
        /*00f0*/ 	.short	0x0007
        /*00f2*/ 	.short	0x0034
        /*00f4*/ 	.byte	0x00, 0xf0, 0x11, 0x00


	//----- nvinfo : EIATTR_KPARAM_INFO
	.align		4
.L_5017:
        /*00f8*/ 	.byte	0x04, 0x17
        /*00fa*/ 	.short	(.L_5019 - .L_5018)
.L_5018:
        /*00fc*/ 	.word	0x00000000
        /*0100*/ 	.short	0x0006
        /*0102*/ 	.short	0x0030
        /*0104*/ 	.byte	0x00, 0xf0, 0x11, 0x00


	//----- nvinfo : EIATTR_KPARAM_INFO
	.align		4
.L_5019:
        /*0108*/ 	.byte	0x04, 0x17
        /*010a*/ 	.short	(.L_5021 - .L_5020)
.L_5020:
        /*010c*/ 	.word	0x00000000
        /*0110*/ 	.short	0x0005
        /*0112*/ 	.short	0x0028
        /*0114*/ 	.byte	0x00, 0xf0, 0x21, 0x00


	//----- nvinfo : EIATTR_KPARAM_INFO
	.align		4
.L_5021:
        /*0118*/ 	.byte	0x04, 0x17
        /*011a*/ 	.short	(.L_5023 - .L_5022)
.L_5022:
        /*011c*/ 	.word	0x00000000
        /*0120*/ 	.short	0x0004
        /*0122*/ 	.short	0x0020
        /*0124*/ 	.byte	0x00, 0xf0, 0x21, 0x00


	//----- nvinfo : EIATTR_KPARAM_INFO
	.align		4
.L_5023:
        /*0128*/ 	.byte	0x04, 0x17
        /*012a*/ 	.short	(.L_5025 - .L_5024)
.L_5024:
        /*012c*/ 	.word	0x00000000
        /*0130*/ 	.short	0x0003
        /*0132*/ 	.short	0x0018
        /*0134*/ 	.byte	0x00, 0xf0, 0x21, 0x00


	//----- nvinfo : EIATTR_KPARAM_INFO
	.align		4
.L_5025:
        /*0138*/ 	.byte	0x04, 0x17
        /*013a*/ 	.short	(.L_5027 - .L_5026)
.L_5026:
        /*013c*/ 	.word	0x00000000
        /*0140*/ 	.short	0x0002
        /*0142*/ 	.short	0x0010
        /*0144*/ 	.byte	0x00, 0xf0, 0x21, 0x00


	//----- nvinfo : EIATTR_KPARAM_INFO
	.align		4
.L_5027:
        /*0148*/ 	.byte	0x04, 0x17
        /*014a*/ 	.short	(.L_5029 - .L_5028)
.L_5028:
        /*014c*/ 	.word	0x00000000
        /*0150*/ 	.short	0x0001
        /*0152*/ 	.short	0x0008
        /*0154*/ 	.byte	0x00, 0xf0, 0x21, 0x00


	//----- nvinfo : EIATTR_KPARAM_INFO
	.align		4
.L_5029:
        /*0158*/ 	.byte	0x04, 0x17
        /*015a*/ 	.short	(.L_5031 - .L_5030)
.L_5030:
        /*015c*/ 	.word	0x00000000
        /*0160*/ 	.short	0x0000
        /*0162*/ 	.short	0x0000
        /*0164*/ 	.byte	0x00, 0xf0, 0x21, 0x00


	//----- nvinfo : EIATTR_SPARSE_MMA_MASK
	.align		4
.L_5031:
        /*0168*/ 	.byte	0x03, 0x50
        /*016a*/ 	.short	0x0000


	//----- nvinfo : EIATTR_MAXREG_COUNT
	.align		4
        /*016c*/ 	.byte	0x03, 0x1b
        /*016e*/ 	.short	0x00ff


	//----- nvinfo : EIATTR_NUM_BARRIERS
	.align		4
        /*0170*/ 	.byte	0x02, 0x4c
        /*0172*/ 	.byte	0x01
	.zero		1


	//----- nvinfo : EIATTR_EXTERNS
	.align		4
        /*0174*/ 	.byte	0x04, 0x0f
        /*0176*/ 	.short	(.L_5033 - .L_5032)


	//   ....[0]....
	.align		4
.L_5032:
        /*0178*/ 	.word	index@(__assertfail)


	//----- nvinfo : EIATTR_MERCURY_ISA_VERSION
	.align		4
.L_5033:
        /*017c*/ 	.byte	0x03, 0x5f
        /*017e*/ 	.short	0x0101


	//----- nvinfo : EIATTR_COOP_GROUP_MASK_REGIDS
	.align		4
        /*0180*/ 	.byte	0x04, 0x29
        /*0182*/ 	.short	(.L_5035 - .L_5034)


	//   ....[0]....
.L_5034:
        /*0184*/ 	.word	0xffffffff


	//   ....[1]....
        /*0188*/ 	.word	0xffffffff


	//   ....[2]....
        /*018c*/ 	.word	0xffffffff


	//   ....[3]....
        /*0190*/ 	.word	0xffffffff


	//   ....[4]....
        /*0194*/ 	.word	0xffffffff


	//   ....[5]....
        /*0198*/ 	.word	0xffffffff


	//   ....[6]....
        /*019c*/ 	.word	0xffffffff


	//   ....[7]....
        /*01a0*/ 	.word	0xffffffff


	//   ....[8]....
        /*01a4*/ 	.word	0xffffffff


	//   ....[9]....
        /*01a8*/ 	.word	0xffffffff


	//   ....[10]....
        /*01ac*/ 	.word	0xffffffff


	//   ....[11]....
        /*01b0*/ 	.word	0xffffffff


	//   ....[12]....
        /*01b4*/ 	.word	0xffffffff


	//   ....[13]....
        /*01b8*/ 	.word	0xffffffff


	//   ....[14]....
        /*01bc*/ 	.word	0xffffffff


	//   ....[15]....
        /*01c0*/ 	.word	0x0500000f


	//   ....[16]....
        /*01c4*/ 	.word	0x0500000f


	//   ....[17]....
        /*01c8*/ 	.word	0x0500000f


	//   ....[18]....
        /*01cc*/ 	.word	0x0500000f


	//   ....[19]....
        /*01d0*/ 	.word	0x0500000f


	//   ....[20]....
        /*01d4*/ 	.word	0x0500000f


	//   ....[21]....
        /*01d8*/ 	.word	0x0500000f


	//   ....[22]....
        /*01dc*/ 	.word	0x0500000f


	//   ....[23]....
        /*01e0*/ 	.word	0x0500000f


	//   ....[24]....
        /*01e4*/ 	.word	0x0500000f


	//   ....[25]....
        /*01e8*/ 	.word	0x0500000f


	//   ....[26]....
        /*01ec*/ 	.word	0x0500000f


	//----- nvinfo : EIATTR_COOP_GROUP_INSTR_OFFSETS
	.align		4
.L_5035:
        /*01f0*/ 	.byte	0x04, 0x28
        /*01f2*/ 	.short	(.L_5037 - .L_5036)


	//   ....[0]....
.L_5036:
        /*01f4*/ 	.word	0x000011b0


	//   ....[1]....
        /*01f8*/ 	.word	0x000011e0


	//   ....[2]....
        /*01fc*/ 	.word	0x00001200


	//   ....[3]....
        /*0200*/ 	.word	0x00001220


	//   ....[4]....
        /*0204*/ 	.word	0x00001360


	//   ....[5]....
        /*0208*/ 	.word	0x00001380


	//   ....[6]....
        /*020c*/ 	.word	0x000013b0


	//   ....[7]....
        /*0210*/ 	.word	0x00002260


	//   ....[8]....
        /*0214*/ 	.word	0x00002290


	//   ....[9]....
        /*0218*/ 	.word	0x000022b0


	//   ....[10]....
        /*021c*/ 	.word	0x000022e0


	//   ....[11]....
        /*0220*/ 	.word	0x00002390


	//   ....[12]....
        /*0224*/ 	.word	0x00002420


	//   ....[13]....
        /*0228*/ 	.word	0x00002440


	//   ....[14]....
        /*022c*/ 	.word	0x00002460


	//   ....[15]....
        /*0230*/ 	.word	0x00004160


	//   ....[16]....
        /*0234*/ 	.word	0x000041c0


	//   ....[17]....
        /*0238*/ 	.word	0x00004220


	//   ....[18]....
        /*023c*/ 	.word	0x00004280


	//   ....[19]....
        /*0240*/ 	.word	0x00004300


	//   ....[20]....
        /*0244*/ 	.word	0x00004340


	//   ....[21]....
        /*0248*/ 	.word	0x00004390


	//   ....[22]....
        /*024c*/ 	.word	0x000043e0


	//   ....[23]....
        /*0250*/ 	.word	0x00004430


	//   ....[24]....
        /*0254*/ 	.word	0x00004480


	//   ....[25]....
        /*0258*/ 	.word	0x000044d0


	//   ....[26]....
        /*025c*/ 	.word	0x00004520


	//----- nvinfo : EIATTR_SYSCALL_OFFSETS
	.align		4
.L_5037:
        /*0260*/ 	.byte	0x04, 0x46
        /*0262*/ 	.short	(.L_5039 - .L_5038)


	//   ....[0]....
.L_5038:
        /*0264*/ 	.word	0x00003ff0


	//   ....[1]....
        /*0268*/ 	.word	0x000040f0


	//----- nvinfo : EIATTR_EXIT_INSTR_OFFSETS
	.align		4
.L_5039:
        /*026c*/ 	.byte	0x04, 0x1c
        /*026e*/ 	.short	(.L_5041 - .L_5040)


	//   ....[0]....
.L_5040:
        /*0270*/ 	.word	0x00000090


	//   ....[1]....
        /*0274*/ 	.word	0x00003a40


	//   ....[2]....
        /*0278*/ 	.word	0x00003e60


	//   ....[3]....
        /*027c*/ 	.word	0x00003ef0


	//   ....[4]....
        /*0280*/ 	.word	0x00004100


	//----- nvinfo : EIATTR_CRS_STACK_SIZE
	.align		4
.L_5041:
        /*0284*/ 	.byte	0x04, 0x1e
        /*0286*/ 	.short	(.L_5043 - .L_5042)
.L_5042:
        /*0288*/ 	.word	0x00000000


	//----- nvinfo : EIATTR_CBANK_PARAM_SIZE
	.align		4
.L_5043:
        /*028c*/ 	.byte	0x03, 0x19
        /*028e*/ 	.short	0x008c


	//----- nvinfo : EIATTR_PARAM_CBANK
	.align		4
        /*0290*/ 	.byte	0x04, 0x0a
        /*0292*/ 	.short	(.L_5045 - .L_5044)
	.align		4
.L_5044:
        /*0294*/ 	.word	index@(.nv.constant0._ZN4vllm25paged_attention_v2_kernelI13__nv_bfloat16hLi120ELi16ELi128ELNS_18Fp8KVCacheDataTypeE2ELb1ELi512EEEvPfS3_PT_PKS4_PKT0_SA_ifPKiSC_iPKfiiiSE_SE_iiiii)
        /*0298*/ 	.short	0x0210
        /*029a*/ 	.short	0x008c


	//----- nvinfo : EIATTR_SW_WAR
	.align		4
.L_5045:
        /*029c*/ 	.byte	0x04, 0x36
        /*029e*/ 	.short	(.L_5047 - .L_5046)
.L_5046:
        /*02a0*/ 	.word	0x00000008
.L_5047:


//--------------------- .nv.info._ZN4vllm25paged_attention_v2_kernelI13__nv_bfloat16hLi112ELi16ELi128ELNS_18Fp8KVCacheDataTypeE2ELb1ELi512EEEvPfS3_PT_PKS4_PKT0_SA_ifPKiSC_iPKfiiiSE_SE_iiiii --------------------------
	.section	.nv.info._ZN4vllm25paged_attention_v2_kernelI13__nv_bfloat16hLi112ELi16ELi128ELNS_18Fp8KVCacheDataTypeE2ELb1ELi512EEEvPfS3_PT_PKS4_PKT0_SA_ifPKiSC_iPKfiiiSE_SE_iiiii,"",@"SHT_CUDA_INFO"
	.sectionflags	@""
	.align	4


	//----- nvinfo : EIATTR_CUDA_API_VERSION
	.align		4
        /*0000*/ 	.byte	0x04, 0x37
        /*0002*/ 	.short	(.L_5049 - .L_5048)
.L_5048:
        /*0004*/ 	.word	0x00000082


	//----- nvinfo : EIATTR_KPARAM_INFO
	.align		4
.L_5049:
        /*0008*/ 	.byte	0x04, 0x17
        /*000a*/ 	.short	(.L_5051 - .L_5050)
.L_5050:
        /*000c*/ 	.word	0x00000000
        /*0010*/ 	.short	0x0015
        /*0012*/ 	.short	0x0088
        /*0014*/ 	.byte	0x00, 0xf0, 0x11, 0x00


	//----- nvinfo : EIATTR_KPARAM_INFO
	.align		4
.L_5051:
        /*0018*/ 	.byte	0x04, 0x17
        /*001a*/ 	.short	(.L_5053 - .L_5052)
.L_5052:
        /*001c*/ 	.word	0x00000000
        /*0020*/ 	.short	0x0014
        /*0022*/ 	.short	0x0084
        /*0024*/ 	.byte	0x00, 0xf0, 0x11, 0x00


	//----- nvinfo : EIATTR_KPARAM_INFO
	.align		4
.L_5053:
        /*0028*/ 	.byte	0x04, 0x17
        /*002a*/ 	.short	(.L_5055 - .L_5054)
.L_5054:
        /*002c*/ 	.word	0x00000000
        /*0030*/ 	.short	0x0013
        /*0032*/ 	.short	0x0080
        /*0034*/ 	.byte	0x00, 0xf0, 0x11, 0x00


	//----- nvinfo : EIATTR_KPARAM_INFO
	.align		4
.L_5055:
        /*0038*/ 	.byte	0x04, 0x17
        /*003a*/ 	.short	(.L_5057 - .L_5056)
.L_5056:
        /*003c*/ 	.word	0x00000000
        /*0040*/ 	.short	0x0012
        /*0042*/ 	.short	0x007c
        /*0044*/ 	.byte	0x00, 0xf0, 0x11, 0x00


	//----- nvinfo : EIATTR_KPARAM_INFO
	.align		4
.L_5057:
        /*0048*/ 	.byte	0x04, 0x17
        /*004a*/ 	.short	(.L_5059 - .L_5058)
.L_5058:
        /*004c*/ 	.word	0x00000000
        /*0050*/ 	.short	0x0011
        /*0052*/ 	.short	0x0078
        /*0054*/ 	.byte	0x00, 0xf0, 0x11, 0x00


	//----- nvinfo : EIATTR_KPARAM_INFO
	.align		4
.L_5059:
        /*0058*/ 	.byte	0x04, 0x17
        /*005a*/ 	.short	(.L_5061 - .L_5060)
.L_5060:
        /*005c*/ 	.word	0x00000000
        /*0060*/ 	.short	0x0010
        /*0062*/ 	.short	0x0070
        /*0064*/ 	.byte	0x00, 0xf0, 0x21, 0x00


	//----- nvinfo : EIATTR_KPARAM_INFO
	.align		4
.L_5061:
        /*0068*/ 	.byte	0x04, 0x17
        /*006a*/ 	.short	(.L_5063 - .L_5062)
.L_5062:
        /*006c*/ 	.word	0x00000000
        /*0070*/ 	.short	0x000f
        /*0072*/ 	.short	0x0068
        /*0074*/ 	.byte	0x00, 0xf0, 0x21, 0x00


	//----- nvinfo : EIATTR_KPARAM_INFO
	.align		4
.L_5063:
        /*0078*/ 	.byte	0x04, 0x17
        /*007a*/ 	.short	(.L_5065 - .L_5064)
.L_5064:
        /*007c*/ 	.word	0x00000000
        /*0080*/ 	.short	0x000e
        /*0082*/ 	.short	0x0060
        /*0084*/ 	.byte	0x00, 0xf0, 0x11, 0x00


	//----- nvinfo : EIATTR_KPARAM_INFO
	.align		4
.L_5065:
        /*0088*/ 	.byte	0x04, 0x17
        /*008a*/ 	.short	(.L_5067 - .L_5066)
.L_5066:
        /*008c*/ 	.word	0x00000000
        /*0090*/ 	.short	0x000d
        /*0092*/ 	.short	0x005c
        /*0094*/ 	.byte	0x00, 0xf0, 0x11, 0x00


	//----- nvinfo : EIATTR_KPARAM_INFO
	.align		4
.L_5067:
        /*0098*/ 	.byte	0x04, 0x17
        /*009a*/ 	.short	(.L_5069 - .L_5068)
.L_5068:
        /*009c*/ 	.word	0x00000000
        /*00a0*/ 	.short	0x000c
        /*00a2*/ 	.short	0x0058
        /*00a4*/ 	.byte	0x00, 0xf0, 0x11, 0x00


	//----- nvinfo : EIATTR_KPARAM_INFO
	.align		4
.L_5069:
        /*00a8*/ 	.byte	0x04, 0x17
        /*00aa*/ 	.short	(.L_5071 - .L_5070)
.L_5070:
        /*00ac*/ 	.word	0x00000000
        /*00b0*/ 	.short	0x000b
        /*00b2*/ 	.short	0x0050
        /*00b4*/ 	.byte	0x00, 0xf0, 0x21, 0x00


	//----- nvinfo : EIATTR_KPARAM_INFO
	.align		4
.L_5071:
        /*00b8*/ 	.byte	0x04, 0x17
        /*00ba*/ 	.short	(.L_5073 - .L_5072)
.L_5072:
        /*00bc*/ 	.word	0x00000000
        /*00c0*/ 	.short	0x000a
        /*00c2*/ 	.short	0x0048
        /*00c4*/ 	.byte	0x00, 0xf0, 0x11, 0x00


	//----- nvinfo : EIATTR_KPARAM_INFO
	.align		4
.L_5073:
        /*00c8*/ 	.byte	0x04, 0x17
        /*00ca*/ 	.short	(.L_5075 - .L_5074)
.L_5074:
        /*00cc*/ 	.word	0x00000000
        /*00d0*/ 	.short	0x0009
        /*00d2*/ 	.short	0x0040
        /*00d4*/ 	.byte	0x00, 0xf0, 0x21, 0x00


	//----- nvinfo : EIATTR_KPARAM_INFO
	.align		4
.L_5075:
        /*00d8*/ 	.byte	0x04, 0x17
        /*00da*/ 	.short	(.L_5077 - .L_5076)
.L_5076:
        /*00dc*/ 	.word	0x00000000
        /*00e0*/ 	.short	0x0008
        /*00e2*/ 	.short	0x0038
        /*00e4*/ 	.byte	0x00, 0xf0, 0x21, 0x00


	//----- nvinfo : EIATTR_KPARAM_INFO
	.align		4
.L_5077:
        /*00e8*/ 	.byte	0x04, 0x17
        /*00ea*/ 	.short	(.L_5079 - .L_5078)
.L_5078:
        /*00ec*/ 	.word	0x00000000
        /*00f0*/ 	.short	0x0007
        /*00f2*/ 	.short	0x0034
        /*00f4*/ 	.byte	0x00, 0xf0, 0x11, 0x00


	//----- nvinfo : EIATTR_KPARAM_INFO
	.align		4
.L_5079:
        /*00f8*/ 	.byte	0x04, 0x17
        /*00fa*/ 	.short	(.L_5081 - .L_5080)
.L_5080:
        /*00fc*/ 	.word	0x00000000
        /*0100*/ 	.short	0x0006
        /*0102*/ 	.short	0x0030
        /*0104*/ 	.byte	0x00, 0xf0, 0x11, 0x00


	//----- nvinfo : EIATTR_KPARAM_INFO
	.align		4
.L_5081:
        /*0108*/ 	.byte	0x04, 0x17
        /*010a*/ 	.short	(.L_5083 - .L_5082)
.L_5082:
        /*010c*/ 	.word	0x00000000
        /*0110*/ 	.short	0x0005
        /*0112*/ 	.short	0x0028
        /*0114*/ 	.byte	0x00, 0xf0, 0x21, 0x00


	//----- nvinfo : EIATTR_KPARAM_INFO
	.align		4
.L_5083:
        /*0118*/ 	.byte	0x04, 0x17
        /*011a*/ 	.short	(.L_5085 - .L_5084)
.L_5084:
        /*011c*/ 	.word	0x00000000
        /*0120*/ 	.short	0x0004
        /*0122*/ 	.short	0x0020
        /*0124*/ 	.byte	0x00, 0xf0, 0x21, 0x00


	//----- nvinfo : EIATTR_KPARAM_INFO
	.align		4
.L_5085:
        /*0128*/ 	.byte	0x04, 0x17
        /*012a*/ 	.short	(.L_5087 - .L_5086)
.L_5086:
        /*012c*/ 	.word	0x00000000
        /*0130*/ 	.short	0x0003
        /*0132*/ 	.short	0x0018
        /*0134*/ 	.byte	0x00, 0xf0, 0x21, 0x00


	//----- nvinfo : EIATTR_KPARAM_INFO
	.align		4
.L_5087:
        /*0138*/ 	.byte	0x04, 0x17
        /*013a*/ 	.short	(.L_5089 - .L_5088)
.L_5088:
        /*013c*/ 	.word	0x00000000
        /*0140*/ 	.short	0x0002
        /*0142*/ 	.short	0x0010
        /*0144*/ 	.byte	0x00, 0xf0, 0x21, 0x00


	//----- nvinfo : EIATTR_KPARAM_INFO
	.align		4
.L_5089:
        /*0148*/ 	.byte	0x04, 0x17
        /*014a*/ 	.short	(.L_5091 - .L_5090)
.L_5090:
        /*014c*/ 	.word	0x00000000
        /*0150*/ 	.short	0x0001
        /*0152*/ 	.short	0x0008
        /*0154*/ 	.byte	0x00, 0xf0, 0x21, 0x00


	//----- nvinfo : EIATTR_KPARAM_INFO
	.align		4
.L_5091:
        /*0158*/ 	.byte	0x04, 0x17
        /*015a*/ 	.short	(.L_5093 - .L_5092)
.L_5092:
        /*015c*/ 	.word	0x00000000
        /*0160*/ 	.short	0x0000
        /*0162*/ 	.short	0x0000
        /*0164*/ 	.byte	0x00, 0xf0, 0x21, 0x00


	//----- nvinfo : EIATTR_SPARSE_MMA_MASK
	.align		4
.L_5093:
        /*0168*/ 	.byte	0x03, 0x50
        /*016a*/ 	.short	0x0000


	//----- nvinfo : EIATTR_MAXREG_COUNT
	.align		4
        /*016c*/ 	.byte	0x03, 0x1b
        /*016e*/ 	.short	0x00ff


	//----- nvinfo : EIATTR_NUM_BARRIERS
	.align		4
        /*0170*/ 	.byte	0x02, 0x4c
        /*0172*/ 	.byte	0x01
	.zero		1


	//----- nvinfo : EIATTR_EXTERNS
	.align		4
        /*0174*/ 	.byte	0x04, 0x0f
        /*0176*/ 	.short	(.L_5095 - .L_5094)


	//   ....[0]....
	.align		4
.L_5094:
        /*0178*/ 	.word	index@(__assertfail)


	//----- nvinfo : EIATTR_MERCURY_ISA_VERSION
	.align		4
.L_5095:
        /*017c*/ 	.byte	0x03, 0x5f
        /*017e*/ 	.short	0x0101


	//----- nvinfo : EIATTR_COOP_GROUP_MASK_REGIDS
	.align		4
        /*0180*/ 	.byte	0x04, 0x29
        /*0182*/ 	.short	(.L_5097 - .L_5096)


	//   ....[0]....
.L_5096:
        /*0184*/ 	.word	0xffffffff


	//   ....[1]....
        /*0188*/ 	.word	0xffffffff


	//   ....[2]....
        /*018c*/ 	.word	0xffffffff


	//   ....[3]....
        /*0190*/ 	.word	0xffffffff


	//   ....[4]....
        /*0194*/ 	.word	0xffffffff


	//   ....[5]....
        /*0198*/ 	.word	0xffffffff


	//   ....[6]....
        /*019c*/ 	.word	0xffffffff


	//   ....[7]....
        /*01a0*/ 	.word	0xffffffff


	//   ....[8]....
        /*01a4*/ 	.word	0xffffffff


	//   ....[9]....
        /*01a8*/ 	.word	0xffffffff


	//   ....[10]....
        /*01ac*/ 	.word	0xffffffff


	//   ....[11]....
        /*01b0*/ 	.word	0xffffffff


	//   ....[12]....
        /*01b4*/ 	.word	0xffffffff


	//   ....[13]....
        /*01b8*/ 	.word	0xffffffff


	//   ....[14]....
        /*01bc*/ 	.word	0xffffffff


	//   ....[15]....
        /*01c0*/ 	.word	0x0500000f


	//   ....[16]....
        /*01c4*/ 	.word	0x0500000f


	//   ....[17]....
        /*01c8*/ 	.word	0x0500000f


	//   ....[18]....
        /*01cc*/ 	.word	0x0500000f


	//   ....[19]....
        /*01d0*/ 	.word	0x0500000f


	//   ....[20]....
        /*01d4*/ 	.word	0x0500000f


	//   ....[21]....
        /*01d8*/ 	.word	0x0500000f


	//   ....[22]....
        /*01dc*/ 	.word	0x0500000f


	//   ....[23]....
        /*01e0*/ 	.word	0x0500000f


	//   ....[24]....
        /*01e4*/ 	.word	0x0500000f


	//   ....[25]....
        /*01e8*/ 	.word	0x0500000f


	//----- nvinfo : EIATTR_COOP_GROUP_INSTR_OFFSETS
	.align		4
.L_5097:
        /*01ec*/ 	.byte	0x04, 0x28
        /*01ee*/ 	.short	(.L_5099 - .L_5098)


	//   ....[0]....
.L_5098:
        /*01f0*/ 	.word	0x000011c0


	//   ....[1]....
        /*01f4*/ 	.word	0x000011f0


	//   ....[2]....
        /*01f8*/ 	.word	0x00001210


	//   ....[3]....
        /*01fc*/ 	.word	0x00001230


	//   ....[4]....
        /*0200*/ 	.word	0x00001370


	//   ....[5]....
        /*0204*/ 	.word	0x00001390


	//   ....[6]....
        /*0208*/ 	.word	0x000013c0


	//   ....[7]....
        /*020c*/ 	.word	0x00002270


	//   ....[8]....
        /*0210*/ 	.word	0x000022a0


	//   ....[9]....
        /*0214*/ 	.word	0x000022c0


	//   ....[10]....
        /*0218*/ 	.word	0x000022f0


	//   ....[11]....
        /*021c*/ 	.word	0x000023a0


	//   ....[12]....
        /*0220*/ 	.word	0x00002430


	//   ....[13]....
        /*0224*/ 	.word	0x00002450


	//   ....[14]....
        /*0228*/ 	.word	0x00002470


	//   ....[15]....
        /*022c*/ 	.word	0x00003eb0


	//   ....[16]....
        /*0230*/ 	.word	0x00003f10


	//   ....[17]....
        /*0234*/ 	.word	0x00003f70


	//   ....[18]....
        /*0238*/ 	.word	0x00003fd0


	//   ....[19]....
        /*023c*/ 	.word	0x00004050


	//   ....[20]....
        /*0240*/ 	.word	0x00004090


	//   ....[21]....
        /*0244*/ 	.word	0x000040e0


	//   ....[22]....
        /*0248*/ 	.word	0x00004130


	//   ....[23]....
        /*024c*/ 	.word	0x00004180


	//   ....[24]....
        /*0250*/ 	.word	0x000041d0


	//   ....[25]....
        /*0254*/ 	.word	0x00004220


	//----- nvinfo : EIATTR_SYSCALL_OFFSETS
	.align		4
.L_5099:
        /*0258*/ 	.byte	0x04, 0x46
        /*025a*/ 	.short	(.L_5101 - .L_5100)


	//   ....[0]....
.L_5100:
        /*025c*/ 	.word	0x00003d40


	//   ....[1]....
        /*0260*/ 	.word	0x00003e40


	//----- nvinfo : EIATTR_EXIT_INSTR_OFFSETS
	.align		4
.L_5101:
        /*0264*/ 	.byte	0x04, 0x1c
        /*0266*/ 	.short	(.L_5103 - .L_5102)


	//   ....[0]....
.L_5102:
        /*0268*/ 	.word	0x00000090


	//   ....[1]....
        /*026c*/ 	.word	0x00003860


	//   ....[2]....
        /*0270*/ 	.word	0x00003920


	//   ....[3]....
        /*0274*/ 	.word	0x00003c40


	//   ....[4]....
        /*0278*/ 	.word	0x00003e50


	//----- nvinfo : EIATTR_CRS_STACK_SIZE
	.align		4
.L_5103:
        /*027c*/ 	.byte	0x04, 0x1e
        /*027e*/ 	.short	(.L_5105 - .L_5104)
.L_5104:
        /*0280*/ 	.word	0x00000000


	//----- nvinfo : EIATTR_CBANK_PARAM_SIZE
	.align		4
.L_5105:
        /*0284*/ 	.byte	0x03, 0x19
        /*0286*/ 	.short	0x008c


	//----- nvinfo : EIATTR_PARAM_CBANK
	.align		4
        /*0288*/ 	.byte	0x04, 0x0a
        /*028a*/ 	.short	(.L_5107 - .L_5106)
	.align		4
.L_5106:
        /*028c*/ 	.word	index@(.nv.constant0._ZN4vllm25paged_attention_v2_kernelI13__nv_bfloat16hLi112ELi16ELi128ELNS_18Fp8KVCacheDataTypeE2ELb1ELi512EEEvPfS3_PT_PKS4_PKT0_SA_ifPKiSC_iPKfiiiSE_SE_iiiii)
        /*0290*/ 	.short	0x0210
        /*0292*/ 	.short	0x008c


	//----- nvinfo : EIATTR_SW_WAR
	.align		4
.L_5107:
        /*0294*/ 	.byte	0x04, 0x36
        /*0296*/ 	.short	(.L_5109 - .L_5108)
.L_5108:
        /*0298*/ 	.word	0x00000008
.L_5109:


//--------------------- .nv.info._ZN4vllm25paged_attention_v2_kernelI13__nv_bfloat16hLi96ELi16ELi128ELNS_18Fp8KVCacheDataTypeE2ELb1ELi512EEEvPfS3_PT_PKS4_PKT0_SA_ifPKiSC_iPKfiiiSE_SE_iiiii --------------------------
	.section	.nv.info._ZN4vllm25paged_attention_v2_kernelI13__nv_bfloat16hLi96ELi16ELi128ELNS_18Fp8KVCacheDataTypeE2ELb1ELi512EEEvPfS3_PT_PKS4_PKT0_SA_ifPKiSC_iPKfiiiSE_SE_iiiii,"",@"SHT_CUDA_INFO"
	.sectionflags	@""
	.align	4


	//----- nvinfo : EIATTR_CUDA_API_VERSION
	.align		4
        /*0000*/ 	.byte	0x04, 0x37
        /*0002*/ 	.short	(.L_5111 - .L_5110)
.L_5110:
        /*0004*/ 	.word	0x00000082


	//----- nvinfo : EIATTR_KPARAM_INFO
	.align		4
.L_5111:
        /*0008*/ 	.byte	0x04, 0x17
        /*000a*/ 	.short	(.L_5113 - .L_5112)
.L_5112:
        /*000c*/ 	.word	0x00000000
        /*0010*/ 	.short	0x0015
        /*0012*/ 	.short	0x0088
        /*0014*/ 	.byte	0x00, 0xf0, 0x11, 0x00


	//----- nvinfo : EIATTR_KPARAM_INFO
	.align		4
.L_5113:
        /*0018*/ 	.byte	0x04, 0x17
        /*001a*/ 	.short	(.L_5115 - .L_5114)
.L_5114:
        /*001c*/ 	.word	0x00000000
        /*0020*/ 	.short	0x0014
        /*0022*/ 	.short	0x0084
        /*0024*/ 	.byte	0x00, 0xf0, 0x11, 0x00


	//----- nvinfo : EIATTR_KPARAM_INFO
	.align		4
.L_5115:
        /*0028*/ 	.byte	0x04, 0x17
        /*002a*/ 	.short	(.L_5117 - .L_5116)
.L_5116:
        /*002c*/ 	.word	0x00000000
        /*0030*/ 	.short	0x0013
        /*0032*/ 	.short	0x0080
        /*0034*/ 	.byte	0x00, 0xf0, 0x11, 0x00


	//----- nvinfo : EIATTR_KPARAM_INFO
	.align		4
.L_5117:
        /*0038*/ 	.byte	0x04, 0x17
        /*003a*/ 	.short	(.L_5119 - .L_5118)
.L_5118:
        /*003c*/ 	.word	0x00000000
        /*0040*/ 	.short	0x0012
        /*0042*/ 	.short	0x007c
        /*0044*/ 	.byte	0x00, 0xf0, 0x11, 0x00


	//----- nvinfo : EIATTR_KPARAM_INFO
	.align		4
.L_5119:
        /*0048*/ 	.byte	0x04, 0x17
        /*004a*/ 	.short	(.L_5121 - .L_5120)
.L_5120:
        /*004c*/ 	.word	0x00000000
        /*0050*/ 	.short	0x0011
        /*0052*/ 	.short	0x0078
        /*0054*/ 	.byte	0x00, 0xf0, 0x11, 0x00


	//----- nvinfo : EIATTR_KPARAM_INFO
	.align		4
.L_5121:
        /*0058*/ 	.byte	0x04, 0x17
        /*005a*/ 	.short	(.L_5123 - .L_5122)
.L_5122:
        /*005c*/ 	.word	0x00000000
        /*0060*/ 	.short	0x0010
        /*0062*/ 	.short	0x0070
        /*0064*/ 	.byte	0x00, 0xf0, 0x21, 0x00


	//----- nvinfo : EIATTR_KPARAM_INFO
	.align		4
.L_5123:
        /*0068*/ 	.byte	0x04, 0x17
        /*006a*/ 	.short	(.L_5125 - .L_5124)
.L_5124:
        /*006c*/ 	.word	0x00000000
        /*0070*/ 	.short	0x000f
        /*0072*/ 	.short	0x0068
        /*0074*/ 	.byte	0x00, 0xf0, 0x21, 0x00


	//----- nvinfo : EIATTR_KPARAM_INFO
	.align		4
.L_5125:
        /*0078*/ 	.byte	0x04, 0x17
        /*007a*/ 	.short	(.L_5127 - .L_5126)
.L_5126:
        /*007c*/ 	.word	0x00000000
        /*0080*/ 	.short	0x000e
        /*0082*/ 	.short	0x0060
        /*0084*/ 	.byte	0x00, 0xf0, 0x11, 0x00


	//----- nvinfo : EIATTR_KPARAM_INFO
	.align		4
.L_5127:
        /*0088*/ 	.byte	0x04, 0x17
        /*008a*/ 	.short	(.L_5129 - .L_5128)
.L_5128:
        /*008c*/ 	.word	0x00000000
        /*0090*/ 	.short	0x000d
        /*0092*/ 	.short	0x005c
        /*0094*/ 	.byte	0x00, 0xf0, 0x11, 0x00


	//----- nvinfo : EIATTR_KPARAM_INFO
	.align		4
.L_5129:
        /*0098*/ 	.byte	0x04, 0x17
        /*009a*/ 	.short	(.L_5131 - .L_5130)
.L_5130:
        /*009c*/ 	.word	0x00000000
        /*00a0*/ 	.short	0x000c
        /*00a2*/ 	.short	0x0058
        /*00a4*/ 	.byte	0x00, 0xf0, 0x11, 0x00


	//----- nvinfo : EIATTR_KPARAM_INFO
	.align		4
.L_5131:
        /*00a8*/ 	.byte	0x04, 0x17
        /*00aa*/ 	.short	(.L_5133 - .L_5132)
.L_5132:
        /*00ac*/ 	.word	0x00000000
        /*00b0*/ 	.short	0x000b
        /*00b2*/ 	.short	0x0050
        /*00b4*/ 	.byte	0x00, 0xf0, 0x21, 0x00


	//----- nvinfo : EIATTR_KPARAM_INFO
	.align		4
.L_5133:
        /*00b8*/ 	.byte	0x04, 0x17
        /*00ba*/ 	.short	(.L_5135 - .L_5134)
.L_5134:
        /*00bc*/ 	.word	0x00000000
        /*00c0*/ 	.short	0x000a
        /*00c2*/ 	.short	0x0048
        /*00c4*/ 	.byte	0x00, 0xf0, 0x11, 0x00


	//----- nvinfo : EIATTR_KPARAM_INFO
	.align		4
.L_5135:
        /*00c8*/ 	.byte	0x04, 0x17
        /*00ca*/ 	.short	(.L_5137 - .L_5136)
.L_5136:
        /*00cc*/ 	.word	0x00000000
        /*00d0*/ 	.short	0x0009
        /*00d2*/ 	.short	0x0040
        /*00d4*/ 	.byte	0x00, 0xf0, 0x21, 0x00


	//----- nvinfo : EIATTR_KPARAM_INFO
	.align		4
.L_5137:
        /*00d8*/ 	.byte	0x04, 0x17
        /*00da*/ 	.short	(.L_5139 - .L_5138)
.L_5138:
        /*00dc*/ 	.word	0x00000000
        /*00e0*/ 	.short	0x0008
        /*00e2*/ 	.short	0x0038
        /*00e4*/ 	.byte	0x00, 0xf0, 0x21, 0x00


	//----- nvinfo : EIATTR_KPARAM_INFO
	.align		4
.L_5139:
        /*00e8*/ 	.byte	0x04, 0x17
        /*00ea*/ 	.short	(.L_5141 - .L_5140)
.L_5140:
        /*00ec*/ 	.word	0x00000000
        /*00f0*/ 	.short	0x0007
        /*00f2*/ 	.short	0x0034
        /*00f4*/ 	.byte	0x00, 0xf0, 0x11, 0x00


	//----- nvinfo : EIATTR_KPARAM_INFO
	.align		4
.L_5141:
        /*00f8*/ 	.byte	0x04, 0x17
        /*00fa*/ 	.short	(.L_5143 - .L_5142)
.L_5142:
        /*00fc*/ 	.word	0x00000000
        /*0100*/ 	.short	0x0006
        /*0102*/ 	.short	0x0030
        /*0104*/ 	.byte	0x00, 0xf0, 0x11, 0x00


	//----- nvinfo : EIATTR_KPARAM_INFO
	.align		4
.L_5143:
        /*0108*/ 	.byte	0x04, 0x17
        /*010a*/ 	.short	(.L_5145 - .L_5144)
.L_5144:
        /*010c*/ 	.word	0x00000000
        /*0110*/ 	.short	0x0005
        /*0112*/ 	.short	0x0028
        /*0114*/ 	.byte	0x00, 0xf0, 0x21, 0x00


	//----- nvinfo : EIATTR_KPARAM_INFO
	.align		4
.L_5145:
        /*0118*/ 	.byte	0x04, 0x17
        /*011a*/ 	.short	(.L_5147 - .L_5146)
.L_5146:
        /*011c*/ 	.word	0x00000000
        /*0120*/ 	.short	0x0004
        /*0122*/ 	.short	0x0020
        /*0124*/ 	.byte	0x00, 0xf0, 0x21, 0x00


	//----- nvinfo : EIATTR_KPARAM_INFO
	.align		4
.L_5147:
        /*0128*/ 	.byte	0x04, 0x17
        /*012a*/ 	.short	(.L_5149 - .L_5148)
.L_5148:
        /*012c*/ 	.word	0x00000000
        /*0130*/ 	.short	0x0003
        /*0132*/ 	.short	0x0018
        /*0134*/ 	.byte	0x00, 0xf0, 0x21, 0x00


	//----- nvinfo : EIATTR_KPARAM_INFO
	.align		4
.L_5149:
        /*0138*/ 	.byte	0x04, 0x17
        /*013a*/ 	.short	(.L_5151 - .L_5150)
.L_5150:
        /*013c*/ 	.word	0x00000000
        /*0140*/ 	.short	0x0002
        /*0142*/ 	.short	0x0010
        /*0144*/ 	.byte	0x00, 0xf0, 0x21, 0x00


	//----- nvinfo : EIATTR_KPARAM_INFO
	.align		4
.L_5151:
        /*0148*/ 	.byte	0x04, 0x17
        /*014a*/ 	.short	(.L_5153 - .L_5152)
.L_5152:
        /*014c*/ 	.word	0x00000000
        /*0150*/ 	.short	0x0001
        /*0152*/ 	.short	0x0008
        /*0154*/ 	.byte	0x00, 0xf0, 0x21, 0x00


	//----- nvinfo : EIATTR_KPARAM_INFO
	.align		4
.L_5153:
        /*0158*/ 	.byte	0x04, 0x17
        /*015a*/ 	.short	(.L_5155 - .L_5154)
.L_5154:
        /*015c*/ 	.word	0x00000000
        /*0160*/ 	.short	0x0000
        /*0162*/ 	.short	0x0000
        /*0164*/ 	.byte	0x00, 0xf0, 0x21, 0x00


	//----- nvinfo : EIATTR_SPARSE_MMA_MASK
	.align		4
.L_5155:
        /*0168*/ 	.byte	0x03, 0x50
        /*016a*/ 	.short	0x0000


	//----- nvinfo : EIATTR_MAXREG_COUNT
	.align		4
        /*016c*/ 	.byte	0x03, 0x1b
        /*016e*/ 	.short	0x00ff


	//----- nvinfo : EIATTR_NUM_BARRIERS
	.align		4
        /*0170*/ 	.byte	0x02, 0x4c
        /*0172*/ 	.byte	0x01
	.zero		1


	//----- nvinfo : EIATTR_EXTERNS
	.align		4
        /*0174*/ 	.byte	0x04, 0x0f
        /*0176*/ 	.short	(.L_5157 - .L_5156)


	//   ....[0]....
	.align		4
.L_5156:
        /*0178*/ 	.word	index@(__assertfail)


	//----- nvinfo : EIATTR_MERCURY_ISA_VERSION
	.align		4
.L_5157:
        /*017c*/ 	.byte	0x03, 0x5f
        /*017e*/ 	.short	0x0101


	//----- nvinfo : EIATTR_COOP_GROUP_MASK_REGIDS
	.align		4
        /*0180*/ 	.byte	0x04, 0x29
        /*0182*/ 	.short	(.L_5159 - .L_5158)


	//   ....[0]....
.L_5158:
        /*0184*/ 	.word	0xffffffff


	//   ....[1]....
        /*0188*/ 	.word	0xffffffff


	//   ....[2]....
        /*018c*/ 	.word	0xffffffff


	//   ....[3]....
        /*0190*/ 	.word	0xffffffff


	//   ....[4]....
        /*0194*/ 	.word	0xffffffff


	//   ....[5]....
        /*0198*/ 	.word	0xffffffff


	//   ....[6]....
        /*019c*/ 	.word	0xffffffff


	//   ....[7]....
        /*01a0*/ 	.word	0xffffffff


	//   ....[8]....
        /*01a4*/ 	.word	0xffffffff


	//   ....[9]....
        /*01a8*/ 	.word	0xffffffff


	//   ....[10]....
        /*01ac*/ 	.word	0xffffffff


	//   ....[11]....
        /*01b0*/ 	.word	0xffffffff


	//   ....[12]....
        /*01b4*/ 	.word	0xffffffff


	//   ....[13]....
        /*01b8*/ 	.word	0xffffffff


	//   ....[14]....
        /*01bc*/ 	.word	0xffffffff


	//   ....[15]....
        /*01c0*/ 	.word	0x0500000f


	//   ....[16]....
        /*01c4*/ 	.word	0x0500000f


	//   ....[17]....
        /*01c8*/ 	.word	0x0500000f


	//   ....[18]....
        /*01cc*/ 	.word	0x0500000f


	//   ....[19]....
        /*01d0*/ 	.word	0x0500000f


	//   ....[20]....
        /*01d4*/ 	.word	0x0500000f


	//   ....[21]....
        /*01d8*/ 	.word	0x0500000f


	//   ....[22]....
        /*01dc*/ 	.word	0x0500000f


	//   ....[23]....
        /*01e0*/ 	.word	0x0500000f


	//   ....[24]....
        /*01e4*/ 	.word	0x0500000f


	//----- nvinfo : EIATTR_COOP_GROUP_INSTR_OFFSETS
	.align		4
.L_5159:
        /*01e8*/ 	.byte	0x04, 0x28
        /*01ea*/ 	.short	(.L_5161 - .L_5160)


	//   ....[0]....
.L_5160:
        /*01ec*/ 	.word	0x000011c0


	//   ....[1]....
        /*01f0*/ 	.word	0x000011f0


	//   ....[2]....
        /*01f4*/ 	.word	0x00001210


	//   ....[3]....
        /*01f8*/ 	.word	0x00001230


	//   ....[4]....
        /*01fc*/ 	.word	0x00001370


	//   ....[5]....
        /*0200*/ 	.word	0x00001390


	//   ....[6]....
        /*0204*/ 	.word	0x000013c0


	//   ....[7]....
        /*0208*/ 	.word	0x00002270


	//   ....[8]....
        /*020c*/ 	.word	0x000022a0


	//   ....[9]....
        /*0210*/ 	.word	0x000022c0


	//   ....[10]....
        /*0214*/ 	.word	0x000022f0


	//   ....[11]....
        /*0218*/ 	.word	0x000023a0


	//   ....[12]....
        /*021c*/ 	.word	0x00002430


	//   ....[13]....
        /*0220*/ 	.word	0x00002450


	//   ....[14]....
        /*0224*/ 	.word	0x00002470


	//   ....[15]....
        /*0228*/ 	.word	0x00003dc0


	//   ....[16]....
        /*022c*/ 	.word	0x00003e20


	//   ....[17]....
        /*0230*/ 	.word	0x00003e80


	//   ....[18]....
        /*0234*/ 	.word	0x00003ee0


	//   ....[19]....
        /*0238*/ 	.word	0x00003f60


	//   ....[20]....
        /*023c*/ 	.word	0x00003fa0


	//   ....[21]....
        /*0240*/ 	.word	0x00003ff0


	//   ....[22]....
        /*0244*/ 	.word	0x00004040


	//   ....[23]....
        /*0248*/ 	.word	0x00004090


	//   ....[24]....
        /*024c*/ 	.word	0x000040e0


	//----- nvinfo : EIATTR_SYSCALL_OFFSETS
	.align		4
.L_5161:
        /*0250*/ 	.byte	0x04, 0x46
        /*0252*/ 	.short	(.L_5163 - .L_5162)


	//   ....[0]....
.L_5162:
        /*0254*/ 	.word	0x00003c50


	//   ....[1]....
        /*0258*/ 	.word	0x00003d50


	//----- nvinfo : EIATTR_EXIT_INSTR_OFFSETS
	.align		4
.L_5163:
        /*025c*/ 	.byte	0x04, 0x1c
        /*025e*/ 	.short	(.L_5165 - .L_5164)


	//   ....[0]....
.L_5164:
        /*0260*/ 	.word	0x00000090


	//   ....[1]....
        /*0264*/ 	.word	0x000037e0


	//   ....[2]....
        /*0268*/ 	.word	0x000038a0


	//   ....[3]....
        /*026c*/ 	.word	0x00003b50


	//   ....[4]....
        /*0270*/ 	.word	0x00003d60


	//----- nvinfo : EIATTR_CRS_STACK_SIZE
	.align		4
.L_5165:
        /*0274*/ 	.byte	0x04, 0x1e
        /*0276*/ 	.short	(.L_5167 - .L_5166)
.L_5166:
        /*0278*/ 	.word	0x00000000


	//----- nvinfo : EIATTR_CBANK_PARAM_SIZE
	.align		4
.L_5167:
        /*027c*/ 	.byte	0x03, 0x19
        /*027e*/ 	.short	0x008c


	//----- nvinfo : EIATTR_PARAM_CBANK
	.align		4
        /*0280*/ 	.byte	0x04, 0x0a
        /*0282*/ 	.short	(.L_5169 - .L_5168)
	.align		4
.L_5168:
        /*0284*/ 	.word	index@(.nv.constant0._ZN4vllm25paged_attention_v2_kernelI13__nv_bfloat16hLi96ELi16ELi128ELNS_18Fp8KVCacheDataTypeE2ELb1ELi512EEEvPfS3_PT_PKS4_PKT0_SA_ifPKiSC_iPKfiiiSE_SE_iiiii)
        /*0288*/ 	.short	0x0210
        /*028a*/ 	.short	0x008c


	//----- nvinfo : EIATTR_SW_WAR
	.align		4
.L_5169:
        /*028c*/ 	.byte	0x04, 0x36
        /*028e*/ 	.short	(.L_5171 - .L_5170)
.L_5170:
        /*0290*/ 	.word	0x00000008
.L_5171:


//--------------------- .nv.info._ZN4vllm25paged_attention_v2_kernelI13__nv_bfloat16hLi80ELi16ELi128ELNS_18Fp8KVCacheDataTypeE2ELb1ELi512EEEvPfS3_PT_PKS4_PKT0_SA_ifPKiSC_iPKfiiiSE_SE_iiiii --------------------------
	.section	.nv.info._ZN4vllm25paged_attention_v2_kernelI13__nv_bfloat16hLi80ELi16ELi128ELNS_18Fp8KVCacheDataTypeE2ELb1ELi512EEEvPfS3_PT_PKS4_PKT0_SA_ifPKiSC_iPKfiiiSE_SE_iiiii,"",@"SHT_CUDA_INFO"
	.sectionflags	@""
	.align	4


	//----- nvinfo : EIATTR_CUDA_API_VERSION
	.align		4
        /*0000*/ 	.byte	0x04, 0x37
        /*0002*/ 	.short	(.L_5173 - .L_5172)
.L_5172:
        /*0004*/ 	.word	0x00000082


	//----- nvinfo : EIATTR_KPARAM_INFO
	.align		4
.L_5173:
        /*0008*/ 	.byte	0x04, 0x17
        /*000a*/ 	.short	(.L_5175 - .L_5174)
.L_5174:
        /*000c*/ 	.word	0x00000000
        /*0010*/ 	.short	0x0015
        /*0012*/ 	.short	0x0088
        /*0014*/ 	.byte	0x00, 0xf0, 0x11, 0x00


	//----- nvinfo : EIATTR_KPARAM_INFO
	.align		4
.L_5175:
        /*0018*/ 	.byte	0x04, 0x17
        /*001a*/ 	.short	(.L_5177 - .L_5176)
.L_5176:
        /*001c*/ 	.word	0x00000000
        /*0020*/ 	.short	0x0014
        /*0022*/ 	.short	0x0084
        /*0024*/ 	.byte	0x00, 0xf0, 0x11, 0x00


	//----- nvinfo : EIATTR_KPARAM_INFO
	.align		4
.L_5177:
        /*0028*/ 	.byte	0x04, 0x17
        /*002a*/ 	.short	(.L_5179 - .L_5178)
.L_5178:
        /*002c*/ 	.word	0x00000000
        /*0030*/ 	.short	0x0013
        /*0032*/ 	.short	0x0080
        /*0034*/ 	.byte	0x00, 0xf0, 0x11, 0x00


	//----- nvinfo : EIATTR_KPARAM_INFO
	.align		4
.L_5179:
        /*0038*/ 	.byte	0x04, 0x17
        /*003a*/ 	.short	(.L_5181 - .L_5180)
.L_5180:
        /*003c*/ 	.word	0x00000000
        /*0040*/ 	.short	0x0012
        /*0042*/ 	.short	0x007c
        /*0044*/ 	.byte	0x00, 0xf0, 0x11, 0x00


	//----- nvinfo : EIATTR_KPARAM_INFO
	.align		4
.L_5181:
        /*0048*/ 	.byte	0x04, 0x17
        /*004a*/ 	.short	(.L_5183 - .L_5182)
.L_5182:
        /*004c*/ 	.word	0x00000000
        /*0050*/ 	.short	0x0011
        /*0052*/ 	.short	0x0078
        /*0054*/ 	.byte	0x00, 0xf0, 0x11, 0x00


	//----- nvinfo : EIATTR_KPARAM_INFO
	.align		4
.L_5183:
        /*0058*/ 	.byte	0x04, 0x17
        /*005a*/ 	.short	(.L_5185 - .L_5184)
.L_5184:
        /*005c*/ 	.word	0x00000000
        /*0060*/ 	.short	0x0010
        /*0062*/ 	.short	0x0070
        /*0064*/ 	.byte	0x00, 0xf0, 0x21, 0x00


	//----- nvinfo : EIATTR_KPARAM_INFO
	.align		4
.L_5185:
        /*0068*/ 	.byte	0x04, 0x17
        /*006a*/ 	.short	(.L_5187 - .L_5186)
.L_5186:
        /*006c*/ 	.word	0x00000000
        /*0070*/ 	.short	0x000f
        /*0072*/ 	.short	0x0068
        /*0074*/ 	.byte	0x00, 0xf0, 0x21, 0x00


	//----- nvinfo : EIATTR_KPARAM_INFO
	.align		4
.L_5187:
        /*0078*/ 	.byte	0x04, 0x17
        /*007a*/ 	.short	(.L_5189 - .L_5188)
.L_5188:
        /*007c*/ 	.word	0x00000000
        /*0080*/ 	.short	0x000e
        /*0082*/ 	.short	0x0060
        /*0084*/ 	.byte	0x00, 0xf0, 0x11, 0x00


	//----- nvinfo : EIATTR_KPARAM_INFO
	.align		4
.L_5189:
        /*0088*/ 	.byte	0x04, 0x17
        /*008a*/ 	.short	(.L_5191 - .L_5190)
.L_5190:
        /*008c*/ 	.word	0x00000000
        /*0090*/ 	.short	0x000d
        /*0092*/ 	.short	0x005c
        /*0094*/ 	.byte	0x00, 0xf0, 0x11, 0x00


	//----- nvinfo : EIATTR_KPARAM_INFO
	.align		4
.L_5191:
        /*0098*/ 	.byte	0x04, 0x17
        /*009a*/ 	.short	(.L_5193 - .L_5192)
.L_5192:
        /*009c*/ 	.word	0x00000000
        /*00a0*/ 	.short	0x000c
        /*00a2*/ 	.short	0x0058
        /*00a4*/ 	.byte	0x00, 0xf0, 0x11, 0x00


	//----- nvinfo : EIATTR_KPARAM_INFO
	.align		4
.L_5193:
        /*00a8*/ 	.byte	0x04, 0x17
        /*00aa*/ 	.short	(.L_5195 - .L_5194)
.L_5194:
        /*00ac*/ 	.word	0x00000000
        /*00b0*/ 	.short	0x000b
        /*00b2*/ 	.short	0x0050
        /*00b4*/ 	.byte	0x00, 0xf0, 0x21, 0x00


	//----- nvinfo : EIATTR_KPARAM_INFO
	.align		4
.L_5195:
        /*00b8*/ 	.byte	0x04, 0x17
        /*00ba*/ 	.short	(.L_5197 - .L_5196)
.L_5196:
        /*00bc*/ 	.word	0x00000000
        /*00c0*/ 	.short	0x000a
        /*00c2*/ 	.short	0x0048
        /*00c4*/ 	.byte	0x00, 0xf0, 0x11, 0x00


	//----- nvinfo : EIATTR_KPARAM_INFO
	.align		4
.L_5197:
        /*00c8*/ 	.byte	0x04, 0x17
        /*00ca*/ 	.short	(.L_5199 - .L_5198)
.L_5198:
        /*00cc*/ 	.word	0x00000000
        /*00d0*/ 	.short	0x0009
        /*00d2*/ 	.short	0x0040
        /*00d4*/ 	.byte	0x00, 0xf0, 0x21, 0x00


	//----- nvinfo : EIATTR_KPARAM_INFO
	.align		4
.L_5199:
        /*00d8*/ 	.byte	0x04, 0x17
        /*00da*/ 	.short	(.L_5201 - .L_5200)
.L_5200:
        /*00dc*/ 	.word	0x00000000
        /*00e0*/ 	.short	0x0008
        /*00e2*/ 	.short	0x0038
        /*00e4*/ 	.byte	0x00, 0xf0, 0x21, 0x00


	//----- nvinfo : EIATTR_KPARAM_INFO
	.align		4
.L_5201:
        /*00e8*/ 	.byte	0x04, 0x17
        /*00ea*/ 	.short	(.L_5203 - .L_5202)
.L_5202:
        /*00ec*/ 	.word	0x00000000
        /*00f0*/ 	.short	0x0007
        /*00f2*/ 	.short	0x0034
        /*00f4*/ 	.byte	0x00, 0xf0, 0x11, 0x00


	//----- nvinfo : EIATTR_KPARAM_INFO
	.align		4
.L_5203:
        /*00f8*/ 	.byte	0x04, 0x17
        /*00fa*/ 	.short	(.L_5205 - .L_5204)
.L_5204:
        /*00fc*/ 	.word	0x00000000
        /*0100*/ 	.short	0x0006
        /*0102*/ 	.short	0x0030
        /*0104*/ 	.byte	0x00, 0xf0, 0x11, 0x00


	//----- nvinfo : EIATTR_KPARAM_INFO
	.align		4
.L_5205:
        /*0108*/ 	.byte	0x04, 0x17
        /*010a*/ 	.short	(.L_5207 - .L_5206)
.L_5206:
        /*010c*/ 	.word	0x00000000
        /*0110*/ 	.short	0x0005
        /*0112*/ 	.short	0x0028
        /*0114*/ 	.byte	0x00, 0xf0, 0x21, 0x00


	//----- nvinfo : EIATTR_KPARAM_INFO
	.align		4
.L_5207:
        /*0118*/ 	.byte	0x04, 0x17
        /*011a*/ 	.short	(.L_5209 - .L_5208)
.L_5208:
        /*011c*/ 	.word	0x00000000
        /*0120*/ 	.short	0x0004
        /*0122*/ 	.short	0x0020
        /*0124*/ 	.byte	0x00, 0xf0, 0x21, 0x00


	//----- nvinfo : EIATTR_KPARAM_INFO
	.align		4
.L_5209:
        /*0128*/ 	.byte	0x04, 0x17
        /*012a*/ 	.short	(.L_5211 - .L_5210)
.L_5210:
        /*012c*/ 	.word	0x00000000
        /*0130*/ 	.short	0x0003
        /*0132*/ 	.short	0x0018
        /*0134*/ 	.byte	0x00, 0xf0, 0x21, 0x00


	//----- nvinfo : EIATTR_KPARAM_INFO
	.align		4
.L_5211:
        /*0138*/ 	.byte	0x04, 0x17
        /*013a*/ 	.short	(.L_5213 - .L_5212)
.L_5212:
        /*013c*/ 	.word	0x00000000
        /*0140*/ 	.short	0x0002
        /*0142*/ 	.short	0x0010
        /*0144*/ 	.byte	0x00, 0xf0, 0x21, 0x00


	//----- nvinfo : EIATTR_KPARAM_INFO
	.align		4
.L_5213:
        /*0148*/ 	.byte	0x04, 0x17
        /*014a*/ 	.short	(.L_5215 - .L_5214)
.L_5214:
        /*014c*/ 	.word	0x00000000
        /*0150*/ 	.short	0x0001
        /*0152*/ 	.short	0x0008
        /*0154*/ 	.byte	0x00, 0xf0, 0x21, 0x00


	//----- nvinfo : EIATTR_KPARAM_INFO
	.align		4
.L_5215:
        /*0158*/ 	.byte	0x04, 0x17
        /*015a*/ 	.short	(.L_5217 - .L_5216)
.L_5216:
        /*015c*/ 	.word	0x00000000
        /*0160*/ 	.short	0x0000
        /*0162*/ 	.short	0x0000
        /*0164*/ 	.byte	0x00, 0xf0, 0x21, 0x00


	//----- nvinfo : EIATTR_SPARSE_MMA_MASK
	.align		4
.L_5217:
        /*0168*/ 	.byte	0x03, 0x50
        /*016a*/ 	.short	0x0000


	//----- nvinfo : EIATTR_MAXREG_COUNT
	.align		4
        /*016c*/ 	.byte	0x03, 0x1b
        /*016e*/ 	.short	0x00ff


	//----- nvinfo : EIATTR_NUM_BARRIERS
	.align		4
        /*0170*/ 	.byte	0x02, 0x4c
        /*0172*/ 	.byte	0x01
	.zero		1


	//----- nvinfo : EIATTR_EXTERNS
	.align		4
        /*0174*/ 	.byte	0x04, 0x0f
        /*0176*/ 	.short	(.L_5219 - .L_5218)


	//   ....[0]....
	.align		4
.L_5218:
        /*0178*/ 	.word	index@(__assertfail)


	//----- nvinfo : EIATTR_MERCURY_ISA_VERSION
	.align		4
.L_5219:
        /*017c*/ 	.byte	0x03, 0x5f
        /*017e*/ 	.short	0x0101


	//----- nvinfo : EIATTR_COOP_GROUP_MASK_REGIDS
	.align		4
        /*0180*/ 	.byte	0x04, 0x29
        /*0182*/ 	.short	(.L_5221 - .L_5220)


	//   ....[0]....
.L_5220:
        /*0184*/ 	.word	0xffffffff


	//   ....[1]....
        /*0188*/ 	.word	0xffffffff


	//   ....[2]....
        /*018c*/ 	.word	0xffffffff


	//   ....[3]....
        /*0190*/ 	.word	0xffffffff


	//   ....[4]....
        /*0194*/ 	.word	0xffffffff


	//   ....[5]....
        /*0198*/ 	.word	0xffffffff


	//   ....[6]....
        /*019c*/ 	.word	0xffffffff


	//   ....[7]....
        /*01a0*/ 	.word	0xffffffff


	//   ....[8]....
        /*01a4*/ 	.word	0xffffffff


	//   ....[9]....
        /*01a8*/ 	.word	0xffffffff


	//   ....[10]....
        /*01ac*/ 	.word	0xffffffff


	//   ....[11]....
        /*01b0*/ 	.word	0xffffffff


	//   ....[12]....
        /*01b4*/ 	.word	0xffffffff


	//   ....[13]....
        /*01b8*/ 	.word	0xffffffff


	//   ....[14]....
        /*01bc*/ 	.word	0xffffffff


	//   ....[15]....
        /*01c0*/ 	.word	0x0500000f


	//   ....[16]....
        /*01c4*/ 	.word	0x0500000f


	//   ....[17]....
        /*01c8*/ 	.word	0x0500000f


	//   ....[18]....
        /*01cc*/ 	.word	0x0500000f


	//   ....[19]....
        /*01d0*/ 	.word	0x0500000f


	//   ....[20]....
        /*01d4*/ 	.word	0x0500000f


	//   ....[21]....
        /*01d8*/ 	.word	0x0500000f


	//   ....[22]....
        /*01dc*/ 	.word	0x0500000f


	//   ....[23]....
        /*01e0*/ 	.word	0x0500000f


	//----- nvinfo : EIATTR_COOP_GROUP_INSTR_OFFSETS
	.align		4
.L_5221:
        /*01e4*/ 	.byte	0x04, 0x28
        /*01e6*/ 	.short	(.L_5223 - .L_5222)


	//   ....[0]....
.L_5222:
        /*01e8*/ 	.word	0x000011c0


	//   ....[1]....
        /*01ec*/ 	.word	0x000011f0


	//   ....[2]....
        /*01f0*/ 	.word	0x00001210


	//   ....[3]....
        /*01f4*/ 	.word	0x00001230


	//   ....[4]....
        /*01f8*/ 	.word	0x00001370


	//   ....[5]....
        /*01fc*/ 	.word	0x00001390


	//   ....[6]....
        /*0200*/ 	.word	0x000013c0


	//   ....[7]....
        /*0204*/ 	.word	0x00002270


	//   ....[8]....
        /*0208*/ 	.word	0x000022a0


	//   ....[9]....
        /*020c*/ 	.word	0x000022c0


	//   ....[10]....
        /*0210*/ 	.word	0x000022f0


	//   ....[11]....
        /*0214*/ 	.word	0x000023a0


	//   ....[12]....
        /*0218*/ 	.word	0x00002430


	//   ....[13]....
        /*021c*/ 	.word	0x00002450


	//   ....[14]....
        /*0220*/ 	.word	0x00002470


	//   ....[15]....
        /*0224*/ 	.word	0x00003ce0


	//   ....[16]....
        /*0228*/ 	.word	0x00003d40


	//   ....[17]....
        /*022c*/ 	.word	0x00003da0


	//   ....[18]....
        /*0230*/ 	.word	0x00003e00


	//   ....[19]....
        /*0234*/ 	.word	0x00003e80


	//   ....[20]....
        /*0238*/ 	.word	0x00003ec0


	//   ....[21]....
        /*023c*/ 	.word	0x00003f10


	//   ....[22]....
        /*0240*/ 	.word	0x00003f60


	//   ....[23]....
        /*0244*/ 	.word	0x00003fb0


	//----- nvinfo : EIATTR_SYSCALL_OFFSETS
	.align		4
.L_5223:
        /*0248*/ 	.byte	0x04, 0x46
        /*024a*/ 	.short	(.L_5225 - .L_5224)


	//   ....[0]....
.L_5224:
        /*024c*/ 	.word	0x00003b70


	//   ....[1]....
        /*0250*/ 	.word	0x00003c70


	//----- nvinfo : EIATTR_EXIT_INSTR_OFFSETS
	.align		4
.L_5225:
        /*0254*/ 	.byte	0x04, 0x1c
        /*0256*/ 	.short	(.L_5227 - .L_5226)


	//   ....[0]....
.L_5226:
        /*0258*/ 	.word	0x00000090


	//   ....[1]....
        /*025c*/ 	.word	0x00003770


	//   ....[2]....
        /*0260*/ 	.word	0x00003830


	//   ....[3]....
        /*0264*/ 	.word	0x00003a70


	//   ....[4]....
        /*0268*/ 	.word	0x00003c80


	//----- nvinfo : EIATTR_CRS_STACK_SIZE
	.align		4
.L_5227:
        /*026c*/ 	.byte	0x04, 0x1e
        /*026e*/ 	.short	(.L_5229 - .L_5228)
.L_5228:
        /*0270*/ 	.word	0x00000000


	//----- nvinfo : EIATTR_CBANK_PARAM_SIZE
	.align		4
.L_5229:
        /*0274*/ 	.byte	0x03, 0x19
        /*0276*/ 	.short	0x008c


	//----- nvinfo : EIATTR_PARAM_CBANK
	.align		4
        /*0278*/ 	.byte	0x04, 0x0a
        /*027a*/ 	.short	(.L_5231 - .L_5230)
	.align		4
.L_5230:
        /*027c*/ 	.word	index@(.nv.constant0._ZN4vllm25paged_attention_v2_kernelI13__nv_bfloat16hLi80ELi16ELi128ELNS_18Fp8KVCacheDataTypeE2ELb1ELi512EEEvPfS3_PT_PKS4_PKT0_SA_ifPKiSC_iPKfiiiSE_SE_iiiii)
        /*0280*/ 	.short	0x0210
        /*0282*/ 	.short	0x008c


	//----- nvinfo : EIATTR_SW_WAR
	.align		4
.L_5231:
        /*0284*/ 	.byte	0x04, 0x36
        /*0286*/ 	.short	(.L_5233 - .L_5232)
.L_5232:
        /*0288*/ 	.word	0x00000008
.L_5233:


//--------------------- .nv.info._ZN4vllm25paged_attention_v2_kernelI13__nv_bfloat16hLi64ELi16ELi128ELNS_18Fp8KVCacheDataTypeE2ELb1ELi512EEEvPfS3_PT_PKS4_PKT0_SA_ifPKiSC_iPKfiiiSE_SE_iiiii --------------------------
	.section	.nv.info._ZN4vllm25paged_attention_v2_kernelI13__nv_bfloat16hLi64ELi16ELi128ELNS_18Fp8KVCacheDataTypeE2ELb1ELi512EEEvPfS3_PT_PKS4_PKT0_SA_ifPKiSC_iPKfiiiSE_SE_iiiii,"",@"SHT_CUDA_INFO"
	.sectionflags	@""
	.align	4


	//----- nvinfo : EIATTR_CUDA_API_VERSION
	.align		4
        /*0000*/ 	.byte	0x04, 0x37
        /*0002*/ 	.short	(.L_5235 - .L_5234)
.L_5234:
        /*0004*/ 	.word	0x00000082


	//----- nvinfo : EIATTR_KPARAM_INFO
	.align		4
.L_5235:
        /*0008*/ 	.byte	0x04, 0x17
        /*000a*/ 	.short	(.L_5237 - .L_5236)
.L_5236:
        /*000c*/ 	.word	0x00000000
        /*0010*/ 	.short	0x0015
        /*0012*/ 	.short	0x0088
        /*0014*/ 	.byte	0x00, 0xf0, 0x11, 0x00


	//----- nvinfo : EIATTR_KPARAM_INFO
	.align		4
.L_5237:
        /*0018*/ 	.byte	0x04, 0x17
        /*001a*/ 	.short	(.L_5239 - .L_5238)
.L_5238:
        /*001c*/ 	.word	0x00000000
        /*0020*/ 	.short	0x0014
        /*0022*/ 	.short	0x0084
        /*0024*/ 	.byte	0x00, 0xf0, 0x11, 0x00


	//----- nvinfo : EIATTR_KPARAM_INFO
	.align		4
.L_5239:
        /*0028*/ 	.byte	0x04, 0x17
        /*002a*/ 	.short	(.L_5241 - .L_5240)
.L_5240:
        /*002c*/ 	.word	0x00000000
        /*0030*/ 	.short	0x0013
        /*0032*/ 	.short	0x0080
        /*0034*/ 	.byte	0x00, 0xf0, 0x11, 0x00


	//----- nvinfo : EIATTR_KPARAM_INFO
	.align		4
.L_5241:
        /*0038*/ 	.byte	0x04, 0x17
        /*003a*/ 	.short	(.L_5243 - .L_5242)
.L_5242:
        /*003c*/ 	.word	0x00000000
        /*0040*/ 	.short	0x0012
        /*0042*/ 	.short	0x007c
        /*0044*/ 	.byte	0x00, 0xf0, 0x11, 0x00


	//----- nvinfo : EIATTR_KPARAM_INFO
	.align		4
.L_5243:
        /*0048*/ 	.byte	0x04, 0x17
        /*004a*/ 	.short	(.L_5245 - .L_5244)
.L_5244:
        /*004c*/ 	.word	0x00000000
        /*0050*/ 	.short	0x0011
        /*0052*/ 	.short	0x0078
        /*0054*/ 	.byte	0x00, 0xf0, 0x11, 0x00


	//----- nvinfo : EIATTR_KPARAM_INFO
	.align		4
.L_5245:
        /*0058*/ 	.byte	0x04, 0x17
        /*005a*/ 	.short	(.L_5247 - .L_5246)
.L_5246:
        /*005c*/ 	.word	0x00000000
        /*0060*/ 	.short	0x0010
        /*0062*/ 	.short	0x0070
        /*0064*/ 	.byte	0x00, 0xf0, 0x21, 0x00


	//----- nvinfo : EIATTR_KPARAM_INFO
	.align		4
.L_5247:
        /*0068*/ 	.byte	0x04, 0x17
        /*006a*/ 	.short	(.L_5249 - .L_5248)
.L_5248:
        /*006c*/ 	.word	0x00000000
        /*0070*/ 	.short	0x000f
        /*0072*/ 	.short	0x0068
        /*0074*/ 	.byte	0x00, 0xf0, 0x21, 0x00


	//----- nvinfo : EIATTR_KPARAM_INFO
	.align		4
.L_5249:
        /*0078*/ 	.byte	0x04, 0x17
        /*007a*/ 	.short	(.L_5251 - .L_5250)
.L_5250:
        /*007c*/ 	.word	0x00000000
        /*0080*/ 	.short	0x000e
        /*0082*/ 	.short	0x0060
        /*0084*/ 	.byte	0x00, 0xf0, 0x11, 0x00


	//----- nvinfo : EIATTR_KPARAM_INFO
	.align		4
.L_5251:
        /*0088*/ 	.byte	0x04, 0x17
        /*008a*/ 	.short	(.L_5253 - .L_5252)
.L_5252:
        /*008c*/ 	.word	0x00000000
        /*0090*/ 	.short	0x000d
        /*0092*/ 	.short	0x005c
        /*0094*/ 	.byte	0x00, 0xf0, 0x11, 0x00


	//----- nvinfo : EIATTR_KPARAM_INFO
	.align		4
.L_5253:
        /*0098*/ 	.byte	0x04, 0x17
        /*009a*/ 	.short	(.L_5255 - .L_5254)
.L_5254:
        /*009c*/ 	.word	0x00000000
        /*00a0*/ 	.short	0x000c
        /*00a2*/ 	.short	0x0058
        /*00a4*/ 	.byte	0x00, 0xf0, 0x11, 0x00


	//----- nvinfo : EIATTR_KPARAM_INFO
	.align		4
.L_5255:
        /*00a8*/ 	.byte	0x04, 0x17
        /*00aa*/ 	.short	(.L_5257 - .L_5256)
.L_5256:
        /*00ac*/ 	.word	0x00000000
        /*00b0*/ 	.short	0x000b
        /*00b2*/ 	.short	0x0050
        /*00b4*/ 	.byte	0x00, 0xf0, 0x21, 0x00


	//----- nvinfo : EIATTR_KPARAM_INFO
	.align		4
.L_5257:
        /*00b8*/ 	.byte	0x04, 0x17
        /*00ba*/ 	.short	(.L_5259 - .L_5258)
.L_5258:
        /*00bc*/ 	.word	0x00000000
        /*00c0*/ 	.short	0x000a
        /*00c2*/ 	.short	0x0048
        /*00c4*/ 	.byte	0x00, 0xf0, 0x11, 0x00


	//----- nvinfo : EIATTR_KPARAM_INFO
	.align		4
.L_5259:
        /*00c8*/ 	.byte	0x04, 0x17
        /*00ca*/ 	.short	(.L_5261 - .L_5260)
.L_5260:
        /*00cc*/ 	.word	0x00000000
        /*00d0*/ 	.short	0x0009
        /*00d2*/ 	.short	0x0040
        /*00d4*/ 	.byte	0x00, 0xf0, 0x21, 0x00


	//----- nvinfo : EIATTR_KPARAM_INFO
	.align		4
.L_5261:
        /*00d8*/ 	.byte	0x04, 0x17
        /*00da*/ 	.short	(.L_5263 - .L_5262)
.L_5262:
        /*00dc*/ 	.word	0x00000000
        /*00e0*/ 	.short	0x0008
        /*00e2*/ 	.short	0x0038
        /*00e4*/ 	.byte	0x00, 0xf0, 0x21, 0x00


	//----- nvinfo : EIATTR_KPARAM_INFO
	.align		4
.L_5263:
        /*00e8*/ 	.byte	0x04, 0x17
        /*00ea*/ 	.short	(.L_5265 - .L_5264)
.L_5264:
        /*00ec*/ 	.word	0x00000000
        /*00f0*/ 	.short	0x0007
        /*00f2*/ 	.short	0x0034
        /*00f4*/ 	.byte	0x00, 0xf0, 0x11, 0x00


	//----- nvinfo : EIATTR_KPARAM_INFO
	.align		4
.L_5265:
        /*00f8*/ 	.byte	0x04, 0x17
        /*00fa*/ 	.short	(.L_5267 - .L_5266)
.L_5266:
        /*00fc*/ 	.word	0x00000000
        /*0100*/ 	.short	0x0006
        /*0102*/ 	.short	0x0030
        /*0104*/ 	.byte	0x00, 0xf0, 0x11, 0x00


	//----- nvinfo : EIATTR_KPARAM_INFO
	.align		4
.L_5267:
        /*0108*/ 	.byte	0x04, 0x17
        /*010a*/ 	.short	(.L_5269 - .L_5268)
.L_5268:
        /*010c*/ 	.word	0x00000000
        /*0110*/ 	.short	0x0005
        /*0112*/ 	.short	0x0028
        /*0114*/ 	.byte	0x00, 0xf0, 0x21, 0x00


	//----- nvinfo : EIATTR_KPARAM_INFO
	.align		4
.L_5269:
        /*0118*/ 	.byte	0x04, 0x17
        /*011a*/ 	.short	(.L_5271 - .L_5270)
.L_5270:
        /*011c*/ 	.word	0x00000000
        /*0120*/ 	.short	0x0004
        /*0122*/ 	.short	0x0020
        /*0124*/ 	.byte	0x00, 0xf0, 0x21, 0x00


	//----- nvinfo : EIATTR_KPARAM_INFO
	.align		4
.L_5271:
        /*0128*/ 	.byte	0x04, 0x17
        /*012a*/ 	.short	(.L_5273 - .L_5272)
.L_5272:
        /*012c*/ 	.word	0x00000000
        /*0130*/ 	.short	0x0003
        /*0132*/ 	.short	0x0018
        /*0134*/ 	.byte	0x00, 0xf0, 0x21, 0x00


	//----- nvinfo : EIATTR_KPARAM_INFO
	.align		4
.L_5273:
        /*0138*/ 	.byte	0x04, 0x17
        /*013a*/ 	.short	(.L_5275 - .L_5274)
.L_5274:
        /*013c*/ 	.word	0x00000000
        /*0140*/ 	.short	0x0002
        /*0142*/ 	.short	0x0010
        /*0144*/ 	.byte	0x00, 0xf0, 0x21, 0x00


	//----- nvinfo : EIATTR_KPARAM_INFO
	.align		4
.L_5275:
        /*0148*/ 	.byte	0x04, 0x17
        /*014a*/ 	.short	(.L_5277 - .L_5276)
.L_5276:
        /*014c*/ 	.word	0x00000000
        /*0150*/ 	.short	0x0001
        /*0152*/ 	.short	0x0008
        /*0154*/ 	.byte	0x00, 0xf0, 0x21, 0x00


	//----- nvinfo : EIATTR_KPARAM_INFO
	.align		4
.L_5277:
        /*0158*/ 	.byte	0x04, 0x17
        /*015a*/ 	.short	(.L_5279 - .L_5278)
.L_5278:
        /*015c*/ 	.word	0x00000000
        /*0160*/ 	.short	0x0000
        /*0162*/ 	.short	0x0000
        /*0164*/ 	.byte	0x00, 0xf0, 0x21, 0x00


	//----- nvinfo : EIATTR_SPARSE_MMA_MASK
	.align		4
.L_5279:
        /*0168*/ 	.byte	0x03, 0x50
        /*016a*/ 	.short	0x0000


	//----- nvinfo : EIATTR_MAXREG_COUNT
	.align		4
        /*016c*/ 	.byte	0x03, 0x1b
        /*016e*/ 	.short	0x00ff


	//----- nvinfo : EIATTR_NUM_BARRIERS
	.align		4
        /*0170*/ 	.byte	0x02, 0x4c
        /*0172*/ 	.byte	0x01
	.zero		1


	//----- nvinfo : EIATTR_EXTERNS
	.align		4
        /*0174*/ 	.byte	0x04, 0x0f
        /*0176*/ 	.short	(.L_5281 - .L_5280)


	//   ....[0]....
	.align		4
.L_5280:
        /*0178*/ 	.word	index@(__assertfail)


	//----- nvinfo : EIATTR_MERCURY_ISA_VERSION
	.align		4
.L_5281:
        /*017c*/ 	.byte	0x03, 0x5f
        /*017e*/ 	.short	0x0101


	//----- nvinfo : EIATTR_COOP_GROUP_MASK_REGIDS
	.align		4
        /*0180*/ 	.byte	0x04, 0x29
        /*0182*/ 	.short	(.L_5283 - .L_5282)


	//   ....[0]....
.L_5282:
        /*0184*/ 	.word	0xffffffff


	//   ....[1]....
        /*0188*/ 	.word	0xffffffff


	//   ....[2]....
        /*018c*/ 	.word	0xffffffff


	//   ....[3]....
        /*0190*/ 	.word	0xffffffff


	//   ....[4]....
        /*0194*/ 	.word	0xffffffff


	//   ....[5]....
        /*0198*/ 	.word	0xffffffff


	//   ....[6]....
        /*019c*/ 	.word	0xffffffff


	//   ....[7]....
        /*01a0*/ 	.word	0xffffffff


	//   ....[8]....
        /*01a4*/ 	.word	0xffffffff


	//   ....[9]....
        /*01a8*/ 	.word	0xffffffff


	//   ....[10]....
        /*01ac*/ 	.word	0xffffffff


	//   ....[11]....
        /*01b0*/ 	.word	0xffffffff


	//   ....[12]....
        /*01b4*/ 	.word	0xffffffff


	//   ....[13]....
        /*01b8*/ 	.word	0xffffffff


	//   ....[14]....
        /*01bc*/ 	.word	0xffffffff


	//   ....[15]....
        /*01c0*/ 	.word	0x0500000f


	//   ....[16]....
        /*01c4*/ 	.word	0x0500000f


	//   ....[17]....
        /*01c8*/ 	.word	0x0500000f


	//   ....[18]....
        /*01cc*/ 	.word	0x0500000f


	//   ....[19]....
        /*01d0*/ 	.word	0x0500000f


	//   ....[20]....
        /*01d4*/ 	.word	0x0500000f


	//   ....[21]....
        /*01d8*/ 	.word	0x0500000f


	//   ....[22]....
        /*01dc*/ 	.word	0x0500000f


	//----- nvinfo : EIATTR_COOP_GROUP_INSTR_OFFSETS
	.align		4
.L_5283:
        /*01e0*/ 	.byte	0x04, 0x28
        /*01e2*/ 	.short	(.L_5285 - .L_5284)


	//   ....[0]....
.L_5284:
        /*01e4*/ 	.word	0x000011c0


	//   ....[1]....
        /*01e8*/ 	.word	0x000011f0


	//   ....[2]....
        /*01ec*/ 	.word	0x00001210


	//   ....[3]....
        /*01f0*/ 	.word	0x00001230


	//   ....[4]....
        /*01f4*/ 	.word	0x00001370


	//   ....[5]....
        /*01f8*/ 	.word	0x00001390


	//   ....[6]....
        /*01fc*/ 	.word	0x000013c0


	//   ....[7]....
        /*0200*/ 	.word	0x00002270


	//   ....[8]....
        /*0204*/ 	.word	0x000022a0


	//   ....[9]....
        /*0208*/ 	.word	0x000022c0


	//   ....[10]....
        /*020c*/ 	.word	0x000022f0


	//   ....[11]....
        /*0210*/ 	.word	0x000023a0


	//   ....[12]....
        /*0214*/ 	.word	0x00002430


	//   ....[13]....
        /*0218*/ 	.word	0x00002450


	//   ....[14]....
        /*021c*/ 	.word	0x00002470


	//   ....[15]....
        /*0220*/ 	.word	0x00003bc0


	//   ....[16]....
        /*0224*/ 	.word	0x00003c20


	//   ....[17]....
        /*0228*/ 	.word	0x00003c80


	//   ....[18]....
        /*022c*/ 	.word	0x00003ce0


	//   ....[19]....
        /*0230*/ 	.word	0x00003d60


	//   ....[20]....
        /*0234*/ 	.word	0x00003da0


	//   ....[21]....
        /*0238*/ 	.word	0x00003df0


	//   ....[22]....
        /*023c*/ 	.word	0x00003e40


	//----- nvinfo : EIATTR_SYSCALL_OFFSETS
	.align		4
.L_5285:
        /*0240*/ 	.byte	0x04, 0x46
        /*0242*/ 	.short	(.L_5287 - .L_5286)


	//   ....[0]....
.L_5286:
        /*0244*/ 	.word	0x00003a50


	//   ....[1]....
        /*0248*/ 	.word	0x00003b50


	//----- nvinfo : EIATTR_EXIT_INSTR_OFFSETS
	.align		4
.L_5287:
        /*024c*/ 	.byte	0x04, 0x1c
        /*024e*/ 	.short	(.L_5289 - .L_5288)


	//   ....[0]....
.L_5288:
        /*0250*/ 	.word	0x00000090


	//   ....[1]....
        /*0254*/ 	.word	0x000036c0


	//   ....[2]....
        /*0258*/ 	.word	0x00003780


	//   ....[3]....
        /*025c*/ 	.word	0x00003950


	//   ....[4]....
        /*0260*/ 	.word	0x00003b60


	//----- nvinfo : EIATTR_CRS_STACK_SIZE
	.align		4
.L_5289:
        /*0264*/ 	.byte	0x04, 0x1e
        /*0266*/ 	.short	(.L_5291 - .L_5290)
.L_5290:
        /*0268*/ 	.word	0x00000000


	//----- nvinfo : EIATTR_CBANK_PARAM_SIZE
	.align		4
.L_5291:
        /*026c*/ 	.byte	0x03, 0x19
        /*026e*/ 	.short	0x008c


	//----- nvinfo : EIATTR_PARAM_CBANK
	.align		4
        /*0270*/ 	.byte	0x04, 0x0a
        /*0272*/ 	.short	(.L_5293 - .L_5292)
	.align		4
.L_5292:
        /*0274*/ 	.word	index@(.nv.constant0._ZN4vllm25paged_attention_v2_kernelI13__nv_bfloat16hLi64ELi16ELi128ELNS_18Fp8KVCacheDataTypeE2ELb1ELi512EEEvPfS3_PT_PKS4_PKT0_SA_ifPKiSC_iPKfiiiSE_SE_iiiii)
        /*0278*/ 	.short	0x0210
        /*027a*/ 	.short	0x008c


	//----- nvinfo : EIATTR_SW_WAR
	.align		4
.L_5293:
        /*027c*/ 	.byte	0x04, 0x36
        /*027e*/ 	.short	(.L_5295 - .L_5294)
.L_5294:
        /*0280*/ 	.word	0x00000008
.L_5295:


//--------------------- .nv.info._ZN4vllm25paged_attention_v2_kernelI13__nv_bfloat16hLi32ELi16ELi128ELNS_18Fp8KVCacheDataTypeE2ELb1ELi512EEEvPfS3_PT_PKS4_PKT0_SA_ifPKiSC_iPKfiiiSE_SE_iiiii --------------------------
	.section	.nv.info._ZN4vllm25paged_attention_v2_kernelI13__nv_bfloat16hLi32ELi16ELi128ELNS_18Fp8KVCacheDataTypeE2ELb1ELi512EEEvPfS3_PT_PKS4_PKT0_SA_ifPKiSC_iPKfiiiSE_SE_iiiii,"",@"SHT_CUDA_INFO"
	.sectionflags	@""
	.align	4


	//----- nvinfo : EIATTR_CUDA_API_VERSION
	.align		4
        /*0000*/ 	.byte	0x04, 0x37
        /*0002*/ 	.short	(.L_5297 - .L_5296)
.L_5296:
        /*0004*/ 	.word	0x00000082


	//----- nvinfo : EIATTR_KPARAM_INFO
	.align		4
.L_5297:
        /*0008*/ 	.byte	0x04, 0x17
        /*000a*/ 	.short	(.L_5299 - .L_5298)
.L_5298:
        /*000c*/ 	.word	0x00000000
        /*0010*/ 	.short	0x0015
        /*0012*/ 	.short	0x0088
        /*0014*/ 	.byte	0x00, 0xf0, 0x11, 0x00


	//----- nvinfo : EIATTR_KPARAM_INFO
	.align		4
.L_5299:
        /*0018*/ 	.byte	0x04, 0x17
        /*001a*/ 	.short	(.L_5301 - .L_5300)
.L_5300:
        /*001c*/ 	.word	0x00000000
        /*0020*/ 	.short	0x0014
        /*0022*/ 	.short	0x0084
        /*0024*/ 	.byte	0x00, 0xf0, 0x11, 0x00


	//----- nvinfo : EIATTR_KPARAM_INFO
	.align		4
.L_5301:
        /*0028*/ 	.byte	0x04, 0x17
        /*002a*/ 	.short	(.L_5303 - .L_5302)
.L_5302:
        /*002c*/ 	.word	0x00000000
        /*0030*/ 	.short	0x0013
        /*0032*/ 	.short	0x0080
        /*0034*/ 	.byte	0x00, 0xf0, 0x11, 0x00


	//----- nvinfo : EIATTR_KPARAM_INFO
	.align		4
.L_5303:
        /*0038*/ 	.byte	0x04, 0x17
        /*003a*/ 	.short	(.L_5305 - .L_5304)
.L_5304:
        /*003c*/ 	.word	0x00000000
        /*0040*/ 	.short	0x0012
        /*0042*/ 	.short	0x007c
        /*0044*/ 	.byte	0x00, 0xf0, 0x11, 0x00


	//----- nvinfo : EIATTR_KPARAM_INFO
	.align		4
.L_5305:
        /*0048*/ 	.byte	0x04, 0x17
        /*004a*/ 	.short	(.L_5307 - .L_5306)
.L_5306:
        /*004c*/ 	.word	0x00000000
        /*0050*/ 	.short	0x0011
        /*0052*/ 	.short	0x0078
        /*0054*/ 	.byte	0x00, 0xf0, 0x11, 0x00


	//----- nvinfo : EIATTR_KPARAM_INFO
	.align		4
.L_5307:
        /*0058*/ 	.byte	0x04, 0x17
        /*005a*/ 	.short	(.L_5309 - .L_5308)
.L_5308:
        /*005c*/ 	.word	0x00000000
        /*0060*/ 	.short	0x0010
        /*0062*/ 	.short	0x0070
        /*0064*/ 	.byte	0x00, 0xf0, 0x21, 0x00


	//----- nvinfo : EIATTR_KPARAM_INFO
	.align		4
.L_5309:
        /*0068*/ 	.byte	0x04, 0x17
        /*006a*/ 	.short	(.L_5311 - .L_5310)
.L_5310:
        /*006c*/ 	.word	0x00000000
        /*0070*/ 	.short	0x000f
        /*0072*/ 	.short	0x0068
        /*0074*/ 	.byte	0x00, 0xf0, 0x21, 0x00


	//----- nvinfo : EIATTR_KPARAM_INFO
	.align		4
.L_5311:
        /*0078*/ 	.byte	0x04, 0x17
        /*007a*/ 	.short	(.L_5313 - .L_5312)
.L_5312:
        /*007c*/ 	.word	0x00000000
        /*0080*/ 	.short	0x000e
        /*0082*/ 	.short	0x0060
        /*0084*/ 	.byte	0x00, 0xf0, 0x11, 0x00


	//----- nvinfo : EIATTR_KPARAM_INFO
	.align		4
.L_5313:
        /*0088*/ 	.byte	0x04, 0x17
        /*008a*/ 	.short	(.L_5315 - .L_5314)
.L_5314:
        /*008c*/ 	.word	0x00000000
        /*0090*/ 	.short	0x000d
        /*0092*/ 	.short	0x005c
        /*0094*/ 	.byte	0x00, 0xf0, 0x11, 0x00


	//----- nvinfo : EIATTR_KPARAM_INFO
	.align		4
.L_5315:
        /*0098*/ 	.byte	0x04, 0x17
        /*009a*/ 	.short	(.L_5317 - .L_5316)
.L_5316:
        /*009c*/ 	.word	0x00000000
        /*00a0*/ 	.short	0x000c
        /*00a2*/ 	.short	0x0058
        /*00a4*/ 	.byte	0x00, 0xf0, 0x11, 0x00


	//----- nvinfo : EIATTR_KPARAM_INFO
	.align		4
.L_5317:
        /*00a8*/ 	.byte	0x04, 0x17
        /*00aa*/ 	.short	(.L_5319 - .L_5318)
.L_5318:
        /*00ac*/ 	.word	0x00000000
        /*00b0*/ 	.short	0x000b
        /*00b2*/ 	.short	0x0050
        /*00b4*/ 	.byte	0x00, 0xf0, 0x21, 0x00


	//----- nvinfo : EIATTR_KPARAM_INFO
	.align		4
.L_5319:
        /*00b8*/ 	.byte	0x04, 0x17
        /*00ba*/ 	.short	(.L_5321 - .L_5320)
.L_5320:
        /*00bc*/ 	.word	0x00000000
        /*00c0*/ 	.short	0x000a
        /*00c2*/ 	.short	0x0048
        /*00c4*/ 	.byte	0x00, 0xf0, 0x11, 0x00


	//----- nvinfo : EIATTR_KPARAM_INFO
	.align		4
.L_5321:
        /*00c8*/ 	.byte	0x04, 0x17
        /*00ca*/ 	.short	(.L_5323 - .L_5322)
.L_5322:
        /*00cc*/ 	.word	0x00000000
        /*00d0*/ 	.short	0x0009
        /*00d2*/ 	.short	0x0040
        /*00d4*/ 	.byte	0x00, 0xf0, 0x21, 0x00


	//----- nvinfo : EIATTR_KPARAM_INFO
	.align		4
.L_5323:
        /*00d8*/ 	.byte	0x04, 0x17
        /*00da*/ 	.short	(.L_5325 - .L_5324)
.L_5324:
        /*00dc*/ 	.word	0x00000000
        /*00e0*/ 	.short	0x0008
        /*00e2*/ 	.short	0x0038
        /*00e4*/ 	.byte	0x00, 0xf0, 0x21, 0x00


	//----- nvinfo : EIATTR_KPARAM_INFO
	.align		4
.L_5325:
        /*00e8*/ 	.byte	0x04, 0x17
        /*00ea*/ 	.short	(.L_5327 - .L_5326)
.L_5326:
        /*00ec*/ 	.word	0x00000000
        /*00f0*/ 	.short	0x0007
        /*00f2*/ 	.short	0x0034
        /*00f4*/ 	.byte	0x00, 0xf0, 0x11, 0x00


	//----- nvinfo : EIATTR_KPARAM_INFO
	.align		4
.L_5327:
        /*00f8*/ 	.byte	0x04, 0x17
        /*00fa*/ 	.short	(.L_5329 - .L_5328)
.L_5328:
        /*00fc*/ 	.word	0x00000000
        /*0100*/ 	.short	0x0006
        /*0102*/ 	.short	0x0030
        /*0104*/ 	.byte	0x00, 0xf0, 0x11, 0x00


	//----- nvinfo : EIATTR_KPARAM_INFO
	.align		4
.L_5329:
        /*0108*/ 	.byte	0x04, 0x17
        /*010a*/ 	.short	(.L_5331 - .L_5330)
.L_5330:
        /*010c*/ 	.word	0x00000000
        /*0110*/ 	.short	0x0005
        /*0112*/ 	.short	0x0028
        /*0114*/ 	.byte	0x00, 0xf0, 0x21, 0x00


	//----- nvinfo : EIATTR_KPARAM_INFO
	.align		4
.L_5331:
        /*0118*/ 	.byte	0x04, 0x17
        /*011a*/ 	.short	(.L_5333 - .L_5332)
.L_5332:
        /*011c*/ 	.word	0x00000000
        /*0120*/ 	.short	0x0004
        /*0122*/ 	.short	0x0020
        /*0124*/ 	.byte	0x00, 0xf0, 0x21, 0x00


	//----- nvinfo : EIATTR_KPARAM_INFO
	.align		4
.L_5333:
        /*0128*/ 	.byte	0x04, 0x17
        /*012a*/ 	.short	(.L_5335 - .L_5334)
.L_5334:
        /*012c*/ 	.word	0x00000000
        /*0130*/ 	.short	0x0003
        /*0132*/ 	.short	0x0018
        /*0134*/ 	.byte	0x00, 0xf0, 0x21, 0x00


	//----- nvinfo : EIATTR_KPARAM_INFO
	.align		4
.L_5335:
        /*0138*/ 	.byte	0x04, 0x17
        /*013a*/ 	.short	(.L_5337 - .L_5336)
.L_5336:
        /*013c*/ 	.word	0x00000000
        /*0140*/ 	.short	0x0002
        /*0142*/ 	.short	0x0010
        /*0144*/ 	.byte	0x00, 0xf0, 0x21, 0x00


	//----- nvinfo : EIATTR_KPARAM_INFO
	.align		4
.L_5337:
        /*0148*/ 	.byte	0x04, 0x17
        /*014a*/ 	.short	(.L_5339 - .L_5338)
.L_5338:
        /*014c*/ 	.word	0x00000000
        /*0150*/ 	.short	0x0001
        /*0152*/ 	.short	0x0008
        /*0154*/ 	.byte	0x00, 0xf0, 0x21, 0x00


	//----- nvinfo : EIATTR_KPARAM_INFO
	.align		4
.L_5339:
        /*0158*/ 	.byte	0x04, 0x17
        /*015a*/ 	.short	(.L_5341 - .L_5340)
.L_5340:
        /*015c*/ 	.word	0x00000000
        /*0160*/ 	.short	0x0000
        /*0162*/ 	.short	0x0000
        /*0164*/ 	.byte	0x00, 0xf0, 0x21, 0x00


	//----- nvinfo : EIATTR_SPARSE_MMA_MASK
	.align		4
.L_5341:
        /*0168*/ 	.byte	0x03, 0x50
        /*016a*/ 	.short	0x0000


	//----- nvinfo : EIATTR_MAXREG_COUNT
	.align		4
        /*016c*/ 	.byte	0x03, 0x1b
        /*016e*/ 	.short	0x00ff


	//----- nvinfo : EIATTR_NUM_BARRIERS
	.align		4
        /*0170*/ 	.byte	0x02, 0x4c
        /*0172*/ 	.byte	0x01
	.zero		1


	//----- nvinfo : EIATTR_EXTERNS
	.align		4
        /*0174*/ 	.byte	0x04, 0x0f
        /*0176*/ 	.short	(.L_5343 - .L_5342)


	//   ....[0]....
	.align		4
.L_5342:
        /*0178*/ 	.word	index@(__assertfail)


	//----- nvinfo : EIATTR_MERCURY_ISA_VERSION
	.align		4
.L_5343:
        /*017c*/ 	.byte	0x03, 0x5f
        /*017e*/ 	.short	0x0101


	//----- nvinfo : EIATTR_COOP_GROUP_MASK_REGIDS
	.align		4
        /*0180*/ 	.byte	0x04, 0x29
        /*0182*/ 	.short	(.L_5345 - .L_5344)


	//   ....[0]....
.L_5344:
        /*0184*/ 	.word	0xffffffff


	//   ....[1]....
        /*0188*/ 	.word	0xffffffff


	//   ....[2]....
        /*018c*/ 	.word	0xffffffff


	//   ....[3]....
        /*0190*/ 	.word	0xffffffff


	//   ....[4]....
        /*0194*/ 	.word	0xffffffff


	//   ....[5]....
        /*0198*/ 	.word	0xffffffff


	//   ....[6]....
        /*019c*/ 	.word	0xffffffff


	//   ....[7]....
        /*01a0*/ 	.word	0xffffffff


	//   ....[8]....
        /*01a4*/ 	.word	0xffffffff


	//   ....[9]....
        /*01a8*/ 	.word	0xffffffff


	//   ....[10]....
        /*01ac*/ 	.word	0xffffffff


	//   ....[11]....
        /*01b0*/ 	.word	0xffffffff


	//   ....[12]....
        /*01b4*/ 	.word	0xffffffff


	//   ....[13]....
        /*01b8*/ 	.word	0xffffffff


	//   ....[14]....
        /*01bc*/ 	.word	0xffffffff


	//   ....[15]....
        /*01c0*/ 	.word	0x0500000f


	//   ....[16]....
        /*01c4*/ 	.word	0x0500000f


	//   ....[17]....
        /*01c8*/ 	.word	0x0500000f


	//   ....[18]....
        /*01cc*/ 	.word	0x0500000f


	//   ....[19]....
        /*01d0*/ 	.word	0x0500000f


	//   ....[20]....
        /*01d4*/ 	.word	0x0500000f


	//----- nvinfo : EIATTR_COOP_GROUP_INSTR_OFFSETS
	.align		4
.L_5345:
        /*01d8*/ 	.byte	0x04, 0x28
        /*01da*/ 	.short	(.L_5347 - .L_5346)


	//   ....[0]....
.L_5346:
        /*01dc*/ 	.word	0x000011d0


	//   ....[1]....
        /*01e0*/ 	.word	0x00001200


	//   ....[2]....
        /*01e4*/ 	.word	0x00001220


	//   ....[3]....
        /*01e8*/ 	.word	0x00001240


	//   ....[4]....
        /*01ec*/ 	.word	0x00001380


	//   ....[5]....
        /*01f0*/ 	.word	0x000013a0


	//   ....[6]....
        /*01f4*/ 	.word	0x000013d0


	//   ....[7]....
        /*01f8*/ 	.word	0x00002270


	//   ....[8]....
        /*01fc*/ 	.word	0x000022a0


	//   ....[9]....
        /*0200*/ 	.word	0x000022c0


	//   ....[10]....
        /*0204*/ 	.word	0x000022f0


	//   ....[11]....
        /*0208*/ 	.word	0x00002380


	//   ....[12]....
        /*020c*/ 	.word	0x00002430


	//   ....[13]....
        /*0210*/ 	.word	0x00002450


	//   ....[14]....
        /*0214*/ 	.word	0x00002470


	//   ....[15]....
        /*0218*/ 	.word	0x000039f0


	//   ....[16]....
        /*021c*/ 	.word	0x00003a50


	//   ....[17]....
        /*0220*/ 	.word	0x00003ab0


	//   ....[18]....
        /*0224*/ 	.word	0x00003b10


	//   ....[19]....
        /*0228*/ 	.word	0x00003b90


	//   ....[20]....
        /*022c*/ 	.word	0x00003bd0


	//----- nvinfo : EIATTR_SYSCALL_OFFSETS
	.align		4
.L_5347:
        /*0230*/ 	.byte	0x04, 0x46
        /*0232*/ 	.short	(.L_5349 - .L_5348)


	//   ....[0]....
.L_5348:
        /*0234*/ 	.word	0x00003880


	//   ....[1]....
        /*0238*/ 	.word	0x00003980


	//----- nvinfo : EIATTR_EXIT_INSTR_OFFSETS
	.align		4
.L_5349:
        /*023c*/ 	.byte	0x04, 0x1c
        /*023e*/ 	.short	(.L_5351 - .L_5350)


	//   ....[0]....
.L_5350:
        /*0240*/ 	.word	0x00000090


	//   ....[1]....
        /*0244*/ 	.word	0x000035e0


	//   ....[2]....
        /*0248*/ 	.word	0x00003680


	//   ....[3]....
        /*024c*/ 	.word	0x00003780


	//   ....[4]....
        /*0250*/ 	.word	0x00003990


	//----- nvinfo : EIATTR_CRS_STACK_SIZE
	.align		4
.L_5351:
        /*0254*/ 	.byte	0x04, 0x1e
        /*0256*/ 	.short	(.L_5353 - .L_5352)
.L_5352:
        /*0258*/ 	.word	0x00000000


	//----- nvinfo : EIATTR_CBANK_PARAM_SIZE
	.align		4
.L_5353:
        /*025c*/ 	.byte	0x03, 0x19
        /*025e*/ 	.short	0x008c


	//----- nvinfo : EIATTR_PARAM_CBANK
	.align		4
        /*0260*/ 	.byte	0x04, 0x0a
        /*0262*/ 	.short	(.L_5355 - .L_5354)
	.align		4
.L_5354:
        /*0264*/ 	.word	index@(.nv.constant0._ZN4vllm25paged_attention_v2_kernelI13__nv_bfloat16hLi32ELi16ELi128ELNS_18Fp8KVCacheDataTypeE2ELb1ELi512EEEvPfS3_PT_PKS4_PKT0_SA_ifPKiSC_iPKfiiiSE_SE_iiiii)
        /*0268*/ 	.short	0x0210
        /*026a*/ 	.short	0x008c


	//----- nvinfo : EIATTR_SW_WAR
	.align		4
.L_5355:
        /*026c*/ 	.byte	0x04, 0x36
        /*026e*/ 	.short	(.L_5357 - .L_5356)
.L_5356:
        /*0270*/ 	.word	0x00000008
.L_5357:


//--------------------- .nv.info._ZN4vllm25paged_attention_v2_kernelI13__nv_bfloat16hLi256ELi8ELi128ELNS_18Fp8KVCacheDataTypeE2ELb0ELi512EEEvPfS3_PT_PKS4_PKT0_SA_ifPKiSC_iPKfiiiSE_SE_iiiii --------------------------
	.section	.nv.info._ZN4vllm25paged_attention_v2_kernelI13__nv_bfloat16hLi256ELi8ELi128ELNS_18Fp8KVCacheDataTypeE2ELb0ELi512EEEvPfS3_PT_PKS4_PKT0_SA_ifPKiSC_iPKfiiiSE_SE_iiiii,"",@"SHT_CUDA_INFO"
	.sectionflags	@""
	.align	4


	//----- nvinfo : EIATTR_CUDA_API_VERSION
	.align		4
        /*0000*/ 	.byte	0x04, 0x37
        /*0002*/ 	.short	(.L_5359 - .L_5358)
.L_5358:
        /*0004*/ 	.word	0x00000082


	//----- nvinfo : EIATTR_KPARAM_INFO
	.align		4
.L_5359:
        /*0008*/ 	.byte	0x04, 0x17
        /*000a*/ 	.short	(.L_5361 - .L_5360)
.L_5360:
        /*000c*/ 	.word	0x00000000
        /*0010*/ 	.short	0x0015
        /*0012*/ 	.short	0x0088
        /*0014*/ 	.byte	0x00, 0xf0, 0x11, 0x00


	//----- nvinfo : EIATTR_KPARAM_INFO
	.align		4
.L_5361:
        /*0018*/ 	.byte	0x04, 0x17
        /*001a*/ 	.short	(.L_5363 - .L_5362)
.L_5362:
        /*001c*/ 	.word	0x00000000
        /*0020*/ 	.short	0x0014
        /*0022*/ 	.short	0x0084
        /*0024*/ 	.byte	0x00, 0xf0, 0x11, 0x00


	//----- nvinfo : EIATTR_KPARAM_INFO
	.align		4
.L_5363:
        /*0028*/ 	.byte	0x04, 0x17
        /*002a*/ 	.short	(.L_5365 - .L_5364)
.L_5364:
        /*002c*/ 	.word	0x00000000
        /*0030*/ 	.short	0x0013
        /*0032*/ 	.short	0x0080
        /*0034*/ 	.byte	0x00, 0xf0, 0x11, 0x00


	//----- nvinfo : EIATTR_KPARAM_INFO
	.align		4
.L_5365:
        /*0038*/ 	.byte	0x04, 0x17
        /*003a*/ 	.short	(.L_5367 - .L_5366)
.L_5366:
        /*003c*/ 	.word	0x00000000
        /*0040*/ 	.short	0x0012
        /*0042*/ 	.short	0x007c
        /*0044*/ 	.byte	0x00, 0xf0, 0x11, 0x00


	//----- nvinfo : EIATTR_KPARAM_INFO
	.align		4
.L_5367:
        /*0048*/ 	.byte	0x04, 0x17
        /*004a*/ 	.short	(.L_5369 - .L_5368)
.L_5368:
        /*004c*/ 	.word	0x00000000
        /*0050*/ 	.short	0x0011
        /*0052*/ 	.short	0x0078
        /*0054*/ 	.byte	0x00, 0xf0, 0x11, 0x00


	//----- nvinfo : EIATTR_KPARAM_INFO
	.align		4
.L_5369:
        /*0058*/ 	.byte	0x04, 0x17
        /*005a*/ 	.short	(.L_5371 - .L_5370)
.L_5370:
        /*005c*/ 	.word	0x00000000
        /*0060*/ 	.short	0x0010
        /*0062*/ 	.short	0x0070
        /*0064*/ 	.byte	0x00, 0xf0, 0x21, 0x00


	//----- nvinfo : EIATTR_KPARAM_INFO
	.align		4
.L_5371:
        /*0068*/ 	.byte	0x04, 0x17
        /*006a*/ 	.short	(.L_5373 - .L_5372)
.L_5372:
        /*006c*/ 	.word	0x00000000
        /*0070*/ 	.short	0x000f
        /*0072*/ 	.short	0x0068
        /*0074*/ 	.byte	0x00, 0xf0, 0x21, 0x00


	//----- nvinfo : EIATTR_KPARAM_INFO
	.align		4
.L_5373:
        /*0078*/ 	.byte	0x04, 0x17
        /*007a*/ 	.short	(.L_5375 - .L_5374)
.L_5374:
        /*007c*/ 	.word	0x00000000
        /*0080*/ 	.short	0x000e
        /*0082*/ 	.short	0x0060
        /*0084*/ 	.byte	0x00, 0xf0, 0x11, 0x00


	//----- nvinfo : EIATTR_KPARAM_INFO
	.align		4
.L_5375:
        /*0088*/ 	.byte	0x04, 0x17
        /*008a*/ 	.short	(.L_5377 - .L_5376)
.L_5376:
        /*008c*/ 	.word	0x00000000
        /*0090*/ 	.short	0x000d
        /*0092*/ 	.short	0x005c
        /*0094*/ 	.byte	0x00, 0xf0, 0x11, 0x00


	//----- nvinfo : EIATTR_KPARAM_INFO
	.align		4
.L_5377:
        /*0098*/ 	.byte	0x04, 0x17
        /*009a*/ 	.short	(.L_5379 - .L_5378)
.L_5378:
        /*009c*/ 	.word	0x00000000
        /*00a0*/ 	.short	0x000c
        /*00a2*/ 	.short	0x0058
        /*00a4*/ 	.byte	0x00, 0xf0, 0x11, 0x00


	//----- nvinfo : EIATTR_KPARAM_INFO
	.align		4
.L_5379:
        /*00a8*/ 	.byte	0x04, 0x17
        /*00aa*/ 	.short	(.L_5381 - .L_5380)
.L_5380:
        /*00ac*/ 	.word	0x00000000
        /*00b0*/ 	.short	0x000b
        /*00b2*/ 	.short	0x0050
        /*00b4*/ 	.byte	0x00, 0xf0, 0x21, 0x00


	//----- nvinfo : EIATTR_KPARAM_INFO
	.align		4
.L_5381:
        /*00b8*/ 	.byte	0x04, 0x17
        /*00ba*/ 	.short	(.L_5383 - .L_5382)
.L_5382:
        /*00bc*/ 	.word	0x00000000
        /*00c0*/ 	.short	0x000a
        /*00c2*/ 	.short	0x0048
        /*00c4*/ 	.byte	0x00, 0xf0, 0x11, 0x00


	//----- nvinfo : EIATTR_KPARAM_INFO
	.align		4
.L_5383:
        /*00c8*/ 	.byte	0x04, 0x17
        /*00ca*/ 	.short	(.L_5385 - .L_5384)
.L_5384:
        /*00cc*/ 	.word	0x00000000
        /*00d0*/ 	.short	0x0009
        /*00d2*/ 	.short	0x0040
        /*00d4*/ 	.byte	0x00, 0xf0, 0x21, 0x00


	//----- nvinfo : EIATTR_KPARAM_INFO
	.align		4
.L_5385:
        /*00d8*/ 	.byte	0x04, 0x17
        /*00da*/ 	.short	(.L_5387 - .L_5386)
.L_5386:
        /*00dc*/ 	.word	0x00000000
        /*00e0*/ 	.short	0x0008
        /*00e2*/ 	.short	0x0038
        /*00e4*/ 	.byte	0x00, 0xf0, 0x21, 0x00


	//----- nvinfo : EIATTR_KPARAM_INFO
	.align		4
.L_5387:
        /*00e8*/ 	.byte	0x04, 0x17
        /*00ea*/ 	.short	(.L_5389 - .L_5388)
.L_5388:
        /*00ec*/ 	.word	0x00000000
        /*00f0*/ 	.short	0x0007
        /*00f2*/ 	.short	0x0034
        /*00f4*/ 	.byte	0x00, 0xf0, 0x11, 0x00


	//----- nvinfo : EIATTR_KPARAM_INFO
	.align		4
.L_5389:
        /*00f8*/ 	.byte	0x04, 0x17
        /*00fa*/ 	.short	(.L_5391 - .L_5390)
.L_5390:
        /*00fc*/ 	.word	0x00000000
        /*0100*/ 	.short	0x0006
        /*0102*/ 	.short	0x0030
        /*0104*/ 	.byte	0x00, 0xf0, 0x11, 0x00


	//----- nvinfo : EIATTR_KPARAM_INFO
	.align		4
.L_5391:
        /*0108*/ 	.byte	0x04, 0x17
        /*010a*/ 	.short	(.L_5393 - .L_5392)
.L_5392:
        /*010c*/ 	.word	0x00000000
        /*0110*/ 	.short	0x0005
        /*0112*/ 	.short	0x0028
        /*0114*/ 	.byte	0x00, 0xf0, 0x21, 0x00


	//----- nvinfo : EIATTR_KPARAM_INFO
	.align		4
.L_5393:
        /*0118*/ 	.byte	0x04, 0x17
        /*011a*/ 	.short	(.L_5395 - .L_5394)
.L_5394:
        /*011c*/ 	.word	0x00000000
        /*0120*/ 	.short	0x0004
        /*0122*/ 	.short	0x0020
        /*0124*/ 	.byte	0x00, 0xf0, 0x21, 0x00


	//----- nvinfo : EIATTR_KPARAM_INFO
	.align		4
.L_5395:
        /*0128*/ 	.byte	0x04, 0x17
        /*012a*/ 	.short	(.L_5397 - .L_5396)
.L_5396:
        /*012c*/ 	.word	0x00000000
        /*0130*/ 	.short	0x0003
        /*0132*/ 	.short	0x0018
        /*0134*/ 	.byte	0x00, 0xf0, 0x21, 0x00


	//----- nvinfo : EIATTR_KPARAM_INFO
	.align		4
.L_5397:
        /*0138*/ 	.byte	0x04, 0x17
        /*013a*/ 	.short	(.L_5399 - .L_5398)
.L_5398:
        /*013c*/ 	.word	0x00000000
        /*0140*/ 	.short	0x0002
        /*0142*/ 	.short	0x0010
        /*0144*/ 	.byte	0x00, 0xf0, 0x21, 0x00


	//----- nvinfo : EIATTR_KPARAM_INFO
	.align		4
.L_5399:
        /*0148*/ 	.byte	0x04, 0x17
        /*014a*/ 	.short	(.L_5401 - .L_5400)
.L_5400:
        /*014c*/ 	.word	0x00000000
        /*0150*/ 	.short	0x0001
        /*0152*/ 	.short	0x0008
        /*0154*/ 	.byte	0x00, 0xf0, 0x21, 0x00


	//----- nvinfo : EIATTR_KPARAM_INFO
	.align		4
.L_5401:
        /*0158*/ 	.byte	0x04, 0x17
        /*015a*/ 	.short	(.L_5403 - .L_5402)
.L_5402:
        /*015c*/ 	.word	0x00000000
        /*0160*/ 	.short	0x0000
        /*0162*/ 	.short	0x0000
        /*0164*/ 	.byte	0x00, 0xf0, 0x21, 0x00


	//----- nvinfo : EIATTR_SPARSE_MMA_MASK
	.align		4
.L_5403:
        /*0168*/ 	.byte	0x03, 0x50
        /*016a*/ 	.short	0x0000


	//----- nvinfo : EIATTR_MAXREG_COUNT
	.align		4
        /*016c*/ 	.byte	0x03, 0x1b
        /*016e*/ 	.short	0x00ff


	//----- nvinfo : EIATTR_NUM_BARRIERS
	.align		4
        /*0170*/ 	.byte	0x02, 0x4c
        /*0172*/ 	.byte	0x01
	.zero		1


	//----- nvinfo : EIATTR_EXTERNS
	.align		4
        /*0174*/ 	.byte	0x04, 0x0f
        /*0176*/ 	.short	(.L_5405 - .L_5404)


	//   ....[0]....
	.align		4
.L_5404:
        /*0178*/ 	.word	index@(__assertfail)


	//----- nvinfo : EIATTR_MERCURY_ISA_VERSION
	.align		4
.L_5405:
        /*017c*/ 	.byte	0x03, 0x5f
        /*017e*/ 	.short	0x0101


	//----- nvinfo : EIATTR_COOP_GROUP_MASK_REGIDS
	.align		4
        /*0180*/ 	.byte	0x04, 0x29
        /*0182*/ 	.short	(.L_5407 - .L_5406)


	//   ....[0]....
.L_5406:
        /*0184*/ 	.word	0xffffffff


	//   ....[1]....
        /*0188*/ 	.word	0xffffffff


	//   ....[2]....
        /*018c*/ 	.word	0xffffffff


	//   ....[3]....
        /*0190*/ 	.word	0xffffffff


	//   ....[4]....
        /*0194*/ 	.word	0xffffffff


	//   ....[5]....
        /*0198*/ 	.word	0xffffffff


	//   ....[6]....
        /*019c*/ 	.word	0xffffffff


	//   ....[7]....
        /*01a0*/ 	.word	0xffffffff


	//   ....[8]....
        /*01a4*/ 	.word	0xffffffff


	//   ....[9]....
        /*01a8*/ 	.word	0xffffffff


	//   ....[10]....
        /*01ac*/ 	.word	0xffffffff


	//   ....[11]....
        /*01b0*/ 	.word	0xffffffff


	//   ....[12]....
        /*01b4*/ 	.word	0xffffffff


	//   ....[13]....
        /*01b8*/ 	.word	0xffffffff


	//   ....[14]....
        /*01bc*/ 	.word	0x0500000f


	//   ....[15]....
        /*01c0*/ 	.word	0x0500000f


	//   ....[16]....
        /*01c4*/ 	.word	0x0500000f


	//----- nvinfo : EIATTR_COOP_GROUP_INSTR_OFFSETS
	.align		4
.L_5407:
        /*01c8*/ 	.byte	0x04, 0x28
        /*01ca*/ 	.short	(.L_5409 - .L_5408)


	//   ....[0]....
.L_5408:
        /*01cc*/ 	.word	0x00000720


	//   ....[1]....
        /*01d0*/ 	.word	0x00000750


	//   ....[2]....
        /*01d4*/ 	.word	0x00000770


	//   ....[3]....
        /*01d8*/ 	.word	0x000008b0


	//   ....[4]....
        /*01dc*/ 	.word	0x000008d0


	//   ....[5]....
        /*01e0*/ 	.word	0x00000900


	//   ....[6]....
        /*01e4*/ 	.word	0x000017b0


	//   ....[7]....
        /*01e8*/ 	.word	0x00001840


	//   ....[8]....
        /*01ec*/ 	.word	0x00001890


	//   ....[9]....
        /*01f0*/ 	.word	0x000018f0


	//   ....[10]....
        /*01f4*/ 	.word	0x00001920


	//   ....[11]....
        /*01f8*/ 	.word	0x00001970


	//   ....[12]....
        /*01fc*/ 	.word	0x00001990


	//   ....[13]....
        /*0200*/ 	.word	0x000019b0


	//   ....[14]....
        /*0204*/ 	.word	0x00002f00


	//   ....[15]....
        /*0208*/ 	.word	0x00002f60


	//   ....[16]....
        /*020c*/ 	.word	0x00002fc0


	//----- nvinfo : EIATTR_SYSCALL_OFFSETS
	.align		4
.L_5409:
        /*0210*/ 	.byte	0x04, 0x46
        /*0212*/ 	.short	(.L_5411 - .L_5410)


	//   ....[0]....
.L_5410:
        /*0214*/ 	.word	0x00002e90


	//----- nvinfo : EIATTR_EXIT_INSTR_OFFSETS
	.align		4
.L_5411:
        /*0218*/ 	.byte	0x04, 0x1c
        /*021a*/ 	.short	(.L_5413 - .L_5412)


	//   ....[0]....
.L_5412:
        /*021c*/ 	.word	0x00000090


	//   ....[1]....
        /*0220*/ 	.word	0x00002950


	//   ....[2]....
        /*0224*/ 	.word	0x00002d90


	//   ....[3]....
        /*0228*/ 	.word	0x00002ea0


	//----- nvinfo : EIATTR_CRS_STACK_SIZE
	.align		4
.L_5413:
        /*022c*/ 	.byte	0x04, 0x1e
        /*022e*/ 	.short	(.L_5415 - .L_5414)
.L_5414:
        /*0230*/ 	.word	0x00000000


	//----- nvinfo : EIATTR_CBANK_PARAM_SIZE
	.align		4
.L_5415:
        /*0234*/ 	.byte	0x03, 0x19
        /*0236*/ 	.short	0x008c


	//----- nvinfo : EIATTR_PARAM_CBANK
	.align		4
        /*0238*/ 	.byte	0x04, 0x0a
        /*023a*/ 	.short	(.L_5417 - .L_5416)
	.align		4
.L_5416:
        /*023c*/ 	.word	index@(.nv.constant0._ZN4vllm25paged_attention_v2_kernelI13__nv_bfloat16hLi256ELi8ELi128ELNS_18Fp8KVCacheDataTypeE2ELb0ELi512EEEvPfS3_PT_PKS4_PKT0_SA_ifPKiSC_iPKfiiiSE_SE_iiiii)
        /*0240*/ 	.short	0x0210
        /*0242*/ 	.short	0x008c


	//----- nvinfo : EIATTR_SW_WAR
	.align		4
.L_5417:
        /*0244*/ 	.byte	0x04, 0x36
        /*0246*/ 	.short	(.L_5419 - .L_5418)
.L_5418:
        /*0248*/ 	.word	0x00000008
.L_5419:


//--------------------- .nv.info._ZN4vllm25paged_attention_v2_kernelI13__nv_bfloat16hLi192ELi8ELi128ELNS_18Fp8KVCacheDataTypeE2ELb0ELi512EEEvPfS3_PT_PKS4_PKT0_SA_ifPKiSC_iPKfiiiSE_SE_iiiii --------------------------
	.section	.nv.info._ZN4vllm25paged_attention_v2_kernelI13__nv_bfloat16hLi192ELi8ELi128ELNS_18Fp8KVCacheDataTypeE2ELb0ELi512EEEvPfS3_PT_PKS4_PKT0_SA_ifPKiSC_iPKfiiiSE_SE_iiiii,"",@"SHT_CUDA_INFO"
	.sectionflags	@""
	.align	4


	//----- nvinfo : EIATTR_CUDA_API_VERSION
	.align		4
        /*0000*/ 	.byte	0x04, 0x37
        /*0002*/ 	.short	(.L_5421 - .L_5420)
.L_5420:
        /*0004*/ 	.word	0x00000082


	//----- nvinfo : EIATTR_KPARAM_INFO
	.align		4
.L_5421:
        /*0008*/ 	.byte	0x04, 0x17
        /*000a*/ 	.short	(.L_5423 - .L_5422)
.L_5422:
        /*000c*/ 	.word	0x00000000
        /*0010*/ 	.short	0x0015
        /*0012*/ 	.short	0x0088
        /*0014*/ 	.byte	0x00, 0xf0, 0x11, 0x00


	//----- nvinfo : EIATTR_KPARAM_INFO
	.align		4
.L_5423:
        /*0018*/ 	.byte	0x04, 0x17
        /*001a*/ 	.short	(.L_5425 - .L_5424)
.L_5424:
        /*001c*/ 	.word	0x00000000
        /*0020*/ 	.short	0x0014
        /*0022*/ 	.short	0x0084
        /*0024*/ 	.byte	0x00, 0xf0, 0x11, 0x00


	//----- nvinfo : EIATTR_KPARAM_INFO
	.align		4
.L_5425:
        /*0028*/ 	.byte	0x04, 0x17
        /*002a*/ 	.short	(.L_5427 - .L_5426)
.L_5426:
        /*002c*/ 	.word	0x00000000
        /*0030*/ 	.short	0x0013
        /*0032*/ 	.short	0x0080
        /*0034*/ 	.byte	0x00, 0xf0, 0x11, 0x00


	//----- nvinfo : EIATTR_KPARAM_INFO
	.align		4
.L_5427:
        /*0038*/ 	.byte	0x04, 0x17
        /*003a*/ 	.short	(.L_5429 - .L_5428)
.L_5428:
        /*003c*/ 	.word	0x00000000
        /*0040*/ 	.short	0x0012
        /*0042*/ 	.short	0x007c
        /*0044*/ 	.byte	0x00, 0xf0, 0x11, 0x00


	//----- nvinfo : EIATTR_KPARAM_INFO
	.align		4
.L_5429:
        /*0048*/ 	.byte	0x04, 0x17
        /*004a*/ 	.short	(.L_5431 - .L_5430)
.L_5430:
        /*004c*/ 	.word	0x00000000
        /*0050*/ 	.short	0x0011
        /*0052*/ 	.short	0x0078
        /*0054*/ 	.byte	0x00, 0xf0, 0x11, 0x00


	//----- nvinfo : EIATTR_KPARAM_INFO
	.align		4
.L_5431:
        /*0058*/ 	.byte	0x04, 0x17
        /*005a*/ 	.short	(.L_5433 - .L_5432)
.L_5432:
        /*005c*/ 	.word	0x00000000
        /*0060*/ 	.short	0x0010
        /*0062*/ 	.short	0x0070
        /*0064*/ 	.byte	0x00, 0xf0, 0x21, 0x00


	//----- nvinfo : EIATTR_KPARAM_INFO
	.align		4
.L_5433:
        /*0068*/ 	.byte	0x04, 0x17
        /*006a*/ 	.short	(.L_5435 - .L_5434)
.L_5434:
        /*006c*/ 	.word	0x00000000
        /*0070*/ 	.short	0x000f
        /*0072*/ 	.short	0x0068
        /*0074*/ 	.byte	0x00, 0xf0, 0x21, 0x00


	//----- nvinfo : EIATTR_KPARAM_INFO
	.align		4
.L_5435:
        /*0078*/ 	.byte	0x04, 0x17
        /*007a*/ 	.short	(.L_5437 - .L_5436)
.L_5436:
        /*007c*/ 	.word	0x00000000
        /*0080*/ 	.short	0x000e
        /*0082*/ 	.short	0x0060
        /*0084*/ 	.byte	0x00, 0xf0, 0x11, 0x00


	//----- nvinfo : EIATTR_KPARAM_INFO
	.align		4
.L_5437:
        /*0088*/ 	.byte	0x04, 0x17
        /*008a*/ 	.short	(.L_5439 - .L_5438)
.L_5438:
        /*008c*/ 	.word	0x00000000
        /*0090*/ 	.short	0x000d
        /*0092*/ 	.short	0x005c
        /*0094*/ 	.byte	0x00, 0xf0, 0x11, 0x00


	//----- nvinfo : EIATTR_KPARAM_INFO
	.align		4
.L_5439:
        /*0098*/ 	.byte	0x04, 0x17
        /*009a*/ 	.short	(.L_5441 - .L_5440)
.L_5440:
        /*009c*/ 	.word	0x00000000
        /*00a0*/ 	.short	0x000c
        /*00a2*/ 	.short	0x0058
        /*00a4*/ 	.byte	0x00, 0xf0, 0x11, 0x00


	//----- nvinfo : EIATTR_KPARAM_INFO
	.align		4
.L_5441:
        /*00a8*/ 	.byte	0x04, 0x17
        /*00aa*/ 	.short	(.L_5443 - .L_5442)
.L_5442:
        /*00ac*/ 	.word	0x00000000
        /*00b0*/ 	.short	0x000b
        /*00b2*/ 	.short	0x0050
        /*00b4*/ 	.byte	0x00, 0xf0, 0x21, 0x00


	//----- nvinfo : EIATTR_KPARAM_INFO
	.align		4
.L_5443:
        /*00b8*/ 	.byte	0x04, 0x17
        /*00ba*/ 	.short	(.L_5445 - .L_5444)
.L_5444:
        /*00bc*/ 	.word	0x00000000
        /*00c0*/ 	.short	0x000a
        /*00c2*/ 	.short	0x0048
        /*00c4*/ 	.byte	0x00, 0xf0, 0x11, 0x00


	//----- nvinfo : EIATTR_KPARAM_INFO
	.align		4
.L_5445:
        /*00c8*/ 	.byte	0x04, 0x17
        /*00ca*/ 	.short	(.L_5447 - .L_5446)
.L_5446:
        /*00cc*/ 	.word	0x00000000
        /*00d0*/ 	.short	0x0009
        /*00d2*/ 	.short	0x0040
        /*00d4*/ 	.byte	0x00, 0xf0, 0x21, 0x00


	//----- nvinfo : EIATTR_KPARAM_INFO
	.align		4
.L_5447:
        /*00d8*/ 	.byte	0x04, 0x17
        /*00da*/ 	.short	(.L_5449 - .L_5448)
.L_5448:
        /*00dc*/ 	.word	0x00000000
        /*00e0*/ 	.short	0x0008
        /*00e2*/ 	.short	0x0038
        /*00e4*/ 	.byte	0x00, 0xf0, 0x21, 0x00


	//----- nvinfo : EIATTR_KPARAM_INFO
	.align		4
.L_5449:
        /*00e8*/ 	.byte	0x04, 0x17
        /*00ea*/ 	.short	(.L_5451 - .L_5450)
.L_5450:
        /*00ec*/ 	.word	0x00000000
        /*00f0*/ 	.short	0x0007
        /*00f2*/ 	.short	0x0034
        /*00f4*/ 	.byte	0x00, 0xf0, 0x11, 0x00


	//----- nvinfo : EIATTR_KPARAM_INFO
	.align		4
.L_5451:
        /*00f8*/ 	.byte	0x04, 0x17
        /*00fa*/ 	.short	(.L_5453 - .L_5452)
.L_5452:
        /*00fc*/ 	.word	0x00000000
        /*0100*/ 	.short	0x0006
        /*0102*/ 	.short	0x0030
        /*0104*/ 	.byte	0x00, 0xf0, 0x11, 0x00


	//----- nvinfo : EIATTR_KPARAM_INFO
	.align		4
.L_5453:
        /*0108*/ 	.byte	0x04, 0x17
        /*010a*/ 	.short	(.L_5455 - .L_5454)
.L_5454:
        /*010c*/ 	.word	0x00000000
        /*0110*/ 	.short	0x0005
        /*0112*/ 	.short	0x0028
        /*0114*/ 	.byte	0x00, 0xf0, 0x21, 0x00


	//----- nvinfo : EIATTR_KPARAM_INFO
	.align		4
.L_5455:
        /*0118*/ 	.byte	0x04, 0x17
        /*011a*/ 	.short	(.L_5457 - .L_5456)
.L_5456:
        /*011c*/ 	.word	0x00000000
        /*0120*/ 	.short	0x0004
        /*0122*/ 	.short	0x0020
        /*0124*/ 	.byte	0x00, 0xf0, 0x21, 0x00


	//----- nvinfo : EIATTR_KPARAM_INFO
	.align		4
.L_5457:
        /*0128*/ 	.byte	0x04, 0x17
        /*012a*/ 	.short	(.L_5459 - .L_5458)
.L_5458:
        /*012c*/ 	.word	0x00000000
        /*0130*/ 	.short	0x0003
        /*0132*/ 	.short	0x0018
        /*0134*/ 	.byte	0x00, 0xf0, 0x21, 0x00


	//----- nvinfo : EIATTR_KPARAM_INFO
	.align		4
.L_5459:
        /*0138*/ 	.byte	0x04, 0x17
        /*013a*/ 	.short	(.L_5461 - .L_5460)
.L_5460:
        /*013c*/ 	.word	0x00000000
        /*0140*/ 	.short	0x0002
        /*0142*/ 	.short	0x0010
        /*0144*/ 	.byte	0x00, 0xf0, 0x21, 0x00


	//----- nvinfo : EIATTR_KPARAM_INFO
	.align		4
.L_5461:
        /*0148*/ 	.byte	0x04, 0x17
        /*014a*/ 	.short	(.L_5463 - .L_5462)
.L_5462:
        /*014c*/ 	.word	0x00000000
        /*0150*/ 	.short	0x0001
        /*0152*/ 	.short	0x0008
        /*0154*/ 	.byte	0x00, 0xf0, 0x21, 0x00


	//----- nvinfo : EIATTR_KPARAM_INFO
	.align		4
.L_5463:
        /*0158*/ 	.byte	0x04, 0x17
        /*015a*/ 	.short	(.L_5465 - .L_5464)
.L_5464:
        /*015c*/ 	.word	0x00000000
        /*0160*/ 	.short	0x0000
        /*0162*/ 	.short	0x0000
        /*0164*/ 	.byte	0x00, 0xf0, 0x21, 0x00


	//----- nvinfo : EIATTR_SPARSE_MMA_MASK
	.align		4
.L_5465:
        /*0168*/ 	.byte	0x03, 0x50
        /*016a*/ 	.short	0x0000


	//----- nvinfo : EIATTR_MAXREG_COUNT
	.align		4
        /*016c*/ 	.byte	0x03, 0x1b
        /*016e*/ 	.short	0x00ff


	//----- nvinfo : EIATTR_NUM_BARRIERS
	.align		4
        /*0170*/ 	.byte	0x02, 0x4c
        /*0172*/ 	.byte	0x01
	.zero		1


	//----- nvinfo : EIATTR_EXTERNS
	.align		4
        /*0174*/ 	.byte	0x04, 0x0f
        /*0176*/ 	.short	(.L_5467 - .L_5466)


	//   ....[0]....
	.align		4
.L_5466:
        /*0178*/ 	.word	index@(__assertfail)


	//----- nvinfo : EIATTR_MERCURY_ISA_VERSION
	.align		4
.L_5467:
        /*017c*/ 	.byte	0x03, 0x5f
        /*017e*/ 	.short	0x0101


	//----- nvinfo : EIATTR_COOP_GROUP_MASK_REGIDS
	.align		4
        /*0180*/ 	.byte	0x04, 0x29
        /*0182*/ 	.short	(.L_5469 - .L_5468)


	//   ....[0]....
.L_5468:
        /*0184*/ 	.word	0xffffffff


	//   ....[1]....
        /*0188*/ 	.word	0xffffffff


	//   ....[2]....
        /*018c*/ 	.word	0xffffffff


	//   ....[3]....
        /*0190*/ 	.word	0xffffffff


	//   ....[4]....
        /*0194*/ 	.word	0xffffffff


	//   ....[5]....
        /*0198*/ 	.word	0xffffffff


	//   ....[6]....
        /*019c*/ 	.word	0xffffffff


	//   ....[7]....
        /*01a0*/ 	.word	0xffffffff


	//   ....[8]....
        /*01a4*/ 	.word	0xffffffff


	//   ....[9]....
        /*01a8*/ 	.word	0xffffffff


	//   ....[10]....
        /*01ac*/ 	.word	0xffffffff


	//   ....[11]....
        /*01b0*/ 	.word	0xffffffff


	//   ....[12]....
        /*01b4*/ 	.word	0xffffffff


	//   ....[13]....
        /*01b8*/ 	.word	0xffffffff


	//   ....[14]....
        /*01bc*/ 	.word	0x0500000f


	//   ....[15]....
        /*01c0*/ 	.word	0x0500000f


	//   ....[16]....
        /*01c4*/ 	.word	0x0500000f


	//----- nvinfo : EIATTR_COOP_GROUP_INSTR_OFFSETS
	.align		4
.L_5469:
        /*01c8*/ 	.byte	0x04, 0x28
        /*01ca*/ 	.short	(.L_5471 - .L_5470)


	//   ....[0]....
.L_5470:
        /*01cc*/ 	.word	0x00000720


	//   ....[1]....
        /*01d0*/ 	.word	0x00000750


	//   ....[2]....
        /*01d4*/ 	.word	0x00000770


	//   ....[3]....
        /*01d8*/ 	.word	0x000008c0


	//   ....[4]....
        /*01dc*/ 	.word	0x000008e0


	//   ....[5]....
        /*01e0*/ 	.word	0x00000900


	//   ....[6]....
        /*01e4*/ 	.word	0x000017b0


	//   ....[7]....
        /*01e8*/ 	.word	0x00001830


	//   ....[8]....
        /*01ec*/ 	.word	0x00001870


	//   ....[9]....
        /*01f0*/ 	.word	0x000018e0


	//   ....[10]....
        /*01f4*/ 	.word	0x00001920


	//   ....[11]....
        /*01f8*/ 	.word	0x00001970


	//   ....[12]....
        /*01fc*/ 	.word	0x00001990


	//   ....[13]....
        /*0200*/ 	.word	0x000019b0


	//   ....[14]....
        /*0204*/ 	.word	0x00002d40


	//   ....[15]....
        /*0208*/ 	.word	0x00002da0


	//   ....[16]....
        /*020c*/ 	.word	0x00002e00


	//----- nvinfo : EIATTR_SYSCALL_OFFSETS
	.align		4
.L_5471:
        /*0210*/ 	.byte	0x04, 0x46
        /*0212*/ 	.short	(.L_5473 - .L_5472)


	//   ....[0]....
.L_5472:
        /*0214*/ 	.word	0x00002cd0


	//----- nvinfo : EIATTR_EXIT_INSTR_OFFSETS
	.align		4
.L_5473:
        /*0218*/ 	.byte	0x04, 0x1c
        /*021a*/ 	.short	(.L_5475 - .L_5474)


	//   ....[0]....
.L_5474:
        /*021c*/ 	.word	0x00000090


	//   ....[1]....
        /*0220*/ 	.word	0x00002880


	//   ....[2]....
        /*0224*/ 	.word	0x00002bd0


	//   ....[3]....
        /*0228*/ 	.word	0x00002ce0


	//----- nvinfo : EIATTR_CRS_STACK_SIZE
	.align		4
.L_5475:
        /*022c*/ 	.byte	0x04, 0x1e
        /*022e*/ 	.short	(.L_5477 - .L_5476)
.L_5476:
        /*0230*/ 	.word	0x00000000


	//----- nvinfo : EIATTR_CBANK_PARAM_SIZE
	.align		4
.L_5477:
        /*0234*/ 	.byte	0x03, 0x19
        /*0236*/ 	.short	0x008c


	//----- nvinfo : EIATTR_PARAM_CBANK
	.align		4
        /*0238*/ 	.byte	0x04, 0x0a
        /*023a*/ 	.short	(.L_5479 - .L_5478)
	.align		4
.L_5478:
        /*023c*/ 	.word	index@(.nv.constant0._ZN4vllm25paged_attention_v2_kernelI13__nv_bfloat16hLi192ELi8ELi128ELNS_18Fp8KVCacheDataTypeE2ELb0ELi512EEEvPfS3_PT_PKS4_PKT0_SA_ifPKiSC_iPKfiiiSE_SE_iiiii)
        /*0240*/ 	.short	0x0210
        /*0242*/ 	.short	0x008c


	//----- nvinfo : EIATTR_SW_WAR
	.align		4
.L_5479:
        /*0244*/ 	.byte	0x04, 0x36
        /*0246*/ 	.short	(.L_5481 - .L_5480)
.L_5480:
        /*0248*/ 	.word	0x00000008
.L_5481:


//--------------------- .nv.info._ZN4vllm25paged_attention_v2_kernelI13__nv_bfloat16hLi128ELi8ELi128ELNS_18Fp8KVCacheDataTypeE2ELb0ELi512EEEvPfS3_PT_PKS4_PKT0_SA_ifPKiSC_iPKfiiiSE_SE_iiiii --------------------------
	.section	.nv.info._ZN4vllm25paged_attention_v2_kernelI13__nv_bfloat16hLi128ELi8ELi128ELNS_18Fp8KVCacheDataTypeE2ELb0ELi512EEEvPfS3_PT_PKS4_PKT0_SA_ifPKiSC_iPKfiiiSE_SE_iiiii,"",@"SHT_CUDA_INFO"
	.sectionflags	@""
	.align	4


	//----- nvinfo : EIATTR_CUDA_API_VERSION
	.align		4
        /*0000*/ 	.byte	0x04, 0x37
        /*0002*/ 	.short	(.L_5483 - .L_5482)
.L_5482:
        /*0004*/ 	.word	0x00000082


	//----- nvinfo : EIATTR_KPARAM_INFO
	.align		4
.L_5483:
        /*0008*/ 	.byte	0x04, 0x17
        /*000a*/ 	.short	(.L_5485 - .L_5484)
.L_5484:
        /*000c*/ 	.word	0x00000000
        /*0010*/ 	.short	0x0015
        /*0012*/ 	.short	0x0088
        /*0014*/ 	.byte	0x00, 0xf0, 0x11, 0x00


	//----- nvinfo : EIATTR_KPARAM_INFO
	.align		4
.L_5485:
        /*0018*/ 	.byte	0x04, 0x17
        /*001a*/ 	.short	(.L_5487 - .L_5486)
.L_5486:
        /*001c*/ 	.word	0x00000000
        /*0020*/ 	.short	0x0014
        /*0022*/ 	.short	0x0084
        /*0024*/ 	.byte	0x00, 0xf0, 0x11, 0x00


	//----- nvinfo : EIATTR_KPARAM_INFO
	.align		4
.L_5487:
        /*0028*/ 	.byte	0x04, 0x17
        /*002a*/ 	.short	(.L_5489 - .L_5488)
.L_5488:
        /*002c*/ 	.word	0x00000000
        /*0030*/ 	.short	0x0013
        /*0032*/ 	.short	0x0080
        /*0034*/ 	.byte	0x00, 0xf0, 0x11, 0x00


	//----- nvinfo : EIATTR_KPARAM_INFO
	.align		4
.L_5489:
        /*0038*/ 	.byte	0x04, 0x17
        /*003a*/ 	.short	(.L_5491 - .L_5490)
.L_5490:
        /*003c*/ 	.word	0x00000000
        /*0040*/ 	.short	0x0012
        /*0042*/ 	.short	0x007c
        /*0044*/ 	.byte	0x00, 0xf0, 0x11, 0x00


	//----- nvinfo : EIATTR_KPARAM_INFO
	.align		4
.L_5491:
        /*0048*/ 	.byte	0x04, 0x17
        /*004a*/ 	.short	(.L_5493 - .L_5492)
.L_5492:
        /*004c*/ 	.word	0x00000000
        /*0050*/ 	.short	0x0011
        /*0052*/ 	.short	0x0078
        /*0054*/ 	.byte	0x00, 0xf0, 0x11, 0x00


	//----- nvinfo : EIATTR_KPARAM_INFO
	.align		4
.L_5493:
        /*0058*/ 	.byte	0x04, 0x17
        /*005a*/ 	.short	(.L_5495 - .L_5494)
.L_5494:
        /*005c*/ 	.word	0x00000000
        /*0060*/ 	.short	0x0010
        /*0062*/ 	.short	0x0070
        /*0064*/ 	.byte	0x00, 0xf0, 0x21, 0x00


	//----- nvinfo : EIATTR_KPARAM_INFO
	.align		4
.L_5495:
        /*0068*/ 	.byte	0x04, 0x17
        /*006a*/ 	.short	(.L_5497 - .L_5496)
.L_5496:
        /*006c*/ 	.word	0x00000000
        /*0070*/ 	.short	0x000f
        /*0072*/ 	.short	0x0068
        /*0074*/ 	.byte	0x00, 0xf0, 0x21, 0x00


	//----- nvinfo : EIATTR_KPARAM_INFO
	.align		4
.L_5497:
        /*0078*/ 	.byte	0x04, 0x17
        /*007a*/ 	.short	(.L_5499 - .L_5498)
.L_5498:
        /*007c*/ 	.word	0x00000000
        /*0080*/ 	.short	0x000e
        /*0082*/ 	.short	0x0060
        /*0084*/ 	.byte	0x00, 0xf0, 0x11, 0x00


	//----- nvinfo : EIATTR_KPARAM_INFO
	.align		4
.L_5499:
        /*0088*/ 	.byte	0x04, 0x17
        /*008a*/ 	.short	(.L_5501 - .L_5500)
.L_5500:
        /*008c*/ 	.word	0x00000000
        /*0090*/ 	.short	0x000d
        /*0092*/ 	.short	0x005c
        /*0094*/ 	.byte	0x00, 0xf0, 0x11, 0x00


	//----- nvinfo : EIATTR_KPARAM_INFO
	.align		4
.L_5501:
        /*0098*/ 	.byte	0x04, 0x17
        /*009a*/ 	.short	(.L_5503 - .L_5502)
.L_5502:
        /*009c*/ 	.word	0x00000000
        /*00a0*/ 	.short	0x000c
        /*00a2*/ 	.short	0x0058
        /*00a4*/ 	.byte	0x00, 0xf0, 0x11, 0x00


	//----- nvinfo : EIATTR_KPARAM_INFO
	.align		4
.L_5503:
        /*00a8*/ 	.byte	0x04, 0x17
        /*00aa*/ 	.short	(.L_5505 - .L_5504)
.L_5504:
        /*00ac*/ 	.word	0x00000000
        /*00b0*/ 	.short	0x000b
        /*00b2*/ 	.short	0x0050
        /*00b4*/ 	.byte	0x00, 0xf0, 0x21, 0x00


	//----- nvinfo : EIATTR_KPARAM_INFO
	.align		4
.L_5505:
        /*00b8*/ 	.byte	0x04, 0x17
        /*00ba*/ 	.short	(.L_5507 - .L_5506)
.L_5506:
        /*00bc*/ 	.word	0x00000000
        /*00c0*/ 	.short	0x000a
        /*00c2*/ 	.short	0x0048
        /*00c4*/ 	.byte	0x00, 0xf0, 0x11, 0x00


	//----- nvinfo : EIATTR_KPARAM_INFO
	.align		4
.L_5507:
        /*00c8*/ 	.byte	0x04, 0x17
        /*00ca*/ 	.short	(.L_5509 - .L_5508)
.L_5508:
        /*00cc*/ 	.word	0x00000000
        /*00d0*/ 	.short	0x0009
        /*00d2*/ 	.short	0x0040
        /*00d4*/ 	.byte	0x00, 0xf0, 0x21, 0x00


	//----- nvinfo : EIATTR_KPARAM_INFO
	.align		4
.L_5509:
        /*00d8*/ 	.byte	0x04, 0x17
        /*00da*/ 	.short	(.L_5511 - .L_5510)
.L_5510:
        /*00dc*/ 	.word	0x00000000
        /*00e0*/ 	.short	0x0008
        /*00e2*/ 	.short	0x0038
        /*00e4*/ 	.byte	0x00, 0xf0, 0x21, 0x00


	//----- nvinfo : EIATTR_KPARAM_INFO
	.align		4
.L_5511:
        /*00e8*/ 	.byte	0x04, 0x17
        /*00ea*/ 	.short	(.L_5513 - .L_5512)
.L_5512:
        /*00ec*/ 	.word	0x00000000
        /*00f0*/ 	.short	0x0007
        /*00f2*/ 	.short	0x0034
        /*00f4*/ 	.byte	0x00, 0xf0, 0x11, 0x00


	//----- nvinfo : EIATTR_KPARAM_INFO
	.align		4
.L_5513:
        /*00f8*/ 	.byte	0x04, 0x17
        /*00fa*/ 	.short	(.L_5515 - .L_5514)
.L_5514:
        /*00fc*/ 	.word	0x00000000
        /*0100*/ 	.short	0x0006
        /*0102*/ 	.short	0x0030
        /*0104*/ 	.byte	0x00, 0xf0, 0x11, 0x00


	//----- nvinfo : EIATTR_KPARAM_INFO
	.align		4
.L_5515:
        /*0108*/ 	.byte	0x04, 0x17
        /*010a*/ 	.short	(.L_5517 - .L_5516)
.L_5516:
        /*010c*/ 	.word	0x00000000
        /*0110*/ 	.short	0x0005
        /*0112*/ 	.short	0x0028
        /*0114*/ 	.byte	0x00, 0xf0, 0x21, 0x00


	//----- nvinfo : EIATTR_KPARAM_INFO
	.align		4
.L_5517:
        /*0118*/ 	.byte	0x04, 0x17
        /*011a*/ 	.short	(.L_5519 - .L_5518)
.L_5518:
        /*011c*/ 	.word	0x00000000
        /*0120*/ 	.short	0x0004
        /*0122*/ 	.short	0x0020
        /*0124*/ 	.byte	0x00, 0xf0, 0x21, 0x00


	//----- nvinfo : EIATTR_KPARAM_INFO
	.align		4
.L_5519:
        /*0128*/ 	.byte	0x04, 0x17
        /*012a*/ 	.short	(.L_5521 - .L_5520)
.L_5520:
        /*012c*/ 	.word	0x00000000
        /*0130*/ 	.short	0x0003
        /*0132*/ 	.short	0x0018
        /*0134*/ 	.byte	0x00, 0xf0, 0x21, 0x00


	//----- nvinfo : EIATTR_KPARAM_INFO
	.align		4
.L_5521:
        /*0138*/ 	.byte	0x04, 0x17
        /*013a*/ 	.short	(.L_5523 - .L_5522)
.L_5522:
        /*013c*/ 	.word	0x00000000
        /*0140*/ 	.short	0x0002
        /*0142*/ 	.short	0x0010
        /*0144*/ 	.byte	0x00, 0xf0, 0x21, 0x00


	//----- nvinfo : EIATTR_KPARAM_INFO
	.align		4
.L_5523:
        /*0148*/ 	.byte	0x04, 0x17
        /*014a*/ 	.short	(.L_5525 - .L_5524)
.L_5524:
        /*014c*/ 	.word	0x00000000
        /*0150*/ 	.short	0x0001
        /*0152*/ 	.short	0x0008
        /*0154*/ 	.byte	0x00, 0xf0, 0x21, 0x00


	//----- nvinfo : EIATTR_KPARAM_INFO
	.align		4
.L_5525:
        /*0158*/ 	.byte	0x04, 0x17
        /*015a*/ 	.short	(.L_5527 - .L_5526)
.L_5526:
        /*015c*/ 	.word	0x00000000
        /*0160*/ 	.short	0x0000
        /*0162*/ 	.short	0x0000
        /*0164*/ 	.byte	0x00, 0xf0, 0x21, 0x00


	//----- nvinfo : EIATTR_SPARSE_MMA_MASK
	.align		4
.L_5527:
        /*0168*/ 	.byte	0x03, 0x50
        /*016a*/ 	.short	0x0000


	//----- nvinfo : EIATTR_MAXREG_COUNT
	.align		4
        /*016c*/ 	.byte	0x03, 0x1b
        /*016e*/ 	.short	0x00ff


	//----- nvinfo : EIATTR_NUM_BARRIERS
	.align		4
        /*0170*/ 	.byte	0x02, 0x4c
        /*0172*/ 	.byte	0x01
	.zero		1


	//----- nvinfo : EIATTR_EXTERNS
	.align		4
        /*0174*/ 	.byte	0x04, 0x0f
        /*0176*/ 	.short	(.L_5529 - .L_5528)


	//   ....[0]....
	.align		4
.L_5528:
        /*0178*/ 	.word	index@(__assertfail)


	//----- nvinfo : EIATTR_MERCURY_ISA_VERSION
	.align		4
.L_5529:
        /*017c*/ 	.byte	0x03, 0x5f
        /*017e*/ 	.short	0x0101


	//----- nvinfo : EIATTR_COOP_GROUP_MASK_REGIDS
	.align		4
        /*0180*/ 	.byte	0x04, 0x29
        /*0182*/ 	.short	(.L_5531 - .L_5530)


	//   ....[0]....
.L_5530:
        /*0184*/ 	.word	0xffffffff


	//   ....[1]....
        /*0188*/ 	.word	0xffffffff


	//   ....[2]....
        /*018c*/ 	.word	0xffffffff


	//   ....[3]....
        /*0190*/ 	.word	0xffffffff


	//   ....[4]....
        /*0194*/ 	.word	0xffffffff


	//   ....[5]....
        /*0198*/ 	.word	0xffffffff


	//   ....[6]....
        /*019c*/ 	.word	0xffffffff


	//   ....[7]....
        /*01a0*/ 	.word	0xffffffff


	//   ....[8]....
        /*01a4*/ 	.word	0xffffffff


	//   ....[9]....
        /*01a8*/ 	.word	0xffffffff


	//   ....[10]....
        /*01ac*/ 	.word	0xffffffff


	//   ....[11]....
        /*01b0*/ 	.word	0xffffffff


	//   ....[12]....
        /*01b4*/ 	.word	0xffffffff


	//   ....[13]....
        /*01b8*/ 	.word	0xffffffff


	//   ....[14]....
        /*01bc*/ 	.word	0x0500000f


	//   ....[15]....
        /*01c0*/ 	.word	0x0500000f


	//   ....[16]....
        /*01c4*/ 	.word	0x0500000f


	//----- nvinfo : EIATTR_COOP_GROUP_INSTR_OFFSETS
	.align		4
.L_5531:
        /*01c8*/ 	.byte	0x04, 0x28
        /*01ca*/ 	.short	(.L_5533 - .L_5532)


	//   ....[0]....
.L_5532:
        /*01cc*/ 	.word	0x00000720


	//   ....[1]....
        /*01d0*/ 	.word	0x00000750


	//   ....[2]....
        /*01d4*/ 	.word	0x00000770


	//   ....[3]....
        /*01d8*/ 	.word	0x000008b0


	//   ....[4]....
        /*01dc*/ 	.word	0x000008d0


	//   ....[5]....
        /*01e0*/ 	.word	0x00000900


	//   ....[6]....
        /*01e4*/ 	.word	0x000017b0


	//   ....[7]....
        /*01e8*/ 	.word	0x00001840


	//   ....[8]....
        /*01ec*/ 	.word	0x00001890


	//   ....[9]....
        /*01f0*/ 	.word	0x000018f0


	//   ....[10]....
        /*01f4*/ 	.word	0x00001920


	//   ....[11]....
        /*01f8*/ 	.word	0x00001970


	//   ....[12]....
        /*01fc*/ 	.word	0x00001990


	//   ....[13]....
        /*0200*/ 	.word	0x000019b0


	//   ....[14]....
        /*0204*/ 	.word	0x00002b20


	//   ....[15]....
        /*0208*/ 	.word	0x00002b80


	//   ....[16]....
        /*020c*/ 	.word	0x00002be0


	//----- nvinfo : EIATTR_SYSCALL_OFFSETS
	.align		4
.L_5533:
        /*0210*/ 	.byte	0x04, 0x46
        /*0212*/ 	.short	(.L_5535 - .L_5534)


	//   ....[0]....
.L_5534:
        /*0214*/ 	.word	0x00002ab0


	//----- nvinfo : EIATTR_EXIT_INSTR_OFFSETS
	.align		4
.L_5535:
        /*0218*/ 	.byte	0x04, 0x1c
        /*021a*/ 	.short	(.L_5537 - .L_5536)


	//   ....[0]....
.L_5536:
        /*021c*/ 	.word	0x00000090


	//   ....[1]....
        /*0220*/ 	.word	0x000026f0


	//   ....[2]....
        /*0224*/ 	.word	0x000029b0


	//   ....[3]....
        /*0228*/ 	.word	0x00002ac0


	//----- nvinfo : EIATTR_CRS_STACK_SIZE
	.align		4
.L_5537:
        /*022c*/ 	.byte	0x04, 0x1e
        /*022e*/ 	.short	(.L_5539 - .L_5538)
.L_5538:
        /*0230*/ 	.word	0x00000000


	//----- nvinfo : EIATTR_CBANK_PARAM_SIZE
	.align		4
.L_5539:
        /*0234*/ 	.byte	0x03, 0x19
        /*0236*/ 	.short	0x008c


	//----- nvinfo : EIATTR_PARAM_CBANK
	.align		4
        /*0238*/ 	.byte	0x04, 0x0a
        /*023a*/ 	.short	(.L_5541 - .L_5540)
	.align		4
.L_5540:
        /*023c*/ 	.word	index@(.nv.constant0._ZN4vllm25paged_attention_v2_kernelI13__nv_bfloat16hLi128ELi8ELi128ELNS_18Fp8KVCacheDataTypeE2ELb0ELi512EEEvPfS3_PT_PKS4_PKT0_SA_ifPKiSC_iPKfiiiSE_SE_iiiii)
        /*0240*/ 	.short	0x0210
        /*0242*/ 	.short	0x008c


	//----- nvinfo : EIATTR_SW_WAR
	.align		4
.L_5541:
        /*0244*/ 	.byte	0x04, 0x36
        /*0246*/ 	.short	(.L_5543 - .L_5542)
.L_5542:
        /*0248*/ 	.word	0x00000008
.L_5543:


//--------------------- .nv.info._ZN4vllm25paged_attention_v2_kernelI13__nv_bfloat16hLi120ELi8ELi128ELNS_18Fp8KVCacheDataTypeE2ELb0ELi512EEEvPfS3_PT_PKS4_PKT0_SA_ifPKiSC_iPKfiiiSE_SE_iiiii --------------------------
	.section	.nv.info._ZN4vllm25paged_attention_v2_kernelI13__nv_bfloat16hLi120ELi8ELi128ELNS_18Fp8KVCacheDataTypeE2ELb0ELi512EEEvPfS3_PT_PKS4_PKT0_SA_ifPKiSC_iPKfiiiSE_SE_iiiii,"",@"SHT_CUDA_INFO"
	.sectionflags	@""
	.align	4


	//----- nvinfo : EIATTR_CUDA_API_VERSION
	.align		4
        /*0000*/ 	.byte	0x04, 0x37
        /*0002*/ 	.short	(.L_5545 - .L_5544)
.L_5544:
        /*0004*/ 	.word	0x00000082


	//----- nvinfo : EIATTR_KPARAM_INFO
	.align		4
.L_5545:
        /*0008*/ 	.byte	0x04, 0x17
        /*000a*/ 	.short	(.L_5547 - .L_5546)
.L_5546:
        /*000c*/ 	.word	0x00000000
        /*0010*/ 	.short	0x0015
        /*0012*/ 	.short	0x0088
        /*0014*/ 	.byte	0x00, 0xf0, 0x11, 0x00


	//----- nvinfo : EIATTR_KPARAM_INFO
	.align		4
.L_5547:
        /*0018*/ 	.byte	0x04, 0x17
        /*001a*/ 	.short	(.L_5549 - .L_5548)
.L_5548:
        /*001c*/ 	.word	0x00000000
        /*0020*/ 	.short	0x0014
        /*0022*/ 	.short	0x0084
        /*0024*/ 	.byte	0x00, 0xf0, 0x11, 0x00


	//----- nvinfo : EIATTR_KPARAM_INFO
	.align		4
.L_5549:
        /*0028*/ 	.byte	0x04, 0x17
        /*002a*/ 	.short	(.L_5551 - .L_5550)
.L_5550:
        /*002c*/ 	.word	0x00000000
        /*0030*/ 	.short	0x0013
        /*0032*/ 	.short	0x0080
        /*0034*/ 	.byte	0x00, 0xf0, 0x11, 0x00


	//----- nvinfo : EIATTR_KPARAM_INFO
	.align		4
.L_5551:
        /*0038*/ 	.byte	0x04, 0x17
        /*003a*/ 	.short	(.L_5553 - .L_5552)
.L_5552:
        /*003c*/ 	.word	0x00000000
        /*0040*/ 	.short	0x0012
        /*0042*/ 	.short	0x007c
        /*0044*/ 	.byte	0x00, 0xf0, 0x11, 0x00


	//----- nvinfo : EIATTR_KPARAM_INFO
	.align		4
.L_5553:
        /*0048*/ 	.byte	0x04, 0x17
        /*004a*/ 	.short	(.L_5555 - .L_5554)
.L_5554:
        /*004c*/ 	.word	0x00000000
        /*0050*/ 	.short	0x0011
        /*0052*/ 	.short	0x0078
        /*0054*/ 	.byte	0x00, 0xf0, 0x11, 0x00


	//----- nvinfo : EIATTR_KPARAM_INFO
	.align		4
.L_5555:
        /*0058*/ 	.byte	0x04, 0x17
        /*005a*/ 	.short	(.L_5557 - .L_5556)
.L_5556:
        /*005c*/ 	.word	0x00000000
        /*0060*/ 	.short	0x0010
        /*0062*/ 	.short	0x0070
        /*0064*/ 	.byte	0x00, 0xf0, 0x21, 0x00


	//----- nvinfo : EIATTR_KPARAM_INFO
	.align		4
.L_5557:
        /*0068*/ 	.byte	0x04, 0x17
        /*006a*/ 	.short	(.L_5559 - .L_5558)
.L_5558:
        /*006c*/ 	.word	0x00000000
        /*0070*/ 	.short	0x000f
        /*0072*/ 	.short	0x0068
        /*0074*/ 	.byte	0x00, 0xf0, 0x21, 0x00


	//----- nvinfo : EIATTR_KPARAM_INFO
	.align		4
.L_5559:
        /*0078*/ 	.byte	0x04, 0x17
        /*007a*/ 	.short	(.L_5561 - .L_5560)
.L_5560:
        /*007c*/ 	.word	0x00000000
        /*0080*/ 	.short	0x000e
        /*0082*/ 	.short	0x0060
        /*0084*/ 	.byte	0x00, 0xf0, 0x11, 0x00


	//----- nvinfo : EIATTR_KPARAM_INFO
	.align		4
.L_5561:
        /*0088*/ 	.byte	0x04, 0x17
        /*008a*/ 	.short	(.L_5563 - .L_5562)
.L_5562:
        /*008c*/ 	.word	0x00000000
        /*0090*/ 	.short	0x000d
        /*0092*/ 	.short	0x005c
        /*0094*/ 	.byte	0x00, 0xf0, 0x11, 0x00


	//----- nvinfo : EIATTR_KPARAM_INFO
	.align		4
.L_5563:
        /*0098*/ 	.byte	0x04, 0x17
        /*009a*/ 	.short	(.L_5565 - .L_5564)
.L_5564:
        /*009c*/ 	.word	0x00000000
        /*00a0*/ 	.short	0x000c
        /*00a2*/ 	.short	0x0058
        /*00a4*/ 	.byte	0x00, 0xf0, 0x11, 0x00


	//----- nvinfo : EIATTR_KPARAM_INFO
	.align		4
.L_5565:
        /*00a8*/ 	.byte	0x04, 0x17
        /*00aa*/ 	.short	(.L_5567 - .L_5566)
.L_5566:
        /*00ac*/ 	.word	0x00000000
        /*00b0*/ 	.short	0x000b
        /*00b2*/ 	.short	0x0050
        /*00b4*/ 	.byte	0x00, 0xf0, 0x21, 0x00


	//----- nvinfo : EIATTR_KPARAM_INFO
	.align		4
.L_5567:
        /*00b8*/ 	.byte	0x04, 0x17
        /*00ba*/ 	.short	(.L_5569 - .L_5568)
.L_5568:
        /*00bc*/ 	.word	0x00000000
        /*00c0*/ 	.short	0x000a
        /*00c2*/ 	.short	0x0048
        /*00c4*/ 	.byte	0x00, 0xf0, 0x11, 0x00


	//----- nvinfo : EIATTR_KPARAM_INFO
	.align		4
.L_5569:
        /*00c8*/ 	.byte	0x04, 0x17
        /*00ca*/ 	.short	(.L_5571 - .L_5570)
.L_5570:
        /*00cc*/ 	.word	0x00000000
        /*00d0*/ 	.short	0x0009
        /*00d2*/ 	.short	0x0040
        /*00d4*/ 	.byte	0x00, 0xf0, 0x21, 0x00


	//----- nvinfo : EIATTR_KPARAM_INFO
	.align		4
.L_5571:
        /*00d8*/ 	.byte	0x04, 0x17
        /*00da*/ 	.short	(.L_5573 - .L_5572)
.L_5572:
        /*00dc*/ 	.word	0x00000000
        /*00e0*/ 	.short	0x0008
        /*00e2*/ 	.short	0x0038
        /*00e4*/ 	.byte	0x00, 0xf0, 0x21, 0x00


	//----- nvinfo : EIATTR_KPARAM_INFO
	.align		4
.L_5573:
        /*00e8*/ 	.byte	0x04, 0x17
        /*00ea*/ 	.short	(.L_5575 - .L_5574)
.L_5574:
        /*00ec*/ 	.word	0x00000000
        /*00f0*/ 	.short	0x0007
        /*00f2*/ 	.short	0x0034
        /*00f4*/ 	.byte	0x00, 0xf0, 0x11, 0x00


	//----- nvinfo : EIATTR_KPARAM_INFO
	.align		4
.L_5575:
        /*00f8*/ 	.byte	0x04, 0x17
        /*00fa*/ 	.short	(.L_5577 - .L_5576)
.L_5576:
        /*00fc*/ 	.word	0x00000000
        /*0100*/ 	.short	0x0006
        /*0102*/ 	.short	0x0030
        /*0104*/ 	.byte	0x00, 0xf0, 0x11, 0x00


	//----- nvinfo : EIATTR_KPARAM_INFO
	.align		4
.L_5577:
        /*0108*/ 	.byte	0x04, 0x17
        /*010a*/ 	.short	(.L_5579 - .L_5578)
.L_5578:
        /*010c*/ 	.word	0x00000000
        /*0110*/ 	.short	0x0005
        /*0112*/ 	.short	0x0028
        /*0114*/ 	.byte	0x00, 0xf0, 0x21, 0x00


	//----- nvinfo : EIATTR_KPARAM_INFO
	.align		4
.L_5579:
        /*0118*/ 	.byte	0x04, 0x17
        /*011a*/ 	.short	(.L_5581 - .L_5580)
.L_5580:
        /*011c*/ 	.word	0x00000000
        /*0120*/ 	.short	0x0004
        /*0122*/ 	.short	0x0020
        /*0124*/ 	.byte	0x00, 0xf0, 0x21, 0x00


	//----- nvinfo : EIATTR_KPARAM_INFO
	.align		4
.L_5581:
        /*0128*/ 	.byte	0x04, 0x17
        /*012a*/ 	.short	(.L_5583 - .L_5582)
.L_5582:
        /*012c*/ 	.word	0x00000000
        /*0130*/ 	.short	0x0003
        /*0132*/ 	.short	0x0018
        /*0134*/ 	.byte	0x00, 0xf0, 0x21, 0x00


	//----- nvinfo : EIATTR_KPARAM_INFO
	.align		4
.L_5583:
        /*0138*/ 	.byte	0x04, 0x17
        /*013a*/ 	.short	(.L_5585 - .L_5584)
.L_5584:
        /*013c*/ 	.word	0x00000000
        /*0140*/ 	.short	0x0002
        /*0142*/ 	.short	0x0010
        /*0144*/ 	.byte	0x00, 0xf0, 0x21, 0x00


	//----- nvinfo : EIATTR_KPARAM_INFO
	.align		4
.L_5585:
        /*0148*/ 	.byte	0x04, 0x17
        /*014a*/ 	.short	(.L_5587 - .L_5586)
.L_5586:
        /*014c*/ 	.word	0x00000000
        /*0150*/ 	.short	0x0001
        /*0152*/ 	.short	0x0008
        /*0154*/ 	.byte	0x00, 0xf0, 0x21, 0x00


	//----- nvinfo : EIATTR_KPARAM_INFO
	.align		4
.L_5587:
        /*0158*/ 	.byte	0x04, 0x17
        /*015a*/ 	.short	(.L_5589 - .L_5588)
.L_5588:
        /*015c*/ 	.word	0x00000000
        /*0160*/ 	.short	0x0000
        /*0162*/ 	.short	0x0000
        /*0164*/ 	.byte	0x00, 0xf0, 0x21, 0x00


	//----- nvinfo : EIATTR_SPARSE_MMA_MASK
	.align		4
.L_5589:
        /*0168*/ 	.byte	0x03, 0x50
        /*016a*/ 	.short	0x0000


	//----- nvinfo : EIATTR_MAXREG_COUNT
	.align		4
        /*016c*/ 	.byte	0x03, 0x1b
        /*016e*/ 	.short	0x00ff


	//----- nvinfo : EIATTR_NUM_BARRIERS
	.align		4
        /*0170*/ 	.byte	0x02, 0x4c
        /*0172*/ 	.byte	0x01
	.zero		1


	//----- nvinfo : EIATTR_EXTERNS
	.align		4
        /*0174*/ 	.byte	0x04, 0x0f
        /*0176*/ 	.short	(.L_5591 - .L_5590)


	//   ....[0]....
	.align		4
.L_5590:
        /*0178*/ 	.word	index@(__assertfail)


	//----- nvinfo : EIATTR_MERCURY_ISA_VERSION
	.align		4
.L_5591:
        /*017c*/ 	.byte	0x03, 0x5f
        /*017e*/ 	.short	0x0101


	//----- nvinfo : EIATTR_COOP_GROUP_MASK_REGIDS
	.align		4
        /*0180*/ 	.byte	0x04, 0x29
        /*0182*/ 	.short	(.L_5593 - .L_5592)


	//   ....[0]....
.L_5592:
        /*0184*/ 	.word	0xffffffff


	//   ....[1]....
        /*0188*/ 	.word	0xffffffff


	//   ....[2]....
        /*018c*/ 	.word	0xffffffff


	//   ....[3]....
        /*0190*/ 	.word	0xffffffff


	//   ....[4]....
        /*0194*/ 	.word	0xffffffff


	//   ....[5]....
        /*0198*/ 	.word	0xffffffff


	//   ....[6]....
        /*019c*/ 	.word	0xffffffff


	//   ....[7]....
        /*01a0*/ 	.word	0xffffffff


	//   ....[8]....
        /*01a4*/ 	.word	0xffffffff


	//   ....[9]....
        /*01a8*/ 	.word	0xffffffff


	//   ....[10]....
        /*01ac*/ 	.word	0xffffffff


	//   ....[11]....
        /*01b0*/ 	.word	0xffffffff


	//   ....[12]....
        /*01b4*/ 	.word	0xffffffff


	//   ....[13]....
        /*01b8*/ 	.word	0xffffffff


	//   ....[14]....
        /*01bc*/ 	.word	0x0500000f


	//   ....[15]....
        /*01c0*/ 	.word	0x0500000f


	//   ....[16]....
        /*01c4*/ 	.word	0x0500000f


	//----- nvinfo : EIATTR_COOP_GROUP_INSTR_OFFSETS
	.align		4
.L_5593:
        /*01c8*/ 	.byte	0x04, 0x28
        /*01ca*/ 	.short	(.L_5595 - .L_5594)


	//   ....[0]....
.L_5594:
        /*01cc*/ 	.word	0x00000720


	//   ....[1]....
        /*01d0*/ 	.word	0x00000750


	//   ....[2]....
        /*01d4*/ 	.word	0x00000770


	//   ....[3]....
        /*01d8*/ 	.word	0x000008c0


	//   ....[4]....
        /*01dc*/ 	.word	0x000008e0


	//   ....[5]....
        /*01e0*/ 	.word	0x00000900


	//   ....[6]....
        /*01e4*/ 	.word	0x000017b0


	//   ....[7]....
        /*01e8*/ 	.word	0x00001830


	//   ....[8]....
        /*01ec*/ 	.word	0x00001870


	//   ....[9]....
        /*01f0*/ 	.word	0x000018e0


	//   ....[10]....
        /*01f4*/ 	.word	0x00001920


	//   ....[11]....
        /*01f8*/ 	.word	0x00001970


	//   ....[12]....
        /*01fc*/ 	.word	0x00001990


	//   ....[13]....
        /*0200*/ 	.word	0x000019b0


	//   ....[14]....
        /*0204*/ 	.word	0x00002c40


	//   ....[15]....
        /*0208*/ 	.word	0x00002ca0


	//   ....[16]....
        /*020c*/ 	.word	0x00002d00


	//----- nvinfo : EIATTR_SYSCALL_OFFSETS
	.align		4
.L_5595:
        /*0210*/ 	.byte	0x04, 0x46
        /*0212*/ 	.short	(.L_5597 - .L_5596)


	//   ....[0]....
.L_5596:
        /*0214*/ 	.word	0x00002bd0


	//----- nvinfo : EIATTR_EXIT_INSTR_OFFSETS
	.align		4
.L_5597:
        /*0218*/ 	.byte	0x04, 0x1c
        /*021a*/ 	.short	(.L_5599 - .L_5598)


	//   ....[0]....
.L_5598:
        /*021c*/ 	.word	0x00000090


	//   ....[1]....
        /*0220*/ 	.word	0x00002840


	//   ....[2]....
        /*0224*/ 	.word	0x00002a50


	//   ....[3]....
        /*0228*/ 	.word	0x00002ad0


	//   ....[4]....
        /*022c*/ 	.word	0x00002be0


	//----- nvinfo : EIATTR_CRS_STACK_SIZE
	.align		4
.L_5599:
        /*0230*/ 	.byte	0x04, 0x1e
        /*0232*/ 	.short	(.L_5601 - .L_5600)
.L_5600:
        /*0234*/ 	.word	0x00000000


	//----- nvinfo : EIATTR_CBANK_PARAM_SIZE
	.align		4
.L_5601:
        /*0238*/ 	.byte	0x03, 0x19
        /*023a*/ 	.short	0x008c


	//----- nvinfo : EIATTR_PARAM_CBANK
	.align		4
        /*023c*/ 	.byte	0x04, 0x0a
        /*023e*/ 	.short	(.L_5603 - .L_5602)
	.align		4
.L_5602:
        /*0240*/ 	.word	index@(.nv.constant0._ZN4vllm25paged_attention_v2_kernelI13__nv_bfloat16hLi120ELi8ELi128ELNS_18Fp8KVCacheDataTypeE2ELb0ELi512EEEvPfS3_PT_PKS4_PKT0_SA_ifPKiSC_iPKfiiiSE_SE_iiiii)
        /*0244*/ 	.short	0x0210
        /*0246*/ 	.short	0x008c


	//----- nvinfo : EIATTR_SW_WAR
	.align		4
.L_5603:
        /*0248*/ 	.byte	0x04, 0x36
        /*024a*/ 	.short	(.L_5605 - .L_5604)
.L_5604:
        /*024c*/ 	.word	0x00000008
.L_5605:


//--------------------- .nv.info._ZN4vllm25paged_attention_v2_kernelI13__nv_bfloat16hLi112ELi8ELi128ELNS_18Fp8KVCacheDataTypeE2ELb0ELi512EEEvPfS3_PT_PKS4_PKT0_SA_ifPKiSC_iPKfiiiSE_SE_iiiii --------------------------
	.section	.nv.info._ZN4vllm25paged_attention_v2_kernelI13__nv_bfloat16hLi112ELi8ELi128ELNS_18Fp8KVCacheDataTypeE2ELb0ELi512EEEvPfS3_PT_PKS4_PKT0_SA_ifPKiSC_iPKfiiiSE_SE_iiiii,"",@"SHT_CUDA_INFO"
	.sectionflags	@""
	.align	4


	//----- nvinfo : EIATTR_CUDA_API_VERSION
	.align		4
        /*0000*/ 	.byte	0x04, 0x37
        /*0002*/ 	.short	(.L_5607 - .L_5606)
.L_5606:
        /*0004*/ 	.word	0x00000082


	//----- nvinfo : EIATTR_KPARAM_INFO
	.align		4
.L_5607:
        /*0008*/ 	.byte	0x04, 0x17
        /*000a*/ 	.short	(.L_5609 - .L_5608)
.L_5608:
        /*000c*/ 	.word	0x00000000
        /*0010*/ 	.short	0x0015
        /*0012*/ 	.short	0x0088
        /*0014*/ 	.byte	0x00, 0xf0, 0x11, 0x00


	//----- nvinfo : EIATTR_KPARAM_INFO
	.align		4
.L_5609:
        /*0018*/ 	.byte	0x04, 0x17
        /*001a*/ 	.short	(.L_5611 - .L_5610)
.L_5610:
        /*001c*/ 	.word	0x00000000
        /*0020*/ 	.short	0x0014
        /*0022*/ 	.short	0x0084
        /*0024*/ 	.byte	0x00, 0xf0, 0x11, 0x00


	//----- nvinfo : EIATTR_KPARAM_INFO
	.align		4
.L_5611:
        /*0028*/ 	.byte	0x04, 0x17
        /*002a*/ 	.short	(.L_5613 - .L_5612)
.L_5612:
        /*002c*/ 	.word	0x00000000
        /*0030*/ 	.short	0x0013
        /*0032*/ 	.short	0x0080
        /*0034*/ 	.byte	0x00, 0xf0, 0x11, 0x00


	//----- nvinfo : EIATTR_KPARAM_INFO
	.align		4
.L_5613:
        /*0038*/ 	.byte	0x04, 0x17
        /*003a*/ 	.short	(.L_5615 - .L_5614)
.L_5614:
        /*003c*/ 	.word	0x00000000
        /*0040*/ 	.short	0x0012
        /*0042*/ 	.short	0x007c
        /*0044*/ 	.byte	0x00, 0xf0, 0x11, 0x00


	//----- nvinfo : EIATTR_KPARAM_INFO
	.align		4
.L_5615:
        /*0048*/ 	.byte	0x04, 0x17
        /*004a*/ 	.short	(.L_5617 - .L_5616)
.L_5616:
        /*004c*/ 	.word	0x00000000
        /*0050*/ 	.short	0x0011
        /*0052*/ 	.short	0x0078
        /*0054*/ 	.byte	0x00, 0xf0, 0x11, 0x00


	//----- nvinfo : EIATTR_KPARAM_INFO
	.align		4
.L_5617:
        /*0058*/ 	.byte	0x04, 0x17
        /*005a*/ 	.short	(.L_5619 - .L_5618)
.L_5618:
        /*005c*/ 	.word	0x00000000
        /*0060*/ 	.short	0x0010
        /*0062*/ 	.short	0x0070
        /*0064*/ 	.byte	0x00, 0xf0, 0x21, 0x00


	//----- nvinfo : EIATTR_KPARAM_INFO
	.align		4
.L_5619:
        /*0068*/ 	.byte	0x04, 0x17
        /*006a*/ 	.short	(.L_5621 - .L_5620)
.L_5620:
        /*006c*/ 	.word	0x00000000
        /*0070*/ 	.short	0x000f
        /*0072*/ 	.short	0x0068
        /*0074*/ 	.byte	0x00, 0xf0, 0x21, 0x00


	//----- nvinfo : EIATTR_KPARAM_INFO
	.align		4
.L_5621:
        /*0078*/ 	.byte	0x04, 0x17
        /*007a*/ 	.short	(.L_5623 - .L_5622)
.L_5622:
        /*007c*/ 	.word	0x00000000
        /*0080*/ 	.short	0x000e
        /*0082*/ 	.short	0x0060
        /*0084*/ 	.byte	0x00, 0xf0, 0x11, 0x00


	//----- nvinfo : EIATTR_KPARAM_INFO
	.align		4
.L_5623:
        /*0088*/ 	.byte	0x04, 0x17
        /*008a*/ 	.short	(.L_5625 - .L_5624)
.L_5624:
        /*008c*/ 	.word	0x00000000
        /*0090*/ 	.short	0x000d
        /*0092*/ 	.short	0x005c
        /*0094*/ 	.byte	0x00, 0xf0, 0x11, 0x00


	//----- nvinfo : EIATTR_KPARAM_INFO
	.align		4
.L_5625:
        /*0098*/ 	.byte	0x04, 0x17
        /*009a*/ 	.short	(.L_5627 - .L_5626)
.L_5626:
        /*009c*/ 	.word	0x00000000
        /*00a0*/ 	.short	0x000c
        /*00a2*/ 	.short	0x0058
        /*00a4*/ 	.byte	0x00, 0xf0, 0x11, 0x00


	//----- nvinfo : EIATTR_KPARAM_INFO
	.align		4
.L_5627:
        /*00a8*/ 	.byte	0x04, 0x17
        /*00aa*/ 	.short	(.L_5629 - .L_5628)
.L_5628:
        /*00ac*/ 	.word	0x00000000
        /*00b0*/ 	.short	0x000b
        /*00b2*/ 	.short	0x0050
        /*00b4*/ 	.byte	0x00, 0xf0, 0x21, 0x00


	//----- nvinfo : EIATTR_KPARAM_INFO
	.align		4
.L_5629:
        /*00b8*/ 	.byte	0x04, 0x17
        /*00ba*/ 	.short	(.L_5631 - .L_5630)
.L_5630:
        /*00bc*/ 	.word	0x00000000
        /*00c0*/ 	.short	0x000a
        /*00c2*/ 	.short	0x0048
        /*00c4*/ 	.byte	0x00, 0xf0, 0x11, 0x00


	//----- nvinfo : EIATTR_KPARAM_INFO
	.align		4
.L_5631:
        /*00c8*/ 	.byte	0x04, 0x17
        /*00ca*/ 	.short	(.L_5633 - .L_5632)
.L_5632:
        /*00cc*/ 	.word	0x00000000
        /*00d0*/ 	.short	0x0009
        /*00d2*/ 	.short	0x0040
        /*00d4*/ 	.byte	0x00, 0xf0, 0x21, 0x00


	//----- nvinfo : EIATTR_KPARAM_INFO
	.align		4
.L_5633:
        /*00d8*/ 	.byte	0x04, 0x17
        /*00da*/ 	.short	(.L_5635 - .L_5634)
.L_5634:
        /*00dc*/ 	.word	0x00000000
        /*00e0*/ 	.short	0x0008
        /*00e2*/ 	.short	0x0038
        /*00e4*/ 	.byte	0x00, 0xf0, 0x21, 0x00


	//----- nvinfo : EIATTR_KPARAM_INFO
	.align		4
.L_5635:
        /*00e8*/ 	.byte	0x04, 0x17
        /*00ea*/ 	.short	(.L_5637 - .L_5636)
.L_5636:
        /*00ec*/ 	.word	0x00000000
        /*00f0*/ 	.short	0x0007
        /*00f2*/ 	.short	0x0034
        /*00f4*/ 	.byte	0x00, 0xf0, 0x11, 0x00


	//----- nvinfo : EIATTR_KPARAM_INFO
	.align		4
.L_5637:
        /*00f8*/ 	.byte	0x04, 0x17
        /*00fa*/ 	.short	(.L_5639 - .L_5638)
.L_5638:
        /*00fc*/ 	.word	0x00000000
        /*0100*/ 	.short	0x0006
        /*0102*/ 	.short	0x0030
        /*0104*/ 	.byte	0x00, 0xf0, 0x11, 0x00


	//----- nvinfo : EIATTR_KPARAM_INFO
	.align		4
.L_5639:
        /*0108*/ 	.byte	0x04, 0x17
        /*010a*/ 	.short	(.L_5641 - .L_5640)
.L_5640:
        /*010c*/ 	.word	0x00000000
        /*0110*/ 	.short	0x0005
        /*0112*/ 	.short	0x0028
        /*0114*/ 	.byte	0x00, 0xf0, 0x21, 0x00


	//----- nvinfo : EIATTR_KPARAM_INFO
	.align		4
.L_5641:
        /*0118*/ 	.byte	0x04, 0x17
        /*011a*/ 	.short	(.L_5643 - .L_5642)
.L_5642:
        /*011c*/ 	.word	0x00000000
        /*0120*/ 	.short	0x0004
        /*0122*/ 	.short	0x0020
        /*0124*/ 	.byte	0x00, 0xf0, 0x21, 0x00


	//----- nvinfo : EIATTR_KPARAM_INFO
	.align		4
.L_5643:
        /*0128*/ 	.byte	0x04, 0x17
        /*012a*/ 	.short	(.L_5645 - .L_5644)
.L_5644:
        /*012c*/ 	.word	0x00000000
        /*0130*/ 	.short	0x0003
        /*0132*/ 	.short	0x0018
        /*0134*/ 	.byte	0x00, 0xf0, 0x21, 0x00


	//----- nvinfo : EIATTR_KPARAM_INFO
	.align		4
.L_5645:
        /*0138*/ 	.byte	0x04, 0x17
        /*013a*/ 	.short	(.L_5647 - .L_5646)
.L_5646:
        /*013c*/ 	.word	0x00000000
        /*0140*/ 	.short	0x0002
        /*0142*/ 	.short	0x0010
        /*0144*/ 	.byte	0x00, 0xf0, 0x21, 0x00


	//----- nvinfo : EIATTR_KPARAM_INFO
	.align		4
.L_5647:
        /*0148*/ 	.byte	0x04, 0x17
        /*014a*/ 	.short	(.L_5649 - .L_5648)
.L_5648:
        /*014c*/ 	.word	0x00000000
        /*0150*/ 	.short	0x0001
        /*0152*/ 	.short	0x0008
        /*0154*/ 	.byte	0x00, 0xf0, 0x21, 0x00


	//----- nvinfo : EIATTR_KPARAM_INFO
	.align		4
.L_5649:
        /*0158*/ 	.byte	0x04, 0x17
        /*015a*/ 	.short	(.L_5651 - .L_5650)
.L_5650:
        /*015c*/ 	.word	0x00000000
        /*0160*/ 	.short	0x0000
        /*0162*/ 	.short	0x0000
        /*0164*/ 	.byte	0x00, 0xf0, 0x21, 0x00


	//----- nvinfo : EIATTR_SPARSE_MMA_MASK
	.align		4
.L_5651:
        /*0168*/ 	.byte	0x03, 0x50
        /*016a*/ 	.short	0x0000


	//----- nvinfo : EIATTR_MAXREG_COUNT
	.align		4
        /*016c*/ 	.byte	0x03, 0x1b
        /*016e*/ 	.short	0x00ff


	//----- nvinfo : EIATTR_NUM_BARRIERS
	.align		4
        /*0170*/ 	.byte	0x02, 0x4c
        /*0172*/ 	.byte	0x01
	.zero		1


	//----- nvinfo : EIATTR_EXTERNS
	.align		4
        /*0174*/ 	.byte	0x04, 0x0f
        /*0176*/ 	.short	(.L_5653 - .L_5652)


	//   ....[0]....
	.align		4
.L_5652:
        /*0178*/ 	.word	index@(__assertfail)


	//----- nvinfo : EIATTR_MERCURY_ISA_VERSION
	.align		4
.L_5653:
        /*017c*/ 	.byte	0x03, 0x5f
        /*017e*/ 	.short	0x0101


	//----- nvinfo : EIATTR_COOP_GROUP_MASK_REGIDS
	.align		4
        /*0180*/ 	.byte	0x04, 0x29
        /*0182*/ 	.short	(.L_5655 - .L_5654)


	//   ....[0]....
.L_5654:
        /*0184*/ 	.word	0xffffffff


	//   ....[1]....
        /*0188*/ 	.word	0xffffffff


	//   ....[2]....
        /*018c*/ 	.word	0xffffffff


	//   ....[3]....
        /*0190*/ 	.word	0xffffffff


	//   ....[4]....
        /*0194*/ 	.word	0xffffffff


	//   ....[5]....
        /*0198*/ 	.word	0xffffffff


	//   ....[6]....
        /*019c*/ 	.word	0xffffffff


	//   ....[7]....
        /*01a0*/ 	.word	0xffffffff


	//   ....[8]....
        /*01a4*/ 	.word	0xffffffff


	//   ....[9]....
        /*01a8*/ 	.word	0xffffffff


	//   ....[10]....
        /*01ac*/ 	.word	0xffffffff


	//   ....[11]....
        /*01b0*/ 	.word	0xffffffff


	//   ....[12]....
        /*01b4*/ 	.word	0xffffffff


	//   ....[13]....
        /*01b8*/ 	.word	0xffffffff


	//   ....[14]....
        /*01bc*/ 	.word	0x0500000f


	//   ....[15]....
        /*01c0*/ 	.word	0x0500000f


	//   ....[16]....
        /*01c4*/ 	.word	0x0500000f


	//----- nvinfo : EIATTR_COOP_GROUP_INSTR_OFFSETS
	.align		4
.L_5655:
        /*01c8*/ 	.byte	0x04, 0x28
        /*01ca*/ 	.short	(.L_5657 - .L_5656)


	//   ....[0]....
.L_5656:
        /*01cc*/ 	.word	0x00000720


	//   ....[1]....
        /*01d0*/ 	.word	0x00000750


	//   ....[2]....
        /*01d4*/ 	.word	0x00000770


	//   ....[3]....
        /*01d8*/ 	.word	0x000008c0


	//   ....[4]....
        /*01dc*/ 	.word	0x000008e0


	//   ....[5]....
        /*01e0*/ 	.word	0x00000900


	//   ....[6]....
        /*01e4*/ 	.word	0x000017b0


	//   ....[7]....
        /*01e8*/ 	.word	0x00001830


	//   ....[8]....
        /*01ec*/ 	.word	0x00001870


	//   ....[9]....
        /*01f0*/ 	.word	0x000018e0


	//   ....[10]....
        /*01f4*/ 	.word	0x00001920


	//   ....[11]....
        /*01f8*/ 	.word	0x00001970


	//   ....[12]....
        /*01fc*/ 	.word	0x00001990


	//   ....[13]....
        /*0200*/ 	.word	0x000019b0


	//   ....[14]....
        /*0204*/ 	.word	0x00002c40


	//   ....[15]....
        /*0208*/ 	.word	0x00002ca0


	//   ....[16]....
        /*020c*/ 	.word	0x00002d00


	//----- nvinfo : EIATTR_SYSCALL_OFFSETS
	.align		4
.L_5657:
        /*0210*/ 	.byte	0x04, 0x46
        /*0212*/ 	.short	(.L_5659 - .L_5658)


	//   ....[0]....
.L_5658:
        /*0214*/ 	.word	0x00002bd0


	//----- nvinfo : EIATTR_EXIT_INSTR_OFFSETS
	.align		4
.L_5659:
        /*0218*/ 	.byte	0x04, 0x1c
        /*021a*/ 	.short	(.L_5661 - .L_5660)


	//   ....[0]....
.L_5660:
        /*021c*/ 	.word	0x00000090


	//   ....[1]....
        /*0220*/ 	.word	0x00002840


	//   ....[2]....
        /*0224*/ 	.word	0x00002a50


	//   ....[3]....
        /*0228*/ 	.word	0x00002ad0


	//   ....[4]....
        /*022c*/ 	.word	0x00002be0


	//----- nvinfo : EIATTR_CRS_STACK_SIZE
	.align		4
.L_5661:
        /*0230*/ 	.byte	0x04, 0x1e
        /*0232*/ 	.short	(.L_5663 - .L_5662)
.L_5662:
        /*0234*/ 	.word	0x00000000


	//----- nvinfo : EIATTR_CBANK_PARAM_SIZE
	.align		4
.L_5663:
        /*0238*/ 	.byte	0x03, 0x19
        /*023a*/ 	.short	0x008c


	//----- nvinfo : EIATTR_PARAM_CBANK
	.align		4
        /*023c*/ 	.byte	0x04, 0x0a
        /*023e*/ 	.short	(.L_5665 - .L_5664)
	.align		4
.L_5664:
        /*0240*/ 	.word	index@(.nv.constant0._ZN4vllm25paged_attention_v2_kernelI13__nv_bfloat16hLi112ELi8ELi128ELNS_18Fp8KVCacheDataTypeE2ELb0ELi512EEEvPfS3_PT_PKS4_PKT0_SA_ifPKiSC_iPKfiiiSE_SE_iiiii)
        /*0244*/ 	.short	0x0210
        /*0246*/ 	.short	0x008c


	//----- nvinfo : EIATTR_SW_WAR
	.align		4
.L_5665:
        /*0248*/ 	.byte	0x04, 0x36
        /*024a*/ 	.short	(.L_5667 - .L_5666)
.L_5666:
        /*024c*/ 	.word	0x00000008
.L_5667:


//--------------------- .nv.info._ZN4vllm25paged_attention_v2_kernelI13__nv_bfloat16hLi96ELi8ELi128ELNS_18Fp8KVCacheDataTypeE2ELb0ELi512EEEvPfS3_PT_PKS4_PKT0_SA_ifPKiSC_iPKfiiiSE_SE_iiiii --------------------------
	.section	.nv.info._ZN4vllm25paged_attention_v2_kernelI13__nv_bfloat16hLi96ELi8ELi128ELNS_18Fp8KVCacheDataTypeE2ELb0ELi512EEEvPfS3_PT_PKS4_PKT0_SA_ifPKiSC_iPKfiiiSE_SE_iiiii,"",@"SHT_CUDA_INFO"
	.sectionflags	@""
	.align	4


	//----- nvinfo : EIATTR_CUDA_API_VERSION
	.align		4
        /*0000*/ 	.byte	0x04, 0x37
        /*0002*/ 	.short	(.L_5669 - .L_5668)
.L_5668:
        /*0004*/ 	.word	0x00000082


	//----- nvinfo : EIATTR_KPARAM_INFO
	.align		4
.L_5669:
        /*0008*/ 	.byte	0x04, 0x17
        /*000a*/ 	.short	(.L_5671 - .L_5670)
.L_5670:
        /*000c*/ 	.word	0x00000000
        /*0010*/ 	.short	0x0015
        /*0012*/ 	.short	0x0088
        /*0014*/ 	.byte	0x00, 0xf0, 0x11, 0x00


	//----- nvinfo : EIATTR_KPARAM_INFO
	.align		4
.L_5671:
        /*0018*/ 	.byte	0x04, 0x17
        /*001a*/ 	.short	(.L_5673 - .L_5672)
.L_5672:
        /*001c*/ 	.word	0x00000000
        /*0020*/ 	.short	0x0014
        /*0022*/ 	.short	0x0084
        /*0024*/ 	.byte	0x00, 0xf0, 0x11, 0x00


	//----- nvinfo : EIATTR_KPARAM_INFO
	.align		4
.L_5673:
        /*0028*/ 	.byte	0x04, 0x17
        /*002a*/ 	.short	(.L_5675 - .L_5674)
.L_5674:
        /*002c*/ 	.word	0x00000000
        /*0030*/ 	.short	0x0013
        /*0032*/ 	.short	0x0080
        /*0034*/ 	.byte	0x00, 0xf0, 0x11, 0x00


	//----- nvinfo : EIATTR_KPARAM_INFO
	.align		4
.L_5675:
        /*0038*/ 	.byte	0x04, 0x17
        /*003a*/ 	.short	(.L_5677 - .L_5676)
.L_5676:
        /*003c*/ 	.word	0x00000000
        /*0040*/ 	.short	0x0012
        /*0042*/ 	.short	0x007c
        /*0044*/ 	.byte	0x00, 0xf0, 0x11, 0x00


	//----- nvinfo : EIATTR_KPARAM_INFO
	.align		4
.L_5677:
        /*0048*/ 	.byte	0x04, 0x17
        /*004a*/ 	.short	(.L_5679 - .L_5678)
.L_5678:
        /*004c*/ 	.word	0x00000000
        /*0050*/ 	.short	0x0011
        /*0052*/ 	.short	0x0078
        /*0054*/ 	.byte	0x00, 0xf0, 0x11, 0x00


	//----- nvinfo : EIATTR_KPARAM_INFO
	.align		4
.L_5679:
        /*0058*/ 	.byte	0x04, 0x17
        /*005a*/ 	.short	(.L_5681 - .L_5680)
.L_5680:
        /*005c*/ 	.word	0x00000000
        /*0060*/ 	.short	0x0010
        /*0062*/ 	.short	0x0070
        /*0064*/ 	.byte	0x00, 0xf0, 0x21, 0x00


	//----- nvinfo : EIATTR_KPARAM_INFO
	.align		4
.L_5681:
        /*0068*/ 	.byte	0x04, 0x17
        /*006a*/ 	.short	(.L_5683 - .L_5682)
.L_5682:
        /*006c*/ 	.word	0x00000000
        /*0070*/ 	.short	0x000f
        /*0072*/ 	.short	0x0068
        /*0074*/ 	.byte	0x00, 0xf0, 0x21, 0x00


	//----- nvinfo : EIATTR_KPARAM_INFO
	.align		4
.L_5683:
        /*0078*/ 	.byte	0x04, 0x17
        /*007a*/ 	.short	(.L_5685 - .L_5684)
.L_5684:
        /*007c*/ 	.word	0x00000000
        /*0080*/ 	.short	0x000e
        /*0082*/ 	.short	0x0060
        /*0084*/ 	.byte	0x00, 0xf0, 0x11, 0x00


	//----- nvinfo : EIATTR_KPARAM_INFO
	.align		4
.L_5685:
        /*0088*/ 	.byte	0x04, 0x17
        /*008a*/ 	.short	(.L_5687 - .L_5686)
.L_5686:
        /*008c*/ 	.word	0x00000000
        /*0090*/ 	.short	0x000d
        /*0092*/ 	.short	0x005c
        /*0094*/ 	.byte	0x00, 0xf0, 0x11, 0x00


	//----- nvinfo : EIATTR_KPARAM_INFO
	.align		4
.L_5687:
        /*0098*/ 	.byte	0x04, 0x17
        /*009a*/ 	.short	(.L_5689 - .L_5688)
.L_5688:
        /*009c*/ 	.word	0x00000000
        /*00a0*/ 	.short	0x000c
        /*00a2*/ 	.short	0x0058
        /*00a4*/ 	.byte	0x00, 0xf0, 0x11, 0x00


	//----- nvinfo : EIATTR_KPARAM_INFO
	.align		4
.L_5689:
        /*00a8*/ 	.byte	0x04, 0x17
        /*00aa*/ 	.short	(.L_5691 - .L_5690)
.L_5690:
        /*00ac*/ 	.word	0x00000000
        /*00b0*/ 	.short	0x000b
        /*00b2*/ 	.short	0x0050
        /*00b4*/ 	.byte	0x00, 0xf0, 0x21, 0x00


	//----- nvinfo : EIATTR_KPARAM_INFO
	.align		4
.L_5691:
        /*00b8*/ 	.byte	0x04, 0x17
        /*00ba*/ 	.short	(.L_5693 - .L_5692)
.L_5692:
        /*00bc*/ 	.word	0x00000000
        /*00c0*/ 	.short	0x000a
        /*00c2*/ 	.short	0x0048
        /*00c4*/ 	.byte	0x00, 0xf0, 0x11, 0x00


	//----- nvinfo : EIATTR_KPARAM_INFO
	.align		4
.L_5693:
        /*00c8*/ 	.byte	0x04, 0x17
        /*00ca*/ 	.short	(.L_5695 - .L_5694)
.L_5694:
        /*00cc*/ 	.word	0x00000000
        /*00d0*/ 	.short	0x0009
        /*00d2*/ 	.short	0x0040
        /*00d4*/ 	.byte	0x00, 0xf0, 0x21, 0x00


	//----- nvinfo : EIATTR_KPARAM_INFO
	.align		4
.L_5695:
        /*00d8*/ 	.byte	0x04, 0x17
        /*00da*/ 	.short	(.L_5697 - .L_5696)
.L_5696:
        /*00dc*/ 	.word	0x00000000
        /*00e0*/ 	.short	0x0008
        /*00e2*/ 	.short	0x0038
        /*00e4*/ 	.byte	0x00, 0xf0, 0x21, 0x00


	//----- nvinfo : EIATTR_KPARAM_INFO
	.align		4
.L_5697:
        /*00e8*/ 	.byte	0x04, 0x17
        /*00ea*/ 	.short	(.L_5699 - .L_5698)
.L_5698:
        /*00ec*/ 	.word	0x00000000
        /*00f0*/ 	.short	0x0007
        /*00f2*/ 	.short	0x0034
        /*00f4*/ 	.byte	0x00, 0xf0, 0x11, 0x00


	//----- nvinfo : EIATTR_KPARAM_INFO
	.align		4
.L_5699:
        /*00f8*/ 	.byte	0x04, 0x17
        /*00fa*/ 	.short	(.L_5701 - .L_5700)
.L_5700:
        /*00fc*/ 	.word	0x00000000
        /*0100*/ 	.short	0x0006
        /*0102*/ 	.short	0x0030
        /*0104*/ 	.byte	0x00, 0xf0, 0x11, 0x00


	//----- nvinfo : EIATTR_KPARAM_INFO
	.align		4
.L_5701:
        /*0108*/ 	.byte	0x04, 0x17
        /*010a*/ 	.short	(.L_5703 - .L_5702)
.L_5702:
        /*010c*/ 	.word	0x00000000
        /*0110*/ 	.short	0x0005
        /*0112*/ 	.short	0x0028
        /*0114*/ 	.byte	0x00, 0xf0, 0x21, 0x00


	//----- nvinfo : EIATTR_KPARAM_INFO
	.align		4
.L_5703:
        /*0118*/ 	.byte	0x04, 0x17
        /*011a*/ 	.short	(.L_5705 - .L_5704)
.L_5704:
        /*011c*/ 	.word	0x00000000
        /*0120*/ 	.short	0x0004
        /*0122*/ 	.short	0x0020
        /*0124*/ 	.byte	0x00, 0xf0, 0x21, 0x00


	//----- nvinfo : EIATTR_KPARAM_INFO
	.align		4
.L_5705:
        /*0128*/ 	.byte	0x04, 0x17
        /*012a*/ 	.short	(.L_5707 - .L_5706)
.L_5706:
        /*012c*/ 	.word	0x00000000
        /*0130*/ 	.short	0x0003
        /*0132*/ 	.short	0x0018
        /*0134*/ 	.byte	0x00, 0xf0, 0x21, 0x00


	//----- nvinfo : EIATTR_KPARAM_INFO
	.align		4
.L_5707:
        /*0138*/ 	.byte	0x04, 0x17
        /*013a*/ 	.short	(.L_5709 - .L_5708)
.L_5708:
        /*013c*/ 	.word	0x00000000
        /*0140*/ 	.short	0x0002
        /*0142*/ 	.short	0x0010
        /*0144*/ 	.byte	0x00, 0xf0, 0x21, 0x00


	//----- nvinfo : EIATTR_KPARAM_INFO
	.align		4
.L_5709:
        /*0148*/ 	.byte	0x04, 0x17
        /*014a*/ 	.short	(.L_5711 - .L_5710)
.L_5710:
        /*014c*/ 	.word	0x00000000
        /*0150*/ 	.short	0x0001
        /*0152*/ 	.short	0x0008
        /*0154*/ 	.byte	0x00, 0xf0, 0x21, 0x00


	//----- nvinfo : EIATTR_KPARAM_INFO
	.align		4
.L_5711:
        /*0158*/ 	.byte	0x04, 0x17
        /*015a*/ 	.short	(.L_5713 - .L_5712)
.L_5712:
        /*015c*/ 	.word	0x00000000
        /*0160*/ 	.short	0x0000
        /*0162*/ 	.short	0x0000
        /*0164*/ 	.byte	0x00, 0xf0, 0x21, 0x00


	//----- nvinfo : EIATTR_SPARSE_MMA_MASK
	.align		4
.L_5713:
        /*0168*/ 	.byte	0x03, 0x50
        /*016a*/ 	.short	0x0000


	//----- nvinfo : EIATTR_MAXREG_COUNT
	.align		4
        /*016c*/ 	.byte	0x03, 0x1b
        /*016e*/ 	.short	0x00ff


	//----- nvinfo : EIATTR_NUM_BARRIERS
	.align		4
        /*0170*/ 	.byte	0x02, 0x4c
        /*0172*/ 	.byte	0x01
	.zero		1


	//----- nvinfo : EIATTR_EXTERNS
	.align		4
        /*0174*/ 	.byte	0x04, 0x0f
        /*0176*/ 	.short	(.L_5715 - .L_5714)


	//   ....[0]....
	.align		4
.L_5714:
        /*0178*/ 	.word	index@(__assertfail)


	//----- nvinfo : EIATTR_MERCURY_ISA_VERSION
	.align		4
.L_5715:
        /*017c*/ 	.byte	0x03, 0x5f
        /*017e*/ 	.short	0x0101


	//----- nvinfo : EIATTR_COOP_GROUP_MASK_REGIDS
	.align		4
        /*0180*/ 	.byte	0x04, 0x29
        /*0182*/ 	.short	(.L_5717 - .L_5716)


	//   ....[0]....
.L_5716:
        /*0184*/ 	.word	0xffffffff


	//   ....[1]....
        /*0188*/ 	.word	0xffffffff


	//   ....[2]....
        /*018c*/ 	.word	0xffffffff


	//   ....[3]....
        /*0190*/ 	.word	0xffffffff


	//   ....[4]....
        /*0194*/ 	.word	0xffffffff


	//   ....[5]....
        /*0198*/ 	.word	0xffffffff


	//   ....[6]....
        /*019c*/ 	.word	0xffffffff


	//   ....[7]....
        /*01a0*/ 	.word	0xffffffff


	//   ....[8]....
        /*01a4*/ 	.word	0xffffffff


	//   ....[9]....
        /*01a8*/ 	.word	0xffffffff


	//   ....[10]....
        /*01ac*/ 	.word	0xffffffff


	//   ....[11]....
        /*01b0*/ 	.word	0xffffffff


	//   ....[12]....
        /*01b4*/ 	.word	0xffffffff


	//   ....[13]....
        /*01b8*/ 	.word	0xffffffff


	//   ....[14]....
        /*01bc*/ 	.word	0x0500000f


	//   ....[15]....
        /*01c0*/ 	.word	0x0500000f


	//   ....[16]....
        /*01c4*/ 	.word	0x0500000f


	//----- nvinfo : EIATTR_COOP_GROUP_INSTR_OFFSETS
	.align		4
.L_5717:
        /*01c8*/ 	.byte	0x04, 0x28
        /*01ca*/ 	.short	(.L_5719 - .L_5718)


	//   ....[0]....
.L_5718:
        /*01cc*/ 	.word	0x00000720


	//   ....[1]....
        /*01d0*/ 	.word	0x00000750


	//   ....[2]....
        /*01d4*/ 	.word	0x00000770


	//   ....[3]....
        /*01d8*/ 	.word	0x000008c0


	//   ....[4]....
        /*01dc*/ 	.word	0x000008e0


	//   ....[5]....
        /*01e0*/ 	.word	0x00000900


	//   ....[6]....
        /*01e4*/ 	.word	0x000017b0


	//   ....[7]....
        /*01e8*/ 	.word	0x00001830


	//   ....[8]....
        /*01ec*/ 	.word	0x00001870


	//   ....[9]....
        /*01f0*/ 	.word	0x000018e0


	//   ....[10]....
        /*01f4*/ 	.word	0x00001920


	//   ....[11]....
        /*01f8*/ 	.word	0x00001970


	//   ....[12]....
        /*01fc*/ 	.word	0x00001990


	//   ....[13]....
        /*0200*/ 	.word	0x000019b0


	//   ....[14]....
        /*0204*/ 	.word	0x00002a40


	//   ....[15]....
        /*0208*/ 	.word	0x00002aa0


	//   ....[16]....
        /*020c*/ 	.word	0x00002b00


	//----- nvinfo : EIATTR_SYSCALL_OFFSETS
	.align		4
.L_5719:
        /*0210*/ 	.byte	0x04, 0x46
        /*0212*/ 	.short	(.L_5721 - .L_5720)


	//   ....[0]....
.L_5720:
        /*0214*/ 	.word	0x000029d0


	//----- nvinfo : EIATTR_EXIT_INSTR_OFFSETS
	.align		4
.L_5721:
        /*0218*/ 	.byte	0x04, 0x1c
        /*021a*/ 	.short	(.L_5723 - .L_5722)


	//   ....[0]....
.L_5722:
        /*021c*/ 	.word	0x00000090


	//   ....[1]....
        /*0220*/ 	.word	0x000026a0


	//   ....[2]....
        /*0224*/ 	.word	0x000028d0


	//   ....[3]....
        /*0228*/ 	.word	0x000029e0


	//----- nvinfo : EIATTR_CRS_STACK_SIZE
	.align		4
.L_5723:
        /*022c*/ 	.byte	0x04, 0x1e
        /*022e*/ 	.short	(.L_5725 - .L_5724)
.L_5724:
        /*0230*/ 	.word	0x00000000


	//----- nvinfo : EIATTR_CBANK_PARAM_SIZE
	.align		4
.L_5725:
        /*0234*/ 	.byte	0x03, 0x19
        /*0236*/ 	.short	0x008c


	//----- nvinfo : EIATTR_PARAM_CBANK
	.align		4
        /*0238*/ 	.byte	0x04, 0x0a
        /*023a*/ 	.short	(.L_5727 - .L_5726)
	.align		4
.L_5726:
        /*023c*/ 	.word	index@(.nv.constant0._ZN4vllm25paged_attention_v2_kernelI13__nv_bfloat16hLi96ELi8ELi128ELNS_18Fp8KVCacheDataTypeE2ELb0ELi512EEEvPfS3_PT_PKS4_PKT0_SA_ifPKiSC_iPKfiiiSE_SE_iiiii)
        /*0240*/ 	.short	0x0210
        /*0242*/ 	.short	0x008c


	//----- nvinfo : EIATTR_SW_WAR
	.align		4
.L_5727:
        /*0244*/ 	.byte	0x04, 0x36
        /*0246*/ 	.short	(.L_5729 - .L_5728)
.L_5728:
        /*0248*/ 	.word	0x00000008
.L_5729:


//--------------------- .nv.info._ZN4vllm25paged_attention_v2_kernelI13__nv_bfloat16hLi80ELi8ELi128ELNS_18Fp8KVCacheDataTypeE2ELb0ELi512EEEvPfS3_PT_PKS4_PKT0_SA_ifPKiSC_iPKfiiiSE_SE_iiiii --------------------------
	.section	.nv.info._ZN4vllm25paged_attention_v2_kernelI13__nv_bfloat16hLi80ELi8ELi128ELNS_18Fp8KVCacheDataTypeE2ELb0ELi512EEEvPfS3_PT_PKS4_PKT0_SA_ifPKiSC_iPKfiiiSE_SE_iiiii,"",@"SHT_CUDA_INFO"
	.sectionflags	@""
	.align	4


	//----- nvinfo : EIATTR_CUDA_API_VERSION
	.align		4
        /*0000*/ 	.byte	0x04, 0x37
        /*0002*/ 	.short	(.L_5731 - .L_5730)
.L_5730:
        /*0004*/ 	.word	0x00000082


	//----- nvinfo : EIATTR_KPARAM_INFO
	.align		4
.L_5731:
        /*0008*/ 	.byte	0x04, 0x17
        /*000a*/ 	.short	(.L_5733 - .L_5732)
.L_5732:
        /*000c*/ 	.word	0x00000000
        /*0010*/ 	.short	0x0015
        /*0012*/ 	.short	0x0088
        /*0014*/ 	.byte	0x00, 0xf0, 0x11, 0x00


	//----- nvinfo : EIATTR_KPARAM_INFO
	.align		4
.L_5733:
        /*0018*/ 	.byte	0x04, 0x17
        /*001a*/ 	.short	(.L_5735 - .L_5734)
.L_5734:
        /*001c*/ 	.word	0x00000000
        /*0020*/ 	.short	0x0014
        /*0022*/ 	.short	0x0084
        /*0024*/ 	.byte	0x00, 0xf0, 0x11, 0x00


	//----- nvinfo : EIATTR_KPARAM_INFO
	.align		4
.L_5735:
        /*0028*/ 	.byte	0x04, 0x17
        /*002a*/ 	.short	(.L_5737 - .L_5736)
.L_5736:
        /*002c*/ 	.word	0x00000000
        /*0030*/ 	.short	0x0013
        /*0032*/ 	.short	0x0080
        /*0034*/ 	.byte	0x00, 0xf0, 0x11, 0x00


	//----- nvinfo : EIATTR_KPARAM_INFO
	.align		4
.L_5737:
        /*0038*/ 	.byte	0x04, 0x17
        /*003a*/ 	.short	(.L_5739 - .L_5738)
.L_5738:
        /*003c*/ 	.word	0x00000000
        /*0040*/ 	.short	0x0012
        /*0042*/ 	.short	0x007c
        /*0044*/ 	.byte	0x00, 0xf0, 0x11, 0x00


	//----- nvinfo : EIATTR_KPARAM_INFO
	.align		4
.L_5739:
        /*0048*/ 	.byte	0x04, 0x17
        /*004a*/ 	.short	(.L_5741 - .L_5740)
.L_5740:
        /*004c*/ 	.word	0x00000000
        /*0050*/ 	.short	0x0011
        /*0052*/ 	.short	0x0078
        /*0054*/ 	.byte	0x00, 0xf0, 0x11, 0x00


	//----- nvinfo : EIATTR_KPARAM_INFO
	.align		4
.L_5741:
        /*0058*/ 	.byte	0x04, 0x17
        /*005a*/ 	.short	(.L_5743 - .L_5742)
.L_5742:
        /*005c*/ 	.word	0x00000000
        /*0060*/ 	.short	0x0010
        /*0062*/ 	.short	0x0070
        /*0064*/ 	.byte	0x00, 0xf0, 0x21, 0x00


	//----- nvinfo : EIATTR_KPARAM_INFO
	.align		4
.L_5743:
        /*0068*/ 	.byte	0x04, 0x17
        /*006a*/ 	.short	(.L_5745 - .L_5744)
.L_5744:
        /*006c*/ 	.word	0x00000000
        /*0070*/ 	.short	0x000f
        /*0072*/ 	.short	0x0068
        /*0074*/ 	.byte	0x00, 0xf0, 0x21, 0x00


	//----- nvinfo : EIATTR_KPARAM_INFO
	.align		4
.L_5745:
        /*0078*/ 	.byte	0x04, 0x17
        /*007a*/ 	.short	(.L_5747 - .L_5746)
.L_5746:
        /*007c*/ 	.word	0x00000000
        /*0080*/ 	.short	0x000e
        /*0082*/ 	.short	0x0060
        /*0084*/ 	.byte	0x00, 0xf0, 0x11, 0x00


	//----- nvinfo : EIATTR_KPARAM_INFO
	.align		4
.L_5747:
        /*0088*/ 	.byte	0x04, 0x17
        /*008a*/ 	.short	(.L_5749 - .L_5748)
.L_5748:
        /*008c*/ 	.word	0x00000000
        /*0090*/ 	.short	0x000d
        /*0092*/ 	.short	0x005c
        /*0094*/ 	.byte	0x00, 0xf0, 0x11, 0x00


	//----- nvinfo : EIATTR_KPARAM_INFO
	.align		4
.L_5749:
        /*0098*/ 	.byte	0x04, 0x17
        /*009a*/ 	.short	(.L_5751 - .L_5750)
.L_5750:
        /*009c*/ 	.word	0x00000000
        /*00a0*/ 	.short	0x000c
        /*00a2*/ 	.short	0x0058
        /*00a4*/ 	.byte	0x00, 0xf0, 0x11, 0x00


	//----- nvinfo : EIATTR_KPARAM_INFO
	.align		4
.L_5751:
        /*00a8*/ 	.byte	0x04, 0x17
        /*00aa*/ 	.short	(.L_5753 - .L_5752)
.L_5752:
        /*00ac*/ 	.word	0x00000000
        /*00b0*/ 	.short	0x000b
        /*00b2*/ 	.short	0x0050
        /*00b4*/ 	.byte	0x00, 0xf0, 0x21, 0x00


	//----- nvinfo : EIATTR_KPARAM_INFO
	.align		4
.L_5753:
        /*00b8*/ 	.byte	0x04, 0x17
        /*00ba*/ 	.short	(.L_5755 - .L_5754)
.L_5754:
        /*00bc*/ 	.word	0x00000000
        /*00c0*/ 	.short	0x000a
        /*00c2*/ 	.short	0x0048
        /*00c4*/ 	.byte	0x00, 0xf0, 0x11, 0x00


	//----- nvinfo : EIATTR_KPARAM_INFO
	.align		4
.L_5755:
        /*00c8*/ 	.byte	0x04, 0x17
        /*00ca*/ 	.short	(.L_5757 - .L_5756)
.L_5756:
        /*00cc*/ 	.word	0x00000000
        /*00d0*/ 	.short	0x0009
        /*00d2*/ 	.short	0x0040
        /*00d4*/ 	.byte	0x00, 0xf0, 0x21, 0x00


	//----- nvinfo : EIATTR_KPARAM_INFO
	.align		4
.L_5757:
        /*00d8*/ 	.byte	0x04, 0x17
        /*00da*/ 	.short	(.L_5759 - .L_5758)
.L_5758:
        /*00dc*/ 	.word	0x00000000
        /*00e0*/ 	.short	0x0008
        /*00e2*/ 	.short	0x0038
        /*00e4*/ 	.byte	0x00, 0xf0, 0x21, 0x00


	//----- nvinfo : EIATTR_KPARAM_INFO
	.align		4
.L_5759:
        /*00e8*/ 	.byte	0x04, 0x17
        /*00ea*/ 	.short	(.L_5761 - .L_5760)
.L_5760:
        /*00ec*/ 	.word	0x00000000
        /*00f0*/ 	.short	0x0007
        /*00f2*/ 	.short	0x0034
        /*00f4*/ 	.byte	0x00, 0xf0, 0x11, 0x00


	//----- nvinfo : EIATTR_KPARAM_INFO
	.align		4
.L_5761:
        /*00f8*/ 	.byte	0x04, 0x17
        /*00fa*/ 	.short	(.L_5763 - .L_5762)
.L_5762:
        /*00fc*/ 	.word	0x00000000
        /*0100*/ 	.short	0x0006
        /*0102*/ 	.short	0x0030
        /*0104*/ 	.byte	0x00, 0xf0, 0x11, 0x00


	//----- nvinfo : EIATTR_KPARAM_INFO
	.align		4
.L_5763:
        /*0108*/ 	.byte	0x04, 0x17
        /*010a*/ 	.short	(.L_5765 - .L_5764)
.L_5764:
        /*010c*/ 	.word	0x00000000
        /*0110*/ 	.short	0x0005
        /*0112*/ 	.short	0x0028
        /*0114*/ 	.byte	0x00, 0xf0, 0x21, 0x00


	//----- nvinfo : EIATTR_KPARAM_INFO
	.align		4
.L_5765:
        /*0118*/ 	.byte	0x04, 0x17
        /*011a*/ 	.short	(.L_5767 - .L_5766)
.L_5766:
        /*011c*/ 	.word	0x00000000
        /*0120*/ 	.short	0x0004
        /*0122*/ 	.short	0x0020
        /*0124*/ 	.byte	0x00, 0xf0, 0x21, 0x00


	//----- nvinfo : EIATTR_KPARAM_INFO
	.align		4
.L_5767:
        /*0128*/ 	.byte	0x04, 0x17
        /*012a*/ 	.short	(.L_5769 - .L_5768)
.L_5768:
        /*012c*/ 	.word	0x00000000
        /*0130*/ 	.short	0x0003
        /*0132*/ 	.short	0x0018
        /*0134*/ 	.byte	0x00, 0xf0, 0x21, 0x00


	//----- nvinfo : EIATTR_KPARAM_INFO
	.align		4
.L_5769:
        /*0138*/ 	.byte	0x04, 0x17
        /*013a*/ 	.short	(.L_5771 - .L_5770)
.L_5770:
        /*013c*/ 	.word	0x00000000
        /*0140*/ 	.short	0x0002
        /*0142*/ 	.short	0x0010
        /*0144*/ 	.byte	0x00, 0xf0, 0x21, 0x00


	//----- nvinfo : EIATTR_KPARAM_INFO
	.align		4
.L_5771:
        /*0148*/ 	.byte	0x04, 0x17
        /*014a*/ 	.short	(.L_5773 - .L_5772)
.L_5772:
        /*014c*/ 	.word	0x00000000
        /*0150*/ 	.short	0x0001
        /*0152*/ 	.short	0x0008
        /*0154*/ 	.byte	0x00, 0xf0, 0x21, 0x00


	//----- nvinfo : EIATTR_KPARAM_INFO
	.align		4
.L_5773:
        /*0158*/ 	.byte	0x04, 0x17
        /*015a*/ 	.short	(.L_5775 - .L_5774)
.L_5774:
        /*015c*/ 	.word	0x00000000
        /*0160*/ 	.short	0x0000
        /*0162*/ 	.short	0x0000
        /*0164*/ 	.byte	0x00, 0xf0, 0x21, 0x00


	//----- nvinfo : EIATTR_SPARSE_MMA_MASK
	.align		4
.L_5775:
        /*0168*/ 	.byte	0x03, 0x50
        /*016a*/ 	.short	0x0000


	//----- nvinfo : EIATTR_MAXREG_COUNT
	.align		4
        /*016c*/ 	.byte	0x03, 0x1b
        /*016e*/ 	.short	0x00ff


	//----- nvinfo : EIATTR_NUM_BARRIERS
	.align		4
        /*0170*/ 	.byte	0x02, 0x4c
        /*0172*/ 	.byte	0x01
	.zero		1


	//----- nvinfo : EIATTR_EXTERNS
	.align		4
        /*0174*/ 	.byte	0x04, 0x0f
        /*0176*/ 	.short	(.L_5777 - .L_5776)


	//   ....[0]....
	.align		4
.L_5776:
        /*0178*/ 	.word	index@(__assertfail)


	//----- nvinfo : EIATTR_MERCURY_ISA_VERSION
	.align		4
.L_5777:
        /*017c*/ 	.byte	0x03, 0x5f
        /*017e*/ 	.short	0x0101


	//----- nvinfo : EIATTR_COOP_GROUP_MASK_REGIDS
	.align		4
        /*0180*/ 	.byte	0x04, 0x29
        /*0182*/ 	.short	(.L_5779 - .L_5778)


	//   ....[0]....
.L_5778:
        /*0184*/ 	.word	0xffffffff


	//   ....[1]....
        /*0188*/ 	.word	0xffffffff


	//   ....[2]....
        /*018c*/ 	.word	0xffffffff


	//   ....[3]....
        /*0190*/ 	.word	0xffffffff


	//   ....[4]....
        /*0194*/ 	.word	0xffffffff


	//   ....[5]....
        /*0198*/ 	.word	0xffffffff


	//   ....[6]....
        /*019c*/ 	.word	0xffffffff


	//   ....[7]....
        /*01a0*/ 	.word	0xffffffff


	//   ....[8]....
        /*01a4*/ 	.word	0xffffffff


	//   ....[9]....
        /*01a8*/ 	.word	0xffffffff


	//   ....[10]....
        /*01ac*/ 	.word	0xffffffff


	//   ....[11]....
        /*01b0*/ 	.word	0xffffffff


	//   ....[12]....
        /*01b4*/ 	.word	0xffffffff


	//   ....[13]....
        /*01b8*/ 	.word	0xffffffff


	//   ....[14]....
        /*01bc*/ 	.word	0x0500000f


	//   ....[15]....
        /*01c0*/ 	.word	0x0500000f


	//   ....[16]....
        /*01c4*/ 	.word	0x0500000f


	//----- nvinfo : EIATTR_COOP_GROUP_INSTR_OFFSETS
	.align		4
.L_5779:
        /*01c8*/ 	.byte	0x04, 0x28
        /*01ca*/ 	.short	(.L_5781 - .L_5780)


	//   ....[0]....
.L_5780:
        /*01cc*/ 	.word	0x00000720


	//   ....[1]....
        /*01d0*/ 	.word	0x00000750


	//   ....[2]....
        /*01d4*/ 	.word	0x00000770


	//   ....[3]....
        /*01d8*/ 	.word	0x000008c0


	//   ....[4]....
        /*01dc*/ 	.word	0x000008e0


	//   ....[5]....
        /*01e0*/ 	.word	0x00000900


	//   ....[6]....
        /*01e4*/ 	.word	0x000017b0


	//   ....[7]....
        /*01e8*/ 	.word	0x00001830


	//   ....[8]....
        /*01ec*/ 	.word	0x00001870


	//   ....[9]....
        /*01f0*/ 	.word	0x000018e0


	//   ....[10]....
        /*01f4*/ 	.word	0x00001920


	//   ....[11]....
        /*01f8*/ 	.word	0x00001970


	//   ....[12]....
        /*01fc*/ 	.word	0x00001990


	//   ....[13]....
        /*0200*/ 	.word	0x000019b0


	//   ....[14]....
        /*0204*/ 	.word	0x00002b60


	//   ....[15]....
        /*0208*/ 	.word	0x00002bc0


	//   ....[16]....
        /*020c*/ 	.word	0x00002c20


	//----- nvinfo : EIATTR_SYSCALL_OFFSETS
	.align		4
.L_5781:
        /*0210*/ 	.byte	0x04, 0x46
        /*0212*/ 	.short	(.L_5783 - .L_5782)


	//   ....[0]....
.L_5782:
        /*0214*/ 	.word	0x00002af0


	//----- nvinfo : EIATTR_EXIT_INSTR_OFFSETS
	.align		4
.L_5783:
        /*0218*/ 	.byte	0x04, 0x1c
        /*021a*/ 	.short	(.L_5785 - .L_5784)


	//   ....[0]....
.L_5784:
        /*021c*/ 	.word	0x00000090


	//   ....[1]....
        /*0220*/ 	.word	0x000027d0


	//   ....[2]....
        /*0224*/ 	.word	0x00002970


	//   ....[3]....
        /*0228*/ 	.word	0x000029f0


	//   ....[4]....
        /*022c*/ 	.word	0x00002b00


	//----- nvinfo : EIATTR_CRS_STACK_SIZE
	.align		4
.L_5785:
        /*0230*/ 	.byte	0x04, 0x1e
        /*0232*/ 	.short	(.L_5787 - .L_5786)
.L_5786:
        /*0234*/ 	.word	0x00000000


	//----- nvinfo : EIATTR_CBANK_PARAM_SIZE
	.align		4
.L_5787:
        /*0238*/ 	.byte	0x03, 0x19
        /*023a*/ 	.short	0x008c


	//----- nvinfo : EIATTR_PARAM_CBANK
	.align		4
        /*023c*/ 	.byte	0x04, 0x0a
        /*023e*/ 	.short	(.L_5789 - .L_5788)
	.align		4
.L_5788:
        /*0240*/ 	.word	index@(.nv.constant0._ZN4vllm25paged_attention_v2_kernelI13__nv_bfloat16hLi80ELi8ELi128ELNS_18Fp8KVCacheDataTypeE2ELb0ELi512EEEvPfS3_PT_PKS4_PKT0_SA_ifPKiSC_iPKfiiiSE_SE_iiiii)
        /*0244*/ 	.short	0x0210
        /*0246*/ 	.short	0x008c


	//----- nvinfo : EIATTR_SW_WAR
	.align		4
.L_5789:
        /*0248*/ 	.byte	0x04, 0x36
        /*024a*/ 	.short	(.L_5791 - .L_5790)
.L_5790:
        /*024c*/ 	.word	0x00000008
.L_5791:


//--------------------- .nv.info._ZN4vllm25paged_attention_v2_kernelI13__nv_bfloat16hLi64ELi8ELi128ELNS_18Fp8KVCacheDataTypeE2ELb0ELi512EEEvPfS3_PT_PKS4_PKT0_SA_ifPKiSC_iPKfiiiSE_SE_iiiii --------------------------
	.section	.nv.info._ZN4vllm25paged_attention_v2_kernelI13__nv_bfloat16hLi64ELi8ELi128ELNS_18Fp8KVCacheDataTypeE2ELb0ELi512EEEvPfS3_PT_PKS4_PKT0_SA_ifPKiSC_iPKfiiiSE_SE_iiiii,"",@"SHT_CUDA_INFO"
	.sectionflags	@""
	.align	4


	//----- nvinfo : EIATTR_CUDA_API_VERSION
	.align		4
        /*0000*/ 	.byte	0x04, 0x37
        /*0002*/ 	.short	(.L_5793 - .L_5792)
.L_5792:
        /*0004*/ 	.word	0x00000082


	//----- nvinfo : EIATTR_KPARAM_INFO
	.align		4
.L_5793:
        /*0008*/ 	.byte	0x04, 0x17
        /*000a*/ 	.short	(.L_5795 - .L_5794)
.L_5794:
        /*000c*/ 	.word	0x00000000
        /*0010*/ 	.short	0x0015
        /*0012*/ 	.short	0x0088
        /*0014*/ 	.byte	0x00, 0xf0, 0x11, 0x00


	//----- nvinfo : EIATTR_KPARAM_INFO
	.align		4
.L_5795:
        /*0018*/ 	.byte	0x04, 0x17
        /*001a*/ 	.short	(.L_5797 - .L_5796)
.L_5796:
        /*001c*/ 	.word	0x00000000
        /*0020*/ 	.short	0x0014
        /*0022*/ 	.short	0x0084
        /*0024*/ 	.byte	0x00, 0xf0, 0x11, 0x00


	//----- nvinfo : EIATTR_KPARAM_INFO
	.align		4
.L_5797:
        /*0028*/ 	.byte	0x04, 0x17
        /*002a*/ 	.short	(.L_5799 - .L_5798)
.L_5798:
        /*002c*/ 	.word	0x00000000
        /*0030*/ 	.short	0x0013
        /*0032*/ 	.short	0x0080
        /*0034*/ 	.byte	0x00, 0xf0, 0x11, 0x00


	//----- nvinfo : EIATTR_KPARAM_INFO
	.align		4
.L_5799:
        /*0038*/ 	.byte	0x04, 0x17
        /*003a*/ 	.short	(.L_5801 - .L_5800)
.L_5800:
        /*003c*/ 	.word	0x00000000
        /*0040*/ 	.short	0x0012
        /*0042*/ 	.short	0x007c
        /*0044*/ 	.byte	0x00, 0xf0, 0x11, 0x00


	//----- nvinfo : EIATTR_KPARAM_INFO
	.align		4
.L_5801:
        /*0048*/ 	.byte	0x04, 0x17
        /*004a*/ 	.short	(.L_5803 - .L_5802)
.L_5802:
        /*004c*/ 	.word	0x00000000
        /*0050*/ 	.short	0x0011
        /*0052*/ 	.short	0x0078
        /*0054*/ 	.byte	0x00, 0xf0, 0x11, 0x00


	//----- nvinfo : EIATTR_KPARAM_INFO
	.align		4
.L_5803:
        /*0058*/ 	.byte	0x04, 0x17
        /*005a*/ 	.short	(.L_5805 - .L_5804)
.L_5804:
        /*005c*/ 	.word	0x00000000
        /*0060*/ 	.short	0x0010
        /*0062*/ 	.short	0x0070
        /*0064*/ 	.byte	0x00, 0xf0, 0x21, 0x00


	//----- nvinfo : EIATTR_KPARAM_INFO
	.align		4
.L_5805:
        /*0068*/ 	.byte	0x04, 0x17
        /*006a*/ 	.short	(.L_5807 - .L_5806)
.L_5806:
        /*006c*/ 	.word	0x00000000
        /*0070*/ 	.short	0x000f
        /*0072*/ 	.short	0x0068
        /*0074*/ 	.byte	0x00, 0xf0, 0x21, 0x00


	//----- nvinfo : EIATTR_KPARAM_INFO
	.align		4
.L_5807:
        /*0078*/ 	.byte	0x04, 0x17
        /*007a*/ 	.short	(.L_5809 - .L_5808)
.L_5808:
        /*007c*/ 	.word	0x00000000
        /*0080*/ 	.short	0x000e
        /*0082*/ 	.short	0x0060
        /*0084*/ 	.byte	0x00, 0xf0, 0x11, 0x00


	//----- nvinfo : EIATTR_KPARAM_INFO
	.align		4
.L_5809:
        /*0088*/ 	.byte	0x04, 0x17
        /*008a*/ 	.short	(.L_5811 - .L_5810)
.L_5810:
        /*008c*/ 	.word	0x00000000
        /*0090*/ 	.short	0x000d
        /*0092*/ 	.short	0x005c
        /*0094*/ 	.byte	0x00, 0xf0, 0x11, 0x00


	//----- nvinfo : EIATTR_KPARAM_INFO
	.align		4
.L_5811:
        /*0098*/ 	.byte	0x04, 0x17
        /*009a*/ 	.short	(.L_5813 - .L_5812)
.L_5812:
        /*009c*/ 	.word	0x00000000
        /*00a0*/ 	.short	0x000c
        /*00a2*/ 	.short	0x0058
        /*00a4*/ 	.byte	0x00, 0xf0, 0x11, 0x00


	//----- nvinfo : EIATTR_KPARAM_INFO
	.align		4
.L_5813:
        /*00a8*/ 	.byte	0x04, 0x17
        /*00aa*/ 	.short	(.L_5815 - .L_5814)
.L_5814:
        /*00ac*/ 	.word	0x00000000
        /*00b0*/ 	.short	0x000b
        /*00b2*/ 	.short	0x0050
        /*00b4*/ 	.byte	0x00, 0xf0, 0x21, 0x00


	//----- nvinfo : EIATTR_KPARAM_INFO
	.align		4
.L_5815:
        /*00b8*/ 	.byte	0x04, 0x17
        /*00ba*/ 	.short	(.L_5817 - .L_5816)
.L_5816:
        /*00bc*/ 	.word	0x00000000
        /*00c0*/ 	.short	0x000a
        /*00c2*/ 	.short	0x0048
        /*00c4*/ 	.byte	0x00, 0xf0, 0x11, 0x00


	//----- nvinfo : EIATTR_KPARAM_INFO
	.align		4
.L_5817:
        /*00c8*/ 	.byte	0x04, 0x17
        /*00ca*/ 	.short	(.L_5819 - .L_5818)
.L_5818:
        /*00cc*/ 	.word	0x00000000
        /*00d0*/ 	.short	0x0009
        /*00d2*/ 	.short	0x0040
        /*00d4*/ 	.byte	0x00, 0xf0, 0x21, 0x00


	//----- nvinfo : EIATTR_KPARAM_INFO
	.align		4
.L_5819:
        /*00d8*/ 	.byte	0x04, 0x17
        /*00da*/ 	.short	(.L_5821 - .L_5820)
.L_5820:
        /*00dc*/ 	.word	0x00000000
        /*00e0*/ 	.short	0x0008
        /*00e2*/ 	.short	0x0038
        /*00e4*/ 	.byte	0x00, 0xf0, 0x21, 0x00


	//----- nvinfo : EIATTR_KPARAM_INFO
	.align		4
.L_5821:
        /*00e8*/ 	.byte	0x04, 0x17
        /*00ea*/ 	.short	(.L_5823 - .L_5822)
.L_5822:
        /*00ec*/ 	.word	0x00000000
        /*00f0*/ 	.short	0x0007
        /*00f2*/ 	.short	0x0034
        /*00f4*/ 	.byte	0x00, 0xf0, 0x11, 0x00


	//----- nvinfo : EIATTR_KPARAM_INFO
	.align		4
.L_5823:
        /*00f8*/ 	.byte	0x04, 0x17
        /*00fa*/ 	.short	(.L_5825 - .L_5824)
.L_5824:
        /*00fc*/ 	.word	0x00000000
        /*0100*/ 	.short	0x0006
        /*0102*/ 	.short	0x0030
        /*0104*/ 	.byte	0x00, 0xf0, 0x11, 0x00


	//----- nvinfo : EIATTR_KPARAM_INFO
	.align		4
.L_5825:
        /*0108*/ 	.byte	0x04, 0x17
        /*010a*/ 	.short	(.L_5827 - .L_5826)
.L_5826:
        /*010c*/ 	.word	0x00000000
        /*0110*/ 	.short	0x0005
        /*0112*/ 	.short	0x0028
        /*0114*/ 	.byte	0x00, 0xf0, 0x21, 0x00


	//----- nvinfo : EIATTR_KPARAM_INFO
	.align		4
.L_5827:
        /*0118*/ 	.byte	0x04, 0x17
        /*011a*/ 	.short	(.L_5829 - .L_5828)
.L_5828:
        /*011c*/ 	.word	0x00000000
        /*0120*/ 	.short	0x0004
        /*0122*/ 	.short	0x0020
        /*0124*/ 	.byte	0x00, 0xf0, 0x21, 0x00


	//----- nvinfo : EIATTR_KPARAM_INFO
	.align		4
.L_5829:
        /*0128*/ 	.byte	0x04, 0x17
        /*012a*/ 	.short	(.L_5831 - .L_5830)
.L_5830:
        /*012c*/ 	.word	0x00000000
        /*0130*/ 	.short	0x0003
        /*0132*/ 	.short	0x0018
        /*0134*/ 	.byte	0x00, 0xf0, 0x21, 0x00


	//----- nvinfo : EIATTR_KPARAM_INFO
	.align		4
.L_5831:
        /*0138*/ 	.byte	0x04, 0x17
        /*013a*/ 	.short	(.L_5833 - .L_5832)
.L_5832:
        /*013c*/ 	.word	0x00000000
        /*0140*/ 	.short	0x0002
        /*0142*/ 	.short	0x0010
        /*0144*/ 	.byte	0x00, 0xf0, 0x21, 0x00


	//----- nvinfo : EIATTR_KPARAM_INFO
	.align		4
.L_5833:
        /*0148*/ 	.byte	0x04, 0x17
        /*014a*/ 	.short	(.L_5835 - .L_5834)
.L_5834:
        /*014c*/ 	.word	0x00000000
        /*0150*/ 	.short	0x0001
        /*0152*/ 	.short	0x0008
        /*0154*/ 	.byte	0x00, 0xf0, 0x21, 0x00


	//----- nvinfo : EIATTR_KPARAM_INFO
	.align		4
.L_5835:
        /*0158*/ 	.byte	0x04, 0x17
        /*015a*/ 	.short	(.L_5837 - .L_5836)
.L_5836:
        /*015c*/ 	.word	0x00000000
        /*0160*/ 	.short	0x0000
        /*0162*/ 	.short	0x0000
        /*0164*/ 	.byte	0x00, 0xf0, 0x21, 0x00


	//----- nvinfo : EIATTR_SPARSE_MMA_MASK
	.align		4
.L_5837:
        /*0168*/ 	.byte	0x03, 0x50
        /*016a*/ 	.short	0x0000


	//----- nvinfo : EIATTR_MAXREG_COUNT
	.align		4
        /*016c*/ 	.byte	0x03, 0x1b
        /*016e*/ 	.short	0x00ff


	//----- nvinfo : EIATTR_NUM_BARRIERS
	.align		4
        /*0170*/ 	.byte	0x02, 0x4c
        /*0172*/ 	.byte	0x01
	.zero		1


	//----- nvinfo : EIATTR_EXTERNS
	.align		4
        /*0174*/ 	.byte	0x04, 0x0f
        /*0176*/ 	.short	(.L_5839 - .L_5838)


	//   ....[0]....
	.align		4
.L_5838:
        /*0178*/ 	.word	index@(__assertfail)


	//----- nvinfo : EIATTR_MERCURY_ISA_VERSION
	.align		4
.L_5839:
        /*017c*/ 	.byte	0x03, 0x5f
        /*017e*/ 	.short	0x0101


	//----- nvinfo : EIATTR_COOP_GROUP_MASK_REGIDS
	.align		4
        /*0180*/ 	.byte	0x04, 0x29
        /*0182*/ 	.short	(.L_5841 - .L_5840)


	//   ....[0]....
.L_5840:
        /*0184*/ 	.word	0xffffffff


	//   ....[1]....
        /*0188*/ 	.word	0xffffffff


	//   ....[2]....
        /*018c*/ 	.word	0xffffffff


	//   ....[3]....
        /*0190*/ 	.word	0xffffffff


	//   ....[4]....
        /*0194*/ 	.word	0xffffffff


	//   ....[5]....
        /*0198*/ 	.word	0xffffffff


	//   ....[6]....
        /*019c*/ 	.word	0xffffffff


	//   ....[7]....
        /*01a0*/ 	.word	0xffffffff


	//   ....[8]....
        /*01a4*/ 	.word	0xffffffff


	//   ....[9]....
        /*01a8*/ 	.word	0xffffffff


	//   ....[10]....
        /*01ac*/ 	.word	0xffffffff


	//   ....[11]....
        /*01b0*/ 	.word	0xffffffff


	//   ....[12]....
        /*01b4*/ 	.word	0xffffffff


	//   ....[13]....
        /*01b8*/ 	.word	0xffffffff


	//   ....[14]....
        /*01bc*/ 	.word	0x0500000f


	//   ....[15]....
        /*01c0*/ 	.word	0x0500000f


	//   ....[16]....
        /*01c4*/ 	.word	0x0500000f


	//----- nvinfo : EIATTR_COOP_GROUP_INSTR_OFFSETS
	.align		4
.L_5841:
        /*01c8*/ 	.byte	0x04, 0x28
        /*01ca*/ 	.short	(.L_5843 - .L_5842)


	//   ....[0]....
.L_5842:
        /*01cc*/ 	.word	0x00000700


	//   ....[1]....
        /*01d0*/ 	.word	0x00000730


	//   ....[2]....
        /*01d4*/ 	.word	0x00000750


	//   ....[3]....
        /*01d8*/ 	.word	0x000008a0


	//   ....[4]....
        /*01dc*/ 	.word	0x000008c0


	//   ....[5]....
        /*01e0*/ 	.word	0x000008e0


	//   ....[6]....
        /*01e4*/ 	.word	0x00001780


	//   ....[7]....
        /*01e8*/ 	.word	0x00001800


	//   ....[8]....
        /*01ec*/ 	.word	0x00001840


	//   ....[9]....
        /*01f0*/ 	.word	0x000018b0


	//   ....[10]....
        /*01f4*/ 	.word	0x000018f0


	//   ....[11]....
        /*01f8*/ 	.word	0x00001940


	//   ....[12]....
        /*01fc*/ 	.word	0x00001960


	//   ....[13]....
        /*0200*/ 	.word	0x00001980


	//   ....[14]....
        /*0204*/ 	.word	0x00002920


	//   ....[15]....
        /*0208*/ 	.word	0x00002980


	//   ....[16]....
        /*020c*/ 	.word	0x000029e0


	//----- nvinfo : EIATTR_SYSCALL_OFFSETS
	.align		4
.L_5843:
        /*0210*/ 	.byte	0x04, 0x46
        /*0212*/ 	.short	(.L_5845 - .L_5844)


	//   ....[0]....
.L_5844:
        /*0214*/ 	.word	0x000028b0


	//----- nvinfo : EIATTR_EXIT_INSTR_OFFSETS
	.align		4
.L_5845:
        /*0218*/ 	.byte	0x04, 0x1c
        /*021a*/ 	.short	(.L_5847 - .L_5846)


	//   ....[0]....
.L_5846:
        /*021c*/ 	.word	0x00000090


	//   ....[1]....
        /*0220*/ 	.word	0x00002600


	//   ....[2]....
        /*0224*/ 	.word	0x000027b0


	//   ....[3]....
        /*0228*/ 	.word	0x000028c0


	//----- nvinfo : EIATTR_CRS_STACK_SIZE
	.align		4
.L_5847:
        /*022c*/ 	.byte	0x04, 0x1e
        /*022e*/ 	.short	(.L_5849 - .L_5848)
.L_5848:
        /*0230*/ 	.word	0x00000000


	//----- nvinfo : EIATTR_CBANK_PARAM_SIZE
	.align		4
.L_5849:
        /*0234*/ 	.byte	0x03, 0x19
        /*0236*/ 	.short	0x008c


	//----- nvinfo : EIATTR_PARAM_CBANK
	.align		4
        /*0238*/ 	.byte	0x04, 0x0a
        /*023a*/ 	.short	(.L_5851 - .L_5850)
	.align		4
.L_5850:
        /*023c*/ 	.word	index@(.nv.constant0._ZN4vllm25paged_attention_v2_kernelI13__nv_bfloat16hLi64ELi8ELi128ELNS_18Fp8KVCacheDataTypeE2ELb0ELi512EEEvPfS3_PT_PKS4_PKT0_SA_ifPKiSC_iPKfiiiSE_SE_iiiii)
        /*0240*/ 	.short	0x0210
        /*0242*/ 	.short	0x008c


	//----- nvinfo : EIATTR_SW_WAR
	.align		4
.L_5851:
        /*0244*/ 	.byte	0x04, 0x36
        /*0246*/ 	.short	(.L_5853 - .L_5852)
.L_5852:
        /*0248*/ 	.word	0x00000008
.L_5853:


//--------------------- .nv.info._ZN4vllm25paged_attention_v2_kernelI13__nv_bfloat16hLi32ELi8ELi128ELNS_18Fp8KVCacheDataTypeE2ELb0ELi512EEEvPfS3_PT_PKS4_PKT0_SA_ifPKiSC_iPKfiiiSE_SE_iiiii --------------------------
	.section	.nv.info._ZN4vllm25paged_attention_v2_kernelI13__nv_bfloat16hLi32ELi8ELi128ELNS_18Fp8KVCacheDataTypeE2ELb0ELi512EEEvPfS3_PT_PKS4_PKT0_SA_ifPKiSC_iPKfiiiSE_SE_iiiii,"",@"SHT_CUDA_INFO"
	.sectionflags	@""
	.align	4


	//----- nvinfo : EIATTR_CUDA_API_VERSION
	.align		4
        /*0000*/ 	.byte	0x04, 0x37
        /*0002*/ 	.short	(.L_5855 - .L_5854)
.L_5854:
        /*0004*/ 	.word	0x00000082


	//----- nvinfo : EIATTR_KPARAM_INFO
	.align		4
.L_5855:
        /*0008*/ 	.byte	0x04, 0x17
        /*000a*/ 	.short	(.L_5857 - .L_5856)
.L_5856:
        /*000c*/ 	.word	0x00000000
        /*0010*/ 	.short	0x0015
        /*0012*/ 	.short	0x0088
        /*0014*/ 	.byte	0x00, 0xf0, 0x11, 0x00


	//----- nvinfo : EIATTR_KPARAM_INFO
	.align		4
.L_5857:
        /*0018*/ 	.byte	0x04, 0x17
        /*001a*/ 	.short	(.L_5859 - .L_5858)
.L_5858:
        /*001c*/ 	.word	0x00000000
        /*0020*/ 	.short	0x0014
        /*0022*/ 	.short	0x0084
        /*0024*/ 	.byte	0x00, 0xf0, 0x11, 0x00


	//----- nvinfo : EIATTR_KPARAM_INFO
	.align		4
.L_5859:
        /*0028*/ 	.byte	0x04, 0x17
        /*002a*/ 	.short	(.L_5861 - .L_5860)
.L_5860:
        /*002c*/ 	.word	0x00000000
        /*0030*/ 	.short	0x0013
        /*0032*/ 	.short	0x0080
        /*0034*/ 	.byte	0x00, 0xf0, 0x11, 0x00


	//----- nvinfo : EIATTR_KPARAM_INFO
	.align		4
.L_5861:
        /*0038*/ 	.byte	0x04, 0x17
        /*003a*/ 	.short	(.L_5863 - .L_5862)
.L_5862:
        /*003c*/ 	.word	0x00000000
        /*0040*/ 	.short	0x0012
        /*0042*/ 	.short	0x007c
        /*0044*/ 	.byte	0x00, 0xf0, 0x11, 0x00


	//----- nvinfo : EIATTR_KPARAM_INFO
	.align		4
.L_5863:
        /*0048*/ 	.byte	0x04, 0x17
        /*004a*/ 	.short	(.L_5865 - .L_5864)
.L_5864:
        /*004c*/ 	.word	0x00000000
        /*0050*/ 	.short	0x0011
        /*0052*/ 	.short	0x0078
        /*0054*/ 	.byte	0x00, 0xf0, 0x11, 0x00


	//----- nvinfo : EIATTR_KPARAM_INFO
	.align		4
.L_5865:
        /*0058*/ 	.byte	0x04, 0x17
        /*005a*/ 	.short	(.L_5867 - .L_5866)
.L_5866:
        /*005c*/ 	.word	0x00000000
        /*0060*/ 	.short	0x0010
        /*0062*/ 	.short	0x0070
        /*0064*/ 	.byte	0x00, 0xf0, 0x21, 0x00


	//----- nvinfo : EIATTR_KPARAM_INFO
	.align		4
.L_5867:
        /*0068*/ 	.byte	0x04, 0x17
        /*006a*/ 	.short	(.L_5869 - .L_5868)
.L_5868:
        /*006c*/ 	.word	0x00000000
        /*0070*/ 	.short	0x000f
        /*0072*/ 	.short	0x0068
        /*0074*/ 	.byte	0x00, 0xf0, 0x21, 0x00


	//----- nvinfo : EIATTR_KPARAM_INFO
	.align		4
.L_5869:
        /*0078*/ 	.byte	0x04, 0x17
        /*007a*/ 	.short	(.L_5871 - .L_5870)
.L_5870:
        /*007c*/ 	.word	0x00000000
        /*0080*/ 	.short	0x000e
        /*0082*/ 	.short	0x0060
        /*0084*/ 	.byte	0x00, 0xf0, 0x11, 0x00


	//----- nvinfo : EIATTR_KPARAM_INFO
	.align		4
.L_5871:
        /*0088*/ 	.byte	0x04, 0x17
        /*008a*/ 	.short	(.L_5873 - .L_5872)
.L_5872:
        /*008c*/ 	.word	0x00000000
        /*0090*/ 	.short	0x000d
        /*0092*/ 	.short	0x005c
        /*0094*/ 	.byte	0x00, 0xf0, 0x11, 0x00


	//----- nvinfo : EIATTR_KPARAM_INFO
	.align		4
.L_5873:
        /*0098*/ 	.byte	0x04, 0x17
        /*009a*/ 	.short	(.L_5875 - .L_5874)
.L_5874:
        /*009c*/ 	.word	0x00000000
        /*00a0*/ 	.short	0x000c
        /*00a2*/ 	.short	0x0058
        /*00a4*/ 	.byte	0x00, 0xf0, 0x11, 0x00


	//----- nvinfo : EIATTR_KPARAM_INFO
	.align		4
.L_5875:
        /*00a8*/ 	.byte	0x04, 0x17
        /*00aa*/ 	.short	(.L_5877 - .L_5876)
.L_5876:
        /*00ac*/ 	.word	0x00000000
        /*00b0*/ 	.short	0x000b
        /*00b2*/ 	.short	0x0050
        /*00b4*/ 	.byte	0x00, 0xf0, 0x21, 0x00


	//----- nvinfo : EIATTR_KPARAM_INFO
	.align		4
.L_5877:
        /*00b8*/ 	.byte	0x04, 0x17
        /*00ba*/ 	.short	(.L_5879 - .L_5878)
.L_5878:
        /*00bc*/ 	.word	0x00000000
        /*00c0*/ 	.short	0x000a
        /*00c2*/ 	.short	0x0048
        /*00c4*/ 	.byte	0x00, 0xf0, 0x11, 0x00


	//----- nvinfo : EIATTR_KPARAM_INFO
	.align		4
.L_5879:
        /*00c8*/ 	.byte	0x04, 0x17
        /*00ca*/ 	.short	(.L_5881 - .L_5880)
.L_5880:
        /*00cc*/ 	.word	0x00000000
        /*00d0*/ 	.short	0x0009
        /*00d2*/ 	.short	0x0040
        /*00d4*/ 	.byte	0x00, 0xf0, 0x21, 0x00


	//----- nvinfo : EIATTR_KPARAM_INFO
	.align		4
.L_5881:
        /*00d8*/ 	.byte	0x04, 0x17
        /*00da*/ 	.short	(.L_5883 - .L_5882)
.L_5882:
        /*00dc*/ 	.word	0x00000000
        /*00e0*/ 	.short	0x0008
        /*00e2*/ 	.short	0x0038
        /*00e4*/ 	.byte	0x00, 0xf0, 0x21, 0x00


	//----- nvinfo : EIATTR_KPARAM_INFO
	.align		4
.L_5883:
        /*00e8*/ 	.byte	0x04, 0x17
        /*00ea*/ 	.short	(.L_5885 - .L_5884)
.L_5884:
        /*00ec*/ 	.word	0x00000000
        /*00f0*/ 	.short	0x0007
        /*00f2*/ 	.short	0x0034
        /*00f4*/ 	.byte	0x00, 0xf0, 0x11, 0x00


	//----- nvinfo : EIATTR_KPARAM_INFO
	.align		4
.L_5885:
        /*00f8*/ 	.byte	0x04, 0x17
        /*00fa*/ 	.short	(.L_5887 - .L_5886)
.L_5886:
        /*00fc*/ 	.word	0x00000000
        /*0100*/ 	.short	0x0006
        /*0102*/ 	.short	0x0030
        /*0104*/ 	.byte	0x00, 0xf0, 0x11, 0x00


	//----- nvinfo : EIATTR_KPARAM_INFO
	.align		4
.L_5887:
        /*0108*/ 	.byte	0x04, 0x17
        /*010a*/ 	.short	(.L_5889 - .L_5888)
.L_5888:
        /*010c*/ 	.word	0x00000000
        /*0110*/ 	.short	0x0005
        /*0112*/ 	.short	0x0028
        /*0114*/ 	.byte	0x00, 0xf0, 0x21, 0x00


	//----- nvinfo : EIATTR_KPARAM_INFO
	.align		4
.L_5889:
        /*0118*/ 	.byte	0x04, 0x17
        /*011a*/ 	.short	(.L_5891 - .L_5890)
.L_5890:
        /*011c*/ 	.word	0x00000000
        /*0120*/ 	.short	0x0004
        /*0122*/ 	.short	0x0020
        /*0124*/ 	.byte	0x00, 0xf0, 0x21, 0x00


	//----- nvinfo : EIATTR_KPARAM_INFO
	.align		4
.L_5891:
        /*0128*/ 	.byte	0x04, 0x17
        /*012a*/ 	.short	(.L_5893 - .L_5892)
.L_5892:
        /*012c*/ 	.word	0x00000000
        /*0130*/ 	.short	0x0003
        /*0132*/ 	.short	0x0018
        /*0134*/ 	.byte	0x00, 0xf0, 0x21, 0x00


	//----- nvinfo : EIATTR_KPARAM_INFO
	.align		4
.L_5893:
        /*0138*/ 	.byte	0x04, 0x17
        /*013a*/ 	.short	(.L_5895 - .L_5894)
.L_5894:
        /*013c*/ 	.word	0x00000000
        /*0140*/ 	.short	0x0002
        /*0142*/ 	.short	0x0010
        /*0144*/ 	.byte	0x00, 0xf0, 0x21, 0x00


	//----- nvinfo : EIATTR_KPARAM_INFO
	.align		4
.L_5895:
        /*0148*/ 	.byte	0x04, 0x17
        /*014a*/ 	.short	(.L_5897 - .L_5896)
.L_5896:
        /*014c*/ 	.word	0x00000000
        /*0150*/ 	.short	0x0001
        /*0152*/ 	.short	0x0008
        /*0154*/ 	.byte	0x00, 0xf0, 0x21, 0x00


	//----- nvinfo : EIATTR_KPARAM_INFO
	.align		4
.L_5897:
        /*0158*/ 	.byte	0x04, 0x17
        /*015a*/ 	.short	(.L_5899 - .L_5898)
.L_5898:
        /*015c*/ 	.word	0x00000000
        /*0160*/ 	.short	0x0000
        /*0162*/ 	.short	0x0000
        /*0164*/ 	.byte	0x00, 0xf0, 0x21, 0x00


	//----- nvinfo : EIATTR_SPARSE_MMA_MASK
	.align		4
.L_5899:
        /*0168*/ 	.byte	0x03, 0x50
        /*016a*/ 	.short	0x0000


	//----- nvinfo : EIATTR_MAXREG_COUNT
	.align		4
        /*016c*/ 	.byte	0x03, 0x1b
        /*016e*/ 	.short	0x00ff


	//----- nvinfo : EIATTR_NUM_BARRIERS
	.align		4
        /*0170*/ 	.byte	0x02, 0x4c
        /*0172*/ 	.byte	0x01
	.zero		1


	//----- nvinfo : EIATTR_EXTERNS
	.align		4
        /*0174*/ 	.byte	0x04, 0x0f
        /*0176*/ 	.short	(.L_5901 - .L_5900)


	//   ....[0]....
	.align		4
.L_5900:
        /*0178*/ 	.word	index@(__assertfail)


	//----- nvinfo : EIATTR_MERCURY_ISA_VERSION
	.align		4
.L_5901:
        /*017c*/ 	.byte	0x03, 0x5f
        /*017e*/ 	.short	0x0101


	//----- nvinfo : EIATTR_COOP_GROUP_MASK_REGIDS
	.align		4
        /*0180*/ 	.byte	0x04, 0x29
        /*0182*/ 	.short	(.L_5903 - .L_5902)


	//   ....[0]....
.L_5902:
        /*0184*/ 	.word	0xffffffff


	//   ....[1]....
        /*0188*/ 	.word	0xffffffff


	//   ....[2]....
        /*018c*/ 	.word	0xffffffff


	//   ....[3]....
        /*0190*/ 	.word	0xffffffff


	//   ....[4]....
        /*0194*/ 	.word	0xffffffff


	//   ....[5]....
        /*0198*/ 	.word	0xffffffff


	//   ....[6]....
        /*019c*/ 	.word	0xffffffff


	//   ....[7]....
        /*01a0*/ 	.word	0xffffffff


	//   ....[8]....
        /*01a4*/ 	.word	0xffffffff


	//   ....[9]....
        /*01a8*/ 	.word	0xffffffff


	//   ....[10]....
        /*01ac*/ 	.word	0xffffffff


	//   ....[11]....
        /*01b0*/ 	.word	0xffffffff


	//   ....[12]....
        /*01b4*/ 	.word	0xffffffff


	//   ....[13]....
        /*01b8*/ 	.word	0xffffffff


	//   ....[14]....
        /*01bc*/ 	.word	0x0500000f


	//   ....[15]....
        /*01c0*/ 	.word	0x0500000f


	//   ....[16]....
        /*01c4*/ 	.word	0x0500000f


	//----- nvinfo : EIATTR_COOP_GROUP_INSTR_OFFSETS
	.align		4
.L_5903:
        /*01c8*/ 	.byte	0x04, 0x28
        /*01ca*/ 	.short	(.L_5905 - .L_5904)


	//   ....[0]....
.L_5904:
        /*01cc*/ 	.word	0x00000720


	//   ....[1]....
        /*01d0*/ 	.word	0x00000750


	//   ....[2]....
        /*01d4*/ 	.word	0x00000770


	//   ....[3]....
        /*01d8*/ 	.word	0x000008b0


	//   ....[4]....
        /*01dc*/ 	.word	0x000008d0


	//   ....[5]....
        /*01e0*/ 	.word	0x00000900


	//   ....[6]....
        /*01e4*/ 	.word	0x000017b0


	//   ....[7]....
        /*01e8*/ 	.word	0x00001840


	//   ....[8]....
        /*01ec*/ 	.word	0x00001890


	//   ....[9]....
        /*01f0*/ 	.word	0x000018f0


	//   ....[10]....
        /*01f4*/ 	.word	0x00001920


	//   ....[11]....
        /*01f8*/ 	.word	0x00001970


	//   ....[12]....
        /*01fc*/ 	.word	0x00001990


	//   ....[13]....
        /*0200*/ 	.word	0x000019b0


	//   ....[14]....
        /*0204*/ 	.word	0x000028a0


	//   ....[15]....
        /*0208*/ 	.word	0x00002900


	//   ....[16]....
        /*020c*/ 	.word	0x00002960


	//----- nvinfo : EIATTR_SYSCALL_OFFSETS
	.align		4
.L_5905:
        /*0210*/ 	.byte	0x04, 0x46
        /*0212*/ 	.short	(.L_5907 - .L_5906)


	//   ....[0]....
.L_5906:
        /*0214*/ 	.word	0x00002830


	//----- nvinfo : EIATTR_EXIT_INSTR_OFFSETS
	.align		4
.L_5907:
        /*0218*/ 	.byte	0x04, 0x1c
        /*021a*/ 	.short	(.L_5909 - .L_5908)


	//   ....[0]....
.L_5908:
        /*021c*/ 	.word	0x00000090


	//   ....[1]....
        /*0220*/ 	.word	0x000025f0


	//   ....[2]....
        /*0224*/ 	.word	0x00002730


	//   ....[3]....
        /*0228*/ 	.word	0x00002840


	//----- nvinfo : EIATTR_CRS_STACK_SIZE
	.align		4
.L_5909:
        /*022c*/ 	.byte	0x04, 0x1e
        /*022e*/ 	.short	(.L_5911 - .L_5910)
.L_5910:
        /*0230*/ 	.word	0x00000000


	//----- nvinfo : EIATTR_CBANK_PARAM_SIZE
	.align		4
.L_5911:
        /*0234*/ 	.byte	0x03, 0x19
        /*0236*/ 	.short	0x008c


	//----- nvinfo : EIATTR_PARAM_CBANK
	.align		4
        /*0238*/ 	.byte	0x04, 0x0a
        /*023a*/ 	.short	(.L_5913 - .L_5912)
	.align		4
.L_5912:
        /*023c*/ 	.word	index@(.nv.constant0._ZN4vllm25paged_attention_v2_kernelI13__nv_bfloat16hLi32ELi8ELi128ELNS_18Fp8KVCacheDataTypeE2ELb0ELi512EEEvPfS3_PT_PKS4_PKT0_SA_ifPKiSC_iPKfiiiSE_SE_iiiii)
        /*0240*/ 	.short	0x0210
        /*0242*/ 	.short	0x008c


	//----- nvinfo : EIATTR_SW_WAR
	.align		4
.L_5913:
        /*0244*/ 	.byte	0x04, 0x36
        /*0246*/ 	.short	(.L_5915 - .L_5914)
.L_5914:
        /*0248*/ 	.word	0x00000008
.L_5915:


//--------------------- .nv.info._ZN4vllm25paged_attention_v2_kernelI13__nv_bfloat16hLi256ELi8ELi128ELNS_18Fp8KVCacheDataTypeE2ELb1ELi512EEEvPfS3_PT_PKS4_PKT0_SA_ifPKiSC_iPKfiiiSE_SE_iiiii --------------------------
	.section	.nv.info._ZN4vllm25paged_attention_v2_kernelI13__nv_bfloat16hLi256ELi8ELi128ELNS_18Fp8KVCacheDataTypeE2ELb1ELi512EEEvPfS3_PT_PKS4_PKT0_SA_ifPKiSC_iPKfiiiSE_SE_iiiii,"",@"SHT_CUDA_INFO"
	.sectionflags	@""
	.align	4


	//----- nvinfo : EIATTR_CUDA_API_VERSION
	.align		4
        /*0000*/ 	.byte	0x04, 0x37
        /*0002*/ 	.short	(.L_5917 - .L_5916)
.L_5916:
        /*0004*/ 	.word	0x00000082


	//----- nvinfo : EIATTR_KPARAM_INFO
	.align		4
.L_5917:
        /*0008*/ 	.byte	0x04, 0x17
        /*000a*/ 	.short	(.L_5919 - .L_5918)
.L_5918:
        /*000c*/ 	.word	0x00000000
        /*0010*/ 	.short	0x0015
        /*0012*/ 	.short	0x0088
        /*0014*/ 	.byte	0x00, 0xf0, 0x11, 0x00


	//----- nvinfo : EIATTR_KPARAM_INFO
	.align		4
.L_5919:
        /*0018*/ 	.byte	0x04, 0x17
        /*001a*/ 	.short	(.L_5921 - .L_5920)
.L_5920:
        /*001c*/ 	.word	0x00000000
        /*0020*/ 	.short	0x0014
        /*0022*/ 	.short	0x0084
        /*0024*/ 	.byte	0x00, 0xf0, 0x11, 0x00


	//----- nvinfo : EIATTR_KPARAM_INFO
	.align		4
.L_5921:
        /*0028*/ 	.byte	0x04, 0x17
        /*002a*/ 	.short	(.L_5923 - .L_5922)
.L_5922:
        /*002c*/ 	.word	0x00000000
        /*0030*/ 	.short	0x0013
        /*0032*/ 	.short	0x0080
        /*0034*/ 	.byte	0x00, 0xf0, 0x11, 0x00


	//----- nvinfo : EIATTR_KPARAM_INFO
	.align		4
.L_5923:
        /*0038*/ 	.byte	0x04, 0x17
        /*003a*/ 	.short	(.L_5925 - .L_5924)
.L_5924:
        /*003c*/ 	.word	0x00000000
        /*0040*/ 	.short	0x0012
        /*0042*/ 	.short	0x007c
        /*0044*/ 	.byte	0x00, 0xf0, 0x11, 0x00


	//----- nvinfo : EIATTR_KPARAM_INFO
	.align		4
.L_5925:
        /*0048*/ 	.byte	0x04, 0x17
        /*004a*/ 	.short	(.L_5927 - .L_5926)
.L_5926:
        /*004c*/ 	.word	0x00000000
        /*0050*/ 	.short	0x0011
        /*0052*/ 	.short	0x0078
        /*0054*/ 	.byte	0x00, 0xf0, 0x11, 0x00


	//----- nvinfo : EIATTR_KPARAM_INFO
	.align		4
.L_5927:
        /*0058*/ 	.byte	0x04, 0x17
        /*005a*/ 	.short	(.L_5929 - .L_5928)
.L_5928:
        /*005c*/ 	.word	0x00000000
        /*0060*/ 	.short	0x0010
        /*0062*/ 	.short	0x0070
        /*0064*/ 	.byte	0x00, 0xf0, 0x21, 0x00


	//----- nvinfo : EIATTR_KPARAM_INFO
	.align		4
.L_5929:
        /*0068*/ 	.byte	0x04, 0x17
        /*006a*/ 	.short	(.L_5931 - .L_5930)
.L_5930:
        /*006c*/ 	.word	0x00000000
        /*0070*/ 	.short	0x000f
        /*0072*/ 	.short	0x0068
        /*0074*/ 	.byte	0x00, 0xf0, 0x21, 0x00


	//----- nvinfo : EIATTR_KPARAM_INFO
	.align		4
.L_5931:
        /*0078*/ 	.byte	0x04, 0x17
        /*007a*/ 	.short	(.L_5933 - .L_5932)
.L_5932:
        /*007c*/ 	.word	0x00000000
        /*0080*/ 	.short	0x000e
        /*0082*/ 	.short	0x0060
        /*0084*/ 	.byte	0x00, 0xf0, 0x11, 0x00


	//----- nvinfo : EIATTR_KPARAM_INFO
	.align		4
.L_5933:
        /*0088*/ 	.byte	0x04, 0x17
        /*008a*/ 	.short	(.L_5935 - .L_5934)
.L_5934:
        /*008c*/ 	.word	0x00000000
        /*0090*/ 	.short	0x000d
        /*0092*/ 	.short	0x005c
        /*0094*/ 	.byte	0x00, 0xf0, 0x11, 0x00


	//----- nvinfo : EIATTR_KPARAM_INFO
	.align		4
.L_5935:
        /*0098*/ 	.byte	0x04, 0x17
        /*009a*/ 	.short	(.L_5937 - .L_5936)
.L_5936:
        /*009c*/ 	.word	0x00000000
        /*00a0*/ 	.short	0x000c
        /*00a2*/ 	.short	0x0058
        /*00a4*/ 	.byte	0x00, 0xf0, 0x11, 0x00


	//----- nvinfo : EIATTR_KPARAM_INFO
	.align		4
.L_5937:
        /*00a8*/ 	.byte	0x04, 0x17
        /*00aa*/ 	.short	(.L_5939 - .L_5938)
.L_5938:
        /*00ac*/ 	.word	0x00000000
        /*00b0*/ 	.short	0x000b
        /*00b2*/ 	.short	0x0050
        /*00b4*/ 	.byte	0x00, 0xf0, 0x21, 0x00


	//----- nvinfo : EIATTR_KPARAM_INFO
	.align		4
.L_5939:
        /*00b8*/ 	.byte	0x04, 0x17
        /*00ba*/ 	.short	(.L_5941 - .L_5940)
.L_5940:
        /*00bc*/ 	.word	0x00000000
        /*00c0*/ 	.short	0x000a
        /*00c2*/ 	.short	0x0048
        /*00c4*/ 	.byte	0x00, 0xf0, 0x11, 0x00


	//----- nvinfo : EIATTR_KPARAM_INFO
	.align		4
.L_5941:
        /*00c8*/ 	.byte	0x04, 0x17
        /*00ca*/ 	.short	(.L_5943 - .L_5942)
.L_5942:
        /*00cc*/ 	.word	0x00000000
        /*00d0*/ 	.short	0x0009
        /*00d2*/ 	.short	0x0040
        /*00d4*/ 	.byte	0x00, 0xf0, 0x21, 0x00


	//----- nvinfo : EIATTR_KPARAM_INFO
	.align		4
.L_5943:
        /*00d8*/ 	.byte	0x04, 0x17
        /*00da*/ 	.short	(.L_5945 - .L_5944)
.L_5944:
        /*00dc*/ 	.word	0x00000000
        /*00e0*/ 	.short	0x0008
        /*00e2*/ 	.short	0x0038
        /*00e4*/ 	.byte	0x00, 0xf0, 0x21, 0x00


	//----- nvinfo : EIATTR_KPARAM_INFO
	.align		4
.L_5945:
        /*00e8*/ 	.byte	0x04, 0x17
        /*00ea*/ 	.short	(.L_5947 - .L_5946)
.L_5946:
        /*00ec*/ 	.word	0x00000000
        /*00f0*/ 	.short	0x0007
        /*00f2*/ 	.short	0x0034
        /*00f4*/ 	.byte	0x00, 0xf0, 0x11, 0x00


	//----- nvinfo : EIATTR_KPARAM_INFO
	.align		4
.L_5947:
        /*00f8*/ 	.byte	0x04, 0x17
        /*00fa*/ 	.short	(.L_5949 - .L_5948)
.L_5948:
        /*00fc*/ 	.word	0x00000000
        /*0100*/ 	.short	0x0006
        /*0102*/ 	.short	0x0030
        /*0104*/ 	.byte	0x00, 0xf0, 0x11, 0x00


	//----- nvinfo : EIATTR_KPARAM_INFO
	.align		4
.L_5949:
        /*0108*/ 	.byte	0x04, 0x17
        /*010a*/ 	.short	(.L_5951 - .L_5950)
.L_5950:
        /*010c*/ 	.word	0x00000000
        /*0110*/ 	.short	0x0005
        /*0112*/ 	.short	0x0028
        /*0114*/ 	.byte	0x00, 0xf0, 0x21, 0x00


	//----- nvinfo : EIATTR_KPARAM_INFO
	.align		4
.L_5951:
        /*0118*/ 	.byte	0x04, 0x17
        /*011a*/ 	.short	(.L_5953 - .L_5952)
.L_5952:
        /*011c*/ 	.word	0x00000000
        /*0120*/ 	.short	0x0004
        /*0122*/ 	.short	0x0020
        /*0124*/ 	.byte	0x00, 0xf0, 0x21, 0x00


	//----- nvinfo : EIATTR_KPARAM_INFO
	.align		4
.L_5953:
        /*0128*/ 	.byte	0x04, 0x17
        /*012a*/ 	.short	(.L_5955 - .L_5954)
.L_5954:
        /*012c*/ 	.word	0x00000000
        /*0130*/ 	.short	0x0003
        /*0132*/ 	.short	0x0018
        /*0134*/ 	.byte	0x00, 0xf0, 0x21, 0x00


	//----- nvinfo : EIATTR_KPARAM_INFO
	.align		4
.L_5955:
        /*0138*/ 	.byte	0x04, 0x17
        /*013a*/ 	.short	(.L_5957 - .L_5956)
.L_5956:
        /*013c*/ 	.word	0x00000000
        /*0140*/ 	.short	0x0002
        /*0142*/ 	.short	0x0010
        /*0144*/ 	.byte	0x00, 0xf0, 0x21, 0x00


	//----- nvinfo : EIATTR_KPARAM_INFO
	.align		4
.L_5957:
        /*0148*/ 	.byte	0x04, 0x17
        /*014a*/ 	.short	(.L_5959 - .L_5958)
.L_5958:
        /*014c*/ 	.word	0x00000000
        /*0150*/ 	.short	0x0001
        /*0152*/ 	.short	0x0008
        /*0154*/ 	.byte	0x00, 0xf0, 0x21, 0x00


	//----- nvinfo : EIATTR_KPARAM_INFO
	.align		4
.L_5959:
        /*0158*/ 	.byte	0x04, 0x17
        /*015a*/ 	.short	(.L_5961 - .L_5960)
.L_5960:
        /*015c*/ 	.word	0x00000000
        /*0160*/ 	.short	0x0000
        /*0162*/ 	.short	0x0000
        /*0164*/ 	.byte	0x00, 0xf0, 0x21, 0x00


	//----- nvinfo : EIATTR_SPARSE_MMA_MASK
	.align		4
.L_5961:
        /*0168*/ 	.byte	0x03, 0x50
        /*016a*/ 	.short	0x0000


	//----- nvinfo : EIATTR_MAXREG_COUNT
	.align		4
        /*016c*/ 	.byte	0x03, 0x1b
        /*016e*/ 	.short	0x00ff


	//----- nvinfo : EIATTR_NUM_BARRIERS
	.align		4
        /*0170*/ 	.byte	0x02, 0x4c
        /*0172*/ 	.byte	0x01
	.zero		1


	//----- nvinfo : EIATTR_EXTERNS
	.align		4
        /*0174*/ 	.byte	0x04, 0x0f
        /*0176*/ 	.short	(.L_5963 - .L_5962)


	//   ....[0]....
	.align		4
.L_5962:
        /*0178*/ 	.word	index@(__assertfail)


	//----- nvinfo : EIATTR_MERCURY_ISA_VERSION
	.align		4
.L_5963:
        /*017c*/ 	.byte	0x03, 0x5f
        /*017e*/ 	.short	0x0101


	//----- nvinfo : EIATTR_COOP_GROUP_MASK_REGIDS
	.align		4
        /*0180*/ 	.byte	0x04, 0x29
        /*0182*/ 	.short	(.L_5965 - .L_5964)


	//   ....[0]....
.L_5964:
        /*0184*/ 	.word	0xffffffff


	//   ....[1]....
        /*0188*/ 	.word	0xffffffff


	//   ....[2]....
        /*018c*/ 	.word	0xffffffff


	//   ....[3]....
        /*0190*/ 	.word	0xffffffff


	//   ....[4]....
        /*0194*/ 	.word	0xffffffff


	//   ....[5]....
        /*0198*/ 	.word	0xffffffff


	//   ....[6]....
        /*019c*/ 	.word	0xffffffff


	//   ....[7]....
        /*01a0*/ 	.word	0xffffffff


	//   ....[8]....
        /*01a4*/ 	.word	0xffffffff


	//   ....[9]....
        /*01a8*/ 	.word	0xffffffff


	//   ....[10]....
        /*01ac*/ 	.word	0xffffffff


	//   ....[11]....
        /*01b0*/ 	.word	0xffffffff


	//   ....[12]....
        /*01b4*/ 	.word	0xffffffff


	//   ....[13]....
        /*01b8*/ 	.word	0xffffffff


	//   ....[14]....
        /*01bc*/ 	.word	0x0500000f


	//   ....[15]....
        /*01c0*/ 	.word	0x0500000f


	//   ....[16]....
        /*01c4*/ 	.word	0x0500000f


	//----- nvinfo : EIATTR_COOP_GROUP_INSTR_OFFSETS
	.align		4
.L_5965:
        /*01c8*/ 	.byte	0x04, 0x28
        /*01ca*/ 	.short	(.L_5967 - .L_5966)


	//   ....[0]....
.L_5966:
        /*01cc*/ 	.word	0x00001150


	//   ....[1]....
        /*01d0*/ 	.word	0x00001180


	//   ....[2]....
        /*01d4*/ 	.word	0x000011a0


	//   ....[3]....
        /*01d8*/ 	.word	0x000012e0


	//   ....[4]....
        /*01dc*/ 	.word	0x00001300


	//   ....[5]....
        /*01e0*/ 	.word	0x00001330


	//   ....[6]....
        /*01e4*/ 	.word	0x000021e0


	//   ....[7]....
        /*01e8*/ 	.word	0x00002210


	//   ....[8]....
        /*01ec*/ 	.word	0x00002240


	//   ....[9]....
        /*01f0*/ 	.word	0x000022e0


	//   ....[10]....
        /*01f4*/ 	.word	0x00002320


	//   ....[11]....
        /*01f8*/ 	.word	0x000023a0


	//   ....[12]....
        /*01fc*/ 	.word	0x000023c0


	//   ....[13]....
        /*0200*/ 	.word	0x000023e0


	//   ....[14]....
        /*0204*/ 	.word	0x00003df0


	//   ....[15]....
        /*0208*/ 	.word	0x00003e50


	//   ....[16]....
        /*020c*/ 	.word	0x00003eb0


	//----- nvinfo : EIATTR_SYSCALL_OFFSETS
	.align		4
.L_5967:
        /*0210*/ 	.byte	0x04, 0x46
        /*0212*/ 	.short	(.L_5969 - .L_5968)


	//   ....[0]....
.L_5968:
        /*0214*/ 	.word	0x00003c80


	//   ....[1]....
        /*0218*/ 	.word	0x00003d80


	//----- nvinfo : EIATTR_EXIT_INSTR_OFFSETS
	.align		4
.L_5969:
        /*021c*/ 	.byte	0x04, 0x1c
        /*021e*/ 	.short	(.L_5971 - .L_5970)


	//   ....[0]....
.L_5970:
        /*0220*/ 	.word	0x00000090


	//   ....[1]....
        /*0224*/ 	.word	0x00003740


	//   ....[2]....
        /*0228*/ 	.word	0x00003b80


	//   ....[3]....
        /*022c*/ 	.word	0x00003d90


	//----- nvinfo : EIATTR_CRS_STACK_SIZE
	.align		4
.L_5971:
        /*0230*/ 	.byte	0x04, 0x1e
        /*0232*/ 	.short	(.L_5973 - .L_5972)
.L_5972:
        /*0234*/ 	.word	0x00000000


	//----- nvinfo : EIATTR_CBANK_PARAM_SIZE
	.align		4
.L_5973:
        /*0238*/ 	.byte	0x03, 0x19
        /*023a*/ 	.short	0x008c


	//----- nvinfo : EIATTR_PARAM_CBANK
	.align		4
        /*023c*/ 	.byte	0x04, 0x0a
        /*023e*/ 	.short	(.L_5975 - .L_5974)
	.align		4
.L_5974:
        /*0240*/ 	.word	index@(.nv.constant0._ZN4vllm25paged_attention_v2_kernelI13__nv_bfloat16hLi256ELi8ELi128ELNS_18Fp8KVCacheDataTypeE2ELb1ELi512EEEvPfS3_PT_PKS4_PKT0_SA_ifPKiSC_iPKfiiiSE_SE_iiiii)
        /*0244*/ 	.short	0x0210
        /*0246*/ 	.short	0x008c


	//----- nvinfo : EIATTR_SW_WAR
	.align		4
.L_5975:
        /*0248*/ 	.byte	0x04, 0x36
        /*024a*/ 	.short	(.L_5977 - .L_5976)
.L_5976:
        /*024c*/ 	.word	0x00000008
.L_5977:


//--------------------- .nv.info._ZN4vllm25paged_attention_v2_kernelI13__nv_bfloat16hLi192ELi8ELi128ELNS_18Fp8KVCacheDataTypeE2ELb1ELi512EEEvPfS3_PT_PKS4_PKT0_SA_ifPKiSC_iPKfiiiSE_SE_iiiii --------------------------
	.section	.nv.info._ZN4vllm25paged_attention_v2_kernelI13__nv_bfloat16hLi192ELi8ELi128ELNS_18Fp8KVCacheDataTypeE2ELb1ELi512EEEvPfS3_PT_PKS4_PKT0_SA_ifPKiSC_iPKfiiiSE_SE_iiiii,"",@"SHT_CUDA_INFO"
	.sectionflags	@""
	.align	4


	//----- nvinfo : EIATTR_CUDA_API_VERSION
	.align		4
        /*0000*/ 	.byte	0x04, 0x37
        /*0002*/ 	.short	(.L_5979 - .L_5978)
.L_5978:
        /*0004*/ 	.word	0x00000082


	//----- nvinfo : EIATTR_KPARAM_INFO
	.align		4
.L_5979:
        /*0008*/ 	.byte	0x04, 0x17
        /*000a*/ 	.short	(.L_5981 - .L_5980)
.L_5980:
        /*000c*/ 	.word	0x00000000
        /*0010*/ 	.short	0x0015
        /*0012*/ 	.short	0x0088
        /*0014*/ 	.byte	0x00, 0xf0, 0x11, 0x00


	//----- nvinfo : EIATTR_KPARAM_INFO
	.align		4
.L_5981:
        /*0018*/ 	.byte	0x04, 0x17
        /*001a*/ 	.short	(.L_5983 - .L_5982)
.L_5982:
        /*001c*/ 	.word	0x00000000
        /*0020*/ 	.short	0x0014
        /*0022*/ 	.short	0x0084
        /*0024*/ 	.byte	0x00, 0xf0, 0x11, 0x00


	//----- nvinfo : EIATTR_KPARAM_INFO
	.align		4
.L_5983:
        /*0028*/ 	.byte	0x04, 0x17
        /*002a*/ 	.short	(.L_5985 - .L_5984)
.L_5984:
        /*002c*/ 	.word	0x00000000
        /*0030*/ 	.short	0x0013
        /*0032*/ 	.short	0x0080
        /*0034*/ 	.byte	0x00, 0xf0, 0x11, 0x00


	//----- nvinfo : EIATTR_KPARAM_INFO
	.align		4
.L_5985:
        /*0038*/ 	.byte	0x04, 0x17
        /*003a*/ 	.short	(.L_5987 - .L_5986)
.L_5986:
        /*003c*/ 	.word	0x00000000
        /*0040*/ 	.short	0x0012
        /*0042*/ 	.short	0x007c
        /*0044*/ 	.byte	0x00, 0xf0, 0x11, 0x00


	//----- nvinfo : EIATTR_KPARAM_INFO
	.align		4
.L_5987:
        /*0048*/ 	.byte	0x04, 0x17
        /*004a*/ 	.short	(.L_5989 - .L_5988)
.L_5988:
        /*004c*/ 	.word	0x00000000
        /*0050*/ 	.short	0x0011
        /*0052*/ 	.short	0x0078
        /*0054*/ 	.byte	0x00, 0xf0, 0x11, 0x00


	//----- nvinfo : EIATTR_KPARAM_INFO
	.align		4
.L_5989:
        /*0058*/ 	.byte	0x04, 0x17
        /*005a*/ 	.short	(.L_5991 - .L_5990)
.L_5990:
        /*005c*/ 	.word	0x00000000
        /*0060*/ 	.short	0x0010
        /*0062*/ 	.short	0x0070
        /*0064*/ 	.byte	0x00, 0xf0, 0x21, 0x00


	//----- nvinfo : EIATTR_KPARAM_INFO
	.align		4
.L_5991:
        /*0068*/ 	.byte	0x04, 0x17
        /*006a*/ 	.short	(.L_5993 - .L_5992)
.L_5992:
        /*006c*/ 	.word	0x00000000
        /*0070*/ 	.short	0x000f
        /*0072*/ 	.short	0x0068
        /*0074*/ 	.byte	0x00, 0xf0, 0x21, 0x00


	//----- nvinfo : EIATTR_KPARAM_INFO
	.align		4
.L_5993:
        /*0078*/ 	.byte	0x04, 0x17
        /*007a*/ 	.short	(.L_5995 - .L_5994)
.L_5994:
        /*007c*/ 	.word	0x00000000
        /*0080*/ 	.short	0x000e
        /*0082*/ 	.short	0x0060
        /*0084*/ 	.byte	0x00, 0xf0, 0x11, 0x00


	//----- nvinfo : EIATTR_KPARAM_INFO
	.align		4
.L_5995:
        /*0088*/ 	.byte	0x04, 0x17
        /*008a*/ 	.short	(.L_5997 - .L_5996)
.L_5996:
        /*008c*/ 	.word	0x00000000
        /*0090*/ 	.short	0x000d
        /*0092*/ 	.short	0x005c
        /*0094*/ 	.byte	0x00, 0xf0, 0x11, 0x00


	//----- nvinfo : EIATTR_KPARAM_INFO
	.align		4
.L_5997:
        /*0098*/ 	.byte	0x04, 0x17
        /*009a*/ 	.short	(.L_5999 - .L_5998)
.L_5998:
        /*009c*/ 	.word	0x00000000
        /*00a0*/ 	.short	0x000c
        /*00a2*/ 	.short	0x0058
        /*00a4*/ 	.byte	0x00, 0xf0, 0x11, 0x00


	//----- nvinfo : EIATTR_KPARAM_INFO
	.align		4
.L_5999:
        /*00a8*/ 	.byte	0x04, 0x17
        /*00aa*/ 	.short	(.L_6001 - .L_6000)
.L_6000:
        /*00ac*/ 	.word	0x00000000
        /*00b0*/ 	.short	0x000b
        /*00b2*/ 	.short	0x0050
        /*00b4*/ 	.byte	0x00, 0xf0, 0x21, 0x00


	//----- nvinfo : EIATTR_KPARAM_INFO
	.align		4
.L_6001:
        /*00b8*/ 	.byte	0x04, 0x17
        /*00ba*/ 	.short	(.L_6003 - .L_6002)
.L_6002:
        /*00bc*/ 	.word	0x00000000
        /*00c0*/ 	.short	0x000a
        /*00c2*/ 	.short	0x0048
        /*00c4*/ 	.byte	0x00, 0xf0, 0x11, 0x00


	//----- nvinfo : EIATTR_KPARAM_INFO
	.align		4
.L_6003:
        /*00c8*/ 	.byte	0x04, 0x17
        /*00ca*/ 	.short	(.L_6005 - .L_6004)
.L_6004:
        /*00cc*/ 	.word	0x00000000
        /*00d0*/ 	.short	0x0009
        /*00d2*/ 	.short	0x0040
        /*00d4*/ 	.byte	0x00, 0xf0, 0x21, 0x00


	//----- nvinfo : EIATTR_KPARAM_INFO
	.align		4
.L_6005:
        /*00d8*/ 	.byte	0x04, 0x17
        /*00da*/ 	.short	(.L_6007 - .L_6006)
.L_6006:
        /*00dc*/ 	.word	0x00000000
        /*00e0*/ 	.short	0x0008
        /*00e2*/ 	.short	0x0038
        /*00e4*/ 	.byte	0x00, 0xf0, 0x21, 0x00


	//----- nvinfo : EIATTR_KPARAM_INFO
	.align		4
.L_6007:
        /*00e8*/ 	.byte	0x04, 0x17
        /*00ea*/ 	.short	(.L_6009 - .L_6008)
.L_6008:
        /*00ec*/ 	.word	0x00000000
        /*00f0*/ 	.short	0x0007
        /*00f2*/ 	.short	0x0034
        /*00f4*/ 	.byte	0x00, 0xf0, 0x11, 0x00


	//----- nvinfo : EIATTR_KPARAM_INFO
	.align		4
.L_6009:
        /*00f8*/ 	.byte	0x04, 0x17
        /*00fa*/ 	.short	(.L_6011 - .L_6010)
.L_6010:
        /*00fc*/ 	.word	0x00000000
        /*0100*/ 	.short	0x0006
        /*0102*/ 	.short	0x0030
        /*0104*/ 	.byte	0x00, 0xf0, 0x11, 0x00


	//----- nvinfo : EIATTR_KPARAM_INFO
	.align		4
.L_6011:
        /*0108*/ 	.byte	0x04, 0x17
        /*010a*/ 	.short	(.L_6013 - .L_6012)
.L_6012:
        /*010c*/ 	.word	0x00000000
        /*0110*/ 	.short	0x0005
        /*0112*/ 	.short	0x0028
        /*0114*/ 	.byte	0x00, 0xf0, 0x21, 0x00


	//----- nvinfo : EIATTR_KPARAM_INFO
	.align		4
.L_6013:
        /*0118*/ 	.byte	0x04, 0x17
        /*011a*/ 	.short	(.L_6015 - .L_6014)
.L_6014:
        /*011c*/ 	.word	0x00000000
        /*0120*/ 	.short	0x0004
        /*0122*/ 	.short	0x0020
        /*0124*/ 	.byte	0x00, 0xf0, 0x21, 0x00


	//----- nvinfo : EIATTR_KPARAM_INFO
	.align		4
.L_6015:
        /*0128*/ 	.byte	0x04, 0x17
        /*012a*/ 	.short	(.L_6017 - .L_6016)
.L_6016:
        /*012c*/ 	.word	0x00000000
        /*0130*/ 	.short	0x0003
        /*0132*/ 	.short	0x0018
        /*0134*/ 	.byte	0x00, 0xf0, 0x21, 0x00


	//----- nvinfo : EIATTR_KPARAM_INFO
	.align		4
.L_6017:
        /*0138*/ 	.byte	0x04, 0x17
        /*013a*/ 	.short	(.L_6019 - .L_6018)
.L_6018:
        /*013c*/ 	.word	0x00000000
        /*0140*/ 	.short	0x0002
        /*0142*/ 	.short	0x0010
        /*0144*/ 	.byte	0x00, 0xf0, 0x21, 0x00


	//----- nvinfo : EIATTR_KPARAM_INFO
	.align		4
.L_6019:
        /*0148*/ 	.byte	0x04, 0x17
        /*014a*/ 	.short	(.L_6021 - .L_6020)
.L_6020:
        /*014c*/ 	.word	0x00000000
        /*0150*/ 	.short	0x0001
        /*0152*/ 	.short	0x0008
        /*0154*/ 	.byte	0x00, 0xf0, 0x21, 0x00


	//----- nvinfo : EIATTR_KPARAM_INFO
	.align		4
.L_6021:
        /*0158*/ 	.byte	0x04, 0x17
        /*015a*/ 	.short	(.L_6023 - .L_6022)
.L_6022:
        /*015c*/ 	.word	0x00000000
        /*0160*/ 	.short	0x0000
        /*0162*/ 	.short	0x0000
        /*0164*/ 	.byte	0x00, 0xf0, 0x21, 0x00


	//----- nvinfo : EIATTR_SPARSE_MMA_MASK
	.align		4
.L_6023:
        /*0168*/ 	.byte	0x03, 0x50
        /*016a*/ 	.short	0x0000


	//----- nvinfo : EIATTR_MAXREG_COUNT
	.align		4
        /*016c*/ 	.byte	0x03, 0x1b
        /*016e*/ 	.short	0x00ff


	//----- nvinfo : EIATTR_NUM_BARRIERS
	.align		4
        /*0170*/ 	.byte	0x02, 0x4c
        /*0172*/ 	.byte	0x01
	.zero		1


	//----- nvinfo : EIATTR_EXTERNS
	.align		4
        /*0174*/ 	.byte	0x04, 0x0f
        /*0176*/ 	.short	(.L_6025 - .L_6024)


	//   ....[0]....
	.align		4
.L_6024:
        /*0178*/ 	.word	index@(__assertfail)


	//----- nvinfo : EIATTR_MERCURY_ISA_VERSION
	.align		4
.L_6025:
        /*017c*/ 	.byte	0x03, 0x5f
        /*017e*/ 	.short	0x0101


	//----- nvinfo : EIATTR_COOP_GROUP_MASK_REGIDS
	.align		4
        /*0180*/ 	.byte	0x04, 0x29
        /*0182*/ 	.short	(.L_6027 - .L_6026)


	//   ....[0]....
.L_6026:
        /*0184*/ 	.word	0xffffffff


	//   ....[1]....
        /*0188*/ 	.word	0xffffffff


	//   ....[2]....
        /*018c*/ 	.word	0xffffffff


	//   ....[3]....
        /*0190*/ 	.word	0xffffffff


	//   ....[4]....
        /*0194*/ 	.word	0xffffffff


	//   ....[5]....
        /*0198*/ 	.word	0xffffffff


	//   ....[6]....
        /*019c*/ 	.word	0xffffffff


	//   ....[7]....
        /*01a0*/ 	.word	0xffffffff


	//   ....[8]....
        /*01a4*/ 	.word	0xffffffff


	//   ....[9]....
        /*01a8*/ 	.word	0xffffffff


	//   ....[10]....
        /*01ac*/ 	.word	0xffffffff


	//   ....[11]....
        /*01b0*/ 	.word	0xffffffff


	//   ....[12]....
        /*01b4*/ 	.word	0xffffffff


	//   ....[13]....
        /*01b8*/ 	.word	0xffffffff


	//   ....[14]....
        /*01bc*/ 	.word	0x0500000f


	//   ....[15]....
        /*01c0*/ 	.word	0x0500000f


	//   ....[16]....
        /*01c4*/ 	.word	0x0500000f


	//----- nvinfo : EIATTR_COOP_GROUP_INSTR_OFFSETS
	.align		4
.L_6027:
        /*01c8*/ 	.byte	0x04, 0x28
        /*01ca*/ 	.short	(.L_6029 - .L_6028)


	//   ....[0]....
.L_6028:
        /*01cc*/ 	.word	0x00001140


	//   ....[1]....
        /*01d0*/ 	.word	0x00001170


	//   ....[2]....
        /*01d4*/ 	.word	0x00001190


	//   ....[3]....
        /*01d8*/ 	.word	0x000012d0


	//   ....[4]....
        /*01dc*/ 	.word	0x000012f0


	//   ....[5]....
        /*01e0*/ 	.word	0x00001320


	//   ....[6]....
        /*01e4*/ 	.word	0x000021d0


	//   ....[7]....
        /*01e8*/ 	.word	0x00002200


	//   ....[8]....
        /*01ec*/ 	.word	0x00002230


	//   ....[9]....
        /*01f0*/ 	.word	0x000022d0


	//   ....[10]....
        /*01f4*/ 	.word	0x00002310


	//   ....[11]....
        /*01f8*/ 	.word	0x00002390


	//   ....[12]....
        /*01fc*/ 	.word	0x000023b0


	//   ....[13]....
        /*0200*/ 	.word	0x000023d0


	//   ....[14]....
        /*0204*/ 	.word	0x00003c30


	//   ....[15]....
        /*0208*/ 	.word	0x00003c90


	//   ....[16]....
        /*020c*/ 	.word	0x00003cf0


	//----- nvinfo : EIATTR_SYSCALL_OFFSETS
	.align		4
.L_6029:
        /*0210*/ 	.byte	0x04, 0x46
        /*0212*/ 	.short	(.L_6031 - .L_6030)


	//   ....[0]....
.L_6030:
        /*0214*/ 	.word	0x00003ac0


	//   ....[1]....
        /*0218*/ 	.word	0x00003bc0


	//----- nvinfo : EIATTR_EXIT_INSTR_OFFSETS
	.align		4
.L_6031:
        /*021c*/ 	.byte	0x04, 0x1c
        /*021e*/ 	.short	(.L_6033 - .L_6032)


	//   ....[0]....
.L_6032:
        /*0220*/ 	.word	0x00000090


	//   ....[1]....
        /*0224*/ 	.word	0x00003660


	//   ....[2]....
        /*0228*/ 	.word	0x000039c0


	//   ....[3]....
        /*022c*/ 	.word	0x00003bd0


	//----- nvinfo : EIATTR_CRS_STACK_SIZE
	.align		4
.L_6033:
        /*0230*/ 	.byte	0x04, 0x1e
        /*0232*/ 	.short	(.L_6035 - .L_6034)
.L_6034:
        /*0234*/ 	.word	0x00000000


	//----- nvinfo : EIATTR_CBANK_PARAM_SIZE
	.align		4
.L_6035:
        /*0238*/ 	.byte	0x03, 0x19
        /*023a*/ 	.short	0x008c


	//----- nvinfo : EIATTR_PARAM_CBANK
	.align		4
        /*023c*/ 	.byte	0x04, 0x0a
        /*023e*/ 	.short	(.L_6037 - .L_6036)
	.align		4
.L_6036:
        /*0240*/ 	.word	index@(.nv.constant0._ZN4vllm25paged_attention_v2_kernelI13__nv_bfloat16hLi192ELi8ELi128ELNS_18Fp8KVCacheDataTypeE2ELb1ELi512EEEvPfS3_PT_PKS4_PKT0_SA_ifPKiSC_iPKfiiiSE_SE_iiiii)
        /*0244*/ 	.short	0x0210
        /*0246*/ 	.short	0x008c


	//----- nvinfo : EIATTR_SW_WAR
	.align		4
.L_6037:
        /*0248*/ 	.byte	0x04, 0x36
        /*024a*/ 	.short	(.L_6039 - .L_6038)
.L_6038:
        /*024c*/ 	.word	0x00000008
.L_6039:


//--------------------- .nv.info._ZN4vllm25paged_attention_v2_kernelI13__nv_bfloat16hLi128ELi8ELi128ELNS_18Fp8KVCacheDataTypeE2ELb1ELi512EEEvPfS3_PT_PKS4_PKT0_SA_ifPKiSC_iPKfiiiSE_SE_iiiii --------------------------
	.section	.nv.info._ZN4vllm25paged_attention_v2_kernelI13__nv_bfloat16hLi128ELi8ELi128ELNS_18Fp8KVCacheDataTypeE2ELb1ELi512EEEvPfS3_PT_PKS4_PKT0_SA_ifPKiSC_iPKfiiiSE_SE_iiiii,"",@"SHT_CUDA_INFO"
	.sectionflags	@""
	.align	4


	//----- nvinfo : EIATTR_CUDA_API_VERSION
	.align		4
        /*0000*/ 	.byte	0x04, 0x37
        /*0002*/ 	.short	(.L_6041 - .L_6040)
.L_6040:
        /*0004*/ 	.word	0x00000082


	//----- nvinfo : EIATTR_KPARAM_INFO
	.align		4
.L_6041:
        /*0008*/ 	.byte	0x04, 0x17
        /*000a*/ 	.short	(.L_6043 - .L_6042)
.L_6042:
        /*000c*/ 	.word	0x00000000
        /*0010*/ 	.short	0x0015
        /*0012*/ 	.short	0x0088
        /*0014*/ 	.byte	0x00, 0xf0, 0x11, 0x00


	//----- nvinfo : EIATTR_KPARAM_INFO
	.align		4
.L_6043:
        /*0018*/ 	.byte	0x04, 0x17
        /*001a*/ 	.short	(.L_6045 - .L_6044)
.L_6044:
        /*001c*/ 	.word	0x00000000
        /*0020*/ 	.short	0x0014
        /*0022*/ 	.short	0x0084
        /*0024*/ 	.byte	0x00, 0xf0, 0x11, 0x00


	//----- nvinfo : EIATTR_KPARAM_INFO
	.align		4
.L_6045:
        /*0028*/ 	.byte	0x04, 0x17
        /*002a*/ 	.short	(.L_6047 - .L_6046)
.L_6046:
        /*002c*/ 	.word	0x00000000
        /*0030*/ 	.short	0x0013
        /*0032*/ 	.short	0x0080
        /*0034*/ 	.byte	0x00, 0xf0, 0x11, 0x00


	//----- nvinfo : EIATTR_KPARAM_INFO
	.align		4
.L_6047:
        /*0038*/ 	.byte	0x04, 0x17
        /*003a*/ 	.short	(.L_6049 - .L_6048)
.L_6048:
        /*003c*/ 	.word	0x00000000
        /*0040*/ 	.short	0x0012
        /*0042*/ 	.short	0x007c
        /*0044*/ 	.byte	0x00, 0xf0, 0x11, 0x00


	//----- nvinfo : EIATTR_KPARAM_INFO
	.align		4
.L_6049:
        /*0048*/ 	.byte	0x04, 0x17
        /*004a*/ 	.short	(.L_6051 - .L_6050)
.L_6050:
        /*004c*/ 	.word	0x00000000
        /*0050*/ 	.short	0x0011
        /*0052*/ 	.short	0x0078
        /*0054*/ 	.byte	0x00, 0xf0, 0x11, 0x00


	//----- nvinfo : EIATTR_KPARAM_INFO
	.align		4
.L_6051:
        /*0058*/ 	.byte	0x04, 0x17
        /*005a*/ 	.short	(.L_6053 - .L_6052)
.L_6052:
        /*005c*/ 	.word	0x00000000
        /*0060*/ 	.short	0x0010
        /*0062*/ 	.short	0x0070
        /*0064*/ 	.byte	0x00, 0xf0, 0x21, 0x00


	//----- nvinfo : EIATTR_KPARAM_INFO
	.align		4
.L_6053:
        /*0068*/ 	.byte	0x04, 0x17
        /*006a*/ 	.short	(.L_6055 - .L_6054)
.L_6054:
        /*006c*/ 	.word	0x00000000
        /*0070*/ 	.short	0x000f
        /*0072*/ 	.short	0x0068
        /*0074*/ 	.byte	0x00, 0xf0, 0x21, 0x00


	//----- nvinfo : EIATTR_KPARAM_INFO
	.align		4
.L_6055:
        /*0078*/ 	.byte	0x04, 0x17
        /*007a*/ 	.short	(.L_6057 - .L_6056)
.L_6056:
        /*007c*/ 	.word	0x00000000
        /*0080*/ 	.short	0x000e
        /*0082*/ 	.short	0x0060
        /*0084*/ 	.byte	0x00, 0xf0, 0x11, 0x00


	//----- nvinfo : EIATTR_KPARAM_INFO
	.align		4
.L_6057:
        /*0088*/ 	.byte	0x04, 0x17
        /*008a*/ 	.short	(.L_6059 - .L_6058)
.L_6058:
        /*008c*/ 	.word	0x00000000
        /*0090*/ 	.short	0x000d
        /*0092*/ 	.short	0x005c
        /*0094*/ 	.byte	0x00, 0xf0, 0x11, 0x00


	//----- nvinfo : EIATTR_KPARAM_INFO
	.align		4
.L_6059:
        /*0098*/ 	.byte	0x04, 0x17
        /*009a*/ 	.short	(.L_6061 - .L_6060)
.L_6060:
        /*009c*/ 	.word	0x00000000
        /*00a0*/ 	.short	0x000c
        /*00a2*/ 	.short	0x0058
        /*00a4*/ 	.byte	0x00, 0xf0, 0x11, 0x00


	//----- nvinfo : EIATTR_KPARAM_INFO
	.align		4
.L_6061:
        /*00a8*/ 	.byte	0x04, 0x17
        /*00aa*/ 	.short	(.L_6063 - .L_6062)
.L_6062:
        /*00ac*/ 	.word	0x00000000
        /*00b0*/ 	.short	0x000b
        /*00b2*/ 	.short	0x0050
        /*00b4*/ 	.byte	0x00, 0xf0, 0x21, 0x00


	//----- nvinfo : EIATTR_KPARAM_INFO
	.align		4
.L_6063:
        /*00b8*/ 	.byte	0x04, 0x17
        /*00ba*/ 	.short	(.L_6065 - .L_6064)
.L_6064:
        /*00bc*/ 	.word	0x00000000
        /*00c0*/ 	.short	0x000a
        /*00c2*/ 	.short	0x0048
        /*00c4*/ 	.byte	0x00, 0xf0, 0x11, 0x00


	//----- nvinfo : EIATTR_KPARAM_INFO
	.align		4
.L_6065:
        /*00c8*/ 	.byte	0x04, 0x17
        /*00ca*/ 	.short	(.L_6067 - .L_6066)
.L_6066:
        /*00cc*/ 	.word	0x00000000
        /*00d0*/ 	.short	0x0009
        /*00d2*/ 	.short	0x0040
        /*00d4*/ 	.byte	0x00, 0xf0, 0x21, 0x00


	//----- nvinfo : EIATTR_KPARAM_INFO
	.align		4
.L_6067:
        /*00d8*/ 	.byte	0x04, 0x17
        /*00da*/ 	.short	(.L_6069 - .L_6068)
.L_6068:
        /*00dc*/ 	.word	0x00000000
        /*00e0*/ 	.short	0x0008
        /*00e2*/ 	.short	0x0038
        /*00e4*/ 	.byte	0x00, 0xf0, 0x21, 0x00


	//----- nvinfo : EIATTR_KPARAM_INFO
	.align		4
.L_6069:
        /*00e8*/ 	.byte	0x04, 0x17
        /*00ea*/ 	.short	(.L_6071 - .L_6070)
.L_6070:
        /*00ec*/ 	.word	0x00000000
        /*00f0*/ 	.short	0x0007
        /*00f2*/ 	.short	0x0034
        /*00f4*/ 	.byte	0x00, 0xf0, 0x11, 0x00


	//----- nvinfo : EIATTR_KPARAM_INFO
	.align		4
.L_6071:
        /*00f8*/ 	.byte	0x04, 0x17
        /*00fa*/ 	.short	(.L_6073 - .L_6072)
.L_6072:
        /*00fc*/ 	.word	0x00000000
        /*0100*/ 	.short	0x0006
        /*0102*/ 	.short	0x0030
        /*0104*/ 	.byte	0x00, 0xf0, 0x11, 0x00


	//----- nvinfo : EIATTR_KPARAM_INFO
	.align		4
.L_6073:
        /*0108*/ 	.byte	0x04, 0x17
        /*010a*/ 	.short	(.L_6075 - .L_6074)
.L_6074:
        /*010c*/ 	.word	0x00000000
        /*0110*/ 	.short	0x0005
        /*0112*/ 	.short	0x0028
        /*0114*/ 	.byte	0x00, 0xf0, 0x21, 0x00


	//----- nvinfo : EIATTR_KPARAM_INFO
	.align		4
.L_6075:
        /*0118*/ 	.byte	0x04, 0x17
        /*011a*/ 	.short	(.L_6077 - .L_6076)
.L_6076:
        /*011c*/ 	.word	0x00000000
        /*0120*/ 	.short	0x0004
        /*0122*/ 	.short	0x0020
        /*0124*/ 	.byte	0x00, 0xf0, 0x21, 0x00


	//----- nvinfo : EIATTR_KPARAM_INFO
	.align		4
.L_6077:
        /*0128*/ 	.byte	0x04, 0x17
        /*012a*/ 	.short	(.L_6079 - .L_6078)
.L_6078:
        /*012c*/ 	.word	0x00000000
        /*0130*/ 	.short	0x0003
        /*0132*/ 	.short	0x0018
        /*0134*/ 	.byte	0x00, 0xf0, 0x21, 0x00


	//----- nvinfo : EIATTR_KPARAM_INFO
	.align		4
.L_6079:
        /*0138*/ 	.byte	0x04, 0x17
        /*013a*/ 	.short	(.L_6081 - .L_6080)
.L_6080:
        /*013c*/ 	.word	0x00000000
        /*0140*/ 	.short	0x0002
        /*0142*/ 	.short	0x0010
        /*0144*/ 	.byte	0x00, 0xf0, 0x21, 0x00


	//----- nvinfo : EIATTR_KPARAM_INFO
	.align		4
.L_6081:
        /*0148*/ 	.byte	0x04, 0x17
        /*014a*/ 	.short	(.L_6083 - .L_6082)
.L_6082:
        /*014c*/ 	.word	0x00000000
        /*0150*/ 	.short	0x0001
        /*0152*/ 	.short	0x0008
        /*0154*/ 	.byte	0x00, 0xf0, 0x21, 0x00


	//----- nvinfo : EIATTR_KPARAM_INFO
	.align		4
.L_6083:
        /*0158*/ 	.byte	0x04, 0x17
        /*015a*/ 	.short	(.L_6085 - .L_6084)
.L_6084:
        /*015c*/ 	.word	0x00000000
        /*0160*/ 	.short	0x0000
        /*0162*/ 	.short	0x0000
        /*0164*/ 	.byte	0x00, 0xf0, 0x21, 0x00


	//----- nvinfo : EIATTR_SPARSE_MMA_MASK
	.align		4
.L_6085:
        /*0168*/ 	.byte	0x03, 0x50
        /*016a*/ 	.short	0x0000


	//----- nvinfo : EIATTR_MAXREG_COUNT
	.align		4
        /*016c*/ 	.byte	0x03, 0x1b
        /*016e*/ 	.short	0x00ff


	//----- nvinfo : EIATTR_NUM_BARRIERS
	.align		4
        /*0170*/ 	.byte	0x02, 0x4c
        /*0172*/ 	.byte	0x01
	.zero		1


	//----- nvinfo : EIATTR_EXTERNS
	.align		4
        /*0174*/ 	.byte	0x04, 0x0f
        /*0176*/ 	.short	(.L_6087 - .L_6086)


	//   ....[0]....
	.align		4
.L_6086:
        /*0178*/ 	.word	index@(__assertfail)


	//----- nvinfo : EIATTR_MERCURY_ISA_VERSION
	.align		4
.L_6087:
        /*017c*/ 	.byte	0x03, 0x5f
        /*017e*/ 	.short	0x0101


	//----- nvinfo : EIATTR_COOP_GROUP_MASK_REGIDS
	.align		4
        /*0180*/ 	.byte	0x04, 0x29
        /*0182*/ 	.short	(.L_6089 - .L_6088)


	//   ....[0]....
.L_6088:
        /*0184*/ 	.word	0xffffffff


	//   ....[1]....
        /*0188*/ 	.word	0xffffffff


	//   ....[2]....
        /*018c*/ 	.word	0xffffffff


	//   ....[3]....
        /*0190*/ 	.word	0xffffffff


	//   ....[4]....
        /*0194*/ 	.word	0xffffffff


	//   ....[5]....
        /*0198*/ 	.word	0xffffffff


	//   ....[6]....
        /*019c*/ 	.word	0xffffffff


	//   ....[7]....
        /*01a0*/ 	.word	0xffffffff


	//   ....[8]....
        /*01a4*/ 	.word	0xffffffff


	//   ....[9]....
        /*01a8*/ 	.word	0xffffffff


	//   ....[10]....
        /*01ac*/ 	.word	0xffffffff


	//   ....[11]....
        /*01b0*/ 	.word	0xffffffff


	//   ....[12]....
        /*01b4*/ 	.word	0xffffffff


	//   ....[13]....
        /*01b8*/ 	.word	0xffffffff


	//   ....[14]....
        /*01bc*/ 	.word	0x0500000f


	//   ....[15]....
        /*01c0*/ 	.word	0x0500000f


	//   ....[16]....
        /*01c4*/ 	.word	0x0500000f


	//----- nvinfo : EIATTR_COOP_GROUP_INSTR_OFFSETS
	.align		4
.L_6089:
        /*01c8*/ 	.byte	0x04, 0x28
        /*01ca*/ 	.short	(.L_6091 - .L_6090)


	//   ....[0]....
.L_6090:
        /*01cc*/ 	.word	0x00001140


	//   ....[1]....
        /*01d0*/ 	.word	0x00001170


	//   ....[2]....
        /*01d4*/ 	.word	0x00001190


	//   ....[3]....
        /*01d8*/ 	.word	0x000012d0


	//   ....[4]....
        /*01dc*/ 	.word	0x000012f0


	//   ....[5]....
        /*01e0*/ 	.word	0x00001320


	//   ....[6]....
        /*01e4*/ 	.word	0x000021d0


	//   ....[7]....
        /*01e8*/ 	.word	0x00002200


	//   ....[8]....
        /*01ec*/ 	.word	0x00002230


	//   ....[9]....
        /*01f0*/ 	.word	0x000022d0


	//   ....[10]....
        /*01f4*/ 	.word	0x00002310


	//   ....[11]....
        /*01f8*/ 	.word	0x00002390


	//   ....[12]....
        /*01fc*/ 	.word	0x000023b0


	//   ....[13]....
        /*0200*/ 	.word	0x000023d0


	//   ....[14]....
        /*0204*/ 	.word	0x00003a00


	//   ....[15]....
        /*0208*/ 	.word	0x00003a60


	//   ....[16]....
        /*020c*/ 	.word	0x00003ac0


	//----- nvinfo : EIATTR_SYSCALL_OFFSETS
	.align		4
.L_6091:
        /*0210*/ 	.byte	0x04, 0x46
        /*0212*/ 	.short	(.L_6093 - .L_6092)


	//   ....[0]....
.L_6092:
        /*0214*/ 	.word	0x00003890


	//   ....[1]....
        /*0218*/ 	.word	0x00003990


	//----- nvinfo : EIATTR_EXIT_INSTR_OFFSETS
	.align		4
.L_6093:
        /*021c*/ 	.byte	0x04, 0x1c
        /*021e*/ 	.short	(.L_6095 - .L_6094)


	//   ....[0]....
.L_6094:
        /*0220*/ 	.word	0x00000090


	//   ....[1]....
        /*0224*/ 	.word	0x000034d0


	//   ....[2]....
        /*0228*/ 	.word	0x00003790


	//   ....[3]....
        /*022c*/ 	.word	0x000039a0


	//----- nvinfo : EIATTR_CRS_STACK_SIZE
	.align		4
.L_6095:
        /*0230*/ 	.byte	0x04, 0x1e
        /*0232*/ 	.short	(.L_6097 - .L_6096)
.L_6096:
        /*0234*/ 	.word	0x00000000


	//----- nvinfo : EIATTR_CBANK_PARAM_SIZE
	.align		4
.L_6097:
        /*0238*/ 	.byte	0x03, 0x19
        /*023a*/ 	.short	0x008c


	//----- nvinfo : EIATTR_PARAM_CBANK
	.align		4
        /*023c*/ 	.byte	0x04, 0x0a
        /*023e*/ 	.short	(.L_6099 - .L_6098)
	.align		4
.L_6098:
        /*0240*/ 	.word	index@(.nv.constant0._ZN4vllm25paged_attention_v2_kernelI13__nv_bfloat16hLi128ELi8ELi128ELNS_18Fp8KVCacheDataTypeE2ELb1ELi512EEEvPfS3_PT_PKS4_PKT0_SA_ifPKiSC_iPKfiiiSE_SE_iiiii)
        /*0244*/ 	.short	0x0210
        /*0246*/ 	.short	0x008c


	//----- nvinfo : EIATTR_SW_WAR
	.align		4
.L_6099:
        /*0248*/ 	.byte	0x04, 0x36
        /*024a*/ 	.short	(.L_6101 - .L_6100)
.L_6100:
        /*024c*/ 	.word	0x00000008
.L_6101:


//--------------------- .nv.info._ZN4vllm25paged_attention_v2_kernelI13__nv_bfloat16hLi120ELi8ELi128ELNS_18Fp8KVCacheDataTypeE2ELb1ELi512EEEvPfS3_PT_PKS4_PKT0_SA_ifPKiSC_iPKfiiiSE_SE_iiiii --------------------------
	.section	.nv.info._ZN4vllm25paged_attention_v2_kernelI13__nv_bfloat16hLi120ELi8ELi128ELNS_18Fp8KVCacheDataTypeE2ELb1ELi512EEEvPfS3_PT_PKS4_PKT0_SA_ifPKiSC_iPKfiiiSE_SE_iiiii,"",@"SHT_CUDA_INFO"
	.sectionflags	@""
	.align	4


	//----- nvinfo : EIATTR_CUDA_API_VERSION
	.align		4
        /*0000*/ 	.byte	0x04, 0x37
        /*0002*/ 	.short	(.L_6103 - .L_6102)
.L_6102:
        /*0004*/ 	.word	0x00000082


	//----- nvinfo : EIATTR_KPARAM_INFO
	.align		4
.L_6103:
        /*0008*/ 	.byte	0x04, 0x17
        /*000a*/ 	.short	(.L_6105 - .L_6104)
.L_6104:
        /*000c*/ 	.word	0x00000000
        /*0010*/ 	.short	0x0015
        /*0012*/ 	.short	0x0088
        /*0014*/ 	.byte	0x00, 0xf0, 0x11, 0x00


	//----- nvinfo : EIATTR_KPARAM_INFO
	.align		4
.L_6105:
        /*0018*/ 	.byte	0x04, 0x17
        /*001a*/ 	.short	(.L_6107 - .L_6106)
.L_6106:
        /*001c*/ 	.word	0x00000000
        /*0020*/ 	.short	0x0014
        /*0022*/ 	.short	0x0084
        /*0024*/ 	.byte	0x00, 0xf0, 0x11, 0x00


	//----- nvinfo : EIATTR_KPARAM_INFO
	.align		4
.L_6107:
        /*0028*/ 	.byte	0x04, 0x17
        /*002a*/ 	.short	(.L_6109 - .L_6108)
.L_6108:
        /*002c*/ 	.word	0x00000000
        /*0030*/ 	.short	0x0013
        /*0032*/ 	.short	0x0080
        /*0034*/ 	.byte	0x00, 0xf0, 0x11, 0x00


	//----- nvinfo : EIATTR_KPARAM_INFO
	.align		4
.L_6109:
        /*0038*/ 	.byte	0x04, 0x17
        /*003a*/ 	.short	(.L_6111 - .L_6110)
.L_6110:
        /*003c*/ 	.word	0x00000000
        /*0040*/ 	.short	0x0012
        /*0042*/ 	.short	0x007c
        /*0044*/ 	.byte	0x00, 0xf0, 0x11, 0x00


	//----- nvinfo : EIATTR_KPARAM_INFO
	.align		4
.L_6111:
        /*0048*/ 	.byte	0x04, 0x17
        /*004a*/ 	.short	(.L_6113 - .L_6112)
.L_6112:
        /*004c*/ 	.word	0x00000000
        /*0050*/ 	.short	0x0011
        /*0052*/ 	.short	0x0078
        /*0054*/ 	.byte	0x00, 0xf0, 0x11, 0x00


	//----- nvinfo : EIATTR_KPARAM_INFO
	.align		4
.L_6113:
        /*0058*/ 	.byte	0x04, 0x17
        /*005a*/ 	.short	(.L_6115 - .L_6114)
.L_6114:
        /*005c*/ 	.word	0x00000000
        /*0060*/ 	.short	0x0010
        /*0062*/ 	.short	0x0070
        /*0064*/ 	.byte	0x00, 0xf0, 0x21, 0x00


	//----- nvinfo : EIATTR_KPARAM_INFO
	.align		4
.L_6115:
        /*0068*/ 	.byte	0x04, 0x17
        /*006a*/ 	.short	(.L_6117 - .L_6116)
.L_6116:
        /*006c*/ 	.word	0x00000000
        /*0070*/ 	.short	0x000f
        /*0072*/ 	.short	0x0068
        /*0074*/ 	.byte	0x00, 0xf0, 0x21, 0x00


	//----- nvinfo : EIATTR_KPARAM_INFO
	.align		4
.L_6117:
        /*0078*/ 	.byte	0x04, 0x17
        /*007a*/ 	.short	(.L_6119 - .L_6118)
.L_6118:
        /*007c*/ 	.word	0x00000000
        /*0080*/ 	.short	0x000e
        /*0082*/ 	.short	0x0060
        /*0084*/ 	.byte	0x00, 0xf0, 0x11, 0x00


	//----- nvinfo : EIATTR_KPARAM_INFO
	.align		4
.L_6119:
        /*0088*/ 	.byte	0x04, 0x17
        /*008a*/ 	.short	(.L_6121 - .L_6120)
.L_6120:
        /*008c*/ 	.word	0x00000000
        /*0090*/ 	.short	0x000d
        /*0092*/ 	.short	0x005c
        /*0094*/ 	.byte	0x00, 0xf0, 0x11, 0x00


	//----- nvinfo : EIATTR_KPARAM_INFO
	.align		4
.L_6121:
        /*0098*/ 	.byte	0x04, 0x17
        /*009a*/ 	.short	(.L_6123 - .L_6122)
.L_6122:
        /*009c*/ 	.word	0x00000000
        /*00a0*/ 	.short	0x000c
        /*00a2*/ 	.short	0x0058
        /*00a4*/ 	.byte	0x00, 0xf0, 0x11, 0x00


	//----- nvinfo : EIATTR_KPARAM_INFO
	.align		4
.L_6123:
        /*00a8*/ 	.byte	0x04, 0x17
        /*00aa*/ 	.short	(.L_6125 - .L_6124)
.L_6124:
        /*00ac*/ 	.word	0x00000000
        /*00b0*/ 	.short	0x000b
        /*00b2*/ 	.short	0x0050
        /*00b4*/ 	.byte	0x00, 0xf0, 0x21, 0x00


	//----- nvinfo : EIATTR_KPARAM_INFO
	.align		4
.L_6125:
        /*00b8*/ 	.byte	0x04, 0x17
        /*00ba*/ 	.short	(.L_6127 - .L_6126)
.L_6126:
        /*00bc*/ 	.word	0x00000000
        /*00c0*/ 	.short	0x000a
        /*00c2*/ 	.short	0x0048
        /*00c4*/ 	.byte	0x00, 0xf0, 0x11, 0x00


	//----- nvinfo : EIATTR_KPARAM_INFO
	.align		4
.L_6127:
        /*00c8*/ 	.byte	0x04, 0x17
        /*00ca*/ 	.short	(.L_6129 - .L_6128)
.L_6128:
        /*00cc*/ 	.word	0x00000000
        /*00d0*/ 	.short	0x0009
        /*00d2*/ 	.short	0x0040
        /*00d4*/ 	.byte	0x00, 0xf0, 0x21, 0x00


	//----- nvinfo : EIATTR_KPARAM_INFO
	.align		4
.L_6129:
        /*00d8*/ 	.byte	0x04, 0x17
        /*00da*/ 	.short	(.L_6131 - .L_6130)
.L_6130:
        /*00dc*/ 	.word	0x00000000
        /*00e0*/ 	.short	0x0008
        /*00e2*/ 	.short	0x0038
        /*00e4*/ 	.byte	0x00, 0xf0, 0x21, 0x00


	//----- nvinfo : EIATTR_KPARAM_INFO
	.align		4
.L_6131:
        /*00e8*/ 	.byte	0x04, 0x17
        /*00ea*/ 	.short	(.L_6133 - .L_6132)
.L_6132:
        /*00ec*/ 	.word	0x00000000
        /*00f0*/ 	.short	0x0007
        /*00f2*/ 	.short	0x0034
        /*00f4*/ 	.byte	0x00, 0xf0, 0x11, 0x00


	//----- nvinfo : EIATTR_KPARAM_INFO
	.align		4
.L_6133:
        /*00f8*/ 	.byte	0x04, 0x17
        /*00fa*/ 	.short	(.L_6135 - .L_6134)
.L_6134:
        /*00fc*/ 	.word	0x00000000
        /*0100*/ 	.short	0x0006
        /*0102*/ 	.short	0x0030
        /*0104*/ 	.byte	0x00, 0xf0, 0x11, 0x00


	//----- nvinfo : EIATTR_KPARAM_INFO
	.align		4
.L_6135:
        /*0108*/ 	.byte	0x04, 0x17
        /*010a*/ 	.short	(.L_6137 - .L_6136)
.L_6136:
        /*010c*/ 	.word	0x00000000
        /*0110*/ 	.short	0x0005
        /*0112*/ 	.short	0x0028
        /*0114*/ 	.byte	0x00, 0xf0, 0x21, 0x00


	//----- nvinfo : EIATTR_KPARAM_INFO
	.align		4
.L_6137:
        /*0118*/ 	.byte	0x04, 0x17
        /*011a*/ 	.short	(.L_6139 - .L_6138)
.L_6138:
        /*011c*/ 	.word	0x00000000
        /*0120*/ 	.short	0x0004
        /*0122*/ 	.short	0x0020
        /*0124*/ 	.byte	0x00, 0xf0, 0x21, 0x00


	//----- nvinfo : EIATTR_KPARAM_INFO
	.align		4
.L_6139:
        /*0128*/ 	.byte	0x04, 0x17
        /*012a*/ 	.short	(.L_6141 - .L_6140)
.L_6140:
        /*012c*/ 	.word	0x00000000
        /*0130*/ 	.short	0x0003
        /*0132*/ 	.short	0x0018
        /*0134*/ 	.byte	0x00, 0xf0, 0x21, 0x00


	//----- nvinfo : EIATTR_KPARAM_INFO
	.align		4
.L_6141:
        /*0138*/ 	.byte	0x04, 0x17
        /*013a*/ 	.short	(.L_6143 - .L_6142)
.L_6142:
        /*013c*/ 	.word	0x00000000
        /*0140*/ 	.short	0x0002
        /*0142*/ 	.short	0x0010
        /*0144*/ 	.byte	0x00, 0xf0, 0x21, 0x00


	//----- nvinfo : EIATTR_KPARAM_INFO
	.align		4
.L_6143:
        /*0148*/ 	.byte	0x04, 0x17
        /*014a*/ 	.short	(.L_6145 - .L_6144)
.L_6144:
        /*014c*/ 	.word	0x00000000
        /*0150*/ 	.short	0x0001
        /*0152*/ 	.short	0x0008
        /*0154*/ 	.byte	0x00, 0xf0, 0x21, 0x00


	//----- nvinfo : EIATTR_KPARAM_INFO
	.align		4
.L_6145:
        /*0158*/ 	.byte	0x04, 0x17
        /*015a*/ 	.short	(.L_6147 - .L_6146)
.L_6146:
        /*015c*/ 	.word	0x00000000
        /*0160*/ 	.short	0x0000
        /*0162*/ 	.short	0x0000
        /*0164*/ 	.byte	0x00, 0xf0, 0x21, 0x00


	//----- nvinfo : EIATTR_SPARSE_MMA_MASK
	.align		4
.L_6147:
        /*0168*/ 	.byte	0x03, 0x50
        /*016a*/ 	.short	0x0000


	//----- nvinfo : EIATTR_MAXREG_COUNT
	.align		4
        /*016c*/ 	.byte	0x03, 0x1b
        /*016e*/ 	.short	0x00ff


	//----- nvinfo : EIATTR_NUM_BARRIERS
	.align		4
        /*0170*/ 	.byte	0x02, 0x4c
        /*0172*/ 	.byte	0x01
	.zero		1


	//----- nvinfo : EIATTR_EXTERNS
	.align		4
        /*0174*/ 	.byte	0x04, 0x0f
        /*0176*/ 	.short	(.L_6149 - .L_6148)


	//   ....[0]....
	.align		4
.L_6148:
        /*0178*/ 	.word	index@(__assertfail)


	//----- nvinfo : EIATTR_MERCURY_ISA_VERSION
	.align		4
.L_6149:
        /*017c*/ 	.byte	0x03, 0x5f
        /*017e*/ 	.short	0x0101


	//----- nvinfo : EIATTR_COOP_GROUP_MASK_REGIDS
	.align		4
        /*0180*/ 	.byte	0x04, 0x29
        /*0182*/ 	.short	(.L_6151 - .L_6150)


	//   ....[0]....
.L_6150:
        /*0184*/ 	.word	0xffffffff


	//   ....[1]....
        /*0188*/ 	.word	0xffffffff


	//   ....[2]....
        /*018c*/ 	.word	0xffffffff


	//   ....[3]....
        /*0190*/ 	.word	0xffffffff


	//   ....[4]....
        /*0194*/ 	.word	0xffffffff


	//   ....[5]....
        /*0198*/ 	.word	0xffffffff


	//   ....[6]....
        /*019c*/ 	.word	0xffffffff


	//   ....[7]....
        /*01a0*/ 	.word	0xffffffff


	//   ....[8]....
        /*01a4*/ 	.word	0xffffffff


	//   ....[9]....
        /*01a8*/ 	.word	0xffffffff


	//   ....[10]....
        /*01ac*/ 	.word	0xffffffff


	//   ....[11]....
        /*01b0*/ 	.word	0xffffffff


	//   ....[12]....
        /*01b4*/ 	.word	0xffffffff


	//   ....[13]....
        /*01b8*/ 	.word	0xffffffff


	//   ....[14]....
        /*01bc*/ 	.word	0x0500000f


	//   ....[15]....
        /*01c0*/ 	.word	0x0500000f


	//   ....[16]....
        /*01c4*/ 	.word	0x0500000f


	//----- nvinfo : EIATTR_COOP_GROUP_INSTR_OFFSETS
	.align		4
.L_6151:
        /*01c8*/ 	.byte	0x04, 0x28
        /*01ca*/ 	.short	(.L_6153 - .L_6152)


	//   ....[0]....
.L_6152:
        /*01cc*/ 	.word	0x00001140


	//   ....[1]....
        /*01d0*/ 	.word	0x00001170


	//   ....[2]....
        /*01d4*/ 	.word	0x00001190


	//   ....[3]....
        /*01d8*/ 	.word	0x000012d0


	//   ....[4]....
        /*01dc*/ 	.word	0x000012f0


	//   ....[5]....
        /*01e0*/ 	.word	0x00001320


	//   ....[6]....
        /*01e4*/ 	.word	0x000021d0


	//   ....[7]....
        /*01e8*/ 	.word	0x00002200


	//   ....[8]....
        /*01ec*/ 	.word	0x00002230


	//   ....[9]....
        /*01f0*/ 	.word	0x000022d0


	//   ....[10]....
        /*01f4*/ 	.word	0x00002310


	//   ....[11]....
        /*01f8*/ 	.word	0x00002390


	//   ....[12]....
        /*01fc*/ 	.word	0x000023b0


	//   ....[13]....
        /*0200*/ 	.word	0x000023d0


	//   ....[14]....
        /*0204*/ 	.word	0x00003b30


	//   ....[15]....
        /*0208*/ 	.word	0x00003b90


	//   ....[16]....
        /*020c*/ 	.word	0x00003bf0


	//----- nvinfo : EIATTR_SYSCALL_OFFSETS
	.align		4
.L_6153:
        /*0210*/ 	.byte	0x04, 0x46
        /*0212*/ 	.short	(.L_6155 - .L_6154)


	//   ....[0]....
.L_6154:
        /*0214*/ 	.word	0x000039c0


	//   ....[1]....
        /*0218*/ 	.word	0x00003ac0


	//----- nvinfo : EIATTR_EXIT_INSTR_OFFSETS
	.align		4
.L_6155:
        /*021c*/ 	.byte	0x04, 0x1c
        /*021e*/ 	.short	(.L_6157 - .L_6156)


	//   ....[0]....
.L_6156:
        /*0220*/ 	.word	0x00000090


	//   ....[1]....
        /*0224*/ 	.word	0x00003620


	//   ....[2]....
        /*0228*/ 	.word	0x00003840


	//   ....[3]....
        /*022c*/ 	.word	0x000038c0


	//   ....[4]....
        /*0230*/ 	.word	0x00003ad0


	//----- nvinfo : EIATTR_CRS_STACK_SIZE
	.align		4
.L_6157:
        /*0234*/ 	.byte	0x04, 0x1e
        /*0236*/ 	.short	(.L_6159 - .L_6158)
.L_6158:
        /*0238*/ 	.word	0x00000000


	//----- nvinfo : EIATTR_CBANK_PARAM_SIZE
	.align		4
.L_6159:
        /*023c*/ 	.byte	0x03, 0x19
        /*023e*/ 	.short	0x008c


	//----- nvinfo : EIATTR_PARAM_CBANK
	.align		4
        /*0240*/ 	.byte	0x04, 0x0a
        /*0242*/ 	.short	(.L_6161 - .L_6160)
	.align		4
.L_6160:
        /*0244*/ 	.word	index@(.nv.constant0._ZN4vllm25paged_attention_v2_kernelI13__nv_bfloat16hLi120ELi8ELi128ELNS_18Fp8KVCacheDataTypeE2ELb1ELi512EEEvPfS3_PT_PKS4_PKT0_SA_ifPKiSC_iPKfiiiSE_SE_iiiii)
        /*0248*/ 	.short	0x0210
        /*024a*/ 	.short	0x008c


	//----- nvinfo : EIATTR_SW_WAR
	.align		4
.L_6161:
        /*024c*/ 	.byte	0x04, 0x36
        /*024e*/ 	.short	(.L_6163 - .L_6162)
.L_6162:
        /*0250*/ 	.word	0x00000008
.L_6163:


//--------------------- .nv.info._ZN4vllm25paged_attention_v2_kernelI13__nv_bfloat16hLi112ELi8ELi128ELNS_18Fp8KVCacheDataTypeE2ELb1ELi512EEEvPfS3_PT_PKS4_PKT0_SA_ifPKiSC_iPKfiiiSE_SE_iiiii --------------------------
	.section	.nv.info._ZN4vllm25paged_attention_v2_kernelI13__nv_bfloat16hLi112ELi8ELi128ELNS_18Fp8KVCacheDataTypeE2ELb1ELi512EEEvPfS3_PT_PKS4_PKT0_SA_ifPKiSC_iPKfiiiSE_SE_iiiii,"",@"SHT_CUDA_INFO"
	.sectionflags	@""
	.align	4


	//----- nvinfo : EIATTR_CUDA_API_VERSION
	.align		4
        /*0000*/ 	.byte	0x04, 0x37
        /*0002*/ 	.short	(.L_6165 - .L_6164)
.L_6164:
        /*0004*/ 	.word	0x00000082


	//----- nvinfo : EIATTR_KPARAM_INFO
	.align		4
.L_6165:
        /*0008*/ 	.byte	0x04, 0x17
        /*000a*/ 	.short	(.L_6167 - .L_6166)
.L_6166:
        /*000c*/ 	.word	0x00000000
        /*0010*/ 	.short	0x0015
        /*0012*/ 	.short	0x0088
        /*0014*/ 	.byte	0x00, 0xf0, 0x11, 0x00


	//----- nvinfo : EIATTR_KPARAM_INFO
	.align		4
.L_6167:
        /*0018*/ 	.byte	0x04, 0x17
        /*001a*/ 	.short	(.L_6169 - .L_6168)
.L_6168:
        /*001c*/ 	.word	0x00000000
        /*0020*/ 	.short	0x0014
        /*0022*/ 	.short	0x0084
        /*0024*/ 	.byte	0x00, 0xf0, 0x11, 0x00


	//----- nvinfo : EIATTR_KPARAM_INFO
	.align		4
.L_6169:
        /*0028*/ 	.byte	0x04, 0x17
        /*002a*/ 	.short	(.L_6171 - .L_6170)
.L_6170:
        /*002c*/ 	.word	0x00000000
        /*0030*/ 	.short	0x0013
        /*0032*/ 	.short	0x0080
        /*0034*/ 	.byte	0x00, 0xf0, 0x11, 0x00


	//----- nvinfo : EIATTR_KPARAM_INFO
	.align		4
.L_6171:
        /*0038*/ 	.byte	0x04, 0x17
        /*003a*/ 	.short	(.L_6173 - .L_6172)
.L_6172:
        /*003c*/ 	.word	0x00000000
        /*0040*/ 	.short	0x0012
        /*0042*/ 	.short	0x007c
        /*0044*/ 	.byte	0x00, 0xf0, 0x11, 0x00


	//----- nvinfo : EIATTR_KPARAM_INFO
	.align		4
.L_6173:
        /*0048*/ 	.byte	0x04, 0x17
        /*004a*/ 	.short	(.L_6175 - .L_6174)
.L_6174:
        /*004c*/ 	.word	0x00000000
        /*0050*/ 	.short	0x0011
        /*0052*/ 	.short	0x0078
        /*0054*/ 	.byte	0x00, 0xf0, 0x11, 0x00


	//----- nvinfo : EIATTR_KPARAM_INFO
	.align		4
.L_6175:
        /*0058*/ 	.byte	0x04, 0x17
        /*005a*/ 	.short	(.L_6177 - .L_6176)
.L_6176:
        /*005c*/ 	.word	0x00000000
        /*0060*/ 	.short	0x0010
        /*0062*/ 	.short	0x0070
        /*0064*/ 	.byte	0x00, 0xf0, 0x21, 0x00


	//----- nvinfo : EIATTR_KPARAM_INFO
	.align		4
.L_6177:
        /*0068*/ 	.byte	0x04, 0x17
        /*006a*/ 	.short	(.L_6179 - .L_6178)
.L_6178:
        /*006c*/ 	.word	0x00000000
        /*0070*/ 	.short	0x000f
        /*0072*/ 	.short	0x0068
        /*0074*/ 	.byte	0x00, 0xf0, 0x21, 0x00


	//----- nvinfo : EIATTR_KPARAM_INFO
	.align		4
.L_6179:
        /*0078*/ 	.byte	0x04, 0x17
        /*007a*/ 	.short	(.L_6181 - .L_6180)
.L_6180:
        /*007c*/ 	.word	0x00000000
        /*0080*/ 	.short	0x000e
        /*0082*/ 	.short	0x0060
        /*0084*/ 	.byte	0x00, 0xf0, 0x11, 0x00


	//----- nvinfo : EIATTR_KPARAM_INFO
	.align		4
.L_6181:
        /*0088*/ 	.byte	0x04, 0x17
        /*008a*/ 	.short	(.L_6183 - .L_6182)
.L_6182:
        /*008c*/ 	.word	0x00000000
        /*0090*/ 	.short	0x000d
        /*0092*/ 	.short	0x005c
        /*0094*/ 	.byte	0x00, 0xf0, 0x11, 0x00


	//----- nvinfo : EIATTR_KPARAM_INFO
	.align		4
.L_6183:
        /*0098*/ 	.byte	0x04, 0x17
        /*009a*/ 	.short	(.L_6185 - .L_6184)
.L_6184:
        /*009c*/ 	.word	0x00000000
        /*00a0*/ 	.short	0x000c
        /*00a2*/ 	.short	0x0058
        /*00a4*/ 	.byte	0x00, 0xf0, 0x11, 0x00


	//----- nvinfo : EIATTR_KPARAM_INFO
	.align		4
.L_6185:
        /*00a8*/ 	.byte	0x04, 0x17
        /*00aa*/ 	.short	(.L_6187 - .L_6186)
.L_6186:
        /*00ac*/ 	.word	0x00000000
        /*00b0*/ 	.short	0x000b
        /*00b2*/ 	.short	0x0050
        /*00b4*/ 	.byte	0x00, 0xf0, 0x21, 0x00


	//----- nvinfo : EIATTR_KPARAM_INFO
	.align		4
.L_6187:
        /*00b8*/ 	.byte	0x04, 0x17
        /*00ba*/ 	.short	(.L_6189 - .L_6188)
.L_6188:
        /*00bc*/ 	.word	0x00000000
        /*00c0*/ 	.short	0x000a
        /*00c2*/ 	.short	0x0048
        /*00c4*/ 	.byte	0x00, 0xf0, 0x11, 0x00


	//----- nvinfo : EIATTR_KPARAM_INFO
	.align		4
.L_6189:
        /*00c8*/ 	.byte	0x04, 0x17
        /*00ca*/ 	.short	(.L_6191 - .L_6190)
.L_6190:
        /*00cc*/ 	.word	0x00000000
        /*00d0*/ 	.short	0x0009
        /*00d2*/ 	.short	0x0040
        /*00d4*/ 	.byte	0x00, 0xf0, 0x21, 0x00


	//----- nvinfo : EIATTR_KPARAM_INFO
	.align		4
.L_6191:
        /*00d8*/ 	.byte	0x04, 0x17
        /*00da*/ 	.short	(.L_6193 - .L_6192)
.L_6192:
        /*00dc*/ 	.word	0x00000000
        /*00e0*/ 	.short	0x0008
        /*00e2*/ 	.short	0x0038
        /*00e4*/ 	.byte	0x00, 0xf0, 0x21, 0x00


	//----- nvinfo : EIATTR_KPARAM_INFO
	.align		4
.L_6193:
        /*00e8*/ 	.byte	0x04, 0x17
        /*00ea*/ 	.short	(.L_6195 - .L_6194)
.L_6194:
        /*00ec*/ 	.word	0x00000000
        /*00f0*/ 	.short	0x0007
        /*00f2*/ 	.short	0x0034
        /*00f4*/ 	.byte	0x00, 0xf0, 0x11, 0x00


	//----- nvinfo : EIATTR_KPARAM_INFO
	.align		4
.L_6195:
        /*00f8*/ 	.byte	0x04, 0x17
        /*00fa*/ 	.short	(.L_6197 - .L_6196)
.L_6196:
        /*00fc*/ 	.word	0x00000000
        /*0100*/ 	.short	0x0006
        /*0102*/ 	.short	0x0030
        /*0104*/ 	.byte	0x00, 0xf0, 0x11, 0x00


	//----- nvinfo : EIATTR_KPARAM_INFO
	.align		4
.L_6197:
        /*0108*/ 	.byte	0x04, 0x17
        /*010a*/ 	.short	(.L_6199 - .L_6198)
.L_6198:
        /*010c*/ 	.word	0x00000000
        /*0110*/ 	.short	0x0005
        /*0112*/ 	.short	0x0028
        /*0114*/ 	.byte	0x00, 0xf0, 0x21, 0x00


	//----- nvinfo : EIATTR_KPARAM_INFO
	.align		4
.L_6199:
        /*0118*/ 	.byte	0x04, 0x17
        /*011a*/ 	.short	(.L_6201 - .L_6200)
.L_6200:
        /*011c*/ 	.word	0x00000000
        /*0120*/ 	.short	0x0004
        /*0122*/ 	.short	0x0020
        /*0124*/ 	.byte	0x00, 0xf0, 0x21, 0x00


	//----- nvinfo : EIATTR_KPARAM_INFO
	.align		4
.L_6201:
        /*0128*/ 	.byte	0x04, 0x17
        /*012a*/ 	.short	(.L_6203 - .L_6202)
.L_6202:
        /*012c*/ 	.word	0x00000000
        /*0130*/ 	.short	0x0003
        /*0132*/ 	.short	0x0018
        /*0134*/ 	.byte	0x00, 0xf0, 0x21, 0x00


	//----- nvinfo : EIATTR_KPARAM_INFO
	.align		4
.L_6203:
        /*0138*/ 	.byte	0x04, 0x17
        /*013a*/ 	.short	(.L_6205 - .L_6204)
.L_6204:
        /*013c*/ 	.word	0x00000000
        /*0140*/ 	.short	0x0002
        /*0142*/ 	.short	0x0010
        /*0144*/ 	.byte	0x00, 0xf0, 0x21, 0x00


	//----- nvinfo : EIATTR_KPARAM_INFO
	.align		4
.L_6205:
        /*0148*/ 	.byte	0x04, 0x17
        /*014a*/ 	.short	(.L_6207 - .L_6206)
.L_6206:
        /*014c*/ 	.word	0x00000000
        /*0150*/ 	.short	0x0001
        /*0152*/ 	.short	0x0008
        /*0154*/ 	.byte	0x00, 0xf0, 0x21, 0x00


	//----- nvinfo : EIATTR_KPARAM_INFO
	.align		4
.L_6207:
        /*0158*/ 	.byte	0x04, 0x17
        /*015a*/ 	.short	(.L_6209 - .L_6208)
.L_6208:
        /*015c*/ 	.word	0x00000000
        /*0160*/ 	.short	0x0000
        /*0162*/ 	.short	0x0000
        /*0164*/ 	.byte	0x00, 0xf0, 0x21, 0x00


	//----- nvinfo : EIATTR_SPARSE_MMA_MASK
	.align		4
.L_6209:
        /*0168*/ 	.byte	0x03, 0x50
        /*016a*/ 	.short	0x0000


	//----- nvinfo : EIATTR_MAXREG_COUNT
	.align		4
        /*016c*/ 	.byte	0x03, 0x1b
        /*016e*/ 	.short	0x00ff


	//----- nvinfo : EIATTR_NUM_BARRIERS
	.align		4
        /*0170*/ 	.byte	0x02, 0x4c
        /*0172*/ 	.byte	0x01
	.zero		1


	//----- nvinfo : EIATTR_EXTERNS
	.align		4
        /*0174*/ 	.byte	0x04, 0x0f
        /*0176*/ 	.short	(.L_6211 - .L_6210)


	//   ....[0]....
	.align		4
.L_6210:
        /*0178*/ 	.word	index@(__assertfail)


	//----- nvinfo : EIATTR_MERCURY_ISA_VERSION
	.align		4
.L_6211:
        /*017c*/ 	.byte	0x03, 0x5f
        /*017e*/ 	.short	0x0101


	//----- nvinfo : EIATTR_COOP_GROUP_MASK_REGIDS
	.align		4
        /*0180*/ 	.byte	0x04, 0x29
        /*0182*/ 	.short	(.L_6213 - .L_6212)


	//   ....[0]....
.L_6212:
        /*0184*/ 	.word	0xffffffff


	//   ....[1]....
        /*0188*/ 	.word	0xffffffff


	//   ....[2]....
        /*018c*/ 	.word	0xffffffff


	//   ....[3]....
        /*0190*/ 	.word	0xffffffff


	//   ....[4]....
        /*0194*/ 	.word	0xffffffff


	//   ....[5]....
        /*0198*/ 	.word	0xffffffff


	//   ....[6]....
        /*019c*/ 	.word	0xffffffff


	//   ....[7]....
        /*01a0*/ 	.word	0xffffffff


	//   ....[8]....
        /*01a4*/ 	.word	0xffffffff


	//   ....[9]....
        /*01a8*/ 	.word	0xffffffff


	//   ....[10]....
        /*01ac*/ 	.word	0xffffffff


	//   ....[11]....
        /*01b0*/ 	.word	0xffffffff


	//   ....[12]....
        /*01b4*/ 	.word	0xffffffff


	//   ....[13]....
        /*01b8*/ 	.word	0xffffffff


	//   ....[14]....
        /*01bc*/ 	.word	0x0500000f


	//   ....[15]....
        /*01c0*/ 	.word	0x0500000f


	//   ....[16]....
        /*01c4*/ 	.word	0x0500000f


	//----- nvinfo : EIATTR_COOP_GROUP_INSTR_OFFSETS
	.align		4
.L_6213:
        /*01c8*/ 	.byte	0x04, 0x28
        /*01ca*/ 	.short	(.L_6215 - .L_6214)


	//   ....[0]....
.L_6214:
        /*01cc*/ 	.word	0x00001140


	//   ....[1]....
        /*01d0*/ 	.word	0x00001170


	//   ....[2]....
        /*01d4*/ 	.word	0x00001190


	//   ....[3]....
        /*01d8*/ 	.word	0x000012d0


	//   ....[4]....
        /*01dc*/ 	.word	0x000012f0


	//   ....[5]....
        /*01e0*/ 	.word	0x00001320


	//   ....[6]....
        /*01e4*/ 	.word	0x000021d0


	//   ....[7]....
        /*01e8*/ 	.word	0x00002200


	//   ....[8]....
        /*01ec*/ 	.word	0x00002230


	//   ....[9]....
        /*01f0*/ 	.word	0x000022d0


	//   ....[10]....
        /*01f4*/ 	.word	0x00002310


	//   ....[11]....
        /*01f8*/ 	.word	0x00002390


	//   ....[12]....
        /*01fc*/ 	.word	0x000023b0


	//   ....[13]....
        /*0200*/ 	.word	0x000023d0


	//   ....[14]....
        /*0204*/ 	.word	0x00003b30


	//   ....[15]....
        /*0208*/ 	.word	0x00003b90


	//   ....[16]....
        /*020c*/ 	.word	0x00003bf0


	//----- nvinfo : EIATTR_SYSCALL_OFFSETS
	.align		4
.L_6215:
        /*0210*/ 	.byte	0x04, 0x46
        /*0212*/ 	.short	(.L_6217 - .L_6216)


	//   ....[0]....
.L_6216:
        /*0214*/ 	.word	0x000039c0


	//   ....[1]....
        /*0218*/ 	.word	0x00003ac0


	//----- nvinfo : EIATTR_EXIT_INSTR_OFFSETS
	.align		4
.L_6217:
        /*021c*/ 	.byte	0x04, 0x1c
        /*021e*/ 	.short	(.L_6219 - .L_6218)


	//   ....[0]....
.L_6218:
        /*0220*/ 	.word	0x00000090


	//   ....[1]....
        /*0224*/ 	.word	0x00003620


	//   ....[2]....
        /*0228*/ 	.word	0x00003840


	//   ....[3]....
        /*022c*/ 	.word	0x000038c0


	//   ....[4]....
        /*0230*/ 	.word	0x00003ad0


	//----- nvinfo : EIATTR_CRS_STACK_SIZE
	.align		4
.L_6219:
        /*0234*/ 	.byte	0x04, 0x1e
        /*0236*/ 	.short	(.L_6221 - .L_6220)
.L_6220:
        /*0238*/ 	.word	0x00000000


	//----- nvinfo : EIATTR_CBANK_PARAM_SIZE
	.align		4
.L_6221:
        /*023c*/ 	.byte	0x03, 0x19
        /*023e*/ 	.short	0x008c


	//----- nvinfo : EIATTR_PARAM_CBANK
	.align		4
        /*0240*/ 	.byte	0x04, 0x0a
        /*0242*/ 	.short	(.L_6223 - .L_6222)
	.align		4
.L_6222:
        /*0244*/ 	.word	index@(.nv.constant0._ZN4vllm25paged_attention_v2_kernelI13__nv_bfloat16hLi112ELi8ELi128ELNS_18Fp8KVCacheDataTypeE2ELb1ELi512EEEvPfS3_PT_PKS4_PKT0_SA_ifPKiSC_iPKfiiiSE_SE_iiiii)
        /*0248*/ 	.short	0x0210
        /*024a*/ 	.short	0x008c


	//----- nvinfo : EIATTR_SW_WAR
	.align		4
.L_6223:
        /*024c*/ 	.byte	0x04, 0x36
        /*024e*/ 	.short	(.L_6225 - .L_6224)
.L_6224:
        /*0250*/ 	.word	0x00000008
.L_6225:


//--------------------- .nv.info._ZN4vllm25paged_attention_v2_kernelI13__nv_bfloat16hLi96ELi8ELi128ELNS_18Fp8KVCacheDataTypeE2ELb1ELi512EEEvPfS3_PT_PKS4_PKT0_SA_ifPKiSC_iPKfiiiSE_SE_iiiii --------------------------
	.section	.nv.info._ZN4vllm25paged_attention_v2_kernelI13__nv_bfloat16hLi96ELi8ELi128ELNS_18Fp8KVCacheDataTypeE2ELb1ELi512EEEvPfS3_PT_PKS4_PKT0_SA_ifPKiSC_iPKfiiiSE_SE_iiiii,"",@"SHT_CUDA_INFO"
	.sectionflags	@""
	.align	4


	//----- nvinfo : EIATTR_CUDA_API_VERSION
	.align		4
        /*0000*/ 	.byte	0x04, 0x37
        /*0002*/ 	.short	(.L_6227 - .L_6226)
.L_6226:
        /*0004*/ 	.word	0x00000082


	//----- nvinfo : EIATTR_KPARAM_INFO
	.align		4
.L_6227:
        /*0008*/ 	.byte	0x04, 0x17
        /*000a*/ 	.short	(.L_6229 - .L_6228)
.L_6228:
        /*000c*/ 	.word	0x00000000
        /*0010*/ 	.short	0x0015
        /*0012*/ 	.short	0x0088
        /*0014*/ 	.byte	0x00, 0xf0, 0x11, 0x00


	//----- nvinfo : EIATTR_KPARAM_INFO
	.align		4
.L_6229:
        /*0018*/ 	.byte	0x04, 0x17
        /*001a*/ 	.short	(.L_6231 - .L_6230)
.L_6230:
        /*001c*/ 	.word	0x00000000
        /*0020*/ 	.short	0x0014
        /*0022*/ 	.short	0x0084
        /*0024*/ 	.byte	0x00, 0xf0, 0x11, 0x00


	//----- nvinfo : EIATTR_KPARAM_INFO
	.align		4
.L_6231:
        /*0028*/ 	.byte	0x04, 0x17
        /*002a*/ 	.short	(.L_6233 - .L_6232)
.L_6232:
        /*002c*/ 	.word	0x00000000
        /*0030*/ 	.short	0x0013
        /*0032*/ 	.short	0x0080
        /*0034*/ 	.byte	0x00, 0xf0, 0x11, 0x00


	//----- nvinfo : EIATTR_KPARAM_INFO
	.align		4
.L_6233:
        /*0038*/ 	.byte	0x04, 0x17
        /*003a*/ 	.short	(.L_6235 - .L_6234)
.L_6234:
        /*003c*/ 	.word	0x00000000
        /*0040*/ 	.short	0x0012
        /*0042*/ 	.short	0x007c
        /*0044*/ 	.byte	0x00, 0xf0, 0x11, 0x00


	//----- nvinfo : EIATTR_KPARAM_INFO
	.align		4
.L_6235:
        /*0048*/ 	.byte	0x04, 0x17
        /*004a*/ 	.short	(.L_6237 - .L_6236)
.L_6236:
        /*004c*/ 	.word	0x00000000
        /*0050*/ 	.short	0x0011
        /*0052*/ 	.short	0x0078
        /*0054*/ 	.byte	0x00, 0xf0, 0x11, 0x00


	//----- nvinfo : EIATTR_KPARAM_INFO
	.align		4
.L_6237:
        /*0058*/ 	.byte	0x04, 0x17
        /*005a*/ 	.short	(.L_6239 - .L_6238)
.L_6238:
        /*005c*/ 	.word	0x00000000
        /*0060*/ 	.short	0x0010
        /*0062*/ 	.short	0x0070
        /*0064*/ 	.byte	0x00, 0xf0, 0x21, 0x00


	//----- nvinfo : EIATTR_KPARAM_INFO
	.align		4
.L_6239:
        /*0068*/ 	.byte	0x04, 0x17
        /*006a*/ 	.short	(.L_6241 - .L_6240)
.L_6240:
        /*006c*/ 	.word	0x00000000
        /*0070*/ 	.short	0x000f
        /*0072*/ 	.short	0x0068
        /*0074*/ 	.byte	0x00, 0xf0, 0x21, 0x00


	//----- nvinfo : EIATTR_KPARAM_INFO
	.align		4
.L_6241:
        /*0078*/ 	.byte	0x04, 0x17
        /*007a*/ 	.short	(.L_6243 - .L_6242)
.L_6242:
        /*007c*/ 	.word	0x00000000
        /*0080*/ 	.short	0x000e
        /*0082*/ 	.short	0x0060
        /*0084*/ 	.byte	0x00, 0xf0, 0x11, 0x00


	//----- nvinfo : EIATTR_KPARAM_INFO
	.align		4
.L_6243:
        /*0088*/ 	.byte	0x04, 0x17
        /*008a*/ 	.short	(.L_6245 - .L_6244)
.L_6244:
        /*008c*/ 	.word	0x00000000
        /*0090*/ 	.short	0x000d
        /*0092*/ 	.short	0x005c
        /*0094*/ 	.byte	0x00, 0xf0, 0x11, 0x00


	//----- nvinfo : EIATTR_KPARAM_INFO
	.align		4
.L_6245:
        /*0098*/ 	.byte	0x04, 0x17
        /*009a*/ 	.short	(.L_6247 - .L_6246)
.L_6246:
        /*009c*/ 	.word	0x00000000
        /*00a0*/ 	.short	0x000c
        /*00a2*/ 	.short	0x0058
        /*00a4*/ 	.byte	0x00, 0xf0, 0x11, 0x00


	//----- nvinfo : EIATTR_KPARAM_INFO
	.align		4
.L_6247:
        /*00a8*/ 	.byte	0x04, 0x17
        /*00aa*/ 	.short	(.L_6249 - .L_6248)
.L_6248:
        /*00ac*/ 	.word	0x00000000
        /*00b0*/ 	.short	0x000b
        /*00b2*/ 	.short	0x0050
        /*00b4*/ 	.byte	0x00, 0xf0, 0x21, 0x00


	//----- nvinfo : EIATTR_KPARAM_INFO
	.align		4
.L_6249:
        /*00b8*/ 	.byte	0x04, 0x17
        /*00ba*/ 	.short	(.L_6251 - .L_6250)
.L_6250:
        /*00bc*/ 	.word	0x00000000
        /*00c0*/ 	.short	0x000a
        /*00c2*/ 	.short	0x0048
        /*00c4*/ 	.byte	0x00, 0xf0, 0x11, 0x00


	//----- nvinfo : EIATTR_KPARAM_INFO
	.align		4
.L_6251:
        /*00c8*/ 	.byte	0x04, 0x17
        /*00ca*/ 	.short	(.L_6253 - .L_6252)
.L_6252:
        /*00cc*/ 	.word	0x00000000
        /*00d0*/ 	.short	0x0009
        /*00d2*/ 	.short	0x0040
        /*00d4*/ 	.byte	0x00, 0xf0, 0x21, 0x00


	//----- nvinfo : EIATTR_KPARAM_INFO
	.align		4
.L_6253:
        /*00d8*/ 	.byte	0x04, 0x17
        /*00da*/ 	.short	(.L_6255 - .L_6254)
.L_6254:
        /*00dc*/ 	.word	0x00000000
        /*00e0*/ 	.short	0x0008
        /*00e2*/ 	.short	0x0038
        /*00e4*/ 	.byte	0x00, 0xf0, 0x21, 0x00


	//----- nvinfo : EIATTR_KPARAM_INFO
	.align		4
.L_6255:
        /*00e8*/ 	.byte	0x04, 0x17
        /*00ea*/ 	.short	(.L_6257 - .L_6256)
.L_6256:
        /*00ec*/ 	.word	0x00000000
        /*00f0*/ 	.short	0x0007
        /*00f2*/ 	.short	0x0034
        /*00f4*/ 	.byte	0x00, 0xf0, 0x11, 0x00


	//----- nvinfo : EIATTR_KPARAM_INFO
	.align		4
.L_6257:
        /*00f8*/ 	.byte	0x04, 0x17
        /*00fa*/ 	.short	(.L_6259 - .L_6258)
.L_6258:
        /*00fc*/ 	.word	0x00000000
        /*0100*/ 	.short	0x0006
        /*0102*/ 	.short	0x0030
        /*0104*/ 	.byte	0x00, 0xf0, 0x11, 0x00


	//----- nvinfo : EIATTR_KPARAM_INFO
	.align		4
.L_6259:
        /*0108*/ 	.byte	0x04, 0x17
        /*010a*/ 	.short	(.L_6261 - .L_6260)
.L_6260:
        /*010c*/ 	.word	0x00000000
        /*0110*/ 	.short	0x0005
        /*0112*/ 	.short	0x0028
        /*0114*/ 	.byte	0x00, 0xf0, 0x21, 0x00


	//----- nvinfo : EIATTR_KPARAM_INFO
	.align		4
.L_6261:
        /*0118*/ 	.byte	0x04, 0x17
        /*011a*/ 	.short	(.L_6263 - .L_6262)
.L_6262:
        /*011c*/ 	.word	0x00000000
        /*0120*/ 	.short	0x0004
        /*0122*/ 	.short	0x0020
        /*0124*/ 	.byte	0x00, 0xf0, 0x21, 0x00


	//----- nvinfo : EIATTR_KPARAM_INFO
	.align		4
.L_6263:
        /*0128*/ 	.byte	0x04, 0x17
        /*012a*/ 	.short	(.L_6265 - .L_6264)
.L_6264:
        /*012c*/ 	.word	0x00000000
        /*0130*/ 	.short	0x0003
        /*0132*/ 	.short	0x0018
        /*0134*/ 	.byte	0x00, 0xf0, 0x21, 0x00


	//----- nvinfo : EIATTR_KPARAM_INFO
	.align		4
.L_6265:
        /*0138*/ 	.byte	0x04, 0x17
        /*013a*/ 	.short	(.L_6267 - .L_6266)
.L_6266:
        /*013c*/ 	.word	0x00000000
        /*0140*/ 	.short	0x0002
        /*0142*/ 	.short	0x0010
        /*0144*/ 	.byte	0x00, 0xf0, 0x21, 0x00


	//----- nvinfo : EIATTR_KPARAM_INFO
	.align		4
.L_6267:
        /*0148*/ 	.byte	0x04, 0x17
        /*014a*/ 	.short	(.L_6269 - .L_6268)
.L_6268:
        /*014c*/ 	.word	0x00000000
        /*0150*/ 	.short	0x0001
        /*0152*/ 	.short	0x0008
        /*0154*/ 	.byte	0x00, 0xf0, 0x21, 0x00


	//----- nvinfo : EIATTR_KPARAM_INFO
	.align		4
.L_6269:
        /*0158*/ 	.byte	0x04, 0x17
        /*015a*/ 	.short	(.L_6271 - .L_6270)
.L_6270:
        /*015c*/ 	.word	0x00000000
        /*0160*/ 	.short	0x0000
        /*0162*/ 	.short	0x0000
        /*0164*/ 	.byte	0x00, 0xf0, 0x21, 0x00


	//----- nvinfo : EIATTR_SPARSE_MMA_MASK
	.align		4
.L_6271:
        /*0168*/ 	.byte	0x03, 0x50
        /*016a*/ 	.short	0x0000


	//----- nvinfo : EIATTR_MAXREG_COUNT
	.align		4
        /*016c*/ 	.byte	0x03, 0x1b
        /*016e*/ 	.short	0x00ff


	//----- nvinfo : EIATTR_NUM_BARRIERS
	.align		4
        /*0170*/ 	.byte	0x02, 0x4c
        /*0172*/ 	.byte	0x01
	.zero		1


	//----- nvinfo : EIATTR_EXTERNS
	.align		4
        /*0174*/ 	.byte	0x04, 0x0f
        /*0176*/ 	.short	(.L_6273 - .L_6272)


	//   ....[0]....
	.align		4
.L_6272:
        /*0178*/ 	.word	index@(__assertfail)


	//----- nvinfo : EIATTR_MERCURY_ISA_VERSION
	.align		4
.L_6273:
        /*017c*/ 	.byte	0x03, 0x5f
        /*017e*/ 	.short	0x0101


	//----- nvinfo : EIATTR_COOP_GROUP_MASK_REGIDS
	.align		4
        /*0180*/ 	.byte	0x04, 0x29
        /*0182*/ 	.short	(.L_6275 - .L_6274)


	//   ....[0]....
.L_6274:
        /*0184*/ 	.word	0xffffffff


	//   ....[1]....
        /*0188*/ 	.word	0xffffffff


	//   ....[2]....
        /*018c*/ 	.word	0xffffffff


	//   ....[3]....
        /*0190*/ 	.word	0xffffffff


	//   ....[4]....
        /*0194*/ 	.word	0xffffffff


	//   ....[5]....
        /*0198*/ 	.word	0xffffffff


	//   ....[6]....
        /*019c*/ 	.word	0xffffffff


	//   ....[7]....
        /*01a0*/ 	.word	0xffffffff


	//   ....[8]....
        /*01a4*/ 	.word	0xffffffff


	//   ....[9]....
        /*01a8*/ 	.word	0xffffffff


	//   ....[10]....
        /*01ac*/ 	.word	0xffffffff


	//   ....[11]....
        /*01b0*/ 	.word	0xffffffff


	//   ....[12]....
        /*01b4*/ 	.word	0xffffffff


	//   ....[13]....
        /*01b8*/ 	.word	0xffffffff


	//   ....[14]....
        /*01bc*/ 	.word	0x0500000f


	//   ....[15]....
        /*01c0*/ 	.word	0x0500000f


	//   ....[16]....
        /*01c4*/ 	.word	0x0500000f


	//----- nvinfo : EIATTR_COOP_GROUP_INSTR_OFFSETS
	.align		4
.L_6275:
        /*01c8*/ 	.byte	0x04, 0x28
        /*01ca*/ 	.short	(.L_6277 - .L_6276)


	//   ....[0]....
.L_6276:
        /*01cc*/ 	.word	0x00001140


	//   ....[1]....
        /*01d0*/ 	.word	0x00001170


	//   ....[2]....
        /*01d4*/ 	.word	0x00001190


	//   ....[3]....
        /*01d8*/ 	.word	0x000012d0


	//   ....[4]....
        /*01dc*/ 	.word	0x000012f0


	//   ....[5]....
        /*01e0*/ 	.word	0x00001320


	//   ....[6]....
        /*01e4*/ 	.word	0x000021d0


	//   ....[7]....
        /*01e8*/ 	.word	0x00002200


	//   ....[8]....
        /*01ec*/ 	.word	0x00002230


	//   ....[9]....
        /*01f0*/ 	.word	0x000022d0


	//   ....[10]....
        /*01f4*/ 	.word	0x00002310


	//   ....[11]....
        /*01f8*/ 	.word	0x00002390


	//   ....[12]....
        /*01fc*/ 	.word	0x000023b0


	//   ....[13]....
        /*0200*/ 	.word	0x000023d0


	//   ....[14]....
        /*0204*/ 	.word	0x00003930


	//   ....[15]....
        /*0208*/ 	.word	0x00003990


	//   ....[16]....
        /*020c*/ 	.word	0x000039f0


	//----- nvinfo : EIATTR_SYSCALL_OFFSETS
	.align		4
.L_6277:
        /*0210*/ 	.byte	0x04, 0x46
        /*0212*/ 	.short	(.L_6279 - .L_6278)


	//   ....[0]....
.L_6278:
        /*0214*/ 	.word	0x000037c0


	//   ....[1]....
        /*0218*/ 	.word	0x000038c0


	//----- nvinfo : EIATTR_EXIT_INSTR_OFFSETS
	.align		4
.L_6279:
        /*021c*/ 	.byte	0x04, 0x1c
        /*021e*/ 	.short	(.L_6281 - .L_6280)


	//   ....[0]....
.L_6280:
        /*0220*/ 	.word	0x00000090


	//   ....[1]....
        /*0224*/ 	.word	0x00003480


	//   ....[2]....
        /*0228*/ 	.word	0x000036c0


	//   ....[3]....
        /*022c*/ 	.word	0x000038d0


	//----- nvinfo : EIATTR_CRS_STACK_SIZE
	.align		4
.L_6281:
        /*0230*/ 	.byte	0x04, 0x1e
        /*0232*/ 	.short	(.L_6283 - .L_6282)
.L_6282:
        /*0234*/ 	.word	0x00000000


	//----- nvinfo : EIATTR_CBANK_PARAM_SIZE
	.align		4
.L_6283:
        /*0238*/ 	.byte	0x03, 0x19
        /*023a*/ 	.short	0x008c


	//----- nvinfo : EIATTR_PARAM_CBANK
	.align		4
        /*023c*/ 	.byte	0x04, 0x0a
        /*023e*/ 	.short	(.L_6285 - .L_6284)
	.align		4
.L_6284:
        /*0240*/ 	.word	index@(.nv.constant0._ZN4vllm25paged_attention_v2_kernelI13__nv_bfloat16hLi96ELi8ELi128ELNS_18Fp8KVCacheDataTypeE2ELb1ELi512EEEvPfS3_PT_PKS4_PKT0_SA_ifPKiSC_iPKfiiiSE_SE_iiiii)
        /*0244*/ 	.short	0x0210
        /*0246*/ 	.short	0x008c


	//----- nvinfo : EIATTR_SW_WAR
	.align		4
.L_6285:
        /*0248*/ 	.byte	0x04, 0x36
        /*024a*/ 	.short	(.L_6287 - .L_6286)
.L_6286:
        /*024c*/ 	.word	0x00000008
.L_6287:


//--------------------- .nv.info._ZN4vllm25paged_attention_v2_kernelI13__nv_bfloat16hLi80ELi8ELi128ELNS_18Fp8KVCacheDataTypeE2ELb1ELi512EEEvPfS3_PT_PKS4_PKT0_SA_ifPKiSC_iPKfiiiSE_SE_iiiii --------------------------
	.section	.nv.info._ZN4vllm25paged_attention_v2_kernelI13__nv_bfloat16hLi80ELi8ELi128ELNS_18Fp8KVCacheDataTypeE2ELb1ELi512EEEvPfS3_PT_PKS4_PKT0_SA_ifPKiSC_iPKfiiiSE_SE_iiiii,"",@"SHT_CUDA_INFO"
	.sectionflags	@""
	.align	4


	//----- nvinfo : EIATTR_CUDA_API_VERSION
	.align		4
        /*0000*/ 	.byte	0x04, 0x37
        /*0002*/ 	.short	(.L_6289 - .L_6288)
.L_6288:
        /*0004*/ 	.word	0x00000082


	//----- nvinfo : EIATTR_KPARAM_INFO
	.align		4
.L_6289:
        /*0008*/ 	.byte	0x04, 0x17
        /*000a*/ 	.short	(.L_6291 - .L_6290)
.L_6290:
        /*000c*/ 	.word	0x00000000
        /*0010*/ 	.short	0x0015
        /*0012*/ 	.short	0x0088
        /*0014*/ 	.byte	0x00, 0xf0, 0x11, 0x00


	//----- nvinfo : EIATTR_KPARAM_INFO
	.align		4
.L_6291:
        /*0018*/ 	.byte	0x04, 0x17
        /*001a*/ 	.short	(.L_6293 - .L_6292)
.L_6292:
        /*001c*/ 	.word	0x00000000
        /*0020*/ 	.short	0x0014
        /*0022*/ 	.short	0x0084
        /*0024*/ 	.byte	0x00, 0xf0, 0x11, 0x00


	//----- nvinfo : EIATTR_KPARAM_INFO
	.align		4
.L_6293:
        /*0028*/ 	.byte	0x04, 0x17
        /*002a*/ 	.short	(.L_6295 - .L_6294)
.L_6294:
        /*002c*/ 	.word	0x00000000
        /*0030*/ 	.short	0x0013
        /*0032*/ 	.short	0x0080
        /*0034*/ 	.byte	0x00, 0xf0, 0x11, 0x00


	//----- nvinfo : EIATTR_KPARAM_INFO
	.align		4
.L_6295:
        /*0038*/ 	.byte	0x04, 0x17
        /*003a*/ 	.short	(.L_6297 - .L_6296)
.L_6296:
        /*003c*/ 	.word	0x00000000
        /*0040*/ 	.short	0x0012
        /*0042*/ 	.short	0x007c
        /*0044*/ 	.byte	0x00, 0xf0, 0x11, 0x00


	//----- nvinfo : EIATTR_KPARAM_INFO
	.align		4
.L_6297:
        /*0048*/ 	.byte	0x04, 0x17
        /*004a*/ 	.short	(.L_6299 - .L_6298)
.L_6298:
        /*004c*/ 	.word	0x00000000
        /*0050*/ 	.short	0x0011
        /*0052*/ 	.short	0x0078
        /*0054*/ 	.byte	0x00, 0xf0, 0x11, 0x00


	//----- nvinfo : EIATTR_KPARAM_INFO
	.align		4
.L_6299:
        /*0058*/ 	.byte	0x04, 0x17
        /*005a*/ 	.short	(.L_6301 - .L_6300)
.L_6300:
        /*005c*/ 	.word	0x00000000
        /*0060*/ 	.short	0x0010
        /*0062*/ 	.short	0x0070
        /*0064*/ 	.byte	0x00, 0xf0, 0x21, 0x00


	//----- nvinfo : EIATTR_KPARAM_INFO
	.align		4
.L_6301:
        /*0068*/ 	.byte	0x04, 0x17
        /*006a*/ 	.short	(.L_6303 - .L_6302)
.L_6302:
        /*006c*/ 	.word	0x00000000
        /*0070*/ 	.short	0x000f
        /*0072*/ 	.short	0x0068
        /*0074*/ 	.byte	0x00, 0xf0, 0x21, 0x00


	//----- nvinfo : EIATTR_KPARAM_INFO
	.align		4
.L_6303:
        /*0078*/ 	.byte	0x04, 0x17
        /*007a*/ 	.short	(.L_6305 - .L_6304)
.L_6304:
        /*007c*/ 	.word	0x00000000
        /*0080*/ 	.short	0x000e
        /*0082*/ 	.short	0x0060
        /*0084*/ 	.byte	0x00, 0xf0, 0x11, 0x00


	//----- nvinfo : EIATTR_KPARAM_INFO
	.align		4
.L_6305:
        /*0088*/ 	.byte	0x04, 0x17
        /*008a*/ 	.short	(.L_6307 - .L_6306)
.L_6306:
        /*008c*/ 	.word	0x00000000
        /*0090*/ 	.short	0x000d
        /*0092*/ 	.short	0x005c
        /*0094*/ 	.byte	0x00, 0xf0, 0x11, 0x00


	//----- nvinfo : EIATTR_KPARAM_INFO
	.align		4
.L_6307:
        /*0098*/ 	.byte	0x04, 0x17
        /*009a*/ 	.short	(.L_6309 - .L_6308)
.L_6308:
        /*009c*/ 	.word	0x00000000
        /*00a0*/ 	.short	0x000c
        /*00a2*/ 	.short	0x0058
        /*00a4*/ 	.byte	0x00, 0xf0, 0x11, 0x00


	//----- nvinfo : EIATTR_KPARAM_INFO
	.align		4
.L_6309:
        /*00a8*/ 	.byte	0x04, 0x17
        /*00aa*/ 	.short	(.L_6311 - .L_6310)
.L_6310:
        /*00ac*/ 	.word	0x00000000
        /*00b0*/ 	.short	0x000b
        /*00b2*/ 	.short	0x0050
        /*00b4*/ 	.byte	0x00, 0xf0, 0x21, 0x00


	//----- nvinfo : EIATTR_KPARAM_INFO
	.align		4
.L_6311:
        /*00b8*/ 	.byte	0x04, 0x17
        /*00ba*/ 	.short	(.L_6313 - .L_6312)
.L_6312:
        /*00bc*/ 	.word	0x00000000
        /*00c0*/ 	.short	0x000a
        /*00c2*/ 	.short	0x0048
        /*00c4*/ 	.byte	0x00, 0xf0, 0x11, 0x00


	//----- nvinfo : EIATTR_KPARAM_INFO
	.align		4
.L_6313:
        /*00c8*/ 	.byte	0x04, 0x17
        /*00ca*/ 	.short	(.L_6315 - .L_6314)
.L_6314:
        /*00cc*/ 	.word	0x00000000
        /*00d0*/ 	.short	0x0009
        /*00d2*/ 	.short	0x0040
        /*00d4*/ 	.byte	0x00, 0xf0, 0x21, 0x00


	//----- nvinfo : EIATTR_KPARAM_INFO
	.align		4
.L_6315:
        /*00d8*/ 	.byte	0x04, 0x17
        /*00da*/ 	.short	(.L_6317 - .L_6316)
.L_6316:
        /*00dc*/ 	.word	0x00000000
        /*00e0*/ 	.short	0x0008
        /*00e2*/ 	.short	0x0038
        /*00e4*/ 	.byte	0x00, 0xf0, 0x21, 0x00


	//----- nvinfo : EIATTR_KPARAM_INFO
	.align		4
.L_6317:
        /*00e8*/ 	.byte	0x04, 0x17
        /*00ea*/ 	.short	(.L_6319 - .L_6318)
.L_6318:
        /*00ec*/ 	.word	0x00000000
        /*00f0*/ 	.short	0x0007
        /*00f2*/ 	.short	0x0034
        /*00f4*/ 	.byte	0x00, 0xf0, 0x11, 0x00


	//----- nvinfo : EIATTR_KPARAM_INFO
	.align		4
.L_6319:
        /*00f8*/ 	.byte	0x04, 0x17
        /*00fa*/ 	.short	(.L_6321 - .L_6320)
.L_6320:
        /*00fc*/ 	.word	0x00000000
        /*0100*/ 	.short	0x0006
        /*0102*/ 	.short	0x0030
        /*0104*/ 	.byte	0x00, 0xf0, 0x11, 0x00


	//----- nvinfo : EIATTR_KPARAM_INFO
	.align		4
.L_6321:
        /*0108*/ 	.byte	0x04, 0x17
        /*010a*/ 	.short	(.L_6323 - .L_6322)
.L_6322:
        /*010c*/ 	.word	0x00000000
        /*0110*/ 	.short	0x0005
        /*0112*/ 	.short	0x0028
        /*0114*/ 	.byte	0x00, 0xf0, 0x21, 0x00


	//----- nvinfo : EIATTR_KPARAM_INFO
	.align		4
.L_6323:
        /*0118*/ 	.byte	0x04, 0x17
        /*011a*/ 	.short	(.L_6325 - .L_6324)
.L_6324:
        /*011c*/ 	.word	0x00000000
        /*0120*/ 	.short	0x0004
        /*0122*/ 	.short	0x0020
        /*0124*/ 	.byte	0x00, 0xf0, 0x21, 0x00


	//----- nvinfo : EIATTR_KPARAM_INFO
	.align		4
.L_6325:
        /*0128*/ 	.byte	0x04, 0x17
        /*012a*/ 	.short	(.L_6327 - .L_6326)
.L_6326:
        /*012c*/ 	.word	0x00000000
        /*0130*/ 	.short	0x0003
        /*0132*/ 	.short	0x0018
        /*0134*/ 	.byte	0x00, 0xf0, 0x21, 0x00


	//----- nvinfo : EIATTR_KPARAM_INFO
	.align		4
.L_6327:
        /*0138*/ 	.byte	0x04, 0x17
        /*013a*/ 	.short	(.L_6329 - .L_6328)
.L_6328:
        /*013c*/ 	.word	0x00000000
        /*0140*/ 	.short	0x0002
        /*0142*/ 	.short	0x0010
        /*0144*/ 	.byte	0x00, 0xf0, 0x21, 0x00


	//----- nvinfo : EIATTR_KPARAM_INFO
	.align		4
.L_6329:
        /*0148*/ 	.byte	0x04, 0x17
        /*014a*/ 	.short	(.L_6331 - .L_6330)
.L_6330:
        /*014c*/ 	.word	0x00000000
        /*0150*/ 	.short	0x0001
        /*0152*/ 	.short	0x0008
        /*0154*/ 	.byte	0x00, 0xf0, 0x21, 0x00


	//----- nvinfo : EIATTR_KPARAM_INFO
	.align		4
.L_6331:
        /*0158*/ 	.byte	0x04, 0x17
        /*015a*/ 	.short	(.L_6333 - .L_6332)
.L_6332:
        /*015c*/ 	.word	0x00000000
        /*0160*/ 	.short	0x0000
        /*0162*/ 	.short	0x0000
        /*0164*/ 	.byte	0x00, 0xf0, 0x21, 0x00


	//----- nvinfo : EIATTR_SPARSE_MMA_MASK
	.align		4
.L_6333:
        /*0168*/ 	.byte	0x03, 0x50
        /*016a*/ 	.short	0x0000


	//----- nvinfo : EIATTR_MAXREG_COUNT
	.align		4
        /*016c*/ 	.byte	0x03, 0x1b
        /*016e*/ 	.short	0x00ff


	//----- nvinfo : EIATTR_NUM_BARRIERS
	.align		4
        /*0170*/ 	.byte	0x02, 0x4c
        /*0172*/ 	.byte	0x01
	.zero		1


	//----- nvinfo : EIATTR_EXTERNS
	.align		4
        /*0174*/ 	.byte	0x04, 0x0f
        /*0176*/ 	.short	(.L_6335 - .L_6334)


	//   ....[0]....
	.align		4
.L_6334:
        /*0178*/ 	.word	index@(__assertfail)


	//----- nvinfo : EIATTR_MERCURY_ISA_VERSION
	.align		4
.L_6335:
        /*017c*/ 	.byte	0x03, 0x5f
        /*017e*/ 	.short	0x0101


	//----- nvinfo : EIATTR_COOP_GROUP_MASK_REGIDS
	.align		4
        /*0180*/ 	.byte	0x04, 0x29
        /*0182*/ 	.short	(.L_6337 - .L_6336)


	//   ....[0]....
.L_6336:
        /*0184*/ 	.word	0xffffffff


	//   ....[1]....
        /*0188*/ 	.word	0xffffffff


	//   ....[2]....
        /*018c*/ 	.word	0xffffffff


	//   ....[3]....
        /*0190*/ 	.word	0xffffffff


	//   ....[4]....
        /*0194*/ 	.word	0xffffffff


	//   ....[5]....
        /*0198*/ 	.word	0xffffffff


	//   ....[6]....
        /*019c*/ 	.word	0xffffffff


	//   ....[7]....
        /*01a0*/ 	.word	0xffffffff


	//   ....[8]....
        /*01a4*/ 	.word	0xffffffff


	//   ....[9]....
        /*01a8*/ 	.word	0xffffffff


	//   ....[10]....
        /*01ac*/ 	.word	0xffffffff


	//   ....[11]....
        /*01b0*/ 	.word	0xffffffff


	//   ....[12]....
        /*01b4*/ 	.word	0xffffffff


	//   ....[13]....
        /*01b8*/ 	.word	0xffffffff


	//   ....[14]....
        /*01bc*/ 	.word	0x0500000f


	//   ....[15]....
        /*01c0*/ 	.word	0x0500000f


	//   ....[16]....
        /*01c4*/ 	.word	0x0500000f


	//----- nvinfo : EIATTR_COOP_GROUP_INSTR_OFFSETS
	.align		4
.L_6337:
        /*01c8*/ 	.byte	0x04, 0x28
        /*01ca*/ 	.short	(.L_6339 - .L_6338)


	//   ....[0]....
.L_6338:
        /*01cc*/ 	.word	0x00001140


	//   ....[1]....
        /*01d0*/ 	.word	0x00001170


	//   ....[2]....
        /*01d4*/ 	.word	0x00001190


	//   ....[3]....
        /*01d8*/ 	.word	0x000012d0


	//   ....[4]....
        /*01dc*/ 	.word	0x000012f0


	//   ....[5]....
        /*01e0*/ 	.word	0x00001320


	//   ....[6]....
        /*01e4*/ 	.word	0x000021d0


	//   ....[7]....
        /*01e8*/ 	.word	0x00002200


	//   ....[8]....
        /*01ec*/ 	.word	0x00002230


	//   ....[9]....
        /*01f0*/ 	.word	0x000022d0


	//   ....[10]....
        /*01f4*/ 	.word	0x00002310


	//   ....[11]....
        /*01f8*/ 	.word	0x00002390


	//   ....[12]....
        /*01fc*/ 	.word	0x000023b0


	//   ....[13]....
        /*0200*/ 	.word	0x000023d0


	//   ....[14]....
        /*0204*/ 	.word	0x00003a60


	//   ....[15]....
        /*0208*/ 	.word	0x00003ac0


	//   ....[16]....
        /*020c*/ 	.word	0x00003b20


	//----- nvinfo : EIATTR_SYSCALL_OFFSETS
	.align		4
.L_6339:
        /*0210*/ 	.byte	0x04, 0x46
        /*0212*/ 	.short	(.L_6341 - .L_6340)


	//   ....[0]....
.L_6340:
        /*0214*/ 	.word	0x000038f0


	//   ....[1]....
        /*0218*/ 	.word	0x000039f0


	//----- nvinfo : EIATTR_EXIT_INSTR_OFFSETS
	.align		4
.L_6341:
        /*021c*/ 	.byte	0x04, 0x1c
        /*021e*/ 	.short	(.L_6343 - .L_6342)


	//   ....[0]....
.L_6342:
        /*0220*/ 	.word	0x00000090


	//   ....[1]....
        /*0224*/ 	.word	0x000035c0


	//   ....[2]....
        /*0228*/ 	.word	0x00003770


	//   ....[3]....
        /*022c*/ 	.word	0x000037f0


	//   ....[4]....
        /*0230*/ 	.word	0x00003a00


	//----- nvinfo : EIATTR_CRS_STACK_SIZE
	.align		4
.L_6343:
        /*0234*/ 	.byte	0x04, 0x1e
        /*0236*/ 	.short	(.L_6345 - .L_6344)
.L_6344:
        /*0238*/ 	.word	0x00000000


	//----- nvinfo : EIATTR_CBANK_PARAM_SIZE
	.align		4
.L_6345:
        /*023c*/ 	.byte	0x03, 0x19
        /*023e*/ 	.short	0x008c


	//----- nvinfo : EIATTR_PARAM_CBANK
	.align		4
        /*0240*/ 	.byte	0x04, 0x0a
        /*0242*/ 	.short	(.L_6347 - .L_6346)
	.align		4
.L_6346:
        /*0244*/ 	.word	index@(.nv.constant0._ZN4vllm25paged_attention_v2_kernelI13__nv_bfloat16hLi80ELi8ELi128ELNS_18Fp8KVCacheDataTypeE2ELb1ELi512EEEvPfS3_PT_PKS4_PKT0_SA_ifPKiSC_iPKfiiiSE_SE_iiiii)
        /*0248*/ 	.short	0x0210
        /*024a*/ 	.short	0x008c


	//----- nvinfo : EIATTR_SW_WAR
	.align		4
.L_6347:
        /*024c*/ 	.byte	0x04, 0x36
        /*024e*/ 	.short	(.L_6349 - .L_6348)
.L_6348:
        /*0250*/ 	.word	0x00000008
.L_6349:


//--------------------- .nv.info._ZN4vllm25paged_attention_v2_kernelI13__nv_bfloat16hLi64ELi8ELi128ELNS_18Fp8KVCacheDataTypeE2ELb1ELi512EEEvPfS3_PT_PKS4_PKT0_SA_ifPKiSC_iPKfiiiSE_SE_iiiii --------------------------
	.section	.nv.info._ZN4vllm25paged_attention_v2_kernelI13__nv_bfloat16hLi64ELi8ELi128ELNS_18Fp8KVCacheDataTypeE2ELb1ELi512EEEvPfS3_PT_PKS4_PKT0_SA_ifPKiSC_iPKfiiiSE_SE_iiiii,"",@"SHT_CUDA_INFO"
	.sectionflags	@""
	.align	4


	//----- nvinfo : EIATTR_CUDA_API_VERSION
	.align		4
        /*0000*/ 	.byte	0x04, 0x37
        /*0002*/ 	.short	(.L_6351 - .L_6350)
.L_6350:
        /*0004*/ 	.word	0x00000082


	//----- nvinfo : EIATTR_KPARAM_INFO
	.align		4
.L_6351:
        /*0008*/ 	.byte	0x04, 0x17
        /*000a*/ 	.short	(.L_6353 - .L_6352)
.L_6352:
        /*000c*/ 	.word	0x00000000
        /*0010*/ 	.short	0x0015
        /*0012*/ 	.short	0x0088
        /*0014*/ 	.byte	0x00, 0xf0, 0x11, 0x00


	//----- nvinfo : EIATTR_KPARAM_INFO
	.align		4
.L_6353:
        /*0018*/ 	.byte	0x04, 0x17
        /*001a*/ 	.short	(.L_6355 - .L_6354)
.L_6354:
        /*001c*/ 	.word	0x00000000
        /*0020*/ 	.short	0x0014
        /*0022*/ 	.short	0x0084
        /*0024*/ 	.byte	0x00, 0xf0, 0x11, 0x00


	//----- nvinfo : EIATTR_KPARAM_INFO
	.align		4
.L_6355:
        /*0028*/ 	.byte	0x04, 0x17
        /*002a*/ 	.short	(.L_6357 - .L_6356)
.L_6356:
        /*002c*/ 	.word	0x00000000
        /*0030*/ 	.short	0x0013
        /*0032*/ 	.short	0x0080
        /*0034*/ 	.byte	0x00, 0xf0, 0x11, 0x00


	//----- nvinfo : EIATTR_KPARAM_INFO
	.align		4
.L_6357:
        /*0038*/ 	.byte	0x04, 0x17
        /*003a*/ 	.short	(.L_6359 - .L_6358)
.L_6358:
        /*003c*/ 	.word	0x00000000
        /*0040*/ 	.short	0x0012
        /*0042*/ 	.short	0x007c
        /*0044*/ 	.byte	0x00, 0xf0, 0x11, 0x00


	//----- nvinfo : EIATTR_KPARAM_INFO
	.align		4
.L_6359:
        /*0048*/ 	.byte	0x04, 0x17
        /*004a*/ 	.short	(.L_6361 - .L_6360)
.L_6360:
        /*004c*/ 	.word	0x00000000
        /*0050*/ 	.short	0x0011
        /*0052*/ 	.short	0x0078
        /*0054*/ 	.byte	0x00, 0xf0, 0x11, 0x00


	//----- nvinfo : EIATTR_KPARAM_INFO
	.align		4
.L_6361:
        /*0058*/ 	.byte	0x04, 0x17
        /*005a*/ 	.short	(.L_6363 - .L_6362)
.L_6362:
        /*005c*/ 	.word	0x00000000
        /*0060*/ 	.short	0x0010
        /*0062*/ 	.short	0x0070
        /*0064*/ 	.byte	0x00, 0xf0, 0x21, 0x00


	//----- nvinfo : EIATTR_KPARAM_INFO
	.align		4
.L_6363:
        /*0068*/ 	.byte	0x04, 0x17
        /*006a*/ 	.short	(.L_6365 - .L_6364)
.L_6364:
        /*006c*/ 	.word	0x00000000
        /*0070*/ 	.short	0x000f
        /*0072*/ 	.short	0x0068
        /*0074*/ 	.byte	0x00, 0xf0, 0x21, 0x00


	//----- nvinfo : EIATTR_KPARAM_INFO
	.align		4
.L_6365:
        /*0078*/ 	.byte	0x04, 0x17
        /*007a*/ 	.short	(.L_6367 - .L_6366)
.L_6366:
        /*007c*/ 	.word	0x00000000
        /*0080*/ 	.short	0x000e
        /*0082*/ 	.short	0x0060
        /*0084*/ 	.byte	0x00, 0xf0, 0x11, 0x00


	//----- nvinfo : EIATTR_KPARAM_INFO
	.align		4
.L_6367:
        /*0088*/ 	.byte	0x04, 0x17
        /*008a*/ 	.short	(.L_6369 - .L_6368)
.L_6368:
        /*008c*/ 	.word	0x00000000
        /*0090*/ 	.short	0x000d
        /*0092*/ 	.short	0x005c
        /*0094*/ 	.byte	0x00, 0xf0, 0x11, 0x00


	//----- nvinfo : EIATTR_KPARAM_INFO
	.align		4
.L_6369:
        /*0098*/ 	.byte	0x04, 0x17
        /*009a*/ 	.short	(.L_6371 - .L_6370)
.L_6370:
        /*009c*/ 	.word	0x00000000
        /*00a0*/ 	.short	0x000c
        /*00a2*/ 	.short	0x0058
        /*00a4*/ 	.byte	0x00, 0xf0, 0x11, 0x00


	//----- nvinfo : EIATTR_KPARAM_INFO
	.align		4
.L_6371:
        /*00a8*/ 	.byte	0x04, 0x17
        /*00aa*/ 	.short	(.L_6373 - .L_6372)
.L_6372:
        /*00ac*/ 	.word	0x00000000
        /*00b0*/ 	.short	0x000b
        /*00b2*/ 	.short	0x0050
        /*00b4*/ 	.byte	0x00, 0xf0, 0x21, 0x00


	//----- nvinfo : EIATTR_KPARAM_INFO
	.align		4
.L_6373:
        /*00b8*/ 	.byte	0x04, 0x17
        /*00ba*/ 	.short	(.L_6375 - .L_6374)
.L_6374:
        /*00bc*/ 	.word	0x00000000
        /*00c0*/ 	.short	0x000a
        /*00c2*/ 	.short	0x0048
        /*00c4*/ 	.byte	0x00, 0xf0, 0x11, 0x00


	//----- nvinfo : EIATTR_KPARAM_INFO
	.align		4
.L_6375:
        /*00c8*/ 	.byte	0x04, 0x17
        /*00ca*/ 	.short	(.L_6377 - .L_6376)
.L_6376:
        /*00cc*/ 	.word	0x00000000
        /*00d0*/ 	.short	0x0009
        /*00d2*/ 	.short	0x0040
        /*00d4*/ 	.byte	0x00, 0xf0, 0x21, 0x00


	//----- nvinfo : EIATTR_KPARAM_INFO
	.align		4
.L_6377:
        /*00d8*/ 	.byte	0x04, 0x17
        /*00da*/ 	.short	(.L_6379 - .L_6378)
.L_6378:
        /*00dc*/ 	.word	0x00000000
        /*00e0*/ 	.short	0x0008
        /*00e2*/ 	.short	0x0038
        /*00e4*/ 	.byte	0x00, 0xf0, 0x21, 0x00


	//----- nvinfo : EIATTR_KPARAM_INFO
	.align		4
.L_6379:
        /*00e8*/ 	.byte	0x04, 0x17
        /*00ea*/ 	.short	(.L_6381 - .L_6380)
.L_6380:
        /*00ec*/ 	.word	0x00000000
        /*00f0*/ 	.short	0x0007
        /*00f2*/ 	.short	0x0034
        /*00f4*/ 	.byte	0x00, 0xf0, 0x11, 0x00


	//----- nvinfo : EIATTR_KPARAM_INFO
	.align		4
.L_6381:
        /*00f8*/ 	.byte	0x04, 0x17
        /*00fa*/ 	.short	(.L_6383 - .L_6382)
.L_6382:
        /*00fc*/ 	.word	0x00000000
        /*0100*/ 	.short	0x0006
        /*0102*/ 	.short	0x0030
        /*0104*/ 	.byte	0x00, 0xf0, 0x11, 0x00


	//----- nvinfo : EIATTR_KPARAM_INFO
	.align		4
.L_6383:
        /*0108*/ 	.byte	0x04, 0x17
        /*010a*/ 	.short	(.L_6385 - .L_6384)
.L_6384:
        /*010c*/ 	.word	0x00000000
        /*0110*/ 	.short	0x0005
        /*0112*/ 	.short	0x0028
        /*0114*/ 	.byte	0x00, 0xf0, 0x21, 0x00


	//----- nvinfo : EIATTR_KPARAM_INFO
	.align		4
.L_6385:
        /*0118*/ 	.byte	0x04, 0x17
        /*011a*/ 	.short	(.L_6387 - .L_6386)
.L_6386:
        /*011c*/ 	.word	0x00000000
        /*0120*/ 	.short	0x0004
        /*0122*/ 	.short	0x0020
        /*0124*/ 	.byte	0x00, 0xf0, 0x21, 0x00


	//----- nvinfo : EIATTR_KPARAM_INFO
	.align		4
.L_6387:
        /*0128*/ 	.byte	0x04, 0x17
        /*012a*/ 	.short	(.L_6389 - .L_6388)
.L_6388:
        /*012c*/ 	.word	0x00000000
        /*0130*/ 	.short	0x0003
        /*0132*/ 	.short	0x0018
        /*0134*/ 	.byte	0x00, 0xf0, 0x21, 0x00


	//----- nvinfo : EIATTR_KPARAM_INFO
	.align		4
.L_6389:
        /*0138*/ 	.byte	0x04, 0x17
        /*013a*/ 	.short	(.L_6391 - .L_6390)
.L_6390:
        /*013c*/ 	.word	0x00000000
        /*0140*/ 	.short	0x0002
        /*0142*/ 	.short	0x0010
        /*0144*/ 	.byte	0x00, 0xf0, 0x21, 0x00


	//----- nvinfo : EIATTR_KPARAM_INFO
	.align		4
.L_6391:
        /*0148*/ 	.byte	0x04, 0x17
        /*014a*/ 	.short	(.L_6393 - .L_6392)
.L_6392:
        /*014c*/ 	.word	0x00000000
        /*0150*/ 	.short	0x0001
        /*0152*/ 	.short	0x0008
        /*0154*/ 	.byte	0x00, 0xf0, 0x21, 0x00


	//----- nvinfo : EIATTR_KPARAM_INFO
	.align		4
.L_6393:
        /*0158*/ 	.byte	0x04, 0x17
        /*015a*/ 	.short	(.L_6395 - .L_6394)
.L_6394:
        /*015c*/ 	.word	0x00000000
        /*0160*/ 	.short	0x0000
        /*0162*/ 	.short	0x0000
        /*0164*/ 	.byte	0x00, 0xf0, 0x21, 0x00


	//----- nvinfo : EIATTR_SPARSE_MMA_MASK
	.align		4
.L_6395:
        /*0168*/ 	.byte	0x03, 0x50
        /*016a*/ 	.short	0x0000


	//----- nvinfo : EIATTR_MAXREG_COUNT
	.align		4
        /*016c*/ 	.byte	0x03, 0x1b
        /*016e*/ 	.short	0x00ff


	//----- nvinfo : EIATTR_NUM_BARRIERS
	.align		4
        /*0170*/ 	.byte	0x02, 0x4c
        /*0172*/ 	.byte	0x01
	.zero		1


	//----- nvinfo : EIATTR_EXTERNS
	.align		4
        /*0174*/ 	.byte	0x04, 0x0f
        /*0176*/ 	.short	(.L_6397 - .L_6396)


	//   ....[0]....
	.align		4
.L_6396:
        /*0178*/ 	.word	index@(__assertfail)


	//----- nvinfo : EIATTR_MERCURY_ISA_VERSION
	.align		4
.L_6397:
        /*017c*/ 	.byte	0x03, 0x5f
        /*017e*/ 	.short	0x0101


	//----- nvinfo : EIATTR_COOP_GROUP_MASK_REGIDS
	.align		4
        /*0180*/ 	.byte	0x04, 0x29
        /*0182*/ 	.short	(.L_6399 - .L_6398)


	//   ....[0]....
.L_6398:
        /*0184*/ 	.word	0xffffffff


	//   ....[1]....
        /*0188*/ 	.word	0xffffffff


	//   ....[2]....
        /*018c*/ 	.word	0xffffffff


	//   ....[3]....
        /*0190*/ 	.word	0xffffffff


	//   ....[4]....
        /*0194*/ 	.word	0xffffffff


	//   ....[5]....
        /*0198*/ 	.word	0xffffffff


	//   ....[6]....
        /*019c*/ 	.word	0xffffffff


	//   ....[7]....
        /*01a0*/ 	.word	0xffffffff


	//   ....[8]....
        /*01a4*/ 	.word	0xffffffff


	//   ....[9]....
        /*01a8*/ 	.word	0xffffffff


	//   ....[10]....
        /*01ac*/ 	.word	0xffffffff


	//   ....[11]....
        /*01b0*/ 	.word	0xffffffff


	//   ....[12]....
        /*01b4*/ 	.word	0xffffffff


	//   ....[13]....
        /*01b8*/ 	.word	0xffffffff


	//   ....[14]....
        /*01bc*/ 	.word	0x0500000f


	//   ....[15]....
        /*01c0*/ 	.word	0x0500000f


	//   ....[16]....
        /*01c4*/ 	.word	0x0500000f


	//----- nvinfo : EIATTR_COOP_GROUP_INSTR_OFFSETS
	.align		4
.L_6399:
        /*01c8*/ 	.byte	0x04, 0x28
        /*01ca*/ 	.short	(.L_6401 - .L_6400)


	//   ....[0]....
.L_6400:
        /*01cc*/ 	.word	0x00001170


	//   ....[1]....
        /*01d0*/ 	.word	0x000011a0


	//   ....[2]....
        /*01d4*/ 	.word	0x000011c0


	//   ....[3]....
        /*01d8*/ 	.word	0x00001300


	//   ....[4]....
        /*01dc*/ 	.word	0x00001320


	//   ....[5]....
        /*01e0*/ 	.word	0x00001350


	//   ....[6]....
        /*01e4*/ 	.word	0x000021f0


	//   ....[7]....
        /*01e8*/ 	.word	0x00002220


	//   ....[8]....
        /*01ec*/ 	.word	0x00002250


	//   ....[9]....
        /*01f0*/ 	.word	0x000022d0


	//   ....[10]....
        /*01f4*/ 	.word	0x00002330


	//   ....[11]....
        /*01f8*/ 	.word	0x000023b0


	//   ....[12]....
        /*01fc*/ 	.word	0x000023d0


	//   ....[13]....
        /*0200*/ 	.word	0x000023f0


	//   ....[14]....
        /*0204*/ 	.word	0x00003850


	//   ....[15]....
        /*0208*/ 	.word	0x000038b0


	//   ....[16]....
        /*020c*/ 	.word	0x00003910


	//----- nvinfo : EIATTR_SYSCALL_OFFSETS
	.align		4
.L_6401:
        /*0210*/ 	.byte	0x04, 0x46
        /*0212*/ 	.short	(.L_6403 - .L_6402)


	//   ....[0]....
.L_6402:
        /*0214*/ 	.word	0x000036e0


	//   ....[1]....
        /*0218*/ 	.word	0x000037e0


	//----- nvinfo : EIATTR_EXIT_INSTR_OFFSETS
	.align		4
.L_6403:
        /*021c*/ 	.byte	0x04, 0x1c
        /*021e*/ 	.short	(.L_6405 - .L_6404)


	//   ....[0]....
.L_6404:
        /*0220*/ 	.word	0x00000090


	//   ....[1]....
        /*0224*/ 	.word	0x00003430


	//   ....[2]....
        /*0228*/ 	.word	0x000035e0


	//   ....[3]....
        /*022c*/ 	.word	0x000037f0


	//----- nvinfo : EIATTR_CRS_STACK_SIZE
	.align		4
.L_6405:
        /*0230*/ 	.byte	0x04, 0x1e
        /*0232*/ 	.short	(.L_6407 - .L_6406)
.L_6406:
        /*0234*/ 	.word	0x00000000


	//----- nvinfo : EIATTR_CBANK_PARAM_SIZE
	.align		4
.L_6407:
        /*0238*/ 	.byte	0x03, 0x19
        /*023a*/ 	.short	0x008c


	//----- nvinfo : EIATTR_PARAM_CBANK
	.align		4
        /*023c*/ 	.byte	0x04, 0x0a
        /*023e*/ 	.short	(.L_6409 - .L_6408)
	.align		4
.L_6408:
        /*0240*/ 	.word	index@(.nv.constant0._ZN4vllm25paged_attention_v2_kernelI13__nv_bfloat16hLi64ELi8ELi128ELNS_18Fp8KVCacheDataTypeE2ELb1ELi512EEEvPfS3_PT_PKS4_PKT0_SA_ifPKiSC_iPKfiiiSE_SE_iiiii)
        /*0244*/ 	.short	0x0210
        /*0246*/ 	.short	0x008c


	//----- nvinfo : EIATTR_SW_WAR
	.align		4
.L_6409:
        /*0248*/ 	.byte	0x04, 0x36
        /*024a*/ 	.short	(.L_6411 - .L_6410)
.L_6410:
        /*024c*/ 	.word	0x00000008
.L_6411:


//--------------------- .nv.info._ZN4vllm25paged_attention_v2_kernelI13__nv_bfloat16hLi32ELi8ELi128ELNS_18Fp8KVCacheDataTypeE2ELb1ELi512EEEvPfS3_PT_PKS4_PKT0_SA_ifPKiSC_iPKfiiiSE_SE_iiiii --------------------------
	.section	.nv.info._ZN4vllm25paged_attention_v2_kernelI13__nv_bfloat16hLi32ELi8ELi128ELNS_18Fp8KVCacheDataTypeE2ELb1ELi512EEEvPfS3_PT_PKS4_PKT0_SA_ifPKiSC_iPKfiiiSE_SE_iiiii,"",@"SHT_CUDA_INFO"
	.sectionflags	@""
	.align	4


	//----- nvinfo : EIATTR_CUDA_API_VERSION
	.align		4
        /*0000*/ 	.byte	0x04, 0x37
        /*0002*/ 	.short	(.L_6413 - .L_6412)
.L_6412:
        /*0004*/ 	.word	0x00000082


	//----- nvinfo : EIATTR_KPARAM_INFO
	.align		4
.L_6413:
        /*0008*/ 	.byte	0x04, 0x17
        /*000a*/ 	.short	(.L_6415 - .L_6414)
.L_6414:
        /*000c*/ 	.word	0x00000000
        /*0010*/ 	.short	0x0015
        /*0012*/ 	.short	0x0088
        /*0014*/ 	.byte	0x00, 0xf0, 0x11, 0x00


	//----- nvinfo : EIATTR_KPARAM_INFO
	.align		4
.L_6415:
        /*0018*/ 	.byte	0x04, 0x17
        /*001a*/ 	.short	(.L_6417 - .L_6416)
.L_6416:
        /*001c*/ 	.word	0x00000000
        /*0020*/ 	.short	0x0014
        /*0022*/ 	.short	0x0084
        /*0024*/ 	.byte	0x00, 0xf0, 0x11, 0x00


	//----- nvinfo : EIATTR_KPARAM_INFO
	.align		4
.L_6417:
        /*0028*/ 	.byte	0x04, 0x17
        /*002a*/ 	.short	(.L_6419 - .L_6418)
.L_6418:
        /*002c*/ 	.word	0x00000000
        /*0030*/ 	.short	0x0013
        /*0032*/ 	.short	0x0080
        /*0034*/ 	.byte	0x00, 0xf0, 0x11, 0x00


	//----- nvinfo : EIATTR_KPARAM_INFO
	.align		4
.L_6419:
        /*0038*/ 	.byte	0x04, 0x17
        /*003a*/ 	.short	(.L_6421 - .L_6420)
.L_6420:
        /*003c*/ 	.word	0x00000000
        /*0040*/ 	.short	0x0012
        /*0042*/ 	.short	0x007c
        /*0044*/ 	.byte	0x00, 0xf0, 0x11, 0x00


	//----- nvinfo : EIATTR_KPARAM_INFO
	.align		4
.L_6421:
        /*0048*/ 	.byte	0x04, 0x17
        /*004a*/ 	.short	(.L_6423 - .L_6422)
.L_6422:
        /*004c*/ 	.word	0x00000000
        /*0050*/ 	.short	0x0011
        /*0052*/ 	.short	0x0078
        /*0054*/ 	.byte	0x00, 0xf0, 0x11, 0x00


	//----- nvinfo : EIATTR_KPARAM_INFO
	.align		4
.L_6423:
        /*0058*/ 	.byte	0x04, 0x17
        /*005a*/ 	.short	(.L_6425 - .L_6424)
.L_6424:
        /*005c*/ 	.word	0x00000000
        /*0060*/ 	.short	0x0010
        /*0062*/ 	.short	0x0070
        /*0064*/ 	.byte	0x00, 0xf0, 0x21, 0x00


	//----- nvinfo : EIATTR_KPARAM_INFO
	.align		4
.L_6425:
        /*0068*/ 	.byte	0x04, 0x17
        /*006a*/ 	.short	(.L_6427 - .L_6426)
.L_6426:
        /*006c*/ 	.word	0x00000000
        /*0070*/ 	.short	0x000f
        /*0072*/ 	.short	0x0068
        /*0074*/ 	.byte	0x00, 0xf0, 0x21, 0x00


	//----- nvinfo : EIATTR_KPARAM_INFO
	.align		4
.L_6427:
        /*0078*/ 	.byte	0x04, 0x17
        /*007a*/ 	.short	(.L_6429 - .L_6428)
.L_6428:
        /*007c*/ 	.word	0x00000000
        /*0080*/ 	.short	0x000e
        /*0082*/ 	.short	0x0060
        /*0084*/ 	.byte	0x00, 0xf0, 0x11, 0x00


	//----- nvinfo : EIATTR_KPARAM_INFO
	.align		4
.L_6429:
        /*0088*/ 	.byte	0x04, 0x17
        /*008a*/ 	.short	(.L_6431 - .L_6430)
.L_6430:
        /*008c*/ 	.word	0x00000000
        /*0090*/ 	.short	0x000d
        /*0092*/ 	.short	0x005c
        /*0094*/ 	.byte	0x00, 0xf0, 0x11, 0x00


	//----- nvinfo : EIATTR_KPARAM_INFO
	.align		4
.L_6431:
        /*0098*/ 	.byte	0x04, 0x17
        /*009a*/ 	.short	(.L_6433 - .L_6432)
.L_6432:
        /*009c*/ 	.word	0x00000000
        /*00a0*/ 	.short	0x000c
        /*00a2*/ 	.short	0x0058
        /*00a4*/ 	.byte	0x00, 0xf0, 0x11, 0x00


	//----- nvinfo : EIATTR_KPARAM_INFO
	.align		4
.L_6433:
        /*00a8*/ 	.byte	0x04, 0x17
        /*00aa*/ 	.short	(.L_6435 - .L_6434)
.L_6434:
        /*00ac*/ 	.word	0x00000000
        /*00b0*/ 	.short	0x000b
        /*00b2*/ 	.short	0x0050
        /*00b4*/ 	.byte	0x00, 0xf0, 0x21, 0x00


	//----- nvinfo : EIATTR_KPARAM_INFO
	.align		4
.L_6435:
        /*00b8*/ 	.byte	0x04, 0x17
        /*00ba*/ 	.short	(.L_6437 - .L_6436)
.L_6436:
        /*00bc*/ 	.word	0x00000000
        /*00c0*/ 	.short	0x000a
        /*00c2*/ 	.short	0x0048
        /*00c4*/ 	.byte	0x00, 0xf0, 0x11, 0x00


	//----- nvinfo : EIATTR_KPARAM_INFO
	.align		4
.L_6437:
        /*00c8*/ 	.byte	0x04, 0x17
        /*00ca*/ 	.short	(.L_6439 - .L_6438)
.L_6438:
        /*00cc*/ 	.word	0x00000000
        /*00d0*/ 	.short	0x0009
        /*00d2*/ 	.short	0x0040
        /*00d4*/ 	.byte	0x00, 0xf0, 0x21, 0x00


	//----- nvinfo : EIATTR_KPARAM_INFO
	.align		4
.L_6439:
        /*00d8*/ 	.byte	0x04, 0x17
        /*00da*/ 	.short	(.L_6441 - .L_6440)
.L_6440:
        /*00dc*/ 	.word	0x00000000
        /*00e0*/ 	.short	0x0008
        /*00e2*/ 	.short	0x0038
        /*00e4*/ 	.byte	0x00, 0xf0, 0x21, 0x00


	//----- nvinfo : EIATTR_KPARAM_INFO
	.align		4
.L_6441:
        /*00e8*/ 	.byte	0x04, 0x17
        /*00ea*/ 	.short	(.L_6443 - .L_6442)
.L_6442:
        /*00ec*/ 	.word	0x00000000
        /*00f0*/ 	.short	0x0007
        /*00f2*/ 	.short	0x0034
        /*00f4*/ 	.byte	0x00, 0xf0, 0x11, 0x00


	//----- nvinfo : EIATTR_KPARAM_INFO
	.align		4
.L_6443:
        /*00f8*/ 	.byte	0x04, 0x17
        /*00fa*/ 	.short	(.L_6445 - .L_6444)
.L_6444:
        /*00fc*/ 	.word	0x00000000
        /*0100*/ 	.short	0x0006
        /*0102*/ 	.short	0x0030
        /*0104*/ 	.byte	0x00, 0xf0, 0x11, 0x00


	//----- nvinfo : EIATTR_KPARAM_INFO
	.align		4
.L_6445:
        /*0108*/ 	.byte	0x04, 0x17
        /*010a*/ 	.short	(.L_6447 - .L_6446)
.L_6446:
        /*010c*/ 	.word	0x00000000
        /*0110*/ 	.short	0x0005
        /*0112*/ 	.short	0x0028
        /*0114*/ 	.byte	0x00, 0xf0, 0x21, 0x00


	//----- nvinfo : EIATTR_KPARAM_INFO
	.align		4
.L_6447:
        /*0118*/ 	.byte	0x04, 0x17
        /*011a*/ 	.short	(.L_6449 - .L_6448)
.L_6448:
        /*011c*/ 	.word	0x00000000
        /*0120*/ 	.short	0x0004
        /*0122*/ 	.short	0x0020
        /*0124*/ 	.byte	0x00, 0xf0, 0x21, 0x00


	//----- nvinfo : EIATTR_KPARAM_INFO
	.align		4
.L_6449:
        /*0128*/ 	.byte	0x04, 0x17
        /*012a*/ 	.short	(.L_6451 - .L_6450)
.L_6450:
        /*012c*/ 	.word	0x00000000
        /*0130*/ 	.short	0x0003
        /*0132*/ 	.short	0x0018
        /*0134*/ 	.byte	0x00, 0xf0, 0x21, 0x00


	//----- nvinfo : EIATTR_KPARAM_INFO
	.align		4
.L_6451:
        /*0138*/ 	.byte	0x04, 0x17
        /*013a*/ 	.short	(.L_6453 - .L_6452)
.L_6452:
        /*013c*/ 	.word	0x00000000
        /*0140*/ 	.short	0x0002
        /*0142*/ 	.short	0x0010
        /*0144*/ 	.byte	0x00, 0xf0, 0x21, 0x00


	//----- nvinfo : EIATTR_KPARAM_INFO
	.align		4
.L_6453:
        /*0148*/ 	.byte	0x04, 0x17
        /*014a*/ 	.short	(.L_6455 - .L_6454)
.L_6454:
        /*014c*/ 	.word	0x00000000
        /*0150*/ 	.short	0x0001
        /*0152*/ 	.short	0x0008
        /*0154*/ 	.byte	0x00, 0xf0, 0x21, 0x00


	//----- nvinfo : EIATTR_KPARAM_INFO
	.align		4
.L_6455:
        /*0158*/ 	.byte	0x04, 0x17
        /*015a*/ 	.short	(.L_6457 - .L_6456)
.L_6456:
        /*015c*/ 	.word	0x00000000
        /*0160*/ 	.short	0x0000
        /*0162*/ 	.short	0x0000
        /*0164*/ 	.byte	0x00, 0xf0, 0x21, 0x00


	//----- nvinfo : EIATTR_SPARSE_MMA_MASK
	.align		4
.L_6457:
        /*0168*/ 	.byte	0x03, 0x50
        /*016a*/ 	.short	0x0000


	//----- nvinfo : EIATTR_MAXREG_COUNT
	.align		4
        /*016c*/ 	.byte	0x03, 0x1b
        /*016e*/ 	.short	0x00ff


	//----- nvinfo : EIATTR_NUM_BARRIERS
	.align		4
        /*0170*/ 	.byte	0x02, 0x4c
        /*0172*/ 	.byte	0x01
	.zero		1


	//----- nvinfo : EIATTR_EXTERNS
	.align		4
        /*0174*/ 	.byte	0x04, 0x0f
        /*0176*/ 	.short	(.L_6459 - .L_6458)


	//   ....[0]....
	.align		4
.L_6458:
        /*0178*/ 	.word	index@(__assertfail)


	//----- nvinfo : EIATTR_MERCURY_ISA_VERSION
	.align		4
.L_6459:
        /*017c*/ 	.byte	0x03, 0x5f
        /*017e*/ 	.short	0x0101


	//----- nvinfo : EIATTR_COOP_GROUP_MASK_REGIDS
	.align		4
        /*0180*/ 	.byte	0x04, 0x29
        /*0182*/ 	.short	(.L_6461 - .L_6460)


	//   ....[0]....
.L_6460:
        /*0184*/ 	.word	0xffffffff


	//   ....[1]....
        /*0188*/ 	.word	0xffffffff


	//   ....[2]....
        /*018c*/ 	.word	0xffffffff


	//   ....[3]....
        /*0190*/ 	.word	0xffffffff


	//   ....[4]....
        /*0194*/ 	.word	0xffffffff


	//   ....[5]....
        /*0198*/ 	.word	0xffffffff


	//   ....[6]....
        /*019c*/ 	.word	0xffffffff


	//   ....[7]....
        /*01a0*/ 	.word	0xffffffff


	//   ....[8]....
        /*01a4*/ 	.word	0xffffffff


	//   ....[9]....
        /*01a8*/ 	.word	0xffffffff


	//   ....[10]....
        /*01ac*/ 	.word	0xffffffff


	//   ....[11]....
        /*01b0*/ 	.word	0xffffffff


	//   ....[12]....
        /*01b4*/ 	.word	0xffffffff


	//   ....[13]....
        /*01b8*/ 	.word	0xffffffff


	//   ....[14]....
        /*01bc*/ 	.word	0x0500000f


	//   ....[15]....
        /*01c0*/ 	.word	0x0500000f


	//   ....[16]....
        /*01c4*/ 	.word	0x0500000f


	//----- nvinfo : EIATTR_COOP_GROUP_INSTR_OFFSETS
	.align		4
.L_6461:
        /*01c8*/ 	.byte	0x04, 0x28
        /*01ca*/ 	.short	(.L_6463 - .L_6462)


	//   ....[0]....
.L_6462:
        /*01cc*/ 	.word	0x00001140


	//   ....[1]....
        /*01d0*/ 	.word	0x00001170


	//   ....[2]....
        /*01d4*/ 	.word	0x00001190


	//   ....[3]....
        /*01d8*/ 	.word	0x000012d0


	//   ....[4]....
        /*01dc*/ 	.word	0x000012f0


	//   ....[5]....
        /*01e0*/ 	.word	0x00001320


	//   ....[6]....
        /*01e4*/ 	.word	0x000021d0


	//   ....[7]....
        /*01e8*/ 	.word	0x00002200


	//   ....[8]....
        /*01ec*/ 	.word	0x00002230


	//   ....[9]....
        /*01f0*/ 	.word	0x000022d0


	//   ....[10]....
        /*01f4*/ 	.word	0x00002310


	//   ....[11]....
        /*01f8*/ 	.word	0x00002390


	//   ....[12]....
        /*01fc*/ 	.word	0x000023b0


	//   ....[13]....
        /*0200*/ 	.word	0x000023d0


	//   ....[14]....
        /*0204*/ 	.word	0x00003780


	//   ....[15]....
        /*0208*/ 	.word	0x000037e0


	//   ....[16]....
        /*020c*/ 	.word	0x00003840


	//----- nvinfo : EIATTR_SYSCALL_OFFSETS
	.align		4
.L_6463:
        /*0210*/ 	.byte	0x04, 0x46
        /*0212*/ 	.short	(.L_6465 - .L_6464)


	//   ....[0]....
.L_6464:
        /*0214*/ 	.word	0x00003610


	//   ....[1]....
        /*0218*/ 	.word	0x00003710


	//----- nvinfo : EIATTR_EXIT_INSTR_OFFSETS
	.align		4
.L_6465:
        /*021c*/ 	.byte	0x04, 0x1c
        /*021e*/ 	.short	(.L_6467 - .L_6466)


	//   ....[0]....
.L_6466:
        /*0220*/ 	.word	0x00000090


	//   ....[1]....
        /*0224*/ 	.word	0x000033d0


	//   ....[2]....
        /*0228*/ 	.word	0x00003510


	//   ....[3]....
        /*022c*/ 	.word	0x00003720


	//----- nvinfo : EIATTR_CRS_STACK_SIZE
	.align		4
.L_6467:
        /*0230*/ 	.byte	0x04, 0x1e
        /*0232*/ 	.short	(.L_6469 - .L_6468)
.L_6468:
        /*0234*/ 	.word	0x00000000


	//----- nvinfo : EIATTR_CBANK_PARAM_SIZE
	.align		4
.L_6469:
        /*0238*/ 	.byte	0x03, 0x19
        /*023a*/ 	.short	0x008c


	//----- nvinfo : EIATTR_PARAM_CBANK
	.align		4
        /*023c*/ 	.byte	0x04, 0x0a
        /*023e*/ 	.short	(.L_6471 - .L_6470)
	.align		4
.L_6470:
        /*0240*/ 	.word	index@(.nv.constant0._ZN4vllm25paged_attention_v2_kernelI13__nv_bfloat16hLi32ELi8ELi128ELNS_18Fp8KVCacheDataTypeE2ELb1ELi512EEEvPfS3_PT_PKS4_PKT0_SA_ifPKiSC_iPKfiiiSE_SE_iiiii)
        /*0244*/ 	.short	0x0210
        /*0246*/ 	.short	0x008c


	//----- nvinfo : EIATTR_SW_WAR
	.align		4
.L_6471:
        /*0248*/ 	.byte	0x04, 0x36
        /*024a*/ 	.short	(.L_6473 - .L_6472)
.L_6472:
        /*024c*/ 	.word	0x00000008
.L_6473:


//--------------------- .nv.info._ZN4vllm25paged_attention_v2_kernelIthLi256ELi32ELi128ELNS_18Fp8KVCacheDataTypeE2ELb0ELi512EEEvPfS2_PT_PKS3_PKT0_S9_ifPKiSB_iPKfiiiSD_SD_iiiii --------------------------
	.section	.nv.info._ZN4vllm25paged_attention_v2_kernelIthLi256ELi32ELi128ELNS_18Fp8KVCacheDataTypeE2ELb0ELi512EEEvPfS2_PT_PKS3_PKT0_S9_ifPKiSB_iPKfiiiSD_SD_iiiii,"",@"SHT_CUDA_INFO"
	.sectionflags	@""
	.align	4


	//----- nvinfo : EIATTR_CUDA_API_VERSION
	.align		4
        /*0000*/ 	.byte	0x04, 0x37
        /*0002*/ 	.short	(.L_6475 - .L_6474)
.L_6474:
        /*0004*/ 	.word	0x00000082


	//----- nvinfo : EIATTR_KPARAM_INFO
	.align		4
.L_6475:
        /*0008*/ 	.byte	0x04, 0x17
        /*000a*/ 	.short	(.L_6477 - .L_6476)
.L_6476:
        /*000c*/ 	.word	0x00000000
        /*0010*/ 	.short	0x0015
        /*0012*/ 	.short	0x0088
        /*0014*/ 	.byte	0x00, 0xf0, 0x11, 0x00


	//----- nvinfo : EIATTR_KPARAM_INFO
	.align		4
.L_6477:
        /*0018*/ 	.byte	0x04, 0x17
        /*001a*/ 	.short	(.L_6479 - .L_6478)
.L_6478:
        /*001c*/ 	.word	0x00000000
        /*0020*/ 	.short	0x0014
        /*0022*/ 	.short	0x0084
        /*0024*/ 	.byte	0x00, 0xf0, 0x11, 0x00


	//----- nvinfo : EIATTR_KPARAM_INFO
	.align		4
.L_6479:
        /*0028*/ 	.byte	0x04, 0x17
        /*002a*/ 	.short	(.L_6481 - .L_6480)
.L_6480:
        /*002c*/ 	.word	0x00000000
        /*0030*/ 	.short	0x0013
        /*0032*/ 	.short	0x0080
        /*0034*/ 	.byte	0x00, 0xf0, 0x11, 0x00


	//----- nvinfo : EIATTR_KPARAM_INFO
	.align		4
.L_6481:
        /*0038*/ 	.byte	0x04, 0x17
        /*003a*/ 	.short	(.L_6483 - .L_6482)
.L_6482:
        /*003c*/ 	.word	0x00000000
        /*0040*/ 	.short	0x0012
        /*0042*/ 	.short	0x007c
        /*0044*/ 	.byte	0x00, 0xf0, 0x11, 0x00


	//----- nvinfo : EIATTR_KPARAM_INFO
	.align		4
.L_6483:
        /*0048*/ 	.byte	0x04, 0x17
        /*004a*/ 	.short	(.L_6485 - .L_6484)
.L_6484:
        /*004c*/ 	.word	0x00000000
        /*0050*/ 	.short	0x0011
        /*0052*/ 	.short	0x0078
        /*0054*/ 	.byte	0x00, 0xf0, 0x11, 0x00


	//----- nvinfo : EIATTR_KPARAM_INFO
	.align		4
.L_6485:
        /*0058*/ 	.byte	0x04, 0x17
        /*005a*/ 	.short	(.L_6487 - .L_6486)
.L_6486:
        /*005c*/ 	.word	0x00000000
        /*0060*/ 	.short	0x0010
        /*0062*/ 	.short	0x0070
        /*0064*/ 	.byte	0x00, 0xf0, 0x21, 0x00


	//----- nvinfo : EIATTR_KPARAM_INFO
	.align		4
.L_6487:
        /*0068*/ 	.byte	0x04, 0x17
        /*006a*/ 	.short	(.L_6489 - .L_6488)
.L_6488:
        /*006c*/ 	.word	0x00000000
        /*0070*/ 	.short	0x000f
        /*0072*/ 	.short	0x0068
        /*0074*/ 	.byte	0x00, 0xf0, 0x21, 0x00


	//----- nvinfo : EIATTR_KPARAM_INFO
	.align		4
.L_6489:
        /*0078*/ 	.byte	0x04, 0x17
        /*007a*/ 	.short	(.L_6491 - .L_6490)
.L_6490:
        /*007c*/ 	.word	0x00000000
        /*0080*/ 	.short	0x000e
        /*0082*/ 	.short	0x0060
        /*0084*/ 	.byte	0x00, 0xf0, 0x11, 0x00


	//----- nvinfo : EIATTR_KPARAM_INFO
	.align		4
.L_6491:
        /*0088*/ 	.byte	0x04, 0x17
        /*008a*/ 	.short	(.L_6493 - .L_6492)
.L_6492:
        /*008c*/ 	.word	0x00000000
        /*0090*/ 	.short	0x000d
        /*0092*/ 	.short	0x005c
        /*0094*/ 	.byte	0x00, 0xf0, 0x11, 0x00


	//----- nvinfo : EIATTR_KPARAM_INFO
	.align		4
.L_6493:
        /*0098*/ 	.byte	0x04, 0x17
        /*009a*/ 	.short	(.L_6495 - .L_6494)
.L_6494:
        /*009c*/ 	.word	0x00000000
        /*00a0*/ 	.short	0x000c
        /*00a2*/ 	.short	0x0058
        /*00a4*/ 	.byte	0x00, 0xf0, 0x11, 0x00


	//----- nvinfo : EIATTR_KPARAM_INFO
	.align		4
.L_6495:
        /*00a8*/ 	.byte	0x04, 0x17
        /*00aa*/ 	.short	(.L_6497 - .L_6496)
.L_6496:
        /*00ac*/ 	.word	0x00000000
        /*00b0*/ 	.short	0x000b
        /*00b2*/ 	.short	0x0050
        /*00b4*/ 	.byte	0x00, 0xf0, 0x21, 0x00


	//----- nvinfo : EIATTR_KPARAM_INFO
	.align		4
.L_6497:
        /*00b8*/ 	.byte	0x04, 0x17
        /*00ba*/ 	.short	(.L_6499 - .L_6498)
.L_6498:
        /*00bc*/ 	.word	0x00000000
        /*00c0*/ 	.short	0x000a
        /*00c2*/ 	.short	0x0048
        /*00c4*/ 	.byte	0x00, 0xf0, 0x11, 0x00


	//----- nvinfo : EIATTR_KPARAM_INFO
	.align		4
.L_6499:
        /*00c8*/ 	.byte	0x04, 0x17
        /*00ca*/ 	.short	(.L_6501 - .L_6500)
.L_6500:
        /*00cc*/ 	.word	0x00000000
        /*00d0*/ 	.short	0x0009
        /*00d2*/ 	.short	0x0040
        /*00d4*/ 	.byte	0x00, 0xf0, 0x21, 0x00


	//----- nvinfo : EIATTR_KPARAM_INFO
	.align		4
.L_6501:
        /*00d8*/ 	.byte	0x04, 0x17
        /*00da*/ 	.short	(.L_6503 - .L_6502)
.L_6502:
        /*00dc*/ 	.word	0x00000000
        /*00e0*/ 	.short	0x0008
        /*00e2*/ 	.short	0x0038
        /*00e4*/ 	.byte	0x00, 0xf0, 0x21, 0x00


	//----- nvinfo : EIATTR_KPARAM_INFO
	.align		4
.L_6503:
        /*00e8*/ 	.byte	0x04, 0x17
        /*00ea*/ 	.short	(.L_6505 - .L_6504)
.L_6504:
        /*00ec*/ 	.word	0x00000000
        /*00f0*/ 	.short	0x0007
        /*00f2*/ 	.short	0x0034
        /*00f4*/ 	.byte	0x00, 0xf0, 0x11, 0x00


	//----- nvinfo : EIATTR_KPARAM_INFO
	.align		4
.L_6505:
        /*00f8*/ 	.byte	0x04, 0x17
        /*00fa*/ 	.short	(.L_6507 - .L_6506)
.L_6506:
        /*00fc*/ 	.word	0x00000000
        /*0100*/ 	.short	0x0006
        /*0102*/ 	.short	0x0030
        /*0104*/ 	.byte	0x00, 0xf0, 0x11, 0x00


	//----- nvinfo : EIATTR_KPARAM_INFO
	.align		4
.L_6507:
        /*0108*/ 	.byte	0x04, 0x17
        /*010a*/ 	.short	(.L_6509 - .L_6508)
.L_6508:
        /*010c*/ 	.word	0x00000000
        /*0110*/ 	.short	0x0005
        /*0112*/ 	.short	0x0028
        /*0114*/ 	.byte	0x00, 0xf0, 0x21, 0x00


	//----- nvinfo : EIATTR_KPARAM_INFO
	.align		4
.L_6509:
        /*0118*/ 	.byte	0x04, 0x17
        /*011a*/ 	.short	(.L_6511 - .L_6510)
.L_6510:
        /*011c*/ 	.word	0x00000000
        /*0120*/ 	.short	0x0004
        /*0122*/ 	.short	0x0020
        /*0124*/ 	.byte	0x00, 0xf0, 0x21, 0x00


	//----- nvinfo : EIATTR_KPARAM_INFO
	.align		4
.L_6511:
        /*0128*/ 	.byte	0x04, 0x17
        /*012a*/ 	.short	(.L_6513 - .L_6512)
.L_6512:
        /*012c*/ 	.word	0x00000000
        /*0130*/ 	.short	0x0003
        /*0132*/ 	.short	0x0018
        /*0134*/ 	.byte	0x00, 0xf0, 0x21, 0x00


	//----- nvinfo : EIATTR_KPARAM_INFO
	.align		4
.L_6513:
        /*0138*/ 	.byte	0x04, 0x17
        /*013a*/ 	.short	(.L_6515 - .L_6514)
.L_6514:
        /*013c*/ 	.word	0x00000000
        /*0140*/ 	.short	0x0002
        /*0142*/ 	.short	0x0010
        /*0144*/ 	.byte	0x00, 0xf0, 0x21, 0x00


	//----- nvinfo : EIATTR_KPARAM_INFO
	.align		4
.L_6515:
        /*0148*/ 	.byte	0x04, 0x17
        /*014a*/ 	.short	(.L_6517 - .L_6516)
.L_6516:
        /*014c*/ 	.word	0x00000000
        /*0150*/ 	.short	0x0001
        /*0152*/ 	.short	0x0008
        /*0154*/ 	.byte	0x00, 0xf0, 0x21, 0x00


	//----- nvinfo : EIATTR_KPARAM_INFO
	.align		4
.L_6517:
        /*0158*/ 	.byte	0x04, 0x17
        /*015a*/ 	.short	(.L_6519 - .L_6518)
.L_6518:
        /*015c*/ 	.word	0x00000000
        /*0160*/ 	.short	0x0000
        /*0162*/ 	.short	0x0000
        /*0164*/ 	.byte	0x00, 0xf0, 0x21, 0x00


	//----- nvinfo : EIATTR_SPARSE_MMA_MASK
	.align		4
.L_6519:
        /*0168*/ 	.byte	0x03, 0x50
        /*016a*/ 	.short	0x0000


	//----- nvinfo : EIATTR_MAXREG_COUNT
	.align		4
        /*016c*/ 	.byte	0x03, 0x1b
        /*016e*/ 	.short	0x00ff


	//----- nvinfo : EIATTR_NUM_BARRIERS
	.align		4
        /*0170*/ 	.byte	0x02, 0x4c
        /*0172*/ 	.byte	0x01
	.zero		1


	//----- nvinfo : EIATTR_EXTERNS
	.align		4
        /*0174*/ 	.byte	0x04, 0x0f
        /*0176*/ 	.short	(.L_6521 - .L_6520)


	//   ....[0]....
	.align		4
.L_6520:
        /*0178*/ 	.word	index@(__assertfail)


	//----- nvinfo : EIATTR_MERCURY_ISA_VERSION
	.align		4
.L_6521:
        /*017c*/ 	.byte	0x03, 0x5f
        /*017e*/ 	.short	0x0101


	//----- nvinfo : EIATTR_COOP_GROUP_MASK_REGIDS
	.align		4
        /*0180*/ 	.byte	0x04, 0x29
        /*0182*/ 	.short	(.L_6523 - .L_6522)


	//   ....[0]....
.L_6522:
        /*0184*/ 	.word	0xffffffff


	//   ....[1]....
        /*0188*/ 	.word	0xffffffff


	//   ....[2]....
        /*018c*/ 	.word	0xffffffff


	//   ....[3]....
        /*0190*/ 	.word	0xffffffff


	//   ....[4]....
        /*0194*/ 	.word	0xffffffff


	//   ....[5]....
        /*0198*/ 	.word	0xffffffff


	//   ....[6]....
        /*019c*/ 	.word	0xffffffff


	//   ....[7]....
        /*01a0*/ 	.word	0xffffffff


	//   ....[8]....
        /*01a4*/ 	.word	0xffffffff


	//   ....[9]....
        /*01a8*/ 	.word	0xffffffff


	//   ....[10]....
        /*01ac*/ 	.word	0xffffffff


	//   ....[11]....
        /*01b0*/ 	.word	0xffffffff


	//   ....[12]....
        /*01b4*/ 	.word	0xffffffff


	//   ....[13]....
        /*01b8*/ 	.word	0xffffffff


	//   ....[14]....
        /*01bc*/ 	.word	0xffffffff


	//   ....[15]....
        /*01c0*/ 	.word	0xffffffff


	//   ....[16]....
        /*01c4*/ 	.word	0x0500000f


	//   ....[17]....
        /*01c8*/ 	.word	0x0500000f


	//   ....[18]....
        /*01cc*/ 	.word	0x0500000f


	//   ....[19]....
        /*01d0*/ 	.word	0x0500000f


	//   ....[20]....
        /*01d4*/ 	.word	0x0500000f


	//----- nvinfo : EIATTR_COOP_GROUP_INSTR_OFFSETS
	.align		4
.L_6523:
        /*01d8*/ 	.byte	0x04, 0x28
        /*01da*/ 	.short	(.L_6525 - .L_6524)


	//   ....[0]....
.L_6524:
        /*01dc*/ 	.word	0x00000240


	//   ....[1]....
        /*01e0*/ 	.word	0x00000270


	//   ....[2]....
        /*01e4*/ 	.word	0x00000290


	//   ....[3]....
        /*01e8*/ 	.word	0x000002b0


	//   ....[4]....
        /*01ec*/ 	.word	0x000002d0


	//   ....[5]....
        /*01f0*/ 	.word	0x00000400


	//   ....[6]....
        /*01f4*/ 	.word	0x00000420


	//   ....[7]....
        /*01f8*/ 	.word	0x00000440


	//   ....[8]....
        /*01fc*/ 	.word	0x000012f0


	//   ....[9]....
        /*0200*/ 	.word	0x00001370


	//   ....[10]....
        /*0204*/ 	.word	0x000013b0


	//   ....[11]....
        /*0208*/ 	.word	0x00001400


	//   ....[12]....
        /*020c*/ 	.word	0x00001440


	//   ....[13]....
        /*0210*/ 	.word	0x00001490


	//   ....[14]....
        /*0214*/ 	.word	0x000014b0


	//   ....[15]....
        /*0218*/ 	.word	0x000014d0


	//   ....[16]....
        /*021c*/ 	.word	0x00004120


	//   ....[17]....
        /*0220*/ 	.word	0x00004180


	//   ....[18]....
        /*0224*/ 	.word	0x000041e0


	//   ....[19]....
        /*0228*/ 	.word	0x00004240


	//   ....[20]....
        /*022c*/ 	.word	0x000042a0


	//----- nvinfo : EIATTR_SYSCALL_OFFSETS
	.align		4
.L_6525:
        /*0230*/ 	.byte	0x04, 0x46
        /*0232*/ 	.short	(.L_6527 - .L_6526)


	//   ....[0]....
.L_6526:
        /*0234*/ 	.word	0x000040b0


	//----- nvinfo : EIATTR_EXIT_INSTR_OFFSETS
	.align		4
.L_6527:
        /*0238*/ 	.byte	0x04, 0x1c
        /*023a*/ 	.short	(.L_6529 - .L_6528)


	//   ....[0]....
.L_6528:
        /*023c*/ 	.word	0x00000090


	//   ....[1]....
        /*0240*/ 	.word	0x00003070


	//   ....[2]....
        /*0244*/ 	.word	0x000030b0


	//   ....[3]....
        /*0248*/ 	.word	0x00003fb0


	//   ....[4]....
        /*024c*/ 	.word	0x000040c0


	//----- nvinfo : EIATTR_CRS_STACK_SIZE
	.align		4
.L_6529:
        /*0250*/ 	.byte	0x04, 0x1e
        /*0252*/ 	.short	(.L_6531 - .L_6530)
.L_6530:
        /*0254*/ 	.word	0x00000000


	//----- nvinfo : EIATTR_CBANK_PARAM_SIZE
	.align		4
.L_6531:
        /*0258*/ 	.byte	0x03, 0x19
        /*025a*/ 	.short	0x008c


	//----- nvinfo : EIATTR_PARAM_CBANK
	.align		4
        /*025c*/ 	.byte	0x04, 0x0a
        /*025e*/ 	.short	(.L_6533 - .L_6532)
	.align		4
.L_6532:
        /*0260*/ 	.word	index@(.nv.constant0._ZN4vllm25paged_attention_v2_kernelIthLi256ELi32ELi128ELNS_18Fp8KVCacheDataTypeE2ELb0ELi512EEEvPfS2_PT_PKS3_PKT0_S9_ifPKiSB_iPKfiiiSD_SD_iiiii)
        /*0264*/ 	.short	0x0210
        /*0266*/ 	.short	0x008c


	//----- nvinfo : EIATTR_SW_WAR
	.align		4
.L_6533:
        /*0268*/ 	.byte	0x04, 0x36
        /*026a*/ 	.short	(.L_6535 - .L_6534)
.L_6534:
        /*026c*/ 	.word	0x00000008
.L_6535:


//--------------------- .nv.info._ZN4vllm25paged_attention_v2_kernelIthLi192ELi32ELi128ELNS_18Fp8KVCacheDataTypeE2ELb0ELi512EEEvPfS2_PT_PKS3_PKT0_S9_ifPKiSB_iPKfiiiSD_SD_iiiii --------------------------
	.section	.nv.info._ZN4vllm25paged_attention_v2_kernelIthLi192ELi32ELi128ELNS_18Fp8KVCacheDataTypeE2ELb0ELi512EEEvPfS2_PT_PKS3_PKT0_S9_ifPKiSB_iPKfiiiSD_SD_iiiii,"",@"SHT_CUDA_INFO"
	.sectionflags	@""
	.align	4


	//----- nvinfo : EIATTR_CUDA_API_VERSION
	.align		4
        /*0000*/ 	.byte	0x04, 0x37
        /*0002*/ 	.short	(.L_6537 - .L_6536)
.L_6536:
        /*0004*/ 	.word	0x00000082


	//----- nvinfo : EIATTR_KPARAM_INFO
	.align		4
.L_6537:
        /*0008*/ 	.byte	0x04, 0x17
        /*000a*/ 	.short	(.L_6539 - .L_6538)
.L_6538:
        /*000c*/ 	.word	0x00000000
        /*0010*/ 	.short	0x0015
        /*0012*/ 	.short	0x0088
        /*0014*/ 	.byte	0x00, 0xf0, 0x11, 0x00


	//----- nvinfo : EIATTR_KPARAM_INFO
	.align		4
.L_6539:
        /*0018*/ 	.byte	0x04, 0x17
        /*001a*/ 	.short	(.L_6541 - .L_6540)
.L_6540:
        /*001c*/ 	.word	0x00000000
        /*0020*/ 	.short	0x0014
        /*0022*/ 	.short	0x0084
        /*0024*/ 	.byte	0x00, 0xf0, 0x11, 0x00


	//----- nvinfo : EIATTR_KPARAM_INFO
	.align		4
.L_6541:
        /*0028*/ 	.byte	0x04, 0x17
        /*002a*/ 	.short	(.L_6543 - .L_6542)
.L_6542:
        /*002c*/ 	.word	0x00000000
        /*0030*/ 	.short	0x0013
        /*0032*/ 	.short	0x0080
        /*0034*/ 	.byte	0x00, 0xf0, 0x11, 0x00


	//----- nvinfo : EIATTR_KPARAM_INFO
	.align		4
.L_6543:
        /*0038*/ 	.byte	0x04, 0x17
        /*003a*/ 	.short	(.L_6545 - .L_6544)
.L_6544:
        /*003c*/ 	.word	0x00000000
        /*0040*/ 	.short	0x0012
        /*0042*/ 	.short	0x007c
        /*0044*/ 	.byte	0x00, 0xf0, 0x11, 0x00


	//----- nvinfo : EIATTR_KPARAM_INFO
	.align		4
.L_6545:
        /*0048*/ 	.byte	0x04, 0x17
        /*004a*/ 	.short	(.L_6547 - .L_6546)
.L_6546:
        /*004c*/ 	.word	0x00000000
        /*0050*/ 	.short	0x0011
        /*0052*/ 	.short	0x0078
        /*0054*/ 	.byte	0x00, 0xf0, 0x11, 0x00


	//----- nvinfo : EIATTR_KPARAM_INFO
	.align		4
.L_6547:
        /*0058*/ 	.byte	0x04, 0x17
        /*005a*/ 	.short	(.L_6549 - .L_6548)
.L_6548:
        /*005c*/ 	.word	0x00000000
        /*0060*/ 	.short	0x0010
        /*0062*/ 	.short	0x0070
        /*0064*/ 	.byte	0x00, 0xf0, 0x21, 0x00


	//----- nvinfo : EIATTR_KPARAM_INFO
	.align		4
.L_6549:
        /*0068*/ 	.byte	0x04, 0x17
        /*006a*/ 	.short	(.L_6551 - .L_6550)
.L_6550:
        /*006c*/ 	.word	0x00000000
        /*0070*/ 	.short	0x000f
        /*0072*/ 	.short	0x0068
        /*0074*/ 	.byte	0x00, 0xf0, 0x21, 0x00


	//----- nvinfo : EIATTR_KPARAM_INFO
	.align		4
.L_6551:
        /*0078*/ 	.byte	0x04, 0x17
        /*007a*/ 	.short	(.L_6553 - .L_6552)
.L_6552:
        /*007c*/ 	.word	0x00000000
        /*0080*/ 	.short	0x000e
        /*0082*/ 	.short	0x0060
        /*0084*/ 	.byte	0x00, 0xf0, 0x11, 0x00


	//----- nvinfo : EIATTR_KPARAM_INFO
	.align		4
.L_6553:
        /*0088*/ 	.byte	0x04, 0x17
        /*008a*/ 	.short	(.L_6555 - .L_6554)
.L_6554:
        /*008c*/ 	.word	0x00000000
        /*0090*/ 	.short	0x000d
        /*0092*/ 	.short	0x005c
        /*0094*/ 	.byte	0x00, 0xf0, 0x11, 0x00


	//----- nvinfo : EIATTR_KPARAM_INFO
	.align		4
.L_6555:
        /*0098*/ 	.byte	0x04, 0x17
        /*009a*/ 	.short	(.L_6557 - .L_6556)
.L_6556:
        /*009c*/ 	.word	0x00000000
        /*00a0*/ 	.short	0x000c
        /*00a2*/ 	.short	0x0058
        /*00a4*/ 	.byte	0x00, 0xf0, 0x11, 0x00


	//----- nvinfo : EIATTR_KPARAM_INFO
	.align		4
.L_6557:
        /*00a8*/ 	.byte	0x04, 0x17
        /*00aa*/ 	.short	(.L_6559 - .L_6558)
.L_6558:
        /*00ac*/ 	.word	0x00000000
        /*00b0*/ 	.short	0x000b
        /*00b2*/ 	.short	0x0050
        /*00b4*/ 	.byte	0x00, 0xf0, 0x21, 0x00


	//----- nvinfo : EIATTR_KPARAM_INFO
	.align		4
.L_6559:
        /*00b8*/ 	.byte	0x04, 0x17
        /*00ba*/ 	.short	(.L_6561 - .L_6560)
.L_6560:
        /*00bc*/ 	.word	0x00000000
        /*00c0*/ 	.short	0x000a
        /*00c2*/ 	.short	0x0048
        /*00c4*/ 	.byte	0x00, 0xf0, 0x11, 0x00


	//----- nvinfo : EIATTR_KPARAM_INFO
	.align		4
.L_6561:
        /*00c8*/ 	.byte	0x04, 0x17
        /*00ca*/ 	.short	(.L_6563 - .L_6562)
.L_6562:
        /*00cc*/ 	.word	0x00000000
        /*00d0*/ 	.short	0x0009
        /*00d2*/ 	.short	0x0040
        /*00d4*/ 	.byte	0x00, 0xf0, 0x21, 0x00


	//----- nvinfo : EIATTR_KPARAM_INFO
	.align		4
.L_6563:
        /*00d8*/ 	.byte	0x04, 0x17
        /*00da*/ 	.short	(.L_6565 - .L_6564)
.L_6564:
        /*00dc*/ 	.word	0x00000000
        /*00e0*/ 	.short	0x0008
        /*00e2*/ 	.short	0x0038
        /*00e4*/ 	.byte	0x00, 0xf0, 0x21, 0x00


	//----- nvinfo : EIATTR_KPARAM_INFO
	.align		4
.L_6565:
        /*00e8*/ 	.byte	0x04, 0x17
        /*00ea*/ 	.short	(.L_6567 - .L_6566)
.L_6566:
        /*00ec*/ 	.word	0x00000000
        /*00f0*/ 	.short	0x0007
        /*00f2*/ 	.short	0x0034
        /*00f4*/ 	.byte	0x00, 0xf0, 0x11, 0x00


	//----- nvinfo : EIATTR_KPARAM_INFO
	.align		4
.L_6567:
        /*00f8*/ 	.byte	0x04, 0x17
        /*00fa*/ 	.short	(.L_6569 - .L_6568)
.L_6568:
        /*00fc*/ 	.word	0x00000000
        /*0100*/ 	.short	0x0006
        /*0102*/ 	.short	0x0030
        /*0104*/ 	.byte	0x00, 0xf0, 0x11, 0x00


	//----- nvinfo : EIATTR_KPARAM_INFO
	.align		4
.L_6569:
        /*0108*/ 	.byte	0x04, 0x17
        /*010a*/ 	.short	(.L_6571 - .L_6570)
.L_6570:
        /*010c*/ 	.word	0x00000000
        /*0110*/ 	.short	0x0005
        /*0112*/ 	.short	0x0028
        /*0114*/ 	.byte	0x00, 0xf0, 0x21, 0x00


	//----- nvinfo : EIATTR_KPARAM_INFO
	.align		4
.L_6571:
        /*0118*/ 	.byte	0x04, 0x17
        /*011a*/ 	.short	(.L_6573 - .L_6572)
.L_6572:
        /*011c*/ 	.word	0x00000000
        /*0120*/ 	.short	0x0004
        /*0122*/ 	.short	0x0020
        /*0124*/ 	.byte	0x00, 0xf0, 0x21, 0x00


	//----- nvinfo : EIATTR_KPARAM_INFO
	.align		4
.L_6573:
        /*0128*/ 	.byte	0x04, 0x17
        /*012a*/ 	.short	(.L_6575 - .L_6574)
.L_6574:
        /*012c*/ 	.word	0x00000000
        /*0130*/ 	.short	0x0003
        /*0132*/ 	.short	0x0018
        /*0134*/ 	.byte	0x00, 0xf0, 0x21, 0x00


	//----- nvinfo : EIATTR_KPARAM_INFO
	.align		4
.L_6575:
        /*0138*/ 	.byte	0x04, 0x17
        /*013a*/ 	.short	(.L_6577 - .L_6576)
.L_6576:
        /*013c*/ 	.word	0x00000000
        /*0140*/ 	.short	0x0002
        /*0142*/ 	.short	0x0010
        /*0144*/ 	.byte	0x00, 0xf0, 0x21, 0x00


	//----- nvinfo : EIATTR_KPARAM_INFO
	.align		4
.L_6577:
        /*0148*/ 	.byte	0x04, 0x17
        /*014a*/ 	.short	(.L_6579 - .L_6578)
.L_6578:
        /*014c*/ 	.word	0x00000000
        /*0150*/ 	.short	0x0001
        /*0152*/ 	.short	0x0008
        /*0154*/ 	.byte	0x00, 0xf0, 0x21, 0x00


	//----- nvinfo : EIATTR_KPARAM_INFO
	.align		4
.L_6579:
        /*0158*/ 	.byte	0x04, 0x17
        /*015a*/ 	.short	(.L_6581 - .L_6580)
.L_6580:
        /*015c*/ 	.word	0x00000000
        /*0160*/ 	.short	0x0000
        /*0162*/ 	.short	0x0000
        /*0164*/ 	.byte	0x00, 0xf0, 0x21, 0x00


	//----- nvinfo : EIATTR_SPARSE_MMA_MASK
	.align		4
.L_6581:
        /*0168*/ 	.byte	0x03, 0x50
        /*016a*/ 	.short	0x0000


	//----- nvinfo : EIATTR_MAXREG_COUNT
	.align		4
        /*016c*/ 	.byte	0x03, 0x1b
        /*016e*/ 	.short	0x00ff


	//----- nvinfo : EIATTR_NUM_BARRIERS
	.align		4
        /*0170*/ 	.byte	0x02, 0x4c
        /*0172*/ 	.byte	0x01
	.zero		1


	//----- nvinfo : EIATTR_EXTERNS
	.align		4
        /*0174*/ 	.byte	0x04, 0x0f
        /*0176*/ 	.short	(.L_6583 - .L_6582)


	//   ....[0]....
	.align		4
.L_6582:
        /*0178*/ 	.word	index@(__assertfail)


	//----- nvinfo : EIATTR_MERCURY_ISA_VERSION
	.align		4
.L_6583:
        /*017c*/ 	.byte	0x03, 0x5f
        /*017e*/ 	.short	0x0101


	//----- nvinfo : EIATTR_COOP_GROUP_MASK_REGIDS
	.align		4
        /*0180*/ 	.byte	0x04, 0x29
        /*0182*/ 	.short	(.L_6585 - .L_6584)


	//   ....[0]....
.L_6584:
        /*0184*/ 	.word	0xffffffff


	//   ....[1]....
        /*0188*/ 	.word	0xffffffff


	//   ....[2]....
        /*018c*/ 	.word	0xffffffff


	//   ....[3]....
        /*0190*/ 	.word	0xffffffff


	//   ....[4]....
        /*0194*/ 	.word	0xffffffff


	//   ....[5]....
        /*0198*/ 	.word	0xffffffff


	//   ....[6]....
        /*019c*/ 	.word	0xffffffff


	//   ....[7]....
        /*01a0*/ 	.word	0xffffffff


	//   ....[8]....
        /*01a4*/ 	.word	0xffffffff


	//   ....[9]....
        /*01a8*/ 	.word	0xffffffff


	//   ....[10]....
        /*01ac*/ 	.word	0xffffffff


	//   ....[11]....
        /*01b0*/ 	.word	0xffffffff


	//   ....[12]....
        /*01b4*/ 	.word	0xffffffff


	//   ....[13]....
        /*01b8*/ 	.word	0xffffffff


	//   ....[14]....
        /*01bc*/ 	.word	0xffffffff


	//   ....[15]....
        /*01c0*/ 	.word	0xffffffff


	//   ....[16]....
        /*01c4*/ 	.word	0x0500000f


	//   ....[17]....
        /*01c8*/ 	.word	0x0500000f


	//   ....[18]....
        /*01cc*/ 	.word	0x0500000f


	//   ....[19]....
        /*01d0*/ 	.word	0x0500000f


	//   ....[20]....
        /*01d4*/ 	.word	0x0500000f


	//----- nvinfo : EIATTR_COOP_GROUP_INSTR_OFFSETS
	.align		4
.L_6585:
        /*01d8*/ 	.byte	0x04, 0x28
        /*01da*/ 	.short	(.L_6587 - .L_6586)


	//   ....[0]....
.L_6586:
        /*01dc*/ 	.word	0x00000240


	//   ....[1]....
        /*01e0*/ 	.word	0x00000270


	//   ....[2]....
        /*01e4*/ 	.word	0x00000290


	//   ....[3]....
        /*01e8*/ 	.word	0x000002b0


	//   ....[4]....
        /*01ec*/ 	.word	0x000002d0


	//   ....[5]....
        /*01f0*/ 	.word	0x00000400


	//   ....[6]....
        /*01f4*/ 	.word	0x00000420


	//   ....[7]....
        /*01f8*/ 	.word	0x00000440


	//   ....[8]....
        /*01fc*/ 	.word	0x000012f0


	//   ....[9]....
        /*0200*/ 	.word	0x00001370


	//   ....[10]....
        /*0204*/ 	.word	0x000013b0


	//   ....[11]....
        /*0208*/ 	.word	0x00001400


	//   ....[12]....
        /*020c*/ 	.word	0x00001440


	//   ....[13]....
        /*0210*/ 	.word	0x00001490


	//   ....[14]....
        /*0214*/ 	.word	0x000014b0


	//   ....[15]....
        /*0218*/ 	.word	0x000014d0


	//   ....[16]....
        /*021c*/ 	.word	0x00003890


	//   ....[17]....
        /*0220*/ 	.word	0x000038f0


	//   ....[18]....
        /*0224*/ 	.word	0x00003950


	//   ....[19]....
        /*0228*/ 	.word	0x000039b0


	//   ....[20]....
        /*022c*/ 	.word	0x00003a10


	//----- nvinfo : EIATTR_SYSCALL_OFFSETS
	.align		4
.L_6587:
        /*0230*/ 	.byte	0x04, 0x46
        /*0232*/ 	.short	(.L_6589 - .L_6588)


	//   ....[0]....
.L_6588:
        /*0234*/ 	.word	0x00003820


	//----- nvinfo : EIATTR_EXIT_INSTR_OFFSETS
	.align		4
.L_6589:
        /*0238*/ 	.byte	0x04, 0x1c
        /*023a*/ 	.short	(.L_6591 - .L_6590)


	//   ....[0]....
.L_6590:
        /*023c*/ 	.word	0x00000090


	//   ....[1]....
        /*0240*/ 	.word	0x00002ba0


	//   ....[2]....
        /*0244*/ 	.word	0x00002bf0


	//   ....[3]....
        /*0248*/ 	.word	0x00003720


	//   ....[4]....
        /*024c*/ 	.word	0x00003830


	//----- nvinfo : EIATTR_CRS_STACK_SIZE
	.align		4
.L_6591:
        /*0250*/ 	.byte	0x04, 0x1e
        /*0252*/ 	.short	(.L_6593 - .L_6592)
.L_6592:
        /*0254*/ 	.word	0x00000000


	//----- nvinfo : EIATTR_CBANK_PARAM_SIZE
	.align		4
.L_6593:
        /*0258*/ 	.byte	0x03, 0x19
        /*025a*/ 	.short	0x008c


	//----- nvinfo : EIATTR_PARAM_CBANK
	.align		4
        /*025c*/ 	.byte	0x04, 0x0a
        /*025e*/ 	.short	(.L_6595 - .L_6594)
	.align		4
.L_6594:
        /*0260*/ 	.word	index@(.nv.constant0._ZN4vllm25paged_attention_v2_kernelIthLi192ELi32ELi128ELNS_18Fp8KVCacheDataTypeE2ELb0ELi512EEEvPfS2_PT_PKS3_PKT0_S9_ifPKiSB_iPKfiiiSD_SD_iiiii)
        /*0264*/ 	.short	0x0210
        /*0266*/ 	.short	0x008c


	//----- nvinfo : EIATTR_SW_WAR
	.align		4
.L_6595:
        /*0268*/ 	.byte	0x04, 0x36
        /*026a*/ 	.short	(.L_6597 - .L_6596)
.L_6596:
        /*026c*/ 	.word	0x00000008
.L_6597:


//--------------------- .nv.info._ZN4vllm25paged_attention_v2_kernelIthLi128ELi32ELi128ELNS_18Fp8KVCacheDataTypeE2ELb0ELi512EEEvPfS2_PT_PKS3_PKT0_S9_ifPKiSB_iPKfiiiSD_SD_iiiii --------------------------
	.section	.nv.info._ZN4vllm25paged_attention_v2_kernelIthLi128ELi32ELi128ELNS_18Fp8KVCacheDataTypeE2ELb0ELi512EEEvPfS2_PT_PKS3_PKT0_S9_ifPKiSB_iPKfiiiSD_SD_iiiii,"",@"SHT_CUDA_INFO"
	.sectionflags	@""
	.align	4


	//----- nvinfo : EIATTR_CUDA_API_VERSION
	.align		4
        /*0000*/ 	.byte	0x04, 0x37
        /*0002*/ 	.short	(.L_6599 - .L_6598)
.L_6598:
        /*0004*/ 	.word	0x00000082


	//----- nvinfo : EIATTR_KPARAM_INFO
	.align		4
.L_6599:
        /*0008*/ 	.byte	0x04, 0x17
        /*000a*/ 	.short	(.L_6601 - .L_6600)
.L_6600:
        /*000c*/ 	.word	0x00000000
        /*0010*/ 	.short	0x0015
        /*0012*/ 	.short	0x0088
        /*0014*/ 	.byte	0x00, 0xf0, 0x11, 0x00


	//----- nvinfo : EIATTR_KPARAM_INFO
	.align		4
.L_6601:
        /*0018*/ 	.byte	0x04, 0x17
        /*001a*/ 	.short	(.L_6603 - .L_6602)
.L_6602:
        /*001c*/ 	.word	0x00000000
        /*0020*/ 	.short	0x0014
        /*0022*/ 	.short	0x0084
        /*0024*/ 	.byte	0x00, 0xf0, 0x11, 0x00


	//----- nvinfo : EIATTR_KPARAM_INFO
	.align		4
.L_6603:
        /*0028*/ 	.byte	0x04, 0x17
        /*002a*/ 	.short	(.L_6605 - .L_6604)
.L_6604:
        /*002c*/ 	.word	0x00000000
        /*0030*/ 	.short	0x0013
        /*0032*/ 	.short	0x0080
        /*0034*/ 	.byte	0x00, 0xf0, 0x11, 0x00


	//----- nvinfo : EIATTR_KPARAM_INFO
	.align		4
.L_6605:
        /*0038*/ 	.byte	0x04, 0x17
        /*003a*/ 	.short	(.L_6607 - .L_6606)
.L_6606:
        /*003c*/ 	.word	0x00000000
        /*0040*/ 	.short	0x0012
        /*0042*/ 	.short	0x007c
        /*0044*/ 	.byte	0x00, 0xf0, 0x11, 0x00


	//----- nvinfo : EIATTR_KPARAM_INFO
	.align		4
.L_6607:
        /*0048*/ 	.byte	0x04, 0x17
        /*004a*/ 	.short	(.L_6609 - .L_6608)
.L_6608:
        /*004c*/ 	.word	0x00000000
        /*0050*/ 	.short	0x0011
        /*0052*/ 	.short	0x0078
        /*0054*/ 	.byte	0x00, 0xf0, 0x11, 0x00


	//----- nvinfo : EIATTR_KPARAM_INFO
	.align		4
.L_6609:
        /*0058*/ 	.byte	0x04, 0x17
        /*005a*/ 	.short	(.L_6611 - .L_6610)
.L_6610:
        /*005c*/ 	.word	0x00000000
        /*0060*/ 	.short	0x0010
        /*0062*/ 	.short	0x0070
        /*0064*/ 	.byte	0x00, 0xf0, 0x21, 0x00


	//----- nvinfo : EIATTR_KPARAM_INFO
	.align		4
.L_6611:
        /*0068*/ 	.byte	0x04, 0x17
        /*006a*/ 	.short	(.L_6613 - .L_6612)
.L_6612:
        /*006c*/ 	.word	0x00000000
        /*0070*/ 	.short	0x000f
        /*0072*/ 	.short	0x0068
        /*0074*/ 	.byte	0x00, 0xf0, 0x21, 0x00


	//----- nvinfo : EIATTR_KPARAM_INFO
	.align		4
.L_6613:
        /*0078*/ 	.byte	0x04, 0x17
        /*007a*/ 	.short	(.L_6615 - .L_6614)
.L_6614:
        /*007c*/ 	.word	0x00000000
        /*0080*/ 	.short	0x000e
        /*0082*/ 	.short	0x0060
        /*0084*/ 	.byte	0x00, 0xf0, 0x11, 0x00


	//----- nvinfo : EIATTR_KPARAM_INFO
	.align		4
.L_6615:
        /*0088*/ 	.byte	0x04, 0x17
        /*008a*/ 	.short	(.L_6617 - .L_6616)
.L_6616:
        /*008c*/ 	.word	0x00000000
        /*0090*/ 	.short	0x000d
        /*0092*/ 	.short	0x005c
        /*0094*/ 	.byte	0x00, 0xf0, 0x11, 0x00


	//----- nvinfo : EIATTR_KPARAM_INFO
	.align		4
.L_6617:
        /*0098*/ 	.byte	0x04, 0x17
        /*009a*/ 	.short	(.L_6619 - .L_6618)
.L_6618:
        /*009c*/ 	.word	0x00000000
        /*00a0*/ 	.short	0x000c
        /*00a2*/ 	.short	0x0058
        /*00a4*/ 	.byte	0x00, 0xf0, 0x11, 0x00


	//----- nvinfo : EIATTR_KPARAM_INFO
	.align		4
.L_6619:
        /*00a8*/ 	.byte	0x04, 0x17
        /*00aa*/ 	.short	(.L_6621 - .L_6620)
.L_6620:
        /*00ac*/ 	.word	0x00000000
        /*00b0*/ 	.short	0x000b
        /*00b2*/ 	.short	0x0050
        /*00b4*/ 	.byte	0x00, 0xf0, 0x21, 0x00


	//----- nvinfo : EIATTR_KPARAM_INFO
	.align		4
.L_6621:
        /*00b8*/ 	.byte	0x04, 0x17
        /*00ba*/ 	.short	(.L_6623 - .L_6622)
.L_6622:
        /*00bc*/ 	.word	0x00000000
        /*00c0*/ 	.short	0x000a
        /*00c2*/ 	.short	0x0048
        /*00c4*/ 	.byte	0x00, 0xf0, 0x11, 0x00


	//----- nvinfo : EIATTR_KPARAM_INFO
	.align		4
.L_6623:
        /*00c8*/ 	.byte	0x04, 0x17
        /*00ca*/ 	.short	(.L_6625 - .L_6624)
.L_6624:
        /*00cc*/ 	.word	0x00000000
        /*00d0*/ 	.short	0x0009
        /*00d2*/ 	.short	0x0040
        /*00d4*/ 	.byte	0x00, 0xf0, 0x21, 0x00


	//----- nvinfo : EIATTR_KPARAM_INFO
	.align		4
.L_6625:
        /*00d8*/ 	.byte	0x04, 0x17
        /*00da*/ 	.short	(.L_6627 - .L_6626)
.L_6626:
        /*00dc*/ 	.word	0x00000000
        /*00e0*/ 	.short	0x0008
        /*00e2*/ 	.short	0x0038
        /*00e4*/ 	.byte	0x00, 0xf0, 0x21, 0x00


	//----- nvinfo : EIATTR_KPARAM_INFO
	.align		4
.L_6627:
        /*00e8*/ 	.byte	0x04, 0x17
        /*00ea*/ 	.short	(.L_6629 - .L_6628)
.L_6628:
        /*00ec*/ 	.word	0x00000000
        /*00f0*/ 	.short	0x0007
        /*00f2*/ 	.short	0x0034
        /*00f4*/ 	.byte	0x00, 0xf0, 0x11, 0x00


	//----- nvinfo : EIATTR_KPARAM_INFO
	.align		4
.L_6629:
        /*00f8*/ 	.byte	0x04, 0x17
        /*00fa*/ 	.short	(.L_6631 - .L_6630)
.L_6630:
        /*00fc*/ 	.word	0x00000000
        /*0100*/ 	.short	0x0006
        /*0102*/ 	.short	0x0030
        /*0104*/ 	.byte	0x00, 0xf0, 0x11, 0x00


	//----- nvinfo : EIATTR_KPARAM_INFO
	.align		4
.L_6631:
        /*0108*/ 	.byte	0x04, 0x17
        /*010a*/ 	.short	(.L_6633 - .L_6632)
.L_6632:
        /*010c*/ 	.word	0x00000000
        /*0110*/ 	.short	0x0005
        /*0112*/ 	.short	0x0028
        /*0114*/ 	.byte	0x00, 0xf0, 0x21, 0x00


	//----- nvinfo : EIATTR_KPARAM_INFO
	.align		4
.L_6633:
        /*0118*/ 	.byte	0x04, 0x17
        /*011a*/ 	.short	(.L_6635 - .L_6634)
.L_6634:
        /*011c*/ 	.word	0x00000000
        /*0120*/ 	.short	0x0004
        /*0122*/ 	.short	0x0020
        /*0124*/ 	.byte	0x00, 0xf0, 0x21, 0x00


	//----- nvinfo : EIATTR_KPARAM_INFO
	.align		4
.L_6635:
        /*0128*/ 	.byte	0x04, 0x17
        /*012a*/ 	.short	(.L_6637 - .L_6636)
.L_6636:
        /*012c*/ 	.word	0x00000000
        /*0130*/ 	.short	0x0003
        /*0132*/ 	.short	0x0018
        /*0134*/ 	.byte	0x00, 0xf0, 0x21, 0x00


	//----- nvinfo : EIATTR_KPARAM_INFO
	.align		4
.L_6637:
        /*0138*/ 	.byte	0x04, 0x17
        /*013a*/ 	.short	(.L_6639 - .L_6638)
.L_6638:
        /*013c*/ 	.word	0x00000000
        /*0140*/ 	.short	0x0002
        /*0142*/ 	.short	0x0010
        /*0144*/ 	.byte	0x00, 0xf0, 0x21, 0x00


	//----- nvinfo : EIATTR_KPARAM_INFO
	.align		4
.L_6639:
        /*0148*/ 	.byte	0x04, 0x17
        /*014a*/ 	.short	(.L_6641 - .L_6640)
.L_6640:
        /*014c*/ 	.word	0x00000000
        /*0150*/ 	.short	0x0001
        /*0152*/ 	.short	0x0008
        /*0154*/ 	.byte	0x00, 0xf0, 0x21, 0x00


	//----- nvinfo : EIATTR_KPARAM_INFO
	.align		4
.L_6641:
        /*0158*/ 	.byte	0x04, 0x17
        /*015a*/ 	.short	(.L_6643 - .L_6642)
.L_6642:
        /*015c*/ 	.word	0x00000000
        /*0160*/ 	.short	0x0000
        /*0162*/ 	.short	0x0000
        /*0164*/ 	.byte	0x00, 0xf0, 0x21, 0x00


	//----- nvinfo : EIATTR_SPARSE_MMA_MASK
	.align		4
.L_6643:
        /*0168*/ 	.byte	0x03, 0x50
        /*016a*/ 	.short	0x0000


	//----- nvinfo : EIATTR_MAXREG_COUNT
	.align		4
        /*016c*/ 	.byte	0x03, 0x1b
        /*016e*/ 	.short	0x00ff


	//----- nvinfo : EIATTR_NUM_BARRIERS
	.align		4
        /*0170*/ 	.byte	0x02, 0x4c
        /*0172*/ 	.byte	0x01
	.zero		1


	//----- nvinfo : EIATTR_EXTERNS
	.align		4
        /*0174*/ 	.byte	0x04, 0x0f
        /*0176*/ 	.short	(.L_6645 - .L_6644)


	//   ....[0]....
	.align		4
.L_6644:
        /*0178*/ 	.word	index@(__assertfail)


	//----- nvinfo : EIATTR_MERCURY_ISA_VERSION
	.align		4
.L_6645:
        /*017c*/ 	.byte	0x03, 0x5f
        /*017e*/ 	.short	0x0101


	//----- nvinfo : EIATTR_COOP_GROUP_MASK_REGIDS
	.align		4
        /*0180*/ 	.byte	0x04, 0x29
        /*0182*/ 	.short	(.L_6647 - .L_6646)


	//   ....[0]....
.L_6646:
        /*0184*/ 	.word	0xffffffff


	//   ....[1]....
        /*0188*/ 	.word	0xffffffff


	//   ....[2]....
        /*018c*/ 	.word	0xffffffff


	//   ....[3]....
        /*0190*/ 	.word	0xffffffff


	//   ....[4]....
        /*0194*/ 	.word	0xffffffff


	//   ....[5]....
        /*0198*/ 	.word	0xffffffff


	//   ....[6]....
        /*019c*/ 	.word	0xffffffff


	//   ....[7]....
        /*01a0*/ 	.word	0xffffffff


	//   ....[8]....
        /*01a4*/ 	.word	0xffffffff


	//   ....[9]....
        /*01a8*/ 	.word	0xffffffff


	//   ....[10]....
        /*01ac*/ 	.word	0xffffffff


	//   ....[11]....
        /*01b0*/ 	.word	0xffffffff


	//   ....[12]....
        /*01b4*/ 	.word	0xffffffff


	//   ....[13]....
        /*01b8*/ 	.word	0xffffffff


	//   ....[14]....
        /*01bc*/ 	.word	0xffffffff


	//   ....[15]....
        /*01c0*/ 	.word	0xffffffff


	//   ....[16]....
        /*01c4*/ 	.word	0x0500000f


	//   ....[17]....
        /*01c8*/ 	.word	0x0500000f


	//   ....[18]....
        /*01cc*/ 	.word	0x0500000f


	//   ....[19]....
        /*01d0*/ 	.word	0x0500000f


	//   ....[20]....
        /*01d4*/ 	.word	0x0500000f


	//----- nvinfo : EIATTR_COOP_GROUP_INSTR_OFFSETS
	.align		4
.L_6647:
        /*01d8*/ 	.byte	0x04, 0x28
        /*01da*/ 	.short	(.L_6649 - .L_6648)


	//   ....[0]....
.L_6648:
        /*01dc*/ 	.word	0x00000240


	//   ....[1]....
        /*01e0*/ 	.word	0x00000270


	//   ....[2]....
        /*01e4*/ 	.word	0x00000290


	//   ....[3]....
        /*01e8*/ 	.word	0x000002b0


	//   ....[4]....
        /*01ec*/ 	.word	0x000002d0


	//   ....[5]....
        /*01f0*/ 	.word	0x00000400


	//   ....[6]....
        /*01f4*/ 	.word	0x00000420


	//   ....[7]....
        /*01f8*/ 	.word	0x00000440


	//   ....[8]....
        /*01fc*/ 	.word	0x000012f0


	//   ....[9]....
        /*0200*/ 	.word	0x00001370


	//   ....[10]....
        /*0204*/ 	.word	0x000013b0


	//   ....[11]....
        /*0208*/ 	.word	0x00001400


	//   ....[12]....
        /*020c*/ 	.word	0x00001440


	//   ....[13]....
        /*0210*/ 	.word	0x00001490


	//   ....[14]....
        /*0214*/ 	.word	0x000014b0


	//   ....[15]....
        /*0218*/ 	.word	0x000014d0


	//   ....[16]....
        /*021c*/ 	.word	0x00003200


	//   ....[17]....
        /*0220*/ 	.word	0x00003260


	//   ....[18]....
        /*0224*/ 	.word	0x000032c0


	//   ....[19]....
        /*0228*/ 	.word	0x00003320


	//   ....[20]....
        /*022c*/ 	.word	0x00003380


	//----- nvinfo : EIATTR_SYSCALL_OFFSETS
	.align		4
.L_6649:
        /*0230*/ 	.byte	0x04, 0x46
        /*0232*/ 	.short	(.L_6651 - .L_6650)


	//   ....[0]....
.L_6650:
        /*0234*/ 	.word	0x00003190


	//----- nvinfo : EIATTR_EXIT_INSTR_OFFSETS
	.align		4
.L_6651:
        /*0238*/ 	.byte	0x04, 0x1c
        /*023a*/ 	.short	(.L_6653 - .L_6652)


	//   ....[0]....
.L_6652:
        /*023c*/ 	.word	0x00000090


	//   ....[1]....
        /*0240*/ 	.word	0x00002880


	//   ....[2]....
        /*0244*/ 	.word	0x00002940


	//   ....[3]....
        /*0248*/ 	.word	0x00003090


	//   ....[4]....
        /*024c*/ 	.word	0x000031a0


	//----- nvinfo : EIATTR_CRS_STACK_SIZE
	.align		4
.L_6653:
        /*0250*/ 	.byte	0x04, 0x1e
        /*0252*/ 	.short	(.L_6655 - .L_6654)
.L_6654:
        /*0254*/ 	.word	0x00000000


	//----- nvinfo : EIATTR_CBANK_PARAM_SIZE
	.align		4
.L_6655:
        /*0258*/ 	.byte	0x03, 0x19
        /*025a*/ 	.short	0x008c


	//----- nvinfo : EIATTR_PARAM_CBANK
	.align		4
        /*025c*/ 	.byte	0x04, 0x0a
        /*025e*/ 	.short	(.L_6657 - .L_6656)
	.align		4
.L_6656:
        /*0260*/ 	.word	index@(.nv.constant0._ZN4vllm25paged_attention_v2_kernelIthLi128ELi32ELi128ELNS_18Fp8KVCacheDataTypeE2ELb0ELi512EEEvPfS2_PT_PKS3_PKT0_S9_ifPKiSB_iPKfiiiSD_SD_iiiii)
        /*0264*/ 	.short	0x0210
        /*0266*/ 	.short	0x008c


	//----- nvinfo : EIATTR_SW_WAR
	.align		4
.L_6657:
        /*0268*/ 	.byte	0x04, 0x36
        /*026a*/ 	.short	(.L_6659 - .L_6658)
.L_6658:
        /*026c*/ 	.word	0x00000008
.L_6659:


//--------------------- .nv.info._ZN4vllm25paged_attention_v2_kernelIthLi120ELi32ELi128ELNS_18Fp8KVCacheDataTypeE2ELb0ELi512EEEvPfS2_PT_PKS3_PKT0_S9_ifPKiSB_iPKfiiiSD_SD_iiiii --------------------------
	.section	.nv.info._ZN4vllm25paged_attention_v2_kernelIthLi120ELi32ELi128ELNS_18Fp8KVCacheDataTypeE2ELb0ELi512EEEvPfS2_PT_PKS3_PKT0_S9_ifPKiSB_iPKfiiiSD_SD_iiiii,"",@"SHT_CUDA_INFO"
	.sectionflags	@""
	.align	4


	//----- nvinfo : EIATTR_CUDA_API_VERSION
	.align		4
        /*0000*/ 	.byte	0x04, 0x37
        /*0002*/ 	.short	(.L_6661 - .L_6660)
.L_6660:
        /*0004*/ 	.word	0x00000082


	//----- nvinfo : EIATTR_KPARAM_INFO
	.align		4
.L_6661:
        /*0008*/ 	.byte	0x04, 0x17
        /*000a*/ 	.short	(.L_6663 - .L_6662)
.L_6662:
        /*000c*/ 	.word	0x00000000
        /*0010*/ 	.short	0x0015
        /*0012*/ 	.short	0x0088
        /*0014*/ 	.byte	0x00, 0xf0, 0x11, 0x00


	//----- nvinfo : EIATTR_KPARAM_INFO
	.align		4
.L_6663:
        /*0018*/ 	.byte	0x04, 0x17
        /*001a*/ 	.short	(.L_6665 - .L_6664)
.L_6664:
        /*001c*/ 	.word	0x00000000
        /*0020*/ 	.short	0x0014
        /*0022*/ 	.short	0x0084
        /*0024*/ 	.byte	0x00, 0xf0, 0x11, 0x00


	//----- nvinfo : EIATTR_KPARAM_INFO
	.align		4
.L_6665:
        /*0028*/ 	.byte	0x04, 0x17
        /*002a*/ 	.short	(.L_6667 - .L_6666)
.L_6666:
        /*002c*/ 	.word	0x00000000
        /*0030*/ 	.short	0x0013
        /*0032*/ 	.short	0x0080
        /*0034*/ 	.byte	0x00, 0xf0, 0x11, 0x00


	//----- nvinfo : EIATTR_KPARAM_INFO
	.align		4
.L_6667:
        /*0038*/ 	.byte	0x04, 0x17
        /*003a*/ 	.short	(.L_6669 - .L_6668)
.L_6668:
        /*003c*/ 	.word	0x00000000
        /*0040*/ 	.short	0x0012
        /*0042*/ 	.short	0x007c
        /*0044*/ 	.byte	0x00, 0xf0, 0x11, 0x00


	//----- nvinfo : EIATTR_KPARAM_INFO
	.align		4
.L_6669:
        /*0048*/ 	.byte	0x04, 0x17
        /*004a*/ 	.short	(.L_6671 - .L_6670)
.L_6670:
        /*004c*/ 	.word	0x00000000
        /*0050*/ 	.short	0x0011
        /*0052*/ 	.short	0x0078
        /*0054*/ 	.byte	0x00, 0xf0, 0x11, 0x00


	//----- nvinfo : EIATTR_KPARAM_INFO
	.align		4
.L_6671:
        /*0058*/ 	.byte	0x04, 0x17
        /*005a*/ 	.short	(.L_6673 - .L_6672)
.L_6672:
        /*005c*/ 	.word	0x00000000
        /*0060*/ 	.short	0x0010
        /*0062*/ 	.short	0x0070
        /*0064*/ 	.byte	0x00, 0xf0, 0x21, 0x00


	//----- nvinfo : EIATTR_KPARAM_INFO
	.align		4
.L_6673:
        /*0068*/ 	.byte	0x04, 0x17
        /*006a*/ 	.short	(.L_6675 - .L_6674)
.L_6674:
        /*006c*/ 	.word	0x00000000
        /*0070*/ 	.short	0x000f
        /*0072*/ 	.short	0x0068
        /*0074*/ 	.byte	0x00, 0xf0, 0x21, 0x00


	//----- nvinfo : EIATTR_KPARAM_INFO
	.align		4
.L_6675:
        /*0078*/ 	.byte	0x04, 0x17
        /*007a*/ 	.short	(.L_6677 - .L_6676)
.L_6676:
        /*007c*/ 	.word	0x00000000
        /*0080*/ 	.short	0x000e
        /*0082*/ 	.short	0x0060
        /*0084*/ 	.byte	0x00, 0xf0, 0x11, 0x00


	//----- nvinfo : EIATTR_KPARAM_INFO
	.align		4
.L_6677:
        /*0088*/ 	.byte	0x04, 0x17
        /*008a*/ 	.short	(.L_6679 - .L_6678)
.L_6678:
        /*008c*/ 	.word	0x00000000
        /*0090*/ 	.short	0x000d
        /*0092*/ 	.short	0x005c
        /*0094*/ 	.byte	0x00, 0xf0, 0x11, 0x00


	//----- nvinfo : EIATTR_KPARAM_INFO
	.align		4
.L_6679:
        /*0098*/ 	.byte	0x04, 0x17
        /*009a*/ 	.short	(.L_6681 - .L_6680)
.L_6680:
        /*009c*/ 	.word	0x00000000
        /*00a0*/ 	.short	0x000c
        /*00a2*/ 	.short	0x0058
        /*00a4*/ 	.byte	0x00, 0xf0, 0x11, 0x00


	//----- nvinfo : EIATTR_KPARAM_INFO
	.align		4
.L_6681:
        /*00a8*/ 	.byte	0x04, 0x17
        /*00aa*/ 	.short	(.L_6683 - .L_6682)
.L_6682:
        /*00ac*/ 	.word	0x00000000
        /*00b0*/ 	.short	0x000b
        /*00b2*/ 	.short	0x0050
        /*00b4*/ 	.byte	0x00, 0xf0, 0x21, 0x00


	//----- nvinfo : EIATTR_KPARAM_INFO
	.align		4
.L_6683:
        /*00b8*/ 	.byte	0x04, 0x17
        /*00ba*/ 	.short	(.L_6685 - .L_6684)
.L_6684:
        /*00bc*/ 	.word	0x00000000
        /*00c0*/ 	.short	0x000a
        /*00c2*/ 	.short	0x0048
        /*00c4*/ 	.byte	0x00, 0xf0, 0x11, 0x00


	//----- nvinfo : EIATTR_KPARAM_INFO
	.align		4
.L_6685:
        /*00c8*/ 	.byte	0x04, 0x17
        /*00ca*/ 	.short	(.L_6687 - .L_6686)
.L_6686:
        /*00cc*/ 	.word	0x00000000
        /*00d0*/ 	.short	0x0009
        /*00d2*/ 	.short	0x0040
        /*00d4*/ 	.byte	0x00, 0xf0, 0x21, 0x00


	//----- nvinfo : EIATTR_KPARAM_INFO
	.align		4
.L_6687:
        /*00d8*/ 	.byte	0x04, 0x17
        /*00da*/ 	.short	(.L_6689 - .L_6688)
.L_6688:
        /*00dc*/ 	.word	0x00000000
        /*00e0*/ 	.short	0x0008
        /*00e2*/ 	.short	0x0038
        /*00e4*/ 	.byte	0x00, 0xf0, 0x21, 0x00


	//----- nvinfo : EIATTR_KPARAM_INFO
	.align		4
.L_6689:
        /*00e8*/ 	.byte	0x04, 0x17
        /*00ea*/ 	.short	(.L_6691 - .L_6690)
.L_6690:
        /*00ec*/ 	.word	0x00000000
        /*00f0*/ 	.short	0x0007
        /*00f2*/ 	.short	0x0034
        /*00f4*/ 	.byte	0x00, 0xf0, 0x11, 0x00


	//----- nvinfo : EIATTR_KPARAM_INFO
	.align		4
.L_6691:
        /*00f8*/ 	.byte	0x04, 0x17
        /*00fa*/ 	.short	(.L_6693 - .L_6692)
.L_6692:
        /*00fc*/ 	.word	0x00000000
        /*0100*/ 	.short	0x0006
        /*0102*/ 	.short	0x0030
        /*0104*/ 	.byte	0x00, 0xf0, 0x11, 0x00


	//----- nvinfo : EIATTR_KPARAM_INFO
	.align		4
.L_6693:
        /*0108*/ 	.byte	0x04, 0x17
        /*010a*/ 	.short	(.L_6695 - .L_6694)
.L_6694:
        /*010c*/ 	.word	0x00000000
        /*0110*/ 	.short	0x0005
        /*0112*/ 	.short	0x0028
        /*0114*/ 	.byte	0x00, 0xf0, 0x21, 0x00


	//----- nvinfo : EIATTR_KPARAM_INFO
	.align		4
.L_6695:
        /*0118*/ 	.byte	0x04, 0x17
        /*011a*/ 	.short	(.L_6697 - .L_6696)
.L_6696:
        /*011c*/ 	.word	0x00000000
        /*0120*/ 	.short	0x0004
        /*0122*/ 	.short	0x0020
        /*0124*/ 	.byte	0x00, 0xf0, 0x21, 0x00


	//----- nvinfo : EIATTR_KPARAM_INFO
	.align		4
.L_6697:
        /*0128*/ 	.byte	0x04, 0x17
        /*012a*/ 	.short	(.L_6699 - .L_6698)
.L_6698:
        /*012c*/ 	.word	0x00000000
        /*0130*/ 	.short	0x0003
        /*0132*/ 	.short	0x0018
        /*0134*/ 	.byte	0x00, 0xf0, 0x21, 0x00


	//----- nvinfo : EIATTR_KPARAM_INFO
	.align		4
.L_6699:
        /*0138*/ 	.byte	0x04, 0x17
        /*013a*/ 	.short	(.L_6701 - .L_6700)
.L_6700:
        /*013c*/ 	.word	0x00000000
        /*0140*/ 	.short	0x0002
        /*0142*/ 	.short	0x0010
        /*0144*/ 	.byte	0x00, 0xf0, 0x21, 0x00


	//----- nvinfo : EIATTR_KPARAM_INFO
	.align		4
.L_6701:
        /*0148*/ 	.byte	0x04, 0x17
        /*014a*/ 	.short	(.L_6703 - .L_6702)
.L_6702:
        /*014c*/ 	.word	0x00000000
        /*0150*/ 	.short	0x0001
        /*0152*/ 	.short	0x0008
        /*0154*/ 	.byte	0x00, 0xf0, 0x21, 0x00


	//----- nvinfo : EIATTR_KPARAM_INFO
	.align		4
.L_6703:
        /*0158*/ 	.byte	0x04, 0x17
        /*015a*/ 	.short	(.L_6705 - .L_6704)
.L_6704:
        /*015c*/ 	.word	0x00000000
        /*0160*/ 	.short	0x0000
        /*0162*/ 	.short	0x0000
        /*0164*/ 	.byte	0x00, 0xf0, 0x21, 0x00


	//----- nvinfo : EIATTR_SPARSE_MMA_MASK
	.align		4
.L_6705:
        /*0168*/ 	.byte	0x03, 0x50
        /*016a*/ 	.short	0x0000


	//----- nvinfo : EIATTR_MAXREG_COUNT
	.align		4
        /*016c*/ 	.byte	0x03, 0x1b
        /*016e*/ 	.short	0x00ff


	//----- nvinfo : EIATTR_NUM_BARRIERS
	.align		4
        /*0170*/ 	.byte	0x02, 0x4c
        /*0172*/ 	.byte	0x01
	.zero		1


	//----- nvinfo : EIATTR_EXTERNS
	.align		4
        /*0174*/ 	.byte	0x04, 0x0f
        /*0176*/ 	.short	(.L_6707 - .L_6706)


	//   ....[0]....
	.align		4
.L_6706:
        /*0178*/ 	.word	index@(__assertfail)


	//----- nvinfo : EIATTR_MERCURY_ISA_VERSION
	.align		4
.L_6707:
        /*017c*/ 	.byte	0x03, 0x5f
        /*017e*/ 	.short	0x0101


	//----- nvinfo : EIATTR_COOP_GROUP_MASK_REGIDS
	.align		4
        /*0180*/ 	.byte	0x04, 0x29
        /*0182*/ 	.short	(.L_6709 - .L_6708)


	//   ....[0]....
.L_6708:
        /*0184*/ 	.word	0xffffffff


	//   ....[1]....
        /*0188*/ 	.word	0xffffffff


	//   ....[2]....
        /*018c*/ 	.word	0xffffffff


	//   ....[3]....
        /*0190*/ 	.word	0xffffffff


	//   ....[4]....
        /*0194*/ 	.word	0xffffffff


	//   ....[5]....
        /*0198*/ 	.word	0xffffffff


	//   ....[6]....
        /*019c*/ 	.word	0xffffffff


	//   ....[7]....
        /*01a0*/ 	.word	0xffffffff


	//   ....[8]....
        /*01a4*/ 	.word	0xffffffff


	//   ....[9]....
        /*01a8*/ 	.word	0xffffffff


	//   ....[10]....
        /*01ac*/ 	.word	0xffffffff


	//   ....[11]....
        /*01b0*/ 	.word	0xffffffff


	//   ....[12]....
        /*01b4*/ 	.word	0xffffffff


	//   ....[13]....
        /*01b8*/ 	.word	0xffffffff


	//   ....[14]....
        /*01bc*/ 	.word	0xffffffff


	//   ....[15]....
        /*01c0*/ 	.word	0xffffffff


	//   ....[16]....
        /*01c4*/ 	.word	0x0500000f


	//   ....[17]....
        /*01c8*/ 	.word	0x0500000f


	//   ....[18]....
        /*01cc*/ 	.word	0x0500000f


	//   ....[19]....
        /*01d0*/ 	.word	0x0500000f


	//   ....[20]....
        /*01d4*/ 	.word	0x0500000f


	//----- nvinfo : EIATTR_COOP_GROUP_INSTR_OFFSETS
	.align		4
.L_6709:
        /*01d8*/ 	.byte	0x04, 0x28
        /*01da*/ 	.short	(.L_6711 - .L_6710)


	//   ....[0]....
.L_6710:
        /*01dc*/ 	.word	0x00000240


	//   ....[1]....
        /*01e0*/ 	.word	0x00000270


	//   ....[2]....
        /*01e4*/ 	.word	0x00000290


	//   ....[3]....
        /*01e8*/ 	.word	0x000002b0


	//   ....[4]....
        /*01ec*/ 	.word	0x000002d0


	//   ....[5]....
        /*01f0*/ 	.word	0x00000400


	//   ....[6]....
        /*01f4*/ 	.word	0x00000420


	//   ....[7]....
        /*01f8*/ 	.word	0x00000440


	//   ....[8]....
        /*01fc*/ 	.word	0x000012f0


	//   ....[9]....
        /*0200*/ 	.word	0x00001370


	//   ....[10]....
        /*0204*/ 	.word	0x000013b0


	//   ....[11]....
        /*0208*/ 	.word	0x00001400


	//   ....[12]....
        /*020c*/ 	.word	0x00001440


	//   ....[13]....
        /*0210*/ 	.word	0x00001490


	//   ....[14]....
        /*0214*/ 	.word	0x000014b0


	//   ....[15]....
        /*0218*/ 	.word	0x000014d0


	//   ....[16]....
        /*021c*/ 	.word	0x000030f0


	//   ....[17]....
        /*0220*/ 	.word	0x00003150


	//   ....[18]....
        /*0224*/ 	.word	0x000031b0


	//   ....[19]....
        /*0228*/ 	.word	0x00003210


	//   ....[20]....
        /*022c*/ 	.word	0x00003270


	//----- nvinfo : EIATTR_SYSCALL_OFFSETS
	.align		4
.L_6711:
        /*0230*/ 	.byte	0x04, 0x46
        /*0232*/ 	.short	(.L_6713 - .L_6712)


	//   ....[0]....
.L_6712:
        /*0234*/ 	.word	0x00003080


	//----- nvinfo : EIATTR_EXIT_INSTR_OFFSETS
	.align		4
.L_6713:
        /*0238*/ 	.byte	0x04, 0x1c
        /*023a*/ 	.short	(.L_6715 - .L_6714)


	//   ....[0]....
.L_6714:
        /*023c*/ 	.word	0x00000090


	//   ....[1]....
        /*0240*/ 	.word	0x00002810


	//   ....[2]....
        /*0244*/ 	.word	0x000028b0


	//   ....[3]....
        /*0248*/ 	.word	0x00002f80


	//   ....[4]....
        /*024c*/ 	.word	0x00003090


	//----- nvinfo : EIATTR_CRS_STACK_SIZE
	.align		4
.L_6715:
        /*0250*/ 	.byte	0x04, 0x1e
        /*0252*/ 	.short	(.L_6717 - .L_6716)
.L_6716:
        /*0254*/ 	.word	0x00000000


	//----- nvinfo : EIATTR_CBANK_PARAM_SIZE
	.align		4
.L_6717:
        /*0258*/ 	.byte	0x03, 0x19
        /*025a*/ 	.short	0x008c


	//----- nvinfo : EIATTR_PARAM_CBANK
	.align		4
        /*025c*/ 	.byte	0x04, 0x0a
        /*025e*/ 	.short	(.L_6719 - .L_6718)
	.align		4
.L_6718:
        /*0260*/ 	.word	index@(.nv.constant0._ZN4vllm25paged_attention_v2_kernelIthLi120ELi32ELi128ELNS_18Fp8KVCacheDataTypeE2ELb0ELi512EEEvPfS2_PT_PKS3_PKT0_S9_ifPKiSB_iPKfiiiSD_SD_iiiii)
        /*0264*/ 	.short	0x0210
        /*0266*/ 	.short	0x008c


	//----- nvinfo : EIATTR_SW_WAR
	.align		4
.L_6719:
        /*0268*/ 	.byte	0x04, 0x36
        /*026a*/ 	.short	(.L_6721 - .L_6720)
.L_6720:
        /*026c*/ 	.word	0x00000008
.L_6721:


//--------------------- .nv.info._ZN4vllm25paged_attention_v2_kernelIthLi112ELi32ELi128ELNS_18Fp8KVCacheDataTypeE2ELb0ELi512EEEvPfS2_PT_PKS3_PKT0_S9_ifPKiSB_iPKfiiiSD_SD_iiiii --------------------------
	.section	.nv.info._ZN4vllm25paged_attention_v2_kernelIthLi112ELi32ELi128ELNS_18Fp8KVCacheDataTypeE2ELb0ELi512EEEvPfS2_PT_PKS3_PKT0_S9_ifPKiSB_iPKfiiiSD_SD_iiiii,"",@"SHT_CUDA_INFO"
	.sectionflags	@""
	.align	4


	//----- nvinfo : EIATTR_CUDA_API_VERSION
	.align		4
        /*0000*/ 	.byte	0x04, 0x37
        /*0002*/ 	.short	(.L_6723 - .L_6722)
.L_6722:
        /*0004*/ 	.word	0x00000082


	//----- nvinfo : EIATTR_KPARAM_INFO
	.align		4
.L_6723:
        /*0008*/ 	.byte	0x04, 0x17
        /*000a*/ 	.short	(.L_6725 - .L_6724)
.L_6724:
        /*000c*/ 	.word	0x00000000
        /*0010*/ 	.short	0x0015
        /*0012*/ 	.short	0x0088
        /*0014*/ 	.byte	0x00, 0xf0, 0x11, 0x00


	//----- nvinfo : EIATTR_KPARAM_INFO
	.align		4
.L_6725:
        /*0018*/ 	.byte	0x04, 0x17
        /*001a*/ 	.short	(.L_6727 - .L_6726)
.L_6726:
        /*001c*/ 	.word	0x00000000
        /*0020*/ 	.short	0x0014
        /*0022*/ 	.short	0x0084
        /*0024*/ 	.byte	0x00, 0xf0, 0x11, 0x00


	//----- nvinfo : EIATTR_KPARAM_INFO
	.align		4
.L_6727:
        /*0028*/ 	.byte	0x04, 0x17
        /*002a*/ 	.short	(.L_6729 - .L_6728)
.L_6728:
        /*002c*/ 	.word	0x00000000
        /*0030*/ 	.short	0x0013
        /*0032*/ 	.short	0x0080
        /*0034*/ 	.byte	0x00, 0xf0, 0x11, 0x00


	//----- nvinfo : EIATTR_KPARAM_INFO
	.align		4
.L_6729:
        /*0038*/ 	.byte	0x04, 0x17
        /*003a*/ 	.short	(.L_6731 - .L_6730)
.L_6730:
        /*003c*/ 	.word	0x00000000
        /*0040*/ 	.short	0x0012
        /*0042*/ 	.short	0x007c
        /*0044*/ 	.byte	0x00, 0xf0, 0x11, 0x00


	//----- nvinfo : EIATTR_KPARAM_INFO
	.align		4
.L_6731:
        /*0048*/ 	.byte	0x04, 0x17
        /*004a*/ 	.short	(.L_6733 - .L_6732)
.L_6732:
        /*004c*/ 	.word	0x00000000
        /*0050*/ 	.short	0x0011
        /*0052*/ 	.short	0x0078
        /*0054*/ 	.byte	0x00, 0xf0, 0x11, 0x00


	//----- nvinfo : EIATTR_KPARAM_INFO
	.align		4
.L_6733:
        /*0058*/ 	.byte	0x04, 0x17
        /*005a*/ 	.short	(.L_6735 - .L_6734)
.L_6734:
        /*005c*/ 	.word	0x00000000
        /*0060*/ 	.short	0x0010
        /*0062*/ 	.short	0x0070
        /*0064*/ 	.byte	0x00, 0xf0, 0x21, 0x00


	//----- nvinfo : EIATTR_KPARAM_INFO
	.align		4
.L_6735:
        /*0068*/ 	.byte	0x04, 0x17
        /*006a*/ 	.short	(.L_6737 - .L_6736)
.L_6736:
        /*006c*/ 	.word	0x00000000
        /*0070*/ 	.short	0x000f
        /*0072*/ 	.short	0x0068
        /*0074*/ 	.byte	0x00, 0xf0, 0x21, 0x00


	//----- nvinfo : EIATTR_KPARAM_INFO
	.align		4
.L_6737:
        /*0078*/ 	.byte	0x04, 0x17
        /*007a*/ 	.short	(.L_6739 - .L_6738)
.L_6738:
        /*007c*/ 	.word	0x00000000
        /*0080*/ 	.short	0x000e
        /*0082*/ 	.short	0x0060
        /*0084*/ 	.byte	0x00, 0xf0, 0x11, 0x00


	//----- nvinfo : EIATTR_KPARAM_INFO
	.align		4
.L_6739:
        /*0088*/ 	.byte	0x04, 0x17
        /*008a*/ 	.short	(.L_6741 - .L_6740)
.L_6740:
        /*008c*/ 	.word	0x00000000
        /*0090*/ 	.short	0x000d
        /*0092*/ 	.short	0x005c
        /*0094*/ 	.byte	0x00, 0xf0, 0x11, 0x00


	//----- nvinfo : EIATTR_KPARAM_INFO
	.align		4
.L_6741:
        /*0098*/ 	.byte	0x04, 0x17
        /*009a*/ 	.short	(.L_6743 - .L_6742)
.L_6742:
        /*009c*/ 	.word	0x00000000
        /*00a0*/ 	.short	0x000c
        /*00a2*/ 	.short	0x0058
        /*00a4*/ 	.byte	0x00, 0xf0, 0x11, 0x00


	//----- nvinfo : EIATTR_KPARAM_INFO
	.align		4
.L_6743:
        /*00a8*/ 	.byte	0x04, 0x17
        /*00aa*/ 	.short	(.L_6745 - .L_6744)
.L_6744:
        /*00ac*/ 	.word	0x00000000
        /*00b0*/ 	.short	0x000b
        /*00b2*/ 	.short	0x0050
        /*00b4*/ 	.byte	0x00, 0xf0, 0x21, 0x00


	//----- nvinfo : EIATTR_KPARAM_INFO
	.align		4
.L_6745:
        /*00b8*/ 	.byte	0x04, 0x17
        /*00ba*/ 	.short	(.L_6747 - .L_6746)
.L_6746:
        /*00bc*/ 	.word	0x00000000
        /*00c0*/ 	.short	0x000a
        /*00c2*/ 	.short	0x0048
        /*00c4*/ 	.byte	0x00, 0xf0, 0x11, 0x00


	//----- nvinfo : EIATTR_KPARAM_INFO
	.align		4
.L_6747:
        /*00c8*/ 	.byte	0x04, 0x17
        /*00ca*/ 	.short	(.L_6749 - .L_6748)
.L_6748:
        /*00cc*/ 	.word	0x00000000
        /*00d0*/ 	.short	0x0009
        /*00d2*/ 	.short	0x0040
        /*00d4*/ 	.byte	0x00, 0xf0, 0x21, 0x00


	//----- nvinfo : EIATTR_KPARAM_INFO
	.align		4
.L_6749:
        /*00d8*/ 	.byte	0x04, 0x17
        /*00da*/ 	.short	(.L_6751 - .L_6750)
.L_6750:
        /*00dc*/ 	.word	0x00000000
        /*00e0*/ 	.short	0x0008
        /*00e2*/ 	.short	0x0038
        /*00e4*/ 	.byte	0x00, 0xf0, 0x21, 0x00


	//----- nvinfo : EIATTR_KPARAM_INFO
	.align		4
.L_6751:
        /*00e8*/ 	.byte	0x04, 0x17
        /*00ea*/ 	.short	(.L_6753 - .L_6752)
.L_6752:
        /*00ec*/ 	.word	0x00000000
        /*00f0*/ 	.short	0x0007
        /*00f2*/ 	.short	0x0034
        /*00f4*/ 	.byte	0x00, 0xf0, 0x11, 0x00


	//----- nvinfo : EIATTR_KPARAM_INFO
	.align		4
.L_6753:
        /*00f8*/ 	.byte	0x04, 0x17
        /*00fa*/ 	.short	(.L_6755 - .L_6754)
.L_6754:
        /*00fc*/ 	.word	0x00000000
        /*0100*/ 	.short	0x0006
        /*0102*/ 	.short	0x0030
        /*0104*/ 	.byte	0x00, 0xf0, 0x11, 0x00


	//----- nvinfo : EIATTR_KPARAM_INFO
	.align		4
.L_6755:
        /*0108*/ 	.byte	0x04, 0x17
        /*010a*/ 	.short	(.L_6757 - .L_6756)
.L_6756:
        /*010c*/ 	.word	0x00000000
        /*0110*/ 	.short	0x0005
        /*0112*/ 	.short	0x0028
        /*0114*/ 	.byte	0x00, 0xf0, 0x21, 0x00


	//----- nvinfo : EIATTR_KPARAM_INFO
	.align		4
.L_6757:
        /*0118*/ 	.byte	0x04, 0x17
        /*011a*/ 	.short	(.L_6759 - .L_6758)
.L_6758:
        /*011c*/ 	.word	0x00000000
        /*0120*/ 	.short	0x0004
        /*0122*/ 	.short	0x0020
        /*0124*/ 	.byte	0x00, 0xf0, 0x21, 0x00


	//----- nvinfo : EIATTR_KPARAM_INFO
	.align		4
.L_6759:
        /*0128*/ 	.byte	0x04, 0x17
        /*012a*/ 	.short	(.L_6761 - .L_6760)
.L_6760:
        /*012c*/ 	.word	0x00000000
        /*0130*/ 	.short	0x0003
        /*0132*/ 	.short	0x0018
        /*0134*/ 	.byte	0x00, 0xf0, 0x21, 0x00


	//----- nvinfo : EIATTR_KPARAM_INFO
	.align		4
.L_6761:
        /*0138*/ 	.byte	0x04, 0x17
        /*013a*/ 	.short	(.L_6763 - .L_6762)
.L_6762:
        /*013c*/ 	.word	0x00000000
        /*0140*/ 	.short	0x0002
        /*0142*/ 	.short	0x0010
        /*0144*/ 	.byte	0x00, 0xf0, 0x21, 0x00


	//----- nvinfo : EIATTR_KPARAM_INFO
	.align		4
.L_6763:
        /*0148*/ 	.byte	0x04, 0x17
        /*014a*/ 	.short	(.L_6765 - .L_6764)
.L_6764:
        /*014c*/ 	.word	0x00000000
        /*0150*/ 	.short	0x0001
        /*0152*/ 	.short	0x0008
        /*0154*/ 	.byte	0x00, 0xf0, 0x21, 0x00


	//----- nvinfo : EIATTR_KPARAM_INFO
	.align		4
.L_6765:
        /*0158*/ 	.byte	0x04, 0x17
        /*015a*/ 	.short	(.L_6767 - .L_6766)
.L_6766:
        /*015c*/ 	.word	0x00000000
        /*0160*/ 	.short	0x0000
        /*0162*/ 	.short	0x0000
        /*0164*/ 	.byte	0x00, 0xf0, 0x21, 0x00


	//----- nvinfo : EIATTR_SPARSE_MMA_MASK
	.align		4
.L_6767:
        /*0168*/ 	.byte	0x03, 0x50
        /*016a*/ 	.short	0x0000


	//----- nvinfo : EIATTR_MAXREG_COUNT
	.align		4
        /*016c*/ 	.byte	0x03, 0x1b
        /*016e*/ 	.short	0x00ff


	//----- nvinfo : EIATTR_NUM_BARRIERS
	.align		4
        /*0170*/ 	.byte	0x02, 0x4c
        /*0172*/ 	.byte	0x01
	.zero		1


	//----- nvinfo : EIATTR_EXTERNS
	.align		4
        /*0174*/ 	.byte	0x04, 0x0f
        /*0176*/ 	.short	(.L_6769 - .L_6768)


	//   ....[0]....
	.align		4
.L_6768:
        /*0178*/ 	.word	index@(__assertfail)


	//----- nvinfo : EIATTR_MERCURY_ISA_VERSION
	.align		4
.L_6769:
        /*017c*/ 	.byte	0x03, 0x5f
        /*017e*/ 	.short	0x0101


	//----- nvinfo : EIATTR_COOP_GROUP_MASK_REGIDS
	.align		4
        /*0180*/ 	.byte	0x04, 0x29
        /*0182*/ 	.short	(.L_6771 - .L_6770)


	//   ....[0]....
.L_6770:
        /*0184*/ 	.word	0xffffffff


	//   ....[1]....
        /*0188*/ 	.word	0xffffffff


	//   ....[2]....
        /*018c*/ 	.word	0xffffffff


	//   ....[3]....
        /*0190*/ 	.word	0xffffffff


	//   ....[4]....
        /*0194*/ 	.word	0xffffffff


	//   ....[5]....
        /*0198*/ 	.word	0xffffffff


	//   ....[6]....
        /*019c*/ 	.word	0xffffffff


	//   ....[7]....
        /*01a0*/ 	.word	0xffffffff


	//   ....[8]....
        /*01a4*/ 	.word	0xffffffff


	//   ....[9]....
        /*01a8*/ 	.word	0xffffffff


	//   ....[10]....
        /*01ac*/ 	.word	0xffffffff


	//   ....[11]....
        /*01b0*/ 	.word	0xffffffff


	//   ....[12]....
        /*01b4*/ 	.word	0xffffffff


	//   ....[13]....
        /*01b8*/ 	.word	0xffffffff


	//   ....[14]....
        /*01bc*/ 	.word	0xffffffff


	//   ....[15]....
        /*01c0*/ 	.word	0xffffffff


	//   ....[16]....
        /*01c4*/ 	.word	0x0500000f


	//   ....[17]....
        /*01c8*/ 	.word	0x0500000f


	//   ....[18]....
        /*01cc*/ 	.word	0x0500000f


	//   ....[19]....
        /*01d0*/ 	.word	0x0500000f


	//   ....[20]....
        /*01d4*/ 	.word	0x0500000f


	//----- nvinfo : EIATTR_COOP_GROUP_INSTR_OFFSETS
	.align		4
.L_6771:
        /*01d8*/ 	.byte	0x04, 0x28
        /*01da*/ 	.short	(.L_6773 - .L_6772)


	//   ....[0]....
.L_6772:
        /*01dc*/ 	.word	0x00000240


	//   ....[1]....
        /*01e0*/ 	.word	0x00000270


	//   ....[2]....
        /*01e4*/ 	.word	0x00000290


	//   ....[3]....
        /*01e8*/ 	.word	0x000002b0


	//   ....[4]....
        /*01ec*/ 	.word	0x000002d0


	//   ....[5]....
        /*01f0*/ 	.word	0x00000400


	//   ....[6]....
        /*01f4*/ 	.word	0x00000420


	//   ....[7]....
        /*01f8*/ 	.word	0x00000440


	//   ....[8]....
        /*01fc*/ 	.word	0x000012f0


	//   ....[9]....
        /*0200*/ 	.word	0x00001370


	//   ....[10]....
        /*0204*/ 	.word	0x000013b0


	//   ....[11]....
        /*0208*/ 	.word	0x00001400


	//   ....[12]....
        /*020c*/ 	.word	0x00001440


	//   ....[13]....
        /*0210*/ 	.word	0x00001490


	//   ....[14]....
        /*0214*/ 	.word	0x000014b0


	//   ....[15]....
        /*0218*/ 	.word	0x000014d0


	//   ....[16]....
        /*021c*/ 	.word	0x00003010


	//   ....[17]....
        /*0220*/ 	.word	0x00003070


	//   ....[18]....
        /*0224*/ 	.word	0x000030d0


	//   ....[19]....
        /*0228*/ 	.word	0x00003130


	//   ....[20]....
        /*022c*/ 	.word	0x00003190


	//----- nvinfo : EIATTR_SYSCALL_OFFSETS
	.align		4
.L_6773:
        /*0230*/ 	.byte	0x04, 0x46
        /*0232*/ 	.short	(.L_6775 - .L_6774)


	//   ....[0]....
.L_6774:
        /*0234*/ 	.word	0x00002fa0


	//----- nvinfo : EIATTR_EXIT_INSTR_OFFSETS
	.align		4
.L_6775:
        /*0238*/ 	.byte	0x04, 0x1c
        /*023a*/ 	.short	(.L_6777 - .L_6776)


	//   ....[0]....
.L_6776:
        /*023c*/ 	.word	0x00000090


	//   ....[1]....
        /*0240*/ 	.word	0x000027a0


	//   ....[2]....
        /*0244*/ 	.word	0x00002850


	//   ....[3]....
        /*0248*/ 	.word	0x00002ea0


	//   ....[4]....
        /*024c*/ 	.word	0x00002fb0


	//----- nvinfo : EIATTR_CRS_STACK_SIZE
	.align		4
.L_6777:
        /*0250*/ 	.byte	0x04, 0x1e
        /*0252*/ 	.short	(.L_6779 - .L_6778)
.L_6778:
        /*0254*/ 	.word	0x00000000


	//----- nvinfo : EIATTR_CBANK_PARAM_SIZE
	.align		4
.L_6779:
        /*0258*/ 	.byte	0x03, 0x19
        /*025a*/ 	.short	0x008c


	//----- nvinfo : EIATTR_PARAM_CBANK
	.align		4
        /*025c*/ 	.byte	0x04, 0x0a
        /*025e*/ 	.short	(.L_6781 - .L_6780)
	.align		4
.L_6780:
        /*0260*/ 	.word	index@(.nv.constant0._ZN4vllm25paged_attention_v2_kernelIthLi112ELi32ELi128ELNS_18Fp8KVCacheDataTypeE2ELb0ELi512EEEvPfS2_PT_PKS3_PKT0_S9_ifPKiSB_iPKfiiiSD_SD_iiiii)
        /*0264*/ 	.short	0x0210
        /*0266*/ 	.short	0x008c


	//----- nvinfo : EIATTR_SW_WAR
	.align		4
.L_6781:
        /*0268*/ 	.byte	0x04, 0x36
        /*026a*/ 	.short	(.L_6783 - .L_6782)
.L_6782:
        /*026c*/ 	.word	0x00000008
.L_6783:


//--------------------- .nv.info._ZN4vllm25paged_attention_v2_kernelIthLi96ELi32ELi128ELNS_18Fp8KVCacheDataTypeE2ELb0ELi512EEEvPfS2_PT_PKS3_PKT0_S9_ifPKiSB_iPKfiiiSD_SD_iiiii --------------------------
	.section	.nv.info._ZN4vllm25paged_attention_v2_kernelIthLi96ELi32ELi128ELNS_18Fp8KVCacheDataTypeE2ELb0ELi512EEEvPfS2_PT_PKS3_PKT0_S9_ifPKiSB_iPKfiiiSD_SD_iiiii,"",@"SHT_CUDA_INFO"
	.sectionflags	@""
	.align	4


	//----- nvinfo : EIATTR_CUDA_API_VERSION
	.align		4
        /*0000*/ 	.byte	0x04, 0x37
        /*0002*/ 	.short	(.L_6785 - .L_6784)
.L_6784:
        /*0004*/ 	.word	0x00000082


	//----- nvinfo : EIATTR_KPARAM_INFO
	.align		4
.L_6785:
        /*0008*/ 	.byte	0x04, 0x17
        /*000a*/ 	.short	(.L_6787 - .L_6786)
.L_6786:
        /*000c*/ 	.word	0x00000000
        /*0010*/ 	.short	0x0015
        /*0012*/ 	.short	0x0088
        /*0014*/ 	.byte	0x00, 0xf0, 0x11, 0x00


	//----- nvinfo : EIATTR_KPARAM_INFO
	.align		4
.L_6787:
        /*0018*/ 	.byte	0x04, 0x17
        /*001a*/ 	.short	(.L_6789 - .L_6788)
.L_6788:
        /*001c*/ 	.word	0x00000000
        /*0020*/ 	.short	0x0014
        /*0022*/ 	.short	0x0084
        /*0024*/ 	.byte	0x00, 0xf0, 0x11, 0x00


	//----- nvinfo : EIATTR_KPARAM_INFO
	.align		4
.L_6789:
        /*0028*/ 	.byte	0x04, 0x17
        /*002a*/ 	.short	(.L_6791 - .L_6790)
.L_6790:
        /*002c*/ 	.word	0x00000000
        /*0030*/ 	.short	0x0013
        /*0032*/ 	.short	0x0080
        /*0034*/ 	.byte	0x00, 0xf0, 0x11, 0x00


	//----- nvinfo : EIATTR_KPARAM_INFO
	.align		4
.L_6791:
        /*0038*/ 	.byte	0x04, 0x17
        /*003a*/ 	.short	(.L_6793 - .L_6792)
.L_6792:
        /*003c*/ 	.word	0x00000000
        /*0040*/ 	.short	0x0012
        /*0042*/ 	.short	0x007c
        /*0044*/ 	.byte	0x00, 0xf0, 0x11, 0x00


	//----- nvinfo : EIATTR_KPARAM_INFO
	.align		4
.L_6793:
        /*0048*/ 	.byte	0x04, 0x17
        /*004a*/ 	.short	(.L_6795 - .L_6794)
.L_6794:
        /*004c*/ 	.word	0x00000000
        /*0050*/ 	.short	0x0011
        /*0052*/ 	.short	0x0078
        /*0054*/ 	.byte	0x00, 0xf0, 0x11, 0x00


	//----- nvinfo : EIATTR_KPARAM_INFO
	.align		4
.L_6795:
        /*0058*/ 	.byte	0x04, 0x17
        /*005a*/ 	.short	(.L_6797 - .L_6796)
.L_6796:
        /*005c*/ 	.word	0x00000000
        /*0060*/ 	.short	0x0010
        /*0062*/ 	.short	0x0070
        /*0064*/ 	.byte	0x00, 0xf0, 0x21, 0x00


	//----- nvinfo : EIATTR_KPARAM_INFO
	.align		4
.L_6797:
        /*0068*/ 	.byte	0x04, 0x17
        /*006a*/ 	.short	(.L_6799 - .L_6798)
.L_6798:
        /*006c*/ 	.word	0x00000000
        /*0070*/ 	.short	0x000f
        /*0072*/ 	.short	0x0068
        /*0074*/ 	.byte	0x00, 0xf0, 0x21, 0x00


	//----- nvinfo : EIATTR_KPARAM_INFO
	.align		4
.L_6799:
        /*0078*/ 	.byte	0x04, 0x17
        /*007a*/ 	.short	(.L_6801 - .L_6800)
.L_6800:
        /*007c*/ 	.word	0x00000000
        /*0080*/ 	.short	0x000e
        /*0082*/ 	.short	0x0060
        /*0084*/ 	.byte	0x00, 0xf0, 0x11, 0x00


	//----- nvinfo : EIATTR_KPARAM_INFO
	.align		4
.L_6801:
        /*0088*/ 	.byte	0x04, 0x17
        /*008a*/ 	.short	(.L_6803 - .L_6802)
.L_6802:
        /*008c*/ 	.word	0x00000000
        /*0090*/ 	.short	0x000d
        /*0092*/ 	.short	0x005c
        /*0094*/ 	.byte	0x00, 0xf0, 0x11, 0x00


	//----- nvinfo : EIATTR_KPARAM_INFO
	.align		4
.L_6803:
        /*0098*/ 	.byte	0x04, 0x17
        /*009a*/ 	.short	(.L_6805 - .L_6804)
.L_6804:
        /*009c*/ 	.word	0x00000000
        /*00a0*/ 	.short	0x000c
        /*00a2*/ 	.short	0x0058
        /*00a4*/ 	.byte	0x00, 0xf0, 0x11, 0x00


	//----- nvinfo : EIATTR_KPARAM_INFO
	.align		4
.L_6805:
        /*00a8*/ 	.byte	0x04, 0x17
        /*00aa*/ 	.short	(.L_6807 - .L_6806)
.L_6806:
        /*00ac*/ 	.word	0x00000000
        /*00b0*/ 	.short	0x000b
        /*00b2*/ 	.short	0x0050
        /*00b4*/ 	.byte	0x00, 0xf0, 0x21, 0x00


	//----- nvinfo : EIATTR_KPARAM_INFO
	.align		4
.L_6807:
        /*00b8*/ 	.byte	0x04, 0x17
        /*00ba*/ 	.short	(.L_6809 - .L_6808)
.L_6808:
        /*00bc*/ 	.word	0x00000000
        /*00c0*/ 	.short	0x000a
        /*00c2*/ 	.short	0x0048
        /*00c4*/ 	.byte	0x00, 0xf0, 0x11, 0x00


	//----- nvinfo : EIATTR_KPARAM_INFO
	.align		4
.L_6809:
        /*00c8*/ 	.byte	0x04, 0x17
        /*00ca*/ 	.short	(.L_6811 - .L_6810)
.L_6810:
        /*00cc*/ 	.word	0x00000000
        /*00d0*/ 	.short	0x0009
        /*00d2*/ 	.short	0x0040
        /*00d4*/ 	.byte	0x00, 0xf0, 0x21, 0x00


	//----- nvinfo : EIATTR_KPARAM_INFO
	.align		4
.L_6811:
        /*00d8*/ 	.byte	0x04, 0x17
        /*00da*/ 	.short	(.L_6813 - .L_6812)
.L_6812:
        /*00dc*/ 	.word	0x00000000
        /*00e0*/ 	.short	0x0008
        /*00e2*/ 	.short	0x0038
        /*00e4*/ 	.byte	0x00, 0xf0, 0x21, 0x00


	//----- nvinfo : EIATTR_KPARAM_INFO
	.align		4
.L_6813:
        /*00e8*/ 	.byte	0x04, 0x17
        /*00ea*/ 	.short	(.L_6815 - .L_6814)
.L_6814:
        /*00ec*/ 	.word	0x00000000
        /*00f0*/ 	.short	0x0007
        /*00f2*/ 	.short	0x0034
        /*00f4*/ 	.byte	0x00, 0xf0, 0x11, 0x00


	//----- nvinfo : EIATTR_KPARAM_INFO
	.align		4
.L_6815:
        /*00f8*/ 	.byte	0x04, 0x17
        /*00fa*/ 	.short	(.L_6817 - .L_6816)
.L_6816:
        /*00fc*/ 	.word	0x00000000
        /*0100*/ 	.short	0x0006
        /*0102*/ 	.short	0x0030
        /*0104*/ 	.byte	0x00, 0xf0, 0x11, 0x00


	//----- nvinfo : EIATTR_KPARAM_INFO
	.align		4
.L_6817:
        /*0108*/ 	.byte	0x04, 0x17
        /*010a*/ 	.short	(.L_6819 - .L_6818)
.L_6818:
        /*010c*/ 	.word	0x00000000
        /*0110*/ 	.short	0x0005
        /*0112*/ 	.short	0x0028
        /*0114*/ 	.byte	0x00, 0xf0, 0x21, 0x00


	//----- nvinfo : EIATTR_KPARAM_INFO
	.align		4
.L_6819:
        /*0118*/ 	.byte	0x04, 0x17
        /*011a*/ 	.short	(.L_6821 - .L_6820)
.L_6820:
        /*011c*/ 	.word	0x00000000
        /*0120*/ 	.short	0x0004
        /*0122*/ 	.short	0x0020
        /*0124*/ 	.byte	0x00, 0xf0, 0x21, 0x00


	//----- nvinfo : EIATTR_KPARAM_INFO
	.align		4
.L_6821:
        /*0128*/ 	.byte	0x04, 0x17
        /*012a*/ 	.short	(.L_6823 - .L_6822)
.L_6822:
        /*012c*/ 	.word	0x00000000
        /*0130*/ 	.short	0x0003
        /*0132*/ 	.short	0x0018
        /*0134*/ 	.byte	0x00, 0xf0, 0x21, 0x00


	//----- nvinfo : EIATTR_KPARAM_INFO
	.align		4
.L_6823:
        /*0138*/ 	.byte	0x04, 0x17
        /*013a*/ 	.short	(.L_6825 - .L_6824)
.L_6824:
        /*013c*/ 	.word	0x00000000
        /*0140*/ 	.short	0x0002
        /*0142*/ 	.short	0x0010
        /*0144*/ 	.byte	0x00, 0xf0, 0x21, 0x00


	//----- nvinfo : EIATTR_KPARAM_INFO
	.align		4
.L_6825:
        /*0148*/ 	.byte	0x04, 0x17
        /*014a*/ 	.short	(.L_6827 - .L_6826)
.L_6826:
        /*014c*/ 	.word	0x00000000
        /*0150*/ 	.short	0x0001
        /*0152*/ 	.short	0x0008
        /*0154*/ 	.byte	0x00, 0xf0, 0x21, 0x00


	//----- nvinfo : EIATTR_KPARAM_INFO
	.align		4
.L_6827:
        /*0158*/ 	.byte	0x04, 0x17
        /*015a*/ 	.short	(.L_6829 - .L_6828)
.L_6828:
        /*015c*/ 	.word	0x00000000
        /*0160*/ 	.short	0x0000
        /*0162*/ 	.short	0x0000
        /*0164*/ 	.byte	0x00, 0xf0, 0x21, 0x00


	//----- nvinfo : EIATTR_SPARSE_MMA_MASK
	.align		4
.L_6829:
        /*0168*/ 	.byte	0x03, 0x50
        /*016a*/ 	.short	0x0000


	//----- nvinfo : EIATTR_MAXREG_COUNT
	.align		4
        /*016c*/ 	.byte	0x03, 0x1b
        /*016e*/ 	.short	0x00ff


	//----- nvinfo : EIATTR_NUM_BARRIERS
	.align		4
        /*0170*/ 	.byte	0x02, 0x4c
        /*0172*/ 	.byte	0x01
	.zero		1


	//----- nvinfo : EIATTR_EXTERNS
	.align		4
        /*0174*/ 	.byte	0x04, 0x0f
        /*0176*/ 	.short	(.L_6831 - .L_6830)


	//   ....[0]....
	.align		4
.L_6830:
        /*0178*/ 	.word	index@(__assertfail)


	//----- nvinfo : EIATTR_MERCURY_ISA_VERSION
	.align		4
.L_6831:
        /*017c*/ 	.byte	0x03, 0x5f
        /*017e*/ 	.short	0x0101


	//----- nvinfo : EIATTR_COOP_GROUP_MASK_REGIDS
	.align		4
        /*0180*/ 	.byte	0x04, 0x29
        /*0182*/ 	.short	(.L_6833 - .L_6832)


	//   ....[0]....
.L_6832:
        /*0184*/ 	.word	0xffffffff


	//   ....[1]....
        /*0188*/ 	.word	0xffffffff


	//   ....[2]....
        /*018c*/ 	.word	0xffffffff


	//   ....[3]....
        /*0190*/ 	.word	0xffffffff


	//   ....[4]....
        /*0194*/ 	.word	0xffffffff


	//   ....[5]....
        /*0198*/ 	.word	0xffffffff


	//   ....[6]....
        /*019c*/ 	.word	0xffffffff


	//   ....[7]....
        /*01a0*/ 	.word	0xffffffff


	//   ....[8]....
        /*01a4*/ 	.word	0xffffffff


	//   ....[9]....
        /*01a8*/ 	.word	0xffffffff


	//   ....[10]....
        /*01ac*/ 	.word	0xffffffff


	//   ....[11]....
        /*01b0*/ 	.word	0xffffffff


	//   ....[12]....
        /*01b4*/ 	.word	0xffffffff


	//   ....[13]....
        /*01b8*/ 	.word	0xffffffff


	//   ....[14]....
        /*01bc*/ 	.word	0xffffffff


	//   ....[15]....
        /*01c0*/ 	.word	0xffffffff


	//   ....[16]....
        /*01c4*/ 	.word	0x0500000f


	//   ....[17]....
        /*01c8*/ 	.word	0x0500000f


	//   ....[18]....
        /*01cc*/ 	.word	0x0500000f


	//   ....[19]....
        /*01d0*/ 	.word	0x0500000f


	//   ....[20]....
        /*01d4*/ 	.word	0x0500000f


	//----- nvinfo : EIATTR_COOP_GROUP_INSTR_OFFSETS
	.align		4
.L_6833:
        /*01d8*/ 	.byte	0x04, 0x28
        /*01da*/ 	.short	(.L_6835 - .L_6834)


	//   ....[0]....
.L_6834:
        /*01dc*/ 	.word	0x00000240


	//   ....[1]....
        /*01e0*/ 	.word	0x00000270


	//   ....[2]....
        /*01e4*/ 	.word	0x00000290


	//   ....[3]....
        /*01e8*/ 	.word	0x000002b0


	//   ....[4]....
        /*01ec*/ 	.word	0x000002d0


	//   ....[5]....
        /*01f0*/ 	.word	0x00000400


	//   ....[6]....
        /*01f4*/ 	.word	0x00000420


	//   ....[7]....
        /*01f8*/ 	.word	0x00000440


	//   ....[8]....
        /*01fc*/ 	.word	0x000012f0


	//   ....[9]....
        /*0200*/ 	.word	0x00001370


	//   ....[10]....
        /*0204*/ 	.word	0x000013b0


	//   ....[11]....
        /*0208*/ 	.word	0x00001400


	//   ....[12]....
        /*020c*/ 	.word	0x00001440


	//   ....[13]....
        /*0210*/ 	.word	0x00001490


	//   ....[14]....
        /*0214*/ 	.word	0x000014b0


	//   ....[15]....
        /*0218*/ 	.word	0x000014d0


	//   ....[16]....
        /*021c*/ 	.word	0x00002e40


	//   ....[17]....
        /*0220*/ 	.word	0x00002ea0


	//   ....[18]....
        /*0224*/ 	.word	0x00002f00


	//   ....[19]....
        /*0228*/ 	.word	0x00002f60


	//   ....[20]....
        /*022c*/ 	.word	0x00002fc0


	//----- nvinfo : EIATTR_SYSCALL_OFFSETS
	.align		4
.L_6835:
        /*0230*/ 	.byte	0x04, 0x46
        /*0232*/ 	.short	(.L_6837 - .L_6836)


	//   ....[0]....
.L_6836:
        /*0234*/ 	.word	0x00002dd0


	//----- nvinfo : EIATTR_EXIT_INSTR_OFFSETS
	.align		4
.L_6837:
        /*0238*/ 	.byte	0x04, 0x1c
        /*023a*/ 	.short	(.L_6839 - .L_6838)


	//   ....[0]....
.L_6838:
        /*023c*/ 	.word	0x00000090


	//   ....[1]....
        /*0240*/ 	.word	0x000026c0


	//   ....[2]....
        /*0244*/ 	.word	0x00002770


	//   ....[3]....
        /*0248*/ 	.word	0x00002cd0


	//   ....[4]....
        /*024c*/ 	.word	0x00002de0


	//----- nvinfo : EIATTR_CRS_STACK_SIZE
	.align		4
.L_6839:
        /*0250*/ 	.byte	0x04, 0x1e
        /*0252*/ 	.short	(.L_6841 - .L_6840)
.L_6840:
        /*0254*/ 	.word	0x00000000


	//----- nvinfo : EIATTR_CBANK_PARAM_SIZE
	.align		4
.L_6841:
        /*0258*/ 	.byte	0x03, 0x19
        /*025a*/ 	.short	0x008c


	//----- nvinfo : EIATTR_PARAM_CBANK
	.align		4
        /*025c*/ 	.byte	0x04, 0x0a
        /*025e*/ 	.short	(.L_6843 - .L_6842)
	.align		4
.L_6842:
        /*0260*/ 	.word	index@(.nv.constant0._ZN4vllm25paged_attention_v2_kernelIthLi96ELi32ELi128ELNS_18Fp8KVCacheDataTypeE2ELb0ELi512EEEvPfS2_PT_PKS3_PKT0_S9_ifPKiSB_iPKfiiiSD_SD_iiiii)
        /*0264*/ 	.short	0x0210
        /*0266*/ 	.short	0x008c


	//----- nvinfo : EIATTR_SW_WAR
	.align		4
.L_6843:
        /*0268*/ 	.byte	0x04, 0x36
        /*026a*/ 	.short	(.L_6845 - .L_6844)
.L_6844:
        /*026c*/ 	.word	0x00000008
.L_6845:


//--------------------- .nv.info._ZN4vllm25paged_attention_v2_kernelIthLi80ELi32ELi128ELNS_18Fp8KVCacheDataTypeE2ELb0ELi512EEEvPfS2_PT_PKS3_PKT0_S9_ifPKiSB_iPKfiiiSD_SD_iiiii --------------------------
	.section	.nv.info._ZN4vllm25paged_attention_v2_kernelIthLi80ELi32ELi128ELNS_18Fp8KVCacheDataTypeE2ELb0ELi512EEEvPfS2_PT_PKS3_PKT0_S9_ifPKiSB_iPKfiiiSD_SD_iiiii,"",@"SHT_CUDA_INFO"
	.sectionflags	@""
	.align	4


	//----- nvinfo : EIATTR_CUDA_API_VERSION
	.align		4
        /*0000*/ 	.byte	0x04, 0x37
        /*0002*/ 	.short	(.L_6847 - .L_6846)
.L_6846:
        /*0004*/ 	.word	0x00000082


	//----- nvinfo : EIATTR_KPARAM_INFO
	.align		4
.L_6847:
        /*0008*/ 	.byte	0x04, 0x17
        /*000a*/ 	.short	(.L_6849 - .L_6848)
.L_6848:
        /*000c*/ 	.word	0x00000000
        /*0010*/ 	.short	0x0015
        /*0012*/ 	.short	0x0088
        /*0014*/ 	.byte	0x00, 0xf0, 0x11, 0x00


	//----- nvinfo : EIATTR_KPARAM_INFO
	.align		4
.L_6849:
        /*0018*/ 	.byte	0x04, 0x17
        /*001a*/ 	.short	(.L_6851 - .L_6850)
.L_6850:
        /*001c*/ 	.word	0x00000000
        /*0020*/ 	.short	0x0014
        /*0022*/ 	.short	0x0084
        /*0024*/ 	.byte	0x00, 0xf0, 0x11, 0x00


	//----- nvinfo : EIATTR_KPARAM_INFO
	.align		4
.L_6851:
        /*0028*/ 	.byte	0x04, 0x17
        /*002a*/ 	.short	(.L_6853 - .L_6852)
.L_6852:
        /*002c*/ 	.word	0x00000000
        /*0030*/ 	.short	0x0013
        /*0032*/ 	.short	0x0080
        /*0034*/ 	.byte	0x00, 0xf0, 0x11, 0x00


	//----- nvinfo : EIATTR_KPARAM_INFO
	.align		4
.L_6853:
        /*0038*/ 	.byte	0x04, 0x17
        /*003a*/ 	.short	(.L_6855 - .L_6854)
.L_6854:
        /*003c*/ 	.word	0x00000000
        /*0040*/ 	.short	0x0012
        /*0042*/ 	.short	0x007c
        /*0044*/ 	.byte	0x00, 0xf0, 0x11, 0x00


	//----- nvinfo : EIATTR_KPARAM_INFO
	.align		4
.L_6855:
        /*0048*/ 	.byte	0x04, 0x17
        /*004a*/ 	.short	(.L_6857 - .L_6856)
.L_6856:
        /*004c*/ 	.word	0x00000000
        /*0050*/ 	.short	0x0011
        /*0052*/ 	.short	0x0078
        /*0054*/ 	.byte	0x00, 0xf0, 0x11, 0x00


	//----- nvinfo : EIATTR_KPARAM_INFO
	.align		4
.L_6857:
        /*0058*/ 	.byte	0x04, 0x17
        /*005a*/ 	.short	(.L_6859 - .L_6858)
.L_6858:
        /*005c*/ 	.word	0x00000000
        /*0060*/ 	.short	0x0010
        /*0062*/ 	.short	0x0070
        /*0064*/ 	.byte	0x00, 0xf0, 0x21, 0x00


	//----- nvinfo : EIATTR_KPARAM_INFO
	.align		4
.L_6859:
        /*0068*/ 	.byte	0x04, 0x17
        /*006a*/ 	.short	(.L_6861 - .L_6860)
.L_6860:
        /*006c*/ 	.word	0x00000000
        /*0070*/ 	.short	0x000f
        /*0072*/ 	.short	0x0068
        /*0074*/ 	.byte	0x00, 0xf0, 0x21, 0x00


	//----- nvinfo : EIATTR_KPARAM_INFO
	.align		4
.L_6861:
        /*0078*/ 	.byte	0x04, 0x17
        /*007a*/ 	.short	(.L_6863 - .L_6862)
.L_6862:
        /*007c*/ 	.word	0x00000000
        /*0080*/ 	.short	0x000e
        /*0082*/ 	.short	0x0060
        /*0084*/ 	.byte	0x00, 0xf0, 0x11, 0x00


	//----- nvinfo : EIATTR_KPARAM_INFO
	.align		4
.L_6863:
        /*0088*/ 	.byte	0x04, 0x17
        /*008a*/ 	.short	(.L_6865 - .L_6864)
.L_6864:
        /*008c*/ 	.word	0x00000000
        /*0090*/ 	.short	0x000d
        /*0092*/ 	.short	0x005c
        /*0094*/ 	.byte	0x00, 0xf0, 0x11, 0x00


	//----- nvinfo : EIATTR_KPARAM_INFO
	.align		4
.L_6865:
        /*0098*/ 	.byte	0x04, 0x17
        /*009a*/ 	.short	(.L_6867 - .L_6866)
.L_6866:
        /*009c*/ 	.word	0x00000000
        /*00a0*/ 	.short	0x000c
        /*00a2*/ 	.short	0x0058
        /*00a4*/ 	.byte	0x00, 0xf0, 0x11, 0x00


	//----- nvinfo : EIATTR_KPARAM_INFO
	.align		4
.L_6867:
        /*00a8*/ 	.byte	0x04, 0x17
        /*00aa*/ 	.short	(.L_6869 - .L_6868)
.L_6868:
        /*00ac*/ 	.word	0x00000000
        /*00b0*/ 	.short	0x000b
        /*00b2*/ 	.short	0x0050
        /*00b4*/ 	.byte	0x00, 0xf0, 0x21, 0x00


	//----- nvinfo : EIATTR_KPARAM_INFO
	.align		4
.L_6869:
        /*00b8*/ 	.byte	0x04, 0x17
        /*00ba*/ 	.short	(.L_6871 - .L_6870)
.L_6870:
        /*00bc*/ 	.word	0x00000000
        /*00c0*/ 	.short	0x000a
        /*00c2*/ 	.short	0x0048
        /*00c4*/ 	.byte	0x00, 0xf0, 0x11, 0x00


	//----- nvinfo : EIATTR_KPARAM_INFO
	.align		4
.L_6871:
        /*00c8*/ 	.byte	0x04, 0x17
        /*00ca*/ 	.short	(.L_6873 - .L_6872)
.L_6872:
        /*00cc*/ 	.word	0x00000000
        /*00d0*/ 	.short	0x0009
        /*00d2*/ 	.short	0x0040
        /*00d4*/ 	.byte	0x00, 0xf0, 0x21, 0x00


	//----- nvinfo : EIATTR_KPARAM_INFO
	.align		4
.L_6873:
        /*00d8*/ 	.byte	0x04, 0x17
        /*00da*/ 	.short	(.L_6875 - .L_6874)
.L_6874:
        /*00dc*/ 	.word	0x00000000
        /*00e0*/ 	.short	0x0008
        /*00e2*/ 	.short	0x0038
        /*00e4*/ 	.byte	0x00, 0xf0, 0x21, 0x00


	//----- nvinfo : EIATTR_KPARAM_INFO
	.align		4
.L_6875:
        /*00e8*/ 	.byte	0x04, 0x17
        /*00ea*/ 	.short	(.L_6877 - .L_6876)
.L_6876:
        /*00ec*/ 	.word	0x00000000
        /*00f0*/ 	.short	0x0007
        /*00f2*/ 	.short	0x0034
        /*00f4*/ 	.byte	0x00, 0xf0, 0x11, 0x00


	//----- nvinfo : EIATTR_KPARAM_INFO
	.align		4
.L_6877:
        /*00f8*/ 	.byte	0x04, 0x17
        /*00fa*/ 	.short	(.L_6879 - .L_6878)
.L_6878:
        /*00fc*/ 	.word	0x00000000
        /*0100*/ 	.short	0x0006
        /*0102*/ 	.short	0x0030
        /*0104*/ 	.byte	0x00, 0xf0, 0x11, 0x00


	//----- nvinfo : EIATTR_KPARAM_INFO
	.align		4
.L_6879:
        /*0108*/ 	.byte	0x04, 0x17
        /*010a*/ 	.short	(.L_6881 - .L_6880)
.L_6880:
        /*010c*/ 	.word	0x00000000
        /*0110*/ 	.short	0x0005
        /*0112*/ 	.short	0x0028
        /*0114*/ 	.byte	0x00, 0xf0, 0x21, 0x00


	//----- nvinfo : EIATTR_KPARAM_INFO
	.align		4
.L_6881:
        /*0118*/ 	.byte	0x04, 0x17
        /*011a*/ 	.short	(.L_6883 - .L_6882)
.L_6882:
        /*011c*/ 	.word	0x00000000
        /*0120*/ 	.short	0x0004
        /*0122*/ 	.short	0x0020
        /*0124*/ 	.byte	0x00, 0xf0, 0x21, 0x00


	//----- nvinfo : EIATTR_KPARAM_INFO
	.align		4
.L_6883:
        /*0128*/ 	.byte	0x04, 0x17
        /*012a*/ 	.short	(.L_6885 - .L_6884)
.L_6884:
        /*012c*/ 	.word	0x00000000
        /*0130*/ 	.short	0x0003
        /*0132*/ 	.short	0x0018
        /*0134*/ 	.byte	0x00, 0xf0, 0x21, 0x00


	//----- nvinfo : EIATTR_KPARAM_INFO
	.align		4
.L_6885:
        /*0138*/ 	.byte	0x04, 0x17
        /*013a*/ 	.short	(.L_6887 - .L_6886)
.L_6886:
        /*013c*/ 	.word	0x00000000
        /*0140*/ 	.short	0x0002
        /*0142*/ 	.short	0x0010
        /*0144*/ 	.byte	0x00, 0xf0, 0x21, 0x00


	//----- nvinfo : EIATTR_KPARAM_INFO
	.align		4
.L_6887:
        /*0148*/ 	.byte	0x04, 0x17
        /*014a*/ 	.short	(.L_6889 - .L_6888)
.L_6888:
        /*014c*/ 	.word	0x00000000
        /*0150*/ 	.short	0x0001
        /*0152*/ 	.short	0x0008
        /*0154*/ 	.byte	0x00, 0xf0, 0x21, 0x00


	//----- nvinfo : EIATTR_KPARAM_INFO
	.align		4
.L_6889:
        /*0158*/ 	.byte	0x04, 0x17
        /*015a*/ 	.short	(.L_6891 - .L_6890)
.L_6890:
        /*015c*/ 	.word	0x00000000
        /*0160*/ 	.short	0x0000
        /*0162*/ 	.short	0x0000
        /*0164*/ 	.byte	0x00, 0xf0, 0x21, 0x00


	//----- nvinfo : EIATTR_SPARSE_MMA_MASK
	.align		4
.L_6891:
        /*0168*/ 	.byte	0x03, 0x50
        /*016a*/ 	.short	0x0000


	//----- nvinfo : EIATTR_MAXREG_COUNT
	.align		4
        /*016c*/ 	.byte	0x03, 0x1b
        /*016e*/ 	.short	0x00ff


	//----- nvinfo : EIATTR_NUM_BARRIERS
	.align		4
        /*0170*/ 	.byte	0x02, 0x4c
        /*0172*/ 	.byte	0x01
	.zero		1


	//----- nvinfo : EIATTR_EXTERNS
	.align		4
        /*0174*/ 	.byte	0x04, 0x0f
        /*0176*/ 	.short	(.L_6893 - .L_6892)


	//   ....[0]....
	.align		4
.L_6892:
        /*0178*/ 	.word	index@(__assertfail)


	//----- nvinfo : EIATTR_MERCURY_ISA_VERSION
	.align		4
.L_6893:
        /*017c*/ 	.byte	0x03, 0x5f
        /*017e*/ 	.short	0x0101


	//----- nvinfo : EIATTR_COOP_GROUP_MASK_REGIDS
	.align		4
        /*0180*/ 	.byte	0x04, 0x29
        /*0182*/ 	.short	(.L_6895 - .L_6894)


	//   ....[0]....
.L_6894:
        /*0184*/ 	.word	0xffffffff


	//   ....[1]....
        /*0188*/ 	.word	0xffffffff


	//   ....[2]....
        /*018c*/ 	.word	0xffffffff


	//   ....[3]....
        /*0190*/ 	.word	0xffffffff


	//   ....[4]....
        /*0194*/ 	.word	0xffffffff


	//   ....[5]....
        /*0198*/ 	.word	0xffffffff


	//   ....[6]....
        /*019c*/ 	.word	0xffffffff


	//   ....[7]....
        /*01a0*/ 	.word	0xffffffff


	//   ....[8]....
        /*01a4*/ 	.word	0xffffffff


	//   ....[9]....
        /*01a8*/ 	.word	0xffffffff


	//   ....[10]....
        /*01ac*/ 	.word	0xffffffff


	//   ....[11]....
        /*01b0*/ 	.word	0xffffffff


	//   ....[12]....
        /*01b4*/ 	.word	0xffffffff


	//   ....[13]....
        /*01b8*/ 	.word	0xffffffff


	//   ....[14]....
        /*01bc*/ 	.word	0xffffffff


	//   ....[15]....
        /*01c0*/ 	.word	0xffffffff


	//   ....[16]....
        /*01c4*/ 	.word	0x0500000f


	//   ....[17]....
        /*01c8*/ 	.word	0x0500000f


	//   ....[18]....
        /*01cc*/ 	.word	0x0500000f


	//   ....[19]....
        /*01d0*/ 	.word	0x0500000f


	//   ....[20]....
        /*01d4*/ 	.word	0x0500000f


	//----- nvinfo : EIATTR_COOP_GROUP_INSTR_OFFSETS
	.align		4
.L_6895:
        /*01d8*/ 	.byte	0x04, 0x28
        /*01da*/ 	.short	(.L_6897 - .L_6896)


	//   ....[0]....
.L_6896:
        /*01dc*/ 	.word	0x00000240


	//   ....[1]....
        /*01e0*/ 	.word	0x00000270


	//   ....[2]....
        /*01e4*/ 	.word	0x00000290


	//   ....[3]....
        /*01e8*/ 	.word	0x000002b0


	//   ....[4]....
        /*01ec*/ 	.word	0x000002d0


	//   ....[5]....
        /*01f0*/ 	.word	0x00000400


	//   ....[6]....
        /*01f4*/ 	.word	0x00000420


	//   ....[7]....
        /*01f8*/ 	.word	0x00000440


	//   ....[8]....
        /*01fc*/ 	.word	0x000012f0


	//   ....[9]....
        /*0200*/ 	.word	0x00001370


	//   ....[10]....
        /*0204*/ 	.word	0x000013b0


	//   ....[11]....
        /*0208*/ 	.word	0x00001400


	//   ....[12]....
        /*020c*/ 	.word	0x00001440


	//   ....[13]....
        /*0210*/ 	.word	0x00001490


	//   ....[14]....
        /*0214*/ 	.word	0x000014b0


	//   ....[15]....
        /*0218*/ 	.word	0x000014d0


	//   ....[16]....
        /*021c*/ 	.word	0x00002c90


	//   ....[17]....
        /*0220*/ 	.word	0x00002cf0


	//   ....[18]....
        /*0224*/ 	.word	0x00002d50


	//   ....[19]....
        /*0228*/ 	.word	0x00002db0


	//   ....[20]....
        /*022c*/ 	.word	0x00002e10


	//----- nvinfo : EIATTR_SYSCALL_OFFSETS
	.align		4
.L_6897:
        /*0230*/ 	.byte	0x04, 0x46
        /*0232*/ 	.short	(.L_6899 - .L_6898)


	//   ....[0]....
.L_6898:
        /*0234*/ 	.word	0x00002c20


	//----- nvinfo : EIATTR_EXIT_INSTR_OFFSETS
	.align		4
.L_6899:
        /*0238*/ 	.byte	0x04, 0x1c
        /*023a*/ 	.short	(.L_6901 - .L_6900)


	//   ....[0]....
.L_6900:
        /*023c*/ 	.word	0x00000090


	//   ....[1]....
        /*0240*/ 	.word	0x000025f0


	//   ....[2]....
        /*0244*/ 	.word	0x000026a0


	//   ....[3]....
        /*0248*/ 	.word	0x00002b20


	//   ....[4]....
        /*024c*/ 	.word	0x00002c30


	//----- nvinfo : EIATTR_CRS_STACK_SIZE
	.align		4
.L_6901:
        /*0250*/ 	.byte	0x04, 0x1e
        /*0252*/ 	.short	(.L_6903 - .L_6902)
.L_6902:
        /*0254*/ 	.word	0x00000000


	//----- nvinfo : EIATTR_CBANK_PARAM_SIZE
	.align		4
.L_6903:
        /*0258*/ 	.byte	0x03, 0x19
        /*025a*/ 	.short	0x008c


	//----- nvinfo : EIATTR_PARAM_CBANK
	.align		4
        /*025c*/ 	.byte	0x04, 0x0a
        /*025e*/ 	.short	(.L_6905 - .L_6904)
	.align		4
.L_6904:
        /*0260*/ 	.word	index@(.nv.constant0._ZN4vllm25paged_attention_v2_kernelIthLi80ELi32ELi128ELNS_18Fp8KVCacheDataTypeE2ELb0ELi512EEEvPfS2_PT_PKS3_PKT0_S9_ifPKiSB_iPKfiiiSD_SD_iiiii)
        /*0264*/ 	.short	0x0210
        /*0266*/ 	.short	0x008c


	//----- nvinfo : EIATTR_SW_WAR
	.align		4
.L_6905:
        /*0268*/ 	.byte	0x04, 0x36
        /*026a*/ 	.short	(.L_6907 - .L_6906)
.L_6906:
        /*026c*/ 	.word	0x00000008
.L_6907:


//--------------------- .nv.info._ZN4vllm25paged_attention_v2_kernelIthLi64ELi32ELi128ELNS_18Fp8KVCacheDataTypeE2ELb0ELi512EEEvPfS2_PT_PKS3_PKT0_S9_ifPKiSB_iPKfiiiSD_SD_iiiii --------------------------
	.section	.nv.info._ZN4vllm25paged_attention_v2_kernelIthLi64ELi32ELi128ELNS_18Fp8KVCacheDataTypeE2ELb0ELi512EEEvPfS2_PT_PKS3_PKT0_S9_ifPKiSB_iPKfiiiSD_SD_iiiii,"",@"SHT_CUDA_INFO"
	.sectionflags	@""
	.align	4


	//----- nvinfo : EIATTR_CUDA_API_VERSION
	.align		4
        /*0000*/ 	.byte	0x04, 0x37
        /*0002*/ 	.short	(.L_6909 - .L_6908)
.L_6908:
        /*0004*/ 	.word	0x00000082


	//----- nvinfo : EIATTR_KPARAM_INFO
	.align		4
.L_6909:
        /*0008*/ 	.byte	0x04, 0x17
        /*000a*/ 	.short	(.L_6911 - .L_6910)
.L_6910:
        /*000c*/ 	.word	0x00000000
        /*0010*/ 	.short	0x0015
        /*0012*/ 	.short	0x0088
        /*0014*/ 	.byte	0x00, 0xf0, 0x11, 0x00


	//----- nvinfo : EIATTR_KPARAM_INFO
	.align		4
.L_6911:
        /*0018*/ 	.byte	0x04, 0x17
        /*001a*/ 	.short	(.L_6913 - .L_6912)
.L_6912:
        /*001c*/ 	.word	0x00000000
        /*0020*/ 	.short	0x0014
        /*0022*/ 	.short	0x0084
        /*0024*/ 	.byte	0x00, 0xf0, 0x11, 0x00


	//----- nvinfo : EIATTR_KPARAM_INFO
	.align		4
.L_6913:
        /*0028*/ 	.byte	0x04, 0x17
        /*002a*/ 	.short	(.L_6915 - .L_6914)
.L_6914:
        /*002c*/ 	.word	0x00000000
        /*0030*/ 	.short	0x0013
        /*0032*/ 	.short	0x0080
        /*0034*/ 	.byte	0x00, 0xf0, 0x11, 0x00


	//----- nvinfo : EIATTR_KPARAM_INFO
	.align		4
.L_6915:
        /*0038*/ 	.byte	0x04, 0x17
        /*003a*/ 	.short	(.L_6917 - .L_6916)
.L_6916:
        /*003c*/ 	.word	0x00000000
        /*0040*/ 	.short	0x0012
        /*0042*/ 	.short	0x007c
        /*0044*/ 	.byte	0x00, 0xf0, 0x11, 0x00


	//----- nvinfo : EIATTR_KPARAM_INFO
	.align		4
.L_6917:
        /*0048*/ 	.byte	0x04, 0x17
        /*004a*/ 	.short	(.L_6919 - .L_6918)
.L_6918:
        /*004c*/ 	.word	0x00000000
        /*0050*/ 	.short	0x0011
        /*0052*/ 	.short	0x0078
        /*0054*/ 	.byte	0x00, 0xf0, 0x11, 0x00


	//----- nvinfo : EIATTR_KPARAM_INFO
	.align		4
.L_6919:
        /*0058*/ 	.byte	0x04, 0x17
        /*005a*/ 	.short	(.L_6921 - .L_6920)
.L_6920:
        /*005c*/ 	.word	0x00000000
        /*0060*/ 	.short	0x0010
        /*0062*/ 	.short	0x0070
        /*0064*/ 	.byte	0x00, 0xf0, 0x21, 0x00


	//----- nvinfo : EIATTR_KPARAM_INFO
	.align		4
.L_6921:
        /*0068*/ 	.byte	0x04, 0x17
        /*006a*/ 	.short	(.L_6923 - .L_6922)
.L_6922:
        /*006c*/ 	.word	0x00000000
        /*0070*/ 	.short	0x000f
        /*0072*/ 	.short	0x0068
        /*0074*/ 	.byte	0x00, 0xf0, 0x21, 0x00


	//----- nvinfo : EIATTR_KPARAM_INFO
	.align		4
.L_6923:
        /*0078*/ 	.byte	0x04, 0x17
        /*007a*/ 	.short	(.L_6925 - .L_6924)
.L_6924:
        /*007c*/ 	.word	0x00000000
        /*0080*/ 	.short	0x000e
        /*0082*/ 	.short	0x0060
        /*0084*/ 	.byte	0x00, 0xf0, 0x11, 0x00


	//----- nvinfo : EIATTR_KPARAM_INFO
	.align		4
.L_6925:
        /*0088*/ 	.byte	0x04, 0x17
        /*008a*/ 	.short	(.L_6927 - .L_6926)
.L_6926:
        /*008c*/ 	.word	0x00000000
        /*0090*/ 	.short	0x000d
        /*0092*/ 	.short	0x005c
        /*0094*/ 	.byte	0x00, 0xf0, 0x11, 0x00


	//----- nvinfo : EIATTR_KPARAM_INFO
	.align		4
.L_6927:
        /*0098*/ 	.byte	0x04, 0x17
        /*009a*/ 	.short	(.L_6929 - .L_6928)
.L_6928:
        /*009c*/ 	.word	0x00000000
        /*00a0*/ 	.short	0x000c
        /*00a2*/ 	.short	0x0058
        /*00a4*/ 	.byte	0x00, 0xf0, 0x11, 0x00


	//----- nvinfo : EIATTR_KPARAM_INFO
	.align		4
.L_6929:
        /*00a8*/ 	.byte	0x04, 0x17
        /*00aa*/ 	.short	(.L_6931 - .L_6930)
.L_6930:
        /*00ac*/ 	.word	0x00000000
        /*00b0*/ 	.short	0x000b
        /*00b2*/ 	.short	0x0050
        /*00b4*/ 	.byte	0x00, 0xf0, 0x21, 0x00


	//----- nvinfo : EIATTR_KPARAM_INFO
	.align		4
.L_6931:
        /*00b8*/ 	.byte	0x04, 0x17
        /*00ba*/ 	.short	(.L_6933 - .L_6932)
.L_6932:
        /*00bc*/ 	.word	0x00000000
        /*00c0*/ 	.short	0x000a
        /*00c2*/ 	.short	0x0048
        /*00c4*/ 	.byte	0x00, 0xf0, 0x11, 0x00


	//----- nvinfo : EIATTR_KPARAM_INFO
	.align		4
.L_6933:
        /*00c8*/ 	.byte	0x04, 0x17
        /*00ca*/ 	.short	(.L_6935 - .L_6934)
.L_6934:
        /*00cc*/ 	.word	0x00000000
        /*00d0*/ 	.short	0x0009
        /*00d2*/ 	.short	0x0040
        /*00d4*/ 	.byte	0x00, 0xf0, 0x21, 0x00


	//----- nvinfo : EIATTR_KPARAM_INFO
	.align		4
.L_6935:
        /*00d8*/ 	.byte	0x04, 0x17
        /*00da*/ 	.short	(.L_6937 - .L_6936)
.L_6936:
        /*00dc*/ 	.word	0x00000000
        /*00e0*/ 	.short	0x0008
        /*00e2*/ 	.short	0x0038
        /*00e4*/ 	.byte	0x00, 0xf0, 0x21, 0x00


	//----- nvinfo : EIATTR_KPARAM_INFO
	.align		4
.L_6937:
        /*00e8*/ 	.byte	0x04, 0x17
        /*00ea*/ 	.short	(.L_6939 - .L_6938)
.L_6938:
        /*00ec*/ 	.word	0x00000000
        /*00f0*/ 	.short	0x0007
        /*00f2*/ 	.short	0x0034
        /*00f4*/ 	.byte	0x00, 0xf0, 0x11, 0x00


	//----- nvinfo : EIATTR_KPARAM_INFO
	.align		4
.L_6939:
        /*00f8*/ 	.byte	0x04, 0x17
        /*00fa*/ 	.short	(.L_6941 - .L_6940)
.L_6940:
        /*00fc*/ 	.word	0x00000000
        /*0100*/ 	.short	0x0006
        /*0102*/ 	.short	0x0030
        /*0104*/ 	.byte	0x00, 0xf0, 0x11, 0x00


	//----- nvinfo : EIATTR_KPARAM_INFO
	.align		4
.L_6941:
        /*0108*/ 	.byte	0x04, 0x17
        /*010a*/ 	.short	(.L_6943 - .L_6942)
.L_6942:
        /*010c*/ 	.word	0x00000000
        /*0110*/ 	.short	0x0005
        /*0112*/ 	.short	0x0028
        /*0114*/ 	.byte	0x00, 0xf0, 0x21, 0x00


	//----- nvinfo : EIATTR_KPARAM_INFO
	.align		4
.L_6943:
        /*0118*/ 	.byte	0x04, 0x17
        /*011a*/ 	.short	(.L_6945 - .L_6944)
.L_6944:
        /*011c*/ 	.word	0x00000000
        /*0120*/ 	.short	0x0004
        /*0122*/ 	.short	0x0020
        /*0124*/ 	.byte	0x00, 0xf0, 0x21, 0x00


	//----- nvinfo : EIATTR_KPARAM_INFO
	.align		4
.L_6945:
        /*0128*/ 	.byte	0x04, 0x17
        /*012a*/ 	.short	(.L_6947 - .L_6946)
.L_6946:
        /*012c*/ 	.word	0x00000000
        /*0130*/ 	.short	0x0003
        /*0132*/ 	.short	0x0018
        /*0134*/ 	.byte	0x00, 0xf0, 0x21, 0x00


	//----- nvinfo : EIATTR_KPARAM_INFO
	.align		4
.L_6947:
        /*0138*/ 	.byte	0x04, 0x17
        /*013a*/ 	.short	(.L_6949 - .L_6948)
.L_6948:
        /*013c*/ 	.word	0x00000000
        /*0140*/ 	.short	0x0002
        /*0142*/ 	.short	0x0010
        /*0144*/ 	.byte	0x00, 0xf0, 0x21, 0x00


	//----- nvinfo : EIATTR_KPARAM_INFO
	.align		4
.L_6949:
        /*0148*/ 	.byte	0x04, 0x17
        /*014a*/ 	.short	(.L_6951 - .L_6950)
.L_6950:
        /*014c*/ 	.word	0x00000000
        /*0150*/ 	.short	0x0001
        /*0152*/ 	.short	0x0008
        /*0154*/ 	.byte	0x00, 0xf0, 0x21, 0x00


	//----- nvinfo : EIATTR_KPARAM_INFO
	.align		4
.L_6951:
        /*0158*/ 	.byte	0x04, 0x17
        /*015a*/ 	.short	(.L_6953 - .L_6952)
.L_6952:
        /*015c*/ 	.word	0x00000000
        /*0160*/ 	.short	0x0000
        /*0162*/ 	.short	0x0000
        /*0164*/ 	.byte	0x00, 0xf0, 0x21, 0x00


	//----- nvinfo : EIATTR_SPARSE_MMA_MASK
	.align		4
.L_6953:
        /*0168*/ 	.byte	0x03, 0x50
        /*016a*/ 	.short	0x0000


	//----- nvinfo : EIATTR_MAXREG_COUNT
	.align		4
        /*016c*/ 	.byte	0x03, 0x1b
        /*016e*/ 	.short	0x00ff


	//----- nvinfo : EIATTR_NUM_BARRIERS
	.align		4
        /*0170*/ 	.byte	0x02, 0x4c
        /*0172*/ 	.byte	0x01
	.zero		1


	//----- nvinfo : EIATTR_EXTERNS
	.align		4
        /*0174*/ 	.byte	0x04, 0x0f
        /*0176*/ 	.short	(.L_6955 - .L_6954)


	//   ....[0]....
	.align		4
.L_6954:
        /*0178*/ 	.word	index@(__assertfail)


	//----- nvinfo : EIATTR_MERCURY_ISA_VERSION
	.align		4
.L_6955:
        /*017c*/ 	.byte	0x03, 0x5f
        /*017e*/ 	.short	0x0101


	//----- nvinfo : EIATTR_COOP_GROUP_MASK_REGIDS
	.align		4
        /*0180*/ 	.byte	0x04, 0x29
        /*0182*/ 	.short	(.L_6957 - .L_6956)


	//   ....[0]....
.L_6956:
        /*0184*/ 	.word	0xffffffff


	//   ....[1]....
        /*0188*/ 	.word	0xffffffff


	//   ....[2]....
        /*018c*/ 	.word	0xffffffff


	//   ....[3]....
        /*0190*/ 	.word	0xffffffff


	//   ....[4]....
        /*0194*/ 	.word	0xffffffff


	//   ....[5]....
        /*0198*/ 	.word	0xffffffff


	//   ....[6]....
        /*019c*/ 	.word	0xffffffff


	//   ....[7]....
        /*01a0*/ 	.word	0xffffffff


	//   ....[8]....
        /*01a4*/ 	.word	0xffffffff


	//   ....[9]....
        /*01a8*/ 	.word	0xffffffff


	//   ....[10]....
        /*01ac*/ 	.word	0xffffffff


	//   ....[11]....
        /*01b0*/ 	.word	0xffffffff


	//   ....[12]....
        /*01b4*/ 	.word	0xffffffff


	//   ....[13]....
        /*01b8*/ 	.word	0xffffffff


	//   ....[14]....
        /*01bc*/ 	.word	0xffffffff


	//   ....[15]....
        /*01c0*/ 	.word	0xffffffff


	//   ....[16]....
        /*01c4*/ 	.word	0x0500000f


	//   ....[17]....
        /*01c8*/ 	.word	0x0500000f


	//   ....[18]....
        /*01cc*/ 	.word	0x0500000f


	//   ....[19]....
        /*01d0*/ 	.word	0x0500000f


	//   ....[20]....
        /*01d4*/ 	.word	0x0500000f


	//----- nvinfo : EIATTR_COOP_GROUP_INSTR_OFFSETS
	.align		4
.L_6957:
        /*01d8*/ 	.byte	0x04, 0x28
        /*01da*/ 	.short	(.L_6959 - .L_6958)


	//   ....[0]....
.L_6958:
        /*01dc*/ 	.word	0x00000240


	//   ....[1]....
        /*01e0*/ 	.word	0x00000270


	//   ....[2]....
        /*01e4*/ 	.word	0x00000290


	//   ....[3]....
        /*01e8*/ 	.word	0x000002b0


	//   ....[4]....
        /*01ec*/ 	.word	0x000002d0


	//   ....[5]....
        /*01f0*/ 	.word	0x00000400


	//   ....[6]....
        /*01f4*/ 	.word	0x00000420


	//   ....[7]....
        /*01f8*/ 	.word	0x00000440


	//   ....[8]....
        /*01fc*/ 	.word	0x000012f0


	//   ....[9]....
        /*0200*/ 	.word	0x00001370


	//   ....[10]....
        /*0204*/ 	.word	0x000013b0


	//   ....[11]....
        /*0208*/ 	.word	0x00001400


	//   ....[12]....
        /*020c*/ 	.word	0x00001440


	//   ....[13]....
        /*0210*/ 	.word	0x00001490


	//   ....[14]....
        /*0214*/ 	.word	0x000014b0


	//   ....[15]....
        /*0218*/ 	.word	0x000014d0


	//   ....[16]....
        /*021c*/ 	.word	0x00002a80


	//   ....[17]....
        /*0220*/ 	.word	0x00002ae0


	//   ....[18]....
        /*0224*/ 	.word	0x00002b40


	//   ....[19]....
        /*0228*/ 	.word	0x00002ba0


	//   ....[20]....
        /*022c*/ 	.word	0x00002c00


	//----- nvinfo : EIATTR_SYSCALL_OFFSETS
	.align		4
.L_6959:
        /*0230*/ 	.byte	0x04, 0x46
        /*0232*/ 	.short	(.L_6961 - .L_6960)


	//   ....[0]....
.L_6960:
        /*0234*/ 	.word	0x00002a10


	//----- nvinfo : EIATTR_EXIT_INSTR_OFFSETS
	.align		4
.L_6961:
        /*0238*/ 	.byte	0x04, 0x1c
        /*023a*/ 	.short	(.L_6963 - .L_6962)


	//   ....[0]....
.L_6962:
        /*023c*/ 	.word	0x00000090


	//   ....[1]....
        /*0240*/ 	.word	0x000024c0


	//   ....[2]....
        /*0244*/ 	.word	0x00002580


	//   ....[3]....
        /*0248*/ 	.word	0x00002910


	//   ....[4]....
        /*024c*/ 	.word	0x00002a20


	//----- nvinfo : EIATTR_CRS_STACK_SIZE
	.align		4
.L_6963:
        /*0250*/ 	.byte	0x04, 0x1e
        /*0252*/ 	.short	(.L_6965 - .L_6964)
.L_6964:
        /*0254*/ 	.word	0x00000000


	//----- nvinfo : EIATTR_CBANK_PARAM_SIZE
	.align		4
.L_6965:
        /*0258*/ 	.byte	0x03, 0x19
        /*025a*/ 	.short	0x008c


	//----- nvinfo : EIATTR_PARAM_CBANK
	.align		4
        /*025c*/ 	.byte	0x04, 0x0a
        /*025e*/ 	.short	(.L_6967 - .L_6966)
	.align		4
.L_6966:
        /*0260*/ 	.word	index@(.nv.constant0._ZN4vllm25paged_attention_v2_kernelIthLi64ELi32ELi128ELNS_18Fp8KVCacheDataTypeE2ELb0ELi512EEEvPfS2_PT_PKS3_PKT0_S9_ifPKiSB_iPKfiiiSD_SD_iiiii)
        /*0264*/ 	.short	0x0210
        /*0266*/ 	.short	0x008c


	//----- nvinfo : EIATTR_SW_WAR
	.align		4
.L_6967:
        /*0268*/ 	.byte	0x04, 0x36
        /*026a*/ 	.short	(.L_6969 - .L_6968)
.L_6968:
        /*026c*/ 	.word	0x00000008
.L_6969:


//--------------------- .nv.info._ZN4vllm25paged_attention_v2_kernelIthLi32ELi32ELi128ELNS_18Fp8KVCacheDataTypeE2ELb0ELi512EEEvPfS2_PT_PKS3_PKT0_S9_ifPKiSB_iPKfiiiSD_SD_iiiii --------------------------
	.section	.nv.info._ZN4vllm25paged_attention_v2_kernelIthLi32ELi32ELi128ELNS_18Fp8KVCacheDataTypeE2ELb0ELi512EEEvPfS2_PT_PKS3_PKT0_S9_ifPKiSB_iPKfiiiSD_SD_iiiii,"",@"SHT_CUDA_INFO"
	.sectionflags	@""
	.align	4


	//----- nvinfo : EIATTR_CUDA_API_VERSION
	.align		4
        /*0000*/ 	.byte	0x04, 0x37
        /*0002*/ 	.short	(.L_6971 - .L_6970)
.L_6970:
        /*0004*/ 	.word	0x00000082


	//----- nvinfo : EIATTR_KPARAM_INFO
	.align		4
.L_6971:
        /*0008*/ 	.byte	0x04, 0x17
        /*000a*/ 	.short	(.L_6973 - .L_6972)
.L_6972:
        /*000c*/ 	.word	0x00000000
        /*0010*/ 	.short	0x0015
        /*0012*/ 	.short	0x0088
        /*0014*/ 	.byte	0x00, 0xf0, 0x11, 0x00


	//----- nvinfo : EIATTR_KPARAM_INFO
	.align		4
.L_6973:
        /*0018*/ 	.byte	0x04, 0x17
        /*001a*/ 	.short	(.L_6975 - .L_6974)
.L_6974:
        /*001c*/ 	.word	0x00000000
        /*0020*/ 	.short	0x0014
        /*0022*/ 	.short	0x0084
        /*0024*/ 	.byte	0x00, 0xf0, 0x11, 0x00


	//----- nvinfo : EIATTR_KPARAM_INFO
	.align		4
.L_6975:
        /*0028*/ 	.byte	0x04, 0x17
        /*002a*/ 	.short	(.L_6977 - .L_6976)
.L_6976:
        /*002c*/ 	.word	0x00000000
        /*0030*/ 	.short	0x0013
        /*0032*/ 	.short	0x0080
        /*0034*/ 	.byte	0x00, 0xf0, 0x11, 0x00


	//----- nvinfo : EIATTR_KPARAM_INFO
	.align		4
.L_6977:
        /*0038*/ 	.byte	0x04, 0x17
        /*003a*/ 	.short	(.L_6979 - .L_6978)
.L_6978:
        /*003c*/ 	.word	0x00000000
        /*0040*/ 	.short	0x0012
        /*0042*/ 	.short	0x007c
        /*0044*/ 	.byte	0x00, 0xf0, 0x11, 0x00


	//----- nvinfo : EIATTR_KPARAM_INFO
	.align		4
.L_6979:
        /*0048*/ 	.byte	0x04, 0x17
        /*004a*/ 	.short	(.L_6981 - .L_6980)
.L_6980:
        /*004c*/ 	.word	0x00000000
        /*0050*/ 	.short	0x0011
        /*0052*/ 	.short	0x0078
        /*0054*/ 	.byte	0x00, 0xf0, 0x11, 0x00


	//----- nvinfo : EIATTR_KPARAM_INFO
	.align		4
.L_6981:
        /*0058*/ 	.byte	0x04, 0x17
        /*005a*/ 	.short	(.L_6983 - .L_6982)
.L_6982:
        /*005c*/ 	.word	0x00000000
        /*0060*/ 	.short	0x0010
        /*0062*/ 	.short	0x0070
        /*0064*/ 	.byte	0x00, 0xf0, 0x21, 0x00


	//----- nvinfo : EIATTR_KPARAM_INFO
	.align		4
.L_6983:
        /*0068*/ 	.byte	0x04, 0x17
        /*006a*/ 	.short	(.L_6985 - .L_6984)
.L_6984:
        /*006c*/ 	.word	0x00000000
        /*0070*/ 	.short	0x000f
        /*0072*/ 	.short	0x0068
        /*0074*/ 	.byte	0x00, 0xf0, 0x21, 0x00


	//----- nvinfo : EIATTR_KPARAM_INFO
	.align		4
.L_6985:
        /*0078*/ 	.byte	0x04, 0x17
        /*007a*/ 	.short	(.L_6987 - .L_6986)
.L_6986:
        /*007c*/ 	.word	0x00000000
        /*0080*/ 	.short	0x000e
        /*0082*/ 	.short	0x0060
        /*0084*/ 	.byte	0x00, 0xf0, 0x11, 0x00


	//----- nvinfo : EIATTR_KPARAM_INFO
	.align		4
.L_6987:
        /*0088*/ 	.byte	0x04, 0x17
        /*008a*/ 	.short	(.L_6989 - .L_6988)
.L_6988:
        /*008c*/ 	.word	0x00000000
        /*0090*/ 	.short	0x000d
        /*0092*/ 	.short	0x005c
        /*0094*/ 	.byte	0x00, 0xf0, 0x11, 0x00


	//----- nvinfo : EIATTR_KPARAM_INFO
	.align		4
.L_6989:
        /*0098*/ 	.byte	0x04, 0x17
        /*009a*/ 	.short	(.L_6991 - .L_6990)
.L_6990:
        /*009c*/ 	.word	0x00000000
        /*00a0*/ 	.short	0x000c
        /*00a2*/ 	.short	0x0058
        /*00a4*/ 	.byte	0x00, 0xf0, 0x11, 0x00


	//----- nvinfo : EIATTR_KPARAM_INFO
	.align		4
.L_6991:
        /*00a8*/ 	.byte	0x04, 0x17
        /*00aa*/ 	.short	(.L_6993 - .L_6992)
.L_6992:
        /*00ac*/ 	.word	0x00000000
        /*00b0*/ 	.short	0x000b
        /*00b2*/ 	.short	0x0050
        /*00b4*/ 	.byte	0x00, 0xf0, 0x21, 0x00


	//----- nvinfo : EIATTR_KPARAM_INFO
	.align		4
.L_6993:
        /*00b8*/ 	.byte	0x04, 0x17
        /*00ba*/ 	.short	(.L_6995 - .L_6994)
.L_6994:
        /*00bc*/ 	.word	0x00000000
        /*00c0*/ 	.short	0x000a
        /*00c2*/ 	.short	0x0048
        /*00c4*/ 	.byte	0x00, 0xf0, 0x11, 0x00


	//----- nvinfo : EIATTR_KPARAM_INFO
	.align		4
.L_6995:
        /*00c8*/ 	.byte	0x04, 0x17
        /*00ca*/ 	.short	(.L_6997 - .L_6996)
.L_6996:
        /*00cc*/ 	.word	0x00000000
        /*00d0*/ 	.short	0x0009
        /*00d2*/ 	.short	0x0040
        /*00d4*/ 	.byte	0x00, 0xf0, 0x21, 0x00


	//----- nvinfo : EIATTR_KPARAM_INFO
	.align		4
.L_6997:
        /*00d8*/ 	.byte	0x04, 0x17
        /*00da*/ 	.short	(.L_6999 - .L_6998)
.L_6998:
        /*00dc*/ 	.word	0x00000000
        /*00e0*/ 	.short	0x0008
        /*00e2*/ 	.short	0x0038
        /*00e4*/ 	.byte	0x00, 0xf0, 0x21, 0x00


	//----- nvinfo : EIATTR_KPARAM_INFO
	.align		4
.L_6999:
        /*00e8*/ 	.byte	0x04, 0x17
        /*00ea*/ 	.short	(.L_7001 - .L_7000)
.L_7000:
        /*00ec*/ 	.word	0x00000000
        /*00f0*/ 	.short	0x0007
        /*00f2*/ 	.short	0x0034
        /*00f4*/ 	.byte	0x00, 0xf0, 0x11, 0x00


	//----- nvinfo : EIATTR_KPARAM_INFO
	.align		4
.L_7001:
        /*00f8*/ 	.byte	0x04, 0x17
        /*00fa*/ 	.short	(.L_7003 - .L_7002)
.L_7002:
        /*00fc*/ 	.word	0x00000000
        /*0100*/ 	.short	0x0006
        /*0102*/ 	.short	0x0030
        /*0104*/ 	.byte	0x00, 0xf0, 0x11, 0x00


	//----- nvinfo : EIATTR_KPARAM_INFO
	.align		4
.L_7003:
        /*0108*/ 	.byte	0x04, 0x17
        /*010a*/ 	.short	(.L_7005 - .L_7004)
.L_7004:
        /*010c*/ 	.word	0x00000000
        /*0110*/ 	.short	0x0005
        /*0112*/ 	.short	0x0028
        /*0114*/ 	.byte	0x00, 0xf0, 0x21, 0x00


	//----- nvinfo : EIATTR_KPARAM_INFO
	.align		4
.L_7005:
        /*0118*/ 	.byte	0x04, 0x17
        /*011a*/ 	.short	(.L_7007 - .L_7006)
.L_7006:
        /*011c*/ 	.word	0x00000000
        /*0120*/ 	.short	0x0004
        /*0122*/ 	.short	0x0020
        /*0124*/ 	.byte	0x00, 0xf0, 0x21, 0x00


	//----- nvinfo : EIATTR_KPARAM_INFO
	.align		4
.L_7007:
        /*0128*/ 	.byte	0x04, 0x17
        /*012a*/ 	.short	(.L_7009 - .L_7008)
.L_7008:
        /*012c*/ 	.word	0x00000000
        /*0130*/ 	.short	0x0003
        /*0132*/ 	.short	0x0018
        /*0134*/ 	.byte	0x00, 0xf0, 0x21, 0x00


	//----- nvinfo : EIATTR_KPARAM_INFO
	.align		4
.L_7009:
        /*0138*/ 	.byte	0x04, 0x17
        /*013a*/ 	.short	(.L_7011 - .L_7010)
.L_7010:
        /*013c*/ 	.word	0x00000000
        /*0140*/ 	.short	0x0002
        /*0142*/ 	.short	0x0010
        /*0144*/ 	.byte	0x00, 0xf0, 0x21, 0x00


	//----- nvinfo : EIATTR_KPARAM_INFO
	.align		4
.L_7011:
        /*0148*/ 	.byte	0x04, 0x17
        /*014a*/ 	.short	(.L_7013 - .L_7012)
.L_7012:
        /*014c*/ 	.word	0x00000000
        /*0150*/ 	.short	0x0001
        /*0152*/ 	.short	0x0008
        /*0154*/ 	.byte	0x00, 0xf0, 0x21, 0x00


	//----- nvinfo : EIATTR_KPARAM_INFO
	.align		4
.L_7013:
        /*0158*/ 	.byte	0x04, 0x17
        /*015a*/ 	.short	(.L_7015 - .L_7014)
.L_7014:
        /*015c*/ 	.word	0x00000000
        /*0160*/ 	.short	0x0000
        /*0162*/ 	.short	0x0000
        /*0164*/ 	.byte	0x00, 0xf0, 0x21, 0x00


	//----- nvinfo : EIATTR_SPARSE_MMA_MASK
	.align		4
.L_7015:
        /*0168*/ 	.byte	0x03, 0x50
        /*016a*/ 	.short	0x0000


	//----- nvinfo : EIATTR_MAXREG_COUNT
	.align		4
        /*016c*/ 	.byte	0x03, 0x1b
        /*016e*/ 	.short	0x00ff


	//----- nvinfo : EIATTR_NUM_BARRIERS
	.align		4
        /*0170*/ 	.byte	0x02, 0x4c
        /*0172*/ 	.byte	0x01
	.zero		1


	//----- nvinfo : EIATTR_EXTERNS
	.align		4
        /*0174*/ 	.byte	0x04, 0x0f
        /*0176*/ 	.short	(.L_7017 - .L_7016)


	//   ....[0]....
	.align		4
.L_7016:
        /*0178*/ 	.word	index@(__assertfail)


	//----- nvinfo : EIATTR_MERCURY_ISA_VERSION
	.align		4
.L_7017:
        /*017c*/ 	.byte	0x03, 0x5f
        /*017e*/ 	.short	0x0101


	//----- nvinfo : EIATTR_COOP_GROUP_MASK_REGIDS
	.align		4
        /*0180*/ 	.byte	0x04, 0x29
        /*0182*/ 	.short	(.L_7019 - .L_7018)


	//   ....[0]....
.L_7018:
        /*0184*/ 	.word	0xffffffff


	//   ....[1]....
        /*0188*/ 	.word	0xffffffff


	//   ....[2]....
        /*018c*/ 	.word	0xffffffff


	//   ....[3]....
        /*0190*/ 	.word	0xffffffff


	//   ....[4]....
        /*0194*/ 	.word	0xffffffff


	//   ....[5]....
        /*0198*/ 	.word	0xffffffff


	//   ....[6]....
        /*019c*/ 	.word	0xffffffff


	//   ....[7]....
        /*01a0*/ 	.word	0xffffffff


	//   ....[8]....
        /*01a4*/ 	.word	0xffffffff


	//   ....[9]....
        /*01a8*/ 	.word	0xffffffff


	//   ....[10]....
        /*01ac*/ 	.word	0xffffffff


	//   ....[11]....
        /*01b0*/ 	.word	0xffffffff


	//   ....[12]....
        /*01b4*/ 	.word	0xffffffff


	//   ....[13]....
        /*01b8*/ 	.word	0xffffffff


	//   ....[14]....
        /*01bc*/ 	.word	0xffffffff


	//   ....[15]....
        /*01c0*/ 	.word	0xffffffff


	//   ....[16]....
        /*01c4*/ 	.word	0x0500000f


	//   ....[17]....
        /*01c8*/ 	.word	0x0500000f


	//   ....[18]....
        /*01cc*/ 	.word	0x0500000f


	//   ....[19]....
        /*01d0*/ 	.word	0x0500000f


	//   ....[20]....
        /*01d4*/ 	.word	0x0500000f


	//----- nvinfo : EIATTR_COOP_GROUP_INSTR_OFFSETS
	.align		4
.L_7019:
        /*01d8*/ 	.byte	0x04, 0x28
        /*01da*/ 	.short	(.L_7021 - .L_7020)


	//   ....[0]....
.L_7020:
        /*01dc*/ 	.word	0x00000240


	//   ....[1]....
        /*01e0*/ 	.word	0x00000270


	//   ....[2]....
        /*01e4*/ 	.word	0x00000290


	//   ....[3]....
        /*01e8*/ 	.word	0x000002b0


	//   ....[4]....
        /*01ec*/ 	.word	0x000002d0


	//   ....[5]....
        /*01f0*/ 	.word	0x00000400


	//   ....[6]....
        /*01f4*/ 	.word	0x00000420


	//   ....[7]....
        /*01f8*/ 	.word	0x00000440


	//   ....[8]....
        /*01fc*/ 	.word	0x000012f0


	//   ....[9]....
        /*0200*/ 	.word	0x00001370


	//   ....[10]....
        /*0204*/ 	.word	0x000013b0


	//   ....[11]....
        /*0208*/ 	.word	0x00001400


	//   ....[12]....
        /*020c*/ 	.word	0x00001440


	//   ....[13]....
        /*0210*/ 	.word	0x00001490


	//   ....[14]....
        /*0214*/ 	.word	0x000014b0


	//   ....[15]....
        /*0218*/ 	.word	0x000014d0


	//   ....[16]....
        /*021c*/ 	.word	0x000026e0


	//   ....[17]....
        /*0220*/ 	.word	0x00002740


	//   ....[18]....
        /*0224*/ 	.word	0x000027a0


	//   ....[19]....
        /*0228*/ 	.word	0x00002800


	//   ....[20]....
        /*022c*/ 	.word	0x00002860


	//----- nvinfo : EIATTR_SYSCALL_OFFSETS
	.align		4
.L_7021:
        /*0230*/ 	.byte	0x04, 0x46
        /*0232*/ 	.short	(.L_7023 - .L_7022)


	//   ....[0]....
.L_7022:
        /*0234*/ 	.word	0x00002670


	//----- nvinfo : EIATTR_EXIT_INSTR_OFFSETS
	.align		4
.L_7023:
        /*0238*/ 	.byte	0x04, 0x1c
        /*023a*/ 	.short	(.L_7025 - .L_7024)


	//   ....[0]....
.L_7024:
        /*023c*/ 	.word	0x00000090


	//   ....[1]....
        /*0240*/ 	.word	0x000022e0


	//   ....[2]....
        /*0244*/ 	.word	0x000023a0


	//   ....[3]....
        /*0248*/ 	.word	0x00002570


	//   ....[4]....
        /*024c*/ 	.word	0x00002680


	//----- nvinfo : EIATTR_CRS_STACK_SIZE
	.align		4
.L_7025:
        /*0250*/ 	.byte	0x04, 0x1e
        /*0252*/ 	.short	(.L_7027 - .L_7026)
.L_7026:
        /*0254*/ 	.word	0x00000000


	//----- nvinfo : EIATTR_CBANK_PARAM_SIZE
	.align		4
.L_7027:
        /*0258*/ 	.byte	0x03, 0x19
        /*025a*/ 	.short	0x008c


	//----- nvinfo : EIATTR_PARAM_CBANK
	.align		4
        /*025c*/ 	.byte	0x04, 0x0a
        /*025e*/ 	.short	(.L_7029 - .L_7028)
	.align		4
.L_7028:
        /*0260*/ 	.word	index@(.nv.constant0._ZN4vllm25paged_attention_v2_kernelIthLi32ELi32ELi128ELNS_18Fp8KVCacheDataTypeE2ELb0ELi512EEEvPfS2_PT_PKS3_PKT0_S9_ifPKiSB_iPKfiiiSD_SD_iiiii)
        /*0264*/ 	.short	0x0210
        /*0266*/ 	.short	0x008c


	//----- nvinfo : EIATTR_SW_WAR
	.align		4
.L_7029:
        /*0268*/ 	.byte	0x04, 0x36
        /*026a*/ 	.short	(.L_7031 - .L_7030)
.L_7030:
        /*026c*/ 	.word	0x00000008
.L_7031:


//--------------------- .nv.info._ZN4vllm25paged_attention_v2_kernelIthLi256ELi32ELi128ELNS_18Fp8KVCacheDataTypeE2ELb1ELi512EEEvPfS2_PT_PKS3_PKT0_S9_ifPKiSB_iPKfiiiSD_SD_iiiii --------------------------
	.section	.nv.info._ZN4vllm25paged_attention_v2_kernelIthLi256ELi32ELi128ELNS_18Fp8KVCacheDataTypeE2ELb1ELi512EEEvPfS2_PT_PKS3_PKT0_S9_ifPKiSB_iPKfiiiSD_SD_iiiii,"",@"SHT_CUDA_INFO"
	.sectionflags	@""
	.align	4


	//----- nvinfo : EIATTR_CUDA_API_VERSION
	.align		4
        /*0000*/ 	.byte	0x04, 0x37
        /*0002*/ 	.short	(.L_7033 - .L_7032)
.L_7032:
        /*0004*/ 	.word	0x00000082


	//----- nvinfo : EIATTR_KPARAM_INFO
	.align		4
.L_7033:
        /*0008*/ 	.byte	0x04, 0x17
        /*000a*/ 	.short	(.L_7035 - .L_7034)
.L_7034:
        /*000c*/ 	.word	0x00000000
        /*0010*/ 	.short	0x0015
        /*0012*/ 	.short	0x0088
        /*0014*/ 	.byte	0x00, 0xf0, 0x11, 0x00


	//----- nvinfo : EIATTR_KPARAM_INFO
	.align		4
.L_7035:
        /*0018*/ 	.byte	0x04, 0x17
        /*001a*/ 	.short	(.L_7037 - .L_7036)
.L_7036:
        /*001c*/ 	.word	0x00000000
        /*0020*/ 	.short	0x0014
        /*0022*/ 	.short	0x0084
        /*0024*/ 	.byte	0x00, 0xf0, 0x11, 0x00


	//----- nvinfo : EIATTR_KPARAM_INFO
	.align		4
.L_7037:
        /*0028*/ 	.byte	0x04, 0x17
        /*002a*/ 	.short	(.L_7039 - .L_7038)
.L_7038:
        /*002c*/ 	.word	0x00000000
        /*0030*/ 	.short	0x0013
        /*0032*/ 	.short	0x0080
        /*0034*/ 	.byte	0x00, 0xf0, 0x11, 0x00


	//----- nvinfo : EIATTR_KPARAM_INFO
	.align		4
.L_7039:
        /*0038*/ 	.byte	0x04, 0x17
        /*003a*/ 	.short	(.L_7041 - .L_7040)
.L_7040:
        /*003c*/ 	.word	0x00000000
        /*0040*/ 	.short	0x0012
        /*0042*/ 	.short	0x007c
        /*0044*/ 	.byte	0x00, 0xf0, 0x11, 0x00


	//----- nvinfo : EIATTR_KPARAM_INFO
	.align		4
.L_7041:
        /*0048*/ 	.byte	0x04, 0x17
        /*004a*/ 	.short	(.L_7043 - .L_7042)
.L_7042:
        /*004c*/ 	.word	0x00000000
        /*0050*/ 	.short	0x0011
        /*0052*/ 	.short	0x0078
        /*0054*/ 	.byte	0x00, 0xf0, 0x11, 0x00


	//----- nvinfo : EIATTR_KPARAM_INFO
	.align		4
.L_7043:
        /*0058*/ 	.byte	0x04, 0x17
        /*005a*/ 	.short	(.L_7045 - .L_7044)
.L_7044:
        /*005c*/ 	.word	0x00000000
        /*0060*/ 	.short	0x0010
        /*0062*/ 	.short	0x0070
        /*0064*/ 	.byte	0x00, 0xf0, 0x21, 0x00


	//----- nvinfo : EIATTR_KPARAM_INFO
	.align		4
.L_7045:
        /*0068*/ 	.byte	0x04, 0x17
        /*006a*/ 	.short	(.L_7047 - .L_7046)
.L_7046:
        /*006c*/ 	.word	0x00000000
        /*0070*/ 	.short	0x000f
        /*0072*/ 	.short	0x0068
        /*0074*/ 	.byte	0x00, 0xf0, 0x21, 0x00


	//----- nvinfo : EIATTR_KPARAM_INFO
	.align		4
.L_7047:
        /*0078*/ 	.byte	0x04, 0x17
        /*007a*/ 	.short	(.L_7049 - .L_7048)
.L_7048:
        /*007c*/ 	.word	0x00000000
        /*0080*/ 	.short	0x000e
        /*0082*/ 	.short	0x0060
        /*0084*/ 	.byte	0x00, 0xf0, 0x11, 0x00


	//----- nvinfo : EIATTR_KPARAM_INFO
	.align		4
.L_7049:
        /*0088*/ 	.byte	0x04, 0x17
        /*008a*/ 	.short	(.L_7051 - .L_7050)
.L_7050:
        /*008c*/ 	.word	0x00000000
        /*0090*/ 	.short	0x000d
        /*0092*/ 	.short	0x005c
        /*0094*/ 	.byte	0x00, 0xf0, 0x11, 0x00


	//----- nvinfo : EIATTR_KPARAM_INFO
	.align		4
.L_7051:
        /*0098*/ 	.byte	0x04, 0x17
        /*009a*/ 	.short	(.L_7053 - .L_7052)
.L_7052:
        /*009c*/ 	.word	0x00000000
        /*00a0*/ 	.short	0x000c
        /*00a2*/ 	.short	0x0058
        /*00a4*/ 	.byte	0x00, 0xf0, 0x11, 0x00


	//----- nvinfo : EIATTR_KPARAM_INFO
	.align		4
.L_7053:
        /*00a8*/ 	.byte	0x04, 0x17
        /*00aa*/ 	.short	(.L_7055 - .L_7054)
.L_7054:
        /*00ac*/ 	.word	0x00000000
        /*00b0*/ 	.short	0x000b
        /*00b2*/ 	.short	0x0050
        /*00b4*/ 	.byte	0x00, 0xf0, 0x21, 0x00


	//----- nvinfo : EIATTR_KPARAM_INFO
	.align		4
.L_7055:
        /*00b8*/ 	.byte	0x04, 0x17
        /*00ba*/ 	.short	(.L_7057 - .L_7056)
.L_7056:
        /*00bc*/ 	.word	0x00000000
        /*00c0*/ 	.short	0x000a
        /*00c2*/ 	.short	0x0048
        /*00c4*/ 	.byte	0x00, 0xf0, 0x11, 0x00


	//----- nvinfo : EIATTR_KPARAM_INFO
	.align		4
.L_7057:
        /*00c8*/ 	.byte	0x04, 0x17
        /*00ca*/ 	.short	(.L_7059 - .L_7058)
.L_7058:
        /*00cc*/ 	.word	0x00000000
        /*00d0*/ 	.short	0x0009
        /*00d2*/ 	.short	0x0040
        /*00d4*/ 	.byte	0x00, 0xf0, 0x21, 0x00


	//----- nvinfo : EIATTR_KPARAM_INFO
	.align		4
.L_7059:
        /*00d8*/ 	.byte	0x04, 0x17
        /*00da*/ 	.short	(.L_7061 - .L_7060)
.L_7060:
        /*00dc*/ 	.word	0x00000000
        /*00e0*/ 	.short	0x0008
        /*00e2*/ 	.short	0x0038
        /*00e4*/ 	.byte	0x00, 0xf0, 0x21, 0x00


	//----- nvinfo : EIATTR_KPARAM_INFO
	.align		4
.L_7061:
        /*00e8*/ 	.byte	0x04, 0x17
        /*00ea*/ 	.short	(.L_7063 - .L_7062)
.L_7062:
        /*00ec*/ 	.word	0x00000000
        /*00f0*/ 	.short	0x0007
        /*00f2*/ 	.short	0x0034
        /*00f4*/ 	.byte	0x00, 0xf0, 0x11, 0x00


	//----- nvinfo : EIATTR_KPARAM_INFO
	.align		4
.L_7063:
        /*00f8*/ 	.byte	0x04, 0x17
        /*00fa*/ 	.short	(.L_7065 - .L_7064)
.L_7064:
        /*00fc*/ 	.word	0x00000000
        /*0100*/ 	.short	0x0006
        /*0102*/ 	.short	0x0030
        /*0104*/ 	.byte	0x00, 0xf0, 0x11, 0x00


	//----- nvinfo : EIATTR_KPARAM_INFO
	.align		4
.L_7065:
        /*0108*/ 	.byte	0x04, 0x17
        /*010a*/ 	.short	(.L_7067 - .L_7066)
.L_7066:
        /*010c*/ 	.word	0x00000000
        /*0110*/ 	.short	0x0005
        /*0112*/ 	.short	0x0028
        /*0114*/ 	.byte	0x00, 0xf0, 0x21, 0x00


	//----- nvinfo : EIATTR_KPARAM_INFO
	.align		4
.L_7067:
        /*0118*/ 	.byte	0x04, 0x17
        /*011a*/ 	.short	(.L_7069 - .L_7068)
.L_7068:
        /*011c*/ 	.word	0x00000000
        /*0120*/ 	.short	0x0004
        /*0122*/ 	.short	0x0020
        /*0124*/ 	.byte	0x00, 0xf0, 0x21, 0x00


	//----- nvinfo : EIATTR_KPARAM_INFO
	.align		4
.L_7069:
        /*0128*/ 	.byte	0x04, 0x17
        /*012a*/ 	.short	(.L_7071 - .L_7070)
.L_7070:
        /*012c*/ 	.word	0x00000000
        /*0130*/ 	.short	0x0003
        /*0132*/ 	.short	0x0018
        /*0134*/ 	.byte	0x00, 0xf0, 0x21, 0x00


	//----- nvinfo : EIATTR_KPARAM_INFO
	.align		4
.L_7071:
        /*0138*/ 	.byte	0x04, 0x17
        /*013a*/ 	.short	(.L_7073 - .L_7072)
.L_7072:
        /*013c*/ 	.word	0x00000000
        /*0140*/ 	.short	0x0002
        /*0142*/ 	.short	0x0010
        /*0144*/ 	.byte	0x00, 0xf0, 0x21, 0x00


	//----- nvinfo : EIATTR_KPARAM_INFO
	.align		4
.L_7073:
        /*0148*/ 	.byte	0x04, 0x17
        /*014a*/ 	.short	(.L_7075 - .L_7074)
.L_7074:
        /*014c*/ 	.word	0x00000000
        /*0150*/ 	.short	0x0001
        /*0152*/ 	.short	0x0008
        /*0154*/ 	.byte	0x00, 0xf0, 0x21, 0x00


	//----- nvinfo : EIATTR_KPARAM_INFO
	.align		4
.L_7075:
        /*0158*/ 	.byte	0x04, 0x17
        /*015a*/ 	.short	(.L_7077 - .L_7076)
.L_7076:
        /*015c*/ 	.word	0x00000000
        /*0160*/ 	.short	0x0000
        /*0162*/ 	.short	0x0000
        /*0164*/ 	.byte	0x00, 0xf0, 0x21, 0x00


	//----- nvinfo : EIATTR_SPARSE_MMA_MASK
	.align		4
.L_7077:
        /*0168*/ 	.byte	0x03, 0x50
        /*016a*/ 	.short	0x0000


	//----- nvinfo : EIATTR_MAXREG_COUNT
	.align		4
        /*016c*/ 	.byte	0x03, 0x1b
        /*016e*/ 	.short	0x00ff


	//----- nvinfo : EIATTR_NUM_BARRIERS
	.align		4
        /*0170*/ 	.byte	0x02, 0x4c
        /*0172*/ 	.byte	0x01
	.zero		1


	//----- nvinfo : EIATTR_EXTERNS
	.align		4
        /*0174*/ 	.byte	0x04, 0x0f
        /*0176*/ 	.short	(.L_7079 - .L_7078)


	//   ....[0]....
	.align		4
.L_7078:
        /*0178*/ 	.word	index@(__assertfail)


	//----- nvinfo : EIATTR_MERCURY_ISA_VERSION
	.align		4
.L_7079:
        /*017c*/ 	.byte	0x03, 0x5f
        /*017e*/ 	.short	0x0101


	//----- nvinfo : EIATTR_COOP_GROUP_MASK_REGIDS
	.align		4
        /*0180*/ 	.byte	0x04, 0x29
        /*0182*/ 	.short	(.L_7081 - .L_7080)


	//   ....[0]....
.L_7080:
        /*0184*/ 	.word	0xffffffff


	//   ....[1]....
        /*0188*/ 	.word	0xffffffff


	//   ....[2]....
        /*018c*/ 	.word	0xffffffff


	//   ....[3]....
        /*0190*/ 	.word	0xffffffff


	//   ....[4]....
        /*0194*/ 	.word	0xffffffff


	//   ....[5]....
        /*0198*/ 	.word	0xffffffff


	//   ....[6]....
        /*019c*/ 	.word	0xffffffff


	//   ....[7]....
        /*01a0*/ 	.word	0xffffffff


	//   ....[8]....
        /*01a4*/ 	.word	0xffffffff


	//   ....[9]....
        /*01a8*/ 	.word	0xffffffff


	//   ....[10]....
        /*01ac*/ 	.word	0xffffffff


	//   ....[11]....
        /*01b0*/ 	.word	0xffffffff


	//   ....[12]....
        /*01b4*/ 	.word	0xffffffff


	//   ....[13]....
        /*01b8*/ 	.word	0xffffffff


	//   ....[14]....
        /*01bc*/ 	.word	0xffffffff


	//   ....[15]....
        /*01c0*/ 	.word	0xffffffff


	//   ....[16]....
        /*01c4*/ 	.word	0xffffffff


	//   ....[17]....
        /*01c8*/ 	.word	0xffffffff


	//   ....[18]....
        /*01cc*/ 	.word	0xffffffff


	//   ....[19]....
        /*01d0*/ 	.word	0xffffffff


	//   ....[20]....
        /*01d4*/ 	.word	0xffffffff


	//   ....[21]....
        /*01d8*/ 	.word	0xffffffff


	//   ....[22]....
        /*01dc*/ 	.word	0xffffffff


	//   ....[23]....
        /*01e0*/ 	.word	0xffffffff


	//   ....[24]....
        /*01e4*/ 	.word	0xffffffff


	//   ....[25]....
        /*01e8*/ 	.word	0xffffffff


	//   ....[26]....
        /*01ec*/ 	.word	0xffffffff


	//   ....[27]....
        /*01f0*/ 	.word	0xffffffff


	//   ....[28]....
        /*01f4*/ 	.word	0xffffffff


	//   ....[29]....
        /*01f8*/ 	.word	0xffffffff


	//   ....[30]....
        /*01fc*/ 	.word	0xffffffff


	//   ....[31]....
        /*0200*/ 	.word	0xffffffff


	//   ....[32]....
        /*0204*/ 	.word	0xffffffff


	//   ....[33]....
        /*0208*/ 	.word	0xffffffff


	//   ....[34]....
        /*020c*/ 	.word	0xffffffff


	//   ....[35]....
        /*0210*/ 	.word	0xffffffff


	//   ....[36]....
        /*0214*/ 	.word	0xffffffff


	//   ....[37]....
        /*0218*/ 	.word	0xffffffff


	//   ....[38]....
        /*021c*/ 	.word	0xffffffff


	//   ....[39]....
        /*0220*/ 	.word	0xffffffff


	//   ....[40]....
        /*0224*/ 	.word	0xffffffff


	//   ....[41]....
        /*0228*/ 	.word	0xffffffff


	//   ....[42]....
        /*022c*/ 	.word	0xffffffff


	//   ....[43]....
        /*0230*/ 	.word	0xffffffff


	//   ....[44]....
        /*0234*/ 	.word	0xffffffff


	//   ....[45]....
        /*0238*/ 	.word	0xffffffff


	//   ....[46]....
        /*023c*/ 	.word	0xffffffff


	//   ....[47]....
        /*0240*/ 	.word	0xffffffff


	//   ....[48]....
        /*0244*/ 	.word	0x0500000f


	//   ....[49]....
        /*0248*/ 	.word	0x0500000f


	//   ....[50]....
        /*024c*/ 	.word	0x0500000f


	//   ....[51]....
        /*0250*/ 	.word	0x0500000f


	//   ....[52]....
        /*0254*/ 	.word	0x0500000f


	//   ....[53]....
        /*0258*/ 	.word	0x0500000f


	//   ....[54]....
        /*025c*/ 	.word	0x0500000f


	//   ....[55]....
        /*0260*/ 	.word	0x0500000f


	//   ....[56]....
        /*0264*/ 	.word	0x0500000f


	//   ....[57]....
        /*0268*/ 	.word	0x0500000f


	//   ....[58]....
        /*026c*/ 	.word	0x0500000f


	//   ....[59]....
        /*0270*/ 	.word	0x0500000f


	//   ....[60]....
        /*0274*/ 	.word	0x0500000f


	//   ....[61]....
        /*0278*/ 	.word	0x0500000f


	//   ....[62]....
        /*027c*/ 	.word	0x0500000f


	//   ....[63]....
        /*0280*/ 	.word	0x0500000f


	//   ....[64]....
        /*0284*/ 	.word	0x0500000f


	//   ....[65]....
        /*0288*/ 	.word	0x0500000f


	//   ....[66]....
        /*028c*/ 	.word	0x0500000f


	//   ....[67]....
        /*0290*/ 	.word	0x0500000f


	//   ....[68]....
        /*0294*/ 	.word	0x0500000f


	//   ....[69]....
        /*0298*/ 	.word	0x0500000f


	//   ....[70]....
        /*029c*/ 	.word	0x0500000f


	//   ....[71]....
        /*02a0*/ 	.word	0x0500000f


	//   ....[72]....
        /*02a4*/ 	.word	0x0500000f


	//   ....[73]....
        /*02a8*/ 	.word	0x0500000f


	//   ....[74]....
        /*02ac*/ 	.word	0x0500000f


	//   ....[75]....
        /*02b0*/ 	.word	0x0500000f


	//   ....[76]....
        /*02b4*/ 	.word	0x0500000f


	//   ....[77]....
        /*02b8*/ 	.word	0x0500000f


	//   ....[78]....
        /*02bc*/ 	.word	0x0500000f


	//   ....[79]....
        /*02c0*/ 	.word	0x0500000f


	//   ....[80]....
        /*02c4*/ 	.word	0x0500000f


	//   ....[81]....
        /*02c8*/ 	.word	0x0500000f


	//   ....[82]....
        /*02cc*/ 	.word	0x0500000f


	//   ....[83]....
        /*02d0*/ 	.word	0x0500000f


	//   ....[84]....
        /*02d4*/ 	.word	0x0500000f


	//   ....[85]....
        /*02d8*/ 	.word	0x0500000f


	//   ....[86]....
        /*02dc*/ 	.word	0x0500000f


	//   ....[87]....
        /*02e0*/ 	.word	0x0500000f


	//   ....[88]....
        /*02e4*/ 	.word	0x0500000f


	//   ....[89]....
        /*02e8*/ 	.word	0x0500000f


	//   ....[90]....
        /*02ec*/ 	.word	0x0500000f


	//   ....[91]....
        /*02f0*/ 	.word	0x0500000f


	//   ....[92]....
        /*02f4*/ 	.word	0x0500000f


	//   ....[93]....
        /*02f8*/ 	.word	0x0500000f


	//   ....[94]....
        /*02fc*/ 	.word	0x0500000f


	//   ....[95]....
        /*0300*/ 	.word	0x0500000f


	//   ....[96]....
        /*0304*/ 	.word	0x0500000f


	//   ....[97]....
        /*0308*/ 	.word	0x0500000f


	//   ....[98]....
        /*030c*/ 	.word	0x0500000f


	//   ....[99]....
        /*0310*/ 	.word	0x0500000f


	//   ....[100]....
        /*0314*/ 	.word	0x0500000f


	//   ....[101]....
        /*0318*/ 	.word	0x0500000f


	//   ....[102]....
        /*031c*/ 	.word	0x0500000f


	//   ....[103]....
        /*0320*/ 	.word	0x0500000f


	//   ....[104]....
        /*0324*/ 	.word	0x0500000f


	//   ....[105]....
        /*0328*/ 	.word	0x0500000f


	//   ....[106]....
        /*032c*/ 	.word	0x0500000f


	//   ....[107]....
        /*0330*/ 	.word	0x0500000f


	//   ....[108]....
        /*0334*/ 	.word	0x0500000f


	//   ....[109]....
        /*0338*/ 	.word	0x0500000f


	//   ....[110]....
        /*033c*/ 	.word	0x0500000f


	//   ....[111]....
        /*0340*/ 	.word	0x0500000f


	//   ....[112]....
        /*0344*/ 	.word	0x0500000f


	//   ....[113]....
        /*0348*/ 	.word	0x0500000f


	//   ....[114]....
        /*034c*/ 	.word	0x0500000f


	//   ....[115]....
        /*0350*/ 	.word	0x0500000f


	//   ....[116]....
        /*0354*/ 	.word	0x0500000f


	//----- nvinfo : EIATTR_COOP_GROUP_INSTR_OFFSETS
	.align		4
.L_7081:
        /*0358*/ 	.byte	0x04, 0x28
        /*035a*/ 	.short	(.L_7083 - .L_7082)


	//   ....[0]....
.L_7082:
        /*035c*/ 	.word	0x00000c20


	//   ....[1]....
        /*0360*/ 	.word	0x00000c50


	//   ....[2]....
        /*0364*/ 	.word	0x00000c70


	//   ....[3]....
        /*0368*/ 	.word	0x00000c90


	//   ....[4]....
        /*036c*/ 	.word	0x00000cb0


	//   ....[5]....
        /*0370*/ 	.word	0x00000dd0


	//   ....[6]....
        /*0374*/ 	.word	0x00000e00


	//   ....[7]....
        /*0378*/ 	.word	0x00000e20


	//   ....[8]....
        /*037c*/ 	.word	0x00001ce0


	//   ....[9]....
        /*0380*/ 	.word	0x00001d60


	//   ....[10]....
        /*0384*/ 	.word	0x00001da0


	//   ....[11]....
        /*0388*/ 	.word	0x00001df0


	//   ....[12]....
        /*038c*/ 	.word	0x00001e30


	//   ....[13]....
        /*0390*/ 	.word	0x00001e80


	//   ....[14]....
        /*0394*/ 	.word	0x00001ea0


	//   ....[15]....
        /*0398*/ 	.word	0x00001ec0


	//   ....[16]....
        /*039c*/ 	.word	0x00002e40


	//   ....[17]....
        /*03a0*/ 	.word	0x00002e80


	//   ....[18]....
        /*03a4*/ 	.word	0x00002ec0


	//   ....[19]....
        /*03a8*/ 	.word	0x00002f00


	//   ....[20]....
        /*03ac*/ 	.word	0x00002f40


	//   ....[21]....
        /*03b0*/ 	.word	0x00002f80


	//   ....[22]....
        /*03b4*/ 	.word	0x00002fd0


	//   ....[23]....
        /*03b8*/ 	.word	0x00003020


	//   ....[24]....
        /*03bc*/ 	.word	0x00003070


	//   ....[25]....
        /*03c0*/ 	.word	0x000030b0


	//   ....[26]....
        /*03c4*/ 	.word	0x000030f0


	//   ....[27]....
        /*03c8*/ 	.word	0x00003130


	//   ....[28]....
        /*03cc*/ 	.word	0x00003170


	//   ....[29]....
        /*03d0*/ 	.word	0x000031a0


	//   ....[30]....
        /*03d4*/ 	.word	0x000031e0


	//   ....[31]....
        /*03d8*/ 	.word	0x00003230


	//   ....[32]....
        /*03dc*/ 	.word	0x00003260


	//   ....[33]....
        /*03e0*/ 	.word	0x00003290


	//   ....[34]....
        /*03e4*/ 	.word	0x000032d0


	//   ....[35]....
        /*03e8*/ 	.word	0x00003310


	//   ....[36]....
        /*03ec*/ 	.word	0x00003350


	//   ....[37]....
        /*03f0*/ 	.word	0x00003390


	//   ....[38]....
        /*03f4*/ 	.word	0x000033d0


	//   ....[39]....
        /*03f8*/ 	.word	0x000033f0


	//   ....[40]....
        /*03fc*/ 	.word	0x00003410


	//   ....[41]....
        /*0400*/ 	.word	0x00003430


	//   ....[42]....
        /*0404*/ 	.word	0x00003450


	//   ....[43]....
        /*0408*/ 	.word	0x00003470


	//   ....[44]....
        /*040c*/ 	.word	0x00003480


	//   ....[45]....
        /*0410*/ 	.word	0x000034a0


	//   ....[46]....
        /*0414*/ 	.word	0x000034c0


	//   ....[47]....
        /*0418*/ 	.word	0x000034e0


	//   ....[48]....
        /*041c*/ 	.word	0x00005700


	//   ....[49]....
        /*0420*/ 	.word	0x00005760


	//   ....[50]....
        /*0424*/ 	.word	0x000057c0


	//   ....[51]....
        /*0428*/ 	.word	0x00005820


	//   ....[52]....
        /*042c*/ 	.word	0x00005880


	//   ....[53]....
        /*0430*/ 	.word	0x00005900


	//   ....[54]....
        /*0434*/ 	.word	0x00005960


	//   ....[55]....
        /*0438*/ 	.word	0x000059c0


	//   ....[56]....
        /*043c*/ 	.word	0x00005a40


	//   ....[57]....
        /*0440*/ 	.word	0x00005aa0


	//   ....[58]....
        /*0444*/ 	.word	0x00005b20


	//   ....[59]....
        /*0448*/ 	.word	0x00005b80


	//   ....[60]....
        /*044c*/ 	.word	0x00005c00


	//   ....[61]....
        /*0450*/ 	.word	0x00005c60


	//   ....[62]....
        /*0454*/ 	.word	0x00005ce0


	//   ....[63]....
        /*0458*/ 	.word	0x00005d40


	//   ....[64]....
        /*045c*/ 	.word	0x00005dc0


	//   ....[65]....
        /*0460*/ 	.word	0x00005e20


	//   ....[66]....
        /*0464*/ 	.word	0x00005ea0


	//   ....[67]....
        /*0468*/ 	.word	0x00005f00


	//   ....[68]....
        /*046c*/ 	.word	0x00005f80


	//   ....[69]....
        /*0470*/ 	.word	0x00005fe0


	//   ....[70]....
        /*0474*/ 	.word	0x00006060


	//   ....[71]....
        /*0478*/ 	.word	0x000060c0


	//   ....[72]....
        /*047c*/ 	.word	0x00006140


	//   ....[73]....
        /*0480*/ 	.word	0x000061a0


	//   ....[74]....
        /*0484*/ 	.word	0x00006220


	//   ....[75]....
        /*0488*/ 	.word	0x00006280


	//   ....[76]....
        /*048c*/ 	.word	0x00006300


	//   ....[77]....
        /*0490*/ 	.word	0x00006360


	//   ....[78]....
        /*0494*/ 	.word	0x000063e0


	//   ....[79]....
        /*0498*/ 	.word	0x00006440


	//   ....[80]....
        /*049c*/ 	.word	0x000064c0


	//   ....[81]....
        /*04a0*/ 	.word	0x00006520


	//   ....[82]....
        /*04a4*/ 	.word	0x000065a0


	//   ....[83]....
        /*04a8*/ 	.word	0x00006600


	//   ....[84]....
        /*04ac*/ 	.word	0x00006680


	//   ....[85]....
        /*04b0*/ 	.word	0x000066e0


	//   ....[86]....
        /*04b4*/ 	.word	0x00006760


	//   ....[87]....
        /*04b8*/ 	.word	0x000067c0


	//   ....[88]....
        /*04bc*/ 	.word	0x00006840


	//   ....[89]....
        /*04c0*/ 	.word	0x000068a0


	//   ....[90]....
        /*04c4*/ 	.word	0x00006920


	//   ....[91]....
        /*04c8*/ 	.word	0x00006980


	//   ....[92]....
        /*04cc*/ 	.word	0x00006a00


	//   ....[93]....
        /*04d0*/ 	.word	0x00006a60


	//   ....[94]....
        /*04d4*/ 	.word	0x00006ae0


	//   ....[95]....
        /*04d8*/ 	.word	0x00006b40


	//   ....[96]....
        /*04dc*/ 	.word	0x00006bb0


	//   ....[97]....
        /*04e0*/ 	.word	0x00006c10


	//   ....[98]....
        /*04e4*/ 	.word	0x00006c80


	//   ....[99]....
        /*04e8*/ 	.word	0x00006ce0


	//   ....[100]....
        /*04ec*/ 	.word	0x00006d60


	//   ....[101]....
        /*04f0*/ 	.word	0x00006dc0


	//   ....[102]....
        /*04f4*/ 	.word	0x00006e40


	//   ....[103]....
        /*04f8*/ 	.word	0x00006ea0


	//   ....[104]....
        /*04fc*/ 	.word	0x00006f20


	//   ....[105]....
        /*0500*/ 	.word	0x00006f80


	//   ....[106]....
        /*0504*/ 	.word	0x00007000


	//   ....[107]....
        /*0508*/ 	.word	0x00007060


	//   ....[108]....
        /*050c*/ 	.word	0x000070e0


	//   ....[109]....
        /*0510*/ 	.word	0x00007140


	//   ....[110]....
        /*0514*/ 	.word	0x000071c0


	//   ....[111]....
        /*0518*/ 	.word	0x00007220


	//   ....[112]....
        /*051c*/ 	.word	0x00007290


	//   ....[113]....
        /*0520*/ 	.word	0x000072f0


	//   ....[114]....
        /*0524*/ 	.word	0x00007360


	//   ....[115]....
        /*0528*/ 	.word	0x000073c0


	//   ....[116]....
        /*052c*/ 	.word	0x00007430


	//----- nvinfo : EIATTR_SYSCALL_OFFSETS
	.align		4
.L_7083:
        /*0530*/ 	.byte	0x04, 0x46
        /*0532*/ 	.short	(.L_7085 - .L_7084)


	//   ....[0]....
.L_7084:
        /*0534*/ 	.word	0x00005590


	//   ....[1]....
        /*0538*/ 	.word	0x00005690


	//----- nvinfo : EIATTR_EXIT_INSTR_OFFSETS
	.align		4
.L_7085:
        /*053c*/ 	.byte	0x04, 0x1c
        /*053e*/ 	.short	(.L_7087 - .L_7086)


	//   ....[0]....
.L_7086:
        /*0540*/ 	.word	0x000000d0


	//   ....[1]....
        /*0544*/ 	.word	0x00004530


	//   ....[2]....
        /*0548*/ 	.word	0x00004570


	//   ....[3]....
        /*054c*/ 	.word	0x00005490


	//   ....[4]....
        /*0550*/ 	.word	0x000056a0


	//----- nvinfo : EIATTR_CRS_STACK_SIZE
	.align		4
.L_7087:
        /*0554*/ 	.byte	0x04, 0x1e
        /*0556*/ 	.short	(.L_7089 - .L_7088)
.L_7088:
        /*0558*/ 	.word	0x00000000


	//----- nvinfo : EIATTR_CBANK_PARAM_SIZE
	.align		4
.L_7089:
        /*055c*/ 	.byte	0x03, 0x19
        /*055e*/ 	.short	0x008c


	//----- nvinfo : EIATTR_PARAM_CBANK
	.align		4
        /*0560*/ 	.byte	0x04, 0x0a
        /*0562*/ 	.short	(.L_7091 - .L_7090)
	.align		4
.L_7090:
        /*0564*/ 	.word	index@(.nv.constant0._ZN4vllm25paged_attention_v2_kernelIthLi256ELi32ELi128ELNS_18Fp8KVCacheDataTypeE2ELb1ELi512EEEvPfS2_PT_PKS3_PKT0_S9_ifPKiSB_iPKfiiiSD_SD_iiiii)
        /*0568*/ 	.short	0x0210
        /*056a*/ 	.short	0x008c


	//----- nvinfo : EIATTR_SW_WAR
	.align		4
.L_7091:
        /*056c*/ 	.byte	0x04, 0x36
        /*056e*/ 	.short	(.L_7093 - .L_7092)
.L_7092:
        /*0570*/ 	.word	0x00000008
.L_7093:


//--------------------- .nv.info._ZN4vllm25paged_attention_v2_kernelIthLi192ELi32ELi128ELNS_18Fp8KVCacheDataTypeE2ELb1ELi512EEEvPfS2_PT_PKS3_PKT0_S9_ifPKiSB_iPKfiiiSD_SD_iiiii --------------------------
	.section	.nv.info._ZN4vllm25paged_attention_v2_kernelIthLi192ELi32ELi128ELNS_18Fp8KVCacheDataTypeE2ELb1ELi512EEEvPfS2_PT_PKS3_PKT0_S9_ifPKiSB_iPKfiiiSD_SD_iiiii,"",@"SHT_CUDA_INFO"
	.sectionflags	@""
	.align	4


	//----- nvinfo : EIATTR_CUDA_API_VERSION
	.align		4
        /*0000*/ 	.byte	0x04, 0x37
        /*0002*/ 	.short	(.L_7095 - .L_7094)
.L_7094:
        /*0004*/ 	.word	0x00000082


	//----- nvinfo : EIATTR_KPARAM_INFO
	.align		4
.L_7095:
        /*0008*/ 	.byte	0x04, 0x17
        /*000a*/ 	.short	(.L_7097 - .L_7096)
.L_7096:
        /*000c*/ 	.word	0x00000000
        /*0010*/ 	.short	0x0015
        /*0012*/ 	.short	0x0088
        /*0014*/ 	.byte	0x00, 0xf0, 0x11, 0x00


	//----- nvinfo : EIATTR_KPARAM_INFO
	.align		4
.L_7097:
        /*0018*/ 	.byte	0x04, 0x17
        /*001a*/ 	.short	(.L_7099 - .L_7098)
.L_7098:
        /*001c*/ 	.word	0x00000000
        /*0020*/ 	.short	0x0014
        /*0022*/ 	.short	0x0084
        /*0024*/ 	.byte	0x00, 0xf0, 0x11, 0x00


	//----- nvinfo : EIATTR_KPARAM_INFO
	.align		4
.L_7099:
        /*0028*/ 	.byte	0x04, 0x17
        /*002a*/ 	.short	(.L_7101 - .L_7100)
.L_7100:
        /*002c*/ 	.word	0x00000000
        /*0030*/ 	.short	0x0013
        /*0032*/ 	.short	0x0080
        /*0034*/ 	.byte	0x00, 0xf0, 0x11, 0x00


	//----- nvinfo : EIATTR_KPARAM_INFO
	.align		4
.L_7101:
        /*0038*/ 	.byte	0x04, 0x17
        /*003a*/ 	.short	(.L_7103 - .L_7102)
.L_7102:
        /*003c*/ 	.word	0x00000000
        /*0040*/ 	.short	0x0012
        /*0042*/ 	.short	0x007c
        /*0044*/ 	.byte	0x00, 0xf0, 0x11, 0x00


	//----- nvinfo : EIATTR_KPARAM_INFO
	.align		4
.L_7103:
        /*0048*/ 	.byte	0x04, 0x17
        /*004a*/ 	.short	(.L_7105 - .L_7104)
.L_7104:
        /*004c*/ 	.word	0x00000000
        /*0050*/ 	.short	0x0011
        /*0052*/ 	.short	0x0078
        /*0054*/ 	.byte	0x00, 0xf0, 0x11, 0x00


	//----- nvinfo : EIATTR_KPARAM_INFO
	.align		4
.L_7105:
        /*0058*/ 	.byte	0x04, 0x17
        /*005a*/ 	.short	(.L_7107 - .L_7106)
.L_7106:
        /*005c*/ 	.word	0x00000000
        /*0060*/ 	.short	0x0010
        /*0062*/ 	.short	0x0070
        /*0064*/ 	.byte	0x00, 0xf0, 0x21, 0x00


	//----- nvinfo : EIATTR_KPARAM_INFO
	.align		4
.L_7107:
        /*0068*/ 	.byte	0x04, 0x17
        /*006a*/ 	.short	(.L_7109 - .L_7108)
.L_7108:
        /*006c*/ 	.word	0x00000000
        /*0070*/ 	.short	0x000f
        /*0072*/ 	.short	0x0068
        /*0074*/ 	.byte	0x00, 0xf0, 0x21, 0x00


	//----- nvinfo : EIATTR_KPARAM_INFO
	.align		4
.L_7109:
        /*0078*/ 	.byte	0x04, 0x17
        /*007a*/ 	.short	(.L_7111 - .L_7110)
.L_7110:
        /*007c*/ 	.word	0x00000000
        /*0080*/ 	.short	0x000e
        /*0082*/ 	.short	0x0060
        /*0084*/ 	.byte	0x00, 0xf0, 0x11, 0x00


	//----- nvinfo : EIATTR_KPARAM_INFO
	.align		4
.L_7111:
        /*0088*/ 	.byte	0x04, 0x17
        /*008a*/ 	.short	(.L_7113 - .L_7112)
.L_7112:
        /*008c*/ 	.word	0x00000000
        /*0090*/ 	.short	0x000d
        /*0092*/ 	.short	0x005c
        /*0094*/ 	.byte	0x00, 0xf0, 0x11, 0x00


	//----- nvinfo : EIATTR_KPARAM_INFO
	.align		4
.L_7113:
        /*0098*/ 	.byte	0x04, 0x17
        /*009a*/ 	.short	(.L_7115 - .L_7114)
.L_7114:
        /*009c*/ 	.word	0x00000000
        /*00a0*/ 	.short	0x000c
        /*00a2*/ 	.short	0x0058
        /*00a4*/ 	.byte	0x00, 0xf0, 0x11, 0x00


	//----- nvinfo : EIATTR_KPARAM_INFO
	.align		4
.L_7115:
        /*00a8*/ 	.byte	0x04, 0x17
        /*00aa*/ 	.short	(.L_7117 - .L_7116)
.L_7116:
        /*00ac*/ 	.word	0x00000000
        /*00b0*/ 	.short	0x000b
        /*00b2*/ 	.short	0x0050
        /*00b4*/ 	.byte	0x00, 0xf0, 0x21, 0x00


	//----- nvinfo : EIATTR_KPARAM_INFO
	.align		4
.L_7117:
        /*00b8*/ 	.byte	0x04, 0x17
        /*00ba*/ 	.short	(.L_7119 - .L_7118)
.L_7118:
        /*00bc*/ 	.word	0x00000000
        /*00c0*/ 	.short	0x000a
        /*00c2*/ 	.short	0x0048
        /*00c4*/ 	.byte	0x00, 0xf0, 0x11, 0x00


	//----- nvinfo : EIATTR_KPARAM_INFO
	.align		4
.L_7119:
        /*00c8*/ 	.byte	0x04, 0x17
        /*00ca*/ 	.short	(.L_7121 - .L_7120)
.L_7120:
        /*00cc*/ 	.word	0x00000000
        /*00d0*/ 	.short	0x0009
        /*00d2*/ 	.short	0x0040
        /*00d4*/ 	.byte	0x00, 0xf0, 0x21, 0x00


	//----- nvinfo : EIATTR_KPARAM_INFO
	.align		4
.L_7121:
        /*00d8*/ 	.byte	0x04, 0x17
        /*00da*/ 	.short	(.L_7123 - .L_7122)
.L_7122:
        /*00dc*/ 	.word	0x00000000
        /*00e0*/ 	.short	0x0008
        /*00e2*/ 	.short	0x0038
        /*00e4*/ 	.byte	0x00, 0xf0, 0x21, 0x00


	//----- nvinfo : EIATTR_KPARAM_INFO
	.align		4
.L_7123:
        /*00e8*/ 	.byte	0x04, 0x17
        /*00ea*/ 	.short	(.L_7125 - .L_7124)
.L_7124:
        /*00ec*/ 	.word	0x00000000
        /*00f0*/ 	.short	0x0007
        /*00f2*/ 	.short	0x0034
        /*00f4*/ 	.byte	0x00, 0xf0, 0x11, 0x00


	//----- nvinfo : EIATTR_KPARAM_INFO
	.align		4
.L_7125:
        /*00f8*/ 	.byte	0x04, 0x17
        /*00fa*/ 	.short	(.L_7127 - .L_7126)
.L_7126:
        /*00fc*/ 	.word	0x00000000
        /*0100*/ 	.short	0x0006
        /*0102*/ 	.short	0x0030
        /*0104*/ 	.byte	0x00, 0xf0, 0x11, 0x00


	//----- nvinfo : EIATTR_KPARAM_INFO
	.align		4
.L_7127:
        /*0108*/ 	.byte	0x04, 0x17
        /*010a*/ 	.short	(.L_7129 - .L_7128)
.L_7128:
        /*010c*/ 	.word	0x00000000
        /*0110*/ 	.short	0x0005
        /*0112*/ 	.short	0x0028
        /*0114*/ 	.byte	0x00, 0xf0, 0x21, 0x00


	//----- nvinfo : EIATTR_KPARAM_INFO
	.align		4
.L_7129:
        /*0118*/ 	.byte	0x04, 0x17
        /*011a*/ 	.short	(.L_7131 - .L_7130)
.L_7130:
        /*011c*/ 	.word	0x00000000
        /*0120*/ 	.short	0x0004
        /*0122*/ 	.short	0x0020
        /*0124*/ 	.byte	0x00, 0xf0, 0x21, 0x00


	//----- nvinfo : EIATTR_KPARAM_INFO
	.align		4
.L_7131:
        /*0128*/ 	.byte	0x04, 0x17
        /*012a*/ 	.short	(.L_7133 - .L_7132)
.L_7132:
        /*012c*/ 	.word	0x00000000
        /*0130*/ 	.short	0x0003
        /*0132*/ 	.short	0x0018
        /*0134*/ 	.byte	0x00, 0xf0, 0x21, 0x00


	//----- nvinfo : EIATTR_KPARAM_INFO
	.align		4
.L_7133:
        /*0138*/ 	.byte	0x04, 0x17
        /*013a*/ 	.short	(.L_7135 - .L_7134)
.L_7134:
        /*013c*/ 	.word	0x00000000
        /*0140*/ 	.short	0x0002
        /*0142*/ 	.short	0x0010
        /*0144*/ 	.byte	0x00, 0xf0, 0x21, 0x00


	//----- nvinfo : EIATTR_KPARAM_INFO
	.align		4
.L_7135:
        /*0148*/ 	.byte	0x04, 0x17
        /*014a*/ 	.short	(.L_7137 - .L_7136)
.L_7136:
        /*014c*/ 	.word	0x00000000
        /*0150*/ 	.short	0x0001
        /*0152*/ 	.short	0x0008
        /*0154*/ 	.byte	0x00, 0xf0, 0x21, 0x00


	//----- nvinfo : EIATTR_KPARAM_INFO
	.align		4
.L_7137:
        /*0158*/ 	.byte	0x04, 0x17
        /*015a*/ 	.short	(.L_7139 - .L_7138)
.L_7138:
        /*015c*/ 	.word	0x00000000
        /*0160*/ 	.short	0x0000
        /*0162*/ 	.short	0x0000
        /*0164*/ 	.byte	0x00, 0xf0, 0x21, 0x00


	//----- nvinfo : EIATTR_SPARSE_MMA_MASK
	.align		4
.L_7139:
        /*0168*/ 	.byte	0x03, 0x50
        /*016a*/ 	.short	0x0000


	//----- nvinfo : EIATTR_MAXREG_COUNT
	.align		4
        /*016c*/ 	.byte	0x03, 0x1b
        /*016e*/ 	.short	0x00ff


	//----- nvinfo : EIATTR_NUM_BARRIERS
	.align		4
        /*0170*/ 	.byte	0x02, 0x4c
        /*0172*/ 	.byte	0x01
	.zero		1


	//----- nvinfo : EIATTR_EXTERNS
	.align		4
        /*0174*/ 	.byte	0x04, 0x0f
        /*0176*/ 	.short	(.L_7141 - .L_7140)


	//   ....[0]....
	.align		4
.L_7140:
        /*0178*/ 	.word	index@(__assertfail)


	//----- nvinfo : EIATTR_MERCURY_ISA_VERSION
	.align		4
.L_7141:
        /*017c*/ 	.byte	0x03, 0x5f
        /*017e*/ 	.short	0x0101


	//----- nvinfo : EIATTR_COOP_GROUP_MASK_REGIDS
	.align		4
        /*0180*/ 	.byte	0x04, 0x29
        /*0182*/ 	.short	(.L_7143 - .L_7142)


	//   ....[0]....
.L_7142:
        /*0184*/ 	.word	0xffffffff


	//   ....[1]....
        /*0188*/ 	.word	0xffffffff


	//   ....[2]....
        /*018c*/ 	.word	0xffffffff


	//   ....[3]....
        /*0190*/ 	.word	0xffffffff


	//   ....[4]....
        /*0194*/ 	.word	0xffffffff


	//   ....[5]....
        /*0198*/ 	.word	0xffffffff


	//   ....[6]....
        /*019c*/ 	.word	0xffffffff


	//   ....[7]....
        /*01a0*/ 	.word	0xffffffff


	//   ....[8]....
        /*01a4*/ 	.word	0xffffffff


	//   ....[9]....
        /*01a8*/ 	.word	0xffffffff


	//   ....[10]....
        /*01ac*/ 	.word	0xffffffff


	//   ....[11]....
        /*01b0*/ 	.word	0xffffffff


	//   ....[12]....
        /*01b4*/ 	.word	0xffffffff


	//   ....[13]....
        /*01b8*/ 	.word	0xffffffff


	//   ....[14]....
        /*01bc*/ 	.word	0xffffffff


	//   ....[15]....
        /*01c0*/ 	.word	0xffffffff


	//   ....[16]....
        /*01c4*/ 	.word	0xffffffff


	//   ....[17]....
        /*01c8*/ 	.word	0xffffffff


	//   ....[18]....
        /*01cc*/ 	.word	0xffffffff


	//   ....[19]....
        /*01d0*/ 	.word	0xffffffff


	//   ....[20]....
        /*01d4*/ 	.word	0xffffffff


	//   ....[21]....
        /*01d8*/ 	.word	0xffffffff


	//   ....[22]....
        /*01dc*/ 	.word	0xffffffff


	//   ....[23]....
        /*01e0*/ 	.word	0xffffffff


	//   ....[24]....
        /*01e4*/ 	.word	0xffffffff


	//   ....[25]....
        /*01e8*/ 	.word	0xffffffff


	//   ....[26]....
        /*01ec*/ 	.word	0xffffffff


	//   ....[27]....
        /*01f0*/ 	.word	0xffffffff


	//   ....[28]....
        /*01f4*/ 	.word	0xffffffff


	//   ....[29]....
        /*01f8*/ 	.word	0xffffffff


	//   ....[30]....
        /*01fc*/ 	.word	0xffffffff


	//   ....[31]....
        /*0200*/ 	.word	0xffffffff


	//   ....[32]....
        /*0204*/ 	.word	0xffffffff


	//   ....[33]....
        /*0208*/ 	.word	0xffffffff


	//   ....[34]....
        /*020c*/ 	.word	0xffffffff


	//   ....[35]....
        /*0210*/ 	.word	0xffffffff


	//   ....[36]....
        /*0214*/ 	.word	0xffffffff


	//   ....[37]....
        /*0218*/ 	.word	0xffffffff


	//   ....[38]....
        /*021c*/ 	.word	0xffffffff


	//   ....[39]....
        /*0220*/ 	.word	0xffffffff


	//   ....[40]....
        /*0224*/ 	.word	0x0500000f


	//   ....[41]....
        /*0228*/ 	.word	0x0500000f


	//   ....[42]....
        /*022c*/ 	.word	0x0500000f


	//   ....[43]....
        /*0230*/ 	.word	0x0500000f


	//   ....[44]....
        /*0234*/ 	.word	0x0500000f


	//   ....[45]....
        /*0238*/ 	.word	0x0500000f


	//   ....[46]....
        /*023c*/ 	.word	0x0500000f


	//   ....[47]....
        /*0240*/ 	.word	0x0500000f


	//   ....[48]....
        /*0244*/ 	.word	0x0500000f


	//   ....[49]....
        /*0248*/ 	.word	0x0500000f


	//   ....[50]....
        /*024c*/ 	.word	0x0500000f


	//   ....[51]....
        /*0250*/ 	.word	0x0500000f


	//   ....[52]....
        /*0254*/ 	.word	0x0500000f


	//   ....[53]....
        /*0258*/ 	.word	0x0500000f


	//   ....[54]....
        /*025c*/ 	.word	0x0500000f


	//   ....[55]....
        /*0260*/ 	.word	0x0500000f


	//   ....[56]....
        /*0264*/ 	.word	0x0500000f


	//   ....[57]....
        /*0268*/ 	.word	0x0500000f


	//   ....[58]....
        /*026c*/ 	.word	0x0500000f


	//   ....[59]....
        /*0270*/ 	.word	0x0500000f


	//   ....[60]....
        /*0274*/ 	.word	0x0500000f


	//   ....[61]....
        /*0278*/ 	.word	0x0500000f


	//   ....[62]....
        /*027c*/ 	.word	0x0500000f


	//   ....[63]....
        /*0280*/ 	.word	0x0500000f


	//   ....[64]....
        /*0284*/ 	.word	0x0500000f


	//   ....[65]....
        /*0288*/ 	.word	0x0500000f


	//   ....[66]....
        /*028c*/ 	.word	0x0500000f


	//   ....[67]....
        /*0290*/ 	.word	0x0500000f


	//   ....[68]....
        /*0294*/ 	.word	0x0500000f


	//   ....[69]....
        /*0298*/ 	.word	0x0500000f


	//   ....[70]....
        /*029c*/ 	.word	0x0500000f


	//   ....[71]....
        /*02a0*/ 	.word	0x0500000f


	//   ....[72]....
        /*02a4*/ 	.word	0x0500000f


	//   ....[73]....
        /*02a8*/ 	.word	0x0500000f


	//   ....[74]....
        /*02ac*/ 	.word	0x0500000f


	//   ....[75]....
        /*02b0*/ 	.word	0x0500000f


	//   ....[76]....
        /*02b4*/ 	.word	0x0500000f


	//   ....[77]....
        /*02b8*/ 	.word	0x0500000f


	//   ....[78]....
        /*02bc*/ 	.word	0x0500000f


	//   ....[79]....
        /*02c0*/ 	.word	0x0500000f


	//   ....[80]....
        /*02c4*/ 	.word	0x0500000f


	//   ....[81]....
        /*02c8*/ 	.word	0x0500000f


	//   ....[82]....
        /*02cc*/ 	.word	0x0500000f


	//   ....[83]....
        /*02d0*/ 	.word	0x0500000f


	//   ....[84]....
        /*02d4*/ 	.word	0x0500000f


	//   ....[85]....
        /*02d8*/ 	.word	0x0500000f


	//   ....[86]....
        /*02dc*/ 	.word	0x0500000f


	//   ....[87]....
        /*02e0*/ 	.word	0x0500000f


	//   ....[88]....
        /*02e4*/ 	.word	0x0500000f


	//   ....[89]....
        /*02e8*/ 	.word	0x0500000f


	//   ....[90]....
        /*02ec*/ 	.word	0x0500000f


	//   ....[91]....
        /*02f0*/ 	.word	0x0500000f


	//   ....[92]....
        /*02f4*/ 	.word	0x0500000f


	//----- nvinfo : EIATTR_COOP_GROUP_INSTR_OFFSETS
	.align		4
.L_7143:
        /*02f8*/ 	.byte	0x04, 0x28
        /*02fa*/ 	.short	(.L_7145 - .L_7144)


	//   ....[0]....
.L_7144:
        /*02fc*/ 	.word	0x00000c20


	//   ....[1]....
        /*0300*/ 	.word	0x00000c50


	//   ....[2]....
        /*0304*/ 	.word	0x00000c70


	//   ....[3]....
        /*0308*/ 	.word	0x00000c90


	//   ....[4]....
        /*030c*/ 	.word	0x00000cb0


	//   ....[5]....
        /*0310*/ 	.word	0x00000de0


	//   ....[6]....
        /*0314*/ 	.word	0x00000e00


	//   ....[7]....
        /*0318*/ 	.word	0x00000e20


	//   ....[8]....
        /*031c*/ 	.word	0x00001ce0


	//   ....[9]....
        /*0320*/ 	.word	0x00001d60


	//   ....[10]....
        /*0324*/ 	.word	0x00001d90


	//   ....[11]....
        /*0328*/ 	.word	0x00001de0


	//   ....[12]....
        /*032c*/ 	.word	0x00001e30


	//   ....[13]....
        /*0330*/ 	.word	0x00001e80


	//   ....[14]....
        /*0334*/ 	.word	0x00001ea0


	//   ....[15]....
        /*0338*/ 	.word	0x00001ec0


	//   ....[16]....
        /*033c*/ 	.word	0x00002e50


	//   ....[17]....
        /*0340*/ 	.word	0x00002e90


	//   ....[18]....
        /*0344*/ 	.word	0x00002ed0


	//   ....[19]....
        /*0348*/ 	.word	0x00002f10


	//   ....[20]....
        /*034c*/ 	.word	0x00002f50


	//   ....[21]....
        /*0350*/ 	.word	0x00002f90


	//   ....[22]....
        /*0354*/ 	.word	0x00002fb0


	//   ....[23]....
        /*0358*/ 	.word	0x00002ff0


	//   ....[24]....
        /*035c*/ 	.word	0x00003030


	//   ....[25]....
        /*0360*/ 	.word	0x00003070


	//   ....[26]....
        /*0364*/ 	.word	0x000030a0


	//   ....[27]....
        /*0368*/ 	.word	0x000030d0


	//   ....[28]....
        /*036c*/ 	.word	0x000030f0


	//   ....[29]....
        /*0370*/ 	.word	0x00003110


	//   ....[30]....
        /*0374*/ 	.word	0x00003130


	//   ....[31]....
        /*0378*/ 	.word	0x00003170


	//   ....[32]....
        /*037c*/ 	.word	0x000031b0


	//   ....[33]....
        /*0380*/ 	.word	0x000031f0


	//   ....[34]....
        /*0384*/ 	.word	0x00003230


	//   ....[35]....
        /*0388*/ 	.word	0x00003260


	//   ....[36]....
        /*038c*/ 	.word	0x00003290


	//   ....[37]....
        /*0390*/ 	.word	0x000032b0


	//   ....[38]....
        /*0394*/ 	.word	0x000032d0


	//   ....[39]....
        /*0398*/ 	.word	0x000032f0


	//   ....[40]....
        /*039c*/ 	.word	0x00004cb0


	//   ....[41]....
        /*03a0*/ 	.word	0x00004d10


	//   ....[42]....
        /*03a4*/ 	.word	0x00004d70


	//   ....[43]....
        /*03a8*/ 	.word	0x00004dd0


	//   ....[44]....
        /*03ac*/ 	.word	0x00004e30


	//   ....[45]....
        /*03b0*/ 	.word	0x00004eb0


	//   ....[46]....
        /*03b4*/ 	.word	0x00004f20


	//   ....[47]....
        /*03b8*/ 	.word	0x00004f80


	//   ....[48]....
        /*03bc*/ 	.word	0x00005000


	//   ....[49]....
        /*03c0*/ 	.word	0x00005060


	//   ....[50]....
        /*03c4*/ 	.word	0x000050e0


	//   ....[51]....
        /*03c8*/ 	.word	0x00005140


	//   ....[52]....
        /*03cc*/ 	.word	0x000051c0


	//   ....[53]....
        /*03d0*/ 	.word	0x00005220


	//   ....[54]....
        /*03d4*/ 	.word	0x000052a0


	//   ....[55]....
        /*03d8*/ 	.word	0x00005300


	//   ....[56]....
        /*03dc*/ 	.word	0x00005380


	//   ....[57]....
        /*03e0*/ 	.word	0x000053e0


	//   ....[58]....
        /*03e4*/ 	.word	0x00005460


	//   ....[59]....
        /*03e8*/ 	.word	0x000054c0


	//   ....[60]....
        /*03ec*/ 	.word	0x00005540


	//   ....[61]....
        /*03f0*/ 	.word	0x000055a0


	//   ....[62]....
        /*03f4*/ 	.word	0x00005620


	//   ....[63]....
        /*03f8*/ 	.word	0x00005680


	//   ....[64]....
        /*03fc*/ 	.word	0x00005700


	//   ....[65]....
        /*0400*/ 	.word	0x00005760


	//   ....[66]....
        /*0404*/ 	.word	0x000057e0


	//   ....[67]....
        /*0408*/ 	.word	0x00005840


	//   ....[68]....
        /*040c*/ 	.word	0x000058c0


	//   ....[69]....
        /*0410*/ 	.word	0x00005920


	//   ....[70]....
        /*0414*/ 	.word	0x000059a0


	//   ....[71]....
        /*0418*/ 	.word	0x00005a00


	//   ....[72]....
        /*041c*/ 	.word	0x00005a70


	//   ....[73]....
        /*0420*/ 	.word	0x00005ad0


	//   ....[74]....
        /*0424*/ 	.word	0x00005b40


	//   ....[75]....
        /*0428*/ 	.word	0x00005ba0


	//   ....[76]....
        /*042c*/ 	.word	0x00005c20


	//   ....[77]....
        /*0430*/ 	.word	0x00005c80


	//   ....[78]....
        /*0434*/ 	.word	0x00005d00


	//   ....[79]....
        /*0438*/ 	.word	0x00005d60


	//   ....[80]....
        /*043c*/ 	.word	0x00005de0


	//   ....[81]....
        /*0440*/ 	.word	0x00005e40


	//   ....[82]....
        /*0444*/ 	.word	0x00005ec0


	//   ....[83]....
        /*0448*/ 	.word	0x00005f20


	//   ....[84]....
        /*044c*/ 	.word	0x00005fa0


	//   ....[85]....
        /*0450*/ 	.word	0x00006000


	//   ....[86]....
        /*0454*/ 	.word	0x00006080


	//   ....[87]....
        /*0458*/ 	.word	0x000060e0


	//   ....[88]....
        /*045c*/ 	.word	0x00006160


	//   ....[89]....
        /*0460*/ 	.word	0x000061c0


	//   ....[90]....
        /*0464*/ 	.word	0x00006220


	//   ....[91]....
        /*0468*/ 	.word	0x000062a0


	//   ....[92]....
        /*046c*/ 	.word	0x00006310


	//----- nvinfo : EIATTR_SYSCALL_OFFSETS
	.align		4
.L_7145:
        /*0470*/ 	.byte	0x04, 0x46
        /*0472*/ 	.short	(.L_7147 - .L_7146)


	//   ....[0]....
.L_7146:
        /*0474*/ 	.word	0x00004b40


	//   ....[1]....
        /*0478*/ 	.word	0x00004c40


	//----- nvinfo : EIATTR_EXIT_INSTR_OFFSETS
	.align		4
.L_7147:
        /*047c*/ 	.byte	0x04, 0x1c
        /*047e*/ 	.short	(.L_7149 - .L_7148)


	//   ....[0]....
.L_7148:
        /*0480*/ 	.word	0x000000d0


	//   ....[1]....
        /*0484*/ 	.word	0x00003ec0


	//   ....[2]....
        /*0488*/ 	.word	0x00003f10


	//   ....[3]....
        /*048c*/ 	.word	0x00004a40


	//   ....[4]....
        /*0490*/ 	.word	0x00004c50


	//----- nvinfo : EIATTR_CRS_STACK_SIZE
	.align		4
.L_7149:
        /*0494*/ 	.byte	0x04, 0x1e
        /*0496*/ 	.short	(.L_7151 - .L_7150)
.L_7150:
        /*0498*/ 	.word	0x00000000


	//----- nvinfo : EIATTR_CBANK_PARAM_SIZE
	.align		4
.L_7151:
        /*049c*/ 	.byte	0x03, 0x19
        /*049e*/ 	.short	0x008c


	//----- nvinfo : EIATTR_PARAM_CBANK
	.align		4
        /*04a0*/ 	.byte	0x04, 0x0a
        /*04a2*/ 	.short	(.L_7153 - .L_7152)
	.align		4
.L_7152:
        /*04a4*/ 	.word	index@(.nv.constant0._ZN4vllm25paged_attention_v2_kernelIthLi192ELi32ELi128ELNS_18Fp8KVCacheDataTypeE2ELb1ELi512EEEvPfS2_PT_PKS3_PKT0_S9_ifPKiSB_iPKfiiiSD_SD_iiiii)
        /*04a8*/ 	.short	0x0210
        /*04aa*/ 	.short	0x008c


	//----- nvinfo : EIATTR_SW_WAR
	.align		4
.L_7153:
        /*04ac*/ 	.byte	0x04, 0x36
        /*04ae*/ 	.short	(.L_7155 - .L_7154)
.L_7154:
        /*04b0*/ 	.word	0x00000008
.L_7155:


//--------------------- .nv.info._ZN4vllm25paged_attention_v2_kernelIthLi128ELi32ELi128ELNS_18Fp8KVCacheDataTypeE2ELb1ELi512EEEvPfS2_PT_PKS3_PKT0_S9_ifPKiSB_iPKfiiiSD_SD_iiiii --------------------------
	.section	.nv.info._ZN4vllm25paged_attention_v2_kernelIthLi128ELi32ELi128ELNS_18Fp8KVCacheDataTypeE2ELb1ELi512EEEvPfS2_PT_PKS3_PKT0_S9_ifPKiSB_iPKfiiiSD_SD_iiiii,"",@"SHT_CUDA_INFO"
	.sectionflags	@""
	.align	4


	//----- nvinfo : EIATTR_CUDA_API_VERSION
	.align		4
        /*0000*/ 	.byte	0x04, 0x37
        /*0002*/ 	.short	(.L_7157 - .L_7156)
.L_7156:
        /*0004*/ 	.word	0x00000082


	//----- nvinfo : EIATTR_KPARAM_INFO
	.align		4
.L_7157:
        /*0008*/ 	.byte	0x04, 0x17
        /*000a*/ 	.short	(.L_7159 - .L_7158)
.L_7158:
        /*000c*/ 	.word	0x00000000
        /*0010*/ 	.short	0x0015
        /*0012*/ 	.short	0x0088
        /*0014*/ 	.byte	0x00, 0xf0, 0x11, 0x00


	//----- nvinfo : EIATTR_KPARAM_INFO
	.align		4
.L_7159:
        /*0018*/ 	.byte	0x04, 0x17
        /*001a*/ 	.short	(.L_7161 - .L_7160)
.L_7160:
        /*001c*/ 	.word	0x00000000
        /*0020*/ 	.short	0x0014
        /*0022*/ 	.short	0x0084
        /*0024*/ 	.byte	0x00, 0xf0, 0x11, 0x00


	//----- nvinfo : EIATTR_KPARAM_INFO
	.align		4
.L_7161:
        /*0028*/ 	.byte	0x04, 0x17
        /*002a*/ 	.short	(.L_7163 - .L_7162)
.L_7162:
        /*002c*/ 	.word	0x00000000
        /*0030*/ 	.short	0x0013
        /*0032*/ 	.short	0x0080
        /*0034*/ 	.byte	0x00, 0xf0, 0x11, 0x00


	//----- nvinfo : EIATTR_KPARAM_INFO
	.align		4
.L_7163:
        /*0038*/ 	.byte	0x04, 0x17
        /*003a*/ 	.short	(.L_7165 - .L_7164)
.L_7164:
        /*003c*/ 	.word	0x00000000
        /*0040*/ 	.short	0x0012
        /*0042*/ 	.short	0x007c
        /*0044*/ 	.byte	0x00, 0xf0, 0x11, 0x00


	//----- nvinfo : EIATTR_KPARAM_INFO
	.align		4
.L_7165:
        /*0048*/ 	.byte	0x04, 0x17
        /*004a*/ 	.short	(.L_7167 - .L_7166)
.L_7166:
        /*004c*/ 	.word	0x00000000
        /*0050*/ 	.short	0x0011
        /*0052*/ 	.short	0x0078
        /*0054*/ 	.byte	0x00, 0xf0, 0x11, 0x00


	//----- nvinfo : EIATTR_KPARAM_INFO
	.align		4
.L_7167:
        /*0058*/ 	.byte	0x04, 0x17
        /*005a*/ 	.short	(.L_7169 - .L_7168)
.L_7168:
        /*005c*/ 	.word	0x00000000
        /*0060*/ 	.short	0x0010
        /*0062*/ 	.short	0x0070
        /*0064*/ 	.byte	0x00, 0xf0, 0x21, 0x00


	//----- nvinfo : EIATTR_KPARAM_INFO
	.align		4
.L_7169:
        /*0068*/ 	.byte	0x04, 0x17
        /*006a*/ 	.short	(.L_7171 - .L_7170)
.L_7170:
        /*006c*/ 	.word	0x00000000
        /*0070*/ 	.short	0x000f
        /*0072*/ 	.short	0x0068
        /*0074*/ 	.byte	0x00, 0xf0, 0x21, 0x00


	//----- nvinfo : EIATTR_KPARAM_INFO
	.align		4
.L_7171:
        /*0078*/ 	.byte	0x04, 0x17
        /*007a*/ 	.short	(.L_7173 - .L_7172)
.L_7172:
        /*007c*/ 	.word	0x00000000
        /*0080*/ 	.short	0x000e
        /*0082*/ 	.short	0x0060
        /*0084*/ 	.byte	0x00, 0xf0, 0x11, 0x00


	//----- nvinfo : EIATTR_KPARAM_INFO
	.align		4
.L_7173:
        /*0088*/ 	.byte	0x04, 0x17
        /*008a*/ 	.short	(.L_7175 - .L_7174)
.L_7174:
        /*008c*/ 	.word	0x00000000
        /*0090*/ 	.short	0x000d
        /*0092*/ 	.short	0x005c
        /*0094*/ 	.byte	0x00, 0xf0, 0x11, 0x00


	//----- nvinfo : EIATTR_KPARAM_INFO
	.align		4
.L_7175:
        /*0098*/ 	.byte	0x04, 0x17
        /*009a*/ 	.short	(.L_7177 - .L_7176)
.L_7176:
        /*009c*/ 	.word	0x00000000
        /*00a0*/ 	.short	0x000c
        /*00a2*/ 	.short	0x0058
        /*00a4*/ 	.byte	0x00, 0xf0, 0x11, 0x00


	//----- nvinfo : EIATTR_KPARAM_INFO
	.align		4
.L_7177:
        /*00a8*/ 	.byte	0x04, 0x17
        /*00aa*/ 	.short	(.L_7179 - .L_7178)
.L_7178:
        /*00ac*/ 	.word	0x00000000
        /*00b0*/ 	.short	0x000b
        /*00b2*/ 	.short	0x0050
        /*00b4*/ 	.byte	0x00, 0xf0, 0x21, 0x00


	//----- nvinfo : EIATTR_KPARAM_INFO
	.align		4
.L_7179:
        /*00b8*/ 	.byte	0x04, 0x17
        /*00ba*/ 	.short	(.L_7181 - .L_7180)
.L_7180:
        /*00bc*/ 	.word	0x00000000
        /*00c0*/ 	.short	0x000a
        /*00c2*/ 	.short	0x0048
        /*00c4*/ 	.byte	0x00, 0xf0, 0x11, 0x00


	//----- nvinfo : EIATTR_KPARAM_INFO
	.align		4
.L_7181:
        /*00c8*/ 	.byte	0x04, 0x17
        /*00ca*/ 	.short	(.L_7183 - .L_7182)
.L_7182:
        /*00cc*/ 	.word	0x00000000
        /*00d0*/ 	.short	0x0009
        /*00d2*/ 	.short	0x0040
        /*00d4*/ 	.byte	0x00, 0xf0, 0x21, 0x00


	//----- nvinfo : EIATTR_KPARAM_INFO
	.align		4
.L_7183:
        /*00d8*/ 	.byte	0x04, 0x17
        /*00da*/ 	.short	(.L_7185 - .L_7184)
.L_7184:
        /*00dc*/ 	.word	0x00000000
        /*00e0*/ 	.short	0x0008
        /*00e2*/ 	.short	0x0038
        /*00e4*/ 	.byte	0x00, 0xf0, 0x21, 0x00


	//----- nvinfo : EIATTR_KPARAM_INFO
	.align		4
.L_7185:
        /*00e8*/ 	.byte	0x04, 0x17
        /*00ea*/ 	.short	(.L_7187 - .L_7186)
.L_7186:
        /*00ec*/ 	.word	0x00000000
        /*00f0*/ 	.short	0x0007
        /*00f2*/ 	.short	0x0034
        /*00f4*/ 	.byte	0x00, 0xf0, 0x11, 0x00


	//----- nvinfo : EIATTR_KPARAM_INFO
	.align		4
.L_7187:
        /*00f8*/ 	.byte	0x04, 0x17
        /*00fa*/ 	.short	(.L_7189 - .L_7188)
.L_7188:
        /*00fc*/ 	.word	0x00000000
        /*0100*/ 	.short	0x0006
        /*0102*/ 	.short	0x0030
        /*0104*/ 	.byte	0x00, 0xf0, 0x11, 0x00


	//----- nvinfo : EIATTR_KPARAM_INFO
	.align		4
.L_7189:
        /*0108*/ 	.byte	0x04, 0x17
        /*010a*/ 	.short	(.L_7191 - .L_7190)
.L_7190:
        /*010c*/ 	.word	0x00000000
        /*0110*/ 	.short	0x0005
        /*0112*/ 	.short	0x0028
        /*0114*/ 	.byte	0x00, 0xf0, 0x21, 0x00


	//----- nvinfo : EIATTR_KPARAM_INFO
	.align		4
.L_7191:
        /*0118*/ 	.byte	0x04, 0x17
        /*011a*/ 	.short	(.L_7193 - .L_7192)
.L_7192:
        /*011c*/ 	.word	0x00000000
        /*0120*/ 	.short	0x0004
        /*0122*/ 	.short	0x0020
        /*0124*/ 	.byte	0x00, 0xf0, 0x21, 0x00


	//----- nvinfo : EIATTR_KPARAM_INFO
	.align		4
.L_7193:
        /*0128*/ 	.byte	0x04, 0x17
        /*012a*/ 	.short	(.L_7195 - .L_7194)
.L_7194:
        /*012c*/ 	.word	0x00000000
        /*0130*/ 	.short	0x0003
        /*0132*/ 	.short	0x0018
        /*0134*/ 	.byte	0x00, 0xf0, 0x21, 0x00


	//----- nvinfo : EIATTR_KPARAM_INFO
	.align		4
.L_7195:
        /*0138*/ 	.byte	0x04, 0x17
        /*013a*/ 	.short	(.L_7197 - .L_7196)
.L_7196:
        /*013c*/ 	.word	0x00000000
        /*0140*/ 	.short	0x0002
        /*0142*/ 	.short	0x0010
        /*0144*/ 	.byte	0x00, 0xf0, 0x21, 0x00


	//----- nvinfo : EIATTR_KPARAM_INFO
	.align		4
.L_7197:
        /*0148*/ 	.byte	0x04, 0x17
        /*014a*/ 	.short	(.L_7199 - .L_7198)
.L_7198:
        /*014c*/ 	.word	0x00000000
        /*0150*/ 	.short	0x0001
        /*0152*/ 	.short	0x0008
        /*0154*/ 	.byte	0x00, 0xf0, 0x21, 0x00


	//----- nvinfo : EIATTR_KPARAM_INFO
	.align		4
.L_7199:
        /*0158*/ 	.byte	0x04, 0x17
        /*015a*/ 	.short	(.L_7201 - .L_7200)
.L_7200:
        /*015c*/ 	.word	0x00000000
        /*0160*/ 	.short	0x0000
        /*0162*/ 	.short	0x0000
        /*0164*/ 	.byte	0x00, 0xf0, 0x21, 0x00


	//----- nvinfo : EIATTR_SPARSE_MMA_MASK
	.align		4
.L_7201:
        /*0168*/ 	.byte	0x03, 0x50
        /*016a*/ 	.short	0x0000


	//----- nvinfo : EIATTR_MAXREG_COUNT
	.align		4
        /*016c*/ 	.byte	0x03, 0x1b
        /*016e*/ 	.short	0x00ff


	//----- nvinfo : EIATTR_NUM_BARRIERS
	.align		4
        /*0170*/ 	.byte	0x02, 0x4c
        /*0172*/ 	.byte	0x01
	.zero		1


	//----- nvinfo : EIATTR_EXTERNS
	.align		4
        /*0174*/ 	.byte	0x04, 0x0f
        /*0176*/ 	.short	(.L_7203 - .L_7202)


	//   ....[0]....
	.align		4
.L_7202:
        /*0178*/ 	.word	index@(__assertfail)


	//----- nvinfo : EIATTR_MERCURY_ISA_VERSION
	.align		4
.L_7203:
        /*017c*/ 	.byte	0x03, 0x5f
        /*017e*/ 	.short	0x0101


	//----- nvinfo : EIATTR_COOP_GROUP_MASK_REGIDS
	.align		4
        /*0180*/ 	.byte	0x04, 0x29
        /*0182*/ 	.short	(.L_7205 - .L_7204)


	//   ....[0]....
.L_7204:
        /*0184*/ 	.word	0xffffffff


	//   ....[1]....
        /*0188*/ 	.word	0xffffffff


	//   ....[2]....
        /*018c*/ 	.word	0xffffffff


	//   ....[3]....
        /*0190*/ 	.word	0xffffffff


	//   ....[4]....
        /*0194*/ 	.word	0xffffffff


	//   ....[5]....
        /*0198*/ 	.word	0xffffffff


	//   ....[6]....
        /*019c*/ 	.word	0xffffffff


	//   ....[7]....
        /*01a0*/ 	.word	0xffffffff


	//   ....[8]....
        /*01a4*/ 	.word	0xffffffff


	//   ....[9]....
        /*01a8*/ 	.word	0xffffffff


	//   ....[10]....
        /*01ac*/ 	.word	0xffffffff


	//   ....[11]....
        /*01b0*/ 	.word	0xffffffff


	//   ....[12]....
        /*01b4*/ 	.word	0xffffffff


	//   ....[13]....
        /*01b8*/ 	.word	0xffffffff


	//   ....[14]....
        /*01bc*/ 	.word	0xffffffff


	//   ....[15]....
        /*01c0*/ 	.word	0xffffffff


	//   ....[16]....
        /*01c4*/ 	.word	0xffffffff


	//   ....[17]....
        /*01c8*/ 	.word	0xffffffff


	//   ....[18]....
        /*01cc*/ 	.word	0xffffffff


	//   ....[19]....
        /*01d0*/ 	.word	0xffffffff


	//   ....[20]....
        /*01d4*/ 	.word	0xffffffff


	//   ....[21]....
        /*01d8*/ 	.word	0xffffffff


	//   ....[22]....
        /*01dc*/ 	.word	0xffffffff


	//   ....[23]....
        /*01e0*/ 	.word	0xffffffff


	//   ....[24]....
        /*01e4*/ 	.word	0xffffffff


	//   ....[25]....
        /*01e8*/ 	.word	0xffffffff


	//   ....[26]....
        /*01ec*/ 	.word	0xffffffff


	//   ....[27]....
        /*01f0*/ 	.word	0xffffffff


	//   ....[28]....
        /*01f4*/ 	.word	0xffffffff


	//   ....[29]....
        /*01f8*/ 	.word	0xffffffff


	//   ....[30]....
        /*01fc*/ 	.word	0xffffffff


	//   ....[31]....
        /*0200*/ 	.word	0xffffffff


	//   ....[32]....
        /*0204*/ 	.word	0x0500000f


	//   ....[33]....
        /*0208*/ 	.word	0x0500000f


	//   ....[34]....
        /*020c*/ 	.word	0x0500000f


	//   ....[35]....
        /*0210*/ 	.word	0x0500000f


	//   ....[36]....
        /*0214*/ 	.word	0x0500000f


	//   ....[37]....
        /*0218*/ 	.word	0x0500000f


	//   ....[38]....
        /*021c*/ 	.word	0x0500000f


	//   ....[39]....
        /*0220*/ 	.word	0x0500000f


	//   ....[40]....
        /*0224*/ 	.word	0x0500000f


	//   ....[41]....
        /*0228*/ 	.word	0x0500000f


	//   ....[42]....
        /*022c*/ 	.word	0x0500000f


	//   ....[43]....
        /*0230*/ 	.word	0x0500000f


	//   ....[44]....
        /*0234*/ 	.word	0x0500000f


	//   ....[45]....
        /*0238*/ 	.word	0x0500000f


	//   ....[46]....
        /*023c*/ 	.word	0x0500000f


	//   ....[47]....
        /*0240*/ 	.word	0x0500000f


	//   ....[48]....
        /*0244*/ 	.word	0x0500000f


	//   ....[49]....
        /*0248*/ 	.word	0x0500000f


	//   ....[50]....
        /*024c*/ 	.word	0x0500000f


	//   ....[51]....
        /*0250*/ 	.word	0x0500000f


	//   ....[52]....
        /*0254*/ 	.word	0x0500000f


	//   ....[53]....
        /*0258*/ 	.word	0x0500000f


	//   ....[54]....
        /*025c*/ 	.word	0x0500000f


	//   ....[55]....
        /*0260*/ 	.word	0x0500000f


	//   ....[56]....
        /*0264*/ 	.word	0x0500000f


	//   ....[57]....
        /*0268*/ 	.word	0x0500000f


	//   ....[58]....
        /*026c*/ 	.word	0x0500000f


	//   ....[59]....
        /*0270*/ 	.word	0x0500000f


	//   ....[60]....
        /*0274*/ 	.word	0x0500000f


	//   ....[61]....
        /*0278*/ 	.word	0x0500000f


	//   ....[62]....
        /*027c*/ 	.word	0x0500000f


	//   ....[63]....
        /*0280*/ 	.word	0x0500000f


	//   ....[64]....
        /*0284*/ 	.word	0x0500000f


	//   ....[65]....
        /*0288*/ 	.word	0x0500000f


	//   ....[66]....
        /*028c*/ 	.word	0x0500000f


	//   ....[67]....
        /*0290*/ 	.word	0x0500000f


	//   ....[68]....
        /*0294*/ 	.word	0x0500000f


	//----- nvinfo : EIATTR_COOP_GROUP_INSTR_OFFSETS
	.align		4
.L_7205:
        /*0298*/ 	.byte	0x04, 0x28
        /*029a*/ 	.short	(.L_7207 - .L_7206)


	//   ....[0]....
.L_7206:
        /*029c*/ 	.word	0x00000c40


	//   ....[1]....
        /*02a0*/ 	.word	0x00000c70


	//   ....[2]....
        /*02a4*/ 	.word	0x00000c90


	//   ....[3]....
        /*02a8*/ 	.word	0x00000cb0


	//   ....[4]....
        /*02ac*/ 	.word	0x00000cd0


	//   ....[5]....
        /*02b0*/ 	.word	0x00000df0


	//   ....[6]....
        /*02b4*/ 	.word	0x00000e10


	//   ....[7]....
        /*02b8*/ 	.word	0x00000e40


	//   ....[8]....
        /*02bc*/ 	.word	0x00001cf0


	//   ....[9]....
        /*02c0*/ 	.word	0x00001d20


	//   ....[10]....
        /*02c4*/ 	.word	0x00001d50


	//   ....[11]....
        /*02c8*/ 	.word	0x00001dd0


	//   ....[12]....
        /*02cc*/ 	.word	0x00001e40


	//   ....[13]....
        /*02d0*/ 	.word	0x00001e90


	//   ....[14]....
        /*02d4*/ 	.word	0x00001eb0


	//   ....[15]....
        /*02d8*/ 	.word	0x00001ed0


	//   ....[16]....
        /*02dc*/ 	.word	0x00002e00


	//   ....[17]....
        /*02e0*/ 	.word	0x00002e40


	//   ....[18]....
        /*02e4*/ 	.word	0x00002e70


	//   ....[19]....
        /*02e8*/ 	.word	0x00002e90


	//   ....[20]....
        /*02ec*/ 	.word	0x00002eb0


	//   ....[21]....
        /*02f0*/ 	.word	0x00002ec0


	//   ....[22]....
        /*02f4*/ 	.word	0x00002ef0


	//   ....[23]....
        /*02f8*/ 	.word	0x00002f20


	//   ....[24]....
        /*02fc*/ 	.word	0x00002f50


	//   ....[25]....
        /*0300*/ 	.word	0x00002f80


	//   ....[26]....
        /*0304*/ 	.word	0x00002fa0


	//   ....[27]....
        /*0308*/ 	.word	0x00002fe0


	//   ....[28]....
        /*030c*/ 	.word	0x00003040


	//   ....[29]....
        /*0310*/ 	.word	0x000030b0


	//   ....[30]....
        /*0314*/ 	.word	0x000030d0


	//   ....[31]....
        /*0318*/ 	.word	0x000030f0


	//   ....[32]....
        /*031c*/ 	.word	0x00004400


	//   ....[33]....
        /*0320*/ 	.word	0x00004460


	//   ....[34]....
        /*0324*/ 	.word	0x000044c0


	//   ....[35]....
        /*0328*/ 	.word	0x00004520


	//   ....[36]....
        /*032c*/ 	.word	0x00004580


	//   ....[37]....
        /*0330*/ 	.word	0x00004600


	//   ....[38]....
        /*0334*/ 	.word	0x00004660


	//   ....[39]....
        /*0338*/ 	.word	0x000046c0


	//   ....[40]....
        /*033c*/ 	.word	0x00004730


	//   ....[41]....
        /*0340*/ 	.word	0x00004790


	//   ....[42]....
        /*0344*/ 	.word	0x00004800


	//   ....[43]....
        /*0348*/ 	.word	0x00004860


	//   ....[44]....
        /*034c*/ 	.word	0x000048d0


	//   ....[45]....
        /*0350*/ 	.word	0x00004930


	//   ....[46]....
        /*0354*/ 	.word	0x000049b0


	//   ....[47]....
        /*0358*/ 	.word	0x00004a10


	//   ....[48]....
        /*035c*/ 	.word	0x00004a90


	//   ....[49]....
        /*0360*/ 	.word	0x00004af0


	//   ....[50]....
        /*0364*/ 	.word	0x00004b70


	//   ....[51]....
        /*0368*/ 	.word	0x00004bd0


	//   ....[52]....
        /*036c*/ 	.word	0x00004c50


	//   ....[53]....
        /*0370*/ 	.word	0x00004cb0


	//   ....[54]....
        /*0374*/ 	.word	0x00004d30


	//   ....[55]....
        /*0378*/ 	.word	0x00004d90


	//   ....[56]....
        /*037c*/ 	.word	0x00004e10


	//   ....[57]....
        /*0380*/ 	.word	0x00004e70


	//   ....[58]....
        /*0384*/ 	.word	0x00004ed0


	//   ....[59]....
        /*0388*/ 	.word	0x00004f30


	//   ....[60]....
        /*038c*/ 	.word	0x00004fa0


	//   ....[61]....
        /*0390*/ 	.word	0x00005000


	//   ....[62]....
        /*0394*/ 	.word	0x00005080


	//   ....[63]....
        /*0398*/ 	.word	0x000050e0


	//   ....[64]....
        /*039c*/ 	.word	0x00005160


	//   ....[65]....
        /*03a0*/ 	.word	0x000051c0


	//   ....[66]....
        /*03a4*/ 	.word	0x00005230


	//   ....[67]....
        /*03a8*/ 	.word	0x000052a0


	//   ....[68]....
        /*03ac*/ 	.word	0x00005300


	//----- nvinfo : EIATTR_SYSCALL_OFFSETS
	.align		4
.L_7207:
        /*03b0*/ 	.byte	0x04, 0x46
        /*03b2*/ 	.short	(.L_7209 - .L_7208)


	//   ....[0]....
.L_7208:
        /*03b4*/ 	.word	0x00004290


	//   ....[1]....
        /*03b8*/ 	.word	0x00004390


	//----- nvinfo : EIATTR_EXIT_INSTR_OFFSETS
	.align		4
.L_7209:
        /*03bc*/ 	.byte	0x04, 0x1c
        /*03be*/ 	.short	(.L_7211 - .L_7210)


	//   ....[0]....
.L_7210:
        /*03c0*/ 	.word	0x00000090


	//   ....[1]....
        /*03c4*/ 	.word	0x00003990


	//   ....[2]....
        /*03c8*/ 	.word	0x00003a50


	//   ....[3]....
        /*03cc*/ 	.word	0x00004190


	//   ....[4]....
        /*03d0*/ 	.word	0x000043a0


	//----- nvinfo : EIATTR_CRS_STACK_SIZE
	.align		4
.L_7211:
        /*03d4*/ 	.byte	0x04, 0x1e
        /*03d6*/ 	.short	(.L_7213 - .L_7212)
.L_7212:
        /*03d8*/ 	.word	0x00000000


	//----- nvinfo : EIATTR_CBANK_PARAM_SIZE
	.align		4
.L_7213:
        /*03dc*/ 	.byte	0x03, 0x19
        /*03de*/ 	.short	0x008c


	//----- nvinfo : EIATTR_PARAM_CBANK
	.align		4
        /*03e0*/ 	.byte	0x04, 0x0a
        /*03e2*/ 	.short	(.L_7215 - .L_7214)
	.align		4
.L_7214:
        /*03e4*/ 	.word	index@(.nv.constant0._ZN4vllm25paged_attention_v2_kernelIthLi128ELi32ELi128ELNS_18Fp8KVCacheDataTypeE2ELb1ELi512EEEvPfS2_PT_PKS3_PKT0_S9_ifPKiSB_iPKfiiiSD_SD_iiiii)
        /*03e8*/ 	.short	0x0210
        /*03ea*/ 	.short	0x008c


	//----- nvinfo : EIATTR_SW_WAR
	.align		4
.L_7215:
        /*03ec*/ 	.byte	0x04, 0x36
        /*03ee*/ 	.short	(.L_7217 - .L_7216)
.L_7216:
        /*03f0*/ 	.word	0x00000008
.L_7217:


//--------------------- .nv.info._ZN4vllm25paged_attention_v2_kernelIthLi120ELi32ELi128ELNS_18Fp8KVCacheDataTypeE2ELb1ELi512EEEvPfS2_PT_PKS3_PKT0_S9_ifPKiSB_iPKfiiiSD_SD_iiiii --------------------------
	.section	.nv.info._ZN4vllm25paged_attention_v2_kernelIthLi120ELi32ELi128ELNS_18Fp8KVCacheDataTypeE2ELb1ELi512EEEvPfS2_PT_PKS3_PKT0_S9_ifPKiSB_iPKfiiiSD_SD_iiiii,"",@"SHT_CUDA_INFO"
	.sectionflags	@""
	.align	4


	//----- nvinfo : EIATTR_CUDA_API_VERSION
	.align		4
        /*0000*/ 	.byte	0x04, 0x37
        /*0002*/ 	.short	(.L_7219 - .L_7218)
.L_7218:
        /*0004*/ 	.word	0x00000082


	//----- nvinfo : EIATTR_KPARAM_INFO
	.align		4
.L_7219:
        /*0008*/ 	.byte	0x04, 0x17
        /*000a*/ 	.short	(.L_7221 - .L_7220)
.L_7220:
        /*000c*/ 	.word	0x00000000
        /*0010*/ 	.short	0x0015
        /*0012*/ 	.short	0x0088
        /*0014*/ 	.byte	0x00, 0xf0, 0x11, 0x00


	//----- nvinfo : EIATTR_KPARAM_INFO
	.align		4
.L_7221:
        /*0018*/ 	.byte	0x04, 0x17
        /*001a*/ 	.short	(.L_7223 - .L_7222)
.L_7222:
        /*001c*/ 	.word	0x00000000
        /*0020*/ 	.short	0x0014
        /*0022*/ 	.short	0x0084
        /*0024*/ 	.byte	0x00, 0xf0, 0x11, 0x00


	//----- nvinfo : EIATTR_KPARAM_INFO
	.align		4
.L_7223:
        /*0028*/ 	.byte	0x04, 0x17
        /*002a*/ 	.short	(.L_7225 - .L_7224)
.L_7224:
        /*002c*/ 	.word	0x00000000
        /*0030*/ 	.short	0x0013
        /*0032*/ 	.short	0x0080
        /*0034*/ 	.byte	0x00, 0xf0, 0x11, 0x00


	//----- nvinfo : EIATTR_KPARAM_INFO
	.align		4
.L_7225:
        /*0038*/ 	.byte	0x04, 0x17
        /*003a*/ 	.short	(.L_7227 - .L_7226)
.L_7226:
        /*003c*/ 	.word	0x00000000
        /*0040*/ 	.short	0x0012
        /*0042*/ 	.short	0x007c
        /*0044*/ 	.byte	0x00, 0xf0, 0x11, 0x00


	//----- nvinfo : EIATTR_KPARAM_INFO
	.align		4
.L_7227:
        /*0048*/ 	.byte	0x04, 0x17
        /*004a*/ 	.short	(.L_7229 - .L_7228)
.L_7228:
        /*004c*/ 	.word	0x00000000
        /*0050*/ 	.short	0x0011
        /*0052*/ 	.short	0x0078
        /*0054*/ 	.byte	0x00, 0xf0, 0x11, 0x00


	//----- nvinfo : EIATTR_KPARAM_INFO
	.align		4
.L_7229:
        /*0058*/ 	.byte	0x04, 0x17
        /*005a*/ 	.short	(.L_7231 - .L_7230)
.L_7230:
        /*005c*/ 	.word	0x00000000
        /*0060*/ 	.short	0x0010
        /*0062*/ 	.short	0x0070
        /*0064*/ 	.byte	0x00, 0xf0, 0x21, 0x00


	//----- nvinfo : EIATTR_KPARAM_INFO
	.align		4
.L_7231:
        /*0068*/ 	.byte	0x04, 0x17
        /*006a*/ 	.short	(.L_7233 - .L_7232)
.L_7232:
        /*006c*/ 	.word	0x00000000
        /*0070*/ 	.short	0x000f
        /*0072*/ 	.short	0x0068
        /*0074*/ 	.byte	0x00, 0xf0, 0x21, 0x00


	//----- nvinfo : EIATTR_KPARAM_INFO
	.align		4
.L_7233:
        /*0078*/ 	.byte	0x04, 0x17
        /*007a*/ 	.short	(.L_7235 - .L_7234)
.L_7234:
        /*007c*/ 	.word	0x00000000
        /*0080*/ 	.short	0x000e
        /*0082*/ 	.short	0x0060
        /*0084*/ 	.byte	0x00, 0xf0, 0x11, 0x00


	//----- nvinfo : EIATTR_KPARAM_INFO
	.align		4
.L_7235:
        /*0088*/ 	.byte	0x04, 0x17
        /*008a*/ 	.short	(.L_7237 - .L_7236)
.L_7236:
        /*008c*/ 	.word	0x00000000
        /*0090*/ 	.short	0x000d
        /*0092*/ 	.short	0x005c
        /*0094*/ 	.byte	0x00, 0xf0, 0x11, 0x00


	//----- nvinfo : EIATTR_KPARAM_INFO
	.align		4
.L_7237:
        /*0098*/ 	.byte	0x04, 0x17
        /*009a*/ 	.short	(.L_7239 - .L_7238)
.L_7238:
        /*009c*/ 	.word	0x00000000
        /*00a0*/ 	.short	0x000c
        /*00a2*/ 	.short	0x0058
        /*00a4*/ 	.byte	0x00, 0xf0, 0x11, 0x00


	//----- nvinfo : EIATTR_KPARAM_INFO
	.align		4
.L_7239:
        /*00a8*/ 	.byte	0x04, 0x17
        /*00aa*/ 	.short	(.L_7241 - .L_7240)
.L_7240:
        /*00ac*/ 	.word	0x00000000
        /*00b0*/ 	.short	0x000b
        /*00b2*/ 	.short	0x0050
        /*00b4*/ 	.byte	0x00, 0xf0, 0x21, 0x00


	//----- nvinfo : EIATTR_KPARAM_INFO
	.align		4
.L_7241:
        /*00b8*/ 	.byte	0x04, 0x17
        /*00ba*/ 	.short	(.L_7243 - .L_7242)
.L_7242:
        /*00bc*/ 	.word	0x00000000
        /*00c0*/ 	.short	0x000a
        /*00c2*/ 	.short	0x0048
        /*00c4*/ 	.byte	0x00, 0xf0, 0x11, 0x00


	//----- nvinfo : EIATTR_KPARAM_INFO
	.align		4
.L_7243:
        /*00c8*/ 	.byte	0x04, 0x17
        /*00ca*/ 	.short	(.L_7245 - .L_7244)
.L_7244:
        /*00cc*/ 	.word	0x00000000
        /*00d0*/ 	.short	0x0009
        /*00d2*/ 	.short	0x0040
        /*00d4*/ 	.byte	0x00, 0xf0, 0x21, 0x00


	//----- nvinfo : EIATTR_KPARAM_INFO
	.align		4
.L_7245:
        /*00d8*/ 	.byte	0x04, 0x17
        /*00da*/ 	.short	(.L_7247 - .L_7246)
.L_7246:
        /*00dc*/ 	.word	0x00000000
        /*00e0*/ 	.short	0x0008
        /*00e2*/ 	.short	0x0038
        /*00e4*/ 	.byte	0x00, 0xf0, 0x21, 0x00


	//----- nvinfo : EIATTR_KPARAM_INFO
	.align		4
.L_7247:
        /*00e8*/ 	.byte	0x04, 0x17
        /*00ea*/ 	.short	(.L_7249 - .L_7248)
.L_7248:
        /*00ec*/ 	.word	0x00000000
        /*00f0*/ 	.short	0x0007
        /*00f2*/ 	.short	0x0034
        /*00f4*/ 	.byte	0x00, 0xf0, 0x11, 0x00


	//----- nvinfo : EIATTR_KPARAM_INFO
	.align		4
.L_7249:
        /*00f8*/ 	.byte	0x04, 0x17
        /*00fa*/ 	.short	(.L_7251 - .L_7250)
.L_7250:
        /*00fc*/ 	.word	0x00000000
        /*0100*/ 	.short	0x0006
        /*0102*/ 	.short	0x0030
        /*0104*/ 	.byte	0x00, 0xf0, 0x11, 0x00


	//----- nvinfo : EIATTR_KPARAM_INFO
	.align		4
.L_7251:
        /*0108*/ 	.byte	0x04, 0x17
        /*010a*/ 	.short	(.L_7253 - .L_7252)
.L_7252:
        /*010c*/ 	.word	0x00000000
        /*0110*/ 	.short	0x0005
        /*0112*/ 	.short	0x0028
        /*0114*/ 	.byte	0x00, 0xf0, 0x21, 0x00


	//----- nvinfo : EIATTR_KPARAM_INFO
	.align		4
.L_7253:
        /*0118*/ 	.byte	0x04, 0x17
        /*011a*/ 	.short	(.L_7255 - .L_7254)
.L_7254:
        /*011c*/ 	.word	0x00000000
        /*0120*/ 	.short	0x0004
        /*0122*/ 	.short	0x0020
        /*0124*/ 	.byte	0x00, 0xf0, 0x21, 0x00


	//----- nvinfo : EIATTR_KPARAM_INFO
	.align		4
.L_7255:
        /*0128*/ 	.byte	0x04, 0x17
        /*012a*/ 	.short	(.L_7257 - .L_7256)
.L_7256:
        /*012c*/ 	.word	0x00000000
        /*0130*/ 	.short	0x0003
        /*0132*/ 	.short	0x0018
        /*0134*/ 	.byte	0x00, 0xf0, 0x21, 0x00


	//----- nvinfo : EIATTR_KPARAM_INFO
	.align		4
.L_7257:
        /*0138*/ 	.byte	0x04, 0x17
        /*013a*/ 	.short	(.L_7259 - .L_7258)
.L_7258:
        /*013c*/ 	.word	0x00000000
        /*0140*/ 	.short	0x0002
        /*0142*/ 	.short	0x0010
        /*0144*/ 	.byte	0x00, 0xf0, 0x21, 0x00


	//----- nvinfo : EIATTR_KPARAM_INFO
	.align		4
.L_7259:
        /*0148*/ 	.byte	0x04, 0x17
        /*014a*/ 	.short	(.L_7261 - .L_7260)
.L_7260:
        /*014c*/ 	.word	0x00000000
        /*0150*/ 	.short	0x0001
        /*0152*/ 	.short	0x0008
        /*0154*/ 	.byte	0x00, 0xf0, 0x21, 0x00


	//----- nvinfo : EIATTR_KPARAM_INFO
	.align		4
.L_7261:
        /*0158*/ 	.byte	0x04, 0x17
        /*015a*/ 	.short	(.L_7263 - .L_7262)
.L_7262:
        /*015c*/ 	.word	0x00000000
        /*0160*/ 	.short	0x0000
        /*0162*/ 	.short	0x0000
        /*0164*/ 	.byte	0x00, 0xf0, 0x21, 0x00


	//----- nvinfo : EIATTR_SPARSE_MMA_MASK
	.align		4
.L_7263:
        /*0168*/ 	.byte	0x03, 0x50
        /*016a*/ 	.short	0x0000


	//----- nvinfo : EIATTR_MAXREG_COUNT
	.align		4
        /*016c*/ 	.byte	0x03, 0x1b
        /*016e*/ 	.short	0x00ff


	//----- nvinfo : EIATTR_NUM_BARRIERS
	.align		4
        /*0170*/ 	.byte	0x02, 0x4c
        /*0172*/ 	.byte	0x01
	.zero		1


	//----- nvinfo : EIATTR_EXTERNS
	.align		4
        /*0174*/ 	.byte	0x04, 0x0f
        /*0176*/ 	.short	(.L_7265 - .L_7264)


	//   ....[0]....
	.align		4
.L_7264:
        /*0178*/ 	.word	index@(__assertfail)


	//----- nvinfo : EIATTR_MERCURY_ISA_VERSION
	.align		4
.L_7265:
        /*017c*/ 	.byte	0x03, 0x5f
        /*017e*/ 	.short	0x0101


	//----- nvinfo : EIATTR_COOP_GROUP_MASK_REGIDS
	.align		4
        /*0180*/ 	.byte	0x04, 0x29
        /*0182*/ 	.short	(.L_7267 - .L_7266)


	//   ....[0]....
.L_7266:
        /*0184*/ 	.word	0xffffffff


	//   ....[1]....
        /*0188*/ 	.word	0xffffffff


	//   ....[2]....
        /*018c*/ 	.word	0xffffffff


	//   ....[3]....
        /*0190*/ 	.word	0xffffffff


	//   ....[4]....
        /*0194*/ 	.word	0xffffffff


	//   ....[5]....
        /*0198*/ 	.word	0xffffffff


	//   ....[6]....
        /*019c*/ 	.word	0xffffffff


	//   ....[7]....
        /*01a0*/ 	.word	0xffffffff


	//   ....[8]....
        /*01a4*/ 	.word	0xffffffff


	//   ....[9]....
        /*01a8*/ 	.word	0xffffffff


	//   ....[10]....
        /*01ac*/ 	.word	0xffffffff


	//   ....[11]....
        /*01b0*/ 	.word	0xffffffff


	//   ....[12]....
        /*01b4*/ 	.word	0xffffffff


	//   ....[13]....
        /*01b8*/ 	.word	0xffffffff


	//   ....[14]....
        /*01bc*/ 	.word	0xffffffff


	//   ....[15]....
        /*01c0*/ 	.word	0xffffffff


	//   ....[16]....
        /*01c4*/ 	.word	0xffffffff


	//   ....[17]....
        /*01c8*/ 	.word	0xffffffff


	//   ....[18]....
        /*01cc*/ 	.word	0xffffffff


	//   ....[19]....
        /*01d0*/ 	.word	0xffffffff


	//   ....[20]....
        /*01d4*/ 	.word	0xffffffff


	//   ....[21]....
        /*01d8*/ 	.word	0xffffffff


	//   ....[22]....
        /*01dc*/ 	.word	0xffffffff


	//   ....[23]....
        /*01e0*/ 	.word	0xffffffff


	//   ....[24]....
        /*01e4*/ 	.word	0xffffffff


	//   ....[25]....
        /*01e8*/ 	.word	0xffffffff


	//   ....[26]....
        /*01ec*/ 	.word	0xffffffff


	//   ....[27]....
        /*01f0*/ 	.word	0xffffffff


	//   ....[28]....
        /*01f4*/ 	.word	0xffffffff


	//   ....[29]....
        /*01f8*/ 	.word	0xffffffff


	//   ....[30]....
        /*01fc*/ 	.word	0xffffffff


	//   ....[31]....
        /*0200*/ 	.word	0x0500000f


	//   ....[32]....
        /*0204*/ 	.word	0x0500000f


	//   ....[33]....
        /*0208*/ 	.word	0x0500000f


	//   ....[34]....
        /*020c*/ 	.word	0x0500000f


	//   ....[35]....
        /*0210*/ 	.word	0x0500000f


	//   ....[36]....
        /*0214*/ 	.word	0x0500000f


	//   ....[37]....
        /*0218*/ 	.word	0x0500000f


	//   ....[38]....
        /*021c*/ 	.word	0x0500000f


	//   ....[39]....
        /*0220*/ 	.word	0x0500000f


	//   ....[40]....
        /*0224*/ 	.word	0x0500000f


	//   ....[41]....
        /*0228*/ 	.word	0x0500000f


	//   ....[42]....
        /*022c*/ 	.word	0x0500000f


	//   ....[43]....
        /*0230*/ 	.word	0x0500000f


	//   ....[44]....
        /*0234*/ 	.word	0x0500000f


	//   ....[45]....
        /*0238*/ 	.word	0x0500000f


	//   ....[46]....
        /*023c*/ 	.word	0x0500000f


	//   ....[47]....
        /*0240*/ 	.word	0x0500000f


	//   ....[48]....
        /*0244*/ 	.word	0x0500000f


	//   ....[49]....
        /*0248*/ 	.word	0x0500000f


	//   ....[50]....
        /*024c*/ 	.word	0x0500000f


	//   ....[51]....
        /*0250*/ 	.word	0x0500000f


	//   ....[52]....
        /*0254*/ 	.word	0x0500000f


	//   ....[53]....
        /*0258*/ 	.word	0x0500000f


	//   ....[54]....
        /*025c*/ 	.word	0x0500000f


	//   ....[55]....
        /*0260*/ 	.word	0x0500000f


	//   ....[56]....
        /*0264*/ 	.word	0x0500000f


	//   ....[57]....
        /*0268*/ 	.word	0x0500000f


	//   ....[58]....
        /*026c*/ 	.word	0x0500000f


	//   ....[59]....
        /*0270*/ 	.word	0x0500000f


	//   ....[60]....
        /*0274*/ 	.word	0x0500000f


	//   ....[61]....
        /*0278*/ 	.word	0x0500000f


	//   ....[62]....
        /*027c*/ 	.word	0x0500000f


	//   ....[63]....
        /*0280*/ 	.word	0x0500000f


	//   ....[64]....
        /*0284*/ 	.word	0x0500000f


	//   ....[65]....
        /*0288*/ 	.word	0x0500000f


	//----- nvinfo : EIATTR_COOP_GROUP_INSTR_OFFSETS
	.align		4
.L_7267:
        /*028c*/ 	.byte	0x04, 0x28
        /*028e*/ 	.short	(.L_7269 - .L_7268)


	//   ....[0]....
.L_7268:
        /*0290*/ 	.word	0x00000c40


	//   ....[1]....
        /*0294*/ 	.word	0x00000c70


	//   ....[2]....
        /*0298*/ 	.word	0x00000c90


	//   ....[3]....
        /*029c*/ 	.word	0x00000cb0


	//   ....[4]....
        /*02a0*/ 	.word	0x00000cd0


	//   ....[5]....
        /*02a4*/ 	.word	0x00000df0


	//   ....[6]....
        /*02a8*/ 	.word	0x00000e10


	//   ....[7]....
        /*02ac*/ 	.word	0x00000e40


	//   ....[8]....
        /*02b0*/ 	.word	0x00001cf0


	//   ....[9]....
        /*02b4*/ 	.word	0x00001d20


	//   ....[10]....
        /*02b8*/ 	.word	0x00001d50


	//   ....[11]....
        /*02bc*/ 	.word	0x00001dd0


	//   ....[12]....
        /*02c0*/ 	.word	0x00001e40


	//   ....[13]....
        /*02c4*/ 	.word	0x00001e90


	//   ....[14]....
        /*02c8*/ 	.word	0x00001eb0


	//   ....[15]....
        /*02cc*/ 	.word	0x00001ed0


	//   ....[16]....
        /*02d0*/ 	.word	0x00002e10


	//   ....[17]....
        /*02d4*/ 	.word	0x00002e40


	//   ....[18]....
        /*02d8*/ 	.word	0x00002e80


	//   ....[19]....
        /*02dc*/ 	.word	0x00002e90


	//   ....[20]....
        /*02e0*/ 	.word	0x00002ea0


	//   ....[21]....
        /*02e4*/ 	.word	0x00002eb0


	//   ....[22]....
        /*02e8*/ 	.word	0x00002ee0


	//   ....[23]....
        /*02ec*/ 	.word	0x00002f00


	//   ....[24]....
        /*02f0*/ 	.word	0x00002f30


	//   ....[25]....
        /*02f4*/ 	.word	0x00002f70


	//   ....[26]....
        /*02f8*/ 	.word	0x00002fa0


	//   ....[27]....
        /*02fc*/ 	.word	0x00002fd0


	//   ....[28]....
        /*0300*/ 	.word	0x00003000


	//   ....[29]....
        /*0304*/ 	.word	0x00003030


	//   ....[30]....
        /*0308*/ 	.word	0x00003070


	//   ....[31]....
        /*030c*/ 	.word	0x000042b0


	//   ....[32]....
        /*0310*/ 	.word	0x00004310


	//   ....[33]....
        /*0314*/ 	.word	0x00004370


	//   ....[34]....
        /*0318*/ 	.word	0x000043d0


	//   ....[35]....
        /*031c*/ 	.word	0x00004430


	//   ....[36]....
        /*0320*/ 	.word	0x000044b0


	//   ....[37]....
        /*0324*/ 	.word	0x00004510


	//   ....[38]....
        /*0328*/ 	.word	0x00004570


	//   ....[39]....
        /*032c*/ 	.word	0x000045f0


	//   ....[40]....
        /*0330*/ 	.word	0x00004650


	//   ....[41]....
        /*0334*/ 	.word	0x000046d0


	//   ....[42]....
        /*0338*/ 	.word	0x00004730


	//   ....[43]....
        /*033c*/ 	.word	0x000047b0


	//   ....[44]....
        /*0340*/ 	.word	0x00004810


	//   ....[45]....
        /*0344*/ 	.word	0x00004890


	//   ....[46]....
        /*0348*/ 	.word	0x000048f0


	//   ....[47]....
        /*034c*/ 	.word	0x00004970


	//   ....[48]....
        /*0350*/ 	.word	0x000049d0


	//   ....[49]....
        /*0354*/ 	.word	0x00004a50


	//   ....[50]....
        /*0358*/ 	.word	0x00004ab0


	//   ....[51]....
        /*035c*/ 	.word	0x00004b20


	//   ....[52]....
        /*0360*/ 	.word	0x00004b80


	//   ....[53]....
        /*0364*/ 	.word	0x00004bf0


	//   ....[54]....
        /*0368*/ 	.word	0x00004c50


	//   ....[55]....
        /*036c*/ 	.word	0x00004cc0


	//   ....[56]....
        /*0370*/ 	.word	0x00004d20


	//   ....[57]....
        /*0374*/ 	.word	0x00004da0


	//   ....[58]....
        /*0378*/ 	.word	0x00004e00


	//   ....[59]....
        /*037c*/ 	.word	0x00004e80


	//   ....[60]....
        /*0380*/ 	.word	0x00004ee0


	//   ....[61]....
        /*0384*/ 	.word	0x00004f50


	//   ....[62]....
        /*0388*/ 	.word	0x00004fb0


	//   ....[63]....
        /*038c*/ 	.word	0x00005020


	//   ....[64]....
        /*0390*/ 	.word	0x000050a0


	//   ....[65]....
        /*0394*/ 	.word	0x00005110


	//----- nvinfo : EIATTR_SYSCALL_OFFSETS
	.align		4
.L_7269:
        /*0398*/ 	.byte	0x04, 0x46
        /*039a*/ 	.short	(.L_7271 - .L_7270)


	//   ....[0]....
.L_7270:
        /*039c*/ 	.word	0x00004140


	//   ....[1]....
        /*03a0*/ 	.word	0x00004240


	//----- nvinfo : EIATTR_EXIT_INSTR_OFFSETS
	.align		4
.L_7271:
        /*03a4*/ 	.byte	0x04, 0x1c
        /*03a6*/ 	.short	(.L_7273 - .L_7272)


	//   ....[0]....
.L_7272:
        /*03a8*/ 	.word	0x00000090


	//   ....[1]....
        /*03ac*/ 	.word	0x000038e0


	//   ....[2]....
        /*03b0*/ 	.word	0x00003980


	//   ....[3]....
        /*03b4*/ 	.word	0x00004040


	//   ....[4]....
        /*03b8*/ 	.word	0x00004250


	//----- nvinfo : EIATTR_CRS_STACK_SIZE
	.align		4
.L_7273:
        /*03bc*/ 	.byte	0x04, 0x1e
        /*03be*/ 	.short	(.L_7275 - .L_7274)
.L_7274:
        /*03c0*/ 	.word	0x00000000


	//----- nvinfo : EIATTR_CBANK_PARAM_SIZE
	.align		4
.L_7275:
        /*03c4*/ 	.byte	0x03, 0x19
        /*03c6*/ 	.short	0x008c


	//----- nvinfo : EIATTR_PARAM_CBANK
	.align		4
        /*03c8*/ 	.byte	0x04, 0x0a
        /*03ca*/ 	.short	(.L_7277 - .L_7276)
	.align		4
.L_7276:
        /*03cc*/ 	.word	index@(.nv.constant0._ZN4vllm25paged_attention_v2_kernelIthLi120ELi32ELi128ELNS_18Fp8KVCacheDataTypeE2ELb1ELi512EEEvPfS2_PT_PKS3_PKT0_S9_ifPKiSB_iPKfiiiSD_SD_iiiii)
        /*03d0*/ 	.short	0x0210
        /*03d2*/ 	.short	0x008c


	//----- nvinfo : EIATTR_SW_WAR
	.align		4
.L_7277:
        /*03d4*/ 	.byte	0x04, 0x36
        /*03d6*/ 	.short	(.L_7279 - .L_7278)
.L_7278:
        /*03d8*/ 	.word	0x00000008
.L_7279:


//--------------------- .nv.info._ZN4vllm25paged_attention_v2_kernelIthLi112ELi32ELi128ELNS_18Fp8KVCacheDataTypeE2ELb1ELi512EEEvPfS2_PT_PKS3_PKT0_S9_ifPKiSB_iPKfiiiSD_SD_iiiii --------------------------
	.section	.nv.info._ZN4vllm25paged_attention_v2_kernelIthLi112ELi32ELi128ELNS_18Fp8KVCacheDataTypeE2ELb1ELi512EEEvPfS2_PT_PKS3_PKT0_S9_ifPKiSB_iPKfiiiSD_SD_iiiii,"",@"SHT_CUDA_INFO"
	.sectionflags	@""
	.align	4


	//----- nvinfo : EIATTR_CUDA_API_VERSION
	.align		4
        /*0000*/ 	.byte	0x04, 0x37
        /*0002*/ 	.short	(.L_7281 - .L_7280)
.L_7280:
        /*0004*/ 	.word	0x00000082


	//----- nvinfo : EIATTR_KPARAM_INFO
	.align		4
.L_7281:
        /*0008*/ 	.byte	0x04, 0x17
        /*000a*/ 	.short	(.L_7283 - .L_7282)
.L_7282:
        /*000c*/ 	.word	0x00000000
        /*0010*/ 	.short	0x0015
        /*0012*/ 	.short	0x0088
        /*0014*/ 	.byte	0x00, 0xf0, 0x11, 0x00


	//----- nvinfo : EIATTR_KPARAM_INFO
	.align		4
.L_7283:
        /*0018*/ 	.byte	0x04, 0x17
        /*001a*/ 	.short	(.L_7285 - .L_7284)
.L_7284:
        /*001c*/ 	.word	0x00000000
        /*0020*/ 	.short	0x0014
        /*0022*/ 	.short	0x0084
        /*0024*/ 	.byte	0x00, 0xf0, 0x11, 0x00


	//----- nvinfo : EIATTR_KPARAM_INFO
	.align		4
.L_7285:
        /*0028*/ 	.byte	0x04, 0x17
        /*002a*/ 	.short	(.L_7287 - .L_7286)
.L_7286:
        /*002c*/ 	.word	0x00000000
        /*0030*/ 	.short	0x0013
        /*0032*/ 	.short	0x0080
        /*0034*/ 	.byte	0x00, 0xf0, 0x11, 0x00


	//----- nvinfo : EIATTR_KPARAM_INFO
	.align		4
.L_7287:
        /*0038*/ 	.byte	0x04, 0x17
        /*003a*/ 	.short	(.L_7289 - .L_7288)
.L_7288:
        /*003c*/ 	.word	0x00000000
        /*0040*/ 	.short	0x0012
        /*0042*/ 	.short	0x007c
        /*0044*/ 	.byte	0x00, 0xf0, 0x11, 0x00


	//----- nvinfo : EIATTR_KPARAM_INFO
	.align		4
.L_7289:
        /*0048*/ 	.byte	0x04, 0x17
        /*004a*/ 	.short	(.L_7291 - .L_7290)
.L_7290:
        /*004c*/ 	.word	0x00000000
        /*0050*/ 	.short	0x0011
        /*0052*/ 	.short	0x0078
        /*0054*/ 	.byte	0x00, 0xf0, 0x11, 0x00


	//----- nvinfo : EIATTR_KPARAM_INFO
	.align		4
.L_7291:
        /*0058*/ 	.byte	0x04, 0x17
        /*005a*/ 	.short	(.L_7293 - .L_7292)
.L_7292:
        /*005c*/ 	.word	0x00000000
        /*0060*/ 	.short	0x0010
        /*0062*/ 	.short	0x0070
        /*0064*/ 	.byte	0x00, 0xf0, 0x21, 0x00


	//----- nvinfo : EIATTR_KPARAM_INFO
	.align		4
.L_7293:
        /*0068*/ 	.byte	0x04, 0x17
        /*006a*/ 	.short	(.L_7295 - .L_7294)
.L_7294:
        /*006c*/ 	.word	0x00000000
        /*0070*/ 	.short	0x000f
        /*0072*/ 	.short	0x0068
        /*0074*/ 	.byte	0x00, 0xf0, 0x21, 0x00


	//----- nvinfo : EIATTR_KPARAM_INFO
	.align		4
.L_7295:
        /*0078*/ 	.byte	0x04, 0x17
        /*007a*/ 	.short	(.L_7297 - .L_7296)
.L_7296:
        /*007c*/ 	.word	0x00000000
        /*0080*/ 	.short	0x000e
        /*0082*/ 	.short	0x0060
        /*0084*/ 	.byte	0x00, 0xf0, 0x11, 0x00


	//----- nvinfo : EIATTR_KPARAM_INFO
	.align		4
.L_7297:
        /*0088*/ 	.byte	0x04, 0x17
        /*008a*/ 	.short	(.L_7299 - .L_7298)
.L_7298:
        /*008c*/ 	.word	0x00000000
        /*0090*/ 	.short	0x000d
        /*0092*/ 	.short	0x005c
        /*0094*/ 	.byte	0x00, 0xf0, 0x11, 0x00


	//----- nvinfo : EIATTR_KPARAM_INFO
	.align		4
.L_7299:
        /*0098*/ 	.byte	0x04, 0x17
        /*009a*/ 	.short	(.L_7301 - .L_7300)
.L_7300:
        /*009c*/ 	.word	0x00000000
        /*00a0*/ 	.short	0x000c
        /*00a2*/ 	.short	0x0058
        /*00a4*/ 	.byte	0x00, 0xf0, 0x11, 0x00


	//----- nvinfo : EIATTR_KPARAM_INFO
	.align		4
.L_7301:
        /*00a8*/ 	.byte	0x04, 0x17
        /*00aa*/ 	.short	(.L_7303 - .L_7302)
.L_7302:
        /*00ac*/ 	.word	0x00000000
        /*00b0*/ 	.short	0x000b
        /*00b2*/ 	.short	0x0050
        /*00b4*/ 	.byte	0x00, 0xf0, 0x21, 0x00


	//----- nvinfo : EIATTR_KPARAM_INFO
	.align		4
.L_7303:
        /*00b8*/ 	.byte	0x04, 0x17
        /*00ba*/ 	.short	(.L_7305 - .L_7304)
.L_7304:
        /*00bc*/ 	.word	0x00000000
        /*00c0*/ 	.short	0x000a
        /*00c2*/ 	.short	0x0048
        /*00c4*/ 	.byte	0x00, 0xf0, 0x11, 0x00


	//----- nvinfo : EIATTR_KPARAM_INFO
	.align		4
.L_7305:
        /*00c8*/ 	.byte	0x04, 0x17
        /*00ca*/ 	.short	(.L_7307 - .L_7306)
.L_7306:
        /*00cc*/ 	.word	0x00000000
        /*00d0*/ 	.short	0x0009
        /*00d2*/ 	.short	0x0040
        /*00d4*/ 	.byte	0x00, 0xf0, 0x21, 0x00


	//----- nvinfo : EIATTR_KPARAM_INFO
	.align		4
.L_7307:
        /*00d8*/ 	.byte	0x04, 0x17
        /*00da*/ 	.short	(.L_7309 - .L_7308)
.L_7308:
        /*00dc*/ 	.word	0x00000000
        /*00e0*/ 	.short	0x0008
        /*00e2*/ 	.short	0x0038
        /*00e4*/ 	.byte	0x00, 0xf0, 0x21, 0x00


	//----- nvinfo : EIATTR_KPARAM_INFO
	.align		4
.L_7309:
        /*00e8*/ 	.byte	0x04, 0x17
        /*00ea*/ 	.short	(.L_7311 - .L_7310)
.L_7310:
        /*00ec*/ 	.word	0x00000000
        /*00f0*/ 	.short	0x0007
        /*00f2*/ 	.short	0x0034
        /*00f4*/ 	.byte	0x00, 0xf0, 0x11, 0x00


	//----- nvinfo : EIATTR_KPARAM_INFO
	.align		4
.L_7311:
        /*00f8*/ 	.byte	0x04, 0x17
        /*00fa*/ 	.short	(.L_7313 - .L_7312)
.L_7312:
        /*00fc*/ 	.word	0x00000000
        /*0100*/ 	.short	0x0006
        /*0102*/ 	.short	0x0030
        /*0104*/ 	.byte	0x00, 0xf0, 0x11, 0x00


	//----- nvinfo : EIATTR_KPARAM_INFO
	.align		4
.L_7313:
        /*0108*/ 	.byte	0x04, 0x17
        /*010a*/ 	.short	(.L_7315 - .L_7314)
.L_7314:
        /*010c*/ 	.word	0x00000000
        /*0110*/ 	.short	0x0005
        /*0112*/ 	.short	0x0028
        /*0114*/ 	.byte	0x00, 0xf0, 0x21, 0x00


	//----- nvinfo : EIATTR_KPARAM_INFO
	.align		4
.L_7315:
        /*0118*/ 	.byte	0x04, 0x17
        /*011a*/ 	.short	(.L_7317 - .L_7316)
.L_7316:
        /*011c*/ 	.word	0x00000000
        /*0120*/ 	.short	0x0004
        /*0122*/ 	.short	0x0020
        /*0124*/ 	.byte	0x00, 0xf0, 0x21, 0x00


	//----- nvinfo : EIATTR_KPARAM_INFO
	.align		4
.L_7317:
        /*0128*/ 	.byte	0x04, 0x17
        /*012a*/ 	.short	(.L_7319 - .L_7318)
.L_7318:
        /*012c*/ 	.word	0x00000000
        /*0130*/ 	.short	0x0003
        /*0132*/ 	.short	0x0018
        /*0134*/ 	.byte	0x00, 0xf0, 0x21, 0x00


	//----- nvinfo : EIATTR_KPARAM_INFO
	.align		4
.L_7319:
        /*0138*/ 	.byte	0x04, 0x17
        /*013a*/ 	.short	(.L_7321 - .L_7320)
.L_7320:
        /*013c*/ 	.word	0x00000000
        /*0140*/ 	.short	0x0002
        /*0142*/ 	.short	0x0010
        /*0144*/ 	.byte	0x00, 0xf0, 0x21, 0x00


	//----- nvinfo : EIATTR_KPARAM_INFO
	.align		4
.L_7321:
        /*0148*/ 	.byte	0x04, 0x17
        /*014a*/ 	.short	(.L_7323 - .L_7322)
.L_7322:
        /*014c*/ 	.word	0x00000000
        /*0150*/ 	.short	0x0001
        /*0152*/ 	.short	0x0008
        /*0154*/ 	.byte	0x00, 0xf0, 0x21, 0x00


	//----- nvinfo : EIATTR_KPARAM_INFO
	.align		4
.L_7323:
        /*0158*/ 	.byte	0x04, 0x17
        /*015a*/ 	.short	(.L_7325 - .L_7324)
.L_7324:
        /*015c*/ 	.word	0x00000000
        /*0160*/ 	.short	0x0000
        /*0162*/ 	.short	0x0000
        /*0164*/ 	.byte	0x00, 0xf0, 0x21, 0x00


	//----- nvinfo : EIATTR_SPARSE_MMA_MASK
	.align		4
.L_7325:
        /*0168*/ 	.byte	0x03, 0x50
        /*016a*/ 	.short	0x0000


	//----- nvinfo : EIATTR_MAXREG_COUNT
	.align		4
        /*016c*/ 	.byte	0x03, 0x1b
        /*016e*/ 	.short	0x00ff


	//----- nvinfo : EIATTR_NUM_BARRIERS
	.align		4
        /*0170*/ 	.byte	0x02, 0x4c
        /*0172*/ 	.byte	0x01
	.zero		1


	//----- nvinfo : EIATTR_EXTERNS
	.align		4
        /*0174*/ 	.byte	0x04, 0x0f
        /*0176*/ 	.short	(.L_7327 - .L_7326)


	//   ....[0]....
	.align		4
.L_7326:
        /*0178*/ 	.word	index@(__assertfail)


	//----- nvinfo : EIATTR_MERCURY_ISA_VERSION
	.align		4
.L_7327:
        /*017c*/ 	.byte	0x03, 0x5f
        /*017e*/ 	.short	0x0101


	//----- nvinfo : EIATTR_COOP_GROUP_MASK_REGIDS
	.align		4
        /*0180*/ 	.byte	0x04, 0x29
        /*0182*/ 	.short	(.L_7329 - .L_7328)


	//   ....[0]....
.L_7328:
        /*0184*/ 	.word	0xffffffff


	//   ....[1]....
        /*0188*/ 	.word	0xffffffff


	//   ....[2]....
        /*018c*/ 	.word	0xffffffff


	//   ....[3]....
        /*0190*/ 	.word	0xffffffff


	//   ....[4]....
        /*0194*/ 	.word	0xffffffff


	//   ....[5]....
        /*0198*/ 	.word	0xffffffff


	//   ....[6]....
        /*019c*/ 	.word	0xffffffff


	//   ....[7]....
        /*01a0*/ 	.word	0xffffffff


	//   ....[8]....
        /*01a4*/ 	.word	0xffffffff


	//   ....[9]....
        /*01a8*/ 	.word	0xffffffff


	//   ....[10]....
        /*01ac*/ 	.word	0xffffffff


	//   ....[11]....
        /*01b0*/ 	.word	0xffffffff


	//   ....[12]....
        /*01b4*/ 	.word	0xffffffff


	//   ....[13]....
        /*01b8*/ 	.word	0xffffffff


	//   ....[14]....
        /*01bc*/ 	.word	0xffffffff


	//   ....[15]....
        /*01c0*/ 	.word	0xffffffff


	//   ....[16]....
        /*01c4*/ 	.word	0xffffffff


	//   ....[17]....
        /*01c8*/ 	.word	0xffffffff


	//   ....[18]....
        /*01cc*/ 	.word	0xffffffff


	//   ....[19]....
        /*01d0*/ 	.word	0xffffffff


	//   ....[20]....
        /*01d4*/ 	.word	0xffffffff


	//   ....[21]....
        /*01d8*/ 	.word	0xffffffff


	//   ....[22]....
        /*01dc*/ 	.word	0xffffffff


	//   ....[23]....
        /*01e0*/ 	.word	0xffffffff


	//   ....[24]....
        /*01e4*/ 	.word	0xffffffff


	//   ....[25]....
        /*01e8*/ 	.word	0xffffffff


	//   ....[26]....
        /*01ec*/ 	.word	0xffffffff


	//   ....[27]....
        /*01f0*/ 	.word	0xffffffff


	//   ....[28]....
        /*01f4*/ 	.word	0xffffffff


	//   ....[29]....
        /*01f8*/ 	.word	0xffffffff


	//   ....[30]....
        /*01fc*/ 	.word	0x0500000f


	//   ....[31]....
        /*0200*/ 	.word	0x0500000f


	//   ....[32]....
        /*0204*/ 	.word	0x0500000f


	//   ....[33]....
        /*0208*/ 	.word	0x0500000f


	//   ....[34]....
        /*020c*/ 	.word	0x0500000f


	//   ....[35]....
        /*0210*/ 	.word	0x0500000f


	//   ....[36]....
        /*0214*/ 	.word	0x0500000f


	//   ....[37]....
        /*0218*/ 	.word	0x0500000f


	//   ....[38]....
        /*021c*/ 	.word	0x0500000f


	//   ....[39]....
        /*0220*/ 	.word	0x0500000f


	//   ....[40]....
        /*0224*/ 	.word	0x0500000f


	//   ....[41]....
        /*0228*/ 	.word	0x0500000f


	//   ....[42]....
        /*022c*/ 	.word	0x0500000f


	//   ....[43]....
        /*0230*/ 	.word	0x0500000f


	//   ....[44]....
        /*0234*/ 	.word	0x0500000f


	//   ....[45]....
        /*0238*/ 	.word	0x0500000f


	//   ....[46]....
        /*023c*/ 	.word	0x0500000f


	//   ....[47]....
        /*0240*/ 	.word	0x0500000f


	//   ....[48]....
        /*0244*/ 	.word	0x0500000f


	//   ....[49]....
        /*0248*/ 	.word	0x0500000f


	//   ....[50]....
        /*024c*/ 	.word	0x0500000f


	//   ....[51]....
        /*0250*/ 	.word	0x0500000f


	//   ....[52]....
        /*0254*/ 	.word	0x0500000f


	//   ....[53]....
        /*0258*/ 	.word	0x0500000f


	//   ....[54]....
        /*025c*/ 	.word	0x0500000f


	//   ....[55]....
        /*0260*/ 	.word	0x0500000f


	//   ....[56]....
        /*0264*/ 	.word	0x0500000f


	//   ....[57]....
        /*0268*/ 	.word	0x0500000f


	//   ....[58]....
        /*026c*/ 	.word	0x0500000f


	//   ....[59]....
        /*0270*/ 	.word	0x0500000f


	//   ....[60]....
        /*0274*/ 	.word	0x0500000f


	//   ....[61]....
        /*0278*/ 	.word	0x0500000f


	//   ....[62]....
        /*027c*/ 	.word	0x0500000f


	//----- nvinfo : EIATTR_COOP_GROUP_INSTR_OFFSETS
	.align		4
.L_7329:
        /*0280*/ 	.byte	0x04, 0x28
        /*0282*/ 	.short	(.L_7331 - .L_7330)


	//   ....[0]....
.L_7330:
        /*0284*/ 	.word	0x00000c40


	//   ....[1]....
        /*0288*/ 	.word	0x00000c70


	//   ....[2]....
        /*028c*/ 	.word	0x00000c90


	//   ....[3]....
        /*0290*/ 	.word	0x00000cb0


	//   ....[4]....
        /*0294*/ 	.word	0x00000cd0


	//   ....[5]....
        /*0298*/ 	.word	0x00000df0


	//   ....[6]....
        /*029c*/ 	.word	0x00000e10


	//   ....[7]....
        /*02a0*/ 	.word	0x00000e40


	//   ....[8]....
        /*02a4*/ 	.word	0x00001cf0


	//   ....[9]....
        /*02a8*/ 	.word	0x00001d20


	//   ....[10]....
        /*02ac*/ 	.word	0x00001d50


	//   ....[11]....
        /*02b0*/ 	.word	0x00001dd0


	//   ....[12]....
        /*02b4*/ 	.word	0x00001e40


	//   ....[13]....
        /*02b8*/ 	.word	0x00001e90


	//   ....[14]....
        /*02bc*/ 	.word	0x00001eb0


	//   ....[15]....
        /*02c0*/ 	.word	0x00001ed0


	//   ....[16]....
        /*02c4*/ 	.word	0x00002e20


	//   ....[17]....
        /*02c8*/ 	.word	0x00002e60


	//   ....[18]....
        /*02cc*/ 	.word	0x00002ea0


	//   ....[19]....
        /*02d0*/ 	.word	0x00002eb0


	//   ....[20]....
        /*02d4*/ 	.word	0x00002ec0


	//   ....[21]....
        /*02d8*/ 	.word	0x00002ed0


	//   ....[22]....
        /*02dc*/ 	.word	0x00002f00


	//   ....[23]....
        /*02e0*/ 	.word	0x00002f40


	//   ....[24]....
        /*02e4*/ 	.word	0x00002f60


	//   ....[25]....
        /*02e8*/ 	.word	0x00002f90


	//   ....[26]....
        /*02ec*/ 	.word	0x00002fc0


	//   ....[27]....
        /*02f0*/ 	.word	0x00002ff0


	//   ....[28]....
        /*02f4*/ 	.word	0x00003000


	//   ....[29]....
        /*02f8*/ 	.word	0x00003050


	//   ....[30]....
        /*02fc*/ 	.word	0x000041b0


	//   ....[31]....
        /*0300*/ 	.word	0x00004210


	//   ....[32]....
        /*0304*/ 	.word	0x00004270


	//   ....[33]....
        /*0308*/ 	.word	0x000042d0


	//   ....[34]....
        /*030c*/ 	.word	0x00004330


	//   ....[35]....
        /*0310*/ 	.word	0x000043b0


	//   ....[36]....
        /*0314*/ 	.word	0x00004410


	//   ....[37]....
        /*0318*/ 	.word	0x00004470


	//   ....[38]....
        /*031c*/ 	.word	0x000044f0


	//   ....[39]....
        /*0320*/ 	.word	0x00004550


	//   ....[40]....
        /*0324*/ 	.word	0x000045d0


	//   ....[41]....
        /*0328*/ 	.word	0x00004630


	//   ....[42]....
        /*032c*/ 	.word	0x000046b0


	//   ....[43]....
        /*0330*/ 	.word	0x00004710


	//   ....[44]....
        /*0334*/ 	.word	0x00004790


	//   ....[45]....
        /*0338*/ 	.word	0x000047f0


	//   ....[46]....
        /*033c*/ 	.word	0x00004860


	//   ....[47]....
        /*0340*/ 	.word	0x000048c0


	//   ....[48]....
        /*0344*/ 	.word	0x00004940


	//   ....[49]....
        /*0348*/ 	.word	0x000049a0


	//   ....[50]....
        /*034c*/ 	.word	0x00004a10


	//   ....[51]....
        /*0350*/ 	.word	0x00004a70


	//   ....[52]....
        /*0354*/ 	.word	0x00004af0


	//   ....[53]....
        /*0358*/ 	.word	0x00004b50


	//   ....[54]....
        /*035c*/ 	.word	0x00004bd0


	//   ....[55]....
        /*0360*/ 	.word	0x00004c30


	//   ....[56]....
        /*0364*/ 	.word	0x00004cb0


	//   ....[57]....
        /*0368*/ 	.word	0x00004d10


	//   ....[58]....
        /*036c*/ 	.word	0x00004d80


	//   ....[59]....
        /*0370*/ 	.word	0x00004de0


	//   ....[60]....
        /*0374*/ 	.word	0x00004e40


	//   ....[61]....
        /*0378*/ 	.word	0x00004eb0


	//   ....[62]....
        /*037c*/ 	.word	0x00004f20


	//----- nvinfo : EIATTR_SYSCALL_OFFSETS
	.align		4
.L_7331:
        /*0380*/ 	.byte	0x04, 0x46
        /*0382*/ 	.short	(.L_7333 - .L_7332)


	//   ....[0]....
.L_7332:
        /*0384*/ 	.word	0x00004040


	//   ....[1]....
        /*0388*/ 	.word	0x00004140


	//----- nvinfo : EIATTR_EXIT_INSTR_OFFSETS
	.align		4
.L_7333:
        /*038c*/ 	.byte	0x04, 0x1c
        /*038e*/ 	.short	(.L_7335 - .L_7334)


	//   ....[0]....
.L_7334:
        /*0390*/ 	.word	0x00000090


	//   ....[1]....
        /*0394*/ 	.word	0x00003850


	//   ....[2]....
        /*0398*/ 	.word	0x00003900


	//   ....[3]....
        /*039c*/ 	.word	0x00003f40


	//   ....[4]....
        /*03a0*/ 	.word	0x00004150


	//----- nvinfo : EIATTR_CRS_STACK_SIZE
	.align		4
.L_7335:
        /*03a4*/ 	.byte	0x04, 0x1e
        /*03a6*/ 	.short	(.L_7337 - .L_7336)
.L_7336:
        /*03a8*/ 	.word	0x00000000


	//----- nvinfo : EIATTR_CBANK_PARAM_SIZE
	.align		4
.L_7337:
        /*03ac*/ 	.byte	0x03, 0x19
        /*03ae*/ 	.short	0x008c


	//----- nvinfo : EIATTR_PARAM_CBANK
	.align		4
        /*03b0*/ 	.byte	0x04, 0x0a
        /*03b2*/ 	.short	(.L_7339 - .L_7338)
	.align		4
.L_7338:
        /*03b4*/ 	.word	index@(.nv.constant0._ZN4vllm25paged_attention_v2_kernelIthLi112ELi32ELi128ELNS_18Fp8KVCacheDataTypeE2ELb1ELi512EEEvPfS2_PT_PKS3_PKT0_S9_ifPKiSB_iPKfiiiSD_SD_iiiii)
        /*03b8*/ 	.short	0x0210
        /*03ba*/ 	.short	0x008c


	//----- nvinfo : EIATTR_SW_WAR
	.align		4
.L_7339:
        /*03bc*/ 	.byte	0x04, 0x36
        /*03be*/ 	.short	(.L_7341 - .L_7340)
.L_7340:
        /*03c0*/ 	.word	0x00000008
.L_7341:


//--------------------- .nv.info._ZN4vllm25paged_attention_v2_kernelIthLi96ELi32ELi128ELNS_18Fp8KVCacheDataTypeE2ELb1ELi512EEEvPfS2_PT_PKS3_PKT0_S9_ifPKiSB_iPKfiiiSD_SD_iiiii --------------------------
	.section	.nv.info._ZN4vllm25paged_attention_v2_kernelIthLi96ELi32ELi128ELNS_18Fp8KVCacheDataTypeE2ELb1ELi512EEEvPfS2_PT_PKS3_PKT0_S9_ifPKiSB_iPKfiiiSD_SD_iiiii,"",@"SHT_CUDA_INFO"
	.sectionflags	@""
	.align	4


	//----- nvinfo : EIATTR_CUDA_API_VERSION
	.align		4
        /*0000*/ 	.byte	0x04, 0x37
        /*0002*/ 	.short	(.L_7343 - .L_7342)
.L_7342:
        /*0004*/ 	.word	0x00000082


	//----- nvinfo : EIATTR_KPARAM_INFO
	.align		4
.L_7343:
        /*0008*/ 	.byte	0x04, 0x17
        /*000a*/ 	.short	(.L_7345 - .L_7344)
.L_7344:
        /*000c*/ 	.word	0x00000000
        /*0010*/ 	.short	0x0015
        /*0012*/ 	.short	0x0088
        /*0014*/ 	.byte	0x00, 0xf0, 0x11, 0x00


	//----- nvinfo : EIATTR_KPARAM_INFO
	.align		4
.L_7345:
        /*0018*/ 	.byte	0x04, 0x17
        /*001a*/ 	.short	(.L_7347 - .L_7346)
.L_7346:
        /*001c*/ 	.word	0x00000000
        /*0020*/ 	.short	0x0014
        /*0022*/ 	.short	0x0084
        /*0024*/ 	.byte	0x00, 0xf0, 0x11, 0x00


	//----- nvinfo : EIATTR_KPARAM_INFO
	.align		4
.L_7347:
        /*0028*/ 	.byte	0x04, 0x17
        /*002a*/ 	.short	(.L_7349 - .L_7348)
.L_7348:
        /*002c*/ 	.word	0x00000000
        /*0030*/ 	.short	0x0013
        /*0032*/ 	.short	0x0080
        /*0034*/ 	.byte	0x00, 0xf0, 0x11, 0x00


	//----- nvinfo : EIATTR_KPARAM_INFO
	.align		4
.L_7349:
        /*0038*/ 	.byte	0x04, 0x17
        /*003a*/ 	.short	(.L_7351 - .L_7350)
.L_7350:
        /*003c*/ 	.word	0x00000000
        /*0040*/ 	.short	0x0012
        /*0042*/ 	.short	0x007c
        /*0044*/ 	.byte	0x00, 0xf0, 0x11, 0x00


	//----- nvinfo : EIATTR_KPARAM_INFO
	.align		4
.L_7351:
        /*0048*/ 	.byte	0x04, 0x17
        /*004a*/ 	.short	(.L_7353 - .L_7352)
.L_7352:
        /*004c*/ 	.word	0x00000000
        /*0050*/ 	.short	0x0011
        /*0052*/ 	.short	0x0078
        /*0054*/ 	.byte	0x00, 0xf0, 0x11, 0x00


	//----- nvinfo : EIATTR_KPARAM_INFO
	.align		4
.L_7353:
        /*0058*/ 	.byte	0x04, 0x17
        /*005a*/ 	.short	(.L_7355 - .L_7354)
.L_7354:
        /*005c*/ 	.word	0x00000000
        /*0060*/ 	.short	0x0010
        /*0062*/ 	.short	0x0070
        /*0064*/ 	.byte	0x00, 0xf0, 0x21, 0x00


	//----- nvinfo : EIATTR_KPARAM_INFO
	.align		4
.L_7355:
        /*0068*/ 	.byte	0x04, 0x17
        /*006a*/ 	.short	(.L_7357 - .L_7356)
.L_7356:
        /*006c*/ 	.word	0x00000000
        /*0070*/ 	.short	0x000f
        /*0072*/ 	.short	0x0068
        /*0074*/ 	.byte	0x00, 0xf0, 0x21, 0x00


	//----- nvinfo : EIATTR_KPARAM_INFO
	.align		4
.L_7357:
        /*0078*/ 	.byte	0x04, 0x17
        /*007a*/ 	.short	(.L_7359 - .L_7358)
.L_7358:
        /*007c*/ 	.word	0x00000000
        /*0080*/ 	.short	0x000e
        /*0082*/ 	.short	0x0060
        /*0084*/ 	.byte	0x00, 0xf0, 0x11, 0x00


	//----- nvinfo : EIATTR_KPARAM_INFO
	.align		4
.L_7359:
        /*0088*/ 	.byte	0x04, 0x17
        /*008a*/ 	.short	(.L_7361 - .L_7360)
.L_7360:
        /*008c*/ 	.word	0x00000000
        /*0090*/ 	.short	0x000d
        /*0092*/ 	.short	0x005c
        /*0094*/ 	.byte	0x00, 0xf0, 0x11, 0x00


	//----- nvinfo : EIATTR_KPARAM_INFO
	.align		4
.L_7361:
        /*0098*/ 	.byte	0x04, 0x17
        /*009a*/ 	.short	(.L_7363 - .L_7362)
.L_7362:
        /*009c*/ 	.word	0x00000000
        /*00a0*/ 	.short	0x000c
        /*00a2*/ 	.short	0x0058
        /*00a4*/ 	.byte	0x00, 0xf0, 0x11, 0x00


	//----- nvinfo : EIATTR_KPARAM_INFO
	.align		4
.L_7363:
        /*00a8*/ 	.byte	0x04, 0x17
        /*00aa*/ 	.short	(.L_7365 - .L_7364)
.L_7364:
        /*00ac*/ 	.word	0x00000000
        /*00b0*/ 	.short	0x000b
        /*00b2*/ 	.short	0x0050
        /*00b4*/ 	.byte	0x00, 0xf0, 0x21, 0x00


	//----- nvinfo : EIATTR_KPARAM_INFO
	.align		4
.L_7365:
        /*00b8*/ 	.byte	0x04, 0x17
        /*00ba*/ 	.short	(.L_7367 - .L_7366)
.L_7366:
        /*00bc*/ 	.word	0x00000000
        /*00c0*/ 	.short	0x000a
        /*00c2*/ 	.short	0x0048
        /*00c4*/ 	.byte	0x00, 0xf0, 0x11, 0x00


	//----- nvinfo : EIATTR_KPARAM_INFO
	.align		4
.L_7367:
        /*00c8*/ 	.byte	0x04, 0x17
        /*00ca*/ 	.short	(.L_7369 - .L_7368)
.L_7368:
        /*00cc*/ 	.word	0x00000000
        /*00d0*/ 	.short	0x0009
        /*00d2*/ 	.short	0x0040
        /*00d4*/ 	.byte	0x00, 0xf0, 0x21, 0x00


	//----- nvinfo : EIATTR_KPARAM_INFO
	.align		4
.L_7369:
        /*00d8*/ 	.byte	0x04, 0x17
        /*00da*/ 	.short	(.L_7371 - .L_7370)
.L_7370:
        /*00dc*/ 	.word	0x00000000
        /*00e0*/ 	.short	0x0008
        /*00e2*/ 	.short	0x0038
        /*00e4*/ 	.byte	0x00, 0xf0, 0x21, 0x00


	//----- nvinfo : EIATTR_KPARAM_INFO
	.align		4
.L_7371:
        /*00e8*/ 	.byte	0x04, 0x17
        /*00ea*/ 	.short	(.L_7373 - .L_7372)
.L_7372:
        /*00ec*/ 	.word	0x00000000
        /*00f0*/ 	.short	0x0007
        /*00f2*/ 	.short	0x0034
        /*00f4*/ 	.byte	0x00, 0xf0, 0x11, 0x00


	//----- nvinfo : EIATTR_KPARAM_INFO
	.align		4
.L_7373:
        /*00f8*/ 	.byte	0x04, 0x17
        /*00fa*/ 	.short	(.L_7375 - .L_7374)
.L_7374:
        /*00fc*/ 	.word	0x00000000
        /*0100*/ 	.short	0x0006
        /*0102*/ 	.short	0x0030
        /*0104*/ 	.byte	0x00, 0xf0, 0x11, 0x00


	//----- nvinfo : EIATTR_KPARAM_INFO
	.align		4
.L_7375:
        /*0108*/ 	.byte	0x04, 0x17
        /*010a*/ 	.short	(.L_7377 - .L_7376)
.L_7376:
        /*010c*/ 	.word	0x00000000
        /*0110*/ 	.short	0x0005
        /*0112*/ 	.short	0x0028
        /*0114*/ 	.byte	0x00, 0xf0, 0x21, 0x00


	//----- nvinfo : EIATTR_KPARAM_INFO
	.align		4
.L_7377:
        /*0118*/ 	.byte	0x04, 0x17
        /*011a*/ 	.short	(.L_7379 - .L_7378)
.L_7378:
        /*011c*/ 	.word	0x00000000
        /*0120*/ 	.short	0x0004
        /*0122*/ 	.short	0x0020
        /*0124*/ 	.byte	0x00, 0xf0, 0x21, 0x00


	//----- nvinfo : EIATTR_KPARAM_INFO
	.align		4
.L_7379:
        /*0128*/ 	.byte	0x04, 0x17
        /*012a*/ 	.short	(.L_7381 - .L_7380)
.L_7380:
        /*012c*/ 	.word	0x00000000
        /*0130*/ 	.short	0x0003
        /*0132*/ 	.short	0x0018
        /*0134*/ 	.byte	0x00, 0xf0, 0x21, 0x00


	//----- nvinfo : EIATTR_KPARAM_INFO
	.align		4
.L_7381:
        /*0138*/ 	.byte	0x04, 0x17
        /*013a*/ 	.short	(.L_7383 - .L_7382)
.L_7382:
        /*013c*/ 	.word	0x00000000
        /*0140*/ 	.short	0x0002
        /*0142*/ 	.short	0x0010
        /*0144*/ 	.byte	0x00, 0xf0, 0x21, 0x00


	//----- nvinfo : EIATTR_KPARAM_INFO
	.align		4
.L_7383:
        /*0148*/ 	.byte	0x04, 0x17
        /*014a*/ 	.short	(.L_7385 - .L_7384)
.L_7384:
        /*014c*/ 	.word	0x00000000
        /*0150*/ 	.short	0x0001
        /*0152*/ 	.short	0x0008
        /*0154*/ 	.byte	0x00, 0xf0, 0x21, 0x00


	//----- nvinfo : EIATTR_KPARAM_INFO
	.align		4
.L_7385:
        /*0158*/ 	.byte	0x04, 0x17
        /*015a*/ 	.short	(.L_7387 - .L_7386)
.L_7386:
        /*015c*/ 	.word	0x00000000
        /*0160*/ 	.short	0x0000
        /*0162*/ 	.short	0x0000
        /*0164*/ 	.byte	0x00, 0xf0, 0x21, 0x00


	//----- nvinfo : EIATTR_SPARSE_MMA_MASK
	.align		4
.L_7387:
        /*0168*/ 	.byte	0x03, 0x50
        /*016a*/ 	.short	0x0000


	//----- nvinfo : EIATTR_MAXREG_COUNT
	.align		4
        /*016c*/ 	.byte	0x03, 0x1b
        /*016e*/ 	.short	0x00ff


	//----- nvinfo : EIATTR_NUM_BARRIERS
	.align		4
        /*0170*/ 	.byte	0x02, 0x4c
        /*0172*/ 	.byte	0x01
	.zero		1


	//----- nvinfo : EIATTR_EXTERNS
	.align		4
        /*0174*/ 	.byte	0x04, 0x0f
        /*0176*/ 	.short	(.L_7389 - .L_7388)


	//   ....[0]....
	.align		4
.L_7388:
        /*0178*/ 	.word	index@(__assertfail)


	//----- nvinfo : EIATTR_MERCURY_ISA_VERSION
	.align		4
.L_7389:
        /*017c*/ 	.byte	0x03, 0x5f
        /*017e*/ 	.short	0x0101


	//----- nvinfo : EIATTR_COOP_GROUP_MASK_REGIDS
	.align		4
        /*0180*/ 	.byte	0x04, 0x29
        /*0182*/ 	.short	(.L_7391 - .L_7390)


	//   ....[0]....
.L_7390:
        /*0184*/ 	.word	0xffffffff


	//   ....[1]....
        /*0188*/ 	.word	0xffffffff


	//   ....[2]....
        /*018c*/ 	.word	0xffffffff


	//   ....[3]....
        /*0190*/ 	.word	0xffffffff


	//   ....[4]....
        /*0194*/ 	.word	0xffffffff


	//   ....[5]....
        /*0198*/ 	.word	0xffffffff


	//   ....[6]....
        /*019c*/ 	.word	0xffffffff


	//   ....[7]....
        /*01a0*/ 	.word	0xffffffff


	//   ....[8]....
        /*01a4*/ 	.word	0xffffffff


	//   ....[9]....
        /*01a8*/ 	.word	0xffffffff


	//   ....[10]....
        /*01ac*/ 	.word	0xffffffff


	//   ....[11]....
        /*01b0*/ 	.word	0xffffffff


	//   ....[12]....
        /*01b4*/ 	.word	0xffffffff


	//   ....[13]....
        /*01b8*/ 	.word	0xffffffff


	//   ....[14]....
        /*01bc*/ 	.word	0xffffffff


	//   ....[15]....
        /*01c0*/ 	.word	0xffffffff


	//   ....[16]....
        /*01c4*/ 	.word	0xffffffff


	//   ....[17]....
        /*01c8*/ 	.word	0xffffffff


	//   ....[18]....
        /*01cc*/ 	.word	0xffffffff


	//   ....[19]....
        /*01d0*/ 	.word	0xffffffff


	//   ....[20]....
        /*01d4*/ 	.word	0xffffffff


	//   ....[21]....
        /*01d8*/ 	.word	0xffffffff


	//   ....[22]....
        /*01dc*/ 	.word	0xffffffff


	//   ....[23]....
        /*01e0*/ 	.word	0xffffffff


	//   ....[24]....
        /*01e4*/ 	.word	0xffffffff


	//   ....[25]....
        /*01e8*/ 	.word	0xffffffff


	//   ....[26]....
        /*01ec*/ 	.word	0xffffffff


	//   ....[27]....
        /*01f0*/ 	.word	0xffffffff


	//   ....[28]....
        /*01f4*/ 	.word	0x0500000f


	//   ....[29]....
        /*01f8*/ 	.word	0x0500000f


	//   ....[30]....
        /*01fc*/ 	.word	0x0500000f


	//   ....[31]....
        /*0200*/ 	.word	0x0500000f


	//   ....[32]....
        /*0204*/ 	.word	0x0500000f


	//   ....[33]....
        /*0208*/ 	.word	0x0500000f


	//   ....[34]....
        /*020c*/ 	.word	0x0500000f


	//   ....[35]....
        /*0210*/ 	.word	0x0500000f


	//   ....[36]....
        /*0214*/ 	.word	0x0500000f


	//   ....[37]....
        /*0218*/ 	.word	0x0500000f


	//   ....[38]....
        /*021c*/ 	.word	0x0500000f


	//   ....[39]....
        /*0220*/ 	.word	0x0500000f


	//   ....[40]....
        /*0224*/ 	.word	0x0500000f


	//   ....[41]....
        /*0228*/ 	.word	0x0500000f


	//   ....[42]....
        /*022c*/ 	.word	0x0500000f


	//   ....[43]....
        /*0230*/ 	.word	0x0500000f


	//   ....[44]....
        /*0234*/ 	.word	0x0500000f


	//   ....[45]....
        /*0238*/ 	.word	0x0500000f


	//   ....[46]....
        /*023c*/ 	.word	0x0500000f


	//   ....[47]....
        /*0240*/ 	.word	0x0500000f


	//   ....[48]....
        /*0244*/ 	.word	0x0500000f


	//   ....[49]....
        /*0248*/ 	.word	0x0500000f


	//   ....[50]....
        /*024c*/ 	.word	0x0500000f


	//   ....[51]....
        /*0250*/ 	.word	0x0500000f


	//   ....[52]....
        /*0254*/ 	.word	0x0500000f


	//   ....[53]....
        /*0258*/ 	.word	0x0500000f


	//   ....[54]....
        /*025c*/ 	.word	0x0500000f


	//   ....[55]....
        /*0260*/ 	.word	0x0500000f


	//   ....[56]....
        /*0264*/ 	.word	0x0500000f


	//----- nvinfo : EIATTR_COOP_GROUP_INSTR_OFFSETS
	.align		4
.L_7391:
        /*0268*/ 	.byte	0x04, 0x28
        /*026a*/ 	.short	(.L_7393 - .L_7392)


	//   ....[0]....
.L_7392:
        /*026c*/ 	.word	0x00000c40


	//   ....[1]....
        /*0270*/ 	.word	0x00000c70


	//   ....[2]....
        /*0274*/ 	.word	0x00000c90


	//   ....[3]....
        /*0278*/ 	.word	0x00000cb0


	//   ....[4]....
        /*027c*/ 	.word	0x00000cd0


	//   ....[5]....
        /*0280*/ 	.word	0x00000df0


	//   ....[6]....
        /*0284*/ 	.word	0x00000e10


	//   ....[7]....
        /*0288*/ 	.word	0x00000e40


	//   ....[8]....
        /*028c*/ 	.word	0x00001cf0


	//   ....[9]....
        /*0290*/ 	.word	0x00001d20


	//   ....[10]....
        /*0294*/ 	.word	0x00001d50


	//   ....[11]....
        /*0298*/ 	.word	0x00001dd0


	//   ....[12]....
        /*029c*/ 	.word	0x00001e40


	//   ....[13]....
        /*02a0*/ 	.word	0x00001e90


	//   ....[14]....
        /*02a4*/ 	.word	0x00001eb0


	//   ....[15]....
        /*02a8*/ 	.word	0x00001ed0


	//   ....[16]....
        /*02ac*/ 	.word	0x00002e00


	//   ....[17]....
        /*02b0*/ 	.word	0x00002e40


	//   ....[18]....
        /*02b4*/ 	.word	0x00002e80


	//   ....[19]....
        /*02b8*/ 	.word	0x00002ea0


	//   ....[20]....
        /*02bc*/ 	.word	0x00002eb0


	//   ....[21]....
        /*02c0*/ 	.word	0x00002ec0


	//   ....[22]....
        /*02c4*/ 	.word	0x00002ef0


	//   ....[23]....
        /*02c8*/ 	.word	0x00002f20


	//   ....[24]....
        /*02cc*/ 	.word	0x00002f90


	//   ....[25]....
        /*02d0*/ 	.word	0x00002fb0


	//   ....[26]....
        /*02d4*/ 	.word	0x00002fd0


	//   ....[27]....
        /*02d8*/ 	.word	0x00002fe0


	//   ....[28]....
        /*02dc*/ 	.word	0x00003f90


	//   ....[29]....
        /*02e0*/ 	.word	0x00003ff0


	//   ....[30]....
        /*02e4*/ 	.word	0x00004050


	//   ....[31]....
        /*02e8*/ 	.word	0x000040b0


	//   ....[32]....
        /*02ec*/ 	.word	0x00004110


	//   ....[33]....
        /*02f0*/ 	.word	0x00004190


	//   ....[34]....
        /*02f4*/ 	.word	0x000041f0


	//   ....[35]....
        /*02f8*/ 	.word	0x00004250


	//   ....[36]....
        /*02fc*/ 	.word	0x000042d0


	//   ....[37]....
        /*0300*/ 	.word	0x00004330


	//   ....[38]....
        /*0304*/ 	.word	0x000043b0


	//   ....[39]....
        /*0308*/ 	.word	0x00004410


	//   ....[40]....
        /*030c*/ 	.word	0x00004480


	//   ....[41]....
        /*0310*/ 	.word	0x000044e0


	//   ....[42]....
        /*0314*/ 	.word	0x00004560


	//   ....[43]....
        /*0318*/ 	.word	0x000045c0


	//   ....[44]....
        /*031c*/ 	.word	0x00004640


	//   ....[45]....
        /*0320*/ 	.word	0x000046a0


	//   ....[46]....
        /*0324*/ 	.word	0x00004720


	//   ....[47]....
        /*0328*/ 	.word	0x00004780


	//   ....[48]....
        /*032c*/ 	.word	0x00004800


	//   ....[49]....
        /*0330*/ 	.word	0x00004860


	//   ....[50]....
        /*0334*/ 	.word	0x000048e0


	//   ....[51]....
        /*0338*/ 	.word	0x00004940


	//   ....[52]....
        /*033c*/ 	.word	0x000049c0


	//   ....[53]....
        /*0340*/ 	.word	0x00004a20


	//   ....[54]....
        /*0344*/ 	.word	0x00004a80


	//   ....[55]....
        /*0348*/ 	.word	0x00004ae0


	//   ....[56]....
        /*034c*/ 	.word	0x00004b50


	//----- nvinfo : EIATTR_SYSCALL_OFFSETS
	.align		4
.L_7393:
        /*0350*/ 	.byte	0x04, 0x46
        /*0352*/ 	.short	(.L_7395 - .L_7394)


	//   ....[0]....
.L_7394:
        /*0354*/ 	.word	0x00003e20


	//   ....[1]....
        /*0358*/ 	.word	0x00003f20


	//----- nvinfo : EIATTR_EXIT_INSTR_OFFSETS
	.align		4
.L_7395:
        /*035c*/ 	.byte	0x04, 0x1c
        /*035e*/ 	.short	(.L_7397 - .L_7396)


	//   ....[0]....
.L_7396:
        /*0360*/ 	.word	0x00000090


	//   ....[1]....
        /*0364*/ 	.word	0x00003720


	//   ....[2]....
        /*0368*/ 	.word	0x000037d0


	//   ....[3]....
        /*036c*/ 	.word	0x00003d20


	//   ....[4]....
        /*0370*/ 	.word	0x00003f30


	//----- nvinfo : EIATTR_CRS_STACK_SIZE
	.align		4
.L_7397:
        /*0374*/ 	.byte	0x04, 0x1e
        /*0376*/ 	.short	(.L_7399 - .L_7398)
.L_7398:
        /*0378*/ 	.word	0x00000000


	//----- nvinfo : EIATTR_CBANK_PARAM_SIZE
	.align		4
.L_7399:
        /*037c*/ 	.byte	0x03, 0x19
        /*037e*/ 	.short	0x008c


	//----- nvinfo : EIATTR_PARAM_CBANK
	.align		4
        /*0380*/ 	.byte	0x04, 0x0a
        /*0382*/ 	.short	(.L_7401 - .L_7400)
	.align		4
.L_7400:
        /*0384*/ 	.word	index@(.nv.constant0._ZN4vllm25paged_attention_v2_kernelIthLi96ELi32ELi128ELNS_18Fp8KVCacheDataTypeE2ELb1ELi512EEEvPfS2_PT_PKS3_PKT0_S9_ifPKiSB_iPKfiiiSD_SD_iiiii)
        /*0388*/ 	.short	0x0210
        /*038a*/ 	.short	0x008c


	//----- nvinfo : EIATTR_SW_WAR
	.align		4
.L_7401:
        /*038c*/ 	.byte	0x04, 0x36
        /*038e*/ 	.short	(.L_7403 - .L_7402)
.L_7402:
        /*0390*/ 	.word	0x00000008
.L_7403:


//--------------------- .nv.info._ZN4vllm25paged_attention_v2_kernelIthLi80ELi32ELi128ELNS_18Fp8KVCacheDataTypeE2ELb1ELi512EEEvPfS2_PT_PKS3_PKT0_S9_ifPKiSB_iPKfiiiSD_SD_iiiii --------------------------
	.section	.nv.info._ZN4vllm25paged_attention_v2_kernelIthLi80ELi32ELi128ELNS_18Fp8KVCacheDataTypeE2ELb1ELi512EEEvPfS2_PT_PKS3_PKT0_S9_ifPKiSB_iPKfiiiSD_SD_iiiii,"",@"SHT_CUDA_INFO"
	.sectionflags	@""
	.align	4


	//----- nvinfo : EIATTR_CUDA_API_VERSION
	.align		4
        /*0000*/ 	.byte	0x04, 0x37
        /*0002*/ 	.short	(.L_7405 - .L_7404)
.L_7404:
        /*0004*/ 	.word	0x00000082


	//----- nvinfo : EIATTR_KPARAM_INFO
	.align		4
.L_7405:
        /*0008*/ 	.byte	0x04, 0x17
        /*000a*/ 	.short	(.L_7407 - .L_7406)
.L_7406:
        /*000c*/ 	.word	0x00000000
        /*0010*/ 	.short	0x0015
        /*0012*/ 	.short	0x0088
        /*0014*/ 	.byte	0x00, 0xf0, 0x11, 0x00


	//----- nvinfo : EIATTR_KPARAM_INFO
	.align		4
.L_7407:
        /*0018*/ 	.byte	0x04, 0x17
        /*001a*/ 	.short	(.L_7409 - .L_7408)
.L_7408:
        /*001c*/ 	.word	0x00000000
        /*0020*/ 	.short	0x0014
        /*0022*/ 	.short	0x0084
        /*0024*/ 	.byte	0x00, 0xf0, 0x11, 0x00


	//----- nvinfo : EIATTR_KPARAM_INFO
	.align		4
.L_7409:
        /*0028*/ 	.byte	0x04, 0x17
        /*002a*/ 	.short	(.L_7411 - .L_7410)
.L_7410:
        /*002c*/ 	.word	0x00000000
        /*0030*/ 	.short	0x0013
        /*0032*/ 	.short	0x0080
        /*0034*/ 	.byte	0x00, 0xf0, 0x11, 0x00


	//----- nvinfo : EIATTR_KPARAM_INFO
	.align		4
.L_7411:
        /*0038*/ 	.byte	0x04, 0x17
        /*003a*/ 	.short	(.L_7413 - .L_7412)
.L_7412:
        /*003c*/ 	.word	0x00000000
        /*0040*/ 	.short	0x0012
        /*0042*/ 	.short	0x007c
        /*0044*/ 	.byte	0x00, 0xf0, 0x11, 0x00


	//----- nvinfo : EIATTR_KPARAM_INFO
	.align		4
.L_7413:
        /*0048*/ 	.byte	0x04, 0x17
        /*004a*/ 	.short	(.L_7415 - .L_7414)
.L_7414:
        /*004c*/ 	.word	0x00000000
        /*0050*/ 	.short	0x0011
        /*0052*/ 	.short	0x0078
        /*0054*/ 	.byte	0x00, 0xf0, 0x11, 0x00


	//----- nvinfo : EIATTR_KPARAM_INFO
	.align		4
.L_7415:
        /*0058*/ 	.byte	0x04, 0x17
        /*005a*/ 	.short	(.L_7417 - .L_7416)
.L_7416:
        /*005c*/ 	.word	0x00000000
        /*0060*/ 	.short	0x0010
        /*0062*/ 	.short	0x0070
        /*0064*/ 	.byte	0x00, 0xf0, 0x21, 0x00


	//----- nvinfo : EIATTR_KPARAM_INFO
	.align		4
.L_7417:
        /*0068*/ 	.byte	0x04, 0x17
        /*006a*/ 	.short	(.L_7419 - .L_7418)
.L_7418:
        /*006c*/ 	.word	0x00000000
        /*0070*/ 	.short	0x000f
        /*0072*/ 	.short	0x0068
        /*0074*/ 	.byte	0x00, 0xf0, 0x21, 0x00


	//----- nvinfo : EIATTR_KPARAM_INFO
	.align		4
.L_7419:
        /*0078*/ 	.byte	0x04, 0x17
        /*007a*/ 	.short	(.L_7421 - .L_7420)
.L_7420:
        /*007c*/ 	.word	0x00000000
        /*0080*/ 	.short	0x000e
        /*0082*/ 	.short	0x0060
        /*0084*/ 	.byte	0x00, 0xf0, 0x11, 0x00


	//----- nvinfo : EIATTR_KPARAM_INFO
	.align		4
.L_7421:
        /*0088*/ 	.byte	0x04, 0x17
        /*008a*/ 	.short	(.L_7423 - .L_7422)
.L_7422:
        /*008c*/ 	.word	0x00000000
        /*0090*/ 	.short	0x000d
        /*0092*/ 	.short	0x005c
        /*0094*/ 	.byte	0x00, 0xf0, 0x11, 0x00


	//----- nvinfo : EIATTR_KPARAM_INFO
	.align		4
.L_7423:
        /*0098*/ 	.byte	0x04, 0x17
        /*009a*/ 	.short	(.L_7425 - .L_7424)
.L_7424:
        /*009c*/ 	.word	0x00000000
        /*00a0*/ 	.short	0x000c
        /*00a2*/ 	.short	0x0058
        /*00a4*/ 	.byte	0x00, 0xf0, 0x11, 0x00


	//----- nvinfo : EIATTR_KPARAM_INFO
	.align		4
.L_7425:
        /*00a8*/ 	.byte	0x04, 0x17
        /*00aa*/ 	.short	(.L_7427 - .L_7426)
.L_7426:
        /*00ac*/ 	.word	0x00000000
        /*00b0*/ 	.short	0x000b
        /*00b2*/ 	.short	0x0050
        /*00b4*/ 	.byte	0x00, 0xf0, 0x21, 0x00


	//----- nvinfo : EIATTR_KPARAM_INFO
	.align		4
.L_7427:
        /*00b8*/ 	.byte	0x04, 0x17
        /*00ba*/ 	.short	(.L_7429 - .L_7428)
.L_7428:
        /*00bc*/ 	.word	0x00000000
        /*00c0*/ 	.short	0x000a
        /*00c2*/ 	.short	0x0048
        /*00c4*/ 	.byte	0x00, 0xf0, 0x11, 0x00


	//----- nvinfo : EIATTR_KPARAM_INFO
	.align		4
.L_7429:
        /*00c8*/ 	.byte	0x04, 0x17
        /*00ca*/ 	.short	(.L_7431 - .L_7430)
.L_7430:
        /*00cc*/ 	.word	0x00000000
        /*00d0*/ 	.short	0x0009
        /*00d2*/ 	.short	0x0040
        /*00d4*/ 	.byte	0x00, 0xf0, 0x21, 0x00


	//----- nvinfo : EIATTR_KPARAM_INFO
	.align		4
.L_7431:
        /*00d8*/ 	.byte	0x04, 0x17
        /*00da*/ 	.short	(.L_7433 - .L_7432)
.L_7432:
        /*00dc*/ 	.word	0x00000000
        /*00e0*/ 	.short	0x0008
        /*00e2*/ 	.short	0x0038
        /*00e4*/ 	.byte	0x00, 0xf0, 0x21, 0x00


	//----- nvinfo : EIATTR_KPARAM_INFO
	.align		4
.L_7433:
        /*00e8*/ 	.byte	0x04, 0x17
        /*00ea*/ 	.short	(.L_7435 - .L_7434)
.L_7434:
        /*00ec*/ 	.word	0x00000000
        /*00f0*/ 	.short	0x0007
        /*00f2*/ 	.short	0x0034
        /*00f4*/ 	.byte	0x00, 0xf0, 0x11, 0x00


	//----- nvinfo : EIATTR_KPARAM_INFO
	.align		4
.L_7435:
        /*00f8*/ 	.byte	0x04, 0x17
        /*00fa*/ 	.short	(.L_7437 - .L_7436)
.L_7436:
        /*00fc*/ 	.word	0x00000000
        /*0100*/ 	.short	0x0006
        /*0102*/ 	.short	0x0030
        /*0104*/ 	.byte	0x00, 0xf0, 0x11, 0x00


	//----- nvinfo : EIATTR_KPARAM_INFO
	.align		4
.L_7437:
        /*0108*/ 	.byte	0x04, 0x17
        /*010a*/ 	.short	(.L_7439 - .L_7438)
.L_7438:
        /*010c*/ 	.word	0x00000000
        /*0110*/ 	.short	0x0005
        /*0112*/ 	.short	0x0028
        /*0114*/ 	.byte	0x00, 0xf0, 0x21, 0x00


	//----- nvinfo : EIATTR_KPARAM_INFO
	.align		4
.L_7439:
        /*0118*/ 	.byte	0x04, 0x17
        /*011a*/ 	.short	(.L_7441 - .L_7440)
.L_7440:
        /*011c*/ 	.word	0x00000000
        /*0120*/ 	.short	0x0004
        /*0122*/ 	.short	0x0020
        /*0124*/ 	.byte	0x00, 0xf0, 0x21, 0x00


	//----- nvinfo : EIATTR_KPARAM_INFO
	.align		4
.L_7441:
        /*0128*/ 	.byte	0x04, 0x17
        /*012a*/ 	.short	(.L_7443 - .L_7442)
.L_7442:
        /*012c*/ 	.word	0x00000000
        /*0130*/ 	.short	0x0003
        /*0132*/ 	.short	0x0018
        /*0134*/ 	.byte	0x00, 0xf0, 0x21, 0x00


	//----- nvinfo : EIATTR_KPARAM_INFO
	.align		4
.L_7443:
        /*0138*/ 	.byte	0x04, 0x17
        /*013a*/ 	.short	(.L_7445 - .L_7444)
.L_7444:
        /*013c*/ 	.word	0x00000000
        /*0140*/ 	.short	0x0002
        /*0142*/ 	.short	0x0010
        /*0144*/ 	.byte	0x00, 0xf0, 0x21, 0x00


	//----- nvinfo : EIATTR_KPARAM_INFO
	.align		4
.L_7445:
        /*0148*/ 	.byte	0x04, 0x17
        /*014a*/ 	.short	(.L_7447 - .L_7446)
.L_7446:
        /*014c*/ 	.word	0x00000000
        /*0150*/ 	.short	0x0001
        /*0152*/ 	.short	0x0008
        /*0154*/ 	.byte	0x00, 0xf0, 0x21, 0x00


	//----- nvinfo : EIATTR_KPARAM_INFO
	.align		4
.L_7447:
        /*0158*/ 	.byte	0x04, 0x17
        /*015a*/ 	.short	(.L_7449 - .L_7448)
.L_7448:
        /*015c*/ 	.word	0x00000000
        /*0160*/ 	.short	0x0000
        /*0162*/ 	.short	0x0000
        /*0164*/ 	.byte	0x00, 0xf0, 0x21, 0x00


	//----- nvinfo : EIATTR_SPARSE_MMA_MASK
	.align		4
.L_7449:
        /*0168*/ 	.byte	0x03, 0x50
        /*016a*/ 	.short	0x0000


	//----- nvinfo : EIATTR_MAXREG_COUNT
	.align		4
        /*016c*/ 	.byte	0x03, 0x1b
        /*016e*/ 	.short	0x00ff


	//----- nvinfo : EIATTR_NUM_BARRIERS
	.align		4
        /*0170*/ 	.byte	0x02, 0x4c
        /*0172*/ 	.byte	0x01
	.zero		1


	//----- nvinfo : EIATTR_EXTERNS
	.align		4
        /*0174*/ 	.byte	0x04, 0x0f
        /*0176*/ 	.short	(.L_7451 - .L_7450)


	//   ....[0]....
	.align		4
.L_7450:
        /*0178*/ 	.word	index@(__assertfail)


	//----- nvinfo : EIATTR_MERCURY_ISA_VERSION
	.align		4
.L_7451:
        /*017c*/ 	.byte	0x03, 0x5f
        /*017e*/ 	.short	0x0101


	//----- nvinfo : EIATTR_COOP_GROUP_MASK_REGIDS
	.align		4
        /*0180*/ 	.byte	0x04, 0x29
        /*0182*/ 	.short	(.L_7453 - .L_7452)


	//   ....[0]....
.L_7452:
        /*0184*/ 	.word	0xffffffff


	//   ....[1]....
        /*0188*/ 	.word	0xffffffff


	//   ....[2]....
        /*018c*/ 	.word	0xffffffff


	//   ....[3]....
        /*0190*/ 	.word	0xffffffff


	//   ....[4]....
        /*0194*/ 	.word	0xffffffff


	//   ....[5]....
        /*0198*/ 	.word	0xffffffff


	//   ....[6]....
        /*019c*/ 	.word	0xffffffff


	//   ....[7]....
        /*01a0*/ 	.word	0xffffffff


	//   ....[8]....
        /*01a4*/ 	.word	0xffffffff


	//   ....[9]....
        /*01a8*/ 	.word	0xffffffff


	//   ....[10]....
        /*01ac*/ 	.word	0xffffffff


	//   ....[11]....
        /*01b0*/ 	.word	0xffffffff


	//   ....[12]....
        /*01b4*/ 	.word	0xffffffff


	//   ....[13]....
        /*01b8*/ 	.word	0xffffffff


	//   ....[14]....
        /*01bc*/ 	.word	0xffffffff


	//   ....[15]....
        /*01c0*/ 	.word	0xffffffff


	//   ....[16]....
        /*01c4*/ 	.word	0xffffffff


	//   ....[17]....
        /*01c8*/ 	.word	0xffffffff


	//   ....[18]....
        /*01cc*/ 	.word	0xffffffff


	//   ....[19]....
        /*01d0*/ 	.word	0xffffffff


	//   ....[20]....
        /*01d4*/ 	.word	0xffffffff


	//   ....[21]....
        /*01d8*/ 	.word	0xffffffff


	//   ....[22]....
        /*01dc*/ 	.word	0xffffffff


	//   ....[23]....
        /*01e0*/ 	.word	0xffffffff


	//   ....[24]....
        /*01e4*/ 	.word	0xffffffff


	//   ....[25]....
        /*01e8*/ 	.word	0xffffffff


	//   ....[26]....
        /*01ec*/ 	.word	0x0500000f


	//   ....[27]....
        /*01f0*/ 	.word	0x0500000f


	//   ....[28]....
        /*01f4*/ 	.word	0x0500000f


	//   ....[29]....
        /*01f8*/ 	.word	0x0500000f


	//   ....[30]....
        /*01fc*/ 	.word	0x0500000f


	//   ....[31]....
        /*0200*/ 	.word	0x0500000f


	//   ....[32]....
        /*0204*/ 	.word	0x0500000f


	//   ....[33]....
        /*0208*/ 	.word	0x0500000f


	//   ....[34]....
        /*020c*/ 	.word	0x0500000f


	//   ....[35]....
        /*0210*/ 	.word	0x0500000f


	//   ....[36]....
        /*0214*/ 	.word	0x0500000f


	//   ....[37]....
        /*0218*/ 	.word	0x0500000f


	//   ....[38]....
        /*021c*/ 	.word	0x0500000f


	//   ....[39]....
        /*0220*/ 	.word	0x0500000f


	//   ....[40]....
        /*0224*/ 	.word	0x0500000f


	//   ....[41]....
        /*0228*/ 	.word	0x0500000f


	//   ....[42]....
        /*022c*/ 	.word	0x0500000f


	//   ....[43]....
        /*0230*/ 	.word	0x0500000f


	//   ....[44]....
        /*0234*/ 	.word	0x0500000f


	//   ....[45]....
        /*0238*/ 	.word	0x0500000f


	//   ....[46]....
        /*023c*/ 	.word	0x0500000f


	//   ....[47]....
        /*0240*/ 	.word	0x0500000f


	//   ....[48]....
        /*0244*/ 	.word	0x0500000f


	//   ....[49]....
        /*0248*/ 	.word	0x0500000f


	//   ....[50]....
        /*024c*/ 	.word	0x0500000f


	//----- nvinfo : EIATTR_COOP_GROUP_INSTR_OFFSETS
	.align		4
.L_7453:
        /*0250*/ 	.byte	0x04, 0x28
        /*0252*/ 	.short	(.L_7455 - .L_7454)


	//   ....[0]....
.L_7454:
        /*0254*/ 	.word	0x00000c40


	//   ....[1]....
        /*0258*/ 	.word	0x00000c70


	//   ....[2]....
        /*025c*/ 	.word	0x00000c90


	//   ....[3]....
        /*0260*/ 	.word	0x00000cb0


	//   ....[4]....
        /*0264*/ 	.word	0x00000cd0


	//   ....[5]....
        /*0268*/ 	.word	0x00000df0


	//   ....[6]....
        /*026c*/ 	.word	0x00000e10


	//   ....[7]....
        /*0270*/ 	.word	0x00000e40


	//   ....[8]....
        /*0274*/ 	.word	0x00001cf0


	//   ....[9]....
        /*0278*/ 	.word	0x00001d20


	//   ....[10]....
        /*027c*/ 	.word	0x00001d50


	//   ....[11]....
        /*0280*/ 	.word	0x00001dd0


	//   ....[12]....
        /*0284*/ 	.word	0x00001e40


	//   ....[13]....
        /*0288*/ 	.word	0x00001e90


	//   ....[14]....
        /*028c*/ 	.word	0x00001eb0


	//   ....[15]....
        /*0290*/ 	.word	0x00001ed0


	//   ....[16]....
        /*0294*/ 	.word	0x00002ea0


	//   ....[17]....
        /*0298*/ 	.word	0x00002eb0


	//   ....[18]....
        /*029c*/ 	.word	0x00002ec0


	//   ....[19]....
        /*02a0*/ 	.word	0x00002ed0


	//   ....[20]....
        /*02a4*/ 	.word	0x00002ee0


	//   ....[21]....
        /*02a8*/ 	.word	0x00002ef0


	//   ....[22]....
        /*02ac*/ 	.word	0x00002f00


	//   ....[23]....
        /*02b0*/ 	.word	0x00002f20


	//   ....[24]....
        /*02b4*/ 	.word	0x00002f40


	//   ....[25]....
        /*02b8*/ 	.word	0x00002f60


	//   ....[26]....
        /*02bc*/ 	.word	0x00003d80


	//   ....[27]....
        /*02c0*/ 	.word	0x00003de0


	//   ....[28]....
        /*02c4*/ 	.word	0x00003e40


	//   ....[29]....
        /*02c8*/ 	.word	0x00003ea0


	//   ....[30]....
        /*02cc*/ 	.word	0x00003f00


	//   ....[31]....
        /*02d0*/ 	.word	0x00003f80


	//   ....[32]....
        /*02d4*/ 	.word	0x00003ff0


	//   ....[33]....
        /*02d8*/ 	.word	0x00004050


	//   ....[34]....
        /*02dc*/ 	.word	0x000040d0


	//   ....[35]....
        /*02e0*/ 	.word	0x00004130


	//   ....[36]....
        /*02e4*/ 	.word	0x000041b0


	//   ....[37]....
        /*02e8*/ 	.word	0x00004210


	//   ....[38]....
        /*02ec*/ 	.word	0x00004290


	//   ....[39]....
        /*02f0*/ 	.word	0x000042f0


	//   ....[40]....
        /*02f4*/ 	.word	0x00004370


	//   ....[41]....
        /*02f8*/ 	.word	0x000043d0


	//   ....[42]....
        /*02fc*/ 	.word	0x00004450


	//   ....[43]....
        /*0300*/ 	.word	0x000044b0


	//   ....[44]....
        /*0304*/ 	.word	0x00004530


	//   ....[45]....
        /*0308*/ 	.word	0x00004590


	//   ....[46]....
        /*030c*/ 	.word	0x00004610


	//   ....[47]....
        /*0310*/ 	.word	0x00004670


	//   ....[48]....
        /*0314*/ 	.word	0x000046e0


	//   ....[49]....
        /*0318*/ 	.word	0x00004740


	//   ....[50]....
        /*031c*/ 	.word	0x000047b0


	//----- nvinfo : EIATTR_SYSCALL_OFFSETS
	.align		4
.L_7455:
        /*0320*/ 	.byte	0x04, 0x46
        /*0322*/ 	.short	(.L_7457 - .L_7456)


	//   ....[0]....
.L_7456:
        /*0324*/ 	.word	0x00003c10


	//   ....[1]....
        /*0328*/ 	.word	0x00003d10


	//----- nvinfo : EIATTR_EXIT_INSTR_OFFSETS
	.align		4
.L_7457:
        /*032c*/ 	.byte	0x04, 0x1c
        /*032e*/ 	.short	(.L_7459 - .L_7458)


	//   ....[0]....
.L_7458:
        /*0330*/ 	.word	0x00000090


	//   ....[1]....
        /*0334*/ 	.word	0x000035f0


	//   ....[2]....
        /*0338*/ 	.word	0x000036a0


	//   ....[3]....
        /*033c*/ 	.word	0x00003b10


	//   ....[4]....
        /*0340*/ 	.word	0x00003d20


	//----- nvinfo : EIATTR_CRS_STACK_SIZE
	.align		4
.L_7459:
        /*0344*/ 	.byte	0x04, 0x1e
        /*0346*/ 	.short	(.L_7461 - .L_7460)
.L_7460:
        /*0348*/ 	.word	0x00000000


	//----- nvinfo : EIATTR_CBANK_PARAM_SIZE
	.align		4
.L_7461:
        /*034c*/ 	.byte	0x03, 0x19
        /*034e*/ 	.short	0x008c


	//----- nvinfo : EIATTR_PARAM_CBANK
	.align		4
        /*0350*/ 	.byte	0x04, 0x0a
        /*0352*/ 	.short	(.L_7463 - .L_7462)
	.align		4
.L_7462:
        /*0354*/ 	.word	index@(.nv.constant0._ZN4vllm25paged_attention_v2_kernelIthLi80ELi32ELi128ELNS_18Fp8KVCacheDataTypeE2ELb1ELi512EEEvPfS2_PT_PKS3_PKT0_S9_ifPKiSB_iPKfiiiSD_SD_iiiii)
        /*0358*/ 	.short	0x0210
        /*035a*/ 	.short	0x008c


	//----- nvinfo : EIATTR_SW_WAR
	.align		4
.L_7463:
        /*035c*/ 	.byte	0x04, 0x36
        /*035e*/ 	.short	(.L_7465 - .L_7464)
.L_7464:
        /*0360*/ 	.word	0x00000008
.L_7465:


//--------------------- .nv.info._ZN4vllm25paged_attention_v2_kernelIthLi64ELi32ELi128ELNS_18Fp8KVCacheDataTypeE2ELb1ELi512EEEvPfS2_PT_PKS3_PKT0_S9_ifPKiSB_iPKfiiiSD_SD_iiiii --------------------------
	.section	.nv.info._ZN4vllm25paged_attention_v2_kernelIthLi64ELi32ELi128ELNS_18Fp8KVCacheDataTypeE2ELb1ELi512EEEvPfS2_PT_PKS3_PKT0_S9_ifPKiSB_iPKfiiiSD_SD_iiiii,"",@"SHT_CUDA_INFO"
	.sectionflags	@""
	.align	4


	//----- nvinfo : EIATTR_CUDA_API_VERSION
	.align		4
        /*0000*/ 	.byte	0x04, 0x37
        /*0002*/ 	.short	(.L_7467 - .L_7466)
.L_7466:
        /*0004*/ 	.word	0x00000082


	//----- nvinfo : EIATTR_KPARAM_INFO
	.align		4
.L_7467:
        /*0008*/ 	.byte	0x04, 0x17
        /*000a*/ 	.short	(.L_7469 - .L_7468)
.L_7468:
        /*000c*/ 	.word	0x00000000
        /*0010*/ 	.short	0x0015
        /*0012*/ 	.short	0x0088
        /*0014*/ 	.byte	0x00, 0xf0, 0x11, 0x00


	//----- nvinfo : EIATTR_KPARAM_INFO
	.align		4
.L_7469:
        /*0018*/ 	.byte	0x04, 0x17
        /*001a*/ 	.short	(.L_7471 - .L_7470)
.L_7470:
        /*001c*/ 	.word	0x00000000
        /*0020*/ 	.short	0x0014
        /*0022*/ 	.short	0x0084
        /*0024*/ 	.byte	0x00, 0xf0, 0x11, 0x00


	//----- nvinfo : EIATTR_KPARAM_INFO
	.align		4
.L_7471:
        /*0028*/ 	.byte	0x04, 0x17
        /*002a*/ 	.short	(.L_7473 - .L_7472)
.L_7472:
        /*002c*/ 	.word	0x00000000
        /*0030*/ 	.short	0x0013
        /*0032*/ 	.short	0x0080
        /*0034*/ 	.byte	0x00, 0xf0, 0x11, 0x00


	//----- nvinfo : EIATTR_KPARAM_INFO
	.align		4
.L_7473:
        /*0038*/ 	.byte	0x04, 0x17
        /*003a*/ 	.short	(.L_7475 - .L_7474)
.L_7474:
        /*003c*/ 	.word	0x00000000
        /*0040*/ 	.short	0x0012
        /*0042*/ 	.short	0x007c
        /*0044*/ 	.byte	0x00, 0xf0, 0x11, 0x00


	//----- nvinfo : EIATTR_KPARAM_INFO
	.align		4
.L_7475:
        /*0048*/ 	.byte	0x04, 0x17
        /*004a*/ 	.short	(.L_7477 - .L_7476)
.L_7476:
        /*004c*/ 	.word	0x00000000
        /*0050*/ 	.short	0x0011
        /*0052*/ 	.short	0x0078
        /*0054*/ 	.byte	0x00, 0xf0, 0x11, 0x00


	//----- nvinfo : EIATTR_KPARAM_INFO
	.align		4
.L_7477:
        /*0058*/ 	.byte	0x04, 0x17
        /*005a*/ 	.short	(.L_7479 - .L_7478)
.L_7478:
        /*005c*/ 	.word	0x00000000
        /*0060*/ 	.short	0x0010
        /*0062*/ 	.short	0x0070
        /*0064*/ 	.byte	0x00, 0xf0, 0x21, 0x00


	//----- nvinfo : EIATTR_KPARAM_INFO
	.align		4
.L_7479:
        /*0068*/ 	.byte	0x04, 0x17
        /*006a*/ 	.short	(.L_7481 - .L_7480)
.L_7480:
        /*006c*/ 	.word	0x00000000
        /*0070*/ 	.short	0x000f
        /*0072*/ 	.short	0x0068
        /*0074*/ 	.byte	0x00, 0xf0, 0x21, 0x00


	//----- nvinfo : EIATTR_KPARAM_INFO
	.align		4
.L_7481:
        /*0078*/ 	.byte	0x04, 0x17
        /*007a*/ 	.short	(.L_7483 - .L_7482)
.L_7482:
        /*007c*/ 	.word	0x00000000
        /*0080*/ 	.short	0x000e
        /*0082*/ 	.short	0x0060
        /*0084*/ 	.byte	0x00, 0xf0, 0x11, 0x00


	//----- nvinfo : EIATTR_KPARAM_INFO
	.align		4
.L_7483:
        /*0088*/ 	.byte	0x04, 0x17
        /*008a*/ 	.short	(.L_7485 - .L_7484)
.L_7484:
        /*008c*/ 	.word	0x00000000
        /*0090*/ 	.short	0x000d
        /*0092*/ 	.short	0x005c
        /*0094*/ 	.byte	0x00, 0xf0, 0x11, 0x00


	//----- nvinfo : EIATTR_KPARAM_INFO
	.align		4
.L_7485:
        /*0098*/ 	.byte	0x04, 0x17
        /*009a*/ 	.short	(.L_7487 - .L_7486)
.L_7486:
        /*009c*/ 	.word	0x00000000
        /*00a0*/ 	.short	0x000c
        /*00a2*/ 	.short	0x0058
        /*00a4*/ 	.byte	0x00, 0xf0, 0x11, 0x00


	//----- nvinfo : EIATTR_KPARAM_INFO
	.align		4
.L_7487:
        /*00a8*/ 	.byte	0x04, 0x17
        /*00aa*/ 	.short	(.L_7489 - .L_7488)
.L_7488:
        /*00ac*/ 	.word	0x00000000
        /*00b0*/ 	.short	0x000b
        /*00b2*/ 	.short	0x0050
        /*00b4*/ 	.byte	0x00, 0xf0, 0x21, 0x00


	//----- nvinfo : EIATTR_KPARAM_INFO
	.align		4
.L_7489:
        /*00b8*/ 	.byte	0x04, 0x17
        /*00ba*/ 	.short	(.L_7491 - .L_7490)
.L_7490:
        /*00bc*/ 	.word	0x00000000
        /*00c0*/ 	.short	0x000a
        /*00c2*/ 	.short	0x0048
        /*00c4*/ 	.byte	0x00, 0xf0, 0x11, 0x00


	//----- nvinfo : EIATTR_KPARAM_INFO
	.align		4
.L_7491:
        /*00c8*/ 	.byte	0x04, 0x17
        /*00ca*/ 	.short	(.L_7493 - .L_7492)
.L_7492:
        /*00cc*/ 	.word	0x00000000
        /*00d0*/ 	.short	0x0009
        /*00d2*/ 	.short	0x0040
        /*00d4*/ 	.byte	0x00, 0xf0, 0x21, 0x00


	//----- nvinfo : EIATTR_KPARAM_INFO
	.align		4
.L_7493:
        /*00d8*/ 	.byte	0x04, 0x17
        /*00da*/ 	.short	(.L_7495 - .L_7494)
.L_7494:
        /*00dc*/ 	.word	0x00000000
        /*00e0*/ 	.short	0x0008
        /*00e2*/ 	.short	0x0038
        /*00e4*/ 	.byte	0x00, 0xf0, 0x21, 0x00


	//----- nvinfo : EIATTR_KPARAM_INFO
	.align		4
.L_7495:
        /*00e8*/ 	.byte	0x04, 0x17
        /*00ea*/ 	.short	(.L_7497 - .L_7496)
.L_7496:
        /*00ec*/ 	.word	0x00000000
        /*00f0*/ 	.short	0x0007
        /*00f2*/ 	.short	0x0034
        /*00f4*/ 	.byte	0x00, 0xf0, 0x11, 0x00


	//----- nvinfo : EIATTR_KPARAM_INFO
	.align		4
.L_7497:
        /*00f8*/ 	.byte	0x04, 0x17
        /*00fa*/ 	.short	(.L_7499 - .L_7498)
.L_7498:
        /*00fc*/ 	.word	0x00000000
        /*0100*/ 	.short	0x0006
        /*0102*/ 	.short	0x0030
        /*0104*/ 	.byte	0x00, 0xf0, 0x11, 0x00


	//----- nvinfo : EIATTR_KPARAM_INFO
	.align		4
.L_7499:
        /*0108*/ 	.byte	0x04, 0x17
        /*010a*/ 	.short	(.L_7501 - .L_7500)
.L_7500:
        /*010c*/ 	.word	0x00000000
        /*0110*/ 	.short	0x0005
        /*0112*/ 	.short	0x0028
        /*0114*/ 	.byte	0x00, 0xf0, 0x21, 0x00


	//----- nvinfo : EIATTR_KPARAM_INFO
	.align		4
.L_7501:
        /*0118*/ 	.byte	0x04, 0x17
        /*011a*/ 	.short	(.L_7503 - .L_7502)
.L_7502:
        /*011c*/ 	.word	0x00000000
        /*0120*/ 	.short	0x0004
        /*0122*/ 	.short	0x0020
        /*0124*/ 	.byte	0x00, 0xf0, 0x21, 0x00


	//----- nvinfo : EIATTR_KPARAM_INFO
	.align		4
.L_7503:
        /*0128*/ 	.byte	0x04, 0x17
        /*012a*/ 	.short	(.L_7505 - .L_7504)
.L_7504:
        /*012c*/ 	.word	0x00000000
        /*0130*/ 	.short	0x0003
        /*0132*/ 	.short	0x0018
        /*0134*/ 	.byte	0x00, 0xf0, 0x21, 0x00


	//----- nvinfo : EIATTR_KPARAM_INFO
	.align		4
.L_7505:
        /*0138*/ 	.byte	0x04, 0x17
        /*013a*/ 	.short	(.L_7507 - .L_7506)
.L_7506:
        /*013c*/ 	.word	0x00000000
        /*0140*/ 	.short	0x0002
        /*0142*/ 	.short	0x0010
        /*0144*/ 	.byte	0x00, 0xf0, 0x21, 0x00


	//----- nvinfo : EIATTR_KPARAM_INFO
	.align		4
.L_7507:
        /*0148*/ 	.byte	0x04, 0x17
        /*014a*/ 	.short	(.L_7509 - .L_7508)
.L_7508:
        /*014c*/ 	.word	0x00000000
        /*0150*/ 	.short	0x0001
        /*0152*/ 	.short	0x0008
        /*0154*/ 	.byte	0x00, 0xf0, 0x21, 0x00


	//----- nvinfo : EIATTR_KPARAM_INFO
	.align		4
.L_7509:
        /*0158*/ 	.byte	0x04, 0x17
        /*015a*/ 	.short	(.L_7511 - .L_7510)
.L_7510:
        /*015c*/ 	.word	0x00000000
        /*0160*/ 	.short	0x0000
        /*0162*/ 	.short	0x0000
        /*0164*/ 	.byte	0x00, 0xf0, 0x21, 0x00


	//----- nvinfo : EIATTR_SPARSE_MMA_MASK
	.align		4
.L_7511:
        /*0168*/ 	.byte	0x03, 0x50
        /*016a*/ 	.short	0x0000


	//----- nvinfo : EIATTR_MAXREG_COUNT
	.align		4
        /*016c*/ 	.byte	0x03, 0x1b
        /*016e*/ 	.short	0x00ff


	//----- nvinfo : EIATTR_NUM_BARRIERS
	.align		4
        /*0170*/ 	.byte	0x02, 0x4c
        /*0172*/ 	.byte	0x01
	.zero		1


	//----- nvinfo : EIATTR_EXTERNS
	.align		4
        /*0174*/ 	.byte	0x04, 0x0f
        /*0176*/ 	.short	(.L_7513 - .L_7512)


	//   ....[0]....
	.align		4
.L_7512:
        /*0178*/ 	.word	index@(__assertfail)


	//----- nvinfo : EIATTR_MERCURY_ISA_VERSION
	.align		4
.L_7513:
        /*017c*/ 	.byte	0x03, 0x5f
        /*017e*/ 	.short	0x0101


	//----- nvinfo : EIATTR_COOP_GROUP_MASK_REGIDS
	.align		4
        /*0180*/ 	.byte	0x04, 0x29
        /*0182*/ 	.short	(.L_7515 - .L_7514)


	//   ....[0]....
.L_7514:
        /*0184*/ 	.word	0xffffffff


	//   ....[1]....
        /*0188*/ 	.word	0xffffffff


	//   ....[2]....
        /*018c*/ 	.word	0xffffffff


	//   ....[3]....
        /*0190*/ 	.word	0xffffffff


	//   ....[4]....
        /*0194*/ 	.word	0xffffffff


	//   ....[5]....
        /*0198*/ 	.word	0xffffffff


	//   ....[6]....
        /*019c*/ 	.word	0xffffffff


	//   ....[7]....
        /*01a0*/ 	.word	0xffffffff


	//   ....[8]....
        /*01a4*/ 	.word	0xffffffff


	//   ....[9]....
        /*01a8*/ 	.word	0xffffffff


	//   ....[10]....
        /*01ac*/ 	.word	0xffffffff


	//   ....[11]....
        /*01b0*/ 	.word	0xffffffff


	//   ....[12]....
        /*01b4*/ 	.word	0xffffffff


	//   ....[13]....
        /*01b8*/ 	.word	0xffffffff


	//   ....[14]....
        /*01bc*/ 	.word	0xffffffff


	//   ....[15]....
        /*01c0*/ 	.word	0xffffffff


	//   ....[16]....
        /*01c4*/ 	.word	0xffffffff


	//   ....[17]....
        /*01c8*/ 	.word	0xffffffff


	//   ....[18]....
        /*01cc*/ 	.word	0xffffffff


	//   ....[19]....
        /*01d0*/ 	.word	0xffffffff


	//   ....[20]....
        /*01d4*/ 	.word	0xffffffff


	//   ....[21]....
        /*01d8*/ 	.word	0xffffffff


	//   ....[22]....
        /*01dc*/ 	.word	0xffffffff


	//   ....[23]....
        /*01e0*/ 	.word	0xffffffff


	//   ....[24]....
        /*01e4*/ 	.word	0x0500000f


	//   ....[25]....
        /*01e8*/ 	.word	0x0500000f


	//   ....[26]....
        /*01ec*/ 	.word	0x0500000f


	//   ....[27]....
        /*01f0*/ 	.word	0x0500000f


	//   ....[28]....
        /*01f4*/ 	.word	0x0500000f


	//   ....[29]....
        /*01f8*/ 	.word	0x0500000f


	//   ....[30]....
        /*01fc*/ 	.word	0x0500000f


	//   ....[31]....
        /*0200*/ 	.word	0x0500000f


	//   ....[32]....
        /*0204*/ 	.word	0x0500000f


	//   ....[33]....
        /*0208*/ 	.word	0x0500000f


	//   ....[34]....
        /*020c*/ 	.word	0x0500000f


	//   ....[35]....
        /*0210*/ 	.word	0x0500000f


	//   ....[36]....
        /*0214*/ 	.word	0x0500000f


	//   ....[37]....
        /*0218*/ 	.word	0x0500000f


	//   ....[38]....
        /*021c*/ 	.word	0x0500000f


	//   ....[39]....
        /*0220*/ 	.word	0x0500000f


	//   ....[40]....
        /*0224*/ 	.word	0x0500000f


	//   ....[41]....
        /*0228*/ 	.word	0x0500000f


	//   ....[42]....
        /*022c*/ 	.word	0x0500000f


	//   ....[43]....
        /*0230*/ 	.word	0x0500000f


	//   ....[44]....
        /*0234*/ 	.word	0x0500000f


	//----- nvinfo : EIATTR_COOP_GROUP_INSTR_OFFSETS
	.align		4
.L_7515:
        /*0238*/ 	.byte	0x04, 0x28
        /*023a*/ 	.short	(.L_7517 - .L_7516)


	//   ....[0]....
.L_7516:
        /*023c*/ 	.word	0x00000c40


	//   ....[1]....
        /*0240*/ 	.word	0x00000c70


	//   ....[2]....
        /*0244*/ 	.word	0x00000c90


	//   ....[3]....
        /*0248*/ 	.word	0x00000cb0


	//   ....[4]....
        /*024c*/ 	.word	0x00000cd0


	//   ....[5]....
        /*0250*/ 	.word	0x00000df0


	//   ....[6]....
        /*0254*/ 	.word	0x00000e10


	//   ....[7]....
        /*0258*/ 	.word	0x00000e40


	//   ....[8]....
        /*025c*/ 	.word	0x00001cf0


	//   ....[9]....
        /*0260*/ 	.word	0x00001d20


	//   ....[10]....
        /*0264*/ 	.word	0x00001d50


	//   ....[11]....
        /*0268*/ 	.word	0x00001dd0


	//   ....[12]....
        /*026c*/ 	.word	0x00001e40


	//   ....[13]....
        /*0270*/ 	.word	0x00001e90


	//   ....[14]....
        /*0274*/ 	.word	0x00001eb0


	//   ....[15]....
        /*0278*/ 	.word	0x00001ed0


	//   ....[16]....
        /*027c*/ 	.word	0x00002e50


	//   ....[17]....
        /*0280*/ 	.word	0x00002e70


	//   ....[18]....
        /*0284*/ 	.word	0x00002e80


	//   ....[19]....
        /*0288*/ 	.word	0x00002e90


	//   ....[20]....
        /*028c*/ 	.word	0x00002ea0


	//   ....[21]....
        /*0290*/ 	.word	0x00002eb0


	//   ....[22]....
        /*0294*/ 	.word	0x00002ec0


	//   ....[23]....
        /*0298*/ 	.word	0x00002ee0


	//   ....[24]....
        /*029c*/ 	.word	0x00003b20


	//   ....[25]....
        /*02a0*/ 	.word	0x00003b80


	//   ....[26]....
        /*02a4*/ 	.word	0x00003be0


	//   ....[27]....
        /*02a8*/ 	.word	0x00003c40


	//   ....[28]....
        /*02ac*/ 	.word	0x00003ca0


	//   ....[29]....
        /*02b0*/ 	.word	0x00003d20


	//   ....[30]....
        /*02b4*/ 	.word	0x00003d80


	//   ....[31]....
        /*02b8*/ 	.word	0x00003de0


	//   ....[32]....
        /*02bc*/ 	.word	0x00003e60


	//   ....[33]....
        /*02c0*/ 	.word	0x00003ec0


	//   ....[34]....
        /*02c4*/ 	.word	0x00003f40


	//   ....[35]....
        /*02c8*/ 	.word	0x00003fa0


	//   ....[36]....
        /*02cc*/ 	.word	0x00004020


	//   ....[37]....
        /*02d0*/ 	.word	0x00004080


	//   ....[38]....
        /*02d4*/ 	.word	0x00004100


	//   ....[39]....
        /*02d8*/ 	.word	0x00004160


	//   ....[40]....
        /*02dc*/ 	.word	0x000041e0


	//   ....[41]....
        /*02e0*/ 	.word	0x00004240


	//   ....[42]....
        /*02e4*/ 	.word	0x000042c0


	//   ....[43]....
        /*02e8*/ 	.word	0x00004320


	//   ....[44]....
        /*02ec*/ 	.word	0x000043a0


	//----- nvinfo : EIATTR_SYSCALL_OFFSETS
	.align		4
.L_7517:
        /*02f0*/ 	.byte	0x04, 0x46
        /*02f2*/ 	.short	(.L_7519 - .L_7518)


	//   ....[0]....
.L_7518:
        /*02f4*/ 	.word	0x000039b0


	//   ....[1]....
        /*02f8*/ 	.word	0x00003ab0


	//----- nvinfo : EIATTR_EXIT_INSTR_OFFSETS
	.align		4
.L_7519:
        /*02fc*/ 	.byte	0x04, 0x1c
        /*02fe*/ 	.short	(.L_7521 - .L_7520)


	//   ....[0]....
.L_7520:
        /*0300*/ 	.word	0x00000090


	//   ....[1]....
        /*0304*/ 	.word	0x00003460


	//   ....[2]....
        /*0308*/ 	.word	0x00003520


	//   ....[3]....
        /*030c*/ 	.word	0x000038b0


	//   ....[4]....
        /*0310*/ 	.word	0x00003ac0


	//----- nvinfo : EIATTR_CRS_STACK_SIZE
	.align		4
.L_7521:
        /*0314*/ 	.byte	0x04, 0x1e
        /*0316*/ 	.short	(.L_7523 - .L_7522)
.L_7522:
        /*0318*/ 	.word	0x00000000


	//----- nvinfo : EIATTR_CBANK_PARAM_SIZE
	.align		4
.L_7523:
        /*031c*/ 	.byte	0x03, 0x19
        /*031e*/ 	.short	0x008c


	//----- nvinfo : EIATTR_PARAM_CBANK
	.align		4
        /*0320*/ 	.byte	0x04, 0x0a
        /*0322*/ 	.short	(.L_7525 - .L_7524)
	.align		4
.L_7524:
        /*0324*/ 	.word	index@(.nv.constant0._ZN4vllm25paged_attention_v2_kernelIthLi64ELi32ELi128ELNS_18Fp8KVCacheDataTypeE2ELb1ELi512EEEvPfS2_PT_PKS3_PKT0_S9_ifPKiSB_iPKfiiiSD_SD_iiiii)
        /*0328*/ 	.short	0x0210
        /*032a*/ 	.short	0x008c


	//----- nvinfo : EIATTR_SW_WAR
	.align		4
.L_7525:
        /*032c*/ 	.byte	0x04, 0x36
        /*032e*/ 	.short	(.L_7527 - .L_7526)
.L_7526:
        /*0330*/ 	.word	0x00000008
.L_7527:


//--------------------- .nv.info._ZN4vllm25paged_attention_v2_kernelIthLi32ELi32ELi128ELNS_18Fp8KVCacheDataTypeE2ELb1ELi512EEEvPfS2_PT_PKS3_PKT0_S9_ifPKiSB_iPKfiiiSD_SD_iiiii --------------------------
	.section	.nv.info._ZN4vllm25paged_attention_v2_kernelIthLi32ELi32ELi128ELNS_18Fp8KVCacheDataTypeE2ELb1ELi512EEEvPfS2_PT_PKS3_PKT0_S9_ifPKiSB_iPKfiiiSD_SD_iiiii,"",@"SHT_CUDA_INFO"
	.sectionflags	@""
	.align	4


	//----- nvinfo : EIATTR_CUDA_API_VERSION
	.align		4
        /*0000*/ 	.byte	0x04, 0x37
        /*0002*/ 	.short	(.L_7529 - .L_7528)
.L_7528:
        /*0004*/ 	.word	0x00000082


	//----- nvinfo : EIATTR_KPARAM_INFO
	.align		4
.L_7529:
        /*0008*/ 	.byte	0x04, 0x17
        /*000a*/ 	.short	(.L_7531 - .L_7530)
.L_7530:
        /*000c*/ 	.word	0x00000000
        /*0010*/ 	.short	0x0015
        /*0012*/ 	.short	0x0088
        /*0014*/ 	.byte	0x00, 0xf0, 0x11, 0x00


	//----- nvinfo : EIATTR_KPARAM_INFO
	.align		4
.L_7531:
        /*0018*/ 	.byte	0x04, 0x17
        /*001a*/ 	.short	(.L_7533 - .L_7532)
.L_7532:
        /*001c*/ 	.word	0x00000000
        /*0020*/ 	.short	0x0014
        /*0022*/ 	.short	0x0084
        /*0024*/ 	.byte	0x00, 0xf0, 0x11, 0x00


	//----- nvinfo : EIATTR_KPARAM_INFO
	.align		4
.L_7533:
        /*0028*/ 	.byte	0x04, 0x17
        /*002a*/ 	.short	(.L_7535 - .L_7534)
.L_7534:
        /*002c*/ 	.word	0x00000000
        /*0030*/ 	.short	0x0013
        /*0032*/ 	.short	0x0080
        /*0034*/ 	.byte	0x00, 0xf0, 0x11, 0x00


	//----- nvinfo : EIATTR_KPARAM_INFO
	.align		4
.L_7535:
        /*0038*/ 	.byte	0x04, 0x17
        /*003a*/ 	.short	(.L_7537 - .L_7536)
.L_7536:
        /*003c*/ 	.word	0x00000000
        /*0040*/ 	.short	0x0012
        /*0042*/ 	.short	0x007c
        /*0044*/ 	.byte	0x00, 0xf0, 0x11, 0x00


	//----- nvinfo : EIATTR_KPARAM_INFO
	.align		4
.L_7537:
        /*0048*/ 	.byte	0x04, 0x17
        /*004a*/ 	.short	(.L_7539 - .L_7538)
.L_7538:
        /*004c*/ 	.word	0x00000000
        /*0050*/ 	.short	0x0011
        /*0052*/ 	.short	0x0078
        /*0054*/ 	.byte	0x00, 0xf0, 0x11, 0x00


	//----- nvinfo : EIATTR_KPARAM_INFO
	.align		4
.L_7539:
        /*0058*/ 	.byte	0x04, 0x17
        /*005a*/ 	.short	(.L_7541 - .L_7540)
.L_7540:
        /*005c*/ 	.word	0x00000000
        /*0060*/ 	.short	0x0010
        /*0062*/ 	.short	0x0070
        /*0064*/ 	.byte	0x00, 0xf0, 0x21, 0x00


	//----- nvinfo : EIATTR_KPARAM_INFO
	.align		4
.L_7541:
        /*0068*/ 	.byte	0x04, 0x17
        /*006a*/ 	.short	(.L_7543 - .L_7542)
.L_7542:
        /*006c*/ 	.word	0x00000000
        /*0070*/ 	.short	0x000f
        /*0072*/ 	.short	0x0068
        /*0074*/ 	.byte	0x00, 0xf0, 0x21, 0x00


	//----- nvinfo : EIATTR_KPARAM_INFO
	.align		4
.L_7543:
        /*0078*/ 	.byte	0x04, 0x17
        /*007a*/ 	.short	(.L_7545 - .L_7544)
.L_7544:
        /*007c*/ 	.word	0x00000000
        /*0080*/ 	.short	0x000e
        /*0082*/ 	.short	0x0060
        /*0084*/ 	.byte	0x00, 0xf0, 0x11, 0x00


	//----- nvinfo : EIATTR_KPARAM_INFO
	.align		4
.L_7545:
        /*0088*/ 	.byte	0x04, 0x17
        /*008a*/ 	.short	(.L_7547 - .L_7546)
.L_7546:
        /*008c*/ 	.word	0x00000000
        /*0090*/ 	.short	0x000d
        /*0092*/ 	.short	0x005c
        /*0094*/ 	.byte	0x00, 0xf0, 0x11, 0x00


	//----- nvinfo : EIATTR_KPARAM_INFO
	.align		4
.L_7547:
        /*0098*/ 	.byte	0x04, 0x17
        /*009a*/ 	.short	(.L_7549 - .L_7548)
.L_7548:
        /*009c*/ 	.word	0x00000000
        /*00a0*/ 	.short	0x000c
        /*00a2*/ 	.short	0x0058
        /*00a4*/ 	.byte	0x00, 0xf0, 0x11, 0x00


	//----- nvinfo : EIATTR_KPARAM_INFO
	.align		4
.L_7549:
        /*00a8*/ 	.byte	0x04, 0x17
        /*00aa*/ 	.short	(.L_7551 - .L_7550)
.L_7550:
        /*00ac*/ 	.word	0x00000000
        /*00b0*/ 	.short	0x000b
        /*00b2*/ 	.short	0x0050
        /*00b4*/ 	.byte	0x00, 0xf0, 0x21, 0x00


	//----- nvinfo : EIATTR_KPARAM_INFO
	.align		4
.L_7551:
        /*00b8*/ 	.byte	0x04, 0x17
        /*00ba*/ 	.short	(.L_7553 - .L_7552)
.L_7552:
        /*00bc*/ 	.word	0x00000000
        /*00c0*/ 	.short	0x000a
        /*00c2*/ 	.short	0x0048
        /*00c4*/ 	.byte	0x00, 0xf0, 0x11, 0x00


	//----- nvinfo : EIATTR_KPARAM_INFO
	.align		4
.L_7553:
        /*00c8*/ 	.byte	0x04, 0x17
        /*00ca*/ 	.short	(.L_7555 - .L_7554)
.L_7554:
        /*00cc*/ 	.word	0x00000000
        /*00d0*/ 	.short	0x0009
        /*00d2*/ 	.short	0x0040
        /*00d4*/ 	.byte	0x00, 0xf0, 0x21, 0x00


	//----- nvinfo : EIATTR_KPARAM_INFO
	.align		4
.L_7555:
        /*00d8*/ 	.byte	0x04, 0x17
        /*00da*/ 	.short	(.L_7557 - .L_7556)
.L_7556:
        /*00dc*/ 	.word	0x00000000
        /*00e0*/ 	.short	0x0008
        /*00e2*/ 	.short	0x0038
        /*00e4*/ 	.byte	0x00, 0xf0, 0x21, 0x00


	//----- nvinfo : EIATTR_KPARAM_INFO
	.align		4
.L_7557:
        /*00e8*/ 	.byte	0x04, 0x17
        /*00ea*/ 	.short	(.L_7559 - .L_7558)
.L_7558:
        /*00ec*/ 	.word	0x00000000
        /*00f0*/ 	.short	0x0007
        /*00f2*/ 	.short	0x0034
        /*00f4*/ 	.byte	0x00, 0xf0, 0x11, 0x00


	//----- nvinfo : EIATTR_KPARAM_INFO
	.align		4
.L_7559:
        /*00f8*/ 	.byte	0x04, 0x17
        /*00fa*/ 	.short	(.L_7561 - .L_7560)
.L_7560:
        /*00fc*/ 	.word	0x00000000
        /*0100*/ 	.short	0x0006
        /*0102*/ 	.short	0x0030
        /*0104*/ 	.byte	0x00, 0xf0, 0x11, 0x00


	//----- nvinfo : EIATTR_KPARAM_INFO
	.align		4
.L_7561:
        /*0108*/ 	.byte	0x04, 0x17
        /*010a*/ 	.short	(.L_7563 - .L_7562)
.L_7562:
        /*010c*/ 	.word	0x00000000
        /*0110*/ 	.short	0x0005
        /*0112*/ 	.short	0x0028
        /*0114*/ 	.byte	0x00, 0xf0, 0x21, 0x00


	//----- nvinfo : EIATTR_KPARAM_INFO
	.align		4
.L_7563:
        /*0118*/ 	.byte	0x04, 0x17
        /*011a*/ 	.short	(.L_7565 - .L_7564)
.L_7564:
        /*011c*/ 	.word	0x00000000
        /*0120*/ 	.short	0x0004
        /*0122*/ 	.short	0x0020
        /*0124*/ 	.byte	0x00, 0xf0, 0x21, 0x00


	//----- nvinfo : EIATTR_KPARAM_INFO
	.align		4
.L_7565:
        /*0128*/ 	.byte	0x04, 0x17
        /*012a*/ 	.short	(.L_7567 - .L_7566)
.L_7566:
        /*012c*/ 	.word	0x00000000
        /*0130*/ 	.short	0x0003
        /*0132*/ 	.short	0x0018
        /*0134*/ 	.byte	0x00, 0xf0, 0x21, 0x00


	//----- nvinfo : EIATTR_KPARAM_INFO
	.align		4
.L_7567:
        /*0138*/ 	.byte	0x04, 0x17
        /*013a*/ 	.short	(.L_7569 - .L_7568)
.L_7568:
        /*013c*/ 	.word	0x00000000
        /*0140*/ 	.short	0x0002
        /*0142*/ 	.short	0x0010
        /*0144*/ 	.byte	0x00, 0xf0, 0x21, 0x00


	//----- nvinfo : EIATTR_KPARAM_INFO
	.align		4
.L_7569:
        /*0148*/ 	.byte	0x04, 0x17
        /*014a*/ 	.short	(.L_7571 - .L_7570)
.L_7570:
        /*014c*/ 	.word	0x00000000
        /*0150*/ 	.short	0x0001
        /*0152*/ 	.short	0x0008
        /*0154*/ 	.byte	0x00, 0xf0, 0x21, 0x00


	//----- nvinfo : EIATTR_KPARAM_INFO
	.align		4
.L_7571:
        /*0158*/ 	.byte	0x04, 0x17
        /*015a*/ 	.short	(.L_7573 - .L_7572)
.L_7572:
        /*015c*/ 	.word	0x00000000
        /*0160*/ 	.short	0x0000
        /*0162*/ 	.short	0x0000
        /*0164*/ 	.byte	0x00, 0xf0, 0x21, 0x00


	//----- nvinfo : EIATTR_SPARSE_MMA_MASK
	.align		4
.L_7573:
        /*0168*/ 	.byte	0x03, 0x50
        /*016a*/ 	.short	0x0000


	//----- nvinfo : EIATTR_MAXREG_COUNT
	.align		4
        /*016c*/ 	.byte	0x03, 0x1b
        /*016e*/ 	.short	0x00ff


	//----- nvinfo : EIATTR_NUM_BARRIERS
	.align		4
        /*0170*/ 	.byte	0x02, 0x4c
        /*0172*/ 	.byte	0x01
	.zero		1


	//----- nvinfo : EIATTR_EXTERNS
	.align		4
        /*0174*/ 	.byte	0x04, 0x0f
        /*0176*/ 	.short	(.L_7575 - .L_7574)


	//   ....[0]....
	.align		4
.L_7574:
        /*0178*/ 	.word	index@(__assertfail)


	//----- nvinfo : EIATTR_MERCURY_ISA_VERSION
	.align		4
.L_7575:
        /*017c*/ 	.byte	0x03, 0x5f
        /*017e*/ 	.short	0x0101


	//----- nvinfo : EIATTR_COOP_GROUP_MASK_REGIDS
	.align		4
        /*0180*/ 	.byte	0x04, 0x29
        /*0182*/ 	.short	(.L_7577 - .L_7576)


	//   ....[0]....
.L_7576:
        /*0184*/ 	.word	0xffffffff


	//   ....[1]....
        /*0188*/ 	.word	0xffffffff


	//   ....[2]....
        /*018c*/ 	.word	0xffffffff


	//   ....[3]....
        /*0190*/ 	.word	0xffffffff


	//   ....[4]....
        /*0194*/ 	.word	0xffffffff


	//   ....[5]....
        /*0198*/ 	.word	0xffffffff


	//   ....[6]....
        /*019c*/ 	.word	0xffffffff


	//   ....[7]....
        /*01a0*/ 	.word	0xffffffff


	//   ....[8]....
        /*01a4*/ 	.word	0xffffffff


	//   ....[9]....
        /*01a8*/ 	.word	0xffffffff


	//   ....[10]....
        /*01ac*/ 	.word	0xffffffff


	//   ....[11]....
        /*01b0*/ 	.word	0xffffffff


	//   ....[12]....
        /*01b4*/ 	.word	0xffffffff


	//   ....[13]....
        /*01b8*/ 	.word	0xffffffff


	//   ....[14]....
        /*01bc*/ 	.word	0xffffffff


	//   ....[15]....
        /*01c0*/ 	.word	0xffffffff


	//   ....[16]....
        /*01c4*/ 	.word	0xffffffff


	//   ....[17]....
        /*01c8*/ 	.word	0xffffffff


	//   ....[18]....
        /*01cc*/ 	.word	0xffffffff


	//   ....[19]....
        /*01d0*/ 	.word	0xffffffff


	//   ....[20]....
        /*01d4*/ 	.word	0x0500000f


	//   ....[21]....
        /*01d8*/ 	.word	0x0500000f


	//   ....[22]....
        /*01dc*/ 	.word	0x0500000f


	//   ....[23]....
        /*01e0*/ 	.word	0x0500000f


	//   ....[24]....
        /*01e4*/ 	.word	0x0500000f


	//   ....[25]....
        /*01e8*/ 	.word	0x0500000f


	//   ....[26]....
        /*01ec*/ 	.word	0x0500000f


	//   ....[27]....
        /*01f0*/ 	.word	0x0500000f


	//   ....[28]....
        /*01f4*/ 	.word	0x0500000f


	//   ....[29]....
        /*01f8*/ 	.word	0x0500000f


	//   ....[30]....
        /*01fc*/ 	.word	0x0500000f


	//   ....[31]....
        /*0200*/ 	.word	0x0500000f


	//   ....[32]....
        /*0204*/ 	.word	0x0500000f


	//----- nvinfo : EIATTR_COOP_GROUP_INSTR_OFFSETS
	.align		4
.L_7577:
        /*0208*/ 	.byte	0x04, 0x28
        /*020a*/ 	.short	(.L_7579 - .L_7578)


	//   ....[0]....
.L_7578:
        /*020c*/ 	.word	0x00000c40


	//   ....[1]....
        /*0210*/ 	.word	0x00000c70


	//   ....[2]....
        /*0214*/ 	.word	0x00000c90


	//   ....[3]....
        /*0218*/ 	.word	0x00000cb0


	//   ....[4]....
        /*021c*/ 	.word	0x00000cd0


	//   ....[5]....
        /*0220*/ 	.word	0x00000df0


	//   ....[6]....
        /*0224*/ 	.word	0x00000e10


	//   ....[7]....
        /*0228*/ 	.word	0x00000e40


	//   ....[8]....
        /*022c*/ 	.word	0x00001cf0


	//   ....[9]....
        /*0230*/ 	.word	0x00001d20


	//   ....[10]....
        /*0234*/ 	.word	0x00001d50


	//   ....[11]....
        /*0238*/ 	.word	0x00001de0


	//   ....[12]....
        /*023c*/ 	.word	0x00001e40


	//   ....[13]....
        /*0240*/ 	.word	0x00001e90


	//   ....[14]....
        /*0244*/ 	.word	0x00001eb0


	//   ....[15]....
        /*0248*/ 	.word	0x00001ed0


	//   ....[16]....
        /*024c*/ 	.word	0x00002dd0


	//   ....[17]....
        /*0250*/ 	.word	0x00002df0


	//   ....[18]....
        /*0254*/ 	.word	0x00002e00


	//   ....[19]....
        /*0258*/ 	.word	0x00002e10


	//   ....[20]....
        /*025c*/ 	.word	0x000036a0


	//   ....[21]....
        /*0260*/ 	.word	0x00003700


	//   ....[22]....
        /*0264*/ 	.word	0x00003760


	//   ....[23]....
        /*0268*/ 	.word	0x000037c0


	//   ....[24]....
        /*026c*/ 	.word	0x00003820


	//   ....[25]....
        /*0270*/ 	.word	0x000038a0


	//   ....[26]....
        /*0274*/ 	.word	0x00003900


	//   ....[27]....
        /*0278*/ 	.word	0x00003960


	//   ....[28]....
        /*027c*/ 	.word	0x000039e0


	//   ....[29]....
        /*0280*/ 	.word	0x00003a40


	//   ....[30]....
        /*0284*/ 	.word	0x00003ac0


	//   ....[31]....
        /*0288*/ 	.word	0x00003b20


	//   ....[32]....
        /*028c*/ 	.word	0x00003b90


	//----- nvinfo : EIATTR_SYSCALL_OFFSETS
	.align		4
.L_7579:
        /*0290*/ 	.byte	0x04, 0x46
        /*0292*/ 	.short	(.L_7581 - .L_7580)


	//   ....[0]....
.L_7580:
        /*0294*/ 	.word	0x00003530


	//   ....[1]....
        /*0298*/ 	.word	0x00003630


	//----- nvinfo : EIATTR_EXIT_INSTR_OFFSETS
	.align		4
.L_7581:
        /*029c*/ 	.byte	0x04, 0x1c
        /*029e*/ 	.short	(.L_7583 - .L_7582)


	//   ....[0]....
.L_7582:
        /*02a0*/ 	.word	0x00000090


	//   ....[1]....
        /*02a4*/ 	.word	0x000031a0


	//   ....[2]....
        /*02a8*/ 	.word	0x00003260


	//   ....[3]....
        /*02ac*/ 	.word	0x00003430


	//   ....[4]....
        /*02b0*/ 	.word	0x00003640


	//----- nvinfo : EIATTR_CRS_STACK_SIZE
	.align		4
.L_7583:
        /*02b4*/ 	.byte	0x04, 0x1e
        /*02b6*/ 	.short	(.L_7585 - .L_7584)
.L_7584:
        /*02b8*/ 	.word	0x00000000


	//----- nvinfo : EIATTR_CBANK_PARAM_SIZE
	.align		4
.L_7585:
        /*02bc*/ 	.byte	0x03, 0x19
        /*02be*/ 	.short	0x008c


	//----- nvinfo : EIATTR_PARAM_CBANK
	.align		4
        /*02c0*/ 	.byte	0x04, 0x0a
        /*02c2*/ 	.short	(.L_7587 - .L_7586)
	.align		4
.L_7586:
        /*02c4*/ 	.word	index@(.nv.constant0._ZN4vllm25paged_attention_v2_kernelIthLi32ELi32ELi128ELNS_18Fp8KVCacheDataTypeE2ELb1ELi512EEEvPfS2_PT_PKS3_PKT0_S9_ifPKiSB_iPKfiiiSD_SD_iiiii)
        /*02c8*/ 	.short	0x0210
        /*02ca*/ 	.short	0x008c


	//----- nvinfo : EIATTR_SW_WAR
	.align		4
.L_7587:
        /*02cc*/ 	.byte	0x04, 0x36
        /*02ce*/ 	.short	(.L_7589 - .L_7588)
.L_7588:
        /*02d0*/ 	.word	0x00000008
.L_7589:


//--------------------- .nv.info._ZN4vllm25paged_attention_v2_kernelIthLi256ELi16ELi128ELNS_18Fp8KVCacheDataTypeE2ELb0ELi512EEEvPfS2_PT_PKS3_PKT0_S9_ifPKiSB_iPKfiiiSD_SD_iiiii --------------------------
	.section	.nv.info._ZN4vllm25paged_attention_v2_kernelIthLi256ELi16ELi128ELNS_18Fp8KVCacheDataTypeE2ELb0ELi512EEEvPfS2_PT_PKS3_PKT0_S9_ifPKiSB_iPKfiiiSD_SD_iiiii,"",@"SHT_CUDA_INFO"
	.sectionflags	@""
	.align	4


	//----- nvinfo : EIATTR_CUDA_API_VERSION
	.align		4
        /*0000*/ 	.byte	0x04, 0x37
        /*0002*/ 	.short	(.L_7591 - .L_7590)
.L_7590:
        /*0004*/ 	.word	0x00000082


	//----- nvinfo : EIATTR_KPARAM_INFO
	.align		4
.L_7591:
        /*0008*/ 	.byte	0x04, 0x17
        /*000a*/ 	.short	(.L_7593 - .L_7592)
.L_7592:
        /*000c*/ 	.word	0x00000000
        /*0010*/ 	.short	0x0015
        /*0012*/ 	.short	0x0088
        /*0014*/ 	.byte	0x00, 0xf0, 0x11, 0x00


	//----- nvinfo : EIATTR_KPARAM_INFO
	.align		4
.L_7593:
        /*0018*/ 	.byte	0x04, 0x17
        /*001a*/ 	.short	(.L_7595 - .L_7594)
.L_7594:
        /*001c*/ 	.word	0x00000000
        /*0020*/ 	.short	0x0014
        /*0022*/ 	.short	0x0084
        /*0024*/ 	.byte	0x00, 0xf0, 0x11, 0x00


	//----- nvinfo : EIATTR_KPARAM_INFO
	.align		4
.L_7595:
        /*0028*/ 	.byte	0x04, 0x17
        /*002a*/ 	.short	(.L_7597 - .L_7596)
.L_7596:
        /*002c*/ 	.word	0x00000000
        /*0030*/ 	.short	0x0013
        /*0032*/ 	.short	0x0080
        /*0034*/ 	.byte	0x00, 0xf0, 0x11, 0x00


	//----- nvinfo : EIATTR_KPARAM_INFO
	.align		4
.L_7597:
        /*0038*/ 	.byte	0x04, 0x17
        /*003a*/ 	.short	(.L_7599 - .L_7598)
.L_7598:
        /*003c*/ 	.word	0x00000000
        /*0040*/ 	.short	0x0012
        /*0042*/ 	.short	0x007c
        /*0044*/ 	.byte	0x00, 0xf0, 0x11, 0x00


	//----- nvinfo : EIATTR_KPARAM_INFO
	.align		4
.L_7599:
        /*0048*/ 	.byte	0x04, 0x17
        /*004a*/ 	.short	(.L_7601 - .L_7600)
.L_7600:
        /*004c*/ 	.word	0x00000000
        /*0050*/ 	.short	0x0011
        /*0052*/ 	.short	0x0078
        /*0054*/ 	.byte	0x00, 0xf0, 0x11, 0x00


	//----- nvinfo : EIATTR_KPARAM_INFO
	.align		4
.L_7601:
        /*0058*/ 	.byte	0x04, 0x17
        /*005a*/ 	.short	(.L_7603 - .L_7602)
.L_7602:
        /*005c*/ 	.word	0x00000000
        /*0060*/ 	.short	0x0010
        /*0062*/ 	.short	0x0070
        /*0064*/ 	.byte	0x00, 0xf0, 0x21, 0x00


	//----- nvinfo : EIATTR_KPARAM_INFO
	.align		4
.L_7603:
        /*0068*/ 	.byte	0x04, 0x17
        /*006a*/ 	.short	(.L_7605 - .L_7604)
.L_7604:
        /*006c*/ 	.word	0x00000000
        /*0070*/ 	.short	0x000f
        /*0072*/ 	.short	0x0068
        /*0074*/ 	.byte	0x00, 0xf0, 0x21, 0x00


	//----- nvinfo : EIATTR_KPARAM_INFO
	.align		4
.L_7605:
        /*0078*/ 	.byte	0x04, 0x17
        /*007a*/ 	.short	(.L_7607 - .L_7606)
.L_7606:
        /*007c*/ 	.word	0x00000000
        /*0080*/ 	.short	0x000e
        /*0082*/ 	.short	0x0060
        /*0084*/ 	.byte	0x00, 0xf0, 0x11, 0x00


	//----- nvinfo : EIATTR_KPARAM_INFO
	.align		4
.L_7607:
        /*0088*/ 	.byte	0x04, 0x17
        /*008a*/ 	.short	(.L_7609 - .L_7608)
.L_7608:
        /*008c*/ 	.word	0x00000000
        /*0090*/ 	.short	0x000d
        /*0092*/ 	.short	0x005c
        /*0094*/ 	.byte	0x00, 0xf0, 0x11, 0x00


	//----- nvinfo : EIATTR_KPARAM_INFO
	.align		4
.L_7609:
        /*0098*/ 	.byte	0x04, 0x17
        /*009a*/ 	.short	(.L_7611 - .L_7610)
.L_7610:
        /*009c*/ 	.word	0x00000000
        /*00a0*/ 	.short	0x000c
        /*00a2*/ 	.short	0x0058
        /*00a4*/ 	.byte	0x00, 0xf0, 0x11, 0x00


	//----- nvinfo : EIATTR_KPARAM_INFO
	.align		4
.L_7611:
        /*00a8*/ 	.byte	0x04, 0x17
        /*00aa*/ 	.short	(.L_7613 - .L_7612)
.L_7612:
        /*00ac*/ 	.word	0x00000000
        /*00b0*/ 	.short	0x000b
        /*00b2*/ 	.short	0x0050
        /*00b4*/ 	.byte	0x00, 0xf0, 0x21, 0x00


	//----- nvinfo : EIATTR_KPARAM_INFO
	.align		4
.L_7613:
        /*00b8*/ 	.byte	0x04, 0x17
        /*00ba*/ 	.short	(.L_7615 - .L_7614)
.L_7614:
        /*00bc*/ 	.word	0x00000000
        /*00c0*/ 	.short	0x000a
        /*00c2*/ 	.short	0x0048
        /*00c4*/ 	.byte	0x00, 0xf0, 0x11, 0x00


	//----- nvinfo : EIATTR_KPARAM_INFO
	.align		4
.L_7615:
        /*00c8*/ 	.byte	0x04, 0x17
        /*00ca*/ 	.short	(.L_7617 - .L_7616)
.L_7616:
        /*00cc*/ 	.word	0x00000000
        /*00d0*/ 	.short	0x0009
        /*00d2*/ 	.short	0x0040
        /*00d4*/ 	.byte	0x00, 0xf0, 0x21, 0x00


	//----- nvinfo : EIATTR_KPARAM_INFO
	.align		4
.L_7617:
        /*00d8*/ 	.byte	0x04, 0x17
        /*00da*/ 	.short	(.L_7619 - .L_7618)
.L_7618:
        /*00dc*/ 	.word	0x00000000
        /*00e0*/ 	.short	0x0008
        /*00e2*/ 	.short	0x0038
        /*00e4*/ 	.byte	0x00, 0xf0, 0x21, 0x00


	//----- nvinfo : EIATTR_KPARAM_INFO
	.align		4
.L_7619:
        /*00e8*/ 	.byte	0x04, 0x17
        /*00ea*/ 	.short	(.L_7621 - .L_7620)
.L_7620:
        /*00ec*/ 	.word	0x00000000
        /*00f0*/ 	.short	0x0007
        /*00f2*/ 	.short	0x0034
        /*00f4*/ 	.byte	0x00, 0xf0, 0x11, 0x00


	//----- nvinfo : EIATTR_KPARAM_INFO
	.align		4
.L_7621:
        /*00f8*/ 	.byte	0x04, 0x17
        /*00fa*/ 	.short	(.L_7623 - .L_7622)
.L_7622:
        /*00fc*/ 	.word	0x00000000
        /*0100*/ 	.short	0x0006
        /*0102*/ 	.short	0x0030
        /*0104*/ 	.byte	0x00, 0xf0, 0x11, 0x00


	//----- nvinfo : EIATTR_KPARAM_INFO
	.align		4
.L_7623:
        /*0108*/ 	.byte	0x04, 0x17
        /*010a*/ 	.short	(.L_7625 - .L_7624)
.L_7624:
        /*010c*/ 	.word	0x00000000
        /*0110*/ 	.short	0x0005
        /*0112*/ 	.short	0x0028
        /*0114*/ 	.byte	0x00, 0xf0, 0x21, 0x00


	//----- nvinfo : EIATTR_KPARAM_INFO
	.align		4
.L_7625:
        /*0118*/ 	.byte	0x04, 0x17
        /*011a*/ 	.short	(.L_7627 - .L_7626)
.L_7626:
        /*011c*/ 	.word	0x00000000
        /*0120*/ 	.short	0x0004
        /*0122*/ 	.short	0x0020
        /*0124*/ 	.byte	0x00, 0xf0, 0x21, 0x00


	//----- nvinfo : EIATTR_KPARAM_INFO
	.align		4
.L_7627:
        /*0128*/ 	.byte	0x04, 0x17
        /*012a*/ 	.short	(.L_7629 - .L_7628)
.L_7628:
        /*012c*/ 	.word	0x00000000
        /*0130*/ 	.short	0x0003
        /*0132*/ 	.short	0x0018
        /*0134*/ 	.byte	0x00, 0xf0, 0x21, 0x00


	//----- nvinfo : EIATTR_KPARAM_INFO
	.align		4
.L_7629:
        /*0138*/ 	.byte	0x04, 0x17
        /*013a*/ 	.short	(.L_7631 - .L_7630)
.L_7630:
        /*013c*/ 	.word	0x00000000
        /*0140*/ 	.short	0x0002
        /*0142*/ 	.short	0x0010
        /*0144*/ 	.byte	0x00, 0xf0, 0x21, 0x00


	//----- nvinfo : EIATTR_KPARAM_INFO
	.align		4
.L_7631:
        /*0148*/ 	.byte	0x04, 0x17
        /*014a*/ 	.short	(.L_7633 - .L_7632)
.L_7632:
        /*014c*/ 	.word	0x00000000
        /*0150*/ 	.short	0x0001
        /*0152*/ 	.short	0x0008
        /*0154*/ 	.byte	0x00, 0xf0, 0x21, 0x00


	//----- nvinfo : EIATTR_KPARAM_INFO
	.align		4
.L_7633:
        /*0158*/ 	.byte	0x04, 0x17
        /*015a*/ 	.short	(.L_7635 - .L_7634)
.L_7634:
        /*015c*/ 	.word	0x00000000
        /*0160*/ 	.short	0x0000
        /*0162*/ 	.short	0x0000
        /*0164*/ 	.byte	0x00, 0xf0, 0x21, 0x00


	//----- nvinfo : EIATTR_SPARSE_MMA_MASK
	.align		4
.L_7635:
        /*0168*/ 	.byte	0x03, 0x50
        /*016a*/ 	.short	0x0000


	//----- nvinfo : EIATTR_MAXREG_COUNT
	.align		4
        /*016c*/ 	.byte	0x03, 0x1b
        /*016e*/ 	.short	0x00ff


	//----- nvinfo : EIATTR_NUM_BARRIERS
	.align		4
        /*0170*/ 	.byte	0x02, 0x4c
        /*0172*/ 	.byte	0x01
	.zero		1


	//----- nvinfo : EIATTR_EXTERNS
	.align		4
        /*0174*/ 	.byte	0x04, 0x0f
        /*0176*/ 	.short	(.L_7637 - .L_7636)


	//   ....[0]....
	.align		4
.L_7636:
        /*0178*/ 	.word	index@(__assertfail)


	//----- nvinfo : EIATTR_MERCURY_ISA_VERSION
	.align		4
.L_7637:
        /*017c*/ 	.byte	0x03, 0x5f
        /*017e*/ 	.short	0x0101


	//----- nvinfo : EIATTR_COOP_GROUP_MASK_REGIDS
	.align		4
        /*0180*/ 	.byte	0x04, 0x29
        /*0182*/ 	.short	(.L_7639 - .L_7638)


	//   ....[0]....
.L_7638:
        /*0184*/ 	.word	0xffffffff


	//   ....[1]....
        /*0188*/ 	.word	0xffffffff


	//   ....[2]....
        /*018c*/ 	.word	0xffffffff


	//   ....[3]....
        /*0190*/ 	.word	0xffffffff


	//   ....[4]....
        /*0194*/ 	.word	0xffffffff


	//   ....[5]....
        /*0198*/ 	.word	0xffffffff


	//   ....[6]....
        /*019c*/ 	.word	0xffffffff


	//   ....[7]....
        /*01a0*/ 	.word	0xffffffff


	//   ....[8]....
        /*01a4*/ 	.word	0xffffffff


	//   ....[9]....
        /*01a8*/ 	.word	0xffffffff


	//   ....[10]....
        /*01ac*/ 	.word	0xffffffff


	//   ....[11]....
        /*01b0*/ 	.word	0xffffffff


	//   ....[12]....
        /*01b4*/ 	.word	0xffffffff


	//   ....[13]....
        /*01b8*/ 	.word	0xffffffff


	//   ....[14]....
        /*01bc*/ 	.word	0xffffffff


	//   ....[15]....
        /*01c0*/ 	.word	0x0500000f


	//   ....[16]....
        /*01c4*/ 	.word	0x0500000f


	//   ....[17]....
        /*01c8*/ 	.word	0x0500000f


	//   ....[18]....
        /*01cc*/ 	.word	0x0500000f


	//----- nvinfo : EIATTR_COOP_GROUP_INSTR_OFFSETS
	.align		4
.L_7639:
        /*01d0*/ 	.byte	0x04, 0x28
        /*01d2*/ 	.short	(.L_7641 - .L_7640)


	//   ....[0]....
.L_7640:
        /*01d4*/ 	.word	0x00000240


	//   ....[1]....
        /*01d8*/ 	.word	0x00000270


	//   ....[2]....
        /*01dc*/ 	.word	0x00000290


	//   ....[3]....
        /*01e0*/ 	.word	0x000002b0


	//   ....[4]....
        /*01e4*/ 	.word	0x000003e0


	//   ....[5]....
        /*01e8*/ 	.word	0x00000400


	//   ....[6]....
        /*01ec*/ 	.word	0x00000420


	//   ....[7]....
        /*01f0*/ 	.word	0x000012d0


	//   ....[8]....
        /*01f4*/ 	.word	0x00001350


	//   ....[9]....
        /*01f8*/ 	.word	0x00001390


	//   ....[10]....
        /*01fc*/ 	.word	0x000013e0


	//   ....[11]....
        /*0200*/ 	.word	0x00001420


	//   ....[12]....
        /*0204*/ 	.word	0x00001470


	//   ....[13]....
        /*0208*/ 	.word	0x00001490


	//   ....[14]....
        /*020c*/ 	.word	0x000014b0


	//   ....[15]....
        /*0210*/ 	.word	0x000031e0


	//   ....[16]....
        /*0214*/ 	.word	0x00003240


	//   ....[17]....
        /*0218*/ 	.word	0x000032a0


	//   ....[18]....
        /*021c*/ 	.word	0x00003300


	//----- nvinfo : EIATTR_SYSCALL_OFFSETS
	.align		4
.L_7641:
        /*0220*/ 	.byte	0x04, 0x46
        /*0222*/ 	.short	(.L_7643 - .L_7642)


	//   ....[0]....
.L_7642:
        /*0224*/ 	.word	0x00003170


	//----- nvinfo : EIATTR_EXIT_INSTR_OFFSETS
	.align		4
.L_7643:
        /*0228*/ 	.byte	0x04, 0x1c
        /*022a*/ 	.short	(.L_7645 - .L_7644)


	//   ....[0]....
.L_7644:
        /*022c*/ 	.word	0x00000090


	//   ....[1]....
        /*0230*/ 	.word	0x00002860


	//   ....[2]....
        /*0234*/ 	.word	0x00002920


	//   ....[3]....
        /*0238*/ 	.word	0x00003070


	//   ....[4]....
        /*023c*/ 	.word	0x00003180


	//----- nvinfo : EIATTR_CRS_STACK_SIZE
	.align		4
.L_7645:
        /*0240*/ 	.byte	0x04, 0x1e
        /*0242*/ 	.short	(.L_7647 - .L_7646)
.L_7646:
        /*0244*/ 	.word	0x00000000


	//----- nvinfo : EIATTR_CBANK_PARAM_SIZE
	.align		4
.L_7647:
        /*0248*/ 	.byte	0x03, 0x19
        /*024a*/ 	.short	0x008c


	//----- nvinfo : EIATTR_PARAM_CBANK
	.align		4
        /*024c*/ 	.byte	0x04, 0x0a
        /*024e*/ 	.short	(.L_7649 - .L_7648)
	.align		4
.L_7648:
        /*0250*/ 	.word	index@(.nv.constant0._ZN4vllm25paged_attention_v2_kernelIthLi256ELi16ELi128ELNS_18Fp8KVCacheDataTypeE2ELb0ELi512EEEvPfS2_PT_PKS3_PKT0_S9_ifPKiSB_iPKfiiiSD_SD_iiiii)
        /*0254*/ 	.short	0x0210
        /*0256*/ 	.short	0x008c


	//----- nvinfo : EIATTR_SW_WAR
	.align		4
.L_7649:
        /*0258*/ 	.byte	0x04, 0x36
        /*025a*/ 	.short	(.L_7651 - .L_7650)
.L_7650:
        /*025c*/ 	.word	0x00000008
.L_7651:


//--------------------- .nv.info._ZN4vllm25paged_attention_v2_kernelIthLi192ELi16ELi128ELNS_18Fp8KVCacheDataTypeE2ELb0ELi512EEEvPfS2_PT_PKS3_PKT0_S9_ifPKiSB_iPKfiiiSD_SD_iiiii --------------------------
	.section	.nv.info._ZN4vllm25paged_attention_v2_kernelIthLi192ELi16ELi128ELNS_18Fp8KVCacheDataTypeE2ELb0ELi512EEEvPfS2_PT_PKS3_PKT0_S9_ifPKiSB_iPKfiiiSD_SD_iiiii,"",@"SHT_CUDA_INFO"
	.sectionflags	@""
	.align	4


	//----- nvinfo : EIATTR_CUDA_API_VERSION
	.align		4
        /*0000*/ 	.byte	0x04, 0x37
        /*0002*/ 	.short	(.L_7653 - .L_7652)
.L_7652:
        /*0004*/ 	.word	0x00000082


	//----- nvinfo : EIATTR_KPARAM_INFO
	.align		4
.L_7653:
        /*0008*/ 	.byte	0x04, 0x17
        /*000a*/ 	.short	(.L_7655 - .L_7654)
.L_7654:
        /*000c*/ 	.word	0x00000000
        /*0010*/ 	.short	0x0015
        /*0012*/ 	.short	0x0088
        /*0014*/ 	.byte	0x00, 0xf0, 0x11, 0x00


	//----- nvinfo : EIATTR_KPARAM_INFO
	.align		4
.L_7655:
        /*0018*/ 	.byte	0x04, 0x17
        /*001a*/ 	.short	(.L_7657 - .L_7656)
.L_7656:
        /*001c*/ 	.word	0x00000000
        /*0020*/ 	.short	0x0014
        /*0022*/ 	.short	0x0084
        /*0024*/ 	.byte	0x00, 0xf0, 0x11, 0x00


	//----- nvinfo : EIATTR_KPARAM_INFO
	.align		4
.L_7657:
        /*0028*/ 	.byte	0x04, 0x17
        /*002a*/ 	.short	(.L_7659 - .L_7658)
.L_7658:
        /*002c*/ 	.word	0x00000000
        /*0030*/ 	.short	0x0013
        /*0032*/ 	.short	0x0080
        /*0034*/ 	.byte	0x00, 0xf0, 0x11, 0x00


	//----- nvinfo : EIATTR_KPARAM_INFO
	.align		4
.L_7659:
        /*0038*/ 	.byte	0x04, 0x17
        /*003a*/ 	.short	(.L_7661 - .L_7660)
.L_7660:
        /*003c*/ 	.word	0x00000000
        /*0040*/ 	.short	0x0012
        /*0042*/ 	.short	0x007c
        /*0044*/ 	.byte	0x00, 0xf0, 0x11, 0x00


	//----- nvinfo : EIATTR_KPARAM_INFO
	.align		4
.L_7661:
        /*0048*/ 	.byte	0x04, 0x17
        /*004a*/ 	.short	(.L_7663 - .L_7662)
.L_7662:
        /*004c*/ 	.word	0x00000000
        /*0050*/ 	.short	0x0011
        /*0052*/ 	.short	0x0078
        /*0054*/ 	.byte	0x00, 0xf0, 0x11, 0x00


	//----- nvinfo : EIATTR_KPARAM_INFO
	.align		4
.L_7663:
        /*0058*/ 	.byte	0x04, 0x17
        /*005a*/ 	.short	(.L_7665 - .L_7664)
.L_7664:
        /*005c*/ 	.word	0x00000000
        /*0060*/ 	.short	0x0010
        /*0062*/ 	.short	0x0070
        /*0064*/ 	.byte	0x00, 0xf0, 0x21, 0x00


	//----- nvinfo : EIATTR_KPARAM_INFO
	.align		4
.L_7665:
        /*0068*/ 	.byte	0x04, 0x17
        /*006a*/ 	.short	(.L_7667 - .L_7666)
.L_7666:
        /*006c*/ 	.word	0x00000000
        /*0070*/ 	.short	0x000f
        /*0072*/ 	.short	0x0068
        /*0074*/ 	.byte	0x00, 0xf0, 0x21, 0x00


	//----- nvinfo : EIATTR_KPARAM_INFO
	.align		4
.L_7667:
        /*0078*/ 	.byte	0x04, 0x17
        /*007a*/ 	.short	(.L_7669 - .L_7668)
.L_7668:
        /*007c*/ 	.word	0x00000000
        /*0080*/ 	.short	0x000e
        /*0082*/ 	.short	0x0060
        /*0084*/ 	.byte	0x00, 0xf0, 0x11, 0x00


	//----- nvinfo : EIATTR_KPARAM_INFO
	.align		4
.L_7669:
        /*0088*/ 	.byte	0x04, 0x17
        /*008a*/ 	.short	(.L_7671 - .L_7670)
.L_7670:
        /*008c*/ 	.word	0x00000000
        /*0090*/ 	.short	0x000d
        /*0092*/ 	.short	0x005c
        /*0094*/ 	.byte	0x00, 0xf0, 0x11, 0x00


	//----- nvinfo : EIATTR_KPARAM_INFO
	.align		4
.L_7671:
        /*0098*/ 	.byte	0x04, 0x17
        /*009a*/ 	.short	(.L_7673 - .L_7672)
.L_7672:
        /*009c*/ 	.word	0x00000000
        /*00a0*/ 	.short	0x000c
        /*00a2*/ 	.short	0x0058
        /*00a4*/ 	.byte	0x00, 0xf0, 0x11, 0x00


	//----- nvinfo : EIATTR_KPARAM_INFO
	.align		4
.L_7673:
        /*00a8*/ 	.byte	0x04, 0x17
        /*00aa*/ 	.short	(.L_7675 - .L_7674)
.L_7674:
        /*00ac*/ 	.word	0x00000000
        /*00b0*/ 	.short	0x000b
        /*00b2*/ 	.short	0x0050
        /*00b4*/ 	.byte	0x00, 0xf0, 0x21, 0x00


	//----- nvinfo : EIATTR_KPARAM_INFO
	.align		4
.L_7675:
        /*00b8*/ 	.byte	0x04, 0x17
        /*00ba*/ 	.short	(.L_7677 - .L_7676)
.L_7676:
        /*00bc*/ 	.word	0x00000000
        /*00c0*/ 	.short	0x000a
        /*00c2*/ 	.short	0x0048
        /*00c4*/ 	.byte	0x00, 0xf0, 0x11, 0x00


	//----- nvinfo : EIATTR_KPARAM_INFO
	.align		4
.L_7677:
        /*00c8*/ 	.byte	0x04, 0x17
        /*00ca*/ 	.short	(.L_7679 - .L_7678)
.L_7678:
        /*00cc*/ 	.word	0x00000000
        /*00d0*/ 	.short	0x0009
        /*00d2*/ 	.short	0x0040
        /*00d4*/ 	.byte	0x00, 0xf0, 0x21, 0x00


	//----- nvinfo : EIATTR_KPARAM_INFO
	.align		4
.L_7679:
        /*00d8*/ 	.byte	0x04, 0x17
        /*00da*/ 	.short	(.L_7681 - .L_7680)
.L_7680:
        /*00dc*/ 	.word	0x00000000
        /*00e0*/ 	.short	0x0008
        /*00e2*/ 	.short	0x0038
        /*00e4*/ 	.byte	0x00, 0xf0, 0x21, 0x00


	//----- nvinfo : EIATTR_KPARAM_INFO
	.align		4
.L_7681:
        /*00e8*/ 	.byte	0x04, 0x17
        /*00ea*/ 	.short	(.L_7683 - .L_7682)
.L_7682:
        /*00ec*/ 	.word	0x00000000
        /*00f0*/ 	.short	0x0007
        /*00f2*/ 	.short	0x0034
        /*00f4*/ 	.byte	0x00, 0xf0, 0x11, 0x00


	//----- nvinfo : EIATTR_KPARAM_INFO
	.align		4
.L_7683:
        /*00f8*/ 	.byte	0x04, 0x17
        /*00fa*/ 	.short	(.L_7685 - .L_7684)
.L_7684:
        /*00fc*/ 	.word	0x00000000
        /*0100*/ 	.short	0x0006
        /*0102*/ 	.short	0x0030
        /*0104*/ 	.byte	0x00, 0xf0, 0x11, 0x00


	//----- nvinfo : EIATTR_KPARAM_INFO
	.align		4
.L_7685:
        /*0108*/ 	.byte	0x04, 0x17
        /*010a*/ 	.short	(.L_7687 - .L_7686)
.L_7686:
        /*010c*/ 	.word	0x00000000
        /*0110*/ 	.short	0x0005
        /*0112*/ 	.short	0x0028
        /*0114*/ 	.byte	0x00, 0xf0, 0x21, 0x00


	//----- nvinfo : EIATTR_KPARAM_INFO
	.align		4
.L_7687:
        /*0118*/ 	.byte	0x04, 0x17
        /*011a*/ 	.short	(.L_7689 - .L_7688)
.L_7688:
        /*011c*/ 	.word	0x00000000
        /*0120*/ 	.short	0x0004
        /*0122*/ 	.short	0x0020
        /*0124*/ 	.byte	0x00, 0xf0, 0x21, 0x00


	//----- nvinfo : EIATTR_KPARAM_INFO
	.align		4
.L_7689:
        /*0128*/ 	.byte	0x04, 0x17
        /*012a*/ 	.short	(.L_7691 - .L_7690)
.L_7690:
        /*012c*/ 	.word	0x00000000
        /*0130*/ 	.short	0x0003
        /*0132*/ 	.short	0x0018
        /*0134*/ 	.byte	0x00, 0xf0, 0x21, 0x00


	//----- nvinfo : EIATTR_KPARAM_INFO
	.align		4
.L_7691:
        /*0138*/ 	.byte	0x04, 0x17
        /*013a*/ 	.short	(.L_7693 - .L_7692)
.L_7692:
        /*013c*/ 	.word	0x00000000
        /*0140*/ 	.short	0x0002
        /*0142*/ 	.short	0x0010
        /*0144*/ 	.byte	0x00, 0xf0, 0x21, 0x00


	//----- nvinfo : EIATTR_KPARAM_INFO
	.align		4
.L_7693:
        /*0148*/ 	.byte	0x04, 0x17
        /*014a*/ 	.short	(.L_7695 - .L_7694)
.L_7694:
        /*014c*/ 	.word	0x00000000
        /*0150*/ 	.short	0x0001
        /*0152*/ 	.short	0x0008
        /*0154*/ 	.byte	0x00, 0xf0, 0x21, 0x00


	//----- nvinfo : EIATTR_KPARAM_INFO
	.align		4
.L_7695:
        /*0158*/ 	.byte	0x04, 0x17
        /*015a*/ 	.short	(.L_7697 - .L_7696)
.L_7696:
        /*015c*/ 	.word	0x00000000
        /*0160*/ 	.short	0x0000
        /*0162*/ 	.short	0x0000
        /*0164*/ 	.byte	0x00, 0xf0, 0x21, 0x00


	//----- nvinfo : EIATTR_SPARSE_MMA_MASK
	.align		4
.L_7697:
        /*0168*/ 	.byte	0x03, 0x50
        /*016a*/ 	.short	0x0000


	//----- nvinfo : EIATTR_MAXREG_COUNT
	.align		4
        /*016c*/ 	.byte	0x03, 0x1b
        /*016e*/ 	.short	0x00ff


	//----- nvinfo : EIATTR_NUM_BARRIERS
	.align		4
        /*0170*/ 	.byte	0x02, 0x4c
        /*0172*/ 	.byte	0x01
	.zero		1


	//----- nvinfo : EIATTR_EXTERNS
	.align		4
        /*0174*/ 	.byte	0x04, 0x0f
        /*0176*/ 	.short	(.L_7699 - .L_7698)


	//   ....[0]....
	.align		4
.L_7698:
        /*0178*/ 	.word	index@(__assertfail)


	//----- nvinfo : EIATTR_MERCURY_ISA_VERSION
	.align		4
.L_7699:
        /*017c*/ 	.byte	0x03, 0x5f
        /*017e*/ 	.short	0x0101


	//----- nvinfo : EIATTR_COOP_GROUP_MASK_REGIDS
	.align		4
        /*0180*/ 	.byte	0x04, 0x29
        /*0182*/ 	.short	(.L_7701 - .L_7700)


	//   ....[0]....
.L_7700:
        /*0184*/ 	.word	0xffffffff


	//   ....[1]....
        /*0188*/ 	.word	0xffffffff


	//   ....[2]....
        /*018c*/ 	.word	0xffffffff


	//   ....[3]....
        /*0190*/ 	.word	0xffffffff


	//   ....[4]....
        /*0194*/ 	.word	0xffffffff


	//   ....[5]....
        /*0198*/ 	.word	0xffffffff


	//   ....[6]....
        /*019c*/ 	.word	0xffffffff


	//   ....[7]....
        /*01a0*/ 	.word	0xffffffff


	//   ....[8]....
        /*01a4*/ 	.word	0xffffffff


	//   ....[9]....
        /*01a8*/ 	.word	0xffffffff


	//   ....[10]....
        /*01ac*/ 	.word	0xffffffff


	//   ....[11]....
        /*01b0*/ 	.word	0xffffffff


	//   ....[12]....
        /*01b4*/ 	.word	0xffffffff


	//   ....[13]....
        /*01b8*/ 	.word	0xffffffff


	//   ....[14]....
        /*01bc*/ 	.word	0xffffffff


	//   ....[15]....
        /*01c0*/ 	.word	0x0500000f


	//   ....[16]....
        /*01c4*/ 	.word	0x0500000f


	//   ....[17]....
        /*01c8*/ 	.word	0x0500000f


	//   ....[18]....
        /*01cc*/ 	.word	0x0500000f


	//----- nvinfo : EIATTR_COOP_GROUP_INSTR_OFFSETS
	.align		4
.L_7701:
        /*01d0*/ 	.byte	0x04, 0x28
        /*01d2*/ 	.short	(.L_7703 - .L_7702)


	//   ....[0]....
.L_7702:
        /*01d4*/ 	.word	0x00000240


	//   ....[1]....
        /*01d8*/ 	.word	0x00000270


	//   ....[2]....
        /*01dc*/ 	.word	0x00000290


	//   ....[3]....
        /*01e0*/ 	.word	0x000002b0


	//   ....[4]....
        /*01e4*/ 	.word	0x000003e0


	//   ....[5]....
        /*01e8*/ 	.word	0x00000400


	//   ....[6]....
        /*01ec*/ 	.word	0x00000420


	//   ....[7]....
        /*01f0*/ 	.word	0x000012d0


	//   ....[8]....
        /*01f4*/ 	.word	0x00001350


	//   ....[9]....
        /*01f8*/ 	.word	0x00001390


	//   ....[10]....
        /*01fc*/ 	.word	0x000013e0


	//   ....[11]....
        /*0200*/ 	.word	0x00001420


	//   ....[12]....
        /*0204*/ 	.word	0x00001470


	//   ....[13]....
        /*0208*/ 	.word	0x00001490


	//   ....[14]....
        /*020c*/ 	.word	0x000014b0


	//   ....[15]....
        /*0210*/ 	.word	0x00002e40


	//   ....[16]....
        /*0214*/ 	.word	0x00002ea0


	//   ....[17]....
        /*0218*/ 	.word	0x00002f00


	//   ....[18]....
        /*021c*/ 	.word	0x00002f60


	//----- nvinfo : EIATTR_SYSCALL_OFFSETS
	.align		4
.L_7703:
        /*0220*/ 	.byte	0x04, 0x46
        /*0222*/ 	.short	(.L_7705 - .L_7704)


	//   ....[0]....
.L_7704:
        /*0224*/ 	.word	0x00002dd0


	//----- nvinfo : EIATTR_EXIT_INSTR_OFFSETS
	.align		4
.L_7705:
        /*0228*/ 	.byte	0x04, 0x1c
        /*022a*/ 	.short	(.L_7707 - .L_7706)


	//   ....[0]....
.L_7706:
        /*022c*/ 	.word	0x00000090


	//   ....[1]....
        /*0230*/ 	.word	0x000026b0


	//   ....[2]....
        /*0234*/ 	.word	0x00002760


	//   ....[3]....
        /*0238*/ 	.word	0x00002cd0


	//   ....[4]....
        /*023c*/ 	.word	0x00002de0


	//----- nvinfo : EIATTR_CRS_STACK_SIZE
	.align		4
.L_7707:
        /*0240*/ 	.byte	0x04, 0x1e
        /*0242*/ 	.short	(.L_7709 - .L_7708)
.L_7708:
        /*0244*/ 	.word	0x00000000


	//----- nvinfo : EIATTR_CBANK_PARAM_SIZE
	.align		4
.L_7709:
        /*0248*/ 	.byte	0x03, 0x19
        /*024a*/ 	.short	0x008c


	//----- nvinfo : EIATTR_PARAM_CBANK
	.align		4
        /*024c*/ 	.byte	0x04, 0x0a
        /*024e*/ 	.short	(.L_7711 - .L_7710)
	.align		4
.L_7710:
        /*0250*/ 	.word	index@(.nv.constant0._ZN4vllm25paged_attention_v2_kernelIthLi192ELi16ELi128ELNS_18Fp8KVCacheDataTypeE2ELb0ELi512EEEvPfS2_PT_PKS3_PKT0_S9_ifPKiSB_iPKfiiiSD_SD_iiiii)
        /*0254*/ 	.short	0x0210
        /*0256*/ 	.short	0x008c


	//----- nvinfo : EIATTR_SW_WAR
	.align		4
.L_7711:
        /*0258*/ 	.byte	0x04, 0x36
        /*025a*/ 	.short	(.L_7713 - .L_7712)
.L_7712:
        /*025c*/ 	.word	0x00000008
.L_7713:


//--------------------- .nv.info._ZN4vllm25paged_attention_v2_kernelIthLi128ELi16ELi128ELNS_18Fp8KVCacheDataTypeE2ELb0ELi512EEEvPfS2_PT_PKS3_PKT0_S9_ifPKiSB_iPKfiiiSD_SD_iiiii --------------------------
	.section	.nv.info._ZN4vllm25paged_attention_v2_kernelIthLi128ELi16ELi128ELNS_18Fp8KVCacheDataTypeE2ELb0ELi512EEEvPfS2_PT_PKS3_PKT0_S9_ifPKiSB_iPKfiiiSD_SD_iiiii,"",@"SHT_CUDA_INFO"
	.sectionflags	@""
	.align	4


	//----- nvinfo : EIATTR_CUDA_API_VERSION
	.align		4
        /*0000*/ 	.byte	0x04, 0x37
        /*0002*/ 	.short	(.L_7715 - .L_7714)
.L_7714:
        /*0004*/ 	.word	0x00000082


	//----- nvinfo : EIATTR_KPARAM_INFO
	.align		4
.L_7715:
        /*0008*/ 	.byte	0x04, 0x17
        /*000a*/ 	.short	(.L_7717 - .L_7716)
.L_7716:
        /*000c*/ 	.word	0x00000000
        /*0010*/ 	.short	0x0015
        /*0012*/ 	.short	0x0088
        /*0014*/ 	.byte	0x00, 0xf0, 0x11, 0x00


	//----- nvinfo : EIATTR_KPARAM_INFO
	.align		4
.L_7717:
        /*0018*/ 	.byte	0x04, 0x17
        /*001a*/ 	.short	(.L_7719 - .L_7718)
.L_7718:
        /*001c*/ 	.word	0x00000000
        /*0020*/ 	.short	0x0014
        /*0022*/ 	.short	0x0084
        /*0024*/ 	.byte	0x00, 0xf0, 0x11, 0x00


	//----- nvinfo : EIATTR_KPARAM_INFO
	.align		4
.L_7719:
        /*0028*/ 	.byte	0x04, 0x17
        /*002a*/ 	.short	(.L_7721 - .L_7720)
.L_7720:
        /*002c*/ 	.word	0x00000000
        /*0030*/ 	.short	0x0013
        /*0032*/ 	.short	0x0080
        /*0034*/ 	.byte	0x00, 0xf0, 0x11, 0x00


	//----- nvinfo : EIATTR_KPARAM_INFO
	.align		4
.L_7721:
        /*0038*/ 	.byte	0x04, 0x17
        /*003a*/ 	.short	(.L_7723 - .L_7722)
.L_7722:
        /*003c*/ 	.word	0x00000000
        /*0040*/ 	.short	0x0012
        /*0042*/ 	.short	0x007c
        /*0044*/ 	.byte	0x00, 0xf0, 0x11, 0x00


	//----- nvinfo : EIATTR_KPARAM_INFO
	.align		4
.L_7723:
        /*0048*/ 	.byte	0x04, 0x17
        /*004a*/ 	.short	(.L_7725 - .L_7724)
.L_7724:
        /*004c*/ 	.word	0x00000000
        /*0050*/ 	.short	0x0011
        /*0052*/ 	.short	0x0078
        /*0054*/ 	.byte	0x00, 0xf0, 0x11, 0x00


	//----- nvinfo : EIATTR_KPARAM_INFO
	.align		4
.L_7725:
        /*0058*/ 	.byte	0x04, 0x17
        /*005a*/ 	.short	(.L_7727 - .L_7726)
.L_7726:
        /*005c*/ 	.word	0x00000000
        /*0060*/ 	.short	0x0010
        /*0062*/ 	.short	0x0070
        /*0064*/ 	.byte	0x00, 0xf0, 0x21, 0x00


	//----- nvinfo : EIATTR_KPARAM_INFO
	.align		4
.L_7727:
        /*0068*/ 	.byte	0x04, 0x17
        /*006a*/ 	.short	(.L_7729 - .L_7728)
.L_7728:
        /*006c*/ 	.word	0x00000000
        /*0070*/ 	.short	0x000f
        /*0072*/ 	.short	0x0068
        /*0074*/ 	.byte	0x00, 0xf0, 0x21, 0x00


	//----- nvinfo : EIATTR_KPARAM_INFO
	.align		4
.L_7729:
        /*0078*/ 	.byte	0x04, 0x17
        /*007a*/ 	.short	(.L_7731 - .L_7730)
.L_7730:
        /*007c*/ 	.word	0x00000000
        /*0080*/ 	.short	0x000e
        /*0082*/ 	.short	0x0060
        /*0084*/ 	.byte	0x00, 0xf0, 0x11, 0x00


	//----- nvinfo : EIATTR_KPARAM_INFO
	.align		4
.L_7731:
        /*0088*/ 	.byte	0x04, 0x17
        /*008a*/ 	.short	(.L_7733 - .L_7732)
.L_7732:
        /*008c*/ 	.word	0x00000000
        /*0090*/ 	.short	0x000d
        /*0092*/ 	.short	0x005c
        /*0094*/ 	.byte	0x00, 0xf0, 0x11, 0x00


	//----- nvinfo : EIATTR_KPARAM_INFO
	.align		4
.L_7733:
        /*0098*/ 	.byte	0x04, 0x17
        /*009a*/ 	.short	(.L_7735 - .L_7734)
.L_7734:
        /*009c*/ 	.word	0x00000000
        /*00a0*/ 	.short	0x000c
        /*00a2*/ 	.short	0x0058
        /*00a4*/ 	.byte	0x00, 0xf0, 0x11, 0x00


	//----- nvinfo : EIATTR_KPARAM_INFO
	.align		4
.L_7735:
        /*00a8*/ 	.byte	0x04, 0x17
        /*00aa*/ 	.short	(.L_7737 - .L_7736)
.L_7736:
        /*00ac*/ 	.word	0x00000000
        /*00b0*/ 	.short	0x000b
        /*00b2*/ 	.short	0x0050
        /*00b4*/ 	.byte	0x00, 0xf0, 0x21, 0x00


	//----- nvinfo : EIATTR_KPARAM_INFO
	.align		4
.L_7737:
        /*00b8*/ 	.byte	0x04, 0x17
        /*00ba*/ 	.short	(.L_7739 - .L_7738)
.L_7738:
        /*00bc*/ 	.word	0x00000000
        /*00c0*/ 	.short	0x000a
        /*00c2*/ 	.short	0x0048
        /*00c4*/ 	.byte	0x00, 0xf0, 0x11, 0x00


	//----- nvinfo : EIATTR_KPARAM_INFO
	.align		4
.L_7739:
        /*00c8*/ 	.byte	0x04, 0x17
        /*00ca*/ 	.short	(.L_7741 - .L_7740)
.L_7740:
        /*00cc*/ 	.word	0x00000000
        /*00d0*/ 	.short	0x0009
        /*00d2*/ 	.short	0x0040
        /*00d4*/ 	.byte	0x00, 0xf0, 0x21, 0x00


	//----- nvinfo : EIATTR_KPARAM_INFO
	.align		4
.L_7741:
        /*00d8*/ 	.byte	0x04, 0x17
        /*00da*/ 	.short	(.L_7743 - .L_7742)
.L_7742:
        /*00dc*/ 	.word	0x00000000
        /*00e0*/ 	.short	0x0008
        /*00e2*/ 	.short	0x0038
        /*00e4*/ 	.byte	0x00, 0xf0, 0x21, 0x00


	//----- nvinfo : EIATTR_KPARAM_INFO
	.align		4
.L_7743:
        /*00e8*/ 	.byte	0x04, 0x17
        /*00ea*/ 	.short	(.L_7745 - .L_7744)
.L_7744:
        /*00ec*/ 	.word	0x00000000
        /*00f0*/ 	.short	0x0007
        /*00f2*/ 	.short	0x0034
        /*00f4*/ 	.byte	0x00, 0xf0, 0x11, 0x00


	//----- nvinfo : EIATTR_KPARAM_INFO
	.align		4
.L_7745:
        /*00f8*/ 	.byte	0x04, 0x17
        /*00fa*/ 	.short	(.L_7747 - .L_7746)
.L_7746:
        /*00fc*/ 	.word	0x00000000
        /*0100*/ 	.short	0x0006
        /*0102*/ 	.short	0x0030
        /*0104*/ 	.byte	0x00, 0xf0, 0x11, 0x00


	//----- nvinfo : EIATTR_KPARAM_INFO
	.align		4
.L_7747:
        /*0108*/ 	.byte	0x04, 0x17
        /*010a*/ 	.short	(.L_7749 - .L_7748)
.L_7748:
        /*010c*/ 	.word	0x00000000
        /*0110*/ 	.short	0x0005
        /*0112*/ 	.short	0x0028
        /*0114*/ 	.byte	0x00, 0xf0, 0x21, 0x00


	//----- nvinfo : EIATTR_KPARAM_INFO
	.align		4
.L_7749:
        /*0118*/ 	.byte	0x04, 0x17
        /*011a*/ 	.short	(.L_7751 - .L_7750)
.L_7750:
        /*011c*/ 	.word	0x00000000
        /*0120*/ 	.short	0x0004
        /*0122*/ 	.short	0x0020
        /*0124*/ 	.byte	0x00, 0xf0, 0x21, 0x00


	//----- nvinfo : EIATTR_KPARAM_INFO
	.align		4
.L_7751:
        /*0128*/ 	.byte	0x04, 0x17
        /*012a*/ 	.short	(.L_7753 - .L_7752)
.L_7752:
        /*012c*/ 	.word	0x00000000
        /*0130*/ 	.short	0x0003
        /*0132*/ 	.short	0x0018
        /*0134*/ 	.byte	0x00, 0xf0, 0x21, 0x00


	//----- nvinfo : EIATTR_KPARAM_INFO
	.align		4
.L_7753:
        /*0138*/ 	.byte	0x04, 0x17
        /*013a*/ 	.short	(.L_7755 - .L_7754)
.L_7754:
        /*013c*/ 	.word	0x00000000
        /*0140*/ 	.short	0x0002
        /*0142*/ 	.short	0x0010
        /*0144*/ 	.byte	0x00, 0xf0, 0x21, 0x00


	//----- nvinfo : EIATTR_KPARAM_INFO
	.align		4
.L_7755:
        /*0148*/ 	.byte	0x04, 0x17
        /*014a*/ 	.short	(.L_7757 - .L_7756)
.L_7756:
        /*014c*/ 	.word	0x00000000
        /*0150*/ 	.short	0x0001
        /*0152*/ 	.short	0x0008
        /*0154*/ 	.byte	0x00, 0xf0, 0x21, 0x00


	//----- nvinfo : EIATTR_KPARAM_INFO
	.align		4
.L_7757:
        /*0158*/ 	.byte	0x04, 0x17
        /*015a*/ 	.short	(.L_7759 - .L_7758)
.L_7758:
        /*015c*/ 	.word	0x00000000
        /*0160*/ 	.short	0x0000
        /*0162*/ 	.short	0x0000
        /*0164*/ 	.byte	0x00, 0xf0, 0x21, 0x00


	//----- nvinfo : EIATTR_SPARSE_MMA_MASK
	.align		4
.L_7759:
        /*0168*/ 	.byte	0x03, 0x50
        /*016a*/ 	.short	0x0000


	//----- nvinfo : EIATTR_MAXREG_COUNT
	.align		4
        /*016c*/ 	.byte	0x03, 0x1b
        /*016e*/ 	.short	0x00ff


	//----- nvinfo : EIATTR_NUM_BARRIERS
	.align		4
        /*0170*/ 	.byte	0x02, 0x4c
        /*0172*/ 	.byte	0x01
	.zero		1


	//----- nvinfo : EIATTR_EXTERNS
	.align		4
        /*0174*/ 	.byte	0x04, 0x0f
        /*0176*/ 	.short	(.L_7761 - .L_7760)


	//   ....[0]....
	.align		4
.L_7760:
        /*0178*/ 	.word	index@(__assertfail)


	//----- nvinfo : EIATTR_MERCURY_ISA_VERSION
	.align		4
.L_7761:
        /*017c*/ 	.byte	0x03, 0x5f
        /*017e*/ 	.short	0x0101


	//----- nvinfo : EIATTR_COOP_GROUP_MASK_REGIDS
	.align		4
        /*0180*/ 	.byte	0x04, 0x29
        /*0182*/ 	.short	(.L_7763 - .L_7762)


	//   ....[0]....
.L_7762:
        /*0184*/ 	.word	0xffffffff


	//   ....[1]....
        /*0188*/ 	.word	0xffffffff


	//   ....[2]....
        /*018c*/ 	.word	0xffffffff


	//   ....[3]....
        /*0190*/ 	.word	0xffffffff


	//   ....[4]....
        /*0194*/ 	.word	0xffffffff


	//   ....[5]....
        /*0198*/ 	.word	0xffffffff


	//   ....[6]....
        /*019c*/ 	.word	0xffffffff


	//   ....[7]....
        /*01a0*/ 	.word	0xffffffff


	//   ....[8]....
        /*01a4*/ 	.word	0xffffffff


	//   ....[9]....
        /*01a8*/ 	.word	0xffffffff


	//   ....[10]....
        /*01ac*/ 	.word	0xffffffff


	//   ....[11]....
        /*01b0*/ 	.word	0xffffffff


	//   ....[12]....
        /*01b4*/ 	.word	0xffffffff


	//   ....[13]....
        /*01b8*/ 	.word	0xffffffff


	//   ....[14]....
        /*01bc*/ 	.word	0xffffffff


	//   ....[15]....
        /*01c0*/ 	.word	0x0500000f


	//   ....[16]....
        /*01c4*/ 	.word	0x0500000f


	//   ....[17]....
        /*01c8*/ 	.word	0x0500000f


	//   ....[18]....
        /*01cc*/ 	.word	0x0500000f


	//----- nvinfo : EIATTR_COOP_GROUP_INSTR_OFFSETS
	.align		4
.L_7763:
        /*01d0*/ 	.byte	0x04, 0x28
        /*01d2*/ 	.short	(.L_7765 - .L_7764)


	//   ....[0]....
.L_7764:
        /*01d4*/ 	.word	0x00000240


	//   ....[1]....
        /*01d8*/ 	.word	0x00000270


	//   ....[2]....
        /*01dc*/ 	.word	0x00000290


	//   ....[3]....
        /*01e0*/ 	.word	0x000002b0


	//   ....[4]....
        /*01e4*/ 	.word	0x000003e0


	//   ....[5]....
        /*01e8*/ 	.word	0x00000400


	//   ....[6]....
        /*01ec*/ 	.word	0x00000420


	//   ....[7]....
        /*01f0*/ 	.word	0x000012d0


	//   ....[8]....
        /*01f4*/ 	.word	0x00001350


	//   ....[9]....
        /*01f8*/ 	.word	0x00001390


	//   ....[10]....
        /*01fc*/ 	.word	0x000013e0


	//   ....[11]....
        /*0200*/ 	.word	0x00001420


	//   ....[12]....
        /*0204*/ 	.word	0x00001470


	//   ....[13]....
        /*0208*/ 	.word	0x00001490


	//   ....[14]....
        /*020c*/ 	.word	0x000014b0


	//   ....[15]....
        /*0210*/ 	.word	0x00002a50


	//   ....[16]....
        /*0214*/ 	.word	0x00002ab0


	//   ....[17]....
        /*0218*/ 	.word	0x00002b10


	//   ....[18]....
        /*021c*/ 	.word	0x00002b70


	//----- nvinfo : EIATTR_SYSCALL_OFFSETS
	.align		4
.L_7765:
        /*0220*/ 	.byte	0x04, 0x46
        /*0222*/ 	.short	(.L_7767 - .L_7766)


	//   ....[0]....
.L_7766:
        /*0224*/ 	.word	0x000029e0


	//----- nvinfo : EIATTR_EXIT_INSTR_OFFSETS
	.align		4
.L_7767:
        /*0228*/ 	.byte	0x04, 0x1c
        /*022a*/ 	.short	(.L_7769 - .L_7768)


	//   ....[0]....
.L_7768:
        /*022c*/ 	.word	0x00000090


	//   ....[1]....
        /*0230*/ 	.word	0x00002490


	//   ....[2]....
        /*0234*/ 	.word	0x00002550


	//   ....[3]....
        /*0238*/ 	.word	0x000028e0


	//   ....[4]....
        /*023c*/ 	.word	0x000029f0


	//----- nvinfo : EIATTR_CRS_STACK_SIZE
	.align		4
.L_7769:
        /*0240*/ 	.byte	0x04, 0x1e
        /*0242*/ 	.short	(.L_7771 - .L_7770)
.L_7770:
        /*0244*/ 	.word	0x00000000


	//----- nvinfo : EIATTR_CBANK_PARAM_SIZE
	.align		4
.L_7771:
        /*0248*/ 	.byte	0x03, 0x19
        /*024a*/ 	.short	0x008c


	//----- nvinfo : EIATTR_PARAM_CBANK
	.align		4
        /*024c*/ 	.byte	0x04, 0x0a
        /*024e*/ 	.short	(.L_7773 - .L_7772)
	.align		4
.L_7772:
        /*0250*/ 	.word	index@(.nv.constant0._ZN4vllm25paged_attention_v2_kernelIthLi128ELi16ELi128ELNS_18Fp8KVCacheDataTypeE2ELb0ELi512EEEvPfS2_PT_PKS3_PKT0_S9_ifPKiSB_iPKfiiiSD_SD_iiiii)
        /*0254*/ 	.short	0x0210
        /*0256*/ 	.short	0x008c


	//----- nvinfo : EIATTR_SW_WAR
	.align		4
.L_7773:
        /*0258*/ 	.byte	0x04, 0x36
        /*025a*/ 	.short	(.L_7775 - .L_7774)
.L_7774:
        /*025c*/ 	.word	0x00000008
.L_7775:


//--------------------- .nv.info._ZN4vllm25paged_attention_v2_kernelIthLi120ELi16ELi128ELNS_18Fp8KVCacheDataTypeE2ELb0ELi512EEEvPfS2_PT_PKS3_PKT0_S9_ifPKiSB_iPKfiiiSD_SD_iiiii --------------------------
	.section	.nv.info._ZN4vllm25paged_attention_v2_kernelIthLi120ELi16ELi128ELNS_18Fp8KVCacheDataTypeE2ELb0ELi512EEEvPfS2_PT_PKS3_PKT0_S9_ifPKiSB_iPKfiiiSD_SD_iiiii,"",@"SHT_CUDA_INFO"
	.sectionflags	@""
	.align	4


	//----- nvinfo : EIATTR_CUDA_API_VERSION
	.align		4
        /*0000*/ 	.byte	0x04, 0x37
        /*0002*/ 	.short	(.L_7777 - .L_7776)
.L_7776:
        /*0004*/ 	.word	0x00000082


	//----- nvinfo : EIATTR_KPARAM_INFO
	.align		4
.L_7777:
        /*0008*/ 	.byte	0x04, 0x17
        /*000a*/ 	.short	(.L_7779 - .L_7778)
.L_7778:
        /*000c*/ 	.word	0x00000000
        /*0010*/ 	.short	0x0015
        /*0012*/ 	.short	0x0088
        /*0014*/ 	.byte	0x00, 0xf0, 0x11, 0x00


	//----- nvinfo : EIATTR_KPARAM_INFO
	.align		4
.L_7779:
        /*0018*/ 	.byte	0x04, 0x17
        /*001a*/ 	.short	(.L_7781 - .L_7780)
.L_7780:
        /*001c*/ 	.word	0x00000000
        /*0020*/ 	.short	0x0014
        /*0022*/ 	.short	0x0084
        /*0024*/ 	.byte	0x00, 0xf0, 0x11, 0x00


	//----- nvinfo : EIATTR_KPARAM_INFO
	.align		4
.L_7781:
        /*0028*/ 	.byte	0x04, 0x17
        /*002a*/ 	.short	(.L_7783 - .L_7782)
.L_7782:
        /*002c*/ 	.word	0x00000000
        /*0030*/ 	.short	0x0013
        /*0032*/ 	.short	0x0080
        /*0034*/ 	.byte	0x00, 0xf0, 0x11, 0x00


	//----- nvinfo : EIATTR_KPARAM_INFO
	.align		4
.L_7783:
        /*0038*/ 	.byte	0x04, 0x17
        /*003a*/ 	.short	(.L_7785 - .L_7784)
.L_7784:
        /*003c*/ 	.word	0x00000000
        /*0040*/ 	.short	0x0012
        /*0042*/ 	.short	0x007c
        /*0044*/ 	.byte	0x00, 0xf0, 0x11, 0x00


	//----- nvinfo : EIATTR_KPARAM_INFO
	.align		4
.L_7785:
        /*0048*/ 	.byte	0x04, 0x17
        /*004a*/ 	.short	(.L_7787 - .L_7786)
.L_7786:
        /*004c*/ 	.word	0x00000000
        /*0050*/ 	.short	0x0011
        /*0052*/ 	.short	0x0078
        /*0054*/ 	.byte	0x00, 0xf0, 0x11, 0x00


	//----- nvinfo : EIATTR_KPARAM_INFO
	.align		4
.L_7787:
        /*0058*/ 	.byte	0x04, 0x17
        /*005a*/ 	.short	(.L_7789 - .L_7788)
.L_7788:
        /*005c*/ 	.word	0x00000000
        /*0060*/ 	.short	0x0010
        /*0062*/ 	.short	0x0070
        /*0064*/ 	.byte	0x00, 0xf0, 0x21, 0x00


	//----- nvinfo : EIATTR_KPARAM_INFO
	.align		4
.L_7789:
        /*0068*/ 	.byte	0x04, 0x17
        /*006a*/ 	.short	(.L_7791 - .L_7790)
.L_7790:
        /*006c*/ 	.word	0x00000000
        /*0070*/ 	.short	0x000f
        /*0072*/ 	.short	0x0068
        /*0074*/ 	.byte	0x00, 0xf0, 0x21, 0x00


	//----- nvinfo : EIATTR_KPARAM_INFO
	.align		4
.L_7791:
        /*0078*/ 	.byte	0x04, 0x17
        /*007a*/ 	.short	(.L_7793 - .L_7792)
.L_7792:
        /*007c*/ 	.word	0x00000000
        /*0080*/ 	.short	0x000e
        /*0082*/ 	.short	0x0060
        /*0084*/ 	.byte	0x00, 0xf0, 0x11, 0x00


	//----- nvinfo : EIATTR_KPARAM_INFO
	.align		4
.L_7793:
        /*0088*/ 	.byte	0x04, 0x17
        /*008a*/ 	.short	(.L_7795 - .L_7794)
.L_7794:
        /*008c*/ 	.word	0x00000000
        /*0090*/ 	.short	0x000d
        /*0092*/ 	.short	0x005c
        /*0094*/ 	.byte	0x00, 0xf0, 0x11, 0x00


	//----- nvinfo : EIATTR_KPARAM_INFO
	.align		4
.L_7795:
        /*0098*/ 	.byte	0x04, 0x17
        /*009a*/ 	.short	(.L_7797 - .L_7796)
.L_7796:
        /*009c*/ 	.word	0x00000000
        /*00a0*/ 	.short	0x000c
        /*00a2*/ 	.short	0x0058
        /*00a4*/ 	.byte	0x00, 0xf0, 0x11, 0x00


	//----- nvinfo : EIATTR_KPARAM_INFO
	.align		4
.L_7797:
        /*00a8*/ 	.byte	0x04, 0x17
        /*00aa*/ 	.short	(.L_7799 - .L_7798)
.L_7798:
        /*00ac*/ 	.word	0x00000000
        /*00b0*/ 	.short	0x000b
        /*00b2*/ 	.short	0x0050
        /*00b4*/ 	.byte	0x00, 0xf0, 0x21, 0x00


	//----- nvinfo : EIATTR_KPARAM_INFO
	.align		4
.L_7799:
        /*00b8*/ 	.byte	0x04, 0x17
        /*00ba*/ 	.short	(.L_7801 - .L_7800)
.L_7800:
        /*00bc*/ 	.word	0x00000000
        /*00c0*/ 	.short	0x000a
        /*00c2*/ 	.short	0x0048
        /*00c4*/ 	.byte	0x00, 0xf0, 0x11, 0x00


	//----- nvinfo : EIATTR_KPARAM_INFO
	.align		4
.L_7801:
        /*00c8*/ 	.byte	0x04, 0x17
        /*00ca*/ 	.short	(.L_7803 - .L_7802)
.L_7802:
        /*00cc*/ 	.word	0x00000000
        /*00d0*/ 	.short	0x0009
        /*00d2*/ 	.short	0x0040
        /*00d4*/ 	.byte	0x00, 0xf0, 0x21, 0x00


	//----- nvinfo : EIATTR_KPARAM_INFO
	.align		4
.L_7803:
        /*00d8*/ 	.byte	0x04, 0x17
        /*00da*/ 	.short	(.L_7805 - .L_7804)
.L_7804:
        /*00dc*/ 	.word	0x00000000
        /*00e0*/ 	.short	0x0008
        /*00e2*/ 	.short	0x0038
        /*00e4*/ 	.byte	0x00, 0xf0, 0x21, 0x00


	//----- nvinfo : EIATTR_KPARAM_INFO
	.align		4
.L_7805:
        /*00e8*/ 	.byte	0x04, 0x17
        /*00ea*/ 	.short	(.L_7807 - .L_7806)
.L_7806:
        /*00ec*/ 	.word	0x00000000
        /*00f0*/ 	.short	0x0007
        /*00f2*/ 	.short	0x0034
        /*00f4*/ 	.byte	0x00, 0xf0, 0x11, 0x00


	//----- nvinfo : EIATTR_KPARAM_INFO
	.align		4
.L_7807:
        /*00f8*/ 	.byte	0x04, 0x17
        /*00fa*/ 	.short	(.L_7809 - .L_7808)
.L_7808:
        /*00fc*/ 	.word	0x00000000
        /*0100*/ 	.short	0x0006
        /*0102*/ 	.short	0x0030
        /*0104*/ 	.byte	0x00, 0xf0, 0x11, 0x00


	//----- nvinfo : EIATTR_KPARAM_INFO
	.align		4
.L_7809:
        /*0108*/ 	.byte	0x04, 0x17
        /*010a*/ 	.short	(.L_7811 - .L_7810)
.L_7810:
        /*010c*/ 	.word	0x00000000
        /*0110*/ 	.short	0x0005
        /*0112*/ 	.short	0x0028
        /*0114*/ 	.byte	0x00, 0xf0, 0x21, 0x00


	//----- nvinfo : EIATTR_KPARAM_INFO
	.align		4
.L_7811:
        /*0118*/ 	.byte	0x04, 0x17
        /*011a*/ 	.short	(.L_7813 - .L_7812)
.L_7812:
        /*011c*/ 	.word	0x00000000
        /*0120*/ 	.short	0x0004
        /*0122*/ 	.short	0x0020
        /*0124*/ 	.byte	0x00, 0xf0, 0x21, 0x00


	//----- nvinfo : EIATTR_KPARAM_INFO
	.align		4
.L_7813:
        /*0128*/ 	.byte	0x04, 0x17
        /*012a*/ 	.short	(.L_7815 - .L_7814)
.L_7814:
        /*012c*/ 	.word	0x00000000
        /*0130*/ 	.short	0x0003
        /*0132*/ 	.short	0x0018
        /*0134*/ 	.byte	0x00, 0xf0, 0x21, 0x00


	//----- nvinfo : EIATTR_KPARAM_INFO
	.align		4
.L_7815:
        /*0138*/ 	.byte	0x04, 0x17
        /*013a*/ 	.short	(.L_7817 - .L_7816)
.L_7816:
        /*013c*/ 	.word	0x00000000
        /*0140*/ 	.short	0x0002
        /*0142*/ 	.short	0x0010
        /*0144*/ 	.byte	0x00, 0xf0, 0x21, 0x00


	//----- nvinfo : EIATTR_KPARAM_INFO
	.align		4
.L_7817:
        /*0148*/ 	.byte	0x04, 0x17
        /*014a*/ 	.short	(.L_7819 - .L_7818)
.L_7818:
        /*014c*/ 	.word	0x00000000
        /*0150*/ 	.short	0x0001
        /*0152*/ 	.short	0x0008
        /*0154*/ 	.byte	0x00, 0xf0, 0x21, 0x00


	//----- nvinfo : EIATTR_KPARAM_INFO
	.align		4
.L_7819:
        /*0158*/ 	.byte	0x04, 0x17
        /*015a*/ 	.short	(.L_7821 - .L_7820)
.L_7820:
        /*015c*/ 	.word	0x00000000
        /*0160*/ 	.short	0x0000
        /*0162*/ 	.short	0x0000
        /*0164*/ 	.byte	0x00, 0xf0, 0x21, 0x00


	//----- nvinfo : EIATTR_SPARSE_MMA_MASK
	.align		4
.L_7821:
        /*0168*/ 	.byte	0x03, 0x50
        /*016a*/ 	.short	0x0000


	//----- nvinfo : EIATTR_MAXREG_COUNT
	.align		4
        /*016c*/ 	.byte	0x03, 0x1b
        /*016e*/ 	.short	0x00ff


	//----- nvinfo : EIATTR_NUM_BARRIERS
	.align		4
        /*0170*/ 	.byte	0x02, 0x4c
        /*0172*/ 	.byte	0x01
	.zero		1


	//----- nvinfo : EIATTR_EXTERNS
	.align		4
        /*0174*/ 	.byte	0x04, 0x0f
        /*0176*/ 	.short	(.L_7823 - .L_7822)


	//   ....[0]....
	.align		4
.L_7822:
        /*0178*/ 	.word	index@(__assertfail)


	//----- nvinfo : EIATTR_MERCURY_ISA_VERSION
	.align		4
.L_7823:
        /*017c*/ 	.byte	0x03, 0x5f
        /*017e*/ 	.short	0x0101


	//----- nvinfo : EIATTR_COOP_GROUP_MASK_REGIDS
	.align		4
        /*0180*/ 	.byte	0x04, 0x29
        /*0182*/ 	.short	(.L_7825 - .L_7824)


	//   ....[0]....
.L_7824:
        /*0184*/ 	.word	0xffffffff


	//   ....[1]....
        /*0188*/ 	.word	0xffffffff


	//   ....[2]....
        /*018c*/ 	.word	0xffffffff


	//   ....[3]....
        /*0190*/ 	.word	0xffffffff


	//   ....[4]....
        /*0194*/ 	.word	0xffffffff


	//   ....[5]....
        /*0198*/ 	.word	0xffffffff


	//   ....[6]....
        /*019c*/ 	.word	0xffffffff


	//   ....[7]....
        /*01a0*/ 	.word	0xffffffff


	//   ....[8]....
        /*01a4*/ 	.word	0xffffffff


	//   ....[9]....
        /*01a8*/ 	.word	0xffffffff


	//   ....[10]....
        /*01ac*/ 	.word	0xffffffff


	//   ....[11]....
        /*01b0*/ 	.word	0xffffffff


	//   ....[12]....
        /*01b4*/ 	.word	0xffffffff


	//   ....[13]....
        /*01b8*/ 	.word	0xffffffff


	//   ....[14]....
        /*01bc*/ 	.word	0xffffffff


	//   ....[15]....
        /*01c0*/ 	.word	0x0500000f


	//   ....[16]....
        /*01c4*/ 	.word	0x0500000f


	//   ....[17]....
        /*01c8*/ 	.word	0x0500000f


	//   ....[18]....
        /*01cc*/ 	.word	0x0500000f


	//----- nvinfo : EIATTR_COOP_GROUP_INSTR_OFFSETS
	.align		4
.L_7825:
        /*01d0*/ 	.byte	0x04, 0x28
        /*01d2*/ 	.short	(.L_7827 - .L_7826)


	//   ....[0]....
.L_7826:
        /*01d4*/ 	.word	0x00000240


	//   ....[1]....
        /*01d8*/ 	.word	0x00000270


	//   ....[2]....
        /*01dc*/ 	.word	0x00000290


	//   ....[3]....
        /*01e0*/ 	.word	0x000002b0


	//   ....[4]....
        /*01e4*/ 	.word	0x000003e0


	//   ....[5]....
        /*01e8*/ 	.word	0x00000400


	//   ....[6]....
        /*01ec*/ 	.word	0x00000420


	//   ....[7]....
        /*01f0*/ 	.word	0x000012d0


	//   ....[8]....
        /*01f4*/ 	.word	0x00001350


	//   ....[9]....
        /*01f8*/ 	.word	0x00001390


	//   ....[10]....
        /*01fc*/ 	.word	0x000013e0


	//   ....[11]....
        /*0200*/ 	.word	0x00001420


	//   ....[12]....
        /*0204*/ 	.word	0x00001470


	//   ....[13]....
        /*0208*/ 	.word	0x00001490


	//   ....[14]....
        /*020c*/ 	.word	0x000014b0


	//   ....[15]....
        /*0210*/ 	.word	0x00002c20


	//   ....[16]....
        /*0214*/ 	.word	0x00002c80


	//   ....[17]....
        /*0218*/ 	.word	0x00002ce0


	//   ....[18]....
        /*021c*/ 	.word	0x00002d40


	//----- nvinfo : EIATTR_SYSCALL_OFFSETS
	.align		4
.L_7827:
        /*0220*/ 	.byte	0x04, 0x46
        /*0222*/ 	.short	(.L_7829 - .L_7828)


	//   ....[0]....
.L_7828:
        /*0224*/ 	.word	0x00002bb0


	//----- nvinfo : EIATTR_EXIT_INSTR_OFFSETS
	.align		4
.L_7829:
        /*0228*/ 	.byte	0x04, 0x1c
        /*022a*/ 	.short	(.L_7831 - .L_7830)


	//   ....[0]....
.L_7830:
        /*022c*/ 	.word	0x00000090


	//   ....[1]....
        /*0230*/ 	.word	0x00002600


	//   ....[2]....
        /*0234*/ 	.word	0x00002a20


	//   ....[3]....
        /*0238*/ 	.word	0x00002ab0


	//   ....[4]....
        /*023c*/ 	.word	0x00002bc0


	//----- nvinfo : EIATTR_CRS_STACK_SIZE
	.align		4
.L_7831:
        /*0240*/ 	.byte	0x04, 0x1e
        /*0242*/ 	.short	(.L_7833 - .L_7832)
.L_7832:
        /*0244*/ 	.word	0x00000000


	//----- nvinfo : EIATTR_CBANK_PARAM_SIZE
	.align		4
.L_7833:
        /*0248*/ 	.byte	0x03, 0x19
        /*024a*/ 	.short	0x008c


	//----- nvinfo : EIATTR_PARAM_CBANK
	.align		4
        /*024c*/ 	.byte	0x04, 0x0a
        /*024e*/ 	.short	(.L_7835 - .L_7834)
	.align		4
.L_7834:
        /*0250*/ 	.word	index@(.nv.constant0._ZN4vllm25paged_attention_v2_kernelIthLi120ELi16ELi128ELNS_18Fp8KVCacheDataTypeE2ELb0ELi512EEEvPfS2_PT_PKS3_PKT0_S9_ifPKiSB_iPKfiiiSD_SD_iiiii)
        /*0254*/ 	.short	0x0210
        /*0256*/ 	.short	0x008c


	//----- nvinfo : EIATTR_SW_WAR
	.align		4
.L_7835:
        /*0258*/ 	.byte	0x04, 0x36
        /*025a*/ 	.short	(.L_7837 - .L_7836)
.L_7836:
        /*025c*/ 	.word	0x00000008
.L_7837:


//--------------------- .nv.info._ZN4vllm25paged_attention_v2_kernelIthLi112ELi16ELi128ELNS_18Fp8KVCacheDataTypeE2ELb0ELi512EEEvPfS2_PT_PKS3_PKT0_S9_ifPKiSB_iPKfiiiSD_SD_iiiii --------------------------
	.section	.nv.info._ZN4vllm25paged_attention_v2_kernelIthLi112ELi16ELi128ELNS_18Fp8KVCacheDataTypeE2ELb0ELi512EEEvPfS2_PT_PKS3_PKT0_S9_ifPKiSB_iPKfiiiSD_SD_iiiii,"",@"SHT_CUDA_INFO"
	.sectionflags	@""
	.align	4


	//----- nvinfo : EIATTR_CUDA_API_VERSION
	.align		4
        /*0000*/ 	.byte	0x04, 0x37
        /*0002*/ 	.short	(.L_7839 - .L_7838)
.L_7838:
        /*0004*/ 	.word	0x00000082


	//----- nvinfo : EIATTR_KPARAM_INFO
	.align		4
.L_7839:
        /*0008*/ 	.byte	0x04, 0x17
        /*000a*/ 	.short	(.L_7841 - .L_7840)
.L_7840:
        /*000c*/ 	.word	0x00000000
        /*0010*/ 	.short	0x0015
        /*0012*/ 	.short	0x0088
        /*0014*/ 	.byte	0x00, 0xf0, 0x11, 0x00


	//----- nvinfo : EIATTR_KPARAM_INFO
	.align		4
.L_7841:
        /*0018*/ 	.byte	0x04, 0x17
        /*001a*/ 	.short	(.L_7843 - .L_7842)
.L_7842:
        /*001c*/ 	.word	0x00000000
        /*0020*/ 	.short	0x0014
        /*0022*/ 	.short	0x0084
        /*0024*/ 	.byte	0x00, 0xf0, 0x11, 0x00


	//----- nvinfo : EIATTR_KPARAM_INFO
	.align		4
.L_7843:
        /*0028*/ 	.byte	0x04, 0x17
        /*002a*/ 	.short	(.L_7845 - .L_7844)
.L_7844:
        /*002c*/ 	.word	0x00000000
        /*0030*/ 	.short	0x0013
        /*0032*/ 	.short	0x0080
        /*0034*/ 	.byte	0x00, 0xf0, 0x11, 0x00


	//----- nvinfo : EIATTR_KPARAM_INFO
	.align		4
.L_7845:
        /*0038*/ 	.byte	0x04, 0x17
        /*003a*/ 	.short	(.L_7847 - .L_7846)
.L_7846:
        /*003c*/ 	.word	0x00000000
        /*0040*/ 	.short	0x0012
        /*0042*/ 	.short	0x007c
        /*0044*/ 	.byte	0x00, 0xf0, 0x11, 0x00


	//----- nvinfo : EIATTR_KPARAM_INFO
	.align		4
.L_7847:
        /*0048*/ 	.byte	0x04, 0x17
        /*004a*/ 	.short	(.L_7849 - .L_7848)
.L_7848:
        /*004c*/ 	.word	0x00000000
        /*0050*/ 	.short	0x0011
        /*0052*/ 	.short	0x0078
        /*0054*/ 	.byte	0x00, 0xf0, 0x11, 0x00


	//----- nvinfo : EIATTR_KPARAM_INFO
	.align		4
.L_7849:
        /*0058*/ 	.byte	0x04, 0x17
        /*005a*/ 	.short	(.L_7851 - .L_7850)
.L_7850:
        /*005c*/ 	.word	0x00000000
        /*0060*/ 	.short	0x0010
        /*0062*/ 	.short	0x0070
        /*0064*/ 	.byte	0x00, 0xf0, 0x21, 0x00


	//----- nvinfo : EIATTR_KPARAM_INFO
	.align		4
.L_7851:
        /*0068*/ 	.byte	0x04, 0x17
        /*006a*/ 	.short	(.L_7853 - .L_7852)
.L_7852:
        /*006c*/ 	.word	0x00000000
        /*0070*/ 	.short	0x000f
        /*0072*/ 	.short	0x0068
        /*0074*/ 	.byte	0x00, 0xf0, 0x21, 0x00


	//----- nvinfo : EIATTR_KPARAM_INFO
	.align		4
.L_7853:
        /*0078*/ 	.byte	0x04, 0x17
        /*007a*/ 	.short	(.L_7855 - .L_7854)
.L_7854:
        /*007c*/ 	.word	0x00000000
        /*0080*/ 	.short	0x000e
        /*0082*/ 	.short	0x0060
        /*0084*/ 	.byte	0x00, 0xf0, 0x11, 0x00


	//----- nvinfo : EIATTR_KPARAM_INFO
	.align		4
.L_7855:
        /*0088*/ 	.byte	0x04, 0x17
        /*008a*/ 	.short	(.L_7857 - .L_7856)
.L_7856:
        /*008c*/ 	.word	0x00000000
        /*0090*/ 	.short	0x000d
        /*0092*/ 	.short	0x005c
        /*0094*/ 	.byte	0x00, 0xf0, 0x11, 0x00


	//----- nvinfo : EIATTR_KPARAM_INFO
	.align		4
.L_7857:
        /*0098*/ 	.byte	0x04, 0x17
        /*009a*/ 	.short	(.L_7859 - .L_7858)
.L_7858:
        /*009c*/ 	.word	0x00000000
        /*00a0*/ 	.short	0x000c
        /*00a2*/ 	.short	0x0058
        /*00a4*/ 	.byte	0x00, 0xf0, 0x11, 0x00


	//----- nvinfo : EIATTR_KPARAM_INFO
	.align		4
.L_7859:
        /*00a8*/ 	.byte	0x04, 0x17
        /*00aa*/ 	.short	(.L_7861 - .L_7860)
.L_7860:
        /*00ac*/ 	.word	0x00000000
        /*00b0*/ 	.short	0x000b
        /*00b2*/ 	.short	0x0050
        /*00b4*/ 	.byte	0x00, 0xf0, 0x21, 0x00


	//----- nvinfo : EIATTR_KPARAM_INFO
	.align		4
.L_7861:
        /*00b8*/ 	.byte	0x04, 0x17
        /*00ba*/ 	.short	(.L_7863 - .L_7862)
.L_7862:
        /*00bc*/ 	.word	0x00000000
        /*00c0*/ 	.short	0x000a
        /*00c2*/ 	.short	0x0048
        /*00c4*/ 	.byte	0x00, 0xf0, 0x11, 0x00


	//----- nvinfo : EIATTR_KPARAM_INFO
	.align		4
.L_7863:
        /*00c8*/ 	.byte	0x04, 0x17
        /*00ca*/ 	.short	(.L_7865 - .L_7864)
.L_7864:
        /*00cc*/ 	.word	0x00000000
        /*00d0*/ 	.short	0x0009
        /*00d2*/ 	.short	0x0040
        /*00d4*/ 	.byte	0x00, 0xf0, 0x21, 0x00


	//----- nvinfo : EIATTR_KPARAM_INFO
	.align		4
.L_7865:
        /*00d8*/ 	.byte	0x04, 0x17
        /*00da*/ 	.short	(.L_7867 - .L_7866)
.L_7866:
        /*00dc*/ 	.word	0x00000000
        /*00e0*/ 	.short	0x0008
        /*00e2*/ 	.short	0x0038
        /*00e4*/ 	.byte	0x00, 0xf0, 0x21, 0x00


	//----- nvinfo : EIATTR_KPARAM_INFO
	.align		4
.L_7867:
        /*00e8*/ 	.byte	0x04, 0x17
        /*00ea*/ 	.short	(.L_7869 - .L_7868)
.L_7868:
        /*00ec*/ 	.word	0x00000000
        /*00f0*/ 	.short	0x0007
        /*00f2*/ 	.short	0x0034
        /*00f4*/ 	.byte	0x00, 0xf0, 0x11, 0x00


	//----- nvinfo : EIATTR_KPARAM_INFO
	.align		4
.L_7869:
        /*00f8*/ 	.byte	0x04, 0x17
        /*00fa*/ 	.short	(.L_7871 - .L_7870)
.L_7870:
        /*00fc*/ 	.word	0x00000000
        /*0100*/ 	.short	0x0006
        /*0102*/ 	.short	0x0030
        /*0104*/ 	.byte	0x00, 0xf0, 0x11, 0x00


	//----- nvinfo : EIATTR_KPARAM_INFO
	.align		4
.L_7871:
        /*0108*/ 	.byte	0x04, 0x17
        /*010a*/ 	.short	(.L_7873 - .L_7872)
.L_7872:
        /*010c*/ 	.word	0x00000000
        /*0110*/ 	.short	0x0005
        /*0112*/ 	.short	0x0028
        /*0114*/ 	.byte	0x00, 0xf0, 0x21, 0x00


	//----- nvinfo : EIATTR_KPARAM_INFO
	.align		4
.L_7873:
        /*0118*/ 	.byte	0x04, 0x17
        /*011a*/ 	.short	(.L_7875 - .L_7874)
.L_7874:
        /*011c*/ 	.word	0x00000000
        /*0120*/ 	.short	0x0004
        /*0122*/ 	.short	0x0020
        /*0124*/ 	.byte	0x00, 0xf0, 0x21, 0x00


	//----- nvinfo : EIATTR_KPARAM_INFO
	.align		4
.L_7875:
        /*0128*/ 	.byte	0x04, 0x17
        /*012a*/ 	.short	(.L_7877 - .L_7876)
.L_7876:
        /*012c*/ 	.word	0x00000000
        /*0130*/ 	.short	0x0003
        /*0132*/ 	.short	0x0018
        /*0134*/ 	.byte	0x00, 0xf0, 0x21, 0x00


	//----- nvinfo : EIATTR_KPARAM_INFO
	.align		4
.L_7877:
        /*0138*/ 	.byte	0x04, 0x17
        /*013a*/ 	.short	(.L_7879 - .L_7878)
.L_7878:
        /*013c*/ 	.word	0x00000000
        /*0140*/ 	.short	0x0002
        /*0142*/ 	.short	0x0010
        /*0144*/ 	.byte	0x00, 0xf0, 0x21, 0x00


	//----- nvinfo : EIATTR_KPARAM_INFO
	.align		4
.L_7879:
        /*0148*/ 	.byte	0x04, 0x17
        /*014a*/ 	.short	(.L_7881 - .L_7880)
.L_7880:
        /*014c*/ 	.word	0x00000000
        /*0150*/ 	.short	0x0001
        /*0152*/ 	.short	0x0008
        /*0154*/ 	.byte	0x00, 0xf0, 0x21, 0x00


	//----- nvinfo : EIATTR_KPARAM_INFO
	.align		4
.L_7881:
        /*0158*/ 	.byte	0x04, 0x17
        /*015a*/ 	.short	(.L_7883 - .L_7882)
.L_7882:
        /*015c*/ 	.word	0x00000000
        /*0160*/ 	.short	0x0000
        /*0162*/ 	.short	0x0000
        /*0164*/ 	.byte	0x00, 0xf0, 0x21, 0x00


	//----- nvinfo : EIATTR_SPARSE_MMA_MASK
	.align		4
.L_7883:
        /*0168*/ 	.byte	0x03, 0x50
        /*016a*/ 	.short	0x0000


	//----- nvinfo : EIATTR_MAXREG_COUNT
	.align		4
        /*016c*/ 	.byte	0x03, 0x1b
        /*016e*/ 	.short	0x00ff


	//----- nvinfo : EIATTR_NUM_BARRIERS
	.align		4
        /*0170*/ 	.byte	0x02, 0x4c
        /*0172*/ 	.byte	0x01
	.zero		1


	//----- nvinfo : EIATTR_EXTERNS
	.align		4
        /*0174*/ 	.byte	0x04, 0x0f
        /*0176*/ 	.short	(.L_7885 - .L_7884)


	//   ....[0]....
	.align		4
.L_7884:
        /*0178*/ 	.word	index@(__assertfail)


	//----- nvinfo : EIATTR_MERCURY_ISA_VERSION
	.align		4
.L_7885:
        /*017c*/ 	.byte	0x03, 0x5f
        /*017e*/ 	.short	0x0101


	//----- nvinfo : EIATTR_COOP_GROUP_MASK_REGIDS
	.align		4
        /*0180*/ 	.byte	0x04, 0x29
        /*0182*/ 	.short	(.L_7887 - .L_7886)


	//   ....[0]....
.L_7886:
        /*0184*/ 	.word	0xffffffff


	//   ....[1]....
        /*0188*/ 	.word	0xffffffff


	//   ....[2]....
        /*018c*/ 	.word	0xffffffff


	//   ....[3]....
        /*0190*/ 	.word	0xffffffff


	//   ....[4]....
        /*0194*/ 	.word	0xffffffff


	//   ....[5]....
        /*0198*/ 	.word	0xffffffff


	//   ....[6]....
        /*019c*/ 	.word	0xffffffff


	//   ....[7]....
        /*01a0*/ 	.word	0xffffffff


	//   ....[8]....
        /*01a4*/ 	.word	0xffffffff


	//   ....[9]....
        /*01a8*/ 	.word	0xffffffff


	//   ....[10]....
        /*01ac*/ 	.word	0xffffffff


	//   ....[11]....
        /*01b0*/ 	.word	0xffffffff


	//   ....[12]....
        /*01b4*/ 	.word	0xffffffff


	//   ....[13]....
        /*01b8*/ 	.word	0xffffffff


	//   ....[14]....
        /*01bc*/ 	.word	0xffffffff


	//   ....[15]....
        /*01c0*/ 	.word	0x0500000f


	//   ....[16]....
        /*01c4*/ 	.word	0x0500000f


	//   ....[17]....
        /*01c8*/ 	.word	0x0500000f


	//   ....[18]....
        /*01cc*/ 	.word	0x0500000f


	//----- nvinfo : EIATTR_COOP_GROUP_INSTR_OFFSETS
	.align		4
.L_7887:
        /*01d0*/ 	.byte	0x04, 0x28
        /*01d2*/ 	.short	(.L_7889 - .L_7888)


	//   ....[0]....
.L_7888:
        /*01d4*/ 	.word	0x00000240


	//   ....[1]....
        /*01d8*/ 	.word	0x00000270


	//   ....[2]....
        /*01dc*/ 	.word	0x00000290


	//   ....[3]....
        /*01e0*/ 	.word	0x000002b0


	//   ....[4]....
        /*01e4*/ 	.word	0x000003e0


	//   ....[5]....
        /*01e8*/ 	.word	0x00000400


	//   ....[6]....
        /*01ec*/ 	.word	0x00000420


	//   ....[7]....
        /*01f0*/ 	.word	0x000012d0


	//   ....[8]....
        /*01f4*/ 	.word	0x00001350


	//   ....[9]....
        /*01f8*/ 	.word	0x00001390


	//   ....[10]....
        /*01fc*/ 	.word	0x000013e0


	//   ....[11]....
        /*0200*/ 	.word	0x00001420


	//   ....[12]....
        /*0204*/ 	.word	0x00001470


	//   ....[13]....
        /*0208*/ 	.word	0x00001490


	//   ....[14]....
        /*020c*/ 	.word	0x000014b0


	//   ....[15]....
        /*0210*/ 	.word	0x00002960


	//   ....[16]....
        /*0214*/ 	.word	0x000029c0


	//   ....[17]....
        /*0218*/ 	.word	0x00002a20


	//   ....[18]....
        /*021c*/ 	.word	0x00002a80


	//----- nvinfo : EIATTR_SYSCALL_OFFSETS
	.align		4
.L_7889:
        /*0220*/ 	.byte	0x04, 0x46
        /*0222*/ 	.short	(.L_7891 - .L_7890)


	//   ....[0]....
.L_7890:
        /*0224*/ 	.word	0x000028f0


	//----- nvinfo : EIATTR_EXIT_INSTR_OFFSETS
	.align		4
.L_7891:
        /*0228*/ 	.byte	0x04, 0x1c
        /*022a*/ 	.short	(.L_7893 - .L_7892)


	//   ....[0]....
.L_7892:
        /*022c*/ 	.word	0x00000090


	//   ....[1]....
        /*0230*/ 	.word	0x00002420


	//   ....[2]....
        /*0234*/ 	.word	0x000024d0


	//   ....[3]....
        /*0238*/ 	.word	0x000027f0


	//   ....[4]....
        /*023c*/ 	.word	0x00002900


	//----- nvinfo : EIATTR_CRS_STACK_SIZE
	.align		4
.L_7893:
        /*0240*/ 	.byte	0x04, 0x1e
        /*0242*/ 	.short	(.L_7895 - .L_7894)
.L_7894:
        /*0244*/ 	.word	0x00000000


	//----- nvinfo : EIATTR_CBANK_PARAM_SIZE
	.align		4
.L_7895:
        /*0248*/ 	.byte	0x03, 0x19
        /*024a*/ 	.short	0x008c


	//----- nvinfo : EIATTR_PARAM_CBANK
	.align		4
        /*024c*/ 	.byte	0x04, 0x0a
        /*024e*/ 	.short	(.L_7897 - .L_7896)
	.align		4
.L_7896:
        /*0250*/ 	.word	index@(.nv.constant0._ZN4vllm25paged_attention_v2_kernelIthLi112ELi16ELi128ELNS_18Fp8KVCacheDataTypeE2ELb0ELi512EEEvPfS2_PT_PKS3_PKT0_S9_ifPKiSB_iPKfiiiSD_SD_iiiii)
        /*0254*/ 	.short	0x0210
        /*0256*/ 	.short	0x008c


	//----- nvinfo : EIATTR_SW_WAR
	.align		4
.L_7897:
        /*0258*/ 	.byte	0x04, 0x36
        /*025a*/ 	.short	(.L_7899 - .L_7898)
.L_7898:
        /*025c*/ 	.word	0x00000008
.L_7899:


//--------------------- .nv.info._ZN4vllm25paged_attention_v2_kernelIthLi96ELi16ELi128ELNS_18Fp8KVCacheDataTypeE2ELb0ELi512EEEvPfS2_PT_PKS3_PKT0_S9_ifPKiSB_iPKfiiiSD_SD_iiiii --------------------------
	.section	.nv.info._ZN4vllm25paged_attention_v2_kernelIthLi96ELi16ELi128ELNS_18Fp8KVCacheDataTypeE2ELb0ELi512EEEvPfS2_PT_PKS3_PKT0_S9_ifPKiSB_iPKfiiiSD_SD_iiiii,"",@"SHT_CUDA_INFO"
	.sectionflags	@""
	.align	4


	//----- nvinfo : EIATTR_CUDA_API_VERSION
	.align		4
        /*0000*/ 	.byte	0x04, 0x37
        /*0002*/ 	.short	(.L_7901 - .L_7900)
.L_7900:
        /*0004*/ 	.word	0x00000082


	//----- nvinfo : EIATTR_KPARAM_INFO
	.align		4
.L_7901:
        /*0008*/ 	.byte	0x04, 0x17
        /*000a*/ 	.short	(.L_7903 - .L_7902)
.L_7902:
        /*000c*/ 	.word	0x00000000
        /*0010*/ 	.short	0x0015
        /*0012*/ 	.short	0x0088
        /*0014*/ 	.byte	0x00, 0xf0, 0x11, 0x00


	//----- nvinfo : EIATTR_KPARAM_INFO
	.align		4
.L_7903:
        /*0018*/ 	.byte	0x04, 0x17
        /*001a*/ 	.short	(.L_7905 - .L_7904)
.L_7904:
        /*001c*/ 	.word	0x00000000
        /*0020*/ 	.short	0x0014
        /*0022*/ 	.short	0x0084
        /*0024*/ 	.byte	0x00, 0xf0, 0x11, 0x00


	//----- nvinfo : EIATTR_KPARAM_INFO
	.align		4
.L_7905:
        /*0028*/ 	.byte	0x04, 0x17
        /*002a*/ 	.short	(.L_7907 - .L_7906)
.L_7906:
        /*002c*/ 	.word	0x00000000
        /*0030*/ 	.short	0x0013
        /*0032*/ 	.short	0x0080
        /*0034*/ 	.byte	0x00, 0xf0, 0x11, 0x00


	//----- nvinfo : EIATTR_KPARAM_INFO
	.align		4
.L_7907:
        /*0038*/ 	.byte	0x04, 0x17
        /*003a*/ 	.short	(.L_7909 - .L_7908)
.L_7908:
        /*003c*/ 	.word	0x00000000
        /*0040*/ 	.short	0x0012
        /*0042*/ 	.short	0x007c
        /*0044*/ 	.byte	0x00, 0xf0, 0x11, 0x00


	//----- nvinfo : EIATTR_KPARAM_INFO
	.align		4
.L_7909:
        /*0048*/ 	.byte	0x04, 0x17
        /*004a*/ 	.short	(.L_7911 - .L_7910)
.L_7910:
        /*004c*/ 	.word	0x00000000
        /*0050*/ 	.short	0x0011
        /*0052*/ 	.short	0x0078
        /*0054*/ 	.byte	0x00, 0xf0, 0x11, 0x00


	//----- nvinfo : EIATTR_KPARAM_INFO
	.align		4
.L_7911:
        /*0058*/ 	.byte	0x04, 0x17
        /*005a*/ 	.short	(.L_7913 - .L_7912)
.L_7912:
        /*005c*/ 	.word	0x00000000
        /*0060*/ 	.short	0x0010
        /*0062*/ 	.short	0x0070
        /*0064*/ 	.byte	0x00, 0xf0, 0x21, 0x00


	//----- nvinfo : EIATTR_KPARAM_INFO
	.align		4
.L_7913:
        /*0068*/ 	.byte	0x04, 0x17
        /*006a*/ 	.short	(.L_7915 - .L_7914)
.L_7914:
        /*006c*/ 	.word	0x00000000
        /*0070*/ 	.short	0x000f
        /*0072*/ 	.short	0x0068
        /*0074*/ 	.byte	0x00, 0xf0, 0x21, 0x00


	//----- nvinfo : EIATTR_KPARAM_INFO
	.align		4
.L_7915:
        /*0078*/ 	.byte	0x04, 0x17
        /*007a*/ 	.short	(.L_7917 - .L_7916)
.L_7916:
        /*007c*/ 	.word	0x00000000
        /*0080*/ 	.short	0x000e
        /*0082*/ 	.short	0x0060
        /*0084*/ 	.byte	0x00, 0xf0, 0x11, 0x00


	//----- nvinfo : EIATTR_KPARAM_INFO
	.align		4
.L_7917:
        /*0088*/ 	.byte	0x04, 0x17
        /*008a*/ 	.short	(.L_7919 - .L_7918)
.L_7918:
        /*008c*/ 	.word	0x00000000
        /*0090*/ 	.short	0x000d
        /*0092*/ 	.short	0x005c
        /*0094*/ 	.byte	0x00, 0xf0, 0x11, 0x00


	//----- nvinfo : EIATTR_KPARAM_INFO
	.align		4
.L_7919:
        /*0098*/ 	.byte	0x04, 0x17
        /*009a*/ 	.short	(.L_7921 - .L_7920)
.L_7920:
        /*009c*/ 	.word	0x00000000
        /*00a0*/ 	.short	0x000c
        /*00a2*/ 	.short	0x0058
        /*00a4*/ 	.byte	0x00, 0xf0, 0x11, 0x00


	//----- nvinfo : EIATTR_KPARAM_INFO
	.align		4
.L_7921:
        /*00a8*/ 	.byte	0x04, 0x17
        /*00aa*/ 	.short	(.L_7923 - .L_7922)
.L_7922:
        /*00ac*/ 	.word	0x00000000
        /*00b0*/ 	.short	0x000b
        /*00b2*/ 	.short	0x0050
        /*00b4*/ 	.byte	0x00, 0xf0, 0x21, 0x00


	//----- nvinfo : EIATTR_KPARAM_INFO
	.align		4
.L_7923:
        /*00b8*/ 	.byte	0x04, 0x17
        /*00ba*/ 	.short	(.L_7925 - .L_7924)
.L_7924:
        /*00bc*/ 	.word	0x00000000
        /*00c0*/ 	.short	0x000a
        /*00c2*/ 	.short	0x0048
        /*00c4*/ 	.byte	0x00, 0xf0, 0x11, 0x00


	//----- nvinfo : EIATTR_KPARAM_INFO
	.align		4
.L_7925:
        /*00c8*/ 	.byte	0x04, 0x17
        /*00ca*/ 	.short	(.L_7927 - .L_7926)
.L_7926:
        /*00cc*/ 	.word	0x00000000
        /*00d0*/ 	.short	0x0009
        /*00d2*/ 	.short	0x0040
        /*00d4*/ 	.byte	0x00, 0xf0, 0x21, 0x00


	//----- nvinfo : EIATTR_KPARAM_INFO
	.align		4
.L_7927:
        /*00d8*/ 	.byte	0x04, 0x17
        /*00da*/ 	.short	(.L_7929 - .L_7928)
.L_7928:
        /*00dc*/ 	.word	0x00000000
        /*00e0*/ 	.short	0x0008
        /*00e2*/ 	.short	0x0038
        /*00e4*/ 	.byte	0x00, 0xf0, 0x21, 0x00


	//----- nvinfo : EIATTR_KPARAM_INFO
	.align		4
.L_7929:
        /*00e8*/ 	.byte	0x04, 0x17
        /*00ea*/ 	.short	(.L_7931 - .L_7930)
.L_7930:
        /*00ec*/ 	.word	0x00000000
        /*00f0*/ 	.short	0x0007
        /*00f2*/ 	.short	0x0034
        /*00f4*/ 	.byte	0x00, 0xf0, 0x11, 0x00


	//----- nvinfo : EIATTR_KPARAM_INFO
	.align		4
.L_7931:
        /*00f8*/ 	.byte	0x04, 0x17
        /*00fa*/ 	.short	(.L_7933 - .L_7932)
.L_7932:
        /*00fc*/ 	.word	0x00000000
        /*0100*/ 	.short	0x0006
        /*0102*/ 	.short	0x0030
        /*0104*/ 	.byte	0x00, 0xf0, 0x11, 0x00


	//----- nvinfo : EIATTR_KPARAM_INFO
	.align		4
.L_7933:
        /*0108*/ 	.byte	0x04, 0x17
        /*010a*/ 	.short	(.L_7935 - .L_7934)
.L_7934:
        /*010c*/ 	.word	0x00000000
        /*0110*/ 	.short	0x0005
        /*0112*/ 	.short	0x0028
        /*0114*/ 	.byte	0x00, 0xf0, 0x21, 0x00


	//----- nvinfo : EIATTR_KPARAM_INFO
	.align		4
.L_7935:
        /*0118*/ 	.byte	0x04, 0x17
        /*011a*/ 	.short	(.L_7937 - .L_7936)
.L_7936:
        /*011c*/ 	.word	0x00000000
        /*0120*/ 	.short	0x0004
        /*0122*/ 	.short	0x0020
        /*0124*/ 	.byte	0x00, 0xf0, 0x21, 0x00


	//----- nvinfo : EIATTR_KPARAM_INFO
	.align		4
.L_7937:
        /*0128*/ 	.byte	0x04, 0x17
        /*012a*/ 	.short	(.L_7939 - .L_7938)
.L_7938:
        /*012c*/ 	.word	0x00000000
        /*0130*/ 	.short	0x0003
        /*0132*/ 	.short	0x0018
        /*0134*/ 	.byte	0x00, 0xf0, 0x21, 0x00


	//----- nvinfo : EIATTR_KPARAM_INFO
	.align		4
.L_7939:
        /*0138*/ 	.byte	0x04, 0x17
        /*013a*/ 	.short	(.L_7941 - .L_7940)
.L_7940:
        /*013c*/ 	.word	0x00000000
        /*0140*/ 	.short	0x0002
        /*0142*/ 	.short	0x0010
        /*0144*/ 	.byte	0x00, 0xf0, 0x21, 0x00


	//----- nvinfo : EIATTR_KPARAM_INFO
	.align		4
.L_7941:
        /*0148*/ 	.byte	0x04, 0x17
        /*014a*/ 	.short	(.L_7943 - .L_7942)
.L_7942:
        /*014c*/ 	.word	0x00000000
        /*0150*/ 	.short	0x0001
        /*0152*/ 	.short	0x0008
        /*0154*/ 	.byte	0x00, 0xf0, 0x21, 0x00


	//----- nvinfo : EIATTR_KPARAM_INFO
	.align		4
.L_7943:
        /*0158*/ 	.byte	0x04, 0x17
        /*015a*/ 	.short	(.L_7945 - .L_7944)
.L_7944:
        /*015c*/ 	.word	0x00000000
        /*0160*/ 	.short	0x0000
        /*0162*/ 	.short	0x0000
        /*0164*/ 	.byte	0x00, 0xf0, 0x21, 0x00


	//----- nvinfo : EIATTR_SPARSE_MMA_MASK
	.align		4
.L_7945:
        /*0168*/ 	.byte	0x03, 0x50
        /*016a*/ 	.short	0x0000


	//----- nvinfo : EIATTR_MAXREG_COUNT
	.align		4
        /*016c*/ 	.byte	0x03, 0x1b
        /*016e*/ 	.short	0x00ff


	//----- nvinfo : EIATTR_NUM_BARRIERS
	.align		4
        /*0170*/ 	.byte	0x02, 0x4c
        /*0172*/ 	.byte	0x01
	.zero		1


	//----- nvinfo : EIATTR_EXTERNS
	.align		4
        /*0174*/ 	.byte	0x04, 0x0f
        /*0176*/ 	.short	(.L_7947 - .L_7946)


	//   ....[0]....
	.align		4
.L_7946:
        /*0178*/ 	.word	index@(__assertfail)


	//----- nvinfo : EIATTR_MERCURY_ISA_VERSION
	.align		4
.L_7947:
        /*017c*/ 	.byte	0x03, 0x5f
        /*017e*/ 	.short	0x0101


	//----- nvinfo : EIATTR_COOP_GROUP_MASK_REGIDS
	.align		4
        /*0180*/ 	.byte	0x04, 0x29
        /*0182*/ 	.short	(.L_7949 - .L_7948)


	//   ....[0]....
.L_7948:
        /*0184*/ 	.word	0xffffffff


	//   ....[1]....
        /*0188*/ 	.word	0xffffffff


	//   ....[2]....
        /*018c*/ 	.word	0xffffffff


	//   ....[3]....
        /*0190*/ 	.word	0xffffffff


	//   ....[4]....
        /*0194*/ 	.word	0xffffffff


	//   ....[5]....
        /*0198*/ 	.word	0xffffffff


	//   ....[6]....
        /*019c*/ 	.word	0xffffffff


	//   ....[7]....
        /*01a0*/ 	.word	0xffffffff


	//   ....[8]....
        /*01a4*/ 	.word	0xffffffff


	//   ....[9]....
        /*01a8*/ 	.word	0xffffffff


	//   ....[10]....
        /*01ac*/ 	.word	0xffffffff


	//   ....[11]....
        /*01b0*/ 	.word	0xffffffff


	//   ....[12]....
        /*01b4*/ 	.word	0xffffffff


	//   ....[13]....
        /*01b8*/ 	.word	0xffffffff


	//   ....[14]....
        /*01bc*/ 	.word	0xffffffff


	//   ....[15]....
        /*01c0*/ 	.word	0x0500000f


	//   ....[16]....
        /*01c4*/ 	.word	0x0500000f


	//   ....[17]....
        /*01c8*/ 	.word	0x0500000f


	//   ....[18]....
        /*01cc*/ 	.word	0x0500000f


	//----- nvinfo : EIATTR_COOP_GROUP_INSTR_OFFSETS
	.align		4
.L_7949:
        /*01d0*/ 	.byte	0x04, 0x28
        /*01d2*/ 	.short	(.L_7951 - .L_7950)


	//   ....[0]....
.L_7950:
        /*01d4*/ 	.word	0x00000240


	//   ....[1]....
        /*01d8*/ 	.word	0x00000270


	//   ....[2]....
        /*01dc*/ 	.word	0x00000290


	//   ....[3]....
        /*01e0*/ 	.word	0x000002b0


	//   ....[4]....
        /*01e4*/ 	.word	0x000003e0


	//   ....[5]....
        /*01e8*/ 	.word	0x00000400


	//   ....[6]....
        /*01ec*/ 	.word	0x00000420


	//   ....[7]....
        /*01f0*/ 	.word	0x000012d0


	//   ....[8]....
        /*01f4*/ 	.word	0x00001350


	//   ....[9]....
        /*01f8*/ 	.word	0x00001390


	//   ....[10]....
        /*01fc*/ 	.word	0x000013e0


	//   ....[11]....
        /*0200*/ 	.word	0x00001420


	//   ....[12]....
        /*0204*/ 	.word	0x00001470


	//   ....[13]....
        /*0208*/ 	.word	0x00001490


	//   ....[14]....
        /*020c*/ 	.word	0x000014b0


	//   ....[15]....
        /*0210*/ 	.word	0x00002890


	//   ....[16]....
        /*0214*/ 	.word	0x000028f0


	//   ....[17]....
        /*0218*/ 	.word	0x00002950


	//   ....[18]....
        /*021c*/ 	.word	0x000029b0


	//----- nvinfo : EIATTR_SYSCALL_OFFSETS
	.align		4
.L_7951:
        /*0220*/ 	.byte	0x04, 0x46
        /*0222*/ 	.short	(.L_7953 - .L_7952)


	//   ....[0]....
.L_7952:
        /*0224*/ 	.word	0x00002820


	//----- nvinfo : EIATTR_EXIT_INSTR_OFFSETS
	.align		4
.L_7953:
        /*0228*/ 	.byte	0x04, 0x1c
        /*022a*/ 	.short	(.L_7955 - .L_7954)


	//   ....[0]....
.L_7954:
        /*022c*/ 	.word	0x00000090


	//   ....[1]....
        /*0230*/ 	.word	0x000023c0


	//   ....[2]....
        /*0234*/ 	.word	0x00002470


	//   ....[3]....
        /*0238*/ 	.word	0x00002720


	//   ....[4]....
        /*023c*/ 	.word	0x00002830


	//----- nvinfo : EIATTR_CRS_STACK_SIZE
	.align		4
.L_7955:
        /*0240*/ 	.byte	0x04, 0x1e
        /*0242*/ 	.short	(.L_7957 - .L_7956)
.L_7956:
        /*0244*/ 	.word	0x00000000


	//----- nvinfo : EIATTR_CBANK_PARAM_SIZE
	.align		4
.L_7957:
        /*0248*/ 	.byte	0x03, 0x19
        /*024a*/ 	.short	0x008c


	//----- nvinfo : EIATTR_PARAM_CBANK
	.align		4
        /*024c*/ 	.byte	0x04, 0x0a
        /*024e*/ 	.short	(.L_7959 - .L_7958)
	.align		4
.L_7958:
        /*0250*/ 	.word	index@(.nv.constant0._ZN4vllm25paged_attention_v2_kernelIthLi96ELi16ELi128ELNS_18Fp8KVCacheDataTypeE2ELb0ELi512EEEvPfS2_PT_PKS3_PKT0_S9_ifPKiSB_iPKfiiiSD_SD_iiiii)
        /*0254*/ 	.short	0x0210
        /*0256*/ 	.short	0x008c


	//----- nvinfo : EIATTR_SW_WAR
	.align		4
.L_7959:
        /*0258*/ 	.byte	0x04, 0x36
        /*025a*/ 	.short	(.L_7961 - .L_7960)
.L_7960:
        /*025c*/ 	.word	0x00000008
.L_7961:


//--------------------- .nv.info._ZN4vllm25paged_attention_v2_kernelIthLi80ELi16ELi128ELNS_18Fp8KVCacheDataTypeE2ELb0ELi512EEEvPfS2_PT_PKS3_PKT0_S9_ifPKiSB_iPKfiiiSD_SD_iiiii --------------------------
	.section	.nv.info._ZN4vllm25paged_attention_v2_kernelIthLi80ELi16ELi128ELNS_18Fp8KVCacheDataTypeE2ELb0ELi512EEEvPfS2_PT_PKS3_PKT0_S9_ifPKiSB_iPKfiiiSD_SD_iiiii,"",@"SHT_CUDA_INFO"
	.sectionflags	@""
	.align	4


	//----- nvinfo : EIATTR_CUDA_API_VERSION
	.align		4
        /*0000*/ 	.byte	0x04, 0x37
        /*0002*/ 	.short	(.L_7963 - .L_7962)
.L_7962:
        /*0004*/ 	.word	0x00000082


	//----- nvinfo : EIATTR_KPARAM_INFO
	.align		4
.L_7963:
        /*0008*/ 	.byte	0x04, 0x17
        /*000a*/ 	.short	(.L_7965 - .L_7964)
.L_7964:
        /*000c*/ 	.word	0x00000000
        /*0010*/ 	.short	0x0015
        /*0012*/ 	.short	0x0088
        /*0014*/ 	.byte	0x00, 0xf0, 0x11, 0x00


	//----- nvinfo : EIATTR_KPARAM_INFO
	.align		4
.L_7965:
        /*0018*/ 	.byte	0x04, 0x17
        /*001a*/ 	.short	(.L_7967 - .L_7966)
.L_7966:
        /*001c*/ 	.word	0x00000000
        /*0020*/ 	.short	0x0014
        /*0022*/ 	.short	0x0084
        /*0024*/ 	.byte	0x00, 0xf0, 0x11, 0x00


	//----- nvinfo : EIATTR_KPARAM_INFO
	.align		4
.L_7967:
        /*0028*/ 	.byte	0x04, 0x17
        /*002a*/ 	.short	(.L_7969 - .L_7968)
.L_7968:
        /*002c*/ 	.word	0x00000000
        /*0030*/ 	.short	0x0013
        /*0032*/ 	.short	0x0080
        /*0034*/ 	.byte	0x00, 0xf0, 0x11, 0x00


	//----- nvinfo : EIATTR_KPARAM_INFO
	.align		4
.L_7969:
        /*0038*/ 	.byte	0x04, 0x17
        /*003a*/ 	.short	(.L_7971 - .L_7970)
.L_7970:
        /*003c*/ 	.word	0x00000000
        /*0040*/ 	.short	0x0012
        /*0042*/ 	.short	0x007c
        /*0044*/ 	.byte	0x00, 0xf0, 0x11, 0x00


	//----- nvinfo : EIATTR_KPARAM_INFO
	.align		4
.L_7971:
        /*0048*/ 	.byte	0x04, 0x17
        /*004a*/ 	.short	(.L_7973 - .L_7972)
.L_7972:
        /*004c*/ 	.word	0x00000000
        /*0050*/ 	.short	0x0011
        /*0052*/ 	.short	0x0078
        /*0054*/ 	.byte	0x00, 0xf0, 0x11, 0x00


	//----- nvinfo : EIATTR_KPARAM_INFO
	.align		4
.L_7973:
        /*0058*/ 	.byte	0x04, 0x17
        /*005a*/ 	.short	(.L_7975 - .L_7974)
.L_7974:
        /*005c*/ 	.word	0x00000000
        /*0060*/ 	.short	0x0010
        /*0062*/ 	.short	0x0070
        /*0064*/ 	.byte	0x00, 0xf0, 0x21, 0x00


	//----- nvinfo : EIATTR_KPARAM_INFO
	.align		4
.L_7975:
        /*0068*/ 	.byte	0x04, 0x17
        /*006a*/ 	.short	(.L_7977 - .L_7976)
.L_7976:
        /*006c*/ 	.word	0x00000000
        /*0070*/ 	.short	0x000f
        /*0072*/ 	.short	0x0068
        /*0074*/ 	.byte	0x00, 0xf0, 0x21, 0x00


	//----- nvinfo : EIATTR_KPARAM_INFO
	.align		4
.L_7977:
        /*0078*/ 	.byte	0x04, 0x17
        /*007a*/ 	.short	(.L_7979 - .L_7978)
.L_7978:
        /*007c*/ 	.word	0x00000000
        /*0080*/ 	.short	0x000e
        /*0082*/ 	.short	0x0060
        /*0084*/ 	.byte	0x00, 0xf0, 0x11, 0x00


	//----- nvinfo : EIATTR_KPARAM_INFO
	.align		4
.L_7979:
        /*0088*/ 	.byte	0x04, 0x17
        /*008a*/ 	.short	(.L_7981 - .L_7980)
.L_7980:
        /*008c*/ 	.word	0x00000000
        /*0090*/ 	.short	0x000d
        /*0092*/ 	.short	0x005c
        /*0094*/ 	.byte	0x00, 0xf0, 0x11, 0x00


	//----- nvinfo : EIATTR_KPARAM_INFO
	.align		4
.L_7981:
        /*0098*/ 	.byte	0x04, 0x17
        /*009a*/ 	.short	(.L_7983 - .L_7982)
.L_7982:
        /*009c*/ 	.word	0x00000000
        /*00a0*/ 	.short	0x000c
        /*00a2*/ 	.short	0x0058
        /*00a4*/ 	.byte	0x00, 0xf0, 0x11, 0x00


	//----- nvinfo : EIATTR_KPARAM_INFO
	.align		4
.L_7983:
        /*00a8*/ 	.byte	0x04, 0x17
        /*00aa*/ 	.short	(.L_7985 - .L_7984)
.L_7984:
        /*00ac*/ 	.word	0x00000000
        /*00b0*/ 	.short	0x000b
        /*00b2*/ 	.short	0x0050
        /*00b4*/ 	.byte	0x00, 0xf0, 0x21, 0x00


	//----- nvinfo : EIATTR_KPARAM_INFO
	.align		4
.L_7985:
        /*00b8*/ 	.byte	0x04, 0x17
        /*00ba*/ 	.short	(.L_7987 - .L_7986)
.L_7986:
        /*00bc*/ 	.word	0x00000000
        /*00c0*/ 	.short	0x000a
        /*00c2*/ 	.short	0x0048
        /*00c4*/ 	.byte	0x00, 0xf0, 0x11, 0x00


	//----- nvinfo : EIATTR_KPARAM_INFO
	.align		4
.L_7987:
        /*00c8*/ 	.byte	0x04, 0x17
        /*00ca*/ 	.short	(.L_7989 - .L_7988)
.L_7988:
        /*00cc*/ 	.word	0x00000000
        /*00d0*/ 	.short	0x0009
        /*00d2*/ 	.short	0x0040
        /*00d4*/ 	.byte	0x00, 0xf0, 0x21, 0x00


	//----- nvinfo : EIATTR_KPARAM_INFO
	.align		4
.L_7989:
        /*00d8*/ 	.byte	0x04, 0x17
        /*00da*/ 	.short	(.L_7991 - .L_7990)
.L_7990:
        /*00dc*/ 	.word	0x00000000
        /*00e0*/ 	.short	0x0008
        /*00e2*/ 	.short	0x0038
        /*00e4*/ 	.byte	0x00, 0xf0, 0x21, 0x00


	//----- nvinfo : EIATTR_KPARAM_INFO
	.align		4
.L_7991:
        /*00e8*/ 	.byte	0x04, 0x17
        /*00ea*/ 	.short	(.L_7993 - .L_7992)
.L_7992:
        /*00ec*/ 	.word	0x00000000
        /*00f0*/ 	.short	0x0007
        /*00f2*/ 	.short	0x0034
        /*00f4*/ 	.byte	0x00, 0xf0, 0x11, 0x00


	//----- nvinfo : EIATTR_KPARAM_INFO
	.align		4
.L_7993:
        /*00f8*/ 	.byte	0x04, 0x17
        /*00fa*/ 	.short	(.L_7995 - .L_7994)
.L_7994:
        /*00fc*/ 	.word	0x00000000
        /*0100*/ 	.short	0x0006
        /*0102*/ 	.short	0x0030
        /*0104*/ 	.byte	0x00, 0xf0, 0x11, 0x00


	//----- nvinfo : EIATTR_KPARAM_INFO
	.align		4
.L_7995:
        /*0108*/ 	.byte	0x04, 0x17
        /*010a*/ 	.short	(.L_7997 - .L_7996)
.L_7996:
        /*010c*/ 	.word	0x00000000
        /*0110*/ 	.short	0x0005
        /*0112*/ 	.short	0x0028
        /*0114*/ 	.byte	0x00, 0xf0, 0x21, 0x00


	//----- nvinfo : EIATTR_KPARAM_INFO
	.align		4
.L_7997:
        /*0118*/ 	.byte	0x04, 0x17
        /*011a*/ 	.short	(.L_7999 - .L_7998)
.L_7998:
        /*011c*/ 	.word	0x00000000
        /*0120*/ 	.short	0x0004
        /*0122*/ 	.short	0x0020
        /*0124*/ 	.byte	0x00, 0xf0, 0x21, 0x00


	//----- nvinfo : EIATTR_KPARAM_INFO
	.align		4
.L_7999:
        /*0128*/ 	.byte	0x04, 0x17
        /*012a*/ 	.short	(.L_8001 - .L_8000)
.L_8000:
        /*012c*/ 	.word	0x00000000
        /*0130*/ 	.short	0x0003
        /*0132*/ 	.short	0x0018
        /*0134*/ 	.byte	0x00, 0xf0, 0x21, 0x00


	//----- nvinfo : EIATTR_KPARAM_INFO
	.align		4
.L_8001:
        /*0138*/ 	.byte	0x04, 0x17
        /*013a*/ 	.short	(.L_8003 - .L_8002)
.L_8002:
        /*013c*/ 	.word	0x00000000
        /*0140*/ 	.short	0x0002
        /*0142*/ 	.short	0x0010
        /*0144*/ 	.byte	0x00, 0xf0, 0x21, 0x00


	//----- nvinfo : EIATTR_KPARAM_INFO
	.align		4
.L_8003:
        /*0148*/ 	.byte	0x04, 0x17
        /*014a*/ 	.short	(.L_8005 - .L_8004)
.L_8004:
        /*014c*/ 	.word	0x00000000
        /*0150*/ 	.short	0x0001
        /*0152*/ 	.short	0x0008
        /*0154*/ 	.byte	0x00, 0xf0, 0x21, 0x00


	//----- nvinfo : EIATTR_KPARAM_INFO
	.align		4
.L_8005:
        /*0158*/ 	.byte	0x04, 0x17
        /*015a*/ 	.short	(.L_8007 - .L_8006)
.L_8006:
        /*015c*/ 	.word	0x00000000
        /*0160*/ 	.short	0x0000
        /*0162*/ 	.short	0x0000
        /*0164*/ 	.byte	0x00, 0xf0, 0x21, 0x00


	//----- nvinfo : EIATTR_SPARSE_MMA_MASK
	.align		4
.L_8007:
        /*0168*/ 	.byte	0x03, 0x50
        /*016a*/ 	.short	0x0000


	//----- nvinfo : EIATTR_MAXREG_COUNT
	.align		4
        /*016c*/ 	.byte	0x03, 0x1b
        /*016e*/ 	.short	0x00ff


	//----- nvinfo : EIATTR_NUM_BARRIERS
	.align		4
        /*0170*/ 	.byte	0x02, 0x4c
        /*0172*/ 	.byte	0x01
	.zero		1


	//----- nvinfo : EIATTR_EXTERNS
	.align		4
        /*0174*/ 	.byte	0x04, 0x0f
        /*0176*/ 	.short	(.L_8009 - .L_8008)


	//   ....[0]....
	.align		4
.L_8008:
        /*0178*/ 	.word	index@(__assertfail)


	//----- nvinfo : EIATTR_MERCURY_ISA_VERSION
	.align		4
.L_8009:
        /*017c*/ 	.byte	0x03, 0x5f
        /*017e*/ 	.short	0x0101


	//----- nvinfo : EIATTR_COOP_GROUP_MASK_REGIDS
	.align		4
        /*0180*/ 	.byte	0x04, 0x29
        /*0182*/ 	.short	(.L_8011 - .L_8010)


	//   ....[0]....
.L_8010:
        /*0184*/ 	.word	0xffffffff


	//   ....[1]....
        /*0188*/ 	.word	0xffffffff


	//   ....[2]....
        /*018c*/ 	.word	0xffffffff


	//   ....[3]....
        /*0190*/ 	.word	0xffffffff


	//   ....[4]....
        /*0194*/ 	.word	0xffffffff


	//   ....[5]....
        /*0198*/ 	.word	0xffffffff


	//   ....[6]....
        /*019c*/ 	.word	0xffffffff


	//   ....[7]....
        /*01a0*/ 	.word	0xffffffff


	//   ....[8]....
        /*01a4*/ 	.word	0xffffffff


	//   ....[9]....
        /*01a8*/ 	.word	0xffffffff


	//   ....[10]....
        /*01ac*/ 	.word	0xffffffff


	//   ....[11]....
        /*01b0*/ 	.word	0xffffffff


	//   ....[12]....
        /*01b4*/ 	.word	0xffffffff


	//   ....[13]....
        /*01b8*/ 	.word	0xffffffff


	//   ....[14]....
        /*01bc*/ 	.word	0xffffffff


	//   ....[15]....
        /*01c0*/ 	.word	0x0500000f


	//   ....[16]....
        /*01c4*/ 	.word	0x0500000f


	//   ....[17]....
        /*01c8*/ 	.word	0x0500000f


	//   ....[18]....
        /*01cc*/ 	.word	0x0500000f


	//----- nvinfo : EIATTR_COOP_GROUP_INSTR_OFFSETS
	.align		4
.L_8011:
        /*01d0*/ 	.byte	0x04, 0x28
        /*01d2*/ 	.short	(.L_8013 - .L_8012)


	//   ....[0]....
.L_8012:
        /*01d4*/ 	.word	0x00000240


	//   ....[1]....
        /*01d8*/ 	.word	0x00000270


	//   ....[2]....
        /*01dc*/ 	.word	0x00000290


	//   ....[3]....
        /*01e0*/ 	.word	0x000002b0


	//   ....[4]....
        /*01e4*/ 	.word	0x000003e0


	//   ....[5]....
        /*01e8*/ 	.word	0x00000400


	//   ....[6]....
        /*01ec*/ 	.word	0x00000420


	//   ....[7]....
        /*01f0*/ 	.word	0x000012d0


	//   ....[8]....
        /*01f4*/ 	.word	0x00001350


	//   ....[9]....
        /*01f8*/ 	.word	0x00001390


	//   ....[10]....
        /*01fc*/ 	.word	0x000013e0


	//   ....[11]....
        /*0200*/ 	.word	0x00001420


	//   ....[12]....
        /*0204*/ 	.word	0x00001470


	//   ....[13]....
        /*0208*/ 	.word	0x00001490


	//   ....[14]....
        /*020c*/ 	.word	0x000014b0


	//   ....[15]....
        /*0210*/ 	.word	0x000027b0


	//   ....[16]....
        /*0214*/ 	.word	0x00002810


	//   ....[17]....
        /*0218*/ 	.word	0x00002870


	//   ....[18]....
        /*021c*/ 	.word	0x000028d0


	//----- nvinfo : EIATTR_SYSCALL_OFFSETS
	.align		4
.L_8013:
        /*0220*/ 	.byte	0x04, 0x46
        /*0222*/ 	.short	(.L_8015 - .L_8014)


	//   ....[0]....
.L_8014:
        /*0224*/ 	.word	0x00002740


	//----- nvinfo : EIATTR_EXIT_INSTR_OFFSETS
	.align		4
.L_8015:
        /*0228*/ 	.byte	0x04, 0x1c
        /*022a*/ 	.short	(.L_8017 - .L_8016)


	//   ....[0]....
.L_8016:
        /*022c*/ 	.word	0x00000090


	//   ....[1]....
        /*0230*/ 	.word	0x00002350


	//   ....[2]....
        /*0234*/ 	.word	0x00002400


	//   ....[3]....
        /*0238*/ 	.word	0x00002640


	//   ....[4]....
        /*023c*/ 	.word	0x00002750


	//----- nvinfo : EIATTR_CRS_STACK_SIZE
	.align		4
.L_8017:
        /*0240*/ 	.byte	0x04, 0x1e
        /*0242*/ 	.short	(.L_8019 - .L_8018)
.L_8018:
        /*0244*/ 	.word	0x00000000


	//----- nvinfo : EIATTR_CBANK_PARAM_SIZE
	.align		4
.L_8019:
        /*0248*/ 	.byte	0x03, 0x19
        /*024a*/ 	.short	0x008c


	//----- nvinfo : EIATTR_PARAM_CBANK
	.align		4
        /*024c*/ 	.byte	0x04, 0x0a
        /*024e*/ 	.short	(.L_8021 - .L_8020)
	.align		4
.L_8020:
        /*0250*/ 	.word	index@(.nv.constant0._ZN4vllm25paged_attention_v2_kernelIthLi80ELi16ELi128ELNS_18Fp8KVCacheDataTypeE2ELb0ELi512EEEvPfS2_PT_PKS3_PKT0_S9_ifPKiSB_iPKfiiiSD_SD_iiiii)
        /*0254*/ 	.short	0x0210
        /*0256*/ 	.short	0x008c


	//----- nvinfo : EIATTR_SW_WAR
	.align		4
.L_8021:
        /*0258*/ 	.byte	0x04, 0x36
        /*025a*/ 	.short	(.L_8023 - .L_8022)
.L_8022:
        /*025c*/ 	.word	0x00000008
.L_8023:


//--------------------- .nv.info._ZN4vllm25paged_attention_v2_kernelIthLi64ELi16ELi128ELNS_18Fp8KVCacheDataTypeE2ELb0ELi512EEEvPfS2_PT_PKS3_PKT0_S9_ifPKiSB_iPKfiiiSD_SD_iiiii --------------------------
	.section	.nv.info._ZN4vllm25paged_attention_v2_kernelIthLi64ELi16ELi128ELNS_18Fp8KVCacheDataTypeE2ELb0ELi512EEEvPfS2_PT_PKS3_PKT0_S9_ifPKiSB_iPKfiiiSD_SD_iiiii,"",@"SHT_CUDA_INFO"
	.sectionflags	@""
	.align	4


	//----- nvinfo : EIATTR_CUDA_API_VERSION
	.align		4
        /*0000*/ 	.byte	0x04, 0x37
        /*0002*/ 	.short	(.L_8025 - .L_8024)
.L_8024:
        /*0004*/ 	.word	0x00000082


	//----- nvinfo : EIATTR_KPARAM_INFO
	.align		4
.L_8025:
        /*0008*/ 	.byte	0x04, 0x17
        /*000a*/ 	.short	(.L_8027 - .L_8026)
.L_8026:
        /*000c*/ 	.word	0x00000000
        /*0010*/ 	.short	0x0015
        /*0012*/ 	.short	0x0088
        /*0014*/ 	.byte	0x00, 0xf0, 0x11, 0x00


	//----- nvinfo : EIATTR_KPARAM_INFO
	.align		4
.L_8027:
        /*0018*/ 	.byte	0x04, 0x17
        /*001a*/ 	.short	(.L_8029 - .L_8028)
.L_8028:
        /*001c*/ 	.word	0x00000000
        /*0020*/ 	.short	0x0014
        /*0022*/ 	.short	0x0084
        /*0024*/ 	.byte	0x00, 0xf0, 0x11, 0x00


	//----- nvinfo : EIATTR_KPARAM_INFO
	.align		4
.L_8029:
        /*0028*/ 	.byte	0x04, 0x17
        /*002a*/ 	.short	(.L_8031 - .L_8030)
.L_8030:
        /*002c*/ 	.word	0x00000000
        /*0030*/ 	.short	0x0013
        /*0032*/ 	.short	0x0080
        /*0034*/ 	.byte	0x00, 0xf0, 0x11, 0x00


	//----- nvinfo : EIATTR_KPARAM_INFO
	.align		4
.L_8031:
        /*0038*/ 	.byte	0x04, 0x17
        /*003a*/ 	.short	(.L_8033 - .L_8032)
.L_8032:
        /*003c*/ 	.word	0x00000000
        /*0040*/ 	.short	0x0012
        /*0042*/ 	.short	0x007c
        /*0044*/ 	.byte	0x00, 0xf0, 0x11, 0x00


	//----- nvinfo : EIATTR_KPARAM_INFO
	.align		4
.L_8033:
        /*0048*/ 	.byte	0x04, 0x17
        /*004a*/ 	.short	(.L_8035 - .L_8034)
.L_8034:
        /*004c*/ 	.word	0x00000000
        /*0050*/ 	.short	0x0011
        /*0052*/ 	.short	0x0078
        /*0054*/ 	.byte	0x00, 0xf0, 0x11, 0x00


	//----- nvinfo : EIATTR_KPARAM_INFO
	.align		4
.L_8035:
        /*0058*/ 	.byte	0x04, 0x17
        /*005a*/ 	.short	(.L_8037 - .L_8036)
.L_8036:
        /*005c*/ 	.word	0x00000000
        /*0060*/ 	.short	0x0010
        /*0062*/ 	.short	0x0070
        /*0064*/ 	.byte	0x00, 0xf0, 0x21, 0x00


	//----- nvinfo : EIATTR_KPARAM_INFO
	.align		4
.L_8037:
        /*0068*/ 	.byte	0x04, 0x17
        /*006a*/ 	.short	(.L_8039 - .L_8038)
.L_8038:
        /*006c*/ 	.word	0x00000000
        /*0070*/ 	.short	0x000f
        /*0072*/ 	.short	0x0068
        /*0074*/ 	.byte	0x00, 0xf0, 0x21, 0x00


	//----- nvinfo : EIATTR_KPARAM_INFO
	.align		4
.L_8039:
        /*0078*/ 	.byte	0x04, 0x17
        /*007a*/ 	.short	(.L_8041 - .L_8040)
.L_8040:
        /*007c*/ 	.word	0x00000000
        /*0080*/ 	.short	0x000e
        /*0082*/ 	.short	0x0060
        /*0084*/ 	.byte	0x00, 0xf0, 0x11, 0x00


	//----- nvinfo : EIATTR_KPARAM_INFO
	.align		4
.L_8041:
        /*0088*/ 	.byte	0x04, 0x17
        /*008a*/ 	.short	(.L_8043 - .L_8042)
.L_8042:
        /*008c*/ 	.word	0x00000000
        /*0090*/ 	.short	0x000d
        /*0092*/ 	.short	0x005c
        /*0094*/ 	.byte	0x00, 0xf0, 0x11, 0x00


	//----- nvinfo : EIATTR_KPARAM_INFO
	.align		4
.L_8043:
        /*0098*/ 	.byte	0x04, 0x17
        /*009a*/ 	.short	(.L_8045 - .L_8044)
.L_8044:
        /*009c*/ 	.word	0x00000000
        /*00a0*/ 	.short	0x000c
        /*00a2*/ 	.short	0x0058
        /*00a4*/ 	.byte	0x00, 0xf0, 0x11, 0x00


	//----- nvinfo : EIATTR_KPARAM_INFO
	.align		4
.L_8045:
        /*00a8*/ 	.byte	0x04, 0x17
        /*00aa*/ 	.short	(.L_8047 - .L_8046)
.L_8046:
        /*00ac*/ 	.word	0x00000000
        /*00b0*/ 	.short	0x000b
        /*00b2*/ 	.short	0x0050
        /*00b4*/ 	.byte	0x00, 0xf0, 0x21, 0x00


	//----- nvinfo : EIATTR_KPARAM_INFO
	.align		4
.L_8047:
        /*00b8*/ 	.byte	0x04, 0x17
        /*00ba*/ 	.short	(.L_8049 - .L_8048)
.L_8048:
        /*00bc*/ 	.word	0x00000000
        /*00c0*/ 	.short	0x000a
        /*00c2*/ 	.short	0x0048
        /*00c4*/ 	.byte	0x00, 0xf0, 0x11, 0x00


	//----- nvinfo : EIATTR_KPARAM_INFO
	.align		4
.L_8049:
        /*00c8*/ 	.byte	0x04, 0x17
        /*00ca*/ 	.short	(.L_8051 - .L_8050)
.L_8050:
        /*00cc*/ 	.word	0x00000000
        /*00d0*/ 	.short	0x0009
        /*00d2*/ 	.short	0x0040
        /*00d4*/ 	.byte	0x00, 0xf0, 0x21, 0x00


	//----- nvinfo : EIATTR_KPARAM_INFO
	.align		4
.L_8051:
        /*00d8*/ 	.byte	0x04, 0x17
        /*00da*/ 	.short	(.L_8053 - .L_8052)
.L_8052:
        /*00dc*/ 	.word	0x00000000
        /*00e0*/ 	.short	0x0008
        /*00e2*/ 	.short	0x0038
        /*00e4*/ 	.byte	0x00, 0xf0, 0x21, 0x00


	//----- nvinfo : EIATTR_KPARAM_INFO
	.align		4
.L_8053:
        /*00e8*/ 	.byte	0x04, 0x17
        /*00ea*/ 	.short	(.L_8055 - .L_8054)
.L_8054:
        /*00ec*/ 	.word	0x00000000
        /*00f0*/ 	.short	0x0007
        /*00f2*/ 	.short	0x0034
        /*00f4*/ 	.byte	0x00, 0xf0, 0x11, 0x00


	//----- nvinfo : EIATTR_KPARAM_INFO
	.align		4
.L_8055:
        /*00f8*/ 	.byte	0x04, 0x17
        /*00fa*/ 	.short	(.L_8057 - .L_8056)
.L_8056:
        /*00fc*/ 	.word	0x00000000
        /*0100*/ 	.short	0x0006
        /*0102*/ 	.short	0x0030
        /*0104*/ 	.byte	0x00, 0xf0, 0x11, 0x00


	//----- nvinfo : EIATTR_KPARAM_INFO
	.align		4
.L_8057:
        /*0108*/ 	.byte	0x04, 0x17
        /*010a*/ 	.short	(.L_8059 - .L_8058)
.L_8058:
        /*010c*/ 	.word	0x00000000
        /*0110*/ 	.short	0x0005
        /*0112*/ 	.short	0x0028
        /*0114*/ 	.byte	0x00, 0xf0, 0x21, 0x00


	//----- nvinfo : EIATTR_KPARAM_INFO
	.align		4
.L_8059:
        /*0118*/ 	.byte	0x04, 0x17
        /*011a*/ 	.short	(.L_8061 - .L_8060)
.L_8060:
        /*011c*/ 	.word	0x00000000
        /*0120*/ 	.short	0x0004
        /*0122*/ 	.short	0x0020
        /*0124*/ 	.byte	0x00, 0xf0, 0x21, 0x00


	//----- nvinfo : EIATTR_KPARAM_INFO
	.align		4
.L_8061:
        /*0128*/ 	.byte	0x04, 0x17
        /*012a*/ 	.short	(.L_8063 - .L_8062)
.L_8062:
        /*012c*/ 	.word	0x00000000
        /*0130*/ 	.short	0x0003
        /*0132*/ 	.short	0x0018
        /*0134*/ 	.byte	0x00, 0xf0, 0x21, 0x00


	//----- nvinfo : EIATTR_KPARAM_INFO
	.align		4
.L_8063:
        /*0138*/ 	.byte	0x04, 0x17
        /*013a*/ 	.short	(.L_8065 - .L_8064)
.L_8064:
        /*013c*/ 	.word	0x00000000
        /*0140*/ 	.short	0x0002
        /*0142*/ 	.short	0x0010
        /*0144*/ 	.byte	0x00, 0xf0, 0x21, 0x00


	//----- nvinfo : EIATTR_KPARAM_INFO
	.align		4
.L_8065:
        /*0148*/ 	.byte	0x04, 0x17
        /*014a*/ 	.short	(.L_8067 - .L_8066)
.L_8066:
        /*014c*/ 	.word	0x00000000
        /*0150*/ 	.short	0x0001
        /*0152*/ 	.short	0x0008
        /*0154*/ 	.byte	0x00, 0xf0, 0x21, 0x00


	//----- nvinfo : EIATTR_KPARAM_INFO
	.align		4
.L_8067:
        /*0158*/ 	.byte	0x04, 0x17
        /*015a*/ 	.short	(.L_8069 - .L_8068)
.L_8068:
        /*015c*/ 	.word	0x00000000
        /*0160*/ 	.short	0x0000
        /*0162*/ 	.short	0x0000
        /*0164*/ 	.byte	0x00, 0xf0, 0x21, 0x00


	//----- nvinfo : EIATTR_SPARSE_MMA_MASK
	.align		4
.L_8069:
        /*0168*/ 	.byte	0x03, 0x50
        /*016a*/ 	.short	0x0000


	//----- nvinfo : EIATTR_MAXREG_COUNT
	.align		4
        /*016c*/ 	.byte	0x03, 0x1b
        /*016e*/ 	.short	0x00ff


	//----- nvinfo : EIATTR_NUM_BARRIERS
	.align		4
        /*0170*/ 	.byte	0x02, 0x4c
        /*0172*/ 	.byte	0x01
	.zero		1


	//----- nvinfo : EIATTR_EXTERNS
	.align		4
        /*0174*/ 	.byte	0x04, 0x0f
        /*0176*/ 	.short	(.L_8071 - .L_8070)


	//   ....[0]....
	.align		4
.L_8070:
        /*0178*/ 	.word	index@(__assertfail)


	//----- nvinfo : EIATTR_MERCURY_ISA_VERSION
	.align		4
.L_8071:
        /*017c*/ 	.byte	0x03, 0x5f
        /*017e*/ 	.short	0x0101


	//----- nvinfo : EIATTR_COOP_GROUP_MASK_REGIDS
	.align		4
        /*0180*/ 	.byte	0x04, 0x29
        /*0182*/ 	.short	(.L_8073 - .L_8072)


	//   ....[0]....
.L_8072:
        /*0184*/ 	.word	0xffffffff


	//   ....[1]....
        /*0188*/ 	.word	0xffffffff


	//   ....[2]....
        /*018c*/ 	.word	0xffffffff


	//   ....[3]....
        /*0190*/ 	.word	0xffffffff


	//   ....[4]....
        /*0194*/ 	.word	0xffffffff


	//   ....[5]....
        /*0198*/ 	.word	0xffffffff


	//   ....[6]....
        /*019c*/ 	.word	0xffffffff


	//   ....[7]....
        /*01a0*/ 	.word	0xffffffff


	//   ....[8]....
        /*01a4*/ 	.word	0xffffffff


	//   ....[9]....
        /*01a8*/ 	.word	0xffffffff


	//   ....[10]....
        /*01ac*/ 	.word	0xffffffff


	//   ....[11]....
        /*01b0*/ 	.word	0xffffffff


	//   ....[12]....
        /*01b4*/ 	.word	0xffffffff


	//   ....[13]....
        /*01b8*/ 	.word	0xffffffff


	//   ....[14]....
        /*01bc*/ 	.word	0xffffffff


	//   ....[15]....
        /*01c0*/ 	.word	0x0500000f


	//   ....[16]....
        /*01c4*/ 	.word	0x0500000f


	//   ....[17]....
        /*01c8*/ 	.word	0x0500000f


	//   ....[18]....
        /*01cc*/ 	.word	0x0500000f


	//----- nvinfo : EIATTR_COOP_GROUP_INSTR_OFFSETS
	.align		4
.L_8073:
        /*01d0*/ 	.byte	0x04, 0x28
        /*01d2*/ 	.short	(.L_8075 - .L_8074)


	//   ....[0]....
.L_8074:
        /*01d4*/ 	.word	0x00000240


	//   ....[1]....
        /*01d8*/ 	.word	0x00000270


	//   ....[2]....
        /*01dc*/ 	.word	0x00000290


	//   ....[3]....
        /*01e0*/ 	.word	0x000002b0


	//   ....[4]....
        /*01e4*/ 	.word	0x000003e0


	//   ....[5]....
        /*01e8*/ 	.word	0x00000400


	//   ....[6]....
        /*01ec*/ 	.word	0x00000420


	//   ....[7]....
        /*01f0*/ 	.word	0x000012d0


	//   ....[8]....
        /*01f4*/ 	.word	0x00001350


	//   ....[9]....
        /*01f8*/ 	.word	0x00001390


	//   ....[10]....
        /*01fc*/ 	.word	0x000013e0


	//   ....[11]....
        /*0200*/ 	.word	0x00001420


	//   ....[12]....
        /*0204*/ 	.word	0x00001470


	//   ....[13]....
        /*0208*/ 	.word	0x00001490


	//   ....[14]....
        /*020c*/ 	.word	0x000014b0


	//   ....[15]....
        /*0210*/ 	.word	0x000026b0


	//   ....[16]....
        /*0214*/ 	.word	0x00002710


	//   ....[17]....
        /*0218*/ 	.word	0x00002770


	//   ....[18]....
        /*021c*/ 	.word	0x000027d0


	//----- nvinfo : EIATTR_SYSCALL_OFFSETS
	.align		4
.L_8075:
        /*0220*/ 	.byte	0x04, 0x46
        /*0222*/ 	.short	(.L_8077 - .L_8076)


	//   ....[0]....
.L_8076:
        /*0224*/ 	.word	0x00002640


	//----- nvinfo : EIATTR_EXIT_INSTR_OFFSETS
	.align		4
.L_8077:
        /*0228*/ 	.byte	0x04, 0x1c
        /*022a*/ 	.short	(.L_8079 - .L_8078)


	//   ....[0]....
.L_8078:
        /*022c*/ 	.word	0x00000090


	//   ....[1]....
        /*0230*/ 	.word	0x000022b0


	//   ....[2]....
        /*0234*/ 	.word	0x00002370


	//   ....[3]....
        /*0238*/ 	.word	0x00002540


	//   ....[4]....
        /*023c*/ 	.word	0x00002650


	//----- nvinfo : EIATTR_CRS_STACK_SIZE
	.align		4
.L_8079:
        /*0240*/ 	.byte	0x04, 0x1e
        /*0242*/ 	.short	(.L_8081 - .L_8080)
.L_8080:
        /*0244*/ 	.word	0x00000000


	//----- nvinfo : EIATTR_CBANK_PARAM_SIZE
	.align		4
.L_8081:
        /*0248*/ 	.byte	0x03, 0x19
        /*024a*/ 	.short	0x008c


	//----- nvinfo : EIATTR_PARAM_CBANK
	.align		4
        /*024c*/ 	.byte	0x04, 0x0a
        /*024e*/ 	.short	(.L_8083 - .L_8082)
	.align		4
.L_8082:
        /*0250*/ 	.word	index@(.nv.constant0._ZN4vllm25paged_attention_v2_kernelIthLi64ELi16ELi128ELNS_18Fp8KVCacheDataTypeE2ELb0ELi512EEEvPfS2_PT_PKS3_PKT0_S9_ifPKiSB_iPKfiiiSD_SD_iiiii)
        /*0254*/ 	.short	0x0210
        /*0256*/ 	.short	0x008c


	//----- nvinfo : EIATTR_SW_WAR
	.align		4
.L_8083:
        /*0258*/ 	.byte	0x04, 0x36
        /*025a*/ 	.short	(.L_8085 - .L_8084)
.L_8084:
        /*025c*/ 	.word	0x00000008
.L_8085:


//--------------------- .nv.info._ZN4vllm25paged_attention_v2_kernelIthLi32ELi16ELi128ELNS_18Fp8KVCacheDataTypeE2ELb0ELi512EEEvPfS2_PT_PKS3_PKT0_S9_ifPKiSB_iPKfiiiSD_SD_iiiii --------------------------
	.section	.nv.info._ZN4vllm25paged_attention_v2_kernelIthLi32ELi16ELi128ELNS_18Fp8KVCacheDataTypeE2ELb0ELi512EEEvPfS2_PT_PKS3_PKT0_S9_ifPKiSB_iPKfiiiSD_SD_iiiii,"",@"SHT_CUDA_INFO"
	.sectionflags	@""
	.align	4


	//----- nvinfo : EIATTR_CUDA_API_VERSION
	.align		4
        /*0000*/ 	.byte	0x04, 0x37
        /*0002*/ 	.short	(.L_8087 - .L_8086)
.L_8086:
        /*0004*/ 	.word	0x00000082


	//----- nvinfo : EIATTR_KPARAM_INFO
	.align		4
.L_8087:
        /*0008*/ 	.byte	0x04, 0x17
        /*000a*/ 	.short	(.L_8089 - .L_8088)
.L_8088:
        /*000c*/ 	.word	0x00000000
        /*0010*/ 	.short	0x0015
        /*0012*/ 	.short	0x0088
        /*0014*/ 	.byte	0x00, 0xf0, 0x11, 0x00


	//----- nvinfo : EIATTR_KPARAM_INFO
	.align		4
.L_8089:
        /*0018*/ 	.byte	0x04, 0x17
        /*001a*/ 	.short	(.L_8091 - .L_8090)
.L_8090:
        /*001c*/ 	.word	0x00000000
        /*0020*/ 	.short	0x0014
        /*0022*/ 	.short	0x0084
        /*0024*/ 	.byte	0x00, 0xf0, 0x11, 0x00


	//----- nvinfo : EIATTR_KPARAM_INFO
	.align		4
.L_8091:
        /*0028*/ 	.byte	0x04, 0x17
        /*002a*/ 	.short	(.L_8093 - .L_8092)
.L_8092:
        /*002c*/ 	.word	0x00000000
        /*0030*/ 	.short	0x0013
        /*0032*/ 	.short	0x0080
        /*0034*/ 	.byte	0x00, 0xf0, 0x11, 0x00


	//----- nvinfo : EIATTR_KPARAM_INFO
	.align		4
.L_8093:
        /*0038*/ 	.byte	0x04, 0x17
        /*003a*/ 	.short	(.L_8095 - .L_8094)
.L_8094:
        /*003c*/ 	.word	0x00000000
        /*0040*/ 	.short	0x0012
        /*0042*/ 	.short	0x007c
        /*0044*/ 	.byte	0x00, 0xf0, 0x11, 0x00


	//----- nvinfo : EIATTR_KPARAM_INFO
	.align		4
.L_8095:
        /*0048*/ 	.byte	0x04, 0x17
        /*004a*/ 	.short	(.L_8097 - .L_8096)
.L_8096:
        /*004c*/ 	.word	0x00000000
        /*0050*/ 	.short	0x0011
        /*0052*/ 	.short	0x0078
        /*0054*/ 	.byte	0x00, 0xf0, 0x11, 0x00


	//----- nvinfo : EIATTR_KPARAM_INFO
	.align		4
.L_8097:
        /*0058*/ 	.byte	0x04, 0x17
        /*005a*/ 	.short	(.L_8099 - .L_8098)
.L_8098:
        /*005c*/ 	.word	0x00000000
        /*0060*/ 	.short	0x0010
        /*0062*/ 	.short	0x0070
        /*0064*/ 	.byte	0x00, 0xf0, 0x21, 0x00


	//----- nvinfo : EIATTR_KPARAM_INFO
	.align		4
.L_8099:
        /*0068*/ 	.byte	0x04, 0x17
        /*006a*/ 	.short	(.L_8101 - .L_8100)
.L_8100:
        /*006c*/ 	.word	0x00000000
        /*0070*/ 	.short	0x000f
        /*0072*/ 	.short	0x0068
        /*0074*/ 	.byte	0x00, 0xf0, 0x21, 0x00


	//----- nvinfo : EIATTR_KPARAM_INFO
	.align		4
.L_8101:
        /*0078*/ 	.byte	0x04, 0x17
        /*007a*/ 	.short	(.L_8103 - .L_8102)
.L_8102:
        /*007c*/ 	.word	0x00000000
        /*0080*/ 	.short	0x000e
        /*0082*/ 	.short	0x0060
        /*0084*/ 	.byte	0x00, 0xf0, 0x11, 0x00


	//----- nvinfo : EIATTR_KPARAM_INFO
	.align		4
.L_8103:
        /*0088*/ 	.byte	0x04, 0x17
        /*008a*/ 	.short	(.L_8105 - .L_8104)
.L_8104:
        /*008c*/ 	.word	0x00000000
        /*0090*/ 	.short	0x000d
        /*0092*/ 	.short	0x005c
        /*0094*/ 	.byte	0x00, 0xf0, 0x11, 0x00


	//----- nvinfo : EIATTR_KPARAM_INFO
	.align		4
.L_8105:
        /*0098*/ 	.byte	0x04, 0x17
        /*009a*/ 	.short	(.L_8107 - .L_8106)
.L_8106:
        /*009c*/ 	.word	0x00000000
        /*00a0*/ 	.short	0x000c
        /*00a2*/ 	.short	0x0058
        /*00a4*/ 	.byte	0x00, 0xf0, 0x11, 0x00


	//----- nvinfo : EIATTR_KPARAM_INFO
	.align		4
.L_8107:
        /*00a8*/ 	.byte	0x04, 0x17
        /*00aa*/ 	.short	(.L_8109 - .L_8108)
.L_8108:
        /*00ac*/ 	.word	0x00000000
        /*00b0*/ 	.short	0x000b
        /*00b2*/ 	.short	0x0050
        /*00b4*/ 	.byte	0x00, 0xf0, 0x21, 0x00


	//----- nvinfo : EIATTR_KPARAM_INFO
	.align		4
.L_8109:
        /*00b8*/ 	.byte	0x04, 0x17
        /*00ba*/ 	.short	(.L_8111 - .L_8110)
.L_8110:
        /*00bc*/ 	.word	0x00000000
        /*00c0*/ 	.short	0x000a
        /*00c2*/ 	.short	0x0048
        /*00c4*/ 	.byte	0x00, 0xf0, 0x11, 0x00


	//----- nvinfo : EIATTR_KPARAM_INFO
	.align		4
.L_8111:
        /*00c8*/ 	.byte	0x04, 0x17
        /*00ca*/ 	.short	(.L_8113 - .L_8112)
.L_8112:
        /*00cc*/ 	.word	0x00000000
        /*00d0*/ 	.short	0x0009
        /*00d2*/ 	.short	0x0040
        /*00d4*/ 	.byte	0x00, 0xf0, 0x21, 0x00


	//----- nvinfo : EIATTR_KPARAM_INFO
	.align		4
.L_8113:
        /*00d8*/ 	.byte	0x04, 0x17
        /*00da*/ 	.short	(.L_8115 - .L_8114)
.L_8114:
        /*00dc*/ 	.word	0x00000000
        /*00e0*/ 	.short	0x0008
        /*00e2*/ 	.short	0x0038
        /*00e4*/ 	.byte	0x00, 0xf0, 0x21, 0x00


	//----- nvinfo : EIATTR_KPARAM_INFO
	.align		4
.L_8115:
        /*00e8*/ 	.byte	0x04, 0x17
        /*00ea*/ 	.short	(.L_8117 - .L_8116)
.L_8116:
        /*00ec*/ 	.word	0x00000000
        /*00f0*/ 	.short	0x0007
        /*00f2*/ 	.short	0x0034
        /*00f4*/ 	.byte	0x00, 0xf0, 0x11, 0x00


	//----- nvinfo : EIATTR_KPARAM_INFO
	.align		4
.L_8117:
        /*00f8*/ 	.byte	0x04, 0x17
        /*00fa*/ 	.short	(.L_8119 - .L_8118)
.L_8118:
        /*00fc*/ 	.word	0x00000000
        /*0100*/ 	.short	0x0006
        /*0102*/ 	.short	0x0030
        /*0104*/ 	.byte	0x00, 0xf0, 0x11, 0x00


	//----- nvinfo : EIATTR_KPARAM_INFO
	.align		4
.L_8119:
        /*0108*/ 	.byte	0x04, 0x17
        /*010a*/ 	.short	(.L_8121 - .L_8120)
.L_8120:
        /*010c*/ 	.word	0x00000000
        /*0110*/ 	.short	0x0005
        /*0112*/ 	.short	0x0028
        /*0114*/ 	.byte	0x00, 0xf0, 0x21, 0x00


	//----- nvinfo : EIATTR_KPARAM_INFO
	.align		4
.L_8121:
        /*0118*/ 	.byte	0x04, 0x17
        /*011a*/ 	.short	(.L_8123 - .L_8122)
.L_8122:
        /*011c*/ 	.word	0x00000000
        /*0120*/ 	.short	0x0004
        /*0122*/ 	.short	0x0020
        /*0124*/ 	.byte	0x00, 0xf0, 0x21, 0x00


	//----- nvinfo : EIATTR_KPARAM_INFO
	.align		4
.L_8123:
        /*0128*/ 	.byte	0x04, 0x17
        /*012a*/ 	.short	(.L_8125 - .L_8124)
.L_8124:
        /*012c*/ 	.word	0x00000000
        /*0130*/ 	.short	0x0003
        /*0132*/ 	.short	0x0018
        /*0134*/ 	.byte	0x00, 0xf0, 0x21, 0x00


	//----- nvinfo : EIATTR_KPARAM_INFO
	.align		4
.L_8125:
        /*0138*/ 	.byte	0x04, 0x17
        /*013a*/ 	.short	(.L_8127 - .L_8126)
.L_8126:
        /*013c*/ 	.word	0x00000000
        /*0140*/ 	.short	0x0002
        /*0142*/ 	.short	0x0010
        /*0144*/ 	.byte	0x00, 0xf0, 0x21, 0x00


	//----- nvinfo : EIATTR_KPARAM_INFO
	.align		4
.L_8127:
        /*0148*/ 	.byte	0x04, 0x17
        /*014a*/ 	.short	(.L_8129 - .L_8128)
.L_8128:
        /*014c*/ 	.word	0x00000000
        /*0150*/ 	.short	0x0001
        /*0152*/ 	.short	0x0008
        /*0154*/ 	.byte	0x00, 0xf0, 0x21, 0x00


	//----- nvinfo : EIATTR_KPARAM_INFO
	.align		4
.L_8129:
        /*0158*/ 	.byte	0x04, 0x17
        /*015a*/ 	.short	(.L_8131 - .L_8130)
.L_8130:
        /*015c*/ 	.word	0x00000000
        /*0160*/ 	.short	0x0000
        /*0162*/ 	.short	0x0000
        /*0164*/ 	.byte	0x00, 0xf0, 0x21, 0x00


	//----- nvinfo : EIATTR_SPARSE_MMA_MASK
	.align		4
.L_8131:
        /*0168*/ 	.byte	0x03, 0x50
        /*016a*/ 	.short	0x0000


	//----- nvinfo : EIATTR_MAXREG_COUNT
	.align		4
        /*016c*/ 	.byte	0x03, 0x1b
        /*016e*/ 	.short	0x00ff


	//----- nvinfo : EIATTR_NUM_BARRIERS
	.align		4
        /*0170*/ 	.byte	0x02, 0x4c
        /*0172*/ 	.byte	0x01
	.zero		1


	//----- nvinfo : EIATTR_EXTERNS
	.align		4
        /*0174*/ 	.byte	0x04, 0x0f
        /*0176*/ 	.short	(.L_8133 - .L_8132)


	//   ....[0]....
	.align		4
.L_8132:
        /*0178*/ 	.word	index@(__assertfail)


	//----- nvinfo : EIATTR_MERCURY_ISA_VERSION
	.align		4
.L_8133:
        /*017c*/ 	.byte	0x03, 0x5f
        /*017e*/ 	.short	0x0101


	//----- nvinfo : EIATTR_COOP_GROUP_MASK_REGIDS
	.align		4
        /*0180*/ 	.byte	0x04, 0x29
        /*0182*/ 	.short	(.L_8135 - .L_8134)


	//   ....[0]....
.L_8134:
        /*0184*/ 	.word	0xffffffff


	//   ....[1]....
        /*0188*/ 	.word	0xffffffff


	//   ....[2]....
        /*018c*/ 	.word	0xffffffff


	//   ....[3]....
        /*0190*/ 	.word	0xffffffff


	//   ....[4]....
        /*0194*/ 	.word	0xffffffff


	//   ....[5]....
        /*0198*/ 	.word	0xffffffff


	//   ....[6]....
        /*019c*/ 	.word	0xffffffff


	//   ....[7]....
        /*01a0*/ 	.word	0xffffffff


	//   ....[8]....
        /*01a4*/ 	.word	0xffffffff


	//   ....[9]....
        /*01a8*/ 	.word	0xffffffff


	//   ....[10]....
        /*01ac*/ 	.word	0xffffffff


	//   ....[11]....
        /*01b0*/ 	.word	0xffffffff


	//   ....[12]....
        /*01b4*/ 	.word	0xffffffff


	//   ....[13]....
        /*01b8*/ 	.word	0xffffffff


	//   ....[14]....
        /*01bc*/ 	.word	0xffffffff


	//   ....[15]....
        /*01c0*/ 	.word	0x0500000f


	//   ....[16]....
        /*01c4*/ 	.word	0x0500000f


	//   ....[17]....
        /*01c8*/ 	.word	0x0500000f


	//   ....[18]....
        /*01cc*/ 	.word	0x0500000f


	//----- nvinfo : EIATTR_COOP_GROUP_INSTR_OFFSETS
	.align		4
.L_8135:
        /*01d0*/ 	.byte	0x04, 0x28
        /*01d2*/ 	.short	(.L_8137 - .L_8136)


	//   ....[0]....
.L_8136:
        /*01d4*/ 	.word	0x00000240


	//   ....[1]....
        /*01d8*/ 	.word	0x00000270


	//   ....[2]....
        /*01dc*/ 	.word	0x00000290


	//   ....[3]....
        /*01e0*/ 	.word	0x000002b0


	//   ....[4]....
        /*01e4*/ 	.word	0x000003d0


	//   ....[5]....
        /*01e8*/ 	.word	0x000003f0


	//   ....[6]....
        /*01ec*/ 	.word	0x00000420


	//   ....[7]....
        /*01f0*/ 	.word	0x000012c0


	//   ....[8]....
        /*01f4*/ 	.word	0x00001340


	//   ....[9]....
        /*01f8*/ 	.word	0x00001370


	//   ....[10]....
        /*01fc*/ 	.word	0x000013c0


	//   ....[11]....
        /*0200*/ 	.word	0x00001410


	//   ....[12]....
        /*0204*/ 	.word	0x00001460


	//   ....[13]....
        /*0208*/ 	.word	0x00001480


	//   ....[14]....
        /*020c*/ 	.word	0x000014a0


	//   ....[15]....
        /*0210*/ 	.word	0x00002500


	//   ....[16]....
        /*0214*/ 	.word	0x00002560


	//   ....[17]....
        /*0218*/ 	.word	0x000025c0


	//   ....[18]....
        /*021c*/ 	.word	0x00002620


	//----- nvinfo : EIATTR_SYSCALL_OFFSETS
	.align		4
.L_8137:
        /*0220*/ 	.byte	0x04, 0x46
        /*0222*/ 	.short	(.L_8139 - .L_8138)


	//   ....[0]....
.L_8138:
        /*0224*/ 	.word	0x00002490


	//----- nvinfo : EIATTR_EXIT_INSTR_OFFSETS
	.align		4
.L_8139:
        /*0228*/ 	.byte	0x04, 0x1c
        /*022a*/ 	.short	(.L_8141 - .L_8140)


	//   ....[0]....
.L_8140:
        /*022c*/ 	.word	0x00000090


	//   ....[1]....
        /*0230*/ 	.word	0x000021f0


	//   ....[2]....
        /*0234*/ 	.word	0x00002290


	//   ....[3]....
        /*0238*/ 	.word	0x00002390


	//   ....[4]....
        /*023c*/ 	.word	0x000024a0


	//----- nvinfo : EIATTR_CRS_STACK_SIZE
	.align		4
.L_8141:
        /*0240*/ 	.byte	0x04, 0x1e
        /*0242*/ 	.short	(.L_8143 - .L_8142)
.L_8142:
        /*0244*/ 	.word	0x00000000


	//----- nvinfo : EIATTR_CBANK_PARAM_SIZE
	.align		4
.L_8143:
        /*0248*/ 	.byte	0x03, 0x19
        /*024a*/ 	.short	0x008c


	//----- nvinfo : EIATTR_PARAM_CBANK
	.align		4
        /*024c*/ 	.byte	0x04, 0x0a
        /*024e*/ 	.short	(.L_8145 - .L_8144)
	.align		4
.L_8144:
        /*0250*/ 	.word	index@(.nv.constant0._ZN4vllm25paged_attention_v2_kernelIthLi32ELi16ELi128ELNS_18Fp8KVCacheDataTypeE2ELb0ELi512EEEvPfS2_PT_PKS3_PKT0_S9_ifPKiSB_iPKfiiiSD_SD_iiiii)
        /*0254*/ 	.short	0x0210
        /*0256*/ 	.short	0x008c


	//----- nvinfo : EIATTR_SW_WAR
	.align		4
.L_8145:
        /*0258*/ 	.byte	0x04, 0x36
        /*025a*/ 	.short	(.L_8147 - .L_8146)
.L_8146:
        /*025c*/ 	.word	0x00000008
.L_8147:


//--------------------- .nv.info._ZN4vllm25paged_attention_v2_kernelIthLi256ELi16ELi128ELNS_18Fp8KVCacheDataTypeE2ELb1ELi512EEEvPfS2_PT_PKS3_PKT0_S9_ifPKiSB_iPKfiiiSD_SD_iiiii --------------------------
	.section	.nv.info._ZN4vllm25paged_attention_v2_kernelIthLi256ELi16ELi128ELNS_18Fp8KVCacheDataTypeE2ELb1ELi512EEEvPfS2_PT_PKS3_PKT0_S9_ifPKiSB_iPKfiiiSD_SD_iiiii,"",@"SHT_CUDA_INFO"
	.sectionflags	@""
	.align	4


	//----- nvinfo : EIATTR_CUDA_API_VERSION
	.align		4
        /*0000*/ 	.byte	0x04, 0x37
        /*0002*/ 	.short	(.L_8149 - .L_8148)
.L_8148:
        /*0004*/ 	.word	0x00000082


	//----- nvinfo : EIATTR_KPARAM_INFO
	.align		4
.L_8149:
        /*0008*/ 	.byte	0x04, 0x17
        /*000a*/ 	.short	(.L_8151 - .L_8150)
.L_8150:
        /*000c*/ 	.word	0x00000000
        /*0010*/ 	.short	0x0015
        /*0012*/ 	.short	0x0088
        /*0014*/ 	.byte	0x00, 0xf0, 0x11, 0x00


	//----- nvinfo : EIATTR_KPARAM_INFO
	.align		4
.L_8151:
        /*0018*/ 	.byte	0x04, 0x17
        /*001a*/ 	.short	(.L_8153 - .L_8152)
.L_8152:
        /*001c*/ 	.word	0x00000000
        /*0020*/ 	.short	0x0014
        /*0022*/ 	.short	0x0084
        /*0024*/ 	.byte	0x00, 0xf0, 0x11, 0x00


	//----- nvinfo : EIATTR_KPARAM_INFO
	.align		4
.L_8153:
        /*0028*/ 	.byte	0x04, 0x17
        /*002a*/ 	.short	(.L_8155 - .L_8154)
.L_8154:
        /*002c*/ 	.word	0x00000000
        /*0030*/ 	.short	0x0013
        /*0032*/ 	.short	0x0080
        /*0034*/ 	.byte	0x00, 0xf0, 0x11, 0x00


	//----- nvinfo : EIATTR_KPARAM_INFO
	.align		4
.L_8155:
        /*0038*/ 	.byte	0x04, 0x17
        /*003a*/ 	.short	(.L_8157 - .L_8156)
.L_8156:
        /*003c*/ 	.word	0x00000000
        /*0040*/ 	.short	0x0012
        /*0042*/ 	.short	0x007c
        /*0044*/ 	.byte	0x00, 0xf0, 0x11, 0x00


	//----- nvinfo : EIATTR_KPARAM_INFO
	.align		4
.L_8157:
        /*0048*/ 	.byte	0x04, 0x17
        /*004a*/ 	.short	(.L_8159 - .L_8158)
.L_8158:
        /*004c*/ 	.word	0x00000000
        /*0050*/ 	.short	0x0011
        /*0052*/ 	.short	0x0078
        /*0054*/ 	.byte	0x00, 0xf0, 0x11, 0x00


	//----- nvinfo : EIATTR_KPARAM_INFO
	.align		4
.L_8159:
        /*0058*/ 	.byte	0x04, 0x17
        /*005a*/ 	.short	(.L_8161 - .L_8160)
.L_8160:
        /*005c*/ 	.word	0x00000000
        /*0060*/ 	.short	0x0010
        /*0062*/ 	.short	0x0070
        /*0064*/ 	.byte	0x00, 0xf0, 0x21, 0x00


	//----- nvinfo : EIATTR_KPARAM_INFO
	.align		4
.L_8161:
        /*0068*/ 	.byte	0x04, 0x17
        /*006a*/ 	.short	(.L_8163 - .L_8162)
.L_8162:
        /*006c*/ 	.word	0x00000000
        /*0070*/ 	.short	0x000f
        /*0072*/ 	.short	0x0068
        /*0074*/ 	.byte	0x00, 0xf0, 0x21, 0x00


	//----- nvinfo : EIATTR_KPARAM_INFO
	.align		4
.L_8163:
        /*0078*/ 	.byte	0x04, 0x17
        /*007a*/ 	.short	(.L_8165 - .L_8164)
.L_8164:
        /*007c*/ 	.word	0x00000000
        /*0080*/ 	.short	0x000e
        /*0082*/ 	.short	0x0060
        /*0084*/ 	.byte	0x00, 0xf0, 0x11, 0x00


	//----- nvinfo : EIATTR_KPARAM_INFO
	.align		4
.L_8165:
        /*0088*/ 	.byte	0x04, 0x17
        /*008a*/ 	.short	(.L_8167 - .L_8166)
.L_8166:
        /*008c*/ 	.word	0x00000000
        /*0090*/ 	.short	0x000d
        /*0092*/ 	.short	0x005c
        /*0094*/ 	.byte	0x00, 0xf0, 0x11, 0x00


	//----- nvinfo : EIATTR_KPARAM_INFO
	.align		4
.L_8167:
        /*0098*/ 	.byte	0x04, 0x17
        /*009a*/ 	.short	(.L_8169 - .L_8168)
.L_8168:
        /*009c*/ 	.word	0x00000000
        /*00a0*/ 	.short	0x000c
        /*00a2*/ 	.short	0x0058
        /*00a4*/ 	.byte	0x00, 0xf0, 0x11, 0x00


	//----- nvinfo : EIATTR_KPARAM_INFO
	.align		4
.L_8169:
        /*00a8*/ 	.byte	0x04, 0x17
        /*00aa*/ 	.short	(.L_8171 - .L_8170)
.L_8170:
        /*00ac*/ 	.word	0x00000000
        /*00b0*/ 	.short	0x000b
        /*00b2*/ 	.short	0x0050
        /*00b4*/ 	.byte	0x00, 0xf0, 0x21, 0x00


	//----- nvinfo : EIATTR_KPARAM_INFO
	.align		4
.L_8171:
        /*00b8*/ 	.byte	0x04, 0x17
        /*00ba*/ 	.short	(.L_8173 - .L_8172)
.L_8172:
        /*00bc*/ 	.word	0x00000000
        /*00c0*/ 	.short	0x000a
        /*00c2*/ 	.short	0x0048
        /*00c4*/ 	.byte	0x00, 0xf0, 0x11, 0x00


	//----- nvinfo : EIATTR_KPARAM_INFO
	.align		4
.L_8173:
        /*00c8*/ 	.byte	0x04, 0x17
        /*00ca*/ 	.short	(.L_8175 - .L_8174)
.L_8174:
        /*00cc*/ 	.word	0x00000000
        /*00d0*/ 	.short	0x0009
        /*00d2*/ 	.short	0x0040
        /*00d4*/ 	.byte	0x00, 0xf0, 0x21, 0x00


	//----- nvinfo : EIATTR_KPARAM_INFO
	.align		4
.L_8175:
        /*00d8*/ 	.byte	0x04, 0x17
        /*00da*/ 	.short	(.L_8177 - .L_8176)
.L_8176:
        /*00dc*/ 	.word	0x00000000
        /*00e0*/ 	.short	0x0008
        /*00e2*/ 	.short	0x0038
        /*00e4*/ 	.byte	0x00, 0xf0, 0x21, 0x00


	//----- nvinfo : EIATTR_KPARAM_INFO
	.align		4
.L_8177:
        /*00e8*/ 	.byte	0x04, 0x17
        /*00ea*/ 	.short	(.L_8179 - .L_8178)
.L_8178:
        /*00ec*/ 	.word	0x00000000
        /*00f0*/ 	.short	0x0007
        /*00f2*/ 	.short	0x0034
        /*00f4*/ 	.byte	0x00, 0xf0, 0x11, 0x00


	//----- nvinfo : EIATTR_KPARAM_INFO
	.align		4
.L_8179:
        /*00f8*/ 	.byte	0x04, 0x17
        /*00fa*/ 	.short	(.L_8181 - .L_8180)
.L_8180:
        /*00fc*/ 	.word	0x00000000
        /*0100*/ 	.short	0x0006
        /*0102*/ 	.short	0x0030
        /*0104*/ 	.byte	0x00, 0xf0, 0x11, 0x00


	//----- nvinfo : EIATTR_KPARAM_INFO
	.align		4
.L_8181:
        /*0108*/ 	.byte	0x04, 0x17
        /*010a*/ 	.short	(.L_8183 - .L_8182)
.L_8182:
        /*010c*/ 	.word	0x00000000
        /*0110*/ 	.short	0x0005
        /*0112*/ 	.short	0x0028
        /*0114*/ 	.byte	0x00, 0xf0, 0x21, 0x00


	//----- nvinfo : EIATTR_KPARAM_INFO
	.align		4
.L_8183:
        /*0118*/ 	.byte	0x04, 0x17
        /*011a*/ 	.short	(.L_8185 - .L_8184)
.L_8184:
        /*011c*/ 	.word	0x00000000
        /*0120*/ 	.short	0x0004
        /*0122*/ 	.short	0x0020
        /*0124*/ 	.byte	0x00, 0xf0, 0x21, 0x00


	//----- nvinfo : EIATTR_KPARAM_INFO
	.align		4
.L_8185:
        /*0128*/ 	.byte	0x04, 0x17
        /*012a*/ 	.short	(.L_8187 - .L_8186)
.L_8186:
        /*012c*/ 	.word	0x00000000
        /*0130*/ 	.short	0x0003
        /*0132*/ 	.short	0x0018
        /*0134*/ 	.byte	0x00, 0xf0, 0x21, 0x00


	//----- nvinfo : EIATTR_KPARAM_INFO
	.align		4
.L_8187:
        /*0138*/ 	.byte	0x04, 0x17
        /*013a*/ 	.short	(.L_8189 - .L_8188)
.L_8188:
        /*013c*/ 	.word	0x00000000
        /*0140*/ 	.short	0x0002
        /*0142*/ 	.short	0x0010
        /*0144*/ 	.byte	0x00, 0xf0, 0x21, 0x00


	//----- nvinfo : EIATTR_KPARAM_INFO
	.align		4
.L_8189:
        /*0148*/ 	.byte	0x04, 0x17
        /*014a*/ 	.short	(.L_8191 - .L_8190)
.L_8190:
        /*014c*/ 	.word	0x00000000
        /*0150*/ 	.short	0x0001
        /*0152*/ 	.short	0x0008
        /*0154*/ 	.byte	0x00, 0xf0, 0x21, 0x00


	//----- nvinfo : EIATTR_KPARAM_INFO
	.align		4
.L_8191:
        /*0158*/ 	.byte	0x04, 0x17
        /*015a*/ 	.short	(.L_8193 - .L_8192)
.L_8192:
        /*015c*/ 	.word	0x00000000
        /*0160*/ 	.short	0x0000
        /*0162*/ 	.short	0x0000
        /*0164*/ 	.byte	0x00, 0xf0, 0x21, 0x00


	//----- nvinfo : EIATTR_SPARSE_MMA_MASK
	.align		4
.L_8193:
        /*0168*/ 	.byte	0x03, 0x50
        /*016a*/ 	.short	0x0000


	//----- nvinfo : EIATTR_MAXREG_COUNT
	.align		4
        /*016c*/ 	.byte	0x03, 0x1b
        /*016e*/ 	.short	0x00ff


	//----- nvinfo : EIATTR_NUM_BARRIERS
	.align		4
        /*0170*/ 	.byte	0x02, 0x4c
        /*0172*/ 	.byte	0x01
	.zero		1


	//----- nvinfo : EIATTR_EXTERNS
	.align		4
        /*0174*/ 	.byte	0x04, 0x0f
        /*0176*/ 	.short	(.L_8195 - .L_8194)


	//   ....[0]....
	.align		4
.L_8194:
        /*0178*/ 	.word	index@(__assertfail)


	//----- nvinfo : EIATTR_MERCURY_ISA_VERSION
	.align		4
.L_8195:
        /*017c*/ 	.byte	0x03, 0x5f
        /*017e*/ 	.short	0x0101


	//----- nvinfo : EIATTR_COOP_GROUP_MASK_REGIDS
	.align		4
        /*0180*/ 	.byte	0x04, 0x29
        /*0182*/ 	.short	(.L_8197 - .L_8196)


	//   ....[0]....
.L_8196:
        /*0184*/ 	.word	0xffffffff


	//   ....[1]....
        /*0188*/ 	.word	0xffffffff


	//   ....[2]....
        /*018c*/ 	.word	0xffffffff


	//   ....[3]....
        /*0190*/ 	.word	0xffffffff


	//   ....[4]....
        /*0194*/ 	.word	0xffffffff


	//   ....[5]....
        /*0198*/ 	.word	0xffffffff


	//   ....[6]....
        /*019c*/ 	.word	0xffffffff


	//   ....[7]....
        /*01a0*/ 	.word	0xffffffff


	//   ....[8]....
        /*01a4*/ 	.word	0xffffffff


	//   ....[9]....
        /*01a8*/ 	.word	0xffffffff


	//   ....[10]....
        /*01ac*/ 	.word	0xffffffff


	//   ....[11]....
        /*01b0*/ 	.word	0xffffffff


	//   ....[12]....
        /*01b4*/ 	.word	0xffffffff


	//   ....[13]....
        /*01b8*/ 	.word	0xffffffff


	//   ....[14]....
        /*01bc*/ 	.word	0xffffffff


	//   ....[15]....
        /*01c0*/ 	.word	0x0500000f


	//   ....[16]....
        /*01c4*/ 	.word	0x0500000f


	//   ....[17]....
        /*01c8*/ 	.word	0x0500000f


	//   ....[18]....
        /*01cc*/ 	.word	0x0500000f


	//   ....[19]....
        /*01d0*/ 	.word	0x0500000f


	//   ....[20]....
        /*01d4*/ 	.word	0x0500000f


	//   ....[21]....
        /*01d8*/ 	.word	0x0500000f


	//   ....[22]....
        /*01dc*/ 	.word	0x0500000f


	//   ....[23]....
        /*01e0*/ 	.word	0x0500000f


	//   ....[24]....
        /*01e4*/ 	.word	0x0500000f


	//   ....[25]....
        /*01e8*/ 	.word	0x0500000f


	//   ....[26]....
        /*01ec*/ 	.word	0x0500000f


	//   ....[27]....
        /*01f0*/ 	.word	0x0500000f


	//   ....[28]....
        /*01f4*/ 	.word	0x0500000f


	//   ....[29]....
        /*01f8*/ 	.word	0x0500000f


	//   ....[30]....
        /*01fc*/ 	.word	0x0500000f


	//   ....[31]....
        /*0200*/ 	.word	0x0500000f


	//   ....[32]....
        /*0204*/ 	.word	0x0500000f


	//   ....[33]....
        /*0208*/ 	.word	0x0500000f


	//   ....[34]....
        /*020c*/ 	.word	0x0500000f


	//----- nvinfo : EIATTR_COOP_GROUP_INSTR_OFFSETS
	.align		4
.L_8197:
        /*0210*/ 	.byte	0x04, 0x28
        /*0212*/ 	.short	(.L_8199 - .L_8198)


	//   ....[0]....
.L_8198:
        /*0214*/ 	.word	0x00000c70


	//   ....[1]....
        /*0218*/ 	.word	0x00000ca0


	//   ....[2]....
        /*021c*/ 	.word	0x00000cc0


	//   ....[3]....
        /*0220*/ 	.word	0x00000ce0


	//   ....[4]....
        /*0224*/ 	.word	0x00000e00


	//   ....[5]....
        /*0228*/ 	.word	0x00000e20


	//   ....[6]....
        /*022c*/ 	.word	0x00000e50


	//   ....[7]....
        /*0230*/ 	.word	0x00001d00


	//   ....[8]....
        /*0234*/ 	.word	0x00001d30


	//   ....[9]....
        /*0238*/ 	.word	0x00001d60


	//   ....[10]....
        /*023c*/ 	.word	0x00001de0


	//   ....[11]....
        /*0240*/ 	.word	0x00001e50


	//   ....[12]....
        /*0244*/ 	.word	0x00001ea0


	//   ....[13]....
        /*0248*/ 	.word	0x00001ec0


	//   ....[14]....
        /*024c*/ 	.word	0x00001ee0


	//   ....[15]....
        /*0250*/ 	.word	0x000041e0


	//   ....[16]....
        /*0254*/ 	.word	0x00004240


	//   ....[17]....
        /*0258*/ 	.word	0x000042a0


	//   ....[18]....
        /*025c*/ 	.word	0x00004300


	//   ....[19]....
        /*0260*/ 	.word	0x00004380


	//   ....[20]....
        /*0264*/ 	.word	0x000043c0


	//   ....[21]....
        /*0268*/ 	.word	0x00004410


	//   ....[22]....
        /*026c*/ 	.word	0x00004460


	//   ....[23]....
        /*0270*/ 	.word	0x000044b0


	//   ....[24]....
        /*0274*/ 	.word	0x00004500


	//   ....[25]....
        /*0278*/ 	.word	0x00004550


	//   ....[26]....
        /*027c*/ 	.word	0x000045a0


	//   ....[27]....
        /*0280*/ 	.word	0x000045f0


	//   ....[28]....
        /*0284*/ 	.word	0x00004640


	//   ....[29]....
        /*0288*/ 	.word	0x00004690


	//   ....[30]....
        /*028c*/ 	.word	0x000046e0


	//   ....[31]....
        /*0290*/ 	.word	0x00004730


	//   ....[32]....
        /*0294*/ 	.word	0x00004780


	//   ....[33]....
        /*0298*/ 	.word	0x000047d0


	//   ....[34]....
        /*029c*/ 	.word	0x00004820


	//----- nvinfo : EIATTR_SYSCALL_OFFSETS
	.align		4
.L_8199:
        /*02a0*/ 	.byte	0x04, 0x46
        /*02a2*/ 	.short	(.L_8201 - .L_8200)


	//   ....[0]....
.L_8200:
        /*02a4*/ 	.word	0x00004070


	//   ....[1]....
        /*02a8*/ 	.word	0x00004170


	//----- nvinfo : EIATTR_EXIT_INSTR_OFFSETS
	.align		4
.L_8201:
        /*02ac*/ 	.byte	0x04, 0x1c
        /*02ae*/ 	.short	(.L_8203 - .L_8202)


	//   ....[0]....
.L_8202:
        /*02b0*/ 	.word	0x00000090


	//   ....[1]....
        /*02b4*/ 	.word	0x00003770


	//   ....[2]....
        /*02b8*/ 	.word	0x00003830


	//   ....[3]....
        /*02bc*/ 	.word	0x00003f70


	//   ....[4]....
        /*02c0*/ 	.word	0x00004180


	//----- nvinfo : EIATTR_CRS_STACK_SIZE
	.align		4
.L_8203:
        /*02c4*/ 	.byte	0x04, 0x1e
        /*02c6*/ 	.short	(.L_8205 - .L_8204)
.L_8204:
        /*02c8*/ 	.word	0x00000000


	//----- nvinfo : EIATTR_CBANK_PARAM_SIZE
	.align		4
.L_8205:
        /*02cc*/ 	.byte	0x03, 0x19
        /*02ce*/ 	.short	0x008c


	//----- nvinfo : EIATTR_PARAM_CBANK
	.align		4
        /*02d0*/ 	.byte	0x04, 0x0a
        /*02d2*/ 	.short	(.L_8207 - .L_8206)
	.align		4
.L_8206:
        /*02d4*/ 	.word	index@(.nv.constant0._ZN4vllm25paged_attention_v2_kernelIthLi256ELi16ELi128ELNS_18Fp8KVCacheDataTypeE2ELb1ELi512EEEvPfS2_PT_PKS3_PKT0_S9_ifPKiSB_iPKfiiiSD_SD_iiiii)
        /*02d8*/ 	.short	0x0210
        /*02da*/ 	.short	0x008c


	//----- nvinfo : EIATTR_SW_WAR
	.align		4
.L_8207:
        /*02dc*/ 	.byte	0x04, 0x36
        /*02de*/ 	.short	(.L_8209 - .L_8208)
.L_8208:
        /*02e0*/ 	.word	0x00000008
.L_8209:


//--------------------- .nv.info._ZN4vllm25paged_attention_v2_kernelIthLi192ELi16ELi128ELNS_18Fp8KVCacheDataTypeE2ELb1ELi512EEEvPfS2_PT_PKS3_PKT0_S9_ifPKiSB_iPKfiiiSD_SD_iiiii --------------------------
	.section	.nv.info._ZN4vllm25paged_attention_v2_kernelIthLi192ELi16ELi128ELNS_18Fp8KVCacheDataTypeE2ELb1ELi512EEEvPfS2_PT_PKS3_PKT0_S9_ifPKiSB_iPKfiiiSD_SD_iiiii,"",@"SHT_CUDA_INFO"
	.sectionflags	@""
	.align	4


	//----- nvinfo : EIATTR_CUDA_API_VERSION
	.align		4
        /*0000*/ 	.byte	0x04, 0x37
        /*0002*/ 	.short	(.L_8211 - .L_8210)
.L_8210:
        /*0004*/ 	.word	0x00000082


	//----- nvinfo : EIATTR_KPARAM_INFO
	.align		4
.L_8211:
        /*0008*/ 	.byte	0x04, 0x17
        /*000a*/ 	.short	(.L_8213 - .L_8212)
.L_8212:
        /*000c*/ 	.word	0x00000000
        /*0010*/ 	.short	0x0015
        /*0012*/ 	.short	0x0088
        /*0014*/ 	.byte	0x00, 0xf0, 0x11, 0x00


	//----- nvinfo : EIATTR_KPARAM_INFO
	.align		4
.L_8213:
        /*0018*/ 	.byte	0x04, 0x17
        /*001a*/ 	.short	(.L_8215 - .L_8214)
.L_8214:
        /*001c*/ 	.word	0x00000000
        /*0020*/ 	.short	0x0014
        /*0022*/ 	.short	0x0084
        /*0024*/ 	.byte	0x00, 0xf0, 0x11, 0x00


	//----- nvinfo : EIATTR_KPARAM_INFO
	.align		4
.L_8215:
        /*0028*/ 	.byte	0x04, 0x17
        /*002a*/ 	.short	(.L_8217 - .L_8216)
.L_8216:
        /*002c*/ 	.word	0x00000000
        /*0030*/ 	.short	0x0013
        /*0032*/ 	.short	0x0080
        /*0034*/ 	.byte	0x00, 0xf0, 0x11, 0x00


	//----- nvinfo : EIATTR_KPARAM_INFO
	.align		4
.L_8217:
        /*0038*/ 	.byte	0x04, 0x17
        /*003a*/ 	.short	(.L_8219 - .L_8218)
.L_8218:
        /*003c*/ 	.word	0x00000000
        /*0040*/ 	.short	0x0012
        /*0042*/ 	.short	0x007c
        /*0044*/ 	.byte	0x00, 0xf0, 0x11, 0x00


	//----- nvinfo : EIATTR_KPARAM_INFO
	.align		4
.L_8219:
        /*0048*/ 	.byte	0x04, 0x17
        /*004a*/ 	.short	(.L_8221 - .L_8220)
.L_8220:
        /*004c*/ 	.word	0x00000000
        /*0050*/ 	.short	0x0011
        /*0052*/ 	.short	0x0078
        /*0054*/ 	.byte	0x00, 0xf0, 0x11, 0x00


	//----- nvinfo : EIATTR_KPARAM_INFO
	.align		4
.L_8221:
        /*0058*/ 	.byte	0x04, 0x17
        /*005a*/ 	.short	(.L_8223 - .L_8222)
.L_8222:
        /*005c*/ 	.word	0x00000000
        /*0060*/ 	.short	0x0010
        /*0062*/ 	.short	0x0070
        /*0064*/ 	.byte	0x00, 0xf0, 0x21, 0x00


	//----- nvinfo : EIATTR_KPARAM_INFO
	.align		4
.L_8223:
        /*0068*/ 	.byte	0x04, 0x17
        /*006a*/ 	.short	(.L_8225 - .L_8224)
.L_8224:
        /*006c*/ 	.word	0x00000000
        /*0070*/ 	.short	0x000f
        /*0072*/ 	.short	0x0068
        /*0074*/ 	.byte	0x00, 0xf0, 0x21, 0x00


	//----- nvinfo : EIATTR_KPARAM_INFO
	.align		4
.L_8225:
        /*0078*/ 	.byte	0x04, 0x17
        /*007a*/ 	.short	(.L_8227 - .L_8226)
.L_8226:
        /*007c*/ 	.word	0x00000000
        /*0080*/ 	.short	0x000e
        /*0082*/ 	.short	0x0060
        /*0084*/ 	.byte	0x00, 0xf0, 0x11, 0x00


	//----- nvinfo : EIATTR_KPARAM_INFO
	.align		4
.L_8227:
        /*0088*/ 	.byte	0x04, 0x17
        /*008a*/ 	.short	(.L_8229 - .L_8228)
.L_8228:
        /*008c*/ 	.word	0x00000000
        /*0090*/ 	.short	0x000d
        /*0092*/ 	.short	0x005c
        /*0094*/ 	.byte	0x00, 0xf0, 0x11, 0x00


	//----- nvinfo : EIATTR_KPARAM_INFO
	.align		4
.L_8229:
        /*0098*/ 	.byte	0x04, 0x17
        /*009a*/ 	.short	(.L_8231 - .L_8230)
.L_8230:
        /*009c*/ 	.word	0x00000000
        /*00a0*/ 	.short	0x000c
        /*00a2*/ 	.short	0x0058
        /*00a4*/ 	.byte	0x00, 0xf0, 0x11, 0x00


	//----- nvinfo : EIATTR_KPARAM_INFO
	.align		4
.L_8231:
        /*00a8*/ 	.byte	0x04, 0x17
        /*00aa*/ 	.short	(.L_8233 - .L_8232)
.L_8232:
        /*00ac*/ 	.word	0x00000000
        /*00b0*/ 	.short	0x000b
        /*00b2*/ 	.short	0x0050
        /*00b4*/ 	.byte	0x00, 0xf0, 0x21, 0x00


	//----- nvinfo : EIATTR_KPARAM_INFO
	.align		4
.L_8233:
        /*00b8*/ 	.byte	0x04, 0x17
        /*00ba*/ 	.short	(.L_8235 - .L_8234)
.L_8234:
        /*00bc*/ 	.word	0x00000000
        /*00c0*/ 	.short	0x000a
        /*00c2*/ 	.short	0x0048
        /*00c4*/ 	.byte	0x00, 0xf0, 0x11, 0x00


	//----- nvinfo : EIATTR_KPARAM_INFO
	.align		4
.L_8235:
        /*00c8*/ 	.byte	0x04, 0x17
        /*00ca*/ 	.short	(.L_8237 - .L_8236)
.L_8236:
        /*00cc*/ 	.word	0x00000000
        /*00d0*/ 	.short	0x0009
        /*00d2*/ 	.short	0x0040
        /*00d4*/ 	.byte	0x00, 0xf0, 0x21, 0x00


	//----- nvinfo : EIATTR_KPARAM_INFO
	.align		4
.L_8237:
        /*00d8*/ 	.byte	0x04, 0x17
        /*00da*/ 	.short	(.L_8239 - .L_8238)
.L_8238:
        /*00dc*/ 	.word	0x00000000
        /*00e0*/ 	.short	0x0008
        /*00e2*/ 	.short	0x0038
        /*00e4*/ 	.byte	0x00, 0xf0, 0x21, 0x00


	//----- nvinfo : EIATTR_KPARAM_INFO
	.align		4
.L_8239:
        /*00e8*/ 	.byte	0x04, 0x17
        /*00ea*/ 	.short	(.L_8241 - .L_8240)
.L_8240:
        /*00ec*/ 	.word	0x00000000
        /*00f0*/ 	.short	0x0007
        /*00f2*/ 	.short	0x0034
        /*00f4*/ 	.byte	0x00, 0xf0, 0x11, 0x00


	//----- nvinfo : EIATTR_KPARAM_INFO
	.align		4
.L_8241:
        /*00f8*/ 	.byte	0x04, 0x17
        /*00fa*/ 	.short	(.L_8243 - .L_8242)
.L_8242:
        /*00fc*/ 	.word	0x00000000
        /*0100*/ 	.short	0x0006
        /*0102*/ 	.short	0x0030
        /*0104*/ 	.byte	0x00, 0xf0, 0x11, 0x00


	//----- nvinfo : EIATTR_KPARAM_INFO
	.align		4
.L_8243:
        /*0108*/ 	.byte	0x04, 0x17
        /*010a*/ 	.short	(.L_8245 - .L_8244)
.L_8244:
        /*010c*/ 	.word	0x00000000
        /*0110*/ 	.short	0x0005
        /*0112*/ 	.short	0x0028
        /*0114*/ 	.byte	0x00, 0xf0, 0x21, 0x00


	//----- nvinfo : EIATTR_KPARAM_INFO
	.align		4
.L_8245:
        /*0118*/ 	.byte	0x04, 0x17
        /*011a*/ 	.short	(.L_8247 - .L_8246)
.L_8246:
        /*011c*/ 	.word	0x00000000
        /*0120*/ 	.short	0x0004
        /*0122*/ 	.short	0x0020
        /*0124*/ 	.byte	0x00, 0xf0, 0x21, 0x00


	//----- nvinfo : EIATTR_KPARAM_INFO
	.align		4
.L_8247:
        /*0128*/ 	.byte	0x04, 0x17
        /*012a*/ 	.short	(.L_8249 - .L_8248)
.L_8248:
        /*012c*/ 	.word	0x00000000
        /*0130*/ 	.short	0x0003
        /*0132*/ 	.short	0x0018
        /*0134*/ 	.byte	0x00, 0xf0, 0x21, 0x00


	//----- nvinfo : EIATTR_KPARAM_INFO
	.align		4
.L_8249:
        /*0138*/ 	.byte	0x04, 0x17
        /*013a*/ 	.short	(.L_8251 - .L_8250)
.L_8250:
        /*013c*/ 	.word	0x00000000
        /*0140*/ 	.short	0x0002
        /*0142*/ 	.short	0x0010
        /*0144*/ 	.byte	0x00, 0xf0, 0x21, 0x00


	//----- nvinfo : EIATTR_KPARAM_INFO
	.align		4
.L_8251:
        /*0148*/ 	.byte	0x04, 0x17
        /*014a*/ 	.short	(.L_8253 - .L_8252)
.L_8252:
        /*014c*/ 	.word	0x00000000
        /*0150*/ 	.short	0x0001
        /*0152*/ 	.short	0x0008
        /*0154*/ 	.byte	0x00, 0xf0, 0x21, 0x00


	//----- nvinfo : EIATTR_KPARAM_INFO
	.align		4
.L_8253:
        /*0158*/ 	.byte	0x04, 0x17
        /*015a*/ 	.short	(.L_8255 - .L_8254)
.L_8254:
        /*015c*/ 	.word	0x00000000
        /*0160*/ 	.short	0x0000
        /*0162*/ 	.short	0x0000
        /*0164*/ 	.byte	0x00, 0xf0, 0x21, 0x00


	//----- nvinfo : EIATTR_SPARSE_MMA_MASK
	.align		4
.L_8255:
        /*0168*/ 	.byte	0x03, 0x50
        /*016a*/ 	.short	0x0000


	//----- nvinfo : EIATTR_MAXREG_COUNT
	.align		4
        /*016c*/ 	.byte	0x03, 0x1b
        /*016e*/ 	.short	0x00ff


	//----- nvinfo : EIATTR_NUM_BARRIERS
	.align		4
        /*0170*/ 	.byte	0x02, 0x4c
        /*0172*/ 	.byte	0x01
	.zero		1


	//----- nvinfo : EIATTR_EXTERNS
	.align		4
        /*0174*/ 	.byte	0x04, 0x0f
        /*0176*/ 	.short	(.L_8257 - .L_8256)


	//   ....[0]....
	.align		4
.L_8256:
        /*0178*/ 	.word	index@(__assertfail)


	//----- nvinfo : EIATTR_MERCURY_ISA_VERSION
	.align		4
.L_8257:
        /*017c*/ 	.byte	0x03, 0x5f
        /*017e*/ 	.short	0x0101


	//----- nvinfo : EIATTR_COOP_GROUP_MASK_REGIDS
	.align		4
        /*0180*/ 	.byte	0x04, 0x29
        /*0182*/ 	.short	(.L_8259 - .L_8258)


	//   ....[0]....
.L_8258:
        /*0184*/ 	.word	0xffffffff


	//   ....[1]....
        /*0188*/ 	.word	0xffffffff


	//   ....[2]....
        /*018c*/ 	.word	0xffffffff


	//   ....[3]....
        /*0190*/ 	.word	0xffffffff


	//   ....[4]....
        /*0194*/ 	.word	0xffffffff


	//   ....[5]....
        /*0198*/ 	.word	0xffffffff


	//   ....[6]....
        /*019c*/ 	.word	0xffffffff


	//   ....[7]....
        /*01a0*/ 	.word	0xffffffff


	//   ....[8]....
        /*01a4*/ 	.word	0xffffffff


	//   ....[9]....
        /*01a8*/ 	.word	0xffffffff


	//   ....[10]....
        /*01ac*/ 	.word	0xffffffff


	//   ....[11]....
        /*01b0*/ 	.word	0xffffffff


	//   ....[12]....
        /*01b4*/ 	.word	0xffffffff


	//   ....[13]....
        /*01b8*/ 	.word	0xffffffff


	//   ....[14]....
        /*01bc*/ 	.word	0xffffffff


	//   ....[15]....
        /*01c0*/ 	.word	0x0500000f


	//   ....[16]....
        /*01c4*/ 	.word	0x0500000f


	//   ....[17]....
        /*01c8*/ 	.word	0x0500000f


	//   ....[18]....
        /*01cc*/ 	.word	0x0500000f


	//   ....[19]....
        /*01d0*/ 	.word	0x0500000f


	//   ....[20]....
        /*01d4*/ 	.word	0x0500000f


	//   ....[21]....
        /*01d8*/ 	.word	0x0500000f


	//   ....[22]....
        /*01dc*/ 	.word	0x0500000f


	//   ....[23]....
        /*01e0*/ 	.word	0x0500000f


	//   ....[24]....
        /*01e4*/ 	.word	0x0500000f


	//   ....[25]....
        /*01e8*/ 	.word	0x0500000f


	//   ....[26]....
        /*01ec*/ 	.word	0x0500000f


	//   ....[27]....
        /*01f0*/ 	.word	0x0500000f


	//   ....[28]....
        /*01f4*/ 	.word	0x0500000f


	//   ....[29]....
        /*01f8*/ 	.word	0x0500000f


	//   ....[30]....
        /*01fc*/ 	.word	0x0500000f


	//----- nvinfo : EIATTR_COOP_GROUP_INSTR_OFFSETS
	.align		4
.L_8259:
        /*0200*/ 	.byte	0x04, 0x28
        /*0202*/ 	.short	(.L_8261 - .L_8260)


	//   ....[0]....
.L_8260:
        /*0204*/ 	.word	0x00000c70


	//   ....[1]....
        /*0208*/ 	.word	0x00000ca0


	//   ....[2]....
        /*020c*/ 	.word	0x00000cc0


	//   ....[3]....
        /*0210*/ 	.word	0x00000ce0


	//   ....[4]....
        /*0214*/ 	.word	0x00000e00


	//   ....[5]....
        /*0218*/ 	.word	0x00000e20


	//   ....[6]....
        /*021c*/ 	.word	0x00000e50


	//   ....[7]....
        /*0220*/ 	.word	0x00001d00


	//   ....[8]....
        /*0224*/ 	.word	0x00001d30


	//   ....[9]....
        /*0228*/ 	.word	0x00001d60


	//   ....[10]....
        /*022c*/ 	.word	0x00001de0


	//   ....[11]....
        /*0230*/ 	.word	0x00001e50


	//   ....[12]....
        /*0234*/ 	.word	0x00001ea0


	//   ....[13]....
        /*0238*/ 	.word	0x00001ec0


	//   ....[14]....
        /*023c*/ 	.word	0x00001ee0


	//   ....[15]....
        /*0240*/ 	.word	0x00003e10


	//   ....[16]....
        /*0244*/ 	.word	0x00003e70


	//   ....[17]....
        /*0248*/ 	.word	0x00003ed0


	//   ....[18]....
        /*024c*/ 	.word	0x00003f30


	//   ....[19]....
        /*0250*/ 	.word	0x00003fb0


	//   ....[20]....
        /*0254*/ 	.word	0x00003ff0


	//   ....[21]....
        /*0258*/ 	.word	0x00004040


	//   ....[22]....
        /*025c*/ 	.word	0x00004090


	//   ....[23]....
        /*0260*/ 	.word	0x000040e0


	//   ....[24]....
        /*0264*/ 	.word	0x00004130


	//   ....[25]....
        /*0268*/ 	.word	0x00004180


	//   ....[26]....
        /*026c*/ 	.word	0x000041d0


	//   ....[27]....
        /*0270*/ 	.word	0x00004220


	//   ....[28]....
        /*0274*/ 	.word	0x00004270


	//   ....[29]....
        /*0278*/ 	.word	0x000042c0


	//   ....[30]....
        /*027c*/ 	.word	0x00004310


	//----- nvinfo : EIATTR_SYSCALL_OFFSETS
	.align		4
.L_8261:
        /*0280*/ 	.byte	0x04, 0x46
        /*0282*/ 	.short	(.L_8263 - .L_8262)


	//   ....[0]....
.L_8262:
        /*0284*/ 	.word	0x00003ca0


	//   ....[1]....
        /*0288*/ 	.word	0x00003da0


	//----- nvinfo : EIATTR_EXIT_INSTR_OFFSETS
	.align		4
.L_8263:
        /*028c*/ 	.byte	0x04, 0x1c
        /*028e*/ 	.short	(.L_8265 - .L_8264)


	//   ....[0]....
.L_8264:
        /*0290*/ 	.word	0x00000090


	//   ....[1]....
        /*0294*/ 	.word	0x00003590


	//   ....[2]....
        /*0298*/ 	.word	0x00003640


	//   ....[3]....
        /*029c*/ 	.word	0x00003ba0


	//   ....[4]....
        /*02a0*/ 	.word	0x00003db0


	//----- nvinfo : EIATTR_CRS_STACK_SIZE
	.align		4
.L_8265:
        /*02a4*/ 	.byte	0x04, 0x1e
        /*02a6*/ 	.short	(.L_8267 - .L_8266)
.L_8266:
        /*02a8*/ 	.word	0x00000000


	//----- nvinfo : EIATTR_CBANK_PARAM_SIZE
	.align		4
.L_8267:
        /*02ac*/ 	.byte	0x03, 0x19
        /*02ae*/ 	.short	0x008c


	//----- nvinfo : EIATTR_PARAM_CBANK
	.align		4
        /*02b0*/ 	.byte	0x04, 0x0a
        /*02b2*/ 	.short	(.L_8269 - .L_8268)
	.align		4
.L_8268:
        /*02b4*/ 	.word	index@(.nv.constant0._ZN4vllm25paged_attention_v2_kernelIthLi192ELi16ELi128ELNS_18Fp8KVCacheDataTypeE2ELb1ELi512EEEvPfS2_PT_PKS3_PKT0_S9_ifPKiSB_iPKfiiiSD_SD_iiiii)
        /*02b8*/ 	.short	0x0210
        /*02ba*/ 	.short	0x008c


	//----- nvinfo : EIATTR_SW_WAR
	.align		4
.L_8269:
        /*02bc*/ 	.byte	0x04, 0x36
        /*02be*/ 	.short	(.L_8271 - .L_8270)
.L_8270:
        /*02c0*/ 	.word	0x00000008
.L_8271:


//--------------------- .nv.info._ZN4vllm25paged_attention_v2_kernelIthLi128ELi16ELi128ELNS_18Fp8KVCacheDataTypeE2ELb1ELi512EEEvPfS2_PT_PKS3_PKT0_S9_ifPKiSB_iPKfiiiSD_SD_iiiii --------------------------
	.section	.nv.info._ZN4vllm25paged_attention_v2_kernelIthLi128ELi16ELi128ELNS_18Fp8KVCacheDataTypeE2ELb1ELi512EEEvPfS2_PT_PKS3_PKT0_S9_ifPKiSB_iPKfiiiSD_SD_iiiii,"",@"SHT_CUDA_INFO"
	.sectionflags	@""
	.align	4


	//----- nvinfo : EIATTR_CUDA_API_VERSION
	.align		4
        /*0000*/ 	.byte	0x04, 0x37
        /*0002*/ 	.short	(.L_8273 - .L_8272)
.L_8272:
        /*0004*/ 	.word	0x00000082


	//----- nvinfo : EIATTR_KPARAM_INFO
	.align		4
.L_8273:
        /*0008*/ 	.byte	0x04, 0x17
        /*000a*/ 	.short	(.L_8275 - .L_8274)
.L_8274:
        /*000c*/ 	.word	0x00000000
        /*0010*/ 	.short	0x0015
        /*0012*/ 	.short	0x0088
        /*0014*/ 	.byte	0x00, 0xf0, 0x11, 0x00


	//----- nvinfo : EIATTR_KPARAM_INFO
	.align		4
.L_8275:
        /*0018*/ 	.byte	0x04, 0x17
        /*001a*/ 	.short	(.L_8277 - .L_8276)
.L_8276:
        /*001c*/ 	.word	0x00000000
        /*0020*/ 	.short	0x0014
        /*0022*/ 	.short	0x0084
        /*0024*/ 	.byte	0x00, 0xf0, 0x11, 0x00


	//----- nvinfo : EIATTR_KPARAM_INFO
	.align		4
.L_8277:
        /*0028*/ 	.byte	0x04, 0x17
        /*002a*/ 	.short	(.L_8279 - .L_8278)
.L_8278:
        /*002c*/ 	.word	0x00000000
        /*0030*/ 	.short	0x0013
        /*0032*/ 	.short	0x0080
        /*0034*/ 	.byte	0x00, 0xf0, 0x11, 0x00


	//----- nvinfo : EIATTR_KPARAM_INFO
	.align		4
.L_8279:
        /*0038*/ 	.byte	0x04, 0x17
        /*003a*/ 	.short	(.L_8281 - .L_8280)
.L_8280:
        /*003c*/ 	.word	0x00000000
        /*0040*/ 	.short	0x0012
        /*0042*/ 	.short	0x007c
        /*0044*/ 	.byte	0x00, 0xf0, 0x11, 0x00


	//----- nvinfo : EIATTR_KPARAM_INFO
	.align		4
.L_8281:
        /*0048*/ 	.byte	0x04, 0x17
        /*004a*/ 	.short	(.L_8283 - .L_8282)
.L_8282:
        /*004c*/ 	.word	0x00000000
        /*0050*/ 	.short	0x0011
        /*0052*/ 	.short	0x0078
        /*0054*/ 	.byte	0x00, 0xf0, 0x11, 0x00


	//----- nvinfo : EIATTR_KPARAM_INFO
	.align		4
.L_8283:
        /*0058*/ 	.byte	0x04, 0x17
        /*005a*/ 	.short	(.L_8285 - .L_8284)
.L_8284:
        /*005c*/ 	.word	0x00000000
        /*0060*/ 	.short	0x0010
        /*0062*/ 	.short	0x0070
        /*0064*/ 	.byte	0x00, 0xf0, 0x21, 0x00


	//----- nvinfo : EIATTR_KPARAM_INFO
	.align		4
.L_8285:
        /*0068*/ 	.byte	0x04, 0x17
        /*006a*/ 	.short	(.L_8287 - .L_8286)
.L_8286:
        /*006c*/ 	.word	0x00000000
        /*0070*/ 	.short	0x000f
        /*0072*/ 	.short	0x0068
        /*0074*/ 	.byte	0x00, 0xf0, 0x21, 0x00


	//----- nvinfo : EIATTR_KPARAM_INFO
	.align		4
.L_8287:
        /*0078*/ 	.byte	0x04, 0x17
        /*007a*/ 	.short	(.L_8289 - .L_8288)
.L_8288:
        /*007c*/ 	.word	0x00000000
        /*0080*/ 	.short	0x000e
        /*0082*/ 	.short	0x0060
        /*0084*/ 	.byte	0x00, 0xf0, 0x11, 0x00


	//----- nvinfo : EIATTR_KPARAM_INFO
	.align		4
.L_8289:
        /*0088*/ 	.byte	0x04, 0x17
        /*008a*/ 	.short	(.L_8291 - .L_8290)
.L_8290:
        /*008c*/ 	.word	0x00000000
        /*0090*/ 	.short	0x000d
        /*0092*/ 	.short	0x005c
        /*0094*/ 	.byte	0x00, 0xf0, 0x11, 0x00


	//----- nvinfo : EIATTR_KPARAM_INFO
	.align		4
.L_8291:
        /*0098*/ 	.byte	0x04, 0x17
        /*009a*/ 	.short	(.L_8293 - .L_8292)
.L_8292:
        /*009c*/ 	.word	0x00000000
        /*00a0*/ 	.short	0x000c
        /*00a2*/ 	.short	0x0058
        /*00a4*/ 	.byte	0x00, 0xf0, 0x11, 0x00


	//----- nvinfo : EIATTR_KPARAM_INFO
	.align		4
.L_8293:
        /*00a8*/ 	.byte	0x04, 0x17
        /*00aa*/ 	.short	(.L_8295 - .L_8294)
.L_8294:
        /*00ac*/ 	.word	0x00000000
        /*00b0*/ 	.short	0x000b
        /*00b2*/ 	.short	0x0050
        /*00b4*/ 	.byte	0x00, 0xf0, 0x21, 0x00


	//----- nvinfo : EIATTR_KPARAM_INFO
	.align		4
.L_8295:
        /*00b8*/ 	.byte	0x04, 0x17
        /*00ba*/ 	.short	(.L_8297 - .L_8296)
.L_8296:
        /*00bc*/ 	.word	0x00000000
        /*00c0*/ 	.short	0x000a
        /*00c2*/ 	.short	0x0048
        /*00c4*/ 	.byte	0x00, 0xf0, 0x11, 0x00


	//----- nvinfo : EIATTR_KPARAM_INFO
	.align		4
.L_8297:
        /*00c8*/ 	.byte	0x04, 0x17
        /*00ca*/ 	.short	(.L_8299 - .L_8298)
.L_8298:
        /*00cc*/ 	.word	0x00000000
        /*00d0*/ 	.short	0x0009
        /*00d2*/ 	.short	0x0040
        /*00d4*/ 	.byte	0x00, 0xf0, 0x21, 0x00


	//----- nvinfo : EIATTR_KPARAM_INFO
	.align		4
.L_8299:
        /*00d8*/ 	.byte	0x04, 0x17
        /*00da*/ 	.short	(.L_8301 - .L_8300)
.L_8300:
        /*00dc*/ 	.word	0x00000000
        /*00e0*/ 	.short	0x0008
        /*00e2*/ 	.short	0x0038
        /*00e4*/ 	.byte	0x00, 0xf0, 0x21, 0x00


	//----- nvinfo : EIATTR_KPARAM_INFO
	.align		4
.L_8301:
        /*00e8*/ 	.byte	0x04, 0x17
        /*00ea*/ 	.short	(.L_8303 - .L_8302)
.L_8302:
        /*00ec*/ 	.word	0x00000000
        /*00f0*/ 	.short	0x0007
        /*00f2*/ 	.short	0x0034
        /*00f4*/ 	.byte	0x00, 0xf0, 0x11, 0x00


	//----- nvinfo : EIATTR_KPARAM_INFO
	.align		4
.L_8303:
        /*00f8*/ 	.byte	0x04, 0x17
        /*00fa*/ 	.short	(.L_8305 - .L_8304)
.L_8304:
        /*00fc*/ 	.word	0x00000000
        /*0100*/ 	.short	0x0006
        /*0102*/ 	.short	0x0030
        /*0104*/ 	.byte	0x00, 0xf0, 0x11, 0x00


	//----- nvinfo : EIATTR_KPARAM_INFO
	.align		4
.L_8305:
        /*0108*/ 	.byte	0x04, 0x17
        /*010a*/ 	.short	(.L_8307 - .L_8306)
.L_8306:
        /*010c*/ 	.word	0x00000000
        /*0110*/ 	.short	0x0005
        /*0112*/ 	.short	0x0028
        /*0114*/ 	.byte	0x00, 0xf0, 0x21, 0x00


	//----- nvinfo : EIATTR_KPARAM_INFO
	.align		4
.L_8307:
        /*0118*/ 	.byte	0x04, 0x17
        /*011a*/ 	.short	(.L_8309 - .L_8308)
.L_8308:
        /*011c*/ 	.word	0x00000000
        /*0120*/ 	.short	0x0004
        /*0122*/ 	.short	0x0020
        /*0124*/ 	.byte	0x00, 0xf0, 0x21, 0x00


	//----- nvinfo : EIATTR_KPARAM_INFO
	.align		4
.L_8309:
        /*0128*/ 	.byte	0x04, 0x17
        /*012a*/ 	.short	(.L_8311 - .L_8310)
.L_8310:
        /*012c*/ 	.word	0x00000000
        /*0130*/ 	.short	0x0003
        /*0132*/ 	.short	0x0018
        /*0134*/ 	.byte	0x00, 0xf0, 0x21, 0x00


	//----- nvinfo : EIATTR_KPARAM_INFO
	.align		4
.L_8311:
        /*0138*/ 	.byte	0x04, 0x17
        /*013a*/ 	.short	(.L_8313 - .L_8312)
.L_8312:
        /*013c*/ 	.word	0x00000000
        /*0140*/ 	.short	0x0002
        /*0142*/ 	.short	0x0010
        /*0144*/ 	.byte	0x00, 0xf0, 0x21, 0x00


	//----- nvinfo : EIATTR_KPARAM_INFO
	.align		4
.L_8313:
        /*0148*/ 	.byte	0x04, 0x17
        /*014a*/ 	.short	(.L_8315 - .L_8314)
.L_8314:
        /*014c*/ 	.word	0x00000000
        /*0150*/ 	.short	0x0001
        /*0152*/ 	.short	0x0008
        /*0154*/ 	.byte	0x00, 0xf0, 0x21, 0x00


	//----- nvinfo : EIATTR_KPARAM_INFO
	.align		4
.L_8315:
        /*0158*/ 	.byte	0x04, 0x17
        /*015a*/ 	.short	(.L_8317 - .L_8316)
.L_8316:
        /*015c*/ 	.word	0x00000000
        /*0160*/ 	.short	0x0000
        /*0162*/ 	.short	0x0000
        /*0164*/ 	.byte	0x00, 0xf0, 0x21, 0x00


	//----- nvinfo : EIATTR_SPARSE_MMA_MASK
	.align		4
.L_8317:
        /*0168*/ 	.byte	0x03, 0x50
        /*016a*/ 	.short	0x0000


	//----- nvinfo : EIATTR_MAXREG_COUNT
	.align		4
        /*016c*/ 	.byte	0x03, 0x1b
        /*016e*/ 	.short	0x00ff


	//----- nvinfo : EIATTR_NUM_BARRIERS
	.align		4
        /*0170*/ 	.byte	0x02, 0x4c
        /*0172*/ 	.byte	0x01
	.zero		1


	//----- nvinfo : EIATTR_EXTERNS
	.align		4
        /*0174*/ 	.byte	0x04, 0x0f
        /*0176*/ 	.short	(.L_8319 - .L_8318)


	//   ....[0]....
	.align		4
.L_8318:
        /*0178*/ 	.word	index@(__assertfail)


	//----- nvinfo : EIATTR_MERCURY_ISA_VERSION
	.align		4
.L_8319:
        /*017c*/ 	.byte	0x03, 0x5f
        /*017e*/ 	.short	0x0101


	//----- nvinfo : EIATTR_COOP_GROUP_MASK_REGIDS
	.align		4
        /*0180*/ 	.byte	0x04, 0x29
        /*0182*/ 	.short	(.L_8321 - .L_8320)


	//   ....[0]....
.L_8320:
        /*0184*/ 	.word	0xffffffff


	//   ....[1]....
        /*0188*/ 	.word	0xffffffff


	//   ....[2]....
        /*018c*/ 	.word	0xffffffff


	//   ....[3]....
        /*0190*/ 	.word	0xffffffff


	//   ....[4]....
        /*0194*/ 	.word	0xffffffff


	//   ....[5]....
        /*0198*/ 	.word	0xffffffff


	//   ....[6]....
        /*019c*/ 	.word	0xffffffff


	//   ....[7]....
        /*01a0*/ 	.word	0xffffffff


	//   ....[8]....
        /*01a4*/ 	.word	0xffffffff


	//   ....[9]....
        /*01a8*/ 	.word	0xffffffff


	//   ....[10]....
        /*01ac*/ 	.word	0xffffffff


	//   ....[11]....
        /*01b0*/ 	.word	0xffffffff


	//   ....[12]....
        /*01b4*/ 	.word	0xffffffff


	//   ....[13]....
        /*01b8*/ 	.word	0xffffffff


	//   ....[14]....
        /*01bc*/ 	.word	0xffffffff


	//   ....[15]....
        /*01c0*/ 	.word	0x0500000f


	//   ....[16]....
        /*01c4*/ 	.word	0x0500000f


	//   ....[17]....
        /*01c8*/ 	.word	0x0500000f


	//   ....[18]....
        /*01cc*/ 	.word	0x0500000f


	//   ....[19]....
        /*01d0*/ 	.word	0x0500000f


	//   ....[20]....
        /*01d4*/ 	.word	0x0500000f


	//   ....[21]....
        /*01d8*/ 	.word	0x0500000f


	//   ....[22]....
        /*01dc*/ 	.word	0x0500000f


	//   ....[23]....
        /*01e0*/ 	.word	0x0500000f


	//   ....[24]....
        /*01e4*/ 	.word	0x0500000f


	//   ....[25]....
        /*01e8*/ 	.word	0x0500000f


	//   ....[26]....
        /*01ec*/ 	.word	0x0500000f


	//----- nvinfo : EIATTR_COOP_GROUP_INSTR_OFFSETS
	.align		4
.L_8321:
        /*01f0*/ 	.byte	0x04, 0x28
        /*01f2*/ 	.short	(.L_8323 - .L_8322)


	//   ....[0]....
.L_8322:
        /*01f4*/ 	.word	0x00000c70


	//   ....[1]....
        /*01f8*/ 	.word	0x00000ca0


	//   ....[2]....
        /*01fc*/ 	.word	0x00000cc0


	//   ....[3]....
        /*0200*/ 	.word	0x00000ce0


	//   ....[4]....
        /*0204*/ 	.word	0x00000e00


	//   ....[5]....
        /*0208*/ 	.word	0x00000e20


	//   ....[6]....
        /*020c*/ 	.word	0x00000e50


	//   ....[7]....
        /*0210*/ 	.word	0x00001d00


	//   ....[8]....
        /*0214*/ 	.word	0x00001d30


	//   ....[9]....
        /*0218*/ 	.word	0x00001d60


	//   ....[10]....
        /*021c*/ 	.word	0x00001df0


	//   ....[11]....
        /*0220*/ 	.word	0x00001e50


	//   ....[12]....
        /*0224*/ 	.word	0x00001ea0


	//   ....[13]....
        /*0228*/ 	.word	0x00001ec0


	//   ....[14]....
        /*022c*/ 	.word	0x00001ee0


	//   ....[15]....
        /*0230*/ 	.word	0x00003a10


	//   ....[16]....
        /*0234*/ 	.word	0x00003a70


	//   ....[17]....
        /*0238*/ 	.word	0x00003ad0


	//   ....[18]....
        /*023c*/ 	.word	0x00003b30


	//   ....[19]....
        /*0240*/ 	.word	0x00003bb0


	//   ....[20]....
        /*0244*/ 	.word	0x00003bf0


	//   ....[21]....
        /*0248*/ 	.word	0x00003c40


	//   ....[22]....
        /*024c*/ 	.word	0x00003c90


	//   ....[23]....
        /*0250*/ 	.word	0x00003ce0


	//   ....[24]....
        /*0254*/ 	.word	0x00003d30


	//   ....[25]....
        /*0258*/ 	.word	0x00003d80


	//   ....[26]....
        /*025c*/ 	.word	0x00003dd0


	//----- nvinfo : EIATTR_SYSCALL_OFFSETS
	.align		4
.L_8323:
        /*0260*/ 	.byte	0x04, 0x46
        /*0262*/ 	.short	(.L_8325 - .L_8324)


	//   ....[0]....
.L_8324:
        /*0264*/ 	.word	0x000038a0


	//   ....[1]....
        /*0268*/ 	.word	0x000039a0


	//----- nvinfo : EIATTR_EXIT_INSTR_OFFSETS
	.align		4
.L_8325:
        /*026c*/ 	.byte	0x04, 0x1c
        /*026e*/ 	.short	(.L_8327 - .L_8326)


	//   ....[0]....
.L_8326:
        /*0270*/ 	.word	0x00000090


	//   ....[1]....
        /*0274*/ 	.word	0x00003350


	//   ....[2]....
        /*0278*/ 	.word	0x00003410


	//   ....[3]....
        /*027c*/ 	.word	0x000037a0


	//   ....[4]....
        /*0280*/ 	.word	0x000039b0


	//----- nvinfo : EIATTR_CRS_STACK_SIZE
	.align		4
.L_8327:
        /*0284*/ 	.byte	0x04, 0x1e
        /*0286*/ 	.short	(.L_8329 - .L_8328)
.L_8328:
        /*0288*/ 	.word	0x00000000


	//----- nvinfo : EIATTR_CBANK_PARAM_SIZE
	.align		4
.L_8329:
        /*028c*/ 	.byte	0x03, 0x19
        /*028e*/ 	.short	0x008c


	//----- nvinfo : EIATTR_PARAM_CBANK
	.align		4
        /*0290*/ 	.byte	0x04, 0x0a
        /*0292*/ 	.short	(.L_8331 - .L_8330)
	.align		4
.L_8330:
        /*0294*/ 	.word	index@(.nv.constant0._ZN4vllm25paged_attention_v2_kernelIthLi128ELi16ELi128ELNS_18Fp8KVCacheDataTypeE2ELb1ELi512EEEvPfS2_PT_PKS3_PKT0_S9_ifPKiSB_iPKfiiiSD_SD_iiiii)
        /*0298*/ 	.short	0x0210
        /*029a*/ 	.short	0x008c


	//----- nvinfo : EIATTR_SW_WAR
	.align		4
.L_8331:
        /*029c*/ 	.byte	0x04, 0x36
        /*029e*/ 	.short	(.L_8333 - .L_8332)
.L_8332:
        /*02a0*/ 	.word	0x00000008
.L_8333:


//--------------------- .nv.info._ZN4vllm25paged_attention_v2_kernelIthLi120ELi16ELi128ELNS_18Fp8KVCacheDataTypeE2ELb1ELi512EEEvPfS2_PT_PKS3_PKT0_S9_ifPKiSB_iPKfiiiSD_SD_iiiii --------------------------
	.section	.nv.info._ZN4vllm25paged_attention_v2_kernelIthLi120ELi16ELi128ELNS_18Fp8KVCacheDataTypeE2ELb1ELi512EEEvPfS2_PT_PKS3_PKT0_S9_ifPKiSB_iPKfiiiSD_SD_iiiii,"",@"SHT_CUDA_INFO"
	.sectionflags	@""
	.align	4


	//----- nvinfo : EIATTR_CUDA_API_VERSION
	.align		4
        /*0000*/ 	.byte	0x04, 0x37
        /*0002*/ 	.short	(.L_8335 - .L_8334)
.L_8334:
        /*0004*/ 	.word	0x00000082


	//----- nvinfo : EIATTR_KPARAM_INFO
	.align		4
.L_8335:
        /*0008*/ 	.byte	0x04, 0x17
        /*000a*/ 	.short	(.L_8337 - .L_8336)
.L_8336:
        /*000c*/ 	.word	0x00000000
        /*0010*/ 	.short	0x0015
        /*0012*/ 	.short	0x0088
        /*0014*/ 	.byte	0x00, 0xf0, 0x11, 0x00


	//----- nvinfo : EIATTR_KPARAM_INFO
	.align		4
.L_8337:
        /*0018*/ 	.byte	0x04, 0x17
        /*001a*/ 	.short	(.L_8339 - .L_8338)
.L_8338:
        /*001c*/ 	.word	0x00000000
        /*0020*/ 	.short	0x0014
        /*0022*/ 	.short	0x0084
        /*0024*/ 	.byte	0x00, 0xf0, 0x11, 0x00


	//----- nvinfo : EIATTR_KPARAM_INFO
	.align		4
.L_8339:
        /*0028*/ 	.byte	0x04, 0x17
        /*002a*/ 	.short	(.L_8341 - .L_8340)
.L_8340:
        /*002c*/ 	.word	0x00000000
        /*0030*/ 	.short	0x0013
        /*0032*/ 	.short	0x0080
        /*0034*/ 	.byte	0x00, 0xf0, 0x11, 0x00


	//----- nvinfo : EIATTR_KPARAM_INFO
	.align		4
.L_8341:
        /*0038*/ 	.byte	0x04, 0x17
        /*003a*/ 	.short	(.L_8343 - .L_8342)
.L_8342:
        /*003c*/ 	.word	0x00000000
        /*0040*/ 	.short	0x0012
        /*0042*/ 	.short	0x007c
        /*0044*/ 	.byte	0x00, 0xf0, 0x11, 0x00


	//----- nvinfo : EIATTR_KPARAM_INFO
	.align		4
.L_8343:
        /*0048*/ 	.byte	0x04, 0x17
        /*004a*/ 	.short	(.L_8345 - .L_8344)
.L_8344:
        /*004c*/ 	.word	0x00000000
        /*0050*/ 	.short	0x0011
        /*0052*/ 	.short	0x0078
        /*0054*/ 	.byte	0x00, 0xf0, 0x11, 0x00


	//----- nvinfo : EIATTR_KPARAM_INFO
	.align		4
.L_8345:
        /*0058*/ 	.byte	0x04, 0x17
        /*005a*/ 	.short	(.L_8347 - .L_8346)
.L_8346:
        /*005c*/ 	.word	0x00000000
        /*0060*/ 	.short	0x0010
        /*0062*/ 	.short	0x0070
        /*0064*/ 	.byte	0x00, 0xf0, 0x21, 0x00


	//----- nvinfo : EIATTR_KPARAM_INFO
	.align		4
.L_8347:
        /*0068*/ 	.byte	0x04, 0x17
        /*006a*/ 	.short	(.L_8349 - .L_8348)
.L_8348:
        /*006c*/ 	.word	0x00000000
        /*0070*/ 	.short	0x000f
        /*0072*/ 	.short	0x0068
        /*0074*/ 	.byte	0x00, 0xf0, 0x21, 0x00


	//----- nvinfo : EIATTR_KPARAM_INFO
	.align		4
.L_8349:
        /*0078*/ 	.byte	0x04, 0x17
        /*007a*/ 	.short	(.L_8351 - .L_8350)
.L_8350:
        /*007c*/ 	.word	0x00000000
        /*0080*/ 	.short	0x000e
        /*0082*/ 	.short	0x0060
        /*0084*/ 	.byte	0x00, 0xf0, 0x11, 0x00


	//----- nvinfo : EIATTR_KPARAM_INFO
	.align		4
.L_8351:
        /*0088*/ 	.byte	0x04, 0x17
        /*008a*/ 	.short	(.L_8353 - .L_8352)
.L_8352:
        /*008c*/ 	.word	0x00000000
        /*0090*/ 	.short	0x000d
        /*0092*/ 	.short	0x005c
        /*0094*/ 	.byte	0x00, 0xf0, 0x11, 0x00


	//----- nvinfo : EIATTR_KPARAM_INFO
	.align		4
.L_8353:
        /*0098*/ 	.byte	0x04, 0x17
        /*009a*/ 	.short	(.L_8355 - .L_8354)
.L_8354:
        /*009c*/ 	.word	0x00000000
        /*00a0*/ 	.short	0x000c
        /*00a2*/ 	.short	0x0058
        /*00a4*/ 	.byte	0x00, 0xf0, 0x11, 0x00


	//----- nvinfo : EIATTR_KPARAM_INFO
	.align		4
.L_8355:
        /*00a8*/ 	.byte	0x04, 0x17
        /*00aa*/ 	.short	(.L_8357 - .L_8356)
.L_8356:
        /*00ac*/ 	.word	0x00000000
        /*00b0*/ 	.short	0x000b
        /*00b2*/ 	.short	0x0050
        /*00b4*/ 	.byte	0x00, 0xf0, 0x21, 0x00


	//----- nvinfo : EIATTR_KPARAM_INFO
	.align		4
.L_8357:
        /*00b8*/ 	.byte	0x04, 0x17
        /*00ba*/ 	.short	(.L_8359 - .L_8358)
.L_8358:
        /*00bc*/ 	.word	0x00000000
        /*00c0*/ 	.short	0x000a
        /*00c2*/ 	.short	0x0048
        /*00c4*/ 	.byte	0x00, 0xf0, 0x11, 0x00


	//----- nvinfo : EIATTR_KPARAM_INFO
	.align		4
.L_8359:
        /*00c8*/ 	.byte	0x04, 0x17
        /*00ca*/ 	.short	(.L_8361 - .L_8360)
.L_8360:
        /*00cc*/ 	.word	0x00000000
        /*00d0*/ 	.short	0x0009
        /*00d2*/ 	.short	0x0040
        /*00d4*/ 	.byte	0x00, 0xf0, 0x21, 0x00


	//----- nvinfo : EIATTR_KPARAM_INFO
	.align		4
.L_8361:
        /*00d8*/ 	.byte	0x04, 0x17
        /*00da*/ 	.short	(.L_8363 - .L_8362)
.L_8362:
        /*00dc*/ 	.word	0x00000000
        /*00e0*/ 	.short	0x0008
        /*00e2*/ 	.short	0x0038
        /*00e4*/ 	.byte	0x00, 0xf0, 0x21, 0x00


	//----- nvinfo : EIATTR_KPARAM_INFO
	.align		4
.L_8363:
        /*00e8*/ 	.byte	0x04, 0x17
        /*00ea*/ 	.short	(.L_8365 - .L_8364)
.L_8364:
        /*00ec*/ 	.word	0x00000000
        /*00f0*/ 	.short	0x0007
        /*00f2*/ 	.short	0x0034
        /*00f4*/ 	.byte	0x00, 0xf0, 0x11, 0x00


	//----- nvinfo : EIATTR_KPARAM_INFO
	.align		4
.L_8365:
        /*00f8*/ 	.byte	0x04, 0x17
        /*00fa*/ 	.short	(.L_8367 - .L_8366)
.L_8366:
        /*00fc*/ 	.word	0x00000000
        /*0100*/ 	.short	0x0006
        /*0102*/ 	.short	0x0030
        /*0104*/ 	.byte	0x00, 0xf0, 0x11, 0x00


	//----- nvinfo : EIATTR_KPARAM_INFO
	.align		4
.L_8367:
        /*0108*/ 	.byte	0x04, 0x17
        /*010a*/ 	.short	(.L_8369 - .L_8368)
.L_8368:
        /*010c*/ 	.word	0x00000000
        /*0110*/ 	.short	0x0005
        /*0112*/ 	.short	0x0028
        /*0114*/ 	.byte	0x00, 0xf0, 0x21, 0x00


	//----- nvinfo : EIATTR_KPARAM_INFO
	.align		4
.L_8369:
        /*0118*/ 	.byte	0x04, 0x17
        /*011a*/ 	.short	(.L_8371 - .L_8370)
.L_8370:
        /*011c*/ 	.word	0x00000000
        /*0120*/ 	.short	0x0004
        /*0122*/ 	.short	0x0020
        /*0124*/ 	.byte	0x00, 0xf0, 0x21, 0x00


	//----- nvinfo : EIATTR_KPARAM_INFO
	.align		4
.L_8371:
        /*0128*/ 	.byte	0x04, 0x17
        /*012a*/ 	.short	(.L_8373 - .L_8372)
.L_8372:
        /*012c*/ 	.word	0x00000000
        /*0130*/ 	.short	0x0003
        /*0132*/ 	.short	0x0018
        /*0134*/ 	.byte	0x00, 0xf0, 0x21, 0x00


	//----- nvinfo : EIATTR_KPARAM_INFO
	.align		4
.L_8373:
        /*0138*/ 	.byte	0x04, 0x17
        /*013a*/ 	.short	(.L_8375 - .L_8374)
.L_8374:
        /*013c*/ 	.word	0x00000000
        /*0140*/ 	.short	0x0002
        /*0142*/ 	.short	0x0010
        /*0144*/ 	.byte	0x00, 0xf0, 0x21, 0x00


	//----- nvinfo : EIATTR_KPARAM_INFO
	.align		4
.L_8375:
        /*0148*/ 	.byte	0x04, 0x17
        /*014a*/ 	.short	(.L_8377 - .L_8376)
.L_8376:
        /*014c*/ 	.word	0x00000000
        /*0150*/ 	.short	0x0001
        /*0152*/ 	.short	0x0008
        /*0154*/ 	.byte	0x00, 0xf0, 0x21, 0x00


	//----- nvinfo : EIATTR_KPARAM_INFO
	.align		4
.L_8377:
        /*0158*/ 	.byte	0x04, 0x17
        /*015a*/ 	.short	(.L_8379 - .L_8378)
.L_8378:
        /*015c*/ 	.word	0x00000000
        /*0160*/ 	.short	0x0000
        /*0162*/ 	.short	0x0000
        /*0164*/ 	.byte	0x00, 0xf0, 0x21, 0x00


	//----- nvinfo : EIATTR_SPARSE_MMA_MASK
	.align		4
.L_8379:
        /*0168*/ 	.byte	0x03, 0x50
        /*016a*/ 	.short	0x0000


	//----- nvinfo : EIATTR_MAXREG_COUNT
	.align		4
        /*016c*/ 	.byte	0x03, 0x1b
        /*016e*/ 	.short	0x00ff


	//----- nvinfo : EIATTR_NUM_BARRIERS
	.align		4
        /*0170*/ 	.byte	0x02, 0x4c
        /*0172*/ 	.byte	0x01
	.zero		1


	//----- nvinfo : EIATTR_EXTERNS
	.align		4
        /*0174*/ 	.byte	0x04, 0x0f
        /*0176*/ 	.short	(.L_8381 - .L_8380)


	//   ....[0]....
	.align		4
.L_8380:
        /*0178*/ 	.word	index@(__assertfail)


	//----- nvinfo : EIATTR_MERCURY_ISA_VERSION
	.align		4
.L_8381:
        /*017c*/ 	.byte	0x03, 0x5f
        /*017e*/ 	.short	0x0101


	//----- nvinfo : EIATTR_COOP_GROUP_MASK_REGIDS
	.align		4
        /*0180*/ 	.byte	0x04, 0x29
        /*0182*/ 	.short	(.L_8383 - .L_8382)


	//   ....[0]....
.L_8382:
        /*0184*/ 	.word	0xffffffff


	//   ....[1]....
        /*0188*/ 	.word	0xffffffff


	//   ....[2]....
        /*018c*/ 	.word	0xffffffff


	//   ....[3]....
        /*0190*/ 	.word	0xffffffff


	//   ....[4]....
        /*0194*/ 	.word	0xffffffff


	//   ....[5]....
        /*0198*/ 	.word	0xffffffff


	//   ....[6]....
        /*019c*/ 	.word	0xffffffff


	//   ....[7]....
        /*01a0*/ 	.word	0xffffffff


	//   ....[8]....
        /*01a4*/ 	.word	0xffffffff


	//   ....[9]....
        /*01a8*/ 	.word	0xffffffff


	//   ....[10]....
        /*01ac*/ 	.word	0xffffffff


	//   ....[11]....
        /*01b0*/ 	.word	0xffffffff


	//   ....[12]....
        /*01b4*/ 	.word	0xffffffff


	//   ....[13]....
        /*01b8*/ 	.word	0xffffffff


	//   ....[14]....
        /*01bc*/ 	.word	0xffffffff


	//   ....[15]....
        /*01c0*/ 	.word	0x0500000f


	//   ....[16]....
        /*01c4*/ 	.word	0x0500000f


	//   ....[17]....
        /*01c8*/ 	.word	0x0500000f


	//   ....[18]....
        /*01cc*/ 	.word	0x0500000f


	//   ....[19]....
        /*01d0*/ 	.word	0x0500000f


	//   ....[20]....
        /*01d4*/ 	.word	0x0500000f


	//   ....[21]....
        /*01d8*/ 	.word	0x0500000f


	//   ....[22]....
        /*01dc*/ 	.word	0x0500000f


	//   ....[23]....
        /*01e0*/ 	.word	0x0500000f


	//   ....[24]....
        /*01e4*/ 	.word	0x0500000f


	//   ....[25]....
        /*01e8*/ 	.word	0x0500000f


	//   ....[26]....
        /*01ec*/ 	.word	0x0500000f


	//----- nvinfo : EIATTR_COOP_GROUP_INSTR_OFFSETS
	.align		4
.L_8383:
        /*01f0*/ 	.byte	0x04, 0x28
        /*01f2*/ 	.short	(.L_8385 - .L_8384)


	//   ....[0]....
.L_8384:
        /*01f4*/ 	.word	0x00000c80


	//   ....[1]....
        /*01f8*/ 	.word	0x00000cb0


	//   ....[2]....
        /*01fc*/ 	.word	0x00000cd0


	//   ....[3]....
        /*0200*/ 	.word	0x00000cf0


	//   ....[4]....
        /*0204*/ 	.word	0x00000e10


	//   ....[5]....
        /*0208*/ 	.word	0x00000e30


	//   ....[6]....
        /*020c*/ 	.word	0x00000e60


	//   ....[7]....
        /*0210*/ 	.word	0x00001d10


	//   ....[8]....
        /*0214*/ 	.word	0x00001d40


	//   ....[9]....
        /*0218*/ 	.word	0x00001d70


	//   ....[10]....
        /*021c*/ 	.word	0x00001e00


	//   ....[11]....
        /*0220*/ 	.word	0x00001e60


	//   ....[12]....
        /*0224*/ 	.word	0x00001eb0


	//   ....[13]....
        /*0228*/ 	.word	0x00001ed0


	//   ....[14]....
        /*022c*/ 	.word	0x00001ef0


	//   ....[15]....
        /*0230*/ 	.word	0x00003bf0


	//   ....[16]....
        /*0234*/ 	.word	0x00003c50


	//   ....[17]....
        /*0238*/ 	.word	0x00003cb0


	//   ....[18]....
        /*023c*/ 	.word	0x00003d10


	//   ....[19]....
        /*0240*/ 	.word	0x00003d90


	//   ....[20]....
        /*0244*/ 	.word	0x00003dd0


	//   ....[21]....
        /*0248*/ 	.word	0x00003e20


	//   ....[22]....
        /*024c*/ 	.word	0x00003e70


	//   ....[23]....
        /*0250*/ 	.word	0x00003ec0


	//   ....[24]....
        /*0254*/ 	.word	0x00003f10


	//   ....[25]....
        /*0258*/ 	.word	0x00003f60


	//   ....[26]....
        /*025c*/ 	.word	0x00003fb0


	//----- nvinfo : EIATTR_SYSCALL_OFFSETS
	.align		4
.L_8385:
        /*0260*/ 	.byte	0x04, 0x46
        /*0262*/ 	.short	(.L_8387 - .L_8386)


	//   ....[0]....
.L_8386:
        /*0264*/ 	.word	0x00003a80


	//   ....[1]....
        /*0268*/ 	.word	0x00003b80


	//----- nvinfo : EIATTR_EXIT_INSTR_OFFSETS
	.align		4
.L_8387:
        /*026c*/ 	.byte	0x04, 0x1c
        /*026e*/ 	.short	(.L_8389 - .L_8388)


	//   ....[0]....
.L_8388:
        /*0270*/ 	.word	0x00000090


	//   ....[1]....
        /*0274*/ 	.word	0x000034d0


	//   ....[2]....
        /*0278*/ 	.word	0x000038f0


	//   ....[3]....
        /*027c*/ 	.word	0x00003980


	//   ....[4]....
        /*0280*/ 	.word	0x00003b90


	//----- nvinfo : EIATTR_CRS_STACK_SIZE
	.align		4
.L_8389:
        /*0284*/ 	.byte	0x04, 0x1e
        /*0286*/ 	.short	(.L_8391 - .L_8390)
.L_8390:
        /*0288*/ 	.word	0x00000000


	//----- nvinfo : EIATTR_CBANK_PARAM_SIZE
	.align		4
.L_8391:
        /*028c*/ 	.byte	0x03, 0x19
        /*028e*/ 	.short	0x008c


	//----- nvinfo : EIATTR_PARAM_CBANK
	.align		4
        /*0290*/ 	.byte	0x04, 0x0a
        /*0292*/ 	.short	(.L_8393 - .L_8392)
	.align		4
.L_8392:
        /*0294*/ 	.word	index@(.nv.constant0._ZN4vllm25paged_attention_v2_kernelIthLi120ELi16ELi128ELNS_18Fp8KVCacheDataTypeE2ELb1ELi512EEEvPfS2_PT_PKS3_PKT0_S9_ifPKiSB_iPKfiiiSD_SD_iiiii)
        /*0298*/ 	.short	0x0210
        /*029a*/ 	.short	0x008c


	//----- nvinfo : EIATTR_SW_WAR
	.align		4
.L_8393:
        /*029c*/ 	.byte	0x04, 0x36
        /*029e*/ 	.short	(.L_8395 - .L_8394)
.L_8394:
        /*02a0*/ 	.word	0x00000008
.L_8395:


//--------------------- .nv.info._ZN4vllm25paged_attention_v2_kernelIthLi112ELi16ELi128ELNS_18Fp8KVCacheDataTypeE2ELb1ELi512EEEvPfS2_PT_PKS3_PKT0_S9_ifPKiSB_iPKfiiiSD_SD_iiiii --------------------------
	.section	.nv.info._ZN4vllm25paged_attention_v2_kernelIthLi112ELi16ELi128ELNS_18Fp8KVCacheDataTypeE2ELb1ELi512EEEvPfS2_PT_PKS3_PKT0_S9_ifPKiSB_iPKfiiiSD_SD_iiiii,"",@"SHT_CUDA_INFO"
	.sectionflags	@""
	.align	4


	//----- nvinfo : EIATTR_CUDA_API_VERSION
	.align		4
        /*0000*/ 	.byte	0x04, 0x37
        /*0002*/ 	.short	(.L_8397 - .L_8396)
.L_8396:
        /*0004*/ 	.word	0x00000082


	//----- nvinfo : EIATTR_KPARAM_INFO
	.align		4
.L_8397:
        /*0008*/ 	.byte	0x04, 0x17
        /*000a*/ 	.short	(.L_8399 - .L_8398)
.L_8398:
        /*000c*/ 	.word	0x00000000
        /*0010*/ 	.short	0x0015
        /*0012*/ 	.short	0x0088
        /*0014*/ 	.byte	0x00, 0xf0, 0x11, 0x00


	//----- nvinfo : EIATTR_KPARAM_INFO
	.align		4
.L_8399:
        /*0018*/ 	.byte	0x04, 0x17
        /*001a*/ 	.short	(.L_8401 - .L_8400)
.L_8400:
        /*001c*/ 	.word	0x00000000
        /*0020*/ 	.short	0x0014
        /*0022*/ 	.short	0x0084
        /*0024*/ 	.byte	0x00, 0xf0, 0x11, 0x00


	//----- nvinfo : EIATTR_KPARAM_INFO
	.align		4
.L_8401:
        /*0028*/ 	.byte	0x04, 0x17
        /*002a*/ 	.short	(.L_8403 - .L_8402)
.L_8402:
        /*002c*/ 	.word	0x00000000
        /*0030*/ 	.short	0x0013
        /*0032*/ 	.short	0x0080
        /*0034*/ 	.byte	0x00, 0xf0, 0x11, 0x00


	//----- nvinfo : EIATTR_KPARAM_INFO
	.align		4
.L_8403:
        /*0038*/ 	.byte	0x04, 0x17
        /*003a*/ 	.short	(.L_8405 - .L_8404)
.L_8404:
        /*003c*/ 	.word	0x00000000
        /*0040*/ 	.short	0x0012
        /*0042*/ 	.short	0x007c
        /*0044*/ 	.byte	0x00, 0xf0, 0x11, 0x00


	//----- nvinfo : EIATTR_KPARAM_INFO
	.align		4
.L_8405:
        /*0048*/ 	.byte	0x04, 0x17
        /*004a*/ 	.short	(.L_8407 - .L_8406)
.L_8406:
        /*004c*/ 	.word	0x00000000
        /*0050*/ 	.short	0x0011
        /*0052*/ 	.short	0x0078
        /*0054*/ 	.byte	0x00, 0xf0, 0x11, 0x00


	//----- nvinfo : EIATTR_KPARAM_INFO
	.align		4
.L_8407:
        /*0058*/ 	.byte	0x04, 0x17
        /*005a*/ 	.short	(.L_8409 - .L_8408)
.L_8408:
        /*005c*/ 	.word	0x00000000
        /*0060*/ 	.short	0x0010
        /*0062*/ 	.short	0x0070
        /*0064*/ 	.byte	0x00, 0xf0, 0x21, 0x00


	//----- nvinfo : EIATTR_KPARAM_INFO
	.align		4
.L_8409:
        /*0068*/ 	.byte	0x04, 0x17
        /*006a*/ 	.short	(.L_8411 - .L_8410)
.L_8410:
        /*006c*/ 	.word	0x00000000
        /*0070*/ 	.short	0x000f
        /*0072*/ 	.short	0x0068
        /*0074*/ 	.byte	0x00, 0xf0, 0x21, 0x00


	//----- nvinfo : EIATTR_KPARAM_INFO
	.align		4
.L_8411:
        /*0078*/ 	.byte	0x04, 0x17
        /*007a*/ 	.short	(.L_8413 - .L_8412)
.L_8412:
        /*007c*/ 	.word	0x00000000
        /*0080*/ 	.short	0x000e
        /*0082*/ 	.short	0x0060
        /*0084*/ 	.byte	0x00, 0xf0, 0x11, 0x00


	//----- nvinfo : EIATTR_KPARAM_INFO
	.align		4
.L_8413:
        /*0088*/ 	.byte	0x04, 0x17
        /*008a*/ 	.short	(.L_8415 - .L_8414)
.L_8414:
        /*008c*/ 	.word	0x00000000
        /*0090*/ 	.short	0x000d
        /*0092*/ 	.short	0x005c
        /*0094*/ 	.byte	0x00, 0xf0, 0x11, 0x00


	//----- nvinfo : EIATTR_KPARAM_INFO
	.align		4
.L_8415:
        /*0098*/ 	.byte	0x04, 0x17
        /*009a*/ 	.short	(.L_8417 - .L_8416)
.L_8416:
        /*009c*/ 	.word	0x00000000
        /*00a0*/ 	.short	0x000c
        /*00a2*/ 	.short	0x0058
        /*00a4*/ 	.byte	0x00, 0xf0, 0x11, 0x00


	//----- nvinfo : EIATTR_KPARAM_INFO
	.align		4
.L_8417:
        /*00a8*/ 	.byte	0x04, 0x17
        /*00aa*/ 	.short	(.L_8419 - .L_8418)
.L_8418:
        /*00ac*/ 	.word	0x00000000
        /*00b0*/ 	.short	0x000b
        /*00b2*/ 	.short	0x0050
        /*00b4*/ 	.byte	0x00, 0xf0, 0x21, 0x00


	//----- nvinfo : EIATTR_KPARAM_INFO
	.align		4
.L_8419:
        /*00b8*/ 	.byte	0x04, 0x17
        /*00ba*/ 	.short	(.L_8421 - .L_8420)
.L_8420:
        /*00bc*/ 	.word	0x00000000
        /*00c0*/ 	.short	0x000a
        /*00c2*/ 	.short	0x0048
        /*00c4*/ 	.byte	0x00, 0xf0, 0x11, 0x00


	//----- nvinfo : EIATTR_KPARAM_INFO
	.align		4
.L_8421:
        /*00c8*/ 	.byte	0x04, 0x17
        /*00ca*/ 	.short	(.L_8423 - .L_8422)
.L_8422:
        /*00cc*/ 	.word	0x00000000
        /*00d0*/ 	.short	0x0009
        /*00d2*/ 	.short	0x0040
        /*00d4*/ 	.byte	0x00, 0xf0, 0x21, 0x00


	//----- nvinfo : EIATTR_KPARAM_INFO
	.align		4
.L_8423:
        /*00d8*/ 	.byte	0x04, 0x17
        /*00da*/ 	.short	(.L_8425 - .L_8424)
.L_8424:
        /*00dc*/ 	.word	0x00000000
        /*00e0*/ 	.short	0x0008
        /*00e2*/ 	.short	0x0038
        /*00e4*/ 	.byte	0x00, 0xf0, 0x21, 0x00


	//----- nvinfo : EIATTR_KPARAM_INFO
	.align		4
.L_8425:
        /*00e8*/ 	.byte	0x04, 0x17
        /*00ea*/ 	.short	(.L_8427 - .L_8426)
.L_8426:
        /*00ec*/ 	.word	0x00000000
        /*00f0*/ 	.short	0x0007
        /*00f2*/ 	.short	0x0034
        /*00f4*/ 	.byte	0x00, 0xf0, 0x11, 0x00


	//----- nvinfo : EIATTR_KPARAM_INFO
	.align		4
.L_8427:
        /*00f8*/ 	.byte	0x04, 0x17
        /*00fa*/ 	.short	(.L_8429 - .L_8428)
.L_8428:
        /*00fc*/ 	.word	0x00000000
        /*0100*/ 	.short	0x0006
        /*0102*/ 	.short	0x0030
        /*0104*/ 	.byte	0x00, 0xf0, 0x11, 0x00


	//----- nvinfo : EIATTR_KPARAM_INFO
	.align		4
.L_8429:
        /*0108*/ 	.byte	0x04, 0x17
        /*010a*/ 	.short	(.L_8431 - .L_8430)
.L_8430:
        /*010c*/ 	.word	0x00000000
        /*0110*/ 	.short	0x0005
        /*0112*/ 	.short	0x0028
        /*0114*/ 	.byte	0x00, 0xf0, 0x21, 0x00


	//----- nvinfo : EIATTR_KPARAM_INFO
	.align		4
.L_8431:
        /*0118*/ 	.byte	0x04, 0x17
        /*011a*/ 	.short	(.L_8433 - .L_8432)
.L_8432:
        /*011c*/ 	.word	0x00000000
        /*0120*/ 	.short	0x0004
        /*0122*/ 	.short	0x0020
        /*0124*/ 	.byte	0x00, 0xf0, 0x21, 0x00


	//----- nvinfo : EIATTR_KPARAM_INFO
	.align		4
.L_8433:
        /*0128*/ 	.byte	0x04, 0x17
        /*012a*/ 	.short	(.L_8435 - .L_8434)
.L_8434:
        /*012c*/ 	.word	0x00000000
        /*0130*/ 	.short	0x0003
        /*0132*/ 	.short	0x0018
        /*0134*/ 	.byte	0x00, 0xf0, 0x21, 0x00


	//----- nvinfo : EIATTR_KPARAM_INFO
	.align		4
.L_8435:
        /*0138*/ 	.byte	0x04, 0x17
        /*013a*/ 	.short	(.L_8437 - .L_8436)
.L_8436:
        /*013c*/ 	.word	0x00000000
        /*0140*/ 	.short	0x0002
        /*0142*/ 	.short	0x0010
        /*0144*/ 	.byte	0x00, 0xf0, 0x21, 0x00


	//----- nvinfo : EIATTR_KPARAM_INFO
	.align		4
.L_8437:
        /*0148*/ 	.byte	0x04, 0x17
        /*014a*/ 	.short	(.L_8439 - .L_8438)
.L_8438:
        /*014c*/ 	.word	0x00000000
        /*0150*/ 	.short	0x0001
        /*0152*/ 	.short	0x0008
        /*0154*/ 	.byte	0x00, 0xf0, 0x21, 0x00


	//----- nvinfo : EIATTR_KPARAM_INFO
	.align		4
.L_8439:
        /*0158*/ 	.byte	0x04, 0x17
        /*015a*/ 	.short	(.L_8441 - .L_8440)
.L_8440:
        /*015c*/ 	.word	0x00000000
        /*0160*/ 	.short	0x0000
        /*0162*/ 	.short	0x0000
        /*0164*/ 	.byte	0x00, 0xf0, 0x21, 0x00


	//----- nvinfo : EIATTR_SPARSE_MMA_MASK
	.align		4
.L_8441:
        /*0168*/ 	.byte	0x03, 0x50
        /*016a*/ 	.short	0x0000


	//----- nvinfo : EIATTR_MAXREG_COUNT
	.align		4
        /*016c*/ 	.byte	0x03, 0x1b
        /*016e*/ 	.short	0x00ff


	//----- nvinfo : EIATTR_NUM_BARRIERS
	.align		4
        /*0170*/ 	.byte	0x02, 0x4c
        /*0172*/ 	.byte	0x01
	.zero		1


	//----- nvinfo : EIATTR_EXTERNS
	.align		4
        /*0174*/ 	.byte	0x04, 0x0f
        /*0176*/ 	.short	(.L_8443 - .L_8442)


	//   ....[0]....
	.align		4
.L_8442:
        /*0178*/ 	.word	index@(__assertfail)


	//----- nvinfo : EIATTR_MERCURY_ISA_VERSION
	.align		4
.L_8443:
        /*017c*/ 	.byte	0x03, 0x5f
        /*017e*/ 	.short	0x0101


	//----- nvinfo : EIATTR_COOP_GROUP_MASK_REGIDS
	.align		4
        /*0180*/ 	.byte	0x04, 0x29
        /*0182*/ 	.short	(.L_8445 - .L_8444)


	//   ....[0]....
.L_8444:
        /*0184*/ 	.word	0xffffffff


	//   ....[1]....
        /*0188*/ 	.word	0xffffffff


	//   ....[2]....
        /*018c*/ 	.word	0xffffffff


	//   ....[3]....
        /*0190*/ 	.word	0xffffffff


	//   ....[4]....
        /*0194*/ 	.word	0xffffffff


	//   ....[5]....
        /*0198*/ 	.word	0xffffffff


	//   ....[6]....
        /*019c*/ 	.word	0xffffffff


	//   ....[7]....
        /*01a0*/ 	.word	0xffffffff


	//   ....[8]....
        /*01a4*/ 	.word	0xffffffff


	//   ....[9]....
        /*01a8*/ 	.word	0xffffffff


	//   ....[10]....
        /*01ac*/ 	.word	0xffffffff


	//   ....[11]....
        /*01b0*/ 	.word	0xffffffff


	//   ....[12]....
        /*01b4*/ 	.word	0xffffffff


	//   ....[13]....
        /*01b8*/ 	.word	0xffffffff


	//   ....[14]....
        /*01bc*/ 	.word	0xffffffff


	//   ....[15]....
        /*01c0*/ 	.word	0x0500000f


	//   ....[16]....
        /*01c4*/ 	.word	0x0500000f


	//   ....[17]....
        /*01c8*/ 	.word	0x0500000f


	//   ....[18]....
        /*01cc*/ 	.word	0x0500000f


	//   ....[19]....
        /*01d0*/ 	.word	0x0500000f


	//   ....[20]....
        /*01d4*/ 	.word	0x0500000f


	//   ....[21]....
        /*01d8*/ 	.word	0x0500000f


	//   ....[22]....
        /*01dc*/ 	.word	0x0500000f


	//   ....[23]....
        /*01e0*/ 	.word	0x0500000f


	//   ....[24]....
        /*01e4*/ 	.word	0x0500000f


	//   ....[25]....
        /*01e8*/ 	.word	0x0500000f


	//----- nvinfo : EIATTR_COOP_GROUP_INSTR_OFFSETS
	.align		4
.L_8445:
        /*01ec*/ 	.byte	0x04, 0x28
        /*01ee*/ 	.short	(.L_8447 - .L_8446)


	//   ....[0]....
.L_8446:
        /*01f0*/ 	.word	0x00000c70


	//   ....[1]....
        /*01f4*/ 	.word	0x00000ca0


	//   ....[2]....
        /*01f8*/ 	.word	0x00000cc0


	//   ....[3]....
        /*01fc*/ 	.word	0x00000ce0


	//   ....[4]....
        /*0200*/ 	.word	0x00000e00


	//   ....[5]....
        /*0204*/ 	.word	0x00000e20


	//   ....[6]....
        /*0208*/ 	.word	0x00000e50


	//   ....[7]....
        /*020c*/ 	.word	0x00001d00


	//   ....[8]....
        /*0210*/ 	.word	0x00001d30


	//   ....[9]....
        /*0214*/ 	.word	0x00001d60


	//   ....[10]....
        /*0218*/ 	.word	0x00001de0


	//   ....[11]....
        /*021c*/ 	.word	0x00001e50


	//   ....[12]....
        /*0220*/ 	.word	0x00001ea0


	//   ....[13]....
        /*0224*/ 	.word	0x00001ec0


	//   ....[14]....
        /*0228*/ 	.word	0x00001ee0


	//   ....[15]....
        /*022c*/ 	.word	0x00003900


	//   ....[16]....
        /*0230*/ 	.word	0x00003960


	//   ....[17]....
        /*0234*/ 	.word	0x000039c0


	//   ....[18]....
        /*0238*/ 	.word	0x00003a20


	//   ....[19]....
        /*023c*/ 	.word	0x00003aa0


	//   ....[20]....
        /*0240*/ 	.word	0x00003ae0


	//   ....[21]....
        /*0244*/ 	.word	0x00003b30


	//   ....[22]....
        /*0248*/ 	.word	0x00003b80


	//   ....[23]....
        /*024c*/ 	.word	0x00003bd0


	//   ....[24]....
        /*0250*/ 	.word	0x00003c20


	//   ....[25]....
        /*0254*/ 	.word	0x00003c70


	//----- nvinfo : EIATTR_SYSCALL_OFFSETS
	.align		4
.L_8447:
        /*0258*/ 	.byte	0x04, 0x46
        /*025a*/ 	.short	(.L_8449 - .L_8448)


	//   ....[0]....
.L_8448:
        /*025c*/ 	.word	0x00003790


	//   ....[1]....
        /*0260*/ 	.word	0x00003890


	//----- nvinfo : EIATTR_EXIT_INSTR_OFFSETS
	.align		4
.L_8449:
        /*0264*/ 	.byte	0x04, 0x1c
        /*0266*/ 	.short	(.L_8451 - .L_8450)


	//   ....[0]....
.L_8450:
        /*0268*/ 	.word	0x00000090


	//   ....[1]....
        /*026c*/ 	.word	0x000032c0


	//   ....[2]....
        /*0270*/ 	.word	0x00003370


	//   ....[3]....
        /*0274*/ 	.word	0x00003690


	//   ....[4]....
        /*0278*/ 	.word	0x000038a0


	//----- nvinfo : EIATTR_CRS_STACK_SIZE
	.align		4
.L_8451:
        /*027c*/ 	.byte	0x04, 0x1e
        /*027e*/ 	.short	(.L_8453 - .L_8452)
.L_8452:
        /*0280*/ 	.word	0x00000000


	//----- nvinfo : EIATTR_CBANK_PARAM_SIZE
	.align		4
.L_8453:
        /*0284*/ 	.byte	0x03, 0x19
        /*0286*/ 	.short	0x008c


	//----- nvinfo : EIATTR_PARAM_CBANK
	.align		4
        /*0288*/ 	.byte	0x04, 0x0a
        /*028a*/ 	.short	(.L_8455 - .L_8454)
	.align		4
.L_8454:
        /*028c*/ 	.word	index@(.nv.constant0._ZN4vllm25paged_attention_v2_kernelIthLi112ELi16ELi128ELNS_18Fp8KVCacheDataTypeE2ELb1ELi512EEEvPfS2_PT_PKS3_PKT0_S9_ifPKiSB_iPKfiiiSD_SD_iiiii)
        /*0290*/ 	.short	0x0210
        /*0292*/ 	.short	0x008c


	//----- nvinfo : EIATTR_SW_WAR
	.align		4
.L_8455:
        /*0294*/ 	.byte	0x04, 0x36
        /*0296*/ 	.short	(.L_8457 - .L_8456)
.L_8456:
        /*0298*/ 	.word	0x00000008
.L_8457:


//--------------------- .nv.info._ZN4vllm25paged_attention_v2_kernelIthLi96ELi16ELi128ELNS_18Fp8KVCacheDataTypeE2ELb1ELi512EEEvPfS2_PT_PKS3_PKT0_S9_ifPKiSB_iPKfiiiSD_SD_iiiii --------------------------
	.section	.nv.info._ZN4vllm25paged_attention_v2_kernelIthLi96ELi16ELi128ELNS_18Fp8KVCacheDataTypeE2ELb1ELi512EEEvPfS2_PT_PKS3_PKT0_S9_ifPKiSB_iPKfiiiSD_SD_iiiii,"",@"SHT_CUDA_INFO"
	.sectionflags	@""
	.align	4


	//----- nvinfo : EIATTR_CUDA_API_VERSION
	.align		4
        /*0000*/ 	.byte	0x04, 0x37
        /*0002*/ 	.short	(.L_8459 - .L_8458)
.L_8458:
        /*0004*/ 	.word	0x00000082


	//----- nvinfo : EIATTR_KPARAM_INFO
	.align		4
.L_8459:
        /*0008*/ 	.byte	0x04, 0x17
        /*000a*/ 	.short	(.L_8461 - .L_8460)
.L_8460:
        /*000c*/ 	.word	0x00000000
        /*0010*/ 	.short	0x0015
        /*0012*/ 	.short	0x0088
        /*0014*/ 	.byte	0x00, 0xf0, 0x11, 0x00


	//----- nvinfo : EIATTR_KPARAM_INFO
	.align		4
.L_8461:
        /*0018*/ 	.byte	0x04, 0x17
        /*001a*/ 	.short	(.L_8463 - .L_8462)
.L_8462:
        /*001c*/ 	.word	0x00000000
        /*0020*/ 	.short	0x0014
        /*0022*/ 	.short	0x0084
        /*0024*/ 	.byte	0x00, 0xf0, 0x11, 0x00


	//----- nvinfo : EIATTR_KPARAM_INFO
	.align		4
.L_8463:
        /*0028*/ 	.byte	0x04, 0x17
        /*002a*/ 	.short	(.L_8465 - .L_8464)
.L_8464:
        /*002c*/ 	.word	0x00000000
        /*0030*/ 	.short	0x0013
        /*0032*/ 	.short	0x0080
        /*0034*/ 	.byte	0x00, 0xf0, 0x11, 0x00


	//----- nvinfo : EIATTR_KPARAM_INFO
	.align		4
.L_8465:
        /*0038*/ 	.byte	0x04, 0x17
        /*003a*/ 	.short	(.L_8467 - .L_8466)
.L_8466:
        /*003c*/ 	.word	0x00000000
        /*0040*/ 	.short	0x0012
        /*0042*/ 	.short	0x007c
        /*0044*/ 	.byte	0x00, 0xf0, 0x11, 0x00


	//----- nvinfo : EIATTR_KPARAM_INFO
	.align		4
.L_8467:
        /*0048*/ 	.byte	0x04, 0x17
        /*004a*/ 	.short	(.L_8469 - .L_8468)
.L_8468:
        /*004c*/ 	.word	0x00000000
        /*0050*/ 	.short	0x0011
        /*0052*/ 	.short	0x0078
        /*0054*/ 	.byte	0x00, 0xf0, 0x11, 0x00


	//----- nvinfo : EIATTR_KPARAM_INFO
	.align		4
.L_8469:
        /*0058*/ 	.byte	0x04, 0x17
        /*005a*/ 	.short	(.L_8471 - .L_8470)
.L_8470:
        /*005c*/ 	.word	0x00000000
        /*0060*/ 	.short	0x0010
        /*0062*/ 	.short	0x0070
        /*0064*/ 	.byte	0x00, 0xf0, 0x21, 0x00


	//----- nvinfo : EIATTR_KPARAM_INFO
	.align		4
.L_8471:
        /*0068*/ 	.byte	0x04, 0x17
        /*006a*/ 	.short	(.L_8473 - .L_8472)
.L_8472:
        /*006c*/ 	.word	0x00000000
        /*0070*/ 	.short	0x000f
        /*0072*/ 	.short	0x0068
        /*0074*/ 	.byte	0x00, 0xf0, 0x21, 0x00


	//----- nvinfo : EIATTR_KPARAM_INFO
	.align		4
.L_8473:
        /*0078*/ 	.byte	0x04, 0x17
        /*007a*/ 	.short	(.L_8475 - .L_8474)
.L_8474:
        /*007c*/ 	.word	0x00000000
        /*0080*/ 	.short	0x000e
        /*0082*/ 	.short	0x0060
        /*0084*/ 	.byte	0x00, 0xf0, 0x11, 0x00


	//----- nvinfo : EIATTR_KPARAM_INFO
	.align		4
.L_8475:
        /*0088*/ 	.byte	0x04, 0x17
        /*008a*/ 	.short	(.L_8477 - .L_8476)
.L_8476:
        /*008c*/ 	.word	0x00000000
        /*0090*/ 	.short	0x000d
        /*0092*/ 	.short	0x005c
        /*0094*/ 	.byte	0x00, 0xf0, 0x11, 0x00


	//----- nvinfo : EIATTR_KPARAM_INFO
	.align		4
.L_8477:
        /*0098*/ 	.byte	0x04, 0x17
        /*009a*/ 	.short	(.L_8479 - .L_8478)
.L_8478:
        /*009c*/ 	.word	0x00000000
        /*00a0*/ 	.short	0x000c
        /*00a2*/ 	.short	0x0058
        /*00a4*/ 	.byte	0x00, 0xf0, 0x11, 0x00


	//----- nvinfo : EIATTR_KPARAM_INFO
	.align		4
.L_8479:
        /*00a8*/ 	.byte	0x04, 0x17
        /*00aa*/ 	.short	(.L_8481 - .L_8480)
.L_8480:
        /*00ac*/ 	.word	0x00000000
        /*00b0*/ 	.short	0x000b
        /*00b2*/ 	.short	0x0050
        /*00b4*/ 	.byte	0x00, 0xf0, 0x21, 0x00


	//----- nvinfo : EIATTR_KPARAM_INFO
	.align		4
.L_8481:
        /*00b8*/ 	.byte	0x04, 0x17
        /*00ba*/ 	.short	(.L_8483 - .L_8482)
.L_8482:
        /*00bc*/ 	.word	0x00000000
        /*00c0*/ 	.short	0x000a
        /*00c2*/ 	.short	0x0048
        /*00c4*/ 	.byte	0x00, 0xf0, 0x11, 0x00


	//----- nvinfo : EIATTR_KPARAM_INFO
	.align		4
.L_8483:
        /*00c8*/ 	.byte	0x04, 0x17
        /*00ca*/ 	.short	(.L_8485 - .L_8484)
.L_8484:
        /*00cc*/ 	.word	0x00000000
        /*00d0*/ 	.short	0x0009
        /*00d2*/ 	.short	0x0040
        /*00d4*/ 	.byte	0x00, 0xf0, 0x21, 0x00


	//----- nvinfo : EIATTR_KPARAM_INFO
	.align		4
.L_8485:
        /*00d8*/ 	.byte	0x04, 0x17
        /*00da*/ 	.short	(.L_8487 - .L_8486)
.L_8486:
        /*00dc*/ 	.word	0x00000000
        /*00e0*/ 	.short	0x0008
        /*00e2*/ 	.short	0x0038
        /*00e4*/ 	.byte	0x00, 0xf0, 0x21, 0x00


	//----- nvinfo : EIATTR_KPARAM_INFO
	.align		4
.L_8487:
        /*00e8*/ 	.byte	0x04, 0x17
        /*00ea*/ 	.short	(.L_8489 - .L_8488)
.L_8488:
        /*00ec*/ 	.word	0x00000000
        /*00f0*/ 	.short	0x0007
        /*00f2*/ 	.short	0x0034
        /*00f4*/ 	.byte	0x00, 0xf0, 0x11, 0x00


	//----- nvinfo : EIATTR_KPARAM_INFO
	.align		4
.L_8489:
        /*00f8*/ 	.byte	0x04, 0x17
        /*00fa*/ 	.short	(.L_8491 - .L_8490)
.L_8490:
        /*00fc*/ 	.word	0x00000000
        /*0100*/ 	.short	0x0006
        /*0102*/ 	.short	0x0030
        /*0104*/ 	.byte	0x00, 0xf0, 0x11, 0x00


	//----- nvinfo : EIATTR_KPARAM_INFO
	.align		4
.L_8491:
        /*0108*/ 	.byte	0x04, 0x17
        /*010a*/ 	.short	(.L_8493 - .L_8492)
.L_8492:
        /*010c*/ 	.word	0x00000000
        /*0110*/ 	.short	0x0005
        /*0112*/ 	.short	0x0028
        /*0114*/ 	.byte	0x00, 0xf0, 0x21, 0x00


	//----- nvinfo : EIATTR_KPARAM_INFO
	.align		4
.L_8493:
        /*0118*/ 	.byte	0x04, 0x17
        /*011a*/ 	.short	(.L_8495 - .L_8494)
.L_8494:
        /*011c*/ 	.word	0x00000000
        /*0120*/ 	.short	0x0004
        /*0122*/ 	.short	0x0020
        /*0124*/ 	.byte	0x00, 0xf0, 0x21, 0x00


	//----- nvinfo : EIATTR_KPARAM_INFO
	.align		4
.L_8495:
        /*0128*/ 	.byte	0x04, 0x17
        /*012a*/ 	.short	(.L_8497 - .L_8496)
.L_8496:
        /*012c*/ 	.word	0x00000000
        /*0130*/ 	.short	0x0003
        /*0132*/ 	.short	0x0018
        /*0134*/ 	.byte	0x00, 0xf0, 0x21, 0x00


	//----- nvinfo : EIATTR_KPARAM_INFO
	.align		4
.L_8497:
        /*0138*/ 	.byte	0x04, 0x17
        /*013a*/ 	.short	(.L_8499 - .L_8498)
.L_8498:
        /*013c*/ 	.word	0x00000000
        /*0140*/ 	.short	0x0002
        /*0142*/ 	.short	0x0010
        /*0144*/ 	.byte	0x00, 0xf0, 0x21, 0x00


	//----- nvinfo : EIATTR_KPARAM_INFO
	.align		4
.L_8499:
        /*0148*/ 	.byte	0x04, 0x17
        /*014a*/ 	.short	(.L_8501 - .L_8500)
.L_8500:
        /*014c*/ 	.word	0x00000000
        /*0150*/ 	.short	0x0001
        /*0152*/ 	.short	0x0008
        /*0154*/ 	.byte	0x00, 0xf0, 0x21, 0x00


	//----- nvinfo : EIATTR_KPARAM_INFO
	.align		4
.L_8501:
        /*0158*/ 	.byte	0x04, 0x17
        /*015a*/ 	.short	(.L_8503 - .L_8502)
.L_8502:
        /*015c*/ 	.word	0x00000000
        /*0160*/ 	.short	0x0000
        /*0162*/ 	.short	0x0000
        /*0164*/ 	.byte	0x00, 0xf0, 0x21, 0x00


	//----- nvinfo : EIATTR_SPARSE_MMA_MASK
	.align		4
.L_8503:
        /*0168*/ 	.byte	0x03, 0x50
        /*016a*/ 	.short	0x0000


	//----- nvinfo : EIATTR_MAXREG_COUNT
	.align		4
        /*016c*/ 	.byte	0x03, 0x1b
        /*016e*/ 	.short	0x00ff


	//----- nvinfo : EIATTR_NUM_BARRIERS
	.align		4
        /*0170*/ 	.byte	0x02, 0x4c
        /*0172*/ 	.byte	0x01
	.zero		1


	//----- nvinfo : EIATTR_EXTERNS
	.align		4
        /*0174*/ 	.byte	0x04, 0x0f
        /*0176*/ 	.short	(.L_8505 - .L_8504)


	//   ....[0]....
	.align		4
.L_8504:
        /*0178*/ 	.word	index@(__assertfail)


	//----- nvinfo : EIATTR_MERCURY_ISA_VERSION
	.align		4
.L_8505:
        /*017c*/ 	.byte	0x03, 0x5f
        /*017e*/ 	.short	0x0101


	//----- nvinfo : EIATTR_COOP_GROUP_MASK_REGIDS
	.align		4
        /*0180*/ 	.byte	0x04, 0x29
        /*0182*/ 	.short	(.L_8507 - .L_8506)


	//   ....[0]....
.L_8506:
        /*0184*/ 	.word	0xffffffff


	//   ....[1]....
        /*0188*/ 	.word	0xffffffff


	//   ....[2]....
        /*018c*/ 	.word	0xffffffff


	//   ....[3]....
        /*0190*/ 	.word	0xffffffff


	//   ....[4]....
        /*0194*/ 	.word	0xffffffff


	//   ....[5]....
        /*0198*/ 	.word	0xffffffff


	//   ....[6]....
        /*019c*/ 	.word	0xffffffff


	//   ....[7]....
        /*01a0*/ 	.word	0xffffffff


	//   ....[8]....
        /*01a4*/ 	.word	0xffffffff


	//   ....[9]....
        /*01a8*/ 	.word	0xffffffff


	//   ....[10]....
        /*01ac*/ 	.word	0xffffffff


	//   ....[11]....
        /*01b0*/ 	.word	0xffffffff


	//   ....[12]....
        /*01b4*/ 	.word	0xffffffff


	//   ....[13]....
        /*01b8*/ 	.word	0xffffffff


	//   ....[14]....
        /*01bc*/ 	.word	0xffffffff


	//   ....[15]....
        /*01c0*/ 	.word	0x0500000f


	//   ....[16]....
        /*01c4*/ 	.word	0x0500000f


	//   ....[17]....
        /*01c8*/ 	.word	0x0500000f


	//   ....[18]....
        /*01cc*/ 	.word	0x0500000f


	//   ....[19]....
        /*01d0*/ 	.word	0x0500000f


	//   ....[20]....
        /*01d4*/ 	.word	0x0500000f


	//   ....[21]....
        /*01d8*/ 	.word	0x0500000f


	//   ....[22]....
        /*01dc*/ 	.word	0x0500000f


	//   ....[23]....
        /*01e0*/ 	.word	0x0500000f


	//   ....[24]....
        /*01e4*/ 	.word	0x0500000f


	//----- nvinfo : EIATTR_COOP_GROUP_INSTR_OFFSETS
	.align		4
.L_8507:
        /*01e8*/ 	.byte	0x04, 0x28
        /*01ea*/ 	.short	(.L_8509 - .L_8508)


	//   ....[0]....
.L_8508:
        /*01ec*/ 	.word	0x00000c70


	//   ....[1]....
        /*01f0*/ 	.word	0x00000ca0


	//   ....[2]....
        /*01f4*/ 	.word	0x00000cc0


	//   ....[3]....
        /*01f8*/ 	.word	0x00000ce0


	//   ....[4]....
        /*01fc*/ 	.word	0x00000e00


	//   ....[5]....
        /*0200*/ 	.word	0x00000e20


	//   ....[6]....
        /*0204*/ 	.word	0x00000e50


	//   ....[7]....
        /*0208*/ 	.word	0x00001d00


	//   ....[8]....
        /*020c*/ 	.word	0x00001d30


	//   ....[9]....
        /*0210*/ 	.word	0x00001d60


	//   ....[10]....
        /*0214*/ 	.word	0x00001de0


	//   ....[11]....
        /*0218*/ 	.word	0x00001e50


	//   ....[12]....
        /*021c*/ 	.word	0x00001ea0


	//   ....[13]....
        /*0220*/ 	.word	0x00001ec0


	//   ....[14]....
        /*0224*/ 	.word	0x00001ee0


	//   ....[15]....
        /*0228*/ 	.word	0x00003820


	//   ....[16]....
        /*022c*/ 	.word	0x00003880


	//   ....[17]....
        /*0230*/ 	.word	0x000038e0


	//   ....[18]....
        /*0234*/ 	.word	0x00003940


	//   ....[19]....
        /*0238*/ 	.word	0x000039c0


	//   ....[20]....
        /*023c*/ 	.word	0x00003a00


	//   ....[21]....
        /*0240*/ 	.word	0x00003a50


	//   ....[22]....
        /*0244*/ 	.word	0x00003aa0


	//   ....[23]....
        /*0248*/ 	.word	0x00003af0


	//   ....[24]....
        /*024c*/ 	.word	0x00003b40


	//----- nvinfo : EIATTR_SYSCALL_OFFSETS
	.align		4
.L_8509:
        /*0250*/ 	.byte	0x04, 0x46
        /*0252*/ 	.short	(.L_8511 - .L_8510)


	//   ....[0]....
.L_8510:
        /*0254*/ 	.word	0x000036b0


	//   ....[1]....
        /*0258*/ 	.word	0x000037b0


	//----- nvinfo : EIATTR_EXIT_INSTR_OFFSETS
	.align		4
.L_8511:
        /*025c*/ 	.byte	0x04, 0x1c
        /*025e*/ 	.short	(.L_8513 - .L_8512)


	//   ....[0]....
.L_8512:
        /*0260*/ 	.word	0x00000090


	//   ....[1]....
        /*0264*/ 	.word	0x00003250


	//   ....[2]....
        /*0268*/ 	.word	0x00003300


	//   ....[3]....
        /*026c*/ 	.word	0x000035b0


	//   ....[4]....
        /*0270*/ 	.word	0x000037c0


	//----- nvinfo : EIATTR_CRS_STACK_SIZE
	.align		4
.L_8513:
        /*0274*/ 	.byte	0x04, 0x1e
        /*0276*/ 	.short	(.L_8515 - .L_8514)
.L_8514:
        /*0278*/ 	.word	0x00000000


	//----- nvinfo : EIATTR_CBANK_PARAM_SIZE
	.align		4
.L_8515:
        /*027c*/ 	.byte	0x03, 0x19
        /*027e*/ 	.short	0x008c


	//----- nvinfo : EIATTR_PARAM_CBANK
	.align		4
        /*0280*/ 	.byte	0x04, 0x0a
        /*0282*/ 	.short	(.L_8517 - .L_8516)
	.align		4
.L_8516:
        /*0284*/ 	.word	index@(.nv.constant0._ZN4vllm25paged_attention_v2_kernelIthLi96ELi16ELi128ELNS_18Fp8KVCacheDataTypeE2ELb1ELi512EEEvPfS2_PT_PKS3_PKT0_S9_ifPKiSB_iPKfiiiSD_SD_iiiii)
        /*0288*/ 	.short	0x0210
        /*028a*/ 	.short	0x008c


	//----- nvinfo : EIATTR_SW_WAR
	.align		4
.L_8517:
        /*028c*/ 	.byte	0x04, 0x36
        /*028e*/ 	.short	(.L_8519 - .L_8518)
.L_8518:
        /*0290*/ 	.word	0x00000008
.L_8519:


//--------------------- .nv.info._ZN4vllm25paged_attention_v2_kernelIthLi80ELi16ELi128ELNS_18Fp8KVCacheDataTypeE2ELb1ELi512EEEvPfS2_PT_PKS3_PKT0_S9_ifPKiSB_iPKfiiiSD_SD_iiiii --------------------------
	.section	.nv.info._ZN4vllm25paged_attention_v2_kernelIthLi80ELi16ELi128ELNS_18Fp8KVCacheDataTypeE2ELb1ELi512EEEvPfS2_PT_PKS3_PKT0_S9_ifPKiSB_iPKfiiiSD_SD_iiiii,"",@"SHT_CUDA_INFO"
	.sectionflags	@""
	.align	4


	//----- nvinfo : EIATTR_CUDA_API_VERSION
	.align		4
        /*0000*/ 	.byte	0x04, 0x37
        /*0002*/ 	.short	(.L_8521 - .L_8520)
.L_8520:
        /*0004*/ 	.word	0x00000082


	//----- nvinfo : EIATTR_KPARAM_INFO
	.align		4
.L_8521:
        /*0008*/ 	.byte	0x04, 0x17
        /*000a*/ 	.short	(.L_8523 - .L_8522)
.L_8522:
        /*000c*/ 	.word	0x00000000
        /*0010*/ 	.short	0x0015
        /*0012*/ 	.short	0x0088
        /*0014*/ 	.byte	0x00, 0xf0, 0x11, 0x00


	//----- nvinfo : EIATTR_KPARAM_INFO
	.align		4
.L_8523:
        /*0018*/ 	.byte	0x04, 0x17
        /*001a*/ 	.short	(.L_8525 - .L_8524)
.L_8524:
        /*001c*/ 	.word	0x00000000
        /*0020*/ 	.short	0x0014
        /*0022*/ 	.short	0x0084
        /*0024*/ 	.byte	0x00, 0xf0, 0x11, 0x00


	//----- nvinfo : EIATTR_KPARAM_INFO
	.align		4
.L_8525:
        /*0028*/ 	.byte	0x04, 0x17
        /*002a*/ 	.short	(.L_8527 - .L_8526)
.L_8526:
        /*002c*/ 	.word	0x00000000
        /*0030*/ 	.short	0x0013
        /*0032*/ 	.short	0x0080
        /*0034*/ 	.byte	0x00, 0xf0, 0x11, 0x00


	//----- nvinfo : EIATTR_KPARAM_INFO
	.align		4
.L_8527:
        /*0038*/ 	.byte	0x04, 0x17
        /*003a*/ 	.short	(.L_8529 - .L_8528)
.L_8528:
        /*003c*/ 	.word	0x00000000
        /*0040*/ 	.short	0x0012
        /*0042*/ 	.short	0x007c
        /*0044*/ 	.byte	0x00, 0xf0, 0x11, 0x00


	//----- nvinfo : EIATTR_KPARAM_INFO
	.align		4
.L_8529:
        /*0048*/ 	.byte	0x04, 0x17
        /*004a*/ 	.short	(.L_8531 - .L_8530)
.L_8530:
        /*004c*/ 	.word	0x00000000
        /*0050*/ 	.short	0x0011
        /*0052*/ 	.short	0x0078
        /*0054*/ 	.byte	0x00, 0xf0, 0x11, 0x00


	//----- nvinfo : EIATTR_KPARAM_INFO
	.align		4
.L_8531:
        /*0058*/ 	.byte	0x04, 0x17
        /*005a*/ 	.short	(.L_8533 - .L_8532)
.L_8532:
        /*005c*/ 	.word	0x00000000
        /*0060*/ 	.short	0x0010
        /*0062*/ 	.short	0x0070
        /*0064*/ 	.byte	0x00, 0xf0, 0x21, 0x00


	//----- nvinfo : EIATTR_KPARAM_INFO
	.align		4
.L_8533:
        /*0068*/ 	.byte	0x04, 0x17
        /*006a*/ 	.short	(.L_8535 - .L_8534)
.L_8534:
        /*006c*/ 	.word	0x00000000
        /*0070*/ 	.short	0x000f
        /*0072*/ 	.short	0x0068
        /*0074*/ 	.byte	0x00, 0xf0, 0x21, 0x00


	//----- nvinfo : EIATTR_KPARAM_INFO
	.align		4
.L_8535:
        /*0078*/ 	.byte	0x04, 0x17
        /*007a*/ 	.short	(.L_8537 - .L_8536)
.L_8536:
        /*007c*/ 	.word	0x00000000
        /*0080*/ 	.short	0x000e
        /*0082*/ 	.short	0x0060
        /*0084*/ 	.byte	0x00, 0xf0, 0x11, 0x00


	//----- nvinfo : EIATTR_KPARAM_INFO
	.align		4
.L_8537:
        /*0088*/ 	.byte	0x04, 0x17
        /*008a*/ 	.short	(.L_8539 - .L_8538)
.L_8538:
        /*008c*/ 	.word	0x00000000
        /*0090*/ 	.short	0x000d
        /*0092*/ 	.short	0x005c
        /*0094*/ 	.byte	0x00, 0xf0, 0x11, 0x00


	//----- nvinfo : EIATTR_KPARAM_INFO
	.align		4
.L_8539:
        /*0098*/ 	.byte	0x04, 0x17
        /*009a*/ 	.short	(.L_8541 - .L_8540)
.L_8540:
        /*009c*/ 	.word	0x00000000
        /*00a0*/ 	.short	0x000c
        /*00a2*/ 	.short	0x0058
        /*00a4*/ 	.byte	0x00, 0xf0, 0x11, 0x00


	//----- nvinfo : EIATTR_KPARAM_INFO
	.align		4
.L_8541:
        /*00a8*/ 	.byte	0x04, 0x17
        /*00aa*/ 	.short	(.L_8543 - .L_8542)
.L_8542:
        /*00ac*/ 	.word	0x00000000
        /*00b0*/ 	.short	0x000b
        /*00b2*/ 	.short	0x0050
        /*00b4*/ 	.byte	0x00, 0xf0, 0x21, 0x00


	//----- nvinfo : EIATTR_KPARAM_INFO
	.align		4
.L_8543:
        /*00b8*/ 	.byte	0x04, 0x17
        /*00ba*/ 	.short	(.L_8545 - .L_8544)
.L_8544:
        /*00bc*/ 	.word	0x00000000
        /*00c0*/ 	.short	0x000a
        /*00c2*/ 	.short	0x0048
        /*00c4*/ 	.byte	0x00, 0xf0, 0x11, 0x00


	//----- nvinfo : EIATTR_KPARAM_INFO
	.align		4
.L_8545:
        /*00c8*/ 	.byte	0x04, 0x17
        /*00ca*/ 	.short	(.L_8547 - .L_8546)
.L_8546:
        /*00cc*/ 	.word	0x00000000
        /*00d0*/ 	.short	0x0009
        /*00d2*/ 	.short	0x0040
        /*00d4*/ 	.byte	0x00, 0xf0, 0x21, 0x00


	//----- nvinfo : EIATTR_KPARAM_INFO
	.align		4
.L_8547:
        /*00d8*/ 	.byte	0x04, 0x17
        /*00da*/ 	.short	(.L_8549 - .L_8548)
.L_8548:
        /*00dc*/ 	.word	0x00000000
        /*00e0*/ 	.short	0x0008
        /*00e2*/ 	.short	0x0038
        /*00e4*/ 	.byte	0x00, 0xf0, 0x21, 0x00


	//----- nvinfo : EIATTR_KPARAM_INFO
	.align		4
.L_8549:
        /*00e8*/ 	.byte	0x04, 0x17
        /*00ea*/ 	.short	(.L_8551 - .L_8550)
.L_8550:
        /*00ec*/ 	.word	0x00000000
        /*00f0*/ 	.short	0x0007
        /*00f2*/ 	.short	0x0034
        /*00f4*/ 	.byte	0x00, 0xf0, 0x11, 0x00


	//----- nvinfo : EIATTR_KPARAM_INFO
	.align		4
.L_8551:
        /*00f8*/ 	.byte	0x04, 0x17
        /*00fa*/ 	.short	(.L_8553 - .L_8552)
.L_8552:
        /*00fc*/ 	.word	0x00000000
        /*0100*/ 	.short	0x0006
        /*0102*/ 	.short	0x0030
        /*0104*/ 	.byte	0x00, 0xf0, 0x11, 0x00


	//----- nvinfo : EIATTR_KPARAM_INFO
	.align		4
.L_8553:
        /*0108*/ 	.byte	0x04, 0x17
        /*010a*/ 	.short	(.L_8555 - .L_8554)
.L_8554:
        /*010c*/ 	.word	0x00000000
        /*0110*/ 	.short	0x0005
        /*0112*/ 	.short	0x0028
        /*0114*/ 	.byte	0x00, 0xf0, 0x21, 0x00


	//----- nvinfo : EIATTR_KPARAM_INFO
	.align		4
.L_8555:
        /*0118*/ 	.byte	0x04, 0x17
        /*011a*/ 	.short	(.L_8557 - .L_8556)
.L_8556:
        /*011c*/ 	.word	0x00000000
        /*0120*/ 	.short	0x0004
        /*0122*/ 	.short	0x0020
        /*0124*/ 	.byte	0x00, 0xf0, 0x21, 0x00


	//----- nvinfo : EIATTR_KPARAM_INFO
	.align		4
.L_8557:
        /*0128*/ 	.byte	0x04, 0x17
        /*012a*/ 	.short	(.L_8559 - .L_8558)
.L_8558:
        /*012c*/ 	.word	0x00000000
        /*0130*/ 	.short	0x0003
        /*0132*/ 	.short	0x0018
        /*0134*/ 	.byte	0x00, 0xf0, 0x21, 0x00


	//----- nvinfo : EIATTR_KPARAM_INFO
	.align		4
.L_8559:
        /*0138*/ 	.byte	0x04, 0x17
        /*013a*/ 	.short	(.L_8561 - .L_8560)
.L_8560:
        /*013c*/ 	.word	0x00000000
        /*0140*/ 	.short	0x0002
        /*0142*/ 	.short	0x0010
        /*0144*/ 	.byte	0x00, 0xf0, 0x21, 0x00


	//----- nvinfo : EIATTR_KPARAM_INFO
	.align		4
.L_8561:
        /*0148*/ 	.byte	0x04, 0x17
        /*014a*/ 	.short	(.L_8563 - .L_8562)
.L_8562:
        /*014c*/ 	.word	0x00000000
        /*0150*/ 	.short	0x0001
        /*0152*/ 	.short	0x0008
        /*0154*/ 	.byte	0x00, 0xf0, 0x21, 0x00


	//----- nvinfo : EIATTR_KPARAM_INFO
	.align		4
.L_8563:
        /*0158*/ 	.byte	0x04, 0x17
        /*015a*/ 	.short	(.L_8565 - .L_8564)
.L_8564:
        /*015c*/ 	.word	0x00000000
        /*0160*/ 	.short	0x0000
        /*0162*/ 	.short	0x0000
        /*0164*/ 	.byte	0x00, 0xf0, 0x21, 0x00


	//----- nvinfo : EIATTR_SPARSE_MMA_MASK
	.align		4
.L_8565:
        /*0168*/ 	.byte	0x03, 0x50
        /*016a*/ 	.short	0x0000


	//----- nvinfo : EIATTR_MAXREG_COUNT
	.align		4
        /*016c*/ 	.byte	0x03, 0x1b
        /*016e*/ 	.short	0x00ff


	//----- nvinfo : EIATTR_NUM_BARRIERS
	.align		4
        /*0170*/ 	.byte	0x02, 0x4c
        /*0172*/ 	.byte	0x01
	.zero		1


	//----- nvinfo : EIATTR_EXTERNS
	.align		4
        /*0174*/ 	.byte	0x04, 0x0f
        /*0176*/ 	.short	(.L_8567 - .L_8566)


	//   ....[0]....
	.align		4
.L_8566:
        /*0178*/ 	.word	index@(__assertfail)


	//----- nvinfo : EIATTR_MERCURY_ISA_VERSION
	.align		4
.L_8567:
        /*017c*/ 	.byte	0x03, 0x5f
        /*017e*/ 	.short	0x0101


	//----- nvinfo : EIATTR_COOP_GROUP_MASK_REGIDS
	.align		4
        /*0180*/ 	.byte	0x04, 0x29
        /*0182*/ 	.short	(.L_8569 - .L_8568)


	//   ....[0]....
.L_8568:
        /*0184*/ 	.word	0xffffffff


	//   ....[1]....
        /*0188*/ 	.word	0xffffffff


	//   ....[2]....
        /*018c*/ 	.word	0xffffffff


	//   ....[3]....
        /*0190*/ 	.word	0xffffffff


	//   ....[4]....
        /*0194*/ 	.word	0xffffffff


	//   ....[5]....
        /*0198*/ 	.word	0xffffffff


	//   ....[6]....
        /*019c*/ 	.word	0xffffffff


	//   ....[7]....
        /*01a0*/ 	.word	0xffffffff


	//   ....[8]....
        /*01a4*/ 	.word	0xffffffff


	//   ....[9]....
        /*01a8*/ 	.word	0xffffffff


	//   ....[10]....
        /*01ac*/ 	.word	0xffffffff


	//   ....[11]....
        /*01b0*/ 	.word	0xffffffff


	//   ....[12]....
        /*01b4*/ 	.word	0xffffffff


	//   ....[13]....
        /*01b8*/ 	.word	0xffffffff


	//   ....[14]....
        /*01bc*/ 	.word	0xffffffff


	//   ....[15]....
        /*01c0*/ 	.word	0x0500000f


	//   ....[16]....
        /*01c4*/ 	.word	0x0500000f


	//   ....[17]....
        /*01c8*/ 	.word	0x0500000f


	//   ....[18]....
        /*01cc*/ 	.word	0x0500000f


	//   ....[19]....
        /*01d0*/ 	.word	0x0500000f


	//   ....[20]....
        /*01d4*/ 	.word	0x0500000f


	//   ....[21]....
        /*01d8*/ 	.word	0x0500000f


	//   ....[22]....
        /*01dc*/ 	.word	0x0500000f


	//   ....[23]....
        /*01e0*/ 	.word	0x0500000f


	//----- nvinfo : EIATTR_COOP_GROUP_INSTR_OFFSETS
	.align		4
.L_8569:
        /*01e4*/ 	.byte	0x04, 0x28
        /*01e6*/ 	.short	(.L_8571 - .L_8570)


	//   ....[0]....
.L_8570:
        /*01e8*/ 	.word	0x00000c70


	//   ....[1]....
        /*01ec*/ 	.word	0x00000ca0


	//   ....[2]....
        /*01f0*/ 	.word	0x00000cc0


	//   ....[3]....
        /*01f4*/ 	.word	0x00000ce0


	//   ....[4]....
        /*01f8*/ 	.word	0x00000e00


	//   ....[5]....
        /*01fc*/ 	.word	0x00000e20


	//   ....[6]....
        /*0200*/ 	.word	0x00000e50


	//   ....[7]....
        /*0204*/ 	.word	0x00001d00


	//   ....[8]....
        /*0208*/ 	.word	0x00001d30


	//   ....[9]....
        /*020c*/ 	.word	0x00001d60


	//   ....[10]....
        /*0210*/ 	.word	0x00001df0


	//   ....[11]....
        /*0214*/ 	.word	0x00001e50


	//   ....[12]....
        /*0218*/ 	.word	0x00001ea0


	//   ....[13]....
        /*021c*/ 	.word	0x00001ec0


	//   ....[14]....
        /*0220*/ 	.word	0x00001ee0


	//   ....[15]....
        /*0224*/ 	.word	0x00003740


	//   ....[16]....
        /*0228*/ 	.word	0x000037a0


	//   ....[17]....
        /*022c*/ 	.word	0x00003800


	//   ....[18]....
        /*0230*/ 	.word	0x00003860


	//   ....[19]....
        /*0234*/ 	.word	0x000038e0


	//   ....[20]....
        /*0238*/ 	.word	0x00003920


	//   ....[21]....
        /*023c*/ 	.word	0x00003970


	//   ....[22]....
        /*0240*/ 	.word	0x000039c0


	//   ....[23]....
        /*0244*/ 	.word	0x00003a10


	//----- nvinfo : EIATTR_SYSCALL_OFFSETS
	.align		4
.L_8571:
        /*0248*/ 	.byte	0x04, 0x46
        /*024a*/ 	.short	(.L_8573 - .L_8572)


	//   ....[0]....
.L_8572:
        /*024c*/ 	.word	0x000035d0


	//   ....[1]....
        /*0250*/ 	.word	0x000036d0


	//----- nvinfo : EIATTR_EXIT_INSTR_OFFSETS
	.align		4
.L_8573:
        /*0254*/ 	.byte	0x04, 0x1c
        /*0256*/ 	.short	(.L_8575 - .L_8574)


	//   ....[0]....
.L_8574:
        /*0258*/ 	.word	0x00000090


	//   ....[1]....
        /*025c*/ 	.word	0x000031e0


	//   ....[2]....
        /*0260*/ 	.word	0x00003290


	//   ....[3]....
        /*0264*/ 	.word	0x000034d0


	//   ....[4]....
        /*0268*/ 	.word	0x000036e0


	//----- nvinfo : EIATTR_CRS_STACK_SIZE
	.align		4
.L_8575:
        /*026c*/ 	.byte	0x04, 0x1e
        /*026e*/ 	.short	(.L_8577 - .L_8576)
.L_8576:
        /*0270*/ 	.word	0x00000000


	//----- nvinfo : EIATTR_CBANK_PARAM_SIZE
	.align		4
.L_8577:
        /*0274*/ 	.byte	0x03, 0x19
        /*0276*/ 	.short	0x008c


	//----- nvinfo : EIATTR_PARAM_CBANK
	.align		4
        /*0278*/ 	.byte	0x04, 0x0a
        /*027a*/ 	.short	(.L_8579 - .L_8578)
	.align		4
.L_8578:
        /*027c*/ 	.word	index@(.nv.constant0._ZN4vllm25paged_attention_v2_kernelIthLi80ELi16ELi128ELNS_18Fp8KVCacheDataTypeE2ELb1ELi512EEEvPfS2_PT_PKS3_PKT0_S9_ifPKiSB_iPKfiiiSD_SD_iiiii)
        /*0280*/ 	.short	0x0210
        /*0282*/ 	.short	0x008c


	//----- nvinfo : EIATTR_SW_WAR
	.align		4
.L_8579:
        /*0284*/ 	.byte	0x04, 0x36
        /*0286*/ 	.short	(.L_8581 - .L_8580)
.L_8580:
        /*0288*/ 	.word	0x00000008
.L_8581:


//--------------------- .nv.info._ZN4vllm25paged_attention_v2_kernelIthLi64ELi16ELi128ELNS_18Fp8KVCacheDataTypeE2ELb1ELi512EEEvPfS2_PT_PKS3_PKT0_S9_ifPKiSB_iPKfiiiSD_SD_iiiii --------------------------
	.section	.nv.info._ZN4vllm25paged_attention_v2_kernelIthLi64ELi16ELi128ELNS_18Fp8KVCacheDataTypeE2ELb1ELi512EEEvPfS2_PT_PKS3_PKT0_S9_ifPKiSB_iPKfiiiSD_SD_iiiii,"",@"SHT_CUDA_INFO"
	.sectionflags	@""
	.align	4


	//----- nvinfo : EIATTR_CUDA_API_VERSION
	.align		4
        /*0000*/ 	.byte	0x04, 0x37
        /*0002*/ 	.short	(.L_8583 - .L_8582)
.L_8582:
        /*0004*/ 	.word	0x00000082


	//----- nvinfo : EIATTR_KPARAM_INFO
	.align		4
.L_8583:
        /*0008*/ 	.byte	0x04, 0x17
        /*000a*/ 	.short	(.L_8585 - .L_8584)
.L_8584:
        /*000c*/ 	.word	0x00000000
        /*0010*/ 	.short	0x0015
        /*0012*/ 	.short	0x0088
        /*0014*/ 	.byte	0x00, 0xf0, 0x11, 0x00


	//----- nvinfo : EIATTR_KPARAM_INFO
	.align		4
.L_8585:
        /*0018*/ 	.byte	0x04, 0x17
        /*001a*/ 	.short	(.L_8587 - .L_8586)
.L_8586:
        /*001c*/ 	.word	0x00000000
        /*0020*/ 	.short	0x0014
        /*0022*/ 	.short	0x0084
        /*0024*/ 	.byte	0x00, 0xf0, 0x11, 0x00


	//----- nvinfo : EIATTR_KPARAM_INFO
	.align		4
.L_8587:
        /*0028*/ 	.byte	0x04, 0x17
        /*002a*/ 	.short	(.L_8589 - .L_8588)
.L_8588:
        /*002c*/ 	.word	0x00000000
        /*0030*/ 	.short	0x0013
        /*0032*/ 	.short	0x0080
        /*0034*/ 	.byte	0x00, 0xf0, 0x11, 0x00


	//----- nvinfo : EIATTR_KPARAM_INFO
	.align		4
.L_8589:
        /*0038*/ 	.byte	0x04, 0x17
        /*003a*/ 	.short	(.L_8591 - .L_8590)
.L_8590:
        /*003c*/ 	.word	0x00000000
        /*0040*/ 	.short	0x0012
        /*0042*/ 	.short	0x007c
        /*0044*/ 	.byte	0x00, 0xf0, 0x11, 0x00


	//----- nvinfo : EIATTR_KPARAM_INFO
	.align		4
.L_8591:
        /*0048*/ 	.byte	0x04, 0x17
        /*004a*/ 	.short	(.L_8593 - .L_8592)
.L_8592:
        /*004c*/ 	.word	0x00000000
        /*0050*/ 	.short	0x0011
        /*0052*/ 	.short	0x0078
        /*0054*/ 	.byte	0x00, 0xf0, 0x11, 0x00


	//----- nvinfo : EIATTR_KPARAM_INFO
	.align		4
.L_8593:
        /*0058*/ 	.byte	0x04, 0x17
        /*005a*/ 	.short	(.L_8595 - .L_8594)
.L_8594:
        /*005c*/ 	.word	0x00000000
        /*0060*/ 	.short	0x0010
        /*0062*/ 	.short	0x0070
        /*0064*/ 	.byte	0x00, 0xf0, 0x21, 0x00


	//----- nvinfo : EIATTR_KPARAM_INFO
	.align		4
.L_8595:
        /*0068*/ 	.byte	0x04, 0x17
        /*006a*/ 	.short	(.L_8597 - .L_8596)
.L_8596:
        /*006c*/ 	.word	0x00000000
        /*0070*/ 	.short	0x000f
        /*0072*/ 	.short	0x0068
        /*0074*/ 	.byte	0x00, 0xf0, 0x21, 0x00


	//----- nvinfo : EIATTR_KPARAM_INFO
	.align		4
.L_8597:
        /*0078*/ 	.byte	0x04, 0x17
        /*007a*/ 	.short	(.L_8599 - .L_8598)
.L_8598:
        /*007c*/ 	.word	0x00000000
        /*0080*/ 	.short	0x000e
        /*0082*/ 	.short	0x0060
        /*0084*/ 	.byte	0x00, 0xf0, 0x11, 0x00


	//----- nvinfo : EIATTR_KPARAM_INFO
	.align		4
.L_8599:
        /*0088*/ 	.byte	0x04, 0x17
        /*008a*/ 	.short	(.L_8601 - .L_8600)
.L_8600:
        /*008c*/ 	.word	0x00000000
        /*0090*/ 	.short	0x000d
        /*0092*/ 	.short	0x005c
        /*0094*/ 	.byte	0x00, 0xf0, 0x11, 0x00


	//----- nvinfo : EIATTR_KPARAM_INFO
	.align		4
.L_8601:
        /*0098*/ 	.byte	0x04, 0x17
        /*009a*/ 	.short	(.L_8603 - .L_8602)
.L_8602:
        /*009c*/ 	.word	0x00000000
        /*00a0*/ 	.short	0x000c
        /*00a2*/ 	.short	0x0058
        /*00a4*/ 	.byte	0x00, 0xf0, 0x11, 0x00


	//----- nvinfo : EIATTR_KPARAM_INFO
	.align		4
.L_8603:
        /*00a8*/ 	.byte	0x04, 0x17
        /*00aa*/ 	.short	(.L_8605 - .L_8604)
.L_8604:
        /*00ac*/ 	.word	0x00000000
        /*00b0*/ 	.short	0x000b
        /*00b2*/ 	.short	0x0050
        /*00b4*/ 	.byte	0x00, 0xf0, 0x21, 0x00


	//----- nvinfo : EIATTR_KPARAM_INFO
	.align		4
.L_8605:
        /*00b8*/ 	.byte	0x04, 0x17
        /*00ba*/ 	.short	(.L_8607 - .L_8606)
.L_8606:
        /*00bc*/ 	.word	0x00000000
        /*00c0*/ 	.short	0x000a
        /*00c2*/ 	.short	0x0048
        /*00c4*/ 	.byte	0x00, 0xf0, 0x11, 0x00


	//----- nvinfo : EIATTR_KPARAM_INFO
	.align		4
.L_8607:
        /*00c8*/ 	.byte	0x04, 0x17
        /*00ca*/ 	.short	(.L_8609 - .L_8608)
.L_8608:
        /*00cc*/ 	.word	0x00000000
        /*00d0*/ 	.short	0x0009
        /*00d2*/ 	.short	0x0040
        /*00d4*/ 	.byte	0x00, 0xf0, 0x21, 0x00


	//----- nvinfo : EIATTR_KPARAM_INFO
	.align		4
.L_8609:
        /*00d8*/ 	.byte	0x04, 0x17
        /*00da*/ 	.short	(.L_8611 - .L_8610)
.L_8610:
        /*00dc*/ 	.word	0x00000000
        /*00e0*/ 	.short	0x0008
        /*00e2*/ 	.short	0x0038
        /*00e4*/ 	.byte	0x00, 0xf0, 0x21, 0x00


	//----- nvinfo : EIATTR_KPARAM_INFO
	.align		4
.L_8611:
        /*00e8*/ 	.byte	0x04, 0x17
        /*00ea*/ 	.short	(.L_8613 - .L_8612)
.L_8612:
        /*00ec*/ 	.word	0x00000000
        /*00f0*/ 	.short	0x0007
        /*00f2*/ 	.short	0x0034
        /*00f4*/ 	.byte	0x00, 0xf0, 0x11, 0x00


	//----- nvinfo : EIATTR_KPARAM_INFO
	.align		4
.L_8613:
        /*00f8*/ 	.byte	0x04, 0x17
        /*00fa*/ 	.short	(.L_8615 - .L_8614)
.L_8614:
        /*00fc*/ 	.word	0x00000000
        /*0100*/ 	.short	0x0006
        /*0102*/ 	.short	0x0030
        /*0104*/ 	.byte	0x00, 0xf0, 0x11, 0x00


	//----- nvinfo : EIATTR_KPARAM_INFO
	.align		4
.L_8615:
        /*0108*/ 	.byte	0x04, 0x17
        /*010a*/ 	.short	(.L_8617 - .L_8616)
.L_8616:
        /*010c*/ 	.word	0x00000000
        /*0110*/ 	.short	0x0005
        /*0112*/ 	.short	0x0028
        /*0114*/ 	.byte	0x00, 0xf0, 0x21, 0x00


	//----- nvinfo : EIATTR_KPARAM_INFO
	.align		4
.L_8617:
        /*0118*/ 	.byte	0x04, 0x17
        /*011a*/ 	.short	(.L_8619 - .L_8618)
.L_8618:
        /*011c*/ 	.word	0x00000000
        /*0120*/ 	.short	0x0004
        /*0122*/ 	.short	0x0020
        /*0124*/ 	.byte	0x00, 0xf0, 0x21, 0x00


	//----- nvinfo : EIATTR_KPARAM_INFO
	.align		4
.L_8619:
        /*0128*/ 	.byte	0x04, 0x17
        /*012a*/ 	.short	(.L_8621 - .L_8620)
.L_8620:
        /*012c*/ 	.word	0x00000000
        /*0130*/ 	.short	0x0003
        /*0132*/ 	.short	0x0018
        /*0134*/ 	.byte	0x00, 0xf0, 0x21, 0x00


	//----- nvinfo : EIATTR_KPARAM_INFO
	.align		4
.L_8621:
        /*0138*/ 	.byte	0x04, 0x17
        /*013a*/ 	.short	(.L_8623 - .L_8622)
.L_8622:
        /*013c*/ 	.word	0x00000000
        /*0140*/ 	.short	0x0002
        /*0142*/ 	.short	0x0010
        /*0144*/ 	.byte	0x00, 0xf0, 0x21, 0x00


	//----- nvinfo : EIATTR_KPARAM_INFO
	.align		4
.L_8623:
        /*0148*/ 	.byte	0x04, 0x17
        /*014a*/ 	.short	(.L_8625 - .L_8624)
.L_8624:
        /*014c*/ 	.word	0x00000000
        /*0150*/ 	.short	0x0001
        /*0152*/ 	.short	0x0008
        /*0154*/ 	.byte	0x00, 0xf0, 0x21, 0x00


	//----- nvinfo : EIATTR_KPARAM_INFO
	.align		4
.L_8625:
        /*0158*/ 	.byte	0x04, 0x17
        /*015a*/ 	.short	(.L_8627 - .L_8626)
.L_8626:
        /*015c*/ 	.word	0x00000000
        /*0160*/ 	.short	0x0000
        /*0162*/ 	.short	0x0000
        /*0164*/ 	.byte	0x00, 0xf0, 0x21, 0x00


	//----- nvinfo : EIATTR_SPARSE_MMA_MASK
	.align		4
.L_8627:
        /*0168*/ 	.byte	0x03, 0x50
        /*016a*/ 	.short	0x0000


	//----- nvinfo : EIATTR_MAXREG_COUNT
	.align		4
        /*016c*/ 	.byte	0x03, 0x1b
        /*016e*/ 	.short	0x00ff


	//----- nvinfo : EIATTR_NUM_BARRIERS
	.align		4
        /*0170*/ 	.byte	0x02, 0x4c
        /*0172*/ 	.byte	0x01
	.zero		1


	//----- nvinfo : EIATTR_EXTERNS
	.align		4
        /*0174*/ 	.byte	0x04, 0x0f
        /*0176*/ 	.short	(.L_8629 - .L_8628)


	//   ....[0]....
	.align		4
.L_8628:
        /*0178*/ 	.word	index@(__assertfail)


	//----- nvinfo : EIATTR_MERCURY_ISA_VERSION
	.align		4
.L_8629:
        /*017c*/ 	.byte	0x03, 0x5f
        /*017e*/ 	.short	0x0101


	//----- nvinfo : EIATTR_COOP_GROUP_MASK_REGIDS
	.align		4
        /*0180*/ 	.byte	0x04, 0x29
        /*0182*/ 	.short	(.L_8631 - .L_8630)


	//   ....[0]....
.L_8630:
        /*0184*/ 	.word	0xffffffff


	//   ....[1]....
        /*0188*/ 	.word	0xffffffff


	//   ....[2]....
        /*018c*/ 	.word	0xffffffff


	//   ....[3]....
        /*0190*/ 	.word	0xffffffff


	//   ....[4]....
        /*0194*/ 	.word	0xffffffff


	//   ....[5]....
        /*0198*/ 	.word	0xffffffff


	//   ....[6]....
        /*019c*/ 	.word	0xffffffff


	//   ....[7]....
        /*01a0*/ 	.word	0xffffffff


	//   ....[8]....
        /*01a4*/ 	.word	0xffffffff


	//   ....[9]....
        /*01a8*/ 	.word	0xffffffff


	//   ....[10]....
        /*01ac*/ 	.word	0xffffffff


	//   ....[11]....
        /*01b0*/ 	.word	0xffffffff


	//   ....[12]....
        /*01b4*/ 	.word	0xffffffff


	//   ....[13]....
        /*01b8*/ 	.word	0xffffffff


	//   ....[14]....
        /*01bc*/ 	.word	0xffffffff


	//   ....[15]....
        /*01c0*/ 	.word	0x0500000f


	//   ....[16]....
        /*01c4*/ 	.word	0x0500000f


	//   ....[17]....
        /*01c8*/ 	.word	0x0500000f


	//   ....[18]....
        /*01cc*/ 	.word	0x0500000f


	//   ....[19]....
        /*01d0*/ 	.word	0x0500000f


	//   ....[20]....
        /*01d4*/ 	.word	0x0500000f


	//   ....[21]....
        /*01d8*/ 	.word	0x0500000f


	//   ....[22]....
        /*01dc*/ 	.word	0x0500000f


	//----- nvinfo : EIATTR_COOP_GROUP_INSTR_OFFSETS
	.align		4
.L_8631:
        /*01e0*/ 	.byte	0x04, 0x28
        /*01e2*/ 	.short	(.L_8633 - .L_8632)


	//   ....[0]....
.L_8632:
        /*01e4*/ 	.word	0x00000c70


	//   ....[1]....
        /*01e8*/ 	.word	0x00000ca0


	//   ....[2]....
        /*01ec*/ 	.word	0x00000cc0


	//   ....[3]....
        /*01f0*/ 	.word	0x00000ce0


	//   ....[4]....
        /*01f4*/ 	.word	0x00000e00


	//   ....[5]....
        /*01f8*/ 	.word	0x00000e20


	//   ....[6]....
        /*01fc*/ 	.word	0x00000e50


	//   ....[7]....
        /*0200*/ 	.word	0x00001d00


	//   ....[8]....
        /*0204*/ 	.word	0x00001d30


	//   ....[9]....
        /*0208*/ 	.word	0x00001d60


	//   ....[10]....
        /*020c*/ 	.word	0x00001df0


	//   ....[11]....
        /*0210*/ 	.word	0x00001e50


	//   ....[12]....
        /*0214*/ 	.word	0x00001ea0


	//   ....[13]....
        /*0218*/ 	.word	0x00001ec0


	//   ....[14]....
        /*021c*/ 	.word	0x00001ee0


	//   ....[15]....
        /*0220*/ 	.word	0x00003630


	//   ....[16]....
        /*0224*/ 	.word	0x00003690


	//   ....[17]....
        /*0228*/ 	.word	0x000036f0


	//   ....[18]....
        /*022c*/ 	.word	0x00003750


	//   ....[19]....
        /*0230*/ 	.word	0x000037d0


	//   ....[20]....
        /*0234*/ 	.word	0x00003810


	//   ....[21]....
        /*0238*/ 	.word	0x00003860


	//   ....[22]....
        /*023c*/ 	.word	0x000038b0


	//----- nvinfo : EIATTR_SYSCALL_OFFSETS
	.align		4
.L_8633:
        /*0240*/ 	.byte	0x04, 0x46
        /*0242*/ 	.short	(.L_8635 - .L_8634)


	//   ....[0]....
.L_8634:
        /*0244*/ 	.word	0x000034c0


	//   ....[1]....
        /*0248*/ 	.word	0x000035c0


	//----- nvinfo : EIATTR_EXIT_INSTR_OFFSETS
	.align		4
.L_8635:
        /*024c*/ 	.byte	0x04, 0x1c
        /*024e*/ 	.short	(.L_8637 - .L_8636)


	//   ....[0]....
.L_8636:
        /*0250*/ 	.word	0x00000090


	//   ....[1]....
        /*0254*/ 	.word	0x00003130


	//   ....[2]....
        /*0258*/ 	.word	0x000031f0


	//   ....[3]....
        /*025c*/ 	.word	0x000033c0


	//   ....[4]....
        /*0260*/ 	.word	0x000035d0


	//----- nvinfo : EIATTR_CRS_STACK_SIZE
	.align		4
.L_8637:
        /*0264*/ 	.byte	0x04, 0x1e
        /*0266*/ 	.short	(.L_8639 - .L_8638)
.L_8638:
        /*0268*/ 	.word	0x00000000


	//----- nvinfo : EIATTR_CBANK_PARAM_SIZE
	.align		4
.L_8639:
        /*026c*/ 	.byte	0x03, 0x19
        /*026e*/ 	.short	0x008c


	//----- nvinfo : EIATTR_PARAM_CBANK
	.align		4
        /*0270*/ 	.byte	0x04, 0x0a
        /*0272*/ 	.short	(.L_8641 - .L_8640)
	.align		4
.L_8640:
        /*0274*/ 	.word	index@(.nv.constant0._ZN4vllm25paged_attention_v2_kernelIthLi64ELi16ELi128ELNS_18Fp8KVCacheDataTypeE2ELb1ELi512EEEvPfS2_PT_PKS3_PKT0_S9_ifPKiSB_iPKfiiiSD_SD_iiiii)
        /*0278*/ 	.short	0x0210
        /*027a*/ 	.short	0x008c


	//----- nvinfo : EIATTR_SW_WAR
	.align		4
.L_8641:
        /*027c*/ 	.byte	0x04, 0x36
        /*027e*/ 	.short	(.L_8643 - .L_8642)
.L_8642:
        /*0280*/ 	.word	0x00000008
.L_8643:


//--------------------- .nv.info._ZN4vllm25paged_attention_v2_kernelIthLi32ELi16ELi128ELNS_18Fp8KVCacheDataTypeE2ELb1ELi512EEEvPfS2_PT_PKS3_PKT0_S9_ifPKiSB_iPKfiiiSD_SD_iiiii --------------------------
	.section	.nv.info._ZN4vllm25paged_attention_v2_kernelIthLi32ELi16ELi128ELNS_18Fp8KVCacheDataTypeE2ELb1ELi512EEEvPfS2_PT_PKS3_PKT0_S9_ifPKiSB_iPKfiiiSD_SD_iiiii,"",@"SHT_CUDA_INFO"
	.sectionflags	@""
	.align	4


	//----- nvinfo : EIATTR_CUDA_API_VERSION
	.align		4
        /*0000*/ 	.byte	0x04, 0x37
        /*0002*/ 	.short	(.L_8645 - .L_8644)
.L_8644:
        /*0004*/ 	.word	0x00000082


	//----- nvinfo : EIATTR_KPARAM_INFO
	.align		4
.L_8645:
        /*0008*/ 	.byte	0x04, 0x17
        /*000a*/ 	.short	(.L_8647 - .L_8646)
.L_8646:
        /*000c*/ 	.word	0x00000000
        /*0010*/ 	.short	0x0015
        /*0012*/ 	.short	0x0088
        /*0014*/ 	.byte	0x00, 0xf0, 0x11, 0x00


	//----- nvinfo : EIATTR_KPARAM_INFO
	.align		4
.L_8647:
        /*0018*/ 	.byte	0x04, 0x17
        /*001a*/ 	.short	(.L_8649 - .L_8648)
.L_8648:
        /*001c*/ 	.word	0x00000000
        /*0020*/ 	.short	0x0014
        /*0022*/ 	.short	0x0084
        /*0024*/ 	.byte	0x00, 0xf0, 0x11, 0x00


	//----- nvinfo : EIATTR_KPARAM_INFO
	.align		4
.L_8649:
        /*0028*/ 	.byte	0x04, 0x17
        /*002a*/ 	.short	(.L_8651 - .L_8650)
.L_8650:
        /*002c*/ 	.word	0x00000000
        /*0030*/ 	.short	0x0013
        /*0032*/ 	.short	0x0080
        /*0034*/ 	.byte	0x00, 0xf0, 0x11, 0x00


	//----- nvinfo : EIATTR_KPARAM_INFO
	.align		4
.L_8651:
        /*0038*/ 	.byte	0x04, 0x17
        /*003a*/ 	.short	(.L_8653 - .L_8652)
.L_8652:
        /*003c*/ 	.word	0x00000000
        /*0040*/ 	.short	0x0012
        /*0042*/ 	.short	0x007c
        /*0044*/ 	.byte	0x00, 0xf0, 0x11, 0x00


	//----- nvinfo : EIATTR_KPARAM_INFO
	.align		4
.L_8653:
        /*0048*/ 	.byte	0x04, 0x17
        /*004a*/ 	.short	(.L_8655 - .L_8654)
.L_8654:
        /*004c*/ 	.word	0x00000000
        /*0050*/ 	.short	0x0011
        /*0052*/ 	.short	0x0078
        /*0054*/ 	.byte	0x00, 0xf0, 0x11, 0x00


	//----- nvinfo : EIATTR_KPARAM_INFO
	.align		4
.L_8655:
        /*0058*/ 	.byte	0x04, 0x17
        /*005a*/ 	.short	(.L_8657 - .L_8656)
.L_8656:
        /*005c*/ 	.word	0x00000000
        /*0060*/ 	.short	0x0010
        /*0062*/ 	.short	0x0070
        /*0064*/ 	.byte	0x00, 0xf0, 0x21, 0x00


	//----- nvinfo : EIATTR_KPARAM_INFO
	.align		4
.L_8657:
        /*0068*/ 	.byte	0x04, 0x17
        /*006a*/ 	.short	(.L_8659 - .L_8658)
.L_8658:
        /*006c*/ 	.word	0x00000000
        /*0070*/ 	.short	0x000f
        /*0072*/ 	.short	0x0068
        /*0074*/ 	.byte	0x00, 0xf0, 0x21, 0x00


	//----- nvinfo : EIATTR_KPARAM_INFO
	.align		4
.L_8659:
        /*0078*/ 	.byte	0x04, 0x17
        /*007a*/ 	.short	(.L_8661 - .L_8660)
.L_8660:
        /*007c*/ 	.word	0x00000000
        /*0080*/ 	.short	0x000e
        /*0082*/ 	.short	0x0060
        /*0084*/ 	.byte	0x00, 0xf0, 0x11, 0x00


	//----- nvinfo : EIATTR_KPARAM_INFO
	.align		4
.L_8661:
        /*0088*/ 	.byte	0x04, 0x17
        /*008a*/ 	.short	(.L_8663 - .L_8662)
.L_8662:
        /*008c*/ 	.word	0x00000000
        /*0090*/ 	.short	0x000d
        /*0092*/ 	.short	0x005c
        /*0094*/ 	.byte	0x00, 0xf0, 0x11, 0x00


	//----- nvinfo : EIATTR_KPARAM_INFO
	.align		4
.L_8663:
        /*0098*/ 	.byte	0x04, 0x17
        /*009a*/ 	.short	(.L_8665 - .L_8664)
.L_8664:
        /*009c*/ 	.word	0x00000000
        /*00a0*/ 	.short	0x000c
        /*00a2*/ 	.short	0x0058
        /*00a4*/ 	.byte	0x00, 0xf0, 0x11, 0x00


	//----- nvinfo : EIATTR_KPARAM_INFO
	.align		4
.L_8665:
        /*00a8*/ 	.byte	0x04, 0x17
        /*00aa*/ 	.short	(.L_8667 - .L_8666)
.L_8666:
        /*00ac*/ 	.word	0x00000000
        /*00b0*/ 	.short	0x000b
        /*00b2*/ 	.short	0x0050
        /*00b4*/ 	.byte	0x00, 0xf0, 0x21, 0x00


	//----- nvinfo : EIATTR_KPARAM_INFO
	.align		4
.L_8667:
        /*00b8*/ 	.byte	0x04, 0x17
        /*00ba*/ 	.short	(.L_8669 - .L_8668)
.L_8668:
        /*00bc*/ 	.word	0x00000000
        /*00c0*/ 	.short	0x000a
        /*00c2*/ 	.short	0x0048
        /*00c4*/ 	.byte	0x00, 0xf0, 0x11, 0x00


	//----- nvinfo : EIATTR_KPARAM_INFO
	.align		4
.L_8669:
        /*00c8*/ 	.byte	0x04, 0x17
        /*00ca*/ 	.short	(.L_8671 - .L_8670)
.L_8670:
        /*00cc*/ 	.word	0x00000000
        /*00d0*/ 	.short	0x0009
        /*00d2*/ 	.short	0x0040
        /*00d4*/ 	.byte	0x00, 0xf0, 0x21, 0x00


	//----- nvinfo : EIATTR_KPARAM_INFO
	.align		4
.L_8671:
        /*00d8*/ 	.byte	0x04, 0x17
        /*00da*/ 	.short	(.L_8673 - .L_8672)
.L_8672:
        /*00dc*/ 	.word	0x00000000
        /*00e0*/ 	.short	0x0008
        /*00e2*/ 	.short	0x0038
        /*00e4*/ 	.byte	0x00, 0xf0, 0x21, 0x00


	//----- nvinfo : EIATTR_KPARAM_INFO
	.align		4
.L_8673:
        /*00e8*/ 	.byte	0x04, 0x17
        /*00ea*/ 	.short	(.L_8675 - .L_8674)
.L_8674:
        /*00ec*/ 	.word	0x00000000
        /*00f0*/ 	.short	0x0007
        /*00f2*/ 	.short	0x0034
        /*00f4*/ 	.byte	0x00, 0xf0, 0x11, 0x00


	//----- nvinfo : EIATTR_KPARAM_INFO
	.align		4
.L_8675:
        /*00f8*/ 	.byte	0x04, 0x17
        /*00fa*/ 	.short	(.L_8677 - .L_8676)
.L_8676:
        /*00fc*/ 	.word	0x00000000
        /*0100*/ 	.short	0x0006
        /*0102*/ 	.short	0x0030
        /*0104*/ 	.byte	0x00, 0xf0, 0x11, 0x00


	//----- nvinfo : EIATTR_KPARAM_INFO
	.align		4
.L_8677:
        /*0108*/ 	.byte	0x04, 0x17
        /*010a*/ 	.short	(.L_8679 - .L_8678)
.L_8678:
        /*010c*/ 	.word	0x00000000
        /*0110*/ 	.short	0x0005
        /*0112*/ 	.short	0x0028
        /*0114*/ 	.byte	0x00, 0xf0, 0x21, 0x00


	//----- nvinfo : EIATTR_KPARAM_INFO
	.align		4
.L_8679:
        /*0118*/ 	.byte	0x04, 0x17
        /*011a*/ 	.short	(.L_8681 - .L_8680)
.L_8680:
        /*011c*/ 	.word	0x00000000
        /*0120*/ 	.short	0x0004
        /*0122*/ 	.short	0x0020
        /*0124*/ 	.byte	0x00, 0xf0, 0x21, 0x00


	//----- nvinfo : EIATTR_KPARAM_INFO
	.align		4
.L_8681:
        /*0128*/ 	.byte	0x04, 0x17
        /*012a*/ 	.short	(.L_8683 - .L_8682)
.L_8682:
        /*012c*/ 	.word	0x00000000
        /*0130*/ 	.short	0x0003
        /*0132*/ 	.short	0x0018
        /*0134*/ 	.byte	0x00, 0xf0, 0x21, 0x00


	//----- nvinfo : EIATTR_KPARAM_INFO
	.align		4
.L_8683:
        /*0138*/ 	.byte	0x04, 0x17
        /*013a*/ 	.short	(.L_8685 - .L_8684)
.L_8684:
        /*013c*/ 	.word	0x00000000
        /*0140*/ 	.short	0x0002
        /*0142*/ 	.short	0x0010
        /*0144*/ 	.byte	0x00, 0xf0, 0x21, 0x00


	//----- nvinfo : EIATTR_KPARAM_INFO
	.align		4
.L_8685:
        /*0148*/ 	.byte	0x04, 0x17
        /*014a*/ 	.short	(.L_8687 - .L_8686)
.L_8686:
        /*014c*/ 	.word	0x00000000
        /*0150*/ 	.short	0x0001
        /*0152*/ 	.short	0x0008
        /*0154*/ 	.byte	0x00, 0xf0, 0x21, 0x00


	//----- nvinfo : EIATTR_KPARAM_INFO
	.align		4
.L_8687:
        /*0158*/ 	.byte	0x04, 0x17
        /*015a*/ 	.short	(.L_8689 - .L_8688)
.L_8688:
        /*015c*/ 	.word	0x00000000
        /*0160*/ 	.short	0x0000
        /*0162*/ 	.short	0x0000
        /*0164*/ 	.byte	0x00, 0xf0, 0x21, 0x00


	//----- nvinfo : EIATTR_SPARSE_MMA_MASK
	.align		4
.L_8689:
        /*0168*/ 	.byte	0x03, 0x50
        /*016a*/ 	.short	0x0000


	//----- nvinfo : EIATTR_MAXREG_COUNT
	.align		4
        /*016c*/ 	.byte	0x03, 0x1b
        /*016e*/ 	.short	0x00ff


	//----- nvinfo : EIATTR_NUM_BARRIERS
	.align		4
        /*0170*/ 	.byte	0x02, 0x4c
        /*0172*/ 	.byte	0x01
	.zero		1


	//----- nvinfo : EIATTR_EXTERNS
	.align		4
        /*0174*/ 	.byte	0x04, 0x0f
        /*0176*/ 	.short	(.L_8691 - .L_8690)


	//   ....[0]....
	.align		4
.L_8690:
        /*0178*/ 	.word	index@(__assertfail)


	//----- nvinfo : EIATTR_MERCURY_ISA_VERSION
	.align		4
.L_8691:
        /*017c*/ 	.byte	0x03, 0x5f
        /*017e*/ 	.short	0x0101


	//----- nvinfo : EIATTR_COOP_GROUP_MASK_REGIDS
	.align		4
        /*0180*/ 	.byte	0x04, 0x29
        /*0182*/ 	.short	(.L_8693 - .L_8692)


	//   ....[0]....
.L_8692:
        /*0184*/ 	.word	0xffffffff


	//   ....[1]....
        /*0188*/ 	.word	0xffffffff


	//   ....[2]....
        /*018c*/ 	.word	0xffffffff


	//   ....[3]....
        /*0190*/ 	.word	0xffffffff


	//   ....[4]....
        /*0194*/ 	.word	0xffffffff


	//   ....[5]....
        /*0198*/ 	.word	0xffffffff


	//   ....[6]....
        /*019c*/ 	.word	0xffffffff


	//   ....[7]....
        /*01a0*/ 	.word	0xffffffff


	//   ....[8]....
        /*01a4*/ 	.word	0xffffffff


	//   ....[9]....
        /*01a8*/ 	.word	0xffffffff


	//   ....[10]....
        /*01ac*/ 	.word	0xffffffff


	//   ....[11]....
        /*01b0*/ 	.word	0xffffffff


	//   ....[12]....
        /*01b4*/ 	.word	0xffffffff


	//   ....[13]....
        /*01b8*/ 	.word	0xffffffff


	//   ....[14]....
        /*01bc*/ 	.word	0xffffffff


	//   ....[15]....
        /*01c0*/ 	.word	0x0500000f


	//   ....[16]....
        /*01c4*/ 	.word	0x0500000f


	//   ....[17]....
        /*01c8*/ 	.word	0x0500000f


	//   ....[18]....
        /*01cc*/ 	.word	0x0500000f


	//   ....[19]....
        /*01d0*/ 	.word	0x0500000f


	//   ....[20]....
        /*01d4*/ 	.word	0x0500000f


	//----- nvinfo : EIATTR_COOP_GROUP_INSTR_OFFSETS
	.align		4
.L_8693:
        /*01d8*/ 	.byte	0x04, 0x28
        /*01da*/ 	.short	(.L_8695 - .L_8694)


	//   ....[0]....
.L_8694:
        /*01dc*/ 	.word	0x00000c80


	//   ....[1]....
        /*01e0*/ 	.word	0x00000cb0


	//   ....[2]....
        /*01e4*/ 	.word	0x00000cd0


	//   ....[3]....
        /*01e8*/ 	.word	0x00000cf0


	//   ....[4]....
        /*01ec*/ 	.word	0x00000e10


	//   ....[5]....
        /*01f0*/ 	.word	0x00000e30


	//   ....[6]....
        /*01f4*/ 	.word	0x00000e60


	//   ....[7]....
        /*01f8*/ 	.word	0x00001d00


	//   ....[8]....
        /*01fc*/ 	.word	0x00001d30


	//   ....[9]....
        /*0200*/ 	.word	0x00001d50


	//   ....[10]....
        /*0204*/ 	.word	0x00001d80


	//   ....[11]....
        /*0208*/ 	.word	0x00001e10


	//   ....[12]....
        /*020c*/ 	.word	0x00001ea0


	//   ....[13]....
        /*0210*/ 	.word	0x00001ec0


	//   ....[14]....
        /*0214*/ 	.word	0x00001ee0


	//   ....[15]....
        /*0218*/ 	.word	0x00003450


	//   ....[16]....
        /*021c*/ 	.word	0x000034b0


	//   ....[17]....
        /*0220*/ 	.word	0x00003510


	//   ....[18]....
        /*0224*/ 	.word	0x00003570


	//   ....[19]....
        /*0228*/ 	.word	0x000035f0


	//   ....[20]....
        /*022c*/ 	.word	0x00003630


	//----- nvinfo : EIATTR_SYSCALL_OFFSETS
	.align		4
.L_8695:
        /*0230*/ 	.byte	0x04, 0x46
        /*0232*/ 	.short	(.L_8697 - .L_8696)


	//   ....[0]....
.L_8696:
        /*0234*/ 	.word	0x000032e0


	//   ....[1]....
        /*0238*/ 	.word	0x000033e0


	//----- nvinfo : EIATTR_EXIT_INSTR_OFFSETS
	.align		4
.L_8697:
        /*023c*/ 	.byte	0x04, 0x1c
        /*023e*/ 	.short	(.L_8699 - .L_8698)


	//   ....[0]....
.L_8698:
        /*0240*/ 	.word	0x00000090


	//   ....[1]....
        /*0244*/ 	.word	0x00003040


	//   ....[2]....
        /*0248*/ 	.word	0x000030e0


	//   ....[3]....
        /*024c*/ 	.word	0x000031e0


	//   ....[4]....
        /*0250*/ 	.word	0x000033f0


	//----- nvinfo : EIATTR_CRS_STACK_SIZE
	.align		4
.L_8699:
        /*0254*/ 	.byte	0x04, 0x1e
        /*0256*/ 	.short	(.L_8701 - .L_8700)
.L_8700:
        /*0258*/ 	.word	0x00000000


	//----- nvinfo : EIATTR_CBANK_PARAM_SIZE
	.align		4
.L_8701:
        /*025c*/ 	.byte	0x03, 0x19
        /*025e*/ 	.short	0x008c


	//----- nvinfo : EIATTR_PARAM_CBANK
	.align		4
        /*0260*/ 	.byte	0x04, 0x0a
        /*0262*/ 	.short	(.L_8703 - .L_8702)
	.align		4
.L_8702:
        /*0264*/ 	.word	index@(.nv.constant0._ZN4vllm25paged_attention_v2_kernelIthLi32ELi16ELi128ELNS_18Fp8KVCacheDataTypeE2ELb1ELi512EEEvPfS2_PT_PKS3_PKT0_S9_ifPKiSB_iPKfiiiSD_SD_iiiii)
        /*0268*/ 	.short	0x0210
        /*026a*/ 	.short	0x008c


	//----- nvinfo : EIATTR_SW_WAR
	.align		4
.L_8703:
        /*026c*/ 	.byte	0x04, 0x36
        /*026e*/ 	.short	(.L_8705 - .L_8704)
.L_8704:
        /*0270*/ 	.word	0x00000008
.L_8705:


//--------------------- .nv.info._ZN4vllm25paged_attention_v2_kernelIthLi256ELi8ELi128ELNS_18Fp8KVCacheDataTypeE2ELb0ELi512EEEvPfS2_PT_PKS3_PKT0_S9_ifPKiSB_iPKfiiiSD_SD_iiiii --------------------------
	.section	.nv.info._ZN4vllm25paged_attention_v2_kernelIthLi256ELi8ELi128ELNS_18Fp8KVCacheDataTypeE2ELb0ELi512EEEvPfS2_PT_PKS3_PKT0_S9_ifPKiSB_iPKfiiiSD_SD_iiiii,"",@"SHT_CUDA_INFO"
	.sectionflags	@""
	.align	4


	//----- nvinfo : EIATTR_CUDA_API_VERSION
	.align		4
        /*0000*/ 	.byte	0x04, 0x37
        /*0002*/ 	.short	(.L_8707 - .L_8706)
.L_8706:
        /*0004*/ 	.word	0x00000082


	//----- nvinfo : EIATTR_KPARAM_INFO
	.align		4
.L_8707:
        /*0008*/ 	.byte	0x04, 0x17
        /*000a*/ 	.short	(.L_8709 - .L_8708)
.L_8708:
        /*000c*/ 	.word	0x00000000
        /*0010*/ 	.short	0x0015
        /*0012*/ 	.short	0x0088
        /*0014*/ 	.byte	0x00, 0xf0, 0x11, 0x00


	//----- nvinfo : EIATTR_KPARAM_INFO
	.align		4
.L_8709:
        /*0018*/ 	.byte	0x04, 0x17
        /*001a*/ 	.short	(.L_8711 - .L_8710)
.L_8710:
        /*001c*/ 	.word	0x00000000
        /*0020*/ 	.short	0x0014
        /*0022*/ 	.short	0x0084
        /*0024*/ 	.byte	0x00, 0xf0, 0x11, 0x00


	//----- nvinfo : EIATTR_KPARAM_INFO
	.align		4
.L_8711:
        /*0028*/ 	.byte	0x04, 0x17
        /*002a*/ 	.short	(.L_8713 - .L_8712)
.L_8712:
        /*002c*/ 	.word	0x00000000
        /*0030*/ 	.short	0x0013
        /*0032*/ 	.short	0x0080
        /*0034*/ 	.byte	0x00, 0xf0, 0x11, 0x00


	//----- nvinfo : EIATTR_KPARAM_INFO
	.align		4
.L_8713:
        /*0038*/ 	.byte	0x04, 0x17
        /*003a*/ 	.short	(.L_8715 - .L_8714)
.L_8714:
        /*003c*/ 	.word	0x00000000
        /*0040*/ 	.short	0x0012
        /*0042*/ 	.short	0x007c
        /*0044*/ 	.byte	0x00, 0xf0, 0x11, 0x00


	//----- nvinfo : EIATTR_KPARAM_INFO
	.align		4
.L_8715:
        /*0048*/ 	.byte	0x04, 0x17
        /*004a*/ 	.short	(.L_8717 - .L_8716)
.L_8716:
        /*004c*/ 	.word	0x00000000
        /*0050*/ 	.short	0x0011
        /*0052*/ 	.short	0x0078
        /*0054*/ 	.byte	0x00, 0xf0, 0x11, 0x00


	//----- nvinfo : EIATTR_KPARAM_INFO
	.align		4
.L_8717:
        /*0058*/ 	.byte	0x04, 0x17
        /*005a*/ 	.short	(.L_8719 - .L_8718)
.L_8718:
        /*005c*/ 	.word	0x00000000
        /*0060*/ 	.short	0x0010
        /*0062*/ 	.short	0x0070
        /*0064*/ 	.byte	0x00, 0xf0, 0x21, 0x00


	//----- nvinfo : EIATTR_KPARAM_INFO
	.align		4
.L_8719:
        /*0068*/ 	.byte	0x04, 0x17
        /*006a*/ 	.short	(.L_8721 - .L_8720)
.L_8720:
        /*006c*/ 	.word	0x00000000
        /*0070*/ 	.short	0x000f
        /*0072*/ 	.short	0x0068
        /*0074*/ 	.byte	0x00, 0xf0, 0x21, 0x00


	//----- nvinfo : EIATTR_KPARAM_INFO
	.align		4
.L_8721:
        /*0078*/ 	.byte	0x04, 0x17
        /*007a*/ 	.short	(.L_8723 - .L_8722)
.L_8722:
        /*007c*/ 	.word	0x00000000
        /*0080*/ 	.short	0x000e
        /*0082*/ 	.short	0x0060
        /*0084*/ 	.byte	0x00, 0xf0, 0x11, 0x00


	//----- nvinfo : EIATTR_KPARAM_INFO
	.align		4
.L_8723:
        /*0088*/ 	.byte	0x04, 0x17
        /*008a*/ 	.short	(.L_8725 - .L_8724)
.L_8724:
        /*008c*/ 	.word	0x00000000
        /*0090*/ 	.short	0x000d
        /*0092*/ 	.short	0x005c
        /*0094*/ 	.byte	0x00, 0xf0, 0x11, 0x00


	//----- nvinfo : EIATTR_KPARAM_INFO
	.align		4
.L_8725:
        /*0098*/ 	.byte	0x04, 0x17
        /*009a*/ 	.short	(.L_8727 - .L_8726)
.L_8726:
        /*009c*/ 	.word	0x00000000
        /*00a0*/ 	.short	0x000c
        /*00a2*/ 	.short	0x0058
        /*00a4*/ 	.byte	0x00, 0xf0, 0x11, 0x00


	//----- nvinfo : EIATTR_KPARAM_INFO
	.align		4
.L_8727:
        /*00a8*/ 	.byte	0x04, 0x17
        /*00aa*/ 	.short	(.L_8729 - .L_8728)
.L_8728:
        /*00ac*/ 	.word	0x00000000
        /*00b0*/ 	.short	0x000b
        /*00b2*/ 	.short	0x0050
        /*00b4*/ 	.byte	0x00, 0xf0, 0x21, 0x00


	//----- nvinfo : EIATTR_KPARAM_INFO
	.align		4
.L_8729:
        /*00b8*/ 	.byte	0x04, 0x17
        /*00ba*/ 	.short	(.L_8731 - .L_8730)
.L_8730:
        /*00bc*/ 	.word	0x00000000
        /*00c0*/ 	.short	0x000a
        /*00c2*/ 	.short	0x0048
        /*00c4*/ 	.byte	0x00, 0xf0, 0x11, 0x00


	//----- nvinfo : EIATTR_KPARAM_INFO
	.align		4
.L_8731:
        /*00c8*/ 	.byte	0x04, 0x17
        /*00ca*/ 	.short	(.L_8733 - .L_8732)
.L_8732:
        /*00cc*/ 	.word	0x00000000
        /*00d0*/ 	.short	0x0009
        /*00d2*/ 	.short	0x0040
        /*00d4*/ 	.byte	0x00, 0xf0, 0x21, 0x00


	//----- nvinfo : EIATTR_KPARAM_INFO
	.align		4
.L_8733:
        /*00d8*/ 	.byte	0x04, 0x17
        /*00da*/ 	.short	(.L_8735 - .L_8734)
.L_8734:
        /*00dc*/ 	.word	0x00000000
        /*00e0*/ 	.short	0x0008
        /*00e2*/ 	.short	0x0038
        /*00e4*/ 	.byte	0x00, 0xf0, 0x21, 0x00


	//----- nvinfo : EIATTR_KPARAM_INFO
	.align		4
.L_8735:
        /*00e8*/ 	.byte	0x04, 0x17
        /*00ea*/ 	.short	(.L_8737 - .L_8736)
.L_8736:
        /*00ec*/ 	.word	0x00000000
        /*00f0*/ 	.short	0x0007
        /*00f2*/ 	.short	0x0034
        /*00f4*/ 	.byte	0x00, 0xf0, 0x11, 0x00


	//----- nvinfo : EIATTR_KPARAM_INFO
	.align		4
.L_8737:
        /*00f8*/ 	.byte	0x04, 0x17
        /*00fa*/ 	.short	(.L_8739 - .L_8738)
.L_8738:
        /*00fc*/ 	.word	0x00000000
        /*0100*/ 	.short	0x0006
        /*0102*/ 	.short	0x0030
        /*0104*/ 	.byte	0x00, 0xf0, 0x11, 0x00


	//----- nvinfo : EIATTR_KPARAM_INFO
	.align		4
.L_8739:
        /*0108*/ 	.byte	0x04, 0x17
        /*010a*/ 	.short	(.L_8741 - .L_8740)
.L_8740:
        /*010c*/ 	.word	0x00000000
        /*0110*/ 	.short	0x0005
        /*0112*/ 	.short	0x0028
        /*0114*/ 	.byte	0x00, 0xf0, 0x21, 0x00


	//----- nvinfo : EIATTR_KPARAM_INFO
	.align		4
.L_8741:
        /*0118*/ 	.byte	0x04, 0x17
        /*011a*/ 	.short	(.L_8743 - .L_8742)
.L_8742:
        /*011c*/ 	.word	0x00000000
        /*0120*/ 	.short	0x0004
        /*0122*/ 	.short	0x0020
        /*0124*/ 	.byte	0x00, 0xf0, 0x21, 0x00


	//----- nvinfo : EIATTR_KPARAM_INFO
	.align		4
.L_8743:
        /*0128*/ 	.byte	0x04, 0x17
        /*012a*/ 	.short	(.L_8745 - .L_8744)
.L_8744:
        /*012c*/ 	.word	0x00000000
        /*0130*/ 	.short	0x0003
        /*0132*/ 	.short	0x0018
        /*0134*/ 	.byte	0x00, 0xf0, 0x21, 0x00


	//----- nvinfo : EIATTR_KPARAM_INFO
	.align		4
.L_8745:
        /*0138*/ 	.byte	0x04, 0x17
        /*013a*/ 	.short	(.L_8747 - .L_8746)
.L_8746:
        /*013c*/ 	.word	0x00000000
        /*0140*/ 	.short	0x0002
        /*0142*/ 	.short	0x0010
        /*0144*/ 	.byte	0x00, 0xf0, 0x21, 0x00


	//----- nvinfo : EIATTR_KPARAM_INFO
	.align		4
.L_8747:
        /*0148*/ 	.byte	0x04, 0x17
        /*014a*/ 	.short	(.L_8749 - .L_8748)
.L_8748:
        /*014c*/ 	.word	0x00000000
        /*0150*/ 	.short	0x0001
        /*0152*/ 	.short	0x0008
        /*0154*/ 	.byte	0x00, 0xf0, 0x21, 0x00


	//----- nvinfo : EIATTR_KPARAM_INFO
	.align		4
.L_8749:
        /*0158*/ 	.byte	0x04, 0x17
        /*015a*/ 	.short	(.L_8751 - .L_8750)
.L_8750:
        /*015c*/ 	.word	0x00000000
        /*0160*/ 	.short	0x0000
        /*0162*/ 	.short	0x0000
        /*0164*/ 	.byte	0x00, 0xf0, 0x21, 0x00


	//----- nvinfo : EIATTR_SPARSE_MMA_MASK
	.align		4
.L_8751:
        /*0168*/ 	.byte	0x03, 0x50
        /*016a*/ 	.short	0x0000


	//----- nvinfo : EIATTR_MAXREG_COUNT
	.align		4
        /*016c*/ 	.byte	0x03, 0x1b
        /*016e*/ 	.short	0x00ff


	//----- nvinfo : EIATTR_NUM_BARRIERS
	.align		4
        /*0170*/ 	.byte	0x02, 0x4c
        /*0172*/ 	.byte	0x01
	.zero		1


	//----- nvinfo : EIATTR_EXTERNS
	.align		4
        /*0174*/ 	.byte	0x04, 0x0f
        /*0176*/ 	.short	(.L_8753 - .L_8752)


	//   ....[0]....
	.align		4
.L_8752:
        /*0178*/ 	.word	index@(__assertfail)


	//----- nvinfo : EIATTR_MERCURY_ISA_VERSION
	.align		4
.L_8753:
        /*017c*/ 	.byte	0x03, 0x5f
        /*017e*/ 	.short	0x0101


	//----- nvinfo : EIATTR_COOP_GROUP_MASK_REGIDS
	.align		4
        /*0180*/ 	.byte	0x04, 0x29
        /*0182*/ 	.short	(.L_8755 - .L_8754)


	//   ....[0]....
.L_8754:
        /*0184*/ 	.word	0xffffffff


	//   ....[1]....
        /*0188*/ 	.word	0xffffffff


	//   ....[2]....
        /*018c*/ 	.word	0xffffffff


	//   ....[3]....
        /*0190*/ 	.word	0xffffffff


	//   ....[4]....
        /*0194*/ 	.word	0xffffffff


	//   ....[5]....
        /*0198*/ 	.word	0xffffffff


	//   ....[6]....
        /*019c*/ 	.word	0xffffffff


	//   ....[7]....
        /*01a0*/ 	.word	0xffffffff


	//   ....[8]....
        /*01a4*/ 	.word	0xffffffff


	//   ....[9]....
        /*01a8*/ 	.word	0xffffffff


	//   ....[10]....
        /*01ac*/ 	.word	0xffffffff


	//   ....[11]....
        /*01b0*/ 	.word	0xffffffff


	//   ....[12]....
        /*01b4*/ 	.word	0xffffffff


	//   ....[13]....
        /*01b8*/ 	.word	0xffffffff


	//   ....[14]....
        /*01bc*/ 	.word	0x0500000f


	//   ....[15]....
        /*01c0*/ 	.word	0x0500000f


	//   ....[16]....
        /*01c4*/ 	.word	0x0500000f


	//----- nvinfo : EIATTR_COOP_GROUP_INSTR_OFFSETS
	.align		4
.L_8755:
        /*01c8*/ 	.byte	0x04, 0x28
        /*01ca*/ 	.short	(.L_8757 - .L_8756)


	//   ....[0]....
.L_8756:
        /*01cc*/ 	.word	0x00000240


	//   ....[1]....
        /*01d0*/ 	.word	0x00000270


	//   ....[2]....
        /*01d4*/ 	.word	0x00000290


	//   ....[3]....
        /*01d8*/ 	.word	0x000003b0


	//   ....[4]....
        /*01dc*/ 	.word	0x000003d0


	//   ....[5]....
        /*01e0*/ 	.word	0x00000400


	//   ....[6]....
        /*01e4*/ 	.word	0x000012b0


	//   ....[7]....
        /*01e8*/ 	.word	0x00001330


	//   ....[8]....
        /*01ec*/ 	.word	0x00001360


	//   ....[9]....
        /*01f0*/ 	.word	0x000013b0


	//   ....[10]....
        /*01f4*/ 	.word	0x00001400


	//   ....[11]....
        /*01f8*/ 	.word	0x00001450


	//   ....[12]....
        /*01fc*/ 	.word	0x00001470


	//   ....[13]....
        /*0200*/ 	.word	0x00001490


	//   ....[14]....
        /*0204*/ 	.word	0x000029e0


	//   ....[15]....
        /*0208*/ 	.word	0x00002a40


	//   ....[16]....
        /*020c*/ 	.word	0x00002aa0


	//----- nvinfo : EIATTR_SYSCALL_OFFSETS
	.align		4
.L_8757:
        /*0210*/ 	.byte	0x04, 0x46
        /*0212*/ 	.short	(.L_8759 - .L_8758)


	//   ....[0]....
.L_8758:
        /*0214*/ 	.word	0x00002970


	//----- nvinfo : EIATTR_EXIT_INSTR_OFFSETS
	.align		4
.L_8759:
        /*0218*/ 	.byte	0x04, 0x1c
        /*021a*/ 	.short	(.L_8761 - .L_8760)


	//   ....[0]....
.L_8760:
        /*021c*/ 	.word	0x00000090


	//   ....[1]....
        /*0220*/ 	.word	0x00002430


	//   ....[2]....
        /*0224*/ 	.word	0x00002870


	//   ....[3]....
        /*0228*/ 	.word	0x00002980


	//----- nvinfo : EIATTR_CRS_STACK_SIZE
	.align		4
.L_8761:
        /*022c*/ 	.byte	0x04, 0x1e
        /*022e*/ 	.short	(.L_8763 - .L_8762)
.L_8762:
        /*0230*/ 	.word	0x00000000


	//----- nvinfo : EIATTR_CBANK_PARAM_SIZE
	.align		4
.L_8763:
        /*0234*/ 	.byte	0x03, 0x19
        /*0236*/ 	.short	0x008c


	//----- nvinfo : EIATTR_PARAM_CBANK
	.align		4
        /*0238*/ 	.byte	0x04, 0x0a
        /*023a*/ 	.short	(.L_8765 - .L_8764)
	.align		4
.L_8764:
        /*023c*/ 	.word	index@(.nv.constant0._ZN4vllm25paged_attention_v2_kernelIthLi256ELi8ELi128ELNS_18Fp8KVCacheDataTypeE2ELb0ELi512EEEvPfS2_PT_PKS3_PKT0_S9_ifPKiSB_iPKfiiiSD_SD_iiiii)
        /*0240*/ 	.short	0x0210
        /*0242*/ 	.short	0x008c


	//----- nvinfo : EIATTR_SW_WAR
	.align		4
.L_8765:
        /*0244*/ 	.byte	0x04, 0x36
        /*0246*/ 	.short	(.L_8767 - .L_8766)
.L_8766:
        /*0248*/ 	.word	0x00000008
.L_8767:


//--------------------- .nv.info._ZN4vllm25paged_attention_v2_kernelIthLi192ELi8ELi128ELNS_18Fp8KVCacheDataTypeE2ELb0ELi512EEEvPfS2_PT_PKS3_PKT0_S9_ifPKiSB_iPKfiiiSD_SD_iiiii --------------------------
	.section	.nv.info._ZN4vllm25paged_attention_v2_kernelIthLi192ELi8ELi128ELNS_18Fp8KVCacheDataTypeE2ELb0ELi512EEEvPfS2_PT_PKS3_PKT0_S9_ifPKiSB_iPKfiiiSD_SD_iiiii,"",@"SHT_CUDA_INFO"
	.sectionflags	@""
	.align	4


	//----- nvinfo : EIATTR_CUDA_API_VERSION
	.align		4
        /*0000*/ 	.byte	0x04, 0x37
        /*0002*/ 	.short	(.L_8769 - .L_8768)
.L_8768:
        /*0004*/ 	.word	0x00000082


	//----- nvinfo : EIATTR_KPARAM_INFO
	.align		4
.L_8769:
        /*0008*/ 	.byte	0x04, 0x17
        /*000a*/ 	.short	(.L_8771 - .L_8770)
.L_8770:
        /*000c*/ 	.word	0x00000000
        /*0010*/ 	.short	0x0015
        /*0012*/ 	.short	0x0088
        /*0014*/ 	.byte	0x00, 0xf0, 0x11, 0x00


	//----- nvinfo : EIATTR_KPARAM_INFO
	.align		4
.L_8771:
        /*0018*/ 	.byte	0x04, 0x17
        /*001a*/ 	.short	(.L_8773 - .L_8772)
.L_8772:
        /*001c*/ 	.word	0x00000000
        /*0020*/ 	.short	0x0014
        /*0022*/ 	.short	0x0084
        /*0024*/ 	.byte	0x00, 0xf0, 0x11, 0x00


	//----- nvinfo : EIATTR_KPARAM_INFO
	.align		4
.L_8773:
        /*0028*/ 	.byte	0x04, 0x17
        /*002a*/ 	.short	(.L_8775 - .L_8774)
.L_8774:
        /*002c*/ 	.word	0x00000000
        /*0030*/ 	.short	0x0013
        /*0032*/ 	.short	0x0080
        /*0034*/ 	.byte	0x00, 0xf0, 0x11, 0x00


	//----- nvinfo : EIATTR_KPARAM_INFO
	.align		4
.L_8775:
        /*0038*/ 	.byte	0x04, 0x17
        /*003a*/ 	.short	(.L_8777 - .L_8776)
.L_8776:
        /*003c*/ 	.word	0x00000000
        /*0040*/ 	.short	0x0012
        /*0042*/ 	.short	0x007c
        /*0044*/ 	.byte	0x00, 0xf0, 0x11, 0x00


	//----- nvinfo : EIATTR_KPARAM_INFO
	.align		4
.L_8777:
        /*0048*/ 	.byte	0x04, 0x17
        /*004a*/ 	.short	(.L_8779 - .L_8778)
.L_8778:
        /*004c*/ 	.word	0x00000000
        /*0050*/ 	.short	0x0011
        /*0052*/ 	.short	0x0078
        /*0054*/ 	.byte	0x00, 0xf0, 0x11, 0x00


	//----- nvinfo : EIATTR_KPARAM_INFO
	.align		4
.L_8779:
        /*0058*/ 	.byte	0x04, 0x17
        /*005a*/ 	.short	(.L_8781 - .L_8780)
.L_8780:
        /*005c*/ 	.word	0x00000000
        /*0060*/ 	.short	0x0010
        /*0062*/ 	.short	0x0070
        /*0064*/ 	.byte	0x00, 0xf0, 0x21, 0x00


	//----- nvinfo : EIATTR_KPARAM_INFO
	.align		4
.L_8781:
        /*0068*/ 	.byte	0x04, 0x17
        /*006a*/ 	.short	(.L_8783 - .L_8782)
.L_8782:
        /*006c*/ 	.word	0x00000000
        /*0070*/ 	.short	0x000f
        /*0072*/ 	.short	0x0068
        /*0074*/ 	.byte	0x00, 0xf0, 0x21, 0x00


	//----- nvinfo : EIATTR_KPARAM_INFO
	.align		4
.L_8783:
        /*0078*/ 	.byte	0x04, 0x17
        /*007a*/ 	.short	(.L_8785 - .L_8784)
.L_8784:
        /*007c*/ 	.word	0x00000000
        /*0080*/ 	.short	0x000e
        /*0082*/ 	.short	0x0060
        /*0084*/ 	.byte	0x00, 0xf0, 0x11, 0x00


	//----- nvinfo : EIATTR_KPARAM_INFO
	.align		4
.L_8785:
        /*0088*/ 	.byte	0x04, 0x17
        /*008a*/ 	.short	(.L_8787 - .L_8786)
.L_8786:
        /*008c*/ 	.word	0x00000000
        /*0090*/ 	.short	0x000d
        /*0092*/ 	.short	0x005c
        /*0094*/ 	.byte	0x00, 0xf0, 0x11, 0x00


	//----- nvinfo : EIATTR_KPARAM_INFO
	.align		4
.L_8787:
        /*0098*/ 	.byte	0x04, 0x17
        /*009a*/ 	.short	(.L_8789 - .L_8788)
.L_8788:
        /*009c*/ 	.word	0x00000000
        /*00a0*/ 	.short	0x000c
        /*00a2*/ 	.short	0x0058
        /*00a4*/ 	.byte	0x00, 0xf0, 0x11, 0x00


	//----- nvinfo : EIATTR_KPARAM_INFO
	.align		4
.L_8789:
        /*00a8*/ 	.byte	0x04, 0x17
        /*00aa*/ 	.short	(.L_8791 - .L_8790)
.L_8790:
        /*00ac*/ 	.word	0x00000000
        /*00b0*/ 	.short	0x000b
        /*00b2*/ 	.short	0x0050
        /*00b4*/ 	.byte	0x00, 0xf0, 0x21, 0x00


	//----- nvinfo : EIATTR_KPARAM_INFO
	.align		4
.L_8791:
        /*00b8*/ 	.byte	0x04, 0x17
        /*00ba*/ 	.short	(.L_8793 - .L_8792)
.L_8792:
        /*00bc*/ 	.word	0x00000000
        /*00c0*/ 	.short	0x000a
        /*00c2*/ 	.short	0x0048
        /*00c4*/ 	.byte	0x00, 0xf0, 0x11, 0x00


	//----- nvinfo : EIATTR_KPARAM_INFO
	.align		4
.L_8793:
        /*00c8*/ 	.byte	0x04, 0x17
        /*00ca*/ 	.short	(.L_8795 - .L_8794)
.L_8794:
        /*00cc*/ 	.word	0x00000000
        /*00d0*/ 	.short	0x0009
        /*00d2*/ 	.short	0x0040
        /*00d4*/ 	.byte	0x00, 0xf0, 0x21, 0x00


	//----- nvinfo : EIATTR_KPARAM_INFO
	.align		4
.L_8795:
        /*00d8*/ 	.byte	0x04, 0x17
        /*00da*/ 	.short	(.L_8797 - .L_8796)
.L_8796:
        /*00dc*/ 	.word	0x00000000
        /*00e0*/ 	.short	0x0008
        /*00e2*/ 	.short	0x0038
        /*00e4*/ 	.byte	0x00, 0xf0, 0x21, 0x00


	//----- nvinfo : EIATTR_KPARAM_INFO
	.align		4
.L_8797:
        /*00e8*/ 	.byte	0x04, 0x17
        /*00ea*/ 	.short	(.L_8799 - .L_8798)
.L_8798:
        /*00ec*/ 	.word	0x00000000
        /*00f0*/ 	.short	0x0007
        /*00f2*/ 	.short	0x0034
        /*00f4*/ 	.byte	0x00, 0xf0, 0x11, 0x00


	//----- nvinfo : EIATTR_KPARAM_INFO
	.align		4
.L_8799:
        /*00f8*/ 	.byte	0x04, 0x17
        /*00fa*/ 	.short	(.L_8801 - .L_8800)
.L_8800:
        /*00fc*/ 	.word	0x00000000
        /*0100*/ 	.short	0x0006
        /*0102*/ 	.short	0x0030
        /*0104*/ 	.byte	0x00, 0xf0, 0x11, 0x00


	//----- nvinfo : EIATTR_KPARAM_INFO
	.align		4
.L_8801:
        /*0108*/ 	.byte	0x04, 0x17
        /*010a*/ 	.short	(.L_8803 - .L_8802)
.L_8802:
        /*010c*/ 	.word	0x00000000
        /*0110*/ 	.short	0x0005
        /*0112*/ 	.short	0x0028
        /*0114*/ 	.byte	0x00, 0xf0, 0x21, 0x00


	//----- nvinfo : EIATTR_KPARAM_INFO
	.align		4
.L_8803:
        /*0118*/ 	.byte	0x04, 0x17
        /*011a*/ 	.short	(.L_8805 - .L_8804)
.L_8804:
        /*011c*/ 	.word	0x00000000
        /*0120*/ 	.short	0x0004
        /*0122*/ 	.short	0x0020
        /*0124*/ 	.byte	0x00, 0xf0, 0x21, 0x00


	//----- nvinfo : EIATTR_KPARAM_INFO
	.align		4
.L_8805:
        /*0128*/ 	.byte	0x04, 0x17
        /*012a*/ 	.short	(.L_8807 - .L_8806)
.L_8806:
        /*012c*/ 	.word	0x00000000
        /*0130*/ 	.short	0x0003
        /*0132*/ 	.short	0x0018
        /*0134*/ 	.byte	0x00, 0xf0, 0x21, 0x00


	//----- nvinfo : EIATTR_KPARAM_INFO
	.align		4
.L_8807:
        /*0138*/ 	.byte	0x04, 0x17
        /*013a*/ 	.short	(.L_8809 - .L_8808)
.L_8808:
        /*013c*/ 	.word	0x00000000
        /*0140*/ 	.short	0x0002
        /*0142*/ 	.short	0x0010
        /*0144*/ 	.byte	0x00, 0xf0, 0x21, 0x00


	//----- nvinfo : EIATTR_KPARAM_INFO
	.align		4
.L_8809:
        /*0148*/ 	.byte	0x04, 0x17
        /*014a*/ 	.short	(.L_8811 - .L_8810)
.L_8810:
        /*014c*/ 	.word	0x00000000
        /*0150*/ 	.short	0x0001
        /*0152*/ 	.short	0x0008
        /*0154*/ 	.byte	0x00, 0xf0, 0x21, 0x00


	//----- nvinfo : EIATTR_KPARAM_INFO
	.align		4
.L_8811:
        /*0158*/ 	.byte	0x04, 0x17
        /*015a*/ 	.short	(.L_8813 - .L_8812)
.L_8812:
        /*015c*/ 	.word	0x00000000
        /*0160*/ 	.short	0x0000
        /*0162*/ 	.short	0x0000
        /*0164*/ 	.byte	0x00, 0xf0, 0x21, 0x00


	//----- nvinfo : EIATTR_SPARSE_MMA_MASK
	.align		4
.L_8813:
        /*0168*/ 	.byte	0x03, 0x50
        /*016a*/ 	.short	0x0000


	//----- nvinfo : EIATTR_MAXREG_COUNT
	.align		4
        /*016c*/ 	.byte	0x03, 0x1b
        /*016e*/ 	.short	0x00ff


	//----- nvinfo : EIATTR_NUM_BARRIERS
	.align		4
        /*0170*/ 	.byte	0x02, 0x4c
        /*0172*/ 	.byte	0x01
	.zero		1


	//----- nvinfo : EIATTR_EXTERNS
	.align		4
        /*0174*/ 	.byte	0x04, 0x0f
        /*0176*/ 	.short	(.L_8815 - .L_8814)


	//   ....[0]....
	.align		4
.L_8814:
        /*0178*/ 	.word	index@(__assertfail)


	//----- nvinfo : EIATTR_MERCURY_ISA_VERSION
	.align		4
.L_8815:
        /*017c*/ 	.byte	0x03, 0x5f
        /*017e*/ 	.short	0x0101


	//----- nvinfo : EIATTR_COOP_GROUP_MASK_REGIDS
	.align		4
        /*0180*/ 	.byte	0x04, 0x29
        /*0182*/ 	.short	(.L_8817 - .L_8816)


	//   ....[0]....
.L_8816:
        /*0184*/ 	.word	0xffffffff


	//   ....[1]....
        /*0188*/ 	.word	0xffffffff


	//   ....[2]....
        /*018c*/ 	.word	0xffffffff


	//   ....[3]....
        /*0190*/ 	.word	0xffffffff


	//   ....[4]....
        /*0194*/ 	.word	0xffffffff


	//   ....[5]....
        /*0198*/ 	.word	0xffffffff


	//   ....[6]....
        /*019c*/ 	.word	0xffffffff


	//   ....[7]....
        /*01a0*/ 	.word	0xffffffff


	//   ....[8]....
        /*01a4*/ 	.word	0xffffffff


	//   ....[9]....
        /*01a8*/ 	.word	0xffffffff


	//   ....[10]....
        /*01ac*/ 	.word	0xffffffff


	//   ....[11]....
        /*01b0*/ 	.word	0xffffffff


	//   ....[12]....
        /*01b4*/ 	.word	0xffffffff


	//   ....[13]....
        /*01b8*/ 	.word	0xffffffff


	//   ....[14]....
        /*01bc*/ 	.word	0x0500000f


	//   ....[15]....
        /*01c0*/ 	.word	0x0500000f


	//   ....[16]....
        /*01c4*/ 	.word	0x0500000f


	//----- nvinfo : EIATTR_COOP_GROUP_INSTR_OFFSETS
	.align		4
.L_8817:
        /*01c8*/ 	.byte	0x04, 0x28
        /*01ca*/ 	.short	(.L_8819 - .L_8818)


	//   ....[0]....
.L_8818:
        /*01cc*/ 	.word	0x00000240


	//   ....[1]....
        /*01d0*/ 	.word	0x00000270


	//   ....[2]....
        /*01d4*/ 	.word	0x00000290


	//   ....[3]....
        /*01d8*/ 	.word	0x000003b0


	//   ....[4]....
        /*01dc*/ 	.word	0x000003d0


	//   ....[5]....
        /*01e0*/ 	.word	0x00000400


	//   ....[6]....
        /*01e4*/ 	.word	0x000012b0


	//   ....[7]....
        /*01e8*/ 	.word	0x00001330


	//   ....[8]....
        /*01ec*/ 	.word	0x00001360


	//   ....[9]....
        /*01f0*/ 	.word	0x000013b0


	//   ....[10]....
        /*01f4*/ 	.word	0x00001400


	//   ....[11]....
        /*01f8*/ 	.word	0x00001450


	//   ....[12]....
        /*01fc*/ 	.word	0x00001470


	//   ....[13]....
        /*0200*/ 	.word	0x00001490


	//   ....[14]....
        /*0204*/ 	.word	0x00002820


	//   ....[15]....
        /*0208*/ 	.word	0x00002880


	//   ....[16]....
        /*020c*/ 	.word	0x000028e0


	//----- nvinfo : EIATTR_SYSCALL_OFFSETS
	.align		4
.L_8819:
        /*0210*/ 	.byte	0x04, 0x46
        /*0212*/ 	.short	(.L_8821 - .L_8820)


	//   ....[0]....
.L_8820:
        /*0214*/ 	.word	0x000027b0


	//----- nvinfo : EIATTR_EXIT_INSTR_OFFSETS
	.align		4
.L_8821:
        /*0218*/ 	.byte	0x04, 0x1c
        /*021a*/ 	.short	(.L_8823 - .L_8822)


	//   ....[0]....
.L_8822:
        /*021c*/ 	.word	0x00000090


	//   ....[1]....
        /*0220*/ 	.word	0x00002360


	//   ....[2]....
        /*0224*/ 	.word	0x000026b0


	//   ....[3]....
        /*0228*/ 	.word	0x000027c0


	//----- nvinfo : EIATTR_CRS_STACK_SIZE
	.align		4
.L_8823:
        /*022c*/ 	.byte	0x04, 0x1e
        /*022e*/ 	.short	(.L_8825 - .L_8824)
.L_8824:
        /*0230*/ 	.word	0x00000000


	//----- nvinfo : EIATTR_CBANK_PARAM_SIZE
	.align		4
.L_8825:
        /*0234*/ 	.byte	0x03, 0x19
        /*0236*/ 	.short	0x008c


	//----- nvinfo : EIATTR_PARAM_CBANK
	.align		4
        /*0238*/ 	.byte	0x04, 0x0a
        /*023a*/ 	.short	(.L_8827 - .L_8826)
	.align		4
.L_8826:
        /*023c*/ 	.word	index@(.nv.constant0._ZN4vllm25paged_attention_v2_kernelIthLi192ELi8ELi128ELNS_18Fp8KVCacheDataTypeE2ELb0ELi512EEEvPfS2_PT_PKS3_PKT0_S9_ifPKiSB_iPKfiiiSD_SD_iiiii)
        /*0240*/ 	.short	0x0210
        /*0242*/ 	.short	0x008c


	//----- nvinfo : EIATTR_SW_WAR
	.align		4
.L_8827:
        /*0244*/ 	.byte	0x04, 0x36
        /*0246*/ 	.short	(.L_8829 - .L_8828)
.L_8828:
        /*0248*/ 	.word	0x00000008
.L_8829:


//--------------------- .nv.info._ZN4vllm25paged_attention_v2_kernelIthLi128ELi8ELi128ELNS_18Fp8KVCacheDataTypeE2ELb0ELi512EEEvPfS2_PT_PKS3_PKT0_S9_ifPKiSB_iPKfiiiSD_SD_iiiii --------------------------
	.section	.nv.info._ZN4vllm25paged_attention_v2_kernelIthLi128ELi8ELi128ELNS_18Fp8KVCacheDataTypeE2ELb0ELi512EEEvPfS2_PT_PKS3_PKT0_S9_ifPKiSB_iPKfiiiSD_SD_iiiii,"",@"SHT_CUDA_INFO"
	.sectionflags	@""
	.align	4


	//----- nvinfo : EIATTR_CUDA_API_VERSION
	.align		4
        /*0000*/ 	.byte	0x04, 0x37
        /*0002*/ 	.short	(.L_8831 - .L_8830)
.L_8830:
        /*0004*/ 	.word	0x00000082


	//----- nvinfo : EIATTR_KPARAM_INFO
	.align		4
.L_8831:
        /*0008*/ 	.byte	0x04, 0x17
        /*000a*/ 	.short	(.L_8833 - .L_8832)
.L_8832:
        /*000c*/ 	.word	0x00000000
        /*0010*/ 	.short	0x0015
        /*0012*/ 	.short	0x0088
        /*0014*/ 	.byte	0x00, 0xf0, 0x11, 0x00


	//----- nvinfo : EIATTR_KPARAM_INFO
	.align		4
.L_8833:
        /*0018*/ 	.byte	0x04, 0x17
        /*001a*/ 	.short	(.L_8835 - .L_8834)
.L_8834:
        /*001c*/ 	.word	0x00000000
        /*0020*/ 	.short	0x0014
        /*0022*/ 	.short	0x0084
        /*0024*/ 	.byte	0x00, 0xf0, 0x11, 0x00


	//----- nvinfo : EIATTR_KPARAM_INFO
	.align		4
.L_8835:
        /*0028*/ 	.byte	0x04, 0x17
        /*002a*/ 	.short	(.L_8837 - .L_8836)
.L_8836:
        /*002c*/ 	.word	0x00000000
        /*0030*/ 	.short	0x0013
        /*0032*/ 	.short	0x0080
        /*0034*/ 	.byte	0x00, 0xf0, 0x11, 0x00


	//----- nvinfo : EIATTR_KPARAM_INFO
	.align		4
.L_8837:
        /*0038*/ 	.byte	0x04, 0x17
        /*003a*/ 	.short	(.L_8839 - .L_8838)
.L_8838:
        /*003c*/ 	.word	0x00000000
        /*0040*/ 	.short	0x0012
        /*0042*/ 	.short	0x007c
        /*0044*/ 	.byte	0x00, 0xf0, 0x11, 0x00


	//----- nvinfo : EIATTR_KPARAM_INFO
	.align		4
.L_8839:
        /*0048*/ 	.byte	0x04, 0x17
        /*004a*/ 	.short	(.L_8841 - .L_8840)
.L_8840:
        /*004c*/ 	.word	0x00000000
        /*0050*/ 	.short	0x0011
        /*0052*/ 	.short	0x0078
        /*0054*/ 	.byte	0x00, 0xf0, 0x11, 0x00


	//----- nvinfo : EIATTR_KPARAM_INFO
	.align		4
.L_8841:
        /*0058*/ 	.byte	0x04, 0x17
        /*005a*/ 	.short	(.L_8843 - .L_8842)
.L_8842:
        /*005c*/ 	.word	0x00000000
        /*0060*/ 	.short	0x0010
        /*0062*/ 	.short	0x0070
        /*0064*/ 	.byte	0x00, 0xf0, 0x21, 0x00


	//----- nvinfo : EIATTR_KPARAM_INFO
	.align		4
.L_8843:
        /*0068*/ 	.byte	0x04, 0x17
        /*006a*/ 	.short	(.L_8845 - .L_8844)
.L_8844:
        /*006c*/ 	.word	0x00000000
        /*0070*/ 	.short	0x000f
        /*0072*/ 	.short	0x0068
        /*0074*/ 	.byte	0x00, 0xf0, 0x21, 0x00


	//----- nvinfo : EIATTR_KPARAM_INFO
	.align		4
.L_8845:
        /*0078*/ 	.byte	0x04, 0x17
        /*007a*/ 	.short	(.L_8847 - .L_8846)
.L_8846:
        /*007c*/ 	.word	0x00000000
        /*0080*/ 	.short	0x000e
        /*0082*/ 	.short	0x0060
        /*0084*/ 	.byte	0x00, 0xf0, 0x11, 0x00


	//----- nvinfo : EIATTR_KPARAM_INFO
	.align		4
.L_8847:
        /*0088*/ 	.byte	0x04, 0x17
        /*008a*/ 	.short	(.L_8849 - .L_8848)
.L_8848:
        /*008c*/ 	.word	0x00000000
        /*0090*/ 	.short	0x000d
        /*0092*/ 	.short	0x005c
        /*0094*/ 	.byte	0x00, 0xf0, 0x11, 0x00


	//----- nvinfo : EIATTR_KPARAM_INFO
	.align		4
.L_8849:
        /*0098*/ 	.byte	0x04, 0x17
        /*009a*/ 	.short	(.L_8851 - .L_8850)
.L_8850:
        /*009c*/ 	.word	0x00000000
        /*00a0*/ 	.short	0x000c
        /*00a2*/ 	.short	0x0058
        /*00a4*/ 	.byte	0x00, 0xf0, 0x11, 0x00


	//----- nvinfo : EIATTR_KPARAM_INFO
	.align		4
.L_8851:
        /*00a8*/ 	.byte	0x04, 0x17
        /*00aa*/ 	.short	(.L_8853 - .L_8852)
.L_8852:
        /*00ac*/ 	.word	0x00000000
        /*00b0*/ 	.short	0x000b
        /*00b2*/ 	.short	0x0050
        /*00b4*/ 	.byte	0x00, 0xf0, 0x21, 0x00


	//----- nvinfo : EIATTR_KPARAM_INFO
	.align		4
.L_8853:
        /*00b8*/ 	.byte	0x04, 0x17
        /*00ba*/ 	.short	(.L_8855 - .L_8854)
.L_8854:
        /*00bc*/ 	.word	0x00000000
        /*00c0*/ 	.short	0x000a
        /*00c2*/ 	.short	0x0048
        /*00c4*/ 	.byte	0x00, 0xf0, 0x11, 0x00


	//----- nvinfo : EIATTR_KPARAM_INFO
	.align		4
.L_8855:
        /*00c8*/ 	.byte	0x04, 0x17
        /*00ca*/ 	.short	(.L_8857 - .L_8856)
.L_8856:
        /*00cc*/ 	.word	0x00000000
        /*00d0*/ 	.short	0x0009
        /*00d2*/ 	.short	0x0040
        /*00d4*/ 	.byte	0x00, 0xf0, 0x21, 0x00


	//----- nvinfo : EIATTR_KPARAM_INFO
	.align		4
.L_8857:
        /*00d8*/ 	.byte	0x04, 0x17
        /*00da*/ 	.short	(.L_8859 - .L_8858)
.L_8858:
        /*00dc*/ 	.word	0x00000000
        /*00e0*/ 	.short	0x0008
        /*00e2*/ 	.short	0x0038
        /*00e4*/ 	.byte	0x00, 0xf0, 0x21, 0x00


	//----- nvinfo : EIATTR_KPARAM_INFO
	.align		4
.L_8859:
        /*00e8*/ 	.byte	0x04, 0x17
        /*00ea*/ 	.short	(.L_8861 - .L_8860)
.L_8860:
        /*00ec*/ 	.word	0x00000000
        /*00f0*/ 	.short	0x0007
        /*00f2*/ 	.short	0x0034
        /*00f4*/ 	.byte	0x00, 0xf0, 0x11, 0x00


	//----- nvinfo : EIATTR_KPARAM_INFO
	.align		4
.L_8861:
        /*00f8*/ 	.byte	0x04, 0x17
        /*00fa*/ 	.short	(.L_8863 - .L_8862)
.L_8862:
        /*00fc*/ 	.word	0x00000000
        /*0100*/ 	.short	0x0006
        /*0102*/ 	.short	0x0030
        /*0104*/ 	.byte	0x00, 0xf0, 0x11, 0x00


	//----- nvinfo : EIATTR_KPARAM_INFO
	.align		4
.L_8863:
        /*0108*/ 	.byte	0x04, 0x17
        /*010a*/ 	.short	(.L_8865 - .L_8864)
.L_8864:
        /*010c*/ 	.word	0x00000000
        /*0110*/ 	.short	0x0005
        /*0112*/ 	.short	0x0028
        /*0114*/ 	.byte	0x00, 0xf0, 0x21, 0x00


	//----- nvinfo : EIATTR_KPARAM_INFO
	.align		4
.L_8865:
        /*0118*/ 	.byte	0x04, 0x17
        /*011a*/ 	.short	(.L_8867 - .L_8866)
.L_8866:
        /*011c*/ 	.word	0x00000000
        /*0120*/ 	.short	0x0004
        /*0122*/ 	.short	0x0020
        /*0124*/ 	.byte	0x00, 0xf0, 0x21, 0x00


	//----- nvinfo : EIATTR_KPARAM_INFO
	.align		4
.L_8867:
        /*0128*/ 	.byte	0x04, 0x17
        /*012a*/ 	.short	(.L_8869 - .L_8868)
.L_8868:
        /*012c*/ 	.word	0x00000000
        /*0130*/ 	.short	0x0003
        /*0132*/ 	.short	0x0018
        /*0134*/ 	.byte	0x00, 0xf0, 0x21, 0x00


	//----- nvinfo : EIATTR_KPARAM_INFO
	.align		4
.L_8869:
        /*0138*/ 	.byte	0x04, 0x17
        /*013a*/ 	.short	(.L_8871 - .L_8870)
.L_8870:
        /*013c*/ 	.word	0x00000000
        /*0140*/ 	.short	0x0002
        /*0142*/ 	.short	0x0010
        /*0144*/ 	.byte	0x00, 0xf0, 0x21, 0x00


	//----- nvinfo : EIATTR_KPARAM_INFO
	.align		4
.L_8871:
        /*0148*/ 	.byte	0x04, 0x17
        /*014a*/ 	.short	(.L_8873 - .L_8872)
.L_8872:
        /*014c*/ 	.word	0x00000000
        /*0150*/ 	.short	0x0001
        /*0152*/ 	.short	0x0008
        /*0154*/ 	.byte	0x00, 0xf0, 0x21, 0x00


	//----- nvinfo : EIATTR_KPARAM_INFO
	.align		4
.L_8873:
        /*0158*/ 	.byte	0x04, 0x17
        /*015a*/ 	.short	(.L_8875 - .L_8874)
.L_8874:
        /*015c*/ 	.word	0x00000000
        /*0160*/ 	.short	0x0000
        /*0162*/ 	.short	0x0000
        /*0164*/ 	.byte	0x00, 0xf0, 0x21, 0x00


	//----- nvinfo : EIATTR_SPARSE_MMA_MASK
	.align		4
.L_8875:
        /*0168*/ 	.byte	0x03, 0x50
        /*016a*/ 	.short	0x0000


	//----- nvinfo : EIATTR_MAXREG_COUNT
	.align		4
        /*016c*/ 	.byte	0x03, 0x1b
        /*016e*/ 	.short	0x00ff


	//----- nvinfo : EIATTR_NUM_BARRIERS
	.align		4
        /*0170*/ 	.byte	0x02, 0x4c
        /*0172*/ 	.byte	0x01
	.zero		1


	//----- nvinfo : EIATTR_EXTERNS
	.align		4
        /*0174*/ 	.byte	0x04, 0x0f
        /*0176*/ 	.short	(.L_8877 - .L_8876)


	//   ....[0]....
	.align		4
.L_8876:
        /*0178*/ 	.word	index@(__assertfail)


	//----- nvinfo : EIATTR_MERCURY_ISA_VERSION
	.align		4
.L_8877:
        /*017c*/ 	.byte	0x03, 0x5f
        /*017e*/ 	.short	0x0101


	//----- nvinfo : EIATTR_COOP_GROUP_MASK_REGIDS
	.align		4
        /*0180*/ 	.byte	0x04, 0x29
        /*0182*/ 	.short	(.L_8879 - .L_8878)


	//   ....[0]....
.L_8878:
        /*0184*/ 	.word	0xffffffff


	//   ....[1]....
        /*0188*/ 	.word	0xffffffff


	//   ....[2]....
        /*018c*/ 	.word	0xffffffff


	//   ....[3]....
        /*0190*/ 	.word	0xffffffff


	//   ....[4]....
        /*0194*/ 	.word	0xffffffff


	//   ....[5]....
        /*0198*/ 	.word	0xffffffff


	//   ....[6]....
        /*019c*/ 	.word	0xffffffff


	//   ....[7]....
        /*01a0*/ 	.word	0xffffffff


	//   ....[8]....
        /*01a4*/ 	.word	0xffffffff


	//   ....[9]....
        /*01a8*/ 	.word	0xffffffff


	//   ....[10]....
        /*01ac*/ 	.word	0xffffffff


	//   ....[11]....
        /*01b0*/ 	.word	0xffffffff


	//   ....[12]....
        /*01b4*/ 	.word	0xffffffff


	//   ....[13]....
        /*01b8*/ 	.word	0xffffffff


	//   ....[14]....
        /*01bc*/ 	.word	0x0500000f


	//   ....[15]....
        /*01c0*/ 	.word	0x0500000f


	//   ....[16]....
        /*01c4*/ 	.word	0x0500000f


	//----- nvinfo : EIATTR_COOP_GROUP_INSTR_OFFSETS
	.align		4
.L_8879:
        /*01c8*/ 	.byte	0x04, 0x28
        /*01ca*/ 	.short	(.L_8881 - .L_8880)


	//   ....[0]....
.L_8880:
        /*01cc*/ 	.word	0x00000240


	//   ....[1]....
        /*01d0*/ 	.word	0x00000270


	//   ....[2]....
        /*01d4*/ 	.word	0x00000290


	//   ....[3]....
        /*01d8*/ 	.word	0x000003b0


	//   ....[4]....
        /*01dc*/ 	.word	0x000003d0


	//   ....[5]....
        /*01e0*/ 	.word	0x00000400


	//   ....[6]....
        /*01e4*/ 	.word	0x000012b0


	//   ....[7]....
        /*01e8*/ 	.word	0x00001330


	//   ....[8]....
        /*01ec*/ 	.word	0x00001360


	//   ....[9]....
        /*01f0*/ 	.word	0x000013b0


	//   ....[10]....
        /*01f4*/ 	.word	0x00001400


	//   ....[11]....
        /*01f8*/ 	.word	0x00001450


	//   ....[12]....
        /*01fc*/ 	.word	0x00001470


	//   ....[13]....
        /*0200*/ 	.word	0x00001490


	//   ....[14]....
        /*0204*/ 	.word	0x00002610


	//   ....[15]....
        /*0208*/ 	.word	0x00002670


	//   ....[16]....
        /*020c*/ 	.word	0x000026d0


	//----- nvinfo : EIATTR_SYSCALL_OFFSETS
	.align		4
.L_8881:
        /*0210*/ 	.byte	0x04, 0x46
        /*0212*/ 	.short	(.L_8883 - .L_8882)


	//   ....[0]....
.L_8882:
        /*0214*/ 	.word	0x000025a0


	//----- nvinfo : EIATTR_EXIT_INSTR_OFFSETS
	.align		4
.L_8883:
        /*0218*/ 	.byte	0x04, 0x1c
        /*021a*/ 	.short	(.L_8885 - .L_8884)


	//   ....[0]....
.L_8884:
        /*021c*/ 	.word	0x00000090


	//   ....[1]....
        /*0220*/ 	.word	0x000021e0


	//   ....[2]....
        /*0224*/ 	.word	0x000024a0


	//   ....[3]....
        /*0228*/ 	.word	0x000025b0


	//----- nvinfo : EIATTR_CRS_STACK_SIZE
	.align		4
.L_8885:
        /*022c*/ 	.byte	0x04, 0x1e
        /*022e*/ 	.short	(.L_8887 - .L_8886)
.L_8886:
        /*0230*/ 	.word	0x00000000


	//----- nvinfo : EIATTR_CBANK_PARAM_SIZE
	.align		4
.L_8887:
        /*0234*/ 	.byte	0x03, 0x19
        /*0236*/ 	.short	0x008c


	//----- nvinfo : EIATTR_PARAM_CBANK
	.align		4
        /*0238*/ 	.byte	0x04, 0x0a
        /*023a*/ 	.short	(.L_8889 - .L_8888)
	.align		4
.L_8888:
        /*023c*/ 	.word	index@(.nv.constant0._ZN4vllm25paged_attention_v2_kernelIthLi128ELi8ELi128ELNS_18Fp8KVCacheDataTypeE2ELb0ELi512EEEvPfS2_PT_PKS3_PKT0_S9_ifPKiSB_iPKfiiiSD_SD_iiiii)
        /*0240*/ 	.short	0x0210
        /*0242*/ 	.short	0x008c


	//----- nvinfo : EIATTR_SW_WAR
	.align		4
.L_8889:
        /*0244*/ 	.byte	0x04, 0x36
        /*0246*/ 	.short	(.L_8891 - .L_8890)
.L_8890:
        /*0248*/ 	.word	0x00000008
.L_8891:


//--------------------- .nv.info._ZN4vllm25paged_attention_v2_kernelIthLi120ELi8ELi128ELNS_18Fp8KVCacheDataTypeE2ELb0ELi512EEEvPfS2_PT_PKS3_PKT0_S9_ifPKiSB_iPKfiiiSD_SD_iiiii --------------------------
	.section	.nv.info._ZN4vllm25paged_attention_v2_kernelIthLi120ELi8ELi128ELNS_18Fp8KVCacheDataTypeE2ELb0ELi512EEEvPfS2_PT_PKS3_PKT0_S9_ifPKiSB_iPKfiiiSD_SD_iiiii,"",@"SHT_CUDA_INFO"
	.sectionflags	@""
	.align	4


	//----- nvinfo : EIATTR_CUDA_API_VERSION
	.align		4
        /*0000*/ 	.byte	0x04, 0x37
        /*0002*/ 	.short	(.L_8893 - .L_8892)
.L_8892:
        /*0004*/ 	.word	0x00000082


	//----- nvinfo : EIATTR_KPARAM_INFO
	.align		4
.L_8893:
        /*0008*/ 	.byte	0x04, 0x17
        /*000a*/ 	.short	(.L_8895 - .L_8894)
.L_8894:
        /*000c*/ 	.word	0x00000000
        /*0010*/ 	.short	0x0015
        /*0012*/ 	.short	0x0088
        /*0014*/ 	.byte	0x00, 0xf0, 0x11, 0x00


	//----- nvinfo : EIATTR_KPARAM_INFO
	.align		4
.L_8895:
        /*0018*/ 	.byte	0x04, 0x17
        /*001a*/ 	.short	(.L_8897 - .L_8896)
.L_8896:
        /*001c*/ 	.word	0x00000000
        /*0020*/ 	.short	0x0014
        /*0022*/ 	.short	0x0084
        /*0024*/ 	.byte	0x00, 0xf0, 0x11, 0x00


	//----- nvinfo : EIATTR_KPARAM_INFO
	.align		4
.L_8897:
        /*0028*/ 	.byte	0x04, 0x17
        /*002a*/ 	.short	(.L_8899 - .L_8898)
.L_8898:
        /*002c*/ 	.word	0x00000000
        /*0030*/ 	.short	0x0013
        /*0032*/ 	.short	0x0080
        /*0034*/ 	.byte	0x00, 0xf0, 0x11, 0x00


	//----- nvinfo : EIATTR_KPARAM_INFO
	.align		4
.L_8899:
        /*0038*/ 	.byte	0x04, 0x17
        /*003a*/ 	.short	(.L_8901 - .L_8900)
.L_8900:
        /*003c*/ 	.word	0x00000000
        /*0040*/ 	.short	0x0012
        /*0042*/ 	.short	0x007c
        /*0044*/ 	.byte	0x00, 0xf0, 0x11, 0x00


	//----- nvinfo : EIATTR_KPARAM_INFO
	.align		4
.L_8901:
        /*0048*/ 	.byte	0x04, 0x17
        /*004a*/ 	.short	(.L_8903 - .L_8902)
.L_8902:
        /*004c*/ 	.word	0x00000000
        /*0050*/ 	.short	0x0011
        /*0052*/ 	.short	0x0078
        /*0054*/ 	.byte	0x00, 0xf0, 0x11, 0x00


	//----- nvinfo : EIATTR_KPARAM_INFO
	.align		4
.L_8903:
        /*0058*/ 	.byte	0x04, 0x17
        /*005a*/ 	.short	(.L_8905 - .L_8904)
.L_8904:
        /*005c*/ 	.word	0x00000000
        /*0060*/ 	.short	0x0010
        /*0062*/ 	.short	0x0070
        /*0064*/ 	.byte	0x00, 0xf0, 0x21, 0x00


	//----- nvinfo : EIATTR_KPARAM_INFO
	.align		4
.L_8905:
        /*0068*/ 	.byte	0x04, 0x17
        /*006a*/ 	.short	(.L_8907 - .L_8906)
.L_8906:
        /*006c*/ 	.word	0x00000000
        /*0070*/ 	.short	0x000f
        /*0072*/ 	.short	0x0068
        /*0074*/ 	.byte	0x00, 0xf0, 0x21, 0x00


	//----- nvinfo : EIATTR_KPARAM_INFO
	.align		4
.L_8907:
        /*0078*/ 	.byte	0x04, 0x17
        /*007a*/ 	.short	(.L_8909 - .L_8908)
.L_8908:
        /*007c*/ 	.word	0x00000000
        /*0080*/ 	.short	0x000e
        /*0082*/ 	.short	0x0060
        /*0084*/ 	.byte	0x00, 0xf0, 0x11, 0x00


	//----- nvinfo : EIATTR_KPARAM_INFO
	.align		4
.L_8909:
        /*0088*/ 	.byte	0x04, 0x17
        /*008a*/ 	.short	(.L_8911 - .L_8910)
.L_8910:
        /*008c*/ 	.word	0x00000000
        /*0090*/ 	.short	0x000d
        /*0092*/ 	.short	0x005c
        /*0094*/ 	.byte	0x00, 0xf0, 0x11, 0x00


	//----- nvinfo : EIATTR_KPARAM_INFO
	.align		4
.L_8911:
        /*0098*/ 	.byte	0x04, 0x17
        /*009a*/ 	.short	(.L_8913 - .L_8912)
.L_8912:
        /*009c*/ 	.word	0x00000000
        /*00a0*/ 	.short	0x000c
        /*00a2*/ 	.short	0x0058
        /*00a4*/ 	.byte	0x00, 0xf0, 0x11, 0x00


	//----- nvinfo : EIATTR_KPARAM_INFO
	.align		4
.L_8913:
        /*00a8*/ 	.byte	0x04, 0x17
        /*00aa*/ 	.short	(.L_8915 - .L_8914)
.L_8914:
        /*00ac*/ 	.word	0x00000000
        /*00b0*/ 	.short	0x000b
        /*00b2*/ 	.short	0x0050
        /*00b4*/ 	.byte	0x00, 0xf0, 0x21, 0x00


	//----- nvinfo : EIATTR_KPARAM_INFO
	.align		4
.L_8915:
        /*00b8*/ 	.byte	0x04, 0x17
        /*00ba*/ 	.short	(.L_8917 - .L_8916)
.L_8916:
        /*00bc*/ 	.word	0x00000000
        /*00c0*/ 	.short	0x000a
        /*00c2*/ 	.short	0x0048
        /*00c4*/ 	.byte	0x00, 0xf0, 0x11, 0x00


	//----- nvinfo : EIATTR_KPARAM_INFO
	.align		4
.L_8917:
        /*00c8*/ 	.byte	0x04, 0x17
        /*00ca*/ 	.short	(.L_8919 - .L_8918)
.L_8918:
        /*00cc*/ 	.word	0x00000000
        /*00d0*/ 	.short	0x0009
        /*00d2*/ 	.short	0x0040
        /*00d4*/ 	.byte	0x00, 0xf0, 0x21, 0x00


	//----- nvinfo : EIATTR_KPARAM_INFO
	.align		4
.L_8919:
        /*00d8*/ 	.byte	0x04, 0x17
        /*00da*/ 	.short	(.L_8921 - .L_8920)
.L_8920:
        /*00dc*/ 	.word	0x00000000
        /*00e0*/ 	.short	0x0008
        /*00e2*/ 	.short	0x0038
        /*00e4*/ 	.byte	0x00, 0xf0, 0x21, 0x00


	//----- nvinfo : EIATTR_KPARAM_INFO
	.align		4
.L_8921:
        /*00e8*/ 	.byte	0x04, 0x17
        /*00ea*/ 	.short	(.L_8923 - .L_8922)
.L_8922:
        /*00ec*/ 	.word	0x00000000
        /*00f0*/ 	.short	0x0007
        /*00f2*/ 	.short	0x0034
        /*00f4*/ 	.byte	0x00, 0xf0, 0x11, 0x00


	//----- nvinfo : EIATTR_KPARAM_INFO
	.align		4
.L_8923:
        /*00f8*/ 	.byte	0x04, 0x17
        /*00fa*/ 	.short	(.L_8925 - .L_8924)
.L_8924:
        /*00fc*/ 	.word	0x00000000
        /*0100*/ 	.short	0x0006
        /*0102*/ 	.short	0x0030
        /*0104*/ 	.byte	0x00, 0xf0, 0x11, 0x00


	//----- nvinfo : EIATTR_KPARAM_INFO
	.align		4
.L_8925:
        /*0108*/ 	.byte	0x04, 0x17
        /*010a*/ 	.short	(.L_8927 - .L_8926)
.L_8926:
        /*010c*/ 	.word	0x00000000
        /*0110*/ 	.short	0x0005
        /*0112*/ 	.short	0x0028
        /*0114*/ 	.byte	0x00, 0xf0, 0x21, 0x00


	//----- nvinfo : EIATTR_KPARAM_INFO
	.align		4
.L_8927:
        /*0118*/ 	.byte	0x04, 0x17
        /*011a*/ 	.short	(.L_8929 - .L_8928)
.L_8928:
        /*011c*/ 	.word	0x00000000
        /*0120*/ 	.short	0x0004
        /*0122*/ 	.short	0x0020
        /*0124*/ 	.byte	0x00, 0xf0, 0x21, 0x00


	//----- nvinfo : EIATTR_KPARAM_INFO
	.align		4
.L_8929:
        /*0128*/ 	.byte	0x04, 0x17
        /*012a*/ 	.short	(.L_8931 - .L_8930)
.L_8930:
        /*012c*/ 	.word	0x00000000
        /*0130*/ 	.short	0x0003
        /*0132*/ 	.short	0x0018
        /*0134*/ 	.byte	0x00, 0xf0, 0x21, 0x00


	//----- nvinfo : EIATTR_KPARAM_INFO
	.align		4
.L_8931:
        /*0138*/ 	.byte	0x04, 0x17
        /*013a*/ 	.short	(.L_8933 - .L_8932)
.L_8932:
        /*013c*/ 	.word	0x00000000
        /*0140*/ 	.short	0x0002
        /*0142*/ 	.short	0x0010
        /*0144*/ 	.byte	0x00, 0xf0, 0x21, 0x00


	//----- nvinfo : EIATTR_KPARAM_INFO
	.align		4
.L_8933:
        /*0148*/ 	.byte	0x04, 0x17
        /*014a*/ 	.short	(.L_8935 - .L_8934)
.L_8934:
        /*014c*/ 	.word	0x00000000
        /*0150*/ 	.short	0x0001
        /*0152*/ 	.short	0x0008
        /*0154*/ 	.byte	0x00, 0xf0, 0x21, 0x00


	//----- nvinfo : EIATTR_KPARAM_INFO
	.align		4
.L_8935:
        /*0158*/ 	.byte	0x04, 0x17
        /*015a*/ 	.short	(.L_8937 - .L_8936)
.L_8936:
        /*015c*/ 	.word	0x00000000
        /*0160*/ 	.short	0x0000
        /*0162*/ 	.short	0x0000
        /*0164*/ 	.byte	0x00, 0xf0, 0x21, 0x00


	//----- nvinfo : EIATTR_SPARSE_MMA_MASK
	.align		4
.L_8937:
        /*0168*/ 	.byte	0x03, 0x50
        /*016a*/ 	.short	0x0000


	//----- nvinfo : EIATTR_MAXREG_COUNT
	.align		4
        /*016c*/ 	.byte	0x03, 0x1b
        /*016e*/ 	.short	0x00ff


	//----- nvinfo : EIATTR_NUM_BARRIERS
	.align		4
        /*0170*/ 	.byte	0x02, 0x4c
        /*0172*/ 	.byte	0x01
	.zero		1


	//----- nvinfo : EIATTR_EXTERNS
	.align		4
        /*0174*/ 	.byte	0x04, 0x0f
        /*0176*/ 	.short	(.L_8939 - .L_8938)


	//   ....[0]....
	.align		4
.L_8938:
        /*0178*/ 	.word	index@(__assertfail)


	//----- nvinfo : EIATTR_MERCURY_ISA_VERSION
	.align		4
.L_8939:
        /*017c*/ 	.byte	0x03, 0x5f
        /*017e*/ 	.short	0x0101


	//----- nvinfo : EIATTR_COOP_GROUP_MASK_REGIDS
	.align		4
        /*0180*/ 	.byte	0x04, 0x29
        /*0182*/ 	.short	(.L_8941 - .L_8940)


	//   ....[0]....
.L_8940:
        /*0184*/ 	.word	0xffffffff


	//   ....[1]....
        /*0188*/ 	.word	0xffffffff


	//   ....[2]....
        /*018c*/ 	.word	0xffffffff


	//   ....[3]....
        /*0190*/ 	.word	0xffffffff


	//   ....[4]....
        /*0194*/ 	.word	0xffffffff


	//   ....[5]....
        /*0198*/ 	.word	0xffffffff


	//   ....[6]....
        /*019c*/ 	.word	0xffffffff


	//   ....[7]....
        /*01a0*/ 	.word	0xffffffff


	//   ....[8]....
        /*01a4*/ 	.word	0xffffffff


	//   ....[9]....
        /*01a8*/ 	.word	0xffffffff


	//   ....[10]....
        /*01ac*/ 	.word	0xffffffff


	//   ....[11]....
        /*01b0*/ 	.word	0xffffffff


	//   ....[12]....
        /*01b4*/ 	.word	0xffffffff


	//   ....[13]....
        /*01b8*/ 	.word	0xffffffff


	//   ....[14]....
        /*01bc*/ 	.word	0x0500000f


	//   ....[15]....
        /*01c0*/ 	.word	0x0500000f


	//   ....[16]....
        /*01c4*/ 	.word	0x0500000f


	//----- nvinfo : EIATTR_COOP_GROUP_INSTR_OFFSETS
	.align		4
.L_8941:
        /*01c8*/ 	.byte	0x04, 0x28
        /*01ca*/ 	.short	(.L_8943 - .L_8942)


	//   ....[0]....
.L_8942:
        /*01cc*/ 	.word	0x00000240


	//   ....[1]....
        /*01d0*/ 	.word	0x00000270


	//   ....[2]....
        /*01d4*/ 	.word	0x00000290


	//   ....[3]....
        /*01d8*/ 	.word	0x000003b0


	//   ....[4]....
        /*01dc*/ 	.word	0x000003d0


	//   ....[5]....
        /*01e0*/ 	.word	0x00000400


	//   ....[6]....
        /*01e4*/ 	.word	0x000012b0


	//   ....[7]....
        /*01e8*/ 	.word	0x00001330


	//   ....[8]....
        /*01ec*/ 	.word	0x00001360


	//   ....[9]....
        /*01f0*/ 	.word	0x000013b0


	//   ....[10]....
        /*01f4*/ 	.word	0x00001400


	//   ....[11]....
        /*01f8*/ 	.word	0x00001450


	//   ....[12]....
        /*01fc*/ 	.word	0x00001470


	//   ....[13]....
        /*0200*/ 	.word	0x00001490


	//   ....[14]....
        /*0204*/ 	.word	0x00002720


	//   ....[15]....
        /*0208*/ 	.word	0x00002780


	//   ....[16]....
        /*020c*/ 	.word	0x000027e0


	//----- nvinfo : EIATTR_SYSCALL_OFFSETS
	.align		4
.L_8943:
        /*0210*/ 	.byte	0x04, 0x46
        /*0212*/ 	.short	(.L_8945 - .L_8944)


	//   ....[0]....
.L_8944:
        /*0214*/ 	.word	0x000026b0


	//----- nvinfo : EIATTR_EXIT_INSTR_OFFSETS
	.align		4
.L_8945:
        /*0218*/ 	.byte	0x04, 0x1c
        /*021a*/ 	.short	(.L_8947 - .L_8946)


	//   ....[0]....
.L_8946:
        /*021c*/ 	.word	0x00000090


	//   ....[1]....
        /*0220*/ 	.word	0x00002320


	//   ....[2]....
        /*0224*/ 	.word	0x00002530


	//   ....[3]....
        /*0228*/ 	.word	0x000025b0


	//   ....[4]....
        /*022c*/ 	.word	0x000026c0


	//----- nvinfo : EIATTR_CRS_STACK_SIZE
	.align		4
.L_8947:
        /*0230*/ 	.byte	0x04, 0x1e
        /*0232*/ 	.short	(.L_8949 - .L_8948)
.L_8948:
        /*0234*/ 	.word	0x00000000


	//----- nvinfo : EIATTR_CBANK_PARAM_SIZE
	.align		4
.L_8949:
        /*0238*/ 	.byte	0x03, 0x19
        /*023a*/ 	.short	0x008c


	//----- nvinfo : EIATTR_PARAM_CBANK
	.align		4
        /*023c*/ 	.byte	0x04, 0x0a
        /*023e*/ 	.short	(.L_8951 - .L_8950)
	.align		4
.L_8950:
        /*0240*/ 	.word	index@(.nv.constant0._ZN4vllm25paged_attention_v2_kernelIthLi120ELi8ELi128ELNS_18Fp8KVCacheDataTypeE2ELb0ELi512EEEvPfS2_PT_PKS3_PKT0_S9_ifPKiSB_iPKfiiiSD_SD_iiiii)
        /*0244*/ 	.short	0x0210
        /*0246*/ 	.short	0x008c


	//----- nvinfo : EIATTR_SW_WAR
	.align		4
.L_8951:
        /*0248*/ 	.byte	0x04, 0x36
        /*024a*/ 	.short	(.L_8953 - .L_8952)
.L_8952:
        /*024c*/ 	.word	0x00000008
.L_8953:


//--------------------- .nv.info._ZN4vllm25paged_attention_v2_kernelIthLi112ELi8ELi128ELNS_18Fp8KVCacheDataTypeE2ELb0ELi512EEEvPfS2_PT_PKS3_PKT0_S9_ifPKiSB_iPKfiiiSD_SD_iiiii --------------------------
	.section	.nv.info._ZN4vllm25paged_attention_v2_kernelIthLi112ELi8ELi128ELNS_18Fp8KVCacheDataTypeE2ELb0ELi512EEEvPfS2_PT_PKS3_PKT0_S9_ifPKiSB_iPKfiiiSD_SD_iiiii,"",@"SHT_CUDA_INFO"
	.sectionflags	@""
	.align	4


	//----- nvinfo : EIATTR_CUDA_API_VERSION
	.align		4
        /*0000*/ 	.byte	0x04, 0x37
        /*0002*/ 	.short	(.L_8955 - .L_8954)
.L_8954:
        /*0004*/ 	.word	0x00000082


	//----- nvinfo : EIATTR_KPARAM_INFO
	.align		4
.L_8955:
        /*0008*/ 	.byte	0x04, 0x17
        /*000a*/ 	.short	(.L_8957 - .L_8956)
.L_8956:
        /*000c*/ 	.word	0x00000000
        /*0010*/ 	.short	0x0015
        /*0012*/ 	.short	0x0088
        /*0014*/ 	.byte	0x00, 0xf0, 0x11, 0x00


	//----- nvinfo : EIATTR_KPARAM_INFO
	.align		4
.L_8957:
        /*0018*/ 	.byte	0x04, 0x17
        /*001a*/ 	.short	(.L_8959 - .L_8958)
.L_8958:
        /*001c*/ 	.word	0x00000000
        /*0020*/ 	.short	0x0014
        /*0022*/ 	.short	0x0084
        /*0024*/ 	.byte	0x00, 0xf0, 0x11, 0x00


	//----- nvinfo : EIATTR_KPARAM_INFO
	.align		4
.L_8959:
        /*0028*/ 	.byte	0x04, 0x17
        /*002a*/ 	.short	(.L_8961 - .L_8960)
.L_8960:
        /*002c*/ 	.word	0x00000000
        /*0030*/ 	.short	0x0013
        /*0032*/ 	.short	0x0080
        /*0034*/ 	.byte	0x00, 0xf0, 0x11, 0x00


	//----- nvinfo : EIATTR_KPARAM_INFO
	.align		4
.L_8961:
        /*0038*/ 	.byte	0x04, 0x17
        /*003a*/ 	.short	(.L_8963 - .L_8962)
.L_8962:
        /*003c*/ 	.word	0x00000000
        /*0040*/ 	.short	0x0012
        /*0042*/ 	.short	0x007c
        /*0044*/ 	.byte	0x00, 0xf0, 0x11, 0x00


	//----- nvinfo : EIATTR_KPARAM_INFO
	.align		4
.L_8963:
        /*0048*/ 	.byte	0x04, 0x17
        /*004a*/ 	.short	(.L_8965 - .L_8964)
.L_8964:
        /*004c*/ 	.word	0x00000000
        /*0050*/ 	.short	0x0011
        /*0052*/ 	.short	0x0078
        /*0054*/ 	.byte	0x00, 0xf0, 0x11, 0x00


	//----- nvinfo : EIATTR_KPARAM_INFO
	.align		4
.L_8965:
        /*0058*/ 	.byte	0x04, 0x17
        /*005a*/ 	.short	(.L_8967 - .L_8966)
.L_8966:
        /*005c*/ 	.word	0x00000000
        /*0060*/ 	.short	0x0010
        /*0062*/ 	.short	0x0070
        /*0064*/ 	.byte	0x00, 0xf0, 0x21, 0x00


	//----- nvinfo : EIATTR_KPARAM_INFO
	.align		4
.L_8967:
        /*0068*/ 	.byte	0x04, 0x17
        /*006a*/ 	.short	(.L_8969 - .L_8968)
.L_8968:
        /*006c*/ 	.word	0x00000000
        /*0070*/ 	.short	0x000f
        /*0072*/ 	.short	0x0068
        /*0074*/ 	.byte	0x00, 0xf0, 0x21, 0x00


	//----- nvinfo : EIATTR_KPARAM_INFO
	.align		4
.L_8969:
        /*0078*/ 	.byte	0x04, 0x17
        /*007a*/ 	.short	(.L_8971 - .L_8970)
.L_8970:
        /*007c*/ 	.word	0x00000000
        /*0080*/ 	.short	0x000e
        /*0082*/ 	.short	0x0060
        /*0084*/ 	.byte	0x00, 0xf0, 0x11, 0x00


	//----- nvinfo : EIATTR_KPARAM_INFO
	.align		4
.L_8971:
        /*0088*/ 	.byte	0x04, 0x17
        /*008a*/ 	.short	(.L_8973 - .L_8972)
.L_8972:
        /*008c*/ 	.word	0x00000000
        /*0090*/ 	.short	0x000d
        /*0092*/ 	.short	0x005c
        /*0094*/ 	.byte	0x00, 0xf0, 0x11, 0x00


	//----- nvinfo : EIATTR_KPARAM_INFO
	.align		4
.L_8973:
        /*0098*/ 	.byte	0x04, 0x17
        /*009a*/ 	.short	(.L_8975 - .L_8974)
.L_8974:
        /*009c*/ 	.word	0x00000000
        /*00a0*/ 	.short	0x000c
        /*00a2*/ 	.short	0x0058
        /*00a4*/ 	.byte	0x00, 0xf0, 0x11, 0x00


	//----- nvinfo : EIATTR_KPARAM_INFO
	.align		4
.L_8975:
        /*00a8*/ 	.byte	0x04, 0x17
        /*00aa*/ 	.short	(.L_8977 - .L_8976)
.L_8976:
        /*00ac*/ 	.word	0x00000000
        /*00b0*/ 	.short	0x000b
        /*00b2*/ 	.short	0x0050
        /*00b4*/ 	.byte	0x00, 0xf0, 0x21, 0x00


	//----- nvinfo : EIATTR_KPARAM_INFO
	.align		4
.L_8977:
        /*00b8*/ 	.byte	0x04, 0x17
        /*00ba*/ 	.short	(.L_8979 - .L_8978)
.L_8978:
        /*00bc*/ 	.word	0x00000000
        /*00c0*/ 	.short	0x000a
        /*00c2*/ 	.short	0x0048
        /*00c4*/ 	.byte	0x00, 0xf0, 0x11, 0x00


	//----- nvinfo : EIATTR_KPARAM_INFO
	.align		4
.L_8979:
        /*00c8*/ 	.byte	0x04, 0x17
        /*00ca*/ 	.short	(.L_8981 - .L_8980)
.L_8980:
        /*00cc*/ 	.word	0x00000000
        /*00d0*/ 	.short	0x0009
        /*00d2*/ 	.short	0x0040
        /*00d4*/ 	.byte	0x00, 0xf0, 0x21, 0x00


	//----- nvinfo : EIATTR_KPARAM_INFO
	.align		4
.L_8981:
        /*00d8*/ 	.byte	0x04, 0x17
        /*00da*/ 	.short	(.L_8983 - .L_8982)
.L_8982:
        /*00dc*/ 	.word	0x00000000
        /*00e0*/ 	.short	0x0008
        /*00e2*/ 	.short	0x0038
        /*00e4*/ 	.byte	0x00, 0xf0, 0x21, 0x00


	//----- nvinfo : EIATTR_KPARAM_INFO
	.align		4
.L_8983:
        /*00e8*/ 	.byte	0x04, 0x17
        /*00ea*/ 	.short	(.L_8985 - .L_8984)
.L_8984:
        /*00ec*/ 	.word	0x00000000
        /*00f0*/ 	.short	0x0007
        /*00f2*/ 	.short	0x0034
        /*00f4*/ 	.byte	0x00, 0xf0, 0x11, 0x00


	//----- nvinfo : EIATTR_KPARAM_INFO
	.align		4
.L_8985:
        /*00f8*/ 	.byte	0x04, 0x17
        /*00fa*/ 	.short	(.L_8987 - .L_8986)
.L_8986:
        /*00fc*/ 	.word	0x00000000
        /*0100*/ 	.short	0x0006
        /*0102*/ 	.short	0x0030
        /*0104*/ 	.byte	0x00, 0xf0, 0x11, 0x00


	//----- nvinfo : EIATTR_KPARAM_INFO
	.align		4
.L_8987:
        /*0108*/ 	.byte	0x04, 0x17
        /*010a*/ 	.short	(.L_8989 - .L_8988)
.L_8988:
        /*010c*/ 	.word	0x00000000
        /*0110*/ 	.short	0x0005
        /*0112*/ 	.short	0x0028
        /*0114*/ 	.byte	0x00, 0xf0, 0x21, 0x00


	//----- nvinfo : EIATTR_KPARAM_INFO
	.align		4
.L_8989:
        /*0118*/ 	.byte	0x04, 0x17
        /*011a*/ 	.short	(.L_8991 - .L_8990)
.L_8990:
        /*011c*/ 	.word	0x00000000
        /*0120*/ 	.short	0x0004
        /*0122*/ 	.short	0x0020
        /*0124*/ 	.byte	0x00, 0xf0, 0x21, 0x00


	//----- nvinfo : EIATTR_KPARAM_INFO
	.align		4
.L_8991:
        /*0128*/ 	.byte	0x04, 0x17
        /*012a*/ 	.short	(.L_8993 - .L_8992)
.L_8992:
        /*012c*/ 	.word	0x00000000
        /*0130*/ 	.short	0x0003
        /*0132*/ 	.short	0x0018
        /*0134*/ 	.byte	0x00, 0xf0, 0x21, 0x00


	//----- nvinfo : EIATTR_KPARAM_INFO
	.align		4
.L_8993:
        /*0138*/ 	.byte	0x04, 0x17
        /*013a*/ 	.short	(.L_8995 - .L_8994)
.L_8994:
        /*013c*/ 	.word	0x00000000
        /*0140*/ 	.short	0x0002
        /*0142*/ 	.short	0x0010
        /*0144*/ 	.byte	0x00, 0xf0, 0x21, 0x00


	//----- nvinfo : EIATTR_KPARAM_INFO
	.align		4
.L_8995:
        /*0148*/ 	.byte	0x04, 0x17
        /*014a*/ 	.short	(.L_8997 - .L_8996)
.L_8996:
        /*014c*/ 	.word	0x00000000
        /*0150*/ 	.short	0x0001
        /*0152*/ 	.short	0x0008
        /*0154*/ 	.byte	0x00, 0xf0, 0x21, 0x00


	//----- nvinfo : EIATTR_KPARAM_INFO
	.align		4
.L_8997:
        /*0158*/ 	.byte	0x04, 0x17
        /*015a*/ 	.short	(.L_8999 - .L_8998)
.L_8998:
        /*015c*/ 	.word	0x00000000
        /*0160*/ 	.short	0x0000
        /*0162*/ 	.short	0x0000
        /*0164*/ 	.byte	0x00, 0xf0, 0x21, 0x00


	//----- nvinfo : EIATTR_SPARSE_MMA_MASK
	.align		4
.L_8999:
        /*0168*/ 	.byte	0x03, 0x50
        /*016a*/ 	.short	0x0000


	//----- nvinfo : EIATTR_MAXREG_COUNT
	.align		4
        /*016c*/ 	.byte	0x03, 0x1b
        /*016e*/ 	.short	0x00ff


	//----- nvinfo : EIATTR_NUM_BARRIERS
	.align		4
        /*0170*/ 	.byte	0x02, 0x4c
        /*0172*/ 	.byte	0x01
	.zero		1


	//----- nvinfo : EIATTR_EXTERNS
	.align		4
        /*0174*/ 	.byte	0x04, 0x0f
        /*0176*/ 	.short	(.L_9001 - .L_9000)


	//   ....[0]....
	.align		4
.L_9000:
        /*0178*/ 	.word	index@(__assertfail)


	//----- nvinfo : EIATTR_MERCURY_ISA_VERSION
	.align		4
.L_9001:
        /*017c*/ 	.byte	0x03, 0x5f
        /*017e*/ 	.short	0x0101


	//----- nvinfo : EIATTR_COOP_GROUP_MASK_REGIDS
	.align		4
        /*0180*/ 	.byte	0x04, 0x29
        /*0182*/ 	.short	(.L_9003 - .L_9002)


	//   ....[0]....
.L_9002:
        /*0184*/ 	.word	0xffffffff


	//   ....[1]....
        /*0188*/ 	.word	0xffffffff


	//   ....[2]....
        /*018c*/ 	.word	0xffffffff


	//   ....[3]....
        /*0190*/ 	.word	0xffffffff


	//   ....[4]....
        /*0194*/ 	.word	0xffffffff


	//   ....[5]....
        /*0198*/ 	.word	0xffffffff


	//   ....[6]....
        /*019c*/ 	.word	0xffffffff


	//   ....[7]....
        /*01a0*/ 	.word	0xffffffff


	//   ....[8]....
        /*01a4*/ 	.word	0xffffffff


	//   ....[9]....
        /*01a8*/ 	.word	0xffffffff


	//   ....[10]....
        /*01ac*/ 	.word	0xffffffff


	//   ....[11]....
        /*01b0*/ 	.word	0xffffffff


	//   ....[12]....
        /*01b4*/ 	.word	0xffffffff


	//   ....[13]....
        /*01b8*/ 	.word	0xffffffff


	//   ....[14]....
        /*01bc*/ 	.word	0x0500000f


	//   ....[15]....
        /*01c0*/ 	.word	0x0500000f


	//   ....[16]....
        /*01c4*/ 	.word	0x0500000f


	//----- nvinfo : EIATTR_COOP_GROUP_INSTR_OFFSETS
	.align		4
.L_9003:
        /*01c8*/ 	.byte	0x04, 0x28
        /*01ca*/ 	.short	(.L_9005 - .L_9004)


	//   ....[0]....
.L_9004:
        /*01cc*/ 	.word	0x00000240


	//   ....[1]....
        /*01d0*/ 	.word	0x00000270


	//   ....[2]....
        /*01d4*/ 	.word	0x00000290


	//   ....[3]....
        /*01d8*/ 	.word	0x000003b0


	//   ....[4]....
        /*01dc*/ 	.word	0x000003d0


	//   ....[5]....
        /*01e0*/ 	.word	0x00000400


	//   ....[6]....
        /*01e4*/ 	.word	0x000012b0


	//   ....[7]....
        /*01e8*/ 	.word	0x00001330


	//   ....[8]....
        /*01ec*/ 	.word	0x00001360


	//   ....[9]....
        /*01f0*/ 	.word	0x000013b0


	//   ....[10]....
        /*01f4*/ 	.word	0x00001400


	//   ....[11]....
        /*01f8*/ 	.word	0x00001450


	//   ....[12]....
        /*01fc*/ 	.word	0x00001470


	//   ....[13]....
        /*0200*/ 	.word	0x00001490


	//   ....[14]....
        /*0204*/ 	.word	0x00002720


	//   ....[15]....
        /*0208*/ 	.word	0x00002780


	//   ....[16]....
        /*020c*/ 	.word	0x000027e0


	//----- nvinfo : EIATTR_SYSCALL_OFFSETS
	.align		4
.L_9005:
        /*0210*/ 	.byte	0x04, 0x46
        /*0212*/ 	.short	(.L_9007 - .L_9006)


	//   ....[0]....
.L_9006:
        /*0214*/ 	.word	0x000026b0


	//----- nvinfo : EIATTR_EXIT_INSTR_OFFSETS
	.align		4
.L_9007:
        /*0218*/ 	.byte	0x04, 0x1c
        /*021a*/ 	.short	(.L_9009 - .L_9008)


	//   ....[0]....
.L_9008:
        /*021c*/ 	.word	0x00000090


	//   ....[1]....
        /*0220*/ 	.word	0x00002320


	//   ....[2]....
        /*0224*/ 	.word	0x00002530


	//   ....[3]....
        /*0228*/ 	.word	0x000025b0


	//   ....[4]....
        /*022c*/ 	.word	0x000026c0


	//----- nvinfo : EIATTR_CRS_STACK_SIZE
	.align		4
.L_9009:
        /*0230*/ 	.byte	0x04, 0x1e
        /*0232*/ 	.short	(.L_9011 - .L_9010)
.L_9010:
        /*0234*/ 	.word	0x00000000


	//----- nvinfo : EIATTR_CBANK_PARAM_SIZE
	.align		4
.L_9011:
        /*0238*/ 	.byte	0x03, 0x19
        /*023a*/ 	.short	0x008c


	//----- nvinfo : EIATTR_PARAM_CBANK
	.align		4
        /*023c*/ 	.byte	0x04, 0x0a
        /*023e*/ 	.short	(.L_9013 - .L_9012)
	.align		4
.L_9012:
        /*0240*/ 	.word	index@(.nv.constant0._ZN4vllm25paged_attention_v2_kernelIthLi112ELi8ELi128ELNS_18Fp8KVCacheDataTypeE2ELb0ELi512EEEvPfS2_PT_PKS3_PKT0_S9_ifPKiSB_iPKfiiiSD_SD_iiiii)
        /*0244*/ 	.short	0x0210
        /*0246*/ 	.short	0x008c


	//----- nvinfo : EIATTR_SW_WAR
	.align		4
.L_9013:
        /*0248*/ 	.byte	0x04, 0x36
        /*024a*/ 	.short	(.L_9015 - .L_9014)
.L_9014:
        /*024c*/ 	.word	0x00000008
.L_9015:


//--------------------- .nv.info._ZN4vllm25paged_attention_v2_kernelIthLi96ELi8ELi128ELNS_18Fp8KVCacheDataTypeE2ELb0ELi512EEEvPfS2_PT_PKS3_PKT0_S9_ifPKiSB_iPKfiiiSD_SD_iiiii --------------------------
	.section	.nv.info._ZN4vllm25paged_attention_v2_kernelIthLi96ELi8ELi128ELNS_18Fp8KVCacheDataTypeE2ELb0ELi512EEEvPfS2_PT_PKS3_PKT0_S9_ifPKiSB_iPKfiiiSD_SD_iiiii,"",@"SHT_CUDA_INFO"
	.sectionflags	@""
	.align	4


	//----- nvinfo : EIATTR_CUDA_API_VERSION
	.align		4
        /*0000*/ 	.byte	0x04, 0x37
        /*0002*/ 	.short	(.L_9017 - .L_9016)
.L_9016:
        /*0004*/ 	.word	0x00000082


	//----- nvinfo : EIATTR_KPARAM_INFO
	.align		4
.L_9017:
        /*0008*/ 	.byte	0x04, 0x17
        /*000a*/ 	.short	(.L_9019 - .L_9018)
.L_9018:
        /*000c*/ 	.word	0x00000000
        /*0010*/ 	.short	0x0015
        /*0012*/ 	.short	0x0088
        /*0014*/ 	.byte	0x00, 0xf0, 0x11, 0x00


	//----- nvinfo : EIATTR_KPARAM_INFO
	.align		4
.L_9019:
        /*0018*/ 	.byte	0x04, 0x17
        /*001a*/ 	.short	(.L_9021 - .L_9020)
.L_9020:
        /*001c*/ 	.word	0x00000000
        /*0020*/ 	.short	0x0014
        /*0022*/ 	.short	0x0084
        /*0024*/ 	.byte	0x00, 0xf0, 0x11, 0x00


	//----- nvinfo : EIATTR_KPARAM_INFO
	.align		4
.L_9021:
        /*0028*/ 	.byte	0x04, 0x17
        /*002a*/ 	.short	(.L_9023 - .L_9022)
.L_9022:
        /*002c*/ 	.word	0x00000000
        /*0030*/ 	.short	0x0013
        /*0032*/ 	.short	0x0080
        /*0034*/ 	.byte	0x00, 0xf0, 0x11, 0x00


	//----- nvinfo : EIATTR_KPARAM_INFO
	.align		4
.L_9023:
        /*0038*/ 	.byte	0x04, 0x17
        /*003a*/ 	.short	(.L_9025 - .L_9024)
.L_9024:
        /*003c*/ 	.word	0x00000000
        /*0040*/ 	.short	0x0012
        /*0042*/ 	.short	0x007c
        /*0044*/ 	.byte	0x00, 0xf0, 0x11, 0x00


	//----- nvinfo : EIATTR_KPARAM_INFO
	.align		4
.L_9025:
        /*0048*/ 	.byte	0x04, 0x17
        /*004a*/ 	.short	(.L_9027 - .L_9026)
.L_9026:
        /*004c*/ 	.word	0x00000000
        /*0050*/ 	.short	0x0011
        /*0052*/ 	.short	0x0078
        /*0054*/ 	.byte	0x00, 0xf0, 0x11, 0x00


	//----- nvinfo : EIATTR_KPARAM_INFO
	.align		4
.L_9027:
        /*0058*/ 	.byte	0x04, 0x17
        /*005a*/ 	.short	(.L_9029 - .L_9028)
.L_9028:
        /*005c*/ 	.word	0x00000000
        /*0060*/ 	.short	0x0010
        /*0062*/ 	.short	0x0070
        /*0064*/ 	.byte	0x00, 0xf0, 0x21, 0x00


	//----- nvinfo : EIATTR_KPARAM_INFO
	.align		4
.L_9029:
        /*0068*/ 	.byte	0x04, 0x17
        /*006a*/ 	.short	(.L_9031 - .L_9030)
.L_9030:
        /*006c*/ 	.word	0x00000000
        /*0070*/ 	.short	0x000f
        /*0072*/ 	.short	0x0068
        /*0074*/ 	.byte	0x00, 0xf0, 0x21, 0x00


	//----- nvinfo : EIATTR_KPARAM_INFO
	.align		4
.L_9031:
        /*0078*/ 	.byte	0x04, 0x17
        /*007a*/ 	.short	(.L_9033 - .L_9032)
.L_9032:
        /*007c*/ 	.word	0x00000000
        /*0080*/ 	.short	0x000e
        /*0082*/ 	.short	0x0060
        /*0084*/ 	.byte	0x00, 0xf0, 0x11, 0x00


	//----- nvinfo : EIATTR_KPARAM_INFO
	.align		4
.L_9033:
        /*0088*/ 	.byte	0x04, 0x17
        /*008a*/ 	.short	(.L_9035 - .L_9034)
.L_9034:
        /*008c*/ 	.word	0x00000000
        /*0090*/ 	.short	0x000d
        /*0092*/ 	.short	0x005c
        /*0094*/ 	.byte	0x00, 0xf0, 0x11, 0x00


	//----- nvinfo : EIATTR_KPARAM_INFO
	.align		4
.L_9035:
        /*0098*/ 	.byte	0x04, 0x17
        /*009a*/ 	.short	(.L_9037 - .L_9036)
.L_9036:
        /*009c*/ 	.word	0x00000000
        /*00a0*/ 	.short	0x000c
        /*00a2*/ 	.short	0x0058
        /*00a4*/ 	.byte	0x00, 0xf0, 0x11, 0x00


	//----- nvinfo : EIATTR_KPARAM_INFO
	.align		4
.L_9037:
        /*00a8*/ 	.byte	0x04, 0x17
        /*00aa*/ 	.short	(.L_9039 - .L_9038)
.L_9038:
        /*00ac*/ 	.word	0x00000000
        /*00b0*/ 	.short	0x000b
        /*00b2*/ 	.short	0x0050
        /*00b4*/ 	.byte	0x00, 0xf0, 0x21, 0x00


	//----- nvinfo : EIATTR_KPARAM_INFO
	.align		4
.L_9039:
        /*00b8*/ 	.byte	0x04, 0x17
        /*00ba*/ 	.short	(.L_9041 - .L_9040)
.L_9040:
        /*00bc*/ 	.word	0x00000000
        /*00c0*/ 	.short	0x000a
        /*00c2*/ 	.short	0x0048
        /*00c4*/ 	.byte	0x00, 0xf0, 0x11, 0x00


	//----- nvinfo : EIATTR_KPARAM_INFO
	.align		4
.L_9041:
        /*00c8*/ 	.byte	0x04, 0x17
        /*00ca*/ 	.short	(.L_9043 - .L_9042)
.L_9042:
        /*00cc*/ 	.word	0x00000000
        /*00d0*/ 	.short	0x0009
        /*00d2*/ 	.short	0x0040
        /*00d4*/ 	.byte	0x00, 0xf0, 0x21, 0x00


	//----- nvinfo : EIATTR_KPARAM_INFO
	.align		4
.L_9043:
        /*00d8*/ 	.byte	0x04, 0x17
        /*00da*/ 	.short	(.L_9045 - .L_9044)
.L_9044:
        /*00dc*/ 	.word	0x00000000
        /*00e0*/ 	.short	0x0008
        /*00e2*/ 	.short	0x0038
        /*00e4*/ 	.byte	0x00, 0xf0, 0x21, 0x00


	//----- nvinfo : EIATTR_KPARAM_INFO
	.align		4
.L_9045:
        /*00e8*/ 	.byte	0x04, 0x17
        /*00ea*/ 	.short	(.L_9047 - .L_9046)
.L_9046:
        /*00ec*/ 	.word	0x00000000
        /*00f0*/ 	.short	0x0007
        /*00f2*/ 	.short	0x0034
        /*00f4*/ 	.byte	0x00, 0xf0, 0x11, 0x00


	//----- nvinfo : EIATTR_KPARAM_INFO
	.align		4
.L_9047:
        /*00f8*/ 	.byte	0x04, 0x17
        /*00fa*/ 	.short	(.L_9049 - .L_9048)
.L_9048:
        /*00fc*/ 	.word	0x00000000
        /*0100*/ 	.short	0x0006
        /*0102*/ 	.short	0x0030
        /*0104*/ 	.byte	0x00, 0xf0, 0x11, 0x00


	//----- nvinfo : EIATTR_KPARAM_INFO
	.align		4
.L_9049:
        /*0108*/ 	.byte	0x04, 0x17
        /*010a*/ 	.short	(.L_9051 - .L_9050)
.L_9050:
        /*010c*/ 	.word	0x00000000
        /*0110*/ 	.short	0x0005
        /*0112*/ 	.short	0x0028
        /*0114*/ 	.byte	0x00, 0xf0, 0x21, 0x00


	//----- nvinfo : EIATTR_KPARAM_INFO
	.align		4
.L_9051:
        /*0118*/ 	.byte	0x04, 0x17
        /*011a*/ 	.short	(.L_9053 - .L_9052)
.L_9052:
        /*011c*/ 	.word	0x00000000
        /*0120*/ 	.short	0x0004
        /*0122*/ 	.short	0x0020
        /*0124*/ 	.byte	0x00, 0xf0, 0x21, 0x00


	//----- nvinfo : EIATTR_KPARAM_INFO
	.align		4
.L_9053:
        /*0128*/ 	.byte	0x04, 0x17
        /*012a*/ 	.short	(.L_9055 - .L_9054)
.L_9054:
        /*012c*/ 	.word	0x00000000
        /*0130*/ 	.short	0x0003
        /*0132*/ 	.short	0x0018
        /*0134*/ 	.byte	0x00, 0xf0, 0x21, 0x00


	//----- nvinfo : EIATTR_KPARAM_INFO
	.align		4
.L_9055:
        /*0138*/ 	.byte	0x04, 0x17
        /*013a*/ 	.short	(.L_9057 - .L_9056)
.L_9056:
        /*013c*/ 	.word	0x00000000
        /*0140*/ 	.short	0x0002
        /*0142*/ 	.short	0x0010
        /*0144*/ 	.byte	0x00, 0xf0, 0x21, 0x00


	//----- nvinfo : EIATTR_KPARAM_INFO
	.align		4
.L_9057:
        /*0148*/ 	.byte	0x04, 0x17
        /*014a*/ 	.short	(.L_9059 - .L_9058)
.L_9058:
        /*014c*/ 	.word	0x00000000
        /*0150*/ 	.short	0x0001
        /*0152*/ 	.short	0x0008
        /*0154*/ 	.byte	0x00, 0xf0, 0x21, 0x00


	//----- nvinfo : EIATTR_KPARAM_INFO
	.align		4
.L_9059:
        /*0158*/ 	.byte	0x04, 0x17
        /*015a*/ 	.short	(.L_9061 - .L_9060)
.L_9060:
        /*015c*/ 	.word	0x00000000
        /*0160*/ 	.short	0x0000
        /*0162*/ 	.short	0x0000
        /*0164*/ 	.byte	0x00, 0xf0, 0x21, 0x00


	//----- nvinfo : EIATTR_SPARSE_MMA_MASK
	.align		4
.L_9061:
        /*0168*/ 	.byte	0x03, 0x50
        /*016a*/ 	.short	0x0000


	//----- nvinfo : EIATTR_MAXREG_COUNT
	.align		4
        /*016c*/ 	.byte	0x03, 0x1b
        /*016e*/ 	.short	0x00ff


	//----- nvinfo : EIATTR_NUM_BARRIERS
	.align		4
        /*0170*/ 	.byte	0x02, 0x4c
        /*0172*/ 	.byte	0x01
	.zero		1


	//----- nvinfo : EIATTR_EXTERNS
	.align		4
        /*0174*/ 	.byte	0x04, 0x0f
        /*0176*/ 	.short	(.L_9063 - .L_9062)


	//   ....[0]....
	.align		4
.L_9062:
        /*0178*/ 	.word	index@(__assertfail)


	//----- nvinfo : EIATTR_MERCURY_ISA_VERSION
	.align		4
.L_9063:
        /*017c*/ 	.byte	0x03, 0x5f
        /*017e*/ 	.short	0x0101


	//----- nvinfo : EIATTR_COOP_GROUP_MASK_REGIDS
	.align		4
        /*0180*/ 	.byte	0x04, 0x29
        /*0182*/ 	.short	(.L_9065 - .L_9064)


	//   ....[0]....
.L_9064:
        /*0184*/ 	.word	0xffffffff


	//   ....[1]....
        /*0188*/ 	.word	0xffffffff


	//   ....[2]....
        /*018c*/ 	.word	0xffffffff


	//   ....[3]....
        /*0190*/ 	.word	0xffffffff


	//   ....[4]....
        /*0194*/ 	.word	0xffffffff


	//   ....[5]....
        /*0198*/ 	.word	0xffffffff


	//   ....[6]....
        /*019c*/ 	.word	0xffffffff


	//   ....[7]....
        /*01a0*/ 	.word	0xffffffff


	//   ....[8]....
        /*01a4*/ 	.word	0xffffffff


	//   ....[9]....
        /*01a8*/ 	.word	0xffffffff


	//   ....[10]....
        /*01ac*/ 	.word	0xffffffff


	//   ....[11]....
        /*01b0*/ 	.word	0xffffffff


	//   ....[12]....
        /*01b4*/ 	.word	0xffffffff


	//   ....[13]....
        /*01b8*/ 	.word	0xffffffff


	//   ....[14]....
        /*01bc*/ 	.word	0x0500000f


	//   ....[15]....
        /*01c0*/ 	.word	0x0500000f


	//   ....[16]....
        /*01c4*/ 	.word	0x0500000f


	//----- nvinfo : EIATTR_COOP_GROUP_INSTR_OFFSETS
	.align		4
.L_9065:
        /*01c8*/ 	.byte	0x04, 0x28
        /*01ca*/ 	.short	(.L_9067 - .L_9066)


	//   ....[0]....
.L_9066:
        /*01cc*/ 	.word	0x00000240


	//   ....[1]....
        /*01d0*/ 	.word	0x00000270


	//   ....[2]....
        /*01d4*/ 	.word	0x00000290


	//   ....[3]....
        /*01d8*/ 	.word	0x000003b0


	//   ....[4]....
        /*01dc*/ 	.word	0x000003d0


	//   ....[5]....
        /*01e0*/ 	.word	0x00000400


	//   ....[6]....
        /*01e4*/ 	.word	0x000012b0


	//   ....[7]....
        /*01e8*/ 	.word	0x00001330


	//   ....[8]....
        /*01ec*/ 	.word	0x00001360


	//   ....[9]....
        /*01f0*/ 	.word	0x000013b0


	//   ....[10]....
        /*01f4*/ 	.word	0x00001400


	//   ....[11]....
        /*01f8*/ 	.word	0x00001450


	//   ....[12]....
        /*01fc*/ 	.word	0x00001470


	//   ....[13]....
        /*0200*/ 	.word	0x00001490


	//   ....[14]....
        /*0204*/ 	.word	0x00002520


	//   ....[15]....
        /*0208*/ 	.word	0x00002580


	//   ....[16]....
        /*020c*/ 	.word	0x000025e0


	//----- nvinfo : EIATTR_SYSCALL_OFFSETS
	.align		4
.L_9067:
        /*0210*/ 	.byte	0x04, 0x46
        /*0212*/ 	.short	(.L_9069 - .L_9068)


	//   ....[0]....
.L_9068:
        /*0214*/ 	.word	0x000024b0


	//----- nvinfo : EIATTR_EXIT_INSTR_OFFSETS
	.align		4
.L_9069:
        /*0218*/ 	.byte	0x04, 0x1c
        /*021a*/ 	.short	(.L_9071 - .L_9070)


	//   ....[0]....
.L_9070:
        /*021c*/ 	.word	0x00000090


	//   ....[1]....
        /*0220*/ 	.word	0x00002180


	//   ....[2]....
        /*0224*/ 	.word	0x000023b0


	//   ....[3]....
        /*0228*/ 	.word	0x000024c0


	//----- nvinfo : EIATTR_CRS_STACK_SIZE
	.align		4
.L_9071:
        /*022c*/ 	.byte	0x04, 0x1e
        /*022e*/ 	.short	(.L_9073 - .L_9072)
.L_9072:
        /*0230*/ 	.word	0x00000000


	//----- nvinfo : EIATTR_CBANK_PARAM_SIZE
	.align		4
.L_9073:
        /*0234*/ 	.byte	0x03, 0x19
        /*0236*/ 	.short	0x008c


	//----- nvinfo : EIATTR_PARAM_CBANK
	.align		4
        /*0238*/ 	.byte	0x04, 0x0a
        /*023a*/ 	.short	(.L_9075 - .L_9074)
	.align		4
.L_9074:
        /*023c*/ 	.word	index@(.nv.constant0._ZN4vllm25paged_attention_v2_kernelIthLi96ELi8ELi128ELNS_18Fp8KVCacheDataTypeE2ELb0ELi512EEEvPfS2_PT_PKS3_PKT0_S9_ifPKiSB_iPKfiiiSD_SD_iiiii)
        /*0240*/ 	.short	0x0210
        /*0242*/ 	.short	0x008c


	//----- nvinfo : EIATTR_SW_WAR
	.align		4
.L_9075:
        /*0244*/ 	.byte	0x04, 0x36
        /*0246*/ 	.short	(.L_9077 - .L_9076)
.L_9076:
        /*0248*/ 	.word	0x00000008
.L_9077:


//--------------------- .nv.info._ZN4vllm25paged_attention_v2_kernelIthLi80ELi8ELi128ELNS_18Fp8KVCacheDataTypeE2ELb0ELi512EEEvPfS2_PT_PKS3_PKT0_S9_ifPKiSB_iPKfiiiSD_SD_iiiii --------------------------
	.section	.nv.info._ZN4vllm25paged_attention_v2_kernelIthLi80ELi8ELi128ELNS_18Fp8KVCacheDataTypeE2ELb0ELi512EEEvPfS2_PT_PKS3_PKT0_S9_ifPKiSB_iPKfiiiSD_SD_iiiii,"",@"SHT_CUDA_INFO"
	.sectionflags	@""
	.align	4


	//----- nvinfo : EIATTR_CUDA_API_VERSION
	.align		4
        /*0000*/ 	.byte	0x04, 0x37
        /*0002*/ 	.short	(.L_9079 - .L_9078)
.L_9078:
        /*0004*/ 	.word	0x00000082


	//----- nvinfo : EIATTR_KPARAM_INFO
	.align		4
.L_9079:
        /*0008*/ 	.byte	0x04, 0x17
        /*000a*/ 	.short	(.L_9081 - .L_9080)
.L_9080:
        /*000c*/ 	.word	0x00000000
        /*0010*/ 	.short	0x0015
        /*0012*/ 	.short	0x0088
        /*0014*/ 	.byte	0x00, 0xf0, 0x11, 0x00


	//----- nvinfo : EIATTR_KPARAM_INFO
	.align		4
.L_9081:
        /*0018*/ 	.byte	0x04, 0x17
        /*001a*/ 	.short	(.L_9083 - .L_9082)
.L_9082:
        /*001c*/ 	.word	0x00000000
        /*0020*/ 	.short	0x0014
        /*0022*/ 	.short	0x0084
        /*0024*/ 	.byte	0x00, 0xf0, 0x11, 0x00


	//----- nvinfo : EIATTR_KPARAM_INFO
	.align		4
.L_9083:
        /*0028*/ 	.byte	0x04, 0x17
        /*002a*/ 	.short	(.L_9085 - .L_9084)
.L_9084:
        /*002c*/ 	.word	0x00000000
        /*0030*/ 	.short	0x0013
        /*0032*/ 	.short	0x0080
        /*0034*/ 	.byte	0x00, 0xf0, 0x11, 0x00


	//----- nvinfo : EIATTR_KPARAM_INFO
	.align		4
.L_9085:
        /*0038*/ 	.byte	0x04, 0x17
        /*003a*/ 	.short	(.L_9087 - .L_9086)
.L_9086:
        /*003c*/ 	.word	0x00000000
        /*0040*/ 	.short	0x0012
        /*0042*/ 	.short	0x007c
        /*0044*/ 	.byte	0x00, 0xf0, 0x11, 0x00


	//----- nvinfo : EIATTR_KPARAM_INFO
	.align		4
.L_9087:
        /*0048*/ 	.byte	0x04, 0x17
        /*004a*/ 	.short	(.L_9089 - .L_9088)
.L_9088:
        /*004c*/ 	.word	0x00000000
        /*0050*/ 	.short	0x0011
        /*0052*/ 	.short	0x0078
        /*0054*/ 	.byte	0x00, 0xf0, 0x11, 0x00


	//----- nvinfo : EIATTR_KPARAM_INFO
	.align		4
.L_9089:
        /*0058*/ 	.byte	0x04, 0x17
        /*005a*/ 	.short	(.L_9091 - .L_9090)
.L_9090:
        /*005c*/ 	.word	0x00000000
        /*0060*/ 	.short	0x0010
        /*0062*/ 	.short	0x0070
        /*0064*/ 	.byte	0x00, 0xf0, 0x21, 0x00


	//----- nvinfo : EIATTR_KPARAM_INFO
	.align		4
.L_9091:
        /*0068*/ 	.byte	0x04, 0x17
        /*006a*/ 	.short	(.L_9093 - .L_9092)
.L_9092:
        /*006c*/ 	.word	0x00000000
        /*0070*/ 	.short	0x000f
        /*0072*/ 	.short	0x0068
        /*0074*/ 	.byte	0x00, 0xf0, 0x21, 0x00


	//----- nvinfo : EIATTR_KPARAM_INFO
	.align		4
.L_9093:
        /*0078*/ 	.byte	0x04, 0x17
        /*007a*/ 	.short	(.L_9095 - .L_9094)
.L_9094:
        /*007c*/ 	.word	0x00000000
        /*0080*/ 	.short	0x000e
        /*0082*/ 	.short	0x0060
        /*0084*/ 	.byte	0x00, 0xf0, 0x11, 0x00


	//----- nvinfo : EIATTR_KPARAM_INFO
	.align		4
.L_9095:
        /*0088*/ 	.byte	0x04, 0x17
        /*008a*/ 	.short	(.L_9097 - .L_9096)
.L_9096:
        /*008c*/ 	.word	0x00000000
        /*0090*/ 	.short	0x000d
        /*0092*/ 	.short	0x005c
        /*0094*/ 	.byte	0x00, 0xf0, 0x11, 0x00


	//----- nvinfo : EIATTR_KPARAM_INFO
	.align		4
.L_9097:
        /*0098*/ 	.byte	0x04, 0x17
        /*009a*/ 	.short	(.L_9099 - .L_9098)
.L_9098:
        /*009c*/ 	.word	0x00000000
        /*00a0*/ 	.short	0x000c
        /*00a2*/ 	.short	0x0058
        /*00a4*/ 	.byte	0x00, 0xf0, 0x11, 0x00


	//----- nvinfo : EIATTR_KPARAM_INFO
	.align		4
.L_9099:
        /*00a8*/ 	.byte	0x04, 0x17
        /*00aa*/ 	.short	(.L_9101 - .L_9100)
.L_9100:
        /*00ac*/ 	.word	0x00000000
        /*00b0*/ 	.short	0x000b
        /*00b2*/ 	.short	0x0050
        /*00b4*/ 	.byte	0x00, 0xf0, 0x21, 0x00


	//----- nvinfo : EIATTR_KPARAM_INFO
	.align		4
.L_9101:
        /*00b8*/ 	.byte	0x04, 0x17
        /*00ba*/ 	.short	(.L_9103 - .L_9102)
.L_9102:
        /*00bc*/ 	.word	0x00000000
        /*00c0*/ 	.short	0x000a
        /*00c2*/ 	.short	0x0048
        /*00c4*/ 	.byte	0x00, 0xf0, 0x11, 0x00


	//----- nvinfo : EIATTR_KPARAM_INFO
	.align		4
.L_9103:
        /*00c8*/ 	.byte	0x04, 0x17
        /*00ca*/ 	.short	(.L_9105 - .L_9104)
.L_9104:
        /*00cc*/ 	.word	0x00000000
        /*00d0*/ 	.short	0x0009
        /*00d2*/ 	.short	0x0040
        /*00d4*/ 	.byte	0x00, 0xf0, 0x21, 0x00


	//----- nvinfo : EIATTR_KPARAM_INFO
	.align		4
.L_9105:
        /*00d8*/ 	.byte	0x04, 0x17
        /*00da*/ 	.short	(.L_9107 - .L_9106)
.L_9106:
        /*00dc*/ 	.word	0x00000000
        /*00e0*/ 	.short	0x0008
        /*00e2*/ 	.short	0x0038
        /*00e4*/ 	.byte	0x00, 0xf0, 0x21, 0x00


	//----- nvinfo : EIATTR_KPARAM_INFO
	.align		4
.L_9107:
        /*00e8*/ 	.byte	0x04, 0x17
        /*00ea*/ 	.short	(.L_9109 - .L_9108)
.L_9108:
        /*00ec*/ 	.word	0x00000000
        /*00f0*/ 	.short	0x0007
        /*00f2*/ 	.short	0x0034
        /*00f4*/ 	.byte	0x00, 0xf0, 0x11, 0x00


	//----- nvinfo : EIATTR_KPARAM_INFO
	.align		4
.L_9109:
        /*00f8*/ 	.byte	0x04, 0x17
        /*00fa*/ 	.short	(.L_9111 - .L_9110)
.L_9110:
        /*00fc*/ 	.word	0x00000000
        /*0100*/ 	.short	0x0006
        /*0102*/ 	.short	0x0030
        /*0104*/ 	.byte	0x00, 0xf0, 0x11, 0x00


	//----- nvinfo : EIATTR_KPARAM_INFO
	.align		4
.L_9111:
        /*0108*/ 	.byte	0x04, 0x17
        /*010a*/ 	.short	(.L_9113 - .L_9112)
.L_9112:
        /*010c*/ 	.word	0x00000000
        /*0110*/ 	.short	0x0005
        /*0112*/ 	.short	0x0028
        /*0114*/ 	.byte	0x00, 0xf0, 0x21, 0x00


	//----- nvinfo : EIATTR_KPARAM_INFO
	.align		4
.L_9113:
        /*0118*/ 	.byte	0x04, 0x17
        /*011a*/ 	.short	(.L_9115 - .L_9114)
.L_9114:
        /*011c*/ 	.word	0x00000000
        /*0120*/ 	.short	0x0004
        /*0122*/ 	.short	0x0020
        /*0124*/ 	.byte	0x00, 0xf0, 0x21, 0x00


	//----- nvinfo : EIATTR_KPARAM_INFO
	.align		4
.L_9115:
        /*0128*/ 	.byte	0x04, 0x17
        /*012a*/ 	.short	(.L_9117 - .L_9116)
.L_9116:
        /*012c*/ 	.word	0x00000000
        /*0130*/ 	.short	0x0003
        /*0132*/ 	.short	0x0018
        /*0134*/ 	.byte	0x00, 0xf0, 0x21, 0x00


	//----- nvinfo : EIATTR_KPARAM_INFO
	.align		4
.L_9117:
        /*0138*/ 	.byte	0x04, 0x17
        /*013a*/ 	.short	(.L_9119 - .L_9118)
.L_9118:
        /*013c*/ 	.word	0x00000000
        /*0140*/ 	.short	0x0002
        /*0142*/ 	.short	0x0010
        /*0144*/ 	.byte	0x00, 0xf0, 0x21, 0x00


	//----- nvinfo : EIATTR_KPARAM_INFO
	.align		4
.L_9119:
        /*0148*/ 	.byte	0x04, 0x17
        /*014a*/ 	.short	(.L_9121 - .L_9120)
.L_9120:
        /*014c*/ 	.word	0x00000000
        /*0150*/ 	.short	0x0001
        /*0152*/ 	.short	0x0008
        /*0154*/ 	.byte	0x00, 0xf0, 0x21, 0x00


	//----- nvinfo : EIATTR_KPARAM_INFO
	.align		4
.L_9121:
        /*0158*/ 	.byte	0x04, 0x17
        /*015a*/ 	.short	(.L_9123 - .L_9122)
.L_9122:
        /*015c*/ 	.word	0x00000000
        /*0160*/ 	.short	0x0000
        /*0162*/ 	.short	0x0000
        /*0164*/ 	.byte	0x00, 0xf0, 0x21, 0x00


	//----- nvinfo : EIATTR_SPARSE_MMA_MASK
	.align		4
.L_9123:
        /*0168*/ 	.byte	0x03, 0x50
        /*016a*/ 	.short	0x0000


	//----- nvinfo : EIATTR_MAXREG_COUNT
	.align		4
        /*016c*/ 	.byte	0x03, 0x1b
        /*016e*/ 	.short	0x00ff


	//----- nvinfo : EIATTR_NUM_BARRIERS
	.align		4
        /*0170*/ 	.byte	0x02, 0x4c
        /*0172*/ 	.byte	0x01
	.zero		1


	//----- nvinfo : EIATTR_EXTERNS
	.align		4
        /*0174*/ 	.byte	0x04, 0x0f
        /*0176*/ 	.short	(.L_9125 - .L_9124)


	//   ....[0]....
	.align		4
.L_9124:
        /*0178*/ 	.word	index@(__assertfail)


	//----- nvinfo : EIATTR_MERCURY_ISA_VERSION
	.align		4
.L_9125:
        /*017c*/ 	.byte	0x03, 0x5f
        /*017e*/ 	.short	0x0101


	//----- nvinfo : EIATTR_COOP_GROUP_MASK_REGIDS
	.align		4
        /*0180*/ 	.byte	0x04, 0x29
        /*0182*/ 	.short	(.L_9127 - .L_9126)


	//   ....[0]....
.L_9126:
        /*0184*/ 	.word	0xffffffff


	//   ....[1]....
        /*0188*/ 	.word	0xffffffff


	//   ....[2]....
        /*018c*/ 	.word	0xffffffff


	//   ....[3]....
        /*0190*/ 	.word	0xffffffff


	//   ....[4]....
        /*0194*/ 	.word	0xffffffff


	//   ....[5]....
        /*0198*/ 	.word	0xffffffff


	//   ....[6]....
        /*019c*/ 	.word	0xffffffff


	//   ....[7]....
        /*01a0*/ 	.word	0xffffffff


	//   ....[8]....
        /*01a4*/ 	.word	0xffffffff


	//   ....[9]....
        /*01a8*/ 	.word	0xffffffff


	//   ....[10]....
        /*01ac*/ 	.word	0xffffffff


	//   ....[11]....
        /*01b0*/ 	.word	0xffffffff


	//   ....[12]....
        /*01b4*/ 	.word	0xffffffff


	//   ....[13]....
        /*01b8*/ 	.word	0xffffffff


	//   ....[14]....
        /*01bc*/ 	.word	0x0500000f


	//   ....[15]....
        /*01c0*/ 	.word	0x0500000f


	//   ....[16]....
        /*01c4*/ 	.word	0x0500000f


	//----- nvinfo : EIATTR_COOP_GROUP_INSTR_OFFSETS
	.align		4
.L_9127:
        /*01c8*/ 	.byte	0x04, 0x28
        /*01ca*/ 	.short	(.L_9129 - .L_9128)


	//   ....[0]....
.L_9128:
        /*01cc*/ 	.word	0x00000240


	//   ....[1]....
        /*01d0*/ 	.word	0x00000270


	//   ....[2]....
        /*01d4*/ 	.word	0x00000290


	//   ....[3]....
        /*01d8*/ 	.word	0x000003b0


	//   ....[4]....
        /*01dc*/ 	.word	0x000003d0


	//   ....[5]....
        /*01e0*/ 	.word	0x00000400


	//   ....[6]....
        /*01e4*/ 	.word	0x000012b0


	//   ....[7]....
        /*01e8*/ 	.word	0x00001330


	//   ....[8]....
        /*01ec*/ 	.word	0x00001360


	//   ....[9]....
        /*01f0*/ 	.word	0x000013b0


	//   ....[10]....
        /*01f4*/ 	.word	0x00001400


	//   ....[11]....
        /*01f8*/ 	.word	0x00001450


	//   ....[12]....
        /*01fc*/ 	.word	0x00001470


	//   ....[13]....
        /*0200*/ 	.word	0x00001490


	//   ....[14]....
        /*0204*/ 	.word	0x00002640


	//   ....[15]....
        /*0208*/ 	.word	0x000026a0


	//   ....[16]....
        /*020c*/ 	.word	0x00002700


	//----- nvinfo : EIATTR_SYSCALL_OFFSETS
	.align		4
.L_9129:
        /*0210*/ 	.byte	0x04, 0x46
        /*0212*/ 	.short	(.L_9131 - .L_9130)


	//   ....[0]....
.L_9130:
        /*0214*/ 	.word	0x000025d0


	//----- nvinfo : EIATTR_EXIT_INSTR_OFFSETS
	.align		4
.L_9131:
        /*0218*/ 	.byte	0x04, 0x1c
        /*021a*/ 	.short	(.L_9133 - .L_9132)


	//   ....[0]....
.L_9132:
        /*021c*/ 	.word	0x00000090


	//   ....[1]....
        /*0220*/ 	.word	0x000022b0


	//   ....[2]....
        /*0224*/ 	.word	0x00002450


	//   ....[3]....
        /*0228*/ 	.word	0x000024d0


	//   ....[4]....
        /*022c*/ 	.word	0x000025e0


	//----- nvinfo : EIATTR_CRS_STACK_SIZE
	.align		4
.L_9133:
        /*0230*/ 	.byte	0x04, 0x1e
        /*0232*/ 	.short	(.L_9135 - .L_9134)
.L_9134:
        /*0234*/ 	.word	0x00000000


	//----- nvinfo : EIATTR_CBANK_PARAM_SIZE
	.align		4
.L_9135:
        /*0238*/ 	.byte	0x03, 0x19
        /*023a*/ 	.short	0x008c


	//----- nvinfo : EIATTR_PARAM_CBANK
	.align		4
        /*023c*/ 	.byte	0x04, 0x0a
        /*023e*/ 	.short	(.L_9137 - .L_9136)
	.align		4
.L_9136:
        /*0240*/ 	.word	index@(.nv.constant0._ZN4vllm25paged_attention_v2_kernelIthLi80ELi8ELi128ELNS_18Fp8KVCacheDataTypeE2ELb0ELi512EEEvPfS2_PT_PKS3_PKT0_S9_ifPKiSB_iPKfiiiSD_SD_iiiii)
        /*0244*/ 	.short	0x0210
        /*0246*/ 	.short	0x008c


	//----- nvinfo : EIATTR_SW_WAR
	.align		4
.L_9137:
        /*0248*/ 	.byte	0x04, 0x36
        /*024a*/ 	.short	(.L_9139 - .L_9138)
.L_9138:
        /*024c*/ 	.word	0x00000008
.L_9139:


//--------------------- .nv.info._ZN4vllm25paged_attention_v2_kernelIthLi64ELi8ELi128ELNS_18Fp8KVCacheDataTypeE2ELb0ELi512EEEvPfS2_PT_PKS3_PKT0_S9_ifPKiSB_iPKfiiiSD_SD_iiiii --------------------------
	.section	.nv.info._ZN4vllm25paged_attention_v2_kernelIthLi64ELi8ELi128ELNS_18Fp8KVCacheDataTypeE2ELb0ELi512EEEvPfS2_PT_PKS3_PKT0_S9_ifPKiSB_iPKfiiiSD_SD_iiiii,"",@"SHT_CUDA_INFO"
	.sectionflags	@""
	.align	4


	//----- nvinfo : EIATTR_CUDA_API_VERSION
	.align		4
        /*0000*/ 	.byte	0x04, 0x37
        /*0002*/ 	.short	(.L_9141 - .L_9140)
.L_9140:
        /*0004*/ 	.word	0x00000082


	//----- nvinfo : EIATTR_KPARAM_INFO
	.align		4
.L_9141:
        /*0008*/ 	.byte	0x04, 0x17
        /*000a*/ 	.short	(.L_9143 - .L_9142)
.L_9142:
        /*000c*/ 	.word	0x00000000
        /*0010*/ 	.short	0x0015
        /*0012*/ 	.short	0x0088
        /*0014*/ 	.byte	0x00, 0xf0, 0x11, 0x00


	//----- nvinfo : EIATTR_KPARAM_INFO
	.align		4
.L_9143:
        /*0018*/ 	.byte	0x04, 0x17
        /*001a*/ 	.short	(.L_9145 - .L_9144)
.L_9144:
        /*001c*/ 	.word	0x00000000
        /*0020*/ 	.short	0x0014
        /*0022*/ 	.short	0x0084
        /*0024*/ 	.byte	0x00, 0xf0, 0x11, 0x00


	//----- nvinfo : EIATTR_KPARAM_INFO
	.align		4
.L_9145:
        /*0028*/ 	.byte	0x04, 0x17
        /*002a*/ 	.short	(.L_9147 - .L_9146)
.L_9146:
        /*002c*/ 	.word	0x00000000
        /*0030*/ 	.short	0x0013
        /*0032*/ 	.short	0x0080
        /*0034*/ 	.byte	0x00, 0xf0, 0x11, 0x00


	//----- nvinfo : EIATTR_KPARAM_INFO
	.align		4
.L_9147:
        /*0038*/ 	.byte	0x04, 0x17
        /*003a*/ 	.short	(.L_9149 - .L_9148)
.L_9148:
        /*003c*/ 	.word	0x00000000
        /*0040*/ 	.short	0x0012
        /*0042*/ 	.short	0x007c
        /*0044*/ 	.byte	0x00, 0xf0, 0x11, 0x00


	//----- nvinfo : EIATTR_KPARAM_INFO
	.align		4
.L_9149:
        /*0048*/ 	.byte	0x04, 0x17
        /*004a*/ 	.short	(.L_9151 - .L_9150)
.L_9150:
        /*004c*/ 	.word	0x00000000
        /*0050*/ 	.short	0x0011
        /*0052*/ 	.short	0x0078
        /*0054*/ 	.byte	0x00, 0xf0, 0x11, 0x00


	//----- nvinfo : EIATTR_KPARAM_INFO
	.align		4
.L_9151:
        /*0058*/ 	.byte	0x04, 0x17
        /*005a*/ 	.short	(.L_9153 - .L_9152)
.L_9152:
        /*005c*/ 	.word	0x00000000
        /*0060*/ 	.short	0x0010
        /*0062*/ 	.short	0x0070
        /*0064*/ 	.byte	0x00, 0xf0, 0x21, 0x00


	//----- nvinfo : EIATTR_KPARAM_INFO
	.align		4
.L_9153:
        /*0068*/ 	.byte	0x04, 0x17
        /*006a*/ 	.short	(.L_9155 - .L_9154)
.L_9154:
        /*006c*/ 	.word	0x00000000
        /*0070*/ 	.short	0x000f
        /*0072*/ 	.short	0x0068
        /*0074*/ 	.byte	0x00, 0xf0, 0x21, 0x00


	//----- nvinfo : EIATTR_KPARAM_INFO
	.align		4
.L_9155:
        /*0078*/ 	.byte	0x04, 0x17
        /*007a*/ 	.short	(.L_9157 - .L_9156)
.L_9156:
        /*007c*/ 	.word	0x00000000
        /*0080*/ 	.short	0x000e
        /*0082*/ 	.short	0x0060
        /*0084*/ 	.byte	0x00, 0xf0, 0x11, 0x00


	//----- nvinfo : EIATTR_KPARAM_INFO
	.align		4
.L_9157:
        /*0088*/ 	.byte	0x04, 0x17
        /*008a*/ 	.short	(.L_9159 - .L_9158)
.L_9158:
        /*008c*/ 	.word	0x00000000
        /*0090*/ 	.short	0x000d
        /*0092*/ 	.short	0x005c
        /*0094*/ 	.byte	0x00, 0xf0, 0x11, 0x00


	//----- nvinfo : EIATTR_KPARAM_INFO
	.align		4
.L_9159:
        /*0098*/ 	.byte	0x04, 0x17
        /*009a*/ 	.short	(.L_9161 - .L_9160)
.L_9160:
        /*009c*/ 	.word	0x00000000
        /*00a0*/ 	.short	0x000c
        /*00a2*/ 	.short	0x0058
        /*00a4*/ 	.byte	0x00, 0xf0, 0x11, 0x00


	//----- nvinfo : EIATTR_KPARAM_INFO
	.align		4
.L_9161:
        /*00a8*/ 	.byte	0x04, 0x17
        /*00aa*/ 	.short	(.L_9163 - .L_9162)
.L_9162:
        /*00ac*/ 	.word	0x00000000
        /*00b0*/ 	.short	0x000b
        /*00b2*/ 	.short	0x0050
        /*00b4*/ 	.byte	0x00, 0xf0, 0x21, 0x00


	//----- nvinfo : EIATTR_KPARAM_INFO
	.align		4
.L_9163:
        /*00b8*/ 	.byte	0x04, 0x17
        /*00ba*/ 	.short	(.L_9165 - .L_9164)
.L_9164:
        /*00bc*/ 	.word	0x00000000
        /*00c0*/ 	.short	0x000a
        /*00c2*/ 	.short	0x0048
        /*00c4*/ 	.byte	0x00, 0xf0, 0x11, 0x00


	//----- nvinfo : EIATTR_KPARAM_INFO
	.align		4
.L_9165:
        /*00c8*/ 	.byte	0x04, 0x17
        /*00ca*/ 	.short	(.L_9167 - .L_9166)
.L_9166:
        /*00cc*/ 	.word	0x00000000
        /*00d0*/ 	.short	0x0009
        /*00d2*/ 	.short	0x0040
        /*00d4*/ 	.byte	0x00, 0xf0, 0x21, 0x00


	//----- nvinfo : EIATTR_KPARAM_INFO
	.align		4
.L_9167:
        /*00d8*/ 	.byte	0x04, 0x17
        /*00da*/ 	.short	(.L_9169 - .L_9168)
.L_9168:
        /*00dc*/ 	.word	0x00000000
        /*00e0*/ 	.short	0x0008
        /*00e2*/ 	.short	0x0038
        /*00e4*/ 	.byte	0x00, 0xf0, 0x21, 0x00


	//----- nvinfo : EIATTR_KPARAM_INFO
	.align		4
.L_9169:
        /*00e8*/ 	.byte	0x04, 0x17
        /*00ea*/ 	.short	(.L_9171 - .L_9170)
.L_9170:
        /*00ec*/ 	.word	0x00000000
        /*00f0*/ 	.short	0x0007
        /*00f2*/ 	.short	0x0034
        /*00f4*/ 	.byte	0x00, 0xf0, 0x11, 0x00


	//----- nvinfo : EIATTR_KPARAM_INFO
	.align		4
.L_9171:
        /*00f8*/ 	.byte	0x04, 0x17
        /*00fa*/ 	.short	(.L_9173 - .L_9172)
.L_9172:
        /*00fc*/ 	.word	0x00000000
        /*0100*/ 	.short	0x0006
        /*0102*/ 	.short	0x0030
        /*0104*/ 	.byte	0x00, 0xf0, 0x11, 0x00


	//----- nvinfo : EIATTR_KPARAM_INFO
	.align		4
.L_9173:
        /*0108*/ 	.byte	0x04, 0x17
        /*010a*/ 	.short	(.L_9175 - .L_9174)
.L_9174:
        /*010c*/ 	.word	0x00000000
        /*0110*/ 	.short	0x0005
        /*0112*/ 	.short	0x0028
        /*0114*/ 	.byte	0x00, 0xf0, 0x21, 0x00


	//----- nvinfo : EIATTR_KPARAM_INFO
	.align		4
.L_9175:
        /*0118*/ 	.byte	0x04, 0x17
        /*011a*/ 	.short	(.L_9177 - .L_9176)
.L_9176:
        /*011c*/ 	.word	0x00000000
        /*0120*/ 	.short	0x0004
        /*0122*/ 	.short	0x0020
        /*0124*/ 	.byte	0x00, 0xf0, 0x21, 0x00


	//----- nvinfo : EIATTR_KPARAM_INFO
	.align		4
.L_9177:
        /*0128*/ 	.byte	0x04, 0x17
        /*012a*/ 	.short	(.L_9179 - .L_9178)
.L_9178:
        /*012c*/ 	.word	0x00000000
        /*0130*/ 	.short	0x0003
        /*0132*/ 	.short	0x0018
        /*0134*/ 	.byte	0x00, 0xf0, 0x21, 0x00


	//----- nvinfo : EIATTR_KPARAM_INFO
	.align		4
.L_9179:
        /*0138*/ 	.byte	0x04, 0x17
        /*013a*/ 	.short	(.L_9181 - .L_9180)
.L_9180:
        /*013c*/ 	.word	0x00000000
        /*0140*/ 	.short	0x0002
        /*0142*/ 	.short	0x0010
        /*0144*/ 	.byte	0x00, 0xf0, 0x21, 0x00


	//----- nvinfo : EIATTR_KPARAM_INFO
	.align		4
.L_9181:
        /*0148*/ 	.byte	0x04, 0x17
        /*014a*/ 	.short	(.L_9183 - .L_9182)
.L_9182:
        /*014c*/ 	.word	0x00000000
        /*0150*/ 	.short	0x0001
        /*0152*/ 	.short	0x0008
        /*0154*/ 	.byte	0x00, 0xf0, 0x21, 0x00


	//----- nvinfo : EIATTR_KPARAM_INFO
	.align		4
.L_9183:
        /*0158*/ 	.byte	0x04, 0x17
        /*015a*/ 	.short	(.L_9185 - .L_9184)
.L_9184:
        /*015c*/ 	.word	0x00000000
        /*0160*/ 	.short	0x0000
        /*0162*/ 	.short	0x0000
        /*0164*/ 	.byte	0x00, 0xf0, 0x21, 0x00


	//----- nvinfo : EIATTR_SPARSE_MMA_MASK
	.align		4
.L_9185:
        /*0168*/ 	.byte	0x03, 0x50
        /*016a*/ 	.short	0x0000


	//----- nvinfo : EIATTR_MAXREG_COUNT
	.align		4
        /*016c*/ 	.byte	0x03, 0x1b
        /*016e*/ 	.short	0x00ff


	//----- nvinfo : EIATTR_NUM_BARRIERS
	.align		4
        /*0170*/ 	.byte	0x02, 0x4c
        /*0172*/ 	.byte	0x01
	.zero		1


	//----- nvinfo : EIATTR_EXTERNS
	.align		4
        /*0174*/ 	.byte	0x04, 0x0f
        /*0176*/ 	.short	(.L_9187 - .L_9186)


	//   ....[0]....
	.align		4
.L_9186:
        /*0178*/ 	.word	index@(__assertfail)


	//----- nvinfo : EIATTR_MERCURY_ISA_VERSION
	.align		4
.L_9187:
        /*017c*/ 	.byte	0x03, 0x5f
        /*017e*/ 	.short	0x0101


	//----- nvinfo : EIATTR_COOP_GROUP_MASK_REGIDS
	.align		4
        /*0180*/ 	.byte	0x04, 0x29
        /*0182*/ 	.short	(.L_9189 - .L_9188)


	//   ....[0]....
.L_9188:
        /*0184*/ 	.word	0xffffffff


	//   ....[1]....
        /*0188*/ 	.word	0xffffffff


	//   ....[2]....
        /*018c*/ 	.word	0xffffffff


	//   ....[3]....
        /*0190*/ 	.word	0xffffffff


	//   ....[4]....
        /*0194*/ 	.word	0xffffffff


	//   ....[5]....
        /*0198*/ 	.word	0xffffffff


	//   ....[6]....
        /*019c*/ 	.word	0xffffffff


	//   ....[7]....
        /*01a0*/ 	.word	0xffffffff


	//   ....[8]....
        /*01a4*/ 	.word	0xffffffff


	//   ....[9]....
        /*01a8*/ 	.word	0xffffffff


	//   ....[10]....
        /*01ac*/ 	.word	0xffffffff


	//   ....[11]....
        /*01b0*/ 	.word	0xffffffff


	//   ....[12]....
        /*01b4*/ 	.word	0xffffffff


	//   ....[13]....
        /*01b8*/ 	.word	0xffffffff


	//   ....[14]....
        /*01bc*/ 	.word	0x0500000f


	//   ....[15]....
        /*01c0*/ 	.word	0x0500000f


	//   ....[16]....
        /*01c4*/ 	.word	0x0500000f


	//----- nvinfo : EIATTR_COOP_GROUP_INSTR_OFFSETS
	.align		4
.L_9189:
        /*01c8*/ 	.byte	0x04, 0x28
        /*01ca*/ 	.short	(.L_9191 - .L_9190)


	//   ....[0]....
.L_9190:
        /*01cc*/ 	.word	0x00000240


	//   ....[1]....
        /*01d0*/ 	.word	0x00000270


	//   ....[2]....
        /*01d4*/ 	.word	0x00000290


	//   ....[3]....
        /*01d8*/ 	.word	0x000003c0


	//   ....[4]....
        /*01dc*/ 	.word	0x000003e0


	//   ....[5]....
        /*01e0*/ 	.word	0x00000400


	//   ....[6]....
        /*01e4*/ 	.word	0x000012a0


	//   ....[7]....
        /*01e8*/ 	.word	0x00001320


	//   ....[8]....
        /*01ec*/ 	.word	0x00001360


	//   ....[9]....
        /*01f0*/ 	.word	0x000013b0


	//   ....[10]....
        /*01f4*/ 	.word	0x000013f0


	//   ....[11]....
        /*01f8*/ 	.word	0x00001440


	//   ....[12]....
        /*01fc*/ 	.word	0x00001460


	//   ....[13]....
        /*0200*/ 	.word	0x00001480


	//   ....[14]....
        /*0204*/ 	.word	0x00002430


	//   ....[15]....
        /*0208*/ 	.word	0x00002490


	//   ....[16]....
        /*020c*/ 	.word	0x000024f0


	//----- nvinfo : EIATTR_SYSCALL_OFFSETS
	.align		4
.L_9191:
        /*0210*/ 	.byte	0x04, 0x46
        /*0212*/ 	.short	(.L_9193 - .L_9192)


	//   ....[0]....
.L_9192:
        /*0214*/ 	.word	0x000023c0


	//----- nvinfo : EIATTR_EXIT_INSTR_OFFSETS
	.align		4
.L_9193:
        /*0218*/ 	.byte	0x04, 0x1c
        /*021a*/ 	.short	(.L_9195 - .L_9194)


	//   ....[0]....
.L_9194:
        /*021c*/ 	.word	0x00000090


	//   ....[1]....
        /*0220*/ 	.word	0x00002110


	//   ....[2]....
        /*0224*/ 	.word	0x000022c0


	//   ....[3]....
        /*0228*/ 	.word	0x000023d0


	//----- nvinfo : EIATTR_CRS_STACK_SIZE
	.align		4
.L_9195:
        /*022c*/ 	.byte	0x04, 0x1e
        /*022e*/ 	.short	(.L_9197 - .L_9196)
.L_9196:
        /*0230*/ 	.word	0x00000000


	//----- nvinfo : EIATTR_CBANK_PARAM_SIZE
	.align		4
.L_9197:
        /*0234*/ 	.byte	0x03, 0x19
        /*0236*/ 	.short	0x008c


	//----- nvinfo : EIATTR_PARAM_CBANK
	.align		4
        /*0238*/ 	.byte	0x04, 0x0a
        /*023a*/ 	.short	(.L_9199 - .L_9198)
	.align		4
.L_9198:
        /*023c*/ 	.word	index@(.nv.constant0._ZN4vllm25paged_attention_v2_kernelIthLi64ELi8ELi128ELNS_18Fp8KVCacheDataTypeE2ELb0ELi512EEEvPfS2_PT_PKS3_PKT0_S9_ifPKiSB_iPKfiiiSD_SD_iiiii)
        /*0240*/ 	.short	0x0210
        /*0242*/ 	.short	0x008c


	//----- nvinfo : EIATTR_SW_WAR
	.align		4
.L_9199:
        /*0244*/ 	.byte	0x04, 0x36
        /*0246*/ 	.short	(.L_9201 - .L_9200)
.L_9200:
        /*0248*/ 	.word	0x00000008
.L_9201:


//--------------------- .nv.info._ZN4vllm25paged_attention_v2_kernelIthLi32ELi8ELi128ELNS_18Fp8KVCacheDataTypeE2ELb0ELi512EEEvPfS2_PT_PKS3_PKT0_S9_ifPKiSB_iPKfiiiSD_SD_iiiii --------------------------
	.section	.nv.info._ZN4vllm25paged_attention_v2_kernelIthLi32ELi8ELi128ELNS_18Fp8KVCacheDataTypeE2ELb0ELi512EEEvPfS2_PT_PKS3_PKT0_S9_ifPKiSB_iPKfiiiSD_SD_iiiii,"",@"SHT_CUDA_INFO"
	.sectionflags	@""
	.align	4


	//----- nvinfo : EIATTR_CUDA_API_VERSION
	.align		4
        /*0000*/ 	.byte	0x04, 0x37
        /*0002*/ 	.short	(.L_9203 - .L_9202)
.L_9202:
        /*0004*/ 	.word	0x00000082


	//----- nvinfo : EIATTR_KPARAM_INFO
	.align		4
.L_9203:
        /*0008*/ 	.byte	0x04, 0x17
        /*000a*/ 	.short	(.L_9205 - .L_9204)
.L_9204:
        /*000c*/ 	.word	0x00000000
        /*0010*/ 	.short	0x0015
        /*0012*/ 	.short	0x0088
        /*0014*/ 	.byte	0x00, 0xf0, 0x11, 0x00


	//----- nvinfo : EIATTR_KPARAM_INFO
	.align		4
.L_9205:
        /*0018*/ 	.byte	0x04, 0x17
        /*001a*/ 	.short	(.L_9207 - .L_9206)
.L_9206:
        /*001c*/ 	.word	0x00000000
        /*0020*/ 	.short	0x0014
        /*0022*/ 	.short	0x0084
        /*0024*/ 	.byte	0x00, 0xf0, 0x11, 0x00


	//----- nvinfo : EIATTR_KPARAM_INFO
	.align		4
.L_9207:
        /*0028*/ 	.byte	0x04, 0x17
        /*002a*/ 	.short	(.L_9209 - .L_9208)
.L_9208:
        /*002c*/ 	.word	0x00000000
        /*0030*/ 	.short	0x0013
        /*0032*/ 	.short	0x0080
        /*0034*/ 	.byte	0x00, 0xf0, 0x11, 0x00


	//----- nvinfo : EIATTR_KPARAM_INFO
	.align		4
.L_9209:
        /*0038*/ 	.byte	0x04, 0x17
        /*003a*/ 	.short	(.L_9211 - .L_9210)
.L_9210:
        /*003c*/ 	.word	0x00000000
        /*0040*/ 	.short	0x0012
        /*0042*/ 	.short	0x007c
        /*0044*/ 	.byte	0x00, 0xf0, 0x11, 0x00


	//----- nvinfo : EIATTR_KPARAM_INFO
	.align		4
.L_9211:
        /*0048*/ 	.byte	0x04, 0x17
        /*004a*/ 	.short	(.L_9213 - .L_9212)
.L_9212:
        /*004c*/ 	.word	0x00000000
        /*0050*/ 	.short	0x0011
        /*0052*/ 	.short	0x0078
        /*0054*/ 	.byte	0x00, 0xf0, 0x11, 0x00


	//----- nvinfo : EIATTR_KPARAM_INFO
	.align		4
.L_9213:
        /*0058*/ 	.byte	0x04, 0x17
        /*005a*/ 	.short	(.L_9215 - .L_9214)
.L_9214:
        /*005c*/ 	.word	0x00000000
        /*0060*/ 	.short	0x0010
        /*0062*/ 	.short	0x0070
        /*0064*/ 	.byte	0x00, 0xf0, 0x21, 0x00


	//----- nvinfo : EIATTR_KPARAM_INFO
	.align		4
.L_9215:
        /*0068*/ 	.byte	0x04, 0x17
        /*006a*/ 	.short	(.L_9217 - .L_9216)
.L_9216:
        /*006c*/ 	.word	0x00000000
        /*0070*/ 	.short	0x000f
        /*0072*/ 	.short	0x0068
        /*0074*/ 	.byte	0x00, 0xf0, 0x21, 0x00


	//----- nvinfo : EIATTR_KPARAM_INFO
	.align		4
.L_9217:
        /*0078*/ 	.byte	0x04, 0x17
        /*007a*/ 	.short	(.L_9219 - .L_9218)
.L_9218:
        /*007c*/ 	.word	0x00000000
        /*0080*/ 	.short	0x000e
        /*0082*/ 	.short	0x0060
        /*0084*/ 	.byte	0x00, 0xf0, 0x11, 0x00


	//----- nvinfo : EIATTR_KPARAM_INFO
	.align		4
.L_9219:
        /*0088*/ 	.byte	0x04, 0x17
        /*008a*/ 	.short	(.L_9221 - .L_9220)
.L_9220:
        /*008c*/ 	.word	0x00000000
        /*0090*/ 	.short	0x000d
        /*0092*/ 	.short	0x005c
        /*0094*/ 	.byte	0x00, 0xf0, 0x11, 0x00


	//----- nvinfo : EIATTR_KPARAM_INFO
	.align		4
.L_9221:
        /*0098*/ 	.byte	0x04, 0x17
        /*009a*/ 	.short	(.L_9223 - .L_9222)
.L_9222:
        /*009c*/ 	.word	0x00000000
        /*00a0*/ 	.short	0x000c
        /*00a2*/ 	.short	0x0058
        /*00a4*/ 	.byte	0x00, 0xf0, 0x11, 0x00


	//----- nvinfo : EIATTR_KPARAM_INFO
	.align		4
.L_9223:
        /*00a8*/ 	.byte	0x04, 0x17
        /*00aa*/ 	.short	(.L_9225 - .L_9224)
.L_9224:
        /*00ac*/ 	.word	0x00000000
        /*00b0*/ 	.short	0x000b
        /*00b2*/ 	.short	0x0050
        /*00b4*/ 	.byte	0x00, 0xf0, 0x21, 0x00


	//----- nvinfo : EIATTR_KPARAM_INFO
	.align		4
.L_9225:
        /*00b8*/ 	.byte	0x04, 0x17
        /*00ba*/ 	.short	(.L_9227 - .L_9226)
.L_9226:
        /*00bc*/ 	.word	0x00000000
        /*00c0*/ 	.short	0x000a
        /*00c2*/ 	.short	0x0048
        /*00c4*/ 	.byte	0x00, 0xf0, 0x11, 0x00


	//----- nvinfo : EIATTR_KPARAM_INFO
	.align		4
.L_9227:
        /*00c8*/ 	.byte	0x04, 0x17
        /*00ca*/ 	.short	(.L_9229 - .L_9228)
.L_9228:
        /*00cc*/ 	.word	0x00000000
        /*00d0*/ 	.short	0x0009
        /*00d2*/ 	.short	0x0040
        /*00d4*/ 	.byte	0x00, 0xf0, 0x21, 0x00


	//----- nvinfo : EIATTR_KPARAM_INFO
	.align		4
.L_9229:
        /*00d8*/ 	.byte	0x04, 0x17
        /*00da*/ 	.short	(.L_9231 - .L_9230)
.L_9230:
        /*00dc*/ 	.word	0x00000000
        /*00e0*/ 	.short	0x0008
        /*00e2*/ 	.short	0x0038
        /*00e4*/ 	.byte	0x00, 0xf0, 0x21, 0x00


	//----- nvinfo : EIATTR_KPARAM_INFO
	.align		4
.L_9231:
        /*00e8*/ 	.byte	0x04, 0x17
        /*00ea*/ 	.short	(.L_9233 - .L_9232)
.L_9232:
        /*00ec*/ 	.word	0x00000000
        /*00f0*/ 	.short	0x0007
        /*00f2*/ 	.short	0x0034
        /*00f4*/ 	.byte	0x00, 0xf0, 0x11, 0x00


	//----- nvinfo : EIATTR_KPARAM_INFO
	.align		4
.L_9233:
        /*00f8*/ 	.byte	0x04, 0x17
        /*00fa*/ 	.short	(.L_9235 - .L_9234)
.L_9234:
        /*00fc*/ 	.word	0x00000000
        /*0100*/ 	.short	0x0006
        /*0102*/ 	.short	0x0030
        /*0104*/ 	.byte	0x00, 0xf0, 0x11, 0x00


	//----- nvinfo : EIATTR_KPARAM_INFO
	.align		4
.L_9235:
        /*0108*/ 	.byte	0x04, 0x17
        /*010a*/ 	.short	(.L_9237 - .L_9236)
.L_9236:
        /*010c*/ 	.word	0x00000000
        /*0110*/ 	.short	0x0005
        /*0112*/ 	.short	0x0028
        /*0114*/ 	.byte	0x00, 0xf0, 0x21, 0x00


	//----- nvinfo : EIATTR_KPARAM_INFO
	.align		4
.L_9237:
        /*0118*/ 	.byte	0x04, 0x17
        /*011a*/ 	.short	(.L_9239 - .L_9238)
.L_9238:
        /*011c*/ 	.word	0x00000000
        /*0120*/ 	.short	0x0004
        /*0122*/ 	.short	0x0020
        /*0124*/ 	.byte	0x00, 0xf0, 0x21, 0x00


	//----- nvinfo : EIATTR_KPARAM_INFO
	.align		4
.L_9239:
        /*0128*/ 	.byte	0x04, 0x17
        /*012a*/ 	.short	(.L_9241 - .L_9240)
.L_9240:
        /*012c*/ 	.word	0x00000000
        /*0130*/ 	.short	0x0003
        /*0132*/ 	.short	0x0018
        /*0134*/ 	.byte	0x00, 0xf0, 0x21, 0x00


	//----- nvinfo : EIATTR_KPARAM_INFO
	.align		4
.L_9241:
        /*0138*/ 	.byte	0x04, 0x17
        /*013a*/ 	.short	(.L_9243 - .L_9242)
.L_9242:
        /*013c*/ 	.word	0x00000000
        /*0140*/ 	.short	0x0002
        /*0142*/ 	.short	0x0010
        /*0144*/ 	.byte	0x00, 0xf0, 0x21, 0x00


	//----- nvinfo : EIATTR_KPARAM_INFO
	.align		4
.L_9243:
        /*0148*/ 	.byte	0x04, 0x17
        /*014a*/ 	.short	(.L_9245 - .L_9244)
.L_9244:
        /*014c*/ 	.word	0x00000000
        /*0150*/ 	.short	0x0001
        /*0152*/ 	.short	0x0008
        /*0154*/ 	.byte	0x00, 0xf0, 0x21, 0x00


	//----- nvinfo : EIATTR_KPARAM_INFO
	.align		4
.L_9245:
        /*0158*/ 	.byte	0x04, 0x17
        /*015a*/ 	.short	(.L_9247 - .L_9246)
.L_9246:
        /*015c*/ 	.word	0x00000000
        /*0160*/ 	.short	0x0000
        /*0162*/ 	.short	0x0000
        /*0164*/ 	.byte	0x00, 0xf0, 0x21, 0x00


	//----- nvinfo : EIATTR_SPARSE_MMA_MASK
	.align		4
.L_9247:
        /*0168*/ 	.byte	0x03, 0x50
        /*016a*/ 	.short	0x0000


	//----- nvinfo : EIATTR_MAXREG_COUNT
	.align		4
        /*016c*/ 	.byte	0x03, 0x1b
        /*016e*/ 	.short	0x00ff


	//----- nvinfo : EIATTR_NUM_BARRIERS
	.align		4
        /*0170*/ 	.byte	0x02, 0x4c
        /*0172*/ 	.byte	0x01
	.zero		1


	//----- nvinfo : EIATTR_EXTERNS
	.align		4
        /*0174*/ 	.byte	0x04, 0x0f
        /*0176*/ 	.short	(.L_9249 - .L_9248)


	//   ....[0]....
	.align		4
.L_9248:
        /*0178*/ 	.word	index@(__assertfail)


	//----- nvinfo : EIATTR_MERCURY_ISA_VERSION
	.align		4
.L_9249:
        /*017c*/ 	.byte	0x03, 0x5f
        /*017e*/ 	.short	0x0101


	//----- nvinfo : EIATTR_COOP_GROUP_MASK_REGIDS
	.align		4
        /*0180*/ 	.byte	0x04, 0x29
        /*0182*/ 	.short	(.L_9251 - .L_9250)


	//   ....[0]....
.L_9250:
        /*0184*/ 	.word	0xffffffff


	//   ....[1]....
        /*0188*/ 	.word	0xffffffff


	//   ....[2]....
        /*018c*/ 	.word	0xffffffff


	//   ....[3]....
        /*0190*/ 	.word	0xffffffff


	//   ....[4]....
        /*0194*/ 	.word	0xffffffff


	//   ....[5]....
        /*0198*/ 	.word	0xffffffff


	//   ....[6]....
        /*019c*/ 	.word	0xffffffff


	//   ....[7]....
        /*01a0*/ 	.word	0xffffffff


	//   ....[8]....
        /*01a4*/ 	.word	0xffffffff


	//   ....[9]....
        /*01a8*/ 	.word	0xffffffff


	//   ....[10]....
        /*01ac*/ 	.word	0xffffffff


	//   ....[11]....
        /*01b0*/ 	.word	0xffffffff


	//   ....[12]....
        /*01b4*/ 	.word	0xffffffff


	//   ....[13]....
        /*01b8*/ 	.word	0xffffffff


	//   ....[14]....
        /*01bc*/ 	.word	0x0500000f


	//   ....[15]....
        /*01c0*/ 	.word	0x0500000f


	//   ....[16]....
        /*01c4*/ 	.word	0x0500000f


	//----- nvinfo : EIATTR_COOP_GROUP_INSTR_OFFSETS
	.align		4
.L_9251:
        /*01c8*/ 	.byte	0x04, 0x28
        /*01ca*/ 	.short	(.L_9253 - .L_9252)


	//   ....[0]....
.L_9252:
        /*01cc*/ 	.word	0x00000240


	//   ....[1]....
        /*01d0*/ 	.word	0x00000270


	//   ....[2]....
        /*01d4*/ 	.word	0x00000290


	//   ....[3]....
        /*01d8*/ 	.word	0x000003b0


	//   ....[4]....
        /*01dc*/ 	.word	0x000003d0


	//   ....[5]....
        /*01e0*/ 	.word	0x00000400


	//   ....[6]....
        /*01e4*/ 	.word	0x000012b0


	//   ....[7]....
        /*01e8*/ 	.word	0x00001330


	//   ....[8]....
        /*01ec*/ 	.word	0x00001360


	//   ....[9]....
        /*01f0*/ 	.word	0x000013b0


	//   ....[10]....
        /*01f4*/ 	.word	0x00001400


	//   ....[11]....
        /*01f8*/ 	.word	0x00001450


	//   ....[12]....
        /*01fc*/ 	.word	0x00001470


	//   ....[13]....
        /*0200*/ 	.word	0x00001490


	//   ....[14]....
        /*0204*/ 	.word	0x00002380


	//   ....[15]....
        /*0208*/ 	.word	0x000023e0


	//   ....[16]....
        /*020c*/ 	.word	0x00002440


	//----- nvinfo : EIATTR_SYSCALL_OFFSETS
	.align		4
.L_9253:
        /*0210*/ 	.byte	0x04, 0x46
        /*0212*/ 	.short	(.L_9255 - .L_9254)


	//   ....[0]....
.L_9254:
        /*0214*/ 	.word	0x00002310


	//----- nvinfo : EIATTR_EXIT_INSTR_OFFSETS
	.align		4
.L_9255:
        /*0218*/ 	.byte	0x04, 0x1c
        /*021a*/ 	.short	(.L_9257 - .L_9256)


	//   ....[0]....
.L_9256:
        /*021c*/ 	.word	0x00000090


	//   ....[1]....
        /*0220*/ 	.word	0x000020d0


	//   ....[2]....
        /*0224*/ 	.word	0x00002210


	//   ....[3]....
        /*0228*/ 	.word	0x00002320


	//----- nvinfo : EIATTR_CRS_STACK_SIZE
	.align		4
.L_9257:
        /*022c*/ 	.byte	0x04, 0x1e
        /*022e*/ 	.short	(.L_9259 - .L_9258)
.L_9258:
        /*0230*/ 	.word	0x00000000


	//----- nvinfo : EIATTR_CBANK_PARAM_SIZE
	.align		4
.L_9259:
        /*0234*/ 	.byte	0x03, 0x19
        /*0236*/ 	.short	0x008c


	//----- nvinfo : EIATTR_PARAM_CBANK
	.align		4
        /*0238*/ 	.byte	0x04, 0x0a
        /*023a*/ 	.short	(.L_9261 - .L_9260)
	.align		4
.L_9260:
        /*023c*/ 	.word	index@(.nv.constant0._ZN4vllm25paged_attention_v2_kernelIthLi32ELi8ELi128ELNS_18Fp8KVCacheDataTypeE2ELb0ELi512EEEvPfS2_PT_PKS3_PKT0_S9_ifPKiSB_iPKfiiiSD_SD_iiiii)
        /*0240*/ 	.short	0x0210
        /*0242*/ 	.short	0x008c


	//----- nvinfo : EIATTR_SW_WAR
	.align		4
.L_9261:
        /*0244*/ 	.byte	0x04, 0x36
        /*0246*/ 	.short	(.L_9263 - .L_9262)
.L_9262:
        /*0248*/ 	.word	0x00000008
.L_9263:


//--------------------- .nv.info._ZN4vllm25paged_attention_v2_kernelIthLi256ELi8ELi128ELNS_18Fp8KVCacheDataTypeE2ELb1ELi512EEEvPfS2_PT_PKS3_PKT0_S9_ifPKiSB_iPKfiiiSD_SD_iiiii --------------------------
	.section	.nv.info._ZN4vllm25paged_attention_v2_kernelIthLi256ELi8ELi128ELNS_18Fp8KVCacheDataTypeE2ELb1ELi512EEEvPfS2_PT_PKS3_PKT0_S9_ifPKiSB_iPKfiiiSD_SD_iiiii,"",@"SHT_CUDA_INFO"
	.sectionflags	@""
	.align	4


	//----- nvinfo : EIATTR_CUDA_API_VERSION
	.align		4
        /*0000*/ 	.byte	0x04, 0x37
        /*0002*/ 	.short	(.L_9265 - .L_9264)
.L_9264:
        /*0004*/ 	.word	0x00000082


	//----- nvinfo : EIATTR_KPARAM_INFO
	.align		4
.L_9265:
        /*0008*/ 	.byte	0x04, 0x17
        /*000a*/ 	.short	(.L_9267 - .L_9266)
.L_9266:
        /*000c*/ 	.word	0x00000000
        /*0010*/ 	.short	0x0015
        /*0012*/ 	.short	0x0088
        /*0014*/ 	.byte	0x00, 0xf0, 0x11, 0x00


	//----- nvinfo : EIATTR_KPARAM_INFO
	.align		4
.L_9267:
        /*0018*/ 	.byte	0x04, 0x17
        /*001a*/ 	.short	(.L_9269 - .L_9268)
.L_9268:
        /*001c*/ 	.word	0x00000000
        /*0020*/ 	.short	0x0014
        /*0022*/ 	.short	0x0084
        /*0024*/ 	.byte	0x00, 0xf0, 0x11, 0x00


	//----- nvinfo : EIATTR_KPARAM_INFO
	.align		4
.L_9269:
        /*0028*/ 	.byte	0x04, 0x17
        /*002a*/ 	.short	(.L_9271 - .L_9270)
.L_9270:
        /*002c*/ 	.word	0x00000000
        /*0030*/ 	.short	0x0013
        /*0032*/ 	.short	0x0080
        /*0034*/ 	.byte	0x00, 0xf0, 0x11, 0x00


	//----- nvinfo : EIATTR_KPARAM_INFO
	.align		4
.L_9271:
        /*0038*/ 	.byte	0x04, 0x17
        /*003a*/ 	.short	(.L_9273 - .L_9272)
.L_9272:
        /*003c*/ 	.word	0x00000000
        /*0040*/ 	.short	0x0012
        /*0042*/ 	.short	0x007c
        /*0044*/ 	.byte	0x00, 0xf0, 0x11, 0x00


	//----- nvinfo : EIATTR_KPARAM_INFO
	.align		4
.L_9273:
        /*0048*/ 	.byte	0x04, 0x17
        /*004a*/ 	.short	(.L_9275 - .L_9274)
.L_9274:
        /*004c*/ 	.word	0x00000000
        /*0050*/ 	.short	0x0011
        /*0052*/ 	.short	0x0078
        /*0054*/ 	.byte	0x00, 0xf0, 0x11, 0x00


	//----- nvinfo : EIATTR_KPARAM_INFO
	.align		4
.L_9275:
        /*0058*/ 	.byte	0x04, 0x17
        /*005a*/ 	.short	(.L_9277 - .L_9276)
.L_9276:
        /*005c*/ 	.word	0x00000000
        /*0060*/ 	.short	0x0010
        /*0062*/ 	.short	0x0070
        /*0064*/ 	.byte	0x00, 0xf0, 0x21, 0x00


	//----- nvinfo : EIATTR_KPARAM_INFO
	.align		4
.L_9277:
        /*0068*/ 	.byte	0x04, 0x17
        /*006a*/ 	.short	(.L_9279 - .L_9278)
.L_9278:
        /*006c*/ 	.word	0x00000000
        /*0070*/ 	.short	0x000f
        /*0072*/ 	.short	0x0068
        /*0074*/ 	.byte	0x00, 0xf0, 0x21, 0x00


	//----- nvinfo : EIATTR_KPARAM_INFO
	.align		4
.L_9279:
        /*0078*/ 	.byte	0x04, 0x17
        /*007a*/ 	.short	(.L_9281 - .L_9280)
.L_9280:
        /*007c*/ 	.word	0x00000000
        /*0080*/ 	.short	0x000e
        /*0082*/ 	.short	0x0060
        /*0084*/ 	.byte	0x00, 0xf0, 0x11, 0x00


	//----- nvinfo : EIATTR_KPARAM_INFO
	.align		4
.L_9281:
        /*0088*/ 	.byte	0x04, 0x17
        /*008a*/ 	.short	(.L_9283 - .L_9282)
.L_9282:
        /*008c*/ 	.word	0x00000000
        /*0090*/ 	.short	0x000d
        /*0092*/ 	.short	0x005c
        /*0094*/ 	.byte	0x00, 0xf0, 0x11, 0x00


	//----- nvinfo : EIATTR_KPARAM_INFO
	.align		4
.L_9283:
        /*0098*/ 	.byte	0x04, 0x17
        /*009a*/ 	.short	(.L_9285 - .L_9284)
.L_9284:
        /*009c*/ 	.word	0x00000000
        /*00a0*/ 	.short	0x000c
        /*00a2*/ 	.short	0x0058
        /*00a4*/ 	.byte	0x00, 0xf0, 0x11, 0x00


	//----- nvinfo : EIATTR_KPARAM_INFO
	.align		4
.L_9285:
        /*00a8*/ 	.byte	0x04, 0x17
        /*00aa*/ 	.short	(.L_9287 - .L_9286)
.L_9286:
        /*00ac*/ 	.word	0x00000000
        /*00b0*/ 	.short	0x000b
        /*00b2*/ 	.short	0x0050
        /*00b4*/ 	.byte	0x00, 0xf0, 0x21, 0x00


	//----- nvinfo : EIATTR_KPARAM_INFO
	.align		4
.L_9287:
        /*00b8*/ 	.byte	0x04, 0x17
        /*00ba*/ 	.short	(.L_9289 - .L_9288)
.L_9288:
        /*00bc*/ 	.word	0x00000000
        /*00c0*/ 	.short	0x000a
        /*00c2*/ 	.short	0x0048
        /*00c4*/ 	.byte	0x00, 0xf0, 0x11, 0x00


	//----- nvinfo : EIATTR_KPARAM_INFO
	.align		4
.L_9289:
        /*00c8*/ 	.byte	0x04, 0x17
        /*00ca*/ 	.short	(.L_9291 - .L_9290)
.L_9290:
        /*00cc*/ 	.word	0x00000000
        /*00d0*/ 	.short	0x0009
        /*00d2*/ 	.short	0x0040
        /*00d4*/ 	.byte	0x00, 0xf0, 0x21, 0x00


	//----- nvinfo : EIATTR_KPARAM_INFO
	.align		4
.L_9291:
        /*00d8*/ 	.byte	0x04, 0x17
        /*00da*/ 	.short	(.L_9293 - .L_9292)
.L_9292:
        /*00dc*/ 	.word	0x00000000
        /*00e0*/ 	.short	0x0008
        /*00e2*/ 	.short	0x0038
        /*00e4*/ 	.byte	0x00, 0xf0, 0x21, 0x00


	//----- nvinfo : EIATTR_KPARAM_INFO
	.align		4
.L_9293:
        /*00e8*/ 	.byte	0x04, 0x17
        /*00ea*/ 	.short	(.L_9295 - .L_9294)
.L_9294:
        /*00ec*/ 	.word	0x00000000
        /*00f0*/ 	.short	0x0007
        /*00f2*/ 	.short	0x0034
        /*00f4*/ 	.byte	0x00, 0xf0, 0x11, 0x00


	//----- nvinfo : EIATTR_KPARAM_INFO
	.align		4
.L_9295:
        /*00f8*/ 	.byte	0x04, 0x17
        /*00fa*/ 	.short	(.L_9297 - .L_9296)
.L_9296:
        /*00fc*/ 	.word	0x00000000
        /*0100*/ 	.short	0x0006
        /*0102*/ 	.short	0x0030
        /*0104*/ 	.byte	0x00, 0xf0, 0x11, 0x00


	//----- nvinfo : EIATTR_KPARAM_INFO
	.align		4
.L_9297:
        /*0108*/ 	.byte	0x04, 0x17
        /*010a*/ 	.short	(.L_9299 - .L_9298)
.L_9298:
        /*010c*/ 	.word	0x00000000
        /*0110*/ 	.short	0x0005
        /*0112*/ 	.short	0x0028
        /*0114*/ 	.byte	0x00, 0xf0, 0x21, 0x00


	//----- nvinfo : EIATTR_KPARAM_INFO
	.align		4
.L_9299:
        /*0118*/ 	.byte	0x04, 0x17
        /*011a*/ 	.short	(.L_9301 - .L_9300)
.L_9300:
        /*011c*/ 	.word	0x00000000
        /*0120*/ 	.short	0x0004
        /*0122*/ 	.short	0x0020
        /*0124*/ 	.byte	0x00, 0xf0, 0x21, 0x00


	//----- nvinfo : EIATTR_KPARAM_INFO
	.align		4
.L_9301:
        /*0128*/ 	.byte	0x04, 0x17
        /*012a*/ 	.short	(.L_9303 - .L_9302)
.L_9302:
        /*012c*/ 	.word	0x00000000
        /*0130*/ 	.short	0x0003
        /*0132*/ 	.short	0x0018
        /*0134*/ 	.byte	0x00, 0xf0, 0x21, 0x00


	//----- nvinfo : EIATTR_KPARAM_INFO
	.align		4
.L_9303:
        /*0138*/ 	.byte	0x04, 0x17
        /*013a*/ 	.short	(.L_9305 - .L_9304)
.L_9304:
        /*013c*/ 	.word	0x00000000
        /*0140*/ 	.short	0x0002
        /*0142*/ 	.short	0x0010
        /*0144*/ 	.byte	0x00, 0xf0, 0x21, 0x00


	//----- nvinfo : EIATTR_KPARAM_INFO
	.align		4
.L_9305:
        /*0148*/ 	.byte	0x04, 0x17
        /*014a*/ 	.short	(.L_9307 - .L_9306)
.L_9306:
        /*014c*/ 	.word	0x00000000
        /*0150*/ 	.short	0x0001
        /*0152*/ 	.short	0x0008
        /*0154*/ 	.byte	0x00, 0xf0, 0x21, 0x00


	//----- nvinfo : EIATTR_KPARAM_INFO
	.align		4
.L_9307:
        /*0158*/ 	.byte	0x04, 0x17
        /*015a*/ 	.short	(.L_9309 - .L_9308)
.L_9308:
        /*015c*/ 	.word	0x00000000
        /*0160*/ 	.short	0x0000
        /*0162*/ 	.short	0x0000
        /*0164*/ 	.byte	0x00, 0xf0, 0x21, 0x00


	//----- nvinfo : EIATTR_SPARSE_MMA_MASK
	.align		4
.L_9309:
        /*0168*/ 	.byte	0x03, 0x50
        /*016a*/ 	.short	0x0000


	//----- nvinfo : EIATTR_MAXREG_COUNT
	.align		4
        /*016c*/ 	.byte	0x03, 0x1b
        /*016e*/ 	.short	0x00ff


	//----- nvinfo : EIATTR_NUM_BARRIERS
	.align		4
        /*0170*/ 	.byte	0x02, 0x4c
        /*0172*/ 	.byte	0x01
	.zero		1


	//----- nvinfo : EIATTR_EXTERNS
	.align		4
        /*0174*/ 	.byte	0x04, 0x0f
        /*0176*/ 	.short	(.L_9311 - .L_9310)


	//   ....[0]....
	.align		4
.L_9310:
        /*0178*/ 	.word	index@(__assertfail)


	//----- nvinfo : EIATTR_MERCURY_ISA_VERSION
	.align		4
.L_9311:
        /*017c*/ 	.byte	0x03, 0x5f
        /*017e*/ 	.short	0x0101


	//----- nvinfo : EIATTR_COOP_GROUP_MASK_REGIDS
	.align		4
        /*0180*/ 	.byte	0x04, 0x29
        /*0182*/ 	.short	(.L_9313 - .L_9312)


	//   ....[0]....
.L_9312:
        /*0184*/ 	.word	0xffffffff


	//   ....[1]....
        /*0188*/ 	.word	0xffffffff


	//   ....[2]....
        /*018c*/ 	.word	0xffffffff


	//   ....[3]....
        /*0190*/ 	.word	0xffffffff


	//   ....[4]....
        /*0194*/ 	.word	0xffffffff


	//   ....[5]....
        /*0198*/ 	.word	0xffffffff


	//   ....[6]....
        /*019c*/ 	.word	0xffffffff


	//   ....[7]....
        /*01a0*/ 	.word	0xffffffff


	//   ....[8]....
        /*01a4*/ 	.word	0xffffffff


	//   ....[9]....
        /*01a8*/ 	.word	0xffffffff


	//   ....[10]....
        /*01ac*/ 	.word	0xffffffff


	//   ....[11]....
        /*01b0*/ 	.word	0xffffffff


	//   ....[12]....
        /*01b4*/ 	.word	0xffffffff


	//   ....[13]....
        /*01b8*/ 	.word	0xffffffff


	//   ....[14]....
        /*01bc*/ 	.word	0x0500000f


	//   ....[15]....
        /*01c0*/ 	.word	0x0500000f


	//   ....[16]....
        /*01c4*/ 	.word	0x0500000f


	//----- nvinfo : EIATTR_COOP_GROUP_INSTR_OFFSETS
	.align		4
.L_9313:
        /*01c8*/ 	.byte	0x04, 0x28
        /*01ca*/ 	.short	(.L_9315 - .L_9314)


	//   ....[0]....
.L_9314:
        /*01cc*/ 	.word	0x00000c70


	//   ....[1]....
        /*01d0*/ 	.word	0x00000ca0


	//   ....[2]....
        /*01d4*/ 	.word	0x00000cc0


	//   ....[3]....
        /*01d8*/ 	.word	0x00000de0


	//   ....[4]....
        /*01dc*/ 	.word	0x00000e00


	//   ....[5]....
        /*01e0*/ 	.word	0x00000e30


	//   ....[6]....
        /*01e4*/ 	.word	0x00001ce0


	//   ....[7]....
        /*01e8*/ 	.word	0x00001d10


	//   ....[8]....
        /*01ec*/ 	.word	0x00001d40


	//   ....[9]....
        /*01f0*/ 	.word	0x00001dd0


	//   ....[10]....
        /*01f4*/ 	.word	0x00001e30


	//   ....[11]....
        /*01f8*/ 	.word	0x00001e80


	//   ....[12]....
        /*01fc*/ 	.word	0x00001ea0


	//   ....[13]....
        /*0200*/ 	.word	0x00001ec0


	//   ....[14]....
        /*0204*/ 	.word	0x000038d0


	//   ....[15]....
        /*0208*/ 	.word	0x00003930


	//   ....[16]....
        /*020c*/ 	.word	0x00003990


	//----- nvinfo : EIATTR_SYSCALL_OFFSETS
	.align		4
.L_9315:
        /*0210*/ 	.byte	0x04, 0x46
        /*0212*/ 	.short	(.L_9317 - .L_9316)


	//   ....[0]....
.L_9316:
        /*0214*/ 	.word	0x00003760


	//   ....[1]....
        /*0218*/ 	.word	0x00003860


	//----- nvinfo : EIATTR_EXIT_INSTR_OFFSETS
	.align		4
.L_9317:
        /*021c*/ 	.byte	0x04, 0x1c
        /*021e*/ 	.short	(.L_9319 - .L_9318)


	//   ....[0]....
.L_9318:
        /*0220*/ 	.word	0x00000090


	//   ....[1]....
        /*0224*/ 	.word	0x00003220


	//   ....[2]....
        /*0228*/ 	.word	0x00003660


	//   ....[3]....
        /*022c*/ 	.word	0x00003870


	//----- nvinfo : EIATTR_CRS_STACK_SIZE
	.align		4
.L_9319:
        /*0230*/ 	.byte	0x04, 0x1e
        /*0232*/ 	.short	(.L_9321 - .L_9320)
.L_9320:
        /*0234*/ 	.word	0x00000000


	//----- nvinfo : EIATTR_CBANK_PARAM_SIZE
	.align		4
.L_9321:
        /*0238*/ 	.byte	0x03, 0x19
        /*023a*/ 	.short	0x008c


	//----- nvinfo : EIATTR_PARAM_CBANK
	.align		4
        /*023c*/ 	.byte	0x04, 0x0a
        /*023e*/ 	.short	(.L_9323 - .L_9322)
	.align		4
.L_9322:
        /*0240*/ 	.word	index@(.nv.constant0._ZN4vllm25paged_attention_v2_kernelIthLi256ELi8ELi128ELNS_18Fp8KVCacheDataTypeE2ELb1ELi512EEEvPfS2_PT_PKS3_PKT0_S9_ifPKiSB_iPKfiiiSD_SD_iiiii)
        /*0244*/ 	.short	0x0210
        /*0246*/ 	.short	0x008c


	//----- nvinfo : EIATTR_SW_WAR
	.align		4
.L_9323:
        /*0248*/ 	.byte	0x04, 0x36
        /*024a*/ 	.short	(.L_9325 - .L_9324)
.L_9324:
        /*024c*/ 	.word	0x00000008
.L_9325:


//--------------------- .nv.info._ZN4vllm25paged_attention_v2_kernelIthLi192ELi8ELi128ELNS_18Fp8KVCacheDataTypeE2ELb1ELi512EEEvPfS2_PT_PKS3_PKT0_S9_ifPKiSB_iPKfiiiSD_SD_iiiii --------------------------
	.section	.nv.info._ZN4vllm25paged_attention_v2_kernelIthLi192ELi8ELi128ELNS_18Fp8KVCacheDataTypeE2ELb1ELi512EEEvPfS2_PT_PKS3_PKT0_S9_ifPKiSB_iPKfiiiSD_SD_iiiii,"",@"SHT_CUDA_INFO"
	.sectionflags	@""
	.align	4


	//----- nvinfo : EIATTR_CUDA_API_VERSION
	.align		4
        /*0000*/ 	.byte	0x04, 0x37
        /*0002*/ 	.short	(.L_9327 - .L_9326)
.L_9326:
        /*0004*/ 	.word	0x00000082


	//----- nvinfo : EIATTR_KPARAM_INFO
	.align		4
.L_9327:
        /*0008*/ 	.byte	0x04, 0x17
        /*000a*/ 	.short	(.L_9329 - .L_9328)
.L_9328:
        /*000c*/ 	.word	0x00000000
        /*0010*/ 	.short	0x0015
        /*0012*/ 	.short	0x0088
        /*0014*/ 	.byte	0x00, 0xf0, 0x11, 0x00


	//----- nvinfo : EIATTR_KPARAM_INFO
	.align		4
.L_9329:
        /*0018*/ 	.byte	0x04, 0x17
        /*001a*/ 	.short	(.L_9331 - .L_9330)
.L_9330:
        /*001c*/ 	.word	0x00000000
        /*0020*/ 	.short	0x0014
        /*0022*/ 	.short	0x0084
        /*0024*/ 	.byte	0x00, 0xf0, 0x11, 0x00


	//----- nvinfo : EIATTR_KPARAM_INFO
	.align		4
.L_9331:
        /*0028*/ 	.byte	0x04, 0x17
        /*002a*/ 	.short	(.L_9333 - .L_9332)
.L_9332:
        /*002c*/ 	.word	0x00000000
        /*0030*/ 	.short	0x0013
        /*0032*/ 	.short	0x0080
        /*0034*/ 	.byte	0x00, 0xf0, 0x11, 0x00


	//----- nvinfo : EIATTR_KPARAM_INFO
	.align		4
.L_9333:
        /*0038*/ 	.byte	0x04, 0x17
        /*003a*/ 	.short	(.L_9335 - .L_9334)
.L_9334:
        /*003c*/ 	.word	0x00000000
        /*0040*/ 	.short	0x0012
        /*0042*/ 	.short	0x007c
        /*0044*/ 	.byte	0x00, 0xf0, 0x11, 0x00


	//----- nvinfo : EIATTR_KPARAM_INFO
	.align		4
.L_9335:
        /*0048*/ 	.byte	0x04, 0x17
        /*004a*/ 	.short	(.L_9337 - .L_9336)
.L_9336:
        /*004c*/ 	.word	0x00000000
        /*0050*/ 	.short	0x0011
        /*0052*/ 	.short	0x0078
        /*0054*/ 	.byte	0x00, 0xf0, 0x11, 0x00


	//----- nvinfo : EIATTR_KPARAM_INFO
	.align		4
.L_9337:
        /*0058*/ 	.byte	0x04, 0x17
        /*005a*/ 	.short	(.L_9339 - .L_9338)
.L_9338:
        /*005c*/ 	.word	0x00000000
        /*0060*/ 	.short	0x0010
        /*0062*/ 	.short	0x0070
        /*0064*/ 	.byte	0x00, 0xf0, 0x21, 0x00


	//----- nvinfo : EIATTR_KPARAM_INFO
	.align		4
.L_9339:
        /*0068*/ 	.byte	0x04, 0x17
        /*006a*/ 	.short	(.L_9341 - .L_9340)
.L_9340:
        /*006c*/ 	.word	0x00000000
        /*0070*/ 	.short	0x000f
        /*0072*/ 	.short	0x0068
        /*0074*/ 	.byte	0x00, 0xf0, 0x21, 0x00


	//----- nvinfo : EIATTR_KPARAM_INFO
	.align		4
.L_9341:
        /*0078*/ 	.byte	0x04, 0x17
        /*007a*/ 	.short	(.L_9343 - .L_9342)
.L_9342:
        /*007c*/ 	.word	0x00000000
        /*0080*/ 	.short	0x000e
        /*0082*/ 	.short	0x0060
        /*0084*/ 	.byte	0x00, 0xf0, 0x11, 0x00


	//----- nvinfo : EIATTR_KPARAM_INFO
	.align		4
.L_9343:
        /*0088*/ 	.byte	0x04, 0x17
        /*008a*/ 	.short	(.L_9345 - .L_9344)
.L_9344:
        /*008c*/ 	.word	0x00000000
        /*0090*/ 	.short	0x000d
        /*0092*/ 	.short	0x005c
        /*0094*/ 	.byte	0x00, 0xf0, 0x11, 0x00


	//----- nvinfo : EIATTR_KPARAM_INFO
	.align		4
.L_9345:
        /*0098*/ 	.byte	0x04, 0x17
        /*009a*/ 	.short	(.L_9347 - .L_9346)
.L_9346:
        /*009c*/ 	.word	0x00000000
        /*00a0*/ 	.short	0x000c
        /*00a2*/ 	.short	0x0058
        /*00a4*/ 	.byte	0x00, 0xf0, 0x11, 0x00


	//----- nvinfo : EIATTR_KPARAM_INFO
	.align		4
.L_9347:
        /*00a8*/ 	.byte	0x04, 0x17
        /*00aa*/ 	.short	(.L_9349 - .L_9348)
.L_9348:
        /*00ac*/ 	.word	0x00000000
        /*00b0*/ 	.short	0x000b
        /*00b2*/ 	.short	0x0050
        /*00b4*/ 	.byte	0x00, 0xf0, 0x21, 0x00


	//----- nvinfo : EIATTR_KPARAM_INFO
	.align		4
.L_9349:
        /*00b8*/ 	.byte	0x04, 0x17
        /*00ba*/ 	.short	(.L_9351 - .L_9350)
.L_9350:
        /*00bc*/ 	.word	0x00000000
        /*00c0*/ 	.short	0x000a
        /*00c2*/ 	.short	0x0048
        /*00c4*/ 	.byte	0x00, 0xf0, 0x11, 0x00


	//----- nvinfo : EIATTR_KPARAM_INFO
	.align		4
.L_9351:
        /*00c8*/ 	.byte	0x04, 0x17
        /*00ca*/ 	.short	(.L_9353 - .L_9352)
.L_9352:
        /*00cc*/ 	.word	0x00000000
        /*00d0*/ 	.short	0x0009
        /*00d2*/ 	.short	0x0040
        /*00d4*/ 	.byte	0x00, 0xf0, 0x21, 0x00


	//----- nvinfo : EIATTR_KPARAM_INFO
	.align		4
.L_9353:
        /*00d8*/ 	.byte	0x04, 0x17
        /*00da*/ 	.short	(.L_9355 - .L_9354)
.L_9354:
        /*00dc*/ 	.word	0x00000000
        /*00e0*/ 	.short	0x0008
        /*00e2*/ 	.short	0x0038
        /*00e4*/ 	.byte	0x00, 0xf0, 0x21, 0x00


	//----- nvinfo : EIATTR_KPARAM_INFO
	.align		4
.L_9355:
        /*00e8*/ 	.byte	0x04, 0x17
        /*00ea*/ 	.short	(.L_9357 - .L_9356)
.L_9356:
        /*00ec*/ 	.word	0x00000000
        /*00f0*/ 	.short	0x0007
        /*00f2*/ 	.short	0x0034
        /*00f4*/ 	.byte	0x00, 0xf0, 0x11, 0x00


	//----- nvinfo : EIATTR_KPARAM_INFO
	.align		4
.L_9357:
        /*00f8*/ 	.byte	0x04, 0x17
        /*00fa*/ 	.short	(.L_9359 - .L_9358)
.L_9358:
        /*00fc*/ 	.word	0x00000000
        /*0100*/ 	.short	0x0006
        /*0102*/ 	.short	0x0030
        /*0104*/ 	.byte	0x00, 0xf0, 0x11, 0x00


	//----- nvinfo : EIATTR_KPARAM_INFO
	.align		4
.L_9359:
        /*0108*/ 	.byte	0x04, 0x17
        /*010a*/ 	.short	(.L_9361 - .L_9360)
.L_9360:
        /*010c*/ 	.word	0x00000000
        /*0110*/ 	.short	0x0005
        /*0112*/ 	.short	0x0028
        /*0114*/ 	.byte	0x00, 0xf0, 0x21, 0x00


	//----- nvinfo : EIATTR_KPARAM_INFO
	.align		4
.L_9361:
        /*0118*/ 	.byte	0x04, 0x17
        /*011a*/ 	.short	(.L_9363 - .L_9362)
.L_9362:
        /*011c*/ 	.word	0x00000000
        /*0120*/ 	.short	0x0004
        /*0122*/ 	.short	0x0020
        /*0124*/ 	.byte	0x00, 0xf0, 0x21, 0x00


	//----- nvinfo : EIATTR_KPARAM_INFO
	.align		4
.L_9363:
        /*0128*/ 	.byte	0x04, 0x17
        /*012a*/ 	.short	(.L_9365 - .L_9364)
.L_9364:
        /*012c*/ 	.word	0x00000000
        /*0130*/ 	.short	0x0003
        /*0132*/ 	.short	0x0018
        /*0134*/ 	.byte	0x00, 0xf0, 0x21, 0x00


	//----- nvinfo : EIATTR_KPARAM_INFO
	.align		4
.L_9365:
        /*0138*/ 	.byte	0x04, 0x17
        /*013a*/ 	.short	(.L_9367 - .L_9366)
.L_9366:
        /*013c*/ 	.word	0x00000000
        /*0140*/ 	.short	0x0002
        /*0142*/ 	.short	0x0010
        /*0144*/ 	.byte	0x00, 0xf0, 0x21, 0x00


	//----- nvinfo : EIATTR_KPARAM_INFO
	.align		4
.L_9367:
        /*0148*/ 	.byte	0x04, 0x17
        /*014a*/ 	.short	(.L_9369 - .L_9368)
.L_9368:
        /*014c*/ 	.word	0x00000000
        /*0150*/ 	.short	0x0001
        /*0152*/ 	.short	0x0008
        /*0154*/ 	.byte	0x00, 0xf0, 0x21, 0x00


	//----- nvinfo : EIATTR_KPARAM_INFO
	.align		4
.L_9369:
        /*0158*/ 	.byte	0x04, 0x17
        /*015a*/ 	.short	(.L_9371 - .L_9370)
.L_9370:
        /*015c*/ 	.word	0x00000000
        /*0160*/ 	.short	0x0000
        /*0162*/ 	.short	0x0000
        /*0164*/ 	.byte	0x00, 0xf0, 0x21, 0x00


	//----- nvinfo : EIATTR_SPARSE_MMA_MASK
	.align		4
.L_9371:
        /*0168*/ 	.byte	0x03, 0x50
        /*016a*/ 	.short	0x0000


	//----- nvinfo : EIATTR_MAXREG_COUNT
	.align		4
        /*016c*/ 	.byte	0x03, 0x1b
        /*016e*/ 	.short	0x00ff


	//----- nvinfo : EIATTR_NUM_BARRIERS
	.align		4
        /*0170*/ 	.byte	0x02, 0x4c
        /*0172*/ 	.byte	0x01
	.zero		1


	//----- nvinfo : EIATTR_EXTERNS
	.align		4
        /*0174*/ 	.byte	0x04, 0x0f
        /*0176*/ 	.short	(.L_9373 - .L_9372)


	//   ....[0]....
	.align		4
.L_9372:
        /*0178*/ 	.word	index@(__assertfail)


	//----- nvinfo : EIATTR_MERCURY_ISA_VERSION
	.align		4
.L_9373:
        /*017c*/ 	.byte	0x03, 0x5f
        /*017e*/ 	.short	0x0101


	//----- nvinfo : EIATTR_COOP_GROUP_MASK_REGIDS
	.align		4
        /*0180*/ 	.byte	0x04, 0x29
        /*0182*/ 	.short	(.L_9375 - .L_9374)


	//   ....[0]....
.L_9374:
        /*0184*/ 	.word	0xffffffff


	//   ....[1]....
        /*0188*/ 	.word	0xffffffff


	//   ....[2]....
        /*018c*/ 	.word	0xffffffff


	//   ....[3]....
        /*0190*/ 	.word	0xffffffff


	//   ....[4]....
        /*0194*/ 	.word	0xffffffff


	//   ....[5]....
        /*0198*/ 	.word	0xffffffff


	//   ....[6]....
        /*019c*/ 	.word	0xffffffff


	//   ....[7]....
        /*01a0*/ 	.word	0xffffffff


	//   ....[8]....
        /*01a4*/ 	.word	0xffffffff


	//   ....[9]....
        /*01a8*/ 	.word	0xffffffff


	//   ....[10]....
        /*01ac*/ 	.word	0xffffffff


	//   ....[11]....
        /*01b0*/ 	.word	0xffffffff


	//   ....[12]....
        /*01b4*/ 	.word	0xffffffff


	//   ....[13]....
        /*01b8*/ 	.word	0xffffffff


	//   ....[14]....
        /*01bc*/ 	.word	0x0500000f


	//   ....[15]....
        /*01c0*/ 	.word	0x0500000f


	//   ....[16]....
        /*01c4*/ 	.word	0x0500000f


	//----- nvinfo : EIATTR_COOP_GROUP_INSTR_OFFSETS
	.align		4
.L_9375:
        /*01c8*/ 	.byte	0x04, 0x28
        /*01ca*/ 	.short	(.L_9377 - .L_9376)


	//   ....[0]....
.L_9376:
        /*01cc*/ 	.word	0x00000c80


	//   ....[1]....
        /*01d0*/ 	.word	0x00000cb0


	//   ....[2]....
        /*01d4*/ 	.word	0x00000cd0


	//   ....[3]....
        /*01d8*/ 	.word	0x00000df0


	//   ....[4]....
        /*01dc*/ 	.word	0x00000e10


	//   ....[5]....
        /*01e0*/ 	.word	0x00000e40


	//   ....[6]....
        /*01e4*/ 	.word	0x00001cf0


	//   ....[7]....
        /*01e8*/ 	.word	0x00001d20


	//   ....[8]....
        /*01ec*/ 	.word	0x00001d50


	//   ....[9]....
        /*01f0*/ 	.word	0x00001de0


	//   ....[10]....
        /*01f4*/ 	.word	0x00001e40


	//   ....[11]....
        /*01f8*/ 	.word	0x00001e90


	//   ....[12]....
        /*01fc*/ 	.word	0x00001eb0


	//   ....[13]....
        /*0200*/ 	.word	0x00001ed0


	//   ....[14]....
        /*0204*/ 	.word	0x00003720


	//   ....[15]....
        /*0208*/ 	.word	0x00003780


	//   ....[16]....
        /*020c*/ 	.word	0x000037e0


	//----- nvinfo : EIATTR_SYSCALL_OFFSETS
	.align		4
.L_9377:
        /*0210*/ 	.byte	0x04, 0x46
        /*0212*/ 	.short	(.L_9379 - .L_9378)


	//   ....[0]....
.L_9378:
        /*0214*/ 	.word	0x000035b0


	//   ....[1]....
        /*0218*/ 	.word	0x000036b0


	//----- nvinfo : EIATTR_EXIT_INSTR_OFFSETS
	.align		4
.L_9379:
        /*021c*/ 	.byte	0x04, 0x1c
        /*021e*/ 	.short	(.L_9381 - .L_9380)


	//   ....[0]....
.L_9380:
        /*0220*/ 	.word	0x00000090


	//   ....[1]....
        /*0224*/ 	.word	0x00003160


	//   ....[2]....
        /*0228*/ 	.word	0x000034b0


	//   ....[3]....
        /*022c*/ 	.word	0x000036c0


	//----- nvinfo : EIATTR_CRS_STACK_SIZE
	.align		4
.L_9381:
        /*0230*/ 	.byte	0x04, 0x1e
        /*0232*/ 	.short	(.L_9383 - .L_9382)
.L_9382:
        /*0234*/ 	.word	0x00000000


	//----- nvinfo : EIATTR_CBANK_PARAM_SIZE
	.align		4
.L_9383:
        /*0238*/ 	.byte	0x03, 0x19
        /*023a*/ 	.short	0x008c


	//----- nvinfo : EIATTR_PARAM_CBANK
	.align		4
        /*023c*/ 	.byte	0x04, 0x0a
        /*023e*/ 	.short	(.L_9385 - .L_9384)
	.align		4
.L_9384:
        /*0240*/ 	.word	index@(.nv.constant0._ZN4vllm25paged_attention_v2_kernelIthLi192ELi8ELi128ELNS_18Fp8KVCacheDataTypeE2ELb1ELi512EEEvPfS2_PT_PKS3_PKT0_S9_ifPKiSB_iPKfiiiSD_SD_iiiii)
        /*0244*/ 	.short	0x0210
        /*0246*/ 	.short	0x008c


	//----- nvinfo : EIATTR_SW_WAR
	.align		4
.L_9385:
        /*0248*/ 	.byte	0x04, 0x36
        /*024a*/ 	.short	(.L_9387 - .L_9386)
.L_9386:
        /*024c*/ 	.word	0x00000008
.L_9387:


//--------------------- .nv.info._ZN4vllm25paged_attention_v2_kernelIthLi128ELi8ELi128ELNS_18Fp8KVCacheDataTypeE2ELb1ELi512EEEvPfS2_PT_PKS3_PKT0_S9_ifPKiSB_iPKfiiiSD_SD_iiiii --------------------------
	.section	.nv.info._ZN4vllm25paged_attention_v2_kernelIthLi128ELi8ELi128ELNS_18Fp8KVCacheDataTypeE2ELb1ELi512EEEvPfS2_PT_PKS3_PKT0_S9_ifPKiSB_iPKfiiiSD_SD_iiiii,"",@"SHT_CUDA_INFO"
	.sectionflags	@""
	.align	4


	//----- nvinfo : EIATTR_CUDA_API_VERSION
	.align		4
        /*0000*/ 	.byte	0x04, 0x37
        /*0002*/ 	.short	(.L_9389 - .L_9388)
.L_9388:
        /*0004*/ 	.word	0x00000082


	//----- nvinfo : EIATTR_KPARAM_INFO
	.align		4
.L_9389:
        /*0008*/ 	.byte	0x04, 0x17
        /*000a*/ 	.short	(.L_9391 - .L_9390)
.L_9390:
        /*000c*/ 	.word	0x00000000
        /*0010*/ 	.short	0x0015
        /*0012*/ 	.short	0x0088
        /*0014*/ 	.byte	0x00, 0xf0, 0x11, 0x00


	//----- nvinfo : EIATTR_KPARAM_INFO
	.align		4
.L_9391:
        /*0018*/ 	.byte	0x04, 0x17
        /*001a*/ 	.short	(.L_9393 - .L_9392)
.L_9392:
        /*001c*/ 	.word	0x00000000
        /*0020*/ 	.short	0x0014
        /*0022*/ 	.short	0x0084
        /*0024*/ 	.byte	0x00, 0xf0, 0x11, 0x00


	//----- nvinfo : EIATTR_KPARAM_INFO
	.align		4
.L_9393:
        /*0028*/ 	.byte	0x04, 0x17
        /*002a*/ 	.short	(.L_9395 - .L_9394)
.L_9394:
        /*002c*/ 	.word	0x00000000
        /*0030*/ 	.short	0x0013
        /*0032*/ 	.short	0x0080
        /*0034*/ 	.byte	0x00, 0xf0, 0x11, 0x00


	//----- nvinfo : EIATTR_KPARAM_INFO
	.align		4
.L_9395:
        /*0038*/ 	.byte	0x04, 0x17
        /*003a*/ 	.short	(.L_9397 - .L_9396)
.L_9396:
        /*003c*/ 	.word	0x00000000
        /*0040*/ 	.short	0x0012
        /*0042*/ 	.short	0x007c
        /*0044*/ 	.byte	0x00, 0xf0, 0x11, 0x00


	//----- nvinfo : EIATTR_KPARAM_INFO
	.align		4
.L_9397:
        /*0048*/ 	.byte	0x04, 0x17
        /*004a*/ 	.short	(.L_9399 - .L_9398)
.L_9398:
        /*004c*/ 	.word	0x00000000
        /*0050*/ 	.short	0x0011
        /*0052*/ 	.short	0x0078
        /*0054*/ 	.byte	0x00, 0xf0, 0x11, 0x00


	//----- nvinfo : EIATTR_KPARAM_INFO
	.align		4
.L_9399:
        /*0058*/ 	.byte	0x04, 0x17
        /*005a*/ 	.short	(.L_9401 - .L_9400)
.L_9400:
        /*005c*/ 	.word	0x00000000
        /*0060*/ 	.short	0x0010
        /*0062*/ 	.short	0x0070
        /*0064*/ 	.byte	0x00, 0xf0, 0x21, 0x00


	//----- nvinfo : EIATTR_KPARAM_INFO
	.align		4
.L_9401:
        /*0068*/ 	.byte	0x04, 0x17
        /*006a*/ 	.short	(.L_9403 - .L_9402)
.L_9402:
        /*006c*/ 	.word	0x00000000
        /*0070*/ 	.short	0x000f
        /*0072*/ 	.short	0x0068
        /*0074*/ 	.byte	0x00, 0xf0, 0x21, 0x00


	//----- nvinfo : EIATTR_KPARAM_INFO
	.align		4
.L_9403:
        /*0078*/ 	.byte	0x04, 0x17
        /*007a*/ 	.short	(.L_9405 - .L_9404)
.L_9404:
        /*007c*/ 	.word	0x00000000
        /*0080*/ 	.short	0x000e
        /*0082*/ 	.short	0x0060
        /*0084*/ 	.byte	0x00, 0xf0, 0x11, 0x00


	//----- nvinfo : EIATTR_KPARAM_INFO
	.align		4
.L_9405:
        /*0088*/ 	.byte	0x04, 0x17
        /*008a*/ 	.short	(.L_9407 - .L_9406)
.L_9406:
        /*008c*/ 	.word	0x00000000
        /*0090*/ 	.short	0x000d
        /*0092*/ 	.short	0x005c
        /*0094*/ 	.byte	0x00, 0xf0, 0x11, 0x00


	//----- nvinfo : EIATTR_KPARAM_INFO
	.align		4
.L_9407:
        /*0098*/ 	.byte	0x04, 0x17
        /*009a*/ 	.short	(.L_9409 - .L_9408)
.L_9408:
        /*009c*/ 	.word	0x00000000
        /*00a0*/ 	.short	0x000c
        /*00a2*/ 	.short	0x0058
        /*00a4*/ 	.byte	0x00, 0xf0, 0x11, 0x00


	//----- nvinfo : EIATTR_KPARAM_INFO
	.align		4
.L_9409:
        /*00a8*/ 	.byte	0x04, 0x17
        /*00aa*/ 	.short	(.L_9411 - .L_9410)
.L_9410:
        /*00ac*/ 	.word	0x00000000
        /*00b0*/ 	.short	0x000b
        /*00b2*/ 	.short	0x0050
        /*00b4*/ 	.byte	0x00, 0xf0, 0x21, 0x00


	//----- nvinfo : EIATTR_KPARAM_INFO
	.align		4
.L_9411:
        /*00b8*/ 	.byte	0x04, 0x17
        /*00ba*/ 	.short	(.L_9413 - .L_9412)
.L_9412:
        /*00bc*/ 	.word	0x00000000
        /*00c0*/ 	.short	0x000a
        /*00c2*/ 	.short	0x0048
        /*00c4*/ 	.byte	0x00, 0xf0, 0x11, 0x00


	//----- nvinfo : EIATTR_KPARAM_INFO
	.align		4
.L_9413:
        /*00c8*/ 	.byte	0x04, 0x17
        /*00ca*/ 	.short	(.L_9415 - .L_9414)
.L_9414:
        /*00cc*/ 	.word	0x00000000
        /*00d0*/ 	.short	0x0009
        /*00d2*/ 	.short	0x0040
        /*00d4*/ 	.byte	0x00, 0xf0, 0x21, 0x00


	//----- nvinfo : EIATTR_KPARAM_INFO
	.align		4
.L_9415:
        /*00d8*/ 	.byte	0x04, 0x17
        /*00da*/ 	.short	(.L_9417 - .L_9416)
.L_9416:
        /*00dc*/ 	.word	0x00000000
        /*00e0*/ 	.short	0x0008
        /*00e2*/ 	.short	0x0038
        /*00e4*/ 	.byte	0x00, 0xf0, 0x21, 0x00


	//----- nvinfo : EIATTR_KPARAM_INFO
	.align		4
.L_9417:
        /*00e8*/ 	.byte	0x04, 0x17
        /*00ea*/ 	.short	(.L_9419 - .L_9418)
.L_9418:
        /*00ec*/ 	.word	0x00000000
        /*00f0*/ 	.short	0x0007
        /*00f2*/ 	.short	0x0034
        /*00f4*/ 	.byte	0x00, 0xf0, 0x11, 0x00


	//----- nvinfo : EIATTR_KPARAM_INFO
	.align		4
.L_9419:
        /*00f8*/ 	.byte	0x04, 0x17
        /*00fa*/ 	.short	(.L_9421 - .L_9420)
.L_9420:
        /*00fc*/ 	.word	0x00000000
        /*0100*/ 	.short	0x0006
        /*0102*/ 	.short	0x0030
        /*0104*/ 	.byte	0x00, 0xf0, 0x11, 0x00


	//----- nvinfo : EIATTR_KPARAM_INFO
	.align		4
.L_9421:
        /*0108*/ 	.byte	0x04, 0x17
        /*010a*/ 	.short	(.L_9423 - .L_9422)
.L_9422:
        /*010c*/ 	.word	0x00000000
        /*0110*/ 	.short	0x0005
        /*0112*/ 	.short	0x0028
        /*0114*/ 	.byte	0x00, 0xf0, 0x21, 0x00


	//----- nvinfo : EIATTR_KPARAM_INFO
	.align		4
.L_9423:
        /*0118*/ 	.byte	0x04, 0x17
        /*011a*/ 	.short	(.L_9425 - .L_9424)
.L_9424:
        /*011c*/ 	.word	0x00000000
        /*0120*/ 	.short	0x0004
        /*0122*/ 	.short	0x0020
        /*0124*/ 	.byte	0x00, 0xf0, 0x21, 0x00


	//----- nvinfo : EIATTR_KPARAM_INFO
	.align		4
.L_9425:
        /*0128*/ 	.byte	0x04, 0x17
        /*012a*/ 	.short	(.L_9427 - .L_9426)
.L_9426:
        /*012c*/ 	.word	0x00000000
        /*0130*/ 	.short	0x0003
        /*0132*/ 	.short	0x0018
        /*0134*/ 	.byte	0x00, 0xf0, 0x21, 0x00


	//----- nvinfo : EIATTR_KPARAM_INFO
	.align		4
.L_9427:
        /*0138*/ 	.byte	0x04, 0x17
        /*013a*/ 	.short	(.L_9429 - .L_9428)
.L_9428:
        /*013c*/ 	.word	0x00000000
        /*0140*/ 	.short	0x0002
        /*0142*/ 	.short	0x0010
        /*0144*/ 	.byte	0x00, 0xf0, 0x21, 0x00


	//----- nvinfo : EIATTR_KPARAM_INFO
	.align		4
.L_9429:
        /*0148*/ 	.byte	0x04, 0x17
        /*014a*/ 	.short	(.L_9431 - .L_9430)
.L_9430:
        /*014c*/ 	.word	0x00000000
        /*0150*/ 	.short	0x0001
        /*0152*/ 	.short	0x0008
        /*0154*/ 	.byte	0x00, 0xf0, 0x21, 0x00


	//----- nvinfo : EIATTR_KPARAM_INFO
	.align		4
.L_9431:
        /*0158*/ 	.byte	0x04, 0x17
        /*015a*/ 	.short	(.L_9433 - .L_9432)
.L_9432:
        /*015c*/ 	.word	0x00000000
        /*0160*/ 	.short	0x0000
        /*0162*/ 	.short	0x0000
        /*0164*/ 	.byte	0x00, 0xf0, 0x21, 0x00


	//----- nvinfo : EIATTR_SPARSE_MMA_MASK
	.align		4
.L_9433:
        /*0168*/ 	.byte	0x03, 0x50
        /*016a*/ 	.short	0x0000


	//----- nvinfo : EIATTR_MAXREG_COUNT
	.align		4
        /*016c*/ 	.byte	0x03, 0x1b
        /*016e*/ 	.short	0x00ff


	//----- nvinfo : EIATTR_NUM_BARRIERS
	.align		4
        /*0170*/ 	.byte	0x02, 0x4c
        /*0172*/ 	.byte	0x01
	.zero		1


	//----- nvinfo : EIATTR_EXTERNS
	.align		4
        /*0174*/ 	.byte	0x04, 0x0f
        /*0176*/ 	.short	(.L_9435 - .L_9434)


	//   ....[0]....
	.align		4
.L_9434:
        /*0178*/ 	.word	index@(__assertfail)


	//----- nvinfo : EIATTR_MERCURY_ISA_VERSION
	.align		4
.L_9435:
        /*017c*/ 	.byte	0x03, 0x5f
        /*017e*/ 	.short	0x0101


	//----- nvinfo : EIATTR_COOP_GROUP_MASK_REGIDS
	.align		4
        /*0180*/ 	.byte	0x04, 0x29
        /*0182*/ 	.short	(.L_9437 - .L_9436)


	//   ....[0]....
.L_9436:
        /*0184*/ 	.word	0xffffffff


	//   ....[1]....
        /*0188*/ 	.word	0xffffffff


	//   ....[2]....
        /*018c*/ 	.word	0xffffffff


	//   ....[3]....
        /*0190*/ 	.word	0xffffffff


	//   ....[4]....
        /*0194*/ 	.word	0xffffffff


	//   ....[5]....
        /*0198*/ 	.word	0xffffffff


	//   ....[6]....
        /*019c*/ 	.word	0xffffffff


	//   ....[7]....
        /*01a0*/ 	.word	0xffffffff


	//   ....[8]....
        /*01a4*/ 	.word	0xffffffff


	//   ....[9]....
        /*01a8*/ 	.word	0xffffffff


	//   ....[10]....
        /*01ac*/ 	.word	0xffffffff


	//   ....[11]....
        /*01b0*/ 	.word	0xffffffff


	//   ....[12]....
        /*01b4*/ 	.word	0xffffffff


	//   ....[13]....
        /*01b8*/ 	.word	0xffffffff


	//   ....[14]....
        /*01bc*/ 	.word	0x0500000f


	//   ....[15]....
        /*01c0*/ 	.word	0x0500000f


	//   ....[16]....
        /*01c4*/ 	.word	0x0500000f


	//----- nvinfo : EIATTR_COOP_GROUP_INSTR_OFFSETS
	.align		4
.L_9437:
        /*01c8*/ 	.byte	0x04, 0x28
        /*01ca*/ 	.short	(.L_9439 - .L_9438)


	//   ....[0]....
.L_9438:
        /*01cc*/ 	.word	0x00000c80


	//   ....[1]....
        /*01d0*/ 	.word	0x00000cb0


	//   ....[2]....
        /*01d4*/ 	.word	0x00000cd0


	//   ....[3]....
        /*01d8*/ 	.word	0x00000df0


	//   ....[4]....
        /*01dc*/ 	.word	0x00000e10


	//   ....[5]....
        /*01e0*/ 	.word	0x00000e40


	//   ....[6]....
        /*01e4*/ 	.word	0x00001cf0


	//   ....[7]....
        /*01e8*/ 	.word	0x00001d20


	//   ....[8]....
        /*01ec*/ 	.word	0x00001d50


	//   ....[9]....
        /*01f0*/ 	.word	0x00001de0


	//   ....[10]....
        /*01f4*/ 	.word	0x00001e40


	//   ....[11]....
        /*01f8*/ 	.word	0x00001e90


	//   ....[12]....
        /*01fc*/ 	.word	0x00001eb0


	//   ....[13]....
        /*0200*/ 	.word	0x00001ed0


	//   ....[14]....
        /*0204*/ 	.word	0x00003510


	//   ....[15]....
        /*0208*/ 	.word	0x00003570


	//   ....[16]....
        /*020c*/ 	.word	0x000035d0


	//----- nvinfo : EIATTR_SYSCALL_OFFSETS
	.align		4
.L_9439:
        /*0210*/ 	.byte	0x04, 0x46
        /*0212*/ 	.short	(.L_9441 - .L_9440)


	//   ....[0]....
.L_9440:
        /*0214*/ 	.word	0x000033a0


	//   ....[1]....
        /*0218*/ 	.word	0x000034a0


	//----- nvinfo : EIATTR_EXIT_INSTR_OFFSETS
	.align		4
.L_9441:
        /*021c*/ 	.byte	0x04, 0x1c
        /*021e*/ 	.short	(.L_9443 - .L_9442)


	//   ....[0]....
.L_9442:
        /*0220*/ 	.word	0x00000090


	//   ....[1]....
        /*0224*/ 	.word	0x00002fe0


	//   ....[2]....
        /*0228*/ 	.word	0x000032a0


	//   ....[3]....
        /*022c*/ 	.word	0x000034b0


	//----- nvinfo : EIATTR_CRS_STACK_SIZE
	.align		4
.L_9443:
        /*0230*/ 	.byte	0x04, 0x1e
        /*0232*/ 	.short	(.L_9445 - .L_9444)
.L_9444:
        /*0234*/ 	.word	0x00000000


	//----- nvinfo : EIATTR_CBANK_PARAM_SIZE
	.align		4
.L_9445:
        /*0238*/ 	.byte	0x03, 0x19
        /*023a*/ 	.short	0x008c


	//----- nvinfo : EIATTR_PARAM_CBANK
	.align		4
        /*023c*/ 	.byte	0x04, 0x0a
        /*023e*/ 	.short	(.L_9447 - .L_9446)
	.align		4
.L_9446:
        /*0240*/ 	.word	index@(.nv.constant0._ZN4vllm25paged_attention_v2_kernelIthLi128ELi8ELi128ELNS_18Fp8KVCacheDataTypeE2ELb1ELi512EEEvPfS2_PT_PKS3_PKT0_S9_ifPKiSB_iPKfiiiSD_SD_iiiii)
        /*0244*/ 	.short	0x0210
        /*0246*/ 	.short	0x008c


	//----- nvinfo : EIATTR_SW_WAR
	.align		4
.L_9447:
        /*0248*/ 	.byte	0x04, 0x36
        /*024a*/ 	.short	(.L_9449 - .L_9448)
.L_9448:
        /*024c*/ 	.word	0x00000008
.L_9449:


//--------------------- .nv.info._ZN4vllm25paged_attention_v2_kernelIthLi120ELi8ELi128ELNS_18Fp8KVCacheDataTypeE2ELb1ELi512EEEvPfS2_PT_PKS3_PKT0_S9_ifPKiSB_iPKfiiiSD_SD_iiiii --------------------------
	.section	.nv.info._ZN4vllm25paged_attention_v2_kernelIthLi120ELi8ELi128ELNS_18Fp8KVCacheDataTypeE2ELb1ELi512EEEvPfS2_PT_PKS3_PKT0_S9_ifPKiSB_iPKfiiiSD_SD_iiiii,"",@"SHT_CUDA_INFO"
	.sectionflags	@""
	.align	4


	//----- nvinfo : EIATTR_CUDA_API_VERSION
	.align		4
        /*0000*/ 	.byte	0x04, 0x37
        /*0002*/ 	.short	(.L_9451 - .L_9450)
.L_9450:
        /*0004*/ 	.word	0x00000082


	//----- nvinfo : EIATTR_KPARAM_INFO
	.align		4
.L_9451:
        /*0008*/ 	.byte	0x04, 0x17
        /*000a*/ 	.short	(.L_9453 - .L_9452)
.L_9452:
        /*000c*/ 	.word	0x00000000
        /*0010*/ 	.short	0x0015
        /*0012*/ 	.short	0x0088
        /*0014*/ 	.byte	0x00, 0xf0, 0x11, 0x00


	//----- nvinfo : EIATTR_KPARAM_INFO
	.align		4
.L_9453:
        /*0018*/ 	.byte	0x04, 0x17
        /*001a*/ 	.short	(.L_9455 - .L_9454)
.L_9454:
        /*001c*/ 	.word	0x00000000
        /*0020*/ 	.short	0x0014
        /*0022*/ 	.short	0x0084
        /*0024*/ 	.byte	0x00, 0xf0, 0x11, 0x00


	//----- nvinfo : EIATTR_KPARAM_INFO
	.align		4
.L_9455:
        /*0028*/ 	.byte	0x04, 0x17
        /*002a*/ 	.short	(.L_9457 - .L_9456)
.L_9456:
        /*002c*/ 	.word	0x00000000
        /*0030*/ 	.short	0x0013
        /*0032*/ 	.short	0x0080
        /*0034*/ 	.byte	0x00, 0xf0, 0x11, 0x00


	//----- nvinfo : EIATTR_KPARAM_INFO
	.align		4
.L_9457:
        /*0038*/ 	.byte	0x04, 0x17
        /*003a*/ 	.short	(.L_9459 - .L_9458)
.L_9458:
        /*003c*/ 	.word	0x00000000
        /*0040*/ 	.short	0x0012
        /*0042*/ 	.short	0x007c
        /*0044*/ 	.byte	0x00, 0xf0, 0x11, 0x00


	//----- nvinfo : EIATTR_KPARAM_INFO
	.align		4
.L_9459:
        /*0048*/ 	.byte	0x04, 0x17
        /*004a*/ 	.short	(.L_9461 - .L_9460)
.L_9460:
        /*004c*/ 	.word	0x00000000
        /*0050*/ 	.short	0x0011
        /*0052*/ 	.short	0x0078
        /*0054*/ 	.byte	0x00, 0xf0, 0x11, 0x00


	//----- nvinfo : EIATTR_KPARAM_INFO
	.align		4
.L_9461:
        /*0058*/ 	.byte	0x04, 0x17
        /*005a*/ 	.short	(.L_9463 - .L_9462)
.L_9462:
        /*005c*/ 	.word	0x00000000
        /*0060*/ 	.short	0x0010
        /*0062*/ 	.short	0x0070
        /*0064*/ 	.byte	0x00, 0xf0, 0x21, 0x00


	//----- nvinfo : EIATTR_KPARAM_INFO
	.align		4
.L_9463:
        /*0068*/ 	.byte	0x04, 0x17
        /*006a*/ 	.short	(.L_9465 - .L_9464)
.L_9464:
        /*006c*/ 	.word	0x00000000
        /*0070*/ 	.short	0x000f
        /*0072*/ 	.short	0x0068
        /*0074*/ 	.byte	0x00, 0xf0, 0x21, 0x00


	//----- nvinfo : EIATTR_KPARAM_INFO
	.align		4
.L_9465:
        /*0078*/ 	.byte	0x04, 0x17
        /*007a*/ 	.short	(.L_9467 - .L_9466)
.L_9466:
        /*007c*/ 	.word	0x00000000
        /*0080*/ 	.short	0x000e
        /*0082*/ 	.short	0x0060
        /*0084*/ 	.byte	0x00, 0xf0, 0x11, 0x00


	//----- nvinfo : EIATTR_KPARAM_INFO
	.align		4
.L_9467:
        /*0088*/ 	.byte	0x04, 0x17
        /*008a*/ 	.short	(.L_9469 - .L_9468)
.L_9468:
        /*008c*/ 	.word	0x00000000
        /*0090*/ 	.short	0x000d
        /*0092*/ 	.short	0x005c
        /*0094*/ 	.byte	0x00, 0xf0, 0x11, 0x00


	//----- nvinfo : EIATTR_KPARAM_INFO
	.align		4
.L_9469:
        /*0098*/ 	.byte	0x04, 0x17
        /*009a*/ 	.short	(.L_9471 - .L_9470)
.L_9470:
        /*009c*/ 	.word	0x00000000
        /*00a0*/ 	.short	0x000c
        /*00a2*/ 	.short	0x0058
        /*00a4*/ 	.byte	0x00, 0xf0, 0x11, 0x00


	//----- nvinfo : EIATTR_KPARAM_INFO
	.align		4
.L_9471:
        /*00a8*/ 	.byte	0x04, 0x17
        /*00aa*/ 	.short	(.L_9473 - .L_9472)
.L_9472:
        /*00ac*/ 	.word	0x00000000
        /*00b0*/ 	.short	0x000b
        /*00b2*/ 	.short	0x0050
        /*00b4*/ 	.byte	0x00, 0xf0, 0x21, 0x00


	//----- nvinfo : EIATTR_KPARAM_INFO
	.align		4
.L_9473:
        /*00b8*/ 	.byte	0x04, 0x17
        /*00ba*/ 	.short	(.L_9475 - .L_9474)
.L_9474:
        /*00bc*/ 	.word	0x00000000
        /*00c0*/ 	.short	0x000a
        /*00c2*/ 	.short	0x0048
        /*00c4*/ 	.byte	0x00, 0xf0, 0x11, 0x00


	//----- nvinfo : EIATTR_KPARAM_INFO
	.align		4
.L_9475:
        /*00c8*/ 	.byte	0x04, 0x17
        /*00ca*/ 	.short	(.L_9477 - .L_9476)
.L_9476:
        /*00cc*/ 	.word	0x00000000
        /*00d0*/ 	.short	0x0009
        /*00d2*/ 	.short	0x0040
        /*00d4*/ 	.byte	0x00, 0xf0, 0x21, 0x00


	//----- nvinfo : EIATTR_KPARAM_INFO
	.align		4
.L_9477:
        /*00d8*/ 	.byte	0x04, 0x17
        /*00da*/ 	.short	(.L_9479 - .L_9478)
.L_9478:
        /*00dc*/ 	.word	0x00000000
        /*00e0*/ 	.short	0x0008
        /*00e2*/ 	.short	0x0038
        /*00e4*/ 	.byte	0x00, 0xf0, 0x21, 0x00


	//----- nvinfo : EIATTR_KPARAM_INFO
	.align		4
.L_9479:
        /*00e8*/ 	.byte	0x04, 0x17
        /*00ea*/ 	.short	(.L_9481 - .L_9480)
.L_9480:
        /*00ec*/ 	.word	0x00000000
        /*00f0*/ 	.short	0x0007
        /*00f2*/ 	.short	0x0034
        /*00f4*/ 	.byte	0x00, 0xf0, 0x11, 0x00


	//----- nvinfo : EIATTR_KPARAM_INFO
	.align		4
.L_9481:
        /*00f8*/ 	.byte	0x04, 0x17
        /*00fa*/ 	.short	(.L_9483 - .L_9482)
.L_9482:
        /*00fc*/ 	.word	0x00000000
        /*0100*/ 	.short	0x0006
        /*0102*/ 	.short	0x0030
        /*0104*/ 	.byte	0x00, 0xf0, 0x11, 0x00


	//----- nvinfo : EIATTR_KPARAM_INFO
	.align		4
.L_9483:
        /*0108*/ 	.byte	0x04, 0x17
        /*010a*/ 	.short	(.L_9485 - .L_9484)
.L_9484:
        /*010c*/ 	.word	0x00000000
        /*0110*/ 	.short	0x0005
        /*0112*/ 	.short	0x0028
        /*0114*/ 	.byte	0x00, 0xf0, 0x21, 0x00


	//----- nvinfo : EIATTR_KPARAM_INFO
	.align		4
.L_9485:
        /*0118*/ 	.byte	0x04, 0x17
        /*011a*/ 	.short	(.L_9487 - .L_9486)
.L_9486:
        /*011c*/ 	.word	0x00000000
        /*0120*/ 	.short	0x0004
        /*0122*/ 	.short	0x0020
        /*0124*/ 	.byte	0x00, 0xf0, 0x21, 0x00


	//----- nvinfo : EIATTR_KPARAM_INFO
	.align		4
.L_9487:
        /*0128*/ 	.byte	0x04, 0x17
        /*012a*/ 	.short	(.L_9489 - .L_9488)
.L_9488:
        /*012c*/ 	.word	0x00000000
        /*0130*/ 	.short	0x0003
        /*0132*/ 	.short	0x0018
        /*0134*/ 	.byte	0x00, 0xf0, 0x21, 0x00


	//----- nvinfo : EIATTR_KPARAM_INFO
	.align		4
.L_9489:
        /*0138*/ 	.byte	0x04, 0x17
        /*013a*/ 	.short	(.L_9491 - .L_9490)
.L_9490:
        /*013c*/ 	.word	0x00000000
        /*0140*/ 	.short	0x0002
        /*0142*/ 	.short	0x0010
        /*0144*/ 	.byte	0x00, 0xf0, 0x21, 0x00


	//----- nvinfo : EIATTR_KPARAM_INFO
	.align		4
.L_9491:
        /*0148*/ 	.byte	0x04, 0x17
        /*014a*/ 	.short	(.L_9493 - .L_9492)
.L_9492:
        /*014c*/ 	.word	0x00000000
        /*0150*/ 	.short	0x0001
        /*0152*/ 	.short	0x0008
        /*0154*/ 	.byte	0x00, 0xf0, 0x21, 0x00


	//----- nvinfo : EIATTR_KPARAM_INFO
	.align		4
.L_9493:
        /*0158*/ 	.byte	0x04, 0x17
        /*015a*/ 	.short	(.L_9495 - .L_9494)
.L_9494:
        /*015c*/ 	.word	0x00000000
        /*0160*/ 	.short	0x0000
        /*0162*/ 	.short	0x0000
        /*0164*/ 	.byte	0x00, 0xf0, 0x21, 0x00


	//----- nvinfo : EIATTR_SPARSE_MMA_MASK
	.align		4
.L_9495:
        /*0168*/ 	.byte	0x03, 0x50
        /*016a*/ 	.short	0x0000


	//----- nvinfo : EIATTR_MAXREG_COUNT
	.align		4
        /*016c*/ 	.byte	0x03, 0x1b
        /*016e*/ 	.short	0x00ff


	//----- nvinfo : EIATTR_NUM_BARRIERS
	.align		4
        /*0170*/ 	.byte	0x02, 0x4c
        /*0172*/ 	.byte	0x01
	.zero		1


	//----- nvinfo : EIATTR_EXTERNS
	.align		4
        /*0174*/ 	.byte	0x04, 0x0f
        /*0176*/ 	.short	(.L_9497 - .L_9496)


	//   ....[0]....
	.align		4
.L_9496:
        /*0178*/ 	.word	index@(__assertfail)


	//----- nvinfo : EIATTR_MERCURY_ISA_VERSION
	.align		4
.L_9497:
        /*017c*/ 	.byte	0x03, 0x5f
        /*017e*/ 	.short	0x0101


	//----- nvinfo : EIATTR_COOP_GROUP_MASK_REGIDS
	.align		4
        /*0180*/ 	.byte	0x04, 0x29
        /*0182*/ 	.short	(.L_9499 - .L_9498)


	//   ....[0]....
.L_9498:
        /*0184*/ 	.word	0xffffffff


	//   ....[1]....
        /*0188*/ 	.word	0xffffffff


	//   ....[2]....
        /*018c*/ 	.word	0xffffffff


	//   ....[3]....
        /*0190*/ 	.word	0xffffffff


	//   ....[4]....
        /*0194*/ 	.word	0xffffffff


	//   ....[5]....
        /*0198*/ 	.word	0xffffffff


	//   ....[6]....
        /*019c*/ 	.word	0xffffffff


	//   ....[7]....
        /*01a0*/ 	.word	0xffffffff


	//   ....[8]....
        /*01a4*/ 	.word	0xffffffff


	//   ....[9]....
        /*01a8*/ 	.word	0xffffffff


	//   ....[10]....
        /*01ac*/ 	.word	0xffffffff


	//   ....[11]....
        /*01b0*/ 	.word	0xffffffff


	//   ....[12]....
        /*01b4*/ 	.word	0xffffffff


	//   ....[13]....
        /*01b8*/ 	.word	0xffffffff


	//   ....[14]....
        /*01bc*/ 	.word	0x0500000f


	//   ....[15]....
        /*01c0*/ 	.word	0x0500000f


	//   ....[16]....
        /*01c4*/ 	.word	0x0500000f


	//----- nvinfo : EIATTR_COOP_GROUP_INSTR_OFFSETS
	.align		4
.L_9499:
        /*01c8*/ 	.byte	0x04, 0x28
        /*01ca*/ 	.short	(.L_9501 - .L_9500)


	//   ....[0]....
.L_9500:
        /*01cc*/ 	.word	0x00000c80


	//   ....[1]....
        /*01d0*/ 	.word	0x00000cb0


	//   ....[2]....
        /*01d4*/ 	.word	0x00000cd0


	//   ....[3]....
        /*01d8*/ 	.word	0x00000df0


	//   ....[4]....
        /*01dc*/ 	.word	0x00000e10


	//   ....[5]....
        /*01e0*/ 	.word	0x00000e40


	//   ....[6]....
        /*01e4*/ 	.word	0x00001cf0


	//   ....[7]....
        /*01e8*/ 	.word	0x00001d20


	//   ....[8]....
        /*01ec*/ 	.word	0x00001d50


	//   ....[9]....
        /*01f0*/ 	.word	0x00001de0


	//   ....[10]....
        /*01f4*/ 	.word	0x00001e40


	//   ....[11]....
        /*01f8*/ 	.word	0x00001e90


	//   ....[12]....
        /*01fc*/ 	.word	0x00001eb0


	//   ....[13]....
        /*0200*/ 	.word	0x00001ed0


	//   ....[14]....
        /*0204*/ 	.word	0x00003620


	//   ....[15]....
        /*0208*/ 	.word	0x00003680


	//   ....[16]....
        /*020c*/ 	.word	0x000036e0


	//----- nvinfo : EIATTR_SYSCALL_OFFSETS
	.align		4
.L_9501:
        /*0210*/ 	.byte	0x04, 0x46
        /*0212*/ 	.short	(.L_9503 - .L_9502)


	//   ....[0]....
.L_9502:
        /*0214*/ 	.word	0x000034b0


	//   ....[1]....
        /*0218*/ 	.word	0x000035b0


	//----- nvinfo : EIATTR_EXIT_INSTR_OFFSETS
	.align		4
.L_9503:
        /*021c*/ 	.byte	0x04, 0x1c
        /*021e*/ 	.short	(.L_9505 - .L_9504)


	//   ....[0]....
.L_9504:
        /*0220*/ 	.word	0x00000090


	//   ....[1]....
        /*0224*/ 	.word	0x00003120


	//   ....[2]....
        /*0228*/ 	.word	0x00003330


	//   ....[3]....
        /*022c*/ 	.word	0x000033b0


	//   ....[4]....
        /*0230*/ 	.word	0x000035c0


	//----- nvinfo : EIATTR_CRS_STACK_SIZE
	.align		4
.L_9505:
        /*0234*/ 	.byte	0x04, 0x1e
        /*0236*/ 	.short	(.L_9507 - .L_9506)
.L_9506:
        /*0238*/ 	.word	0x00000000


	//----- nvinfo : EIATTR_CBANK_PARAM_SIZE
	.align		4
.L_9507:
        /*023c*/ 	.byte	0x03, 0x19
        /*023e*/ 	.short	0x008c


	//----- nvinfo : EIATTR_PARAM_CBANK
	.align		4
        /*0240*/ 	.byte	0x04, 0x0a
        /*0242*/ 	.short	(.L_9509 - .L_9508)
	.align		4
.L_9508:
        /*0244*/ 	.word	index@(.nv.constant0._ZN4vllm25paged_attention_v2_kernelIthLi120ELi8ELi128ELNS_18Fp8KVCacheDataTypeE2ELb1ELi512EEEvPfS2_PT_PKS3_PKT0_S9_ifPKiSB_iPKfiiiSD_SD_iiiii)
        /*0248*/ 	.short	0x0210
        /*024a*/ 	.short	0x008c


	//----- nvinfo : EIATTR_SW_WAR
	.align		4
.L_9509:
        /*024c*/ 	.byte	0x04, 0x36
        /*024e*/ 	.short	(.L_9511 - .L_9510)
.L_9510:
        /*0250*/ 	.word	0x00000008
.L_9511:


//--------------------- .nv.info._ZN4vllm25paged_attention_v2_kernelIthLi112ELi8ELi128ELNS_18Fp8KVCacheDataTypeE2ELb1ELi512EEEvPfS2_PT_PKS3_PKT0_S9_ifPKiSB_iPKfiiiSD_SD_iiiii --------------------------
	.section	.nv.info._ZN4vllm25paged_attention_v2_kernelIthLi112ELi8ELi128ELNS_18Fp8KVCacheDataTypeE2ELb1ELi512EEEvPfS2_PT_PKS3_PKT0_S9_ifPKiSB_iPKfiiiSD_SD_iiiii,"",@"SHT_CUDA_INFO"
	.sectionflags	@""
	.align	4


	//----- nvinfo : EIATTR_CUDA_API_VERSION
	.align		4
        /*0000*/ 	.byte	0x04, 0x37
        /*0002*/ 	.short	(.L_9513 - .L_9512)
.L_9512:
        /*0004*/ 	.word	0x00000082


	//----- nvinfo : EIATTR_KPARAM_INFO
	.align		4
.L_9513:
        /*0008*/ 	.byte	0x04, 0x17
        /*000a*/ 	.short	(.L_9515 - .L_9514)
.L_9514:
        /*000c*/ 	.word	0x00000000
        /*0010*/ 	.short	0x0015
        /*0012*/ 	.short	0x0088
        /*0014*/ 	.byte	0x00, 0xf0, 0x11, 0x00


	//----- nvinfo : EIATTR_KPARAM_INFO
	.align		4
.L_9515:
        /*0018*/ 	.byte	0x04, 0x17
        /*001a*/ 	.short	(.L_9517 - .L_9516)
.L_9516:
        /*001c*/ 	.word	0x00000000
        /*0020*/ 	.short	0x0014
        /*0022*/ 	.short	0x0084
        /*0024*/ 	.byte	0x00, 0xf0, 0x11, 0x00


	//----- nvinfo : EIATTR_KPARAM_INFO
	.align		4
.L_9517:
        /*0028*/ 	.byte	0x04, 0x17
        /*002a*/ 	.short	(.L_9519 - .L_9518)
.L_9518:
        /*002c*/ 	.word	0x00000000
        /*0030*/ 	.short	0x0013
        /*0032*/ 	.short	0x0080
        /*0034*/ 	.byte	0x00, 0xf0, 0x11, 0x00


	//----- nvinfo : EIATTR_KPARAM_INFO
	.align		4
.L_9519:
        /*0038*/ 	.byte	0x04, 0x17
        /*003a*/ 	.short	(.L_9521 - .L_9520)
.L_9520:
        /*003c*/ 	.word	0x00000000
        /*0040*/ 	.short	0x0012
        /*0042*/ 	.short	0x007c
        /*0044*/ 	.byte	0x00, 0xf0, 0x11, 0x00


	//----- nvinfo : EIATTR_KPARAM_INFO
	.align		4
.L_9521:
        /*0048*/ 	.byte	0x04, 0x17
        /*004a*/ 	.short	(.L_9523 - .L_9522)
.L_9522:
        /*004c*/ 	.word	0x00000000
        /*0050*/ 	.short	0x0011
        /*0052*/ 	.short	0x0078
        /*0054*/ 	.byte	0x00, 0xf0, 0x11, 0x00


	//----- nvinfo : EIATTR_KPARAM_INFO
	.align		4
.L_9523:
        /*0058*/ 	.byte	0x04, 0x17
        /*005a*/ 	.short	(.L_9525 - .L_9524)
.L_9524:
        /*005c*/ 	.word	0x00000000
        /*0060*/ 	.short	0x0010
        /*0062*/ 	.short	0x0070
        /*0064*/ 	.byte	0x00, 0xf0, 0x21, 0x00


	//----- nvinfo : EIATTR_KPARAM_INFO
	.align		4
.L_9525:
        /*0068*/ 	.byte	0x04, 0x17
        /*006a*/ 	.short	(.L_9527 - .L_9526)
.L_9526:
        /*006c*/ 	.word	0x00000000
        /*0070*/ 	.short	0x000f
        /*0072*/ 	.short	0x0068
        /*0074*/ 	.byte	0x00, 0xf0, 0x21, 0x00


	//----- nvinfo : EIATTR_KPARAM_INFO
	.align		4
.L_9527:
        /*0078*/ 	.byte	0x04, 0x17
        /*007a*/ 	.short	(.L_9529 - .L_9528)
.L_9528:
        /*007c*/ 	.word	0x00000000
        /*0080*/ 	.short	0x000e
        /*0082*/ 	.short	0x0060
        /*0084*/ 	.byte	0x00, 0xf0, 0x11, 0x00


	//----- nvinfo : EIATTR_KPARAM_INFO
	.align		4
.L_9529:
        /*0088*/ 	.byte	0x04, 0x17
        /*008a*/ 	.short	(.L_9531 - .L_9530)
.L_9530:
        /*008c*/ 	.word	0x00000000
        /*0090*/ 	.short	0x000d
        /*0092*/ 	.short	0x005c
        /*0094*/ 	.byte	0x00, 0xf0, 0x11, 0x00


	//----- nvinfo : EIATTR_KPARAM_INFO
	.align		4
.L_9531:
        /*0098*/ 	.byte	0x04, 0x17
        /*009a*/ 	.short	(.L_9533 - .L_9532)
.L_9532:
        /*009c*/ 	.word	0x00000000
        /*00a0*/ 	.short	0x000c
        /*00a2*/ 	.short	0x0058
        /*00a4*/ 	.byte	0x00, 0xf0, 0x11, 0x00


	//----- nvinfo : EIATTR_KPARAM_INFO
	.align		4
.L_9533:
        /*00a8*/ 	.byte	0x04, 0x17
        /*00aa*/ 	.short	(.L_9535 - .L_9534)
.L_9534:
        /*00ac*/ 	.word	0x00000000
        /*00b0*/ 	.short	0x000b
        /*00b2*/ 	.short	0x0050
        /*00b4*/ 	.byte	0x00, 0xf0, 0x21, 0x00


	//----- nvinfo : EIATTR_KPARAM_INFO
	.align		4
.L_9535:
        /*00b8*/ 	.byte	0x04, 0x17
        /*00ba*/ 	.short	(.L_9537 - .L_9536)
.L_9536:
        /*00bc*/ 	.word	0x00000000
        /*00c0*/ 	.short	0x000a
        /*00c2*/ 	.short	0x0048
        /*00c4*/ 	.byte	0x00, 0xf0, 0x11, 0x00


	//----- nvinfo : EIATTR_KPARAM_INFO
	.align		4
.L_9537:
        /*00c8*/ 	.byte	0x04, 0x17
        /*00ca*/ 	.short	(.L_9539 - .L_9538)
.L_9538:
        /*00cc*/ 	.word	0x00000000
        /*00d0*/ 	.short	0x0009
        /*00d2*/ 	.short	0x0040
        /*00d4*/ 	.byte	0x00, 0xf0, 0x21, 0x00


	//----- nvinfo : EIATTR_KPARAM_INFO
	.align		4
.L_9539:
        /*00d8*/ 	.byte	0x04, 0x17
        /*00da*/ 	.short	(.L_9541 - .L_9540)
.L_9540:
        /*00dc*/ 	.word	0x00000000
        /*00e0*/ 	.short	0x0008
        /*00e2*/ 	.short	0x0038
        /*00e4*/ 	.byte	0x00, 0xf0, 0x21, 0x00


	//----- nvinfo : EIATTR_KPARAM_INFO
	.align		4
.L_9541:
        /*00e8*/ 	.byte	0x04, 0x17
        /*00ea*/ 	.short	(.L_9543 - .L_9542)
.L_9542:
        /*00ec*/ 	.word	0x00000000
        /*00f0*/ 	.short	0x0007
        /*00f2*/ 	.short	0x0034
        /*00f4*/ 	.byte	0x00, 0xf0, 0x11, 0x00


	//----- nvinfo : EIATTR_KPARAM_INFO
	.align		4
.L_9543:
        /*00f8*/ 	.byte	0x04, 0x17
        /*00fa*/ 	.short	(.L_9545 - .L_9544)
.L_9544:
        /*00fc*/ 	.word	0x00000000
        /*0100*/ 	.short	0x0006
        /*0102*/ 	.short	0x0030
        /*0104*/ 	.byte	0x00, 0xf0, 0x11, 0x00


	//----- nvinfo : EIATTR_KPARAM_INFO
	.align		4
.L_9545:
        /*0108*/ 	.byte	0x04, 0x17
        /*010a*/ 	.short	(.L_9547 - .L_9546)
.L_9546:
        /*010c*/ 	.word	0x00000000
        /*0110*/ 	.short	0x0005
        /*0112*/ 	.short	0x0028
        /*0114*/ 	.byte	0x00, 0xf0, 0x21, 0x00


	//----- nvinfo : EIATTR_KPARAM_INFO
	.align		4
.L_9547:
        /*0118*/ 	.byte	0x04, 0x17
        /*011a*/ 	.short	(.L_9549 - .L_9548)
.L_9548:
        /*011c*/ 	.word	0x00000000
        /*0120*/ 	.short	0x0004
        /*0122*/ 	.short	0x0020
        /*0124*/ 	.byte	0x00, 0xf0, 0x21, 0x00


	//----- nvinfo : EIATTR_KPARAM_INFO
	.align		4
.L_9549:
        /*0128*/ 	.byte	0x04, 0x17
        /*012a*/ 	.short	(.L_9551 - .L_9550)
.L_9550:
        /*012c*/ 	.word	0x00000000
        /*0130*/ 	.short	0x0003
        /*0132*/ 	.short	0x0018
        /*0134*/ 	.byte	0x00, 0xf0, 0x21, 0x00


	//----- nvinfo : EIATTR_KPARAM_INFO
	.align		4
.L_9551:
        /*0138*/ 	.byte	0x04, 0x17
        /*013a*/ 	.short	(.L_9553 - .L_9552)
.L_9552:
        /*013c*/ 	.word	0x00000000
        /*0140*/ 	.short	0x0002
        /*0142*/ 	.short	0x0010
        /*0144*/ 	.byte	0x00, 0xf0, 0x21, 0x00


	//----- nvinfo : EIATTR_KPARAM_INFO
	.align		4
.L_9553:
        /*0148*/ 	.byte	0x04, 0x17
        /*014a*/ 	.short	(.L_9555 - .L_9554)
.L_9554:
        /*014c*/ 	.word	0x00000000
        /*0150*/ 	.short	0x0001
        /*0152*/ 	.short	0x0008
        /*0154*/ 	.byte	0x00, 0xf0, 0x21, 0x00


	//----- nvinfo : EIATTR_KPARAM_INFO
	.align		4
.L_9555:
        /*0158*/ 	.byte	0x04, 0x17
        /*015a*/ 	.short	(.L_9557 - .L_9556)
.L_9556:
        /*015c*/ 	.word	0x00000000
        /*0160*/ 	.short	0x0000
        /*0162*/ 	.short	0x0000
        /*0164*/ 	.byte	0x00, 0xf0, 0x21, 0x00


	//----- nvinfo : EIATTR_SPARSE_MMA_MASK
	.align		4
.L_9557:
        /*0168*/ 	.byte	0x03, 0x50
        /*016a*/ 	.short	0x0000


	//----- nvinfo : EIATTR_MAXREG_COUNT
	.align		4
        /*016c*/ 	.byte	0x03, 0x1b
        /*016e*/ 	.short	0x00ff


	//----- nvinfo : EIATTR_NUM_BARRIERS
	.align		4
        /*0170*/ 	.byte	0x02, 0x4c
        /*0172*/ 	.byte	0x01
	.zero		1


	//----- nvinfo : EIATTR_EXTERNS
	.align		4
        /*0174*/ 	.byte	0x04, 0x0f
        /*0176*/ 	.short	(.L_9559 - .L_9558)


	//   ....[0]....
	.align		4
.L_9558:
        /*0178*/ 	.word	index@(__assertfail)


	//----- nvinfo : EIATTR_MERCURY_ISA_VERSION
	.align		4
.L_9559:
        /*017c*/ 	.byte	0x03, 0x5f
        /*017e*/ 	.short	0x0101


	//----- nvinfo : EIATTR_COOP_GROUP_MASK_REGIDS
	.align		4
        /*0180*/ 	.byte	0x04, 0x29
        /*0182*/ 	.short	(.L_9561 - .L_9560)


	//   ....[0]....
.L_9560:
        /*0184*/ 	.word	0xffffffff


	//   ....[1]....
        /*0188*/ 	.word	0xffffffff


	//   ....[2]....
        /*018c*/ 	.word	0xffffffff


	//   ....[3]....
        /*0190*/ 	.word	0xffffffff


	//   ....[4]....
        /*0194*/ 	.word	0xffffffff


	//   ....[5]....
        /*0198*/ 	.word	0xffffffff


	//   ....[6]....
        /*019c*/ 	.word	0xffffffff


	//   ....[7]....
        /*01a0*/ 	.word	0xffffffff


	//   ....[8]....
        /*01a4*/ 	.word	0xffffffff


	//   ....[9]....
        /*01a8*/ 	.word	0xffffffff


	//   ....[10]....
        /*01ac*/ 	.word	0xffffffff


	//   ....[11]....
        /*01b0*/ 	.word	0xffffffff


	//   ....[12]....
        /*01b4*/ 	.word	0xffffffff


	//   ....[13]....
        /*01b8*/ 	.word	0xffffffff


	//   ....[14]....
        /*01bc*/ 	.word	0x0500000f


	//   ....[15]....
        /*01c0*/ 	.word	0x0500000f


	//   ....[16]....
        /*01c4*/ 	.word	0x0500000f


	//----- nvinfo : EIATTR_COOP_GROUP_INSTR_OFFSETS
	.align		4
.L_9561:
        /*01c8*/ 	.byte	0x04, 0x28
        /*01ca*/ 	.short	(.L_9563 - .L_9562)


	//   ....[0]....
.L_9562:
        /*01cc*/ 	.word	0x00000c80


	//   ....[1]....
        /*01d0*/ 	.word	0x00000cb0


	//   ....[2]....
        /*01d4*/ 	.word	0x00000cd0


	//   ....[3]....
        /*01d8*/ 	.word	0x00000df0


	//   ....[4]....
        /*01dc*/ 	.word	0x00000e10


	//   ....[5]....
        /*01e0*/ 	.word	0x00000e40


	//   ....[6]....
        /*01e4*/ 	.word	0x00001cf0


	//   ....[7]....
        /*01e8*/ 	.word	0x00001d20


	//   ....[8]....
        /*01ec*/ 	.word	0x00001d50


	//   ....[9]....
        /*01f0*/ 	.word	0x00001de0


	//   ....[10]....
        /*01f4*/ 	.word	0x00001e40


	//   ....[11]....
        /*01f8*/ 	.word	0x00001e90


	//   ....[12]....
        /*01fc*/ 	.word	0x00001eb0


	//   ....[13]....
        /*0200*/ 	.word	0x00001ed0


	//   ....[14]....
        /*0204*/ 	.word	0x00003620


	//   ....[15]....
        /*0208*/ 	.word	0x00003680


	//   ....[16]....
        /*020c*/ 	.word	0x000036e0


	//----- nvinfo : EIATTR_SYSCALL_OFFSETS
	.align		4
.L_9563:
        /*0210*/ 	.byte	0x04, 0x46
        /*0212*/ 	.short	(.L_9565 - .L_9564)


	//   ....[0]....
.L_9564:
        /*0214*/ 	.word	0x000034b0


	//   ....[1]....
        /*0218*/ 	.word	0x000035b0


	//----- nvinfo : EIATTR_EXIT_INSTR_OFFSETS
	.align		4
.L_9565:
        /*021c*/ 	.byte	0x04, 0x1c
        /*021e*/ 	.short	(.L_9567 - .L_9566)


	//   ....[0]....
.L_9566:
        /*0220*/ 	.word	0x00000090


	//   ....[1]....
        /*0224*/ 	.word	0x00003120


	//   ....[2]....
        /*0228*/ 	.word	0x00003330


	//   ....[3]....
        /*022c*/ 	.word	0x000033b0


	//   ....[4]....
        /*0230*/ 	.word	0x000035c0


	//----- nvinfo : EIATTR_CRS_STACK_SIZE
	.align		4
.L_9567:
        /*0234*/ 	.byte	0x04, 0x1e
        /*0236*/ 	.short	(.L_9569 - .L_9568)
.L_9568:
        /*0238*/ 	.word	0x00000000


	//----- nvinfo : EIATTR_CBANK_PARAM_SIZE
	.align		4
.L_9569:
        /*023c*/ 	.byte	0x03, 0x19
        /*023e*/ 	.short	0x008c


	//----- nvinfo : EIATTR_PARAM_CBANK
	.align		4
        /*0240*/ 	.byte	0x04, 0x0a
        /*0242*/ 	.short	(.L_9571 - .L_9570)
	.align		4
.L_9570:
        /*0244*/ 	.word	index@(.nv.constant0._ZN4vllm25paged_attention_v2_kernelIthLi112ELi8ELi128ELNS_18Fp8KVCacheDataTypeE2ELb1ELi512EEEvPfS2_PT_PKS3_PKT0_S9_ifPKiSB_iPKfiiiSD_SD_iiiii)
        /*0248*/ 	.short	0x0210
        /*024a*/ 	.short	0x008c


	//----- nvinfo : EIATTR_SW_WAR
	.align		4
.L_9571:
        /*024c*/ 	.byte	0x04, 0x36
        /*024e*/ 	.short	(.L_9573 - .L_9572)
.L_9572:
        /*0250*/ 	.word	0x00000008
.L_9573:


//--------------------- .nv.info._ZN4vllm25paged_attention_v2_kernelIthLi96ELi8ELi128ELNS_18Fp8KVCacheDataTypeE2ELb1ELi512EEEvPfS2_PT_PKS3_PKT0_S9_ifPKiSB_iPKfiiiSD_SD_iiiii --------------------------
	.section	.nv.info._ZN4vllm25paged_attention_v2_kernelIthLi96ELi8ELi128ELNS_18Fp8KVCacheDataTypeE2ELb1ELi512EEEvPfS2_PT_PKS3_PKT0_S9_ifPKiSB_iPKfiiiSD_SD_iiiii,"",@"SHT_CUDA_INFO"
	.sectionflags	@""
	.align	4


	//----- nvinfo : EIATTR_CUDA_API_VERSION
	.align		4
        /*0000*/ 	.byte	0x04, 0x37
        /*0002*/ 	.short	(.L_9575 - .L_9574)
.L_9574:
        /*0004*/ 	.word	0x00000082


	//----- nvinfo : EIATTR_KPARAM_INFO
	.align		4
.L_9575:
        /*0008*/ 	.byte	0x04, 0x17
        /*000a*/ 	.short	(.L_9577 - .L_9576)
.L_9576:
        /*000c*/ 	.word	0x00000000
        /*0010*/ 	.short	0x0015
        /*0012*/ 	.short	0x0088
        /*0014*/ 	.byte	0x00, 0xf0, 0x11, 0x00


	//----- nvinfo : EIATTR_KPARAM_INFO
	.align		4
.L_9577:
        /*0018*/ 	.byte	0x04, 0x17
        /*001a*/ 	.short	(.L_9579 - .L_9578)
.L_9578:
        /*001c*/ 	.word	0x00000000
        /*0020*/ 	.short	0x0014
        /*0022*/ 	.short	0x0084
        /*0024*/ 	.byte	0x00, 0xf0, 0x11, 0x00


	//----- nvinfo : EIATTR_KPARAM_INFO
	.align		4
.L_9579:
        /*0028*/ 	.byte	0x04, 0x17
        /*002a*/ 	.short	(.L_9581 - .L_9580)
.L_9580:
        /*002c*/ 	.word	0x00000000
        /*0030*/ 	.short	0x0013
        /*0032*/ 	.short	0x0080
        /*0034*/ 	.byte	0x00, 0xf0, 0x11, 0x00


	//----- nvinfo : EIATTR_KPARAM_INFO
	.align		4
.L_9581:
        /*0038*/ 	.byte	0x04, 0x17
        /*003a*/ 	.short	(.L_9583 - .L_9582)
.L_9582:
        /*003c*/ 	.word	0x00000000
        /*0040*/ 	.short	0x0012
        /*0042*/ 	.short	0x007c
        /*0044*/ 	.byte	0x00, 0xf0, 0x11, 0x00


	//----- nvinfo : EIATTR_KPARAM_INFO
	.align		4
.L_9583:
        /*0048*/ 	.byte	0x04, 0x17
        /*004a*/ 	.short	(.L_9585 - .L_9584)
.L_9584:
        /*004c*/ 	.word	0x00000000
        /*0050*/ 	.short	0x0011
        /*0052*/ 	.short	0x0078
        /*0054*/ 	.byte	0x00, 0xf0, 0x11, 0x00


	//----- nvinfo : EIATTR_KPARAM_INFO
	.align		4
.L_9585:
        /*0058*/ 	.byte	0x04, 0x17
        /*005a*/ 	.short	(.L_9587 - .L_9586)
.L_9586:
        /*005c*/ 	.word	0x00000000
        /*0060*/ 	.short	0x0010
        /*0062*/ 	.short	0x0070
        /*0064*/ 	.byte	0x00, 0xf0, 0x21, 0x00


	//----- nvinfo : EIATTR_KPARAM_INFO
	.align		4
.L_9587:
        /*0068*/ 	.byte	0x04, 0x17
        /*006a*/ 	.short	(.L_9589 - .L_9588)
.L_9588:
        /*006c*/ 	.word	0x00000000
        /*0070*/ 	.short	0x000f
        /*0072*/ 	.short	0x0068
        /*0074*/ 	.byte	0x00, 0xf0, 0x21, 0x00


	//----- nvinfo : EIATTR_KPARAM_INFO
	.align		4
.L_9589:
        /*0078*/ 	.byte	0x04, 0x17
        /*007a*/ 	.short	(.L_9591 - .L_9590)
.L_9590:
        /*007c*/ 	.word	0x00000000
        /*0080*/ 	.short	0x000e
        /*0082*/ 	.short	0x0060
        /*0084*/ 	.byte	0x00, 0xf0, 0x11, 0x00


	//----- nvinfo : EIATTR_KPARAM_INFO
	.align		4
.L_9591:
        /*0088*/ 	.byte	0x04, 0x17
        /*008a*/ 	.short	(.L_9593 - .L_9592)
.L_9592:
        /*008c*/ 	.word	0x00000000
        /*0090*/ 	.short	0x000d
        /*0092*/ 	.short	0x005c
        /*0094*/ 	.byte	0x00, 0xf0, 0x11, 0x00


	//----- nvinfo : EIATTR_KPARAM_INFO
	.align		4
.L_9593:
        /*0098*/ 	.byte	0x04, 0x17
        /*009a*/ 	.short	(.L_9595 - .L_9594)
.L_9594:
        /*009c*/ 	.word	0x00000000
        /*00a0*/ 	.short	0x000c
        /*00a2*/ 	.short	0x0058
        /*00a4*/ 	.byte	0x00, 0xf0, 0x11, 0x00


	//----- nvinfo : EIATTR_KPARAM_INFO
	.align		4
.L_9595:
        /*00a8*/ 	.byte	0x04, 0x17
        /*00aa*/ 	.short	(.L_9597 - .L_9596)
.L_9596:
        /*00ac*/ 	.word	0x00000000
        /*00b0*/ 	.short	0x000b
        /*00b2*/ 	.short	0x0050
        /*00b4*/ 	.byte	0x00, 0xf0, 0x21, 0x00


	//----- nvinfo : EIATTR_KPARAM_INFO
	.align		4
.L_9597:
        /*00b8*/ 	.byte	0x04, 0x17
        /*00ba*/ 	.short	(.L_9599 - .L_9598)
.L_9598:
        /*00bc*/ 	.word	0x00000000
        /*00c0*/ 	.short	0x000a
        /*00c2*/ 	.short	0x0048
        /*00c4*/ 	.byte	0x00, 0xf0, 0x11, 0x00


	//----- nvinfo : EIATTR_KPARAM_INFO
	.align		4
.L_9599:
        /*00c8*/ 	.byte	0x04, 0x17
        /*00ca*/ 	.short	(.L_9601 - .L_9600)
.L_9600:
        /*00cc*/ 	.word	0x00000000
        /*00d0*/ 	.short	0x0009
        /*00d2*/ 	.short	0x0040
        /*00d4*/ 	.byte	0x00, 0xf0, 0x21, 0x00


	//----- nvinfo : EIATTR_KPARAM_INFO
	.align		4
.L_9601:
        /*00d8*/ 	.byte	0x04, 0x17
        /*00da*/ 	.short	(.L_9603 - .L_9602)
.L_9602:
        /*00dc*/ 	.word	0x00000000
        /*00e0*/ 	.short	0x0008
        /*00e2*/ 	.short	0x0038
        /*00e4*/ 	.byte	0x00, 0xf0, 0x21, 0x00


	//----- nvinfo : EIATTR_KPARAM_INFO
	.align		4
.L_9603:
        /*00e8*/ 	.byte	0x04, 0x17
        /*00ea*/ 	.short	(.L_9605 - .L_9604)
.L_9604:
        /*00ec*/ 	.word	0x00000000
        /*00f0*/ 	.short	0x0007
        /*00f2*/ 	.short	0x0034
        /*00f4*/ 	.byte	0x00, 0xf0, 0x11, 0x00


	//----- nvinfo : EIATTR_KPARAM_INFO
	.align		4
.L_9605:
        /*00f8*/ 	.byte	0x04, 0x17
        /*00fa*/ 	.short	(.L_9607 - .L_9606)
.L_9606:
        /*00fc*/ 	.word	0x00000000
        /*0100*/ 	.short	0x0006
        /*0102*/ 	.short	0x0030
        /*0104*/ 	.byte	0x00, 0xf0, 0x11, 0x00


	//----- nvinfo : EIATTR_KPARAM_INFO
	.align		4
.L_9607:
        /*0108*/ 	.byte	0x04, 0x17
        /*010a*/ 	.short	(.L_9609 - .L_9608)
.L_9608:
        /*010c*/ 	.word	0x00000000
        /*0110*/ 	.short	0x0005
        /*0112*/ 	.short	0x0028
        /*0114*/ 	.byte	0x00, 0xf0, 0x21, 0x00


	//----- nvinfo : EIATTR_KPARAM_INFO
	.align		4
.L_9609:
        /*0118*/ 	.byte	0x04, 0x17
        /*011a*/ 	.short	(.L_9611 - .L_9610)
.L_9610:
        /*011c*/ 	.word	0x00000000
        /*0120*/ 	.short	0x0004
        /*0122*/ 	.short	0x0020
        /*0124*/ 	.byte	0x00, 0xf0, 0x21, 0x00


	//----- nvinfo : EIATTR_KPARAM_INFO
	.align		4
.L_9611:
        /*0128*/ 	.byte	0x04, 0x17
        /*012a*/ 	.short	(.L_9613 - .L_9612)
.L_9612:
        /*012c*/ 	.word	0x00000000
        /*0130*/ 	.short	0x0003
        /*0132*/ 	.short	0x0018
        /*0134*/ 	.byte	0x00, 0xf0, 0x21, 0x00


	//----- nvinfo : EIATTR_KPARAM_INFO
	.align		4
.L_9613:
        /*0138*/ 	.byte	0x04, 0x17
        /*013a*/ 	.short	(.L_9615 - .L_9614)
.L_9614:
        /*013c*/ 	.word	0x00000000
        /*0140*/ 	.short	0x0002
        /*0142*/ 	.short	0x0010
        /*0144*/ 	.byte	0x00, 0xf0, 0x21, 0x00


	//----- nvinfo : EIATTR_KPARAM_INFO
	.align		4
.L_9615:
        /*0148*/ 	.byte	0x04, 0x17
        /*014a*/ 	.short	(.L_9617 - .L_9616)
.L_9616:
        /*014c*/ 	.word	0x00000000
        /*0150*/ 	.short	0x0001
        /*0152*/ 	.short	0x0008
        /*0154*/ 	.byte	0x00, 0xf0, 0x21, 0x00


	//----- nvinfo : EIATTR_KPARAM_INFO
	.align		4
.L_9617:
        /*0158*/ 	.byte	0x04, 0x17
        /*015a*/ 	.short	(.L_9619 - .L_9618)
.L_9618:
        /*015c*/ 	.word	0x00000000
        /*0160*/ 	.short	0x0000
        /*0162*/ 	.short	0x0000
        /*0164*/ 	.byte	0x00, 0xf0, 0x21, 0x00


	//----- nvinfo : EIATTR_SPARSE_MMA_MASK
	.align		4
.L_9619:
        /*0168*/ 	.byte	0x03, 0x50
        /*016a*/ 	.short	0x0000


	//----- nvinfo : EIATTR_MAXREG_COUNT
	.align		4
        /*016c*/ 	.byte	0x03, 0x1b
        /*016e*/ 	.short	0x00ff


	//----- nvinfo : EIATTR_NUM_BARRIERS
	.align		4
        /*0170*/ 	.byte	0x02, 0x4c
        /*0172*/ 	.byte	0x01
	.zero		1


	//----- nvinfo : EIATTR_EXTERNS
	.align		4
        /*0174*/ 	.byte	0x04, 0x0f
        /*0176*/ 	.short	(.L_9621 - .L_9620)


	//   ....[0]....
	.align		4
.L_9620:
        /*0178*/ 	.word	index@(__assertfail)


	//----- nvinfo : EIATTR_MERCURY_ISA_VERSION
	.align		4
.L_9621:
        /*017c*/ 	.byte	0x03, 0x5f
        /*017e*/ 	.short	0x0101


	//----- nvinfo : EIATTR_COOP_GROUP_MASK_REGIDS
	.align		4
        /*0180*/ 	.byte	0x04, 0x29
        /*0182*/ 	.short	(.L_9623 - .L_9622)


	//   ....[0]....
.L_9622:
        /*0184*/ 	.word	0xffffffff


	//   ....[1]....
        /*0188*/ 	.word	0xffffffff


	//   ....[2]....
        /*018c*/ 	.word	0xffffffff


	//   ....[3]....
        /*0190*/ 	.word	0xffffffff


	//   ....[4]....
        /*0194*/ 	.word	0xffffffff


	//   ....[5]....
        /*0198*/ 	.word	0xffffffff


	//   ....[6]....
        /*019c*/ 	.word	0xffffffff


	//   ....[7]....
        /*01a0*/ 	.word	0xffffffff


	//   ....[8]....
        /*01a4*/ 	.word	0xffffffff


	//   ....[9]....
        /*01a8*/ 	.word	0xffffffff


	//   ....[10]....
        /*01ac*/ 	.word	0xffffffff


	//   ....[11]....
        /*01b0*/ 	.word	0xffffffff


	//   ....[12]....
        /*01b4*/ 	.word	0xffffffff


	//   ....[13]....
        /*01b8*/ 	.word	0xffffffff


	//   ....[14]....
        /*01bc*/ 	.word	0x0500000f


	//   ....[15]....
        /*01c0*/ 	.word	0x0500000f


	//   ....[16]....
        /*01c4*/ 	.word	0x0500000f


	//----- nvinfo : EIATTR_COOP_GROUP_INSTR_OFFSETS
	.align		4
.L_9623:
        /*01c8*/ 	.byte	0x04, 0x28
        /*01ca*/ 	.short	(.L_9625 - .L_9624)


	//   ....[0]....
.L_9624:
        /*01cc*/ 	.word	0x00000c80


	//   ....[1]....
        /*01d0*/ 	.word	0x00000cb0


	//   ....[2]....
        /*01d4*/ 	.word	0x00000cd0


	//   ....[3]....
        /*01d8*/ 	.word	0x00000df0


	//   ....[4]....
        /*01dc*/ 	.word	0x00000e10


	//   ....[5]....
        /*01e0*/ 	.word	0x00000e40


	//   ....[6]....
        /*01e4*/ 	.word	0x00001cf0


	//   ....[7]....
        /*01e8*/ 	.word	0x00001d20


	//   ....[8]....
        /*01ec*/ 	.word	0x00001d50


	//   ....[9]....
        /*01f0*/ 	.word	0x00001de0


	//   ....[10]....
        /*01f4*/ 	.word	0x00001e40


	//   ....[11]....
        /*01f8*/ 	.word	0x00001e90


	//   ....[12]....
        /*01fc*/ 	.word	0x00001eb0


	//   ....[13]....
        /*0200*/ 	.word	0x00001ed0


	//   ....[14]....
        /*0204*/ 	.word	0x00003420


	//   ....[15]....
        /*0208*/ 	.word	0x00003480


	//   ....[16]....
        /*020c*/ 	.word	0x000034e0


	//----- nvinfo : EIATTR_SYSCALL_OFFSETS
	.align		4
.L_9625:
        /*0210*/ 	.byte	0x04, 0x46
        /*0212*/ 	.short	(.L_9627 - .L_9626)


	//   ....[0]....
.L_9626:
        /*0214*/ 	.word	0x000032b0


	//   ....[1]....
        /*0218*/ 	.word	0x000033b0


	//----- nvinfo : EIATTR_EXIT_INSTR_OFFSETS
	.align		4
.L_9627:
        /*021c*/ 	.byte	0x04, 0x1c
        /*021e*/ 	.short	(.L_9629 - .L_9628)


	//   ....[0]....
.L_9628:
        /*0220*/ 	.word	0x00000090


	//   ....[1]....
        /*0224*/ 	.word	0x00002f80


	//   ....[2]....
        /*0228*/ 	.word	0x000031b0


	//   ....[3]....
        /*022c*/ 	.word	0x000033c0


	//----- nvinfo : EIATTR_CRS_STACK_SIZE
	.align		4
.L_9629:
        /*0230*/ 	.byte	0x04, 0x1e
        /*0232*/ 	.short	(.L_9631 - .L_9630)
.L_9630:
        /*0234*/ 	.word	0x00000000


	//----- nvinfo : EIATTR_CBANK_PARAM_SIZE
	.align		4
.L_9631:
        /*0238*/ 	.byte	0x03, 0x19
        /*023a*/ 	.short	0x008c


	//----- nvinfo : EIATTR_PARAM_CBANK
	.align		4
        /*023c*/ 	.byte	0x04, 0x0a
        /*023e*/ 	.short	(.L_9633 - .L_9632)
	.align		4
.L_9632:
        /*0240*/ 	.word	index@(.nv.constant0._ZN4vllm25paged_attention_v2_kernelIthLi96ELi8ELi128ELNS_18Fp8KVCacheDataTypeE2ELb1ELi512EEEvPfS2_PT_PKS3_PKT0_S9_ifPKiSB_iPKfiiiSD_SD_iiiii)
        /*0244*/ 	.short	0x0210
        /*0246*/ 	.short	0x008c


	//----- nvinfo : EIATTR_SW_WAR
	.align		4
.L_9633:
        /*0248*/ 	.byte	0x04, 0x36
        /*024a*/ 	.short	(.L_9635 - .L_9634)
.L_9634:
        /*024c*/ 	.word	0x00000008
.L_9635:


//--------------------- .nv.info._ZN4vllm25paged_attention_v2_kernelIthLi80ELi8ELi128ELNS_18Fp8KVCacheDataTypeE2ELb1ELi512EEEvPfS2_PT_PKS3_PKT0_S9_ifPKiSB_iPKfiiiSD_SD_iiiii --------------------------
	.section	.nv.info._ZN4vllm25paged_attention_v2_kernelIthLi80ELi8ELi128ELNS_18Fp8KVCacheDataTypeE2ELb1ELi512EEEvPfS2_PT_PKS3_PKT0_S9_ifPKiSB_iPKfiiiSD_SD_iiiii,"",@"SHT_CUDA_INFO"
	.sectionflags	@""
	.align	4


	//----- nvinfo : EIATTR_CUDA_API_VERSION
	.align		4
        /*0000*/ 	.byte	0x04, 0x37
        /*0002*/ 	.short	(.L_9637 - .L_9636)
.L_9636:
        /*0004*/ 	.word	0x00000082


	//----- nvinfo : EIATTR_KPARAM_INFO
	.align		4
.L_9637:
        /*0008*/ 	.byte	0x04, 0x17
        /*000a*/ 	.short	(.L_9639 - .L_9638)
.L_9638:
        /*000c*/ 	.word	0x00000000
        /*0010*/ 	.short	0x0015
        /*0012*/ 	.short	0x0088
        /*0014*/ 	.byte	0x00, 0xf0, 0x11, 0x00


	//----- nvinfo : EIATTR_KPARAM_INFO
	.align		4
.L_9639:
        /*0018*/ 	.byte	0x04, 0x17
        /*001a*/ 	.short	(.L_9641 - .L_9640)
.L_9640:
        /*001c*/ 	.word	0x00000000
        /*0020*/ 	.short	0x0014
        /*0022*/ 	.short	0x0084
        /*0024*/ 	.byte	0x00, 0xf0, 0x11, 0x00


	//----- nvinfo : EIATTR_KPARAM_INFO
	.align		4
.L_9641:
        /*0028*/ 	.byte	0x04, 0x17
        /*002a*/ 	.short	(.L_9643 - .L_9642)
.L_9642:
        /*002c*/ 	.word	0x00000000
        /*0030*/ 	.short	0x0013
        /*0032*/ 	.short	0x0080
        /*0034*/ 	.byte	0x00, 0xf0, 0x11, 0x00


	//----- nvinfo : EIATTR_KPARAM_INFO
	.align		4
.L_9643:
        /*0038*/ 	.byte	0x04, 0x17
        /*003a*/ 	.short	(.L_9645 - .L_9644)
.L_9644:
        /*003c*/ 	.word	0x00000000
        /*0040*/ 	.short	0x0012
        /*0042*/ 	.short	0x007c
        /*0044*/ 	.byte	0x00, 0xf0, 0x11, 0x00


	//----- nvinfo : EIATTR_KPARAM_INFO
	.align		4
.L_9645:
        /*0048*/ 	.byte	0x04, 0x17
        /*004a*/ 	.short	(.L_9647 - .L_9646)
.L_9646:
        /*004c*/ 	.word	0x00000000
        /*0050*/ 	.short	0x0011
        /*0052*/ 	.short	0x0078
        /*0054*/ 	.byte	0x00, 0xf0, 0x11, 0x00


	//----- nvinfo : EIATTR_KPARAM_INFO
	.align		4
.L_9647:
        /*0058*/ 	.byte	0x04, 0x17
        /*005a*/ 	.short	(.L_9649 - .L_9648)
.L_9648:
        /*005c*/ 	.word	0x00000000
        /*0060*/ 	.short	0x0010
        /*0062*/ 	.short	0x0070
        /*0064*/ 	.byte	0x00, 0xf0, 0x21, 0x00


	//----- nvinfo : EIATTR_KPARAM_INFO
	.align		4
.L_9649:
        /*0068*/ 	.byte	0x04, 0x17
        /*006a*/ 	.short	(.L_9651 - .L_9650)
.L_9650:
        /*006c*/ 	.word	0x00000000
        /*0070*/ 	.short	0x000f
        /*0072*/ 	.short	0x0068
        /*0074*/ 	.byte	0x00, 0xf0, 0x21, 0x00


	//----- nvinfo : EIATTR_KPARAM_INFO
	.align		4
.L_9651:
        /*0078*/ 	.byte	0x04, 0x17
        /*007a*/ 	.short	(.L_9653 - .L_9652)
.L_9652:
        /*007c*/ 	.word	0x00000000
        /*0080*/ 	.short	0x000e
        /*0082*/ 	.short	0x0060
        /*0084*/ 	.byte	0x00, 0xf0, 0x11, 0x00


	//----- nvinfo : EIATTR_KPARAM_INFO
	.align		4
.L_9653:
        /*0088*/ 	.byte	0x04, 0x17
        /*008a*/ 	.short	(.L_9655 - .L_9654)
.L_9654:
        /*008c*/ 	.word	0x00000000
        /*0090*/ 	.short	0x000d
        /*0092*/ 	.short	0x005c
        /*0094*/ 	.byte	0x00, 0xf0, 0x11, 0x00


	//----- nvinfo : EIATTR_KPARAM_INFO
	.align		4
.L_9655:
        /*0098*/ 	.byte	0x04, 0x17
        /*009a*/ 	.short	(.L_9657 - .L_9656)
.L_9656:
        /*009c*/ 	.word	0x00000000
        /*00a0*/ 	.short	0x000c
        /*00a2*/ 	.short	0x0058
        /*00a4*/ 	.byte	0x00, 0xf0, 0x11, 0x00


	//----- nvinfo : EIATTR_KPARAM_INFO
	.align		4
.L_9657:
        /*00a8*/ 	.byte	0x04, 0x17
        /*00aa*/ 	.short	(.L_9659 - .L_9658)
.L_9658:
        /*00ac*/ 	.word	0x00000000
        /*00b0*/ 	.short	0x000b
        /*00b2*/ 	.short	0x0050
        /*00b4*/ 	.byte	0x00, 0xf0, 0x21, 0x00


	//----- nvinfo : EIATTR_KPARAM_INFO
	.align		4
.L_9659:
        /*00b8*/ 	.byte	0x04, 0x17
        /*00ba*/ 	.short	(.L_9661 - .L_9660)
.L_9660:
        /*00bc*/ 	.word	0x00000000
        /*00c0*/ 	.short	0x000a
        /*00c2*/ 	.short	0x0048
        /*00c4*/ 	.byte	0x00, 0xf0, 0x11, 0x00


	//----- nvinfo : EIATTR_KPARAM_INFO
	.align		4
.L_9661:
        /*00c8*/ 	.byte	0x04, 0x17
        /*00ca*/ 	.short	(.L_9663 - .L_9662)
.L_9662:
        /*00cc*/ 	.word	0x00000000
        /*00d0*/ 	.short	0x0009
        /*00d2*/ 	.short	0x0040
        /*00d4*/ 	.byte	0x00, 0xf0, 0x21, 0x00


	//----- nvinfo : EIATTR_KPARAM_INFO
	.align		4
.L_9663:
        /*00d8*/ 	.byte	0x04, 0x17
        /*00da*/ 	.short	(.L_9665 - .L_9664)
.L_9664:
        /*00dc*/ 	.word	0x00000000
        /*00e0*/ 	.short	0x0008
        /*00e2*/ 	.short	0x0038
        /*00e4*/ 	.byte	0x00, 0xf0, 0x21, 0x00


	//----- nvinfo : EIATTR_KPARAM_INFO
	.align		4
.L_9665:
        /*00e8*/ 	.byte	0x04, 0x17
        /*00ea*/ 	.short	(.L_9667 - .L_9666)
.L_9666:
        /*00ec*/ 	.word	0x00000000
        /*00f0*/ 	.short	0x0007
        /*00f2*/ 	.short	0x0034
        /*00f4*/ 	.byte	0x00, 0xf0, 0x11, 0x00


	//----- nvinfo : EIATTR_KPARAM_INFO
	.align		4
.L_9667:
        /*00f8*/ 	.byte	0x04, 0x17
        /*00fa*/ 	.short	(.L_9669 - .L_9668)
.L_9668:
        /*00fc*/ 	.word	0x00000000
        /*0100*/ 	.short	0x0006
        /*0102*/ 	.short	0x0030
        /*0104*/ 	.byte	0x00, 0xf0, 0x11, 0x00


	//----- nvinfo : EIATTR_KPARAM_INFO
	.align		4
.L_9669:
        /*0108*/ 	.byte	0x04, 0x17
        /*010a*/ 	.short	(.L_9671 - .L_9670)
.L_9670:
        /*010c*/ 	.word	0x00000000
        /*0110*/ 	.short	0x0005
        /*0112*/ 	.short	0x0028
        /*0114*/ 	.byte	0x00, 0xf0, 0x21, 0x00


	//----- nvinfo : EIATTR_KPARAM_INFO
	.align		4
.L_9671:
        /*0118*/ 	.byte	0x04, 0x17
        /*011a*/ 	.short	(.L_9673 - .L_9672)
.L_9672:
        /*011c*/ 	.word	0x00000000
        /*0120*/ 	.short	0x0004
        /*0122*/ 	.short	0x0020
        /*0124*/ 	.byte	0x00, 0xf0, 0x21, 0x00


	//----- nvinfo : EIATTR_KPARAM_INFO
	.align		4
.L_9673:
        /*0128*/ 	.byte	0x04, 0x17
        /*012a*/ 	.short	(.L_9675 - .L_9674)
.L_9674:
        /*012c*/ 	.word	0x00000000
        /*0130*/ 	.short	0x0003
        /*0132*/ 	.short	0x0018
        /*0134*/ 	.byte	0x00, 0xf0, 0x21, 0x00


	//----- nvinfo : EIATTR_KPARAM_INFO
	.align		4
.L_9675:
        /*0138*/ 	.byte	0x04, 0x17
        /*013a*/ 	.short	(.L_9677 - .L_9676)
.L_9676:
        /*013c*/ 	.word	0x00000000
        /*0140*/ 	.short	0x0002
        /*0142*/ 	.short	0x0010
        /*0144*/ 	.byte	0x00, 0xf0, 0x21, 0x00


	//----- nvinfo : EIATTR_KPARAM_INFO
	.align		4
.L_9677:
        /*0148*/ 	.byte	0x04, 0x17
        /*014a*/ 	.short	(.L_9679 - .L_9678)
.L_9678:
        /*014c*/ 	.word	0x00000000
        /*0150*/ 	.short	0x0001
        /*0152*/ 	.short	0x0008
        /*0154*/ 	.byte	0x00, 0xf0, 0x21, 0x00


	//----- nvinfo : EIATTR_KPARAM_INFO
	.align		4
.L_9679:
        /*0158*/ 	.byte	0x04, 0x17
        /*015a*/ 	.short	(.L_9681 - .L_9680)
.L_9680:
        /*015c*/ 	.word	0x00000000
        /*0160*/ 	.short	0x0000
        /*0162*/ 	.short	0x0000
        /*0164*/ 	.byte	0x00, 0xf0, 0x21, 0x00


	//----- nvinfo : EIATTR_SPARSE_MMA_MASK
	.align		4
.L_9681:
        /*0168*/ 	.byte	0x03, 0x50
        /*016a*/ 	.short	0x0000


	//----- nvinfo : EIATTR_MAXREG_COUNT
	.align		4
        /*016c*/ 	.byte	0x03, 0x1b
        /*016e*/ 	.short	0x00ff


	//----- nvinfo : EIATTR_NUM_BARRIERS
	.align		4
        /*0170*/ 	.byte	0x02, 0x4c
        /*0172*/ 	.byte	0x01
	.zero		1


	//----- nvinfo : EIATTR_EXTERNS
	.align		4
        /*0174*/ 	.byte	0x04, 0x0f
        /*0176*/ 	.short	(.L_9683 - .L_9682)


	//   ....[0]....
	.align		4
.L_9682:
        /*0178*/ 	.word	index@(__assertfail)


	//----- nvinfo : EIATTR_MERCURY_ISA_VERSION
	.align		4
.L_9683:
        /*017c*/ 	.byte	0x03, 0x5f
        /*017e*/ 	.short	0x0101


	//----- nvinfo : EIATTR_COOP_GROUP_MASK_REGIDS
	.align		4
        /*0180*/ 	.byte	0x04, 0x29
        /*0182*/ 	.short	(.L_9685 - .L_9684)


	//   ....[0]....
.L_9684:
        /*0184*/ 	.word	0xffffffff


	//   ....[1]....
        /*0188*/ 	.word	0xffffffff


	//   ....[2]....
        /*018c*/ 	.word	0xffffffff


	//   ....[3]....
        /*0190*/ 	.word	0xffffffff


	//   ....[4]....
        /*0194*/ 	.word	0xffffffff


	//   ....[5]....
        /*0198*/ 	.word	0xffffffff


	//   ....[6]....
        /*019c*/ 	.word	0xffffffff


	//   ....[7]....
        /*01a0*/ 	.word	0xffffffff


	//   ....[8]....
        /*01a4*/ 	.word	0xffffffff


	//   ....[9]....
        /*01a8*/ 	.word	0xffffffff


	//   ....[10]....
        /*01ac*/ 	.word	0xffffffff


	//   ....[11]....
        /*01b0*/ 	.word	0xffffffff


	//   ....[12]....
        /*01b4*/ 	.word	0xffffffff


	//   ....[13]....
        /*01b8*/ 	.word	0xffffffff


	//   ....[14]....
        /*01bc*/ 	.word	0x0500000f


	//   ....[15]....
        /*01c0*/ 	.word	0x0500000f


	//   ....[16]....
        /*01c4*/ 	.word	0x0500000f


	//----- nvinfo : EIATTR_COOP_GROUP_INSTR_OFFSETS
	.align		4
.L_9685:
        /*01c8*/ 	.byte	0x04, 0x28
        /*01ca*/ 	.short	(.L_9687 - .L_9686)


	//   ....[0]....
.L_9686:
        /*01cc*/ 	.word	0x00000c80


	//   ....[1]....
        /*01d0*/ 	.word	0x00000cb0


	//   ....[2]....
        /*01d4*/ 	.word	0x00000cd0


	//   ....[3]....
        /*01d8*/ 	.word	0x00000df0


	//   ....[4]....
        /*01dc*/ 	.word	0x00000e10


	//   ....[5]....
        /*01e0*/ 	.word	0x00000e40


	//   ....[6]....
        /*01e4*/ 	.word	0x00001cf0


	//   ....[7]....
        /*01e8*/ 	.word	0x00001d20


	//   ....[8]....
        /*01ec*/ 	.word	0x00001d50


	//   ....[9]....
        /*01f0*/ 	.word	0x00001de0


	//   ....[10]....
        /*01f4*/ 	.word	0x00001e40


	//   ....[11]....
        /*01f8*/ 	.word	0x00001e90


	//   ....[12]....
        /*01fc*/ 	.word	0x00001eb0


	//   ....[13]....
        /*0200*/ 	.word	0x00001ed0


	//   ....[14]....
        /*0204*/ 	.word	0x00003550


	//   ....[15]....
        /*0208*/ 	.word	0x000035b0


	//   ....[16]....
        /*020c*/ 	.word	0x00003610


	//----- nvinfo : EIATTR_SYSCALL_OFFSETS
	.align		4
.L_9687:
        /*0210*/ 	.byte	0x04, 0x46
        /*0212*/ 	.short	(.L_9689 - .L_9688)


	//   ....[0]....
.L_9688:
        /*0214*/ 	.word	0x000033e0


	//   ....[1]....
        /*0218*/ 	.word	0x000034e0


	//----- nvinfo : EIATTR_EXIT_INSTR_OFFSETS
	.align		4
.L_9689:
        /*021c*/ 	.byte	0x04, 0x1c
        /*021e*/ 	.short	(.L_9691 - .L_9690)


	//   ....[0]....
.L_9690:
        /*0220*/ 	.word	0x00000090


	//   ....[1]....
        /*0224*/ 	.word	0x000030c0


	//   ....[2]....
        /*0228*/ 	.word	0x00003260


	//   ....[3]....
        /*022c*/ 	.word	0x000032e0


	//   ....[4]....
        /*0230*/ 	.word	0x000034f0


	//----- nvinfo : EIATTR_CRS_STACK_SIZE
	.align		4
.L_9691:
        /*0234*/ 	.byte	0x04, 0x1e
        /*0236*/ 	.short	(.L_9693 - .L_9692)
.L_9692:
        /*0238*/ 	.word	0x00000000


	//----- nvinfo : EIATTR_CBANK_PARAM_SIZE
	.align		4
.L_9693:
        /*023c*/ 	.byte	0x03, 0x19
        /*023e*/ 	.short	0x008c


	//----- nvinfo : EIATTR_PARAM_CBANK
	.align		4
        /*0240*/ 	.byte	0x04, 0x0a
        /*0242*/ 	.short	(.L_9695 - .L_9694)
	.align		4
.L_9694:
        /*0244*/ 	.word	index@(.nv.constant0._ZN4vllm25paged_attention_v2_kernelIthLi80ELi8ELi128ELNS_18Fp8KVCacheDataTypeE2ELb1ELi512EEEvPfS2_PT_PKS3_PKT0_S9_ifPKiSB_iPKfiiiSD_SD_iiiii)
        /*0248*/ 	.short	0x0210
        /*024a*/ 	.short	0x008c


	//----- nvinfo : EIATTR_SW_WAR
	.align		4
.L_9695:
        /*024c*/ 	.byte	0x04, 0x36
        /*024e*/ 	.short	(.L_9697 - .L_9696)
.L_9696:
        /*0250*/ 	.word	0x00000008
.L_9697:


//--------------------- .nv.info._ZN4vllm25paged_attention_v2_kernelIthLi64ELi8ELi128ELNS_18Fp8KVCacheDataTypeE2ELb1ELi512EEEvPfS2_PT_PKS3_PKT0_S9_ifPKiSB_iPKfiiiSD_SD_iiiii --------------------------
	.section	.nv.info._ZN4vllm25paged_attention_v2_kernelIthLi64ELi8ELi128ELNS_18Fp8KVCacheDataTypeE2ELb1ELi512EEEvPfS2_PT_PKS3_PKT0_S9_ifPKiSB_iPKfiiiSD_SD_iiiii,"",@"SHT_CUDA_INFO"
	.sectionflags	@""
	.align	4


	//----- nvinfo : EIATTR_CUDA_API_VERSION
	.align		4
        /*0000*/ 	.byte	0x04, 0x37
        /*0002*/ 	.short	(.L_9699 - .L_9698)
.L_9698:
        /*0004*/ 	.word	0x00000082


	//----- nvinfo : EIATTR_KPARAM_INFO
	.align		4
.L_9699:
        /*0008*/ 	.byte	0x04, 0x17
        /*000a*/ 	.short	(.L_9701 - .L_9700)
.L_9700:
        /*000c*/ 	.word	0x00000000
        /*0010*/ 	.short	0x0015
        /*0012*/ 	.short	0x0088
        /*0014*/ 	.byte	0x00, 0xf0, 0x11, 0x00


	//----- nvinfo : EIATTR_KPARAM_INFO
	.align		4
.L_9701:
        /*0018*/ 	.byte	0x04, 0x17
        /*001a*/ 	.short	(.L_9703 - .L_9702)
.L_9702:
        /*001c*/ 	.word	0x00000000
        /*0020*/ 	.short	0x0014
        /*0022*/ 	.short	0x0084
        /*0024*/ 	.byte	0x00, 0xf0, 0x11, 0x00


	//----- nvinfo : EIATTR_KPARAM_INFO
	.align		4
.L_9703:
        /*0028*/ 	.byte	0x04, 0x17
        /*002a*/ 	.short	(.L_9705 - .L_9704)
.L_9704:
        /*002c*/ 	.word	0x00000000
        /*0030*/ 	.short	0x0013
        /*0032*/ 	.short	0x0080
        /*0034*/ 	.byte	0x00, 0xf0, 0x11, 0x00


	//----- nvinfo : EIATTR_KPARAM_INFO
	.align		4
.L_9705:
        /*0038*/ 	.byte	0x04, 0x17
        /*003a*/ 	.short	(.L_9707 - .L_9706)
.L_9706:
        /*003c*/ 	.word	0x00000000
        /*0040*/ 	.short	0x0012
        /*0042*/ 	.short	0x007c
        /*0044*/ 	.byte	0x00, 0xf0, 0x11, 0x00


	//----- nvinfo : EIATTR_KPARAM_INFO
	.align		4
.L_9707:
        /*0048*/ 	.byte	0x04, 0x17
        /*004a*/ 	.short	(.L_9709 - .L_9708)
.L_9708:
        /*004c*/ 	.word	0x00000000
        /*0050*/ 	.short	0x0011
        /*0052*/ 	.short	0x0078
        /*0054*/ 	.byte	0x00, 0xf0, 0x11, 0x00


	//----- nvinfo : EIATTR_KPARAM_INFO
	.align		4
.L_9709:
        /*0058*/ 	.byte	0x04, 0x17
        /*005a*/ 	.short	(.L_9711 - .L_9710)
.L_9710:
        /*005c*/ 	.word	0x00000000
        /*0060*/ 	.short	0x0010
        /*0062*/ 	.short	0x0070
        /*0064*/ 	.byte	0x00, 0xf0, 0x21, 0x00


	//----- nvinfo : EIATTR_KPARAM_INFO
	.align		4
.L_9711:
        /*0068*/ 	.byte	0x04, 0x17
        /*006a*/ 	.short	(.L_9713 - .L_9712)
.L_9712:
        /*006c*/ 	.word	0x00000000
        /*0070*/ 	.short	0x000f
        /*0072*/ 	.short	0x0068
        /*0074*/ 	.byte	0x00, 0xf0, 0x21, 0x00


	//----- nvinfo : EIATTR_KPARAM_INFO
	.align		4
.L_9713:
        /*0078*/ 	.byte	0x04, 0x17
        /*007a*/ 	.short	(.L_9715 - .L_9714)
.L_9714:
        /*007c*/ 	.word	0x00000000
        /*0080*/ 	.short	0x000e
        /*0082*/ 	.short	0x0060
        /*0084*/ 	.byte	0x00, 0xf0, 0x11, 0x00


	//----- nvinfo : EIATTR_KPARAM_INFO
	.align		4
.L_9715:
        /*0088*/ 	.byte	0x04, 0x17
        /*008a*/ 	.short	(.L_9717 - .L_9716)
.L_9716:
        /*008c*/ 	.word	0x00000000
        /*0090*/ 	.short	0x000d
        /*0092*/ 	.short	0x005c
        /*0094*/ 	.byte	0x00, 0xf0, 0x11, 0x00


	//----- nvinfo : EIATTR_KPARAM_INFO
	.align		4
.L_9717:
        /*0098*/ 	.byte	0x04, 0x17
        /*009a*/ 	.short	(.L_9719 - .L_9718)
.L_9718:
        /*009c*/ 	.word	0x00000000
        /*00a0*/ 	.short	0x000c
        /*00a2*/ 	.short	0x0058
        /*00a4*/ 	.byte	0x00, 0xf0, 0x11, 0x00


	//----- nvinfo : EIATTR_KPARAM_INFO
	.align		4
.L_9719:
        /*00a8*/ 	.byte	0x04, 0x17
        /*00aa*/ 	.short	(.L_9721 - .L_9720)
.L_9720:
        /*00ac*/ 	.word	0x00000000
        /*00b0*/ 	.short	0x000b
        /*00b2*/ 	.short	0x0050
        /*00b4*/ 	.byte	0x00, 0xf0, 0x21, 0x00


	//----- nvinfo : EIATTR_KPARAM_INFO
	.align		4
.L_9721:
        /*00b8*/ 	.byte	0x04, 0x17
        /*00ba*/ 	.short	(.L_9723 - .L_9722)
.L_9722:
        /*00bc*/ 	.word	0x00000000
        /*00c0*/ 	.short	0x000a
        /*00c2*/ 	.short	0x0048
        /*00c4*/ 	.byte	0x00, 0xf0, 0x11, 0x00


	//----- nvinfo : EIATTR_KPARAM_INFO
	.align		4
.L_9723:
        /*00c8*/ 	.byte	0x04, 0x17
        /*00ca*/ 	.short	(.L_9725 - .L_9724)
.L_9724:
        /*00cc*/ 	.word	0x00000000
        /*00d0*/ 	.short	0x0009
        /*00d2*/ 	.short	0x0040
        /*00d4*/ 	.byte	0x00, 0xf0, 0x21, 0x00


	//----- nvinfo : EIATTR_KPARAM_INFO
	.align		4
.L_9725:
        /*00d8*/ 	.byte	0x04, 0x17
        /*00da*/ 	.short	(.L_9727 - .L_9726)
.L_9726:
        /*00dc*/ 	.word	0x00000000
        /*00e0*/ 	.short	0x0008
        /*00e2*/ 	.short	0x0038
        /*00e4*/ 	.byte	0x00, 0xf0, 0x21, 0x00


	//----- nvinfo : EIATTR_KPARAM_INFO
	.align		4
.L_9727:
        /*00e8*/ 	.byte	0x04, 0x17
        /*00ea*/ 	.short	(.L_9729 - .L_9728)
.L_9728:
        /*00ec*/ 	.word	0x00000000
        /*00f0*/ 	.short	0x0007
        /*00f2*/ 	.short	0x0034
        /*00f4*/ 	.byte	0x00, 0xf0, 0x11, 0x00


	//----- nvinfo : EIATTR_KPARAM_INFO
	.align		4
.L_9729:
        /*00f8*/ 	.byte	0x04, 0x17
        /*00fa*/ 	.short	(.L_9731 - .L_9730)
.L_9730:
        /*00fc*/ 	.word	0x00000000
        /*0100*/ 	.short	0x0006
        /*0102*/ 	.short	0x0030
        /*0104*/ 	.byte	0x00, 0xf0, 0x11, 0x00


	//----- nvinfo : EIATTR_KPARAM_INFO
	.align		4
.L_9731:
        /*0108*/ 	.byte	0x04, 0x17
        /*010a*/ 	.short	(.L_9733 - .L_9732)
.L_9732:
        /*010c*/ 	.word	0x00000000
        /*0110*/ 	.short	0x0005
        /*0112*/ 	.short	0x0028
        /*0114*/ 	.byte	0x00, 0xf0, 0x21, 0x00


	//----- nvinfo : EIATTR_KPARAM_INFO
	.align		4
.L_9733:
        /*0118*/ 	.byte	0x04, 0x17
        /*011a*/ 	.short	(.L_9735 - .L_9734)
.L_9734:
        /*011c*/ 	.word	0x00000000
        /*0120*/ 	.short	0x0004
        /*0122*/ 	.short	0x0020
        /*0124*/ 	.byte	0x00, 0xf0, 0x21, 0x00


	//----- nvinfo : EIATTR_KPARAM_INFO
	.align		4
.L_9735:
        /*0128*/ 	.byte	0x04, 0x17
        /*012a*/ 	.short	(.L_9737 - .L_9736)
.L_9736:
        /*012c*/ 	.word	0x00000000
        /*0130*/ 	.short	0x0003
        /*0132*/ 	.short	0x0018
        /*0134*/ 	.byte	0x00, 0xf0, 0x21, 0x00


	//----- nvinfo : EIATTR_KPARAM_INFO
	.align		4
.L_9737:
        /*0138*/ 	.byte	0x04, 0x17
        /*013a*/ 	.short	(.L_9739 - .L_9738)
.L_9738:
        /*013c*/ 	.word	0x00000000
        /*0140*/ 	.short	0x0002
        /*0142*/ 	.short	0x0010
        /*0144*/ 	.byte	0x00, 0xf0, 0x21, 0x00


	//----- nvinfo : EIATTR_KPARAM_INFO
	.align		4
.L_9739:
        /*0148*/ 	.byte	0x04, 0x17
        /*014a*/ 	.short	(.L_9741 - .L_9740)
.L_9740:
        /*014c*/ 	.word	0x00000000
        /*0150*/ 	.short	0x0001
        /*0152*/ 	.short	0x0008
        /*0154*/ 	.byte	0x00, 0xf0, 0x21, 0x00


	//----- nvinfo : EIATTR_KPARAM_INFO
	.align		4
.L_9741:
        /*0158*/ 	.byte	0x04, 0x17
        /*015a*/ 	.short	(.L_9743 - .L_9742)
.L_9742:
        /*015c*/ 	.word	0x00000000
        /*0160*/ 	.short	0x0000
        /*0162*/ 	.short	0x0000
        /*0164*/ 	.byte	0x00, 0xf0, 0x21, 0x00


	//----- nvinfo : EIATTR_SPARSE_MMA_MASK
	.align		4
.L_9743:
        /*0168*/ 	.byte	0x03, 0x50
        /*016a*/ 	.short	0x0000


	//----- nvinfo : EIATTR_MAXREG_COUNT
	.align		4
        /*016c*/ 	.byte	0x03, 0x1b
        /*016e*/ 	.short	0x00ff


	//----- nvinfo : EIATTR_NUM_BARRIERS
	.align		4
        /*0170*/ 	.byte	0x02, 0x4c
        /*0172*/ 	.byte	0x01
	.zero		1


	//----- nvinfo : EIATTR_EXTERNS
	.align		4
        /*0174*/ 	.byte	0x04, 0x0f
        /*0176*/ 	.short	(.L_9745 - .L_9744)


	//   ....[0]....
	.align		4
.L_9744:
        /*0178*/ 	.word	index@(__assertfail)


	//----- nvinfo : EIATTR_MERCURY_ISA_VERSION
	.align		4
.L_9745:
        /*017c*/ 	.byte	0x03, 0x5f
        /*017e*/ 	.short	0x0101


	//----- nvinfo : EIATTR_COOP_GROUP_MASK_REGIDS
	.align		4
        /*0180*/ 	.byte	0x04, 0x29
        /*0182*/ 	.short	(.L_9747 - .L_9746)


	//   ....[0]....
.L_9746:
        /*0184*/ 	.word	0xffffffff


	//   ....[1]....
        /*0188*/ 	.word	0xffffffff


	//   ....[2]....
        /*018c*/ 	.word	0xffffffff


	//   ....[3]....
        /*0190*/ 	.word	0xffffffff


	//   ....[4]....
        /*0194*/ 	.word	0xffffffff


	//   ....[5]....
        /*0198*/ 	.word	0xffffffff


	//   ....[6]....
        /*019c*/ 	.word	0xffffffff


	//   ....[7]....
        /*01a0*/ 	.word	0xffffffff


	//   ....[8]....
        /*01a4*/ 	.word	0xffffffff


	//   ....[9]....
        /*01a8*/ 	.word	0xffffffff


	//   ....[10]....
        /*01ac*/ 	.word	0xffffffff


	//   ....[11]....
        /*01b0*/ 	.word	0xffffffff


	//   ....[12]....
        /*01b4*/ 	.word	0xffffffff


	//   ....[13]....
        /*01b8*/ 	.word	0xffffffff


	//   ....[14]....
        /*01bc*/ 	.word	0x0500000f


	//   ....[15]....
        /*01c0*/ 	.word	0x0500000f


	//   ....[16]....
        /*01c4*/ 	.word	0x0500000f


	//----- nvinfo : EIATTR_COOP_GROUP_INSTR_OFFSETS
	.align		4
.L_9747:
        /*01c8*/ 	.byte	0x04, 0x28
        /*01ca*/ 	.short	(.L_9749 - .L_9748)


	//   ....[0]....
.L_9748:
        /*01cc*/ 	.word	0x00000c60


	//   ....[1]....
        /*01d0*/ 	.word	0x00000c90


	//   ....[2]....
        /*01d4*/ 	.word	0x00000cb0


	//   ....[3]....
        /*01d8*/ 	.word	0x00000dd0


	//   ....[4]....
        /*01dc*/ 	.word	0x00000df0


	//   ....[5]....
        /*01e0*/ 	.word	0x00000e20


	//   ....[6]....
        /*01e4*/ 	.word	0x00001cc0


	//   ....[7]....
        /*01e8*/ 	.word	0x00001cf0


	//   ....[8]....
        /*01ec*/ 	.word	0x00001d20


	//   ....[9]....
        /*01f0*/ 	.word	0x00001da0


	//   ....[10]....
        /*01f4*/ 	.word	0x00001e10


	//   ....[11]....
        /*01f8*/ 	.word	0x00001e60


	//   ....[12]....
        /*01fc*/ 	.word	0x00001e80


	//   ....[13]....
        /*0200*/ 	.word	0x00001ea0


	//   ....[14]....
        /*0204*/ 	.word	0x00003310


	//   ....[15]....
        /*0208*/ 	.word	0x00003370


	//   ....[16]....
        /*020c*/ 	.word	0x000033d0


	//----- nvinfo : EIATTR_SYSCALL_OFFSETS
	.align		4
.L_9749:
        /*0210*/ 	.byte	0x04, 0x46
        /*0212*/ 	.short	(.L_9751 - .L_9750)


	//   ....[0]....
.L_9750:
        /*0214*/ 	.word	0x000031a0


	//   ....[1]....
        /*0218*/ 	.word	0x000032a0


	//----- nvinfo : EIATTR_EXIT_INSTR_OFFSETS
	.align		4
.L_9751:
        /*021c*/ 	.byte	0x04, 0x1c
        /*021e*/ 	.short	(.L_9753 - .L_9752)


	//   ....[0]....
.L_9752:
        /*0220*/ 	.word	0x00000090


	//   ....[1]....
        /*0224*/ 	.word	0x00002ef0


	//   ....[2]....
        /*0228*/ 	.word	0x000030a0


	//   ....[3]....
        /*022c*/ 	.word	0x000032b0


	//----- nvinfo : EIATTR_CRS_STACK_SIZE
	.align		4
.L_9753:
        /*0230*/ 	.byte	0x04, 0x1e
        /*0232*/ 	.short	(.L_9755 - .L_9754)
.L_9754:
        /*0234*/ 	.word	0x00000000


	//----- nvinfo : EIATTR_CBANK_PARAM_SIZE
	.align		4
.L_9755:
        /*0238*/ 	.byte	0x03, 0x19
        /*023a*/ 	.short	0x008c


	//----- nvinfo : EIATTR_PARAM_CBANK
	.align		4
        /*023c*/ 	.byte	0x04, 0x0a
        /*023e*/ 	.short	(.L_9757 - .L_9756)
	.align		4
.L_9756:
        /*0240*/ 	.word	index@(.nv.constant0._ZN4vllm25paged_attention_v2_kernelIthLi64ELi8ELi128ELNS_18Fp8KVCacheDataTypeE2ELb1ELi512EEEvPfS2_PT_PKS3_PKT0_S9_ifPKiSB_iPKfiiiSD_SD_iiiii)
        /*0244*/ 	.short	0x0210
        /*0246*/ 	.short	0x008c


	//----- nvinfo : EIATTR_SW_WAR
	.align		4
.L_9757:
        /*0248*/ 	.byte	0x04, 0x36
        /*024a*/ 	.short	(.L_9759 - .L_9758)
.L_9758:
        /*024c*/ 	.word	0x00000008
.L_9759:


//--------------------- .nv.info._ZN4vllm25paged_attention_v2_kernelIthLi32ELi8ELi128ELNS_18Fp8KVCacheDataTypeE2ELb1ELi512EEEvPfS2_PT_PKS3_PKT0_S9_ifPKiSB_iPKfiiiSD_SD_iiiii --------------------------
	.section	.nv.info._ZN4vllm25paged_attention_v2_kernelIthLi32ELi8ELi128ELNS_18Fp8KVCacheDataTypeE2ELb1ELi512EEEvPfS2_PT_PKS3_PKT0_S9_ifPKiSB_iPKfiiiSD_SD_iiiii,"",@"SHT_CUDA_INFO"
	.sectionflags	@""
	.align	4


	//----- nvinfo : EIATTR_CUDA_API_VERSION
	.align		4
        /*0000*/ 	.byte	0x04, 0x37
        /*0002*/ 	.short	(.L_9761 - .L_9760)
.L_9760:
        /*0004*/ 	.word	0x00000082


	//----- nvinfo : EIATTR_KPARAM_INFO
	.align		4
.L_9761:
        /*0008*/ 	.byte	0x04, 0x17
        /*000a*/ 	.short	(.L_9763 - .L_9762)
.L_9762:
        /*000c*/ 	.word	0x00000000
        /*0010*/ 	.short	0x0015
        /*0012*/ 	.short	0x0088
        /*0014*/ 	.byte	0x00, 0xf0, 0x11, 0x00


	//----- nvinfo : EIATTR_KPARAM_INFO
	.align		4
.L_9763:
        /*0018*/ 	.byte	0x04, 0x17
        /*001a*/ 	.short	(.L_9765 - .L_9764)
.L_9764:
        /*001c*/ 	.word	0x00000000
        /*0020*/ 	.short	0x0014
        /*0022*/ 	.short	0x0084
        /*0024*/ 	.byte	0x00, 0xf0, 0x11, 0x00


	//----- nvinfo : EIATTR_KPARAM_INFO
	.align		4
.L_9765:
        /*0028*/ 	.byte	0x04, 0x17
        /*002a*/ 	.short	(.L_9767 - .L_9766)
.L_9766:
        /*002c*/ 	.word	0x00000000
        /*0030*/ 	.short	0x0013
        /*0032*/ 	.short	0x0080
        /*0034*/ 	.byte	0x00, 0xf0, 0x11, 0x00


	//----- nvinfo : EIATTR_KPARAM_INFO
	.align		4
.L_9767:
        /*0038*/ 	.byte	0x04, 0x17
        /*003a*/ 	.short	(.L_9769 - .L_9768)
.L_9768:
        /*003c*/ 	.word	0x00000000
        /*0040*/ 	.short	0x0012
        /*0042*/ 	.short	0x007c
        /*0044*/ 	.byte	0x00, 0xf0, 0x11, 0x00


	//----- nvinfo : EIATTR_KPARAM_INFO
	.align		4
.L_9769:
        /*0048*/ 	.byte	0x04, 0x17
        /*004a*/ 	.short	(.L_9771 - .L_9770)
.L_9770:
        /*004c*/ 	.word	0x00000000
        /*0050*/ 	.short	0x0011
        /*0052*/ 	.short	0x0078
        /*0054*/ 	.byte	0x00, 0xf0, 0x11, 0x00


	//----- nvinfo : EIATTR_KPARAM_INFO
	.align		4
.L_9771:
        /*0058*/ 	.byte	0x04, 0x17
        /*005a*/ 	.short	(.L_9773 - .L_9772)
.L_9772:
        /*005c*/ 	.word	0x00000000
        /*0060*/ 	.short	0x0010
        /*0062*/ 	.short	0x0070
        /*0064*/ 	.byte	0x00, 0xf0, 0x21, 0x00


	//----- nvinfo : EIATTR_KPARAM_INFO
	.align		4
.L_9773:
        /*0068*/ 	.byte	0x04, 0x17
        /*006a*/ 	.short	(.L_9775 - .L_9774)
.L_9774:
        /*006c*/ 	.word	0x00000000
        /*0070*/ 	.short	0x000f
        /*0072*/ 	.short	0x0068
        /*0074*/ 	.byte	0x00, 0xf0, 0x21, 0x00


	//----- nvinfo : EIATTR_KPARAM_INFO
	.align		4
.L_9775:
        /*0078*/ 	.byte	0x04, 0x17
        /*007a*/ 	.short	(.L_9777 - .L_9776)
.L_9776:
        /*007c*/ 	.word	0x00000000
        /*0080*/ 	.short	0x000e
        /*0082*/ 	.short	0x0060
        /*0084*/ 	.byte	0x00, 0xf0, 0x11, 0x00


	//----- nvinfo : EIATTR_KPARAM_INFO
	.align		4
.L_9777:
        /*0088*/ 	.byte	0x04, 0x17
        /*008a*/ 	.short	(.L_9779 - .L_9778)
.L_9778:
        /*008c*/ 	.word	0x00000000
        /*0090*/ 	.short	0x000d
        /*0092*/ 	.short	0x005c
        /*0094*/ 	.byte	0x00, 0xf0, 0x11, 0x00


	//----- nvinfo : EIATTR_KPARAM_INFO
	.align		4
.L_9779:
        /*0098*/ 	.byte	0x04, 0x17
        /*009a*/ 	.short	(.L_9781 - .L_9780)
.L_9780:
        /*009c*/ 	.word	0x00000000
        /*00a0*/ 	.short	0x000c
        /*00a2*/ 	.short	0x0058
        /*00a4*/ 	.byte	0x00, 0xf0, 0x11, 0x00


	//----- nvinfo : EIATTR_KPARAM_INFO
	.align		4
.L_9781:
        /*00a8*/ 	.byte	0x04, 0x17
        /*00aa*/ 	.short	(.L_9783 - .L_9782)
.L_9782:
        /*00ac*/ 	.word	0x00000000
        /*00b0*/ 	.short	0x000b
        /*00b2*/ 	.short	0x0050
        /*00b4*/ 	.byte	0x00, 0xf0, 0x21, 0x00


	//----- nvinfo : EIATTR_KPARAM_INFO
	.align		4
.L_9783:
        /*00b8*/ 	.byte	0x04, 0x17
        /*00ba*/ 	.short	(.L_9785 - .L_9784)
.L_9784:
        /*00bc*/ 	.word	0x00000000
        /*00c0*/ 	.short	0x000a
        /*00c2*/ 	.short	0x0048
        /*00c4*/ 	.byte	0x00, 0xf0, 0x11, 0x00


	//----- nvinfo : EIATTR_KPARAM_INFO
	.align		4
.L_9785:
        /*00c8*/ 	.byte	0x04, 0x17
        /*00ca*/ 	.short	(.L_9787 - .L_9786)
.L_9786:
        /*00cc*/ 	.word	0x00000000
        /*00d0*/ 	.short	0x0009
        /*00d2*/ 	.short	0x0040
        /*00d4*/ 	.byte	0x00, 0xf0, 0x21, 0x00


	//----- nvinfo : EIATTR_KPARAM_INFO
	.align		4
.L_9787:
        /*00d8*/ 	.byte	0x04, 0x17
        /*00da*/ 	.short	(.L_9789 - .L_9788)
.L_9788:
        /*00dc*/ 	.word	0x00000000
        /*00e0*/ 	.short	0x0008
        /*00e2*/ 	.short	0x0038
        /*00e4*/ 	.byte	0x00, 0xf0, 0x21, 0x00


	//----- nvinfo : EIATTR_KPARAM_INFO
	.align		4
.L_9789:
        /*00e8*/ 	.byte	0x04, 0x17
        /*00ea*/ 	.short	(.L_9791 - .L_9790)
.L_9790:
        /*00ec*/ 	.word	0x00000000
        /*00f0*/ 	.short	0x0007
        /*00f2*/ 	.short	0x0034
        /*00f4*/ 	.byte	0x00, 0xf0, 0x11, 0x00


	//----- nvinfo : EIATTR_KPARAM_INFO
	.align		4
.L_9791:
        /*00f8*/ 	.byte	0x04, 0x17
        /*00fa*/ 	.short	(.L_9793 - .L_9792)
.L_9792:
        /*00fc*/ 	.word	0x00000000
        /*0100*/ 	.short	0x0006
        /*0102*/ 	.short	0x0030
        /*0104*/ 	.byte	0x00, 0xf0, 0x11, 0x00


	//----- nvinfo : EIATTR_KPARAM_INFO
	.align		4
.L_9793:
        /*0108*/ 	.byte	0x04, 0x17
        /*010a*/ 	.short	(.L_9795 - .L_9794)
.L_9794:
        /*010c*/ 	.word	0x00000000
        /*0110*/ 	.short	0x0005
        /*0112*/ 	.short	0x0028
        /*0114*/ 	.byte	0x00, 0xf0, 0x21, 0x00


	//----- nvinfo : EIATTR_KPARAM_INFO
	.align		4
.L_9795:
        /*0118*/ 	.byte	0x04, 0x17
        /*011a*/ 	.short	(.L_9797 - .L_9796)
.L_9796:
        /*011c*/ 	.word	0x00000000
        /*0120*/ 	.short	0x0004
        /*0122*/ 	.short	0x0020
        /*0124*/ 	.byte	0x00, 0xf0, 0x21, 0x00


	//----- nvinfo : EIATTR_KPARAM_INFO
	.align		4
.L_9797:
        /*0128*/ 	.byte	0x04, 0x17
        /*012a*/ 	.short	(.L_9799 - .L_9798)
.L_9798:
        /*012c*/ 	.word	0x00000000
        /*0130*/ 	.short	0x0003
        /*0132*/ 	.short	0x0018
        /*0134*/ 	.byte	0x00, 0xf0, 0x21, 0x00


	//----- nvinfo : EIATTR_KPARAM_INFO
	.align		4
.L_9799:
        /*0138*/ 	.byte	0x04, 0x17
        /*013a*/ 	.short	(.L_9801 - .L_9800)
.L_9800:
        /*013c*/ 	.word	0x00000000
        /*0140*/ 	.short	0x0002
        /*0142*/ 	.short	0x0010
        /*0144*/ 	.byte	0x00, 0xf0, 0x21, 0x00


	//----- nvinfo : EIATTR_KPARAM_INFO
	.align		4
.L_9801:
        /*0148*/ 	.byte	0x04, 0x17
        /*014a*/ 	.short	(.L_9803 - .L_9802)
.L_9802:
        /*014c*/ 	.word	0x00000000
        /*0150*/ 	.short	0x0001
        /*0152*/ 	.short	0x0008
        /*0154*/ 	.byte	0x00, 0xf0, 0x21, 0x00


	//----- nvinfo : EIATTR_KPARAM_INFO
	.align		4
.L_9803:
        /*0158*/ 	.byte	0x04, 0x17
        /*015a*/ 	.short	(.L_9805 - .L_9804)
.L_9804:
        /*015c*/ 	.word	0x00000000
        /*0160*/ 	.short	0x0000
        /*0162*/ 	.short	0x0000
        /*0164*/ 	.byte	0x00, 0xf0, 0x21, 0x00


	//----- nvinfo : EIATTR_SPARSE_MMA_MASK
	.align		4
.L_9805:
        /*0168*/ 	.byte	0x03, 0x50
        /*016a*/ 	.short	0x0000


	//----- nvinfo : EIATTR_MAXREG_COUNT
	.align		4
        /*016c*/ 	.byte	0x03, 0x1b
        /*016e*/ 	.short	0x00ff


	//----- nvinfo : EIATTR_NUM_BARRIERS
	.align		4
        /*0170*/ 	.byte	0x02, 0x4c
        /*0172*/ 	.byte	0x01
	.zero		1


	//----- nvinfo : EIATTR_EXTERNS
	.align		4
        /*0174*/ 	.byte	0x04, 0x0f
        /*0176*/ 	.short	(.L_9807 - .L_9806)


	//   ....[0]....
	.align		4
.L_9806:
        /*0178*/ 	.word	index@(__assertfail)


	//----- nvinfo : EIATTR_MERCURY_ISA_VERSION
	.align		4
.L_9807:
        /*017c*/ 	.byte	0x03, 0x5f
        /*017e*/ 	.short	0x0101


	//----- nvinfo : EIATTR_COOP_GROUP_MASK_REGIDS
	.align		4
        /*0180*/ 	.byte	0x04, 0x29
        /*0182*/ 	.short	(.L_9809 - .L_9808)


	//   ....[0]....
.L_9808:
        /*0184*/ 	.word	0xffffffff


	//   ....[1]....
        /*0188*/ 	.word	0xffffffff


	//   ....[2]....
        /*018c*/ 	.word	0xffffffff


	//   ....[3]....
        /*0190*/ 	.word	0xffffffff


	//   ....[4]....
        /*0194*/ 	.word	0xffffffff


	//   ....[5]....
        /*0198*/ 	.word	0xffffffff


	//   ....[6]....
        /*019c*/ 	.word	0xffffffff


	//   ....[7]....
        /*01a0*/ 	.word	0xffffffff


	//   ....[8]....
        /*01a4*/ 	.word	0xffffffff


	//   ....[9]....
        /*01a8*/ 	.word	0xffffffff


	//   ....[10]....
        /*01ac*/ 	.word	0xffffffff


	//   ....[11]....
        /*01b0*/ 	.word	0xffffffff


	//   ....[12]....
        /*01b4*/ 	.word	0xffffffff


	//   ....[13]....
        /*01b8*/ 	.word	0xffffffff


	//   ....[14]....
        /*01bc*/ 	.word	0x0500000f


	//   ....[15]....
        /*01c0*/ 	.word	0x0500000f


	//   ....[16]....
        /*01c4*/ 	.word	0x0500000f


	//----- nvinfo : EIATTR_COOP_GROUP_INSTR_OFFSETS
	.align		4
.L_9809:
        /*01c8*/ 	.byte	0x04, 0x28
        /*01ca*/ 	.short	(.L_9811 - .L_9810)


	//   ....[0]....
.L_9810:
        /*01cc*/ 	.word	0x00000c80


	//   ....[1]....
        /*01d0*/ 	.word	0x00000cb0


	//   ....[2]....
        /*01d4*/ 	.word	0x00000cd0


	//   ....[3]....
        /*01d8*/ 	.word	0x00000df0


	//   ....[4]....
        /*01dc*/ 	.word	0x00000e10


	//   ....[5]....
        /*01e0*/ 	.word	0x00000e40


	//   ....[6]....
        /*01e4*/ 	.word	0x00001cf0


	//   ....[7]....
        /*01e8*/ 	.word	0x00001d20


	//   ....[8]....
        /*01ec*/ 	.word	0x00001d50


	//   ....[9]....
        /*01f0*/ 	.word	0x00001de0


	//   ....[10]....
        /*01f4*/ 	.word	0x00001e40


	//   ....[11]....
        /*01f8*/ 	.word	0x00001e90


	//   ....[12]....
        /*01fc*/ 	.word	0x00001eb0


	//   ....[13]....
        /*0200*/ 	.word	0x00001ed0


	//   ....[14]....
        /*0204*/ 	.word	0x00003280


	//   ....[15]....
        /*0208*/ 	.word	0x000032e0


	//   ....[16]....
        /*020c*/ 	.word	0x00003340


	//----- nvinfo : EIATTR_SYSCALL_OFFSETS
	.align		4
.L_9811:
        /*0210*/ 	.byte	0x04, 0x46
        /*0212*/ 	.short	(.L_9813 - .L_9812)


	//   ....[0]....
.L_9812:
        /*0214*/ 	.word	0x00003110


	//   ....[1]....
        /*0218*/ 	.word	0x00003210


	//----- nvinfo : EIATTR_EXIT_INSTR_OFFSETS
	.align		4
.L_9813:
        /*021c*/ 	.byte	0x04, 0x1c
        /*021e*/ 	.short	(.L_9815 - .L_9814)


	//   ....[0]....
.L_9814:
        /*0220*/ 	.word	0x00000090


	//   ....[1]....
        /*0224*/ 	.word	0x00002ed0


	//   ....[2]....
        /*0228*/ 	.word	0x00003010


	//   ....[3]....
        /*022c*/ 	.word	0x00003220


	//----- nvinfo : EIATTR_CRS_STACK_SIZE
	.align		4
.L_9815:
        /*0230*/ 	.byte	0x04, 0x1e
        /*0232*/ 	.short	(.L_9817 - .L_9816)
.L_9816:
        /*0234*/ 	.word	0x00000000


	//----- nvinfo : EIATTR_CBANK_PARAM_SIZE
	.align		4
.L_9817:
        /*0238*/ 	.byte	0x03, 0x19
        /*023a*/ 	.short	0x008c


	//----- nvinfo : EIATTR_PARAM_CBANK
	.align		4
        /*023c*/ 	.byte	0x04, 0x0a
        /*023e*/ 	.short	(.L_9819 - .L_9818)
	.align		4
.L_9818:
        /*0240*/ 	.word	index@(.nv.constant0._ZN4vllm25paged_attention_v2_kernelIthLi32ELi8ELi128ELNS_18Fp8KVCacheDataTypeE2ELb1ELi512EEEvPfS2_PT_PKS3_PKT0_S9_ifPKiSB_iPKfiiiSD_SD_iiiii)
        /*0244*/ 	.short	0x0210
        /*0246*/ 	.short	0x008c


	//----- nvinfo : EIATTR_SW_WAR
	.align		4
.L_9819:
        /*0248*/ 	.byte	0x04, 0x36
        /*024a*/ 	.short	(.L_9821 - .L_9820)
.L_9820:
        /*024c*/ 	.word	0x00000008
.L_9821:


//--------------------- .nv.info._ZN4vllm25paged_attention_v2_kernelIfhLi256ELi32ELi128ELNS_18Fp8KVCacheDataTypeE2ELb0ELi512EEEvPfS2_PT_PKS3_PKT0_S9_ifPKiSB_iPKfiiiSD_SD_iiiii --------------------------
	.section	.nv.info._ZN4vllm25paged_attention_v2_kernelIfhLi256ELi32ELi128ELNS_18Fp8KVCacheDataTypeE2ELb0ELi512EEEvPfS2_PT_PKS3_PKT0_S9_ifPKiSB_iPKfiiiSD_SD_iiiii,"",@"SHT_CUDA_INFO"
	.sectionflags	@""
	.align	4


	//----- nvinfo : EIATTR_CUDA_API_VERSION
	.align		4
        /*0000*/ 	.byte	0x04, 0x37
        /*0002*/ 	.short	(.L_9823 - .L_9822)
.L_9822:
        /*0004*/ 	.word	0x00000082


	//----- nvinfo : EIATTR_KPARAM_INFO
	.align		4
.L_9823:
        /*0008*/ 	.byte	0x04, 0x17
        /*000a*/ 	.short	(.L_9825 - .L_9824)
.L_9824:
        /*000c*/ 	.word	0x00000000
        /*0010*/ 	.short	0x0015
        /*0012*/ 	.short	0x0088
        /*0014*/ 	.byte	0x00, 0xf0, 0x11, 0x00


	//----- nvinfo : EIATTR_KPARAM_INFO
	.align		4
.L_9825:
        /*0018*/ 	.byte	0x04, 0x17
        /*001a*/ 	.short	(.L_9827 - .L_9826)
.L_9826:
        /*001c*/ 	.word	0x00000000
        /*0020*/ 	.short	0x0014
        /*0022*/ 	.short	0x0084
        /*0024*/ 	.byte	0x00, 0xf0, 0x11, 0x00


	//----- nvinfo : EIATTR_KPARAM_INFO
	.align		4
.L_9827:
        /*0028*/ 	.byte	0x04, 0x17
        /*002a*/ 	.short	(.L_9829 - .L_9828)
.L_9828:
        /*002c*/ 	.word	0x00000000
        /*0030*/ 	.short	0x0013
        /*0032*/ 	.short	0x0080
        /*0034*/ 	.byte	0x00, 0xf0, 0x11, 0x00


	//----- nvinfo : EIATTR_KPARAM_INFO
	.align		4
.L_9829:
        /*0038*/ 	.byte	0x04, 0x17
        /*003a*/ 	.short	(.L_9831 - .L_9830)
.L_9830:
        /*003c*/ 	.word	0x00000000
        /*0040*/ 	.short	0x0012
        /*0042*/ 	.short	0x007c
        /*0044*/ 	.byte	0x00, 0xf0, 0x11, 0x00


	//----- nvinfo : EIATTR_KPARAM_INFO
	.align		4
.L_9831:
        /*0048*/ 	.byte	0x04, 0x17
        /*004a*/ 	.short	(.L_9833 - .L_9832)
.L_9832:
        /*004c*/ 	.word	0x00000000
        /*0050*/ 	.short	0x0011
        /*0052*/ 	.short	0x0078
        /*0054*/ 	.byte	0x00, 0xf0, 0x11, 0x00


	//----- nvinfo : EIATTR_KPARAM_INFO
	.align		4
.L_9833:
        /*0058*/ 	.byte	0x04, 0x17
        /*005a*/ 	.short	(.L_9835 - .L_9834)
.L_9834:
        /*005c*/ 	.word	0x00000000
        /*0060*/ 	.short	0x0010
        /*0062*/ 	.short	0x0070
        /*0064*/ 	.byte	0x00, 0xf0, 0x21, 0x00


	//----- nvinfo : EIATTR_KPARAM_INFO
	.align		4
.L_9835:
        /*0068*/ 	.byte	0x04, 0x17
        /*006a*/ 	.short	(.L_9837 - .L_9836)
.L_9836:
        /*006c*/ 	.word	0x00000000
        /*0070*/ 	.short	0x000f
        /*0072*/ 	.short	0x0068
        /*0074*/ 	.byte	0x00, 0xf0, 0x21, 0x00


	//----- nvinfo : EIATTR_KPARAM_INFO
	.align		4
.L_9837:
        /*0078*/ 	.byte	0x04, 0x17
        /*007a*/ 	.short	(.L_9839 - .L_9838)
.L_9838:
        /*007c*/ 	.word	0x00000000
        /*0080*/ 	.short	0x000e
        /*0082*/ 	.short	0x0060
        /*0084*/ 	.byte	0x00, 0xf0, 0x11, 0x00


	//----- nvinfo : EIATTR_KPARAM_INFO
	.align		4
.L_9839:
        /*0088*/ 	.byte	0x04, 0x17
        /*008a*/ 	.short	(.L_9841 - .L_9840)
.L_9840:
        /*008c*/ 	.word	0x00000000
        /*0090*/ 	.short	0x000d
        /*0092*/ 	.short	0x005c
        /*0094*/ 	.byte	0x00, 0xf0, 0x11, 0x00


	//----- nvinfo : EIATTR_KPARAM_INFO
	.align		4
.L_9841:
        /*0098*/ 	.byte	0x04, 0x17
        /*009a*/ 	.short	(.L_9843 - .L_9842)
.L_9842:
        /*009c*/ 	.word	0x00000000
        /*00a0*/ 	.short	0x000c
        /*00a2*/ 	.short	0x0058
        /*00a4*/ 	.byte	0x00, 0xf0, 0x11, 0x00


	//----- nvinfo : EIATTR_KPARAM_INFO
	.align		4
.L_9843:
        /*00a8*/ 	.byte	0x04, 0x17
        /*00aa*/ 	.short	(.L_9845 - .L_9844)
.L_9844:
        /*00ac*/ 	.word	0x00000000
        /*00b0*/ 	.short	0x000b
        /*00b2*/ 	.short	0x0050
        /*00b4*/ 	.byte	0x00, 0xf0, 0x21, 0x00


	//----- nvinfo : EIATTR_KPARAM_INFO
	.align		4
.L_9845:
        /*00b8*/ 	.byte	0x04, 0x17
        /*00ba*/ 	.short	(.L_9847 - .L_9846)
.L_9846:
        /*00bc*/ 	.word	0x00000000
        /*00c0*/ 	.short	0x000a
        /*00c2*/ 	.short	0x0048
        /*00c4*/ 	.byte	0x00, 0xf0, 0x11, 0x00


	//----- nvinfo : EIATTR_KPARAM_INFO
	.align		4
.L_9847:
        /*00c8*/ 	.byte	0x04, 0x17
        /*00ca*/ 	.short	(.L_9849 - .L_9848)
.L_9848:
        /*00cc*/ 	.word	0x00000000
        /*00d0*/ 	.short	0x0009
        /*00d2*/ 	.short	0x0040
        /*00d4*/ 	.byte	0x00, 0xf0, 0x21, 0x00


	//----- nvinfo : EIATTR_KPARAM_INFO
	.align		4
.L_9849:
        /*00d8*/ 	.byte	0x04, 0x17
        /*00da*/ 	.short	(.L_9851 - .L_9850)
.L_9850:
        /*00dc*/ 	.word	0x00000000
        /*00e0*/ 	.short	0x0008
        /*00e2*/ 	.short	0x0038
        /*00e4*/ 	.byte	0x00, 0xf0, 0x21, 0x00


	//----- nvinfo : EIATTR_KPARAM_INFO
	.align		4
.L_9851:
        /*00e8*/ 	.byte	0x04, 0x17
        /*00ea*/ 	.short	(.L_9853 - .L_9852)
.L_9852:
        /*00ec*/ 	.word	0x00000000
        /*00f0*/ 	.short	0x0007
        /*00f2*/ 	.short	0x0034
        /*00f4*/ 	.byte	0x00, 0xf0, 0x11, 0x00


	//----- nvinfo : EIATTR_KPARAM_INFO
	.align		4
.L_9853:
        /*00f8*/ 	.byte	0x04, 0x17
        /*00fa*/ 	.short	(.L_9855 - .L_9854)
.L_9854:
        /*00fc*/ 	.word	0x00000000
        /*0100*/ 	.short	0x0006
        /*0102*/ 	.short	0x0030
        /*0104*/ 	.byte	0x00, 0xf0, 0x11, 0x00


	//----- nvinfo : EIATTR_KPARAM_INFO
	.align		4
.L_9855:
        /*0108*/ 	.byte	0x04, 0x17
        /*010a*/ 	.short	(.L_9857 - .L_9856)
.L_9856:
        /*010c*/ 	.word	0x00000000
        /*0110*/ 	.short	0x0005
        /*0112*/ 	.short	0x0028
        /*0114*/ 	.byte	0x00, 0xf0, 0x21, 0x00


	//----- nvinfo : EIATTR_KPARAM_INFO
	.align		4
.L_9857:
        /*0118*/ 	.byte	0x04, 0x17
        /*011a*/ 	.short	(.L_9859 - .L_9858)
.L_9858:
        /*011c*/ 	.word	0x00000000
        /*0120*/ 	.short	0x0004
        /*0122*/ 	.short	0x0020
        /*0124*/ 	.byte	0x00, 0xf0, 0x21, 0x00


	//----- nvinfo : EIATTR_KPARAM_INFO
	.align		4
.L_9859:
        /*0128*/ 	.byte	0x04, 0x17
        /*012a*/ 	.short	(.L_9861 - .L_9860)
.L_9860:
        /*012c*/ 	.word	0x00000000
        /*0130*/ 	.short	0x0003
        /*0132*/ 	.short	0x0018
        /*0134*/ 	.byte	0x00, 0xf0, 0x21, 0x00


	//----- nvinfo : EIATTR_KPARAM_INFO
	.align		4
.L_9861:
        /*0138*/ 	.byte	0x04, 0x17
        /*013a*/ 	.short	(.L_9863 - .L_9862)
.L_9862:
        /*013c*/ 	.word	0x00000000
        /*0140*/ 	.short	0x0002
        /*0142*/ 	.short	0x0010
        /*0144*/ 	.byte	0x00, 0xf0, 0x21, 0x00


	//----- nvinfo : EIATTR_KPARAM_INFO
	.align		4
.L_9863:
        /*0148*/ 	.byte	0x04, 0x17
        /*014a*/ 	.short	(.L_9865 - .L_9864)
.L_9864:
        /*014c*/ 	.word	0x00000000
        /*0150*/ 	.short	0x0001
        /*0152*/ 	.short	0x0008
        /*0154*/ 	.byte	0x00, 0xf0, 0x21, 0x00


	//----- nvinfo : EIATTR_KPARAM_INFO
	.align		4
.L_9865:
        /*0158*/ 	.byte	0x04, 0x17
        /*015a*/ 	.short	(.L_9867 - .L_9866)
.L_9866:
        /*015c*/ 	.word	0x00000000
        /*0160*/ 	.short	0x0000
        /*0162*/ 	.short	0x0000
        /*0164*/ 	.byte	0x00, 0xf0, 0x21, 0x00


	//----- nvinfo : EIATTR_SPARSE_MMA_MASK
	.align		4
.L_9867:
        /*0168*/ 	.byte	0x03, 0x50
        /*016a*/ 	.short	0x0000


	//----- nvinfo : EIATTR_MAXREG_COUNT
	.align		4
        /*016c*/ 	.byte	0x03, 0x1b
        /*016e*/ 	.short	0x00ff


	//----- nvinfo : EIATTR_NUM_BARRIERS
	.align		4
        /*0170*/ 	.byte	0x02, 0x4c
        /*0172*/ 	.byte	0x01
	.zero		1


	//----- nvinfo : EIATTR_EXTERNS
	.align		4
        /*0174*/ 	.byte	0x04, 0x0f
        /*0176*/ 	.short	(.L_9869 - .L_9868)


	//   ....[0]....
	.align		4
.L_9868:
        /*0178*/ 	.word	index@(__assertfail)


	//----- nvinfo : EIATTR_MERCURY_ISA_VERSION
	.align		4
.L_9869:
        /*017c*/ 	.byte	0x03, 0x5f
        /*017e*/ 	.short	0x0101


	//----- nvinfo : EIATTR_COOP_GROUP_MASK_REGIDS
	.align		4
        /*0180*/ 	.byte	0x04, 0x29
        /*0182*/ 	.short	(.L_9871 - .L_9870)


	//   ....[0]....
.L_9870:
        /*0184*/ 	.word	0xffffffff


	//   ....[1]....
        /*0188*/ 	.word	0xffffffff


	//   ....[2]....
        /*018c*/ 	.word	0xffffffff


	//   ....[3]....
        /*0190*/ 	.word	0xffffffff


	//   ....[4]....
        /*0194*/ 	.word	0xffffffff


	//   ....[5]....
        /*0198*/ 	.word	0xffffffff


	//   ....[6]....
        /*019c*/ 	.word	0xffffffff


	//   ....[7]....
        /*01a0*/ 	.word	0xffffffff


	//   ....[8]....
        /*01a4*/ 	.word	0xffffffff


	//   ....[9]....
        /*01a8*/ 	.word	0xffffffff


	//   ....[10]....
        /*01ac*/ 	.word	0xffffffff


	//   ....[11]....
        /*01b0*/ 	.word	0xffffffff


	//   ....[12]....
        /*01b4*/ 	.word	0xffffffff


	//   ....[13]....
        /*01b8*/ 	.word	0xffffffff


	//   ....[14]....
        /*01bc*/ 	.word	0xffffffff


	//   ....[15]....
        /*01c0*/ 	.word	0xffffffff


	//   ....[16]....
        /*01c4*/ 	.word	0x0500000f


	//   ....[17]....
        /*01c8*/ 	.word	0x0500000f


	//   ....[18]....
        /*01cc*/ 	.word	0x0500000f


	//   ....[19]....
        /*01d0*/ 	.word	0x0500000f


	//   ....[20]....
        /*01d4*/ 	.word	0x0500000f


	//----- nvinfo : EIATTR_COOP_GROUP_INSTR_OFFSETS
	.align		4
.L_9871:
        /*01d8*/ 	.byte	0x04, 0x28
        /*01da*/ 	.short	(.L_9873 - .L_9872)


	//   ....[0]....
.L_9872:
        /*01dc*/ 	.word	0x00000240


	//   ....[1]....
        /*01e0*/ 	.word	0x00000270


	//   ....[2]....
        /*01e4*/ 	.word	0x00000290


	//   ....[3]....
        /*01e8*/ 	.word	0x000002b0


	//   ....[4]....
        /*01ec*/ 	.word	0x000002d0


	//   ....[5]....
        /*01f0*/ 	.word	0x000003f0


	//   ....[6]....
        /*01f4*/ 	.word	0x00000420


	//   ....[7]....
        /*01f8*/ 	.word	0x00000440


	//   ....[8]....
        /*01fc*/ 	.word	0x000012f0


	//   ....[9]....
        /*0200*/ 	.word	0x00001370


	//   ....[10]....
        /*0204*/ 	.word	0x000013b0


	//   ....[11]....
        /*0208*/ 	.word	0x000013f0


	//   ....[12]....
        /*020c*/ 	.word	0x00001440


	//   ....[13]....
        /*0210*/ 	.word	0x00001490


	//   ....[14]....
        /*0214*/ 	.word	0x000014b0


	//   ....[15]....
        /*0218*/ 	.word	0x000014d0


	//   ....[16]....
        /*021c*/ 	.word	0x00005840


	//   ....[17]....
        /*0220*/ 	.word	0x000058a0


	//   ....[18]....
        /*0224*/ 	.word	0x00005900


	//   ....[19]....
        /*0228*/ 	.word	0x00005960


	//   ....[20]....
        /*022c*/ 	.word	0x000059c0


	//----- nvinfo : EIATTR_SYSCALL_OFFSETS
	.align		4
.L_9873:
        /*0230*/ 	.byte	0x04, 0x46
        /*0232*/ 	.short	(.L_9875 - .L_9874)


	//   ....[0]....
.L_9874:
        /*0234*/ 	.word	0x000057d0


	//----- nvinfo : EIATTR_EXIT_INSTR_OFFSETS
	.align		4
.L_9875:
        /*0238*/ 	.byte	0x04, 0x1c
        /*023a*/ 	.short	(.L_9877 - .L_9876)


	//   ....[0]....
.L_9876:
        /*023c*/ 	.word	0x00000090


	//   ....[1]....
        /*0240*/ 	.word	0x00003db0


	//   ....[2]....
        /*0244*/ 	.word	0x00003e10


	//   ....[3]....
        /*0248*/ 	.word	0x000056d0


	//   ....[4]....
        /*024c*/ 	.word	0x000057e0


	//----- nvinfo : EIATTR_CRS_STACK_SIZE
	.align		4
.L_9877:
        /*0250*/ 	.byte	0x04, 0x1e
        /*0252*/ 	.short	(.L_9879 - .L_9878)
.L_9878:
        /*0254*/ 	.word	0x00000000


	//----- nvinfo : EIATTR_CBANK_PARAM_SIZE
	.align		4
.L_9879:
        /*0258*/ 	.byte	0x03, 0x19
        /*025a*/ 	.short	0x008c


	//----- nvinfo : EIATTR_PARAM_CBANK
	.align		4
        /*025c*/ 	.byte	0x04, 0x0a
        /*025e*/ 	.short	(.L_9881 - .L_9880)
	.align		4
.L_9880:
        /*0260*/ 	.word	index@(.nv.constant0._ZN4vllm25paged_attention_v2_kernelIfhLi256ELi32ELi128ELNS_18Fp8KVCacheDataTypeE2ELb0ELi512EEEvPfS2_PT_PKS3_PKT0_S9_ifPKiSB_iPKfiiiSD_SD_iiiii)
        /*0264*/ 	.short	0x0210
        /*0266*/ 	.short	0x008c


	//----- nvinfo : EIATTR_SW_WAR
	.align		4
.L_9881:
        /*0268*/ 	.byte	0x04, 0x36
        /*026a*/ 	.short	(.L_9883 - .L_9882)
.L_9882:
        /*026c*/ 	.word	0x00000008
.L_9883:


//--------------------- .nv.info._ZN4vllm25paged_attention_v2_kernelIfhLi192ELi32ELi128ELNS_18Fp8KVCacheDataTypeE2ELb0ELi512EEEvPfS2_PT_PKS3_PKT0_S9_ifPKiSB_iPKfiiiSD_SD_iiiii --------------------------
	.section	.nv.info._ZN4vllm25paged_attention_v2_kernelIfhLi192ELi32ELi128ELNS_18Fp8KVCacheDataTypeE2ELb0ELi512EEEvPfS2_PT_PKS3_PKT0_S9_ifPKiSB_iPKfiiiSD_SD_iiiii,"",@"SHT_CUDA_INFO"
	.sectionflags	@""
	.align	4


	//----- nvinfo : EIATTR_CUDA_API_VERSION
	.align		4
        /*0000*/ 	.byte	0x04, 0x37
        /*0002*/ 	.short	(.L_9885 - .L_9884)
.L_9884:
        /*0004*/ 	.word	0x00000082


	//----- nvinfo : EIATTR_KPARAM_INFO
	.align		4
.L_9885:
        /*0008*/ 	.byte	0x04, 0x17
        /*000a*/ 	.short	(.L_9887 - .L_9886)
.L_9886:
        /*000c*/ 	.word	0x00000000
        /*0010*/ 	.short	0x0015
        /*0012*/ 	.short	0x0088
        /*0014*/ 	.byte	0x00, 0xf0, 0x11, 0x00


	//----- nvinfo : EIATTR_KPARAM_INFO
	.align		4
.L_9887:
        /*0018*/ 	.byte	0x04, 0x17
        /*001a*/ 	.short	(.L_9889 - .L_9888)
.L_9888:
        /*001c*/ 	.word	0x00000000
        /*0020*/ 	.short	0x0014
        /*0022*/ 	.short	0x0084
        /*0024*/ 	.byte	0x00, 0xf0, 0x11, 0x00


	//----- nvinfo : EIATTR_KPARAM_INFO
	.align		4
.L_9889:
        /*0028*/ 	.byte	0x04, 0x17
        /*002a*/ 	.short	(.L_9891 - .L_9890)
.L_9890:
        /*002c*/ 	.word	0x00000000
        /*0030*/ 	.short	0x0013
        /*0032*/ 	.short	0x0080
        /*0034*/ 	.byte	0x00, 0xf0, 0x11, 0x00


	//----- nvinfo : EIATTR_KPARAM_INFO
	.align		4
.L_9891:
        /*0038*/ 	.byte	0x04, 0x17
        /*003a*/ 	.short	(.L_9893 - .L_9892)
.L_9892:
        /*003c*/ 	.word	0x00000000
        /*0040*/ 	.short	0x0012
        /*0042*/ 	.short	0x007c
        /*0044*/ 	.byte	0x00, 0xf0, 0x11, 0x00


	//----- nvinfo : EIATTR_KPARAM_INFO
	.align		4
.L_9893:
        /*0048*/ 	.byte	0x04, 0x17
        /*004a*/ 	.short	(.L_9895 - .L_9894)
.L_9894:
        /*004c*/ 	.word	0x00000000
        /*0050*/ 	.short	0x0011
        /*0052*/ 	.short	0x0078
        /*0054*/ 	.byte	0x00, 0xf0, 0x11, 0x00


	//----- nvinfo : EIATTR_KPARAM_INFO
	.align		4
.L_9895:
        /*0058*/ 	.byte	0x04, 0x17
        /*005a*/ 	.short	(.L_9897 - .L_9896)
.L_9896:
        /*005c*/ 	.word	0x00000000
        /*0060*/ 	.short	0x0010
        /*0062*/ 	.short	0x0070
        /*0064*/ 	.byte	0x00, 0xf0, 0x21, 0x00


	//----- nvinfo : EIATTR_KPARAM_INFO
	.align		4
.L_9897:
        /*0068*/ 	.byte	0x04, 0x17
        /*006a*/ 	.short	(.L_9899 - .L_9898)
.L_9898:
        /*006c*/ 	.word	0x00000000
        /*0070*/ 	.short	0x000f
        /*0072*/ 	.short	0x0068
        /*0074*/ 	.byte	0x00, 0xf0, 0x21, 0x00


	//----- nvinfo : EIATTR_KPARAM_INFO
	.align		4
.L_9899:
        /*0078*/ 	.byte	0x04, 0x17
        /*007a*/ 	.short	(.L_9901 - .L_9900)
.L_9900:
        /*007c*/ 	.word	0x00000000
        /*0080*/ 	.short	0x000e
        /*0082*/ 	.short	0x0060
        /*0084*/ 	.byte	0x00, 0xf0, 0x11, 0x00


	//----- nvinfo : EIATTR_KPARAM_INFO
	.align		4
.L_9901:
        /*0088*/ 	.byte	0x04, 0x17
        /*008a*/ 	.short	(.L_9903 - .L_9902)
.L_9902:
        /*008c*/ 	.word	0x00000000
        /*0090*/ 	.short	0x000d
        /*0092*/ 	.short	0x005c
        /*0094*/ 	.byte	0x00, 0xf0, 0x11, 0x00


	//----- nvinfo : EIATTR_KPARAM_INFO
	.align		4
.L_9903:
        /*0098*/ 	.byte	0x04, 0x17
        /*009a*/ 	.short	(.L_9905 - .L_9904)
.L_9904:
        /*009c*/ 	.word	0x00000000
        /*00a0*/ 	.short	0x000c
        /*00a2*/ 	.short	0x0058
        /*00a4*/ 	.byte	0x00, 0xf0, 0x11, 0x00


	//----- nvinfo : EIATTR_KPARAM_INFO
	.align		4
.L_9905:
        /*00a8*/ 	.byte	0x04, 0x17
        /*00aa*/ 	.short	(.L_9907 - .L_9906)
.L_9906:
        /*00ac*/ 	.word	0x00000000
        /*00b0*/ 	.short	0x000b
        /*00b2*/ 	.short	0x0050
        /*00b4*/ 	.byte	0x00, 0xf0, 0x21, 0x00


	//----- nvinfo : EIATTR_KPARAM_INFO
	.align		4
.L_9907:
        /*00b8*/ 	.byte	0x04, 0x17
        /*00ba*/ 	.short	(.L_9909 - .L_9908)
.L_9908:
        /*00bc*/ 	.word	0x00000000
        /*00c0*/ 	.short	0x000a
        /*00c2*/ 	.short	0x0048
        /*00c4*/ 	.byte	0x00, 0xf0, 0x11, 0x00


	//----- nvinfo : EIATTR_KPARAM_INFO
	.align		4
.L_9909:
        /*00c8*/ 	.byte	0x04, 0x17
        /*00ca*/ 	.short	(.L_9911 - .L_9910)
.L_9910:
        /*00cc*/ 	.word	0x00000000
        /*00d0*/ 	.short	0x0009
        /*00d2*/ 	.short	0x0040
        /*00d4*/ 	.byte	0x00, 0xf0, 0x21, 0x00


	//----- nvinfo : EIATTR_KPARAM_INFO
	.align		4
.L_9911:
        /*00d8*/ 	.byte	0x04, 0x17
        /*00da*/ 	.short	(.L_9913 - .L_9912)
.L_9912:
        /*00dc*/ 	.word	0x00000000
        /*00e0*/ 	.short	0x0008
        /*00e2*/ 	.short	0x0038
        /*00e4*/ 	.byte	0x00, 0xf0, 0x21, 0x00


	//----- nvinfo : EIATTR_KPARAM_INFO
	.align		4
.L_9913:
        /*00e8*/ 	.byte	0x04, 0x17
        /*00ea*/ 	.short	(.L_9915 - .L_9914)
.L_9914:
        /*00ec*/ 	.word	0x00000000
        /*00f0*/ 	.short	0x0007
        /*00f2*/ 	.short	0x0034
        /*00f4*/ 	.byte	0x00, 0xf0, 0x11, 0x00


	//----- nvinfo : EIATTR_KPARAM_INFO
	.align		4
.L_9915:
        /*00f8*/ 	.byte	0x04, 0x17
        /*00fa*/ 	.short	(.L_9917 - .L_9916)
.L_9916:
        /*00fc*/ 	.word	0x00000000
        /*0100*/ 	.short	0x0006
        /*0102*/ 	.short	0x0030
        /*0104*/ 	.byte	0x00, 0xf0, 0x11, 0x00


	//----- nvinfo : EIATTR_KPARAM_INFO
	.align		4
.L_9917:
        /*0108*/ 	.byte	0x04, 0x17
        /*010a*/ 	.short	(.L_9919 - .L_9918)
.L_9918:
        /*010c*/ 	.word	0x00000000
        /*0110*/ 	.short	0x0005
        /*0112*/ 	.short	0x0028
        /*0114*/ 	.byte	0x00, 0xf0, 0x21, 0x00


	//----- nvinfo : EIATTR_KPARAM_INFO
	.align		4
.L_9919:
        /*0118*/ 	.byte	0x04, 0x17
        /*011a*/ 	.short	(.L_9921 - .L_9920)
.L_9920:
        /*011c*/ 	.word	0x00000000
        /*0120*/ 	.short	0x0004
        /*0122*/ 	.short	0x0020
        /*0124*/ 	.byte	0x00, 0xf0, 0x21, 0x00


	//----- nvinfo : EIATTR_KPARAM_INFO
	.align		4
.L_9921:
        /*0128*/ 	.byte	0x04, 0x17
        /*012a*/ 	.short	(.L_9923 - .L_9922)
.L_9922:
        /*012c*/ 	.word	0x00000000
        /*0130*/ 	.short	0x0003
        /*0132*/ 	.short	0x0018
        /*0134*/ 	.byte	0x00, 0xf0, 0x21, 0x00


	//----- nvinfo : EIATTR_KPARAM_INFO
	.align		4
.L_9923:
        /*0138*/ 	.byte	0x04, 0x17
        /*013a*/ 	.short	(.L_9925 - .L_9924)
.L_9924:
        /*013c*/ 	.word	0x00000000
        /*0140*/ 	.short	0x0002
        /*0142*/ 	.short	0x0010
        /*0144*/ 	.byte	0x00, 0xf0, 0x21, 0x00


	//----- nvinfo : EIATTR_KPARAM_INFO
	.align		4
.L_9925:
        /*0148*/ 	.byte	0x04, 0x17
        /*014a*/ 	.short	(.L_9927 - .L_9926)
.L_9926:
        /*014c*/ 	.word	0x00000000
        /*0150*/ 	.short	0x0001
        /*0152*/ 	.short	0x0008
        /*0154*/ 	.byte	0x00, 0xf0, 0x21, 0x00


	//----- nvinfo : EIATTR_KPARAM_INFO
	.align		4
.L_9927:
        /*0158*/ 	.byte	0x04, 0x17
        /*015a*/ 	.short	(.L_9929 - .L_9928)
.L_9928:
        /*015c*/ 	.word	0x00000000
        /*0160*/ 	.short	0x0000
        /*0162*/ 	.short	0x0000
        /*0164*/ 	.byte	0x00, 0xf0, 0x21, 0x00


	//----- nvinfo : EIATTR_SPARSE_MMA_MASK
	.align		4
.L_9929:
        /*0168*/ 	.byte	0x03, 0x50
        /*016a*/ 	.short	0x0000


	//----- nvinfo : EIATTR_MAXREG_COUNT
	.align		4
        /*016c*/ 	.byte	0x03, 0x1b
        /*016e*/ 	.short	0x00ff


	//----- nvinfo : EIATTR_NUM_BARRIERS
	.align		4
        /*0170*/ 	.byte	0x02, 0x4c
        /*0172*/ 	.byte	0x01
	.zero		1


	//----- nvinfo : EIATTR_EXTERNS
	.align		4
        /*0174*/ 	.byte	0x04, 0x0f
        /*0176*/ 	.short	(.L_9931 - .L_9930)


	//   ....[0]....
	.align		4
.L_9930:
        /*0178*/ 	.word	index@(__assertfail)


	//----- nvinfo : EIATTR_MERCURY_ISA_VERSION
	.align		4
.L_9931:
        /*017c*/ 	.byte	0x03, 0x5f
        /*017e*/ 	.short	0x0101


	//----- nvinfo : EIATTR_COOP_GROUP_MASK_REGIDS
	.align		4
        /*0180*/ 	.byte	0x04, 0x29
        /*0182*/ 	.short	(.L_9933 - .L_9932)


	//   ....[0]....
.L_9932:
        /*0184*/ 	.word	0xffffffff


	//   ....[1]....
        /*0188*/ 	.word	0xffffffff


	//   ....[2]....
        /*018c*/ 	.word	0xffffffff


	//   ....[3]....
        /*0190*/ 	.word	0xffffffff


	//   ....[4]....
        /*0194*/ 	.word	0xffffffff


	//   ....[5]....
        /*0198*/ 	.word	0xffffffff


	//   ....[6]....
        /*019c*/ 	.word	0xffffffff


	//   ....[7]....
        /*01a0*/ 	.word	0xffffffff


	//   ....[8]....
        /*01a4*/ 	.word	0xffffffff


	//   ....[9]....
        /*01a8*/ 	.word	0xffffffff


	//   ....[10]....
        /*01ac*/ 	.word	0xffffffff


	//   ....[11]....
        /*01b0*/ 	.word	0xffffffff


	//   ....[12]....
        /*01b4*/ 	.word	0xffffffff


	//   ....[13]....
        /*01b8*/ 	.word	0xffffffff


	//   ....[14]....
        /*01bc*/ 	.word	0xffffffff


	//   ....[15]....
        /*01c0*/ 	.word	0xffffffff


	//   ....[16]....
        /*01c4*/ 	.word	0x0500000f


	//   ....[17]....
        /*01c8*/ 	.word	0x0500000f


	//   ....[18]....
        /*01cc*/ 	.word	0x0500000f


	//   ....[19]....
        /*01d0*/ 	.word	0x0500000f


	//   ....[20]....
        /*01d4*/ 	.word	0x0500000f


	//----- nvinfo : EIATTR_COOP_GROUP_INSTR_OFFSETS
	.align		4
.L_9933:
        /*01d8*/ 	.byte	0x04, 0x28
        /*01da*/ 	.short	(.L_9935 - .L_9934)


	//   ....[0]....
.L_9934:
        /*01dc*/ 	.word	0x00000240


	//   ....[1]....
        /*01e0*/ 	.word	0x00000270


	//   ....[2]....
        /*01e4*/ 	.word	0x00000290


	//   ....[3]....
        /*01e8*/ 	.word	0x000002b0


	//   ....[4]....
        /*01ec*/ 	.word	0x000002d0


	//   ....[5]....
        /*01f0*/ 	.word	0x000003f0


	//   ....[6]....
        /*01f4*/ 	.word	0x00000410


	//   ....[7]....
        /*01f8*/ 	.word	0x00000440


	//   ....[8]....
        /*01fc*/ 	.word	0x000012f0


	//   ....[9]....
        /*0200*/ 	.word	0x00001370


	//   ....[10]....
        /*0204*/ 	.word	0x000013b0


	//   ....[11]....
        /*0208*/ 	.word	0x000013f0


	//   ....[12]....
        /*020c*/ 	.word	0x00001440


	//   ....[13]....
        /*0210*/ 	.word	0x00001490


	//   ....[14]....
        /*0214*/ 	.word	0x000014b0


	//   ....[15]....
        /*0218*/ 	.word	0x000014d0


	//   ....[16]....
        /*021c*/ 	.word	0x00004b80


	//   ....[17]....
        /*0220*/ 	.word	0x00004be0


	//   ....[18]....
        /*0224*/ 	.word	0x00004c40


	//   ....[19]....
        /*0228*/ 	.word	0x00004ca0


	//   ....[20]....
        /*022c*/ 	.word	0x00004d00


	//----- nvinfo : EIATTR_SYSCALL_OFFSETS
	.align		4
.L_9935:
        /*0230*/ 	.byte	0x04, 0x46
        /*0232*/ 	.short	(.L_9937 - .L_9936)


	//   ....[0]....
.L_9936:
        /*0234*/ 	.word	0x00004b10


	//----- nvinfo : EIATTR_EXIT_INSTR_OFFSETS
	.align		4
.L_9937:
        /*0238*/ 	.byte	0x04, 0x1c
        /*023a*/ 	.short	(.L_9939 - .L_9938)


	//   ....[0]....
.L_9938:
        /*023c*/ 	.word	0x00000090


	//   ....[1]....
        /*0240*/ 	.word	0x00003700


	//   ....[2]....
        /*0244*/ 	.word	0x00003770


	//   ....[3]....
        /*0248*/ 	.word	0x00004a10


	//   ....[4]....
        /*024c*/ 	.word	0x00004b20


	//----- nvinfo : EIATTR_CRS_STACK_SIZE
	.align		4
.L_9939:
        /*0250*/ 	.byte	0x04, 0x1e
        /*0252*/ 	.short	(.L_9941 - .L_9940)
.L_9940:
        /*0254*/ 	.word	0x00000000


	//----- nvinfo : EIATTR_CBANK_PARAM_SIZE
	.align		4
.L_9941:
        /*0258*/ 	.byte	0x03, 0x19
        /*025a*/ 	.short	0x008c


	//----- nvinfo : EIATTR_PARAM_CBANK
	.align		4
        /*025c*/ 	.byte	0x04, 0x0a
        /*025e*/ 	.short	(.L_9943 - .L_9942)
	.align		4
.L_9942:
        /*0260*/ 	.word	index@(.nv.constant0._ZN4vllm25paged_attention_v2_kernelIfhLi192ELi32ELi128ELNS_18Fp8KVCacheDataTypeE2ELb0ELi512EEEvPfS2_PT_PKS3_PKT0_S9_ifPKiSB_iPKfiiiSD_SD_iiiii)
        /*0264*/ 	.short	0x0210
        /*0266*/ 	.short	0x008c


	//----- nvinfo : EIATTR_SW_WAR
	.align		4
.L_9943:
        /*0268*/ 	.byte	0x04, 0x36
        /*026a*/ 	.short	(.L_9945 - .L_9944)
.L_9944:
        /*026c*/ 	.word	0x00000008
.L_9945:


//--------------------- .nv.info._ZN4vllm25paged_attention_v2_kernelIfhLi128ELi32ELi128ELNS_18Fp8KVCacheDataTypeE2ELb0ELi512EEEvPfS2_PT_PKS3_PKT0_S9_ifPKiSB_iPKfiiiSD_SD_iiiii --------------------------
	.section	.nv.info._ZN4vllm25paged_attention_v2_kernelIfhLi128ELi32ELi128ELNS_18Fp8KVCacheDataTypeE2ELb0ELi512EEEvPfS2_PT_PKS3_PKT0_S9_ifPKiSB_iPKfiiiSD_SD_iiiii,"",@"SHT_CUDA_INFO"
	.sectionflags	@""
	.align	4


	//----- nvinfo : EIATTR_CUDA_API_VERSION
	.align		4
        /*0000*/ 	.byte	0x04, 0x37
        /*0002*/ 	.short	(.L_9947 - .L_9946)
.L_9946:
        /*0004*/ 	.word	0x00000082


	//----- nvinfo : EIATTR_KPARAM_INFO
	.align		4
.L_9947:
        /*0008*/ 	.byte	0x04, 0x17
        /*000a*/ 	.short	(.L_9949 - .L_9948)
.L_9948:
        /*000c*/ 	.word	0x00000000
        /*0010*/ 	.short	0x0015
        /*0012*/ 	.short	0x0088
        /*0014*/ 	.byte	0x00, 0xf0, 0x11, 0x00


	//----- nvinfo : EIATTR_KPARAM_INFO
	.align		4
.L_9949:
        /*0018*/ 	.byte	0x04, 0x17
        /*001a*/ 	.short	(.L_9951 - .L_9950)
.L_9950:
        /*001c*/ 	.word	0x00000000
        /*0020*/ 	.short	0x0014
        /*0022*/ 	.short	0x0084
        /*0024*/ 	.byte	0x00, 0xf0, 0x11, 0x00


	//----- nvinfo : EIATTR_KPARAM_INFO
	.align		4
.L_9951:
        /*0028*/ 	.byte	0x04, 0x17
        /*002a*/ 	.short	(.L_9953 - .L_9952)
.L_9952:
        /*002c*/ 	.word	0x00000000
        /*0030*/ 	.short	0x0013
        /*0032*/ 	.short	0x0080
        /*0034*/ 	.byte	0x00, 0xf0, 0x11, 0x00


	//----- nvinfo : EIATTR_KPARAM_INFO
	.align		4
.L_9953:
        /*0038*/ 	.byte	0x04, 0x17
        /*003a*/ 	.short	(.L_9955 - .L_9954)
.L_9954:
        /*003c*/ 	.word	0x00000000
        /*0040*/ 	.short	0x0012
        /*0042*/ 	.short	0x007c
        /*0044*/ 	.byte	0x00, 0xf0, 0x11, 0x00


	//----- nvinfo : EIATTR_KPARAM_INFO
	.align		4
.L_9955:
        /*0048*/ 	.byte	0x04, 0x17
        /*004a*/ 	.short	(.L_9957 - .L_9956)
.L_9956:
        /*004c*/ 	.word	0x00000000
        /*0050*/ 	.short	0x0011
        /*0052*/ 	.short	0x0078
        /*0054*/ 	.byte	0x00, 0xf0, 0x11, 0x00


	//----- nvinfo : EIATTR_KPARAM_INFO
	.align		4
.L_9957:
        /*0058*/ 	.byte	0x04, 0x17
        /*005a*/ 	.short	(.L_9959 - .L_9958)
.L_9958:
        /*005c*/ 	.word	0x00000000
        /*0060*/ 	.short	0x0010
        /*0062*/ 	.short	0x0070
        /*0064*/ 	.byte	0x00, 0xf0, 0x21, 0x00


	//----- nvinfo : EIATTR_KPARAM_INFO
	.align		4
.L_9959:
        /*0068*/ 	.byte	0x04, 0x17
        /*006a*/ 	.short	(.L_9961 - .L_9960)
.L_9960:
        /*006c*/ 	.word	0x00000000
        /*0070*/ 	.short	0x000f
        /*0072*/ 	.short	0x0068
        /*0074*/ 	.byte	0x00, 0xf0, 0x21, 0x00


	//----- nvinfo : EIATTR_KPARAM_INFO
	.align		4
.L_9961:
        /*0078*/ 	.byte	0x04, 0x17
        /*007a*/ 	.short	(.L_9963 - .L_9962)
.L_9962:
        /*007c*/ 	.word	0x00000000
        /*0080*/ 	.short	0x000e
        /*0082*/ 	.short	0x0060
        /*0084*/ 	.byte	0x00, 0xf0, 0x11, 0x00


	//----- nvinfo : EIATTR_KPARAM_INFO
	.align		4
.L_9963:
        /*0088*/ 	.byte	0x04, 0x17
        /*008a*/ 	.short	(.L_9965 - .L_9964)
.L_9964:
        /*008c*/ 	.word	0x00000000
        /*0090*/ 	.short	0x000d
        /*0092*/ 	.short	0x005c
        /*0094*/ 	.byte	0x00, 0xf0, 0x11, 0x00


	//----- nvinfo : EIATTR_KPARAM_INFO
	.align		4
.L_9965:
        /*0098*/ 	.byte	0x04, 0x17
        /*009a*/ 	.short	(.L_9967 - .L_9966)
.L_9966:
        /*009c*/ 	.word	0x00000000
        /*00a0*/ 	.short	0x000c
        /*00a2*/ 	.short	0x0058
        /*00a4*/ 	.byte	0x00, 0xf0, 0x11, 0x00


	//----- nvinfo : EIATTR_KPARAM_INFO
	.align		4
.L_9967:
        /*00a8*/ 	.byte	0x04, 0x17
        /*00aa*/ 	.short	(.L_9969 - .L_9968)
.L_9968:
        /*00ac*/ 	.word	0x00000000
        /*00b0*/ 	.short	0x000b
        /*00b2*/ 	.short	0x0050
        /*00b4*/ 	.byte	0x00, 0xf0, 0x21, 0x00


	//----- nvinfo : EIATTR_KPARAM_INFO
	.align		4
.L_9969:
        /*00b8*/ 	.byte	0x04, 0x17
        /*00ba*/ 	.short	(.L_9971 - .L_9970)
.L_9970:
        /*00bc*/ 	.word	0x00000000
        /*00c0*/ 	.short	0x000a
        /*00c2*/ 	.short	0x0048
        /*00c4*/ 	.byte	0x00, 0xf0, 0x11, 0x00


	//----- nvinfo : EIATTR_KPARAM_INFO
	.align		4
.L_9971:
        /*00c8*/ 	.byte	0x04, 0x17
        /*00ca*/ 	.short	(.L_9973 - .L_9972)
.L_9972:
        /*00cc*/ 	.word	0x00000000
        /*00d0*/ 	.short	0x0009
        /*00d2*/ 	.short	0x0040
        /*00d4*/ 	.byte	0x00, 0xf0, 0x21, 0x00


	//----- nvinfo : EIATTR_KPARAM_INFO
	.align		4
.L_9973:
        /*00d8*/ 	.byte	0x04, 0x17
        /*00da*/ 	.short	(.L_9975 - .L_9974)
.L_9974:
        /*00dc*/ 	.word	0x00000000
        /*00e0*/ 	.short	0x0008
        /*00e2*/ 	.short	0x0038
        /*00e4*/ 	.byte	0x00, 0xf0, 0x21, 0x00


	//----- nvinfo : EIATTR_KPARAM_INFO
	.align		4
.L_9975:
        /*00e8*/ 	.byte	0x04, 0x17
        /*00ea*/ 	.short	(.L_9977 - .L_9976)
.L_9976:
        /*00ec*/ 	.word	0x00000000
        /*00f0*/ 	.short	0x0007
        /*00f2*/ 	.short	0x0034
        /*00f4*/ 	.byte	0x00, 0xf0, 0x11, 0x00


	//----- nvinfo : EIATTR_KPARAM_INFO
	.align		4
.L_9977:
        /*00f8*/ 	.byte	0x04, 0x17
        /*00fa*/ 	.short	(.L_9979 - .L_9978)
.L_9978:
        /*00fc*/ 	.word	0x00000000
        /*0100*/ 	.short	0x0006
        /*0102*/ 	.short	0x0030
        /*0104*/ 	.byte	0x00, 0xf0, 0x11, 0x00


	//----- nvinfo : EIATTR_KPARAM_INFO
	.align		4
.L_9979:
        /*0108*/ 	.byte	0x04, 0x17
        /*010a*/ 	.short	(.L_9981 - .L_9980)
.L_9980:
        /*010c*/ 	.word	0x00000000
        /*0110*/ 	.short	0x0005
        /*0112*/ 	.short	0x0028
        /*0114*/ 	.byte	0x00, 0xf0, 0x21, 0x00


	//----- nvinfo : EIATTR_KPARAM_INFO
	.align		4
.L_9981:
        /*0118*/ 	.byte	0x04, 0x17
        /*011a*/ 	.short	(.L_9983 - .L_9982)
.L_9982:
        /*011c*/ 	.word	0x00000000
        /*0120*/ 	.short	0x0004
        /*0122*/ 	.short	0x0020
        /*0124*/ 	.byte	0x00, 0xf0, 0x21, 0x00


	//----- nvinfo : EIATTR_KPARAM_INFO
	.align		4
.L_9983:
        /*0128*/ 	.byte	0x04, 0x17
        /*012a*/ 	.short	(.L_9985 - .L_9984)
.L_9984:
        /*012c*/ 	.word	0x00000000
        /*0130*/ 	.short	0x0003
        /*0132*/ 	.short	0x0018
        /*0134*/ 	.byte	0x00, 0xf0, 0x21, 0x00


	//----- nvinfo : EIATTR_KPARAM_INFO
	.align		4
.L_9985:
        /*0138*/ 	.byte	0x04, 0x17
        /*013a*/ 	.short	(.L_9987 - .L_9986)
.L_9986:
        /*013c*/ 	.word	0x00000000
        /*0140*/ 	.short	0x0002
        /*0142*/ 	.short	0x0010
        /*0144*/ 	.byte	0x00, 0xf0, 0x21, 0x00


	//----- nvinfo : EIATTR_KPARAM_INFO
	.align		4
.L_9987:
        /*0148*/ 	.byte	0x04, 0x17
        /*014a*/ 	.short	(.L_9989 - .L_9988)
.L_9988:
        /*014c*/ 	.word	0x00000000
        /*0150*/ 	.short	0x0001
        /*0152*/ 	.short	0x0008
        /*0154*/ 	.byte	0x00, 0xf0, 0x21, 0x00


	//----- nvinfo : EIATTR_KPARAM_INFO
	.align		4
.L_9989:
        /*0158*/ 	.byte	0x04, 0x17
        /*015a*/ 	.short	(.L_9991 - .L_9990)
.L_9990:
        /*015c*/ 	.word	0x00000000
        /*0160*/ 	.short	0x0000
        /*0162*/ 	.short	0x0000
        /*0164*/ 	.byte	0x00, 0xf0, 0x21, 0x00


	//----- nvinfo : EIATTR_SPARSE_MMA_MASK
	.align		4
.L_9991:
        /*0168*/ 	.byte	0x03, 0x50
        /*016a*/ 	.short	0x0000


	//----- nvinfo : EIATTR_MAXREG_COUNT
	.align		4
        /*016c*/ 	.byte	0x03, 0x1b
        /*016e*/ 	.short	0x00ff


	//----- nvinfo : EIATTR_NUM_BARRIERS
	.align		4
        /*0170*/ 	.byte	0x02, 0x4c
        /*0172*/ 	.byte	0x01
	.zero		1


	//----- nvinfo : EIATTR_EXTERNS
	.align		4
        /*0174*/ 	.byte	0x04, 0x0f
        /*0176*/ 	.short	(.L_9993 - .L_9992)


	//   ....[0]....
	.align		4
.L_9992:
        /*0178*/ 	.word	index@(__assertfail)


	//----- nvinfo : EIATTR_MERCURY_ISA_VERSION
	.align		4
.L_9993:
        /*017c*/ 	.byte	0x03, 0x5f
        /*017e*/ 	.short	0x0101


	//----- nvinfo : EIATTR_COOP_GROUP_MASK_REGIDS
	.align		4
        /*0180*/ 	.byte	0x04, 0x29
        /*0182*/ 	.short	(.L_9995 - .L_9994)


	//   ....[0]....
.L_9994:
        /*0184*/ 	.word	0xffffffff


	//   ....[1]....
        /*0188*/ 	.word	0xffffffff


	//   ....[2]....
        /*018c*/ 	.word	0xffffffff


	//   ....[3]....
        /*0190*/ 	.word	0xffffffff


	//   ....[4]....
        /*0194*/ 	.word	0xffffffff


	//   ....[5]....
        /*0198*/ 	.word	0xffffffff


	//   ....[6]....
        /*019c*/ 	.word	0xffffffff


	//   ....[7]....
        /*01a0*/ 	.word	0xffffffff


	//   ....[8]....
        /*01a4*/ 	.word	0xffffffff


	//   ....[9]....
        /*01a8*/ 	.word	0xffffffff


	//   ....[10]....
        /*01ac*/ 	.word	0xffffffff


	//   ....[11]....
        /*01b0*/ 	.word	0xffffffff


	//   ....[12]....
        /*01b4*/ 	.word	0xffffffff


	//   ....[13]....
        /*01b8*/ 	.word	0xffffffff


	//   ....[14]....
        /*01bc*/ 	.word	0xffffffff


	//   ....[15]....
        /*01c0*/ 	.word	0xffffffff


	//   ....[16]....
        /*01c4*/ 	.word	0x0500000f


	//   ....[17]....
        /*01c8*/ 	.word	0x0500000f


	//   ....[18]....
        /*01cc*/ 	.word	0x0500000f


	//   ....[19]....
        /*01d0*/ 	.word	0x0500000f


	//   ....[20]....
        /*01d4*/ 	.word	0x0500000f


	//----- nvinfo : EIATTR_COOP_GROUP_INSTR_OFFSETS
	.align		4
.L_9995:
        /*01d8*/ 	.byte	0x04, 0x28
        /*01da*/ 	.short	(.L_9997 - .L_9996)


	//   ....[0]....
.L_9996:
        /*01dc*/ 	.word	0x00000240


	//   ....[1]....
        /*01e0*/ 	.word	0x00000270


	//   ....[2]....
        /*01e4*/ 	.word	0x00000290


	//   ....[3]....
        /*01e8*/ 	.word	0x000002b0


	//   ....[4]....
        /*01ec*/ 	.word	0x000002d0


	//   ....[5]....
        /*01f0*/ 	.word	0x000003f0


	//   ....[6]....
        /*01f4*/ 	.word	0x00000410


	//   ....[7]....
        /*01f8*/ 	.word	0x00000440


	//   ....[8]....
        /*01fc*/ 	.word	0x000012f0


	//   ....[9]....
        /*0200*/ 	.word	0x00001370


	//   ....[10]....
        /*0204*/ 	.word	0x000013b0


	//   ....[11]....
        /*0208*/ 	.word	0x00001400


	//   ....[12]....
        /*020c*/ 	.word	0x00001440


	//   ....[13]....
        /*0210*/ 	.word	0x00001490


	//   ....[14]....
        /*0214*/ 	.word	0x000014b0


	//   ....[15]....
        /*0218*/ 	.word	0x000014d0


	//   ....[16]....
        /*021c*/ 	.word	0x00003f00


	//   ....[17]....
        /*0220*/ 	.word	0x00003f60


	//   ....[18]....
        /*0224*/ 	.word	0x00003fc0


	//   ....[19]....
        /*0228*/ 	.word	0x00004020


	//   ....[20]....
        /*022c*/ 	.word	0x00004080


	//----- nvinfo : EIATTR_SYSCALL_OFFSETS
	.align		4
.L_9997:
        /*0230*/ 	.byte	0x04, 0x46
        /*0232*/ 	.short	(.L_9999 - .L_9998)


	//   ....[0]....
.L_9998:
        /*0234*/ 	.word	0x00003e90


	//----- nvinfo : EIATTR_EXIT_INSTR_OFFSETS
	.align		4
.L_9999:
        /*0238*/ 	.byte	0x04, 0x1c
        /*023a*/ 	.short	(.L_10001 - .L_10000)


	//   ....[0]....
.L_10000:
        /*023c*/ 	.word	0x00000090


	//   ....[1]....
        /*0240*/ 	.word	0x00003090


	//   ....[2]....
        /*0244*/ 	.word	0x000030d0


	//   ....[3]....
        /*0248*/ 	.word	0x00003d90


	//   ....[4]....
        /*024c*/ 	.word	0x00003ea0


	//----- nvinfo : EIATTR_CRS_STACK_SIZE
	.align		4
.L_10001:
        /*0250*/ 	.byte	0x04, 0x1e
        /*0252*/ 	.short	(.L_10003 - .L_10002)
.L_10002:
        /*0254*/ 	.word	0x00000000


	//----- nvinfo : EIATTR_CBANK_PARAM_SIZE
	.align		4
.L_10003:
        /*0258*/ 	.byte	0x03, 0x19
        /*025a*/ 	.short	0x008c


	//----- nvinfo : EIATTR_PARAM_CBANK
	.align		4
        /*025c*/ 	.byte	0x04, 0x0a
        /*025e*/ 	.short	(.L_10005 - .L_10004)
	.align		4
.L_10004:
        /*0260*/ 	.word	index@(.nv.constant0._ZN4vllm25paged_attention_v2_kernelIfhLi128ELi32ELi128ELNS_18Fp8KVCacheDataTypeE2ELb0ELi512EEEvPfS2_PT_PKS3_PKT0_S9_ifPKiSB_iPKfiiiSD_SD_iiiii)
        /*0264*/ 	.short	0x0210
        /*0266*/ 	.short	0x008c


	//----- nvinfo : EIATTR_SW_WAR
	.align		4
.L_10005:
        /*0268*/ 	.byte	0x04, 0x36
        /*026a*/ 	.short	(.L_10007 - .L_10006)
.L_10006:
        /*026c*/ 	.word	0x00000008
.L_10007:


//--------------------- .nv.info._ZN4vllm25paged_attention_v2_kernelIfhLi120ELi32ELi128ELNS_18Fp8KVCacheDataTypeE2ELb0ELi512EEEvPfS2_PT_PKS3_PKT0_S9_ifPKiSB_iPKfiiiSD_SD_iiiii --------------------------
	.section	.nv.info._ZN4vllm25paged_attention_v2_kernelIfhLi120ELi32ELi128ELNS_18Fp8KVCacheDataTypeE2ELb0ELi512EEEvPfS2_PT_PKS3_PKT0_S9_ifPKiSB_iPKfiiiSD_SD_iiiii,"",@"SHT_CUDA_INFO"
	.sectionflags	@""
	.align	4


	//----- nvinfo : EIATTR_CUDA_API_VERSION
	.align		4
        /*0000*/ 	.byte	0x04, 0x37
        /*0002*/ 	.short	(.L_10009 - .L_10008)
.L_10008:
        /*0004*/ 	.word	0x00000082


	//----- nvinfo : EIATTR_KPARAM_INFO
	.align		4
.L_10009:
        /*0008*/ 	.byte	0x04, 0x17
        /*000a*/ 	.short	(.L_10011 - .L_10010)
.L_10010:
        /*000c*/ 	.word	0x00000000
        /*0010*/ 	.short	0x0015
        /*0012*/ 	.short	0x0088
        /*0014*/ 	.byte	0x00, 0xf0, 0x11, 0x00


	//----- nvinfo : EIATTR_KPARAM_INFO
	.align		4
.L_10011:
        /*0018*/ 	.byte	0x04, 0x17
        /*001a*/ 	.short	(.L_10013 - .L_10012)
.L_10012:
        /*001c*/ 	.word	0x00000000
        /*0020*/ 	.short	0x0014
        /*0022*/ 	.short	0x0084
        /*0024*/ 	.byte	0x00, 0xf0, 0x11, 0x00


	//----- nvinfo : EIATTR_KPARAM_INFO
	.align		4
.L_10013:
        /*0028*/ 	.byte	0x04, 0x17
        /*002a*/ 	.short	(.L_10015 - .L_10014)
.L_10014:
        /*002c*/ 	.word	0x00000000
        /*0030*/ 	.short	0x0013
        /*0032*/ 	.short	0x0080
        /*0034*/ 	.byte	0x00, 0xf0, 0x11, 0x00


	//----- nvinfo : EIATTR_KPARAM_INFO
	.align		4
.L_10015:
        /*0038*/ 	.byte	0x04, 0x17
        /*003a*/ 	.short	(.L_10017 - .L_10016)
.L_10016:
        /*003c*/ 	.word	0x00000000
        /*0040*/ 	.short	0x0012
        /*0042*/ 	.short	0x007c
        /*0044*/ 	.byte	0x00, 0xf0, 0x11, 0x00


	//----- nvinfo : EIATTR_KPARAM_INFO
	.align		4
.L_10017:
        /*0048*/ 	.byte	0x04, 0x17
        /*004a*/ 	.short	(.L_10019 - .L_10018)
.L_10018:
        /*004c*/ 	.word	0x00000000
        /*0050*/ 	.short	0x0011
        /*0052*/ 	.short	0x0078
        /*0054*/ 	.byte	0x00, 0xf0, 0x11, 0x00


	//----- nvinfo : EIATTR_KPARAM_INFO
	.align		4
.L_10019:
        /*0058*/ 	.byte	0x04, 0x17
        /*005a*/ 	.short	(.L_10021 - .L_10020)
.L_10020:
        /*005c*/ 	.word	0x00000000
        /*0060*/ 	.short	0x0010
        /*0062*/ 	.short	0x0070
        /*0064*/ 	.byte	0x00, 0xf0, 0x21, 0x00


	//----- nvinfo : EIATTR_KPARAM_INFO
	.align		4
.L_10021:
        /*0068*/ 	.byte	0x04, 0x17
        /*006a*/ 	.short	(.L_10023 - .L_10022)
.L_10022:
        /*006c*/ 	.word	0x00000000
        /*0070*/ 	.short	0x000f
        /*0072*/ 	.short	0x0068
        /*0074*/ 	.byte	0x00, 0xf0, 0x21, 0x00


	//----- nvinfo : EIATTR_KPARAM_INFO
	.align		4
.L_10023:
        /*0078*/ 	.byte	0x04, 0x17
        /*007a*/ 	.short	(.L_10025 - .L_10024)
.L_10024:
        /*007c*/ 	.word	0x00000000
        /*0080*/ 	.short	0x000e
        /*0082*/ 	.short	0x0060
        /*0084*/ 	.byte	0x00, 0xf0, 0x11, 0x00


	//----- nvinfo : EIATTR_KPARAM_INFO
	.align		4
.L_10025:
        /*0088*/ 	.byte	0x04, 0x17
        /*008a*/ 	.short	(.L_10027 - .L_10026)
.L_10026:
        /*008c*/ 	.word	0x00000000
        /*0090*/ 	.short	0x000d
        /*0092*/ 	.short	0x005c
        /*0094*/ 	.byte	0x00, 0xf0, 0x11, 0x00


	//----- nvinfo : EIATTR_KPARAM_INFO
	.align		4
.L_10027:
        /*0098*/ 	.byte	0x04, 0x17
        /*009a*/ 	.short	(.L_10029 - .L_10028)
.L_10028:
        /*009c*/ 	.word	0x00000000
        /*00a0*/ 	.short	0x000c
        /*00a2*/ 	.short	0x0058
        /*00a4*/ 	.byte	0x00, 0xf0, 0x11, 0x00


	//----- nvinfo : EIATTR_KPARAM_INFO
	.align		4
.L_10029:
        /*00a8*/ 	.byte	0x04, 0x17
        /*00aa*/ 	.short	(.L_10031 - .L_10030)
.L_10030:
        /*00ac*/ 	.word	0x00000000
        /*00b0*/ 	.short	0x000b
        /*00b2*/ 	.short	0x0050
        /*00b4*/ 	.byte	0x00, 0xf0, 0x21, 0x00


	//----- nvinfo : EIATTR_KPARAM_INFO
	.align		4
.L_10031:
        /*00b8*/ 	.byte	0x04, 0x17
        /*00ba*/ 	.short	(.L_10033 - .L_10032)
.L_10032:
        /*00bc*/ 	.word	0x00000000
        /*00c0*/ 	.short	0x000a
        /*00c2*/ 	.short	0x0048
        /*00c4*/ 	.byte	0x00, 0xf0, 0x11, 0x00


	//----- nvinfo : EIATTR_KPARAM_INFO
	.align		4
.L_10033:
        /*00c8*/ 	.byte	0x04, 0x17
        /*00ca*/ 	.short	(.L_10035 - .L_10034)
.L_10034:
        /*00cc*/ 	.word	0x00000000
        /*00d0*/ 	.short	0x0009
        /*00d2*/ 	.short	0x0040
        /*00d4*/ 	.byte	0x00, 0xf0, 0x21, 0x00


	//----- nvinfo : EIATTR_KPARAM_INFO
	.align		4
.L_10035:
        /*00d8*/ 	.byte	0x04, 0x17
        /*00da*/ 	.short	(.L_10037 - .L_10036)
.L_10036:
        /*00dc*/ 	.word	0x00000000
        /*00e0*/ 	.short	0x0008
        /*00e2*/ 	.short	0x0038
        /*00e4*/ 	.byte	0x00, 0xf0, 0x21, 0x00


	//----- nvinfo : EIATTR_KPARAM_INFO
	.align		4
.L_10037:
        /*00e8*/ 	.byte	0x04, 0x17
        /*00ea*/ 	.short	(.L_10039 - .L_10038)
.L_10038:
        /*00ec*/ 	.word	0x00000000
        /*00f0*/ 	.short	0x0007
        /*00f2*/ 	.short	0x0034
        /*00f4*/ 	.byte	0x00, 0xf0, 0x11, 0x00


	//----- nvinfo : EIATTR_KPARAM_INFO
	.align		4
.L_10039:
        /*00f8*/ 	.byte	0x04, 0x17
        /*00fa*/ 	.short	(.L_10041 - .L_10040)
.L_10040:
        /*00fc*/ 	.word	0x00000000
        /*0100*/ 	.short	0x0006
        /*0102*/ 	.short	0x0030
        /*0104*/ 	.byte	0x00, 0xf0, 0x11, 0x00


	//----- nvinfo : EIATTR_KPARAM_INFO
	.align		4
.L_10041:
        /*0108*/ 	.byte	0x04, 0x17
        /*010a*/ 	.short	(.L_10043 - .L_10042)
.L_10042:
        /*010c*/ 	.word	0x00000000
        /*0110*/ 	.short	0x0005
        /*0112*/ 	.short	0x0028
        /*0114*/ 	.byte	0x00, 0xf0, 0x21, 0x00


	//----- nvinfo : EIATTR_KPARAM_INFO
	.align		4
.L_10043:
        /*0118*/ 	.byte	0x04, 0x17
        /*011a*/ 	.short	(.L_10045 - .L_10044)
.L_10044:
        /*011c*/ 	.word	0x00000000
        /*0120*/ 	.short	0x0004
        /*0122*/ 	.short	0x0020
        /*0124*/ 	.byte	0x00, 0xf0, 0x21, 0x00


	//----- nvinfo : EIATTR_KPARAM_INFO
	.align		4
.L_10045:
        /*0128*/ 	.byte	0x04, 0x17
        /*012a*/ 	.short	(.L_10047 - .L_10046)
.L_10046:
        /*012c*/ 	.word	0x00000000
        /*0130*/ 	.short	0x0003
        /*0132*/ 	.short	0x0018
        /*0134*/ 	.byte	0x00, 0xf0, 0x21, 0x00


	//----- nvinfo : EIATTR_KPARAM_INFO
	.align		4
.L_10047:
        /*0138*/ 	.byte	0x04, 0x17
        /*013a*/ 	.short	(.L_10049 - .L_10048)
.L_10048:
        /*013c*/ 	.word	0x00000000
        /*0140*/ 	.short	0x0002
        /*0142*/ 	.short	0x0010
        /*0144*/ 	.byte	0x00, 0xf0, 0x21, 0x00


	//----- nvinfo : EIATTR_KPARAM_INFO
	.align		4
.L_10049:
        /*0148*/ 	.byte	0x04, 0x17
        /*014a*/ 	.short	(.L_10051 - .L_10050)
.L_10050:
        /*014c*/ 	.word	0x00000000
        /*0150*/ 	.short	0x0001
        /*0152*/ 	.short	0x0008
        /*0154*/ 	.byte	0x00, 0xf0, 0x21, 0x00


	//----- nvinfo : EIATTR_KPARAM_INFO
	.align		4
.L_10051:
        /*0158*/ 	.byte	0x04, 0x17
        /*015a*/ 	.short	(.L_10053 - .L_10052)
.L_10052:
        /*015c*/ 	.word	0x00000000
        /*0160*/ 	.short	0x0000
        /*0162*/ 	.short	0x0000
        /*0164*/ 	.byte	0x00, 0xf0, 0x21, 0x00


	//----- nvinfo : EIATTR_SPARSE_MMA_MASK
	.align		4
.L_10053:
        /*0168*/ 	.byte	0x03, 0x50
        /*016a*/ 	.short	0x0000


	//----- nvinfo : EIATTR_MAXREG_COUNT
	.align		4
        /*016c*/ 	.byte	0x03, 0x1b
        /*016e*/ 	.short	0x00ff


	//----- nvinfo : EIATTR_NUM_BARRIERS
	.align		4
        /*0170*/ 	.byte	0x02, 0x4c
        /*0172*/ 	.byte	0x01
	.zero		1


	//----- nvinfo : EIATTR_EXTERNS
	.align		4
        /*0174*/ 	.byte	0x04, 0x0f
        /*0176*/ 	.short	(.L_10055 - .L_10054)


	//   ....[0]....
	.align		4
.L_10054:
        /*0178*/ 	.word	index@(__assertfail)


	//----- nvinfo : EIATTR_MERCURY_ISA_VERSION
	.align		4
.L_10055:
        /*017c*/ 	.byte	0x03, 0x5f
        /*017e*/ 	.short	0x0101


	//----- nvinfo : EIATTR_COOP_GROUP_MASK_REGIDS
	.align		4
        /*0180*/ 	.byte	0x04, 0x29
        /*0182*/ 	.short	(.L_10057 - .L_10056)


	//   ....[0]....
.L_10056:
        /*0184*/ 	.word	0xffffffff


	//   ....[1]....
        /*0188*/ 	.word	0xffffffff


	//   ....[2]....
        /*018c*/ 	.word	0xffffffff


	//   ....[3]....
        /*0190*/ 	.word	0xffffffff


	//   ....[4]....
        /*0194*/ 	.word	0xffffffff


	//   ....[5]....
        /*0198*/ 	.word	0xffffffff


	//   ....[6]....
        /*019c*/ 	.word	0xffffffff


	//   ....[7]....
        /*01a0*/ 	.word	0xffffffff


	//   ....[8]....
        /*01a4*/ 	.word	0xffffffff


	//   ....[9]....
        /*01a8*/ 	.word	0xffffffff


	//   ....[10]....
        /*01ac*/ 	.word	0xffffffff


	//   ....[11]....
        /*01b0*/ 	.word	0xffffffff


	//   ....[12]....
        /*01b4*/ 	.word	0xffffffff


	//   ....[13]....
        /*01b8*/ 	.word	0xffffffff


	//   ....[14]....
        /*01bc*/ 	.word	0xffffffff


	//   ....[15]....
        /*01c0*/ 	.word	0xffffffff


	//   ....[16]....
        /*01c4*/ 	.word	0x0500000f


	//   ....[17]....
        /*01c8*/ 	.word	0x0500000f


	//   ....[18]....
        /*01cc*/ 	.word	0x0500000f


	//   ....[19]....
        /*01d0*/ 	.word	0x0500000f


	//   ....[20]....
        /*01d4*/ 	.word	0x0500000f


	//----- nvinfo : EIATTR_COOP_GROUP_INSTR_OFFSETS
	.align		4
.L_10057:
        /*01d8*/ 	.byte	0x04, 0x28
        /*01da*/ 	.short	(.L_10059 - .L_10058)


	//   ....[0]....
.L_10058:
        /*01dc*/ 	.word	0x00000240


	//   ....[1]....
        /*01e0*/ 	.word	0x00000270


	//   ....[2]....
        /*01e4*/ 	.word	0x00000290


	//   ....[3]....
        /*01e8*/ 	.word	0x000002b0


	//   ....[4]....
        /*01ec*/ 	.word	0x000002d0


	//   ....[5]....
        /*01f0*/ 	.word	0x000003f0


	//   ....[6]....
        /*01f4*/ 	.word	0x00000420


	//   ....[7]....
        /*01f8*/ 	.word	0x00000440


	//   ....[8]....
        /*01fc*/ 	.word	0x000012f0


	//   ....[9]....
        /*0200*/ 	.word	0x00001370


	//   ....[10]....
        /*0204*/ 	.word	0x000013b0


	//   ....[11]....
        /*0208*/ 	.word	0x000013f0


	//   ....[12]....
        /*020c*/ 	.word	0x00001440


	//   ....[13]....
        /*0210*/ 	.word	0x00001490


	//   ....[14]....
        /*0214*/ 	.word	0x000014b0


	//   ....[15]....
        /*0218*/ 	.word	0x000014d0


	//   ....[16]....
        /*021c*/ 	.word	0x00003d60


	//   ....[17]....
        /*0220*/ 	.word	0x00003dc0


	//   ....[18]....
        /*0224*/ 	.word	0x00003e20


	//   ....[19]....
        /*0228*/ 	.word	0x00003e80


	//   ....[20]....
        /*022c*/ 	.word	0x00003ee0


	//----- nvinfo : EIATTR_SYSCALL_OFFSETS
	.align		4
.L_10059:
        /*0230*/ 	.byte	0x04, 0x46
        /*0232*/ 	.short	(.L_10061 - .L_10060)


	//   ....[0]....
.L_10060:
        /*0234*/ 	.word	0x00003cf0


	//----- nvinfo : EIATTR_EXIT_INSTR_OFFSETS
	.align		4
.L_10061:
        /*0238*/ 	.byte	0x04, 0x1c
        /*023a*/ 	.short	(.L_10063 - .L_10062)


	//   ....[0]....
.L_10062:
        /*023c*/ 	.word	0x00000090


	//   ....[1]....
        /*0240*/ 	.word	0x00002fc0


	//   ....[2]....
        /*0244*/ 	.word	0x00003010


	//   ....[3]....
        /*0248*/ 	.word	0x00003bf0


	//   ....[4]....
        /*024c*/ 	.word	0x00003d00


	//----- nvinfo : EIATTR_CRS_STACK_SIZE
	.align		4
.L_10063:
        /*0250*/ 	.byte	0x04, 0x1e
        /*0252*/ 	.short	(.L_10065 - .L_10064)
.L_10064:
        /*0254*/ 	.word	0x00000000


	//----- nvinfo : EIATTR_CBANK_PARAM_SIZE
	.align		4
.L_10065:
        /*0258*/ 	.byte	0x03, 0x19
        /*025a*/ 	.short	0x008c


	//----- nvinfo : EIATTR_PARAM_CBANK
	.align		4
        /*025c*/ 	.byte	0x04, 0x0a
        /*025e*/ 	.short	(.L_10067 - .L_10066)
	.align		4
.L_10066:
        /*0260*/ 	.word	index@(.nv.constant0._ZN4vllm25paged_attention_v2_kernelIfhLi120ELi32ELi128ELNS_18Fp8KVCacheDataTypeE2ELb0ELi512EEEvPfS2_PT_PKS3_PKT0_S9_ifPKiSB_iPKfiiiSD_SD_iiiii)
        /*0264*/ 	.short	0x0210
        /*0266*/ 	.short	0x008c


	//----- nvinfo : EIATTR_SW_WAR
	.align		4
.L_10067:
        /*0268*/ 	.byte	0x04, 0x36
        /*026a*/ 	.short	(.L_10069 - .L_10068)
.L_10068:
        /*026c*/ 	.word	0x00000008
.L_10069:


//--------------------- .nv.info._ZN4vllm25paged_attention_v2_kernelIfhLi112ELi32ELi128ELNS_18Fp8KVCacheDataTypeE2ELb0ELi512EEEvPfS2_PT_PKS3_PKT0_S9_ifPKiSB_iPKfiiiSD_SD_iiiii --------------------------
	.section	.nv.info._ZN4vllm25paged_attention_v2_kernelIfhLi112ELi32ELi128ELNS_18Fp8KVCacheDataTypeE2ELb0ELi512EEEvPfS2_PT_PKS3_PKT0_S9_ifPKiSB_iPKfiiiSD_SD_iiiii,"",@"SHT_CUDA_INFO"
	.sectionflags	@""
	.align	4


	//----- nvinfo : EIATTR_CUDA_API_VERSION
	.align		4
        /*0000*/ 	.byte	0x04, 0x37
        /*0002*/ 	.short	(.L_10071 - .L_10070)
.L_10070:
        /*0004*/ 	.word	0x00000082


	//----- nvinfo : EIATTR_KPARAM_INFO
	.align		4
.L_10071:
        /*0008*/ 	.byte	0x04, 0x17
        /*000a*/ 	.short	(.L_10073 - .L_10072)
.L_10072:
        /*000c*/ 	.word	0x00000000
        /*0010*/ 	.short	0x0015
        /*0012*/ 	.short	0x0088
        /*0014*/ 	.byte	0x00, 0xf0, 0x11, 0x00


	//----- nvinfo : EIATTR_KPARAM_INFO
	.align		4
.L_10073:
        /*0018*/ 	.byte	0x04, 0x17
        /*001a*/ 	.short	(.L_10075 - .L_10074)
.L_10074:
        /*001c*/ 	.word	0x00000000
        /*0020*/ 	.short	0x0014
        /*0022*/ 	.short	0x0084
        /*0024*/ 	.byte	0x00, 0xf0, 0x11, 0x00


	//----- nvinfo : EIATTR_KPARAM_INFO
	.align		4
.L_10075:
        /*0028*/ 	.byte	0x04, 0x17
        /*002a*/ 	.short	(.L_10077 - .L_10076)
.L_10076:
        /*002c*/ 	.word	0x00000000
        /*0030*/ 	.short	0x0013
        /*0032*/ 	.short	0x0080
        /*0034*/ 	.byte	0x00, 0xf0, 0x11, 0x00


	//----- nvinfo : EIATTR_KPARAM_INFO
	.align		4
.L_10077:
        /*0038*/ 	.byte	0x04, 0x17
        /*003a*/ 	.short	(.L_10079 - .L_10078)
.L_10078:
        /*003c*/ 	.word	0x00000000
        /*0040*/ 	.short	0x0012
        /*0042*/ 	.short	0x007c
        /*0044*/ 	.byte	0x00, 0xf0, 0x11, 0x00


	//----- nvinfo : EIATTR_KPARAM_INFO
	.align		4
.L_10079:
        /*0048*/ 	.byte	0x04, 0x17
        /*004a*/ 	.short	(.L_10081 - .L_10080)
.L_10080:
        /*004c*/ 	.word	0x00000000
        /*0050*/ 	.short	0x0011
        /*0052*/ 	.short	0x0078
        /*0054*/ 	.byte	0x00, 0xf0, 0x11, 0x00


	//----- nvinfo : EIATTR_KPARAM_INFO
	.align		4
.L_10081:
        /*0058*/ 	.byte	0x04, 0x17
        /*005a*/ 	.short	(.L_10083 - .L_10082)
.L_10082:
        /*005c*/ 	.word	0x00000000
        /*0060*/ 	.short	0x0010
        /*0062*/ 	.short	0x0070
        /*0064*/ 	.byte	0x00, 0xf0, 0x21, 0x00


	//----- nvinfo : EIATTR_KPARAM_INFO
	.align		4
.L_10083:
        /*0068*/ 	.byte	0x04, 0x17
        /*006a*/ 	.short	(.L_10085 - .L_10084)
.L_10084:
        /*006c*/ 	.word	0x00000000
        /*0070*/ 	.short	0x000f
        /*0072*/ 	.short	0x0068
        /*0074*/ 	.byte	0x00, 0xf0, 0x21, 0x00


	//----- nvinfo : EIATTR_KPARAM_INFO
	.align		4
.L_10085:
        /*0078*/ 	.byte	0x04, 0x17
        /*007a*/ 	.short	(.L_10087 - .L_10086)
.L_10086:
        /*007c*/ 	.word	0x00000000
        /*0080*/ 	.short	0x000e
        /*0082*/ 	.short	0x0060
        /*0084*/ 	.byte	0x00, 0xf0, 0x11, 0x00


	//----- nvinfo : EIATTR_KPARAM_INFO
	.align		4
.L_10087:
        /*0088*/ 	.byte	0x04, 0x17
        /*008a*/ 	.short	(.L_10089 - .L_10088)
.L_10088:
        /*008c*/ 	.word	0x00000000
        /*0090*/ 	.short	0x000d
        /*0092*/ 	.short	0x005c
        /*0094*/ 	.byte	0x00, 0xf0, 0x11, 0x00


	//----- nvinfo : EIATTR_KPARAM_INFO
	.align		4
.L_10089:
        /*0098*/ 	.byte	0x04, 0x17
        /*009a*/ 	.short	(.L_10091 - .L_10090)
.L_10090:
        /*009c*/ 	.word	0x00000000
        /*00a0*/ 	.short	0x000c
        /*00a2*/ 	.short	0x0058
        /*00a4*/ 	.byte	0x00, 0xf0, 0x11, 0x00


	//----- nvinfo : EIATTR_KPARAM_INFO
	.align		4
.L_10091:
        /*00a8*/ 	.byte	0x04, 0x17
        /*00aa*/ 	.short	(.L_10093 - .L_10092)
.L_10092:
        /*00ac*/ 	.word	0x00000000
        /*00b0*/ 	.short	0x000b
        /*00b2*/ 	.short	0x0050
        /*00b4*/ 	.byte	0x00, 0xf0, 0x21, 0x00


	//----- nvinfo : EIATTR_KPARAM_INFO
	.align		4
.L_10093:
        /*00b8*/ 	.byte	0x04, 0x17
        /*00ba*/ 	.short	(.L_10095 - .L_10094)
.L_10094:
        /*00bc*/ 	.word	0x00000000
        /*00c0*/ 	.short	0x000a
        /*00c2*/ 	.short	0x0048
        /*00c4*/ 	.byte	0x00, 0xf0, 0x11, 0x00


	//----- nvinfo : EIATTR_KPARAM_INFO
	.align		4
.L_10095:
        /*00c8*/ 	.byte	0x04, 0x17
        /*00ca*/ 	.short	(.L_10097 - .L_10096)
.L_10096:
        /*00cc*/ 	.word	0x00000000
        /*00d0*/ 	.short	0x0009
        /*00d2*/ 	.short	0x0040
        /*00d4*/ 	.byte	0x00, 0xf0, 0x21, 0x00


	//----- nvinfo : EIATTR_KPARAM_INFO
	.align		4
.L_10097:
        /*00d8*/ 	.byte	0x04, 0x17
        /*00da*/ 	.short	(.L_10099 - .L_10098)
.L_10098:
        /*00dc*/ 	.word	0x00000000
        /*00e0*/ 	.short	0x0008
        /*00e2*/ 	.short	0x0038
        /*00e4*/ 	.byte	0x00, 0xf0, 0x21, 0x00


	//----- nvinfo : EIATTR_KPARAM_INFO
	.align		4
.L_10099:
        /*00e8*/ 	.byte	0x04, 0x17
        /*00ea*/ 	.short	(.L_10101 - .L_10100)
.L_10100:
        /*00ec*/ 	.word	0x00000000
        /*00f0*/ 	.short	0x0007
        /*00f2*/ 	.short	0x0034
        /*00f4*/ 	.byte	0x00, 0xf0, 0x11, 0x00


	//----- nvinfo : EIATTR_KPARAM_INFO
	.align		4
.L_10101:
        /*00f8*/ 	.byte	0x04, 0x17
        /*00fa*/ 	.short	(.L_10103 - .L_10102)
.L_10102:
        /*00fc*/ 	.word	0x00000000
        /*0100*/ 	.short	0x0006
        /*0102*/ 	.short	0x0030
        /*0104*/ 	.byte	0x00, 0xf0, 0x11, 0x00


	//----- nvinfo : EIATTR_KPARAM_INFO
	.align		4
.L_10103:
        /*0108*/ 	.byte	0x04, 0x17
        /*010a*/ 	.short	(.L_10105 - .L_10104)
.L_10104:
        /*010c*/ 	.word	0x00000000
        /*0110*/ 	.short	0x0005
        /*0112*/ 	.short	0x0028
        /*0114*/ 	.byte	0x00, 0xf0, 0x21, 0x00


	//----- nvinfo : EIATTR_KPARAM_INFO
	.align		4
.L_10105:
        /*0118*/ 	.byte	0x04, 0x17
        /*011a*/ 	.short	(.L_10107 - .L_10106)
.L_10106:
        /*011c*/ 	.word	0x00000000
        /*0120*/ 	.short	0x0004
        /*0122*/ 	.short	0x0020
        /*0124*/ 	.byte	0x00, 0xf0, 0x21, 0x00


	//----- nvinfo : EIATTR_KPARAM_INFO
	.align		4
.L_10107:
        /*0128*/ 	.byte	0x04, 0x17
        /*012a*/ 	.short	(.L_10109 - .L_10108)
.L_10108:
        /*012c*/ 	.word	0x00000000
        /*0130*/ 	.short	0x0003
        /*0132*/ 	.short	0x0018
        /*0134*/ 	.byte	0x00, 0xf0, 0x21, 0x00


	//----- nvinfo : EIATTR_KPARAM_INFO
	.align		4
.L_10109:
        /*0138*/ 	.byte	0x04, 0x17
        /*013a*/ 	.short	(.L_10111 - .L_10110)
.L_10110:
        /*013c*/ 	.word	0x00000000
        /*0140*/ 	.short	0x0002
        /*0142*/ 	.short	0x0010
        /*0144*/ 	.byte	0x00, 0xf0, 0x21, 0x00


	//----- nvinfo : EIATTR_KPARAM_INFO
	.align		4
.L_10111:
        /*0148*/ 	.byte	0x04, 0x17
        /*014a*/ 	.short	(.L_10113 - .L_10112)
.L_10112:
        /*014c*/ 	.word	0x00000000
        /*0150*/ 	.short	0x0001
        /*0152*/ 	.short	0x0008
        /*0154*/ 	.byte	0x00, 0xf0, 0x21, 0x00


	//----- nvinfo : EIATTR_KPARAM_INFO
	.align		4
.L_10113:
        /*0158*/ 	.byte	0x04, 0x17
        /*015a*/ 	.short	(.L_10115 - .L_10114)
.L_10114:
        /*015c*/ 	.word	0x00000000
        /*0160*/ 	.short	0x0000
        /*0162*/ 	.short	0x0000
        /*0164*/ 	.byte	0x00, 0xf0, 0x21, 0x00


	//----- nvinfo : EIATTR_SPARSE_MMA_MASK
	.align		4
.L_10115:
        /*0168*/ 	.byte	0x03, 0x50
        /*016a*/ 	.short	0x0000


	//----- nvinfo : EIATTR_MAXREG_COUNT
	.align		4
        /*016c*/ 	.byte	0x03, 0x1b
        /*016e*/ 	.short	0x00ff


	//----- nvinfo : EIATTR_NUM_BARRIERS
	.align		4
        /*0170*/ 	.byte	0x02, 0x4c
        /*0172*/ 	.byte	0x01
	.zero		1


	//----- nvinfo : EIATTR_EXTERNS
	.align		4
        /*0174*/ 	.byte	0x04, 0x0f
        /*0176*/ 	.short	(.L_10117 - .L_10116)


	//   ....[0]....
	.align		4
.L_10116:
        /*0178*/ 	.word	index@(__assertfail)


	//----- nvinfo : EIATTR_MERCURY_ISA_VERSION
	.align		4
.L_10117:
        /*017c*/ 	.byte	0x03, 0x5f
        /*017e*/ 	.short	0x0101


	//----- nvinfo : EIATTR_COOP_GROUP_MASK_REGIDS
	.align		4
        /*0180*/ 	.byte	0x04, 0x29
        /*0182*/ 	.short	(.L_10119 - .L_10118)


	//   ....[0]....
.L_10118:
        /*0184*/ 	.word	0xffffffff


	//   ....[1]....
        /*0188*/ 	.word	0xffffffff


	//   ....[2]....
        /*018c*/ 	.word	0xffffffff


	//   ....[3]....
        /*0190*/ 	.word	0xffffffff


	//   ....[4]....
        /*0194*/ 	.word	0xffffffff


	//   ....[5]....
        /*0198*/ 	.word	0xffffffff


	//   ....[6]....
        /*019c*/ 	.word	0xffffffff


	//   ....[7]....
        /*01a0*/ 	.word	0xffffffff


	//   ....[8]....
        /*01a4*/ 	.word	0xffffffff


	//   ....[9]....
        /*01a8*/ 	.word	0xffffffff


	//   ....[10]....
        /*01ac*/ 	.word	0xffffffff


	//   ....[11]....
        /*01b0*/ 	.word	0xffffffff


	//   ....[12]....
        /*01b4*/ 	.word	0xffffffff


	//   ....[13]....
        /*01b8*/ 	.word	0xffffffff


	//   ....[14]....
        /*01bc*/ 	.word	0xffffffff


	//   ....[15]....
        /*01c0*/ 	.word	0xffffffff


	//   ....[16]....
        /*01c4*/ 	.word	0x0500000f


	//   ....[17]....
        /*01c8*/ 	.word	0x0500000f


	//   ....[18]....
        /*01cc*/ 	.word	0x0500000f


	//   ....[19]....
        /*01d0*/ 	.word	0x0500000f


	//   ....[20]....
        /*01d4*/ 	.word	0x0500000f


	//----- nvinfo : EIATTR_COOP_GROUP_INSTR_OFFSETS
	.align		4
.L_10119:
        /*01d8*/ 	.byte	0x04, 0x28
        /*01da*/ 	.short	(.L_10121 - .L_10120)


	//   ....[0]....
.L_10120:
        /*01dc*/ 	.word	0x00000240


	//   ....[1]....
        /*01e0*/ 	.word	0x00000270


	//   ....[2]....
        /*01e4*/ 	.word	0x00000290


	//   ....[3]....
        /*01e8*/ 	.word	0x000002b0


	//   ....[4]....
        /*01ec*/ 	.word	0x000002d0


	//   ....[5]....
        /*01f0*/ 	.word	0x000003f0


	//   ....[6]....
        /*01f4*/ 	.word	0x00000420


	//   ....[7]....
        /*01f8*/ 	.word	0x00000440


	//   ....[8]....
        /*01fc*/ 	.word	0x000012f0


	//   ....[9]....
        /*0200*/ 	.word	0x00001370


	//   ....[10]....
        /*0204*/ 	.word	0x000013b0


	//   ....[11]....
        /*0208*/ 	.word	0x000013f0


	//   ....[12]....
        /*020c*/ 	.word	0x00001440


	//   ....[13]....
        /*0210*/ 	.word	0x00001490


	//   ....[14]....
        /*0214*/ 	.word	0x000014b0


	//   ....[15]....
        /*0218*/ 	.word	0x000014d0


	//   ....[16]....
        /*021c*/ 	.word	0x00003bd0


	//   ....[17]....
        /*0220*/ 	.word	0x00003c30


	//   ....[18]....
        /*0224*/ 	.word	0x00003c90


	//   ....[19]....
        /*0228*/ 	.word	0x00003cf0


	//   ....[20]....
        /*022c*/ 	.word	0x00003d50


	//----- nvinfo : EIATTR_SYSCALL_OFFSETS
	.align		4
.L_10121:
        /*0230*/ 	.byte	0x04, 0x46
        /*0232*/ 	.short	(.L_10123 - .L_10122)


	//   ....[0]....
.L_10122:
        /*0234*/ 	.word	0x00003b60


	//----- nvinfo : EIATTR_EXIT_INSTR_OFFSETS
	.align		4
.L_10123:
        /*0238*/ 	.byte	0x04, 0x1c
        /*023a*/ 	.short	(.L_10125 - .L_10124)


	//   ....[0]....
.L_10124:
        /*023c*/ 	.word	0x00000090


	//   ....[1]....
        /*0240*/ 	.word	0x00002ef0


	//   ....[2]....
        /*0244*/ 	.word	0x00002f40


	//   ....[3]....
        /*0248*/ 	.word	0x00003a60


	//   ....[4]....
        /*024c*/ 	.word	0x00003b70


	//----- nvinfo : EIATTR_CRS_STACK_SIZE
	.align		4
.L_10125:
        /*0250*/ 	.byte	0x04, 0x1e
        /*0252*/ 	.short	(.L_10127 - .L_10126)
.L_10126:
        /*0254*/ 	.word	0x00000000


	//----- nvinfo : EIATTR_CBANK_PARAM_SIZE
	.align		4
.L_10127:
        /*0258*/ 	.byte	0x03, 0x19
        /*025a*/ 	.short	0x008c


	//----- nvinfo : EIATTR_PARAM_CBANK
	.align		4
        /*025c*/ 	.byte	0x04, 0x0a
        /*025e*/ 	.short	(.L_10129 - .L_10128)
	.align		4
.L_10128:
        /*0260*/ 	.word	index@(.nv.constant0._ZN4vllm25paged_attention_v2_kernelIfhLi112ELi32ELi128ELNS_18Fp8KVCacheDataTypeE2ELb0ELi512EEEvPfS2_PT_PKS3_PKT0_S9_ifPKiSB_iPKfiiiSD_SD_iiiii)
        /*0264*/ 	.short	0x0210
        /*0266*/ 	.short	0x008c


	//----- nvinfo : EIATTR_SW_WAR
	.align		4
.L_10129:
        /*0268*/ 	.byte	0x04, 0x36
        /*026a*/ 	.short	(.L_10131 - .L_10130)
.L_10130:
        /*026c*/ 	.word	0x00000008
.L_10131:


//--------------------- .nv.info._ZN4vllm25paged_attention_v2_kernelIfhLi96ELi32ELi128ELNS_18Fp8KVCacheDataTypeE2ELb0ELi512EEEvPfS2_PT_PKS3_PKT0_S9_ifPKiSB_iPKfiiiSD_SD_iiiii --------------------------
	.section	.nv.info._ZN4vllm25paged_attention_v2_kernelIfhLi96ELi32ELi128ELNS_18Fp8KVCacheDataTypeE2ELb0ELi512EEEvPfS2_PT_PKS3_PKT0_S9_ifPKiSB_iPKfiiiSD_SD_iiiii,"",@"SHT_CUDA_INFO"
	.sectionflags	@""
	.align	4


	//----- nvinfo : EIATTR_CUDA_API_VERSION
	.align		4
        /*0000*/ 	.byte	0x04, 0x37
        /*0002*/ 	.short	(.L_10133 - .L_10132)
.L_10132:
        /*0004*/ 	.word	0x00000082


	//----- nvinfo : EIATTR_KPARAM_INFO
	.align		4
.L_10133:
        /*0008*/ 	.byte	0x04, 0x17
        /*000a*/ 	.short	(.L_10135 - .L_10134)
.L_10134:
        /*000c*/ 	.word	0x00000000
        /*0010*/ 	.short	0x0015
        /*0012*/ 	.short	0x0088
        /*0014*/ 	.byte	0x00, 0xf0, 0x11, 0x00


	//----- nvinfo : EIATTR_KPARAM_INFO
	.align		4
.L_10135:
        /*0018*/ 	.byte	0x04, 0x17
        /*001a*/ 	.short	(.L_10137 - .L_10136)
.L_10136:
        /*001c*/ 	.word	0x00000000
        /*0020*/ 	.short	0x0014
        /*0022*/ 	.short	0x0084
        /*0024*/ 	.byte	0x00, 0xf0, 0x11, 0x00


	//----- nvinfo : EIATTR_KPARAM_INFO
	.align		4
.L_10137:
        /*0028*/ 	.byte	0x04, 0x17
        /*002a*/ 	.short	(.L_10139 - .L_10138)
.L_10138:
        /*002c*/ 	.word	0x00000000
        /*0030*/ 	.short	0x0013
        /*0032*/ 	.short	0x0080
        /*0034*/ 	.byte	0x00, 0xf0, 0x11, 0x00


	//----- nvinfo : EIATTR_KPARAM_INFO
	.align		4
.L_10139:
        /*0038*/ 	.byte	0x04, 0x17
        /*003a*/ 	.short	(.L_10141 - .L_10140)
.L_10140:
        /*003c*/ 	.word	0x00000000
        /*0040*/ 	.short	0x0012
        /*0042*/ 	.short	0x007c
        /*0044*/ 	.byte	0x00, 0xf0, 0x11, 0x00


	//----- nvinfo : EIATTR_KPARAM_INFO
	.align		4
.L_10141:
        /*0048*/ 	.byte	0x04, 0x17
        /*004a*/ 	.short	(.L_10143 - .L_10142)
.L_10142:
        /*004c*/ 	.word	0x00000000
        /*0050*/ 	.short	0x0011
        /*0052*/ 	.short	0x0078
        /*0054*/ 	.byte	0x00, 0xf0, 0x11, 0x00


	//----- nvinfo : EIATTR_KPARAM_INFO
	.align		4
.L_10143:
        /*0058*/ 	.byte	0x04, 0x17
        /*005a*/ 	.short	(.L_10145 - .L_10144)
.L_10144:
        /*005c*/ 	.word	0x00000000
        /*0060*/ 	.short	0x0010
        /*0062*/ 	.short	0x0070
        /*0064*/ 	.byte	0x00, 0xf0, 0x21, 0x00


	//----- nvinfo : EIATTR_KPARAM_INFO
	.align		4
.L_10145:
        /*0068*/ 	.byte	0x04, 0x17
        /*006a*/ 	.short	(.L_10147 - .L_10146)
.L_10146:
        /*006c*/ 	.word	0x00000000
        /*0070*/ 	.short	0x000f
        /*0072*/ 	.short	0x0068
        /*0074*/ 	.byte	0x00, 0xf0, 0x21, 0x00


	//----- nvinfo : EIATTR_KPARAM_INFO
	.align		4
.L_10147:
        /*0078*/ 	.byte	0x04, 0x17
        /*007a*/ 	.short	(.L_10149 - .L_10148)
.L_10148:
        /*007c*/ 	.word	0x00000000
        /*0080*/ 	.short	0x000e
        /*0082*/ 	.short	0x0060
        /*0084*/ 	.byte	0x00, 0xf0, 0x11, 0x00


	//----- nvinfo : EIATTR_KPARAM_INFO
	.align		4
.L_10149:
        /*0088*/ 	.byte	0x04, 0x17
        /*008a*/ 	.short	(.L_10151 - .L_10150)
.L_10150:
        /*008c*/ 	.word	0x00000000
        /*0090*/ 	.short	0x000d
        /*0092*/ 	.short	0x005c
        /*0094*/ 	.byte	0x00, 0xf0, 0x11, 0x00


	//----- nvinfo : EIATTR_KPARAM_INFO
	.align		4
.L_10151:
        /*0098*/ 	.byte	0x04, 0x17
        /*009a*/ 	.short	(.L_10153 - .L_10152)
.L_10152:
        /*009c*/ 	.word	0x00000000
        /*00a0*/ 	.short	0x000c
        /*00a2*/ 	.short	0x0058
        /*00a4*/ 	.byte	0x00, 0xf0, 0x11, 0x00


	//----- nvinfo : EIATTR_KPARAM_INFO
	.align		4
.L_10153:
        /*00a8*/ 	.byte	0x04, 0x17
        /*00aa*/ 	.short	(.L_10155 - .L_10154)
.L_10154:
        /*00ac*/ 	.word	0x00000000
        /*00b0*/ 	.short	0x000b
        /*00b2*/ 	.short	0x0050
        /*00b4*/ 	.byte	0x00, 0xf0, 0x21, 0x00


	//----- nvinfo : EIATTR_KPARAM_INFO
	.align		4
.L_10155:
        /*00b8*/ 	.byte	0x04, 0x17
        /*00ba*/ 	.short	(.L_10157 - .L_10156)
.L_10156:
        /*00bc*/ 	.word	0x00000000
        /*00c0*/ 	.short	0x000a
        /*00c2*/ 	.short	0x0048
        /*00c4*/ 	.byte	0x00, 0xf0, 0x11, 0x00


	//----- nvinfo : EIATTR_KPARAM_INFO
	.align		4
.L_10157:
        /*00c8*/ 	.byte	0x04, 0x17
        /*00ca*/ 	.short	(.L_10159 - .L_10158)
.L_10158:
        /*00cc*/ 	.word	0x00000000
        /*00d0*/ 	.short	0x0009
        /*00d2*/ 	.short	0x0040
        /*00d4*/ 	.byte	0x00, 0xf0, 0x21, 0x00


	//----- nvinfo : EIATTR_KPARAM_INFO
	.align		4
.L_10159:
        /*00d8*/ 	.byte	0x04, 0x17
        /*00da*/ 	.short	(.L_10161 - .L_10160)
.L_10160:
        /*00dc*/ 	.word	0x00000000
        /*00e0*/ 	.short	0x0008
        /*00e2*/ 	.short	0x0038
        /*00e4*/ 	.byte	0x00, 0xf0, 0x21, 0x00


	//----- nvinfo : EIATTR_KPARAM_INFO
	.align		4
.L_10161:
        /*00e8*/ 	.byte	0x04, 0x17
        /*00ea*/ 	.short	(.L_10163 - .L_10162)
.L_10162:
        /*00ec*/ 	.word	0x00000000
        /*00f0*/ 	.short	0x0007
        /*00f2*/ 	.short	0x0034
        /*00f4*/ 	.byte	0x00, 0xf0, 0x11, 0x00


	//----- nvinfo : EIATTR_KPARAM_INFO
	.align		4
.L_10163:
        /*00f8*/ 	.byte	0x04, 0x17
        /*00fa*/ 	.short	(.L_10165 - .L_10164)
.L_10164:
        /*00fc*/ 	.word	0x00000000
        /*0100*/ 	.short	0x0006
        /*0102*/ 	.short	0x0030
        /*0104*/ 	.byte	0x00, 0xf0, 0x11, 0x00


	//----- nvinfo : EIATTR_KPARAM_INFO
	.align		4
.L_10165:
        /*0108*/ 	.byte	0x04, 0x17
        /*010a*/ 	.short	(.L_10167 - .L_10166)
.L_10166:
        /*010c*/ 	.word	0x00000000
        /*0110*/ 	.short	0x0005
        /*0112*/ 	.short	0x0028
        /*0114*/ 	.byte	0x00, 0xf0, 0x21, 0x00


	//----- nvinfo : EIATTR_KPARAM_INFO
	.align		4
.L_10167:
        /*0118*/ 	.byte	0x04, 0x17
        /*011a*/ 	.short	(.L_10169 - .L_10168)
.L_10168:
        /*011c*/ 	.word	0x00000000
        /*0120*/ 	.short	0x0004
        /*0122*/ 	.short	0x0020
        /*0124*/ 	.byte	0x00, 0xf0, 0x21, 0x00


	//----- nvinfo : EIATTR_KPARAM_INFO
	.align		4
.L_10169:
        /*0128*/ 	.byte	0x04, 0x17
        /*012a*/ 	.short	(.L_10171 - .L_10170)
.L_10170:
        /*012c*/ 	.word	0x00000000
        /*0130*/ 	.short	0x0003
        /*0132*/ 	.short	0x0018
        /*0134*/ 	.byte	0x00, 0xf0, 0x21, 0x00


	//----- nvinfo : EIATTR_KPARAM_INFO
	.align		4
.L_10171:
        /*0138*/ 	.byte	0x04, 0x17
        /*013a*/ 	.short	(.L_10173 - .L_10172)
.L_10172:
        /*013c*/ 	.word	0x00000000
        /*0140*/ 	.short	0x0002
        /*0142*/ 	.short	0x0010
        /*0144*/ 	.byte	0x00, 0xf0, 0x21, 0x00


	//----- nvinfo : EIATTR_KPARAM_INFO
	.align		4
.L_10173:
        /*0148*/ 	.byte	0x04, 0x17
        /*014a*/ 	.short	(.L_10175 - .L_10174)
.L_10174:
        /*014c*/ 	.word	0x00000000
        /*0150*/ 	.short	0x0001
        /*0152*/ 	.short	0x0008
        /*0154*/ 	.byte	0x00, 0xf0, 0x21, 0x00


	//----- nvinfo : EIATTR_KPARAM_INFO
	.align		4
.L_10175:
        /*0158*/ 	.byte	0x04, 0x17
        /*015a*/ 	.short	(.L_10177 - .L_10176)
.L_10176:
        /*015c*/ 	.word	0x00000000
        /*0160*/ 	.short	0x0000
        /*0162*/ 	.short	0x0000
        /*0164*/ 	.byte	0x00, 0xf0, 0x21, 0x00


	//----- nvinfo : EIATTR_SPARSE_MMA_MASK
	.align		4
.L_10177:
        /*0168*/ 	.byte	0x03, 0x50
        /*016a*/ 	.short	0x0000


	//----- nvinfo : EIATTR_MAXREG_COUNT
	.align		4
        /*016c*/ 	.byte	0x03, 0x1b
        /*016e*/ 	.short	0x00ff


	//----- nvinfo : EIATTR_NUM_BARRIERS
	.align		4
        /*0170*/ 	.byte	0x02, 0x4c
        /*0172*/ 	.byte	0x01
	.zero		1


	//----- nvinfo : EIATTR_EXTERNS
	.align		4
        /*0174*/ 	.byte	0x04, 0x0f
        /*0176*/ 	.short	(.L_10179 - .L_10178)


	//   ....[0]....
	.align		4
.L_10178:
        /*0178*/ 	.word	index@(__assertfail)


	//----- nvinfo : EIATTR_MERCURY_ISA_VERSION
	.align		4
.L_10179:
        /*017c*/ 	.byte	0x03, 0x5f
        /*017e*/ 	.short	0x0101


	//----- nvinfo : EIATTR_COOP_GROUP_MASK_REGIDS
	.align		4
        /*0180*/ 	.byte	0x04, 0x29
        /*0182*/ 	.short	(.L_10181 - .L_10180)


	//   ....[0]....
.L_10180:
        /*0184*/ 	.word	0xffffffff


	//   ....[1]....
        /*0188*/ 	.word	0xffffffff


	//   ....[2]....
        /*018c*/ 	.word	0xffffffff


	//   ....[3]....
        /*0190*/ 	.word	0xffffffff


	//   ....[4]....
        /*0194*/ 	.word	0xffffffff


	//   ....[5]....
        /*0198*/ 	.word	0xffffffff


	//   ....[6]....
        /*019c*/ 	.word	0xffffffff


	//   ....[7]....
        /*01a0*/ 	.word	0xffffffff


	//   ....[8]....
        /*01a4*/ 	.word	0xffffffff


	//   ....[9]....
        /*01a8*/ 	.word	0xffffffff


	//   ....[10]....
        /*01ac*/ 	.word	0xffffffff


	//   ....[11]....
        /*01b0*/ 	.word	0xffffffff


	//   ....[12]....
        /*01b4*/ 	.word	0xffffffff


	//   ....[13]....
        /*01b8*/ 	.word	0xffffffff


	//   ....[14]....
        /*01bc*/ 	.word	0xffffffff


	//   ....[15]....
        /*01c0*/ 	.word	0xffffffff


	//   ....[16]....
        /*01c4*/ 	.word	0x0500000f


	//   ....[17]....
        /*01c8*/ 	.word	0x0500000f


	//   ....[18]....
        /*01cc*/ 	.word	0x0500000f


	//   ....[19]....
        /*01d0*/ 	.word	0x0500000f


	//   ....[20]....
        /*01d4*/ 	.word	0x0500000f


	//----- nvinfo : EIATTR_COOP_GROUP_INSTR_OFFSETS
	.align		4
.L_10181:
        /*01d8*/ 	.byte	0x04, 0x28
        /*01da*/ 	.short	(.L_10183 - .L_10182)


	//   ....[0]....
.L_10182:
        /*01dc*/ 	.word	0x00000240


	//   ....[1]....
        /*01e0*/ 	.word	0x00000270


	//   ....[2]....
        /*01e4*/ 	.word	0x00000290


	//   ....[3]....
        /*01e8*/ 	.word	0x000002b0


	//   ....[4]....
        /*01ec*/ 	.word	0x000002d0


	//   ....[5]....
        /*01f0*/ 	.word	0x00000400


	//   ....[6]....
        /*01f4*/ 	.word	0x00000420


	//   ....[7]....
        /*01f8*/ 	.word	0x00000440


	//   ....[8]....
        /*01fc*/ 	.word	0x000012f0


	//   ....[9]....
        /*0200*/ 	.word	0x00001370


	//   ....[10]....
        /*0204*/ 	.word	0x000013b0


	//   ....[11]....
        /*0208*/ 	.word	0x00001400


	//   ....[12]....
        /*020c*/ 	.word	0x00001440


	//   ....[13]....
        /*0210*/ 	.word	0x00001490


	//   ....[14]....
        /*0214*/ 	.word	0x000014b0


	//   ....[15]....
        /*0218*/ 	.word	0x000014d0


	//   ....[16]....
        /*021c*/ 	.word	0x00003700


	//   ....[17]....
        /*0220*/ 	.word	0x00003760


	//   ....[18]....
        /*0224*/ 	.word	0x000037c0


	//   ....[19]....
        /*0228*/ 	.word	0x00003820


	//   ....[20]....
        /*022c*/ 	.word	0x00003880


	//----- nvinfo : EIATTR_SYSCALL_OFFSETS
	.align		4
.L_10183:
        /*0230*/ 	.byte	0x04, 0x46
        /*0232*/ 	.short	(.L_10185 - .L_10184)


	//   ....[0]....
.L_10184:
        /*0234*/ 	.word	0x00003690


	//----- nvinfo : EIATTR_EXIT_INSTR_OFFSETS
	.align		4
.L_10185:
        /*0238*/ 	.byte	0x04, 0x1c
        /*023a*/ 	.short	(.L_10187 - .L_10186)


	//   ....[0]....
.L_10186:
        /*023c*/ 	.word	0x00000090


	//   ....[1]....
        /*0240*/ 	.word	0x00002bd0


	//   ....[2]....
        /*0244*/ 	.word	0x00002c20


	//   ....[3]....
        /*0248*/ 	.word	0x00003590


	//   ....[4]....
        /*024c*/ 	.word	0x000036a0


	//----- nvinfo : EIATTR_CRS_STACK_SIZE
	.align		4
.L_10187:
        /*0250*/ 	.byte	0x04, 0x1e
        /*0252*/ 	.short	(.L_10189 - .L_10188)
.L_10188:
        /*0254*/ 	.word	0x00000000


	//----- nvinfo : EIATTR_CBANK_PARAM_SIZE
	.align		4
.L_10189:
        /*0258*/ 	.byte	0x03, 0x19
        /*025a*/ 	.short	0x008c


	//----- nvinfo : EIATTR_PARAM_CBANK
	.align		4
        /*025c*/ 	.byte	0x04, 0x0a
        /*025e*/ 	.short	(.L_10191 - .L_10190)
	.align		4
.L_10190:
        /*0260*/ 	.word	index@(.nv.constant0._ZN4vllm25paged_attention_v2_kernelIfhLi96ELi32ELi128ELNS_18Fp8KVCacheDataTypeE2ELb0ELi512EEEvPfS2_PT_PKS3_PKT0_S9_ifPKiSB_iPKfiiiSD_SD_iiiii)
        /*0264*/ 	.short	0x0210
        /*0266*/ 	.short	0x008c


	//----- nvinfo : EIATTR_SW_WAR
	.align		4
.L_10191:
        /*0268*/ 	.byte	0x04, 0x36
        /*026a*/ 	.short	(.L_10193 - .L_10192)
.L_10192:
        /*026c*/ 	.word	0x00000008
.L_10193:


//--------------------- .nv.info._ZN4vllm25paged_attention_v2_kernelIfhLi80ELi32ELi128ELNS_18Fp8KVCacheDataTypeE2ELb0ELi512EEEvPfS2_PT_PKS3_PKT0_S9_ifPKiSB_iPKfiiiSD_SD_iiiii --------------------------
	.section	.nv.info._ZN4vllm25paged_attention_v2_kernelIfhLi80ELi32ELi128ELNS_18Fp8KVCacheDataTypeE2ELb0ELi512EEEvPfS2_PT_PKS3_PKT0_S9_ifPKiSB_iPKfiiiSD_SD_iiiii,"",@"SHT_CUDA_INFO"
	.sectionflags	@""
	.align	4


	//----- nvinfo : EIATTR_CUDA_API_VERSION
	.align		4
        /*0000*/ 	.byte	0x04, 0x37
        /*0002*/ 	.short	(.L_10195 - .L_10194)
.L_10194:
        /*0004*/ 	.word	0x00000082


	//----- nvinfo : EIATTR_KPARAM_INFO
	.align		4
.L_10195:
        /*0008*/ 	.byte	0x04, 0x17
        /*000a*/ 	.short	(.L_10197 - .L_10196)
.L_10196:
        /*000c*/ 	.word	0x00000000
        /*0010*/ 	.short	0x0015
        /*0012*/ 	.short	0x0088
        /*0014*/ 	.byte	0x00, 0xf0, 0x11, 0x00


	//----- nvinfo : EIATTR_KPARAM_INFO
	.align		4
.L_10197:
        /*0018*/ 	.byte	0x04, 0x17
        /*001a*/ 	.short	(.L_10199 - .L_10198)
.L_10198:
        /*001c*/ 	.word	0x00000000
        /*0020*/ 	.short	0x0014
        /*0022*/ 	.short	0x0084
        /*0024*/ 	.byte	0x00, 0xf0, 0x11, 0x00


	//----- nvinfo : EIATTR_KPARAM_INFO
	.align		4
.L_10199:
        /*0028*/ 	.byte	0x04, 0x17
        /*002a*/ 	.short	(.L_10201 - .L_10200)
.L_10200:
        /*002c*/ 	.word	0x00000000
        /*0030*/ 	.short	0x0013
        /*0032*/ 	.short	0x0080
        /*0034*/ 	.byte	0x00, 0xf0, 0x11, 0x00


	//----- nvinfo : EIATTR_KPARAM_INFO
	.align		4
.L_10201:
        /*0038*/ 	.byte	0x04, 0x17
        /*003a*/ 	.short	(.L_10203 - .L_10202)
.L_10202:
        /*003c*/ 	.word	0x00000000
        /*0040*/ 	.short	0x0012
        /*0042*/ 	.short	0x007c
        /*0044*/ 	.byte	0x00, 0xf0, 0x11, 0x00


	//----- nvinfo : EIATTR_KPARAM_INFO
	.align		4
.L_10203:
        /*0048*/ 	.byte	0x04, 0x17
        /*004a*/ 	.short	(.L_10205 - .L_10204)
.L_10204:
        /*004c*/ 	.word	0x00000000
        /*0050*/ 	.short	0x0011
        /*0052*/ 	.short	0x0078
        /*0054*/ 	.byte	0x00, 0xf0, 0x11, 0x00


	//----- nvinfo : EIATTR_KPARAM_INFO
	.align		4
.L_10205:
        /*0058*/ 	.byte	0x04, 0x17
        /*005a*/ 	.short	(.L_10207 - .L_10206)
.L_10206:
        /*005c*/ 	.word	0x00000000
        /*0060*/ 	.short	0x0010
        /*0062*/ 	.short	0x0070
        /*0064*/ 	.byte	0x00, 0xf0, 0x21, 0x00


	//----- nvinfo : EIATTR_KPARAM_INFO
	.align		4
.L_10207:
        /*0068*/ 	.byte	0x04, 0x17
        /*006a*/ 	.short	(.L_10209 - .L_10208)
.L_10208:
        /*006c*/ 	.word	0x00000000
        /*0070*/ 	.short	0x000f
        /*0072*/ 	.short	0x0068
        /*0074*/ 	.byte	0x00, 0xf0, 0x21, 0x00


	//----- nvinfo : EIATTR_KPARAM_INFO
	.align		4
.L_10209:
        /*0078*/ 	.byte	0x04, 0x17
        /*007a*/ 	.short	(.L_10211 - .L_10210)
.L_10210:
        /*007c*/ 	.word	0x00000000
        /*0080*/ 	.short	0x000e
        /*0082*/ 	.short	0x0060
        /*0084*/ 	.byte	0x00, 0xf0, 0x11, 0x00


	//----- nvinfo : EIATTR_KPARAM_INFO
	.align		4
.L_10211:
        /*0088*/ 	.byte	0x04, 0x17
        /*008a*/ 	.short	(.L_10213 - .L_10212)
.L_10212:
        /*008c*/ 	.word	0x00000000
        /*0090*/ 	.short	0x000d
        /*0092*/ 	.short	0x005c
        /*0094*/ 	.byte	0x00, 0xf0, 0x11, 0x00


	//----- nvinfo : EIATTR_KPARAM_INFO
	.align		4
.L_10213:
        /*0098*/ 	.byte	0x04, 0x17
        /*009a*/ 	.short	(.L_10215 - .L_10214)
.L_10214:
        /*009c*/ 	.word	0x00000000
        /*00a0*/ 	.short	0x000c
        /*00a2*/ 	.short	0x0058
        /*00a4*/ 	.byte	0x00, 0xf0, 0x11, 0x00


	//----- nvinfo : EIATTR_KPARAM_INFO
	.align		4
.L_10215:
        /*00a8*/ 	.byte	0x04, 0x17
        /*00aa*/ 	.short	(.L_10217 - .L_10216)
.L_10216:
        /*00ac*/ 	.word	0x00000000
        /*00b0*/ 	.short	0x000b
        /*00b2*/ 	.short	0x0050
        /*00b4*/ 	.byte	0x00, 0xf0, 0x21, 0x00


	//----- nvinfo : EIATTR_KPARAM_INFO
	.align		4
.L_10217:
        /*00b8*/ 	.byte	0x04, 0x17
        /*00ba*/ 	.short	(.L_10219 - .L_10218)
.L_10218:
        /*00bc*/ 	.word	0x00000000
        /*00c0*/ 	.short	0x000a
        /*00c2*/ 	.short	0x0048
        /*00c4*/ 	.byte	0x00, 0xf0, 0x11, 0x00


	//----- nvinfo : EIATTR_KPARAM_INFO
	.align		4
.L_10219:
        /*00c8*/ 	.byte	0x04, 0x17
        /*00ca*/ 	.short	(.L_10221 - .L_10220)
.L_10220:
        /*00cc*/ 	.word	0x00000000
        /*00d0*/ 	.short	0x0009
        /*00d2*/ 	.short	0x0040
        /*00d4*/ 	.byte	0x00, 0xf0, 0x21, 0x00


	//----- nvinfo : EIATTR_KPARAM_INFO
	.align		4
.L_10221:
        /*00d8*/ 	.byte	0x04, 0x17
        /*00da*/ 	.short	(.L_10223 - .L_10222)
.L_10222:
        /*00dc*/ 	.word	0x00000000
        /*00e0*/ 	.short	0x0008
        /*00e2*/ 	.short	0x0038
        /*00e4*/ 	.byte	0x00, 0xf0, 0x21, 0x00


	//----- nvinfo : EIATTR_KPARAM_INFO
	.align		4
.L_10223:
        /*00e8*/ 	.byte	0x04, 0x17
        /*00ea*/ 	.short	(.L_10225 - .L_10224)
.L_10224:
        /*00ec*/ 	.word	0x00000000
        /*00f0*/ 	.short	0x0007
        /*00f2*/ 	.short	0x0034
        /*00f4*/ 	.byte	0x00, 0xf0, 0x11, 0x00


	//----- nvinfo : EIATTR_KPARAM_INFO
	.align		4
.L_10225:
        /*00f8*/ 	.byte	0x04, 0x17
        /*00fa*/ 	.short	(.L_10227 - .L_10226)
.L_10226:
        /*00fc*/ 	.word	0x00000000
        /*0100*/ 	.short	0x0006
        /*0102*/ 	.short	0x0030
        /*0104*/ 	.byte	0x00, 0xf0, 0x11, 0x00


	//----- nvinfo : EIATTR_KPARAM_INFO
	.align		4
.L_10227:
        /*0108*/ 	.byte	0x04, 0x17
        /*010a*/ 	.short	(.L_10229 - .L_10228)
.L_10228:
        /*010c*/ 	.word	0x00000000
        /*0110*/ 	.short	0x0005
        /*0112*/ 	.short	0x0028
        /*0114*/ 	.byte	0x00, 0xf0, 0x21, 0x00


	//----- nvinfo : EIATTR_KPARAM_INFO
	.align		4
.L_10229:
        /*0118*/ 	.byte	0x04, 0x17
        /*011a*/ 	.short	(.L_10231 - .L_10230)
.L_10230:
        /*011c*/ 	.word	0x00000000
        /*0120*/ 	.short	0x0004
        /*0122*/ 	.short	0x0020
        /*0124*/ 	.byte	0x00, 0xf0, 0x21, 0x00


	//----- nvinfo : EIATTR_KPARAM_INFO
	.align		4
.L_10231:
        /*0128*/ 	.byte	0x04, 0x17
        /*012a*/ 	.short	(.L_10233 - .L_10232)
.L_10232:
        /*012c*/ 	.word	0x00000000
        /*0130*/ 	.short	0x0003
        /*0132*/ 	.short	0x0018
        /*0134*/ 	.byte	0x00, 0xf0, 0x21, 0x00


	//----- nvinfo : EIATTR_KPARAM_INFO
	.align		4
.L_10233:
        /*0138*/ 	.byte	0x04, 0x17
        /*013a*/ 	.short	(.L_10235 - .L_10234)
.L_10234:
        /*013c*/ 	.word	0x00000000
        /*0140*/ 	.short	0x0002
        /*0142*/ 	.short	0x0010
        /*0144*/ 	.byte	0x00, 0xf0, 0x21, 0x00


	//----- nvinfo : EIATTR_KPARAM_INFO
	.align		4
.L_10235:
        /*0148*/ 	.byte	0x04, 0x17
        /*014a*/ 	.short	(.L_10237 - .L_10236)
.L_10236:
        /*014c*/ 	.word	0x00000000
        /*0150*/ 	.short	0x0001
        /*0152*/ 	.short	0x0008
        /*0154*/ 	.byte	0x00, 0xf0, 0x21, 0x00


	//----- nvinfo : EIATTR_KPARAM_INFO
	.align		4
.L_10237:
        /*0158*/ 	.byte	0x04, 0x17
        /*015a*/ 	.short	(.L_10239 - .L_10238)
.L_10238:
        /*015c*/ 	.word	0x00000000
        /*0160*/ 	.short	0x0000
        /*0162*/ 	.short	0x0000
        /*0164*/ 	.byte	0x00, 0xf0, 0x21, 0x00


	//----- nvinfo : EIATTR_SPARSE_MMA_MASK
	.align		4
.L_10239:
        /*0168*/ 	.byte	0x03, 0x50
        /*016a*/ 	.short	0x0000


	//----- nvinfo : EIATTR_MAXREG_COUNT
	.align		4
        /*016c*/ 	.byte	0x03, 0x1b
        /*016e*/ 	.short	0x00ff


	//----- nvinfo : EIATTR_NUM_BARRIERS
	.align		4
        /*0170*/ 	.byte	0x02, 0x4c
        /*0172*/ 	.byte	0x01
	.zero		1


	//----- nvinfo : EIATTR_EXTERNS
	.align		4
        /*0174*/ 	.byte	0x04, 0x0f
        /*0176*/ 	.short	(.L_10241 - .L_10240)


	//   ....[0]....
	.align		4
.L_10240:
        /*0178*/ 	.word	index@(__assertfail)


	//----- nvinfo : EIATTR_MERCURY_ISA_VERSION
	.align		4
.L_10241:
        /*017c*/ 	.byte	0x03, 0x5f
        /*017e*/ 	.short	0x0101


	//----- nvinfo : EIATTR_COOP_GROUP_MASK_REGIDS
	.align		4
        /*0180*/ 	.byte	0x04, 0x29
        /*0182*/ 	.short	(.L_10243 - .L_10242)


	//   ....[0]....
.L_10242:
        /*0184*/ 	.word	0xffffffff


	//   ....[1]....
        /*0188*/ 	.word	0xffffffff


	//   ....[2]....
        /*018c*/ 	.word	0xffffffff


	//   ....[3]....
        /*0190*/ 	.word	0xffffffff


	//   ....[4]....
        /*0194*/ 	.word	0xffffffff


	//   ....[5]....
        /*0198*/ 	.word	0xffffffff


	//   ....[6]....
        /*019c*/ 	.word	0xffffffff


	//   ....[7]....
        /*01a0*/ 	.word	0xffffffff


	//   ....[8]....
        /*01a4*/ 	.word	0xffffffff


	//   ....[9]....
        /*01a8*/ 	.word	0xffffffff


	//   ....[10]....
        /*01ac*/ 	.word	0xffffffff


	//   ....[11]....
        /*01b0*/ 	.word	0xffffffff


	//   ....[12]....
        /*01b4*/ 	.word	0xffffffff


	//   ....[13]....
        /*01b8*/ 	.word	0xffffffff


	//   ....[14]....
        /*01bc*/ 	.word	0xffffffff


	//   ....[15]....
        /*01c0*/ 	.word	0xffffffff


	//   ....[16]....
        /*01c4*/ 	.word	0x0500000f


	//   ....[17]....
        /*01c8*/ 	.word	0x0500000f


	//   ....[18]....
        /*01cc*/ 	.word	0x0500000f


	//   ....[19]....
        /*01d0*/ 	.word	0x0500000f


	//   ....[20]....
        /*01d4*/ 	.word	0x0500000f


	//----- nvinfo : EIATTR_COOP_GROUP_INSTR_OFFSETS
	.align		4
.L_10243:
        /*01d8*/ 	.byte	0x04, 0x28
        /*01da*/ 	.short	(.L_10245 - .L_10244)


	//   ....[0]....
.L_10244:
        /*01dc*/ 	.word	0x00000240


	//   ....[1]....
        /*01e0*/ 	.word	0x00000270


	//   ....[2]....
        /*01e4*/ 	.word	0x00000290


	//   ....[3]....
        /*01e8*/ 	.word	0x000002b0


	//   ....[4]....
        /*01ec*/ 	.word	0x000002d0


	//   ....[5]....
        /*01f0*/ 	.word	0x000003f0


	//   ....[6]....
        /*01f4*/ 	.word	0x00000410


	//   ....[7]....
        /*01f8*/ 	.word	0x00000440


	//   ....[8]....
        /*01fc*/ 	.word	0x000012f0


	//   ....[9]....
        /*0200*/ 	.word	0x00001370


	//   ....[10]....
        /*0204*/ 	.word	0x000013b0


	//   ....[11]....
        /*0208*/ 	.word	0x00001400


	//   ....[12]....
        /*020c*/ 	.word	0x00001440


	//   ....[13]....
        /*0210*/ 	.word	0x00001490


	//   ....[14]....
        /*0214*/ 	.word	0x000014b0


	//   ....[15]....
        /*0218*/ 	.word	0x000014d0


	//   ....[16]....
        /*021c*/ 	.word	0x000033b0


	//   ....[17]....
        /*0220*/ 	.word	0x00003410


	//   ....[18]....
        /*0224*/ 	.word	0x00003470


	//   ....[19]....
        /*0228*/ 	.word	0x000034d0


	//   ....[20]....
        /*022c*/ 	.word	0x00003530


	//----- nvinfo : EIATTR_SYSCALL_OFFSETS
	.align		4
.L_10245:
        /*0230*/ 	.byte	0x04, 0x46
        /*0232*/ 	.short	(.L_10247 - .L_10246)


	//   ....[0]....
.L_10246:
        /*0234*/ 	.word	0x00003340


	//----- nvinfo : EIATTR_EXIT_INSTR_OFFSETS
	.align		4
.L_10247:
        /*0238*/ 	.byte	0x04, 0x1c
        /*023a*/ 	.short	(.L_10249 - .L_10248)


	//   ....[0]....
.L_10248:
        /*023c*/ 	.word	0x00000090


	//   ....[1]....
        /*0240*/ 	.word	0x00002a00


	//   ....[2]....
        /*0244*/ 	.word	0x00002ab0


	//   ....[3]....
        /*0248*/ 	.word	0x00003240


	//   ....[4]....
        /*024c*/ 	.word	0x00003350


	//----- nvinfo : EIATTR_CRS_STACK_SIZE
	.align		4
.L_10249:
        /*0250*/ 	.byte	0x04, 0x1e
        /*0252*/ 	.short	(.L_10251 - .L_10250)
.L_10250:
        /*0254*/ 	.word	0x00000000


	//----- nvinfo : EIATTR_CBANK_PARAM_SIZE
	.align		4
.L_10251:
        /*0258*/ 	.byte	0x03, 0x19
        /*025a*/ 	.short	0x008c


	//----- nvinfo : EIATTR_PARAM_CBANK
	.align		4
        /*025c*/ 	.byte	0x04, 0x0a
        /*025e*/ 	.short	(.L_10253 - .L_10252)
	.align		4
.L_10252:
        /*0260*/ 	.word	index@(.nv.constant0._ZN4vllm25paged_attention_v2_kernelIfhLi80ELi32ELi128ELNS_18Fp8KVCacheDataTypeE2ELb0ELi512EEEvPfS2_PT_PKS3_PKT0_S9_ifPKiSB_iPKfiiiSD_SD_iiiii)
        /*0264*/ 	.short	0x0210
        /*0266*/ 	.short	0x008c


	//----- nvinfo : EIATTR_SW_WAR
	.align		4
.L_10253:
        /*0268*/ 	.byte	0x04, 0x36
        /*026a*/ 	.short	(.L_10255 - .L_10254)
.L_10254:
        /*026c*/ 	.word	0x00000008
.L_10255:


//--------------------- .nv.info._ZN4vllm25paged_attention_v2_kernelIfhLi64ELi32ELi128ELNS_18Fp8KVCacheDataTypeE2ELb0ELi512EEEvPfS2_PT_PKS3_PKT0_S9_ifPKiSB_iPKfiiiSD_SD_iiiii --------------------------
	.section	.nv.info._ZN4vllm25paged_attention_v2_kernelIfhLi64ELi32ELi128ELNS_18Fp8KVCacheDataTypeE2ELb0ELi512EEEvPfS2_PT_PKS3_PKT0_S9_ifPKiSB_iPKfiiiSD_SD_iiiii,"",@"SHT_CUDA_INFO"
	.sectionflags	@""
	.align	4


	//----- nvinfo : EIATTR_CUDA_API_VERSION
	.align		4
        /*0000*/ 	.byte	0x04, 0x37
        /*0002*/ 	.short	(.L_10257 - .L_10256)
.L_10256:
        /*0004*/ 	.word	0x00000082


	//----- nvinfo : EIATTR_KPARAM_INFO
	.align		4
.L_10257:
        /*0008*/ 	.byte	0x04, 0x17
        /*000a*/ 	.short	(.L_10259 - .L_10258)
.L_10258:
        /*000c*/ 	.word	0x00000000
        /*0010*/ 	.short	0x0015
        /*0012*/ 	.short	0x0088
        /*0014*/ 	.byte	0x00, 0xf0, 0x11, 0x00


	//----- nvinfo : EIATTR_KPARAM_INFO
	.align		4
.L_10259:
        /*0018*/ 	.byte	0x04, 0x17
        /*001a*/ 	.short	(.L_10261 - .L_10260)
.L_10260:
        /*001c*/ 	.word	0x00000000
        /*0020*/ 	.short	0x0014
        /*0022*/ 	.short	0x0084
        /*0024*/ 	.byte	0x00, 0xf0, 0x11, 0x00


	//----- nvinfo : EIATTR_KPARAM_INFO
	.align		4
.L_10261:
        /*0028*/ 	.byte	0x04, 0x17
        /*002a*/ 	.short	(.L_10263 - .L_10262)
.L_10262:
        /*002c*/ 	.word	0x00000000
        /*0030*/ 	.short	0x0013
        /*0032*/ 	.short	0x0080
        /*0034*/ 	.byte	0x00, 0xf0, 0x11, 0x00


	//----- nvinfo : EIATTR_KPARAM_INFO
	.align		4
.L_10263:
        /*0038*/ 	.byte	0x04, 0x17
        /*003a*/ 	.short	(.L_10265 - .L_10264)
.L_10264:
        /*003c*/ 	.word	0x00000000
        /*0040*/ 	.short	0x0012
        /*0042*/ 	.short	0x007c
        /*0044*/ 	.byte	0x00, 0xf0, 0x11, 0x00


	//----- nvinfo : EIATTR_KPARAM_INFO
	.align		4
.L_10265:
        /*0048*/ 	.byte	0x04, 0x17
        /*004a*/ 	.short	(.L_10267 - .L_10266)
.L_10266:
        /*004c*/ 	.word	0x00000000
        /*0050*/ 	.short	0x0011
        /*0052*/ 	.short	0x0078
        /*0054*/ 	.byte	0x00, 0xf0, 0x11, 0x00


	//----- nvinfo : EIATTR_KPARAM_INFO
	.align		4
.L_10267:
        /*0058*/ 	.byte	0x04, 0x17
        /*005a*/ 	.short	(.L_10269 - .L_10268)
.L_10268:
        /*005c*/ 	.word	0x00000000
        /*0060*/ 	.short	0x0010
        /*0062*/ 	.short	0x0070
        /*0064*/ 	.byte	0x00, 0xf0, 0x21, 0x00


	//----- nvinfo : EIATTR_KPARAM_INFO
	.align		4
.L_10269:
        /*0068*/ 	.byte	0x04, 0x17
        /*006a*/ 	.short	(.L_10271 - .L_10270)
.L_10270:
        /*006c*/ 	.word	0x00000000
        /*0070*/ 	.short	0x000f
        /*0072*/ 	.short	0x0068
        /*0074*/ 	.byte	0x00, 0xf0, 0x21, 0x00


	//----- nvinfo : EIATTR_KPARAM_INFO
	.align		4
.L_10271:
        /*0078*/ 	.byte	0x04, 0x17
        /*007a*/ 	.short	(.L_10273 - .L_10272)
.L_10272:
        /*007c*/ 	.word	0x00000000
        /*0080*/ 	.short	0x000e
        /*0082*/ 	.short	0x0060
        /*0084*/ 	.byte	0x00, 0xf0, 0x11, 0x00


	//----- nvinfo : EIATTR_KPARAM_INFO
	.align		4
.L_10273:
        /*0088*/ 	.byte	0x04, 0x17
        /*008a*/ 	.short	(.L_10275 - .L_10274)
.L_10274:
        /*008c*/ 	.word	0x00000000
        /*0090*/ 	.short	0x000d
        /*0092*/ 	.short	0x005c
        /*0094*/ 	.byte	0x00, 0xf0, 0x11, 0x00


	//----- nvinfo : EIATTR_KPARAM_INFO
	.align		4
.L_10275:
        /*0098*/ 	.byte	0x04, 0x17
        /*009a*/ 	.short	(.L_10277 - .L_10276)
.L_10276:
        /*009c*/ 	.word	0x00000000
        /*00a0*/ 	.short	0x000c
        /*00a2*/ 	.short	0x0058
        /*00a4*/ 	.byte	0x00, 0xf0, 0x11, 0x00


	//----- nvinfo : EIATTR_KPARAM_INFO
	.align		4
.L_10277:
        /*00a8*/ 	.byte	0x04, 0x17
        /*00aa*/ 	.short	(.L_10279 - .L_10278)
.L_10278:
        /*00ac*/ 	.word	0x00000000
        /*00b0*/ 	.short	0x000b
        /*00b2*/ 	.short	0x0050
        /*00b4*/ 	.byte	0x00, 0xf0, 0x21, 0x00


	//----- nvinfo : EIATTR_KPARAM_INFO
	.align		4
.L_10279:
        /*00b8*/ 	.byte	0x04, 0x17
        /*00ba*/ 	.short	(.L_10281 - .L_10280)
.L_10280:
        /*00bc*/ 	.word	0x00000000
        /*00c0*/ 	.short	0x000a
        /*00c2*/ 	.short	0x0048
        /*00c4*/ 	.byte	0x00, 0xf0, 0x11, 0x00


	//----- nvinfo : EIATTR_KPARAM_INFO
	.align		4
.L_10281:
        /*00c8*/ 	.byte	0x04, 0x17
        /*00ca*/ 	.short	(.L_10283 - .L_10282)
.L_10282:
        /*00cc*/ 	.word	0x00000000
        /*00d0*/ 	.short	0x0009
        /*00d2*/ 	.short	0x0040
        /*00d4*/ 	.byte	0x00, 0xf0, 0x21, 0x00


	//----- nvinfo : EIATTR_KPARAM_INFO
	.align		4
.L_10283:
        /*00d8*/ 	.byte	0x04, 0x17
        /*00da*/ 	.short	(.L_10285 - .L_10284)
.L_10284:
        /*00dc*/ 	.word	0x00000000
        /*00e0*/ 	.short	0x0008
        /*00e2*/ 	.short	0x0038
        /*00e4*/ 	.byte	0x00, 0xf0, 0x21, 0x00


	//----- nvinfo : EIATTR_KPARAM_INFO
	.align		4
.L_10285:
        /*00e8*/ 	.byte	0x04, 0x17
        /*00ea*/ 	.short	(.L_10287 - .L_10286)
.L_10286:
        /*00ec*/ 	.word	0x00000000
        /*00f0*/ 	.short	0x0007
        /*00f2*/ 	.short	0x0034
        /*00f4*/ 	.byte	0x00, 0xf0, 0x11, 0x00


	//----- nvinfo : EIATTR_KPARAM_INFO
	.align		4
.L_10287:
        /*00f8*/ 	.byte	0x04, 0x17
        /*00fa*/ 	.short	(.L_10289 - .L_10288)
.L_10288:
        /*00fc*/ 	.word	0x00000000
        /*0100*/ 	.short	0x0006
        /*0102*/ 	.short	0x0030
        /*0104*/ 	.byte	0x00, 0xf0, 0x11, 0x00


	//----- nvinfo : EIATTR_KPARAM_INFO
	.align		4
.L_10289:
        /*0108*/ 	.byte	0x04, 0x17
        /*010a*/ 	.short	(.L_10291 - .L_10290)
.L_10290:
        /*010c*/ 	.word	0x00000000
        /*0110*/ 	.short	0x0005
        /*0112*/ 	.short	0x0028
        /*0114*/ 	.byte	0x00, 0xf0, 0x21, 0x00


	//----- nvinfo : EIATTR_KPARAM_INFO
	.align		4
.L_10291:
        /*0118*/ 	.byte	0x04, 0x17
        /*011a*/ 	.short	(.L_10293 - .L_10292)
.L_10292:
        /*011c*/ 	.word	0x00000000
        /*0120*/ 	.short	0x0004
        /*0122*/ 	.short	0x0020
        /*0124*/ 	.byte	0x00, 0xf0, 0x21, 0x00


	//----- nvinfo : EIATTR_KPARAM_INFO
	.align		4
.L_10293:
        /*0128*/ 	.byte	0x04, 0x17
        /*012a*/ 	.short	(.L_10295 - .L_10294)
.L_10294:
        /*012c*/ 	.word	0x00000000
        /*0130*/ 	.short	0x0003
        /*0132*/ 	.short	0x0018
        /*0134*/ 	.byte	0x00, 0xf0, 0x21, 0x00


	//----- nvinfo : EIATTR_KPARAM_INFO
	.align		4
.L_10295:
        /*0138*/ 	.byte	0x04, 0x17
        /*013a*/ 	.short	(.L_10297 - .L_10296)
.L_10296:
        /*013c*/ 	.word	0x00000000
        /*0140*/ 	.short	0x0002
        /*0142*/ 	.short	0x0010
        /*0144*/ 	.byte	0x00, 0xf0, 0x21, 0x00


	//----- nvinfo : EIATTR_KPARAM_INFO
	.align		4
.L_10297:
        /*0148*/ 	.byte	0x04, 0x17
        /*014a*/ 	.short	(.L_10299 - .L_10298)
.L_10298:
        /*014c*/ 	.word	0x00000000
        /*0150*/ 	.short	0x0001
        /*0152*/ 	.short	0x0008
        /*0154*/ 	.byte	0x00, 0xf0, 0x21, 0x00


	//----- nvinfo : EIATTR_KPARAM_INFO
	.align		4
.L_10299:
        /*0158*/ 	.byte	0x04, 0x17
        /*015a*/ 	.short	(.L_10301 - .L_10300)
.L_10300:
        /*015c*/ 	.word	0x00000000
        /*0160*/ 	.short	0x0000
        /*0162*/ 	.short	0x0000
        /*0164*/ 	.byte	0x00, 0xf0, 0x21, 0x00


	//----- nvinfo : EIATTR_SPARSE_MMA_MASK
	.align		4
.L_10301:
        /*0168*/ 	.byte	0x03, 0x50
        /*016a*/ 	.short	0x0000


	//----- nvinfo : EIATTR_MAXREG_COUNT
	.align		4
        /*016c*/ 	.byte	0x03, 0x1b
        /*016e*/ 	.short	0x00ff


	//----- nvinfo : EIATTR_NUM_BARRIERS
	.align		4
        /*0170*/ 	.byte	0x02, 0x4c
        /*0172*/ 	.byte	0x01
	.zero		1


	//----- nvinfo : EIATTR_EXTERNS
	.align		4
        /*0174*/ 	.byte	0x04, 0x0f
        /*0176*/ 	.short	(.L_10303 - .L_10302)


	//   ....[0]....
	.align		4
.L_10302:
        /*0178*/ 	.word	index@(__assertfail)


	//----- nvinfo : EIATTR_MERCURY_ISA_VERSION
	.align		4
.L_10303:
        /*017c*/ 	.byte	0x03, 0x5f
        /*017e*/ 	.short	0x0101


	//----- nvinfo : EIATTR_COOP_GROUP_MASK_REGIDS
	.align		4
        /*0180*/ 	.byte	0x04, 0x29
        /*0182*/ 	.short	(.L_10305 - .L_10304)


	//   ....[0]....
.L_10304:
        /*0184*/ 	.word	0xffffffff


	//   ....[1]....
        /*0188*/ 	.word	0xffffffff


	//   ....[2]....
        /*018c*/ 	.word	0xffffffff


	//   ....[3]....
        /*0190*/ 	.word	0xffffffff


	//   ....[4]....
        /*0194*/ 	.word	0xffffffff


	//   ....[5]....
        /*0198*/ 	.word	0xffffffff


	//   ....[6]....
        /*019c*/ 	.word	0xffffffff


	//   ....[7]....
        /*01a0*/ 	.word	0xffffffff


	//   ....[8]....
        /*01a4*/ 	.word	0xffffffff


	//   ....[9]....
        /*01a8*/ 	.word	0xffffffff


	//   ....[10]....
        /*01ac*/ 	.word	0xffffffff


	//   ....[11]....
        /*01b0*/ 	.word	0xffffffff


	//   ....[12]....
        /*01b4*/ 	.word	0xffffffff


	//   ....[13]....
        /*01b8*/ 	.word	0xffffffff


	//   ....[14]....
        /*01bc*/ 	.word	0xffffffff


	//   ....[15]....
        /*01c0*/ 	.word	0xffffffff


	//   ....[16]....
        /*01c4*/ 	.word	0x0500000f


	//   ....[17]....
        /*01c8*/ 	.word	0x0500000f


	//   ....[18]....
        /*01cc*/ 	.word	0x0500000f


	//   ....[19]....
        /*01d0*/ 	.word	0x0500000f


	//   ....[20]....
        /*01d4*/ 	.word	0x0500000f


	//----- nvinfo : EIATTR_COOP_GROUP_INSTR_OFFSETS
	.align		4
.L_10305:
        /*01d8*/ 	.byte	0x04, 0x28
        /*01da*/ 	.short	(.L_10307 - .L_10306)


	//   ....[0]....
.L_10306:
        /*01dc*/ 	.word	0x00000240


	//   ....[1]....
        /*01e0*/ 	.word	0x00000270


	//   ....[2]....
        /*01e4*/ 	.word	0x00000290


	//   ....[3]....
        /*01e8*/ 	.word	0x000002b0


	//   ....[4]....
        /*01ec*/ 	.word	0x000002d0


	//   ....[5]....
        /*01f0*/ 	.word	0x000003f0


	//   ....[6]....
        /*01f4*/ 	.word	0x00000420


	//   ....[7]....
        /*01f8*/ 	.word	0x00000440


	//   ....[8]....
        /*01fc*/ 	.word	0x000012f0


	//   ....[9]....
        /*0200*/ 	.word	0x00001370


	//   ....[10]....
        /*0204*/ 	.word	0x000013a0


	//   ....[11]....
        /*0208*/ 	.word	0x000013f0


	//   ....[12]....
        /*020c*/ 	.word	0x00001440


	//   ....[13]....
        /*0210*/ 	.word	0x00001490


	//   ....[14]....
        /*0214*/ 	.word	0x000014b0


	//   ....[15]....
        /*0218*/ 	.word	0x000014d0


	//   ....[16]....
        /*021c*/ 	.word	0x000030a0


	//   ....[17]....
        /*0220*/ 	.word	0x00003100


	//   ....[18]....
        /*0224*/ 	.word	0x00003160


	//   ....[19]....
        /*0228*/ 	.word	0x000031c0


	//   ....[20]....
        /*022c*/ 	.word	0x00003220


	//----- nvinfo : EIATTR_SYSCALL_OFFSETS
	.align		4
.L_10307:
        /*0230*/ 	.byte	0x04, 0x46
        /*0232*/ 	.short	(.L_10309 - .L_10308)


	//   ....[0]....
.L_10308:
        /*0234*/ 	.word	0x00003030


	//----- nvinfo : EIATTR_EXIT_INSTR_OFFSETS
	.align		4
.L_10309:
        /*0238*/ 	.byte	0x04, 0x1c
        /*023a*/ 	.short	(.L_10311 - .L_10310)


	//   ....[0]....
.L_10310:
        /*023c*/ 	.word	0x00000090


	//   ....[1]....
        /*0240*/ 	.word	0x00002860


	//   ....[2]....
        /*0244*/ 	.word	0x00002920


	//   ....[3]....
        /*0248*/ 	.word	0x00002f30


	//   ....[4]....
        /*024c*/ 	.word	0x00003040


	//----- nvinfo : EIATTR_CRS_STACK_SIZE
	.align		4
.L_10311:
        /*0250*/ 	.byte	0x04, 0x1e
        /*0252*/ 	.short	(.L_10313 - .L_10312)
.L_10312:
        /*0254*/ 	.word	0x00000000


	//----- nvinfo : EIATTR_CBANK_PARAM_SIZE
	.align		4
.L_10313:
        /*0258*/ 	.byte	0x03, 0x19
        /*025a*/ 	.short	0x008c


	//----- nvinfo : EIATTR_PARAM_CBANK
	.align		4
        /*025c*/ 	.byte	0x04, 0x0a
        /*025e*/ 	.short	(.L_10315 - .L_10314)
	.align		4
.L_10314:
        /*0260*/ 	.word	index@(.nv.constant0._ZN4vllm25paged_attention_v2_kernelIfhLi64ELi32ELi128ELNS_18Fp8KVCacheDataTypeE2ELb0ELi512EEEvPfS2_PT_PKS3_PKT0_S9_ifPKiSB_iPKfiiiSD_SD_iiiii)
        /*0264*/ 	.short	0x0210
        /*0266*/ 	.short	0x008c


	//----- nvinfo : EIATTR_SW_WAR
	.align		4
.L_10315:
        /*0268*/ 	.byte	0x04, 0x36
        /*026a*/ 	.short	(.L_10317 - .L_10316)
.L_10316:
        /*026c*/ 	.word	0x00000008
.L_10317:


//--------------------- .nv.info._ZN4vllm25paged_attention_v2_kernelIfhLi32ELi32ELi128ELNS_18Fp8KVCacheDataTypeE2ELb0ELi512EEEvPfS2_PT_PKS3_PKT0_S9_ifPKiSB_iPKfiiiSD_SD_iiiii --------------------------
	.section	.nv.info._ZN4vllm25paged_attention_v2_kernelIfhLi32ELi32ELi128ELNS_18Fp8KVCacheDataTypeE2ELb0ELi512EEEvPfS2_PT_PKS3_PKT0_S9_ifPKiSB_iPKfiiiSD_SD_iiiii,"",@"SHT_CUDA_INFO"
	.sectionflags	@""
	.align	4


	//----- nvinfo : EIATTR_CUDA_API_VERSION
	.align		4
        /*0000*/ 	.byte	0x04, 0x37
        /*0002*/ 	.short	(.L_10319 - .L_10318)
.L_10318:
        /*0004*/ 	.word	0x00000082


	//----- nvinfo : EIATTR_KPARAM_INFO
	.align		4
.L_10319:
        /*0008*/ 	.byte	0x04, 0x17
        /*000a*/ 	.short	(.L_10321 - .L_10320)
.L_10320:
        /*000c*/ 	.word	0x00000000
        /*0010*/ 	.short	0x0015
        /*0012*/ 	.short	0x0088
        /*0014*/ 	.byte	0x00, 0xf0, 0x11, 0x00


	//----- nvinfo : EIATTR_KPARAM_INFO
	.align		4
.L_10321:
        /*0018*/ 	.byte	0x04, 0x17
        /*001a*/ 	.short	(.L_10323 - .L_10322)
.L_10322:
        /*001c*/ 	.word	0x00000000
        /*0020*/ 	.short	0x0014
        /*0022*/ 	.short	0x0084
        /*0024*/ 	.byte	0x00, 0xf0, 0x11, 0x00


	//----- nvinfo : EIATTR_KPARAM_INFO
	.align		4
.L_10323:
        /*0028*/ 	.byte	0x04, 0x17
        /*002a*/ 	.short	(.L_10325 - .L_10324)
.L_10324:
        /*002c*/ 	.word	0x00000000
        /*0030*/ 	.short	0x0013
        /*0032*/ 	.short	0x0080
        /*0034*/ 	.byte	0x00, 0xf0, 0x11, 0x00


	//----- nvinfo : EIATTR_KPARAM_INFO
	.align		4
.L_10325:
        /*0038*/ 	.byte	0x04, 0x17
        /*003a*/ 	.short	(.L_10327 - .L_10326)
.L_10326:
        /*003c*/ 	.word	0x00000000
        /*0040*/ 	.short	0x0012
        /*0042*/ 	.short	0x007c
        /*0044*/ 	.byte	0x00, 0xf0, 0x11, 0x00


	//----- nvinfo : EIATTR_KPARAM_INFO
	.align		4
.L_10327:
        /*0048*/ 	.byte	0x04, 0x17
        /*004a*/ 	.short	(.L_10329 - .L_10328)
.L_10328:
        /*004c*/ 	.word	0x00000000
        /*0050*/ 	.short	0x0011
        /*0052*/ 	.short	0x0078
        /*0054*/ 	.byte	0x00, 0xf0, 0x11, 0x00


	//----- nvinfo : EIATTR_KPARAM_INFO
	.align		4
.L_10329:
        /*0058*/ 	.byte	0x04, 0x17
        /*005a*/ 	.short	(.L_10331 - .L_10330)
.L_10330:
        /*005c*/ 	.word	0x00000000
        /*0060*/ 	.short	0x0010
        /*0062*/ 	.short	0x0070
        /*0064*/ 	.byte	0x00, 0xf0, 0x21, 0x00


	//----- nvinfo : EIATTR_KPARAM_INFO
	.align		4
.L_10331:
        /*0068*/ 	.byte	0x04, 0x17
        /*006a*/ 	.short	(.L_10333 - .L_10332)
.L_10332:
        /*006c*/ 	.word	0x00000000
        /*0070*/ 	.short	0x000f
        /*0072*/ 	.short	0x0068
        /*0074*/ 	.byte	0x00, 0xf0, 0x21, 0x00


	//----- nvinfo : EIATTR_KPARAM_INFO
	.align		4
.L_10333:
        /*0078*/ 	.byte	0x04, 0x17
        /*007a*/ 	.short	(.L_10335 - .L_10334)
.L_10334:
        /*007c*/ 	.word	0x00000000
        /*0080*/ 	.short	0x000e
        /*0082*/ 	.short	0x0060
        /*0084*/ 	.byte	0x00, 0xf0, 0x11, 0x00


	//----- nvinfo : EIATTR_KPARAM_INFO
	.align		4
.L_10335:
        /*0088*/ 	.byte	0x04, 0x17
        /*008a*/ 	.short	(.L_10337 - .L_10336)
.L_10336:
        /*008c*/ 	.word	0x00000000
        /*0090*/ 	.short	0x000d
        /*0092*/ 	.short	0x005c
        /*0094*/ 	.byte	0x00, 0xf0, 0x11, 0x00


	//----- nvinfo : EIATTR_KPARAM_INFO
	.align		4
.L_10337:
        /*0098*/ 	.byte	0x04, 0x17
        /*009a*/ 	.short	(.L_10339 - .L_10338)
.L_10338:
        /*009c*/ 	.word	0x00000000
        /*00a0*/ 	.short	0x000c
        /*00a2*/ 	.short	0x0058
        /*00a4*/ 	.byte	0x00, 0xf0, 0x11, 0x00


	//----- nvinfo : EIATTR_KPARAM_INFO
	.align		4
.L_10339:
        /*00a8*/ 	.byte	0x04, 0x17
        /*00aa*/ 	.short	(.L_10341 - .L_10340)
.L_10340:
        /*00ac*/ 	.word	0x00000000
        /*00b0*/ 	.short	0x000b
        /*00b2*/ 	.short	0x0050
        /*00b4*/ 	.byte	0x00, 0xf0, 0x21, 0x00


	//----- nvinfo : EIATTR_KPARAM_INFO
	.align		4
.L_10341:
        /*00b8*/ 	.byte	0x04, 0x17
        /*00ba*/ 	.short	(.L_10343 - .L_10342)
.L_10342:
        /*00bc*/ 	.word	0x00000000
        /*00c0*/ 	.short	0x000a
        /*00c2*/ 	.short	0x0048
        /*00c4*/ 	.byte	0x00, 0xf0, 0x11, 0x00


	//----- nvinfo : EIATTR_KPARAM_INFO
	.align		4
.L_10343:
        /*00c8*/ 	.byte	0x04, 0x17
        /*00ca*/ 	.short	(.L_10345 - .L_10344)
.L_10344:
        /*00cc*/ 	.word	0x00000000
        /*00d0*/ 	.short	0x0009
        /*00d2*/ 	.short	0x0040
        /*00d4*/ 	.byte	0x00, 0xf0, 0x21, 0x00


	//----- nvinfo : EIATTR_KPARAM_INFO
	.align		4
.L_10345:
        /*00d8*/ 	.byte	0x04, 0x17
        /*00da*/ 	.short	(.L_10347 - .L_10346)
.L_10346:
        /*00dc*/ 	.word	0x00000000
        /*00e0*/ 	.short	0x0008
        /*00e2*/ 	.short	0x0038
        /*00e4*/ 	.byte	0x00, 0xf0, 0x21, 0x00


	//----- nvinfo : EIATTR_KPARAM_INFO
	.align		4
.L_10347:
        /*00e8*/ 	.byte	0x04, 0x17
        /*00ea*/ 	.short	(.L_10349 - .L_10348)
.L_10348:
        /*00ec*/ 	.word	0x00000000
        /*00f0*/ 	.short	0x0007
        /*00f2*/ 	.short	0x0034
        /*00f4*/ 	.byte	0x00, 0xf0, 0x11, 0x00


	//----- nvinfo : EIATTR_KPARAM_INFO
	.align		4
.L_10349:
        /*00f8*/ 	.byte	0x04, 0x17
        /*00fa*/ 	.short	(.L_10351 - .L_10350)
.L_10350:
        /*00fc*/ 	.word	0x00000000
        /*0100*/ 	.short	0x0006
        /*0102*/ 	.short	0x0030
        /*0104*/ 	.byte	0x00, 0xf0, 0x11, 0x00


	//----- nvinfo : EIATTR_KPARAM_INFO
	.align		4
.L_10351:
        /*0108*/ 	.byte	0x04, 0x17
        /*010a*/ 	.short	(.L_10353 - .L_10352)
.L_10352:
        /*010c*/ 	.word	0x00000000
        /*0110*/ 	.short	0x0005
        /*0112*/ 	.short	0x0028
        /*0114*/ 	.byte	0x00, 0xf0, 0x21, 0x00


	//----- nvinfo : EIATTR_KPARAM_INFO
	.align		4
.L_10353:
        /*0118*/ 	.byte	0x04, 0x17
        /*011a*/ 	.short	(.L_10355 - .L_10354)
.L_10354:
        /*011c*/ 	.word	0x00000000
        /*0120*/ 	.short	0x0004
        /*0122*/ 	.short	0x0020
        /*0124*/ 	.byte	0x00, 0xf0, 0x21, 0x00


	//----- nvinfo : EIATTR_KPARAM_INFO
	.align		4
.L_10355:
        /*0128*/ 	.byte	0x04, 0x17
        /*012a*/ 	.short	(.L_10357 - .L_10356)
.L_10356:
        /*012c*/ 	.word	0x00000000
        /*0130*/ 	.short	0x0003
        /*0132*/ 	.short	0x0018
        /*0134*/ 	.byte	0x00, 0xf0, 0x21, 0x00


	//----- nvinfo : EIATTR_KPARAM_INFO
	.align		4
.L_10357:
        /*0138*/ 	.byte	0x04, 0x17
        /*013a*/ 	.short	(.L_10359 - .L_10358)
.L_10358:
        /*013c*/ 	.word	0x00000000
        /*0140*/ 	.short	0x0002
        /*0142*/ 	.short	0x0010
        /*0144*/ 	.byte	0x00, 0xf0, 0x21, 0x00


	//----- nvinfo : EIATTR_KPARAM_INFO
	.align		4
.L_10359:
        /*0148*/ 	.byte	0x04, 0x17
        /*014a*/ 	.short	(.L_10361 - .L_10360)
.L_10360:
        /*014c*/ 	.word	0x00000000
        /*0150*/ 	.short	0x0001
        /*0152*/ 	.short	0x0008
        /*0154*/ 	.byte	0x00, 0xf0, 0x21, 0x00


	//----- nvinfo : EIATTR_KPARAM_INFO
	.align		4
.L_10361:
        /*0158*/ 	.byte	0x04, 0x17
        /*015a*/ 	.short	(.L_10363 - .L_10362)
.L_10362:
        /*015c*/ 	.word	0x00000000
        /*0160*/ 	.short	0x0000
        /*0162*/ 	.short	0x0000
        /*0164*/ 	.byte	0x00, 0xf0, 0x21, 0x00


	//----- nvinfo : EIATTR_SPARSE_MMA_MASK
	.align		4
.L_10363:
        /*0168*/ 	.byte	0x03, 0x50
        /*016a*/ 	.short	0x0000


	//----- nvinfo : EIATTR_MAXREG_COUNT
	.align		4
        /*016c*/ 	.byte	0x03, 0x1b
        /*016e*/ 	.short	0x00ff


	//----- nvinfo : EIATTR_NUM_BARRIERS
	.align		4
        /*0170*/ 	.byte	0x02, 0x4c
        /*0172*/ 	.byte	0x01
	.zero		1


	//----- nvinfo : EIATTR_EXTERNS
	.align		4
        /*0174*/ 	.byte	0x04, 0x0f
        /*0176*/ 	.short	(.L_10365 - .L_10364)


	//   ....[0]....
	.align		4
.L_10364:
        /*0178*/ 	.word	index@(__assertfail)


	//----- nvinfo : EIATTR_MERCURY_ISA_VERSION
	.align		4
.L_10365:
        /*017c*/ 	.byte	0x03, 0x5f
        /*017e*/ 	.short	0x0101


	//----- nvinfo : EIATTR_COOP_GROUP_MASK_REGIDS
	.align		4
        /*0180*/ 	.byte	0x04, 0x29
        /*0182*/ 	.short	(.L_10367 - .L_10366)


	//   ....[0]....
.L_10366:
        /*0184*/ 	.word	0xffffffff


	//   ....[1]....
        /*0188*/ 	.word	0xffffffff


	//   ....[2]....
        /*018c*/ 	.word	0xffffffff


	//   ....[3]....
        /*0190*/ 	.word	0xffffffff


	//   ....[4]....
        /*0194*/ 	.word	0xffffffff


	//   ....[5]....
        /*0198*/ 	.word	0xffffffff


	//   ....[6]....
        /*019c*/ 	.word	0xffffffff


	//   ....[7]....
        /*01a0*/ 	.word	0xffffffff


	//   ....[8]....
        /*01a4*/ 	.word	0xffffffff


	//   ....[9]....
        /*01a8*/ 	.word	0xffffffff


	//   ....[10]....
        /*01ac*/ 	.word	0xffffffff


	//   ....[11]....
        /*01b0*/ 	.word	0xffffffff


	//   ....[12]....
        /*01b4*/ 	.word	0xffffffff


	//   ....[13]....
        /*01b8*/ 	.word	0xffffffff


	//   ....[14]....
        /*01bc*/ 	.word	0xffffffff


	//   ....[15]....
        /*01c0*/ 	.word	0xffffffff


	//   ....[16]....
        /*01c4*/ 	.word	0x0500000f


	//   ....[17]....
        /*01c8*/ 	.word	0x0500000f


	//   ....[18]....
        /*01cc*/ 	.word	0x0500000f


	//   ....[19]....
        /*01d0*/ 	.word	0x0500000f


	//   ....[20]....
        /*01d4*/ 	.word	0x0500000f


	//----- nvinfo : EIATTR_COOP_GROUP_INSTR_OFFSETS
	.align		4
.L_10367:
        /*01d8*/ 	.byte	0x04, 0x28
        /*01da*/ 	.short	(.L_10369 - .L_10368)


	//   ....[0]....
.L_10368:
        /*01dc*/ 	.word	0x00000240


	//   ....[1]....
        /*01e0*/ 	.word	0x00000270


	//   ....[2]....
        /*01e4*/ 	.word	0x00000290


	//   ....[3]....
        /*01e8*/ 	.word	0x000002b0


	//   ....[4]....
        /*01ec*/ 	.word	0x000002d0


	//   ....[5]....
        /*01f0*/ 	.word	0x00000400


	//   ....[6]....
        /*01f4*/ 	.word	0x00000420


	//   ....[7]....
        /*01f8*/ 	.word	0x00000440


	//   ....[8]....
        /*01fc*/ 	.word	0x000012f0


	//   ....[9]....
        /*0200*/ 	.word	0x00001370


	//   ....[10]....
        /*0204*/ 	.word	0x000013b0


	//   ....[11]....
        /*0208*/ 	.word	0x00001400


	//   ....[12]....
        /*020c*/ 	.word	0x00001440


	//   ....[13]....
        /*0210*/ 	.word	0x00001490


	//   ....[14]....
        /*0214*/ 	.word	0x000014b0


	//   ....[15]....
        /*0218*/ 	.word	0x000014d0


	//   ....[16]....
        /*021c*/ 	.word	0x00002a10


	//   ....[17]....
        /*0220*/ 	.word	0x00002a70


	//   ....[18]....
        /*0224*/ 	.word	0x00002ad0


	//   ....[19]....
        /*0228*/ 	.word	0x00002b30


	//   ....[20]....
        /*022c*/ 	.word	0x00002b90


	//----- nvinfo : EIATTR_SYSCALL_OFFSETS
	.align		4
.L_10369:
        /*0230*/ 	.byte	0x04, 0x46
        /*0232*/ 	.short	(.L_10371 - .L_10370)


	//   ....[0]....
.L_10370:
        /*0234*/ 	.word	0x000029a0


	//----- nvinfo : EIATTR_EXIT_INSTR_OFFSETS
	.align		4
.L_10371:
        /*0238*/ 	.byte	0x04, 0x1c
        /*023a*/ 	.short	(.L_10373 - .L_10372)


	//   ....[0]....
.L_10372:
        /*023c*/ 	.word	0x00000090


	//   ....[1]....
        /*0240*/ 	.word	0x000024d0


	//   ....[2]....
        /*0244*/ 	.word	0x00002590


	//   ....[3]....
        /*0248*/ 	.word	0x000028a0


	//   ....[4]....
        /*024c*/ 	.word	0x000029b0


	//----- nvinfo : EIATTR_CRS_STACK_SIZE
	.align		4
.L_10373:
        /*0250*/ 	.byte	0x04, 0x1e
        /*0252*/ 	.short	(.L_10375 - .L_10374)
.L_10374:
        /*0254*/ 	.word	0x00000000


	//----- nvinfo : EIATTR_CBANK_PARAM_SIZE
	.align		4
.L_10375:
        /*0258*/ 	.byte	0x03, 0x19
        /*025a*/ 	.short	0x008c


	//----- nvinfo : EIATTR_PARAM_CBANK
	.align		4
        /*025c*/ 	.byte	0x04, 0x0a
        /*025e*/ 	.short	(.L_10377 - .L_10376)
	.align		4
.L_10376:
        /*0260*/ 	.word	index@(.nv.constant0._ZN4vllm25paged_attention_v2_kernelIfhLi32ELi32ELi128ELNS_18Fp8KVCacheDataTypeE2ELb0ELi512EEEvPfS2_PT_PKS3_PKT0_S9_ifPKiSB_iPKfiiiSD_SD_iiiii)
        /*0264*/ 	.short	0x0210
        /*0266*/ 	.short	0x008c


	//----- nvinfo : EIATTR_SW_WAR
	.align		4
.L_10377:
        /*0268*/ 	.byte	0x04, 0x36
        /*026a*/ 	.short	(.L_10379 - .L_10378)
.L_10378:
        /*026c*/ 	.word	0x00000008
.L_10379:


//--------------------- .nv.info._ZN4vllm25paged_attention_v2_kernelIfhLi256ELi32ELi128ELNS_18Fp8KVCacheDataTypeE2ELb1ELi512EEEvPfS2_PT_PKS3_PKT0_S9_ifPKiSB_iPKfiiiSD_SD_iiiii --------------------------
	.section	.nv.info._ZN4vllm25paged_attention_v2_kernelIfhLi256ELi32ELi128ELNS_18Fp8KVCacheDataTypeE2ELb1ELi512EEEvPfS2_PT_PKS3_PKT0_S9_ifPKiSB_iPKfiiiSD_SD_iiiii,"",@"SHT_CUDA_INFO"
	.sectionflags	@""
	.align	4


	//----- nvinfo : EIATTR_CUDA_API_VERSION
	.align		4
        /*0000*/ 	.byte	0x04, 0x37
        /*0002*/ 	.short	(.L_10381 - .L_10380)
.L_10380:
        /*0004*/ 	.word	0x00000082


	//----- nvinfo : EIATTR_KPARAM_INFO
	.align		4
.L_10381:
        /*0008*/ 	.byte	0x04, 0x17
        /*000a*/ 	.short	(.L_10383 - .L_10382)
.L_10382:
        /*000c*/ 	.word	0x00000000
        /*0010*/ 	.short	0x0015
        /*0012*/ 	.short	0x0088
        /*0014*/ 	.byte	0x00, 0xf0, 0x11, 0x00


	//----- nvinfo : EIATTR_KPARAM_INFO
	.align		4
.L_10383:
        /*0018*/ 	.byte	0x04, 0x17
        /*001a*/ 	.short	(.L_10385 - .L_10384)
.L_10384:
        /*001c*/ 	.word	0x00000000
        /*0020*/ 	.short	0x0014
        /*0022*/ 	.short	0x0084
        /*0024*/ 	.byte	0x00, 0xf0, 0x11, 0x00


	//----- nvinfo : EIATTR_KPARAM_INFO
	.align		4
.L_10385:
        /*0028*/ 	.byte	0x04, 0x17
        /*002a*/ 	.short	(.L_10387 - .L_10386)
.L_10386:
        /*002c*/ 	.word	0x00000000
        /*0030*/ 	.short	0x0013
        /*0032*/ 	.short	0x0080
        /*0034*/ 	.byte	0x00, 0xf0, 0x11, 0x00


	//----- nvinfo : EIATTR_KPARAM_INFO
	.align		4
.L_10387:
        /*0038*/ 	.byte	0x04, 0x17
        /*003a*/ 	.short	(.L_10389 - .L_10388)
.L_10388:
        /*003c*/ 	.word	0x00000000
        /*0040*/ 	.short	0x0012
        /*0042*/ 	.short	0x007c
        /*0044*/ 	.byte	0x00, 0xf0, 0x11, 0x00


	//----- nvinfo : EIATTR_KPARAM_INFO
	.align		4
.L_10389:
        /*0048*/ 	.byte	0x04, 0x17
        /*004a*/ 	.short	(.L_10391 - .L_10390)
.L_10390:
        /*004c*/ 	.word	0x00000000
        /*0050*/ 	.short	0x0011
        /*0052*/ 	.short	0x0078
        /*0054*/ 	.byte	0x00, 0xf0, 0x11, 0x00


	//----- nvinfo : EIATTR_KPARAM_INFO
	.align		4
.L_10391:
        /*0058*/ 	.byte	0x04, 0x17
        /*005a*/ 	.short	(.L_10393 - .L_10392)
.L_10392:
        /*005c*/ 	.word	0x00000000
        /*0060*/ 	.short	0x0010
        /*0062*/ 	.short	0x0070
        /*0064*/ 	.byte	0x00, 0xf0, 0x21, 0x00


	//----- nvinfo : EIATTR_KPARAM_INFO
	.align		4
.L_10393:
        /*0068*/ 	.byte	0x04, 0x17
        /*006a*/ 	.short	(.L_10395 - .L_10394)
.L_10394:
        /*006c*/ 	.word	0x00000000
        /*0070*/ 	.short	0x000f
        /*0072*/ 	.short	0x0068
        /*0074*/ 	.byte	0x00, 0xf0, 0x21, 0x00


	//----- nvinfo : EIATTR_KPARAM_INFO
	.align		4
.L_10395:
        /*0078*/ 	.byte	0x04, 0x17
        /*007a*/ 	.short	(.L_10397 - .L_10396)
.L_10396:
        /*007c*/ 	.word	0x00000000
        /*0080*/ 	.short	0x000e
        /*0082*/ 	.short	0x0060
        /*0084*/ 	.byte	0x00, 0xf0, 0x11, 0x00


	//----- nvinfo : EIATTR_KPARAM_INFO
	.align		4
.L_10397:
        /*0088*/ 	.byte	0x04, 0x17
        /*008a*/ 	.short	(.L_10399 - .L_10398)
.L_10398:
        /*008c*/ 	.word	0x00000000
        /*0090*/ 	.short	0x000d
        /*0092*/ 	.short	0x005c
        /*0094*/ 	.byte	0x00, 0xf0, 0x11, 0x00


	//----- nvinfo : EIATTR_KPARAM_INFO
	.align		4
.L_10399:
        /*0098*/ 	.byte	0x04, 0x17
        /*009a*/ 	.short	(.L_10401 - .L_10400)
.L_10400:
        /*009c*/ 	.word	0x00000000
        /*00a0*/ 	.short	0x000c
        /*00a2*/ 	.short	0x0058
        /*00a4*/ 	.byte	0x00, 0xf0, 0x11, 0x00


	//----- nvinfo : EIATTR_KPARAM_INFO
	.align		4
.L_10401:
        /*00a8*/ 	.byte	0x04, 0x17
        /*00aa*/ 	.short	(.L_10403 - .L_10402)
.L_10402:
        /*00ac*/ 	.word	0x00000000
        /*00b0*/ 	.short	0x000b
        /*00b2*/ 	.short	0x0050
        /*00b4*/ 	.byte	0x00, 0xf0, 0x21, 0x00


	//----- nvinfo : EIATTR_KPARAM_INFO
	.align		4
.L_10403:
        /*00b8*/ 	.byte	0x04, 0x17
        /*00ba*/ 	.short	(.L_10405 - .L_10404)
.L_10404:
        /*00bc*/ 	.word	0x00000000
        /*00c0*/ 	.short	0x000a
        /*00c2*/ 	.short	0x0048
        /*00c4*/ 	.byte	0x00, 0xf0, 0x11, 0x00


	//----- nvinfo : EIATTR_KPARAM_INFO
	.align		4
.L_10405:
        /*00c8*/ 	.byte	0x04, 0x17
        /*00ca*/ 	.short	(.L_10407 - .L_10406)
.L_10406:
        /*00cc*/ 	.word	0x00000000
        /*00d0*/ 	.short	0x0009
        /*00d2*/ 	.short	0x0040
        /*00d4*/ 	.byte	0x00, 0xf0, 0x21, 0x00


	//----- nvinfo : EIATTR_KPARAM_INFO
	.align		4
.L_10407:
        /*00d8*/ 	.byte	0x04, 0x17
        /*00da*/ 	.short	(.L_10409 - .L_10408)
.L_10408:
        /*00dc*/ 	.word	0x00000000
        /*00e0*/ 	.short	0x0008
        /*00e2*/ 	.short	0x0038
        /*00e4*/ 	.byte	0x00, 0xf0, 0x21, 0x00


	//----- nvinfo : EIATTR_KPARAM_INFO
	.align		4
.L_10409:
        /*00e8*/ 	.byte	0x04, 0x17
        /*00ea*/ 	.short	(.L_10411 - .L_10410)
.L_10410:
        /*00ec*/ 	.word	0x00000000
        /*00f0*/ 	.short	0x0007
        /*00f2*/ 	.short	0x0034
        /*00f4*/ 	.byte	0x00, 0xf0, 0x11, 0x00


	//----- nvinfo : EIATTR_KPARAM_INFO
	.align		4
.L_10411:
        /*00f8*/ 	.byte	0x04, 0x17
        /*00fa*/ 	.short	(.L_10413 - .L_10412)
.L_10412:
        /*00fc*/ 	.word	0x00000000
        /*0100*/ 	.short	0x0006
        /*0102*/ 	.short	0x0030
        /*0104*/ 	.byte	0x00, 0xf0, 0x11, 0x00


	//----- nvinfo : EIATTR_KPARAM_INFO
	.align		4
.L_10413:
        /*0108*/ 	.byte	0x04, 0x17
        /*010a*/ 	.short	(.L_10415 - .L_10414)
.L_10414:
        /*010c*/ 	.word	0x00000000
        /*0110*/ 	.short	0x0005
        /*0112*/ 	.short	0x0028
        /*0114*/ 	.byte	0x00, 0xf0, 0x21, 0x00


	//----- nvinfo : EIATTR_KPARAM_INFO
	.align		4
.L_10415:
        /*0118*/ 	.byte	0x04, 0x17
        /*011a*/ 	.short	(.L_10417 - .L_10416)
.L_10416:
        /*011c*/ 	.word	0x00000000
        /*0120*/ 	.short	0x0004
        /*0122*/ 	.short	0x0020
        /*0124*/ 	.byte	0x00, 0xf0, 0x21, 0x00


	//----- nvinfo : EIATTR_KPARAM_INFO
	.align		4
.L_10417:
        /*0128*/ 	.byte	0x04, 0x17
        /*012a*/ 	.short	(.L_10419 - .L_10418)
.L_10418:
        /*012c*/ 	.word	0x00000000
        /*0130*/ 	.short	0x0003
        /*0132*/ 	.short	0x0018
        /*0134*/ 	.byte	0x00, 0xf0, 0x21, 0x00


	//----- nvinfo : EIATTR_KPARAM_INFO
	.align		4
.L_10419:
        /*0138*/ 	.byte	0x04, 0x17
        /*013a*/ 	.short	(.L_10421 - .L_10420)
.L_10420:
        /*013c*/ 	.word	0x00000000
        /*0140*/ 	.short	0x0002
        /*0142*/ 	.short	0x0010
        /*0144*/ 	.byte	0x00, 0xf0, 0x21, 0x00


	//----- nvinfo : EIATTR_KPARAM_INFO
	.align		4
.L_10421:
        /*0148*/ 	.byte	0x04, 0x17
        /*014a*/ 	.short	(.L_10423 - .L_10422)
.L_10422:
        /*014c*/ 	.word	0x00000000
        /*0150*/ 	.short	0x0001
        /*0152*/ 	.short	0x0008
        /*0154*/ 	.byte	0x00, 0xf0, 0x21, 0x00


	//----- nvinfo : EIATTR_KPARAM_INFO
	.align		4
.L_10423:
        /*0158*/ 	.byte	0x04, 0x17
        /*015a*/ 	.short	(.L_10425 - .L_10424)
.L_10424:
        /*015c*/ 	.word	0x00000000
        /*0160*/ 	.short	0x0000
        /*0162*/ 	.short	0x0000
        /*0164*/ 	.byte	0x00, 0xf0, 0x21, 0x00


	//----- nvinfo : EIATTR_SPARSE_MMA_MASK
	.align		4
.L_10425:
        /*0168*/ 	.byte	0x03, 0x50
        /*016a*/ 	.short	0x0000


	//----- nvinfo : EIATTR_MAXREG_COUNT
	.align		4
        /*016c*/ 	.byte	0x03, 0x1b
        /*016e*/ 	.short	0x00ff


	//----- nvinfo : EIATTR_NUM_BARRIERS
	.align		4
        /*0170*/ 	.byte	0x02, 0x4c
        /*0172*/ 	.byte	0x01
	.zero		1


	//----- nvinfo : EIATTR_EXTERNS
	.align		4
        /*0174*/ 	.byte	0x04, 0x0f
        /*0176*/ 	.short	(.L_10427 - .L_10426)


	//   ....[0]....
	.align		4
.L_10426:
        /*0178*/ 	.word	index@(__assertfail)


	//----- nvinfo : EIATTR_MERCURY_ISA_VERSION
	.align		4
.L_10427:
        /*017c*/ 	.byte	0x03, 0x5f
        /*017e*/ 	.short	0x0101


	//----- nvinfo : EIATTR_COOP_GROUP_MASK_REGIDS
	.align		4
        /*0180*/ 	.byte	0x04, 0x29
        /*0182*/ 	.short	(.L_10429 - .L_10428)


	//   ....[0]....
.L_10428:
        /*0184*/ 	.word	0xffffffff


	//   ....[1]....
        /*0188*/ 	.word	0xffffffff


	//   ....[2]....
        /*018c*/ 	.word	0xffffffff


	//   ....[3]....
        /*0190*/ 	.word	0xffffffff


	//   ....[4]....
        /*0194*/ 	.word	0xffffffff


	//   ....[5]....
        /*0198*/ 	.word	0xffffffff


	//   ....[6]....
        /*019c*/ 	.word	0xffffffff


	//   ....[7]....
        /*01a0*/ 	.word	0xffffffff


	//   ....[8]....
        /*01a4*/ 	.word	0xffffffff


	//   ....[9]....
        /*01a8*/ 	.word	0xffffffff


	//   ....[10]....
        /*01ac*/ 	.word	0xffffffff


	//   ....[11]....
        /*01b0*/ 	.word	0xffffffff


	//   ....[12]....
        /*01b4*/ 	.word	0xffffffff


	//   ....[13]....
        /*01b8*/ 	.word	0xffffffff


	//   ....[14]....
        /*01bc*/ 	.word	0xffffffff


	//   ....[15]....
        /*01c0*/ 	.word	0xffffffff


	//   ....[16]....
        /*01c4*/ 	.word	0xffffffff


	//   ....[17]....
        /*01c8*/ 	.word	0xffffffff


	//   ....[18]....
        /*01cc*/ 	.word	0xffffffff


	//   ....[19]....
        /*01d0*/ 	.word	0xffffffff


	//   ....[20]....
        /*01d4*/ 	.word	0xffffffff


	//   ....[21]....
        /*01d8*/ 	.word	0xffffffff


	//   ....[22]....
        /*01dc*/ 	.word	0xffffffff


	//   ....[23]....
        /*01e0*/ 	.word	0xffffffff


	//   ....[24]....
        /*01e4*/ 	.word	0xffffffff


	//   ....[25]....
        /*01e8*/ 	.word	0xffffffff


	//   ....[26]....
        /*01ec*/ 	.word	0xffffffff


	//   ....[27]....
        /*01f0*/ 	.word	0xffffffff


	//   ....[28]....
        /*01f4*/ 	.word	0xffffffff


	//   ....[29]....
        /*01f8*/ 	.word	0xffffffff


	//   ....[30]....
        /*01fc*/ 	.word	0xffffffff


	//   ....[31]....
        /*0200*/ 	.word	0xffffffff


	//   ....[32]....
        /*0204*/ 	.word	0xffffffff


	//   ....[33]....
        /*0208*/ 	.word	0xffffffff


	//   ....[34]....
        /*020c*/ 	.word	0xffffffff


	//   ....[35]....
        /*0210*/ 	.word	0xffffffff


	//   ....[36]....
        /*0214*/ 	.word	0xffffffff


	//   ....[37]....
        /*0218*/ 	.word	0xffffffff


	//   ....[38]....
        /*021c*/ 	.word	0xffffffff


	//   ....[39]....
        /*0220*/ 	.word	0xffffffff


	//   ....[40]....
        /*0224*/ 	.word	0xffffffff


	//   ....[41]....
        /*0228*/ 	.word	0xffffffff


	//   ....[42]....
        /*022c*/ 	.word	0xffffffff


	//   ....[43]....
        /*0230*/ 	.word	0xffffffff


	//   ....[44]....
        /*0234*/ 	.word	0xffffffff


	//   ....[45]....
        /*0238*/ 	.word	0xffffffff


	//   ....[46]....
        /*023c*/ 	.word	0xffffffff


	//   ....[47]....
        /*0240*/ 	.word	0xffffffff


	//   ....[48]....
        /*0244*/ 	.word	0xffffffff


	//   ....[49]....
        /*0248*/ 	.word	0xffffffff


	//   ....[50]....
        /*024c*/ 	.word	0xffffffff


	//   ....[51]....
        /*0250*/ 	.word	0xffffffff


	//   ....[52]....
        /*0254*/ 	.word	0xffffffff


	//   ....[53]....
        /*0258*/ 	.word	0xffffffff


	//   ....[54]....
        /*025c*/ 	.word	0xffffffff


	//   ....[55]....
        /*0260*/ 	.word	0xffffffff


	//   ....[56]....
        /*0264*/ 	.word	0xffffffff


	//   ....[57]....
        /*0268*/ 	.word	0xffffffff


	//   ....[58]....
        /*026c*/ 	.word	0xffffffff


	//   ....[59]....
        /*0270*/ 	.word	0xffffffff


	//   ....[60]....
        /*0274*/ 	.word	0xffffffff


	//   ....[61]....
        /*0278*/ 	.word	0xffffffff


	//   ....[62]....
        /*027c*/ 	.word	0xffffffff


	//   ....[63]....
        /*0280*/ 	.word	0xffffffff


	//   ....[64]....
        /*0284*/ 	.word	0xffffffff


	//   ....[65]....
        /*0288*/ 	.word	0xffffffff


	//   ....[66]....
        /*028c*/ 	.word	0xffffffff


	//   ....[67]....
        /*0290*/ 	.word	0xffffffff


	//   ....[68]....
        /*0294*/ 	.word	0xffffffff


	//   ....[69]....
        /*0298*/ 	.word	0xffffffff


	//   ....[70]....
        /*029c*/ 	.word	0xffffffff


	//   ....[71]....
        /*02a0*/ 	.word	0xffffffff


	//   ....[72]....
        /*02a4*/ 	.word	0xffffffff


	//   ....[73]....
        /*02a8*/ 	.word	0xffffffff


	//   ....[74]....
        /*02ac*/ 	.word	0xffffffff


	//   ....[75]....
        /*02b0*/ 	.word	0xffffffff


	//   ....[76]....
        /*02b4*/ 	.word	0xffffffff


	//   ....[77]....
        /*02b8*/ 	.word	0xffffffff


	//   ....[78]....
        /*02bc*/ 	.word	0xffffffff


	//   ....[79]....
        /*02c0*/ 	.word	0xffffffff


	//   ....[80]....
        /*02c4*/ 	.word	0xffffffff


	//   ....[81]....
        /*02c8*/ 	.word	0xffffffff


	//   ....[82]....
        /*02cc*/ 	.word	0xffffffff


	//   ....[83]....
        /*02d0*/ 	.word	0xffffffff


	//   ....[84]....
        /*02d4*/ 	.word	0xffffffff


	//   ....[85]....
        /*02d8*/ 	.word	0xffffffff


	//   ....[86]....
        /*02dc*/ 	.word	0xffffffff


	//   ....[87]....
        /*02e0*/ 	.word	0xffffffff


	//   ....[88]....
        /*02e4*/ 	.word	0xffffffff


	//   ....[89]....
        /*02e8*/ 	.word	0xffffffff


	//   ....[90]....
        /*02ec*/ 	.word	0xffffffff


	//   ....[91]....
        /*02f0*/ 	.word	0xffffffff


	//   ....[92]....
        /*02f4*/ 	.word	0xffffffff


	//   ....[93]....
        /*02f8*/ 	.word	0xffffffff


	//   ....[94]....
        /*02fc*/ 	.word	0xffffffff


	//   ....[95]....
        /*0300*/ 	.word	0xffffffff


	//   ....[96]....
        /*0304*/ 	.word	0xffffffff


	//   ....[97]....
        /*0308*/ 	.word	0xffffffff


	//   ....[98]....
        /*030c*/ 	.word	0xffffffff


	//   ....[99]....
        /*0310*/ 	.word	0xffffffff


	//   ....[100]....
        /*0314*/ 	.word	0xffffffff


	//   ....[101]....
        /*0318*/ 	.word	0xffffffff


	//   ....[102]....
        /*031c*/ 	.word	0xffffffff


	//   ....[103]....
        /*0320*/ 	.word	0xffffffff


	//   ....[104]....
        /*0324*/ 	.word	0xffffffff


	//   ....[105]....
        /*0328*/ 	.word	0xffffffff


	//   ....[106]....
        /*032c*/ 	.word	0xffffffff


	//   ....[107]....
        /*0330*/ 	.word	0xffffffff


	//   ....[108]....
        /*0334*/ 	.word	0xffffffff


	//   ....[109]....
        /*0338*/ 	.word	0xffffffff


	//   ....[110]....
        /*033c*/ 	.word	0xffffffff


	//   ....[111]....
        /*0340*/ 	.word	0xffffffff


	//   ....[112]....
        /*0344*/ 	.word	0xffffffff


	//   ....[113]....
        /*0348*/ 	.word	0xffffffff


	//   ....[114]....
        /*034c*/ 	.word	0xffffffff


	//   ....[115]....
        /*0350*/ 	.word	0xffffffff


	//   ....[116]....
        /*0354*/ 	.word	0xffffffff


	//   ....[117]....
        /*0358*/ 	.word	0xffffffff


	//   ....[118]....
        /*035c*/ 	.word	0xffffffff


	//   ....[119]....
        /*0360*/ 	.word	0xffffffff


	//   ....[120]....
        /*0364*/ 	.word	0xffffffff


	//   ....[121]....
        /*0368*/ 	.word	0xffffffff


	//   ....[122]....
        /*036c*/ 	.word	0xffffffff


	//   ....[123]....
        /*0370*/ 	.word	0xffffffff


	//   ....[124]....
        /*0374*/ 	.word	0xffffffff


	//   ....[125]....
        /*0378*/ 	.word	0xffffffff


	//   ....[126]....
        /*037c*/ 	.word	0xffffffff


	//   ....[127]....
        /*0380*/ 	.word	0xffffffff


	//   ....[128]....
        /*0384*/ 	.word	0xffffffff


	//   ....[129]....
        /*0388*/ 	.word	0xffffffff


	//   ....[130]....
        /*038c*/ 	.word	0xffffffff


	//   ....[131]....
        /*0390*/ 	.word	0xffffffff


	//   ....[132]....
        /*0394*/ 	.word	0xffffffff


	//   ....[133]....
        /*0398*/ 	.word	0xffffffff


	//   ....[134]....
        /*039c*/ 	.word	0xffffffff


	//   ....[135]....
        /*03a0*/ 	.word	0xffffffff


	//   ....[136]....
        /*03a4*/ 	.word	0xffffffff


	//   ....[137]....
        /*03a8*/ 	.word	0xffffffff


	//   ....[138]....
        /*03ac*/ 	.word	0xffffffff


	//   ....[139]....
        /*03b0*/ 	.word	0xffffffff


	//   ....[140]....
        /*03b4*/ 	.word	0xffffffff


	//   ....[141]....
        /*03b8*/ 	.word	0xffffffff


	//   ....[142]....
        /*03bc*/ 	.word	0xffffffff


	//   ....[143]....
        /*03c0*/ 	.word	0xffffffff


	//   ....[144]....
        /*03c4*/ 	.word	0x0500000f


	//   ....[145]....
        /*03c8*/ 	.word	0x0500000f


	//   ....[146]....
        /*03cc*/ 	.word	0x0500000f


	//   ....[147]....
        /*03d0*/ 	.word	0x0500000f


	//   ....[148]....
        /*03d4*/ 	.word	0x0500000f


	//   ....[149]....
        /*03d8*/ 	.word	0x0500000f


	//   ....[150]....
        /*03dc*/ 	.word	0x0500000f


	//   ....[151]....
        /*03e0*/ 	.word	0x0500000f


	//   ....[152]....
        /*03e4*/ 	.word	0x0500000f


	//   ....[153]....
        /*03e8*/ 	.word	0x0500000f


	//   ....[154]....
        /*03ec*/ 	.word	0x0500000f


	//   ....[155]....
        /*03f0*/ 	.word	0x0500000f


	//   ....[156]....
        /*03f4*/ 	.word	0x0500000f


	//   ....[157]....
        /*03f8*/ 	.word	0x0500000f


	//   ....[158]....
        /*03fc*/ 	.word	0x0500000f


	//   ....[159]....
        /*0400*/ 	.word	0x0500000f


	//   ....[160]....
        /*0404*/ 	.word	0x0500000f


	//   ....[161]....
        /*0408*/ 	.word	0x0500000f


	//   ....[162]....
        /*040c*/ 	.word	0x0500000f


	//   ....[163]....
        /*0410*/ 	.word	0x0500000f


	//   ....[164]....
        /*0414*/ 	.word	0x0500000f


	//   ....[165]....
        /*0418*/ 	.word	0x0500000f


	//   ....[166]....
        /*041c*/ 	.word	0x0500000f


	//   ....[167]....
        /*0420*/ 	.word	0x0500000f


	//   ....[168]....
        /*0424*/ 	.word	0x0500000f


	//   ....[169]....
        /*0428*/ 	.word	0x0500000f


	//   ....[170]....
        /*042c*/ 	.word	0x0500000f


	//   ....[171]....
        /*0430*/ 	.word	0x0500000f


	//   ....[172]....
        /*0434*/ 	.word	0x0500000f


	//   ....[173]....
        /*0438*/ 	.word	0x0500000f


	//   ....[174]....
        /*043c*/ 	.word	0x0500000f


	//   ....[175]....
        /*0440*/ 	.word	0x0500000f


	//   ....[176]....
        /*0444*/ 	.word	0x0500000f


	//   ....[177]....
        /*0448*/ 	.word	0x0500000f


	//   ....[178]....
        /*044c*/ 	.word	0x0500000f


	//   ....[179]....
        /*0450*/ 	.word	0x0500000f


	//   ....[180]....
        /*0454*/ 	.word	0x0500000f


	//   ....[181]....
        /*0458*/ 	.word	0x0500000f


	//   ....[182]....
        /*045c*/ 	.word	0x0500000f


	//   ....[183]....
        /*0460*/ 	.word	0x0500000f


	//   ....[184]....
        /*0464*/ 	.word	0x0500000f


	//   ....[185]....
        /*0468*/ 	.word	0x0500000f


	//   ....[186]....
        /*046c*/ 	.word	0x0500000f


	//   ....[187]....
        /*0470*/ 	.word	0x0500000f


	//   ....[188]....
        /*0474*/ 	.word	0x0500000f


	//   ....[189]....
        /*0478*/ 	.word	0x0500000f


	//   ....[190]....
        /*047c*/ 	.word	0x0500000f


	//   ....[191]....
        /*0480*/ 	.word	0x0500000f


	//   ....[192]....
        /*0484*/ 	.word	0x0500000f


	//   ....[193]....
        /*0488*/ 	.word	0x0500000f


	//   ....[194]....
        /*048c*/ 	.word	0x0500000f


	//   ....[195]....
        /*0490*/ 	.word	0x0500000f


	//   ....[196]....
        /*0494*/ 	.word	0x0500000f


	//   ....[197]....
        /*0498*/ 	.word	0x0500000f


	//   ....[198]....
        /*049c*/ 	.word	0x0500000f


	//   ....[199]....
        /*04a0*/ 	.word	0x0500000f


	//   ....[200]....
        /*04a4*/ 	.word	0x0500000f


	//   ....[201]....
        /*04a8*/ 	.word	0x0500000f


	//   ....[202]....
        /*04ac*/ 	.word	0x0500000f


	//   ....[203]....
        /*04b0*/ 	.word	0x0500000f


	//   ....[204]....
        /*04b4*/ 	.word	0x0500000f


	//   ....[205]....
        /*04b8*/ 	.word	0x0500000f


	//   ....[206]....
        /*04bc*/ 	.word	0x0500000f


	//   ....[207]....
        /*04c0*/ 	.word	0x0500000f


	//   ....[208]....
        /*04c4*/ 	.word	0x0500000f


	//   ....[209]....
        /*04c8*/ 	.word	0x0500000f


	//   ....[210]....
        /*04cc*/ 	.word	0x0500000f


	//   ....[211]....
        /*04d0*/ 	.word	0x0500000f


	//   ....[212]....
        /*04d4*/ 	.word	0x0500000f


	//   ....[213]....
        /*04d8*/ 	.word	0x0500000f


	//   ....[214]....
        /*04dc*/ 	.word	0x0500000f


	//   ....[215]....
        /*04e0*/ 	.word	0x0500000f


	//   ....[216]....
        /*04e4*/ 	.word	0x0500000f


	//   ....[217]....
        /*04e8*/ 	.word	0x0500000f


	//   ....[218]....
        /*04ec*/ 	.word	0x0500000f


	//   ....[219]....
        /*04f0*/ 	.word	0x0500000f


	//   ....[220]....
        /*04f4*/ 	.word	0x0500000f


	//   ....[221]....
        /*04f8*/ 	.word	0x0500000f


	//   ....[222]....
        /*04fc*/ 	.word	0x0500000f


	//   ....[223]....
        /*0500*/ 	.word	0x0500000f


	//   ....[224]....
        /*0504*/ 	.word	0x0500000f


	//   ....[225]....
        /*0508*/ 	.word	0x0500000f


	//   ....[226]....
        /*050c*/ 	.word	0x0500000f


	//   ....[227]....
        /*0510*/ 	.word	0x0500000f


	//   ....[228]....
        /*0514*/ 	.word	0x0500000f


	//   ....[229]....
        /*0518*/ 	.word	0x0500000f


	//   ....[230]....
        /*051c*/ 	.word	0x0500000f


	//   ....[231]....
        /*0520*/ 	.word	0x0500000f


	//   ....[232]....
        /*0524*/ 	.word	0x0500000f


	//   ....[233]....
        /*0528*/ 	.word	0x0500000f


	//   ....[234]....
        /*052c*/ 	.word	0x0500000f


	//   ....[235]....
        /*0530*/ 	.word	0x0500000f


	//   ....[236]....
        /*0534*/ 	.word	0x0500000f


	//   ....[237]....
        /*0538*/ 	.word	0x0500000f


	//   ....[238]....
        /*053c*/ 	.word	0x0500000f


	//   ....[239]....
        /*0540*/ 	.word	0x0500000f


	//   ....[240]....
        /*0544*/ 	.word	0x0500000f


	//   ....[241]....
        /*0548*/ 	.word	0x0500000f


	//   ....[242]....
        /*054c*/ 	.word	0x0500000f


	//   ....[243]....
        /*0550*/ 	.word	0x0500000f


	//   ....[244]....
        /*0554*/ 	.word	0x0500000f


	//   ....[245]....
        /*0558*/ 	.word	0x0500000f


	//   ....[246]....
        /*055c*/ 	.word	0x0500000f


	//   ....[247]....
        /*0560*/ 	.word	0x0500000f


	//   ....[248]....
        /*0564*/ 	.word	0x0500000f


	//   ....[249]....
        /*0568*/ 	.word	0x0500000f


	//   ....[250]....
        /*056c*/ 	.word	0x0500000f


	//   ....[251]....
        /*0570*/ 	.word	0x0500000f


	//   ....[252]....
        /*0574*/ 	.word	0x0500000f


	//   ....[253]....
        /*0578*/ 	.word	0x0500000f


	//   ....[254]....
        /*057c*/ 	.word	0x0500000f


	//   ....[255]....
        /*0580*/ 	.word	0x0500000f


	//   ....[0]....
        /*0584*/ 	.word	0x0500000f


	//   ....[1]....
        /*0588*/ 	.word	0x0500000f


	//   ....[2]....
        /*058c*/ 	.word	0x0500000f


	//   ....[3]....
        /*0590*/ 	.word	0x0500000f


	//   ....[4]....
        /*0594*/ 	.word	0x0500000f


	//   ....[5]....
        /*0598*/ 	.word	0x0500000f


	//   ....[6]....
        /*059c*/ 	.word	0x0500000f


	//   ....[7]....
        /*05a0*/ 	.word	0x0500000f


	//   ....[8]....
        /*05a4*/ 	.word	0x0500000f


	//   ....[9]....
        /*05a8*/ 	.word	0x0500000f


	//   ....[10]....
        /*05ac*/ 	.word	0x0500000f


	//   ....[11]....
        /*05b0*/ 	.word	0x0500000f


	//   ....[12]....
        /*05b4*/ 	.word	0x0500000f


	//   ....[13]....
        /*05b8*/ 	.word	0x0500000f


	//   ....[14]....
        /*05bc*/ 	.word	0x0500000f


	//   ....[15]....
        /*05c0*/ 	.word	0x0500000f


	//   ....[16]....
        /*05c4*/ 	.word	0x0500000f


	//   ....[17]....
        /*05c8*/ 	.word	0x0500000f


	//   ....[18]....
        /*05cc*/ 	.word	0x0500000f


	//   ....[19]....
        /*05d0*/ 	.word	0x0500000f


	//   ....[20]....
        /*05d4*/ 	.word	0x0500000f


	//   ....[21]....
        /*05d8*/ 	.word	0x0500000f


	//   ....[22]....
        /*05dc*/ 	.word	0x0500000f


	//   ....[23]....
        /*05e0*/ 	.word	0x0500000f


	//   ....[24]....
        /*05e4*/ 	.word	0x0500000f


	//   ....[25]....
        /*05e8*/ 	.word	0x0500000f


	//   ....[26]....
        /*05ec*/ 	.word	0x0500000f


	//   ....[27]....
        /*05f0*/ 	.word	0x0500000f


	//   ....[28]....
        /*05f4*/ 	.word	0x0500000f


	//   ....[29]....
        /*05f8*/ 	.word	0x0500000f


	//   ....[30]....
        /*05fc*/ 	.word	0x0500000f


	//   ....[31]....
        /*0600*/ 	.word	0x0500000f


	//   ....[32]....
        /*0604*/ 	.word	0x0500000f


	//   ....[33]....
        /*0608*/ 	.word	0x0500000f


	//   ....[34]....
        /*060c*/ 	.word	0x0500000f


	//   ....[35]....
        /*0610*/ 	.word	0x0500000f


	//   ....[36]....
        /*0614*/ 	.word	0x0500000f


	//   ....[37]....
        /*0618*/ 	.word	0x0500000f


	//   ....[38]....
        /*061c*/ 	.word	0x0500000f


	//   ....[39]....
        /*0620*/ 	.word	0x0500000f


	//   ....[40]....
        /*0624*/ 	.word	0x0500000f


	//   ....[41]....
        /*0628*/ 	.word	0x0500000f


	//   ....[42]....
        /*062c*/ 	.word	0x0500000f


	//   ....[43]....
        /*0630*/ 	.word	0x0500000f


	//   ....[44]....
        /*0634*/ 	.word	0x0500000f


	//   ....[45]....
        /*0638*/ 	.word	0x0500000f


	//   ....[46]....
        /*063c*/ 	.word	0x0500000f


	//   ....[47]....
        /*0640*/ 	.word	0x0500000f


	//   ....[48]....
        /*0644*/ 	.word	0x0500000f


	//   ....[49]....
        /*0648*/ 	.word	0x0500000f


	//   ....[50]....
        /*064c*/ 	.word	0x0500000f


	//   ....[51]....
        /*0650*/ 	.word	0x0500000f


	//   ....[52]....
        /*0654*/ 	.word	0x0500000f


	//   ....[53]....
        /*0658*/ 	.word	0x0500000f


	//   ....[54]....
        /*065c*/ 	.word	0x0500000f


	//   ....[55]....
        /*0660*/ 	.word	0x0500000f


	//   ....[56]....
        /*0664*/ 	.word	0x0500000f


	//   ....[57]....
        /*0668*/ 	.word	0x0500000f


	//   ....[58]....
        /*066c*/ 	.word	0x0500000f


	//   ....[59]....
        /*0670*/ 	.word	0x0500000f


	//   ....[60]....
        /*0674*/ 	.word	0x0500000f


	//   ....[61]....
        /*0678*/ 	.word	0x0500000f


	//   ....[62]....
        /*067c*/ 	.word	0x0500000f


	//   ....[63]....
        /*0680*/ 	.word	0x0500000f


	//   ....[64]....
        /*0684*/ 	.word	0x0500000f


	//   ....[65]....
        /*0688*/ 	.word	0x0500000f


	//   ....[66]....
        /*068c*/ 	.word	0x0500000f


	//   ....[67]....
        /*0690*/ 	.word	0x0500000f


	//   ....[68]....
        /*0694*/ 	.word	0x0500000f


	//   ....[69]....
        /*0698*/ 	.word	0x0500000f


	//   ....[70]....
        /*069c*/ 	.word	0x0500000f


	//   ....[71]....
        /*06a0*/ 	.word	0x0500000f


	//   ....[72]....
        /*06a4*/ 	.word	0x0500000f


	//   ....[73]....
        /*06a8*/ 	.word	0x0500000f


	//   ....[74]....
        /*06ac*/ 	.word	0x0500000f


	//   ....[75]....
        /*06b0*/ 	.word	0x0500000f


	//   ....[76]....
        /*06b4*/ 	.word	0x0500000f


	//   ....[77]....
        /*06b8*/ 	.word	0x0500000f


	//   ....[78]....
        /*06bc*/ 	.word	0x0500000f


	//   ....[79]....
        /*06c0*/ 	.word	0x0500000f


	//   ....[80]....
        /*06c4*/ 	.word	0x0500000f


	//   ....[81]....
        /*06c8*/ 	.word	0x0500000f


	//   ....[82]....
        /*06cc*/ 	.word	0x0500000f


	//   ....[83]....
        /*06d0*/ 	.word	0x0500000f


	//   ....[84]....
        /*06d4*/ 	.word	0x0500000f


	//----- nvinfo : EIATTR_COOP_GROUP_INSTR_OFFSETS
	.align		4
.L_10429:
        /*06d8*/ 	.byte	0x04, 0x28
        /*06da*/ 	.short	(.L_10431 - .L_10430)


	//   ....[0]....
.L_10430:
        /*06dc*/ 	.word	0x00000ba0


	//   ....[1]....
        /*06e0*/ 	.word	0x00000bd0


	//   ....[2]....
        /*06e4*/ 	.word	0x00000bf0


	//   ....[3]....
        /*06e8*/ 	.word	0x00000c10


	//   ....[4]....
        /*06ec*/ 	.word	0x00000c30


	//   ....[5]....
        /*06f0*/ 	.word	0x00000d50


	//   ....[6]....
        /*06f4*/ 	.word	0x00000d80


	//   ....[7]....
        /*06f8*/ 	.word	0x00000da0


	//   ....[8]....
        /*06fc*/ 	.word	0x00001c50


	//   ....[9]....
        /*0700*/ 	.word	0x00001cd0


	//   ....[10]....
        /*0704*/ 	.word	0x00001d10


	//   ....[11]....
        /*0708*/ 	.word	0x00001d60


	//   ....[12]....
        /*070c*/ 	.word	0x00001da0


	//   ....[13]....
        /*0710*/ 	.word	0x00001df0


	//   ....[14]....
        /*0714*/ 	.word	0x00001e10


	//   ....[15]....
        /*0718*/ 	.word	0x00001e30


	//   ....[16]....
        /*071c*/ 	.word	0x00002d70


	//   ....[17]....
        /*0720*/ 	.word	0x00002db0


	//   ....[18]....
        /*0724*/ 	.word	0x00002df0


	//   ....[19]....
        /*0728*/ 	.word	0x00002e30


	//   ....[20]....
        /*072c*/ 	.word	0x00002e70


	//   ....[21]....
        /*0730*/ 	.word	0x00002eb0


	//   ....[22]....
        /*0734*/ 	.word	0x00002f10


	//   ....[23]....
        /*0738*/ 	.word	0x00002f50


	//   ....[24]....
        /*073c*/ 	.word	0x00002fe0


	//   ....[25]....
        /*0740*/ 	.word	0x00003030


	//   ....[26]....
        /*0744*/ 	.word	0x00003070


	//   ....[27]....
        /*0748*/ 	.word	0x000030b0


	//   ....[28]....
        /*074c*/ 	.word	0x000030f0


	//   ....[29]....
        /*0750*/ 	.word	0x00003130


	//   ....[30]....
        /*0754*/ 	.word	0x00003180


	//   ....[31]....
        /*0758*/ 	.word	0x000031d0


	//   ....[32]....
        /*075c*/ 	.word	0x00003210


	//   ....[33]....
        /*0760*/ 	.word	0x00003250


	//   ....[34]....
        /*0764*/ 	.word	0x00003290


	//   ....[35]....
        /*0768*/ 	.word	0x000032d0


	//   ....[36]....
        /*076c*/ 	.word	0x00003310


	//   ....[37]....
        /*0770*/ 	.word	0x00003350


	//   ....[38]....
        /*0774*/ 	.word	0x000033b0


	//   ....[39]....
        /*0778*/ 	.word	0x000033f0


	//   ....[40]....
        /*077c*/ 	.word	0x00003430


	//   ....[41]....
        /*0780*/ 	.word	0x00003470


	//   ....[42]....
        /*0784*/ 	.word	0x000034b0


	//   ....[43]....
        /*0788*/ 	.word	0x000034f0


	//   ....[44]....
        /*078c*/ 	.word	0x00003530


	//   ....[45]....
        /*0790*/ 	.word	0x00003580


	//   ....[46]....
        /*0794*/ 	.word	0x000035c0


	//   ....[47]....
        /*0798*/ 	.word	0x00003600


	//   ....[48]....
        /*079c*/ 	.word	0x00003630


	//   ....[49]....
        /*07a0*/ 	.word	0x00003670


	//   ....[50]....
        /*07a4*/ 	.word	0x000036a0


	//   ....[51]....
        /*07a8*/ 	.word	0x000036c0


	//   ....[52]....
        /*07ac*/ 	.word	0x000036f0


	//   ....[53]....
        /*07b0*/ 	.word	0x00003730


	//   ....[54]....
        /*07b4*/ 	.word	0x00003760


	//   ....[55]....
        /*07b8*/ 	.word	0x00003780


	//   ....[56]....
        /*07bc*/ 	.word	0x000037a0


	//   ....[57]....
        /*07c0*/ 	.word	0x000037c0


	//   ....[58]....
        /*07c4*/ 	.word	0x000037e0


	//   ....[59]....
        /*07c8*/ 	.word	0x000037f0


	//   ....[60]....
        /*07cc*/ 	.word	0x00003810


	//   ....[61]....
        /*07d0*/ 	.word	0x00003860


	//   ....[62]....
        /*07d4*/ 	.word	0x000038a0


	//   ....[63]....
        /*07d8*/ 	.word	0x000038e0


	//   ....[64]....
        /*07dc*/ 	.word	0x00003900


	//   ....[65]....
        /*07e0*/ 	.word	0x00003940


	//   ....[66]....
        /*07e4*/ 	.word	0x00003960


	//   ....[67]....
        /*07e8*/ 	.word	0x00003980


	//   ....[68]....
        /*07ec*/ 	.word	0x00003990


	//   ....[69]....
        /*07f0*/ 	.word	0x000039d0


	//   ....[70]....
        /*07f4*/ 	.word	0x00003a00


	//   ....[71]....
        /*07f8*/ 	.word	0x00003a20


	//   ....[72]....
        /*07fc*/ 	.word	0x00003a40


	//   ....[73]....
        /*0800*/ 	.word	0x00003a60


	//   ....[74]....
        /*0804*/ 	.word	0x00003a80


	//   ....[75]....
        /*0808*/ 	.word	0x00003a90


	//   ....[76]....
        /*080c*/ 	.word	0x00003ab0


	//   ....[77]....
        /*0810*/ 	.word	0x00003ad0


	//   ....[78]....
        /*0814*/ 	.word	0x00003af0


	//   ....[79]....
        /*0818*/ 	.word	0x00003b10


	//   ....[80]....
        /*081c*/ 	.word	0x00003b30


	//   ....[81]....
        /*0820*/ 	.word	0x00003b50


	//   ....[82]....
        /*0824*/ 	.word	0x00003b70


	//   ....[83]....
        /*0828*/ 	.word	0x00003b90


	//   ....[84]....
        /*082c*/ 	.word	0x00003bb0


	//   ....[85]....
        /*0830*/ 	.word	0x00003bd0


	//   ....[86]....
        /*0834*/ 	.word	0x00003c00


	//   ....[87]....
        /*0838*/ 	.word	0x00003c20


	//   ....[88]....
        /*083c*/ 	.word	0x00003c40


	//   ....[89]....
        /*0840*/ 	.word	0x00003c70


	//   ....[90]....
        /*0844*/ 	.word	0x00003c90


	//   ....[91]....
        /*0848*/ 	.word	0x00003cb0


	//   ....[92]....
        /*084c*/ 	.word	0x00003cd0


	//   ....[93]....
        /*0850*/ 	.word	0x00003cf0


	//   ....[94]....
        /*0854*/ 	.word	0x00003d10


	//   ....[95]....
        /*0858*/ 	.word	0x00003d30


	//   ....[96]....
        /*085c*/ 	.word	0x00003d50


	//   ....[97]....
        /*0860*/ 	.word	0x00003d80


	//   ....[98]....
        /*0864*/ 	.word	0x00003db0


	//   ....[99]....
        /*0868*/ 	.word	0x00003dd0


	//   ....[100]....
        /*086c*/ 	.word	0x00003df0


	//   ....[101]....
        /*0870*/ 	.word	0x00003e20


	//   ....[102]....
        /*0874*/ 	.word	0x00003e50


	//   ....[103]....
        /*0878*/ 	.word	0x00003e70


	//   ....[104]....
        /*087c*/ 	.word	0x00003e90


	//   ....[105]....
        /*0880*/ 	.word	0x00003eb0


	//   ....[106]....
        /*0884*/ 	.word	0x00003ed0


	//   ....[107]....
        /*0888*/ 	.word	0x00003ef0


	//   ....[108]....
        /*088c*/ 	.word	0x00003f10


	//   ....[109]....
        /*0890*/ 	.word	0x00003f30


	//   ....[110]....
        /*0894*/ 	.word	0x00003f50


	//   ....[111]....
        /*0898*/ 	.word	0x00003f70


	//   ....[112]....
        /*089c*/ 	.word	0x00003f90


	//   ....[113]....
        /*08a0*/ 	.word	0x00003fb0


	//   ....[114]....
        /*08a4*/ 	.word	0x00003fd0


	//   ....[115]....
        /*08a8*/ 	.word	0x00003ff0


	//   ....[116]....
        /*08ac*/ 	.word	0x00004010


	//   ....[117]....
        /*08b0*/ 	.word	0x00004030


	//   ....[118]....
        /*08b4*/ 	.word	0x00004050


	//   ....[119]....
        /*08b8*/ 	.word	0x00004070


	//   ....[120]....
        /*08bc*/ 	.word	0x00004090


	//   ....[121]....
        /*08c0*/ 	.word	0x000040b0


	//   ....[122]....
        /*08c4*/ 	.word	0x000040d0


	//   ....[123]....
        /*08c8*/ 	.word	0x000040f0


	//   ....[124]....
        /*08cc*/ 	.word	0x00004110


	//   ....[125]....
        /*08d0*/ 	.word	0x00004130


	//   ....[126]....
        /*08d4*/ 	.word	0x00004150


	//   ....[127]....
        /*08d8*/ 	.word	0x00004170


	//   ....[128]....
        /*08dc*/ 	.word	0x00004190


	//   ....[129]....
        /*08e0*/ 	.word	0x000041b0


	//   ....[130]....
        /*08e4*/ 	.word	0x000041d0


	//   ....[131]....
        /*08e8*/ 	.word	0x000041f0


	//   ....[132]....
        /*08ec*/ 	.word	0x00004210


	//   ....[133]....
        /*08f0*/ 	.word	0x00004230


	//   ....[134]....
        /*08f4*/ 	.word	0x00004250


	//   ....[135]....
        /*08f8*/ 	.word	0x00004270


	//   ....[136]....
        /*08fc*/ 	.word	0x00004290


	//   ....[137]....
        /*0900*/ 	.word	0x000042b0


	//   ....[138]....
        /*0904*/ 	.word	0x000042e0


	//   ....[139]....
        /*0908*/ 	.word	0x00004300


	//   ....[140]....
        /*090c*/ 	.word	0x00004320


	//   ....[141]....
        /*0910*/ 	.word	0x00004340


	//   ....[142]....
        /*0914*/ 	.word	0x00004360


	//   ....[143]....
        /*0918*/ 	.word	0x00004380


	//   ....[144]....
        /*091c*/ 	.word	0x00007bc0


	//   ....[145]....
        /*0920*/ 	.word	0x00007c20


	//   ....[146]....
        /*0924*/ 	.word	0x00007c80


	//   ....[147]....
        /*0928*/ 	.word	0x00007ce0


	//   ....[148]....
        /*092c*/ 	.word	0x00007d40


	//   ....[149]....
        /*0930*/ 	.word	0x00007dc0


	//   ....[150]....
        /*0934*/ 	.word	0x00007e20


	//   ....[151]....
        /*0938*/ 	.word	0x00007e80


	//   ....[152]....
        /*093c*/ 	.word	0x00007ee0


	//   ....[153]....
        /*0940*/ 	.word	0x00007f60


	//   ....[154]....
        /*0944*/ 	.word	0x00007fd0


	//   ....[155]....
        /*0948*/ 	.word	0x00008030


	//   ....[156]....
        /*094c*/ 	.word	0x000080b0


	//   ....[157]....
        /*0950*/ 	.word	0x00008120


	//   ....[158]....
        /*0954*/ 	.word	0x00008180


	//   ....[159]....
        /*0958*/ 	.word	0x00008200


	//   ....[160]....
        /*095c*/ 	.word	0x00008270


	//   ....[161]....
        /*0960*/ 	.word	0x000082d0


	//   ....[162]....
        /*0964*/ 	.word	0x00008350


	//   ....[163]....
        /*0968*/ 	.word	0x000083c0


	//   ....[164]....
        /*096c*/ 	.word	0x00008420


	//   ....[165]....
        /*0970*/ 	.word	0x000084a0


	//   ....[166]....
        /*0974*/ 	.word	0x00008510


	//   ....[167]....
        /*0978*/ 	.word	0x00008570


	//   ....[168]....
        /*097c*/ 	.word	0x000085f0


	//   ....[169]....
        /*0980*/ 	.word	0x00008660


	//   ....[170]....
        /*0984*/ 	.word	0x000086c0


	//   ....[171]....
        /*0988*/ 	.word	0x00008740


	//   ....[172]....
        /*098c*/ 	.word	0x000087b0


	//   ....[173]....
        /*0990*/ 	.word	0x00008810


	//   ....[174]....
        /*0994*/ 	.word	0x00008890


	//   ....[175]....
        /*0998*/ 	.word	0x00008900


	//   ....[176]....
        /*099c*/ 	.word	0x00008960


	//   ....[177]....
        /*09a0*/ 	.word	0x000089e0


	//   ....[178]....
        /*09a4*/ 	.word	0x00008a50


	//   ....[179]....
        /*09a8*/ 	.word	0x00008ab0


	//   ....[180]....
        /*09ac*/ 	.word	0x00008b30


	//   ....[181]....
        /*09b0*/ 	.word	0x00008ba0


	//   ....[182]....
        /*09b4*/ 	.word	0x00008c00


	//   ....[183]....
        /*09b8*/ 	.word	0x00008c80


	//   ....[184]....
        /*09bc*/ 	.word	0x00008cf0


	//   ....[185]....
        /*09c0*/ 	.word	0x00008d50


	//   ....[186]....
        /*09c4*/ 	.word	0x00008dd0


	//   ....[187]....
        /*09c8*/ 	.word	0x00008e40


	//   ....[188]....
        /*09cc*/ 	.word	0x00008ea0


	//   ....[189]....
        /*09d0*/ 	.word	0x00008f20


	//   ....[190]....
        /*09d4*/ 	.word	0x00008f90


	//   ....[191]....
        /*09d8*/ 	.word	0x00008ff0


	//   ....[192]....
        /*09dc*/ 	.word	0x00009070


	//   ....[193]....
        /*09e0*/ 	.word	0x000090e0


	//   ....[194]....
        /*09e4*/ 	.word	0x00009140


	//   ....[195]....
        /*09e8*/ 	.word	0x000091c0


	//   ....[196]....
        /*09ec*/ 	.word	0x00009230


	//   ....[197]....
        /*09f0*/ 	.word	0x00009290


	//   ....[198]....
        /*09f4*/ 	.word	0x00009310


	//   ....[199]....
        /*09f8*/ 	.word	0x00009380


	//   ....[200]....
        /*09fc*/ 	.word	0x000093e0


	//   ....[201]....
        /*0a00*/ 	.word	0x00009460


	//   ....[202]....
        /*0a04*/ 	.word	0x000094d0


	//   ....[203]....
        /*0a08*/ 	.word	0x00009530


	//   ....[204]....
        /*0a0c*/ 	.word	0x000095b0


	//   ....[205]....
        /*0a10*/ 	.word	0x00009620


	//   ....[206]....
        /*0a14*/ 	.word	0x00009680


	//   ....[207]....
        /*0a18*/ 	.word	0x00009700


	//   ....[208]....
        /*0a1c*/ 	.word	0x00009770


	//   ....[209]....
        /*0a20*/ 	.word	0x000097d0


	//   ....[210]....
        /*0a24*/ 	.word	0x00009850


	//   ....[211]....
        /*0a28*/ 	.word	0x000098c0


	//   ....[212]....
        /*0a2c*/ 	.word	0x00009920


	//   ....[213]....
        /*0a30*/ 	.word	0x000099a0


	//   ....[214]....
        /*0a34*/ 	.word	0x00009a10


	//   ....[215]....
        /*0a38*/ 	.word	0x00009a70


	//   ....[216]....
        /*0a3c*/ 	.word	0x00009af0


	//   ....[217]....
        /*0a40*/ 	.word	0x00009b60


	//   ....[218]....
        /*0a44*/ 	.word	0x00009bc0


	//   ....[219]....
        /*0a48*/ 	.word	0x00009c40


	//   ....[220]....
        /*0a4c*/ 	.word	0x00009cb0


	//   ....[221]....
        /*0a50*/ 	.word	0x00009d10


	//   ....[222]....
        /*0a54*/ 	.word	0x00009d90


	//   ....[223]....
        /*0a58*/ 	.word	0x00009e00


	//   ....[224]....
        /*0a5c*/ 	.word	0x00009e60


	//   ....[225]....
        /*0a60*/ 	.word	0x00009ee0


	//   ....[226]....
        /*0a64*/ 	.word	0x00009f50


	//   ....[227]....
        /*0a68*/ 	.word	0x00009fb0


	//   ....[228]....
        /*0a6c*/ 	.word	0x0000a020


	//   ....[229]....
        /*0a70*/ 	.word	0x0000a080


	//   ....[230]....
        /*0a74*/ 	.word	0x0000a0e0


	//   ....[231]....
        /*0a78*/ 	.word	0x0000a160


	//   ....[232]....
        /*0a7c*/ 	.word	0x0000a1d0


	//   ....[233]....
        /*0a80*/ 	.word	0x0000a230


	//   ....[234]....
        /*0a84*/ 	.word	0x0000a2b0


	//   ....[235]....
        /*0a88*/ 	.word	0x0000a320


	//   ....[236]....
        /*0a8c*/ 	.word	0x0000a380


	//   ....[237]....
        /*0a90*/ 	.word	0x0000a400


	//   ....[238]....
        /*0a94*/ 	.word	0x0000a470


	//   ....[239]....
        /*0a98*/ 	.word	0x0000a4d0


	//   ....[240]....
        /*0a9c*/ 	.word	0x0000a550


	//   ....[241]....
        /*0aa0*/ 	.word	0x0000a5c0


	//   ....[242]....
        /*0aa4*/ 	.word	0x0000a620


	//   ....[243]....
        /*0aa8*/ 	.word	0x0000a6a0


	//   ....[244]....
        /*0aac*/ 	.word	0x0000a710


	//   ....[245]....
        /*0ab0*/ 	.word	0x0000a770


	//   ....[246]....
        /*0ab4*/ 	.word	0x0000a7f0


	//   ....[247]....
        /*0ab8*/ 	.word	0x0000a860


	//   ....[248]....
        /*0abc*/ 	.word	0x0000a8c0


	//   ....[249]....
        /*0ac0*/ 	.word	0x0000a940


	//   ....[250]....
        /*0ac4*/ 	.word	0x0000a9b0


	//   ....[251]....
        /*0ac8*/ 	.word	0x0000aa10


	//   ....[252]....
        /*0acc*/ 	.word	0x0000aa90


	//   ....[253]....
        /*0ad0*/ 	.word	0x0000ab00


	//   ....[254]....
        /*0ad4*/ 	.word	0x0000ab60


	//   ....[255]....
        /*0ad8*/ 	.word	0x0000abe0


	//   ....[0]....
        /*0adc*/ 	.word	0x0000ac50


	//   ....[1]....
        /*0ae0*/ 	.word	0x0000acb0


	//   ....[2]....
        /*0ae4*/ 	.word	0x0000ad30


	//   ....[3]....
        /*0ae8*/ 	.word	0x0000ada0


	//   ....[4]....
        /*0aec*/ 	.word	0x0000ae00


	//   ....[5]....
        /*0af0*/ 	.word	0x0000ae80


	//   ....[6]....
        /*0af4*/ 	.word	0x0000aef0


	//   ....[7]....
        /*0af8*/ 	.word	0x0000af50


	//   ....[8]....
        /*0afc*/ 	.word	0x0000afd0


	//   ....[9]....
        /*0b00*/ 	.word	0x0000b040


	//   ....[10]....
        /*0b04*/ 	.word	0x0000b0a0


	//   ....[11]....
        /*0b08*/ 	.word	0x0000b120


	//   ....[12]....
        /*0b0c*/ 	.word	0x0000b190


	//   ....[13]....
        /*0b10*/ 	.word	0x0000b1f0


	//   ....[14]....
        /*0b14*/ 	.word	0x0000b270


	//   ....[15]....
        /*0b18*/ 	.word	0x0000b2e0


	//   ....[16]....
        /*0b1c*/ 	.word	0x0000b340


	//   ....[17]....
        /*0b20*/ 	.word	0x0000b3c0


	//   ....[18]....
        /*0b24*/ 	.word	0x0000b430


	//   ....[19]....
        /*0b28*/ 	.word	0x0000b490


	//   ....[20]....
        /*0b2c*/ 	.word	0x0000b510


	//   ....[21]....
        /*0b30*/ 	.word	0x0000b580


	//   ....[22]....
        /*0b34*/ 	.word	0x0000b5e0


	//   ....[23]....
        /*0b38*/ 	.word	0x0000b660


	//   ....[24]....
        /*0b3c*/ 	.word	0x0000b6d0


	//   ....[25]....
        /*0b40*/ 	.word	0x0000b730


	//   ....[26]....
        /*0b44*/ 	.word	0x0000b7b0


	//   ....[27]....
        /*0b48*/ 	.word	0x0000b820


	//   ....[28]....
        /*0b4c*/ 	.word	0x0000b880


	//   ....[29]....
        /*0b50*/ 	.word	0x0000b900


	//   ....[30]....
        /*0b54*/ 	.word	0x0000b970


	//   ....[31]....
        /*0b58*/ 	.word	0x0000b9d0


	//   ....[32]....
        /*0b5c*/ 	.word	0x0000ba40


	//   ....[33]....
        /*0b60*/ 	.word	0x0000baa0


	//   ....[34]....
        /*0b64*/ 	.word	0x0000bb00


	//   ....[35]....
        /*0b68*/ 	.word	0x0000bb70


	//   ....[36]....
        /*0b6c*/ 	.word	0x0000bbe0


	//   ....[37]....
        /*0b70*/ 	.word	0x0000bc40


	//   ....[38]....
        /*0b74*/ 	.word	0x0000bcc0


	//   ....[39]....
        /*0b78*/ 	.word	0x0000bd30


	//   ....[40]....
        /*0b7c*/ 	.word	0x0000bd90


	//   ....[41]....
        /*0b80*/ 	.word	0x0000be00


	//   ....[42]....
        /*0b84*/ 	.word	0x0000be60


	//   ....[43]....
        /*0b88*/ 	.word	0x0000bec0


	//   ....[44]....
        /*0b8c*/ 	.word	0x0000bf40


	//   ....[45]....
        /*0b90*/ 	.word	0x0000bfc0


	//   ....[46]....
        /*0b94*/ 	.word	0x0000c020


	//   ....[47]....
        /*0b98*/ 	.word	0x0000c0a0


	//   ....[48]....
        /*0b9c*/ 	.word	0x0000c110


	//   ....[49]....
        /*0ba0*/ 	.word	0x0000c170


	//   ....[50]....
        /*0ba4*/ 	.word	0x0000c1f0


	//   ....[51]....
        /*0ba8*/ 	.word	0x0000c260


	//   ....[52]....
        /*0bac*/ 	.word	0x0000c2c0


	//   ....[53]....
        /*0bb0*/ 	.word	0x0000c330


	//   ....[54]....
        /*0bb4*/ 	.word	0x0000c3b0


	//   ....[55]....
        /*0bb8*/ 	.word	0x0000c410


	//   ....[56]....
        /*0bbc*/ 	.word	0x0000c490


	//   ....[57]....
        /*0bc0*/ 	.word	0x0000c500


	//   ....[58]....
        /*0bc4*/ 	.word	0x0000c560


	//   ....[59]....
        /*0bc8*/ 	.word	0x0000c5e0


	//   ....[60]....
        /*0bcc*/ 	.word	0x0000c640


	//   ....[61]....
        /*0bd0*/ 	.word	0x0000c6b0


	//   ....[62]....
        /*0bd4*/ 	.word	0x0000c720


	//   ....[63]....
        /*0bd8*/ 	.word	0x0000c790


	//   ....[64]....
        /*0bdc*/ 	.word	0x0000c7f0


	//   ....[65]....
        /*0be0*/ 	.word	0x0000c870


	//   ....[66]....
        /*0be4*/ 	.word	0x0000c8e0


	//   ....[67]....
        /*0be8*/ 	.word	0x0000c940


	//   ....[68]....
        /*0bec*/ 	.word	0x0000c9c0


	//   ....[69]....
        /*0bf0*/ 	.word	0x0000ca20


	//   ....[70]....
        /*0bf4*/ 	.word	0x0000ca80


	//   ....[71]....
        /*0bf8*/ 	.word	0x0000caf0


	//   ....[72]....
        /*0bfc*/ 	.word	0x0000cb50


	//   ....[73]....
        /*0c00*/ 	.word	0x0000cbb0


	//   ....[74]....
        /*0c04*/ 	.word	0x0000cc20


	//   ....[75]....
        /*0c08*/ 	.word	0x0000cc80


	//   ....[76]....
        /*0c0c*/ 	.word	0x0000cce0


	//   ....[77]....
        /*0c10*/ 	.word	0x0000cd50


	//   ....[78]....
        /*0c14*/ 	.word	0x0000cdb0


	//   ....[79]....
        /*0c18*/ 	.word	0x0000ce10


	//   ....[80]....
        /*0c1c*/ 	.word	0x0000ce80


	//   ....[81]....
        /*0c20*/ 	.word	0x0000cee0


	//   ....[82]....
        /*0c24*/ 	.word	0x0000cf40


	//   ....[83]....
        /*0c28*/ 	.word	0x0000cfa0


	//   ....[84]....
        /*0c2c*/ 	.word	0x0000d010


	//----- nvinfo : EIATTR_SYSCALL_OFFSETS
	.align		4
.L_10431:
        /*0c30*/ 	.byte	0x04, 0x46
        /*0c32*/ 	.short	(.L_10433 - .L_10432)


	//   ....[0]....
.L_10432:
        /*0c34*/ 	.word	0x00007a50


	//   ....[1]....
        /*0c38*/ 	.word	0x00007b50


	//----- nvinfo : EIATTR_EXIT_INSTR_OFFSETS
	.align		4
.L_10433:
        /*0c3c*/ 	.byte	0x04, 0x1c
        /*0c3e*/ 	.short	(.L_10435 - .L_10434)


	//   ....[0]....
.L_10434:
        /*0c40*/ 	.word	0x00000090


	//   ....[1]....
        /*0c44*/ 	.word	0x00006000


	//   ....[2]....
        /*0c48*/ 	.word	0x00006080


	//   ....[3]....
        /*0c4c*/ 	.word	0x00007950


	//   ....[4]....
        /*0c50*/ 	.word	0x00007b60


	//----- nvinfo : EIATTR_CRS_STACK_SIZE
	.align		4
.L_10435:
        /*0c54*/ 	.byte	0x04, 0x1e
        /*0c56*/ 	.short	(.L_10437 - .L_10436)
.L_10436:
        /*0c58*/ 	.word	0x00000000


	//----- nvinfo : EIATTR_CBANK_PARAM_SIZE
	.align		4
.L_10437:
        /*0c5c*/ 	.byte	0x03, 0x19
        /*0c5e*/ 	.short	0x008c


	//----- nvinfo : EIATTR_PARAM_CBANK
	.align		4
        /*0c60*/ 	.byte	0x04, 0x0a
        /*0c62*/ 	.short	(.L_10439 - .L_10438)
	.align		4
.L_10438:
        /*0c64*/ 	.word	index@(.nv.constant0._ZN4vllm25paged_attention_v2_kernelIfhLi256ELi32ELi128ELNS_18Fp8KVCacheDataTypeE2ELb1ELi512EEEvPfS2_PT_PKS3_PKT0_S9_ifPKiSB_iPKfiiiSD_SD_iiiii)
        /*0c68*/ 	.short	0x0210
        /*0c6a*/ 	.short	0x008c


	//----- nvinfo : EIATTR_SW_WAR
	.align		4
.L_10439:
        /*0c6c*/ 	.byte	0x04, 0x36
        /*0c6e*/ 	.short	(.L_10441 - .L_10440)
.L_10440:
        /*0c70*/ 	.word	0x00000008
.L_10441:


//--------------------- .nv.info._ZN4vllm25paged_attention_v2_kernelIfhLi192ELi32ELi128ELNS_18Fp8KVCacheDataTypeE2ELb1ELi512EEEvPfS2_PT_PKS3_PKT0_S9_ifPKiSB_iPKfiiiSD_SD_iiiii --------------------------
	.section	.nv.info._ZN4vllm25paged_attention_v2_kernelIfhLi192ELi32ELi128ELNS_18Fp8KVCacheDataTypeE2ELb1ELi512EEEvPfS2_PT_PKS3_PKT0_S9_ifPKiSB_iPKfiiiSD_SD_iiiii,"",@"SHT_CUDA_INFO"
	.sectionflags	@""
	.align	4


	//----- nvinfo : EIATTR_CUDA_API_VERSION
	.align		4
        /*0000*/ 	.byte	0x04, 0x37
        /*0002*/ 	.short	(.L_10443 - .L_10442)
.L_10442:
        /*0004*/ 	.word	0x00000082


	//----- nvinfo : EIATTR_KPARAM_INFO
	.align		4
.L_10443:
        /*0008*/ 	.byte	0x04, 0x17
        /*000a*/ 	.short	(.L_10445 - .L_10444)
.L_10444:
        /*000c*/ 	.word	0x00000000
        /*0010*/ 	.short	0x0015
        /*0012*/ 	.short	0x0088
        /*0014*/ 	.byte	0x00, 0xf0, 0x11, 0x00


	//----- nvinfo : EIATTR_KPARAM_INFO
	.align		4
.L_10445:
        /*0018*/ 	.byte	0x04, 0x17
        /*001a*/ 	.short	(.L_10447 - .L_10446)
.L_10446:
        /*001c*/ 	.word	0x00000000
        /*0020*/ 	.short	0x0014
        /*0022*/ 	.short	0x0084
        /*0024*/ 	.byte	0x00, 0xf0, 0x11, 0x00


	//----- nvinfo : EIATTR_KPARAM_INFO
	.align		4
.L_10447:
        /*0028*/ 	.byte	0x04, 0x17
        /*002a*/ 	.short	(.L_10449 - .L_10448)
.L_10448:
        /*002c*/ 	.word	0x00000000
        /*0030*/ 	.short	0x0013
        /*0032*/ 	.short	0x0080
        /*0034*/ 	.byte	0x00, 0xf0, 0x11, 0x00


	//----- nvinfo : EIATTR_KPARAM_INFO
	.align		4
.L_10449:
        /*0038*/ 	.byte	0x04, 0x17
        /*003a*/ 	.short	(.L_10451 - .L_10450)
.L_10450:
        /*003c*/ 	.word	0x00000000
        /*0040*/ 	.short	0x0012
        /*0042*/ 	.short	0x007c
        /*0044*/ 	.byte	0x00, 0xf0, 0x11, 0x00


	//----- nvinfo : EIATTR_KPARAM_INFO
	.align		4
.L_10451:
        /*0048*/ 	.byte	0x04, 0x17
        /*004a*/ 	.short	(.L_10453 - .L_10452)
.L_10452:
        /*004c*/ 	.word	0x00000000
        /*0050*/ 	.short	0x0011
        /*0052*/ 	.short	0x0078
        /*0054*/ 	.byte	0x00, 0xf0, 0x11, 0x00


	//----- nvinfo : EIATTR_KPARAM_INFO
	.align		4
.L_10453:
        /*0058*/ 	.byte	0x04, 0x17
        /*005a*/ 	.short	(.L_10455 - .L_10454)
.L_10454:
        /*005c*/ 	.word	0x00000000
        /*0060*/ 	.short	0x0010
        /*0062*/ 	.short	0x0070
        /*0064*/ 	.byte	0x00, 0xf0, 0x21, 0x00


	//----- nvinfo : EIATTR_KPARAM_INFO
	.align		4
.L_10455:
        /*0068*/ 	.byte	0x04, 0x17
        /*006a*/ 	.short	(.L_10457 - .L_10456)
.L_10456:
        /*006c*/ 	.word	0x00000000
        /*0070*/ 	.short	0x000f
        /*0072*/ 	.short	0x0068
        /*0074*/ 	.byte	0x00, 0xf0, 0x21, 0x00


	//----- nvinfo : EIATTR_KPARAM_INFO
	.align		4
.L_10457:
        /*0078*/ 	.byte	0x04, 0x17
        /*007a*/ 	.short	(.L_10459 - .L_10458)
.L_10458:
        /*007c*/ 	.word	0x00000000
        /*0080*/ 	.short	0x000e
        /*0082*/ 	.short	0x0060
        /*0084*/ 	.byte	0x00, 0xf0, 0x11, 0x00


	//----- nvinfo : EIATTR_KPARAM_INFO
	.align		4
.L_10459:
        /*0088*/ 	.byte	0x04, 0x17
        /*008a*/ 	.short	(.L_10461 - .L_10460)
.L_10460:
        /*008c*/ 	.word	0x00000000
        /*0090*/ 	.short	0x000d
        /*0092*/ 	.short	0x005c
        /*0094*/ 	.byte	0x00, 0xf0, 0x11, 0x00


	//----- nvinfo : EIATTR_KPARAM_INFO
	.align		4
.L_10461:
        /*0098*/ 	.byte	0x04, 0x17
        /*009a*/ 	.short	(.L_10463 - .L_10462)
.L_10462:
        /*009c*/ 	.word	0x00000000
        /*00a0*/ 	.short	0x000c
        /*00a2*/ 	.short	0x0058
        /*00a4*/ 	.byte	0x00, 0xf0, 0x11, 0x00


	//----- nvinfo : EIATTR_KPARAM_INFO
	.align		4
.L_10463:
        /*00a8*/ 	.byte	0x04, 0x17
        /*00aa*/ 	.short	(.L_10465 - .L_10464)
.L_10464:
        /*00ac*/ 	.word	0x00000000
        /*00b0*/ 	.short	0x000b
        /*00b2*/ 	.short	0x0050
        /*00b4*/ 	.byte	0x00, 0xf0, 0x21, 0x00


	//----- nvinfo : EIATTR_KPARAM_INFO
	.align		4
.L_10465:
        /*00b8*/ 	.byte	0x04, 0x17
        /*00ba*/ 	.short	(.L_10467 - .L_10466)
.L_10466:
        /*00bc*/ 	.word	0x00000000
        /*00c0*/ 	.short	0x000a
        /*00c2*/ 	.short	0x0048
        /*00c4*/ 	.byte	0x00, 0xf0, 0x11, 0x00


	//----- nvinfo : EIATTR_KPARAM_INFO
	.align		4
.L_10467:
        /*00c8*/ 	.byte	0x04, 0x17
        /*00ca*/ 	.short	(.L_10469 - .L_10468)
.L_10468:
        /*00cc*/ 	.word	0x00000000
        /*00d0*/ 	.short	0x0009
        /*00d2*/ 	.short	0x0040
        /*00d4*/ 	.byte	0x00, 0xf0, 0x21, 0x00


	//----- nvinfo : EIATTR_KPARAM_INFO
	.align		4
.L_10469:
        /*00d8*/ 	.byte	0x04, 0x17
        /*00da*/ 	.short	(.L_10471 - .L_10470)
.L_10470:
        /*00dc*/ 	.word	0x00000000
        /*00e0*/ 	.short	0x0008
        /*00e2*/ 	.short	0x0038
        /*00e4*/ 	.byte	0x00, 0xf0, 0x21, 0x00


	//----- nvinfo : EIATTR_KPARAM_INFO
	.align		4
.L_10471:
        /*00e8*/ 	.byte	0x04, 0x17
        /*00ea*/ 	.short	(.L_10473 - .L_10472)
.L_10472:
        /*00ec*/ 	.word	0x00000000
        /*00f0*/ 	.short	0x0007
        /*00f2*/ 	.short	0x0034
        /*00f4*/ 	.byte	0x00, 0xf0, 0x11, 0x00


	//----- nvinfo : EIATTR_KPARAM_INFO
	.align		4
.L_10473:
        /*00f8*/ 	.byte	0x04, 0x17
        /*00fa*/ 	.short	(.L_10475 - .L_10474)
.L_10474:
        /*00fc*/ 	.word	0x00000000
        /*0100*/ 	.short	0x0006
        /*0102*/ 	.short	0x0030
        /*0104*/ 	.byte	0x00, 0xf0, 0x11, 0x00


	//----- nvinfo : EIATTR_KPARAM_INFO
	.align		4
.L_10475:
        /*0108*/ 	.byte	0x04, 0x17
        /*010a*/ 	.short	(.L_10477 - .L_10476)
.L_10476:
        /*010c*/ 	.word	0x00000000
        /*0110*/ 	.short	0x0005
        /*0112*/ 	.short	0x0028
        /*0114*/ 	.byte	0x00, 0xf0, 0x21, 0x00


	//----- nvinfo : EIATTR_KPARAM_INFO
	.align		4
.L_10477:
        /*0118*/ 	.byte	0x04, 0x17
        /*011a*/ 	.short	(.L_10479 - .L_10478)
.L_10478:
        /*011c*/ 	.word	0x00000000
        /*0120*/ 	.short	0x0004
        /*0122*/ 	.short	0x0020
        /*0124*/ 	.byte	0x00, 0xf0, 0x21, 0x00


	//----- nvinfo : EIATTR_KPARAM_INFO
	.align		4
.L_10479:
        /*0128*/ 	.byte	0x04, 0x17
        /*012a*/ 	.short	(.L_10481 - .L_10480)
.L_10480:
        /*012c*/ 	.word	0x00000000
        /*0130*/ 	.short	0x0003
        /*0132*/ 	.short	0x0018
        /*0134*/ 	.byte	0x00, 0xf0, 0x21, 0x00


	//----- nvinfo : EIATTR_KPARAM_INFO
	.align		4
.L_10481:
        /*0138*/ 	.byte	0x04, 0x17
        /*013a*/ 	.short	(.L_10483 - .L_10482)
.L_10482:
        /*013c*/ 	.word	0x00000000
        /*0140*/ 	.short	0x0002
        /*0142*/ 	.short	0x0010
        /*0144*/ 	.byte	0x00, 0xf0, 0x21, 0x00


	//----- nvinfo : EIATTR_KPARAM_INFO
	.align		4
.L_10483:
        /*0148*/ 	.byte	0x04, 0x17
        /*014a*/ 	.short	(.L_10485 - .L_10484)
.L_10484:
        /*014c*/ 	.word	0x00000000
        /*0150*/ 	.short	0x0001
        /*0152*/ 	.short	0x0008
        /*0154*/ 	.byte	0x00, 0xf0, 0x21, 0x00


	//----- nvinfo : EIATTR_KPARAM_INFO
	.align		4
.L_10485:
        /*0158*/ 	.byte	0x04, 0x17
        /*015a*/ 	.short	(.L_10487 - .L_10486)
.L_10486:
        /*015c*/ 	.word	0x00000000
        /*0160*/ 	.short	0x0000
        /*0162*/ 	.short	0x0000
        /*0164*/ 	.byte	0x00, 0xf0, 0x21, 0x00


	//----- nvinfo : EIATTR_SPARSE_MMA_MASK
	.align		4
.L_10487:
        /*0168*/ 	.byte	0x03, 0x50
        /*016a*/ 	.short	0x0000


	//----- nvinfo : EIATTR_MAXREG_COUNT
	.align		4
        /*016c*/ 	.byte	0x03, 0x1b
        /*016e*/ 	.short	0x00ff


	//----- nvinfo : EIATTR_NUM_BARRIERS
	.align		4
        /*0170*/ 	.byte	0x02, 0x4c
        /*0172*/ 	.byte	0x01
	.zero		1


	//----- nvinfo : EIATTR_EXTERNS
	.align		4
        /*0174*/ 	.byte	0x04, 0x0f
        /*0176*/ 	.short	(.L_10489 - .L_10488)


	//   ....[0]....
	.align		4
.L_10488:
        /*0178*/ 	.word	index@(__assertfail)


	//----- nvinfo : EIATTR_MERCURY_ISA_VERSION
	.align		4
.L_10489:
        /*017c*/ 	.byte	0x03, 0x5f
        /*017e*/ 	.short	0x0101


	//----- nvinfo : EIATTR_COOP_GROUP_MASK_REGIDS
	.align		4
        /*0180*/ 	.byte	0x04, 0x29
        /*0182*/ 	.short	(.L_10491 - .L_10490)


	//   ....[0]....
.L_10490:
        /*0184*/ 	.word	0xffffffff


	//   ....[1]....
        /*0188*/ 	.word	0xffffffff


	//   ....[2]....
        /*018c*/ 	.word	0xffffffff


	//   ....[3]....
        /*0190*/ 	.word	0xffffffff


	//   ....[4]....
        /*0194*/ 	.word	0xffffffff


	//   ....[5]....
        /*0198*/ 	.word	0xffffffff


	//   ....[6]....
        /*019c*/ 	.word	0xffffffff


	//   ....[7]....
        /*01a0*/ 	.word	0xffffffff


	//   ....[8]....
        /*01a4*/ 	.word	0xffffffff


	//   ....[9]....
        /*01a8*/ 	.word	0xffffffff


	//   ....[10]....
        /*01ac*/ 	.word	0xffffffff


	//   ....[11]....
        /*01b0*/ 	.word	0xffffffff


	//   ....[12]....
        /*01b4*/ 	.word	0xffffffff


	//   ....[13]....
        /*01b8*/ 	.word	0xffffffff


	//   ....[14]....
        /*01bc*/ 	.word	0xffffffff


	//   ....[15]....
        /*01c0*/ 	.word	0xffffffff


	//   ....[16]....
        /*01c4*/ 	.word	0xffffffff


	//   ....[17]....
        /*01c8*/ 	.word	0xffffffff


	//   ....[18]....
        /*01cc*/ 	.word	0xffffffff


	//   ....[19]....
        /*01d0*/ 	.word	0xffffffff


	//   ....[20]....
        /*01d4*/ 	.word	0xffffffff


	//   ....[21]....
        /*01d8*/ 	.word	0xffffffff


	//   ....[22]....
        /*01dc*/ 	.word	0xffffffff


	//   ....[23]....
        /*01e0*/ 	.word	0xffffffff


	//   ....[24]....
        /*01e4*/ 	.word	0xffffffff


	//   ....[25]....
        /*01e8*/ 	.word	0xffffffff


	//   ....[26]....
        /*01ec*/ 	.word	0xffffffff


	//   ....[27]....
        /*01f0*/ 	.word	0xffffffff


	//   ....[28]....
        /*01f4*/ 	.word	0xffffffff


	//   ....[29]....
        /*01f8*/ 	.word	0xffffffff


	//   ....[30]....
        /*01fc*/ 	.word	0xffffffff


	//   ....[31]....
        /*0200*/ 	.word	0xffffffff


	//   ....[32]....
        /*0204*/ 	.word	0xffffffff


	//   ....[33]....
        /*0208*/ 	.word	0xffffffff


	//   ....[34]....
        /*020c*/ 	.word	0xffffffff


	//   ....[35]....
        /*0210*/ 	.word	0xffffffff


	//   ....[36]....
        /*0214*/ 	.word	0xffffffff


	//   ....[37]....
        /*0218*/ 	.word	0xffffffff


	//   ....[38]....
        /*021c*/ 	.word	0xffffffff


	//   ....[39]....
        /*0220*/ 	.word	0xffffffff


	//   ....[40]....
        /*0224*/ 	.word	0xffffffff


	//   ....[41]....
        /*0228*/ 	.word	0xffffffff


	//   ....[42]....
        /*022c*/ 	.word	0xffffffff


	//   ....[43]....
        /*0230*/ 	.word	0xffffffff


	//   ....[44]....
        /*0234*/ 	.word	0xffffffff


	//   ....[45]....
        /*0238*/ 	.word	0xffffffff


	//   ....[46]....
        /*023c*/ 	.word	0xffffffff


	//   ....[47]....
        /*0240*/ 	.word	0xffffffff


	//   ....[48]....
        /*0244*/ 	.word	0xffffffff


	//   ....[49]....
        /*0248*/ 	.word	0xffffffff


	//   ....[50]....
        /*024c*/ 	.word	0xffffffff


	//   ....[51]....
        /*0250*/ 	.word	0xffffffff


	//   ....[52]....
        /*0254*/ 	.word	0xffffffff


	//   ....[53]....
        /*0258*/ 	.word	0xffffffff


	//   ....[54]....
        /*025c*/ 	.word	0xffffffff


	//   ....[55]....
        /*0260*/ 	.word	0xffffffff


	//   ....[56]....
        /*0264*/ 	.word	0xffffffff


	//   ....[57]....
        /*0268*/ 	.word	0xffffffff


	//   ....[58]....
        /*026c*/ 	.word	0xffffffff


	//   ....[59]....
        /*0270*/ 	.word	0xffffffff


	//   ....[60]....
        /*0274*/ 	.word	0xffffffff


	//   ....[61]....
        /*0278*/ 	.word	0xffffffff


	//   ....[62]....
        /*027c*/ 	.word	0xffffffff


	//   ....[63]....
        /*0280*/ 	.word	0xffffffff


	//   ....[64]....
        /*0284*/ 	.word	0xffffffff


	//   ....[65]....
        /*0288*/ 	.word	0xffffffff


	//   ....[66]....
        /*028c*/ 	.word	0xffffffff


	//   ....[67]....
        /*0290*/ 	.word	0xffffffff


	//   ....[68]....
        /*0294*/ 	.word	0xffffffff


	//   ....[69]....
        /*0298*/ 	.word	0xffffffff


	//   ....[70]....
        /*029c*/ 	.word	0xffffffff


	//   ....[71]....
        /*02a0*/ 	.word	0xffffffff


	//   ....[72]....
        /*02a4*/ 	.word	0xffffffff


	//   ....[73]....
        /*02a8*/ 	.word	0xffffffff


	//   ....[74]....
        /*02ac*/ 	.word	0xffffffff


	//   ....[75]....
        /*02b0*/ 	.word	0xffffffff


	//   ....[76]....
        /*02b4*/ 	.word	0xffffffff


	//   ....[77]....
        /*02b8*/ 	.word	0xffffffff


	//   ....[78]....
        /*02bc*/ 	.word	0xffffffff


	//   ....[79]....
        /*02c0*/ 	.word	0xffffffff


	//   ....[80]....
        /*02c4*/ 	.word	0xffffffff


	//   ....[81]....
        /*02c8*/ 	.word	0xffffffff


	//   ....[82]....
        /*02cc*/ 	.word	0xffffffff


	//   ....[83]....
        /*02d0*/ 	.word	0xffffffff


	//   ....[84]....
        /*02d4*/ 	.word	0xffffffff


	//   ....[85]....
        /*02d8*/ 	.word	0xffffffff


	//   ....[86]....
        /*02dc*/ 	.word	0xffffffff


	//   ....[87]....
        /*02e0*/ 	.word	0xffffffff


	//   ....[88]....
        /*02e4*/ 	.word	0xffffffff


	//   ....[89]....
        /*02e8*/ 	.word	0xffffffff


	//   ....[90]....
        /*02ec*/ 	.word	0xffffffff


	//   ....[91]....
        /*02f0*/ 	.word	0xffffffff


	//   ....[92]....
        /*02f4*/ 	.word	0xffffffff


	//   ....[93]....
        /*02f8*/ 	.word	0xffffffff


	//   ....[94]....
        /*02fc*/ 	.word	0xffffffff


	//   ....[95]....
        /*0300*/ 	.word	0xffffffff


	//   ....[96]....
        /*0304*/ 	.word	0xffffffff


	//   ....[97]....
        /*0308*/ 	.word	0xffffffff


	//   ....[98]....
        /*030c*/ 	.word	0xffffffff


	//   ....[99]....
        /*0310*/ 	.word	0xffffffff


	//   ....[100]....
        /*0314*/ 	.word	0xffffffff


	//   ....[101]....
        /*0318*/ 	.word	0xffffffff


	//   ....[102]....
        /*031c*/ 	.word	0xffffffff


	//   ....[103]....
        /*0320*/ 	.word	0xffffffff


	//   ....[104]....
        /*0324*/ 	.word	0xffffffff


	//   ....[105]....
        /*0328*/ 	.word	0xffffffff


	//   ....[106]....
        /*032c*/ 	.word	0xffffffff


	//   ....[107]....
        /*0330*/ 	.word	0xffffffff


	//   ....[108]....
        /*0334*/ 	.word	0xffffffff


	//   ....[109]....
        /*0338*/ 	.word	0xffffffff


	//   ....[110]....
        /*033c*/ 	.word	0xffffffff


	//   ....[111]....
        /*0340*/ 	.word	0xffffffff


	//   ....[112]....
        /*0344*/ 	.word	0x0500000f


	//   ....[113]....
        /*0348*/ 	.word	0x0500000f


	//   ....[114]....
        /*034c*/ 	.word	0x0500000f


	//   ....[115]....
        /*0350*/ 	.word	0x0500000f


	//   ....[116]....
        /*0354*/ 	.word	0x0500000f


	//   ....[117]....
        /*0358*/ 	.word	0x0500000f


	//   ....[118]....
        /*035c*/ 	.word	0x0500000f


	//   ....[119]....
        /*0360*/ 	.word	0x0500000f


	//   ....[120]....
        /*0364*/ 	.word	0x0500000f


	//   ....[121]....
        /*0368*/ 	.word	0x0500000f


	//   ....[122]....
        /*036c*/ 	.word	0x0500000f


	//   ....[123]....
        /*0370*/ 	.word	0x0500000f


	//   ....[124]....
        /*0374*/ 	.word	0x0500000f


	//   ....[125]....
        /*0378*/ 	.word	0x0500000f


	//   ....[126]....
        /*037c*/ 	.word	0x0500000f


	//   ....[127]....
        /*0380*/ 	.word	0x0500000f


	//   ....[128]....
        /*0384*/ 	.word	0x0500000f


	//   ....[129]....
        /*0388*/ 	.word	0x0500000f


	//   ....[130]....
        /*038c*/ 	.word	0x0500000f


	//   ....[131]....
        /*0390*/ 	.word	0x0500000f


	//   ....[132]....
        /*0394*/ 	.word	0x0500000f


	//   ....[133]....
        /*0398*/ 	.word	0x0500000f


	//   ....[134]....
        /*039c*/ 	.word	0x0500000f


	//   ....[135]....
        /*03a0*/ 	.word	0x0500000f


	//   ....[136]....
        /*03a4*/ 	.word	0x0500000f


	//   ....[137]....
        /*03a8*/ 	.word	0x0500000f


	//   ....[138]....
        /*03ac*/ 	.word	0x0500000f


	//   ....[139]....
        /*03b0*/ 	.word	0x0500000f


	//   ....[140]....
        /*03b4*/ 	.word	0x0500000f


	//   ....[141]....
        /*03b8*/ 	.word	0x0500000f


	//   ....[142]....
        /*03bc*/ 	.word	0x0500000f


	//   ....[143]....
        /*03c0*/ 	.word	0x0500000f


	//   ....[144]....
        /*03c4*/ 	.word	0x0500000f


	//   ....[145]....
        /*03c8*/ 	.word	0x0500000f


	//   ....[146]....
        /*03cc*/ 	.word	0x0500000f


	//   ....[147]....
        /*03d0*/ 	.word	0x0500000f


	//   ....[148]....
        /*03d4*/ 	.word	0x0500000f


	//   ....[149]....
        /*03d8*/ 	.word	0x0500000f


	//   ....[150]....
        /*03dc*/ 	.word	0x0500000f


	//   ....[151]....
        /*03e0*/ 	.word	0x0500000f


	//   ....[152]....
        /*03e4*/ 	.word	0x0500000f


	//   ....[153]....
        /*03e8*/ 	.word	0x0500000f


	//   ....[154]....
        /*03ec*/ 	.word	0x0500000f


	//   ....[155]....
        /*03f0*/ 	.word	0x0500000f


	//   ....[156]....
        /*03f4*/ 	.word	0x0500000f


	//   ....[157]....
        /*03f8*/ 	.word	0x0500000f


	//   ....[158]....
        /*03fc*/ 	.word	0x0500000f


	//   ....[159]....
        /*0400*/ 	.word	0x0500000f


	//   ....[160]....
        /*0404*/ 	.word	0x0500000f


	//   ....[161]....
        /*0408*/ 	.word	0x0500000f


	//   ....[162]....
        /*040c*/ 	.word	0x0500000f


	//   ....[163]....
        /*0410*/ 	.word	0x0500000f


	//   ....[164]....
        /*0414*/ 	.word	0x0500000f


	//   ....[165]....
        /*0418*/ 	.word	0x0500000f


	//   ....[166]....
        /*041c*/ 	.word	0x0500000f


	//   ....[167]....
        /*0420*/ 	.word	0x0500000f


	//   ....[168]....
        /*0424*/ 	.word	0x0500000f


	//   ....[169]....
        /*0428*/ 	.word	0x0500000f


	//   ....[170]....
        /*042c*/ 	.word	0x0500000f


	//   ....[171]....
        /*0430*/ 	.word	0x0500000f


	//   ....[172]....
        /*0434*/ 	.word	0x0500000f


	//   ....[173]....
        /*0438*/ 	.word	0x0500000f


	//   ....[174]....
        /*043c*/ 	.word	0x0500000f


	//   ....[175]....
        /*0440*/ 	.word	0x0500000f


	//   ....[176]....
        /*0444*/ 	.word	0x0500000f


	//   ....[177]....
        /*0448*/ 	.word	0x0500000f


	//   ....[178]....
        /*044c*/ 	.word	0x0500000f


	//   ....[179]....
        /*0450*/ 	.word	0x0500000f


	//   ....[180]....
        /*0454*/ 	.word	0x0500000f


	//   ....[181]....
        /*0458*/ 	.word	0x0500000f


	//   ....[182]....
        /*045c*/ 	.word	0x0500000f


	//   ....[183]....
        /*0460*/ 	.word	0x0500000f


	//   ....[184]....
        /*0464*/ 	.word	0x0500000f


	//   ....[185]....
        /*0468*/ 	.word	0x0500000f


	//   ....[186]....
        /*046c*/ 	.word	0x0500000f


	//   ....[187]....
        /*0470*/ 	.word	0x0500000f


	//   ....[188]....
        /*0474*/ 	.word	0x0500000f


	//   ....[189]....
        /*0478*/ 	.word	0x0500000f


	//   ....[190]....
        /*047c*/ 	.word	0x0500000f


	//   ....[191]....
        /*0480*/ 	.word	0x0500000f


	//   ....[192]....
        /*0484*/ 	.word	0x0500000f


	//   ....[193]....
        /*0488*/ 	.word	0x0500000f


	//   ....[194]....
        /*048c*/ 	.word	0x0500000f


	//   ....[195]....
        /*0490*/ 	.word	0x0500000f


	//   ....[196]....
        /*0494*/ 	.word	0x0500000f


	//   ....[197]....
        /*0498*/ 	.word	0x0500000f


	//   ....[198]....
        /*049c*/ 	.word	0x0500000f


	//   ....[199]....
        /*04a0*/ 	.word	0x0500000f


	//   ....[200]....
        /*04a4*/ 	.word	0x0500000f


	//   ....[201]....
        /*04a8*/ 	.word	0x0500000f


	//   ....[202]....
        /*04ac*/ 	.word	0x0500000f


	//   ....[203]....
        /*04b0*/ 	.word	0x0500000f


	//   ....[204]....
        /*04b4*/ 	.word	0x0500000f


	//   ....[205]....
        /*04b8*/ 	.word	0x0500000f


	//   ....[206]....
        /*04bc*/ 	.word	0x0500000f


	//   ....[207]....
        /*04c0*/ 	.word	0x0500000f


	//   ....[208]....
        /*04c4*/ 	.word	0x0500000f


	//   ....[209]....
        /*04c8*/ 	.word	0x0500000f


	//   ....[210]....
        /*04cc*/ 	.word	0x0500000f


	//   ....[211]....
        /*04d0*/ 	.word	0x0500000f


	//   ....[212]....
        /*04d4*/ 	.word	0x0500000f


	//   ....[213]....
        /*04d8*/ 	.word	0x0500000f


	//   ....[214]....
        /*04dc*/ 	.word	0x0500000f


	//   ....[215]....
        /*04e0*/ 	.word	0x0500000f


	//   ....[216]....
        /*04e4*/ 	.word	0x0500000f


	//   ....[217]....
        /*04e8*/ 	.word	0x0500000f


	//   ....[218]....
        /*04ec*/ 	.word	0x0500000f


	//   ....[219]....
        /*04f0*/ 	.word	0x0500000f


	//   ....[220]....
        /*04f4*/ 	.word	0x0500000f


	//   ....[221]....
        /*04f8*/ 	.word	0x0500000f


	//   ....[222]....
        /*04fc*/ 	.word	0x0500000f


	//   ....[223]....
        /*0500*/ 	.word	0x0500000f


	//   ....[224]....
        /*0504*/ 	.word	0x0500000f


	//   ....[225]....
        /*0508*/ 	.word	0x0500000f


	//   ....[226]....
        /*050c*/ 	.word	0x0500000f


	//   ....[227]....
        /*0510*/ 	.word	0x0500000f


	//   ....[228]....
        /*0514*/ 	.word	0x0500000f


	//   ....[229]....
        /*0518*/ 	.word	0x0500000f


	//   ....[230]....
        /*051c*/ 	.word	0x0500000f


	//   ....[231]....
        /*0520*/ 	.word	0x0500000f


	//   ....[232]....
        /*0524*/ 	.word	0x0500000f


	//   ....[233]....
        /*0528*/ 	.word	0x0500000f


	//   ....[234]....
        /*052c*/ 	.word	0x0500000f


	//   ....[235]....
        /*0530*/ 	.word	0x0500000f


	//   ....[236]....
        /*0534*/ 	.word	0x0500000f


	//   ....[237]....
        /*0538*/ 	.word	0x0500000f


	//   ....[238]....
        /*053c*/ 	.word	0x0500000f


	//   ....[239]....
        /*0540*/ 	.word	0x0500000f


	//   ....[240]....
        /*0544*/ 	.word	0x0500000f


	//   ....[241]....
        /*0548*/ 	.word	0x0500000f


	//   ....[242]....
        /*054c*/ 	.word	0x0500000f


	//   ....[243]....
        /*0550*/ 	.word	0x0500000f


	//   ....[244]....
        /*0554*/ 	.word	0x0500000f


	//   ....[245]....
        /*0558*/ 	.word	0x0500000f


	//   ....[246]....
        /*055c*/ 	.word	0x0500000f


	//   ....[247]....
        /*0560*/ 	.word	0x0500000f


	//   ....[248]....
        /*0564*/ 	.word	0x0500000f


	//   ....[249]....
        /*0568*/ 	.word	0x0500000f


	//   ....[250]....
        /*056c*/ 	.word	0x0500000f


	//   ....[251]....
        /*0570*/ 	.word	0x0500000f


	//   ....[252]....
        /*0574*/ 	.word	0x0500000f


	//   ....[253]....
        /*0578*/ 	.word	0x0500000f


	//   ....[254]....
        /*057c*/ 	.word	0x0500000f


	//   ....[255]....
        /*0580*/ 	.word	0x0500000f


	//   ....[0]....
        /*0584*/ 	.word	0x0500000f


	//   ....[1]....
        /*0588*/ 	.word	0x0500000f


	//   ....[2]....
        /*058c*/ 	.word	0x0500000f


	//   ....[3]....
        /*0590*/ 	.word	0x0500000f


	//   ....[4]....
        /*0594*/ 	.word	0x0500000f


	//----- nvinfo : EIATTR_COOP_GROUP_INSTR_OFFSETS
	.align		4
.L_10491:
        /*0598*/ 	.byte	0x04, 0x28
        /*059a*/ 	.short	(.L_10493 - .L_10492)


	//   ....[0]....
.L_10492:
        /*059c*/ 	.word	0x00000bb0


	//   ....[1]....
        /*05a0*/ 	.word	0x00000be0


	//   ....[2]....
        /*05a4*/ 	.word	0x00000c00


	//   ....[3]....
        /*05a8*/ 	.word	0x00000c20


	//   ....[4]....
        /*05ac*/ 	.word	0x00000c40


	//   ....[5]....
        /*05b0*/ 	.word	0x00000d60


	//   ....[6]....
        /*05b4*/ 	.word	0x00000d90


	//   ....[7]....
        /*05b8*/ 	.word	0x00000db0


	//   ....[8]....
        /*05bc*/ 	.word	0x00001c60


	//   ....[9]....
        /*05c0*/ 	.word	0x00001ce0


	//   ....[10]....
        /*05c4*/ 	.word	0x00001d20


	//   ....[11]....
        /*05c8*/ 	.word	0x00001d70


	//   ....[12]....
        /*05cc*/ 	.word	0x00001db0


	//   ....[13]....
        /*05d0*/ 	.word	0x00001e00


	//   ....[14]....
        /*05d4*/ 	.word	0x00001e20


	//   ....[15]....
        /*05d8*/ 	.word	0x00001e40


	//   ....[16]....
        /*05dc*/ 	.word	0x00002db0


	//   ....[17]....
        /*05e0*/ 	.word	0x00002df0


	//   ....[18]....
        /*05e4*/ 	.word	0x00002e30


	//   ....[19]....
        /*05e8*/ 	.word	0x00002e70


	//   ....[20]....
        /*05ec*/ 	.word	0x00002eb0


	//   ....[21]....
        /*05f0*/ 	.word	0x00002ef0


	//   ....[22]....
        /*05f4*/ 	.word	0x00002f40


	//   ....[23]....
        /*05f8*/ 	.word	0x00002f90


	//   ....[24]....
        /*05fc*/ 	.word	0x00002fd0


	//   ....[25]....
        /*0600*/ 	.word	0x00003010


	//   ....[26]....
        /*0604*/ 	.word	0x00003050


	//   ....[27]....
        /*0608*/ 	.word	0x00003090


	//   ....[28]....
        /*060c*/ 	.word	0x000030d0


	//   ....[29]....
        /*0610*/ 	.word	0x00003110


	//   ....[30]....
        /*0614*/ 	.word	0x00003150


	//   ....[31]....
        /*0618*/ 	.word	0x000031b0


	//   ....[32]....
        /*061c*/ 	.word	0x000031f0


	//   ....[33]....
        /*0620*/ 	.word	0x00003230


	//   ....[34]....
        /*0624*/ 	.word	0x00003270


	//   ....[35]....
        /*0628*/ 	.word	0x000032b0


	//   ....[36]....
        /*062c*/ 	.word	0x000032f0


	//   ....[37]....
        /*0630*/ 	.word	0x00003330


	//   ....[38]....
        /*0634*/ 	.word	0x00003370


	//   ....[39]....
        /*0638*/ 	.word	0x000033c0


	//   ....[40]....
        /*063c*/ 	.word	0x000033f0


	//   ....[41]....
        /*0640*/ 	.word	0x00003420


	//   ....[42]....
        /*0644*/ 	.word	0x00003450


	//   ....[43]....
        /*0648*/ 	.word	0x00003470


	//   ....[44]....
        /*064c*/ 	.word	0x000034a0


	//   ....[45]....
        /*0650*/ 	.word	0x000034c0


	//   ....[46]....
        /*0654*/ 	.word	0x000034f0


	//   ....[47]....
        /*0658*/ 	.word	0x00003510


	//   ....[48]....
        /*065c*/ 	.word	0x00003530


	//   ....[49]....
        /*0660*/ 	.word	0x00003560


	//   ....[50]....
        /*0664*/ 	.word	0x00003590


	//   ....[51]....
        /*0668*/ 	.word	0x000035c0


	//   ....[52]....
        /*066c*/ 	.word	0x000035e0


	//   ....[53]....
        /*0670*/ 	.word	0x00003610


	//   ....[54]....
        /*0674*/ 	.word	0x00003640


	//   ....[55]....
        /*0678*/ 	.word	0x00003660


	//   ....[56]....
        /*067c*/ 	.word	0x00003680


	//   ....[57]....
        /*0680*/ 	.word	0x000036b0


	//   ....[58]....
        /*0684*/ 	.word	0x000036d0


	//   ....[59]....
        /*0688*/ 	.word	0x000036f0


	//   ....[60]....
        /*068c*/ 	.word	0x00003710


	//   ....[61]....
        /*0690*/ 	.word	0x00003730


	//   ....[62]....
        /*0694*/ 	.word	0x00003760


	//   ....[63]....
        /*0698*/ 	.word	0x00003780


	//   ....[64]....
        /*069c*/ 	.word	0x000037b0


	//   ....[65]....
        /*06a0*/ 	.word	0x000037e0


	//   ....[66]....
        /*06a4*/ 	.word	0x00003800


	//   ....[67]....
        /*06a8*/ 	.word	0x00003820


	//   ....[68]....
        /*06ac*/ 	.word	0x00003840


	//   ....[69]....
        /*06b0*/ 	.word	0x00003860


	//   ....[70]....
        /*06b4*/ 	.word	0x00003870


	//   ....[71]....
        /*06b8*/ 	.word	0x00003890


	//   ....[72]....
        /*06bc*/ 	.word	0x000038c0


	//   ....[73]....
        /*06c0*/ 	.word	0x000038f0


	//   ....[74]....
        /*06c4*/ 	.word	0x00003910


	//   ....[75]....
        /*06c8*/ 	.word	0x00003930


	//   ....[76]....
        /*06cc*/ 	.word	0x00003950


	//   ....[77]....
        /*06d0*/ 	.word	0x00003970


	//   ....[78]....
        /*06d4*/ 	.word	0x00003990


	//   ....[79]....
        /*06d8*/ 	.word	0x000039b0


	//   ....[80]....
        /*06dc*/ 	.word	0x000039d0


	//   ....[81]....
        /*06e0*/ 	.word	0x000039f0


	//   ....[82]....
        /*06e4*/ 	.word	0x00003a10


	//   ....[83]....
        /*06e8*/ 	.word	0x00003a30


	//   ....[84]....
        /*06ec*/ 	.word	0x00003a50


	//   ....[85]....
        /*06f0*/ 	.word	0x00003a70


	//   ....[86]....
        /*06f4*/ 	.word	0x00003a90


	//   ....[87]....
        /*06f8*/ 	.word	0x00003ab0


	//   ....[88]....
        /*06fc*/ 	.word	0x00003ad0


	//   ....[89]....
        /*0700*/ 	.word	0x00003af0


	//   ....[90]....
        /*0704*/ 	.word	0x00003b10


	//   ....[91]....
        /*0708*/ 	.word	0x00003b30


	//   ....[92]....
        /*070c*/ 	.word	0x00003b50


	//   ....[93]....
        /*0710*/ 	.word	0x00003b70


	//   ....[94]....
        /*0714*/ 	.word	0x00003b90


	//   ....[95]....
        /*0718*/ 	.word	0x00003bb0


	//   ....[96]....
        /*071c*/ 	.word	0x00003bd0


	//   ....[97]....
        /*0720*/ 	.word	0x00003bf0


	//   ....[98]....
        /*0724*/ 	.word	0x00003c10


	//   ....[99]....
        /*0728*/ 	.word	0x00003c30


	//   ....[100]....
        /*072c*/ 	.word	0x00003c50


	//   ....[101]....
        /*0730*/ 	.word	0x00003c70


	//   ....[102]....
        /*0734*/ 	.word	0x00003c90


	//   ....[103]....
        /*0738*/ 	.word	0x00003cc0


	//   ....[104]....
        /*073c*/ 	.word	0x00003ce0


	//   ....[105]....
        /*0740*/ 	.word	0x00003d00


	//   ....[106]....
        /*0744*/ 	.word	0x00003d30


	//   ....[107]....
        /*0748*/ 	.word	0x00003d60


	//   ....[108]....
        /*074c*/ 	.word	0x00003d80


	//   ....[109]....
        /*0750*/ 	.word	0x00003da0


	//   ....[110]....
        /*0754*/ 	.word	0x00003dc0


	//   ....[111]....
        /*0758*/ 	.word	0x00003de0


	//   ....[112]....
        /*075c*/ 	.word	0x000069e0


	//   ....[113]....
        /*0760*/ 	.word	0x00006a40


	//   ....[114]....
        /*0764*/ 	.word	0x00006aa0


	//   ....[115]....
        /*0768*/ 	.word	0x00006b00


	//   ....[116]....
        /*076c*/ 	.word	0x00006b60


	//   ....[117]....
        /*0770*/ 	.word	0x00006be0


	//   ....[118]....
        /*0774*/ 	.word	0x00006c40


	//   ....[119]....
        /*0778*/ 	.word	0x00006ca0


	//   ....[120]....
        /*077c*/ 	.word	0x00006d00


	//   ....[121]....
        /*0780*/ 	.word	0x00006d80


	//   ....[122]....
        /*0784*/ 	.word	0x00006df0


	//   ....[123]....
        /*0788*/ 	.word	0x00006e50


	//   ....[124]....
        /*078c*/ 	.word	0x00006ed0


	//   ....[125]....
        /*0790*/ 	.word	0x00006f40


	//   ....[126]....
        /*0794*/ 	.word	0x00006fa0


	//   ....[127]....
        /*0798*/ 	.word	0x00007020


	//   ....[128]....
        /*079c*/ 	.word	0x00007090


	//   ....[129]....
        /*07a0*/ 	.word	0x000070f0


	//   ....[130]....
        /*07a4*/ 	.word	0x00007170


	//   ....[131]....
        /*07a8*/ 	.word	0x000071e0


	//   ....[132]....
        /*07ac*/ 	.word	0x00007240


	//   ....[133]....
        /*07b0*/ 	.word	0x000072c0


	//   ....[134]....
        /*07b4*/ 	.word	0x00007330


	//   ....[135]....
        /*07b8*/ 	.word	0x00007390


	//   ....[136]....
        /*07bc*/ 	.word	0x00007410


	//   ....[137]....
        /*07c0*/ 	.word	0x00007480


	//   ....[138]....
        /*07c4*/ 	.word	0x000074e0


	//   ....[139]....
        /*07c8*/ 	.word	0x00007560


	//   ....[140]....
        /*07cc*/ 	.word	0x000075d0


	//   ....[141]....
        /*07d0*/ 	.word	0x00007630


	//   ....[142]....
        /*07d4*/ 	.word	0x000076b0


	//   ....[143]....
        /*07d8*/ 	.word	0x00007720


	//   ....[144]....
        /*07dc*/ 	.word	0x00007780


	//   ....[145]....
        /*07e0*/ 	.word	0x00007800


	//   ....[146]....
        /*07e4*/ 	.word	0x00007870


	//   ....[147]....
        /*07e8*/ 	.word	0x000078d0


	//   ....[148]....
        /*07ec*/ 	.word	0x00007950


	//   ....[149]....
        /*07f0*/ 	.word	0x000079c0


	//   ....[150]....
        /*07f4*/ 	.word	0x00007a20


	//   ....[151]....
        /*07f8*/ 	.word	0x00007aa0


	//   ....[152]....
        /*07fc*/ 	.word	0x00007b10


	//   ....[153]....
        /*0800*/ 	.word	0x00007b70


	//   ....[154]....
        /*0804*/ 	.word	0x00007bf0


	//   ....[155]....
        /*0808*/ 	.word	0x00007c60


	//   ....[156]....
        /*080c*/ 	.word	0x00007cc0


	//   ....[157]....
        /*0810*/ 	.word	0x00007d40


	//   ....[158]....
        /*0814*/ 	.word	0x00007db0


	//   ....[159]....
        /*0818*/ 	.word	0x00007e10


	//   ....[160]....
        /*081c*/ 	.word	0x00007e90


	//   ....[161]....
        /*0820*/ 	.word	0x00007f00


	//   ....[162]....
        /*0824*/ 	.word	0x00007f60


	//   ....[163]....
        /*0828*/ 	.word	0x00007fe0


	//   ....[164]....
        /*082c*/ 	.word	0x00008050


	//   ....[165]....
        /*0830*/ 	.word	0x000080b0


	//   ....[166]....
        /*0834*/ 	.word	0x00008130


	//   ....[167]....
        /*0838*/ 	.word	0x000081a0


	//   ....[168]....
        /*083c*/ 	.word	0x00008200


	//   ....[169]....
        /*0840*/ 	.word	0x00008280


	//   ....[170]....
        /*0844*/ 	.word	0x000082f0


	//   ....[171]....
        /*0848*/ 	.word	0x00008350


	//   ....[172]....
        /*084c*/ 	.word	0x000083d0


	//   ....[173]....
        /*0850*/ 	.word	0x00008440


	//   ....[174]....
        /*0854*/ 	.word	0x000084a0


	//   ....[175]....
        /*0858*/ 	.word	0x00008520


	//   ....[176]....
        /*085c*/ 	.word	0x00008590


	//   ....[177]....
        /*0860*/ 	.word	0x000085f0


	//   ....[178]....
        /*0864*/ 	.word	0x00008670


	//   ....[179]....
        /*0868*/ 	.word	0x000086e0


	//   ....[180]....
        /*086c*/ 	.word	0x00008740


	//   ....[181]....
        /*0870*/ 	.word	0x000087c0


	//   ....[182]....
        /*0874*/ 	.word	0x00008830


	//   ....[183]....
        /*0878*/ 	.word	0x00008890


	//   ....[184]....
        /*087c*/ 	.word	0x00008910


	//   ....[185]....
        /*0880*/ 	.word	0x00008980


	//   ....[186]....
        /*0884*/ 	.word	0x000089e0


	//   ....[187]....
        /*0888*/ 	.word	0x00008a60


	//   ....[188]....
        /*088c*/ 	.word	0x00008ad0


	//   ....[189]....
        /*0890*/ 	.word	0x00008b30


	//   ....[190]....
        /*0894*/ 	.word	0x00008bb0


	//   ....[191]....
        /*0898*/ 	.word	0x00008c20


	//   ....[192]....
        /*089c*/ 	.word	0x00008c80


	//   ....[193]....
        /*08a0*/ 	.word	0x00008d00


	//   ....[194]....
        /*08a4*/ 	.word	0x00008d70


	//   ....[195]....
        /*08a8*/ 	.word	0x00008dd0


	//   ....[196]....
        /*08ac*/ 	.word	0x00008e50


	//   ....[197]....
        /*08b0*/ 	.word	0x00008eb0


	//   ....[198]....
        /*08b4*/ 	.word	0x00008f10


	//   ....[199]....
        /*08b8*/ 	.word	0x00008f90


	//   ....[200]....
        /*08bc*/ 	.word	0x00009000


	//   ....[201]....
        /*08c0*/ 	.word	0x00009060


	//   ....[202]....
        /*08c4*/ 	.word	0x000090e0


	//   ....[203]....
        /*08c8*/ 	.word	0x00009150


	//   ....[204]....
        /*08cc*/ 	.word	0x000091b0


	//   ....[205]....
        /*08d0*/ 	.word	0x00009230


	//   ....[206]....
        /*08d4*/ 	.word	0x000092a0


	//   ....[207]....
        /*08d8*/ 	.word	0x00009300


	//   ....[208]....
        /*08dc*/ 	.word	0x00009380


	//   ....[209]....
        /*08e0*/ 	.word	0x000093f0


	//   ....[210]....
        /*08e4*/ 	.word	0x00009450


	//   ....[211]....
        /*08e8*/ 	.word	0x000094c0


	//   ....[212]....
        /*08ec*/ 	.word	0x00009530


	//   ....[213]....
        /*08f0*/ 	.word	0x00009590


	//   ....[214]....
        /*08f4*/ 	.word	0x00009610


	//   ....[215]....
        /*08f8*/ 	.word	0x00009680


	//   ....[216]....
        /*08fc*/ 	.word	0x000096e0


	//   ....[217]....
        /*0900*/ 	.word	0x00009750


	//   ....[218]....
        /*0904*/ 	.word	0x000097b0


	//   ....[219]....
        /*0908*/ 	.word	0x00009810


	//   ....[220]....
        /*090c*/ 	.word	0x00009890


	//   ....[221]....
        /*0910*/ 	.word	0x00009900


	//   ....[222]....
        /*0914*/ 	.word	0x00009960


	//   ....[223]....
        /*0918*/ 	.word	0x000099e0


	//   ....[224]....
        /*091c*/ 	.word	0x00009a50


	//   ....[225]....
        /*0920*/ 	.word	0x00009ab0


	//   ....[226]....
        /*0924*/ 	.word	0x00009b30


	//   ....[227]....
        /*0928*/ 	.word	0x00009ba0


	//   ....[228]....
        /*092c*/ 	.word	0x00009c00


	//   ....[229]....
        /*0930*/ 	.word	0x00009c80


	//   ....[230]....
        /*0934*/ 	.word	0x00009cf0


	//   ....[231]....
        /*0938*/ 	.word	0x00009d50


	//   ....[232]....
        /*093c*/ 	.word	0x00009dc0


	//   ....[233]....
        /*0940*/ 	.word	0x00009e40


	//   ....[234]....
        /*0944*/ 	.word	0x00009ea0


	//   ....[235]....
        /*0948*/ 	.word	0x00009f10


	//   ....[236]....
        /*094c*/ 	.word	0x00009f80


	//   ....[237]....
        /*0950*/ 	.word	0x00009fe0


	//   ....[238]....
        /*0954*/ 	.word	0x0000a060


	//   ....[239]....
        /*0958*/ 	.word	0x0000a0e0


	//   ....[240]....
        /*095c*/ 	.word	0x0000a140


	//   ....[241]....
        /*0960*/ 	.word	0x0000a1c0


	//   ....[242]....
        /*0964*/ 	.word	0x0000a230


	//   ....[243]....
        /*0968*/ 	.word	0x0000a290


	//   ....[244]....
        /*096c*/ 	.word	0x0000a310


	//   ....[245]....
        /*0970*/ 	.word	0x0000a380


	//   ....[246]....
        /*0974*/ 	.word	0x0000a3e0


	//   ....[247]....
        /*0978*/ 	.word	0x0000a460


	//   ....[248]....
        /*097c*/ 	.word	0x0000a4c0


	//   ....[249]....
        /*0980*/ 	.word	0x0000a520


	//   ....[250]....
        /*0984*/ 	.word	0x0000a5a0


	//   ....[251]....
        /*0988*/ 	.word	0x0000a600


	//   ....[252]....
        /*098c*/ 	.word	0x0000a660


	//   ....[253]....
        /*0990*/ 	.word	0x0000a6e0


	//   ....[254]....
        /*0994*/ 	.word	0x0000a740


	//   ....[255]....
        /*0998*/ 	.word	0x0000a7a0


	//   ....[0]....
        /*099c*/ 	.word	0x0000a820


	//   ....[1]....
        /*09a0*/ 	.word	0x0000a880


	//   ....[2]....
        /*09a4*/ 	.word	0x0000a8f0


	//   ....[3]....
        /*09a8*/ 	.word	0x0000a950


	//   ....[4]....
        /*09ac*/ 	.word	0x0000a9c0


	//----- nvinfo : EIATTR_SYSCALL_OFFSETS
	.align		4
.L_10493:
        /*09b0*/ 	.byte	0x04, 0x46
        /*09b2*/ 	.short	(.L_10495 - .L_10494)


	//   ....[0]....
.L_10494:
        /*09b4*/ 	.word	0x00006870


	//   ....[1]....
        /*09b8*/ 	.word	0x00006970


	//----- nvinfo : EIATTR_EXIT_INSTR_OFFSETS
	.align		4
.L_10495:
        /*09bc*/ 	.byte	0x04, 0x1c
        /*09be*/ 	.short	(.L_10497 - .L_10496)


	//   ....[0]....
.L_10496:
        /*09c0*/ 	.word	0x00000090


	//   ....[1]....
        /*09c4*/ 	.word	0x00005430


	//   ....[2]....
        /*09c8*/ 	.word	0x000054c0


	//   ....[3]....
        /*09cc*/ 	.word	0x00006770


	//   ....[4]....
        /*09d0*/ 	.word	0x00006980


	//----- nvinfo : EIATTR_CRS_STACK_SIZE
	.align		4
.L_10497:
        /*09d4*/ 	.byte	0x04, 0x1e
        /*09d6*/ 	.short	(.L_10499 - .L_10498)
.L_10498:
        /*09d8*/ 	.word	0x00000000


	//----- nvinfo : EIATTR_CBANK_PARAM_SIZE
	.align		4
.L_10499:
        /*09dc*/ 	.byte	0x03, 0x19
        /*09de*/ 	.short	0x008c


	//----- nvinfo : EIATTR_PARAM_CBANK
	.align		4
        /*09e0*/ 	.byte	0x04, 0x0a
        /*09e2*/ 	.short	(.L_10501 - .L_10500)
	.align		4
.L_10500:
        /*09e4*/ 	.word	index@(.nv.constant0._ZN4vllm25paged_attention_v2_kernelIfhLi192ELi32ELi128ELNS_18Fp8KVCacheDataTypeE2ELb1ELi512EEEvPfS2_PT_PKS3_PKT0_S9_ifPKiSB_iPKfiiiSD_SD_iiiii)
        /*09e8*/ 	.short	0x0210
        /*09ea*/ 	.short	0x008c


	//----- nvinfo : EIATTR_SW_WAR
	.align		4
.L_10501:
        /*09ec*/ 	.byte	0x04, 0x36
        /*09ee*/ 	.short	(.L_10503 - .L_10502)
.L_10502:
        /*09f0*/ 	.word	0x00000008
.L_10503:


//--------------------- .nv.info._ZN4vllm25paged_attention_v2_kernelIfhLi128ELi32ELi128ELNS_18Fp8KVCacheDataTypeE2ELb1ELi512EEEvPfS2_PT_PKS3_PKT0_S9_ifPKiSB_iPKfiiiSD_SD_iiiii --------------------------
	.section	.nv.info._ZN4vllm25paged_attention_v2_kernelIfhLi128ELi32ELi128ELNS_18Fp8KVCacheDataTypeE2ELb1ELi512EEEvPfS2_PT_PKS3_PKT0_S9_ifPKiSB_iPKfiiiSD_SD_iiiii,"",@"SHT_CUDA_INFO"
	.sectionflags	@""
	.align	4


	//----- nvinfo : EIATTR_CUDA_API_VERSION
	.align		4
        /*0000*/ 	.byte	0x04, 0x37
        /*0002*/ 	.short	(.L_10505 - .L_10504)
.L_10504:
        /*0004*/ 	.word	0x00000082


	//----- nvinfo : EIATTR_KPARAM_INFO
	.align		4
.L_10505:
        /*0008*/ 	.byte	0x04, 0x17
        /*000a*/ 	.short	(.L_10507 - .L_10506)
.L_10506:
        /*000c*/ 	.word	0x00000000
        /*0010*/ 	.short	0x0015
        /*0012*/ 	.short	0x0088
        /*0014*/ 	.byte	0x00, 0xf0, 0x11, 0x00


	//----- nvinfo : EIATTR_KPARAM_INFO
	.align		4
.L_10507:
        /*0018*/ 	.byte	0x04, 0x17
        /*001a*/ 	.short	(.L_10509 - .L_10508)
.L_10508:
        /*001c*/ 	.word	0x00000000
        /*0020*/ 	.short	0x0014
        /*0022*/ 	.short	0x0084
        /*0024*/ 	.byte	0x00, 0xf0, 0x11, 0x00


	//----- nvinfo : EIATTR_KPARAM_INFO
	.align		4
.L_10509:
        /*0028*/ 	.byte	0x04, 0x17
        /*002a*/ 	.short	(.L_10511 - .L_10510)
.L_10510:
        /*002c*/ 	.word	0x00000000
        /*0030*/ 	.short	0x0013
        /*0032*/ 	.short	0x0080
        /*0034*/ 	.byte	0x00, 0xf0, 0x11, 0x00


	//----- nvinfo : EIATTR_KPARAM_INFO
	.align		4
.L_10511:
        /*0038*/ 	.byte	0x04, 0x17
        /*003a*/ 	.short	(.L_10513 - .L_10512)
.L_10512:
        /*003c*/ 	.word	0x00000000
        /*0040*/ 	.short	0x0012
        /*0042*/ 	.short	0x007c
        /*0044*/ 	.byte	0x00, 0xf0, 0x11, 0x00


	//----- nvinfo : EIATTR_KPARAM_INFO
	.align		4
.L_10513:
        /*0048*/ 	.byte	0x04, 0x17
        /*004a*/ 	.short	(.L_10515 - .L_10514)
.L_10514:
        /*004c*/ 	.word	0x00000000
        /*0050*/ 	.short	0x0011
        /*0052*/ 	.short	0x0078
        /*0054*/ 	.byte	0x00, 0xf0, 0x11, 0x00


	//----- nvinfo : EIATTR_KPARAM_INFO
	.align		4
.L_10515:
        /*0058*/ 	.byte	0x04, 0x17
        /*005a*/ 	.short	(.L_10517 - .L_10516)
.L_10516:
        /*005c*/ 	.word	0x00000000
        /*0060*/ 	.short	0x0010
        /*0062*/ 	.short	0x0070
        /*0064*/ 	.byte	0x00, 0xf0, 0x21, 0x00


	//----- nvinfo : EIATTR_KPARAM_INFO
	.align		4
.L_10517:
        /*0068*/ 	.byte	0x04, 0x17
        /*006a*/ 	.short	(.L_10519 - .L_10518)
.L_10518:
        /*006c*/ 	.word	0x00000000
        /*0070*/ 	.short	0x000f
        /*0072*/ 	.short	0x0068
        /*0074*/ 	.byte	0x00, 0xf0, 0x21, 0x00


	//----- nvinfo : EIATTR_KPARAM_INFO
	.align		4
.L_10519:
        /*0078*/ 	.byte	0x04, 0x17
        /*007a*/ 	.short	(.L_10521 - .L_10520)
.L_10520:
        /*007c*/ 	.word	0x00000000
        /*0080*/ 	.short	0x000e
        /*0082*/ 	.short	0x0060
        /*0084*/ 	.byte	0x00, 0xf0, 0x11, 0x00


	//----- nvinfo : EIATTR_KPARAM_INFO
	.align		4
.L_10521:
        /*0088*/ 	.byte	0x04, 0x17
        /*008a*/ 	.short	(.L_10523 - .L_10522)
.L_10522:
        /*008c*/ 	.word	0x00000000
        /*0090*/ 	.short	0x000d
        /*0092*/ 	.short	0x005c
        /*0094*/ 	.byte	0x00, 0xf0, 0x11, 0x00


	//----- nvinfo : EIATTR_KPARAM_INFO
	.align		4
.L_10523:
        /*0098*/ 	.byte	0x04, 0x17
        /*009a*/ 	.short	(.L_10525 - .L_10524)
.L_10524:
        /*009c*/ 	.word	0x00000000
        /*00a0*/ 	.short	0x000c
        /*00a2*/ 	.short	0x0058
        /*00a4*/ 	.byte	0x00, 0xf0, 0x11, 0x00


	//----- nvinfo : EIATTR_KPARAM_INFO
	.align		4
.L_10525:
        /*00a8*/ 	.byte	0x04, 0x17
        /*00aa*/ 	.short	(.L_10527 - .L_10526)
.L_10526:
        /*00ac*/ 	.word	0x00000000
        /*00b0*/ 	.short	0x000b
        /*00b2*/ 	.short	0x0050
        /*00b4*/ 	.byte	0x00, 0xf0, 0x21, 0x00


	//----- nvinfo : EIATTR_KPARAM_INFO
	.align		4
.L_10527:
        /*00b8*/ 	.byte	0x04, 0x17
        /*00ba*/ 	.short	(.L_10529 - .L_10528)
.L_10528:
        /*00bc*/ 	.word	0x00000000
        /*00c0*/ 	.short	0x000a
        /*00c2*/ 	.short	0x0048
        /*00c4*/ 	.byte	0x00, 0xf0, 0x11, 0x00


	//----- nvinfo : EIATTR_KPARAM_INFO
	.align		4
.L_10529:
        /*00c8*/ 	.byte	0x04, 0x17
        /*00ca*/ 	.short	(.L_10531 - .L_10530)
.L_10530:
        /*00cc*/ 	.word	0x00000000
        /*00d0*/ 	.short	0x0009
        /*00d2*/ 	.short	0x0040
        /*00d4*/ 	.byte	0x00, 0xf0, 0x21, 0x00


	//----- nvinfo : EIATTR_KPARAM_INFO
	.align		4
.L_10531:
        /*00d8*/ 	.byte	0x04, 0x17
        /*00da*/ 	.short	(.L_10533 - .L_10532)
.L_10532:
        /*00dc*/ 	.word	0x00000000
        /*00e0*/ 	.short	0x0008
        /*00e2*/ 	.short	0x0038
        /*00e4*/ 	.byte	0x00, 0xf0, 0x21, 0x00


	//----- nvinfo : EIATTR_KPARAM_INFO
	.align		4
.L_10533:
        /*00e8*/ 	.byte	0x04, 0x17
        /*00ea*/ 	.short	(.L_10535 - .L_10534)
.L_10534:
        /*00ec*/ 	.word	0x00000000
        /*00f0*/ 	.short	0x0007
        /*00f2*/ 	.short	0x0034
        /*00f4*/ 	.byte	0x00, 0xf0, 0x11, 0x00


	//----- nvinfo : EIATTR_KPARAM_INFO
	.align		4
.L_10535:
        /*00f8*/ 	.byte	0x04, 0x17
        /*00fa*/ 	.short	(.L_10537 - .L_10536)
.L_10536:
        /*00fc*/ 	.word	0x00000000
        /*0100*/ 	.short	0x0006
        /*0102*/ 	.short	0x0030
        /*0104*/ 	.byte	0x00, 0xf0, 0x11, 0x00


	//----- nvinfo : EIATTR_KPARAM_INFO
	.align		4
.L_10537:
        /*0108*/ 	.byte	0x04, 0x17
        /*010a*/ 	.short	(.L_10539 - .L_10538)
.L_10538:
        /*010c*/ 	.word	0x00000000
        /*0110*/ 	.short	0x0005
        /*0112*/ 	.short	0x0028
        /*0114*/ 	.byte	0x00, 0xf0, 0x21, 0x00


	//----- nvinfo : EIATTR_KPARAM_INFO
	.align		4
.L_10539:
        /*0118*/ 	.byte	0x04, 0x17
        /*011a*/ 	.short	(.L_10541 - .L_10540)
.L_10540:
        /*011c*/ 	.word	0x00000000
        /*0120*/ 	.short	0x0004
        /*0122*/ 	.short	0x0020
        /*0124*/ 	.byte	0x00, 0xf0, 0x21, 0x00


	//----- nvinfo : EIATTR_KPARAM_INFO
	.align		4
.L_10541:
        /*0128*/ 	.byte	0x04, 0x17
        /*012a*/ 	.short	(.L_10543 - .L_10542)
.L_10542:
        /*012c*/ 	.word	0x00000000
        /*0130*/ 	.short	0x0003
        /*0132*/ 	.short	0x0018
        /*0134*/ 	.byte	0x00, 0xf0, 0x21, 0x00


	//----- nvinfo : EIATTR_KPARAM_INFO
	.align		4
.L_10543:
        /*0138*/ 	.byte	0x04, 0x17
        /*013a*/ 	.short	(.L_10545 - .L_10544)
.L_10544:
        /*013c*/ 	.word	0x00000000
        /*0140*/ 	.short	0x0002
        /*0142*/ 	.short	0x0010
        /*0144*/ 	.byte	0x00, 0xf0, 0x21, 0x00


	//----- nvinfo : EIATTR_KPARAM_INFO
	.align		4
.L_10545:
        /*0148*/ 	.byte	0x04, 0x17
        /*014a*/ 	.short	(.L_10547 - .L_10546)
.L_10546:
        /*014c*/ 	.word	0x00000000
        /*0150*/ 	.short	0x0001
        /*0152*/ 	.short	0x0008
        /*0154*/ 	.byte	0x00, 0xf0, 0x21, 0x00


	//----- nvinfo : EIATTR_KPARAM_INFO
	.align		4
.L_10547:
        /*0158*/ 	.byte	0x04, 0x17
        /*015a*/ 	.short	(.L_10549 - .L_10548)
.L_10548:
        /*015c*/ 	.word	0x00000000
        /*0160*/ 	.short	0x0000
        /*0162*/ 	.short	0x0000
        /*0164*/ 	.byte	0x00, 0xf0, 0x21, 0x00


	//----- nvinfo : EIATTR_SPARSE_MMA_MASK
	.align		4
.L_10549:
        /*0168*/ 	.byte	0x03, 0x50
        /*016a*/ 	.short	0x0000


	//----- nvinfo : EIATTR_MAXREG_COUNT
	.align		4
        /*016c*/ 	.byte	0x03, 0x1b
        /*016e*/ 	.short	0x00ff


	//----- nvinfo : EIATTR_NUM_BARRIERS
	.align		4
        /*0170*/ 	.byte	0x02, 0x4c
        /*0172*/ 	.byte	0x01
	.zero		1


	//----- nvinfo : EIATTR_EXTERNS
	.align		4
        /*0174*/ 	.byte	0x04, 0x0f
        /*0176*/ 	.short	(.L_10551 - .L_10550)


	//   ....[0]....
	.align		4
.L_10550:
        /*0178*/ 	.word	index@(__assertfail)


	//----- nvinfo : EIATTR_MERCURY_ISA_VERSION
	.align		4
.L_10551:
        /*017c*/ 	.byte	0x03, 0x5f
        /*017e*/ 	.short	0x0101


	//----- nvinfo : EIATTR_COOP_GROUP_MASK_REGIDS
	.align		4
        /*0180*/ 	.byte	0x04, 0x29
        /*0182*/ 	.short	(.L_10553 - .L_10552)


	//   ....[0]....
.L_10552:
        /*0184*/ 	.word	0xffffffff


	//   ....[1]....
        /*0188*/ 	.word	0xffffffff


	//   ....[2]....
        /*018c*/ 	.word	0xffffffff


	//   ....[3]....
        /*0190*/ 	.word	0xffffffff


	//   ....[4]....
        /*0194*/ 	.word	0xffffffff


	//   ....[5]....
        /*0198*/ 	.word	0xffffffff


	//   ....[6]....
        /*019c*/ 	.word	0xffffffff


	//   ....[7]....
        /*01a0*/ 	.word	0xffffffff


	//   ....[8]....
        /*01a4*/ 	.word	0xffffffff


	//   ....[9]....
        /*01a8*/ 	.word	0xffffffff


	//   ....[10]....
        /*01ac*/ 	.word	0xffffffff


	//   ....[11]....
        /*01b0*/ 	.word	0xffffffff


	//   ....[12]....
        /*01b4*/ 	.word	0xffffffff


	//   ....[13]....
        /*01b8*/ 	.word	0xffffffff


	//   ....[14]....
        /*01bc*/ 	.word	0xffffffff


	//   ....[15]....
        /*01c0*/ 	.word	0xffffffff


	//   ....[16]....
        /*01c4*/ 	.word	0xffffffff


	//   ....[17]....
        /*01c8*/ 	.word	0xffffffff


	//   ....[18]....
        /*01cc*/ 	.word	0xffffffff


	//   ....[19]....
        /*01d0*/ 	.word	0xffffffff


	//   ....[20]....
        /*01d4*/ 	.word	0xffffffff


	//   ....[21]....
        /*01d8*/ 	.word	0xffffffff


	//   ....[22]....
        /*01dc*/ 	.word	0xffffffff


	//   ....[23]....
        /*01e0*/ 	.word	0xffffffff


	//   ....[24]....
        /*01e4*/ 	.word	0xffffffff


	//   ....[25]....
        /*01e8*/ 	.word	0xffffffff


	//   ....[26]....
        /*01ec*/ 	.word	0xffffffff


	//   ....[27]....
        /*01f0*/ 	.word	0xffffffff


	//   ....[28]....
        /*01f4*/ 	.word	0xffffffff


	//   ....[29]....
        /*01f8*/ 	.word	0xffffffff


	//   ....[30]....
        /*01fc*/ 	.word	0xffffffff


	//   ....[31]....
        /*0200*/ 	.word	0xffffffff


	//   ....[32]....
        /*0204*/ 	.word	0xffffffff


	//   ....[33]....
        /*0208*/ 	.word	0xffffffff


	//   ....[34]....
        /*020c*/ 	.word	0xffffffff


	//   ....[35]....
        /*0210*/ 	.word	0xffffffff


	//   ....[36]....
        /*0214*/ 	.word	0xffffffff


	//   ....[37]....
        /*0218*/ 	.word	0xffffffff


	//   ....[38]....
        /*021c*/ 	.word	0xffffffff


	//   ....[39]....
        /*0220*/ 	.word	0xffffffff


	//   ....[40]....
        /*0224*/ 	.word	0xffffffff


	//   ....[41]....
        /*0228*/ 	.word	0xffffffff


	//   ....[42]....
        /*022c*/ 	.word	0xffffffff


	//   ....[43]....
        /*0230*/ 	.word	0xffffffff


	//   ....[44]....
        /*0234*/ 	.word	0xffffffff


	//   ....[45]....
        /*0238*/ 	.word	0xffffffff


	//   ....[46]....
        /*023c*/ 	.word	0xffffffff


	//   ....[47]....
        /*0240*/ 	.word	0xffffffff


	//   ....[48]....
        /*0244*/ 	.word	0xffffffff


	//   ....[49]....
        /*0248*/ 	.word	0xffffffff


	//   ....[50]....
        /*024c*/ 	.word	0xffffffff


	//   ....[51]....
        /*0250*/ 	.word	0xffffffff


	//   ....[52]....
        /*0254*/ 	.word	0xffffffff


	//   ....[53]....
        /*0258*/ 	.word	0xffffffff


	//   ....[54]....
        /*025c*/ 	.word	0xffffffff


	//   ....[55]....
        /*0260*/ 	.word	0xffffffff


	//   ....[56]....
        /*0264*/ 	.word	0xffffffff


	//   ....[57]....
        /*0268*/ 	.word	0xffffffff


	//   ....[58]....
        /*026c*/ 	.word	0xffffffff


	//   ....[59]....
        /*0270*/ 	.word	0xffffffff


	//   ....[60]....
        /*0274*/ 	.word	0xffffffff


	//   ....[61]....
        /*0278*/ 	.word	0xffffffff


	//   ....[62]....
        /*027c*/ 	.word	0xffffffff


	//   ....[63]....
        /*0280*/ 	.word	0xffffffff


	//   ....[64]....
        /*0284*/ 	.word	0xffffffff


	//   ....[65]....
        /*0288*/ 	.word	0xffffffff


	//   ....[66]....
        /*028c*/ 	.word	0xffffffff


	//   ....[67]....
        /*0290*/ 	.word	0xffffffff


	//   ....[68]....
        /*0294*/ 	.word	0xffffffff


	//   ....[69]....
        /*0298*/ 	.word	0xffffffff


	//   ....[70]....
        /*029c*/ 	.word	0xffffffff


	//   ....[71]....
        /*02a0*/ 	.word	0xffffffff


	//   ....[72]....
        /*02a4*/ 	.word	0xffffffff


	//   ....[73]....
        /*02a8*/ 	.word	0xffffffff


	//   ....[74]....
        /*02ac*/ 	.word	0xffffffff


	//   ....[75]....
        /*02b0*/ 	.word	0xffffffff


	//   ....[76]....
        /*02b4*/ 	.word	0xffffffff


	//   ....[77]....
        /*02b8*/ 	.word	0xffffffff


	//   ....[78]....
        /*02bc*/ 	.word	0xffffffff


	//   ....[79]....
        /*02c0*/ 	.word	0xffffffff


	//   ....[80]....
        /*02c4*/ 	.word	0x0500000f


	//   ....[81]....
        /*02c8*/ 	.word	0x0500000f


	//   ....[82]....
        /*02cc*/ 	.word	0x0500000f


	//   ....[83]....
        /*02d0*/ 	.word	0x0500000f


	//   ....[84]....
        /*02d4*/ 	.word	0x0500000f


	//   ....[85]....
        /*02d8*/ 	.word	0x0500000f


	//   ....[86]....
        /*02dc*/ 	.word	0x0500000f


	//   ....[87]....
        /*02e0*/ 	.word	0x0500000f


	//   ....[88]....
        /*02e4*/ 	.word	0x0500000f


	//   ....[89]....
        /*02e8*/ 	.word	0x0500000f


	//   ....[90]....
        /*02ec*/ 	.word	0x0500000f


	//   ....[91]....
        /*02f0*/ 	.word	0x0500000f


	//   ....[92]....
        /*02f4*/ 	.word	0x0500000f


	//   ....[93]....
        /*02f8*/ 	.word	0x0500000f


	//   ....[94]....
        /*02fc*/ 	.word	0x0500000f


	//   ....[95]....
        /*0300*/ 	.word	0x0500000f


	//   ....[96]....
        /*0304*/ 	.word	0x0500000f


	//   ....[97]....
        /*0308*/ 	.word	0x0500000f


	//   ....[98]....
        /*030c*/ 	.word	0x0500000f


	//   ....[99]....
        /*0310*/ 	.word	0x0500000f


	//   ....[100]....
        /*0314*/ 	.word	0x0500000f


	//   ....[101]....
        /*0318*/ 	.word	0x0500000f


	//   ....[102]....
        /*031c*/ 	.word	0x0500000f


	//   ....[103]....
        /*0320*/ 	.word	0x0500000f


	//   ....[104]....
        /*0324*/ 	.word	0x0500000f


	//   ....[105]....
        /*0328*/ 	.word	0x0500000f


	//   ....[106]....
        /*032c*/ 	.word	0x0500000f


	//   ....[107]....
        /*0330*/ 	.word	0x0500000f


	//   ....[108]....
        /*0334*/ 	.word	0x0500000f


	//   ....[109]....
        /*0338*/ 	.word	0x0500000f


	//   ....[110]....
        /*033c*/ 	.word	0x0500000f


	//   ....[111]....
        /*0340*/ 	.word	0x0500000f


	//   ....[112]....
        /*0344*/ 	.word	0x0500000f


	//   ....[113]....
        /*0348*/ 	.word	0x0500000f


	//   ....[114]....
        /*034c*/ 	.word	0x0500000f


	//   ....[115]....
        /*0350*/ 	.word	0x0500000f


	//   ....[116]....
        /*0354*/ 	.word	0x0500000f


	//   ....[117]....
        /*0358*/ 	.word	0x0500000f


	//   ....[118]....
        /*035c*/ 	.word	0x0500000f


	//   ....[119]....
        /*0360*/ 	.word	0x0500000f


	//   ....[120]....
        /*0364*/ 	.word	0x0500000f


	//   ....[121]....
        /*0368*/ 	.word	0x0500000f


	//   ....[122]....
        /*036c*/ 	.word	0x0500000f


	//   ....[123]....
        /*0370*/ 	.word	0x0500000f


	//   ....[124]....
        /*0374*/ 	.word	0x0500000f


	//   ....[125]....
        /*0378*/ 	.word	0x0500000f


	//   ....[126]....
        /*037c*/ 	.word	0x0500000f


	//   ....[127]....
        /*0380*/ 	.word	0x0500000f


	//   ....[128]....
        /*0384*/ 	.word	0x0500000f


	//   ....[129]....
        /*0388*/ 	.word	0x0500000f


	//   ....[130]....
        /*038c*/ 	.word	0x0500000f


	//   ....[131]....
        /*0390*/ 	.word	0x0500000f


	//   ....[132]....
        /*0394*/ 	.word	0x0500000f


	//   ....[133]....
        /*0398*/ 	.word	0x0500000f


	//   ....[134]....
        /*039c*/ 	.word	0x0500000f


	//   ....[135]....
        /*03a0*/ 	.word	0x0500000f


	//   ....[136]....
        /*03a4*/ 	.word	0x0500000f


	//   ....[137]....
        /*03a8*/ 	.word	0x0500000f


	//   ....[138]....
        /*03ac*/ 	.word	0x0500000f


	//   ....[139]....
        /*03b0*/ 	.word	0x0500000f


	//   ....[140]....
        /*03b4*/ 	.word	0x0500000f


	//   ....[141]....
        /*03b8*/ 	.word	0x0500000f


	//   ....[142]....
        /*03bc*/ 	.word	0x0500000f


	//   ....[143]....
        /*03c0*/ 	.word	0x0500000f


	//   ....[144]....
        /*03c4*/ 	.word	0x0500000f


	//   ....[145]....
        /*03c8*/ 	.word	0x0500000f


	//   ....[146]....
        /*03cc*/ 	.word	0x0500000f


	//   ....[147]....
        /*03d0*/ 	.word	0x0500000f


	//   ....[148]....
        /*03d4*/ 	.word	0x0500000f


	//   ....[149]....
        /*03d8*/ 	.word	0x0500000f


	//   ....[150]....
        /*03dc*/ 	.word	0x0500000f


	//   ....[151]....
        /*03e0*/ 	.word	0x0500000f


	//   ....[152]....
        /*03e4*/ 	.word	0x0500000f


	//   ....[153]....
        /*03e8*/ 	.word	0x0500000f


	//   ....[154]....
        /*03ec*/ 	.word	0x0500000f


	//   ....[155]....
        /*03f0*/ 	.word	0x0500000f


	//   ....[156]....
        /*03f4*/ 	.word	0x0500000f


	//   ....[157]....
        /*03f8*/ 	.word	0x0500000f


	//   ....[158]....
        /*03fc*/ 	.word	0x0500000f


	//   ....[159]....
        /*0400*/ 	.word	0x0500000f


	//   ....[160]....
        /*0404*/ 	.word	0x0500000f


	//   ....[161]....
        /*0408*/ 	.word	0x0500000f


	//   ....[162]....
        /*040c*/ 	.word	0x0500000f


	//   ....[163]....
        /*0410*/ 	.word	0x0500000f


	//   ....[164]....
        /*0414*/ 	.word	0x0500000f


	//   ....[165]....
        /*0418*/ 	.word	0x0500000f


	//   ....[166]....
        /*041c*/ 	.word	0x0500000f


	//   ....[167]....
        /*0420*/ 	.word	0x0500000f


	//   ....[168]....
        /*0424*/ 	.word	0x0500000f


	//   ....[169]....
        /*0428*/ 	.word	0x0500000f


	//   ....[170]....
        /*042c*/ 	.word	0x0500000f


	//   ....[171]....
        /*0430*/ 	.word	0x0500000f


	//   ....[172]....
        /*0434*/ 	.word	0x0500000f


	//   ....[173]....
        /*0438*/ 	.word	0x0500000f


	//   ....[174]....
        /*043c*/ 	.word	0x0500000f


	//   ....[175]....
        /*0440*/ 	.word	0x0500000f


	//   ....[176]....
        /*0444*/ 	.word	0x0500000f


	//   ....[177]....
        /*0448*/ 	.word	0x0500000f


	//   ....[178]....
        /*044c*/ 	.word	0x0500000f


	//   ....[179]....
        /*0450*/ 	.word	0x0500000f


	//   ....[180]....
        /*0454*/ 	.word	0x0500000f


	//----- nvinfo : EIATTR_COOP_GROUP_INSTR_OFFSETS
	.align		4
.L_10553:
        /*0458*/ 	.byte	0x04, 0x28
        /*045a*/ 	.short	(.L_10555 - .L_10554)


	//   ....[0]....
.L_10554:
        /*045c*/ 	.word	0x00000c20


	//   ....[1]....
        /*0460*/ 	.word	0x00000c50


	//   ....[2]....
        /*0464*/ 	.word	0x00000c70


	//   ....[3]....
        /*0468*/ 	.word	0x00000c90


	//   ....[4]....
        /*046c*/ 	.word	0x00000cb0


	//   ....[5]....
        /*0470*/ 	.word	0x00000dd0


	//   ....[6]....
        /*0474*/ 	.word	0x00000e00


	//   ....[7]....
        /*0478*/ 	.word	0x00000e20


	//   ....[8]....
        /*047c*/ 	.word	0x00001ce0


	//   ....[9]....
        /*0480*/ 	.word	0x00001d60


	//   ....[10]....
        /*0484*/ 	.word	0x00001da0


	//   ....[11]....
        /*0488*/ 	.word	0x00001df0


	//   ....[12]....
        /*048c*/ 	.word	0x00001e30


	//   ....[13]....
        /*0490*/ 	.word	0x00001e80


	//   ....[14]....
        /*0494*/ 	.word	0x00001ea0


	//   ....[15]....
        /*0498*/ 	.word	0x00001ec0


	//   ....[16]....
        /*049c*/ 	.word	0x00002e30


	//   ....[17]....
        /*04a0*/ 	.word	0x00002e70


	//   ....[18]....
        /*04a4*/ 	.word	0x00002eb0


	//   ....[19]....
        /*04a8*/ 	.word	0x00002ef0


	//   ....[20]....
        /*04ac*/ 	.word	0x00002f30


	//   ....[21]....
        /*04b0*/ 	.word	0x00002f70


	//   ....[22]....
        /*04b4*/ 	.word	0x00002fd0


	//   ....[23]....
        /*04b8*/ 	.word	0x00003010


	//   ....[24]....
        /*04bc*/ 	.word	0x00003050


	//   ....[25]....
        /*04c0*/ 	.word	0x00003090


	//   ....[26]....
        /*04c4*/ 	.word	0x000030d0


	//   ....[27]....
        /*04c8*/ 	.word	0x00003100


	//   ....[28]....
        /*04cc*/ 	.word	0x00003140


	//   ....[29]....
        /*04d0*/ 	.word	0x00003170


	//   ....[30]....
        /*04d4*/ 	.word	0x000031a0


	//   ....[31]....
        /*04d8*/ 	.word	0x000031c0


	//   ....[32]....
        /*04dc*/ 	.word	0x000031e0


	//   ....[33]....
        /*04e0*/ 	.word	0x000031f0


	//   ....[34]....
        /*04e4*/ 	.word	0x00003210


	//   ....[35]....
        /*04e8*/ 	.word	0x00003250


	//   ....[36]....
        /*04ec*/ 	.word	0x00003270


	//   ....[37]....
        /*04f0*/ 	.word	0x000032b0


	//   ....[38]....
        /*04f4*/ 	.word	0x000032d0


	//   ....[39]....
        /*04f8*/ 	.word	0x00003300


	//   ....[40]....
        /*04fc*/ 	.word	0x00003320


	//   ....[41]....
        /*0500*/ 	.word	0x00003340


	//   ....[42]....
        /*0504*/ 	.word	0x00003380


	//   ....[43]....
        /*0508*/ 	.word	0x000033a0


	//   ....[44]....
        /*050c*/ 	.word	0x000033e0


	//   ....[45]....
        /*0510*/ 	.word	0x00003400


	//   ....[46]....
        /*0514*/ 	.word	0x00003420


	//   ....[47]....
        /*0518*/ 	.word	0x00003440


	//   ....[48]....
        /*051c*/ 	.word	0x00003450


	//   ....[49]....
        /*0520*/ 	.word	0x00003490


	//   ....[50]....
        /*0524*/ 	.word	0x000034c0


	//   ....[51]....
        /*0528*/ 	.word	0x000034e0


	//   ....[52]....
        /*052c*/ 	.word	0x00003500


	//   ....[53]....
        /*0530*/ 	.word	0x00003520


	//   ....[54]....
        /*0534*/ 	.word	0x00003540


	//   ....[55]....
        /*0538*/ 	.word	0x00003560


	//   ....[56]....
        /*053c*/ 	.word	0x00003580


	//   ....[57]....
        /*0540*/ 	.word	0x000035b0


	//   ....[58]....
        /*0544*/ 	.word	0x000035e0


	//   ....[59]....
        /*0548*/ 	.word	0x00003600


	//   ....[60]....
        /*054c*/ 	.word	0x00003620


	//   ....[61]....
        /*0550*/ 	.word	0x00003640


	//   ....[62]....
        /*0554*/ 	.word	0x00003660


	//   ....[63]....
        /*0558*/ 	.word	0x00003680


	//   ....[64]....
        /*055c*/ 	.word	0x00003690


	//   ....[65]....
        /*0560*/ 	.word	0x000036b0


	//   ....[66]....
        /*0564*/ 	.word	0x000036e0


	//   ....[67]....
        /*0568*/ 	.word	0x00003700


	//   ....[68]....
        /*056c*/ 	.word	0x00003720


	//   ....[69]....
        /*0570*/ 	.word	0x00003740


	//   ....[70]....
        /*0574*/ 	.word	0x00003760


	//   ....[71]....
        /*0578*/ 	.word	0x00003780


	//   ....[72]....
        /*057c*/ 	.word	0x00003790


	//   ....[73]....
        /*0580*/ 	.word	0x000037c0


	//   ....[74]....
        /*0584*/ 	.word	0x000037e0


	//   ....[75]....
        /*0588*/ 	.word	0x00003800


	//   ....[76]....
        /*058c*/ 	.word	0x00003820


	//   ....[77]....
        /*0590*/ 	.word	0x00003840


	//   ....[78]....
        /*0594*/ 	.word	0x00003860


	//   ....[79]....
        /*0598*/ 	.word	0x00003880


	//   ....[80]....
        /*059c*/ 	.word	0x00005840


	//   ....[81]....
        /*05a0*/ 	.word	0x000058a0


	//   ....[82]....
        /*05a4*/ 	.word	0x00005900


	//   ....[83]....
        /*05a8*/ 	.word	0x00005960


	//   ....[84]....
        /*05ac*/ 	.word	0x000059c0


	//   ....[85]....
        /*05b0*/ 	.word	0x00005a40


	//   ....[86]....
        /*05b4*/ 	.word	0x00005ab0


	//   ....[87]....
        /*05b8*/ 	.word	0x00005b20


	//   ....[88]....
        /*05bc*/ 	.word	0x00005b80


	//   ....[89]....
        /*05c0*/ 	.word	0x00005c00


	//   ....[90]....
        /*05c4*/ 	.word	0x00005c70


	//   ....[91]....
        /*05c8*/ 	.word	0x00005cd0


	//   ....[92]....
        /*05cc*/ 	.word	0x00005d50


	//   ....[93]....
        /*05d0*/ 	.word	0x00005dc0


	//   ....[94]....
        /*05d4*/ 	.word	0x00005e20


	//   ....[95]....
        /*05d8*/ 	.word	0x00005ea0


	//   ....[96]....
        /*05dc*/ 	.word	0x00005f10


	//   ....[97]....
        /*05e0*/ 	.word	0x00005f70


	//   ....[98]....
        /*05e4*/ 	.word	0x00005ff0


	//   ....[99]....
        /*05e8*/ 	.word	0x00006060


	//   ....[100]....
        /*05ec*/ 	.word	0x000060c0


	//   ....[101]....
        /*05f0*/ 	.word	0x00006140


	//   ....[102]....
        /*05f4*/ 	.word	0x000061b0


	//   ....[103]....
        /*05f8*/ 	.word	0x00006210


	//   ....[104]....
        /*05fc*/ 	.word	0x00006290


	//   ....[105]....
        /*0600*/ 	.word	0x00006300


	//   ....[106]....
        /*0604*/ 	.word	0x00006360


	//   ....[107]....
        /*0608*/ 	.word	0x000063e0


	//   ....[108]....
        /*060c*/ 	.word	0x00006450


	//   ....[109]....
        /*0610*/ 	.word	0x000064b0


	//   ....[110]....
        /*0614*/ 	.word	0x00006530


	//   ....[111]....
        /*0618*/ 	.word	0x000065a0


	//   ....[112]....
        /*061c*/ 	.word	0x00006600


	//   ....[113]....
        /*0620*/ 	.word	0x00006680


	//   ....[114]....
        /*0624*/ 	.word	0x000066f0


	//   ....[115]....
        /*0628*/ 	.word	0x00006750


	//   ....[116]....
        /*062c*/ 	.word	0x000067d0


	//   ....[117]....
        /*0630*/ 	.word	0x00006840


	//   ....[118]....
        /*0634*/ 	.word	0x000068a0


	//   ....[119]....
        /*0638*/ 	.word	0x00006920


	//   ....[120]....
        /*063c*/ 	.word	0x00006990


	//   ....[121]....
        /*0640*/ 	.word	0x000069f0


	//   ....[122]....
        /*0644*/ 	.word	0x00006a70


	//   ....[123]....
        /*0648*/ 	.word	0x00006ae0


	//   ....[124]....
        /*064c*/ 	.word	0x00006b40


	//   ....[125]....
        /*0650*/ 	.word	0x00006bc0


	//   ....[126]....
        /*0654*/ 	.word	0x00006c30


	//   ....[127]....
        /*0658*/ 	.word	0x00006c90


	//   ....[128]....
        /*065c*/ 	.word	0x00006d10


	//   ....[129]....
        /*0660*/ 	.word	0x00006d80


	//   ....[130]....
        /*0664*/ 	.word	0x00006de0


	//   ....[131]....
        /*0668*/ 	.word	0x00006e60


	//   ....[132]....
        /*066c*/ 	.word	0x00006ed0


	//   ....[133]....
        /*0670*/ 	.word	0x00006f30


	//   ....[134]....
        /*0674*/ 	.word	0x00006fb0


	//   ....[135]....
        /*0678*/ 	.word	0x00007020


	//   ....[136]....
        /*067c*/ 	.word	0x00007080


	//   ....[137]....
        /*0680*/ 	.word	0x000070f0


	//   ....[138]....
        /*0684*/ 	.word	0x00007160


	//   ....[139]....
        /*0688*/ 	.word	0x000071c0


	//   ....[140]....
        /*068c*/ 	.word	0x00007230


	//   ....[141]....
        /*0690*/ 	.word	0x000072a0


	//   ....[142]....
        /*0694*/ 	.word	0x00007300


	//   ....[143]....
        /*0698*/ 	.word	0x00007380


	//   ....[144]....
        /*069c*/ 	.word	0x000073f0


	//   ....[145]....
        /*06a0*/ 	.word	0x00007450


	//   ....[146]....
        /*06a4*/ 	.word	0x000074d0


	//   ....[147]....
        /*06a8*/ 	.word	0x00007540


	//   ....[148]....
        /*06ac*/ 	.word	0x000075a0


	//   ....[149]....
        /*06b0*/ 	.word	0x00007620


	//   ....[150]....
        /*06b4*/ 	.word	0x00007690


	//   ....[151]....
        /*06b8*/ 	.word	0x000076f0


	//   ....[152]....
        /*06bc*/ 	.word	0x00007770


	//   ....[153]....
        /*06c0*/ 	.word	0x000077e0


	//   ....[154]....
        /*06c4*/ 	.word	0x00007840


	//   ....[155]....
        /*06c8*/ 	.word	0x000078c0


	//   ....[156]....
        /*06cc*/ 	.word	0x00007930


	//   ....[157]....
        /*06d0*/ 	.word	0x00007990


	//   ....[158]....
        /*06d4*/ 	.word	0x00007a10


	//   ....[159]....
        /*06d8*/ 	.word	0x00007a90


	//   ....[160]....
        /*06dc*/ 	.word	0x00007af0


	//   ....[161]....
        /*06e0*/ 	.word	0x00007b60


	//   ....[162]....
        /*06e4*/ 	.word	0x00007bd0


	//   ....[163]....
        /*06e8*/ 	.word	0x00007c30


	//   ....[164]....
        /*06ec*/ 	.word	0x00007cb0


	//   ....[165]....
        /*06f0*/ 	.word	0x00007d10


	//   ....[166]....
        /*06f4*/ 	.word	0x00007d70


	//   ....[167]....
        /*06f8*/ 	.word	0x00007df0


	//   ....[168]....
        /*06fc*/ 	.word	0x00007e70


	//   ....[169]....
        /*0700*/ 	.word	0x00007ed0


	//   ....[170]....
        /*0704*/ 	.word	0x00007f50


	//   ....[171]....
        /*0708*/ 	.word	0x00007fb0


	//   ....[172]....
        /*070c*/ 	.word	0x00008040


	//   ....[173]....
        /*0710*/ 	.word	0x000080b0


	//   ....[174]....
        /*0714*/ 	.word	0x00008110


	//   ....[175]....
        /*0718*/ 	.word	0x00008180


	//   ....[176]....
        /*071c*/ 	.word	0x000081e0


	//   ....[177]....
        /*0720*/ 	.word	0x00008240


	//   ....[178]....
        /*0724*/ 	.word	0x000082a0


	//   ....[179]....
        /*0728*/ 	.word	0x00008300


	//   ....[180]....
        /*072c*/ 	.word	0x00008380


	//----- nvinfo : EIATTR_SYSCALL_OFFSETS
	.align		4
.L_10555:
        /*0730*/ 	.byte	0x04, 0x46
        /*0732*/ 	.short	(.L_10557 - .L_10556)


	//   ....[0]....
.L_10556:
        /*0734*/ 	.word	0x000056d0


	//   ....[1]....
        /*0738*/ 	.word	0x000057d0


	//----- nvinfo : EIATTR_EXIT_INSTR_OFFSETS
	.align		4
.L_10557:
        /*073c*/ 	.byte	0x04, 0x1c
        /*073e*/ 	.short	(.L_10559 - .L_10558)


	//   ....[0]....
.L_10558:
        /*0740*/ 	.word	0x000000d0


	//   ....[1]....
        /*0744*/ 	.word	0x000048d0


	//   ....[2]....
        /*0748*/ 	.word	0x00004910


	//   ....[3]....
        /*074c*/ 	.word	0x000055d0


	//   ....[4]....
        /*0750*/ 	.word	0x000057e0


	//----- nvinfo : EIATTR_CRS_STACK_SIZE
	.align		4
.L_10559:
        /*0754*/ 	.byte	0x04, 0x1e
        /*0756*/ 	.short	(.L_10561 - .L_10560)
.L_10560:
        /*0758*/ 	.word	0x00000000


	//----- nvinfo : EIATTR_CBANK_PARAM_SIZE
	.align		4
.L_10561:
        /*075c*/ 	.byte	0x03, 0x19
        /*075e*/ 	.short	0x008c


	//----- nvinfo : EIATTR_PARAM_CBANK
	.align		4
        /*0760*/ 	.byte	0x04, 0x0a
        /*0762*/ 	.short	(.L_10563 - .L_10562)
	.align		4
.L_10562:
        /*0764*/ 	.word	index@(.nv.constant0._ZN4vllm25paged_attention_v2_kernelIfhLi128ELi32ELi128ELNS_18Fp8KVCacheDataTypeE2ELb1ELi512EEEvPfS2_PT_PKS3_PKT0_S9_ifPKiSB_iPKfiiiSD_SD_iiiii)
        /*0768*/ 	.short	0x0210
        /*076a*/ 	.short	0x008c


	//----- nvinfo : EIATTR_SW_WAR
	.align		4
.L_10563:
        /*076c*/ 	.byte	0x04, 0x36
        /*076e*/ 	.short	(.L_10565 - .L_10564)
.L_10564:
        /*0770*/ 	.word	0x00000008
.L_10565:


//--------------------- .nv.info._ZN4vllm25paged_attention_v2_kernelIfhLi120ELi32ELi128ELNS_18Fp8KVCacheDataTypeE2ELb1ELi512EEEvPfS2_PT_PKS3_PKT0_S9_ifPKiSB_iPKfiiiSD_SD_iiiii --------------------------
	.section	.nv.info._ZN4vllm25paged_attention_v2_kernelIfhLi120ELi32ELi128ELNS_18Fp8KVCacheDataTypeE2ELb1ELi512EEEvPfS2_PT_PKS3_PKT0_S9_ifPKiSB_iPKfiiiSD_SD_iiiii,"",@"SHT_CUDA_INFO"
	.sectionflags	@""
	.align	4


	//----- nvinfo : EIATTR_CUDA_API_VERSION
	.align		4
        /*0000*/ 	.byte	0x04, 0x37
        /*0002*/ 	.short	(.L_10567 - .L_10566)
.L_10566:
        /*0004*/ 	.word	0x00000082


	//----- nvinfo : EIATTR_KPARAM_INFO
	.align		4
.L_10567:
        /*0008*/ 	.byte	0x04, 0x17
        /*000a*/ 	.short	(.L_10569 - .L_10568)
.L_10568:
        /*000c*/ 	.word	0x00000000
        /*0010*/ 	.short	0x0015
        /*0012*/ 	.short	0x0088
        /*0014*/ 	.byte	0x00, 0xf0, 0x11, 0x00


	//----- nvinfo : EIATTR_KPARAM_INFO
	.align		4
.L_10569:
        /*0018*/ 	.byte	0x04, 0x17
        /*001a*/ 	.short	(.L_10571 - .L_10570)
.L_10570:
        /*001c*/ 	.word	0x00000000
        /*0020*/ 	.short	0x0014
        /*0022*/ 	.short	0x0084
        /*0024*/ 	.byte	0x00, 0xf0, 0x11, 0x00


	//----- nvinfo : EIATTR_KPARAM_INFO
	.align		4
.L_10571:
        /*0028*/ 	.byte	0x04, 0x17
        /*002a*/ 	.short	(.L_10573 - .L_10572)
.L_10572:
        /*002c*/ 	.word	0x00000000
        /*0030*/ 	.short	0x0013
        /*0032*/ 	.short	0x0080
        /*0034*/ 	.byte	0x00, 0xf0, 0x11, 0x00


	//----- nvinfo : EIATTR_KPARAM_INFO
	.align		4
.L_10573:
        /*0038*/ 	.byte	0x04, 0x17
        /*003a*/ 	.short	(.L_10575 - .L_10574)
.L_10574:
        /*003c*/ 	.word	0x00000000
        /*0040*/ 	.short	0x0012
        /*0042*/ 	.short	0x007c
        /*0044*/ 	.byte	0x00, 0xf0, 0x11, 0x00


	//----- nvinfo : EIATTR_KPARAM_INFO
	.align		4
.L_10575:
        /*0048*/ 	.byte	0x04, 0x17
        /*004a*/ 	.short	(.L_10577 - .L_10576)
.L_10576:
        /*004c*/ 	.word	0x00000000
        /*0050*/ 	.short	0x0011
        /*0052*/ 	.short	0x0078
        /*0054*/ 	.byte	0x00, 0xf0, 0x11, 0x00


	//----- nvinfo : EIATTR_KPARAM_INFO
	.align		4
.L_10577:
        /*0058*/ 	.byte	0x04, 0x17
        /*005a*/ 	.short	(.L_10579 - .L_10578)
.L_10578:
        /*005c*/ 	.word	0x00000000
        /*0060*/ 	.short	0x0010
        /*0062*/ 	.short	0x0070
        /*0064*/ 	.byte	0x00, 0xf0, 0x21, 0x00


	//----- nvinfo : EIATTR_KPARAM_INFO
	.align		4
.L_10579:
        /*0068*/ 	.byte	0x04, 0x17
        /*006a*/ 	.short	(.L_10581 - .L_10580)
.L_10580:
        /*006c*/ 	.word	0x00000000
        /*0070*/ 	.short	0x000f
        /*0072*/ 	.short	0x0068
        /*0074*/ 	.byte	0x00, 0xf0, 0x21, 0x00


	//----- nvinfo : EIATTR_KPARAM_INFO
	.align		4
.L_10581:
        /*0078*/ 	.byte	0x04, 0x17
        /*007a*/ 	.short	(.L_10583 - .L_10582)
.L_10582:
        /*007c*/ 	.word	0x00000000
        /*0080*/ 	.short	0x000e
        /*0082*/ 	.short	0x0060
        /*0084*/ 	.byte	0x00, 0xf0, 0x11, 0x00


	//----- nvinfo : EIATTR_KPARAM_INFO
	.align		4
.L_10583:
        /*0088*/ 	.byte	0x04, 0x17
        /*008a*/ 	.short	(.L_10585 - .L_10584)
.L_10584:
        /*008c*/ 	.word	0x00000000
        /*0090*/ 	.short	0x000d
        /*0092*/ 	.short	0x005c
        /*0094*/ 	.byte	0x00, 0xf0, 0x11, 0x00


	//----- nvinfo : EIATTR_KPARAM_INFO
	.align		4
.L_10585:
        /*0098*/ 	.byte	0x04, 0x17
        /*009a*/ 	.short	(.L_10587 - .L_10586)
.L_10586:
        /*009c*/ 	.word	0x00000000
        /*00a0*/ 	.short	0x000c
        /*00a2*/ 	.short	0x0058
        /*00a4*/ 	.byte	0x00, 0xf0, 0x11, 0x00


	//----- nvinfo : EIATTR_KPARAM_INFO
	.align		4
.L_10587:
        /*00a8*/ 	.byte	0x04, 0x17
        /*00aa*/ 	.short	(.L_10589 - .L_10588)
.L_10588:
        /*00ac*/ 	.word	0x00000000
        /*00b0*/ 	.short	0x000b
        /*00b2*/ 	.short	0x0050
        /*00b4*/ 	.byte	0x00, 0xf0, 0x21, 0x00


	//----- nvinfo : EIATTR_KPARAM_INFO
	.align		4
.L_10589:
        /*00b8*/ 	.byte	0x04, 0x17
        /*00ba*/ 	.short	(.L_10591 - .L_10590)
.L_10590:
        /*00bc*/ 	.word	0x00000000
        /*00c0*/ 	.short	0x000a
        /*00c2*/ 	.short	0x0048
        /*00c4*/ 	.byte	0x00, 0xf0, 0x11, 0x00


	//----- nvinfo : EIATTR_KPARAM_INFO
	.align		4
.L_10591:
        /*00c8*/ 	.byte	0x04, 0x17
        /*00ca*/ 	.short	(.L_10593 - .L_10592)
.L_10592:
        /*00cc*/ 	.word	0x00000000
        /*00d0*/ 	.short	0x0009
        /*00d2*/ 	.short	0x0040
        /*00d4*/ 	.byte	0x00, 0xf0, 0x21, 0x00


	//----- nvinfo : EIATTR_KPARAM_INFO
	.align		4
.L_10593:
        /*00d8*/ 	.byte	0x04, 0x17
        /*00da*/ 	.short	(.L_10595 - .L_10594)
.L_10594:
        /*00dc*/ 	.word	0x00000000
        /*00e0*/ 	.short	0x0008
        /*00e2*/ 	.short	0x0038
        /*00e4*/ 	.byte	0x00, 0xf0, 0x21, 0x00


	//----- nvinfo : EIATTR_KPARAM_INFO
	.align		4
.L_10595:
        /*00e8*/ 	.byte	0x04, 0x17
        /*00ea*/ 	.short	(.L_10597 - .L_10596)
.L_10596:
        /*00ec*/ 	.word	0x00000000
        /*00f0*/ 	.short	0x0007
        /*00f2*/ 	.short	0x0034
        /*00f4*/ 	.byte	0x00, 0xf0, 0x11, 0x00


	//----- nvinfo : EIATTR_KPARAM_INFO
	.align		4
.L_10597:
        /*00f8*/ 	.byte	0x04, 0x17
        /*00fa*/ 	.short	(.L_10599 - .L_10598)
.L_10598:
        /*00fc*/ 	.word	0x00000000
        /*0100*/ 	.short	0x0006
        /*0102*/ 	.short	0x0030
        /*0104*/ 	.byte	0x00, 0xf0, 0x11, 0x00


	//----- nvinfo : EIATTR_KPARAM_INFO
	.align		4
.L_10599:
        /*0108*/ 	.byte	0x04, 0x17
        /*010a*/ 	.short	(.L_10601 - .L_10600)
.L_10600:
        /*010c*/ 	.word	0x00000000
        /*0110*/ 	.short	0x0005
        /*0112*/ 	.short	0x0028
        /*0114*/ 	.byte	0x00, 0xf0, 0x21, 0x00


	//----- nvinfo : EIATTR_KPARAM_INFO
	.align		4
.L_10601:
        /*0118*/ 	.byte	0x04, 0x17
        /*011a*/ 	.short	(.L_10603 - .L_10602)
.L_10602:
        /*011c*/ 	.word	0x00000000
        /*0120*/ 	.short	0x0004
        /*0122*/ 	.short	0x0020
        /*0124*/ 	.byte	0x00, 0xf0, 0x21, 0x00


	//----- nvinfo : EIATTR_KPARAM_INFO
	.align		4
.L_10603:
        /*0128*/ 	.byte	0x04, 0x17
        /*012a*/ 	.short	(.L_10605 - .L_10604)
.L_10604:
        /*012c*/ 	.word	0x00000000
        /*0130*/ 	.short	0x0003
        /*0132*/ 	.short	0x0018
        /*0134*/ 	.byte	0x00, 0xf0, 0x21, 0x00


	//----- nvinfo : EIATTR_KPARAM_INFO
	.align		4
.L_10605:
        /*0138*/ 	.byte	0x04, 0x17
        /*013a*/ 	.short	(.L_10607 - .L_10606)
.L_10606:
        /*013c*/ 	.word	0x00000000
        /*0140*/ 	.short	0x0002
        /*0142*/ 	.short	0x0010
        /*0144*/ 	.byte	0x00, 0xf0, 0x21, 0x00


	//----- nvinfo : EIATTR_KPARAM_INFO
	.align		4
.L_10607:
        /*0148*/ 	.byte	0x04, 0x17
        /*014a*/ 	.short	(.L_10609 - .L_10608)
.L_10608:
        /*014c*/ 	.word	0x00000000
        /*0150*/ 	.short	0x0001
        /*0152*/ 	.short	0x0008
        /*0154*/ 	.byte	0x00, 0xf0, 0x21, 0x00


	//----- nvinfo : EIATTR_KPARAM_INFO
	.align		4
.L_10609:
        /*0158*/ 	.byte	0x04, 0x17
        /*015a*/ 	.short	(.L_10611 - .L_10610)
.L_10610:
        /*015c*/ 	.word	0x00000000
        /*0160*/ 	.short	0x0000
        /*0162*/ 	.short	0x0000
        /*0164*/ 	.byte	0x00, 0xf0, 0x21, 0x00


	//----- nvinfo : EIATTR_SPARSE_MMA_MASK
	.align		4
.L_10611:
        /*0168*/ 	.byte	0x03, 0x50
        /*016a*/ 	.short	0x0000


	//----- nvinfo : EIATTR_MAXREG_COUNT
	.align		4
        /*016c*/ 	.byte	0x03, 0x1b
        /*016e*/ 	.short	0x00ff


	//----- nvinfo : EIATTR_NUM_BARRIERS
	.align		4
        /*0170*/ 	.byte	0x02, 0x4c
        /*0172*/ 	.byte	0x01
	.zero		1


	//----- nvinfo : EIATTR_EXTERNS
	.align		4
        /*0174*/ 	.byte	0x04, 0x0f
        /*0176*/ 	.short	(.L_10613 - .L_10612)


	//   ....[0]....
	.align		4
.L_10612:
        /*0178*/ 	.word	index@(__assertfail)


	//----- nvinfo : EIATTR_MERCURY_ISA_VERSION
	.align		4
.L_10613:
        /*017c*/ 	.byte	0x03, 0x5f
        /*017e*/ 	.short	0x0101


	//----- nvinfo : EIATTR_COOP_GROUP_MASK_REGIDS
	.align		4
        /*0180*/ 	.byte	0x04, 0x29
        /*0182*/ 	.short	(.L_10615 - .L_10614)


	//   ....[0]....
.L_10614:
        /*0184*/ 	.word	0xffffffff


	//   ....[1]....
        /*0188*/ 	.word	0xffffffff


	//   ....[2]....
        /*018c*/ 	.word	0xffffffff


	//   ....[3]....
        /*0190*/ 	.word	0xffffffff


	//   ....[4]....
        /*0194*/ 	.word	0xffffffff


	//   ....[5]....
        /*0198*/ 	.word	0xffffffff


	//   ....[6]....
        /*019c*/ 	.word	0xffffffff


	//   ....[7]....
        /*01a0*/ 	.word	0xffffffff


	//   ....[8]....
        /*01a4*/ 	.word	0xffffffff


	//   ....[9]....
        /*01a8*/ 	.word	0xffffffff


	//   ....[10]....
        /*01ac*/ 	.word	0xffffffff


	//   ....[11]....
        /*01b0*/ 	.word	0xffffffff


	//   ....[12]....
        /*01b4*/ 	.word	0xffffffff


	//   ....[13]....
        /*01b8*/ 	.word	0xffffffff


	//   ....[14]....
        /*01bc*/ 	.word	0xffffffff


	//   ....[15]....
        /*01c0*/ 	.word	0xffffffff


	//   ....[16]....
        /*01c4*/ 	.word	0xffffffff


	//   ....[17]....
        /*01c8*/ 	.word	0xffffffff


	//   ....[18]....
        /*01cc*/ 	.word	0xffffffff


	//   ....[19]....
        /*01d0*/ 	.word	0xffffffff


	//   ....[20]....
        /*01d4*/ 	.word	0xffffffff


	//   ....[21]....
        /*01d8*/ 	.word	0xffffffff


	//   ....[22]....
        /*01dc*/ 	.word	0xffffffff


	//   ....[23]....
        /*01e0*/ 	.word	0xffffffff


	//   ....[24]....
        /*01e4*/ 	.word	0xffffffff


	//   ....[25]....
        /*01e8*/ 	.word	0xffffffff


	//   ....[26]....
        /*01ec*/ 	.word	0xffffffff


	//   ....[27]....
        /*01f0*/ 	.word	0xffffffff


	//   ....[28]....
        /*01f4*/ 	.word	0xffffffff


	//   ....[29]....
        /*01f8*/ 	.word	0xffffffff


	//   ....[30]....
        /*01fc*/ 	.word	0xffffffff


	//   ....[31]....
        /*0200*/ 	.word	0xffffffff


	//   ....[32]....
        /*0204*/ 	.word	0xffffffff


	//   ....[33]....
        /*0208*/ 	.word	0xffffffff


	//   ....[34]....
        /*020c*/ 	.word	0xffffffff


	//   ....[35]....
        /*0210*/ 	.word	0xffffffff


	//   ....[36]....
        /*0214*/ 	.word	0xffffffff


	//   ....[37]....
        /*0218*/ 	.word	0xffffffff


	//   ....[38]....
        /*021c*/ 	.word	0xffffffff


	//   ....[39]....
        /*0220*/ 	.word	0xffffffff


	//   ....[40]....
        /*0224*/ 	.word	0xffffffff


	//   ....[41]....
        /*0228*/ 	.word	0xffffffff


	//   ....[42]....
        /*022c*/ 	.word	0xffffffff


	//   ....[43]....
        /*0230*/ 	.word	0xffffffff


	//   ....[44]....
        /*0234*/ 	.word	0xffffffff


	//   ....[45]....
        /*0238*/ 	.word	0xffffffff


	//   ....[46]....
        /*023c*/ 	.word	0xffffffff


	//   ....[47]....
        /*0240*/ 	.word	0xffffffff


	//   ....[48]....
        /*0244*/ 	.word	0xffffffff


	//   ....[49]....
        /*0248*/ 	.word	0xffffffff


	//   ....[50]....
        /*024c*/ 	.word	0xffffffff


	//   ....[51]....
        /*0250*/ 	.word	0xffffffff


	//   ....[52]....
        /*0254*/ 	.word	0xffffffff


	//   ....[53]....
        /*0258*/ 	.word	0xffffffff


	//   ....[54]....
        /*025c*/ 	.word	0xffffffff


	//   ....[55]....
        /*0260*/ 	.word	0xffffffff


	//   ....[56]....
        /*0264*/ 	.word	0xffffffff


	//   ....[57]....
        /*0268*/ 	.word	0xffffffff


	//   ....[58]....
        /*026c*/ 	.word	0xffffffff


	//   ....[59]....
        /*0270*/ 	.word	0xffffffff


	//   ....[60]....
        /*0274*/ 	.word	0xffffffff


	//   ....[61]....
        /*0278*/ 	.word	0xffffffff


	//   ....[62]....
        /*027c*/ 	.word	0xffffffff


	//   ....[63]....
        /*0280*/ 	.word	0xffffffff


	//   ....[64]....
        /*0284*/ 	.word	0xffffffff


	//   ....[65]....
        /*0288*/ 	.word	0xffffffff


	//   ....[66]....
        /*028c*/ 	.word	0xffffffff


	//   ....[67]....
        /*0290*/ 	.word	0xffffffff


	//   ....[68]....
        /*0294*/ 	.word	0xffffffff


	//   ....[69]....
        /*0298*/ 	.word	0xffffffff


	//   ....[70]....
        /*029c*/ 	.word	0xffffffff


	//   ....[71]....
        /*02a0*/ 	.word	0xffffffff


	//   ....[72]....
        /*02a4*/ 	.word	0xffffffff


	//   ....[73]....
        /*02a8*/ 	.word	0xffffffff


	//   ....[74]....
        /*02ac*/ 	.word	0xffffffff


	//   ....[75]....
        /*02b0*/ 	.word	0xffffffff


	//   ....[76]....
        /*02b4*/ 	.word	0x0500000f


	//   ....[77]....
        /*02b8*/ 	.word	0x0500000f


	//   ....[78]....
        /*02bc*/ 	.word	0x0500000f


	//   ....[79]....
        /*02c0*/ 	.word	0x0500000f


	//   ....[80]....
        /*02c4*/ 	.word	0x0500000f


	//   ....[81]....
        /*02c8*/ 	.word	0x0500000f


	//   ....[82]....
        /*02cc*/ 	.word	0x0500000f


	//   ....[83]....
        /*02d0*/ 	.word	0x0500000f


	//   ....[84]....
        /*02d4*/ 	.word	0x0500000f


	//   ....[85]....
        /*02d8*/ 	.word	0x0500000f


	//   ....[86]....
        /*02dc*/ 	.word	0x0500000f


	//   ....[87]....
        /*02e0*/ 	.word	0x0500000f


	//   ....[88]....
        /*02e4*/ 	.word	0x0500000f


	//   ....[89]....
        /*02e8*/ 	.word	0x0500000f


	//   ....[90]....
        /*02ec*/ 	.word	0x0500000f


	//   ....[91]....
        /*02f0*/ 	.word	0x0500000f


	//   ....[92]....
        /*02f4*/ 	.word	0x0500000f


	//   ....[93]....
        /*02f8*/ 	.word	0x0500000f


	//   ....[94]....
        /*02fc*/ 	.word	0x0500000f


	//   ....[95]....
        /*0300*/ 	.word	0x0500000f


	//   ....[96]....
        /*0304*/ 	.word	0x0500000f


	//   ....[97]....
        /*0308*/ 	.word	0x0500000f


	//   ....[98]....
        /*030c*/ 	.word	0x0500000f


	//   ....[99]....
        /*0310*/ 	.word	0x0500000f


	//   ....[100]....
        /*0314*/ 	.word	0x0500000f


	//   ....[101]....
        /*0318*/ 	.word	0x0500000f


	//   ....[102]....
        /*031c*/ 	.word	0x0500000f


	//   ....[103]....
        /*0320*/ 	.word	0x0500000f


	//   ....[104]....
        /*0324*/ 	.word	0x0500000f


	//   ....[105]....
        /*0328*/ 	.word	0x0500000f


	//   ....[106]....
        /*032c*/ 	.word	0x0500000f


	//   ....[107]....
        /*0330*/ 	.word	0x0500000f


	//   ....[108]....
        /*0334*/ 	.word	0x0500000f


	//   ....[109]....
        /*0338*/ 	.word	0x0500000f


	//   ....[110]....
        /*033c*/ 	.word	0x0500000f


	//   ....[111]....
        /*0340*/ 	.word	0x0500000f


	//   ....[112]....
        /*0344*/ 	.word	0x0500000f


	//   ....[113]....
        /*0348*/ 	.word	0x0500000f


	//   ....[114]....
        /*034c*/ 	.word	0x0500000f


	//   ....[115]....
        /*0350*/ 	.word	0x0500000f


	//   ....[116]....
        /*0354*/ 	.word	0x0500000f


	//   ....[117]....
        /*0358*/ 	.word	0x0500000f


	//   ....[118]....
        /*035c*/ 	.word	0x0500000f


	//   ....[119]....
        /*0360*/ 	.word	0x0500000f


	//   ....[120]....
        /*0364*/ 	.word	0x0500000f


	//   ....[121]....
        /*0368*/ 	.word	0x0500000f


	//   ....[122]....
        /*036c*/ 	.word	0x0500000f


	//   ....[123]....
        /*0370*/ 	.word	0x0500000f


	//   ....[124]....
        /*0374*/ 	.word	0x0500000f


	//   ....[125]....
        /*0378*/ 	.word	0x0500000f


	//   ....[126]....
        /*037c*/ 	.word	0x0500000f


	//   ....[127]....
        /*0380*/ 	.word	0x0500000f


	//   ....[128]....
        /*0384*/ 	.word	0x0500000f


	//   ....[129]....
        /*0388*/ 	.word	0x0500000f


	//   ....[130]....
        /*038c*/ 	.word	0x0500000f


	//   ....[131]....
        /*0390*/ 	.word	0x0500000f


	//   ....[132]....
        /*0394*/ 	.word	0x0500000f


	//   ....[133]....
        /*0398*/ 	.word	0x0500000f


	//   ....[134]....
        /*039c*/ 	.word	0x0500000f


	//   ....[135]....
        /*03a0*/ 	.word	0x0500000f


	//   ....[136]....
        /*03a4*/ 	.word	0x0500000f


	//   ....[137]....
        /*03a8*/ 	.word	0x0500000f


	//   ....[138]....
        /*03ac*/ 	.word	0x0500000f


	//   ....[139]....
        /*03b0*/ 	.word	0x0500000f


	//   ....[140]....
        /*03b4*/ 	.word	0x0500000f


	//   ....[141]....
        /*03b8*/ 	.word	0x0500000f


	//   ....[142]....
        /*03bc*/ 	.word	0x0500000f


	//   ....[143]....
        /*03c0*/ 	.word	0x0500000f


	//   ....[144]....
        /*03c4*/ 	.word	0x0500000f


	//   ....[145]....
        /*03c8*/ 	.word	0x0500000f


	//   ....[146]....
        /*03cc*/ 	.word	0x0500000f


	//   ....[147]....
        /*03d0*/ 	.word	0x0500000f


	//   ....[148]....
        /*03d4*/ 	.word	0x0500000f


	//   ....[149]....
        /*03d8*/ 	.word	0x0500000f


	//   ....[150]....
        /*03dc*/ 	.word	0x0500000f


	//   ....[151]....
        /*03e0*/ 	.word	0x0500000f


	//   ....[152]....
        /*03e4*/ 	.word	0x0500000f


	//   ....[153]....
        /*03e8*/ 	.word	0x0500000f


	//   ....[154]....
        /*03ec*/ 	.word	0x0500000f


	//   ....[155]....
        /*03f0*/ 	.word	0x0500000f


	//   ....[156]....
        /*03f4*/ 	.word	0x0500000f


	//   ....[157]....
        /*03f8*/ 	.word	0x0500000f


	//   ....[158]....
        /*03fc*/ 	.word	0x0500000f


	//   ....[159]....
        /*0400*/ 	.word	0x0500000f


	//   ....[160]....
        /*0404*/ 	.word	0x0500000f


	//   ....[161]....
        /*0408*/ 	.word	0x0500000f


	//   ....[162]....
        /*040c*/ 	.word	0x0500000f


	//   ....[163]....
        /*0410*/ 	.word	0x0500000f


	//   ....[164]....
        /*0414*/ 	.word	0x0500000f


	//   ....[165]....
        /*0418*/ 	.word	0x0500000f


	//   ....[166]....
        /*041c*/ 	.word	0x0500000f


	//   ....[167]....
        /*0420*/ 	.word	0x0500000f


	//   ....[168]....
        /*0424*/ 	.word	0x0500000f


	//   ....[169]....
        /*0428*/ 	.word	0x0500000f


	//   ....[170]....
        /*042c*/ 	.word	0x0500000f


	//----- nvinfo : EIATTR_COOP_GROUP_INSTR_OFFSETS
	.align		4
.L_10615:
        /*0430*/ 	.byte	0x04, 0x28
        /*0432*/ 	.short	(.L_10617 - .L_10616)


	//   ....[0]....
.L_10616:
        /*0434*/ 	.word	0x00000c20


	//   ....[1]....
        /*0438*/ 	.word	0x00000c50


	//   ....[2]....
        /*043c*/ 	.word	0x00000c70


	//   ....[3]....
        /*0440*/ 	.word	0x00000c90


	//   ....[4]....
        /*0444*/ 	.word	0x00000cb0


	//   ....[5]....
        /*0448*/ 	.word	0x00000dd0


	//   ....[6]....
        /*044c*/ 	.word	0x00000e00


	//   ....[7]....
        /*0450*/ 	.word	0x00000e20


	//   ....[8]....
        /*0454*/ 	.word	0x00001ce0


	//   ....[9]....
        /*0458*/ 	.word	0x00001d60


	//   ....[10]....
        /*045c*/ 	.word	0x00001da0


	//   ....[11]....
        /*0460*/ 	.word	0x00001df0


	//   ....[12]....
        /*0464*/ 	.word	0x00001e30


	//   ....[13]....
        /*0468*/ 	.word	0x00001e80


	//   ....[14]....
        /*046c*/ 	.word	0x00001ea0


	//   ....[15]....
        /*0470*/ 	.word	0x00001ec0


	//   ....[16]....
        /*0474*/ 	.word	0x00002e80


	//   ....[17]....
        /*0478*/ 	.word	0x00002ec0


	//   ....[18]....
        /*047c*/ 	.word	0x00002f00


	//   ....[19]....
        /*0480*/ 	.word	0x00002f40


	//   ....[20]....
        /*0484*/ 	.word	0x00002f80


	//   ....[21]....
        /*0488*/ 	.word	0x00002fb0


	//   ....[22]....
        /*048c*/ 	.word	0x00003010


	//   ....[23]....
        /*0490*/ 	.word	0x00003050


	//   ....[24]....
        /*0494*/ 	.word	0x000030a0


	//   ....[25]....
        /*0498*/ 	.word	0x000030e0


	//   ....[26]....
        /*049c*/ 	.word	0x00003140


	//   ....[27]....
        /*04a0*/ 	.word	0x00003150


	//   ....[28]....
        /*04a4*/ 	.word	0x00003180


	//   ....[29]....
        /*04a8*/ 	.word	0x000031b0


	//   ....[30]....
        /*04ac*/ 	.word	0x000031e0


	//   ....[31]....
        /*04b0*/ 	.word	0x00003210


	//   ....[32]....
        /*04b4*/ 	.word	0x00003220


	//   ....[33]....
        /*04b8*/ 	.word	0x00003240


	//   ....[34]....
        /*04bc*/ 	.word	0x00003270


	//   ....[35]....
        /*04c0*/ 	.word	0x000032a0


	//   ....[36]....
        /*04c4*/ 	.word	0x000032d0


	//   ....[37]....
        /*04c8*/ 	.word	0x00003300


	//   ....[38]....
        /*04cc*/ 	.word	0x00003340


	//   ....[39]....
        /*04d0*/ 	.word	0x00003370


	//   ....[40]....
        /*04d4*/ 	.word	0x00003390


	//   ....[41]....
        /*04d8*/ 	.word	0x000033b0


	//   ....[42]....
        /*04dc*/ 	.word	0x000033d0


	//   ....[43]....
        /*04e0*/ 	.word	0x00003400


	//   ....[44]....
        /*04e4*/ 	.word	0x00003420


	//   ....[45]....
        /*04e8*/ 	.word	0x00003440


	//   ....[46]....
        /*04ec*/ 	.word	0x00003470


	//   ....[47]....
        /*04f0*/ 	.word	0x00003490


	//   ....[48]....
        /*04f4*/ 	.word	0x000034b0


	//   ....[49]....
        /*04f8*/ 	.word	0x000034d0


	//   ....[50]....
        /*04fc*/ 	.word	0x000034f0


	//   ....[51]....
        /*0500*/ 	.word	0x00003510


	//   ....[52]....
        /*0504*/ 	.word	0x00003530


	//   ....[53]....
        /*0508*/ 	.word	0x00003560


	//   ....[54]....
        /*050c*/ 	.word	0x00003580


	//   ....[55]....
        /*0510*/ 	.word	0x000035a0


	//   ....[56]....
        /*0514*/ 	.word	0x000035c0


	//   ....[57]....
        /*0518*/ 	.word	0x000035e0


	//   ....[58]....
        /*051c*/ 	.word	0x00003600


	//   ....[59]....
        /*0520*/ 	.word	0x00003610


	//   ....[60]....
        /*0524*/ 	.word	0x00003630


	//   ....[61]....
        /*0528*/ 	.word	0x00003650


	//   ....[62]....
        /*052c*/ 	.word	0x00003670


	//   ....[63]....
        /*0530*/ 	.word	0x00003690


	//   ....[64]....
        /*0534*/ 	.word	0x000036b0


	//   ....[65]....
        /*0538*/ 	.word	0x000036d0


	//   ....[66]....
        /*053c*/ 	.word	0x00003700


	//   ....[67]....
        /*0540*/ 	.word	0x00003720


	//   ....[68]....
        /*0544*/ 	.word	0x00003740


	//   ....[69]....
        /*0548*/ 	.word	0x00003760


	//   ....[70]....
        /*054c*/ 	.word	0x00003780


	//   ....[71]....
        /*0550*/ 	.word	0x000037a0


	//   ....[72]....
        /*0554*/ 	.word	0x000037c0


	//   ....[73]....
        /*0558*/ 	.word	0x000037e0


	//   ....[74]....
        /*055c*/ 	.word	0x00003800


	//   ....[75]....
        /*0560*/ 	.word	0x00003820


	//   ....[76]....
        /*0564*/ 	.word	0x00005650


	//   ....[77]....
        /*0568*/ 	.word	0x000056b0


	//   ....[78]....
        /*056c*/ 	.word	0x00005710


	//   ....[79]....
        /*0570*/ 	.word	0x00005770


	//   ....[80]....
        /*0574*/ 	.word	0x000057d0


	//   ....[81]....
        /*0578*/ 	.word	0x00005850


	//   ....[82]....
        /*057c*/ 	.word	0x000058c0


	//   ....[83]....
        /*0580*/ 	.word	0x00005930


	//   ....[84]....
        /*0584*/ 	.word	0x00005990


	//   ....[85]....
        /*0588*/ 	.word	0x00005a10


	//   ....[86]....
        /*058c*/ 	.word	0x00005a80


	//   ....[87]....
        /*0590*/ 	.word	0x00005ae0


	//   ....[88]....
        /*0594*/ 	.word	0x00005b60


	//   ....[89]....
        /*0598*/ 	.word	0x00005bd0


	//   ....[90]....
        /*059c*/ 	.word	0x00005c30


	//   ....[91]....
        /*05a0*/ 	.word	0x00005cb0


	//   ....[92]....
        /*05a4*/ 	.word	0x00005d20


	//   ....[93]....
        /*05a8*/ 	.word	0x00005d80


	//   ....[94]....
        /*05ac*/ 	.word	0x00005e00


	//   ....[95]....
        /*05b0*/ 	.word	0x00005e70


	//   ....[96]....
        /*05b4*/ 	.word	0x00005ed0


	//   ....[97]....
        /*05b8*/ 	.word	0x00005f50


	//   ....[98]....
        /*05bc*/ 	.word	0x00005fc0


	//   ....[99]....
        /*05c0*/ 	.word	0x00006020


	//   ....[100]....
        /*05c4*/ 	.word	0x000060a0


	//   ....[101]....
        /*05c8*/ 	.word	0x00006110


	//   ....[102]....
        /*05cc*/ 	.word	0x00006170


	//   ....[103]....
        /*05d0*/ 	.word	0x000061f0


	//   ....[104]....
        /*05d4*/ 	.word	0x00006260


	//   ....[105]....
        /*05d8*/ 	.word	0x000062c0


	//   ....[106]....
        /*05dc*/ 	.word	0x00006340


	//   ....[107]....
        /*05e0*/ 	.word	0x000063b0


	//   ....[108]....
        /*05e4*/ 	.word	0x00006410


	//   ....[109]....
        /*05e8*/ 	.word	0x00006490


	//   ....[110]....
        /*05ec*/ 	.word	0x00006500


	//   ....[111]....
        /*05f0*/ 	.word	0x00006560


	//   ....[112]....
        /*05f4*/ 	.word	0x000065e0


	//   ....[113]....
        /*05f8*/ 	.word	0x00006650


	//   ....[114]....
        /*05fc*/ 	.word	0x000066b0


	//   ....[115]....
        /*0600*/ 	.word	0x00006730


	//   ....[116]....
        /*0604*/ 	.word	0x000067a0


	//   ....[117]....
        /*0608*/ 	.word	0x00006800


	//   ....[118]....
        /*060c*/ 	.word	0x00006880


	//   ....[119]....
        /*0610*/ 	.word	0x000068f0


	//   ....[120]....
        /*0614*/ 	.word	0x00006950


	//   ....[121]....
        /*0618*/ 	.word	0x000069d0


	//   ....[122]....
        /*061c*/ 	.word	0x00006a40


	//   ....[123]....
        /*0620*/ 	.word	0x00006aa0


	//   ....[124]....
        /*0624*/ 	.word	0x00006b10


	//   ....[125]....
        /*0628*/ 	.word	0x00006b70


	//   ....[126]....
        /*062c*/ 	.word	0x00006bd0


	//   ....[127]....
        /*0630*/ 	.word	0x00006c50


	//   ....[128]....
        /*0634*/ 	.word	0x00006cc0


	//   ....[129]....
        /*0638*/ 	.word	0x00006d20


	//   ....[130]....
        /*063c*/ 	.word	0x00006da0


	//   ....[131]....
        /*0640*/ 	.word	0x00006e10


	//   ....[132]....
        /*0644*/ 	.word	0x00006e70


	//   ....[133]....
        /*0648*/ 	.word	0x00006ef0


	//   ....[134]....
        /*064c*/ 	.word	0x00006f60


	//   ....[135]....
        /*0650*/ 	.word	0x00006fc0


	//   ....[136]....
        /*0654*/ 	.word	0x00007040


	//   ....[137]....
        /*0658*/ 	.word	0x000070c0


	//   ....[138]....
        /*065c*/ 	.word	0x00007120


	//   ....[139]....
        /*0660*/ 	.word	0x000071a0


	//   ....[140]....
        /*0664*/ 	.word	0x00007210


	//   ....[141]....
        /*0668*/ 	.word	0x00007270


	//   ....[142]....
        /*066c*/ 	.word	0x000072f0


	//   ....[143]....
        /*0670*/ 	.word	0x00007360


	//   ....[144]....
        /*0674*/ 	.word	0x000073c0


	//   ....[145]....
        /*0678*/ 	.word	0x00007440


	//   ....[146]....
        /*067c*/ 	.word	0x000074b0


	//   ....[147]....
        /*0680*/ 	.word	0x00007510


	//   ....[148]....
        /*0684*/ 	.word	0x00007580


	//   ....[149]....
        /*0688*/ 	.word	0x000075f0


	//   ....[150]....
        /*068c*/ 	.word	0x00007650


	//   ....[151]....
        /*0690*/ 	.word	0x000076d0


	//   ....[152]....
        /*0694*/ 	.word	0x00007740


	//   ....[153]....
        /*0698*/ 	.word	0x000077a0


	//   ....[154]....
        /*069c*/ 	.word	0x00007820


	//   ....[155]....
        /*06a0*/ 	.word	0x00007890


	//   ....[156]....
        /*06a4*/ 	.word	0x000078f0


	//   ....[157]....
        /*06a8*/ 	.word	0x00007970


	//   ....[158]....
        /*06ac*/ 	.word	0x000079e0


	//   ....[159]....
        /*06b0*/ 	.word	0x00007a40


	//   ....[160]....
        /*06b4*/ 	.word	0x00007ac0


	//   ....[161]....
        /*06b8*/ 	.word	0x00007b20


	//   ....[162]....
        /*06bc*/ 	.word	0x00007b80


	//   ....[163]....
        /*06c0*/ 	.word	0x00007c00


	//   ....[164]....
        /*06c4*/ 	.word	0x00007c70


	//   ....[165]....
        /*06c8*/ 	.word	0x00007cd0


	//   ....[166]....
        /*06cc*/ 	.word	0x00007d40


	//   ....[167]....
        /*06d0*/ 	.word	0x00007da0


	//   ....[168]....
        /*06d4*/ 	.word	0x00007e00


	//   ....[169]....
        /*06d8*/ 	.word	0x00007e60


	//   ....[170]....
        /*06dc*/ 	.word	0x00007ee0


	//----- nvinfo : EIATTR_SYSCALL_OFFSETS
	.align		4
.L_10617:
        /*06e0*/ 	.byte	0x04, 0x46
        /*06e2*/ 	.short	(.L_10619 - .L_10618)


	//   ....[0]....
.L_10618:
        /*06e4*/ 	.word	0x000054e0


	//   ....[1]....
        /*06e8*/ 	.word	0x000055e0


	//----- nvinfo : EIATTR_EXIT_INSTR_OFFSETS
	.align		4
.L_10619:
        /*06ec*/ 	.byte	0x04, 0x1c
        /*06ee*/ 	.short	(.L_10621 - .L_10620)


	//   ....[0]....
.L_10620:
        /*06f0*/ 	.word	0x000000d0


	//   ....[1]....
        /*06f4*/ 	.word	0x000047b0


	//   ....[2]....
        /*06f8*/ 	.word	0x00004800


	//   ....[3]....
        /*06fc*/ 	.word	0x000053e0


	//   ....[4]....
        /*0700*/ 	.word	0x000055f0


	//----- nvinfo : EIATTR_CRS_STACK_SIZE
	.align		4
.L_10621:
        /*0704*/ 	.byte	0x04, 0x1e
        /*0706*/ 	.short	(.L_10623 - .L_10622)
.L_10622:
        /*0708*/ 	.word	0x00000000


	//----- nvinfo : EIATTR_CBANK_PARAM_SIZE
	.align		4
.L_10623:
        /*070c*/ 	.byte	0x03, 0x19
        /*070e*/ 	.short	0x008c


	//----- nvinfo : EIATTR_PARAM_CBANK
	.align		4
        /*0710*/ 	.byte	0x04, 0x0a
        /*0712*/ 	.short	(.L_10625 - .L_10624)
	.align		4
.L_10624:
        /*0714*/ 	.word	index@(.nv.constant0._ZN4vllm25paged_attention_v2_kernelIfhLi120ELi32ELi128ELNS_18Fp8KVCacheDataTypeE2ELb1ELi512EEEvPfS2_PT_PKS3_PKT0_S9_ifPKiSB_iPKfiiiSD_SD_iiiii)
        /*0718*/ 	.short	0x0210
        /*071a*/ 	.short	0x008c


	//----- nvinfo : EIATTR_SW_WAR
	.align		4
.L_10625:
        /*071c*/ 	.byte	0x04, 0x36
        /*071e*/ 	.short	(.L_10627 - .L_10626)
.L_10626:
        /*0720*/ 	.word	0x00000008
.L_10627:


//--------------------- .nv.info._ZN4vllm25paged_attention_v2_kernelIfhLi112ELi32ELi128ELNS_18Fp8KVCacheDataTypeE2ELb1ELi512EEEvPfS2_PT_PKS3_PKT0_S9_ifPKiSB_iPKfiiiSD_SD_iiiii --------------------------
	.section	.nv.info._ZN4vllm25paged_attention_v2_kernelIfhLi112ELi32ELi128ELNS_18Fp8KVCacheDataTypeE2ELb1ELi512EEEvPfS2_PT_PKS3_PKT0_S9_ifPKiSB_iPKfiiiSD_SD_iiiii,"",@"SHT_CUDA_INFO"
	.sectionflags	@""
	.align	4


	//----- nvinfo : EIATTR_CUDA_API_VERSION
	.align		4
        /*0000*/ 	.byte	0x04, 0x37
        /*0002*/ 	.short	(.L_10629 - .L_10628)
.L_10628:
        /*0004*/ 	.word	0x00000082


	//----- nvinfo : EIATTR_KPARAM_INFO
	.align		4
.L_10629:
        /*0008*/ 	.byte	0x04, 0x17
        /*000a*/ 	.short	(.L_10631 - .L_10630)
.L_10630:
        /*000c*/ 	.word	0x00000000
        /*0010*/ 	.short	0x0015
        /*0012*/ 	.short	0x0088
        /*0014*/ 	.byte	0x00, 0xf0, 0x11, 0x00


	//----- nvinfo : EIATTR_KPARAM_INFO
	.align		4
.L_10631:
        /*0018*/ 	.byte	0x04, 0x17
        /*001a*/ 	.short	(.L_10633 - .L_10632)
.L_10632:
        /*001c*/ 	.word	0x00000000
        /*0020*/ 	.short	0x0014
        /*0022*/ 	.short	0x0084
        /*0024*/ 	.byte	0x00, 0xf0, 0x11, 0x00


	//----- nvinfo : EIATTR_KPARAM_INFO
	.align		4
.L_10633:
        /*0028*/ 	.byte	0x04, 0x17
        /*002a*/ 	.short	(.L_10635 - .L_10634)
.L_10634:
        /*002c*/ 	.word	0x00000000
        /*0030*/ 	.short	0x0013
        /*0032*/ 	.short	0x0080
        /*0034*/ 	.byte	0x00, 0xf0, 0x11, 0x00


	//----- nvinfo : EIATTR_KPARAM_INFO
	.align		4
.L_10635:
        /*0038*/ 	.byte	0x04, 0x17
        /*003a*/ 	.short	(.L_10637 - .L_10636)
.L_10636:
        /*003c*/ 	.word	0x00000000
        /*0040*/ 	.short	0x0012
        /*0042*/ 	.short	0x007c
        /*0044*/ 	.byte	0x00, 0xf0, 0x11, 0x00


	//----- nvinfo : EIATTR_KPARAM_INFO
	.align		4
.L_10637:
        /*0048*/ 	.byte	0x04, 0x17
        /*004a*/ 	.short	(.L_10639 - .L_10638)
.L_10638:
        /*004c*/ 	.word	0x00000000
        /*0050*/ 	.short	0x0011
        /*0052*/ 	.short	0x0078
        /*0054*/ 	.byte	0x00, 0xf0, 0x11, 0x00


	//----- nvinfo : EIATTR_KPARAM_INFO
	.align		4
.L_10639:
        /*0058*/ 	.byte	0x04, 0x17
        /*005a*/ 	.short	(.L_10641 - .L_10640)
.L_10640:
        /*005c*/ 	.word	0x00000000
        /*0060*/ 	.short	0x0010
        /*0062*/ 	.short	0x0070
        /*0064*/ 	.byte	0x00, 0xf0, 0x21, 0x00


	//----- nvinfo : EIATTR_KPARAM_INFO
	.align		4
.L_10641:
        /*0068*/ 	.byte	0x04, 0x17
        /*006a*/ 	.short	(.L_10643 - .L_10642)
.L_10642:
        /*006c*/ 	.word	0x00000000
        /*0070*/ 	.short	0x000f
        /*0072*/ 	.short	0x0068
        /*0074*/ 	.byte	0x00, 0xf0, 0x21, 0x00


	//----- nvinfo : EIATTR_KPARAM_INFO
	.align		4
.L_10643:
        /*0078*/ 	.byte	0x04, 0x17
        /*007a*/ 	.short	(.L_10645 - .L_10644)
.L_10644:
        /*007c*/ 	.word	0x00000000
        /*0080*/ 	.short	0x000e
        /*0082*/ 	.short	0x0060
        /*0084*/ 	.byte	0x00, 0xf0, 0x11, 0x00


	//----- nvinfo : EIATTR_KPARAM_INFO
	.align		4
.L_10645:
        /*0088*/ 	.byte	0x04, 0x17
        /*008a*/ 	.short	(.L_10647 - .L_10646)
.L_10646:
        /*008c*/ 	.word	0x00000000
        /*0090*/ 	.short	0x000d
        /*0092*/ 	.short	0x005c
        /*0094*/ 	.byte	0x00, 0xf0, 0x11, 0x00


	//----- nvinfo : EIATTR_KPARAM_INFO
	.align		4
.L_10647:
        /*0098*/ 	.byte	0x04, 0x17
        /*009a*/ 	.short	(.L_10649 - .L_10648)
.L_10648:
        /*009c*/ 	.word	0x00000000
        /*00a0*/ 	.short	0x000c
        /*00a2*/ 	.short	0x0058
        /*00a4*/ 	.byte	0x00, 0xf0, 0x11, 0x00


	//----- nvinfo : EIATTR_KPARAM_INFO
	.align		4
.L_10649:
        /*00a8*/ 	.byte	0x04, 0x17
        /*00aa*/ 	.short	(.L_10651 - .L_10650)
.L_10650:
        /*00ac*/ 	.word	0x00000000
        /*00b0*/ 	.short	0x000b
        /*00b2*/ 	.short	0x0050
        /*00b4*/ 	.byte	0x00, 0xf0, 0x21, 0x00


	//----- nvinfo : EIATTR_KPARAM_INFO
	.align		4
.L_10651:
        /*00b8*/ 	.byte	0x04, 0x17
        /*00ba*/ 	.short	(.L_10653 - .L_10652)
.L_10652:
        /*00bc*/ 	.word	0x00000000
        /*00c0*/ 	.short	0x000a
        /*00c2*/ 	.short	0x0048
        /*00c4*/ 	.byte	0x00, 0xf0, 0x11, 0x00


	//----- nvinfo : EIATTR_KPARAM_INFO
	.align		4
.L_10653:
        /*00c8*/ 	.byte	0x04, 0x17
        /*00ca*/ 	.short	(.L_10655 - .L_10654)
.L_10654:
        /*00cc*/ 	.word	0x00000000
        /*00d0*/ 	.short	0x0009
        /*00d2*/ 	.short	0x0040
        /*00d4*/ 	.byte	0x00, 0xf0, 0x21, 0x00


	//----- nvinfo : EIATTR_KPARAM_INFO
	.align		4
.L_10655:
        /*00d8*/ 	.byte	0x04, 0x17
        /*00da*/ 	.short	(.L_10657 - .L_10656)
.L_10656:
        /*00dc*/ 	.word	0x00000000
        /*00e0*/ 	.short	0x0008
        /*00e2*/ 	.short	0x0038
        /*00e4*/ 	.byte	0x00, 0xf0, 0x21, 0x00


	//----- nvinfo : EIATTR_KPARAM_INFO
	.align		4
.L_10657:
        /*00e8*/ 	.byte	0x04, 0x17
        /*00ea*/ 	.short	(.L_10659 - .L_10658)
.L_10658:
        /*00ec*/ 	.word	0x00000000
        /*00f0*/ 	.short	0x0007
        /*00f2*/ 	.short	0x0034
        /*00f4*/ 	.byte	0x00, 0xf0, 0x11, 0x00


	//----- nvinfo : EIATTR_KPARAM_INFO
	.align		4
.L_10659:
        /*00f8*/ 	.byte	0x04, 0x17
        /*00fa*/ 	.short	(.L_10661 - .L_10660)
.L_10660:
        /*00fc*/ 	.word	0x00000000
        /*0100*/ 	.short	0x0006
        /*0102*/ 	.short	0x0030
        /*0104*/ 	.byte	0x00, 0xf0, 0x11, 0x00


	//----- nvinfo : EIATTR_KPARAM_INFO
	.align		4
.L_10661:
        /*0108*/ 	.byte	0x04, 0x17
        /*010a*/ 	.short	(.L_10663 - .L_10662)
.L_10662:
        /*010c*/ 	.word	0x00000000
        /*0110*/ 	.short	0x0005
        /*0112*/ 	.short	0x0028
        /*0114*/ 	.byte	0x00, 0xf0, 0x21, 0x00


	//----- nvinfo : EIATTR_KPARAM_INFO
	.align		4
.L_10663:
        /*0118*/ 	.byte	0x04, 0x17
        /*011a*/ 	.short	(.L_10665 - .L_10664)
.L_10664:
        /*011c*/ 	.word	0x00000000
        /*0120*/ 	.short	0x0004
        /*0122*/ 	.short	0x0020
        /*0124*/ 	.byte	0x00, 0xf0, 0x21, 0x00


	//----- nvinfo : EIATTR_KPARAM_INFO
	.align		4
.L_10665:
        /*0128*/ 	.byte	0x04, 0x17
        /*012a*/ 	.short	(.L_10667 - .L_10666)
.L_10666:
        /*012c*/ 	.word	0x00000000
        /*0130*/ 	.short	0x0003
        /*0132*/ 	.short	0x0018
        /*0134*/ 	.byte	0x00, 0xf0, 0x21, 0x00


	//----- nvinfo : EIATTR_KPARAM_INFO
	.align		4
.L_10667:
        /*0138*/ 	.byte	0x04, 0x17
        /*013a*/ 	.short	(.L_10669 - .L_10668)
.L_10668:
        /*013c*/ 	.word	0x00000000
        /*0140*/ 	.short	0x0002
        /*0142*/ 	.short	0x0010
        /*0144*/ 	.byte	0x00, 0xf0, 0x21, 0x00


	//----- nvinfo : EIATTR_KPARAM_INFO
	.align		4
.L_10669:
        /*0148*/ 	.byte	0x04, 0x17
        /*014a*/ 	.short	(.L_10671 - .L_10670)
.L_10670:
        /*014c*/ 	.word	0x00000000
        /*0150*/ 	.short	0x0001
        /*0152*/ 	.short	0x0008
        /*0154*/ 	.byte	0x00, 0xf0, 0x21, 0x00


	//----- nvinfo : EIATTR_KPARAM_INFO
	.align		4
.L_10671:
        /*0158*/ 	.byte	0x04, 0x17
        /*015a*/ 	.short	(.L_10673 - .L_10672)
.L_10672:
        /*015c*/ 	.word	0x00000000
        /*0160*/ 	.short	0x0000
        /*0162*/ 	.short	0x0000
        /*0164*/ 	.byte	0x00, 0xf0, 0x21, 0x00


	//----- nvinfo : EIATTR_SPARSE_MMA_MASK
	.align		4
.L_10673:
        /*0168*/ 	.byte	0x03, 0x50
        /*016a*/ 	.short	0x0000


	//----- nvinfo : EIATTR_MAXREG_COUNT
	.align		4
        /*016c*/ 	.byte	0x03, 0x1b
        /*016e*/ 	.short	0x00ff


	//----- nvinfo : EIATTR_NUM_BARRIERS
	.align		4
        /*0170*/ 	.byte	0x02, 0x4c
        /*0172*/ 	.byte	0x01
	.zero		1


	//----- nvinfo : EIATTR_EXTERNS
	.align		4
        /*0174*/ 	.byte	0x04, 0x0f
        /*0176*/ 	.short	(.L_10675 - .L_10674)


	//   ....[0]....
	.align		4
.L_10674:
        /*0178*/ 	.word	index@(__assertfail)


	//----- nvinfo : EIATTR_MERCURY_ISA_VERSION
	.align		4
.L_10675:
        /*017c*/ 	.byte	0x03, 0x5f
        /*017e*/ 	.short	0x0101


	//----- nvinfo : EIATTR_COOP_GROUP_MASK_REGIDS
	.align		4
        /*0180*/ 	.byte	0x04, 0x29
        /*0182*/ 	.short	(.L_10677 - .L_10676)


	//   ....[0]....
.L_10676:
        /*0184*/ 	.word	0xffffffff


	//   ....[1]....
        /*0188*/ 	.word	0xffffffff


	//   ....[2]....
        /*018c*/ 	.word	0xffffffff


	//   ....[3]....
        /*0190*/ 	.word	0xffffffff


	//   ....[4]....
        /*0194*/ 	.word	0xffffffff


	//   ....[5]....
        /*0198*/ 	.word	0xffffffff


	//   ....[6]....
        /*019c*/ 	.word	0xffffffff


	//   ....[7]....
        /*01a0*/ 	.word	0xffffffff


	//   ....[8]....
        /*01a4*/ 	.word	0xffffffff


	//   ....[9]....
        /*01a8*/ 	.word	0xffffffff


	//   ....[10]....
        /*01ac*/ 	.word	0xffffffff


	//   ....[11]....
        /*01b0*/ 	.word	0xffffffff


	//   ....[12]....
        /*01b4*/ 	.word	0xffffffff


	//   ....[13]....
        /*01b8*/ 	.word	0xffffffff


	//   ....[14]....
        /*01bc*/ 	.word	0xffffffff


	//   ....[15]....
        /*01c0*/ 	.word	0xffffffff


	//   ....[16]....
        /*01c4*/ 	.word	0xffffffff


	//   ....[17]....
        /*01c8*/ 	.word	0xffffffff


	//   ....[18]....
        /*01cc*/ 	.word	0xffffffff


	//   ....[19]....
        /*01d0*/ 	.word	0xffffffff


	//   ....[20]....
        /*01d4*/ 	.word	0xffffffff


	//   ....[21]....
        /*01d8*/ 	.word	0xffffffff


	//   ....[22]....
        /*01dc*/ 	.word	0xffffffff


	//   ....[23]....
        /*01e0*/ 	.word	0xffffffff


	//   ....[24]....
        /*01e4*/ 	.word	0xffffffff


	//   ....[25]....
        /*01e8*/ 	.word	0xffffffff


	//   ....[26]....
        /*01ec*/ 	.word	0xffffffff


	//   ....[27]....
        /*01f0*/ 	.word	0xffffffff


	//   ....[28]....
        /*01f4*/ 	.word	0xffffffff


	//   ....[29]....
        /*01f8*/ 	.word	0xffffffff


	//   ....[30]....
        /*01fc*/ 	.word	0xffffffff


	//   ....[31]....
        /*0200*/ 	.word	0xffffffff


	//   ....[32]....
        /*0204*/ 	.word	0xffffffff


	//   ....[33]....
        /*0208*/ 	.word	0xffffffff


	//   ....[34]....
        /*020c*/ 	.word	0xffffffff


	//   ....[35]....
        /*0210*/ 	.word	0xffffffff


	//   ....[36]....
        /*0214*/ 	.word	0xffffffff


	//   ....[37]....
        /*0218*/ 	.word	0xffffffff


	//   ....[38]....
        /*021c*/ 	.word	0xffffffff


	//   ....[39]....
        /*0220*/ 	.word	0xffffffff


	//   ....[40]....
        /*0224*/ 	.word	0xffffffff


	//   ....[41]....
        /*0228*/ 	.word	0xffffffff


	//   ....[42]....
        /*022c*/ 	.word	0xffffffff


	//   ....[43]....
        /*0230*/ 	.word	0xffffffff


	//   ....[44]....
        /*0234*/ 	.word	0xffffffff


	//   ....[45]....
        /*0238*/ 	.word	0xffffffff


	//   ....[46]....
        /*023c*/ 	.word	0xffffffff


	//   ....[47]....
        /*0240*/ 	.word	0xffffffff


	//   ....[48]....
        /*0244*/ 	.word	0xffffffff


	//   ....[49]....
        /*0248*/ 	.word	0xffffffff


	//   ....[50]....
        /*024c*/ 	.word	0xffffffff


	//   ....[51]....
        /*0250*/ 	.word	0xffffffff


	//   ....[52]....
        /*0254*/ 	.word	0xffffffff


	//   ....[53]....
        /*0258*/ 	.word	0xffffffff


	//   ....[54]....
        /*025c*/ 	.word	0xffffffff


	//   ....[55]....
        /*0260*/ 	.word	0xffffffff


	//   ....[56]....
        /*0264*/ 	.word	0xffffffff


	//   ....[57]....
        /*0268*/ 	.word	0xffffffff


	//   ....[58]....
        /*026c*/ 	.word	0xffffffff


	//   ....[59]....
        /*0270*/ 	.word	0xffffffff


	//   ....[60]....
        /*0274*/ 	.word	0xffffffff


	//   ....[61]....
        /*0278*/ 	.word	0xffffffff


	//   ....[62]....
        /*027c*/ 	.word	0xffffffff


	//   ....[63]....
        /*0280*/ 	.word	0xffffffff


	//   ....[64]....
        /*0284*/ 	.word	0xffffffff


	//   ....[65]....
        /*0288*/ 	.word	0xffffffff


	//   ....[66]....
        /*028c*/ 	.word	0xffffffff


	//   ....[67]....
        /*0290*/ 	.word	0xffffffff


	//   ....[68]....
        /*0294*/ 	.word	0xffffffff


	//   ....[69]....
        /*0298*/ 	.word	0xffffffff


	//   ....[70]....
        /*029c*/ 	.word	0xffffffff


	//   ....[71]....
        /*02a0*/ 	.word	0xffffffff


	//   ....[72]....
        /*02a4*/ 	.word	0x0500000f


	//   ....[73]....
        /*02a8*/ 	.word	0x0500000f


	//   ....[74]....
        /*02ac*/ 	.word	0x0500000f


	//   ....[75]....
        /*02b0*/ 	.word	0x0500000f


	//   ....[76]....
        /*02b4*/ 	.word	0x0500000f


	//   ....[77]....
        /*02b8*/ 	.word	0x0500000f


	//   ....[78]....
        /*02bc*/ 	.word	0x0500000f


	//   ....[79]....
        /*02c0*/ 	.word	0x0500000f


	//   ....[80]....
        /*02c4*/ 	.word	0x0500000f


	//   ....[81]....
        /*02c8*/ 	.word	0x0500000f


	//   ....[82]....
        /*02cc*/ 	.word	0x0500000f


	//   ....[83]....
        /*02d0*/ 	.word	0x0500000f


	//   ....[84]....
        /*02d4*/ 	.word	0x0500000f


	//   ....[85]....
        /*02d8*/ 	.word	0x0500000f


	//   ....[86]....
        /*02dc*/ 	.word	0x0500000f


	//   ....[87]....
        /*02e0*/ 	.word	0x0500000f


	//   ....[88]....
        /*02e4*/ 	.word	0x0500000f


	//   ....[89]....
        /*02e8*/ 	.word	0x0500000f


	//   ....[90]....
        /*02ec*/ 	.word	0x0500000f


	//   ....[91]....
        /*02f0*/ 	.word	0x0500000f


	//   ....[92]....
        /*02f4*/ 	.word	0x0500000f


	//   ....[93]....
        /*02f8*/ 	.word	0x0500000f


	//   ....[94]....
        /*02fc*/ 	.word	0x0500000f


	//   ....[95]....
        /*0300*/ 	.word	0x0500000f


	//   ....[96]....
        /*0304*/ 	.word	0x0500000f


	//   ....[97]....
        /*0308*/ 	.word	0x0500000f


	//   ....[98]....
        /*030c*/ 	.word	0x0500000f


	//   ....[99]....
        /*0310*/ 	.word	0x0500000f


	//   ....[100]....
        /*0314*/ 	.word	0x0500000f


	//   ....[101]....
        /*0318*/ 	.word	0x0500000f


	//   ....[102]....
        /*031c*/ 	.word	0x0500000f


	//   ....[103]....
        /*0320*/ 	.word	0x0500000f


	//   ....[104]....
        /*0324*/ 	.word	0x0500000f


	//   ....[105]....
        /*0328*/ 	.word	0x0500000f


	//   ....[106]....
        /*032c*/ 	.word	0x0500000f


	//   ....[107]....
        /*0330*/ 	.word	0x0500000f


	//   ....[108]....
        /*0334*/ 	.word	0x0500000f


	//   ....[109]....
        /*0338*/ 	.word	0x0500000f


	//   ....[110]....
        /*033c*/ 	.word	0x0500000f


	//   ....[111]....
        /*0340*/ 	.word	0x0500000f


	//   ....[112]....
        /*0344*/ 	.word	0x0500000f


	//   ....[113]....
        /*0348*/ 	.word	0x0500000f


	//   ....[114]....
        /*034c*/ 	.word	0x0500000f


	//   ....[115]....
        /*0350*/ 	.word	0x0500000f


	//   ....[116]....
        /*0354*/ 	.word	0x0500000f


	//   ....[117]....
        /*0358*/ 	.word	0x0500000f


	//   ....[118]....
        /*035c*/ 	.word	0x0500000f


	//   ....[119]....
        /*0360*/ 	.word	0x0500000f


	//   ....[120]....
        /*0364*/ 	.word	0x0500000f


	//   ....[121]....
        /*0368*/ 	.word	0x0500000f


	//   ....[122]....
        /*036c*/ 	.word	0x0500000f


	//   ....[123]....
        /*0370*/ 	.word	0x0500000f


	//   ....[124]....
        /*0374*/ 	.word	0x0500000f


	//   ....[125]....
        /*0378*/ 	.word	0x0500000f


	//   ....[126]....
        /*037c*/ 	.word	0x0500000f


	//   ....[127]....
        /*0380*/ 	.word	0x0500000f


	//   ....[128]....
        /*0384*/ 	.word	0x0500000f


	//   ....[129]....
        /*0388*/ 	.word	0x0500000f


	//   ....[130]....
        /*038c*/ 	.word	0x0500000f


	//   ....[131]....
        /*0390*/ 	.word	0x0500000f


	//   ....[132]....
        /*0394*/ 	.word	0x0500000f


	//   ....[133]....
        /*0398*/ 	.word	0x0500000f


	//   ....[134]....
        /*039c*/ 	.word	0x0500000f


	//   ....[135]....
        /*03a0*/ 	.word	0x0500000f


	//   ....[136]....
        /*03a4*/ 	.word	0x0500000f


	//   ....[137]....
        /*03a8*/ 	.word	0x0500000f


	//   ....[138]....
        /*03ac*/ 	.word	0x0500000f


	//   ....[139]....
        /*03b0*/ 	.word	0x0500000f


	//   ....[140]....
        /*03b4*/ 	.word	0x0500000f


	//   ....[141]....
        /*03b8*/ 	.word	0x0500000f


	//   ....[142]....
        /*03bc*/ 	.word	0x0500000f


	//   ....[143]....
        /*03c0*/ 	.word	0x0500000f


	//   ....[144]....
        /*03c4*/ 	.word	0x0500000f


	//   ....[145]....
        /*03c8*/ 	.word	0x0500000f


	//   ....[146]....
        /*03cc*/ 	.word	0x0500000f


	//   ....[147]....
        /*03d0*/ 	.word	0x0500000f


	//   ....[148]....
        /*03d4*/ 	.word	0x0500000f


	//   ....[149]....
        /*03d8*/ 	.word	0x0500000f


	//   ....[150]....
        /*03dc*/ 	.word	0x0500000f


	//   ....[151]....
        /*03e0*/ 	.word	0x0500000f


	//   ....[152]....
        /*03e4*/ 	.word	0x0500000f


	//   ....[153]....
        /*03e8*/ 	.word	0x0500000f


	//   ....[154]....
        /*03ec*/ 	.word	0x0500000f


	//   ....[155]....
        /*03f0*/ 	.word	0x0500000f


	//   ....[156]....
        /*03f4*/ 	.word	0x0500000f


	//   ....[157]....
        /*03f8*/ 	.word	0x0500000f


	//   ....[158]....
        /*03fc*/ 	.word	0x0500000f


	//   ....[159]....
        /*0400*/ 	.word	0x0500000f


	//   ....[160]....
        /*0404*/ 	.word	0x0500000f


	//----- nvinfo : EIATTR_COOP_GROUP_INSTR_OFFSETS
	.align		4
.L_10677:
        /*0408*/ 	.byte	0x04, 0x28
        /*040a*/ 	.short	(.L_10679 - .L_10678)


	//   ....[0]....
.L_10678:
        /*040c*/ 	.word	0x00000c20


	//   ....[1]....
        /*0410*/ 	.word	0x00000c50


	//   ....[2]....
        /*0414*/ 	.word	0x00000c70


	//   ....[3]....
        /*0418*/ 	.word	0x00000c90


	//   ....[4]....
        /*041c*/ 	.word	0x00000cb0


	//   ....[5]....
        /*0420*/ 	.word	0x00000de0


	//   ....[6]....
        /*0424*/ 	.word	0x00000e00


	//   ....[7]....
        /*0428*/ 	.word	0x00000e20


	//   ....[8]....
        /*042c*/ 	.word	0x00001ce0


	//   ....[9]....
        /*0430*/ 	.word	0x00001d60


	//   ....[10]....
        /*0434*/ 	.word	0x00001d90


	//   ....[11]....
        /*0438*/ 	.word	0x00001de0


	//   ....[12]....
        /*043c*/ 	.word	0x00001e30


	//   ....[13]....
        /*0440*/ 	.word	0x00001e80


	//   ....[14]....
        /*0444*/ 	.word	0x00001ea0


	//   ....[15]....
        /*0448*/ 	.word	0x00001ec0


	//   ....[16]....
        /*044c*/ 	.word	0x00002e50


	//   ....[17]....
        /*0450*/ 	.word	0x00002e90


	//   ....[18]....
        /*0454*/ 	.word	0x00002ed0


	//   ....[19]....
        /*0458*/ 	.word	0x00002f10


	//   ....[20]....
        /*045c*/ 	.word	0x00002f70


	//   ....[21]....
        /*0460*/ 	.word	0x00002fb0


	//   ....[22]....
        /*0464*/ 	.word	0x00002ff0


	//   ....[23]....
        /*0468*/ 	.word	0x00003030


	//   ....[24]....
        /*046c*/ 	.word	0x00003070


	//   ....[25]....
        /*0470*/ 	.word	0x000030b0


	//   ....[26]....
        /*0474*/ 	.word	0x000030f0


	//   ....[27]....
        /*0478*/ 	.word	0x00003120


	//   ....[28]....
        /*047c*/ 	.word	0x00003170


	//   ....[29]....
        /*0480*/ 	.word	0x000031a0


	//   ....[30]....
        /*0484*/ 	.word	0x000031c0


	//   ....[31]....
        /*0488*/ 	.word	0x000031e0


	//   ....[32]....
        /*048c*/ 	.word	0x00003200


	//   ....[33]....
        /*0490*/ 	.word	0x00003220


	//   ....[34]....
        /*0494*/ 	.word	0x00003230


	//   ....[35]....
        /*0498*/ 	.word	0x00003260


	//   ....[36]....
        /*049c*/ 	.word	0x00003280


	//   ....[37]....
        /*04a0*/ 	.word	0x000032a0


	//   ....[38]....
        /*04a4*/ 	.word	0x000032d0


	//   ....[39]....
        /*04a8*/ 	.word	0x000032f0


	//   ....[40]....
        /*04ac*/ 	.word	0x00003310


	//   ....[41]....
        /*04b0*/ 	.word	0x00003330


	//   ....[42]....
        /*04b4*/ 	.word	0x00003360


	//   ....[43]....
        /*04b8*/ 	.word	0x00003380


	//   ....[44]....
        /*04bc*/ 	.word	0x000033a0


	//   ....[45]....
        /*04c0*/ 	.word	0x000033c0


	//   ....[46]....
        /*04c4*/ 	.word	0x000033e0


	//   ....[47]....
        /*04c8*/ 	.word	0x00003400


	//   ....[48]....
        /*04cc*/ 	.word	0x00003410


	//   ....[49]....
        /*04d0*/ 	.word	0x00003450


	//   ....[50]....
        /*04d4*/ 	.word	0x00003480


	//   ....[51]....
        /*04d8*/ 	.word	0x000034a0


	//   ....[52]....
        /*04dc*/ 	.word	0x000034c0


	//   ....[53]....
        /*04e0*/ 	.word	0x000034e0


	//   ....[54]....
        /*04e4*/ 	.word	0x00003500


	//   ....[55]....
        /*04e8*/ 	.word	0x00003520


	//   ....[56]....
        /*04ec*/ 	.word	0x00003540


	//   ....[57]....
        /*04f0*/ 	.word	0x00003570


	//   ....[58]....
        /*04f4*/ 	.word	0x000035a0


	//   ....[59]....
        /*04f8*/ 	.word	0x000035c0


	//   ....[60]....
        /*04fc*/ 	.word	0x000035e0


	//   ....[61]....
        /*0500*/ 	.word	0x00003600


	//   ....[62]....
        /*0504*/ 	.word	0x00003630


	//   ....[63]....
        /*0508*/ 	.word	0x00003650


	//   ....[64]....
        /*050c*/ 	.word	0x00003690


	//   ....[65]....
        /*0510*/ 	.word	0x000036b0


	//   ....[66]....
        /*0514*/ 	.word	0x000036d0


	//   ....[67]....
        /*0518*/ 	.word	0x000036e0


	//   ....[68]....
        /*051c*/ 	.word	0x00003710


	//   ....[69]....
        /*0520*/ 	.word	0x00003720


	//   ....[70]....
        /*0524*/ 	.word	0x00003740


	//   ....[71]....
        /*0528*/ 	.word	0x00003780


	//   ....[72]....
        /*052c*/ 	.word	0x00005400


	//   ....[73]....
        /*0530*/ 	.word	0x00005460


	//   ....[74]....
        /*0534*/ 	.word	0x000054c0


	//   ....[75]....
        /*0538*/ 	.word	0x00005520


	//   ....[76]....
        /*053c*/ 	.word	0x00005580


	//   ....[77]....
        /*0540*/ 	.word	0x00005600


	//   ....[78]....
        /*0544*/ 	.word	0x00005660


	//   ....[79]....
        /*0548*/ 	.word	0x000056d0


	//   ....[80]....
        /*054c*/ 	.word	0x00005730


	//   ....[81]....
        /*0550*/ 	.word	0x000057b0


	//   ....[82]....
        /*0554*/ 	.word	0x00005820


	//   ....[83]....
        /*0558*/ 	.word	0x00005880


	//   ....[84]....
        /*055c*/ 	.word	0x00005900


	//   ....[85]....
        /*0560*/ 	.word	0x00005970


	//   ....[86]....
        /*0564*/ 	.word	0x000059d0


	//   ....[87]....
        /*0568*/ 	.word	0x00005a50


	//   ....[88]....
        /*056c*/ 	.word	0x00005ac0


	//   ....[89]....
        /*0570*/ 	.word	0x00005b20


	//   ....[90]....
        /*0574*/ 	.word	0x00005ba0


	//   ....[91]....
        /*0578*/ 	.word	0x00005c10


	//   ....[92]....
        /*057c*/ 	.word	0x00005c70


	//   ....[93]....
        /*0580*/ 	.word	0x00005ce0


	//   ....[94]....
        /*0584*/ 	.word	0x00005d50


	//   ....[95]....
        /*0588*/ 	.word	0x00005db0


	//   ....[96]....
        /*058c*/ 	.word	0x00005e30


	//   ....[97]....
        /*0590*/ 	.word	0x00005ea0


	//   ....[98]....
        /*0594*/ 	.word	0x00005f00


	//   ....[99]....
        /*0598*/ 	.word	0x00005f80


	//   ....[100]....
        /*059c*/ 	.word	0x00005ff0


	//   ....[101]....
        /*05a0*/ 	.word	0x00006050


	//   ....[102]....
        /*05a4*/ 	.word	0x000060d0


	//   ....[103]....
        /*05a8*/ 	.word	0x00006140


	//   ....[104]....
        /*05ac*/ 	.word	0x000061a0


	//   ....[105]....
        /*05b0*/ 	.word	0x00006210


	//   ....[106]....
        /*05b4*/ 	.word	0x00006280


	//   ....[107]....
        /*05b8*/ 	.word	0x000062e0


	//   ....[108]....
        /*05bc*/ 	.word	0x00006360


	//   ....[109]....
        /*05c0*/ 	.word	0x000063d0


	//   ....[110]....
        /*05c4*/ 	.word	0x00006430


	//   ....[111]....
        /*05c8*/ 	.word	0x000064b0


	//   ....[112]....
        /*05cc*/ 	.word	0x00006520


	//   ....[113]....
        /*05d0*/ 	.word	0x00006580


	//   ....[114]....
        /*05d4*/ 	.word	0x000065f0


	//   ....[115]....
        /*05d8*/ 	.word	0x00006660


	//   ....[116]....
        /*05dc*/ 	.word	0x000066c0


	//   ....[117]....
        /*05e0*/ 	.word	0x00006740


	//   ....[118]....
        /*05e4*/ 	.word	0x000067b0


	//   ....[119]....
        /*05e8*/ 	.word	0x00006810


	//   ....[120]....
        /*05ec*/ 	.word	0x00006880


	//   ....[121]....
        /*05f0*/ 	.word	0x000068f0


	//   ....[122]....
        /*05f4*/ 	.word	0x00006950


	//   ....[123]....
        /*05f8*/ 	.word	0x000069c0


	//   ....[124]....
        /*05fc*/ 	.word	0x00006a30


	//   ....[125]....
        /*0600*/ 	.word	0x00006a90


	//   ....[126]....
        /*0604*/ 	.word	0x00006b00


	//   ....[127]....
        /*0608*/ 	.word	0x00006b70


	//   ....[128]....
        /*060c*/ 	.word	0x00006bd0


	//   ....[129]....
        /*0610*/ 	.word	0x00006c40


	//   ....[130]....
        /*0614*/ 	.word	0x00006cc0


	//   ....[131]....
        /*0618*/ 	.word	0x00006d20


	//   ....[132]....
        /*061c*/ 	.word	0x00006da0


	//   ....[133]....
        /*0620*/ 	.word	0x00006e20


	//   ....[134]....
        /*0624*/ 	.word	0x00006e80


	//   ....[135]....
        /*0628*/ 	.word	0x00006ef0


	//   ....[136]....
        /*062c*/ 	.word	0x00006f50


	//   ....[137]....
        /*0630*/ 	.word	0x00006fb0


	//   ....[138]....
        /*0634*/ 	.word	0x00007020


	//   ....[139]....
        /*0638*/ 	.word	0x000070a0


	//   ....[140]....
        /*063c*/ 	.word	0x00007100


	//   ....[141]....
        /*0640*/ 	.word	0x00007180


	//   ....[142]....
        /*0644*/ 	.word	0x000071f0


	//   ....[143]....
        /*0648*/ 	.word	0x00007250


	//   ....[144]....
        /*064c*/ 	.word	0x000072d0


	//   ....[145]....
        /*0650*/ 	.word	0x00007340


	//   ....[146]....
        /*0654*/ 	.word	0x000073a0


	//   ....[147]....
        /*0658*/ 	.word	0x00007420


	//   ....[148]....
        /*065c*/ 	.word	0x00007480


	//   ....[149]....
        /*0660*/ 	.word	0x000074e0


	//   ....[150]....
        /*0664*/ 	.word	0x00007550


	//   ....[151]....
        /*0668*/ 	.word	0x000075b0


	//   ....[152]....
        /*066c*/ 	.word	0x00007610


	//   ....[153]....
        /*0670*/ 	.word	0x00007680


	//   ....[154]....
        /*0674*/ 	.word	0x000076e0


	//   ....[155]....
        /*0678*/ 	.word	0x00007740


	//   ....[156]....
        /*067c*/ 	.word	0x000077a0


	//   ....[157]....
        /*0680*/ 	.word	0x00007800


	//   ....[158]....
        /*0684*/ 	.word	0x00007860


	//   ....[159]....
        /*0688*/ 	.word	0x000078d0


	//   ....[160]....
        /*068c*/ 	.word	0x00007940


	//----- nvinfo : EIATTR_SYSCALL_OFFSETS
	.align		4
.L_10679:
        /*0690*/ 	.byte	0x04, 0x46
        /*0692*/ 	.short	(.L_10681 - .L_10680)


	//   ....[0]....
.L_10680:
        /*0694*/ 	.word	0x00005290


	//   ....[1]....
        /*0698*/ 	.word	0x00005390


	//----- nvinfo : EIATTR_EXIT_INSTR_OFFSETS
	.align		4
.L_10681:
        /*069c*/ 	.byte	0x04, 0x1c
        /*069e*/ 	.short	(.L_10683 - .L_10682)


	//   ....[0]....
.L_10682:
        /*06a0*/ 	.word	0x000000d0


	//   ....[1]....
        /*06a4*/ 	.word	0x00004620


	//   ....[2]....
        /*06a8*/ 	.word	0x00004670


	//   ....[3]....
        /*06ac*/ 	.word	0x00005190


	//   ....[4]....
        /*06b0*/ 	.word	0x000053a0


	//----- nvinfo : EIATTR_CRS_STACK_SIZE
	.align		4
.L_10683:
        /*06b4*/ 	.byte	0x04, 0x1e
        /*06b6*/ 	.short	(.L_10685 - .L_10684)
.L_10684:
        /*06b8*/ 	.word	0x00000000


	//----- nvinfo : EIATTR_CBANK_PARAM_SIZE
	.align		4
.L_10685:
        /*06bc*/ 	.byte	0x03, 0x19
        /*06be*/ 	.short	0x008c


	//----- nvinfo : EIATTR_PARAM_CBANK
	.align		4
        /*06c0*/ 	.byte	0x04, 0x0a
        /*06c2*/ 	.short	(.L_10687 - .L_10686)
	.align		4
.L_10686:
        /*06c4*/ 	.word	index@(.nv.constant0._ZN4vllm25paged_attention_v2_kernelIfhLi112ELi32ELi128ELNS_18Fp8KVCacheDataTypeE2ELb1ELi512EEEvPfS2_PT_PKS3_PKT0_S9_ifPKiSB_iPKfiiiSD_SD_iiiii)
        /*06c8*/ 	.short	0x0210
        /*06ca*/ 	.short	0x008c


	//----- nvinfo : EIATTR_SW_WAR
	.align		4
.L_10687:
        /*06cc*/ 	.byte	0x04, 0x36
        /*06ce*/ 	.short	(.L_10689 - .L_10688)
.L_10688:
        /*06d0*/ 	.word	0x00000008
.L_10689:


//--------------------- .nv.info._ZN4vllm25paged_attention_v2_kernelIfhLi96ELi32ELi128ELNS_18Fp8KVCacheDataTypeE2ELb1ELi512EEEvPfS2_PT_PKS3_PKT0_S9_ifPKiSB_iPKfiiiSD_SD_iiiii --------------------------
	.section	.nv.info._ZN4vllm25paged_attention_v2_kernelIfhLi96ELi32ELi128ELNS_18Fp8KVCacheDataTypeE2ELb1ELi512EEEvPfS2_PT_PKS3_PKT0_S9_ifPKiSB_iPKfiiiSD_SD_iiiii,"",@"SHT_CUDA_INFO"
	.sectionflags	@""
	.align	4


	//----- nvinfo : EIATTR_CUDA_API_VERSION
	.align		4
        /*0000*/ 	.byte	0x04, 0x37
        /*0002*/ 	.short	(.L_10691 - .L_10690)
.L_10690:
        /*0004*/ 	.word	0x00000082


	//----- nvinfo : EIATTR_KPARAM_INFO
	.align		4
.L_10691:
        /*0008*/ 	.byte	0x04, 0x17
        /*000a*/ 	.short	(.L_10693 - .L_10692)
.L_10692:
        /*000c*/ 	.word	0x00000000
        /*0010*/ 	.short	0x0015
        /*0012*/ 	.short	0x0088
        /*0014*/ 	.byte	0x00, 0xf0, 0x11, 0x00


	//----- nvinfo : EIATTR_KPARAM_INFO
	.align		4
.L_10693:
        /*0018*/ 	.byte	0x04, 0x17
        /*001a*/ 	.short	(.L_10695 - .L_10694)
.L_10694:
        /*001c*/ 	.word	0x00000000
        /*0020*/ 	.short	0x0014
        /*0022*/ 	.short	0x0084
        /*0024*/ 	.byte	0x00, 0xf0, 0x11, 0x00


	//----- nvinfo : EIATTR_KPARAM_INFO
	.align		4
.L_10695:
        /*0028*/ 	.byte	0x04, 0x17
        /*002a*/ 	.short	(.L_10697 - .L_10696)
.L_10696:
        /*002c*/ 	.word	0x00000000
        /*0030*/ 	.short	0x0013
        /*0032*/ 	.short	0x0080
        /*0034*/ 	.byte	0x00, 0xf0, 0x11, 0x00


	//----- nvinfo : EIATTR_KPARAM_INFO
	.align		4
.L_10697:
        /*0038*/ 	.byte	0x04, 0x17
        /*003a*/ 	.short	(.L_10699 - .L_10698)
.L_10698:
        /*003c*/ 	.word	0x00000000
        /*0040*/ 	.short	0x0012
        /*0042*/ 	.short	0x007c
        /*0044*/ 	.byte	0x00, 0xf0, 0x11, 0x00


	//----- nvinfo : EIATTR_KPARAM_INFO
	.align		4
.L_10699:
        /*0048*/ 	.byte	0x04, 0x17
        /*004a*/ 	.short	(.L_10701 - .L_10700)
.L_10700:
        /*004c*/ 	.word	0x00000000
        /*0050*/ 	.short	0x0011
        /*0052*/ 	.short	0x0078
        /*0054*/ 	.byte	0x00, 0xf0, 0x11, 0x00


	//----- nvinfo : EIATTR_KPARAM_INFO
	.align		4
.L_10701:
        /*0058*/ 	.byte	0x04, 0x17
        /*005a*/ 	.short	(.L_10703 - .L_10702)
.L_10702:
        /*005c*/ 	.word	0x00000000
        /*0060*/ 	.short	0x0010
        /*0062*/ 	.short	0x0070
        /*0064*/ 	.byte	0x00, 0xf0, 0x21, 0x00


	//----- nvinfo : EIATTR_KPARAM_INFO
	.align		4
.L_10703:
        /*0068*/ 	.byte	0x04, 0x17
        /*006a*/ 	.short	(.L_10705 - .L_10704)
.L_10704:
        /*006c*/ 	.word	0x00000000
        /*0070*/ 	.short	0x000f
        /*0072*/ 	.short	0x0068
        /*0074*/ 	.byte	0x00, 0xf0, 0x21, 0x00


	//----- nvinfo : EIATTR_KPARAM_INFO
	.align		4
.L_10705:
        /*0078*/ 	.byte	0x04, 0x17
        /*007a*/ 	.short	(.L_10707 - .L_10706)
.L_10706:
        /*007c*/ 	.word	0x00000000
        /*0080*/ 	.short	0x000e
        /*0082*/ 	.short	0x0060
        /*0084*/ 	.byte	0x00, 0xf0, 0x11, 0x00


	//----- nvinfo : EIATTR_KPARAM_INFO
	.align		4
.L_10707:
        /*0088*/ 	.byte	0x04, 0x17
        /*008a*/ 	.short	(.L_10709 - .L_10708)
.L_10708:
        /*008c*/ 	.word	0x00000000
        /*0090*/ 	.short	0x000d
        /*0092*/ 	.short	0x005c
        /*0094*/ 	.byte	0x00, 0xf0, 0x11, 0x00


	//----- nvinfo : EIATTR_KPARAM_INFO
	.align		4
.L_10709:
        /*0098*/ 	.byte	0x04, 0x17
        /*009a*/ 	.short	(.L_10711 - .L_10710)
.L_10710:
        /*009c*/ 	.word	0x00000000
        /*00a0*/ 	.short	0x000c
        /*00a2*/ 	.short	0x0058
        /*00a4*/ 	.byte	0x00, 0xf0, 0x11, 0x00


	//----- nvinfo : EIATTR_KPARAM_INFO
	.align		4
.L_10711:
        /*00a8*/ 	.byte	0x04, 0x17
        /*00aa*/ 	.short	(.L_10713 - .L_10712)
.L_10712:
        /*00ac*/ 	.word	0x00000000
        /*00b0*/ 	.short	0x000b
        /*00b2*/ 	.short	0x0050
        /*00b4*/ 	.byte	0x00, 0xf0, 0x21, 0x00


	//----- nvinfo : EIATTR_KPARAM_INFO
	.align		4
.L_10713:
        /*00b8*/ 	.byte	0x04, 0x17
        /*00ba*/ 	.short	(.L_10715 - .L_10714)
.L_10714:
        /*00bc*/ 	.word	0x00000000
        /*00c0*/ 	.short	0x000a
        /*00c2*/ 	.short	0x0048
        /*00c4*/ 	.byte	0x00, 0xf0, 0x11, 0x00


	//----- nvinfo : EIATTR_KPARAM_INFO
	.align		4
.L_10715:
        /*00c8*/ 	.byte	0x04, 0x17
        /*00ca*/ 	.short	(.L_10717 - .L_10716)
.L_10716:
        /*00cc*/ 	.word	0x00000000
        /*00d0*/ 	.short	0x0009
        /*00d2*/ 	.short	0x0040
        /*00d4*/ 	.byte	0x00, 0xf0, 0x21, 0x00


	//----- nvinfo : EIATTR_KPARAM_INFO
	.align		4
.L_10717:
        /*00d8*/ 	.byte	0x04, 0x17
        /*00da*/ 	.short	(.L_10719 - .L_10718)
.L_10718:
        /*00dc*/ 	.word	0x00000000
        /*00e0*/ 	.short	0x0008
        /*00e2*/ 	.short	0x0038
        /*00e4*/ 	.byte	0x00, 0xf0, 0x21, 0x00


	//----- nvinfo : EIATTR_KPARAM_INFO
	.align		4
.L_10719:
        /*00e8*/ 	.byte	0x04, 0x17
        /*00ea*/ 	.short	(.L_10721 - .L_10720)
.L_10720:
        /*00ec*/ 	.word	0x00000000
        /*00f0*/ 	.short	0x0007
        /*00f2*/ 	.short	0x0034
        /*00f4*/ 	.byte	0x00, 0xf0, 0x11, 0x00


	//----- nvinfo : EIATTR_KPARAM_INFO
	.align		4
.L_10721:
        /*00f8*/ 	.byte	0x04, 0x17
        /*00fa*/ 	.short	(.L_10723 - .L_10722)
.L_10722:
        /*00fc*/ 	.word	0x00000000
        /*0100*/ 	.short	0x0006
        /*0102*/ 	.short	0x0030
        /*0104*/ 	.byte	0x00, 0xf0, 0x11, 0x00


	//----- nvinfo : EIATTR_KPARAM_INFO
	.align		4
.L_10723:
        /*0108*/ 	.byte	0x04, 0x17
        /*010a*/ 	.short	(.L_10725 - .L_10724)
.L_10724:
        /*010c*/ 	.word	0x00000000
        /*0110*/ 	.short	0x0005
        /*0112*/ 	.short	0x0028
        /*0114*/ 	.byte	0x00, 0xf0, 0x21, 0x00


	//----- nvinfo : EIATTR_KPARAM_INFO
	.align		4
.L_10725:
        /*0118*/ 	.byte	0x04, 0x17
        /*011a*/ 	.short	(.L_10727 - .L_10726)
.L_10726:
        /*011c*/ 	.word	0x00000000
        /*0120*/ 	.short	0x0004
        /*0122*/ 	.short	0x0020
        /*0124*/ 	.byte	0x00, 0xf0, 0x21, 0x00


	//----- nvinfo : EIATTR_KPARAM_INFO
	.align		4
.L_10727:
        /*0128*/ 	.byte	0x04, 0x17
        /*012a*/ 	.short	(.L_10729 - .L_10728)
.L_10728:
        /*012c*/ 	.word	0x00000000
        /*0130*/ 	.short	0x0003
        /*0132*/ 	.short	0x0018
        /*0134*/ 	.byte	0x00, 0xf0, 0x21, 0x00


	//----- nvinfo : EIATTR_KPARAM_INFO
	.align		4
.L_10729:
        /*0138*/ 	.byte	0x04, 0x17
        /*013a*/ 	.short	(.L_10731 - .L_10730)
.L_10730:
        /*013c*/ 	.word	0x00000000
        /*0140*/ 	.short	0x0002
        /*0142*/ 	.short	0x0010
        /*0144*/ 	.byte	0x00, 0xf0, 0x21, 0x00


	//----- nvinfo : EIATTR_KPARAM_INFO
	.align		4
.L_10731:
        /*0148*/ 	.byte	0x04, 0x17
        /*014a*/ 	.short	(.L_10733 - .L_10732)
.L_10732:
        /*014c*/ 	.word	0x00000000
        /*0150*/ 	.short	0x0001
        /*0152*/ 	.short	0x0008
        /*0154*/ 	.byte	0x00, 0xf0, 0x21, 0x00


	//----- nvinfo : EIATTR_KPARAM_INFO
	.align		4
.L_10733:
        /*0158*/ 	.byte	0x04, 0x17
        /*015a*/ 	.short	(.L_10735 - .L_10734)
.L_10734:
        /*015c*/ 	.word	0x00000000
        /*0160*/ 	.short	0x0000
        /*0162*/ 	.short	0x0000
        /*0164*/ 	.byte	0x00, 0xf0, 0x21, 0x00


	//----- nvinfo : EIATTR_SPARSE_MMA_MASK
	.align		4
.L_10735:
        /*0168*/ 	.byte	0x03, 0x50
        /*016a*/ 	.short	0x0000


	//----- nvinfo : EIATTR_MAXREG_COUNT
	.align		4
        /*016c*/ 	.byte	0x03, 0x1b
        /*016e*/ 	.short	0x00ff


	//----- nvinfo : EIATTR_NUM_BARRIERS
	.align		4
        /*0170*/ 	.byte	0x02, 0x4c
        /*0172*/ 	.byte	0x01
	.zero		1


	//----- nvinfo : EIATTR_EXTERNS
	.align		4
        /*0174*/ 	.byte	0x04, 0x0f
        /*0176*/ 	.short	(.L_10737 - .L_10736)


	//   ....[0]....
	.align		4
.L_10736:
        /*0178*/ 	.word	index@(__assertfail)


	//----- nvinfo : EIATTR_MERCURY_ISA_VERSION
	.align		4
.L_10737:
        /*017c*/ 	.byte	0x03, 0x5f
        /*017e*/ 	.short	0x0101


	//----- nvinfo : EIATTR_COOP_GROUP_MASK_REGIDS
	.align		4
        /*0180*/ 	.byte	0x04, 0x29
        /*0182*/ 	.short	(.L_10739 - .L_10738)


	//   ....[0]....
.L_10738:
        /*0184*/ 	.word	0xffffffff


	//   ....[1]....
        /*0188*/ 	.word	0xffffffff


	//   ....[2]....
        /*018c*/ 	.word	0xffffffff


	//   ....[3]....
        /*0190*/ 	.word	0xffffffff


	//   ....[4]....
        /*0194*/ 	.word	0xffffffff


	//   ....[5]....
        /*0198*/ 	.word	0xffffffff


	//   ....[6]....
        /*019c*/ 	.word	0xffffffff


	//   ....[7]....
        /*01a0*/ 	.word	0xffffffff


	//   ....[8]....
        /*01a4*/ 	.word	0xffffffff


	//   ....[9]....
        /*01a8*/ 	.word	0xffffffff


	//   ....[10]....
        /*01ac*/ 	.word	0xffffffff


	//   ....[11]....
        /*01b0*/ 	.word	0xffffffff


	//   ....[12]....
        /*01b4*/ 	.word	0xffffffff


	//   ....[13]....
        /*01b8*/ 	.word	0xffffffff


	//   ....[14]....
        /*01bc*/ 	.word	0xffffffff


	//   ....[15]....
        /*01c0*/ 	.word	0xffffffff


	//   ....[16]....
        /*01c4*/ 	.word	0xffffffff


	//   ....[17]....
        /*01c8*/ 	.word	0xffffffff


	//   ....[18]....
        /*01cc*/ 	.word	0xffffffff


	//   ....[19]....
        /*01d0*/ 	.word	0xffffffff


	//   ....[20]....
        /*01d4*/ 	.word	0xffffffff


	//   ....[21]....
        /*01d8*/ 	.word	0xffffffff


	//   ....[22]....
        /*01dc*/ 	.word	0xffffffff


	//   ....[23]....
        /*01e0*/ 	.word	0xffffffff


	//   ....[24]....
        /*01e4*/ 	.word	0xffffffff


	//   ....[25]....
        /*01e8*/ 	.word	0xffffffff


	//   ....[26]....
        /*01ec*/ 	.word	0xffffffff


	//   ....[27]....
        /*01f0*/ 	.word	0xffffffff


	//   ....[28]....
        /*01f4*/ 	.word	0xffffffff


	//   ....[29]....
        /*01f8*/ 	.word	0xffffffff


	//   ....[30]....
        /*01fc*/ 	.word	0xffffffff


	//   ....[31]....
        /*0200*/ 	.word	0xffffffff


	//   ....[32]....
        /*0204*/ 	.word	0xffffffff


	//   ....[33]....
        /*0208*/ 	.word	0xffffffff


	//   ....[34]....
        /*020c*/ 	.word	0xffffffff


	//   ....[35]....
        /*0210*/ 	.word	0xffffffff


	//   ....[36]....
        /*0214*/ 	.word	0xffffffff


	//   ....[37]....
        /*0218*/ 	.word	0xffffffff


	//   ....[38]....
        /*021c*/ 	.word	0xffffffff


	//   ....[39]....
        /*0220*/ 	.word	0xffffffff


	//   ....[40]....
        /*0224*/ 	.word	0xffffffff


	//   ....[41]....
        /*0228*/ 	.word	0xffffffff


	//   ....[42]....
        /*022c*/ 	.word	0xffffffff


	//   ....[43]....
        /*0230*/ 	.word	0xffffffff


	//   ....[44]....
        /*0234*/ 	.word	0xffffffff


	//   ....[45]....
        /*0238*/ 	.word	0xffffffff


	//   ....[46]....
        /*023c*/ 	.word	0xffffffff


	//   ....[47]....
        /*0240*/ 	.word	0xffffffff


	//   ....[48]....
        /*0244*/ 	.word	0xffffffff


	//   ....[49]....
        /*0248*/ 	.word	0xffffffff


	//   ....[50]....
        /*024c*/ 	.word	0xffffffff


	//   ....[51]....
        /*0250*/ 	.word	0xffffffff


	//   ....[52]....
        /*0254*/ 	.word	0xffffffff


	//   ....[53]....
        /*0258*/ 	.word	0xffffffff


	//   ....[54]....
        /*025c*/ 	.word	0xffffffff


	//   ....[55]....
        /*0260*/ 	.word	0xffffffff


	//   ....[56]....
        /*0264*/ 	.word	0xffffffff


	//   ....[57]....
        /*0268*/ 	.word	0xffffffff


	//   ....[58]....
        /*026c*/ 	.word	0xffffffff


	//   ....[59]....
        /*0270*/ 	.word	0xffffffff


	//   ....[60]....
        /*0274*/ 	.word	0xffffffff


	//   ....[61]....
        /*0278*/ 	.word	0xffffffff


	//   ....[62]....
        /*027c*/ 	.word	0xffffffff


	//   ....[63]....
        /*0280*/ 	.word	0xffffffff


	//   ....[64]....
        /*0284*/ 	.word	0x0500000f


	//   ....[65]....
        /*0288*/ 	.word	0x0500000f


	//   ....[66]....
        /*028c*/ 	.word	0x0500000f


	//   ....[67]....
        /*0290*/ 	.word	0x0500000f


	//   ....[68]....
        /*0294*/ 	.word	0x0500000f


	//   ....[69]....
        /*0298*/ 	.word	0x0500000f


	//   ....[70]....
        /*029c*/ 	.word	0x0500000f


	//   ....[71]....
        /*02a0*/ 	.word	0x0500000f


	//   ....[72]....
        /*02a4*/ 	.word	0x0500000f


	//   ....[73]....
        /*02a8*/ 	.word	0x0500000f


	//   ....[74]....
        /*02ac*/ 	.word	0x0500000f


	//   ....[75]....
        /*02b0*/ 	.word	0x0500000f


	//   ....[76]....
        /*02b4*/ 	.word	0x0500000f


	//   ....[77]....
        /*02b8*/ 	.word	0x0500000f


	//   ....[78]....
        /*02bc*/ 	.word	0x0500000f


	//   ....[79]....
        /*02c0*/ 	.word	0x0500000f


	//   ....[80]....
        /*02c4*/ 	.word	0x0500000f


	//   ....[81]....
        /*02c8*/ 	.word	0x0500000f


	//   ....[82]....
        /*02cc*/ 	.word	0x0500000f


	//   ....[83]....
        /*02d0*/ 	.word	0x0500000f


	//   ....[84]....
        /*02d4*/ 	.word	0x0500000f


	//   ....[85]....
        /*02d8*/ 	.word	0x0500000f


	//   ....[86]....
        /*02dc*/ 	.word	0x0500000f


	//   ....[87]....
        /*02e0*/ 	.word	0x0500000f


	//   ....[88]....
        /*02e4*/ 	.word	0x0500000f


	//   ....[89]....
        /*02e8*/ 	.word	0x0500000f


	//   ....[90]....
        /*02ec*/ 	.word	0x0500000f


	//   ....[91]....
        /*02f0*/ 	.word	0x0500000f


	//   ....[92]....
        /*02f4*/ 	.word	0x0500000f


	//   ....[93]....
        /*02f8*/ 	.word	0x0500000f


	//   ....[94]....
        /*02fc*/ 	.word	0x0500000f


	//   ....[95]....
        /*0300*/ 	.word	0x0500000f


	//   ....[96]....
        /*0304*/ 	.word	0x0500000f


	//   ....[97]....
        /*0308*/ 	.word	0x0500000f


	//   ....[98]....
        /*030c*/ 	.word	0x0500000f


	//   ....[99]....
        /*0310*/ 	.word	0x0500000f


	//   ....[100]....
        /*0314*/ 	.word	0x0500000f


	//   ....[101]....
        /*0318*/ 	.word	0x0500000f


	//   ....[102]....
        /*031c*/ 	.word	0x0500000f


	//   ....[103]....
        /*0320*/ 	.word	0x0500000f


	//   ....[104]....
        /*0324*/ 	.word	0x0500000f


	//   ....[105]....
        /*0328*/ 	.word	0x0500000f


	//   ....[106]....
        /*032c*/ 	.word	0x0500000f


	//   ....[107]....
        /*0330*/ 	.word	0x0500000f


	//   ....[108]....
        /*0334*/ 	.word	0x0500000f


	//   ....[109]....
        /*0338*/ 	.word	0x0500000f


	//   ....[110]....
        /*033c*/ 	.word	0x0500000f


	//   ....[111]....
        /*0340*/ 	.word	0x0500000f


	//   ....[112]....
        /*0344*/ 	.word	0x0500000f


	//   ....[113]....
        /*0348*/ 	.word	0x0500000f


	//   ....[114]....
        /*034c*/ 	.word	0x0500000f


	//   ....[115]....
        /*0350*/ 	.word	0x0500000f


	//   ....[116]....
        /*0354*/ 	.word	0x0500000f


	//   ....[117]....
        /*0358*/ 	.word	0x0500000f


	//   ....[118]....
        /*035c*/ 	.word	0x0500000f


	//   ....[119]....
        /*0360*/ 	.word	0x0500000f


	//   ....[120]....
        /*0364*/ 	.word	0x0500000f


	//   ....[121]....
        /*0368*/ 	.word	0x0500000f


	//   ....[122]....
        /*036c*/ 	.word	0x0500000f


	//   ....[123]....
        /*0370*/ 	.word	0x0500000f


	//   ....[124]....
        /*0374*/ 	.word	0x0500000f


	//   ....[125]....
        /*0378*/ 	.word	0x0500000f


	//   ....[126]....
        /*037c*/ 	.word	0x0500000f


	//   ....[127]....
        /*0380*/ 	.word	0x0500000f


	//   ....[128]....
        /*0384*/ 	.word	0x0500000f


	//   ....[129]....
        /*0388*/ 	.word	0x0500000f


	//   ....[130]....
        /*038c*/ 	.word	0x0500000f


	//   ....[131]....
        /*0390*/ 	.word	0x0500000f


	//   ....[132]....
        /*0394*/ 	.word	0x0500000f


	//   ....[133]....
        /*0398*/ 	.word	0x0500000f


	//   ....[134]....
        /*039c*/ 	.word	0x0500000f


	//   ....[135]....
        /*03a0*/ 	.word	0x0500000f


	//   ....[136]....
        /*03a4*/ 	.word	0x0500000f


	//   ....[137]....
        /*03a8*/ 	.word	0x0500000f


	//   ....[138]....
        /*03ac*/ 	.word	0x0500000f


	//   ....[139]....
        /*03b0*/ 	.word	0x0500000f


	//   ....[140]....
        /*03b4*/ 	.word	0x0500000f


	//----- nvinfo : EIATTR_COOP_GROUP_INSTR_OFFSETS
	.align		4
.L_10739:
        /*03b8*/ 	.byte	0x04, 0x28
        /*03ba*/ 	.short	(.L_10741 - .L_10740)


	//   ....[0]....
.L_10740:
        /*03bc*/ 	.word	0x00000c20


	//   ....[1]....
        /*03c0*/ 	.word	0x00000c50


	//   ....[2]....
        /*03c4*/ 	.word	0x00000c70


	//   ....[3]....
        /*03c8*/ 	.word	0x00000c90


	//   ....[4]....
        /*03cc*/ 	.word	0x00000cb0


	//   ....[5]....
        /*03d0*/ 	.word	0x00000de0


	//   ....[6]....
        /*03d4*/ 	.word	0x00000e00


	//   ....[7]....
        /*03d8*/ 	.word	0x00000e20


	//   ....[8]....
        /*03dc*/ 	.word	0x00001ce0


	//   ....[9]....
        /*03e0*/ 	.word	0x00001d60


	//   ....[10]....
        /*03e4*/ 	.word	0x00001d90


	//   ....[11]....
        /*03e8*/ 	.word	0x00001de0


	//   ....[12]....
        /*03ec*/ 	.word	0x00001e30


	//   ....[13]....
        /*03f0*/ 	.word	0x00001e80


	//   ....[14]....
        /*03f4*/ 	.word	0x00001ea0


	//   ....[15]....
        /*03f8*/ 	.word	0x00001ec0


	//   ....[16]....
        /*03fc*/ 	.word	0x00002e50


	//   ....[17]....
        /*0400*/ 	.word	0x00002e90


	//   ....[18]....
        /*0404*/ 	.word	0x00002ed0


	//   ....[19]....
        /*0408*/ 	.word	0x00002f10


	//   ....[20]....
        /*040c*/ 	.word	0x00002f40


	//   ....[21]....
        /*0410*/ 	.word	0x00002f60


	//   ....[22]....
        /*0414*/ 	.word	0x00002fa0


	//   ....[23]....
        /*0418*/ 	.word	0x00002fd0


	//   ....[24]....
        /*041c*/ 	.word	0x00003000


	//   ....[25]....
        /*0420*/ 	.word	0x00003040


	//   ....[26]....
        /*0424*/ 	.word	0x00003080


	//   ....[27]....
        /*0428*/ 	.word	0x000030b0


	//   ....[28]....
        /*042c*/ 	.word	0x000030d0


	//   ....[29]....
        /*0430*/ 	.word	0x000030f0


	//   ....[30]....
        /*0434*/ 	.word	0x00003110


	//   ....[31]....
        /*0438*/ 	.word	0x00003140


	//   ....[32]....
        /*043c*/ 	.word	0x00003160


	//   ....[33]....
        /*0440*/ 	.word	0x000031a0


	//   ....[34]....
        /*0444*/ 	.word	0x000031e0


	//   ....[35]....
        /*0448*/ 	.word	0x00003200


	//   ....[36]....
        /*044c*/ 	.word	0x00003220


	//   ....[37]....
        /*0450*/ 	.word	0x00003240


	//   ....[38]....
        /*0454*/ 	.word	0x00003260


	//   ....[39]....
        /*0458*/ 	.word	0x00003270


	//   ....[40]....
        /*045c*/ 	.word	0x000032b0


	//   ....[41]....
        /*0460*/ 	.word	0x000032e0


	//   ....[42]....
        /*0464*/ 	.word	0x00003300


	//   ....[43]....
        /*0468*/ 	.word	0x00003320


	//   ....[44]....
        /*046c*/ 	.word	0x00003340


	//   ....[45]....
        /*0470*/ 	.word	0x00003360


	//   ....[46]....
        /*0474*/ 	.word	0x00003370


	//   ....[47]....
        /*0478*/ 	.word	0x00003390


	//   ....[48]....
        /*047c*/ 	.word	0x000033d0


	//   ....[49]....
        /*0480*/ 	.word	0x000033f0


	//   ....[50]....
        /*0484*/ 	.word	0x00003410


	//   ....[51]....
        /*0488*/ 	.word	0x00003440


	//   ....[52]....
        /*048c*/ 	.word	0x00003460


	//   ....[53]....
        /*0490*/ 	.word	0x00003480


	//   ....[54]....
        /*0494*/ 	.word	0x00003490


	//   ....[55]....
        /*0498*/ 	.word	0x000034c0


	//   ....[56]....
        /*049c*/ 	.word	0x000034e0


	//   ....[57]....
        /*04a0*/ 	.word	0x00003500


	//   ....[58]....
        /*04a4*/ 	.word	0x00003520


	//   ....[59]....
        /*04a8*/ 	.word	0x00003540


	//   ....[60]....
        /*04ac*/ 	.word	0x00003560


	//   ....[61]....
        /*04b0*/ 	.word	0x00003570


	//   ....[62]....
        /*04b4*/ 	.word	0x00003590


	//   ....[63]....
        /*04b8*/ 	.word	0x000035b0


	//   ....[64]....
        /*04bc*/ 	.word	0x00004de0


	//   ....[65]....
        /*04c0*/ 	.word	0x00004e40


	//   ....[66]....
        /*04c4*/ 	.word	0x00004ea0


	//   ....[67]....
        /*04c8*/ 	.word	0x00004f00


	//   ....[68]....
        /*04cc*/ 	.word	0x00004f60


	//   ....[69]....
        /*04d0*/ 	.word	0x00004fe0


	//   ....[70]....
        /*04d4*/ 	.word	0x00005050


	//   ....[71]....
        /*04d8*/ 	.word	0x000050c0


	//   ....[72]....
        /*04dc*/ 	.word	0x00005120


	//   ....[73]....
        /*04e0*/ 	.word	0x000051a0


	//   ....[74]....
        /*04e4*/ 	.word	0x00005210


	//   ....[75]....
        /*04e8*/ 	.word	0x00005270


	//   ....[76]....
        /*04ec*/ 	.word	0x000052f0


	//   ....[77]....
        /*04f0*/ 	.word	0x00005360


	//   ....[78]....
        /*04f4*/ 	.word	0x000053c0


	//   ....[79]....
        /*04f8*/ 	.word	0x00005440


	//   ....[80]....
        /*04fc*/ 	.word	0x000054b0


	//   ....[81]....
        /*0500*/ 	.word	0x00005510


	//   ....[82]....
        /*0504*/ 	.word	0x00005590


	//   ....[83]....
        /*0508*/ 	.word	0x00005600


	//   ....[84]....
        /*050c*/ 	.word	0x00005660


	//   ....[85]....
        /*0510*/ 	.word	0x000056e0


	//   ....[86]....
        /*0514*/ 	.word	0x00005750


	//   ....[87]....
        /*0518*/ 	.word	0x000057b0


	//   ....[88]....
        /*051c*/ 	.word	0x00005830


	//   ....[89]....
        /*0520*/ 	.word	0x000058a0


	//   ....[90]....
        /*0524*/ 	.word	0x00005900


	//   ....[91]....
        /*0528*/ 	.word	0x00005980


	//   ....[92]....
        /*052c*/ 	.word	0x000059f0


	//   ....[93]....
        /*0530*/ 	.word	0x00005a50


	//   ....[94]....
        /*0534*/ 	.word	0x00005ad0


	//   ....[95]....
        /*0538*/ 	.word	0x00005b40


	//   ....[96]....
        /*053c*/ 	.word	0x00005ba0


	//   ....[97]....
        /*0540*/ 	.word	0x00005c20


	//   ....[98]....
        /*0544*/ 	.word	0x00005c90


	//   ....[99]....
        /*0548*/ 	.word	0x00005cf0


	//   ....[100]....
        /*054c*/ 	.word	0x00005d60


	//   ....[101]....
        /*0550*/ 	.word	0x00005dd0


	//   ....[102]....
        /*0554*/ 	.word	0x00005e30


	//   ....[103]....
        /*0558*/ 	.word	0x00005ea0


	//   ....[104]....
        /*055c*/ 	.word	0x00005f10


	//   ....[105]....
        /*0560*/ 	.word	0x00005f70


	//   ....[106]....
        /*0564*/ 	.word	0x00005ff0


	//   ....[107]....
        /*0568*/ 	.word	0x00006060


	//   ....[108]....
        /*056c*/ 	.word	0x000060c0


	//   ....[109]....
        /*0570*/ 	.word	0x00006130


	//   ....[110]....
        /*0574*/ 	.word	0x000061a0


	//   ....[111]....
        /*0578*/ 	.word	0x00006200


	//   ....[112]....
        /*057c*/ 	.word	0x00006280


	//   ....[113]....
        /*0580*/ 	.word	0x000062f0


	//   ....[114]....
        /*0584*/ 	.word	0x00006350


	//   ....[115]....
        /*0588*/ 	.word	0x000063d0


	//   ....[116]....
        /*058c*/ 	.word	0x00006430


	//   ....[117]....
        /*0590*/ 	.word	0x00006490


	//   ....[118]....
        /*0594*/ 	.word	0x00006500


	//   ....[119]....
        /*0598*/ 	.word	0x00006570


	//   ....[120]....
        /*059c*/ 	.word	0x000065d0


	//   ....[121]....
        /*05a0*/ 	.word	0x00006640


	//   ....[122]....
        /*05a4*/ 	.word	0x000066b0


	//   ....[123]....
        /*05a8*/ 	.word	0x00006710


	//   ....[124]....
        /*05ac*/ 	.word	0x00006790


	//   ....[125]....
        /*05b0*/ 	.word	0x00006810


	//   ....[126]....
        /*05b4*/ 	.word	0x00006870


	//   ....[127]....
        /*05b8*/ 	.word	0x000068f0


	//   ....[128]....
        /*05bc*/ 	.word	0x00006960


	//   ....[129]....
        /*05c0*/ 	.word	0x000069c0


	//   ....[130]....
        /*05c4*/ 	.word	0x00006a40


	//   ....[131]....
        /*05c8*/ 	.word	0x00006ab0


	//   ....[132]....
        /*05cc*/ 	.word	0x00006b10


	//   ....[133]....
        /*05d0*/ 	.word	0x00006b90


	//   ....[134]....
        /*05d4*/ 	.word	0x00006bf0


	//   ....[135]....
        /*05d8*/ 	.word	0x00006c50


	//   ....[136]....
        /*05dc*/ 	.word	0x00006cd0


	//   ....[137]....
        /*05e0*/ 	.word	0x00006d30


	//   ....[138]....
        /*05e4*/ 	.word	0x00006d90


	//   ....[139]....
        /*05e8*/ 	.word	0x00006df0


	//   ....[140]....
        /*05ec*/ 	.word	0x00006e70


	//----- nvinfo : EIATTR_SYSCALL_OFFSETS
	.align		4
.L_10741:
        /*05f0*/ 	.byte	0x04, 0x46
        /*05f2*/ 	.short	(.L_10743 - .L_10742)


	//   ....[0]....
.L_10742:
        /*05f4*/ 	.word	0x00004c70


	//   ....[1]....
        /*05f8*/ 	.word	0x00004d70


	//----- nvinfo : EIATTR_EXIT_INSTR_OFFSETS
	.align		4
.L_10743:
        /*05fc*/ 	.byte	0x04, 0x1c
        /*05fe*/ 	.short	(.L_10745 - .L_10744)


	//   ....[0]....
.L_10744:
        /*0600*/ 	.word	0x000000d0


	//   ....[1]....
        /*0604*/ 	.word	0x000041b0


	//   ....[2]....
        /*0608*/ 	.word	0x00004200


	//   ....[3]....
        /*060c*/ 	.word	0x00004b70


	//   ....[4]....
        /*0610*/ 	.word	0x00004d80


	//----- nvinfo : EIATTR_CRS_STACK_SIZE
	.align		4
.L_10745:
        /*0614*/ 	.byte	0x04, 0x1e
        /*0616*/ 	.short	(.L_10747 - .L_10746)
.L_10746:
        /*0618*/ 	.word	0x00000000


	//----- nvinfo : EIATTR_CBANK_PARAM_SIZE
	.align		4
.L_10747:
        /*061c*/ 	.byte	0x03, 0x19
        /*061e*/ 	.short	0x008c


	//----- nvinfo : EIATTR_PARAM_CBANK
	.align		4
        /*0620*/ 	.byte	0x04, 0x0a
        /*0622*/ 	.short	(.L_10749 - .L_10748)
	.align		4
.L_10748:
        /*0624*/ 	.word	index@(.nv.constant0._ZN4vllm25paged_attention_v2_kernelIfhLi96ELi32ELi128ELNS_18Fp8KVCacheDataTypeE2ELb1ELi512EEEvPfS2_PT_PKS3_PKT0_S9_ifPKiSB_iPKfiiiSD_SD_iiiii)
        /*0628*/ 	.short	0x0210
        /*062a*/ 	.short	0x008c


	//----- nvinfo : EIATTR_SW_WAR
	.align		4
.L_10749:
        /*062c*/ 	.byte	0x04, 0x36
        /*062e*/ 	.short	(.L_10751 - .L_10750)
.L_10750:
        /*0630*/ 	.word	0x00000008
.L_10751:


//--------------------- .nv.info._ZN4vllm25paged_attention_v2_kernelIfhLi80ELi32ELi128ELNS_18Fp8KVCacheDataTypeE2ELb1ELi512EEEvPfS2_PT_PKS3_PKT0_S9_ifPKiSB_iPKfiiiSD_SD_iiiii --------------------------
	.section	.nv.info._ZN4vllm25paged_attention_v2_kernelIfhLi80ELi32ELi128ELNS_18Fp8KVCacheDataTypeE2ELb1ELi512EEEvPfS2_PT_PKS3_PKT0_S9_ifPKiSB_iPKfiiiSD_SD_iiiii,"",@"SHT_CUDA_INFO"
	.sectionflags	@""
	.align	4


	//----- nvinfo : EIATTR_CUDA_API_VERSION
	.align		4
        /*0000*/ 	.byte	0x04, 0x37
        /*0002*/ 	.short	(.L_10753 - .L_10752)
.L_10752:
        /*0004*/ 	.word	0x00000082


	//----- nvinfo : EIATTR_KPARAM_INFO
	.align		4
.L_10753:
        /*0008*/ 	.byte	0x04, 0x17
        /*000a*/ 	.short	(.L_10755 - .L_10754)
.L_10754:
        /*000c*/ 	.word	0x00000000
        /*0010*/ 	.short	0x0015
        /*0012*/ 	.short	0x0088
        /*0014*/ 	.byte	0x00, 0xf0, 0x11, 0x00


	//----- nvinfo : EIATTR_KPARAM_INFO
	.align		4
.L_10755:
        /*0018*/ 	.byte	0x04, 0x17
        /*001a*/ 	.short	(.L_10757 - .L_10756)
.L_10756:
        /*001c*/ 	.word	0x00000000
        /*0020*/ 	.short	0x0014
        /*0022*/ 	.short	0x0084
        /*0024*/ 	.byte	0x00, 0xf0, 0x11, 0x00


	//----- nvinfo : EIATTR_KPARAM_INFO
	.align		4
.L_10757:
        /*0028*/ 	.byte	0x04, 0x17
        /*002a*/ 	.short	(.L_10759 - .L_10758)
.L_10758:
        /*002c*/ 	.word	0x00000000
        /*0030*/ 	.short	0x0013
        /*0032*/ 	.short	0x0080
        /*0034*/ 	.byte	0x00, 0xf0, 0x11, 0x00


	//----- nvinfo : EIATTR_KPARAM_INFO
	.align		4
.L_10759:
        /*0038*/ 	.byte	0x04, 0x17
        /*003a*/ 	.short	(.L_10761 - .L_10760)
.L_10760:
        /*003c*/ 	.word	0x00000000
        /*0040*/ 	.short	0x0012
        /*0042*/ 	.short	0x007c
        /*0044*/ 	.byte	0x00, 0xf0, 0x11, 0x00


	//----- nvinfo : EIATTR_KPARAM_INFO
	.align		4
.L_10761:
        /*0048*/ 	.byte	0x04, 0x17
        /*004a*/ 	.short	(.L_10763 - .L_10762)
.L_10762:
        /*004c*/ 	.word	0x00000000
        /*0050*/ 	.short	0x0011
        /*0052*/ 	.short	0x0078
        /*0054*/ 	.byte	0x00, 0xf0, 0x11, 0x00


	//----- nvinfo : EIATTR_KPARAM_INFO
	.align		4
.L_10763:
        /*0058*/ 	.byte	0x04, 0x17
        /*005a*/ 	.short	(.L_10765 - .L_10764)
.L_10764:
        /*005c*/ 	.word	0x00000000
        /*0060*/ 	.short	0x0010
        /*0062*/ 	.short	0x0070
        /*0064*/ 	.byte	0x00, 0xf0, 0x21, 0x00


	//----- nvinfo : EIATTR_KPARAM_INFO
	.align		4
.L_10765:
        /*0068*/ 	.byte	0x04, 0x17
        /*006a*/ 	.short	(.L_10767 - .L_10766)
.L_10766:
        /*006c*/ 	.word	0x00000000
        /*0070*/ 	.short	0x000f
        /*0072*/ 	.short	0x0068
        /*0074*/ 	.byte	0x00, 0xf0, 0x21, 0x00


	//----- nvinfo : EIATTR_KPARAM_INFO
	.align		4
.L_10767:
        /*0078*/ 	.byte	0x04, 0x17
        /*007a*/ 	.short	(.L_10769 - .L_10768)
.L_10768:
        /*007c*/ 	.word	0x00000000
        /*0080*/ 	.short	0x000e
        /*0082*/ 	.short	0x0060
        /*0084*/ 	.byte	0x00, 0xf0, 0x11, 0x00


	//----- nvinfo : EIATTR_KPARAM_INFO
	.align		4
.L_10769:
        /*0088*/ 	.byte	0x04, 0x17
        /*008a*/ 	.short	(.L_10771 - .L_10770)
.L_10770:
        /*008c*/ 	.word	0x00000000
        /*0090*/ 	.short	0x000d
        /*0092*/ 	.short	0x005c
        /*0094*/ 	.byte	0x00, 0xf0, 0x11, 0x00


	//----- nvinfo : EIATTR_KPARAM_INFO
	.align		4
.L_10771:
        /*0098*/ 	.byte	0x04, 0x17
        /*009a*/ 	.short	(.L_10773 - .L_10772)
.L_10772:
        /*009c*/ 	.word	0x00000000
        /*00a0*/ 	.short	0x000c
        /*00a2*/ 	.short	0x0058
        /*00a4*/ 	.byte	0x00, 0xf0, 0x11, 0x00


	//----- nvinfo : EIATTR_KPARAM_INFO
	.align		4
.L_10773:
        /*00a8*/ 	.byte	0x04, 0x17
        /*00aa*/ 	.short	(.L_10775 - .L_10774)
.L_10774:
        /*00ac*/ 	.word	0x00000000
        /*00b0*/ 	.short	0x000b
        /*00b2*/ 	.short	0x0050
        /*00b4*/ 	.byte	0x00, 0xf0, 0x21, 0x00


	//----- nvinfo : EIATTR_KPARAM_INFO
	.align		4
.L_10775:
        /*00b8*/ 	.byte	0x04, 0x17
        /*00ba*/ 	.short	(.L_10777 - .L_10776)
.L_10776:
        /*00bc*/ 	.word	0x00000000
        /*00c0*/ 	.short	0x000a
        /*00c2*/ 	.short	0x0048
        /*00c4*/ 	.byte	0x00, 0xf0, 0x11, 0x00


	//----- nvinfo : EIATTR_KPARAM_INFO
	.align		4
.L_10777:
        /*00c8*/ 	.byte	0x04, 0x17
        /*00ca*/ 	.short	(.L_10779 - .L_10778)
.L_10778:
        /*00cc*/ 	.word	0x00000000
        /*00d0*/ 	.short	0x0009
        /*00d2*/ 	.short	0x0040
        /*00d4*/ 	.byte	0x00, 0xf0, 0x21, 0x00


	//----- nvinfo : EIATTR_KPARAM_INFO
	.align		4
.L_10779:
        /*00d8*/ 	.byte	0x04, 0x17
        /*00da*/ 	.short	(.L_10781 - .L_10780)
.L_10780:
        /*00dc*/ 	.word	0x00000000
        /*00e0*/ 	.short	0x0008
        /*00e2*/ 	.short	0x0038
        /*00e4*/ 	.byte	0x00, 0xf0, 0x21, 0x00


	//----- nvinfo : EIATTR_KPARAM_INFO
	.align		4
.L_10781:
        /*00e8*/ 	.byte	0x04, 0x17
        /*00ea*/ 	.short	(.L_10783 - .L_10782)
.L_10782:
        /*00ec*/ 	.word	0x00000000
        /*00f0*/ 	.short	0x0007
        /*00f2*/ 	.short	0x0034
        /*00f4*/ 	.byte	0x00, 0xf0, 0x11, 0x00


	//----- nvinfo : EIATTR_KPARAM_INFO
	.align		4
.L_10783:
        /*00f8*/ 	.byte	0x04, 0x17
        /*00fa*/ 	.short	(.L_10785 - .L_10784)
.L_10784:
        /*00fc*/ 	.word	0x00000000
        /*0100*/ 	.short	0x0006
        /*0102*/ 	.short	0x0030
        /*0104*/ 	.byte	0x00, 0xf0, 0x11, 0x00


	//----- nvinfo : EIATTR_KPARAM_INFO
	.align		4
.L_10785:
        /*0108*/ 	.byte	0x04, 0x17
        /*010a*/ 	.short	(.L_10787 - .L_10786)
.L_10786:
        /*010c*/ 	.word	0x00000000
        /*0110*/ 	.short	0x0005
        /*0112*/ 	.short	0x0028
        /*0114*/ 	.byte	0x00, 0xf0, 0x21, 0x00


	//----- nvinfo : EIATTR_KPARAM_INFO
	.align		4
.L_10787:
        /*0118*/ 	.byte	0x04, 0x17
        /*011a*/ 	.short	(.L_10789 - .L_10788)
.L_10788:
        /*011c*/ 	.word	0x00000000
        /*0120*/ 	.short	0x0004
        /*0122*/ 	.short	0x0020
        /*0124*/ 	.byte	0x00, 0xf0, 0x21, 0x00


	//----- nvinfo : EIATTR_KPARAM_INFO
	.align		4
.L_10789:
        /*0128*/ 	.byte	0x04, 0x17
        /*012a*/ 	.short	(.L_10791 - .L_10790)
.L_10790:
        /*012c*/ 	.word	0x00000000
        /*0130*/ 	.short	0x0003
        /*0132*/ 	.short	0x0018
        /*0134*/ 	.byte	0x00, 0xf0, 0x21, 0x00


	//----- nvinfo : EIATTR_KPARAM_INFO
	.align		4
.L_10791:
        /*0138*/ 	.byte	0x04, 0x17
        /*013a*/ 	.short	(.L_10793 - .L_10792)
.L_10792:
        /*013c*/ 	.word	0x00000000
        /*0140*/ 	.short	0x0002
        /*0142*/ 	.short	0x0010
        /*0144*/ 	.byte	0x00, 0xf0, 0x21, 0x00


	//----- nvinfo : EIATTR_KPARAM_INFO
	.align		4
.L_10793:
        /*0148*/ 	.byte	0x04, 0x17
        /*014a*/ 	.short	(.L_10795 - .L_10794)
.L_10794:
        /*014c*/ 	.word	0x00000000
        /*0150*/ 	.short	0x0001
        /*0152*/ 	.short	0x0008
        /*0154*/ 	.byte	0x00, 0xf0, 0x21, 0x00


	//----- nvinfo : EIATTR_KPARAM_INFO
	.align		4
.L_10795:
        /*0158*/ 	.byte	0x04, 0x17
        /*015a*/ 	.short	(.L_10797 - .L_10796)
.L_10796:
        /*015c*/ 	.word	0x00000000
        /*0160*/ 	.short	0x0000
        /*0162*/ 	.short	0x0000
        /*0164*/ 	.byte	0x00, 0xf0, 0x21, 0x00


	//----- nvinfo : EIATTR_SPARSE_MMA_MASK
	.align		4
.L_10797:
        /*0168*/ 	.byte	0x03, 0x50
        /*016a*/ 	.short	0x0000


	//----- nvinfo : EIATTR_MAXREG_COUNT
	.align		4
        /*016c*/ 	.byte	0x03, 0x1b
        /*016e*/ 	.short	0x00ff


	//----- nvinfo : EIATTR_NUM_BARRIERS
	.align		4
        /*0170*/ 	.byte	0x02, 0x4c
        /*0172*/ 	.byte	0x01
	.zero		1


	//----- nvinfo : EIATTR_EXTERNS
	.align		4
        /*0174*/ 	.byte	0x04, 0x0f
        /*0176*/ 	.short	(.L_10799 - .L_10798)


	//   ....[0]....
	.align		4
.L_10798:
        /*0178*/ 	.word	index@(__assertfail)


	//----- nvinfo : EIATTR_MERCURY_ISA_VERSION
	.align		4
.L_10799:
        /*017c*/ 	.byte	0x03, 0x5f
        /*017e*/ 	.short	0x0101


	//----- nvinfo : EIATTR_COOP_GROUP_MASK_REGIDS
	.align		4
        /*0180*/ 	.byte	0x04, 0x29
        /*0182*/ 	.short	(.L_10801 - .L_10800)


	//   ....[0]....
.L_10800:
        /*0184*/ 	.word	0xffffffff


	//   ....[1]....
        /*0188*/ 	.word	0xffffffff


	//   ....[2]....
        /*018c*/ 	.word	0xffffffff


	//   ....[3]....
        /*0190*/ 	.word	0xffffffff


	//   ....[4]....
        /*0194*/ 	.word	0xffffffff


	//   ....[5]....
        /*0198*/ 	.word	0xffffffff


	//   ....[6]....
        /*019c*/ 	.word	0xffffffff


	//   ....[7]....
        /*01a0*/ 	.word	0xffffffff


	//   ....[8]....
        /*01a4*/ 	.word	0xffffffff


	//   ....[9]....
        /*01a8*/ 	.word	0xffffffff


	//   ....[10]....
        /*01ac*/ 	.word	0xffffffff


	//   ....[11]....
        /*01b0*/ 	.word	0xffffffff


	//   ....[12]....
        /*01b4*/ 	.word	0xffffffff


	//   ....[13]....
        /*01b8*/ 	.word	0xffffffff


	//   ....[14]....
        /*01bc*/ 	.word	0xffffffff


	//   ....[15]....
        /*01c0*/ 	.word	0xffffffff


	//   ....[16]....
        /*01c4*/ 	.word	0xffffffff


	//   ....[17]....
        /*01c8*/ 	.word	0xffffffff


	//   ....[18]....
        /*01cc*/ 	.word	0xffffffff


	//   ....[19]....
        /*01d0*/ 	.word	0xffffffff


	//   ....[20]....
        /*01d4*/ 	.word	0xffffffff


	//   ....[21]....
        /*01d8*/ 	.word	0xffffffff


	//   ....[22]....
        /*01dc*/ 	.word	0xffffffff


	//   ....[23]....
        /*01e0*/ 	.word	0xffffffff


	//   ....[24]....
        /*01e4*/ 	.word	0xffffffff


	//   ....[25]....
        /*01e8*/ 	.word	0xffffffff


	//   ....[26]....
        /*01ec*/ 	.word	0xffffffff


	//   ....[27]....
        /*01f0*/ 	.word	0xffffffff


	//   ....[28]....
        /*01f4*/ 	.word	0xffffffff


	//   ....[29]....
        /*01f8*/ 	.word	0xffffffff


	//   ....[30]....
        /*01fc*/ 	.word	0xffffffff


	//   ....[31]....
        /*0200*/ 	.word	0xffffffff


	//   ....[32]....
        /*0204*/ 	.word	0xffffffff


	//   ....[33]....
        /*0208*/ 	.word	0xffffffff


	//   ....[34]....
        /*020c*/ 	.word	0xffffffff


	//   ....[35]....
        /*0210*/ 	.word	0xffffffff


	//   ....[36]....
        /*0214*/ 	.word	0xffffffff


	//   ....[37]....
        /*0218*/ 	.word	0xffffffff


	//   ....[38]....
        /*021c*/ 	.word	0xffffffff


	//   ....[39]....
        /*0220*/ 	.word	0xffffffff


	//   ....[40]....
        /*0224*/ 	.word	0xffffffff


	//   ....[41]....
        /*0228*/ 	.word	0xffffffff


	//   ....[42]....
        /*022c*/ 	.word	0xffffffff


	//   ....[43]....
        /*0230*/ 	.word	0xffffffff


	//   ....[44]....
        /*0234*/ 	.word	0xffffffff


	//   ....[45]....
        /*0238*/ 	.word	0xffffffff


	//   ....[46]....
        /*023c*/ 	.word	0xffffffff


	//   ....[47]....
        /*0240*/ 	.word	0xffffffff


	//   ....[48]....
        /*0244*/ 	.word	0xffffffff


	//   ....[49]....
        /*0248*/ 	.word	0xffffffff


	//   ....[50]....
        /*024c*/ 	.word	0xffffffff


	//   ....[51]....
        /*0250*/ 	.word	0xffffffff


	//   ....[52]....
        /*0254*/ 	.word	0xffffffff


	//   ....[53]....
        /*0258*/ 	.word	0xffffffff


	//   ....[54]....
        /*025c*/ 	.word	0xffffffff


	//   ....[55]....
        /*0260*/ 	.word	0xffffffff


	//   ....[56]....
        /*0264*/ 	.word	0x0500000f


	//   ....[57]....
        /*0268*/ 	.word	0x0500000f


	//   ....[58]....
        /*026c*/ 	.word	0x0500000f


	//   ....[59]....
        /*0270*/ 	.word	0x0500000f


	//   ....[60]....
        /*0274*/ 	.word	0x0500000f


	//   ....[61]....
        /*0278*/ 	.word	0x0500000f


	//   ....[62]....
        /*027c*/ 	.word	0x0500000f


	//   ....[63]....
        /*0280*/ 	.word	0x0500000f


	//   ....[64]....
        /*0284*/ 	.word	0x0500000f


	//   ....[65]....
        /*0288*/ 	.word	0x0500000f


	//   ....[66]....
        /*028c*/ 	.word	0x0500000f


	//   ....[67]....
        /*0290*/ 	.word	0x0500000f


	//   ....[68]....
        /*0294*/ 	.word	0x0500000f


	//   ....[69]....
        /*0298*/ 	.word	0x0500000f


	//   ....[70]....
        /*029c*/ 	.word	0x0500000f


	//   ....[71]....
        /*02a0*/ 	.word	0x0500000f


	//   ....[72]....
        /*02a4*/ 	.word	0x0500000f


	//   ....[73]....
        /*02a8*/ 	.word	0x0500000f


	//   ....[74]....
        /*02ac*/ 	.word	0x0500000f


	//   ....[75]....
        /*02b0*/ 	.word	0x0500000f


	//   ....[76]....
        /*02b4*/ 	.word	0x0500000f


	//   ....[77]....
        /*02b8*/ 	.word	0x0500000f


	//   ....[78]....
        /*02bc*/ 	.word	0x0500000f


	//   ....[79]....
        /*02c0*/ 	.word	0x0500000f


	//   ....[80]....
        /*02c4*/ 	.word	0x0500000f


	//   ....[81]....
        /*02c8*/ 	.word	0x0500000f


	//   ....[82]....
        /*02cc*/ 	.word	0x0500000f


	//   ....[83]....
        /*02d0*/ 	.word	0x0500000f


	//   ....[84]....
        /*02d4*/ 	.word	0x0500000f


	//   ....[85]....
        /*02d8*/ 	.word	0x0500000f


	//   ....[86]....
        /*02dc*/ 	.word	0x0500000f


	//   ....[87]....
        /*02e0*/ 	.word	0x0500000f


	//   ....[88]....
        /*02e4*/ 	.word	0x0500000f


	//   ....[89]....
        /*02e8*/ 	.word	0x0500000f


	//   ....[90]....
        /*02ec*/ 	.word	0x0500000f


	//   ....[91]....
        /*02f0*/ 	.word	0x0500000f


	//   ....[92]....
        /*02f4*/ 	.word	0x0500000f


	//   ....[93]....
        /*02f8*/ 	.word	0x0500000f


	//   ....[94]....
        /*02fc*/ 	.word	0x0500000f


	//   ....[95]....
        /*0300*/ 	.word	0x0500000f


	//   ....[96]....
        /*0304*/ 	.word	0x0500000f


	//   ....[97]....
        /*0308*/ 	.word	0x0500000f


	//   ....[98]....
        /*030c*/ 	.word	0x0500000f


	//   ....[99]....
        /*0310*/ 	.word	0x0500000f


	//   ....[100]....
        /*0314*/ 	.word	0x0500000f


	//   ....[101]....
        /*0318*/ 	.word	0x0500000f


	//   ....[102]....
        /*031c*/ 	.word	0x0500000f


	//   ....[103]....
        /*0320*/ 	.word	0x0500000f


	//   ....[104]....
        /*0324*/ 	.word	0x0500000f


	//   ....[105]....
        /*0328*/ 	.word	0x0500000f


	//   ....[106]....
        /*032c*/ 	.word	0x0500000f


	//   ....[107]....
        /*0330*/ 	.word	0x0500000f


	//   ....[108]....
        /*0334*/ 	.word	0x0500000f


	//   ....[109]....
        /*0338*/ 	.word	0x0500000f


	//   ....[110]....
        /*033c*/ 	.word	0x0500000f


	//   ....[111]....
        /*0340*/ 	.word	0x0500000f


	//   ....[112]....
        /*0344*/ 	.word	0x0500000f


	//   ....[113]....
        /*0348*/ 	.word	0x0500000f


	//   ....[114]....
        /*034c*/ 	.word	0x0500000f


	//   ....[115]....
        /*0350*/ 	.word	0x0500000f


	//   ....[116]....
        /*0354*/ 	.word	0x0500000f


	//   ....[117]....
        /*0358*/ 	.word	0x0500000f


	//   ....[118]....
        /*035c*/ 	.word	0x0500000f


	//   ....[119]....
        /*0360*/ 	.word	0x0500000f


	//   ....[120]....
        /*0364*/ 	.word	0x0500000f


	//----- nvinfo : EIATTR_COOP_GROUP_INSTR_OFFSETS
	.align		4
.L_10801:
        /*0368*/ 	.byte	0x04, 0x28
        /*036a*/ 	.short	(.L_10803 - .L_10802)


	//   ....[0]....
.L_10802:
        /*036c*/ 	.word	0x00000ce0


	//   ....[1]....
        /*0370*/ 	.word	0x00000d10


	//   ....[2]....
        /*0374*/ 	.word	0x00000d30


	//   ....[3]....
        /*0378*/ 	.word	0x00000d50


	//   ....[4]....
        /*037c*/ 	.word	0x00000d70


	//   ....[5]....
        /*0380*/ 	.word	0x00000e90


	//   ....[6]....
        /*0384*/ 	.word	0x00000ec0


	//   ....[7]....
        /*0388*/ 	.word	0x00000ee0


	//   ....[8]....
        /*038c*/ 	.word	0x00001da0


	//   ....[9]....
        /*0390*/ 	.word	0x00001e20


	//   ....[10]....
        /*0394*/ 	.word	0x00001e60


	//   ....[11]....
        /*0398*/ 	.word	0x00001eb0


	//   ....[12]....
        /*039c*/ 	.word	0x00001ef0


	//   ....[13]....
        /*03a0*/ 	.word	0x00001f40


	//   ....[14]....
        /*03a4*/ 	.word	0x00001f60


	//   ....[15]....
        /*03a8*/ 	.word	0x00001f80


	//   ....[16]....
        /*03ac*/ 	.word	0x00002f00


	//   ....[17]....
        /*03b0*/ 	.word	0x00002f40


	//   ....[18]....
        /*03b4*/ 	.word	0x00002f80


	//   ....[19]....
        /*03b8*/ 	.word	0x00002fa0


	//   ....[20]....
        /*03bc*/ 	.word	0x00002fc0


	//   ....[21]....
        /*03c0*/ 	.word	0x00002fd0


	//   ....[22]....
        /*03c4*/ 	.word	0x00003000


	//   ....[23]....
        /*03c8*/ 	.word	0x00003040


	//   ....[24]....
        /*03cc*/ 	.word	0x00003080


	//   ....[25]....
        /*03d0*/ 	.word	0x000030b0


	//   ....[26]....
        /*03d4*/ 	.word	0x000030f0


	//   ....[27]....
        /*03d8*/ 	.word	0x00003120


	//   ....[28]....
        /*03dc*/ 	.word	0x00003150


	//   ....[29]....
        /*03e0*/ 	.word	0x00003170


	//   ....[30]....
        /*03e4*/ 	.word	0x000031b0


	//   ....[31]....
        /*03e8*/ 	.word	0x000031d0


	//   ....[32]....
        /*03ec*/ 	.word	0x00003200


	//   ....[33]....
        /*03f0*/ 	.word	0x00003220


	//   ....[34]....
        /*03f4*/ 	.word	0x00003250


	//   ....[35]....
        /*03f8*/ 	.word	0x00003270


	//   ....[36]....
        /*03fc*/ 	.word	0x00003280


	//   ....[37]....
        /*0400*/ 	.word	0x000032c0


	//   ....[38]....
        /*0404*/ 	.word	0x000032e0


	//   ....[39]....
        /*0408*/ 	.word	0x00003300


	//   ....[40]....
        /*040c*/ 	.word	0x00003320


	//   ....[41]....
        /*0410*/ 	.word	0x00003340


	//   ....[42]....
        /*0414*/ 	.word	0x00003360


	//   ....[43]....
        /*0418*/ 	.word	0x00003380


	//   ....[44]....
        /*041c*/ 	.word	0x000033d0


	//   ....[45]....
        /*0420*/ 	.word	0x000033f0


	//   ....[46]....
        /*0424*/ 	.word	0x00003410


	//   ....[47]....
        /*0428*/ 	.word	0x00003430


	//   ....[48]....
        /*042c*/ 	.word	0x00003440


	//   ....[49]....
        /*0430*/ 	.word	0x00003450


	//   ....[50]....
        /*0434*/ 	.word	0x00003480


	//   ....[51]....
        /*0438*/ 	.word	0x000034c0


	//   ....[52]....
        /*043c*/ 	.word	0x000034f0


	//   ....[53]....
        /*0440*/ 	.word	0x00003510


	//   ....[54]....
        /*0444*/ 	.word	0x00003580


	//   ....[55]....
        /*0448*/ 	.word	0x000035a0


	//   ....[56]....
        /*044c*/ 	.word	0x00004a50


	//   ....[57]....
        /*0450*/ 	.word	0x00004ab0


	//   ....[58]....
        /*0454*/ 	.word	0x00004b10


	//   ....[59]....
        /*0458*/ 	.word	0x00004b70


	//   ....[60]....
        /*045c*/ 	.word	0x00004bd0


	//   ....[61]....
        /*0460*/ 	.word	0x00004c50


	//   ....[62]....
        /*0464*/ 	.word	0x00004cc0


	//   ....[63]....
        /*0468*/ 	.word	0x00004d30


	//   ....[64]....
        /*046c*/ 	.word	0x00004d90


	//   ....[65]....
        /*0470*/ 	.word	0x00004e10


	//   ....[66]....
        /*0474*/ 	.word	0x00004e80


	//   ....[67]....
        /*0478*/ 	.word	0x00004ee0


	//   ....[68]....
        /*047c*/ 	.word	0x00004f60


	//   ....[69]....
        /*0480*/ 	.word	0x00004fd0


	//   ....[70]....
        /*0484*/ 	.word	0x00005030


	//   ....[71]....
        /*0488*/ 	.word	0x000050b0


	//   ....[72]....
        /*048c*/ 	.word	0x00005120


	//   ....[73]....
        /*0490*/ 	.word	0x00005180


	//   ....[74]....
        /*0494*/ 	.word	0x00005200


	//   ....[75]....
        /*0498*/ 	.word	0x00005270


	//   ....[76]....
        /*049c*/ 	.word	0x000052d0


	//   ....[77]....
        /*04a0*/ 	.word	0x00005350


	//   ....[78]....
        /*04a4*/ 	.word	0x000053c0


	//   ....[79]....
        /*04a8*/ 	.word	0x00005420


	//   ....[80]....
        /*04ac*/ 	.word	0x000054a0


	//   ....[81]....
        /*04b0*/ 	.word	0x00005510


	//   ....[82]....
        /*04b4*/ 	.word	0x00005570


	//   ....[83]....
        /*04b8*/ 	.word	0x000055e0


	//   ....[84]....
        /*04bc*/ 	.word	0x00005640


	//   ....[85]....
        /*04c0*/ 	.word	0x000056a0


	//   ....[86]....
        /*04c4*/ 	.word	0x00005720


	//   ....[87]....
        /*04c8*/ 	.word	0x00005790


	//   ....[88]....
        /*04cc*/ 	.word	0x000057f0


	//   ....[89]....
        /*04d0*/ 	.word	0x00005870


	//   ....[90]....
        /*04d4*/ 	.word	0x000058e0


	//   ....[91]....
        /*04d8*/ 	.word	0x00005940


	//   ....[92]....
        /*04dc*/ 	.word	0x000059c0


	//   ....[93]....
        /*04e0*/ 	.word	0x00005a30


	//   ....[94]....
        /*04e4*/ 	.word	0x00005a90


	//   ....[95]....
        /*04e8*/ 	.word	0x00005b00


	//   ....[96]....
        /*04ec*/ 	.word	0x00005b70


	//   ....[97]....
        /*04f0*/ 	.word	0x00005bd0


	//   ....[98]....
        /*04f4*/ 	.word	0x00005c50


	//   ....[99]....
        /*04f8*/ 	.word	0x00005cc0


	//   ....[100]....
        /*04fc*/ 	.word	0x00005d20


	//   ....[101]....
        /*0500*/ 	.word	0x00005da0


	//   ....[102]....
        /*0504*/ 	.word	0x00005e10


	//   ....[103]....
        /*0508*/ 	.word	0x00005e70


	//   ....[104]....
        /*050c*/ 	.word	0x00005ef0


	//   ....[105]....
        /*0510*/ 	.word	0x00005f70


	//   ....[106]....
        /*0514*/ 	.word	0x00005fd0


	//   ....[107]....
        /*0518*/ 	.word	0x00006040


	//   ....[108]....
        /*051c*/ 	.word	0x000060a0


	//   ....[109]....
        /*0520*/ 	.word	0x00006100


	//   ....[110]....
        /*0524*/ 	.word	0x00006180


	//   ....[111]....
        /*0528*/ 	.word	0x000061e0


	//   ....[112]....
        /*052c*/ 	.word	0x00006250


	//   ....[113]....
        /*0530*/ 	.word	0x000062b0


	//   ....[114]....
        /*0534*/ 	.word	0x00006310


	//   ....[115]....
        /*0538*/ 	.word	0x00006370


	//   ....[116]....
        /*053c*/ 	.word	0x000063e0


	//   ....[117]....
        /*0540*/ 	.word	0x00006440


	//   ....[118]....
        /*0544*/ 	.word	0x000064a0


	//   ....[119]....
        /*0548*/ 	.word	0x00006510


	//   ....[120]....
        /*054c*/ 	.word	0x00006580


	//----- nvinfo : EIATTR_SYSCALL_OFFSETS
	.align		4
.L_10803:
        /*0550*/ 	.byte	0x04, 0x46
        /*0552*/ 	.short	(.L_10805 - .L_10804)


	//   ....[0]....
.L_10804:
        /*0554*/ 	.word	0x000048e0


	//   ....[1]....
        /*0558*/ 	.word	0x000049e0


	//----- nvinfo : EIATTR_EXIT_INSTR_OFFSETS
	.align		4
.L_10805:
        /*055c*/ 	.byte	0x04, 0x1c
        /*055e*/ 	.short	(.L_10807 - .L_10806)


	//   ....[0]....
.L_10806:
        /*0560*/ 	.word	0x000000d0


	//   ....[1]....
        /*0564*/ 	.word	0x00003fa0


	//   ....[2]....
        /*0568*/ 	.word	0x00004050


	//   ....[3]....
        /*056c*/ 	.word	0x000047e0


	//   ....[4]....
        /*0570*/ 	.word	0x000049f0


	//----- nvinfo : EIATTR_CRS_STACK_SIZE
	.align		4
.L_10807:
        /*0574*/ 	.byte	0x04, 0x1e
        /*0576*/ 	.short	(.L_10809 - .L_10808)
.L_10808:
        /*0578*/ 	.word	0x00000000


	//----- nvinfo : EIATTR_CBANK_PARAM_SIZE
	.align		4
.L_10809:
        /*057c*/ 	.byte	0x03, 0x19
        /*057e*/ 	.short	0x008c


	//----- nvinfo : EIATTR_PARAM_CBANK
	.align		4
        /*0580*/ 	.byte	0x04, 0x0a
        /*0582*/ 	.short	(.L_10811 - .L_10810)
	.align		4
.L_10810:
        /*0584*/ 	.word	index@(.nv.constant0._ZN4vllm25paged_attention_v2_kernelIfhLi80ELi32ELi128ELNS_18Fp8KVCacheDataTypeE2ELb1ELi512EEEvPfS2_PT_PKS3_PKT0_S9_ifPKiSB_iPKfiiiSD_SD_iiiii)
        /*0588*/ 	.short	0x0210
        /*058a*/ 	.short	0x008c


	//----- nvinfo : EIATTR_SW_WAR
	.align		4
.L_10811:
        /*058c*/ 	.byte	0x04, 0x36
        /*058e*/ 	.short	(.L_10813 - .L_10812)
.L_10812:
        /*0590*/ 	.word	0x00000008
.L_10813:


//--------------------- .nv.info._ZN4vllm25paged_attention_v2_kernelIfhLi64ELi32ELi128ELNS_18Fp8KVCacheDataTypeE2ELb1ELi512EEEvPfS2_PT_PKS3_PKT0_S9_ifPKiSB_iPKfiiiSD_SD_iiiii --------------------------
	.section	.nv.info._ZN4vllm25paged_attention_v2_kernelIfhLi64ELi32ELi128ELNS_18Fp8KVCacheDataTypeE2ELb1ELi512EEEvPfS2_PT_PKS3_PKT0_S9_ifPKiSB_iPKfiiiSD_SD_iiiii,"",@"SHT_CUDA_INFO"
	.sectionflags	@""
	.align	4


	//----- nvinfo : EIATTR_CUDA_API_VERSION
	.align		4
        /*0000*/ 	.byte	0x04, 0x37
        /*0002*/ 	.short	(.L_10815 - .L_10814)
.L_10814:
        /*0004*/ 	.word	0x00000082


	//----- nvinfo : EIATTR_KPARAM_INFO
	.align		4
.L_10815:
        /*0008*/ 	.byte	0x04, 0x17
        /*000a*/ 	.short	(.L_10817 - .L_10816)
.L_10816:
        /*000c*/ 	.word	0x00000000
        /*0010*/ 	.short	0x0015
        /*0012*/ 	.short	0x0088
        /*0014*/ 	.byte	0x00, 0xf0, 0x11, 0x00


	//----- nvinfo : EIATTR_KPARAM_INFO
	.align		4
.L_10817:
        /*0018*/ 	.byte	0x04, 0x17
        /*001a*/ 	.short	(.L_10819 - .L_10818)
.L_10818:
        /*001c*/ 	.word	0x00000000
        /*0020*/ 	.short	0x0014
        /*0022*/ 	.short	0x0084
        /*0024*/ 	.byte	0x00, 0xf0, 0x11, 0x00


	//----- nvinfo : EIATTR_KPARAM_INFO
	.align		4
.L_10819:
        /*0028*/ 	.byte	0x04, 0x17
        /*002a*/ 	.short	(.L_10821 - .L_10820)
.L_10820:
        /*002c*/ 	.word	0x00000000
        /*0030*/ 	.short	0x0013
        /*0032*/ 	.short	0x0080
        /*0034*/ 	.byte	0x00, 0xf0, 0x11, 0x00


	//----- nvinfo : EIATTR_KPARAM_INFO
	.align		4
.L_10821:
        /*0038*/ 	.byte	0x04, 0x17
        /*003a*/ 	.short	(.L_10823 - .L_10822)
.L_10822:
        /*003c*/ 	.word	0x00000000
        /*0040*/ 	.short	0x0012
        /*0042*/ 	.short	0x007c
        /*0044*/ 	.byte	0x00, 0xf0, 0x11, 0x00


	//----- nvinfo : EIATTR_KPARAM_INFO
	.align		4
.L_10823:
        /*0048*/ 	.byte	0x04, 0x17
        /*004a*/ 	.short	(.L_10825 - .L_10824)
.L_10824:
        /*004c*/ 	.word	0x00000000
        /*0050*/ 	.short	0x0011
        /*0052*/ 	.short	0x0078
        /*0054*/ 	.byte	0x00, 0xf0, 0x11, 0x00


	//----- nvinfo : EIATTR_KPARAM_INFO
	.align		4
.L_10825:
        /*0058*/ 	.byte	0x04, 0x17
        /*005a*/ 	.short	(.L_10827 - .L_10826)
.L_10826:
        /*005c*/ 	.word	0x00000000
        /*0060*/ 	.short	0x0010
        /*0062*/ 	.short	0x0070
        /*0064*/ 	.byte	0x00, 0xf0, 0x21, 0x00


	//----- nvinfo : EIATTR_KPARAM_INFO
	.align		4
.L_10827:
        /*0068*/ 	.byte	0x04, 0x17
        /*006a*/ 	.short	(.L_10829 - .L_10828)
.L_10828:
        /*006c*/ 	.word	0x00000000
        /*0070*/ 	.short	0x000f
        /*0072*/ 	.short	0x0068
        /*0074*/ 	.byte	0x00, 0xf0, 0x21, 0x00


	//----- nvinfo : EIATTR_KPARAM_INFO
	.align		4
.L_10829:
        /*0078*/ 	.byte	0x04, 0x17
        /*007a*/ 	.short	(.L_10831 - .L_10830)
.L_10830:
        /*007c*/ 	.word	0x00000000
        /*0080*/ 	.short	0x000e
        /*0082*/ 	.short	0x0060
        /*0084*/ 	.byte	0x00, 0xf0, 0x11, 0x00


	//----- nvinfo : EIATTR_KPARAM_INFO
	.align		4
.L_10831:
        /*0088*/ 	.byte	0x04, 0x17
        /*008a*/ 	.short	(.L_10833 - .L_10832)
.L_10832:
        /*008c*/ 	.word	0x00000000
        /*0090*/ 	.short	0x000d
        /*0092*/ 	.short	0x005c
        /*0094*/ 	.byte	0x00, 0xf0, 0x11, 0x00


	//----- nvinfo : EIATTR_KPARAM_INFO
	.align		4
.L_10833:
        /*0098*/ 	.byte	0x04, 0x17
        /*009a*/ 	.short	(.L_10835 - .L_10834)
.L_10834:
        /*009c*/ 	.word	0x00000000
        /*00a0*/ 	.short	0x000c
        /*00a2*/ 	.short	0x0058
        /*00a4*/ 	.byte	0x00, 0xf0, 0x11, 0x00


	//----- nvinfo : EIATTR_KPARAM_INFO
	.align		4
.L_10835:
        /*00a8*/ 	.byte	0x04, 0x17
        /*00aa*/ 	.short	(.L_10837 - .L_10836)
.L_10836:
        /*00ac*/ 	.word	0x00000000
        /*00b0*/ 	.short	0x000b
        /*00b2*/ 	.short	0x0050
        /*00b4*/ 	.byte	0x00, 0xf0, 0x21, 0x00


	//----- nvinfo : EIATTR_KPARAM_INFO
	.align		4
.L_10837:
        /*00b8*/ 	.byte	0x04, 0x17
        /*00ba*/ 	.short	(.L_10839 - .L_10838)
.L_10838:
        /*00bc*/ 	.word	0x00000000
        /*00c0*/ 	.short	0x000a
        /*00c2*/ 	.short	0x0048
        /*00c4*/ 	.byte	0x00, 0xf0, 0x11, 0x00


	//----- nvinfo : EIATTR_KPARAM_INFO
	.align		4
.L_10839:
        /*00c8*/ 	.byte	0x04, 0x17
        /*00ca*/ 	.short	(.L_10841 - .L_10840)
.L_10840:
        /*00cc*/ 	.word	0x00000000
        /*00d0*/ 	.short	0x0009
        /*00d2*/ 	.short	0x0040
        /*00d4*/ 	.byte	0x00, 0xf0, 0x21, 0x00


	//----- nvinfo : EIATTR_KPARAM_INFO
	.align		4
.L_10841:
        /*00d8*/ 	.byte	0x04, 0x17
        /*00da*/ 	.short	(.L_10843 - .L_10842)
.L_10842:
        /*00dc*/ 	.word	0x00000000
        /*00e0*/ 	.short	0x0008
        /*00e2*/ 	.short	0x0038
        /*00e4*/ 	.byte	0x00, 0xf0, 0x21, 0x00


	//----- nvinfo : EIATTR_KPARAM_INFO
	.align		4
.L_10843:
        /*00e8*/ 	.byte	0x04, 0x17
        /*00ea*/ 	.short	(.L_10845 - .L_10844)
.L_10844:
        /*00ec*/ 	.word	0x00000000
        /*00f0*/ 	.short	0x0007
        /*00f2*/ 	.short	0x0034
        /*00f4*/ 	.byte	0x00, 0xf0, 0x11, 0x00


	//----- nvinfo : EIATTR_KPARAM_INFO
	.align		4
.L_10845:
        /*00f8*/ 	.byte	0x04, 0x17
        /*00fa*/ 	.short	(.L_10847 - .L_10846)
.L_10846:
        /*00fc*/ 	.word	0x00000000
        /*0100*/ 	.short	0x0006
        /*0102*/ 	.short	0x0030
        /*0104*/ 	.byte	0x00, 0xf0, 0x11, 0x00


	//----- nvinfo : EIATTR_KPARAM_INFO
	.align		4
.L_10847:
        /*0108*/ 	.byte	0x04, 0x17
        /*010a*/ 	.short	(.L_10849 - .L_10848)
.L_10848:
        /*010c*/ 	.word	0x00000000
        /*0110*/ 	.short	0x0005
        /*0112*/ 	.short	0x0028
        /*0114*/ 	.byte	0x00, 0xf0, 0x21, 0x00


	//----- nvinfo : EIATTR_KPARAM_INFO
	.align		4
.L_10849:
        /*0118*/ 	.byte	0x04, 0x17
        /*011a*/ 	.short	(.L_10851 - .L_10850)
.L_10850:
        /*011c*/ 	.word	0x00000000
        /*0120*/ 	.short	0x0004
        /*0122*/ 	.short	0x0020
        /*0124*/ 	.byte	0x00, 0xf0, 0x21, 0x00


	//----- nvinfo : EIATTR_KPARAM_INFO
	.align		4
.L_10851:
        /*0128*/ 	.byte	0x04, 0x17
        /*012a*/ 	.short	(.L_10853 - .L_10852)
.L_10852:
        /*012c*/ 	.word	0x00000000
        /*0130*/ 	.short	0x0003
        /*0132*/ 	.short	0x0018
        /*0134*/ 	.byte	0x00, 0xf0, 0x21, 0x00


	//----- nvinfo : EIATTR_KPARAM_INFO
	.align		4
.L_10853:
        /*0138*/ 	.byte	0x04, 0x17
        /*013a*/ 	.short	(.L_10855 - .L_10854)
.L_10854:
        /*013c*/ 	.word	0x00000000
        /*0140*/ 	.short	0x0002
        /*0142*/ 	.short	0x0010
        /*0144*/ 	.byte	0x00, 0xf0, 0x21, 0x00


	//----- nvinfo : EIATTR_KPARAM_INFO
	.align		4
.L_10855:
        /*0148*/ 	.byte	0x04, 0x17
        /*014a*/ 	.short	(.L_10857 - .L_10856)
.L_10856:
        /*014c*/ 	.word	0x00000000
        /*0150*/ 	.short	0x0001
        /*0152*/ 	.short	0x0008
        /*0154*/ 	.byte	0x00, 0xf0, 0x21, 0x00


	//----- nvinfo : EIATTR_KPARAM_INFO
	.align		4
.L_10857:
        /*0158*/ 	.byte	0x04, 0x17
        /*015a*/ 	.short	(.L_10859 - .L_10858)
.L_10858:
        /*015c*/ 	.word	0x00000000
        /*0160*/ 	.short	0x0000
        /*0162*/ 	.short	0x0000
        /*0164*/ 	.byte	0x00, 0xf0, 0x21, 0x00


	//----- nvinfo : EIATTR_SPARSE_MMA_MASK
	.align		4
.L_10859:
        /*0168*/ 	.byte	0x03, 0x50
        /*016a*/ 	.short	0x0000


	//----- nvinfo : EIATTR_MAXREG_COUNT
	.align		4
        /*016c*/ 	.byte	0x03, 0x1b
        /*016e*/ 	.short	0x00ff


	//----- nvinfo : EIATTR_NUM_BARRIERS
	.align		4
        /*0170*/ 	.byte	0x02, 0x4c
        /*0172*/ 	.byte	0x01
	.zero		1


	//----- nvinfo : EIATTR_EXTERNS
	.align		4
        /*0174*/ 	.byte	0x04, 0x0f
        /*0176*/ 	.short	(.L_10861 - .L_10860)


	//   ....[0]....
	.align		4
.L_10860:
        /*0178*/ 	.word	index@(__assertfail)


	//----- nvinfo : EIATTR_MERCURY_ISA_VERSION
	.align		4
.L_10861:
        /*017c*/ 	.byte	0x03, 0x5f
        /*017e*/ 	.short	0x0101


	//----- nvinfo : EIATTR_COOP_GROUP_MASK_REGIDS
	.align		4
        /*0180*/ 	.byte	0x04, 0x29
        /*0182*/ 	.short	(.L_10863 - .L_10862)


	//   ....[0]....
.L_10862:
        /*0184*/ 	.word	0xffffffff


	//   ....[1]....
        /*0188*/ 	.word	0xffffffff


	//   ....[2]....
        /*018c*/ 	.word	0xffffffff


	//   ....[3]....
        /*0190*/ 	.word	0xffffffff


	//   ....[4]....
        /*0194*/ 	.word	0xffffffff


	//   ....[5]....
        /*0198*/ 	.word	0xffffffff


	//   ....[6]....
        /*019c*/ 	.word	0xffffffff


	//   ....[7]....
        /*01a0*/ 	.word	0xffffffff


	//   ....[8]....
        /*01a4*/ 	.word	0xffffffff


	//   ....[9]....
        /*01a8*/ 	.word	0xffffffff


	//   ....[10]....
        /*01ac*/ 	.word	0xffffffff


	//   ....[11]....
        /*01b0*/ 	.word	0xffffffff


	//   ....[12]....
        /*01b4*/ 	.word	0xffffffff


	//   ....[13]....
        /*01b8*/ 	.word	0xffffffff


	//   ....[14]....
        /*01bc*/ 	.word	0xffffffff


	//   ....[15]....
        /*01c0*/ 	.word	0xffffffff


	//   ....[16]....
        /*01c4*/ 	.word	0xffffffff


	//   ....[17]....
        /*01c8*/ 	.word	0xffffffff


	//   ....[18]....
        /*01cc*/ 	.word	0xffffffff


	//   ....[19]....
        /*01d0*/ 	.word	0xffffffff


	//   ....[20]....
        /*01d4*/ 	.word	0xffffffff


	//   ....[21]....
        /*01d8*/ 	.word	0xffffffff


	//   ....[22]....
        /*01dc*/ 	.word	0xffffffff


	//   ....[23]....
        /*01e0*/ 	.word	0xffffffff


	//   ....[24]....
        /*01e4*/ 	.word	0xffffffff


	//   ....[25]....
        /*01e8*/ 	.word	0xffffffff


	//   ....[26]....
        /*01ec*/ 	.word	0xffffffff


	//   ....[27]....
        /*01f0*/ 	.word	0xffffffff


	//   ....[28]....
        /*01f4*/ 	.word	0xffffffff


	//   ....[29]....
        /*01f8*/ 	.word	0xffffffff


	//   ....[30]....
        /*01fc*/ 	.word	0xffffffff


	//   ....[31]....
        /*0200*/ 	.word	0xffffffff


	//   ....[32]....
        /*0204*/ 	.word	0xffffffff


	//   ....[33]....
        /*0208*/ 	.word	0xffffffff


	//   ....[34]....
        /*020c*/ 	.word	0xffffffff


	//   ....[35]....
        /*0210*/ 	.word	0xffffffff


	//   ....[36]....
        /*0214*/ 	.word	0xffffffff


	//   ....[37]....
        /*0218*/ 	.word	0xffffffff


	//   ....[38]....
        /*021c*/ 	.word	0xffffffff


	//   ....[39]....
        /*0220*/ 	.word	0xffffffff


	//   ....[40]....
        /*0224*/ 	.word	0xffffffff


	//   ....[41]....
        /*0228*/ 	.word	0xffffffff


	//   ....[42]....
        /*022c*/ 	.word	0xffffffff


	//   ....[43]....
        /*0230*/ 	.word	0xffffffff


	//   ....[44]....
        /*0234*/ 	.word	0xffffffff


	//   ....[45]....
        /*0238*/ 	.word	0xffffffff


	//   ....[46]....
        /*023c*/ 	.word	0xffffffff


	//   ....[47]....
        /*0240*/ 	.word	0xffffffff


	//   ....[48]....
        /*0244*/ 	.word	0x0500000f


	//   ....[49]....
        /*0248*/ 	.word	0x0500000f


	//   ....[50]....
        /*024c*/ 	.word	0x0500000f


	//   ....[51]....
        /*0250*/ 	.word	0x0500000f


	//   ....[52]....
        /*0254*/ 	.word	0x0500000f


	//   ....[53]....
        /*0258*/ 	.word	0x0500000f


	//   ....[54]....
        /*025c*/ 	.word	0x0500000f


	//   ....[55]....
        /*0260*/ 	.word	0x0500000f


	//   ....[56]....
        /*0264*/ 	.word	0x0500000f


	//   ....[57]....
        /*0268*/ 	.word	0x0500000f


	//   ....[58]....
        /*026c*/ 	.word	0x0500000f


	//   ....[59]....
        /*0270*/ 	.word	0x0500000f


	//   ....[60]....
        /*0274*/ 	.word	0x0500000f


	//   ....[61]....
        /*0278*/ 	.word	0x0500000f


	//   ....[62]....
        /*027c*/ 	.word	0x0500000f


	//   ....[63]....
        /*0280*/ 	.word	0x0500000f


	//   ....[64]....
        /*0284*/ 	.word	0x0500000f


	//   ....[65]....
        /*0288*/ 	.word	0x0500000f


	//   ....[66]....
        /*028c*/ 	.word	0x0500000f


	//   ....[67]....
        /*0290*/ 	.word	0x0500000f


	//   ....[68]....
        /*0294*/ 	.word	0x0500000f


	//   ....[69]....
        /*0298*/ 	.word	0x0500000f


	//   ....[70]....
        /*029c*/ 	.word	0x0500000f


	//   ....[71]....
        /*02a0*/ 	.word	0x0500000f


	//   ....[72]....
        /*02a4*/ 	.word	0x0500000f


	//   ....[73]....
        /*02a8*/ 	.word	0x0500000f


	//   ....[74]....
        /*02ac*/ 	.word	0x0500000f


	//   ....[75]....
        /*02b0*/ 	.word	0x0500000f


	//   ....[76]....
        /*02b4*/ 	.word	0x0500000f


	//   ....[77]....
        /*02b8*/ 	.word	0x0500000f


	//   ....[78]....
        /*02bc*/ 	.word	0x0500000f


	//   ....[79]....
        /*02c0*/ 	.word	0x0500000f


	//   ....[80]....
        /*02c4*/ 	.word	0x0500000f


	//   ....[81]....
        /*02c8*/ 	.word	0x0500000f


	//   ....[82]....
        /*02cc*/ 	.word	0x0500000f


	//   ....[83]....
        /*02d0*/ 	.word	0x0500000f


	//   ....[84]....
        /*02d4*/ 	.word	0x0500000f


	//   ....[85]....
        /*02d8*/ 	.word	0x0500000f


	//   ....[86]....
        /*02dc*/ 	.word	0x0500000f


	//   ....[87]....
        /*02e0*/ 	.word	0x0500000f


	//   ....[88]....
        /*02e4*/ 	.word	0x0500000f


	//   ....[89]....
        /*02e8*/ 	.word	0x0500000f


	//   ....[90]....
        /*02ec*/ 	.word	0x0500000f


	//   ....[91]....
        /*02f0*/ 	.word	0x0500000f


	//   ....[92]....
        /*02f4*/ 	.word	0x0500000f


	//   ....[93]....
        /*02f8*/ 	.word	0x0500000f


	//   ....[94]....
        /*02fc*/ 	.word	0x0500000f


	//   ....[95]....
        /*0300*/ 	.word	0x0500000f


	//   ....[96]....
        /*0304*/ 	.word	0x0500000f


	//   ....[97]....
        /*0308*/ 	.word	0x0500000f


	//   ....[98]....
        /*030c*/ 	.word	0x0500000f


	//   ....[99]....
        /*0310*/ 	.word	0x0500000f


	//   ....[100]....
        /*0314*/ 	.word	0x0500000f


	//----- nvinfo : EIATTR_COOP_GROUP_INSTR_OFFSETS
	.align		4
.L_10863:
        /*0318*/ 	.byte	0x04, 0x28
        /*031a*/ 	.short	(.L_10865 - .L_10864)


	//   ....[0]....
.L_10864:
        /*031c*/ 	.word	0x00000c40


	//   ....[1]....
        /*0320*/ 	.word	0x00000c70


	//   ....[2]....
        /*0324*/ 	.word	0x00000c90


	//   ....[3]....
        /*0328*/ 	.word	0x00000cb0


	//   ....[4]....
        /*032c*/ 	.word	0x00000cd0


	//   ....[5]....
        /*0330*/ 	.word	0x00000df0


	//   ....[6]....
        /*0334*/ 	.word	0x00000e10


	//   ....[7]....
        /*0338*/ 	.word	0x00000e40


	//   ....[8]....
        /*033c*/ 	.word	0x00001cf0


	//   ....[9]....
        /*0340*/ 	.word	0x00001d20


	//   ....[10]....
        /*0344*/ 	.word	0x00001d50


	//   ....[11]....
        /*0348*/ 	.word	0x00001dd0


	//   ....[12]....
        /*034c*/ 	.word	0x00001e40


	//   ....[13]....
        /*0350*/ 	.word	0x00001e90


	//   ....[14]....
        /*0354*/ 	.word	0x00001eb0


	//   ....[15]....
        /*0358*/ 	.word	0x00001ed0


	//   ....[16]....
        /*035c*/ 	.word	0x00002e00


	//   ....[17]....
        /*0360*/ 	.word	0x00002e40


	//   ....[18]....
        /*0364*/ 	.word	0x00002e80


	//   ....[19]....
        /*0368*/ 	.word	0x00002eb0


	//   ....[20]....
        /*036c*/ 	.word	0x00002ef0


	//   ....[21]....
        /*0370*/ 	.word	0x00002f00


	//   ....[22]....
        /*0374*/ 	.word	0x00002f30


	//   ....[23]....
        /*0378*/ 	.word	0x00002f50


	//   ....[24]....
        /*037c*/ 	.word	0x00002f70


	//   ....[25]....
        /*0380*/ 	.word	0x00002fa0


	//   ....[26]....
        /*0384*/ 	.word	0x00002fb0


	//   ....[27]....
        /*0388*/ 	.word	0x00002fd0


	//   ....[28]....
        /*038c*/ 	.word	0x00002ff0


	//   ....[29]....
        /*0390*/ 	.word	0x00003010


	//   ....[30]....
        /*0394*/ 	.word	0x00003030


	//   ....[31]....
        /*0398*/ 	.word	0x00003070


	//   ....[32]....
        /*039c*/ 	.word	0x000030a0


	//   ....[33]....
        /*03a0*/ 	.word	0x000030c0


	//   ....[34]....
        /*03a4*/ 	.word	0x000030e0


	//   ....[35]....
        /*03a8*/ 	.word	0x00003100


	//   ....[36]....
        /*03ac*/ 	.word	0x00003120


	//   ....[37]....
        /*03b0*/ 	.word	0x00003140


	//   ....[38]....
        /*03b4*/ 	.word	0x00003180


	//   ....[39]....
        /*03b8*/ 	.word	0x000031c0


	//   ....[40]....
        /*03bc*/ 	.word	0x000031d0


	//   ....[41]....
        /*03c0*/ 	.word	0x000031e0


	//   ....[42]....
        /*03c4*/ 	.word	0x00003210


	//   ....[43]....
        /*03c8*/ 	.word	0x00003220


	//   ....[44]....
        /*03cc*/ 	.word	0x00003290


	//   ....[45]....
        /*03d0*/ 	.word	0x000032a0


	//   ....[46]....
        /*03d4*/ 	.word	0x000032c0


	//   ....[47]....
        /*03d8*/ 	.word	0x00003310


	//   ....[48]....
        /*03dc*/ 	.word	0x000044d0


	//   ....[49]....
        /*03e0*/ 	.word	0x00004530


	//   ....[50]....
        /*03e4*/ 	.word	0x00004590


	//   ....[51]....
        /*03e8*/ 	.word	0x000045f0


	//   ....[52]....
        /*03ec*/ 	.word	0x00004650


	//   ....[53]....
        /*03f0*/ 	.word	0x000046d0


	//   ....[54]....
        /*03f4*/ 	.word	0x00004730


	//   ....[55]....
        /*03f8*/ 	.word	0x000047a0


	//   ....[56]....
        /*03fc*/ 	.word	0x00004800


	//   ....[57]....
        /*0400*/ 	.word	0x00004880


	//   ....[58]....
        /*0404*/ 	.word	0x000048f0


	//   ....[59]....
        /*0408*/ 	.word	0x00004950


	//   ....[60]....
        /*040c*/ 	.word	0x000049d0


	//   ....[61]....
        /*0410*/ 	.word	0x00004a40


	//   ....[62]....
        /*0414*/ 	.word	0x00004aa0


	//   ....[63]....
        /*0418*/ 	.word	0x00004b10


	//   ....[64]....
        /*041c*/ 	.word	0x00004b70


	//   ....[65]....
        /*0420*/ 	.word	0x00004bd0


	//   ....[66]....
        /*0424*/ 	.word	0x00004c50


	//   ....[67]....
        /*0428*/ 	.word	0x00004cc0


	//   ....[68]....
        /*042c*/ 	.word	0x00004d20


	//   ....[69]....
        /*0430*/ 	.word	0x00004da0


	//   ....[70]....
        /*0434*/ 	.word	0x00004e10


	//   ....[71]....
        /*0438*/ 	.word	0x00004e70


	//   ....[72]....
        /*043c*/ 	.word	0x00004ef0


	//   ....[73]....
        /*0440*/ 	.word	0x00004f60


	//   ....[74]....
        /*0444*/ 	.word	0x00004fc0


	//   ....[75]....
        /*0448*/ 	.word	0x00005040


	//   ....[76]....
        /*044c*/ 	.word	0x000050b0


	//   ....[77]....
        /*0450*/ 	.word	0x00005110


	//   ....[78]....
        /*0454*/ 	.word	0x00005190


	//   ....[79]....
        /*0458*/ 	.word	0x00005200


	//   ....[80]....
        /*045c*/ 	.word	0x00005260


	//   ....[81]....
        /*0460*/ 	.word	0x000052e0


	//   ....[82]....
        /*0464*/ 	.word	0x00005350


	//   ....[83]....
        /*0468*/ 	.word	0x000053b0


	//   ....[84]....
        /*046c*/ 	.word	0x00005430


	//   ....[85]....
        /*0470*/ 	.word	0x00005490


	//   ....[86]....
        /*0474*/ 	.word	0x000054f0


	//   ....[87]....
        /*0478*/ 	.word	0x00005570


	//   ....[88]....
        /*047c*/ 	.word	0x000055f0


	//   ....[89]....
        /*0480*/ 	.word	0x00005650


	//   ....[90]....
        /*0484*/ 	.word	0x000056c0


	//   ....[91]....
        /*0488*/ 	.word	0x00005730


	//   ....[92]....
        /*048c*/ 	.word	0x00005790


	//   ....[93]....
        /*0490*/ 	.word	0x00005800


	//   ....[94]....
        /*0494*/ 	.word	0x00005860


	//   ....[95]....
        /*0498*/ 	.word	0x000058c0


	//   ....[96]....
        /*049c*/ 	.word	0x00005930


	//   ....[97]....
        /*04a0*/ 	.word	0x00005990


	//   ....[98]....
        /*04a4*/ 	.word	0x000059f0


	//   ....[99]....
        /*04a8*/ 	.word	0x00005a60


	//   ....[100]....
        /*04ac*/ 	.word	0x00005ac0


	//----- nvinfo : EIATTR_SYSCALL_OFFSETS
	.align		4
.L_10865:
        /*04b0*/ 	.byte	0x04, 0x46
        /*04b2*/ 	.short	(.L_10867 - .L_10866)


	//   ....[0]....
.L_10866:
        /*04b4*/ 	.word	0x00004360


	//   ....[1]....
        /*04b8*/ 	.word	0x00004460


	//----- nvinfo : EIATTR_EXIT_INSTR_OFFSETS
	.align		4
.L_10867:
        /*04bc*/ 	.byte	0x04, 0x1c
        /*04be*/ 	.short	(.L_10869 - .L_10868)


	//   ....[0]....
.L_10868:
        /*04c0*/ 	.word	0x00000090


	//   ....[1]....
        /*04c4*/ 	.word	0x00003b90


	//   ....[2]....
        /*04c8*/ 	.word	0x00003c50


	//   ....[3]....
        /*04cc*/ 	.word	0x00004260


	//   ....[4]....
        /*04d0*/ 	.word	0x00004470


	//----- nvinfo : EIATTR_CRS_STACK_SIZE
	.align		4
.L_10869:
        /*04d4*/ 	.byte	0x04, 0x1e
        /*04d6*/ 	.short	(.L_10871 - .L_10870)
.L_10870:
        /*04d8*/ 	.word	0x00000000


	//----- nvinfo : EIATTR_CBANK_PARAM_SIZE
	.align		4
.L_10871:
        /*04dc*/ 	.byte	0x03, 0x19
        /*04de*/ 	.short	0x008c


	//----- nvinfo : EIATTR_PARAM_CBANK
	.align		4
        /*04e0*/ 	.byte	0x04, 0x0a
        /*04e2*/ 	.short	(.L_10873 - .L_10872)
	.align		4
.L_10872:
        /*04e4*/ 	.word	index@(.nv.constant0._ZN4vllm25paged_attention_v2_kernelIfhLi64ELi32ELi128ELNS_18Fp8KVCacheDataTypeE2ELb1ELi512EEEvPfS2_PT_PKS3_PKT0_S9_ifPKiSB_iPKfiiiSD_SD_iiiii)
        /*04e8*/ 	.short	0x0210
        /*04ea*/ 	.short	0x008c


	//----- nvinfo : EIATTR_SW_WAR
	.align		4
.L_10873:
        /*04ec*/ 	.byte	0x04, 0x36
        /*04ee*/ 	.short	(.L_10875 - .L_10874)
.L_10874:
        /*04f0*/ 	.word	0x00000008
.L_10875:


//--------------------- .nv.info._ZN4vllm25paged_attention_v2_kernelIfhLi32ELi32ELi128ELNS_18Fp8KVCacheDataTypeE2ELb1ELi512EEEvPfS2_PT_PKS3_PKT0_S9_ifPKiSB_iPKfiiiSD_SD_iiiii --------------------------
	.section	.nv.info._ZN4vllm25paged_attention_v2_kernelIfhLi32ELi32ELi128ELNS_18Fp8KVCacheDataTypeE2ELb1ELi512EEEvPfS2_PT_PKS3_PKT0_S9_ifPKiSB_iPKfiiiSD_SD_iiiii,"",@"SHT_CUDA_INFO"
	.sectionflags	@""
	.align	4


	//----- nvinfo : EIATTR_CUDA_API_VERSION
	.align		4
        /*0000*/ 	.byte	0x04, 0x37
        /*0002*/ 	.short	(.L_10877 - .L_10876)
.L_10876:
        /*0004*/ 	.word	0x00000082


	//----- nvinfo : EIATTR_KPARAM_INFO
	.align		4
.L_10877:
        /*0008*/ 	.byte	0x04, 0x17
        /*000a*/ 	.short	(.L_10879 - .L_10878)
.L_10878:
        /*000c*/ 	.word	0x00000000
        /*0010*/ 	.short	0x0015
        /*0012*/ 	.short	0x0088
        /*0014*/ 	.byte	0x00, 0xf0, 0x11, 0x00


	//----- nvinfo : EIATTR_KPARAM_INFO
	.align		4
.L_10879:
        /*0018*/ 	.byte	0x04, 0x17
        /*001a*/ 	.short	(.L_10881 - .L_10880)
.L_10880:
        /*001c*/ 	.word	0x00000000
        /*0020*/ 	.short	0x0014
        /*0022*/ 	.short	0x0084
        /*0024*/ 	.byte	0x00, 0xf0, 0x11, 0x00


	//----- nvinfo : EIATTR_KPARAM_INFO
	.align		4
.L_10881:
        /*0028*/ 	.byte	0x04, 0x17
        /*002a*/ 	.short	(.L_10883 - .L_10882)
.L_10882:
        /*002c*/ 	.word	0x00000000
        /*0030*/ 	.short	0x0013
        /*0032*/ 	.short	0x0080
        /*0034*/ 	.byte	0x00, 0xf0, 0x11, 0x00


	//----- nvinfo : EIATTR_KPARAM_INFO
	.align		4
.L_10883:
        /*0038*/ 	.byte	0x04, 0x17
        /*003a*/ 	.short	(.L_10885 - .L_10884)
.L_10884:
        /*003c*/ 	.word	0x00000000
        /*0040*/ 	.short	0x0012
        /*0042*/ 	.short	0x007c
        /*0044*/ 	.byte	0x00, 0xf0, 0x11, 0x00


	//----- nvinfo : EIATTR_KPARAM_INFO
	.align		4
.L_10885:
        /*0048*/ 	.byte	0x04, 0x17
        /*004a*/ 	.short	(.L_10887 - .L_10886)
.L_10886:
        /*004c*/ 	.word	0x00000000
        /*0050*/ 	.short	0x0011
        /*0052*/ 	.short	0x0078
        /*0054*/ 	.byte	0x00, 0xf0, 0x11, 0x00


	//----- nvinfo : EIATTR_KPARAM_INFO
	.align		4
.L_10887:
        /*0058*/ 	.byte	0x04, 0x17
        /*005a*/ 	.short	(.L_10889 - .L_10888)
.L_10888:
        /*005c*/ 	.word	0x00000000
        /*0060*/ 	.short	0x0010
        /*0062*/ 	.short	0x0070
        /*0064*/ 	.byte	0x00, 0xf0, 0x21, 0x00


	//----- nvinfo : EIATTR_KPARAM_INFO
	.align		4
.L_10889:
        /*0068*/ 	.byte	0x04, 0x17
        /*006a*/ 	.short	(.L_10891 - .L_10890)
.L_10890:
        /*006c*/ 	.word	0x00000000
        /*0070*/ 	.short	0x000f
        /*0072*/ 	.short	0x0068
        /*0074*/ 	.byte	0x00, 0xf0, 0x21, 0x00


	//----- nvinfo : EIATTR_KPARAM_INFO
	.align		4
.L_10891:
        /*0078*/ 	.byte	0x04, 0x17
        /*007a*/ 	.short	(.L_10893 - .L_10892)
.L_10892:
        /*007c*/ 	.word	0x00000000
        /*0080*/ 	.short	0x000e
        /*0082*/ 	.short	0x0060
        /*0084*/ 	.byte	0x00, 0xf0, 0x11, 0x00


	//----- nvinfo : EIATTR_KPARAM_INFO
	.align		4
.L_10893:
        /*0088*/ 	.byte	0x04, 0x17
        /*008a*/ 	.short	(.L_10895 - .L_10894)
.L_10894:
        /*008c*/ 	.word	0x00000000
        /*0090*/ 	.short	0x000d
        /*0092*/ 	.short	0x005c
        /*0094*/ 	.byte	0x00, 0xf0, 0x11, 0x00


	//----- nvinfo : EIATTR_KPARAM_INFO
	.align		4
.L_10895:
        /*0098*/ 	.byte	0x04, 0x17
        /*009a*/ 	.short	(.L_10897 - .L_10896)
.L_10896:
        /*009c*/ 	.word	0x00000000
        /*00a0*/ 	.short	0x000c
        /*00a2*/ 	.short	0x0058
        /*00a4*/ 	.byte	0x00, 0xf0, 0x11, 0x00


	//----- nvinfo : EIATTR_KPARAM_INFO
	.align		4
.L_10897:
        /*00a8*/ 	.byte	0x04, 0x17
        /*00aa*/ 	.short	(.L_10899 - .L_10898)
.L_10898:
        /*00ac*/ 	.word	0x00000000
        /*00b0*/ 	.short	0x000b
        /*00b2*/ 	.short	0x0050
        /*00b4*/ 	.byte	0x00, 0xf0, 0x21, 0x00


	//----- nvinfo : EIATTR_KPARAM_INFO
	.align		4
.L_10899:
        /*00b8*/ 	.byte	0x04, 0x17
        /*00ba*/ 	.short	(.L_10901 - .L_10900)
.L_10900:
        /*00bc*/ 	.word	0x00000000
        /*00c0*/ 	.short	0x000a
        /*00c2*/ 	.short	0x0048
        /*00c4*/ 	.byte	0x00, 0xf0, 0x11, 0x00


	//----- nvinfo : EIATTR_KPARAM_INFO
	.align		4
.L_10901:
        /*00c8*/ 	.byte	0x04, 0x17
        /*00ca*/ 	.short	(.L_10903 - .L_10902)
.L_10902:
        /*00cc*/ 	.word	0x00000000
        /*00d0*/ 	.short	0x0009
        /*00d2*/ 	.short	0x0040
        /*00d4*/ 	.byte	0x00, 0xf0, 0x21, 0x00


	//----- nvinfo : EIATTR_KPARAM_INFO
	.align		4
.L_10903:
        /*00d8*/ 	.byte	0x04, 0x17
        /*00da*/ 	.short	(.L_10905 - .L_10904)
.L_10904:
        /*00dc*/ 	.word	0x00000000
        /*00e0*/ 	.short	0x0008
        /*00e2*/ 	.short	0x0038
        /*00e4*/ 	.byte	0x00, 0xf0, 0x21, 0x00


	//----- nvinfo : EIATTR_KPARAM_INFO
	.align		4
.L_10905:
        /*00e8*/ 	.byte	0x04, 0x17
        /*00ea*/ 	.short	(.L_10907 - .L_10906)
.L_10906:
        /*00ec*/ 	.word	0x00000000
        /*00f0*/ 	.short	0x0007
        /*00f2*/ 	.short	0x0034
        /*00f4*/ 	.byte	0x00, 0xf0, 0x11, 0x00


	//----- nvinfo : EIATTR_KPARAM_INFO
	.align		4
.L_10907:
        /*00f8*/ 	.byte	0x04, 0x17
        /*00fa*/ 	.short	(.L_10909 - .L_10908)
.L_10908:
        /*00fc*/ 	.word	0x00000000
        /*0100*/ 	.short	0x0006
        /*0102*/ 	.short	0x0030
        /*0104*/ 	.byte	0x00, 0xf0, 0x11, 0x00


	//----- nvinfo : EIATTR_KPARAM_INFO
	.align		4
.L_10909:
        /*0108*/ 	.byte	0x04, 0x17
        /*010a*/ 	.short	(.L_10911 - .L_10910)
.L_10910:
        /*010c*/ 	.word	0x00000000
        /*0110*/ 	.short	0x0005
        /*0112*/ 	.short	0x0028
        /*0114*/ 	.byte	0x00, 0xf0, 0x21, 0x00


	//----- nvinfo : EIATTR_KPARAM_INFO
	.align		4
.L_10911:
        /*0118*/ 	.byte	0x04, 0x17
        /*011a*/ 	.short	(.L_10913 - .L_10912)
.L_10912:
        /*011c*/ 	.word	0x00000000
        /*0120*/ 	.short	0x0004
        /*0122*/ 	.short	0x0020
        /*0124*/ 	.byte	0x00, 0xf0, 0x21, 0x00


	//----- nvinfo : EIATTR_KPARAM_INFO
	.align		4
.L_10913:
        /*0128*/ 	.byte	0x04, 0x17
        /*012a*/ 	.short	(.L_10915 - .L_10914)
.L_10914:
        /*012c*/ 	.word	0x00000000
        /*0130*/ 	.short	0x0003
        /*0132*/ 	.short	0x0018
        /*0134*/ 	.byte	0x00, 0xf0, 0x21, 0x00


	//----- nvinfo : EIATTR_KPARAM_INFO
	.align		4
.L_10915:
        /*0138*/ 	.byte	0x04, 0x17
        /*013a*/ 	.short	(.L_10917 - .L_10916)
.L_10916:
        /*013c*/ 	.word	0x00000000
        /*0140*/ 	.short	0x0002
        /*0142*/ 	.short	0x0010
        /*0144*/ 	.byte	0x00, 0xf0, 0x21, 0x00


	//----- nvinfo : EIATTR_KPARAM_INFO
	.align		4
.L_10917:
        /*0148*/ 	.byte	0x04, 0x17
        /*014a*/ 	.short	(.L_10919 - .L_10918)
.L_10918:
        /*014c*/ 	.word	0x00000000
        /*0150*/ 	.short	0x0001
        /*0152*/ 	.short	0x0008
        /*0154*/ 	.byte	0x00, 0xf0, 0x21, 0x00


	//----- nvinfo : EIATTR_KPARAM_INFO
	.align		4
.L_10919:
        /*0158*/ 	.byte	0x04, 0x17
        /*015a*/ 	.short	(.L_10921 - .L_10920)
.L_10920:
        /*015c*/ 	.word	0x00000000
        /*0160*/ 	.short	0x0000
        /*0162*/ 	.short	0x0000
        /*0164*/ 	.byte	0x00, 0xf0, 0x21, 0x00


	//----- nvinfo : EIATTR_SPARSE_MMA_MASK
	.align		4
.L_10921:
        /*0168*/ 	.byte	0x03, 0x50
        /*016a*/ 	.short	0x0000


	//----- nvinfo : EIATTR_MAXREG_COUNT
	.align		4
        /*016c*/ 	.byte	0x03, 0x1b
        /*016e*/ 	.short	0x00ff


	//----- nvinfo : EIATTR_NUM_BARRIERS
	.align		4
        /*0170*/ 	.byte	0x02, 0x4c
        /*0172*/ 	.byte	0x01
	.zero		1


	//----- nvinfo : EIATTR_EXTERNS
	.align		4
        /*0174*/ 	.byte	0x04, 0x0f
        /*0176*/ 	.short	(.L_10923 - .L_10922)


	//   ....[0]....
	.align		4
.L_10922:
        /*0178*/ 	.word	index@(__assertfail)


	//----- nvinfo : EIATTR_MERCURY_ISA_VERSION
	.align		4
.L_10923:
        /*017c*/ 	.byte	0x03, 0x5f
        /*017e*/ 	.short	0x0101


	//----- nvinfo : EIATTR_COOP_GROUP_MASK_REGIDS
	.align		4
        /*0180*/ 	.byte	0x04, 0x29
        /*0182*/ 	.short	(.L_10925 - .L_10924)


	//   ....[0]....
.L_10924:
        /*0184*/ 	.word	0xffffffff


	//   ....[1]....
        /*0188*/ 	.word	0xffffffff


	//   ....[2]....
        /*018c*/ 	.word	0xffffffff


	//   ....[3]....
        /*0190*/ 	.word	0xffffffff


	//   ....[4]....
        /*0194*/ 	.word	0xffffffff


	//   ....[5]....
        /*0198*/ 	.word	0xffffffff


	//   ....[6]....
        /*019c*/ 	.word	0xffffffff


	//   ....[7]....
        /*01a0*/ 	.word	0xffffffff


	//   ....[8]....
        /*01a4*/ 	.word	0xffffffff


	//   ....[9]....
        /*01a8*/ 	.word	0xffffffff


	//   ....[10]....
        /*01ac*/ 	.word	0xffffffff


	//   ....[11]....
        /*01b0*/ 	.word	0xffffffff


	//   ....[12]....
        /*01b4*/ 	.word	0xffffffff


	//   ....[13]....
        /*01b8*/ 	.word	0xffffffff


	//   ....[14]....
        /*01bc*/ 	.word	0xffffffff


	//   ....[15]....
        /*01c0*/ 	.word	0xffffffff


	//   ....[16]....
        /*01c4*/ 	.word	0xffffffff


	//   ....[17]....
        /*01c8*/ 	.word	0xffffffff


	//   ....[18]....
        /*01cc*/ 	.word	0xffffffff


	//   ....[19]....
        /*01d0*/ 	.word	0xffffffff


	//   ....[20]....
        /*01d4*/ 	.word	0xffffffff


	//   ....[21]....
        /*01d8*/ 	.word	0xffffffff


	//   ....[22]....
        /*01dc*/ 	.word	0xffffffff


	//   ....[23]....
        /*01e0*/ 	.word	0xffffffff


	//   ....[24]....
        /*01e4*/ 	.word	0xffffffff


	//   ....[25]....
        /*01e8*/ 	.word	0xffffffff


	//   ....[26]....
        /*01ec*/ 	.word	0xffffffff


	//   ....[27]....
        /*01f0*/ 	.word	0xffffffff


	//   ....[28]....
        /*01f4*/ 	.word	0xffffffff


	//   ....[29]....
        /*01f8*/ 	.word	0xffffffff


	//   ....[30]....
        /*01fc*/ 	.word	0xffffffff


	//   ....[31]....
        /*0200*/ 	.word	0xffffffff


	//   ....[32]....
        /*0204*/ 	.word	0x0500000f


	//   ....[33]....
        /*0208*/ 	.word	0x0500000f


	//   ....[34]....
        /*020c*/ 	.word	0x0500000f


	//   ....[35]....
        /*0210*/ 	.word	0x0500000f


	//   ....[36]....
        /*0214*/ 	.word	0x0500000f


	//   ....[37]....
        /*0218*/ 	.word	0x0500000f


	//   ....[38]....
        /*021c*/ 	.word	0x0500000f


	//   ....[39]....
        /*0220*/ 	.word	0x0500000f


	//   ....[40]....
        /*0224*/ 	.word	0x0500000f


	//   ....[41]....
        /*0228*/ 	.word	0x0500000f


	//   ....[42]....
        /*022c*/ 	.word	0x0500000f


	//   ....[43]....
        /*0230*/ 	.word	0x0500000f


	//   ....[44]....
        /*0234*/ 	.word	0x0500000f


	//   ....[45]....
        /*0238*/ 	.word	0x0500000f


	//   ....[46]....
        /*023c*/ 	.word	0x0500000f


	//   ....[47]....
        /*0240*/ 	.word	0x0500000f


	//   ....[48]....
        /*0244*/ 	.word	0x0500000f


	//   ....[49]....
        /*0248*/ 	.word	0x0500000f


	//   ....[50]....
        /*024c*/ 	.word	0x0500000f


	//   ....[51]....
        /*0250*/ 	.word	0x0500000f


	//   ....[52]....
        /*0254*/ 	.word	0x0500000f


	//   ....[53]....
        /*0258*/ 	.word	0x0500000f


	//   ....[54]....
        /*025c*/ 	.word	0x0500000f


	//   ....[55]....
        /*0260*/ 	.word	0x0500000f


	//   ....[56]....
        /*0264*/ 	.word	0x0500000f


	//   ....[57]....
        /*0268*/ 	.word	0x0500000f


	//   ....[58]....
        /*026c*/ 	.word	0x0500000f


	//   ....[59]....
        /*0270*/ 	.word	0x0500000f


	//   ....[60]....
        /*0274*/ 	.word	0x0500000f


	//----- nvinfo : EIATTR_COOP_GROUP_INSTR_OFFSETS
	.align		4
.L_10925:
        /*0278*/ 	.byte	0x04, 0x28
        /*027a*/ 	.short	(.L_10927 - .L_10926)


	//   ....[0]....
.L_10926:
        /*027c*/ 	.word	0x00000c40


	//   ....[1]....
        /*0280*/ 	.word	0x00000c70


	//   ....[2]....
        /*0284*/ 	.word	0x00000c90


	//   ....[3]....
        /*0288*/ 	.word	0x00000cb0


	//   ....[4]....
        /*028c*/ 	.word	0x00000cd0


	//   ....[5]....
        /*0290*/ 	.word	0x00000df0


	//   ....[6]....
        /*0294*/ 	.word	0x00000e10


	//   ....[7]....
        /*0298*/ 	.word	0x00000e40


	//   ....[8]....
        /*029c*/ 	.word	0x00001cf0


	//   ....[9]....
        /*02a0*/ 	.word	0x00001d20


	//   ....[10]....
        /*02a4*/ 	.word	0x00001d50


	//   ....[11]....
        /*02a8*/ 	.word	0x00001dd0


	//   ....[12]....
        /*02ac*/ 	.word	0x00001e40


	//   ....[13]....
        /*02b0*/ 	.word	0x00001e90


	//   ....[14]....
        /*02b4*/ 	.word	0x00001eb0


	//   ....[15]....
        /*02b8*/ 	.word	0x00001ed0


	//   ....[16]....
        /*02bc*/ 	.word	0x00002e30


	//   ....[17]....
        /*02c0*/ 	.word	0x00002e60


	//   ....[18]....
        /*02c4*/ 	.word	0x00002e70


	//   ....[19]....
        /*02c8*/ 	.word	0x00002e80


	//   ....[20]....
        /*02cc*/ 	.word	0x00002e90


	//   ....[21]....
        /*02d0*/ 	.word	0x00002ea0


	//   ....[22]....
        /*02d4*/ 	.word	0x00002eb0


	//   ....[23]....
        /*02d8*/ 	.word	0x00002ed0


	//   ....[24]....
        /*02dc*/ 	.word	0x00002f00


	//   ....[25]....
        /*02e0*/ 	.word	0x00002f20


	//   ....[26]....
        /*02e4*/ 	.word	0x00002f40


	//   ....[27]....
        /*02e8*/ 	.word	0x00002f60


	//   ....[28]....
        /*02ec*/ 	.word	0x00002f80


	//   ....[29]....
        /*02f0*/ 	.word	0x00002fa0


	//   ....[30]....
        /*02f4*/ 	.word	0x00002fb0


	//   ....[31]....
        /*02f8*/ 	.word	0x00002fd0


	//   ....[32]....
        /*02fc*/ 	.word	0x00003bd0


	//   ....[33]....
        /*0300*/ 	.word	0x00003c30


	//   ....[34]....
        /*0304*/ 	.word	0x00003c90


	//   ....[35]....
        /*0308*/ 	.word	0x00003cf0


	//   ....[36]....
        /*030c*/ 	.word	0x00003d50


	//   ....[37]....
        /*0310*/ 	.word	0x00003dd0


	//   ....[38]....
        /*0314*/ 	.word	0x00003e40


	//   ....[39]....
        /*0318*/ 	.word	0x00003eb0


	//   ....[40]....
        /*031c*/ 	.word	0x00003f10


	//   ....[41]....
        /*0320*/ 	.word	0x00003f90


	//   ....[42]....
        /*0324*/ 	.word	0x00004000


	//   ....[43]....
        /*0328*/ 	.word	0x00004060


	//   ....[44]....
        /*032c*/ 	.word	0x000040e0


	//   ....[45]....
        /*0330*/ 	.word	0x00004160


	//   ....[46]....
        /*0334*/ 	.word	0x000041c0


	//   ....[47]....
        /*0338*/ 	.word	0x00004240


	//   ....[48]....
        /*033c*/ 	.word	0x000042b0


	//   ....[49]....
        /*0340*/ 	.word	0x00004310


	//   ....[50]....
        /*0344*/ 	.word	0x00004390


	//   ....[51]....
        /*0348*/ 	.word	0x00004400


	//   ....[52]....
        /*034c*/ 	.word	0x00004460


	//   ....[53]....
        /*0350*/ 	.word	0x000044f0


	//   ....[54]....
        /*0354*/ 	.word	0x00004560


	//   ....[55]....
        /*0358*/ 	.word	0x000045c0


	//   ....[56]....
        /*035c*/ 	.word	0x00004660


	//   ....[57]....
        /*0360*/ 	.word	0x000046d0


	//   ....[58]....
        /*0364*/ 	.word	0x00004730


	//   ....[59]....
        /*0368*/ 	.word	0x000047b0


	//   ....[60]....
        /*036c*/ 	.word	0x00004810


	//----- nvinfo : EIATTR_SYSCALL_OFFSETS
	.align		4
.L_10927:
        /*0370*/ 	.byte	0x04, 0x46
        /*0372*/ 	.short	(.L_10929 - .L_10928)


	//   ....[0]....
.L_10928:
        /*0374*/ 	.word	0x00003a60


	//   ....[1]....
        /*0378*/ 	.word	0x00003b60


	//----- nvinfo : EIATTR_EXIT_INSTR_OFFSETS
	.align		4
.L_10929:
        /*037c*/ 	.byte	0x04, 0x1c
        /*037e*/ 	.short	(.L_10931 - .L_10930)


	//   ....[0]....
.L_10930:
        /*0380*/ 	.word	0x00000090


	//   ....[1]....
        /*0384*/ 	.word	0x00003590


	//   ....[2]....
        /*0388*/ 	.word	0x00003650


	//   ....[3]....
        /*038c*/ 	.word	0x00003960


	//   ....[4]....
        /*0390*/ 	.word	0x00003b70


	//----- nvinfo : EIATTR_CRS_STACK_SIZE
	.align		4
.L_10931:
        /*0394*/ 	.byte	0x04, 0x1e
        /*0396*/ 	.short	(.L_10933 - .L_10932)
.L_10932:
        /*0398*/ 	.word	0x00000000


	//----- nvinfo : EIATTR_CBANK_PARAM_SIZE
	.align		4
.L_10933:
        /*039c*/ 	.byte	0x03, 0x19
        /*039e*/ 	.short	0x008c


	//----- nvinfo : EIATTR_PARAM_CBANK
	.align		4
        /*03a0*/ 	.byte	0x04, 0x0a
        /*03a2*/ 	.short	(.L_10935 - .L_10934)
	.align		4
.L_10934:
        /*03a4*/ 	.word	index@(.nv.constant0._ZN4vllm25paged_attention_v2_kernelIfhLi32ELi32ELi128ELNS_18Fp8KVCacheDataTypeE2ELb1ELi512EEEvPfS2_PT_PKS3_PKT0_S9_ifPKiSB_iPKfiiiSD_SD_iiiii)
        /*03a8*/ 	.short	0x0210
        /*03aa*/ 	.short	0x008c


	//----- nvinfo : EIATTR_SW_WAR
	.align		4
.L_10935:
        /*03ac*/ 	.byte	0x04, 0x36
        /*03ae*/ 	.short	(.L_10937 - .L_10936)
.L_10936:
        /*03b0*/ 	.word	0x00000008
.L_10937:


//--------------------- .nv.info._ZN4vllm25paged_attention_v2_kernelIfhLi256ELi16ELi128ELNS_18Fp8KVCacheDataTypeE2ELb0ELi512EEEvPfS2_PT_PKS3_PKT0_S9_ifPKiSB_iPKfiiiSD_SD_iiiii --------------------------
	.section	.nv.info._ZN4vllm25paged_attention_v2_kernelIfhLi256ELi16ELi128ELNS_18Fp8KVCacheDataTypeE2ELb0ELi512EEEvPfS2_PT_PKS3_PKT0_S9_ifPKiSB_iPKfiiiSD_SD_iiiii,"",@"SHT_CUDA_INFO"
	.sectionflags	@""
	.align	4


	//----- nvinfo : EIATTR_CUDA_API_VERSION
	.align		4
        /*0000*/ 	.byte	0x04, 0x37
        /*0002*/ 	.short	(.L_10939 - .L_10938)
.L_10938:
        /*0004*/ 	.word	0x00000082


	//----- nvinfo : EIATTR_KPARAM_INFO
	.align		4
.L_10939:
        /*0008*/ 	.byte	0x04, 0x17
        /*000a*/ 	.short	(.L_10941 - .L_10940)
.L_10940:
        /*000c*/ 	.word	0x00000000
        /*0010*/ 	.short	0x0015
        /*0012*/ 	.short	0x0088
        /*0014*/ 	.byte	0x00, 0xf0, 0x11, 0x00


	//----- nvinfo : EIATTR_KPARAM_INFO
	.align		4
.L_10941:
        /*0018*/ 	.byte	0x04, 0x17
        /*001a*/ 	.short	(.L_10943 - .L_10942)
.L_10942:
        /*001c*/ 	.word	0x00000000
        /*0020*/ 	.short	0x0014
        /*0022*/ 	.short	0x0084
        /*0024*/ 	.byte	0x00, 0xf0, 0x11, 0x00


	//----- nvinfo : EIATTR_KPARAM_INFO
	.align		4
.L_10943:
        /*0028*/ 	.byte	0x04, 0x17
        /*002a*/ 	.short	(.L_10945 - .L_10944)
.L_10944:
        /*002c*/ 	.word	0x00000000
        /*0030*/ 	.short	0x0013
        /*0032*/ 	.short	0x0080
        /*0034*/ 	.byte	0x00, 0xf0, 0x11, 0x00


	//----- nvinfo : EIATTR_KPARAM_INFO
	.align		4
.L_10945:
        /*0038*/ 	.byte	0x04, 0x17
        /*003a*/ 	.short	(.L_10947 - .L_10946)
.L_10946:
        /*003c*/ 	.word	0x00000000
        /*0040*/ 	.short	0x0012
        /*0042*/ 	.short	0x007c
        /*0044*/ 	.byte	0x00, 0xf0, 0x11, 0x00


	//----- nvinfo : EIATTR_KPARAM_INFO
	.align		4
.L_10947:
        /*0048*/ 	.byte	0x04, 0x17
        /*004a*/ 	.short	(.L_10949 - .L_10948)
.L_10948:
        /*004c*/ 	.word	0x00000000
        /*0050*/ 	.short	0x0011
        /*0052*/ 	.short	0x0078
        /*0054*/ 	.byte	0x00, 0xf0, 0x11, 0x00


	//----- nvinfo : EIATTR_KPARAM_INFO
	.align		4
.L_10949:
        /*0058*/ 	.byte	0x04, 0x17
        /*005a*/ 	.short	(.L_10951 - .L_10950)
.L_10950:
        /*005c*/ 	.word	0x00000000
        /*0060*/ 	.short	0x0010
        /*0062*/ 	.short	0x0070
        /*0064*/ 	.byte	0x00, 0xf0, 0x21, 0x00


	//----- nvinfo : EIATTR_KPARAM_INFO
	.align		4
.L_10951:
        /*0068*/ 	.byte	0x04, 0x17
        /*006a*/ 	.short	(.L_10953 - .L_10952)
.L_10952:
        /*006c*/ 	.word	0x00000000
        /*0070*/ 	.short	0x000f
        /*0072*/ 	.short	0x0068
        /*0074*/ 	.byte	0x00, 0xf0, 0x21, 0x00


	//----- nvinfo : EIATTR_KPARAM_INFO
	.align		4
.L_10953:
        /*0078*/ 	.byte	0x04, 0x17
        /*007a*/ 	.short	(.L_10955 - .L_10954)
.L_10954:
        /*007c*/ 	.word	0x00000000
        /*0080*/ 	.short	0x000e
        /*0082*/ 	.short	0x0060
        /*0084*/ 	.byte	0x00, 0xf0, 0x11, 0x00


	//----- nvinfo : EIATTR_KPARAM_INFO
	.align		4
.L_10955:
        /*0088*/ 	.byte	0x04, 0x17
        /*008a*/ 	.short	(.L_10957 - .L_10956)
.L_10956:
        /*008c*/ 	.word	0x00000000
        /*0090*/ 	.short	0x000d
        /*0092*/ 	.short	0x005c
        /*0094*/ 	.byte	0x00, 0xf0, 0x11, 0x00


	//----- nvinfo : EIATTR_KPARAM_INFO
	.align		4
.L_10957:
        /*0098*/ 	.byte	0x04, 0x17
        /*009a*/ 	.short	(.L_10959 - .L_10958)
.L_10958:
        /*009c*/ 	.word	0x00000000
        /*00a0*/ 	.short	0x000c
        /*00a2*/ 	.short	0x0058
        /*00a4*/ 	.byte	0x00, 0xf0, 0x11, 0x00


	//----- nvinfo : EIATTR_KPARAM_INFO
	.align		4
.L_10959:
        /*00a8*/ 	.byte	0x04, 0x17
        /*00aa*/ 	.short	(.L_10961 - .L_10960)
.L_10960:
        /*00ac*/ 	.word	0x00000000
        /*00b0*/ 	.short	0x000b
        /*00b2*/ 	.short	0x0050
        /*00b4*/ 	.byte	0x00, 0xf0, 0x21, 0x00


	//----- nvinfo : EIATTR_KPARAM_INFO
	.align		4
.L_10961:
        /*00b8*/ 	.byte	0x04, 0x17
        /*00ba*/ 	.short	(.L_10963 - .L_10962)
.L_10962:
        /*00bc*/ 	.word	0x00000000
        /*00c0*/ 	.short	0x000a
        /*00c2*/ 	.short	0x0048
        /*00c4*/ 	.byte	0x00, 0xf0, 0x11, 0x00


	//----- nvinfo : EIATTR_KPARAM_INFO
	.align		4
.L_10963:
        /*00c8*/ 	.byte	0x04, 0x17
        /*00ca*/ 	.short	(.L_10965 - .L_10964)
.L_10964:
        /*00cc*/ 	.word	0x00000000
        /*00d0*/ 	.short	0x0009
        /*00d2*/ 	.short	0x0040
        /*00d4*/ 	.byte	0x00, 0xf0, 0x21, 0x00


	//----- nvinfo : EIATTR_KPARAM_INFO
	.align		4
.L_10965:
        /*00d8*/ 	.byte	0x04, 0x17
        /*00da*/ 	.short	(.L_10967 - .L_10966)
.L_10966:
        /*00dc*/ 	.word	0x00000000
        /*00e0*/ 	.short	0x0008
        /*00e2*/ 	.short	0x0038
        /*00e4*/ 	.byte	0x00, 0xf0, 0x21, 0x00


	//----- nvinfo : EIATTR_KPARAM_INFO
	.align		4
.L_10967:
        /*00e8*/ 	.byte	0x04, 0x17
        /*00ea*/ 	.short	(.L_10969 - .L_10968)
.L_10968:
        /*00ec*/ 	.word	0x00000000
        /*00f0*/ 	.short	0x0007
        /*00f2*/ 	.short	0x0034
        /*00f4*/ 	.byte	0x00, 0xf0, 0x11, 0x00


	//----- nvinfo : EIATTR_KPARAM_INFO
	.align		4
.L_10969:
        /*00f8*/ 	.byte	0x04, 0x17
        /*00fa*/ 	.short	(.L_10971 - .L_10970)
.L_10970:
        /*00fc*/ 	.word	0x00000000
        /*0100*/ 	.short	0x0006
        /*0102*/ 	.short	0x0030
        /*0104*/ 	.byte	0x00, 0xf0, 0x11, 0x00


	//----- nvinfo : EIATTR_KPARAM_INFO
	.align		4
.L_10971:
        /*0108*/ 	.byte	0x04, 0x17
        /*010a*/ 	.short	(.L_10973 - .L_10972)
.L_10972:
        /*010c*/ 	.word	0x00000000
        /*0110*/ 	.short	0x0005
        /*0112*/ 	.short	0x0028
        /*0114*/ 	.byte	0x00, 0xf0, 0x21, 0x00


	//----- nvinfo : EIATTR_KPARAM_INFO
	.align		4
.L_10973:
        /*0118*/ 	.byte	0x04, 0x17
        /*011a*/ 	.short	(.L_10975 - .L_10974)
.L_10974:
        /*011c*/ 	.word	0x00000000
        /*0120*/ 	.short	0x0004
        /*0122*/ 	.short	0x0020
        /*0124*/ 	.byte	0x00, 0xf0, 0x21, 0x00


	//----- nvinfo : EIATTR_KPARAM_INFO
	.align		4
.L_10975:
        /*0128*/ 	.byte	0x04, 0x17
        /*012a*/ 	.short	(.L_10977 - .L_10976)
.L_10976:
        /*012c*/ 	.word	0x00000000
        /*0130*/ 	.short	0x0003
        /*0132*/ 	.short	0x0018
        /*0134*/ 	.byte	0x00, 0xf0, 0x21, 0x00


	//----- nvinfo : EIATTR_KPARAM_INFO
	.align		4
.L_10977:
        /*0138*/ 	.byte	0x04, 0x17
        /*013a*/ 	.short	(.L_10979 - .L_10978)
.L_10978:
        /*013c*/ 	.word	0x00000000
        /*0140*/ 	.short	0x0002
        /*0142*/ 	.short	0x0010
        /*0144*/ 	.byte	0x00, 0xf0, 0x21, 0x00


	//----- nvinfo : EIATTR_KPARAM_INFO
	.align		4
.L_10979:
        /*0148*/ 	.byte	0x04, 0x17
        /*014a*/ 	.short	(.L_10981 - .L_10980)
.L_10980:
        /*014c*/ 	.word	0x00000000
        /*0150*/ 	.short	0x0001
        /*0152*/ 	.short	0x0008
        /*0154*/ 	.byte	0x00, 0xf0, 0x21, 0x00


	//----- nvinfo : EIATTR_KPARAM_INFO
	.align		4
.L_10981:
        /*0158*/ 	.byte	0x04, 0x17
        /*015a*/ 	.short	(.L_10983 - .L_10982)
.L_10982:
        /*015c*/ 	.word	0x00000000
        /*0160*/ 	.short	0x0000
        /*0162*/ 	.short	0x0000
        /*0164*/ 	.byte	0x00, 0xf0, 0x21, 0x00


	//----- nvinfo : EIATTR_SPARSE_MMA_MASK
	.align		4
.L_10983:
        /*0168*/ 	.byte	0x03, 0x50
        /*016a*/ 	.short	0x0000


	//----- nvinfo : EIATTR_MAXREG_COUNT
	.align		4
        /*016c*/ 	.byte	0x03, 0x1b
        /*016e*/ 	.short	0x00ff


	//----- nvinfo : EIATTR_NUM_BARRIERS
	.align		4
        /*0170*/ 	.byte	0x02, 0x4c
        /*0172*/ 	.byte	0x01
	.zero		1


	//----- nvinfo : EIATTR_EXTERNS
	.align		4
        /*0174*/ 	.byte	0x04, 0x0f
        /*0176*/ 	.short	(.L_10985 - .L_10984)


	//   ....[0]....
	.align		4
.L_10984:
        /*0178*/ 	.word	index@(__assertfail)


	//----- nvinfo : EIATTR_MERCURY_ISA_VERSION
	.align		4
.L_10985:
        /*017c*/ 	.byte	0x03, 0x5f
        /*017e*/ 	.short	0x0101


	//----- nvinfo : EIATTR_COOP_GROUP_MASK_REGIDS
	.align		4
        /*0180*/ 	.byte	0x04, 0x29
        /*0182*/ 	.short	(.L_10987 - .L_10986)


	//   ....[0]....
.L_10986:
        /*0184*/ 	.word	0xffffffff


	//   ....[1]....
        /*0188*/ 	.word	0xffffffff


	//   ....[2]....
        /*018c*/ 	.word	0xffffffff


	//   ....[3]....
        /*0190*/ 	.word	0xffffffff


	//   ....[4]....
        /*0194*/ 	.word	0xffffffff


	//   ....[5]....
        /*0198*/ 	.word	0xffffffff


	//   ....[6]....
        /*019c*/ 	.word	0xffffffff


	//   ....[7]....
        /*01a0*/ 	.word	0xffffffff


	//   ....[8]....
        /*01a4*/ 	.word	0xffffffff


	//   ....[9]....
        /*01a8*/ 	.word	0xffffffff


	//   ....[10]....
        /*01ac*/ 	.word	0xffffffff


	//   ....[11]....
        /*01b0*/ 	.word	0xffffffff


	//   ....[12]....
        /*01b4*/ 	.word	0xffffffff


	//   ....[13]....
        /*01b8*/ 	.word	0xffffffff


	//   ....[14]....
        /*01bc*/ 	.word	0xffffffff


	//   ....[15]....
        /*01c0*/ 	.word	0x0500000f


	//   ....[16]....
        /*01c4*/ 	.word	0x0500000f


	//   ....[17]....
        /*01c8*/ 	.word	0x0500000f


	//   ....[18]....
        /*01cc*/ 	.word	0x0500000f


	//----- nvinfo : EIATTR_COOP_GROUP_INSTR_OFFSETS
	.align		4
.L_10987:
        /*01d0*/ 	.byte	0x04, 0x28
        /*01d2*/ 	.short	(.L_10989 - .L_10988)


	//   ....[0]....
.L_10988:
        /*01d4*/ 	.word	0x00000240


	//   ....[1]....
        /*01d8*/ 	.word	0x00000270


	//   ....[2]....
        /*01dc*/ 	.word	0x00000290


	//   ....[3]....
        /*01e0*/ 	.word	0x000002b0


	//   ....[4]....
        /*01e4*/ 	.word	0x000003d0


	//   ....[5]....
        /*01e8*/ 	.word	0x00000400


	//   ....[6]....
        /*01ec*/ 	.word	0x00000420


	//   ....[7]....
        /*01f0*/ 	.word	0x000012d0


	//   ....[8]....
        /*01f4*/ 	.word	0x00001350


	//   ....[9]....
        /*01f8*/ 	.word	0x00001390


	//   ....[10]....
        /*01fc*/ 	.word	0x000013e0


	//   ....[11]....
        /*0200*/ 	.word	0x00001420


	//   ....[12]....
        /*0204*/ 	.word	0x00001470


	//   ....[13]....
        /*0208*/ 	.word	0x00001490


	//   ....[14]....
        /*020c*/ 	.word	0x000014b0


	//   ....[15]....
        /*0210*/ 	.word	0x00003ed0


	//   ....[16]....
        /*0214*/ 	.word	0x00003f30


	//   ....[17]....
        /*0218*/ 	.word	0x00003f90


	//   ....[18]....
        /*021c*/ 	.word	0x00003ff0


	//----- nvinfo : EIATTR_SYSCALL_OFFSETS
	.align		4
.L_10989:
        /*0220*/ 	.byte	0x04, 0x46
        /*0222*/ 	.short	(.L_10991 - .L_10990)


	//   ....[0]....
.L_10990:
        /*0224*/ 	.word	0x00003e60


	//----- nvinfo : EIATTR_EXIT_INSTR_OFFSETS
	.align		4
.L_10991:
        /*0228*/ 	.byte	0x04, 0x1c
        /*022a*/ 	.short	(.L_10993 - .L_10992)


	//   ....[0]....
.L_10992:
        /*022c*/ 	.word	0x00000090


	//   ....[1]....
        /*0230*/ 	.word	0x00003060


	//   ....[2]....
        /*0234*/ 	.word	0x000030a0


	//   ....[3]....
        /*0238*/ 	.word	0x00003d60


	//   ....[4]....
        /*023c*/ 	.word	0x00003e70


	//----- nvinfo : EIATTR_CRS_STACK_SIZE
	.align		4
.L_10993:
        /*0240*/ 	.byte	0x04, 0x1e
        /*0242*/ 	.short	(.L_10995 - .L_10994)
.L_10994:
        /*0244*/ 	.word	0x00000000


	//----- nvinfo : EIATTR_CBANK_PARAM_SIZE
	.align		4
.L_10995:
        /*0248*/ 	.byte	0x03, 0x19
        /*024a*/ 	.short	0x008c


	//----- nvinfo : EIATTR_PARAM_CBANK
	.align		4
        /*024c*/ 	.byte	0x04, 0x0a
        /*024e*/ 	.short	(.L_10997 - .L_10996)
	.align		4
.L_10996:
        /*0250*/ 	.word	index@(.nv.constant0._ZN4vllm25paged_attention_v2_kernelIfhLi256ELi16ELi128ELNS_18Fp8KVCacheDataTypeE2ELb0ELi512EEEvPfS2_PT_PKS3_PKT0_S9_ifPKiSB_iPKfiiiSD_SD_iiiii)
        /*0254*/ 	.short	0x0210
        /*0256*/ 	.short	0x008c


	//----- nvinfo : EIATTR_SW_WAR
	.align		4
.L_10997:
        /*0258*/ 	.byte	0x04, 0x36
        /*025a*/ 	.short	(.L_10999 - .L_10998)
.L_10998:
        /*025c*/ 	.word	0x00000008
.L_10999:


//--------------------- .nv.info._ZN4vllm25paged_attention_v2_kernelIfhLi192ELi16ELi128ELNS_18Fp8KVCacheDataTypeE2ELb0ELi512EEEvPfS2_PT_PKS3_PKT0_S9_ifPKiSB_iPKfiiiSD_SD_iiiii --------------------------
	.section	.nv.info._ZN4vllm25paged_attention_v2_kernelIfhLi192ELi16ELi128ELNS_18Fp8KVCacheDataTypeE2ELb0ELi512EEEvPfS2_PT_PKS3_PKT0_S9_ifPKiSB_iPKfiiiSD_SD_iiiii,"",@"SHT_CUDA_INFO"
	.sectionflags	@""
	.align	4


	//----- nvinfo : EIATTR_CUDA_API_VERSION
	.align		4
        /*0000*/ 	.byte	0x04, 0x37
        /*0002*/ 	.short	(.L_11001 - .L_11000)
.L_11000:
        /*0004*/ 	.word	0x00000082


	//----- nvinfo : EIATTR_KPARAM_INFO
	.align		4
.L_11001:
        /*0008*/ 	.byte	0x04, 0x17
        /*000a*/ 	.short	(.L_11003 - .L_11002)
.L_11002:
        /*000c*/ 	.word	0x00000000
        /*0010*/ 	.short	0x0015
        /*0012*/ 	.short	0x0088
        /*0014*/ 	.byte	0x00, 0xf0, 0x11, 0x00


	//----- nvinfo : EIATTR_KPARAM_INFO
	.align		4
.L_11003:
        /*0018*/ 	.byte	0x04, 0x17
        /*001a*/ 	.short	(.L_11005 - .L_11004)
.L_11004:
        /*001c*/ 	.word	0x00000000
        /*0020*/ 	.short	0x0014
        /*0022*/ 	.short	0x0084
        /*0024*/ 	.byte	0x00, 0xf0, 0x11, 0x00


	//----- nvinfo : EIATTR_KPARAM_INFO
	.align		4
.L_11005:
        /*0028*/ 	.byte	0x04, 0x17
        /*002a*/ 	.short	(.L_11007 - .L_11006)
.L_11006:
        /*002c*/ 	.word	0x00000000
        /*0030*/ 	.short	0x0013
        /*0032*/ 	.short	0x0080
        /*0034*/ 	.byte	0x00, 0xf0, 0x11, 0x00


	//----- nvinfo : EIATTR_KPARAM_INFO
	.align		4
.L_11007:
        /*0038*/ 	.byte	0x04, 0x17
        /*003a*/ 	.short	(.L_11009 - .L_11008)
.L_11008:
        /*003c*/ 	.word	0x00000000
        /*0040*/ 	.short	0x0012
        /*0042*/ 	.short	0x007c
        /*0044*/ 	.byte	0x00, 0xf0, 0x11, 0x00


	//----- nvinfo : EIATTR_KPARAM_INFO
	.align		4
.L_11009:
        /*0048*/ 	.byte	0x04, 0x17
        /*004a*/ 	.short	(.L_11011 - .L_11010)
.L_11010:
        /*004c*/ 	.word	0x00000000
        /*0050*/ 	.short	0x0011
        /*0052*/ 	.short	0x0078
        /*0054*/ 	.byte	0x00, 0xf0, 0x11, 0x00


	//----- nvinfo : EIATTR_KPARAM_INFO
	.align		4
.L_11011:
        /*0058*/ 	.byte	0x04, 0x17
        /*005a*/ 	.short	(.L_11013 - .L_11012)
.L_11012:
        /*005c*/ 	.word	0x00000000
        /*0060*/ 	.short	0x0010
        /*0062*/ 	.short	0x0070
        /*0064*/ 	.byte	0x00, 0xf0, 0x21, 0x00


	//----- nvinfo : EIATTR_KPARAM_INFO
	.align		4
.L_11013:
        /*0068*/ 	.byte	0x04, 0x17
        /*006a*/ 	.short	(.L_11015 - .L_11014)
.L_11014:
        /*006c*/ 	.word	0x00000000
        /*0070*/ 	.short	0x000f
        /*0072*/ 	.short	0x0068
        /*0074*/ 	.byte	0x00, 0xf0, 0x21, 0x00


	//----- nvinfo : EIATTR_KPARAM_INFO
	.align		4
.L_11015:
        /*0078*/ 	.byte	0x04, 0x17
        /*007a*/ 	.short	(.L_11017 - .L_11016)
.L_11016:
        /*007c*/ 	.word	0x00000000
        /*0080*/ 	.short	0x000e
        /*0082*/ 	.short	0x0060
        /*0084*/ 	.byte	0x00, 0xf0, 0x11, 0x00


	//----- nvinfo : EIATTR_KPARAM_INFO
	.align		4
.L_11017:
        /*0088*/ 	.byte	0x04, 0x17
        /*008a*/ 	.short	(.L_11019 - .L_11018)
.L_11018:
        /*008c*/ 	.word	0x00000000
        /*0090*/ 	.short	0x000d
        /*0092*/ 	.short	0x005c
        /*0094*/ 	.byte	0x00, 0xf0, 0x11, 0x00


	//----- nvinfo : EIATTR_KPARAM_INFO
	.align		4
.L_11019:
        /*0098*/ 	.byte	0x04, 0x17
        /*009a*/ 	.short	(.L_11021 - .L_11020)
.L_11020:
        /*009c*/ 	.word	0x00000000
        /*00a0*/ 	.short	0x000c
        /*00a2*/ 	.short	0x0058
        /*00a4*/ 	.byte	0x00, 0xf0, 0x11, 0x00


	//----- nvinfo : EIATTR_KPARAM_INFO
	.align		4
.L_11021:
        /*00a8*/ 	.byte	0x04, 0x17
        /*00aa*/ 	.short	(.L_11023 - .L_11022)
.L_11022:
        /*00ac*/ 	.word	0x00000000
        /*00b0*/ 	.short	0x000b
        /*00b2*/ 	.short	0x0050
        /*00b4*/ 	.byte	0x00, 0xf0, 0x21, 0x00


	//----- nvinfo : EIATTR_KPARAM_INFO
	.align		4
.L_11023:
        /*00b8*/ 	.byte	0x04, 0x17
        /*00ba*/ 	.short	(.L_11025 - .L_11024)
.L_11024:
        /*00bc*/ 	.word	0x00000000
        /*00c0*/ 	.short	0x000a
        /*00c2*/ 	.short	0x0048
        /*00c4*/ 	.byte	0x00, 0xf0, 0x11, 0x00


	//----- nvinfo : EIATTR_KPARAM_INFO
	.align		4
.L_11025:
        /*00c8*/ 	.byte	0x04, 0x17
        /*00ca*/ 	.short	(.L_11027 - .L_11026)
.L_11026:
        /*00cc*/ 	.word	0x00000000
        /*00d0*/ 	.short	0x0009
        /*00d2*/ 	.short	0x0040
        /*00d4*/ 	.byte	0x00, 0xf0, 0x21, 0x00


	//----- nvinfo : EIATTR_KPARAM_INFO
	.align		4
.L_11027:
        /*00d8*/ 	.byte	0x04, 0x17
        /*00da*/ 	.short	(.L_11029 - .L_11028)
.L_11028:
        /*00dc*/ 	.word	0x00000000
        /*00e0*/ 	.short	0x0008
        /*00e2*/ 	.short	0x0038
        /*00e4*/ 	.byte	0x00, 0xf0, 0x21, 0x00


	//----- nvinfo : EIATTR_KPARAM_INFO
	.align		4
.L_11029:
        /*00e8*/ 	.byte	0x04, 0x17
        /*00ea*/ 	.short	(.L_11031 - .L_11030)
.L_11030:
        /*00ec*/ 	.word	0x00000000
        /*00f0*/ 	.short	0x0007
        /*00f2*/ 	.short	0x0034
        /*00f4*/ 	.byte	0x00, 0xf0, 0x11, 0x00


	//----- nvinfo : EIATTR_KPARAM_INFO
	.align		4
.L_11031:
        /*00f8*/ 	.byte	0x04, 0x17
        /*00fa*/ 	.short	(.L_11033 - .L_11032)
.L_11032:
        /*00fc*/ 	.word	0x00000000
        /*0100*/ 	.short	0x0006
        /*0102*/ 	.short	0x0030
        /*0104*/ 	.byte	0x00, 0xf0, 0x11, 0x00


	//----- nvinfo : EIATTR_KPARAM_INFO
	.align		4
.L_11033:
        /*0108*/ 	.byte	0x04, 0x17
        /*010a*/ 	.short	(.L_11035 - .L_11034)
.L_11034:
        /*010c*/ 	.word	0x00000000
        /*0110*/ 	.short	0x0005
        /*0112*/ 	.short	0x0028
        /*0114*/ 	.byte	0x00, 0xf0, 0x21, 0x00


	//----- nvinfo : EIATTR_KPARAM_INFO
	.align		4
.L_11035:
        /*0118*/ 	.byte	0x04, 0x17
        /*011a*/ 	.short	(.L_11037 - .L_11036)
.L_11036:
        /*011c*/ 	.word	0x00000000
        /*0120*/ 	.short	0x0004
        /*0122*/ 	.short	0x0020
        /*0124*/ 	.byte	0x00, 0xf0, 0x21, 0x00


	//----- nvinfo : EIATTR_KPARAM_INFO
	.align		4
.L_11037:
        /*0128*/ 	.byte	0x04, 0x17
        /*012a*/ 	.short	(.L_11039 - .L_11038)
.L_11038:
        /*012c*/ 	.word	0x00000000
        /*0130*/ 	.short	0x0003
        /*0132*/ 	.short	0x0018
        /*0134*/ 	.byte	0x00, 0xf0, 0x21, 0x00


	//----- nvinfo : EIATTR_KPARAM_INFO
	.align		4
.L_11039:
        /*0138*/ 	.byte	0x04, 0x17
        /*013a*/ 	.short	(.L_11041 - .L_11040)
.L_11040:
        /*013c*/ 	.word	0x00000000
        /*0140*/ 	.short	0x0002
        /*0142*/ 	.short	0x0010
        /*0144*/ 	.byte	0x00, 0xf0, 0x21, 0x00


	//----- nvinfo : EIATTR_KPARAM_INFO
	.align		4
.L_11041:
        /*0148*/ 	.byte	0x04, 0x17
        /*014a*/ 	.short	(.L_11043 - .L_11042)
.L_11042:
        /*014c*/ 	.word	0x00000000
        /*0150*/ 	.short	0x0001
        /*0152*/ 	.short	0x0008
        /*0154*/ 	.byte	0x00, 0xf0, 0x21, 0x00


	//----- nvinfo : EIATTR_KPARAM_INFO
	.align		4
.L_11043:
        /*0158*/ 	.byte	0x04, 0x17
        /*015a*/ 	.short	(.L_11045 - .L_11044)
.L_11044:
        /*015c*/ 	.word	0x00000000
        /*0160*/ 	.short	0x0000
        /*0162*/ 	.short	0x0000
        /*0164*/ 	.byte	0x00, 0xf0, 0x21, 0x00


	//----- nvinfo : EIATTR_SPARSE_MMA_MASK
	.align		4
.L_11045:
        /*0168*/ 	.byte	0x03, 0x50
        /*016a*/ 	.short	0x0000


	//----- nvinfo : EIATTR_MAXREG_COUNT
	.align		4
        /*016c*/ 	.byte	0x03, 0x1b
        /*016e*/ 	.short	0x00ff


	//----- nvinfo : EIATTR_NUM_BARRIERS
	.align		4
        /*0170*/ 	.byte	0x02, 0x4c
        /*0172*/ 	.byte	0x01
	.zero		1


	//----- nvinfo : EIATTR_EXTERNS
	.align		4
        /*0174*/ 	.byte	0x04, 0x0f
        /*0176*/ 	.short	(.L_11047 - .L_11046)


	//   ....[0]....
	.align		4
.L_11046:
        /*0178*/ 	.word	index@(__assertfail)


	//----- nvinfo : EIATTR_MERCURY_ISA_VERSION
	.align		4
.L_11047:
        /*017c*/ 	.byte	0x03, 0x5f
        /*017e*/ 	.short	0x0101


	//----- nvinfo : EIATTR_COOP_GROUP_MASK_REGIDS
	.align		4
        /*0180*/ 	.byte	0x04, 0x29
        /*0182*/ 	.short	(.L_11049 - .L_11048)


	//   ....[0]....
.L_11048:
        /*0184*/ 	.word	0xffffffff


	//   ....[1]....
        /*0188*/ 	.word	0xffffffff


	//   ....[2]....
        /*018c*/ 	.word	0xffffffff


	//   ....[3]....
        /*0190*/ 	.word	0xffffffff


	//   ....[4]....
        /*0194*/ 	.word	0xffffffff


	//   ....[5]....
        /*0198*/ 	.word	0xffffffff


	//   ....[6]....
        /*019c*/ 	.word	0xffffffff


	//   ....[7]....
        /*01a0*/ 	.word	0xffffffff


	//   ....[8]....
        /*01a4*/ 	.word	0xffffffff


	//   ....[9]....
        /*01a8*/ 	.word	0xffffffff


	//   ....[10]....
        /*01ac*/ 	.word	0xffffffff


	//   ....[11]....
        /*01b0*/ 	.word	0xffffffff


	//   ....[12]....
        /*01b4*/ 	.word	0xffffffff


	//   ....[13]....
        /*01b8*/ 	.word	0xffffffff


	//   ....[14]....
        /*01bc*/ 	.word	0xffffffff


	//   ....[15]....
        /*01c0*/ 	.word	0x0500000f


	//   ....[16]....
        /*01c4*/ 	.word	0x0500000f


	//   ....[17]....
        /*01c8*/ 	.word	0x0500000f


	//   ....[18]....
        /*01cc*/ 	.word	0x0500000f


	//----- nvinfo : EIATTR_COOP_GROUP_INSTR_OFFSETS
	.align		4
.L_11049:
        /*01d0*/ 	.byte	0x04, 0x28
        /*01d2*/ 	.short	(.L_11051 - .L_11050)


	//   ....[0]....
.L_11050:
        /*01d4*/ 	.word	0x00000240


	//   ....[1]....
        /*01d8*/ 	.word	0x00000270


	//   ....[2]....
        /*01dc*/ 	.word	0x00000290


	//   ....[3]....
        /*01e0*/ 	.word	0x000002b0


	//   ....[4]....
        /*01e4*/ 	.word	0x000003e0


	//   ....[5]....
        /*01e8*/ 	.word	0x00000400


	//   ....[6]....
        /*01ec*/ 	.word	0x00000420


	//   ....[7]....
        /*01f0*/ 	.word	0x000012d0


	//   ....[8]....
        /*01f4*/ 	.word	0x00001350


	//   ....[9]....
        /*01f8*/ 	.word	0x00001390


	//   ....[10]....
        /*01fc*/ 	.word	0x000013e0


	//   ....[11]....
        /*0200*/ 	.word	0x00001420


	//   ....[12]....
        /*0204*/ 	.word	0x00001470


	//   ....[13]....
        /*0208*/ 	.word	0x00001490


	//   ....[14]....
        /*020c*/ 	.word	0x000014b0


	//   ....[15]....
        /*0210*/ 	.word	0x000036d0


	//   ....[16]....
        /*0214*/ 	.word	0x00003730


	//   ....[17]....
        /*0218*/ 	.word	0x00003790


	//   ....[18]....
        /*021c*/ 	.word	0x000037f0


	//----- nvinfo : EIATTR_SYSCALL_OFFSETS
	.align		4
.L_11051:
        /*0220*/ 	.byte	0x04, 0x46
        /*0222*/ 	.short	(.L_11053 - .L_11052)


	//   ....[0]....
.L_11052:
        /*0224*/ 	.word	0x00003660


	//----- nvinfo : EIATTR_EXIT_INSTR_OFFSETS
	.align		4
.L_11053:
        /*0228*/ 	.byte	0x04, 0x1c
        /*022a*/ 	.short	(.L_11055 - .L_11054)


	//   ....[0]....
.L_11054:
        /*022c*/ 	.word	0x00000090


	//   ....[1]....
        /*0230*/ 	.word	0x00002ba0


	//   ....[2]....
        /*0234*/ 	.word	0x00002bf0


	//   ....[3]....
        /*0238*/ 	.word	0x00003560


	//   ....[4]....
        /*023c*/ 	.word	0x00003670


	//----- nvinfo : EIATTR_CRS_STACK_SIZE
	.align		4
.L_11055:
        /*0240*/ 	.byte	0x04, 0x1e
        /*0242*/ 	.short	(.L_11057 - .L_11056)
.L_11056:
        /*0244*/ 	.word	0x00000000


	//----- nvinfo : EIATTR_CBANK_PARAM_SIZE
	.align		4
.L_11057:
        /*0248*/ 	.byte	0x03, 0x19
        /*024a*/ 	.short	0x008c


	//----- nvinfo : EIATTR_PARAM_CBANK
	.align		4
        /*024c*/ 	.byte	0x04, 0x0a
        /*024e*/ 	.short	(.L_11059 - .L_11058)
	.align		4
.L_11058:
        /*0250*/ 	.word	index@(.nv.constant0._ZN4vllm25paged_attention_v2_kernelIfhLi192ELi16ELi128ELNS_18Fp8KVCacheDataTypeE2ELb0ELi512EEEvPfS2_PT_PKS3_PKT0_S9_ifPKiSB_iPKfiiiSD_SD_iiiii)
        /*0254*/ 	.short	0x0210
        /*0256*/ 	.short	0x008c


	//----- nvinfo : EIATTR_SW_WAR
	.align		4
.L_11059:
        /*0258*/ 	.byte	0x04, 0x36
        /*025a*/ 	.short	(.L_11061 - .L_11060)
.L_11060:
        /*025c*/ 	.word	0x00000008
.L_11061:


//--------------------- .nv.info._ZN4vllm25paged_attention_v2_kernelIfhLi128ELi16ELi128ELNS_18Fp8KVCacheDataTypeE2ELb0ELi512EEEvPfS2_PT_PKS3_PKT0_S9_ifPKiSB_iPKfiiiSD_SD_iiiii --------------------------
	.section	.nv.info._ZN4vllm25paged_attention_v2_kernelIfhLi128ELi16ELi128ELNS_18Fp8KVCacheDataTypeE2ELb0ELi512EEEvPfS2_PT_PKS3_PKT0_S9_ifPKiSB_iPKfiiiSD_SD_iiiii,"",@"SHT_CUDA_INFO"
	.sectionflags	@""
	.align	4


	//----- nvinfo : EIATTR_CUDA_API_VERSION
	.align		4
        /*0000*/ 	.byte	0x04, 0x37
        /*0002*/ 	.short	(.L_11063 - .L_11062)
.L_11062:
        /*0004*/ 	.word	0x00000082


	//----- nvinfo : EIATTR_KPARAM_INFO
	.align		4
.L_11063:
        /*0008*/ 	.byte	0x04, 0x17
        /*000a*/ 	.short	(.L_11065 - .L_11064)
.L_11064:
        /*000c*/ 	.word	0x00000000
        /*0010*/ 	.short	0x0015
        /*0012*/ 	.short	0x0088
        /*0014*/ 	.byte	0x00, 0xf0, 0x11, 0x00


	//----- nvinfo : EIATTR_KPARAM_INFO
	.align		4
.L_11065:
        /*0018*/ 	.byte	0x04, 0x17
        /*001a*/ 	.short	(.L_11067 - .L_11066)
.L_11066:
        /*001c*/ 	.word	0x00000000
        /*0020*/ 	.short	0x0014
        /*0022*/ 	.short	0x0084
        /*0024*/ 	.byte	0x00, 0xf0, 0x11, 0x00


	//----- nvinfo : EIATTR_KPARAM_INFO
	.align		4
.L_11067:
        /*0028*/ 	.byte	0x04, 0x17
        /*002a*/ 	.short	(.L_11069 - .L_11068)
.L_11068:
        /*002c*/ 	.word	0x00000000
        /*0030*/ 	.short	0x0013
        /*0032*/ 	.short	0x0080
        /*0034*/ 	.byte	0x00, 0xf0, 0x11, 0x00


	//----- nvinfo : EIATTR_KPARAM_INFO
	.align		4
.L_11069:
        /*0038*/ 	.byte	0x04, 0x17
        /*003a*/ 	.short	(.L_11071 - .L_11070)
.L_11070:
        /*003c*/ 	.word	0x00000000
        /*0040*/ 	.short	0x0012
        /*0042*/ 	.short	0x007c
        /*0044*/ 	.byte	0x00, 0xf0, 0x11, 0x00


	//----- nvinfo : EIATTR_KPARAM_INFO
	.align		4
.L_11071:
        /*0048*/ 	.byte	0x04, 0x17
        /*004a*/ 	.short	(.L_11073 - .L_11072)
.L_11072:
        /*004c*/ 	.word	0x00000000
        /*0050*/ 	.short	0x0011
        /*0052*/ 	.short	0x0078
        /*0054*/ 	.byte	0x00, 0xf0, 0x11, 0x00


	//----- nvinfo : EIATTR_KPARAM_INFO
	.align		4
.L_11073:
        /*0058*/ 	.byte	0x04, 0x17
        /*005a*/ 	.short	(.L_11075 - .L_11074)
.L_11074:
        /*005c*/ 	.word	0x00000000
        /*0060*/ 	.short	0x0010
        /*0062*/ 	.short	0x0070
        /*0064*/ 	.byte	0x00, 0xf0, 0x21, 0x00


	//----- nvinfo : EIATTR_KPARAM_INFO
	.align		4
.L_11075:
        /*0068*/ 	.byte	0x04, 0x17
        /*006a*/ 	.short	(.L_11077 - .L_11076)
.L_11076:
        /*006c*/ 	.word	0x00000000
        /*0070*/ 	.short	0x000f
        /*0072*/ 	.short	0x0068
        /*0074*/ 	.byte	0x00, 0xf0, 0x21, 0x00


	//----- nvinfo : EIATTR_KPARAM_INFO
	.align		4
.L_11077:
        /*0078*/ 	.byte	0x04, 0x17
        /*007a*/ 	.short	(.L_11079 - .L_11078)
.L_11078:
        /*007c*/ 	.word	0x00000000
        /*0080*/ 	.short	0x000e
        /*0082*/ 	.short	0x0060
        /*0084*/ 	.byte	0x00, 0xf0, 0x11, 0x00


	//----- nvinfo : EIATTR_KPARAM_INFO
	.align		4
.L_11079:
        /*0088*/ 	.byte	0x04, 0x17
        /*008a*/ 	.short	(.L_11081 - .L_11080)
.L_11080:
        /*008c*/ 	.word	0x00000000
        /*0090*/ 	.short	0x000d
        /*0092*/ 	.short	0x005c
        /*0094*/ 	.byte	0x00, 0xf0, 0x11, 0x00


	//----- nvinfo : EIATTR_KPARAM_INFO
	.align		4
.L_11081:
        /*0098*/ 	.byte	0x04, 0x17
        /*009a*/ 	.short	(.L_11083 - .L_11082)
.L_11082:
        /*009c*/ 	.word	0x00000000
        /*00a0*/ 	.short	0x000c
        /*00a2*/ 	.short	0x0058
        /*00a4*/ 	.byte	0x00, 0xf0, 0x11, 0x00


	//----- nvinfo : EIATTR_KPARAM_INFO
	.align		4
.L_11083:
        /*00a8*/ 	.byte	0x04, 0x17
        /*00aa*/ 	.short	(.L_11085 - .L_11084)
.L_11084:
        /*00ac*/ 	.word	0x00000000
        /*00b0*/ 	.short	0x000b
        /*00b2*/ 	.short	0x0050
        /*00b4*/ 	.byte	0x00, 0xf0, 0x21, 0x00


	//----- nvinfo : EIATTR_KPARAM_INFO
	.align		4
.L_11085:
        /*00b8*/ 	.byte	0x04, 0x17
        /*00ba*/ 	.short	(.L_11087 - .L_11086)
.L_11086:
        /*00bc*/ 	.word	0x00000000
        /*00c0*/ 	.short	0x000a
        /*00c2*/ 	.short	0x0048
        /*00c4*/ 	.byte	0x00, 0xf0, 0x11, 0x00


	//----- nvinfo : EIATTR_KPARAM_INFO
	.align		4
.L_11087:
        /*00c8*/ 	.byte	0x04, 0x17
        /*00ca*/ 	.short	(.L_11089 - .L_11088)
.L_11088:
        /*00cc*/ 	.word	0x00000000
        /*00d0*/ 	.short	0x0009
        /*00d2*/ 	.short	0x0040
        /*00d4*/ 	.byte	0x00, 0xf0, 0x21, 0x00


	//----- nvinfo : EIATTR_KPARAM_INFO
	.align		4
.L_11089:
        /*00d8*/ 	.byte	0x04, 0x17
        /*00da*/ 	.short	(.L_11091 - .L_11090)
.L_11090:
        /*00dc*/ 	.word	0x00000000
        /*00e0*/ 	.short	0x0008
        /*00e2*/ 	.short	0x0038
        /*00e4*/ 	.byte	0x00, 0xf0, 0x21, 0x00


	//----- nvinfo : EIATTR_KPARAM_INFO
	.align		4
.L_11091:
        /*00e8*/ 	.byte	0x04, 0x17
        /*00ea*/ 	.short	(.L_11093 - .L_11092)
.L_11092:
        /*00ec*/ 	.word	0x00000000
        /*00f0*/ 	.short	0x0007
        /*00f2*/ 	.short	0x0034
        /*00f4*/ 	.byte	0x00, 0xf0, 0x11, 0x00


	//----- nvinfo : EIATTR_KPARAM_INFO
	.align		4
.L_11093:
        /*00f8*/ 	.byte	0x04, 0x17
        /*00fa*/ 	.short	(.L_11095 - .L_11094)
.L_11094:
        /*00fc*/ 	.word	0x00000000
        /*0100*/ 	.short	0x0006
        /*0102*/ 	.short	0x0030
        /*0104*/ 	.byte	0x00, 0xf0, 0x11, 0x00


	//----- nvinfo : EIATTR_KPARAM_INFO
	.align		4
.L_11095:
        /*0108*/ 	.byte	0x04, 0x17
        /*010a*/ 	.short	(.L_11097 - .L_11096)
.L_11096:
        /*010c*/ 	.word	0x00000000
        /*0110*/ 	.short	0x0005
        /*0112*/ 	.short	0x0028
        /*0114*/ 	.byte	0x00, 0xf0, 0x21, 0x00


	//----- nvinfo : EIATTR_KPARAM_INFO
	.align		4
.L_11097:
        /*0118*/ 	.byte	0x04, 0x17
        /*011a*/ 	.short	(.L_11099 - .L_11098)
.L_11098:
        /*011c*/ 	.word	0x00000000
        /*0120*/ 	.short	0x0004
        /*0122*/ 	.short	0x0020
        /*0124*/ 	.byte	0x00, 0xf0, 0x21, 0x00


	//----- nvinfo : EIATTR_KPARAM_INFO
	.align		4
.L_11099:
        /*0128*/ 	.byte	0x04, 0x17
        /*012a*/ 	.short	(.L_11101 - .L_11100)
.L_11100:
        /*012c*/ 	.word	0x00000000
        /*0130*/ 	.short	0x0003
        /*0132*/ 	.short	0x0018
        /*0134*/ 	.byte	0x00, 0xf0, 0x21, 0x00


	//----- nvinfo : EIATTR_KPARAM_INFO
	.align		4
.L_11101:
        /*0138*/ 	.byte	0x04, 0x17
        /*013a*/ 	.short	(.L_11103 - .L_11102)
.L_11102:
        /*013c*/ 	.word	0x00000000
        /*0140*/ 	.short	0x0002
        /*0142*/ 	.short	0x0010
        /*0144*/ 	.byte	0x00, 0xf0, 0x21, 0x00


	//----- nvinfo : EIATTR_KPARAM_INFO
	.align		4
.L_11103:
        /*0148*/ 	.byte	0x04, 0x17
        /*014a*/ 	.short	(.L_11105 - .L_11104)
.L_11104:
        /*014c*/ 	.word	0x00000000
        /*0150*/ 	.short	0x0001
        /*0152*/ 	.short	0x0008
        /*0154*/ 	.byte	0x00, 0xf0, 0x21, 0x00


	//----- nvinfo : EIATTR_KPARAM_INFO
	.align		4
.L_11105:
        /*0158*/ 	.byte	0x04, 0x17
        /*015a*/ 	.short	(.L_11107 - .L_11106)
.L_11106:
        /*015c*/ 	.word	0x00000000
        /*0160*/ 	.short	0x0000
        /*0162*/ 	.short	0x0000
        /*0164*/ 	.byte	0x00, 0xf0, 0x21, 0x00


	//----- nvinfo : EIATTR_SPARSE_MMA_MASK
	.align		4
.L_11107:
        /*0168*/ 	.byte	0x03, 0x50
        /*016a*/ 	.short	0x0000


	//----- nvinfo : EIATTR_MAXREG_COUNT
	.align		4
        /*016c*/ 	.byte	0x03, 0x1b
        /*016e*/ 	.short	0x00ff


	//----- nvinfo : EIATTR_NUM_BARRIERS
	.align		4
        /*0170*/ 	.byte	0x02, 0x4c
        /*0172*/ 	.byte	0x01
	.zero		1


	//----- nvinfo : EIATTR_EXTERNS
	.align		4
        /*0174*/ 	.byte	0x04, 0x0f
        /*0176*/ 	.short	(.L_11109 - .L_11108)


	//   ....[0]....
	.align		4
.L_11108:
        /*0178*/ 	.word	index@(__assertfail)


	//----- nvinfo : EIATTR_MERCURY_ISA_VERSION
	.align		4
.L_11109:
        /*017c*/ 	.byte	0x03, 0x5f
        /*017e*/ 	.short	0x0101


	//----- nvinfo : EIATTR_COOP_GROUP_MASK_REGIDS
	.align		4
        /*0180*/ 	.byte	0x04, 0x29
        /*0182*/ 	.short	(.L_11111 - .L_11110)


	//   ....[0]....
.L_11110:
        /*0184*/ 	.word	0xffffffff


	//   ....[1]....
        /*0188*/ 	.word	0xffffffff


	//   ....[2]....
        /*018c*/ 	.word	0xffffffff


	//   ....[3]....
        /*0190*/ 	.word	0xffffffff


	//   ....[4]....
        /*0194*/ 	.word	0xffffffff


	//   ....[5]....
        /*0198*/ 	.word	0xffffffff


	//   ....[6]....
        /*019c*/ 	.word	0xffffffff


	//   ....[7]....
        /*01a0*/ 	.word	0xffffffff


	//   ....[8]....
        /*01a4*/ 	.word	0xffffffff


	//   ....[9]....
        /*01a8*/ 	.word	0xffffffff


	//   ....[10]....
        /*01ac*/ 	.word	0xffffffff


	//   ....[11]....
        /*01b0*/ 	.word	0xffffffff


	//   ....[12]....
        /*01b4*/ 	.word	0xffffffff


	//   ....[13]....
        /*01b8*/ 	.word	0xffffffff


	//   ....[14]....
        /*01bc*/ 	.word	0xffffffff


	//   ....[15]....
        /*01c0*/ 	.word	0x0500000f


	//   ....[16]....
        /*01c4*/ 	.word	0x0500000f


	//   ....[17]....
        /*01c8*/ 	.word	0x0500000f


	//   ....[18]....
        /*01cc*/ 	.word	0x0500000f


	//----- nvinfo : EIATTR_COOP_GROUP_INSTR_OFFSETS
	.align		4
.L_11111:
        /*01d0*/ 	.byte	0x04, 0x28
        /*01d2*/ 	.short	(.L_11113 - .L_11112)


	//   ....[0]....
.L_11112:
        /*01d4*/ 	.word	0x00000240


	//   ....[1]....
        /*01d8*/ 	.word	0x00000270


	//   ....[2]....
        /*01dc*/ 	.word	0x00000290


	//   ....[3]....
        /*01e0*/ 	.word	0x000002b0


	//   ....[4]....
        /*01e4*/ 	.word	0x000003d0


	//   ....[5]....
        /*01e8*/ 	.word	0x00000400


	//   ....[6]....
        /*01ec*/ 	.word	0x00000420


	//   ....[7]....
        /*01f0*/ 	.word	0x000012d0


	//   ....[8]....
        /*01f4*/ 	.word	0x00001350


	//   ....[9]....
        /*01f8*/ 	.word	0x00001380


	//   ....[10]....
        /*01fc*/ 	.word	0x000013d0


	//   ....[11]....
        /*0200*/ 	.word	0x00001420


	//   ....[12]....
        /*0204*/ 	.word	0x00001470


	//   ....[13]....
        /*0208*/ 	.word	0x00001490


	//   ....[14]....
        /*020c*/ 	.word	0x000014b0


	//   ....[15]....
        /*0210*/ 	.word	0x00003080


	//   ....[16]....
        /*0214*/ 	.word	0x000030e0


	//   ....[17]....
        /*0218*/ 	.word	0x00003140


	//   ....[18]....
        /*021c*/ 	.word	0x000031a0


	//----- nvinfo : EIATTR_SYSCALL_OFFSETS
	.align		4
.L_11113:
        /*0220*/ 	.byte	0x04, 0x46
        /*0222*/ 	.short	(.L_11115 - .L_11114)


	//   ....[0]....
.L_11114:
        /*0224*/ 	.word	0x00003010


	//----- nvinfo : EIATTR_EXIT_INSTR_OFFSETS
	.align		4
.L_11115:
        /*0228*/ 	.byte	0x04, 0x1c
        /*022a*/ 	.short	(.L_11117 - .L_11116)


	//   ....[0]....
.L_11116:
        /*022c*/ 	.word	0x00000090


	//   ....[1]....
        /*0230*/ 	.word	0x00002840


	//   ....[2]....
        /*0234*/ 	.word	0x00002900


	//   ....[3]....
        /*0238*/ 	.word	0x00002f10


	//   ....[4]....
        /*023c*/ 	.word	0x00003020


	//----- nvinfo : EIATTR_CRS_STACK_SIZE
	.align		4
.L_11117:
        /*0240*/ 	.byte	0x04, 0x1e
        /*0242*/ 	.short	(.L_11119 - .L_11118)
.L_11118:
        /*0244*/ 	.word	0x00000000


	//----- nvinfo : EIATTR_CBANK_PARAM_SIZE
	.align		4
.L_11119:
        /*0248*/ 	.byte	0x03, 0x19
        /*024a*/ 	.short	0x008c


	//----- nvinfo : EIATTR_PARAM_CBANK
	.align		4
        /*024c*/ 	.byte	0x04, 0x0a
        /*024e*/ 	.short	(.L_11121 - .L_11120)
	.align		4
.L_11120:
        /*0250*/ 	.word	index@(.nv.constant0._ZN4vllm25paged_attention_v2_kernelIfhLi128ELi16ELi128ELNS_18Fp8KVCacheDataTypeE2ELb0ELi512EEEvPfS2_PT_PKS3_PKT0_S9_ifPKiSB_iPKfiiiSD_SD_iiiii)
        /*0254*/ 	.short	0x0210
        /*0256*/ 	.short	0x008c


	//----- nvinfo : EIATTR_SW_WAR
	.align		4
.L_11121:
        /*0258*/ 	.byte	0x04, 0x36
        /*025a*/ 	.short	(.L_11123 - .L_11122)
.L_11122:
        /*025c*/ 	.word	0x00000008
.L_11123:


//--------------------- .nv.info._ZN4vllm25paged_attention_v2_kernelIfhLi120ELi16ELi128ELNS_18Fp8KVCacheDataTypeE2ELb0ELi512EEEvPfS2_PT_PKS3_PKT0_S9_ifPKiSB_iPKfiiiSD_SD_iiiii --------------------------
	.section	.nv.info._ZN4vllm25paged_attention_v2_kernelIfhLi120ELi16ELi128ELNS_18Fp8KVCacheDataTypeE2ELb0ELi512EEEvPfS2_PT_PKS3_PKT0_S9_ifPKiSB_iPKfiiiSD_SD_iiiii,"",@"SHT_CUDA_INFO"
	.sectionflags	@""
	.align	4


	//----- nvinfo : EIATTR_CUDA_API_VERSION
	.align		4
        /*0000*/ 	.byte	0x04, 0x37
        /*0002*/ 	.short	(.L_11125 - .L_11124)
.L_11124:
        /*0004*/ 	.word	0x00000082


	//----- nvinfo : EIATTR_KPARAM_INFO
	.align		4
.L_11125:
        /*0008*/ 	.byte	0x04, 0x17
        /*000a*/ 	.short	(.L_11127 - .L_11126)
.L_11126:
        /*000c*/ 	.word	0x00000000
        /*0010*/ 	.short	0x0015
        /*0012*/ 	.short	0x0088
        /*0014*/ 	.byte	0x00, 0xf0, 0x11, 0x00


	//----- nvinfo : EIATTR_KPARAM_INFO
	.align		4
.L_11127:
        /*0018*/ 	.byte	0x04, 0x17
        /*001a*/ 	.short	(.L_11129 - .L_11128)
.L_11128:
        /*001c*/ 	.word	0x00000000
        /*0020*/ 	.short	0x0014
        /*0022*/ 	.short	0x0084
        /*0024*/ 	.byte	0x00, 0xf0, 0x11, 0x00


	//----- nvinfo : EIATTR_KPARAM_INFO
	.align		4
.L_11129:
        /*0028*/ 	.byte	0x04, 0x17
        /*002a*/ 	.short	(.L_11131 - .L_11130)
.L_11130:
        /*002c*/ 	.word	0x00000000
        /*0030*/ 	.short	0x0013
        /*0032*/ 	.short	0x0080
        /*0034*/ 	.byte	0x00, 0xf0, 0x11, 0x00


	//----- nvinfo : EIATTR_KPARAM_INFO
	.align		4
.L_11131:
        /*0038*/ 	.byte	0x04, 0x17
        /*003a*/ 	.short	(.L_11133 - .L_11132)
.L_11132:
        /*003c*/ 	.word	0x00000000
        /*0040*/ 	.short	0x0012
        /*0042*/ 	.short	0x007c
        /*0044*/ 	.byte	0x00, 0xf0, 0x11, 0x00


	//----- nvinfo : EIATTR_KPARAM_INFO
	.align		4
.L_11133:
        /*0048*/ 	.byte	0x04, 0x17
        /*004a*/ 	.short	(.L_11135 - .L_11134)
.L_11134:
        /*004c*/ 	.word	0x00000000
        /*0050*/ 	.short	0x0011
        /*0052*/ 	.short	0x0078
        /*0054*/ 	.byte	0x00, 0xf0, 0x11, 0x00


	//----- nvinfo : EIATTR_KPARAM_INFO
	.align		4
.L_11135:
        /*0058*/ 	.byte	0x04, 0x17
        /*005a*/ 	.short	(.L_11137 - .L_11136)
.L_11136:
        /*005c*/ 	.word	0x00000000
        /*0060*/ 	.short	0x0010
        /*0062*/ 	.short	0x0070
        /*0064*/ 	.byte	0x00, 0xf0, 0x21, 0x00


	//----- nvinfo : EIATTR_KPARAM_INFO
	.align		4
.L_11137:
        /*0068*/ 	.byte	0x04, 0x17
        /*006a*/ 	.short	(.L_11139 - .L_11138)
.L_11138:
        /*006c*/ 	.word	0x00000000
        /*0070*/ 	.short	0x000f
        /*0072*/ 	.short	0x0068
        /*0074*/ 	.byte	0x00, 0xf0, 0x21, 0x00


	//----- nvinfo : EIATTR_KPARAM_INFO
	.align		4
.L_11139:
        /*0078*/ 	.byte	0x04, 0x17
        /*007a*/ 	.short	(.L_11141 - .L_11140)
.L_11140:
        /*007c*/ 	.word	0x00000000
        /*0080*/ 	.short	0x000e
        /*0082*/ 	.short	0x0060
        /*0084*/ 	.byte	0x00, 0xf0, 0x11, 0x00


	//----- nvinfo : EIATTR_KPARAM_INFO
	.align		4
.L_11141:
        /*0088*/ 	.byte	0x04, 0x17
        /*008a*/ 	.short	(.L_11143 - .L_11142)
.L_11142:
        /*008c*/ 	.word	0x00000000
        /*0090*/ 	.short	0x000d
        /*0092*/ 	.short	0x005c
        /*0094*/ 	.byte	0x00, 0xf0, 0x11, 0x00


	//----- nvinfo : EIATTR_KPARAM_INFO
	.align		4
.L_11143:
        /*0098*/ 	.byte	0x04, 0x17
        /*009a*/ 	.short	(.L_11145 - .L_11144)
.L_11144:
        /*009c*/ 	.word	0x00000000
        /*00a0*/ 	.short	0x000c
        /*00a2*/ 	.short	0x0058
        /*00a4*/ 	.byte	0x00, 0xf0, 0x11, 0x00


	//----- nvinfo : EIATTR_KPARAM_INFO
	.align		4
.L_11145:
        /*00a8*/ 	.byte	0x04, 0x17
        /*00aa*/ 	.short	(.L_11147 - .L_11146)
.L_11146:
        /*00ac*/ 	.word	0x00000000
        /*00b0*/ 	.short	0x000b
        /*00b2*/ 	.short	0x0050
        /*00b4*/ 	.byte	0x00, 0xf0, 0x21, 0x00


	//----- nvinfo : EIATTR_KPARAM_INFO
	.align		4
.L_11147:
        /*00b8*/ 	.byte	0x04, 0x17
        /*00ba*/ 	.short	(.L_11149 - .L_11148)
.L_11148:
        /*00bc*/ 	.word	0x00000000
        /*00c0*/ 	.short	0x000a
        /*00c2*/ 	.short	0x0048
        /*00c4*/ 	.byte	0x00, 0xf0, 0x11, 0x00


	//----- nvinfo : EIATTR_KPARAM_INFO
	.align		4
.L_11149:
        /*00c8*/ 	.byte	0x04, 0x17
        /*00ca*/ 	.short	(.L_11151 - .L_11150)
.L_11150:
        /*00cc*/ 	.word	0x00000000
        /*00d0*/ 	.short	0x0009
        /*00d2*/ 	.short	0x0040
        /*00d4*/ 	.byte	0x00, 0xf0, 0x21, 0x00


	//----- nvinfo : EIATTR_KPARAM_INFO
	.align		4
.L_11151:
        /*00d8*/ 	.byte	0x04, 0x17
        /*00da*/ 	.short	(.L_11153 - .L_11152)
.L_11152:
        /*00dc*/ 	.word	0x00000000
        /*00e0*/ 	.short	0x0008
        /*00e2*/ 	.short	0x0038
        /*00e4*/ 	.byte	0x00, 0xf0, 0x21, 0x00


	//----- nvinfo : EIATTR_KPARAM_INFO
	.align		4
.L_11153:
        /*00e8*/ 	.byte	0x04, 0x17
        /*00ea*/ 	.short	(.L_11155 - .L_11154)
.L_11154:
        /*00ec*/ 	.word	0x00000000
        /*00f0*/ 	.short	0x0007
        /*00f2*/ 	.short	0x0034
        /*00f4*/ 	.byte	0x00, 0xf0, 0x11, 0x00


	//----- nvinfo : EIATTR_KPARAM_INFO
	.align		4
.L_11155:
        /*00f8*/ 	.byte	0x04, 0x17
        /*00fa*/ 	.short	(.L_11157 - .L_11156)
.L_11156:
        /*00fc*/ 	.word	0x00000000
        /*0100*/ 	.short	0x0006
        /*0102*/ 	.short	0x0030
        /*0104*/ 	.byte	0x00, 0xf0, 0x11, 0x00


	//----- nvinfo : EIATTR_KPARAM_INFO
	.align		4
.L_11157:
        /*0108*/ 	.byte	0x04, 0x17
        /*010a*/ 	.short	(.L_11159 - .L_11158)
.L_11158:
        /*010c*/ 	.word	0x00000000
        /*0110*/ 	.short	0x0005
        /*0112*/ 	.short	0x0028
        /*0114*/ 	.byte	0x00, 0xf0, 0x21, 0x00


	//----- nvinfo : EIATTR_KPARAM_INFO
	.align		4
.L_11159:
        /*0118*/ 	.byte	0x04, 0x17
        /*011a*/ 	.short	(.L_11161 - .L_11160)
.L_11160:
        /*011c*/ 	.word	0x00000000
        /*0120*/ 	.short	0x0004
        /*0122*/ 	.short	0x0020
        /*0124*/ 	.byte	0x00, 0xf0, 0x21, 0x00


	//----- nvinfo : EIATTR_KPARAM_INFO
	.align		4
.L_11161:
        /*0128*/ 	.byte	0x04, 0x17
        /*012a*/ 	.short	(.L_11163 - .L_11162)
.L_11162:
        /*012c*/ 	.word	0x00000000
        /*0130*/ 	.short	0x0003
        /*0132*/ 	.short	0x0018
        /*0134*/ 	.byte	0x00, 0xf0, 0x21, 0x00


	//----- nvinfo : EIATTR_KPARAM_INFO
	.align		4
.L_11163:
        /*0138*/ 	.byte	0x04, 0x17
        /*013a*/ 	.short	(.L_11165 - .L_11164)
.L_11164:
        /*013c*/ 	.word	0x00000000
        /*0140*/ 	.short	0x0002
        /*0142*/ 	.short	0x0010
        /*0144*/ 	.byte	0x00, 0xf0, 0x21, 0x00


	//----- nvinfo : EIATTR_KPARAM_INFO
	.align		4
.L_11165:
        /*0148*/ 	.byte	0x04, 0x17
        /*014a*/ 	.short	(.L_11167 - .L_11166)
.L_11166:
        /*014c*/ 	.word	0x00000000
        /*0150*/ 	.short	0x0001
        /*0152*/ 	.short	0x0008
        /*0154*/ 	.byte	0x00, 0xf0, 0x21, 0x00


	//----- nvinfo : EIATTR_KPARAM_INFO
	.align		4
.L_11167:
        /*0158*/ 	.byte	0x04, 0x17
        /*015a*/ 	.short	(.L_11169 - .L_11168)
.L_11168:
        /*015c*/ 	.word	0x00000000
        /*0160*/ 	.short	0x0000
        /*0162*/ 	.short	0x0000
        /*0164*/ 	.byte	0x00, 0xf0, 0x21, 0x00


	//----- nvinfo : EIATTR_SPARSE_MMA_MASK
	.align		4
.L_11169:
        /*0168*/ 	.byte	0x03, 0x50
        /*016a*/ 	.short	0x0000


	//----- nvinfo : EIATTR_MAXREG_COUNT
	.align		4
        /*016c*/ 	.byte	0x03, 0x1b
        /*016e*/ 	.short	0x00ff


	//----- nvinfo : EIATTR_NUM_BARRIERS
	.align		4
        /*0170*/ 	.byte	0x02, 0x4c
        /*0172*/ 	.byte	0x01
	.zero		1


	//----- nvinfo : EIATTR_EXTERNS
	.align		4
        /*0174*/ 	.byte	0x04, 0x0f
        /*0176*/ 	.short	(.L_11171 - .L_11170)


	//   ....[0]....
	.align		4
.L_11170:
        /*0178*/ 	.word	index@(__assertfail)


	//----- nvinfo : EIATTR_MERCURY_ISA_VERSION
	.align		4
.L_11171:
        /*017c*/ 	.byte	0x03, 0x5f
        /*017e*/ 	.short	0x0101


	//----- nvinfo : EIATTR_COOP_GROUP_MASK_REGIDS
	.align		4
        /*0180*/ 	.byte	0x04, 0x29
        /*0182*/ 	.short	(.L_11173 - .L_11172)


	//   ....[0]....
.L_11172:
        /*0184*/ 	.word	0xffffffff


	//   ....[1]....
        /*0188*/ 	.word	0xffffffff


	//   ....[2]....
        /*018c*/ 	.word	0xffffffff


	//   ....[3]....
        /*0190*/ 	.word	0xffffffff


	//   ....[4]....
        /*0194*/ 	.word	0xffffffff


	//   ....[5]....
        /*0198*/ 	.word	0xffffffff


	//   ....[6]....
        /*019c*/ 	.word	0xffffffff


	//   ....[7]....
        /*01a0*/ 	.word	0xffffffff


	//   ....[8]....
        /*01a4*/ 	.word	0xffffffff


	//   ....[9]....
        /*01a8*/ 	.word	0xffffffff


	//   ....[10]....
        /*01ac*/ 	.word	0xffffffff


	//   ....[11]....
        /*01b0*/ 	.word	0xffffffff


	//   ....[12]....
        /*01b4*/ 	.word	0xffffffff


	//   ....[13]....
        /*01b8*/ 	.word	0xffffffff


	//   ....[14]....
        /*01bc*/ 	.word	0xffffffff


	//   ....[15]....
        /*01c0*/ 	.word	0x0500000f


	//   ....[16]....
        /*01c4*/ 	.word	0x0500000f


	//   ....[17]....
        /*01c8*/ 	.word	0x0500000f


	//   ....[18]....
        /*01cc*/ 	.word	0x0500000f


	//----- nvinfo : EIATTR_COOP_GROUP_INSTR_OFFSETS
	.align		4
.L_11173:
        /*01d0*/ 	.byte	0x04, 0x28
        /*01d2*/ 	.short	(.L_11175 - .L_11174)


	//   ....[0]....
.L_11174:
        /*01d4*/ 	.word	0x00000240


	//   ....[1]....
        /*01d8*/ 	.word	0x00000270


	//   ....[2]....
        /*01dc*/ 	.word	0x00000290


	//   ....[3]....
        /*01e0*/ 	.word	0x000002b0


	//   ....[4]....
        /*01e4*/ 	.word	0x000003e0


	//   ....[5]....
        /*01e8*/ 	.word	0x00000400


	//   ....[6]....
        /*01ec*/ 	.word	0x00000420


	//   ....[7]....
        /*01f0*/ 	.word	0x000012d0


	//   ....[8]....
        /*01f4*/ 	.word	0x00001350


	//   ....[9]....
        /*01f8*/ 	.word	0x00001390


	//   ....[10]....
        /*01fc*/ 	.word	0x000013e0


	//   ....[11]....
        /*0200*/ 	.word	0x00001420


	//   ....[12]....
        /*0204*/ 	.word	0x00001470


	//   ....[13]....
        /*0208*/ 	.word	0x00001490


	//   ....[14]....
        /*020c*/ 	.word	0x000014b0


	//   ....[15]....
        /*0210*/ 	.word	0x00002fe0


	//   ....[16]....
        /*0214*/ 	.word	0x00003040


	//   ....[17]....
        /*0218*/ 	.word	0x000030a0


	//   ....[18]....
        /*021c*/ 	.word	0x00003100


	//----- nvinfo : EIATTR_SYSCALL_OFFSETS
	.align		4
.L_11175:
        /*0220*/ 	.byte	0x04, 0x46
        /*0222*/ 	.short	(.L_11177 - .L_11176)


	//   ....[0]....
.L_11176:
        /*0224*/ 	.word	0x00002f70


	//----- nvinfo : EIATTR_EXIT_INSTR_OFFSETS
	.align		4
.L_11177:
        /*0228*/ 	.byte	0x04, 0x1c
        /*022a*/ 	.short	(.L_11179 - .L_11178)


	//   ....[0]....
.L_11178:
        /*022c*/ 	.word	0x00000090


	//   ....[1]....
        /*0230*/ 	.word	0x00002810


	//   ....[2]....
        /*0234*/ 	.word	0x000028c0


	//   ....[3]....
        /*0238*/ 	.word	0x00002e70


	//   ....[4]....
        /*023c*/ 	.word	0x00002f80


	//----- nvinfo : EIATTR_CRS_STACK_SIZE
	.align		4
.L_11179:
        /*0240*/ 	.byte	0x04, 0x1e
        /*0242*/ 	.short	(.L_11181 - .L_11180)
.L_11180:
        /*0244*/ 	.word	0x00000000


	//----- nvinfo : EIATTR_CBANK_PARAM_SIZE
	.align		4
.L_11181:
        /*0248*/ 	.byte	0x03, 0x19
        /*024a*/ 	.short	0x008c


	//----- nvinfo : EIATTR_PARAM_CBANK
	.align		4
        /*024c*/ 	.byte	0x04, 0x0a
        /*024e*/ 	.short	(.L_11183 - .L_11182)
	.align		4
.L_11182:
        /*0250*/ 	.word	index@(.nv.constant0._ZN4vllm25paged_attention_v2_kernelIfhLi120ELi16ELi128ELNS_18Fp8KVCacheDataTypeE2ELb0ELi512EEEvPfS2_PT_PKS3_PKT0_S9_ifPKiSB_iPKfiiiSD_SD_iiiii)
        /*0254*/ 	.short	0x0210
        /*0256*/ 	.short	0x008c


	//----- nvinfo : EIATTR_SW_WAR
	.align		4
.L_11183:
        /*0258*/ 	.byte	0x04, 0x36
        /*025a*/ 	.short	(.L_11185 - .L_11184)
.L_11184:
        /*025c*/ 	.word	0x00000008
.L_11185:


//--------------------- .nv.info._ZN4vllm25paged_attention_v2_kernelIfhLi112ELi16ELi128ELNS_18Fp8KVCacheDataTypeE2ELb0ELi512EEEvPfS2_PT_PKS3_PKT0_S9_ifPKiSB_iPKfiiiSD_SD_iiiii --------------------------
	.section	.nv.info._ZN4vllm25paged_attention_v2_kernelIfhLi112ELi16ELi128ELNS_18Fp8KVCacheDataTypeE2ELb0ELi512EEEvPfS2_PT_PKS3_PKT0_S9_ifPKiSB_iPKfiiiSD_SD_iiiii,"",@"SHT_CUDA_INFO"
	.sectionflags	@""
	.align	4


	//----- nvinfo : EIATTR_CUDA_API_VERSION
	.align		4
        /*0000*/ 	.byte	0x04, 0x37
        /*0002*/ 	.short	(.L_11187 - .L_11186)
.L_11186:
        /*0004*/ 	.word	0x00000082


	//----- nvinfo : EIATTR_KPARAM_INFO
	.align		4
.L_11187:
        /*0008*/ 	.byte	0x04, 0x17
        /*000a*/ 	.short	(.L_11189 - .L_11188)
.L_11188:
        /*000c*/ 	.word	0x00000000
        /*0010*/ 	.short	0x0015
        /*0012*/ 	.short	0x0088
        /*0014*/ 	.byte	0x00, 0xf0, 0x11, 0x00


	//----- nvinfo : EIATTR_KPARAM_INFO
	.align		4
.L_11189:
        /*0018*/ 	.byte	0x04, 0x17
        /*001a*/ 	.short	(.L_11191 - .L_11190)
.L_11190:
        /*001c*/ 	.word	0x00000000
        /*0020*/ 	.short	0x0014
        /*0022*/ 	.short	0x0084
        /*0024*/ 	.byte	0x00, 0xf0, 0x11, 0x00


	//----- nvinfo : EIATTR_KPARAM_INFO
	.align		4
.L_11191:
        /*0028*/ 	.byte	0x04, 0x17
        /*002a*/ 	.short	(.L_11193 - .L_11192)
.L_11192:
        /*002c*/ 	.word	0x00000000
        /*0030*/ 	.short	0x0013
        /*0032*/ 	.short	0x0080
        /*0034*/ 	.byte	0x00, 0xf0, 0x11, 0x00


	//----- nvinfo : EIATTR_KPARAM_INFO
	.align		4
.L_11193:
        /*0038*/ 	.byte	0x04, 0x17
        /*003a*/ 	.short	(.L_11195 - .L_11194)
.L_11194:
        /*003c*/ 	.word	0x00000000
        /*0040*/ 	.short	0x0012
        /*0042*/ 	.short	0x007c
        /*0044*/ 	.byte	0x00, 0xf0, 0x11, 0x00


	//----- nvinfo : EIATTR_KPARAM_INFO
	.align		4
.L_11195:
        /*0048*/ 	.byte	0x04, 0x17
        /*004a*/ 	.short	(.L_11197 - .L_11196)
.L_11196:
        /*004c*/ 	.word	0x00000000
        /*0050*/ 	.short	0x0011
        /*0052*/ 	.short	0x0078
        /*0054*/ 	.byte	0x00, 0xf0, 0x11, 0x00


	//----- nvinfo : EIATTR_KPARAM_INFO
	.align		4
.L_11197:
        /*0058*/ 	.byte	0x04, 0x17
        /*005a*/ 	.short	(.L_11199 - .L_11198)
.L_11198:
        /*005c*/ 	.word	0x00000000
        /*0060*/ 	.short	0x0010
        /*0062*/ 	.short	0x0070
        /*0064*/ 	.byte	0x00, 0xf0, 0x21, 0x00


	//----- nvinfo : EIATTR_KPARAM_INFO
	.align		4
.L_11199:
        /*0068*/ 	.byte	0x04, 0x17
        /*006a*/ 	.short	(.L_11201 - .L_11200)
.L_11200:
        /*006c*/ 	.word	0x00000000
        /*0070*/ 	.short	0x000f
        /*0072*/ 	.short	0x0068
        /*0074*/ 	.byte	0x00, 0xf0, 0x21, 0x00


	//----- nvinfo : EIATTR_KPARAM_INFO
	.align		4
.L_11201:
        /*0078*/ 	.byte	0x04, 0x17
        /*007a*/ 	.short	(.L_11203 - .L_11202)
.L_11202:
        /*007c*/ 	.word	0x00000000
        /*0080*/ 	.short	0x000e
        /*0082*/ 	.short	0x0060
        /*0084*/ 	.byte	0x00, 0xf0, 0x11, 0x00


	//----- nvinfo : EIATTR_KPARAM_INFO
	.align		4
.L_11203:
        /*0088*/ 	.byte	0x04, 0x17
        /*008a*/ 	.short	(.L_11205 - .L_11204)
.L_11204:
        /*008c*/ 	.word	0x00000000
        /*0090*/ 	.short	0x000d
        /*0092*/ 	.short	0x005c
        /*0094*/ 	.byte	0x00, 0xf0, 0x11, 0x00


	//----- nvinfo : EIATTR_KPARAM_INFO
	.align		4
.L_11205:
        /*0098*/ 	.byte	0x04, 0x17
        /*009a*/ 	.short	(.L_11207 - .L_11206)
.L_11206:
        /*009c*/ 	.word	0x00000000
        /*00a0*/ 	.short	0x000c
        /*00a2*/ 	.short	0x0058
        /*00a4*/ 	.byte	0x00, 0xf0, 0x11, 0x00


	//----- nvinfo : EIATTR_KPARAM_INFO
	.align		4
.L_11207:
        /*00a8*/ 	.byte	0x04, 0x17
        /*00aa*/ 	.short	(.L_11209 - .L_11208)
.L_11208:
        /*00ac*/ 	.word	0x00000000
        /*00b0*/ 	.short	0x000b
        /*00b2*/ 	.short	0x0050
        /*00b4*/ 	.byte	0x00, 0xf0, 0x21, 0x00


	//----- nvinfo : EIATTR_KPARAM_INFO
	.align		4
.L_11209:
        /*00b8*/ 	.byte	0x04, 0x17
        /*00ba*/ 	.short	(.L_11211 - .L_11210)
.L_11210:
        /*00bc*/ 	.word	0x00000000
        /*00c0*/ 	.short	0x000a
        /*00c2*/ 	.short	0x0048
        /*00c4*/ 	.byte	0x00, 0xf0, 0x11, 0x00


	//----- nvinfo : EIATTR_KPARAM_INFO
	.align		4
.L_11211:
        /*00c8*/ 	.byte	0x04, 0x17
        /*00ca*/ 	.short	(.L_11213 - .L_11212)
.L_11212:
        /*00cc*/ 	.word	0x00000000
        /*00d0*/ 	.short	0x0009
        /*00d2*/ 	.short	0x0040
        /*00d4*/ 	.byte	0x00, 0xf0, 0x21, 0x00


	//----- nvinfo : EIATTR_KPARAM_INFO
	.align		4
.L_11213:
        /*00d8*/ 	.byte	0x04, 0x17
        /*00da*/ 	.short	(.L_11215 - .L_11214)
.L_11214:
        /*00dc*/ 	.word	0x00000000
        /*00e0*/ 	.short	0x0008
        /*00e2*/ 	.short	0x0038
        /*00e4*/ 	.byte	0x00, 0xf0, 0x21, 0x00


	//----- nvinfo : EIATTR_KPARAM_INFO
	.align		4
.L_11215:
        /*00e8*/ 	.byte	0x04, 0x17
        /*00ea*/ 	.short	(.L_11217 - .L_11216)
.L_11216:
        /*00ec*/ 	.word	0x00000000
        /*00f0*/ 	.short	0x0007
        /*00f2*/ 	.short	0x0034
        /*00f4*/ 	.byte	0x00, 0xf0, 0x11, 0x00


	//----- nvinfo : EIATTR_KPARAM_INFO
	.align		4
.L_11217:
        /*00f8*/ 	.byte	0x04, 0x17
        /*00fa*/ 	.short	(.L_11219 - .L_11218)
.L_11218:
        /*00fc*/ 	.word	0x00000000
        /*0100*/ 	.short	0x0006
        /*0102*/ 	.short	0x0030
        /*0104*/ 	.byte	0x00, 0xf0, 0x11, 0x00


	//----- nvinfo : EIATTR_KPARAM_INFO
	.align		4
.L_11219:
        /*0108*/ 	.byte	0x04, 0x17
        /*010a*/ 	.short	(.L_11221 - .L_11220)
.L_11220:
        /*010c*/ 	.word	0x00000000
        /*0110*/ 	.short	0x0005
        /*0112*/ 	.short	0x0028
        /*0114*/ 	.byte	0x00, 0xf0, 0x21, 0x00


	//----- nvinfo : EIATTR_KPARAM_INFO
	.align		4
.L_11221:
        /*0118*/ 	.byte	0x04, 0x17
        /*011a*/ 	.short	(.L_11223 - .L_11222)
.L_11222:
        /*011c*/ 	.word	0x00000000
        /*0120*/ 	.short	0x0004
        /*0122*/ 	.short	0x0020
        /*0124*/ 	.byte	0x00, 0xf0, 0x21, 0x00


	//----- nvinfo : EIATTR_KPARAM_INFO
	.align		4
.L_11223:
        /*0128*/ 	.byte	0x04, 0x17
        /*012a*/ 	.short	(.L_11225 - .L_11224)
.L_11224:
        /*012c*/ 	.word	0x00000000
        /*0130*/ 	.short	0x0003
        /*0132*/ 	.short	0x0018
        /*0134*/ 	.byte	0x00, 0xf0, 0x21, 0x00


	//----- nvinfo : EIATTR_KPARAM_INFO
	.align		4
.L_11225:
        /*0138*/ 	.byte	0x04, 0x17
        /*013a*/ 	.short	(.L_11227 - .L_11226)
.L_11226:
        /*013c*/ 	.word	0x00000000
        /*0140*/ 	.short	0x0002
        /*0142*/ 	.short	0x0010
        /*0144*/ 	.byte	0x00, 0xf0, 0x21, 0x00


	//----- nvinfo : EIATTR_KPARAM_INFO
	.align		4
.L_11227:
        /*0148*/ 	.byte	0x04, 0x17
        /*014a*/ 	.short	(.L_11229 - .L_11228)
.L_11228:
        /*014c*/ 	.word	0x00000000
        /*0150*/ 	.short	0x0001
        /*0152*/ 	.short	0x0008
        /*0154*/ 	.byte	0x00, 0xf0, 0x21, 0x00


	//----- nvinfo : EIATTR_KPARAM_INFO
	.align		4
.L_11229:
        /*0158*/ 	.byte	0x04, 0x17
        /*015a*/ 	.short	(.L_11231 - .L_11230)
.L_11230:
        /*015c*/ 	.word	0x00000000
        /*0160*/ 	.short	0x0000
        /*0162*/ 	.short	0x0000
        /*0164*/ 	.byte	0x00, 0xf0, 0x21, 0x00


	//----- nvinfo : EIATTR_SPARSE_MMA_MASK
	.align		4
.L_11231:
        /*0168*/ 	.byte	0x03, 0x50
        /*016a*/ 	.short	0x0000


	//----- nvinfo : EIATTR_MAXREG_COUNT
	.align		4
        /*016c*/ 	.byte	0x03, 0x1b
        /*016e*/ 	.short	0x00ff


	//----- nvinfo : EIATTR_NUM_BARRIERS
	.align		4
        /*0170*/ 	.byte	0x02, 0x4c
        /*0172*/ 	.byte	0x01
	.zero		1


	//----- nvinfo : EIATTR_EXTERNS
	.align		4
        /*0174*/ 	.byte	0x04, 0x0f
        /*0176*/ 	.short	(.L_11233 - .L_11232)


	//   ....[0]....
	.align		4
.L_11232:
        /*0178*/ 	.word	index@(__assertfail)


	//----- nvinfo : EIATTR_MERCURY_ISA_VERSION
	.align		4
.L_11233:
        /*017c*/ 	.byte	0x03, 0x5f
        /*017e*/ 	.short	0x0101


	//----- nvinfo : EIATTR_COOP_GROUP_MASK_REGIDS
	.align		4
        /*0180*/ 	.byte	0x04, 0x29
        /*0182*/ 	.short	(.L_11235 - .L_11234)


	//   ....[0]....
.L_11234:
        /*0184*/ 	.word	0xffffffff


	//   ....[1]....
        /*0188*/ 	.word	0xffffffff


	//   ....[2]....
        /*018c*/ 	.word	0xffffffff


	//   ....[3]....
        /*0190*/ 	.word	0xffffffff


	//   ....[4]....
        /*0194*/ 	.word	0xffffffff


	//   ....[5]....
        /*0198*/ 	.word	0xffffffff


	//   ....[6]....
        /*019c*/ 	.word	0xffffffff


	//   ....[7]....
        /*01a0*/ 	.word	0xffffffff


	//   ....[8]....
        /*01a4*/ 	.word	0xffffffff


	//   ....[9]....
        /*01a8*/ 	.word	0xffffffff


	//   ....[10]....
        /*01ac*/ 	.word	0xffffffff


	//   ....[11]....
        /*01b0*/ 	.word	0xffffffff


	//   ....[12]....
        /*01b4*/ 	.word	0xffffffff


	//   ....[13]....
        /*01b8*/ 	.word	0xffffffff


	//   ....[14]....
        /*01bc*/ 	.word	0xffffffff


	//   ....[15]....
        /*01c0*/ 	.word	0x0500000f


	//   ....[16]....
        /*01c4*/ 	.word	0x0500000f


	//   ....[17]....
        /*01c8*/ 	.word	0x0500000f


	//   ....[18]....
        /*01cc*/ 	.word	0x0500000f


	//----- nvinfo : EIATTR_COOP_GROUP_INSTR_OFFSETS
	.align		4
.L_11235:
        /*01d0*/ 	.byte	0x04, 0x28
        /*01d2*/ 	.short	(.L_11237 - .L_11236)


	//   ....[0]....
.L_11236:
        /*01d4*/ 	.word	0x00000240


	//   ....[1]....
        /*01d8*/ 	.word	0x00000270


	//   ....[2]....
        /*01dc*/ 	.word	0x00000290


	//   ....[3]....
        /*01e0*/ 	.word	0x000002b0


	//   ....[4]....
        /*01e4*/ 	.word	0x000003e0


	//   ....[5]....
        /*01e8*/ 	.word	0x00000400


	//   ....[6]....
        /*01ec*/ 	.word	0x00000420


	//   ....[7]....
        /*01f0*/ 	.word	0x000012d0


	//   ....[8]....
        /*01f4*/ 	.word	0x00001350


	//   ....[9]....
        /*01f8*/ 	.word	0x00001390


	//   ....[10]....
        /*01fc*/ 	.word	0x000013e0


	//   ....[11]....
        /*0200*/ 	.word	0x00001420


	//   ....[12]....
        /*0204*/ 	.word	0x00001470


	//   ....[13]....
        /*0208*/ 	.word	0x00001490


	//   ....[14]....
        /*020c*/ 	.word	0x000014b0


	//   ....[15]....
        /*0210*/ 	.word	0x00002f10


	//   ....[16]....
        /*0214*/ 	.word	0x00002f70


	//   ....[17]....
        /*0218*/ 	.word	0x00002fd0


	//   ....[18]....
        /*021c*/ 	.word	0x00003030


	//----- nvinfo : EIATTR_SYSCALL_OFFSETS
	.align		4
.L_11237:
        /*0220*/ 	.byte	0x04, 0x46
        /*0222*/ 	.short	(.L_11239 - .L_11238)


	//   ....[0]....
.L_11238:
        /*0224*/ 	.word	0x00002ea0


	//----- nvinfo : EIATTR_EXIT_INSTR_OFFSETS
	.align		4
.L_11239:
        /*0228*/ 	.byte	0x04, 0x1c
        /*022a*/ 	.short	(.L_11241 - .L_11240)


	//   ....[0]....
.L_11240:
        /*022c*/ 	.word	0x00000090


	//   ....[1]....
        /*0230*/ 	.word	0x000027a0


	//   ....[2]....
        /*0234*/ 	.word	0x00002850


	//   ....[3]....
        /*0238*/ 	.word	0x00002da0


	//   ....[4]....
        /*023c*/ 	.word	0x00002eb0


	//----- nvinfo : EIATTR_CRS_STACK_SIZE
	.align		4
.L_11241:
        /*0240*/ 	.byte	0x04, 0x1e
        /*0242*/ 	.short	(.L_11243 - .L_11242)
.L_11242:
        /*0244*/ 	.word	0x00000000


	//----- nvinfo : EIATTR_CBANK_PARAM_SIZE
	.align		4
.L_11243:
        /*0248*/ 	.byte	0x03, 0x19
        /*024a*/ 	.short	0x008c


	//----- nvinfo : EIATTR_PARAM_CBANK
	.align		4
        /*024c*/ 	.byte	0x04, 0x0a
        /*024e*/ 	.short	(.L_11245 - .L_11244)
	.align		4
.L_11244:
        /*0250*/ 	.word	index@(.nv.constant0._ZN4vllm25paged_attention_v2_kernelIfhLi112ELi16ELi128ELNS_18Fp8KVCacheDataTypeE2ELb0ELi512EEEvPfS2_PT_PKS3_PKT0_S9_ifPKiSB_iPKfiiiSD_SD_iiiii)
        /*0254*/ 	.short	0x0210
        /*0256*/ 	.short	0x008c


	//----- nvinfo : EIATTR_SW_WAR
	.align		4
.L_11245:
        /*0258*/ 	.byte	0x04, 0x36
        /*025a*/ 	.short	(.L_11247 - .L_11246)
.L_11246:
        /*025c*/ 	.word	0x00000008
.L_11247:


//--------------------- .nv.info._ZN4vllm25paged_attention_v2_kernelIfhLi96ELi16ELi128ELNS_18Fp8KVCacheDataTypeE2ELb0ELi512EEEvPfS2_PT_PKS3_PKT0_S9_ifPKiSB_iPKfiiiSD_SD_iiiii --------------------------
	.section	.nv.info._ZN4vllm25paged_attention_v2_kernelIfhLi96ELi16ELi128ELNS_18Fp8KVCacheDataTypeE2ELb0ELi512EEEvPfS2_PT_PKS3_PKT0_S9_ifPKiSB_iPKfiiiSD_SD_iiiii,"",@"SHT_CUDA_INFO"
	.sectionflags	@""
	.align	4


	//----- nvinfo : EIATTR_CUDA_API_VERSION
	.align		4
        /*0000*/ 	.byte	0x04, 0x37
        /*0002*/ 	.short	(.L_11249 - .L_11248)
.L_11248:
        /*0004*/ 	.word	0x00000082


	//----- nvinfo : EIATTR_KPARAM_INFO
	.align		4
.L_11249:
        /*0008*/ 	.byte	0x04, 0x17
        /*000a*/ 	.short	(.L_11251 - .L_11250)
.L_11250:
        /*000c*/ 	.word	0x00000000
        /*0010*/ 	.short	0x0015
        /*0012*/ 	.short	0x0088
        /*0014*/ 	.byte	0x00, 0xf0, 0x11, 0x00


	//----- nvinfo : EIATTR_KPARAM_INFO
	.align		4
.L_11251:
        /*0018*/ 	.byte	0x04, 0x17
        /*001a*/ 	.short	(.L_11253 - .L_11252)
.L_11252:
        /*001c*/ 	.word	0x00000000
        /*0020*/ 	.short	0x0014
        /*0022*/ 	.short	0x0084
        /*0024*/ 	.byte	0x00, 0xf0, 0x11, 0x00


	//----- nvinfo : EIATTR_KPARAM_INFO
	.align		4
.L_11253:
        /*0028*/ 	.byte	0x04, 0x17
        /*002a*/ 	.short	(.L_11255 - .L_11254)
.L_11254:
        /*002c*/ 	.word	0x00000000
        /*0030*/ 	.short	0x0013
        /*0032*/ 	.short	0x0080
        /*0034*/ 	.byte	0x00, 0xf0, 0x11, 0x00


	//----- nvinfo : EIATTR_KPARAM_INFO
	.align		4
.L_11255:
        /*0038*/ 	.byte	0x04, 0x17
        /*003a*/ 	.short	(.L_11257 - .L_11256)
.L_11256:
        /*003c*/ 	.word	0x00000000
        /*0040*/ 	.short	0x0012
        /*0042*/ 	.short	0x007c
        /*0044*/ 	.byte	0x00, 0xf0, 0x11, 0x00


	//----- nvinfo : EIATTR_KPARAM_INFO
	.align		4
.L_11257:
        /*0048*/ 	.byte	0x04, 0x17
        /*004a*/ 	.short	(.L_11259 - .L_11258)
.L_11258:
        /*004c*/ 	.word	0x00000000
        /*0050*/ 	.short	0x0011
        /*0052*/ 	.short	0x0078
        /*0054*/ 	.byte	0x00, 0xf0, 0x11, 0x00


	//----- nvinfo : EIATTR_KPARAM_INFO
	.align		4
.L_11259:
        /*0058*/ 	.byte	0x04, 0x17
        /*005a*/ 	.short	(.L_11261 - .L_11260)
.L_11260:
        /*005c*/ 	.word	0x00000000
        /*0060*/ 	.short	0x0010
        /*0062*/ 	.short	0x0070
        /*0064*/ 	.byte	0x00, 0xf0, 0x21, 0x00


	//----- nvinfo : EIATTR_KPARAM_INFO
	.align		4
.L_11261:
        /*0068*/ 	.byte	0x04, 0x17
        /*006a*/ 	.short	(.L_11263 - .L_11262)
.L_11262:
        /*006c*/ 	.word	0x00000000
        /*0070*/ 	.short	0x000f
        /*0072*/ 	.short	0x0068
        /*0074*/ 	.byte	0x00, 0xf0, 0x21, 0x00


	//----- nvinfo : EIATTR_KPARAM_INFO
	.align		4
.L_11263:
        /*0078*/ 	.byte	0x04, 0x17
        /*007a*/ 	.short	(.L_11265 - .L_11264)
.L_11264:
        /*007c*/ 	.word	0x00000000
        /*0080*/ 	.short	0x000e
        /*0082*/ 	.short	0x0060
        /*0084*/ 	.byte	0x00, 0xf0, 0x11, 0x00


	//----- nvinfo : EIATTR_KPARAM_INFO
	.align		4
.L_11265:
        /*0088*/ 	.byte	0x04, 0x17
        /*008a*/ 	.short	(.L_11267 - .L_11266)
.L_11266:
        /*008c*/ 	.word	0x00000000
        /*0090*/ 	.short	0x000d
        /*0092*/ 	.short	0x005c
        /*0094*/ 	.byte	0x00, 0xf0, 0x11, 0x00


	//----- nvinfo : EIATTR_KPARAM_INFO
	.align		4
.L_11267:
        /*0098*/ 	.byte	0x04, 0x17
        /*009a*/ 	.short	(.L_11269 - .L_11268)
.L_11268:
        /*009c*/ 	.word	0x00000000
        /*00a0*/ 	.short	0x000c
        /*00a2*/ 	.short	0x0058
        /*00a4*/ 	.byte	0x00, 0xf0, 0x11, 0x00


	//----- nvinfo : EIATTR_KPARAM_INFO
	.align		4
.L_11269:
        /*00a8*/ 	.byte	0x04, 0x17
        /*00aa*/ 	.short	(.L_11271 - .L_11270)
.L_11270:
        /*00ac*/ 	.word	0x00000000
        /*00b0*/ 	.short	0x000b
        /*00b2*/ 	.short	0x0050
        /*00b4*/ 	.byte	0x00, 0xf0, 0x21, 0x00


	//----- nvinfo : EIATTR_KPARAM_INFO
	.align		4
.L_11271:
        /*00b8*/ 	.byte	0x04, 0x17
        /*00ba*/ 	.short	(.L_11273 - .L_11272)
.L_11272:
        /*00bc*/ 	.word	0x00000000
        /*00c0*/ 	.short	0x000a
        /*00c2*/ 	.short	0x0048
        /*00c4*/ 	.byte	0x00, 0xf0, 0x11, 0x00


	//----- nvinfo : EIATTR_KPARAM_INFO
	.align		4
.L_11273:
        /*00c8*/ 	.byte	0x04, 0x17
        /*00ca*/ 	.short	(.L_11275 - .L_11274)
.L_11274:
        /*00cc*/ 	.word	0x00000000
        /*00d0*/ 	.short	0x0009
        /*00d2*/ 	.short	0x0040
        /*00d4*/ 	.byte	0x00, 0xf0, 0x21, 0x00


	//----- nvinfo : EIATTR_KPARAM_INFO
	.align		4
.L_11275:
        /*00d8*/ 	.byte	0x04, 0x17
        /*00da*/ 	.short	(.L_11277 - .L_11276)
.L_11276:
        /*00dc*/ 	.word	0x00000000
        /*00e0*/ 	.short	0x0008
        /*00e2*/ 	.short	0x0038
        /*00e4*/ 	.byte	0x00, 0xf0, 0x21, 0x00


	//----- nvinfo : EIATTR_KPARAM_INFO
	.align		4
.L_11277:
        /*00e8*/ 	.byte	0x04, 0x17
        /*00ea*/ 	.short	(.L_11279 - .L_11278)
.L_11278:
        /*00ec*/ 	.word	0x00000000
        /*00f0*/ 	.short	0x0007
        /*00f2*/ 	.short	0x0034
        /*00f4*/ 	.byte	0x00, 0xf0, 0x11, 0x00


	//----- nvinfo : EIATTR_KPARAM_INFO
	.align		4
.L_11279:
        /*00f8*/ 	.byte	0x04, 0x17
        /*00fa*/ 	.short	(.L_11281 - .L_11280)
.L_11280:
        /*00fc*/ 	.word	0x00000000
        /*0100*/ 	.short	0x0006
        /*0102*/ 	.short	0x0030
        /*0104*/ 	.byte	0x00, 0xf0, 0x11, 0x00


	//----- nvinfo : EIATTR_KPARAM_INFO
	.align		4
.L_11281:
        /*0108*/ 	.byte	0x04, 0x17
        /*010a*/ 	.short	(.L_11283 - .L_11282)
.L_11282:
        /*010c*/ 	.word	0x00000000
        /*0110*/ 	.short	0x0005
        /*0112*/ 	.short	0x0028
        /*0114*/ 	.byte	0x00, 0xf0, 0x21, 0x00


	//----- nvinfo : EIATTR_KPARAM_INFO
	.align		4
.L_11283:
        /*0118*/ 	.byte	0x04, 0x17
        /*011a*/ 	.short	(.L_11285 - .L_11284)
.L_11284:
        /*011c*/ 	.word	0x00000000
        /*0120*/ 	.short	0x0004
        /*0122*/ 	.short	0x0020
        /*0124*/ 	.byte	0x00, 0xf0, 0x21, 0x00


	//----- nvinfo : EIATTR_KPARAM_INFO
	.align		4
.L_11285:
        /*0128*/ 	.byte	0x04, 0x17
        /*012a*/ 	.short	(.L_11287 - .L_11286)
.L_11286:
        /*012c*/ 	.word	0x00000000
        /*0130*/ 	.short	0x0003
        /*0132*/ 	.short	0x0018
        /*0134*/ 	.byte	0x00, 0xf0, 0x21, 0x00


	//----- nvinfo : EIATTR_KPARAM_INFO
	.align		4
.L_11287:
        /*0138*/ 	.byte	0x04, 0x17
        /*013a*/ 	.short	(.L_11289 - .L_11288)
.L_11288:
        /*013c*/ 	.word	0x00000000
        /*0140*/ 	.short	0x0002
        /*0142*/ 	.short	0x0010
        /*0144*/ 	.byte	0x00, 0xf0, 0x21, 0x00


	//----- nvinfo : EIATTR_KPARAM_INFO
	.align		4
.L_11289:
        /*0148*/ 	.byte	0x04, 0x17
        /*014a*/ 	.short	(.L_11291 - .L_11290)
.L_11290:
        /*014c*/ 	.word	0x00000000
        /*0150*/ 	.short	0x0001
        /*0152*/ 	.short	0x0008
        /*0154*/ 	.byte	0x00, 0xf0, 0x21, 0x00


	//----- nvinfo : EIATTR_KPARAM_INFO
	.align		4
.L_11291:
        /*0158*/ 	.byte	0x04, 0x17
        /*015a*/ 	.short	(.L_11293 - .L_11292)
.L_11292:
        /*015c*/ 	.word	0x00000000
        /*0160*/ 	.short	0x0000
        /*0162*/ 	.short	0x0000
        /*0164*/ 	.byte	0x00, 0xf0, 0x21, 0x00


	//----- nvinfo : EIATTR_SPARSE_MMA_MASK
	.align		4
.L_11293:
        /*0168*/ 	.byte	0x03, 0x50
        /*016a*/ 	.short	0x0000


	//----- nvinfo : EIATTR_MAXREG_COUNT
	.align		4
        /*016c*/ 	.byte	0x03, 0x1b
        /*016e*/ 	.short	0x00ff


	//----- nvinfo : EIATTR_NUM_BARRIERS
	.align		4
        /*0170*/ 	.byte	0x02, 0x4c
        /*0172*/ 	.byte	0x01
	.zero		1


	//----- nvinfo : EIATTR_EXTERNS
	.align		4
        /*0174*/ 	.byte	0x04, 0x0f
        /*0176*/ 	.short	(.L_11295 - .L_11294)


	//   ....[0]....
	.align		4
.L_11294:
        /*0178*/ 	.word	index@(__assertfail)


	//----- nvinfo : EIATTR_MERCURY_ISA_VERSION
	.align		4
.L_11295:
        /*017c*/ 	.byte	0x03, 0x5f
        /*017e*/ 	.short	0x0101


	//----- nvinfo : EIATTR_COOP_GROUP_MASK_REGIDS
	.align		4
        /*0180*/ 	.byte	0x04, 0x29
        /*0182*/ 	.short	(.L_11297 - .L_11296)


	//   ....[0]....
.L_11296:
        /*0184*/ 	.word	0xffffffff


	//   ....[1]....
        /*0188*/ 	.word	0xffffffff


	//   ....[2]....
        /*018c*/ 	.word	0xffffffff


	//   ....[3]....
        /*0190*/ 	.word	0xffffffff


	//   ....[4]....
        /*0194*/ 	.word	0xffffffff


	//   ....[5]....
        /*0198*/ 	.word	0xffffffff


	//   ....[6]....
        /*019c*/ 	.word	0xffffffff


	//   ....[7]....
        /*01a0*/ 	.word	0xffffffff


	//   ....[8]....
        /*01a4*/ 	.word	0xffffffff


	//   ....[9]....
        /*01a8*/ 	.word	0xffffffff


	//   ....[10]....
        /*01ac*/ 	.word	0xffffffff


	//   ....[11]....
        /*01b0*/ 	.word	0xffffffff


	//   ....[12]....
        /*01b4*/ 	.word	0xffffffff


	//   ....[13]....
        /*01b8*/ 	.word	0xffffffff


	//   ....[14]....
        /*01bc*/ 	.word	0xffffffff


	//   ....[15]....
        /*01c0*/ 	.word	0x0500000f


	//   ....[16]....
        /*01c4*/ 	.word	0x0500000f


	//   ....[17]....
        /*01c8*/ 	.word	0x0500000f


	//   ....[18]....
        /*01cc*/ 	.word	0x0500000f


	//----- nvinfo : EIATTR_COOP_GROUP_INSTR_OFFSETS
	.align		4
.L_11297:
        /*01d0*/ 	.byte	0x04, 0x28
        /*01d2*/ 	.short	(.L_11299 - .L_11298)


	//   ....[0]....
.L_11298:
        /*01d4*/ 	.word	0x00000240


	//   ....[1]....
        /*01d8*/ 	.word	0x00000270


	//   ....[2]....
        /*01dc*/ 	.word	0x00000290


	//   ....[3]....
        /*01e0*/ 	.word	0x000002b0


	//   ....[4]....
        /*01e4*/ 	.word	0x000003e0


	//   ....[5]....
        /*01e8*/ 	.word	0x00000400


	//   ....[6]....
        /*01ec*/ 	.word	0x00000420


	//   ....[7]....
        /*01f0*/ 	.word	0x000012d0


	//   ....[8]....
        /*01f4*/ 	.word	0x00001350


	//   ....[9]....
        /*01f8*/ 	.word	0x00001390


	//   ....[10]....
        /*01fc*/ 	.word	0x000013e0


	//   ....[11]....
        /*0200*/ 	.word	0x00001420


	//   ....[12]....
        /*0204*/ 	.word	0x00001470


	//   ....[13]....
        /*0208*/ 	.word	0x00001490


	//   ....[14]....
        /*020c*/ 	.word	0x000014b0


	//   ....[15]....
        /*0210*/ 	.word	0x00002d60


	//   ....[16]....
        /*0214*/ 	.word	0x00002dc0


	//   ....[17]....
        /*0218*/ 	.word	0x00002e20


	//   ....[18]....
        /*021c*/ 	.word	0x00002e80


	//----- nvinfo : EIATTR_SYSCALL_OFFSETS
	.align		4
.L_11299:
        /*0220*/ 	.byte	0x04, 0x46
        /*0222*/ 	.short	(.L_11301 - .L_11300)


	//   ....[0]....
.L_11300:
        /*0224*/ 	.word	0x00002cf0


	//----- nvinfo : EIATTR_EXIT_INSTR_OFFSETS
	.align		4
.L_11301:
        /*0228*/ 	.byte	0x04, 0x1c
        /*022a*/ 	.short	(.L_11303 - .L_11302)


	//   ....[0]....
.L_11302:
        /*022c*/ 	.word	0x00000090


	//   ....[1]....
        /*0230*/ 	.word	0x000026b0


	//   ....[2]....
        /*0234*/ 	.word	0x00002760


	//   ....[3]....
        /*0238*/ 	.word	0x00002bf0


	//   ....[4]....
        /*023c*/ 	.word	0x00002d00


	//----- nvinfo : EIATTR_CRS_STACK_SIZE
	.align		4
.L_11303:
        /*0240*/ 	.byte	0x04, 0x1e
        /*0242*/ 	.short	(.L_11305 - .L_11304)
.L_11304:
        /*0244*/ 	.word	0x00000000


	//----- nvinfo : EIATTR_CBANK_PARAM_SIZE
	.align		4
.L_11305:
        /*0248*/ 	.byte	0x03, 0x19
        /*024a*/ 	.short	0x008c


	//----- nvinfo : EIATTR_PARAM_CBANK
	.align		4
        /*024c*/ 	.byte	0x04, 0x0a
        /*024e*/ 	.short	(.L_11307 - .L_11306)
	.align		4
.L_11306:
        /*0250*/ 	.word	index@(.nv.constant0._ZN4vllm25paged_attention_v2_kernelIfhLi96ELi16ELi128ELNS_18Fp8KVCacheDataTypeE2ELb0ELi512EEEvPfS2_PT_PKS3_PKT0_S9_ifPKiSB_iPKfiiiSD_SD_iiiii)
        /*0254*/ 	.short	0x0210
        /*0256*/ 	.short	0x008c


	//----- nvinfo : EIATTR_SW_WAR
	.align		4
.L_11307:
        /*0258*/ 	.byte	0x04, 0x36
        /*025a*/ 	.short	(.L_11309 - .L_11308)
.L_11308:
        /*025c*/ 	.word	0x00000008
.L_11309:


//--------------------- .nv.info._ZN4vllm25paged_attention_v2_kernelIfhLi80ELi16ELi128ELNS_18Fp8KVCacheDataTypeE2ELb0ELi512EEEvPfS2_PT_PKS3_PKT0_S9_ifPKiSB_iPKfiiiSD_SD_iiiii --------------------------
	.section	.nv.info._ZN4vllm25paged_attention_v2_kernelIfhLi80ELi16ELi128ELNS_18Fp8KVCacheDataTypeE2ELb0ELi512EEEvPfS2_PT_PKS3_PKT0_S9_ifPKiSB_iPKfiiiSD_SD_iiiii,"",@"SHT_CUDA_INFO"
	.sectionflags	@""
	.align	4


	//----- nvinfo : EIATTR_CUDA_API_VERSION
	.align		4
        /*0000*/ 	.byte	0x04, 0x37
        /*0002*/ 	.short	(.L_11311 - .L_11310)
.L_11310:
        /*0004*/ 	.word	0x00000082


	//----- nvinfo : EIATTR_KPARAM_INFO
	.align		4
.L_11311:
        /*0008*/ 	.byte	0x04, 0x17
        /*000a*/ 	.short	(.L_11313 - .L_11312)
.L_11312:
        /*000c*/ 	.word	0x00000000
        /*0010*/ 	.short	0x0015
        /*0012*/ 	.short	0x0088
        /*0014*/ 	.byte	0x00, 0xf0, 0x11, 0x00


	//----- nvinfo : EIATTR_KPARAM_INFO
	.align		4
.L_11313:
        /*0018*/ 	.byte	0x04, 0x17
        /*001a*/ 	.short	(.L_11315 - .L_11314)
.L_11314:
        /*001c*/ 	.word	0x00000000
        /*0020*/ 	.short	0x0014
        /*0022*/ 	.short	0x0084
        /*0024*/ 	.byte	0x00, 0xf0, 0x11, 0x00


	//----- nvinfo : EIATTR_KPARAM_INFO
	.align		4
.L_11315:
        /*0028*/ 	.byte	0x04, 0x17
        /*002a*/ 	.short	(.L_11317 - .L_11316)
.L_11316:
        /*002c*/ 	.word	0x00000000
        /*0030*/ 	.short	0x0013
        /*0032*/ 	.short	0x0080
        /*0034*/ 	.byte	0x00, 0xf0, 0x11, 0x00


	//----- nvinfo : EIATTR_KPARAM_INFO
	.align		4
.L_11317:
        /*0038*/ 	.byte	0x04, 0x17
        /*003a*/ 	.short	(.L_11319 - .L_11318)
.L_11318:
        /*003c*/ 	.word	0x00000000
        /*0040*/ 	.short	0x0012
        /*0042*/ 	.short	0x007c
        /*0044*/ 	.byte	0x00, 0xf0, 0x11, 0x00


	//----- nvinfo : EIATTR_KPARAM_INFO
	.align		4
.L_11319:
        /*0048*/ 	.byte	0x04, 0x17
        /*004a*/ 	.short	(.L_11321 - .L_11320)
.L_11320:
        /*004c*/ 	.word	0x00000000
        /*0050*/ 	.short	0x0011
        /*0052*/ 	.short	0x0078
        /*0054*/ 	.byte	0x00, 0xf0, 0x11, 0x00


	//----- nvinfo : EIATTR_KPARAM_INFO
	.align		4
.L_11321:
        /*0058*/ 	.byte	0x04, 0x17
        /*005a*/ 	.short	(.L_11323 - .L_11322)
.L_11322:
        /*005c*/ 	.word	0x00000000
        /*0060*/ 	.short	0x0010
        /*0062*/ 	.short	0x0070
        /*0064*/ 	.byte	0x00, 0xf0, 0x21, 0x00


	//----- nvinfo : EIATTR_KPARAM_INFO
	.align		4
.L_11323:
        /*0068*/ 	.byte	0x04, 0x17
        /*006a*/ 	.short	(.L_11325 - .L_11324)
.L_11324:
        /*006c*/ 	.word	0x00000000
        /*0070*/ 	.short	0x000f
        /*0072*/ 	.short	0x0068
        /*0074*/ 	.byte	0x00, 0xf0, 0x21, 0x00


	//----- nvinfo : EIATTR_KPARAM_INFO
	.align		4
.L_11325:
        /*0078*/ 	.byte	0x04, 0x17
        /*007a*/ 	.short	(.L_11327 - .L_11326)
.L_11326:
        /*007c*/ 	.word	0x00000000
        /*0080*/ 	.short	0x000e
        /*0082*/ 	.short	0x0060
        /*0084*/ 	.byte	0x00, 0xf0, 0x11, 0x00


	//----- nvinfo : EIATTR_KPARAM_INFO
	.align		4
.L_11327:
        /*0088*/ 	.byte	0x04, 0x17
        /*008a*/ 	.short	(.L_11329 - .L_11328)
.L_11328:
        /*008c*/ 	.word	0x00000000
        /*0090*/ 	.short	0x000d
        /*0092*/ 	.short	0x005c
        /*0094*/ 	.byte	0x00, 0xf0, 0x11, 0x00


	//----- nvinfo : EIATTR_KPARAM_INFO
	.align		4
.L_11329:
        /*0098*/ 	.byte	0x04, 0x17
        /*009a*/ 	.short	(.L_11331 - .L_11330)
.L_11330:
        /*009c*/ 	.word	0x00000000
        /*00a0*/ 	.short	0x000c
        /*00a2*/ 	.short	0x0058
        /*00a4*/ 	.byte	0x00, 0xf0, 0x11, 0x00


	//----- nvinfo : EIATTR_KPARAM_INFO
	.align		4
.L_11331:
        /*00a8*/ 	.byte	0x04, 0x17
        /*00aa*/ 	.short	(.L_11333 - .L_11332)
.L_11332:
        /*00ac*/ 	.word	0x00000000
        /*00b0*/ 	.short	0x000b
        /*00b2*/ 	.short	0x0050
        /*00b4*/ 	.byte	0x00, 0xf0, 0x21, 0x00


	//----- nvinfo : EIATTR_KPARAM_INFO
	.align		4
.L_11333:
        /*00b8*/ 	.byte	0x04, 0x17
        /*00ba*/ 	.short	(.L_11335 - .L_11334)
.L_11334:
        /*00bc*/ 	.word	0x00000000
        /*00c0*/ 	.short	0x000a
        /*00c2*/ 	.short	0x0048
        /*00c4*/ 	.byte	0x00, 0xf0, 0x11, 0x00


	//----- nvinfo : EIATTR_KPARAM_INFO
	.align		4
.L_11335:
        /*00c8*/ 	.byte	0x04, 0x17
        /*00ca*/ 	.short	(.L_11337 - .L_11336)
.L_11336:
        /*00cc*/ 	.word	0x00000000
        /*00d0*/ 	.short	0x0009
        /*00d2*/ 	.short	0x0040
        /*00d4*/ 	.byte	0x00, 0xf0, 0x21, 0x00


	//----- nvinfo : EIATTR_KPARAM_INFO
	.align		4
.L_11337:
        /*00d8*/ 	.byte	0x04, 0x17
        /*00da*/ 	.short	(.L_11339 - .L_11338)
.L_11338:
        /*00dc*/ 	.word	0x00000000
        /*00e0*/ 	.short	0x0008
        /*00e2*/ 	.short	0x0038
        /*00e4*/ 	.byte	0x00, 0xf0, 0x21, 0x00


	//----- nvinfo : EIATTR_KPARAM_INFO
	.align		4
.L_11339:
        /*00e8*/ 	.byte	0x04, 0x17
        /*00ea*/ 	.short	(.L_11341 - .L_11340)
.L_11340:
        /*00ec*/ 	.word	0x00000000
        /*00f0*/ 	.short	0x0007
        /*00f2*/ 	.short	0x0034
        /*00f4*/ 	.byte	0x00, 0xf0, 0x11, 0x00


	//----- nvinfo : EIATTR_KPARAM_INFO
	.align		4
.L_11341:
        /*00f8*/ 	.byte	0x04, 0x17
        /*00fa*/ 	.short	(.L_11343 - .L_11342)
.L_11342:
        /*00fc*/ 	.word	0x00000000
        /*0100*/ 	.short	0x0006
        /*0102*/ 	.short	0x0030
        /*0104*/ 	.byte	0x00, 0xf0, 0x11, 0x00


	//----- nvinfo : EIATTR_KPARAM_INFO
	.align		4
.L_11343:
        /*0108*/ 	.byte	0x04, 0x17
        /*010a*/ 	.short	(.L_11345 - .L_11344)
.L_11344:
        /*010c*/ 	.word	0x00000000
        /*0110*/ 	.short	0x0005
        /*0112*/ 	.short	0x0028
        /*0114*/ 	.byte	0x00, 0xf0, 0x21, 0x00


	//----- nvinfo : EIATTR_KPARAM_INFO
	.align		4
.L_11345:
        /*0118*/ 	.byte	0x04, 0x17
        /*011a*/ 	.short	(.L_11347 - .L_11346)
.L_11346:
        /*011c*/ 	.word	0x00000000
        /*0120*/ 	.short	0x0004
        /*0122*/ 	.short	0x0020
        /*0124*/ 	.byte	0x00, 0xf0, 0x21, 0x00


	//----- nvinfo : EIATTR_KPARAM_INFO
	.align		4
.L_11347:
        /*0128*/ 	.byte	0x04, 0x17
        /*012a*/ 	.short	(.L_11349 - .L_11348)
.L_11348:
        /*012c*/ 	.word	0x00000000
        /*0130*/ 	.short	0x0003
        /*0132*/ 	.short	0x0018
        /*0134*/ 	.byte	0x00, 0xf0, 0x21, 0x00


	//----- nvinfo : EIATTR_KPARAM_INFO
	.align		4
.L_11349:
        /*0138*/ 	.byte	0x04, 0x17
        /*013a*/ 	.short	(.L_11351 - .L_11350)
.L_11350:
        /*013c*/ 	.word	0x00000000
        /*0140*/ 	.short	0x0002
        /*0142*/ 	.short	0x0010
        /*0144*/ 	.byte	0x00, 0xf0, 0x21, 0x00


	//----- nvinfo : EIATTR_KPARAM_INFO
	.align		4
.L_11351:
        /*0148*/ 	.byte	0x04, 0x17
        /*014a*/ 	.short	(.L_11353 - .L_11352)
.L_11352:
        /*014c*/ 	.word	0x00000000
        /*0150*/ 	.short	0x0001
        /*0152*/ 	.short	0x0008
        /*0154*/ 	.byte	0x00, 0xf0, 0x21, 0x00


	//----- nvinfo : EIATTR_KPARAM_INFO
	.align		4
.L_11353:
        /*0158*/ 	.byte	0x04, 0x17
        /*015a*/ 	.short	(.L_11355 - .L_11354)
.L_11354:
        /*015c*/ 	.word	0x00000000
        /*0160*/ 	.short	0x0000
        /*0162*/ 	.short	0x0000
        /*0164*/ 	.byte	0x00, 0xf0, 0x21, 0x00


	//----- nvinfo : EIATTR_SPARSE_MMA_MASK
	.align		4
.L_11355:
        /*0168*/ 	.byte	0x03, 0x50
        /*016a*/ 	.short	0x0000


	//----- nvinfo : EIATTR_MAXREG_COUNT
	.align		4
        /*016c*/ 	.byte	0x03, 0x1b
        /*016e*/ 	.short	0x00ff


	//----- nvinfo : EIATTR_NUM_BARRIERS
	.align		4
        /*0170*/ 	.byte	0x02, 0x4c
        /*0172*/ 	.byte	0x01
	.zero		1


	//----- nvinfo : EIATTR_EXTERNS
	.align		4
        /*0174*/ 	.byte	0x04, 0x0f
        /*0176*/ 	.short	(.L_11357 - .L_11356)


	//   ....[0]....
	.align		4
.L_11356:
        /*0178*/ 	.word	index@(__assertfail)


	//----- nvinfo : EIATTR_MERCURY_ISA_VERSION
	.align		4
.L_11357:
        /*017c*/ 	.byte	0x03, 0x5f
        /*017e*/ 	.short	0x0101


	//----- nvinfo : EIATTR_COOP_GROUP_MASK_REGIDS
	.align		4
        /*0180*/ 	.byte	0x04, 0x29
        /*0182*/ 	.short	(.L_11359 - .L_11358)


	//   ....[0]....
.L_11358:
        /*0184*/ 	.word	0xffffffff


	//   ....[1]....
        /*0188*/ 	.word	0xffffffff


	//   ....[2]....
        /*018c*/ 	.word	0xffffffff


	//   ....[3]....
        /*0190*/ 	.word	0xffffffff


	//   ....[4]....
        /*0194*/ 	.word	0xffffffff


	//   ....[5]....
        /*0198*/ 	.word	0xffffffff


	//   ....[6]....
        /*019c*/ 	.word	0xffffffff


	//   ....[7]....
        /*01a0*/ 	.word	0xffffffff


	//   ....[8]....
        /*01a4*/ 	.word	0xffffffff


	//   ....[9]....
        /*01a8*/ 	.word	0xffffffff


	//   ....[10]....
        /*01ac*/ 	.word	0xffffffff


	//   ....[11]....
        /*01b0*/ 	.word	0xffffffff


	//   ....[12]....
        /*01b4*/ 	.word	0xffffffff


	//   ....[13]....
        /*01b8*/ 	.word	0xffffffff


	//   ....[14]....
        /*01bc*/ 	.word	0xffffffff


	//   ....[15]....
        /*01c0*/ 	.word	0x0500000f


	//   ....[16]....
        /*01c4*/ 	.word	0x0500000f


	//   ....[17]....
        /*01c8*/ 	.word	0x0500000f


	//   ....[18]....
        /*01cc*/ 	.word	0x0500000f


	//----- nvinfo : EIATTR_COOP_GROUP_INSTR_OFFSETS
	.align		4
.L_11359:
        /*01d0*/ 	.byte	0x04, 0x28
        /*01d2*/ 	.short	(.L_11361 - .L_11360)


	//   ....[0]....
.L_11360:
        /*01d4*/ 	.word	0x00000240


	//   ....[1]....
        /*01d8*/ 	.word	0x00000270


	//   ....[2]....
        /*01dc*/ 	.word	0x00000290


	//   ....[3]....
        /*01e0*/ 	.word	0x000002b0


	//   ....[4]....
        /*01e4*/ 	.word	0x000003e0


	//   ....[5]....
        /*01e8*/ 	.word	0x00000400


	//   ....[6]....
        /*01ec*/ 	.word	0x00000420


	//   ....[7]....
        /*01f0*/ 	.word	0x000012d0


	//   ....[8]....
        /*01f4*/ 	.word	0x00001350


	//   ....[9]....
        /*01f8*/ 	.word	0x00001390


	//   ....[10]....
        /*01fc*/ 	.word	0x000013e0


	//   ....[11]....
        /*0200*/ 	.word	0x00001420


	//   ....[12]....
        /*0204*/ 	.word	0x00001470


	//   ....[13]....
        /*0208*/ 	.word	0x00001490


	//   ....[14]....
        /*020c*/ 	.word	0x000014b0


	//   ....[15]....
        /*0210*/ 	.word	0x00002be0


	//   ....[16]....
        /*0214*/ 	.word	0x00002c40


	//   ....[17]....
        /*0218*/ 	.word	0x00002ca0


	//   ....[18]....
        /*021c*/ 	.word	0x00002d00


	//----- nvinfo : EIATTR_SYSCALL_OFFSETS
	.align		4
.L_11361:
        /*0220*/ 	.byte	0x04, 0x46
        /*0222*/ 	.short	(.L_11363 - .L_11362)


	//   ....[0]....
.L_11362:
        /*0224*/ 	.word	0x00002b70


	//----- nvinfo : EIATTR_EXIT_INSTR_OFFSETS
	.align		4
.L_11363:
        /*0228*/ 	.byte	0x04, 0x1c
        /*022a*/ 	.short	(.L_11365 - .L_11364)


	//   ....[0]....
.L_11364:
        /*022c*/ 	.word	0x00000090


	//   ....[1]....
        /*0230*/ 	.word	0x000025f0


	//   ....[2]....
        /*0234*/ 	.word	0x000026a0


	//   ....[3]....
        /*0238*/ 	.word	0x00002a70


	//   ....[4]....
        /*023c*/ 	.word	0x00002b80


	//----- nvinfo : EIATTR_CRS_STACK_SIZE
	.align		4
.L_11365:
        /*0240*/ 	.byte	0x04, 0x1e
        /*0242*/ 	.short	(.L_11367 - .L_11366)
.L_11366:
        /*0244*/ 	.word	0x00000000


	//----- nvinfo : EIATTR_CBANK_PARAM_SIZE
	.align		4
.L_11367:
        /*0248*/ 	.byte	0x03, 0x19
        /*024a*/ 	.short	0x008c


	//----- nvinfo : EIATTR_PARAM_CBANK
	.align		4
        /*024c*/ 	.byte	0x04, 0x0a
        /*024e*/ 	.short	(.L_11369 - .L_11368)
	.align		4
.L_11368:
        /*0250*/ 	.word	index@(.nv.constant0._ZN4vllm25paged_attention_v2_kernelIfhLi80ELi16ELi128ELNS_18Fp8KVCacheDataTypeE2ELb0ELi512EEEvPfS2_PT_PKS3_PKT0_S9_ifPKiSB_iPKfiiiSD_SD_iiiii)
        /*0254*/ 	.short	0x0210
        /*0256*/ 	.short	0x008c


	//----- nvinfo : EIATTR_SW_WAR
	.align		4
.L_11369:
        /*0258*/ 	.byte	0x04, 0x36
        /*025a*/ 	.short	(.L_11371 - .L_11370)
.L_11370:
        /*025c*/ 	.word	0x00000008
.L_11371:


//--------------------- .nv.info._ZN4vllm25paged_attention_v2_kernelIfhLi64ELi16ELi128ELNS_18Fp8KVCacheDataTypeE2ELb0ELi512EEEvPfS2_PT_PKS3_PKT0_S9_ifPKiSB_iPKfiiiSD_SD_iiiii --------------------------
	.section	.nv.info._ZN4vllm25paged_attention_v2_kernelIfhLi64ELi16ELi128ELNS_18Fp8KVCacheDataTypeE2ELb0ELi512EEEvPfS2_PT_PKS3_PKT0_S9_ifPKiSB_iPKfiiiSD_SD_iiiii,"",@"SHT_CUDA_INFO"
	.sectionflags	@""
	.align	4


	//----- nvinfo : EIATTR_CUDA_API_VERSION
	.align		4
        /*0000*/ 	.byte	0x04, 0x37
        /*0002*/ 	.short	(.L_11373 - .L_11372)
.L_11372:
        /*0004*/ 	.word	0x00000082


	//----- nvinfo : EIATTR_KPARAM_INFO
	.align		4
.L_11373:
        /*0008*/ 	.byte	0x04, 0x17
        /*000a*/ 	.short	(.L_11375 - .L_11374)
.L_11374:
        /*000c*/ 	.word	0x00000000
        /*0010*/ 	.short	0x0015
        /*0012*/ 	.short	0x0088
        /*0014*/ 	.byte	0x00, 0xf0, 0x11, 0x00


	//----- nvinfo : EIATTR_KPARAM_INFO
	.align		4
.L_11375:
        /*0018*/ 	.byte	0x04, 0x17
        /*001a*/ 	.short	(.L_11377 - .L_11376)
.L_11376:
        /*001c*/ 	.word	0x00000000
        /*0020*/ 	.short	0x0014
        /*0022*/ 	.short	0x0084
        /*0024*/ 	.byte	0x00, 0xf0, 0x11, 0x00


	//----- nvinfo : EIATTR_KPARAM_INFO
	.align		4
.L_11377:
        /*0028*/ 	.byte	0x04, 0x17
        /*002a*/ 	.short	(.L_11379 - .L_11378)
.L_11378:
        /*002c*/ 	.word	0x00000000
        /*0030*/ 	.short	0x0013
        /*0032*/ 	.short	0x0080
        /*0034*/ 	.byte	0x00, 0xf0, 0x11, 0x00


	//----- nvinfo : EIATTR_KPARAM_INFO
	.align		4
.L_11379:
        /*0038*/ 	.byte	0x04, 0x17
        /*003a*/ 	.short	(.L_11381 - .L_11380)
.L_11380:
        /*003c*/ 	.word	0x00000000
        /*0040*/ 	.short	0x0012
        /*0042*/ 	.short	0x007c
        /*0044*/ 	.byte	0x00, 0xf0, 0x11, 0x00


	//----- nvinfo : EIATTR_KPARAM_INFO
	.align		4
.L_11381:
        /*0048*/ 	.byte	0x04, 0x17
        /*004a*/ 	.short	(.L_11383 - .L_11382)
.L_11382:
        /*004c*/ 	.word	0x00000000
        /*0050*/ 	.short	0x0011
        /*0052*/ 	.short	0x0078
        /*0054*/ 	.byte	0x00, 0xf0, 0x11, 0x00


	//----- nvinfo : EIATTR_KPARAM_INFO
	.align		4
.L_11383:
        /*0058*/ 	.byte	0x04, 0x17
        /*005a*/ 	.short	(.L_11385 - .L_11384)
.L_11384:
        /*005c*/ 	.word	0x00000000
        /*0060*/ 	.short	0x0010
        /*0062*/ 	.short	0x0070
        /*0064*/ 	.byte	0x00, 0xf0, 0x21, 0x00


	//----- nvinfo : EIATTR_KPARAM_INFO
	.align		4
.L_11385:
        /*0068*/ 	.byte	0x04, 0x17
        /*006a*/ 	.short	(.L_11387 - .L_11386)
.L_11386:
        /*006c*/ 	.word	0x00000000
        /*0070*/ 	.short	0x000f
        /*0072*/ 	.short	0x0068
        /*0074*/ 	.byte	0x00, 0xf0, 0x21, 0x00


	//----- nvinfo : EIATTR_KPARAM_INFO
	.align		4
.L_11387:
        /*0078*/ 	.byte	0x04, 0x17
        /*007a*/ 	.short	(.L_11389 - .L_11388)
.L_11388:
        /*007c*/ 	.word	0x00000000
        /*0080*/ 	.short	0x000e
        /*0082*/ 	.short	0x0060
        /*0084*/ 	.byte	0x00, 0xf0, 0x11, 0x00


	//----- nvinfo : EIATTR_KPARAM_INFO
	.align		4
.L_11389:
        /*0088*/ 	.byte	0x04, 0x17
        /*008a*/ 	.short	(.L_11391 - .L_11390)
.L_11390:
        /*008c*/ 	.word	0x00000000
        /*0090*/ 	.short	0x000d
        /*0092*/ 	.short	0x005c
        /*0094*/ 	.byte	0x00, 0xf0, 0x11, 0x00


	//----- nvinfo : EIATTR_KPARAM_INFO
	.align		4
.L_11391:
        /*0098*/ 	.byte	0x04, 0x17
        /*009a*/ 	.short	(.L_11393 - .L_11392)
.L_11392:
        /*009c*/ 	.word	0x00000000
        /*00a0*/ 	.short	0x000c
        /*00a2*/ 	.short	0x0058
        /*00a4*/ 	.byte	0x00, 0xf0, 0x11, 0x00


	//----- nvinfo : EIATTR_KPARAM_INFO
	.align		4
.L_11393:
        /*00a8*/ 	.byte	0x04, 0x17
        /*00aa*/ 	.short	(.L_11395 - .L_11394)
.L_11394:
        /*00ac*/ 	.word	0x00000000
        /*00b0*/ 	.short	0x000b
        /*00b2*/ 	.short	0x0050
        /*00b4*/ 	.byte	0x00, 0xf0, 0x21, 0x00


	//----- nvinfo : EIATTR_KPARAM_INFO
	.align		4
.L_11395:
        /*00b8*/ 	.byte	0x04, 0x17
        /*00ba*/ 	.short	(.L_11397 - .L_11396)
.L_11396:
        /*00bc*/ 	.word	0x00000000
        /*00c0*/ 	.short	0x000a
        /*00c2*/ 	.short	0x0048
        /*00c4*/ 	.byte	0x00, 0xf0, 0x11, 0x00


	//----- nvinfo : EIATTR_KPARAM_INFO
	.align		4
.L_11397:
        /*00c8*/ 	.byte	0x04, 0x17
        /*00ca*/ 	.short	(.L_11399 - .L_11398)
.L_11398:
        /*00cc*/ 	.word	0x00000000
        /*00d0*/ 	.short	0x0009
        /*00d2*/ 	.short	0x0040
        /*00d4*/ 	.byte	0x00, 0xf0, 0x21, 0x00


	//----- nvinfo : EIATTR_KPARAM_INFO
	.align		4
.L_11399:
        /*00d8*/ 	.byte	0x04, 0x17
        /*00da*/ 	.short	(.L_11401 - .L_11400)
.L_11400:
        /*00dc*/ 	.word	0x00000000
        /*00e0*/ 	.short	0x0008
        /*00e2*/ 	.short	0x0038
        /*00e4*/ 	.byte	0x00, 0xf0, 0x21, 0x00


	//----- nvinfo : EIATTR_KPARAM_INFO
	.align		4
.L_11401:
        /*00e8*/ 	.byte	0x04, 0x17
        /*00ea*/ 	.short	(.L_11403 - .L_11402)
.L_11402:
        /*00ec*/ 	.word	0x00000000
        /*00f0*/ 	.short	0x0007
        /*00f2*/ 	.short	0x0034
        /*00f4*/ 	.byte	0x00, 0xf0, 0x11, 0x00


	//----- nvinfo : EIATTR_KPARAM_INFO
	.align		4
.L_11403:
        /*00f8*/ 	.byte	0x04, 0x17
        /*00fa*/ 	.short	(.L_11405 - .L_11404)
.L_11404:
        /*00fc*/ 	.word	0x00000000
        /*0100*/ 	.short	0x0006
        /*0102*/ 	.short	0x0030
        /*0104*/ 	.byte	0x00, 0xf0, 0x11, 0x00


	//----- nvinfo : EIATTR_KPARAM_INFO
	.align		4
.L_11405:
        /*0108*/ 	.byte	0x04, 0x17
        /*010a*/ 	.short	(.L_11407 - .L_11406)
.L_11406:
        /*010c*/ 	.word	0x00000000
        /*0110*/ 	.short	0x0005
        /*0112*/ 	.short	0x0028
        /*0114*/ 	.byte	0x00, 0xf0, 0x21, 0x00


	//----- nvinfo : EIATTR_KPARAM_INFO
	.align		4
.L_11407:
        /*0118*/ 	.byte	0x04, 0x17
        /*011a*/ 	.short	(.L_11409 - .L_11408)
.L_11408:
        /*011c*/ 	.word	0x00000000
        /*0120*/ 	.short	0x0004
        /*0122*/ 	.short	0x0020
        /*0124*/ 	.byte	0x00, 0xf0, 0x21, 0x00


	//----- nvinfo : EIATTR_KPARAM_INFO
	.align		4
.L_11409:
        /*0128*/ 	.byte	0x04, 0x17
        /*012a*/ 	.short	(.L_11411 - .L_11410)
.L_11410:
        /*012c*/ 	.word	0x00000000
        /*0130*/ 	.short	0x0003
        /*0132*/ 	.short	0x0018
        /*0134*/ 	.byte	0x00, 0xf0, 0x21, 0x00


	//----- nvinfo : EIATTR_KPARAM_INFO
	.align		4
.L_11411:
        /*0138*/ 	.byte	0x04, 0x17
        /*013a*/ 	.short	(.L_11413 - .L_11412)
.L_11412:
        /*013c*/ 	.word	0x00000000
        /*0140*/ 	.short	0x0002
        /*0142*/ 	.short	0x0010
        /*0144*/ 	.byte	0x00, 0xf0, 0x21, 0x00


	//----- nvinfo : EIATTR_KPARAM_INFO
	.align		4
.L_11413:
        /*0148*/ 	.byte	0x04, 0x17
        /*014a*/ 	.short	(.L_11415 - .L_11414)
.L_11414:
        /*014c*/ 	.word	0x00000000
        /*0150*/ 	.short	0x0001
        /*0152*/ 	.short	0x0008
        /*0154*/ 	.byte	0x00, 0xf0, 0x21, 0x00


	//----- nvinfo : EIATTR_KPARAM_INFO
	.align		4
.L_11415:
        /*0158*/ 	.byte	0x04, 0x17
        /*015a*/ 	.short	(.L_11417 - .L_11416)
.L_11416:
        /*015c*/ 	.word	0x00000000
        /*0160*/ 	.short	0x0000
        /*0162*/ 	.short	0x0000
        /*0164*/ 	.byte	0x00, 0xf0, 0x21, 0x00


	//----- nvinfo : EIATTR_SPARSE_MMA_MASK
	.align		4
.L_11417:
        /*0168*/ 	.byte	0x03, 0x50
        /*016a*/ 	.short	0x0000


	//----- nvinfo : EIATTR_MAXREG_COUNT
	.align		4
        /*016c*/ 	.byte	0x03, 0x1b
        /*016e*/ 	.short	0x00ff


	//----- nvinfo : EIATTR_NUM_BARRIERS
	.align		4
        /*0170*/ 	.byte	0x02, 0x4c
        /*0172*/ 	.byte	0x01
	.zero		1


	//----- nvinfo : EIATTR_EXTERNS
	.align		4
        /*0174*/ 	.byte	0x04, 0x0f
        /*0176*/ 	.short	(.L_11419 - .L_11418)


	//   ....[0]....
	.align		4
.L_11418:
        /*0178*/ 	.word	index@(__assertfail)


	//----- nvinfo : EIATTR_MERCURY_ISA_VERSION
	.align		4
.L_11419:
        /*017c*/ 	.byte	0x03, 0x5f
        /*017e*/ 	.short	0x0101


	//----- nvinfo : EIATTR_COOP_GROUP_MASK_REGIDS
	.align		4
        /*0180*/ 	.byte	0x04, 0x29
        /*0182*/ 	.short	(.L_11421 - .L_11420)


	//   ....[0]....
.L_11420:
        /*0184*/ 	.word	0xffffffff


	//   ....[1]....
        /*0188*/ 	.word	0xffffffff


	//   ....[2]....
        /*018c*/ 	.word	0xffffffff


	//   ....[3]....
        /*0190*/ 	.word	0xffffffff


	//   ....[4]....
        /*0194*/ 	.word	0xffffffff


	//   ....[5]....
        /*0198*/ 	.word	0xffffffff


	//   ....[6]....
        /*019c*/ 	.word	0xffffffff


	//   ....[7]....
        /*01a0*/ 	.word	0xffffffff


	//   ....[8]....
        /*01a4*/ 	.word	0xffffffff


	//   ....[9]....
        /*01a8*/ 	.word	0xffffffff


	//   ....[10]....
        /*01ac*/ 	.word	0xffffffff


	//   ....[11]....
        /*01b0*/ 	.word	0xffffffff


	//   ....[12]....
        /*01b4*/ 	.word	0xffffffff


	//   ....[13]....
        /*01b8*/ 	.word	0xffffffff


	//   ....[14]....
        /*01bc*/ 	.word	0xffffffff


	//   ....[15]....
        /*01c0*/ 	.word	0x0500000f


	//   ....[16]....
        /*01c4*/ 	.word	0x0500000f


	//   ....[17]....
        /*01c8*/ 	.word	0x0500000f


	//   ....[18]....
        /*01cc*/ 	.word	0x0500000f


	//----- nvinfo : EIATTR_COOP_GROUP_INSTR_OFFSETS
	.align		4
.L_11421:
        /*01d0*/ 	.byte	0x04, 0x28
        /*01d2*/ 	.short	(.L_11423 - .L_11422)


	//   ....[0]....
.L_11422:
        /*01d4*/ 	.word	0x00000240


	//   ....[1]....
        /*01d8*/ 	.word	0x00000270


	//   ....[2]....
        /*01dc*/ 	.word	0x00000290


	//   ....[3]....
        /*01e0*/ 	.word	0x000002b0


	//   ....[4]....
        /*01e4*/ 	.word	0x000003e0


	//   ....[5]....
        /*01e8*/ 	.word	0x00000400


	//   ....[6]....
        /*01ec*/ 	.word	0x00000420


	//   ....[7]....
        /*01f0*/ 	.word	0x000012d0


	//   ....[8]....
        /*01f4*/ 	.word	0x00001350


	//   ....[9]....
        /*01f8*/ 	.word	0x00001390


	//   ....[10]....
        /*01fc*/ 	.word	0x000013e0


	//   ....[11]....
        /*0200*/ 	.word	0x00001420


	//   ....[12]....
        /*0204*/ 	.word	0x00001470


	//   ....[13]....
        /*0208*/ 	.word	0x00001490


	//   ....[14]....
        /*020c*/ 	.word	0x000014b0


	//   ....[15]....
        /*0210*/ 	.word	0x00002a00


	//   ....[16]....
        /*0214*/ 	.word	0x00002a60


	//   ....[17]....
        /*0218*/ 	.word	0x00002ac0


	//   ....[18]....
        /*021c*/ 	.word	0x00002b20


	//----- nvinfo : EIATTR_SYSCALL_OFFSETS
	.align		4
.L_11423:
        /*0220*/ 	.byte	0x04, 0x46
        /*0222*/ 	.short	(.L_11425 - .L_11424)


	//   ....[0]....
.L_11424:
        /*0224*/ 	.word	0x00002990


	//----- nvinfo : EIATTR_EXIT_INSTR_OFFSETS
	.align		4
.L_11425:
        /*0228*/ 	.byte	0x04, 0x1c
        /*022a*/ 	.short	(.L_11427 - .L_11426)


	//   ....[0]....
.L_11426:
        /*022c*/ 	.word	0x00000090


	//   ....[1]....
        /*0230*/ 	.word	0x000024c0


	//   ....[2]....
        /*0234*/ 	.word	0x00002580


	//   ....[3]....
        /*0238*/ 	.word	0x00002890


	//   ....[4]....
        /*023c*/ 	.word	0x000029a0


	//----- nvinfo : EIATTR_CRS_STACK_SIZE
	.align		4
.L_11427:
        /*0240*/ 	.byte	0x04, 0x1e
        /*0242*/ 	.short	(.L_11429 - .L_11428)
.L_11428:
        /*0244*/ 	.word	0x00000000


	//----- nvinfo : EIATTR_CBANK_PARAM_SIZE
	.align		4
.L_11429:
        /*0248*/ 	.byte	0x03, 0x19
        /*024a*/ 	.short	0x008c


	//----- nvinfo : EIATTR_PARAM_CBANK
	.align		4
        /*024c*/ 	.byte	0x04, 0x0a
        /*024e*/ 	.short	(.L_11431 - .L_11430)
	.align		4
.L_11430:
        /*0250*/ 	.word	index@(.nv.constant0._ZN4vllm25paged_attention_v2_kernelIfhLi64ELi16ELi128ELNS_18Fp8KVCacheDataTypeE2ELb0ELi512EEEvPfS2_PT_PKS3_PKT0_S9_ifPKiSB_iPKfiiiSD_SD_iiiii)
        /*0254*/ 	.short	0x0210
        /*0256*/ 	.short	0x008c


	//----- nvinfo : EIATTR_SW_WAR
	.align		4
.L_11431:
        /*0258*/ 	.byte	0x04, 0x36
        /*025a*/ 	.short	(.L_11433 - .L_11432)
.L_11432:
        /*025c*/ 	.word	0x00000008
.L_11433:


//--------------------- .nv.info._ZN4vllm25paged_attention_v2_kernelIfhLi32ELi16ELi128ELNS_18Fp8KVCacheDataTypeE2ELb0ELi512EEEvPfS2_PT_PKS3_PKT0_S9_ifPKiSB_iPKfiiiSD_SD_iiiii --------------------------
	.section	.nv.info._ZN4vllm25paged_attention_v2_kernelIfhLi32ELi16ELi128ELNS_18Fp8KVCacheDataTypeE2ELb0ELi512EEEvPfS2_PT_PKS3_PKT0_S9_ifPKiSB_iPKfiiiSD_SD_iiiii,"",@"SHT_CUDA_INFO"
	.sectionflags	@""
	.align	4


	//----- nvinfo : EIATTR_CUDA_API_VERSION
	.align		4
        /*0000*/ 	.byte	0x04, 0x37
        /*0002*/ 	.short	(.L_11435 - .L_11434)
.L_11434:
        /*0004*/ 	.word	0x00000082


	//----- nvinfo : EIATTR_KPARAM_INFO
	.align		4
.L_11435:
        /*0008*/ 	.byte	0x04, 0x17
        /*000a*/ 	.short	(.L_11437 - .L_11436)
.L_11436:
        /*000c*/ 	.word	0x00000000
        /*0010*/ 	.short	0x0015
        /*0012*/ 	.short	0x0088
        /*0014*/ 	.byte	0x00, 0xf0, 0x11, 0x00


	//----- nvinfo : EIATTR_KPARAM_INFO
	.align		4
.L_11437:
        /*0018*/ 	.byte	0x04, 0x17
        /*001a*/ 	.short	(.L_11439 - .L_11438)
.L_11438:
        /*001c*/ 	.word	0x00000000
        /*0020*/ 	.short	0x0014
        /*0022*/ 	.short	0x0084
        /*0024*/ 	.byte	0x00, 0xf0, 0x11, 0x00


	//----- nvinfo : EIATTR_KPARAM_INFO
	.align		4
.L_11439:
        /*0028*/ 	.byte	0x04, 0x17
        /*002a*/ 	.short	(.L_11441 - .L_11440)
.L_11440:
        /*002c*/ 	.word	0x00000000
        /*0030*/ 	.short	0x0013
        /*0032*/ 	.short	0x0080
        /*0034*/ 	.byte	0x00, 0xf0, 0x11, 0x00


	//----- nvinfo : EIATTR_KPARAM_INFO
	.align		4
.L_11441:
        /*0038*/ 	.byte	0x04, 0x17
        /*003a*/ 	.short	(.L_11443 - .L_11442)
.L_11442:
        /*003c*/ 	.word	0x00000000
        /*0040*/ 	.short	0x0012
        /*0042*/ 	.short	0x007c
        /*0044*/ 	.byte	0x00, 0xf0, 0x11, 0x00


	//----- nvinfo : EIATTR_KPARAM_INFO
	.align		4
.L_11443:
        /*0048*/ 	.byte	0x04, 0x17
        /*004a*/ 	.short	(.L_11445 - .L_11444)
.L_11444:
        /*004c*/ 	.word	0x00000000
        /*0050*/ 	.short	0x0011
        /*0052*/ 	.short	0x0078
        /*0054*/ 	.byte	0x00, 0xf0, 0x11, 0x00


	//----- nvinfo : EIATTR_KPARAM_INFO
	.align		4
.L_11445:
        /*0058*/ 	.byte	0x04, 0x17
        /*005a*/ 	.short	(.L_11447 - .L_11446)
.L_11446:
        /*005c*/ 	.word	0x00000000
        /*0060*/ 	.short	0x0010
        /*0062*/ 	.short	0x0070
        /*0064*/ 	.byte	0x00, 0xf0, 0x21, 0x00


	//----- nvinfo : EIATTR_KPARAM_INFO
	.align		4
.L_11447:
        /*0068*/ 	.byte	0x04, 0x17
        /*006a*/ 	.short	(.L_11449 - .L_11448)
.L_11448:
        /*006c*/ 	.word	0x00000000
        /*0070*/ 	.short	0x000f
        /*0072*/ 	.short	0x0068
        /*0074*/ 	.byte	0x00, 0xf0, 0x21, 0x00


	//----- nvinfo : EIATTR_KPARAM_INFO
	.align		4
.L_11449:
        /*0078*/ 	.byte	0x04, 0x17
        /*007a*/ 	.short	(.L_11451 - .L_11450)
.L_11450:
        /*007c*/ 	.word	0x00000000
        /*0080*/ 	.short	0x000e
        /*0082*/ 	.short	0x0060
        /*0084*/ 	.byte	0x00, 0xf0, 0x11, 0x00


	//----- nvinfo : EIATTR_KPARAM_INFO
	.align		4
.L_11451:
        /*0088*/ 	.byte	0x04, 0x17
        /*008a*/ 	.short	(.L_11453 - .L_11452)
.L_11452:
        /*008c*/ 	.word	0x00000000
        /*0090*/ 	.short	0x000d
        /*0092*/ 	.short	0x005c
        /*0094*/ 	.byte	0x00, 0xf0, 0x11, 0x00


	//----- nvinfo : EIATTR_KPARAM_INFO
	.align		4
.L_11453:
        /*0098*/ 	.byte	0x04, 0x17
        /*009a*/ 	.short	(.L_11455 - .L_11454)
.L_11454:
        /*009c*/ 	.word	0x00000000
        /*00a0*/ 	.short	0x000c
        /*00a2*/ 	.short	0x0058
        /*00a4*/ 	.byte	0x00, 0xf0, 0x11, 0x00


	//----- nvinfo : EIATTR_KPARAM_INFO
	.align		4
.L_11455:
        /*00a8*/ 	.byte	0x04, 0x17
        /*00aa*/ 	.short	(.L_11457 - .L_11456)
.L_11456:
        /*00ac*/ 	.word	0x00000000
        /*00b0*/ 	.short	0x000b
        /*00b2*/ 	.short	0x0050
        /*00b4*/ 	.byte	0x00, 0xf0, 0x21, 0x00


	//----- nvinfo : EIATTR_KPARAM_INFO
	.align		4
.L_11457:
        /*00b8*/ 	.byte	0x04, 0x17
        /*00ba*/ 	.short	(.L_11459 - .L_11458)
.L_11458:
        /*00bc*/ 	.word	0x00000000
        /*00c0*/ 	.short	0x000a
        /*00c2*/ 	.short	0x0048
        /*00c4*/ 	.byte	0x00, 0xf0, 0x11, 0x00


	//----- nvinfo : EIATTR_KPARAM_INFO
	.align		4
.L_11459:
        /*00c8*/ 	.byte	0x04, 0x17
        /*00ca*/ 	.short	(.L_11461 - .L_11460)
.L_11460:
        /*00cc*/ 	.word	0x00000000
        /*00d0*/ 	.short	0x0009
        /*00d2*/ 	.short	0x0040
        /*00d4*/ 	.byte	0x00, 0xf0, 0x21, 0x00


	//----- nvinfo : EIATTR_KPARAM_INFO
	.align		4
.L_11461:
        /*00d8*/ 	.byte	0x04, 0x17
        /*00da*/ 	.short	(.L_11463 - .L_11462)
.L_11462:
        /*00dc*/ 	.word	0x00000000
        /*00e0*/ 	.short	0x0008
        /*00e2*/ 	.short	0x0038
        /*00e4*/ 	.byte	0x00, 0xf0, 0x21, 0x00


	//----- nvinfo : EIATTR_KPARAM_INFO
	.align		4
.L_11463:
        /*00e8*/ 	.byte	0x04, 0x17
        /*00ea*/ 	.short	(.L_11465 - .L_11464)
.L_11464:
        /*00ec*/ 	.word	0x00000000
        /*00f0*/ 	.short	0x0007
        /*00f2*/ 	.short	0x0034
        /*00f4*/ 	.byte	0x00, 0xf0, 0x11, 0x00


	//----- nvinfo : EIATTR_KPARAM_INFO
	.align		4
.L_11465:
        /*00f8*/ 	.byte	0x04, 0x17
        /*00fa*/ 	.short	(.L_11467 - .L_11466)
.L_11466:
        /*00fc*/ 	.word	0x00000000
        /*0100*/ 	.short	0x0006
        /*0102*/ 	.short	0x0030
        /*0104*/ 	.byte	0x00, 0xf0, 0x11, 0x00


	//----- nvinfo : EIATTR_KPARAM_INFO
	.align		4
.L_11467:
        /*0108*/ 	.byte	0x04, 0x17
        /*010a*/ 	.short	(.L_11469 - .L_11468)
.L_11468:
        /*010c*/ 	.word	0x00000000
        /*0110*/ 	.short	0x0005
        /*0112*/ 	.short	0x0028
        /*0114*/ 	.byte	0x00, 0xf0, 0x21, 0x00


	//----- nvinfo : EIATTR_KPARAM_INFO
	.align		4
.L_11469:
        /*0118*/ 	.byte	0x04, 0x17
        /*011a*/ 	.short	(.L_11471 - .L_11470)
.L_11470:
        /*011c*/ 	.word	0x00000000
        /*0120*/ 	.short	0x0004
        /*0122*/ 	.short	0x0020
        /*0124*/ 	.byte	0x00, 0xf0, 0x21, 0x00


	//----- nvinfo : EIATTR_KPARAM_INFO
	.align		4
.L_11471:
        /*0128*/ 	.byte	0x04, 0x17
        /*012a*/ 	.short	(.L_11473 - .L_11472)
.L_11472:
        /*012c*/ 	.word	0x00000000
        /*0130*/ 	.short	0x0003
        /*0132*/ 	.short	0x0018
        /*0134*/ 	.byte	0x00, 0xf0, 0x21, 0x00


	//----- nvinfo : EIATTR_KPARAM_INFO
	.align		4
.L_11473:
        /*0138*/ 	.byte	0x04, 0x17
        /*013a*/ 	.short	(.L_11475 - .L_11474)
.L_11474:
        /*013c*/ 	.word	0x00000000
        /*0140*/ 	.short	0x0002
        /*0142*/ 	.short	0x0010
        /*0144*/ 	.byte	0x00, 0xf0, 0x21, 0x00


	//----- nvinfo : EIATTR_KPARAM_INFO
	.align		4
.L_11475:
        /*0148*/ 	.byte	0x04, 0x17
        /*014a*/ 	.short	(.L_11477 - .L_11476)
.L_11476:
        /*014c*/ 	.word	0x00000000
        /*0150*/ 	.short	0x0001
        /*0152*/ 	.short	0x0008
        /*0154*/ 	.byte	0x00, 0xf0, 0x21, 0x00


	//----- nvinfo : EIATTR_KPARAM_INFO
	.align		4
.L_11477:
        /*0158*/ 	.byte	0x04, 0x17
        /*015a*/ 	.short	(.L_11479 - .L_11478)
.L_11478:
        /*015c*/ 	.word	0x00000000
        /*0160*/ 	.short	0x0000
        /*0162*/ 	.short	0x0000
        /*0164*/ 	.byte	0x00, 0xf0, 0x21, 0x00


	//----- nvinfo : EIATTR_SPARSE_MMA_MASK
	.align		4
.L_11479:
        /*0168*/ 	.byte	0x03, 0x50
        /*016a*/ 	.short	0x0000


	//----- nvinfo : EIATTR_MAXREG_COUNT
	.align		4
        /*016c*/ 	.byte	0x03, 0x1b
        /*016e*/ 	.short	0x00ff


	//----- nvinfo : EIATTR_NUM_BARRIERS
	.align		4
        /*0170*/ 	.byte	0x02, 0x4c
        /*0172*/ 	.byte	0x01
	.zero		1


	//----- nvinfo : EIATTR_EXTERNS
	.align		4
        /*0174*/ 	.byte	0x04, 0x0f
        /*0176*/ 	.short	(.L_11481 - .L_11480)


	//   ....[0]....
	.align		4
.L_11480:
        /*0178*/ 	.word	index@(__assertfail)


	//----- nvinfo : EIATTR_MERCURY_ISA_VERSION
	.align		4
.L_11481:
        /*017c*/ 	.byte	0x03, 0x5f
        /*017e*/ 	.short	0x0101


	//----- nvinfo : EIATTR_COOP_GROUP_MASK_REGIDS
	.align		4
        /*0180*/ 	.byte	0x04, 0x29
        /*0182*/ 	.short	(.L_11483 - .L_11482)


	//   ....[0]....
.L_11482:
        /*0184*/ 	.word	0xffffffff


	//   ....[1]....
        /*0188*/ 	.word	0xffffffff


	//   ....[2]....
        /*018c*/ 	.word	0xffffffff


	//   ....[3]....
        /*0190*/ 	.word	0xffffffff


	//   ....[4]....
        /*0194*/ 	.word	0xffffffff


	//   ....[5]....
        /*0198*/ 	.word	0xffffffff


	//   ....[6]....
        /*019c*/ 	.word	0xffffffff


	//   ....[7]....
        /*01a0*/ 	.word	0xffffffff


	//   ....[8]....
        /*01a4*/ 	.word	0xffffffff


	//   ....[9]....
        /*01a8*/ 	.word	0xffffffff


	//   ....[10]....
        /*01ac*/ 	.word	0xffffffff


	//   ....[11]....
        /*01b0*/ 	.word	0xffffffff


	//   ....[12]....
        /*01b4*/ 	.word	0xffffffff


	//   ....[13]....
        /*01b8*/ 	.word	0xffffffff


	//   ....[14]....
        /*01bc*/ 	.word	0xffffffff


	//   ....[15]....
        /*01c0*/ 	.word	0x0500000f


	//   ....[16]....
        /*01c4*/ 	.word	0x0500000f


	//   ....[17]....
        /*01c8*/ 	.word	0x0500000f


	//   ....[18]....
        /*01cc*/ 	.word	0x0500000f


	//----- nvinfo : EIATTR_COOP_GROUP_INSTR_OFFSETS
	.align		4
.L_11483:
        /*01d0*/ 	.byte	0x04, 0x28
        /*01d2*/ 	.short	(.L_11485 - .L_11484)


	//   ....[0]....
.L_11484:
        /*01d4*/ 	.word	0x00000240


	//   ....[1]....
        /*01d8*/ 	.word	0x00000270


	//   ....[2]....
        /*01dc*/ 	.word	0x00000290


	//   ....[3]....
        /*01e0*/ 	.word	0x000002b0


	//   ....[4]....
        /*01e4*/ 	.word	0x000003d0


	//   ....[5]....
        /*01e8*/ 	.word	0x000003f0


	//   ....[6]....
        /*01ec*/ 	.word	0x00000420


	//   ....[7]....
        /*01f0*/ 	.word	0x000012c0


	//   ....[8]....
        /*01f4*/ 	.word	0x00001340


	//   ....[9]....
        /*01f8*/ 	.word	0x00001370


	//   ....[10]....
        /*01fc*/ 	.word	0x000013c0


	//   ....[11]....
        /*0200*/ 	.word	0x00001410


	//   ....[12]....
        /*0204*/ 	.word	0x00001460


	//   ....[13]....
        /*0208*/ 	.word	0x00001480


	//   ....[14]....
        /*020c*/ 	.word	0x000014a0


	//   ....[15]....
        /*0210*/ 	.word	0x00002650


	//   ....[16]....
        /*0214*/ 	.word	0x000026b0


	//   ....[17]....
        /*0218*/ 	.word	0x00002710


	//   ....[18]....
        /*021c*/ 	.word	0x00002770


	//----- nvinfo : EIATTR_SYSCALL_OFFSETS
	.align		4
.L_11485:
        /*0220*/ 	.byte	0x04, 0x46
        /*0222*/ 	.short	(.L_11487 - .L_11486)


	//   ....[0]....
.L_11486:
        /*0224*/ 	.word	0x000025e0


	//----- nvinfo : EIATTR_EXIT_INSTR_OFFSETS
	.align		4
.L_11487:
        /*0228*/ 	.byte	0x04, 0x1c
        /*022a*/ 	.short	(.L_11489 - .L_11488)


	//   ....[0]....
.L_11488:
        /*022c*/ 	.word	0x00000090


	//   ....[1]....
        /*0230*/ 	.word	0x000022a0


	//   ....[2]....
        /*0234*/ 	.word	0x00002350


	//   ....[3]....
        /*0238*/ 	.word	0x000024e0


	//   ....[4]....
        /*023c*/ 	.word	0x000025f0


	//----- nvinfo : EIATTR_CRS_STACK_SIZE
	.align		4
.L_11489:
        /*0240*/ 	.byte	0x04, 0x1e
        /*0242*/ 	.short	(.L_11491 - .L_11490)
.L_11490:
        /*0244*/ 	.word	0x00000000


	//----- nvinfo : EIATTR_CBANK_PARAM_SIZE
	.align		4
.L_11491:
        /*0248*/ 	.byte	0x03, 0x19
        /*024a*/ 	.short	0x008c


	//----- nvinfo : EIATTR_PARAM_CBANK
	.align		4
        /*024c*/ 	.byte	0x04, 0x0a
        /*024e*/ 	.short	(.L_11493 - .L_11492)
	.align		4
.L_11492:
        /*0250*/ 	.word	index@(.nv.constant0._ZN4vllm25paged_attention_v2_kernelIfhLi32ELi16ELi128ELNS_18Fp8KVCacheDataTypeE2ELb0ELi512EEEvPfS2_PT_PKS3_PKT0_S9_ifPKiSB_iPKfiiiSD_SD_iiiii)
        /*0254*/ 	.short	0x0210
        /*0256*/ 	.short	0x008c


	//----- nvinfo : EIATTR_SW_WAR
	.align		4
.L_11493:
        /*0258*/ 	.byte	0x04, 0x36
        /*025a*/ 	.short	(.L_11495 - .L_11494)
.L_11494:
        /*025c*/ 	.word	0x00000008
.L_11495:


//--------------------- .nv.info._ZN4vllm25paged_attention_v2_kernelIfhLi256ELi16ELi128ELNS_18Fp8KVCacheDataTypeE2ELb1ELi512EEEvPfS2_PT_PKS3_PKT0_S9_ifPKiSB_iPKfiiiSD_SD_iiiii --------------------------
	.section	.nv.info._ZN4vllm25paged_attention_v2_kernelIfhLi256ELi16ELi128ELNS_18Fp8KVCacheDataTypeE2ELb1ELi512EEEvPfS2_PT_PKS3_PKT0_S9_ifPKiSB_iPKfiiiSD_SD_iiiii,"",@"SHT_CUDA_INFO"
	.sectionflags	@""
	.align	4


	//----- nvinfo : EIATTR_CUDA_API_VERSION
	.align		4
        /*0000*/ 	.byte	0x04, 0x37
        /*0002*/ 	.short	(.L_11497 - .L_11496)
.L_11496:
        /*0004*/ 	.word	0x00000082


	//----- nvinfo : EIATTR_KPARAM_INFO
	.align		4
.L_11497:
        /*0008*/ 	.byte	0x04, 0x17
        /*000a*/ 	.short	(.L_11499 - .L_11498)
.L_11498:
        /*000c*/ 	.word	0x00000000
        /*0010*/ 	.short	0x0015
        /*0012*/ 	.short	0x0088
        /*0014*/ 	.byte	0x00, 0xf0, 0x11, 0x00


	//----- nvinfo : EIATTR_KPARAM_INFO
	.align		4
.L_11499:
        /*0018*/ 	.byte	0x04, 0x17
        /*001a*/ 	.short	(.L_11501 - .L_11500)
.L_11500:
        /*001c*/ 	.word	0x00000000
        /*0020*/ 	.short	0x0014
        /*0022*/ 	.short	0x0084
        /*0024*/ 	.byte	0x00, 0xf0, 0x11, 0x00


	//----- nvinfo : EIATTR_KPARAM_INFO
	.align		4
.L_11501:
        /*0028*/ 	.byte	0x04, 0x17
        /*002a*/ 	.short	(.L_11503 - .L_11502)
.L_11502:
        /*002c*/ 	.word	0x00000000
        /*0030*/ 	.short	0x0013
        /*0032*/ 	.short	0x0080
        /*0034*/ 	.byte	0x00, 0xf0, 0x11, 0x00


	//----- nvinfo : EIATTR_KPARAM_INFO
	.align		4
.L_11503:
        /*0038*/ 	.byte	0x04, 0x17
        /*003a*/ 	.short	(.L_11505 - .L_11504)
.L_11504:
        /*003c*/ 	.word	0x00000000
        /*0040*/ 	.short	0x0012
        /*0042*/ 	.short	0x007c
        /*0044*/ 	.byte	0x00, 0xf0, 0x11, 0x00


	//----- nvinfo : EIATTR_KPARAM_INFO
	.align		4
.L_11505:
        /*0048*/ 	.byte	0x04, 0x17
        /*004a*/ 	.short	(.L_11507 - .L_11506)
.L_11506:
        /*004c*/ 	.word	0x00000000
        /*0050*/ 	.short	0x0011
        /*0052*/ 	.short	0x0078
        /*0054*/ 	.byte	0x00, 0xf0, 0x11, 0x00


	//----- nvinfo : EIATTR_KPARAM_INFO
	.align		4
.L_11507:
        /*0058*/ 	.byte	0x04, 0x17
        /*005a*/ 	.short	(.L_11509 - .L_11508)
.L_11508:
        /*005c*/ 	.word	0x00000000
        /*0060*/ 	.short	0x0010
        /*0062*/ 	.short	0x0070
        /*0064*/ 	.byte	0x00, 0xf0, 0x21, 0x00


	//----- nvinfo : EIATTR_KPARAM_INFO
	.align		4
.L_11509:
        /*0068*/ 	.byte	0x04, 0x17
        /*006a*/ 	.short	(.L_11511 - .L_11510)
.L_11510:
        /*006c*/ 	.word	0x00000000
        /*0070*/ 	.short	0x000f
        /*0072*/ 	.short	0x0068
        /*0074*/ 	.byte	0x00, 0xf0, 0x21, 0x00


	//----- nvinfo : EIATTR_KPARAM_INFO
	.align		4
.L_11511:
        /*0078*/ 	.byte	0x04, 0x17
        /*007a*/ 	.short	(.L_11513 - .L_11512)
.L_11512:
        /*007c*/ 	.word	0x00000000
        /*0080*/ 	.short	0x000e
        /*0082*/ 	.short	0x0060
        /*0084*/ 	.byte	0x00, 0xf0, 0x11, 0x00


	//----- nvinfo : EIATTR_KPARAM_INFO
	.align		4
.L_11513:
        /*0088*/ 	.byte	0x04, 0x17
        /*008a*/ 	.short	(.L_11515 - .L_11514)
.L_11514:
        /*008c*/ 	.word	0x00000000
        /*0090*/ 	.short	0x000d
        /*0092*/ 	.short	0x005c
        /*0094*/ 	.byte	0x00, 0xf0, 0x11, 0x00


	//----- nvinfo : EIATTR_KPARAM_INFO
	.align		4
.L_11515:
        /*0098*/ 	.byte	0x04, 0x17
        /*009a*/ 	.short	(.L_11517 - .L_11516)
.L_11516:
        /*009c*/ 	.word	0x00000000
        /*00a0*/ 	.short	0x000c
        /*00a2*/ 	.short	0x0058
        /*00a4*/ 	.byte	0x00, 0xf0, 0x11, 0x00


	//----- nvinfo : EIATTR_KPARAM_INFO
	.align		4
.L_11517:
        /*00a8*/ 	.byte	0x04, 0x17
        /*00aa*/ 	.short	(.L_11519 - .L_11518)
.L_11518:
        /*00ac*/ 	.word	0x00000000
        /*00b0*/ 	.short	0x000b
        /*00b2*/ 	.short	0x0050
        /*00b4*/ 	.byte	0x00, 0xf0, 0x21, 0x00


	//----- nvinfo : EIATTR_KPARAM_INFO
	.align		4
.L_11519:
        /*00b8*/ 	.byte	0x04, 0x17
        /*00ba*/ 	.short	(.L_11521 - .L_11520)
.L_11520:
        /*00bc*/ 	.word	0x00000000
        /*00c0*/ 	.short	0x000a
        /*00c2*/ 	.short	0x0048
        /*00c4*/ 	.byte	0x00, 0xf0, 0x11, 0x00


	//----- nvinfo : EIATTR_KPARAM_INFO
	.align		4
.L_11521:
        /*00c8*/ 	.byte	0x04, 0x17
        /*00ca*/ 	.short	(.L_11523 - .L_11522)
.L_11522:
        /*00cc*/ 	.word	0x00000000
        /*00d0*/ 	.short	0x0009
        /*00d2*/ 	.short	0x0040
        /*00d4*/ 	.byte	0x00, 0xf0, 0x21, 0x00


	//----- nvinfo : EIATTR_KPARAM_INFO
	.align		4
.L_11523:
        /*00d8*/ 	.byte	0x04, 0x17
        /*00da*/ 	.short	(.L_11525 - .L_11524)
.L_11524:
        /*00dc*/ 	.word	0x00000000
        /*00e0*/ 	.short	0x0008
        /*00e2*/ 	.short	0x0038
        /*00e4*/ 	.byte	0x00, 0xf0, 0x21, 0x00


	//----- nvinfo : EIATTR_KPARAM_INFO
	.align		4
.L_11525:
        /*00e8*/ 	.byte	0x04, 0x17
        /*00ea*/ 	.short	(.L_11527 - .L_11526)
.L_11526:
        /*00ec*/ 	.word	0x00000000
        /*00f0*/ 	.short	0x0007
        /*00f2*/ 	.short	0x0034
        /*00f4*/ 	.byte	0x00, 0xf0, 0x11, 0x00


	//----- nvinfo : EIATTR_KPARAM_INFO
	.align		4
.L_11527:
        /*00f8*/ 	.byte	0x04, 0x17
        /*00fa*/ 	.short	(.L_11529 - .L_11528)
.L_11528:
        /*00fc*/ 	.word	0x00000000
        /*0100*/ 	.short	0x0006
        /*0102*/ 	.short	0x0030
        /*0104*/ 	.byte	0x00, 0xf0, 0x11, 0x00


	//----- nvinfo : EIATTR_KPARAM_INFO
	.align		4
.L_11529:
        /*0108*/ 	.byte	0x04, 0x17
        /*010a*/ 	.short	(.L_11531 - .L_11530)
.L_11530:
        /*010c*/ 	.word	0x00000000
        /*0110*/ 	.short	0x0005
        /*0112*/ 	.short	0x0028
        /*0114*/ 	.byte	0x00, 0xf0, 0x21, 0x00


	//----- nvinfo : EIATTR_KPARAM_INFO
	.align		4
.L_11531:
        /*0118*/ 	.byte	0x04, 0x17
        /*011a*/ 	.short	(.L_11533 - .L_11532)
.L_11532:
        /*011c*/ 	.word	0x00000000
        /*0120*/ 	.short	0x0004
        /*0122*/ 	.short	0x0020
        /*0124*/ 	.byte	0x00, 0xf0, 0x21, 0x00


	//----- nvinfo : EIATTR_KPARAM_INFO
	.align		4
.L_11533:
        /*0128*/ 	.byte	0x04, 0x17
        /*012a*/ 	.short	(.L_11535 - .L_11534)
.L_11534:
        /*012c*/ 	.word	0x00000000
        /*0130*/ 	.short	0x0003
        /*0132*/ 	.short	0x0018
        /*0134*/ 	.byte	0x00, 0xf0, 0x21, 0x00


	//----- nvinfo : EIATTR_KPARAM_INFO
	.align		4
.L_11535:
        /*0138*/ 	.byte	0x04, 0x17
        /*013a*/ 	.short	(.L_11537 - .L_11536)
.L_11536:
        /*013c*/ 	.word	0x00000000
        /*0140*/ 	.short	0x0002
        /*0142*/ 	.short	0x0010
        /*0144*/ 	.byte	0x00, 0xf0, 0x21, 0x00


	//----- nvinfo : EIATTR_KPARAM_INFO
	.align		4
.L_11537:
        /*0148*/ 	.byte	0x04, 0x17
        /*014a*/ 	.short	(.L_11539 - .L_11538)
.L_11538:
        /*014c*/ 	.word	0x00000000
        /*0150*/ 	.short	0x0001
        /*0152*/ 	.short	0x0008
        /*0154*/ 	.byte	0x00, 0xf0, 0x21, 0x00


	//----- nvinfo : EIATTR_KPARAM_INFO
	.align		4
.L_11539:
        /*0158*/ 	.byte	0x04, 0x17
        /*015a*/ 	.short	(.L_11541 - .L_11540)
.L_11540:
        /*015c*/ 	.word	0x00000000
        /*0160*/ 	.short	0x0000
        /*0162*/ 	.short	0x0000
        /*0164*/ 	.byte	0x00, 0xf0, 0x21, 0x00


	//----- nvinfo : EIATTR_SPARSE_MMA_MASK
	.align		4
.L_11541:
        /*0168*/ 	.byte	0x03, 0x50
        /*016a*/ 	.short	0x0000


	//----- nvinfo : EIATTR_MAXREG_COUNT
	.align		4
        /*016c*/ 	.byte	0x03, 0x1b
        /*016e*/ 	.short	0x00ff


	//----- nvinfo : EIATTR_NUM_BARRIERS
	.align		4
        /*0170*/ 	.byte	0x02, 0x4c
        /*0172*/ 	.byte	0x01
	.zero		1


	//----- nvinfo : EIATTR_EXTERNS
	.align		4
        /*0174*/ 	.byte	0x04, 0x0f
        /*0176*/ 	.short	(.L_11543 - .L_11542)


	//   ....[0]....
	.align		4
.L_11542:
        /*0178*/ 	.word	index@(__assertfail)


	//----- nvinfo : EIATTR_MERCURY_ISA_VERSION
	.align		4
.L_11543:
        /*017c*/ 	.byte	0x03, 0x5f
        /*017e*/ 	.short	0x0101


	//----- nvinfo : EIATTR_COOP_GROUP_MASK_REGIDS
	.align		4
        /*0180*/ 	.byte	0x04, 0x29
        /*0182*/ 	.short	(.L_11545 - .L_11544)


	//   ....[0]....
.L_11544:
        /*0184*/ 	.word	0xffffffff


	//   ....[1]....
        /*0188*/ 	.word	0xffffffff


	//   ....[2]....
        /*018c*/ 	.word	0xffffffff


	//   ....[3]....
        /*0190*/ 	.word	0xffffffff


	//   ....[4]....
        /*0194*/ 	.word	0xffffffff


	//   ....[5]....
        /*0198*/ 	.word	0xffffffff


	//   ....[6]....
        /*019c*/ 	.word	0xffffffff


	//   ....[7]....
        /*01a0*/ 	.word	0xffffffff


	//   ....[8]....
        /*01a4*/ 	.word	0xffffffff


	//   ....[9]....
        /*01a8*/ 	.word	0xffffffff


	//   ....[10]....
        /*01ac*/ 	.word	0xffffffff


	//   ....[11]....
        /*01b0*/ 	.word	0xffffffff


	//   ....[12]....
        /*01b4*/ 	.word	0xffffffff


	//   ....[13]....
        /*01b8*/ 	.word	0xffffffff


	//   ....[14]....
        /*01bc*/ 	.word	0xffffffff


	//   ....[15]....
        /*01c0*/ 	.word	0xffffffff


	//   ....[16]....
        /*01c4*/ 	.word	0xffffffff


	//   ....[17]....
        /*01c8*/ 	.word	0xffffffff


	//   ....[18]....
        /*01cc*/ 	.word	0xffffffff


	//   ....[19]....
        /*01d0*/ 	.word	0xffffffff


	//   ....[20]....
        /*01d4*/ 	.word	0xffffffff


	//   ....[21]....
        /*01d8*/ 	.word	0xffffffff


	//   ....[22]....
        /*01dc*/ 	.word	0xffffffff


	//   ....[23]....
        /*01e0*/ 	.word	0xffffffff


	//   ....[24]....
        /*01e4*/ 	.word	0xffffffff


	//   ....[25]....
        /*01e8*/ 	.word	0xffffffff


	//   ....[26]....
        /*01ec*/ 	.word	0xffffffff


	//   ....[27]....
        /*01f0*/ 	.word	0xffffffff


	//   ....[28]....
        /*01f4*/ 	.word	0xffffffff


	//   ....[29]....
        /*01f8*/ 	.word	0xffffffff


	//   ....[30]....
        /*01fc*/ 	.word	0xffffffff


	//   ....[31]....
        /*0200*/ 	.word	0xffffffff


	//   ....[32]....
        /*0204*/ 	.word	0xffffffff


	//   ....[33]....
        /*0208*/ 	.word	0xffffffff


	//   ....[34]....
        /*020c*/ 	.word	0xffffffff


	//   ....[35]....
        /*0210*/ 	.word	0xffffffff


	//   ....[36]....
        /*0214*/ 	.word	0xffffffff


	//   ....[37]....
        /*0218*/ 	.word	0xffffffff


	//   ....[38]....
        /*021c*/ 	.word	0xffffffff


	//   ....[39]....
        /*0220*/ 	.word	0xffffffff


	//   ....[40]....
        /*0224*/ 	.word	0xffffffff


	//   ....[41]....
        /*0228*/ 	.word	0xffffffff


	//   ....[42]....
        /*022c*/ 	.word	0xffffffff


	//   ....[43]....
        /*0230*/ 	.word	0xffffffff


	//   ....[44]....
        /*0234*/ 	.word	0xffffffff


	//   ....[45]....
        /*0238*/ 	.word	0xffffffff


	//   ....[46]....
        /*023c*/ 	.word	0xffffffff


	//   ....[47]....
        /*0240*/ 	.word	0x0500000f


	//   ....[48]....
        /*0244*/ 	.word	0x0500000f


	//   ....[49]....
        /*0248*/ 	.word	0x0500000f


	//   ....[50]....
        /*024c*/ 	.word	0x0500000f


	//   ....[51]....
        /*0250*/ 	.word	0x0500000f


	//   ....[52]....
        /*0254*/ 	.word	0x0500000f


	//   ....[53]....
        /*0258*/ 	.word	0x0500000f


	//   ....[54]....
        /*025c*/ 	.word	0x0500000f


	//   ....[55]....
        /*0260*/ 	.word	0x0500000f


	//   ....[56]....
        /*0264*/ 	.word	0x0500000f


	//   ....[57]....
        /*0268*/ 	.word	0x0500000f


	//   ....[58]....
        /*026c*/ 	.word	0x0500000f


	//   ....[59]....
        /*0270*/ 	.word	0x0500000f


	//   ....[60]....
        /*0274*/ 	.word	0x0500000f


	//   ....[61]....
        /*0278*/ 	.word	0x0500000f


	//   ....[62]....
        /*027c*/ 	.word	0x0500000f


	//   ....[63]....
        /*0280*/ 	.word	0x0500000f


	//   ....[64]....
        /*0284*/ 	.word	0x0500000f


	//   ....[65]....
        /*0288*/ 	.word	0x0500000f


	//   ....[66]....
        /*028c*/ 	.word	0x0500000f


	//   ....[67]....
        /*0290*/ 	.word	0x0500000f


	//   ....[68]....
        /*0294*/ 	.word	0x0500000f


	//   ....[69]....
        /*0298*/ 	.word	0x0500000f


	//   ....[70]....
        /*029c*/ 	.word	0x0500000f


	//   ....[71]....
        /*02a0*/ 	.word	0x0500000f


	//   ....[72]....
        /*02a4*/ 	.word	0x0500000f


	//   ....[73]....
        /*02a8*/ 	.word	0x0500000f


	//   ....[74]....
        /*02ac*/ 	.word	0x0500000f


	//   ....[75]....
        /*02b0*/ 	.word	0x0500000f


	//   ....[76]....
        /*02b4*/ 	.word	0x0500000f


	//   ....[77]....
        /*02b8*/ 	.word	0x0500000f


	//   ....[78]....
        /*02bc*/ 	.word	0x0500000f


	//   ....[79]....
        /*02c0*/ 	.word	0x0500000f


	//   ....[80]....
        /*02c4*/ 	.word	0x0500000f


	//   ....[81]....
        /*02c8*/ 	.word	0x0500000f


	//   ....[82]....
        /*02cc*/ 	.word	0x0500000f


	//   ....[83]....
        /*02d0*/ 	.word	0x0500000f


	//   ....[84]....
        /*02d4*/ 	.word	0x0500000f


	//   ....[85]....
        /*02d8*/ 	.word	0x0500000f


	//   ....[86]....
        /*02dc*/ 	.word	0x0500000f


	//   ....[87]....
        /*02e0*/ 	.word	0x0500000f


	//   ....[88]....
        /*02e4*/ 	.word	0x0500000f


	//   ....[89]....
        /*02e8*/ 	.word	0x0500000f


	//   ....[90]....
        /*02ec*/ 	.word	0x0500000f


	//   ....[91]....
        /*02f0*/ 	.word	0x0500000f


	//   ....[92]....
        /*02f4*/ 	.word	0x0500000f


	//   ....[93]....
        /*02f8*/ 	.word	0x0500000f


	//   ....[94]....
        /*02fc*/ 	.word	0x0500000f


	//   ....[95]....
        /*0300*/ 	.word	0x0500000f


	//   ....[96]....
        /*0304*/ 	.word	0x0500000f


	//   ....[97]....
        /*0308*/ 	.word	0x0500000f


	//   ....[98]....
        /*030c*/ 	.word	0x0500000f


	//   ....[99]....
        /*0310*/ 	.word	0x0500000f


	//   ....[100]....
        /*0314*/ 	.word	0x0500000f


	//   ....[101]....
        /*0318*/ 	.word	0x0500000f


	//   ....[102]....
        /*031c*/ 	.word	0x0500000f


	//   ....[103]....
        /*0320*/ 	.word	0x0500000f


	//   ....[104]....
        /*0324*/ 	.word	0x0500000f


	//   ....[105]....
        /*0328*/ 	.word	0x0500000f


	//   ....[106]....
        /*032c*/ 	.word	0x0500000f


	//   ....[107]....
        /*0330*/ 	.word	0x0500000f


	//   ....[108]....
        /*0334*/ 	.word	0x0500000f


	//   ....[109]....
        /*0338*/ 	.word	0x0500000f


	//   ....[110]....
        /*033c*/ 	.word	0x0500000f


	//   ....[111]....
        /*0340*/ 	.word	0x0500000f


	//   ....[112]....
        /*0344*/ 	.word	0x0500000f


	//   ....[113]....
        /*0348*/ 	.word	0x0500000f


	//   ....[114]....
        /*034c*/ 	.word	0x0500000f


	//----- nvinfo : EIATTR_COOP_GROUP_INSTR_OFFSETS
	.align		4
.L_11545:
        /*0350*/ 	.byte	0x04, 0x28
        /*0352*/ 	.short	(.L_11547 - .L_11546)


	//   ....[0]....
.L_11546:
        /*0354*/ 	.word	0x00000c80


	//   ....[1]....
        /*0358*/ 	.word	0x00000cb0


	//   ....[2]....
        /*035c*/ 	.word	0x00000cd0


	//   ....[3]....
        /*0360*/ 	.word	0x00000cf0


	//   ....[4]....
        /*0364*/ 	.word	0x00000e10


	//   ....[5]....
        /*0368*/ 	.word	0x00000e40


	//   ....[6]....
        /*036c*/ 	.word	0x00000e60


	//   ....[7]....
        /*0370*/ 	.word	0x00001d20


	//   ....[8]....
        /*0374*/ 	.word	0x00001da0


	//   ....[9]....
        /*0378*/ 	.word	0x00001de0


	//   ....[10]....
        /*037c*/ 	.word	0x00001e30


	//   ....[11]....
        /*0380*/ 	.word	0x00001e70


	//   ....[12]....
        /*0384*/ 	.word	0x00001ec0


	//   ....[13]....
        /*0388*/ 	.word	0x00001ee0


	//   ....[14]....
        /*038c*/ 	.word	0x00001f00


	//   ....[15]....
        /*0390*/ 	.word	0x00002ec0


	//   ....[16]....
        /*0394*/ 	.word	0x00002f00


	//   ....[17]....
        /*0398*/ 	.word	0x00002f40


	//   ....[18]....
        /*039c*/ 	.word	0x00002f80


	//   ....[19]....
        /*03a0*/ 	.word	0x00002fc0


	//   ....[20]....
        /*03a4*/ 	.word	0x00003000


	//   ....[21]....
        /*03a8*/ 	.word	0x00003050


	//   ....[22]....
        /*03ac*/ 	.word	0x000030a0


	//   ....[23]....
        /*03b0*/ 	.word	0x000030e0


	//   ....[24]....
        /*03b4*/ 	.word	0x00003120


	//   ....[25]....
        /*03b8*/ 	.word	0x00003160


	//   ....[26]....
        /*03bc*/ 	.word	0x000031a0


	//   ....[27]....
        /*03c0*/ 	.word	0x000031e0


	//   ....[28]....
        /*03c4*/ 	.word	0x00003220


	//   ....[29]....
        /*03c8*/ 	.word	0x00003240


	//   ....[30]....
        /*03cc*/ 	.word	0x00003270


	//   ....[31]....
        /*03d0*/ 	.word	0x000032a0


	//   ....[32]....
        /*03d4*/ 	.word	0x000032c0


	//   ....[33]....
        /*03d8*/ 	.word	0x000032f0


	//   ....[34]....
        /*03dc*/ 	.word	0x00003320


	//   ....[35]....
        /*03e0*/ 	.word	0x00003350


	//   ....[36]....
        /*03e4*/ 	.word	0x00003390


	//   ....[37]....
        /*03e8*/ 	.word	0x00003420


	//   ....[38]....
        /*03ec*/ 	.word	0x00003450


	//   ....[39]....
        /*03f0*/ 	.word	0x00003470


	//   ....[40]....
        /*03f4*/ 	.word	0x00003490


	//   ....[41]....
        /*03f8*/ 	.word	0x000034b0


	//   ....[42]....
        /*03fc*/ 	.word	0x000034c0


	//   ....[43]....
        /*0400*/ 	.word	0x000034d0


	//   ....[44]....
        /*0404*/ 	.word	0x000034f0


	//   ....[45]....
        /*0408*/ 	.word	0x00003510


	//   ....[46]....
        /*040c*/ 	.word	0x00003530


	//   ....[47]....
        /*0410*/ 	.word	0x000054f0


	//   ....[48]....
        /*0414*/ 	.word	0x00005550


	//   ....[49]....
        /*0418*/ 	.word	0x000055b0


	//   ....[50]....
        /*041c*/ 	.word	0x00005610


	//   ....[51]....
        /*0420*/ 	.word	0x00005690


	//   ....[52]....
        /*0424*/ 	.word	0x000056f0


	//   ....[53]....
        /*0428*/ 	.word	0x00005750


	//   ....[54]....
        /*042c*/ 	.word	0x000057d0


	//   ....[55]....
        /*0430*/ 	.word	0x00005830


	//   ....[56]....
        /*0434*/ 	.word	0x000058b0


	//   ....[57]....
        /*0438*/ 	.word	0x00005910


	//   ....[58]....
        /*043c*/ 	.word	0x00005990


	//   ....[59]....
        /*0440*/ 	.word	0x000059f0


	//   ....[60]....
        /*0444*/ 	.word	0x00005a70


	//   ....[61]....
        /*0448*/ 	.word	0x00005ad0


	//   ....[62]....
        /*044c*/ 	.word	0x00005b50


	//   ....[63]....
        /*0450*/ 	.word	0x00005bb0


	//   ....[64]....
        /*0454*/ 	.word	0x00005c30


	//   ....[65]....
        /*0458*/ 	.word	0x00005c90


	//   ....[66]....
        /*045c*/ 	.word	0x00005d10


	//   ....[67]....
        /*0460*/ 	.word	0x00005d70


	//   ....[68]....
        /*0464*/ 	.word	0x00005df0


	//   ....[69]....
        /*0468*/ 	.word	0x00005e50


	//   ....[70]....
        /*046c*/ 	.word	0x00005ed0


	//   ....[71]....
        /*0470*/ 	.word	0x00005f30


	//   ....[72]....
        /*0474*/ 	.word	0x00005fb0


	//   ....[73]....
        /*0478*/ 	.word	0x00006010


	//   ....[74]....
        /*047c*/ 	.word	0x00006090


	//   ....[75]....
        /*0480*/ 	.word	0x000060f0


	//   ....[76]....
        /*0484*/ 	.word	0x00006170


	//   ....[77]....
        /*0488*/ 	.word	0x000061d0


	//   ....[78]....
        /*048c*/ 	.word	0x00006250


	//   ....[79]....
        /*0490*/ 	.word	0x000062b0


	//   ....[80]....
        /*0494*/ 	.word	0x00006330


	//   ....[81]....
        /*0498*/ 	.word	0x00006390


	//   ....[82]....
        /*049c*/ 	.word	0x00006410


	//   ....[83]....
        /*04a0*/ 	.word	0x00006470


	//   ....[84]....
        /*04a4*/ 	.word	0x000064f0


	//   ....[85]....
        /*04a8*/ 	.word	0x00006550


	//   ....[86]....
        /*04ac*/ 	.word	0x000065d0


	//   ....[87]....
        /*04b0*/ 	.word	0x00006630


	//   ....[88]....
        /*04b4*/ 	.word	0x000066b0


	//   ....[89]....
        /*04b8*/ 	.word	0x00006710


	//   ....[90]....
        /*04bc*/ 	.word	0x00006780


	//   ....[91]....
        /*04c0*/ 	.word	0x000067e0


	//   ....[92]....
        /*04c4*/ 	.word	0x00006860


	//   ....[93]....
        /*04c8*/ 	.word	0x000068c0


	//   ....[94]....
        /*04cc*/ 	.word	0x00006940


	//   ....[95]....
        /*04d0*/ 	.word	0x000069a0


	//   ....[96]....
        /*04d4*/ 	.word	0x00006a10


	//   ....[97]....
        /*04d8*/ 	.word	0x00006a70


	//   ....[98]....
        /*04dc*/ 	.word	0x00006af0


	//   ....[99]....
        /*04e0*/ 	.word	0x00006b50


	//   ....[100]....
        /*04e4*/ 	.word	0x00006bd0


	//   ....[101]....
        /*04e8*/ 	.word	0x00006c30


	//   ....[102]....
        /*04ec*/ 	.word	0x00006cb0


	//   ....[103]....
        /*04f0*/ 	.word	0x00006d10


	//   ....[104]....
        /*04f4*/ 	.word	0x00006d90


	//   ....[105]....
        /*04f8*/ 	.word	0x00006df0


	//   ....[106]....
        /*04fc*/ 	.word	0x00006e70


	//   ....[107]....
        /*0500*/ 	.word	0x00006ed0


	//   ....[108]....
        /*0504*/ 	.word	0x00006f40


	//   ....[109]....
        /*0508*/ 	.word	0x00006fa0


	//   ....[110]....
        /*050c*/ 	.word	0x00007010


	//   ....[111]....
        /*0510*/ 	.word	0x00007090


	//   ....[112]....
        /*0514*/ 	.word	0x000070f0


	//   ....[113]....
        /*0518*/ 	.word	0x00007160


	//   ....[114]....
        /*051c*/ 	.word	0x000071d0


	//----- nvinfo : EIATTR_SYSCALL_OFFSETS
	.align		4
.L_11547:
        /*0520*/ 	.byte	0x04, 0x46
        /*0522*/ 	.short	(.L_11549 - .L_11548)


	//   ....[0]....
.L_11548:
        /*0524*/ 	.word	0x00005380


	//   ....[1]....
        /*0528*/ 	.word	0x00005480


	//----- nvinfo : EIATTR_EXIT_INSTR_OFFSETS
	.align		4
.L_11549:
        /*052c*/ 	.byte	0x04, 0x1c
        /*052e*/ 	.short	(.L_11551 - .L_11550)


	//   ....[0]....
.L_11550:
        /*0530*/ 	.word	0x000000d0


	//   ....[1]....
        /*0534*/ 	.word	0x00004580


	//   ....[2]....
        /*0538*/ 	.word	0x000045c0


	//   ....[3]....
        /*053c*/ 	.word	0x00005280


	//   ....[4]....
        /*0540*/ 	.word	0x00005490


	//----- nvinfo : EIATTR_CRS_STACK_SIZE
	.align		4
.L_11551:
        /*0544*/ 	.byte	0x04, 0x1e
        /*0546*/ 	.short	(.L_11553 - .L_11552)
.L_11552:
        /*0548*/ 	.word	0x00000000


	//----- nvinfo : EIATTR_CBANK_PARAM_SIZE
	.align		4
.L_11553:
        /*054c*/ 	.byte	0x03, 0x19
        /*054e*/ 	.short	0x008c


	//----- nvinfo : EIATTR_PARAM_CBANK
	.align		4
        /*0550*/ 	.byte	0x04, 0x0a
        /*0552*/ 	.short	(.L_11555 - .L_11554)
	.align		4
.L_11554:
        /*0554*/ 	.word	index@(.nv.constant0._ZN4vllm25paged_attention_v2_kernelIfhLi256ELi16ELi128ELNS_18Fp8KVCacheDataTypeE2ELb1ELi512EEEvPfS2_PT_PKS3_PKT0_S9_ifPKiSB_iPKfiiiSD_SD_iiiii)
        /*0558*/ 	.short	0x0210
        /*055a*/ 	.short	0x008c


	//----- nvinfo : EIATTR_SW_WAR
	.align		4
.L_11555:
        /*055c*/ 	.byte	0x04, 0x36
        /*055e*/ 	.short	(.L_11557 - .L_11556)
.L_11556:
        /*0560*/ 	.word	0x00000008
.L_11557:


//--------------------- .nv.info._ZN4vllm25paged_attention_v2_kernelIfhLi192ELi16ELi128ELNS_18Fp8KVCacheDataTypeE2ELb1ELi512EEEvPfS2_PT_PKS3_PKT0_S9_ifPKiSB_iPKfiiiSD_SD_iiiii --------------------------
	.section	.nv.info._ZN4vllm25paged_attention_v2_kernelIfhLi192ELi16ELi128ELNS_18Fp8KVCacheDataTypeE2ELb1ELi512EEEvPfS2_PT_PKS3_PKT0_S9_ifPKiSB_iPKfiiiSD_SD_iiiii,"",@"SHT_CUDA_INFO"
	.sectionflags	@""
	.align	4


	//----- nvinfo : EIATTR_CUDA_API_VERSION
	.align		4
        /*0000*/ 	.byte	0x04, 0x37
        /*0002*/ 	.short	(.L_11559 - .L_11558)
.L_11558:
        /*0004*/ 	.word	0x00000082


	//----- nvinfo : EIATTR_KPARAM_INFO
	.align		4
.L_11559:
        /*0008*/ 	.byte	0x04, 0x17
        /*000a*/ 	.short	(.L_11561 - .L_11560)
.L_11560:
        /*000c*/ 	.word	0x00000000
        /*0010*/ 	.short	0x0015
        /*0012*/ 	.short	0x0088
        /*0014*/ 	.byte	0x00, 0xf0, 0x11, 0x00


	//----- nvinfo : EIATTR_KPARAM_INFO
	.align		4
.L_11561:
        /*0018*/ 	.byte	0x04, 0x17
        /*001a*/ 	.short	(.L_11563 - .L_11562)
.L_11562:
        /*001c*/ 	.word	0x00000000
        /*0020*/ 	.short	0x0014
        /*0022*/ 	.short	0x0084
        /*0024*/ 	.byte	0x00, 0xf0, 0x11, 0x00


	//----- nvinfo : EIATTR_KPARAM_INFO
	.align		4
.L_11563:
        /*0028*/ 	.byte	0x04, 0x17
        /*002a*/ 	.short	(.L_11565 - .L_11564)
.L_11564:
        /*002c*/ 	.word	0x00000000
        /*0030*/ 	.short	0x0013
        /*0032*/ 	.short	0x0080
        /*0034*/ 	.byte	0x00, 0xf0, 0x11, 0x00


	//----- nvinfo : EIATTR_KPARAM_INFO
	.align		4
.L_11565:
        /*0038*/ 	.byte	0x04, 0x17
        /*003a*/ 	.short	(.L_11567 - .L_11566)
.L_11566:
        /*003c*/ 	.word	0x00000000
        /*0040*/ 	.short	0x0012
        /*0042*/ 	.short	0x007c
        /*0044*/ 	.byte	0x00, 0xf0, 0x11, 0x00


	//----- nvinfo : EIATTR_KPARAM_INFO
	.align		4
.L_11567:
        /*0048*/ 	.byte	0x04, 0x17
        /*004a*/ 	.short	(.L_11569 - .L_11568)
.L_11568:
        /*004c*/ 	.word	0x00000000
        /*0050*/ 	.short	0x0011
        /*0052*/ 	.short	0x0078
        /*0054*/ 	.byte	0x00, 0xf0, 0x11, 0x00


	//----- nvinfo : EIATTR_KPARAM_INFO
	.align		4
.L_11569:
        /*0058*/ 	.byte	0x04, 0x17
        /*005a*/ 	.short	(.L_11571 - .L_11570)
.L_11570:
        /*005c*/ 	.word	0x00000000
        /*0060*/ 	.short	0x0010
        /*0062*/ 	.short	0x0070
        /*0064*/ 	.byte	0x00, 0xf0, 0x21, 0x00


	//----- nvinfo : EIATTR_KPARAM_INFO
	.align		4
.L_11571:
        /*0068*/ 	.byte	0x04, 0x17
        /*006a*/ 	.short	(.L_11573 - .L_11572)
.L_11572:
        /*006c*/ 	.word	0x00000000
        /*0070*/ 	.short	0x000f
        /*0072*/ 	.short	0x0068
        /*0074*/ 	.byte	0x00, 0xf0, 0x21, 0x00


	//----- nvinfo : EIATTR_KPARAM_INFO
	.align		4
.L_11573:
        /*0078*/ 	.byte	0x04, 0x17
        /*007a*/ 	.short	(.L_11575 - .L_11574)
.L_11574:
        /*007c*/ 	.word	0x00000000
        /*0080*/ 	.short	0x000e
        /*0082*/ 	.short	0x0060
        /*0084*/ 	.byte	0x00, 0xf0, 0x11, 0x00


	//----- nvinfo : EIATTR_KPARAM_INFO
	.align		4
.L_11575:
        /*0088*/ 	.byte	0x04, 0x17
        /*008a*/ 	.short	(.L_11577 - .L_11576)
.L_11576:
        /*008c*/ 	.word	0x00000000
        /*0090*/ 	.short	0x000d
        /*0092*/ 	.short	0x005c
        /*0094*/ 	.byte	0x00, 0xf0, 0x11, 0x00


	//----- nvinfo : EIATTR_KPARAM_INFO
	.align		4
.L_11577:
        /*0098*/ 	.byte	0x04, 0x17
        /*009a*/ 	.short	(.L_11579 - .L_11578)
.L_11578:
        /*009c*/ 	.word	0x00000000
        /*00a0*/ 	.short	0x000c
        /*00a2*/ 	.short	0x0058
        /*00a4*/ 	.byte	0x00, 0xf0, 0x11, 0x00


	//----- nvinfo : EIATTR_KPARAM_INFO
	.align		4
.L_11579:
        /*00a8*/ 	.byte	0x04, 0x17
        /*00aa*/ 	.short	(.L_11581 - .L_11580)
.L_11580:
        /*00ac*/ 	.word	0x00000000
        /*00b0*/ 	.short	0x000b
        /*00b2*/ 	.short	0x0050
        /*00b4*/ 	.byte	0x00, 0xf0, 0x21, 0x00


	//----- nvinfo : EIATTR_KPARAM_INFO
	.align		4
.L_11581:
        /*00b8*/ 	.byte	0x04, 0x17
        /*00ba*/ 	.short	(.L_11583 - .L_11582)
.L_11582:
        /*00bc*/ 	.word	0x00000000
        /*00c0*/ 	.short	0x000a
        /*00c2*/ 	.short	0x0048
        /*00c4*/ 	.byte	0x00, 0xf0, 0x11, 0x00


	//----- nvinfo : EIATTR_KPARAM_INFO
	.align		4
.L_11583:
        /*00c8*/ 	.byte	0x04, 0x17
        /*00ca*/ 	.short	(.L_11585 - .L_11584)
.L_11584:
        /*00cc*/ 	.word	0x00000000
        /*00d0*/ 	.short	0x0009
        /*00d2*/ 	.short	0x0040
        /*00d4*/ 	.byte	0x00, 0xf0, 0x21, 0x00


	//----- nvinfo : EIATTR_KPARAM_INFO
	.align		4
.L_11585:
        /*00d8*/ 	.byte	0x04, 0x17
        /*00da*/ 	.short	(.L_11587 - .L_11586)
.L_11586:
        /*00dc*/ 	.word	0x00000000
        /*00e0*/ 	.short	0x0008
        /*00e2*/ 	.short	0x0038
        /*00e4*/ 	.byte	0x00, 0xf0, 0x21, 0x00


	//----- nvinfo : EIATTR_KPARAM_INFO
	.align		4
.L_11587:
        /*00e8*/ 	.byte	0x04, 0x17
        /*00ea*/ 	.short	(.L_11589 - .L_11588)
.L_11588:
        /*00ec*/ 	.word	0x00000000
        /*00f0*/ 	.short	0x0007
        /*00f2*/ 	.short	0x0034
        /*00f4*/ 	.byte	0x00, 0xf0, 0x11, 0x00


	//----- nvinfo : EIATTR_KPARAM_INFO
	.align		4
.L_11589:
        /*00f8*/ 	.byte	0x04, 0x17
        /*00fa*/ 	.short	(.L_11591 - .L_11590)
.L_11590:
        /*00fc*/ 	.word	0x00000000
        /*0100*/ 	.short	0x0006
        /*0102*/ 	.short	0x0030
        /*0104*/ 	.byte	0x00, 0xf0, 0x11, 0x00


	//----- nvinfo : EIATTR_KPARAM_INFO
	.align		4
.L_11591:
        /*0108*/ 	.byte	0x04, 0x17
        /*010a*/ 	.short	(.L_11593 - .L_11592)
.L_11592:
        /*010c*/ 	.word	0x00000000
        /*0110*/ 	.short	0x0005
        /*0112*/ 	.short	0x0028
        /*0114*/ 	.byte	0x00, 0xf0, 0x21, 0x00


	//----- nvinfo : EIATTR_KPARAM_INFO
	.align		4
.L_11593:
        /*0118*/ 	.byte	0x04, 0x17
        /*011a*/ 	.short	(.L_11595 - .L_11594)
.L_11594:
        /*011c*/ 	.word	0x00000000
        /*0120*/ 	.short	0x0004
        /*0122*/ 	.short	0x0020
        /*0124*/ 	.byte	0x00, 0xf0, 0x21, 0x00


	//----- nvinfo : EIATTR_KPARAM_INFO
	.align		4
.L_11595:
        /*0128*/ 	.byte	0x04, 0x17
        /*012a*/ 	.short	(.L_11597 - .L_11596)
.L_11596:
        /*012c*/ 	.word	0x00000000
        /*0130*/ 	.short	0x0003
        /*0132*/ 	.short	0x0018
        /*0134*/ 	.byte	0x00, 0xf0, 0x21, 0x00


	//----- nvinfo : EIATTR_KPARAM_INFO
	.align		4
.L_11597:
        /*0138*/ 	.byte	0x04, 0x17
        /*013a*/ 	.short	(.L_11599 - .L_11598)
.L_11598:
        /*013c*/ 	.word	0x00000000
        /*0140*/ 	.short	0x0002
        /*0142*/ 	.short	0x0010
        /*0144*/ 	.byte	0x00, 0xf0, 0x21, 0x00


	//----- nvinfo : EIATTR_KPARAM_INFO
	.align		4
.L_11599:
        /*0148*/ 	.byte	0x04, 0x17
        /*014a*/ 	.short	(.L_11601 - .L_11600)
.L_11600:
        /*014c*/ 	.word	0x00000000
        /*0150*/ 	.short	0x0001
        /*0152*/ 	.short	0x0008
        /*0154*/ 	.byte	0x00, 0xf0, 0x21, 0x00


	//----- nvinfo : EIATTR_KPARAM_INFO
	.align		4
.L_11601:
        /*0158*/ 	.byte	0x04, 0x17
        /*015a*/ 	.short	(.L_11603 - .L_11602)
.L_11602:
        /*015c*/ 	.word	0x00000000
        /*0160*/ 	.short	0x0000
        /*0162*/ 	.short	0x0000
        /*0164*/ 	.byte	0x00, 0xf0, 0x21, 0x00


	//----- nvinfo : EIATTR_SPARSE_MMA_MASK
	.align		4
.L_11603:
        /*0168*/ 	.byte	0x03, 0x50
        /*016a*/ 	.short	0x0000


	//----- nvinfo : EIATTR_MAXREG_COUNT
	.align		4
        /*016c*/ 	.byte	0x03, 0x1b
        /*016e*/ 	.short	0x00ff


	//----- nvinfo : EIATTR_NUM_BARRIERS
	.align		4
        /*0170*/ 	.byte	0x02, 0x4c
        /*0172*/ 	.byte	0x01
	.zero		1


	//----- nvinfo : EIATTR_EXTERNS
	.align		4
        /*0174*/ 	.byte	0x04, 0x0f
        /*0176*/ 	.short	(.L_11605 - .L_11604)


	//   ....[0]....
	.align		4
.L_11604:
        /*0178*/ 	.word	index@(__assertfail)


	//----- nvinfo : EIATTR_MERCURY_ISA_VERSION
	.align		4
.L_11605:
        /*017c*/ 	.byte	0x03, 0x5f
        /*017e*/ 	.short	0x0101


	//----- nvinfo : EIATTR_COOP_GROUP_MASK_REGIDS
	.align		4
        /*0180*/ 	.byte	0x04, 0x29
        /*0182*/ 	.short	(.L_11607 - .L_11606)


	//   ....[0]....
.L_11606:
        /*0184*/ 	.word	0xffffffff


	//   ....[1]....
        /*0188*/ 	.word	0xffffffff


	//   ....[2]....
        /*018c*/ 	.word	0xffffffff


	//   ....[3]....
        /*0190*/ 	.word	0xffffffff


	//   ....[4]....
        /*0194*/ 	.word	0xffffffff


	//   ....[5]....
        /*0198*/ 	.word	0xffffffff


	//   ....[6]....
        /*019c*/ 	.word	0xffffffff


	//   ....[7]....
        /*01a0*/ 	.word	0xffffffff


	//   ....[8]....
        /*01a4*/ 	.word	0xffffffff


	//   ....[9]....
        /*01a8*/ 	.word	0xffffffff


	//   ....[10]....
        /*01ac*/ 	.word	0xffffffff


	//   ....[11]....
        /*01b0*/ 	.word	0xffffffff


	//   ....[12]....
        /*01b4*/ 	.word	0xffffffff


	//   ....[13]....
        /*01b8*/ 	.word	0xffffffff


	//   ....[14]....
        /*01bc*/ 	.word	0xffffffff


	//   ....[15]....
        /*01c0*/ 	.word	0xffffffff


	//   ....[16]....
        /*01c4*/ 	.word	0xffffffff


	//   ....[17]....
        /*01c8*/ 	.word	0xffffffff


	//   ....[18]....
        /*01cc*/ 	.word	0xffffffff


	//   ....[19]....
        /*01d0*/ 	.word	0xffffffff


	//   ....[20]....
        /*01d4*/ 	.word	0xffffffff


	//   ....[21]....
        /*01d8*/ 	.word	0xffffffff


	//   ....[22]....
        /*01dc*/ 	.word	0xffffffff


	//   ....[23]....
        /*01e0*/ 	.word	0xffffffff


	//   ....[24]....
        /*01e4*/ 	.word	0xffffffff


	//   ....[25]....
        /*01e8*/ 	.word	0xffffffff


	//   ....[26]....
        /*01ec*/ 	.word	0xffffffff


	//   ....[27]....
        /*01f0*/ 	.word	0xffffffff


	//   ....[28]....
        /*01f4*/ 	.word	0xffffffff


	//   ....[29]....
        /*01f8*/ 	.word	0xffffffff


	//   ....[30]....
        /*01fc*/ 	.word	0xffffffff


	//   ....[31]....
        /*0200*/ 	.word	0xffffffff


	//   ....[32]....
        /*0204*/ 	.word	0xffffffff


	//   ....[33]....
        /*0208*/ 	.word	0xffffffff


	//   ....[34]....
        /*020c*/ 	.word	0xffffffff


	//   ....[35]....
        /*0210*/ 	.word	0xffffffff


	//   ....[36]....
        /*0214*/ 	.word	0xffffffff


	//   ....[37]....
        /*0218*/ 	.word	0xffffffff


	//   ....[38]....
        /*021c*/ 	.word	0xffffffff


	//   ....[39]....
        /*0220*/ 	.word	0x0500000f


	//   ....[40]....
        /*0224*/ 	.word	0x0500000f


	//   ....[41]....
        /*0228*/ 	.word	0x0500000f


	//   ....[42]....
        /*022c*/ 	.word	0x0500000f


	//   ....[43]....
        /*0230*/ 	.word	0x0500000f


	//   ....[44]....
        /*0234*/ 	.word	0x0500000f


	//   ....[45]....
        /*0238*/ 	.word	0x0500000f


	//   ....[46]....
        /*023c*/ 	.word	0x0500000f


	//   ....[47]....
        /*0240*/ 	.word	0x0500000f


	//   ....[48]....
        /*0244*/ 	.word	0x0500000f


	//   ....[49]....
        /*0248*/ 	.word	0x0500000f


	//   ....[50]....
        /*024c*/ 	.word	0x0500000f


	//   ....[51]....
        /*0250*/ 	.word	0x0500000f


	//   ....[52]....
        /*0254*/ 	.word	0x0500000f


	//   ....[53]....
        /*0258*/ 	.word	0x0500000f


	//   ....[54]....
        /*025c*/ 	.word	0x0500000f


	//   ....[55]....
        /*0260*/ 	.word	0x0500000f


	//   ....[56]....
        /*0264*/ 	.word	0x0500000f


	//   ....[57]....
        /*0268*/ 	.word	0x0500000f


	//   ....[58]....
        /*026c*/ 	.word	0x0500000f


	//   ....[59]....
        /*0270*/ 	.word	0x0500000f


	//   ....[60]....
        /*0274*/ 	.word	0x0500000f


	//   ....[61]....
        /*0278*/ 	.word	0x0500000f


	//   ....[62]....
        /*027c*/ 	.word	0x0500000f


	//   ....[63]....
        /*0280*/ 	.word	0x0500000f


	//   ....[64]....
        /*0284*/ 	.word	0x0500000f


	//   ....[65]....
        /*0288*/ 	.word	0x0500000f


	//   ....[66]....
        /*028c*/ 	.word	0x0500000f


	//   ....[67]....
        /*0290*/ 	.word	0x0500000f


	//   ....[68]....
        /*0294*/ 	.word	0x0500000f


	//   ....[69]....
        /*0298*/ 	.word	0x0500000f


	//   ....[70]....
        /*029c*/ 	.word	0x0500000f


	//   ....[71]....
        /*02a0*/ 	.word	0x0500000f


	//   ....[72]....
        /*02a4*/ 	.word	0x0500000f


	//   ....[73]....
        /*02a8*/ 	.word	0x0500000f


	//   ....[74]....
        /*02ac*/ 	.word	0x0500000f


	//   ....[75]....
        /*02b0*/ 	.word	0x0500000f


	//   ....[76]....
        /*02b4*/ 	.word	0x0500000f


	//   ....[77]....
        /*02b8*/ 	.word	0x0500000f


	//   ....[78]....
        /*02bc*/ 	.word	0x0500000f


	//   ....[79]....
        /*02c0*/ 	.word	0x0500000f


	//   ....[80]....
        /*02c4*/ 	.word	0x0500000f


	//   ....[81]....
        /*02c8*/ 	.word	0x0500000f


	//   ....[82]....
        /*02cc*/ 	.word	0x0500000f


	//   ....[83]....
        /*02d0*/ 	.word	0x0500000f


	//   ....[84]....
        /*02d4*/ 	.word	0x0500000f


	//   ....[85]....
        /*02d8*/ 	.word	0x0500000f


	//   ....[86]....
        /*02dc*/ 	.word	0x0500000f


	//   ....[87]....
        /*02e0*/ 	.word	0x0500000f


	//   ....[88]....
        /*02e4*/ 	.word	0x0500000f


	//   ....[89]....
        /*02e8*/ 	.word	0x0500000f


	//   ....[90]....
        /*02ec*/ 	.word	0x0500000f


	//----- nvinfo : EIATTR_COOP_GROUP_INSTR_OFFSETS
	.align		4
.L_11607:
        /*02f0*/ 	.byte	0x04, 0x28
        /*02f2*/ 	.short	(.L_11609 - .L_11608)


	//   ....[0]....
.L_11608:
        /*02f4*/ 	.word	0x00000c80


	//   ....[1]....
        /*02f8*/ 	.word	0x00000cb0


	//   ....[2]....
        /*02fc*/ 	.word	0x00000cd0


	//   ....[3]....
        /*0300*/ 	.word	0x00000cf0


	//   ....[4]....
        /*0304*/ 	.word	0x00000e20


	//   ....[5]....
        /*0308*/ 	.word	0x00000e40


	//   ....[6]....
        /*030c*/ 	.word	0x00000e60


	//   ....[7]....
        /*0310*/ 	.word	0x00001d20


	//   ....[8]....
        /*0314*/ 	.word	0x00001da0


	//   ....[9]....
        /*0318*/ 	.word	0x00001dd0


	//   ....[10]....
        /*031c*/ 	.word	0x00001e20


	//   ....[11]....
        /*0320*/ 	.word	0x00001e70


	//   ....[12]....
        /*0324*/ 	.word	0x00001ec0


	//   ....[13]....
        /*0328*/ 	.word	0x00001ee0


	//   ....[14]....
        /*032c*/ 	.word	0x00001f00


	//   ....[15]....
        /*0330*/ 	.word	0x00002e70


	//   ....[16]....
        /*0334*/ 	.word	0x00002eb0


	//   ....[17]....
        /*0338*/ 	.word	0x00002ef0


	//   ....[18]....
        /*033c*/ 	.word	0x00002f30


	//   ....[19]....
        /*0340*/ 	.word	0x00002f70


	//   ....[20]....
        /*0344*/ 	.word	0x00002fb0


	//   ....[21]....
        /*0348*/ 	.word	0x00002ff0


	//   ....[22]....
        /*034c*/ 	.word	0x00003020


	//   ....[23]....
        /*0350*/ 	.word	0x00003050


	//   ....[24]....
        /*0354*/ 	.word	0x00003080


	//   ....[25]....
        /*0358*/ 	.word	0x000030b0


	//   ....[26]....
        /*035c*/ 	.word	0x000030f0


	//   ....[27]....
        /*0360*/ 	.word	0x00003120


	//   ....[28]....
        /*0364*/ 	.word	0x00003140


	//   ....[29]....
        /*0368*/ 	.word	0x00003170


	//   ....[30]....
        /*036c*/ 	.word	0x000031a0


	//   ....[31]....
        /*0370*/ 	.word	0x000031e0


	//   ....[32]....
        /*0374*/ 	.word	0x00003220


	//   ....[33]....
        /*0378*/ 	.word	0x00003270


	//   ....[34]....
        /*037c*/ 	.word	0x000032b0


	//   ....[35]....
        /*0380*/ 	.word	0x000032d0


	//   ....[36]....
        /*0384*/ 	.word	0x000032f0


	//   ....[37]....
        /*0388*/ 	.word	0x00003310


	//   ....[38]....
        /*038c*/ 	.word	0x00003330


	//   ....[39]....
        /*0390*/ 	.word	0x00004b40


	//   ....[40]....
        /*0394*/ 	.word	0x00004ba0


	//   ....[41]....
        /*0398*/ 	.word	0x00004c00


	//   ....[42]....
        /*039c*/ 	.word	0x00004c60


	//   ....[43]....
        /*03a0*/ 	.word	0x00004ce0


	//   ....[44]....
        /*03a4*/ 	.word	0x00004d50


	//   ....[45]....
        /*03a8*/ 	.word	0x00004db0


	//   ....[46]....
        /*03ac*/ 	.word	0x00004e30


	//   ....[47]....
        /*03b0*/ 	.word	0x00004e90


	//   ....[48]....
        /*03b4*/ 	.word	0x00004f10


	//   ....[49]....
        /*03b8*/ 	.word	0x00004f70


	//   ....[50]....
        /*03bc*/ 	.word	0x00004ff0


	//   ....[51]....
        /*03c0*/ 	.word	0x00005050


	//   ....[52]....
        /*03c4*/ 	.word	0x000050d0


	//   ....[53]....
        /*03c8*/ 	.word	0x00005130


	//   ....[54]....
        /*03cc*/ 	.word	0x000051b0


	//   ....[55]....
        /*03d0*/ 	.word	0x00005210


	//   ....[56]....
        /*03d4*/ 	.word	0x00005290


	//   ....[57]....
        /*03d8*/ 	.word	0x000052f0


	//   ....[58]....
        /*03dc*/ 	.word	0x00005370


	//   ....[59]....
        /*03e0*/ 	.word	0x000053d0


	//   ....[60]....
        /*03e4*/ 	.word	0x00005450


	//   ....[61]....
        /*03e8*/ 	.word	0x000054b0


	//   ....[62]....
        /*03ec*/ 	.word	0x00005530


	//   ....[63]....
        /*03f0*/ 	.word	0x00005590


	//   ....[64]....
        /*03f4*/ 	.word	0x00005610


	//   ....[65]....
        /*03f8*/ 	.word	0x00005670


	//   ....[66]....
        /*03fc*/ 	.word	0x000056f0


	//   ....[67]....
        /*0400*/ 	.word	0x00005750


	//   ....[68]....
        /*0404*/ 	.word	0x000057d0


	//   ....[69]....
        /*0408*/ 	.word	0x00005830


	//   ....[70]....
        /*040c*/ 	.word	0x000058a0


	//   ....[71]....
        /*0410*/ 	.word	0x00005900


	//   ....[72]....
        /*0414*/ 	.word	0x00005970


	//   ....[73]....
        /*0418*/ 	.word	0x000059d0


	//   ....[74]....
        /*041c*/ 	.word	0x00005a50


	//   ....[75]....
        /*0420*/ 	.word	0x00005ab0


	//   ....[76]....
        /*0424*/ 	.word	0x00005b30


	//   ....[77]....
        /*0428*/ 	.word	0x00005b90


	//   ....[78]....
        /*042c*/ 	.word	0x00005c10


	//   ....[79]....
        /*0430*/ 	.word	0x00005c70


	//   ....[80]....
        /*0434*/ 	.word	0x00005cf0


	//   ....[81]....
        /*0438*/ 	.word	0x00005d50


	//   ....[82]....
        /*043c*/ 	.word	0x00005dd0


	//   ....[83]....
        /*0440*/ 	.word	0x00005e30


	//   ....[84]....
        /*0444*/ 	.word	0x00005eb0


	//   ....[85]....
        /*0448*/ 	.word	0x00005f10


	//   ....[86]....
        /*044c*/ 	.word	0x00005f90


	//   ....[87]....
        /*0450*/ 	.word	0x00006000


	//   ....[88]....
        /*0454*/ 	.word	0x00006060


	//   ....[89]....
        /*0458*/ 	.word	0x000060e0


	//   ....[90]....
        /*045c*/ 	.word	0x00006150


	//----- nvinfo : EIATTR_SYSCALL_OFFSETS
	.align		4
.L_11609:
        /*0460*/ 	.byte	0x04, 0x46
        /*0462*/ 	.short	(.L_11611 - .L_11610)


	//   ....[0]....
.L_11610:
        /*0464*/ 	.word	0x000049d0


	//   ....[1]....
        /*0468*/ 	.word	0x00004ad0


	//----- nvinfo : EIATTR_EXIT_INSTR_OFFSETS
	.align		4
.L_11611:
        /*046c*/ 	.byte	0x04, 0x1c
        /*046e*/ 	.short	(.L_11613 - .L_11612)


	//   ....[0]....
.L_11612:
        /*0470*/ 	.word	0x000000d0


	//   ....[1]....
        /*0474*/ 	.word	0x00003f10


	//   ....[2]....
        /*0478*/ 	.word	0x00003f60


	//   ....[3]....
        /*047c*/ 	.word	0x000048d0


	//   ....[4]....
        /*0480*/ 	.word	0x00004ae0


	//----- nvinfo : EIATTR_CRS_STACK_SIZE
	.align		4
.L_11613:
        /*0484*/ 	.byte	0x04, 0x1e
        /*0486*/ 	.short	(.L_11615 - .L_11614)
.L_11614:
        /*0488*/ 	.word	0x00000000


	//----- nvinfo : EIATTR_CBANK_PARAM_SIZE
	.align		4
.L_11615:
        /*048c*/ 	.byte	0x03, 0x19
        /*048e*/ 	.short	0x008c


	//----- nvinfo : EIATTR_PARAM_CBANK
	.align		4
        /*0490*/ 	.byte	0x04, 0x0a
        /*0492*/ 	.short	(.L_11617 - .L_11616)
	.align		4
.L_11616:
        /*0494*/ 	.word	index@(.nv.constant0._ZN4vllm25paged_attention_v2_kernelIfhLi192ELi16ELi128ELNS_18Fp8KVCacheDataTypeE2ELb1ELi512EEEvPfS2_PT_PKS3_PKT0_S9_ifPKiSB_iPKfiiiSD_SD_iiiii)
        /*0498*/ 	.short	0x0210
        /*049a*/ 	.short	0x008c


	//----- nvinfo : EIATTR_SW_WAR
	.align		4
.L_11617:
        /*049c*/ 	.byte	0x04, 0x36
        /*049e*/ 	.short	(.L_11619 - .L_11618)
.L_11618:
        /*04a0*/ 	.word	0x00000008
.L_11619:


//--------------------- .nv.info._ZN4vllm25paged_attention_v2_kernelIfhLi128ELi16ELi128ELNS_18Fp8KVCacheDataTypeE2ELb1ELi512EEEvPfS2_PT_PKS3_PKT0_S9_ifPKiSB_iPKfiiiSD_SD_iiiii --------------------------
	.section	.nv.info._ZN4vllm25paged_attention_v2_kernelIfhLi128ELi16ELi128ELNS_18Fp8KVCacheDataTypeE2ELb1ELi512EEEvPfS2_PT_PKS3_PKT0_S9_ifPKiSB_iPKfiiiSD_SD_iiiii,"",@"SHT_CUDA_INFO"
	.sectionflags	@""
	.align	4


	//----- nvinfo : EIATTR_CUDA_API_VERSION
	.align		4
        /*0000*/ 	.byte	0x04, 0x37
        /*0002*/ 	.short	(.L_11621 - .L_11620)
.L_11620:
        /*0004*/ 	.word	0x00000082


	//----- nvinfo : EIATTR_KPARAM_INFO
	.align		4
.L_11621:
        /*0008*/ 	.byte	0x04, 0x17
        /*000a*/ 	.short	(.L_11623 - .L_11622)
.L_11622:
        /*000c*/ 	.word	0x00000000
        /*0010*/ 	.short	0x0015
        /*0012*/ 	.short	0x0088
        /*0014*/ 	.byte	0x00, 0xf0, 0x11, 0x00


	//----- nvinfo : EIATTR_KPARAM_INFO
	.align		4
.L_11623:
        /*0018*/ 	.byte	0x04, 0x17
        /*001a*/ 	.short	(.L_11625 - .L_11624)
.L_11624:
        /*001c*/ 	.word	0x00000000
        /*0020*/ 	.short	0x0014
        /*0022*/ 	.short	0x0084
        /*0024*/ 	.byte	0x00, 0xf0, 0x11, 0x00


	//----- nvinfo : EIATTR_KPARAM_INFO
	.align		4
.L_11625:
        /*0028*/ 	.byte	0x04, 0x17
        /*002a*/ 	.short	(.L_11627 - .L_11626)
.L_11626:
        /*002c*/ 	.word	0x00000000
        /*0030*/ 	.short	0x0013
        /*0032*/ 	.short	0x0080
        /*0034*/ 	.byte	0x00, 0xf0, 0x11, 0x00


	//----- nvinfo : EIATTR_KPARAM_INFO
	.align		4
.L_11627:
        /*0038*/ 	.byte	0x04, 0x17
        /*003a*/ 	.short	(.L_11629 - .L_11628)
.L_11628:
        /*003c*/ 	.word	0x00000000
        /*0040*/ 	.short	0x0012
        /*0042*/ 	.short	0x007c
        /*0044*/ 	.byte	0x00, 0xf0, 0x11, 0x00


	//----- nvinfo : EIATTR_KPARAM_INFO
	.align		4
.L_11629:
        /*0048*/ 	.byte	0x04, 0x17
        /*004a*/ 	.short	(.L_11631 - .L_11630)
.L_11630:
        /*004c*/ 	.word	0x00000000
        /*0050*/ 	.short	0x0011
        /*0052*/ 	.short	0x0078
        /*0054*/ 	.byte	0x00, 0xf0, 0x11, 0x00


	//----- nvinfo : EIATTR_KPARAM_INFO
	.align		4
.L_11631:
        /*0058*/ 	.byte	0x04, 0x17
        /*005a*/ 	.short	(.L_11633 - .L_11632)
.L_11632:
        /*005c*/ 	.word	0x00000000
        /*0060*/ 	.short	0x0010
        /*0062*/ 	.short	0x0070
        /*0064*/ 	.byte	0x00, 0xf0, 0x21, 0x00


	//----- nvinfo : EIATTR_KPARAM_INFO
	.align		4
.L_11633:
        /*0068*/ 	.byte	0x04, 0x17
        /*006a*/ 	.short	(.L_11635 - .L_11634)
.L_11634:
        /*006c*/ 	.word	0x00000000
        /*0070*/ 	.short	0x000f
        /*0072*/ 	.short	0x0068
        /*0074*/ 	.byte	0x00, 0xf0, 0x21, 0x00


	//----- nvinfo : EIATTR_KPARAM_INFO
	.align		4
.L_11635:
        /*0078*/ 	.byte	0x04, 0x17
        /*007a*/ 	.short	(.L_11637 - .L_11636)
.L_11636:
        /*007c*/ 	.word	0x00000000
        /*0080*/ 	.short	0x000e
        /*0082*/ 	.short	0x0060
        /*0084*/ 	.byte	0x00, 0xf0, 0x11, 0x00


	//----- nvinfo : EIATTR_KPARAM_INFO
	.align		4
.L_11637:
        /*0088*/ 	.byte	0x04, 0x17
        /*008a*/ 	.short	(.L_11639 - .L_11638)
.L_11638:
        /*008c*/ 	.word	0x00000000
        /*0090*/ 	.short	0x000d
        /*0092*/ 	.short	0x005c
        /*0094*/ 	.byte	0x00, 0xf0, 0x11, 0x00


	//----- nvinfo : EIATTR_KPARAM_INFO
	.align		4
.L_11639:
        /*0098*/ 	.byte	0x04, 0x17
        /*009a*/ 	.short	(.L_11641 - .L_11640)
.L_11640:
        /*009c*/ 	.word	0x00000000
        /*00a0*/ 	.short	0x000c
        /*00a2*/ 	.short	0x0058
        /*00a4*/ 	.byte	0x00, 0xf0, 0x11, 0x00


	//----- nvinfo : EIATTR_KPARAM_INFO
	.align		4
.L_11641:
        /*00a8*/ 	.byte	0x04, 0x17
        /*00aa*/ 	.short	(.L_11643 - .L_11642)
.L_11642:
        /*00ac*/ 	.word	0x00000000
        /*00b0*/ 	.short	0x000b
        /*00b2*/ 	.short	0x0050
        /*00b4*/ 	.byte	0x00, 0xf0, 0x21, 0x00


	//----- nvinfo : EIATTR_KPARAM_INFO
	.align		4
.L_11643:
        /*00b8*/ 	.byte	0x04, 0x17
        /*00ba*/ 	.short	(.L_11645 - .L_11644)
.L_11644:
        /*00bc*/ 	.word	0x00000000
        /*00c0*/ 	.short	0x000a
        /*00c2*/ 	.short	0x0048
        /*00c4*/ 	.byte	0x00, 0xf0, 0x11, 0x00


	//----- nvinfo : EIATTR_KPARAM_INFO
	.align		4
.L_11645:
        /*00c8*/ 	.byte	0x04, 0x17
        /*00ca*/ 	.short	(.L_11647 - .L_11646)
.L_11646:
        /*00cc*/ 	.word	0x00000000
        /*00d0*/ 	.short	0x0009
        /*00d2*/ 	.short	0x0040
        /*00d4*/ 	.byte	0x00, 0xf0, 0x21, 0x00


	//----- nvinfo : EIATTR_KPARAM_INFO
	.align		4
.L_11647:
        /*00d8*/ 	.byte	0x04, 0x17
        /*00da*/ 	.short	(.L_11649 - .L_11648)
.L_11648:
        /*00dc*/ 	.word	0x00000000
        /*00e0*/ 	.short	0x0008
        /*00e2*/ 	.short	0x0038
        /*00e4*/ 	.byte	0x00, 0xf0, 0x21, 0x00


	//----- nvinfo : EIATTR_KPARAM_INFO
	.align		4
.L_11649:
        /*00e8*/ 	.byte	0x04, 0x17
        /*00ea*/ 	.short	(.L_11651 - .L_11650)
.L_11650:
        /*00ec*/ 	.word	0x00000000
        /*00f0*/ 	.short	0x0007
        /*00f2*/ 	.short	0x0034
        /*00f4*/ 	.byte	0x00, 0xf0, 0x11, 0x00


	//----- nvinfo : EIATTR_KPARAM_INFO
	.align		4
.L_11651:
        /*00f8*/ 	.byte	0x04, 0x17
        /*00fa*/ 	.short	(.L_11653 - .L_11652)
.L_11652:
        /*00fc*/ 	.word	0x00000000
        /*0100*/ 	.short	0x0006
        /*0102*/ 	.short	0x0030
        /*0104*/ 	.byte	0x00, 0xf0, 0x11, 0x00


	//----- nvinfo : EIATTR_KPARAM_INFO
	.align		4
.L_11653:
        /*0108*/ 	.byte	0x04, 0x17
        /*010a*/ 	.short	(.L_11655 - .L_11654)
.L_11654:
        /*010c*/ 	.word	0x00000000
        /*0110*/ 	.short	0x0005
        /*0112*/ 	.short	0x0028
        /*0114*/ 	.byte	0x00, 0xf0, 0x21, 0x00


	//----- nvinfo : EIATTR_KPARAM_INFO
	.align		4
.L_11655:
        /*0118*/ 	.byte	0x04, 0x17
        /*011a*/ 	.short	(.L_11657 - .L_11656)
.L_11656:
        /*011c*/ 	.word	0x00000000
        /*0120*/ 	.short	0x0004
        /*0122*/ 	.short	0x0020
        /*0124*/ 	.byte	0x00, 0xf0, 0x21, 0x00


	//----- nvinfo : EIATTR_KPARAM_INFO
	.align		4
.L_11657:
        /*0128*/ 	.byte	0x04, 0x17
        /*012a*/ 	.short	(.L_11659 - .L_11658)
.L_11658:
        /*012c*/ 	.word	0x00000000
        /*0130*/ 	.short	0x0003
        /*0132*/ 	.short	0x0018
        /*0134*/ 	.byte	0x00, 0xf0, 0x21, 0x00


	//----- nvinfo : EIATTR_KPARAM_INFO
	.align		4
.L_11659:
        /*0138*/ 	.byte	0x04, 0x17
        /*013a*/ 	.short	(.L_11661 - .L_11660)
.L_11660:
        /*013c*/ 	.word	0x00000000
        /*0140*/ 	.short	0x0002
        /*0142*/ 	.short	0x0010
        /*0144*/ 	.byte	0x00, 0xf0, 0x21, 0x00


	//----- nvinfo : EIATTR_KPARAM_INFO
	.align		4
.L_11661:
        /*0148*/ 	.byte	0x04, 0x17
        /*014a*/ 	.short	(.L_11663 - .L_11662)
.L_11662:
        /*014c*/ 	.word	0x00000000
        /*0150*/ 	.short	0x0001
        /*0152*/ 	.short	0x0008
        /*0154*/ 	.byte	0x00, 0xf0, 0x21, 0x00


	//----- nvinfo : EIATTR_KPARAM_INFO
	.align		4
.L_11663:
        /*0158*/ 	.byte	0x04, 0x17
        /*015a*/ 	.short	(.L_11665 - .L_11664)
.L_11664:
        /*015c*/ 	.word	0x00000000
        /*0160*/ 	.short	0x0000
        /*0162*/ 	.short	0x0000
        /*0164*/ 	.byte	0x00, 0xf0, 0x21, 0x00


	//----- nvinfo : EIATTR_SPARSE_MMA_MASK
	.align		4
.L_11665:
        /*0168*/ 	.byte	0x03, 0x50
        /*016a*/ 	.short	0x0000


	//----- nvinfo : EIATTR_MAXREG_COUNT
	.align		4
        /*016c*/ 	.byte	0x03, 0x1b
        /*016e*/ 	.short	0x00ff


	//----- nvinfo : EIATTR_NUM_BARRIERS
	.align		4
        /*0170*/ 	.byte	0x02, 0x4c
        /*0172*/ 	.byte	0x01
	.zero		1


	//----- nvinfo : EIATTR_EXTERNS
	.align		4
        /*0174*/ 	.byte	0x04, 0x0f
        /*0176*/ 	.short	(.L_11667 - .L_11666)


	//   ....[0]....
	.align		4
.L_11666:
        /*0178*/ 	.word	index@(__assertfail)


	//----- nvinfo : EIATTR_MERCURY_ISA_VERSION
	.align		4
.L_11667:
        /*017c*/ 	.byte	0x03, 0x5f
        /*017e*/ 	.short	0x0101


	//----- nvinfo : EIATTR_COOP_GROUP_MASK_REGIDS
	.align		4
        /*0180*/ 	.byte	0x04, 0x29
        /*0182*/ 	.short	(.L_11669 - .L_11668)


	//   ....[0]....
.L_11668:
        /*0184*/ 	.word	0xffffffff


	//   ....[1]....
        /*0188*/ 	.word	0xffffffff


	//   ....[2]....
        /*018c*/ 	.word	0xffffffff


	//   ....[3]....
        /*0190*/ 	.word	0xffffffff


	//   ....[4]....
        /*0194*/ 	.word	0xffffffff


	//   ....[5]....
        /*0198*/ 	.word	0xffffffff


	//   ....[6]....
        /*019c*/ 	.word	0xffffffff


	//   ....[7]....
        /*01a0*/ 	.word	0xffffffff


	//   ....[8]....
        /*01a4*/ 	.word	0xffffffff


	//   ....[9]....
        /*01a8*/ 	.word	0xffffffff


	//   ....[10]....
        /*01ac*/ 	.word	0xffffffff


	//   ....[11]....
        /*01b0*/ 	.word	0xffffffff


	//   ....[12]....
        /*01b4*/ 	.word	0xffffffff


	//   ....[13]....
        /*01b8*/ 	.word	0xffffffff


	//   ....[14]....
        /*01bc*/ 	.word	0xffffffff


	//   ....[15]....
        /*01c0*/ 	.word	0xffffffff


	//   ....[16]....
        /*01c4*/ 	.word	0xffffffff


	//   ....[17]....
        /*01c8*/ 	.word	0xffffffff


	//   ....[18]....
        /*01cc*/ 	.word	0xffffffff


	//   ....[19]....
        /*01d0*/ 	.word	0xffffffff


	//   ....[20]....
        /*01d4*/ 	.word	0xffffffff


	//   ....[21]....
        /*01d8*/ 	.word	0xffffffff


	//   ....[22]....
        /*01dc*/ 	.word	0xffffffff


	//   ....[23]....
        /*01e0*/ 	.word	0xffffffff


	//   ....[24]....
        /*01e4*/ 	.word	0xffffffff


	//   ....[25]....
        /*01e8*/ 	.word	0xffffffff


	//   ....[26]....
        /*01ec*/ 	.word	0xffffffff


	//   ....[27]....
        /*01f0*/ 	.word	0xffffffff


	//   ....[28]....
        /*01f4*/ 	.word	0xffffffff


	//   ....[29]....
        /*01f8*/ 	.word	0xffffffff


	//   ....[30]....
        /*01fc*/ 	.word	0xffffffff


	//   ....[31]....
        /*0200*/ 	.word	0x0500000f


	//   ....[32]....
        /*0204*/ 	.word	0x0500000f


	//   ....[33]....
        /*0208*/ 	.word	0x0500000f


	//   ....[34]....
        /*020c*/ 	.word	0x0500000f


	//   ....[35]....
        /*0210*/ 	.word	0x0500000f


	//   ....[36]....
        /*0214*/ 	.word	0x0500000f


	//   ....[37]....
        /*0218*/ 	.word	0x0500000f


	//   ....[38]....
        /*021c*/ 	.word	0x0500000f


	//   ....[39]....
        /*0220*/ 	.word	0x0500000f


	//   ....[40]....
        /*0224*/ 	.word	0x0500000f


	//   ....[41]....
        /*0228*/ 	.word	0x0500000f


	//   ....[42]....
        /*022c*/ 	.word	0x0500000f


	//   ....[43]....
        /*0230*/ 	.word	0x0500000f


	//   ....[44]....
        /*0234*/ 	.word	0x0500000f


	//   ....[45]....
        /*0238*/ 	.word	0x0500000f


	//   ....[46]....
        /*023c*/ 	.word	0x0500000f


	//   ....[47]....
        /*0240*/ 	.word	0x0500000f


	//   ....[48]....
        /*0244*/ 	.word	0x0500000f


	//   ....[49]....
        /*0248*/ 	.word	0x0500000f


	//   ....[50]....
        /*024c*/ 	.word	0x0500000f


	//   ....[51]....
        /*0250*/ 	.word	0x0500000f


	//   ....[52]....
        /*0254*/ 	.word	0x0500000f


	//   ....[53]....
        /*0258*/ 	.word	0x0500000f


	//   ....[54]....
        /*025c*/ 	.word	0x0500000f


	//   ....[55]....
        /*0260*/ 	.word	0x0500000f


	//   ....[56]....
        /*0264*/ 	.word	0x0500000f


	//   ....[57]....
        /*0268*/ 	.word	0x0500000f


	//   ....[58]....
        /*026c*/ 	.word	0x0500000f


	//   ....[59]....
        /*0270*/ 	.word	0x0500000f


	//   ....[60]....
        /*0274*/ 	.word	0x0500000f


	//   ....[61]....
        /*0278*/ 	.word	0x0500000f


	//   ....[62]....
        /*027c*/ 	.word	0x0500000f


	//   ....[63]....
        /*0280*/ 	.word	0x0500000f


	//   ....[64]....
        /*0284*/ 	.word	0x0500000f


	//   ....[65]....
        /*0288*/ 	.word	0x0500000f


	//   ....[66]....
        /*028c*/ 	.word	0x0500000f


	//----- nvinfo : EIATTR_COOP_GROUP_INSTR_OFFSETS
	.align		4
.L_11669:
        /*0290*/ 	.byte	0x04, 0x28
        /*0292*/ 	.short	(.L_11671 - .L_11670)


	//   ....[0]....
.L_11670:
        /*0294*/ 	.word	0x00000c70


	//   ....[1]....
        /*0298*/ 	.word	0x00000ca0


	//   ....[2]....
        /*029c*/ 	.word	0x00000cc0


	//   ....[3]....
        /*02a0*/ 	.word	0x00000ce0


	//   ....[4]....
        /*02a4*/ 	.word	0x00000e00


	//   ....[5]....
        /*02a8*/ 	.word	0x00000e20


	//   ....[6]....
        /*02ac*/ 	.word	0x00000e50


	//   ....[7]....
        /*02b0*/ 	.word	0x00001d00


	//   ....[8]....
        /*02b4*/ 	.word	0x00001d30


	//   ....[9]....
        /*02b8*/ 	.word	0x00001d60


	//   ....[10]....
        /*02bc*/ 	.word	0x00001de0


	//   ....[11]....
        /*02c0*/ 	.word	0x00001e50


	//   ....[12]....
        /*02c4*/ 	.word	0x00001ea0


	//   ....[13]....
        /*02c8*/ 	.word	0x00001ec0


	//   ....[14]....
        /*02cc*/ 	.word	0x00001ee0


	//   ....[15]....
        /*02d0*/ 	.word	0x00002e10


	//   ....[16]....
        /*02d4*/ 	.word	0x00002e50


	//   ....[17]....
        /*02d8*/ 	.word	0x00002e80


	//   ....[18]....
        /*02dc*/ 	.word	0x00002ea0


	//   ....[19]....
        /*02e0*/ 	.word	0x00002ec0


	//   ....[20]....
        /*02e4*/ 	.word	0x00002ed0


	//   ....[21]....
        /*02e8*/ 	.word	0x00002f00


	//   ....[22]....
        /*02ec*/ 	.word	0x00002f30


	//   ....[23]....
        /*02f0*/ 	.word	0x00002f60


	//   ....[24]....
        /*02f4*/ 	.word	0x00002f90


	//   ....[25]....
        /*02f8*/ 	.word	0x00002fb0


	//   ....[26]....
        /*02fc*/ 	.word	0x00002ff0


	//   ....[27]....
        /*0300*/ 	.word	0x00003050


	//   ....[28]....
        /*0304*/ 	.word	0x000030c0


	//   ....[29]....
        /*0308*/ 	.word	0x000030e0


	//   ....[30]....
        /*030c*/ 	.word	0x00003100


	//   ....[31]....
        /*0310*/ 	.word	0x000042e0


	//   ....[32]....
        /*0314*/ 	.word	0x00004340


	//   ....[33]....
        /*0318*/ 	.word	0x000043a0


	//   ....[34]....
        /*031c*/ 	.word	0x00004400


	//   ....[35]....
        /*0320*/ 	.word	0x00004480


	//   ....[36]....
        /*0324*/ 	.word	0x000044e0


	//   ....[37]....
        /*0328*/ 	.word	0x00004540


	//   ....[38]....
        /*032c*/ 	.word	0x000045b0


	//   ....[39]....
        /*0330*/ 	.word	0x00004610


	//   ....[40]....
        /*0334*/ 	.word	0x00004680


	//   ....[41]....
        /*0338*/ 	.word	0x000046e0


	//   ....[42]....
        /*033c*/ 	.word	0x00004750


	//   ....[43]....
        /*0340*/ 	.word	0x000047b0


	//   ....[44]....
        /*0344*/ 	.word	0x00004830


	//   ....[45]....
        /*0348*/ 	.word	0x00004890


	//   ....[46]....
        /*034c*/ 	.word	0x00004910


	//   ....[47]....
        /*0350*/ 	.word	0x00004970


	//   ....[48]....
        /*0354*/ 	.word	0x000049f0


	//   ....[49]....
        /*0358*/ 	.word	0x00004a50


	//   ....[50]....
        /*035c*/ 	.word	0x00004ad0


	//   ....[51]....
        /*0360*/ 	.word	0x00004b30


	//   ....[52]....
        /*0364*/ 	.word	0x00004bb0


	//   ....[53]....
        /*0368*/ 	.word	0x00004c10


	//   ....[54]....
        /*036c*/ 	.word	0x00004c90


	//   ....[55]....
        /*0370*/ 	.word	0x00004cf0


	//   ....[56]....
        /*0374*/ 	.word	0x00004d50


	//   ....[57]....
        /*0378*/ 	.word	0x00004db0


	//   ....[58]....
        /*037c*/ 	.word	0x00004e20


	//   ....[59]....
        /*0380*/ 	.word	0x00004e80


	//   ....[60]....
        /*0384*/ 	.word	0x00004f00


	//   ....[61]....
        /*0388*/ 	.word	0x00004f60


	//   ....[62]....
        /*038c*/ 	.word	0x00004fe0


	//   ....[63]....
        /*0390*/ 	.word	0x00005040


	//   ....[64]....
        /*0394*/ 	.word	0x000050b0


	//   ....[65]....
        /*0398*/ 	.word	0x00005120


	//   ....[66]....
        /*039c*/ 	.word	0x00005180


	//----- nvinfo : EIATTR_SYSCALL_OFFSETS
	.align		4
.L_11671:
        /*03a0*/ 	.byte	0x04, 0x46
        /*03a2*/ 	.short	(.L_11673 - .L_11672)


	//   ....[0]....
.L_11672:
        /*03a4*/ 	.word	0x00004170


	//   ....[1]....
        /*03a8*/ 	.word	0x00004270


	//----- nvinfo : EIATTR_EXIT_INSTR_OFFSETS
	.align		4
.L_11673:
        /*03ac*/ 	.byte	0x04, 0x1c
        /*03ae*/ 	.short	(.L_11675 - .L_11674)


	//   ....[0]....
.L_11674:
        /*03b0*/ 	.word	0x00000090


	//   ....[1]....
        /*03b4*/ 	.word	0x000039a0


	//   ....[2]....
        /*03b8*/ 	.word	0x00003a60


	//   ....[3]....
        /*03bc*/ 	.word	0x00004070


	//   ....[4]....
        /*03c0*/ 	.word	0x00004280


	//----- nvinfo : EIATTR_CRS_STACK_SIZE
	.align		4
.L_11675:
        /*03c4*/ 	.byte	0x04, 0x1e
        /*03c6*/ 	.short	(.L_11677 - .L_11676)
.L_11676:
        /*03c8*/ 	.word	0x00000000


	//----- nvinfo : EIATTR_CBANK_PARAM_SIZE
	.align		4
.L_11677:
        /*03cc*/ 	.byte	0x03, 0x19
        /*03ce*/ 	.short	0x008c


	//----- nvinfo : EIATTR_PARAM_CBANK
	.align		4
        /*03d0*/ 	.byte	0x04, 0x0a
        /*03d2*/ 	.short	(.L_11679 - .L_11678)
	.align		4
.L_11678:
        /*03d4*/ 	.word	index@(.nv.constant0._ZN4vllm25paged_attention_v2_kernelIfhLi128ELi16ELi128ELNS_18Fp8KVCacheDataTypeE2ELb1ELi512EEEvPfS2_PT_PKS3_PKT0_S9_ifPKiSB_iPKfiiiSD_SD_iiiii)
        /*03d8*/ 	.short	0x0210
        /*03da*/ 	.short	0x008c


	//----- nvinfo : EIATTR_SW_WAR
	.align		4
.L_11679:
        /*03dc*/ 	.byte	0x04, 0x36
        /*03de*/ 	.short	(.L_11681 - .L_11680)
.L_11680:
        /*03e0*/ 	.word	0x00000008
.L_11681:


//--------------------- .nv.info._ZN4vllm25paged_attention_v2_kernelIfhLi120ELi16ELi128ELNS_18Fp8KVCacheDataTypeE2ELb1ELi512EEEvPfS2_PT_PKS3_PKT0_S9_ifPKiSB_iPKfiiiSD_SD_iiiii --------------------------
	.section	.nv.info._ZN4vllm25paged_attention_v2_kernelIfhLi120ELi16ELi128ELNS_18Fp8KVCacheDataTypeE2ELb1ELi512EEEvPfS2_PT_PKS3_PKT0_S9_ifPKiSB_iPKfiiiSD_SD_iiiii,"",@"SHT_CUDA_INFO"
	.sectionflags	@""
	.align	4


	//----- nvinfo : EIATTR_CUDA_API_VERSION
	.align		4
        /*0000*/ 	.byte	0x04, 0x37
        /*0002*/ 	.short	(.L_11683 - .L_11682)
.L_11682:
        /*0004*/ 	.word	0x00000082


	//----- nvinfo : EIATTR_KPARAM_INFO
	.align		4
.L_11683:
        /*0008*/ 	.byte	0x04, 0x17
        /*000a*/ 	.short	(.L_11685 - .L_11684)
.L_11684:
        /*000c*/ 	.word	0x00000000
        /*0010*/ 	.short	0x0015
        /*0012*/ 	.short	0x0088
        /*0014*/ 	.byte	0x00, 0xf0, 0x11, 0x00


	//----- nvinfo : EIATTR_KPARAM_INFO
	.align		4
.L_11685:
        /*0018*/ 	.byte	0x04, 0x17
        /*001a*/ 	.short	(.L_11687 - .L_11686)
.L_11686:
        /*001c*/ 	.word	0x00000000
        /*0020*/ 	.short	0x0014
        /*0022*/ 	.short	0x0084
        /*0024*/ 	.byte	0x00, 0xf0, 0x11, 0x00


	//----- nvinfo : EIATTR_KPARAM_INFO
	.align		4
.L_11687:
        /*0028*/ 	.byte	0x04, 0x17
        /*002a*/ 	.short	(.L_11689 - .L_11688)
.L_11688:
        /*002c*/ 	.word	0x00000000
        /*0030*/ 	.short	0x0013
        /*0032*/ 	.short	0x0080
        /*0034*/ 	.byte	0x00, 0xf0, 0x11, 0x00


	//----- nvinfo : EIATTR_KPARAM_INFO
	.align		4
.L_11689:
        /*0038*/ 	.byte	0x04, 0x17
        /*003a*/ 	.short	(.L_11691 - .L_11690)
.L_11690:
        /*003c*/ 	.word	0x00000000
        /*0040*/ 	.short	0x0012
        /*0042*/ 	.short	0x007c
        /*0044*/ 	.byte	0x00, 0xf0, 0x11, 0x00


	//----- nvinfo : EIATTR_KPARAM_INFO
	.align		4
.L_11691:
        /*0048*/ 	.byte	0x04, 0x17
        /*004a*/ 	.short	(.L_11693 - .L_11692)
.L_11692:
        /*004c*/ 	.word	0x00000000
        /*0050*/ 	.short	0x0011
        /*0052*/ 	.short	0x0078
        /*0054*/ 	.byte	0x00, 0xf0, 0x11, 0x00


	//----- nvinfo : EIATTR_KPARAM_INFO
	.align		4
.L_11693:
        /*0058*/ 	.byte	0x04, 0x17
        /*005a*/ 	.short	(.L_11695 - .L_11694)
.L_11694:
        /*005c*/ 	.word	0x00000000
        /*0060*/ 	.short	0x0010
        /*0062*/ 	.short	0x0070
        /*0064*/ 	.byte	0x00, 0xf0, 0x21, 0x00


	//----- nvinfo : EIATTR_KPARAM_INFO
	.align		4
.L_11695:
        /*0068*/ 	.byte	0x04, 0x17
        /*006a*/ 	.short	(.L_11697 - .L_11696)
.L_11696:
        /*006c*/ 	.word	0x00000000
        /*0070*/ 	.short	0x000f
        /*0072*/ 	.short	0x0068
        /*0074*/ 	.byte	0x00, 0xf0, 0x21, 0x00


	//----- nvinfo : EIATTR_KPARAM_INFO
	.align		4
.L_11697:
        /*0078*/ 	.byte	0x04, 0x17
        /*007a*/ 	.short	(.L_11699 - .L_11698)
.L_11698:
        /*007c*/ 	.word	0x00000000
        /*0080*/ 	.short	0x000e
        /*0082*/ 	.short	0x0060
        /*0084*/ 	.byte	0x00, 0xf0, 0x11, 0x00


	//----- nvinfo : EIATTR_KPARAM_INFO
	.align		4
.L_11699:
        /*0088*/ 	.byte	0x04, 0x17
        /*008a*/ 	.short	(.L_11701 - .L_11700)
.L_11700:
        /*008c*/ 	.word	0x00000000
        /*0090*/ 	.short	0x000d
        /*0092*/ 	.short	0x005c
        /*0094*/ 	.byte	0x00, 0xf0, 0x11, 0x00


	//----- nvinfo : EIATTR_KPARAM_INFO
	.align		4
.L_11701:
        /*0098*/ 	.byte	0x04, 0x17
        /*009a*/ 	.short	(.L_11703 - .L_11702)
.L_11702:
        /*009c*/ 	.word	0x00000000
        /*00a0*/ 	.short	0x000c
        /*00a2*/ 	.short	0x0058
        /*00a4*/ 	.byte	0x00, 0xf0, 0x11, 0x00


	//----- nvinfo : EIATTR_KPARAM_INFO
	.align		4
.L_11703:
        /*00a8*/ 	.byte	0x04, 0x17
        /*00aa*/ 	.short	(.L_11705 - .L_11704)
.L_11704:
        /*00ac*/ 	.word	0x00000000
        /*00b0*/ 	.short	0x000b
        /*00b2*/ 	.short	0x0050
        /*00b4*/ 	.byte	0x00, 0xf0, 0x21, 0x00


	//----- nvinfo : EIATTR_KPARAM_INFO
	.align		4
.L_11705:
        /*00b8*/ 	.byte	0x04, 0x17
        /*00ba*/ 	.short	(.L_11707 - .L_11706)
.L_11706:
        /*00bc*/ 	.word	0x00000000
        /*00c0*/ 	.short	0x000a
        /*00c2*/ 	.short	0x0048
        /*00c4*/ 	.byte	0x00, 0xf0, 0x11, 0x00


	//----- nvinfo : EIATTR_KPARAM_INFO
	.align		4
.L_11707:
        /*00c8*/ 	.byte	0x04, 0x17
        /*00ca*/ 	.short	(.L_11709 - .L_11708)
.L_11708:
        /*00cc*/ 	.word	0x00000000
        /*00d0*/ 	.short	0x0009
        /*00d2*/ 	.short	0x0040
        /*00d4*/ 	.byte	0x00, 0xf0, 0x21, 0x00


	//----- nvinfo : EIATTR_KPARAM_INFO
	.align		4
.L_11709:
        /*00d8*/ 	.byte	0x04, 0x17
        /*00da*/ 	.short	(.L_11711 - .L_11710)
.L_11710:
        /*00dc*/ 	.word	0x00000000
        /*00e0*/ 	.short	0x0008
        /*00e2*/ 	.short	0x0038
        /*00e4*/ 	.byte	0x00, 0xf0, 0x21, 0x00


	//----- nvinfo : EIATTR_KPARAM_INFO
	.align		4
.L_11711:
        /*00e8*/ 	.byte	0x04, 0x17
        /*00ea*/ 	.short	(.L_11713 - .L_11712)
.L_11712:
        /*00ec*/ 	.word	0x00000000
        /*00f0*/ 	.short	0x0007
        /*00f2*/ 	.short	0x0034
        /*00f4*/ 	.byte	0x00, 0xf0, 0x11, 0x00


	//----- nvinfo : EIATTR_KPARAM_INFO
	.align		4
.L_11713:
        /*00f8*/ 	.byte	0x04, 0x17
        /*00fa*/ 	.short	(.L_11715 - .L_11714)
.L_11714:
        /*00fc*/ 	.word	0x00000000
        /*0100*/ 	.short	0x0006
        /*0102*/ 	.short	0x0030
        /*0104*/ 	.byte	0x00, 0xf0, 0x11, 0x00


	//----- nvinfo : EIATTR_KPARAM_INFO
	.align		4
.L_11715:
        /*0108*/ 	.byte	0x04, 0x17
        /*010a*/ 	.short	(.L_11717 - .L_11716)
.L_11716:
        /*010c*/ 	.word	0x00000000
        /*0110*/ 	.short	0x0005
        /*0112*/ 	.short	0x0028
        /*0114*/ 	.byte	0x00, 0xf0, 0x21, 0x00


	//----- nvinfo : EIATTR_KPARAM_INFO
	.align		4
.L_11717:
        /*0118*/ 	.byte	0x04, 0x17
        /*011a*/ 	.short	(.L_11719 - .L_11718)
.L_11718:
        /*011c*/ 	.word	0x00000000
        /*0120*/ 	.short	0x0004
        /*0122*/ 	.short	0x0020
        /*0124*/ 	.byte	0x00, 0xf0, 0x21, 0x00


	//----- nvinfo : EIATTR_KPARAM_INFO
	.align		4
.L_11719:
        /*0128*/ 	.byte	0x04, 0x17
        /*012a*/ 	.short	(.L_11721 - .L_11720)
.L_11720:
        /*012c*/ 	.word	0x00000000
        /*0130*/ 	.short	0x0003
        /*0132*/ 	.short	0x0018
        /*0134*/ 	.byte	0x00, 0xf0, 0x21, 0x00


	//----- nvinfo : EIATTR_KPARAM_INFO
	.align		4
.L_11721:
        /*0138*/ 	.byte	0x04, 0x17
        /*013a*/ 	.short	(.L_11723 - .L_11722)
.L_11722:
        /*013c*/ 	.word	0x00000000
        /*0140*/ 	.short	0x0002
        /*0142*/ 	.short	0x0010
        /*0144*/ 	.byte	0x00, 0xf0, 0x21, 0x00


	//----- nvinfo : EIATTR_KPARAM_INFO
	.align		4
.L_11723:
        /*0148*/ 	.byte	0x04, 0x17
        /*014a*/ 	.short	(.L_11725 - .L_11724)
.L_11724:
        /*014c*/ 	.word	0x00000000
        /*0150*/ 	.short	0x0001
        /*0152*/ 	.short	0x0008
        /*0154*/ 	.byte	0x00, 0xf0, 0x21, 0x00


	//----- nvinfo : EIATTR_KPARAM_INFO
	.align		4
.L_11725:
        /*0158*/ 	.byte	0x04, 0x17
        /*015a*/ 	.short	(.L_11727 - .L_11726)
.L_11726:
        /*015c*/ 	.word	0x00000000
        /*0160*/ 	.short	0x0000
        /*0162*/ 	.short	0x0000
        /*0164*/ 	.byte	0x00, 0xf0, 0x21, 0x00


	//----- nvinfo : EIATTR_SPARSE_MMA_MASK
	.align		4
.L_11727:
        /*0168*/ 	.byte	0x03, 0x50
        /*016a*/ 	.short	0x0000


	//----- nvinfo : EIATTR_MAXREG_COUNT
	.align		4
        /*016c*/ 	.byte	0x03, 0x1b
        /*016e*/ 	.short	0x00ff


	//----- nvinfo : EIATTR_NUM_BARRIERS
	.align		4
        /*0170*/ 	.byte	0x02, 0x4c
        /*0172*/ 	.byte	0x01
	.zero		1


	//----- nvinfo : EIATTR_EXTERNS
	.align		4
        /*0174*/ 	.byte	0x04, 0x0f
        /*0176*/ 	.short	(.L_11729 - .L_11728)


	//   ....[0]....
	.align		4
.L_11728:
        /*0178*/ 	.word	index@(__assertfail)


	//----- nvinfo : EIATTR_MERCURY_ISA_VERSION
	.align		4
.L_11729:
        /*017c*/ 	.byte	0x03, 0x5f
        /*017e*/ 	.short	0x0101


	//----- nvinfo : EIATTR_COOP_GROUP_MASK_REGIDS
	.align		4
        /*0180*/ 	.byte	0x04, 0x29
        /*0182*/ 	.short	(.L_11731 - .L_11730)


	//   ....[0]....
.L_11730:
        /*0184*/ 	.word	0xffffffff


	//   ....[1]....
        /*0188*/ 	.word	0xffffffff


	//   ....[2]....
        /*018c*/ 	.word	0xffffffff


	//   ....[3]....
        /*0190*/ 	.word	0xffffffff


	//   ....[4]....
        /*0194*/ 	.word	0xffffffff


	//   ....[5]....
        /*0198*/ 	.word	0xffffffff


	//   ....[6]....
        /*019c*/ 	.word	0xffffffff


	//   ....[7]....
        /*01a0*/ 	.word	0xffffffff


	//   ....[8]....
        /*01a4*/ 	.word	0xffffffff


	//   ....[9]....
        /*01a8*/ 	.word	0xffffffff


	//   ....[10]....
        /*01ac*/ 	.word	0xffffffff


	//   ....[11]....
        /*01b0*/ 	.word	0xffffffff


	//   ....[12]....
        /*01b4*/ 	.word	0xffffffff


	//   ....[13]....
        /*01b8*/ 	.word	0xffffffff


	//   ....[14]....
        /*01bc*/ 	.word	0xffffffff


	//   ....[15]....
        /*01c0*/ 	.word	0xffffffff


	//   ....[16]....
        /*01c4*/ 	.word	0xffffffff


	//   ....[17]....
        /*01c8*/ 	.word	0xffffffff


	//   ....[18]....
        /*01cc*/ 	.word	0xffffffff


	//   ....[19]....
        /*01d0*/ 	.word	0xffffffff


	//   ....[20]....
        /*01d4*/ 	.word	0xffffffff


	//   ....[21]....
        /*01d8*/ 	.word	0xffffffff


	//   ....[22]....
        /*01dc*/ 	.word	0xffffffff


	//   ....[23]....
        /*01e0*/ 	.word	0xffffffff


	//   ....[24]....
        /*01e4*/ 	.word	0xffffffff


	//   ....[25]....
        /*01e8*/ 	.word	0xffffffff


	//   ....[26]....
        /*01ec*/ 	.word	0xffffffff


	//   ....[27]....
        /*01f0*/ 	.word	0xffffffff


	//   ....[28]....
        /*01f4*/ 	.word	0xffffffff


	//   ....[29]....
        /*01f8*/ 	.word	0xffffffff


	//   ....[30]....
        /*01fc*/ 	.word	0x0500000f


	//   ....[31]....
        /*0200*/ 	.word	0x0500000f


	//   ....[32]....
        /*0204*/ 	.word	0x0500000f


	//   ....[33]....
        /*0208*/ 	.word	0x0500000f


	//   ....[34]....
        /*020c*/ 	.word	0x0500000f


	//   ....[35]....
        /*0210*/ 	.word	0x0500000f


	//   ....[36]....
        /*0214*/ 	.word	0x0500000f


	//   ....[37]....
        /*0218*/ 	.word	0x0500000f


	//   ....[38]....
        /*021c*/ 	.word	0x0500000f


	//   ....[39]....
        /*0220*/ 	.word	0x0500000f


	//   ....[40]....
        /*0224*/ 	.word	0x0500000f


	//   ....[41]....
        /*0228*/ 	.word	0x0500000f


	//   ....[42]....
        /*022c*/ 	.word	0x0500000f


	//   ....[43]....
        /*0230*/ 	.word	0x0500000f


	//   ....[44]....
        /*0234*/ 	.word	0x0500000f


	//   ....[45]....
        /*0238*/ 	.word	0x0500000f


	//   ....[46]....
        /*023c*/ 	.word	0x0500000f


	//   ....[47]....
        /*0240*/ 	.word	0x0500000f


	//   ....[48]....
        /*0244*/ 	.word	0x0500000f


	//   ....[49]....
        /*0248*/ 	.word	0x0500000f


	//   ....[50]....
        /*024c*/ 	.word	0x0500000f


	//   ....[51]....
        /*0250*/ 	.word	0x0500000f


	//   ....[52]....
        /*0254*/ 	.word	0x0500000f


	//   ....[53]....
        /*0258*/ 	.word	0x0500000f


	//   ....[54]....
        /*025c*/ 	.word	0x0500000f


	//   ....[55]....
        /*0260*/ 	.word	0x0500000f


	//   ....[56]....
        /*0264*/ 	.word	0x0500000f


	//   ....[57]....
        /*0268*/ 	.word	0x0500000f


	//   ....[58]....
        /*026c*/ 	.word	0x0500000f


	//   ....[59]....
        /*0270*/ 	.word	0x0500000f


	//   ....[60]....
        /*0274*/ 	.word	0x0500000f


	//   ....[61]....
        /*0278*/ 	.word	0x0500000f


	//   ....[62]....
        /*027c*/ 	.word	0x0500000f


	//   ....[63]....
        /*0280*/ 	.word	0x0500000f


	//----- nvinfo : EIATTR_COOP_GROUP_INSTR_OFFSETS
	.align		4
.L_11731:
        /*0284*/ 	.byte	0x04, 0x28
        /*0286*/ 	.short	(.L_11733 - .L_11732)


	//   ....[0]....
.L_11732:
        /*0288*/ 	.word	0x00000c70


	//   ....[1]....
        /*028c*/ 	.word	0x00000ca0


	//   ....[2]....
        /*0290*/ 	.word	0x00000cc0


	//   ....[3]....
        /*0294*/ 	.word	0x00000ce0


	//   ....[4]....
        /*0298*/ 	.word	0x00000e00


	//   ....[5]....
        /*029c*/ 	.word	0x00000e20


	//   ....[6]....
        /*02a0*/ 	.word	0x00000e50


	//   ....[7]....
        /*02a4*/ 	.word	0x00001d00


	//   ....[8]....
        /*02a8*/ 	.word	0x00001d30


	//   ....[9]....
        /*02ac*/ 	.word	0x00001d60


	//   ....[10]....
        /*02b0*/ 	.word	0x00001de0


	//   ....[11]....
        /*02b4*/ 	.word	0x00001e50


	//   ....[12]....
        /*02b8*/ 	.word	0x00001ea0


	//   ....[13]....
        /*02bc*/ 	.word	0x00001ec0


	//   ....[14]....
        /*02c0*/ 	.word	0x00001ee0


	//   ....[15]....
        /*02c4*/ 	.word	0x00002e10


	//   ....[16]....
        /*02c8*/ 	.word	0x00002e40


	//   ....[17]....
        /*02cc*/ 	.word	0x00002e70


	//   ....[18]....
        /*02d0*/ 	.word	0x00002ea0


	//   ....[19]....
        /*02d4*/ 	.word	0x00002eb0


	//   ....[20]....
        /*02d8*/ 	.word	0x00002ec0


	//   ....[21]....
        /*02dc*/ 	.word	0x00002ef0


	//   ....[22]....
        /*02e0*/ 	.word	0x00002f20


	//   ....[23]....
        /*02e4*/ 	.word	0x00002f40


	//   ....[24]....
        /*02e8*/ 	.word	0x00002f70


	//   ....[25]....
        /*02ec*/ 	.word	0x00002fb0


	//   ....[26]....
        /*02f0*/ 	.word	0x00002fe0


	//   ....[27]....
        /*02f4*/ 	.word	0x00003000


	//   ....[28]....
        /*02f8*/ 	.word	0x00003030


	//   ....[29]....
        /*02fc*/ 	.word	0x000030b0


	//   ....[30]....
        /*0300*/ 	.word	0x000041c0


	//   ....[31]....
        /*0304*/ 	.word	0x00004220


	//   ....[32]....
        /*0308*/ 	.word	0x00004280


	//   ....[33]....
        /*030c*/ 	.word	0x000042e0


	//   ....[34]....
        /*0310*/ 	.word	0x00004360


	//   ....[35]....
        /*0314*/ 	.word	0x000043c0


	//   ....[36]....
        /*0318*/ 	.word	0x00004420


	//   ....[37]....
        /*031c*/ 	.word	0x000044a0


	//   ....[38]....
        /*0320*/ 	.word	0x00004500


	//   ....[39]....
        /*0324*/ 	.word	0x00004580


	//   ....[40]....
        /*0328*/ 	.word	0x000045e0


	//   ....[41]....
        /*032c*/ 	.word	0x00004660


	//   ....[42]....
        /*0330*/ 	.word	0x000046c0


	//   ....[43]....
        /*0334*/ 	.word	0x00004740


	//   ....[44]....
        /*0338*/ 	.word	0x000047a0


	//   ....[45]....
        /*033c*/ 	.word	0x00004820


	//   ....[46]....
        /*0340*/ 	.word	0x00004880


	//   ....[47]....
        /*0344*/ 	.word	0x00004900


	//   ....[48]....
        /*0348*/ 	.word	0x00004960


	//   ....[49]....
        /*034c*/ 	.word	0x000049d0


	//   ....[50]....
        /*0350*/ 	.word	0x00004a30


	//   ....[51]....
        /*0354*/ 	.word	0x00004aa0


	//   ....[52]....
        /*0358*/ 	.word	0x00004b00


	//   ....[53]....
        /*035c*/ 	.word	0x00004b70


	//   ....[54]....
        /*0360*/ 	.word	0x00004bd0


	//   ....[55]....
        /*0364*/ 	.word	0x00004c50


	//   ....[56]....
        /*0368*/ 	.word	0x00004cb0


	//   ....[57]....
        /*036c*/ 	.word	0x00004d30


	//   ....[58]....
        /*0370*/ 	.word	0x00004d90


	//   ....[59]....
        /*0374*/ 	.word	0x00004e00


	//   ....[60]....
        /*0378*/ 	.word	0x00004e90


	//   ....[61]....
        /*037c*/ 	.word	0x00004ef0


	//   ....[62]....
        /*0380*/ 	.word	0x00004f60


	//   ....[63]....
        /*0384*/ 	.word	0x00004fd0


	//----- nvinfo : EIATTR_SYSCALL_OFFSETS
	.align		4
.L_11733:
        /*0388*/ 	.byte	0x04, 0x46
        /*038a*/ 	.short	(.L_11735 - .L_11734)


	//   ....[0]....
.L_11734:
        /*038c*/ 	.word	0x00004050


	//   ....[1]....
        /*0390*/ 	.word	0x00004150


	//----- nvinfo : EIATTR_EXIT_INSTR_OFFSETS
	.align		4
.L_11735:
        /*0394*/ 	.byte	0x04, 0x1c
        /*0396*/ 	.short	(.L_11737 - .L_11736)


	//   ....[0]....
.L_11736:
        /*0398*/ 	.word	0x00000090


	//   ....[1]....
        /*039c*/ 	.word	0x000038f0


	//   ....[2]....
        /*03a0*/ 	.word	0x000039a0


	//   ....[3]....
        /*03a4*/ 	.word	0x00003f50


	//   ....[4]....
        /*03a8*/ 	.word	0x00004160


	//----- nvinfo : EIATTR_CRS_STACK_SIZE
	.align		4
.L_11737:
        /*03ac*/ 	.byte	0x04, 0x1e
        /*03ae*/ 	.short	(.L_11739 - .L_11738)
.L_11738:
        /*03b0*/ 	.word	0x00000000


	//----- nvinfo : EIATTR_CBANK_PARAM_SIZE
	.align		4
.L_11739:
        /*03b4*/ 	.byte	0x03, 0x19
        /*03b6*/ 	.short	0x008c


	//----- nvinfo : EIATTR_PARAM_CBANK
	.align		4
        /*03b8*/ 	.byte	0x04, 0x0a
        /*03ba*/ 	.short	(.L_11741 - .L_11740)
	.align		4
.L_11740:
        /*03bc*/ 	.word	index@(.nv.constant0._ZN4vllm25paged_attention_v2_kernelIfhLi120ELi16ELi128ELNS_18Fp8KVCacheDataTypeE2ELb1ELi512EEEvPfS2_PT_PKS3_PKT0_S9_ifPKiSB_iPKfiiiSD_SD_iiiii)
        /*03c0*/ 	.short	0x0210
        /*03c2*/ 	.short	0x008c


	//----- nvinfo : EIATTR_SW_WAR
	.align		4
.L_11741:
        /*03c4*/ 	.byte	0x04, 0x36
        /*03c6*/ 	.short	(.L_11743 - .L_11742)
.L_11742:
        /*03c8*/ 	.word	0x00000008
.L_11743:


//--------------------- .nv.info._ZN4vllm25paged_attention_v2_kernelIfhLi112ELi16ELi128ELNS_18Fp8KVCacheDataTypeE2ELb1ELi512EEEvPfS2_PT_PKS3_PKT0_S9_ifPKiSB_iPKfiiiSD_SD_iiiii --------------------------
	.section	.nv.info._ZN4vllm25paged_attention_v2_kernelIfhLi112ELi16ELi128ELNS_18Fp8KVCacheDataTypeE2ELb1ELi512EEEvPfS2_PT_PKS3_PKT0_S9_ifPKiSB_iPKfiiiSD_SD_iiiii,"",@"SHT_CUDA_INFO"
	.sectionflags	@""
	.align	4


	//----- nvinfo : EIATTR_CUDA_API_VERSION
	.align		4
        /*0000*/ 	.byte	0x04, 0x37
        /*0002*/ 	.short	(.L_11745 - .L_11744)
.L_11744:
        /*0004*/ 	.word	0x00000082


	//----- nvinfo : EIATTR_KPARAM_INFO
	.align		4
.L_11745:
        /*0008*/ 	.byte	0x04, 0x17
        /*000a*/ 	.short	(.L_11747 - .L_11746)
.L_11746:
        /*000c*/ 	.word	0x00000000
        /*0010*/ 	.short	0x0015
        /*0012*/ 	.short	0x0088
        /*0014*/ 	.byte	0x00, 0xf0, 0x11, 0x00


	//----- nvinfo : EIATTR_KPARAM_INFO
	.align		4
.L_11747:
        /*0018*/ 	.byte	0x04, 0x17
        /*001a*/ 	.short	(.L_11749 - .L_11748)
.L_11748:
        /*001c*/ 	.word	0x00000000
        /*0020*/ 	.short	0x0014
        /*0022*/ 	.short	0x0084
        /*0024*/ 	.byte	0x00, 0xf0, 0x11, 0x00


	//----- nvinfo : EIATTR_KPARAM_INFO
	.align		4
.L_11749:
        /*0028*/ 	.byte	0x04, 0x17
        /*002a*/ 	.short	(.L_11751 - .L_11750)
.L_11750:
        /*002c*/ 	.word	0x00000000
        /*0030*/ 	.short	0x0013
        /*0032*/ 	.short	0x0080
        /*0034*/ 	.byte	0x00, 0xf0, 0x11, 0x00


	//----- nvinfo : EIATTR_KPARAM_INFO
	.align		4
.L_11751:
        /*0038*/ 	.byte	0x04, 0x17
        /*003a*/ 	.short	(.L_11753 - .L_11752)
.L_11752:
        /*003c*/ 	.word	0x00000000
        /*0040*/ 	.short	0x0012
        /*0042*/ 	.short	0x007c
        /*0044*/ 	.byte	0x00, 0xf0, 0x11, 0x00


	//----- nvinfo : EIATTR_KPARAM_INFO
	.align		4
.L_11753:
        /*0048*/ 	.byte	0x04, 0x17
        /*004a*/ 	.short	(.L_11755 - .L_11754)
.L_11754:
        /*004c*/ 	.word	0x00000000
        /*0050*/ 	.short	0x0011
        /*0052*/ 	.short	0x0078
        /*0054*/ 	.byte	0x00, 0xf0, 0x11, 0x00


	//----- nvinfo : EIATTR_KPARAM_INFO
	.align		4
.L_11755:
        /*0058*/ 	.byte	0x04, 0x17
        /*005a*/ 	.short	(.L_11757 - .L_11756)
.L_11756:
        /*005c*/ 	.word	0x00000000
        /*0060*/ 	.short	0x0010
        /*0062*/ 	.short	0x0070
        /*0064*/ 	.byte	0x00, 0xf0, 0x21, 0x00


	//----- nvinfo : EIATTR_KPARAM_INFO
	.align		4
.L_11757:
        /*0068*/ 	.byte	0x04, 0x17
        /*006a*/ 	.short	(.L_11759 - .L_11758)
.L_11758:
        /*006c*/ 	.word	0x00000000
        /*0070*/ 	.short	0x000f
        /*0072*/ 	.short	0x0068
        /*0074*/ 	.byte	0x00, 0xf0, 0x21, 0x00


	//----- nvinfo : EIATTR_KPARAM_INFO
	.align		4
.L_11759:
        /*0078*/ 	.byte	0x04, 0x17
        /*007a*/ 	.short	(.L_11761 - .L_11760)
.L_11760:
        /*007c*/ 	.word	0x00000000
        /*0080*/ 	.short	0x000e
        /*0082*/ 	.short	0x0060
        /*0084*/ 	.byte	0x00, 0xf0, 0x11, 0x00


	//----- nvinfo : EIATTR_KPARAM_INFO
	.align		4
.L_11761:
        /*0088*/ 	.byte	0x04, 0x17
        /*008a*/ 	.short	(.L_11763 - .L_11762)
.L_11762:
        /*008c*/ 	.word	0x00000000
        /*0090*/ 	.short	0x000d
        /*0092*/ 	.short	0x005c
        /*0094*/ 	.byte	0x00, 0xf0, 0x11, 0x00


	//----- nvinfo : EIATTR_KPARAM_INFO
	.align		4
.L_11763:
        /*0098*/ 	.byte	0x04, 0x17
        /*009a*/ 	.short	(.L_11765 - .L_11764)
.L_11764:
        /*009c*/ 	.word	0x00000000
        /*00a0*/ 	.short	0x000c
        /*00a2*/ 	.short	0x0058
        /*00a4*/ 	.byte	0x00, 0xf0, 0x11, 0x00


	//----- nvinfo : EIATTR_KPARAM_INFO
	.align		4
.L_11765:
        /*00a8*/ 	.byte	0x04, 0x17
        /*00aa*/ 	.short	(.L_11767 - .L_11766)
.L_11766:
        /*00ac*/ 	.word	0x00000000
        /*00b0*/ 	.short	0x000b
        /*00b2*/ 	.short	0x0050
        /*00b4*/ 	.byte	0x00, 0xf0, 0x21, 0x00


	//----- nvinfo : EIATTR_KPARAM_INFO
	.align		4
.L_11767:
        /*00b8*/ 	.byte	0x04, 0x17
        /*00ba*/ 	.short	(.L_11769 - .L_11768)
.L_11768:
        /*00bc*/ 	.word	0x00000000
        /*00c0*/ 	.short	0x000a
        /*00c2*/ 	.short	0x0048
        /*00c4*/ 	.byte	0x00, 0xf0, 0x11, 0x00


	//----- nvinfo : EIATTR_KPARAM_INFO
	.align		4
.L_11769:
        /*00c8*/ 	.byte	0x04, 0x17
        /*00ca*/ 	.short	(.L_11771 - .L_11770)
.L_11770:
        /*00cc*/ 	.word	0x00000000
        /*00d0*/ 	.short	0x0009
        /*00d2*/ 	.short	0x0040
        /*00d4*/ 	.byte	0x00, 0xf0, 0x21, 0x00


	//----- nvinfo : EIATTR_KPARAM_INFO
	.align		4
.L_11771:
        /*00d8*/ 	.byte	0x04, 0x17
        /*00da*/ 	.short	(.L_11773 - .L_11772)
.L_11772:
        /*00dc*/ 	.word	0x00000000
        /*00e0*/ 	.short	0x0008
        /*00e2*/ 	.short	0x0038
        /*00e4*/ 	.byte	0x00, 0xf0, 0x21, 0x00


	//----- nvinfo : EIATTR_KPARAM_INFO
	.align		4
.L_11773:
        /*00e8*/ 	.byte	0x04, 0x17
        /*00ea*/ 	.short	(.L_11775 - .L_11774)
.L_11774:
        /*00ec*/ 	.word	0x00000000
        /*00f0*/ 	.short	0x0007
        /*00f2*/ 	.short	0x0034
        /*00f4*/ 	.byte	0x00, 0xf0, 0x11, 0x00


	//----- nvinfo : EIATTR_KPARAM_INFO
	.align		4
.L_11775:
        /*00f8*/ 	.byte	0x04, 0x17
        /*00fa*/ 	.short	(.L_11777 - .L_11776)
.L_11776:
        /*00fc*/ 	.word	0x00000000
        /*0100*/ 	.short	0x0006
        /*0102*/ 	.short	0x0030
        /*0104*/ 	.byte	0x00, 0xf0, 0x11, 0x00


	//----- nvinfo : EIATTR_KPARAM_INFO
	.align		4
.L_11777:
        /*0108*/ 	.byte	0x04, 0x17
        /*010a*/ 	.short	(.L_11779 - .L_11778)
.L_11778:
        /*010c*/ 	.word	0x00000000
        /*0110*/ 	.short	0x0005
        /*0112*/ 	.short	0x0028
        /*0114*/ 	.byte	0x00, 0xf0, 0x21, 0x00


	//----- nvinfo : EIATTR_KPARAM_INFO
	.align		4
.L_11779:
        /*0118*/ 	.byte	0x04, 0x17
        /*011a*/ 	.short	(.L_11781 - .L_11780)
.L_11780:
        /*011c*/ 	.word	0x00000000
        /*0120*/ 	.short	0x0004
        /*0122*/ 	.short	0x0020
        /*0124*/ 	.byte	0x00, 0xf0, 0x21, 0x00


	//----- nvinfo : EIATTR_KPARAM_INFO
	.align		4
.L_11781:
        /*0128*/ 	.byte	0x04, 0x17
        /*012a*/ 	.short	(.L_11783 - .L_11782)
.L_11782:
        /*012c*/ 	.word	0x00000000
        /*0130*/ 	.short	0x0003
        /*0132*/ 	.short	0x0018
        /*0134*/ 	.byte	0x00, 0xf0, 0x21, 0x00


	//----- nvinfo : EIATTR_KPARAM_INFO
	.align		4
.L_11783:
        /*0138*/ 	.byte	0x04, 0x17
        /*013a*/ 	.short	(.L_11785 - .L_11784)
.L_11784:
        /*013c*/ 	.word	0x00000000
        /*0140*/ 	.short	0x0002
        /*0142*/ 	.short	0x0010
        /*0144*/ 	.byte	0x00, 0xf0, 0x21, 0x00


	//----- nvinfo : EIATTR_KPARAM_INFO
	.align		4
.L_11785:
        /*0148*/ 	.byte	0x04, 0x17
        /*014a*/ 	.short	(.L_11787 - .L_11786)
.L_11786:
        /*014c*/ 	.word	0x00000000
        /*0150*/ 	.short	0x0001
        /*0152*/ 	.short	0x0008
        /*0154*/ 	.byte	0x00, 0xf0, 0x21, 0x00


	//----- nvinfo : EIATTR_KPARAM_INFO
	.align		4
.L_11787:
        /*0158*/ 	.byte	0x04, 0x17
        /*015a*/ 	.short	(.L_11789 - .L_11788)
.L_11788:
        /*015c*/ 	.word	0x00000000
        /*0160*/ 	.short	0x0000
        /*0162*/ 	.short	0x0000
        /*0164*/ 	.byte	0x00, 0xf0, 0x21, 0x00


	//----- nvinfo : EIATTR_SPARSE_MMA_MASK
	.align		4
.L_11789:
        /*0168*/ 	.byte	0x03, 0x50
        /*016a*/ 	.short	0x0000


	//----- nvinfo : EIATTR_MAXREG_COUNT
	.align		4
        /*016c*/ 	.byte	0x03, 0x1b
        /*016e*/ 	.short	0x00ff


	//----- nvinfo : EIATTR_NUM_BARRIERS
	.align		4
        /*0170*/ 	.byte	0x02, 0x4c
        /*0172*/ 	.byte	0x01
	.zero		1


	//----- nvinfo : EIATTR_EXTERNS
	.align		4
        /*0174*/ 	.byte	0x04, 0x0f
        /*0176*/ 	.short	(.L_11791 - .L_11790)


	//   ....[0]....
	.align		4
.L_11790:
        /*0178*/ 	.word	index@(__assertfail)


	//----- nvinfo : EIATTR_MERCURY_ISA_VERSION
	.align		4
.L_11791:
        /*017c*/ 	.byte	0x03, 0x5f
        /*017e*/ 	.short	0x0101


	//----- nvinfo : EIATTR_COOP_GROUP_MASK_REGIDS
	.align		4
        /*0180*/ 	.byte	0x04, 0x29
        /*0182*/ 	.short	(.L_11793 - .L_11792)


	//   ....[0]....
.L_11792:
        /*0184*/ 	.word	0xffffffff


	//   ....[1]....
        /*0188*/ 	.word	0xffffffff


	//   ....[2]....
        /*018c*/ 	.word	0xffffffff


	//   ....[3]....
        /*0190*/ 	.word	0xffffffff


	//   ....[4]....
        /*0194*/ 	.word	0xffffffff


	//   ....[5]....
        /*0198*/ 	.word	0xffffffff


	//   ....[6]....
        /*019c*/ 	.word	0xffffffff


	//   ....[7]....
        /*01a0*/ 	.word	0xffffffff


	//   ....[8]....
        /*01a4*/ 	.word	0xffffffff


	//   ....[9]....
        /*01a8*/ 	.word	0xffffffff


	//   ....[10]....
        /*01ac*/ 	.word	0xffffffff


	//   ....[11]....
        /*01b0*/ 	.word	0xffffffff


	//   ....[12]....
        /*01b4*/ 	.word	0xffffffff


	//   ....[13]....
        /*01b8*/ 	.word	0xffffffff


	//   ....[14]....
        /*01bc*/ 	.word	0xffffffff


	//   ....[15]....
        /*01c0*/ 	.word	0xffffffff


	//   ....[16]....
        /*01c4*/ 	.word	0xffffffff


	//   ....[17]....
        /*01c8*/ 	.word	0xffffffff


	//   ....[18]....
        /*01cc*/ 	.word	0xffffffff


	//   ....[19]....
        /*01d0*/ 	.word	0xffffffff


	//   ....[20]....
        /*01d4*/ 	.word	0xffffffff


	//   ....[21]....
        /*01d8*/ 	.word	0xffffffff


	//   ....[22]....
        /*01dc*/ 	.word	0xffffffff


	//   ....[23]....
        /*01e0*/ 	.word	0xffffffff


	//   ....[24]....
        /*01e4*/ 	.word	0xffffffff


	//   ....[25]....
        /*01e8*/ 	.word	0xffffffff


	//   ....[26]....
        /*01ec*/ 	.word	0xffffffff


	//   ....[27]....
        /*01f0*/ 	.word	0xffffffff


	//   ....[28]....
        /*01f4*/ 	.word	0xffffffff


	//   ....[29]....
        /*01f8*/ 	.word	0x0500000f


	//   ....[30]....
        /*01fc*/ 	.word	0x0500000f


	//   ....[31]....
        /*0200*/ 	.word	0x0500000f


	//   ....[32]....
        /*0204*/ 	.word	0x0500000f


	//   ....[33]....
        /*0208*/ 	.word	0x0500000f


	//   ....[34]....
        /*020c*/ 	.word	0x0500000f


	//   ....[35]....
        /*0210*/ 	.word	0x0500000f


	//   ....[36]....
        /*0214*/ 	.word	0x0500000f


	//   ....[37]....
        /*0218*/ 	.word	0x0500000f


	//   ....[38]....
        /*021c*/ 	.word	0x0500000f


	//   ....[39]....
        /*0220*/ 	.word	0x0500000f


	//   ....[40]....
        /*0224*/ 	.word	0x0500000f


	//   ....[41]....
        /*0228*/ 	.word	0x0500000f


	//   ....[42]....
        /*022c*/ 	.word	0x0500000f


	//   ....[43]....
        /*0230*/ 	.word	0x0500000f


	//   ....[44]....
        /*0234*/ 	.word	0x0500000f


	//   ....[45]....
        /*0238*/ 	.word	0x0500000f


	//   ....[46]....
        /*023c*/ 	.word	0x0500000f


	//   ....[47]....
        /*0240*/ 	.word	0x0500000f


	//   ....[48]....
        /*0244*/ 	.word	0x0500000f


	//   ....[49]....
        /*0248*/ 	.word	0x0500000f


	//   ....[50]....
        /*024c*/ 	.word	0x0500000f


	//   ....[51]....
        /*0250*/ 	.word	0x0500000f


	//   ....[52]....
        /*0254*/ 	.word	0x0500000f


	//   ....[53]....
        /*0258*/ 	.word	0x0500000f


	//   ....[54]....
        /*025c*/ 	.word	0x0500000f


	//   ....[55]....
        /*0260*/ 	.word	0x0500000f


	//   ....[56]....
        /*0264*/ 	.word	0x0500000f


	//   ....[57]....
        /*0268*/ 	.word	0x0500000f


	//   ....[58]....
        /*026c*/ 	.word	0x0500000f


	//   ....[59]....
        /*0270*/ 	.word	0x0500000f


	//   ....[60]....
        /*0274*/ 	.word	0x0500000f


	//----- nvinfo : EIATTR_COOP_GROUP_INSTR_OFFSETS
	.align		4
.L_11793:
        /*0278*/ 	.byte	0x04, 0x28
        /*027a*/ 	.short	(.L_11795 - .L_11794)


	//   ....[0]....
.L_11794:
        /*027c*/ 	.word	0x00000c70


	//   ....[1]....
        /*0280*/ 	.word	0x00000ca0


	//   ....[2]....
        /*0284*/ 	.word	0x00000cc0


	//   ....[3]....
        /*0288*/ 	.word	0x00000ce0


	//   ....[4]....
        /*028c*/ 	.word	0x00000e00


	//   ....[5]....
        /*0290*/ 	.word	0x00000e20


	//   ....[6]....
        /*0294*/ 	.word	0x00000e50


	//   ....[7]....
        /*0298*/ 	.word	0x00001d00


	//   ....[8]....
        /*029c*/ 	.word	0x00001d30


	//   ....[9]....
        /*02a0*/ 	.word	0x00001d60


	//   ....[10]....
        /*02a4*/ 	.word	0x00001de0


	//   ....[11]....
        /*02a8*/ 	.word	0x00001e50


	//   ....[12]....
        /*02ac*/ 	.word	0x00001ea0


	//   ....[13]....
        /*02b0*/ 	.word	0x00001ec0


	//   ....[14]....
        /*02b4*/ 	.word	0x00001ee0


	//   ....[15]....
        /*02b8*/ 	.word	0x00002e30


	//   ....[16]....
        /*02bc*/ 	.word	0x00002e70


	//   ....[17]....
        /*02c0*/ 	.word	0x00002eb0


	//   ....[18]....
        /*02c4*/ 	.word	0x00002ec0


	//   ....[19]....
        /*02c8*/ 	.word	0x00002ed0


	//   ....[20]....
        /*02cc*/ 	.word	0x00002ee0


	//   ....[21]....
        /*02d0*/ 	.word	0x00002f10


	//   ....[22]....
        /*02d4*/ 	.word	0x00002f50


	//   ....[23]....
        /*02d8*/ 	.word	0x00002f70


	//   ....[24]....
        /*02dc*/ 	.word	0x00002fa0


	//   ....[25]....
        /*02e0*/ 	.word	0x00002fd0


	//   ....[26]....
        /*02e4*/ 	.word	0x00003000


	//   ....[27]....
        /*02e8*/ 	.word	0x00003010


	//   ....[28]....
        /*02ec*/ 	.word	0x00003060


	//   ....[29]....
        /*02f0*/ 	.word	0x000040d0


	//   ....[30]....
        /*02f4*/ 	.word	0x00004130


	//   ....[31]....
        /*02f8*/ 	.word	0x00004190


	//   ....[32]....
        /*02fc*/ 	.word	0x000041f0


	//   ....[33]....
        /*0300*/ 	.word	0x00004270


	//   ....[34]....
        /*0304*/ 	.word	0x000042d0


	//   ....[35]....
        /*0308*/ 	.word	0x00004330


	//   ....[36]....
        /*030c*/ 	.word	0x000043b0


	//   ....[37]....
        /*0310*/ 	.word	0x00004410


	//   ....[38]....
        /*0314*/ 	.word	0x00004490


	//   ....[39]....
        /*0318*/ 	.word	0x000044f0


	//   ....[40]....
        /*031c*/ 	.word	0x00004570


	//   ....[41]....
        /*0320*/ 	.word	0x000045d0


	//   ....[42]....
        /*0324*/ 	.word	0x00004650


	//   ....[43]....
        /*0328*/ 	.word	0x000046b0


	//   ....[44]....
        /*032c*/ 	.word	0x00004720


	//   ....[45]....
        /*0330*/ 	.word	0x00004780


	//   ....[46]....
        /*0334*/ 	.word	0x00004800


	//   ....[47]....
        /*0338*/ 	.word	0x00004860


	//   ....[48]....
        /*033c*/ 	.word	0x000048d0


	//   ....[49]....
        /*0340*/ 	.word	0x00004930


	//   ....[50]....
        /*0344*/ 	.word	0x000049b0


	//   ....[51]....
        /*0348*/ 	.word	0x00004a10


	//   ....[52]....
        /*034c*/ 	.word	0x00004a90


	//   ....[53]....
        /*0350*/ 	.word	0x00004af0


	//   ....[54]....
        /*0354*/ 	.word	0x00004b70


	//   ....[55]....
        /*0358*/ 	.word	0x00004bd0


	//   ....[56]....
        /*035c*/ 	.word	0x00004c40


	//   ....[57]....
        /*0360*/ 	.word	0x00004ca0


	//   ....[58]....
        /*0364*/ 	.word	0x00004d00


	//   ....[59]....
        /*0368*/ 	.word	0x00004d70


	//   ....[60]....
        /*036c*/ 	.word	0x00004de0


	//----- nvinfo : EIATTR_SYSCALL_OFFSETS
	.align		4
.L_11795:
        /*0370*/ 	.byte	0x04, 0x46
        /*0372*/ 	.short	(.L_11797 - .L_11796)


	//   ....[0]....
.L_11796:
        /*0374*/ 	.word	0x00003f60


	//   ....[1]....
        /*0378*/ 	.word	0x00004060


	//----- nvinfo : EIATTR_EXIT_INSTR_OFFSETS
	.align		4
.L_11797:
        /*037c*/ 	.byte	0x04, 0x1c
        /*037e*/ 	.short	(.L_11799 - .L_11798)


	//   ....[0]....
.L_11798:
        /*0380*/ 	.word	0x00000090


	//   ....[1]....
        /*0384*/ 	.word	0x00003860


	//   ....[2]....
        /*0388*/ 	.word	0x00003910


	//   ....[3]....
        /*038c*/ 	.word	0x00003e60


	//   ....[4]....
        /*0390*/ 	.word	0x00004070


	//----- nvinfo : EIATTR_CRS_STACK_SIZE
	.align		4
.L_11799:
        /*0394*/ 	.byte	0x04, 0x1e
        /*0396*/ 	.short	(.L_11801 - .L_11800)
.L_11800:
        /*0398*/ 	.word	0x00000000


	//----- nvinfo : EIATTR_CBANK_PARAM_SIZE
	.align		4
.L_11801:
        /*039c*/ 	.byte	0x03, 0x19
        /*039e*/ 	.short	0x008c


	//----- nvinfo : EIATTR_PARAM_CBANK
	.align		4
        /*03a0*/ 	.byte	0x04, 0x0a
        /*03a2*/ 	.short	(.L_11803 - .L_11802)
	.align		4
.L_11802:
        /*03a4*/ 	.word	index@(.nv.constant0._ZN4vllm25paged_attention_v2_kernelIfhLi112ELi16ELi128ELNS_18Fp8KVCacheDataTypeE2ELb1ELi512EEEvPfS2_PT_PKS3_PKT0_S9_ifPKiSB_iPKfiiiSD_SD_iiiii)
        /*03a8*/ 	.short	0x0210
        /*03aa*/ 	.short	0x008c


	//----- nvinfo : EIATTR_SW_WAR
	.align		4
.L_11803:
        /*03ac*/ 	.byte	0x04, 0x36
        /*03ae*/ 	.short	(.L_11805 - .L_11804)
.L_11804:
        /*03b0*/ 	.word	0x00000008
.L_11805:


//--------------------- .nv.info._ZN4vllm25paged_attention_v2_kernelIfhLi96ELi16ELi128ELNS_18Fp8KVCacheDataTypeE2ELb1ELi512EEEvPfS2_PT_PKS3_PKT0_S9_ifPKiSB_iPKfiiiSD_SD_iiiii --------------------------
	.section	.nv.info._ZN4vllm25paged_attention_v2_kernelIfhLi96ELi16ELi128ELNS_18Fp8KVCacheDataTypeE2ELb1ELi512EEEvPfS2_PT_PKS3_PKT0_S9_ifPKiSB_iPKfiiiSD_SD_iiiii,"",@"SHT_CUDA_INFO"
	.sectionflags	@""
	.align	4


	//----- nvinfo : EIATTR_CUDA_API_VERSION
	.align		4
        /*0000*/ 	.byte	0x04, 0x37
        /*0002*/ 	.short	(.L_11807 - .L_11806)
.L_11806:
        /*0004*/ 	.word	0x00000082


	//----- nvinfo : EIATTR_KPARAM_INFO
	.align		4
.L_11807:
        /*0008*/ 	.byte	0x04, 0x17
        /*000a*/ 	.short	(.L_11809 - .L_11808)
.L_11808:
        /*000c*/ 	.word	0x00000000
        /*0010*/ 	.short	0x0015
        /*0012*/ 	.short	0x0088
        /*0014*/ 	.byte	0x00, 0xf0, 0x11, 0x00


	//----- nvinfo : EIATTR_KPARAM_INFO
	.align		4
.L_11809:
        /*0018*/ 	.byte	0x04, 0x17
        /*001a*/ 	.short	(.L_11811 - .L_11810)
.L_11810:
        /*001c*/ 	.word	0x00000000
        /*0020*/ 	.short	0x0014
        /*0022*/ 	.short	0x0084
        /*0024*/ 	.byte	0x00, 0xf0, 0x11, 0x00


	//----- nvinfo : EIATTR_KPARAM_INFO
	.align		4
.L_11811:
        /*0028*/ 	.byte	0x04, 0x17
        /*002a*/ 	.short	(.L_11813 - .L_11812)
.L_11812:
        /*002c*/ 	.word	0x00000000
        /*0030*/ 	.short	0x0013
        /*0032*/ 	.short	0x0080
        /*0034*/ 	.byte	0x00, 0xf0, 0x11, 0x00


	//----- nvinfo : EIATTR_KPARAM_INFO
	.align		4
.L_11813:
        /*0038*/ 	.byte	0x04, 0x17
        /*003a*/ 	.short	(.L_11815 - .L_11814)
.L_11814:
        /*003c*/ 	.word	0x00000000
        /*0040*/ 	.short	0x0012
        /*0042*/ 	.short	0x007c
        /*0044*/ 	.byte	0x00, 0xf0, 0x11, 0x00


	//----- nvinfo : EIATTR_KPARAM_INFO
	.align		4
.L_11815:
        /*0048*/ 	.byte	0x04, 0x17
        /*004a*/ 	.short	(.L_11817 - .L_11816)
.L_11816:
        /*004c*/ 	.word	0x00000000
        /*0050*/ 	.short	0x0011
        /*0052*/ 	.short	0x0078
        /*0054*/ 	.byte	0x00, 0xf0, 0x11, 0x00


	//----- nvinfo : EIATTR_KPARAM_INFO
	.align		4
.L_11817:
        /*0058*/ 	.byte	0x04, 0x17
        /*005a*/ 	.short	(.L_11819 - .L_11818)
.L_11818:
        /*005c*/ 	.word	0x00000000
        /*0060*/ 	.short	0x0010
        /*0062*/ 	.short	0x0070
        /*0064*/ 	.byte	0x00, 0xf0, 0x21, 0x00


	//----- nvinfo : EIATTR_KPARAM_INFO
	.align		4
.L_11819:
        /*0068*/ 	.byte	0x04, 0x17
        /*006a*/ 	.short	(.L_11821 - .L_11820)
.L_11820:
        /*006c*/ 	.word	0x00000000
        /*0070*/ 	.short	0x000f
        /*0072*/ 	.short	0x0068
        /*0074*/ 	.byte	0x00, 0xf0, 0x21, 0x00


	//----- nvinfo : EIATTR_KPARAM_INFO
	.align		4
.L_11821:
        /*0078*/ 	.byte	0x04, 0x17
        /*007a*/ 	.short	(.L_11823 - .L_11822)
.L_11822:
        /*007c*/ 	.word	0x00000000
        /*0080*/ 	.short	0x000e
        /*0082*/ 	.short	0x0060
        /*0084*/ 	.byte	0x00, 0xf0, 0x11, 0x00


	//----- nvinfo : EIATTR_KPARAM_INFO
	.align		4
.L_11823:
        /*0088*/ 	.byte	0x04, 0x17
        /*008a*/ 	.short	(.L_11825 - .L_11824)
.L_11824:
        /*008c*/ 	.word	0x00000000
        /*0090*/ 	.short	0x000d
        /*0092*/ 	.short	0x005c
        /*0094*/ 	.byte	0x00, 0xf0, 0x11, 0x00


	//----- nvinfo : EIATTR_KPARAM_INFO
	.align		4
.L_11825:
        /*0098*/ 	.byte	0x04, 0x17
        /*009a*/ 	.short	(.L_11827 - .L_11826)
.L_11826:
        /*009c*/ 	.word	0x00000000
        /*00a0*/ 	.short	0x000c
        /*00a2*/ 	.short	0x0058
        /*00a4*/ 	.byte	0x00, 0xf0, 0x11, 0x00


	//----- nvinfo : EIATTR_KPARAM_INFO
	.align		4
.L_11827:
        /*00a8*/ 	.byte	0x04, 0x17
        /*00aa*/ 	.short	(.L_11829 - .L_11828)
.L_11828:
        /*00ac*/ 	.word	0x00000000
        /*00b0*/ 	.short	0x000b
        /*00b2*/ 	.short	0x0050
        /*00b4*/ 	.byte	0x00, 0xf0, 0x21, 0x00


	//----- nvinfo : EIATTR_KPARAM_INFO
	.align		4
.L_11829:
        /*00b8*/ 	.byte	0x04, 0x17
        /*00ba*/ 	.short	(.L_11831 - .L_11830)
.L_11830:
        /*00bc*/ 	.word	0x00000000
        /*00c0*/ 	.short	0x000a
        /*00c2*/ 	.short	0x0048
        /*00c4*/ 	.byte	0x00, 0xf0, 0x11, 0x00


	//----- nvinfo : EIATTR_KPARAM_INFO
	.align		4
.L_11831:
        /*00c8*/ 	.byte	0x04, 0x17
        /*00ca*/ 	.short	(.L_11833 - .L_11832)
.L_11832:
        /*00cc*/ 	.word	0x00000000
        /*00d0*/ 	.short	0x0009
        /*00d2*/ 	.short	0x0040
        /*00d4*/ 	.byte	0x00, 0xf0, 0x21, 0x00


	//----- nvinfo : EIATTR_KPARAM_INFO
	.align		4
.L_11833:
        /*00d8*/ 	.byte	0x04, 0x17
        /*00da*/ 	.short	(.L_11835 - .L_11834)
.L_11834:
        /*00dc*/ 	.word	0x00000000
        /*00e0*/ 	.short	0x0008
        /*00e2*/ 	.short	0x0038
        /*00e4*/ 	.byte	0x00, 0xf0, 0x21, 0x00


	//----- nvinfo : EIATTR_KPARAM_INFO
	.align		4
.L_11835:
        /*00e8*/ 	.byte	0x04, 0x17
        /*00ea*/ 	.short	(.L_11837 - .L_11836)
.L_11836:
        /*00ec*/ 	.word	0x00000000
        /*00f0*/ 	.short	0x0007
        /*00f2*/ 	.short	0x0034
        /*00f4*/ 	.byte	0x00, 0xf0, 0x11, 0x00


	//----- nvinfo : EIATTR_KPARAM_INFO
	.align		4
.L_11837:
        /*00f8*/ 	.byte	0x04, 0x17
        /*00fa*/ 	.short	(.L_11839 - .L_11838)
.L_11838:
        /*00fc*/ 	.word	0x00000000
        /*0100*/ 	.short	0x0006
        /*0102*/ 	.short	0x0030
        /*0104*/ 	.byte	0x00, 0xf0, 0x11, 0x00


	//----- nvinfo : EIATTR_KPARAM_INFO
	.align		4
.L_11839:
        /*0108*/ 	.byte	0x04, 0x17
        /*010a*/ 	.short	(.L_11841 - .L_11840)
.L_11840:
        /*010c*/ 	.word	0x00000000
        /*0110*/ 	.short	0x0005
        /*0112*/ 	.short	0x0028
        /*0114*/ 	.byte	0x00, 0xf0, 0x21, 0x00


	//----- nvinfo : EIATTR_KPARAM_INFO
	.align		4
.L_11841:
        /*0118*/ 	.byte	0x04, 0x17
        /*011a*/ 	.short	(.L_11843 - .L_11842)
.L_11842:
        /*011c*/ 	.word	0x00000000
        /*0120*/ 	.short	0x0004
        /*0122*/ 	.short	0x0020
        /*0124*/ 	.byte	0x00, 0xf0, 0x21, 0x00


	//----- nvinfo : EIATTR_KPARAM_INFO
	.align		4
.L_11843:
        /*0128*/ 	.byte	0x04, 0x17
        /*012a*/ 	.short	(.L_11845 - .L_11844)
.L_11844:
        /*012c*/ 	.word	0x00000000
        /*0130*/ 	.short	0x0003
        /*0132*/ 	.short	0x0018
        /*0134*/ 	.byte	0x00, 0xf0, 0x21, 0x00


	//----- nvinfo : EIATTR_KPARAM_INFO
	.align		4
.L_11845:
        /*0138*/ 	.byte	0x04, 0x17
        /*013a*/ 	.short	(.L_11847 - .L_11846)
.L_11846:
        /*013c*/ 	.word	0x00000000
        /*0140*/ 	.short	0x0002
        /*0142*/ 	.short	0x0010
        /*0144*/ 	.byte	0x00, 0xf0, 0x21, 0x00


	//----- nvinfo : EIATTR_KPARAM_INFO
	.align		4
.L_11847:
        /*0148*/ 	.byte	0x04, 0x17
        /*014a*/ 	.short	(.L_11849 - .L_11848)
.L_11848:
        /*014c*/ 	.word	0x00000000
        /*0150*/ 	.short	0x0001
        /*0152*/ 	.short	0x0008
        /*0154*/ 	.byte	0x00, 0xf0, 0x21, 0x00


	//----- nvinfo : EIATTR_KPARAM_INFO
	.align		4
.L_11849:
        /*0158*/ 	.byte	0x04, 0x17
        /*015a*/ 	.short	(.L_11851 - .L_11850)
.L_11850:
        /*015c*/ 	.word	0x00000000
        /*0160*/ 	.short	0x0000
        /*0162*/ 	.short	0x0000
        /*0164*/ 	.byte	0x00, 0xf0, 0x21, 0x00


	//----- nvinfo : EIATTR_SPARSE_MMA_MASK
	.align		4
.L_11851:
        /*0168*/ 	.byte	0x03, 0x50
        /*016a*/ 	.short	0x0000


	//----- nvinfo : EIATTR_MAXREG_COUNT
	.align		4
        /*016c*/ 	.byte	0x03, 0x1b
        /*016e*/ 	.short	0x00ff


	//----- nvinfo : EIATTR_NUM_BARRIERS
	.align		4
        /*0170*/ 	.byte	0x02, 0x4c
        /*0172*/ 	.byte	0x01
	.zero		1


	//----- nvinfo : EIATTR_EXTERNS
	.align		4
        /*0174*/ 	.byte	0x04, 0x0f
        /*0176*/ 	.short	(.L_11853 - .L_11852)


	//   ....[0]....
	.align		4
.L_11852:
        /*0178*/ 	.word	index@(__assertfail)


	//----- nvinfo : EIATTR_MERCURY_ISA_VERSION
	.align		4
.L_11853:
        /*017c*/ 	.byte	0x03, 0x5f
        /*017e*/ 	.short	0x0101


	//----- nvinfo : EIATTR_COOP_GROUP_MASK_REGIDS
	.align		4
        /*0180*/ 	.byte	0x04, 0x29
        /*0182*/ 	.short	(.L_11855 - .L_11854)


	//   ....[0]....
.L_11854:
        /*0184*/ 	.word	0xffffffff


	//   ....[1]....
        /*0188*/ 	.word	0xffffffff


	//   ....[2]....
        /*018c*/ 	.word	0xffffffff


	//   ....[3]....
        /*0190*/ 	.word	0xffffffff


	//   ....[4]....
        /*0194*/ 	.word	0xffffffff


	//   ....[5]....
        /*0198*/ 	.word	0xffffffff


	//   ....[6]....
        /*019c*/ 	.word	0xffffffff


	//   ....[7]....
        /*01a0*/ 	.word	0xffffffff


	//   ....[8]....
        /*01a4*/ 	.word	0xffffffff


	//   ....[9]....
        /*01a8*/ 	.word	0xffffffff


	//   ....[10]....
        /*01ac*/ 	.word	0xffffffff


	//   ....[11]....
        /*01b0*/ 	.word	0xffffffff


	//   ....[12]....
        /*01b4*/ 	.word	0xffffffff


	//   ....[13]....
        /*01b8*/ 	.word	0xffffffff


	//   ....[14]....
        /*01bc*/ 	.word	0xffffffff


	//   ....[15]....
        /*01c0*/ 	.word	0xffffffff


	//   ....[16]....
        /*01c4*/ 	.word	0xffffffff


	//   ....[17]....
        /*01c8*/ 	.word	0xffffffff


	//   ....[18]....
        /*01cc*/ 	.word	0xffffffff


	//   ....[19]....
        /*01d0*/ 	.word	0xffffffff


	//   ....[20]....
        /*01d4*/ 	.word	0xffffffff


	//   ....[21]....
        /*01d8*/ 	.word	0xffffffff


	//   ....[22]....
        /*01dc*/ 	.word	0xffffffff


	//   ....[23]....
        /*01e0*/ 	.word	0xffffffff


	//   ....[24]....
        /*01e4*/ 	.word	0xffffffff


	//   ....[25]....
        /*01e8*/ 	.word	0xffffffff


	//   ....[26]....
        /*01ec*/ 	.word	0xffffffff


	//   ....[27]....
        /*01f0*/ 	.word	0x0500000f


	//   ....[28]....
        /*01f4*/ 	.word	0x0500000f


	//   ....[29]....
        /*01f8*/ 	.word	0x0500000f


	//   ....[30]....
        /*01fc*/ 	.word	0x0500000f


	//   ....[31]....
        /*0200*/ 	.word	0x0500000f


	//   ....[32]....
        /*0204*/ 	.word	0x0500000f


	//   ....[33]....
        /*0208*/ 	.word	0x0500000f


	//   ....[34]....
        /*020c*/ 	.word	0x0500000f


	//   ....[35]....
        /*0210*/ 	.word	0x0500000f


	//   ....[36]....
        /*0214*/ 	.word	0x0500000f


	//   ....[37]....
        /*0218*/ 	.word	0x0500000f


	//   ....[38]....
        /*021c*/ 	.word	0x0500000f


	//   ....[39]....
        /*0220*/ 	.word	0x0500000f


	//   ....[40]....
        /*0224*/ 	.word	0x0500000f


	//   ....[41]....
        /*0228*/ 	.word	0x0500000f


	//   ....[42]....
        /*022c*/ 	.word	0x0500000f


	//   ....[43]....
        /*0230*/ 	.word	0x0500000f


	//   ....[44]....
        /*0234*/ 	.word	0x0500000f


	//   ....[45]....
        /*0238*/ 	.word	0x0500000f


	//   ....[46]....
        /*023c*/ 	.word	0x0500000f


	//   ....[47]....
        /*0240*/ 	.word	0x0500000f


	//   ....[48]....
        /*0244*/ 	.word	0x0500000f


	//   ....[49]....
        /*0248*/ 	.word	0x0500000f


	//   ....[50]....
        /*024c*/ 	.word	0x0500000f


	//   ....[51]....
        /*0250*/ 	.word	0x0500000f


	//   ....[52]....
        /*0254*/ 	.word	0x0500000f


	//   ....[53]....
        /*0258*/ 	.word	0x0500000f


	//   ....[54]....
        /*025c*/ 	.word	0x0500000f


	//----- nvinfo : EIATTR_COOP_GROUP_INSTR_OFFSETS
	.align		4
.L_11855:
        /*0260*/ 	.byte	0x04, 0x28
        /*0262*/ 	.short	(.L_11857 - .L_11856)


	//   ....[0]....
.L_11856:
        /*0264*/ 	.word	0x00000c70


	//   ....[1]....
        /*0268*/ 	.word	0x00000ca0


	//   ....[2]....
        /*026c*/ 	.word	0x00000cc0


	//   ....[3]....
        /*0270*/ 	.word	0x00000ce0


	//   ....[4]....
        /*0274*/ 	.word	0x00000e00


	//   ....[5]....
        /*0278*/ 	.word	0x00000e20


	//   ....[6]....
        /*027c*/ 	.word	0x00000e50


	//   ....[7]....
        /*0280*/ 	.word	0x00001d00


	//   ....[8]....
        /*0284*/ 	.word	0x00001d30


	//   ....[9]....
        /*0288*/ 	.word	0x00001d60


	//   ....[10]....
        /*028c*/ 	.word	0x00001de0


	//   ....[11]....
        /*0290*/ 	.word	0x00001e50


	//   ....[12]....
        /*0294*/ 	.word	0x00001ea0


	//   ....[13]....
        /*0298*/ 	.word	0x00001ec0


	//   ....[14]....
        /*029c*/ 	.word	0x00001ee0


	//   ....[15]....
        /*02a0*/ 	.word	0x00002e10


	//   ....[16]....
        /*02a4*/ 	.word	0x00002e50


	//   ....[17]....
        /*02a8*/ 	.word	0x00002e90


	//   ....[18]....
        /*02ac*/ 	.word	0x00002eb0


	//   ....[19]....
        /*02b0*/ 	.word	0x00002ec0


	//   ....[20]....
        /*02b4*/ 	.word	0x00002ed0


	//   ....[21]....
        /*02b8*/ 	.word	0x00002f00


	//   ....[22]....
        /*02bc*/ 	.word	0x00002f30


	//   ....[23]....
        /*02c0*/ 	.word	0x00002fa0


	//   ....[24]....
        /*02c4*/ 	.word	0x00002fc0


	//   ....[25]....
        /*02c8*/ 	.word	0x00002fe0


	//   ....[26]....
        /*02cc*/ 	.word	0x00002ff0


	//   ....[27]....
        /*02d0*/ 	.word	0x00003ee0


	//   ....[28]....
        /*02d4*/ 	.word	0x00003f40


	//   ....[29]....
        /*02d8*/ 	.word	0x00003fa0


	//   ....[30]....
        /*02dc*/ 	.word	0x00004000


	//   ....[31]....
        /*02e0*/ 	.word	0x00004080


	//   ....[32]....
        /*02e4*/ 	.word	0x000040e0


	//   ....[33]....
        /*02e8*/ 	.word	0x00004140


	//   ....[34]....
        /*02ec*/ 	.word	0x000041c0


	//   ....[35]....
        /*02f0*/ 	.word	0x00004220


	//   ....[36]....
        /*02f4*/ 	.word	0x000042a0


	//   ....[37]....
        /*02f8*/ 	.word	0x00004300


	//   ....[38]....
        /*02fc*/ 	.word	0x00004370


	//   ....[39]....
        /*0300*/ 	.word	0x000043d0


	//   ....[40]....
        /*0304*/ 	.word	0x00004450


	//   ....[41]....
        /*0308*/ 	.word	0x000044b0


	//   ....[42]....
        /*030c*/ 	.word	0x00004530


	//   ....[43]....
        /*0310*/ 	.word	0x00004590


	//   ....[44]....
        /*0314*/ 	.word	0x00004610


	//   ....[45]....
        /*0318*/ 	.word	0x00004670


	//   ....[46]....
        /*031c*/ 	.word	0x000046f0


	//   ....[47]....
        /*0320*/ 	.word	0x00004750


	//   ....[48]....
        /*0324*/ 	.word	0x000047d0


	//   ....[49]....
        /*0328*/ 	.word	0x00004830


	//   ....[50]....
        /*032c*/ 	.word	0x000048b0


	//   ....[51]....
        /*0330*/ 	.word	0x00004910


	//   ....[52]....
        /*0334*/ 	.word	0x00004970


	//   ....[53]....
        /*0338*/ 	.word	0x000049d0


	//   ....[54]....
        /*033c*/ 	.word	0x00004a40


	//----- nvinfo : EIATTR_SYSCALL_OFFSETS
	.align		4
.L_11857:
        /*0340*/ 	.byte	0x04, 0x46
        /*0342*/ 	.short	(.L_11859 - .L_11858)


	//   ....[0]....
.L_11858:
        /*0344*/ 	.word	0x00003d70


	//   ....[1]....
        /*0348*/ 	.word	0x00003e70


	//----- nvinfo : EIATTR_EXIT_INSTR_OFFSETS
	.align		4
.L_11859:
        /*034c*/ 	.byte	0x04, 0x1c
        /*034e*/ 	.short	(.L_11861 - .L_11860)


	//   ....[0]....
.L_11860:
        /*0350*/ 	.word	0x00000090


	//   ....[1]....
        /*0354*/ 	.word	0x00003730


	//   ....[2]....
        /*0358*/ 	.word	0x000037e0


	//   ....[3]....
        /*035c*/ 	.word	0x00003c70


	//   ....[4]....
        /*0360*/ 	.word	0x00003e80


	//----- nvinfo : EIATTR_CRS_STACK_SIZE
	.align		4
.L_11861:
        /*0364*/ 	.byte	0x04, 0x1e
        /*0366*/ 	.short	(.L_11863 - .L_11862)
.L_11862:
        /*0368*/ 	.word	0x00000000


	//----- nvinfo : EIATTR_CBANK_PARAM_SIZE
	.align		4
.L_11863:
        /*036c*/ 	.byte	0x03, 0x19
        /*036e*/ 	.short	0x008c


	//----- nvinfo : EIATTR_PARAM_CBANK
	.align		4
        /*0370*/ 	.byte	0x04, 0x0a
        /*0372*/ 	.short	(.L_11865 - .L_11864)
	.align		4
.L_11864:
        /*0374*/ 	.word	index@(.nv.constant0._ZN4vllm25paged_attention_v2_kernelIfhLi96ELi16ELi128ELNS_18Fp8KVCacheDataTypeE2ELb1ELi512EEEvPfS2_PT_PKS3_PKT0_S9_ifPKiSB_iPKfiiiSD_SD_iiiii)
        /*0378*/ 	.short	0x0210
        /*037a*/ 	.short	0x008c


	//----- nvinfo : EIATTR_SW_WAR
	.align		4
.L_11865:
        /*037c*/ 	.byte	0x04, 0x36
        /*037e*/ 	.short	(.L_11867 - .L_11866)
.L_11866:
        /*0380*/ 	.word	0x00000008
.L_11867:


//--------------------- .nv.info._ZN4vllm25paged_attention_v2_kernelIfhLi80ELi16ELi128ELNS_18Fp8KVCacheDataTypeE2ELb1ELi512EEEvPfS2_PT_PKS3_PKT0_S9_ifPKiSB_iPKfiiiSD_SD_iiiii --------------------------
	.section	.nv.info._ZN4vllm25paged_attention_v2_kernelIfhLi80ELi16ELi128ELNS_18Fp8KVCacheDataTypeE2ELb1ELi512EEEvPfS2_PT_PKS3_PKT0_S9_ifPKiSB_iPKfiiiSD_SD_iiiii,"",@"SHT_CUDA_INFO"
	.sectionflags	@""
	.align	4


	//----- nvinfo : EIATTR_CUDA_API_VERSION
	.align		4
        /*0000*/ 	.byte	0x04, 0x37
        /*0002*/ 	.short	(.L_11869 - .L_11868)
.L_11868:
        /*0004*/ 	.word	0x00000082


	//----- nvinfo : EIATTR_KPARAM_INFO
	.align		4
.L_11869:
        /*0008*/ 	.byte	0x04, 0x17
        /*000a*/ 	.short	(.L_11871 - .L_11870)
.L_11870:
        /*000c*/ 	.word	0x00000000
        /*0010*/ 	.short	0x0015
        /*0012*/ 	.short	0x0088
        /*0014*/ 	.byte	0x00, 0xf0, 0x11, 0x00


	//----- nvinfo : EIATTR_KPARAM_INFO
	.align		4
.L_11871:
        /*0018*/ 	.byte	0x04, 0x17
        /*001a*/ 	.short	(.L_11873 - .L_11872)
.L_11872:
        /*001c*/ 	.word	0x00000000
        /*0020*/ 	.short	0x0014
        /*0022*/ 	.short	0x0084
        /*0024*/ 	.byte	0x00, 0xf0, 0x11, 0x00


	//----- nvinfo : EIATTR_KPARAM_INFO
	.align		4
.L_11873:
        /*0028*/ 	.byte	0x04, 0x17
        /*002a*/ 	.short	(.L_11875 - .L_11874)
.L_11874:
        /*002c*/ 	.word	0x00000000
        /*0030*/ 	.short	0x0013
        /*0032*/ 	.short	0x0080
        /*0034*/ 	.byte	0x00, 0xf0, 0x11, 0x00


	//----- nvinfo : EIATTR_KPARAM_INFO
	.align		4
.L_11875:
        /*0038*/ 	.byte	0x04, 0x17
        /*003a*/ 	.short	(.L_11877 - .L_11876)
.L_11876:
        /*003c*/ 	.word	0x00000000
        /*0040*/ 	.short	0x0012
        /*0042*/ 	.short	0x007c
        /*0044*/ 	.byte	0x00, 0xf0, 0x11, 0x00


	//----- nvinfo : EIATTR_KPARAM_INFO
	.align		4
.L_11877:
        /*0048*/ 	.byte	0x04, 0x17
        /*004a*/ 	.short	(.L_11879 - .L_11878)
.L_11878:
        /*004c*/ 	.word	0x00000000
        /*0050*/ 	.short	0x0011
        /*0052*/ 	.short	0x0078
        /*0054*/ 	.byte	0x00, 0xf0, 0x11, 0x00


	//----- nvinfo : EIATTR_KPARAM_INFO
	.align		4
.L_11879:
        /*0058*/ 	.byte	0x04, 0x17
        /*005a*/ 	.short	(.L_11881 - .L_11880)
.L_11880:
        /*005c*/ 	.word	0x00000000
        /*0060*/ 	.short	0x0010
        /*0062*/ 	.short	0x0070
        /*0064*/ 	.byte	0x00, 0xf0, 0x21, 0x00


	//----- nvinfo : EIATTR_KPARAM_INFO
	.align		4
.L_11881:
        /*0068*/ 	.byte	0x04, 0x17
        /*006a*/ 	.short	(.L_11883 - .L_11882)
.L_11882:
        /*006c*/ 	.word	0x00000000
        /*0070*/ 	.short	0x000f
        /*0072*/ 	.short	0x0068
        /*0074*/ 	.byte	0x00, 0xf0, 0x21, 0x00


	//----- nvinfo : EIATTR_KPARAM_INFO
	.align		4
.L_11883:
        /*0078*/ 	.byte	0x04, 0x17
        /*007a*/ 	.short	(.L_11885 - .L_11884)
.L_11884:
        /*007c*/ 	.word	0x00000000
        /*0080*/ 	.short	0x000e
        /*0082*/ 	.short	0x0060
        /*0084*/ 	.byte	0x00, 0xf0, 0x11, 0x00


	//----- nvinfo : EIATTR_KPARAM_INFO
	.align		4
.L_11885:
        /*0088*/ 	.byte	0x04, 0x17
        /*008a*/ 	.short	(.L_11887 - .L_11886)
.L_11886:
        /*008c*/ 	.word	0x00000000
        /*0090*/ 	.short	0x000d
        /*0092*/ 	.short	0x005c
        /*0094*/ 	.byte	0x00, 0xf0, 0x11, 0x00


	//----- nvinfo : EIATTR_KPARAM_INFO
	.align		4
.L_11887:
        /*0098*/ 	.byte	0x04, 0x17
        /*009a*/ 	.short	(.L_11889 - .L_11888)
.L_11888:
        /*009c*/ 	.word	0x00000000
        /*00a0*/ 	.short	0x000c
        /*00a2*/ 	.short	0x0058
        /*00a4*/ 	.byte	0x00, 0xf0, 0x11, 0x00


	//----- nvinfo : EIATTR_KPARAM_INFO
	.align		4
.L_11889:
        /*00a8*/ 	.byte	0x04, 0x17
        /*00aa*/ 	.short	(.L_11891 - .L_11890)
.L_11890:
        /*00ac*/ 	.word	0x00000000
        /*00b0*/ 	.short	0x000b
        /*00b2*/ 	.short	0x0050
        /*00b4*/ 	.byte	0x00, 0xf0, 0x21, 0x00


	//----- nvinfo : EIATTR_KPARAM_INFO
	.align		4
.L_11891:
        /*00b8*/ 	.byte	0x04, 0x17
        /*00ba*/ 	.short	(.L_11893 - .L_11892)
.L_11892:
        /*00bc*/ 	.word	0x00000000
        /*00c0*/ 	.short	0x000a
        /*00c2*/ 	.short	0x0048
        /*00c4*/ 	.byte	0x00, 0xf0, 0x11, 0x00


	//----- nvinfo : EIATTR_KPARAM_INFO
	.align		4
.L_11893:
        /*00c8*/ 	.byte	0x04, 0x17
        /*00ca*/ 	.short	(.L_11895 - .L_11894)
.L_11894:
        /*00cc*/ 	.word	0x00000000
        /*00d0*/ 	.short	0x0009
        /*00d2*/ 	.short	0x0040
        /*00d4*/ 	.byte	0x00, 0xf0, 0x21, 0x00


	//----- nvinfo : EIATTR_KPARAM_INFO
	.align		4
.L_11895:
        /*00d8*/ 	.byte	0x04, 0x17
        /*00da*/ 	.short	(.L_11897 - .L_11896)
.L_11896:
        /*00dc*/ 	.word	0x00000000
        /*00e0*/ 	.short	0x0008
        /*00e2*/ 	.short	0x0038
        /*00e4*/ 	.byte	0x00, 0xf0, 0x21, 0x00


	//----- nvinfo : EIATTR_KPARAM_INFO
	.align		4
.L_11897:
        /*00e8*/ 	.byte	0x04, 0x17
        /*00ea*/ 	.short	(.L_11899 - .L_11898)
.L_11898:
        /*00ec*/ 	.word	0x00000000
        /*00f0*/ 	.short	0x0007
        /*00f2*/ 	.short	0x0034
        /*00f4*/ 	.byte	0x00, 0xf0, 0x11, 0x00


	//----- nvinfo : EIATTR_KPARAM_INFO
	.align		4
.L_11899:
        /*00f8*/ 	.byte	0x04, 0x17
        /*00fa*/ 	.short	(.L_11901 - .L_11900)
.L_11900:
        /*00fc*/ 	.word	0x00000000
        /*0100*/ 	.short	0x0006
        /*0102*/ 	.short	0x0030
        /*0104*/ 	.byte	0x00, 0xf0, 0x11, 0x00


	//----- nvinfo : EIATTR_KPARAM_INFO
	.align		4
.L_11901:
        /*0108*/ 	.byte	0x04, 0x17
        /*010a*/ 	.short	(.L_11903 - .L_11902)
.L_11902:
        /*010c*/ 	.word	0x00000000
        /*0110*/ 	.short	0x0005
        /*0112*/ 	.short	0x0028
        /*0114*/ 	.byte	0x00, 0xf0, 0x21, 0x00


	//----- nvinfo : EIATTR_KPARAM_INFO
	.align		4
.L_11903:
        /*0118*/ 	.byte	0x04, 0x17
        /*011a*/ 	.short	(.L_11905 - .L_11904)
.L_11904:
        /*011c*/ 	.word	0x00000000
        /*0120*/ 	.short	0x0004
        /*0122*/ 	.short	0x0020
        /*0124*/ 	.byte	0x00, 0xf0, 0x21, 0x00


	//----- nvinfo : EIATTR_KPARAM_INFO
	.align		4
.L_11905:
        /*0128*/ 	.byte	0x04, 0x17
        /*012a*/ 	.short	(.L_11907 - .L_11906)
.L_11906:
        /*012c*/ 	.word	0x00000000
        /*0130*/ 	.short	0x0003
        /*0132*/ 	.short	0x0018
        /*0134*/ 	.byte	0x00, 0xf0, 0x21, 0x00


	//----- nvinfo : EIATTR_KPARAM_INFO
	.align		4
.L_11907:
        /*0138*/ 	.byte	0x04, 0x17
        /*013a*/ 	.short	(.L_11909 - .L_11908)
.L_11908:
        /*013c*/ 	.word	0x00000000
        /*0140*/ 	.short	0x0002
        /*0142*/ 	.short	0x0010
        /*0144*/ 	.byte	0x00, 0xf0, 0x21, 0x00


	//----- nvinfo : EIATTR_KPARAM_INFO
	.align		4
.L_11909:
        /*0148*/ 	.byte	0x04, 0x17
        /*014a*/ 	.short	(.L_11911 - .L_11910)
.L_11910:
        /*014c*/ 	.word	0x00000000
        /*0150*/ 	.short	0x0001
        /*0152*/ 	.short	0x0008
        /*0154*/ 	.byte	0x00, 0xf0, 0x21, 0x00


	//----- nvinfo : EIATTR_KPARAM_INFO
	.align		4
.L_11911:
        /*0158*/ 	.byte	0x04, 0x17
        /*015a*/ 	.short	(.L_11913 - .L_11912)
.L_11912:
        /*015c*/ 	.word	0x00000000
        /*0160*/ 	.short	0x0000
        /*0162*/ 	.short	0x0000
        /*0164*/ 	.byte	0x00, 0xf0, 0x21, 0x00


	//----- nvinfo : EIATTR_SPARSE_MMA_MASK
	.align		4
.L_11913:
        /*0168*/ 	.byte	0x03, 0x50
        /*016a*/ 	.short	0x0000


	//----- nvinfo : EIATTR_MAXREG_COUNT
	.align		4
        /*016c*/ 	.byte	0x03, 0x1b
        /*016e*/ 	.short	0x00ff


	//----- nvinfo : EIATTR_NUM_BARRIERS
	.align		4
        /*0170*/ 	.byte	0x02, 0x4c
        /*0172*/ 	.byte	0x01
	.zero		1


	//----- nvinfo : EIATTR_EXTERNS
	.align		4
        /*0174*/ 	.byte	0x04, 0x0f
        /*0176*/ 	.short	(.L_11915 - .L_11914)


	//   ....[0]....
	.align		4
.L_11914:
        /*0178*/ 	.word	index@(__assertfail)


	//----- nvinfo : EIATTR_MERCURY_ISA_VERSION
	.align		4
.L_11915:
        /*017c*/ 	.byte	0x03, 0x5f
        /*017e*/ 	.short	0x0101


	//----- nvinfo : EIATTR_COOP_GROUP_MASK_REGIDS
	.align		4
        /*0180*/ 	.byte	0x04, 0x29
        /*0182*/ 	.short	(.L_11917 - .L_11916)


	//   ....[0]....
.L_11916:
        /*0184*/ 	.word	0xffffffff


	//   ....[1]....
        /*0188*/ 	.word	0xffffffff


	//   ....[2]....
        /*018c*/ 	.word	0xffffffff


	//   ....[3]....
        /*0190*/ 	.word	0xffffffff


	//   ....[4]....
        /*0194*/ 	.word	0xffffffff


	//   ....[5]....
        /*0198*/ 	.word	0xffffffff


	//   ....[6]....
        /*019c*/ 	.word	0xffffffff


	//   ....[7]....
        /*01a0*/ 	.word	0xffffffff


	//   ....[8]....
        /*01a4*/ 	.word	0xffffffff


	//   ....[9]....
        /*01a8*/ 	.word	0xffffffff


	//   ....[10]....
        /*01ac*/ 	.word	0xffffffff


	//   ....[11]....
        /*01b0*/ 	.word	0xffffffff


	//   ....[12]....
        /*01b4*/ 	.word	0xffffffff


	//   ....[13]....
        /*01b8*/ 	.word	0xffffffff


	//   ....[14]....
        /*01bc*/ 	.word	0xffffffff


	//   ....[15]....
        /*01c0*/ 	.word	0xffffffff


	//   ....[16]....
        /*01c4*/ 	.word	0xffffffff


	//   ....[17]....
        /*01c8*/ 	.word	0xffffffff


	//   ....[18]....
        /*01cc*/ 	.word	0xffffffff


	//   ....[19]....
        /*01d0*/ 	.word	0xffffffff


	//   ....[20]....
        /*01d4*/ 	.word	0xffffffff


	//   ....[21]....
        /*01d8*/ 	.word	0xffffffff


	//   ....[22]....
        /*01dc*/ 	.word	0xffffffff


	//   ....[23]....
        /*01e0*/ 	.word	0xffffffff


	//   ....[24]....
        /*01e4*/ 	.word	0xffffffff


	//   ....[25]....
        /*01e8*/ 	.word	0x0500000f


	//   ....[26]....
        /*01ec*/ 	.word	0x0500000f


	//   ....[27]....
        /*01f0*/ 	.word	0x0500000f


	//   ....[28]....
        /*01f4*/ 	.word	0x0500000f


	//   ....[29]....
        /*01f8*/ 	.word	0x0500000f


	//   ....[30]....
        /*01fc*/ 	.word	0x0500000f


	//   ....[31]....
        /*0200*/ 	.word	0x0500000f


	//   ....[32]....
        /*0204*/ 	.word	0x0500000f


	//   ....[33]....
        /*0208*/ 	.word	0x0500000f


	//   ....[34]....
        /*020c*/ 	.word	0x0500000f


	//   ....[35]....
        /*0210*/ 	.word	0x0500000f


	//   ....[36]....
        /*0214*/ 	.word	0x0500000f


	//   ....[37]....
        /*0218*/ 	.word	0x0500000f


	//   ....[38]....
        /*021c*/ 	.word	0x0500000f


	//   ....[39]....
        /*0220*/ 	.word	0x0500000f


	//   ....[40]....
        /*0224*/ 	.word	0x0500000f


	//   ....[41]....
        /*0228*/ 	.word	0x0500000f


	//   ....[42]....
        /*022c*/ 	.word	0x0500000f


	//   ....[43]....
        /*0230*/ 	.word	0x0500000f


	//   ....[44]....
        /*0234*/ 	.word	0x0500000f


	//   ....[45]....
        /*0238*/ 	.word	0x0500000f


	//   ....[46]....
        /*023c*/ 	.word	0x0500000f


	//   ....[47]....
        /*0240*/ 	.word	0x0500000f


	//   ....[48]....
        /*0244*/ 	.word	0x0500000f


	//----- nvinfo : EIATTR_COOP_GROUP_INSTR_OFFSETS
	.align		4
.L_11917:
        /*0248*/ 	.byte	0x04, 0x28
        /*024a*/ 	.short	(.L_11919 - .L_11918)


	//   ....[0]....
.L_11918:
        /*024c*/ 	.word	0x00000c70


	//   ....[1]....
        /*0250*/ 	.word	0x00000ca0


	//   ....[2]....
        /*0254*/ 	.word	0x00000cc0


	//   ....[3]....
        /*0258*/ 	.word	0x00000ce0


	//   ....[4]....
        /*025c*/ 	.word	0x00000e00


	//   ....[5]....
        /*0260*/ 	.word	0x00000e20


	//   ....[6]....
        /*0264*/ 	.word	0x00000e50


	//   ....[7]....
        /*0268*/ 	.word	0x00001d00


	//   ....[8]....
        /*026c*/ 	.word	0x00001d30


	//   ....[9]....
        /*0270*/ 	.word	0x00001d60


	//   ....[10]....
        /*0274*/ 	.word	0x00001de0


	//   ....[11]....
        /*0278*/ 	.word	0x00001e50


	//   ....[12]....
        /*027c*/ 	.word	0x00001ea0


	//   ....[13]....
        /*0280*/ 	.word	0x00001ec0


	//   ....[14]....
        /*0284*/ 	.word	0x00001ee0


	//   ....[15]....
        /*0288*/ 	.word	0x00002e90


	//   ....[16]....
        /*028c*/ 	.word	0x00002ec0


	//   ....[17]....
        /*0290*/ 	.word	0x00002ed0


	//   ....[18]....
        /*0294*/ 	.word	0x00002ee0


	//   ....[19]....
        /*0298*/ 	.word	0x00002ef0


	//   ....[20]....
        /*029c*/ 	.word	0x00002f00


	//   ....[21]....
        /*02a0*/ 	.word	0x00002f10


	//   ....[22]....
        /*02a4*/ 	.word	0x00002f30


	//   ....[23]....
        /*02a8*/ 	.word	0x00002f50


	//   ....[24]....
        /*02ac*/ 	.word	0x00002f90


	//   ....[25]....
        /*02b0*/ 	.word	0x00003d10


	//   ....[26]....
        /*02b4*/ 	.word	0x00003d70


	//   ....[27]....
        /*02b8*/ 	.word	0x00003dd0


	//   ....[28]....
        /*02bc*/ 	.word	0x00003e30


	//   ....[29]....
        /*02c0*/ 	.word	0x00003eb0


	//   ....[30]....
        /*02c4*/ 	.word	0x00003f20


	//   ....[31]....
        /*02c8*/ 	.word	0x00003f80


	//   ....[32]....
        /*02cc*/ 	.word	0x00004000


	//   ....[33]....
        /*02d0*/ 	.word	0x00004060


	//   ....[34]....
        /*02d4*/ 	.word	0x000040f0


	//   ....[35]....
        /*02d8*/ 	.word	0x00004150


	//   ....[36]....
        /*02dc*/ 	.word	0x000041d0


	//   ....[37]....
        /*02e0*/ 	.word	0x00004230


	//   ....[38]....
        /*02e4*/ 	.word	0x000042b0


	//   ....[39]....
        /*02e8*/ 	.word	0x00004310


	//   ....[40]....
        /*02ec*/ 	.word	0x00004390


	//   ....[41]....
        /*02f0*/ 	.word	0x000043f0


	//   ....[42]....
        /*02f4*/ 	.word	0x00004470


	//   ....[43]....
        /*02f8*/ 	.word	0x000044d0


	//   ....[44]....
        /*02fc*/ 	.word	0x00004550


	//   ....[45]....
        /*0300*/ 	.word	0x000045b0


	//   ....[46]....
        /*0304*/ 	.word	0x00004630


	//   ....[47]....
        /*0308*/ 	.word	0x00004690


	//   ....[48]....
        /*030c*/ 	.word	0x00004700


	//----- nvinfo : EIATTR_SYSCALL_OFFSETS
	.align		4
.L_11919:
        /*0310*/ 	.byte	0x04, 0x46
        /*0312*/ 	.short	(.L_11921 - .L_11920)


	//   ....[0]....
.L_11920:
        /*0314*/ 	.word	0x00003ba0


	//   ....[1]....
        /*0318*/ 	.word	0x00003ca0


	//----- nvinfo : EIATTR_EXIT_INSTR_OFFSETS
	.align		4
.L_11921:
        /*031c*/ 	.byte	0x04, 0x1c
        /*031e*/ 	.short	(.L_11923 - .L_11922)


	//   ....[0]....
.L_11922:
        /*0320*/ 	.word	0x00000090


	//   ....[1]....
        /*0324*/ 	.word	0x00003620


	//   ....[2]....
        /*0328*/ 	.word	0x000036d0


	//   ....[3]....
        /*032c*/ 	.word	0x00003aa0


	//   ....[4]....
        /*0330*/ 	.word	0x00003cb0


	//----- nvinfo : EIATTR_CRS_STACK_SIZE
	.align		4
.L_11923:
        /*0334*/ 	.byte	0x04, 0x1e
        /*0336*/ 	.short	(.L_11925 - .L_11924)
.L_11924:
        /*0338*/ 	.word	0x00000000


	//----- nvinfo : EIATTR_CBANK_PARAM_SIZE
	.align		4
.L_11925:
        /*033c*/ 	.byte	0x03, 0x19
        /*033e*/ 	.short	0x008c


	//----- nvinfo : EIATTR_PARAM_CBANK
	.align		4
        /*0340*/ 	.byte	0x04, 0x0a
        /*0342*/ 	.short	(.L_11927 - .L_11926)
	.align		4
.L_11926:
        /*0344*/ 	.word	index@(.nv.constant0._ZN4vllm25paged_attention_v2_kernelIfhLi80ELi16ELi128ELNS_18Fp8KVCacheDataTypeE2ELb1ELi512EEEvPfS2_PT_PKS3_PKT0_S9_ifPKiSB_iPKfiiiSD_SD_iiiii)
        /*0348*/ 	.short	0x0210
        /*034a*/ 	.short	0x008c


	//----- nvinfo : EIATTR_SW_WAR
	.align		4
.L_11927:
        /*034c*/ 	.byte	0x04, 0x36
        /*034e*/ 	.short	(.L_11929 - .L_11928)
.L_11928:
        /*0350*/ 	.word	0x00000008
.L_11929:


//--------------------- .nv.info._ZN4vllm25paged_attention_v2_kernelIfhLi64ELi16ELi128ELNS_18Fp8KVCacheDataTypeE2ELb1ELi512EEEvPfS2_PT_PKS3_PKT0_S9_ifPKiSB_iPKfiiiSD_SD_iiiii --------------------------
	.section	.nv.info._ZN4vllm25paged_attention_v2_kernelIfhLi64ELi16ELi128ELNS_18Fp8KVCacheDataTypeE2ELb1ELi512EEEvPfS2_PT_PKS3_PKT0_S9_ifPKiSB_iPKfiiiSD_SD_iiiii,"",@"SHT_CUDA_INFO"
	.sectionflags	@""
	.align	4


	//----- nvinfo : EIATTR_CUDA_API_VERSION
	.align		4
        /*0000*/ 	.byte	0x04, 0x37
        /*0002*/ 	.short	(.L_11931 - .L_11930)
.L_11930:
        /*0004*/ 	.word	0x00000082


	//----- nvinfo : EIATTR_KPARAM_INFO
	.align		4
.L_11931:
        /*0008*/ 	.byte	0x04, 0x17
        /*000a*/ 	.short	(.L_11933 - .L_11932)
.L_11932:
        /*000c*/ 	.word	0x00000000
        /*0010*/ 	.short	0x0015
        /*0012*/ 	.short	0x0088
        /*0014*/ 	.byte	0x00, 0xf0, 0x11, 0x00


	//----- nvinfo : EIATTR_KPARAM_INFO
	.align		4
.L_11933:
        /*0018*/ 	.byte	0x04, 0x17
        /*001a*/ 	.short	(.L_11935 - .L_11934)
.L_11934:
        /*001c*/ 	.word	0x00000000
        /*0020*/ 	.short	0x0014
        /*0022*/ 	.short	0x0084
        /*0024*/ 	.byte	0x00, 0xf0, 0x11, 0x00


	//----- nvinfo : EIATTR_KPARAM_INFO
	.align		4
.L_11935:
        /*0028*/ 	.byte	0x04, 0x17
        /*002a*/ 	.short	(.L_11937 - .L_11936)
.L_11936:
        /*002c*/ 	.word	0x00000000
        /*0030*/ 	.short	0x0013
        /*0032*/ 	.short	0x0080
        /*0034*/ 	.byte	0x00, 0xf0, 0x11, 0x00


	//----- nvinfo : EIATTR_KPARAM_INFO
	.align		4
.L_11937:
        /*0038*/ 	.byte	0x04, 0x17
        /*003a*/ 	.short	(.L_11939 - .L_11938)
.L_11938:
        /*003c*/ 	.word	0x00000000
        /*0040*/ 	.short	0x0012
        /*0042*/ 	.short	0x007c
        /*0044*/ 	.byte	0x00, 0xf0, 0x11, 0x00


	//----- nvinfo : EIATTR_KPARAM_INFO
	.align		4
.L_11939:
        /*0048*/ 	.byte	0x04, 0x17
        /*004a*/ 	.short	(.L_11941 - .L_11940)
.L_11940:
        /*004c*/ 	.word	0x00000000
        /*0050*/ 	.short	0x0011
        /*0052*/ 	.short	0x0078
        /*0054*/ 	.byte	0x00, 0xf0, 0x11, 0x00


	//----- nvinfo : EIATTR_KPARAM_INFO
	.align		4
.L_11941:
        /*0058*/ 	.byte	0x04, 0x17
        /*005a*/ 	.short	(.L_11943 - .L_11942)
.L_11942:
        /*005c*/ 	.word	0x00000000
        /*0060*/ 	.short	0x0010
        /*0062*/ 	.short	0x0070
        /*0064*/ 	.byte	0x00, 0xf0, 0x21, 0x00


	//----- nvinfo : EIATTR_KPARAM_INFO
	.align		4
.L_11943:
        /*0068*/ 	.byte	0x04, 0x17
        /*006a*/ 	.short	(.L_11945 - .L_11944)
.L_11944:
        /*006c*/ 	.word	0x00000000
        /*0070*/ 	.short	0x000f
        /*0072*/ 	.short	0x0068
        /*0074*/ 	.byte	0x00, 0xf0, 0x21, 0x00


	//----- nvinfo : EIATTR_KPARAM_INFO
	.align		4
.L_11945:
        /*0078*/ 	.byte	0x04, 0x17
        /*007a*/ 	.short	(.L_11947 - .L_11946)
.L_11946:
        /*007c*/ 	.word	0x00000000
        /*0080*/ 	.short	0x000e
        /*0082*/ 	.short	0x0060
        /*0084*/ 	.byte	0x00, 0xf0, 0x11, 0x00


	//----- nvinfo : EIATTR_KPARAM_INFO
	.align		4
.L_11947:
        /*0088*/ 	.byte	0x04, 0x17
        /*008a*/ 	.short	(.L_11949 - .L_11948)
.L_11948:
        /*008c*/ 	.word	0x00000000
        /*0090*/ 	.short	0x000d
        /*0092*/ 	.short	0x005c
        /*0094*/ 	.byte	0x00, 0xf0, 0x11, 0x00


	//----- nvinfo : EIATTR_KPARAM_INFO
	.align		4
.L_11949:
        /*0098*/ 	.byte	0x04, 0x17
        /*009a*/ 	.short	(.L_11951 - .L_11950)
.L_11950:
        /*009c*/ 	.word	0x00000000
        /*00a0*/ 	.short	0x000c
        /*00a2*/ 	.short	0x0058
        /*00a4*/ 	.byte	0x00, 0xf0, 0x11, 0x00


	//----- nvinfo : EIATTR_KPARAM_INFO
	.align		4
.L_11951:
        /*00a8*/ 	.byte	0x04, 0x17
        /*00aa*/ 	.short	(.L_11953 - .L_11952)
.L_11952:
        /*00ac*/ 	.word	0x00000000
        /*00b0*/ 	.short	0x000b
        /*00b2*/ 	.short	0x0050
        /*00b4*/ 	.byte	0x00, 0xf0, 0x21, 0x00


	//----- nvinfo : EIATTR_KPARAM_INFO
	.align		4
.L_11953:
        /*00b8*/ 	.byte	0x04, 0x17
        /*00ba*/ 	.short	(.L_11955 - .L_11954)
.L_11954:
        /*00bc*/ 	.word	0x00000000
        /*00c0*/ 	.short	0x000a
        /*00c2*/ 	.short	0x0048
        /*00c4*/ 	.byte	0x00, 0xf0, 0x11, 0x00


	//----- nvinfo : EIATTR_KPARAM_INFO
	.align		4
.L_11955:
        /*00c8*/ 	.byte	0x04, 0x17
        /*00ca*/ 	.short	(.L_11957 - .L_11956)
.L_11956:
        /*00cc*/ 	.word	0x00000000
        /*00d0*/ 	.short	0x0009
        /*00d2*/ 	.short	0x0040
        /*00d4*/ 	.byte	0x00, 0xf0, 0x21, 0x00


	//----- nvinfo : EIATTR_KPARAM_INFO
	.align		4
.L_11957:
        /*00d8*/ 	.byte	0x04, 0x17
        /*00da*/ 	.short	(.L_11959 - .L_11958)
.L_11958:
        /*00dc*/ 	.word	0x00000000
        /*00e0*/ 	.short	0x0008
        /*00e2*/ 	.short	0x0038
        /*00e4*/ 	.byte	0x00, 0xf0, 0x21, 0x00


	//----- nvinfo : EIATTR_KPARAM_INFO
	.align		4
.L_11959:
        /*00e8*/ 	.byte	0x04, 0x17
        /*00ea*/ 	.short	(.L_11961 - .L_11960)
.L_11960:
        /*00ec*/ 	.word	0x00000000
        /*00f0*/ 	.short	0x0007
        /*00f2*/ 	.short	0x0034
        /*00f4*/ 	.byte	0x00, 0xf0, 0x11, 0x00


	//----- nvinfo : EIATTR_KPARAM_INFO
	.align		4
.L_11961:
        /*00f8*/ 	.byte	0x04, 0x17
        /*00fa*/ 	.short	(.L_11963 - .L_11962)
.L_11962:
        /*00fc*/ 	.word	0x00000000
        /*0100*/ 	.short	0x0006
        /*0102*/ 	.short	0x0030
        /*0104*/ 	.byte	0x00, 0xf0, 0x11, 0x00


	//----- nvinfo : EIATTR_KPARAM_INFO
	.align		4
.L_11963:
        /*0108*/ 	.byte	0x04, 0x17
        /*010a*/ 	.short	(.L_11965 - .L_11964)
.L_11964:
        /*010c*/ 	.word	0x00000000
        /*0110*/ 	.short	0x0005
        /*0112*/ 	.short	0x0028
        /*0114*/ 	.byte	0x00, 0xf0, 0x21, 0x00


	//----- nvinfo : EIATTR_KPARAM_INFO
	.align		4
.L_11965:
        /*0118*/ 	.byte	0x04, 0x17
        /*011a*/ 	.short	(.L_11967 - .L_11966)
.L_11966:
        /*011c*/ 	.word	0x00000000
        /*0120*/ 	.short	0x0004
        /*0122*/ 	.short	0x0020
        /*0124*/ 	.byte	0x00, 0xf0, 0x21, 0x00


	//----- nvinfo : EIATTR_KPARAM_INFO
	.align		4
.L_11967:
        /*0128*/ 	.byte	0x04, 0x17
        /*012a*/ 	.short	(.L_11969 - .L_11968)
.L_11968:
        /*012c*/ 	.word	0x00000000
        /*0130*/ 	.short	0x0003
        /*0132*/ 	.short	0x0018
        /*0134*/ 	.byte	0x00, 0xf0, 0x21, 0x00


	//----- nvinfo : EIATTR_KPARAM_INFO
	.align		4
.L_11969:
        /*0138*/ 	.byte	0x04, 0x17
        /*013a*/ 	.short	(.L_11971 - .L_11970)
.L_11970:
        /*013c*/ 	.word	0x00000000
        /*0140*/ 	.short	0x0002
        /*0142*/ 	.short	0x0010
        /*0144*/ 	.byte	0x00, 0xf0, 0x21, 0x00


	//----- nvinfo : EIATTR_KPARAM_INFO
	.align		4
.L_11971:
        /*0148*/ 	.byte	0x04, 0x17
        /*014a*/ 	.short	(.L_11973 - .L_11972)
.L_11972:
        /*014c*/ 	.word	0x00000000
        /*0150*/ 	.short	0x0001
        /*0152*/ 	.short	0x0008
        /*0154*/ 	.byte	0x00, 0xf0, 0x21, 0x00


	//----- nvinfo : EIATTR_KPARAM_INFO
	.align		4
.L_11973:
        /*0158*/ 	.byte	0x04, 0x17
        /*015a*/ 	.short	(.L_11975 - .L_11974)
.L_11974:
        /*015c*/ 	.word	0x00000000
        /*0160*/ 	.short	0x0000
        /*0162*/ 	.short	0x0000
        /*0164*/ 	.byte	0x00, 0xf0, 0x21, 0x00


	//----- nvinfo : EIATTR_SPARSE_MMA_MASK
	.align		4
.L_11975:
        /*0168*/ 	.byte	0x03, 0x50
        /*016a*/ 	.short	0x0000


	//----- nvinfo : EIATTR_MAXREG_COUNT
	.align		4
        /*016c*/ 	.byte	0x03, 0x1b
        /*016e*/ 	.short	0x00ff


	//----- nvinfo : EIATTR_NUM_BARRIERS
	.align		4
        /*0170*/ 	.byte	0x02, 0x4c
        /*0172*/ 	.byte	0x01
	.zero		1


	//----- nvinfo : EIATTR_EXTERNS
	.align		4
        /*0174*/ 	.byte	0x04, 0x0f
        /*0176*/ 	.short	(.L_11977 - .L_11976)


	//   ....[0]....
	.align		4
.L_11976:
        /*0178*/ 	.word	index@(__assertfail)


	//----- nvinfo : EIATTR_MERCURY_ISA_VERSION
	.align		4
.L_11977:
        /*017c*/ 	.byte	0x03, 0x5f
        /*017e*/ 	.short	0x0101


	//----- nvinfo : EIATTR_COOP_GROUP_MASK_REGIDS
	.align		4
        /*0180*/ 	.byte	0x04, 0x29
        /*0182*/ 	.short	(.L_11979 - .L_11978)


	//   ....[0]....
.L_11978:
        /*0184*/ 	.word	0xffffffff


	//   ....[1]....
        /*0188*/ 	.word	0xffffffff


	//   ....[2]....
        /*018c*/ 	.word	0xffffffff


	//   ....[3]....
        /*0190*/ 	.word	0xffffffff


	//   ....[4]....
        /*0194*/ 	.word	0xffffffff


	//   ....[5]....
        /*0198*/ 	.word	0xffffffff


	//   ....[6]....
        /*019c*/ 	.word	0xffffffff


	//   ....[7]....
        /*01a0*/ 	.word	0xffffffff


	//   ....[8]....
        /*01a4*/ 	.word	0xffffffff


	//   ....[9]....
        /*01a8*/ 	.word	0xffffffff


	//   ....[10]....
        /*01ac*/ 	.word	0xffffffff


	//   ....[11]....
        /*01b0*/ 	.word	0xffffffff


	//   ....[12]....
        /*01b4*/ 	.word	0xffffffff


	//   ....[13]....
        /*01b8*/ 	.word	0xffffffff


	//   ....[14]....
        /*01bc*/ 	.word	0xffffffff


	//   ....[15]....
        /*01c0*/ 	.word	0xffffffff


	//   ....[16]....
        /*01c4*/ 	.word	0xffffffff


	//   ....[17]....
        /*01c8*/ 	.word	0xffffffff


	//   ....[18]....
        /*01cc*/ 	.word	0xffffffff


	//   ....[19]....
        /*01d0*/ 	.word	0xffffffff


	//   ....[20]....
        /*01d4*/ 	.word	0xffffffff


	//   ....[21]....
        /*01d8*/ 	.word	0xffffffff


	//   ....[22]....
        /*01dc*/ 	.word	0xffffffff


	//   ....[23]....
        /*01e0*/ 	.word	0x0500000f


	//   ....[24]....
        /*01e4*/ 	.word	0x0500000f


	//   ....[25]....
        /*01e8*/ 	.word	0x0500000f


	//   ....[26]....
        /*01ec*/ 	.word	0x0500000f


	//   ....[27]....
        /*01f0*/ 	.word	0x0500000f


	//   ....[28]....
        /*01f4*/ 	.word	0x0500000f


	//   ....[29]....
        /*01f8*/ 	.word	0x0500000f


	//   ....[30]....
        /*01fc*/ 	.word	0x0500000f


	//   ....[31]....
        /*0200*/ 	.word	0x0500000f


	//   ....[32]....
        /*0204*/ 	.word	0x0500000f


	//   ....[33]....
        /*0208*/ 	.word	0x0500000f


	//   ....[34]....
        /*020c*/ 	.word	0x0500000f


	//   ....[35]....
        /*0210*/ 	.word	0x0500000f


	//   ....[36]....
        /*0214*/ 	.word	0x0500000f


	//   ....[37]....
        /*0218*/ 	.word	0x0500000f


	//   ....[38]....
        /*021c*/ 	.word	0x0500000f


	//   ....[39]....
        /*0220*/ 	.word	0x0500000f


	//   ....[40]....
        /*0224*/ 	.word	0x0500000f


	//   ....[41]....
        /*0228*/ 	.word	0x0500000f


	//   ....[42]....
        /*022c*/ 	.word	0x0500000f


	//----- nvinfo : EIATTR_COOP_GROUP_INSTR_OFFSETS
	.align		4
.L_11979:
        /*0230*/ 	.byte	0x04, 0x28
        /*0232*/ 	.short	(.L_11981 - .L_11980)


	//   ....[0]....
.L_11980:
        /*0234*/ 	.word	0x00000c60


	//   ....[1]....
        /*0238*/ 	.word	0x00000c90


	//   ....[2]....
        /*023c*/ 	.word	0x00000cb0


	//   ....[3]....
        /*0240*/ 	.word	0x00000cd0


	//   ....[4]....
        /*0244*/ 	.word	0x00000df0


	//   ....[5]....
        /*0248*/ 	.word	0x00000e10


	//   ....[6]....
        /*024c*/ 	.word	0x00000e40


	//   ....[7]....
        /*0250*/ 	.word	0x00001cf0


	//   ....[8]....
        /*0254*/ 	.word	0x00001d20


	//   ....[9]....
        /*0258*/ 	.word	0x00001d50


	//   ....[10]....
        /*025c*/ 	.word	0x00001dd0


	//   ....[11]....
        /*0260*/ 	.word	0x00001e40


	//   ....[12]....
        /*0264*/ 	.word	0x00001e90


	//   ....[13]....
        /*0268*/ 	.word	0x00001eb0


	//   ....[14]....
        /*026c*/ 	.word	0x00001ed0


	//   ....[15]....
        /*0270*/ 	.word	0x00002e50


	//   ....[16]....
        /*0274*/ 	.word	0x00002e70


	//   ....[17]....
        /*0278*/ 	.word	0x00002e80


	//   ....[18]....
        /*027c*/ 	.word	0x00002e90


	//   ....[19]....
        /*0280*/ 	.word	0x00002ea0


	//   ....[20]....
        /*0284*/ 	.word	0x00002eb0


	//   ....[21]....
        /*0288*/ 	.word	0x00002ec0


	//   ....[22]....
        /*028c*/ 	.word	0x00002ee0


	//   ....[23]....
        /*0290*/ 	.word	0x00003af0


	//   ....[24]....
        /*0294*/ 	.word	0x00003b50


	//   ....[25]....
        /*0298*/ 	.word	0x00003bb0


	//   ....[26]....
        /*029c*/ 	.word	0x00003c10


	//   ....[27]....
        /*02a0*/ 	.word	0x00003c90


	//   ....[28]....
        /*02a4*/ 	.word	0x00003cf0


	//   ....[29]....
        /*02a8*/ 	.word	0x00003d50


	//   ....[30]....
        /*02ac*/ 	.word	0x00003dd0


	//   ....[31]....
        /*02b0*/ 	.word	0x00003e30


	//   ....[32]....
        /*02b4*/ 	.word	0x00003eb0


	//   ....[33]....
        /*02b8*/ 	.word	0x00003f10


	//   ....[34]....
        /*02bc*/ 	.word	0x00003f90


	//   ....[35]....
        /*02c0*/ 	.word	0x00003ff0


	//   ....[36]....
        /*02c4*/ 	.word	0x00004070


	//   ....[37]....
        /*02c8*/ 	.word	0x000040d0


	//   ....[38]....
        /*02cc*/ 	.word	0x00004160


	//   ....[39]....
        /*02d0*/ 	.word	0x000041c0


	//   ....[40]....
        /*02d4*/ 	.word	0x00004270


	//   ....[41]....
        /*02d8*/ 	.word	0x000042d0


	//   ....[42]....
        /*02dc*/ 	.word	0x00004360


	//----- nvinfo : EIATTR_SYSCALL_OFFSETS
	.align		4
.L_11981:
        /*02e0*/ 	.byte	0x04, 0x46
        /*02e2*/ 	.short	(.L_11983 - .L_11982)


	//   ....[0]....
.L_11982:
        /*02e4*/ 	.word	0x00003980


	//   ....[1]....
        /*02e8*/ 	.word	0x00003a80


	//----- nvinfo : EIATTR_EXIT_INSTR_OFFSETS
	.align		4
.L_11983:
        /*02ec*/ 	.byte	0x04, 0x1c
        /*02ee*/ 	.short	(.L_11985 - .L_11984)


	//   ....[0]....
.L_11984:
        /*02f0*/ 	.word	0x00000090


	//   ....[1]....
        /*02f4*/ 	.word	0x000034b0


	//   ....[2]....
        /*02f8*/ 	.word	0x00003570


	//   ....[3]....
        /*02fc*/ 	.word	0x00003880


	//   ....[4]....
        /*0300*/ 	.word	0x00003a90


	//----- nvinfo : EIATTR_CRS_STACK_SIZE
	.align		4
.L_11985:
        /*0304*/ 	.byte	0x04, 0x1e
        /*0306*/ 	.short	(.L_11987 - .L_11986)
.L_11986:
        /*0308*/ 	.word	0x00000000


	//----- nvinfo : EIATTR_CBANK_PARAM_SIZE
	.align		4
.L_11987:
        /*030c*/ 	.byte	0x03, 0x19
        /*030e*/ 	.short	0x008c


	//----- nvinfo : EIATTR_PARAM_CBANK
	.align		4
        /*0310*/ 	.byte	0x04, 0x0a
        /*0312*/ 	.short	(.L_11989 - .L_11988)
	.align		4
.L_11988:
        /*0314*/ 	.word	index@(.nv.constant0._ZN4vllm25paged_attention_v2_kernelIfhLi64ELi16ELi128ELNS_18Fp8KVCacheDataTypeE2ELb1ELi512EEEvPfS2_PT_PKS3_PKT0_S9_ifPKiSB_iPKfiiiSD_SD_iiiii)
        /*0318*/ 	.short	0x0210
        /*031a*/ 	.short	0x008c


	//----- nvinfo : EIATTR_SW_WAR
	.align		4
.L_11989:
        /*031c*/ 	.byte	0x04, 0x36
        /*031e*/ 	.short	(.L_11991 - .L_11990)
.L_11990:
        /*0320*/ 	.word	0x00000008
.L_11991:


//--------------------- .nv.info._ZN4vllm25paged_attention_v2_kernelIfhLi32ELi16ELi128ELNS_18Fp8KVCacheDataTypeE2ELb1ELi512EEEvPfS2_PT_PKS3_PKT0_S9_ifPKiSB_iPKfiiiSD_SD_iiiii --------------------------
	.section	.nv.info._ZN4vllm25paged_attention_v2_kernelIfhLi32ELi16ELi128ELNS_18Fp8KVCacheDataTypeE2ELb1ELi512EEEvPfS2_PT_PKS3_PKT0_S9_ifPKiSB_iPKfiiiSD_SD_iiiii,"",@"SHT_CUDA_INFO"
	.sectionflags	@""
	.align	4


	//----- nvinfo : EIATTR_CUDA_API_VERSION
	.align		4
        /*0000*/ 	.byte	0x04, 0x37
        /*0002*/ 	.short	(.L_11993 - .L_11992)
.L_11992:
        /*0004*/ 	.word	0x00000082


	//----- nvinfo : EIATTR_KPARAM_INFO
	.align		4
.L_11993:
        /*0008*/ 	.byte	0x04, 0x17
        /*000a*/ 	.short	(.L_11995 - .L_11994)
.L_11994:
        /*000c*/ 	.word	0x00000000
        /*0010*/ 	.short	0x0015
        /*0012*/ 	.short	0x0088
        /*0014*/ 	.byte	0x00, 0xf0, 0x11, 0x00


	//----- nvinfo : EIATTR_KPARAM_INFO
	.align		4
.L_11995:
        /*0018*/ 	.byte	0x04, 0x17
        /*001a*/ 	.short	(.L_11997 - .L_11996)
.L_11996:
        /*001c*/ 	.word	0x00000000
        /*0020*/ 	.short	0x0014
        /*0022*/ 	.short	0x0084
        /*0024*/ 	.byte	0x00, 0xf0, 0x11, 0x00


	//----- nvinfo : EIATTR_KPARAM_INFO
	.align		4
.L_11997:
        /*0028*/ 	.byte	0x04, 0x17
        /*002a*/ 	.short	(.L_11999 - .L_11998)
.L_11998:
        /*002c*/ 	.word	0x00000000
        /*0030*/ 	.short	0x0013
        /*0032*/ 	.short	0x0080
        /*0034*/ 	.byte	0x00, 0xf0, 0x11, 0x00


	//----- nvinfo : EIATTR_KPARAM_INFO
	.align		4
.L_11999:
        /*0038*/ 	.byte	0x04, 0x17
        /*003a*/ 	.short	(.L_12001 - .L_12000)
.L_12000:
        /*003c*/ 	.word	0x00000000
        /*0040*/ 	.short	0x0012
        /*0042*/ 	.short	0x007c
        /*0044*/ 	.byte	0x00, 0xf0, 0x11, 0x00


	//----- nvinfo : EIATTR_KPARAM_INFO
	.align		4
.L_12001:
        /*0048*/ 	.byte	0x04, 0x17
        /*004a*/ 	.short	(.L_12003 - .L_12002)
.L_12002:
        /*004c*/ 	.word	0x00000000
        /*0050*/ 	.short	0x0011
        /*0052*/ 	.short	0x0078
        /*0054*/ 	.byte	0x00, 0xf0, 0x11, 0x00


	//----- nvinfo : EIATTR_KPARAM_INFO
	.align		4
.L_12003:
        /*0058*/ 	.byte	0x04, 0x17
        /*005a*/ 	.short	(.L_12005 - .L_12004)
.L_12004:
        /*005c*/ 	.word	0x00000000
        /*0060*/ 	.short	0x0010
        /*0062*/ 	.short	0x0070
        /*0064*/ 	.byte	0x00, 0xf0, 0x21, 0x00


	//----- nvinfo : EIATTR_KPARAM_INFO
	.align		4
.L_12005:
        /*0068*/ 	.byte	0x04, 0x17
        /*006a*/ 	.short	(.L_12007 - .L_12006)
.L_12006:
        /*006c*/ 	.word	0x00000000
        /*0070*/ 	.short	0x000f
        /*0072*/ 	.short	0x0068
        /*0074*/ 	.byte	0x00, 0xf0, 0x21, 0x00


	//----- nvinfo : EIATTR_KPARAM_INFO
	.align		4
.L_12007:
        /*0078*/ 	.byte	0x04, 0x17
        /*007a*/ 	.short	(.L_12009 - .L_12008)
.L_12008:
        /*007c*/ 	.word	0x00000000
        /*0080*/ 	.short	0x000e
        /*0082*/ 	.short	0x0060
        /*0084*/ 	.byte	0x00, 0xf0, 0x11, 0x00


	//----- nvinfo : EIATTR_KPARAM_INFO
	.align		4
.L_12009:
        /*0088*/ 	.byte	0x04, 0x17
        /*008a*/ 	.short	(.L_12011 - .L_12010)
.L_12010:
        /*008c*/ 	.word	0x00000000
        /*0090*/ 	.short	0x000d
        /*0092*/ 	.short	0x005c
        /*0094*/ 	.byte	0x00, 0xf0, 0x11, 0x00


	//----- nvinfo : EIATTR_KPARAM_INFO
	.align		4
.L_12011:
        /*0098*/ 	.byte	0x04, 0x17
        /*009a*/ 	.short	(.L_12013 - .L_12012)
.L_12012:
        /*009c*/ 	.word	0x00000000
        /*00a0*/ 	.short	0x000c
        /*00a2*/ 	.short	0x0058
        /*00a4*/ 	.byte	0x00, 0xf0, 0x11, 0x00


	//----- nvinfo : EIATTR_KPARAM_INFO
	.align		4
.L_12013:
        /*00a8*/ 	.byte	0x04, 0x17
        /*00aa*/ 	.short	(.L_12015 - .L_12014)
.L_12014:
        /*00ac*/ 	.word	0x00000000
        /*00b0*/ 	.short	0x000b
        /*00b2*/ 	.short	0x0050
        /*00b4*/ 	.byte	0x00, 0xf0, 0x21, 0x00


	//----- nvinfo : EIATTR_KPARAM_INFO
	.align		4
.L_12015:
        /*00b8*/ 	.byte	0x04, 0x17
        /*00ba*/ 	.short	(.L_12017 - .L_12016)
.L_12016:
        /*00bc*/ 	.word	0x00000000
        /*00c0*/ 	.short	0x000a
        /*00c2*/ 	.short	0x0048
        /*00c4*/ 	.byte	0x00, 0xf0, 0x11, 0x00


	//----- nvinfo : EIATTR_KPARAM_INFO
	.align		4
.L_12017:
        /*00c8*/ 	.byte	0x04, 0x17
        /*00ca*/ 	.short	(.L_12019 - .L_12018)
.L_12018:
        /*00cc*/ 	.word	0x00000000
        /*00d0*/ 	.short	0x0009
        /*00d2*/ 	.short	0x0040
        /*00d4*/ 	.byte	0x00, 0xf0, 0x21, 0x00


	//----- nvinfo : EIATTR_KPARAM_INFO
	.align		4
.L_12019:
        /*00d8*/ 	.byte	0x04, 0x17
        /*00da*/ 	.short	(.L_12021 - .L_12020)
.L_12020:
        /*00dc*/ 	.word	0x00000000
        /*00e0*/ 	.short	0x0008
        /*00e2*/ 	.short	0x0038
        /*00e4*/ 	.byte	0x00, 0xf0, 0x21, 0x00


	//----- nvinfo : EIATTR_KPARAM_INFO
	.align		4
.L_12021:
        /*00e8*/ 	.byte	0x04, 0x17
        /*00ea*/ 	.short	(.L_12023 - .L_12022)
.L_12022:
        /*00ec*/ 	.word	0x00000000
        /*00f0*/ 	.short	0x0007
        /*00f2*/ 	.short	0x0034
        /*00f4*/ 	.byte	0x00, 0xf0, 0x11, 0x00


	//----- nvinfo : EIATTR_KPARAM_INFO
	.align		4
.L_12023:
        /*00f8*/ 	.byte	0x04, 0x17
        /*00fa*/ 	.short	(.L_12025 - .L_12024)
.L_12024:
        /*00fc*/ 	.word	0x00000000
        /*0100*/ 	.short	0x0006
        /*0102*/ 	.short	0x0030
        /*0104*/ 	.byte	0x00, 0xf0, 0x11, 0x00


	//----- nvinfo : EIATTR_KPARAM_INFO
	.align		4
.L_12025:
        /*0108*/ 	.byte	0x04, 0x17
        /*010a*/ 	.short	(.L_12027 - .L_12026)
.L_12026:
        /*010c*/ 	.word	0x00000000
        /*0110*/ 	.short	0x0005
        /*0112*/ 	.short	0x0028
        /*0114*/ 	.byte	0x00, 0xf0, 0x21, 0x00


	//----- nvinfo : EIATTR_KPARAM_INFO
	.align		4
.L_12027:
        /*0118*/ 	.byte	0x04, 0x17
        /*011a*/ 	.short	(.L_12029 - .L_12028)
.L_12028:
        /*011c*/ 	.word	0x00000000
        /*0120*/ 	.short	0x0004
        /*0122*/ 	.short	0x0020
        /*0124*/ 	.byte	0x00, 0xf0, 0x21, 0x00


	//----- nvinfo : EIATTR_KPARAM_INFO
	.align		4
.L_12029:
        /*0128*/ 	.byte	0x04, 0x17
        /*012a*/ 	.short	(.L_12031 - .L_12030)
.L_12030:
        /*012c*/ 	.word	0x00000000
        /*0130*/ 	.short	0x0003
        /*0132*/ 	.short	0x0018
        /*0134*/ 	.byte	0x00, 0xf0, 0x21, 0x00


	//----- nvinfo : EIATTR_KPARAM_INFO
	.align		4
.L_12031:
        /*0138*/ 	.byte	0x04, 0x17
        /*013a*/ 	.short	(.L_12033 - .L_12032)
.L_12032:
        /*013c*/ 	.word	0x00000000
        /*0140*/ 	.short	0x0002
        /*0142*/ 	.short	0x0010
        /*0144*/ 	.byte	0x00, 0xf0, 0x21, 0x00


	//----- nvinfo : EIATTR_KPARAM_INFO
	.align		4
.L_12033:
        /*0148*/ 	.byte	0x04, 0x17
        /*014a*/ 	.short	(.L_12035 - .L_12034)
.L_12034:
        /*014c*/ 	.word	0x00000000
        /*0150*/ 	.short	0x0001
        /*0152*/ 	.short	0x0008
        /*0154*/ 	.byte	0x00, 0xf0, 0x21, 0x00


	//----- nvinfo : EIATTR_KPARAM_INFO
	.align		4
.L_12035:
        /*0158*/ 	.byte	0x04, 0x17
        /*015a*/ 	.short	(.L_12037 - .L_12036)
.L_12036:
        /*015c*/ 	.word	0x00000000
        /*0160*/ 	.short	0x0000
        /*0162*/ 	.short	0x0000
        /*0164*/ 	.byte	0x00, 0xf0, 0x21, 0x00


	//----- nvinfo : EIATTR_SPARSE_MMA_MASK
	.align		4
.L_12037:
        /*0168*/ 	.byte	0x03, 0x50
        /*016a*/ 	.short	0x0000


	//----- nvinfo : EIATTR_MAXREG_COUNT
	.align		4
        /*016c*/ 	.byte	0x03, 0x1b
        /*016e*/ 	.short	0x00ff


	//----- nvinfo : EIATTR_NUM_BARRIERS
	.align		4
        /*0170*/ 	.byte	0x02, 0x4c
        /*0172*/ 	.byte	0x01
	.zero		1


	//----- nvinfo : EIATTR_EXTERNS
	.align		4
        /*0174*/ 	.byte	0x04, 0x0f
        /*0176*/ 	.short	(.L_12039 - .L_12038)


	//   ....[0]....
	.align		4
.L_12038:
        /*0178*/ 	.word	index@(__assertfail)


	//----- nvinfo : EIATTR_MERCURY_ISA_VERSION
	.align		4
.L_12039:
        /*017c*/ 	.byte	0x03, 0x5f
        /*017e*/ 	.short	0x0101


	//----- nvinfo : EIATTR_COOP_GROUP_MASK_REGIDS
	.align		4
        /*0180*/ 	.byte	0x04, 0x29
        /*0182*/ 	.short	(.L_12041 - .L_12040)


	//   ....[0]....
.L_12040:
        /*0184*/ 	.word	0xffffffff


	//   ....[1]....
        /*0188*/ 	.word	0xffffffff


	//   ....[2]....
        /*018c*/ 	.word	0xffffffff


	//   ....[3]....
        /*0190*/ 	.word	0xffffffff


	//   ....[4]....
        /*0194*/ 	.word	0xffffffff


	//   ....[5]....
        /*0198*/ 	.word	0xffffffff


	//   ....[6]....
        /*019c*/ 	.word	0xffffffff


	//   ....[7]....
        /*01a0*/ 	.word	0xffffffff


	//   ....[8]....
        /*01a4*/ 	.word	0xffffffff


	//   ....[9]....
        /*01a8*/ 	.word	0xffffffff


	//   ....[10]....
        /*01ac*/ 	.word	0xffffffff


	//   ....[11]....
        /*01b0*/ 	.word	0xffffffff


	//   ....[12]....
        /*01b4*/ 	.word	0xffffffff


	//   ....[13]....
        /*01b8*/ 	.word	0xffffffff


	//   ....[14]....
        /*01bc*/ 	.word	0xffffffff


	//   ....[15]....
        /*01c0*/ 	.word	0xffffffff


	//   ....[16]....
        /*01c4*/ 	.word	0xffffffff


	//   ....[17]....
        /*01c8*/ 	.word	0xffffffff


	//   ....[18]....
        /*01cc*/ 	.word	0xffffffff


	//   ....[19]....
        /*01d0*/ 	.word	0x0500000f


	//   ....[20]....
        /*01d4*/ 	.word	0x0500000f


	//   ....[21]....
        /*01d8*/ 	.word	0x0500000f


	//   ....[22]....
        /*01dc*/ 	.word	0x0500000f


	//   ....[23]....
        /*01e0*/ 	.word	0x0500000f


	//   ....[24]....
        /*01e4*/ 	.word	0x0500000f


	//   ....[25]....
        /*01e8*/ 	.word	0x0500000f


	//   ....[26]....
        /*01ec*/ 	.word	0x0500000f


	//   ....[27]....
        /*01f0*/ 	.word	0x0500000f


	//   ....[28]....
        /*01f4*/ 	.word	0x0500000f


	//   ....[29]....
        /*01f8*/ 	.word	0x0500000f


	//   ....[30]....
        /*01fc*/ 	.word	0x0500000f


	//----- nvinfo : EIATTR_COOP_GROUP_INSTR_OFFSETS
	.align		4
.L_12041:
        /*0200*/ 	.byte	0x04, 0x28
        /*0202*/ 	.short	(.L_12043 - .L_12042)


	//   ....[0]....
.L_12042:
        /*0204*/ 	.word	0x00000c70


	//   ....[1]....
        /*0208*/ 	.word	0x00000ca0


	//   ....[2]....
        /*020c*/ 	.word	0x00000cc0


	//   ....[3]....
        /*0210*/ 	.word	0x00000ce0


	//   ....[4]....
        /*0214*/ 	.word	0x00000e10


	//   ....[5]....
        /*0218*/ 	.word	0x00000e30


	//   ....[6]....
        /*021c*/ 	.word	0x00000e50


	//   ....[7]....
        /*0220*/ 	.word	0x00001cf0


	//   ....[8]....
        /*0224*/ 	.word	0x00001d60


	//   ....[9]....
        /*0228*/ 	.word	0x00001da0


	//   ....[10]....
        /*022c*/ 	.word	0x00001df0


	//   ....[11]....
        /*0230*/ 	.word	0x00001e20


	//   ....[12]....
        /*0234*/ 	.word	0x00001e90


	//   ....[13]....
        /*0238*/ 	.word	0x00001eb0


	//   ....[14]....
        /*023c*/ 	.word	0x00001ed0


	//   ....[15]....
        /*0240*/ 	.word	0x00002dd0


	//   ....[16]....
        /*0244*/ 	.word	0x00002de0


	//   ....[17]....
        /*0248*/ 	.word	0x00002df0


	//   ....[18]....
        /*024c*/ 	.word	0x00002e00


	//   ....[19]....
        /*0250*/ 	.word	0x00003640


	//   ....[20]....
        /*0254*/ 	.word	0x000036a0


	//   ....[21]....
        /*0258*/ 	.word	0x00003700


	//   ....[22]....
        /*025c*/ 	.word	0x00003760


	//   ....[23]....
        /*0260*/ 	.word	0x000037e0


	//   ....[24]....
        /*0264*/ 	.word	0x00003840


	//   ....[25]....
        /*0268*/ 	.word	0x000038a0


	//   ....[26]....
        /*026c*/ 	.word	0x00003910


	//   ....[27]....
        /*0270*/ 	.word	0x00003970


	//   ....[28]....
        /*0274*/ 	.word	0x00003a00


	//   ....[29]....
        /*0278*/ 	.word	0x00003a60


	//   ....[30]....
        /*027c*/ 	.word	0x00003ad0


	//----- nvinfo : EIATTR_SYSCALL_OFFSETS
	.align		4
.L_12043:
        /*0280*/ 	.byte	0x04, 0x46
        /*0282*/ 	.short	(.L_12045 - .L_12044)


	//   ....[0]....
.L_12044:
        /*0284*/ 	.word	0x000034d0


	//   ....[1]....
        /*0288*/ 	.word	0x000035d0


	//----- nvinfo : EIATTR_EXIT_INSTR_OFFSETS
	.align		4
.L_12045:
        /*028c*/ 	.byte	0x04, 0x1c
        /*028e*/ 	.short	(.L_12047 - .L_12046)


	//   ....[0]....
.L_12046:
        /*0290*/ 	.word	0x00000090


	//   ....[1]....
        /*0294*/ 	.word	0x00003190


	//   ....[2]....
        /*0298*/ 	.word	0x00003240


	//   ....[3]....
        /*029c*/ 	.word	0x000033d0


	//   ....[4]....
        /*02a0*/ 	.word	0x000035e0


	//----- nvinfo : EIATTR_CRS_STACK_SIZE
	.align		4
.L_12047:
        /*02a4*/ 	.byte	0x04, 0x1e
        /*02a6*/ 	.short	(.L_12049 - .L_12048)
.L_12048:
        /*02a8*/ 	.word	0x00000000


	//----- nvinfo : EIATTR_CBANK_PARAM_SIZE
	.align		4
.L_12049:
        /*02ac*/ 	.byte	0x03, 0x19
        /*02ae*/ 	.short	0x008c


	//----- nvinfo : EIATTR_PARAM_CBANK
	.align		4
        /*02b0*/ 	.byte	0x04, 0x0a
        /*02b2*/ 	.short	(.L_12051 - .L_12050)
	.align		4
.L_12050:
        /*02b4*/ 	.word	index@(.nv.constant0._ZN4vllm25paged_attention_v2_kernelIfhLi32ELi16ELi128ELNS_18Fp8KVCacheDataTypeE2ELb1ELi512EEEvPfS2_PT_PKS3_PKT0_S9_ifPKiSB_iPKfiiiSD_SD_iiiii)
        /*02b8*/ 	.short	0x0210
        /*02ba*/ 	.short	0x008c


	//----- nvinfo : EIATTR_SW_WAR
	.align		4
.L_12051:
        /*02bc*/ 	.byte	0x04, 0x36
        /*02be*/ 	.short	(.L_12053 - .L_12052)
.L_12052:
        /*02c0*/ 	.word	0x00000008
.L_12053:


//--------------------- .nv.info._ZN4vllm25paged_attention_v2_kernelIfhLi256ELi8ELi128ELNS_18Fp8KVCacheDataTypeE2ELb0ELi512EEEvPfS2_PT_PKS3_PKT0_S9_ifPKiSB_iPKfiiiSD_SD_iiiii --------------------------
	.section	.nv.info._ZN4vllm25paged_attention_v2_kernelIfhLi256ELi8ELi128ELNS_18Fp8KVCacheDataTypeE2ELb0ELi512EEEvPfS2_PT_PKS3_PKT0_S9_ifPKiSB_iPKfiiiSD_SD_iiiii,"",@"SHT_CUDA_INFO"
	.sectionflags	@""
	.align	4


	//----- nvinfo : EIATTR_CUDA_API_VERSION
	.align		4
        /*0000*/ 	.byte	0x04, 0x37
        /*0002*/ 	.short	(.L_12055 - .L_12054)
.L_12054:
        /*0004*/ 	.word	0x00000082


	//----- nvinfo : EIATTR_KPARAM_INFO
	.align		4
.L_12055:
        /*0008*/ 	.byte	0x04, 0x17
        /*000a*/ 	.short	(.L_12057 - .L_12056)
.L_12056:
        /*000c*/ 	.word	0x00000000
        /*0010*/ 	.short	0x0015
        /*0012*/ 	.short	0x0088
        /*0014*/ 	.byte	0x00, 0xf0, 0x11, 0x00


	//----- nvinfo : EIATTR_KPARAM_INFO
	.align		4
.L_12057:
        /*0018*/ 	.byte	0x04, 0x17
        /*001a*/ 	.short	(.L_12059 - .L_12058)
.L_12058:
        /*001c*/ 	.word	0x00000000
        /*0020*/ 	.short	0x0014
        /*0022*/ 	.short	0x0084
        /*0024*/ 	.byte	0x00, 0xf0, 0x11, 0x00


	//----- nvinfo : EIATTR_KPARAM_INFO
	.align		4
.L_12059:
        /*0028*/ 	.byte	0x04, 0x17
        /*002a*/ 	.short	(.L_12061 - .L_12060)
.L_12060:
        /*002c*/ 	.word	0x00000000
        /*0030*/ 	.short	0x0013
        /*0032*/ 	.short	0x0080
        /*0034*/ 	.byte	0x00, 0xf0, 0x11, 0x00


	//----- nvinfo : EIATTR_KPARAM_INFO
	.align		4
.L_12061:
        /*0038*/ 	.byte	0x04, 0x17
        /*003a*/ 	.short	(.L_12063 - .L_12062)
.L_12062:
        /*003c*/ 	.word	0x00000000
        /*0040*/ 	.short	0x0012
        /*0042*/ 	.short	0x007c
        /*0044*/ 	.byte	0x00, 0xf0, 0x11, 0x00


	//----- nvinfo : EIATTR_KPARAM_INFO
	.align		4
.L_12063:
        /*0048*/ 	.byte	0x04, 0x17
        /*004a*/ 	.short	(.L_12065 - .L_12064)
.L_12064:
        /*004c*/ 	.word	0x00000000
        /*0050*/ 	.short	0x0011
        /*0052*/ 	.short	0x0078
        /*0054*/ 	.byte	0x00, 0xf0, 0x11, 0x00


	//----- nvinfo : EIATTR_KPARAM_INFO
	.align		4
.L_12065:
        /*0058*/ 	.byte	0x04, 0x17
        /*005a*/ 	.short	(.L_12067 - .L_12066)
.L_12066:
        /*005c*/ 	.word	0x00000000
        /*0060*/ 	.short	0x0010
        /*0062*/ 	.short	0x0070
        /*0064*/ 	.byte	0x00, 0xf0, 0x21, 0x00


	//----- nvinfo : EIATTR_KPARAM_INFO
	.align		4
.L_12067:
        /*0068*/ 	.byte	0x04, 0x17
        /*006a*/ 	.short	(.L_12069 - .L_12068)
.L_12068:
        /*006c*/ 	.word	0x00000000
        /*0070*/ 	.short	0x000f
        /*0072*/ 	.short	0x0068
        /*0074*/ 	.byte	0x00, 0xf0, 0x21, 0x00


	//----- nvinfo : EIATTR_KPARAM_INFO
	.align		4
.L_12069:
        /*0078*/ 	.byte	0x04, 0x17
        /*007a*/ 	.short	(.L_12071 - .L_12070)
.L_12070:
        /*007c*/ 	.word	0x00000000
        /*0080*/ 	.short	0x000e
        /*0082*/ 	.short	0x0060
        /*0084*/ 	.byte	0x00, 0xf0, 0x11, 0x00


	//----- nvinfo : EIATTR_KPARAM_INFO
	.align		4
.L_12071:
        /*0088*/ 	.byte	0x04, 0x17
        /*008a*/ 	.short	(.L_12073 - .L_12072)
.L_12072:
        /*008c*/ 	.word	0x00000000
        /*0090*/ 	.short	0x000d
        /*0092*/ 	.short	0x005c
        /*0094*/ 	.byte	0x00, 0xf0, 0x11, 0x00


	//----- nvinfo : EIATTR_KPARAM_INFO
	.align		4
.L_12073:
        /*0098*/ 	.byte	0x04, 0x17
        /*009a*/ 	.short	(.L_12075 - .L_12074)
.L_12074:
        /*009c*/ 	.word	0x00000000
        /*00a0*/ 	.short	0x000c
        /*00a2*/ 	.short	0x0058
        /*00a4*/ 	.byte	0x00, 0xf0, 0x11, 0x00


	//----- nvinfo : EIATTR_KPARAM_INFO
	.align		4
.L_12075:
        /*00a8*/ 	.byte	0x04, 0x17
        /*00aa*/ 	.short	(.L_12077 - .L_12076)
.L_12076:
        /*00ac*/ 	.word	0x00000000
        /*00b0*/ 	.short	0x000b
        /*00b2*/ 	.short	0x0050
        /*00b4*/ 	.byte	0x00, 0xf0, 0x21, 0x00


	//----- nvinfo : EIATTR_KPARAM_INFO
	.align		4
.L_12077:
        /*00b8*/ 	.byte	0x04, 0x17
        /*00ba*/ 	.short	(.L_12079 - .L_12078)
.L_12078:
        /*00bc*/ 	.word	0x00000000
        /*00c0*/ 	.short	0x000a
        /*00c2*/ 	.short	0x0048
        /*00c4*/ 	.byte	0x00, 0xf0, 0x11, 0x00


	//----- nvinfo : EIATTR_KPARAM_INFO
	.align		4
.L_12079:
        /*00c8*/ 	.byte	0x04, 0x17
        /*00ca*/ 	.short	(.L_12081 - .L_12080)
.L_12080:
        /*00cc*/ 	.word	0x00000000
        /*00d0*/ 	.short	0x0009
        /*00d2*/ 	.short	0x0040
        /*00d4*/ 	.byte	0x00, 0xf0, 0x21, 0x00


	//----- nvinfo : EIATTR_KPARAM_INFO
	.align		4
.L_12081:
        /*00d8*/ 	.byte	0x04, 0x17
        /*00da*/ 	.short	(.L_12083 - .L_12082)
.L_12082:
        /*00dc*/ 	.word	0x00000000
        /*00e0*/ 	.short	0x0008
        /*00e2*/ 	.short	0x0038
        /*00e4*/ 	.byte	0x00, 0xf0, 0x21, 0x00


	//----- nvinfo : EIATTR_KPARAM_INFO
	.align		4
.L_12083:
        /*00e8*/ 	.byte	0x04, 0x17
        /*00ea*/ 	.short	(.L_12085 - .L_12084)
.L_12084:
        /*00ec*/ 	.word	0x00000000
        /*00f0*/ 	.short	0x0007
        /*00f2*/ 	.short	0x0034
        /*00f4*/ 	.byte	0x00, 0xf0, 0x11, 0x00


	//----- nvinfo : EIATTR_KPARAM_INFO
	.align		4
.L_12085:
        /*00f8*/ 	.byte	0x04, 0x17
        /*00fa*/ 	.short	(.L_12087 - .L_12086)
.L_12086:
        /*00fc*/ 	.word	0x00000000
        /*0100*/ 	.short	0x0006
        /*0102*/ 	.short	0x0030
        /*0104*/ 	.byte	0x00, 0xf0, 0x11, 0x00


	//----- nvinfo : EIATTR_KPARAM_INFO
	.align		4
.L_12087:
        /*0108*/ 	.byte	0x04, 0x17
        /*010a*/ 	.short	(.L_12089 - .L_12088)
.L_12088:
        /*010c*/ 	.word	0x00000000
        /*0110*/ 	.short	0x0005
        /*0112*/ 	.short	0x0028
        /*0114*/ 	.byte	0x00, 0xf0, 0x21, 0x00


	//----- nvinfo : EIATTR_KPARAM_INFO
	.align		4
.L_12089:
        /*0118*/ 	.byte	0x04, 0x17
        /*011a*/ 	.short	(.L_12091 - .L_12090)
.L_12090:
        /*011c*/ 	.word	0x00000000
        /*0120*/ 	.short	0x0004
        /*0122*/ 	.short	0x0020
        /*0124*/ 	.byte	0x00, 0xf0, 0x21, 0x00


	//----- nvinfo : EIATTR_KPARAM_INFO
	.align		4
.L_12091:
        /*0128*/ 	.byte	0x04, 0x17
        /*012a*/ 	.short	(.L_12093 - .L_12092)
.L_12092:
        /*012c*/ 	.word	0x00000000
        /*0130*/ 	.short	0x0003
        /*0132*/ 	.short	0x0018
        /*0134*/ 	.byte	0x00, 0xf0, 0x21, 0x00


	//----- nvinfo : EIATTR_KPARAM_INFO
	.align		4
.L_12093:
        /*0138*/ 	.byte	0x04, 0x17
        /*013a*/ 	.short	(.L_12095 - .L_12094)
.L_12094:
        /*013c*/ 	.word	0x00000000
        /*0140*/ 	.short	0x0002
        /*0142*/ 	.short	0x0010
        /*0144*/ 	.byte	0x00, 0xf0, 0x21, 0x00


	//----- nvinfo : EIATTR_KPARAM_INFO
	.align		4
.L_12095:
        /*0148*/ 	.byte	0x04, 0x17
        /*014a*/ 	.short	(.L_12097 - .L_12096)
.L_12096:
        /*014c*/ 	.word	0x00000000
        /*0150*/ 	.short	0x0001
        /*0152*/ 	.short	0x0008
        /*0154*/ 	.byte	0x00, 0xf0, 0x21, 0x00


	//----- nvinfo : EIATTR_KPARAM_INFO
	.align		4
.L_12097:
        /*0158*/ 	.byte	0x04, 0x17
        /*015a*/ 	.short	(.L_12099 - .L_12098)
.L_12098:
        /*015c*/ 	.word	0x00000000
        /*0160*/ 	.short	0x0000
        /*0162*/ 	.short	0x0000
        /*0164*/ 	.byte	0x00, 0xf0, 0x21, 0x00


	//----- nvinfo : EIATTR_SPARSE_MMA_MASK
	.align		4
.L_12099:
        /*0168*/ 	.byte	0x03, 0x50
        /*016a*/ 	.short	0x0000


	//----- nvinfo : EIATTR_MAXREG_COUNT
	.align		4
        /*016c*/ 	.byte	0x03, 0x1b
        /*016e*/ 	.short	0x00ff


	//----- nvinfo : EIATTR_NUM_BARRIERS
	.align		4
        /*0170*/ 	.byte	0x02, 0x4c
        /*0172*/ 	.byte	0x01
	.zero		1


	//----- nvinfo : EIATTR_EXTERNS
	.align		4
        /*0174*/ 	.byte	0x04, 0x0f
        /*0176*/ 	.short	(.L_12101 - .L_12100)


	//   ....[0]....
	.align		4
.L_12100:
        /*0178*/ 	.word	index@(__assertfail)


	//----- nvinfo : EIATTR_MERCURY_ISA_VERSION
	.align		4
.L_12101:
        /*017c*/ 	.byte	0x03, 0x5f
        /*017e*/ 	.short	0x0101


	//----- nvinfo : EIATTR_COOP_GROUP_MASK_REGIDS
	.align		4
        /*0180*/ 	.byte	0x04, 0x29
        /*0182*/ 	.short	(.L_12103 - .L_12102)


	//   ....[0]....
.L_12102:
        /*0184*/ 	.word	0xffffffff


	//   ....[1]....
        /*0188*/ 	.word	0xffffffff


	//   ....[2]....
        /*018c*/ 	.word	0xffffffff


	//   ....[3]....
        /*0190*/ 	.word	0xffffffff


	//   ....[4]....
        /*0194*/ 	.word	0xffffffff


	//   ....[5]....
        /*0198*/ 	.word	0xffffffff


	//   ....[6]....
        /*019c*/ 	.word	0xffffffff


	//   ....[7]....
        /*01a0*/ 	.word	0xffffffff


	//   ....[8]....
        /*01a4*/ 	.word	0xffffffff


	//   ....[9]....
        /*01a8*/ 	.word	0xffffffff


	//   ....[10]....
        /*01ac*/ 	.word	0xffffffff


	//   ....[11]....
        /*01b0*/ 	.word	0xffffffff


	//   ....[12]....
        /*01b4*/ 	.word	0xffffffff


	//   ....[13]....
        /*01b8*/ 	.word	0xffffffff


	//   ....[14]....
        /*01bc*/ 	.word	0x0500000f


	//   ....[15]....
        /*01c0*/ 	.word	0x0500000f


	//   ....[16]....
        /*01c4*/ 	.word	0x0500000f


	//----- nvinfo : EIATTR_COOP_GROUP_INSTR_OFFSETS
	.align		4
.L_12103:
        /*01c8*/ 	.byte	0x04, 0x28
        /*01ca*/ 	.short	(.L_12105 - .L_12104)


	//   ....[0]....
.L_12104:
        /*01cc*/ 	.word	0x00000240


	//   ....[1]....
        /*01d0*/ 	.word	0x00000270


	//   ....[2]....
        /*01d4*/ 	.word	0x00000290


	//   ....[3]....
        /*01d8*/ 	.word	0x000003b0


	//   ....[4]....
        /*01dc*/ 	.word	0x000003d0


	//   ....[5]....
        /*01e0*/ 	.word	0x00000400


	//   ....[6]....
        /*01e4*/ 	.word	0x000012b0


	//   ....[7]....
        /*01e8*/ 	.word	0x00001330


	//   ....[8]....
        /*01ec*/ 	.word	0x00001360


	//   ....[9]....
        /*01f0*/ 	.word	0x000013b0


	//   ....[10]....
        /*01f4*/ 	.word	0x00001400


	//   ....[11]....
        /*01f8*/ 	.word	0x00001450


	//   ....[12]....
        /*01fc*/ 	.word	0x00001470


	//   ....[13]....
        /*0200*/ 	.word	0x00001490


	//   ....[14]....
        /*0204*/ 	.word	0x00003050


	//   ....[15]....
        /*0208*/ 	.word	0x000030b0


	//   ....[16]....
        /*020c*/ 	.word	0x00003110


	//----- nvinfo : EIATTR_SYSCALL_OFFSETS
	.align		4
.L_12105:
        /*0210*/ 	.byte	0x04, 0x46
        /*0212*/ 	.short	(.L_12107 - .L_12106)


	//   ....[0]....
.L_12106:
        /*0214*/ 	.word	0x00002fe0


	//----- nvinfo : EIATTR_EXIT_INSTR_OFFSETS
	.align		4
.L_12107:
        /*0218*/ 	.byte	0x04, 0x1c
        /*021a*/ 	.short	(.L_12109 - .L_12108)


	//   ....[0]....
.L_12108:
        /*021c*/ 	.word	0x00000090


	//   ....[1]....
        /*0220*/ 	.word	0x00002810


	//   ....[2]....
        /*0224*/ 	.word	0x000028d0


	//   ....[3]....
        /*0228*/ 	.word	0x00002ee0


	//   ....[4]....
        /*022c*/ 	.word	0x00002ff0


	//----- nvinfo : EIATTR_CRS_STACK_SIZE
	.align		4
.L_12109:
        /*0230*/ 	.byte	0x04, 0x1e
        /*0232*/ 	.short	(.L_12111 - .L_12110)
.L_12110:
        /*0234*/ 	.word	0x00000000


	//----- nvinfo : EIATTR_CBANK_PARAM_SIZE
	.align		4
.L_12111:
        /*0238*/ 	.byte	0x03, 0x19
        /*023a*/ 	.short	0x008c


	//----- nvinfo : EIATTR_PARAM_CBANK
	.align		4
        /*023c*/ 	.byte	0x04, 0x0a
        /*023e*/ 	.short	(.L_12113 - .L_12112)
	.align		4
.L_12112:
        /*0240*/ 	.word	index@(.nv.constant0._ZN4vllm25paged_attention_v2_kernelIfhLi256ELi8ELi128ELNS_18Fp8KVCacheDataTypeE2ELb0ELi512EEEvPfS2_PT_PKS3_PKT0_S9_ifPKiSB_iPKfiiiSD_SD_iiiii)
        /*0244*/ 	.short	0x0210
        /*0246*/ 	.short	0x008c


	//----- nvinfo : EIATTR_SW_WAR
	.align		4
.L_12113:
        /*0248*/ 	.byte	0x04, 0x36
        /*024a*/ 	.short	(.L_12115 - .L_12114)
.L_12114:
        /*024c*/ 	.word	0x00000008
.L_12115:


//--------------------- .nv.info._ZN4vllm25paged_attention_v2_kernelIfhLi192ELi8ELi128ELNS_18Fp8KVCacheDataTypeE2ELb0ELi512EEEvPfS2_PT_PKS3_PKT0_S9_ifPKiSB_iPKfiiiSD_SD_iiiii --------------------------
	.section	.nv.info._ZN4vllm25paged_attention_v2_kernelIfhLi192ELi8ELi128ELNS_18Fp8KVCacheDataTypeE2ELb0ELi512EEEvPfS2_PT_PKS3_PKT0_S9_ifPKiSB_iPKfiiiSD_SD_iiiii,"",@"SHT_CUDA_INFO"
	.sectionflags	@""
	.align	4


	//----- nvinfo : EIATTR_CUDA_API_VERSION
	.align		4
        /*0000*/ 	.byte	0x04, 0x37
        /*0002*/ 	.short	(.L_12117 - .L_12116)
.L_12116:
        /*0004*/ 	.word	0x00000082


	//----- nvinfo : EIATTR_KPARAM_INFO
	.align		4
.L_12117:
        /*0008*/ 	.byte	0x04, 0x17
        /*000a*/ 	.short	(.L_12119 - .L_12118)
.L_12118:
        /*000c*/ 	.word	0x00000000
        /*0010*/ 	.short	0x0015
        /*0012*/ 	.short	0x0088
        /*0014*/ 	.byte	0x00, 0xf0, 0x11, 0x00


	//----- nvinfo : EIATTR_KPARAM_INFO
	.align		4
.L_12119:
        /*0018*/ 	.byte	0x04, 0x17
        /*001a*/ 	.short	(.L_12121 - .L_12120)
.L_12120:
        /*001c*/ 	.word	0x00000000
        /*0020*/ 	.short	0x0014
        /*0022*/ 	.short	0x0084
        /*0024*/ 	.byte	0x00, 0xf0, 0x11, 0x00


	//----- nvinfo : EIATTR_KPARAM_INFO
	.align		4
.L_12121:
        /*0028*/ 	.byte	0x04, 0x17
        /*002a*/ 	.short	(.L_12123 - .L_12122)
.L_12122:
        /*002c*/ 	.word	0x00000000
        /*0030*/ 	.short	0x0013
        /*0032*/ 	.short	0x0080
        /*0034*/ 	.byte	0x00, 0xf0, 0x11, 0x00


	//----- nvinfo : EIATTR_KPARAM_INFO
	.align		4
.L_12123:
        /*0038*/ 	.byte	0x04, 0x17
        /*003a*/ 	.short	(.L_12125 - .L_12124)
.L_12124:
        /*003c*/ 	.word	0x00000000
        /*0040*/ 	.short	0x0012
        /*0042*/ 	.short	0x007c
        /*0044*/ 	.byte	0x00, 0xf0, 0x11, 0x00


	//----- nvinfo : EIATTR_KPARAM_INFO
	.align		4
.L_12125:
        /*0048*/ 	.byte	0x04, 0x17
        /*004a*/ 	.short	(.L_12127 - .L_12126)
.L_12126:
        /*004c*/ 	.word	0x00000000
        /*0050*/ 	.short	0x0011
        /*0052*/ 	.short	0x0078
        /*0054*/ 	.byte	0x00, 0xf0, 0x11, 0x00


	//----- nvinfo : EIATTR_KPARAM_INFO
	.align		4
.L_12127:
        /*0058*/ 	.byte	0x04, 0x17
        /*005a*/ 	.short	(.L_12129 - .L_12128)
.L_12128:
        /*005c*/ 	.word	0x00000000
        /*0060*/ 	.short	0x0010
        /*0062*/ 	.short	0x0070
        /*0064*/ 	.byte	0x00, 0xf0, 0x21, 0x00


	//----- nvinfo : EIATTR_KPARAM_INFO
	.align		4
.L_12129:
        /*0068*/ 	.byte	0x04, 0x17
        /*006a*/ 	.short	(.L_12131 - .L_12130)
.L_12130:
        /*006c*/ 	.word	0x00000000
        /*0070*/ 	.short	0x000f
        /*0072*/ 	.short	0x0068
        /*0074*/ 	.byte	0x00, 0xf0, 0x21, 0x00


	//----- nvinfo : EIATTR_KPARAM_INFO
	.align		4
.L_12131:
        /*0078*/ 	.byte	0x04, 0x17
        /*007a*/ 	.short	(.L_12133 - .L_12132)
.L_12132:
        /*007c*/ 	.word	0x00000000
        /*0080*/ 	.short	0x000e
        /*0082*/ 	.short	0x0060
        /*0084*/ 	.byte	0x00, 0xf0, 0x11, 0x00


	//----- nvinfo : EIATTR_KPARAM_INFO
	.align		4
.L_12133:
        /*0088*/ 	.byte	0x04, 0x17
        /*008a*/ 	.short	(.L_12135 - .L_12134)
.L_12134:
        /*008c*/ 	.word	0x00000000
        /*0090*/ 	.short	0x000d
        /*0092*/ 	.short	0x005c
        /*0094*/ 	.byte	0x00, 0xf0, 0x11, 0x00


	//----- nvinfo : EIATTR_KPARAM_INFO
	.align		4
.L_12135:
        /*0098*/ 	.byte	0x04, 0x17
        /*009a*/ 	.short	(.L_12137 - .L_12136)
.L_12136:
        /*009c*/ 	.word	0x00000000
        /*00a0*/ 	.short	0x000c
        /*00a2*/ 	.short	0x0058
        /*00a4*/ 	.byte	0x00, 0xf0, 0x11, 0x00


	//----- nvinfo : EIATTR_KPARAM_INFO
	.align		4
.L_12137:
        /*00a8*/ 	.byte	0x04, 0x17
        /*00aa*/ 	.short	(.L_12139 - .L_12138)
.L_12138:
        /*00ac*/ 	.word	0x00000000
        /*00b0*/ 	.short	0x000b
        /*00b2*/ 	.short	0x0050
        /*00b4*/ 	.byte	0x00, 0xf0, 0x21, 0x00


	//----- nvinfo : EIATTR_KPARAM_INFO
	.align		4
.L_12139:
        /*00b8*/ 	.byte	0x04, 0x17
        /*00ba*/ 	.short	(.L_12141 - .L_12140)
.L_12140:
        /*00bc*/ 	.word	0x00000000
        /*00c0*/ 	.short	0x000a
        /*00c2*/ 	.short	0x0048
        /*00c4*/ 	.byte	0x00, 0xf0, 0x11, 0x00


	//----- nvinfo : EIATTR_KPARAM_INFO
	.align		4
.L_12141:
        /*00c8*/ 	.byte	0x04, 0x17
        /*00ca*/ 	.short	(.L_12143 - .L_12142)
.L_12142:
        /*00cc*/ 	.word	0x00000000
        /*00d0*/ 	.short	0x0009
        /*00d2*/ 	.short	0x0040
        /*00d4*/ 	.byte	0x00, 0xf0, 0x21, 0x00


	//----- nvinfo : EIATTR_KPARAM_INFO
	.align		4
.L_12143:
        /*00d8*/ 	.byte	0x04, 0x17
        /*00da*/ 	.short	(.L_12145 - .L_12144)
.L_12144:
        /*00dc*/ 	.word	0x00000000
        /*00e0*/ 	.short	0x0008
        /*00e2*/ 	.short	0x0038
        /*00e4*/ 	.byte	0x00, 0xf0, 0x21, 0x00


	//----- nvinfo : EIATTR_KPARAM_INFO
	.align		4
.L_12145:
        /*00e8*/ 	.byte	0x04, 0x17
        /*00ea*/ 	.short	(.L_12147 - .L_12146)
.L_12146:
        /*00ec*/ 	.word	0x00000000
        /*00f0*/ 	.short	0x0007
        /*00f2*/ 	.short	0x0034
        /*00f4*/ 	.byte	0x00, 0xf0, 0x11, 0x00


	//----- nvinfo : EIATTR_KPARAM_INFO
	.align		4
.L_12147:
        /*00f8*/ 	.byte	0x04, 0x17
        /*00fa*/ 	.short	(.L_12149 - .L_12148)
.L_12148:
        /*00fc*/ 	.word	0x00000000
        /*0100*/ 	.short	0x0006
        /*0102*/ 	.short	0x0030
        /*0104*/ 	.byte	0x00, 0xf0, 0x11, 0x00


	//----- nvinfo : EIATTR_KPARAM_INFO
	.align		4
.L_12149:
        /*0108*/ 	.byte	0x04, 0x17
        /*010a*/ 	.short	(.L_12151 - .L_12150)
.L_12150:
        /*010c*/ 	.word	0x00000000
        /*0110*/ 	.short	0x0005
        /*0112*/ 	.short	0x0028
        /*0114*/ 	.byte	0x00, 0xf0, 0x21, 0x00


	//----- nvinfo : EIATTR_KPARAM_INFO
	.align		4
.L_12151:
        /*0118*/ 	.byte	0x04, 0x17
        /*011a*/ 	.short	(.L_12153 - .L_12152)
.L_12152:
        /*011c*/ 	.word	0x00000000
        /*0120*/ 	.short	0x0004
        /*0122*/ 	.short	0x0020
        /*0124*/ 	.byte	0x00, 0xf0, 0x21, 0x00


	//----- nvinfo : EIATTR_KPARAM_INFO
	.align		4
.L_12153:
        /*0128*/ 	.byte	0x04, 0x17
        /*012a*/ 	.short	(.L_12155 - .L_12154)
.L_12154:
        /*012c*/ 	.word	0x00000000
        /*0130*/ 	.short	0x0003
        /*0132*/ 	.short	0x0018
        /*0134*/ 	.byte	0x00, 0xf0, 0x21, 0x00


	//----- nvinfo : EIATTR_KPARAM_INFO
	.align		4
.L_12155:
        /*0138*/ 	.byte	0x04, 0x17
        /*013a*/ 	.short	(.L_12157 - .L_12156)
.L_12156:
        /*013c*/ 	.word	0x00000000
        /*0140*/ 	.short	0x0002
        /*0142*/ 	.short	0x0010
        /*0144*/ 	.byte	0x00, 0xf0, 0x21, 0x00


	//----- nvinfo : EIATTR_KPARAM_INFO
	.align		4
.L_12157:
        /*0148*/ 	.byte	0x04, 0x17
        /*014a*/ 	.short	(.L_12159 - .L_12158)
.L_12158:
        /*014c*/ 	.word	0x00000000
        /*0150*/ 	.short	0x0001
        /*0152*/ 	.short	0x0008
        /*0154*/ 	.byte	0x00, 0xf0, 0x21, 0x00


	//----- nvinfo : EIATTR_KPARAM_INFO
	.align		4
.L_12159:
        /*0158*/ 	.byte	0x04, 0x17
        /*015a*/ 	.short	(.L_12161 - .L_12160)
.L_12160:
        /*015c*/ 	.word	0x00000000
        /*0160*/ 	.short	0x0000
        /*0162*/ 	.short	0x0000
        /*0164*/ 	.byte	0x00, 0xf0, 0x21, 0x00


	//----- nvinfo : EIATTR_SPARSE_MMA_MASK
	.align		4
.L_12161:
        /*0168*/ 	.byte	0x03, 0x50
        /*016a*/ 	.short	0x0000


	//----- nvinfo : EIATTR_MAXREG_COUNT
	.align		4
        /*016c*/ 	.byte	0x03, 0x1b
        /*016e*/ 	.short	0x00ff


	//----- nvinfo : EIATTR_NUM_BARRIERS
	.align		4
        /*0170*/ 	.byte	0x02, 0x4c
        /*0172*/ 	.byte	0x01
	.zero		1


	//----- nvinfo : EIATTR_EXTERNS
	.align		4
        /*0174*/ 	.byte	0x04, 0x0f
        /*0176*/ 	.short	(.L_12163 - .L_12162)


	//   ....[0]....
	.align		4
.L_12162:
        /*0178*/ 	.word	index@(__assertfail)


	//----- nvinfo : EIATTR_MERCURY_ISA_VERSION
	.align		4
.L_12163:
        /*017c*/ 	.byte	0x03, 0x5f
        /*017e*/ 	.short	0x0101


	//----- nvinfo : EIATTR_COOP_GROUP_MASK_REGIDS
	.align		4
        /*0180*/ 	.byte	0x04, 0x29
        /*0182*/ 	.short	(.L_12165 - .L_12164)


	//   ....[0]....
.L_12164:
        /*0184*/ 	.word	0xffffffff


	//   ....[1]....
        /*0188*/ 	.word	0xffffffff


	//   ....[2]....
        /*018c*/ 	.word	0xffffffff


	//   ....[3]....
        /*0190*/ 	.word	0xffffffff


	//   ....[4]....
        /*0194*/ 	.word	0xffffffff


	//   ....[5]....
        /*0198*/ 	.word	0xffffffff


	//   ....[6]....
        /*019c*/ 	.word	0xffffffff


	//   ....[7]....
        /*01a0*/ 	.word	0xffffffff


	//   ....[8]....
        /*01a4*/ 	.word	0xffffffff


	//   ....[9]....
        /*01a8*/ 	.word	0xffffffff


	//   ....[10]....
        /*01ac*/ 	.word	0xffffffff


	//   ....[11]....
        /*01b0*/ 	.word	0xffffffff


	//   ....[12]....
        /*01b4*/ 	.word	0xffffffff


	//   ....[13]....
        /*01b8*/ 	.word	0xffffffff


	//   ....[14]....
        /*01bc*/ 	.word	0x0500000f


	//   ....[15]....
        /*01c0*/ 	.word	0x0500000f


	//   ....[16]....
        /*01c4*/ 	.word	0x0500000f


	//----- nvinfo : EIATTR_COOP_GROUP_INSTR_OFFSETS
	.align		4
.L_12165:
        /*01c8*/ 	.byte	0x04, 0x28
        /*01ca*/ 	.short	(.L_12167 - .L_12166)


	//   ....[0]....
.L_12166:
        /*01cc*/ 	.word	0x00000240


	//   ....[1]....
        /*01d0*/ 	.word	0x00000270


	//   ....[2]....
        /*01d4*/ 	.word	0x00000290


	//   ....[3]....
        /*01d8*/ 	.word	0x000003b0


	//   ....[4]....
        /*01dc*/ 	.word	0x000003d0


	//   ....[5]....
        /*01e0*/ 	.word	0x00000400


	//   ....[6]....
        /*01e4*/ 	.word	0x000012b0


	//   ....[7]....
        /*01e8*/ 	.word	0x00001330


	//   ....[8]....
        /*01ec*/ 	.word	0x00001360


	//   ....[9]....
        /*01f0*/ 	.word	0x000013b0


	//   ....[10]....
        /*01f4*/ 	.word	0x00001400


	//   ....[11]....
        /*01f8*/ 	.word	0x00001450


	//   ....[12]....
        /*01fc*/ 	.word	0x00001470


	//   ....[13]....
        /*0200*/ 	.word	0x00001490


	//   ....[14]....
        /*0204*/ 	.word	0x00002d20


	//   ....[15]....
        /*0208*/ 	.word	0x00002d80


	//   ....[16]....
        /*020c*/ 	.word	0x00002de0


	//----- nvinfo : EIATTR_SYSCALL_OFFSETS
	.align		4
.L_12167:
        /*0210*/ 	.byte	0x04, 0x46
        /*0212*/ 	.short	(.L_12169 - .L_12168)


	//   ....[0]....
.L_12168:
        /*0214*/ 	.word	0x00002cb0


	//----- nvinfo : EIATTR_EXIT_INSTR_OFFSETS
	.align		4
.L_12169:
        /*0218*/ 	.byte	0x04, 0x1c
        /*021a*/ 	.short	(.L_12171 - .L_12170)


	//   ....[0]....
.L_12170:
        /*021c*/ 	.word	0x00000090


	//   ....[1]....
        /*0220*/ 	.word	0x00002670


	//   ....[2]....
        /*0224*/ 	.word	0x00002720


	//   ....[3]....
        /*0228*/ 	.word	0x00002bb0


	//   ....[4]....
        /*022c*/ 	.word	0x00002cc0


	//----- nvinfo : EIATTR_CRS_STACK_SIZE
	.align		4
.L_12171:
        /*0230*/ 	.byte	0x04, 0x1e
        /*0232*/ 	.short	(.L_12173 - .L_12172)
.L_12172:
        /*0234*/ 	.word	0x00000000


	//----- nvinfo : EIATTR_CBANK_PARAM_SIZE
	.align		4
.L_12173:
        /*0238*/ 	.byte	0x03, 0x19
        /*023a*/ 	.short	0x008c


	//----- nvinfo : EIATTR_PARAM_CBANK
	.align		4
        /*023c*/ 	.byte	0x04, 0x0a
        /*023e*/ 	.short	(.L_12175 - .L_12174)
	.align		4
.L_12174:
        /*0240*/ 	.word	index@(.nv.constant0._ZN4vllm25paged_attention_v2_kernelIfhLi192ELi8ELi128ELNS_18Fp8KVCacheDataTypeE2ELb0ELi512EEEvPfS2_PT_PKS3_PKT0_S9_ifPKiSB_iPKfiiiSD_SD_iiiii)
        /*0244*/ 	.short	0x0210
        /*0246*/ 	.short	0x008c


	//----- nvinfo : EIATTR_SW_WAR
	.align		4
.L_12175:
        /*0248*/ 	.byte	0x04, 0x36
        /*024a*/ 	.short	(.L_12177 - .L_12176)
.L_12176:
        /*024c*/ 	.word	0x00000008
.L_12177:


//--------------------- .nv.info._ZN4vllm25paged_attention_v2_kernelIfhLi128ELi8ELi128ELNS_18Fp8KVCacheDataTypeE2ELb0ELi512EEEvPfS2_PT_PKS3_PKT0_S9_ifPKiSB_iPKfiiiSD_SD_iiiii --------------------------
	.section	.nv.info._ZN4vllm25paged_attention_v2_kernelIfhLi128ELi8ELi128ELNS_18Fp8KVCacheDataTypeE2ELb0ELi512EEEvPfS2_PT_PKS3_PKT0_S9_ifPKiSB_iPKfiiiSD_SD_iiiii,"",@"SHT_CUDA_INFO"
	.sectionflags	@""
	.align	4


	//----- nvinfo : EIATTR_CUDA_API_VERSION
	.align		4
        /*0000*/ 	.byte	0x04, 0x37
        /*0002*/ 	.short	(.L_12179 - .L_12178)
.L_12178:
        /*0004*/ 	.word	0x00000082


	//----- nvinfo : EIATTR_KPARAM_INFO
	.align		4
.L_12179:
        /*0008*/ 	.byte	0x04, 0x17
        /*000a*/ 	.short	(.L_12181 - .L_12180)
.L_12180:
        /*000c*/ 	.word	0x00000000
        /*0010*/ 	.short	0x0015
        /*0012*/ 	.short	0x0088
        /*0014*/ 	.byte	0x00, 0xf0, 0x11, 0x00


	//----- nvinfo : EIATTR_KPARAM_INFO
	.align		4
.L_12181:
        /*0018*/ 	.byte	0x04, 0x17
        /*001a*/ 	.short	(.L_12183 - .L_12182)
.L_12182:
        /*001c*/ 	.word	0x00000000
        /*0020*/ 	.short	0x0014
        /*0022*/ 	.short	0x0084
        /*0024*/ 	.byte	0x00, 0xf0, 0x11, 0x00


	//----- nvinfo : EIATTR_KPARAM_INFO
	.align		4
.L_12183:
        /*0028*/ 	.byte	0x04, 0x17
        /*002a*/ 	.short	(.L_12185 - .L_12184)
.L_12184:
        /*002c*/ 	.word	0x00000000
        /*0030*/ 	.short	0x0013
        /*0032*/ 	.short	0x0080
        /*0034*/ 	.byte	0x00, 0xf0, 0x11, 0x00


	//----- nvinfo : EIATTR_KPARAM_INFO
	.align		4
.L_12185:
        /*0038*/ 	.byte	0x04, 0x17
        /*003a*/ 	.short	(.L_12187 - .L_12186)
.L_12186:
        /*003c*/ 	.word	0x00000000
        /*0040*/ 	.short	0x0012
        /*0042*/ 	.short	0x007c
        /*0044*/ 	.byte	0x00, 0xf0, 0x11, 0x00


	//----- nvinfo : EIATTR_KPARAM_INFO
	.align		4
.L_12187:
        /*0048*/ 	.byte	0x04, 0x17
        /*004a*/ 	.short	(.L_12189 - .L_12188)
.L_12188:
        /*004c*/ 	.word	0x00000000
        /*0050*/ 	.short	0x0011
        /*0052*/ 	.short	0x0078
        /*0054*/ 	.byte	0x00, 0xf0, 0x11, 0x00


	//----- nvinfo : EIATTR_KPARAM_INFO
	.align		4
.L_12189:
        /*0058*/ 	.byte	0x04, 0x17
        /*005a*/ 	.short	(.L_12191 - .L_12190)
.L_12190:
        /*005c*/ 	.word	0x00000000
        /*0060*/ 	.short	0x0010
        /*0062*/ 	.short	0x0070
        /*0064*/ 	.byte	0x00, 0xf0, 0x21, 0x00


	//----- nvinfo : EIATTR_KPARAM_INFO
	.align		4
.L_12191:
        /*0068*/ 	.byte	0x04, 0x17
        /*006a*/ 	.short	(.L_12193 - .L_12192)
.L_12192:
        /*006c*/ 	.word	0x00000000
        /*0070*/ 	.short	0x000f
        /*0072*/ 	.short	0x0068
        /*0074*/ 	.byte	0x00, 0xf0, 0x21, 0x00


	//----- nvinfo : EIATTR_KPARAM_INFO
	.align		4
.L_12193:
        /*0078*/ 	.byte	0x04, 0x17
        /*007a*/ 	.short	(.L_12195 - .L_12194)
.L_12194:
        /*007c*/ 	.word	0x00000000
        /*0080*/ 	.short	0x000e
        /*0082*/ 	.short	0x0060
        /*0084*/ 	.byte	0x00, 0xf0, 0x11, 0x00


	//----- nvinfo : EIATTR_KPARAM_INFO
	.align		4
.L_12195:
        /*0088*/ 	.byte	0x04, 0x17
        /*008a*/ 	.short	(.L_12197 - .L_12196)
.L_12196:
        /*008c*/ 	.word	0x00000000
        /*0090*/ 	.short	0x000d
        /*0092*/ 	.short	0x005c
        /*0094*/ 	.byte	0x00, 0xf0, 0x11, 0x00


	//----- nvinfo : EIATTR_KPARAM_INFO
	.align		4
.L_12197:
        /*0098*/ 	.byte	0x04, 0x17
        /*009a*/ 	.short	(.L_12199 - .L_12198)
.L_12198:
        /*009c*/ 	.word	0x00000000
        /*00a0*/ 	.short	0x000c
        /*00a2*/ 	.short	0x0058
        /*00a4*/ 	.byte	0x00, 0xf0, 0x11, 0x00


	//----- nvinfo : EIATTR_KPARAM_INFO
	.align		4
.L_12199:
        /*00a8*/ 	.byte	0x04, 0x17
        /*00aa*/ 	.short	(.L_12201 - .L_12200)
.L_12200:
        /*00ac*/ 	.word	0x00000000
        /*00b0*/ 	.short	0x000b
        /*00b2*/ 	.short	0x0050
        /*00b4*/ 	.byte	0x00, 0xf0, 0x21, 0x00


	//----- nvinfo : EIATTR_KPARAM_INFO
	.align		4
.L_12201:
        /*00b8*/ 	.byte	0x04, 0x17
        /*00ba*/ 	.short	(.L_12203 - .L_12202)
.L_12202:
        /*00bc*/ 	.word	0x00000000
        /*00c0*/ 	.short	0x000a
        /*00c2*/ 	.short	0x0048
        /*00c4*/ 	.byte	0x00, 0xf0, 0x11, 0x00


	//----- nvinfo : EIATTR_KPARAM_INFO
	.align		4
.L_12203:
        /*00c8*/ 	.byte	0x04, 0x17
        /*00ca*/ 	.short	(.L_12205 - .L_12204)
.L_12204:
        /*00cc*/ 	.word	0x00000000
        /*00d0*/ 	.short	0x0009
        /*00d2*/ 	.short	0x0040
        /*00d4*/ 	.byte	0x00, 0xf0, 0x21, 0x00


	//----- nvinfo : EIATTR_KPARAM_INFO
	.align		4
.L_12205:
        /*00d8*/ 	.byte	0x04, 0x17
        /*00da*/ 	.short	(.L_12207 - .L_12206)
.L_12206:
        /*00dc*/ 	.word	0x00000000
        /*00e0*/ 	.short	0x0008
        /*00e2*/ 	.short	0x0038
        /*00e4*/ 	.byte	0x00, 0xf0, 0x21, 0x00


	//----- nvinfo : EIATTR_KPARAM_INFO
	.align		4
.L_12207:
        /*00e8*/ 	.byte	0x04, 0x17
        /*00ea*/ 	.short	(.L_12209 - .L_12208)
.L_12208:
        /*00ec*/ 	.word	0x00000000
        /*00f0*/ 	.short	0x0007
        /*00f2*/ 	.short	0x0034
        /*00f4*/ 	.byte	0x00, 0xf0, 0x11, 0x00


	//----- nvinfo : EIATTR_KPARAM_INFO
	.align		4
.L_12209:
        /*00f8*/ 	.byte	0x04, 0x17
        /*00fa*/ 	.short	(.L_12211 - .L_12210)
.L_12210:
        /*00fc*/ 	.word	0x00000000
        /*0100*/ 	.short	0x0006
        /*0102*/ 	.short	0x0030
        /*0104*/ 	.byte	0x00, 0xf0, 0x11, 0x00


	//----- nvinfo : EIATTR_KPARAM_INFO
	.align		4
.L_12211:
        /*0108*/ 	.byte	0x04, 0x17
        /*010a*/ 	.short	(.L_12213 - .L_12212)
.L_12212:
        /*010c*/ 	.word	0x00000000
        /*0110*/ 	.short	0x0005
        /*0112*/ 	.short	0x0028
        /*0114*/ 	.byte	0x00, 0xf0, 0x21, 0x00


	//----- nvinfo : EIATTR_KPARAM_INFO
	.align		4
.L_12213:
        /*0118*/ 	.byte	0x04, 0x17
        /*011a*/ 	.short	(.L_12215 - .L_12214)
.L_12214:
        /*011c*/ 	.word	0x00000000
        /*0120*/ 	.short	0x0004
        /*0122*/ 	.short	0x0020
        /*0124*/ 	.byte	0x00, 0xf0, 0x21, 0x00


	//----- nvinfo : EIATTR_KPARAM_INFO
	.align		4
.L_12215:
        /*0128*/ 	.byte	0x04, 0x17
        /*012a*/ 	.short	(.L_12217 - .L_12216)
.L_12216:
        /*012c*/ 	.word	0x00000000
        /*0130*/ 	.short	0x0003
        /*0132*/ 	.short	0x0018
        /*0134*/ 	.byte	0x00, 0xf0, 0x21, 0x00


	//----- nvinfo : EIATTR_KPARAM_INFO
	.align		4
.L_12217:
        /*0138*/ 	.byte	0x04, 0x17
        /*013a*/ 	.short	(.L_12219 - .L_12218)
.L_12218:
        /*013c*/ 	.word	0x00000000
        /*0140*/ 	.short	0x0002
        /*0142*/ 	.short	0x0010
        /*0144*/ 	.byte	0x00, 0xf0, 0x21, 0x00


	//----- nvinfo : EIATTR_KPARAM_INFO
	.align		4
.L_12219:
        /*0148*/ 	.byte	0x04, 0x17
        /*014a*/ 	.short	(.L_12221 - .L_12220)
.L_12220:
        /*014c*/ 	.word	0x00000000
        /*0150*/ 	.short	0x0001
        /*0152*/ 	.short	0x0008
        /*0154*/ 	.byte	0x00, 0xf0, 0x21, 0x00


	//----- nvinfo : EIATTR_KPARAM_INFO
	.align		4
.L_12221:
        /*0158*/ 	.byte	0x04, 0x17
        /*015a*/ 	.short	(.L_12223 - .L_12222)
.L_12222:
        /*015c*/ 	.word	0x00000000
        /*0160*/ 	.short	0x0000
        /*0162*/ 	.short	0x0000
        /*0164*/ 	.byte	0x00, 0xf0, 0x21, 0x00


	//----- nvinfo : EIATTR_SPARSE_MMA_MASK
	.align		4
.L_12223:
        /*0168*/ 	.byte	0x03, 0x50
        /*016a*/ 	.short	0x0000


	//----- nvinfo : EIATTR_MAXREG_COUNT
	.align		4
        /*016c*/ 	.byte	0x03, 0x1b
        /*016e*/ 	.short	0x00ff


	//----- nvinfo : EIATTR_NUM_BARRIERS
	.align		4
        /*0170*/ 	.byte	0x02, 0x4c
        /*0172*/ 	.byte	0x01
	.zero		1


	//----- nvinfo : EIATTR_EXTERNS
	.align		4
        /*0174*/ 	.byte	0x04, 0x0f
        /*0176*/ 	.short	(.L_12225 - .L_12224)


	//   ....[0]....
	.align		4
.L_12224:
        /*0178*/ 	.word	index@(__assertfail)


	//----- nvinfo : EIATTR_MERCURY_ISA_VERSION
	.align		4
.L_12225:
        /*017c*/ 	.byte	0x03, 0x5f
        /*017e*/ 	.short	0x0101


	//----- nvinfo : EIATTR_COOP_GROUP_MASK_REGIDS
	.align		4
        /*0180*/ 	.byte	0x04, 0x29
        /*0182*/ 	.short	(.L_12227 - .L_12226)


	//   ....[0]....
.L_12226:
        /*0184*/ 	.word	0xffffffff


	//   ....[1]....
        /*0188*/ 	.word	0xffffffff


	//   ....[2]....
        /*018c*/ 	.word	0xffffffff


	//   ....[3]....
        /*0190*/ 	.word	0xffffffff


	//   ....[4]....
        /*0194*/ 	.word	0xffffffff


	//   ....[5]....
        /*0198*/ 	.word	0xffffffff


	//   ....[6]....
        /*019c*/ 	.word	0xffffffff


	//   ....[7]....
        /*01a0*/ 	.word	0xffffffff


	//   ....[8]....
        /*01a4*/ 	.word	0xffffffff


	//   ....[9]....
        /*01a8*/ 	.word	0xffffffff


	//   ....[10]....
        /*01ac*/ 	.word	0xffffffff


	//   ....[11]....
        /*01b0*/ 	.word	0xffffffff


	//   ....[12]....
        /*01b4*/ 	.word	0xffffffff


	//   ....[13]....
        /*01b8*/ 	.word	0xffffffff


	//   ....[14]....
        /*01bc*/ 	.word	0x0500000f


	//   ....[15]....
        /*01c0*/ 	.word	0x0500000f


	//   ....[16]....
        /*01c4*/ 	.word	0x0500000f


	//----- nvinfo : EIATTR_COOP_GROUP_INSTR_OFFSETS
	.align		4
.L_12227:
        /*01c8*/ 	.byte	0x04, 0x28
        /*01ca*/ 	.short	(.L_12229 - .L_12228)


	//   ....[0]....
.L_12228:
        /*01cc*/ 	.word	0x00000240


	//   ....[1]....
        /*01d0*/ 	.word	0x00000270


	//   ....[2]....
        /*01d4*/ 	.word	0x00000290


	//   ....[3]....
        /*01d8*/ 	.word	0x000003b0


	//   ....[4]....
        /*01dc*/ 	.word	0x000003d0


	//   ....[5]....
        /*01e0*/ 	.word	0x00000400


	//   ....[6]....
        /*01e4*/ 	.word	0x000012b0


	//   ....[7]....
        /*01e8*/ 	.word	0x00001330


	//   ....[8]....
        /*01ec*/ 	.word	0x00001360


	//   ....[9]....
        /*01f0*/ 	.word	0x000013b0


	//   ....[10]....
        /*01f4*/ 	.word	0x00001400


	//   ....[11]....
        /*01f8*/ 	.word	0x00001450


	//   ....[12]....
        /*01fc*/ 	.word	0x00001470


	//   ....[13]....
        /*0200*/ 	.word	0x00001490


	//   ....[14]....
        /*0204*/ 	.word	0x000029c0


	//   ....[15]....
        /*0208*/ 	.word	0x00002a20


	//   ....[16]....
        /*020c*/ 	.word	0x00002a80


	//----- nvinfo : EIATTR_SYSCALL_OFFSETS
	.align		4
.L_12229:
        /*0210*/ 	.byte	0x04, 0x46
        /*0212*/ 	.short	(.L_12231 - .L_12230)


	//   ....[0]....
.L_12230:
        /*0214*/ 	.word	0x00002950


	//----- nvinfo : EIATTR_EXIT_INSTR_OFFSETS
	.align		4
.L_12231:
        /*0218*/ 	.byte	0x04, 0x1c
        /*021a*/ 	.short	(.L_12233 - .L_12232)


	//   ....[0]....
.L_12232:
        /*021c*/ 	.word	0x00000090


	//   ....[1]....
        /*0220*/ 	.word	0x00002480


	//   ....[2]....
        /*0224*/ 	.word	0x00002540


	//   ....[3]....
        /*0228*/ 	.word	0x00002850


	//   ....[4]....
        /*022c*/ 	.word	0x00002960


	//----- nvinfo : EIATTR_CRS_STACK_SIZE
	.align		4
.L_12233:
        /*0230*/ 	.byte	0x04, 0x1e
        /*0232*/ 	.short	(.L_12235 - .L_12234)
.L_12234:
        /*0234*/ 	.word	0x00000000


	//----- nvinfo : EIATTR_CBANK_PARAM_SIZE
	.align		4
.L_12235:
        /*0238*/ 	.byte	0x03, 0x19
        /*023a*/ 	.short	0x008c


	//----- nvinfo : EIATTR_PARAM_CBANK
	.align		4
        /*023c*/ 	.byte	0x04, 0x0a
        /*023e*/ 	.short	(.L_12237 - .L_12236)
	.align		4
.L_12236:
        /*0240*/ 	.word	index@(.nv.constant0._ZN4vllm25paged_attention_v2_kernelIfhLi128ELi8ELi128ELNS_18Fp8KVCacheDataTypeE2ELb0ELi512EEEvPfS2_PT_PKS3_PKT0_S9_ifPKiSB_iPKfiiiSD_SD_iiiii)
        /*0244*/ 	.short	0x0210
        /*0246*/ 	.short	0x008c


	//----- nvinfo : EIATTR_SW_WAR
	.align		4
.L_12237:
        /*0248*/ 	.byte	0x04, 0x36
        /*024a*/ 	.short	(.L_12239 - .L_12238)
.L_12238:
        /*024c*/ 	.word	0x00000008
.L_12239:


//--------------------- .nv.info._ZN4vllm25paged_attention_v2_kernelIfhLi120ELi8ELi128ELNS_18Fp8KVCacheDataTypeE2ELb0ELi512EEEvPfS2_PT_PKS3_PKT0_S9_ifPKiSB_iPKfiiiSD_SD_iiiii --------------------------
	.section	.nv.info._ZN4vllm25paged_attention_v2_kernelIfhLi120ELi8ELi128ELNS_18Fp8KVCacheDataTypeE2ELb0ELi512EEEvPfS2_PT_PKS3_PKT0_S9_ifPKiSB_iPKfiiiSD_SD_iiiii,"",@"SHT_CUDA_INFO"
	.sectionflags	@""
	.align	4


	//----- nvinfo : EIATTR_CUDA_API_VERSION
	.align		4
        /*0000*/ 	.byte	0x04, 0x37
        /*0002*/ 	.short	(.L_12241 - .L_12240)
.L_12240:
        /*0004*/ 	.word	0x00000082


	//----- nvinfo : EIATTR_KPARAM_INFO
	.align		4
.L_12241:
        /*0008*/ 	.byte	0x04, 0x17
        /*000a*/ 	.short	(.L_12243 - .L_12242)
.L_12242:
        /*000c*/ 	.word	0x00000000
        /*0010*/ 	.short	0x0015
        /*0012*/ 	.short	0x0088
        /*0014*/ 	.byte	0x00, 0xf0, 0x11, 0x00


	//----- nvinfo : EIATTR_KPARAM_INFO
	.align		4
.L_12243:
        /*0018*/ 	.byte	0x04, 0x17
        /*001a*/ 	.short	(.L_12245 - .L_12244)
.L_12244:
        /*001c*/ 	.word	0x00000000
        /*0020*/ 	.short	0x0014
        /*0022*/ 	.short	0x0084
        /*0024*/ 	.byte	0x00, 0xf0, 0x11, 0x00


	//----- nvinfo : EIATTR_KPARAM_INFO
	.align		4
.L_12245:
        /*0028*/ 	.byte	0x04, 0x17
        /*002a*/ 	.short	(.L_12247 - .L_12246)
.L_12246:
        /*002c*/ 	.word	0x00000000
        /*0030*/ 	.short	0x0013
        /*0032*/ 	.short	0x0080
        /*0034*/ 	.byte	0x00, 0xf0, 0x11, 0x00


	//----- nvinfo : EIATTR_KPARAM_INFO
	.align		4
.L_12247:
        /*0038*/ 	.byte	0x04, 0x17
        /*003a*/ 	.short	(.L_12249 - .L_12248)
.L_12248:
        /*003c*/ 	.word	0x00000000
        /*0040*/ 	.short	0x0012
        /*0042*/ 	.short	0x007c
        /*0044*/ 	.byte	0x00, 0xf0, 0x11, 0x00


	//----- nvinfo : EIATTR_KPARAM_INFO
	.align		4
.L_12249:
        /*0048*/ 	.byte	0x04, 0x17
        /*004a*/ 	.short	(.L_12251 - .L_12250)
.L_12250:
        /*004c*/ 	.word	0x00000000
        /*0050*/ 	.short	0x0011
        /*0052*/ 	.short	0x0078
        /*0054*/ 	.byte	0x00, 0xf0, 0x11, 0x00


	//----- nvinfo : EIATTR_KPARAM_INFO
	.align		4
.L_12251:
        /*0058*/ 	.byte	0x04, 0x17
        /*005a*/ 	.short	(.L_12253 - .L_12252)
.L_12252:
        /*005c*/ 	.word	0x00000000
        /*0060*/ 	.short	0x0010
        /*0062*/ 	.short	0x0070
        /*0064*/ 	.byte	0x00, 0xf0, 0x21, 0x00


	//----- nvinfo : EIATTR_KPARAM_INFO
	.align		4
.L_12253:
        /*0068*/ 	.byte	0x04, 0x17
        /*006a*/ 	.short	(.L_12255 - .L_12254)
.L_12254:
        /*006c*/ 	.word	0x00000000
        /*0070*/ 	.short	0x000f
        /*0072*/ 	.short	0x0068
        /*0074*/ 	.byte	0x00, 0xf0, 0x21, 0x00


	//----- nvinfo : EIATTR_KPARAM_INFO
	.align		4
.L_12255:
        /*0078*/ 	.byte	0x04, 0x17
        /*007a*/ 	.short	(.L_12257 - .L_12256)
.L_12256:
        /*007c*/ 	.word	0x00000000
        /*0080*/ 	.short	0x000e
        /*0082*/ 	.short	0x0060
        /*0084*/ 	.byte	0x00, 0xf0, 0x11, 0x00


	//----- nvinfo : EIATTR_KPARAM_INFO
	.align		4
.L_12257:
        /*0088*/ 	.byte	0x04, 0x17
        /*008a*/ 	.short	(.L_12259 - .L_12258)
.L_12258:
        /*008c*/ 	.word	0x00000000
        /*0090*/ 	.short	0x000d
        /*0092*/ 	.short	0x005c
        /*0094*/ 	.byte	0x00, 0xf0, 0x11, 0x00


	//----- nvinfo : EIATTR_KPARAM_INFO
	.align		4
.L_12259:
        /*0098*/ 	.byte	0x04, 0x17
        /*009a*/ 	.short	(.L_12261 - .L_12260)
.L_12260:
        /*009c*/ 	.word	0x00000000
        /*00a0*/ 	.short	0x000c
        /*00a2*/ 	.short	0x0058
        /*00a4*/ 	.byte	0x00, 0xf0, 0x11, 0x00


	//----- nvinfo : EIATTR_KPARAM_INFO
	.align		4
.L_12261:
        /*00a8*/ 	.byte	0x04, 0x17
        /*00aa*/ 	.short	(.L_12263 - .L_12262)
.L_12262:
        /*00ac*/ 	.word	0x00000000
        /*00b0*/ 	.short	0x000b
        /*00b2*/ 	.short	0x0050
        /*00b4*/ 	.byte	0x00, 0xf0, 0x21, 0x00


	//----- nvinfo : EIATTR_KPARAM_INFO
	.align		4
.L_12263:
        /*00b8*/ 	.byte	0x04, 0x17
        /*00ba*/ 	.short	(.L_12265 - .L_12264)
.L_12264:
        /*00bc*/ 	.word	0x00000000
        /*00c0*/ 	.short	0x000a
        /*00c2*/ 	.short	0x0048
        /*00c4*/ 	.byte	0x00, 0xf0, 0x11, 0x00


	//----- nvinfo : EIATTR_KPARAM_INFO
	.align		4
.L_12265:
        /*00c8*/ 	.byte	0x04, 0x17
        /*00ca*/ 	.short	(.L_12267 - .L_12266)
.L_12266:
        /*00cc*/ 	.word	0x00000000
        /*00d0*/ 	.short	0x0009
        /*00d2*/ 	.short	0x0040
        /*00d4*/ 	.byte	0x00, 0xf0, 0x21, 0x00


	//----- nvinfo : EIATTR_KPARAM_INFO
	.align		4
.L_12267:
        /*00d8*/ 	.byte	0x04, 0x17
        /*00da*/ 	.short	(.L_12269 - .L_12268)
.L_12268:
        /*00dc*/ 	.word	0x00000000
        /*00e0*/ 	.short	0x0008
        /*00e2*/ 	.short	0x0038
        /*00e4*/ 	.byte	0x00, 0xf0, 0x21, 0x00


	//----- nvinfo : EIATTR_KPARAM_INFO
	.align		4
.L_12269:
        /*00e8*/ 	.byte	0x04, 0x17
        /*00ea*/ 	.short	(.L_12271 - .L_12270)
.L_12270:
        /*00ec*/ 	.word	0x00000000
        /*00f0*/ 	.short	0x0007
        /*00f2*/ 	.short	0x0034
        /*00f4*/ 	.byte	0x00, 0xf0, 0x11, 0x00


	//----- nvinfo : EIATTR_KPARAM_INFO
	.align		4
.L_12271:
        /*00f8*/ 	.byte	0x04, 0x17
        /*00fa*/ 	.short	(.L_12273 - .L_12272)
.L_12272:
        /*00fc*/ 	.word	0x00000000
        /*0100*/ 	.short	0x0006
        /*0102*/ 	.short	0x0030
        /*0104*/ 	.byte	0x00, 0xf0, 0x11, 0x00


	//----- nvinfo : EIATTR_KPARAM_INFO
	.align		4
.L_12273:
        /*0108*/ 	.byte	0x04, 0x17
        /*010a*/ 	.short	(.L_12275 - .L_12274)
.L_12274:
        /*010c*/ 	.word	0x00000000
        /*0110*/ 	.short	0x0005
        /*0112*/ 	.short	0x0028
        /*0114*/ 	.byte	0x00, 0xf0, 0x21, 0x00


	//----- nvinfo : EIATTR_KPARAM_INFO
	.align		4
.L_12275:
        /*0118*/ 	.byte	0x04, 0x17
        /*011a*/ 	.short	(.L_12277 - .L_12276)
.L_12276:
        /*011c*/ 	.word	0x00000000
        /*0120*/ 	.short	0x0004
        /*0122*/ 	.short	0x0020
        /*0124*/ 	.byte	0x00, 0xf0, 0x21, 0x00


	//----- nvinfo : EIATTR_KPARAM_INFO
	.align		4
.L_12277:
        /*0128*/ 	.byte	0x04, 0x17
        /*012a*/ 	.short	(.L_12279 - .L_12278)
.L_12278:
        /*012c*/ 	.word	0x00000000
        /*0130*/ 	.short	0x0003
        /*0132*/ 	.short	0x0018
        /*0134*/ 	.byte	0x00, 0xf0, 0x21, 0x00


	//----- nvinfo : EIATTR_KPARAM_INFO
	.align		4
.L_12279:
        /*0138*/ 	.byte	0x04, 0x17
        /*013a*/ 	.short	(.L_12281 - .L_12280)
.L_12280:
        /*013c*/ 	.word	0x00000000
        /*0140*/ 	.short	0x0002
        /*0142*/ 	.short	0x0010
        /*0144*/ 	.byte	0x00, 0xf0, 0x21, 0x00


	//----- nvinfo : EIATTR_KPARAM_INFO
	.align		4
.L_12281:
        /*0148*/ 	.byte	0x04, 0x17
        /*014a*/ 	.short	(.L_12283 - .L_12282)
.L_12282:
        /*014c*/ 	.word	0x00000000
        /*0150*/ 	.short	0x0001
        /*0152*/ 	.short	0x0008
        /*0154*/ 	.byte	0x00, 0xf0, 0x21, 0x00


	//----- nvinfo : EIATTR_KPARAM_INFO
	.align		4
.L_12283:
        /*0158*/ 	.byte	0x04, 0x17
        /*015a*/ 	.short	(.L_12285 - .L_12284)
.L_12284:
        /*015c*/ 	.word	0x00000000
        /*0160*/ 	.short	0x0000
        /*0162*/ 	.short	0x0000
        /*0164*/ 	.byte	0x00, 0xf0, 0x21, 0x00


	//----- nvinfo : EIATTR_SPARSE_MMA_MASK
	.align		4
.L_12285:
        /*0168*/ 	.byte	0x03, 0x50
        /*016a*/ 	.short	0x0000


	//----- nvinfo : EIATTR_MAXREG_COUNT
	.align		4
        /*016c*/ 	.byte	0x03, 0x1b
        /*016e*/ 	.short	0x00ff


	//----- nvinfo : EIATTR_NUM_BARRIERS
	.align		4
        /*0170*/ 	.byte	0x02, 0x4c
        /*0172*/ 	.byte	0x01
	.zero		1


	//----- nvinfo : EIATTR_EXTERNS
	.align		4
        /*0174*/ 	.byte	0x04, 0x0f
        /*0176*/ 	.short	(.L_12287 - .L_12286)


	//   ....[0]....
	.align		4
.L_12286:
        /*0178*/ 	.word	index@(__assertfail)


	//----- nvinfo : EIATTR_MERCURY_ISA_VERSION
	.align		4
.L_12287:
        /*017c*/ 	.byte	0x03, 0x5f
        /*017e*/ 	.short	0x0101


	//----- nvinfo : EIATTR_COOP_GROUP_MASK_REGIDS
	.align		4
        /*0180*/ 	.byte	0x04, 0x29
        /*0182*/ 	.short	(.L_12289 - .L_12288)


	//   ....[0]....
.L_12288:
        /*0184*/ 	.word	0xffffffff


	//   ....[1]....
        /*0188*/ 	.word	0xffffffff


	//   ....[2]....
        /*018c*/ 	.word	0xffffffff


	//   ....[3]....
        /*0190*/ 	.word	0xffffffff


	//   ....[4]....
        /*0194*/ 	.word	0xffffffff


	//   ....[5]....
        /*0198*/ 	.word	0xffffffff


	//   ....[6]....
        /*019c*/ 	.word	0xffffffff


	//   ....[7]....
        /*01a0*/ 	.word	0xffffffff


	//   ....[8]....
        /*01a4*/ 	.word	0xffffffff


	//   ....[9]....
        /*01a8*/ 	.word	0xffffffff


	//   ....[10]....
        /*01ac*/ 	.word	0xffffffff


	//   ....[11]....
        /*01b0*/ 	.word	0xffffffff


	//   ....[12]....
        /*01b4*/ 	.word	0xffffffff


	//   ....[13]....
        /*01b8*/ 	.word	0xffffffff


	//   ....[14]....
        /*01bc*/ 	.word	0x0500000f


	//   ....[15]....
        /*01c0*/ 	.word	0x0500000f


	//   ....[16]....
        /*01c4*/ 	.word	0x0500000f


	//----- nvinfo : EIATTR_COOP_GROUP_INSTR_OFFSETS
	.align		4
.L_12289:
        /*01c8*/ 	.byte	0x04, 0x28
        /*01ca*/ 	.short	(.L_12291 - .L_12290)


	//   ....[0]....
.L_12290:
        /*01cc*/ 	.word	0x00000240


	//   ....[1]....
        /*01d0*/ 	.word	0x00000270


	//   ....[2]....
        /*01d4*/ 	.word	0x00000290


	//   ....[3]....
        /*01d8*/ 	.word	0x000003b0


	//   ....[4]....
        /*01dc*/ 	.word	0x000003d0


	//   ....[5]....
        /*01e0*/ 	.word	0x00000400


	//   ....[6]....
        /*01e4*/ 	.word	0x000012b0


	//   ....[7]....
        /*01e8*/ 	.word	0x00001330


	//   ....[8]....
        /*01ec*/ 	.word	0x00001360


	//   ....[9]....
        /*01f0*/ 	.word	0x000013b0


	//   ....[10]....
        /*01f4*/ 	.word	0x00001400


	//   ....[11]....
        /*01f8*/ 	.word	0x00001450


	//   ....[12]....
        /*01fc*/ 	.word	0x00001470


	//   ....[13]....
        /*0200*/ 	.word	0x00001490


	//   ....[14]....
        /*0204*/ 	.word	0x00002b90


	//   ....[15]....
        /*0208*/ 	.word	0x00002bf0


	//   ....[16]....
        /*020c*/ 	.word	0x00002c50


	//----- nvinfo : EIATTR_SYSCALL_OFFSETS
	.align		4
.L_12291:
        /*0210*/ 	.byte	0x04, 0x46
        /*0212*/ 	.short	(.L_12293 - .L_12292)


	//   ....[0]....
.L_12292:
        /*0214*/ 	.word	0x00002b20


	//----- nvinfo : EIATTR_EXIT_INSTR_OFFSETS
	.align		4
.L_12293:
        /*0218*/ 	.byte	0x04, 0x1c
        /*021a*/ 	.short	(.L_12295 - .L_12294)


	//   ....[0]....
.L_12294:
        /*021c*/ 	.word	0x00000090


	//   ....[1]....
        /*0220*/ 	.word	0x000025f0


	//   ....[2]....
        /*0224*/ 	.word	0x000029a0


	//   ....[3]....
        /*0228*/ 	.word	0x00002a20


	//   ....[4]....
        /*022c*/ 	.word	0x00002b30


	//----- nvinfo : EIATTR_CRS_STACK_SIZE
	.align		4
.L_12295:
        /*0230*/ 	.byte	0x04, 0x1e
        /*0232*/ 	.short	(.L_12297 - .L_12296)
.L_12296:
        /*0234*/ 	.word	0x00000000


	//----- nvinfo : EIATTR_CBANK_PARAM_SIZE
	.align		4
.L_12297:
        /*0238*/ 	.byte	0x03, 0x19
        /*023a*/ 	.short	0x008c


	//----- nvinfo : EIATTR_PARAM_CBANK
	.align		4
        /*023c*/ 	.byte	0x04, 0x0a
        /*023e*/ 	.short	(.L_12299 - .L_12298)
	.align		4
.L_12298:
        /*0240*/ 	.word	index@(.nv.constant0._ZN4vllm25paged_attention_v2_kernelIfhLi120ELi8ELi128ELNS_18Fp8KVCacheDataTypeE2ELb0ELi512EEEvPfS2_PT_PKS3_PKT0_S9_ifPKiSB_iPKfiiiSD_SD_iiiii)
        /*0244*/ 	.short	0x0210
        /*0246*/ 	.short	0x008c


	//----- nvinfo : EIATTR_SW_WAR
	.align		4
.L_12299:
        /*0248*/ 	.byte	0x04, 0x36
        /*024a*/ 	.short	(.L_12301 - .L_12300)
.L_12300:
        /*024c*/ 	.word	0x00000008
.L_12301:


//--------------------- .nv.info._ZN4vllm25paged_attention_v2_kernelIfhLi112ELi8ELi128ELNS_18Fp8KVCacheDataTypeE2ELb0ELi512EEEvPfS2_PT_PKS3_PKT0_S9_ifPKiSB_iPKfiiiSD_SD_iiiii --------------------------
	.section	.nv.info._ZN4vllm25paged_attention_v2_kernelIfhLi112ELi8ELi128ELNS_18Fp8KVCacheDataTypeE2ELb0ELi512EEEvPfS2_PT_PKS3_PKT0_S9_ifPKiSB_iPKfiiiSD_SD_iiiii,"",@"SHT_CUDA_INFO"
	.sectionflags	@""
	.align	4


	//----- nvinfo : EIATTR_CUDA_API_VERSION
	.align		4
        /*0000*/ 	.byte	0x04, 0x37
        /*0002*/ 	.short	(.L_12303 - .L_12302)
.L_12302:
        /*0004*/ 	.word	0x00000082


	//----- nvinfo : EIATTR_KPARAM_INFO
	.align		4
.L_12303:
        /*0008*/ 	.byte	0x04, 0x17
        /*000a*/ 	.short	(.L_12305 - .L_12304)
.L_12304:
        /*000c*/ 	.word	0x00000000
        /*0010*/ 	.short	0x0015
        /*0012*/ 	.short	0x0088
        /*0014*/ 	.byte	0x00, 0xf0, 0x11, 0x00


	//----- nvinfo : EIATTR_KPARAM_INFO
	.align		4
.L_12305:
        /*0018*/ 	.byte	0x04, 0x17
        /*001a*/ 	.short	(.L_12307 - .L_12306)
.L_12306:
        /*001c*/ 	.word	0x00000000
        /*0020*/ 	.short	0x0014
        /*0022*/ 	.short	0x0084
        /*0024*/ 	.byte	0x00, 0xf0, 0x11, 0x00


	//----- nvinfo : EIATTR_KPARAM_INFO
	.align		4
.L_12307:
        /*0028*/ 	.byte	0x04, 0x17
        /*002a*/ 	.short	(.L_12309 - .L_12308)
.L_12308:
        /*002c*/ 	.word	0x00000000
        /*0030*/ 	.short	0x0013
        /*0032*/ 	.short	0x0080
        /*0034*/ 	.byte	0x00, 0xf0, 0x11, 0x00


	//----- nvinfo : EIATTR_KPARAM_INFO
	.align		4
.L_12309:
        /*0038*/ 	.byte	0x04, 0x17
        /*003a*/ 	.short	(.L_12311 - .L_12310)
.L_12310:
        /*003c*/ 	.word	0x00000000
        /*0040*/ 	.short	0x0012
        /*0042*/ 	.short	0x007c
        /*0044*/ 	.byte	0x00, 0xf0, 0x11, 0x00


	//----- nvinfo : EIATTR_KPARAM_INFO
	.align		4
.L_12311:
        /*0048*/ 	.byte	0x04, 0x17
        /*004a*/ 	.short	(.L_12313 - .L_12312)
.L_12312:
        /*004c*/ 	.word	0x00000000
        /*0050*/ 	.short	0x0011
        /*0052*/ 	.short	0x0078
        /*0054*/ 	.byte	0x00, 0xf0, 0x11, 0x00


	//----- nvinfo : EIATTR_KPARAM_INFO
	.align		4
.L_12313:
        /*0058*/ 	.byte	0x04, 0x17
        /*005a*/ 	.short	(.L_12315 - .L_12314)
.L_12314:
        /*005c*/ 	.word	0x00000000
        /*0060*/ 	.short	0x0010
        /*0062*/ 	.short	0x0070
        /*0064*/ 	.byte	0x00, 0xf0, 0x21, 0x00


	//----- nvinfo : EIATTR_KPARAM_INFO
	.align		4
.L_12315:
        /*0068*/ 	.byte	0x04, 0x17
        /*006a*/ 	.short	(.L_12317 - .L_12316)
.L_12316:
        /*006c*/ 	.word	0x00000000
        /*0070*/ 	.short	0x000f
        /*0072*/ 	.short	0x0068
        /*0074*/ 	.byte	0x00, 0xf0, 0x21, 0x00


	//----- nvinfo : EIATTR_KPARAM_INFO
	.align		4
.L_12317:
        /*0078*/ 	.byte	0x04, 0x17
        /*007a*/ 	.short	(.L_12319 - .L_12318)
.L_12318:
        /*007c*/ 	.word	0x00000000
        /*0080*/ 	.short	0x000e
        /*0082*/ 	.short	0x0060
        /*0084*/ 	.byte	0x00, 0xf0, 0x11, 0x00


	//----- nvinfo : EIATTR_KPARAM_INFO
	.align		4
.L_12319:
        /*0088*/ 	.byte	0x04, 0x17
        /*008a*/ 	.short	(.L_12321 - .L_12320)
.L_12320:
        /*008c*/ 	.word	0x00000000
        /*0090*/ 	.short	0x000d
        /*0092*/ 	.short	0x005c
        /*0094*/ 	.byte	0x00, 0xf0, 0x11, 0x00


	//----- nvinfo : EIATTR_KPARAM_INFO
	.align		4
.L_12321:
        /*0098*/ 	.byte	0x04, 0x17
        /*009a*/ 	.short	(.L_12323 - .L_12322)
.L_12322:
        /*009c*/ 	.word	0x00000000
        /*00a0*/ 	.short	0x000c
        /*00a2*/ 	.short	0x0058
        /*00a4*/ 	.byte	0x00, 0xf0, 0x11, 0x00


	//----- nvinfo : EIATTR_KPARAM_INFO
	.align		4
.L_12323:
        /*00a8*/ 	.byte	0x04, 0x17
        /*00aa*/ 	.short	(.L_12325 - .L_12324)
.L_12324:
        /*00ac*/ 	.word	0x00000000
        /*00b0*/ 	.short	0x000b
        /*00b2*/ 	.short	0x0050
        /*00b4*/ 	.byte	0x00, 0xf0, 0x21, 0x00


	//----- nvinfo : EIATTR_KPARAM_INFO
	.align		4
.L_12325:
        /*00b8*/ 	.byte	0x04, 0x17
        /*00ba*/ 	.short	(.L_12327 - .L_12326)
.L_12326:
        /*00bc*/ 	.word	0x00000000
        /*00c0*/ 	.short	0x000a
        /*00c2*/ 	.short	0x0048
        /*00c4*/ 	.byte	0x00, 0xf0, 0x11, 0x00


	//----- nvinfo : EIATTR_KPARAM_INFO
	.align		4
.L_12327:
        /*00c8*/ 	.byte	0x04, 0x17
        /*00ca*/ 	.short	(.L_12329 - .L_12328)
.L_12328:
        /*00cc*/ 	.word	0x00000000
        /*00d0*/ 	.short	0x0009
        /*00d2*/ 	.short	0x0040
        /*00d4*/ 	.byte	0x00, 0xf0, 0x21, 0x00


	//----- nvinfo : EIATTR_KPARAM_INFO
	.align		4
.L_12329:
        /*00d8*/ 	.byte	0x04, 0x17
        /*00da*/ 	.short	(.L_12331 - .L_12330)
.L_12330:
        /*00dc*/ 	.word	0x00000000
        /*00e0*/ 	.short	0x0008
        /*00e2*/ 	.short	0x0038
        /*00e4*/ 	.byte	0x00, 0xf0, 0x21, 0x00


	//----- nvinfo : EIATTR_KPARAM_INFO
	.align		4
.L_12331:
        /*00e8*/ 	.byte	0x04, 0x17
        /*00ea*/ 	.short	(.L_12333 - .L_12332)
.L_12332:
        /*00ec*/ 	.word	0x00000000
        /*00f0*/ 	.short	0x0007
        /*00f2*/ 	.short	0x0034
        /*00f4*/ 	.byte	0x00, 0xf0, 0x11, 0x00


	//----- nvinfo : EIATTR_KPARAM_INFO
	.align		4
.L_12333:
        /*00f8*/ 	.byte	0x04, 0x17
        /*00fa*/ 	.short	(.L_12335 - .L_12334)
.L_12334:
        /*00fc*/ 	.word	0x00000000
        /*0100*/ 	.short	0x0006
        /*0102*/ 	.short	0x0030
        /*0104*/ 	.byte	0x00, 0xf0, 0x11, 0x00


	//----- nvinfo : EIATTR_KPARAM_INFO
	.align		4
.L_12335:
        /*0108*/ 	.byte	0x04, 0x17
        /*010a*/ 	.short	(.L_12337 - .L_12336)
.L_12336:
        /*010c*/ 	.word	0x00000000
        /*0110*/ 	.short	0x0005
        /*0112*/ 	.short	0x0028
        /*0114*/ 	.byte	0x00, 0xf0, 0x21, 0x00


	//----- nvinfo : EIATTR_KPARAM_INFO
	.align		4
.L_12337:
        /*0118*/ 	.byte	0x04, 0x17
        /*011a*/ 	.short	(.L_12339 - .L_12338)
.L_12338:
        /*011c*/ 	.word	0x00000000
        /*0120*/ 	.short	0x0004
        /*0122*/ 	.short	0x0020
        /*0124*/ 	.byte	0x00, 0xf0, 0x21, 0x00


	//----- nvinfo : EIATTR_KPARAM_INFO
	.align		4
.L_12339:
        /*0128*/ 	.byte	0x04, 0x17
        /*012a*/ 	.short	(.L_12341 - .L_12340)
.L_12340:
        /*012c*/ 	.word	0x00000000
        /*0130*/ 	.short	0x0003
        /*0132*/ 	.short	0x0018
        /*0134*/ 	.byte	0x00, 0xf0, 0x21, 0x00


	//----- nvinfo : EIATTR_KPARAM_INFO
	.align		4
.L_12341:
        /*0138*/ 	.byte	0x04, 0x17
        /*013a*/ 	.short	(.L_12343 - .L_12342)
.L_12342:
        /*013c*/ 	.word	0x00000000
        /*0140*/ 	.short	0x0002
        /*0142*/ 	.short	0x0010
        /*0144*/ 	.byte	0x00, 0xf0, 0x21, 0x00


	//----- nvinfo : EIATTR_KPARAM_INFO
	.align		4
.L_12343:
        /*0148*/ 	.byte	0x04, 0x17
        /*014a*/ 	.short	(.L_12345 - .L_12344)
.L_12344:
        /*014c*/ 	.word	0x00000000
        /*0150*/ 	.short	0x0001
        /*0152*/ 	.short	0x0008
        /*0154*/ 	.byte	0x00, 0xf0, 0x21, 0x00


	//----- nvinfo : EIATTR_KPARAM_INFO
	.align		4
.L_12345:
        /*0158*/ 	.byte	0x04, 0x17
        /*015a*/ 	.short	(.L_12347 - .L_12346)
.L_12346:
        /*015c*/ 	.word	0x00000000
        /*0160*/ 	.short	0x0000
        /*0162*/ 	.short	0x0000
        /*0164*/ 	.byte	0x00, 0xf0, 0x21, 0x00


	//----- nvinfo : EIATTR_SPARSE_MMA_MASK
	.align		4
.L_12347:
        /*0168*/ 	.byte	0x03, 0x50
        /*016a*/ 	.short	0x0000


	//----- nvinfo : EIATTR_MAXREG_COUNT
	.align		4
        /*016c*/ 	.byte	0x03, 0x1b
        /*016e*/ 	.short	0x00ff


	//----- nvinfo : EIATTR_NUM_BARRIERS
	.align		4
        /*0170*/ 	.byte	0x02, 0x4c
        /*0172*/ 	.byte	0x01
	.zero		1


	//----- nvinfo : EIATTR_EXTERNS
	.align		4
        /*0174*/ 	.byte	0x04, 0x0f
        /*0176*/ 	.short	(.L_12349 - .L_12348)


	//   ....[0]....
	.align		4
.L_12348:
        /*0178*/ 	.word	index@(__assertfail)


	//----- nvinfo : EIATTR_MERCURY_ISA_VERSION
	.align		4
.L_12349:
        /*017c*/ 	.byte	0x03, 0x5f
        /*017e*/ 	.short	0x0101


	//----- nvinfo : EIATTR_COOP_GROUP_MASK_REGIDS
	.align		4
        /*0180*/ 	.byte	0x04, 0x29
        /*0182*/ 	.short	(.L_12351 - .L_12350)


	//   ....[0]....
.L_12350:
        /*0184*/ 	.word	0xffffffff


	//   ....[1]....
        /*0188*/ 	.word	0xffffffff


	//   ....[2]....
        /*018c*/ 	.word	0xffffffff


	//   ....[3]....
        /*0190*/ 	.word	0xffffffff


	//   ....[4]....
        /*0194*/ 	.word	0xffffffff


	//   ....[5]....
        /*0198*/ 	.word	0xffffffff


	//   ....[6]....
        /*019c*/ 	.word	0xffffffff


	//   ....[7]....
        /*01a0*/ 	.word	0xffffffff


	//   ....[8]....
        /*01a4*/ 	.word	0xffffffff


	//   ....[9]....
        /*01a8*/ 	.word	0xffffffff


	//   ....[10]....
        /*01ac*/ 	.word	0xffffffff


	//   ....[11]....
        /*01b0*/ 	.word	0xffffffff


	//   ....[12]....
        /*01b4*/ 	.word	0xffffffff


	//   ....[13]....
        /*01b8*/ 	.word	0xffffffff


	//   ....[14]....
        /*01bc*/ 	.word	0x0500000f


	//   ....[15]....
        /*01c0*/ 	.word	0x0500000f


	//   ....[16]....
        /*01c4*/ 	.word	0x0500000f


	//----- nvinfo : EIATTR_COOP_GROUP_INSTR_OFFSETS
	.align		4
.L_12351:
        /*01c8*/ 	.byte	0x04, 0x28
        /*01ca*/ 	.short	(.L_12353 - .L_12352)


	//   ....[0]....
.L_12352:
        /*01cc*/ 	.word	0x00000240


	//   ....[1]....
        /*01d0*/ 	.word	0x00000270


	//   ....[2]....
        /*01d4*/ 	.word	0x00000290


	//   ....[3]....
        /*01d8*/ 	.word	0x000003b0


	//   ....[4]....
        /*01dc*/ 	.word	0x000003d0


	//   ....[5]....
        /*01e0*/ 	.word	0x00000400


	//   ....[6]....
        /*01e4*/ 	.word	0x000012b0


	//   ....[7]....
        /*01e8*/ 	.word	0x00001330


	//   ....[8]....
        /*01ec*/ 	.word	0x00001360


	//   ....[9]....
        /*01f0*/ 	.word	0x000013b0


	//   ....[10]....
        /*01f4*/ 	.word	0x00001400


	//   ....[11]....
        /*01f8*/ 	.word	0x00001450


	//   ....[12]....
        /*01fc*/ 	.word	0x00001470


	//   ....[13]....
        /*0200*/ 	.word	0x00001490


	//   ....[14]....
        /*0204*/ 	.word	0x000028f0


	//   ....[15]....
        /*0208*/ 	.word	0x00002950


	//   ....[16]....
        /*020c*/ 	.word	0x000029b0


	//----- nvinfo : EIATTR_SYSCALL_OFFSETS
	.align		4
.L_12353:
        /*0210*/ 	.byte	0x04, 0x46
        /*0212*/ 	.short	(.L_12355 - .L_12354)


	//   ....[0]....
.L_12354:
        /*0214*/ 	.word	0x00002880


	//----- nvinfo : EIATTR_EXIT_INSTR_OFFSETS
	.align		4
.L_12355:
        /*0218*/ 	.byte	0x04, 0x1c
        /*021a*/ 	.short	(.L_12357 - .L_12356)


	//   ....[0]....
.L_12356:
        /*021c*/ 	.word	0x00000090


	//   ....[1]....
        /*0220*/ 	.word	0x00002420


	//   ....[2]....
        /*0224*/ 	.word	0x000024d0


	//   ....[3]....
        /*0228*/ 	.word	0x00002780


	//   ....[4]....
        /*022c*/ 	.word	0x00002890


	//----- nvinfo : EIATTR_CRS_STACK_SIZE
	.align		4
.L_12357:
        /*0230*/ 	.byte	0x04, 0x1e
        /*0232*/ 	.short	(.L_12359 - .L_12358)
.L_12358:
        /*0234*/ 	.word	0x00000000


	//----- nvinfo : EIATTR_CBANK_PARAM_SIZE
	.align		4
.L_12359:
        /*0238*/ 	.byte	0x03, 0x19
        /*023a*/ 	.short	0x008c


	//----- nvinfo : EIATTR_PARAM_CBANK
	.align		4
        /*023c*/ 	.byte	0x04, 0x0a
        /*023e*/ 	.short	(.L_12361 - .L_12360)
	.align		4
.L_12360:
        /*0240*/ 	.word	index@(.nv.constant0._ZN4vllm25paged_attention_v2_kernelIfhLi112ELi8ELi128ELNS_18Fp8KVCacheDataTypeE2ELb0ELi512EEEvPfS2_PT_PKS3_PKT0_S9_ifPKiSB_iPKfiiiSD_SD_iiiii)
        /*0244*/ 	.short	0x0210
        /*0246*/ 	.short	0x008c


	//----- nvinfo : EIATTR_SW_WAR
	.align		4
.L_12361:
        /*0248*/ 	.byte	0x04, 0x36
        /*024a*/ 	.short	(.L_12363 - .L_12362)
.L_12362:
        /*024c*/ 	.word	0x00000008
.L_12363:


//--------------------- .nv.info._ZN4vllm25paged_attention_v2_kernelIfhLi96ELi8ELi128ELNS_18Fp8KVCacheDataTypeE2ELb0ELi512EEEvPfS2_PT_PKS3_PKT0_S9_ifPKiSB_iPKfiiiSD_SD_iiiii --------------------------
	.section	.nv.info._ZN4vllm25paged_attention_v2_kernelIfhLi96ELi8ELi128ELNS_18Fp8KVCacheDataTypeE2ELb0ELi512EEEvPfS2_PT_PKS3_PKT0_S9_ifPKiSB_iPKfiiiSD_SD_iiiii,"",@"SHT_CUDA_INFO"
	.sectionflags	@""
	.align	4


	//----- nvinfo : EIATTR_CUDA_API_VERSION
	.align		4
        /*0000*/ 	.byte	0x04, 0x37
        /*0002*/ 	.short	(.L_12365 - .L_12364)
.L_12364:
        /*0004*/ 	.word	0x00000082


	//----- nvinfo : EIATTR_KPARAM_INFO
	.align		4
.L_12365:
        /*0008*/ 	.byte	0x04, 0x17
        /*000a*/ 	.short	(.L_12367 - .L_12366)
.L_12366:
        /*000c*/ 	.word	0x00000000
        /*0010*/ 	.short	0x0015
        /*0012*/ 	.short	0x0088
        /*0014*/ 	.byte	0x00, 0xf0, 0x11, 0x00


	//----- nvinfo : EIATTR_KPARAM_INFO
	.align		4
.L_12367:
        /*0018*/ 	.byte	0x04, 0x17
        /*001a*/ 	.short	(.L_12369 - .L_12368)
.L_12368:
        /*001c*/ 	.word	0x00000000
        /*0020*/ 	.short	0x0014
        /*0022*/ 	.short	0x0084
        /*0024*/ 	.byte	0x00, 0xf0, 0x11, 0x00


	//----- nvinfo : EIATTR_KPARAM_INFO
	.align		4
.L_12369:
        /*0028*/ 	.byte	0x04, 0x17
        /*002a*/ 	.short	(.L_12371 - .L_12370)
.L_12370:
        /*002c*/ 	.word	0x00000000
        /*0030*/ 	.short	0x0013
        /*0032*/ 	.short	0x0080
        /*0034*/ 	.byte	0x00, 0xf0, 0x11, 0x00


	//----- nvinfo : EIATTR_KPARAM_INFO
	.align		4
.L_12371:
        /*0038*/ 	.byte	0x04, 0x17
        /*003a*/ 	.short	(.L_12373 - .L_12372)
.L_12372:
        /*003c*/ 	.word	0x00000000
        /*0040*/ 	.short	0x0012
        /*0042*/ 	.short	0x007c
        /*0044*/ 	.byte	0x00, 0xf0, 0x11, 0x00


	//----- nvinfo : EIATTR_KPARAM_INFO
	.align		4
.L_12373:
        /*0048*/ 	.byte	0x04, 0x17
        /*004a*/ 	.short	(.L_12375 - .L_12374)
.L_12374:
        /*004c*/ 	.word	0x00000000
        /*0050*/ 	.short	0x0011
        /*0052*/ 	.short	0x0078
        /*0054*/ 	.byte	0x00, 0xf0, 0x11, 0x00


	//----- nvinfo : EIATTR_KPARAM_INFO
	.align		4
.L_12375:
        /*0058*/ 	.byte	0x04, 0x17
        /*005a*/ 	.short	(.L_12377 - .L_12376)
.L_12376:
        /*005c*/ 	.word	0x00000000
        /*0060*/ 	.short	0x0010
        /*0062*/ 	.short	0x0070
        /*0064*/ 	.byte	0x00, 0xf0, 0x21, 0x00


	//----- nvinfo : EIATTR_KPARAM_INFO
	.align		4
.L_12377:
        /*0068*/ 	.byte	0x04, 0x17
        /*006a*/ 	.short	(.L_12379 - .L_12378)
.L_12378:
        /*006c*/ 	.word	0x00000000
        /*0070*/ 	.short	0x000f
        /*0072*/ 	.short	0x0068
        /*0074*/ 	.byte	0x00, 0xf0, 0x21, 0x00


	//----- nvinfo : EIATTR_KPARAM_INFO
	.align		4
.L_12379:
        /*0078*/ 	.byte	0x04, 0x17
        /*007a*/ 	.short	(.L_12381 - .L_12380)
.L_12380:
        /*007c*/ 	.word	0x00000000
        /*0080*/ 	.short	0x000e
        /*0082*/ 	.short	0x0060
        /*0084*/ 	.byte	0x00, 0xf0, 0x11, 0x00


	//----- nvinfo : EIATTR_KPARAM_INFO
	.align		4
.L_12381:
        /*0088*/ 	.byte	0x04, 0x17
        /*008a*/ 	.short	(.L_12383 - .L_12382)
.L_12382:
        /*008c*/ 	.word	0x00000000
        /*0090*/ 	.short	0x000d
        /*0092*/ 	.short	0x005c
        /*0094*/ 	.byte	0x00, 0xf0, 0x11, 0x00


	//----- nvinfo : EIATTR_KPARAM_INFO
	.align		4
.L_12383:
        /*0098*/ 	.byte	0x04, 0x17
        /*009a*/ 	.short	(.L_12385 - .L_12384)
.L_12384:
        /*009c*/ 	.word	0x00000000
        /*00a0*/ 	.short	0x000c
        /*00a2*/ 	.short	0x0058
        /*00a4*/ 	.byte	0x00, 0xf0, 0x11, 0x00


	//----- nvinfo : EIATTR_KPARAM_INFO
	.align		4
.L_12385:
        /*00a8*/ 	.byte	0x04, 0x17
        /*00aa*/ 	.short	(.L_12387 - .L_12386)
.L_12386:
        /*00ac*/ 	.word	0x00000000
        /*00b0*/ 	.short	0x000b
        /*00b2*/ 	.short	0x0050
        /*00b4*/ 	.byte	0x00, 0xf0, 0x21, 0x00


	//----- nvinfo : EIATTR_KPARAM_INFO
	.align		4
.L_12387:
        /*00b8*/ 	.byte	0x04, 0x17
        /*00ba*/ 	.short	(.L_12389 - .L_12388)
.L_12388:
        /*00bc*/ 	.word	0x00000000
        /*00c0*/ 	.short	0x000a
        /*00c2*/ 	.short	0x0048
        /*00c4*/ 	.byte	0x00, 0xf0, 0x11, 0x00


	//----- nvinfo : EIATTR_KPARAM_INFO
	.align		4
.L_12389:
        /*00c8*/ 	.byte	0x04, 0x17
        /*00ca*/ 	.short	(.L_12391 - .L_12390)
.L_12390:
        /*00cc*/ 	.word	0x00000000
        /*00d0*/ 	.short	0x0009
        /*00d2*/ 	.short	0x0040
        /*00d4*/ 	.byte	0x00, 0xf0, 0x21, 0x00


	//----- nvinfo : EIATTR_KPARAM_INFO
	.align		4
.L_12391:
        /*00d8*/ 	.byte	0x04, 0x17
        /*00da*/ 	.short	(.L_12393 - .L_12392)
.L_12392:
        /*00dc*/ 	.word	0x00000000
        /*00e0*/ 	.short	0x0008
        /*00e2*/ 	.short	0x0038
        /*00e4*/ 	.byte	0x00, 0xf0, 0x21, 0x00


	//----- nvinfo : EIATTR_KPARAM_INFO
	.align		4
.L_12393:
        /*00e8*/ 	.byte	0x04, 0x17
        /*00ea*/ 	.short	(.L_12395 - .L_12394)
.L_12394:
        /*00ec*/ 	.word	0x00000000
        /*00f0*/ 	.short	0x0007
        /*00f2*/ 	.short	0x0034
        /*00f4*/ 	.byte	0x00, 0xf0, 0x11, 0x00


	//----- nvinfo : EIATTR_KPARAM_INFO
	.align		4
.L_12395:
        /*00f8*/ 	.byte	0x04, 0x17
        /*00fa*/ 	.short	(.L_12397 - .L_12396)
.L_12396:
        /*00fc*/ 	.word	0x00000000
        /*0100*/ 	.short	0x0006
        /*0102*/ 	.short	0x0030
        /*0104*/ 	.byte	0x00, 0xf0, 0x11, 0x00


	//----- nvinfo : EIATTR_KPARAM_INFO
	.align		4
.L_12397:
        /*0108*/ 	.byte	0x04, 0x17
        /*010a*/ 	.short	(.L_12399 - .L_12398)
.L_12398:
        /*010c*/ 	.word	0x00000000
        /*0110*/ 	.short	0x0005
        /*0112*/ 	.short	0x0028
        /*0114*/ 	.byte	0x00, 0xf0, 0x21, 0x00


	//----- nvinfo : EIATTR_KPARAM_INFO
	.align		4
.L_12399:
        /*0118*/ 	.byte	0x04, 0x17
        /*011a*/ 	.short	(.L_12401 - .L_12400)
.L_12400:
        /*011c*/ 	.word	0x00000000
        /*0120*/ 	.short	0x0004
        /*0122*/ 	.short	0x0020
        /*0124*/ 	.byte	0x00, 0xf0, 0x21, 0x00


	//----- nvinfo : EIATTR_KPARAM_INFO
	.align		4
.L_12401:
        /*0128*/ 	.byte	0x04, 0x17
        /*012a*/ 	.short	(.L_12403 - .L_12402)
.L_12402:
        /*012c*/ 	.word	0x00000000
        /*0130*/ 	.short	0x0003
        /*0132*/ 	.short	0x0018
        /*0134*/ 	.byte	0x00, 0xf0, 0x21, 0x00


	//----- nvinfo : EIATTR_KPARAM_INFO
	.align		4
.L_12403:
        /*0138*/ 	.byte	0x04, 0x17
        /*013a*/ 	.short	(.L_12405 - .L_12404)
.L_12404:
        /*013c*/ 	.word	0x00000000
        /*0140*/ 	.short	0x0002
        /*0142*/ 	.short	0x0010
        /*0144*/ 	.byte	0x00, 0xf0, 0x21, 0x00


	//----- nvinfo : EIATTR_KPARAM_INFO
	.align		4
.L_12405:
        /*0148*/ 	.byte	0x04, 0x17
        /*014a*/ 	.short	(.L_12407 - .L_12406)
.L_12406:
        /*014c*/ 	.word	0x00000000
        /*0150*/ 	.short	0x0001
        /*0152*/ 	.short	0x0008
        /*0154*/ 	.byte	0x00, 0xf0, 0x21, 0x00


	//----- nvinfo : EIATTR_KPARAM_INFO
	.align		4
.L_12407:
        /*0158*/ 	.byte	0x04, 0x17
        /*015a*/ 	.short	(.L_12409 - .L_12408)
.L_12408:
        /*015c*/ 	.word	0x00000000
        /*0160*/ 	.short	0x0000
        /*0162*/ 	.short	0x0000
        /*0164*/ 	.byte	0x00, 0xf0, 0x21, 0x00


	//----- nvinfo : EIATTR_SPARSE_MMA_MASK
	.align		4
.L_12409:
        /*0168*/ 	.byte	0x03, 0x50
        /*016a*/ 	.short	0x0000


	//----- nvinfo : EIATTR_MAXREG_COUNT
	.align		4
        /*016c*/ 	.byte	0x03, 0x1b
        /*016e*/ 	.short	0x00ff


	//----- nvinfo : EIATTR_NUM_BARRIERS
	.align		4
        /*0170*/ 	.byte	0x02, 0x4c
        /*0172*/ 	.byte	0x01
	.zero		1


	//----- nvinfo : EIATTR_EXTERNS
	.align		4
        /*0174*/ 	.byte	0x04, 0x0f
        /*0176*/ 	.short	(.L_12411 - .L_12410)


	//   ....[0]....
	.align		4
.L_12410:
        /*0178*/ 	.word	index@(__assertfail)


	//----- nvinfo : EIATTR_MERCURY_ISA_VERSION
	.align		4
.L_12411:
        /*017c*/ 	.byte	0x03, 0x5f
        /*017e*/ 	.short	0x0101


	//----- nvinfo : EIATTR_COOP_GROUP_MASK_REGIDS
	.align		4
        /*0180*/ 	.byte	0x04, 0x29
        /*0182*/ 	.short	(.L_12413 - .L_12412)


	//   ....[0]....
.L_12412:
        /*0184*/ 	.word	0xffffffff


	//   ....[1]....
        /*0188*/ 	.word	0xffffffff


	//   ....[2]....
        /*018c*/ 	.word	0xffffffff


	//   ....[3]....
        /*0190*/ 	.word	0xffffffff


	//   ....[4]....
        /*0194*/ 	.word	0xffffffff


	//   ....[5]....
        /*0198*/ 	.word	0xffffffff


	//   ....[6]....
        /*019c*/ 	.word	0xffffffff


	//   ....[7]....
        /*01a0*/ 	.word	0xffffffff


	//   ....[8]....
        /*01a4*/ 	.word	0xffffffff


	//   ....[9]....
        /*01a8*/ 	.word	0xffffffff


	//   ....[10]....
        /*01ac*/ 	.word	0xffffffff


	//   ....[11]....
        /*01b0*/ 	.word	0xffffffff


	//   ....[12]....
        /*01b4*/ 	.word	0xffffffff


	//   ....[13]....
        /*01b8*/ 	.word	0xffffffff


	//   ....[14]....
        /*01bc*/ 	.word	0x0500000f


	//   ....[15]....
        /*01c0*/ 	.word	0x0500000f


	//   ....[16]....
        /*01c4*/ 	.word	0x0500000f


	//----- nvinfo : EIATTR_COOP_GROUP_INSTR_OFFSETS
	.align		4
.L_12413:
        /*01c8*/ 	.byte	0x04, 0x28
        /*01ca*/ 	.short	(.L_12415 - .L_12414)


	//   ....[0]....
.L_12414:
        /*01cc*/ 	.word	0x00000240


	//   ....[1]....
        /*01d0*/ 	.word	0x00000270


	//   ....[2]....
        /*01d4*/ 	.word	0x00000290


	//   ....[3]....
        /*01d8*/ 	.word	0x000003b0


	//   ....[4]....
        /*01dc*/ 	.word	0x000003d0


	//   ....[5]....
        /*01e0*/ 	.word	0x00000400


	//   ....[6]....
        /*01e4*/ 	.word	0x000012b0


	//   ....[7]....
        /*01e8*/ 	.word	0x00001330


	//   ....[8]....
        /*01ec*/ 	.word	0x00001360


	//   ....[9]....
        /*01f0*/ 	.word	0x000013b0


	//   ....[10]....
        /*01f4*/ 	.word	0x00001400


	//   ....[11]....
        /*01f8*/ 	.word	0x00001450


	//   ....[12]....
        /*01fc*/ 	.word	0x00001470


	//   ....[13]....
        /*0200*/ 	.word	0x00001490


	//   ....[14]....
        /*0204*/ 	.word	0x00002820


	//   ....[15]....
        /*0208*/ 	.word	0x00002880


	//   ....[16]....
        /*020c*/ 	.word	0x000028e0


	//----- nvinfo : EIATTR_SYSCALL_OFFSETS
	.align		4
.L_12415:
        /*0210*/ 	.byte	0x04, 0x46
        /*0212*/ 	.short	(.L_12417 - .L_12416)


	//   ....[0]....
.L_12416:
        /*0214*/ 	.word	0x000027b0


	//----- nvinfo : EIATTR_EXIT_INSTR_OFFSETS
	.align		4
.L_12417:
        /*0218*/ 	.byte	0x04, 0x1c
        /*021a*/ 	.short	(.L_12419 - .L_12418)


	//   ....[0]....
.L_12418:
        /*021c*/ 	.word	0x00000090


	//   ....[1]....
        /*0220*/ 	.word	0x000023b0


	//   ....[2]....
        /*0224*/ 	.word	0x00002460


	//   ....[3]....
        /*0228*/ 	.word	0x000026b0


	//   ....[4]....
        /*022c*/ 	.word	0x000027c0


	//----- nvinfo : EIATTR_CRS_STACK_SIZE
	.align		4
.L_12419:
        /*0230*/ 	.byte	0x04, 0x1e
        /*0232*/ 	.short	(.L_12421 - .L_12420)
.L_12420:
        /*0234*/ 	.word	0x00000000


	//----- nvinfo : EIATTR_CBANK_PARAM_SIZE
	.align		4
.L_12421:
        /*0238*/ 	.byte	0x03, 0x19
        /*023a*/ 	.short	0x008c


	//----- nvinfo : EIATTR_PARAM_CBANK
	.align		4
        /*023c*/ 	.byte	0x04, 0x0a
        /*023e*/ 	.short	(.L_12423 - .L_12422)
	.align		4
.L_12422:
        /*0240*/ 	.word	index@(.nv.constant0._ZN4vllm25paged_attention_v2_kernelIfhLi96ELi8ELi128ELNS_18Fp8KVCacheDataTypeE2ELb0ELi512EEEvPfS2_PT_PKS3_PKT0_S9_ifPKiSB_iPKfiiiSD_SD_iiiii)
        /*0244*/ 	.short	0x0210
        /*0246*/ 	.short	0x008c


	//----- nvinfo : EIATTR_SW_WAR
	.align		4
.L_12423:
        /*0248*/ 	.byte	0x04, 0x36
        /*024a*/ 	.short	(.L_12425 - .L_12424)
.L_12424:
        /*024c*/ 	.word	0x00000008
.L_12425:


//--------------------- .nv.info._ZN4vllm25paged_attention_v2_kernelIfhLi80ELi8ELi128ELNS_18Fp8KVCacheDataTypeE2ELb0ELi512EEEvPfS2_PT_PKS3_PKT0_S9_ifPKiSB_iPKfiiiSD_SD_iiiii --------------------------
	.section	.nv.info._ZN4vllm25paged_attention_v2_kernelIfhLi80ELi8ELi128ELNS_18Fp8KVCacheDataTypeE2ELb0ELi512EEEvPfS2_PT_PKS3_PKT0_S9_ifPKiSB_iPKfiiiSD_SD_iiiii,"",@"SHT_CUDA_INFO"
	.sectionflags	@""
	.align	4


	//----- nvinfo : EIATTR_CUDA_API_VERSION
	.align		4
        /*0000*/ 	.byte	0x04, 0x37
        /*0002*/ 	.short	(.L_12427 - .L_12426)
.L_12426:
        /*0004*/ 	.word	0x00000082


	//----- nvinfo : EIATTR_KPARAM_INFO
	.align		4
.L_12427:
        /*0008*/ 	.byte	0x04, 0x17
        /*000a*/ 	.short	(.L_12429 - .L_12428)
.L_12428:
        /*000c*/ 	.word	0x00000000
        /*0010*/ 	.short	0x0015
        /*0012*/ 	.short	0x0088
        /*0014*/ 	.byte	0x00, 0xf0, 0x11, 0x00


	//----- nvinfo : EIATTR_KPARAM_INFO
	.align		4
.L_12429:
        /*0018*/ 	.byte	0x04, 0x17
        /*001a*/ 	.short	(.L_12431 - .L_12430)
.L_12430:
        /*001c*/ 	.word	0x00000000
        /*0020*/ 	.short	0x0014
        /*0022*/ 	.short	0x0084
        /*0024*/ 	.byte	0x00, 0xf0, 0x11, 0x00


	//----- nvinfo : EIATTR_KPARAM_INFO
	.align		4
.L_12431:
        /*0028*/ 	.byte	0x04, 0x17
        /*002a*/ 	.short	(.L_12433 - .L_12432)
.L_12432:
        /*002c*/ 	.word	0x00000000
        /*0030*/ 	.short	0x0013
        /*0032*/ 	.short	0x0080
        /*0034*/ 	.byte	0x00, 0xf0, 0x11, 0x00


	//----- nvinfo : EIATTR_KPARAM_INFO
	.align		4
.L_12433:
        /*0038*/ 	.byte	0x04, 0x17
        /*003a*/ 	.short	(.L_12435 - .L_12434)
.L_12434:
        /*003c*/ 	.word	0x00000000
        /*0040*/ 	.short	0x0012
        /*0042*/ 	.short	0x007c
        /*0044*/ 	.byte	0x00, 0xf0, 0x11, 0x00


	//----- nvinfo : EIATTR_KPARAM_INFO
	.align		4
.L_12435:
        /*0048*/ 	.byte	0x04, 0x17
        /*004a*/ 	.short	(.L_12437 - .L_12436)
.L_12436:
        /*004c*/ 	.word	0x00000000
        /*0050*/ 	.short	0x0011
        /*0052*/ 	.short	0x0078
        /*0054*/ 	.byte	0x00, 0xf0, 0x11, 0x00


	//----- nvinfo : EIATTR_KPARAM_INFO
	.align		4
.L_12437:
        /*0058*/ 	.byte	0x04, 0x17
        /*005a*/ 	.short	(.L_12439 - .L_12438)
.L_12438:
        /*005c*/ 	.word	0x00000000
        /*0060*/ 	.short	0x0010
        /*0062*/ 	.short	0x0070
        /*0064*/ 	.byte	0x00, 0xf0, 0x21, 0x00


	//----- nvinfo : EIATTR_KPARAM_INFO
	.align		4
.L_12439:
        /*0068*/ 	.byte	0x04, 0x17
        /*006a*/ 	.short	(.L_12441 - .L_12440)
.L_12440:
        /*006c*/ 	.word	0x00000000
        /*0070*/ 	.short	0x000f
        /*0072*/ 	.short	0x0068
        /*0074*/ 	.byte	0x00, 0xf0, 0x21, 0x00


	//----- nvinfo : EIATTR_KPARAM_INFO
	.align		4
.L_12441:
        /*0078*/ 	.byte	0x04, 0x17
        /*007a*/ 	.short	(.L_12443 - .L_12442)
.L_12442:
        /*007c*/ 	.word	0x00000000
        /*0080*/ 	.short	0x000e
        /*0082*/ 	.short	0x0060
        /*0084*/ 	.byte	0x00, 0xf0, 0x11, 0x00


	//----- nvinfo : EIATTR_KPARAM_INFO
	.align		4
.L_12443:
        /*0088*/ 	.byte	0x04, 0x17
        /*008a*/ 	.short	(.L_12445 - .L_12444)
.L_12444:
        /*008c*/ 	.word	0x00000000
        /*0090*/ 	.short	0x000d
        /*0092*/ 	.short	0x005c
        /*0094*/ 	.byte	0x00, 0xf0, 0x11, 0x00


	//----- nvinfo : EIATTR_KPARAM_INFO
	.align		4
.L_12445:
        /*0098*/ 	.byte	0x04, 0x17
        /*009a*/ 	.short	(.L_12447 - .L_12446)
.L_12446:
        /*009c*/ 	.word	0x00000000
        /*00a0*/ 	.short	0x000c
        /*00a2*/ 	.short	0x0058
        /*00a4*/ 	.byte	0x00, 0xf0, 0x11, 0x00


	//----- nvinfo : EIATTR_KPARAM_INFO
	.align		4
.L_12447:
        /*00a8*/ 	.byte	0x04, 0x17
        /*00aa*/ 	.short	(.L_12449 - .L_12448)
.L_12448:
        /*00ac*/ 	.word	0x00000000
        /*00b0*/ 	.short	0x000b
        /*00b2*/ 	.short	0x0050
        /*00b4*/ 	.byte	0x00, 0xf0, 0x21, 0x00


	//----- nvinfo : EIATTR_KPARAM_INFO
	.align		4
.L_12449:
        /*00b8*/ 	.byte	0x04, 0x17
        /*00ba*/ 	.short	(.L_12451 - .L_12450)
.L_12450:
        /*00bc*/ 	.word	0x00000000
        /*00c0*/ 	.short	0x000a
        /*00c2*/ 	.short	0x0048
        /*00c4*/ 	.byte	0x00, 0xf0, 0x11, 0x00


	//----- nvinfo : EIATTR_KPARAM_INFO
	.align		4
.L_12451:
        /*00c8*/ 	.byte	0x04, 0x17
        /*00ca*/ 	.short	(.L_12453 - .L_12452)
.L_12452:
        /*00cc*/ 	.word	0x00000000
        /*00d0*/ 	.short	0x0009
        /*00d2*/ 	.short	0x0040
        /*00d4*/ 	.byte	0x00, 0xf0, 0x21, 0x00


	//----- nvinfo : EIATTR_KPARAM_INFO
	.align		4
.L_12453:
        /*00d8*/ 	.byte	0x04, 0x17
        /*00da*/ 	.short	(.L_12455 - .L_12454)
.L_12454:
        /*00dc*/ 	.word	0x00000000
        /*00e0*/ 	.short	0x0008
        /*00e2*/ 	.short	0x0038
        /*00e4*/ 	.byte	0x00, 0xf0, 0x21, 0x00


	//----- nvinfo : EIATTR_KPARAM_INFO
	.align		4
.L_12455:
        /*00e8*/ 	.byte	0x04, 0x17
        /*00ea*/ 	.short	(.L_12457 - .L_12456)
.L_12456:
        /*00ec*/ 	.word	0x00000000
        /*00f0*/ 	.short	0x0007
        /*00f2*/ 	.short	0x0034
        /*00f4*/ 	.byte	0x00, 0xf0, 0x11, 0x00


	//----- nvinfo : EIATTR_KPARAM_INFO
	.align		4
.L_12457:
        /*00f8*/ 	.byte	0x04, 0x17
        /*00fa*/ 	.short	(.L_12459 - .L_12458)
.L_12458:
        /*00fc*/ 	.word	0x00000000
        /*0100*/ 	.short	0x0006
        /*0102*/ 	.short	0x0030
        /*0104*/ 	.byte	0x00, 0xf0, 0x11, 0x00


	//----- nvinfo : EIATTR_KPARAM_INFO
	.align		4
.L_12459:
        /*0108*/ 	.byte	0x04, 0x17
        /*010a*/ 	.short	(.L_12461 - .L_12460)
.L_12460:
        /*010c*/ 	.word	0x00000000
        /*0110*/ 	.short	0x0005
        /*0112*/ 	.short	0x0028
        /*0114*/ 	.byte	0x00, 0xf0, 0x21, 0x00


	//----- nvinfo : EIATTR_KPARAM_INFO
	.align		4
.L_12461:
        /*0118*/ 	.byte	0x04, 0x17
        /*011a*/ 	.short	(.L_12463 - .L_12462)
.L_12462:
        /*011c*/ 	.word	0x00000000
        /*0120*/ 	.short	0x0004
        /*0122*/ 	.short	0x0020
        /*0124*/ 	.byte	0x00, 0xf0, 0x21, 0x00


	//----- nvinfo : EIATTR_KPARAM_INFO
	.align		4
.L_12463:
        /*0128*/ 	.byte	0x04, 0x17
        /*012a*/ 	.short	(.L_12465 - .L_12464)
.L_12464:
        /*012c*/ 	.word	0x00000000
        /*0130*/ 	.short	0x0003
        /*0132*/ 	.short	0x0018
        /*0134*/ 	.byte	0x00, 0xf0, 0x21, 0x00


	//----- nvinfo : EIATTR_KPARAM_INFO
	.align		4
.L_12465:
        /*0138*/ 	.byte	0x04, 0x17
        /*013a*/ 	.short	(.L_12467 - .L_12466)
.L_12466:
        /*013c*/ 	.word	0x00000000
        /*0140*/ 	.short	0x0002
        /*0142*/ 	.short	0x0010
        /*0144*/ 	.byte	0x00, 0xf0, 0x21, 0x00


	//----- nvinfo : EIATTR_KPARAM_INFO
	.align		4
.L_12467:
        /*0148*/ 	.byte	0x04, 0x17
        /*014a*/ 	.short	(.L_12469 - .L_12468)
.L_12468:
        /*014c*/ 	.word	0x00000000
        /*0150*/ 	.short	0x0001
        /*0152*/ 	.short	0x0008
        /*0154*/ 	.byte	0x00, 0xf0, 0x21, 0x00


	//----- nvinfo : EIATTR_KPARAM_INFO
	.align		4
.L_12469:
        /*0158*/ 	.byte	0x04, 0x17
        /*015a*/ 	.short	(.L_12471 - .L_12470)
.L_12470:
        /*015c*/ 	.word	0x00000000
        /*0160*/ 	.short	0x0000
        /*0162*/ 	.short	0x0000
        /*0164*/ 	.byte	0x00, 0xf0, 0x21, 0x00


	//----- nvinfo : EIATTR_SPARSE_MMA_MASK
	.align		4
.L_12471:
        /*0168*/ 	.byte	0x03, 0x50
        /*016a*/ 	.short	0x0000


	//----- nvinfo : EIATTR_MAXREG_COUNT
	.align		4
        /*016c*/ 	.byte	0x03, 0x1b
        /*016e*/ 	.short	0x00ff


	//----- nvinfo : EIATTR_NUM_BARRIERS
	.align		4
        /*0170*/ 	.byte	0x02, 0x4c
        /*0172*/ 	.byte	0x01
	.zero		1


	//----- nvinfo : EIATTR_EXTERNS
	.align		4
        /*0174*/ 	.byte	0x04, 0x0f
        /*0176*/ 	.short	(.L_12473 - .L_12472)


	//   ....[0]....
	.align		4
.L_12472:
        /*0178*/ 	.word	index@(__assertfail)


	//----- nvinfo : EIATTR_MERCURY_ISA_VERSION
	.align		4
.L_12473:
        /*017c*/ 	.byte	0x03, 0x5f
        /*017e*/ 	.short	0x0101


	//----- nvinfo : EIATTR_COOP_GROUP_MASK_REGIDS
	.align		4
        /*0180*/ 	.byte	0x04, 0x29
        /*0182*/ 	.short	(.L_12475 - .L_12474)


	//   ....[0]....
.L_12474:
        /*0184*/ 	.word	0xffffffff


	//   ....[1]....
        /*0188*/ 	.word	0xffffffff


	//   ....[2]....
        /*018c*/ 	.word	0xffffffff


	//   ....[3]....
        /*0190*/ 	.word	0xffffffff


	//   ....[4]....
        /*0194*/ 	.word	0xffffffff


	//   ....[5]....
        /*0198*/ 	.word	0xffffffff


	//   ....[6]....
        /*019c*/ 	.word	0xffffffff


	//   ....[7]....
        /*01a0*/ 	.word	0xffffffff


	//   ....[8]....
        /*01a4*/ 	.word	0xffffffff


	//   ....[9]....
        /*01a8*/ 	.word	0xffffffff


	//   ....[10]....
        /*01ac*/ 	.word	0xffffffff


	//   ....[11]....
        /*01b0*/ 	.word	0xffffffff


	//   ....[12]....
        /*01b4*/ 	.word	0xffffffff


	//   ....[13]....
        /*01b8*/ 	.word	0xffffffff


	//   ....[14]....
        /*01bc*/ 	.word	0x0500000f


	//   ....[15]....
        /*01c0*/ 	.word	0x0500000f


	//   ....[16]....
        /*01c4*/ 	.word	0x0500000f


	//----- nvinfo : EIATTR_COOP_GROUP_INSTR_OFFSETS
	.align		4
.L_12475:
        /*01c8*/ 	.byte	0x04, 0x28
        /*01ca*/ 	.short	(.L_12477 - .L_12476)


	//   ....[0]....
.L_12476:
        /*01cc*/ 	.word	0x00000240


	//   ....[1]....
        /*01d0*/ 	.word	0x00000270


	//   ....[2]....
        /*01d4*/ 	.word	0x00000290


	//   ....[3]....
        /*01d8*/ 	.word	0x000003b0


	//   ....[4]....
        /*01dc*/ 	.word	0x000003d0


	//   ....[5]....
        /*01e0*/ 	.word	0x00000400


	//   ....[6]....
        /*01e4*/ 	.word	0x000012b0


	//   ....[7]....
        /*01e8*/ 	.word	0x00001330


	//   ....[8]....
        /*01ec*/ 	.word	0x00001360


	//   ....[9]....
        /*01f0*/ 	.word	0x000013b0


	//   ....[10]....
        /*01f4*/ 	.word	0x00001400


	//   ....[11]....
        /*01f8*/ 	.word	0x00001450


	//   ....[12]....
        /*01fc*/ 	.word	0x00001470


	//   ....[13]....
        /*0200*/ 	.word	0x00001490


	//   ....[14]....
        /*0204*/ 	.word	0x00002740


	//   ....[15]....
        /*0208*/ 	.word	0x000027a0


	//   ....[16]....
        /*020c*/ 	.word	0x00002800


	//----- nvinfo : EIATTR_SYSCALL_OFFSETS
	.align		4
.L_12477:
        /*0210*/ 	.byte	0x04, 0x46
        /*0212*/ 	.short	(.L_12479 - .L_12478)


	//   ....[0]....
.L_12478:
        /*0214*/ 	.word	0x000026d0


	//----- nvinfo : EIATTR_EXIT_INSTR_OFFSETS
	.align		4
.L_12479:
        /*0218*/ 	.byte	0x04, 0x1c
        /*021a*/ 	.short	(.L_12481 - .L_12480)


	//   ....[0]....
.L_12480:
        /*021c*/ 	.word	0x00000090


	//   ....[1]....
        /*0220*/ 	.word	0x00002330


	//   ....[2]....
        /*0224*/ 	.word	0x000023e0


	//   ....[3]....
        /*0228*/ 	.word	0x000025d0


	//   ....[4]....
        /*022c*/ 	.word	0x000026e0


	//----- nvinfo : EIATTR_CRS_STACK_SIZE
	.align		4
.L_12481:
        /*0230*/ 	.byte	0x04, 0x1e
        /*0232*/ 	.short	(.L_12483 - .L_12482)
.L_12482:
        /*0234*/ 	.word	0x00000000


	//----- nvinfo : EIATTR_CBANK_PARAM_SIZE
	.align		4
.L_12483:
        /*0238*/ 	.byte	0x03, 0x19
        /*023a*/ 	.short	0x008c


	//----- nvinfo : EIATTR_PARAM_CBANK
	.align		4
        /*023c*/ 	.byte	0x04, 0x0a
        /*023e*/ 	.short	(.L_12485 - .L_12484)
	.align		4
.L_12484:
        /*0240*/ 	.word	index@(.nv.constant0._ZN4vllm25paged_attention_v2_kernelIfhLi80ELi8ELi128ELNS_18Fp8KVCacheDataTypeE2ELb0ELi512EEEvPfS2_PT_PKS3_PKT0_S9_ifPKiSB_iPKfiiiSD_SD_iiiii)
        /*0244*/ 	.short	0x0210
        /*0246*/ 	.short	0x008c


	//----- nvinfo : EIATTR_SW_WAR
	.align		4
.L_12485:
        /*0248*/ 	.byte	0x04, 0x36
        /*024a*/ 	.short	(.L_12487 - .L_12486)
.L_12486:
        /*024c*/ 	.word	0x00000008
.L_12487:


//--------------------- .nv.info._ZN4vllm25paged_attention_v2_kernelIfhLi64ELi8ELi128ELNS_18Fp8KVCacheDataTypeE2ELb0ELi512EEEvPfS2_PT_PKS3_PKT0_S9_ifPKiSB_iPKfiiiSD_SD_iiiii --------------------------
	.section	.nv.info._ZN4vllm25paged_attention_v2_kernelIfhLi64ELi8ELi128ELNS_18Fp8KVCacheDataTypeE2ELb0ELi512EEEvPfS2_PT_PKS3_PKT0_S9_ifPKiSB_iPKfiiiSD_SD_iiiii,"",@"SHT_CUDA_INFO"
	.sectionflags	@""
	.align	4


	//----- nvinfo : EIATTR_CUDA_API_VERSION
	.align		4
        /*0000*/ 	.byte	0x04, 0x37
        /*0002*/ 	.short	(.L_12489 - .L_12488)
.L_12488:
        /*0004*/ 	.word	0x00000082


	//----- nvinfo : EIATTR_KPARAM_INFO
	.align		4
.L_12489:
        /*0008*/ 	.byte	0x04, 0x17
        /*000a*/ 	.short	(.L_12491 - .L_12490)
.L_12490:
        /*000c*/ 	.word	0x00000000
        /*0010*/ 	.short	0x0015
        /*0012*/ 	.short	0x0088
        /*0014*/ 	.byte	0x00, 0xf0, 0x11, 0x00


	//----- nvinfo : EIATTR_KPARAM_INFO
	.align		4
.L_12491:
        /*0018*/ 	.byte	0x04, 0x17
        /*001a*/ 	.short	(.L_12493 - .L_12492)
.L_12492:
        /*001c*/ 	.word	0x00000000
        /*0020*/ 	.short	0x0014
        /*0022*/ 	.short	0x0084
        /*0024*/ 	.byte	0x00, 0xf0, 0x11, 0x00


	//----- nvinfo : EIATTR_KPARAM_INFO
	.align		4
.L_12493:
        /*0028*/ 	.byte	0x04, 0x17
        /*002a*/ 	.short	(.L_12495 - .L_12494)
.L_12494:
        /*002c*/ 	.word	0x00000000
        /*0030*/ 	.short	0x0013
        /*0032*/ 	.short	0x0080
        /*0034*/ 	.byte	0x00, 0xf0, 0x11, 0x00


	//----- nvinfo : EIATTR_KPARAM_INFO
	.align		4
.L_12495:
        /*0038*/ 	.byte	0x04, 0x17
        /*003a*/ 	.short	(.L_12497 - .L_12496)
.L_12496:
        /*003c*/ 	.word	0x00000000
        /*0040*/ 	.short	0x0012
        /*0042*/ 	.short	0x007c
        /*0044*/ 	.byte	0x00, 0xf0, 0x11, 0x00


	//----- nvinfo : EIATTR_KPARAM_INFO
	.align		4
.L_12497:
        /*0048*/ 	.byte	0x04, 0x17
        /*004a*/ 	.short	(.L_12499 - .L_12498)
.L_12498:
        /*004c*/ 	.word	0x00000000
        /*0050*/ 	.short	0x0011
        /*0052*/ 	.short	0x0078
        /*0054*/ 	.byte	0x00, 0xf0, 0x11, 0x00


	//----- nvinfo : EIATTR_KPARAM_INFO
	.align		4
.L_12499:
        /*0058*/ 	.byte	0x04, 0x17
        /*005a*/ 	.short	(.L_12501 - .L_12500)
.L_12500:
        /*005c*/ 	.word	0x00000000
        /*0060*/ 	.short	0x0010
        /*0062*/ 	.short	0x0070
        /*0064*/ 	.byte	0x00, 0xf0, 0x21, 0x00


	//----- nvinfo : EIATTR_KPARAM_INFO
	.align		4
.L_12501:
        /*0068*/ 	.byte	0x04, 0x17
        /*006a*/ 	.short	(.L_12503 - .L_12502)
.L_12502:
        /*006c*/ 	.word	0x00000000
        /*0070*/ 	.short	0x000f
        /*0072*/ 	.short	0x0068
        /*0074*/ 	.byte	0x00, 0xf0, 0x21, 0x00


	//----- nvinfo : EIATTR_KPARAM_INFO
	.align		4
.L_12503:
        /*0078*/ 	.byte	0x04, 0x17
        /*007a*/ 	.short	(.L_12505 - .L_12504)
.L_12504:
        /*007c*/ 	.word	0x00000000
        /*0080*/ 	.short	0x000e
        /*0082*/ 	.short	0x0060
        /*0084*/ 	.byte	0x00, 0xf0, 0x11, 0x00


	//----- nvinfo : EIATTR_KPARAM_INFO
	.align		4
.L_12505:
        /*0088*/ 	.byte	0x04, 0x17
        /*008a*/ 	.short	(.L_12507 - .L_12506)
.L_12506:
        /*008c*/ 	.word	0x00000000
        /*0090*/ 	.short	0x000d
        /*0092*/ 	.short	0x005c
        /*0094*/ 	.byte	0x00, 0xf0, 0x11, 0x00


	//----- nvinfo : EIATTR_KPARAM_INFO
	.align		4
.L_12507:
        /*0098*/ 	.byte	0x04, 0x17
        /*009a*/ 	.short	(.L_12509 - .L_12508)
.L_12508:
        /*009c*/ 	.word	0x00000000
        /*00a0*/ 	.short	0x000c
        /*00a2*/ 	.short	0x0058
        /*00a4*/ 	.byte	0x00, 0xf0, 0x11, 0x00


	//----- nvinfo : EIATTR_KPARAM_INFO
	.align		4
.L_12509:
        /*00a8*/ 	.byte	0x04, 0x17
        /*00aa*/ 	.short	(.L_12511 - .L_12510)
.L_12510:
        /*00ac*/ 	.word	0x00000000
        /*00b0*/ 	.short	0x000b
        /*00b2*/ 	.short	0x0050
        /*00b4*/ 	.byte	0x00, 0xf0, 0x21, 0x00


	//----- nvinfo : EIATTR_KPARAM_INFO
	.align		4
.L_12511:
        /*00b8*/ 	.byte	0x04, 0x17
        /*00ba*/ 	.short	(.L_12513 - .L_12512)
.L_12512:
        /*00bc*/ 	.word	0x00000000
        /*00c0*/ 	.short	0x000a
        /*00c2*/ 	.short	0x0048
        /*00c4*/ 	.byte	0x00, 0xf0, 0x11, 0x00


	//----- nvinfo : EIATTR_KPARAM_INFO
	.align		4
.L_12513:
        /*00c8*/ 	.byte	0x04, 0x17
        /*00ca*/ 	.short	(.L_12515 - .L_12514)
.L_12514:
        /*00cc*/ 	.word	0x00000000
        /*00d0*/ 	.short	0x0009
        /*00d2*/ 	.short	0x0040
        /*00d4*/ 	.byte	0x00, 0xf0, 0x21, 0x00


	//----- nvinfo : EIATTR_KPARAM_INFO
	.align		4
.L_12515:
        /*00d8*/ 	.byte	0x04, 0x17
        /*00da*/ 	.short	(.L_12517 - .L_12516)
.L_12516:
        /*00dc*/ 	.word	0x00000000
        /*00e0*/ 	.short	0x0008
        /*00e2*/ 	.short	0x0038
        /*00e4*/ 	.byte	0x00, 0xf0, 0x21, 0x00


	//----- nvinfo : EIATTR_KPARAM_INFO
	.align		4
.L_12517:
        /*00e8*/ 	.byte	0x04, 0x17
        /*00ea*/ 	.short	(.L_12519 - .L_12518)
.L_12518:
        /*00ec*/ 	.word	0x00000000
        /*00f0*/ 	.short	0x0007
        /*00f2*/ 	.short	0x0034
        /*00f4*/ 	.byte	0x00, 0xf0, 0x11, 0x00


	//----- nvinfo : EIATTR_KPARAM_INFO
	.align		4
.L_12519:
        /*00f8*/ 	.byte	0x04, 0x17
        /*00fa*/ 	.short	(.L_12521 - .L_12520)
.L_12520:
        /*00fc*/ 	.word	0x00000000
        /*0100*/ 	.short	0x0006
        /*0102*/ 	.short	0x0030
        /*0104*/ 	.byte	0x00, 0xf0, 0x11, 0x00


	//----- nvinfo : EIATTR_KPARAM_INFO
	.align		4
.L_12521:
        /*0108*/ 	.byte	0x04, 0x17
        /*010a*/ 	.short	(.L_12523 - .L_12522)
.L_12522:
        /*010c*/ 	.word	0x00000000
        /*0110*/ 	.short	0x0005
        /*0112*/ 	.short	0x0028
        /*0114*/ 	.byte	0x00, 0xf0, 0x21, 0x00


	//----- nvinfo : EIATTR_KPARAM_INFO
	.align		4
.L_12523:
        /*0118*/ 	.byte	0x04, 0x17
        /*011a*/ 	.short	(.L_12525 - .L_12524)
.L_12524:
        /*011c*/ 	.word	0x00000000
        /*0120*/ 	.short	0x0004
        /*0122*/ 	.short	0x0020
        /*0124*/ 	.byte	0x00, 0xf0, 0x21, 0x00


	//----- nvinfo : EIATTR_KPARAM_INFO
	.align		4
.L_12525:
        /*0128*/ 	.byte	0x04, 0x17
        /*012a*/ 	.short	(.L_12527 - .L_12526)
.L_12526:
        /*012c*/ 	.word	0x00000000
        /*0130*/ 	.short	0x0003
        /*0132*/ 	.short	0x0018
        /*0134*/ 	.byte	0x00, 0xf0, 0x21, 0x00


	//----- nvinfo : EIATTR_KPARAM_INFO
	.align		4
.L_12527:
        /*0138*/ 	.byte	0x04, 0x17
        /*013a*/ 	.short	(.L_12529 - .L_12528)
.L_12528:
        /*013c*/ 	.word	0x00000000
        /*0140*/ 	.short	0x0002
        /*0142*/ 	.short	0x0010
        /*0144*/ 	.byte	0x00, 0xf0, 0x21, 0x00


	//----- nvinfo : EIATTR_KPARAM_INFO
	.align		4
.L_12529:
        /*0148*/ 	.byte	0x04, 0x17
        /*014a*/ 	.short	(.L_12531 - .L_12530)
.L_12530:
        /*014c*/ 	.word	0x00000000
        /*0150*/ 	.short	0x0001
        /*0152*/ 	.short	0x0008
        /*0154*/ 	.byte	0x00, 0xf0, 0x21, 0x00


	//----- nvinfo : EIATTR_KPARAM_INFO
	.align		4
.L_12531:
        /*0158*/ 	.byte	0x04, 0x17
        /*015a*/ 	.short	(.L_12533 - .L_12532)
.L_12532:
        /*015c*/ 	.word	0x00000000
        /*0160*/ 	.short	0x0000
        /*0162*/ 	.short	0x0000
        /*0164*/ 	.byte	0x00, 0xf0, 0x21, 0x00


	//----- nvinfo : EIATTR_SPARSE_MMA_MASK
	.align		4
.L_12533:
        /*0168*/ 	.byte	0x03, 0x50
        /*016a*/ 	.short	0x0000


	//----- nvinfo : EIATTR_MAXREG_COUNT
	.align		4
        /*016c*/ 	.byte	0x03, 0x1b
        /*016e*/ 	.short	0x00ff


	//----- nvinfo : EIATTR_NUM_BARRIERS
	.align		4
        /*0170*/ 	.byte	0x02, 0x4c
        /*0172*/ 	.byte	0x01
	.zero		1


	//----- nvinfo : EIATTR_EXTERNS
	.align		4
        /*0174*/ 	.byte	0x04, 0x0f
        /*0176*/ 	.short	(.L_12535 - .L_12534)


	//   ....[0]....
	.align		4
.L_12534:
        /*0178*/ 	.word	index@(__assertfail)


	//----- nvinfo : EIATTR_MERCURY_ISA_VERSION
	.align		4
.L_12535:
        /*017c*/ 	.byte	0x03, 0x5f
        /*017e*/ 	.short	0x0101


	//----- nvinfo : EIATTR_COOP_GROUP_MASK_REGIDS
	.align		4
        /*0180*/ 	.byte	0x04, 0x29
        /*0182*/ 	.short	(.L_12537 - .L_12536)


	//   ....[0]....
.L_12536:
        /*0184*/ 	.word	0xffffffff


	//   ....[1]....
        /*0188*/ 	.word	0xffffffff


	//   ....[2]....
        /*018c*/ 	.word	0xffffffff


	//   ....[3]....
        /*0190*/ 	.word	0xffffffff


	//   ....[4]....
        /*0194*/ 	.word	0xffffffff


	//   ....[5]....
        /*0198*/ 	.word	0xffffffff


	//   ....[6]....
        /*019c*/ 	.word	0xffffffff


	//   ....[7]....
        /*01a0*/ 	.word	0xffffffff


	//   ....[8]....
        /*01a4*/ 	.word	0xffffffff


	//   ....[9]....
        /*01a8*/ 	.word	0xffffffff


	//   ....[10]....
        /*01ac*/ 	.word	0xffffffff


	//   ....[11]....
        /*01b0*/ 	.word	0xffffffff


	//   ....[12]....
        /*01b4*/ 	.word	0xffffffff


	//   ....[13]....
        /*01b8*/ 	.word	0xffffffff


	//   ....[14]....
        /*01bc*/ 	.word	0x0500000f


	//   ....[15]....
        /*01c0*/ 	.word	0x0500000f


	//   ....[16]....
        /*01c4*/ 	.word	0x0500000f


	//----- nvinfo : EIATTR_COOP_GROUP_INSTR_OFFSETS
	.align		4
.L_12537:
        /*01c8*/ 	.byte	0x04, 0x28
        /*01ca*/ 	.short	(.L_12539 - .L_12538)


	//   ....[0]....
.L_12538:
        /*01cc*/ 	.word	0x00000240


	//   ....[1]....
        /*01d0*/ 	.word	0x00000270


	//   ....[2]....
        /*01d4*/ 	.word	0x00000290


	//   ....[3]....
        /*01d8*/ 	.word	0x000003c0


	//   ....[4]....
        /*01dc*/ 	.word	0x000003e0


	//   ....[5]....
        /*01e0*/ 	.word	0x00000400


	//   ....[6]....
        /*01e4*/ 	.word	0x000012a0


	//   ....[7]....
        /*01e8*/ 	.word	0x00001320


	//   ....[8]....
        /*01ec*/ 	.word	0x00001360


	//   ....[9]....
        /*01f0*/ 	.word	0x000013b0


	//   ....[10]....
        /*01f4*/ 	.word	0x000013f0


	//   ....[11]....
        /*01f8*/ 	.word	0x00001440


	//   ....[12]....
        /*01fc*/ 	.word	0x00001460


	//   ....[13]....
        /*0200*/ 	.word	0x00001480


	//   ....[14]....
        /*0204*/ 	.word	0x00002620


	//   ....[15]....
        /*0208*/ 	.word	0x00002680


	//   ....[16]....
        /*020c*/ 	.word	0x000026e0


	//----- nvinfo : EIATTR_SYSCALL_OFFSETS
	.align		4
.L_12539:
        /*0210*/ 	.byte	0x04, 0x46
        /*0212*/ 	.short	(.L_12541 - .L_12540)


	//   ....[0]....
.L_12540:
        /*0214*/ 	.word	0x000025b0


	//----- nvinfo : EIATTR_EXIT_INSTR_OFFSETS
	.align		4
.L_12541:
        /*0218*/ 	.byte	0x04, 0x1c
        /*021a*/ 	.short	(.L_12543 - .L_12542)


	//   ....[0]....
.L_12542:
        /*021c*/ 	.word	0x00000090


	//   ....[1]....
        /*0220*/ 	.word	0x00002270


	//   ....[2]....
        /*0224*/ 	.word	0x00002320


	//   ....[3]....
        /*0228*/ 	.word	0x000024b0


	//   ....[4]....
        /*022c*/ 	.word	0x000025c0


	//----- nvinfo : EIATTR_CRS_STACK_SIZE
	.align		4
.L_12543:
        /*0230*/ 	.byte	0x04, 0x1e
        /*0232*/ 	.short	(.L_12545 - .L_12544)
.L_12544:
        /*0234*/ 	.word	0x00000000


	//----- nvinfo : EIATTR_CBANK_PARAM_SIZE
	.align		4
.L_12545:
        /*0238*/ 	.byte	0x03, 0x19
        /*023a*/ 	.short	0x008c


	//----- nvinfo : EIATTR_PARAM_CBANK
	.align		4
        /*023c*/ 	.byte	0x04, 0x0a
        /*023e*/ 	.short	(.L_12547 - .L_12546)
	.align		4
.L_12546:
        /*0240*/ 	.word	index@(.nv.constant0._ZN4vllm25paged_attention_v2_kernelIfhLi64ELi8ELi128ELNS_18Fp8KVCacheDataTypeE2ELb0ELi512EEEvPfS2_PT_PKS3_PKT0_S9_ifPKiSB_iPKfiiiSD_SD_iiiii)
        /*0244*/ 	.short	0x0210
        /*0246*/ 	.short	0x008c


	//----- nvinfo : EIATTR_SW_WAR
	.align		4
.L_12547:
        /*0248*/ 	.byte	0x04, 0x36
        /*024a*/ 	.short	(.L_12549 - .L_12548)
.L_12548:
        /*024c*/ 	.word	0x00000008
.L_12549:


//--------------------- .nv.info._ZN4vllm25paged_attention_v2_kernelIfhLi32ELi8ELi128ELNS_18Fp8KVCacheDataTypeE2ELb0ELi512EEEvPfS2_PT_PKS3_PKT0_S9_ifPKiSB_iPKfiiiSD_SD_iiiii --------------------------
	.section	.nv.info._ZN4vllm25paged_attention_v2_kernelIfhLi32ELi8ELi128ELNS_18Fp8KVCacheDataTypeE2ELb0ELi512EEEvPfS2_PT_PKS3_PKT0_S9_ifPKiSB_iPKfiiiSD_SD_iiiii,"",@"SHT_CUDA_INFO"
	.sectionflags	@""
	.align	4


	//----- nvinfo : EIATTR_CUDA_API_VERSION
	.align		4
        /*0000*/ 	.byte	0x04, 0x37
        /*0002*/ 	.short	(.L_12551 - .L_12550)
.L_12550:
        /*0004*/ 	.word	0x00000082


	//----- nvinfo : EIATTR_KPARAM_INFO
	.align		4
.L_12551:
        /*0008*/ 	.byte	0x04, 0x17
        /*000a*/ 	.short	(.L_12553 - .L_12552)
.L_12552:
        /*000c*/ 	.word	0x00000000
        /*0010*/ 	.short	0x0015
        /*0012*/ 	.short	0x0088
        /*0014*/ 	.byte	0x00, 0xf0, 0x11, 0x00


	//----- nvinfo : EIATTR_KPARAM_INFO
	.align		4
.L_12553:
        /*0018*/ 	.byte	0x04, 0x17
        /*001a*/ 	.short	(.L_12555 - .L_12554)
.L_12554:
        /*001c*/ 	.word	0x00000000
        /*0020*/ 	.short	0x0014
        /*0022*/ 	.short	0x0084
        /*0024*/ 	.byte	0x00, 0xf0, 0x11, 0x00


	//----- nvinfo : EIATTR_KPARAM_INFO
	.align		4
.L_12555:
        /*0028*/ 	.byte	0x04, 0x17
        /*002a*/ 	.short	(.L_12557 - .L_12556)
.L_12556:
        /*002c*/ 	.word	0x00000000
        /*0030*/ 	.short	0x0013
        /*0032*/ 	.short	0x0080
        /*0034*/ 	.byte	0x00, 0xf0, 0x11, 0x00


	//----- nvinfo : EIATTR_KPARAM_INFO
	.align		4
.L_12557:
        /*0038*/ 	.byte	0x04, 0x17
        /*003a*/ 	.short	(.L_12559 - .L_12558)
.L_12558:
        /*003c*/ 	.word	0x00000000
        /*0040*/ 	.short	0x0012
        /*0042*/ 	.short	0x007c
        /*0044*/ 	.byte	0x00, 0xf0, 0x11, 0x00


	//----- nvinfo : EIATTR_KPARAM_INFO
	.align		4
.L_12559:
        /*0048*/ 	.byte	0x04, 0x17
        /*004a*/ 	.short	(.L_12561 - .L_12560)
.L_12560:
        /*004c*/ 	.word	0x00000000
        /*0050*/ 	.short	0x0011
        /*0052*/ 	.short	0x0078
        /*0054*/ 	.byte	0x00, 0xf0, 0x11, 0x00


	//----- nvinfo : EIATTR_KPARAM_INFO
	.align		4
.L_12561:
        /*0058*/ 	.byte	0x04, 0x17
        /*005a*/ 	.short	(.L_12563 - .L_12562)
.L_12562:
        /*005c*/ 	.word	0x00000000
        /*0060*/ 	.short	0x0010
        /*0062*/ 	.short	0x0070
        /*0064*/ 	.byte	0x00, 0xf0, 0x21, 0x00


	//----- nvinfo : EIATTR_KPARAM_INFO
	.align		4
.L_12563:
        /*0068*/ 	.byte	0x04, 0x17
        /*006a*/ 	.short	(.L_12565 - .L_12564)
.L_12564:
        /*006c*/ 	.word	0x00000000
        /*0070*/ 	.short	0x000f
        /*0072*/ 	.short	0x0068
        /*0074*/ 	.byte	0x00, 0xf0, 0x21, 0x00


	//----- nvinfo : EIATTR_KPARAM_INFO
	.align		4
.L_12565:
        /*0078*/ 	.byte	0x04, 0x17
        /*007a*/ 	.short	(.L_12567 - .L_12566)
.L_12566:
        /*007c*/ 	.word	0x00000000
        /*0080*/ 	.short	0x000e
        /*0082*/ 	.short	0x0060
        /*0084*/ 	.byte	0x00, 0xf0, 0x11, 0x00


	//----- nvinfo : EIATTR_KPARAM_INFO
	.align		4
.L_12567:
        /*0088*/ 	.byte	0x04, 0x17
        /*008a*/ 	.short	(.L_12569 - .L_12568)
.L_12568:
        /*008c*/ 	.word	0x00000000
        /*0090*/ 	.short	0x000d
        /*0092*/ 	.short	0x005c
        /*0094*/ 	.byte	0x00, 0xf0, 0x11, 0x00


	//----- nvinfo : EIATTR_KPARAM_INFO
	.align		4
.L_12569:
        /*0098*/ 	.byte	0x04, 0x17
        /*009a*/ 	.short	(.L_12571 - .L_12570)
.L_12570:
        /*009c*/ 	.word	0x00000000
        /*00a0*/ 	.short	0x000c
        /*00a2*/ 	.short	0x0058
        /*00a4*/ 	.byte	0x00, 0xf0, 0x11, 0x00


	//----- nvinfo : EIATTR_KPARAM_INFO
	.align		4
.L_12571:
        /*00a8*/ 	.byte	0x04, 0x17
        /*00aa*/ 	.short	(.L_12573 - .L_12572)
.L_12572:
        /*00ac*/ 	.word	0x00000000
        /*00b0*/ 	.short	0x000b
        /*00b2*/ 	.short	0x0050
        /*00b4*/ 	.byte	0x00, 0xf0, 0x21, 0x00


	//----- nvinfo : EIATTR_KPARAM_INFO
	.align		4
.L_12573:
        /*00b8*/ 	.byte	0x04, 0x17
        /*00ba*/ 	.short	(.L_12575 - .L_12574)
.L_12574:
        /*00bc*/ 	.word	0x00000000
        /*00c0*/ 	.short	0x000a
        /*00c2*/ 	.short	0x0048
        /*00c4*/ 	.byte	0x00, 0xf0, 0x11, 0x00


	//----- nvinfo : EIATTR_KPARAM_INFO
	.align		4
.L_12575:
        /*00c8*/ 	.byte	0x04, 0x17
        /*00ca*/ 	.short	(.L_12577 - .L_12576)
.L_12576:
        /*00cc*/ 	.word	0x00000000
        /*00d0*/ 	.short	0x0009
        /*00d2*/ 	.short	0x0040
        /*00d4*/ 	.byte	0x00, 0xf0, 0x21, 0x00


	//----- nvinfo : EIATTR_KPARAM_INFO
	.align		4
.L_12577:
        /*00d8*/ 	.byte	0x04, 0x17
        /*00da*/ 	.short	(.L_12579 - .L_12578)
.L_12578:
        /*00dc*/ 	.word	0x00000000
        /*00e0*/ 	.short	0x0008
        /*00e2*/ 	.short	0x0038
        /*00e4*/ 	.byte	0x00, 0xf0, 0x21, 0x00


	//----- nvinfo : EIATTR_KPARAM_INFO
	.align		4
.L_12579:
        /*00e8*/ 	.byte	0x04, 0x17
        /*00ea*/ 	.short	(.L_12581 - .L_12580)
.L_12580:
        /*00ec*/ 	.word	0x00000000
        /*00f0*/ 	.short	0x0007
        /*00f2*/ 	.short	0x0034
        /*00f4*/ 	.byte	0x00, 0xf0, 0x11, 0x00


	//----- nvinfo : EIATTR_KPARAM_INFO
	.align		4
.L_12581:
        /*00f8*/ 	.byte	0x04, 0x17
        /*00fa*/ 	.short	(.L_12583 - .L_12582)
.L_12582:
        /*00fc*/ 	.word	0x00000000
        /*0100*/ 	.short	0x0006
        /*0102*/ 	.short	0x0030
        /*0104*/ 	.byte	0x00, 0xf0, 0x11, 0x00


	//----- nvinfo : EIATTR_KPARAM_INFO
	.align		4
.L_12583:
        /*0108*/ 	.byte	0x04, 0x17
        /*010a*/ 	.short	(.L_12585 - .L_12584)
.L_12584:
        /*010c*/ 	.word	0x00000000
        /*0110*/ 	.short	0x0005
        /*0112*/ 	.short	0x0028
        /*0114*/ 	.byte	0x00, 0xf0, 0x21, 0x00


	//----- nvinfo : EIATTR_KPARAM_INFO
	.align		4
.L_12585:
        /*0118*/ 	.byte	0x04, 0x17
        /*011a*/ 	.short	(.L_12587 - .L_12586)
.L_12586:
        /*011c*/ 	.word	0x00000000
        /*0120*/ 	.short	0x0004
        /*0122*/ 	.short	0x0020
        /*0124*/ 	.byte	0x00, 0xf0, 0x21, 0x00


	//----- nvinfo : EIATTR_KPARAM_INFO
	.align		4
.L_12587:
        /*0128*/ 	.byte	0x04, 0x17
        /*012a*/ 	.short	(.L_12589 - .L_12588)
.L_12588:
        /*012c*/ 	.word	0x00000000
        /*0130*/ 	.short	0x0003
        /*0132*/ 	.short	0x0018
        /*0134*/ 	.byte	0x00, 0xf0, 0x21, 0x00


	//----- nvinfo : EIATTR_KPARAM_INFO
	.align		4
.L_12589:
        /*0138*/ 	.byte	0x04, 0x17
        /*013a*/ 	.short	(.L_12591 - .L_12590)
.L_12590:
        /*013c*/ 	.word	0x00000000
        /*0140*/ 	.short	0x0002
        /*0142*/ 	.short	0x0010
        /*0144*/ 	.byte	0x00, 0xf0, 0x21, 0x00


	//----- nvinfo : EIATTR_KPARAM_INFO
	.align		4
.L_12591:
        /*0148*/ 	.byte	0x04, 0x17
        /*014a*/ 	.short	(.L_12593 - .L_12592)
.L_12592:
        /*014c*/ 	.word	0x00000000
        /*0150*/ 	.short	0x0001
        /*0152*/ 	.short	0x0008
        /*0154*/ 	.byte	0x00, 0xf0, 0x21, 0x00


	//----- nvinfo : EIATTR_KPARAM_INFO
	.align		4
.L_12593:
        /*0158*/ 	.byte	0x04, 0x17
        /*015a*/ 	.short	(.L_12595 - .L_12594)
.L_12594:
        /*015c*/ 	.word	0x00000000
        /*0160*/ 	.short	0x0000
        /*0162*/ 	.short	0x0000
        /*0164*/ 	.byte	0x00, 0xf0, 0x21, 0x00


	//----- nvinfo : EIATTR_SPARSE_MMA_MASK
	.align		4
.L_12595:
        /*0168*/ 	.byte	0x03, 0x50
        /*016a*/ 	.short	0x0000


	//----- nvinfo : EIATTR_MAXREG_COUNT
	.align		4
        /*016c*/ 	.byte	0x03, 0x1b
        /*016e*/ 	.short	0x00ff


	//----- nvinfo : EIATTR_NUM_BARRIERS
	.align		4
        /*0170*/ 	.byte	0x02, 0x4c
        /*0172*/ 	.byte	0x01
	.zero		1


	//----- nvinfo : EIATTR_EXTERNS
	.align		4
        /*0174*/ 	.byte	0x04, 0x0f
        /*0176*/ 	.short	(.L_12597 - .L_12596)


	//   ....[0]....
	.align		4
.L_12596:
        /*0178*/ 	.word	index@(__assertfail)


	//----- nvinfo : EIATTR_MERCURY_ISA_VERSION
	.align		4
.L_12597:
        /*017c*/ 	.byte	0x03, 0x5f
        /*017e*/ 	.short	0x0101


	//----- nvinfo : EIATTR_COOP_GROUP_MASK_REGIDS
	.align		4
        /*0180*/ 	.byte	0x04, 0x29
        /*0182*/ 	.short	(.L_12599 - .L_12598)


	//   ....[0]....
.L_12598:
        /*0184*/ 	.word	0xffffffff


	//   ....[1]....
        /*0188*/ 	.word	0xffffffff


	//   ....[2]....
        /*018c*/ 	.word	0xffffffff


	//   ....[3]....
        /*0190*/ 	.word	0xffffffff


	//   ....[4]....
        /*0194*/ 	.word	0xffffffff


	//   ....[5]....
        /*0198*/ 	.word	0xffffffff


	//   ....[6]....
        /*019c*/ 	.word	0xffffffff


	//   ....[7]....
        /*01a0*/ 	.word	0xffffffff


	//   ....[8]....
        /*01a4*/ 	.word	0xffffffff


	//   ....[9]....
        /*01a8*/ 	.word	0xffffffff


	//   ....[10]....
        /*01ac*/ 	.word	0xffffffff


	//   ....[11]....
        /*01b0*/ 	.word	0xffffffff


	//   ....[12]....
        /*01b4*/ 	.word	0xffffffff


	//   ....[13]....
        /*01b8*/ 	.word	0xffffffff


	//   ....[14]....
        /*01bc*/ 	.word	0x0500000f


	//   ....[15]....
        /*01c0*/ 	.word	0x0500000f


	//   ....[16]....
        /*01c4*/ 	.word	0x0500000f


	//----- nvinfo : EIATTR_COOP_GROUP_INSTR_OFFSETS
	.align		4
.L_12599:
        /*01c8*/ 	.byte	0x04, 0x28
        /*01ca*/ 	.short	(.L_12601 - .L_12600)


	//   ....[0]....
.L_12600:
        /*01cc*/ 	.word	0x00000240


	//   ....[1]....
        /*01d0*/ 	.word	0x00000270


	//   ....[2]....
        /*01d4*/ 	.word	0x00000290


	//   ....[3]....
        /*01d8*/ 	.word	0x000003b0


	//   ....[4]....
        /*01dc*/ 	.word	0x000003d0


	//   ....[5]....
        /*01e0*/ 	.word	0x00000400


	//   ....[6]....
        /*01e4*/ 	.word	0x000012b0


	//   ....[7]....
        /*01e8*/ 	.word	0x00001330


	//   ....[8]....
        /*01ec*/ 	.word	0x00001360


	//   ....[9]....
        /*01f0*/ 	.word	0x000013b0


	//   ....[10]....
        /*01f4*/ 	.word	0x00001400


	//   ....[11]....
        /*01f8*/ 	.word	0x00001450


	//   ....[12]....
        /*01fc*/ 	.word	0x00001470


	//   ....[13]....
        /*0200*/ 	.word	0x00001490


	//   ....[14]....
        /*0204*/ 	.word	0x000024f0


	//   ....[15]....
        /*0208*/ 	.word	0x00002550


	//   ....[16]....
        /*020c*/ 	.word	0x000025b0


	//----- nvinfo : EIATTR_SYSCALL_OFFSETS
	.align		4
.L_12601:
        /*0210*/ 	.byte	0x04, 0x46
        /*0212*/ 	.short	(.L_12603 - .L_12602)


	//   ....[0]....
.L_12602:
        /*0214*/ 	.word	0x00002480


	//----- nvinfo : EIATTR_EXIT_INSTR_OFFSETS
	.align		4
.L_12603:
        /*0218*/ 	.byte	0x04, 0x1c
        /*021a*/ 	.short	(.L_12605 - .L_12604)


	//   ....[0]....
.L_12604:
        /*021c*/ 	.word	0x00000090


	//   ....[1]....
        /*0220*/ 	.word	0x000021f0


	//   ....[2]....
        /*0224*/ 	.word	0x000022a0


	//   ....[3]....
        /*0228*/ 	.word	0x00002380


	//   ....[4]....
        /*022c*/ 	.word	0x00002490


	//----- nvinfo : EIATTR_CRS_STACK_SIZE
	.align		4
.L_12605:
        /*0230*/ 	.byte	0x04, 0x1e
        /*0232*/ 	.short	(.L_12607 - .L_12606)
.L_12606:
        /*0234*/ 	.word	0x00000000


	//----- nvinfo : EIATTR_CBANK_PARAM_SIZE
	.align		4
.L_12607:
        /*0238*/ 	.byte	0x03, 0x19
        /*023a*/ 	.short	0x008c


	//----- nvinfo : EIATTR_PARAM_CBANK
	.align		4
        /*023c*/ 	.byte	0x04, 0x0a
        /*023e*/ 	.short	(.L_12609 - .L_12608)
	.align		4
.L_12608:
        /*0240*/ 	.word	index@(.nv.constant0._ZN4vllm25paged_attention_v2_kernelIfhLi32ELi8ELi128ELNS_18Fp8KVCacheDataTypeE2ELb0ELi512EEEvPfS2_PT_PKS3_PKT0_S9_ifPKiSB_iPKfiiiSD_SD_iiiii)
        /*0244*/ 	.short	0x0210
        /*0246*/ 	.short	0x008c


	//----- nvinfo : EIATTR_SW_WAR
	.align		4
.L_12609:
        /*0248*/ 	.byte	0x04, 0x36
        /*024a*/ 	.short	(.L_12611 - .L_12610)
.L_12610:
        /*024c*/ 	.word	0x00000008
.L_12611:


//--------------------- .nv.info._ZN4vllm25paged_attention_v2_kernelIfhLi256ELi8ELi128ELNS_18Fp8KVCacheDataTypeE2ELb1ELi512EEEvPfS2_PT_PKS3_PKT0_S9_ifPKiSB_iPKfiiiSD_SD_iiiii --------------------------
	.section	.nv.info._ZN4vllm25paged_attention_v2_kernelIfhLi256ELi8ELi128ELNS_18Fp8KVCacheDataTypeE2ELb1ELi512EEEvPfS2_PT_PKS3_PKT0_S9_ifPKiSB_iPKfiiiSD_SD_iiiii,"",@"SHT_CUDA_INFO"
	.sectionflags	@""
	.align	4


	//----- nvinfo : EIATTR_CUDA_API_VERSION
	.align		4
        /*0000*/ 	.byte	0x04, 0x37
        /*0002*/ 	.short	(.L_12613 - .L_12612)
.L_12612:
        /*0004*/ 	.word	0x00000082


	//----- nvinfo : EIATTR_KPARAM_INFO
	.align		4
.L_12613:
        /*0008*/ 	.byte	0x04, 0x17
        /*000a*/ 	.short	(.L_12615 - .L_12614)
.L_12614:
        /*000c*/ 	.word	0x00000000
        /*0010*/ 	.short	0x0015
        /*0012*/ 	.short	0x0088
        /*0014*/ 	.byte	0x00, 0xf0, 0x11, 0x00


	//----- nvinfo : EIATTR_KPARAM_INFO
	.align		4
.L_12615:
        /*0018*/ 	.byte	0x04, 0x17
        /*001a*/ 	.short	(.L_12617 - .L_12616)
.L_12616:
        /*001c*/ 	.word	0x00000000
        /*0020*/ 	.short	0x0014
        /*0022*/ 	.short	0x0084
        /*0024*/ 	.byte	0x00, 0xf0, 0x11, 0x00


	//----- nvinfo : EIATTR_KPARAM_INFO
	.align		4
.L_12617:
        /*0028*/ 	.byte	0x04, 0x17
        /*002a*/ 	.short	(.L_12619 - .L_12618)
.L_12618:
        /*002c*/ 	.word	0x00000000
        /*0030*/ 	.short	0x0013
        /*0032*/ 	.short	0x0080
        /*0034*/ 	.byte	0x00, 0xf0, 0x11, 0x00


	//----- nvinfo : EIATTR_KPARAM_INFO
	.align		4
.L_12619:
        /*0038*/ 	.byte	0x04, 0x17
        /*003a*/ 	.short	(.L_12621 - .L_12620)
.L_12620:
        /*003c*/ 	.word	0x00000000
        /*0040*/ 	.short	0x0012
        /*0042*/ 	.short	0x007c
        /*0044*/ 	.byte	0x00, 0xf0, 0x11, 0x00


	//----- nvinfo : EIATTR_KPARAM_INFO
	.align		4
.L_12621:
        /*0048*/ 	.byte	0x04, 0x17
        /*004a*/ 	.short	(.L_12623 - .L_12622)
.L_12622:
        /*004c*/ 	.word	0x00000000
        /*0050*/ 	.short	0x0011
        /*0052*/ 	.short	0x0078
        /*0054*/ 	.byte	0x00, 0xf0, 0x11, 0x00


	//----- nvinfo : EIATTR_KPARAM_INFO
	.align		4
.L_12623:
        /*0058*/ 	.byte	0x04, 0x17
        /*005a*/ 	.short	(.L_12625 - .L_12624)
.L_12624:
        /*005c*/ 	.word	0x00000000
        /*0060*/ 	.short	0x0010
        /*0062*/ 	.short	0x0070
        /*0064*/ 	.byte	0x00, 0xf0, 0x21, 0x00


	//----- nvinfo : EIATTR_KPARAM_INFO
	.align		4
.L_12625:
        /*0068*/ 	.byte	0x04, 0x17
        /*006a*/ 	.short	(.L_12627 - .L_12626)
.L_12626:
        /*006c*/ 	.word	0x00000000
        /*0070*/ 	.short	0x000f
        /*0072*/ 	.short	0x0068
        /*0074*/ 	.byte	0x00, 0xf0, 0x21, 0x00


	//----- nvinfo : EIATTR_KPARAM_INFO
	.align		4
.L_12627:
        /*0078*/ 	.byte	0x04, 0x17
        /*007a*/ 	.short	(.L_12629 - .L_12628)
.L_12628:
        /*007c*/ 	.word	0x00000000
        /*0080*/ 	.short	0x000e
        /*0082*/ 	.short	0x0060
        /*0084*/ 	.byte	0x00, 0xf0, 0x11, 0x00


	//----- nvinfo : EIATTR_KPARAM_INFO
	.align		4
.L_12629:
        /*0088*/ 	.byte	0x04, 0x17
        /*008a*/ 	.short	(.L_12631 - .L_12630)
.L_12630:
        /*008c*/ 	.word	0x00000000
        /*0090*/ 	.short	0x000d
        /*0092*/ 	.short	0x005c
        /*0094*/ 	.byte	0x00, 0xf0, 0x11, 0x00


	//----- nvinfo : EIATTR_KPARAM_INFO
	.align		4
.L_12631:
        /*0098*/ 	.byte	0x04, 0x17
        /*009a*/ 	.short	(.L_12633 - .L_12632)
.L_12632:
        /*009c*/ 	.word	0x00000000
        /*00a0*/ 	.short	0x000c
        /*00a2*/ 	.short	0x0058
        /*00a4*/ 	.byte	0x00, 0xf0, 0x11, 0x00


	//----- nvinfo : EIATTR_KPARAM_INFO
	.align		4
.L_12633:
        /*00a8*/ 	.byte	0x04, 0x17
        /*00aa*/ 	.short	(.L_12635 - .L_12634)
.L_12634:
        /*00ac*/ 	.word	0x00000000
        /*00b0*/ 	.short	0x000b
        /*00b2*/ 	.short	0x0050
        /*00b4*/ 	.byte	0x00, 0xf0, 0x21, 0x00


	//----- nvinfo : EIATTR_KPARAM_INFO
	.align		4
.L_12635:
        /*00b8*/ 	.byte	0x04, 0x17
        /*00ba*/ 	.short	(.L_12637 - .L_12636)
.L_12636:
        /*00bc*/ 	.word	0x00000000
        /*00c0*/ 	.short	0x000a
        /*00c2*/ 	.short	0x0048
        /*00c4*/ 	.byte	0x00, 0xf0, 0x11, 0x00


	//----- nvinfo : EIATTR_KPARAM_INFO
	.align		4
.L_12637:
        /*00c8*/ 	.byte	0x04, 0x17
        /*00ca*/ 	.short	(.L_12639 - .L_12638)
.L_12638:
        /*00cc*/ 	.word	0x00000000
        /*00d0*/ 	.short	0x0009
        /*00d2*/ 	.short	0x0040
        /*00d4*/ 	.byte	0x00, 0xf0, 0x21, 0x00


	//----- nvinfo : EIATTR_KPARAM_INFO
	.align		4
.L_12639:
        /*00d8*/ 	.byte	0x04, 0x17
        /*00da*/ 	.short	(.L_12641 - .L_12640)
.L_12640:
        /*00dc*/ 	.word	0x00000000
        /*00e0*/ 	.short	0x0008
        /*00e2*/ 	.short	0x0038
        /*00e4*/ 	.byte	0x00, 0xf0, 0x21, 0x00


	//----- nvinfo : EIATTR_KPARAM_INFO
	.align		4
.L_12641:
        /*00e8*/ 	.byte	0x04, 0x17
        /*00ea*/ 	.short	(.L_12643 - .L_12642)
.L_12642:
        /*00ec*/ 	.word	0x00000000
        /*00f0*/ 	.short	0x0007
        /*00f2*/ 	.short	0x0034
        /*00f4*/ 	.byte	0x00, 0xf0, 0x11, 0x00


	//----- nvinfo : EIATTR_KPARAM_INFO
	.align		4
.L_12643:
        /*00f8*/ 	.byte	0x04, 0x17
        /*00fa*/ 	.short	(.L_12645 - .L_12644)
.L_12644:
        /*00fc*/ 	.word	0x00000000
        /*0100*/ 	.short	0x0006
        /*0102*/ 	.short	0x0030
        /*0104*/ 	.byte	0x00, 0xf0, 0x11, 0x00


	//----- nvinfo : EIATTR_KPARAM_INFO
	.align		4
.L_12645:
        /*0108*/ 	.byte	0x04, 0x17
        /*010a*/ 	.short	(.L_12647 - .L_12646)
.L_12646:
        /*010c*/ 	.word	0x00000000
        /*0110*/ 	.short	0x0005
        /*0112*/ 	.short	0x0028
        /*0114*/ 	.byte	0x00, 0xf0, 0x21, 0x00


	//----- nvinfo : EIATTR_KPARAM_INFO
	.align		4
.L_12647:
        /*0118*/ 	.byte	0x04, 0x17
        /*011a*/ 	.short	(.L_12649 - .L_12648)
.L_12648:
        /*011c*/ 	.word	0x00000000
        /*0120*/ 	.short	0x0004
        /*0122*/ 	.short	0x0020
        /*0124*/ 	.byte	0x00, 0xf0, 0x21, 0x00


	//----- nvinfo : EIATTR_KPARAM_INFO
	.align		4
.L_12649:
        /*0128*/ 	.byte	0x04, 0x17
        /*012a*/ 	.short	(.L_12651 - .L_12650)
.L_12650:
        /*012c*/ 	.word	0x00000000
        /*0130*/ 	.short	0x0003
        /*0132*/ 	.short	0x0018
        /*0134*/ 	.byte	0x00, 0xf0, 0x21, 0x00


	//----- nvinfo : EIATTR_KPARAM_INFO
	.align		4
.L_12651:
        /*0138*/ 	.byte	0x04, 0x17
        /*013a*/ 	.short	(.L_12653 - .L_12652)
.L_12652:
        /*013c*/ 	.word	0x00000000
        /*0140*/ 	.short	0x0002
        /*0142*/ 	.short	0x0010
        /*0144*/ 	.byte	0x00, 0xf0, 0x21, 0x00


	//----- nvinfo : EIATTR_KPARAM_INFO
	.align		4
.L_12653:
        /*0148*/ 	.byte	0x04, 0x17
        /*014a*/ 	.short	(.L_12655 - .L_12654)
.L_12654:
        /*014c*/ 	.word	0x00000000
        /*0150*/ 	.short	0x0001
        /*0152*/ 	.short	0x0008
        /*0154*/ 	.byte	0x00, 0xf0, 0x21, 0x00


	//----- nvinfo : EIATTR_KPARAM_INFO
	.align		4
.L_12655:
        /*0158*/ 	.byte	0x04, 0x17
        /*015a*/ 	.short	(.L_12657 - .L_12656)
.L_12656:
        /*015c*/ 	.word	0x00000000
        /*0160*/ 	.short	0x0000
        /*0162*/ 	.short	0x0000
        /*0164*/ 	.byte	0x00, 0xf0, 0x21, 0x00


	//----- nvinfo : EIATTR_SPARSE_MMA_MASK
	.align		4
.L_12657:
        /*0168*/ 	.byte	0x03, 0x50
        /*016a*/ 	.short	0x0000


	//----- nvinfo : EIATTR_MAXREG_COUNT
	.align		4
        /*016c*/ 	.byte	0x03, 0x1b
        /*016e*/ 	.short	0x00ff


	//----- nvinfo : EIATTR_NUM_BARRIERS
	.align		4
        /*0170*/ 	.byte	0x02, 0x4c
        /*0172*/ 	.byte	0x01
	.zero		1


	//----- nvinfo : EIATTR_EXTERNS
	.align		4
        /*0174*/ 	.byte	0x04, 0x0f
        /*0176*/ 	.short	(.L_12659 - .L_12658)


	//   ....[0]....
	.align		4
.L_12658:
        /*0178*/ 	.word	index@(__assertfail)


	//----- nvinfo : EIATTR_MERCURY_ISA_VERSION
	.align		4
.L_12659:
        /*017c*/ 	.byte	0x03, 0x5f
        /*017e*/ 	.short	0x0101


	//----- nvinfo : EIATTR_COOP_GROUP_MASK_REGIDS
	.align		4
        /*0180*/ 	.byte	0x04, 0x29
        /*0182*/ 	.short	(.L_12661 - .L_12660)


	//   ....[0]....
.L_12660:
        /*0184*/ 	.word	0xffffffff


	//   ....[1]....
        /*0188*/ 	.word	0xffffffff


	//   ....[2]....
        /*018c*/ 	.word	0xffffffff


	//   ....[3]....
        /*0190*/ 	.word	0xffffffff


	//   ....[4]....
        /*0194*/ 	.word	0xffffffff


	//   ....[5]....
        /*0198*/ 	.word	0xffffffff


	//   ....[6]....
        /*019c*/ 	.word	0xffffffff


	//   ....[7]....
        /*01a0*/ 	.word	0xffffffff


	//   ....[8]....
        /*01a4*/ 	.word	0xffffffff


	//   ....[9]....
        /*01a8*/ 	.word	0xffffffff


	//   ....[10]....
        /*01ac*/ 	.word	0xffffffff


	//   ....[11]....
        /*01b0*/ 	.word	0xffffffff


	//   ....[12]....
        /*01b4*/ 	.word	0xffffffff


	//   ....[13]....
        /*01b8*/ 	.word	0xffffffff


	//   ....[14]....
        /*01bc*/ 	.word	0x0500000f


	//   ....[15]....
        /*01c0*/ 	.word	0x0500000f


	//   ....[16]....
        /*01c4*/ 	.word	0x0500000f


	//   ....[17]....
        /*01c8*/ 	.word	0x0500000f


	//   ....[18]....
        /*01cc*/ 	.word	0x0500000f


	//   ....[19]....
        /*01d0*/ 	.word	0x0500000f


	//   ....[20]....
        /*01d4*/ 	.word	0x0500000f


	//   ....[21]....
        /*01d8*/ 	.word	0x0500000f


	//   ....[22]....
        /*01dc*/ 	.word	0x0500000f


	//   ....[23]....
        /*01e0*/ 	.word	0x0500000f


	//   ....[24]....
        /*01e4*/ 	.word	0x0500000f


	//   ....[25]....
        /*01e8*/ 	.word	0x0500000f


	//   ....[26]....
        /*01ec*/ 	.word	0x0500000f


	//   ....[27]....
        /*01f0*/ 	.word	0x0500000f


	//   ....[28]....
        /*01f4*/ 	.word	0x0500000f


	//   ....[29]....
        /*01f8*/ 	.word	0x0500000f


	//   ....[30]....
        /*01fc*/ 	.word	0x0500000f


	//   ....[31]....
        /*0200*/ 	.word	0x0500000f


	//   ....[32]....
        /*0204*/ 	.word	0x0500000f


	//----- nvinfo : EIATTR_COOP_GROUP_INSTR_OFFSETS
	.align		4
.L_12661:
        /*0208*/ 	.byte	0x04, 0x28
        /*020a*/ 	.short	(.L_12663 - .L_12662)


	//   ....[0]....
.L_12662:
        /*020c*/ 	.word	0x00000c70


	//   ....[1]....
        /*0210*/ 	.word	0x00000ca0


	//   ....[2]....
        /*0214*/ 	.word	0x00000cc0


	//   ....[3]....
        /*0218*/ 	.word	0x00000df0


	//   ....[4]....
        /*021c*/ 	.word	0x00000e10


	//   ....[5]....
        /*0220*/ 	.word	0x00000e30


	//   ....[6]....
        /*0224*/ 	.word	0x00001ce0


	//   ....[7]....
        /*0228*/ 	.word	0x00001d10


	//   ....[8]....
        /*022c*/ 	.word	0x00001d30


	//   ....[9]....
        /*0230*/ 	.word	0x00001d60


	//   ....[10]....
        /*0234*/ 	.word	0x00001de0


	//   ....[11]....
        /*0238*/ 	.word	0x00001e80


	//   ....[12]....
        /*023c*/ 	.word	0x00001ea0


	//   ....[13]....
        /*0240*/ 	.word	0x00001ec0


	//   ....[14]....
        /*0244*/ 	.word	0x00004090


	//   ....[15]....
        /*0248*/ 	.word	0x000040f0


	//   ....[16]....
        /*024c*/ 	.word	0x00004150


	//   ....[17]....
        /*0250*/ 	.word	0x000041d0


	//   ....[18]....
        /*0254*/ 	.word	0x00004210


	//   ....[19]....
        /*0258*/ 	.word	0x00004260


	//   ....[20]....
        /*025c*/ 	.word	0x000042b0


	//   ....[21]....
        /*0260*/ 	.word	0x00004300


	//   ....[22]....
        /*0264*/ 	.word	0x00004350


	//   ....[23]....
        /*0268*/ 	.word	0x000043a0


	//   ....[24]....
        /*026c*/ 	.word	0x000043f0


	//   ....[25]....
        /*0270*/ 	.word	0x00004440


	//   ....[26]....
        /*0274*/ 	.word	0x00004490


	//   ....[27]....
        /*0278*/ 	.word	0x000044e0


	//   ....[28]....
        /*027c*/ 	.word	0x00004530


	//   ....[29]....
        /*0280*/ 	.word	0x00004580


	//   ....[30]....
        /*0284*/ 	.word	0x000045d0


	//   ....[31]....
        /*0288*/ 	.word	0x00004620


	//   ....[32]....
        /*028c*/ 	.word	0x00004670


	//----- nvinfo : EIATTR_SYSCALL_OFFSETS
	.align		4
.L_12663:
        /*0290*/ 	.byte	0x04, 0x46
        /*0292*/ 	.short	(.L_12665 - .L_12664)


	//   ....[0]....
.L_12664:
        /*0294*/ 	.word	0x00003f20


	//   ....[1]....
        /*0298*/ 	.word	0x00004020


	//----- nvinfo : EIATTR_EXIT_INSTR_OFFSETS
	.align		4
.L_12665:
        /*029c*/ 	.byte	0x04, 0x1c
        /*029e*/ 	.short	(.L_12667 - .L_12666)


	//   ....[0]....
.L_12666:
        /*02a0*/ 	.word	0x00000090


	//   ....[1]....
        /*02a4*/ 	.word	0x00003750


	//   ....[2]....
        /*02a8*/ 	.word	0x00003810


	//   ....[3]....
        /*02ac*/ 	.word	0x00003e20


	//   ....[4]....
        /*02b0*/ 	.word	0x00004030


	//----- nvinfo : EIATTR_CRS_STACK_SIZE
	.align		4
.L_12667:
        /*02b4*/ 	.byte	0x04, 0x1e
        /*02b6*/ 	.short	(.L_12669 - .L_12668)
.L_12668:
        /*02b8*/ 	.word	0x00000000


	//----- nvinfo : EIATTR_CBANK_PARAM_SIZE
	.align		4
.L_12669:
        /*02bc*/ 	.byte	0x03, 0x19
        /*02be*/ 	.short	0x008c


	//----- nvinfo : EIATTR_PARAM_CBANK
	.align		4
        /*02c0*/ 	.byte	0x04, 0x0a
        /*02c2*/ 	.short	(.L_12671 - .L_12670)
	.align		4
.L_12670:
        /*02c4*/ 	.word	index@(.nv.constant0._ZN4vllm25paged_attention_v2_kernelIfhLi256ELi8ELi128ELNS_18Fp8KVCacheDataTypeE2ELb1ELi512EEEvPfS2_PT_PKS3_PKT0_S9_ifPKiSB_iPKfiiiSD_SD_iiiii)
        /*02c8*/ 	.short	0x0210
        /*02ca*/ 	.short	0x008c


	//----- nvinfo : EIATTR_SW_WAR
	.align		4
.L_12671:
        /*02cc*/ 	.byte	0x04, 0x36
        /*02ce*/ 	.short	(.L_12673 - .L_12672)
.L_12672:
        /*02d0*/ 	.word	0x00000008
.L_12673:


//--------------------- .nv.info._ZN4vllm25paged_attention_v2_kernelIfhLi192ELi8ELi128ELNS_18Fp8KVCacheDataTypeE2ELb1ELi512EEEvPfS2_PT_PKS3_PKT0_S9_ifPKiSB_iPKfiiiSD_SD_iiiii --------------------------
	.section	.nv.info._ZN4vllm25paged_attention_v2_kernelIfhLi192ELi8ELi128ELNS_18Fp8KVCacheDataTypeE2ELb1ELi512EEEvPfS2_PT_PKS3_PKT0_S9_ifPKiSB_iPKfiiiSD_SD_iiiii,"",@"SHT_CUDA_INFO"
	.sectionflags	@""
	.align	4


	//----- nvinfo : EIATTR_CUDA_API_VERSION
	.align		4
        /*0000*/ 	.byte	0x04, 0x37
        /*0002*/ 	.short	(.L_12675 - .L_12674)
.L_12674:
        /*0004*/ 	.word	0x00000082


	//----- nvinfo : EIATTR_KPARAM_INFO
	.align		4
.L_12675:
        /*0008*/ 	.byte	0x04, 0x17
        /*000a*/ 	.short	(.L_12677 - .L_12676)
.L_12676:
        /*000c*/ 	.word	0x00000000
        /*0010*/ 	.short	0x0015
        /*0012*/ 	.short	0x0088
        /*0014*/ 	.byte	0x00, 0xf0, 0x11, 0x00


	//----- nvinfo : EIATTR_KPARAM_INFO
	.align		4
.L_12677:
        /*0018*/ 	.byte	0x04, 0x17
        /*001a*/ 	.short	(.L_12679 - .L_12678)
.L_12678:
        /*001c*/ 	.word	0x00000000
        /*0020*/ 	.short	0x0014
        /*0022*/ 	.short	0x0084
        /*0024*/ 	.byte	0x00, 0xf0, 0x11, 0x00


	//----- nvinfo : EIATTR_KPARAM_INFO
	.align		4
.L_12679:
        /*0028*/ 	.byte	0x04, 0x17
        /*002a*/ 	.short	(.L_12681 - .L_12680)
.L_12680:
        /*002c*/ 	.word	0x00000000
        /*0030*/ 	.short	0x0013
        /*0032*/ 	.short	0x0080
        /*0034*/ 	.byte	0x00, 0xf0, 0x11, 0x00


	//----- nvinfo : EIATTR_KPARAM_INFO
	.align		4
.L_12681:
        /*0038*/ 	.byte	0x04, 0x17
        /*003a*/ 	.short	(.L_12683 - .L_12682)
.L_12682:
        /*003c*/ 	.word	0x00000000
        /*0040*/ 	.short	0x0012
        /*0042*/ 	.short	0x007c
        /*0044*/ 	.byte	0x00, 0xf0, 0x11, 0x00


	//----- nvinfo : EIATTR_KPARAM_INFO
	.align		4
.L_12683:
        /*0048*/ 	.byte	0x04, 0x17
        /*004a*/ 	.short	(.L_12685 - .L_12684)
.L_12684:
        /*004c*/ 	.word	0x00000000
        /*0050*/ 	.short	0x0011
        /*0052*/ 	.short	0x0078
        /*0054*/ 	.byte	0x00, 0xf0, 0x11, 0x00


	//----- nvinfo : EIATTR_KPARAM_INFO
	.align		4
.L_12685:
        /*0058*/ 	.byte	0x04, 0x17
        /*005a*/ 	.short	(.L_12687 - .L_12686)
.L_12686:
        /*005c*/ 	.word	0x00000000
        /*0060*/ 	.short	0x0010
        /*0062*/ 	.short	0x0070
        /*0064*/ 	.byte	0x00, 0xf0, 0x21, 0x00


	//----- nvinfo : EIATTR_KPARAM_INFO
	.align		4
.L_12687:
        /*0068*/ 	.byte	0x04, 0x17
        /*006a*/ 	.short	(.L_12689 - .L_12688)
.L_12688:
        /*006c*/ 	.word	0x00000000
        /*0070*/ 	.short	0x000f
        /*0072*/ 	.short	0x0068
        /*0074*/ 	.byte	0x00, 0xf0, 0x21, 0x00


	//----- nvinfo : EIATTR_KPARAM_INFO
	.align		4
.L_12689:
        /*0078*/ 	.byte	0x04, 0x17
        /*007a*/ 	.short	(.L_12691 - .L_12690)
.L_12690:
        /*007c*/ 	.word	0x00000000
        /*0080*/ 	.short	0x000e
        /*0082*/ 	.short	0x0060
        /*0084*/ 	.byte	0x00, 0xf0, 0x11, 0x00


	//----- nvinfo : EIATTR_KPARAM_INFO
	.align		4
.L_12691:
        /*0088*/ 	.byte	0x04, 0x17
        /*008a*/ 	.short	(.L_12693 - .L_12692)
.L_12692:
        /*008c*/ 	.word	0x00000000
        /*0090*/ 	.short	0x000d
        /*0092*/ 	.short	0x005c
        /*0094*/ 	.byte	0x00, 0xf0, 0x11, 0x00


	//----- nvinfo : EIATTR_KPARAM_INFO
	.align		4
.L_12693:
        /*0098*/ 	.byte	0x04, 0x17
        /*009a*/ 	.short	(.L_12695 - .L_12694)
.L_12694:
        /*009c*/ 	.word	0x00000000
        /*00a0*/ 	.short	0x000c
        /*00a2*/ 	.short	0x0058
        /*00a4*/ 	.byte	0x00, 0xf0, 0x11, 0x00


	//----- nvinfo : EIATTR_KPARAM_INFO
	.align		4
.L_12695:
        /*00a8*/ 	.byte	0x04, 0x17
        /*00aa*/ 	.short	(.L_12697 - .L_12696)
.L_12696:
        /*00ac*/ 	.word	0x00000000
        /*00b0*/ 	.short	0x000b
        /*00b2*/ 	.short	0x0050
        /*00b4*/ 	.byte	0x00, 0xf0, 0x21, 0x00


	//----- nvinfo : EIATTR_KPARAM_INFO
	.align		4
.L_12697:
        /*00b8*/ 	.byte	0x04, 0x17
        /*00ba*/ 	.short	(.L_12699 - .L_12698)
.L_12698:
        /*00bc*/ 	.word	0x00000000
        /*00c0*/ 	.short	0x000a
        /*00c2*/ 	.short	0x0048
        /*00c4*/ 	.byte	0x00, 0xf0, 0x11, 0x00


	//----- nvinfo : EIATTR_KPARAM_INFO
	.align		4
.L_12699:
        /*00c8*/ 	.byte	0x04, 0x17
        /*00ca*/ 	.short	(.L_12701 - .L_12700)
.L_12700:
        /*00cc*/ 	.word	0x00000000
        /*00d0*/ 	.short	0x0009
        /*00d2*/ 	.short	0x0040
        /*00d4*/ 	.byte	0x00, 0xf0, 0x21, 0x00


	//----- nvinfo : EIATTR_KPARAM_INFO
	.align		4
.L_12701:
        /*00d8*/ 	.byte	0x04, 0x17
        /*00da*/ 	.short	(.L_12703 - .L_12702)
.L_12702:
        /*00dc*/ 	.word	0x00000000
        /*00e0*/ 	.short	0x0008
        /*00e2*/ 	.short	0x0038
        /*00e4*/ 	.byte	0x00, 0xf0, 0x21, 0x00


	//----- nvinfo : EIATTR_KPARAM_INFO
	.align		4
.L_12703:
        /*00e8*/ 	.byte	0x04, 0x17
        /*00ea*/ 	.short	(.L_12705 - .L_12704)
.L_12704:
        /*00ec*/ 	.word	0x00000000
        /*00f0*/ 	.short	0x0007
        /*00f2*/ 	.short	0x0034
        /*00f4*/ 	.byte	0x00, 0xf0, 0x11, 0x00


	//----- nvinfo : EIATTR_KPARAM_INFO
	.align		4
.L_12705:
        /*00f8*/ 	.byte	0x04, 0x17
        /*00fa*/ 	.short	(.L_12707 - .L_12706)
.L_12706:
        /*00fc*/ 	.word	0x00000000
        /*0100*/ 	.short	0x0006
        /*0102*/ 	.short	0x0030
        /*0104*/ 	.byte	0x00, 0xf0, 0x11, 0x00


	//----- nvinfo : EIATTR_KPARAM_INFO
	.align		4
.L_12707:
        /*0108*/ 	.byte	0x04, 0x17
        /*010a*/ 	.short	(.L_12709 - .L_12708)
.L_12708:
        /*010c*/ 	.word	0x00000000
        /*0110*/ 	.short	0x0005
        /*0112*/ 	.short	0x0028
        /*0114*/ 	.byte	0x00, 0xf0, 0x21, 0x00


	//----- nvinfo : EIATTR_KPARAM_INFO
	.align		4
.L_12709:
        /*0118*/ 	.byte	0x04, 0x17
        /*011a*/ 	.short	(.L_12711 - .L_12710)
.L_12710:
        /*011c*/ 	.word	0x00000000
        /*0120*/ 	.short	0x0004
        /*0122*/ 	.short	0x0020
        /*0124*/ 	.byte	0x00, 0xf0, 0x21, 0x00


	//----- nvinfo : EIATTR_KPARAM_INFO
	.align		4
.L_12711:
        /*0128*/ 	.byte	0x04, 0x17
        /*012a*/ 	.short	(.L_12713 - .L_12712)
.L_12712:
        /*012c*/ 	.word	0x00000000
        /*0130*/ 	.short	0x0003
        /*0132*/ 	.short	0x0018
        /*0134*/ 	.byte	0x00, 0xf0, 0x21, 0x00


	//----- nvinfo : EIATTR_KPARAM_INFO
	.align		4
.L_12713:
        /*0138*/ 	.byte	0x04, 0x17
        /*013a*/ 	.short	(.L_12715 - .L_12714)
.L_12714:
        /*013c*/ 	.word	0x00000000
        /*0140*/ 	.short	0x0002
        /*0142*/ 	.short	0x0010
        /*0144*/ 	.byte	0x00, 0xf0, 0x21, 0x00


	//----- nvinfo : EIATTR_KPARAM_INFO
	.align		4
.L_12715:
        /*0148*/ 	.byte	0x04, 0x17
        /*014a*/ 	.short	(.L_12717 - .L_12716)
.L_12716:
        /*014c*/ 	.word	0x00000000
        /*0150*/ 	.short	0x0001
        /*0152*/ 	.short	0x0008
        /*0154*/ 	.byte	0x00, 0xf0, 0x21, 0x00


	//----- nvinfo : EIATTR_KPARAM_INFO
	.align		4
.L_12717:
        /*0158*/ 	.byte	0x04, 0x17
        /*015a*/ 	.short	(.L_12719 - .L_12718)
.L_12718:
        /*015c*/ 	.word	0x00000000
        /*0160*/ 	.short	0x0000
        /*0162*/ 	.short	0x0000
        /*0164*/ 	.byte	0x00, 0xf0, 0x21, 0x00


	//----- nvinfo : EIATTR_SPARSE_MMA_MASK
	.align		4
.L_12719:
        /*0168*/ 	.byte	0x03, 0x50
        /*016a*/ 	.short	0x0000


	//----- nvinfo : EIATTR_MAXREG_COUNT
	.align		4
        /*016c*/ 	.byte	0x03, 0x1b
        /*016e*/ 	.short	0x00ff


	//----- nvinfo : EIATTR_NUM_BARRIERS
	.align		4
        /*0170*/ 	.byte	0x02, 0x4c
        /*0172*/ 	.byte	0x01
	.zero		1


	//----- nvinfo : EIATTR_EXTERNS
	.align		4
        /*0174*/ 	.byte	0x04, 0x0f
        /*0176*/ 	.short	(.L_12721 - .L_12720)


	//   ....[0]....
	.align		4
.L_12720:
        /*0178*/ 	.word	index@(__assertfail)


	//----- nvinfo : EIATTR_MERCURY_ISA_VERSION
	.align		4
.L_12721:
        /*017c*/ 	.byte	0x03, 0x5f
        /*017e*/ 	.short	0x0101


	//----- nvinfo : EIATTR_COOP_GROUP_MASK_REGIDS
	.align		4
        /*0180*/ 	.byte	0x04, 0x29
        /*0182*/ 	.short	(.L_12723 - .L_12722)


	//   ....[0]....
.L_12722:
        /*0184*/ 	.word	0xffffffff


	//   ....[1]....
        /*0188*/ 	.word	0xffffffff


	//   ....[2]....
        /*018c*/ 	.word	0xffffffff


	//   ....[3]....
        /*0190*/ 	.word	0xffffffff


	//   ....[4]....
        /*0194*/ 	.word	0xffffffff


	//   ....[5]....
        /*0198*/ 	.word	0xffffffff


	//   ....[6]....
        /*019c*/ 	.word	0xffffffff


	//   ....[7]....
        /*01a0*/ 	.word	0xffffffff


	//   ....[8]....
        /*01a4*/ 	.word	0xffffffff


	//   ....[9]....
        /*01a8*/ 	.word	0xffffffff


	//   ....[10]....
        /*01ac*/ 	.word	0xffffffff


	//   ....[11]....
        /*01b0*/ 	.word	0xffffffff


	//   ....[12]....
        /*01b4*/ 	.word	0xffffffff


	//   ....[13]....
        /*01b8*/ 	.word	0xffffffff


	//   ....[14]....
        /*01bc*/ 	.word	0x0500000f


	//   ....[15]....
        /*01c0*/ 	.word	0x0500000f


	//   ....[16]....
        /*01c4*/ 	.word	0x0500000f


	//   ....[17]....
        /*01c8*/ 	.word	0x0500000f


	//   ....[18]....
        /*01cc*/ 	.word	0x0500000f


	//   ....[19]....
        /*01d0*/ 	.word	0x0500000f


	//   ....[20]....
        /*01d4*/ 	.word	0x0500000f


	//   ....[21]....
        /*01d8*/ 	.word	0x0500000f


	//   ....[22]....
        /*01dc*/ 	.word	0x0500000f


	//   ....[23]....
        /*01e0*/ 	.word	0x0500000f


	//   ....[24]....
        /*01e4*/ 	.word	0x0500000f


	//   ....[25]....
        /*01e8*/ 	.word	0x0500000f


	//   ....[26]....
        /*01ec*/ 	.word	0x0500000f


	//   ....[27]....
        /*01f0*/ 	.word	0x0500000f


	//   ....[28]....
        /*01f4*/ 	.word	0x0500000f


	//----- nvinfo : EIATTR_COOP_GROUP_INSTR_OFFSETS
	.align		4
.L_12723:
        /*01f8*/ 	.byte	0x04, 0x28
        /*01fa*/ 	.short	(.L_12725 - .L_12724)


	//   ....[0]....
.L_12724:
        /*01fc*/ 	.word	0x00000c50


	//   ....[1]....
        /*0200*/ 	.word	0x00000c80


	//   ....[2]....
        /*0204*/ 	.word	0x00000ca0


	//   ....[3]....
        /*0208*/ 	.word	0x00000dc0


	//   ....[4]....
        /*020c*/ 	.word	0x00000de0


	//   ....[5]....
        /*0210*/ 	.word	0x00000e10


	//   ....[6]....
        /*0214*/ 	.word	0x00001cc0


	//   ....[7]....
        /*0218*/ 	.word	0x00001cf0


	//   ....[8]....
        /*021c*/ 	.word	0x00001d20


	//   ....[9]....
        /*0220*/ 	.word	0x00001db0


	//   ....[10]....
        /*0224*/ 	.word	0x00001e10


	//   ....[11]....
        /*0228*/ 	.word	0x00001e60


	//   ....[12]....
        /*022c*/ 	.word	0x00001e80


	//   ....[13]....
        /*0230*/ 	.word	0x00001ea0


	//   ....[14]....
        /*0234*/ 	.word	0x00003ce0


	//   ....[15]....
        /*0238*/ 	.word	0x00003d40


	//   ....[16]....
        /*023c*/ 	.word	0x00003da0


	//   ....[17]....
        /*0240*/ 	.word	0x00003e20


	//   ....[18]....
        /*0244*/ 	.word	0x00003e60


	//   ....[19]....
        /*0248*/ 	.word	0x00003eb0


	//   ....[20]....
        /*024c*/ 	.word	0x00003f00


	//   ....[21]....
        /*0250*/ 	.word	0x00003f50


	//   ....[22]....
        /*0254*/ 	.word	0x00003fa0


	//   ....[23]....
        /*0258*/ 	.word	0x00003ff0


	//   ....[24]....
        /*025c*/ 	.word	0x00004040


	//   ....[25]....
        /*0260*/ 	.word	0x00004090


	//   ....[26]....
        /*0264*/ 	.word	0x000040e0


	//   ....[27]....
        /*0268*/ 	.word	0x00004130


	//   ....[28]....
        /*026c*/ 	.word	0x00004180


	//----- nvinfo : EIATTR_SYSCALL_OFFSETS
	.align		4
.L_12725:
        /*0270*/ 	.byte	0x04, 0x46
        /*0272*/ 	.short	(.L_12727 - .L_12726)


	//   ....[0]....
.L_12726:
        /*0274*/ 	.word	0x00003b70


	//   ....[1]....
        /*0278*/ 	.word	0x00003c70


	//----- nvinfo : EIATTR_EXIT_INSTR_OFFSETS
	.align		4
.L_12727:
        /*027c*/ 	.byte	0x04, 0x1c
        /*027e*/ 	.short	(.L_12729 - .L_12728)


	//   ....[0]....
.L_12728:
        /*0280*/ 	.word	0x00000090


	//   ....[1]....
        /*0284*/ 	.word	0x00003530


	//   ....[2]....
        /*0288*/ 	.word	0x000035e0


	//   ....[3]....
        /*028c*/ 	.word	0x00003a70


	//   ....[4]....
        /*0290*/ 	.word	0x00003c80


	//----- nvinfo : EIATTR_CRS_STACK_SIZE
	.align		4
.L_12729:
        /*0294*/ 	.byte	0x04, 0x1e
        /*0296*/ 	.short	(.L_12731 - .L_12730)
.L_12730:
        /*0298*/ 	.word	0x00000000


	//----- nvinfo : EIATTR_CBANK_PARAM_SIZE
	.align		4
.L_12731:
        /*029c*/ 	.byte	0x03, 0x19
        /*029e*/ 	.short	0x008c


	//----- nvinfo : EIATTR_PARAM_CBANK
	.align		4
        /*02a0*/ 	.byte	0x04, 0x0a
        /*02a2*/ 	.short	(.L_12733 - .L_12732)
	.align		4
.L_12732:
        /*02a4*/ 	.word	index@(.nv.constant0._ZN4vllm25paged_attention_v2_kernelIfhLi192ELi8ELi128ELNS_18Fp8KVCacheDataTypeE2ELb1ELi512EEEvPfS2_PT_PKS3_PKT0_S9_ifPKiSB_iPKfiiiSD_SD_iiiii)
        /*02a8*/ 	.short	0x0210
        /*02aa*/ 	.short	0x008c


	//----- nvinfo : EIATTR_SW_WAR
	.align		4
.L_12733:
        /*02ac*/ 	.byte	0x04, 0x36
        /*02ae*/ 	.short	(.L_12735 - .L_12734)
.L_12734:
        /*02b0*/ 	.word	0x00000008
.L_12735:


//--------------------- .nv.info._ZN4vllm25paged_attention_v2_kernelIfhLi128ELi8ELi128ELNS_18Fp8KVCacheDataTypeE2ELb1ELi512EEEvPfS2_PT_PKS3_PKT0_S9_ifPKiSB_iPKfiiiSD_SD_iiiii --------------------------
	.section	.nv.info._ZN4vllm25paged_attention_v2_kernelIfhLi128ELi8ELi128ELNS_18Fp8KVCacheDataTypeE2ELb1ELi512EEEvPfS2_PT_PKS3_PKT0_S9_ifPKiSB_iPKfiiiSD_SD_iiiii,"",@"SHT_CUDA_INFO"
	.sectionflags	@""
	.align	4


	//----- nvinfo : EIATTR_CUDA_API_VERSION
	.align		4
        /*0000*/ 	.byte	0x04, 0x37
        /*0002*/ 	.short	(.L_12737 - .L_12736)
.L_12736:
        /*0004*/ 	.word	0x00000082


	//----- nvinfo : EIATTR_KPARAM_INFO
	.align		4
.L_12737:
        /*0008*/ 	.byte	0x04, 0x17
        /*000a*/ 	.short	(.L_12739 - .L_12738)
.L_12738:
        /*000c*/ 	.word	0x00000000
        /*0010*/ 	.short	0x0015
        /*0012*/ 	.short	0x0088
        /*0014*/ 	.byte	0x00, 0xf0, 0x11, 0x00


	//----- nvinfo : EIATTR_KPARAM_INFO
	.align		4
.L_12739:
        /*0018*/ 	.byte	0x04, 0x17
        /*001a*/ 	.short	(.L_12741 - .L_12740)
.L_12740:
        /*001c*/ 	.word	0x00000000
        /*0020*/ 	.short	0x0014
        /*0022*/ 	.short	0x0084
        /*0024*/ 	.byte	0x00, 0xf0, 0x11, 0x00


	//----- nvinfo : EIATTR_KPARAM_INFO
	.align		4
.L_12741:
        /*0028*/ 	.byte	0x04, 0x17
        /*002a*/ 	.short	(.L_12743 - .L_12742)
.L_12742:
        /*002c*/ 	.word	0x00000000
        /*0030*/ 	.short	0x0013
        /*0032*/ 	.short	0x0080
        /*0034*/ 	.byte	0x00, 0xf0, 0x11, 0x00


	//----- nvinfo : EIATTR_KPARAM_INFO
	.align		4
.L_12743:
        /*0038*/ 	.byte	0x04, 0x17
        /*003a*/ 	.short	(.L_12745 - .L_12744)
.L_12744:
        /*003c*/ 	.word	0x00000000
        /*0040*/ 	.short	0x0012
        /*0042*/ 	.short	0x007c
        /*0044*/ 	.byte	0x00, 0xf0, 0x11, 0x00


	//----- nvinfo : EIATTR_KPARAM_INFO
	.align		4
.L_12745:
        /*0048*/ 	.byte	0x04, 0x17
        /*004a*/ 	.short	(.L_12747 - .L_12746)
.L_12746:
        /*004c*/ 	.word	0x00000000
        /*0050*/ 	.short	0x0011
        /*0052*/ 	.short	0x0078
        /*0054*/ 	.byte	0x00, 0xf0, 0x11, 0x00


	//----- nvinfo : EIATTR_KPARAM_INFO
	.align		4
.L_12747:
        /*0058*/ 	.byte	0x04, 0x17
        /*005a*/ 	.short	(.L_12749 - .L_12748)
.L_12748:
        /*005c*/ 	.word	0x00000000
        /*0060*/ 	.short	0x0010
        /*0062*/ 	.short	0x0070
        /*0064*/ 	.byte	0x00, 0xf0, 0x21, 0x00


	//----- nvinfo : EIATTR_KPARAM_INFO
	.align		4
.L_12749:
        /*0068*/ 	.byte	0x04, 0x17
        /*006a*/ 	.short	(.L_12751 - .L_12750)
.L_12750:
        /*006c*/ 	.word	0x00000000
        /*0070*/ 	.short	0x000f
        /*0072*/ 	.short	0x0068
        /*0074*/ 	.byte	0x00, 0xf0, 0x21, 0x00


	//----- nvinfo : EIATTR_KPARAM_INFO
	.align		4
.L_12751:
        /*0078*/ 	.byte	0x04, 0x17
        /*007a*/ 	.short	(.L_12753 - .L_12752)
.L_12752:
        /*007c*/ 	.word	0x00000000
        /*0080*/ 	.short	0x000e
        /*0082*/ 	.short	0x0060
        /*0084*/ 	.byte	0x00, 0xf0, 0x11, 0x00


	//----- nvinfo : EIATTR_KPARAM_INFO
	.align		4
.L_12753:
        /*0088*/ 	.byte	0x04, 0x17
        /*008a*/ 	.short	(.L_12755 - .L_12754)
.L_12754:
        /*008c*/ 	.word	0x00000000
        /*0090*/ 	.short	0x000d
        /*0092*/ 	.short	0x005c
        /*0094*/ 	.byte	0x00, 0xf0, 0x11, 0x00


	//----- nvinfo : EIATTR_KPARAM_INFO
	.align		4
.L_12755:
        /*0098*/ 	.byte	0x04, 0x17
        /*009a*/ 	.short	(.L_12757 - .L_12756)
.L_12756:
        /*009c*/ 	.word	0x00000000
        /*00a0*/ 	.short	0x000c
        /*00a2*/ 	.short	0x0058
        /*00a4*/ 	.byte	0x00, 0xf0, 0x11, 0x00


	//----- nvinfo : EIATTR_KPARAM_INFO
	.align		4
.L_12757:
        /*00a8*/ 	.byte	0x04, 0x17
        /*00aa*/ 	.short	(.L_12759 - .L_12758)
.L_12758:
        /*00ac*/ 	.word	0x00000000
        /*00b0*/ 	.short	0x000b
        /*00b2*/ 	.short	0x0050
        /*00b4*/ 	.byte	0x00, 0xf0, 0x21, 0x00


	//----- nvinfo : EIATTR_KPARAM_INFO
	.align		4
.L_12759:
        /*00b8*/ 	.byte	0x04, 0x17
        /*00ba*/ 	.short	(.L_12761 - .L_12760)
.L_12760:
        /*00bc*/ 	.word	0x00000000
        /*00c0*/ 	.short	0x000a
        /*00c2*/ 	.short	0x0048
        /*00c4*/ 	.byte	0x00, 0xf0, 0x11, 0x00


	//----- nvinfo : EIATTR_KPARAM_INFO
	.align		4
.L_12761:
        /*00c8*/ 	.byte	0x04, 0x17
        /*00ca*/ 	.short	(.L_12763 - .L_12762)
.L_12762:
        /*00cc*/ 	.word	0x00000000
        /*00d0*/ 	.short	0x0009
        /*00d2*/ 	.short	0x0040
        /*00d4*/ 	.byte	0x00, 0xf0, 0x21, 0x00


	//----- nvinfo : EIATTR_KPARAM_INFO
	.align		4
.L_12763:
        /*00d8*/ 	.byte	0x04, 0x17
        /*00da*/ 	.short	(.L_12765 - .L_12764)
.L_12764:
        /*00dc*/ 	.word	0x00000000
        /*00e0*/ 	.short	0x0008
        /*00e2*/ 	.short	0x0038
        /*00e4*/ 	.byte	0x00, 0xf0, 0x21, 0x00


	//----- nvinfo : EIATTR_KPARAM_INFO
	.align		4
.L_12765:
        /*00e8*/ 	.byte	0x04, 0x17
        /*00ea*/ 	.short	(.L_12767 - .L_12766)
.L_12766:
        /*00ec*/ 	.word	0x00000000
        /*00f0*/ 	.short	0x0007
        /*00f2*/ 	.short	0x0034
        /*00f4*/ 	.byte	0x00, 0xf0, 0x11, 0x00


	//----- nvinfo : EIATTR_KPARAM_INFO
	.align		4
.L_12767:
        /*00f8*/ 	.byte	0x04, 0x17
        /*00fa*/ 	.short	(.L_12769 - .L_12768)
.L_12768:
        /*00fc*/ 	.word	0x00000000
        /*0100*/ 	.short	0x0006
        /*0102*/ 	.short	0x0030
        /*0104*/ 	.byte	0x00, 0xf0, 0x11, 0x00


	//----- nvinfo : EIATTR_KPARAM_INFO
	.align		4
.L_12769:
        /*0108*/ 	.byte	0x04, 0x17
        /*010a*/ 	.short	(.L_12771 - .L_12770)
.L_12770:
        /*010c*/ 	.word	0x00000000
        /*0110*/ 	.short	0x0005
        /*0112*/ 	.short	0x0028
        /*0114*/ 	.byte	0x00, 0xf0, 0x21, 0x00


	//----- nvinfo : EIATTR_KPARAM_INFO
	.align		4
.L_12771:
        /*0118*/ 	.byte	0x04, 0x17
        /*011a*/ 	.short	(.L_12773 - .L_12772)
.L_12772:
        /*011c*/ 	.word	0x00000000
        /*0120*/ 	.short	0x0004
        /*0122*/ 	.short	0x0020
        /*0124*/ 	.byte	0x00, 0xf0, 0x21, 0x00


	//----- nvinfo : EIATTR_KPARAM_INFO
	.align		4
.L_12773:
        /*0128*/ 	.byte	0x04, 0x17
        /*012a*/ 	.short	(.L_12775 - .L_12774)
.L_12774:
        /*012c*/ 	.word	0x00000000
        /*0130*/ 	.short	0x0003
        /*0132*/ 	.short	0x0018
        /*0134*/ 	.byte	0x00, 0xf0, 0x21, 0x00


	//----- nvinfo : EIATTR_KPARAM_INFO
	.align		4
.L_12775:
        /*0138*/ 	.byte	0x04, 0x17
        /*013a*/ 	.short	(.L_12777 - .L_12776)
.L_12776:
        /*013c*/ 	.word	0x00000000
        /*0140*/ 	.short	0x0002
        /*0142*/ 	.short	0x0010
        /*0144*/ 	.byte	0x00, 0xf0, 0x21, 0x00


	//----- nvinfo : EIATTR_KPARAM_INFO
	.align		4
.L_12777:
        /*0148*/ 	.byte	0x04, 0x17
        /*014a*/ 	.short	(.L_12779 - .L_12778)
.L_12778:
        /*014c*/ 	.word	0x00000000
        /*0150*/ 	.short	0x0001
        /*0152*/ 	.short	0x0008
        /*0154*/ 	.byte	0x00, 0xf0, 0x21, 0x00


	//----- nvinfo : EIATTR_KPARAM_INFO
	.align		4
.L_12779:
        /*0158*/ 	.byte	0x04, 0x17
        /*015a*/ 	.short	(.L_12781 - .L_12780)
.L_12780:
        /*015c*/ 	.word	0x00000000
        /*0160*/ 	.short	0x0000
        /*0162*/ 	.short	0x0000
        /*0164*/ 	.byte	0x00, 0xf0, 0x21, 0x00


	//----- nvinfo : EIATTR_SPARSE_MMA_MASK
	.align		4
.L_12781:
        /*0168*/ 	.byte	0x03, 0x50
        /*016a*/ 	.short	0x0000


	//----- nvinfo : EIATTR_MAXREG_COUNT
	.align		4
        /*016c*/ 	.byte	0x03, 0x1b
        /*016e*/ 	.short	0x00ff


	//----- nvinfo : EIATTR_NUM_BARRIERS
	.align		4
        /*0170*/ 	.byte	0x02, 0x4c
        /*0172*/ 	.byte	0x01
	.zero		1


	//----- nvinfo : EIATTR_EXTERNS
	.align		4
        /*0174*/ 	.byte	0x04, 0x0f
        /*0176*/ 	.short	(.L_12783 - .L_12782)


	//   ....[0]....
	.align		4
.L_12782:
        /*0178*/ 	.word	index@(__assertfail)


	//----- nvinfo : EIATTR_MERCURY_ISA_VERSION
	.align		4
.L_12783:
        /*017c*/ 	.byte	0x03, 0x5f
        /*017e*/ 	.short	0x0101


	//----- nvinfo : EIATTR_COOP_GROUP_MASK_REGIDS
	.align		4
        /*0180*/ 	.byte	0x04, 0x29
        /*0182*/ 	.short	(.L_12785 - .L_12784)


	//   ....[0]....
.L_12784:
        /*0184*/ 	.word	0xffffffff


	//   ....[1]....
        /*0188*/ 	.word	0xffffffff


	//   ....[2]....
        /*018c*/ 	.word	0xffffffff


	//   ....[3]....
        /*0190*/ 	.word	0xffffffff


	//   ....[4]....
        /*0194*/ 	.word	0xffffffff


	//   ....[5]....
        /*0198*/ 	.word	0xffffffff


	//   ....[6]....
        /*019c*/ 	.word	0xffffffff


	//   ....[7]....
        /*01a0*/ 	.word	0xffffffff


	//   ....[8]....
        /*01a4*/ 	.word	0xffffffff


	//   ....[9]....
        /*01a8*/ 	.word	0xffffffff


	//   ....[10]....
        /*01ac*/ 	.word	0xffffffff


	//   ....[11]....
        /*01b0*/ 	.word	0xffffffff


	//   ....[12]....
        /*01b4*/ 	.word	0xffffffff


	//   ....[13]....
        /*01b8*/ 	.word	0xffffffff


	//   ....[14]....
        /*01bc*/ 	.word	0x0500000f


	//   ....[15]....
        /*01c0*/ 	.word	0x0500000f


	//   ....[16]....
        /*01c4*/ 	.word	0x0500000f


	//   ....[17]....
        /*01c8*/ 	.word	0x0500000f


	//   ....[18]....
        /*01cc*/ 	.word	0x0500000f


	//   ....[19]....
        /*01d0*/ 	.word	0x0500000f


	//   ....[20]....
        /*01d4*/ 	.word	0x0500000f


	//   ....[21]....
        /*01d8*/ 	.word	0x0500000f


	//   ....[22]....
        /*01dc*/ 	.word	0x0500000f


	//   ....[23]....
        /*01e0*/ 	.word	0x0500000f


	//   ....[24]....
        /*01e4*/ 	.word	0x0500000f


	//----- nvinfo : EIATTR_COOP_GROUP_INSTR_OFFSETS
	.align		4
.L_12785:
        /*01e8*/ 	.byte	0x04, 0x28
        /*01ea*/ 	.short	(.L_12787 - .L_12786)


	//   ....[0]....
.L_12786:
        /*01ec*/ 	.word	0x00000c70


	//   ....[1]....
        /*01f0*/ 	.word	0x00000ca0


	//   ....[2]....
        /*01f4*/ 	.word	0x00000cc0


	//   ....[3]....
        /*01f8*/ 	.word	0x00000de0


	//   ....[4]....
        /*01fc*/ 	.word	0x00000e00


	//   ....[5]....
        /*0200*/ 	.word	0x00000e30


	//   ....[6]....
        /*0204*/ 	.word	0x00001ce0


	//   ....[7]....
        /*0208*/ 	.word	0x00001d10


	//   ....[8]....
        /*020c*/ 	.word	0x00001d40


	//   ....[9]....
        /*0210*/ 	.word	0x00001dd0


	//   ....[10]....
        /*0214*/ 	.word	0x00001e30


	//   ....[11]....
        /*0218*/ 	.word	0x00001e80


	//   ....[12]....
        /*021c*/ 	.word	0x00001ea0


	//   ....[13]....
        /*0220*/ 	.word	0x00001ec0


	//   ....[14]....
        /*0224*/ 	.word	0x00003960


	//   ....[15]....
        /*0228*/ 	.word	0x000039c0


	//   ....[16]....
        /*022c*/ 	.word	0x00003a20


	//   ....[17]....
        /*0230*/ 	.word	0x00003aa0


	//   ....[18]....
        /*0234*/ 	.word	0x00003ae0


	//   ....[19]....
        /*0238*/ 	.word	0x00003b30


	//   ....[20]....
        /*023c*/ 	.word	0x00003b80


	//   ....[21]....
        /*0240*/ 	.word	0x00003bd0


	//   ....[22]....
        /*0244*/ 	.word	0x00003c20


	//   ....[23]....
        /*0248*/ 	.word	0x00003c70


	//   ....[24]....
        /*024c*/ 	.word	0x00003cc0


	//----- nvinfo : EIATTR_SYSCALL_OFFSETS
	.align		4
.L_12787:
        /*0250*/ 	.byte	0x04, 0x46
        /*0252*/ 	.short	(.L_12789 - .L_12788)


	//   ....[0]....
.L_12788:
        /*0254*/ 	.word	0x000037f0


	//   ....[1]....
        /*0258*/ 	.word	0x000038f0


	//----- nvinfo : EIATTR_EXIT_INSTR_OFFSETS
	.align		4
.L_12789:
        /*025c*/ 	.byte	0x04, 0x1c
        /*025e*/ 	.short	(.L_12791 - .L_12790)


	//   ....[0]....
.L_12790:
        /*0260*/ 	.word	0x00000090


	//   ....[1]....
        /*0264*/ 	.word	0x00003320


	//   ....[2]....
        /*0268*/ 	.word	0x000033e0


	//   ....[3]....
        /*026c*/ 	.word	0x000036f0


	//   ....[4]....
        /*0270*/ 	.word	0x00003900


	//----- nvinfo : EIATTR_CRS_STACK_SIZE
	.align		4
.L_12791:
        /*0274*/ 	.byte	0x04, 0x1e
        /*0276*/ 	.short	(.L_12793 - .L_12792)
.L_12792:
        /*0278*/ 	.word	0x00000000


	//----- nvinfo : EIATTR_CBANK_PARAM_SIZE
	.align		4
.L_12793:
        /*027c*/ 	.byte	0x03, 0x19
        /*027e*/ 	.short	0x008c


	//----- nvinfo : EIATTR_PARAM_CBANK
	.align		4
        /*0280*/ 	.byte	0x04, 0x0a
        /*0282*/ 	.short	(.L_12795 - .L_12794)
	.align		4
.L_12794:
        /*0284*/ 	.word	index@(.nv.constant0._ZN4vllm25paged_attention_v2_kernelIfhLi128ELi8ELi128ELNS_18Fp8KVCacheDataTypeE2ELb1ELi512EEEvPfS2_PT_PKS3_PKT0_S9_ifPKiSB_iPKfiiiSD_SD_iiiii)
        /*0288*/ 	.short	0x0210
        /*028a*/ 	.short	0x008c


	//----- nvinfo : EIATTR_SW_WAR
	.align		4
.L_12795:
        /*028c*/ 	.byte	0x04, 0x36
        /*028e*/ 	.short	(.L_12797 - .L_12796)
.L_12796:
        /*0290*/ 	.word	0x00000008
.L_12797:


//--------------------- .nv.info._ZN4vllm25paged_attention_v2_kernelIfhLi120ELi8ELi128ELNS_18Fp8KVCacheDataTypeE2ELb1ELi512EEEvPfS2_PT_PKS3_PKT0_S9_ifPKiSB_iPKfiiiSD_SD_iiiii --------------------------
	.section	.nv.info._ZN4vllm25paged_attention_v2_kernelIfhLi120ELi8ELi128ELNS_18Fp8KVCacheDataTypeE2ELb1ELi512EEEvPfS2_PT_PKS3_PKT0_S9_ifPKiSB_iPKfiiiSD_SD_iiiii,"",@"SHT_CUDA_INFO"
	.sectionflags	@""
	.align	4


	//----- nvinfo : EIATTR_CUDA_API_VERSION
	.align		4
        /*0000*/ 	.byte	0x04, 0x37
        /*0002*/ 	.short	(.L_12799 - .L_12798)
.L_12798:
        /*0004*/ 	.word	0x00000082


	//----- nvinfo : EIATTR_KPARAM_INFO
	.align		4
.L_12799:
        /*0008*/ 	.byte	0x04, 0x17
        /*000a*/ 	.short	(.L_12801 - .L_12800)
.L_12800:
        /*000c*/ 	.word	0x00000000
        /*0010*/ 	.short	0x0015
        /*0012*/ 	.short	0x0088
        /*0014*/ 	.byte	0x00, 0xf0, 0x11, 0x00


	//----- nvinfo : EIATTR_KPARAM_INFO
	.align		4
.L_12801:
        /*0018*/ 	.byte	0x04, 0x17
        /*001a*/ 	.short	(.L_12803 - .L_12802)
.L_12802:
        /*001c*/ 	.word	0x00000000
        /*0020*/ 	.short	0x0014
        /*0022*/ 	.short	0x0084
        /*0024*/ 	.byte	0x00, 0xf0, 0x11, 0x00


	//----- nvinfo : EIATTR_KPARAM_INFO
	.align		4
.L_12803:
        /*0028*/ 	.byte	0x04, 0x17
        /*002a*/ 	.short	(.L_12805 - .L_12804)
.L_12804:
        /*002c*/ 	.word	0x00000000
        /*0030*/ 	.short	0x0013
        /*0032*/ 	.short	0x0080
        /*0034*/ 	.byte	0x00, 0xf0, 0x11, 0x00


	//----- nvinfo : EIATTR_KPARAM_INFO
	.align		4
.L_12805:
        /*0038*/ 	.byte	0x04, 0x17
        /*003a*/ 	.short	(.L_12807 - .L_12806)
.L_12806:
        /*003c*/ 	.word	0x00000000
        /*0040*/ 	.short	0x0012
        /*0042*/ 	.short	0x007c
        /*0044*/ 	.byte	0x00, 0xf0, 0x11, 0x00


	//----- nvinfo : EIATTR_KPARAM_INFO
	.align		4
.L_12807:
        /*0048*/ 	.byte	0x04, 0x17
        /*004a*/ 	.short	(.L_12809 - .L_12808)
.L_12808:
        /*004c*/ 	.word	0x00000000
        /*0050*/ 	.short	0x0011
        /*0052*/ 	.short	0x0078
        /*0054*/ 	.byte	0x00, 0xf0, 0x11, 0x00


	//----- nvinfo : EIATTR_KPARAM_INFO
	.align		4
.L_12809:
        /*0058*/ 	.byte	0x04, 0x17
        /*005a*/ 	.short	(.L_12811 - .L_12810)
.L_12810:
        /*005c*/ 	.word	0x00000000
        /*0060*/ 	.short	0x0010
        /*0062*/ 	.short	0x0070
        /*0064*/ 	.byte	0x00, 0xf0, 0x21, 0x00


	//----- nvinfo : EIATTR_KPARAM_INFO
	.align		4
.L_12811:
        /*0068*/ 	.byte	0x04, 0x17
        /*006a*/ 	.short	(.L_12813 - .L_12812)
.L_12812:
        /*006c*/ 	.word	0x00000000
        /*0070*/ 	.short	0x000f
        /*0072*/ 	.short	0x0068
        /*0074*/ 	.byte	0x00, 0xf0, 0x21, 0x00


	//----- nvinfo : EIATTR_KPARAM_INFO
	.align		4
.L_12813:
        /*0078*/ 	.byte	0x04, 0x17
        /*007a*/ 	.short	(.L_12815 - .L_12814)
.L_12814:
        /*007c*/ 	.word	0x00000000
        /*0080*/ 	.short	0x000e
        /*0082*/ 	.short	0x0060
        /*0084*/ 	.byte	0x00, 0xf0, 0x11, 0x00


	//----- nvinfo : EIATTR_KPARAM_INFO
	.align		4
.L_12815:
        /*0088*/ 	.byte	0x04, 0x17
        /*008a*/ 	.short	(.L_12817 - .L_12816)
.L_12816:
        /*008c*/ 	.word	0x00000000
        /*0090*/ 	.short	0x000d
        /*0092*/ 	.short	0x005c
        /*0094*/ 	.byte	0x00, 0xf0, 0x11, 0x00


	//----- nvinfo : EIATTR_KPARAM_INFO
	.align		4
.L_12817:
        /*0098*/ 	.byte	0x04, 0x17
        /*009a*/ 	.short	(.L_12819 - .L_12818)
.L_12818:
        /*009c*/ 	.word	0x00000000
        /*00a0*/ 	.short	0x000c
        /*00a2*/ 	.short	0x0058
        /*00a4*/ 	.byte	0x00, 0xf0, 0x11, 0x00


	//----- nvinfo : EIATTR_KPARAM_INFO
	.align		4
.L_12819:
        /*00a8*/ 	.byte	0x04, 0x17
        /*00aa*/ 	.short	(.L_12821 - .L_12820)
.L_12820:
        /*00ac*/ 	.word	0x00000000
        /*00b0*/ 	.short	0x000b
        /*00b2*/ 	.short	0x0050
        /*00b4*/ 	.byte	0x00, 0xf0, 0x21, 0x00


	//----- nvinfo : EIATTR_KPARAM_INFO
	.align		4
.L_12821:
        /*00b8*/ 	.byte	0x04, 0x17
        /*00ba*/ 	.short	(.L_12823 - .L_12822)
.L_12822:
        /*00bc*/ 	.word	0x00000000
        /*00c0*/ 	.short	0x000a
        /*00c2*/ 	.short	0x0048
        /*00c4*/ 	.byte	0x00, 0xf0, 0x11, 0x00


	//----- nvinfo : EIATTR_KPARAM_INFO
	.align		4
.L_12823:
        /*00c8*/ 	.byte	0x04, 0x17
        /*00ca*/ 	.short	(.L_12825 - .L_12824)
.L_12824:
        /*00cc*/ 	.word	0x00000000
        /*00d0*/ 	.short	0x0009
        /*00d2*/ 	.short	0x0040
        /*00d4*/ 	.byte	0x00, 0xf0, 0x21, 0x00


	//----- nvinfo : EIATTR_KPARAM_INFO
	.align		4
.L_12825:
        /*00d8*/ 	.byte	0x04, 0x17
        /*00da*/ 	.short	(.L_12827 - .L_12826)
.L_12826:
        /*00dc*/ 	.word	0x00000000
        /*00e0*/ 	.short	0x0008
        /*00e2*/ 	.short	0x0038
        /*00e4*/ 	.byte	0x00, 0xf0, 0x21, 0x00


	//----- nvinfo : EIATTR_KPARAM_INFO
	.align		4
.L_12827:
        /*00e8*/ 	.byte	0x04, 0x17
        /*00ea*/ 	.short	(.L_12829 - .L_12828)
.L_12828:
        /*00ec*/ 	.word	0x00000000
        /*00f0*/ 	.short	0x0007
        /*00f2*/ 	.short	0x0034
        /*00f4*/ 	.byte	0x00, 0xf0, 0x11, 0x00


	//----- nvinfo : EIATTR_KPARAM_INFO
	.align		4
.L_12829:
        /*00f8*/ 	.byte	0x04, 0x17
        /*00fa*/ 	.short	(.L_12831 - .L_12830)
.L_12830:
        /*00fc*/ 	.word	0x00000000
        /*0100*/ 	.short	0x0006
        /*0102*/ 	.short	0x0030
        /*0104*/ 	.byte	0x00, 0xf0, 0x11, 0x00


	//----- nvinfo : EIATTR_KPARAM_INFO
	.align		4
.L_12831:
        /*0108*/ 	.byte	0x04, 0x17
        /*010a*/ 	.short	(.L_12833 - .L_12832)
.L_12832:
        /*010c*/ 	.word	0x00000000
        /*0110*/ 	.short	0x0005
        /*0112*/ 	.short	0x0028
        /*0114*/ 	.byte	0x00, 0xf0, 0x21, 0x00


	//----- nvinfo : EIATTR_KPARAM_INFO
	.align		4
.L_12833:
        /*0118*/ 	.byte	0x04, 0x17
        /*011a*/ 	.short	(.L_12835 - .L_12834)
.L_12834:
        /*011c*/ 	.word	0x00000000
        /*0120*/ 	.short	0x0004
        /*0122*/ 	.short	0x0020
        /*0124*/ 	.byte	0x00, 0xf0, 0x21, 0x00


	//----- nvinfo : EIATTR_KPARAM_INFO
	.align		4
.L_12835:
        /*0128*/ 	.byte	0x04, 0x17
        /*012a*/ 	.short	(.L_12837 - .L_12836)
.L_12836:
        /*012c*/ 	.word	0x00000000
        /*0130*/ 	.short	0x0003
        /*0132*/ 	.short	0x0018
        /*0134*/ 	.byte	0x00, 0xf0, 0x21, 0x00


	//----- nvinfo : EIATTR_KPARAM_INFO
	.align		4
.L_12837:
        /*0138*/ 	.byte	0x04, 0x17
        /*013a*/ 	.short	(.L_12839 - .L_12838)
.L_12838:
        /*013c*/ 	.word	0x00000000
        /*0140*/ 	.short	0x0002
        /*0142*/ 	.short	0x0010
        /*0144*/ 	.byte	0x00, 0xf0, 0x21, 0x00


	//----- nvinfo : EIATTR_KPARAM_INFO
	.align		4
.L_12839:
        /*0148*/ 	.byte	0x04, 0x17
        /*014a*/ 	.short	(.L_12841 - .L_12840)
.L_12840:
        /*014c*/ 	.word	0x00000000
        /*0150*/ 	.short	0x0001
        /*0152*/ 	.short	0x0008
        /*0154*/ 	.byte	0x00, 0xf0, 0x21, 0x00


	//----- nvinfo : EIATTR_KPARAM_INFO
	.align		4
.L_12841:
        /*0158*/ 	.byte	0x04, 0x17
        /*015a*/ 	.short	(.L_12843 - .L_12842)
.L_12842:
        /*015c*/ 	.word	0x00000000
        /*0160*/ 	.short	0x0000
        /*0162*/ 	.short	0x0000
        /*0164*/ 	.byte	0x00, 0xf0, 0x21, 0x00


	//----- nvinfo : EIATTR_SPARSE_MMA_MASK
	.align		4
.L_12843:
        /*0168*/ 	.byte	0x03, 0x50
        /*016a*/ 	.short	0x0000


	//----- nvinfo : EIATTR_MAXREG_COUNT
	.align		4
        /*016c*/ 	.byte	0x03, 0x1b
        /*016e*/ 	.short	0x00ff


	//----- nvinfo : EIATTR_NUM_BARRIERS
	.align		4
        /*0170*/ 	.byte	0x02, 0x4c
        /*0172*/ 	.byte	0x01
	.zero		1


	//----- nvinfo : EIATTR_EXTERNS
	.align		4
        /*0174*/ 	.byte	0x04, 0x0f
        /*0176*/ 	.short	(.L_12845 - .L_12844)


	//   ....[0]....
	.align		4
.L_12844:
        /*0178*/ 	.word	index@(__assertfail)


	//----- nvinfo : EIATTR_MERCURY_ISA_VERSION
	.align		4
.L_12845:
        /*017c*/ 	.byte	0x03, 0x5f
        /*017e*/ 	.short	0x0101


	//----- nvinfo : EIATTR_COOP_GROUP_MASK_REGIDS
	.align		4
        /*0180*/ 	.byte	0x04, 0x29
        /*0182*/ 	.short	(.L_12847 - .L_12846)


	//   ....[0]....
.L_12846:
        /*0184*/ 	.word	0xffffffff


	//   ....[1]....
        /*0188*/ 	.word	0xffffffff


	//   ....[2]....
        /*018c*/ 	.word	0xffffffff


	//   ....[3]....
        /*0190*/ 	.word	0xffffffff


	//   ....[4]....
        /*0194*/ 	.word	0xffffffff


	//   ....[5]....
        /*0198*/ 	.word	0xffffffff


	//   ....[6]....
        /*019c*/ 	.word	0xffffffff


	//   ....[7]....
        /*01a0*/ 	.word	0xffffffff


	//   ....[8]....
        /*01a4*/ 	.word	0xffffffff


	//   ....[9]....
        /*01a8*/ 	.word	0xffffffff


	//   ....[10]....
        /*01ac*/ 	.word	0xffffffff


	//   ....[11]....
        /*01b0*/ 	.word	0xffffffff


	//   ....[12]....
        /*01b4*/ 	.word	0xffffffff


	//   ....[13]....
        /*01b8*/ 	.word	0xffffffff


	//   ....[14]....
        /*01bc*/ 	.word	0x0500000f


	//   ....[15]....
        /*01c0*/ 	.word	0x0500000f


	//   ....[16]....
        /*01c4*/ 	.word	0x0500000f


	//   ....[17]....
        /*01c8*/ 	.word	0x0500000f


	//   ....[18]....
        /*01cc*/ 	.word	0x0500000f


	//   ....[19]....
        /*01d0*/ 	.word	0x0500000f


	//   ....[20]....
        /*01d4*/ 	.word	0x0500000f


	//   ....[21]....
        /*01d8*/ 	.word	0x0500000f


	//   ....[22]....
        /*01dc*/ 	.word	0x0500000f


	//   ....[23]....
        /*01e0*/ 	.word	0x0500000f


	//   ....[24]....
        /*01e4*/ 	.word	0x0500000f


	//----- nvinfo : EIATTR_COOP_GROUP_INSTR_OFFSETS
	.align		4
.L_12847:
        /*01e8*/ 	.byte	0x04, 0x28
        /*01ea*/ 	.short	(.L_12849 - .L_12848)


	//   ....[0]....
.L_12848:
        /*01ec*/ 	.word	0x00000c80


	//   ....[1]....
        /*01f0*/ 	.word	0x00000cb0


	//   ....[2]....
        /*01f4*/ 	.word	0x00000cd0


	//   ....[3]....
        /*01f8*/ 	.word	0x00000df0


	//   ....[4]....
        /*01fc*/ 	.word	0x00000e10


	//   ....[5]....
        /*0200*/ 	.word	0x00000e40


	//   ....[6]....
        /*0204*/ 	.word	0x00001cf0


	//   ....[7]....
        /*0208*/ 	.word	0x00001d20


	//   ....[8]....
        /*020c*/ 	.word	0x00001d50


	//   ....[9]....
        /*0210*/ 	.word	0x00001de0


	//   ....[10]....
        /*0214*/ 	.word	0x00001e40


	//   ....[11]....
        /*0218*/ 	.word	0x00001e90


	//   ....[12]....
        /*021c*/ 	.word	0x00001eb0


	//   ....[13]....
        /*0220*/ 	.word	0x00001ed0


	//   ....[14]....
        /*0224*/ 	.word	0x00003b40


	//   ....[15]....
        /*0228*/ 	.word	0x00003ba0


	//   ....[16]....
        /*022c*/ 	.word	0x00003c00


	//   ....[17]....
        /*0230*/ 	.word	0x00003c80


	//   ....[18]....
        /*0234*/ 	.word	0x00003cc0


	//   ....[19]....
        /*0238*/ 	.word	0x00003d10


	//   ....[20]....
        /*023c*/ 	.word	0x00003d60


	//   ....[21]....
        /*0240*/ 	.word	0x00003db0


	//   ....[22]....
        /*0244*/ 	.word	0x00003e00


	//   ....[23]....
        /*0248*/ 	.word	0x00003e50


	//   ....[24]....
        /*024c*/ 	.word	0x00003ea0


	//----- nvinfo : EIATTR_SYSCALL_OFFSETS
	.align		4
.L_12849:
        /*0250*/ 	.byte	0x04, 0x46
        /*0252*/ 	.short	(.L_12851 - .L_12850)


	//   ....[0]....
.L_12850:
        /*0254*/ 	.word	0x000039d0


	//   ....[1]....
        /*0258*/ 	.word	0x00003ad0


	//----- nvinfo : EIATTR_EXIT_INSTR_OFFSETS
	.align		4
.L_12851:
        /*025c*/ 	.byte	0x04, 0x1c
        /*025e*/ 	.short	(.L_12853 - .L_12852)


	//   ....[0]....
.L_12852:
        /*0260*/ 	.word	0x00000090


	//   ....[1]....
        /*0264*/ 	.word	0x000034a0


	//   ....[2]....
        /*0268*/ 	.word	0x00003850


	//   ....[3]....
        /*026c*/ 	.word	0x000038d0


	//   ....[4]....
        /*0270*/ 	.word	0x00003ae0


	//----- nvinfo : EIATTR_CRS_STACK_SIZE
	.align		4
.L_12853:
        /*0274*/ 	.byte	0x04, 0x1e
        /*0276*/ 	.short	(.L_12855 - .L_12854)
.L_12854:
        /*0278*/ 	.word	0x00000000


	//----- nvinfo : EIATTR_CBANK_PARAM_SIZE
	.align		4
.L_12855:
        /*027c*/ 	.byte	0x03, 0x19
        /*027e*/ 	.short	0x008c


	//----- nvinfo : EIATTR_PARAM_CBANK
	.align		4
        /*0280*/ 	.byte	0x04, 0x0a
        /*0282*/ 	.short	(.L_12857 - .L_12856)
	.align		4
.L_12856:
        /*0284*/ 	.word	index@(.nv.constant0._ZN4vllm25paged_attention_v2_kernelIfhLi120ELi8ELi128ELNS_18Fp8KVCacheDataTypeE2ELb1ELi512EEEvPfS2_PT_PKS3_PKT0_S9_ifPKiSB_iPKfiiiSD_SD_iiiii)
        /*0288*/ 	.short	0x0210
        /*028a*/ 	.short	0x008c


	//----- nvinfo : EIATTR_SW_WAR
	.align		4
.L_12857:
        /*028c*/ 	.byte	0x04, 0x36
        /*028e*/ 	.short	(.L_12859 - .L_12858)
.L_12858:
        /*0290*/ 	.word	0x00000008
.L_12859:


//--------------------- .nv.info._ZN4vllm25paged_attention_v2_kernelIfhLi112ELi8ELi128ELNS_18Fp8KVCacheDataTypeE2ELb1ELi512EEEvPfS2_PT_PKS3_PKT0_S9_ifPKiSB_iPKfiiiSD_SD_iiiii --------------------------
	.section	.nv.info._ZN4vllm25paged_attention_v2_kernelIfhLi112ELi8ELi128ELNS_18Fp8KVCacheDataTypeE2ELb1ELi512EEEvPfS2_PT_PKS3_PKT0_S9_ifPKiSB_iPKfiiiSD_SD_iiiii,"",@"SHT_CUDA_INFO"
	.sectionflags	@""
	.align	4


	//----- nvinfo : EIATTR_CUDA_API_VERSION
	.align		4
        /*0000*/ 	.byte	0x04, 0x37
        /*0002*/ 	.short	(.L_12861 - .L_12860)
.L_12860:
        /*0004*/ 	.word	0x00000082


	//----- nvinfo : EIATTR_KPARAM_INFO
	.align		4
.L_12861:
        /*0008*/ 	.byte	0x04, 0x17
        /*000a*/ 	.short	(.L_12863 - .L_12862)
.L_12862:
        /*000c*/ 	.word	0x00000000
        /*0010*/ 	.short	0x0015
        /*0012*/ 	.short	0x0088
        /*0014*/ 	.byte	0x00, 0xf0, 0x11, 0x00


	//----- nvinfo : EIATTR_KPARAM_INFO
	.align		4
.L_12863:
        /*0018*/ 	.byte	0x04, 0x17
        /*001a*/ 	.short	(.L_12865 - .L_12864)
.L_12864:
        /*001c*/ 	.word	0x00000000
        /*0020*/ 	.short	0x0014
        /*0022*/ 	.short	0x0084
        /*0024*/ 	.byte	0x00, 0xf0, 0x11, 0x00


	//----- nvinfo : EIATTR_KPARAM_INFO
	.align		4
.L_12865:
        /*0028*/ 	.byte	0x04, 0x17
        /*002a*/ 	.short	(.L_12867 - .L_12866)
.L_12866:
        /*002c*/ 	.word	0x00000000
        /*0030*/ 	.short	0x0013
        /*0032*/ 	.short	0x0080
        /*0034*/ 	.byte	0x00, 0xf0, 0x11, 0x00


	//----- nvinfo : EIATTR_KPARAM_INFO
	.align		4
.L_12867:
        /*0038*/ 	.byte	0x04, 0x17
        /*003a*/ 	.short	(.L_12869 - .L_12868)
.L_12868:
        /*003c*/ 	.word	0x00000000
        /*0040*/ 	.short	0x0012
        /*0042*/ 	.short	0x007c
        /*0044*/ 	.byte	0x00, 0xf0, 0x11, 0x00


	//----- nvinfo : EIATTR_KPARAM_INFO
	.align		4
.L_12869:
        /*0048*/ 	.byte	0x04, 0x17
        /*004a*/ 	.short	(.L_12871 - .L_12870)
.L_12870:
        /*004c*/ 	.word	0x00000000
        /*0050*/ 	.short	0x0011
        /*0052*/ 	.short	0x0078
        /*0054*/ 	.byte	0x00, 0xf0, 0x11, 0x00


	//----- nvinfo : EIATTR_KPARAM_INFO
	.align		4
.L_12871:
        /*0058*/ 	.byte	0x04, 0x17
        /*005a*/ 	.short	(.L_12873 - .L_12872)
.L_12872:
        /*005c*/ 	.word	0x00000000
        /*0060*/ 	.short	0x0010
        /*0062*/ 	.short	0x0070
        /*0064*/ 	.byte	0x00, 0xf0, 0x21, 0x00


	//----- nvinfo : EIATTR_KPARAM_INFO
	.align		4
.L_12873:
        /*0068*/ 	.byte	0x04, 0x17
        /*006a*/ 	.short	(.L_12875 - .L_12874)
.L_12874:
        /*006c*/ 	.word	0x00000000
        /*0070*/ 	.short	0x000f
        /*0072*/ 	.short	0x0068
        /*0074*/ 	.byte	0x00, 0xf0, 0x21, 0x00


	//----- nvinfo : EIATTR_KPARAM_INFO
	.align		4
.L_12875:
        /*0078*/ 	.byte	0x04, 0x17
        /*007a*/ 	.short	(.L_12877 - .L_12876)
.L_12876:
        /*007c*/ 	.word	0x00000000
        /*0080*/ 	.short	0x000e
        /*0082*/ 	.short	0x0060
        /*0084*/ 	.byte	0x00, 0xf0, 0x11, 0x00


	//----- nvinfo : EIATTR_KPARAM_INFO
	.align		4
.L_12877:
        /*0088*/ 	.byte	0x04, 0x17
        /*008a*/ 	.short	(.L_12879 - .L_12878)
.L_12878:
        /*008c*/ 	.word	0x00000000
        /*0090*/ 	.short	0x000d
        /*0092*/ 	.short	0x005c
        /*0094*/ 	.byte	0x00, 0xf0, 0x11, 0x00


	//----- nvinfo : EIATTR_KPARAM_INFO
	.align		4
.L_12879:
        /*0098*/ 	.byte	0x04, 0x17
        /*009a*/ 	.short	(.L_12881 - .L_12880)
.L_12880:
        /*009c*/ 	.word	0x00000000
        /*00a0*/ 	.short	0x000c
        /*00a2*/ 	.short	0x0058
        /*00a4*/ 	.byte	0x00, 0xf0, 0x11, 0x00


	//----- nvinfo : EIATTR_KPARAM_INFO
	.align		4
.L_12881:
        /*00a8*/ 	.byte	0x04, 0x17
        /*00aa*/ 	.short	(.L_12883 - .L_12882)
.L_12882:
        /*00ac*/ 	.word	0x00000000
        /*00b0*/ 	.short	0x000b
        /*00b2*/ 	.short	0x0050
        /*00b4*/ 	.byte	0x00, 0xf0, 0x21, 0x00


	//----- nvinfo : EIATTR_KPARAM_INFO
	.align		4
.L_12883:
        /*00b8*/ 	.byte	0x04, 0x17
        /*00ba*/ 	.short	(.L_12885 - .L_12884)
.L_12884:
        /*00bc*/ 	.word	0x00000000
        /*00c0*/ 	.short	0x000a
        /*00c2*/ 	.short	0x0048
        /*00c4*/ 	.byte	0x00, 0xf0, 0x11, 0x00


	//----- nvinfo : EIATTR_KPARAM_INFO
	.align		4
.L_12885:
        /*00c8*/ 	.byte	0x04, 0x17
        /*00ca*/ 	.short	(.L_12887 - .L_12886)
.L_12886:
        /*00cc*/ 	.word	0x00000000
        /*00d0*/ 	.short	0x0009
        /*00d2*/ 	.short	0x0040
        /*00d4*/ 	.byte	0x00, 0xf0, 0x21, 0x00


	//----- nvinfo : EIATTR_KPARAM_INFO
	.align		4
.L_12887:
        /*00d8*/ 	.byte	0x04, 0x17
        /*00da*/ 	.short	(.L_12889 - .L_12888)
.L_12888:
        /*00dc*/ 	.word	0x00000000
        /*00e0*/ 	.short	0x0008
        /*00e2*/ 	.short	0x0038
        /*00e4*/ 	.byte	0x00, 0xf0, 0x21, 0x00


	//----- nvinfo : EIATTR_KPARAM_INFO
	.align		4
.L_12889:
        /*00e8*/ 	.byte	0x04, 0x17
        /*00ea*/ 	.short	(.L_12891 - .L_12890)
.L_12890:
        /*00ec*/ 	.word	0x00000000
        /*00f0*/ 	.short	0x0007
        /*00f2*/ 	.short	0x0034
        /*00f4*/ 	.byte	0x00, 0xf0, 0x11, 0x00


	//----- nvinfo : EIATTR_KPARAM_INFO
	.align		4
.L_12891:
        /*00f8*/ 	.byte	0x04, 0x17
        /*00fa*/ 	.short	(.L_12893 - .L_12892)
.L_12892:
        /*00fc*/ 	.word	0x00000000
        /*0100*/ 	.short	0x0006
        /*0102*/ 	.short	0x0030
        /*0104*/ 	.byte	0x00, 0xf0, 0x11, 0x00


	//----- nvinfo : EIATTR_KPARAM_INFO
	.align		4
.L_12893:
        /*0108*/ 	.byte	0x04, 0x17
        /*010a*/ 	.short	(.L_12895 - .L_12894)
.L_12894:
        /*010c*/ 	.word	0x00000000
        /*0110*/ 	.short	0x0005
        /*0112*/ 	.short	0x0028
        /*0114*/ 	.byte	0x00, 0xf0, 0x21, 0x00


	//----- nvinfo : EIATTR_KPARAM_INFO
	.align		4
.L_12895:
        /*0118*/ 	.byte	0x04, 0x17
        /*011a*/ 	.short	(.L_12897 - .L_12896)
.L_12896:
        /*011c*/ 	.word	0x00000000
        /*0120*/ 	.short	0x0004
        /*0122*/ 	.short	0x0020
        /*0124*/ 	.byte	0x00, 0xf0, 0x21, 0x00


	//----- nvinfo : EIATTR_KPARAM_INFO
	.align		4
.L_12897:
        /*0128*/ 	.byte	0x04, 0x17
        /*012a*/ 	.short	(.L_12899 - .L_12898)
.L_12898:
        /*012c*/ 	.word	0x00000000
        /*0130*/ 	.short	0x0003
        /*0132*/ 	.short	0x0018
        /*0134*/ 	.byte	0x00, 0xf0, 0x21, 0x00


	//----- nvinfo : EIATTR_KPARAM_INFO
	.align		4
.L_12899:
        /*0138*/ 	.byte	0x04, 0x17
        /*013a*/ 	.short	(.L_12901 - .L_12900)
.L_12900:
        /*013c*/ 	.word	0x00000000
        /*0140*/ 	.short	0x0002
        /*0142*/ 	.short	0x0010
        /*0144*/ 	.byte	0x00, 0xf0, 0x21, 0x00


	//----- nvinfo : EIATTR_KPARAM_INFO
	.align		4
.L_12901:
        /*0148*/ 	.byte	0x04, 0x17
        /*014a*/ 	.short	(.L_12903 - .L_12902)
.L_12902:
        /*014c*/ 	.word	0x00000000
        /*0150*/ 	.short	0x0001
        /*0152*/ 	.short	0x0008
        /*0154*/ 	.byte	0x00, 0xf0, 0x21, 0x00


	//----- nvinfo : EIATTR_KPARAM_INFO
	.align		4
.L_12903:
        /*0158*/ 	.byte	0x04, 0x17
        /*015a*/ 	.short	(.L_12905 - .L_12904)
.L_12904:
        /*015c*/ 	.word	0x00000000
        /*0160*/ 	.short	0x0000
        /*0162*/ 	.short	0x0000
        /*0164*/ 	.byte	0x00, 0xf0, 0x21, 0x00


	//----- nvinfo : EIATTR_SPARSE_MMA_MASK
	.align		4
.L_12905:
        /*0168*/ 	.byte	0x03, 0x50
        /*016a*/ 	.short	0x0000


	//----- nvinfo : EIATTR_MAXREG_COUNT
	.align		4
        /*016c*/ 	.byte	0x03, 0x1b
        /*016e*/ 	.short	0x00ff


	//----- nvinfo : EIATTR_NUM_BARRIERS
	.align		4
        /*0170*/ 	.byte	0x02, 0x4c
        /*0172*/ 	.byte	0x01
	.zero		1


	//----- nvinfo : EIATTR_EXTERNS
	.align		4
        /*0174*/ 	.byte	0x04, 0x0f
        /*0176*/ 	.short	(.L_12907 - .L_12906)


	//   ....[0]....
	.align		4
.L_12906:
        /*0178*/ 	.word	index@(__assertfail)


	//----- nvinfo : EIATTR_MERCURY_ISA_VERSION
	.align		4
.L_12907:
        /*017c*/ 	.byte	0x03, 0x5f
        /*017e*/ 	.short	0x0101


	//----- nvinfo : EIATTR_COOP_GROUP_MASK_REGIDS
	.align		4
        /*0180*/ 	.byte	0x04, 0x29
        /*0182*/ 	.short	(.L_12909 - .L_12908)


	//   ....[0]....
.L_12908:
        /*0184*/ 	.word	0xffffffff


	//   ....[1]....
        /*0188*/ 	.word	0xffffffff


	//   ....[2]....
        /*018c*/ 	.word	0xffffffff


	//   ....[3]....
        /*0190*/ 	.word	0xffffffff


	//   ....[4]....
        /*0194*/ 	.word	0xffffffff


	//   ....[5]....
        /*0198*/ 	.word	0xffffffff


	//   ....[6]....
        /*019c*/ 	.word	0xffffffff


	//   ....[7]....
        /*01a0*/ 	.word	0xffffffff


	//   ....[8]....
        /*01a4*/ 	.word	0xffffffff


	//   ....[9]....
        /*01a8*/ 	.word	0xffffffff


	//   ....[10]....
        /*01ac*/ 	.word	0xffffffff


	//   ....[11]....
        /*01b0*/ 	.word	0xffffffff


	//   ....[12]....
        /*01b4*/ 	.word	0xffffffff


	//   ....[13]....
        /*01b8*/ 	.word	0xffffffff


	//   ....[14]....
        /*01bc*/ 	.word	0x0500000f


	//   ....[15]....
        /*01c0*/ 	.word	0x0500000f


	//   ....[16]....
        /*01c4*/ 	.word	0x0500000f


	//   ....[17]....
        /*01c8*/ 	.word	0x0500000f


	//   ....[18]....
        /*01cc*/ 	.word	0x0500000f


	//   ....[19]....
        /*01d0*/ 	.word	0x0500000f


	//   ....[20]....
        /*01d4*/ 	.word	0x0500000f


	//   ....[21]....
        /*01d8*/ 	.word	0x0500000f


	//   ....[22]....
        /*01dc*/ 	.word	0x0500000f


	//   ....[23]....
        /*01e0*/ 	.word	0x0500000f


	//----- nvinfo : EIATTR_COOP_GROUP_INSTR_OFFSETS
	.align		4
.L_12909:
        /*01e4*/ 	.byte	0x04, 0x28
        /*01e6*/ 	.short	(.L_12911 - .L_12910)


	//   ....[0]....
.L_12910:
        /*01e8*/ 	.word	0x00000c70


	//   ....[1]....
        /*01ec*/ 	.word	0x00000ca0


	//   ....[2]....
        /*01f0*/ 	.word	0x00000cc0


	//   ....[3]....
        /*01f4*/ 	.word	0x00000de0


	//   ....[4]....
        /*01f8*/ 	.word	0x00000e00


	//   ....[5]....
        /*01fc*/ 	.word	0x00000e30


	//   ....[6]....
        /*0200*/ 	.word	0x00001ce0


	//   ....[7]....
        /*0204*/ 	.word	0x00001d10


	//   ....[8]....
        /*0208*/ 	.word	0x00001d40


	//   ....[9]....
        /*020c*/ 	.word	0x00001dd0


	//   ....[10]....
        /*0210*/ 	.word	0x00001e30


	//   ....[11]....
        /*0214*/ 	.word	0x00001e80


	//   ....[12]....
        /*0218*/ 	.word	0x00001ea0


	//   ....[13]....
        /*021c*/ 	.word	0x00001ec0


	//   ....[14]....
        /*0220*/ 	.word	0x00003890


	//   ....[15]....
        /*0224*/ 	.word	0x000038f0


	//   ....[16]....
        /*0228*/ 	.word	0x00003950


	//   ....[17]....
        /*022c*/ 	.word	0x000039d0


	//   ....[18]....
        /*0230*/ 	.word	0x00003a10


	//   ....[19]....
        /*0234*/ 	.word	0x00003a60


	//   ....[20]....
        /*0238*/ 	.word	0x00003ab0


	//   ....[21]....
        /*023c*/ 	.word	0x00003b00


	//   ....[22]....
        /*0240*/ 	.word	0x00003b50


	//   ....[23]....
        /*0244*/ 	.word	0x00003ba0


	//----- nvinfo : EIATTR_SYSCALL_OFFSETS
	.align		4
.L_12911:
        /*0248*/ 	.byte	0x04, 0x46
        /*024a*/ 	.short	(.L_12913 - .L_12912)


	//   ....[0]....
.L_12912:
        /*024c*/ 	.word	0x00003720


	//   ....[1]....
        /*0250*/ 	.word	0x00003820


	//----- nvinfo : EIATTR_EXIT_INSTR_OFFSETS
	.align		4
.L_12913:
        /*0254*/ 	.byte	0x04, 0x1c
        /*0256*/ 	.short	(.L_12915 - .L_12914)


	//   ....[0]....
.L_12914:
        /*0258*/ 	.word	0x00000090


	//   ....[1]....
        /*025c*/ 	.word	0x000032c0


	//   ....[2]....
        /*0260*/ 	.word	0x00003370


	//   ....[3]....
        /*0264*/ 	.word	0x00003620


	//   ....[4]....
        /*0268*/ 	.word	0x00003830


	//----- nvinfo : EIATTR_CRS_STACK_SIZE
	.align		4
.L_12915:
        /*026c*/ 	.byte	0x04, 0x1e
        /*026e*/ 	.short	(.L_12917 - .L_12916)
.L_12916:
        /*0270*/ 	.word	0x00000000


	//----- nvinfo : EIATTR_CBANK_PARAM_SIZE
	.align		4
.L_12917:
        /*0274*/ 	.byte	0x03, 0x19
        /*0276*/ 	.short	0x008c


	//----- nvinfo : EIATTR_PARAM_CBANK
	.align		4
        /*0278*/ 	.byte	0x04, 0x0a
        /*027a*/ 	.short	(.L_12919 - .L_12918)
	.align		4
.L_12918:
        /*027c*/ 	.word	index@(.nv.constant0._ZN4vllm25paged_attention_v2_kernelIfhLi112ELi8ELi128ELNS_18Fp8KVCacheDataTypeE2ELb1ELi512EEEvPfS2_PT_PKS3_PKT0_S9_ifPKiSB_iPKfiiiSD_SD_iiiii)
        /*0280*/ 	.short	0x0210
        /*0282*/ 	.short	0x008c


	//----- nvinfo : EIATTR_SW_WAR
	.align		4
.L_12919:
        /*0284*/ 	.byte	0x04, 0x36
        /*0286*/ 	.short	(.L_12921 - .L_12920)
.L_12920:
        /*0288*/ 	.word	0x00000008
.L_12921:


//--------------------- .nv.info._ZN4vllm25paged_attention_v2_kernelIfhLi96ELi8ELi128ELNS_18Fp8KVCacheDataTypeE2ELb1ELi512EEEvPfS2_PT_PKS3_PKT0_S9_ifPKiSB_iPKfiiiSD_SD_iiiii --------------------------
	.section	.nv.info._ZN4vllm25paged_attention_v2_kernelIfhLi96ELi8ELi128ELNS_18Fp8KVCacheDataTypeE2ELb1ELi512EEEvPfS2_PT_PKS3_PKT0_S9_ifPKiSB_iPKfiiiSD_SD_iiiii,"",@"SHT_CUDA_INFO"
	.sectionflags	@""
	.align	4


	//----- nvinfo : EIATTR_CUDA_API_VERSION
	.align		4
        /*0000*/ 	.byte	0x04, 0x37
        /*0002*/ 	.short	(.L_12923 - .L_12922)
.L_12922:
        /*0004*/ 	.word	0x00000082


	//----- nvinfo : EIATTR_KPARAM_INFO
	.align		4
.L_12923:
        /*0008*/ 	.byte	0x04, 0x17
        /*000a*/ 	.short	(.L_12925 - .L_12924)
.L_12924:
        /*000c*/ 	.word	0x00000000
        /*0010*/ 	.short	0x0015
        /*0012*/ 	.short	0x0088
        /*0014*/ 	.byte	0x00, 0xf0, 0x11, 0x00


	//----- nvinfo : EIATTR_KPARAM_INFO
	.align		4
.L_12925:
        /*0018*/ 	.byte	0x04, 0x17
        /*001a*/ 	.short	(.L_12927 - .L_12926)
.L_12926:
        /*001c*/ 	.word	0x00000000
        /*0020*/ 	.short	0x0014
        /*0022*/ 	.short	0x0084
        /*0024*/ 	.byte	0x00, 0xf0, 0x11, 0x00


	//----- nvinfo : EIATTR_KPARAM_INFO
	.align		4
.L_12927:
        /*0028*/ 	.byte	0x04, 0x17
        /*002a*/ 	.short	(.L_12929 - .L_12928)
.L_12928:
        /*002c*/ 	.word	0x00000000
        /*0030*/ 	.short	0x0013
        /*0032*/ 	.short	0x0080
        /*0034*/ 	.byte	0x00, 0xf0, 0x11, 0x00


	//----- nvinfo : EIATTR_KPARAM_INFO
	.align		4
.L_12929:
        /*0038*/ 	.byte	0x04, 0x17
        /*003a*/ 	.short	(.L_12931 - .L_12930)
.L_12930:
        /*003c*/ 	.word	0x00000000
        /*0040*/ 	.short	0x0012
        /*0042*/ 	.short	0x007c
        /*0044*/ 	.byte	0x00, 0xf0, 0x11, 0x00


	//----- nvinfo : EIATTR_KPARAM_INFO
	.align		4
.L_12931:
        /*0048*/ 	.byte	0x04, 0x17
        /*004a*/ 	.short	(.L_12933 - .L_12932)
.L_12932:
        /*004c*/ 	.word	0x00000000
        /*0050*/ 	.short	0x0011
        /*0052*/ 	.short	0x0078
        /*0054*/ 	.byte	0x00, 0xf0, 0x11, 0x00


	//----- nvinfo : EIATTR_KPARAM_INFO
	.align		4
.L_12933:
        /*0058*/ 	.byte	0x04, 0x17
        /*005a*/ 	.short	(.L_12935 - .L_12934)
.L_12934:
        /*005c*/ 	.word	0x00000000
        /*0060*/ 	.short	0x0010
        /*0062*/ 	.short	0x0070
        /*0064*/ 	.byte	0x00, 0xf0, 0x21, 0x00


	//----- nvinfo : EIATTR_KPARAM_INFO
	.align		4
.L_12935:
        /*0068*/ 	.byte	0x04, 0x17
        /*006a*/ 	.short	(.L_12937 - .L_12936)
.L_12936:
        /*006c*/ 	.word	0x00000000
        /*0070*/ 	.short	0x000f
        /*0072*/ 	.short	0x0068
        /*0074*/ 	.byte	0x00, 0xf0, 0x21, 0x00


	//----- nvinfo : EIATTR_KPARAM_INFO
	.align		4
.L_12937:
        /*0078*/ 	.byte	0x04, 0x17
        /*007a*/ 	.short	(.L_12939 - .L_12938)
.L_12938:
        /*007c*/ 	.word	0x00000000
        /*0080*/ 	.short	0x000e
        /*0082*/ 	.short	0x0060
        /*0084*/ 	.byte	0x00, 0xf0, 0x11, 0x00


	//----- nvinfo : EIATTR_KPARAM_INFO
	.align		4
.L_12939:
        /*0088*/ 	.byte	0x04, 0x17
        /*008a*/ 	.short	(.L_12941 - .L_12940)
.L_12940:
        /*008c*/ 	.word	0x00000000
        /*0090*/ 	.short	0x000d
        /*0092*/ 	.short	0x005c
        /*0094*/ 	.byte	0x00, 0xf0, 0x11, 0x00


	//----- nvinfo : EIATTR_KPARAM_INFO
	.align		4
.L_12941:
        /*0098*/ 	.byte	0x04, 0x17
        /*009a*/ 	.short	(.L_12943 - .L_12942)
.L_12942:
        /*009c*/ 	.word	0x00000000
        /*00a0*/ 	.short	0x000c
        /*00a2*/ 	.short	0x0058
        /*00a4*/ 	.byte	0x00, 0xf0, 0x11, 0x00


	//----- nvinfo : EIATTR_KPARAM_INFO
	.align		4
.L_12943:
        /*00a8*/ 	.byte	0x04, 0x17
        /*00aa*/ 	.short	(.L_12945 - .L_12944)
.L_12944:
        /*00ac*/ 	.word	0x00000000
        /*00b0*/ 	.short	0x000b
        /*00b2*/ 	.short	0x0050
        /*00b4*/ 	.byte	0x00, 0xf0, 0x21, 0x00


	//----- nvinfo : EIATTR_KPARAM_INFO
	.align		4
.L_12945:
        /*00b8*/ 	.byte	0x04, 0x17
        /*00ba*/ 	.short	(.L_12947 - .L_12946)
.L_12946:
        /*00bc*/ 	.word	0x00000000
        /*00c0*/ 	.short	0x000a
        /*00c2*/ 	.short	0x0048
        /*00c4*/ 	.byte	0x00, 0xf0, 0x11, 0x00


	//----- nvinfo : EIATTR_KPARAM_INFO
	.align		4
.L_12947:
        /*00c8*/ 	.byte	0x04, 0x17
        /*00ca*/ 	.short	(.L_12949 - .L_12948)
.L_12948:
        /*00cc*/ 	.word	0x00000000
        /*00d0*/ 	.short	0x0009
        /*00d2*/ 	.short	0x0040
        /*00d4*/ 	.byte	0x00, 0xf0, 0x21, 0x00


	//----- nvinfo : EIATTR_KPARAM_INFO
	.align		4
.L_12949:
        /*00d8*/ 	.byte	0x04, 0x17
        /*00da*/ 	.short	(.L_12951 - .L_12950)
.L_12950:
        /*00dc*/ 	.word	0x00000000
        /*00e0*/ 	.short	0x0008
        /*00e2*/ 	.short	0x0038
        /*00e4*/ 	.byte	0x00, 0xf0, 0x21, 0x00


	//----- nvinfo : EIATTR_KPARAM_INFO
	.align		4
.L_12951:
        /*00e8*/ 	.byte	0x04, 0x17
        /*00ea*/ 	.short	(.L_12953 - .L_12952)
.L_12952:
        /*00ec*/ 	.word	0x00000000
        /*00f0*/ 	.short	0x0007
        /*00f2*/ 	.short	0x0034
        /*00f4*/ 	.byte	0x00, 0xf0, 0x11, 0x00


	//----- nvinfo : EIATTR_KPARAM_INFO
	.align		4
.L_12953:
        /*00f8*/ 	.byte	0x04, 0x17
        /*00fa*/ 	.short	(.L_12955 - .L_12954)
.L_12954:
        /*00fc*/ 	.word	0x00000000
        /*0100*/ 	.short	0x0006
        /*0102*/ 	.short	0x0030
        /*0104*/ 	.byte	0x00, 0xf0, 0x11, 0x00


	//----- nvinfo : EIATTR_KPARAM_INFO
	.align		4
.L_12955:
        /*0108*/ 	.byte	0x04, 0x17
        /*010a*/ 	.short	(.L_12957 - .L_12956)
.L_12956:
        /*010c*/ 	.word	0x00000000
        /*0110*/ 	.short	0x0005
        /*0112*/ 	.short	0x0028
        /*0114*/ 	.byte	0x00, 0xf0, 0x21, 0x00


	//----- nvinfo : EIATTR_KPARAM_INFO
	.align		4
.L_12957:
        /*0118*/ 	.byte	0x04, 0x17
        /*011a*/ 	.short	(.L_12959 - .L_12958)
.L_12958:
        /*011c*/ 	.word	0x00000000
        /*0120*/ 	.short	0x0004
        /*0122*/ 	.short	0x0020
        /*0124*/ 	.byte	0x00, 0xf0, 0x21, 0x00


	//----- nvinfo : EIATTR_KPARAM_INFO
	.align		4
.L_12959:
        /*0128*/ 	.byte	0x04, 0x17
        /*012a*/ 	.short	(.L_12961 - .L_12960)
.L_12960:
        /*012c*/ 	.word	0x00000000
        /*0130*/ 	.short	0x0003
        /*0132*/ 	.short	0x0018
        /*0134*/ 	.byte	0x00, 0xf0, 0x21, 0x00


	//----- nvinfo : EIATTR_KPARAM_INFO
	.align		4
.L_12961:
        /*0138*/ 	.byte	0x04, 0x17
        /*013a*/ 	.short	(.L_12963 - .L_12962)
.L_12962:
        /*013c*/ 	.word	0x00000000
        /*0140*/ 	.short	0x0002
        /*0142*/ 	.short	0x0010
        /*0144*/ 	.byte	0x00, 0xf0, 0x21, 0x00


	//----- nvinfo : EIATTR_KPARAM_INFO
	.align		4
.L_12963:
        /*0148*/ 	.byte	0x04, 0x17
        /*014a*/ 	.short	(.L_12965 - .L_12964)
.L_12964:
        /*014c*/ 	.word	0x00000000
        /*0150*/ 	.short	0x0001
        /*0152*/ 	.short	0x0008
        /*0154*/ 	.byte	0x00, 0xf0, 0x21, 0x00


	//----- nvinfo : EIATTR_KPARAM_INFO
	.align		4
.L_12965:
        /*0158*/ 	.byte	0x04, 0x17
        /*015a*/ 	.short	(.L_12967 - .L_12966)
.L_12966:
        /*015c*/ 	.word	0x00000000
        /*0160*/ 	.short	0x0000
        /*0162*/ 	.short	0x0000
        /*0164*/ 	.byte	0x00, 0xf0, 0x21, 0x00


	//----- nvinfo : EIATTR_SPARSE_MMA_MASK
	.align		4
.L_12967:
        /*0168*/ 	.byte	0x03, 0x50
        /*016a*/ 	.short	0x0000


	//----- nvinfo : EIATTR_MAXREG_COUNT
	.align		4
        /*016c*/ 	.byte	0x03, 0x1b
        /*016e*/ 	.short	0x00ff


	//----- nvinfo : EIATTR_NUM_BARRIERS
	.align		4
        /*0170*/ 	.byte	0x02, 0x4c
        /*0172*/ 	.byte	0x01
	.zero		1


	//----- nvinfo : EIATTR_EXTERNS
	.align		4
        /*0174*/ 	.byte	0x04, 0x0f
        /*0176*/ 	.short	(.L_12969 - .L_12968)


	//   ....[0]....
	.align		4
.L_12968:
        /*0178*/ 	.word	index@(__assertfail)


	//----- nvinfo : EIATTR_MERCURY_ISA_VERSION
	.align		4
.L_12969:
        /*017c*/ 	.byte	0x03, 0x5f
        /*017e*/ 	.short	0x0101


	//----- nvinfo : EIATTR_COOP_GROUP_MASK_REGIDS
	.align		4
        /*0180*/ 	.byte	0x04, 0x29
        /*0182*/ 	.short	(.L_12971 - .L_12970)


	//   ....[0]....
.L_12970:
        /*0184*/ 	.word	0xffffffff


	//   ....[1]....
        /*0188*/ 	.word	0xffffffff


	//   ....[2]....
        /*018c*/ 	.word	0xffffffff


	//   ....[3]....
        /*0190*/ 	.word	0xffffffff


	//   ....[4]....
        /*0194*/ 	.word	0xffffffff


	//   ....[5]....
        /*0198*/ 	.word	0xffffffff


	//   ....[6]....
        /*019c*/ 	.word	0xffffffff


	//   ....[7]....
        /*01a0*/ 	.word	0xffffffff


	//   ....[8]....
        /*01a4*/ 	.word	0xffffffff


	//   ....[9]....
        /*01a8*/ 	.word	0xffffffff


	//   ....[10]....
        /*01ac*/ 	.word	0xffffffff


	//   ....[11]....
        /*01b0*/ 	.word	0xffffffff


	//   ....[12]....
        /*01b4*/ 	.word	0xffffffff


	//   ....[13]....
        /*01b8*/ 	.word	0xffffffff


	//   ....[14]....
        /*01bc*/ 	.word	0x0500000f


	//   ....[15]....
        /*01c0*/ 	.word	0x0500000f


	//   ....[16]....
        /*01c4*/ 	.word	0x0500000f


	//   ....[17]....
        /*01c8*/ 	.word	0x0500000f


	//   ....[18]....
        /*01cc*/ 	.word	0x0500000f


	//   ....[19]....
        /*01d0*/ 	.word	0x0500000f


	//   ....[20]....
        /*01d4*/ 	.word	0x0500000f


	//   ....[21]....
        /*01d8*/ 	.word	0x0500000f


	//   ....[22]....
        /*01dc*/ 	.word	0x0500000f


	//----- nvinfo : EIATTR_COOP_GROUP_INSTR_OFFSETS
	.align		4
.L_12971:
        /*01e0*/ 	.byte	0x04, 0x28
        /*01e2*/ 	.short	(.L_12973 - .L_12972)


	//   ....[0]....
.L_12972:
        /*01e4*/ 	.word	0x00000c70


	//   ....[1]....
        /*01e8*/ 	.word	0x00000ca0


	//   ....[2]....
        /*01ec*/ 	.word	0x00000cc0


	//   ....[3]....
        /*01f0*/ 	.word	0x00000de0


	//   ....[4]....
        /*01f4*/ 	.word	0x00000e00


	//   ....[5]....
        /*01f8*/ 	.word	0x00000e30


	//   ....[6]....
        /*01fc*/ 	.word	0x00001ce0


	//   ....[7]....
        /*0200*/ 	.word	0x00001d10


	//   ....[8]....
        /*0204*/ 	.word	0x00001d40


	//   ....[9]....
        /*0208*/ 	.word	0x00001dd0


	//   ....[10]....
        /*020c*/ 	.word	0x00001e30


	//   ....[11]....
        /*0210*/ 	.word	0x00001e80


	//   ....[12]....
        /*0214*/ 	.word	0x00001ea0


	//   ....[13]....
        /*0218*/ 	.word	0x00001ec0


	//   ....[14]....
        /*021c*/ 	.word	0x000037b0


	//   ....[15]....
        /*0220*/ 	.word	0x00003810


	//   ....[16]....
        /*0224*/ 	.word	0x00003870


	//   ....[17]....
        /*0228*/ 	.word	0x000038f0


	//   ....[18]....
        /*022c*/ 	.word	0x00003930


	//   ....[19]....
        /*0230*/ 	.word	0x00003980


	//   ....[20]....
        /*0234*/ 	.word	0x000039d0


	//   ....[21]....
        /*0238*/ 	.word	0x00003a20


	//   ....[22]....
        /*023c*/ 	.word	0x00003a70


	//----- nvinfo : EIATTR_SYSCALL_OFFSETS
	.align		4
.L_12973:
        /*0240*/ 	.byte	0x04, 0x46
        /*0242*/ 	.short	(.L_12975 - .L_12974)


	//   ....[0]....
.L_12974:
        /*0244*/ 	.word	0x00003640


	//   ....[1]....
        /*0248*/ 	.word	0x00003740


	//----- nvinfo : EIATTR_EXIT_INSTR_OFFSETS
	.align		4
.L_12975:
        /*024c*/ 	.byte	0x04, 0x1c
        /*024e*/ 	.short	(.L_12977 - .L_12976)


	//   ....[0]....
.L_12976:
        /*0250*/ 	.word	0x00000090


	//   ....[1]....
        /*0254*/ 	.word	0x00003240


	//   ....[2]....
        /*0258*/ 	.word	0x000032f0


	//   ....[3]....
        /*025c*/ 	.word	0x00003540


	//   ....[4]....
        /*0260*/ 	.word	0x00003750


	//----- nvinfo : EIATTR_CRS_STACK_SIZE
	.align		4
.L_12977:
        /*0264*/ 	.byte	0x04, 0x1e
        /*0266*/ 	.short	(.L_12979 - .L_12978)
.L_12978:
        /*0268*/ 	.word	0x00000000


	//----- nvinfo : EIATTR_CBANK_PARAM_SIZE
	.align		4
.L_12979:
        /*026c*/ 	.byte	0x03, 0x19
        /*026e*/ 	.short	0x008c


	//----- nvinfo : EIATTR_PARAM_CBANK
	.align		4
        /*0270*/ 	.byte	0x04, 0x0a
        /*0272*/ 	.short	(.L_12981 - .L_12980)
	.align		4
.L_12980:
        /*0274*/ 	.word	index@(.nv.constant0._ZN4vllm25paged_attention_v2_kernelIfhLi96ELi8ELi128ELNS_18Fp8KVCacheDataTypeE2ELb1ELi512EEEvPfS2_PT_PKS3_PKT0_S9_ifPKiSB_iPKfiiiSD_SD_iiiii)
        /*0278*/ 	.short	0x0210
        /*027a*/ 	.short	0x008c


	//----- nvinfo : EIATTR_SW_WAR
	.align		4
.L_12981:
        /*027c*/ 	.byte	0x04, 0x36
        /*027e*/ 	.short	(.L_12983 - .L_12982)
.L_12982:
        /*0280*/ 	.word	0x00000008
.L_12983:


//--------------------- .nv.info._ZN4vllm25paged_attention_v2_kernelIfhLi80ELi8ELi128ELNS_18Fp8KVCacheDataTypeE2ELb1ELi512EEEvPfS2_PT_PKS3_PKT0_S9_ifPKiSB_iPKfiiiSD_SD_iiiii --------------------------
	.section	.nv.info._ZN4vllm25paged_attention_v2_kernelIfhLi80ELi8ELi128ELNS_18Fp8KVCacheDataTypeE2ELb1ELi512EEEvPfS2_PT_PKS3_PKT0_S9_ifPKiSB_iPKfiiiSD_SD_iiiii,"",@"SHT_CUDA_INFO"
	.sectionflags	@""
	.align	4


	//----- nvinfo : EIATTR_CUDA_API_VERSION
	.align		4
        /*0000*/ 	.byte	0x04, 0x37
        /*0002*/ 	.short	(.L_12985 - .L_12984)
.L_12984:
        /*0004*/ 	.word	0x00000082


	//----- nvinfo : EIATTR_KPARAM_INFO
	.align		4
.L_12985:
        /*0008*/ 	.byte	0x04, 0x17
        /*000a*/ 	.short	(.L_12987 - .L_12986)
.L_12986:
        /*000c*/ 	.word	0x00000000
        /*0010*/ 	.short	0x0015
        /*0012*/ 	.short	0x0088
        /*0014*/ 	.byte	0x00, 0xf0, 0x11, 0x00


	//----- nvinfo : EIATTR_KPARAM_INFO
	.align		4
.L_12987:
        /*0018*/ 	.byte	0x04, 0x17
        /*001a*/ 	.short	(.L_12989 - .L_12988)
.L_12988:
        /*001c*/ 	.word	0x00000000
        /*0020*/ 	.short	0x0014
        /*0022*/ 	.short	0x0084
        /*0024*/ 	.byte	0x00, 0xf0, 0x11, 0x00


	//----- nvinfo : EIATTR_KPARAM_INFO
	.align		4
.L_12989:
        /*0028*/ 	.byte	0x04, 0x17
        /*002a*/ 	.short	(.L_12991 - .L_12990)
.L_12990:
        /*002c*/ 	.word	0x00000000
        /*0030*/ 	.short	0x0013
        /*0032*/ 	.short	0x0080
        /*0034*/ 	.byte	0x00, 0xf0, 0x11, 0x00


	//----- nvinfo : EIATTR_KPARAM_INFO
	.align		4
.L_12991:
        /*0038*/ 	.byte	0x04, 0x17
        /*003a*/ 	.short	(.L_12993 - .L_12992)
.L_12992:
        /*003c*/ 	.word	0x00000000
        /*0040*/ 	.short	0x0012
        /*0042*/ 	.short	0x007c
        /*0044*/ 	.byte	0x00, 0xf0, 0x11, 0x00


	//----- nvinfo : EIATTR_KPARAM_INFO
	.align		4
.L_12993:
        /*0048*/ 	.byte	0x04, 0x17
        /*004a*/ 	.short	(.L_12995 - .L_12994)
.L_12994:
        /*004c*/ 	.word	0x00000000
        /*0050*/ 	.short	0x0011
        /*0052*/ 	.short	0x0078
        /*0054*/ 	.byte	0x00, 0xf0, 0x11, 0x00


	//----- nvinfo : EIATTR_KPARAM_INFO
	.align		4
.L_12995:
        /*0058*/ 	.byte	0x04, 0x17
        /*005a*/ 	.short	(.L_12997 - .L_12996)
.L_12996:
        /*005c*/ 	.word	0x00000000
        /*0060*/ 	.short	0x0010
        /*0062*/ 	.short	0x0070
        /*0064*/ 	.byte	0x00, 0xf0, 0x21, 0x00


	//----- nvinfo : EIATTR_KPARAM_INFO
	.align		4
.L_12997:
        /*0068*/ 	.byte	0x04, 0x17
        /*006a*/ 	.short	(.L_12999 - .L_12998)
.L_12998:
        /*006c*/ 	.word	0x00000000
        /*0070*/ 	.short	0x000f
        /*0072*/ 	.short	0x0068
        /*0074*/ 	.byte	0x00, 0xf0, 0x21, 0x00


	//----- nvinfo : EIATTR_KPARAM_INFO
	.align		4
.L_12999:
        /*0078*/ 	.byte	0x04, 0x17
        /*007a*/ 	.short	(.L_13001 - .L_13000)
.L_13000:
        /*007c*/ 	.word	0x00000000
        /*0080*/ 	.short	0x000e
        /*0082*/ 	.short	0x0060
        /*0084*/ 	.byte	0x00, 0xf0, 0x11, 0x00


	//----- nvinfo : EIATTR_KPARAM_INFO
	.align		4
.L_13001:
        /*0088*/ 	.byte	0x04, 0x17
        /*008a*/ 	.short	(.L_13003 - .L_13002)
.L_13002:
        /*008c*/ 	.word	0x00000000
        /*0090*/ 	.short	0x000d
        /*0092*/ 	.short	0x005c
        /*0094*/ 	.byte	0x00, 0xf0, 0x11, 0x00


	//----- nvinfo : EIATTR_KPARAM_INFO
	.align		4
.L_13003:
        /*0098*/ 	.byte	0x04, 0x17
        /*009a*/ 	.short	(.L_13005 - .L_13004)
.L_13004:
        /*009c*/ 	.word	0x00000000
        /*00a0*/ 	.short	0x000c
        /*00a2*/ 	.short	0x0058
        /*00a4*/ 	.byte	0x00, 0xf0, 0x11, 0x00


	//----- nvinfo : EIATTR_KPARAM_INFO
	.align		4
.L_13005:
        /*00a8*/ 	.byte	0x04, 0x17
        /*00aa*/ 	.short	(.L_13007 - .L_13006)
.L_13006:
        /*00ac*/ 	.word	0x00000000
        /*00b0*/ 	.short	0x000b
        /*00b2*/ 	.short	0x0050
        /*00b4*/ 	.byte	0x00, 0xf0, 0x21, 0x00


	//----- nvinfo : EIATTR_KPARAM_INFO
	.align		4
.L_13007:
        /*00b8*/ 	.byte	0x04, 0x17
        /*00ba*/ 	.short	(.L_13009 - .L_13008)
.L_13008:
        /*00bc*/ 	.word	0x00000000
        /*00c0*/ 	.short	0x000a
        /*00c2*/ 	.short	0x0048
        /*00c4*/ 	.byte	0x00, 0xf0, 0x11, 0x00


	//----- nvinfo : EIATTR_KPARAM_INFO
	.align		4
.L_13009:
        /*00c8*/ 	.byte	0x04, 0x17
        /*00ca*/ 	.short	(.L_13011 - .L_13010)
.L_13010:
        /*00cc*/ 	.word	0x00000000
        /*00d0*/ 	.short	0x0009
        /*00d2*/ 	.short	0x0040
        /*00d4*/ 	.byte	0x00, 0xf0, 0x21, 0x00


	//----- nvinfo : EIATTR_KPARAM_INFO
	.align		4
.L_13011:
        /*00d8*/ 	.byte	0x04, 0x17
        /*00da*/ 	.short	(.L_13013 - .L_13012)
.L_13012:
        /*00dc*/ 	.word	0x00000000
        /*00e0*/ 	.short	0x0008
        /*00e2*/ 	.short	0x0038
        /*00e4*/ 	.byte	0x00, 0xf0, 0x21, 0x00


	//----- nvinfo : EIATTR_KPARAM_INFO
	.align		4
.L_13013:
        /*00e8*/ 	.byte	0x04, 0x17
        /*00ea*/ 	.short	(.L_13015 - .L_13014)
.L_13014:
        /*00ec*/ 	.word	0x00000000
        /*00f0*/ 	.short	0x0007
        /*00f2*/ 	.short	0x0034
        /*00f4*/ 	.byte	0x00, 0xf0, 0x11, 0x00


	//----- nvinfo : EIATTR_KPARAM_INFO
	.align		4
.L_13015:
        /*00f8*/ 	.byte	0x04, 0x17
        /*00fa*/ 	.short	(.L_13017 - .L_13016)
.L_13016:
        /*00fc*/ 	.word	0x00000000
        /*0100*/ 	.short	0x0006
        /*0102*/ 	.short	0x0030
        /*0104*/ 	.byte	0x00, 0xf0, 0x11, 0x00


	//----- nvinfo : EIATTR_KPARAM_INFO
	.align		4
.L_13017:
        /*0108*/ 	.byte	0x04, 0x17
        /*010a*/ 	.short	(.L_13019 - .L_13018)
.L_13018:
        /*010c*/ 	.word	0x00000000
        /*0110*/ 	.short	0x0005
        /*0112*/ 	.short	0x0028
        /*0114*/ 	.byte	0x00, 0xf0, 0x21, 0x00


	//----- nvinfo : EIATTR_KPARAM_INFO
	.align		4
.L_13019:
        /*0118*/ 	.byte	0x04, 0x17
        /*011a*/ 	.short	(.L_13021 - .L_13020)
.L_13020:
        /*011c*/ 	.word	0x00000000
        /*0120*/ 	.short	0x0004
        /*0122*/ 	.short	0x0020
        /*0124*/ 	.byte	0x00, 0xf0, 0x21, 0x00


	//----- nvinfo : EIATTR_KPARAM_INFO
	.align		4
.L_13021:
        /*0128*/ 	.byte	0x04, 0x17
        /*012a*/ 	.short	(.L_13023 - .L_13022)
.L_13022:
        /*012c*/ 	.word	0x00000000
        /*0130*/ 	.short	0x0003
        /*0132*/ 	.short	0x0018
        /*0134*/ 	.byte	0x00, 0xf0, 0x21, 0x00


	//----- nvinfo : EIATTR_KPARAM_INFO
	.align		4
.L_13023:
        /*0138*/ 	.byte	0x04, 0x17
        /*013a*/ 	.short	(.L_13025 - .L_13024)
.L_13024:
        /*013c*/ 	.word	0x00000000
        /*0140*/ 	.short	0x0002
        /*0142*/ 	.short	0x0010
        /*0144*/ 	.byte	0x00, 0xf0, 0x21, 0x00


	//----- nvinfo : EIATTR_KPARAM_INFO
	.align		4
.L_13025:
        /*0148*/ 	.byte	0x04, 0x17
        /*014a*/ 	.short	(.L_13027 - .L_13026)
.L_13026:
        /*014c*/ 	.word	0x00000000
        /*0150*/ 	.short	0x0001
        /*0152*/ 	.short	0x0008
        /*0154*/ 	.byte	0x00, 0xf0, 0x21, 0x00


	//----- nvinfo : EIATTR_KPARAM_INFO
	.align		4
.L_13027:
        /*0158*/ 	.byte	0x04, 0x17
        /*015a*/ 	.short	(.L_13029 - .L_13028)
.L_13028:
        /*015c*/ 	.word	0x00000000
        /*0160*/ 	.short	0x0000
        /*0162*/ 	.short	0x0000
        /*0164*/ 	.byte	0x00, 0xf0, 0x21, 0x00


	//----- nvinfo : EIATTR_SPARSE_MMA_MASK
	.align		4
.L_13029:
        /*0168*/ 	.byte	0x03, 0x50
        /*016a*/ 	.short	0x0000


	//----- nvinfo : EIATTR_MAXREG_COUNT
	.align		4
        /*016c*/ 	.byte	0x03, 0x1b
        /*016e*/ 	.short	0x00ff


	//----- nvinfo : EIATTR_NUM_BARRIERS
	.align		4
        /*0170*/ 	.byte	0x02, 0x4c
        /*0172*/ 	.byte	0x01
	.zero		1


	//----- nvinfo : EIATTR_EXTERNS
	.align		4
        /*0174*/ 	.byte	0x04, 0x0f
        /*0176*/ 	.short	(.L_13031 - .L_13030)


	//   ....[0]....
	.align		4
.L_13030:
        /*0178*/ 	.word	index@(__assertfail)


	//----- nvinfo : EIATTR_MERCURY_ISA_VERSION
	.align		4
.L_13031:
        /*017c*/ 	.byte	0x03, 0x5f
        /*017e*/ 	.short	0x0101


	//----- nvinfo : EIATTR_COOP_GROUP_MASK_REGIDS
	.align		4
        /*0180*/ 	.byte	0x04, 0x29
        /*0182*/ 	.short	(.L_13033 - .L_13032)


	//   ....[0]....
.L_13032:
        /*0184*/ 	.word	0xffffffff


	//   ....[1]....
        /*0188*/ 	.word	0xffffffff


	//   ....[2]....
        /*018c*/ 	.word	0xffffffff


	//   ....[3]....
        /*0190*/ 	.word	0xffffffff


	//   ....[4]....
        /*0194*/ 	.word	0xffffffff


	//   ....[5]....
        /*0198*/ 	.word	0xffffffff


	//   ....[6]....
        /*019c*/ 	.word	0xffffffff


	//   ....[7]....
        /*01a0*/ 	.word	0xffffffff


	//   ....[8]....
        /*01a4*/ 	.word	0xffffffff


	//   ....[9]....
        /*01a8*/ 	.word	0xffffffff


	//   ....[10]....
        /*01ac*/ 	.word	0xffffffff


	//   ....[11]....
        /*01b0*/ 	.word	0xffffffff


	//   ....[12]....
        /*01b4*/ 	.word	0xffffffff


	//   ....[13]....
        /*01b8*/ 	.word	0xffffffff


	//   ....[14]....
        /*01bc*/ 	.word	0x0500000f


	//   ....[15]....
        /*01c0*/ 	.word	0x0500000f


	//   ....[16]....
        /*01c4*/ 	.word	0x0500000f


	//   ....[17]....
        /*01c8*/ 	.word	0x0500000f


	//   ....[18]....
        /*01cc*/ 	.word	0x0500000f


	//   ....[19]....
        /*01d0*/ 	.word	0x0500000f


	//   ....[20]....
        /*01d4*/ 	.word	0x0500000f


	//   ....[21]....
        /*01d8*/ 	.word	0x0500000f


	//----- nvinfo : EIATTR_COOP_GROUP_INSTR_OFFSETS
	.align		4
.L_13033:
        /*01dc*/ 	.byte	0x04, 0x28
        /*01de*/ 	.short	(.L_13035 - .L_13034)


	//   ....[0]....
.L_13034:
        /*01e0*/ 	.word	0x00000c70


	//   ....[1]....
        /*01e4*/ 	.word	0x00000ca0


	//   ....[2]....
        /*01e8*/ 	.word	0x00000cc0


	//   ....[3]....
        /*01ec*/ 	.word	0x00000de0


	//   ....[4]....
        /*01f0*/ 	.word	0x00000e00


	//   ....[5]....
        /*01f4*/ 	.word	0x00000e30


	//   ....[6]....
        /*01f8*/ 	.word	0x00001ce0


	//   ....[7]....
        /*01fc*/ 	.word	0x00001d10


	//   ....[8]....
        /*0200*/ 	.word	0x00001d40


	//   ....[9]....
        /*0204*/ 	.word	0x00001dd0


	//   ....[10]....
        /*0208*/ 	.word	0x00001e30


	//   ....[11]....
        /*020c*/ 	.word	0x00001e80


	//   ....[12]....
        /*0210*/ 	.word	0x00001ea0


	//   ....[13]....
        /*0214*/ 	.word	0x00001ec0


	//   ....[14]....
        /*0218*/ 	.word	0x000036c0


	//   ....[15]....
        /*021c*/ 	.word	0x00003720


	//   ....[16]....
        /*0220*/ 	.word	0x00003780


	//   ....[17]....
        /*0224*/ 	.word	0x00003800


	//   ....[18]....
        /*0228*/ 	.word	0x00003840


	//   ....[19]....
        /*022c*/ 	.word	0x00003890


	//   ....[20]....
        /*0230*/ 	.word	0x000038e0


	//   ....[21]....
        /*0234*/ 	.word	0x00003930


	//----- nvinfo : EIATTR_SYSCALL_OFFSETS
	.align		4
.L_13035:
        /*0238*/ 	.byte	0x04, 0x46
        /*023a*/ 	.short	(.L_13037 - .L_13036)


	//   ....[0]....
.L_13036:
        /*023c*/ 	.word	0x00003550


	//   ....[1]....
        /*0240*/ 	.word	0x00003650


	//----- nvinfo : EIATTR_EXIT_INSTR_OFFSETS
	.align		4
.L_13037:
        /*0244*/ 	.byte	0x04, 0x1c
        /*0246*/ 	.short	(.L_13039 - .L_13038)


	//   ....[0]....
.L_13038:
        /*0248*/ 	.word	0x00000090


	//   ....[1]....
        /*024c*/ 	.word	0x000031b0


	//   ....[2]....
        /*0250*/ 	.word	0x00003260


	//   ....[3]....
        /*0254*/ 	.word	0x00003450


	//   ....[4]....
        /*0258*/ 	.word	0x00003660


	//----- nvinfo : EIATTR_CRS_STACK_SIZE
	.align		4
.L_13039:
        /*025c*/ 	.byte	0x04, 0x1e
        /*025e*/ 	.short	(.L_13041 - .L_13040)
.L_13040:
        /*0260*/ 	.word	0x00000000


	//----- nvinfo : EIATTR_CBANK_PARAM_SIZE
	.align		4
.L_13041:
        /*0264*/ 	.byte	0x03, 0x19
        /*0266*/ 	.short	0x008c


	//----- nvinfo : EIATTR_PARAM_CBANK
	.align		4
        /*0268*/ 	.byte	0x04, 0x0a
        /*026a*/ 	.short	(.L_13043 - .L_13042)
	.align		4
.L_13042:
        /*026c*/ 	.word	index@(.nv.constant0._ZN4vllm25paged_attention_v2_kernelIfhLi80ELi8ELi128ELNS_18Fp8KVCacheDataTypeE2ELb1ELi512EEEvPfS2_PT_PKS3_PKT0_S9_ifPKiSB_iPKfiiiSD_SD_iiiii)
        /*0270*/ 	.short	0x0210
        /*0272*/ 	.short	0x008c


	//----- nvinfo : EIATTR_SW_WAR
	.align		4
.L_13043:
        /*0274*/ 	.byte	0x04, 0x36
        /*0276*/ 	.short	(.L_13045 - .L_13044)
.L_13044:
        /*0278*/ 	.word	0x00000008
.L_13045:


//--------------------- .nv.info._ZN4vllm25paged_attention_v2_kernelIfhLi64ELi8ELi128ELNS_18Fp8KVCacheDataTypeE2ELb1ELi512EEEvPfS2_PT_PKS3_PKT0_S9_ifPKiSB_iPKfiiiSD_SD_iiiii --------------------------
	.section	.nv.info._ZN4vllm25paged_attention_v2_kernelIfhLi64ELi8ELi128ELNS_18Fp8KVCacheDataTypeE2ELb1ELi512EEEvPfS2_PT_PKS3_PKT0_S9_ifPKiSB_iPKfiiiSD_SD_iiiii,"",@"SHT_CUDA_INFO"
	.sectionflags	@""
	.align	4


	//----- nvinfo : EIATTR_CUDA_API_VERSION
	.align		4
        /*0000*/ 	.byte	0x04, 0x37
        /*0002*/ 	.short	(.L_13047 - .L_13046)
.L_13046:
        /*0004*/ 	.word	0x00000082


	//----- nvinfo : EIATTR_KPARAM_INFO
	.align		4
.L_13047:
        /*0008*/ 	.byte	0x04, 0x17
        /*000a*/ 	.short	(.L_13049 - .L_13048)
.L_13048:
        /*000c*/ 	.word	0x00000000
        /*0010*/ 	.short	0x0015
        /*0012*/ 	.short	0x0088
        /*0014*/ 	.byte	0x00, 0xf0, 0x11, 0x00


	//----- nvinfo : EIATTR_KPARAM_INFO
	.align		4
.L_13049:
        /*0018*/ 	.byte	0x04, 0x17
        /*001a*/ 	.short	(.L_13051 - .L_13050)
.L_13050:
        /*001c*/ 	.word	0x00000000
        /*0020*/ 	.short	0x0014
        /*0022*/ 	.short	0x0084
        /*0024*/ 	.byte	0x00, 0xf0, 0x11, 0x00


	//----- nvinfo : EIATTR_KPARAM_INFO
	.align		4
.L_13051:
        /*0028*/ 	.byte	0x04, 0x17
        /*002a*/ 	.short	(.L_13053 - .L_13052)
.L_13052:
        /*002c*/ 	.word	0x00000000
        /*0030*/ 	.short	0x0013
        /*0032*/ 	.short	0x0080
        /*0034*/ 	.byte	0x00, 0xf0, 0x11, 0x00


	//----- nvinfo : EIATTR_KPARAM_INFO
	.align		4
.L_13053:
        /*0038*/ 	.byte	0x04, 0x17
        /*003a*/ 	.short	(.L_13055 - .L_13054)
.L_13054:
        /*003c*/ 	.word	0x00000000
        /*0040*/ 	.short	0x0012
        /*0042*/ 	.short	0x007c
        /*0044*/ 	.byte	0x00, 0xf0, 0x11, 0x00


	//----- nvinfo : EIATTR_KPARAM_INFO
	.align		4
.L_13055:
        /*0048*/ 	.byte	0x04, 0x17
        /*004a*/ 	.short	(.L_13057 - .L_13056)
.L_13056:
        /*004c*/ 	.word	0x00000000
        /*0050*/ 	.short	0x0011
        /*0052*/ 	.short	0x0078
        /*0054*/ 	.byte	0x00, 0xf0, 0x11, 0x00


	//----- nvinfo : EIATTR_KPARAM_INFO
	.align		4
.L_13057:
        /*0058*/ 	.byte	0x04, 0x17
        /*005a*/ 	.short	(.L_13059 - .L_13058)
.L_13058:
        /*005c*/ 	.word	0x00000000
        /*0060*/ 	.short	0x0010
        /*0062*/ 	.short	0x0070
        /*0064*/ 	.byte	0x00, 0xf0, 0x21, 0x00


	//----- nvinfo : EIATTR_KPARAM_INFO
	.align		4
.L_13059:
        /*0068*/ 	.byte	0x04, 0x17
        /*006a*/ 	.short	(.L_13061 - .L_13060)
.L_13060:
        /*006c*/ 	.word	0x00000000
        /*0070*/ 	.short	0x000f
        /*0072*/ 	.short	0x0068
        /*0074*/ 	.byte	0x00, 0xf0, 0x21, 0x00


	//----- nvinfo : EIATTR_KPARAM_INFO
	.align		4
.L_13061:
        /*0078*/ 	.byte	0x04, 0x17
        /*007a*/ 	.short	(.L_13063 - .L_13062)
.L_13062:
        /*007c*/ 	.word	0x00000000
        /*0080*/ 	.short	0x000e
        /*0082*/ 	.short	0x0060
        /*0084*/ 	.byte	0x00, 0xf0, 0x11, 0x00


	//----- nvinfo : EIATTR_KPARAM_INFO
	.align		4
.L_13063:
        /*0088*/ 	.byte	0x04, 0x17
        /*008a*/ 	.short	(.L_13065 - .L_13064)
.L_13064:
        /*008c*/ 	.word	0x00000000
        /*0090*/ 	.short	0x000d
        /*0092*/ 	.short	0x005c
        /*0094*/ 	.byte	0x00, 0xf0, 0x11, 0x00


	//----- nvinfo : EIATTR_KPARAM_INFO
	.align		4
.L_13065:
        /*0098*/ 	.byte	0x04, 0x17
        /*009a*/ 	.short	(.L_13067 - .L_13066)
.L_13066:
        /*009c*/ 	.word	0x00000000
        /*00a0*/ 	.short	0x000c
        /*00a2*/ 	.short	0x0058
        /*00a4*/ 	.byte	0x00, 0xf0, 0x11, 0x00


	//----- nvinfo : EIATTR_KPARAM_INFO
	.align		4
.L_13067:
        /*00a8*/ 	.byte	0x04, 0x17
        /*00aa*/ 	.short	(.L_13069 - .L_13068)
.L_13068:
        /*00ac*/ 	.word	0x00000000
        /*00b0*/ 	.short	0x000b
        /*00b2*/ 	.short	0x0050
        /*00b4*/ 	.byte	0x00, 0xf0, 0x21, 0x00


	//----- nvinfo : EIATTR_KPARAM_INFO
	.align		4
.L_13069:
        /*00b8*/ 	.byte	0x04, 0x17
        /*00ba*/ 	.short	(.L_13071 - .L_13070)
.L_13070:
        /*00bc*/ 	.word	0x00000000
        /*00c0*/ 	.short	0x000a
        /*00c2*/ 	.short	0x0048
        /*00c4*/ 	.byte	0x00, 0xf0, 0x11, 0x00


	//----- nvinfo : EIATTR_KPARAM_INFO
	.align		4
.L_13071:
        /*00c8*/ 	.byte	0x04, 0x17
        /*00ca*/ 	.short	(.L_13073 - .L_13072)
.L_13072:
        /*00cc*/ 	.word	0x00000000
        /*00d0*/ 	.short	0x0009
        /*00d2*/ 	.short	0x0040
        /*00d4*/ 	.byte	0x00, 0xf0, 0x21, 0x00


	//----- nvinfo : EIATTR_KPARAM_INFO
	.align		4
.L_13073:
        /*00d8*/ 	.byte	0x04, 0x17
        /*00da*/ 	.short	(.L_13075 - .L_13074)
.L_13074:
        /*00dc*/ 	.word	0x00000000
        /*00e0*/ 	.short	0x0008
        /*00e2*/ 	.short	0x0038
        /*00e4*/ 	.byte	0x00, 0xf0, 0x21, 0x00


	//----- nvinfo : EIATTR_KPARAM_INFO
	.align		4
.L_13075:
        /*00e8*/ 	.byte	0x04, 0x17
        /*00ea*/ 	.short	(.L_13077 - .L_13076)
.L_13076:
        /*00ec*/ 	.word	0x00000000
        /*00f0*/ 	.short	0x0007
        /*00f2*/ 	.short	0x0034
        /*00f4*/ 	.byte	0x00, 0xf0, 0x11, 0x00


	//----- nvinfo : EIATTR_KPARAM_INFO
	.align		4
.L_13077:
        /*00f8*/ 	.byte	0x04, 0x17
        /*00fa*/ 	.short	(.L_13079 - .L_13078)
.L_13078:
        /*00fc*/ 	.word	0x00000000
        /*0100*/ 	.short	0x0006
        /*0102*/ 	.short	0x0030
        /*0104*/ 	.byte	0x00, 0xf0, 0x11, 0x00


	//----- nvinfo : EIATTR_KPARAM_INFO
	.align		4
.L_13079:
        /*0108*/ 	.byte	0x04, 0x17
        /*010a*/ 	.short	(.L_13081 - .L_13080)
.L_13080:
        /*010c*/ 	.word	0x00000000
        /*0110*/ 	.short	0x0005
        /*0112*/ 	.short	0x0028
        /*0114*/ 	.byte	0x00, 0xf0, 0x21, 0x00


	//----- nvinfo : EIATTR_KPARAM_INFO
	.align		4
.L_13081:
        /*0118*/ 	.byte	0x04, 0x17
        /*011a*/ 	.short	(.L_13083 - .L_13082)
.L_13082:
        /*011c*/ 	.word	0x00000000
        /*0120*/ 	.short	0x0004
        /*0122*/ 	.short	0x0020
        /*0124*/ 	.byte	0x00, 0xf0, 0x21, 0x00


	//----- nvinfo : EIATTR_KPARAM_INFO
	.align		4
.L_13083:
        /*0128*/ 	.byte	0x04, 0x17
        /*012a*/ 	.short	(.L_13085 - .L_13084)
.L_13084:
        /*012c*/ 	.word	0x00000000
        /*0130*/ 	.short	0x0003
        /*0132*/ 	.short	0x0018
        /*0134*/ 	.byte	0x00, 0xf0, 0x21, 0x00


	//----- nvinfo : EIATTR_KPARAM_INFO
	.align		4
.L_13085:
        /*0138*/ 	.byte	0x04, 0x17
        /*013a*/ 	.short	(.L_13087 - .L_13086)
.L_13086:
        /*013c*/ 	.word	0x00000000
        /*0140*/ 	.short	0x0002
        /*0142*/ 	.short	0x0010
        /*0144*/ 	.byte	0x00, 0xf0, 0x21, 0x00


	//----- nvinfo : EIATTR_KPARAM_INFO
	.align		4
.L_13087:
        /*0148*/ 	.byte	0x04, 0x17
        /*014a*/ 	.short	(.L_13089 - .L_13088)
.L_13088:
        /*014c*/ 	.word	0x00000000
        /*0150*/ 	.short	0x0001
        /*0152*/ 	.short	0x0008
        /*0154*/ 	.byte	0x00, 0xf0, 0x21, 0x00


	//----- nvinfo : EIATTR_KPARAM_INFO
	.align		4
.L_13089:
        /*0158*/ 	.byte	0x04, 0x17
        /*015a*/ 	.short	(.L_13091 - .L_13090)
.L_13090:
        /*015c*/ 	.word	0x00000000
        /*0160*/ 	.short	0x0000
        /*0162*/ 	.short	0x0000
        /*0164*/ 	.byte	0x00, 0xf0, 0x21, 0x00


	//----- nvinfo : EIATTR_SPARSE_MMA_MASK
	.align		4
.L_13091:
        /*0168*/ 	.byte	0x03, 0x50
        /*016a*/ 	.short	0x0000


	//----- nvinfo : EIATTR_MAXREG_COUNT
	.align		4
        /*016c*/ 	.byte	0x03, 0x1b
        /*016e*/ 	.short	0x00ff


	//----- nvinfo : EIATTR_NUM_BARRIERS
	.align		4
        /*0170*/ 	.byte	0x02, 0x4c
        /*0172*/ 	.byte	0x01
	.zero		1


	//----- nvinfo : EIATTR_EXTERNS
	.align		4
        /*0174*/ 	.byte	0x04, 0x0f
        /*0176*/ 	.short	(.L_13093 - .L_13092)


	//   ....[0]....
	.align		4
.L_13092:
        /*0178*/ 	.word	index@(__assertfail)


	//----- nvinfo : EIATTR_MERCURY_ISA_VERSION
	.align		4
.L_13093:
        /*017c*/ 	.byte	0x03, 0x5f
        /*017e*/ 	.short	0x0101


	//----- nvinfo : EIATTR_COOP_GROUP_MASK_REGIDS
	.align		4
        /*0180*/ 	.byte	0x04, 0x29
        /*0182*/ 	.short	(.L_13095 - .L_13094)


	//   ....[0]....
.L_13094:
        /*0184*/ 	.word	0xffffffff


	//   ....[1]....
        /*0188*/ 	.word	0xffffffff


	//   ....[2]....
        /*018c*/ 	.word	0xffffffff


	//   ....[3]....
        /*0190*/ 	.word	0xffffffff


	//   ....[4]....
        /*0194*/ 	.word	0xffffffff


	//   ....[5]....
        /*0198*/ 	.word	0xffffffff


	//   ....[6]....
        /*019c*/ 	.word	0xffffffff


	//   ....[7]....
        /*01a0*/ 	.word	0xffffffff


	//   ....[8]....
        /*01a4*/ 	.word	0xffffffff


	//   ....[9]....
        /*01a8*/ 	.word	0xffffffff


	//   ....[10]....
        /*01ac*/ 	.word	0xffffffff


	//   ....[11]....
        /*01b0*/ 	.word	0xffffffff


	//   ....[12]....
        /*01b4*/ 	.word	0xffffffff


	//   ....[13]....
        /*01b8*/ 	.word	0xffffffff


	//   ....[14]....
        /*01bc*/ 	.word	0x0500000f


	//   ....[15]....
        /*01c0*/ 	.word	0x0500000f


	//   ....[16]....
        /*01c4*/ 	.word	0x0500000f


	//   ....[17]....
        /*01c8*/ 	.word	0x0500000f


	//   ....[18]....
        /*01cc*/ 	.word	0x0500000f


	//   ....[19]....
        /*01d0*/ 	.word	0x0500000f


	//   ....[20]....
        /*01d4*/ 	.word	0x0500000f


	//----- nvinfo : EIATTR_COOP_GROUP_INSTR_OFFSETS
	.align		4
.L_13095:
        /*01d8*/ 	.byte	0x04, 0x28
        /*01da*/ 	.short	(.L_13097 - .L_13096)


	//   ....[0]....
.L_13096:
        /*01dc*/ 	.word	0x00000c80


	//   ....[1]....
        /*01e0*/ 	.word	0x00000cb0


	//   ....[2]....
        /*01e4*/ 	.word	0x00000cd0


	//   ....[3]....
        /*01e8*/ 	.word	0x00000df0


	//   ....[4]....
        /*01ec*/ 	.word	0x00000e10


	//   ....[5]....
        /*01f0*/ 	.word	0x00000e40


	//   ....[6]....
        /*01f4*/ 	.word	0x00001ce0


	//   ....[7]....
        /*01f8*/ 	.word	0x00001d10


	//   ....[8]....
        /*01fc*/ 	.word	0x00001d40


	//   ....[9]....
        /*0200*/ 	.word	0x00001dc0


	//   ....[10]....
        /*0204*/ 	.word	0x00001e30


	//   ....[11]....
        /*0208*/ 	.word	0x00001e80


	//   ....[12]....
        /*020c*/ 	.word	0x00001ea0


	//   ....[13]....
        /*0210*/ 	.word	0x00001ec0


	//   ....[14]....
        /*0214*/ 	.word	0x000035a0


	//   ....[15]....
        /*0218*/ 	.word	0x00003600


	//   ....[16]....
        /*021c*/ 	.word	0x00003660


	//   ....[17]....
        /*0220*/ 	.word	0x000036e0


	//   ....[18]....
        /*0224*/ 	.word	0x00003720


	//   ....[19]....
        /*0228*/ 	.word	0x00003770


	//   ....[20]....
        /*022c*/ 	.word	0x000037c0


	//----- nvinfo : EIATTR_SYSCALL_OFFSETS
	.align		4
.L_13097:
        /*0230*/ 	.byte	0x04, 0x46
        /*0232*/ 	.short	(.L_13099 - .L_13098)


	//   ....[0]....
.L_13098:
        /*0234*/ 	.word	0x00003430


	//   ....[1]....
        /*0238*/ 	.word	0x00003530


	//----- nvinfo : EIATTR_EXIT_INSTR_OFFSETS
	.align		4
.L_13099:
        /*023c*/ 	.byte	0x04, 0x1c
        /*023e*/ 	.short	(.L_13101 - .L_13100)


	//   ....[0]....
.L_13100:
        /*0240*/ 	.word	0x00000090


	//   ....[1]....
        /*0244*/ 	.word	0x000030f0


	//   ....[2]....
        /*0248*/ 	.word	0x000031a0


	//   ....[3]....
        /*024c*/ 	.word	0x00003330


	//   ....[4]....
        /*0250*/ 	.word	0x00003540


	//----- nvinfo : EIATTR_CRS_STACK_SIZE
	.align		4
.L_13101:
        /*0254*/ 	.byte	0x04, 0x1e
        /*0256*/ 	.short	(.L_13103 - .L_13102)
.L_13102:
        /*0258*/ 	.word	0x00000000


	//----- nvinfo : EIATTR_CBANK_PARAM_SIZE
	.align		4
.L_13103:
        /*025c*/ 	.byte	0x03, 0x19
        /*025e*/ 	.short	0x008c


	//----- nvinfo : EIATTR_PARAM_CBANK
	.align		4
        /*0260*/ 	.byte	0x04, 0x0a
        /*0262*/ 	.short	(.L_13105 - .L_13104)
	.align		4
.L_13104:
        /*0264*/ 	.word	index@(.nv.constant0._ZN4vllm25paged_attention_v2_kernelIfhLi64ELi8ELi128ELNS_18Fp8KVCacheDataTypeE2ELb1ELi512EEEvPfS2_PT_PKS3_PKT0_S9_ifPKiSB_iPKfiiiSD_SD_iiiii)
        /*0268*/ 	.short	0x0210
        /*026a*/ 	.short	0x008c


	//----- nvinfo : EIATTR_SW_WAR
	.align		4
.L_13105:
        /*026c*/ 	.byte	0x04, 0x36
        /*026e*/ 	.short	(.L_13107 - .L_13106)
.L_13106:
        /*0270*/ 	.word	0x00000008
.L_13107:


//--------------------- .nv.info._ZN4vllm25paged_attention_v2_kernelIfhLi32ELi8ELi128ELNS_18Fp8KVCacheDataTypeE2ELb1ELi512EEEvPfS2_PT_PKS3_PKT0_S9_ifPKiSB_iPKfiiiSD_SD_iiiii --------------------------
	.section	.nv.info._ZN4vllm25paged_attention_v2_kernelIfhLi32ELi8ELi128ELNS_18Fp8KVCacheDataTypeE2ELb1ELi512EEEvPfS2_PT_PKS3_PKT0_S9_ifPKiSB_iPKfiiiSD_SD_iiiii,"",@"SHT_CUDA_INFO"
	.sectionflags	@""
	.align	4


	//----- nvinfo : EIATTR_CUDA_API_VERSION
	.align		4
        /*0000*/ 	.byte	0x04, 0x37
        /*0002*/ 	.short	(.L_13109 - .L_13108)
.L_13108:
        /*0004*/ 	.word	0x00000082


	//----- nvinfo : EIATTR_KPARAM_INFO
	.align		4
.L_13109:
        /*0008*/ 	.byte	0x04, 0x17
        /*000a*/ 	.short	(.L_13111 - .L_13110)
.L_13110:
        /*000c*/ 	.word	0x00000000
        /*0010*/ 	.short	0x0015
        /*0012*/ 	.short	0x0088
        /*0014*/ 	.byte	0x00, 0xf0, 0x11, 0x00


	//----- nvinfo : EIATTR_KPARAM_INFO
	.align		4
.L_13111:
        /*0018*/ 	.byte	0x04, 0x17
        /*001a*/ 	.short	(.L_13113 - .L_13112)
.L_13112:
        /*001c*/ 	.word	0x00000000
        /*0020*/ 	.short	0x0014
        /*0022*/ 	.short	0x0084
        /*0024*/ 	.byte	0x00, 0xf0, 0x11, 0x00


	//----- nvinfo : EIATTR_KPARAM_INFO
	.align		4
.L_13113:
        /*0028*/ 	.byte	0x04, 0x17
        /*002a*/ 	.short	(.L_13115 - .L_13114)
.L_13114:
        /*002c*/ 	.word	0x00000000
        /*0030*/ 	.short	0x0013
        /*0032*/ 	.short	0x0080
        /*0034*/ 	.byte	0x00, 0xf0, 0x11, 0x00


	//----- nvinfo : EIATTR_KPARAM_INFO
	.align		4
.L_13115:
        /*0038*/ 	.byte	0x04, 0x17
        /*003a*/ 	.short	(.L_13117 - .L_13116)
.L_13116:
        /*003c*/ 	.word	0x00000000
        /*0040*/ 	.short	0x0012
        /*0042*/ 	.short	0x007c
        /*0044*/ 	.byte	0x00, 0xf0, 0x11, 0x00


	//----- nvinfo : EIATTR_KPARAM_INFO
	.align		4
.L_13117:
        /*0048*/ 	.byte	0x04, 0x17
        /*004a*/ 	.short	(.L_13119 - .L_13118)
.L_13118:
        /*004c*/ 	.word	0x00000000
        /*0050*/ 	.short	0x0011
        /*0052*/ 	.short	0x0078
        /*0054*/ 	.byte	0x00, 0xf0, 0x11, 0x00


	//----- nvinfo : EIATTR_KPARAM_INFO
	.align		4
.L_13119:
        /*0058*/ 	.byte	0x04, 0x17
        /*005a*/ 	.short	(.L_13121 - .L_13120)
.L_13120:
        /*005c*/ 	.word	0x00000000
        /*0060*/ 	.short	0x0010
        /*0062*/ 	.short	0x0070
        /*0064*/ 	.byte	0x00, 0xf0, 0x21, 0x00


	//----- nvinfo : EIATTR_KPARAM_INFO
	.align		4
.L_13121:
        /*0068*/ 	.byte	0x04, 0x17
        /*006a*/ 	.short	(.L_13123 - .L_13122)
.L_13122:
        /*006c*/ 	.word	0x00000000
        /*0070*/ 	.short	0x000f
        /*0072*/ 	.short	0x0068
        /*0074*/ 	.byte	0x00, 0xf0, 0x21, 0x00


	//----- nvinfo : EIATTR_KPARAM_INFO
	.align		4
.L_13123:
        /*0078*/ 	.byte	0x04, 0x17
        /*007a*/ 	.short	(.L_13125 - .L_13124)
.L_13124:
        /*007c*/ 	.word	0x00000000
        /*0080*/ 	.short	0x000e
        /*0082*/ 	.short	0x0060
        /*0084*/ 	.byte	0x00, 0xf0, 0x11, 0x00


	//----- nvinfo : EIATTR_KPARAM_INFO
	.align		4
.L_13125:
        /*0088*/ 	.byte	0x04, 0x17
        /*008a*/ 	.short	(.L_13127 - .L_13126)
.L_13126:
        /*008c*/ 	.word	0x00000000
        /*0090*/ 	.short	0x000d
        /*0092*/ 	.short	0x005c
        /*0094*/ 	.byte	0x00, 0xf0, 0x11, 0x00


	//----- nvinfo : EIATTR_KPARAM_INFO
	.align		4
.L_13127:
        /*0098*/ 	.byte	0x04, 0x17
        /*009a*/ 	.short	(.L_13129 - .L_13128)
.L_13128:
        /*009c*/ 	.word	0x00000000
        /*00a0*/ 	.short	0x000c
        /*00a2*/ 	.short	0x0058
        /*00a4*/ 	.byte	0x00, 0xf0, 0x11, 0x00


	//----- nvinfo : EIATTR_KPARAM_INFO
	.align		4
.L_13129:
        /*00a8*/ 	.byte	0x04, 0x17
        /*00aa*/ 	.short	(.L_13131 - .L_13130)
.L_13130:
        /*00ac*/ 	.word	0x00000000
        /*00b0*/ 	.short	0x000b
        /*00b2*/ 	.short	0x0050
        /*00b4*/ 	.byte	0x00, 0xf0, 0x21, 0x00


	//----- nvinfo : EIATTR_KPARAM_INFO
	.align		4
.L_13131:
        /*00b8*/ 	.byte	0x04, 0x17
        /*00ba*/ 	.short	(.L_13133 - .L_13132)
.L_13132:
        /*00bc*/ 	.word	0x00000000
        /*00c0*/ 	.short	0x000a
        /*00c2*/ 	.short	0x0048
        /*00c4*/ 	.byte	0x00, 0xf0, 0x11, 0x00


	//----- nvinfo : EIATTR_KPARAM_INFO
	.align		4
.L_13133:
        /*00c8*/ 	.byte	0x04, 0x17
        /*00ca*/ 	.short	(.L_13135 - .L_13134)
.L_13134:
        /*00cc*/ 	.word	0x00000000
        /*00d0*/ 	.short	0x0009
        /*00d2*/ 	.short	0x0040
        /*00d4*/ 	.byte	0x00, 0xf0, 0x21, 0x00


	//----- nvinfo : EIATTR_KPARAM_INFO
	.align		4
.L_13135:
        /*00d8*/ 	.byte	0x04, 0x17
        /*00da*/ 	.short	(.L_13137 - .L_13136)
.L_13136:
        /*00dc*/ 	.word	0x00000000
        /*00e0*/ 	.short	0x0008
        /*00e2*/ 	.short	0x0038
        /*00e4*/ 	.byte	0x00, 0xf0, 0x21, 0x00


	//----- nvinfo : EIATTR_KPARAM_INFO
	.align		4
.L_13137:
        /*00e8*/ 	.byte	0x04, 0x17
        /*00ea*/ 	.short	(.L_13139 - .L_13138)
.L_13138:
        /*00ec*/ 	.word	0x00000000
        /*00f0*/ 	.short	0x0007
        /*00f2*/ 	.short	0x0034
        /*00f4*/ 	.byte	0x00, 0xf0, 0x11, 0x00


	//----- nvinfo : EIATTR_KPARAM_INFO
	.align		4
.L_13139:
        /*00f8*/ 	.byte	0x04, 0x17
        /*00fa*/ 	.short	(.L_13141 - .L_13140)
.L_13140:
        /*00fc*/ 	.word	0x00000000
        /*0100*/ 	.short	0x0006
        /*0102*/ 	.short	0x0030
        /*0104*/ 	.byte	0x00, 0xf0, 0x11, 0x00


	//----- nvinfo : EIATTR_KPARAM_INFO
	.align		4
.L_13141:
        /*0108*/ 	.byte	0x04, 0x17
        /*010a*/ 	.short	(.L_13143 - .L_13142)
.L_13142:
        /*010c*/ 	.word	0x00000000
        /*0110*/ 	.short	0x0005
        /*0112*/ 	.short	0x0028
        /*0114*/ 	.byte	0x00, 0xf0, 0x21, 0x00


	//----- nvinfo : EIATTR_KPARAM_INFO
	.align		4
.L_13143:
        /*0118*/ 	.byte	0x04, 0x17
        /*011a*/ 	.short	(.L_13145 - .L_13144)
.L_13144:
        /*011c*/ 	.word	0x00000000
        /*0120*/ 	.short	0x0004
        /*0122*/ 	.short	0x0020
        /*0124*/ 	.byte	0x00, 0xf0, 0x21, 0x00


	//----- nvinfo : EIATTR_KPARAM_INFO
	.align		4
.L_13145:
        /*0128*/ 	.byte	0x04, 0x17
        /*012a*/ 	.short	(.L_13147 - .L_13146)
.L_13146:
        /*012c*/ 	.word	0x00000000
        /*0130*/ 	.short	0x0003
        /*0132*/ 	.short	0x0018
        /*0134*/ 	.byte	0x00, 0xf0, 0x21, 0x00


	//----- nvinfo : EIATTR_KPARAM_INFO
	.align		4
.L_13147:
        /*0138*/ 	.byte	0x04, 0x17
        /*013a*/ 	.short	(.L_13149 - .L_13148)
.L_13148:
        /*013c*/ 	.word	0x00000000
        /*0140*/ 	.short	0x0002
        /*0142*/ 	.short	0x0010
        /*0144*/ 	.byte	0x00, 0xf0, 0x21, 0x00


	//----- nvinfo : EIATTR_KPARAM_INFO
	.align		4
.L_13149:
        /*0148*/ 	.byte	0x04, 0x17
        /*014a*/ 	.short	(.L_13151 - .L_13150)
.L_13150:
        /*014c*/ 	.word	0x00000000
        /*0150*/ 	.short	0x0001
        /*0152*/ 	.short	0x0008
        /*0154*/ 	.byte	0x00, 0xf0, 0x21, 0x00


	//----- nvinfo : EIATTR_KPARAM_INFO
	.align		4
.L_13151:
        /*0158*/ 	.byte	0x04, 0x17
        /*015a*/ 	.short	(.L_13153 - .L_13152)
.L_13152:
        /*015c*/ 	.word	0x00000000
        /*0160*/ 	.short	0x0000
        /*0162*/ 	.short	0x0000
        /*0164*/ 	.byte	0x00, 0xf0, 0x21, 0x00


	//----- nvinfo : EIATTR_SPARSE_MMA_MASK
	.align		4
.L_13153:
        /*0168*/ 	.byte	0x03, 0x50
        /*016a*/ 	.short	0x0000


	//----- nvinfo : EIATTR_MAXREG_COUNT
	.align		4
        /*016c*/ 	.byte	0x03, 0x1b
        /*016e*/ 	.short	0x00ff


	//----- nvinfo : EIATTR_NUM_BARRIERS
	.align		4
        /*0170*/ 	.byte	0x02, 0x4c
        /*0172*/ 	.byte	0x01
	.zero		1


	//----- nvinfo : EIATTR_EXTERNS
	.align		4
        /*0174*/ 	.byte	0x04, 0x0f
        /*0176*/ 	.short	(.L_13155 - .L_13154)


	//   ....[0]....
	.align		4
.L_13154:
        /*0178*/ 	.word	index@(__assertfail)


	//----- nvinfo : EIATTR_MERCURY_ISA_VERSION
	.align		4
.L_13155:
        /*017c*/ 	.byte	0x03, 0x5f
        /*017e*/ 	.short	0x0101


	//----- nvinfo : EIATTR_COOP_GROUP_MASK_REGIDS
	.align		4
        /*0180*/ 	.byte	0x04, 0x29
        /*0182*/ 	.short	(.L_13157 - .L_13156)


	//   ....[0]....
.L_13156:
        /*0184*/ 	.word	0xffffffff


	//   ....[1]....
        /*0188*/ 	.word	0xffffffff


	//   ....[2]....
        /*018c*/ 	.word	0xffffffff


	//   ....[3]....
        /*0190*/ 	.word	0xffffffff


	//   ....[4]....
        /*0194*/ 	.word	0xffffffff


	//   ....[5]....
        /*0198*/ 	.word	0xffffffff


	//   ....[6]....
        /*019c*/ 	.word	0xffffffff


	//   ....[7]....
        /*01a0*/ 	.word	0xffffffff


	//   ....[8]....
        /*01a4*/ 	.word	0xffffffff


	//   ....[9]....
        /*01a8*/ 	.word	0xffffffff


	//   ....[10]....
        /*01ac*/ 	.word	0xffffffff


	//   ....[11]....
        /*01b0*/ 	.word	0xffffffff


	//   ....[12]....
        /*01b4*/ 	.word	0xffffffff


	//   ....[13]....
        /*01b8*/ 	.word	0xffffffff


	//   ....[14]....
        /*01bc*/ 	.word	0x0500000f


	//   ....[15]....
        /*01c0*/ 	.word	0x0500000f


	//   ....[16]....
        /*01c4*/ 	.word	0x0500000f


	//   ....[17]....
        /*01c8*/ 	.word	0x0500000f


	//   ....[18]....
        /*01cc*/ 	.word	0x0500000f


	//----- nvinfo : EIATTR_COOP_GROUP_INSTR_OFFSETS
	.align		4
.L_13157:
        /*01d0*/ 	.byte	0x04, 0x28
        /*01d2*/ 	.short	(.L_13159 - .L_13158)


	//   ....[0]....
.L_13158:
        /*01d4*/ 	.word	0x00000c60


	//   ....[1]....
        /*01d8*/ 	.word	0x00000c90


	//   ....[2]....
        /*01dc*/ 	.word	0x00000cb0


	//   ....[3]....
        /*01e0*/ 	.word	0x00000dd0


	//   ....[4]....
        /*01e4*/ 	.word	0x00000df0


	//   ....[5]....
        /*01e8*/ 	.word	0x00000e20


	//   ....[6]....
        /*01ec*/ 	.word	0x00001cd0


	//   ....[7]....
        /*01f0*/ 	.word	0x00001d00


	//   ....[8]....
        /*01f4*/ 	.word	0x00001d30


	//   ....[9]....
        /*01f8*/ 	.word	0x00001dc0


	//   ....[10]....
        /*01fc*/ 	.word	0x00001e20


	//   ....[11]....
        /*0200*/ 	.word	0x00001e70


	//   ....[12]....
        /*0204*/ 	.word	0x00001e90


	//   ....[13]....
        /*0208*/ 	.word	0x00001eb0


	//   ....[14]....
        /*020c*/ 	.word	0x00003430


	//   ....[15]....
        /*0210*/ 	.word	0x00003490


	//   ....[16]....
        /*0214*/ 	.word	0x000034f0


	//   ....[17]....
        /*0218*/ 	.word	0x00003570


	//   ....[18]....
        /*021c*/ 	.word	0x000035b0


	//----- nvinfo : EIATTR_SYSCALL_OFFSETS
	.align		4
.L_13159:
        /*0220*/ 	.byte	0x04, 0x46
        /*0222*/ 	.short	(.L_13161 - .L_13160)


	//   ....[0]....
.L_13160:
        /*0224*/ 	.word	0x000032c0


	//   ....[1]....
        /*0228*/ 	.word	0x000033c0


	//----- nvinfo : EIATTR_EXIT_INSTR_OFFSETS
	.align		4
.L_13161:
        /*022c*/ 	.byte	0x04, 0x1c
        /*022e*/ 	.short	(.L_13163 - .L_13162)


	//   ....[0]....
.L_13162:
        /*0230*/ 	.word	0x00000090


	//   ....[1]....
        /*0234*/ 	.word	0x00003030


	//   ....[2]....
        /*0238*/ 	.word	0x000030e0


	//   ....[3]....
        /*023c*/ 	.word	0x000031c0


	//   ....[4]....
        /*0240*/ 	.word	0x000033d0


	//----- nvinfo : EIATTR_CRS_STACK_SIZE
	.align		4
.L_13163:
        /*0244*/ 	.byte	0x04, 0x1e
        /*0246*/ 	.short	(.L_13165 - .L_13164)
.L_13164:
        /*0248*/ 	.word	0x00000000


	//----- nvinfo : EIATTR_CBANK_PARAM_SIZE
	.align		4
.L_13165:
        /*024c*/ 	.byte	0x03, 0x19
        /*024e*/ 	.short	0x008c


	//----- nvinfo : EIATTR_PARAM_CBANK
	.align		4
        /*0250*/ 	.byte	0x04, 0x0a
        /*0252*/ 	.short	(.L_13167 - .L_13166)
	.align		4
.L_13166:
        /*0254*/ 	.word	index@(.nv.constant0._ZN4vllm25paged_attention_v2_kernelIfhLi32ELi8ELi128ELNS_18Fp8KVCacheDataTypeE2ELb1ELi512EEEvPfS2_PT_PKS3_PKT0_S9_ifPKiSB_iPKfiiiSD_SD_iiiii)
        /*0258*/ 	.short	0x0210
        /*025a*/ 	.short	0x008c


	//----- nvinfo : EIATTR_SW_WAR
	.align		4
.L_13167:
        /*025c*/ 	.byte	0x04, 0x36
        /*025e*/ 	.short	(.L_13169 - .L_13168)
.L_13168:
        /*0260*/ 	.word	0x00000008
.L_13169:


//--------------------- .nv.info._ZN4vllm25paged_attention_v2_kernelI13__nv_bfloat16hLi256ELi32ELi128ELNS_18Fp8KVCacheDataTypeE1ELb0ELi512EEEvPfS3_PT_PKS4_PKT0_SA_ifPKiSC_iPKfiiiSE_SE_iiiii --------------------------
	.section	.nv.info._ZN4vllm25paged_attention_v2_kernelI13__nv_bfloat16hLi256ELi32ELi128ELNS_18Fp8KVCacheDataTypeE1ELb0ELi512EEEvPfS3_PT_PKS4_PKT0_SA_ifPKiSC_iPKfiiiSE_SE_iiiii,"",@"SHT_CUDA_INFO"
	.sectionflags	@""
	.align	4


	//----- nvinfo : EIATTR_CUDA_API_VERSION
	.align		4
        /*0000*/ 	.byte	0x04, 0x37
        /*0002*/ 	.short	(.L_13171 - .L_13170)
.L_13170:
        /*0004*/ 	.word	0x00000082


	//----- nvinfo : EIATTR_KPARAM_INFO
	.align		4
.L_13171:
        /*0008*/ 	.byte	0x04, 0x17
        /*000a*/ 	.short	(.L_13173 - .L_13172)
.L_13172:
        /*000c*/ 	.word	0x00000000
        /*0010*/ 	.short	0x0015
        /*0012*/ 	.short	0x0088
        /*0014*/ 	.byte	0x00, 0xf0, 0x11, 0x00


	//----- nvinfo : EIATTR_KPARAM_INFO
	.align		4
.L_13173:
        /*0018*/ 	.byte	0x04, 0x17
        /*001a*/ 	.short	(.L_13175 - .L_13174)
.L_13174:
        /*001c*/ 	.word	0x00000000
        /*0020*/ 	.short	0x0014
        /*0022*/ 	.short	0x0084
        /*0024*/ 	.byte	0x00, 0xf0, 0x11, 0x00


	//----- nvinfo : EIATTR_KPARAM_INFO
	.align		4
.L_13175:
        /*0028*/ 	.byte	0x04, 0x17
        /*002a*/ 	.short	(.L_13177 - .L_13176)
.L_13176:
        /*002c*/ 	.word	0x00000000
        /*0030*/ 	.short	0x0013
        /*0032*/ 	.short	0x0080
        /*0034*/ 	.byte	0x00, 0xf0, 0x11, 0x00


	//----- nvinfo : EIATTR_KPARAM_INFO
	.align		4
.L_13177:
        /*0038*/ 	.byte	0x04, 0x17
        /*003a*/ 	.short	(.L_13179 - .L_13178)
.L_13178:
        /*003c*/ 	.word	0x00000000
        /*0040*/ 	.short	0x0012
        /*0042*/ 	.short	0x007c
        /*0044*/ 	.byte	0x00, 0xf0, 0x11, 0x00


	//----- nvinfo : EIATTR_KPARAM_INFO
	.align		4
.L_13179:
        /*0048*/ 	.byte	0x04, 0x17
        /*004a*/ 	.short	(.L_13181 - .L_13180)
.L_13180:
        /*004c*/ 	.word	0x00000000
        /*0050*/ 	.short	0x0011
        /*0052*/ 	.short	0x0078
        /*0054*/ 	.byte	0x00, 0xf0, 0x11, 0x00


	//----- nvinfo : EIATTR_KPARAM_INFO
	.align		4
.L_13181:
        /*0058*/ 	.byte	0x04, 0x17
        /*005a*/ 	.short	(.L_13183 - .L_13182)
.L_13182:
        /*005c*/ 	.word	0x00000000
        /*0060*/ 	.short	0x0010
        /*0062*/ 	.short	0x0070
        /*0064*/ 	.byte	0x00, 0xf0, 0x21, 0x00


	//----- nvinfo : EIATTR_KPARAM_INFO
	.align		4
.L_13183:
        /*0068*/ 	.byte	0x04, 0x17
        /*006a*/ 	.short	(.L_13185 - .L_13184)
.L_13184:
        /*006c*/ 	.word	0x00000000
        /*0070*/ 	.short	0x000f
        /*0072*/ 	.short	0x0068
        /*0074*/ 	.byte	0x00, 0xf0, 0x21, 0x00


	//----- nvinfo : EIATTR_KPARAM_INFO
	.align		4
.L_13185:
        /*0078*/ 	.byte	0x04, 0x17
        /*007a*/ 	.short	(.L_13187 - .L_13186)
.L_13186:
        /*007c*/ 	.word	0x00000000
        /*0080*/ 	.short	0x000e
        /*0082*/ 	.short	0x0060
        /*0084*/ 	.byte	0x00, 0xf0, 0x11, 0x00


	//----- nvinfo : EIATTR_KPARAM_INFO
	.align		4
.L_13187:
        /*0088*/ 	.byte	0x04, 0x17
        /*008a*/ 	.short	(.L_13189 - .L_13188)
.L_13188:
        /*008c*/ 	.word	0x00000000
        /*0090*/ 	.short	0x000d
        /*0092*/ 	.short	0x005c
        /*0094*/ 	.byte	0x00, 0xf0, 0x11, 0x00


	//----- nvinfo : EIATTR_KPARAM_INFO
	.align		4
.L_13189:
        /*0098*/ 	.byte	0x04, 0x17
        /*009a*/ 	.short	(.L_13191 - .L_13190)
.L_13190:
        /*009c*/ 	.word	0x00000000
        /*00a0*/ 	.short	0x000c
        /*00a2*/ 	.short	0x0058
        /*00a4*/ 	.byte	0x00, 0xf0, 0x11, 0x00


	//----- nvinfo : EIATTR_KPARAM_INFO
	.align		4
.L_13191:
        /*00a8*/ 	.byte	0x04, 0x17
        /*00aa*/ 	.short	(.L_13193 - .L_13192)
.L_13192:
        /*00ac*/ 	.word	0x00000000
        /*00b0*/ 	.short	0x000b
        /*00b2*/ 	.short	0x0050
        /*00b4*/ 	.byte	0x00, 0xf0, 0x21, 0x00


	//----- nvinfo : EIATTR_KPARAM_INFO
	.align		4
.L_13193:
        /*00b8*/ 	.byte	0x04, 0x17
        /*00ba*/ 	.short	(.L_13195 - .L_13194)
.L_13194:
        /*00bc*/ 	.word	0x00000000
        /*00c0*/ 	.short	0x000a
        /*00c2*/ 	.short	0x0048
        /*00c4*/ 	.byte	0x00, 0xf0, 0x11, 0x00


	//----- nvinfo : EIATTR_KPARAM_INFO
	.align		4
.L_13195:
        /*00c8*/ 	.byte	0x04, 0x17
        /*00ca*/ 	.short	(.L_13197 - .L_13196)
.L_13196:
        /*00cc*/ 	.word	0x00000000
        /*00d0*/ 	.short	0x0009
        /*00d2*/ 	.short	0x0040
        /*00d4*/ 	.byte	0x00, 0xf0, 0x21, 0x00


	//----- nvinfo : EIATTR_KPARAM_INFO
	.align		4
.L_13197:
        /*00d8*/ 	.byte	0x04, 0x17
        /*00da*/ 	.short	(.L_13199 - .L_13198)
.L_13198:
        /*00dc*/ 	.word	0x00000000
        /*00e0*/ 	.short	0x0008
        /*00e2*/ 	.short	0x0038
        /*00e4*/ 	.byte	0x00, 0xf0, 0x21, 0x00


	//----- nvinfo : EIATTR_KPARAM_INFO
	.align		4
.L_13199:
        /*00e8*/ 	.byte	0x04, 0x17
        /*00ea*/ 	.short	(.L_13201 - .L_13200)
.L_13200:
        /*00ec*/ 	.word	0x00000000
        /*00f0*/ 	.short	0x0007
        /*00f2*/ 	.short	0x0034
        /*00f4*/ 	.byte	0x00, 0xf0, 0x11, 0x00


	//----- nvinfo : EIATTR_KPARAM_INFO
	.align		4
.L_13201:
        /*00f8*/ 	.byte	0x04, 0x17
        /*00fa*/ 	.short	(.L_13203 - .L_13202)
.L_13202:
        /*00fc*/ 	.word	0x00000000
        /*0100*/ 	.short	0x0006
        /*0102*/ 	.short	0x0030
        /*0104*/ 	.byte	0x00, 0xf0, 0x11, 0x00


	//----- nvinfo : EIATTR_KPARAM_INFO
	.align		4
.L_13203:
        /*0108*/ 	.byte	0x04, 0x17
        /*010a*/ 	.short	(.L_13205 - .L_13204)
.L_13204:
        /*010c*/ 	.word	0x00000000
        /*0110*/ 	.short	0x0005
        /*0112*/ 	.short	0x0028
        /*0114*/ 	.byte	0x00, 0xf0, 0x21, 0x00


	//----- nvinfo : EIATTR_KPARAM_INFO
	.align		4
.L_13205:
        /*0118*/ 	.byte	0x04, 0x17
        /*011a*/ 	.short	(.L_13207 - .L_13206)
.L_13206:
        /*011c*/ 	.word	0x00000000
        /*0120*/ 	.short	0x0004
        /*0122*/ 	.short	0x0020
        /*0124*/ 	.byte	0x00, 0xf0, 0x21, 0x00


	//----- nvinfo : EIATTR_KPARAM_INFO
	.align		4
.L_13207:
        /*0128*/ 	.byte	0x04, 0x17
        /*012a*/ 	.short	(.L_13209 - .L_13208)
.L_13208:
        /*012c*/ 	.word	0x00000000
        /*0130*/ 	.short	0x0003
        /*0132*/ 	.short	0x0018
        /*0134*/ 	.byte	0x00, 0xf0, 0x21, 0x00


	//----- nvinfo : EIATTR_KPARAM_INFO
	.align		4
.L_13209:
        /*0138*/ 	.byte	0x04, 0x17
        /*013a*/ 	.short	(.L_13211 - .L_13210)
.L_13210:
        /*013c*/ 	.word	0x00000000
        /*0140*/ 	.short	0x0002
        /*0142*/ 	.short	0x0010
        /*0144*/ 	.byte	0x00, 0xf0, 0x21, 0x00


	//----- nvinfo : EIATTR_KPARAM_INFO
	.align		4
.L_13211:
        /*0148*/ 	.byte	0x04, 0x17
        /*014a*/ 	.short	(.L_13213 - .L_13212)
.L_13212:
        /*014c*/ 	.word	0x00000000
        /*0150*/ 	.short	0x0001
        /*0152*/ 	.short	0x0008
        /*0154*/ 	.byte	0x00, 0xf0, 0x21, 0x00


	//----- nvinfo : EIATTR_KPARAM_INFO
	.align		4
.L_13213:
        /*0158*/ 	.byte	0x04, 0x17
        /*015a*/ 	.short	(.L_13215 - .L_13214)
.L_13214:
        /*015c*/ 	.word	0x00000000
        /*0160*/ 	.short	0x0000
        /*0162*/ 	.short	0x0000
        /*0164*/ 	.byte	0x00, 0xf0, 0x21, 0x00


	//----- nvinfo : EIATTR_SPARSE_MMA_MASK
	.align		4
.L_13215:
        /*0168*/ 	.byte	0x03, 0x50
        /*016a*/ 	.short	0x0000


	//----- nvinfo : EIATTR_MAXREG_COUNT
	.align		4
        /*016c*/ 	.byte	0x03, 0x1b
        /*016e*/ 	.short	0x00ff


	//----- nvinfo : EIATTR_NUM_BARRIERS
	.align		4
        /*0170*/ 	.byte	0x02, 0x4c
        /*0172*/ 	.byte	0x01
	.zero		1


	//----- nvinfo : EIATTR_EXTERNS
	.align		4
        /*0174*/ 	.byte	0x04, 0x0f
        /*0176*/ 	.short	(.L_13217 - .L_13216)


	//   ....[0]....
	.align		4
.L_13216:
        /*0178*/ 	.word	index@(__assertfail)


	//----- nvinfo : EIATTR_MERCURY_ISA_VERSION
	.align		4
.L_13217:
        /*017c*/ 	.byte	0x03, 0x5f
        /*017e*/ 	.short	0x0101


	//----- nvinfo : EIATTR_COOP_GROUP_MASK_REGIDS
	.align		4
        /*0180*/ 	.byte	0x04, 0x29
        /*0182*/ 	.short	(.L_13219 - .L_13218)


	//   ....[0]....
.L_13218:
        /*0184*/ 	.word	0xffffffff


	//   ....[1]....
        /*0188*/ 	.word	0xffffffff


	//   ....[2]....
        /*018c*/ 	.word	0xffffffff


	//   ....[3]....
        /*0190*/ 	.word	0xffffffff


	//   ....[4]....
        /*0194*/ 	.word	0xffffffff


	//   ....[5]....
        /*0198*/ 	.word	0xffffffff


	//   ....[6]....
        /*019c*/ 	.word	0xffffffff


	//   ....[7]....
        /*01a0*/ 	.word	0xffffffff


	//   ....[8]....
        /*01a4*/ 	.word	0xffffffff


	//   ....[9]....
        /*01a8*/ 	.word	0xffffffff


	//   ....[10]....
        /*01ac*/ 	.word	0xffffffff


	//   ....[11]....
        /*01b0*/ 	.word	0xffffffff


	//   ....[12]....
        /*01b4*/ 	.word	0xffffffff


	//   ....[13]....
        /*01b8*/ 	.word	0xffffffff


	//   ....[14]....
        /*01bc*/ 	.word	0xffffffff


	//   ....[15]....
        /*01c0*/ 	.word	0xffffffff


	//   ....[16]....
        /*01c4*/ 	.word	0x0500000f


	//   ....[17]....
        /*01c8*/ 	.word	0x0500000f


	//   ....[18]....
        /*01cc*/ 	.word	0x0500000f


	//   ....[19]....
        /*01d0*/ 	.word	0x0500000f


	//   ....[20]....
        /*01d4*/ 	.word	0x0500000f


	//----- nvinfo : EIATTR_COOP_GROUP_INSTR_OFFSETS
	.align		4
.L_13219:
        /*01d8*/ 	.byte	0x04, 0x28
        /*01da*/ 	.short	(.L_13221 - .L_13220)


	//   ....[0]....
.L_13220:
        /*01dc*/ 	.word	0x00000890


	//   ....[1]....
        /*01e0*/ 	.word	0x000008c0


	//   ....[2]....
        /*01e4*/ 	.word	0x000008e0


	//   ....[3]....
        /*01e8*/ 	.word	0x00000900


	//   ....[4]....
        /*01ec*/ 	.word	0x00000920


	//   ....[5]....
        /*01f0*/ 	.word	0x00000a60


	//   ....[6]....
        /*01f4*/ 	.word	0x00000a90


	//   ....[7]....
        /*01f8*/ 	.word	0x00000ab0


	//   ....[8]....
        /*01fc*/ 	.word	0x00001970


	//   ....[9]....
        /*0200*/ 	.word	0x000019e0


	//   ....[10]....
        /*0204*/ 	.word	0x00001a10


	//   ....[11]....
        /*0208*/ 	.word	0x00001a90


	//   ....[12]....
        /*020c*/ 	.word	0x00001ae0


	//   ....[13]....
        /*0210*/ 	.word	0x00001b30


	//   ....[14]....
        /*0214*/ 	.word	0x00001b50


	//   ....[15]....
        /*0218*/ 	.word	0x00001b70


	//   ....[16]....
        /*021c*/ 	.word	0x00004850


	//   ....[17]....
        /*0220*/ 	.word	0x000048b0


	//   ....[18]....
        /*0224*/ 	.word	0x00004910


	//   ....[19]....
        /*0228*/ 	.word	0x00004970


	//   ....[20]....
        /*022c*/ 	.word	0x000049d0


	//----- nvinfo : EIATTR_SYSCALL_OFFSETS
	.align		4
.L_13221:
        /*0230*/ 	.byte	0x04, 0x46
        /*0232*/ 	.short	(.L_13223 - .L_13222)


	//   ....[0]....
.L_13222:
        /*0234*/ 	.word	0x000047e0


	//----- nvinfo : EIATTR_EXIT_INSTR_OFFSETS
	.align		4
.L_13223:
        /*0238*/ 	.byte	0x04, 0x1c
        /*023a*/ 	.short	(.L_13225 - .L_13224)


	//   ....[0]....
.L_13224:
        /*023c*/ 	.word	0x000000d0


	//   ....[1]....
        /*0240*/ 	.word	0x00003750


	//   ....[2]....
        /*0244*/ 	.word	0x00003790


	//   ....[3]....
        /*0248*/ 	.word	0x000046e0


	//   ....[4]....
        /*024c*/ 	.word	0x000047f0


	//----- nvinfo : EIATTR_CRS_STACK_SIZE
	.align		4
.L_13225:
        /*0250*/ 	.byte	0x04, 0x1e
        /*0252*/ 	.short	(.L_13227 - .L_13226)
.L_13226:
        /*0254*/ 	.word	0x00000000


	//----- nvinfo : EIATTR_CBANK_PARAM_SIZE
	.align		4
.L_13227:
        /*0258*/ 	.byte	0x03, 0x19
        /*025a*/ 	.short	0x008c


	//----- nvinfo : EIATTR_PARAM_CBANK
	.align		4
        /*025c*/ 	.byte	0x04, 0x0a
        /*025e*/ 	.short	(.L_13229 - .L_13228)
	.align		4
.L_13228:
        /*0260*/ 	.word	index@(.nv.constant0._ZN4vllm25paged_attention_v2_kernelI13__nv_bfloat16hLi256ELi32ELi128ELNS_18Fp8KVCacheDataTypeE1ELb0ELi512EEEvPfS3_PT_PKS4_PKT0_SA_ifPKiSC_iPKfiiiSE_SE_iiiii)
        /*0264*/ 	.short	0x0210
        /*0266*/ 	.short	0x008c


	//----- nvinfo : EIATTR_SW_WAR
	.align		4
.L_13229:
        /*0268*/ 	.byte	0x04, 0x36
        /*026a*/ 	.short	(.L_13231 - .L_13230)
.L_13230:
        /*026c*/ 	.word	0x00000008
.L_13231:


//--------------------- .nv.info._ZN4vllm25paged_attention_v2_kernelI13__nv_bfloat16hLi192ELi32ELi128ELNS_18Fp8KVCacheDataTypeE1ELb0ELi512EEEvPfS3_PT_PKS4_PKT0_SA_ifPKiSC_iPKfiiiSE_SE_iiiii --------------------------
	.section	.nv.info._ZN4vllm25paged_attention_v2_kernelI13__nv_bfloat16hLi192ELi32ELi128ELNS_18Fp8KVCacheDataTypeE1ELb0ELi512EEEvPfS3_PT_PKS4_PKT0_SA_ifPKiSC_iPKfiiiSE_SE_iiiii,"",@"SHT_CUDA_INFO"
	.sectionflags	@""
	.align	4


	//----- nvinfo : EIATTR_CUDA_API_VERSION
	.align		4
        /*0000*/ 	.byte	0x04, 0x37
        /*0002*/ 	.short	(.L_13233 - .L_13232)
.L_13232:
        /*0004*/ 	.word	0x00000082


	//----- nvinfo : EIATTR_KPARAM_INFO
	.align		4
.L_13233:
        /*0008*/ 	.byte	0x04, 0x17
        /*000a*/ 	.short	(.L_13235 - .L_13234)
.L_13234:
        /*000c*/ 	.word	0x00000000
        /*0010*/ 	.short	0x0015
        /*0012*/ 	.short	0x0088
        /*0014*/ 	.byte	0x00, 0xf0, 0x11, 0x00


	//----- nvinfo : EIATTR_KPARAM_INFO
	.align		4
.L_13235:
        /*0018*/ 	.byte	0x04, 0x17
        /*001a*/ 	.short	(.L_13237 - .L_13236)
.L_13236:
        /*001c*/ 	.word	0x00000000
        /*0020*/ 	.short	0x0014
        /*0022*/ 	.short	0x0084
        /*0024*/ 	.byte	0x00, 0xf0, 0x11, 0x00


	//----- nvinfo : EIATTR_KPARAM_INFO
	.align		4
.L_13237:
        /*0028*/ 	.byte	0x04, 0x17
        /*002a*/ 	.short	(.L_13239 - .L_13238)
.L_13238:
        /*002c*/ 	.word	0x00000000
        /*0030*/ 	.short	0x0013
        /*0032*/ 	.short	0x0080
        /*0034*/ 	.byte	0x00, 0xf0, 0x11, 0x00


	//----- nvinfo : EIATTR_KPARAM_INFO
	.align		4
.L_13239:
        /*0038*/ 	.byte	0x04, 0x17
        /*003a*/ 	.short	(.L_13241 - .L_13240)
.L_13240:
        /*003c*/ 	.word	0x00000000
        /*0040*/ 	.short	0x0012
        /*0042*/ 	.short	0x007c
        /*0044*/ 	.byte	0x00, 0xf0, 0x11, 0x00


	//----- nvinfo : EIATTR_KPARAM_INFO
	.align		4
.L_13241:
        /*0048*/ 	.byte	0x04, 0x17
        /*004a*/ 	.short	(.L_13243 - .L_13242)
.L_13242:
        /*004c*/ 	.word	0x00000000
        /*0050*/ 	.short	0x0011
        /*0052*/ 	.short	0x0078
        /*0054*/ 	.byte	0x00, 0xf0, 0x11, 0x00


	//----- nvinfo : EIATTR_KPARAM_INFO
	.align		4
.L_13243:
        /*0058*/ 	.byte	0x04, 0x17
        /*005a*/ 	.short	(.L_13245 - .L_13244)
.L_13244:
        /*005c*/ 	.word	0x00000000
        /*0060*/ 	.short	0x0010
        /*0062*/ 	.short	0x0070
        /*0064*/ 	.byte	0x00, 0xf0, 0x21, 0x00


	//----- nvinfo : EIATTR_KPARAM_INFO
	.align		4
.L_13245:
        /*0068*/ 	.byte	0x04, 0x17
        /*006a*/ 	.short	(.L_13247 - .L_13246)
.L_13246:
        /*006c*/ 	.word	0x00000000
        /*0070*/ 	.short	0x000f
        /*0072*/ 	.short	0x0068
        /*0074*/ 	.byte	0x00, 0xf0, 0x21, 0x00


	//----- nvinfo : EIATTR_KPARAM_INFO
	.align		4
.L_13247:
        /*0078*/ 	.byte	0x04, 0x17
        /*007a*/ 	.short	(.L_13249 - .L_13248)
.L_13248:
        /*007c*/ 	.word	0x00000000
        /*0080*/ 	.short	0x000e
        /*0082*/ 	.short	0x0060
        /*0084*/ 	.byte	0x00, 0xf0, 0x11, 0x00


	//----- nvinfo : EIATTR_KPARAM_INFO
	.align		4
.L_13249:
        /*0088*/ 	.byte	0x04, 0x17
        /*008a*/ 	.short	(.L_13251 - .L_13250)
.L_13250:
        /*008c*/ 	.word	0x00000000
        /*0090*/ 	.short	0x000d
        /*0092*/ 	.short	0x005c
        /*0094*/ 	.byte	0x00, 0xf0, 0x11, 0x00


	//----- nvinfo : EIATTR_KPARAM_INFO
	.align		4
.L_13251:
        /*0098*/ 	.byte	0x04, 0x17
        /*009a*/ 	.short	(.L_13253 - .L_13252)
.L_13252:
        /*009c*/ 	.word	0x00000000
        /*00a0*/ 	.short	0x000c
        /*00a2*/ 	.short	0x0058
        /*00a4*/ 	.byte	0x00, 0xf0, 0x11, 0x00


	//----- nvinfo : EIATTR_KPARAM_INFO
	.align		4
.L_13253:
        /*00a8*/ 	.byte	0x04, 0x17
        /*00aa*/ 	.short	(.L_13255 - .L_13254)
.L_13254:
        /*00ac*/ 	.word	0x00000000
        /*00b0*/ 	.short	0x000b
        /*00b2*/ 	.short	0x0050
        /*00b4*/ 	.byte	0x00, 0xf0, 0x21, 0x00


	//----- nvinfo : EIATTR_KPARAM_INFO
	.align		4
.L_13255:
        /*00b8*/ 	.byte	0x04, 0x17
        /*00ba*/ 	.short	(.L_13257 - .L_13256)
.L_13256:
        /*00bc*/ 	.word	0x00000000
        /*00c0*/ 	.short	0x000a
        /*00c2*/ 	.short	0x0048
        /*00c4*/ 	.byte	0x00, 0xf0, 0x11, 0x00


	//----- nvinfo : EIATTR_KPARAM_INFO
	.align		4
.L_13257:
        /*00c8*/ 	.byte	0x04, 0x17
        /*00ca*/ 	.short	(.L_13259 - .L_13258)
.L_13258:
        /*00cc*/ 	.word	0x00000000
        /*00d0*/ 	.short	0x0009
        /*00d2*/ 	.short	0x0040
        /*00d4*/ 	.byte	0x00, 0xf0, 0x21, 0x00


	//----- nvinfo : EIATTR_KPARAM_INFO
	.align		4
.L_13259:
        /*00d8*/ 	.byte	0x04, 0x17
        /*00da*/ 	.short	(.L_13261 - .L_13260)
.L_13260:
        /*00dc*/ 	.word	0x00000000
        /*00e0*/ 	.short	0x0008
        /*00e2*/ 	.short	0x0038
        /*00e4*/ 	.byte	0x00, 0xf0, 0x21, 0x00


	//----- nvinfo : EIATTR_KPARAM_INFO
	.align		4
.L_13261:
        /*00e8*/ 	.byte	0x04, 0x17
        /*00ea*/ 	.short	(.L_13263 - .L_13262)
.L_13262:
        /*00ec*/ 	.word	0x00000000
        /*00f0*/ 	.short	0x0007
        /*00f2*/ 	.short	0x0034
        /*00f4*/ 	.byte	0x00, 0xf0, 0x11, 0x00


	//----- nvinfo : EIATTR_KPARAM_INFO
	.align		4
.L_13263:
        /*00f8*/ 	.byte	0x04, 0x17
        /*00fa*/ 	.short	(.L_13265 - .L_13264)
.L_13264:
        /*00fc*/ 	.word	0x00000000
        /*0100*/ 	.short	0x0006
        /*0102*/ 	.short	0x0030
        /*0104*/ 	.byte	0x00, 0xf0, 0x11, 0x00


	//----- nvinfo : EIATTR_KPARAM_INFO
	.align		4
.L_13265:
        /*0108*/ 	.byte	0x04, 0x17
        /*010a*/ 	.short	(.L_13267 - .L_13266)
.L_13266:
        /*010c*/ 	.word	0x00000000
        /*0110*/ 	.short	0x0005
        /*0112*/ 	.short	0x0028
        /*0114*/ 	.byte	0x00, 0xf0, 0x21, 0x00


	//----- nvinfo : EIATTR_KPARAM_INFO
	.align		4
.L_13267:
        /*0118*/ 	.byte	0x04, 0x17
        /*011a*/ 	.short	(.L_13269 - .L_13268)
.L_13268:
        /*011c*/ 	.word	0x00000000
        /*0120*/ 	.short	0x0004
        /*0122*/ 	.short	0x0020
        /*0124*/ 	.byte	0x00, 0xf0, 0x21, 0x00


	//----- nvinfo : EIATTR_KPARAM_INFO
	.align		4
.L_13269:
        /*0128*/ 	.byte	0x04, 0x17
        /*012a*/ 	.short	(.L_13271 - .L_13270)
.L_13270:
        /*012c*/ 	.word	0x00000000
        /*0130*/ 	.short	0x0003
        /*0132*/ 	.short	0x0018
        /*0134*/ 	.byte	0x00, 0xf0, 0x21, 0x00


	//----- nvinfo : EIATTR_KPARAM_INFO
	.align		4
.L_13271:
        /*0138*/ 	.byte	0x04, 0x17
        /*013a*/ 	.short	(.L_13273 - .L_13272)
.L_13272:
        /*013c*/ 	.word	0x00000000
        /*0140*/ 	.short	0x0002
        /*0142*/ 	.short	0x0010
        /*0144*/ 	.byte	0x00, 0xf0, 0x21, 0x00


	//----- nvinfo : EIATTR_KPARAM_INFO
	.align		4
.L_13273:
        /*0148*/ 	.byte	0x04, 0x17
        /*014a*/ 	.short	(.L_13275 - .L_13274)
.L_13274:
        /*014c*/ 	.word	0x00000000
        /*0150*/ 	.short	0x0001
        /*0152*/ 	.short	0x0008
        /*0154*/ 	.byte	0x00, 0xf0, 0x21, 0x00


	//----- nvinfo : EIATTR_KPARAM_INFO
	.align		4
.L_13275:
        /*0158*/ 	.byte	0x04, 0x17
        /*015a*/ 	.short	(.L_13277 - .L_13276)
.L_13276:
        /*015c*/ 	.word	0x00000000
        /*0160*/ 	.short	0x0000
        /*0162*/ 	.short	0x0000
        /*0164*/ 	.byte	0x00, 0xf0, 0x21, 0x00


	//----- nvinfo : EIATTR_SPARSE_MMA_MASK
	.align		4
.L_13277:
        /*0168*/ 	.byte	0x03, 0x50
        /*016a*/ 	.short	0x0000


	//----- nvinfo : EIATTR_MAXREG_COUNT
	.align		4
        /*016c*/ 	.byte	0x03, 0x1b
        /*016e*/ 	.short	0x00ff


	//----- nvinfo : EIATTR_NUM_BARRIERS
	.align		4
        /*0170*/ 	.byte	0x02, 0x4c
        /*0172*/ 	.byte	0x01
	.zero		1


	//----- nvinfo : EIATTR_EXTERNS
	.align		4
        /*0174*/ 	.byte	0x04, 0x0f
        /*0176*/ 	.short	(.L_13279 - .L_13278)


	//   ....[0]....
	.align		4
.L_13278:
        /*0178*/ 	.word	index@(__assertfail)


	//----- nvinfo : EIATTR_MERCURY_ISA_VERSION
	.align		4
.L_13279:
        /*017c*/ 	.byte	0x03, 0x5f
        /*017e*/ 	.short	0x0101


	//----- nvinfo : EIATTR_COOP_GROUP_MASK_REGIDS
	.align		4
        /*0180*/ 	.byte	0x04, 0x29
        /*0182*/ 	.short	(.L_13281 - .L_13280)


	//   ....[0]....
.L_13280:
        /*0184*/ 	.word	0xffffffff


	//   ....[1]....
        /*0188*/ 	.word	0xffffffff


	//   ....[2]....
        /*018c*/ 	.word	0xffffffff


	//   ....[3]....
        /*0190*/ 	.word	0xffffffff


	//   ....[4]....
        /*0194*/ 	.word	0xffffffff


	//   ....[5]....
        /*0198*/ 	.word	0xffffffff


	//   ....[6]....
        /*019c*/ 	.word	0xffffffff


	//   ....[7]....
        /*01a0*/ 	.word	0xffffffff


	//   ....[8]....
        /*01a4*/ 	.word	0xffffffff


	//   ....[9]....
        /*01a8*/ 	.word	0xffffffff


	//   ....[10]....
        /*01ac*/ 	.word	0xffffffff


	//   ....[11]....
        /*01b0*/ 	.word	0xffffffff


	//   ....[12]....
        /*01b4*/ 	.word	0xffffffff


	//   ....[13]....
        /*01b8*/ 	.word	0xffffffff


	//   ....[14]....
        /*01bc*/ 	.word	0xffffffff


	//   ....[15]....
        /*01c0*/ 	.word	0xffffffff


	//   ....[16]....
        /*01c4*/ 	.word	0x0500000f


	//   ....[17]....
        /*01c8*/ 	.word	0x0500000f


	//   ....[18]....
        /*01cc*/ 	.word	0x0500000f


	//   ....[19]....
        /*01d0*/ 	.word	0x0500000f


	//   ....[20]....
        /*01d4*/ 	.word	0x0500000f


	//----- nvinfo : EIATTR_COOP_GROUP_INSTR_OFFSETS
	.align		4
.L_13281:
        /*01d8*/ 	.byte	0x04, 0x28
        /*01da*/ 	.short	(.L_13283 - .L_13282)


	//   ....[0]....
.L_13282:
        /*01dc*/ 	.word	0x00000890


	//   ....[1]....
        /*01e0*/ 	.word	0x000008c0


	//   ....[2]....
        /*01e4*/ 	.word	0x000008e0


	//   ....[3]....
        /*01e8*/ 	.word	0x00000900


	//   ....[4]....
        /*01ec*/ 	.word	0x00000920


	//   ....[5]....
        /*01f0*/ 	.word	0x00000a70


	//   ....[6]....
        /*01f4*/ 	.word	0x00000a90


	//   ....[7]....
        /*01f8*/ 	.word	0x00000ab0


	//   ....[8]....
        /*01fc*/ 	.word	0x00001970


	//   ....[9]....
        /*0200*/ 	.word	0x000019f0


	//   ....[10]....
        /*0204*/ 	.word	0x00001a50


	//   ....[11]....
        /*0208*/ 	.word	0x00001aa0


	//   ....[12]....
        /*020c*/ 	.word	0x00001ae0


	//   ....[13]....
        /*0210*/ 	.word	0x00001b30


	//   ....[14]....
        /*0214*/ 	.word	0x00001b50


	//   ....[15]....
        /*0218*/ 	.word	0x00001b70


	//   ....[16]....
        /*021c*/ 	.word	0x00003fa0


	//   ....[17]....
        /*0220*/ 	.word	0x00004000


	//   ....[18]....
        /*0224*/ 	.word	0x00004060


	//   ....[19]....
        /*0228*/ 	.word	0x000040c0


	//   ....[20]....
        /*022c*/ 	.word	0x00004120


	//----- nvinfo : EIATTR_SYSCALL_OFFSETS
	.align		4
.L_13283:
        /*0230*/ 	.byte	0x04, 0x46
        /*0232*/ 	.short	(.L_13285 - .L_13284)


	//   ....[0]....
.L_13284:
        /*0234*/ 	.word	0x00003f30


	//----- nvinfo : EIATTR_EXIT_INSTR_OFFSETS
	.align		4
.L_13285:
        /*0238*/ 	.byte	0x04, 0x1c
        /*023a*/ 	.short	(.L_13287 - .L_13286)


	//   ....[0]....
.L_13286:
        /*023c*/ 	.word	0x000000d0


	//   ....[1]....
        /*0240*/ 	.word	0x00003280


	//   ....[2]....
        /*0244*/ 	.word	0x000032c0


	//   ....[3]....
        /*0248*/ 	.word	0x00003e30


	//   ....[4]....
        /*024c*/ 	.word	0x00003f40


	//----- nvinfo : EIATTR_CRS_STACK_SIZE
	.align		4
.L_13287:
        /*0250*/ 	.byte	0x04, 0x1e
        /*0252*/ 	.short	(.L_13289 - .L_13288)
.L_13288:
        /*0254*/ 	.word	0x00000000


	//----- nvinfo : EIATTR_CBANK_PARAM_SIZE
	.align		4
.L_13289:
        /*0258*/ 	.byte	0x03, 0x19
        /*025a*/ 	.short	0x008c


	//----- nvinfo : EIATTR_PARAM_CBANK
	.align		4
        /*025c*/ 	.byte	0x04, 0x0a
        /*025e*/ 	.short	(.L_13291 - .L_13290)
	.align		4
.L_13290:
        /*0260*/ 	.word	index@(.nv.constant0._ZN4vllm25paged_attention_v2_kernelI13__nv_bfloat16hLi192ELi32ELi128ELNS_18Fp8KVCacheDataTypeE1ELb0ELi512EEEvPfS3_PT_PKS4_PKT0_SA_ifPKiSC_iPKfiiiSE_SE_iiiii)
        /*0264*/ 	.short	0x0210
        /*0266*/ 	.short	0x008c


	//----- nvinfo : EIATTR_SW_WAR
	.align		4
.L_13291:
        /*0268*/ 	.byte	0x04, 0x36
        /*026a*/ 	.short	(.L_13293 - .L_13292)
.L_13292:
        /*026c*/ 	.word	0x00000008
.L_13293:


//--------------------- .nv.info._ZN4vllm25paged_attention_v2_kernelI13__nv_bfloat16hLi128ELi32ELi128ELNS_18Fp8KVCacheDataTypeE1ELb0ELi512EEEvPfS3_PT_PKS4_PKT0_SA_ifPKiSC_iPKfiiiSE_SE_iiiii --------------------------
	.section	.nv.info._ZN4vllm25paged_attention_v2_kernelI13__nv_bfloat16hLi128ELi32ELi128ELNS_18Fp8KVCacheDataTypeE1ELb0ELi512EEEvPfS3_PT_PKS4_PKT0_SA_ifPKiSC_iPKfiiiSE_SE_iiiii,"",@"SHT_CUDA_INFO"
	.sectionflags	@""
	.align	4


	//----- nvinfo : EIATTR_CUDA_API_VERSION
	.align		4
        /*0000*/ 	.byte	0x04, 0x37
        /*0002*/ 	.short	(.L_13295 - .L_13294)
.L_13294:
        /*0004*/ 	.word	0x00000082


	//----- nvinfo : EIATTR_KPARAM_INFO
	.align		4
.L_13295:
        /*0008*/ 	.byte	0x04, 0x17
        /*000a*/ 	.short	(.L_13297 - .L_13296)
.L_13296:
        /*000c*/ 	.word	0x00000000
        /*0010*/ 	.short	0x0015
        /*0012*/ 	.short	0x0088
        /*0014*/ 	.byte	0x00, 0xf0, 0x11, 0x00


	//----- nvinfo : EIATTR_KPARAM_INFO
	.align		4
.L_13297:
        /*0018*/ 	.byte	0x04, 0x17
        /*001a*/ 	.short	(.L_13299 - .L_13298)
.L_13298:
        /*001c*/ 	.word	0x00000000
        /*0020*/ 	.short	0x0014
        /*0022*/ 	.short	0x0084
        /*0024*/ 	.byte	0x00, 0xf0, 0x11, 0x00


	//----- nvinfo : EIATTR_KPARAM_INFO
	.align		4
.L_13299:
        /*0028*/ 	.byte	0x04, 0x17
        /*002a*/ 	.short	(.L_13301 - .L_13300)
.L_13300:
        /*002c*/ 	.word	0x00000000
        /*0030*/ 	.short	0x0013
        /*0032*/ 	.short	0x0080
        /*0034*/ 	.byte	0x00, 0xf0, 0x11, 0x00


	//----- nvinfo : EIATTR_KPARAM_INFO
	.align		4
.L_13301:
        /*0038*/ 	.byte	0x04, 0x17
        /*003a*/ 	.short	(.L_13303 - .L_13302)
.L_13302:
        /*003c*/ 	.word	0x00000000
        /*0040*/ 	.short	0x0012
        /*0042*/ 	.short	0x007c
        /*0044*/ 	.byte	0x00, 0xf0, 0x11, 0x00


	//----- nvinfo : EIATTR_KPARAM_INFO
	.align		4
.L_13303:
        /*0048*/ 	.byte	0x04, 0x17
        /*004a*/ 	.short	(.L_13305 - .L_13304)
.L_13304:
        /*004c*/ 	.word	0x00000000
        /*0050*/ 	.short	0x0011
        /*0052*/ 	.short	0x0078
        /*0054*/ 	.byte	0x00, 0xf0, 0x11, 0x00


	//----- nvinfo : EIATTR_KPARAM_INFO
	.align		4
.L_13305:
        /*0058*/ 	.byte	0x04, 0x17
        /*005a*/ 	.short	(.L_13307 - .L_13306)
.L_13306:
        /*005c*/ 	.word	0x00000000
        /*0060*/ 	.short	0x0010
        /*0062*/ 	.short	0x0070
        /*0064*/ 	.byte	0x00, 0xf0, 0x21, 0x00


	//----- nvinfo : EIATTR_KPARAM_INFO
	.align		4
.L_13307:
        /*0068*/ 	.byte	0x04, 0x17
        /*006a*/ 	.short	(.L_13309 - .L_13308)
.L_13308:
        /*006c*/ 	.word	0x00000000
        /*0070*/ 	.short	0x000f
        /*0072*/ 	.short	0x0068
        /*0074*/ 	.byte	0x00, 0xf0, 0x21, 0x00


	//----- nvinfo : EIATTR_KPARAM_INFO
	.align		4
.L_13309:
        /*0078*/ 	.byte	0x04, 0x17
        /*007a*/ 	.short	(.L_13311 - .L_13310)
.L_13310:
        /*007c*/ 	.word	0x00000000
        /*0080*/ 	.short	0x000e
        /*0082*/ 	.short	0x0060
        /*0084*/ 	.byte	0x00, 0xf0, 0x11, 0x00


	//----- nvinfo : EIATTR_KPARAM_INFO
	.align		4
.L_13311:
        /*0088*/ 	.byte	0x04, 0x17
        /*008a*/ 	.short	(.L_13313 - .L_13312)
.L_13312:
        /*008c*/ 	.word	0x00000000
        /*0090*/ 	.short	0x000d
        /*0092*/ 	.short	0x005c
        /*0094*/ 	.byte	0x00, 0xf0, 0x11, 0x00


	//----- nvinfo : EIATTR_KPARAM_INFO
	.align		4
.L_13313:
        /*0098*/ 	.byte	0x04, 0x17
        /*009a*/ 	.short	(.L_13315 - .L_13314)
.L_13314:
        /*009c*/ 	.word	0x00000000
        /*00a0*/ 	.short	0x000c
        /*00a2*/ 	.short	0x0058
        /*00a4*/ 	.byte	0x00, 0xf0, 0x11, 0x00


	//----- nvinfo : EIATTR_KPARAM_INFO
	.align		4
.L_13315:
        /*00a8*/ 	.byte	0x04, 0x17
        /*00aa*/ 	.short	(.L_13317 - .L_13316)
.L_13316:
        /*00ac*/ 	.word	0x00000000
        /*00b0*/ 	.short	0x000b
        /*00b2*/ 	.short	0x0050
        /*00b4*/ 	.byte	0x00, 0xf0, 0x21, 0x00


	//----- nvinfo : EIATTR_KPARAM_INFO
	.align		4
.L_13317:
        /*00b8*/ 	.byte	0x04, 0x17
        /*00ba*/ 	.short	(.L_13319 - .L_13318)
.L_13318:
        /*00bc*/ 	.word	0x00000000
        /*00c0*/ 	.short	0x000a
        /*00c2*/ 	.short	0x0048
        /*00c4*/ 	.byte	0x00, 0xf0, 0x11, 0x00


	//----- nvinfo : EIATTR_KPARAM_INFO
	.align		4
.L_13319:
        /*00c8*/ 	.byte	0x04, 0x17
        /*00ca*/ 	.short	(.L_13321 - .L_13320)
.L_13320:
        /*00cc*/ 	.word	0x00000000
        /*00d0*/ 	.short	0x0009
        /*00d2*/ 	.short	0x0040
        /*00d4*/ 	.byte	0x00, 0xf0, 0x21, 0x00


	//----- nvinfo : EIATTR_KPARAM_INFO
	.align		4
.L_13321:
        /*00d8*/ 	.byte	0x04, 0x17
        /*00da*/ 	.short	(.L_13323 - .L_13322)
.L_13322:
        /*00dc*/ 	.word	0x00000000
        /*00e0*/ 	.short	0x0008
        /*00e2*/ 	.short	0x0038
        /*00e4*/ 	.byte	0x00, 0xf0, 0x21, 0x00


	//----- nvinfo : EIATTR_KPARAM_INFO
	.align		4
.L_13323:
        /*00e8*/ 	.byte	0x04, 0x17
        /*00ea*/ 	.short	(.L_13325 - .L_13324)
.L_13324:
        /*00ec*/ 	.word	0x00000000
        /*00f0*/ 	.short	0x0007
        /*00f2*/ 	.short	0x0034
        /*00f4*/ 	.byte	0x00, 0xf0, 0x11, 0x00


	//----- nvinfo : EIATTR_KPARAM_INFO
	.align		4
.L_13325:
        /*00f8*/ 	.byte	0x04, 0x17
        /*00fa*/ 	.short	(.L_13327 - .L_13326)
.L_13326:
        /*00fc*/ 	.word	0x00000000
        /*0100*/ 	.short	0x0006
        /*0102*/ 	.short	0x0030
        /*0104*/ 	.byte	0x00, 0xf0, 0x11, 0x00


	//----- nvinfo : EIATTR_KPARAM_INFO
	.align		4
.L_13327:
        /*0108*/ 	.byte	0x04, 0x17
        /*010a*/ 	.short	(.L_13329 - .L_13328)
.L_13328:
        /*010c*/ 	.word	0x00000000
        /*0110*/ 	.short	0x0005
        /*0112*/ 	.short	0x0028
        /*0114*/ 	.byte	0x00, 0xf0, 0x21, 0x00


	//----- nvinfo : EIATTR_KPARAM_INFO
	.align		4
.L_13329:
        /*0118*/ 	.byte	0x04, 0x17
        /*011a*/ 	.short	(.L_13331 - .L_13330)
.L_13330:
        /*011c*/ 	.word	0x00000000
        /*0120*/ 	.short	0x0004
        /*0122*/ 	.short	0x0020
        /*0124*/ 	.byte	0x00, 0xf0, 0x21, 0x00


	//----- nvinfo : EIATTR_KPARAM_INFO
	.align		4
.L_13331:
        /*0128*/ 	.byte	0x04, 0x17
        /*012a*/ 	.short	(.L_13333 - .L_13332)
.L_13332:
        /*012c*/ 	.word	0x00000000
        /*0130*/ 	.short	0x0003
        /*0132*/ 	.short	0x0018
        /*0134*/ 	.byte	0x00, 0xf0, 0x21, 0x00


	//----- nvinfo : EIATTR_KPARAM_INFO
	.align		4
.L_13333:
        /*0138*/ 	.byte	0x04, 0x17
        /*013a*/ 	.short	(.L_13335 - .L_13334)
.L_13334:
        /*013c*/ 	.word	0x00000000
        /*0140*/ 	.short	0x0002
        /*0142*/ 	.short	0x0010
        /*0144*/ 	.byte	0x00, 0xf0, 0x21, 0x00


	//----- nvinfo : EIATTR_KPARAM_INFO
	.align		4
.L_13335:
        /*0148*/ 	.byte	0x04, 0x17
        /*014a*/ 	.short	(.L_13337 - .L_13336)
.L_13336:
        /*014c*/ 	.word	0x00000000
        /*0150*/ 	.short	0x0001
        /*0152*/ 	.short	0x0008
        /*0154*/ 	.byte	0x00, 0xf0, 0x21, 0x00


	//----- nvinfo : EIATTR_KPARAM_INFO
	.align		4
.L_13337:
        /*0158*/ 	.byte	0x04, 0x17
        /*015a*/ 	.short	(.L_13339 - .L_13338)
.L_13338:
        /*015c*/ 	.word	0x00000000
        /*0160*/ 	.short	0x0000
        /*0162*/ 	.short	0x0000
        /*0164*/ 	.byte	0x00, 0xf0, 0x21, 0x00


	//----- nvinfo : EIATTR_SPARSE_MMA_MASK
	.align		4
.L_13339:
        /*0168*/ 	.byte	0x03, 0x50
        /*016a*/ 	.short	0x0000


	//----- nvinfo : EIATTR_MAXREG_COUNT
	.align		4
        /*016c*/ 	.byte	0x03, 0x1b
        /*016e*/ 	.short	0x00ff


	//----- nvinfo : EIATTR_NUM_BARRIERS
	.align		4
        /*0170*/ 	.byte	0x02, 0x4c
        /*0172*/ 	.byte	0x01
	.zero		1


	//----- nvinfo : EIATTR_EXTERNS
	.align		4
        /*0174*/ 	.byte	0x04, 0x0f
        /*0176*/ 	.short	(.L_13341 - .L_13340)


	//   ....[0]....
	.align		4
.L_13340:
        /*0178*/ 	.word	index@(__assertfail)


	//----- nvinfo : EIATTR_MERCURY_ISA_VERSION
	.align		4
.L_13341:
        /*017c*/ 	.byte	0x03, 0x5f
        /*017e*/ 	.short	0x0101


	//----- nvinfo : EIATTR_COOP_GROUP_MASK_REGIDS
	.align		4
        /*0180*/ 	.byte	0x04, 0x29
        /*0182*/ 	.short	(.L_13343 - .L_13342)


	//   ....[0]....
.L_13342:
        /*0184*/ 	.word	0xffffffff


	//   ....[1]....
        /*0188*/ 	.word	0xffffffff


	//   ....[2]....
        /*018c*/ 	.word	0xffffffff


	//   ....[3]....
        /*0190*/ 	.word	0xffffffff


	//   ....[4]....
        /*0194*/ 	.word	0xffffffff


	//   ....[5]....
        /*0198*/ 	.word	0xffffffff


	//   ....[6]....
        /*019c*/ 	.word	0xffffffff


	//   ....[7]....
        /*01a0*/ 	.word	0xffffffff


	//   ....[8]....
        /*01a4*/ 	.word	0xffffffff


	//   ....[9]....
        /*01a8*/ 	.word	0xffffffff


	//   ....[10]....
        /*01ac*/ 	.word	0xffffffff


	//   ....[11]....
        /*01b0*/ 	.word	0xffffffff


	//   ....[12]....
        /*01b4*/ 	.word	0xffffffff


	//   ....[13]....
        /*01b8*/ 	.word	0xffffffff


	//   ....[14]....
        /*01bc*/ 	.word	0xffffffff


	//   ....[15]....
        /*01c0*/ 	.word	0xffffffff


	//   ....[16]....
        /*01c4*/ 	.word	0x0500000f


	//   ....[17]....
        /*01c8*/ 	.word	0x0500000f


	//   ....[18]....
        /*01cc*/ 	.word	0x0500000f


	//   ....[19]....
        /*01d0*/ 	.word	0x0500000f


	//   ....[20]....
        /*01d4*/ 	.word	0x0500000f


	//----- nvinfo : EIATTR_COOP_GROUP_INSTR_OFFSETS
	.align		4
.L_13343:
        /*01d8*/ 	.byte	0x04, 0x28
        /*01da*/ 	.short	(.L_13345 - .L_13344)


	//   ....[0]....
.L_13344:
        /*01dc*/ 	.word	0x00000800


	//   ....[1]....
        /*01e0*/ 	.word	0x00000830


	//   ....[2]....
        /*01e4*/ 	.word	0x00000850


	//   ....[3]....
        /*01e8*/ 	.word	0x00000870


	//   ....[4]....
        /*01ec*/ 	.word	0x00000890


	//   ....[5]....
        /*01f0*/ 	.word	0x000009d0


	//   ....[6]....
        /*01f4*/ 	.word	0x000009f0


	//   ....[7]....
        /*01f8*/ 	.word	0x00000a20


	//   ....[8]....
        /*01fc*/ 	.word	0x000018d0


	//   ....[9]....
        /*0200*/ 	.word	0x00001950


	//   ....[10]....
        /*0204*/ 	.word	0x000019b0


	//   ....[11]....
        /*0208*/ 	.word	0x00001a00


	//   ....[12]....
        /*020c*/ 	.word	0x00001a40


	//   ....[13]....
        /*0210*/ 	.word	0x00001a90


	//   ....[14]....
        /*0214*/ 	.word	0x00001ab0


	//   ....[15]....
        /*0218*/ 	.word	0x00001ad0


	//   ....[16]....
        /*021c*/ 	.word	0x00003800


	//   ....[17]....
        /*0220*/ 	.word	0x00003860


	//   ....[18]....
        /*0224*/ 	.word	0x000038c0


	//   ....[19]....
        /*0228*/ 	.word	0x00003920


	//   ....[20]....
        /*022c*/ 	.word	0x00003980


	//----- nvinfo : EIATTR_SYSCALL_OFFSETS
	.align		4
.L_13345:
        /*0230*/ 	.byte	0x04, 0x46
        /*0232*/ 	.short	(.L_13347 - .L_13346)


	//   ....[0]....
.L_13346:
        /*0234*/ 	.word	0x00003790


	//----- nvinfo : EIATTR_EXIT_INSTR_OFFSETS
	.align		4
.L_13347:
        /*0238*/ 	.byte	0x04, 0x1c
        /*023a*/ 	.short	(.L_13349 - .L_13348)


	//   ....[0]....
.L_13348:
        /*023c*/ 	.word	0x00000090


	//   ....[1]....
        /*0240*/ 	.word	0x00002e90


	//   ....[2]....
        /*0244*/ 	.word	0x00002f50


	//   ....[3]....
        /*0248*/ 	.word	0x00003690


	//   ....[4]....
        /*024c*/ 	.word	0x000037a0


	//----- nvinfo : EIATTR_CRS_STACK_SIZE
	.align		4
.L_13349:
        /*0250*/ 	.byte	0x04, 0x1e
        /*0252*/ 	.short	(.L_13351 - .L_13350)
.L_13350:
        /*0254*/ 	.word	0x00000000


	//----- nvinfo : EIATTR_CBANK_PARAM_SIZE
	.align		4
.L_13351:
        /*0258*/ 	.byte	0x03, 0x19
        /*025a*/ 	.short	0x008c


	//----- nvinfo : EIATTR_PARAM_CBANK
	.align		4
        /*025c*/ 	.byte	0x04, 0x0a
        /*025e*/ 	.short	(.L_13353 - .L_13352)
	.align		4
.L_13352:
        /*0260*/ 	.word	index@(.nv.constant0._ZN4vllm25paged_attention_v2_kernelI13__nv_bfloat16hLi128ELi32ELi128ELNS_18Fp8KVCacheDataTypeE1ELb0ELi512EEEvPfS3_PT_PKS4_PKT0_SA_ifPKiSC_iPKfiiiSE_SE_iiiii)
        /*0264*/ 	.short	0x0210
        /*0266*/ 	.short	0x008c


	//----- nvinfo : EIATTR_SW_WAR
	.align		4
.L_13353:
        /*0268*/ 	.byte	0x04, 0x36
        /*026a*/ 	.short	(.L_13355 - .L_13354)
.L_13354:
        /*026c*/ 	.word	0x00000008
.L_13355:


//--------------------- .nv.info._ZN4vllm25paged_attention_v2_kernelI13__nv_bfloat16hLi120ELi32ELi128ELNS_18Fp8KVCacheDataTypeE1ELb0ELi512EEEvPfS3_PT_PKS4_PKT0_SA_ifPKiSC_iPKfiiiSE_SE_iiiii --------------------------
	.section	.nv.info._ZN4vllm25paged_attention_v2_kernelI13__nv_bfloat16hLi120ELi32ELi128ELNS_18Fp8KVCacheDataTypeE1ELb0ELi512EEEvPfS3_PT_PKS4_PKT0_SA_ifPKiSC_iPKfiiiSE_SE_iiiii,"",@"SHT_CUDA_INFO"
	.sectionflags	@""
	.align	4


	//----- nvinfo : EIATTR_CUDA_API_VERSION
	.align		4
        /*0000*/ 	.byte	0x04, 0x37
        /*0002*/ 	.short	(.L_13357 - .L_13356)
.L_13356:
        /*0004*/ 	.word	0x00000082


	//----- nvinfo : EIATTR_KPARAM_INFO
	.align		4
.L_13357:
        /*0008*/ 	.byte	0x04, 0x17
        /*000a*/ 	.short	(.L_13359 - .L_13358)
.L_13358:
        /*000c*/ 	.word	0x00000000
        /*0010*/ 	.short	0x0015
        /*0012*/ 	.short	0x0088
        /*0014*/ 	.byte	0x00, 0xf0, 0x11, 0x00


	//----- nvinfo : EIATTR_KPARAM_INFO
	.align		4
.L_13359:
        /*0018*/ 	.byte	0x04, 0x17
        /*001a*/ 	.short	(.L_13361 - .L_13360)
.L_13360:
        /*001c*/ 	.word	0x00000000
        /*0020*/ 	.short	0x0014
        /*0022*/ 	.short	0x0084
        /*0024*/ 	.byte	0x00, 0xf0, 0x11, 0x00


	//----- nvinfo : EIATTR_KPARAM_INFO
	.align		4
.L_13361:
        /*0028*/ 	.byte	0x04, 0x17
        /*002a*/ 	.short	(.L_13363 - .L_13362)
.L_13362:
        /*002c*/ 	.word	0x00000000
        /*0030*/ 	.short	0x0013
        /*0032*/ 	.short	0x0080
        /*0034*/ 	.byte	0x00, 0xf0, 0x11, 0x00


	//----- nvinfo : EIATTR_KPARAM_INFO
	.align		4
.L_13363:
        /*0038*/ 	.byte	0x04, 0x17
        /*003a*/ 	.short	(.L_13365 - .L_13364)
.L_13364:
        /*003c*/ 	.word	0x00000000
        /*0040*/ 	.short	0x0012
        /*0042*/ 	.short	0x007c
        /*0044*/ 	.byte	0x00, 0xf0, 0x11, 0x00


	//----- nvinfo : EIATTR_KPARAM_INFO
	.align		4
.L_13365:
        /*0048*/ 	.byte	0x04, 0x17
        /*004a*/ 	.short	(.L_13367 - .L_13366)
.L_13366:
        /*004c*/ 	.word	0x00000000
        /*0050*/ 	.short	0x0011
        /*0052*/ 	.short	0x0078
        /*0054*/ 	.byte	0x00, 0xf0, 0x11, 0x00


	//----- nvinfo : EIATTR_KPARAM_INFO
	.align		4
.L_13367:
        /*0058*/ 	.byte	0x04, 0x17
        /*005a*/ 	.short	(.L_13369 - .L_13368)
.L_13368:
        /*005c*/ 	.word	0x00000000
        /*0060*/ 	.short	0x0010
        /*0062*/ 	.short	0x0070
        /*0064*/ 	.byte	0x00, 0xf0, 0x21, 0x00


	//----- nvinfo : EIATTR_KPARAM_INFO
	.align		4
.L_13369:
        /*0068*/ 	.byte	0x04, 0x17
        /*006a*/ 	.short	(.L_13371 - .L_13370)
.L_13370:
        /*006c*/ 	.word	0x00000000
        /*0070*/ 	.short	0x000f
        /*0072*/ 	.short	0x0068
        /*0074*/ 	.byte	0x00, 0xf0, 0x21, 0x00


	//----- nvinfo : EIATTR_KPARAM_INFO
	.align		4
.L_13371:
        /*0078*/ 	.byte	0x04, 0x17
        /*007a*/ 	.short	(.L_13373 - .L_13372)
.L_13372:
        /*007c*/ 	.word	0x00000000
        /*0080*/ 	.short	0x000e
        /*0082*/ 	.short	0x0060
        /*0084*/ 	.byte	0x00, 0xf0, 0x11, 0x00


	//----- nvinfo : EIATTR_KPARAM_INFO
	.align		4
.L_13373:
        /*0088*/ 	.byte	0x04, 0x17
        /*008a*/ 	.short	(.L_13375 - .L_13374)
.L_13374:
        /*008c*/ 	.word	0x00000000
        /*0090*/ 	.short	0x000d
        /*0092*/ 	.short	0x005c
        /*0094*/ 	.byte	0x00, 0xf0, 0x11, 0x00


	//----- nvinfo : EIATTR_KPARAM_INFO
	.align		4
.L_13375:
        /*0098*/ 	.byte	0x04, 0x17
        /*009a*/ 	.short	(.L_13377 - .L_13376)
.L_13376:
        /*009c*/ 	.word	0x00000000
        /*00a0*/ 	.short	0x000c
        /*00a2*/ 	.short	0x0058
        /*00a4*/ 	.byte	0x00, 0xf0, 0x11, 0x00


	//----- nvinfo : EIATTR_KPARAM_INFO
	.align		4
.L_13377:
        /*00a8*/ 	.byte	0x04, 0x17
        /*00aa*/ 	.short	(.L_13379 - .L_13378)
.L_13378:
        /*00ac*/ 	.word	0x00000000
        /*00b0*/ 	.short	0x000b
        /*00b2*/ 	.short	0x0050
        /*00b4*/ 	.byte	0x00, 0xf0, 0x21, 0x00


	//----- nvinfo : EIATTR_KPARAM_INFO
	.align		4
.L_13379:
        /*00b8*/ 	.byte	0x04, 0x17
        /*00ba*/ 	.short	(.L_13381 - .L_13380)
.L_13380:
        /*00bc*/ 	.word	0x00000000
        /*00c0*/ 	.short	0x000a
        /*00c2*/ 	.short	0x0048
        /*00c4*/ 	.byte	0x00, 0xf0, 0x11, 0x00


	//----- nvinfo : EIATTR_KPARAM_INFO
	.align		4
.L_13381:
        /*00c8*/ 	.byte	0x04, 0x17
        /*00ca*/ 	.short	(.L_13383 - .L_13382)
.L_13382:
        /*00cc*/ 	.word	0x00000000
        /*00d0*/ 	.short	0x0009
        /*00d2*/ 	.short	0x0040
        /*00d4*/ 	.byte	0x00, 0xf0, 0x21, 0x00


	//----- nvinfo : EIATTR_KPARAM_INFO
	.align		4
.L_13383:
        /*00d8*/ 	.byte	0x04, 0x17
        /*00da*/ 	.short	(.L_13385 - .L_13384)
.L_13384:
        /*00dc*/ 	.word	0x00000000
        /*00e0*/ 	.short	0x0008
        /*00e2*/ 	.short	0x0038
        /*00e4*/ 	.byte	0x00, 0xf0, 0x21, 0x00


	//----- nvinfo : EIATTR_KPARAM_INFO
	.align		4
.L_13385:
        /*00e8*/ 	.byte	0x04, 0x17
        /*00ea*/ 	.short	(.L_13387 - .L_13386)
.L_13386:
        /*00ec*/ 	.word	0x00000000
        /*00f0*/ 	.short	0x0007
        /*00f2*/ 	.short	0x0034
        /*00f4*/ 	.byte	0x00, 0xf0, 0x11, 0x00


	//----- nvinfo : EIATTR_KPARAM_INFO
	.align		4
.L_13387:
        /*00f8*/ 	.byte	0x04, 0x17
        /*00fa*/ 	.short	(.L_13389 - .L_13388)
.L_13388:
        /*00fc*/ 	.word	0x00000000
        /*0100*/ 	.short	0x0006
        /*0102*/ 	.short	0x0030
        /*0104*/ 	.byte	0x00, 0xf0, 0x11, 0x00


	//----- nvinfo : EIATTR_KPARAM_INFO
	.align		4
.L_13389:
        /*0108*/ 	.byte	0x04, 0x17
        /*010a*/ 	.short	(.L_13391 - .L_13390)
.L_13390:
        /*010c*/ 	.word	0x00000000
        /*0110*/ 	.short	0x0005
        /*0112*/ 	.short	0x0028
        /*0114*/ 	.byte	0x00, 0xf0, 0x21, 0x00


	//----- nvinfo : EIATTR_KPARAM_INFO
	.align		4
.L_13391:
        /*0118*/ 	.byte	0x04, 0x17
        /*011a*/ 	.short	(.L_13393 - .L_13392)
.L_13392:
        /*011c*/ 	.word	0x00000000
        /*0120*/ 	.short	0x0004
        /*0122*/ 	.short	0x0020
        /*0124*/ 	.byte	0x00, 0xf0, 0x21, 0x00


	//----- nvinfo : EIATTR_KPARAM_INFO
	.align		4
.L_13393:
        /*0128*/ 	.byte	0x04, 0x17
        /*012a*/ 	.short	(.L_13395 - .L_13394)
.L_13394:
        /*012c*/ 	.word	0x00000000
        /*0130*/ 	.short	0x0003
        /*0132*/ 	.short	0x0018
        /*0134*/ 	.byte	0x00, 0xf0, 0x21, 0x00


	//----- nvinfo : EIATTR_KPARAM_INFO
	.align		4
.L_13395:
        /*0138*/ 	.byte	0x04, 0x17
        /*013a*/ 	.short	(.L_13397 - .L_13396)
.L_13396:
        /*013c*/ 	.word	0x00000000
        /*0140*/ 	.short	0x0002
        /*0142*/ 	.short	0x0010
        /*0144*/ 	.byte	0x00, 0xf0, 0x21, 0x00


	//----- nvinfo : EIATTR_KPARAM_INFO
	.align		4
.L_13397:
        /*0148*/ 	.byte	0x04, 0x17
        /*014a*/ 	.short	(.L_13399 - .L_13398)
.L_13398:
        /*014c*/ 	.word	0x00000000
        /*0150*/ 	.short	0x0001
        /*0152*/ 	.short	0x0008
        /*0154*/ 	.byte	0x00, 0xf0, 0x21, 0x00


	//----- nvinfo : EIATTR_KPARAM_INFO
	.align		4
.L_13399:
        /*0158*/ 	.byte	0x04, 0x17
        /*015a*/ 	.short	(.L_13401 - .L_13400)
.L_13400:
        /*015c*/ 	.word	0x00000000
        /*0160*/ 	.short	0x0000
        /*0162*/ 	.short	0x0000
        /*0164*/ 	.byte	0x00, 0xf0, 0x21, 0x00


	//----- nvinfo : EIATTR_SPARSE_MMA_MASK
	.align		4
.L_13401:
        /*0168*/ 	.byte	0x03, 0x50
        /*016a*/ 	.short	0x0000


	//----- nvinfo : EIATTR_MAXREG_COUNT
	.align		4
        /*016c*/ 	.byte	0x03, 0x1b
        /*016e*/ 	.short	0x00ff


	//----- nvinfo : EIATTR_NUM_BARRIERS
	.align		4
        /*0170*/ 	.byte	0x02, 0x4c
        /*0172*/ 	.byte	0x01
	.zero		1


	//----- nvinfo : EIATTR_EXTERNS
	.align		4
        /*0174*/ 	.byte	0x04, 0x0f
        /*0176*/ 	.short	(.L_13403 - .L_13402)


	//   ....[0]....
	.align		4
.L_13402:
        /*0178*/ 	.word	index@(__assertfail)


	//----- nvinfo : EIATTR_MERCURY_ISA_VERSION
	.align		4
.L_13403:
        /*017c*/ 	.byte	0x03, 0x5f
        /*017e*/ 	.short	0x0101


	//----- nvinfo : EIATTR_COOP_GROUP_MASK_REGIDS
	.align		4
        /*0180*/ 	.byte	0x04, 0x29
        /*0182*/ 	.short	(.L_13405 - .L_13404)


	//   ....[0]....
.L_13404:
        /*0184*/ 	.word	0xffffffff


	//   ....[1]....
        /*0188*/ 	.word	0xffffffff


	//   ....[2]....
        /*018c*/ 	.word	0xffffffff


	//   ....[3]....
        /*0190*/ 	.word	0xffffffff


	//   ....[4]....
        /*0194*/ 	.word	0xffffffff


	//   ....[5]....
        /*0198*/ 	.word	0xffffffff


	//   ....[6]....
        /*019c*/ 	.word	0xffffffff


	//   ....[7]....
        /*01a0*/ 	.word	0xffffffff


	//   ....[8]....
        /*01a4*/ 	.word	0xffffffff


	//   ....[9]....
        /*01a8*/ 	.word	0xffffffff


	//   ....[10]....
        /*01ac*/ 	.word	0xffffffff


	//   ....[11]....
        /*01b0*/ 	.word	0xffffffff


	//   ....[12]....
        /*01b4*/ 	.word	0xffffffff


	//   ....[13]....
        /*01b8*/ 	.word	0xffffffff


	//   ....[14]....
        /*01bc*/ 	.word	0xffffffff


	//   ....[15]....
        /*01c0*/ 	.word	0xffffffff


	//   ....[16]....
        /*01c4*/ 	.word	0x0500000f


	//   ....[17]....
        /*01c8*/ 	.word	0x0500000f


	//   ....[18]....
        /*01cc*/ 	.word	0x0500000f


	//   ....[19]....
        /*01d0*/ 	.word	0x0500000f


	//   ....[20]....
        /*01d4*/ 	.word	0x0500000f


	//----- nvinfo : EIATTR_COOP_GROUP_INSTR_OFFSETS
	.align		4
.L_13405:
        /*01d8*/ 	.byte	0x04, 0x28
        /*01da*/ 	.short	(.L_13407 - .L_13406)


	//   ....[0]....
.L_13406:
        /*01dc*/ 	.word	0x00000800


	//   ....[1]....
        /*01e0*/ 	.word	0x00000830


	//   ....[2]....
        /*01e4*/ 	.word	0x00000850


	//   ....[3]....
        /*01e8*/ 	.word	0x00000870


	//   ....[4]....
        /*01ec*/ 	.word	0x00000890


	//   ....[5]....
        /*01f0*/ 	.word	0x000009e0


	//   ....[6]....
        /*01f4*/ 	.word	0x00000a00


	//   ....[7]....
        /*01f8*/ 	.word	0x00000a20


	//   ....[8]....
        /*01fc*/ 	.word	0x000018d0


	//   ....[9]....
        /*0200*/ 	.word	0x00001960


	//   ....[10]....
        /*0204*/ 	.word	0x000019b0


	//   ....[11]....
        /*0208*/ 	.word	0x00001a10


	//   ....[12]....
        /*020c*/ 	.word	0x00001a40


	//   ....[13]....
        /*0210*/ 	.word	0x00001a90


	//   ....[14]....
        /*0214*/ 	.word	0x00001ab0


	//   ....[15]....
        /*0218*/ 	.word	0x00001ad0


	//   ....[16]....
        /*021c*/ 	.word	0x000036d0


	//   ....[17]....
        /*0220*/ 	.word	0x00003730


	//   ....[18]....
        /*0224*/ 	.word	0x00003790


	//   ....[19]....
        /*0228*/ 	.word	0x000037f0


	//   ....[20]....
        /*022c*/ 	.word	0x00003850


	//----- nvinfo : EIATTR_SYSCALL_OFFSETS
	.align		4
.L_13407:
        /*0230*/ 	.byte	0x04, 0x46
        /*0232*/ 	.short	(.L_13409 - .L_13408)


	//   ....[0]....
.L_13408:
        /*0234*/ 	.word	0x00003660


	//----- nvinfo : EIATTR_EXIT_INSTR_OFFSETS
	.align		4
.L_13409:
        /*0238*/ 	.byte	0x04, 0x1c
        /*023a*/ 	.short	(.L_13411 - .L_13410)


	//   ....[0]....
.L_13410:
        /*023c*/ 	.word	0x00000090


	//   ....[1]....
        /*0240*/ 	.word	0x00002df0


	//   ....[2]....
        /*0244*/ 	.word	0x00002e90


	//   ....[3]....
        /*0248*/ 	.word	0x00003560


	//   ....[4]....
        /*024c*/ 	.word	0x00003670


	//----- nvinfo : EIATTR_CRS_STACK_SIZE
	.align		4
.L_13411:
        /*0250*/ 	.byte	0x04, 0x1e
        /*0252*/ 	.short	(.L_13413 - .L_13412)
.L_13412:
        /*0254*/ 	.word	0x00000000


	//----- nvinfo : EIATTR_CBANK_PARAM_SIZE
	.align		4
.L_13413:
        /*0258*/ 	.byte	0x03, 0x19
        /*025a*/ 	.short	0x008c


	//----- nvinfo : EIATTR_PARAM_CBANK
	.align		4
        /*025c*/ 	.byte	0x04, 0x0a
        /*025e*/ 	.short	(.L_13415 - .L_13414)
	.align		4
.L_13414:
        /*0260*/ 	.word	index@(.nv.constant0._ZN4vllm25paged_attention_v2_kernelI13__nv_bfloat16hLi120ELi32ELi128ELNS_18Fp8KVCacheDataTypeE1ELb0ELi512EEEvPfS3_PT_PKS4_PKT0_SA_ifPKiSC_iPKfiiiSE_SE_iiiii)
        /*0264*/ 	.short	0x0210
        /*0266*/ 	.short	0x008c


	//----- nvinfo : EIATTR_SW_WAR
	.align		4
.L_13415:
        /*0268*/ 	.byte	0x04, 0x36
        /*026a*/ 	.short	(.L_13417 - .L_13416)
.L_13416:
        /*026c*/ 	.word	0x00000008
.L_13417:


//--------------------- .nv.info._ZN4vllm25paged_attention_v2_kernelI13__nv_bfloat16hLi112ELi32ELi128ELNS_18Fp8KVCacheDataTypeE1ELb0ELi512EEEvPfS3_PT_PKS4_PKT0_SA_ifPKiSC_iPKfiiiSE_SE_iiiii --------------------------
	.section	.nv.info._ZN4vllm25paged_attention_v2_kernelI13__nv_bfloat16hLi112ELi32ELi128ELNS_18Fp8KVCacheDataTypeE1ELb0ELi512EEEvPfS3_PT_PKS4_PKT0_SA_ifPKiSC_iPKfiiiSE_SE_iiiii,"",@"SHT_CUDA_INFO"
	.sectionflags	@""
	.align	4


	//----- nvinfo : EIATTR_CUDA_API_VERSION
	.align		4
        /*0000*/ 	.byte	0x04, 0x37
        /*0002*/ 	.short	(.L_13419 - .L_13418)
.L_13418:
        /*0004*/ 	.word	0x00000082


	//----- nvinfo : EIATTR_KPARAM_INFO
	.align		4
.L_13419:
        /*0008*/ 	.byte	0x04, 0x17
        /*000a*/ 	.short	(.L_13421 - .L_13420)
.L_13420:
        /*000c*/ 	.word	0x00000000
        /*0010*/ 	.short	0x0015
        /*0012*/ 	.short	0x0088
        /*0014*/ 	.byte	0x00, 0xf0, 0x11, 0x00


	//----- nvinfo : EIATTR_KPARAM_INFO
	.align		4
.L_13421:
        /*0018*/ 	.byte	0x04, 0x17
        /*001a*/ 	.short	(.L_13423 - .L_13422)
.L_13422:
        /*001c*/ 	.word	0x00000000
        /*0020*/ 	.short	0x0014
        /*0022*/ 	.short	0x0084
        /*0024*/ 	.byte	0x00, 0xf0, 0x11, 0x00


	//----- nvinfo : EIATTR_KPARAM_INFO
	.align		4
.L_13423:
        /*0028*/ 	.byte	0x04, 0x17
        /*002a*/ 	.short	(.L_13425 - .L_13424)
.L_13424:
        /*002c*/ 	.word	0x00000000
        /*0030*/ 	.short	0x0013
        /*0032*/ 	.short	0x0080
        /*0034*/ 	.byte	0x00, 0xf0, 0x11, 0x00


	//----- nvinfo : EIATTR_KPARAM_INFO
	.align		4
.L_13425:
        /*0038*/ 	.byte	0x04, 0x17
        /*003a*/ 	.short	(.L_13427 - .L_13426)
.L_13426:
        /*003c*/ 	.word	0x00000000
        /*0040*/ 	.short	0x0012
        /*0042*/ 	.short	0x007c
        /*0044*/ 	.byte	0x00, 0xf0, 0x11, 0x00


	//----- nvinfo : EIATTR_KPARAM_INFO
	.align		4
.L_13427:
        /*0048*/ 	.byte	0x04, 0x17
        /*004a*/ 	.short	(.L_13429 - .L_13428)
.L_13428:
        /*004c*/ 	.word	0x00000000
        /*0050*/ 	.short	0x0011
        /*0052*/ 	.short	0x0078
        /*0054*/ 	.byte	0x00, 0xf0, 0x11, 0x00


	//----- nvinfo : EIATTR_KPARAM_INFO
	.align		4
.L_13429:
        /*0058*/ 	.byte	0x04, 0x17
        /*005a*/ 	.short	(.L_13431 - .L_13430)
.L_13430:
        /*005c*/ 	.word	0x00000000
        /*0060*/ 	.short	0x0010
        /*0062*/ 	.short	0x0070
        /*0064*/ 	.byte	0x00, 0xf0, 0x21, 0x00


	//----- nvinfo : EIATTR_KPARAM_INFO
	.align		4
.L_13431:
        /*0068*/ 	.byte	0x04, 0x17
        /*006a*/ 	.short	(.L_13433 - .L_13432)
.L_13432:
        /*006c*/ 	.word	0x00000000
        /*0070*/ 	.short	0x000f
        /*0072*/ 	.short	0x0068
        /*0074*/ 	.byte	0x00, 0xf0, 0x21, 0x00


	//----- nvinfo : EIATTR_KPARAM_INFO
	.align		4
.L_13433:
        /*0078*/ 	.byte	0x04, 0x17
        /*007a*/ 	.short	(.L_13435 - .L_13434)
.L_13434:
        /*007c*/ 	.word	0x00000000
        /*0080*/ 	.short	0x000e
        /*0082*/ 	.short	0x0060
        /*0084*/ 	.byte	0x00, 0xf0, 0x11, 0x00


	//----- nvinfo : EIATTR_KPARAM_INFO
	.align		4
.L_13435:
        /*0088*/ 	.byte	0x04, 0x17
        /*008a*/ 	.short	(.L_13437 - .L_13436)
.L_13436:
        /*008c*/ 	.word	0x00000000
        /*0090*/ 	.short	0x000d
        /*0092*/ 	.short	0x005c
        /*0094*/ 	.byte	0x00, 0xf0, 0x11, 0x00


	//----- nvinfo : EIATTR_KPARAM_INFO
	.align		4
.L_13437:
        /*0098*/ 	.byte	0x04, 0x17
        /*009a*/ 	.short	(.L_13439 - .L_13438)
.L_13438:
        /*009c*/ 	.word	0x00000000
        /*00a0*/ 	.short	0x000c
        /*00a2*/ 	.short	0x0058
        /*00a4*/ 	.byte	0x00, 0xf0, 0x11, 0x00


	//----- nvinfo : EIATTR_KPARAM_INFO
	.align		4
.L_13439:
        /*00a8*/ 	.byte	0x04, 0x17
        /*00aa*/ 	.short	(.L_13441 - .L_13440)
.L_13440:
        /*00ac*/ 	.word	0x00000000
        /*00b0*/ 	.short	0x000b
        /*00b2*/ 	.short	0x0050
        /*00b4*/ 	.byte	0x00, 0xf0, 0x21, 0x00


	//----- nvinfo : EIATTR_KPARAM_INFO
	.align		4
.L_13441:
        /*00b8*/ 	.byte	0x04, 0x17
        /*00ba*/ 	.short	(.L_13443 - .L_13442)
.L_13442:
        /*00bc*/ 	.word	0x00000000
        /*00c0*/ 	.short	0x000a
        /*00c2*/ 	.short	0x0048
        /*00c4*/ 	.byte	0x00, 0xf0, 0x11, 0x00


	//----- nvinfo : EIATTR_KPARAM_INFO
	.align		4
.L_13443:
        /*00c8*/ 	.byte	0x04, 0x17
        /*00ca*/ 	.short	(.L_13445 - .L_13444)
.L_13444:
        /*00cc*/ 	.word	0x00000000
        /*00d0*/ 	.short	0x0009
        /*00d2*/ 	.short	0x0040
        /*00d4*/ 	.byte	0x00, 0xf0, 0x21, 0x00


	//----- nvinfo : EIATTR_KPARAM_INFO
	.align		4
.L_13445:
        /*00d8*/ 	.byte	0x04, 0x17
        /*00da*/ 	.short	(.L_13447 - .L_13446)
.L_13446:
        /*00dc*/ 	.word	0x00000000
        /*00e0*/ 	.short	0x0008
        /*00e2*/ 	.short	0x0038
        /*00e4*/ 	.byte	0x00, 0xf0, 0x21, 0x00


	//----- nvinfo : EIATTR_KPARAM_INFO
	.align		4
.L_13447:
        /*00e8*/ 	.byte	0x04, 0x17
        /*00ea*/ 	.short	(.L_13449 - .L_13448)
.L_13448:
        /*00ec*/ 	.word	0x00000000
        /*00f0*/ 	.short	0x0007
        /*00f2*/ 	.short	0x0034
        /*00f4*/ 	.byte	0x00, 0xf0, 0x11, 0x00


	//----- nvinfo : EIATTR_KPARAM_INFO
	.align		4
.L_13449:
        /*00f8*/ 	.byte	0x04, 0x17
        /*00fa*/ 	.short	(.L_13451 - .L_13450)
.L_13450:
        /*00fc*/ 	.word	0x00000000
        /*0100*/ 	.short	0x0006
        /*0102*/ 	.short	0x0030
        /*0104*/ 	.byte	0x00, 0xf0, 0x11, 0x00


	//----- nvinfo : EIATTR_KPARAM_INFO
	.align		4
.L_13451:
        /*0108*/ 	.byte	0x04, 0x17
        /*010a*/ 	.short	(.L_13453 - .L_13452)
.L_13452:
        /*010c*/ 	.word	0x00000000
        /*0110*/ 	.short	0x0005
        /*0112*/ 	.short	0x0028
        /*0114*/ 	.byte	0x00, 0xf0, 0x21, 0x00


	//----- nvinfo : EIATTR_KPARAM_INFO
	.align		4
.L_13453:
        /*0118*/ 	.byte	0x04, 0x17
        /*011a*/ 	.short	(.L_13455 - .L_13454)
.L_13454:
        /*011c*/ 	.word	0x00000000
        /*0120*/ 	.short	0x0004
        /*0122*/ 	.short	0x0020
        /*0124*/ 	.byte	0x00, 0xf0, 0x21, 0x00


	//----- nvinfo : EIATTR_KPARAM_INFO
	.align		4
.L_13455:
        /*0128*/ 	.byte	0x04, 0x17
        /*012a*/ 	.short	(.L_13457 - .L_13456)
.L_13456:
        /*012c*/ 	.word	0x00000000
        /*0130*/ 	.short	0x0003
        /*0132*/ 	.short	0x0018
        /*0134*/ 	.byte	0x00, 0xf0, 0x21, 0x00


	//----- nvinfo : EIATTR_KPARAM_INFO
	.align		4
.L_13457:
        /*0138*/ 	.byte	0x04, 0x17
        /*013a*/ 	.short	(.L_13459 - .L_13458)
.L_13458:
        /*013c*/ 	.word	0x00000000
        /*0140*/ 	.short	0x0002
        /*0142*/ 	.short	0x0010
        /*0144*/ 	.byte	0x00, 0xf0, 0x21, 0x00


	//----- nvinfo : EIATTR_KPARAM_INFO
	.align		4
.L_13459:
        /*0148*/ 	.byte	0x04, 0x17
        /*014a*/ 	.short	(.L_13461 - .L_13460)
.L_13460:
        /*014c*/ 	.word	0x00000000
        /*0150*/ 	.short	0x0001
        /*0152*/ 	.short	0x0008
        /*0154*/ 	.byte	0x00, 0xf0, 0x21, 0x00


	//----- nvinfo : EIATTR_KPARAM_INFO
	.align		4
.L_13461:
        /*0158*/ 	.byte	0x04, 0x17
        /*015a*/ 	.short	(.L_13463 - .L_13462)
.L_13462:
        /*015c*/ 	.word	0x00000000
        /*0160*/ 	.short	0x0000
        /*0162*/ 	.short	0x0000
        /*0164*/ 	.byte	0x00, 0xf0, 0x21, 0x00


	//----- nvinfo : EIATTR_SPARSE_MMA_MASK
	.align		4
.L_13463:
        /*0168*/ 	.byte	0x03, 0x50
        /*016a*/ 	.short	0x0000


	//----- nvinfo : EIATTR_MAXREG_COUNT
	.align		4
        /*016c*/ 	.byte	0x03, 0x1b
        /*016e*/ 	.short	0x00ff


	//----- nvinfo : EIATTR_NUM_BARRIERS
	.align		4
        /*0170*/ 	.byte	0x02, 0x4c
        /*0172*/ 	.byte	0x01
	.zero		1


	//----- nvinfo : EIATTR_EXTERNS
	.align		4
        /*0174*/ 	.byte	0x04, 0x0f
        /*0176*/ 	.short	(.L_13465 - .L_13464)


	//   ....[0]....
	.align		4
.L_13464:
        /*0178*/ 	.word	index@(__assertfail)


	//----- nvinfo : EIATTR_MERCURY_ISA_VERSION
	.align		4
.L_13465:
        /*017c*/ 	.byte	0x03, 0x5f
        /*017e*/ 	.short	0x0101


	//----- nvinfo : EIATTR_COOP_GROUP_MASK_REGIDS
	.align		4
        /*0180*/ 	.byte	0x04, 0x29
        /*0182*/ 	.short	(.L_13467 - .L_13466)


	//   ....[0]....
.L_13466:
        /*0184*/ 	.word	0xffffffff


	//   ....[1]....
        /*0188*/ 	.word	0xffffffff


	//   ....[2]....
        /*018c*/ 	.word	0xffffffff


	//   ....[3]....
        /*0190*/ 	.word	0xffffffff


	//   ....[4]....
        /*0194*/ 	.word	0xffffffff


	//   ....[5]....
        /*0198*/ 	.word	0xffffffff


	//   ....[6]....
        /*019c*/ 	.word	0xffffffff


	//   ....[7]....
        /*01a0*/ 	.word	0xffffffff


	//   ....[8]....
        /*01a4*/ 	.word	0xffffffff


	//   ....[9]....
        /*01a8*/ 	.word	0xffffffff


	//   ....[10]....
        /*01ac*/ 	.word	0xffffffff


	//   ....[11]....
        /*01b0*/ 	.word	0xffffffff


	//   ....[12]....
        /*01b4*/ 	.word	0xffffffff


	//   ....[13]....
        /*01b8*/ 	.word	0xffffffff


	//   ....[14]....
        /*01bc*/ 	.word	0xffffffff


	//   ....[15]....
        /*01c0*/ 	.word	0xffffffff


	//   ....[16]....
        /*01c4*/ 	.word	0x0500000f


	//   ....[17]....
        /*01c8*/ 	.word	0x0500000f


	//   ....[18]....
        /*01cc*/ 	.word	0x0500000f


	//   ....[19]....
        /*01d0*/ 	.word	0x0500000f


	//   ....[20]....
        /*01d4*/ 	.word	0x0500000f


	//----- nvinfo : EIATTR_COOP_GROUP_INSTR_OFFSETS
	.align		4
.L_13467:
        /*01d8*/ 	.byte	0x04, 0x28
        /*01da*/ 	.short	(.L_13469 - .L_13468)


	//   ....[0]....
.L_13468:
        /*01dc*/ 	.word	0x00000800


	//   ....[1]....
        /*01e0*/ 	.word	0x00000830


	//   ....[2]....
        /*01e4*/ 	.word	0x00000850


	//   ....[3]....
        /*01e8*/ 	.word	0x00000870


	//   ....[4]....
        /*01ec*/ 	.word	0x00000890


	//   ....[5]....
        /*01f0*/ 	.word	0x000009e0


	//   ....[6]....
        /*01f4*/ 	.word	0x00000a00


	//   ....[7]....
        /*01f8*/ 	.word	0x00000a20


	//   ....[8]....
        /*01fc*/ 	.word	0x000018d0


	//   ....[9]....
        /*0200*/ 	.word	0x00001960


	//   ....[10]....
        /*0204*/ 	.word	0x000019b0


	//   ....[11]....
        /*0208*/ 	.word	0x00001a10


	//   ....[12]....
        /*020c*/ 	.word	0x00001a40


	//   ....[13]....
        /*0210*/ 	.word	0x00001a90


	//   ....[14]....
        /*0214*/ 	.word	0x00001ab0


	//   ....[15]....
        /*0218*/ 	.word	0x00001ad0


	//   ....[16]....
        /*021c*/ 	.word	0x00003620


	//   ....[17]....
        /*0220*/ 	.word	0x00003680


	//   ....[18]....
        /*0224*/ 	.word	0x000036e0


	//   ....[19]....
        /*0228*/ 	.word	0x00003740


	//   ....[20]....
        /*022c*/ 	.word	0x000037a0


	//----- nvinfo : EIATTR_SYSCALL_OFFSETS
	.align		4
.L_13469:
        /*0230*/ 	.byte	0x04, 0x46
        /*0232*/ 	.short	(.L_13471 - .L_13470)


	//   ....[0]....
.L_13470:
        /*0234*/ 	.word	0x000035b0


	//----- nvinfo : EIATTR_EXIT_INSTR_OFFSETS
	.align		4
.L_13471:
        /*0238*/ 	.byte	0x04, 0x1c
        /*023a*/ 	.short	(.L_13473 - .L_13472)


	//   ....[0]....
.L_13472:
        /*023c*/ 	.word	0x00000090


	//   ....[1]....
        /*0240*/ 	.word	0x00002db0


	//   ....[2]....
        /*0244*/ 	.word	0x00002e60


	//   ....[3]....
        /*0248*/ 	.word	0x000034b0


	//   ....[4]....
        /*024c*/ 	.word	0x000035c0


	//----- nvinfo : EIATTR_CRS_STACK_SIZE
	.align		4
.L_13473:
        /*0250*/ 	.byte	0x04, 0x1e
        /*0252*/ 	.short	(.L_13475 - .L_13474)
.L_13474:
        /*0254*/ 	.word	0x00000000


	//----- nvinfo : EIATTR_CBANK_PARAM_SIZE
	.align		4
.L_13475:
        /*0258*/ 	.byte	0x03, 0x19
        /*025a*/ 	.short	0x008c


	//----- nvinfo : EIATTR_PARAM_CBANK
	.align		4
        /*025c*/ 	.byte	0x04, 0x0a
        /*025e*/ 	.short	(.L_13477 - .L_13476)
	.align		4
.L_13476:
        /*0260*/ 	.word	index@(.nv.constant0._ZN4vllm25paged_attention_v2_kernelI13__nv_bfloat16hLi112ELi32ELi128ELNS_18Fp8KVCacheDataTypeE1ELb0ELi512EEEvPfS3_PT_PKS4_PKT0_SA_ifPKiSC_iPKfiiiSE_SE_iiiii)
        /*0264*/ 	.short	0x0210
        /*0266*/ 	.short	0x008c


	//----- nvinfo : EIATTR_SW_WAR
	.align		4
.L_13477:
        /*0268*/ 	.byte	0x04, 0x36
        /*026a*/ 	.short	(.L_13479 - .L_13478)
.L_13478:
        /*026c*/ 	.word	0x00000008
.L_13479:


//--------------------- .nv.info._ZN4vllm25paged_attention_v2_kernelI13__nv_bfloat16hLi96ELi32ELi128ELNS_18Fp8KVCacheDataTypeE1ELb0ELi512EEEvPfS3_PT_PKS4_PKT0_SA_ifPKiSC_iPKfiiiSE_SE_iiiii --------------------------
	.section	.nv.info._ZN4vllm25paged_attention_v2_kernelI13__nv_bfloat16hLi96ELi32ELi128ELNS_18Fp8KVCacheDataTypeE1ELb0ELi512EEEvPfS3_PT_PKS4_PKT0_SA_ifPKiSC_iPKfiiiSE_SE_iiiii,"",@"SHT_CUDA_INFO"
	.sectionflags	@""
	.align	4


	//----- nvinfo : EIATTR_CUDA_API_VERSION
	.align		4
        /*0000*/ 	.byte	0x04, 0x37
        /*0002*/ 	.short	(.L_13481 - .L_13480)
.L_13480:
        /*0004*/ 	.word	0x00000082


	//----- nvinfo : EIATTR_KPARAM_INFO
	.align		4
.L_13481:
        /*0008*/ 	.byte	0x04, 0x17
        /*000a*/ 	.short	(.L_13483 - .L_13482)
.L_13482:
        /*000c*/ 	.word	0x00000000
        /*0010*/ 	.short	0x0015
        /*0012*/ 	.short	0x0088
        /*0014*/ 	.byte	0x00, 0xf0, 0x11, 0x00


	//----- nvinfo : EIATTR_KPARAM_INFO
	.align		4
.L_13483:
        /*0018*/ 	.byte	0x04, 0x17
        /*001a*/ 	.short	(.L_13485 - .L_13484)
.L_13484:
        /*001c*/ 	.word	0x00000000
        /*0020*/ 	.short	0x0014
        /*0022*/ 	.short	0x0084
        /*0024*/ 	.byte	0x00, 0xf0, 0x11, 0x00


	//----- nvinfo : EIATTR_KPARAM_INFO
	.align		4
.L_13485:
        /*0028*/ 	.byte	0x04, 0x17
        /*002a*/ 	.short	(.L_13487 - .L_13486)
.L_13486:
        /*002c*/ 	.word	0x00000000
        /*0030*/ 	.short	0x0013
        /*0032*/ 	.short	0x0080
        /*0034*/ 	.byte	0x00, 0xf0, 0x11, 0x00


	//----- nvinfo : EIATTR_KPARAM_INFO
	.align		4
.L_13487:
        /*0038*/ 	.byte	0x04, 0x17
        /*003a*/ 	.short	(.L_13489 - .L_13488)
.L_13488:
        /*003c*/ 	.word	0x00000000
        /*0040*/ 	.short	0x0012
        /*0042*/ 	.short	0x007c
        /*0044*/ 	.byte	0x00, 0xf0, 0x11, 0x00


	//----- nvinfo : EIATTR_KPARAM_INFO
	.align		4
.L_13489:
        /*0048*/ 	.byte	0x04, 0x17
        /*004a*/ 	.short	(.L_13491 - .L_13490)
.L_13490:
        /*004c*/ 	.word	0x00000000
        /*0050*/ 	.short	0x0011
        /*0052*/ 	.short	0x0078
        /*0054*/ 	.byte	0x00, 0xf0, 0x11, 0x00


	//----- nvinfo : EIATTR_KPARAM_INFO
	.align		4
.L_13491:
        /*0058*/ 	.byte	0x04, 0x17
        /*005a*/ 	.short	(.L_13493 - .L_13492)
.L_13492:
        /*005c*/ 	.word	0x00000000
        /*0060*/ 	.short	0x0010
        /*0062*/ 	.short	0x0070
        /*0064*/ 	.byte	0x00, 0xf0, 0x21, 0x00


	//----- nvinfo : EIATTR_KPARAM_INFO
	.align		4
.L_13493:
        /*0068*/ 	.byte	0x04, 0x17
        /*006a*/ 	.short	(.L_13495 - .L_13494)
.L_13494:
        /*006c*/ 	.word	0x00000000
        /*0070*/ 	.short	0x000f
        /*0072*/ 	.short	0x0068
        /*0074*/ 	.byte	0x00, 0xf0, 0x21, 0x00


	//----- nvinfo : EIATTR_KPARAM_INFO
	.align		4
.L_13495:
        /*0078*/ 	.byte	0x04, 0x17
        /*007a*/ 	.short	(.L_13497 - .L_13496)
.L_13496:
        /*007c*/ 	.word	0x00000000
        /*0080*/ 	.short	0x000e
        /*0082*/ 	.short	0x0060
        /*0084*/ 	.byte	0x00, 0xf0, 0x11, 0x00


	//----- nvinfo : EIATTR_KPARAM_INFO
	.align		4
.L_13497:
        /*0088*/ 	.byte	0x04, 0x17
        /*008a*/ 	.short	(.L_13499 - .L_13498)
.L_13498:
        /*008c*/ 	.word	0x00000000
        /*0090*/ 	.short	0x000d
        /*0092*/ 	.short	0x005c
        /*0094*/ 	.byte	0x00, 0xf0, 0x11, 0x00


	//----- nvinfo : EIATTR_KPARAM_INFO
	.align		4
.L_13499:
        /*0098*/ 	.byte	0x04, 0x17
        /*009a*/ 	.short	(.L_13501 - .L_13500)
.L_13500:
        /*009c*/ 	.word	0x00000000
        /*00a0*/ 	.short	0x000c
        /*00a2*/ 	.short	0x0058
        /*00a4*/ 	.byte	0x00, 0xf0, 0x11, 0x00


	//----- nvinfo : EIATTR_KPARAM_INFO
	.align		4
.L_13501:
        /*00a8*/ 	.byte	0x04, 0x17
        /*00aa*/ 	.short	(.L_13503 - .L_13502)
.L_13502:
        /*00ac*/ 	.word	0x00000000
        /*00b0*/ 	.short	0x000b
        /*00b2*/ 	.short	0x0050
        /*00b4*/ 	.byte	0x00, 0xf0, 0x21, 0x00


	//----- nvinfo : EIATTR_KPARAM_INFO
	.align		4
.L_13503:
        /*00b8*/ 	.byte	0x04, 0x17
        /*00ba*/ 	.short	(.L_13505 - .L_13504)
.L_13504:
        /*00bc*/ 	.word	0x00000000
        /*00c0*/ 	.short	0x000a
        /*00c2*/ 	.short	0x0048
        /*00c4*/ 	.byte	0x00, 0xf0, 0x11, 0x00


	//----- nvinfo : EIATTR_KPARAM_INFO
	.align		4
.L_13505:
        /*00c8*/ 	.byte	0x04, 0x17
        /*00ca*/ 	.short	(.L_13507 - .L_13506)
.L_13506:
        /*00cc*/ 	.word	0x00000000
        /*00d0*/ 	.short	0x0009
        /*00d2*/ 	.short	0x0040
        /*00d4*/ 	.byte	0x00, 0xf0, 0x21, 0x00


	//----- nvinfo : EIATTR_KPARAM_INFO
	.align		4
.L_13507:
        /*00d8*/ 	.byte	0x04, 0x17
        /*00da*/ 	.short	(.L_13509 - .L_13508)
.L_13508:
        /*00dc*/ 	.word	0x00000000
        /*00e0*/ 	.short	0x0008
        /*00e2*/ 	.short	0x0038
        /*00e4*/ 	.byte	0x00, 0xf0, 0x21, 0x00


	//----- nvinfo : EIATTR_KPARAM_INFO
	.align		4
.L_13509:
        /*00e8*/ 	.byte	0x04, 0x17
        /*00ea*/ 	.short	(.L_13511 - .L_13510)
.L_13510:
        /*00ec*/ 	.word	0x00000000
        /*00f0*/ 	.short	0x0007
        /*00f2*/ 	.short	0x0034
        /*00f4*/ 	.byte	0x00, 0xf0, 0x11, 0x00


	//----- nvinfo : EIATTR_KPARAM_INFO
	.align		4
.L_13511:
        /*00f8*/ 	.byte	0x04, 0x17
        /*00fa*/ 	.short	(.L_13513 - .L_13512)
.L_13512:
        /*00fc*/ 	.word	0x00000000
        /*0100*/ 	.short	0x0006
        /*0102*/ 	.short	0x0030
        /*0104*/ 	.byte	0x00, 0xf0, 0x11, 0x00


	//----- nvinfo : EIATTR_KPARAM_INFO
	.align		4
.L_13513:
        /*0108*/ 	.byte	0x04, 0x17
        /*010a*/ 	.short	(.L_13515 - .L_13514)
.L_13514:
        /*010c*/ 	.word	0x00000000
        /*0110*/ 	.short	0x0005
        /*0112*/ 	.short	0x0028
        /*0114*/ 	.byte	0x00, 0xf0, 0x21, 0x00


	//----- nvinfo : EIATTR_KPARAM_INFO
	.align		4
.L_13515:
        /*0118*/ 	.byte	0x04, 0x17
        /*011a*/ 	.short	(.L_13517 - .L_13516)
.L_13516:
        /*011c*/ 	.word	0x00000000
        /*0120*/ 	.short	0x0004
        /*0122*/ 	.short	0x0020
        /*0124*/ 	.byte	0x00, 0xf0, 0x21, 0x00


	//----- nvinfo : EIATTR_KPARAM_INFO
	.align		4
.L_13517:
        /*0128*/ 	.byte	0x04, 0x17
        /*012a*/ 	.short	(.L_13519 - .L_13518)
.L_13518:
        /*012c*/ 	.word	0x00000000
        /*0130*/ 	.short	0x0003
        /*0132*/ 	.short	0x0018
        /*0134*/ 	.byte	0x00, 0xf0, 0x21, 0x00


	//----- nvinfo : EIATTR_KPARAM_INFO
	.align		4
.L_13519:
        /*0138*/ 	.byte	0x04, 0x17
        /*013a*/ 	.short	(.L_13521 - .L_13520)
.L_13520:
        /*013c*/ 	.word	0x00000000
        /*0140*/ 	.short	0x0002
        /*0142*/ 	.short	0x0010
        /*0144*/ 	.byte	0x00, 0xf0, 0x21, 0x00


	//----- nvinfo : EIATTR_KPARAM_INFO
	.align		4
.L_13521:
        /*0148*/ 	.byte	0x04, 0x17
        /*014a*/ 	.short	(.L_13523 - .L_13522)
.L_13522:
        /*014c*/ 	.word	0x00000000
        /*0150*/ 	.short	0x0001
        /*0152*/ 	.short	0x0008
        /*0154*/ 	.byte	0x00, 0xf0, 0x21, 0x00


	//----- nvinfo : EIATTR_KPARAM_INFO
	.align		4
.L_13523:
        /*0158*/ 	.byte	0x04, 0x17
        /*015a*/ 	.short	(.L_13525 - .L_13524)
.L_13524:
        /*015c*/ 	.word	0x00000000
        /*0160*/ 	.short	0x0000
        /*0162*/ 	.short	0x0000
        /*0164*/ 	.byte	0x00, 0xf0, 0x21, 0x00


	//----- nvinfo : EIATTR_SPARSE_MMA_MASK
	.align		4
.L_13525:
        /*0168*/ 	.byte	0x03, 0x50
        /*016a*/ 	.short	0x0000


	//----- nvinfo : EIATTR_MAXREG_COUNT
	.align		4
        /*016c*/ 	.byte	0x03, 0x1b
        /*016e*/ 	.short	0x00ff


	//----- nvinfo : EIATTR_NUM_BARRIERS
	.align		4
        /*0170*/ 	.byte	0x02, 0x4c
        /*0172*/ 	.byte	0x01
	.zero		1


	//----- nvinfo : EIATTR_EXTERNS
	.align		4
        /*0174*/ 	.byte	0x04, 0x0f
        /*0176*/ 	.short	(.L_13527 - .L_13526)


	//   ....[0]....
	.align		4
.L_13526:
        /*0178*/ 	.word	index@(__assertfail)


	//----- nvinfo : EIATTR_MERCURY_ISA_VERSION
	.align		4
.L_13527:
        /*017c*/ 	.byte	0x03, 0x5f
        /*017e*/ 	.short	0x0101


	//----- nvinfo : EIATTR_COOP_GROUP_MASK_REGIDS
	.align		4
        /*0180*/ 	.byte	0x04, 0x29
        /*0182*/ 	.short	(.L_13529 - .L_13528)


	//   ....[0]....
.L_13528:
        /*0184*/ 	.word	0xffffffff


	//   ....[1]....
        /*0188*/ 	.word	0xffffffff


	//   ....[2]....
        /*018c*/ 	.word	0xffffffff


	//   ....[3]....
        /*0190*/ 	.word	0xffffffff


	//   ....[4]....
        /*0194*/ 	.word	0xffffffff


	//   ....[5]....
        /*0198*/ 	.word	0xffffffff


	//   ....[6]....
        /*019c*/ 	.word	0xffffffff


	//   ....[7]....
        /*01a0*/ 	.word	0xffffffff


	//   ....[8]....
        /*01a4*/ 	.word	0xffffffff


	//   ....[9]....
        /*01a8*/ 	.word	0xffffffff


	//   ....[10]....
        /*01ac*/ 	.word	0xffffffff


	//   ....[11]....
        /*01b0*/ 	.word	0xffffffff


	//   ....[12]....
        /*01b4*/ 	.word	0xffffffff


	//   ....[13]....
        /*01b8*/ 	.word	0xffffffff


	//   ....[14]....
        /*01bc*/ 	.word	0xffffffff


	//   ....[15]....
        /*01c0*/ 	.word	0xffffffff


	//   ....[16]....
        /*01c4*/ 	.word	0x0500000f


	//   ....[17]....
        /*01c8*/ 	.word	0x0500000f


	//   ....[18]....
        /*01cc*/ 	.word	0x0500000f


	//   ....[19]....
        /*01d0*/ 	.word	0x0500000f


	//   ....[20]....
        /*01d4*/ 	.word	0x0500000f


	//----- nvinfo : EIATTR_COOP_GROUP_INSTR_OFFSETS
	.align		4
.L_13529:
        /*01d8*/ 	.byte	0x04, 0x28
        /*01da*/ 	.short	(.L_13531 - .L_13530)


	//   ....[0]....
.L_13530:
        /*01dc*/ 	.word	0x00000800


	//   ....[1]....
        /*01e0*/ 	.word	0x00000830


	//   ....[2]....
        /*01e4*/ 	.word	0x00000850


	//   ....[3]....
        /*01e8*/ 	.word	0x00000870


	//   ....[4]....
        /*01ec*/ 	.word	0x00000890


	//   ....[5]....
        /*01f0*/ 	.word	0x000009e0


	//   ....[6]....
        /*01f4*/ 	.word	0x00000a00


	//   ....[7]....
        /*01f8*/ 	.word	0x00000a20


	//   ....[8]....
        /*01fc*/ 	.word	0x000018d0


	//   ....[9]....
        /*0200*/ 	.word	0x00001960


	//   ....[10]....
        /*0204*/ 	.word	0x000019b0


	//   ....[11]....
        /*0208*/ 	.word	0x00001a10


	//   ....[12]....
        /*020c*/ 	.word	0x00001a40


	//   ....[13]....
        /*0210*/ 	.word	0x00001a90


	//   ....[14]....
        /*0214*/ 	.word	0x00001ab0


	//   ....[15]....
        /*0218*/ 	.word	0x00001ad0


	//   ....[16]....
        /*021c*/ 	.word	0x00003470


	//   ....[17]....
        /*0220*/ 	.word	0x000034d0


	//   ....[18]....
        /*0224*/ 	.word	0x00003530


	//   ....[19]....
        /*0228*/ 	.word	0x00003590


	//   ....[20]....
        /*022c*/ 	.word	0x000035f0


	//----- nvinfo : EIATTR_SYSCALL_OFFSETS
	.align		4
.L_13531:
        /*0230*/ 	.byte	0x04, 0x46
        /*0232*/ 	.short	(.L_13533 - .L_13532)


	//   ....[0]....
.L_13532:
        /*0234*/ 	.word	0x00003400


	//----- nvinfo : EIATTR_EXIT_INSTR_OFFSETS
	.align		4
.L_13533:
        /*0238*/ 	.byte	0x04, 0x1c
        /*023a*/ 	.short	(.L_13535 - .L_13534)


	//   ....[0]....
.L_13534:
        /*023c*/ 	.word	0x00000090


	//   ....[1]....
        /*0240*/ 	.word	0x00002ce0


	//   ....[2]....
        /*0244*/ 	.word	0x00002d90


	//   ....[3]....
        /*0248*/ 	.word	0x00003300


	//   ....[4]....
        /*024c*/ 	.word	0x00003410


	//----- nvinfo : EIATTR_CRS_STACK_SIZE
	.align		4
.L_13535:
        /*0250*/ 	.byte	0x04, 0x1e
        /*0252*/ 	.short	(.L_13537 - .L_13536)
.L_13536:
        /*0254*/ 	.word	0x00000000


	//----- nvinfo : EIATTR_CBANK_PARAM_SIZE
	.align		4
.L_13537:
        /*0258*/ 	.byte	0x03, 0x19
        /*025a*/ 	.short	0x008c


	//----- nvinfo : EIATTR_PARAM_CBANK
	.align		4
        /*025c*/ 	.byte	0x04, 0x0a
        /*025e*/ 	.short	(.L_13539 - .L_13538)
	.align		4
.L_13538:
        /*0260*/ 	.word	index@(.nv.constant0._ZN4vllm25paged_attention_v2_kernelI13__nv_bfloat16hLi96ELi32ELi128ELNS_18Fp8KVCacheDataTypeE1ELb0ELi512EEEvPfS3_PT_PKS4_PKT0_SA_ifPKiSC_iPKfiiiSE_SE_iiiii)
        /*0264*/ 	.short	0x0210
        /*0266*/ 	.short	0x008c


	//----- nvinfo : EIATTR_SW_WAR
	.align		4
.L_13539:
        /*0268*/ 	.byte	0x04, 0x36
        /*026a*/ 	.short	(.L_13541 - .L_13540)
.L_13540:
        /*026c*/ 	.word	0x00000008
.L_13541:


//--------------------- .nv.info._ZN4vllm25paged_attention_v2_kernelI13__nv_bfloat16hLi80ELi32ELi128ELNS_18Fp8KVCacheDataTypeE1ELb0ELi512EEEvPfS3_PT_PKS4_PKT0_SA_ifPKiSC_iPKfiiiSE_SE_iiiii --------------------------
	.section	.nv.info._ZN4vllm25paged_attention_v2_kernelI13__nv_bfloat16hLi80ELi32ELi128ELNS_18Fp8KVCacheDataTypeE1ELb0ELi512EEEvPfS3_PT_PKS4_PKT0_SA_ifPKiSC_iPKfiiiSE_SE_iiiii,"",@"SHT_CUDA_INFO"
	.sectionflags	@""
	.align	4


	//----- nvinfo : EIATTR_CUDA_API_VERSION
	.align		4
        /*0000*/ 	.byte	0x04, 0x37
        /*0002*/ 	.short	(.L_13543 - .L_13542)
.L_13542:
        /*0004*/ 	.word	0x00000082


	//----- nvinfo : EIATTR_KPARAM_INFO
	.align		4
.L_13543:
        /*0008*/ 	.byte	0x04, 0x17
        /*000a*/ 	.short	(.L_13545 - .L_13544)
.L_13544:
        /*000c*/ 	.word	0x00000000
        /*0010*/ 	.short	0x0015
        /*0012*/ 	.short	0x0088
        /*0014*/ 	.byte	0x00, 0xf0, 0x11, 0x00


	//----- nvinfo : EIATTR_KPARAM_INFO
	.align		4
.L_13545:
        /*0018*/ 	.byte	0x04, 0x17
        /*001a*/ 	.short	(.L_13547 - .L_13546)
.L_13546:
        /*001c*/ 	.word	0x00000000
        /*0020*/ 	.short	0x0014
        /*0022*/ 	.short	0x0084
        /*0024*/ 	.byte	0x00, 0xf0, 0x11, 0x00


	//----- nvinfo : EIATTR_KPARAM_INFO
	.align		4
.L_13547:
        /*0028*/ 	.byte	0x04, 0x17
        /*002a*/ 	.short	(.L_13549 - .L_13548)
.L_13548:
        /*002c*/ 	.word	0x00000000
        /*0030*/ 	.short	0x0013
        /*0032*/ 	.short	0x0080
        /*0034*/ 	.byte	0x00, 0xf0, 0x11, 0x00


	//----- nvinfo : EIATTR_KPARAM_INFO
	.align		4
.L_13549:
        /*0038*/ 	.byte	0x04, 0x17
        /*003a*/ 	.short	(.L_13551 - .L_13550)
.L_13550:
        /*003c*/ 	.word	0x00000000
        /*0040*/ 	.short	0x0012
        /*0042*/ 	.short	0x007c
        /*0044*/ 	.byte	0x00, 0xf0, 0x11, 0x00


	//----- nvinfo : EIATTR_KPARAM_INFO
	.align		4
.L_13551:
        /*0048*/ 	.byte	0x04, 0x17
        /*004a*/ 	.short	(.L_13553 - .L_13552)
.L_13552:
        /*004c*/ 	.word	0x00000000
        /*0050*/ 	.short	0x0011
        /*0052*/ 	.short	0x0078
        /*0054*/ 	.byte	0x00, 0xf0, 0x11, 0x00


	//----- nvinfo : EIATTR_KPARAM_INFO
	.align		4
.L_13553:
        /*0058*/ 	.byte	0x04, 0x17
        /*005a*/ 	.short	(.L_13555 - .L_13554)
.L_13554:
        /*005c*/ 	.word	0x00000000
        /*0060*/ 	.short	0x0010
        /*0062*/ 	.short	0x0070
        /*0064*/ 	.byte	0x00, 0xf0, 0x21, 0x00


	//----- nvinfo : EIATTR_KPARAM_INFO
	.align		4
.L_13555:
        /*0068*/ 	.byte	0x04, 0x17
        /*006a*/ 	.short	(.L_13557 - .L_13556)
.L_13556:
        /*006c*/ 	.word	0x00000000
        /*0070*/ 	.short	0x000f
        /*0072*/ 	.short	0x0068
        /*0074*/ 	.byte	0x00, 0xf0, 0x21, 0x00


	//----- nvinfo : EIATTR_KPARAM_INFO
	.align		4
.L_13557:
        /*0078*/ 	.byte	0x04, 0x17
        /*007a*/ 	.short	(.L_13559 - .L_13558)
.L_13558:
        /*007c*/ 	.word	0x00000000
        /*0080*/ 	.short	0x000e
        /*0082*/ 	.short	0x0060
        /*0084*/ 	.byte	0x00, 0xf0, 0x11, 0x00


	//----- nvinfo : EIATTR_KPARAM_INFO
	.align		4
.L_13559:
        /*0088*/ 	.byte	0x04, 0x17
        /*008a*/ 	.short	(.L_13561 - .L_13560)
.L_13560:
        /*008c*/ 	.word	0x00000000
        /*0090*/ 	.short	0x000d
        /*0092*/ 	.short	0x005c
        /*0094*/ 	.byte	0x00, 0xf0, 0x11, 0x00


	//----- nvinfo : EIATTR_KPARAM_INFO
	.align		4
.L_13561:
        /*0098*/ 	.byte	0x04, 0x17
        /*009a*/ 	.short	(.L_13563 - .L_13562)
.L_13562:
        /*009c*/ 	.word	0x00000000
        /*00a0*/ 	.short	0x000c
        /*00a2*/ 	.short	0x0058
        /*00a4*/ 	.byte	0x00, 0xf0, 0x11, 0x00


	//----- nvinfo : EIATTR_KPARAM_INFO
	.align		4
.L_13563:
        /*00a8*/ 	.byte	0x04, 0x17
        /*00aa*/ 	.short	(.L_13565 - .L_13564)
.L_13564:
        /*00ac*/ 	.word	0x00000000
        /*00b0*/ 	.short	0x000b
        /*00b2*/ 	.short	0x0050
        /*00b4*/ 	.byte	0x00, 0xf0, 0x21, 0x00


	//----- nvinfo : EIATTR_KPARAM_INFO
	.align		4
.L_13565:
        /*00b8*/ 	.byte	0x04, 0x17
        /*00ba*/ 	.short	(.L_13567 - .L_13566)
.L_13566:
        /*00bc*/ 	.word	0x00000000
        /*00c0*/ 	.short	0x000a
        /*00c2*/ 	.short	0x0048
        /*00c4*/ 	.byte	0x00, 0xf0, 0x11, 0x00


	//----- nvinfo : EIATTR_KPARAM_INFO
	.align		4
.L_13567:
        /*00c8*/ 	.byte	0x04, 0x17
        /*00ca*/ 	.short	(.L_13569 - .L_13568)
.L_13568:
        /*00cc*/ 	.word	0x00000000
        /*00d0*/ 	.short	0x0009
        /*00d2*/ 	.short	0x0040
        /*00d4*/ 	.byte	0x00, 0xf0, 0x21, 0x00


	//----- nvinfo : EIATTR_KPARAM_INFO
	.align		4
.L_13569:
        /*00d8*/ 	.byte	0x04, 0x17
        /*00da*/ 	.short	(.L_13571 - .L_13570)
.L_13570:
        /*00dc*/ 	.word	0x00000000
        /*00e0*/ 	.short	0x0008
        /*00e2*/ 	.short	0x0038
        /*00e4*/ 	.byte	0x00, 0xf0, 0x21, 0x00


	//----- nvinfo : EIATTR_KPARAM_INFO
	.align		4
.L_13571:
        /*00e8*/ 	.byte	0x04, 0x17
        /*00ea*/ 	.short	(.L_13573 - .L_13572)
.L_13572:
        /*00ec*/ 	.word	0x00000000
        /*00f0*/ 	.short	0x0007
        /*00f2*/ 	.short	0x0034
        /*00f4*/ 	.byte	0x00, 0xf0, 0x11, 0x00


	//----- nvinfo : EIATTR_KPARAM_INFO
	.align		4
.L_13573:
        /*00f8*/ 	.byte	0x04, 0x17
        /*00fa*/ 	.short	(.L_13575 - .L_13574)
.L_13574:
        /*00fc*/ 	.word	0x00000000
        /*0100*/ 	.short	0x0006
        /*0102*/ 	.short	0x0030
        /*0104*/ 	.byte	0x00, 0xf0, 0x11, 0x00


	//----- nvinfo : EIATTR_KPARAM_INFO
	.align		4
.L_13575:
        /*0108*/ 	.byte	0x04, 0x17
        /*010a*/ 	.short	(.L_13577 - .L_13576)
.L_13576:
        /*010c*/ 	.word	0x00000000
        /*0110*/ 	.short	0x0005
        /*0112*/ 	.short	0x0028
        /*0114*/ 	.byte	0x00, 0xf0, 0x21, 0x00


	//----- nvinfo : EIATTR_KPARAM_INFO
	.align		4
.L_13577:
        /*0118*/ 	.byte	0x04, 0x17
        /*011a*/ 	.short	(.L_13579 - .L_13578)
.L_13578:
        /*011c*/ 	.word	0x00000000
        /*0120*/ 	.short	0x0004
        /*0122*/ 	.short	0x0020
        /*0124*/ 	.byte	0x00, 0xf0, 0x21, 0x00


	//----- nvinfo : EIATTR_KPARAM_INFO
	.align		4
.L_13579:
        /*0128*/ 	.byte	0x04, 0x17
        /*012a*/ 	.short	(.L_13581 - .L_13580)
.L_13580:
        /*012c*/ 	.word	0x00000000
        /*0130*/ 	.short	0x0003
        /*0132*/ 	.short	0x0018
        /*0134*/ 	.byte	0x00, 0xf0, 0x21, 0x00


	//----- nvinfo : EIATTR_KPARAM_INFO
	.align		4
.L_13581:
        /*0138*/ 	.byte	0x04, 0x17
        /*013a*/ 	.short	(.L_13583 - .L_13582)
.L_13582:
        /*013c*/ 	.word	0x00000000
        /*0140*/ 	.short	0x0002
        /*0142*/ 	.short	0x0010
        /*0144*/ 	.byte	0x00, 0xf0, 0x21, 0x00


	//----- nvinfo : EIATTR_KPARAM_INFO
	.align		4
.L_13583:
        /*0148*/ 	.byte	0x04, 0x17
        /*014a*/ 	.short	(.L_13585 - .L_13584)
.L_13584:
        /*014c*/ 	.word	0x00000000
        /*0150*/ 	.short	0x0001
        /*0152*/ 	.short	0x0008
        /*0154*/ 	.byte	0x00, 0xf0, 0x21, 0x00


	//----- nvinfo : EIATTR_KPARAM_INFO
	.align		4
.L_13585:
        /*0158*/ 	.byte	0x04, 0x17
        /*015a*/ 	.short	(.L_13587 - .L_13586)
.L_13586:
        /*015c*/ 	.word	0x00000000
        /*0160*/ 	.short	0x0000
        /*0162*/ 	.short	0x0000
        /*0164*/ 	.byte	0x00, 0xf0, 0x21, 0x00


	//----- nvinfo : EIATTR_SPARSE_MMA_MASK
	.align		4
.L_13587:
        /*0168*/ 	.byte	0x03, 0x50
        /*016a*/ 	.short	0x0000


	//----- nvinfo : EIATTR_MAXREG_COUNT
	.align		4
        /*016c*/ 	.byte	0x03, 0x1b
        /*016e*/ 	.short	0x00ff


	//----- nvinfo : EIATTR_NUM_BARRIERS
	.align		4
        /*0170*/ 	.byte	0x02, 0x4c
        /*0172*/ 	.byte	0x01
	.zero		1


	//----- nvinfo : EIATTR_EXTERNS
	.align		4
        /*0174*/ 	.byte	0x04, 0x0f
        /*0176*/ 	.short	(.L_13589 - .L_13588)


	//   ....[0]....
	.align		4
.L_13588:
        /*0178*/ 	.word	index@(__assertfail)


	//----- nvinfo : EIATTR_MERCURY_ISA_VERSION
	.align		4
.L_13589:
        /*017c*/ 	.byte	0x03, 0x5f
        /*017e*/ 	.short	0x0101


	//----- nvinfo : EIATTR_COOP_GROUP_MASK_REGIDS
	.align		4
        /*0180*/ 	.byte	0x04, 0x29
        /*0182*/ 	.short	(.L_13591 - .L_13590)


	//   ....[0]....
.L_13590:
        /*0184*/ 	.word	0xffffffff


	//   ....[1]....
        /*0188*/ 	.word	0xffffffff


	//   ....[2]....
        /*018c*/ 	.word	0xffffffff


	//   ....[3]....
        /*0190*/ 	.word	0xffffffff


	//   ....[4]....
        /*0194*/ 	.word	0xffffffff


	//   ....[5]....
        /*0198*/ 	.word	0xffffffff


	//   ....[6]....
        /*019c*/ 	.word	0xffffffff


	//   ....[7]....
        /*01a0*/ 	.word	0xffffffff


	//   ....[8]....
        /*01a4*/ 	.word	0xffffffff


	//   ....[9]....
        /*01a8*/ 	.word	0xffffffff


	//   ....[10]....
        /*01ac*/ 	.word	0xffffffff


	//   ....[11]....
        /*01b0*/ 	.word	0xffffffff


	//   ....[12]....
        /*01b4*/ 	.word	0xffffffff


	//   ....[13]....
        /*01b8*/ 	.word	0xffffffff


	//   ....[14]....
        /*01bc*/ 	.word	0xffffffff


	//   ....[15]....
        /*01c0*/ 	.word	0xffffffff


	//   ....[16]....
        /*01c4*/ 	.word	0x0500000f


	//   ....[17]....
        /*01c8*/ 	.word	0x0500000f


	//   ....[18]....
        /*01cc*/ 	.word	0x0500000f


	//   ....[19]....
        /*01d0*/ 	.word	0x0500000f


	//   ....[20]....
        /*01d4*/ 	.word	0x0500000f


	//----- nvinfo : EIATTR_COOP_GROUP_INSTR_OFFSETS
	.align		4
.L_13591:
        /*01d8*/ 	.byte	0x04, 0x28
        /*01da*/ 	.short	(.L_13593 - .L_13592)


	//   ....[0]....
.L_13592:
        /*01dc*/ 	.word	0x00000800


	//   ....[1]....
        /*01e0*/ 	.word	0x00000830


	//   ....[2]....
        /*01e4*/ 	.word	0x00000850


	//   ....[3]....
        /*01e8*/ 	.word	0x00000870


	//   ....[4]....
        /*01ec*/ 	.word	0x00000890


	//   ....[5]....
        /*01f0*/ 	.word	0x000009e0


	//   ....[6]....
        /*01f4*/ 	.word	0x00000a00


	//   ....[7]....
        /*01f8*/ 	.word	0x00000a20


	//   ....[8]....
        /*01fc*/ 	.word	0x000018d0


	//   ....[9]....
        /*0200*/ 	.word	0x00001960


	//   ....[10]....
        /*0204*/ 	.word	0x000019b0


	//   ....[11]....
        /*0208*/ 	.word	0x00001a10


	//   ....[12]....
        /*020c*/ 	.word	0x00001a40


	//   ....[13]....
        /*0210*/ 	.word	0x00001a90


	//   ....[14]....
        /*0214*/ 	.word	0x00001ab0


	//   ....[15]....
        /*0218*/ 	.word	0x00001ad0


	//   ....[16]....
        /*021c*/ 	.word	0x00003290


	//   ....[17]....
        /*0220*/ 	.word	0x000032f0


	//   ....[18]....
        /*0224*/ 	.word	0x00003350


	//   ....[19]....
        /*0228*/ 	.word	0x000033b0


	//   ....[20]....
        /*022c*/ 	.word	0x00003410


	//----- nvinfo : EIATTR_SYSCALL_OFFSETS
	.align		4
.L_13593:
        /*0230*/ 	.byte	0x04, 0x46
        /*0232*/ 	.short	(.L_13595 - .L_13594)


	//   ....[0]....
.L_13594:
        /*0234*/ 	.word	0x00003220


	//----- nvinfo : EIATTR_EXIT_INSTR_OFFSETS
	.align		4
.L_13595:
        /*0238*/ 	.byte	0x04, 0x1c
        /*023a*/ 	.short	(.L_13597 - .L_13596)


	//   ....[0]....
.L_13596:
        /*023c*/ 	.word	0x00000090


	//   ....[1]....
        /*0240*/ 	.word	0x00002bf0


	//   ....[2]....
        /*0244*/ 	.word	0x00002ca0


	//   ....[3]....
        /*0248*/ 	.word	0x00003120


	//   ....[4]....
        /*024c*/ 	.word	0x00003230


	//----- nvinfo : EIATTR_CRS_STACK_SIZE
	.align		4
.L_13597:
        /*0250*/ 	.byte	0x04, 0x1e
        /*0252*/ 	.short	(.L_13599 - .L_13598)
.L_13598:
        /*0254*/ 	.word	0x00000000


	//----- nvinfo : EIATTR_CBANK_PARAM_SIZE
	.align		4
.L_13599:
        /*0258*/ 	.byte	0x03, 0x19
        /*025a*/ 	.short	0x008c


	//----- nvinfo : EIATTR_PARAM_CBANK
	.align		4
        /*025c*/ 	.byte	0x04, 0x0a
        /*025e*/ 	.short	(.L_13601 - .L_13600)
	.align		4
.L_13600:
        /*0260*/ 	.word	index@(.nv.constant0._ZN4vllm25paged_attention_v2_kernelI13__nv_bfloat16hLi80ELi32ELi128ELNS_18Fp8KVCacheDataTypeE1ELb0ELi512EEEvPfS3_PT_PKS4_PKT0_SA_ifPKiSC_iPKfiiiSE_SE_iiiii)
        /*0264*/ 	.short	0x0210
        /*0266*/ 	.short	0x008c


	//----- nvinfo : EIATTR_SW_WAR
	.align		4
.L_13601:
        /*0268*/ 	.byte	0x04, 0x36
        /*026a*/ 	.short	(.L_13603 - .L_13602)
.L_13602:
        /*026c*/ 	.word	0x00000008
.L_13603:


//--------------------- .nv.info._ZN4vllm25paged_attention_v2_kernelI13__nv_bfloat16hLi64ELi32ELi128ELNS_18Fp8KVCacheDataTypeE1ELb0ELi512EEEvPfS3_PT_PKS4_PKT0_SA_ifPKiSC_iPKfiiiSE_SE_iiiii --------------------------
	.section	.nv.info._ZN4vllm25paged_attention_v2_kernelI13__nv_bfloat16hLi64ELi32ELi128ELNS_18Fp8KVCacheDataTypeE1ELb0ELi512EEEvPfS3_PT_PKS4_PKT0_SA_ifPKiSC_iPKfiiiSE_SE_iiiii,"",@"SHT_CUDA_INFO"
	.sectionflags	@""
	.align	4


	//----- nvinfo : EIATTR_CUDA_API_VERSION
	.align		4
        /*0000*/ 	.byte	0x04, 0x37
        /*0002*/ 	.short	(.L_13605 - .L_13604)
.L_13604:
        /*0004*/ 	.word	0x00000082


	//----- nvinfo : EIATTR_KPARAM_INFO
	.align		4
.L_13605:
        /*0008*/ 	.byte	0x04, 0x17
        /*000a*/ 	.short	(.L_13607 - .L_13606)
.L_13606:
        /*000c*/ 	.word	0x00000000
        /*0010*/ 	.short	0x0015
        /*0012*/ 	.short	0x0088
        /*0014*/ 	.byte	0x00, 0xf0, 0x11, 0x00


	//----- nvinfo : EIATTR_KPARAM_INFO
	.align		4
.L_13607:
        /*0018*/ 	.byte	0x04, 0x17
        /*001a*/ 	.short	(.L_13609 - .L_13608)
.L_13608:
        /*001c*/ 	.word	0x00000000
        /*0020*/ 	.short	0x0014
        /*0022*/ 	.short	0x0084
        /*0024*/ 	.byte	0x00, 0xf0, 0x11, 0x00


	//----- nvinfo : EIATTR_KPARAM_INFO
	.align		4
.L_13609:
        /*0028*/ 	.byte	0x04, 0x17
        /*002a*/ 	.short	(.L_13611 - .L_13610)
.L_13610:
        /*002c*/ 	.word	0x00000000
        /*0030*/ 	.short	0x0013
        /*0032*/ 	.short	0x0080
        /*0034*/ 	.byte	0x00, 0xf0, 0x11, 0x00


	//----- nvinfo : EIATTR_KPARAM_INFO
	.align		4
.L_13611:
        /*0038*/ 	.byte	0x04, 0x17
        /*003a*/ 	.short	(.L_13613 - .L_13612)
.L_13612:
        /*003c*/ 	.word	0x00000000
        /*0040*/ 	.short	0x0012
        /*0042*/ 	.short	0x007c
        /*0044*/ 	.byte	0x00, 0xf0, 0x11, 0x00


	//----- nvinfo : EIATTR_KPARAM_INFO
	.align		4
.L_13613:
        /*0048*/ 	.byte	0x04, 0x17
        /*004a*/ 	.short	(.L_13615 - .L_13614)
.L_13614:
        /*004c*/ 	.word	0x00000000
        /*0050*/ 	.short	0x0011
        /*0052*/ 	.short	0x0078
        /*0054*/ 	.byte	0x00, 0xf0, 0x11, 0x00


	//----- nvinfo : EIATTR_KPARAM_INFO
	.align		4
.L_13615:
        /*0058*/ 	.byte	0x04, 0x17
        /*005a*/ 	.short	(.L_13617 - .L_13616)
.L_13616:
        /*005c*/ 	.word	0x00000000
        /*0060*/ 	.short	0x0010
        /*0062*/ 	.short	0x0070
        /*0064*/ 	.byte	0x00, 0xf0, 0x21, 0x00


	//----- nvinfo : EIATTR_KPARAM_INFO
	.align		4
.L_13617:
        /*0068*/ 	.byte	0x04, 0x17
        /*006a*/ 	.short	(.L_13619 - .L_13618)
.L_13618:
        /*006c*/ 	.word	0x00000000
        /*0070*/ 	.short	0x000f
        /*0072*/ 	.short	0x0068
        /*0074*/ 	.byte	0x00, 0xf0, 0x21, 0x00


	//----- nvinfo : EIATTR_KPARAM_INFO
	.align		4
.L_13619:
        /*0078*/ 	.byte	0x04, 0x17
        /*007a*/ 	.short	(.L_13621 - .L_13620)
.L_13620:
        /*007c*/ 	.word	0x00000000
        /*0080*/ 	.short	0x000e
        /*0082*/ 	.short	0x0060
        /*0084*/ 	.byte	0x00, 0xf0, 0x11, 0x00


	//----- nvinfo : EIATTR_KPARAM_INFO
	.align		4
.L_13621:
        /*0088*/ 	.byte	0x04, 0x17
        /*008a*/ 	.short	(.L_13623 - .L_13622)
.L_13622:
        /*008c*/ 	.word	0x00000000
        /*0090*/ 	.short	0x000d
        /*0092*/ 	.short	0x005c
        /*0094*/ 	.byte	0x00, 0xf0, 0x11, 0x00


	//----- nvinfo : EIATTR_KPARAM_INFO
	.align		4
.L_13623:
        /*0098*/ 	.byte	0x04, 0x17
        /*009a*/ 	.short	(.L_13625 - .L_13624)
.L_13624:
        /*009c*/ 	.word	0x00000000
        /*00a0*/ 	.short	0x000c
        /*00a2*/ 	.short	0x0058
        /*00a4*/ 	.byte	0x00, 0xf0, 0x11, 0x00


	//----- nvinfo : EIATTR_KPARAM_INFO
	.align		4
.L_13625:
        /*00a8*/ 	.byte	0x04, 0x17
        /*00aa*/ 	.short	(.L_13627 - .L_13626)
.L_13626:
        /*00ac*/ 	.word	0x00000000
        /*00b0*/ 	.short	0x000b
        /*00b2*/ 	.short	0x0050
        /*00b4*/ 	.byte	0x00, 0xf0, 0x21, 0x00


	//----- nvinfo : EIATTR_KPARAM_INFO
	.align		4
.L_13627:
        /*00b8*/ 	.byte	0x04, 0x17
        /*00ba*/ 	.short	(.L_13629 - .L_13628)
.L_13628:
        /*00bc*/ 	.word	0x00000000
        /*00c0*/ 	.short	0x000a
        /*00c2*/ 	.short	0x0048
        /*00c4*/ 	.byte	0x00, 0xf0, 0x11, 0x00


	//----- nvinfo : EIATTR_KPARAM_INFO
	.align		4
.L_13629:
        /*00c8*/ 	.byte	0x04, 0x17
        /*00ca*/ 	.short	(.L_13631 - .L_13630)
.L_13630:
        /*00cc*/ 	.word	0x00000000
        /*00d0*/ 	.short	0x0009
        /*00d2*/ 	.short	0x0040
        /*00d4*/ 	.byte	0x00, 0xf0, 0x21, 0x00


	//----- nvinfo : EIATTR_KPARAM_INFO
	.align		4
.L_13631:
        /*00d8*/ 	.byte	0x04, 0x17
        /*00da*/ 	.short	(.L_13633 - .L_13632)
.L_13632:
        /*00dc*/ 	.word	0x00000000
        /*00e0*/ 	.short	0x0008
        /*00e2*/ 	.short	0x0038
        /*00e4*/ 	.byte	0x00, 0xf0, 0x21, 0x00


	//----- nvinfo : EIATTR_KPARAM_INFO
	.align		4
.L_13633:
        /*00e8*/ 	.byte	0x04, 0x17
        /*00ea*/ 	.short	(.L_13635 - .L_13634)
.L_13634:
        /*00ec*/ 	.word	0x00000000
        /*00f0*/ 	.short	0x0007
        /*00f2*/ 	.short	0x0034
        /*00f4*/ 	.byte	0x00, 0xf0, 0x11, 0x00


	//----- nvinfo : EIATTR_KPARAM_INFO
	.align		4
.L_13635:
        /*00f8*/ 	.byte	0x04, 0x17
        /*00fa*/ 	.short	(.L_13637 - .L_13636)
.L_13636:
        /*00fc*/ 	.word	0x00000000
        /*0100*/ 	.short	0x0006
        /*0102*/ 	.short	0x0030
        /*0104*/ 	.byte	0x00, 0xf0, 0x11, 0x00


	//----- nvinfo : EIATTR_KPARAM_INFO
	.align		4
.L_13637:
        /*0108*/ 	.byte	0x04, 0x17
        /*010a*/ 	.short	(.L_13639 - .L_13638)
.L_13638:
        /*010c*/ 	.word	0x00000000
        /*0110*/ 	.short	0x0005
        /*0112*/ 	.short	0x0028
        /*0114*/ 	.byte	0x00, 0xf0, 0x21, 0x00


	//----- nvinfo : EIATTR_KPARAM_INFO
	.align		4
.L_13639:
        /*0118*/ 	.byte	0x04, 0x17
        /*011a*/ 	.short	(.L_13641 - .L_13640)
.L_13640:
        /*011c*/ 	.word	0x00000000
        /*0120*/ 	.short	0x0004
        /*0122*/ 	.short	0x0020
        /*0124*/ 	.byte	0x00, 0xf0, 0x21, 0x00


	//----- nvinfo : EIATTR_KPARAM_INFO
	.align		4
.L_13641:
        /*0128*/ 	.byte	0x04, 0x17
        /*012a*/ 	.short	(.L_13643 - .L_13642)
.L_13642:
        /*012c*/ 	.word	0x00000000
        /*0130*/ 	.short	0x0003
        /*0132*/ 	.short	0x0018
        /*0134*/ 	.byte	0x00, 0xf0, 0x21, 0x00


	//----- nvinfo : EIATTR_KPARAM_INFO
	.align		4
.L_13643:
        /*0138*/ 	.byte	0x04, 0x17
        /*013a*/ 	.short	(.L_13645 - .L_13644)
.L_13644:
        /*013c*/ 	.word	0x00000000
        /*0140*/ 	.short	0x0002
        /*0142*/ 	.short	0x0010
        /*0144*/ 	.byte	0x00, 0xf0, 0x21, 0x00


	//----- nvinfo : EIATTR_KPARAM_INFO
	.align		4
.L_13645:
        /*0148*/ 	.byte	0x04, 0x17
        /*014a*/ 	.short	(.L_13647 - .L_13646)
.L_13646:
        /*014c*/ 	.word	0x00000000
        /*0150*/ 	.short	0x0001
        /*0152*/ 	.short	0x0008
        /*0154*/ 	.byte	0x00, 0xf0, 0x21, 0x00


	//----- nvinfo : EIATTR_KPARAM_INFO
	.align		4
.L_13647:
        /*0158*/ 	.byte	0x04, 0x17
        /*015a*/ 	.short	(.L_13649 - .L_13648)
.L_13648:
        /*015c*/ 	.word	0x00000000
        /*0160*/ 	.short	0x0000
        /*0162*/ 	.short	0x0000
        /*0164*/ 	.byte	0x00, 0xf0, 0x21, 0x00


	//----- nvinfo : EIATTR_SPARSE_MMA_MASK
	.align		4
.L_13649:
        /*0168*/ 	.byte	0x03, 0x50
        /*016a*/ 	.short	0x0000


	//----- nvinfo : EIATTR_MAXREG_COUNT
	.align		4
        /*016c*/ 	.byte	0x03, 0x1b
        /*016e*/ 	.short	0x00ff


	//----- nvinfo : EIATTR_NUM_BARRIERS
	.align		4
        /*0170*/ 	.byte	0x02, 0x4c
        /*0172*/ 	.byte	0x01
	.zero		1


	//----- nvinfo : EIATTR_EXTERNS
	.align		4
        /*0174*/ 	.byte	0x04, 0x0f
        /*0176*/ 	.short	(.L_13651 - .L_13650)


	//   ....[0]....
	.align		4
.L_13650:
        /*0178*/ 	.word	index@(__assertfail)


	//----- nvinfo : EIATTR_MERCURY_ISA_VERSION
	.align		4
.L_13651:
        /*017c*/ 	.byte	0x03, 0x5f
        /*017e*/ 	.short	0x0101


	//----- nvinfo : EIATTR_COOP_GROUP_MASK_REGIDS
	.align		4
        /*0180*/ 	.byte	0x04, 0x29
        /*0182*/ 	.short	(.L_13653 - .L_13652)


	//   ....[0]....
.L_13652:
        /*0184*/ 	.word	0xffffffff


	//   ....[1]....
        /*0188*/ 	.word	0xffffffff


	//   ....[2]....
        /*018c*/ 	.word	0xffffffff


	//   ....[3]....
        /*0190*/ 	.word	0xffffffff


	//   ....[4]....
        /*0194*/ 	.word	0xffffffff


	//   ....[5]....
        /*0198*/ 	.word	0xffffffff


	//   ....[6]....
        /*019c*/ 	.word	0xffffffff


	//   ....[7]....
        /*01a0*/ 	.word	0xffffffff


	//   ....[8]....
        /*01a4*/ 	.word	0xffffffff


	//   ....[9]....
        /*01a8*/ 	.word	0xffffffff


	//   ....[10]....
        /*01ac*/ 	.word	0xffffffff


	//   ....[11]....
        /*01b0*/ 	.word	0xffffffff


	//   ....[12]....
        /*01b4*/ 	.word	0xffffffff


	//   ....[13]....
        /*01b8*/ 	.word	0xffffffff


	//   ....[14]....
        /*01bc*/ 	.word	0xffffffff


	//   ....[15]....
        /*01c0*/ 	.word	0xffffffff


	//   ....[16]....
        /*01c4*/ 	.word	0x0500000f


	//   ....[17]....
        /*01c8*/ 	.word	0x0500000f


	//   ....[18]....
        /*01cc*/ 	.word	0x0500000f


	//   ....[19]....
        /*01d0*/ 	.word	0x0500000f


	//   ....[20]....
        /*01d4*/ 	.word	0x0500000f


	//----- nvinfo : EIATTR_COOP_GROUP_INSTR_OFFSETS
	.align		4
.L_13653:
        /*01d8*/ 	.byte	0x04, 0x28
        /*01da*/ 	.short	(.L_13655 - .L_13654)


	//   ....[0]....
.L_13654:
        /*01dc*/ 	.word	0x00000800


	//   ....[1]....
        /*01e0*/ 	.word	0x00000830


	//   ....[2]....
        /*01e4*/ 	.word	0x00000850


	//   ....[3]....
        /*01e8*/ 	.word	0x00000870


	//   ....[4]....
        /*01ec*/ 	.word	0x00000890


	//   ....[5]....
        /*01f0*/ 	.word	0x000009d0


	//   ....[6]....
        /*01f4*/ 	.word	0x000009f0


	//   ....[7]....
        /*01f8*/ 	.word	0x00000a20


	//   ....[8]....
        /*01fc*/ 	.word	0x000018d0


	//   ....[9]....
        /*0200*/ 	.word	0x00001950


	//   ....[10]....
        /*0204*/ 	.word	0x000019b0


	//   ....[11]....
        /*0208*/ 	.word	0x00001a00


	//   ....[12]....
        /*020c*/ 	.word	0x00001a40


	//   ....[13]....
        /*0210*/ 	.word	0x00001a90


	//   ....[14]....
        /*0214*/ 	.word	0x00001ab0


	//   ....[15]....
        /*0218*/ 	.word	0x00001ad0


	//   ....[16]....
        /*021c*/ 	.word	0x00003070


	//   ....[17]....
        /*0220*/ 	.word	0x000030d0


	//   ....[18]....
        /*0224*/ 	.word	0x00003130


	//   ....[19]....
        /*0228*/ 	.word	0x00003190


	//   ....[20]....
        /*022c*/ 	.word	0x000031f0


	//----- nvinfo : EIATTR_SYSCALL_OFFSETS
	.align		4
.L_13655:
        /*0230*/ 	.byte	0x04, 0x46
        /*0232*/ 	.short	(.L_13657 - .L_13656)


	//   ....[0]....
.L_13656:
        /*0234*/ 	.word	0x00003000


	//----- nvinfo : EIATTR_EXIT_INSTR_OFFSETS
	.align		4
.L_13657:
        /*0238*/ 	.byte	0x04, 0x1c
        /*023a*/ 	.short	(.L_13659 - .L_13658)


	//   ....[0]....
.L_13658:
        /*023c*/ 	.word	0x00000090


	//   ....[1]....
        /*0240*/ 	.word	0x00002ab0


	//   ....[2]....
        /*0244*/ 	.word	0x00002b70


	//   ....[3]....
        /*0248*/ 	.word	0x00002f00


	//   ....[4]....
        /*024c*/ 	.word	0x00003010


	//----- nvinfo : EIATTR_CRS_STACK_SIZE
	.align		4
.L_13659:
        /*0250*/ 	.byte	0x04, 0x1e
        /*0252*/ 	.short	(.L_13661 - .L_13660)
.L_13660:
        /*0254*/ 	.word	0x00000000


	//----- nvinfo : EIATTR_CBANK_PARAM_SIZE
	.align		4
.L_13661:
        /*0258*/ 	.byte	0x03, 0x19
        /*025a*/ 	.short	0x008c


	//----- nvinfo : EIATTR_PARAM_CBANK
	.align		4
        /*025c*/ 	.byte	0x04, 0x0a
        /*025e*/ 	.short	(.L_13663 - .L_13662)
	.align		4
.L_13662:
        /*0260*/ 	.word	index@(.nv.constant0._ZN4vllm25paged_attention_v2_kernelI13__nv_bfloat16hLi64ELi32ELi128ELNS_18Fp8KVCacheDataTypeE1ELb0ELi512EEEvPfS3_PT_PKS4_PKT0_SA_ifPKiSC_iPKfiiiSE_SE_iiiii)
        /*0264*/ 	.short	0x0210
        /*0266*/ 	.short	0x008c


	//----- nvinfo : EIATTR_SW_WAR
	.align		4
.L_13663:
        /*0268*/ 	.byte	0x04, 0x36
        /*026a*/ 	.short	(.L_13665 - .L_13664)
.L_13664:
        /*026c*/ 	.word	0x00000008
.L_13665:


//--------------------- .nv.info._ZN4vllm25paged_attention_v2_kernelI13__nv_bfloat16hLi32ELi32ELi128ELNS_18Fp8KVCacheDataTypeE1ELb0ELi512EEEvPfS3_PT_PKS4_PKT0_SA_ifPKiSC_iPKfiiiSE_SE_iiiii --------------------------
	.section	.nv.info._ZN4vllm25paged_attention_v2_kernelI13__nv_bfloat16hLi32ELi32ELi128ELNS_18Fp8KVCacheDataTypeE1ELb0ELi512EEEvPfS3_PT_PKS4_PKT0_SA_ifPKiSC_iPKfiiiSE_SE_iiiii,"",@"SHT_CUDA_INFO"
	.sectionflags	@""
	.align	4


	//----- nvinfo : EIATTR_CUDA_API_VERSION
	.align		4
        /*0000*/ 	.byte	0x04, 0x37
        /*0002*/ 	.short	(.L_13667 - .L_13666)
.L_13666:
        /*0004*/ 	.word	0x00000082


	//----- nvinfo : EIATTR_KPARAM_INFO
	.align		4
.L_13667:
        /*0008*/ 	.byte	0x04, 0x17
        /*000a*/ 	.short	(.L_13669 - .L_13668)
.L_13668:
        /*000c*/ 	.word	0x00000000
        /*0010*/ 	.short	0x0015
        /*0012*/ 	.short	0x0088
        /*0014*/ 	.byte	0x00, 0xf0, 0x11, 0x00


	//----- nvinfo : EIATTR_KPARAM_INFO
	.align		4
.L_13669:
        /*0018*/ 	.byte	0x04, 0x17
        /*001a*/ 	.short	(.L_13671 - .L_13670)
.L_13670:
        /*001c*/ 	.word	0x00000000
        /*0020*/ 	.short	0x0014
        /*0022*/ 	.short	0x0084
        /*0024*/ 	.byte	0x00, 0xf0, 0x11, 0x00


	//----- nvinfo : EIATTR_KPARAM_INFO
	.align		4
.L_13671:
        /*0028*/ 	.byte	0x04, 0x17
        /*002a*/ 	.short	(.L_13673 - .L_13672)
.L_13672:
        /*002c*/ 	.word	0x00000000
        /*0030*/ 	.short	0x0013
        /*0032*/ 	.short	0x0080
        /*0034*/ 	.byte	0x00, 0xf0, 0x11, 0x00


	//----- nvinfo : EIATTR_KPARAM_INFO
	.align		4
.L_13673:
        /*0038*/ 	.byte	0x04, 0x17
        /*003a*/ 	.short	(.L_13675 - .L_13674)
.L_13674:
        /*003c*/ 	.word	0x00000000
        /*0040*/ 	.short	0x0012
        /*0042*/ 	.short	0x007c
        /*0044*/ 	.byte	0x00, 0xf0, 0x11, 0x00


	//----- nvinfo : EIATTR_KPARAM_INFO
	.align		4
.L_13675:
        /*0048*/ 	.byte	0x04, 0x17
        /*004a*/ 	.short	(.L_13677 - .L_13676)
.L_13676:
        /*004c*/ 	.word	0x00000000
        /*0050*/ 	.short	0x0011
        /*0052*/ 	.short	0x0078
        /*0054*/ 	.byte	0x00, 0xf0, 0x11, 0x00


	//----- nvinfo : EIATTR_KPARAM_INFO
	.align		4
.L_13677:
        /*0058*/ 	.byte	0x04, 0x17
        /*005a*/ 	.short	(.L_13679 - .L_13678)
.L_13678:
        /*005c*/ 	.word	0x00000000
        /*0060*/ 	.short	0x0010
        /*0062*/ 	.short	0x0070
        /*0064*/ 	.byte	0x00, 0xf0, 0x21, 0x00


	//----- nvinfo : EIATTR_KPARAM_INFO
	.align		4
.L_13679:
        /*0068*/ 	.byte	0x04, 0x17
        /*006a*/ 	.short	(.L_13681 - .L_13680)
.L_13680:
        /*006c*/ 	.word	0x00000000
        /*0070*/ 	.short	0x000f
        /*0072*/ 	.short	0x0068
        /*0074*/ 	.byte	0x00, 0xf0, 0x21, 0x00


	//----- nvinfo : EIATTR_KPARAM_INFO
	.align		4
.L_13681:
        /*0078*/ 	.byte	0x04, 0x17
        /*007a*/ 	.short	(.L_13683 - .L_13682)
.L_13682:
        /*007c*/ 	.word	0x00000000
        /*0080*/ 	.short	0x000e
        /*0082*/ 	.short	0x0060
        /*0084*/ 	.byte	0x00, 0xf0, 0x11, 0x00


	//----- nvinfo : EIATTR_KPARAM_INFO
	.align		4
.L_13683:
        /*0088*/ 	.byte	0x04, 0x17
        /*008a*/ 	.short	(.L_13685 - .L_13684)
.L_13684:
        /*008c*/ 	.word	0x00000000
        /*0090*/ 	.short	0x000d
        /*0092*/ 	.short	0x005c
        /*0094*/ 	.byte	0x00, 0xf0, 0x11, 0x00


	//----- nvinfo : EIATTR_KPARAM_INFO
	.align		4
.L_13685:
        /*0098*/ 	.byte	0x04, 0x17
        /*009a*/ 	.short	(.L_13687 - .L_13686)
.L_13686:
        /*009c*/ 	.word	0x00000000
        /*00a0*/ 	.short	0x000c
        /*00a2*/ 	.short	0x0058
        /*00a4*/ 	.byte	0x00, 0xf0, 0x11, 0x00


	//----- nvinfo : EIATTR_KPARAM_INFO
	.align		4
.L_13687:
        /*00a8*/ 	.byte	0x04, 0x17
        /*00aa*/ 	.short	(.L_13689 - .L_13688)
.L_13688:
        /*00ac*/ 	.word	0x00000000
        /*00b0*/ 	.short	0x000b
        /*00b2*/ 	.short	0x0050
        /*00b4*/ 	.byte	0x00, 0xf0, 0x21, 0x00


	//----- nvinfo : EIATTR_KPARAM_INFO
	.align		4
.L_13689:
        /*00b8*/ 	.byte	0x04, 0x17
        /*00ba*/ 	.short	(.L_13691 - .L_13690)
.L_13690:
        /*00bc*/ 	.word	0x00000000
        /*00c0*/ 	.short	0x000a
        /*00c2*/ 	.short	0x0048
        /*00c4*/ 	.byte	0x00, 0xf0, 0x11, 0x00


	//----- nvinfo : EIATTR_KPARAM_INFO
	.align		4
.L_13691:
        /*00c8*/ 	.byte	0x04, 0x17
        /*00ca*/ 	.short	(.L_13693 - .L_13692)
.L_13692:
        /*00cc*/ 	.word	0x00000000
        /*00d0*/ 	.short	0x0009
        /*00d2*/ 	.short	0x0040
        /*00d4*/ 	.byte	0x00, 0xf0, 0x21, 0x00


	//----- nvinfo : EIATTR_KPARAM_INFO
	.align		4
.L_13693:
        /*00d8*/ 	.byte	0x04, 0x17
        /*00da*/ 	.short	(.L_13695 - .L_13694)
.L_13694:
        /*00dc*/ 	.word	0x00000000
        /*00e0*/ 	.short	0x0008
        /*00e2*/ 	.short	0x0038
        /*00e4*/ 	.byte	0x00, 0xf0, 0x21, 0x00


	//----- nvinfo : EIATTR_KPARAM_INFO
	.align		4
.L_13695:
        /*00e8*/ 	.byte	0x04, 0x17
        /*00ea*/ 	.short	(.L_13697 - .L_13696)
.L_13696:
        /*00ec*/ 	.word	0x00000000
        /*00f0*/ 	.short	0x0007
        /*00f2*/ 	.short	0x0034
        /*00f4*/ 	.byte	0x00, 0xf0, 0x11, 0x00


	//----- nvinfo : EIATTR_KPARAM_INFO
	.align		4
.L_13697:
        /*00f8*/ 	.byte	0x04, 0x17
        /*00fa*/ 	.short	(.L_13699 - .L_13698)
.L_13698:
        /*00fc*/ 	.word	0x00000000
        /*0100*/ 	.short	0x0006
        /*0102*/ 	.short	0x0030
        /*0104*/ 	.byte	0x00, 0xf0, 0x11, 0x00


	//----- nvinfo : EIATTR_KPARAM_INFO
	.align		4
.L_13699:
        /*0108*/ 	.byte	0x04, 0x17
        /*010a*/ 	.short	(.L_13701 - .L_13700)
.L_13700:
        /*010c*/ 	.word	0x00000000
        /*0110*/ 	.short	0x0005
        /*0112*/ 	.short	0x0028
        /*0114*/ 	.byte	0x00, 0xf0, 0x21, 0x00


	//----- nvinfo : EIATTR_KPARAM_INFO
	.align		4
.L_13701:
        /*0118*/ 	.byte	0x04, 0x17
        /*011a*/ 	.short	(.L_13703 - .L_13702)
.L_13702:
        /*011c*/ 	.word	0x00000000
        /*0120*/ 	.short	0x0004
        /*0122*/ 	.short	0x0020
        /*0124*/ 	.byte	0x00, 0xf0, 0x21, 0x00


	//----- nvinfo : EIATTR_KPARAM_INFO
	.align		4
.L_13703:
        /*0128*/ 	.byte	0x04, 0x17
        /*012a*/ 	.short	(.L_13705 - .L_13704)
.L_13704:
        /*012c*/ 	.word	0x00000000
        /*0130*/ 	.short	0x0003
        /*0132*/ 	.short	0x0018
        /*0134*/ 	.byte	0x00, 0xf0, 0x21, 0x00


	//----- nvinfo : EIATTR_KPARAM_INFO
	.align		4
.L_13705:
        /*0138*/ 	.byte	0x04, 0x17
        /*013a*/ 	.short	(.L_13707 - .L_13706)
.L_13706:
        /*013c*/ 	.word	0x00000000
        /*0140*/ 	.short	0x0002
        /*0142*/ 	.short	0x0010
        /*0144*/ 	.byte	0x00, 0xf0, 0x21, 0x00


	//----- nvinfo : EIATTR_KPARAM_INFO
	.align		4
.L_13707:
        /*0148*/ 	.byte	0x04, 0x17
        /*014a*/ 	.short	(.L_13709 - .L_13708)
.L_13708:
        /*014c*/ 	.word	0x00000000
        /*0150*/ 	.short	0x0001
        /*0152*/ 	.short	0x0008
        /*0154*/ 	.byte	0x00, 0xf0, 0x21, 0x00


	//----- nvinfo : EIATTR_KPARAM_INFO
	.align		4
.L_13709:
        /*0158*/ 	.byte	0x04, 0x17
        /*015a*/ 	.short	(.L_13711 - .L_13710)
.L_13710:
        /*015c*/ 	.word	0x00000000
        /*0160*/ 	.short	0x0000
        /*0162*/ 	.short	0x0000
        /*0164*/ 	.byte	0x00, 0xf0, 0x21, 0x00


	//----- nvinfo : EIATTR_SPARSE_MMA_MASK
	.align		4
.L_13711:
        /*0168*/ 	.byte	0x03, 0x50
        /*016a*/ 	.short	0x0000


	//----- nvinfo : EIATTR_MAXREG_COUNT
	.align		4
        /*016c*/ 	.byte	0x03, 0x1b
        /*016e*/ 	.short	0x00ff


	//----- nvinfo : EIATTR_NUM_BARRIERS
	.align		4
        /*0170*/ 	.byte	0x02, 0x4c
        /*0172*/ 	.byte	0x01
	.zero		1


	//----- nvinfo : EIATTR_EXTERNS
	.align		4
        /*0174*/ 	.byte	0x04, 0x0f
        /*0176*/ 	.short	(.L_13713 - .L_13712)


	//   ....[0]....
	.align		4
.L_13712:
        /*0178*/ 	.word	index@(__assertfail)


	//----- nvinfo : EIATTR_MERCURY_ISA_VERSION
	.align		4
.L_13713:
        /*017c*/ 	.byte	0x03, 0x5f
        /*017e*/ 	.short	0x0101


	//----- nvinfo : EIATTR_COOP_GROUP_MASK_REGIDS
	.align		4
        /*0180*/ 	.byte	0x04, 0x29
        /*0182*/ 	.short	(.L_13715 - .L_13714)


	//   ....[0]....
.L_13714:
        /*0184*/ 	.word	0xffffffff


	//   ....[1]....
        /*0188*/ 	.word	0xffffffff


	//   ....[2]....
        /*018c*/ 	.word	0xffffffff


	//   ....[3]....
        /*0190*/ 	.word	0xffffffff


	//   ....[4]....
        /*0194*/ 	.word	0xffffffff


	//   ....[5]....
        /*0198*/ 	.word	0xffffffff


	//   ....[6]....
        /*019c*/ 	.word	0xffffffff


	//   ....[7]....
        /*01a0*/ 	.word	0xffffffff


	//   ....[8]....
        /*01a4*/ 	.word	0xffffffff


	//   ....[9]....
        /*01a8*/ 	.word	0xffffffff


	//   ....[10]....
        /*01ac*/ 	.word	0xffffffff


	//   ....[11]....
        /*01b0*/ 	.word	0xffffffff


	//   ....[12]....
        /*01b4*/ 	.word	0xffffffff


	//   ....[13]....
        /*01b8*/ 	.word	0xffffffff


	//   ....[14]....
        /*01bc*/ 	.word	0xffffffff


	//   ....[15]....
        /*01c0*/ 	.word	0xffffffff


	//   ....[16]....
        /*01c4*/ 	.word	0x0500000f


	//   ....[17]....
        /*01c8*/ 	.word	0x0500000f


	//   ....[18]....
        /*01cc*/ 	.word	0x0500000f


	//   ....[19]....
        /*01d0*/ 	.word	0x0500000f


	//   ....[20]....
        /*01d4*/ 	.word	0x0500000f


	//----- nvinfo : EIATTR_COOP_GROUP_INSTR_OFFSETS
	.align		4
.L_13715:
        /*01d8*/ 	.byte	0x04, 0x28
        /*01da*/ 	.short	(.L_13717 - .L_13716)


	//   ....[0]....
.L_13716:
        /*01dc*/ 	.word	0x00000800


	//   ....[1]....
        /*01e0*/ 	.word	0x00000830


	//   ....[2]....
        /*01e4*/ 	.word	0x00000850


	//   ....[3]....
        /*01e8*/ 	.word	0x00000870


	//   ....[4]....
        /*01ec*/ 	.word	0x00000890


	//   ....[5]....
        /*01f0*/ 	.word	0x000009d0


	//   ....[6]....
        /*01f4*/ 	.word	0x000009f0


	//   ....[7]....
        /*01f8*/ 	.word	0x00000a20


	//   ....[8]....
        /*01fc*/ 	.word	0x000018d0


	//   ....[9]....
        /*0200*/ 	.word	0x00001950


	//   ....[10]....
        /*0204*/ 	.word	0x000019b0


	//   ....[11]....
        /*0208*/ 	.word	0x00001a00


	//   ....[12]....
        /*020c*/ 	.word	0x00001a40


	//   ....[13]....
        /*0210*/ 	.word	0x00001a90


	//   ....[14]....
        /*0214*/ 	.word	0x00001ab0


	//   ....[15]....
        /*0218*/ 	.word	0x00001ad0


	//   ....[16]....
        /*021c*/ 	.word	0x00002ce0


	//   ....[17]....
        /*0220*/ 	.word	0x00002d40


	//   ....[18]....
        /*0224*/ 	.word	0x00002da0


	//   ....[19]....
        /*0228*/ 	.word	0x00002e00


	//   ....[20]....
        /*022c*/ 	.word	0x00002e60


	//----- nvinfo : EIATTR_SYSCALL_OFFSETS
	.align		4
.L_13717:
        /*0230*/ 	.byte	0x04, 0x46
        /*0232*/ 	.short	(.L_13719 - .L_13718)


	//   ....[0]....
.L_13718:
        /*0234*/ 	.word	0x00002c70


	//----- nvinfo : EIATTR_EXIT_INSTR_OFFSETS
	.align		4
.L_13719:
        /*0238*/ 	.byte	0x04, 0x1c
        /*023a*/ 	.short	(.L_13721 - .L_13720)


	//   ....[0]....
.L_13720:
        /*023c*/ 	.word	0x00000090


	//   ....[1]....
        /*0240*/ 	.word	0x000028e0


	//   ....[2]....
        /*0244*/ 	.word	0x000029a0


	//   ....[3]....
        /*0248*/ 	.word	0x00002b70


	//   ....[4]....
        /*024c*/ 	.word	0x00002c80


	//----- nvinfo : EIATTR_CRS_STACK_SIZE
	.align		4
.L_13721:
        /*0250*/ 	.byte	0x04, 0x1e
        /*0252*/ 	.short	(.L_13723 - .L_13722)
.L_13722:
        /*0254*/ 	.word	0x00000000


	//----- nvinfo : EIATTR_CBANK_PARAM_SIZE
	.align		4
.L_13723:
        /*0258*/ 	.byte	0x03, 0x19
        /*025a*/ 	.short	0x008c


	//----- nvinfo : EIATTR_PARAM_CBANK
	.align		4
        /*025c*/ 	.byte	0x04, 0x0a
        /*025e*/ 	.short	(.L_13725 - .L_13724)
	.align		4
.L_13724:
        /*0260*/ 	.word	index@(.nv.constant0._ZN4vllm25paged_attention_v2_kernelI13__nv_bfloat16hLi32ELi32ELi128ELNS_18Fp8KVCacheDataTypeE1ELb0ELi512EEEvPfS3_PT_PKS4_PKT0_SA_ifPKiSC_iPKfiiiSE_SE_iiiii)
        /*0264*/ 	.short	0x0210
        /*0266*/ 	.short	0x008c


	//----- nvinfo : EIATTR_SW_WAR
	.align		4
.L_13725:
        /*0268*/ 	.byte	0x04, 0x36
        /*026a*/ 	.short	(.L_13727 - .L_13726)
.L_13726:
        /*026c*/ 	.word	0x00000008
.L_13727:


//--------------------- .nv.info._ZN4vllm25paged_attention_v2_kernelI13__nv_bfloat16hLi256ELi32ELi128ELNS_18Fp8KVCacheDataTypeE1ELb1ELi512EEEvPfS3_PT_PKS4_PKT0_SA_ifPKiSC_iPKfiiiSE_SE_iiiii --------------------------
	.section	.nv.info._ZN4vllm25paged_attention_v2_kernelI13__nv_bfloat16hLi256ELi32ELi128ELNS_18Fp8KVCacheDataTypeE1ELb1ELi512EEEvPfS3_PT_PKS4_PKT0_SA_ifPKiSC_iPKfiiiSE_SE_iiiii,"",@"SHT_CUDA_INFO"
	.sectionflags	@""
	.align	4


	//----- nvinfo : EIATTR_CUDA_API_VERSION
	.align		4
        /*0000*/ 	.byte	0x04, 0x37
        /*0002*/ 	.short	(.L_13729 - .L_13728)
.L_13728:
        /*0004*/ 	.word	0x00000082


	//----- nvinfo : EIATTR_KPARAM_INFO
	.align		4
.L_13729:
        /*0008*/ 	.byte	0x04, 0x17
        /*000a*/ 	.short	(.L_13731 - .L_13730)
.L_13730:
        /*000c*/ 	.word	0x00000000
        /*0010*/ 	.short	0x0015
        /*0012*/ 	.short	0x0088
        /*0014*/ 	.byte	0x00, 0xf0, 0x11, 0x00


	//----- nvinfo : EIATTR_KPARAM_INFO
	.align		4
.L_13731:
        /*0018*/ 	.byte	0x04, 0x17
        /*001a*/ 	.short	(.L_13733 - .L_13732)
.L_13732:
        /*001c*/ 	.word	0x00000000
        /*0020*/ 	.short	0x0014
        /*0022*/ 	.short	0x0084
        /*0024*/ 	.byte	0x00, 0xf0, 0x11, 0x00


	//----- nvinfo : EIATTR_KPARAM_INFO
	.align		4
.L_13733:
        /*0028*/ 	.byte	0x04, 0x17
        /*002a*/ 	.short	(.L_13735 - .L_13734)
.L_13734:
        /*002c*/ 	.word	0x00000000
        /*0030*/ 	.short	0x0013
        /*0032*/ 	.short	0x0080
        /*0034*/ 	.byte	0x00, 0xf0, 0x11, 0x00


	//----- nvinfo : EIATTR_KPARAM_INFO
	.align		4
.L_13735:
        /*0038*/ 	.byte	0x04, 0x17
        /*003a*/ 	.short	(.L_13737 - .L_13736)
.L_13736:
        /*003c*/ 	.word	0x00000000
        /*0040*/ 	.short	0x0012
        /*0042*/ 	.short	0x007c
        /*0044*/ 	.byte	0x00, 0xf0, 0x11, 0x00


	//----- nvinfo : EIATTR_KPARAM_INFO
	.align		4
.L_13737:
        /*0048*/ 	.byte	0x04, 0x17
        /*004a*/ 	.short	(.L_13739 - .L_13738)
.L_13738:
        /*004c*/ 	.word	0x00000000
        /*0050*/ 	.short	0x0011
        /*0052*/ 	.short	0x0078
        /*0054*/ 	.byte	0x00, 0xf0, 0x11, 0x00


	//----- nvinfo : EIATTR_KPARAM_INFO
	.align		4
.L_13739:
        /*0058*/ 	.byte	0x04, 0x17
        /*005a*/ 	.short	(.L_13741 - .L_13740)
.L_13740:
        /*005c*/ 	.word	0x00000000
        /*0060*/ 	.short	0x0010
        /*0062*/ 	.short	0x0070
        /*0064*/ 	.byte	0x00, 0xf0, 0x21, 0x00


	//----- nvinfo : EIATTR_KPARAM_INFO
	.align		4
.L_13741:
        /*0068*/ 	.byte	0x04, 0x17
        /*006a*/ 	.short	(.L_13743 - .L_13742)
.L_13742:
        /*006c*/ 	.word	0x00000000
        /*0070*/ 	.short	0x000f
        /*0072*/ 	.short	0x0068
        /*0074*/ 	.byte	0x00, 0xf0, 0x21, 0x00


	//----- nvinfo : EIATTR_KPARAM_INFO
	.align		4
.L_13743:
        /*0078*/ 	.byte	0x04, 0x17
        /*007a*/ 	.short	(.L_13745 - .L_13744)
.L_13744:
        /*007c*/ 	.word	0x00000000
        /*0080*/ 	.short	0x000e
        /*0082*/ 	.short	0x0060
        /*0084*/ 	.byte	0x00, 0xf0, 0x11, 0x00


	//----- nvinfo : EIATTR_KPARAM_INFO
	.align		4
.L_13745:
        /*0088*/ 	.byte	0x04, 0x17
        /*008a*/ 	.short	(.L_13747 - .L_13746)
.L_13746:
        /*008c*/ 	.word	0x00000000
        /*0090*/ 	.short	0x000d
        /*0092*/ 	.short	0x005c
        /*0094*/ 	.byte	0x00, 0xf0, 0x11, 0x00


	//----- nvinfo : EIATTR_KPARAM_INFO
	.align		4
.L_13747:
        /*0098*/ 	.byte	0x04, 0x17
        /*009a*/ 	.short	(.L_13749 - .L_13748)
.L_13748:
        /*009c*/ 	.word	0x00000000
        /*00a0*/ 	.short	0x000c
        /*00a2*/ 	.short	0x0058
        /*00a4*/ 	.byte	0x00, 0xf0, 0x11, 0x00


	//----- nvinfo : EIATTR_KPARAM_INFO
	.align		4
.L_13749:
        /*00a8*/ 	.byte	0x04, 0x17
        /*00aa*/ 	.short	(.L_13751 - .L_13750)
.L_13750:
        /*00ac*/ 	.word	0x00000000
        /*00b0*/ 	.short	0x000b
        /*00b2*/ 	.short	0x0050
        /*00b4*/ 	.byte	0x00, 0xf0, 0x21, 0x00


	//----- nvinfo : EIATTR_KPARAM_INFO
	.align		4
.L_13751:
        /*00b8*/ 	.byte	0x04, 0x17
        /*00ba*/ 	.short	(.L_13753 - .L_13752)
.L_13752:
        /*00bc*/ 	.word	0x00000000
        /*00c0*/ 	.short	0x000a
        /*00c2*/ 	.short	0x0048
        /*00c4*/ 	.byte	0x00, 0xf0, 0x11, 0x00


	//----- nvinfo : EIATTR_KPARAM_INFO
	.align		4
.L_13753:
        /*00c8*/ 	.byte	0x04, 0x17
        /*00ca*/ 	.short	(.L_13755 - .L_13754)
.L_13754:
        /*00cc*/ 	.word	0x00000000
        /*00d0*/ 	.short	0x0009
        /*00d2*/ 	.short	0x0040
        /*00d4*/ 	.byte	0x00, 0xf0, 0x21, 0x00


	//----- nvinfo : EIATTR_KPARAM_INFO
	.align		4
.L_13755:
        /*00d8*/ 	.byte	0x04, 0x17
        /*00da*/ 	.short	(.L_13757 - .L_13756)
.L_13756:
        /*00dc*/ 	.word	0x00000000
        /*00e0*/ 	.short	0x0008
        /*00e2*/ 	.short	0x0038
        /*00e4*/ 	.byte	0x00, 0xf0, 0x21, 0x00


	//----- nvinfo : EIATTR_KPARAM_INFO
	.align		4
.L_13757:
        /*00e8*/ 	.byte	0x04, 0x17
        /*00ea*/ 	.short	(.L_13759 - .L_13758)
.L_13758:
        /*00ec*/ 	.word	0x00000000
        /*00f0*/ 	.short	0x0007
        /*00f2*/ 	.short	0x0034
        /*00f4*/ 	.byte	0x00, 0xf0, 0x11, 0x00


	//----- nvinfo : EIATTR_KPARAM_INFO
	.align		4
.L_13759:
        /*00f8*/ 	.byte	0x04, 0x17
        /*00fa*/ 	.short	(.L_13761 - .L_13760)
.L_13760:
        /*00fc*/ 	.word	0x00000000
        /*0100*/ 	.short	0x0006
        /*0102*/ 	.short	0x0030
        /*0104*/ 	.byte	0x00, 0xf0, 0x11, 0x00


	//----- nvinfo : EIATTR_KPARAM_INFO
	.align		4
.L_13761:
        /*0108*/ 	.byte	0x04, 0x17
        /*010a*/ 	.short	(.L_13763 - .L_13762)
.L_13762:
        /*010c*/ 	.word	0x00000000
        /*0110*/ 	.short	0x0005
        /*0112*/ 	.short	0x0028
        /*0114*/ 	.byte	0x00, 0xf0, 0x21, 0x00


	//----- nvinfo : EIATTR_KPARAM_INFO
	.align		4
.L_13763:
        /*0118*/ 	.byte	0x04, 0x17
        /*011a*/ 	.short	(.L_13765 - .L_13764)
.L_13764:
        /*011c*/ 	.word	0x00000000
        /*0120*/ 	.short	0x0004
        /*0122*/ 	.short	0x0020
        /*0124*/ 	.byte	0x00, 0xf0, 0x21, 0x00


	//----- nvinfo : EIATTR_KPARAM_INFO
	.align		4
.L_13765:
        /*0128*/ 	.byte	0x04, 0x17
        /*012a*/ 	.short	(.L_13767 - .L_13766)
.L_13766:
        /*012c*/ 	.word	0x00000000
        /*0130*/ 	.short	0x0003
        /*0132*/ 	.short	0x0018
        /*0134*/ 	.byte	0x00, 0xf0, 0x21, 0x00


	//----- nvinfo : EIATTR_KPARAM_INFO
	.align		4
.L_13767:
        /*0138*/ 	.byte	0x04, 0x17
        /*013a*/ 	.short	(.L_13769 - .L_13768)
.L_13768:
        /*013c*/ 	.word	0x00000000
        /*0140*/ 	.short	0x0002
        /*0142*/ 	.short	0x0010
        /*0144*/ 	.byte	0x00, 0xf0, 0x21, 0x00


	//----- nvinfo : EIATTR_KPARAM_INFO
	.align		4
.L_13769:
        /*0148*/ 	.byte	0x04, 0x17
        /*014a*/ 	.short	(.L_13771 - .L_13770)
.L_13770:
        /*014c*/ 	.word	0x00000000
        /*0150*/ 	.short	0x0001
        /*0152*/ 	.short	0x0008
        /*0154*/ 	.byte	0x00, 0xf0, 0x21, 0x00


	//----- nvinfo : EIATTR_KPARAM_INFO
	.align		4
.L_13771:
        /*0158*/ 	.byte	0x04, 0x17
        /*015a*/ 	.short	(.L_13773 - .L_13772)
.L_13772:
        /*015c*/ 	.word	0x00000000
        /*0160*/ 	.short	0x0000
        /*0162*/ 	.short	0x0000
        /*0164*/ 	.byte	0x00, 0xf0, 0x21, 0x00


	//----- nvinfo : EIATTR_SPARSE_MMA_MASK
	.align		4
.L_13773:
        /*0168*/ 	.byte	0x03, 0x50
        /*016a*/ 	.short	0x0000


	//----- nvinfo : EIATTR_MAXREG_COUNT
	.align		4
        /*016c*/ 	.byte	0x03, 0x1b
        /*016e*/ 	.short	0x00ff


	//----- nvinfo : EIATTR_NUM_BARRIERS
	.align		4
        /*0170*/ 	.byte	0x02, 0x4c
        /*0172*/ 	.byte	0x01
	.zero		1


	//----- nvinfo : EIATTR_EXTERNS
	.align		4
        /*0174*/ 	.byte	0x04, 0x0f
        /*0176*/ 	.short	(.L_13775 - .L_13774)


	//   ....[0]....
	.align		4
.L_13774:
        /*0178*/ 	.word	index@(__assertfail)


	//----- nvinfo : EIATTR_MERCURY_ISA_VERSION
	.align		4
.L_13775:
        /*017c*/ 	.byte	0x03, 0x5f
        /*017e*/ 	.short	0x0101


	//----- nvinfo : EIATTR_COOP_GROUP_MASK_REGIDS
	.align		4
        /*0180*/ 	.byte	0x04, 0x29
        /*0182*/ 	.short	(.L_13777 - .L_13776)


	//   ....[0]....
.L_13776:
        /*0184*/ 	.word	0xffffffff


	//   ....[1]....
        /*0188*/ 	.word	0xffffffff


	//   ....[2]....
        /*018c*/ 	.word	0xffffffff


	//   ....[3]....
        /*0190*/ 	.word	0xffffffff


	//   ....[4]....
        /*0194*/ 	.word	0xffffffff


	//   ....[5]....
        /*0198*/ 	.word	0xffffffff


	//   ....[6]....
        /*019c*/ 	.word	0xffffffff


	//   ....[7]....
        /*01a0*/ 	.word	0xffffffff


	//   ....[8]....
        /*01a4*/ 	.word	0xffffffff


	//   ....[9]....
        /*01a8*/ 	.word	0xffffffff


	//   ....[10]....
        /*01ac*/ 	.word	0xffffffff


	//   ....[11]....
        /*01b0*/ 	.word	0xffffffff


	//   ....[12]....
        /*01b4*/ 	.word	0xffffffff


	//   ....[13]....
        /*01b8*/ 	.word	0xffffffff


	//   ....[14]....
        /*01bc*/ 	.word	0xffffffff


	//   ....[15]....
        /*01c0*/ 	.word	0xffffffff


	//   ....[16]....
        /*01c4*/ 	.word	0xffffffff


	//   ....[17]....
        /*01c8*/ 	.word	0xffffffff


	//   ....[18]....
        /*01cc*/ 	.word	0xffffffff


	//   ....[19]....
        /*01d0*/ 	.word	0xffffffff


	//   ....[20]....
        /*01d4*/ 	.word	0xffffffff


	//   ....[21]....
        /*01d8*/ 	.word	0xffffffff


	//   ....[22]....
        /*01dc*/ 	.word	0xffffffff


	//   ....[23]....
        /*01e0*/ 	.word	0xffffffff


	//   ....[24]....
        /*01e4*/ 	.word	0xffffffff


	//   ....[25]....
        /*01e8*/ 	.word	0xffffffff


	//   ....[26]....
        /*01ec*/ 	.word	0xffffffff


	//   ....[27]....
        /*01f0*/ 	.word	0xffffffff


	//   ....[28]....
        /*01f4*/ 	.word	0xffffffff


	//   ....[29]....
        /*01f8*/ 	.word	0xffffffff


	//   ....[30]....
        /*01fc*/ 	.word	0xffffffff


	//   ....[31]....
        /*0200*/ 	.word	0xffffffff


	//   ....[32]....
        /*0204*/ 	.word	0xffffffff


	//   ....[33]....
        /*0208*/ 	.word	0xffffffff


	//   ....[34]....
        /*020c*/ 	.word	0xffffffff


	//   ....[35]....
        /*0210*/ 	.word	0xffffffff


	//   ....[36]....
        /*0214*/ 	.word	0xffffffff


	//   ....[37]....
        /*0218*/ 	.word	0xffffffff


	//   ....[38]....
        /*021c*/ 	.word	0xffffffff


	//   ....[39]....
        /*0220*/ 	.word	0xffffffff


	//   ....[40]....
        /*0224*/ 	.word	0xffffffff


	//   ....[41]....
        /*0228*/ 	.word	0xffffffff


	//   ....[42]....
        /*022c*/ 	.word	0xffffffff


	//   ....[43]....
        /*0230*/ 	.word	0xffffffff


	//   ....[44]....
        /*0234*/ 	.word	0xffffffff


	//   ....[45]....
        /*0238*/ 	.word	0xffffffff


	//   ....[46]....
        /*023c*/ 	.word	0xffffffff


	//   ....[47]....
        /*0240*/ 	.word	0xffffffff


	//   ....[48]....
        /*0244*/ 	.word	0x0500000f


	//   ....[49]....
        /*0248*/ 	.word	0x0500000f


	//   ....[50]....
        /*024c*/ 	.word	0x0500000f


	//   ....[51]....
        /*0250*/ 	.word	0x0500000f


	//   ....[52]....
        /*0254*/ 	.word	0x0500000f


	//   ....[53]....
        /*0258*/ 	.word	0x0500000f


	//   ....[54]....
        /*025c*/ 	.word	0x0500000f


	//   ....[55]....
        /*0260*/ 	.word	0x0500000f


	//   ....[56]....
        /*0264*/ 	.word	0x0500000f


	//   ....[57]....
        /*0268*/ 	.word	0x0500000f


	//   ....[58]....
        /*026c*/ 	.word	0x0500000f


	//   ....[59]....
        /*0270*/ 	.word	0x0500000f


	//   ....[60]....
        /*0274*/ 	.word	0x0500000f


	//   ....[61]....
        /*0278*/ 	.word	0x0500000f


	//   ....[62]....
        /*027c*/ 	.word	0x0500000f


	//   ....[63]....
        /*0280*/ 	.word	0x0500000f


	//   ....[64]....
        /*0284*/ 	.word	0x0500000f


	//   ....[65]....
        /*0288*/ 	.word	0x0500000f


	//   ....[66]....
        /*028c*/ 	.word	0x0500000f


	//   ....[67]....
        /*0290*/ 	.word	0x0500000f


	//   ....[68]....
        /*0294*/ 	.word	0x0500000f


	//   ....[69]....
        /*0298*/ 	.word	0x0500000f


	//   ....[70]....
        /*029c*/ 	.word	0x0500000f


	//   ....[71]....
        /*02a0*/ 	.word	0x0500000f


	//   ....[72]....
        /*02a4*/ 	.word	0x0500000f


	//   ....[73]....
        /*02a8*/ 	.word	0x0500000f


	//   ....[74]....
        /*02ac*/ 	.word	0x0500000f


	//   ....[75]....
        /*02b0*/ 	.word	0x0500000f


	//   ....[76]....
        /*02b4*/ 	.word	0x0500000f


	//   ....[77]....
        /*02b8*/ 	.word	0x0500000f


	//   ....[78]....
        /*02bc*/ 	.word	0x0500000f


	//   ....[79]....
        /*02c0*/ 	.word	0x0500000f


	//   ....[80]....
        /*02c4*/ 	.word	0x0500000f


	//   ....[81]....
        /*02c8*/ 	.word	0x0500000f


	//   ....[82]....
        /*02cc*/ 	.word	0x0500000f


	//   ....[83]....
        /*02d0*/ 	.word	0x0500000f


	//   ....[84]....
        /*02d4*/ 	.word	0x0500000f


	//   ....[85]....
        /*02d8*/ 	.word	0x0500000f


	//   ....[86]....
        /*02dc*/ 	.word	0x0500000f


	//   ....[87]....
        /*02e0*/ 	.word	0x0500000f


	//   ....[88]....
        /*02e4*/ 	.word	0x0500000f


	//   ....[89]....
        /*02e8*/ 	.word	0x0500000f


	//   ....[90]....
        /*02ec*/ 	.word	0x0500000f


	//   ....[91]....
        /*02f0*/ 	.word	0x0500000f


	//   ....[92]....
        /*02f4*/ 	.word	0x0500000f


	//   ....[93]....
        /*02f8*/ 	.word	0x0500000f


	//   ....[94]....
        /*02fc*/ 	.word	0x0500000f


	//   ....[95]....
        /*0300*/ 	.word	0x0500000f


	//   ....[96]....
        /*0304*/ 	.word	0x0500000f


	//   ....[97]....
        /*0308*/ 	.word	0x0500000f


	//   ....[98]....
        /*030c*/ 	.word	0x0500000f


	//   ....[99]....
        /*0310*/ 	.word	0x0500000f


	//   ....[100]....
        /*0314*/ 	.word	0x0500000f


	//   ....[101]....
        /*0318*/ 	.word	0x0500000f


	//   ....[102]....
        /*031c*/ 	.word	0x0500000f


	//   ....[103]....
        /*0320*/ 	.word	0x0500000f


	//   ....[104]....
        /*0324*/ 	.word	0x0500000f


	//   ....[105]....
        /*0328*/ 	.word	0x0500000f


	//   ....[106]....
        /*032c*/ 	.word	0x0500000f


	//   ....[107]....
        /*0330*/ 	.word	0x0500000f


	//   ....[108]....
        /*0334*/ 	.word	0x0500000f


	//   ....[109]....
        /*0338*/ 	.word	0x0500000f


	//   ....[110]....
        /*033c*/ 	.word	0x0500000f


	//   ....[111]....
        /*0340*/ 	.word	0x0500000f


	//   ....[112]....
        /*0344*/ 	.word	0x0500000f


	//   ....[113]....
        /*0348*/ 	.word	0x0500000f


	//   ....[114]....
        /*034c*/ 	.word	0x0500000f


	//   ....[115]....
        /*0350*/ 	.word	0x0500000f


	//   ....[116]....
        /*0354*/ 	.word	0x0500000f


	//----- nvinfo : EIATTR_COOP_GROUP_INSTR_OFFSETS
	.align		4
.L_13777:
        /*0358*/ 	.byte	0x04, 0x28
        /*035a*/ 	.short	(.L_13779 - .L_13778)


	//   ....[0]....
.L_13778:
        /*035c*/ 	.word	0x00001200


	//   ....[1]....
        /*0360*/ 	.word	0x00001230


	//   ....[2]....
        /*0364*/ 	.word	0x00001250


	//   ....[3]....
        /*0368*/ 	.word	0x00001270


	//   ....[4]....
        /*036c*/ 	.word	0x00001290


	//   ....[5]....
        /*0370*/ 	.word	0x000013d0


	//   ....[6]....
        /*0374*/ 	.word	0x00001400


	//   ....[7]....
        /*0378*/ 	.word	0x00001420


	//   ....[8]....
        /*037c*/ 	.word	0x000022e0


	//   ....[9]....
        /*0380*/ 	.word	0x00002350


	//   ....[10]....
        /*0384*/ 	.word	0x00002380


	//   ....[11]....
        /*0388*/ 	.word	0x00002400


	//   ....[12]....
        /*038c*/ 	.word	0x00002450


	//   ....[13]....
        /*0390*/ 	.word	0x000024a0


	//   ....[14]....
        /*0394*/ 	.word	0x000024c0


	//   ....[15]....
        /*0398*/ 	.word	0x000024e0


	//   ....[16]....
        /*039c*/ 	.word	0x00003460


	//   ....[17]....
        /*03a0*/ 	.word	0x000034a0


	//   ....[18]....
        /*03a4*/ 	.word	0x000034e0


	//   ....[19]....
        /*03a8*/ 	.word	0x00003520


	//   ....[20]....
        /*03ac*/ 	.word	0x00003560


	//   ....[21]....
        /*03b0*/ 	.word	0x000035a0


	//   ....[22]....
        /*03b4*/ 	.word	0x000035f0


	//   ....[23]....
        /*03b8*/ 	.word	0x00003640


	//   ....[24]....
        /*03bc*/ 	.word	0x00003690


	//   ....[25]....
        /*03c0*/ 	.word	0x000036d0


	//   ....[26]....
        /*03c4*/ 	.word	0x00003710


	//   ....[27]....
        /*03c8*/ 	.word	0x00003750


	//   ....[28]....
        /*03cc*/ 	.word	0x00003790


	//   ....[29]....
        /*03d0*/ 	.word	0x000037c0


	//   ....[30]....
        /*03d4*/ 	.word	0x00003800


	//   ....[31]....
        /*03d8*/ 	.word	0x00003850


	//   ....[32]....
        /*03dc*/ 	.word	0x00003880


	//   ....[33]....
        /*03e0*/ 	.word	0x000038b0


	//   ....[34]....
        /*03e4*/ 	.word	0x000038f0


	//   ....[35]....
        /*03e8*/ 	.word	0x00003930


	//   ....[36]....
        /*03ec*/ 	.word	0x00003970


	//   ....[37]....
        /*03f0*/ 	.word	0x000039b0


	//   ....[38]....
        /*03f4*/ 	.word	0x000039f0


	//   ....[39]....
        /*03f8*/ 	.word	0x00003a10


	//   ....[40]....
        /*03fc*/ 	.word	0x00003a30


	//   ....[41]....
        /*0400*/ 	.word	0x00003a50


	//   ....[42]....
        /*0404*/ 	.word	0x00003a70


	//   ....[43]....
        /*0408*/ 	.word	0x00003a90


	//   ....[44]....
        /*040c*/ 	.word	0x00003aa0


	//   ....[45]....
        /*0410*/ 	.word	0x00003ac0


	//   ....[46]....
        /*0414*/ 	.word	0x00003ae0


	//   ....[47]....
        /*0418*/ 	.word	0x00003b00


	//   ....[48]....
        /*041c*/ 	.word	0x00005d20


	//   ....[49]....
        /*0420*/ 	.word	0x00005d80


	//   ....[50]....
        /*0424*/ 	.word	0x00005de0


	//   ....[51]....
        /*0428*/ 	.word	0x00005e40


	//   ....[52]....
        /*042c*/ 	.word	0x00005ea0


	//   ....[53]....
        /*0430*/ 	.word	0x00005f20


	//   ....[54]....
        /*0434*/ 	.word	0x00005f80


	//   ....[55]....
        /*0438*/ 	.word	0x00005fe0


	//   ....[56]....
        /*043c*/ 	.word	0x00006060


	//   ....[57]....
        /*0440*/ 	.word	0x000060c0


	//   ....[58]....
        /*0444*/ 	.word	0x00006140


	//   ....[59]....
        /*0448*/ 	.word	0x000061a0


	//   ....[60]....
        /*044c*/ 	.word	0x00006220


	//   ....[61]....
        /*0450*/ 	.word	0x00006280


	//   ....[62]....
        /*0454*/ 	.word	0x00006300


	//   ....[63]....
        /*0458*/ 	.word	0x00006360


	//   ....[64]....
        /*045c*/ 	.word	0x000063e0


	//   ....[65]....
        /*0460*/ 	.word	0x00006440


	//   ....[66]....
        /*0464*/ 	.word	0x000064c0


	//   ....[67]....
        /*0468*/ 	.word	0x00006520


	//   ....[68]....
        /*046c*/ 	.word	0x000065a0


	//   ....[69]....
        /*0470*/ 	.word	0x00006600


	//   ....[70]....
        /*0474*/ 	.word	0x00006680


	//   ....[71]....
        /*0478*/ 	.word	0x000066e0


	//   ....[72]....
        /*047c*/ 	.word	0x00006760


	//   ....[73]....
        /*0480*/ 	.word	0x000067c0


	//   ....[74]....
        /*0484*/ 	.word	0x00006840


	//   ....[75]....
        /*0488*/ 	.word	0x000068a0


	//   ....[76]....
        /*048c*/ 	.word	0x00006920


	//   ....[77]....
        /*0490*/ 	.word	0x00006980


	//   ....[78]....
        /*0494*/ 	.word	0x00006a00


	//   ....[79]....
        /*0498*/ 	.word	0x00006a60


	//   ....[80]....
        /*049c*/ 	.word	0x00006ae0


	//   ....[81]....
        /*04a0*/ 	.word	0x00006b40


	//   ....[82]....
        /*04a4*/ 	.word	0x00006bc0


	//   ....[83]....
        /*04a8*/ 	.word	0x00006c20


	//   ....[84]....
        /*04ac*/ 	.word	0x00006ca0


	//   ....[85]....
        /*04b0*/ 	.word	0x00006d00


	//   ....[86]....
        /*04b4*/ 	.word	0x00006d80


	//   ....[87]....
        /*04b8*/ 	.word	0x00006de0


	//   ....[88]....
        /*04bc*/ 	.word	0x00006e60


	//   ....[89]....
        /*04c0*/ 	.word	0x00006ec0


	//   ....[90]....
        /*04c4*/ 	.word	0x00006f40


	//   ....[91]....
        /*04c8*/ 	.word	0x00006fa0


	//   ....[92]....
        /*04cc*/ 	.word	0x00007020


	//   ....[93]....
        /*04d0*/ 	.word	0x00007080


	//   ....[94]....
        /*04d4*/ 	.word	0x00007100


	//   ....[95]....
        /*04d8*/ 	.word	0x00007160


	//   ....[96]....
        /*04dc*/ 	.word	0x000071d0


	//   ....[97]....
        /*04e0*/ 	.word	0x00007230


	//   ....[98]....
        /*04e4*/ 	.word	0x000072a0


	//   ....[99]....
        /*04e8*/ 	.word	0x00007300


	//   ....[100]....
        /*04ec*/ 	.word	0x00007380


	//   ....[101]....
        /*04f0*/ 	.word	0x000073e0


	//   ....[102]....
        /*04f4*/ 	.word	0x00007460


	//   ....[103]....
        /*04f8*/ 	.word	0x000074c0


	//   ....[104]....
        /*04fc*/ 	.word	0x00007540


	//   ....[105]....
        /*0500*/ 	.word	0x000075a0


	//   ....[106]....
        /*0504*/ 	.word	0x00007620


	//   ....[107]....
        /*0508*/ 	.word	0x00007680


	//   ....[108]....
        /*050c*/ 	.word	0x00007700


	//   ....[109]....
        /*0510*/ 	.word	0x00007760


	//   ....[110]....
        /*0514*/ 	.word	0x000077e0


	//   ....[111]....
        /*0518*/ 	.word	0x00007840


	//   ....[112]....
        /*051c*/ 	.word	0x000078b0


	//   ....[113]....
        /*0520*/ 	.word	0x00007910


	//   ....[114]....
        /*0524*/ 	.word	0x00007980


	//   ....[115]....
        /*0528*/ 	.word	0x000079e0


	//   ....[116]....
        /*052c*/ 	.word	0x00007a50


	//----- nvinfo : EIATTR_SYSCALL_OFFSETS
	.align		4
.L_13779:
        /*0530*/ 	.byte	0x04, 0x46
        /*0532*/ 	.short	(.L_13781 - .L_13780)


	//   ....[0]....
.L_13780:
        /*0534*/ 	.word	0x00005bb0


	//   ....[1]....
        /*0538*/ 	.word	0x00005cb0


	//----- nvinfo : EIATTR_EXIT_INSTR_OFFSETS
	.align		4
.L_13781:
        /*053c*/ 	.byte	0x04, 0x1c
        /*053e*/ 	.short	(.L_13783 - .L_13782)


	//   ....[0]....
.L_13782:
        /*0540*/ 	.word	0x000000d0


	//   ....[1]....
        /*0544*/ 	.word	0x00004b50


	//   ....[2]....
        /*0548*/ 	.word	0x00004b90


	//   ....[3]....
        /*054c*/ 	.word	0x00005ab0


	//   ....[4]....
        /*0550*/ 	.word	0x00005cc0


	//----- nvinfo : EIATTR_CRS_STACK_SIZE
	.align		4
.L_13783:
        /*0554*/ 	.byte	0x04, 0x1e
        /*0556*/ 	.short	(.L_13785 - .L_13784)
.L_13784:
        /*0558*/ 	.word	0x00000000


	//----- nvinfo : EIATTR_CBANK_PARAM_SIZE
	.align		4
.L_13785:
        /*055c*/ 	.byte	0x03, 0x19
        /*055e*/ 	.short	0x008c


	//----- nvinfo : EIATTR_PARAM_CBANK
	.align		4
        /*0560*/ 	.byte	0x04, 0x0a
        /*0562*/ 	.short	(.L_13787 - .L_13786)
	.align		4
.L_13786:
        /*0564*/ 	.word	index@(.nv.constant0._ZN4vllm25paged_attention_v2_kernelI13__nv_bfloat16hLi256ELi32ELi128ELNS_18Fp8KVCacheDataTypeE1ELb1ELi512EEEvPfS3_PT_PKS4_PKT0_SA_ifPKiSC_iPKfiiiSE_SE_iiiii)
        /*0568*/ 	.short	0x0210
        /*056a*/ 	.short	0x008c


	//----- nvinfo : EIATTR_SW_WAR
	.align		4
.L_13787:
        /*056c*/ 	.byte	0x04, 0x36
        /*056e*/ 	.short	(.L_13789 - .L_13788)
.L_13788:
        /*0570*/ 	.word	0x00000008
.L_13789:


//--------------------- .nv.info._ZN4vllm25paged_attention_v2_kernelI13__nv_bfloat16hLi192ELi32ELi128ELNS_18Fp8KVCacheDataTypeE1ELb1ELi512EEEvPfS3_PT_PKS4_PKT0_SA_ifPKiSC_iPKfiiiSE_SE_iiiii --------------------------
	.section	.nv.info._ZN4vllm25paged_attention_v2_kernelI13__nv_bfloat16hLi192ELi32ELi128ELNS_18Fp8KVCacheDataTypeE1ELb1ELi512EEEvPfS3_PT_PKS4_PKT0_SA_ifPKiSC_iPKfiiiSE_SE_iiiii,"",@"SHT_CUDA_INFO"
	.sectionflags	@""
	.align	4


	//----- nvinfo : EIATTR_CUDA_API_VERSION
	.align		4
        /*0000*/ 	.byte	0x04, 0x37
        /*0002*/ 	.short	(.L_13791 - .L_13790)
.L_13790:
        /*0004*/ 	.word	0x00000082


	//----- nvinfo : EIATTR_KPARAM_INFO
	.align		4
.L_13791:
        /*0008*/ 	.byte	0x04, 0x17
        /*000a*/ 	.short	(.L_13793 - .L_13792)
.L_13792:
        /*000c*/ 	.word	0x00000000
        /*0010*/ 	.short	0x0015
        /*0012*/ 	.short	0x0088
        /*0014*/ 	.byte	0x00, 0xf0, 0x11, 0x00


	//----- nvinfo : EIATTR_KPARAM_INFO
	.align		4
.L_13793:
        /*0018*/ 	.byte	0x04, 0x17
        /*001a*/ 	.short	(.L_13795 - .L_13794)
.L_13794:
        /*001c*/ 	.word	0x00000000
        /*0020*/ 	.short	0x0014
        /*0022*/ 	.short	0x0084
        /*0024*/ 	.byte	0x00, 0xf0, 0x11, 0x00


	//----- nvinfo : EIATTR_KPARAM_INFO
	.align		4
.L_13795:
        /*0028*/ 	.byte	0x04, 0x17
        /*002a*/ 	.short	(.L_13797 - .L_13796)
.L_13796:
        /*002c*/ 	.word	0x00000000
        /*0030*/ 	.short	0x0013
        /*0032*/ 	.short	0x0080
        /*0034*/ 	.byte	0x00, 0xf0, 0x11, 0x00


	//----- nvinfo : EIATTR_KPARAM_INFO
	.align		4
.L_13797:
        /*0038*/ 	.byte	0x04, 0x17
        /*003a*/ 	.short	(.L_13799 - .L_13798)
.L_13798:
        /*003c*/ 	.word	0x00000000
        /*0040*/ 	.short	0x0012
        /*0042*/ 	.short	0x007c
        /*0044*/ 	.byte	0x00, 0xf0, 0x11, 0x00


	//----- nvinfo : EIATTR_KPARAM_INFO
	.align		4
.L_13799:
        /*0048*/ 	.byte	0x04, 0x17
        /*004a*/ 	.short	(.L_13801 - .L_13800)
.L_13800:
        /*004c*/ 	.word	0x00000000
        /*0050*/ 	.short	0x0011
        /*0052*/ 	.short	0x0078
        /*0054*/ 	.byte	0x00, 0xf0, 0x11, 0x00


	//----- nvinfo : EIATTR_KPARAM_INFO
	.align		4
.L_13801:
        /*0058*/ 	.byte	0x04, 0x17
        /*005a*/ 	.short	(.L_13803 - .L_13802)
.L_13802:
        /*005c*/ 	.word	0x00000000
        /*0060*/ 	.short	0x0010
        /*0062*/ 	.short	0x0070
        /*0064*/ 	.byte	0x00, 0xf0, 0x21, 0x00


	//----- nvinfo : EIATTR_KPARAM_INFO
	.align		4
.L_13803:
        /*0068*/ 	.byte	0x04, 0x17
        /*006a*/ 	.short	(.L_13805 - .L_13804)
.L_13804:
        /*006c*/ 	.word	0x00000000
        /*0070*/ 	.short	0x000f
        /*0072*/ 	.short	0x0068
        /*0074*/ 	.byte	0x00, 0xf0, 0x21, 0x00


	//----- nvinfo : EIATTR_KPARAM_INFO
	.align		4
.L_13805:
        /*0078*/ 	.byte	0x04, 0x17
        /*007a*/ 	.short	(.L_13807 - .L_13806)
.L_13806:
        /*007c*/ 	.word	0x00000000
        /*0080*/ 	.short	0x000e
        /*0082*/ 	.short	0x0060
        /*0084*/ 	.byte	0x00, 0xf0, 0x11, 0x00


	//----- nvinfo : EIATTR_KPARAM_INFO
	.align		4
.L_13807:
        /*0088*/ 	.byte	0x04, 0x17
        /*008a*/ 	.short	(.L_13809 - .L_13808)
.L_13808:
        /*008c*/ 	.word	0x00000000
        /*0090*/ 	.short	0x000d
        /*0092*/ 	.short	0x005c
        /*0094*/ 	.byte	0x00, 0xf0, 0x11, 0x00


	//----- nvinfo : EIATTR_KPARAM_INFO
	.align		4
.L_13809:
        /*0098*/ 	.byte	0x04, 0x17
        /*009a*/ 	.short	(.L_13811 - .L_13810)
.L_13810:
        /*009c*/ 	.word	0x00000000
        /*00a0*/ 	.short	0x000c
        /*00a2*/ 	.short	0x0058
        /*00a4*/ 	.byte	0x00, 0xf0, 0x11, 0x00


	//----- nvinfo : EIATTR_KPARAM_INFO
	.align		4
.L_13811:
        /*00a8*/ 	.byte	0x04, 0x17
        /*00aa*/ 	.short	(.L_13813 - .L_13812)
.L_13812:
        /*00ac*/ 	.word	0x00000000
        /*00b0*/ 	.short	0x000b
        /*00b2*/ 	.short	0x0050
        /*00b4*/ 	.byte	0x00, 0xf0, 0x21, 0x00


	//----- nvinfo : EIATTR_KPARAM_INFO
	.align		4
.L_13813:
        /*00b8*/ 	.byte	0x04, 0x17
        /*00ba*/ 	.short	(.L_13815 - .L_13814)
.L_13814:
        /*00bc*/ 	.word	0x00000000
        /*00c0*/ 	.short	0x000a
        /*00c2*/ 	.short	0x0048
        /*00c4*/ 	.byte	0x00, 0xf0, 0x11, 0x00


	//----- nvinfo : EIATTR_KPARAM_INFO
	.align		4
.L_13815:
        /*00c8*/ 	.byte	0x04, 0x17
        /*00ca*/ 	.short	(.L_13817 - .L_13816)
.L_13816:
        /*00cc*/ 	.word	0x00000000
        /*00d0*/ 	.short	0x0009
        /*00d2*/ 	.short	0x0040
        /*00d4*/ 	.byte	0x00, 0xf0, 0x21, 0x00


	//----- nvinfo : EIATTR_KPARAM_INFO
	.align		4
.L_13817:
        /*00d8*/ 	.byte	0x04, 0x17
        /*00da*/ 	.short	(.L_13819 - .L_13818)
.L_13818:
        /*00dc*/ 	.word	0x00000000
        /*00e0*/ 	.short	0x0008
        /*00e2*/ 	.short	0x0038
        /*00e4*/ 	.byte	0x00, 0xf0, 0x21, 0x00


	//----- nvinfo : EIATTR_KPARAM_INFO
	.align		4
.L_13819:
        /*00e8*/ 	.byte	0x04, 0x17
        /*00ea*/ 	.short	(.L_13821 - .L_13820)
.L_13820:
        /*00ec*/ 	.word	0x00000000
        /*00f0*/ 	.short	0x0007
        /*00f2*/ 	.short	0x0034
        /*00f4*/ 	.byte	0x00, 0xf0, 0x11, 0x00


	//----- nvinfo : EIATTR_KPARAM_INFO
	.align		4
.L_13821:
        /*00f8*/ 	.byte	0x04, 0x17
        /*00fa*/ 	.short	(.L_13823 - .L_13822)
.L_13822:
        /*00fc*/ 	.word	0x00000000
        /*0100*/ 	.short	0x0006
        /*0102*/ 	.short	0x0030
        /*0104*/ 	.byte	0x00, 0xf0, 0x11, 0x00


	//----- nvinfo : EIATTR_KPARAM_INFO
	.align		4
.L_13823:
        /*0108*/ 	.byte	0x04, 0x17
        /*010a*/ 	.short	(.L_13825 - .L_13824)
.L_13824:
        /*010c*/ 	.word	0x00000000
        /*0110*/ 	.short	0x0005
        /*0112*/ 	.short	0x0028
        /*0114*/ 	.byte	0x00, 0xf0, 0x21, 0x00


	//----- nvinfo : EIATTR_KPARAM_INFO
	.align		4
.L_13825:
        /*0118*/ 	.byte	0x04, 0x17
        /*011a*/ 	.short	(.L_13827 - .L_13826)
.L_13826:
        /*011c*/ 	.word	0x00000000
        /*0120*/ 	.short	0x0004
        /*0122*/ 	.short	0x0020
        /*0124*/ 	.byte	0x00, 0xf0, 0x21, 0x00


	//----- nvinfo : EIATTR_KPARAM_INFO
	.align		4
.L_13827:
        /*0128*/ 	.byte	0x04, 0x17
        /*012a*/ 	.short	(.L_13829 - .L_13828)
.L_13828:
        /*012c*/ 	.word	0x00000000
        /*0130*/ 	.short	0x0003
        /*0132*/ 	.short	0x0018
        /*0134*/ 	.byte	0x00, 0xf0, 0x21, 0x00


	//----- nvinfo : EIATTR_KPARAM_INFO
	.align		4
.L_13829:
        /*0138*/ 	.byte	0x04, 0x17
        /*013a*/ 	.short	(.L_13831 - .L_13830)
.L_13830:
        /*013c*/ 	.word	0x00000000
        /*0140*/ 	.short	0x0002
        /*0142*/ 	.short	0x0010
        /*0144*/ 	.byte	0x00, 0xf0, 0x21, 0x00


	//----- nvinfo : EIATTR_KPARAM_INFO
	.align		4
.L_13831:
        /*0148*/ 	.byte	0x04, 0x17
        /*014a*/ 	.short	(.L_13833 - .L_13832)
.L_13832:
        /*014c*/ 	.word	0x00000000
        /*0150*/ 	.short	0x0001
        /*0152*/ 	.short	0x0008
        /*0154*/ 	.byte	0x00, 0xf0, 0x21, 0x00


	//----- nvinfo : EIATTR_KPARAM_INFO
	.align		4
.L_13833:
        /*0158*/ 	.byte	0x04, 0x17
        /*015a*/ 	.short	(.L_13835 - .L_13834)
.L_13834:
        /*015c*/ 	.word	0x00000000
        /*0160*/ 	.short	0x0000
        /*0162*/ 	.short	0x0000
        /*0164*/ 	.byte	0x00, 0xf0, 0x21, 0x00


	//----- nvinfo : EIATTR_SPARSE_MMA_MASK
	.align		4
.L_13835:
        /*0168*/ 	.byte	0x03, 0x50
        /*016a*/ 	.short	0x0000


	//----- nvinfo : EIATTR_MAXREG_COUNT
	.align		4
        /*016c*/ 	.byte	0x03, 0x1b
        /*016e*/ 	.short	0x00ff


	//----- nvinfo : EIATTR_NUM_BARRIERS
	.align		4
        /*0170*/ 	.byte	0x02, 0x4c
        /*0172*/ 	.byte	0x01
	.zero		1


	//----- nvinfo : EIATTR_EXTERNS
	.align		4
        /*0174*/ 	.byte	0x04, 0x0f
        /*0176*/ 	.short	(.L_13837 - .L_13836)


	//   ....[0]....
	.align		4
.L_13836:
        /*0178*/ 	.word	index@(__assertfail)


	//----- nvinfo : EIATTR_MERCURY_ISA_VERSION
	.align		4
.L_13837:
        /*017c*/ 	.byte	0x03, 0x5f
        /*017e*/ 	.short	0x0101


	//----- nvinfo : EIATTR_COOP_GROUP_MASK_REGIDS
	.align		4
        /*0180*/ 	.byte	0x04, 0x29
        /*0182*/ 	.short	(.L_13839 - .L_13838)


	//   ....[0]....
.L_13838:
        /*0184*/ 	.word	0xffffffff


	//   ....[1]....
        /*0188*/ 	.word	0xffffffff


	//   ....[2]....
        /*018c*/ 	.word	0xffffffff


	//   ....[3]....
        /*0190*/ 	.word	0xffffffff


	//   ....[4]....
        /*0194*/ 	.word	0xffffffff


	//   ....[5]....
        /*0198*/ 	.word	0xffffffff


	//   ....[6]....
        /*019c*/ 	.word	0xffffffff


	//   ....[7]....
        /*01a0*/ 	.word	0xffffffff


	//   ....[8]....
        /*01a4*/ 	.word	0xffffffff


	//   ....[9]....
        /*01a8*/ 	.word	0xffffffff


	//   ....[10]....
        /*01ac*/ 	.word	0xffffffff


	//   ....[11]....
        /*01b0*/ 	.word	0xffffffff


	//   ....[12]....
        /*01b4*/ 	.word	0xffffffff


	//   ....[13]....
        /*01b8*/ 	.word	0xffffffff


	//   ....[14]....
        /*01bc*/ 	.word	0xffffffff


	//   ....[15]....
        /*01c0*/ 	.word	0xffffffff


	//   ....[16]....
        /*01c4*/ 	.word	0xffffffff


	//   ....[17]....
        /*01c8*/ 	.word	0xffffffff


	//   ....[18]....
        /*01cc*/ 	.word	0xffffffff


	//   ....[19]....
        /*01d0*/ 	.word	0xffffffff


	//   ....[20]....
        /*01d4*/ 	.word	0xffffffff


	//   ....[21]....
        /*01d8*/ 	.word	0xffffffff


	//   ....[22]....
        /*01dc*/ 	.word	0xffffffff


	//   ....[23]....
        /*01e0*/ 	.word	0xffffffff


	//   ....[24]....
        /*01e4*/ 	.word	0xffffffff


	//   ....[25]....
        /*01e8*/ 	.word	0xffffffff


	//   ....[26]....
        /*01ec*/ 	.word	0xffffffff


	//   ....[27]....
        /*01f0*/ 	.word	0xffffffff


	//   ....[28]....
        /*01f4*/ 	.word	0xffffffff


	//   ....[29]....
        /*01f8*/ 	.word	0xffffffff


	//   ....[30]....
        /*01fc*/ 	.word	0xffffffff


	//   ....[31]....
        /*0200*/ 	.word	0xffffffff


	//   ....[32]....
        /*0204*/ 	.word	0xffffffff


	//   ....[33]....
        /*0208*/ 	.word	0xffffffff


	//   ....[34]....
        /*020c*/ 	.word	0xffffffff


	//   ....[35]....
        /*0210*/ 	.word	0xffffffff


	//   ....[36]....
        /*0214*/ 	.word	0xffffffff


	//   ....[37]....
        /*0218*/ 	.word	0xffffffff


	//   ....[38]....
        /*021c*/ 	.word	0xffffffff


	//   ....[39]....
        /*0220*/ 	.word	0xffffffff


	//   ....[40]....
        /*0224*/ 	.word	0x0500000f


	//   ....[41]....
        /*0228*/ 	.word	0x0500000f


	//   ....[42]....
        /*022c*/ 	.word	0x0500000f


	//   ....[43]....
        /*0230*/ 	.word	0x0500000f


	//   ....[44]....
        /*0234*/ 	.word	0x0500000f


	//   ....[45]....
        /*0238*/ 	.word	0x0500000f


	//   ....[46]....
        /*023c*/ 	.word	0x0500000f


	//   ....[47]....
        /*0240*/ 	.word	0x0500000f


	//   ....[48]....
        /*0244*/ 	.word	0x0500000f


	//   ....[49]....
        /*0248*/ 	.word	0x0500000f


	//   ....[50]....
        /*024c*/ 	.word	0x0500000f


	//   ....[51]....
        /*0250*/ 	.word	0x0500000f


	//   ....[52]....
        /*0254*/ 	.word	0x0500000f


	//   ....[53]....
        /*0258*/ 	.word	0x0500000f


	//   ....[54]....
        /*025c*/ 	.word	0x0500000f


	//   ....[55]....
        /*0260*/ 	.word	0x0500000f


	//   ....[56]....
        /*0264*/ 	.word	0x0500000f


	//   ....[57]....
        /*0268*/ 	.word	0x0500000f


	//   ....[58]....
        /*026c*/ 	.word	0x0500000f


	//   ....[59]....
        /*0270*/ 	.word	0x0500000f


	//   ....[60]....
        /*0274*/ 	.word	0x0500000f


	//   ....[61]....
        /*0278*/ 	.word	0x0500000f


	//   ....[62]....
        /*027c*/ 	.word	0x0500000f


	//   ....[63]....
        /*0280*/ 	.word	0x0500000f


	//   ....[64]....
        /*0284*/ 	.word	0x0500000f


	//   ....[65]....
        /*0288*/ 	.word	0x0500000f


	//   ....[66]....
        /*028c*/ 	.word	0x0500000f


	//   ....[67]....
        /*0290*/ 	.word	0x0500000f


	//   ....[68]....
        /*0294*/ 	.word	0x0500000f


	//   ....[69]....
        /*0298*/ 	.word	0x0500000f


	//   ....[70]....
        /*029c*/ 	.word	0x0500000f


	//   ....[71]....
        /*02a0*/ 	.word	0x0500000f


	//   ....[72]....
        /*02a4*/ 	.word	0x0500000f


	//   ....[73]....
        /*02a8*/ 	.word	0x0500000f


	//   ....[74]....
        /*02ac*/ 	.word	0x0500000f


	//   ....[75]....
        /*02b0*/ 	.word	0x0500000f


	//   ....[76]....
        /*02b4*/ 	.word	0x0500000f


	//   ....[77]....
        /*02b8*/ 	.word	0x0500000f


	//   ....[78]....
        /*02bc*/ 	.word	0x0500000f


	//   ....[79]....
        /*02c0*/ 	.word	0x0500000f


	//   ....[80]....
        /*02c4*/ 	.word	0x0500000f


	//   ....[81]....
        /*02c8*/ 	.word	0x0500000f


	//   ....[82]....
        /*02cc*/ 	.word	0x0500000f


	//   ....[83]....
        /*02d0*/ 	.word	0x0500000f


	//   ....[84]....
        /*02d4*/ 	.word	0x0500000f


	//   ....[85]....
        /*02d8*/ 	.word	0x0500000f


	//   ....[86]....
        /*02dc*/ 	.word	0x0500000f


	//   ....[87]....
        /*02e0*/ 	.word	0x0500000f


	//   ....[88]....
        /*02e4*/ 	.word	0x0500000f


	//   ....[89]....
        /*02e8*/ 	.word	0x0500000f


	//   ....[90]....
        /*02ec*/ 	.word	0x0500000f


	//   ....[91]....
        /*02f0*/ 	.word	0x0500000f


	//   ....[92]....
        /*02f4*/ 	.word	0x0500000f


	//----- nvinfo : EIATTR_COOP_GROUP_INSTR_OFFSETS
	.align		4
.L_13839:
        /*02f8*/ 	.byte	0x04, 0x28
        /*02fa*/ 	.short	(.L_13841 - .L_13840)


	//   ....[0]....
.L_13840:
        /*02fc*/ 	.word	0x00001170


	//   ....[1]....
        /*0300*/ 	.word	0x000011a0


	//   ....[2]....
        /*0304*/ 	.word	0x000011c0


	//   ....[3]....
        /*0308*/ 	.word	0x000011e0


	//   ....[4]....
        /*030c*/ 	.word	0x00001200


	//   ....[5]....
        /*0310*/ 	.word	0x00001350


	//   ....[6]....
        /*0314*/ 	.word	0x00001370


	//   ....[7]....
        /*0318*/ 	.word	0x00001390


	//   ....[8]....
        /*031c*/ 	.word	0x00002240


	//   ....[9]....
        /*0320*/ 	.word	0x000022b0


	//   ....[10]....
        /*0324*/ 	.word	0x000022e0


	//   ....[11]....
        /*0328*/ 	.word	0x00002360


	//   ....[12]....
        /*032c*/ 	.word	0x000023b0


	//   ....[13]....
        /*0330*/ 	.word	0x00002400


	//   ....[14]....
        /*0334*/ 	.word	0x00002420


	//   ....[15]....
        /*0338*/ 	.word	0x00002440


	//   ....[16]....
        /*033c*/ 	.word	0x00003390


	//   ....[17]....
        /*0340*/ 	.word	0x000033d0


	//   ....[18]....
        /*0344*/ 	.word	0x00003410


	//   ....[19]....
        /*0348*/ 	.word	0x00003450


	//   ....[20]....
        /*034c*/ 	.word	0x00003490


	//   ....[21]....
        /*0350*/ 	.word	0x000034a0


	//   ....[22]....
        /*0354*/ 	.word	0x000034c0


	//   ....[23]....
        /*0358*/ 	.word	0x000034f0


	//   ....[24]....
        /*035c*/ 	.word	0x00003520


	//   ....[25]....
        /*0360*/ 	.word	0x00003550


	//   ....[26]....
        /*0364*/ 	.word	0x00003580


	//   ....[27]....
        /*0368*/ 	.word	0x00003610


	//   ....[28]....
        /*036c*/ 	.word	0x00003630


	//   ....[29]....
        /*0370*/ 	.word	0x00003650


	//   ....[30]....
        /*0374*/ 	.word	0x00003670


	//   ....[31]....
        /*0378*/ 	.word	0x000036a0


	//   ....[32]....
        /*037c*/ 	.word	0x000036b0


	//   ....[33]....
        /*0380*/ 	.word	0x000036c0


	//   ....[34]....
        /*0384*/ 	.word	0x00003700


	//   ....[35]....
        /*0388*/ 	.word	0x00003790


	//   ....[36]....
        /*038c*/ 	.word	0x000037b0


	//   ....[37]....
        /*0390*/ 	.word	0x000037e0


	//   ....[38]....
        /*0394*/ 	.word	0x000037f0


	//   ....[39]....
        /*0398*/ 	.word	0x00003870


	//   ....[40]....
        /*039c*/ 	.word	0x000051e0


	//   ....[41]....
        /*03a0*/ 	.word	0x00005240


	//   ....[42]....
        /*03a4*/ 	.word	0x000052a0


	//   ....[43]....
        /*03a8*/ 	.word	0x00005300


	//   ....[44]....
        /*03ac*/ 	.word	0x00005360


	//   ....[45]....
        /*03b0*/ 	.word	0x000053e0


	//   ....[46]....
        /*03b4*/ 	.word	0x00005440


	//   ....[47]....
        /*03b8*/ 	.word	0x000054a0


	//   ....[48]....
        /*03bc*/ 	.word	0x00005520


	//   ....[49]....
        /*03c0*/ 	.word	0x00005580


	//   ....[50]....
        /*03c4*/ 	.word	0x00005600


	//   ....[51]....
        /*03c8*/ 	.word	0x00005660


	//   ....[52]....
        /*03cc*/ 	.word	0x000056e0


	//   ....[53]....
        /*03d0*/ 	.word	0x00005740


	//   ....[54]....
        /*03d4*/ 	.word	0x000057c0


	//   ....[55]....
        /*03d8*/ 	.word	0x00005820


	//   ....[56]....
        /*03dc*/ 	.word	0x000058a0


	//   ....[57]....
        /*03e0*/ 	.word	0x00005900


	//   ....[58]....
        /*03e4*/ 	.word	0x00005980


	//   ....[59]....
        /*03e8*/ 	.word	0x000059e0


	//   ....[60]....
        /*03ec*/ 	.word	0x00005a60


	//   ....[61]....
        /*03f0*/ 	.word	0x00005ac0


	//   ....[62]....
        /*03f4*/ 	.word	0x00005b40


	//   ....[63]....
        /*03f8*/ 	.word	0x00005ba0


	//   ....[64]....
        /*03fc*/ 	.word	0x00005c10


	//   ....[65]....
        /*0400*/ 	.word	0x00005c70


	//   ....[66]....
        /*0404*/ 	.word	0x00005ce0


	//   ....[67]....
        /*0408*/ 	.word	0x00005d40


	//   ....[68]....
        /*040c*/ 	.word	0x00005dc0


	//   ....[69]....
        /*0410*/ 	.word	0x00005e20


	//   ....[70]....
        /*0414*/ 	.word	0x00005ea0


	//   ....[71]....
        /*0418*/ 	.word	0x00005f00


	//   ....[72]....
        /*041c*/ 	.word	0x00005f80


	//   ....[73]....
        /*0420*/ 	.word	0x00005fe0


	//   ....[74]....
        /*0424*/ 	.word	0x00006060


	//   ....[75]....
        /*0428*/ 	.word	0x000060c0


	//   ....[76]....
        /*042c*/ 	.word	0x00006140


	//   ....[77]....
        /*0430*/ 	.word	0x000061a0


	//   ....[78]....
        /*0434*/ 	.word	0x00006210


	//   ....[79]....
        /*0438*/ 	.word	0x00006270


	//   ....[80]....
        /*043c*/ 	.word	0x000062e0


	//   ....[81]....
        /*0440*/ 	.word	0x00006340


	//   ....[82]....
        /*0444*/ 	.word	0x000063b0


	//   ....[83]....
        /*0448*/ 	.word	0x00006430


	//   ....[84]....
        /*044c*/ 	.word	0x000064a0


	//   ....[85]....
        /*0450*/ 	.word	0x00006500


	//   ....[86]....
        /*0454*/ 	.word	0x00006580


	//   ....[87]....
        /*0458*/ 	.word	0x000065e0


	//   ....[88]....
        /*045c*/ 	.word	0x00006650


	//   ....[89]....
        /*0460*/ 	.word	0x000066c0


	//   ....[90]....
        /*0464*/ 	.word	0x00006730


	//   ....[91]....
        /*0468*/ 	.word	0x00006790


	//   ....[92]....
        /*046c*/ 	.word	0x000067f0


	//----- nvinfo : EIATTR_SYSCALL_OFFSETS
	.align		4
.L_13841:
        /*0470*/ 	.byte	0x04, 0x46
        /*0472*/ 	.short	(.L_13843 - .L_13842)


	//   ....[0]....
.L_13842:
        /*0474*/ 	.word	0x00005070


	//   ....[1]....
        /*0478*/ 	.word	0x00005170


	//----- nvinfo : EIATTR_EXIT_INSTR_OFFSETS
	.align		4
.L_13843:
        /*047c*/ 	.byte	0x04, 0x1c
        /*047e*/ 	.short	(.L_13845 - .L_13844)


	//   ....[0]....
.L_13844:
        /*0480*/ 	.word	0x00000090


	//   ....[1]....
        /*0484*/ 	.word	0x000043e0


	//   ....[2]....
        /*0488*/ 	.word	0x00004420


	//   ....[3]....
        /*048c*/ 	.word	0x00004f70


	//   ....[4]....
        /*0490*/ 	.word	0x00005180


	//----- nvinfo : EIATTR_CRS_STACK_SIZE
	.align		4
.L_13845:
        /*0494*/ 	.byte	0x04, 0x1e
        /*0496*/ 	.short	(.L_13847 - .L_13846)
.L_13846:
        /*0498*/ 	.word	0x00000000


	//----- nvinfo : EIATTR_CBANK_PARAM_SIZE
	.align		4
.L_13847:
        /*049c*/ 	.byte	0x03, 0x19
        /*049e*/ 	.short	0x008c


	//----- nvinfo : EIATTR_PARAM_CBANK
	.align		4
        /*04a0*/ 	.byte	0x04, 0x0a
        /*04a2*/ 	.short	(.L_13849 - .L_13848)
	.align		4
.L_13848:
        /*04a4*/ 	.word	index@(.nv.constant0._ZN4vllm25paged_attention_v2_kernelI13__nv_bfloat16hLi192ELi32ELi128ELNS_18Fp8KVCacheDataTypeE1ELb1ELi512EEEvPfS3_PT_PKS4_PKT0_SA_ifPKiSC_iPKfiiiSE_SE_iiiii)
        /*04a8*/ 	.short	0x0210
        /*04aa*/ 	.short	0x008c


	//----- nvinfo : EIATTR_SW_WAR
	.align		4
.L_13849:
        /*04ac*/ 	.byte	0x04, 0x36
        /*04ae*/ 	.short	(.L_13851 - .L_13850)
.L_13850:
        /*04b0*/ 	.word	0x00000008
.L_13851:


//--------------------- .nv.info._ZN4vllm25paged_attention_v2_kernelI13__nv_bfloat16hLi128ELi32ELi128ELNS_18Fp8KVCacheDataTypeE1ELb1ELi512EEEvPfS3_PT_PKS4_PKT0_SA_ifPKiSC_iPKfiiiSE_SE_iiiii --------------------------
	.section	.nv.info._ZN4vllm25paged_attention_v2_kernelI13__nv_bfloat16hLi128ELi32ELi128ELNS_18Fp8KVCacheDataTypeE1ELb1ELi512EEEvPfS3_PT_PKS4_PKT0_SA_ifPKiSC_iPKfiiiSE_SE_iiiii,"",@"SHT_CUDA_INFO"
	.sectionflags	@""
	.align	4


	//----- nvinfo : EIATTR_CUDA_API_VERSION
	.align		4
        /*0000*/ 	.byte	0x04, 0x37
        /*0002*/ 	.short	(.L_13853 - .L_13852)
.L_13852:
        /*0004*/ 	.word	0x00000082


	//----- nvinfo : EIATTR_KPARAM_INFO
	.align		4
.L_13853:
        /*0008*/ 	.byte	0x04, 0x17
        /*000a*/ 	.short	(.L_13855 - .L_13854)
.L_13854:
        /*000c*/ 	.word	0x00000000
        /*0010*/ 	.short	0x0015
        /*0012*/ 	.short	0x0088
        /*0014*/ 	.byte	0x00, 0xf0, 0x11, 0x00


	//----- nvinfo : EIATTR_KPARAM_INFO
	.align		4
.L_13855:
        /*0018*/ 	.byte	0x04, 0x17
        /*001a*/ 	.short	(.L_13857 - .L_13856)
.L_13856:
        /*001c*/ 	.word	0x00000000
        /*0020*/ 	.short	0x0014
        /*0022*/ 	.short	0x0084
        /*0024*/ 	.byte	0x00, 0xf0, 0x11, 0x00


	//----- nvinfo : EIATTR_KPARAM_INFO
	.align		4
.L_13857:
        /*0028*/ 	.byte	0x04, 0x17
        /*002a*/ 	.short	(.L_13859 - .L_13858)
.L_13858:
        /*002c*/ 	.word	0x00000000
        /*0030*/ 	.short	0x0013
        /*0032*/ 	.short	0x0080
        /*0034*/ 	.byte	0x00, 0xf0, 0x11, 0x00


	//----- nvinfo : EIATTR_KPARAM_INFO
	.align		4
.L_13859:
        /*0038*/ 	.byte	0x04, 0x17
        /*003a*/ 	.short	(.L_13861 - .L_13860)
.L_13860:
        /*003c*/ 	.word	0x00000000
        /*0040*/ 	.short	0x0012
        /*0042*/ 	.short	0x007c
        /*0044*/ 	.byte	0x00, 0xf0, 0x11, 0x00


	//----- nvinfo : EIATTR_KPARAM_INFO
	.align		4
.L_13861:
        /*0048*/ 	.byte	0x04, 0x17
        /*004a*/ 	.short	(.L_13863 - .L_13862)
.L_13862:
        /*004c*/ 	.word	0x00000000
        /*0050*/ 	.short	0x0011
        /*0052*/ 	.short	0x0078
        /*0054*/ 	.byte	0x00, 0xf0, 0x11, 0x00


	//----- nvinfo : EIATTR_KPARAM_INFO
	.align		4
.L_13863:
        /*0058*/ 	.byte	0x04, 0x17
        /*005a*/ 	.short	(.L_13865 - .L_13864)
.L_13864:
        /*005c*/ 	.word	0x00000000
        /*0060*/ 	.short	0x0010
        /*0062*/ 	.short	0x0070
        /*0064*/ 	.byte	0x00, 0xf0, 0x21, 0x00


	//----- nvinfo : EIATTR_KPARAM_INFO
	.align		4
.L_13865:
        /*0068*/ 	.byte	0x04, 0x17
        /*006a*/ 	.short	(.L_13867 - .L_13866)
.L_13866:
        /*006c*/ 	.word	0x00000000
        /*0070*/ 	.short	0x000f
        /*0072*/ 	.short	0x0068
        /*0074*/ 	.byte	0x00, 0xf0, 0x21, 0x00


	//----- nvinfo : EIATTR_KPARAM_INFO
	.align		4
.L_13867:
        /*0078*/ 	.byte	0x04, 0x17
        /*007a*/ 	.short	(.L_13869 - .L_13868)
.L_13868:
        /*007c*/ 	.word	0x00000000
        /*0080*/ 	.short	0x000e
        /*0082*/ 	.short	0x0060
        /*0084*/ 	.byte	0x00, 0xf0, 0x11, 0x00


	//----- nvinfo : EIATTR_KPARAM_INFO
	.align		4
.L_13869:
        /*0088*/ 	.byte	0x04, 0x17
        /*008a*/ 	.short	(.L_13871 - .L_13870)
.L_13870:
        /*008c*/ 	.word	0x00000000
        /*0090*/ 	.short	0x000d
        /*0092*/ 	.short	0x005c
        /*0094*/ 	.byte	0x00, 0xf0, 0x11, 0x00


	//----- nvinfo : EIATTR_KPARAM_INFO
	.align		4
.L_13871:
        /*0098*/ 	.byte	0x04, 0x17
        /*009a*/ 	.short	(.L_13873 - .L_13872)
.L_13872:
        /*009c*/ 	.word	0x00000000
        /*00a0*/ 	.short	0x000c
        /*00a2*/ 	.short	0x0058
        /*00a4*/ 	.byte	0x00, 0xf0, 0x11, 0x00


	//----- nvinfo : EIATTR_KPARAM_INFO
	.align		4
.L_13873:
        /*00a8*/ 	.byte	0x04, 0x17
        /*00aa*/ 	.short	(.L_13875 - .L_13874)
.L_13874:
        /*00ac*/ 	.word	0x00000000
        /*00b0*/ 	.short	0x000b
        /*00b2*/ 	.short	0x0050
        /*00b4*/ 	.byte	0x00, 0xf0, 0x21, 0x00


	//----- nvinfo : EIATTR_KPARAM_INFO
	.align		4
.L_13875:
        /*00b8*/ 	.byte	0x04, 0x17
        /*00ba*/ 	.short	(.L_13877 - .L_13876)
.L_13876:
        /*00bc*/ 	.word	0x00000000
        /*00c0*/ 	.short	0x000a
        /*00c2*/ 	.short	0x0048
        /*00c4*/ 	.byte	0x00, 0xf0, 0x11, 0x00


	//----- nvinfo : EIATTR_KPARAM_INFO
	.align		4
.L_13877:
        /*00c8*/ 	.byte	0x04, 0x17
        /*00ca*/ 	.short	(.L_13879 - .L_13878)
.L_13878:
        /*00cc*/ 	.word	0x00000000
        /*00d0*/ 	.short	0x0009
        /*00d2*/ 	.short	0x0040
        /*00d4*/ 	.byte	0x00, 0xf0, 0x21, 0x00


	//----- nvinfo : EIATTR_KPARAM_INFO
	.align		4
.L_13879:
        /*00d8*/ 	.byte	0x04, 0x17
        /*00da*/ 	.short	(.L_13881 - .L_13880)
.L_13880:
        /*00dc*/ 	.word	0x00000000
        /*00e0*/ 	.short	0x0008
        /*00e2*/ 	.short	0x0038
        /*00e4*/ 	.byte	0x00, 0xf0, 0x21, 0x00


	//----- nvinfo : EIATTR_KPARAM_INFO
	.align		4
.L_13881:
        /*00e8*/ 	.byte	0x04, 0x17
        /*00ea*/ 	.short	(.L_13883 - .L_13882)
.L_13882:
        /*00ec*/ 	.word	0x00000000
        /*00f0*/ 	.short	0x0007
        /*00f2*/ 	.short	0x0034
        /*00f4*/ 	.byte	0x00, 0xf0, 0x11, 0x00


	//----- nvinfo : EIATTR_KPARAM_INFO
	.align		4
.L_13883:
        /*00f8*/ 	.byte	0x04, 0x17
        /*00fa*/ 	.short	(.L_13885 - .L_13884)
.L_13884:
        /*00fc*/ 	.word	0x00000000
        /*0100*/ 	.short	0x0006
        /*0102*/ 	.short	0x0030
        /*0104*/ 	.byte	0x00, 0xf0, 0x11, 0x00


	//----- nvinfo : EIATTR_KPARAM_INFO
	.align		4
.L_13885:
        /*0108*/ 	.byte	0x04, 0x17
        /*010a*/ 	.short	(.L_13887 - .L_13886)
.L_13886:
        /*010c*/ 	.word	0x00000000
        /*0110*/ 	.short	0x0005
        /*0112*/ 	.short	0x0028
        /*0114*/ 	.byte	0x00, 0xf0, 0x21, 0x00


	//----- nvinfo : EIATTR_KPARAM_INFO
	.align		4
.L_13887:
        /*0118*/ 	.byte	0x04, 0x17
        /*011a*/ 	.short	(.L_13889 - .L_13888)
.L_13888:
        /*011c*/ 	.word	0x00000000
        /*0120*/ 	.short	0x0004
        /*0122*/ 	.short	0x0020
        /*0124*/ 	.byte	0x00, 0xf0, 0x21, 0x00


	//----- nvinfo : EIATTR_KPARAM_INFO
	.align		4
.L_13889:
        /*0128*/ 	.byte	0x04, 0x17
        /*012a*/ 	.short	(.L_13891 - .L_13890)
.L_13890:
        /*012c*/ 	.word	0x00000000
        /*0130*/ 	.short	0x0003
        /*0132*/ 	.short	0x0018
        /*0134*/ 	.byte	0x00, 0xf0, 0x21, 0x00


	//----- nvinfo : EIATTR_KPARAM_INFO
	.align		4
.L_13891:
        /*0138*/ 	.byte	0x04, 0x17
        /*013a*/ 	.short	(.L_13893 - .L_13892)
.L_13892:
        /*013c*/ 	.word	0x00000000
        /*0140*/ 	.short	0x0002
        /*0142*/ 	.short	0x0010
        /*0144*/ 	.byte	0x00, 0xf0, 0x21, 0x00


	//----- nvinfo : EIATTR_KPARAM_INFO
	.align		4
.L_13893:
        /*0148*/ 	.byte	0x04, 0x17
        /*014a*/ 	.short	(.L_13895 - .L_13894)
.L_13894:
        /*014c*/ 	.word	0x00000000
        /*0150*/ 	.short	0x0001
        /*0152*/ 	.short	0x0008
        /*0154*/ 	.byte	0x00, 0xf0, 0x21, 0x00


	//----- nvinfo : EIATTR_KPARAM_INFO
	.align		4
.L_13895:
        /*0158*/ 	.byte	0x04, 0x17
        /*015a*/ 	.short	(.L_13897 - .L_13896)
.L_13896:
        /*015c*/ 	.word	0x00000000
        /*0160*/ 	.short	0x0000
        /*0162*/ 	.short	0x0000
        /*0164*/ 	.byte	0x00, 0xf0, 0x21, 0x00


	//----- nvinfo : EIATTR_SPARSE_MMA_MASK
	.align		4
.L_13897:
        /*0168*/ 	.byte	0x03, 0x50
        /*016a*/ 	.short	0x0000


	//----- nvinfo : EIATTR_MAXREG_COUNT
	.align		4
        /*016c*/ 	.byte	0x03, 0x1b
        /*016e*/ 	.short	0x00ff


	//----- nvinfo : EIATTR_NUM_BARRIERS
	.align		4
        /*0170*/ 	.byte	0x02, 0x4c
        /*0172*/ 	.byte	0x01
	.zero		1


	//----- nvinfo : EIATTR_EXTERNS
	.align		4
        /*0174*/ 	.byte	0x04, 0x0f
        /*0176*/ 	.short	(.L_13899 - .L_13898)


	//   ....[0]....
	.align		4
.L_13898:
        /*0178*/ 	.word	index@(__assertfail)


	//----- nvinfo : EIATTR_MERCURY_ISA_VERSION
	.align		4
.L_13899:
        /*017c*/ 	.byte	0x03, 0x5f
        /*017e*/ 	.short	0x0101


	//----- nvinfo : EIATTR_COOP_GROUP_MASK_REGIDS
	.align		4
        /*0180*/ 	.byte	0x04, 0x29
        /*0182*/ 	.short	(.L_13901 - .L_13900)


	//   ....[0]....
.L_13900:
        /*0184*/ 	.word	0xffffffff


	//   ....[1]....
        /*0188*/ 	.word	0xffffffff


	//   ....[2]....
        /*018c*/ 	.word	0xffffffff


	//   ....[3]....
        /*0190*/ 	.word	0xffffffff


	//   ....[4]....
        /*0194*/ 	.word	0xffffffff


	//   ....[5]....
        /*0198*/ 	.word	0xffffffff


	//   ....[6]....
        /*019c*/ 	.word	0xffffffff


	//   ....[7]....
        /*01a0*/ 	.word	0xffffffff


	//   ....[8]....
        /*01a4*/ 	.word	0xffffffff


	//   ....[9]....
        /*01a8*/ 	.word	0xffffffff


	//   ....[10]....
        /*01ac*/ 	.word	0xffffffff


	//   ....[11]....
        /*01b0*/ 	.word	0xffffffff


	//   ....[12]....
        /*01b4*/ 	.word	0xffffffff


	//   ....[13]....
        /*01b8*/ 	.word	0xffffffff


	//   ....[14]....
        /*01bc*/ 	.word	0xffffffff


	//   ....[15]....
        /*01c0*/ 	.word	0xffffffff


	//   ....[16]....
        /*01c4*/ 	.word	0xffffffff


	//   ....[17]....
        /*01c8*/ 	.word	0xffffffff


	//   ....[18]....
        /*01cc*/ 	.word	0xffffffff


	//   ....[19]....
        /*01d0*/ 	.word	0xffffffff


	//   ....[20]....
        /*01d4*/ 	.word	0xffffffff


	//   ....[21]....
        /*01d8*/ 	.word	0xffffffff


	//   ....[22]....
        /*01dc*/ 	.word	0xffffffff


	//   ....[23]....
        /*01e0*/ 	.word	0xffffffff


	//   ....[24]....
        /*01e4*/ 	.word	0xffffffff


	//   ....[25]....
        /*01e8*/ 	.word	0xffffffff


	//   ....[26]....
        /*01ec*/ 	.word	0xffffffff


	//   ....[27]....
        /*01f0*/ 	.word	0xffffffff


	//   ....[28]....
        /*01f4*/ 	.word	0xffffffff


	//   ....[29]....
        /*01f8*/ 	.word	0xffffffff


	//   ....[30]....
        /*01fc*/ 	.word	0xffffffff


	//   ....[31]....
        /*0200*/ 	.word	0xffffffff


	//   ....[32]....
        /*0204*/ 	.word	0x0500000f


	//   ....[33]....
        /*0208*/ 	.word	0x0500000f


	//   ....[34]....
        /*020c*/ 	.word	0x0500000f


	//   ....[35]....
        /*0210*/ 	.word	0x0500000f


	//   ....[36]....
        /*0214*/ 	.word	0x0500000f


	//   ....[37]....
        /*0218*/ 	.word	0x0500000f


	//   ....[38]....
        /*021c*/ 	.word	0x0500000f


	//   ....[39]....
        /*0220*/ 	.word	0x0500000f


	//   ....[40]....
        /*0224*/ 	.word	0x0500000f


	//   ....[41]....
        /*0228*/ 	.word	0x0500000f


	//   ....[42]....
        /*022c*/ 	.word	0x0500000f


	//   ....[43]....
        /*0230*/ 	.word	0x0500000f


	//   ....[44]....
        /*0234*/ 	.word	0x0500000f


	//   ....[45]....
        /*0238*/ 	.word	0x0500000f


	//   ....[46]....
        /*023c*/ 	.word	0x0500000f


	//   ....[47]....
        /*0240*/ 	.word	0x0500000f


	//   ....[48]....
        /*0244*/ 	.word	0x0500000f


	//   ....[49]....
        /*0248*/ 	.word	0x0500000f


	//   ....[50]....
        /*024c*/ 	.word	0x0500000f


	//   ....[51]....
        /*0250*/ 	.word	0x0500000f


	//   ....[52]....
        /*0254*/ 	.word	0x0500000f


	//   ....[53]....
        /*0258*/ 	.word	0x0500000f


	//   ....[54]....
        /*025c*/ 	.word	0x0500000f


	//   ....[55]....
        /*0260*/ 	.word	0x0500000f


	//   ....[56]....
        /*0264*/ 	.word	0x0500000f


	//   ....[57]....
        /*0268*/ 	.word	0x0500000f


	//   ....[58]....
        /*026c*/ 	.word	0x0500000f


	//   ....[59]....
        /*0270*/ 	.word	0x0500000f


	//   ....[60]....
        /*0274*/ 	.word	0x0500000f


	//   ....[61]....
        /*0278*/ 	.word	0x0500000f


	//   ....[62]....
        /*027c*/ 	.word	0x0500000f


	//   ....[63]....
        /*0280*/ 	.word	0x0500000f


	//   ....[64]....
        /*0284*/ 	.word	0x0500000f


	//   ....[65]....
        /*0288*/ 	.word	0x0500000f


	//   ....[66]....
        /*028c*/ 	.word	0x0500000f


	//   ....[67]....
        /*0290*/ 	.word	0x0500000f


	//   ....[68]....
        /*0294*/ 	.word	0x0500000f


	//----- nvinfo : EIATTR_COOP_GROUP_INSTR_OFFSETS
	.align		4
.L_13901:
        /*0298*/ 	.byte	0x04, 0x28
        /*029a*/ 	.short	(.L_13903 - .L_13902)


	//   ....[0]....
.L_13902:
        /*029c*/ 	.word	0x000011e0


	//   ....[1]....
        /*02a0*/ 	.word	0x00001210


	//   ....[2]....
        /*02a4*/ 	.word	0x00001230


	//   ....[3]....
        /*02a8*/ 	.word	0x00001250


	//   ....[4]....
        /*02ac*/ 	.word	0x00001270


	//   ....[5]....
        /*02b0*/ 	.word	0x000013b0


	//   ....[6]....
        /*02b4*/ 	.word	0x000013d0


	//   ....[7]....
        /*02b8*/ 	.word	0x00001400


	//   ....[8]....
        /*02bc*/ 	.word	0x000022b0


	//   ....[9]....
        /*02c0*/ 	.word	0x000022e0


	//   ....[10]....
        /*02c4*/ 	.word	0x00002300


	//   ....[11]....
        /*02c8*/ 	.word	0x00002330


	//   ....[12]....
        /*02cc*/ 	.word	0x000023e0


	//   ....[13]....
        /*02d0*/ 	.word	0x00002470


	//   ....[14]....
        /*02d4*/ 	.word	0x00002490


	//   ....[15]....
        /*02d8*/ 	.word	0x000024b0


	//   ....[16]....
        /*02dc*/ 	.word	0x00003430


	//   ....[17]....
        /*02e0*/ 	.word	0x00003460


	//   ....[18]....
        /*02e4*/ 	.word	0x00003470


	//   ....[19]....
        /*02e8*/ 	.word	0x00003480


	//   ....[20]....
        /*02ec*/ 	.word	0x00003490


	//   ....[21]....
        /*02f0*/ 	.word	0x000034a0


	//   ....[22]....
        /*02f4*/ 	.word	0x000034d0


	//   ....[23]....
        /*02f8*/ 	.word	0x00003500


	//   ....[24]....
        /*02fc*/ 	.word	0x00003530


	//   ....[25]....
        /*0300*/ 	.word	0x00003560


	//   ....[26]....
        /*0304*/ 	.word	0x00003590


	//   ....[27]....
        /*0308*/ 	.word	0x000035b0


	//   ....[28]....
        /*030c*/ 	.word	0x00003630


	//   ....[29]....
        /*0310*/ 	.word	0x00003660


	//   ....[30]....
        /*0314*/ 	.word	0x00003690


	//   ....[31]....
        /*0318*/ 	.word	0x000036d0


	//   ....[32]....
        /*031c*/ 	.word	0x000049e0


	//   ....[33]....
        /*0320*/ 	.word	0x00004a40


	//   ....[34]....
        /*0324*/ 	.word	0x00004aa0


	//   ....[35]....
        /*0328*/ 	.word	0x00004b00


	//   ....[36]....
        /*032c*/ 	.word	0x00004b60


	//   ....[37]....
        /*0330*/ 	.word	0x00004be0


	//   ....[38]....
        /*0334*/ 	.word	0x00004c40


	//   ....[39]....
        /*0338*/ 	.word	0x00004ca0


	//   ....[40]....
        /*033c*/ 	.word	0x00004d10


	//   ....[41]....
        /*0340*/ 	.word	0x00004d70


	//   ....[42]....
        /*0344*/ 	.word	0x00004de0


	//   ....[43]....
        /*0348*/ 	.word	0x00004e40


	//   ....[44]....
        /*034c*/ 	.word	0x00004eb0


	//   ....[45]....
        /*0350*/ 	.word	0x00004f10


	//   ....[46]....
        /*0354*/ 	.word	0x00004f90


	//   ....[47]....
        /*0358*/ 	.word	0x00004ff0


	//   ....[48]....
        /*035c*/ 	.word	0x00005070


	//   ....[49]....
        /*0360*/ 	.word	0x000050d0


	//   ....[50]....
        /*0364*/ 	.word	0x00005150


	//   ....[51]....
        /*0368*/ 	.word	0x000051b0


	//   ....[52]....
        /*036c*/ 	.word	0x00005230


	//   ....[53]....
        /*0370*/ 	.word	0x00005290


	//   ....[54]....
        /*0374*/ 	.word	0x00005310


	//   ....[55]....
        /*0378*/ 	.word	0x00005370


	//   ....[56]....
        /*037c*/ 	.word	0x000053f0


	//   ....[57]....
        /*0380*/ 	.word	0x00005450


	//   ....[58]....
        /*0384*/ 	.word	0x000054b0


	//   ....[59]....
        /*0388*/ 	.word	0x00005510


	//   ....[60]....
        /*038c*/ 	.word	0x00005580


	//   ....[61]....
        /*0390*/ 	.word	0x000055e0


	//   ....[62]....
        /*0394*/ 	.word	0x00005660


	//   ....[63]....
        /*0398*/ 	.word	0x000056c0


	//   ....[64]....
        /*039c*/ 	.word	0x00005740


	//   ....[65]....
        /*03a0*/ 	.word	0x000057a0


	//   ....[66]....
        /*03a4*/ 	.word	0x00005810


	//   ....[67]....
        /*03a8*/ 	.word	0x00005870


	//   ....[68]....
        /*03ac*/ 	.word	0x000058f0


	//----- nvinfo : EIATTR_SYSCALL_OFFSETS
	.align		4
.L_13903:
        /*03b0*/ 	.byte	0x04, 0x46
        /*03b2*/ 	.short	(.L_13905 - .L_13904)


	//   ....[0]....
.L_13904:
        /*03b4*/ 	.word	0x00004870


	//   ....[1]....
        /*03b8*/ 	.word	0x00004970


	//----- nvinfo : EIATTR_EXIT_INSTR_OFFSETS
	.align		4
.L_13905:
        /*03bc*/ 	.byte	0x04, 0x1c
        /*03be*/ 	.short	(.L_13907 - .L_13906)


	//   ....[0]....
.L_13906:
        /*03c0*/ 	.word	0x00000090


	//   ....[1]....
        /*03c4*/ 	.word	0x00003f70


	//   ....[2]....
        /*03c8*/ 	.word	0x00004030


	//   ....[3]....
        /*03cc*/ 	.word	0x00004770


	//   ....[4]....
        /*03d0*/ 	.word	0x00004980


	//----- nvinfo : EIATTR_CRS_STACK_SIZE
	.align		4
.L_13907:
        /*03d4*/ 	.byte	0x04, 0x1e
        /*03d6*/ 	.short	(.L_13909 - .L_13908)
.L_13908:
        /*03d8*/ 	.word	0x00000000


	//----- nvinfo : EIATTR_CBANK_PARAM_SIZE
	.align		4
.L_13909:
        /*03dc*/ 	.byte	0x03, 0x19
        /*03de*/ 	.short	0x008c


	//----- nvinfo : EIATTR_PARAM_CBANK
	.align		4
        /*03e0*/ 	.byte	0x04, 0x0a
        /*03e2*/ 	.short	(.L_13911 - .L_13910)
	.align		4
.L_13910:
        /*03e4*/ 	.word	index@(.nv.constant0._ZN4vllm25paged_attention_v2_kernelI13__nv_bfloat16hLi128ELi32ELi128ELNS_18Fp8KVCacheDataTypeE1ELb1ELi512EEEvPfS3_PT_PKS4_PKT0_SA_ifPKiSC_iPKfiiiSE_SE_iiiii)
        /*03e8*/ 	.short	0x0210
        /*03ea*/ 	.short	0x008c


	//----- nvinfo : EIATTR_SW_WAR
	.align		4
.L_13911:
        /*03ec*/ 	.byte	0x04, 0x36
        /*03ee*/ 	.short	(.L_13913 - .L_13912)
.L_13912:
        /*03f0*/ 	.word	0x00000008
.L_13913:


//--------------------- .nv.info._ZN4vllm25paged_attention_v2_kernelI13__nv_bfloat16hLi120ELi32ELi128ELNS_18Fp8KVCacheDataTypeE1ELb1ELi512EEEvPfS3_PT_PKS4_PKT0_SA_ifPKiSC_iPKfiiiSE_SE_iiiii --------------------------
	.section	.nv.info._ZN4vllm25paged_attention_v2_kernelI13__nv_bfloat16hLi120ELi32ELi128ELNS_18Fp8KVCacheDataTypeE1ELb1ELi512EEEvPfS3_PT_PKS4_PKT0_SA_ifPKiSC_iPKfiiiSE_SE_iiiii,"",@"SHT_CUDA_INFO"
	.sectionflags	@""
	.align	4


	//----- nvinfo : EIATTR_CUDA_API_VERSION
	.align		4
        /*0000*/ 	.byte	0x04, 0x37
        /*0002*/ 	.short	(.L_13915 - .L_13914)
.L_13914:
        /*0004*/ 	.word	0x00000082


	//----- nvinfo : EIATTR_KPARAM_INFO
	.align		4
.L_13915:
        /*0008*/ 	.byte	0x04, 0x17
        /*000a*/ 	.short	(.L_13917 - .L_13916)
.L_13916:
        /*000c*/ 	.word	0x00000000
        /*0010*/ 	.short	0x0015
        /*0012*/ 	.short	0x0088
        /*0014*/ 	.byte	0x00, 0xf0, 0x11, 0x00


	//----- nvinfo : EIATTR_KPARAM_INFO
	.align		4
.L_13917:
        /*0018*/ 	.byte	0x04, 0x17
        /*001a*/ 	.short	(.L_13919 - .L_13918)
.L_13918:
        /*001c*/ 	.word	0x00000000
        /*0020*/ 	.short	0x0014
        /*0022*/ 	.short	0x0084
        /*0024*/ 	.byte	0x00, 0xf0, 0x11, 0x00


	//----- nvinfo : EIATTR_KPARAM_INFO
	.align		4
.L_13919:
        /*0028*/ 	.byte	0x04, 0x17
        /*002a*/ 	.short	(.L_13921 - .L_13920)
.L_13920:
        /*002c*/ 	.word	0x00000000
        /*0030*/ 	.short	0x0013
        /*0032*/ 	.short	0x0080
        /*0034*/ 	.byte	0x00, 0xf0, 0x11, 0x00


	//----- nvinfo : EIATTR_KPARAM_INFO
	.align		4
.L_13921:
        /*0038*/ 	.byte	0x04, 0x17
        /*003a*/ 	.short	(.L_13923 - .L_13922)
.L_13922:
        /*003c*/ 	.word	0x00000000
        /*0040*/ 	.short	0x0012
        /*0042*/ 	.short	0x007c
        /*0044*/ 	.byte	0x00, 0xf0, 0x11, 0x00


	//----- nvinfo : EIATTR_KPARAM_INFO
	.align		4
.L_13923:
        /*0048*/ 	.byte	0x04, 0x17
        /*004a*/ 	.short	(.L_13925 - .L_13924)
.L_13924:
        /*004c*/ 	.word	0x00000000
        /*0050*/ 	.short	0x0011
        /*0052*/ 	.short	0x0078
        /*0054*/ 	.byte	0x00, 0xf0, 0x11, 0x00


	//----- nvinfo : EIATTR_KPARAM_INFO
	.align		4
.L_13925:
        /*0058*/ 	.byte	0x04, 0x17
        /*005a*/ 	.short	(.L_13927 - .L_13926)
.L_13926:
        /*005c*/ 	.word	0x00000000
        /*0060*/ 	.short	0x0010
        /*0062*/ 	.short	0x0070
        /*0064*/ 	.byte	0x00, 0xf0, 0x21, 0x00


	//----- nvinfo : EIATTR_KPARAM_INFO
	.align		4
.L_13927:
        /*0068*/ 	.byte	0x04, 0x17
        /*006a*/ 	.short	(.L_13929 - .L_13928)
.L_13928:
        /*006c*/ 	.word	0x00000000
        /*0070*/ 	.short	0x000f
        /*0072*/ 	.short	0x0068
        /*0074*/ 	.byte	0x00, 0xf0, 0x21, 0x00


	//----- nvinfo : EIATTR_KPARAM_INFO
	.align		4
.L_13929:
        /*0078*/ 	.byte	0x04, 0x17
        /*007a*/ 	.short	(.L_13931 - .L_13930)
.L_13930:
        /*007c*/ 	.word	0x00000000
        /*0080*/ 	.short	0x000e
        /*0082*/ 	.short	0x0060
        /*0084*/ 	.byte	0x00, 0xf0, 0x11, 0x00


	//----- nvinfo : EIATTR_KPARAM_INFO
	.align		4
.L_13931:
        /*0088*/ 	.byte	0x04, 0x17
        /*008a*/ 	.short	(.L_13933 - .L_13932)
.L_13932:
        /*008c*/ 	.word	0x00000000
        /*0090*/ 	.short	0x000d
        /*0092*/ 	.short	0x005c
        /*0094*/ 	.byte	0x00, 0xf0, 0x11, 0x00


	//----- nvinfo : EIATTR_KPARAM_INFO
	.align		4
.L_13933:
        /*0098*/ 	.byte	0x04, 0x17
        /*009a*/ 	.short	(.L_13935 - .L_13934)
.L_13934:
        /*009c*/ 	.word	0x00000000
        /*00a0*/ 	.short	0x000c
        /*00a2*/ 	.short	0x0058
        /*00a4*/ 	.byte	0x00, 0xf0, 0x11, 0x00


	//----- nvinfo : EIATTR_KPARAM_INFO
	.align		4
.L_13935:
        /*00a8*/ 	.byte	0x04, 0x17
        /*00aa*/ 	.short	(.L_13937 - .L_13936)
.L_13936:
        /*00ac*/ 	.word	0x00000000
        /*00b0*/ 	.short	0x000b
        /*00b2*/ 	.short	0x0050
        /*00b4*/ 	.byte	0x00, 0xf0, 0x21, 0x00


	//----- nvinfo : EIATTR_KPARAM_INFO
	.align		4
.L_13937:
        /*00b8*/ 	.byte	0x04, 0x17
        /*00ba*/ 	.short	(.L_13939 - .L_13938)
.L_13938:
        /*00bc*/ 	.word	0x00000000
        /*00c0*/ 	.short	0x000a
        /*00c2*/ 	.short	0x0048
        /*00c4*/ 	.byte	0x00, 0xf0, 0x11, 0x00


	//----- nvinfo : EIATTR_KPARAM_INFO
	.align		4
.L_13939:
        /*00c8*/ 	.byte	0x04, 0x17
        /*00ca*/ 	.short	(.L_13941 - .L_13940)
.L_13940:
        /*00cc*/ 	.word	0x00000000
        /*00d0*/ 	.short	0x0009
        /*00d2*/ 	.short	0x0040
        /*00d4*/ 	.byte	0x00, 0xf0, 0x21, 0x00


	//----- nvinfo : EIATTR_KPARAM_INFO
	.align		4
.L_13941:
        /*00d8*/ 	.byte	0x04, 0x17
        /*00da*/ 	.short	(.L_13943 - .L_13942)
.L_13942:
        /*00dc*/ 	.word	0x00000000
        /*00e0*/ 	.short	0x0008
        /*00e2*/ 	.short	0x0038
        /*00e4*/ 	.byte	0x00, 0xf0, 0x21, 0x00


	//----- nvinfo : EIATTR_KPARAM_INFO
	.align		4
.L_13943:
        /*00e8*/ 	.byte	0x04, 0x17
        /*00ea*/ 	.short	(.L_13945 - .L_13944)
.L_13944:
        /*00ec*/ 	.word	0x00000000
        /*00f0*/ 	.short	0x0007
        /*00f2*/ 	.short	0x0034
        /*00f4*/ 	.byte	0x00, 0xf0, 0x11, 0x00


	//----- nvinfo : EIATTR_KPARAM_INFO
	.align		4
.L_13945:
        /*00f8*/ 	.byte	0x04, 0x17
        /*00fa*/ 	.short	(.L_13947 - .L_13946)
.L_13946:
        /*00fc*/ 	.word	0x00000000
        /*0100*/ 	.short	0x0006
        /*0102*/ 	.short	0x0030
        /*0104*/ 	.byte	0x00, 0xf0, 0x11, 0x00


	//----- nvinfo : EIATTR_KPARAM_INFO
	.align		4
.L_13947:
        /*0108*/ 	.byte	0x04, 0x17
        /*010a*/ 	.short	(.L_13949 - .L_13948)
.L_13948:
        /*010c*/ 	.word	0x00000000
        /*0110*/ 	.short	0x0005
        /*0112*/ 	.short	0x0028
        /*0114*/ 	.byte	0x00, 0xf0, 0x21, 0x00


	//----- nvinfo : EIATTR_KPARAM_INFO
	.align		4
.L_13949:
        /*0118*/ 	.byte	0x04, 0x17
        /*011a*/ 	.short	(.L_13951 - .L_13950)
.L_13950:
        /*011c*/ 	.word	0x00000000
        /*0120*/ 	.short	0x0004
        /*0122*/ 	.short	0x0020
        /*0124*/ 	.byte	0x00, 0xf0, 0x21, 0x00


	//----- nvinfo : EIATTR_KPARAM_INFO
	.align		4
.L_13951:
        /*0128*/ 	.byte	0x04, 0x17
        /*012a*/ 	.short	(.L_13953 - .L_13952)
.L_13952:
        /*012c*/ 	.word	0x00000000
        /*0130*/ 	.short	0x0003
        /*0132*/ 	.short	0x0018
        /*0134*/ 	.byte	0x00, 0xf0, 0x21, 0x00


	//----- nvinfo : EIATTR_KPARAM_INFO
	.align		4
.L_13953:
        /*0138*/ 	.byte	0x04, 0x17
        /*013a*/ 	.short	(.L_13955 - .L_13954)
.L_13954:
        /*013c*/ 	.word	0x00000000
        /*0140*/ 	.short	0x0002
        /*0142*/ 	.short	0x0010
        /*0144*/ 	.byte	0x00, 0xf0, 0x21, 0x00


	//----- nvinfo : EIATTR_KPARAM_INFO
	.align		4
.L_13955:
        /*0148*/ 	.byte	0x04, 0x17
        /*014a*/ 	.short	(.L_13957 - .L_13956)
.L_13956:
        /*014c*/ 	.word	0x00000000
        /*0150*/ 	.short	0x0001
        /*0152*/ 	.short	0x0008
        /*0154*/ 	.byte	0x00, 0xf0, 0x21, 0x00


	//----- nvinfo : EIATTR_KPARAM_INFO
	.align		4
.L_13957:
        /*0158*/ 	.byte	0x04, 0x17
        /*015a*/ 	.short	(.L_13959 - .L_13958)
.L_13958:
        /*015c*/ 	.word	0x00000000
        /*0160*/ 	.short	0x0000
        /*0162*/ 	.short	0x0000
        /*0164*/ 	.byte	0x00, 0xf0, 0x21, 0x00


	//----- nvinfo : EIATTR_SPARSE_MMA_MASK
	.align		4
.L_13959:
        /*0168*/ 	.byte	0x03, 0x50
        /*016a*/ 	.short	0x0000


	//----- nvinfo : EIATTR_MAXREG_COUNT
	.align		4
        /*016c*/ 	.byte	0x03, 0x1b
        /*016e*/ 	.short	0x00ff


	//----- nvinfo : EIATTR_NUM_BARRIERS
	.align		4
        /*0170*/ 	.byte	0x02, 0x4c
        /*0172*/ 	.byte	0x01
	.zero		1


	//----- nvinfo : EIATTR_EXTERNS
	.align		4
        /*0174*/ 	.byte	0x04, 0x0f
        /*0176*/ 	.short	(.L_13961 - .L_13960)


	//   ....[0]....
	.align		4
.L_13960:
        /*0178*/ 	.word	index@(__assertfail)


	//----- nvinfo : EIATTR_MERCURY_ISA_VERSION
	.align		4
.L_13961:
        /*017c*/ 	.byte	0x03, 0x5f
        /*017e*/ 	.short	0x0101


	//----- nvinfo : EIATTR_COOP_GROUP_MASK_REGIDS
	.align		4
        /*0180*/ 	.byte	0x04, 0x29
        /*0182*/ 	.short	(.L_13963 - .L_13962)


	//   ....[0]....
.L_13962:
        /*0184*/ 	.word	0xffffffff


	//   ....[1]....
        /*0188*/ 	.word	0xffffffff


	//   ....[2]....
        /*018c*/ 	.word	0xffffffff


	//   ....[3]....
        /*0190*/ 	.word	0xffffffff


	//   ....[4]....
        /*0194*/ 	.word	0xffffffff


	//   ....[5]....
        /*0198*/ 	.word	0xffffffff


	//   ....[6]....
        /*019c*/ 	.word	0xffffffff


	//   ....[7]....
        /*01a0*/ 	.word	0xffffffff


	//   ....[8]....
        /*01a4*/ 	.word	0xffffffff


	//   ....[9]....
        /*01a8*/ 	.word	0xffffffff


	//   ....[10]....
        /*01ac*/ 	.word	0xffffffff


	//   ....[11]....
        /*01b0*/ 	.word	0xffffffff


	//   ....[12]....
        /*01b4*/ 	.word	0xffffffff


	//   ....[13]....
        /*01b8*/ 	.word	0xffffffff


	//   ....[14]....
        /*01bc*/ 	.word	0xffffffff


	//   ....[15]....
        /*01c0*/ 	.word	0xffffffff


	//   ....[16]....
        /*01c4*/ 	.word	0xffffffff


	//   ....[17]....
        /*01c8*/ 	.word	0xffffffff


	//   ....[18]....
        /*01cc*/ 	.word	0xffffffff


	//   ....[19]....
        /*01d0*/ 	.word	0xffffffff


	//   ....[20]....
        /*01d4*/ 	.word	0xffffffff


	//   ....[21]....
        /*01d8*/ 	.word	0xffffffff


	//   ....[22]....
        /*01dc*/ 	.word	0xffffffff


	//   ....[23]....
        /*01e0*/ 	.word	0xffffffff


	//   ....[24]....
        /*01e4*/ 	.word	0xffffffff


	//   ....[25]....
        /*01e8*/ 	.word	0xffffffff


	//   ....[26]....
        /*01ec*/ 	.word	0xffffffff


	//   ....[27]....
        /*01f0*/ 	.word	0xffffffff


	//   ....[28]....
        /*01f4*/ 	.word	0xffffffff


	//   ....[29]....
        /*01f8*/ 	.word	0xffffffff


	//   ....[30]....
        /*01fc*/ 	.word	0xffffffff


	//   ....[31]....
        /*0200*/ 	.word	0x0500000f


	//   ....[32]....
        /*0204*/ 	.word	0x0500000f


	//   ....[33]....
        /*0208*/ 	.word	0x0500000f


	//   ....[34]....
        /*020c*/ 	.word	0x0500000f


	//   ....[35]....
        /*0210*/ 	.word	0x0500000f


	//   ....[36]....
        /*0214*/ 	.word	0x0500000f


	//   ....[37]....
        /*0218*/ 	.word	0x0500000f


	//   ....[38]....
        /*021c*/ 	.word	0x0500000f


	//   ....[39]....
        /*0220*/ 	.word	0x0500000f


	//   ....[40]....
        /*0224*/ 	.word	0x0500000f


	//   ....[41]....
        /*0228*/ 	.word	0x0500000f


	//   ....[42]....
        /*022c*/ 	.word	0x0500000f


	//   ....[43]....
        /*0230*/ 	.word	0x0500000f


	//   ....[44]....
        /*0234*/ 	.word	0x0500000f


	//   ....[45]....
        /*0238*/ 	.word	0x0500000f


	//   ....[46]....
        /*023c*/ 	.word	0x0500000f


	//   ....[47]....
        /*0240*/ 	.word	0x0500000f


	//   ....[48]....
        /*0244*/ 	.word	0x0500000f


	//   ....[49]....
        /*0248*/ 	.word	0x0500000f


	//   ....[50]....
        /*024c*/ 	.word	0x0500000f


	//   ....[51]....
        /*0250*/ 	.word	0x0500000f


	//   ....[52]....
        /*0254*/ 	.word	0x0500000f


	//   ....[53]....
        /*0258*/ 	.word	0x0500000f


	//   ....[54]....
        /*025c*/ 	.word	0x0500000f


	//   ....[55]....
        /*0260*/ 	.word	0x0500000f


	//   ....[56]....
        /*0264*/ 	.word	0x0500000f


	//   ....[57]....
        /*0268*/ 	.word	0x0500000f


	//   ....[58]....
        /*026c*/ 	.word	0x0500000f


	//   ....[59]....
        /*0270*/ 	.word	0x0500000f


	//   ....[60]....
        /*0274*/ 	.word	0x0500000f


	//   ....[61]....
        /*0278*/ 	.word	0x0500000f


	//   ....[62]....
        /*027c*/ 	.word	0x0500000f


	//   ....[63]....
        /*0280*/ 	.word	0x0500000f


	//   ....[64]....
        /*0284*/ 	.word	0x0500000f


	//   ....[65]....
        /*0288*/ 	.word	0x0500000f


	//----- nvinfo : EIATTR_COOP_GROUP_INSTR_OFFSETS
	.align		4
.L_13963:
        /*028c*/ 	.byte	0x04, 0x28
        /*028e*/ 	.short	(.L_13965 - .L_13964)


	//   ....[0]....
.L_13964:
        /*0290*/ 	.word	0x000011e0


	//   ....[1]....
        /*0294*/ 	.word	0x00001210


	//   ....[2]....
        /*0298*/ 	.word	0x00001230


	//   ....[3]....
        /*029c*/ 	.word	0x00001250


	//   ....[4]....
        /*02a0*/ 	.word	0x00001270


	//   ....[5]....
        /*02a4*/ 	.word	0x000013b0


	//   ....[6]....
        /*02a8*/ 	.word	0x000013d0


	//   ....[7]....
        /*02ac*/ 	.word	0x00001400


	//   ....[8]....
        /*02b0*/ 	.word	0x000022b0


	//   ....[9]....
        /*02b4*/ 	.word	0x000022e0


	//   ....[10]....
        /*02b8*/ 	.word	0x00002300


	//   ....[11]....
        /*02bc*/ 	.word	0x00002330


	//   ....[12]....
        /*02c0*/ 	.word	0x000023e0


	//   ....[13]....
        /*02c4*/ 	.word	0x00002470


	//   ....[14]....
        /*02c8*/ 	.word	0x00002490


	//   ....[15]....
        /*02cc*/ 	.word	0x000024b0


	//   ....[16]....
        /*02d0*/ 	.word	0x000033f0


	//   ....[17]....
        /*02d4*/ 	.word	0x00003430


	//   ....[18]....
        /*02d8*/ 	.word	0x00003460


	//   ....[19]....
        /*02dc*/ 	.word	0x00003470


	//   ....[20]....
        /*02e0*/ 	.word	0x00003480


	//   ....[21]....
        /*02e4*/ 	.word	0x00003490


	//   ....[22]....
        /*02e8*/ 	.word	0x000034c0


	//   ....[23]....
        /*02ec*/ 	.word	0x000034e0


	//   ....[24]....
        /*02f0*/ 	.word	0x00003510


	//   ....[25]....
        /*02f4*/ 	.word	0x00003550


	//   ....[26]....
        /*02f8*/ 	.word	0x00003580


	//   ....[27]....
        /*02fc*/ 	.word	0x000035c0


	//   ....[28]....
        /*0300*/ 	.word	0x000035e0


	//   ....[29]....
        /*0304*/ 	.word	0x00003610


	//   ....[30]....
        /*0308*/ 	.word	0x00003650


	//   ....[31]....
        /*030c*/ 	.word	0x000048a0


	//   ....[32]....
        /*0310*/ 	.word	0x00004900


	//   ....[33]....
        /*0314*/ 	.word	0x00004960


	//   ....[34]....
        /*0318*/ 	.word	0x000049c0


	//   ....[35]....
        /*031c*/ 	.word	0x00004a20


	//   ....[36]....
        /*0320*/ 	.word	0x00004aa0


	//   ....[37]....
        /*0324*/ 	.word	0x00004b00


	//   ....[38]....
        /*0328*/ 	.word	0x00004b60


	//   ....[39]....
        /*032c*/ 	.word	0x00004be0


	//   ....[40]....
        /*0330*/ 	.word	0x00004c40


	//   ....[41]....
        /*0334*/ 	.word	0x00004cc0


	//   ....[42]....
        /*0338*/ 	.word	0x00004d20


	//   ....[43]....
        /*033c*/ 	.word	0x00004da0


	//   ....[44]....
        /*0340*/ 	.word	0x00004e00


	//   ....[45]....
        /*0344*/ 	.word	0x00004e80


	//   ....[46]....
        /*0348*/ 	.word	0x00004ee0


	//   ....[47]....
        /*034c*/ 	.word	0x00004f60


	//   ....[48]....
        /*0350*/ 	.word	0x00004fc0


	//   ....[49]....
        /*0354*/ 	.word	0x00005040


	//   ....[50]....
        /*0358*/ 	.word	0x000050a0


	//   ....[51]....
        /*035c*/ 	.word	0x00005110


	//   ....[52]....
        /*0360*/ 	.word	0x00005170


	//   ....[53]....
        /*0364*/ 	.word	0x000051e0


	//   ....[54]....
        /*0368*/ 	.word	0x00005240


	//   ....[55]....
        /*036c*/ 	.word	0x000052b0


	//   ....[56]....
        /*0370*/ 	.word	0x00005310


	//   ....[57]....
        /*0374*/ 	.word	0x00005390


	//   ....[58]....
        /*0378*/ 	.word	0x000053f0


	//   ....[59]....
        /*037c*/ 	.word	0x00005470


	//   ....[60]....
        /*0380*/ 	.word	0x000054d0


	//   ....[61]....
        /*0384*/ 	.word	0x00005540


	//   ....[62]....
        /*0388*/ 	.word	0x000055a0


	//   ....[63]....
        /*038c*/ 	.word	0x00005610


	//   ....[64]....
        /*0390*/ 	.word	0x00005690


	//   ....[65]....
        /*0394*/ 	.word	0x00005700


	//----- nvinfo : EIATTR_SYSCALL_OFFSETS
	.align		4
.L_13965:
        /*0398*/ 	.byte	0x04, 0x46
        /*039a*/ 	.short	(.L_13967 - .L_13966)


	//   ....[0]....
.L_13966:
        /*039c*/ 	.word	0x00004730


	//   ....[1]....
        /*03a0*/ 	.word	0x00004830


	//----- nvinfo : EIATTR_EXIT_INSTR_OFFSETS
	.align		4
.L_13967:
        /*03a4*/ 	.byte	0x04, 0x1c
        /*03a6*/ 	.short	(.L_13969 - .L_13968)


	//   ....[0]....
.L_13968:
        /*03a8*/ 	.word	0x00000090


	//   ....[1]....
        /*03ac*/ 	.word	0x00003ec0


	//   ....[2]....
        /*03b0*/ 	.word	0x00003f70


	//   ....[3]....
        /*03b4*/ 	.word	0x00004630


	//   ....[4]....
        /*03b8*/ 	.word	0x00004840


	//----- nvinfo : EIATTR_CRS_STACK_SIZE
	.align		4
.L_13969:
        /*03bc*/ 	.byte	0x04, 0x1e
        /*03be*/ 	.short	(.L_13971 - .L_13970)
.L_13970:
        /*03c0*/ 	.word	0x00000000


	//----- nvinfo : EIATTR_CBANK_PARAM_SIZE
	.align		4
.L_13971:
        /*03c4*/ 	.byte	0x03, 0x19
        /*03c6*/ 	.short	0x008c


	//----- nvinfo : EIATTR_PARAM_CBANK
	.align		4
        /*03c8*/ 	.byte	0x04, 0x0a
        /*03ca*/ 	.short	(.L_13973 - .L_13972)
	.align		4
.L_13972:
        /*03cc*/ 	.word	index@(.nv.constant0._ZN4vllm25paged_attention_v2_kernelI13__nv_bfloat16hLi120ELi32ELi128ELNS_18Fp8KVCacheDataTypeE1ELb1ELi512EEEvPfS3_PT_PKS4_PKT0_SA_ifPKiSC_iPKfiiiSE_SE_iiiii)
        /*03d0*/ 	.short	0x0210
        /*03d2*/ 	.short	0x008c


	//----- nvinfo : EIATTR_SW_WAR
	.align		4
.L_13973:
        /*03d4*/ 	.byte	0x04, 0x36
        /*03d6*/ 	.short	(.L_13975 - .L_13974)
.L_13974:
        /*03d8*/ 	.word	0x00000008
.L_13975:


//--------------------- .nv.info._ZN4vllm25paged_attention_v2_kernelI13__nv_bfloat16hLi112ELi32ELi128ELNS_18Fp8KVCacheDataTypeE1ELb1ELi512EEEvPfS3_PT_PKS4_PKT0_SA_ifPKiSC_iPKfiiiSE_SE_iiiii --------------------------
	.section	.nv.info._ZN4vllm25paged_attention_v2_kernelI13__nv_bfloat16hLi112ELi32ELi128ELNS_18Fp8KVCacheDataTypeE1ELb1ELi512EEEvPfS3_PT_PKS4_PKT0_SA_ifPKiSC_iPKfiiiSE_SE_iiiii,"",@"SHT_CUDA_INFO"
	.sectionflags	@""
	.align	4


	//----- nvinfo : EIATTR_CUDA_API_VERSION
	.align		4
        /*0000*/ 	.byte	0x04, 0x37
        /*0002*/ 	.short	(.L_13977 - .L_13976)
.L_13976:
        /*0004*/ 	.word	0x00000082


	//----- nvinfo : EIATTR_KPARAM_INFO
	.align		4
.L_13977:
        /*0008*/ 	.byte	0x04, 0x17
        /*000a*/ 	.short	(.L_13979 - .L_13978)
.L_13978:
        /*000c*/ 	.word	0x00000000
        /*0010*/ 	.short	0x0015
        /*0012*/ 	.short	0x0088
        /*0014*/ 	.byte	0x00, 0xf0, 0x11, 0x00


	//----- nvinfo : EIATTR_KPARAM_INFO
	.align		4
.L_13979:
        /*0018*/ 	.byte	0x04, 0x17
        /*001a*/ 	.short	(.L_13981 - .L_13980)
.L_13980:
        /*001c*/ 	.word	0x00000000
        /*0020*/ 	.short	0x0014
        /*0022*/ 	.short	0x0084
        /*0024*/ 	.byte	0x00, 0xf0, 0x11, 0x00


	//----- nvinfo : EIATTR_KPARAM_INFO
	.align		4
.L_13981:
        /*0028*/ 	.byte	0x04, 0x17
        /*002a*/ 	.short	(.L_13983 - .L_13982)
.L_13982:
        /*002c*/ 	.word	0x00000000
        /*0030*/ 	.short	0x0013
        /*0032*/ 	.short	0x0080
        /*0034*/ 	.byte	0x00, 0xf0, 0x11, 0x00


	//----- nvinfo : EIATTR_KPARAM_INFO
	.align		4
.L_13983:
        /*0038*/ 	.byte	0x04, 0x17
        /*003a*/ 	.short	(.L_13985 - .L_13984)
.L_13984:
        /*003c*/ 	.word	0x00000000
        /*0040*/ 	.short	0x0012
        /*0042*/ 	.short	0x007c
        /*0044*/ 	.byte	0x00, 0xf0, 0x11, 0x00


	//----- nvinfo : EIATTR_KPARAM_INFO
	.align		4
.L_13985:
        /*0048*/ 	.byte	0x04, 0x17
        /*004a*/ 	.short	(.L_13987 - .L_13986)
.L_13986:
        /*004c*/ 	.word	0x00000000
        /*0050*/ 	.short	0x0011
        /*0052*/ 	.short	0x0078
        /*0054*/ 	.byte	0x00, 0xf0, 0x11, 0x00


	//----- nvinfo : EIATTR_KPARAM_INFO
	.align		4
.L_13987:
        /*0058*/ 	.byte	0x04, 0x17
        /*005a*/ 	.short	(.L_13989 - .L_13988)
.L_13988:
        /*005c*/ 	.word	0x00000000
        /*0060*/ 	.short	0x0010
        /*0062*/ 	.short	0x0070
        /*0064*/ 	.byte	0x00, 0xf0, 0x21, 0x00


	//----- nvinfo : EIATTR_KPARAM_INFO
	.align		4
.L_13989:
        /*0068*/ 	.byte	0x04, 0x17
        /*006a*/ 	.short	(.L_13991 - .L_13990)
.L_13990:
        /*006c*/ 	.word	0x00000000
        /*0070*/ 	.short	0x000f
        /*0072*/ 	.short	0x0068
        /*0074*/ 	.byte	0x00, 0xf0, 0x21, 0x00


	//----- nvinfo : EIATTR_KPARAM_INFO
	.align		4
.L_13991:
        /*0078*/ 	.byte	0x04, 0x17
        /*007a*/ 	.short	(.L_13993 - .L_13992)
.L_13992:
        /*007c*/ 	.word	0x00000000
        /*0080*/ 	.short	0x000e
        /*0082*/ 	.short	0x0060
        /*0084*/ 	.byte	0x00, 0xf0, 0x11, 0x00


	//----- nvinfo : EIATTR_KPARAM_INFO
	.align		4
.L_13993:
        /*0088*/ 	.byte	0x04, 0x17
        /*008a*/ 	.short	(.L_13995 - .L_13994)
.L_13994:
        /*008c*/ 	.word	0x00000000
        /*0090*/ 	.short	0x000d
        /*0092*/ 	.short	0x005c
        /*0094*/ 	.byte	0x00, 0xf0, 0x11, 0x00


	//----- nvinfo : EIATTR_KPARAM_INFO
	.align		4
.L_13995:
        /*0098*/ 	.byte	0x04, 0x17
        /*009a*/ 	.short	(.L_13997 - .L_13996)
.L_13996:
        /*009c*/ 	.word	0x00000000
        /*00a0*/ 	.short	0x000c
        /*00a2*/ 	.short	0x0058
        /*00a4*/ 	.byte	0x00, 0xf0, 0x11, 0x00


	//----- nvinfo : EIATTR_KPARAM_INFO
	.align		4
.L_13997:
        /*00a8*/ 	.byte	0x04, 0x17
        /*00aa*/ 	.short	(.L_13999 - .L_13998)
.L_13998:
        /*00ac*/ 	.word	0x00000000
        /*00b0*/ 	.short	0x000b
        /*00b2*/ 	.short	0x0050
        /*00b4*/ 	.byte	0x00, 0xf0, 0x21, 0x00


	//----- nvinfo : EIATTR_KPARAM_INFO
	.align		4
.L_13999:
        /*00b8*/ 	.byte	0x04, 0x17
        /*00ba*/ 	.short	(.L_14001 - .L_14000)
.L_14000:
        /*00bc*/ 	.word	0x00000000
        /*00c0*/ 	.short	0x000a
        /*00c2*/ 	.short	0x0048
        /*00c4*/ 	.byte	0x00, 0xf0, 0x11, 0x00


	//----- nvinfo : EIATTR_KPARAM_INFO
	.align		4
.L_14001:
        /*00c8*/ 	.byte	0x04, 0x17
        /*00ca*/ 	.short	(.L_14003 - .L_14002)
.L_14002:
        /*00cc*/ 	.word	0x00000000
        /*00d0*/ 	.short	0x0009
        /*00d2*/ 	.short	0x0040
        /*00d4*/ 	.byte	0x00, 0xf0, 0x21, 0x00


	//----- nvinfo : EIATTR_KPARAM_INFO
	.align		4
.L_14003:
        /*00d8*/ 	.byte	0x04, 0x17
        /*00da*/ 	.short	(.L_14005 - .L_14004)
.L_14004:
        /*00dc*/ 	.word	0x00000000
        /*00e0*/ 	.short	0x0008
        /*00e2*/ 	.short	0x0038
        /*00e4*/ 	.byte	0x00, 0xf0, 0x21, 0x00


	//----- nvinfo : EIATTR_KPARAM_INFO
	.align		4
.L_14005:
        /*00e8*/ 	.byte	0x04, 0x17
        /*00ea*/ 	.short	(.L_14007 - .L_14006)
.L_14006:
        /*00ec*/ 	.word	0x00000000
        /*00f0*/ 	.short	0x0007
        /*00f2*/ 	.short	0x0034
        /*00f4*/ 	.byte	0x00, 0xf0, 0x11, 0x00


	//----- nvinfo : EIATTR_KPARAM_INFO
	.align		4
.L_14007:
        /*00f8*/ 	.byte	0x04, 0x17
        /*00fa*/ 	.short	(.L_14009 - .L_14008)
.L_14008:
        /*00fc*/ 	.word	0x00000000
        /*0100*/ 	.short	0x0006
        /*0102*/ 	.short	0x0030
        /*0104*/ 	.byte	0x00, 0xf0, 0x11, 0x00


	//----- nvinfo : EIATTR_KPARAM_INFO
	.align		4
.L_14009:
        /*0108*/ 	.byte	0x04, 0x17
        /*010a*/ 	.short	(.L_14011 - .L_14010)
.L_14010:
        /*010c*/ 	.word	0x00000000
        /*0110*/ 	.short	0x0005
        /*0112*/ 	.short	0x0028
        /*0114*/ 	.byte	0x00, 0xf0, 0x21, 0x00


	//----- nvinfo : EIATTR_KPARAM_INFO
	.align		4
.L_14011:
        /*0118*/ 	.byte	0x04, 0x17
        /*011a*/ 	.short	(.L_14013 - .L_14012)
.L_14012:
        /*011c*/ 	.word	0x00000000
        /*0120*/ 	.short	0x0004
        /*0122*/ 	.short	0x0020
        /*0124*/ 	.byte	0x00, 0xf0, 0x21, 0x00


	//----- nvinfo : EIATTR_KPARAM_INFO
	.align		4
.L_14013:
        /*0128*/ 	.byte	0x04, 0x17
        /*012a*/ 	.short	(.L_14015 - .L_14014)
.L_14014:
        /*012c*/ 	.word	0x00000000
        /*0130*/ 	.short	0x0003
        /*0132*/ 	.short	0x0018
        /*0134*/ 	.byte	0x00, 0xf0, 0x21, 0x00


	//----- nvinfo : EIATTR_KPARAM_INFO
	.align		4
.L_14015:
        /*0138*/ 	.byte	0x04, 0x17
        /*013a*/ 	.short	(.L_14017 - .L_14016)
.L_14016:
        /*013c*/ 	.word	0x00000000
        /*0140*/ 	.short	0x0002
        /*0142*/ 	.short	0x0010
        /*0144*/ 	.byte	0x00, 0xf0, 0x21, 0x00


	//----- nvinfo : EIATTR_KPARAM_INFO
	.align		4
.L_14017:
        /*0148*/ 	.byte	0x04, 0x17
        /*014a*/ 	.short	(.L_14019 - .L_14018)
.L_14018:
        /*014c*/ 	.word	0x00000000
        /*0150*/ 	.short	0x0001
        /*0152*/ 	.short	0x0008
        /*0154*/ 	.byte	0x00, 0xf0, 0x21, 0x00


	//----- nvinfo : EIATTR_KPARAM_INFO
	.align		4
.L_14019:
        /*0158*/ 	.byte	0x04, 0x17
        /*015a*/ 	.short	(.L_14021 - .L_14020)
.L_14020:
        /*015c*/ 	.word	0x00000000
        /*0160*/ 	.short	0x0000
        /*0162*/ 	.short	0x0000
        /*0164*/ 	.byte	0x00, 0xf0, 0x21, 0x00


	//----- nvinfo : EIATTR_SPARSE_MMA_MASK
	.align		4
.L_14021:
        /*0168*/ 	.byte	0x03, 0x50
        /*016a*/ 	.short	0x0000


	//----- nvinfo : EIATTR_MAXREG_COUNT
	.align		4
        /*016c*/ 	.byte	0x03, 0x1b
        /*016e*/ 	.short	0x00ff


	//----- nvinfo : EIATTR_NUM_BARRIERS
	.align		4
        /*0170*/ 	.byte	0x02, 0x4c
        /*0172*/ 	.byte	0x01
	.zero		1


	//----- nvinfo : EIATTR_EXTERNS
	.align		4
        /*0174*/ 	.byte	0x04, 0x0f
        /*0176*/ 	.short	(.L_14023 - .L_14022)


	//   ....[0]....
	.align		4
.L_14022:
        /*0178*/ 	.word	index@(__assertfail)


	//----- nvinfo : EIATTR_MERCURY_ISA_VERSION
	.align		4
.L_14023:
        /*017c*/ 	.byte	0x03, 0x5f
        /*017e*/ 	.short	0x0101


	//----- nvinfo : EIATTR_COOP_GROUP_MASK_REGIDS
	.align		4
        /*0180*/ 	.byte	0x04, 0x29
        /*0182*/ 	.short	(.L_14025 - .L_14024)


	//   ....[0]....
.L_14024:
        /*0184*/ 	.word	0xffffffff


	//   ....[1]....
        /*0188*/ 	.word	0xffffffff


	//   ....[2]....
        /*018c*/ 	.word	0xffffffff


	//   ....[3]....
        /*0190*/ 	.word	0xffffffff


	//   ....[4]....
        /*0194*/ 	.word	0xffffffff


	//   ....[5]....
        /*0198*/ 	.word	0xffffffff


	//   ....[6]....
        /*019c*/ 	.word	0xffffffff


	//   ....[7]....
        /*01a0*/ 	.word	0xffffffff


	//   ....[8]....
        /*01a4*/ 	.word	0xffffffff


	//   ....[9]....
        /*01a8*/ 	.word	0xffffffff


	//   ....[10]....
        /*01ac*/ 	.word	0xffffffff


	//   ....[11]....
        /*01b0*/ 	.word	0xffffffff


	//   ....[12]....
        /*01b4*/ 	.word	0xffffffff


	//   ....[13]....
        /*01b8*/ 	.word	0xffffffff


	//   ....[14]....
        /*01bc*/ 	.word	0xffffffff


	//   ....[15]....
        /*01c0*/ 	.word	0xffffffff


	//   ....[16]....
        /*01c4*/ 	.word	0xffffffff


	//   ....[17]....
        /*01c8*/ 	.word	0xffffffff


	//   ....[18]....
        /*01cc*/ 	.word	0xffffffff


	//   ....[19]....
        /*01d0*/ 	.word	0xffffffff


	//   ....[20]....
        /*01d4*/ 	.word	0xffffffff


	//   ....[21]....
        /*01d8*/ 	.word	0xffffffff


	//   ....[22]....
        /*01dc*/ 	.word	0xffffffff


	//   ....[23]....
        /*01e0*/ 	.word	0xffffffff


	//   ....[24]....
        /*01e4*/ 	.word	0xffffffff


	//   ....[25]....
        /*01e8*/ 	.word	0xffffffff


	//   ....[26]....
        /*01ec*/ 	.word	0xffffffff


	//   ....[27]....
        /*01f0*/ 	.word	0xffffffff


	//   ....[28]....
        /*01f4*/ 	.word	0xffffffff


	//   ....[29]....
        /*01f8*/ 	.word	0xffffffff


	//   ....[30]....
        /*01fc*/ 	.word	0x0500000f


	//   ....[31]....
        /*0200*/ 	.word	0x0500000f


	//   ....[32]....
        /*0204*/ 	.word	0x0500000f


	//   ....[33]....
        /*0208*/ 	.word	0x0500000f


	//   ....[34]....
        /*020c*/ 	.word	0x0500000f


	//   ....[35]....
        /*0210*/ 	.word	0x0500000f


	//   ....[36]....
        /*0214*/ 	.word	0x0500000f


	//   ....[37]....
        /*0218*/ 	.word	0x0500000f


	//   ....[38]....
        /*021c*/ 	.word	0x0500000f


	//   ....[39]....
        /*0220*/ 	.word	0x0500000f


	//   ....[40]....
        /*0224*/ 	.word	0x0500000f


	//   ....[41]....
        /*0228*/ 	.word	0x0500000f


	//   ....[42]....
        /*022c*/ 	.word	0x0500000f


	//   ....[43]....
        /*0230*/ 	.word	0x0500000f


	//   ....[44]....
        /*0234*/ 	.word	0x0500000f


	//   ....[45]....
        /*0238*/ 	.word	0x0500000f


	//   ....[46]....
        /*023c*/ 	.word	0x0500000f


	//   ....[47]....
        /*0240*/ 	.word	0x0500000f


	//   ....[48]....
        /*0244*/ 	.word	0x0500000f


	//   ....[49]....
        /*0248*/ 	.word	0x0500000f


	//   ....[50]....
        /*024c*/ 	.word	0x0500000f


	//   ....[51]....
        /*0250*/ 	.word	0x0500000f


	//   ....[52]....
        /*0254*/ 	.word	0x0500000f


	//   ....[53]....
        /*0258*/ 	.word	0x0500000f


	//   ....[54]....
        /*025c*/ 	.word	0x0500000f


	//   ....[55]....
        /*0260*/ 	.word	0x0500000f


	//   ....[56]....
        /*0264*/ 	.word	0x0500000f


	//   ....[57]....
        /*0268*/ 	.word	0x0500000f


	//   ....[58]....
        /*026c*/ 	.word	0x0500000f


	//   ....[59]....
        /*0270*/ 	.word	0x0500000f


	//   ....[60]....
        /*0274*/ 	.word	0x0500000f


	//   ....[61]....
        /*0278*/ 	.word	0x0500000f


	//   ....[62]....
        /*027c*/ 	.word	0x0500000f


	//----- nvinfo : EIATTR_COOP_GROUP_INSTR_OFFSETS
	.align		4
.L_14025:
        /*0280*/ 	.byte	0x04, 0x28
        /*0282*/ 	.short	(.L_14027 - .L_14026)


	//   ....[0]....
.L_14026:
        /*0284*/ 	.word	0x000011f0


	//   ....[1]....
        /*0288*/ 	.word	0x00001220


	//   ....[2]....
        /*028c*/ 	.word	0x00001240


	//   ....[3]....
        /*0290*/ 	.word	0x00001260


	//   ....[4]....
        /*0294*/ 	.word	0x00001280


	//   ....[5]....
        /*0298*/ 	.word	0x000013c0


	//   ....[6]....
        /*029c*/ 	.word	0x000013e0


	//   ....[7]....
        /*02a0*/ 	.word	0x00001410


	//   ....[8]....
        /*02a4*/ 	.word	0x000022c0


	//   ....[9]....
        /*02a8*/ 	.word	0x000022f0


	//   ....[10]....
        /*02ac*/ 	.word	0x00002310


	//   ....[11]....
        /*02b0*/ 	.word	0x00002340


	//   ....[12]....
        /*02b4*/ 	.word	0x000023e0


	//   ....[13]....
        /*02b8*/ 	.word	0x00002480


	//   ....[14]....
        /*02bc*/ 	.word	0x000024a0


	//   ....[15]....
        /*02c0*/ 	.word	0x000024c0


	//   ....[16]....
        /*02c4*/ 	.word	0x00003410


	//   ....[17]....
        /*02c8*/ 	.word	0x00003450


	//   ....[18]....
        /*02cc*/ 	.word	0x00003470


	//   ....[19]....
        /*02d0*/ 	.word	0x000034b0


	//   ....[20]....
        /*02d4*/ 	.word	0x000034c0


	//   ....[21]....
        /*02d8*/ 	.word	0x000034d0


	//   ....[22]....
        /*02dc*/ 	.word	0x00003500


	//   ....[23]....
        /*02e0*/ 	.word	0x00003530


	//   ....[24]....
        /*02e4*/ 	.word	0x00003550


	//   ....[25]....
        /*02e8*/ 	.word	0x00003580


	//   ....[26]....
        /*02ec*/ 	.word	0x000035b0


	//   ....[27]....
        /*02f0*/ 	.word	0x000035d0


	//   ....[28]....
        /*02f4*/ 	.word	0x000035f0


	//   ....[29]....
        /*02f8*/ 	.word	0x00003640


	//   ....[30]....
        /*02fc*/ 	.word	0x000047b0


	//   ....[31]....
        /*0300*/ 	.word	0x00004810


	//   ....[32]....
        /*0304*/ 	.word	0x00004870


	//   ....[33]....
        /*0308*/ 	.word	0x000048d0


	//   ....[34]....
        /*030c*/ 	.word	0x00004930


	//   ....[35]....
        /*0310*/ 	.word	0x000049b0


	//   ....[36]....
        /*0314*/ 	.word	0x00004a10


	//   ....[37]....
        /*0318*/ 	.word	0x00004a70


	//   ....[38]....
        /*031c*/ 	.word	0x00004af0


	//   ....[39]....
        /*0320*/ 	.word	0x00004b50


	//   ....[40]....
        /*0324*/ 	.word	0x00004bd0


	//   ....[41]....
        /*0328*/ 	.word	0x00004c30


	//   ....[42]....
        /*032c*/ 	.word	0x00004cb0


	//   ....[43]....
        /*0330*/ 	.word	0x00004d10


	//   ....[44]....
        /*0334*/ 	.word	0x00004d90


	//   ....[45]....
        /*0338*/ 	.word	0x00004df0


	//   ....[46]....
        /*033c*/ 	.word	0x00004e60


	//   ....[47]....
        /*0340*/ 	.word	0x00004ec0


	//   ....[48]....
        /*0344*/ 	.word	0x00004f40


	//   ....[49]....
        /*0348*/ 	.word	0x00004fa0


	//   ....[50]....
        /*034c*/ 	.word	0x00005010


	//   ....[51]....
        /*0350*/ 	.word	0x00005070


	//   ....[52]....
        /*0354*/ 	.word	0x000050f0


	//   ....[53]....
        /*0358*/ 	.word	0x00005150


	//   ....[54]....
        /*035c*/ 	.word	0x000051d0


	//   ....[55]....
        /*0360*/ 	.word	0x00005230


	//   ....[56]....
        /*0364*/ 	.word	0x000052a0


	//   ....[57]....
        /*0368*/ 	.word	0x00005300


	//   ....[58]....
        /*036c*/ 	.word	0x00005360


	//   ....[59]....
        /*0370*/ 	.word	0x000053e0


	//   ....[60]....
        /*0374*/ 	.word	0x00005450


	//   ....[61]....
        /*0378*/ 	.word	0x000054c0


	//   ....[62]....
        /*037c*/ 	.word	0x00005530


	//----- nvinfo : EIATTR_SYSCALL_OFFSETS
	.align		4
.L_14027:
        /*0380*/ 	.byte	0x04, 0x46
        /*0382*/ 	.short	(.L_14029 - .L_14028)


	//   ....[0]....
.L_14028:
        /*0384*/ 	.word	0x00004640


	//   ....[1]....
        /*0388*/ 	.word	0x00004740


	//----- nvinfo : EIATTR_EXIT_INSTR_OFFSETS
	.align		4
.L_14029:
        /*038c*/ 	.byte	0x04, 0x1c
        /*038e*/ 	.short	(.L_14031 - .L_14030)


	//   ....[0]....
.L_14030:
        /*0390*/ 	.word	0x00000090


	//   ....[1]....
        /*0394*/ 	.word	0x00003e40


	//   ....[2]....
        /*0398*/ 	.word	0x00003f00


	//   ....[3]....
        /*039c*/ 	.word	0x00004540


	//   ....[4]....
        /*03a0*/ 	.word	0x00004750


	//----- nvinfo : EIATTR_CRS_STACK_SIZE
	.align		4
.L_14031:
        /*03a4*/ 	.byte	0x04, 0x1e
        /*03a6*/ 	.short	(.L_14033 - .L_14032)
.L_14032:
        /*03a8*/ 	.word	0x00000000


	//----- nvinfo : EIATTR_CBANK_PARAM_SIZE
	.align		4
.L_14033:
        /*03ac*/ 	.byte	0x03, 0x19
        /*03ae*/ 	.short	0x008c


	//----- nvinfo : EIATTR_PARAM_CBANK
	.align		4
        /*03b0*/ 	.byte	0x04, 0x0a
        /*03b2*/ 	.short	(.L_14035 - .L_14034)
	.align		4
.L_14034:
        /*03b4*/ 	.word	index@(.nv.constant0._ZN4vllm25paged_attention_v2_kernelI13__nv_bfloat16hLi112ELi32ELi128ELNS_18Fp8KVCacheDataTypeE1ELb1ELi512EEEvPfS3_PT_PKS4_PKT0_SA_ifPKiSC_iPKfiiiSE_SE_iiiii)
        /*03b8*/ 	.short	0x0210
        /*03ba*/ 	.short	0x008c


	//----- nvinfo : EIATTR_SW_WAR
	.align		4
.L_14035:
        /*03bc*/ 	.byte	0x04, 0x36
        /*03be*/ 	.short	(.L_14037 - .L_14036)
.L_14036:
        /*03c0*/ 	.word	0x00000008
.L_14037:


//--------------------- .nv.info._ZN4vllm25paged_attention_v2_kernelI13__nv_bfloat16hLi96ELi32ELi128ELNS_18Fp8KVCacheDataTypeE1ELb1ELi512EEEvPfS3_PT_PKS4_PKT0_SA_ifPKiSC_iPKfiiiSE_SE_iiiii --------------------------
	.section	.nv.info._ZN4vllm25paged_attention_v2_kernelI13__nv_bfloat16hLi96ELi32ELi128ELNS_18Fp8KVCacheDataTypeE1ELb1ELi512EEEvPfS3_PT_PKS4_PKT0_SA_ifPKiSC_iPKfiiiSE_SE_iiiii,"",@"SHT_CUDA_INFO"
	.sectionflags	@""
	.align	4


	//----- nvinfo : EIATTR_CUDA_API_VERSION
	.align		4
        /*0000*/ 	.byte	0x04, 0x37
        /*0002*/ 	.short	(.L_14039 - .L_14038)
.L_14038:
        /*0004*/ 	.word	0x00000082


	//----- nvinfo : EIATTR_KPARAM_INFO
	.align		4
.L_14039:
        /*0008*/ 	.byte	0x04, 0x17
        /*000a*/ 	.short	(.L_14041 - .L_14040)
.L_14040:
        /*000c*/ 	.word	0x00000000
        /*0010*/ 	.short	0x0015
        /*0012*/ 	.short	0x0088
        /*0014*/ 	.byte	0x00, 0xf0, 0x11, 0x00


	//----- nvinfo : EIATTR_KPARAM_INFO
	.align		4
.L_14041:
        /*0018*/ 	.byte	0x04, 0x17
        /*001a*/ 	.short	(.L_14043 - .L_14042)
.L_14042:
        /*001c*/ 	.word	0x00000000
        /*0020*/ 	.short	0x0014
        /*0022*/ 	.short	0x0084
        /*0024*/ 	.byte	0x00, 0xf0, 0x11, 0x00


	//----- nvinfo : EIATTR_KPARAM_INFO
	.align		4
.L_14043:
        /*0028*/ 	.byte	0x04, 0x17
        /*002a*/ 	.short	(.L_14045 - .L_14044)
.L_14044:
        /*002c*/ 	.word	0x00000000
        /*0030*/ 	.short	0x0013
        /*0032*/ 	.short	0x0080
        /*0034*/ 	.byte	0x00, 0xf0, 0x11, 0x00


	//----- nvinfo : EIATTR_KPARAM_INFO
	.align		4
.L_14045:
        /*0038*/ 	.byte	0x04, 0x17
        /*003a*/ 	.short	(.L_14047 - .L_14046)
.L_14046:
        /*003c*/ 	.word	0x00000000
        /*0040*/ 	.short	0x0012
        /*0042*/ 	.short	0x007c
        /*0044*/ 	.byte	0x00, 0xf0, 0x11, 0x00


	//----- nvinfo : EIATTR_KPARAM_INFO
	.align		4
.L_14047:
        /*0048*/ 	.byte	0x04, 0x17
        /*004a*/ 	.short	(.L_14049 - .L_14048)
.L_14048:
        /*004c*/ 	.word	0x00000000
        /*0050*/ 	.short	0x0011
        /*0052*/ 	.short	0x0078
        /*0054*/ 	.byte	0x00, 0xf0, 0x11, 0x00


	//----- nvinfo : EIATTR_KPARAM_INFO
	.align		4
.L_14049:
        /*0058*/ 	.byte	0x04, 0x17
        /*005a*/ 	.short	(.L_14051 - .L_14050)
.L_14050:
        /*005c*/ 	.word	0x00000000
        /*0060*/ 	.short	0x0010
        /*0062*/ 	.short	0x0070
        /*0064*/ 	.byte	0x00, 0xf0, 0x21, 0x00


	//----- nvinfo : EIATTR_KPARAM_INFO
	.align		4
.L_14051:
        /*0068*/ 	.byte	0x04, 0x17
        /*006a*/ 	.short	(.L_14053 - .L_14052)
.L_14052:
        /*006c*/ 	.word	0x00000000
        /*0070*/ 	.short	0x000f
        /*0072*/ 	.short	0x0068
        /*0074*/ 	.byte	0x00, 0xf0, 0x21, 0x00


	//----- nvinfo : EIATTR_KPARAM_INFO
	.align		4
.L_14053:
        /*0078*/ 	.byte	0x04, 0x17
        /*007a*/ 	.short	(.L_14055 - .L_14054)
.L_14054:
        /*007c*/ 	.word	0x00000000
        /*0080*/ 	.short	0x000e
        /*0082*/ 	.short	0x0060
        /*0084*/ 	.byte	0x00, 0xf0, 0x11, 0x00


	//----- nvinfo : EIATTR_KPARAM_INFO
	.align		4
.L_14055:
        /*0088*/ 	.byte	0x04, 0x17
        /*008a*/ 	.short	(.L_14057 - .L_14056)
.L_14056:
        /*008c*/ 	.word	0x00000000
        /*0090*/ 	.short	0x000d
        /*0092*/ 	.short	0x005c
        /*0094*/ 	.byte	0x00, 0xf0, 0x11, 0x00


	//----- nvinfo : EIATTR_KPARAM_INFO
	.align		4
.L_14057:
        /*0098*/ 	.byte	0x04, 0x17
        /*009a*/ 	.short	(.L_14059 - .L_14058)
.L_14058:
        /*009c*/ 	.word	0x00000000
        /*00a0*/ 	.short	0x000c
        /*00a2*/ 	.short	0x0058
        /*00a4*/ 	.byte	0x00, 0xf0, 0x11, 0x00


	//----- nvinfo : EIATTR_KPARAM_INFO
	.align		4
.L_14059:
        /*00a8*/ 	.byte	0x04, 0x17
        /*00aa*/ 	.short	(.L_14061 - .L_14060)
.L_14060:
        /*00ac*/ 	.word	0x00000000
        /*00b0*/ 	.short	0x000b
        /*00b2*/ 	.short	0x0050
        /*00b4*/ 	.byte	0x00, 0xf0, 0x21, 0x00


	//----- nvinfo : EIATTR_KPARAM_INFO
	.align		4
.L_14061:
        /*00b8*/ 	.byte	0x04, 0x17
        /*00ba*/ 	.short	(.L_14063 - .L_14062)
.L_14062:
        /*00bc*/ 	.word	0x00000000
        /*00c0*/ 	.short	0x000a
        /*00c2*/ 	.short	0x0048
        /*00c4*/ 	.byte	0x00, 0xf0, 0x11, 0x00


	//----- nvinfo : EIATTR_KPARAM_INFO
	.align		4
.L_14063:
        /*00c8*/ 	.byte	0x04, 0x17
        /*00ca*/ 	.short	(.L_14065 - .L_14064)
.L_14064:
        /*00cc*/ 	.word	0x00000000
        /*00d0*/ 	.short	0x0009
        /*00d2*/ 	.short	0x0040
        /*00d4*/ 	.byte	0x00, 0xf0, 0x21, 0x00


	//----- nvinfo : EIATTR_KPARAM_INFO
	.align		4
.L_14065:
        /*00d8*/ 	.byte	0x04, 0x17
        /*00da*/ 	.short	(.L_14067 - .L_14066)
.L_14066:
        /*00dc*/ 	.word	0x00000000
        /*00e0*/ 	.short	0x0008
        /*00e2*/ 	.short	0x0038
        /*00e4*/ 	.byte	0x00, 0xf0, 0x21, 0x00


	//----- nvinfo : EIATTR_KPARAM_INFO
	.align		4
.L_14067:
        /*00e8*/ 	.byte	0x04, 0x17
        /*00ea*/ 	.short	(.L_14069 - .L_14068)
.L_14068:
        /*00ec*/ 	.word	0x00000000
        /*00f0*/ 	.short	0x0007
        /*00f2*/ 	.short	0x0034
        /*00f4*/ 	.byte	0x00, 0xf0, 0x11, 0x00


	//----- nvinfo : EIATTR_KPARAM_INFO
	.align		4
.L_14069:
        /*00f8*/ 	.byte	0x04, 0x17
        /*00fa*/ 	.short	(.L_14071 - .L_14070)
.L_14070:
        /*00fc*/ 	.word	0x00000000
        /*0100*/ 	.short	0x0006
        /*0102*/ 	.short	0x0030
        /*0104*/ 	.byte	0x00, 0xf0, 0x11, 0x00


	//----- nvinfo : EIATTR_KPARAM_INFO
	.align		4
.L_14071:
        /*0108*/ 	.byte	0x04, 0x17
        /*010a*/ 	.short	(.L_14073 - .L_14072)
.L_14072:
        /*010c*/ 	.word	0x00000000
        /*0110*/ 	.short	0x0005
        /*0112*/ 	.short	0x0028
        /*0114*/ 	.byte	0x00, 0xf0, 0x21, 0x00


	//----- nvinfo : EIATTR_KPARAM_INFO
	.align		4
.L_14073:
        /*0118*/ 	.byte	0x04, 0x17
        /*011a*/ 	.short	(.L_14075 - .L_14074)
.L_14074:
        /*011c*/ 	.word	0x00000000
        /*0120*/ 	.short	0x0004
        /*0122*/ 	.short	0x0020
        /*0124*/ 	.byte	0x00, 0xf0, 0x21, 0x00


	//----- nvinfo : EIATTR_KPARAM_INFO
	.align		4
.L_14075:
        /*0128*/ 	.byte	0x04, 0x17
        /*012a*/ 	.short	(.L_14077 - .L_14076)
.L_14076:
        /*012c*/ 	.word	0x00000000
        /*0130*/ 	.short	0x0003
        /*0132*/ 	.short	0x0018
        /*0134*/ 	.byte	0x00, 0xf0, 0x21, 0x00


	//----- nvinfo : EIATTR_KPARAM_INFO
	.align		4
.L_14077:
        /*0138*/ 	.byte	0x04, 0x17
        /*013a*/ 	.short	(.L_14079 - .L_14078)
.L_14078:
        /*013c*/ 	.word	0x00000000
        /*0140*/ 	.short	0x0002
        /*0142*/ 	.short	0x0010
        /*0144*/ 	.byte	0x00, 0xf0, 0x21, 0x00


	//----- nvinfo : EIATTR_KPARAM_INFO
	.align		4
.L_14079:
        /*0148*/ 	.byte	0x04, 0x17
        /*014a*/ 	.short	(.L_14081 - .L_14080)
.L_14080:
        /*014c*/ 	.word	0x00000000
        /*0150*/ 	.short	0x0001
        /*0152*/ 	.short	0x0008
        /*0154*/ 	.byte	0x00, 0xf0, 0x21, 0x00


	//----- nvinfo : EIATTR_KPARAM_INFO
	.align		4
.L_14081:
        /*0158*/ 	.byte	0x04, 0x17
        /*015a*/ 	.short	(.L_14083 - .L_14082)
.L_14082:
        /*015c*/ 	.word	0x00000000
        /*0160*/ 	.short	0x0000
        /*0162*/ 	.short	0x0000
        /*0164*/ 	.byte	0x00, 0xf0, 0x21, 0x00


	//----- nvinfo : EIATTR_SPARSE_MMA_MASK
	.align		4
.L_14083:
        /*0168*/ 	.byte	0x03, 0x50
        /*016a*/ 	.short	0x0000


	//----- nvinfo : EIATTR_MAXREG_COUNT
	.align		4
        /*016c*/ 	.byte	0x03, 0x1b
        /*016e*/ 	.short	0x00ff


	//----- nvinfo : EIATTR_NUM_BARRIERS
	.align		4
        /*0170*/ 	.byte	0x02, 0x4c
        /*0172*/ 	.byte	0x01
	.zero		1


	//----- nvinfo : EIATTR_EXTERNS
	.align		4
        /*0174*/ 	.byte	0x04, 0x0f
        /*0176*/ 	.short	(.L_14085 - .L_14084)


	//   ....[0]....
	.align		4
.L_14084:
        /*0178*/ 	.word	index@(__assertfail)


	//----- nvinfo : EIATTR_MERCURY_ISA_VERSION
	.align		4
.L_14085:
        /*017c*/ 	.byte	0x03, 0x5f
        /*017e*/ 	.short	0x0101


	//----- nvinfo : EIATTR_COOP_GROUP_MASK_REGIDS
	.align		4
        /*0180*/ 	.byte	0x04, 0x29
        /*0182*/ 	.short	(.L_14087 - .L_14086)


	//   ....[0]....
.L_14086:
        /*0184*/ 	.word	0xffffffff


	//   ....[1]....
        /*0188*/ 	.word	0xffffffff


	//   ....[2]....
        /*018c*/ 	.word	0xffffffff


	//   ....[3]....
        /*0190*/ 	.word	0xffffffff


	//   ....[4]....
        /*0194*/ 	.word	0xffffffff


	//   ....[5]....
        /*0198*/ 	.word	0xffffffff


	//   ....[6]....
        /*019c*/ 	.word	0xffffffff


	//   ....[7]....
        /*01a0*/ 	.word	0xffffffff


	//   ....[8]....
        /*01a4*/ 	.word	0xffffffff


	//   ....[9]....
        /*01a8*/ 	.word	0xffffffff


	//   ....[10]....
        /*01ac*/ 	.word	0xffffffff


	//   ....[11]....
        /*01b0*/ 	.word	0xffffffff


	//   ....[12]....
        /*01b4*/ 	.word	0xffffffff


	//   ....[13]....
        /*01b8*/ 	.word	0xffffffff


	//   ....[14]....
        /*01bc*/ 	.word	0xffffffff


	//   ....[15]....
        /*01c0*/ 	.word	0xffffffff


	//   ....[16]....
        /*01c4*/ 	.word	0xffffffff


	//   ....[17]....
        /*01c8*/ 	.word	0xffffffff


	//   ....[18]....
        /*01cc*/ 	.word	0xffffffff


	//   ....[19]....
        /*01d0*/ 	.word	0xffffffff


	//   ....[20]....
        /*01d4*/ 	.word	0xffffffff


	//   ....[21]....
        /*01d8*/ 	.word	0xffffffff


	//   ....[22]....
        /*01dc*/ 	.word	0xffffffff


	//   ....[23]....
        /*01e0*/ 	.word	0xffffffff


	//   ....[24]....
        /*01e4*/ 	.word	0xffffffff


	//   ....[25]....
        /*01e8*/ 	.word	0xffffffff


	//   ....[26]....
        /*01ec*/ 	.word	0xffffffff


	//   ....[27]....
        /*01f0*/ 	.word	0xffffffff


	//   ....[28]....
        /*01f4*/ 	.word	0x0500000f


	//   ....[29]....
        /*01f8*/ 	.word	0x0500000f


	//   ....[30]....
        /*01fc*/ 	.word	0x0500000f


	//   ....[31]....
        /*0200*/ 	.word	0x0500000f


	//   ....[32]....
        /*0204*/ 	.word	0x0500000f


	//   ....[33]....
        /*0208*/ 	.word	0x0500000f


	//   ....[34]....
        /*020c*/ 	.word	0x0500000f


	//   ....[35]....
        /*0210*/ 	.word	0x0500000f


	//   ....[36]....
        /*0214*/ 	.word	0x0500000f


	//   ....[37]....
        /*0218*/ 	.word	0x0500000f


	//   ....[38]....
        /*021c*/ 	.word	0x0500000f


	//   ....[39]....
        /*0220*/ 	.word	0x0500000f


	//   ....[40]....
        /*0224*/ 	.word	0x0500000f


	//   ....[41]....
        /*0228*/ 	.word	0x0500000f


	//   ....[42]....
        /*022c*/ 	.word	0x0500000f


	//   ....[43]....
        /*0230*/ 	.word	0x0500000f


	//   ....[44]....
        /*0234*/ 	.word	0x0500000f


	//   ....[45]....
        /*0238*/ 	.word	0x0500000f


	//   ....[46]....
        /*023c*/ 	.word	0x0500000f


	//   ....[47]....
        /*0240*/ 	.word	0x0500000f


	//   ....[48]....
        /*0244*/ 	.word	0x0500000f


	//   ....[49]....
        /*0248*/ 	.word	0x0500000f


	//   ....[50]....
        /*024c*/ 	.word	0x0500000f


	//   ....[51]....
        /*0250*/ 	.word	0x0500000f


	//   ....[52]....
        /*0254*/ 	.word	0x0500000f


	//   ....[53]....
        /*0258*/ 	.word	0x0500000f


	//   ....[54]....
        /*025c*/ 	.word	0x0500000f


	//   ....[55]....
        /*0260*/ 	.word	0x0500000f


	//   ....[56]....
        /*0264*/ 	.word	0x0500000f


	//----- nvinfo : EIATTR_COOP_GROUP_INSTR_OFFSETS
	.align		4
.L_14087:
        /*0268*/ 	.byte	0x04, 0x28
        /*026a*/ 	.short	(.L_14089 - .L_14088)


	//   ....[0]....
.L_14088:
        /*026c*/ 	.word	0x000011f0


	//   ....[1]....
        /*0270*/ 	.word	0x00001220


	//   ....[2]....
        /*0274*/ 	.word	0x00001240


	//   ....[3]....
        /*0278*/ 	.word	0x00001260


	//   ....[4]....
        /*027c*/ 	.word	0x00001280


	//   ....[5]....
        /*0280*/ 	.word	0x000013c0


	//   ....[6]....
        /*0284*/ 	.word	0x000013e0


	//   ....[7]....
        /*0288*/ 	.word	0x00001410


	//   ....[8]....
        /*028c*/ 	.word	0x000022c0


	//   ....[9]....
        /*0290*/ 	.word	0x000022f0


	//   ....[10]....
        /*0294*/ 	.word	0x00002310


	//   ....[11]....
        /*0298*/ 	.word	0x00002340


	//   ....[12]....
        /*029c*/ 	.word	0x000023e0


	//   ....[13]....
        /*02a0*/ 	.word	0x00002480


	//   ....[14]....
        /*02a4*/ 	.word	0x000024a0


	//   ....[15]....
        /*02a8*/ 	.word	0x000024c0


	//   ....[16]....
        /*02ac*/ 	.word	0x000033f0


	//   ....[17]....
        /*02b0*/ 	.word	0x00003430


	//   ....[18]....
        /*02b4*/ 	.word	0x00003470


	//   ....[19]....
        /*02b8*/ 	.word	0x00003490


	//   ....[20]....
        /*02bc*/ 	.word	0x000034a0


	//   ....[21]....
        /*02c0*/ 	.word	0x000034b0


	//   ....[22]....
        /*02c4*/ 	.word	0x000034e0


	//   ....[23]....
        /*02c8*/ 	.word	0x00003500


	//   ....[24]....
        /*02cc*/ 	.word	0x00003530


	//   ....[25]....
        /*02d0*/ 	.word	0x00003580


	//   ....[26]....
        /*02d4*/ 	.word	0x000035b0


	//   ....[27]....
        /*02d8*/ 	.word	0x000035d0


	//   ....[28]....
        /*02dc*/ 	.word	0x00004590


	//   ....[29]....
        /*02e0*/ 	.word	0x000045f0


	//   ....[30]....
        /*02e4*/ 	.word	0x00004650


	//   ....[31]....
        /*02e8*/ 	.word	0x000046b0


	//   ....[32]....
        /*02ec*/ 	.word	0x00004710


	//   ....[33]....
        /*02f0*/ 	.word	0x00004790


	//   ....[34]....
        /*02f4*/ 	.word	0x000047f0


	//   ....[35]....
        /*02f8*/ 	.word	0x00004850


	//   ....[36]....
        /*02fc*/ 	.word	0x000048d0


	//   ....[37]....
        /*0300*/ 	.word	0x00004930


	//   ....[38]....
        /*0304*/ 	.word	0x000049b0


	//   ....[39]....
        /*0308*/ 	.word	0x00004a10


	//   ....[40]....
        /*030c*/ 	.word	0x00004a80


	//   ....[41]....
        /*0310*/ 	.word	0x00004ae0


	//   ....[42]....
        /*0314*/ 	.word	0x00004b60


	//   ....[43]....
        /*0318*/ 	.word	0x00004bc0


	//   ....[44]....
        /*031c*/ 	.word	0x00004c40


	//   ....[45]....
        /*0320*/ 	.word	0x00004ca0


	//   ....[46]....
        /*0324*/ 	.word	0x00004d20


	//   ....[47]....
        /*0328*/ 	.word	0x00004d80


	//   ....[48]....
        /*032c*/ 	.word	0x00004e00


	//   ....[49]....
        /*0330*/ 	.word	0x00004e60


	//   ....[50]....
        /*0334*/ 	.word	0x00004ee0


	//   ....[51]....
        /*0338*/ 	.word	0x00004f40


	//   ....[52]....
        /*033c*/ 	.word	0x00004fc0


	//   ....[53]....
        /*0340*/ 	.word	0x00005020


	//   ....[54]....
        /*0344*/ 	.word	0x00005080


	//   ....[55]....
        /*0348*/ 	.word	0x000050e0


	//   ....[56]....
        /*034c*/ 	.word	0x00005150


	//----- nvinfo : EIATTR_SYSCALL_OFFSETS
	.align		4
.L_14089:
        /*0350*/ 	.byte	0x04, 0x46
        /*0352*/ 	.short	(.L_14091 - .L_14090)


	//   ....[0]....
.L_14090:
        /*0354*/ 	.word	0x00004420


	//   ....[1]....
        /*0358*/ 	.word	0x00004520


	//----- nvinfo : EIATTR_EXIT_INSTR_OFFSETS
	.align		4
.L_14091:
        /*035c*/ 	.byte	0x04, 0x1c
        /*035e*/ 	.short	(.L_14093 - .L_14092)


	//   ....[0]....
.L_14092:
        /*0360*/ 	.word	0x00000090


	//   ....[1]....
        /*0364*/ 	.word	0x00003d10


	//   ....[2]....
        /*0368*/ 	.word	0x00003dd0


	//   ....[3]....
        /*036c*/ 	.word	0x00004320


	//   ....[4]....
        /*0370*/ 	.word	0x00004530


	//----- nvinfo : EIATTR_CRS_STACK_SIZE
	.align		4
.L_14093:
        /*0374*/ 	.byte	0x04, 0x1e
        /*0376*/ 	.short	(.L_14095 - .L_14094)
.L_14094:
        /*0378*/ 	.word	0x00000000


	//----- nvinfo : EIATTR_CBANK_PARAM_SIZE
	.align		4
.L_14095:
        /*037c*/ 	.byte	0x03, 0x19
        /*037e*/ 	.short	0x008c


	//----- nvinfo : EIATTR_PARAM_CBANK
	.align		4
        /*0380*/ 	.byte	0x04, 0x0a
        /*0382*/ 	.short	(.L_14097 - .L_14096)
	.align		4
.L_14096:
        /*0384*/ 	.word	index@(.nv.constant0._ZN4vllm25paged_attention_v2_kernelI13__nv_bfloat16hLi96ELi32ELi128ELNS_18Fp8KVCacheDataTypeE1ELb1ELi512EEEvPfS3_PT_PKS4_PKT0_SA_ifPKiSC_iPKfiiiSE_SE_iiiii)
        /*0388*/ 	.short	0x0210
        /*038a*/ 	.short	0x008c


	//----- nvinfo : EIATTR_SW_WAR
	.align		4
.L_14097:
        /*038c*/ 	.byte	0x04, 0x36
        /*038e*/ 	.short	(.L_14099 - .L_14098)
.L_14098:
        /*0390*/ 	.word	0x00000008
.L_14099:


//--------------------- .nv.info._ZN4vllm25paged_attention_v2_kernelI13__nv_bfloat16hLi80ELi32ELi128ELNS_18Fp8KVCacheDataTypeE1ELb1ELi512EEEvPfS3_PT_PKS4_PKT0_SA_ifPKiSC_iPKfiiiSE_SE_iiiii --------------------------
	.section	.nv.info._ZN4vllm25paged_attention_v2_kernelI13__nv_bfloat16hLi80ELi32ELi128ELNS_18Fp8KVCacheDataTypeE1ELb1ELi512EEEvPfS3_PT_PKS4_PKT0_SA_ifPKiSC_iPKfiiiSE_SE_iiiii,"",@"SHT_CUDA_INFO"
	.sectionflags	@""
	.align	4


	//----- nvinfo : EIATTR_CUDA_API_VERSION
	.align		4
        /*0000*/ 	.byte	0x04, 0x37
        /*0002*/ 	.short	(.L_14101 - .L_14100)
.L_14100:
        /*0004*/ 	.word	0x00000082


	//----- nvinfo : EIATTR_KPARAM_INFO
	.align		4
.L_14101:
        /*0008*/ 	.byte	0x04, 0x17
        /*000a*/ 	.short	(.L_14103 - .L_14102)
.L_14102:
        /*000c*/ 	.word	0x00000000
        /*0010*/ 	.short	0x0015
        /*0012*/ 	.short	0x0088
        /*0014*/ 	.byte	0x00, 0xf0, 0x11, 0x00


	//----- nvinfo : EIATTR_KPARAM_INFO
	.align		4
.L_14103:
        /*0018*/ 	.byte	0x04, 0x17
        /*001a*/ 	.short	(.L_14105 - .L_14104)
.L_14104:
        /*001c*/ 	.word	0x00000000
        /*0020*/ 	.short	0x0014
        /*0022*/ 	.short	0x0084
        /*0024*/ 	.byte	0x00, 0xf0, 0x11, 0x00


	//----- nvinfo : EIATTR_KPARAM_INFO
	.align		4
.L_14105:
        /*0028*/ 	.byte	0x04, 0x17
        /*002a*/ 	.short	(.L_14107 - .L_14106)
.L_14106:
        /*002c*/ 	.word	0x00000000
        /*0030*/ 	.short	0x0013
        /*0032*/ 	.short	0x0080
        /*0034*/ 	.byte	0x00, 0xf0, 0x11, 0x00


	//----- nvinfo : EIATTR_KPARAM_INFO
	.align		4
.L_14107:
        /*0038*/ 	.byte	0x04, 0x17
        /*003a*/ 	.short	(.L_14109 - .L_14108)
.L_14108:
        /*003c*/ 	.word	0x00000000
        /*0040*/ 	.short	0x0012
        /*0042*/ 	.short	0x007c
        /*0044*/ 	.byte	0x00, 0xf0, 0x11, 0x00


	//----- nvinfo : EIATTR_KPARAM_INFO
	.align		4
.L_14109:
        /*0048*/ 	.byte	0x04, 0x17
        /*004a*/ 	.short	(.L_14111 - .L_14110)
.L_14110:
        /*004c*/ 	.word	0x00000000
        /*0050*/ 	.short	0x0011
        /*0052*/ 	.short	0x0078
        /*0054*/ 	.byte	0x00, 0xf0, 0x11, 0x00


	//----- nvinfo : EIATTR_KPARAM_INFO
	.align		4
.L_14111:
        /*0058*/ 	.byte	0x04, 0x17
        /*005a*/ 	.short	(.L_14113 - .L_14112)
.L_14112:
        /*005c*/ 	.word	0x00000000
        /*0060*/ 	.short	0x0010
        /*0062*/ 	.short	0x0070
        /*0064*/ 	.byte	0x00, 0xf0, 0x21, 0x00


	//----- nvinfo : EIATTR_KPARAM_INFO
	.align		4
.L_14113:
        /*0068*/ 	.byte	0x04, 0x17
        /*006a*/ 	.short	(.L_14115 - .L_14114)
.L_14114:
        /*006c*/ 	.word	0x00000000
        /*0070*/ 	.short	0x000f
        /*0072*/ 	.short	0x0068
        /*0074*/ 	.byte	0x00, 0xf0, 0x21, 0x00


	//----- nvinfo : EIATTR_KPARAM_INFO
	.align		4
.L_14115:
        /*0078*/ 	.byte	0x04, 0x17
        /*007a*/ 	.short	(.L_14117 - .L_14116)
.L_14116:
        /*007c*/ 	.word	0x00000000
        /*0080*/ 	.short	0x000e
        /*0082*/ 	.short	0x0060
        /*0084*/ 	.byte	0x00, 0xf0, 0x11, 0x00


	//----- nvinfo : EIATTR_KPARAM_INFO
	.align		4
.L_14117:
        /*0088*/ 	.byte	0x04, 0x17
        /*008a*/ 	.short	(.L_14119 - .L_14118)
.L_14118:
        /*008c*/ 	.word	0x00000000
        /*0090*/ 	.short	0x000d
        /*0092*/ 	.short	0x005c
        /*0094*/ 	.byte	0x00, 0xf0, 0x11, 0x00


	//----- nvinfo : EIATTR_KPARAM_INFO
	.align		4
.L_14119:
        /*0098*/ 	.byte	0x04, 0x17
        /*009a*/ 	.short	(.L_14121 - .L_14120)
.L_14120:
        /*009c*/ 	.word	0x00000000
        /*00a0*/ 	.short	0x000c
        /*00a2*/ 	.short	0x0058
        /*00a4*/ 	.byte	0x00, 0xf0, 0x11, 0x00


	//----- nvinfo : EIATTR_KPARAM_INFO
	.align		4
.L_14121:
        /*00a8*/ 	.byte	0x04, 0x17
        /*00aa*/ 	.short	(.L_14123 - .L_14122)
.L_14122:
        /*00ac*/ 	.word	0x00000000
        /*00b0*/ 	.short	0x000b
        /*00b2*/ 	.short	0x0050
        /*00b4*/ 	.byte	0x00, 0xf0, 0x21, 0x00


	//----- nvinfo : EIATTR_KPARAM_INFO
	.align		4
.L_14123:
        /*00b8*/ 	.byte	0x04, 0x17
        /*00ba*/ 	.short	(.L_14125 - .L_14124)
.L_14124:
        /*00bc*/ 	.word	0x00000000
        /*00c0*/ 	.short	0x000a
        /*00c2*/ 	.short	0x0048
        /*00c4*/ 	.byte	0x00, 0xf0, 0x11, 0x00


	//----- nvinfo : EIATTR_KPARAM_INFO
	.align		4
.L_14125:
        /*00c8*/ 	.byte	0x04, 0x17
        /*00ca*/ 	.short	(.L_14127 - .L_14126)
.L_14126:
        /*00cc*/ 	.word	0x00000000
        /*00d0*/ 	.short	0x0009
        /*00d2*/ 	.short	0x0040
        /*00d4*/ 	.byte	0x00, 0xf0, 0x21, 0x00


	//----- nvinfo : EIATTR_KPARAM_INFO
	.align		4
.L_14127:
        /*00d8*/ 	.byte	0x04, 0x17
        /*00da*/ 	.short	(.L_14129 - .L_14128)
.L_14128:
        /*00dc*/ 	.word	0x00000000
        /*00e0*/ 	.short	0x0008
        /*00e2*/ 	.short	0x0038
        /*00e4*/ 	.byte	0x00, 0xf0, 0x21, 0x00


	//----- nvinfo : EIATTR_KPARAM_INFO
	.align		4
.L_14129:
        /*00e8*/ 	.byte	0x04, 0x17
        /*00ea*/ 	.short	(.L_14131 - .L_14130)
.L_14130:
        /*00ec*/ 	.word	0x00000000
        /*00f0*/ 	.short	0x0007
        /*00f2*/ 	.short	0x0034
        /*00f4*/ 	.byte	0x00, 0xf0, 0x11, 0x00


	//----- nvinfo : EIATTR_KPARAM_INFO
	.align		4
.L_14131:
        /*00f8*/ 	.byte	0x04, 0x17
        /*00fa*/ 	.short	(.L_14133 - .L_14132)
.L_14132:
        /*00fc*/ 	.word	0x00000000
        /*0100*/ 	.short	0x0006
        /*0102*/ 	.short	0x0030
        /*0104*/ 	.byte	0x00, 0xf0, 0x11, 0x00


	//----- nvinfo : EIATTR_KPARAM_INFO
	.align		4
.L_14133:
        /*0108*/ 	.byte	0x04, 0x17
        /*010a*/ 	.short	(.L_14135 - .L_14134)
.L_14134:
        /*010c*/ 	.word	0x00000000
        /*0110*/ 	.short	0x0005
        /*0112*/ 	.short	0x0028
        /*0114*/ 	.byte	0x00, 0xf0, 0x21, 0x00


	//----- nvinfo : EIATTR_KPARAM_INFO
	.align		4
.L_14135:
        /*0118*/ 	.byte	0x04, 0x17
        /*011a*/ 	.short	(.L_14137 - .L_14136)
.L_14136:
        /*011c*/ 	.word	0x00000000
        /*0120*/ 	.short	0x0004
        /*0122*/ 	.short	0x0020
        /*0124*/ 	.byte	0x00, 0xf0, 0x21, 0x00


	//----- nvinfo : EIATTR_KPARAM_INFO
	.align		4
.L_14137:
        /*0128*/ 	.byte	0x04, 0x17
        /*012a*/ 	.short	(.L_14139 - .L_14138)
.L_14138:
        /*012c*/ 	.word	0x00000000
        /*0130*/ 	.short	0x0003
        /*0132*/ 	.short	0x0018
        /*0134*/ 	.byte	0x00, 0xf0, 0x21, 0x00


	//----- nvinfo : EIATTR_KPARAM_INFO
	.align		4
.L_14139:
        /*0138*/ 	.byte	0x04, 0x17
        /*013a*/ 	.short	(.L_14141 - .L_14140)
.L_14140:
        /*013c*/ 	.word	0x00000000
        /*0140*/ 	.short	0x0002
        /*0142*/ 	.short	0x0010
        /*0144*/ 	.byte	0x00, 0xf0, 0x21, 0x00


	//----- nvinfo : EIATTR_KPARAM_INFO
	.align		4
.L_14141:
        /*0148*/ 	.byte	0x04, 0x17
        /*014a*/ 	.short	(.L_14143 - .L_14142)
.L_14142:
        /*014c*/ 	.word	0x00000000
        /*0150*/ 	.short	0x0001
        /*0152*/ 	.short	0x0008
        /*0154*/ 	.byte	0x00, 0xf0, 0x21, 0x00


	//----- nvinfo : EIATTR_KPARAM_INFO
	.align		4
.L_14143:
        /*0158*/ 	.byte	0x04, 0x17
        /*015a*/ 	.short	(.L_14145 - .L_14144)
.L_14144:
        /*015c*/ 	.word	0x00000000
        /*0160*/ 	.short	0x0000
        /*0162*/ 	.short	0x0000
        /*0164*/ 	.byte	0x00, 0xf0, 0x21, 0x00


	//----- nvinfo : EIATTR_SPARSE_MMA_MASK
	.align		4
.L_14145:
        /*0168*/ 	.byte	0x03, 0x50
        /*016a*/ 	.short	0x0000


	//----- nvinfo : EIATTR_MAXREG_COUNT
	.align		4
        /*016c*/ 	.byte	0x03, 0x1b
        /*016e*/ 	.short	0x00ff


	//----- nvinfo : EIATTR_NUM_BARRIERS
	.align		4
        /*0170*/ 	.byte	0x02, 0x4c
        /*0172*/ 	.byte	0x01
	.zero		1


	//----- nvinfo : EIATTR_EXTERNS
	.align		4
        /*0174*/ 	.byte	0x04, 0x0f
        /*0176*/ 	.short	(.L_14147 - .L_14146)


	//   ....[0]....
	.align		4
.L_14146:
        /*0178*/ 	.word	index@(__assertfail)


	//----- nvinfo : EIATTR_MERCURY_ISA_VERSION
	.align		4
.L_14147:
        /*017c*/ 	.byte	0x03, 0x5f
        /*017e*/ 	.short	0x0101


	//----- nvinfo : EIATTR_COOP_GROUP_MASK_REGIDS
	.align		4
        /*0180*/ 	.byte	0x04, 0x29
        /*0182*/ 	.short	(.L_14149 - .L_14148)


	//   ....[0]....
.L_14148:
        /*0184*/ 	.word	0xffffffff


	//   ....[1]....
        /*0188*/ 	.word	0xffffffff


	//   ....[2]....
        /*018c*/ 	.word	0xffffffff


	//   ....[3]....
        /*0190*/ 	.word	0xffffffff


	//   ....[4]....
        /*0194*/ 	.word	0xffffffff


	//   ....[5]....
        /*0198*/ 	.word	0xffffffff


	//   ....[6]....
        /*019c*/ 	.word	0xffffffff


	//   ....[7]....
        /*01a0*/ 	.word	0xffffffff


	//   ....[8]....
        /*01a4*/ 	.word	0xffffffff


	//   ....[9]....
        /*01a8*/ 	.word	0xffffffff


	//   ....[10]....
        /*01ac*/ 	.word	0xffffffff


	//   ....[11]....
        /*01b0*/ 	.word	0xffffffff


	//   ....[12]....
        /*01b4*/ 	.word	0xffffffff


	//   ....[13]....
        /*01b8*/ 	.word	0xffffffff


	//   ....[14]....
        /*01bc*/ 	.word	0xffffffff


	//   ....[15]....
        /*01c0*/ 	.word	0xffffffff


	//   ....[16]....
        /*01c4*/ 	.word	0xffffffff


	//   ....[17]....
        /*01c8*/ 	.word	0xffffffff


	//   ....[18]....
        /*01cc*/ 	.word	0xffffffff


	//   ....[19]....
        /*01d0*/ 	.word	0xffffffff


	//   ....[20]....
        /*01d4*/ 	.word	0xffffffff


	//   ....[21]....
        /*01d8*/ 	.word	0xffffffff


	//   ....[22]....
        /*01dc*/ 	.word	0xffffffff


	//   ....[23]....
        /*01e0*/ 	.word	0xffffffff


	//   ....[24]....
        /*01e4*/ 	.word	0xffffffff


	//   ....[25]....
        /*01e8*/ 	.word	0xffffffff


	//   ....[26]....
        /*01ec*/ 	.word	0x0500000f


	//   ....[27]....
        /*01f0*/ 	.word	0x0500000f


	//   ....[28]....
        /*01f4*/ 	.word	0x0500000f


	//   ....[29]....
        /*01f8*/ 	.word	0x0500000f


	//   ....[30]....
        /*01fc*/ 	.word	0x0500000f


	//   ....[31]....
        /*0200*/ 	.word	0x0500000f


	//   ....[32]....
        /*0204*/ 	.word	0x0500000f


	//   ....[33]....
        /*0208*/ 	.word	0x0500000f


	//   ....[34]....
        /*020c*/ 	.word	0x0500000f


	//   ....[35]....
        /*0210*/ 	.word	0x0500000f


	//   ....[36]....
        /*0214*/ 	.word	0x0500000f


	//   ....[37]....
        /*0218*/ 	.word	0x0500000f


	//   ....[38]....
        /*021c*/ 	.word	0x0500000f


	//   ....[39]....
        /*0220*/ 	.word	0x0500000f


	//   ....[40]....
        /*0224*/ 	.word	0x0500000f


	//   ....[41]....
        /*0228*/ 	.word	0x0500000f


	//   ....[42]....
        /*022c*/ 	.word	0x0500000f


	//   ....[43]....
        /*0230*/ 	.word	0x0500000f


	//   ....[44]....
        /*0234*/ 	.word	0x0500000f


	//   ....[45]....
        /*0238*/ 	.word	0x0500000f


	//   ....[46]....
        /*023c*/ 	.word	0x0500000f


	//   ....[47]....
        /*0240*/ 	.word	0x0500000f


	//   ....[48]....
        /*0244*/ 	.word	0x0500000f


	//   ....[49]....
        /*0248*/ 	.word	0x0500000f


	//   ....[50]....
        /*024c*/ 	.word	0x0500000f


	//----- nvinfo : EIATTR_COOP_GROUP_INSTR_OFFSETS
	.align		4
.L_14149:
        /*0250*/ 	.byte	0x04, 0x28
        /*0252*/ 	.short	(.L_14151 - .L_14150)


	//   ....[0]....
.L_14150:
        /*0254*/ 	.word	0x000011e0


	//   ....[1]....
        /*0258*/ 	.word	0x00001210


	//   ....[2]....
        /*025c*/ 	.word	0x00001230


	//   ....[3]....
        /*0260*/ 	.word	0x00001250


	//   ....[4]....
        /*0264*/ 	.word	0x00001270


	//   ....[5]....
        /*0268*/ 	.word	0x000013b0


	//   ....[6]....
        /*026c*/ 	.word	0x000013d0


	//   ....[7]....
        /*0270*/ 	.word	0x00001400


	//   ....[8]....
        /*0274*/ 	.word	0x000022b0


	//   ....[9]....
        /*0278*/ 	.word	0x000022e0


	//   ....[10]....
        /*027c*/ 	.word	0x00002300


	//   ....[11]....
        /*0280*/ 	.word	0x00002330


	//   ....[12]....
        /*0284*/ 	.word	0x000023e0


	//   ....[13]....
        /*0288*/ 	.word	0x00002470


	//   ....[14]....
        /*028c*/ 	.word	0x00002490


	//   ....[15]....
        /*0290*/ 	.word	0x000024b0


	//   ....[16]....
        /*0294*/ 	.word	0x00003480


	//   ....[17]....
        /*0298*/ 	.word	0x00003490


	//   ....[18]....
        /*029c*/ 	.word	0x000034a0


	//   ....[19]....
        /*02a0*/ 	.word	0x000034b0


	//   ....[20]....
        /*02a4*/ 	.word	0x000034c0


	//   ....[21]....
        /*02a8*/ 	.word	0x000034d0


	//   ....[22]....
        /*02ac*/ 	.word	0x000034e0


	//   ....[23]....
        /*02b0*/ 	.word	0x00003500


	//   ....[24]....
        /*02b4*/ 	.word	0x00003520


	//   ....[25]....
        /*02b8*/ 	.word	0x00003540


	//   ....[26]....
        /*02bc*/ 	.word	0x00004370


	//   ....[27]....
        /*02c0*/ 	.word	0x000043d0


	//   ....[28]....
        /*02c4*/ 	.word	0x00004430


	//   ....[29]....
        /*02c8*/ 	.word	0x00004490


	//   ....[30]....
        /*02cc*/ 	.word	0x000044f0


	//   ....[31]....
        /*02d0*/ 	.word	0x00004570


	//   ....[32]....
        /*02d4*/ 	.word	0x000045e0


	//   ....[33]....
        /*02d8*/ 	.word	0x00004640


	//   ....[34]....
        /*02dc*/ 	.word	0x000046c0


	//   ....[35]....
        /*02e0*/ 	.word	0x00004720


	//   ....[36]....
        /*02e4*/ 	.word	0x000047a0


	//   ....[37]....
        /*02e8*/ 	.word	0x00004800


	//   ....[38]....
        /*02ec*/ 	.word	0x00004880


	//   ....[39]....
        /*02f0*/ 	.word	0x000048e0


	//   ....[40]....
        /*02f4*/ 	.word	0x00004960


	//   ....[41]....
        /*02f8*/ 	.word	0x000049c0


	//   ....[42]....
        /*02fc*/ 	.word	0x00004a40


	//   ....[43]....
        /*0300*/ 	.word	0x00004aa0


	//   ....[44]....
        /*0304*/ 	.word	0x00004b20


	//   ....[45]....
        /*0308*/ 	.word	0x00004b80


	//   ....[46]....
        /*030c*/ 	.word	0x00004c00


	//   ....[47]....
        /*0310*/ 	.word	0x00004c60


	//   ....[48]....
        /*0314*/ 	.word	0x00004cd0


	//   ....[49]....
        /*0318*/ 	.word	0x00004d30


	//   ....[50]....
        /*031c*/ 	.word	0x00004da0


	//----- nvinfo : EIATTR_SYSCALL_OFFSETS
	.align		4
.L_14151:
        /*0320*/ 	.byte	0x04, 0x46
        /*0322*/ 	.short	(.L_14153 - .L_14152)


	//   ....[0]....
.L_14152:
        /*0324*/ 	.word	0x00004200


	//   ....[1]....
        /*0328*/ 	.word	0x00004300


	//----- nvinfo : EIATTR_EXIT_INSTR_OFFSETS
	.align		4
.L_14153:
        /*032c*/ 	.byte	0x04, 0x1c
        /*032e*/ 	.short	(.L_14155 - .L_14154)


	//   ....[0]....
.L_14154:
        /*0330*/ 	.word	0x00000090


	//   ....[1]....
        /*0334*/ 	.word	0x00003bd0


	//   ....[2]....
        /*0338*/ 	.word	0x00003c90


	//   ....[3]....
        /*033c*/ 	.word	0x00004100


	//   ....[4]....
        /*0340*/ 	.word	0x00004310


	//----- nvinfo : EIATTR_CRS_STACK_SIZE
	.align		4
.L_14155:
        /*0344*/ 	.byte	0x04, 0x1e
        /*0346*/ 	.short	(.L_14157 - .L_14156)
.L_14156:
        /*0348*/ 	.word	0x00000000


	//----- nvinfo : EIATTR_CBANK_PARAM_SIZE
	.align		4
.L_14157:
        /*034c*/ 	.byte	0x03, 0x19
        /*034e*/ 	.short	0x008c


	//----- nvinfo : EIATTR_PARAM_CBANK
	.align		4
        /*0350*/ 	.byte	0x04, 0x0a
        /*0352*/ 	.short	(.L_14159 - .L_14158)
	.align		4
.L_14158:
        /*0354*/ 	.word	index@(.nv.constant0._ZN4vllm25paged_attention_v2_kernelI13__nv_bfloat16hLi80ELi32ELi128ELNS_18Fp8KVCacheDataTypeE1ELb1ELi512EEEvPfS3_PT_PKS4_PKT0_SA_ifPKiSC_iPKfiiiSE_SE_iiiii)
        /*0358*/ 	.short	0x0210
        /*035a*/ 	.short	0x008c


	//----- nvinfo : EIATTR_SW_WAR
	.align		4
.L_14159:
        /*035c*/ 	.byte	0x04, 0x36
        /*035e*/ 	.short	(.L_14161 - .L_14160)
.L_14160:
        /*0360*/ 	.word	0x00000008
.L_14161:


//--------------------- .nv.info._ZN4vllm25paged_attention_v2_kernelI13__nv_bfloat16hLi64ELi32ELi128ELNS_18Fp8KVCacheDataTypeE1ELb1ELi512EEEvPfS3_PT_PKS4_PKT0_SA_ifPKiSC_iPKfiiiSE_SE_iiiii --------------------------
	.section	.nv.info._ZN4vllm25paged_attention_v2_kernelI13__nv_bfloat16hLi64ELi32ELi128ELNS_18Fp8KVCacheDataTypeE1ELb1ELi512EEEvPfS3_PT_PKS4_PKT0_SA_ifPKiSC_iPKfiiiSE_SE_iiiii,"",@"SHT_CUDA_INFO"
	.sectionflags	@""
	.align	4


	//----- nvinfo : EIATTR_CUDA_API_VERSION
	.align		4
        /*0000*/ 	.byte	0x04, 0x37
        /*0002*/ 	.short	(.L_14163 - .L_14162)
.L_14162:
        /*0004*/ 	.word	0x00000082


	//----- nvinfo : EIATTR_KPARAM_INFO
	.align		4
.L_14163:
        /*0008*/ 	.byte	0x04, 0x17
        /*000a*/ 	.short	(.L_14165 - .L_14164)
.L_14164:
        /*000c*/ 	.word	0x00000000
        /*0010*/ 	.short	0x0015
        /*0012*/ 	.short	0x0088
        /*0014*/ 	.byte	0x00, 0xf0, 0x11, 0x00


	//----- nvinfo : EIATTR_KPARAM_INFO
	.align		4
.L_14165:
        /*0018*/ 	.byte	0x04, 0x17
        /*001a*/ 	.short	(.L_14167 - .L_14166)
.L_14166:
        /*001c*/ 	.word	0x00000000
        /*0020*/ 	.short	0x0014
        /*0022*/ 	.short	0x0084
        /*0024*/ 	.byte	0x00, 0xf0, 0x11, 0x00


	//----- nvinfo : EIATTR_KPARAM_INFO
	.align		4
.L_14167:
        /*0028*/ 	.byte	0x04, 0x17
        /*002a*/ 	.short	(.L_14169 - .L_14168)
.L_14168:
        /*002c*/ 	.word	0x00000000
        /*0030*/ 	.short	0x0013
        /*0032*/ 	.short	0x0080
        /*0034*/ 	.byte	0x00, 0xf0, 0x11, 0x00


	//----- nvinfo : EIATTR_KPARAM_INFO
	.align		4
.L_14169:
        /*0038*/ 	.byte	0x04, 0x17
        /*003a*/ 	.short	(.L_14171 - .L_14170)
.L_14170:
        /*003c*/ 	.word	0x00000000
        /*0040*/ 	.short	0x0012
        /*0042*/ 	.short	0x007c
        /*0044*/ 	.byte	0x00, 0xf0, 0x11, 0x00


	//----- nvinfo : EIATTR_KPARAM_INFO
	.align		4
.L_14171:
        /*0048*/ 	.byte	0x04, 0x17
        /*004a*/ 	.short	(.L_14173 - .L_14172)
.L_14172:
        /*004c*/ 	.word	0x00000000
        /*0050*/ 	.short	0x0011
        /*0052*/ 	.short	0x0078
        /*0054*/ 	.byte	0x00, 0xf0, 0x11, 0x00


	//----- nvinfo : EIATTR_KPARAM_INFO
	.align		4
.L_14173:
        /*0058*/ 	.byte	0x04, 0x17
        /*005a*/ 	.short	(.L_14175 - .L_14174)
.L_14174:
        /*005c*/ 	.word	0x00000000
        /*0060*/ 	.short	0x0010
        /*0062*/ 	.short	0x0070
        /*0064*/ 	.byte	0x00, 0xf0, 0x21, 0x00


	//----- nvinfo : EIATTR_KPARAM_INFO
	.align		4
.L_14175:
        /*0068*/ 	.byte	0x04, 0x17
        /*006a*/ 	.short	(.L_14177 - .L_14176)
.L_14176:
        /*006c*/ 	.word	0x00000000
        /*0070*/ 	.short	0x000f
        /*0072*/ 	.short	0x0068
        /*0074*/ 	.byte	0x00, 0xf0, 0x21, 0x00


	//----- nvinfo : EIATTR_KPARAM_INFO
	.align		4
.L_14177:
        /*0078*/ 	.byte	0x04, 0x17
        /*007a*/ 	.short	(.L_14179 - .L_14178)
.L_14178:
        /*007c*/ 	.word	0x00000000
        /*0080*/ 	.short	0x000e
        /*0082*/ 	.short	0x0060
        /*0084*/ 	.byte	0x00, 0xf0, 0x11, 0x00


	//----- nvinfo : EIATTR_KPARAM_INFO
	.align		4
.L_14179:
        /*0088*/ 	.byte	0x04, 0x17
        /*008a*/ 	.short	(.L_14181 - .L_14180)
.L_14180:
        /*008c*/ 	.word	0x00000000
        /*0090*/ 	.short	0x000d
        /*0092*/ 	.short	0x005c
        /*0094*/ 	.byte	0x00, 0xf0, 0x11, 0x00


	//----- nvinfo : EIATTR_KPARAM_INFO
	.align		4
.L_14181:
        /*0098*/ 	.byte	0x04, 0x17
        /*009a*/ 	.short	(.L_14183 - .L_14182)
.L_14182:
        /*009c*/ 	.word	0x00000000
        /*00a0*/ 	.short	0x000c
        /*00a2*/ 	.short	0x0058
        /*00a4*/ 	.byte	0x00, 0xf0, 0x11, 0x00


	//----- nvinfo : EIATTR_KPARAM_INFO
	.align		4
.L_14183:
        /*00a8*/ 	.byte	0x04, 0x17
        /*00aa*/ 	.short	(.L_14185 - .L_14184)
.L_14184:
        /*00ac*/ 	.word	0x00000000
        /*00b0*/ 	.short	0x000b
        /*00b2*/ 	.short	0x0050
        /*00b4*/ 	.byte	0x00, 0xf0, 0x21, 0x00


	//----- nvinfo : EIATTR_KPARAM_INFO
	.align		4
.L_14185:
        /*00b8*/ 	.byte	0x04, 0x17
        /*00ba*/ 	.short	(.L_14187 - .L_14186)
.L_14186:
        /*00bc*/ 	.word	0x00000000
        /*00c0*/ 	.short	0x000a
        /*00c2*/ 	.short	0x0048
        /*00c4*/ 	.byte	0x00, 0xf0, 0x11, 0x00


	//----- nvinfo : EIATTR_KPARAM_INFO
	.align		4
.L_14187:
        /*00c8*/ 	.byte	0x04, 0x17
        /*00ca*/ 	.short	(.L_14189 - .L_14188)
.L_14188:
        /*00cc*/ 	.word	0x00000000
        /*00d0*/ 	.short	0x0009
        /*00d2*/ 	.short	0x0040
        /*00d4*/ 	.byte	0x00, 0xf0, 0x21, 0x00


	//----- nvinfo : EIATTR_KPARAM_INFO
	.align		4
.L_14189:
        /*00d8*/ 	.byte	0x04, 0x17
        /*00da*/ 	.short	(.L_14191 - .L_14190)
.L_14190:
        /*00dc*/ 	.word	0x00000000
        /*00e0*/ 	.short	0x0008
        /*00e2*/ 	.short	0x0038
        /*00e4*/ 	.byte	0x00, 0xf0, 0x21, 0x00


	//----- nvinfo : EIATTR_KPARAM_INFO
	.align		4
.L_14191:
        /*00e8*/ 	.byte	0x04, 0x17
        /*00ea*/ 	.short	(.L_14193 - .L_14192)
.L_14192:
        /*00ec*/ 	.word	0x00000000
        /*00f0*/ 	.short	0x0007
        /*00f2*/ 	.short	0x0034
        /*00f4*/ 	.byte	0x00, 0xf0, 0x11, 0x00


	//----- nvinfo : EIATTR_KPARAM_INFO
	.align		4
.L_14193:
        /*00f8*/ 	.byte	0x04, 0x17
        /*00fa*/ 	.short	(.L_14195 - .L_14194)
.L_14194:
        /*00fc*/ 	.word	0x00000000
        /*0100*/ 	.short	0x0006
        /*0102*/ 	.short	0x0030
        /*0104*/ 	.byte	0x00, 0xf0, 0x11, 0x00


	//----- nvinfo : EIATTR_KPARAM_INFO
	.align		4
.L_14195:
        /*0108*/ 	.byte	0x04, 0x17
        /*010a*/ 	.short	(.L_14197 - .L_14196)
.L_14196:
        /*010c*/ 	.word	0x00000000
        /*0110*/ 	.short	0x0005
        /*0112*/ 	.short	0x0028
        /*0114*/ 	.byte	0x00, 0xf0, 0x21, 0x00


	//----- nvinfo : EIATTR_KPARAM_INFO
	.align		4
.L_14197:
        /*0118*/ 	.byte	0x04, 0x17
        /*011a*/ 	.short	(.L_14199 - .L_14198)
.L_14198:
        /*011c*/ 	.word	0x00000000
        /*0120*/ 	.short	0x0004
        /*0122*/ 	.short	0x0020
        /*0124*/ 	.byte	0x00, 0xf0, 0x21, 0x00


	//----- nvinfo : EIATTR_KPARAM_INFO
	.align		4
.L_14199:
        /*0128*/ 	.byte	0x04, 0x17
        /*012a*/ 	.short	(.L_14201 - .L_14200)
.L_14200:
        /*012c*/ 	.word	0x00000000
        /*0130*/ 	.short	0x0003
        /*0132*/ 	.short	0x0018
        /*0134*/ 	.byte	0x00, 0xf0, 0x21, 0x00


	//----- nvinfo : EIATTR_KPARAM_INFO
	.align		4
.L_14201:
        /*0138*/ 	.byte	0x04, 0x17
        /*013a*/ 	.short	(.L_14203 - .L_14202)
.L_14202:
        /*013c*/ 	.word	0x00000000
        /*0140*/ 	.short	0x0002
        /*0142*/ 	.short	0x0010
        /*0144*/ 	.byte	0x00, 0xf0, 0x21, 0x00


	//----- nvinfo : EIATTR_KPARAM_INFO
	.align		4
.L_14203:
        /*0148*/ 	.byte	0x04, 0x17
        /*014a*/ 	.short	(.L_14205 - .L_14204)
.L_14204:
        /*014c*/ 	.word	0x00000000
        /*0150*/ 	.short	0x0001
        /*0152*/ 	.short	0x0008
        /*0154*/ 	.byte	0x00, 0xf0, 0x21, 0x00


	//----- nvinfo : EIATTR_KPARAM_INFO
	.align		4
.L_14205:
        /*0158*/ 	.byte	0x04, 0x17
        /*015a*/ 	.short	(.L_14207 - .L_14206)
.L_14206:
        /*015c*/ 	.word	0x00000000
        /*0160*/ 	.short	0x0000
        /*0162*/ 	.short	0x0000
        /*0164*/ 	.byte	0x00, 0xf0, 0x21, 0x00


	//----- nvinfo : EIATTR_SPARSE_MMA_MASK
	.align		4
.L_14207:
        /*0168*/ 	.byte	0x03, 0x50
        /*016a*/ 	.short	0x0000


	//----- nvinfo : EIATTR_MAXREG_COUNT
	.align		4
        /*016c*/ 	.byte	0x03, 0x1b
        /*016e*/ 	.short	0x00ff


	//----- nvinfo : EIATTR_NUM_BARRIERS
	.align		4
        /*0170*/ 	.byte	0x02, 0x4c
        /*0172*/ 	.byte	0x01
	.zero		1


	//----- nvinfo : EIATTR_EXTERNS
	.align		4
        /*0174*/ 	.byte	0x04, 0x0f
        /*0176*/ 	.short	(.L_14209 - .L_14208)


	//   ....[0]....
	.align		4
.L_14208:
        /*0178*/ 	.word	index@(__assertfail)


	//----- nvinfo : EIATTR_MERCURY_ISA_VERSION
	.align		4
.L_14209:
        /*017c*/ 	.byte	0x03, 0x5f
        /*017e*/ 	.short	0x0101


	//----- nvinfo : EIATTR_COOP_GROUP_MASK_REGIDS
	.align		4
        /*0180*/ 	.byte	0x04, 0x29
        /*0182*/ 	.short	(.L_14211 - .L_14210)


	//   ....[0]....
.L_14210:
        /*0184*/ 	.word	0xffffffff


	//   ....[1]....
        /*0188*/ 	.word	0xffffffff


	//   ....[2]....
        /*018c*/ 	.word	0xffffffff


	//   ....[3]....
        /*0190*/ 	.word	0xffffffff


	//   ....[4]....
        /*0194*/ 	.word	0xffffffff


	//   ....[5]....
        /*0198*/ 	.word	0xffffffff


	//   ....[6]....
        /*019c*/ 	.word	0xffffffff


	//   ....[7]....
        /*01a0*/ 	.word	0xffffffff


	//   ....[8]....
        /*01a4*/ 	.word	0xffffffff


	//   ....[9]....
        /*01a8*/ 	.word	0xffffffff


	//   ....[10]....
        /*01ac*/ 	.word	0xffffffff


	//   ....[11]....
        /*01b0*/ 	.word	0xffffffff


	//   ....[12]....
        /*01b4*/ 	.word	0xffffffff


	//   ....[13]....
        /*01b8*/ 	.word	0xffffffff


	//   ....[14]....
        /*01bc*/ 	.word	0xffffffff


	//   ....[15]....
        /*01c0*/ 	.word	0xffffffff


	//   ....[16]....
        /*01c4*/ 	.word	0xffffffff


	//   ....[17]....
        /*01c8*/ 	.word	0xffffffff


	//   ....[18]....
        /*01cc*/ 	.word	0xffffffff


	//   ....[19]....
        /*01d0*/ 	.word	0xffffffff


	//   ....[20]....
        /*01d4*/ 	.word	0xffffffff


	//   ....[21]....
        /*01d8*/ 	.word	0xffffffff


	//   ....[22]....
        /*01dc*/ 	.word	0xffffffff


	//   ....[23]....
        /*01e0*/ 	.word	0xffffffff


	//   ....[24]....
        /*01e4*/ 	.word	0x0500000f


	//   ....[25]....
        /*01e8*/ 	.word	0x0500000f


	//   ....[26]....
        /*01ec*/ 	.word	0x0500000f


	//   ....[27]....
        /*01f0*/ 	.word	0x0500000f


	//   ....[28]....
        /*01f4*/ 	.word	0x0500000f


	//   ....[29]....
        /*01f8*/ 	.word	0x0500000f


	//   ....[30]....
        /*01fc*/ 	.word	0x0500000f


	//   ....[31]....
        /*0200*/ 	.word	0x0500000f


	//   ....[32]....
        /*0204*/ 	.word	0x0500000f


	//   ....[33]....
        /*0208*/ 	.word	0x0500000f


	//   ....[34]....
        /*020c*/ 	.word	0x0500000f


	//   ....[35]....
        /*0210*/ 	.word	0x0500000f


	//   ....[36]....
        /*0214*/ 	.word	0x0500000f


	//   ....[37]....
        /*0218*/ 	.word	0x0500000f


	//   ....[38]....
        /*021c*/ 	.word	0x0500000f


	//   ....[39]....
        /*0220*/ 	.word	0x0500000f


	//   ....[40]....
        /*0224*/ 	.word	0x0500000f


	//   ....[41]....
        /*0228*/ 	.word	0x0500000f


	//   ....[42]....
        /*022c*/ 	.word	0x0500000f


	//   ....[43]....
        /*0230*/ 	.word	0x0500000f


	//   ....[44]....
        /*0234*/ 	.word	0x0500000f


	//----- nvinfo : EIATTR_COOP_GROUP_INSTR_OFFSETS
	.align		4
.L_14211:
        /*0238*/ 	.byte	0x04, 0x28
        /*023a*/ 	.short	(.L_14213 - .L_14212)


	//   ....[0]....
.L_14212:
        /*023c*/ 	.word	0x000011f0


	//   ....[1]....
        /*0240*/ 	.word	0x00001220


	//   ....[2]....
        /*0244*/ 	.word	0x00001240


	//   ....[3]....
        /*0248*/ 	.word	0x00001260


	//   ....[4]....
        /*024c*/ 	.word	0x00001280


	//   ....[5]....
        /*0250*/ 	.word	0x000013c0


	//   ....[6]....
        /*0254*/ 	.word	0x000013e0


	//   ....[7]....
        /*0258*/ 	.word	0x00001410


	//   ....[8]....
        /*025c*/ 	.word	0x000022c0


	//   ....[9]....
        /*0260*/ 	.word	0x000022f0


	//   ....[10]....
        /*0264*/ 	.word	0x00002310


	//   ....[11]....
        /*0268*/ 	.word	0x00002340


	//   ....[12]....
        /*026c*/ 	.word	0x000023e0


	//   ....[13]....
        /*0270*/ 	.word	0x00002480


	//   ....[14]....
        /*0274*/ 	.word	0x000024a0


	//   ....[15]....
        /*0278*/ 	.word	0x000024c0


	//   ....[16]....
        /*027c*/ 	.word	0x00003440


	//   ....[17]....
        /*0280*/ 	.word	0x00003460


	//   ....[18]....
        /*0284*/ 	.word	0x00003470


	//   ....[19]....
        /*0288*/ 	.word	0x00003480


	//   ....[20]....
        /*028c*/ 	.word	0x00003490


	//   ....[21]....
        /*0290*/ 	.word	0x000034a0


	//   ....[22]....
        /*0294*/ 	.word	0x000034b0


	//   ....[23]....
        /*0298*/ 	.word	0x000034d0


	//   ....[24]....
        /*029c*/ 	.word	0x00004110


	//   ....[25]....
        /*02a0*/ 	.word	0x00004170


	//   ....[26]....
        /*02a4*/ 	.word	0x000041d0


	//   ....[27]....
        /*02a8*/ 	.word	0x00004230


	//   ....[28]....
        /*02ac*/ 	.word	0x00004290


	//   ....[29]....
        /*02b0*/ 	.word	0x00004310


	//   ....[30]....
        /*02b4*/ 	.word	0x00004370


	//   ....[31]....
        /*02b8*/ 	.word	0x000043d0


	//   ....[32]....
        /*02bc*/ 	.word	0x00004450


	//   ....[33]....
        /*02c0*/ 	.word	0x000044b0


	//   ....[34]....
        /*02c4*/ 	.word	0x00004530


	//   ....[35]....
        /*02c8*/ 	.word	0x00004590


	//   ....[36]....
        /*02cc*/ 	.word	0x00004610


	//   ....[37]....
        /*02d0*/ 	.word	0x00004670


	//   ....[38]....
        /*02d4*/ 	.word	0x000046f0


	//   ....[39]....
        /*02d8*/ 	.word	0x00004750


	//   ....[40]....
        /*02dc*/ 	.word	0x000047d0


	//   ....[41]....
        /*02e0*/ 	.word	0x00004830


	//   ....[42]....
        /*02e4*/ 	.word	0x000048b0


	//   ....[43]....
        /*02e8*/ 	.word	0x00004910


	//   ....[44]....
        /*02ec*/ 	.word	0x00004990


	//----- nvinfo : EIATTR_SYSCALL_OFFSETS
	.align		4
.L_14213:
        /*02f0*/ 	.byte	0x04, 0x46
        /*02f2*/ 	.short	(.L_14215 - .L_14214)


	//   ....[0]....
.L_14214:
        /*02f4*/ 	.word	0x00003fa0


	//   ....[1]....
        /*02f8*/ 	.word	0x000040a0


	//----- nvinfo : EIATTR_EXIT_INSTR_OFFSETS
	.align		4
.L_14215:
        /*02fc*/ 	.byte	0x04, 0x1c
        /*02fe*/ 	.short	(.L_14217 - .L_14216)


	//   ....[0]....
.L_14216:
        /*0300*/ 	.word	0x00000090


	//   ....[1]....
        /*0304*/ 	.word	0x00003a50


	//   ....[2]....
        /*0308*/ 	.word	0x00003b10


	//   ....[3]....
        /*030c*/ 	.word	0x00003ea0


	//   ....[4]....
        /*0310*/ 	.word	0x000040b0


	//----- nvinfo : EIATTR_CRS_STACK_SIZE
	.align		4
.L_14217:
        /*0314*/ 	.byte	0x04, 0x1e
        /*0316*/ 	.short	(.L_14219 - .L_14218)
.L_14218:
        /*0318*/ 	.word	0x00000000


	//----- nvinfo : EIATTR_CBANK_PARAM_SIZE
	.align		4
.L_14219:
        /*031c*/ 	.byte	0x03, 0x19
        /*031e*/ 	.short	0x008c


	//----- nvinfo : EIATTR_PARAM_CBANK
	.align		4
        /*0320*/ 	.byte	0x04, 0x0a
        /*0322*/ 	.short	(.L_14221 - .L_14220)
	.align		4
.L_14220:
        /*0324*/ 	.word	index@(.nv.constant0._ZN4vllm25paged_attention_v2_kernelI13__nv_bfloat16hLi64ELi32ELi128ELNS_18Fp8KVCacheDataTypeE1ELb1ELi512EEEvPfS3_PT_PKS4_PKT0_SA_ifPKiSC_iPKfiiiSE_SE_iiiii)
        /*0328*/ 	.short	0x0210
        /*032a*/ 	.short	0x008c


	//----- nvinfo : EIATTR_SW_WAR
	.align		4
.L_14221:
        /*032c*/ 	.byte	0x04, 0x36
        /*032e*/ 	.short	(.L_14223 - .L_14222)
.L_14222:
        /*0330*/ 	.word	0x00000008
.L_14223:


//--------------------- .nv.info._ZN4vllm25paged_attention_v2_kernelI13__nv_bfloat16hLi32ELi32ELi128ELNS_18Fp8KVCacheDataTypeE1ELb1ELi512EEEvPfS3_PT_PKS4_PKT0_SA_ifPKiSC_iPKfiiiSE_SE_iiiii --------------------------
	.section	.nv.info._ZN4vllm25paged_attention_v2_kernelI13__nv_bfloat16hLi32ELi32ELi128ELNS_18Fp8KVCacheDataTypeE1ELb1ELi512EEEvPfS3_PT_PKS4_PKT0_SA_ifPKiSC_iPKfiiiSE_SE_iiiii,"",@"SHT_CUDA_INFO"
	.sectionflags	@""
	.align	4


	//----- nvinfo : EIATTR_CUDA_API_VERSION
	.align		4
        /*0000*/ 	.byte	0x04, 0x37
        /*0002*/ 	.short	(.L_14225 - .L_14224)
.L_14224:
        /*0004*/ 	.word	0x00000082


	//----- nvinfo : EIATTR_KPARAM_INFO
	.align		4
.L_14225:
        /*0008*/ 	.byte	0x04, 0x17
        /*000a*/ 	.short	(.L_14227 - .L_14226)
.L_14226:
        /*000c*/ 	.word	0x00000000
        /*0010*/ 	.short	0x0015
        /*0012*/ 	.short	0x0088
        /*0014*/ 	.byte	0x00, 0xf0, 0x11, 0x00


	//----- nvinfo : EIATTR_KPARAM_INFO
	.align		4
.L_14227:
        /*0018*/ 	.byte	0x04, 0x17
        /*001a*/ 	.short	(.L_14229 - .L_14228)
.L_14228:
        /*001c*/ 	.word	0x00000000
        /*0020*/ 	.short	0x0014
        /*0022*/ 	.short	0x0084
        /*0024*/ 	.byte	0x00, 0xf0, 0x11, 0x00


	//----- nvinfo : EIATTR_KPARAM_INFO
	.align		4
.L_14229:
        /*0028*/ 	.byte	0x04, 0x17
        /*002a*/ 	.short	(.L_14231 - .L_14230)
.L_14230:
        /*002c*/ 	.word	0x00000000
        /*0030*/ 	.short	0x0013
        /*0032*/ 	.short	0x0080
        /*0034*/ 	.byte	0x00, 0xf0, 0x11, 0x00


	//----- nvinfo : EIATTR_KPARAM_INFO
	.align		4
.L_14231:
        /*0038*/ 	.byte	0x04, 0x17
        /*003a*/ 	.short	(.L_14233 - .L_14232)
.L_14232:
        /*003c*/ 	.word	0x00000000
        /*0040*/ 	.short	0x0012
        /*0042*/ 	.short	0x007c
        /*0044*/ 	.byte	0x00, 0xf0, 0x11, 0x00


	//----- nvinfo : EIATTR_KPARAM_INFO
	.align		4
.L_14233:
        /*0048*/ 	.byte	0x04, 0x17
        /*004a*/ 	.short	(.L_14235 - .L_14234)
.L_14234:
        /*004c*/ 	.word	0x00000000
        /*0050*/ 	.short	0x0011
        /*0052*/ 	.short	0x0078
        /*0054*/ 	.byte	0x00, 0xf0, 0x11, 0x00


	//----- nvinfo : EIATTR_KPARAM_INFO
	.align		4
.L_14235:
        /*0058*/ 	.byte	0x04, 0x17
        /*005a*/ 	.short	(.L_14237 - .L_14236)
.L_14236:
        /*005c*/ 	.word	0x00000000
        /*0060*/ 	.short	0x0010
        /*0062*/ 	.short	0x0070
        /*0064*/ 	.byte	0x00, 0xf0, 0x21, 0x00


	//----- nvinfo : EIATTR_KPARAM_INFO
	.align		4
.L_14237:
        /*0068*/ 	.byte	0x04, 0x17
        /*006a*/ 	.short	(.L_14239 - .L_14238)
.L_14238:
        /*006c*/ 	.word	0x00000000
        /*0070*/ 	.short	0x000f
        /*0072*/ 	.short	0x0068
        /*0074*/ 	.byte	0x00, 0xf0, 0x21, 0x00


	//----- nvinfo : EIATTR_KPARAM_INFO
	.align		4
.L_14239:
        /*0078*/ 	.byte	0x04, 0x17
        /*007a*/ 	.short	(.L_14241 - .L_14240)
.L_14240:
        /*007c*/ 	.word	0x00000000
        /*0080*/ 	.short	0x000e
        /*0082*/ 	.short	0x0060
        /*0084*/ 	.byte	0x00, 0xf0, 0x11, 0x00


	//----- nvinfo : EIATTR_KPARAM_INFO
	.align		4
.L_14241:
        /*0088*/ 	.byte	0x04, 0x17
        /*008a*/ 	.short	(.L_14243 - .L_14242)
.L_14242:
        /*008c*/ 	.word	0x00000000
        /*0090*/ 	.short	0x000d
        /*0092*/ 	.short	0x005c
        /*0094*/ 	.byte	0x00, 0xf0, 0x11, 0x00


	//----- nvinfo : EIATTR_KPARAM_INFO
	.align		4
.L_14243:
        /*0098*/ 	.byte	0x04, 0x17
        /*009a*/ 	.short	(.L_14245 - .L_14244)
.L_14244:
        /*009c*/ 	.word	0x00000000
        /*00a0*/ 	.short	0x000c
        /*00a2*/ 	.short	0x0058
        /*00a4*/ 	.byte	0x00, 0xf0, 0x11, 0x00


	//----- nvinfo : EIATTR_KPARAM_INFO
	.align		4
.L_14245:
        /*00a8*/ 	.byte	0x04, 0x17
        /*00aa*/ 	.short	(.L_14247 - .L_14246)
.L_14246:
        /*00ac*/ 	.word	0x00000000
        /*00b0*/ 	.short	0x000b
        /*00b2*/ 	.short	0x0050
        /*00b4*/ 	.byte	0x00, 0xf0, 0x21, 0x00


	//----- nvinfo : EIATTR_KPARAM_INFO
	.align		4
.L_14247:
        /*00b8*/ 	.byte	0x04, 0x17
        /*00ba*/ 	.short	(.L_14249 - .L_14248)
.L_14248:
        /*00bc*/ 	.word	0x00000000
        /*00c0*/ 	.short	0x000a
        /*00c2*/ 	.short	0x0048
        /*00c4*/ 	.byte	0x00, 0xf0, 0x11, 0x00


	//----- nvinfo : EIATTR_KPARAM_INFO
	.align		4
.L_14249:
        /*00c8*/ 	.byte	0x04, 0x17
        /*00ca*/ 	.short	(.L_14251 - .L_14250)
.L_14250:
        /*00cc*/ 	.word	0x00000000
        /*00d0*/ 	.short	0x0009
        /*00d2*/ 	.short	0x0040
        /*00d4*/ 	.byte	0x00, 0xf0, 0x21, 0x00


	//----- nvinfo : EIATTR_KPARAM_INFO
	.align		4
.L_14251:
        /*00d8*/ 	.byte	0x04, 0x17
        /*00da*/ 	.short	(.L_14253 - .L_14252)
.L_14252:
        /*00dc*/ 	.word	0x00000000
        /*00e0*/ 	.short	0x0008
        /*00e2*/ 	.short	0x0038
        /*00e4*/ 	.byte	0x00, 0xf0, 0x21, 0x00


	//----- nvinfo : EIATTR_KPARAM_INFO
	.align		4
.L_14253:
        /*00e8*/ 	.byte	0x04, 0x17
        /*00ea*/ 	.short	(.L_14255 - .L_14254)
.L_14254:
        /*00ec*/ 	.word	0x00000000
        /*00f0*/ 	.short	0x0007
        /*00f2*/ 	.short	0x0034
        /*00f4*/ 	.byte	0x00, 0xf0, 0x11, 0x00


	//----- nvinfo : EIATTR_KPARAM_INFO
	.align		4
.L_14255:
        /*00f8*/ 	.byte	0x04, 0x17
        /*00fa*/ 	.short	(.L_14257 - .L_14256)
.L_14256:
        /*00fc*/ 	.word	0x00000000
        /*0100*/ 	.short	0x0006
        /*0102*/ 	.short	0x0030
        /*0104*/ 	.byte	0x00, 0xf0, 0x11, 0x00


	//----- nvinfo : EIATTR_KPARAM_INFO
	.align		4
.L_14257:
        /*0108*/ 	.byte	0x04, 0x17
        /*010a*/ 	.short	(.L_14259 - .L_14258)
.L_14258:
        /*010c*/ 	.word	0x00000000
        /*0110*/ 	.short	0x0005
        /*0112*/ 	.short	0x0028
        /*0114*/ 	.byte	0x00, 0xf0, 0x21, 0x00


	//----- nvinfo : EIATTR_KPARAM_INFO
	.align		4
.L_14259:
        /*0118*/ 	.byte	0x04, 0x17
        /*011a*/ 	.short	(.L_14261 - .L_14260)
.L_14260:
        /*011c*/ 	.word	0x00000000
        /*0120*/ 	.short	0x0004
        /*0122*/ 	.short	0x0020
        /*0124*/ 	.byte	0x00, 0xf0, 0x21, 0x00


	//----- nvinfo : EIATTR_KPARAM_INFO
	.align		4
.L_14261:
        /*0128*/ 	.byte	0x04, 0x17
        /*012a*/ 	.short	(.L_14263 - .L_14262)
.L_14262:
        /*012c*/ 	.word	0x00000000
        /*0130*/ 	.short	0x0003
        /*0132*/ 	.short	0x0018
        /*0134*/ 	.byte	0x00, 0xf0, 0x21, 0x00


	//----- nvinfo : EIATTR_KPARAM_INFO
	.align		4
.L_14263:
        /*0138*/ 	.byte	0x04, 0x17
        /*013a*/ 	.short	(.L_14265 - .L_14264)
.L_14264:
        /*013c*/ 	.word	0x00000000
        /*0140*/ 	.short	0x0002
        /*0142*/ 	.short	0x0010
        /*0144*/ 	.byte	0x00, 0xf0, 0x21, 0x00


	//----- nvinfo : EIATTR_KPARAM_INFO
	.align		4
.L_14265:
        /*0148*/ 	.byte	0x04, 0x17
        /*014a*/ 	.short	(.L_14267 - .L_14266)
.L_14266:
        /*014c*/ 	.word	0x00000000
        /*0150*/ 	.short	0x0001
        /*0152*/ 	.short	0x0008
        /*0154*/ 	.byte	0x00, 0xf0, 0x21, 0x00


	//----- nvinfo : EIATTR_KPARAM_INFO
	.align		4
.L_14267:
        /*0158*/ 	.byte	0x04, 0x17
        /*015a*/ 	.short	(.L_14269 - .L_14268)
.L_14268:
        /*015c*/ 	.word	0x00000000
        /*0160*/ 	.short	0x0000
        /*0162*/ 	.short	0x0000
        /*0164*/ 	.byte	0x00, 0xf0, 0x21, 0x00


	//----- nvinfo : EIATTR_SPARSE_MMA_MASK
	.align		4
.L_14269:
        /*0168*/ 	.byte	0x03, 0x50
        /*016a*/ 	.short	0x0000


	//----- nvinfo : EIATTR_MAXREG_COUNT
	.align		4
        /*016c*/ 	.byte	0x03, 0x1b
        /*016e*/ 	.short	0x00ff


	//----- nvinfo : EIATTR_NUM_BARRIERS
	.align		4
        /*0170*/ 	.byte	0x02, 0x4c
        /*0172*/ 	.byte	0x01
	.zero		1


	//----- nvinfo : EIATTR_EXTERNS
	.align		4
        /*0174*/ 	.byte	0x04, 0x0f
        /*0176*/ 	.short	(.L_14271 - .L_14270)


	//   ....[0]....
	.align		4
.L_14270:
        /*0178*/ 	.word	index@(__assertfail)


	//----- nvinfo : EIATTR_MERCURY_ISA_VERSION
	.align		4
.L_14271:
        /*017c*/ 	.byte	0x03, 0x5f
        /*017e*/ 	.short	0x0101


	//----- nvinfo : EIATTR_COOP_GROUP_MASK_REGIDS
	.align		4
        /*0180*/ 	.byte	0x04, 0x29
        /*0182*/ 	.short	(.L_14273 - .L_14272)


	//   ....[0]....
.L_14272:
        /*0184*/ 	.word	0xffffffff


	//   ....[1]....
        /*0188*/ 	.word	0xffffffff


	//   ....[2]....
        /*018c*/ 	.word	0xffffffff


	//   ....[3]....
        /*0190*/ 	.word	0xffffffff


	//   ....[4]....
        /*0194*/ 	.word	0xffffffff


	//   ....[5]....
        /*0198*/ 	.word	0xffffffff


	//   ....[6]....
        /*019c*/ 	.word	0xffffffff


	//   ....[7]....
        /*01a0*/ 	.word	0xffffffff


	//   ....[8]....
        /*01a4*/ 	.word	0xffffffff


	//   ....[9]....
        /*01a8*/ 	.word	0xffffffff


	//   ....[10]....
        /*01ac*/ 	.word	0xffffffff


	//   ....[11]....
        /*01b0*/ 	.word	0xffffffff


	//   ....[12]....
        /*01b4*/ 	.word	0xffffffff


	//   ....[13]....
        /*01b8*/ 	.word	0xffffffff


	//   ....[14]....
        /*01bc*/ 	.word	0xffffffff


	//   ....[15]....
        /*01c0*/ 	.word	0xffffffff


	//   ....[16]....
        /*01c4*/ 	.word	0xffffffff


	//   ....[17]....
        /*01c8*/ 	.word	0xffffffff


	//   ....[18]....
        /*01cc*/ 	.word	0xffffffff


	//   ....[19]....
        /*01d0*/ 	.word	0xffffffff


	//   ....[20]....
        /*01d4*/ 	.word	0x0500000f


	//   ....[21]....
        /*01d8*/ 	.word	0x0500000f


	//   ....[22]....
        /*01dc*/ 	.word	0x0500000f


	//   ....[23]....
        /*01e0*/ 	.word	0x0500000f


	//   ....[24]....
        /*01e4*/ 	.word	0x0500000f


	//   ....[25]....
        /*01e8*/ 	.word	0x0500000f


	//   ....[26]....
        /*01ec*/ 	.word	0x0500000f


	//   ....[27]....
        /*01f0*/ 	.word	0x0500000f


	//   ....[28]....
        /*01f4*/ 	.word	0x0500000f


	//   ....[29]....
        /*01f8*/ 	.word	0x0500000f


	//   ....[30]....
        /*01fc*/ 	.word	0x0500000f


	//   ....[31]....
        /*0200*/ 	.word	0x0500000f


	//   ....[32]....
        /*0204*/ 	.word	0x0500000f


	//----- nvinfo : EIATTR_COOP_GROUP_INSTR_OFFSETS
	.align		4
.L_14273:
        /*0208*/ 	.byte	0x04, 0x28
        /*020a*/ 	.short	(.L_14275 - .L_14274)


	//   ....[0]....
.L_14274:
        /*020c*/ 	.word	0x000011f0


	//   ....[1]....
        /*0210*/ 	.word	0x00001220


	//   ....[2]....
        /*0214*/ 	.word	0x00001240


	//   ....[3]....
        /*0218*/ 	.word	0x00001260


	//   ....[4]....
        /*021c*/ 	.word	0x00001280


	//   ....[5]....
        /*0220*/ 	.word	0x000013c0


	//   ....[6]....
        /*0224*/ 	.word	0x000013e0


	//   ....[7]....
        /*0228*/ 	.word	0x00001410


	//   ....[8]....
        /*022c*/ 	.word	0x000022c0


	//   ....[9]....
        /*0230*/ 	.word	0x000022f0


	//   ....[10]....
        /*0234*/ 	.word	0x00002310


	//   ....[11]....
        /*0238*/ 	.word	0x00002340


	//   ....[12]....
        /*023c*/ 	.word	0x000023e0


	//   ....[13]....
        /*0240*/ 	.word	0x00002480


	//   ....[14]....
        /*0244*/ 	.word	0x000024a0


	//   ....[15]....
        /*0248*/ 	.word	0x000024c0


	//   ....[16]....
        /*024c*/ 	.word	0x000033c0


	//   ....[17]....
        /*0250*/ 	.word	0x000033e0


	//   ....[18]....
        /*0254*/ 	.word	0x000033f0


	//   ....[19]....
        /*0258*/ 	.word	0x00003400


	//   ....[20]....
        /*025c*/ 	.word	0x00003c90


	//   ....[21]....
        /*0260*/ 	.word	0x00003cf0


	//   ....[22]....
        /*0264*/ 	.word	0x00003d50


	//   ....[23]....
        /*0268*/ 	.word	0x00003db0


	//   ....[24]....
        /*026c*/ 	.word	0x00003e10


	//   ....[25]....
        /*0270*/ 	.word	0x00003e90


	//   ....[26]....
        /*0274*/ 	.word	0x00003ef0


	//   ....[27]....
        /*0278*/ 	.word	0x00003f50


	//   ....[28]....
        /*027c*/ 	.word	0x00003fc0


	//   ....[29]....
        /*0280*/ 	.word	0x00004020


	//   ....[30]....
        /*0284*/ 	.word	0x000040b0


	//   ....[31]....
        /*0288*/ 	.word	0x00004110


	//   ....[32]....
        /*028c*/ 	.word	0x00004180


	//----- nvinfo : EIATTR_SYSCALL_OFFSETS
	.align		4
.L_14275:
        /*0290*/ 	.byte	0x04, 0x46
        /*0292*/ 	.short	(.L_14277 - .L_14276)


	//   ....[0]....
.L_14276:
        /*0294*/ 	.word	0x00003b20


	//   ....[1]....
        /*0298*/ 	.word	0x00003c20


	//----- nvinfo : EIATTR_EXIT_INSTR_OFFSETS
	.align		4
.L_14277:
        /*029c*/ 	.byte	0x04, 0x1c
        /*029e*/ 	.short	(.L_14279 - .L_14278)


	//   ....[0]....
.L_14278:
        /*02a0*/ 	.word	0x00000090


	//   ....[1]....
        /*02a4*/ 	.word	0x00003790


	//   ....[2]....
        /*02a8*/ 	.word	0x00003850


	//   ....[3]....
        /*02ac*/ 	.word	0x00003a20


	//   ....[4]....
        /*02b0*/ 	.word	0x00003c30


	//----- nvinfo : EIATTR_CRS_STACK_SIZE
	.align		4
.L_14279:
        /*02b4*/ 	.byte	0x04, 0x1e
        /*02b6*/ 	.short	(.L_14281 - .L_14280)
.L_14280:
        /*02b8*/ 	.word	0x00000000


	//----- nvinfo : EIATTR_CBANK_PARAM_SIZE
	.align		4
.L_14281:
        /*02bc*/ 	.byte	0x03, 0x19
        /*02be*/ 	.short	0x008c


	//----- nvinfo : EIATTR_PARAM_CBANK
	.align		4
        /*02c0*/ 	.byte	0x04, 0x0a
        /*02c2*/ 	.short	(.L_14283 - .L_14282)
	.align		4
.L_14282:
        /*02c4*/ 	.word	index@(.nv.constant0._ZN4vllm25paged_attention_v2_kernelI13__nv_bfloat16hLi32ELi32ELi128ELNS_18Fp8KVCacheDataTypeE1ELb1ELi512EEEvPfS3_PT_PKS4_PKT0_SA_ifPKiSC_iPKfiiiSE_SE_iiiii)
        /*02c8*/ 	.short	0x0210
        /*02ca*/ 	.short	0x008c


	//----- nvinfo : EIATTR_SW_WAR
	.align		4
.L_14283:
        /*02cc*/ 	.byte	0x04, 0x36
        /*02ce*/ 	.short	(.L_14285 - .L_14284)
.L_14284:
        /*02d0*/ 	.word	0x00000008
.L_14285:


//--------------------- .nv.info._ZN4vllm25paged_attention_v2_kernelI13__nv_bfloat16hLi256ELi16ELi128ELNS_18Fp8KVCacheDataTypeE1ELb0ELi512EEEvPfS3_PT_PKS4_PKT0_SA_ifPKiSC_iPKfiiiSE_SE_iiiii --------------------------
	.section	.nv.info._ZN4vllm25paged_attention_v2_kernelI13__nv_bfloat16hLi256ELi16ELi128ELNS_18Fp8KVCacheDataTypeE1ELb0ELi512EEEvPfS3_PT_PKS4_PKT0_SA_ifPKiSC_iPKfiiiSE_SE_iiiii,"",@"SHT_CUDA_INFO"
	.sectionflags	@""
	.align	4


	//----- nvinfo : EIATTR_CUDA_API_VERSION
	.align		4
        /*0000*/ 	.byte	0x04, 0x37
        /*0002*/ 	.short	(.L_14287 - .L_14286)
.L_14286:
        /*0004*/ 	.word	0x00000082


	//----- nvinfo : EIATTR_KPARAM_INFO
	.align		4
.L_14287:
        /*0008*/ 	.byte	0x04, 0x17
        /*000a*/ 	.short	(.L_14289 - .L_14288)
.L_14288:
        /*000c*/ 	.word	0x00000000
        /*0010*/ 	.short	0x0015
        /*0012*/ 	.short	0x0088
        /*0014*/ 	.byte	0x00, 0xf0, 0x11, 0x00


	//----- nvinfo : EIATTR_KPARAM_INFO
	.align		4
.L_14289:
        /*0018*/ 	.byte	0x04, 0x17
        /*001a*/ 	.short	(.L_14291 - .L_14290)
.L_14290:
        /*001c*/ 	.word	0x00000000
        /*0020*/ 	.short	0x0014
        /*0022*/ 	.short	0x0084
        /*0024*/ 	.byte	0x00, 0xf0, 0x11, 0x00


	//----- nvinfo : EIATTR_KPARAM_INFO
	.align		4
.L_14291:
        /*0028*/ 	.byte	0x04, 0x17
        /*002a*/ 	.short	(.L_14293 - .L_14292)
.L_14292:
        /*002c*/ 	.word	0x00000000
        /*0030*/ 	.short	0x0013
        /*0032*/ 	.short	0x0080
        /*0034*/ 	.byte	0x00, 0xf0, 0x11, 0x00


	//----- nvinfo : EIATTR_KPARAM_INFO
	.align		4
.L_14293:
        /*0038*/ 	.byte	0x04, 0x17
        /*003a*/ 	.short	(.L_14295 - .L_14294)
.L_14294:
        /*003c*/ 	.word	0x00000000
        /*0040*/ 	.short	0x0012
        /*0042*/ 	.short	0x007c
        /*0044*/ 	.byte	0x00, 0xf0, 0x11, 0x00


	//----- nvinfo : EIATTR_KPARAM_INFO
	.align		4
.L_14295:
        /*0048*/ 	.byte	0x04, 0x17
        /*004a*/ 	.short	(.L_14297 - .L_14296)
.L_14296:
        /*004c*/ 	.word	0x00000000
        /*0050*/ 	.short	0x0011
        /*0052*/ 	.short	0x0078
        /*0054*/ 	.byte	0x00, 0xf0, 0x11, 0x00


	//----- nvinfo : EIATTR_KPARAM_INFO
	.align		4
.L_14297:
        /*0058*/ 	.byte	0x04, 0x17
        /*005a*/ 	.short	(.L_14299 - .L_14298)
.L_14298:
        /*005c*/ 	.word	0x00000000
        /*0060*/ 	.short	0x0010
        /*0062*/ 	.short	0x0070
        /*0064*/ 	.byte	0x00, 0xf0, 0x21, 0x00


	//----- nvinfo : EIATTR_KPARAM_INFO
	.align		4
.L_14299:
        /*0068*/ 	.byte	0x04, 0x17
        /*006a*/ 	.short	(.L_14301 - .L_14300)
.L_14300:
        /*006c*/ 	.word	0x00000000
        /*0070*/ 	.short	0x000f
        /*0072*/ 	.short	0x0068
        /*0074*/ 	.byte	0x00, 0xf0, 0x21, 0x00


	//----- nvinfo : EIATTR_KPARAM_INFO
	.align		4
.L_14301:
        /*0078*/ 	.byte	0x04, 0x17
        /*007a*/ 	.short	(.L_14303 - .L_14302)
.L_14302:
        /*007c*/ 	.word	0x00000000
        /*0080*/ 	.short	0x000e
        /*0082*/ 	.short	0x0060
        /*0084*/ 	.byte	0x00, 0xf0, 0x11, 0x00


	//----- nvinfo : EIATTR_KPARAM_INFO
	.align		4
.L_14303:
        /*0088*/ 	.byte	0x04, 0x17
        /*008a*/ 	.short	(.L_14305 - .L_14304)
.L_14304:
        /*008c*/ 	.word	0x00000000
        /*0090*/ 	.short	0x000d
        /*0092*/ 	.short	0x005c
        /*0094*/ 	.byte	0x00, 0xf0, 0x11, 0x00


	//----- nvinfo : EIATTR_KPARAM_INFO
	.align		4
.L_14305:
        /*0098*/ 	.byte	0x04, 0x17
        /*009a*/ 	.short	(.L_14307 - .L_14306)
.L_14306:
        /*009c*/ 	.word	0x00000000
        /*00a0*/ 	.short	0x000c
        /*00a2*/ 	.short	0x0058
        /*00a4*/ 	.byte	0x00, 0xf0, 0x11, 0x00


	//----- nvinfo : EIATTR_KPARAM_INFO
	.align		4
.L_14307:
        /*00a8*/ 	.byte	0x04, 0x17
        /*00aa*/ 	.short	(.L_14309 - .L_14308)
.L_14308:
        /*00ac*/ 	.word	0x00000000
        /*00b0*/ 	.short	0x000b
        /*00b2*/ 	.short	0x0050
        /*00b4*/ 	.byte	0x00, 0xf0, 0x21, 0x00


	//----- nvinfo : EIATTR_KPARAM_INFO
	.align		4
.L_14309:
        /*00b8*/ 	.byte	0x04, 0x17
        /*00ba*/ 	.short	(.L_14311 - .L_14310)
.L_14310:
        /*00bc*/ 	.word	0x00000000
        /*00c0*/ 	.short	0x000a
        /*00c2*/ 	.short	0x0048
        /*00c4*/ 	.byte	0x00, 0xf0, 0x11, 0x00


	//----- nvinfo : EIATTR_KPARAM_INFO
	.align		4
.L_14311:
        /*00c8*/ 	.byte	0x04, 0x17
        /*00ca*/ 	.short	(.L_14313 - .L_14312)
.L_14312:
        /*00cc*/ 	.word	0x00000000
        /*00d0*/ 	.short	0x0009
        /*00d2*/ 	.short	0x0040
        /*00d4*/ 	.byte	0x00, 0xf0, 0x21, 0x00


	//----- nvinfo : EIATTR_KPARAM_INFO
	.align		4
.L_14313:
        /*00d8*/ 	.byte	0x04, 0x17
        /*00da*/ 	.short	(.L_14315 - .L_14314)
.L_14314:
        /*00dc*/ 	.word	0x00000000
        /*00e0*/ 	.short	0x0008
        /*00e2*/ 	.short	0x0038
        /*00e4*/ 	.byte	0x00, 0xf0, 0x21, 0x00


	//----- nvinfo : EIATTR_KPARAM_INFO
	.align		4
.L_14315:
        /*00e8*/ 	.byte	0x04, 0x17
        /*00ea*/ 	.short	(.L_14317 - .L_14316)
.L_14316:
        /*00ec*/ 	.word	0x00000000
        /*00f0*/ 	.short	0x0007
        /*00f2*/ 	.short	0x0034
        /*00f4*/ 	.byte	0x00, 0xf0, 0x11, 0x00


	//----- nvinfo : EIATTR_KPARAM_INFO
	.align		4
.L_14317:
        /*00f8*/ 	.byte	0x04, 0x17
        /*00fa*/ 	.short	(.L_14319 - .L_14318)
.L_14318:
        /*00fc*/ 	.word	0x00000000
        /*0100*/ 	.short	0x0006
        /*0102*/ 	.short	0x0030
        /*0104*/ 	.byte	0x00, 0xf0, 0x11, 0x00


	//----- nvinfo : EIATTR_KPARAM_INFO
	.align		4
.L_14319:
        /*0108*/ 	.byte	0x04, 0x17
        /*010a*/ 	.short	(.L_14321 - .L_14320)
.L_14320:
        /*010c*/ 	.word	0x00000000
        /*0110*/ 	.short	0x0005
        /*0112*/ 	.short	0x0028
        /*0114*/ 	.byte	0x00, 0xf0, 0x21, 0x00


	//----- nvinfo : EIATTR_KPARAM_INFO
	.align		4
.L_14321:
        /*0118*/ 	.byte	0x04, 0x17
        /*011a*/ 	.short	(.L_14323 - .L_14322)
.L_14322:
        /*011c*/ 	.word	0x00000000
        /*0120*/ 	.short	0x0004
        /*0122*/ 	.short	0x0020
        /*0124*/ 	.byte	0x00, 0xf0, 0x21, 0x00


	//----- nvinfo : EIATTR_KPARAM_INFO
	.align		4
.L_14323:
        /*0128*/ 	.byte	0x04, 0x17
        /*012a*/ 	.short	(.L_14325 - .L_14324)
.L_14324:
        /*012c*/ 	.word	0x00000000
        /*0130*/ 	.short	0x0003
        /*0132*/ 	.short	0x0018
        /*0134*/ 	.byte	0x00, 0xf0, 0x21, 0x00


	//----- nvinfo : EIATTR_KPARAM_INFO
	.align		4
.L_14325:
        /*0138*/ 	.byte	0x04, 0x17
        /*013a*/ 	.short	(.L_14327 - .L_14326)
.L_14326:
        /*013c*/ 	.word	0x00000000
        /*0140*/ 	.short	0x0002
        /*0142*/ 	.short	0x0010
        /*0144*/ 	.byte	0x00, 0xf0, 0x21, 0x00


	//----- nvinfo : EIATTR_KPARAM_INFO
	.align		4
.L_14327:
        /*0148*/ 	.byte	0x04, 0x17
        /*014a*/ 	.short	(.L_14329 - .L_14328)
.L_14328:
        /*014c*/ 	.word	0x00000000
        /*0150*/ 	.short	0x0001
        /*0152*/ 	.short	0x0008
        /*0154*/ 	.byte	0x00, 0xf0, 0x21, 0x00


	//----- nvinfo : EIATTR_KPARAM_INFO
	.align		4
.L_14329:
        /*0158*/ 	.byte	0x04, 0x17
        /*015a*/ 	.short	(.L_14331 - .L_14330)
.L_14330:
        /*015c*/ 	.word	0x00000000
        /*0160*/ 	.short	0x0000
        /*0162*/ 	.short	0x0000
        /*0164*/ 	.byte	0x00, 0xf0, 0x21, 0x00


	//----- nvinfo : EIATTR_SPARSE_MMA_MASK
	.align		4
.L_14331:
        /*0168*/ 	.byte	0x03, 0x50
        /*016a*/ 	.short	0x0000


	//----- nvinfo : EIATTR_MAXREG_COUNT
	.align		4
        /*016c*/ 	.byte	0x03, 0x1b
        /*016e*/ 	.short	0x00ff


	//----- nvinfo : EIATTR_NUM_BARRIERS
	.align		4
        /*0170*/ 	.byte	0x02, 0x4c
        /*0172*/ 	.byte	0x01
	.zero		1


	//----- nvinfo : EIATTR_EXTERNS
	.align		4
        /*0174*/ 	.byte	0x04, 0x0f
        /*0176*/ 	.short	(.L_14333 - .L_14332)


	//   ....[0]....
	.align		4
.L_14332:
        /*0178*/ 	.word	index@(__assertfail)


	//----- nvinfo : EIATTR_MERCURY_ISA_VERSION
	.align		4
.L_14333:
        /*017c*/ 	.byte	0x03, 0x5f
        /*017e*/ 	.short	0x0101


	//----- nvinfo : EIATTR_COOP_GROUP_MASK_REGIDS
	.align		4
        /*0180*/ 	.byte	0x04, 0x29
        /*0182*/ 	.short	(.L_14335 - .L_14334)


	//   ....[0]....
.L_14334:
        /*0184*/ 	.word	0xffffffff


	//   ....[1]....
        /*0188*/ 	.word	0xffffffff


	//   ....[2]....
        /*018c*/ 	.word	0xffffffff


	//   ....[3]....
        /*0190*/ 	.word	0xffffffff


	//   ....[4]....
        /*0194*/ 	.word	0xffffffff


	//   ....[5]....
        /*0198*/ 	.word	0xffffffff


	//   ....[6]....
        /*019c*/ 	.word	0xffffffff


	//   ....[7]....
        /*01a0*/ 	.word	0xffffffff


	//   ....[8]....
        /*01a4*/ 	.word	0xffffffff


	//   ....[9]....
        /*01a8*/ 	.word	0xffffffff


	//   ....[10]....
        /*01ac*/ 	.word	0xffffffff


	//   ....[11]....
        /*01b0*/ 	.word	0xffffffff


	//   ....[12]....
        /*01b4*/ 	.word	0xffffffff


	//   ....[13]....
        /*01b8*/ 	.word	0xffffffff


	//   ....[14]....
        /*01bc*/ 	.word	0xffffffff


	//   ....[15]....
        /*01c0*/ 	.word	0x0500000f


	//   ....[16]....
        /*01c4*/ 	.word	0x0500000f


	//   ....[17]....
        /*01c8*/ 	.word	0x0500000f


	//   ....[18]....
        /*01cc*/ 	.word	0x0500000f


	//----- nvinfo : EIATTR_COOP_GROUP_INSTR_OFFSETS
	.align		4
.L_14335:
        /*01d0*/ 	.byte	0x04, 0x28
        /*01d2*/ 	.short	(.L_14337 - .L_14336)


	//   ....[0]....
.L_14336:
        /*01d4*/ 	.word	0x00000790


	//   ....[1]....
        /*01d8*/ 	.word	0x000007c0


	//   ....[2]....
        /*01dc*/ 	.word	0x000007e0


	//   ....[3]....
        /*01e0*/ 	.word	0x00000800


	//   ....[4]....
        /*01e4*/ 	.word	0x00000950


	//   ....[5]....
        /*01e8*/ 	.word	0x00000970


	//   ....[6]....
        /*01ec*/ 	.word	0x00000990


	//   ....[7]....
        /*01f0*/ 	.word	0x00001840


	//   ....[8]....
        /*01f4*/ 	.word	0x000018c0


	//   ....[9]....
        /*01f8*/ 	.word	0x00001920


	//   ....[10]....
        /*01fc*/ 	.word	0x00001970


	//   ....[11]....
        /*0200*/ 	.word	0x000019b0


	//   ....[12]....
        /*0204*/ 	.word	0x00001a00


	//   ....[13]....
        /*0208*/ 	.word	0x00001a20


	//   ....[14]....
        /*020c*/ 	.word	0x00001a40


	//   ....[15]....
        /*0210*/ 	.word	0x00003770


	//   ....[16]....
        /*0214*/ 	.word	0x000037d0


	//   ....[17]....
        /*0218*/ 	.word	0x00003830


	//   ....[18]....
        /*021c*/ 	.word	0x00003890


	//----- nvinfo : EIATTR_SYSCALL_OFFSETS
	.align		4
.L_14337:
        /*0220*/ 	.byte	0x04, 0x46
        /*0222*/ 	.short	(.L_14339 - .L_14338)


	//   ....[0]....
.L_14338:
        /*0224*/ 	.word	0x00003700


	//----- nvinfo : EIATTR_EXIT_INSTR_OFFSETS
	.align		4
.L_14339:
        /*0228*/ 	.byte	0x04, 0x1c
        /*022a*/ 	.short	(.L_14341 - .L_14340)


	//   ....[0]....
.L_14340:
        /*022c*/ 	.word	0x00000090


	//   ....[1]....
        /*0230*/ 	.word	0x00002df0


	//   ....[2]....
        /*0234*/ 	.word	0x00002eb0


	//   ....[3]....
        /*0238*/ 	.word	0x00003600


	//   ....[4]....
        /*023c*/ 	.word	0x00003710


	//----- nvinfo : EIATTR_CRS_STACK_SIZE
	.align		4
.L_14341:
        /*0240*/ 	.byte	0x04, 0x1e
        /*0242*/ 	.short	(.L_14343 - .L_14342)
.L_14342:
        /*0244*/ 	.word	0x00000000


	//----- nvinfo : EIATTR_CBANK_PARAM_SIZE
	.align		4
.L_14343:
        /*0248*/ 	.byte	0x03, 0x19
        /*024a*/ 	.short	0x008c


	//----- nvinfo : EIATTR_PARAM_CBANK
	.align		4
        /*024c*/ 	.byte	0x04, 0x0a
        /*024e*/ 	.short	(.L_14345 - .L_14344)
	.align		4
.L_14344:
        /*0250*/ 	.word	index@(.nv.constant0._ZN4vllm25paged_attention_v2_kernelI13__nv_bfloat16hLi256ELi16ELi128ELNS_18Fp8KVCacheDataTypeE1ELb0ELi512EEEvPfS3_PT_PKS4_PKT0_SA_ifPKiSC_iPKfiiiSE_SE_iiiii)
        /*0254*/ 	.short	0x0210
        /*0256*/ 	.short	0x008c


	//----- nvinfo : EIATTR_SW_WAR
	.align		4
.L_14345:
        /*0258*/ 	.byte	0x04, 0x36
        /*025a*/ 	.short	(.L_14347 - .L_14346)
.L_14346:
        /*025c*/ 	.word	0x00000008
.L_14347:


//--------------------- .nv.info._ZN4vllm25paged_attention_v2_kernelI13__nv_bfloat16hLi192ELi16ELi128ELNS_18Fp8KVCacheDataTypeE1ELb0ELi512EEEvPfS3_PT_PKS4_PKT0_SA_ifPKiSC_iPKfiiiSE_SE_iiiii --------------------------
	.section	.nv.info._ZN4vllm25paged_attention_v2_kernelI13__nv_bfloat16hLi192ELi16ELi128ELNS_18Fp8KVCacheDataTypeE1ELb0ELi512EEEvPfS3_PT_PKS4_PKT0_SA_ifPKiSC_iPKfiiiSE_SE_iiiii,"",@"SHT_CUDA_INFO"
	.sectionflags	@""
	.align	4


	//----- nvinfo : EIATTR_CUDA_API_VERSION
	.align		4
        /*0000*/ 	.byte	0x04, 0x37
        /*0002*/ 	.short	(.L_14349 - .L_14348)
.L_14348:
        /*0004*/ 	.word	0x00000082


	//----- nvinfo : EIATTR_KPARAM_INFO
	.align		4
.L_14349:
        /*0008*/ 	.byte	0x04, 0x17
        /*000a*/ 	.short	(.L_14351 - .L_14350)
.L_14350:
        /*000c*/ 	.word	0x00000000
        /*0010*/ 	.short	0x0015
        /*0012*/ 	.short	0x0088
        /*0014*/ 	.byte	0x00, 0xf0, 0x11, 0x00


	//----- nvinfo : EIATTR_KPARAM_INFO
	.align		4
.L_14351:
        /*0018*/ 	.byte	0x04, 0x17
        /*001a*/ 	.short	(.L_14353 - .L_14352)
.L_14352:
        /*001c*/ 	.word	0x00000000
        /*0020*/ 	.short	0x0014
        /*0022*/ 	.short	0x0084
        /*0024*/ 	.byte	0x00, 0xf0, 0x11, 0x00


	//----- nvinfo : EIATTR_KPARAM_INFO
	.align		4
.L_14353:
        /*0028*/ 	.byte	0x04, 0x17
        /*002a*/ 	.short	(.L_14355 - .L_14354)
.L_14354:
        /*002c*/ 	.word	0x00000000
        /*0030*/ 	.short	0x0013
        /*0032*/ 	.short	0x0080
        /*0034*/ 	.byte	0x00, 0xf0, 0x11, 0x00


	//----- nvinfo : EIATTR_KPARAM_INFO
	.align		4
.L_14355:
        /*0038*/ 	.byte	0x04, 0x17
        /*003a*/ 	.short	(.L_14357 - .L_14356)
.L_14356:
        /*003c*/ 	.word	0x00000000
        /*0040*/ 	.short	0x0012
        /*0042*/ 	.short	0x007c
        /*0044*/ 	.byte	0x00, 0xf0, 0x11, 0x00


	//----- nvinfo : EIATTR_KPARAM_INFO
	.align		4
.L_14357:
        /*0048*/ 	.byte	0x04, 0x17
        /*004a*/ 	.short	(.L_14359 - .L_14358)
.L_14358:
        /*004c*/ 	.word	0x00000000
        /*0050*/ 	.short	0x0011
        /*0052*/ 	.short	0x0078
        /*0054*/ 	.byte	0x00, 0xf0, 0x11, 0x00


	//----- nvinfo : EIATTR_KPARAM_INFO
	.align		4
.L_14359:
        /*0058*/ 	.byte	0x04, 0x17
        /*005a*/ 	.short	(.L_14361 - .L_14360)
.L_14360:
        /*005c*/ 	.word	0x00000000
        /*0060*/ 	.short	0x0010
        /*0062*/ 	.short	0x0070
        /*0064*/ 	.byte	0x00, 0xf0, 0x21, 0x00


	//----- nvinfo : EIATTR_KPARAM_INFO
	.align		4
.L_14361:
        /*0068*/ 	.byte	0x04, 0x17
        /*006a*/ 	.short	(.L_14363 - .L_14362)
.L_14362:
        /*006c*/ 	.word	0x00000000
        /*0070*/ 	.short	0x000f
        /*0072*/ 	.short	0x0068
        /*0074*/ 	.byte	0x00, 0xf0, 0x21, 0x00


	//----- nvinfo : EIATTR_KPARAM_INFO
	.align		4
.L_14363:
        /*0078*/ 	.byte	0x04, 0x17
        /*007a*/ 	.short	(.L_14365 - .L_14364)
.L_14364:
        /*007c*/ 	.word	0x00000000
        /*0080*/ 	.short	0x000e
        /*0082*/ 	.short	0x0060
        /*0084*/ 	.byte	0x00, 0xf0, 0x11, 0x00


	//----- nvinfo : EIATTR_KPARAM_INFO
	.align		4
.L_14365:
        /*0088*/ 	.byte	0x04, 0x17
        /*008a*/ 	.short	(.L_14367 - .L_14366)
.L_14366:
        /*008c*/ 	.word	0x00000000
        /*0090*/ 	.short	0x000d
        /*0092*/ 	.short	0x005c
        /*0094*/ 	.byte	0x00, 0xf0, 0x11, 0x00


	//----- nvinfo : EIATTR_KPARAM_INFO
	.align		4
.L_14367:
        /*0098*/ 	.byte	0x04, 0x17
        /*009a*/ 	.short	(.L_14369 - .L_14368)
.L_14368:
        /*009c*/ 	.word	0x00000000
        /*00a0*/ 	.short	0x000c
        /*00a2*/ 	.short	0x0058
        /*00a4*/ 	.byte	0x00, 0xf0, 0x11, 0x00


	//----- nvinfo : EIATTR_KPARAM_INFO
	.align		4
.L_14369:
        /*00a8*/ 	.byte	0x04, 0x17
        /*00aa*/ 	.short	(.L_14371 - .L_14370)
.L_14370:
        /*00ac*/ 	.word	0x00000000
        /*00b0*/ 	.short	0x000b
        /*00b2*/ 	.short	0x0050
        /*00b4*/ 	.byte	0x00, 0xf0, 0x21, 0x00


	//----- nvinfo : EIATTR_KPARAM_INFO
	.align		4
.L_14371:
        /*00b8*/ 	.byte	0x04, 0x17
        /*00ba*/ 	.short	(.L_14373 - .L_14372)
.L_14372:
        /*00bc*/ 	.word	0x00000000
        /*00c0*/ 	.short	0x000a
        /*00c2*/ 	.short	0x0048
        /*00c4*/ 	.byte	0x00, 0xf0, 0x11, 0x00


	//----- nvinfo : EIATTR_KPARAM_INFO
	.align		4
.L_14373:
        /*00c8*/ 	.byte	0x04, 0x17
        /*00ca*/ 	.short	(.L_14375 - .L_14374)
.L_14374:
        /*00cc*/ 	.word	0x00000000
        /*00d0*/ 	.short	0x0009
        /*00d2*/ 	.short	0x0040
        /*00d4*/ 	.byte	0x00, 0xf0, 0x21, 0x00


	//----- nvinfo : EIATTR_KPARAM_INFO
	.align		4
.L_14375:
        /*00d8*/ 	.byte	0x04, 0x17
        /*00da*/ 	.short	(.L_14377 - .L_14376)
.L_14376:
        /*00dc*/ 	.word	0x00000000
        /*00e0*/ 	.short	0x0008
        /*00e2*/ 	.short	0x0038
        /*00e4*/ 	.byte	0x00, 0xf0, 0x21, 0x00


	//----- nvinfo : EIATTR_KPARAM_INFO
	.align		4
.L_14377:
        /*00e8*/ 	.byte	0x04, 0x17
        /*00ea*/ 	.short	(.L_14379 - .L_14378)
.L_14378:
        /*00ec*/ 	.word	0x00000000
        /*00f0*/ 	.short	0x0007
        /*00f2*/ 	.short	0x0034
        /*00f4*/ 	.byte	0x00, 0xf0, 0x11, 0x00


	//----- nvinfo : EIATTR_KPARAM_INFO
	.align		4
.L_14379:
        /*00f8*/ 	.byte	0x04, 0x17
        /*00fa*/ 	.short	(.L_14381 - .L_14380)
.L_14380:
        /*00fc*/ 	.word	0x00000000
        /*0100*/ 	.short	0x0006
        /*0102*/ 	.short	0x0030
        /*0104*/ 	.byte	0x00, 0xf0, 0x11, 0x00


	//----- nvinfo : EIATTR_KPARAM_INFO
	.align		4
.L_14381:
        /*0108*/ 	.byte	0x04, 0x17
        /*010a*/ 	.short	(.L_14383 - .L_14382)
.L_14382:
        /*010c*/ 	.word	0x00000000
        /*0110*/ 	.short	0x0005
        /*0112*/ 	.short	0x0028
        /*0114*/ 	.byte	0x00, 0xf0, 0x21, 0x00


	//----- nvinfo : EIATTR_KPARAM_INFO
	.align		4
.L_14383:
        /*0118*/ 	.byte	0x04, 0x17
        /*011a*/ 	.short	(.L_14385 - .L_14384)
.L_14384:
        /*011c*/ 	.word	0x00000000
        /*0120*/ 	.short	0x0004
        /*0122*/ 	.short	0x0020
        /*0124*/ 	.byte	0x00, 0xf0, 0x21, 0x00


	//----- nvinfo : EIATTR_KPARAM_INFO
	.align		4
.L_14385:
        /*0128*/ 	.byte	0x04, 0x17
        /*012a*/ 	.short	(.L_14387 - .L_14386)
.L_14386:
        /*012c*/ 	.word	0x00000000
        /*0130*/ 	.short	0x0003
        /*0132*/ 	.short	0x0018
        /*0134*/ 	.byte	0x00, 0xf0, 0x21, 0x00


	//----- nvinfo : EIATTR_KPARAM_INFO
	.align		4
.L_14387:
        /*0138*/ 	.byte	0x04, 0x17
        /*013a*/ 	.short	(.L_14389 - .L_14388)
.L_14388:
        /*013c*/ 	.word	0x00000000
        /*0140*/ 	.short	0x0002
        /*0142*/ 	.short	0x0010
        /*0144*/ 	.byte	0x00, 0xf0, 0x21, 0x00


	//----- nvinfo : EIATTR_KPARAM_INFO
	.align		4
.L_14389:
        /*0148*/ 	.byte	0x04, 0x17
        /*014a*/ 	.short	(.L_14391 - .L_14390)
.L_14390:
        /*014c*/ 	.word	0x00000000
        /*0150*/ 	.short	0x0001
        /*0152*/ 	.short	0x0008
        /*0154*/ 	.byte	0x00, 0xf0, 0x21, 0x00


	//----- nvinfo : EIATTR_KPARAM_INFO
	.align		4
.L_14391:
        /*0158*/ 	.byte	0x04, 0x17
        /*015a*/ 	.short	(.L_14393 - .L_14392)
.L_14392:
        /*015c*/ 	.word	0x00000000
        /*0160*/ 	.short	0x0000
        /*0162*/ 	.short	0x0000
        /*0164*/ 	.byte	0x00, 0xf0, 0x21, 0x00


	//----- nvinfo : EIATTR_SPARSE_MMA_MASK
	.align		4
.L_14393:
        /*0168*/ 	.byte	0x03, 0x50
        /*016a*/ 	.short	0x0000


	//----- nvinfo : EIATTR_MAXREG_COUNT
	.align		4
        /*016c*/ 	.byte	0x03, 0x1b
        /*016e*/ 	.short	0x00ff


	//----- nvinfo : EIATTR_NUM_BARRIERS
	.align		4
        /*0170*/ 	.byte	0x02, 0x4c
        /*0172*/ 	.byte	0x01
	.zero		1


	//----- nvinfo : EIATTR_EXTERNS
	.align		4
        /*0174*/ 	.byte	0x04, 0x0f
        /*0176*/ 	.short	(.L_14395 - .L_14394)


	//   ....[0]....
	.align		4
.L_14394:
        /*0178*/ 	.word	index@(__assertfail)


	//----- nvinfo : EIATTR_MERCURY_ISA_VERSION
	.align		4
.L_14395:
        /*017c*/ 	.byte	0x03, 0x5f
        /*017e*/ 	.short	0x0101


	//----- nvinfo : EIATTR_COOP_GROUP_MASK_REGIDS
	.align		4
        /*0180*/ 	.byte	0x04, 0x29
        /*0182*/ 	.short	(.L_14397 - .L_14396)


	//   ....[0]....
.L_14396:
        /*0184*/ 	.word	0xffffffff


	//   ....[1]....
        /*0188*/ 	.word	0xffffffff


	//   ....[2]....
        /*018c*/ 	.word	0xffffffff


	//   ....[3]....
        /*0190*/ 	.word	0xffffffff


	//   ....[4]....
        /*0194*/ 	.word	0xffffffff


	//   ....[5]....
        /*0198*/ 	.word	0xffffffff


	//   ....[6]....
        /*019c*/ 	.word	0xffffffff


	//   ....[7]....
        /*01a0*/ 	.word	0xffffffff


	//   ....[8]....
        /*01a4*/ 	.word	0xffffffff


	//   ....[9]....
        /*01a8*/ 	.word	0xffffffff


	//   ....[10]....
        /*01ac*/ 	.word	0xffffffff


	//   ....[11]....
        /*01b0*/ 	.word	0xffffffff


	//   ....[12]....
        /*01b4*/ 	.word	0xffffffff


	//   ....[13]....
        /*01b8*/ 	.word	0xffffffff


	//   ....[14]....
        /*01bc*/ 	.word	0xffffffff


	//   ....[15]....
        /*01c0*/ 	.word	0x0500000f


	//   ....[16]....
        /*01c4*/ 	.word	0x0500000f


	//   ....[17]....
        /*01c8*/ 	.word	0x0500000f


	//   ....[18]....
        /*01cc*/ 	.word	0x0500000f


	//----- nvinfo : EIATTR_COOP_GROUP_INSTR_OFFSETS
	.align		4
.L_14397:
        /*01d0*/ 	.byte	0x04, 0x28
        /*01d2*/ 	.short	(.L_14399 - .L_14398)


	//   ....[0]....
.L_14398:
        /*01d4*/ 	.word	0x00000790


	//   ....[1]....
        /*01d8*/ 	.word	0x000007c0


	//   ....[2]....
        /*01dc*/ 	.word	0x000007e0


	//   ....[3]....
        /*01e0*/ 	.word	0x00000800


	//   ....[4]....
        /*01e4*/ 	.word	0x00000950


	//   ....[5]....
        /*01e8*/ 	.word	0x00000970


	//   ....[6]....
        /*01ec*/ 	.word	0x00000990


	//   ....[7]....
        /*01f0*/ 	.word	0x00001840


	//   ....[8]....
        /*01f4*/ 	.word	0x000018c0


	//   ....[9]....
        /*01f8*/ 	.word	0x00001920


	//   ....[10]....
        /*01fc*/ 	.word	0x00001970


	//   ....[11]....
        /*0200*/ 	.word	0x000019b0


	//   ....[12]....
        /*0204*/ 	.word	0x00001a00


	//   ....[13]....
        /*0208*/ 	.word	0x00001a20


	//   ....[14]....
        /*020c*/ 	.word	0x00001a40


	//   ....[15]....
        /*0210*/ 	.word	0x000033c0


	//   ....[16]....
        /*0214*/ 	.word	0x00003420


	//   ....[17]....
        /*0218*/ 	.word	0x00003480


	//   ....[18]....
        /*021c*/ 	.word	0x000034e0


	//----- nvinfo : EIATTR_SYSCALL_OFFSETS
	.align		4
.L_14399:
        /*0220*/ 	.byte	0x04, 0x46
        /*0222*/ 	.short	(.L_14401 - .L_14400)


	//   ....[0]....
.L_14400:
        /*0224*/ 	.word	0x00003350


	//----- nvinfo : EIATTR_EXIT_INSTR_OFFSETS
	.align		4
.L_14401:
        /*0228*/ 	.byte	0x04, 0x1c
        /*022a*/ 	.short	(.L_14403 - .L_14402)


	//   ....[0]....
.L_14402:
        /*022c*/ 	.word	0x00000090


	//   ....[1]....
        /*0230*/ 	.word	0x00002c30


	//   ....[2]....
        /*0234*/ 	.word	0x00002ce0


	//   ....[3]....
        /*0238*/ 	.word	0x00003250


	//   ....[4]....
        /*023c*/ 	.word	0x00003360


	//----- nvinfo : EIATTR_CRS_STACK_SIZE
	.align		4
.L_14403:
        /*0240*/ 	.byte	0x04, 0x1e
        /*0242*/ 	.short	(.L_14405 - .L_14404)
.L_14404:
        /*0244*/ 	.word	0x00000000


	//----- nvinfo : EIATTR_CBANK_PARAM_SIZE
	.align		4
.L_14405:
        /*0248*/ 	.byte	0x03, 0x19
        /*024a*/ 	.short	0x008c


	//----- nvinfo : EIATTR_PARAM_CBANK
	.align		4
        /*024c*/ 	.byte	0x04, 0x0a
        /*024e*/ 	.short	(.L_14407 - .L_14406)
	.align		4
.L_14406:
        /*0250*/ 	.word	index@(.nv.constant0._ZN4vllm25paged_attention_v2_kernelI13__nv_bfloat16hLi192ELi16ELi128ELNS_18Fp8KVCacheDataTypeE1ELb0ELi512EEEvPfS3_PT_PKS4_PKT0_SA_ifPKiSC_iPKfiiiSE_SE_iiiii)
        /*0254*/ 	.short	0x0210
        /*0256*/ 	.short	0x008c


	//----- nvinfo : EIATTR_SW_WAR
	.align		4
.L_14407:
        /*0258*/ 	.byte	0x04, 0x36
        /*025a*/ 	.short	(.L_14409 - .L_14408)
.L_14408:
        /*025c*/ 	.word	0x00000008
.L_14409:


//--------------------- .nv.info._ZN4vllm25paged_attention_v2_kernelI13__nv_bfloat16hLi128ELi16ELi128ELNS_18Fp8KVCacheDataTypeE1ELb0ELi512EEEvPfS3_PT_PKS4_PKT0_SA_ifPKiSC_iPKfiiiSE_SE_iiiii --------------------------
	.section	.nv.info._ZN4vllm25paged_attention_v2_kernelI13__nv_bfloat16hLi128ELi16ELi128ELNS_18Fp8KVCacheDataTypeE1ELb0ELi512EEEvPfS3_PT_PKS4_PKT0_SA_ifPKiSC_iPKfiiiSE_SE_iiiii,"",@"SHT_CUDA_INFO"
	.sectionflags	@""
	.align	4


	//----- nvinfo : EIATTR_CUDA_API_VERSION
	.align		4
        /*0000*/ 	.byte	0x04, 0x37
        /*0002*/ 	.short	(.L_14411 - .L_14410)
.L_14410:
        /*0004*/ 	.word	0x00000082


	//----- nvinfo : EIATTR_KPARAM_INFO
	.align		4
.L_14411:
        /*0008*/ 	.byte	0x04, 0x17
        /*000a*/ 	.short	(.L_14413 - .L_14412)
.L_14412:
        /*000c*/ 	.word	0x00000000
        /*0010*/ 	.short	0x0015
        /*0012*/ 	.short	0x0088
        /*0014*/ 	.byte	0x00, 0xf0, 0x11, 0x00


	//----- nvinfo : EIATTR_KPARAM_INFO
	.align		4
.L_14413:
        /*0018*/ 	.byte	0x04, 0x17
        /*001a*/ 	.short	(.L_14415 - .L_14414)
.L_14414:
        /*001c*/ 	.word	0x00000000
        /*0020*/ 	.short	0x0014
        /*0022*/ 	.short	0x0084
        /*0024*/ 	.byte	0x00, 0xf0, 0x11, 0x00


	//----- nvinfo : EIATTR_KPARAM_INFO
	.align		4
.L_14415:
        /*0028*/ 	.byte	0x04, 0x17
        /*002a*/ 	.short	(.L_14417 - .L_14416)
.L_14416:
        /*002c*/ 	.word	0x00000000
        /*0030*/ 	.short	0x0013
        /*0032*/ 	.short	0x0080
        /*0034*/ 	.byte	0x00, 0xf0, 0x11, 0x00


	//----- nvinfo : EIATTR_KPARAM_INFO
	.align		4
.L_14417:
        /*0038*/ 	.byte	0x04, 0x17
        /*003a*/ 	.short	(.L_14419 - .L_14418)
.L_14418:
        /*003c*/ 	.word	0x00000000
        /*0040*/ 	.short	0x0012
        /*0042*/ 	.short	0x007c
        /*0044*/ 	.byte	0x00, 0xf0, 0x11, 0x00


	//----- nvinfo : EIATTR_KPARAM_INFO
	.align		4
.L_14419:
        /*0048*/ 	.byte	0x04, 0x17
        /*004a*/ 	.short	(.L_14421 - .L_14420)
.L_14420:
        /*004c*/ 	.word	0x00000000
        /*0050*/ 	.short	0x0011
        /*0052*/ 	.short	0x0078
        /*0054*/ 	.byte	0x00, 0xf0, 0x11, 0x00


	//----- nvinfo : EIATTR_KPARAM_INFO
	.align		4
.L_14421:
        /*0058*/ 	.byte	0x04, 0x17
        /*005a*/ 	.short	(.L_14423 - .L_14422)
.L_14422:
        /*005c*/ 	.word	0x00000000
        /*0060*/ 	.short	0x0010
        /*0062*/ 	.short	0x0070
        /*0064*/ 	.byte	0x00, 0xf0, 0x21, 0x00


	//----- nvinfo : EIATTR_KPARAM_INFO
	.align		4
.L_14423:
        /*0068*/ 	.byte	0x04, 0x17
        /*006a*/ 	.short	(.L_14425 - .L_14424)
.L_14424:
        /*006c*/ 	.word	0x00000000
        /*0070*/ 	.short	0x000f
        /*0072*/ 	.short	0x0068
        /*0074*/ 	.byte	0x00, 0xf0, 0x21, 0x00


	//----- nvinfo : EIATTR_KPARAM_INFO
	.align		4
.L_14425:
        /*0078*/ 	.byte	0x04, 0x17
        /*007a*/ 	.short	(.L_14427 - .L_14426)
.L_14426:
        /*007c*/ 	.word	0x00000000
        /*0080*/ 	.short	0x000e
        /*0082*/ 	.short	0x0060
        /*0084*/ 	.byte	0x00, 0xf0, 0x11, 0x00


	//----- nvinfo : EIATTR_KPARAM_INFO
	.align		4
.L_14427:
        /*0088*/ 	.byte	0x04, 0x17
        /*008a*/ 	.short	(.L_14429 - .L_14428)
.L_14428:
        /*008c*/ 	.word	0x00000000
        /*0090*/ 	.short	0x000d
        /*0092*/ 	.short	0x005c
        /*0094*/ 	.byte	0x00, 0xf0, 0x11, 0x00


	//----- nvinfo : EIATTR_KPARAM_INFO
	.align		4
.L_14429:
        /*0098*/ 	.byte	0x04, 0x17
        /*009a*/ 	.short	(.L_14431 - .L_14430)
.L_14430:
        /*009c*/ 	.word	0x00000000
        /*00a0*/ 	.short	0x000c
        /*00a2*/ 	.short	0x0058
        /*00a4*/ 	.byte	0x00, 0xf0, 0x11, 0x00


	//----- nvinfo : EIATTR_KPARAM_INFO
	.align		4
.L_14431:
        /*00a8*/ 	.byte	0x04, 0x17
        /*00aa*/ 	.short	(.L_14433 - .L_14432)
.L_14432:
        /*00ac*/ 	.word	0x00000000
        /*00b0*/ 	.short	0x000b
        /*00b2*/ 	.short	0x0050
        /*00b4*/ 	.byte	0x00, 0xf0, 0x21, 0x00


	//----- nvinfo : EIATTR_KPARAM_INFO
	.align		4
.L_14433:
        /*00b8*/ 	.byte	0x04, 0x17
        /*00ba*/ 	.short	(.L_14435 - .L_14434)
.L_14434:
        /*00bc*/ 	.word	0x00000000
        /*00c0*/ 	.short	0x000a
        /*00c2*/ 	.short	0x0048
        /*00c4*/ 	.byte	0x00, 0xf0, 0x11, 0x00


	//----- nvinfo : EIATTR_KPARAM_INFO
	.align		4
.L_14435:
        /*00c8*/ 	.byte	0x04, 0x17
        /*00ca*/ 	.short	(.L_14437 - .L_14436)
.L_14436:
        /*00cc*/ 	.word	0x00000000
        /*00d0*/ 	.short	0x0009
        /*00d2*/ 	.short	0x0040
        /*00d4*/ 	.byte	0x00, 0xf0, 0x21, 0x00


	//----- nvinfo : EIATTR_KPARAM_INFO
	.align		4
.L_14437:
        /*00d8*/ 	.byte	0x04, 0x17
        /*00da*/ 	.short	(.L_14439 - .L_14438)
.L_14438:
        /*00dc*/ 	.word	0x00000000
        /*00e0*/ 	.short	0x0008
        /*00e2*/ 	.short	0x0038
        /*00e4*/ 	.byte	0x00, 0xf0, 0x21, 0x00


	//----- nvinfo : EIATTR_KPARAM_INFO
	.align		4
.L_14439:
        /*00e8*/ 	.byte	0x04, 0x17
        /*00ea*/ 	.short	(.L_14441 - .L_14440)
.L_14440:
        /*00ec*/ 	.word	0x00000000
        /*00f0*/ 	.short	0x0007
        /*00f2*/ 	.short	0x0034
        /*00f4*/ 	.byte	0x00, 0xf0, 0x11, 0x00


	//----- nvinfo : EIATTR_KPARAM_INFO
	.align		4
.L_14441:
        /*00f8*/ 	.byte	0x04, 0x17
        /*00fa*/ 	.short	(.L_14443 - .L_14442)
.L_14442:
        /*00fc*/ 	.word	0x00000000
        /*0100*/ 	.short	0x0006
        /*0102*/ 	.short	0x0030
        /*0104*/ 	.byte	0x00, 0xf0, 0x11, 0x00


	//----- nvinfo : EIATTR_KPARAM_INFO
	.align		4
.L_14443:
        /*0108*/ 	.byte	0x04, 0x17
        /*010a*/ 	.short	(.L_14445 - .L_14444)
.L_14444:
        /*010c*/ 	.word	0x00000000
        /*0110*/ 	.short	0x0005
        /*0112*/ 	.short	0x0028
        /*0114*/ 	.byte	0x00, 0xf0, 0x21, 0x00


	//----- nvinfo : EIATTR_KPARAM_INFO
	.align		4
.L_14445:
        /*0118*/ 	.byte	0x04, 0x17
        /*011a*/ 	.short	(.L_14447 - .L_14446)
.L_14446:
        /*011c*/ 	.word	0x00000000
        /*0120*/ 	.short	0x0004
        /*0122*/ 	.short	0x0020
        /*0124*/ 	.byte	0x00, 0xf0, 0x21, 0x00


	//----- nvinfo : EIATTR_KPARAM_INFO
	.align		4
.L_14447:
        /*0128*/ 	.byte	0x04, 0x17
        /*012a*/ 	.short	(.L_14449 - .L_14448)
.L_14448:
        /*012c*/ 	.word	0x00000000
        /*0130*/ 	.short	0x0003
        /*0132*/ 	.short	0x0018
        /*0134*/ 	.byte	0x00, 0xf0, 0x21, 0x00


	//----- nvinfo : EIATTR_KPARAM_INFO
	.align		4
.L_14449:
        /*0138*/ 	.byte	0x04, 0x17
        /*013a*/ 	.short	(.L_14451 - .L_14450)
.L_14450:
        /*013c*/ 	.word	0x00000000
        /*0140*/ 	.short	0x0002
        /*0142*/ 	.short	0x0010
        /*0144*/ 	.byte	0x00, 0xf0, 0x21, 0x00


	//----- nvinfo : EIATTR_KPARAM_INFO
	.align		4
.L_14451:
        /*0148*/ 	.byte	0x04, 0x17
        /*014a*/ 	.short	(.L_14453 - .L_14452)
.L_14452:
        /*014c*/ 	.word	0x00000000
        /*0150*/ 	.short	0x0001
        /*0152*/ 	.short	0x0008
        /*0154*/ 	.byte	0x00, 0xf0, 0x21, 0x00


	//----- nvinfo : EIATTR_KPARAM_INFO
	.align		4
.L_14453:
        /*0158*/ 	.byte	0x04, 0x17
        /*015a*/ 	.short	(.L_14455 - .L_14454)
.L_14454:
        /*015c*/ 	.word	0x00000000
        /*0160*/ 	.short	0x0000
        /*0162*/ 	.short	0x0000
        /*0164*/ 	.byte	0x00, 0xf0, 0x21, 0x00


	//----- nvinfo : EIATTR_SPARSE_MMA_MASK
	.align		4
.L_14455:
        /*0168*/ 	.byte	0x03, 0x50
        /*016a*/ 	.short	0x0000


	//----- nvinfo : EIATTR_MAXREG_COUNT
	.align		4
        /*016c*/ 	.byte	0x03, 0x1b
        /*016e*/ 	.short	0x00ff


	//----- nvinfo : EIATTR_NUM_BARRIERS
	.align		4
        /*0170*/ 	.byte	0x02, 0x4c
        /*0172*/ 	.byte	0x01
	.zero		1


	//----- nvinfo : EIATTR_EXTERNS
	.align		4
        /*0174*/ 	.byte	0x04, 0x0f
        /*0176*/ 	.short	(.L_14457 - .L_14456)


	//   ....[0]....
	.align		4
.L_14456:
        /*0178*/ 	.word	index@(__assertfail)


	//----- nvinfo : EIATTR_MERCURY_ISA_VERSION
	.align		4
.L_14457:
        /*017c*/ 	.byte	0x03, 0x5f
        /*017e*/ 	.short	0x0101


	//----- nvinfo : EIATTR_COOP_GROUP_MASK_REGIDS
	.align		4
        /*0180*/ 	.byte	0x04, 0x29
        /*0182*/ 	.short	(.L_14459 - .L_14458)


	//   ....[0]....
.L_14458:
        /*0184*/ 	.word	0xffffffff


	//   ....[1]....
        /*0188*/ 	.word	0xffffffff


	//   ....[2]....
        /*018c*/ 	.word	0xffffffff


	//   ....[3]....
        /*0190*/ 	.word	0xffffffff


	//   ....[4]....
        /*0194*/ 	.word	0xffffffff


	//   ....[5]....
        /*0198*/ 	.word	0xffffffff


	//   ....[6]....
        /*019c*/ 	.word	0xffffffff


	//   ....[7]....
        /*01a0*/ 	.word	0xffffffff


	//   ....[8]....
        /*01a4*/ 	.word	0xffffffff


	//   ....[9]....
        /*01a8*/ 	.word	0xffffffff


	//   ....[10]....
        /*01ac*/ 	.word	0xffffffff


	//   ....[11]....
        /*01b0*/ 	.word	0xffffffff


	//   ....[12]....
        /*01b4*/ 	.word	0xffffffff


	//   ....[13]....
        /*01b8*/ 	.word	0xffffffff


	//   ....[14]....
        /*01bc*/ 	.word	0xffffffff


	//   ....[15]....
        /*01c0*/ 	.word	0x0500000f


	//   ....[16]....
        /*01c4*/ 	.word	0x0500000f


	//   ....[17]....
        /*01c8*/ 	.word	0x0500000f


	//   ....[18]....
        /*01cc*/ 	.word	0x0500000f


	//----- nvinfo : EIATTR_COOP_GROUP_INSTR_OFFSETS
	.align		4
.L_14459:
        /*01d0*/ 	.byte	0x04, 0x28
        /*01d2*/ 	.short	(.L_14461 - .L_14460)


	//   ....[0]....
.L_14460:
        /*01d4*/ 	.word	0x00000790


	//   ....[1]....
        /*01d8*/ 	.word	0x000007c0


	//   ....[2]....
        /*01dc*/ 	.word	0x000007e0


	//   ....[3]....
        /*01e0*/ 	.word	0x00000800


	//   ....[4]....
        /*01e4*/ 	.word	0x00000950


	//   ....[5]....
        /*01e8*/ 	.word	0x00000970


	//   ....[6]....
        /*01ec*/ 	.word	0x00000990


	//   ....[7]....
        /*01f0*/ 	.word	0x00001840


	//   ....[8]....
        /*01f4*/ 	.word	0x000018c0


	//   ....[9]....
        /*01f8*/ 	.word	0x00001920


	//   ....[10]....
        /*01fc*/ 	.word	0x00001970


	//   ....[11]....
        /*0200*/ 	.word	0x000019b0


	//   ....[12]....
        /*0204*/ 	.word	0x00001a00


	//   ....[13]....
        /*0208*/ 	.word	0x00001a20


	//   ....[14]....
        /*020c*/ 	.word	0x00001a40


	//   ....[15]....
        /*0210*/ 	.word	0x00002ff0


	//   ....[16]....
        /*0214*/ 	.word	0x00003050


	//   ....[17]....
        /*0218*/ 	.word	0x000030b0


	//   ....[18]....
        /*021c*/ 	.word	0x00003110


	//----- nvinfo : EIATTR_SYSCALL_OFFSETS
	.align		4
.L_14461:
        /*0220*/ 	.byte	0x04, 0x46
        /*0222*/ 	.short	(.L_14463 - .L_14462)


	//   ....[0]....
.L_14462:
        /*0224*/ 	.word	0x00002f80


	//----- nvinfo : EIATTR_EXIT_INSTR_OFFSETS
	.align		4
.L_14463:
        /*0228*/ 	.byte	0x04, 0x1c
        /*022a*/ 	.short	(.L_14465 - .L_14464)


	//   ....[0]....
.L_14464:
        /*022c*/ 	.word	0x00000090


	//   ....[1]....
        /*0230*/ 	.word	0x00002a30


	//   ....[2]....
        /*0234*/ 	.word	0x00002af0


	//   ....[3]....
        /*0238*/ 	.word	0x00002e80


	//   ....[4]....
        /*023c*/ 	.word	0x00002f90


	//----- nvinfo : EIATTR_CRS_STACK_SIZE
	.align		4
.L_14465:
        /*0240*/ 	.byte	0x04, 0x1e
        /*0242*/ 	.short	(.L_14467 - .L_14466)
.L_14466:
        /*0244*/ 	.word	0x00000000


	//----- nvinfo : EIATTR_CBANK_PARAM_SIZE
	.align		4
.L_14467:
        /*0248*/ 	.byte	0x03, 0x19
        /*024a*/ 	.short	0x008c


	//----- nvinfo : EIATTR_PARAM_CBANK
	.align		4
        /*024c*/ 	.byte	0x04, 0x0a
        /*024e*/ 	.short	(.L_14469 - .L_14468)
	.align		4
.L_14468:
        /*0250*/ 	.word	index@(.nv.constant0._ZN4vllm25paged_attention_v2_kernelI13__nv_bfloat16hLi128ELi16ELi128ELNS_18Fp8KVCacheDataTypeE1ELb0ELi512EEEvPfS3_PT_PKS4_PKT0_SA_ifPKiSC_iPKfiiiSE_SE_iiiii)
        /*0254*/ 	.short	0x0210
        /*0256*/ 	.short	0x008c


	//----- nvinfo : EIATTR_SW_WAR
	.align		4
.L_14469:
        /*0258*/ 	.byte	0x04, 0x36
        /*025a*/ 	.short	(.L_14471 - .L_14470)
.L_14470:
        /*025c*/ 	.word	0x00000008
.L_14471:


//--------------------- .nv.info._ZN4vllm25paged_attention_v2_kernelI13__nv_bfloat16hLi120ELi16ELi128ELNS_18Fp8KVCacheDataTypeE1ELb0ELi512EEEvPfS3_PT_PKS4_PKT0_SA_ifPKiSC_iPKfiiiSE_SE_iiiii --------------------------
	.section	.nv.info._ZN4vllm25paged_attention_v2_kernelI13__nv_bfloat16hLi120ELi16ELi128ELNS_18Fp8KVCacheDataTypeE1ELb0ELi512EEEvPfS3_PT_PKS4_PKT0_SA_ifPKiSC_iPKfiiiSE_SE_iiiii,"",@"SHT_CUDA_INFO"
	.sectionflags	@""
	.align	4


	//----- nvinfo : EIATTR_CUDA_API_VERSION
	.align		4
        /*0000*/ 	.byte	0x04, 0x37
        /*0002*/ 	.short	(.L_14473 - .L_14472)
.L_14472:
        /*0004*/ 	.word	0x00000082


	//----- nvinfo : EIATTR_KPARAM_INFO
	.align		4
.L_14473:
        /*0008*/ 	.byte	0x04, 0x17
        /*000a*/ 	.short	(.L_14475 - .L_14474)
.L_14474:
        /*000c*/ 	.word	0x00000000
        /*0010*/ 	.short	0x0015
        /*0012*/ 	.short	0x0088
        /*0014*/ 	.byte	0x00, 0xf0, 0x11, 0x00


	//----- nvinfo : EIATTR_KPARAM_INFO
	.align		4
.L_14475:
        /*0018*/ 	.byte	0x04, 0x17
        /*001a*/ 	.short	(.L_14477 - .L_14476)
.L_14476:
        /*001c*/ 	.word	0x00000000
        /*0020*/ 	.short	0x0014
        /*0022*/ 	.short	0x0084
        /*0024*/ 	.byte	0x00, 0xf0, 0x11, 0x00


	//----- nvinfo : EIATTR_KPARAM_INFO
	.align		4
.L_14477:
        /*0028*/ 	.byte	0x04, 0x17
        /*002a*/ 	.short	(.L_14479 - .L_14478)
.L_14478:
        /*002c*/ 	.word	0x00000000
        /*0030*/ 	.short	0x0013
        /*0032*/ 	.short	0x0080
        /*0034*/ 	.byte	0x00, 0xf0, 0x11, 0x00


	//----- nvinfo : EIATTR_KPARAM_INFO
	.align		4
.L_14479:
        /*0038*/ 	.byte	0x04, 0x17
        /*003a*/ 	.short	(.L_14481 - .L_14480)
.L_14480:
        /*003c*/ 	.word	0x00000000
        /*0040*/ 	.short	0x0012
        /*0042*/ 	.short	0x007c
        /*0044*/ 	.byte	0x00, 0xf0, 0x11, 0x00


	//----- nvinfo : EIATTR_KPARAM_INFO
	.align		4
.L_14481:
        /*0048*/ 	.byte	0x04, 0x17
        /*004a*/ 	.short	(.L_14483 - .L_14482)
.L_14482:
        /*004c*/ 	.word	0x00000000
        /*0050*/ 	.short	0x0011
        /*0052*/ 	.short	0x0078
        /*0054*/ 	.byte	0x00, 0xf0, 0x11, 0x00


	//----- nvinfo : EIATTR_KPARAM_INFO
	.align		4
.L_14483:
        /*0058*/ 	.byte	0x04, 0x17
        /*005a*/ 	.short	(.L_14485 - .L_14484)
.L_14484:
        /*005c*/ 	.word	0x00000000
        /*0060*/ 	.short	0x0010
        /*0062*/ 	.short	0x0070
        /*0064*/ 	.byte	0x00, 0xf0, 0x21, 0x00


	//----- nvinfo : EIATTR_KPARAM_INFO
	.align		4
.L_14485:
        /*0068*/ 	.byte	0x04, 0x17
        /*006a*/ 	.short	(.L_14487 - .L_14486)
.L_14486:
        /*006c*/ 	.word	0x00000000
        /*0070*/ 	.short	0x000f
        /*0072*/ 	.short	0x0068
        /*0074*/ 	.byte	0x00, 0xf0, 0x21, 0x00


	//----- nvinfo : EIATTR_KPARAM_INFO
	.align		4
.L_14487:
        /*0078*/ 	.byte	0x04, 0x17
        /*007a*/ 	.short	(.L_14489 - .L_14488)
.L_14488:
        /*007c*/ 	.word	0x00000000
        /*0080*/ 	.short	0x000e
        /*0082*/ 	.short	0x0060
        /*0084*/ 	.byte	0x00, 0xf0, 0x11, 0x00


	//----- nvinfo : EIATTR_KPARAM_INFO
	.align		4
.L_14489:
        /*0088*/ 	.byte	0x04, 0x17
        /*008a*/ 	.short	(.L_14491 - .L_14490)
.L_14490:
        /*008c*/ 	.word	0x00000000
        /*0090*/ 	.short	0x000d
        /*0092*/ 	.short	0x005c
        /*0094*/ 	.byte	0x00, 0xf0, 0x11, 0x00


	//----- nvinfo : EIATTR_KPARAM_INFO
	.align		4
.L_14491:
        /*0098*/ 	.byte	0x04, 0x17
        /*009a*/ 	.short	(.L_14493 - .L_14492)
.L_14492:
        /*009c*/ 	.word	0x00000000
        /*00a0*/ 	.short	0x000c
        /*00a2*/ 	.short	0x0058
        /*00a4*/ 	.byte	0x00, 0xf0, 0x11, 0x00


	//----- nvinfo : EIATTR_KPARAM_INFO
	.align		4
.L_14493:
        /*00a8*/ 	.byte	0x04, 0x17
        /*00aa*/ 	.short	(.L_14495 - .L_14494)
.L_14494:
        /*00ac*/ 	.word	0x00000000
        /*00b0*/ 	.short	0x000b
        /*00b2*/ 	.short	0x0050
        /*00b4*/ 	.byte	0x00, 0xf0, 0x21, 0x00


	//----- nvinfo : EIATTR_KPARAM_INFO
	.align		4
.L_14495:
        /*00b8*/ 	.byte	0x04, 0x17
        /*00ba*/ 	.short	(.L_14497 - .L_14496)
.L_14496:
        /*00bc*/ 	.word	0x00000000
        /*00c0*/ 	.short	0x000a
        /*00c2*/ 	.short	0x0048
        /*00c4*/ 	.byte	0x00, 0xf0, 0x11, 0x00


	//----- nvinfo : EIATTR_KPARAM_INFO
	.align		4
.L_14497:
        /*00c8*/ 	.byte	0x04, 0x17
        /*00ca*/ 	.short	(.L_14499 - .L_14498)
.L_14498:
        /*00cc*/ 	.word	0x00000000
        /*00d0*/ 	.short	0x0009
        /*00d2*/ 	.short	0x0040
        /*00d4*/ 	.byte	0x00, 0xf0, 0x21, 0x00


	//----- nvinfo : EIATTR_KPARAM_INFO
	.align		4
.L_14499:
        /*00d8*/ 	.byte	0x04, 0x17
        /*00da*/ 	.short	(.L_14501 - .L_14500)
.L_14500:
        /*00dc*/ 	.word	0x00000000
        /*00e0*/ 	.short	0x0008
        /*00e2*/ 	.short	0x0038
        /*00e4*/ 	.byte	0x00, 0xf0, 0x21, 0x00


	//----- nvinfo : EIATTR_KPARAM_INFO
	.align		4
.L_14501:
        /*00e8*/ 	.byte	0x04, 0x17
        /*00ea*/ 	.short	(.L_14503 - .L_14502)
.L_14502:
        /*00ec*/ 	.word	0x00000000
        /*00f0*/ 	.short	0x0007
        /*00f2*/ 	.short	0x0034
        /*00f4*/ 	.byte	0x00, 0xf0, 0x11, 0x00


	//----- nvinfo : EIATTR_KPARAM_INFO
	.align		4
.L_14503:
        /*00f8*/ 	.byte	0x04, 0x17
        /*00fa*/ 	.short	(.L_14505 - .L_14504)
.L_14504:
        /*00fc*/ 	.word	0x00000000
        /*0100*/ 	.short	0x0006
        /*0102*/ 	.short	0x0030
        /*0104*/ 	.byte	0x00, 0xf0, 0x11, 0x00


	//----- nvinfo : EIATTR_KPARAM_INFO
	.align		4
.L_14505:
        /*0108*/ 	.byte	0x04, 0x17
        /*010a*/ 	.short	(.L_14507 - .L_14506)
.L_14506:
        /*010c*/ 	.word	0x00000000
        /*0110*/ 	.short	0x0005
        /*0112*/ 	.short	0x0028
        /*0114*/ 	.byte	0x00, 0xf0, 0x21, 0x00


	//----- nvinfo : EIATTR_KPARAM_INFO
	.align		4
.L_14507:
        /*0118*/ 	.byte	0x04, 0x17
        /*011a*/ 	.short	(.L_14509 - .L_14508)
.L_14508:
        /*011c*/ 	.word	0x00000000
        /*0120*/ 	.short	0x0004
        /*0122*/ 	.short	0x0020
        /*0124*/ 	.byte	0x00, 0xf0, 0x21, 0x00


	//----- nvinfo : EIATTR_KPARAM_INFO
	.align		4
.L_14509:
        /*0128*/ 	.byte	0x04, 0x17
        /*012a*/ 	.short	(.L_14511 - .L_14510)
.L_14510:
        /*012c*/ 	.word	0x00000000
        /*0130*/ 	.short	0x0003
        /*0132*/ 	.short	0x0018
        /*0134*/ 	.byte	0x00, 0xf0, 0x21, 0x00


	//----- nvinfo : EIATTR_KPARAM_INFO
	.align		4
.L_14511:
        /*0138*/ 	.byte	0x04, 0x17
        /*013a*/ 	.short	(.L_14513 - .L_14512)
.L_14512:
        /*013c*/ 	.word	0x00000000
        /*0140*/ 	.short	0x0002
        /*0142*/ 	.short	0x0010
        /*0144*/ 	.byte	0x00, 0xf0, 0x21, 0x00


	//----- nvinfo : EIATTR_KPARAM_INFO
	.align		4
.L_14513:
        /*0148*/ 	.byte	0x04, 0x17
        /*014a*/ 	.short	(.L_14515 - .L_14514)
.L_14514:
        /*014c*/ 	.word	0x00000000
        /*0150*/ 	.short	0x0001
        /*0152*/ 	.short	0x0008
        /*0154*/ 	.byte	0x00, 0xf0, 0x21, 0x00


	//----- nvinfo : EIATTR_KPARAM_INFO
	.align		4
.L_14515:
        /*0158*/ 	.byte	0x04, 0x17
        /*015a*/ 	.short	(.L_14517 - .L_14516)
.L_14516:
        /*015c*/ 	.word	0x00000000
        /*0160*/ 	.short	0x0000
        /*0162*/ 	.short	0x0000
        /*0164*/ 	.byte	0x00, 0xf0, 0x21, 0x00


	//----- nvinfo : EIATTR_SPARSE_MMA_MASK
	.align		4
.L_14517:
        /*0168*/ 	.byte	0x03, 0x50
        /*016a*/ 	.short	0x0000


	//----- nvinfo : EIATTR_MAXREG_COUNT
	.align		4
        /*016c*/ 	.byte	0x03, 0x1b
        /*016e*/ 	.short	0x00ff


	//----- nvinfo : EIATTR_NUM_BARRIERS
	.align		4
        /*0170*/ 	.byte	0x02, 0x4c
        /*0172*/ 	.byte	0x01
	.zero		1


	//----- nvinfo : EIATTR_EXTERNS
	.align		4
        /*0174*/ 	.byte	0x04, 0x0f
        /*0176*/ 	.short	(.L_14519 - .L_14518)


	//   ....[0]....
	.align		4
.L_14518:
        /*0178*/ 	.word	index@(__assertfail)


	//----- nvinfo : EIATTR_MERCURY_ISA_VERSION
	.align		4
.L_14519:
        /*017c*/ 	.byte	0x03, 0x5f
        /*017e*/ 	.short	0x0101


	//----- nvinfo : EIATTR_COOP_GROUP_MASK_REGIDS
	.align		4
        /*0180*/ 	.byte	0x04, 0x29
        /*0182*/ 	.short	(.L_14521 - .L_14520)


	//   ....[0]....
.L_14520:
        /*0184*/ 	.word	0xffffffff


	//   ....[1]....
        /*0188*/ 	.word	0xffffffff


	//   ....[2]....
        /*018c*/ 	.word	0xffffffff


	//   ....[3]....
        /*0190*/ 	.word	0xffffffff


	//   ....[4]....
        /*0194*/ 	.word	0xffffffff


	//   ....[5]....
        /*0198*/ 	.word	0xffffffff


	//   ....[6]....
        /*019c*/ 	.word	0xffffffff


	//   ....[7]....
        /*01a0*/ 	.word	0xffffffff


	//   ....[8]....
        /*01a4*/ 	.word	0xffffffff


	//   ....[9]....
        /*01a8*/ 	.word	0xffffffff


	//   ....[10]....
        /*01ac*/ 	.word	0xffffffff


	//   ....[11]....
        /*01b0*/ 	.word	0xffffffff


	//   ....[12]....
        /*01b4*/ 	.word	0xffffffff


	//   ....[13]....
        /*01b8*/ 	.word	0xffffffff


	//   ....[14]....
        /*01bc*/ 	.word	0xffffffff


	//   ....[15]....
        /*01c0*/ 	.word	0x0500000f


	//   ....[16]....
        /*01c4*/ 	.word	0x0500000f


	//   ....[17]....
        /*01c8*/ 	.word	0x0500000f


	//   ....[18]....
        /*01cc*/ 	.word	0x0500000f


	//----- nvinfo : EIATTR_COOP_GROUP_INSTR_OFFSETS
	.align		4
.L_14521:
        /*01d0*/ 	.byte	0x04, 0x28
        /*01d2*/ 	.short	(.L_14523 - .L_14522)


	//   ....[0]....
.L_14522:
        /*01d4*/ 	.word	0x00000790


	//   ....[1]....
        /*01d8*/ 	.word	0x000007c0


	//   ....[2]....
        /*01dc*/ 	.word	0x000007e0


	//   ....[3]....
        /*01e0*/ 	.word	0x00000800


	//   ....[4]....
        /*01e4*/ 	.word	0x00000950


	//   ....[5]....
        /*01e8*/ 	.word	0x00000970


	//   ....[6]....
        /*01ec*/ 	.word	0x00000990


	//   ....[7]....
        /*01f0*/ 	.word	0x00001840


	//   ....[8]....
        /*01f4*/ 	.word	0x000018c0


	//   ....[9]....
        /*01f8*/ 	.word	0x00001920


	//   ....[10]....
        /*01fc*/ 	.word	0x00001970


	//   ....[11]....
        /*0200*/ 	.word	0x000019b0


	//   ....[12]....
        /*0204*/ 	.word	0x00001a00


	//   ....[13]....
        /*0208*/ 	.word	0x00001a20


	//   ....[14]....
        /*020c*/ 	.word	0x00001a40


	//   ....[15]....
        /*0210*/ 	.word	0x000031b0


	//   ....[16]....
        /*0214*/ 	.word	0x00003210


	//   ....[17]....
        /*0218*/ 	.word	0x00003270


	//   ....[18]....
        /*021c*/ 	.word	0x000032d0


	//----- nvinfo : EIATTR_SYSCALL_OFFSETS
	.align		4
.L_14523:
        /*0220*/ 	.byte	0x04, 0x46
        /*0222*/ 	.short	(.L_14525 - .L_14524)


	//   ....[0]....
.L_14524:
        /*0224*/ 	.word	0x00003140


	//----- nvinfo : EIATTR_EXIT_INSTR_OFFSETS
	.align		4
.L_14525:
        /*0228*/ 	.byte	0x04, 0x1c
        /*022a*/ 	.short	(.L_14527 - .L_14526)


	//   ....[0]....
.L_14526:
        /*022c*/ 	.word	0x00000090


	//   ....[1]....
        /*0230*/ 	.word	0x00002b90


	//   ....[2]....
        /*0234*/ 	.word	0x00002fb0


	//   ....[3]....
        /*0238*/ 	.word	0x00003040


	//   ....[4]....
        /*023c*/ 	.word	0x00003150


	//----- nvinfo : EIATTR_CRS_STACK_SIZE
	.align		4
.L_14527:
        /*0240*/ 	.byte	0x04, 0x1e
        /*0242*/ 	.short	(.L_14529 - .L_14528)
.L_14528:
        /*0244*/ 	.word	0x00000000


	//----- nvinfo : EIATTR_CBANK_PARAM_SIZE
	.align		4
.L_14529:
        /*0248*/ 	.byte	0x03, 0x19
        /*024a*/ 	.short	0x008c


	//----- nvinfo : EIATTR_PARAM_CBANK
	.align		4
        /*024c*/ 	.byte	0x04, 0x0a
        /*024e*/ 	.short	(.L_14531 - .L_14530)
	.align		4
.L_14530:
        /*0250*/ 	.word	index@(.nv.constant0._ZN4vllm25paged_attention_v2_kernelI13__nv_bfloat16hLi120ELi16ELi128ELNS_18Fp8KVCacheDataTypeE1ELb0ELi512EEEvPfS3_PT_PKS4_PKT0_SA_ifPKiSC_iPKfiiiSE_SE_iiiii)
        /*0254*/ 	.short	0x0210
        /*0256*/ 	.short	0x008c


	//----- nvinfo : EIATTR_SW_WAR
	.align		4
.L_14531:
        /*0258*/ 	.byte	0x04, 0x36
        /*025a*/ 	.short	(.L_14533 - .L_14532)
.L_14532:
        /*025c*/ 	.word	0x00000008
.L_14533:


//--------------------- .nv.info._ZN4vllm25paged_attention_v2_kernelI13__nv_bfloat16hLi112ELi16ELi128ELNS_18Fp8KVCacheDataTypeE1ELb0ELi512EEEvPfS3_PT_PKS4_PKT0_SA_ifPKiSC_iPKfiiiSE_SE_iiiii --------------------------
	.section	.nv.info._ZN4vllm25paged_attention_v2_kernelI13__nv_bfloat16hLi112ELi16ELi128ELNS_18Fp8KVCacheDataTypeE1ELb0ELi512EEEvPfS3_PT_PKS4_PKT0_SA_ifPKiSC_iPKfiiiSE_SE_iiiii,"",@"SHT_CUDA_INFO"
	.sectionflags	@""
	.align	4


	//----- nvinfo : EIATTR_CUDA_API_VERSION
	.align		4
        /*0000*/ 	.byte	0x04, 0x37
        /*0002*/ 	.short	(.L_14535 - .L_14534)
.L_14534:
        /*0004*/ 	.word	0x00000082


	//----- nvinfo : EIATTR_KPARAM_INFO
	.align		4
.L_14535:
        /*0008*/ 	.byte	0x04, 0x17
        /*000a*/ 	.short	(.L_14537 - .L_14536)
.L_14536:
        /*000c*/ 	.word	0x00000000
        /*0010*/ 	.short	0x0015
        /*0012*/ 	.short	0x0088
        /*0014*/ 	.byte	0x00, 0xf0, 0x11, 0x00


	//----- nvinfo : EIATTR_KPARAM_INFO
	.align		4
.L_14537:
        /*0018*/ 	.byte	0x04, 0x17
        /*001a*/ 	.short	(.L_14539 - .L_14538)
.L_14538:
        /*001c*/ 	.word	0x00000000
        /*0020*/ 	.short	0x0014
        /*0022*/ 	.short	0x0084
        /*0024*/ 	.byte	0x00, 0xf0, 0x11, 0x00


	//----- nvinfo : EIATTR_KPARAM_INFO
	.align		4
.L_14539:
        /*0028*/ 	.byte	0x04, 0x17
        /*002a*/ 	.short	(.L_14541 - .L_14540)
.L_14540:
        /*002c*/ 	.word	0x00000000
        /*0030*/ 	.short	0x0013
        /*0032*/ 	.short	0x0080
        /*0034*/ 	.byte	0x00, 0xf0, 0x11, 0x00


	//----- nvinfo : EIATTR_KPARAM_INFO
	.align		4
.L_14541:
        /*0038*/ 	.byte	0x04, 0x17
        /*003a*/ 	.short	(.L_14543 - .L_14542)
.L_14542:
        /*003c*/ 	.word	0x00000000
        /*0040*/ 	.short	0x0012
        /*0042*/ 	.short	0x007c
        /*0044*/ 	.byte	0x00, 0xf0, 0x11, 0x00


	//----- nvinfo : EIATTR_KPARAM_INFO
	.align		4
.L_14543:
        /*0048*/ 	.byte	0x04, 0x17
        /*004a*/ 	.short	(.L_14545 - .L_14544)
.L_14544:
        /*004c*/ 	.word	0x00000000
        /*0050*/ 	.short	0x0011
        /*0052*/ 	.short	0x0078
        /*0054*/ 	.byte	0x00, 0xf0, 0x11, 0x00


	//----- nvinfo : EIATTR_KPARAM_INFO
	.align		4
.L_14545:
        /*0058*/ 	.byte	0x04, 0x17
        /*005a*/ 	.short	(.L_14547 - .L_14546)
.L_14546:
        /*005c*/ 	.word	0x00000000
        /*0060*/ 	.short	0x0010
        /*0062*/ 	.short	0x0070
        /*0064*/ 	.byte	0x00, 0xf0, 0x21, 0x00


	//----- nvinfo : EIATTR_KPARAM_INFO
	.align		4
.L_14547:
        /*0068*/ 	.byte	0x04, 0x17
        /*006a*/ 	.short	(.L_14549 - .L_14548)
.L_14548:
        /*006c*/ 	.word	0x00000000
        /*0070*/ 	.short	0x000f
        /*0072*/ 	.short	0x0068
        /*0074*/ 	.byte	0x00, 0xf0, 0x21, 0x00


	//----- nvinfo : EIATTR_KPARAM_INFO
	.align		4
.L_14549:
        /*0078*/ 	.byte	0x04, 0x17
        /*007a*/ 	.short	(.L_14551 - .L_14550)
.L_14550:
        /*007c*/ 	.word	0x00000000
        /*0080*/ 	.short	0x000e
        /*0082*/ 	.short	0x0060
        /*0084*/ 	.byte	0x00, 0xf0, 0x11, 0x00


	//----- nvinfo : EIATTR_KPARAM_INFO
	.align		4
.L_14551:
        /*0088*/ 	.byte	0x04, 0x17
        /*008a*/ 	.short	(.L_14553 - .L_14552)
.L_14552:
        /*008c*/ 	.word	0x00000000
        /*0090*/ 	.short	0x000d
        /*0092*/ 	.short	0x005c
        /*0094*/ 	.byte	0x00, 0xf0, 0x11, 0x00


	//----- nvinfo : EIATTR_KPARAM_INFO
	.align		4
.L_14553:
        /*0098*/ 	.byte	0x04, 0x17
        /*009a*/ 	.short	(.L_14555 - .L_14554)
.L_14554:
        /*009c*/ 	.word	0x00000000
        /*00a0*/ 	.short	0x000c
        /*00a2*/ 	.short	0x0058
        /*00a4*/ 	.byte	0x00, 0xf0, 0x11, 0x00


	//----- nvinfo : EIATTR_KPARAM_INFO
	.align		4
.L_14555:
        /*00a8*/ 	.byte	0x04, 0x17
        /*00aa*/ 	.short	(.L_14557 - .L_14556)
.L_14556:
        /*00ac*/ 	.word	0x00000000
        /*00b0*/ 	.short	0x000b
        /*00b2*/ 	.short	0x0050
        /*00b4*/ 	.byte	0x00, 0xf0, 0x21, 0x00


	//----- nvinfo : EIATTR_KPARAM_INFO
	.align		4
.L_14557:
        /*00b8*/ 	.byte	0x04, 0x17
        /*00ba*/ 	.short	(.L_14559 - .L_14558)
.L_14558:
        /*00bc*/ 	.word	0x00000000
        /*00c0*/ 	.short	0x000a
        /*00c2*/ 	.short	0x0048
        /*00c4*/ 	.byte	0x00, 0xf0, 0x11, 0x00


	//----- nvinfo : EIATTR_KPARAM_INFO
	.align		4
.L_14559:
        /*00c8*/ 	.byte	0x04, 0x17
        /*00ca*/ 	.short	(.L_14561 - .L_14560)
.L_14560:
        /*00cc*/ 	.word	0x00000000
        /*00d0*/ 	.short	0x0009
        /*00d2*/ 	.short	0x0040
        /*00d4*/ 	.byte	0x00, 0xf0, 0x21, 0x00


	//----- nvinfo : EIATTR_KPARAM_INFO
	.align		4
.L_14561:
        /*00d8*/ 	.byte	0x04, 0x17
        /*00da*/ 	.short	(.L_14563 - .L_14562)
.L_14562:
        /*00dc*/ 	.word	0x00000000
        /*00e0*/ 	.short	0x0008
        /*00e2*/ 	.short	0x0038
        /*00e4*/ 	.byte	0x00, 0xf0, 0x21, 0x00


	//----- nvinfo : EIATTR_KPARAM_INFO
	.align		4
.L_14563:
        /*00e8*/ 	.byte	0x04, 0x17
        /*00ea*/ 	.short	(.L_14565 - .L_14564)
.L_14564:
        /*00ec*/ 	.word	0x00000000
        /*00f0*/ 	.short	0x0007
        /*00f2*/ 	.short	0x0034
        /*00f4*/ 	.byte	0x00, 0xf0, 0x11, 0x00


	//----- nvinfo : EIATTR_KPARAM_INFO
	.align		4
.L_14565:
        /*00f8*/ 	.byte	0x04, 0x17
        /*00fa*/ 	.short	(.L_14567 - .L_14566)
.L_14566:
        /*00fc*/ 	.word	0x00000000
        /*0100*/ 	.short	0x0006
        /*0102*/ 	.short	0x0030
        /*0104*/ 	.byte	0x00, 0xf0, 0x11, 0x00


	//----- nvinfo : EIATTR_KPARAM_INFO
	.align		4
.L_14567:
        /*0108*/ 	.byte	0x04, 0x17
        /*010a*/ 	.short	(.L_14569 - .L_14568)
.L_14568:
        /*010c*/ 	.word	0x00000000
        /*0110*/ 	.short	0x0005
        /*0112*/ 	.short	0x0028
        /*0114*/ 	.byte	0x00, 0xf0, 0x21, 0x00


	//----- nvinfo : EIATTR_KPARAM_INFO
	.align		4
.L_14569:
        /*0118*/ 	.byte	0x04, 0x17
        /*011a*/ 	.short	(.L_14571 - .L_14570)
.L_14570:
        /*011c*/ 	.word	0x00000000
        /*0120*/ 	.short	0x0004
        /*0122*/ 	.short	0x0020
        /*0124*/ 	.byte	0x00, 0xf0, 0x21, 0x00


	//----- nvinfo : EIATTR_KPARAM_INFO
	.align		4
.L_14571:
        /*0128*/ 	.byte	0x04, 0x17
        /*012a*/ 	.short	(.L_14573 - .L_14572)
.L_14572:
        /*012c*/ 	.word	0x00000000
        /*0130*/ 	.short	0x0003
        /*0132*/ 	.short	0x0018
        /*0134*/ 	.byte	0x00, 0xf0, 0x21, 0x00


	//----- nvinfo : EIATTR_KPARAM_INFO
	.align		4
.L_14573:
        /*0138*/ 	.byte	0x04, 0x17
        /*013a*/ 	.short	(.L_14575 - .L_14574)
.L_14574:
        /*013c*/ 	.word	0x00000000
        /*0140*/ 	.short	0x0002
        /*0142*/ 	.short	0x0010
        /*0144*/ 	.byte	0x00, 0xf0, 0x21, 0x00


	//----- nvinfo : EIATTR_KPARAM_INFO
	.align		4
.L_14575:
        /*0148*/ 	.byte	0x04, 0x17
        /*014a*/ 	.short	(.L_14577 - .L_14576)
.L_14576:
        /*014c*/ 	.word	0x00000000
        /*0150*/ 	.short	0x0001
        /*0152*/ 	.short	0x0008
        /*0154*/ 	.byte	0x00, 0xf0, 0x21, 0x00


	//----- nvinfo : EIATTR_KPARAM_INFO
	.align		4
.L_14577:
        /*0158*/ 	.byte	0x04, 0x17
        /*015a*/ 	.short	(.L_14579 - .L_14578)
.L_14578:
        /*015c*/ 	.word	0x00000000
        /*0160*/ 	.short	0x0000
        /*0162*/ 	.short	0x0000
        /*0164*/ 	.byte	0x00, 0xf0, 0x21, 0x00


	//----- nvinfo : EIATTR_SPARSE_MMA_MASK
	.align		4
.L_14579:
        /*0168*/ 	.byte	0x03, 0x50
        /*016a*/ 	.short	0x0000


	//----- nvinfo : EIATTR_MAXREG_COUNT
	.align		4
        /*016c*/ 	.byte	0x03, 0x1b
        /*016e*/ 	.short	0x00ff


	//----- nvinfo : EIATTR_NUM_BARRIERS
	.align		4
        /*0170*/ 	.byte	0x02, 0x4c
        /*0172*/ 	.byte	0x01
	.zero		1


	//----- nvinfo : EIATTR_EXTERNS
	.align		4
        /*0174*/ 	.byte	0x04, 0x0f
        /*0176*/ 	.short	(.L_14581 - .L_14580)


	//   ....[0]....
	.align		4
.L_14580:
        /*0178*/ 	.word	index@(__assertfail)


	//----- nvinfo : EIATTR_MERCURY_ISA_VERSION
	.align		4
.L_14581:
        /*017c*/ 	.byte	0x03, 0x5f
        /*017e*/ 	.short	0x0101


	//----- nvinfo : EIATTR_COOP_GROUP_MASK_REGIDS
	.align		4
        /*0180*/ 	.byte	0x04, 0x29
        /*0182*/ 	.short	(.L_14583 - .L_14582)


	//   ....[0]....
.L_14582:
        /*0184*/ 	.word	0xffffffff


	//   ....[1]....
        /*0188*/ 	.word	0xffffffff


	//   ....[2]....
        /*018c*/ 	.word	0xffffffff


	//   ....[3]....
        /*0190*/ 	.word	0xffffffff


	//   ....[4]....
        /*0194*/ 	.word	0xffffffff


	//   ....[5]....
        /*0198*/ 	.word	0xffffffff


	//   ....[6]....
        /*019c*/ 	.word	0xffffffff


	//   ....[7]....
        /*01a0*/ 	.word	0xffffffff


	//   ....[8]....
        /*01a4*/ 	.word	0xffffffff


	//   ....[9]....
        /*01a8*/ 	.word	0xffffffff


	//   ....[10]....
        /*01ac*/ 	.word	0xffffffff


	//   ....[11]....
        /*01b0*/ 	.word	0xffffffff


	//   ....[12]....
        /*01b4*/ 	.word	0xffffffff


	//   ....[13]....
        /*01b8*/ 	.word	0xffffffff


	//   ....[14]....
        /*01bc*/ 	.word	0xffffffff


	//   ....[15]....
        /*01c0*/ 	.word	0x0500000f


	//   ....[16]....
        /*01c4*/ 	.word	0x0500000f


	//   ....[17]....
        /*01c8*/ 	.word	0x0500000f


	//   ....[18]....
        /*01cc*/ 	.word	0x0500000f


	//----- nvinfo : EIATTR_COOP_GROUP_INSTR_OFFSETS
	.align		4
.L_14583:
        /*01d0*/ 	.byte	0x04, 0x28
        /*01d2*/ 	.short	(.L_14585 - .L_14584)


	//   ....[0]....
.L_14584:
        /*01d4*/ 	.word	0x00000790


	//   ....[1]....
        /*01d8*/ 	.word	0x000007c0


	//   ....[2]....
        /*01dc*/ 	.word	0x000007e0


	//   ....[3]....
        /*01e0*/ 	.word	0x00000800


	//   ....[4]....
        /*01e4*/ 	.word	0x00000950


	//   ....[5]....
        /*01e8*/ 	.word	0x00000970


	//   ....[6]....
        /*01ec*/ 	.word	0x00000990


	//   ....[7]....
        /*01f0*/ 	.word	0x00001840


	//   ....[8]....
        /*01f4*/ 	.word	0x000018c0


	//   ....[9]....
        /*01f8*/ 	.word	0x00001920


	//   ....[10]....
        /*01fc*/ 	.word	0x00001970


	//   ....[11]....
        /*0200*/ 	.word	0x000019b0


	//   ....[12]....
        /*0204*/ 	.word	0x00001a00


	//   ....[13]....
        /*0208*/ 	.word	0x00001a20


	//   ....[14]....
        /*020c*/ 	.word	0x00001a40


	//   ....[15]....
        /*0210*/ 	.word	0x00002f00


	//   ....[16]....
        /*0214*/ 	.word	0x00002f60


	//   ....[17]....
        /*0218*/ 	.word	0x00002fc0


	//   ....[18]....
        /*021c*/ 	.word	0x00003020


	//----- nvinfo : EIATTR_SYSCALL_OFFSETS
	.align		4
.L_14585:
        /*0220*/ 	.byte	0x04, 0x46
        /*0222*/ 	.short	(.L_14587 - .L_14586)


	//   ....[0]....
.L_14586:
        /*0224*/ 	.word	0x00002e90


	//----- nvinfo : EIATTR_EXIT_INSTR_OFFSETS
	.align		4
.L_14587:
        /*0228*/ 	.byte	0x04, 0x1c
        /*022a*/ 	.short	(.L_14589 - .L_14588)


	//   ....[0]....
.L_14588:
        /*022c*/ 	.word	0x00000090


	//   ....[1]....
        /*0230*/ 	.word	0x000029c0


	//   ....[2]....
        /*0234*/ 	.word	0x00002a70


	//   ....[3]....
        /*0238*/ 	.word	0x00002d90


	//   ....[4]....
        /*023c*/ 	.word	0x00002ea0


	//----- nvinfo : EIATTR_CRS_STACK_SIZE
	.align		4
.L_14589:
        /*0240*/ 	.byte	0x04, 0x1e
        /*0242*/ 	.short	(.L_14591 - .L_14590)
.L_14590:
        /*0244*/ 	.word	0x00000000


	//----- nvinfo : EIATTR_CBANK_PARAM_SIZE
	.align		4
.L_14591:
        /*0248*/ 	.byte	0x03, 0x19
        /*024a*/ 	.short	0x008c


	//----- nvinfo : EIATTR_PARAM_CBANK
	.align		4
        /*024c*/ 	.byte	0x04, 0x0a
        /*024e*/ 	.short	(.L_14593 - .L_14592)
	.align		4
.L_14592:
        /*0250*/ 	.word	index@(.nv.constant0._ZN4vllm25paged_attention_v2_kernelI13__nv_bfloat16hLi112ELi16ELi128ELNS_18Fp8KVCacheDataTypeE1ELb0ELi512EEEvPfS3_PT_PKS4_PKT0_SA_ifPKiSC_iPKfiiiSE_SE_iiiii)
        /*0254*/ 	.short	0x0210
        /*0256*/ 	.short	0x008c


	//----- nvinfo : EIATTR_SW_WAR
	.align		4
.L_14593:
        /*0258*/ 	.byte	0x04, 0x36
        /*025a*/ 	.short	(.L_14595 - .L_14594)
.L_14594:
        /*025c*/ 	.word	0x00000008
.L_14595:


//--------------------- .nv.info._ZN4vllm25paged_attention_v2_kernelI13__nv_bfloat16hLi96ELi16ELi128ELNS_18Fp8KVCacheDataTypeE1ELb0ELi512EEEvPfS3_PT_PKS4_PKT0_SA_ifPKiSC_iPKfiiiSE_SE_iiiii --------------------------
	.section	.nv.info._ZN4vllm25paged_attention_v2_kernelI13__nv_bfloat16hLi96ELi16ELi128ELNS_18Fp8KVCacheDataTypeE1ELb0ELi512EEEvPfS3_PT_PKS4_PKT0_SA_ifPKiSC_iPKfiiiSE_SE_iiiii,"",@"SHT_CUDA_INFO"
	.sectionflags	@""
	.align	4


	//----- nvinfo : EIATTR_CUDA_API_VERSION
	.align		4
        /*0000*/ 	.byte	0x04, 0x37
        /*0002*/ 	.short	(.L_14597 - .L_14596)
.L_14596:
        /*0004*/ 	.word	0x00000082


	//----- nvinfo : EIATTR_KPARAM_INFO
	.align		4
.L_14597:
        /*0008*/ 	.byte	0x04, 0x17
        /*000a*/ 	.short	(.L_14599 - .L_14598)
.L_14598:
        /*000c*/ 	.word	0x00000000
        /*0010*/ 	.short	0x0015
        /*0012*/ 	.short	0x0088
        /*0014*/ 	.byte	0x00, 0xf0, 0x11, 0x00


	//----- nvinfo : EIATTR_KPARAM_INFO
	.align		4
.L_14599:
        /*0018*/ 	.byte	0x04, 0x17
        /*001a*/ 	.short	(.L_14601 - .L_14600)
.L_14600:
        /*001c*/ 	.word	0x00000000
        /*0020*/ 	.short	0x0014
        /*0022*/ 	.short	0x0084
        /*0024*/ 	.byte	0x00, 0xf0, 0x11, 0x00


	//----- nvinfo : EIATTR_KPARAM_INFO
	.align		4
.L_14601:
        /*0028*/ 	.byte	0x04, 0x17
        /*002a*/ 	.short	(.L_14603 - .L_14602)
.L_14602:
        /*002c*/ 	.word	0x00000000
        /*0030*/ 	.short	0x0013
        /*0032*/ 	.short	0x0080
        /*0034*/ 	.byte	0x00, 0xf0, 0x11, 0x00


	//----- nvinfo : EIATTR_KPARAM_INFO
	.align		4
.L_14603:
        /*0038*/ 	.byte	0x04, 0x17
        /*003a*/ 	.short	(.L_14605 - .L_14604)
.L_14604:
        /*003c*/ 	.word	0x00000000
        /*0040*/ 	.short	0x0012
        /*0042*/ 	.short	0x007c
        /*0044*/ 	.byte	0x00, 0xf0, 0x11, 0x00


	//----- nvinfo : EIATTR_KPARAM_INFO
	.align		4
.L_14605:
        /*0048*/ 	.byte	0x04, 0x17
        /*004a*/ 	.short	(.L_14607 - .L_14606)
.L_14606:
        /*004c*/ 	.word	0x00000000
        /*0050*/ 	.short	0x0011
        /*0052*/ 	.short	0x0078
        /*0054*/ 	.byte	0x00, 0xf0, 0x11, 0x00


	//----- nvinfo : EIATTR_KPARAM_INFO
	.align		4
.L_14607:
        /*0058*/ 	.byte	0x04, 0x17
        /*005a*/ 	.short	(.L_14609 - .L_14608)
.L_14608:
        /*005c*/ 	.word	0x00000000
        /*0060*/ 	.short	0x0010
        /*0062*/ 	.short	0x0070
        /*0064*/ 	.byte	0x00, 0xf0, 0x21, 0x00


	//----- nvinfo : EIATTR_KPARAM_INFO
	.align		4
.L_14609:
        /*0068*/ 	.byte	0x04, 0x17
        /*006a*/ 	.short	(.L_14611 - .L_14610)
.L_14610:
        /*006c*/ 	.word	0x00000000
        /*0070*/ 	.short	0x000f
        /*0072*/ 	.short	0x0068
        /*0074*/ 	.byte	0x00, 0xf0, 0x21, 0x00


	//----- nvinfo : EIATTR_KPARAM_INFO
	.align		4
.L_14611:
        /*0078*/ 	.byte	0x04, 0x17
        /*007a*/ 	.short	(.L_14613 - .L_14612)
.L_14612:
        /*007c*/ 	.word	0x00000000
        /*0080*/ 	.short	0x000e
        /*0082*/ 	.short	0x0060
        /*0084*/ 	.byte	0x00, 0xf0, 0x11, 0x00


	//----- nvinfo : EIATTR_KPARAM_INFO
	.align		4
.L_14613:
        /*0088*/ 	.byte	0x04, 0x17
        /*008a*/ 	.short	(.L_14615 - .L_14614)
.L_14614:
        /*008c*/ 	.word	0x00000000
        /*0090*/ 	.short	0x000d
        /*0092*/ 	.short	0x005c
        /*0094*/ 	.byte	0x00, 0xf0, 0x11, 0x00


	//----- nvinfo : EIATTR_KPARAM_INFO
	.align		4
.L_14615:
        /*0098*/ 	.byte	0x04, 0x17
        /*009a*/ 	.short	(.L_14617 - .L_14616)
.L_14616:
        /*009c*/ 	.word	0x00000000
        /*00a0*/ 	.short	0x000c
        /*00a2*/ 	.short	0x0058
        /*00a4*/ 	.byte	0x00, 0xf0, 0x11, 0x00


	//----- nvinfo : EIATTR_KPARAM_INFO
	.align		4
.L_14617:
        /*00a8*/ 	.byte	0x04, 0x17
        /*00aa*/ 	.short	(.L_14619 - .L_14618)
.L_14618:
        /*00ac*/ 	.word	0x00000000
        /*00b0*/ 	.short	0x000b
        /*00b2*/ 	.short	0x0050
        /*00b4*/ 	.byte	0x00, 0xf0, 0x21, 0x00


	//----- nvinfo : EIATTR_KPARAM_INFO
	.align		4
.L_14619:
        /*00b8*/ 	.byte	0x04, 0x17
        /*00ba*/ 	.short	(.L_14621 - .L_14620)
.L_14620:
        /*00bc*/ 	.word	0x00000000
        /*00c0*/ 	.short	0x000a
        /*00c2*/ 	.short	0x0048
        /*00c4*/ 	.byte	0x00, 0xf0, 0x11, 0x00


	//----- nvinfo : EIATTR_KPARAM_INFO
	.align		4
.L_14621:
        /*00c8*/ 	.byte	0x04, 0x17
        /*00ca*/ 	.short	(.L_14623 - .L_14622)
.L_14622:
        /*00cc*/ 	.word	0x00000000
        /*00d0*/ 	.short	0x0009
        /*00d2*/ 	.short	0x0040
        /*00d4*/ 	.byte	0x00, 0xf0, 0x21, 0x00


	//----- nvinfo : EIATTR_KPARAM_INFO
	.align		4
.L_14623:
        /*00d8*/ 	.byte	0x04, 0x17
        /*00da*/ 	.short	(.L_14625 - .L_14624)
.L_14624:
        /*00dc*/ 	.word	0x00000000
        /*00e0*/ 	.short	0x0008
        /*00e2*/ 	.short	0x0038
        /*00e4*/ 	.byte	0x00, 0xf0, 0x21, 0x00


	//----- nvinfo : EIATTR_KPARAM_INFO
	.align		4
.L_14625:
        /*00e8*/ 	.byte	0x04, 0x17
        /*00ea*/ 	.short	(.L_14627 - .L_14626)
.L_14626:
        /*00ec*/ 	.word	0x00000000
        /*00f0*/ 	.short	0x0007
        /*00f2*/ 	.short	0x0034
        /*00f4*/ 	.byte	0x00, 0xf0, 0x11, 0x00


	//----- nvinfo : EIATTR_KPARAM_INFO
	.align		4
.L_14627:
        /*00f8*/ 	.byte	0x04, 0x17
        /*00fa*/ 	.short	(.L_14629 - .L_14628)
.L_14628:
        /*00fc*/ 	.word	0x00000000
        /*0100*/ 	.short	0x0006
        /*0102*/ 	.short	0x0030
        /*0104*/ 	.byte	0x00, 0xf0, 0x11, 0x00


	//----- nvinfo : EIATTR_KPARAM_INFO
	.align		4
.L_14629:
        /*0108*/ 	.byte	0x04, 0x17
        /*010a*/ 	.short	(.L_14631 - .L_14630)
.L_14630:
        /*010c*/ 	.word	0x00000000
        /*0110*/ 	.short	0x0005
        /*0112*/ 	.short	0x0028
        /*0114*/ 	.byte	0x00, 0xf0, 0x21, 0x00


	//----- nvinfo : EIATTR_KPARAM_INFO
	.align		4
.L_14631:
        /*0118*/ 	.byte	0x04, 0x17
        /*011a*/ 	.short	(.L_14633 - .L_14632)
.L_14632:
        /*011c*/ 	.word	0x00000000
        /*0120*/ 	.short	0x0004
        /*0122*/ 	.short	0x0020
        /*0124*/ 	.byte	0x00, 0xf0, 0x21, 0x00


	//----- nvinfo : EIATTR_KPARAM_INFO
	.align		4
.L_14633:
        /*0128*/ 	.byte	0x04, 0x17
        /*012a*/ 	.short	(.L_14635 - .L_14634)
.L_14634:
        /*012c*/ 	.word	0x00000000
        /*0130*/ 	.short	0x0003
        /*0132*/ 	.short	0x0018
        /*0134*/ 	.byte	0x00, 0xf0, 0x21, 0x00


	//----- nvinfo : EIATTR_KPARAM_INFO
	.align		4
.L_14635:
        /*0138*/ 	.byte	0x04, 0x17
        /*013a*/ 	.short	(.L_14637 - .L_14636)
.L_14636:
        /*013c*/ 	.word	0x00000000
        /*0140*/ 	.short	0x0002
        /*0142*/ 	.short	0x0010
        /*0144*/ 	.byte	0x00, 0xf0, 0x21, 0x00


	//----- nvinfo : EIATTR_KPARAM_INFO
	.align		4
.L_14637:
        /*0148*/ 	.byte	0x04, 0x17
        /*014a*/ 	.short	(.L_14639 - .L_14638)
.L_14638:
        /*014c*/ 	.word	0x00000000
        /*0150*/ 	.short	0x0001
        /*0152*/ 	.short	0x0008
        /*0154*/ 	.byte	0x00, 0xf0, 0x21, 0x00


	//----- nvinfo : EIATTR_KPARAM_INFO
	.align		4
.L_14639:
        /*0158*/ 	.byte	0x04, 0x17
        /*015a*/ 	.short	(.L_14641 - .L_14640)
.L_14640:
        /*015c*/ 	.word	0x00000000
        /*0160*/ 	.short	0x0000
        /*0162*/ 	.short	0x0000
        /*0164*/ 	.byte	0x00, 0xf0, 0x21, 0x00


	//----- nvinfo : EIATTR_SPARSE_MMA_MASK
	.align		4
.L_14641:
        /*0168*/ 	.byte	0x03, 0x50
        /*016a*/ 	.short	0x0000


	//----- nvinfo : EIATTR_MAXREG_COUNT
	.align		4
        /*016c*/ 	.byte	0x03, 0x1b
        /*016e*/ 	.short	0x00ff


	//----- nvinfo : EIATTR_NUM_BARRIERS
	.align		4
        /*0170*/ 	.byte	0x02, 0x4c
        /*0172*/ 	.byte	0x01
	.zero		1


	//----- nvinfo : EIATTR_EXTERNS
	.align		4
        /*0174*/ 	.byte	0x04, 0x0f
        /*0176*/ 	.short	(.L_14643 - .L_14642)


	//   ....[0]....
	.align		4
.L_14642:
        /*0178*/ 	.word	index@(__assertfail)


	//----- nvinfo : EIATTR_MERCURY_ISA_VERSION
	.align		4
.L_14643:
        /*017c*/ 	.byte	0x03, 0x5f
        /*017e*/ 	.short	0x0101


	//----- nvinfo : EIATTR_COOP_GROUP_MASK_REGIDS
	.align		4
        /*0180*/ 	.byte	0x04, 0x29
        /*0182*/ 	.short	(.L_14645 - .L_14644)


	//   ....[0]....
.L_14644:
        /*0184*/ 	.word	0xffffffff


	//   ....[1]....
        /*0188*/ 	.word	0xffffffff


	//   ....[2]....
        /*018c*/ 	.word	0xffffffff


	//   ....[3]....
        /*0190*/ 	.word	0xffffffff


	//   ....[4]....
        /*0194*/ 	.word	0xffffffff


	//   ....[5]....
        /*0198*/ 	.word	0xffffffff


	//   ....[6]....
        /*019c*/ 	.word	0xffffffff


	//   ....[7]....
        /*01a0*/ 	.word	0xffffffff


	//   ....[8]....
        /*01a4*/ 	.word	0xffffffff


	//   ....[9]....
        /*01a8*/ 	.word	0xffffffff


	//   ....[10]....
        /*01ac*/ 	.word	0xffffffff


	//   ....[11]....
        /*01b0*/ 	.word	0xffffffff


	//   ....[12]....
        /*01b4*/ 	.word	0xffffffff


	//   ....[13]....
        /*01b8*/ 	.word	0xffffffff


	//   ....[14]....
        /*01bc*/ 	.word	0xffffffff


	//   ....[15]....
        /*01c0*/ 	.word	0x0500000f


	//   ....[16]....
        /*01c4*/ 	.word	0x0500000f


	//   ....[17]....
        /*01c8*/ 	.word	0x0500000f


	//   ....[18]....
        /*01cc*/ 	.word	0x0500000f


	//----- nvinfo : EIATTR_COOP_GROUP_INSTR_OFFSETS
	.align		4
.L_14645:
        /*01d0*/ 	.byte	0x04, 0x28
        /*01d2*/ 	.short	(.L_14647 - .L_14646)


	//   ....[0]....
.L_14646:
        /*01d4*/ 	.word	0x00000790


	//   ....[1]....
        /*01d8*/ 	.word	0x000007c0


	//   ....[2]....
        /*01dc*/ 	.word	0x000007e0


	//   ....[3]....
        /*01e0*/ 	.word	0x00000800


	//   ....[4]....
        /*01e4*/ 	.word	0x00000950


	//   ....[5]....
        /*01e8*/ 	.word	0x00000970


	//   ....[6]....
        /*01ec*/ 	.word	0x00000990


	//   ....[7]....
        /*01f0*/ 	.word	0x00001840


	//   ....[8]....
        /*01f4*/ 	.word	0x000018c0


	//   ....[9]....
        /*01f8*/ 	.word	0x00001920


	//   ....[10]....
        /*01fc*/ 	.word	0x00001970


	//   ....[11]....
        /*0200*/ 	.word	0x000019b0


	//   ....[12]....
        /*0204*/ 	.word	0x00001a00


	//   ....[13]....
        /*0208*/ 	.word	0x00001a20


	//   ....[14]....
        /*020c*/ 	.word	0x00001a40


	//   ....[15]....
        /*0210*/ 	.word	0x00002e20


	//   ....[16]....
        /*0214*/ 	.word	0x00002e80


	//   ....[17]....
        /*0218*/ 	.word	0x00002ee0


	//   ....[18]....
        /*021c*/ 	.word	0x00002f40


	//----- nvinfo : EIATTR_SYSCALL_OFFSETS
	.align		4
.L_14647:
        /*0220*/ 	.byte	0x04, 0x46
        /*0222*/ 	.short	(.L_14649 - .L_14648)


	//   ....[0]....
.L_14648:
        /*0224*/ 	.word	0x00002db0


	//----- nvinfo : EIATTR_EXIT_INSTR_OFFSETS
	.align		4
.L_14649:
        /*0228*/ 	.byte	0x04, 0x1c
        /*022a*/ 	.short	(.L_14651 - .L_14650)


	//   ....[0]....
.L_14650:
        /*022c*/ 	.word	0x00000090


	//   ....[1]....
        /*0230*/ 	.word	0x00002950


	//   ....[2]....
        /*0234*/ 	.word	0x00002a00


	//   ....[3]....
        /*0238*/ 	.word	0x00002cb0


	//   ....[4]....
        /*023c*/ 	.word	0x00002dc0


	//----- nvinfo : EIATTR_CRS_STACK_SIZE
	.align		4
.L_14651:
        /*0240*/ 	.byte	0x04, 0x1e
        /*0242*/ 	.short	(.L_14653 - .L_14652)
.L_14652:
        /*0244*/ 	.word	0x00000000


	//----- nvinfo : EIATTR_CBANK_PARAM_SIZE
	.align		4
.L_14653:
        /*0248*/ 	.byte	0x03, 0x19
        /*024a*/ 	.short	0x008c


	//----- nvinfo : EIATTR_PARAM_CBANK
	.align		4
        /*024c*/ 	.byte	0x04, 0x0a
        /*024e*/ 	.short	(.L_14655 - .L_14654)
	.align		4
.L_14654:
        /*0250*/ 	.word	index@(.nv.constant0._ZN4vllm25paged_attention_v2_kernelI13__nv_bfloat16hLi96ELi16ELi128ELNS_18Fp8KVCacheDataTypeE1ELb0ELi512EEEvPfS3_PT_PKS4_PKT0_SA_ifPKiSC_iPKfiiiSE_SE_iiiii)
        /*0254*/ 	.short	0x0210
        /*0256*/ 	.short	0x008c


	//----- nvinfo : EIATTR_SW_WAR
	.align		4
.L_14655:
        /*0258*/ 	.byte	0x04, 0x36
        /*025a*/ 	.short	(.L_14657 - .L_14656)
.L_14656:
        /*025c*/ 	.word	0x00000008
.L_14657:


//--------------------- .nv.info._ZN4vllm25paged_attention_v2_kernelI13__nv_bfloat16hLi80ELi16ELi128ELNS_18Fp8KVCacheDataTypeE1ELb0ELi512EEEvPfS3_PT_PKS4_PKT0_SA_ifPKiSC_iPKfiiiSE_SE_iiiii --------------------------
	.section	.nv.info._ZN4vllm25paged_attention_v2_kernelI13__nv_bfloat16hLi80ELi16ELi128ELNS_18Fp8KVCacheDataTypeE1ELb0ELi512EEEvPfS3_PT_PKS4_PKT0_SA_ifPKiSC_iPKfiiiSE_SE_iiiii,"",@"SHT_CUDA_INFO"
	.sectionflags	@""
	.align	4


	//----- nvinfo : EIATTR_CUDA_API_VERSION
	.align		4
        /*0000*/ 	.byte	0x04, 0x37
        /*0002*/ 	.short	(.L_14659 - .L_14658)
.L_14658:
        /*0004*/ 	.word	0x00000082


	//----- nvinfo : EIATTR_KPARAM_INFO
	.align		4
.L_14659:
        /*0008*/ 	.byte	0x04, 0x17
        /*000a*/ 	.short	(.L_14661 - .L_14660)
.L_14660:
        /*000c*/ 	.word	0x00000000
        /*0010*/ 	.short	0x0015
        /*0012*/ 	.short	0x0088
        /*0014*/ 	.byte	0x00, 0xf0, 0x11, 0x00


	//----- nvinfo : EIATTR_KPARAM_INFO
	.align		4
.L_14661:
        /*0018*/ 	.byte	0x04, 0x17
        /*001a*/ 	.short	(.L_14663 - .L_14662)
.L_14662:
        /*001c*/ 	.word	0x00000000
        /*0020*/ 	.short	0x0014
        /*0022*/ 	.short	0x0084
        /*0024*/ 	.byte	0x00, 0xf0, 0x11, 0x00


	//----- nvinfo : EIATTR_KPARAM_INFO
	.align		4
.L_14663:
        /*0028*/ 	.byte	0x04, 0x17
        /*002a*/ 	.short	(.L_14665 - .L_14664)
.L_14664:
        /*002c*/ 	.word	0x00000000
        /*0030*/ 	.short	0x0013
        /*0032*/ 	.short	0x0080
        /*0034*/ 	.byte	0x00, 0xf0, 0x11, 0x00


	//----- nvinfo : EIATTR_KPARAM_INFO
	.align		4
.L_14665:
        /*0038*/ 	.byte	0x04, 0x17
        /*003a*/ 	.short	(.L_14667 - .L_14666)
.L_14666:
        /*003c*/ 	.word	0x00000000
        /*0040*/ 	.short	0x0012
        /*0042*/ 	.short	0x007c
        /*0044*/ 	.byte	0x00, 0xf0, 0x11, 0x00


	//----- nvinfo : EIATTR_KPARAM_INFO
	.align		4
.L_14667:
        /*0048*/ 	.byte	0x04, 0x17
        /*004a*/ 	.short	(.L_14669 - .L_14668)
.L_14668:
        /*004c*/ 	.word	0x00000000
        /*0050*/ 	.short	0x0011
        /*0052*/ 	.short	0x0078
        /*0054*/ 	.byte	0x00, 0xf0, 0x11, 0x00


	//----- nvinfo : EIATTR_KPARAM_INFO
	.align		4
.L_14669:
        /*0058*/ 	.byte	0x04, 0x17
        /*005a*/ 	.short	(.L_14671 - .L_14670)
.L_14670:
        /*005c*/ 	.word	0x00000000
        /*0060*/ 	.short	0x0010
        /*0062*/ 	.short	0x0070
        /*0064*/ 	.byte	0x00, 0xf0, 0x21, 0x00


	//----- nvinfo : EIATTR_KPARAM_INFO
	.align		4
.L_14671:
        /*0068*/ 	.byte	0x04, 0x17
        /*006a*/ 	.short	(.L_14673 - .L_14672)
.L_14672:
        /*006c*/ 	.word	0x00000000
        /*0070*/ 	.short	0x000f
        /*0072*/ 	.short	0x0068
        /*0074*/ 	.byte	0x00, 0xf0, 0x21, 0x00


	//----- nvinfo : EIATTR_KPARAM_INFO
	.align		4
.L_14673:
        /*0078*/ 	.byte	0x04, 0x17
        /*007a*/ 	.short	(.L_14675 - .L_14674)
.L_14674:
        /*007c*/ 	.word	0x00000000
        /*0080*/ 	.short	0x000e
        /*0082*/ 	.short	0x0060
        /*0084*/ 	.byte	0x00, 0xf0, 0x11, 0x00


	//----- nvinfo : EIATTR_KPARAM_INFO
	.align		4
.L_14675:
        /*0088*/ 	.byte	0x04, 0x17
        /*008a*/ 	.short	(.L_14677 - .L_14676)
.L_14676:
        /*008c*/ 	.word	0x00000000
        /*0090*/ 	.short	0x000d
        /*0092*/ 	.short	0x005c
        /*0094*/ 	.byte	0x00, 0xf0, 0x11, 0x00


	//----- nvinfo : EIATTR_KPARAM_INFO
	.align		4
.L_14677:
        /*0098*/ 	.byte	0x04, 0x17
        /*009a*/ 	.short	(.L_14679 - .L_14678)
.L_14678:
        /*009c*/ 	.word	0x00000000
        /*00a0*/ 	.short	0x000c
        /*00a2*/ 	.short	0x0058
        /*00a4*/ 	.byte	0x00, 0xf0, 0x11, 0x00


	//----- nvinfo : EIATTR_KPARAM_INFO
	.align		4
.L_14679:
        /*00a8*/ 	.byte	0x04, 0x17
        /*00aa*/ 	.short	(.L_14681 - .L_14680)
.L_14680:
        /*00ac*/ 	.word	0x00000000
        /*00b0*/ 	.short	0x000b
        /*00b2*/ 	.short	0x0050
        /*00b4*/ 	.byte	0x00, 0xf0, 0x21, 0x00


	//----- nvinfo : EIATTR_KPARAM_INFO
	.align		4
.L_14681:
        /*00b8*/ 	.byte	0x04, 0x17
        /*00ba*/ 	.short	(.L_14683 - .L_14682)
.L_14682:
        /*00bc*/ 	.word	0x00000000
        /*00c0*/ 	.short	0x000a
        /*00c2*/ 	.short	0x0048
        /*00c4*/ 	.byte	0x00, 0xf0, 0x11, 0x00


	//----- nvinfo : EIATTR_KPARAM_INFO
	.align		4
.L_14683:
        /*00c8*/ 	.byte	0x04, 0x17
        /*00ca*/ 	.short	(.L_14685 - .L_14684)
.L_14684:
        /*00cc*/ 	.word	0x00000000
        /*00d0*/ 	.short	0x0009
        /*00d2*/ 	.short	0x0040
        /*00d4*/ 	.byte	0x00, 0xf0, 0x21, 0x00


	//----- nvinfo : EIATTR_KPARAM_INFO
	.align		4
.L_14685:
        /*00d8*/ 	.byte	0x04, 0x17
        /*00da*/ 	.short	(.L_14687 - .L_14686)
.L_14686:
        /*00dc*/ 	.word	0x00000000
        /*00e0*/ 	.short	0x0008
        /*00e2*/ 	.short	0x0038
        /*00e4*/ 	.byte	0x00, 0xf0, 0x21, 0x00


	//----- nvinfo : EIATTR_KPARAM_INFO
	.align		4
.L_14687:
        /*00e8*/ 	.byte	0x04, 0x17
        /*00ea*/ 	.short	(.L_14689 - .L_14688)
.L_14688:
        /*00ec*/ 	.word	0x00000000
        /*00f0*/ 	.short	0x0007
        /*00f2*/ 	.short	0x0034
        /*00f4*/ 	.byte	0x00, 0xf0, 0x11, 0x00


	//----- nvinfo : EIATTR_KPARAM_INFO
	.align		4
.L_14689:
        /*00f8*/ 	.byte	0x04, 0x17
        /*00fa*/ 	.short	(.L_14691 - .L_14690)
.L_14690:
        /*00fc*/ 	.word	0x00000000
        /*0100*/ 	.short	0x0006
        /*0102*/ 	.short	0x0030
        /*0104*/ 	.byte	0x00, 0xf0, 0x11, 0x00


	//----- nvinfo : EIATTR_KPARAM_INFO
	.align		4
.L_14691:
        /*0108*/ 	.byte	0x04, 0x17
        /*010a*/ 	.short	(.L_14693 - .L_14692)
.L_14692:
        /*010c*/ 	.word	0x00000000
        /*0110*/ 	.short	0x0005
        /*0112*/ 	.short	0x0028
        /*0114*/ 	.byte	0x00, 0xf0, 0x21, 0x00


	//----- nvinfo : EIATTR_KPARAM_INFO
	.align		4
.L_14693:
        /*0118*/ 	.byte	0x04, 0x17
        /*011a*/ 	.short	(.L_14695 - .L_14694)
.L_14694:
        /*011c*/ 	.word	0x00000000
        /*0120*/ 	.short	0x0004
        /*0122*/ 	.short	0x0020
        /*0124*/ 	.byte	0x00, 0xf0, 0x21, 0x00


	//----- nvinfo : EIATTR_KPARAM_INFO
	.align		4
.L_14695:
        /*0128*/ 	.byte	0x04, 0x17
        /*012a*/ 	.short	(.L_14697 - .L_14696)
.L_14696:
        /*012c*/ 	.word	0x00000000
        /*0130*/ 	.short	0x0003
        /*0132*/ 	.short	0x0018
        /*0134*/ 	.byte	0x00, 0xf0, 0x21, 0x00


	//----- nvinfo : EIATTR_KPARAM_INFO
	.align		4
.L_14697:
        /*0138*/ 	.byte	0x04, 0x17
        /*013a*/ 	.short	(.L_14699 - .L_14698)
.L_14698:
        /*013c*/ 	.word	0x00000000
        /*0140*/ 	.short	0x0002
        /*0142*/ 	.short	0x0010
        /*0144*/ 	.byte	0x00, 0xf0, 0x21, 0x00


	//----- nvinfo : EIATTR_KPARAM_INFO
	.align		4
.L_14699:
        /*0148*/ 	.byte	0x04, 0x17
        /*014a*/ 	.short	(.L_14701 - .L_14700)
.L_14700:
        /*014c*/ 	.word	0x00000000
        /*0150*/ 	.short	0x0001
        /*0152*/ 	.short	0x0008
        /*0154*/ 	.byte	0x00, 0xf0, 0x21, 0x00


	//----- nvinfo : EIATTR_KPARAM_INFO
	.align		4
.L_14701:
        /*0158*/ 	.byte	0x04, 0x17
        /*015a*/ 	.short	(.L_14703 - .L_14702)
.L_14702:
        /*015c*/ 	.word	0x00000000
        /*0160*/ 	.short	0x0000
        /*0162*/ 	.short	0x0000
        /*0164*/ 	.byte	0x00, 0xf0, 0x21, 0x00


	//----- nvinfo : EIATTR_SPARSE_MMA_MASK
	.align		4
.L_14703:
        /*0168*/ 	.byte	0x03, 0x50
        /*016a*/ 	.short	0x0000


	//----- nvinfo : EIATTR_MAXREG_COUNT
	.align		4
        /*016c*/ 	.byte	0x03, 0x1b
        /*016e*/ 	.short	0x00ff


	//----- nvinfo : EIATTR_NUM_BARRIERS
	.align		4
        /*0170*/ 	.byte	0x02, 0x4c
        /*0172*/ 	.byte	0x01
	.zero		1


	//----- nvinfo : EIATTR_EXTERNS
	.align		4
        /*0174*/ 	.byte	0x04, 0x0f
        /*0176*/ 	.short	(.L_14705 - .L_14704)


	//   ....[0]....
	.align		4
.L_14704:
        /*0178*/ 	.word	index@(__assertfail)


	//----- nvinfo : EIATTR_MERCURY_ISA_VERSION
	.align		4
.L_14705:
        /*017c*/ 	.byte	0x03, 0x5f
        /*017e*/ 	.short	0x0101


	//----- nvinfo : EIATTR_COOP_GROUP_MASK_REGIDS
	.align		4
        /*0180*/ 	.byte	0x04, 0x29
        /*0182*/ 	.short	(.L_14707 - .L_14706)


	//   ....[0]....
.L_14706:
        /*0184*/ 	.word	0xffffffff


	//   ....[1]....
        /*0188*/ 	.word	0xffffffff


	//   ....[2]....
        /*018c*/ 	.word	0xffffffff


	//   ....[3]....
        /*0190*/ 	.word	0xffffffff


	//   ....[4]....
        /*0194*/ 	.word	0xffffffff


	//   ....[5]....
        /*0198*/ 	.word	0xffffffff


	//   ....[6]....
        /*019c*/ 	.word	0xffffffff


	//   ....[7]....
        /*01a0*/ 	.word	0xffffffff


	//   ....[8]....
        /*01a4*/ 	.word	0xffffffff


	//   ....[9]....
        /*01a8*/ 	.word	0xffffffff


	//   ....[10]....
        /*01ac*/ 	.word	0xffffffff


	//   ....[11]....
        /*01b0*/ 	.word	0xffffffff


	//   ....[12]....
        /*01b4*/ 	.word	0xffffffff


	//   ....[13]....
        /*01b8*/ 	.word	0xffffffff


	//   ....[14]....
        /*01bc*/ 	.word	0xffffffff


	//   ....[15]....
        /*01c0*/ 	.word	0x0500000f


	//   ....[16]....
        /*01c4*/ 	.word	0x0500000f


	//   ....[17]....
        /*01c8*/ 	.word	0x0500000f


	//   ....[18]....
        /*01cc*/ 	.word	0x0500000f


	//----- nvinfo : EIATTR_COOP_GROUP_INSTR_OFFSETS
	.align		4
.L_14707:
        /*01d0*/ 	.byte	0x04, 0x28
        /*01d2*/ 	.short	(.L_14709 - .L_14708)


	//   ....[0]....
.L_14708:
        /*01d4*/ 	.word	0x00000790


	//   ....[1]....
        /*01d8*/ 	.word	0x000007c0


	//   ....[2]....
        /*01dc*/ 	.word	0x000007e0


	//   ....[3]....
        /*01e0*/ 	.word	0x00000800


	//   ....[4]....
        /*01e4*/ 	.word	0x00000950


	//   ....[5]....
        /*01e8*/ 	.word	0x00000970


	//   ....[6]....
        /*01ec*/ 	.word	0x00000990


	//   ....[7]....
        /*01f0*/ 	.word	0x00001840


	//   ....[8]....
        /*01f4*/ 	.word	0x000018c0


	//   ....[9]....
        /*01f8*/ 	.word	0x00001920


	//   ....[10]....
        /*01fc*/ 	.word	0x00001970


	//   ....[11]....
        /*0200*/ 	.word	0x000019b0


	//   ....[12]....
        /*0204*/ 	.word	0x00001a00


	//   ....[13]....
        /*0208*/ 	.word	0x00001a20


	//   ....[14]....
        /*020c*/ 	.word	0x00001a40


	//   ....[15]....
        /*0210*/ 	.word	0x00002d30


	//   ....[16]....
        /*0214*/ 	.word	0x00002d90


	//   ....[17]....
        /*0218*/ 	.word	0x00002df0


	//   ....[18]....
        /*021c*/ 	.word	0x00002e50


	//----- nvinfo : EIATTR_SYSCALL_OFFSETS
	.align		4
.L_14709:
        /*0220*/ 	.byte	0x04, 0x46
        /*0222*/ 	.short	(.L_14711 - .L_14710)


	//   ....[0]....
.L_14710:
        /*0224*/ 	.word	0x00002cc0


	//----- nvinfo : EIATTR_EXIT_INSTR_OFFSETS
	.align		4
.L_14711:
        /*0228*/ 	.byte	0x04, 0x1c
        /*022a*/ 	.short	(.L_14713 - .L_14712)


	//   ....[0]....
.L_14712:
        /*022c*/ 	.word	0x00000090


	//   ....[1]....
        /*0230*/ 	.word	0x000028d0


	//   ....[2]....
        /*0234*/ 	.word	0x00002980


	//   ....[3]....
        /*0238*/ 	.word	0x00002bc0


	//   ....[4]....
        /*023c*/ 	.word	0x00002cd0


	//----- nvinfo : EIATTR_CRS_STACK_SIZE
	.align		4
.L_14713:
        /*0240*/ 	.byte	0x04, 0x1e
        /*0242*/ 	.short	(.L_14715 - .L_14714)
.L_14714:
        /*0244*/ 	.word	0x00000000


	//----- nvinfo : EIATTR_CBANK_PARAM_SIZE
	.align		4
.L_14715:
        /*0248*/ 	.byte	0x03, 0x19
        /*024a*/ 	.short	0x008c


	//----- nvinfo : EIATTR_PARAM_CBANK
	.align		4
        /*024c*/ 	.byte	0x04, 0x0a
        /*024e*/ 	.short	(.L_14717 - .L_14716)
	.align		4
.L_14716:
        /*0250*/ 	.word	index@(.nv.constant0._ZN4vllm25paged_attention_v2_kernelI13__nv_bfloat16hLi80ELi16ELi128ELNS_18Fp8KVCacheDataTypeE1ELb0ELi512EEEvPfS3_PT_PKS4_PKT0_SA_ifPKiSC_iPKfiiiSE_SE_iiiii)
        /*0254*/ 	.short	0x0210
        /*0256*/ 	.short	0x008c


	//----- nvinfo : EIATTR_SW_WAR
	.align		4
.L_14717:
        /*0258*/ 	.byte	0x04, 0x36
        /*025a*/ 	.short	(.L_14719 - .L_14718)
.L_14718:
        /*025c*/ 	.word	0x00000008
.L_14719:


//--------------------- .nv.info._ZN4vllm25paged_attention_v2_kernelI13__nv_bfloat16hLi64ELi16ELi128ELNS_18Fp8KVCacheDataTypeE1ELb0ELi512EEEvPfS3_PT_PKS4_PKT0_SA_ifPKiSC_iPKfiiiSE_SE_iiiii --------------------------
	.section	.nv.info._ZN4vllm25paged_attention_v2_kernelI13__nv_bfloat16hLi64ELi16ELi128ELNS_18Fp8KVCacheDataTypeE1ELb0ELi512EEEvPfS3_PT_PKS4_PKT0_SA_ifPKiSC_iPKfiiiSE_SE_iiiii,"",@"SHT_CUDA_INFO"
	.sectionflags	@""
	.align	4


	//----- nvinfo : EIATTR_CUDA_API_VERSION
	.align		4
        /*0000*/ 	.byte	0x04, 0x37
        /*0002*/ 	.short	(.L_14721 - .L_14720)
.L_14720:
        /*0004*/ 	.word	0x00000082


	//----- nvinfo : EIATTR_KPARAM_INFO
	.align		4
.L_14721:
        /*0008*/ 	.byte	0x04, 0x17
        /*000a*/ 	.short	(.L_14723 - .L_14722)
.L_14722:
        /*000c*/ 	.word	0x00000000
        /*0010*/ 	.short	0x0015
        /*0012*/ 	.short	0x0088
        /*0014*/ 	.byte	0x00, 0xf0, 0x11, 0x00


	//----- nvinfo : EIATTR_KPARAM_INFO
	.align		4
.L_14723:
        /*0018*/ 	.byte	0x04, 0x17
        /*001a*/ 	.short	(.L_14725 - .L_14724)
.L_14724:
        /*001c*/ 	.word	0x00000000
        /*0020*/ 	.short	0x0014
        /*0022*/ 	.short	0x0084
        /*0024*/ 	.byte	0x00, 0xf0, 0x11, 0x00


	//----- nvinfo : EIATTR_KPARAM_INFO
	.align		4
.L_14725:
        /*0028*/ 	.byte	0x04, 0x17
        /*002a*/ 	.short	(.L_14727 - .L_14726)
.L_14726:
        /*002c*/ 	.word	0x00000000
        /*0030*/ 	.short	0x0013
        /*0032*/ 	.short	0x0080
        /*0034*/ 	.byte	0x00, 0xf0, 0x11, 0x00


	//----- nvinfo : EIATTR_KPARAM_INFO
	.align		4
.L_14727:
        /*0038*/ 	.byte	0x04, 0x17
        /*003a*/ 	.short	(.L_14729 - .L_14728)
.L_14728:
        /*003c*/ 	.word	0x00000000
        /*0040*/ 	.short	0x0012
        /*0042*/ 	.short	0x007c
        /*0044*/ 	.byte	0x00, 0xf0, 0x11, 0x00


	//----- nvinfo : EIATTR_KPARAM_INFO
	.align		4
.L_14729:
        /*0048*/ 	.byte	0x04, 0x17
        /*004a*/ 	.short	(.L_14731 - .L_14730)
.L_14730:
        /*004c*/ 	.word	0x00000000
        /*0050*/ 	.short	0x0011
        /*0052*/ 	.short	0x0078
        /*0054*/ 	.byte	0x00, 0xf0, 0x11, 0x00


	//----- nvinfo : EIATTR_KPARAM_INFO
	.align		4
.L_14731:
        /*0058*/ 	.byte	0x04, 0x17
        /*005a*/ 	.short	(.L_14733 - .L_14732)
.L_14732:
        /*005c*/ 	.word	0x00000000
        /*0060*/ 	.short	0x0010
        /*0062*/ 	.short	0x0070
        /*0064*/ 	.byte	0x00, 0xf0, 0x21, 0x00


	//----- nvinfo : EIATTR_KPARAM_INFO
	.align		4
.L_14733:
        /*0068*/ 	.byte	0x04, 0x17
        /*006a*/ 	.short	(.L_14735 - .L_14734)
.L_14734:
        /*006c*/ 	.word	0x00000000
        /*0070*/ 	.short	0x000f
        /*0072*/ 	.short	0x0068
        /*0074*/ 	.byte	0x00, 0xf0, 0x21, 0x00


	//----- nvinfo : EIATTR_KPARAM_INFO
	.align		4
.L_14735:
        /*0078*/ 	.byte	0x04, 0x17
        /*007a*/ 	.short	(.L_14737 - .L_14736)
.L_14736:
        /*007c*/ 	.word	0x00000000
        /*0080*/ 	.short	0x000e
        /*0082*/ 	.short	0x0060
        /*0084*/ 	.byte	0x00, 0xf0, 0x11, 0x00


	//----- nvinfo : EIATTR_KPARAM_INFO
	.align		4
.L_14737:
        /*0088*/ 	.byte	0x04, 0x17
        /*008a*/ 	.short	(.L_14739 - .L_14738)
.L_14738:
        /*008c*/ 	.word	0x00000000
        /*0090*/ 	.short	0x000d
        /*0092*/ 	.short	0x005c
        /*0094*/ 	.byte	0x00, 0xf0, 0x11, 0x00


	//----- nvinfo : EIATTR_KPARAM_INFO
	.align		4
.L_14739:
        /*0098*/ 	.byte	0x04, 0x17
        /*009a*/ 	.short	(.L_14741 - .L_14740)
.L_14740:
        /*009c*/ 	.word	0x00000000
        /*00a0*/ 	.short	0x000c
        /*00a2*/ 	.short	0x0058
        /*00a4*/ 	.byte	0x00, 0xf0, 0x11, 0x00


	//----- nvinfo : EIATTR_KPARAM_INFO
	.align		4
.L_14741:
        /*00a8*/ 	.byte	0x04, 0x17
        /*00aa*/ 	.short	(.L_14743 - .L_14742)
.L_14742:
        /*00ac*/ 	.word	0x00000000
        /*00b0*/ 	.short	0x000b
        /*00b2*/ 	.short	0x0050
        /*00b4*/ 	.byte	0x00, 0xf0, 0x21, 0x00


	//----- nvinfo : EIATTR_KPARAM_INFO
	.align		4
.L_14743:
        /*00b8*/ 	.byte	0x04, 0x17
        /*00ba*/ 	.short	(.L_14745 - .L_14744)
.L_14744:
        /*00bc*/ 	.word	0x00000000
        /*00c0*/ 	.short	0x000a
        /*00c2*/ 	.short	0x0048
        /*00c4*/ 	.byte	0x00, 0xf0, 0x11, 0x00


	//----- nvinfo : EIATTR_KPARAM_INFO
	.align		4
.L_14745:
        /*00c8*/ 	.byte	0x04, 0x17
        /*00ca*/ 	.short	(.L_14747 - .L_14746)
.L_14746:
        /*00cc*/ 	.word	0x00000000
        /*00d0*/ 	.short	0x0009
        /*00d2*/ 	.short	0x0040
        /*00d4*/ 	.byte	0x00, 0xf0, 0x21, 0x00


	//----- nvinfo : EIATTR_KPARAM_INFO
	.align		4
.L_14747:
        /*00d8*/ 	.byte	0x04, 0x17
        /*00da*/ 	.short	(.L_14749 - .L_14748)
.L_14748:
        /*00dc*/ 	.word	0x00000000
        /*00e0*/ 	.short	0x0008
        /*00e2*/ 	.short	0x0038
        /*00e4*/ 	.byte	0x00, 0xf0, 0x21, 0x00


	//----- nvinfo : EIATTR_KPARAM_INFO
	.align		4
.L_14749:
        /*00e8*/ 	.byte	0x04, 0x17
        /*00ea*/ 	.short	(.L_14751 - .L_14750)
.L_14750:
        /*00ec*/ 	.word	0x00000000
        /*00f0*/ 	.short	0x0007
        /*00f2*/ 	.short	0x0034
        /*00f4*/ 	.byte	0x00, 0xf0, 0x11, 0x00


	//----- nvinfo : EIATTR_KPARAM_INFO
	.align		4
.L_14751:
        /*00f8*/ 	.byte	0x04, 0x17
        /*00fa*/ 	.short	(.L_14753 - .L_14752)
.L_14752:
        /*00fc*/ 	.word	0x00000000
        /*0100*/ 	.short	0x0006
        /*0102*/ 	.short	0x0030
        /*0104*/ 	.byte	0x00, 0xf0, 0x11, 0x00


	//----- nvinfo : EIATTR_KPARAM_INFO
	.align		4
.L_14753:
        /*0108*/ 	.byte	0x04, 0x17
        /*010a*/ 	.short	(.L_14755 - .L_14754)
.L_14754:
        /*010c*/ 	.word	0x00000000
        /*0110*/ 	.short	0x0005
        /*0112*/ 	.short	0x0028
        /*0114*/ 	.byte	0x00, 0xf0, 0x21, 0x00


	//----- nvinfo : EIATTR_KPARAM_INFO
	.align		4
.L_14755:
        /*0118*/ 	.byte	0x04, 0x17
        /*011a*/ 	.short	(.L_14757 - .L_14756)
.L_14756:
        /*011c*/ 	.word	0x00000000
        /*0120*/ 	.short	0x0004
        /*0122*/ 	.short	0x0020
        /*0124*/ 	.byte	0x00, 0xf0, 0x21, 0x00


	//----- nvinfo : EIATTR_KPARAM_INFO
	.align		4
.L_14757:
        /*0128*/ 	.byte	0x04, 0x17
        /*012a*/ 	.short	(.L_14759 - .L_14758)
.L_14758:
        /*012c*/ 	.word	0x00000000
        /*0130*/ 	.short	0x0003
        /*0132*/ 	.short	0x0018
        /*0134*/ 	.byte	0x00, 0xf0, 0x21, 0x00


	//----- nvinfo : EIATTR_KPARAM_INFO
	.align		4
.L_14759:
        /*0138*/ 	.byte	0x04, 0x17
        /*013a*/ 	.short	(.L_14761 - .L_14760)
.L_14760:
        /*013c*/ 	.word	0x00000000
        /*0140*/ 	.short	0x0002
        /*0142*/ 	.short	0x0010
        /*0144*/ 	.byte	0x00, 0xf0, 0x21, 0x00


	//----- nvinfo : EIATTR_KPARAM_INFO
	.align		4
.L_14761:
        /*0148*/ 	.byte	0x04, 0x17
        /*014a*/ 	.short	(.L_14763 - .L_14762)
.L_14762:
        /*014c*/ 	.word	0x00000000
        /*0150*/ 	.short	0x0001
        /*0152*/ 	.short	0x0008
        /*0154*/ 	.byte	0x00, 0xf0, 0x21, 0x00


	//----- nvinfo : EIATTR_KPARAM_INFO
	.align		4
.L_14763:
        /*0158*/ 	.byte	0x04, 0x17
        /*015a*/ 	.short	(.L_14765 - .L_14764)
.L_14764:
        /*015c*/ 	.word	0x00000000
        /*0160*/ 	.short	0x0000
        /*0162*/ 	.short	0x0000
        /*0164*/ 	.byte	0x00, 0xf0, 0x21, 0x00


	//----- nvinfo : EIATTR_SPARSE_MMA_MASK
	.align		4
.L_14765:
        /*0168*/ 	.byte	0x03, 0x50
        /*016a*/ 	.short	0x0000


	//----- nvinfo : EIATTR_MAXREG_COUNT
	.align		4
        /*016c*/ 	.byte	0x03, 0x1b
        /*016e*/ 	.short	0x00ff


	//----- nvinfo : EIATTR_NUM_BARRIERS
	.align		4
        /*0170*/ 	.byte	0x02, 0x4c
        /*0172*/ 	.byte	0x01
	.zero		1


	//----- nvinfo : EIATTR_EXTERNS
	.align		4
        /*0174*/ 	.byte	0x04, 0x0f
        /*0176*/ 	.short	(.L_14767 - .L_14766)


	//   ....[0]....
	.align		4
.L_14766:
        /*0178*/ 	.word	index@(__assertfail)


	//----- nvinfo : EIATTR_MERCURY_ISA_VERSION
	.align		4
.L_14767:
        /*017c*/ 	.byte	0x03, 0x5f
        /*017e*/ 	.short	0x0101


	//----- nvinfo : EIATTR_COOP_GROUP_MASK_REGIDS
	.align		4
        /*0180*/ 	.byte	0x04, 0x29
        /*0182*/ 	.short	(.L_14769 - .L_14768)


	//   ....[0]....
.L_14768:
        /*0184*/ 	.word	0xffffffff


	//   ....[1]....
        /*0188*/ 	.word	0xffffffff


	//   ....[2]....
        /*018c*/ 	.word	0xffffffff


	//   ....[3]....
        /*0190*/ 	.word	0xffffffff


	//   ....[4]....
        /*0194*/ 	.word	0xffffffff


	//   ....[5]....
        /*0198*/ 	.word	0xffffffff


	//   ....[6]....
        /*019c*/ 	.word	0xffffffff


	//   ....[7]....
        /*01a0*/ 	.word	0xffffffff


	//   ....[8]....
        /*01a4*/ 	.word	0xffffffff


	//   ....[9]....
        /*01a8*/ 	.word	0xffffffff


	//   ....[10]....
        /*01ac*/ 	.word	0xffffffff


	//   ....[11]....
        /*01b0*/ 	.word	0xffffffff


	//   ....[12]....
        /*01b4*/ 	.word	0xffffffff


	//   ....[13]....
        /*01b8*/ 	.word	0xffffffff


	//   ....[14]....
        /*01bc*/ 	.word	0xffffffff


	//   ....[15]....
        /*01c0*/ 	.word	0x0500000f


	//   ....[16]....
        /*01c4*/ 	.word	0x0500000f


	//   ....[17]....
        /*01c8*/ 	.word	0x0500000f


	//   ....[18]....
        /*01cc*/ 	.word	0x0500000f


	//----- nvinfo : EIATTR_COOP_GROUP_INSTR_OFFSETS
	.align		4
.L_14769:
        /*01d0*/ 	.byte	0x04, 0x28
        /*01d2*/ 	.short	(.L_14771 - .L_14770)


	//   ....[0]....
.L_14770:
        /*01d4*/ 	.word	0x00000790


	//   ....[1]....
        /*01d8*/ 	.word	0x000007c0


	//   ....[2]....
        /*01dc*/ 	.word	0x000007e0


	//   ....[3]....
        /*01e0*/ 	.word	0x00000800


	//   ....[4]....
        /*01e4*/ 	.word	0x00000950


	//   ....[5]....
        /*01e8*/ 	.word	0x00000970


	//   ....[6]....
        /*01ec*/ 	.word	0x00000990


	//   ....[7]....
        /*01f0*/ 	.word	0x00001840


	//   ....[8]....
        /*01f4*/ 	.word	0x000018c0


	//   ....[9]....
        /*01f8*/ 	.word	0x00001920


	//   ....[10]....
        /*01fc*/ 	.word	0x00001970


	//   ....[11]....
        /*0200*/ 	.word	0x000019b0


	//   ....[12]....
        /*0204*/ 	.word	0x00001a00


	//   ....[13]....
        /*0208*/ 	.word	0x00001a20


	//   ....[14]....
        /*020c*/ 	.word	0x00001a40


	//   ....[15]....
        /*0210*/ 	.word	0x00002c40


	//   ....[16]....
        /*0214*/ 	.word	0x00002ca0


	//   ....[17]....
        /*0218*/ 	.word	0x00002d00


	//   ....[18]....
        /*021c*/ 	.word	0x00002d60


	//----- nvinfo : EIATTR_SYSCALL_OFFSETS
	.align		4
.L_14771:
        /*0220*/ 	.byte	0x04, 0x46
        /*0222*/ 	.short	(.L_14773 - .L_14772)


	//   ....[0]....
.L_14772:
        /*0224*/ 	.word	0x00002bd0


	//----- nvinfo : EIATTR_EXIT_INSTR_OFFSETS
	.align		4
.L_14773:
        /*0228*/ 	.byte	0x04, 0x1c
        /*022a*/ 	.short	(.L_14775 - .L_14774)


	//   ....[0]....
.L_14774:
        /*022c*/ 	.word	0x00000090


	//   ....[1]....
        /*0230*/ 	.word	0x00002840


	//   ....[2]....
        /*0234*/ 	.word	0x00002900


	//   ....[3]....
        /*0238*/ 	.word	0x00002ad0


	//   ....[4]....
        /*023c*/ 	.word	0x00002be0


	//----- nvinfo : EIATTR_CRS_STACK_SIZE
	.align		4
.L_14775:
        /*0240*/ 	.byte	0x04, 0x1e
        /*0242*/ 	.short	(.L_14777 - .L_14776)
.L_14776:
        /*0244*/ 	.word	0x00000000


	//----- nvinfo : EIATTR_CBANK_PARAM_SIZE
	.align		4
.L_14777:
        /*0248*/ 	.byte	0x03, 0x19
        /*024a*/ 	.short	0x008c


	//----- nvinfo : EIATTR_PARAM_CBANK
	.align		4
        /*024c*/ 	.byte	0x04, 0x0a
        /*024e*/ 	.short	(.L_14779 - .L_14778)
	.align		4
.L_14778:
        /*0250*/ 	.word	index@(.nv.constant0._ZN4vllm25paged_attention_v2_kernelI13__nv_bfloat16hLi64ELi16ELi128ELNS_18Fp8KVCacheDataTypeE1ELb0ELi512EEEvPfS3_PT_PKS4_PKT0_SA_ifPKiSC_iPKfiiiSE_SE_iiiii)
        /*0254*/ 	.short	0x0210
        /*0256*/ 	.short	0x008c


	//----- nvinfo : EIATTR_SW_WAR
	.align		4
.L_14779:
        /*0258*/ 	.byte	0x04, 0x36
        /*025a*/ 	.short	(.L_14781 - .L_14780)
.L_14780:
        /*025c*/ 	.word	0x00000008
.L_14781:


//--------------------- .nv.info._ZN4vllm25paged_attention_v2_kernelI13__nv_bfloat16hLi32ELi16ELi128ELNS_18Fp8KVCacheDataTypeE1ELb0ELi512EEEvPfS3_PT_PKS4_PKT0_SA_ifPKiSC_iPKfiiiSE_SE_iiiii --------------------------
	.section	.nv.info._ZN4vllm25paged_attention_v2_kernelI13__nv_bfloat16hLi32ELi16ELi128ELNS_18Fp8KVCacheDataTypeE1ELb0ELi512EEEvPfS3_PT_PKS4_PKT0_SA_ifPKiSC_iPKfiiiSE_SE_iiiii,"",@"SHT_CUDA_INFO"
	.sectionflags	@""
	.align	4


	//----- nvinfo : EIATTR_CUDA_API_VERSION
	.align		4
        /*0000*/ 	.byte	0x04, 0x37
        /*0002*/ 	.short	(.L_14783 - .L_14782)
.L_14782:
        /*0004*/ 	.word	0x00000082


	//----- nvinfo : EIATTR_KPARAM_INFO
	.align		4
.L_14783:
        /*0008*/ 	.byte	0x04, 0x17
        /*000a*/ 	.short	(.L_14785 - .L_14784)
.L_14784:
        /*000c*/ 	.word	0x00000000
        /*0010*/ 	.short	0x0015
        /*0012*/ 	.short	0x0088
        /*0014*/ 	.byte	0x00, 0xf0, 0x11, 0x00


	//----- nvinfo : EIATTR_KPARAM_INFO
	.align		4
.L_14785:
        /*0018*/ 	.byte	0x04, 0x17
        /*001a*/ 	.short	(.L_14787 - .L_14786)
.L_14786:
        /*001c*/ 	.word	0x00000000
        /*0020*/ 	.short	0x0014
        /*0022*/ 	.short	0x0084
        /*0024*/ 	.byte	0x00, 0xf0, 0x11, 0x00


	//----- nvinfo : EIATTR_KPARAM_INFO
	.align		4
.L_14787:
        /*0028*/ 	.byte	0x04, 0x17
        /*002a*/ 	.short	(.L_14789 - .L_14788)
.L_14788:
        /*002c*/ 	.word	0x00000000
        /*0030*/ 	.short	0x0013
        /*0032*/ 	.short	0x0080
        /*0034*/ 	.byte	0x00, 0xf0, 0x11, 0x00


	//----- nvinfo : EIATTR_KPARAM_INFO
	.align		4
.L_14789:
        /*0038*/ 	.byte	0x04, 0x17
        /*003a*/ 	.short	(.L_14791 - .L_14790)
.L_14790:
        /*003c*/ 	.word	0x00000000
        /*0040*/ 	.short	0x0012
        /*0042*/ 	.short	0x007c
        /*0044*/ 	.byte	0x00, 0xf0, 0x11, 0x00


	//----- nvinfo : EIATTR_KPARAM_INFO
	.align		4
.L_14791:
        /*0048*/ 	.byte	0x04, 0x17
        /*004a*/ 	.short	(.L_14793 - .L_14792)
.L_14792:
        /*004c*/ 	.word	0x00000000
        /*0050*/ 	.short	0x0011
        /*0052*/ 	.short	0x0078
        /*0054*/ 	.byte	0x00, 0xf0, 0x11, 0x00


	//----- nvinfo : EIATTR_KPARAM_INFO
	.align		4
.L_14793:
        /*0058*/ 	.byte	0x04, 0x17
        /*005a*/ 	.short	(.L_14795 - .L_14794)
.L_14794:
        /*005c*/ 	.word	0x00000000
        /*0060*/ 	.short	0x0010
        /*0062*/ 	.short	0x0070
        /*0064*/ 	.byte	0x00, 0xf0, 0x21, 0x00


	//----- nvinfo : EIATTR_KPARAM_INFO
	.align		4
.L_14795:
        /*0068*/ 	.byte	0x04, 0x17
        /*006a*/ 	.short	(.L_14797 - .L_14796)
.L_14796:
        /*006c*/ 	.word	0x00000000
        /*0070*/ 	.short	0x000f
        /*0072*/ 	.short	0x0068
        /*0074*/ 	.byte	0x00, 0xf0, 0x21, 0x00


	//----- nvinfo : EIATTR_KPARAM_INFO
	.align		4
.L_14797:
        /*0078*/ 	.byte	0x04, 0x17
        /*007a*/ 	.short	(.L_14799 - .L_14798)
.L_14798:
        /*007c*/ 	.word	0x00000000
        /*0080*/ 	.short	0x000e
        /*0082*/ 	.short	0x0060
        /*0084*/ 	.byte	0x00, 0xf0, 0x11, 0x00


	//----- nvinfo : EIATTR_KPARAM_INFO
	.align		4
.L_14799:
        /*0088*/ 	.byte	0x04, 0x17
        /*008a*/ 	.short	(.L_14801 - .L_14800)
.L_14800:
        /*008c*/ 	.word	0x00000000
        /*0090*/ 	.short	0x000d
        /*0092*/ 	.short	0x005c
        /*0094*/ 	.byte	0x00, 0xf0, 0x11, 0x00


	//----- nvinfo : EIATTR_KPARAM_INFO
	.align		4
.L_14801:
        /*0098*/ 	.byte	0x04, 0x17
        /*009a*/ 	.short	(.L_14803 - .L_14802)
.L_14802:
        /*009c*/ 	.word	0x00000000
        /*00a0*/ 	.short	0x000c
        /*00a2*/ 	.short	0x0058
        /*00a4*/ 	.byte	0x00, 0xf0, 0x11, 0x00


	//----- nvinfo : EIATTR_KPARAM_INFO
	.align		4
.L_14803:
        /*00a8*/ 	.byte	0x04, 0x17
        /*00aa*/ 	.short	(.L_14805 - .L_14804)
.L_14804:
        /*00ac*/ 	.word	0x00000000
        /*00b0*/ 	.short	0x000b
        /*00b2*/ 	.short	0x0050
        /*00b4*/ 	.byte	0x00, 0xf0, 0x21, 0x00


	//----- nvinfo : EIATTR_KPARAM_INFO
	.align		4
.L_14805:
        /*00b8*/ 	.byte	0x04, 0x17
        /*00ba*/ 	.short	(.L_14807 - .L_14806)
.L_14806:
        /*00bc*/ 	.word	0x00000000
        /*00c0*/ 	.short	0x000a
        /*00c2*/ 	.short	0x0048
        /*00c4*/ 	.byte	0x00, 0xf0, 0x11, 0x00


	//----- nvinfo : EIATTR_KPARAM_INFO
	.align		4
.L_14807:
        /*00c8*/ 	.byte	0x04, 0x17
        /*00ca*/ 	.short	(.L_14809 - .L_14808)
.L_14808:
        /*00cc*/ 	.word	0x00000000
        /*00d0*/ 	.short	0x0009
        /*00d2*/ 	.short	0x0040
        /*00d4*/ 	.byte	0x00, 0xf0, 0x21, 0x00


	//----- nvinfo : EIATTR_KPARAM_INFO
	.align		4
.L_14809:
        /*00d8*/ 	.byte	0x04, 0x17
        /*00da*/ 	.short	(.L_14811 - .L_14810)
.L_14810:
        /*00dc*/ 	.word	0x00000000
        /*00e0*/ 	.short	0x0008
        /*00e2*/ 	.short	0x0038
        /*00e4*/ 	.byte	0x00, 0xf0, 0x21, 0x00


	//----- nvinfo : EIATTR_KPARAM_INFO
	.align		4
.L_14811:
        /*00e8*/ 	.byte	0x04, 0x17
        /*00ea*/ 	.short	(.L_14813 - .L_14812)
.L_14812:
        /*00ec*/ 	.word	0x00000000
        /*00f0*/ 	.short	0x0007
        /*00f2*/ 	.short	0x0034
        /*00f4*/ 	.byte	0x00, 0xf0, 0x11, 0x00


	//----- nvinfo : EIATTR_KPARAM_INFO
	.align		4
.L_14813:
        /*00f8*/ 	.byte	0x04, 0x17
        /*00fa*/ 	.short	(.L_14815 - .L_14814)
.L_14814:
        /*00fc*/ 	.word	0x00000000
        /*0100*/ 	.short	0x0006
        /*0102*/ 	.short	0x0030
        /*0104*/ 	.byte	0x00, 0xf0, 0x11, 0x00


	//----- nvinfo : EIATTR_KPARAM_INFO
	.align		4
.L_14815:
        /*0108*/ 	.byte	0x04, 0x17
        /*010a*/ 	.short	(.L_14817 - .L_14816)
.L_14816:
        /*010c*/ 	.word	0x00000000
        /*0110*/ 	.short	0x0005
        /*0112*/ 	.short	0x0028
        /*0114*/ 	.byte	0x00, 0xf0, 0x21, 0x00


	//----- nvinfo : EIATTR_KPARAM_INFO
	.align		4
.L_14817:
        /*0118*/ 	.byte	0x04, 0x17
        /*011a*/ 	.short	(.L_14819 - .L_14818)
.L_14818:
        /*011c*/ 	.word	0x00000000
        /*0120*/ 	.short	0x0004
        /*0122*/ 	.short	0x0020
        /*0124*/ 	.byte	0x00, 0xf0, 0x21, 0x00


	//----- nvinfo : EIATTR_KPARAM_INFO
	.align		4
.L_14819:
        /*0128*/ 	.byte	0x04, 0x17
        /*012a*/ 	.short	(.L_14821 - .L_14820)
.L_14820:
        /*012c*/ 	.word	0x00000000
        /*0130*/ 	.short	0x0003
        /*0132*/ 	.short	0x0018
        /*0134*/ 	.byte	0x00, 0xf0, 0x21, 0x00


	//----- nvinfo : EIATTR_KPARAM_INFO
	.align		4
.L_14821:
        /*0138*/ 	.byte	0x04, 0x17
        /*013a*/ 	.short	(.L_14823 - .L_14822)
.L_14822:
        /*013c*/ 	.word	0x00000000
        /*0140*/ 	.short	0x0002
        /*0142*/ 	.short	0x0010
        /*0144*/ 	.byte	0x00, 0xf0, 0x21, 0x00


	//----- nvinfo : EIATTR_KPARAM_INFO
	.align		4
.L_14823:
        /*0148*/ 	.byte	0x04, 0x17
        /*014a*/ 	.short	(.L_14825 - .L_14824)
.L_14824:
        /*014c*/ 	.word	0x00000000
        /*0150*/ 	.short	0x0001
        /*0152*/ 	.short	0x0008
        /*0154*/ 	.byte	0x00, 0xf0, 0x21, 0x00


	//----- nvinfo : EIATTR_KPARAM_INFO
	.align		4
.L_14825:
        /*0158*/ 	.byte	0x04, 0x17
        /*015a*/ 	.short	(.L_14827 - .L_14826)
.L_14826:
        /*015c*/ 	.word	0x00000000
        /*0160*/ 	.short	0x0000
        /*0162*/ 	.short	0x0000
        /*0164*/ 	.byte	0x00, 0xf0, 0x21, 0x00


	//----- nvinfo : EIATTR_SPARSE_MMA_MASK
	.align		4
.L_14827:
        /*0168*/ 	.byte	0x03, 0x50
        /*016a*/ 	.short	0x0000


	//----- nvinfo : EIATTR_MAXREG_COUNT
	.align		4
        /*016c*/ 	.byte	0x03, 0x1b
        /*016e*/ 	.short	0x00ff


	//----- nvinfo : EIATTR_NUM_BARRIERS
	.align		4
        /*0170*/ 	.byte	0x02, 0x4c
        /*0172*/ 	.byte	0x01
	.zero		1


	//----- nvinfo : EIATTR_EXTERNS
	.align		4
        /*0174*/ 	.byte	0x04, 0x0f
        /*0176*/ 	.short	(.L_14829 - .L_14828)


	//   ....[0]....
	.align		4
.L_14828:
        /*0178*/ 	.word	index@(__assertfail)


	//----- nvinfo : EIATTR_MERCURY_ISA_VERSION
	.align		4
.L_14829:
        /*017c*/ 	.byte	0x03, 0x5f
        /*017e*/ 	.short	0x0101


	//----- nvinfo : EIATTR_COOP_GROUP_MASK_REGIDS
	.align		4
        /*0180*/ 	.byte	0x04, 0x29
        /*0182*/ 	.short	(.L_14831 - .L_14830)


	//   ....[0]....
.L_14830:
        /*0184*/ 	.word	0xffffffff


	//   ....[1]....
        /*0188*/ 	.word	0xffffffff


	//   ....[2]....
        /*018c*/ 	.word	0xffffffff


	//   ....[3]....
        /*0190*/ 	.word	0xffffffff


	//   ....[4]....
        /*0194*/ 	.word	0xffffffff


	//   ....[5]....
        /*0198*/ 	.word	0xffffffff


	//   ....[6]....
        /*019c*/ 	.word	0xffffffff


	//   ....[7]....
        /*01a0*/ 	.word	0xffffffff


	//   ....[8]....
        /*01a4*/ 	.word	0xffffffff


	//   ....[9]....
        /*01a8*/ 	.word	0xffffffff


	//   ....[10]....
        /*01ac*/ 	.word	0xffffffff


	//   ....[11]....
        /*01b0*/ 	.word	0xffffffff


	//   ....[12]....
        /*01b4*/ 	.word	0xffffffff


	//   ....[13]....
        /*01b8*/ 	.word	0xffffffff


	//   ....[14]....
        /*01bc*/ 	.word	0xffffffff


	//   ....[15]....
        /*01c0*/ 	.word	0x0500000f


	//   ....[16]....
        /*01c4*/ 	.word	0x0500000f


	//   ....[17]....
        /*01c8*/ 	.word	0x0500000f


	//   ....[18]....
        /*01cc*/ 	.word	0x0500000f


	//----- nvinfo : EIATTR_COOP_GROUP_INSTR_OFFSETS
	.align		4
.L_14831:
        /*01d0*/ 	.byte	0x04, 0x28
        /*01d2*/ 	.short	(.L_14833 - .L_14832)


	//   ....[0]....
.L_14832:
        /*01d4*/ 	.word	0x00000790


	//   ....[1]....
        /*01d8*/ 	.word	0x000007c0


	//   ....[2]....
        /*01dc*/ 	.word	0x000007e0


	//   ....[3]....
        /*01e0*/ 	.word	0x00000800


	//   ....[4]....
        /*01e4*/ 	.word	0x00000950


	//   ....[5]....
        /*01e8*/ 	.word	0x00000970


	//   ....[6]....
        /*01ec*/ 	.word	0x00000990


	//   ....[7]....
        /*01f0*/ 	.word	0x00001830


	//   ....[8]....
        /*01f4*/ 	.word	0x000018b0


	//   ....[9]....
        /*01f8*/ 	.word	0x00001910


	//   ....[10]....
        /*01fc*/ 	.word	0x00001960


	//   ....[11]....
        /*0200*/ 	.word	0x000019a0


	//   ....[12]....
        /*0204*/ 	.word	0x000019f0


	//   ....[13]....
        /*0208*/ 	.word	0x00001a10


	//   ....[14]....
        /*020c*/ 	.word	0x00001a30


	//   ....[15]....
        /*0210*/ 	.word	0x00002a90


	//   ....[16]....
        /*0214*/ 	.word	0x00002af0


	//   ....[17]....
        /*0218*/ 	.word	0x00002b50


	//   ....[18]....
        /*021c*/ 	.word	0x00002bb0


	//----- nvinfo : EIATTR_SYSCALL_OFFSETS
	.align		4
.L_14833:
        /*0220*/ 	.byte	0x04, 0x46
        /*0222*/ 	.short	(.L_14835 - .L_14834)


	//   ....[0]....
.L_14834:
        /*0224*/ 	.word	0x00002a20


	//----- nvinfo : EIATTR_EXIT_INSTR_OFFSETS
	.align		4
.L_14835:
        /*0228*/ 	.byte	0x04, 0x1c
        /*022a*/ 	.short	(.L_14837 - .L_14836)


	//   ....[0]....
.L_14836:
        /*022c*/ 	.word	0x00000090


	//   ....[1]....
        /*0230*/ 	.word	0x00002780


	//   ....[2]....
        /*0234*/ 	.word	0x00002820


	//   ....[3]....
        /*0238*/ 	.word	0x00002920


	//   ....[4]....
        /*023c*/ 	.word	0x00002a30


	//----- nvinfo : EIATTR_CRS_STACK_SIZE
	.align		4
.L_14837:
        /*0240*/ 	.byte	0x04, 0x1e
        /*0242*/ 	.short	(.L_14839 - .L_14838)
.L_14838:
        /*0244*/ 	.word	0x00000000


	//----- nvinfo : EIATTR_CBANK_PARAM_SIZE
	.align		4
.L_14839:
        /*0248*/ 	.byte	0x03, 0x19
        /*024a*/ 	.short	0x008c


	//----- nvinfo : EIATTR_PARAM_CBANK
	.align		4
        /*024c*/ 	.byte	0x04, 0x0a
        /*024e*/ 	.short	(.L_14841 - .L_14840)
	.align		4
.L_14840:
        /*0250*/ 	.word	index@(.nv.constant0._ZN4vllm25paged_attention_v2_kernelI13__nv_bfloat16hLi32ELi16ELi128ELNS_18Fp8KVCacheDataTypeE1ELb0ELi512EEEvPfS3_PT_PKS4_PKT0_SA_ifPKiSC_iPKfiiiSE_SE_iiiii)
        /*0254*/ 	.short	0x0210
        /*0256*/ 	.short	0x008c


	//----- nvinfo : EIATTR_SW_WAR
	.align		4
.L_14841:
        /*0258*/ 	.byte	0x04, 0x36
        /*025a*/ 	.short	(.L_14843 - .L_14842)
.L_14842:
        /*025c*/ 	.word	0x00000008
.L_14843:


//--------------------- .nv.info._ZN4vllm25paged_attention_v2_kernelI13__nv_bfloat16hLi256ELi16ELi128ELNS_18Fp8KVCacheDataTypeE1ELb1ELi512EEEvPfS3_PT_PKS4_PKT0_SA_ifPKiSC_iPKfiiiSE_SE_iiiii --------------------------
	.section	.nv.info._ZN4vllm25paged_attention_v2_kernelI13__nv_bfloat16hLi256ELi16ELi128ELNS_18Fp8KVCacheDataTypeE1ELb1ELi512EEEvPfS3_PT_PKS4_PKT0_SA_ifPKiSC_iPKfiiiSE_SE_iiiii,"",@"SHT_CUDA_INFO"
	.sectionflags	@""
	.align	4


	//----- nvinfo : EIATTR_CUDA_API_VERSION
	.align		4
        /*0000*/ 	.byte	0x04, 0x37
        /*0002*/ 	.short	(.L_14845 - .L_14844)
.L_14844:
        /*0004*/ 	.word	0x00000082


	//----- nvinfo : EIATTR_KPARAM_INFO
	.align		4
.L_14845:
        /*0008*/ 	.byte	0x04, 0x17
        /*000a*/ 	.short	(.L_14847 - .L_14846)
.L_14846:
        /*000c*/ 	.word	0x00000000
        /*0010*/ 	.short	0x0015
        /*0012*/ 	.short	0x0088
        /*0014*/ 	.byte	0x00, 0xf0, 0x11, 0x00


	//----- nvinfo : EIATTR_KPARAM_INFO
	.align		4
.L_14847:
        /*0018*/ 	.byte	0x04, 0x17
        /*001a*/ 	.short	(.L_14849 - .L_14848)
.L_14848:
        /*001c*/ 	.word	0x00000000
        /*0020*/ 	.short	0x0014
        /*0022*/ 	.short	0x0084
        /*0024*/ 	.byte	0x00, 0xf0, 0x11, 0x00


	//----- nvinfo : EIATTR_KPARAM_INFO
	.align		4
.L_14849:
        /*0028*/ 	.byte	0x04, 0x17
        /*002a*/ 	.short	(.L_14851 - .L_14850)
.L_14850:
        /*002c*/ 	.word	0x00000000
        /*0030*/ 	.short	0x0013
        /*0032*/ 	.short	0x0080
        /*0034*/ 	.byte	0x00, 0xf0, 0x11, 0x00


	//----- nvinfo : EIATTR_KPARAM_INFO
	.align		4
.L_14851:
        /*0038*/ 	.byte	0x04, 0x17
        /*003a*/ 	.short	(.L_14853 - .L_14852)
.L_14852:
        /*003c*/ 	.word	0x00000000
        /*0040*/ 	.short	0x0012
        /*0042*/ 	.short	0x007c
        /*0044*/ 	.byte	0x00, 0xf0, 0x11, 0x00


	//----- nvinfo : EIATTR_KPARAM_INFO
	.align		4
.L_14853:
        /*0048*/ 	.byte	0x04, 0x17
        /*004a*/ 	.short	(.L_14855 - .L_14854)
.L_14854:
        /*004c*/ 	.word	0x00000000
        /*0050*/ 	.short	0x0011
        /*0052*/ 	.short	0x0078
        /*0054*/ 	.byte	0x00, 0xf0, 0x11, 0x00


	//----- nvinfo : EIATTR_KPARAM_INFO
	.align		4
.L_14855:
        /*0058*/ 	.byte	0x04, 0x17
        /*005a*/ 	.short	(.L_14857 - .L_14856)
.L_14856:
        /*005c*/ 	.word	0x00000000
        /*0060*/ 	.short	0x0010
        /*0062*/ 	.short	0x0070
        /*0064*/ 	.byte	0x00, 0xf0, 0x21, 0x00


	//----- nvinfo : EIATTR_KPARAM_INFO
	.align		4
.L_14857:
        /*0068*/ 	.byte	0x04, 0x17
        /*006a*/ 	.short	(.L_14859 - .L_14858)
.L_14858:
        /*006c*/ 	.word	0x00000000
        /*0070*/ 	.short	0x000f
        /*0072*/ 	.short	0x0068
        /*0074*/ 	.byte	0x00, 0xf0, 0x21, 0x00


	//----- nvinfo : EIATTR_KPARAM_INFO
	.align		4
.L_14859:
        /*0078*/ 	.byte	0x04, 0x17
        /*007a*/ 	.short	(.L_14861 - .L_14860)
.L_14860:
        /*007c*/ 	.word	0x00000000
        /*0080*/ 	.short	0x000e
        /*0082*/ 	.short	0x0060
        /*0084*/ 	.byte	0x00, 0xf0, 0x11, 0x00


	//----- nvinfo : EIATTR_KPARAM_INFO
	.align		4
.L_14861:
        /*0088*/ 	.byte	0x04, 0x17
        /*008a*/ 	.short	(.L_14863 - .L_14862)
.L_14862:
        /*008c*/ 	.word	0x00000000
        /*0090*/ 	.short	0x000d
        /*0092*/ 	.short	0x005c
        /*0094*/ 	.byte	0x00, 0xf0, 0x11, 0x00


	//----- nvinfo : EIATTR_KPARAM_INFO
	.align		4
.L_14863:
        /*0098*/ 	.byte	0x04, 0x17
        /*009a*/ 	.short	(.L_14865 - .L_14864)
.L_14864:
        /*009c*/ 	.word	0x00000000
        /*00a0*/ 	.short	0x000c
        /*00a2*/ 	.short	0x0058
        /*00a4*/ 	.byte	0x00, 0xf0, 0x11, 0x00


	//----- nvinfo : EIATTR_KPARAM_INFO
	.align		4
.L_14865:
        /*00a8*/ 	.byte	0x04, 0x17
        /*00aa*/ 	.short	(.L_14867 - .L_14866)
.L_14866:
        /*00ac*/ 	.word	0x00000000
        /*00b0*/ 	.short	0x000b
        /*00b2*/ 	.short	0x0050
        /*00b4*/ 	.byte	0x00, 0xf0, 0x21, 0x00


	//----- nvinfo : EIATTR_KPARAM_INFO
	.align		4
.L_14867:
        /*00b8*/ 	.byte	0x04, 0x17
        /*00ba*/ 	.short	(.L_14869 - .L_14868)
.L_14868:
        /*00bc*/ 	.word	0x00000000
        /*00c0*/ 	.short	0x000a
        /*00c2*/ 	.short	0x0048
        /*00c4*/ 	.byte	0x00, 0xf0, 0x11, 0x00


	//----- nvinfo : EIATTR_KPARAM_INFO
	.align		4
.L_14869:
        /*00c8*/ 	.byte	0x04, 0x17
        /*00ca*/ 	.short	(.L_14871 - .L_14870)
.L_14870:
        /*00cc*/ 	.word	0x00000000
        /*00d0*/ 	.short	0x0009
        /*00d2*/ 	.short	0x0040
        /*00d4*/ 	.byte	0x00, 0xf0, 0x21, 0x00


	//----- nvinfo : EIATTR_KPARAM_INFO
	.align		4
.L_14871:
        /*00d8*/ 	.byte	0x04, 0x17
        /*00da*/ 	.short	(.L_14873 - .L_14872)
.L_14872:
        /*00dc*/ 	.word	0x00000000
        /*00e0*/ 	.short	0x0008
        /*00e2*/ 	.short	0x0038
        /*00e4*/ 	.byte	0x00, 0xf0, 0x21, 0x00


	//----- nvinfo : EIATTR_KPARAM_INFO
	.align		4
.L_14873:
        /*00e8*/ 	.byte	0x04, 0x17
        /*00ea*/ 	.short	(.L_14875 - .L_14874)
.L_14874:
        /*00ec*/ 	.word	0x00000000
        /*00f0*/ 	.short	0x0007
        /*00f2*/ 	.short	0x0034
        /*00f4*/ 	.byte	0x00, 0xf0, 0x11, 0x00


	//----- nvinfo : EIATTR_KPARAM_INFO
	.align		4
.L_14875:
        /*00f8*/ 	.byte	0x04, 0x17
        /*00fa*/ 	.short	(.L_14877 - .L_14876)
.L_14876:
        /*00fc*/ 	.word	0x00000000
        /*0100*/ 	.short	0x0006
        /*0102*/ 	.short	0x0030
        /*0104*/ 	.byte	0x00, 0xf0, 0x11, 0x00


	//----- nvinfo : EIATTR_KPARAM_INFO
	.align		4
.L_14877:
        /*0108*/ 	.byte	0x04, 0x17
        /*010a*/ 	.short	(.L_14879 - .L_14878)
.L_14878:
        /*010c*/ 	.word	0x00000000
        /*0110*/ 	.short	0x0005
        /*0112*/ 	.short	0x0028
        /*0114*/ 	.byte	0x00, 0xf0, 0x21, 0x00


	//----- nvinfo : EIATTR_KPARAM_INFO
	.align		4
.L_14879:
        /*0118*/ 	.byte	0x04, 0x17
        /*011a*/ 	.short	(.L_14881 - .L_14880)
.L_14880:
        /*011c*/ 	.word	0x00000000
        /*0120*/ 	.short	0x0004
        /*0122*/ 	.short	0x0020
        /*0124*/ 	.byte	0x00, 0xf0, 0x21, 0x00


	//----- nvinfo : EIATTR_KPARAM_INFO
	.align		4
.L_14881:
        /*0128*/ 	.byte	0x04, 0x17
        /*012a*/ 	.short	(.L_14883 - .L_14882)
.L_14882:
        /*012c*/ 	.word	0x00000000
        /*0130*/ 	.short	0x0003
        /*0132*/ 	.short	0x0018
        /*0134*/ 	.byte	0x00, 0xf0, 0x21, 0x00


	//----- nvinfo : EIATTR_KPARAM_INFO
	.align		4
.L_14883:
        /*0138*/ 	.byte	0x04, 0x17
        /*013a*/ 	.short	(.L_14885 - .L_14884)
.L_14884:
        /*013c*/ 	.word	0x00000000
        /*0140*/ 	.short	0x0002
        /*0142*/ 	.short	0x0010
        /*0144*/ 	.byte	0x00, 0xf0, 0x21, 0x00


	//----- nvinfo : EIATTR_KPARAM_INFO
	.align		4
.L_14885:
        /*0148*/ 	.byte	0x04, 0x17
        /*014a*/ 	.short	(.L_14887 - .L_14886)
.L_14886:
        /*014c*/ 	.word	0x00000000
        /*0150*/ 	.short	0x0001
        /*0152*/ 	.short	0x0008
        /*0154*/ 	.byte	0x00, 0xf0, 0x21, 0x00


	//----- nvinfo : EIATTR_KPARAM_INFO
	.align		4
.L_14887:
        /*0158*/ 	.byte	0x04, 0x17
        /*015a*/ 	.short	(.L_14889 - .L_14888)
.L_14888:
        /*015c*/ 	.word	0x00000000
        /*0160*/ 	.short	0x0000
        /*0162*/ 	.short	0x0000
        /*0164*/ 	.byte	0x00, 0xf0, 0x21, 0x00


	//----- nvinfo : EIATTR_SPARSE_MMA_MASK
	.align		4
.L_14889:
        /*0168*/ 	.byte	0x03, 0x50
        /*016a*/ 	.short	0x0000


	//----- nvinfo : EIATTR_MAXREG_COUNT
	.align		4
        /*016c*/ 	.byte	0x03, 0x1b
        /*016e*/ 	.short	0x00ff


	//----- nvinfo : EIATTR_NUM_BARRIERS
	.align		4
        /*0170*/ 	.byte	0x02, 0x4c
        /*0172*/ 	.byte	0x01
	.zero		1


	//----- nvinfo : EIATTR_EXTERNS
	.align		4
        /*0174*/ 	.byte	0x04, 0x0f
        /*0176*/ 	.short	(.L_14891 - .L_14890)


	//   ....[0]....
	.align		4
.L_14890:
        /*0178*/ 	.word	index@(__assertfail)


	//----- nvinfo : EIATTR_MERCURY_ISA_VERSION
	.align		4
.L_14891:
        /*017c*/ 	.byte	0x03, 0x5f
        /*017e*/ 	.short	0x0101


	//----- nvinfo : EIATTR_COOP_GROUP_MASK_REGIDS
	.align		4
        /*0180*/ 	.byte	0x04, 0x29
        /*0182*/ 	.short	(.L_14893 - .L_14892)


	//   ....[0]....
.L_14892:
        /*0184*/ 	.word	0xffffffff


	//   ....[1]....
        /*0188*/ 	.word	0xffffffff


	//   ....[2]....
        /*018c*/ 	.word	0xffffffff


	//   ....[3]....
        /*0190*/ 	.word	0xffffffff


	//   ....[4]....
        /*0194*/ 	.word	0xffffffff


	//   ....[5]....
        /*0198*/ 	.word	0xffffffff


	//   ....[6]....
        /*019c*/ 	.word	0xffffffff


	//   ....[7]....
        /*01a0*/ 	.word	0xffffffff


	//   ....[8]....
        /*01a4*/ 	.word	0xffffffff


	//   ....[9]....
        /*01a8*/ 	.word	0xffffffff


	//   ....[10]....
        /*01ac*/ 	.word	0xffffffff


	//   ....[11]....
        /*01b0*/ 	.word	0xffffffff


	//   ....[12]....
        /*01b4*/ 	.word	0xffffffff


	//   ....[13]....
        /*01b8*/ 	.word	0xffffffff


	//   ....[14]....
        /*01bc*/ 	.word	0xffffffff


	//   ....[15]....
        /*01c0*/ 	.word	0x0500000f


	//   ....[16]....
        /*01c4*/ 	.word	0x0500000f


	//   ....[17]....
        /*01c8*/ 	.word	0x0500000f


	//   ....[18]....
        /*01cc*/ 	.word	0x0500000f


	//   ....[19]....
        /*01d0*/ 	.word	0x0500000f


	//   ....[20]....
        /*01d4*/ 	.word	0x0500000f


	//   ....[21]....
        /*01d8*/ 	.word	0x0500000f


	//   ....[22]....
        /*01dc*/ 	.word	0x0500000f


	//   ....[23]....
        /*01e0*/ 	.word	0x0500000f


	//   ....[24]....
        /*01e4*/ 	.word	0x0500000f


	//   ....[25]....
        /*01e8*/ 	.word	0x0500000f


	//   ....[26]....
        /*01ec*/ 	.word	0x0500000f


	//   ....[27]....
        /*01f0*/ 	.word	0x0500000f


	//   ....[28]....
        /*01f4*/ 	.word	0x0500000f


	//   ....[29]....
        /*01f8*/ 	.word	0x0500000f


	//   ....[30]....
        /*01fc*/ 	.word	0x0500000f


	//   ....[31]....
        /*0200*/ 	.word	0x0500000f


	//   ....[32]....
        /*0204*/ 	.word	0x0500000f


	//   ....[33]....
        /*0208*/ 	.word	0x0500000f


	//   ....[34]....
        /*020c*/ 	.word	0x0500000f


	//----- nvinfo : EIATTR_COOP_GROUP_INSTR_OFFSETS
	.align		4
.L_14893:
        /*0210*/ 	.byte	0x04, 0x28
        /*0212*/ 	.short	(.L_14895 - .L_14894)


	//   ....[0]....
.L_14894:
        /*0214*/ 	.word	0x000011e0


	//   ....[1]....
        /*0218*/ 	.word	0x00001210


	//   ....[2]....
        /*021c*/ 	.word	0x00001230


	//   ....[3]....
        /*0220*/ 	.word	0x00001250


	//   ....[4]....
        /*0224*/ 	.word	0x00001390


	//   ....[5]....
        /*0228*/ 	.word	0x000013b0


	//   ....[6]....
        /*022c*/ 	.word	0x000013e0


	//   ....[7]....
        /*0230*/ 	.word	0x00002290


	//   ....[8]....
        /*0234*/ 	.word	0x000022c0


	//   ....[9]....
        /*0238*/ 	.word	0x000022e0


	//   ....[10]....
        /*023c*/ 	.word	0x00002310


	//   ....[11]....
        /*0240*/ 	.word	0x000023c0


	//   ....[12]....
        /*0244*/ 	.word	0x00002450


	//   ....[13]....
        /*0248*/ 	.word	0x00002470


	//   ....[14]....
        /*024c*/ 	.word	0x00002490


	//   ....[15]....
        /*0250*/ 	.word	0x00004790


	//   ....[16]....
        /*0254*/ 	.word	0x000047f0


	//   ....[17]....
        /*0258*/ 	.word	0x00004850


	//   ....[18]....
        /*025c*/ 	.word	0x000048b0


	//   ....[19]....
        /*0260*/ 	.word	0x00004930


	//   ....[20]....
        /*0264*/ 	.word	0x00004970


	//   ....[21]....
        /*0268*/ 	.word	0x000049c0


	//   ....[22]....
        /*026c*/ 	.word	0x00004a10


	//   ....[23]....
        /*0270*/ 	.word	0x00004a60


	//   ....[24]....
        /*0274*/ 	.word	0x00004ab0


	//   ....[25]....
        /*0278*/ 	.word	0x00004b00


	//   ....[26]....
        /*027c*/ 	.word	0x00004b50


	//   ....[27]....
        /*0280*/ 	.word	0x00004ba0


	//   ....[28]....
        /*0284*/ 	.word	0x00004bf0


	//   ....[29]....
        /*0288*/ 	.word	0x00004c40


	//   ....[30]....
        /*028c*/ 	.word	0x00004c90


	//   ....[31]....
        /*0290*/ 	.word	0x00004ce0


	//   ....[32]....
        /*0294*/ 	.word	0x00004d30


	//   ....[33]....
        /*0298*/ 	.word	0x00004d80


	//   ....[34]....
        /*029c*/ 	.word	0x00004dd0


	//----- nvinfo : EIATTR_SYSCALL_OFFSETS
	.align		4
.L_14895:
        /*02a0*/ 	.byte	0x04, 0x46
        /*02a2*/ 	.short	(.L_14897 - .L_14896)


	//   ....[0]....
.L_14896:
        /*02a4*/ 	.word	0x00004620


	//   ....[1]....
        /*02a8*/ 	.word	0x00004720


	//----- nvinfo : EIATTR_EXIT_INSTR_OFFSETS
	.align		4
.L_14897:
        /*02ac*/ 	.byte	0x04, 0x1c
        /*02ae*/ 	.short	(.L_14899 - .L_14898)


	//   ....[0]....
.L_14898:
        /*02b0*/ 	.word	0x00000090


	//   ....[1]....
        /*02b4*/ 	.word	0x00003d20


	//   ....[2]....
        /*02b8*/ 	.word	0x00003de0


	//   ....[3]....
        /*02bc*/ 	.word	0x00004520


	//   ....[4]....
        /*02c0*/ 	.word	0x00004730


	//----- nvinfo : EIATTR_CRS_STACK_SIZE
	.align		4
.L_14899:
        /*02c4*/ 	.byte	0x04, 0x1e
        /*02c6*/ 	.short	(.L_14901 - .L_14900)
.L_14900:
        /*02c8*/ 	.word	0x00000000


	//----- nvinfo : EIATTR_CBANK_PARAM_SIZE
	.align		4
.L_14901:
        /*02cc*/ 	.byte	0x03, 0x19
        /*02ce*/ 	.short	0x008c


	//----- nvinfo : EIATTR_PARAM_CBANK
	.align		4
        /*02d0*/ 	.byte	0x04, 0x0a
        /*02d2*/ 	.short	(.L_14903 - .L_14902)
	.align		4
.L_14902:
        /*02d4*/ 	.word	index@(.nv.constant0._ZN4vllm25paged_attention_v2_kernelI13__nv_bfloat16hLi256ELi16ELi128ELNS_18Fp8KVCacheDataTypeE1ELb1ELi512EEEvPfS3_PT_PKS4_PKT0_SA_ifPKiSC_iPKfiiiSE_SE_iiiii)
        /*02d8*/ 	.short	0x0210
        /*02da*/ 	.short	0x008c


	//----- nvinfo : EIATTR_SW_WAR
	.align		4
.L_14903:
        /*02dc*/ 	.byte	0x04, 0x36
        /*02de*/ 	.short	(.L_14905 - .L_14904)
.L_14904:
        /*02e0*/ 	.word	0x00000008
.L_14905:


//--------------------- .nv.info._ZN4vllm25paged_attention_v2_kernelI13__nv_bfloat16hLi192ELi16ELi128ELNS_18Fp8KVCacheDataTypeE1ELb1ELi512EEEvPfS3_PT_PKS4_PKT0_SA_ifPKiSC_iPKfiiiSE_SE_iiiii --------------------------
	.section	.nv.info._ZN4vllm25paged_attention_v2_kernelI13__nv_bfloat16hLi192ELi16ELi128ELNS_18Fp8KVCacheDataTypeE1ELb1ELi512EEEvPfS3_PT_PKS4_PKT0_SA_ifPKiSC_iPKfiiiSE_SE_iiiii,"",@"SHT_CUDA_INFO"
	.sectionflags	@""
	.align	4


	//----- nvinfo : EIATTR_CUDA_API_VERSION
	.align		4
        /*0000*/ 	.byte	0x04, 0x37
        /*0002*/ 	.short	(.L_14907 - .L_14906)
.L_14906:
        /*0004*/ 	.word	0x00000082


	//----- nvinfo : EIATTR_KPARAM_INFO
	.align		4
.L_14907:
        /*0008*/ 	.byte	0x04, 0x17
        /*000a*/ 	.short	(.L_14909 - .L_14908)
.L_14908:
        /*000c*/ 	.word	0x00000000
        /*0010*/ 	.short	0x0015
        /*0012*/ 	.short	0x0088
        /*0014*/ 	.byte	0x00, 0xf0, 0x11, 0x00


	//----- nvinfo : EIATTR_KPARAM_INFO
	.align		4
.L_14909:
        /*0018*/ 	.byte	0x04, 0x17
        /*001a*/ 	.short	(.L_14911 - .L_14910)
.L_14910:
        /*001c*/ 	.word	0x00000000
        /*0020*/ 	.short	0x0014
        /*0022*/ 	.short	0x0084
        /*0024*/ 	.byte	0x00, 0xf0, 0x11, 0x00


	//----- nvinfo : EIATTR_KPARAM_INFO
	.align		4
.L_14911:
        /*0028*/ 	.byte	0x04, 0x17
        /*002a*/ 	.short	(.L_14913 - .L_14912)
.L_14912:
        /*002c*/ 	.word	0x00000000
        /*0030*/ 	.short	0x0013
        /*0032*/ 	.short	0x0080
        /*0034*/ 	.byte	0x00, 0xf0, 0x11, 0x00


	//----- nvinfo : EIATTR_KPARAM_INFO
	.align		4
.L_14913:
        /*0038*/ 	.byte	0x04, 0x17
        /*003a*/ 	.short	(.L_14915 - .L_14914)
.L_14914:
        /*003c*/ 	.word	0x00000000
        /*0040*/ 	.short	0x0012
        /*0042*/ 	.short	0x007c
        /*0044*/ 	.byte	0x00, 0xf0, 0x11, 0x00


	//----- nvinfo : EIATTR_KPARAM_INFO
	.align		4
.L_14915:
        /*0048*/ 	.byte	0x04, 0x17
        /*004a*/ 	.short	(.L_14917 - .L_14916)
.L_14916:
        /*004c*/ 	.word	0x00000000
        /*0050*/ 	.short	0x0011
        /*0052*/ 	.short	0x0078
        /*0054*/ 	.byte	0x00, 0xf0, 0x11, 0x00


	//----- nvinfo : EIATTR_KPARAM_INFO
	.align		4
.L_14917:
        /*0058*/ 	.byte	0x04, 0x17
        /*005a*/ 	.short	(.L_14919 - .L_14918)
.L_14918:
        /*005c*/ 	.word	0x00000000
        /*0060*/ 	.short	0x0010
        /*0062*/ 	.short	0x0070
        /*0064*/ 	.byte	0x00, 0xf0, 0x21, 0x00


	//----- nvinfo : EIATTR_KPARAM_INFO
	.align		4
.L_14919:
        /*0068*/ 	.byte	0x04, 0x17
        /*006a*/ 	.short	(.L_14921 - .L_14920)
.L_14920:
        /*006c*/ 	.word	0x00000000
        /*0070*/ 	.short	0x000f
        /*0072*/ 	.short	0x0068
        /*0074*/ 	.byte	0x00, 0xf0, 0x21, 0x00


	//----- nvinfo : EIATTR_KPARAM_INFO
	.align		4
.L_14921:
        /*0078*/ 	.byte	0x04, 0x17
        /*007a*/ 	.short	(.L_14923 - .L_14922)
.L_14922:
        /*007c*/ 	.word	0x00000000
        /*0080*/ 	.short	0x000e
        /*0082*/ 	.short	0x0060
        /*0084*/ 	.byte	0x00, 0xf0, 0x11, 0x00


	//----- nvinfo : EIATTR_KPARAM_INFO
	.align		4
.L_14923:
        /*0088*/ 	.byte	0x04, 0x17
        /*008a*/ 	.short	(.L_14925 - .L_14924)
.L_14924:
        /*008c*/ 	.word	0x00000000
        /*0090*/ 	.short	0x000d
        /*0092*/ 	.short	0x005c
        /*0094*/ 	.byte	0x00, 0xf0, 0x11, 0x00


	//----- nvinfo : EIATTR_KPARAM_INFO
	.align		4
.L_14925:
        /*0098*/ 	.byte	0x04, 0x17
        /*009a*/ 	.short	(.L_14927 - .L_14926)
.L_14926:
        /*009c*/ 	.word	0x00000000
        /*00a0*/ 	.short	0x000c
        /*00a2*/ 	.short	0x0058
        /*00a4*/ 	.byte	0x00, 0xf0, 0x11, 0x00


	//----- nvinfo : EIATTR_KPARAM_INFO
	.align		4
.L_14927:
        /*00a8*/ 	.byte	0x04, 0x17
        /*00aa*/ 	.short	(.L_14929 - .L_14928)
.L_14928:
        /*00ac*/ 	.word	0x00000000
        /*00b0*/ 	.short	0x000b
        /*00b2*/ 	.short	0x0050
        /*00b4*/ 	.byte	0x00, 0xf0, 0x21, 0x00


	//----- nvinfo : EIATTR_KPARAM_INFO
	.align		4
.L_14929:
        /*00b8*/ 	.byte	0x04, 0x17
        /*00ba*/ 	.short	(.L_14931 - .L_14930)
.L_14930:
        /*00bc*/ 	.word	0x00000000
        /*00c0*/ 	.short	0x000a
        /*00c2*/ 	.short	0x0048
        /*00c4*/ 	.byte	0x00, 0xf0, 0x11, 0x00


	//----- nvinfo : EIATTR_KPARAM_INFO
	.align		4
.L_14931:
        /*00c8*/ 	.byte	0x04, 0x17
        /*00ca*/ 	.short	(.L_14933 - .L_14932)
.L_14932:
        /*00cc*/ 	.word	0x00000000
        /*00d0*/ 	.short	0x0009
        /*00d2*/ 	.short	0x0040
        /*00d4*/ 	.byte	0x00, 0xf0, 0x21, 0x00


	//----- nvinfo : EIATTR_KPARAM_INFO
	.align		4
.L_14933:
        /*00d8*/ 	.byte	0x04, 0x17
        /*00da*/ 	.short	(.L_14935 - .L_14934)
.L_14934:
        /*00dc*/ 	.word	0x00000000
        /*00e0*/ 	.short	0x0008
        /*00e2*/ 	.short	0x0038
        /*00e4*/ 	.byte	0x00, 0xf0, 0x21, 0x00


	//----- nvinfo : EIATTR_KPARAM_INFO
	.align		4
.L_14935:
        /*00e8*/ 	.byte	0x04, 0x17
        /*00ea*/ 	.short	(.L_14937 - .L_14936)
.L_14936:
        /*00ec*/ 	.word	0x00000000
        /*00f0*/ 	.short	0x0007
        /*00f2*/ 	.short	0x0034
        /*00f4*/ 	.byte	0x00, 0xf0, 0x11, 0x00


	//----- nvinfo : EIATTR_KPARAM_INFO
	.align		4
.L_14937:
        /*00f8*/ 	.byte	0x04, 0x17
        /*00fa*/ 	.short	(.L_14939 - .L_14938)
.L_14938:
        /*00fc*/ 	.word	0x00000000
        /*0100*/ 	.short	0x0006
        /*0102*/ 	.short	0x0030
        /*0104*/ 	.byte	0x00, 0xf0, 0x11, 0x00


	//----- nvinfo : EIATTR_KPARAM_INFO
	.align		4
.L_14939:
        /*0108*/ 	.byte	0x04, 0x17
        /*010a*/ 	.short	(.L_14941 - .L_14940)
.L_14940:
        /*010c*/ 	.word	0x00000000
        /*0110*/ 	.short	0x0005
        /*0112*/ 	.short	0x0028
        /*0114*/ 	.byte	0x00, 0xf0, 0x21, 0x00


	//----- nvinfo : EIATTR_KPARAM_INFO
	.align		4
.L_14941:
        /*0118*/ 	.byte	0x04, 0x17
        /*011a*/ 	.short	(.L_14943 - .L_14942)
.L_14942:
        /*011c*/ 	.word	0x00000000
        /*0120*/ 	.short	0x0004
        /*0122*/ 	.short	0x0020
        /*0124*/ 	.byte	0x00, 0xf0, 0x21, 0x00


	//----- nvinfo : EIATTR_KPARAM_INFO
	.align		4
.L_14943:
        /*0128*/ 	.byte	0x04, 0x17
        /*012a*/ 	.short	(.L_14945 - .L_14944)
.L_14944:
        /*012c*/ 	.word	0x00000000
        /*0130*/ 	.short	0x0003
        /*0132*/ 	.short	0x0018
        /*0134*/ 	.byte	0x00, 0xf0, 0x21, 0x00


	//----- nvinfo : EIATTR_KPARAM_INFO
	.align		4
.L_14945:
        /*0138*/ 	.byte	0x04, 0x17
        /*013a*/ 	.short	(.L_14947 - .L_14946)
.L_14946:
        /*013c*/ 	.word	0x00000000
        /*0140*/ 	.short	0x0002
        /*0142*/ 	.short	0x0010
        /*0144*/ 	.byte	0x00, 0xf0, 0x21, 0x00


	//----- nvinfo : EIATTR_KPARAM_INFO
	.align		4
.L_14947:
        /*0148*/ 	.byte	0x04, 0x17
        /*014a*/ 	.short	(.L_14949 - .L_14948)
.L_14948:
        /*014c*/ 	.word	0x00000000
        /*0150*/ 	.short	0x0001
        /*0152*/ 	.short	0x0008
        /*0154*/ 	.byte	0x00, 0xf0, 0x21, 0x00


	//----- nvinfo : EIATTR_KPARAM_INFO
	.align		4
.L_14949:
        /*0158*/ 	.byte	0x04, 0x17
        /*015a*/ 	.short	(.L_14951 - .L_14950)
.L_14950:
        /*015c*/ 	.word	0x00000000
        /*0160*/ 	.short	0x0000
        /*0162*/ 	.short	0x0000
        /*0164*/ 	.byte	0x00, 0xf0, 0x21, 0x00


	//----- nvinfo : EIATTR_SPARSE_MMA_MASK
	.align		4
.L_14951:
        /*0168*/ 	.byte	0x03, 0x50
        /*016a*/ 	.short	0x0000


	//----- nvinfo : EIATTR_MAXREG_COUNT
	.align		4
        /*016c*/ 	.byte	0x03, 0x1b
        /*016e*/ 	.short	0x00ff


	//----- nvinfo : EIATTR_NUM_BARRIERS
	.align		4
        /*0170*/ 	.byte	0x02, 0x4c
        /*0172*/ 	.byte	0x01
	.zero		1


	//----- nvinfo : EIATTR_EXTERNS
	.align		4
        /*0174*/ 	.byte	0x04, 0x0f
        /*0176*/ 	.short	(.L_14953 - .L_14952)


	//   ....[0]....
	.align		4
.L_14952:
        /*0178*/ 	.word	index@(__assertfail)


	//----- nvinfo : EIATTR_MERCURY_ISA_VERSION
	.align		4
.L_14953:
        /*017c*/ 	.byte	0x03, 0x5f
        /*017e*/ 	.short	0x0101


	//----- nvinfo : EIATTR_COOP_GROUP_MASK_REGIDS
	.align		4
        /*0180*/ 	.byte	0x04, 0x29
        /*0182*/ 	.short	(.L_14955 - .L_14954)


	//   ....[0]....
.L_14954:
        /*0184*/ 	.word	0xffffffff


	//   ....[1]....
        /*0188*/ 	.word	0xffffffff


	//   ....[2]....
        /*018c*/ 	.word	0xffffffff


	//   ....[3]....
        /*0190*/ 	.word	0xffffffff


	//   ....[4]....
        /*0194*/ 	.word	0xffffffff


	//   ....[5]....
        /*0198*/ 	.word	0xffffffff


	//   ....[6]....
        /*019c*/ 	.word	0xffffffff


	//   ....[7]....
        /*01a0*/ 	.word	0xffffffff


	//   ....[8]....
        /*01a4*/ 	.word	0xffffffff


	//   ....[9]....
        /*01a8*/ 	.word	0xffffffff


	//   ....[10]....
        /*01ac*/ 	.word	0xffffffff


	//   ....[11]....
        /*01b0*/ 	.word	0xffffffff


	//   ....[12]....
        /*01b4*/ 	.word	0xffffffff


	//   ....[13]....
        /*01b8*/ 	.word	0xffffffff


	//   ....[14]....
        /*01bc*/ 	.word	0xffffffff


	//   ....[15]....
        /*01c0*/ 	.word	0x0500000f


	//   ....[16]....
        /*01c4*/ 	.word	0x0500000f


	//   ....[17]....
        /*01c8*/ 	.word	0x0500000f


	//   ....[18]....
        /*01cc*/ 	.word	0x0500000f


	//   ....[19]....
        /*01d0*/ 	.word	0x0500000f


	//   ....[20]....
        /*01d4*/ 	.word	0x0500000f


	//   ....[21]....
        /*01d8*/ 	.word	0x0500000f


	//   ....[22]....
        /*01dc*/ 	.word	0x0500000f


	//   ....[23]....
        /*01e0*/ 	.word	0x0500000f


	//   ....[24]....
        /*01e4*/ 	.word	0x0500000f


	//   ....[25]....
        /*01e8*/ 	.word	0x0500000f


	//   ....[26]....
        /*01ec*/ 	.word	0x0500000f


	//   ....[27]....
        /*01f0*/ 	.word	0x0500000f


	//   ....[28]....
        /*01f4*/ 	.word	0x0500000f


	//   ....[29]....
        /*01f8*/ 	.word	0x0500000f


	//   ....[30]....
        /*01fc*/ 	.word	0x0500000f


	//----- nvinfo : EIATTR_COOP_GROUP_INSTR_OFFSETS
	.align		4
.L_14955:
        /*0200*/ 	.byte	0x04, 0x28
        /*0202*/ 	.short	(.L_14957 - .L_14956)


	//   ....[0]....
.L_14956:
        /*0204*/ 	.word	0x000011d0


	//   ....[1]....
        /*0208*/ 	.word	0x00001200


	//   ....[2]....
        /*020c*/ 	.word	0x00001220


	//   ....[3]....
        /*0210*/ 	.word	0x00001240


	//   ....[4]....
        /*0214*/ 	.word	0x00001380


	//   ....[5]....
        /*0218*/ 	.word	0x000013a0


	//   ....[6]....
        /*021c*/ 	.word	0x000013d0


	//   ....[7]....
        /*0220*/ 	.word	0x00002280


	//   ....[8]....
        /*0224*/ 	.word	0x000022b0


	//   ....[9]....
        /*0228*/ 	.word	0x000022d0


	//   ....[10]....
        /*022c*/ 	.word	0x00002300


	//   ....[11]....
        /*0230*/ 	.word	0x000023b0


	//   ....[12]....
        /*0234*/ 	.word	0x00002440


	//   ....[13]....
        /*0238*/ 	.word	0x00002460


	//   ....[14]....
        /*023c*/ 	.word	0x00002480


	//   ....[15]....
        /*0240*/ 	.word	0x000043c0


	//   ....[16]....
        /*0244*/ 	.word	0x00004420


	//   ....[17]....
        /*0248*/ 	.word	0x00004480


	//   ....[18]....
        /*024c*/ 	.word	0x000044e0


	//   ....[19]....
        /*0250*/ 	.word	0x00004560


	//   ....[20]....
        /*0254*/ 	.word	0x000045a0


	//   ....[21]....
        /*0258*/ 	.word	0x000045f0


	//   ....[22]....
        /*025c*/ 	.word	0x00004640


	//   ....[23]....
        /*0260*/ 	.word	0x00004690


	//   ....[24]....
        /*0264*/ 	.word	0x000046e0


	//   ....[25]....
        /*0268*/ 	.word	0x00004730


	//   ....[26]....
        /*026c*/ 	.word	0x00004780


	//   ....[27]....
        /*0270*/ 	.word	0x000047d0


	//   ....[28]....
        /*0274*/ 	.word	0x00004820


	//   ....[29]....
        /*0278*/ 	.word	0x00004870


	//   ....[30]....
        /*027c*/ 	.word	0x000048c0


	//----- nvinfo : EIATTR_SYSCALL_OFFSETS
	.align		4
.L_14957:
        /*0280*/ 	.byte	0x04, 0x46
        /*0282*/ 	.short	(.L_14959 - .L_14958)


	//   ....[0]....
.L_14958:
        /*0284*/ 	.word	0x00004250


	//   ....[1]....
        /*0288*/ 	.word	0x00004350


	//----- nvinfo : EIATTR_EXIT_INSTR_OFFSETS
	.align		4
.L_14959:
        /*028c*/ 	.byte	0x04, 0x1c
        /*028e*/ 	.short	(.L_14961 - .L_14960)


	//   ....[0]....
.L_14960:
        /*0290*/ 	.word	0x00000090


	//   ....[1]....
        /*0294*/ 	.word	0x00003b30


	//   ....[2]....
        /*0298*/ 	.word	0x00003bf0


	//   ....[3]....
        /*029c*/ 	.word	0x00004150


	//   ....[4]....
        /*02a0*/ 	.word	0x00004360


	//----- nvinfo : EIATTR_CRS_STACK_SIZE
	.align		4
.L_14961:
        /*02a4*/ 	.byte	0x04, 0x1e
        /*02a6*/ 	.short	(.L_14963 - .L_14962)
.L_14962:
        /*02a8*/ 	.word	0x00000000


	//----- nvinfo : EIATTR_CBANK_PARAM_SIZE
	.align		4
.L_14963:
        /*02ac*/ 	.byte	0x03, 0x19
        /*02ae*/ 	.short	0x008c


	//----- nvinfo : EIATTR_PARAM_CBANK
	.align		4
        /*02b0*/ 	.byte	0x04, 0x0a
        /*02b2*/ 	.short	(.L_14965 - .L_14964)
	.align		4
.L_14964:
        /*02b4*/ 	.word	index@(.nv.constant0._ZN4vllm25paged_attention_v2_kernelI13__nv_bfloat16hLi192ELi16ELi128ELNS_18Fp8KVCacheDataTypeE1ELb1ELi512EEEvPfS3_PT_PKS4_PKT0_SA_ifPKiSC_iPKfiiiSE_SE_iiiii)
        /*02b8*/ 	.short	0x0210
        /*02ba*/ 	.short	0x008c


	//----- nvinfo : EIATTR_SW_WAR
	.align		4
.L_14965:
        /*02bc*/ 	.byte	0x04, 0x36
        /*02be*/ 	.short	(.L_14967 - .L_14966)
.L_14966:
        /*02c0*/ 	.word	0x00000008
.L_14967:


//--------------------- .nv.info._ZN4vllm25paged_attention_v2_kernelI13__nv_bfloat16hLi128ELi16ELi128ELNS_18Fp8KVCacheDataTypeE1ELb1ELi512EEEvPfS3_PT_PKS4_PKT0_SA_ifPKiSC_iPKfiiiSE_SE_iiiii --------------------------
	.section	.nv.info._ZN4vllm25paged_attention_v2_kernelI13__nv_bfloat16hLi128ELi16ELi128ELNS_18Fp8KVCacheDataTypeE1ELb1ELi512EEEvPfS3_PT_PKS4_PKT0_SA_ifPKiSC_iPKfiiiSE_SE_iiiii,"",@"SHT_CUDA_INFO"
	.sectionflags	@""
	.align	4


	//----- nvinfo : EIATTR_CUDA_API_VERSION
	.align		4
        /*0000*/ 	.byte	0x04, 0x37
        /*0002*/ 	.short	(.L_14969 - .L_14968)
.L_14968:
        /*0004*/ 	.word	0x00000082


	//----- nvinfo : EIATTR_KPARAM_INFO
	.align		4
.L_14969:
        /*0008*/ 	.byte	0x04, 0x17
        /*000a*/ 	.short	(.L_14971 - .L_14970)
.L_14970:
        /*000c*/ 	.word	0x00000000
        /*0010*/ 	.short	0x0015
        /*0012*/ 	.short	0x0088
        /*0014*/ 	.byte	0x00, 0xf0, 0x11, 0x00


	//----- nvinfo : EIATTR_KPARAM_INFO
	.align		4
.L_14971:
        /*0018*/ 	.byte	0x04, 0x17
        /*001a*/ 	.short	(.L_14973 - .L_14972)
.L_14972:
        /*001c*/ 	.word	0x00000000
        /*0020*/ 	.short	0x0014
        /*0022*/ 	.short	0x0084
        /*0024*/ 	.byte	0x00, 0xf0, 0x11, 0x00


	//----- nvinfo : EIATTR_KPARAM_INFO
	.align		4
.L_14973:
        /*0028*/ 	.byte	0x04, 0x17
        /*002a*/ 	.short	(.L_14975 - .L_14974)
.L_14974:
        /*002c*/ 	.word	0x00000000
        /*0030*/ 	.short	0x0013
        /*0032*/ 	.short	0x0080
        /*0034*/ 	.byte	0x00, 0xf0, 0x11, 0x00


	//----- nvinfo : EIATTR_KPARAM_INFO
	.align		4
.L_14975:
        /*0038*/ 	.byte	0x04, 0x17
        /*003a*/ 	.short	(.L_14977 - .L_14976)
.L_14976:
        /*003c*/ 	.word	0x00000000
        /*0040*/ 	.short	0x0012
        /*0042*/ 	.short	0x007c
        /*0044*/ 	.byte	0x00, 0xf0, 0x11, 0x00


	//----- nvinfo : EIATTR_KPARAM_INFO
	.align		4
.L_14977:
        /*0048*/ 	.byte	0x04, 0x17
        /*004a*/ 	.short	(.L_14979 - .L_14978)
.L_14978:
        /*004c*/ 	.word	0x00000000
        /*0050*/ 	.short	0x0011
        /*0052*/ 	.short	0x0078
        /*0054*/ 	.byte	0x00, 0xf0, 0x11, 0x00


	//----- nvinfo : EIATTR_KPARAM_INFO
	.align		4
.L_14979:
        /*0058*/ 	.byte	0x04, 0x17
        /*005a*/ 	.short	(.L_14981 - .L_14980)
.L_14980:
        /*005c*/ 	.word	0x00000000
        /*0060*/ 	.short	0x0010
        /*0062*/ 	.short	0x0070
        /*0064*/ 	.byte	0x00, 0xf0, 0x21, 0x00


	//----- nvinfo : EIATTR_KPARAM_INFO
	.align		4
.L_14981:
        /*0068*/ 	.byte	0x04, 0x17
        /*006a*/ 	.short	(.L_14983 - .L_14982)
.L_14982:
        /*006c*/ 	.word	0x00000000
        /*0070*/ 	.short	0x000f
        /*0072*/ 	.short	0x0068
        /*0074*/ 	.byte	0x00, 0xf0, 0x21, 0x00


	//----- nvinfo : EIATTR_KPARAM_INFO
	.align		4
.L_14983:
        /*0078*/ 	.byte	0x04, 0x17
        /*007a*/ 	.short	(.L_14985 - .L_14984)
.L_14984:
        /*007c*/ 	.word	0x00000000
        /*0080*/ 	.short	0x000e
        /*0082*/ 	.short	0x0060
        /*0084*/ 	.byte	0x00, 0xf0, 0x11, 0x00


	//----- nvinfo : EIATTR_KPARAM_INFO
	.align		4
.L_14985:
        /*0088*/ 	.byte	0x04, 0x17
        /*008a*/ 	.short	(.L_14987 - .L_14986)
.L_14986:
        /*008c*/ 	.word	0x00000000
        /*0090*/ 	.short	0x000d
        /*0092*/ 	.short	0x005c
        /*0094*/ 	.byte	0x00, 0xf0, 0x11, 0x00


	//----- nvinfo : EIATTR_KPARAM_INFO
	.align		4
.L_14987:
        /*0098*/ 	.byte	0x04, 0x17
        /*009a*/ 	.short	(.L_14989 - .L_14988)
.L_14988:
        /*009c*/ 	.word	0x00000000
        /*00a0*/ 	.short	0x000c
        /*00a2*/ 	.short	0x0058
        /*00a4*/ 	.byte	0x00, 0xf0, 0x11, 0x00


	//----- nvinfo : EIATTR_KPARAM_INFO
	.align		4
.L_14989:
        /*00a8*/ 	.byte	0x04, 0x17
        /*00aa*/ 	.short	(.L_14991 - .L_14990)
.L_14990:
        /*00ac*/ 	.word	0x00000000
        /*00b0*/ 	.short	0x000b
        /*00b2*/ 	.short	0x0050
        /*00b4*/ 	.byte	0x00, 0xf0, 0x21, 0x00


	//----- nvinfo : EIATTR_KPARAM_INFO
	.align		4
.L_14991:
        /*00b8*/ 	.byte	0x04, 0x17
        /*00ba*/ 	.short	(.L_14993 - .L_14992)
.L_14992:
        /*00bc*/ 	.word	0x00000000
        /*00c0*/ 	.short	0x000a
        /*00c2*/ 	.short	0x0048
        /*00c4*/ 	.byte	0x00, 0xf0, 0x11, 0x00


	//----- nvinfo : EIATTR_KPARAM_INFO
	.align		4
.L_14993:
        /*00c8*/ 	.byte	0x04, 0x17
        /*00ca*/ 	.short	(.L_14995 - .L_14994)
.L_14994:
        /*00cc*/ 	.word	0x00000000
        /*00d0*/ 	.short	0x0009
        /*00d2*/ 	.short	0x0040
        /*00d4*/ 	.byte	0x00, 0xf0, 0x21, 0x00


	//----- nvinfo : EIATTR_KPARAM_INFO
	.align		4
.L_14995:
        /*00d8*/ 	.byte	0x04, 0x17
        /*00da*/ 	.short	(.L_14997 - .L_14996)
.L_14996:
        /*00dc*/ 	.word	0x00000000
        /*00e0*/ 	.short	0x0008
        /*00e2*/ 	.short	0x0038
        /*00e4*/ 	.byte	0x00, 0xf0, 0x21, 0x00


	//----- nvinfo : EIATTR_KPARAM_INFO
	.align		4
.L_14997:
        /*00e8*/ 	.byte	0x04, 0x17
        /*00ea*/ 	.short	(.L_14999 - .L_14998)
.L_14998:
        /*00ec*/ 	.word	0x00000000
        /*00f0*/ 	.short	0x0007
        /*00f2*/ 	.short	0x0034
        /*00f4*/ 	.byte	0x00, 0xf0, 0x11, 0x00


	//----- nvinfo : EIATTR_KPARAM_INFO
	.align		4
.L_14999:
        /*00f8*/ 	.byte	0x04, 0x17
        /*00fa*/ 	.short	(.L_15001 - .L_15000)
.L_15000:
        /*00fc*/ 	.word	0x00000000
        /*0100*/ 	.short	0x0006
        /*0102*/ 	.short	0x0030
        /*0104*/ 	.byte	0x00, 0xf0, 0x11, 0x00


	//----- nvinfo : EIATTR_KPARAM_INFO
	.align		4
.L_15001:
        /*0108*/ 	.byte	0x04, 0x17
        /*010a*/ 	.short	(.L_15003 - .L_15002)
.L_15002:
        /*010c*/ 	.word	0x00000000
        /*0110*/ 	.short	0x0005
        /*0112*/ 	.short	0x0028
        /*0114*/ 	.byte	0x00, 0xf0, 0x21, 0x00


	//----- nvinfo : EIATTR_KPARAM_INFO
	.align		4
.L_15003:
        /*0118*/ 	.byte	0x04, 0x17
        /*011a*/ 	.short	(.L_15005 - .L_15004)
.L_15004:
        /*011c*/ 	.word	0x00000000
        /*0120*/ 	.short	0x0004
        /*0122*/ 	.short	0x0020
        /*0124*/ 	.byte	0x00, 0xf0, 0x21, 0x00


	//----- nvinfo : EIATTR_KPARAM_INFO
	.align		4
.L_15005:
        /*0128*/ 	.byte	0x04, 0x17
        /*012a*/ 	.short	(.L_15007 - .L_15006)
.L_15006:
        /*012c*/ 	.word	0x00000000
        /*0130*/ 	.short	0x0003
        /*0132*/ 	.short	0x0018
        /*0134*/ 	.byte	0x00, 0xf0, 0x21, 0x00


	//----- nvinfo : EIATTR_KPARAM_INFO
	.align		4
.L_15007:
        /*0138*/ 	.byte	0x04, 0x17
        /*013a*/ 	.short	(.L_15009 - .L_15008)
.L_15008:
        /*013c*/ 	.word	0x00000000
        /*0140*/ 	.short	0x0002
        /*0142*/ 	.short	0x0010
        /*0144*/ 	.byte	0x00, 0xf0, 0x21, 0x00


	//----- nvinfo : EIATTR_KPARAM_INFO
	.align		4
.L_15009:
        /*0148*/ 	.byte	0x04, 0x17
        /*014a*/ 	.short	(.L_15011 - .L_15010)
.L_15010:
        /*014c*/ 	.word	0x00000000
        /*0150*/ 	.short	0x0001
        /*0152*/ 	.short	0x0008
        /*0154*/ 	.byte	0x00, 0xf0, 0x21, 0x00


	//----- nvinfo : EIATTR_KPARAM_INFO
	.align		4
.L_15011:
        /*0158*/ 	.byte	0x04, 0x17
        /*015a*/ 	.short	(.L_15013 - .L_15012)
.L_15012:
        /*015c*/ 	.word	0x00000000
        /*0160*/ 	.short	0x0000
        /*0162*/ 	.short	0x0000
        /*0164*/ 	.byte	0x00, 0xf0, 0x21, 0x00


	//----- nvinfo : EIATTR_SPARSE_MMA_MASK
	.align		4
.L_15013:
        /*0168*/ 	.byte	0x03, 0x50
        /*016a*/ 	.short	0x0000


	//----- nvinfo : EIATTR_MAXREG_COUNT
	.align		4
        /*016c*/ 	.byte	0x03, 0x1b
        /*016e*/ 	.short	0x00ff


	//----- nvinfo : EIATTR_NUM_BARRIERS
	.align		4
        /*0170*/ 	.byte	0x02, 0x4c
        /*0172*/ 	.byte	0x01
	.zero		1


	//----- nvinfo : EIATTR_EXTERNS
	.align		4
        /*0174*/ 	.byte	0x04, 0x0f
        /*0176*/ 	.short	(.L_15015 - .L_15014)


	//   ....[0]....
	.align		4
.L_15014:
        /*0178*/ 	.word	index@(__assertfail)


	//----- nvinfo : EIATTR_MERCURY_ISA_VERSION
	.align		4
.L_15015:
        /*017c*/ 	.byte	0x03, 0x5f
        /*017e*/ 	.short	0x0101


	//----- nvinfo : EIATTR_COOP_GROUP_MASK_REGIDS
	.align		4
        /*0180*/ 	.byte	0x04, 0x29
        /*0182*/ 	.short	(.L_15017 - .L_15016)


	//   ....[0]....
.L_15016:
        /*0184*/ 	.word	0xffffffff


	//   ....[1]....
        /*0188*/ 	.word	0xffffffff


	//   ....[2]....
        /*018c*/ 	.word	0xffffffff


	//   ....[3]....
        /*0190*/ 	.word	0xffffffff


	//   ....[4]....
        /*0194*/ 	.word	0xffffffff


	//   ....[5]....
        /*0198*/ 	.word	0xffffffff


	//   ....[6]....
        /*019c*/ 	.word	0xffffffff


	//   ....[7]....
        /*01a0*/ 	.word	0xffffffff


	//   ....[8]....
        /*01a4*/ 	.word	0xffffffff


	//   ....[9]....
        /*01a8*/ 	.word	0xffffffff


	//   ....[10]....
        /*01ac*/ 	.word	0xffffffff


	//   ....[11]....
        /*01b0*/ 	.word	0xffffffff


	//   ....[12]....
        /*01b4*/ 	.word	0xffffffff


	//   ....[13]....
        /*01b8*/ 	.word	0xffffffff


	//   ....[14]....
        /*01bc*/ 	.word	0xffffffff


	//   ....[15]....
        /*01c0*/ 	.word	0x0500000f


	//   ....[16]....
        /*01c4*/ 	.word	0x0500000f


	//   ....[17]....
        /*01c8*/ 	.word	0x0500000f


	//   ....[18]....
        /*01cc*/ 	.word	0x0500000f


	//   ....[19]....
        /*01d0*/ 	.word	0x0500000f


	//   ....[20]....
        /*01d4*/ 	.word	0x0500000f


	//   ....[21]....
        /*01d8*/ 	.word	0x0500000f


	//   ....[22]....
        /*01dc*/ 	.word	0x0500000f


	//   ....[23]....
        /*01e0*/ 	.word	0x0500000f


	//   ....[24]....
        /*01e4*/ 	.word	0x0500000f


	//   ....[25]....
        /*01e8*/ 	.word	0x0500000f


	//   ....[26]....
        /*01ec*/ 	.word	0x0500000f


	//----- nvinfo : EIATTR_COOP_GROUP_INSTR_OFFSETS
	.align		4
.L_15017:
        /*01f0*/ 	.byte	0x04, 0x28
        /*01f2*/ 	.short	(.L_15019 - .L_15018)


	//   ....[0]....
.L_15018:
        /*01f4*/ 	.word	0x000011c0


	//   ....[1]....
        /*01f8*/ 	.word	0x000011f0


	//   ....[2]....
        /*01fc*/ 	.word	0x00001210


	//   ....[3]....
        /*0200*/ 	.word	0x00001230


	//   ....[4]....
        /*0204*/ 	.word	0x00001370


	//   ....[5]....
        /*0208*/ 	.word	0x00001390


	//   ....[6]....
        /*020c*/ 	.word	0x000013c0


	//   ....[7]....
        /*0210*/ 	.word	0x00002270


	//   ....[8]....
        /*0214*/ 	.word	0x000022a0


	//   ....[9]....
        /*0218*/ 	.word	0x000022c0


	//   ....[10]....
        /*021c*/ 	.word	0x000022f0


	//   ....[11]....
        /*0220*/ 	.word	0x000023a0


	//   ....[12]....
        /*0224*/ 	.word	0x00002430


	//   ....[13]....
        /*0228*/ 	.word	0x00002450


	//   ....[14]....
        /*022c*/ 	.word	0x00002470


	//   ....[15]....
        /*0230*/ 	.word	0x00003fa0


	//   ....[16]....
        /*0234*/ 	.word	0x00004000


	//   ....[17]....
        /*0238*/ 	.word	0x00004060


	//   ....[18]....
        /*023c*/ 	.word	0x000040c0


	//   ....[19]....
        /*0240*/ 	.word	0x00004140


	//   ....[20]....
        /*0244*/ 	.word	0x00004180


	//   ....[21]....
        /*0248*/ 	.word	0x000041d0


	//   ....[22]....
        /*024c*/ 	.word	0x00004220


	//   ....[23]....
        /*0250*/ 	.word	0x00004270


	//   ....[24]....
        /*0254*/ 	.word	0x000042c0


	//   ....[25]....
        /*0258*/ 	.word	0x00004310


	//   ....[26]....
        /*025c*/ 	.word	0x00004360


	//----- nvinfo : EIATTR_SYSCALL_OFFSETS
	.align		4
.L_15019:
        /*0260*/ 	.byte	0x04, 0x46
        /*0262*/ 	.short	(.L_15021 - .L_15020)


	//   ....[0]....
.L_15020:
        /*0264*/ 	.word	0x00003e30


	//   ....[1]....
        /*0268*/ 	.word	0x00003f30


	//----- nvinfo : EIATTR_EXIT_INSTR_OFFSETS
	.align		4
.L_15021:
        /*026c*/ 	.byte	0x04, 0x1c
        /*026e*/ 	.short	(.L_15023 - .L_15022)


	//   ....[0]....
.L_15022:
        /*0270*/ 	.word	0x00000090


	//   ....[1]....
        /*0274*/ 	.word	0x000038e0


	//   ....[2]....
        /*0278*/ 	.word	0x000039a0


	//   ....[3]....
        /*027c*/ 	.word	0x00003d30


	//   ....[4]....
        /*0280*/ 	.word	0x00003f40


	//----- nvinfo : EIATTR_CRS_STACK_SIZE
	.align		4
.L_15023:
        /*0284*/ 	.byte	0x04, 0x1e
        /*0286*/ 	.short	(.L_15025 - .L_15024)
.L_15024:
        /*0288*/ 	.word	0x00000000


	//----- nvinfo : EIATTR_CBANK_PARAM_SIZE
	.align		4
.L_15025:
        /*028c*/ 	.byte	0x03, 0x19
        /*028e*/ 	.short	0x008c


	//----- nvinfo : EIATTR_PARAM_CBANK
	.align		4
        /*0290*/ 	.byte	0x04, 0x0a
        /*0292*/ 	.short	(.L_15027 - .L_15026)
	.align		4
.L_15026:
        /*0294*/ 	.word	index@(.nv.constant0._ZN4vllm25paged_attention_v2_kernelI13__nv_bfloat16hLi128ELi16ELi128ELNS_18Fp8KVCacheDataTypeE1ELb1ELi512EEEvPfS3_PT_PKS4_PKT0_SA_ifPKiSC_iPKfiiiSE_SE_iiiii)
        /*0298*/ 	.short	0x0210
        /*029a*/ 	.short	0x008c


	//----- nvinfo : EIATTR_SW_WAR
	.align		4
.L_15027:
        /*029c*/ 	.byte	0x04, 0x36
        /*029e*/ 	.short	(.L_15029 - .L_15028)
.L_15028:
        /*02a0*/ 	.word	0x00000008
.L_15029:


//--------------------- .nv.info._ZN4vllm25paged_attention_v2_kernelI13__nv_bfloat16hLi120ELi16ELi128ELNS_18Fp8KVCacheDataTypeE1ELb1ELi512EEEvPfS3_PT_PKS4_PKT0_SA_ifPKiSC_iPKfiiiSE_SE_iiiii --------------------------
	.section	.nv.info._ZN4vllm25paged_attention_v2_kernelI13__nv_bfloat16hLi120ELi16ELi128ELNS_18Fp8KVCacheDataTypeE1ELb1ELi512EEEvPfS3_PT_PKS4_PKT0_SA_ifPKiSC_iPKfiiiSE_SE_iiiii,"",@"SHT_CUDA_INFO"
	.sectionflags	@""
	.align	4


	//----- nvinfo : EIATTR_CUDA_API_VERSION
	.align		4
        /*0000*/ 	.byte	0x04, 0x37
        /*0002*/ 	.short	(.L_15031 - .L_15030)
.L_15030:
        /*0004*/ 	.word	0x00000082


	//----- nvinfo : EIATTR_KPARAM_INFO
	.align		4
.L_15031:
        /*0008*/ 	.byte	0x04, 0x17
        /*000a*/ 	.short	(.L_15033 - .L_15032)
.L_15032:
        /*000c*/ 	.word	0x00000000
        /*0010*/ 	.short	0x0015
        /*0012*/ 	.short	0x0088
        /*0014*/ 	.byte	0x00, 0xf0, 0x11, 0x00


	//----- nvinfo : EIATTR_KPARAM_INFO
	.align		4
.L_15033:
        /*0018*/ 	.byte	0x04, 0x17
        /*001a*/ 	.short	(.L_15035 - .L_15034)
.L_15034:
        /*001c*/ 	.word	0x00000000
        /*0020*/ 	.short	0x0014
        /*0022*/ 	.short	0x0084
        /*0024*/ 	.byte	0x00, 0xf0, 0x11, 0x00


	//----- nvinfo : EIATTR_KPARAM_INFO
	.align		4
.L_15035:
        /*0028*/ 	.byte	0x04, 0x17
        /*002a*/ 	.short	(.L_15037 - .L_15036)
.L_15036:
        /*002c*/ 	.word	0x00000000
        /*0030*/ 	.short	0x0013
        /*0032*/ 	.short	0x0080
        /*0034*/ 	.byte	0x00, 0xf0, 0x11, 0x00


	//----- nvinfo : EIATTR_KPARAM_INFO
	.align		4
.L_15037:
        /*0038*/ 	.byte	0x04, 0x17
        /*003a*/ 	.short	(.L_15039 - .L_15038)
.L_15038:
        /*003c*/ 	.word	0x00000000
        /*0040*/ 	.short	0x0012
        /*0042*/ 	.short	0x007c
        /*0044*/ 	.byte	0x00, 0xf0, 0x11, 0x00


	//----- nvinfo : EIATTR_KPARAM_INFO
	.align		4
.L_15039:
        /*0048*/ 	.byte	0x04, 0x17
        /*004a*/ 	.short	(.L_15041 - .L_15040)
.L_15040:
        /*004c*/ 	.word	0x00000000
        /*0050*/ 	.short	0x0011
        /*0052*/ 	.short	0x0078
        /*0054*/ 	.byte	0x00, 0xf0, 0x11, 0x00


	//----- nvinfo : EIATTR_KPARAM_INFO
	.align		4
.L_15041:
        /*0058*/ 	.byte	0x04, 0x17
        /*005a*/ 	.short	(.L_15043 - .L_15042)
.L_15042:
        /*005c*/ 	.word	0x00000000
        /*0060*/ 	.short	0x0010
        /*0062*/ 	.short	0x0070
        /*0064*/ 	.byte	0x00, 0xf0, 0x21, 0x00


	//----- nvinfo : EIATTR_KPARAM_INFO
	.align		4
.L_15043:
        /*0068*/ 	.byte	0x04, 0x17
        /*006a*/ 	.short	(.L_15045 - .L_15044)
.L_15044:
        /*006c*/ 	.word	0x00000000
        /*0070*/ 	.short	0x000f
        /*0072*/ 	.short	0x0068
        /*0074*/ 	.byte	0x00, 0xf0, 0x21, 0x00


	//----- nvinfo : EIATTR_KPARAM_INFO
	.align		4
.L_15045:
        /*0078*/ 	.byte	0x04, 0x17
        /*007a*/ 	.short	(.L_15047 - .L_15046)
.L_15046:
        /*007c*/ 	.word	0x00000000
        /*0080*/ 	.short	0x000e
        /*0082*/ 	.short	0x0060
        /*0084*/ 	.byte	0x00, 0xf0, 0x11, 0x00


	//----- nvinfo : EIATTR_KPARAM_INFO
	.align		4
.L_15047:
        /*0088*/ 	.byte	0x04, 0x17
        /*008a*/ 	.short	(.L_15049 - .L_15048)
.L_15048:
        /*008c*/ 	.word	0x00000000
        /*0090*/ 	.short	0x000d
        /*0092*/ 	.short	0x005c
        /*0094*/ 	.byte	0x00, 0xf0, 0x11, 0x00


	//----- nvinfo : EIATTR_KPARAM_INFO
	.align		4
.L_15049:
        /*0098*/ 	.byte	0x04, 0x17
        /*009a*/ 	.short	(.L_15051 - .L_15050)
.L_15050:
        /*009c*/ 	.word	0x00000000
        /*00a0*/ 	.short	0x000c
        /*00a2*/ 	.short	0x0058
        /*00a4*/ 	.byte	0x00, 0xf0, 0x11, 0x00


	//----- nvinfo : EIATTR_KPARAM_INFO
	.align		4
.L_15051:
        /*00a8*/ 	.byte	0x04, 0x17
        /*00aa*/ 	.short	(.L_15053 - .L_15052)
.L_15052:
        /*00ac*/ 	.word	0x00000000
        /*00b0*/ 	.short	0x000b
        /*00b2*/ 	.short	0x0050
        /*00b4*/ 	.byte	0x00, 0xf0, 0x21, 0x00


	//----- nvinfo : EIATTR_KPARAM_INFO
	.align		4
.L_15053:
        /*00b8*/ 	.byte	0x04, 0x17
        /*00ba*/ 	.short	(.L_15055 - .L_15054)
.L_15054:
        /*00bc*/ 	.word	0x00000000
        /*00c0*/ 	.short	0x000a
        /*00c2*/ 	.short	0x0048
        /*00c4*/ 	.byte	0x00, 0xf0, 0x11, 0x00


	//----- nvinfo : EIATTR_KPARAM_INFO
	.align		4
.L_15055:
        /*00c8*/ 	.byte	0x04, 0x17
        /*00ca*/ 	.short	(.L_15057 - .L_15056)
.L_15056:
        /*00cc*/ 	.word	0x00000000
        /*00d0*/ 	.short	0x0009
        /*00d2*/ 	.short	0x0040
        /*00d4*/ 	.byte	0x00, 0xf0, 0x21, 0x00


	//----- nvinfo : EIATTR_KPARAM_INFO
	.align		4
.L_15057:
        /*00d8*/ 	.byte	0x04, 0x17
        /*00da*/ 	.short	(.L_15059 - .L_15058)
.L_15058:
        /*00dc*/ 	.word	0x00000000
        /*00e0*/ 	.short	0x0008
        /*00e2*/ 	.short	0x0038
        /*00e4*/ 	.byte	0x00, 0xf0, 0x21, 0x00


	//----- nvinfo : EIATTR_KPARAM_INFO
	.align		4
.L_15059:
        /*00e8*/ 	.byte	0x04, 0x17
        /*00ea*/ 	.short	(.L_15061 - .L_15060)
.L_15060:
        /*00ec*/ 	.word	0x00000000
        /*00f0*/ 	.short	0x0007
        /*00f2*/ 	.short	0x0034
        /*00f4*/ 	.byte	0x00, 0xf0, 0x11, 0x00


	//----- nvinfo : EIATTR_KPARAM_INFO
	.align		4
.L_15061:
        /*00f8*/ 	.byte	0x04, 0x17
        /*00fa*/ 	.short	(.L_15063 - .L_15062)
.L_15062:
        /*00fc*/ 	.word	0x00000000
        /*0100*/ 	.short	0x0006
        /*0102*/ 	.short	0x0030
        /*0104*/ 	.byte	0x00, 0xf0, 0x11, 0x00


	//----- nvinfo : EIATTR_KPARAM_INFO
	.align		4
.L_15063:
        /*0108*/ 	.byte	0x04, 0x17
        /*010a*/ 	.short	(.L_15065 - .L_15064)
.L_15064:
        /*010c*/ 	.word	0x00000000
        /*0110*/ 	.short	0x0005
        /*0112*/ 	.short	0x0028
        /*0114*/ 	.byte	0x00, 0xf0, 0x21, 0x00


	//----- nvinfo : EIATTR_KPARAM_INFO
	.align		4
.L_15065:
        /*0118*/ 	.byte	0x04, 0x17
        /*011a*/ 	.short	(.L_15067 - .L_15066)
.L_15066:
        /*011c*/ 	.word	0x00000000
        /*0120*/ 	.short	0x0004
        /*0122*/ 	.short	0x0020
        /*0124*/ 	.byte	0x00, 0xf0, 0x21, 0x00


	//----- nvinfo : EIATTR_KPARAM_INFO
	.align		4
.L_15067:
        /*0128*/ 	.byte	0x04, 0x17
        /*012a*/ 	.short	(.L_15069 - .L_15068)
.L_15068:
        /*012c*/ 	.word	0x00000000
        /*0130*/ 	.short	0x0003
        /*0132*/ 	.short	0x0018
        /*0134*/ 	.byte	0x00, 0xf0, 0x21, 0x00


	//----- nvinfo : EIATTR_KPARAM_INFO
	.align		4
.L_15069:
        /*0138*/ 	.byte	0x04, 0x17
        /*013a*/ 	.short	(.L_15071 - .L_15070)
.L_15070:
        /*013c*/ 	.word	0x00000000
        /*0140*/ 	.short	0x0002
        /*0142*/ 	.short	0x0010
        /*0144*/ 	.byte	0x00, 0xf0, 0x21, 0x00


	//----- nvinfo : EIATTR_KPARAM_INFO
	.align		4
.L_15071:
        /*0148*/ 	.byte	0x04, 0x17
        /*014a*/ 	.short	(.L_15073 - .L_15072)
.L_15072:
        /*014c*/ 	.word	0x00000000
        /*0150*/ 	.short	0x0001
        /*0152*/ 	.short	0x0008
        /*0154*/ 	.byte	0x00, 0xf0, 0x21, 0x00


	//----- nvinfo : EIATTR_KPARAM_INFO
	.align		4
.L_15073:
        /*0158*/ 	.byte	0x04, 0x17
        /*015a*/ 	.short	(.L_15075 - .L_15074)
.L_15074:
        /*015c*/ 	.word	0x00000000
        /*0160*/ 	.short	0x0000
        /*0162*/ 	.short	0x0000
        /*0164*/ 	.byte	0x00, 0xf0, 0x21, 0x00


	//----- nvinfo : EIATTR_SPARSE_MMA_MASK
	.align		4
.L_15075:
        /*0168*/ 	.byte	0x03, 0x50
        /*016a*/ 	.short	0x0000


	//----- nvinfo : EIATTR_MAXREG_COUNT
	.align		4
        /*016c*/ 	.byte	0x03, 0x1b
        /*016e*/ 	.short	0x00ff


	//----- nvinfo : EIATTR_NUM_BARRIERS
	.align		4
        /*0170*/ 	.byte	0x02, 0x4c
        /*0172*/ 	.byte	0x01
	.zero		1


	//----- nvinfo : EIATTR_EXTERNS
	.align		4
        /*0174*/ 	.byte	0x04, 0x0f
        /*0176*/ 	.short	(.L_15077 - .L_15076)


	//   ....[0]....
	.align		4
.L_15076:
        /*0178*/ 	.word	index@(__assertfail)


	//----- nvinfo : EIATTR_MERCURY_ISA_VERSION
	.align		4
.L_15077:
        /*017c*/ 	.byte	0x03, 0x5f
        /*017e*/ 	.short	0x0101


	//----- nvinfo : EIATTR_COOP_GROUP_MASK_REGIDS
	.align		4
        /*0180*/ 	.byte	0x04, 0x29
        /*0182*/ 	.short	(.L_15079 - .L_15078)


	//   ....[0]....
.L_15078:
        /*0184*/ 	.word	0xffffffff


	//   ....[1]....
        /*0188*/ 	.word	0xffffffff


	//   ....[2]....
        /*018c*/ 	.word	0xffffffff


	//   ....[3]....
        /*0190*/ 	.word	0xffffffff


	//   ....[4]....
        /*0194*/ 	.word	0xffffffff


	//   ....[5]....
        /*0198*/ 	.word	0xffffffff


	//   ....[6]....
        /*019c*/ 	.word	0xffffffff


	//   ....[7]....
        /*01a0*/ 	.word	0xffffffff


	//   ....[8]....
        /*01a4*/ 	.word	0xffffffff


	//   ....[9]....
        /*01a8*/ 	.word	0xffffffff


	//   ....[10]....
        /*01ac*/ 	.word	0xffffffff


	//   ....[11]....
        /*01b0*/ 	.word	0xffffffff


	//   ....[12]....
        /*01b4*/ 	.word	0xffffffff


	//   ....[13]....
        /*01b8*/ 	.word	0xffffffff


	//   ....[14]....
        /*01bc*/ 	.word	0xffffffff


	//   ....[15]....
        /*01c0*/ 	.word	0x0500000f


	//   ....[16]....
        /*01c4*/ 	.word	0x0500000f


	//   ....[17]....
        /*01c8*/ 	.word	0x0500000f


	//   ....[18]....
        /*01cc*/ 	.word	0x0500000f


	//   ....[19]....
        /*01d0*/ 	.word	0x0500000f


	//   ....[20]....
        /*01d4*/ 	.word	0x0500000f


	//   ....[21]....
        /*01d8*/ 	.word	0x0500000f


	//   ....[22]....
        /*01dc*/ 	.word	0x0500000f


	//   ....[23]....
        /*01e0*/ 	.word	0x0500000f


	//   ....[24]....
        /*01e4*/ 	.word	0x0500000f


	//   ....[25]....
        /*01e8*/ 	.word	0x0500000f


	//   ....[26]....
        /*01ec*/ 	.word	0x0500000f


	//----- nvinfo : EIATTR_COOP_GROUP_INSTR_OFFSETS
	.align		4
.L_15079:
        /*01f0*/ 	.byte	0x04, 0x28
        /*01f2*/ 	.short	(.L_15081 - .L_15080)


	//   ....[0]....
.L_15080:
        /*01f4*/ 	.word	0x000011b0


	//   ....[1]....
        /*01f8*/ 	.word	0x000011e0


	//   ....[2]....
        /*01fc*/ 	.word	0x00001200


	//   ....[3]....
        /*0200*/ 	.word	0x00001220


	//   ....[4]....
        /*0204*/ 	.word	0x00001360


	//   ....[5]....
        /*0208*/ 	.word	0x00001380


	//   ....[6]....
        /*020c*/ 	.word	0x000013b0


	//   ....[7]....
        /*0210*/ 	.word	0x00002260


	//   ....[8]....
        /*0214*/ 	.word	0x00002290


	//   ....[9]....
        /*0218*/ 	.word	0x000022b0


	//   ....[10]....
        /*021c*/ 	.word	0x000022e0


	//   ....[11]....
        /*0220*/ 	.word	0x00002390


	//   ....[12]....
        /*0224*/ 	.word	0x00002420


	//   ....[13]....
        /*0228*/ 	.word	0x00002440


	//   ....[14]....
        /*022c*/ 	.word	0x00002460


	//   ....[15]....
        /*0230*/ 	.word	0x00004160


	//   ....[16]....
        /*0234*/ 	.word	0x000041c0


	//   ....[17]....
        /*0238*/ 	.word	0x00004220


	//   ....[18]....
        /*023c*/ 	.word	0x00004280


	//   ....[19]....
        /*0240*/ 	.word	0x00004300


	//   ....[20]....
        /*0244*/ 	.word	0x00004340


	//   ....[21]....
        /*0248*/ 	.word	0x00004390


	//   ....[22]....
        /*024c*/ 	.word	0x000043e0


	//   ....[23]....
        /*0250*/ 	.word	0x00004430


	//   ....[24]....
        /*0254*/ 	.word	0x00004480


	//   ....[25]....
        /*0258*/ 	.word	0x000044d0


	//   ....[26]....
        /*025c*/ 	.word	0x00004520


	//----- nvinfo : EIATTR_SYSCALL_OFFSETS
	.align		4
.L_15081:
        /*0260*/ 	.byte	0x04, 0x46
        /*0262*/ 	.short	(.L_15083 - .L_15082)


	//   ....[0]....
.L_15082:
        /*0264*/ 	.word	0x00003ff0


	//   ....[1]....
        /*0268*/ 	.word	0x000040f0


	//----- nvinfo : EIATTR_EXIT_INSTR_OFFSETS
	.align		4
.L_15083:
        /*026c*/ 	.byte	0x04, 0x1c
        /*026e*/ 	.short	(.L_15085 - .L_15084)


	//   ....[0]....
.L_15084:
        /*0270*/ 	.word	0x00000090


	//   ....[1]....
        /*0274*/ 	.word	0x00003a40


	//   ....[2]....
        /*0278*/ 	.word	0x00003e60


	//   ....[3]....
        /*027c*/ 	.word	0x00003ef0


	//   ....[4]....
        /*0280*/ 	.word	0x00004100


	//----- nvinfo : EIATTR_CRS_STACK_SIZE
	.align		4
.L_15085:
        /*0284*/ 	.byte	0x04, 0x1e
        /*0286*/ 	.short	(.L_15087 - .L_15086)
.L_15086:
        /*0288*/ 	.word	0x00000000


	//----- nvinfo : EIATTR_CBANK_PARAM_SIZE
	.align		4
.L_15087:
        /*028c*/ 	.byte	0x03, 0x19
        /*028e*/ 	.short	0x008c


	//----- nvinfo : EIATTR_PARAM_CBANK
	.align		4
        /*0290*/ 	.byte	0x04, 0x0a
        /*0292*/ 	.short	(.L_15089 - .L_15088)
	.align		4
.L_15088:
        /*0294*/ 	.word	index@(.nv.constant0._ZN4vllm25paged_attention_v2_kernelI13__nv_bfloat16hLi120ELi16ELi128ELNS_18Fp8KVCacheDataTypeE1ELb1ELi512EEEvPfS3_PT_PKS4_PKT0_SA_ifPKiSC_iPKfiiiSE_SE_iiiii)
        /*0298*/ 	.short	0x0210
        /*029a*/ 	.short	0x008c


	//----- nvinfo : EIATTR_SW_WAR
	.align		4
.L_15089:
        /*029c*/ 	.byte	0x04, 0x36
        /*029e*/ 	.short	(.L_15091 - .L_15090)
.L_15090:
        /*02a0*/ 	.word	0x00000008
.L_15091:


//--------------------- .nv.info._ZN4vllm25paged_attention_v2_kernelI13__nv_bfloat16hLi112ELi16ELi128ELNS_18Fp8KVCacheDataTypeE1ELb1ELi512EEEvPfS3_PT_PKS4_PKT0_SA_ifPKiSC_iPKfiiiSE_SE_iiiii --------------------------
	.section	.nv.info._ZN4vllm25paged_attention_v2_kernelI13__nv_bfloat16hLi112ELi16ELi128ELNS_18Fp8KVCacheDataTypeE1ELb1ELi512EEEvPfS3_PT_PKS4_PKT0_SA_ifPKiSC_iPKfiiiSE_SE_iiiii,"",@"SHT_CUDA_INFO"
	.sectionflags	@""
	.align	4


	//----- nvinfo : EIATTR_CUDA_API_VERSION
	.align		4
        /*0000*/ 	.byte	0x04, 0x37
        /*0002*/ 	.short	(.L_15093 - .L_15092)
.L_15092:
        /*0004*/ 	.word	0x00000082


	//----- nvinfo : EIATTR_KPARAM_INFO
	.align		4
.L_15093:
        /*0008*/ 	.byte	0x04, 0x17
        /*000a*/ 	.short	(.L_15095 - .L_15094)
.L_15094:
        /*000c*/ 	.word	0x00000000
        /*0010*/ 	.short	0x0015
        /*0012*/ 	.short	0x0088
        /*0014*/ 	.byte	0x00, 0xf0, 0x11, 0x00


	//----- nvinfo : EIATTR_KPARAM_INFO
	.align		4
.L_15095:
        /*0018*/ 	.byte	0x04, 0x17
        /*001a*/ 	.short	(.L_15097 - .L_15096)
.L_15096:
        /*001c*/ 	.word	0x00000000
        /*0020*/ 	.short	0x0014
        /*0022*/ 	.short	0x0084
        /*0024*/ 	.byte	0x00, 0xf0, 0x11, 0x00


	//----- nvinfo : EIATTR_KPARAM_INFO
	.align		4
.L_15097:
        /*0028*/ 	.byte	0x04, 0x17
        /*002a*/ 	.short	(.L_15099 - .L_15098)
.L_15098:
        /*002c*/ 	.word	0x00000000
        /*0030*/ 	.short	0x0013
        /*0032*/ 	.short	0x0080
        /*0034*/ 	.byte	0x00, 0xf0, 0x11, 0x00


	//----- nvinfo : EIATTR_KPARAM_INFO
	.align		4
.L_15099:
        /*0038*/ 	.byte	0x04, 0x17
        /*003a*/ 	.short	(.L_15101 - .L_15100)
.L_15100:
        /*003c*/ 	.word	0x00000000
        /*0040*/ 	.short	0x0012
        /*0042*/ 	.short	0x007c
        /*0044*/ 	.byte	0x00, 0xf0, 0x11, 0x00


	//----- nvinfo : EIATTR_KPARAM_INFO
	.align		4
.L_15101:
        /*0048*/ 	.byte	0x04, 0x17
        /*004a*/ 	.short	(.L_15103 - .L_15102)
.L_15102:
        /*004c*/ 	.word	0x00000000
        /*0050*/ 	.short	0x0011
        /*0052*/ 	.short	0x0078
        /*0054*/ 	.byte	0x00, 0xf0, 0x11, 0x00


	//----- nvinfo : EIATTR_KPARAM_INFO
	.align		4
.L_15103:
        /*0058*/ 	.byte	0x04, 0x17
        /*005a*/ 	.short	(.L_15105 - .L_15104)
.L_15104:
        /*005c*/ 	.word	0x00000000
        /*0060*/ 	.short	0x0010
        /*0062*/ 	.short	0x0070
        /*0064*/ 	.byte	0x00, 0xf0, 0x21, 0x00


	//----- nvinfo : EIATTR_KPARAM_INFO
	.align		4
.L_15105:
        /*0068*/ 	.byte	0x04, 0x17
        /*006a*/ 	.short	(.L_15107 - .L_15106)
.L_15106:
        /*006c*/ 	.word	0x00000000
        /*0070*/ 	.short	0x000f
        /*0072*/ 	.short	0x0068
        /*0074*/ 	.byte	0x00, 0xf0, 0x21, 0x00


	//----- nvinfo : EIATTR_KPARAM_INFO
	.align		4
.L_15107:
        /*0078*/ 	.byte	0x04, 0x17
        /*007a*/ 	.short	(.L_15109 - .L_15108)
.L_15108:
        /*007c*/ 	.word	0x00000000
        /*0080*/ 	.short	0x000e
        /*0082*/ 	.short	0x0060
        /*0084*/ 	.byte	0x00, 0xf0, 0x11, 0x00


	//----- nvinfo : EIATTR_KPARAM_INFO
	.align		4
.L_15109:
        /*0088*/ 	.byte	0x04, 0x17
        /*008a*/ 	.short	(.L_15111 - .L_15110)
.L_15110:
        /*008c*/ 	.word	0x00000000
        /*0090*/ 	.short	0x000d
        /*0092*/ 	.short	0x005c
        /*0094*/ 	.byte	0x00, 0xf0, 0x11, 0x00


	//----- nvinfo : EIATTR_KPARAM_INFO
	.align		4
.L_15111:
        /*0098*/ 	.byte	0x04, 0x17
        /*009a*/ 	.short	(.L_15113 - .L_15112)
.L_15112:
        /*009c*/ 	.word	0x00000000
        /*00a0*/ 	.short	0x000c
        /*00a2*/ 	.short	0x0058
        /*00a4*/ 	.byte	0x00, 0xf0, 0x11, 0x00


	//----- nvinfo : EIATTR_KPARAM_INFO
	.align		4
.L_15113:
        /*00a8*/ 	.byte	0x04, 0x17
        /*00aa*/ 	.short	(.L_15115 - .L_15114)
.L_15114:
        /*00ac*/ 	.word	0x00000000
        /*00b0*/ 	.short	0x000b
        /*00b2*/ 	.short	0x0050
        /*00b4*/ 	.byte	0x00, 0xf0, 0x21, 0x00


	//----- nvinfo : EIATTR_KPARAM_INFO
	.align		4
.L_15115:
        /*00b8*/ 	.byte	0x04, 0x17
        /*00ba*/ 	.short	(.L_15117 - .L_15116)
.L_15116:
        /*00bc*/ 	.word	0x00000000
        /*00c0*/ 	.short	0x000a
        /*00c2*/ 	.short	0x0048
        /*00c4*/ 	.byte	0x00, 0xf0, 0x11, 0x00


	//----- nvinfo : EIATTR_KPARAM_INFO
	.align		4
.L_15117:
        /*00c8*/ 	.byte	0x04, 0x17
        /*00ca*/ 	.short	(.L_15119 - .L_15118)
.L_15118:
        /*00cc*/ 	.word	0x00000000
        /*00d0*/ 	.short	0x0009
        /*00d2*/ 	.short	0x0040
        /*00d4*/ 	.byte	0x00, 0xf0, 0x21, 0x00


	//----- nvinfo : EIATTR_KPARAM_INFO
	.align		4
.L_15119:
        /*00d8*/ 	.byte	0x04, 0x17
        /*00da*/ 	.short	(.L_15121 - .L_15120)
.L_15120:
        /*00dc*/ 	.word	0x00000000
        /*00e0*/ 	.short	0x0008
        /*00e2*/ 	.short	0x0038
        /*00e4*/ 	.byte	0x00, 0xf0, 0x21, 0x00


	//----- nvinfo : EIATTR_KPARAM_INFO
	.align		4
.L_15121:
        /*00e8*/ 	.byte	0x04, 0x17
        /*00ea*/ 	.short	(.L_15123 - .L_15122)
.L_15122:
        /*00ec*/ 	.word	0x00000000
        /*00f0*/ 	.short	0x0007
        /*00f2*/ 	.short	0x0034
        /*00f4*/ 	.byte	0x00, 0xf0, 0x11, 0x00


	//----- nvinfo : EIATTR_KPARAM_INFO
	.align		4
.L_15123:
        /*00f8*/ 	.byte	0x04, 0x17
        /*00fa*/ 	.short	(.L_15125 - .L_15124)
.L_15124:
        /*00fc*/ 	.word	0x00000000
        /*0100*/ 	.short	0x0006
        /*0102*/ 	.short	0x0030
        /*0104*/ 	.byte	0x00, 0xf0, 0x11, 0x00


	//----- nvinfo : EIATTR_KPARAM_INFO
	.align		4
.L_15125:
        /*0108*/ 	.byte	0x04, 0x17
        /*010a*/ 	.short	(.L_15127 - .L_15126)
.L_15126:
        /*010c*/ 	.word	0x00000000
        /*0110*/ 	.short	0x0005
        /*0112*/ 	.short	0x0028
        /*0114*/ 	.byte	0x00, 0xf0, 0x21, 0x00


	//----- nvinfo : EIATTR_KPARAM_INFO
	.align		4
.L_15127:
        /*0118*/ 	.byte	0x04, 0x17
        /*011a*/ 	.short	(.L_15129 - .L_15128)
.L_15128:
        /*011c*/ 	.word	0x00000000
        /*0120*/ 	.short	0x0004
        /*0122*/ 	.short	0x0020
        /*0124*/ 	.byte	0x00, 0xf0, 0x21, 0x00


	//----- nvinfo : EIATTR_KPARAM_INFO
	.align		4
.L_15129:
        /*0128*/ 	.byte	0x04, 0x17
        /*012a*/ 	.short	(.L_15131 - .L_15130)
.L_15130:
        /*012c*/ 	.word	0x00000000
        /*0130*/ 	.short	0x0003
        /*0132*/ 	.short	0x0018
        /*0134*/ 	.byte	0x00, 0xf0, 0x21, 0x00


	//----- nvinfo : EIATTR_KPARAM_INFO
	.align		4
.L_15131:
        /*0138*/ 	.byte	0x04, 0x17
        /*013a*/ 	.short	(.L_15133 - .L_15132)
.L_15132:
        /*013c*/ 	.word	0x00000000
        /*0140*/ 	.short	0x0002
        /*0142*/ 	.short	0x0010
        /*0144*/ 	.byte	0x00, 0xf0, 0x21, 0x00


	//----- nvinfo : EIATTR_KPARAM_INFO
	.align		4
.L_15133:
        /*0148*/ 	.byte	0x04, 0x17
        /*014a*/ 	.short	(.L_15135 - .L_15134)
.L_15134:
        /*014c*/ 	.word	0x00000000
        /*0150*/ 	.short	0x0001
        /*0152*/ 	.short	0x0008
        /*0154*/ 	.byte	0x00, 0xf0, 0x21, 0x00


	//----- nvinfo : EIATTR_KPARAM_INFO
	.align		4
.L_15135:
        /*0158*/ 	.byte	0x04, 0x17
        /*015a*/ 	.short	(.L_15137 - .L_15136)
.L_15136:
        /*015c*/ 	.word	0x00000000
        /*0160*/ 	.short	0x0000
        /*0162*/ 	.short	0x0000
        /*0164*/ 	.byte	0x00, 0xf0, 0x21, 0x00


	//----- nvinfo : EIATTR_SPARSE_MMA_MASK
	.align		4
.L_15137:
        /*0168*/ 	.byte	0x03, 0x50
        /*016a*/ 	.short	0x0000


	//----- nvinfo : EIATTR_MAXREG_COUNT
	.align		4
        /*016c*/ 	.byte	0x03, 0x1b
        /*016e*/ 	.short	0x00ff


	//----- nvinfo : EIATTR_NUM_BARRIERS
	.align		4
        /*0170*/ 	.byte	0x02, 0x4c
        /*0172*/ 	.byte	0x01
	.zero		1


	//----- nvinfo : EIATTR_EXTERNS
	.align		4
        /*0174*/ 	.byte	0x04, 0x0f
        /*0176*/ 	.short	(.L_15139 - .L_15138)


	//   ....[0]....
	.align		4
.L_15138:
        /*0178*/ 	.word	index@(__assertfail)


	//----- nvinfo : EIATTR_MERCURY_ISA_VERSION
	.align		4
.L_15139:
        /*017c*/ 	.byte	0x03, 0x5f
        /*017e*/ 	.short	0x0101


	//----- nvinfo : EIATTR_COOP_GROUP_MASK_REGIDS
	.align		4
        /*0180*/ 	.byte	0x04, 0x29
        /*0182*/ 	.short	(.L_15141 - .L_15140)


	//   ....[0]....
.L_15140:
        /*0184*/ 	.word	0xffffffff


	//   ....[1]....
        /*0188*/ 	.word	0xffffffff


	//   ....[2]....
        /*018c*/ 	.word	0xffffffff


	//   ....[3]....
        /*0190*/ 	.word	0xffffffff


	//   ....[4]....
        /*0194*/ 	.word	0xffffffff


	//   ....[5]....
        /*0198*/ 	.word	0xffffffff


	//   ....[6]....
        /*019c*/ 	.word	0xffffffff


	//   ....[7]....
        /*01a0*/ 	.word	0xffffffff


	//   ....[8]....
        /*01a4*/ 	.word	0xffffffff


	//   ....[9]....
        /*01a8*/ 	.word	0xffffffff


	//   ....[10]....
        /*01ac*/ 	.word	0xffffffff


	//   ....[11]....
        /*01b0*/ 	.word	0xffffffff


	//   ....[12]....
        /*01b4*/ 	.word	0xffffffff


	//   ....[13]....
        /*01b8*/ 	.word	0xffffffff


	//   ....[14]....
        /*01bc*/ 	.word	0xffffffff


	//   ....[15]....
        /*01c0*/ 	.word	0x0500000f


	//   ....[16]....
        /*01c4*/ 	.word	0x0500000f


	//   ....[17]....
        /*01c8*/ 	.word	0x0500000f


	//   ....[18]....
        /*01cc*/ 	.word	0x0500000f


	//   ....[19]....
        /*01d0*/ 	.word	0x0500000f


	//   ....[20]....
        /*01d4*/ 	.word	0x0500000f


	//   ....[21]....
        /*01d8*/ 	.word	0x0500000f


	//   ....[22]....
        /*01dc*/ 	.word	0x0500000f


	//   ....[23]....
        /*01e0*/ 	.word	0x0500000f


	//   ....[24]....
        /*01e4*/ 	.word	0x0500000f


	//   ....[25]....
        /*01e8*/ 	.word	0x0500000f


	//----- nvinfo : EIATTR_COOP_GROUP_INSTR_OFFSETS
	.align		4
.L_15141:
        /*01ec*/ 	.byte	0x04, 0x28
        /*01ee*/ 	.short	(.L_15143 - .L_15142)


	//   ....[0]....
.L_15142:
        /*01f0*/ 	.word	0x000011c0


	//   ....[1]....
        /*01f4*/ 	.word	0x000011f0


	//   ....[2]....
        /*01f8*/ 	.word	0x00001210


	//   ....[3]....
        /*01fc*/ 	.word	0x00001230


	//   ....[4]....
        /*0200*/ 	.word	0x00001370


	//   ....[5]....
        /*0204*/ 	.word	0x00001390


	//   ....[6]....
        /*0208*/ 	.word	0x000013c0


	//   ....[7]....
        /*020c*/ 	.word	0x00002270


	//   ....[8]....
        /*0210*/ 	.word	0x000022a0


	//   ....[9]....
        /*0214*/ 	.word	0x000022c0


	//   ....[10]....
        /*0218*/ 	.word	0x000022f0


	//   ....[11]....
        /*021c*/ 	.word	0x000023a0


	//   ....[12]....
        /*0220*/ 	.word	0x00002430


	//   ....[13]....
        /*0224*/ 	.word	0x00002450


	//   ....[14]....
        /*0228*/ 	.word	0x00002470


	//   ....[15]....
        /*022c*/ 	.word	0x00003eb0


	//   ....[16]....
        /*0230*/ 	.word	0x00003f10


	//   ....[17]....
        /*0234*/ 	.word	0x00003f70


	//   ....[18]....
        /*0238*/ 	.word	0x00003fd0


	//   ....[19]....
        /*023c*/ 	.word	0x00004050


	//   ....[20]....
        /*0240*/ 	.word	0x00004090


	//   ....[21]....
        /*0244*/ 	.word	0x000040e0


	//   ....[22]....
        /*0248*/ 	.word	0x00004130


	//   ....[23]....
        /*024c*/ 	.word	0x00004180


	//   ....[24]....
        /*0250*/ 	.word	0x000041d0


	//   ....[25]....
        /*0254*/ 	.word	0x00004220


	//----- nvinfo : EIATTR_SYSCALL_OFFSETS
	.align		4
.L_15143:
        /*0258*/ 	.byte	0x04, 0x46
        /*025a*/ 	.short	(.L_15145 - .L_15144)


	//   ....[0]....
.L_15144:
        /*025c*/ 	.word	0x00003d40


	//   ....[1]....
        /*0260*/ 	.word	0x00003e40


	//----- nvinfo : EIATTR_EXIT_INSTR_OFFSETS
	.align		4
.L_15145:
        /*0264*/ 	.byte	0x04, 0x1c
        /*0266*/ 	.short	(.L_15147 - .L_15146)


	//   ....[0]....
.L_15146:
        /*0268*/ 	.word	0x00000090


	//   ....[1]....
        /*026c*/ 	.word	0x00003860


	//   ....[2]....
        /*0270*/ 	.word	0x00003920


	//   ....[3]....
        /*0274*/ 	.word	0x00003c40


	//   ....[4]....
        /*0278*/ 	.word	0x00003e50


	//----- nvinfo : EIATTR_CRS_STACK_SIZE
	.align		4
.L_15147:
        /*027c*/ 	.byte	0x04, 0x1e
        /*027e*/ 	.short	(.L_15149 - .L_15148)
.L_15148:
        /*0280*/ 	.word	0x00000000


	//----- nvinfo : EIATTR_CBANK_PARAM_SIZE
	.align		4
.L_15149:
        /*0284*/ 	.byte	0x03, 0x19
        /*0286*/ 	.short	0x008c


	//----- nvinfo : EIATTR_PARAM_CBANK
	.align		4
        /*0288*/ 	.byte	0x04, 0x0a
        /*028a*/ 	.short	(.L_15151 - .L_15150)
	.align		4
.L_15150:
        /*028c*/ 	.word	index@(.nv.constant0._ZN4vllm25paged_attention_v2_kernelI13__nv_bfloat16hLi112ELi16ELi128ELNS_18Fp8KVCacheDataTypeE1ELb1ELi512EEEvPfS3_PT_PKS4_PKT0_SA_ifPKiSC_iPKfiiiSE_SE_iiiii)
        /*0290*/ 	.short	0x0210
        /*0292*/ 	.short	0x008c


	//----- nvinfo : EIATTR_SW_WAR
	.align		4
.L_15151:
        /*0294*/ 	.byte	0x04, 0x36
        /*0296*/ 	.short	(.L_15153 - .L_15152)
.L_15152:
        /*0298*/ 	.word	0x00000008
.L_15153:


//--------------------- .nv.info._ZN4vllm25paged_attention_v2_kernelI13__nv_bfloat16hLi96ELi16ELi128ELNS_18Fp8KVCacheDataTypeE1ELb1ELi512EEEvPfS3_PT_PKS4_PKT0_SA_ifPKiSC_iPKfiiiSE_SE_iiiii --------------------------
	.section	.nv.info._ZN4vllm25paged_attention_v2_kernelI13__nv_bfloat16hLi96ELi16ELi128ELNS_18Fp8KVCacheDataTypeE1ELb1ELi512EEEvPfS3_PT_PKS4_PKT0_SA_ifPKiSC_iPKfiiiSE_SE_iiiii,"",@"SHT_CUDA_INFO"
	.sectionflags	@""
	.align	4


	//----- nvinfo : EIATTR_CUDA_API_VERSION
	.align		4
        /*0000*/ 	.byte	0x04, 0x37
        /*0002*/ 	.short	(.L_15155 - .L_15154)
.L_15154:
        /*0004*/ 	.word	0x00000082


	//----- nvinfo : EIATTR_KPARAM_INFO
	.align		4
.L_15155:
        /*0008*/ 	.byte	0x04, 0x17
        /*000a*/ 	.short	(.L_15157 - .L_15156)
.L_15156:
        /*000c*/ 	.word	0x00000000
        /*0010*/ 	.short	0x0015
        /*0012*/ 	.short	0x0088
        /*0014*/ 	.byte	0x00, 0xf0, 0x11, 0x00


	//----- nvinfo : EIATTR_KPARAM_INFO
	.align		4
.L_15157:
        /*0018*/ 	.byte	0x04, 0x17
        /*001a*/ 	.short	(.L_15159 - .L_15158)
.L_15158:
        /*001c*/ 	.word	0x00000000
        /*0020*/ 	.short	0x0014
        /*0022*/ 	.short	0x0084
        /*0024*/ 	.byte	0x00, 0xf0, 0x11, 0x00


	//----- nvinfo : EIATTR_KPARAM_INFO
	.align		4
.L_15159:
        /*0028*/ 	.byte	0x04, 0x17
        /*002a*/ 	.short	(.L_15161 - .L_15160)
.L_15160:
        /*002c*/ 	.word	0x00000000
        /*0030*/ 	.short	0x0013
        /*0032*/ 	.short	0x0080
        /*0034*/ 	.byte	0x00, 0xf0, 0x11, 0x00


	//----- nvinfo : EIATTR_KPARAM_INFO
	.align		4
.L_15161:
        /*0038*/ 	.byte	0x04, 0x17
        /*003a*/ 	.short	(.L_15163 - .L_15162)
.L_15162:
        /*003c*/ 	.word	0x00000000
        /*0040*/ 	.short	0x0012
        /*0042*/ 	.short	0x007c
        /*0044*/ 	.byte	0x00, 0xf0, 0x11, 0x00


	//----- nvinfo : EIATTR_KPARAM_INFO
	.align		4
.L_15163:
        /*0048*/ 	.byte	0x04, 0x17
        /*004a*/ 	.short	(.L_15165 - .L_15164)
.L_15164:
        /*004c*/ 	.word	0x00000000
        /*0050*/ 	.short	0x0011
        /*0052*/ 	.short	0x0078
        /*0054*/ 	.byte	0x00, 0xf0, 0x11, 0x00


	//----- nvinfo : EIATTR_KPARAM_INFO
	.align		4
.L_15165:
        /*0058*/ 	.byte	0x04, 0x17
        /*005a*/ 	.short	(.L_15167 - .L_15166)
.L_15166:
        /*005c*/ 	.word	0x00000000
        /*0060*/ 	.short	0x0010
        /*0062*/ 	.short	0x0070
        /*0064*/ 	.byte	0x00, 0xf0, 0x21, 0x00


	//----- nvinfo : EIATTR_KPARAM_INFO
	.align		4
.L_15167:
        /*0068*/ 	.byte	0x04, 0x17
        /*006a*/ 	.short	(.L_15169 - .L_15168)
.L_15168:
        /*006c*/ 	.word	0x00000000
        /*0070*/ 	.short	0x000f
        /*0072*/ 	.short	0x0068
        /*0074*/ 	.byte	0x00, 0xf0, 0x21, 0x00


	//----- nvinfo : EIATTR_KPARAM_INFO
	.align		4
.L_15169:
        /*0078*/ 	.byte	0x04, 0x17
        /*007a*/ 	.short	(.L_15171 - .L_15170)
.L_15170:
        /*007c*/ 	.word	0x00000000
        /*0080*/ 	.short	0x000e
        /*0082*/ 	.short	0x0060
        /*0084*/ 	.byte	0x00, 0xf0, 0x11, 0x00


	//----- nvinfo : EIATTR_KPARAM_INFO
	.align		4
.L_15171:
        /*0088*/ 	.byte	0x04, 0x17
        /*008a*/ 	.short	(.L_15173 - .L_15172)
.L_15172:
        /*008c*/ 	.word	0x00000000
        /*0090*/ 	.short	0x000d
        /*0092*/ 	.short	0x005c
        /*0094*/ 	.byte	0x00, 0xf0, 0x11, 0x00


	//----- nvinfo : EIATTR_KPARAM_INFO
	.align		4
.L_15173:
        /*0098*/ 	.byte	0x04, 0x17
        /*009a*/ 	.short	(.L_15175 - .L_15174)
.L_15174:
        /*009c*/ 	.word	0x00000000
        /*00a0*/ 	.short	0x000c
        /*00a2*/ 	.short	0x0058
        /*00a4*/ 	.byte	0x00, 0xf0, 0x11, 0x00


	//----- nvinfo : EIATTR_KPARAM_INFO
	.align		4
.L_15175:
        /*00a8*/ 	.byte	0x04, 0x17
        /*00aa*/ 	.short	(.L_15177 - .L_15176)
.L_15176:
        /*00ac*/ 	.word	0x00000000
        /*00b0*/ 	.short	0x000b
        /*00b2*/ 	.short	0x0050
        /*00b4*/ 	.byte	0x00, 0xf0, 0x21, 0x00


	//----- nvinfo : EIATTR_KPARAM_INFO
	.align		4
.L_15177:
        /*00b8*/ 	.byte	0x04, 0x17
        /*00ba*/ 	.short	(.L_15179 - .L_15178)
.L_15178:
        /*00bc*/ 	.word	0x00000000
        /*00c0*/ 	.short	0x000a
        /*00c2*/ 	.short	0x0048
        /*00c4*/ 	.byte	0x00, 0xf0, 0x11, 0x00


	//----- nvinfo : EIATTR_KPARAM_INFO
	.align		4
.L_15179:
        /*00c8*/ 	.byte	0x04, 0x17
        /*00ca*/ 	.short	(.L_15181 - .L_15180)
.L_15180:
        /*00cc*/ 	.word	0x00000000
        /*00d0*/ 	.short	0x0009
        /*00d2*/ 	.short	0x0040
        /*00d4*/ 	.byte	0x00, 0xf0, 0x21, 0x00


	//----- nvinfo : EIATTR_KPARAM_INFO
	.align		4
.L_15181:
        /*00d8*/ 	.byte	0x04, 0x17
        /*00da*/ 	.short	(.L_15183 - .L_15182)
.L_15182:
        /*00dc*/ 	.word	0x00000000
        /*00e0*/ 	.short	0x0008
        /*00e2*/ 	.short	0x0038
        /*00e4*/ 	.byte	0x00, 0xf0, 0x21, 0x00


	//----- nvinfo : EIATTR_KPARAM_INFO
	.align		4
.L_15183:
        /*00e8*/ 	.byte	0x04, 0x17
        /*00ea*/ 	.short	(.L_15185 - .L_15184)
.L_15184:
        /*00ec*/ 	.word	0x00000000
        /*00f0*/ 	.short	0x0007
        /*00f2*/ 	.short	0x0034
        /*00f4*/ 	.byte	0x00, 0xf0, 0x11, 0x00


	//----- nvinfo : EIATTR_KPARAM_INFO
	.align		4
.L_15185:
        /*00f8*/ 	.byte	0x04, 0x17
        /*00fa*/ 	.short	(.L_15187 - .L_15186)
.L_15186:
        /*00fc*/ 	.word	0x00000000
        /*0100*/ 	.short	0x0006
        /*0102*/ 	.short	0x0030
        /*0104*/ 	.byte	0x00, 0xf0, 0x11, 0x00


	//----- nvinfo : EIATTR_KPARAM_INFO
	.align		4
.L_15187:
        /*0108*/ 	.byte	0x04, 0x17
        /*010a*/ 	.short	(.L_15189 - .L_15188)
.L_15188:
        /*010c*/ 	.word	0x00000000
        /*0110*/ 	.short	0x0005
        /*0112*/ 	.short	0x0028
        /*0114*/ 	.byte	0x00, 0xf0, 0x21, 0x00


	//----- nvinfo : EIATTR_KPARAM_INFO
	.align		4
.L_15189:
        /*0118*/ 	.byte	0x04, 0x17
        /*011a*/ 	.short	(.L_15191 - .L_15190)
.L_15190:
        /*011c*/ 	.word	0x00000000
        /*0120*/ 	.short	0x0004
        /*0122*/ 	.short	0x0020
        /*0124*/ 	.byte	0x00, 0xf0, 0x21, 0x00


	//----- nvinfo : EIATTR_KPARAM_INFO
	.align		4
.L_15191:
        /*0128*/ 	.byte	0x04, 0x17
        /*012a*/ 	.short	(.L_15193 - .L_15192)
.L_15192:
        /*012c*/ 	.word	0x00000000
        /*0130*/ 	.short	0x0003
        /*0132*/ 	.short	0x0018
        /*0134*/ 	.byte	0x00, 0xf0, 0x21, 0x00


	//----- nvinfo : EIATTR_KPARAM_INFO
	.align		4
.L_15193:
        /*0138*/ 	.byte	0x04, 0x17
        /*013a*/ 	.short	(.L_15195 - .L_15194)
.L_15194:
        /*013c*/ 	.word	0x00000000
        /*0140*/ 	.short	0x0002
        /*0142*/ 	.short	0x0010
        /*0144*/ 	.byte	0x00, 0xf0, 0x21, 0x00


	//----- nvinfo : EIATTR_KPARAM_INFO
	.align		4
.L_15195:
        /*0148*/ 	.byte	0x04, 0x17
        /*014a*/ 	.short	(.L_15197 - .L_15196)
.L_15196:
        /*014c*/ 	.word	0x00000000
        /*0150*/ 	.short	0x0001
        /*0152*/ 	.short	0x0008
        /*0154*/ 	.byte	0x00, 0xf0, 0x21, 0x00


	//----- nvinfo : EIATTR_KPARAM_INFO
	.align		4
.L_15197:
        /*0158*/ 	.byte	0x04, 0x17
        /*015a*/ 	.short	(.L_15199 - .L_15198)
.L_15198:
        /*015c*/ 	.word	0x00000000
        /*0160*/ 	.short	0x0000
        /*0162*/ 	.short	0x0000
        /*0164*/ 	.byte	0x00, 0xf0, 0x21, 0x00


	//----- nvinfo : EIATTR_SPARSE_MMA_MASK
	.align		4
.L_15199:
        /*0168*/ 	.byte	0x03, 0x50
        /*016a*/ 	.short	0x0000


	//----- nvinfo : EIATTR_MAXREG_COUNT
	.align		4
        /*016c*/ 	.byte	0x03, 0x1b
        /*016e*/ 	.short	0x00ff


	//----- nvinfo : EIATTR_NUM_BARRIERS
	.align		4
        /*0170*/ 	.byte	0x02, 0x4c
        /*0172*/ 	.byte	0x01
	.zero		1


	//----- nvinfo : EIATTR_EXTERNS
	.align		4
        /*0174*/ 	.byte	0x04, 0x0f
        /*0176*/ 	.short	(.L_15201 - .L_15200)


	//   ....[0]....
	.align		4
.L_15200:
        /*0178*/ 	.word	index@(__assertfail)


	//----- nvinfo : EIATTR_MERCURY_ISA_VERSION
	.align		4
.L_15201:
        /*017c*/ 	.byte	0x03, 0x5f
        /*017e*/ 	.short	0x0101


	//----- nvinfo : EIATTR_COOP_GROUP_MASK_REGIDS
	.align		4
        /*0180*/ 	.byte	0x04, 0x29
        /*0182*/ 	.short	(.L_15203 - .L_15202)


	//   ....[0]....
.L_15202:
        /*0184*/ 	.word	0xffffffff


	//   ....[1]....
        /*0188*/ 	.word	0xffffffff


	//   ....[2]....
        /*018c*/ 	.word	0xffffffff


	//   ....[3]....
        /*0190*/ 	.word	0xffffffff


	//   ....[4]....
        /*0194*/ 	.word	0xffffffff


	//   ....[5]....
        /*0198*/ 	.word	0xffffffff


	//   ....[6]....
        /*019c*/ 	.word	0xffffffff


	//   ....[7]....
        /*01a0*/ 	.word	0xffffffff


	//   ....[8]....
        /*01a4*/ 	.word	0xffffffff


	//   ....[9]....
        /*01a8*/ 	.word	0xffffffff


	//   ....[10]....
        /*01ac*/ 	.word	0xffffffff


	//   ....[11]....
        /*01b0*/ 	.word	0xffffffff


	//   ....[12]....
        /*01b4*/ 	.word	0xffffffff


	//   ....[13]....
        /*01b8*/ 	.word	0xffffffff


	//   ....[14]....
        /*01bc*/ 	.word	0xffffffff


	//   ....[15]....
        /*01c0*/ 	.word	0x0500000f


	//   ....[16]....
        /*01c4*/ 	.word	0x0500000f


	//   ....[17]....
        /*01c8*/ 	.word	0x0500000f


	//   ....[18]....
        /*01cc*/ 	.word	0x0500000f


	//   ....[19]....
        /*01d0*/ 	.word	0x0500000f


	//   ....[20]....
        /*01d4*/ 	.word	0x0500000f


	//   ....[21]....
        /*01d8*/ 	.word	0x0500000f


	//   ....[22]....
        /*01dc*/ 	.word	0x0500000f


	//   ....[23]....
        /*01e0*/ 	.word	0x0500000f


	//   ....[24]....
        /*01e4*/ 	.word	0x0500000f


	//----- nvinfo : EIATTR_COOP_GROUP_INSTR_OFFSETS
	.align		4
.L_15203:
        /*01e8*/ 	.byte	0x04, 0x28
        /*01ea*/ 	.short	(.L_15205 - .L_15204)


	//   ....[0]....
.L_15204:
        /*01ec*/ 	.word	0x000011c0


	//   ....[1]....
        /*01f0*/ 	.word	0x000011f0


	//   ....[2]....
        /*01f4*/ 	.word	0x00001210


	//   ....[3]....
        /*01f8*/ 	.word	0x00001230


	//   ....[4]....
        /*01fc*/ 	.word	0x00001370


	//   ....[5]....
        /*0200*/ 	.word	0x00001390


	//   ....[6]....
        /*0204*/ 	.word	0x000013c0


	//   ....[7]....
        /*0208*/ 	.word	0x00002270


	//   ....[8]....
        /*020c*/ 	.word	0x000022a0


	//   ....[9]....
        /*0210*/ 	.word	0x000022c0


	//   ....[10]....
        /*0214*/ 	.word	0x000022f0


	//   ....[11]....
        /*0218*/ 	.word	0x000023a0


	//   ....[12]....
        /*021c*/ 	.word	0x00002430


	//   ....[13]....
        /*0220*/ 	.word	0x00002450


	//   ....[14]....
        /*0224*/ 	.word	0x00002470


	//   ....[15]....
        /*0228*/ 	.word	0x00003dc0


	//   ....[16]....
        /*022c*/ 	.word	0x00003e20


	//   ....[17]....
        /*0230*/ 	.word	0x00003e80


	//   ....[18]....
        /*0234*/ 	.word	0x00003ee0


	//   ....[19]....
        /*0238*/ 	.word	0x00003f60


	//   ....[20]....
        /*023c*/ 	.word	0x00003fa0


	//   ....[21]....
        /*0240*/ 	.word	0x00003ff0


	//   ....[22]....
        /*0244*/ 	.word	0x00004040


	//   ....[23]....
        /*0248*/ 	.word	0x00004090


	//   ....[24]....
        /*024c*/ 	.word	0x000040e0


	//----- nvinfo : EIATTR_SYSCALL_OFFSETS
	.align		4
.L_15205:
        /*0250*/ 	.byte	0x04, 0x46
        /*0252*/ 	.short	(.L_15207 - .L_15206)


	//   ....[0]....
.L_15206:
        /*0254*/ 	.word	0x00003c50


	//   ....[1]....
        /*0258*/ 	.word	0x00003d50


	//----- nvinfo : EIATTR_EXIT_INSTR_OFFSETS
	.align		4
.L_15207:
        /*025c*/ 	.byte	0x04, 0x1c
        /*025e*/ 	.short	(.L_15209 - .L_15208)


	//   ....[0]....
.L_15208:
        /*0260*/ 	.word	0x00000090


	//   ....[1]....
        /*0264*/ 	.word	0x000037e0


	//   ....[2]....
        /*0268*/ 	.word	0x000038a0


	//   ....[3]....
        /*026c*/ 	.word	0x00003b50


	//   ....[4]....
        /*0270*/ 	.word	0x00003d60


	//----- nvinfo : EIATTR_CRS_STACK_SIZE
	.align		4
.L_15209:
        /*0274*/ 	.byte	0x04, 0x1e
        /*0276*/ 	.short	(.L_15211 - .L_15210)
.L_15210:
        /*0278*/ 	.word	0x00000000


	//----- nvinfo : EIATTR_CBANK_PARAM_SIZE
	.align		4
.L_15211:
        /*027c*/ 	.byte	0x03, 0x19
        /*027e*/ 	.short	0x008c


	//----- nvinfo : EIATTR_PARAM_CBANK
	.align		4
        /*0280*/ 	.byte	0x04, 0x0a
        /*0282*/ 	.short	(.L_15213 - .L_15212)
	.align		4
.L_15212:
        /*0284*/ 	.word	index@(.nv.constant0._ZN4vllm25paged_attention_v2_kernelI13__nv_bfloat16hLi96ELi16ELi128ELNS_18Fp8KVCacheDataTypeE1ELb1ELi512EEEvPfS3_PT_PKS4_PKT0_SA_ifPKiSC_iPKfiiiSE_SE_iiiii)
        /*0288*/ 	.short	0x0210
        /*028a*/ 	.short	0x008c


	//----- nvinfo : EIATTR_SW_WAR
	.align		4
.L_15213:
        /*028c*/ 	.byte	0x04, 0x36
        /*028e*/ 	.short	(.L_15215 - .L_15214)
.L_15214:
        /*0290*/ 	.word	0x00000008
.L_15215:


//--------------------- .nv.info._ZN4vllm25paged_attention_v2_kernelI13__nv_bfloat16hLi80ELi16ELi128ELNS_18Fp8KVCacheDataTypeE1ELb1ELi512EEEvPfS3_PT_PKS4_PKT0_SA_ifPKiSC_iPKfiiiSE_SE_iiiii --------------------------
	.section	.nv.info._ZN4vllm25paged_attention_v2_kernelI13__nv_bfloat16hLi80ELi16ELi128ELNS_18Fp8KVCacheDataTypeE1ELb1ELi512EEEvPfS3_PT_PKS4_PKT0_SA_ifPKiSC_iPKfiiiSE_SE_iiiii,"",@"SHT_CUDA_INFO"
	.sectionflags	@""
	.align	4


	//----- nvinfo : EIATTR_CUDA_API_VERSION
	.align		4
        /*0000*/ 	.byte	0x04, 0x37
        /*0002*/ 	.short	(.L_15217 - .L_15216)
.L_15216:
        /*0004*/ 	.word	0x00000082


	//----- nvinfo : EIATTR_KPARAM_INFO
	.align		4
.L_15217:
        /*0008*/ 	.byte	0x04, 0x17
        /*000a*/ 	.short	(.L_15219 - .L_15218)
.L_15218:
        /*000c*/ 	.word	0x00000000
        /*0010*/ 	.short	0x0015
        /*0012*/ 	.short	0x0088
        /*0014*/ 	.byte	0x00, 0xf0, 0x11, 0x00


	//----- nvinfo : EIATTR_KPARAM_INFO
	.align		4
.L_15219:
        /*0018*/ 	.byte	0x04, 0x17
        /*001a*/ 	.short	(.L_15221 - .L_15220)
.L_15220:
        /*001c*/ 	.word	0x00000000
        /*0020*/ 	.short	0x0014
        /*0022*/ 	.short	0x0084
        /*0024*/ 	.byte	0x00, 0xf0, 0x11, 0x00


	//----- nvinfo : EIATTR_KPARAM_INFO
	.align		4
.L_15221:
        /*0028*/ 	.byte	0x04, 0x17
        /*002a*/ 	.short	(.L_15223 - .L_15222)
.L_15222:
        /*002c*/ 	.word	0x00000000
        /*0030*/ 	.short	0x0013
        /*0032*/ 	.short	0x0080
        /*0034*/ 	.byte	0x00, 0xf0, 0x11, 0x00


	//----- nvinfo : EIATTR_KPARAM_INFO
	.align		4
.L_15223:
        /*0038*/ 	.byte	0x04, 0x17
        /*003a*/ 	.short	(.L_15225 - .L_15224)
.L_15224:
        /*003c*/ 	.word	0x00000000
        /*0040*/ 	.short	0x0012
        /*0042*/ 	.short	0x007c
        /*0044*/ 	.byte	0x00, 0xf0, 0x11, 0x00


	//----- nvinfo : EIATTR_KPARAM_INFO
	.align		4
.L_15225:
        /*0048*/ 	.byte	0x04, 0x17
        /*004a*/ 	.short	(.L_15227 - .L_15226)
.L_15226:
        /*004c*/ 	.word	0x00000000
        /*0050*/ 	.short	0x0011
        /*0052*/ 	.short	0x0078
        /*0054*/ 	.byte	0x00, 0xf0, 0x11, 0x00


	//----- nvinfo : EIATTR_KPARAM_INFO
	.align		4
.L_15227:
        /*0058*/ 	.byte	0x04, 0x17
        /*005a*/ 	.short	(.L_15229 - .L_15228)
.L_15228:
        /*005c*/ 	.word	0x00000000
        /*0060*/ 	.short	0x0010
        /*0062*/ 	.short	0x0070
        /*0064*/ 	.byte	0x00, 0xf0, 0x21, 0x00


	//----- nvinfo : EIATTR_KPARAM_INFO
	.align		4
.L_15229:
        /*0068*/ 	.byte	0x04, 0x17
        /*006a*/ 	.short	(.L_15231 - .L_15230)
.L_15230:
        /*006c*/ 	.word	0x00000000
        /*0070*/ 	.short	0x000f
        /*0072*/ 	.short	0x0068
        /*0074*/ 	.byte	0x00, 0xf0, 0x21, 0x00


	//----- nvinfo : EIATTR_KPARAM_INFO
	.align		4
.L_15231:
        /*0078*/ 	.byte	0x04, 0x17
        /*007a*/ 	.short	(.L_15233 - .L_15232)
.L_15232:
        /*007c*/ 	.word	0x00000000
        /*0080*/ 	.short	0x000e
        /*0082*/ 	.short	0x0060
        /*0084*/ 	.byte	0x00, 0xf0, 0x11, 0x00


	//----- nvinfo : EIATTR_KPARAM_INFO
	.align		4
.L_15233:
        /*0088*/ 	.byte	0x04, 0x17
        /*008a*/ 	.short	(.L_15235 - .L_15234)
.L_15234:
        /*008c*/ 	.word	0x00000000
        /*0090*/ 	.short	0x000d
        /*0092*/ 	.short	0x005c
        /*0094*/ 	.byte	0x00, 0xf0, 0x11, 0x00


	//----- nvinfo : EIATTR_KPARAM_INFO
	.align		4
.L_15235:
        /*0098*/ 	.byte	0x04, 0x17
        /*009a*/ 	.short	(.L_15237 - .L_15236)
.L_15236:
        /*009c*/ 	.word	0x00000000
        /*00a0*/ 	.short	0x000c
        /*00a2*/ 	.short	0x0058
        /*00a4*/ 	.byte	0x00, 0xf0, 0x11, 0x00


	//----- nvinfo : EIATTR_KPARAM_INFO
	.align		4
.L_15237:
        /*00a8*/ 	.byte	0x04, 0x17
        /*00aa*/ 	.short	(.L_15239 - .L_15238)
.L_15238:
        /*00ac*/ 	.word	0x00000000
        /*00b0*/ 	.short	0x000b
        /*00b2*/ 	.short	0x0050
        /*00b4*/ 	.byte	0x00, 0xf0, 0x21, 0x00


	//----- nvinfo : EIATTR_KPARAM_INFO
	.align		4
.L_15239:
        /*00b8*/ 	.byte	0x04, 0x17
        /*00ba*/ 	.short	(.L_15241 - .L_15240)
.L_15240:
        /*00bc*/ 	.word	0x00000000
        /*00c0*/ 	.short	0x000a
        /*00c2*/ 	.short	0x0048
        /*00c4*/ 	.byte	0x00, 0xf0, 0x11, 0x00


	//----- nvinfo : EIATTR_KPARAM_INFO
	.align		4
.L_15241:
        /*00c8*/ 	.byte	0x04, 0x17
        /*00ca*/ 	.short	(.L_15243 - .L_15242)
.L_15242:
        /*00cc*/ 	.word	0x00000000
        /*00d0*/ 	.short	0x0009
        /*00d2*/ 	.short	0x0040
        /*00d4*/ 	.byte	0x00, 0xf0, 0x21, 0x00


	//----- nvinfo : EIATTR_KPARAM_INFO
	.align		4
.L_15243:
        /*00d8*/ 	.byte	0x04, 0x17
        /*00da*/ 	.short	(.L_15245 - .L_15244)
.L_15244:
        /*00dc*/ 	.word	0x00000000
        /*00e0*/ 	.short	0x0008
        /*00e2*/ 	.short	0x0038
        /*00e4*/ 	.byte	0x00, 0xf0, 0x21, 0x00


	//----- nvinfo : EIATTR_KPARAM_INFO
	.align		4
.L_15245:
        /*00e8*/ 	.byte	0x04, 0x17
        /*00ea*/ 	.short	(.L_15247 - .L_15246)
.L_15246:
        /*00ec*/ 	.word	0x00000000
        /*00f0*/ 	.short	0x0007
        /*00f2*/ 	.short	0x0034
        /*00f4*/ 	.byte	0x00, 0xf0, 0x11, 0x00


	//----- nvinfo : EIATTR_KPARAM_INFO
	.align		4
.L_15247:
        /*00f8*/ 	.byte	0x04, 0x17
        /*00fa*/ 	.short	(.L_15249 - .L_15248)
.L_15248:
        /*00fc*/ 	.word	0x00000000
        /*0100*/ 	.short	0x0006
        /*0102*/ 	.short	0x0030
        /*0104*/ 	.byte	0x00, 0xf0, 0x11, 0x00


	//----- nvinfo : EIATTR_KPARAM_INFO
	.align		4
.L_15249:
        /*0108*/ 	.byte	0x04, 0x17
        /*010a*/ 	.short	(.L_15251 - .L_15250)
.L_15250:
        /*010c*/ 	.word	0x00000000
        /*0110*/ 	.short	0x0005
        /*0112*/ 	.short	0x0028
        /*0114*/ 	.byte	0x00, 0xf0, 0x21, 0x00


	//----- nvinfo : EIATTR_KPARAM_INFO
	.align		4
.L_15251:
        /*0118*/ 	.byte	0x04, 0x17
        /*011a*/ 	.short	(.L_15253 - .L_15252)
.L_15252:
        /*011c*/ 	.word	0x00000000
        /*0120*/ 	.short	0x0004
        /*0122*/ 	.short	0x0020
        /*0124*/ 	.byte	0x00, 0xf0, 0x21, 0x00


	//----- nvinfo : EIATTR_KPARAM_INFO
	.align		4
.L_15253:
        /*0128*/ 	.byte	0x04, 0x17
        /*012a*/ 	.short	(.L_15255 - .L_15254)
.L_15254:
        /*012c*/ 	.word	0x00000000
        /*0130*/ 	.short	0x0003
        /*0132*/ 	.short	0x0018
        /*0134*/ 	.byte	0x00, 0xf0, 0x21, 0x00


	//----- nvinfo : EIATTR_KPARAM_INFO
	.align		4
.L_15255:
        /*0138*/ 	.byte	0x04, 0x17
        /*013a*/ 	.short	(.L_15257 - .L_15256)
.L_15256:
        /*013c*/ 	.word	0x00000000
        /*0140*/ 	.short	0x0002
        /*0142*/ 	.short	0x0010
        /*0144*/ 	.byte	0x00, 0xf0, 0x21, 0x00


	//----- nvinfo : EIATTR_KPARAM_INFO
	.align		4
.L_15257:
        /*0148*/ 	.byte	0x04, 0x17
        /*014a*/ 	.short	(.L_15259 - .L_15258)
.L_15258:
        /*014c*/ 	.word	0x00000000
        /*0150*/ 	.short	0x0001
        /*0152*/ 	.short	0x0008
        /*0154*/ 	.byte	0x00, 0xf0, 0x21, 0x00


	//----- nvinfo : EIATTR_KPARAM_INFO
	.align		4
.L_15259:
        /*0158*/ 	.byte	0x04, 0x17
        /*015a*/ 	.short	(.L_15261 - .L_15260)
.L_15260:
        /*015c*/ 	.word	0x00000000
        /*0160*/ 	.short	0x0000
        /*0162*/ 	.short	0x0000
        /*0164*/ 	.byte	0x00, 0xf0, 0x21, 0x00


	//----- nvinfo : EIATTR_SPARSE_MMA_MASK
	.align		4
.L_15261:
        /*0168*/ 	.byte	0x03, 0x50
        /*016a*/ 	.short	0x0000


	//----- nvinfo : EIATTR_MAXREG_COUNT
	.align		4
        /*016c*/ 	.byte	0x03, 0x1b
        /*016e*/ 	.short	0x00ff


	//----- nvinfo : EIATTR_NUM_BARRIERS
	.align		4
        /*0170*/ 	.byte	0x02, 0x4c
        /*0172*/ 	.byte	0x01
	.zero		1


	//----- nvinfo : EIATTR_EXTERNS
	.align		4
        /*0174*/ 	.byte	0x04, 0x0f
        /*0176*/ 	.short	(.L_15263 - .L_15262)


	//   ....[0]....
	.align		4
.L_15262:
        /*0178*/ 	.word	index@(__assertfail)


	//----- nvinfo : EIATTR_MERCURY_ISA_VERSION
	.align		4
.L_15263:
        /*017c*/ 	.byte	0x03, 0x5f
        /*017e*/ 	.short	0x0101


	//----- nvinfo : EIATTR_COOP_GROUP_MASK_REGIDS
	.align		4
        /*0180*/ 	.byte	0x04, 0x29
        /*0182*/ 	.short	(.L_15265 - .L_15264)


	//   ....[0]....
.L_15264:
        /*0184*/ 	.word	0xffffffff


	//   ....[1]....
        /*0188*/ 	.word	0xffffffff


	//   ....[2]....
        /*018c*/ 	.word	0xffffffff


	//   ....[3]....
        /*0190*/ 	.word	0xffffffff


	//   ....[4]....
        /*0194*/ 	.word	0xffffffff


	//   ....[5]....
        /*0198*/ 	.word	0xffffffff


	//   ....[6]....
        /*019c*/ 	.word	0xffffffff


	//   ....[7]....
        /*01a0*/ 	.word	0xffffffff


	//   ....[8]....
        /*01a4*/ 	.word	0xffffffff


	//   ....[9]....
        /*01a8*/ 	.word	0xffffffff


	//   ....[10]....
        /*01ac*/ 	.word	0xffffffff


	//   ....[11]....
        /*01b0*/ 	.word	0xffffffff


	//   ....[12]....
        /*01b4*/ 	.word	0xffffffff


	//   ....[13]....
        /*01b8*/ 	.word	0xffffffff


	//   ....[14]....
        /*01bc*/ 	.word	0xffffffff


	//   ....[15]....
        /*01c0*/ 	.word	0x0500000f


	//   ....[16]....
        /*01c4*/ 	.word	0x0500000f


	//   ....[17]....
        /*01c8*/ 	.word	0x0500000f


	//   ....[18]....
        /*01cc*/ 	.word	0x0500000f


	//   ....[19]....
        /*01d0*/ 	.word	0x0500000f


	//   ....[20]....
        /*01d4*/ 	.word	0x0500000f


	//   ....[21]....
        /*01d8*/ 	.word	0x0500000f


	//   ....[22]....
        /*01dc*/ 	.word	0x0500000f


	//   ....[23]....
        /*01e0*/ 	.word	0x0500000f


	//----- nvinfo : EIATTR_COOP_GROUP_INSTR_OFFSETS
	.align		4
.L_15265:
        /*01e4*/ 	.byte	0x04, 0x28
        /*01e6*/ 	.short	(.L_15267 - .L_15266)


	//   ....[0]....
.L_15266:
        /*01e8*/ 	.word	0x000011c0


	//   ....[1]....
        /*01ec*/ 	.word	0x000011f0


	//   ....[2]....
        /*01f0*/ 	.word	0x00001210


	//   ....[3]....
        /*01f4*/ 	.word	0x00001230


	//   ....[4]....
        /*01f8*/ 	.word	0x00001370


	//   ....[5]....
        /*01fc*/ 	.word	0x00001390


	//   ....[6]....
        /*0200*/ 	.word	0x000013c0


	//   ....[7]....
        /*0204*/ 	.word	0x00002270


	//   ....[8]....
        /*0208*/ 	.word	0x000022a0


	//   ....[9]....
        /*020c*/ 	.word	0x000022c0


	//   ....[10]....
        /*0210*/ 	.word	0x000022f0


	//   ....[11]....
        /*0214*/ 	.word	0x000023a0


	//   ....[12]....
        /*0218*/ 	.word	0x00002430


	//   ....[13]....
        /*021c*/ 	.word	0x00002450


	//   ....[14]....
        /*0220*/ 	.word	0x00002470


	//   ....[15]....
        /*0224*/ 	.word	0x00003ce0


	//   ....[16]....
        /*0228*/ 	.word	0x00003d40


	//   ....[17]....
        /*022c*/ 	.word	0x00003da0


	//   ....[18]....
        /*0230*/ 	.word	0x00003e00


	//   ....[19]....
        /*0234*/ 	.word	0x00003e80


	//   ....[20]....
        /*0238*/ 	.word	0x00003ec0


	//   ....[21]....
        /*023c*/ 	.word	0x00003f10


	//   ....[22]....
        /*0240*/ 	.word	0x00003f60


	//   ....[23]....
        /*0244*/ 	.word	0x00003fb0


	//----- nvinfo : EIATTR_SYSCALL_OFFSETS
	.align		4
.L_15267:
        /*0248*/ 	.byte	0x04, 0x46
        /*024a*/ 	.short	(.L_15269 - .L_15268)


	//   ....[0]....
.L_15268:
        /*024c*/ 	.word	0x00003b70


	//   ....[1]....
        /*0250*/ 	.word	0x00003c70


	//----- nvinfo : EIATTR_EXIT_INSTR_OFFSETS
	.align		4
.L_15269:
        /*0254*/ 	.byte	0x04, 0x1c
        /*0256*/ 	.short	(.L_15271 - .L_15270)


	//   ....[0]....
.L_15270:
        /*0258*/ 	.word	0x00000090


	//   ....[1]....
        /*025c*/ 	.word	0x00003770


	//   ....[2]....
        /*0260*/ 	.word	0x00003830


	//   ....[3]....
        /*0264*/ 	.word	0x00003a70


	//   ....[4]....
        /*0268*/ 	.word	0x00003c80


	//----- nvinfo : EIATTR_CRS_STACK_SIZE
	.align		4
.L_15271:
        /*026c*/ 	.byte	0x04, 0x1e
        /*026e*/ 	.short	(.L_15273 - .L_15272)
.L_15272:
        /*0270*/ 	.word	0x00000000


	//----- nvinfo : EIATTR_CBANK_PARAM_SIZE
	.align		4
.L_15273:
        /*0274*/ 	.byte	0x03, 0x19
        /*0276*/ 	.short	0x008c


	//----- nvinfo : EIATTR_PARAM_CBANK
	.align		4
        /*0278*/ 	.byte	0x04, 0x0a
        /*027a*/ 	.short	(.L_15275 - .L_15274)
	.align		4
.L_15274:
        /*027c*/ 	.word	index@(.nv.constant0._ZN4vllm25paged_attention_v2_kernelI13__nv_bfloat16hLi80ELi16ELi128ELNS_18Fp8KVCacheDataTypeE1ELb1ELi512EEEvPfS3_PT_PKS4_PKT0_SA_ifPKiSC_iPKfiiiSE_SE_iiiii)
        /*0280*/ 	.short	0x0210
        /*0282*/ 	.short	0x008c


	//----- nvinfo : EIATTR_SW_WAR
	.align		4
.L_15275:
        /*0284*/ 	.byte	0x04, 0x36
        /*0286*/ 	.short	(.L_15277 - .L_15276)
.L_15276:
        /*0288*/ 	.word	0x00000008
.L_15277:


//--------------------- .nv.info._ZN4vllm25paged_attention_v2_kernelI13__nv_bfloat16hLi64ELi16ELi128ELNS_18Fp8KVCacheDataTypeE1ELb1ELi512EEEvPfS3_PT_PKS4_PKT0_SA_ifPKiSC_iPKfiiiSE_SE_iiiii --------------------------
	.section	.nv.info._ZN4vllm25paged_attention_v2_kernelI13__nv_bfloat16hLi64ELi16ELi128ELNS_18Fp8KVCacheDataTypeE1ELb1ELi512EEEvPfS3_PT_PKS4_PKT0_SA_ifPKiSC_iPKfiiiSE_SE_iiiii,"",@"SHT_CUDA_INFO"
	.sectionflags	@""
	.align	4


	//----- nvinfo : EIATTR_CUDA_API_VERSION
	.align		4
        /*0000*/ 	.byte	0x04, 0x37
        /*0002*/ 	.short	(.L_15279 - .L_15278)
.L_15278:
        /*0004*/ 	.word	0x00000082


	//----- nvinfo : EIATTR_KPARAM_INFO
	.align		4
.L_15279:
        /*0008*/ 	.byte	0x04, 0x17
        /*000a*/ 	.short	(.L_15281 - .L_15280)
.L_15280:
        /*000c*/ 	.word	0x00000000
        /*0010*/ 	.short	0x0015
        /*0012*/ 	.short	0x0088
        /*0014*/ 	.byte	0x00, 0xf0, 0x11, 0x00


	//----- nvinfo : EIATTR_KPARAM_INFO
	.align		4
.L_15281:
        /*0018*/ 	.byte	0x04, 0x17
        /*001a*/ 	.short	(.L_15283 - .L_15282)
.L_15282:
        /*001c*/ 	.word	0x00000000
        /*0020*/ 	.short	0x0014
        /*0022*/ 	.short	0x0084
        /*0024*/ 	.byte	0x00, 0xf0, 0x11, 0x00


	//----- nvinfo : EIATTR_KPARAM_INFO
	.align		4
.L_15283:
        /*0028*/ 	.byte	0x04, 0x17
        /*002a*/ 	.short	(.L_15285 - .L_15284)
.L_15284:
        /*002c*/ 	.word	0x00000000
        /*0030*/ 	.short	0x0013
        /*0032*/ 	.short	0x0080
        /*0034*/ 	.byte	0x00, 0xf0, 0x11, 0x00


	//----- nvinfo : EIATTR_KPARAM_INFO
	.align		4
.L_15285:
        /*0038*/ 	.byte	0x04, 0x17
        /*003a*/ 	.short	(.L_15287 - .L_15286)
.L_15286:
        /*003c*/ 	.word	0x00000000
        /*0040*/ 	.short	0x0012
        /*0042*/ 	.short	0x007c
        /*0044*/ 	.byte	0x00, 0xf0, 0x11, 0x00


	//----- nvinfo : EIATTR_KPARAM_INFO
	.align		4
.L_15287:
        /*0048*/ 	.byte	0x04, 0x17
        /*004a*/ 	.short	(.L_15289 - .L_15288)
.L_15288:
        /*004c*/ 	.word	0x00000000
        /*0050*/ 	.short	0x0011
        /*0052*/ 	.short	0x0078
        /*0054*/ 	.byte	0x00, 0xf0, 0x11, 0x00


	//----- nvinfo : EIATTR_KPARAM_INFO
	.align		4
.L_15289:
        /*0058*/ 	.byte	0x04, 0x17
        /*005a*/ 	.short	(.L_15291 - .L_15290)
.L_15290:
        /*005c*/ 	.word	0x00000000
        /*0060*/ 	.short	0x0010
        /*0062*/ 	.short	0x0070
        /*0064*/ 	.byte	0x00, 0xf0, 0x21, 0x00


	//----- nvinfo : EIATTR_KPARAM_INFO
	.align		4
.L_15291:
        /*0068*/ 	.byte	0x04, 0x17
        /*006a*/ 	.short	(.L_15293 - .L_15292)
.L_15292:
        /*006c*/ 	.word	0x00000000
        /*0070*/ 	.short	0x000f
        /*0072*/ 	.short	0x0068
        /*0074*/ 	.byte	0x00, 0xf0, 0x21, 0x00


	//----- nvinfo : EIATTR_KPARAM_INFO
	.align		4
.L_15293:
        /*0078*/ 	.byte	0x04, 0x17
        /*007a*/ 	.short	(.L_15295 - .L_15294)
.L_15294:
        /*007c*/ 	.word	0x00000000
        /*0080*/ 	.short	0x000e
        /*0082*/ 	.short	0x0060
        /*0084*/ 	.byte	0x00, 0xf0, 0x11, 0x00


	//----- nvinfo : EIATTR_KPARAM_INFO
	.align		4
.L_15295:
        /*0088*/ 	.byte	0x04, 0x17
        /*008a*/ 	.short	(.L_15297 - .L_15296)
.L_15296:
        /*008c*/ 	.word	0x00000000
        /*0090*/ 	.short	0x000d
        /*0092*/ 	.short	0x005c
        /*0094*/ 	.byte	0x00, 0xf0, 0x11, 0x00


	//----- nvinfo : EIATTR_KPARAM_INFO
	.align		4
.L_15297:
        /*0098*/ 	.byte	0x04, 0x17
        /*009a*/ 	.short	(.L_15299 - .L_15298)
.L_15298:
        /*009c*/ 	.word	0x00000000
        /*00a0*/ 	.short	0x000c
        /*00a2*/ 	.short	0x0058
        /*00a4*/ 	.byte	0x00, 0xf0, 0x11, 0x00


	//----- nvinfo : EIATTR_KPARAM_INFO
	.align		4
.L_15299:
        /*00a8*/ 	.byte	0x04, 0x17
        /*00aa*/ 	.short	(.L_15301 - .L_15300)
.L_15300:
        /*00ac*/ 	.word	0x00000000
        /*00b0*/ 	.short	0x000b
        /*00b2*/ 	.short	0x0050
        /*00b4*/ 	.byte	0x00, 0xf0, 0x21, 0x00


	//----- nvinfo : EIATTR_KPARAM_INFO
	.align		4
.L_15301:
        /*00b8*/ 	.byte	0x04, 0x17
        /*00ba*/ 	.short	(.L_15303 - .L_15302)
.L_15302:
        /*00bc*/ 	.word	0x00000000
        /*00c0*/ 	.short	0x000a
        /*00c2*/ 	.short	0x0048
        /*00c4*/ 	.byte	0x00, 0xf0, 0x11, 0x00


	//----- nvinfo : EIATTR_KPARAM_INFO
	.align		4
.L_15303:
        /*00c8*/ 	.byte	0x04, 0x17
        /*00ca*/ 	.short	(.L_15305 - .L_15304)
.L_15304:
        /*00cc*/ 	.word	0x00000000
        /*00d0*/ 	.short	0x0009
        /*00d2*/ 	.short	0x0040
        /*00d4*/ 	.byte	0x00, 0xf0, 0x21, 0x00


	//----- nvinfo : EIATTR_KPARAM_INFO
	.align		4
.L_15305:
        /*00d8*/ 	.byte	0x04, 0x17
        /*00da*/ 	.short	(.L_15307 - .L_15306)
.L_15306:
        /*00dc*/ 	.word	0x00000000
        /*00e0*/ 	.short	0x0008
        /*00e2*/ 	.short	0x0038
        /*00e4*/ 	.byte	0x00, 0xf0, 0x21, 0x00


	//----- nvinfo : EIATTR_KPARAM_INFO
	.align		4
.L_15307:
        /*00e8*/ 	.byte	0x04, 0x17
        /*00ea*/ 	.short	(.L_15309 - .L_15308)
.L_15308:
        /*00ec*/ 	.word	0x00000000
        /*00f0*/ 	.short	0x0007
        /*00f2*/ 	.short	0x0034
        /*00f4*/ 	.byte	0x00, 0xf0, 0x11, 0x00


	//----- nvinfo : EIATTR_KPARAM_INFO
	.align		4
.L_15309:
        /*00f8*/ 	.byte	0x04, 0x17
        /*00fa*/ 	.short	(.L_15311 - .L_15310)
.L_15310:
        /*00fc*/ 	.word	0x00000000
        /*0100*/ 	.short	0x0006
        /*0102*/ 	.short	0x0030
        /*0104*/ 	.byte	0x00, 0xf0, 0x11, 0x00


	//----- nvinfo : EIATTR_KPARAM_INFO
	.align		4
.L_15311:
        /*0108*/ 	.byte	0x04, 0x17
        /*010a*/ 	.short	(.L_15313 - .L_15312)
.L_15312:
        /*010c*/ 	.word	0x00000000
        /*0110*/ 	.short	0x0005
        /*0112*/ 	.short	0x0028
        /*0114*/ 	.byte	0x00, 0xf0, 0x21, 0x00


	//----- nvinfo : EIATTR_KPARAM_INFO
	.align		4
.L_15313:
        /*0118*/ 	.byte	0x04, 0x17
        /*011a*/ 	.short	(.L_15315 - .L_15314)
.L_15314:
        /*011c*/ 	.word	0x00000000
        /*0120*/ 	.short	0x0004
        /*0122*/ 	.short	0x0020
        /*0124*/ 	.byte	0x00, 0xf0, 0x21, 0x00


	//----- nvinfo : EIATTR_KPARAM_INFO
	.align		4
.L_15315:
        /*0128*/ 	.byte	0x04, 0x17
        /*012a*/ 	.short	(.L_15317 - .L_15316)
.L_15316:
        /*012c*/ 	.word	0x00000000
        /*0130*/ 	.short	0x0003
        /*0132*/ 	.short	0x0018
        /*0134*/ 	.byte	0x00, 0xf0, 0x21, 0x00


	//----- nvinfo : EIATTR_KPARAM_INFO
	.align		4
.L_15317:
        /*0138*/ 	.byte	0x04, 0x17
        /*013a*/ 	.short	(.L_15319 - .L_15318)
.L_15318:
        /*013c*/ 	.word	0x00000000
        /*0140*/ 	.short	0x0002
        /*0142*/ 	.short	0x0010
        /*0144*/ 	.byte	0x00, 0xf0, 0x21, 0x00


	//----- nvinfo : EIATTR_KPARAM_INFO
	.align		4
.L_15319:
        /*0148*/ 	.byte	0x04, 0x17
        /*014a*/ 	.short	(.L_15321 - .L_15320)
.L_15320:
        /*014c*/ 	.word	0x00000000
        /*0150*/ 	.short	0x0001
        /*0152*/ 	.short	0x0008
        /*0154*/ 	.byte	0x00, 0xf0, 0x21, 0x00


	//----- nvinfo : EIATTR_KPARAM_INFO
	.align		4
.L_15321:
        /*0158*/ 	.byte	0x04, 0x17
        /*015a*/ 	.short	(.L_15323 - .L_15322)
.L_15322:
        /*015c*/ 	.word	0x00000000
        /*0160*/ 	.short	0x0000
        /*0162*/ 	.short	0x0000
        /*0164*/ 	.byte	0x00, 0xf0, 0x21, 0x00


	//----- nvinfo : EIATTR_SPARSE_MMA_MASK
	.align		4
.L_15323:
        /*0168*/ 	.byte	0x03, 0x50
        /*016a*/ 	.short	0x0000


	//----- nvinfo : EIATTR_MAXREG_COUNT
	.align		4
        /*016c*/ 	.byte	0x03, 0x1b
        /*016e*/ 	.short	0x00ff


	//----- nvinfo : EIATTR_NUM_BARRIERS
	.align		4
        /*0170*/ 	.byte	0x02, 0x4c
        /*0172*/ 	.byte	0x01
	.zero		1


	//----- nvinfo : EIATTR_EXTERNS
	.align		4
        /*0174*/ 	.byte	0x04, 0x0f
        /*0176*/ 	.short	(.L_15325 - .L_15324)


	//   ....[0]....
	.align		4
.L_15324:
        /*0178*/ 	.word	index@(__assertfail)


	//----- nvinfo : EIATTR_MERCURY_ISA_VERSION
	.align		4
.L_15325:
        /*017c*/ 	.byte	0x03, 0x5f
        /*017e*/ 	.short	0x0101


	//----- nvinfo : EIATTR_COOP_GROUP_MASK_REGIDS
	.align		4
        /*0180*/ 	.byte	0x04, 0x29
        /*0182*/ 	.short	(.L_15327 - .L_15326)


	//   ....[0]....
.L_15326:
        /*0184*/ 	.word	0xffffffff


	//   ....[1]....
        /*0188*/ 	.word	0xffffffff


	//   ....[2]....
        /*018c*/ 	.word	0xffffffff


	//   ....[3]....
        /*0190*/ 	.word	0xffffffff


	//   ....[4]....
        /*0194*/ 	.word	0xffffffff


	//   ....[5]....
        /*0198*/ 	.word	0xffffffff


	//   ....[6]....
        /*019c*/ 	.word	0xffffffff


	//   ....[7]....
        /*01a0*/ 	.word	0xffffffff


	//   ....[8]....
        /*01a4*/ 	.word	0xffffffff


	//   ....[9]....
        /*01a8*/ 	.word	0xffffffff


	//   ....[10]....
        /*01ac*/ 	.word	0xffffffff


	//   ....[11]....
        /*01b0*/ 	.word	0xffffffff


	//   ....[12]....
        /*01b4*/ 	.word	0xffffffff


	//   ....[13]....
        /*01b8*/ 	.word	0xffffffff


	//   ....[14]....
        /*01bc*/ 	.word	0xffffffff


	//   ....[15]....
        /*01c0*/ 	.word	0x0500000f


	//   ....[16]....
        /*01c4*/ 	.word	0x0500000f


	//   ....[17]....
        /*01c8*/ 	.word	0x0500000f


	//   ....[18]....
        /*01cc*/ 	.word	0x0500000f


	//   ....[19]....
        /*01d0*/ 	.word	0x0500000f


	//   ....[20]....
        /*01d4*/ 	.word	0x0500000f


	//   ....[21]....
        /*01d8*/ 	.word	0x0500000f


	//   ....[22]....
        /*01dc*/ 	.word	0x0500000f


	//----- nvinfo : EIATTR_COOP_GROUP_INSTR_OFFSETS
	.align		4
.L_15327:
        /*01e0*/ 	.byte	0x04, 0x28
        /*01e2*/ 	.short	(.L_15329 - .L_15328)


	//   ....[0]....
.L_15328:
        /*01e4*/ 	.word	0x000011c0


	//   ....[1]....
        /*01e8*/ 	.word	0x000011f0


	//   ....[2]....
        /*01ec*/ 	.word	0x00001210


	//   ....[3]....
        /*01f0*/ 	.word	0x00001230


	//   ....[4]....
        /*01f4*/ 	.word	0x00001370


	//   ....[5]....
        /*01f8*/ 	.word	0x00001390


	//   ....[6]....
        /*01fc*/ 	.word	0x000013c0


	//   ....[7]....
        /*0200*/ 	.word	0x00002270


	//   ....[8]....
        /*0204*/ 	.word	0x000022a0


	//   ....[9]....
        /*0208*/ 	.word	0x000022c0


	//   ....[10]....
        /*020c*/ 	.word	0x000022f0


	//   ....[11]....
        /*0210*/ 	.word	0x000023a0


	//   ....[12]....
        /*0214*/ 	.word	0x00002430


	//   ....[13]....
        /*0218*/ 	.word	0x00002450


	//   ....[14]....
        /*021c*/ 	.word	0x00002470


	//   ....[15]....
        /*0220*/ 	.word	0x00003bc0


	//   ....[16]....
        /*0224*/ 	.word	0x00003c20


	//   ....[17]....
        /*0228*/ 	.word	0x00003c80


	//   ....[18]....
        /*022c*/ 	.word	0x00003ce0


	//   ....[19]....
        /*0230*/ 	.word	0x00003d60


	//   ....[20]....
        /*0234*/ 	.word	0x00003da0


	//   ....[21]....
        /*0238*/ 	.word	0x00003df0


	//   ....[22]....
        /*023c*/ 	.word	0x00003e40


	//----- nvinfo : EIATTR_SYSCALL_OFFSETS
	.align		4
.L_15329:
        /*0240*/ 	.byte	0x04, 0x46
        /*0242*/ 	.short	(.L_15331 - .L_15330)


	//   ....[0]....
.L_15330:
        /*0244*/ 	.word	0x00003a50


	//   ....[1]....
        /*0248*/ 	.word	0x00003b50


	//----- nvinfo : EIATTR_EXIT_INSTR_OFFSETS
	.align		4
.L_15331:
        /*024c*/ 	.byte	0x04, 0x1c
        /*024e*/ 	.short	(.L_15333 - .L_15332)


	//   ....[0]....
.L_15332:
        /*0250*/ 	.word	0x00000090


	//   ....[1]....
        /*0254*/ 	.word	0x000036c0


	//   ....[2]....
        /*0258*/ 	.word	0x00003780


	//   ....[3]....
        /*025c*/ 	.word	0x00003950


	//   ....[4]....
        /*0260*/ 	.word	0x00003b60


	//----- nvinfo : EIATTR_CRS_STACK_SIZE
	.align		4
.L_15333:
        /*0264*/ 	.byte	0x04, 0x1e
        /*0266*/ 	.short	(.L_15335 - .L_15334)
.L_15334:
        /*0268*/ 	.word	0x00000000


	//----- nvinfo : EIATTR_CBANK_PARAM_SIZE
	.align		4
.L_15335:
        /*026c*/ 	.byte	0x03, 0x19
        /*026e*/ 	.short	0x008c


	//----- nvinfo : EIATTR_PARAM_CBANK
	.align		4
        /*0270*/ 	.byte	0x04, 0x0a
        /*0272*/ 	.short	(.L_15337 - .L_15336)
	.align		4
.L_15336:
        /*0274*/ 	.word	index@(.nv.constant0._ZN4vllm25paged_attention_v2_kernelI13__nv_bfloat16hLi64ELi16ELi128ELNS_18Fp8KVCacheDataTypeE1ELb1ELi512EEEvPfS3_PT_PKS4_PKT0_SA_ifPKiSC_iPKfiiiSE_SE_iiiii)
        /*0278*/ 	.short	0x0210
        /*027a*/ 	.short	0x008c


	//----- nvinfo : EIATTR_SW_WAR
	.align		4
.L_15337:
        /*027c*/ 	.byte	0x04, 0x36
        /*027e*/ 	.short	(.L_15339 - .L_15338)
.L_15338:
        /*0280*/ 	.word	0x00000008
.L_15339:


//--------------------- .nv.info._ZN4vllm25paged_attention_v2_kernelI13__nv_bfloat16hLi32ELi16ELi128ELNS_18Fp8KVCacheDataTypeE1ELb1ELi512EEEvPfS3_PT_PKS4_PKT0_SA_ifPKiSC_iPKfiiiSE_SE_iiiii --------------------------
	.section	.nv.info._ZN4vllm25paged_attention_v2_kernelI13__nv_bfloat16hLi32ELi16ELi128ELNS_18Fp8KVCacheDataTypeE1ELb1ELi512EEEvPfS3_PT_PKS4_PKT0_SA_ifPKiSC_iPKfiiiSE_SE_iiiii,"",@"SHT_CUDA_INFO"
	.sectionflags	@""
	.align	4


	//----- nvinfo : EIATTR_CUDA_API_VERSION
	.align		4
        /*0000*/ 	.byte	0x04, 0x37
        /*0002*/ 	.short	(.L_15341 - .L_15340)
.L_15340:
        /*0004*/ 	.word	0x00000082


	//----- nvinfo : EIATTR_KPARAM_INFO
	.align		4
.L_15341:
        /*0008*/ 	.byte	0x04, 0x17
        /*000a*/ 	.short	(.L_15343 - .L_15342)
.L_15342:
        /*000c*/ 	.word	0x00000000
        /*0010*/ 	.short	0x0015
        /*0012*/ 	.short	0x0088
        /*0014*/ 	.byte	0x00, 0xf0, 0x11, 0x00


	//----- nvinfo : EIATTR_KPARAM_INFO
	.align		4
.L_15343:
        /*0018*/ 	.byte	0x04, 0x17
        /*001a*/ 	.short	(.L_15345 - .L_15344)
.L_15344:
        /*001c*/ 	.word	0x00000000
        /*0020*/ 	.short	0x0014
        /*0022*/ 	.short	0x0084
        /*0024*/ 	.byte	0x00, 0xf0, 0x11, 0x00


	//----- nvinfo : EIATTR_KPARAM_INFO
	.align		4
.L_15345:
        /*0028*/ 	.byte	0x04, 0x17
        /*002a*/ 	.short	(.L_15347 - .L_15346)
.L_15346:
        /*002c*/ 	.word	0x00000000
        /*0030*/ 	.short	0x0013
        /*0032*/ 	.short	0x0080
        /*0034*/ 	.byte	0x00, 0xf0, 0x11, 0x00


	//----- nvinfo : EIATTR_KPARAM_INFO
	.align		4
.L_15347:
        /*0038*/ 	.byte	0x04, 0x17
        /*003a*/ 	.short	(.L_15349 - .L_15348)
.L_15348:
        /*003c*/ 	.word	0x00000000
        /*0040*/ 	.short	0x0012
        /*0042*/ 	.short	0x007c
        /*0044*/ 	.byte	0x00, 0xf0, 0x11, 0x00


	//----- nvinfo : EIATTR_KPARAM_INFO
	.align		4
.L_15349:
        /*0048*/ 	.byte	0x04, 0x17
        /*004a*/ 	.short	(.L_15351 - .L_15350)
.L_15350:
        /*004c*/ 	.word	0x00000000
        /*0050*/ 	.short	0x0011
        /*0052*/ 	.short	0x0078
        /*0054*/ 	.byte	0x00, 0xf0, 0x11, 0x00


	//----- nvinfo : EIATTR_KPARAM_INFO
	.align		4
.L_15351:
        /*0058*/ 	.byte	0x04, 0x17
        /*005a*/ 	.short	(.L_15353 - .L_15352)
.L_15352:
        /*005c*/ 	.word	0x00000000
        /*0060*/ 	.short	0x0010
        /*0062*/ 	.short	0x0070
        /*0064*/ 	.byte	0x00, 0xf0, 0x21, 0x00


	//----- nvinfo : EIATTR_KPARAM_INFO
	.align		4
.L_15353:
        /*0068*/ 	.byte	0x04, 0x17
        /*006a*/ 	.short	(.L_15355 - .L_15354)
.L_15354:
        /*006c*/ 	.word	0x00000000
        /*0070*/ 	.short	0x000f
        /*0072*/ 	.short	0x0068
        /*0074*/ 	.byte	0x00, 0xf0, 0x21, 0x00


	//----- nvinfo : EIATTR_KPARAM_INFO
	.align		4
.L_15355:
        /*0078*/ 	.byte	0x04, 0x17
        /*007a*/ 	.short	(.L_15357 - .L_15356)
.L_15356:
        /*007c*/ 	.word	0x00000000
        /*0080*/ 	.short	0x000e
        /*0082*/ 	.short	0x0060
        /*0084*/ 	.byte	0x00, 0xf0, 0x11, 0x00


	//----- nvinfo : EIATTR_KPARAM_INFO
	.align		4
.L_15357:
        /*0088*/ 	.byte	0x04, 0x17
        /*008a*/ 	.short	(.L_15359 - .L_15358)
.L_15358:
        /*008c*/ 	.word	0x00000000
        /*0090*/ 	.short	0x000d
        /*0092*/ 	.short	0x005c
        /*0094*/ 	.byte	0x00, 0xf0, 0x11, 0x00


	//----- nvinfo : EIATTR_KPARAM_INFO
	.align		4
.L_15359:
        /*0098*/ 	.byte	0x04, 0x17
        /*009a*/ 	.short	(.L_15361 - .L_15360)
.L_15360:
        /*009c*/ 	.word	0x00000000
        /*00a0*/ 	.short	0x000c
        /*00a2*/ 	.short	0x0058
        /*00a4*/ 	.byte	0x00, 0xf0, 0x11, 0x00


	//----- nvinfo : EIATTR_KPARAM_INFO
	.align		4
.L_15361:
        /*00a8*/ 	.byte	0x04, 0x17
        /*00aa*/ 	.short	(.L_15363 - .L_15362)
.L_15362:
        /*00ac*/ 	.word	0x00000000
        /*00b0*/ 	.short	0x000b
        /*00b2*/ 	.short	0x0050
        /*00b4*/ 	.byte	0x00, 0xf0, 0x21, 0x00


	//----- nvinfo : EIATTR_KPARAM_INFO
	.align		4
.L_15363:
        /*00b8*/ 	.byte	0x04, 0x17
        /*00ba*/ 	.short	(.L_15365 - .L_15364)
.L_15364:
        /*00bc*/ 	.word	0x00000000
        /*00c0*/ 	.short	0x000a
        /*00c2*/ 	.short	0x0048
        /*00c4*/ 	.byte	0x00, 0xf0, 0x11, 0x00


	//----- nvinfo : EIATTR_KPARAM_INFO
	.align		4
.L_15365:
        /*00c8*/ 	.byte	0x04, 0x17
        /*00ca*/ 	.short	(.L_15367 - .L_15366)
.L_15366:
        /*00cc*/ 	.word	0x00000000
        /*00d0*/ 	.short	0x0009
        /*00d2*/ 	.short	0x0040
        /*00d4*/ 	.byte	0x00, 0xf0, 0x21, 0x00


	//----- nvinfo : EIATTR_KPARAM_INFO
	.align		4
.L_15367:
        /*00d8*/ 	.byte	0x04, 0x17
        /*00da*/ 	.short	(.L_15369 - .L_15368)
.L_15368:
        /*00dc*/ 	.word	0x00000000
        /*00e0*/ 	.short	0x0008
        /*00e2*/ 	.short	0x0038
        /*00e4*/ 	.byte	0x00, 0xf0, 0x21, 0x00


	//----- nvinfo : EIATTR_KPARAM_INFO
	.align		4
.L_15369:
        /*00e8*/ 	.byte	0x04, 0x17
        /*00ea*/ 	.short	(.L_15371 - .L_15370)
.L_15370:
        /*00ec*/ 	.word	0x00000000
        /*00f0*/ 	.short	0x0007
        /*00f2*/ 	.short	0x0034
        /*00f4*/ 	.byte	0x00, 0xf0, 0x11, 0x00


	//----- nvinfo : EIATTR_KPARAM_INFO
	.align		4
.L_15371:
        /*00f8*/ 	.byte	0x04, 0x17
        /*00fa*/ 	.short	(.L_15373 - .L_15372)
.L_15372:
        /*00fc*/ 	.word	0x00000000
        /*0100*/ 	.short	0x0006
        /*0102*/ 	.short	0x0030
        /*0104*/ 	.byte	0x00, 0xf0, 0x11, 0x00


	//----- nvinfo : EIATTR_KPARAM_INFO
	.align		4
.L_15373:
        /*0108*/ 	.byte	0x04, 0x17
        /*010a*/ 	.short	(.L_15375 - .L_15374)
.L_15374:
        /*010c*/ 	.word	0x00000000
        /*0110*/ 	.short	0x0005
        /*0112*/ 	.short	0x0028
        /*0114*/ 	.byte	0x00, 0xf0, 0x21, 0x00


	//----- nvinfo : EIATTR_KPARAM_INFO
	.align		4
.L_15375:
        /*0118*/ 	.byte	0x04, 0x17
        /*011a*/ 	.short	(.L_15377 - .L_15376)
.L_15376:
        /*011c*/ 	.word	0x00000000
        /*0120*/ 	.short	0x0004
        /*0122*/ 	.short	0x0020
        /*0124*/ 	.byte	0x00, 0xf0, 0x21, 0x00


	//----- nvinfo : EIATTR_KPARAM_INFO
	.align		4
.L_15377:
        /*0128*/ 	.byte	0x04, 0x17
        /*012a*/ 	.short	(.L_15379 - .L_15378)
.L_15378:
        /*012c*/ 	.word	0x00000000
        /*0130*/ 	.short	0x0003
        /*0132*/ 	.short	0x0018
        /*0134*/ 	.byte	0x00, 0xf0, 0x21, 0x00


	//----- nvinfo : EIATTR_KPARAM_INFO
	.align		4
.L_15379:
        /*0138*/ 	.byte	0x04, 0x17
        /*013a*/ 	.short	(.L_15381 - .L_15380)
.L_15380:
        /*013c*/ 	.word	0x00000000
        /*0140*/ 	.short	0x0002
        /*0142*/ 	.short	0x0010
        /*0144*/ 	.byte	0x00, 0xf0, 0x21, 0x00


	//----- nvinfo : EIATTR_KPARAM_INFO
	.align		4
.L_15381:
        /*0148*/ 	.byte	0x04, 0x17
        /*014a*/ 	.short	(.L_15383 - .L_15382)
.L_15382:
        /*014c*/ 	.word	0x00000000
        /*0150*/ 	.short	0x0001
        /*0152*/ 	.short	0x0008
        /*0154*/ 	.byte	0x00, 0xf0, 0x21, 0x00


	//----- nvinfo : EIATTR_KPARAM_INFO
	.align		4
.L_15383:
        /*0158*/ 	.byte	0x04, 0x17
        /*015a*/ 	.short	(.L_15385 - .L_15384)
.L_15384:
        /*015c*/ 	.word	0x00000000
        /*0160*/ 	.short	0x0000
        /*0162*/ 	.short	0x0000
        /*0164*/ 	.byte	0x00, 0xf0, 0x21, 0x00


	//----- nvinfo : EIATTR_SPARSE_MMA_MASK
	.align		4
.L_15385:
        /*0168*/ 	.byte	0x03, 0x50
        /*016a*/ 	.short	0x0000


	//----- nvinfo : EIATTR_MAXREG_COUNT
	.align		4
        /*016c*/ 	.byte	0x03, 0x1b
        /*016e*/ 	.short	0x00ff


	//----- nvinfo : EIATTR_NUM_BARRIERS
	.align		4
        /*0170*/ 	.byte	0x02, 0x4c
        /*0172*/ 	.byte	0x01
	.zero		1


	//----- nvinfo : EIATTR_EXTERNS
	.align		4
        /*0174*/ 	.byte	0x04, 0x0f
        /*0176*/ 	.short	(.L_15387 - .L_15386)


	//   ....[0]....
	.align		4
.L_15386:
        /*0178*/ 	.word	index@(__assertfail)


	//----- nvinfo : EIATTR_MERCURY_ISA_VERSION
	.align		4
.L_15387:
        /*017c*/ 	.byte	0x03, 0x5f
        /*017e*/ 	.short	0x0101


	//----- nvinfo : EIATTR_COOP_GROUP_MASK_REGIDS
	.align		4
        /*0180*/ 	.byte	0x04, 0x29
        /*0182*/ 	.short	(.L_15389 - .L_15388)


	//   ....[0]....
.L_15388:
        /*0184*/ 	.word	0xffffffff


	//   ....[1]....
        /*0188*/ 	.word	0xffffffff


	//   ....[2]....
        /*018c*/ 	.word	0xffffffff


	//   ....[3]....
        /*0190*/ 	.word	0xffffffff


	//   ....[4]....
        /*0194*/ 	.word	0xffffffff


	//   ....[5]....
        /*0198*/ 	.word	0xffffffff


	//   ....[6]....
        /*019c*/ 	.word	0xffffffff


	//   ....[7]....
        /*01a0*/ 	.word	0xffffffff


	//   ....[8]....
        /*01a4*/ 	.word	0xffffffff


	//   ....[9]....
        /*01a8*/ 	.word	0xffffffff


	//   ....[10]....
        /*01ac*/ 	.word	0xffffffff


	//   ....[11]....
        /*01b0*/ 	.word	0xffffffff


	//   ....[12]....
        /*01b4*/ 	.word	0xffffffff


	//   ....[13]....
        /*01b8*/ 	.word	0xffffffff


	//   ....[14]....
        /*01bc*/ 	.word	0xffffffff


	//   ....[15]....
        /*01c0*/ 	.word	0x0500000f


	//   ....[16]....
        /*01c4*/ 	.word	0x0500000f


	//   ....[17]....
        /*01c8*/ 	.word	0x0500000f


	//   ....[18]....
        /*01cc*/ 	.word	0x0500000f


	//   ....[19]....
        /*01d0*/ 	.word	0x0500000f


	//   ....[20]....
        /*01d4*/ 	.word	0x0500000f


	//----- nvinfo : EIATTR_COOP_GROUP_INSTR_OFFSETS
	.align		4
.L_15389:
        /*01d8*/ 	.byte	0x04, 0x28
        /*01da*/ 	.short	(.L_15391 - .L_15390)


	//   ....[0]....
.L_15390:
        /*01dc*/ 	.word	0x000011d0


	//   ....[1]....
        /*01e0*/ 	.word	0x00001200


	//   ....[2]....
        /*01e4*/ 	.word	0x00001220


	//   ....[3]....
        /*01e8*/ 	.word	0x00001240


	//   ....[4]....
        /*01ec*/ 	.word	0x00001380


	//   ....[5]....
        /*01f0*/ 	.word	0x000013a0


	//   ....[6]....
        /*01f4*/ 	.word	0x000013d0


	//   ....[7]....
        /*01f8*/ 	.word	0x00002270


	//   ....[8]....
        /*01fc*/ 	.word	0x000022a0


	//   ....[9]....
        /*0200*/ 	.word	0x000022c0


	//   ....[10]....
        /*0204*/ 	.word	0x000022f0


	//   ....[11]....
        /*0208*/ 	.word	0x00002380


	//   ....[12]....
        /*020c*/ 	.word	0x00002430


	//   ....[13]....
        /*0210*/ 	.word	0x00002450


	//   ....[14]....
        /*0214*/ 	.word	0x00002470


	//   ....[15]....
        /*0218*/ 	.word	0x000039f0


	//   ....[16]....
        /*021c*/ 	.word	0x00003a50


	//   ....[17]....
        /*0220*/ 	.word	0x00003ab0


	//   ....[18]....
        /*0224*/ 	.word	0x00003b10


	//   ....[19]....
        /*0228*/ 	.word	0x00003b90


	//   ....[20]....
        /*022c*/ 	.word	0x00003bd0


	//----- nvinfo : EIATTR_SYSCALL_OFFSETS
	.align		4
.L_15391:
        /*0230*/ 	.byte	0x04, 0x46
        /*0232*/ 	.short	(.L_15393 - .L_15392)


	//   ....[0]....
.L_15392:
        /*0234*/ 	.word	0x00003880


	//   ....[1]....
        /*0238*/ 	.word	0x00003980


	//----- nvinfo : EIATTR_EXIT_INSTR_OFFSETS
	.align		4
.L_15393:
        /*023c*/ 	.byte	0x04, 0x1c
        /*023e*/ 	.short	(.L_15395 - .L_15394)


	//   ....[0]....
.L_15394:
        /*0240*/ 	.word	0x00000090


	//   ....[1]....
        /*0244*/ 	.word	0x000035e0


	//   ....[2]....
        /*0248*/ 	.word	0x00003680


	//   ....[3]....
        /*024c*/ 	.word	0x00003780


	//   ....[4]....
        /*0250*/ 	.word	0x00003990


	//----- nvinfo : EIATTR_CRS_STACK_SIZE
	.align		4
.L_15395:
        /*0254*/ 	.byte	0x04, 0x1e
        /*0256*/ 	.short	(.L_15397 - .L_15396)
.L_15396:
        /*0258*/ 	.word	0x00000000


	//----- nvinfo : EIATTR_CBANK_PARAM_SIZE
	.align		4
.L_15397:
        /*025c*/ 	.byte	0x03, 0x19
        /*025e*/ 	.short	0x008c


	//----- nvinfo : EIATTR_PARAM_CBANK
	.align		4
        /*0260*/ 	.byte	0x04, 0x0a
        /*0262*/ 	.short	(.L_15399 - .L_15398)
	.align		4
.L_15398:
        /*0264*/ 	.word	index@(.nv.constant0._ZN4vllm25paged_attention_v2_kernelI13__nv_bfloat16hLi32ELi16ELi128ELNS_18Fp8KVCacheDataTypeE1ELb1ELi512EEEvPfS3_PT_PKS4_PKT0_SA_ifPKiSC_iPKfiiiSE_SE_iiiii)
        /*0268*/ 	.short	0x0210
        /*026a*/ 	.short	0x008c


	//----- nvinfo : EIATTR_SW_WAR
	.align		4
.L_15399:
        /*026c*/ 	.byte	0x04, 0x36
        /*026e*/ 	.short	(.L_15401 - .L_15400)
.L_15400:
        /*0270*/ 	.word	0x00000008
.L_15401:


//--------------------- .nv.info._ZN4vllm25paged_attention_v2_kernelI13__nv_bfloat16hLi256ELi8ELi128ELNS_18Fp8KVCacheDataTypeE1ELb0ELi512EEEvPfS3_PT_PKS4_PKT0_SA_ifPKiSC_iPKfiiiSE_SE_iiiii --------------------------
	.section	.nv.info._ZN4vllm25paged_attention_v2_kernelI13__nv_bfloat16hLi256ELi8ELi128ELNS_18Fp8KVCacheDataTypeE1ELb0ELi512EEEvPfS3_PT_PKS4_PKT0_SA_ifPKiSC_iPKfiiiSE_SE_iiiii,"",@"SHT_CUDA_INFO"
	.sectionflags	@""
	.align	4


	//----- nvinfo : EIATTR_CUDA_API_VERSION
	.align		4
        /*0000*/ 	.byte	0x04, 0x37
        /*0002*/ 	.short	(.L_15403 - .L_15402)
.L_15402:
        /*0004*/ 	.word	0x00000082


	//----- nvinfo : EIATTR_KPARAM_INFO
	.align		4
.L_15403:
        /*0008*/ 	.byte	0x04, 0x17
        /*000a*/ 	.short	(.L_15405 - .L_15404)
.L_15404:
        /*000c*/ 	.word	0x00000000
        /*0010*/ 	.short	0x0015
        /*0012*/ 	.short	0x0088
        /*0014*/ 	.byte	0x00, 0xf0, 0x11, 0x00


	//----- nvinfo : EIATTR_KPARAM_INFO
	.align		4
.L_15405:
        /*0018*/ 	.byte	0x04, 0x17
        /*001a*/ 	.short	(.L_15407 - .L_15406)
.L_15406:
        /*001c*/ 	.word	0x00000000
        /*0020*/ 	.short	0x0014
        /*0022*/ 	.short	0x0084
        /*0024*/ 	.byte	0x00, 0xf0, 0x11, 0x00


	//----- nvinfo : EIATTR_KPARAM_INFO
	.align		4
.L_15407:
        /*0028*/ 	.byte	0x04, 0x17
        /*002a*/ 	.short	(.L_15409 - .L_15408)
.L_15408:
        /*002c*/ 	.word	0x00000000
        /*0030*/ 	.short	0x0013
        /*0032*/ 	.short	0x0080
        /*0034*/ 	.byte	0x00, 0xf0, 0x11, 0x00


	//----- nvinfo : EIATTR_KPARAM_INFO
	.align		4
.L_15409:
        /*0038*/ 	.byte	0x04, 0x17
        /*003a*/ 	.short	(.L_15411 - .L_15410)
.L_15410:
        /*003c*/ 	.word	0x00000000
        /*0040*/ 	.short	0x0012
        /*0042*/ 	.short	0x007c
        /*0044*/ 	.byte	0x00, 0xf0, 0x11, 0x00


	//----- nvinfo : EIATTR_KPARAM_INFO
	.align		4
.L_15411:
        /*0048*/ 	.byte	0x04, 0x17
        /*004a*/ 	.short	(.L_15413 - .L_15412)
.L_15412:
        /*004c*/ 	.word	0x00000000
        /*0050*/ 	.short	0x0011
        /*0052*/ 	.short	0x0078
        /*0054*/ 	.byte	0x00, 0xf0, 0x11, 0x00


	//----- nvinfo : EIATTR_KPARAM_INFO
	.align		4
.L_15413:
        /*0058*/ 	.byte	0x04, 0x17
        /*005a*/ 	.short	(.L_15415 - .L_15414)
.L_15414:
        /*005c*/ 	.word	0x00000000
        /*0060*/ 	.short	0x0010
        /*0062*/ 	.short	0x0070
        /*0064*/ 	.byte	0x00, 0xf0, 0x21, 0x00


	//----- nvinfo : EIATTR_KPARAM_INFO
	.align		4
.L_15415:
        /*0068*/ 	.byte	0x04, 0x17
        /*006a*/ 	.short	(.L_15417 - .L_15416)
.L_15416:
        /*006c*/ 	.word	0x00000000
        /*0070*/ 	.short	0x000f
        /*0072*/ 	.short	0x0068
        /*0074*/ 	.byte	0x00, 0xf0, 0x21, 0x00


	//----- nvinfo : EIATTR_KPARAM_INFO
	.align		4
.L_15417:
        /*0078*/ 	.byte	0x04, 0x17
        /*007a*/ 	.short	(.L_15419 - .L_15418)
.L_15418:
        /*007c*/ 	.word	0x00000000
        /*0080*/ 	.short	0x000e
        /*0082*/ 	.short	0x0060
        /*0084*/ 	.byte	0x00, 0xf0, 0x11, 0x00


	//----- nvinfo : EIATTR_KPARAM_INFO
	.align		4
.L_15419:
        /*0088*/ 	.byte	0x04, 0x17
        /*008a*/ 	.short	(.L_15421 - .L_15420)
.L_15420:
        /*008c*/ 	.word	0x00000000
        /*0090*/ 	.short	0x000d
        /*0092*/ 	.short	0x005c
        /*0094*/ 	.byte	0x00, 0xf0, 0x11, 0x00


	//----- nvinfo : EIATTR_KPARAM_INFO
	.align		4
.L_15421:
        /*0098*/ 	.byte	0x04, 0x17
        /*009a*/ 	.short	(.L_15423 - .L_15422)
.L_15422:
        /*009c*/ 	.word	0x00000000
        /*00a0*/ 	.short	0x000c
        /*00a2*/ 	.short	0x0058
        /*00a4*/ 	.byte	0x00, 0xf0, 0x11, 0x00


	//----- nvinfo : EIATTR_KPARAM_INFO
	.align		4
.L_15423:
        /*00a8*/ 	.byte	0x04, 0x17
        /*00aa*/ 	.short	(.L_15425 - .L_15424)
.L_15424:
        /*00ac*/ 	.word	0x00000000
        /*00b0*/ 	.short	0x000b
        /*00b2*/ 	.short	0x0050
        /*00b4*/ 	.byte	0x00, 0xf0, 0x21, 0x00


	//----- nvinfo : EIATTR_KPARAM_INFO
	.align		4
.L_15425:
        /*00b8*/ 	.byte	0x04, 0x17
        /*00ba*/ 	.short	(.L_15427 - .L_15426)
.L_15426:
        /*00bc*/ 	.word	0x00000000
        /*00c0*/ 	.short	0x000a
        /*00c2*/ 	.short	0x0048
        /*00c4*/ 	.byte	0x00, 0xf0, 0x11, 0x00


	//----- nvinfo : EIATTR_KPARAM_INFO
	.align		4
.L_15427:
        /*00c8*/ 	.byte	0x04, 0x17
        /*00ca*/ 	.short	(.L_15429 - .L_15428)
.L_15428:
        /*00cc*/ 	.word	0x00000000
        /*00d0*/ 	.short	0x0009
        /*00d2*/ 	.short	0x0040
        /*00d4*/ 	.byte	0x00, 0xf0, 0x21, 0x00


	//----- nvinfo : EIATTR_KPARAM_INFO
	.align		4
.L_15429:
        /*00d8*/ 	.byte	0x04, 0x17
        /*00da*/ 	.short	(.L_15431 - .L_15430)
.L_15430:
        /*00dc*/ 	.word	0x00000000
        /*00e0*/ 	.short	0x0008
        /*00e2*/ 	.short	0x0038
        /*00e4*/ 	.byte	0x00, 0xf0, 0x21, 0x00


	//----- nvinfo : EIATTR_KPARAM_INFO
	.align		4
.L_15431:
        /*00e8*/ 	.byte	0x04, 0x17
        /*00ea*/ 	.short	(.L_15433 - .L_15432)
.L_15432:
        /*00ec*/ 	.word	0x00000000
        /*00f0*/ 	.short	0x0007
        /*00f2*/ 	.short	0x0034
        /*00f4*/ 	.byte	0x00, 0xf0, 0x11, 0x00


	//----- nvinfo : EIATTR_KPARAM_INFO
	.align		4
.L_15433:
        /*00f8*/ 	.byte	0x04, 0x17
        /*00fa*/ 	.short	(.L_15435 - .L_15434)
.L_15434:
        /*00fc*/ 	.word	0x00000000
        /*0100*/ 	.short	0x0006
        /*0102*/ 	.short	0x0030
        /*0104*/ 	.byte	0x00, 0xf0, 0x11, 0x00


	//----- nvinfo : EIATTR_KPARAM_INFO
	.align		4
.L_15435:
        /*0108*/ 	.byte	0x04, 0x17
        /*010a*/ 	.short	(.L_15437 - .L_15436)
.L_15436:
        /*010c*/ 	.word	0x00000000
        /*0110*/ 	.short	0x0005
        /*0112*/ 	.short	0x0028
        /*0114*/ 	.byte	0x00, 0xf0, 0x21, 0x00


	//----- nvinfo : EIATTR_KPARAM_INFO
	.align		4
.L_15437:
        /*0118*/ 	.byte	0x04, 0x17
        /*011a*/ 	.short	(.L_15439 - .L_15438)
.L_15438:
        /*011c*/ 	.word	0x00000000
        /*0120*/ 	.short	0x0004
        /*0122*/ 	.short	0x0020
        /*0124*/ 	.byte	0x00, 0xf0, 0x21, 0x00


	//----- nvinfo : EIATTR_KPARAM_INFO
	.align		4
.L_15439:
        /*0128*/ 	.byte	0x04, 0x17
        /*012a*/ 	.short	(.L_15441 - .L_15440)
.L_15440:
        /*012c*/ 	.word	0x00000000
        /*0130*/ 	.short	0x0003
        /*0132*/ 	.short	0x0018
        /*0134*/ 	.byte	0x00, 0xf0, 0x21, 0x00


	//----- nvinfo : EIATTR_KPARAM_INFO
	.align		4
.L_15441:
        /*0138*/ 	.byte	0x04, 0x17
        /*013a*/ 	.short	(.L_15443 - .L_15442)
.L_15442:
        /*013c*/ 	.word	0x00000000
        /*0140*/ 	.short	0x0002
        /*0142*/ 	.short	0x0010
        /*0144*/ 	.byte	0x00, 0xf0, 0x21, 0x00


	//----- nvinfo : EIATTR_KPARAM_INFO
	.align		4
.L_15443:
        /*0148*/ 	.byte	0x04, 0x17
        /*014a*/ 	.short	(.L_15445 - .L_15444)
.L_15444:
        /*014c*/ 	.word	0x00000000
        /*0150*/ 	.short	0x0001
        /*0152*/ 	.short	0x0008
        /*0154*/ 	.byte	0x00, 0xf0, 0x21, 0x00


	//----- nvinfo : EIATTR_KPARAM_INFO
	.align		4
.L_15445:
        /*0158*/ 	.byte	0x04, 0x17
        /*015a*/ 	.short	(.L_15447 - .L_15446)
.L_15446:
        /*015c*/ 	.word	0x00000000
        /*0160*/ 	.short	0x0000
        /*0162*/ 	.short	0x0000
        /*0164*/ 	.byte	0x00, 0xf0, 0x21, 0x00


	//----- nvinfo : EIATTR_SPARSE_MMA_MASK
	.align		4
.L_15447:
        /*0168*/ 	.byte	0x03, 0x50
        /*016a*/ 	.short	0x0000


	//----- nvinfo : EIATTR_MAXREG_COUNT
	.align		4
        /*016c*/ 	.byte	0x03, 0x1b
        /*016e*/ 	.short	0x00ff


	//----- nvinfo : EIATTR_NUM_BARRIERS
	.align		4
        /*0170*/ 	.byte	0x02, 0x4c
        /*0172*/ 	.byte	0x01
	.zero		1


	//----- nvinfo : EIATTR_EXTERNS
	.align		4
        /*0174*/ 	.byte	0x04, 0x0f
        /*0176*/ 	.short	(.L_15449 - .L_15448)


	//   ....[0]....
	.align		4
.L_15448:
        /*0178*/ 	.word	index@(__assertfail)


	//----- nvinfo : EIATTR_MERCURY_ISA_VERSION
	.align		4
.L_15449:
        /*017c*/ 	.byte	0x03, 0x5f
        /*017e*/ 	.short	0x0101


	//----- nvinfo : EIATTR_COOP_GROUP_MASK_REGIDS
	.align		4
        /*0180*/ 	.byte	0x04, 0x29
        /*0182*/ 	.short	(.L_15451 - .L_15450)


	//   ....[0]....
.L_15450:
        /*0184*/ 	.word	0xffffffff


	//   ....[1]....
        /*0188*/ 	.word	0xffffffff


	//   ....[2]....
        /*018c*/ 	.word	0xffffffff


	//   ....[3]....
        /*0190*/ 	.word	0xffffffff


	//   ....[4]....
        /*0194*/ 	.word	0xffffffff


	//   ....[5]....
        /*0198*/ 	.word	0xffffffff


	//   ....[6]....
        /*019c*/ 	.word	0xffffffff


	//   ....[7]....
        /*01a0*/ 	.word	0xffffffff


	//   ....[8]....
        /*01a4*/ 	.word	0xffffffff


	//   ....[9]....
        /*01a8*/ 	.word	0xffffffff


	//   ....[10]....
        /*01ac*/ 	.word	0xffffffff


	//   ....[11]....
        /*01b0*/ 	.word	0xffffffff


	//   ....[12]....
        /*01b4*/ 	.word	0xffffffff


	//   ....[13]....
        /*01b8*/ 	.word	0xffffffff


	//   ....[14]....
        /*01bc*/ 	.word	0x0500000f


	//   ....[15]....
        /*01c0*/ 	.word	0x0500000f


	//   ....[16]....
        /*01c4*/ 	.word	0x0500000f


	//----- nvinfo : EIATTR_COOP_GROUP_INSTR_OFFSETS
	.align		4
.L_15451:
        /*01c8*/ 	.byte	0x04, 0x28
        /*01ca*/ 	.short	(.L_15453 - .L_15452)


	//   ....[0]....
.L_15452:
        /*01cc*/ 	.word	0x00000720


	//   ....[1]....
        /*01d0*/ 	.word	0x00000750


	//   ....[2]....
        /*01d4*/ 	.word	0x00000770


	//   ....[3]....
        /*01d8*/ 	.word	0x000008b0


	//   ....[4]....
        /*01dc*/ 	.word	0x000008d0


	//   ....[5]....
        /*01e0*/ 	.word	0x00000900


	//   ....[6]....
        /*01e4*/ 	.word	0x000017b0


	//   ....[7]....
        /*01e8*/ 	.word	0x00001840


	//   ....[8]....
        /*01ec*/ 	.word	0x00001890


	//   ....[9]....
        /*01f0*/ 	.word	0x000018f0


	//   ....[10]....
        /*01f4*/ 	.word	0x00001920


	//   ....[11]....
        /*01f8*/ 	.word	0x00001970


	//   ....[12]....
        /*01fc*/ 	.word	0x00001990


	//   ....[13]....
        /*0200*/ 	.word	0x000019b0


	//   ....[14]....
        /*0204*/ 	.word	0x00002f00


	//   ....[15]....
        /*0208*/ 	.word	0x00002f60


	//   ....[16]....
        /*020c*/ 	.word	0x00002fc0


	//----- nvinfo : EIATTR_SYSCALL_OFFSETS
	.align		4
.L_15453:
        /*0210*/ 	.byte	0x04, 0x46
        /*0212*/ 	.short	(.L_15455 - .L_15454)


	//   ....[0]....
.L_15454:
        /*0214*/ 	.word	0x00002e90


	//----- nvinfo : EIATTR_EXIT_INSTR_OFFSETS
	.align		4
.L_15455:
        /*0218*/ 	.byte	0x04, 0x1c
        /*021a*/ 	.short	(.L_15457 - .L_15456)


	//   ....[0]....
.L_15456:
        /*021c*/ 	.word	0x00000090


	//   ....[1]....
        /*0220*/ 	.word	0x00002950


	//   ....[2]....
        /*0224*/ 	.word	0x00002d90


	//   ....[3]....
        /*0228*/ 	.word	0x00002ea0


	//----- nvinfo : EIATTR_CRS_STACK_SIZE
	.align		4
.L_15457:
        /*022c*/ 	.byte	0x04, 0x1e
        /*022e*/ 	.short	(.L_15459 - .L_15458)
.L_15458:
        /*0230*/ 	.word	0x00000000


	//----- nvinfo : EIATTR_CBANK_PARAM_SIZE
	.align		4
.L_15459:
        /*0234*/ 	.byte	0x03, 0x19
        /*0236*/ 	.short	0x008c


	//----- nvinfo : EIATTR_PARAM_CBANK
	.align		4
        /*0238*/ 	.byte	0x04, 0x0a
        /*023a*/ 	.short	(.L_15461 - .L_15460)
	.align		4
.L_15460:
        /*023c*/ 	.word	index@(.nv.constant0._ZN4vllm25paged_attention_v2_kernelI13__nv_bfloat16hLi256ELi8ELi128ELNS_18Fp8KVCacheDataTypeE1ELb0ELi512EEEvPfS3_PT_PKS4_PKT0_SA_ifPKiSC_iPKfiiiSE_SE_iiiii)
        /*0240*/ 	.short	0x0210
        /*0242*/ 	.short	0x008c


	//----- nvinfo : EIATTR_SW_WAR
	.align		4
.L_15461:
        /*0244*/ 	.byte	0x04, 0x36
        /*0246*/ 	.short	(.L_15463 - .L_15462)
.L_15462:
        /*0248*/ 	.word	0x00000008
.L_15463:


//--------------------- .nv.info._ZN4vllm25paged_attention_v2_kernelI13__nv_bfloat16hLi192ELi8ELi128ELNS_18Fp8KVCacheDataTypeE1ELb0ELi512EEEvPfS3_PT_PKS4_PKT0_SA_ifPKiSC_iPKfiiiSE_SE_iiiii --------------------------
	.section	.nv.info._ZN4vllm25paged_attention_v2_kernelI13__nv_bfloat16hLi192ELi8ELi128ELNS_18Fp8KVCacheDataTypeE1ELb0ELi512EEEvPfS3_PT_PKS4_PKT0_SA_ifPKiSC_iPKfiiiSE_SE_iiiii,"",@"SHT_CUDA_INFO"
	.sectionflags	@""
	.align	4


	//----- nvinfo : EIATTR_CUDA_API_VERSION
	.align		4
        /*0000*/ 	.byte	0x04, 0x37
        /*0002*/ 	.short	(.L_15465 - .L_15464)
.L_15464:
        /*0004*/ 	.word	0x00000082


	//----- nvinfo : EIATTR_KPARAM_INFO
	.align		4
.L_15465:
        /*0008*/ 	.byte	0x04, 0x17
        /*000a*/ 	.short	(.L_15467 - .L_15466)
.L_15466:
        /*000c*/ 	.word	0x00000000
        /*0010*/ 	.short	0x0015
        /*0012*/ 	.short	0x0088
        /*0014*/ 	.byte	0x00, 0xf0, 0x11, 0x00


	//----- nvinfo : EIATTR_KPARAM_INFO
	.align		4
.L_15467:
        /*0018*/ 	.byte	0x04, 0x17
        /*001a*/ 	.short	(.L_15469 - .L_15468)
.L_15468:
        /*001c*/ 	.word	0x00000000
        /*0020*/ 	.short	0x0014
        /*0022*/ 	.short	0x0084
        /*0024*/ 	.byte	0x00, 0xf0, 0x11, 0x00


	//----- nvinfo : EIATTR_KPARAM_INFO
	.align		4
.L_15469:
        /*0028*/ 	.byte	0x04, 0x17
        /*002a*/ 	.short	(.L_15471 - .L_15470)
.L_15470:
        /*002c*/ 	.word	0x00000000
        /*0030*/ 	.short	0x0013
        /*0032*/ 	.short	0x0080
        /*0034*/ 	.byte	0x00, 0xf0, 0x11, 0x00


	//----- nvinfo : EIATTR_KPARAM_INFO
	.align		4
.L_15471:
        /*0038*/ 	.byte	0x04, 0x17
        /*003a*/ 	.short	(.L_15473 - .L_15472)
.L_15472:
        /*003c*/ 	.word	0x00000000
        /*0040*/ 	.short	0x0012
        /*0042*/ 	.short	0x007c
        /*0044*/ 	.byte	0x00, 0xf0, 0x11, 0x00


	//----- nvinfo : EIATTR_KPARAM_INFO
	.align		4
.L_15473:
        /*0048*/ 	.byte	0x04, 0x17
        /*004a*/ 	.short	(.L_15475 - .L_15474)
.L_15474:
        /*004c*/ 	.word	0x00000000
        /*0050*/ 	.short	0x0011
        /*0052*/ 	.short	0x0078
        /*0054*/ 	.byte	0x00, 0xf0, 0x11, 0x00


	//----- nvinfo : EIATTR_KPARAM_INFO
	.align		4
.L_15475:
        /*0058*/ 	.byte	0x04, 0x17
        /*005a*/ 	.short	(.L_15477 - .L_15476)
.L_15476:
        /*005c*/ 	.word	0x00000000
        /*0060*/ 	.short	0x0010
        /*0062*/ 	.short	0x0070
        /*0064*/ 	.byte	0x00, 0xf0, 0x21, 0x00


	//----- nvinfo : EIATTR_KPARAM_INFO
	.align		4
.L_15477:
        /*0068*/ 	.byte	0x04, 0x17
        /*006a*/ 	.short	(.L_15479 - .L_15478)
.L_15478:
        /*006c*/ 	.word	0x00000000
        /*0070*/ 	.short	0x000f
        /*0072*/ 	.short	0x0068
        /*0074*/ 	.byte	0x00, 0xf0, 0x21, 0x00


	//----- nvinfo : EIATTR_KPARAM_INFO
	.align		4
.L_15479:
        /*0078*/ 	.byte	0x04, 0x17
        /*007a*/ 	.short	(.L_15481 - .L_15480)
.L_15480:
        /*007c*/ 	.word	0x00000000
        /*0080*/ 	.short	0x000e
        /*0082*/ 	.short	0x0060
        /*0084*/ 	.byte	0x00, 0xf0, 0x11, 0x00


	//----- nvinfo : EIATTR_KPARAM_INFO
	.align		4
.L_15481:
        /*0088*/ 	.byte	0x04, 0x17
        /*008a*/ 	.short	(.L_15483 - .L_15482)
.L_15482:
        /*008c*/ 	.word	0x00000000
        /*0090*/ 	.short	0x000d
        /*0092*/ 	.short	0x005c
        /*0094*/ 	.byte	0x00, 0xf0, 0x11, 0x00


	//----- nvinfo : EIATTR_KPARAM_INFO
	.align		4
.L_15483:
        /*0098*/ 	.byte	0x04, 0x17
        /*009a*/ 	.short	(.L_15485 - .L_15484)
.L_15484:
        /*009c*/ 	.word	0x00000000
        /*00a0*/ 	.short	0x000c
        /*00a2*/ 	.short	0x0058
        /*00a4*/ 	.byte	0x00, 0xf0, 0x11, 0x00


	//----- nvinfo : EIATTR_KPARAM_INFO
	.align		4
.L_15485:
        /*00a8*/ 	.byte	0x04, 0x17
        /*00aa*/ 	.short	(.L_15487 - .L_15486)
.L_15486:
        /*00ac*/ 	.word	0x00000000
        /*00b0*/ 	.short	0x000b
        /*00b2*/ 	.short	0x0050
        /*00b4*/ 	.byte	0x00, 0xf0, 0x21, 0x00


	//----- nvinfo : EIATTR_KPARAM_INFO
	.align		4
.L_15487:
        /*00b8*/ 	.byte	0x04, 0x17
        /*00ba*/ 	.short	(.L_15489 - .L_15488)
.L_15488:
        /*00bc*/ 	.word	0x00000000
        /*00c0*/ 	.short	0x000a
        /*00c2*/ 	.short	0x0048
        /*00c4*/ 	.byte	0x00, 0xf0, 0x11, 0x00


	//----- nvinfo : EIATTR_KPARAM_INFO
	.align		4
.L_15489:
        /*00c8*/ 	.byte	0x04, 0x17
        /*00ca*/ 	.short	(.L_15491 - .L_15490)
.L_15490:
        /*00cc*/ 	.word	0x00000000
        /*00d0*/ 	.short	0x0009
        /*00d2*/ 	.short	0x0040
        /*00d4*/ 	.byte	0x00, 0xf0, 0x21, 0x00


	//----- nvinfo : EIATTR_KPARAM_INFO
	.align		4
.L_15491:
        /*00d8*/ 	.byte	0x04, 0x17
        /*00da*/ 	.short	(.L_15493 - .L_15492)
.L_15492:
        /*00dc*/ 	.word	0x00000000
        /*00e0*/ 	.short	0x0008
        /*00e2*/ 	.short	0x0038
        /*00e4*/ 	.byte	0x00, 0xf0, 0x21, 0x00


	//----- nvinfo : EIATTR_KPARAM_INFO
	.align		4
.L_15493:
        /*00e8*/ 	.byte	0x04, 0x17
        /*00ea*/ 	.short	(.L_15495 - .L_15494)
.L_15494:
        /*00ec*/ 	.word	0x00000000
        /*00f0*/ 	.short	0x0007
        /*00f2*/ 	.short	0x0034
        /*00f4*/ 	.byte	0x00, 0xf0, 0x11, 0x00


	//----- nvinfo : EIATTR_KPARAM_INFO
	.align		4
.L_15495:
        /*00f8*/ 	.byte	0x04, 0x17
        /*00fa*/ 	.short	(.L_15497 - .L_15496)
.L_15496:
        /*00fc*/ 	.word	0x00000000
        /*0100*/ 	.short	0x0006
        /*0102*/ 	.short	0x0030
        /*0104*/ 	.byte	0x00, 0xf0, 0x11, 0x00


	//----- nvinfo : EIATTR_KPARAM_INFO
	.align		4
.L_15497:
        /*0108*/ 	.byte	0x04, 0x17
        /*010a*/ 	.short	(.L_15499 - .L_15498)
.L_15498:
        /*010c*/ 	.word	0x00000000
        /*0110*/ 	.short	0x0005
        /*0112*/ 	.short	0x0028
        /*0114*/ 	.byte	0x00, 0xf0, 0x21, 0x00


	//----- nvinfo : EIATTR_KPARAM_INFO
	.align		4
.L_15499:
        /*0118*/ 	.byte	0x04, 0x17
        /*011a*/ 	.short	(.L_15501 - .L_15500)
.L_15500:
        /*011c*/ 	.word	0x00000000
        /*0120*/ 	.short	0x0004
        /*0122*/ 	.short	0x0020
        /*0124*/ 	.byte	0x00, 0xf0, 0x21, 0x00


	//----- nvinfo : EIATTR_KPARAM_INFO
	.align		4
.L_15501:
        /*0128*/ 	.byte	0x04, 0x17
        /*012a*/ 	.short	(.L_15503 - .L_15502)
.L_15502:
        /*012c*/ 	.word	0x00000000
        /*0130*/ 	.short	0x0003
        /*0132*/ 	.short	0x0018
        /*0134*/ 	.byte	0x00, 0xf0, 0x21, 0x00


	//----- nvinfo : EIATTR_KPARAM_INFO
	.align		4
.L_15503:
        /*0138*/ 	.byte	0x04, 0x17
        /*013a*/ 	.short	(.L_15505 - .L_15504)
.L_15504:
        /*013c*/ 	.word	0x00000000
        /*0140*/ 	.short	0x0002
        /*0142*/ 	.short	0x0010
        /*0144*/ 	.byte	0x00, 0xf0, 0x21, 0x00


	//----- nvinfo : EIATTR_KPARAM_INFO
	.align		4
.L_15505:
        /*0148*/ 	.byte	0x04, 0x17
        /*014a*/ 	.short	(.L_15507 - .L_15506)
.L_15506:
        /*014c*/ 	.word	0x00000000
        /*0150*/ 	.short	0x0001
        /*0152*/ 	.short	0x0008
        /*0154*/ 	.byte	0x00, 0xf0, 0x21, 0x00


	//----- nvinfo : EIATTR_KPARAM_INFO
	.align		4
.L_15507:
        /*0158*/ 	.byte	0x04, 0x17
        /*015a*/ 	.short	(.L_15509 - .L_15508)
.L_15508:
        /*015c*/ 	.word	0x00000000
        /*0160*/ 	.short	0x0000
        /*0162*/ 	.short	0x0000
        /*0164*/ 	.byte	0x00, 0xf0, 0x21, 0x00


	//----- nvinfo : EIATTR_SPARSE_MMA_MASK
	.align		4
.L_15509:
        /*0168*/ 	.byte	0x03, 0x50
        /*016a*/ 	.short	0x0000


	//----- nvinfo : EIATTR_MAXREG_COUNT
	.align		4
        /*016c*/ 	.byte	0x03, 0x1b
        /*016e*/ 	.short	0x00ff


	//----- nvinfo : EIATTR_NUM_BARRIERS
	.align		4
        /*0170*/ 	.byte	0x02, 0x4c
        /*0172*/ 	.byte	0x01
	.zero		1


	//----- nvinfo : EIATTR_EXTERNS
	.align		4
        /*0174*/ 	.byte	0x04, 0x0f
        /*0176*/ 	.short	(.L_15511 - .L_15510)


	//   ....[0]....
	.align		4
.L_15510:
        /*0178*/ 	.word	index@(__assertfail)


	//----- nvinfo : EIATTR_MERCURY_ISA_VERSION
	.align		4
.L_15511:
        /*017c*/ 	.byte	0x03, 0x5f
        /*017e*/ 	.short	0x0101


	//----- nvinfo : EIATTR_COOP_GROUP_MASK_REGIDS
	.align		4
        /*0180*/ 	.byte	0x04, 0x29
        /*0182*/ 	.short	(.L_15513 - .L_15512)


	//   ....[0]....
.L_15512:
        /*0184*/ 	.word	0xffffffff


	//   ....[1]....
        /*0188*/ 	.word	0xffffffff


	//   ....[2]....
        /*018c*/ 	.word	0xffffffff


	//   ....[3]....
        /*0190*/ 	.word	0xffffffff


	//   ....[4]....
        /*0194*/ 	.word	0xffffffff


	//   ....[5]....
        /*0198*/ 	.word	0xffffffff


	//   ....[6]....
        /*019c*/ 	.word	0xffffffff


	//   ....[7]....
        /*01a0*/ 	.word	0xffffffff


	//   ....[8]....
        /*01a4*/ 	.word	0xffffffff


	//   ....[9]....
        /*01a8*/ 	.word	0xffffffff


	//   ....[10]....
        /*01ac*/ 	.word	0xffffffff


	//   ....[11]....
        /*01b0*/ 	.word	0xffffffff


	//   ....[12]....
        /*01b4*/ 	.word	0xffffffff


	//   ....[13]....
        /*01b8*/ 	.word	0xffffffff


	//   ....[14]....
        /*01bc*/ 	.word	0x0500000f


	//   ....[15]....
        /*01c0*/ 	.word	0x0500000f


	//   ....[16]....
        /*01c4*/ 	.word	0x0500000f


	//----- nvinfo : EIATTR_COOP_GROUP_INSTR_OFFSETS
	.align		4
.L_15513:
        /*01c8*/ 	.byte	0x04, 0x28
        /*01ca*/ 	.short	(.L_15515 - .L_15514)


	//   ....[0]....
.L_15514:
        /*01cc*/ 	.word	0x00000720


	//   ....[1]....
        /*01d0*/ 	.word	0x00000750


	//   ....[2]....
        /*01d4*/ 	.word	0x00000770


	//   ....[3]....
        /*01d8*/ 	.word	0x000008c0


	//   ....[4]....
        /*01dc*/ 	.word	0x000008e0


	//   ....[5]....
        /*01e0*/ 	.word	0x00000900


	//   ....[6]....
        /*01e4*/ 	.word	0x000017b0


	//   ....[7]....
        /*01e8*/ 	.word	0x00001830


	//   ....[8]....
        /*01ec*/ 	.word	0x00001870


	//   ....[9]....
        /*01f0*/ 	.word	0x000018e0


	//   ....[10]....
        /*01f4*/ 	.word	0x00001920


	//   ....[11]....
        /*01f8*/ 	.word	0x00001970


	//   ....[12]....
        /*01fc*/ 	.word	0x00001990


	//   ....[13]....
        /*0200*/ 	.word	0x000019b0


	//   ....[14]....
        /*0204*/ 	.word	0x00002d40


	//   ....[15]....
        /*0208*/ 	.word	0x00002da0


	//   ....[16]....
        /*020c*/ 	.word	0x00002e00


	//----- nvinfo : EIATTR_SYSCALL_OFFSETS
	.align		4
.L_15515:
        /*0210*/ 	.byte	0x04, 0x46
        /*0212*/ 	.short	(.L_15517 - .L_15516)


	//   ....[0]....
.L_15516:
        /*0214*/ 	.word	0x00002cd0


	//----- nvinfo : EIATTR_EXIT_INSTR_OFFSETS
	.align		4
.L_15517:
        /*0218*/ 	.byte	0x04, 0x1c
        /*021a*/ 	.short	(.L_15519 - .L_15518)


	//   ....[0]....
.L_15518:
        /*021c*/ 	.word	0x00000090


	//   ....[1]....
        /*0220*/ 	.word	0x00002880


	//   ....[2]....
        /*0224*/ 	.word	0x00002bd0


	//   ....[3]....
        /*0228*/ 	.word	0x00002ce0


	//----- nvinfo : EIATTR_CRS_STACK_SIZE
	.align		4
.L_15519:
        /*022c*/ 	.byte	0x04, 0x1e
        /*022e*/ 	.short	(.L_15521 - .L_15520)
.L_15520:
        /*0230*/ 	.word	0x00000000


	//----- nvinfo : EIATTR_CBANK_PARAM_SIZE
	.align		4
.L_15521:
        /*0234*/ 	.byte	0x03, 0x19
        /*0236*/ 	.short	0x008c


	//----- nvinfo : EIATTR_PARAM_CBANK
	.align		4
        /*0238*/ 	.byte	0x04, 0x0a
        /*023a*/ 	.short	(.L_15523 - .L_15522)
	.align		4
.L_15522:
        /*023c*/ 	.word	index@(.nv.constant0._ZN4vllm25paged_attention_v2_kernelI13__nv_bfloat16hLi192ELi8ELi128ELNS_18Fp8KVCacheDataTypeE1ELb0ELi512EEEvPfS3_PT_PKS4_PKT0_SA_ifPKiSC_iPKfiiiSE_SE_iiiii)
        /*0240*/ 	.short	0x0210
        /*0242*/ 	.short	0x008c


	//----- nvinfo : EIATTR_SW_WAR
	.align		4
.L_15523:
        /*0244*/ 	.byte	0x04, 0x36
        /*0246*/ 	.short	(.L_15525 - .L_15524)
.L_15524:
        /*0248*/ 	.word	0x00000008
.L_15525:


//--------------------- .nv.info._ZN4vllm25paged_attention_v2_kernelI13__nv_bfloat16hLi128ELi8ELi128ELNS_18Fp8KVCacheDataTypeE1ELb0ELi512EEEvPfS3_PT_PKS4_PKT0_SA_ifPKiSC_iPKfiiiSE_SE_iiiii --------------------------
	.section	.nv.info._ZN4vllm25paged_attention_v2_kernelI13__nv_bfloat16hLi128ELi8ELi128ELNS_18Fp8KVCacheDataTypeE1ELb0ELi512EEEvPfS3_PT_PKS4_PKT0_SA_ifPKiSC_iPKfiiiSE_SE_iiiii,"",@"SHT_CUDA_INFO"
	.sectionflags	@""
	.align	4


	//----- nvinfo : EIATTR_CUDA_API_VERSION
	.align		4
        /*0000*/ 	.byte	0x04, 0x37
        /*0002*/ 	.short	(.L_15527 - .L_15526)
.L_15526:
        /*0004*/ 	.word	0x00000082


	//----- nvinfo : EIATTR_KPARAM_INFO
	.align		4
.L_15527:
        /*0008*/ 	.byte	0x04, 0x17
        /*000a*/ 	.short	(.L_15529 - .L_15528)
.L_15528:
        /*000c*/ 	.word	0x00000000
        /*0010*/ 	.short	0x0015
        /*0012*/ 	.short	0x0088
        /*0014*/ 	.byte	0x00, 0xf0, 0x11, 0x00


	//----- nvinfo : EIATTR_KPARAM_INFO
	.align		4
.L_15529:
        /*0018*/ 	.byte	0x04, 0x17
        /*001a*/ 	.short	(.L_15531 - .L_15530)
.L_15530:
        /*001c*/ 	.word	0x00000000
        /*0020*/ 	.short	0x0014
        /*0022*/ 	.short	0x0084
        /*0024*/ 	.byte	0x00, 0xf0, 0x11, 0x00


	//----- nvinfo : EIATTR_KPARAM_INFO
	.align		4
.L_15531:
        /*0028*/ 	.byte	0x04, 0x17
        /*002a*/ 	.short	(.L_15533 - .L_15532)
.L_15532:
        /*002c*/ 	.word	0x00000000
        /*0030*/ 	.short	0x0013
        /*0032*/ 	.short	0x0080
        /*0034*/ 	.byte	0x00, 0xf0, 0x11, 0x00


	//----- nvinfo : EIATTR_KPARAM_INFO
	.align		4
.L_15533:
        /*0038*/ 	.byte	0x04, 0x17
        /*003a*/ 	.short	(.L_15535 - .L_15534)
.L_15534:
        /*003c*/ 	.word	0x00000000
        /*0040*/ 	.short	0x0012
        /*0042*/ 	.short	0x007c
        /*0044*/ 	.byte	0x00, 0xf0, 0x11, 0x00


	//----- nvinfo : EIATTR_KPARAM_INFO
	.align		4
.L_15535:
        /*0048*/ 	.byte	0x04, 0x17
        /*004a*/ 	.short	(.L_15537 - .L_15536)
.L_15536:
        /*004c*/ 	.word	0x00000000
        /*0050*/ 	.short	0x0011
        /*0052*/ 	.short	0x0078
        /*0054*/ 	.byte	0x00, 0xf0, 0x11, 0x00


	//----- nvinfo : EIATTR_KPARAM_INFO
	.align		4
.L_15537:
        /*0058*/ 	.byte	0x04, 0x17
        /*005a*/ 	.short	(.L_15539 - .L_15538)
.L_15538:
        /*005c*/ 	.word	0x00000000
        /*0060*/ 	.short	0x0010
        /*0062*/ 	.short	0x0070
        /*0064*/ 	.byte	0x00, 0xf0, 0x21, 0x00


	//----- nvinfo : EIATTR_KPARAM_INFO
	.align		4
.L_15539:
        /*0068*/ 	.byte	0x04, 0x17
        /*006a*/ 	.short	(.L_15541 - .L_15540)
.L_15540:
        /*006c*/ 	.word	0x00000000
        /*0070*/ 	.short	0x000f
        /*0072*/ 	.short	0x0068
        /*0074*/ 	.byte	0x00, 0xf0, 0x21, 0x00


	//----- nvinfo : EIATTR_KPARAM_INFO
	.align		4
.L_15541:
        /*0078*/ 	.byte	0x04, 0x17
        /*007a*/ 	.short	(.L_15543 - .L_15542)
.L_15542:
        /*007c*/ 	.word	0x00000000
        /*0080*/ 	.short	0x000e
        /*0082*/ 	.short	0x0060
        /*0084*/ 	.byte	0x00, 0xf0, 0x11, 0x00


	//----- nvinfo : EIATTR_KPARAM_INFO
	.align		4
.L_15543:
        /*0088*/ 	.byte	0x04, 0x17
        /*008a*/ 	.short	(.L_15545 - .L_15544)
.L_15544:
        /*008c*/ 	.word	0x00000000
        /*0090*/ 	.short	0x000d
        /*0092*/ 	.short	0x005c
        /*0094*/ 	.byte	0x00, 0xf0, 0x11, 0x00


	//----- nvinfo : EIATTR_KPARAM_INFO
	.align		4
.L_15545:
        /*0098*/ 	.byte	0x04, 0x17
        /*009a*/ 	.short	(.L_15547 - .L_15546)
.L_15546:
        /*009c*/ 	.word	0x00000000
        /*00a0*/ 	.short	0x000c
        /*00a2*/ 	.short	0x0058
        /*00a4*/ 	.byte	0x00, 0xf0, 0x11, 0x00


	//----- nvinfo : EIATTR_KPARAM_INFO
	.align		4
.L_15547:
        /*00a8*/ 	.byte	0x04, 0x17
        /*00aa*/ 	.short	(.L_15549 - .L_15548)
.L_15548:
        /*00ac*/ 	.word	0x00000000
        /*00b0*/ 	.short	0x000b
        /*00b2*/ 	.short	0x0050
        /*00b4*/ 	.byte	0x00, 0xf0, 0x21, 0x00


	//----- nvinfo : EIATTR_KPARAM_INFO
	.align		4
.L_15549:
        /*00b8*/ 	.byte	0x04, 0x17
        /*00ba*/ 	.short	(.L_15551 - .L_15550)
.L_15550:
        /*00bc*/ 	.word	0x00000000
        /*00c0*/ 	.short	0x000a
        /*00c2*/ 	.short	0x0048
        /*00c4*/ 	.byte	0x00, 0xf0, 0x11, 0x00


	//----- nvinfo : EIATTR_KPARAM_INFO
	.align		4
.L_15551:
        /*00c8*/ 	.byte	0x04, 0x17
        /*00ca*/ 	.short	(.L_15553 - .L_15552)
.L_15552:
        /*00cc*/ 	.word	0x00000000
        /*00d0*/ 	.short	0x0009
        /*00d2*/ 	.short	0x0040
        /*00d4*/ 	.byte	0x00, 0xf0, 0x21, 0x00


	//----- nvinfo : EIATTR_KPARAM_INFO
	.align		4
.L_15553:
        /*00d8*/ 	.byte	0x04, 0x17
        /*00da*/ 	.short	(.L_15555 - .L_15554)
.L_15554:
        /*00dc*/ 	.word	0x00000000
        /*00e0*/ 	.short	0x0008
        /*00e2*/ 	.short	0x0038
        /*00e4*/ 	.byte	0x00, 0xf0, 0x21, 0x00


	//----- nvinfo : EIATTR_KPARAM_INFO
	.align		4
.L_15555:
        /*00e8*/ 	.byte	0x04, 0x17
        /*00ea*/ 	.short	(.L_15557 - .L_15556)
.L_15556:
        /*00ec*/ 	.word	0x00000000
        /*00f0*/ 	.short	0x0007
        /*00f2*/ 	.short	0x0034
        /*00f4*/ 	.byte	0x00, 0xf0, 0x11, 0x00


	//----- nvinfo : EIATTR_KPARAM_INFO
	.align		4
.L_15557:
        /*00f8*/ 	.byte	0x04, 0x17
        /*00fa*/ 	.short	(.L_15559 - .L_15558)
.L_15558:
        /*00fc*/ 	.word	0x00000000
        /*0100*/ 	.short	0x0006
        /*0102*/ 	.short	0x0030
        /*0104*/ 	.byte	0x00, 0xf0, 0x11, 0x00


	//----- nvinfo : EIATTR_KPARAM_INFO
	.align		4
.L_15559:
        /*0108*/ 	.byte	0x04, 0x17
        /*010a*/ 	.short	(.L_15561 - .L_15560)
.L_15560:
        /*010c*/ 	.word	0x00000000
        /*0110*/ 	.short	0x0005
        /*0112*/ 	.short	0x0028
        /*0114*/ 	.byte	0x00, 0xf0, 0x21, 0x00


	//----- nvinfo : EIATTR_KPARAM_INFO
	.align		4
.L_15561:
        /*0118*/ 	.byte	0x04, 0x17
        /*011a*/ 	.short	(.L_15563 - .L_15562)
.L_15562:
        /*011c*/ 	.word	0x00000000
        /*0120*/ 	.short	0x0004
        /*0122*/ 	.short	0x0020
        /*0124*/ 	.byte	0x00, 0xf0, 0x21, 0x00


	//----- nvinfo : EIATTR_KPARAM_INFO
	.align		4
.L_15563:
        /*0128*/ 	.byte	0x04, 0x17
        /*012a*/ 	.short	(.L_15565 - .L_15564)
.L_15564:
        /*012c*/ 	.word	0x00000000
        /*0130*/ 	.short	0x0003
        /*0132*/ 	.short	0x0018
        /*0134*/ 	.byte	0x00, 0xf0, 0x21, 0x00


	//----- nvinfo : EIATTR_KPARAM_INFO
	.align		4
.L_15565:
        /*0138*/ 	.byte	0x04, 0x17
        /*013a*/ 	.short	(.L_15567 - .L_15566)
.L_15566:
        /*013c*/ 	.word	0x00000000
        /*0140*/ 	.short	0x0002
        /*0142*/ 	.short	0x0010
        /*0144*/ 	.byte	0x00, 0xf0, 0x21, 0x00


	//----- nvinfo : EIATTR_KPARAM_INFO
	.align		4
.L_15567:
        /*0148*/ 	.byte	0x04, 0x17
        /*014a*/ 	.short	(.L_15569 - .L_15568)
.L_15568:
        /*014c*/ 	.word	0x00000000
        /*0150*/ 	.short	0x0001
        /*0152*/ 	.short	0x0008
        /*0154*/ 	.byte	0x00, 0xf0, 0x21, 0x00


	//----- nvinfo : EIATTR_KPARAM_INFO
	.align		4
.L_15569:
        /*0158*/ 	.byte	0x04, 0x17
        /*015a*/ 	.short	(.L_15571 - .L_15570)
.L_15570:
        /*015c*/ 	.word	0x00000000
        /*0160*/ 	.short	0x0000
        /*0162*/ 	.short	0x0000
        /*0164*/ 	.byte	0x00, 0xf0, 0x21, 0x00


	//----- nvinfo : EIATTR_SPARSE_MMA_MASK
	.align		4
.L_15571:
        /*0168*/ 	.byte	0x03, 0x50
        /*016a*/ 	.short	0x0000


	//----- nvinfo : EIATTR_MAXREG_COUNT
	.align		4
        /*016c*/ 	.byte	0x03, 0x1b
        /*016e*/ 	.short	0x00ff


	//----- nvinfo : EIATTR_NUM_BARRIERS
	.align		4
        /*0170*/ 	.byte	0x02, 0x4c
        /*0172*/ 	.byte	0x01
	.zero		1


	//----- nvinfo : EIATTR_EXTERNS
	.align		4
        /*0174*/ 	.byte	0x04, 0x0f
        /*0176*/ 	.short	(.L_15573 - .L_15572)


	//   ....[0]....
	.align		4
.L_15572:
        /*0178*/ 	.word	index@(__assertfail)


	//----- nvinfo : EIATTR_MERCURY_ISA_VERSION
	.align		4
.L_15573:
        /*017c*/ 	.byte	0x03, 0x5f
        /*017e*/ 	.short	0x0101


	//----- nvinfo : EIATTR_COOP_GROUP_MASK_REGIDS
	.align		4
        /*0180*/ 	.byte	0x04, 0x29
        /*0182*/ 	.short	(.L_15575 - .L_15574)


	//   ....[0]....
.L_15574:
        /*0184*/ 	.word	0xffffffff


	//   ....[1]....
        /*0188*/ 	.word	0xffffffff


	//   ....[2]....
        /*018c*/ 	.word	0xffffffff


	//   ....[3]....
        /*0190*/ 	.word	0xffffffff


	//   ....[4]....
        /*0194*/ 	.word	0xffffffff


	//   ....[5]....
        /*0198*/ 	.word	0xffffffff


	//   ....[6]....
        /*019c*/ 	.word	0xffffffff


	//   ....[7]....
        /*01a0*/ 	.word	0xffffffff


	//   ....[8]....
        /*01a4*/ 	.word	0xffffffff


	//   ....[9]....
        /*01a8*/ 	.word	0xffffffff


	//   ....[10]....
        /*01ac*/ 	.word	0xffffffff


	//   ....[11]....
        /*01b0*/ 	.word	0xffffffff


	//   ....[12]....
        /*01b4*/ 	.word	0xffffffff


	//   ....[13]....
        /*01b8*/ 	.word	0xffffffff


	//   ....[14]....
        /*01bc*/ 	.word	0x0500000f


	//   ....[15]....
        /*01c0*/ 	.word	0x0500000f


	//   ....[16]....
        /*01c4*/ 	.word	0x0500000f


	//----- nvinfo : EIATTR_COOP_GROUP_INSTR_OFFSETS
	.align		4
.L_15575:
        /*01c8*/ 	.byte	0x04, 0x28
        /*01ca*/ 	.short	(.L_15577 - .L_15576)


	//   ....[0]....
.L_15576:
        /*01cc*/ 	.word	0x00000720


	//   ....[1]....
        /*01d0*/ 	.word	0x00000750


	//   ....[2]....
        /*01d4*/ 	.word	0x00000770


	//   ....[3]....
        /*01d8*/ 	.word	0x000008b0


	//   ....[4]....
        /*01dc*/ 	.word	0x000008d0


	//   ....[5]....
        /*01e0*/ 	.word	0x00000900


	//   ....[6]....
        /*01e4*/ 	.word	0x000017b0


	//   ....[7]....
        /*01e8*/ 	.word	0x00001840


	//   ....[8]....
        /*01ec*/ 	.word	0x00001890


	//   ....[9]....
        /*01f0*/ 	.word	0x000018f0


	//   ....[10]....
        /*01f4*/ 	.word	0x00001920


	//   ....[11]....
        /*01f8*/ 	.word	0x00001970


	//   ....[12]....
        /*01fc*/ 	.word	0x00001990


	//   ....[13]....
        /*0200*/ 	.word	0x000019b0


	//   ....[14]....
        /*0204*/ 	.word	0x00002b20


	//   ....[15]....
        /*0208*/ 	.word	0x00002b80


	//   ....[16]....
        /*020c*/ 	.word	0x00002be0


	//----- nvinfo : EIATTR_SYSCALL_OFFSETS
	.align		4
.L_15577:
        /*0210*/ 	.byte	0x04, 0x46
        /*0212*/ 	.short	(.L_15579 - .L_15578)


	//   ....[0]....
.L_15578:
        /*0214*/ 	.word	0x00002ab0


	//----- nvinfo : EIATTR_EXIT_INSTR_OFFSETS
	.align		4
.L_15579:
        /*0218*/ 	.byte	0x04, 0x1c
        /*021a*/ 	.short	(.L_15581 - .L_15580)


	//   ....[0]....
.L_15580:
        /*021c*/ 	.word	0x00000090


	//   ....[1]....
        /*0220*/ 	.word	0x000026f0


	//   ....[2]....
        /*0224*/ 	.word	0x000029b0


	//   ....[3]....
        /*0228*/ 	.word	0x00002ac0


	//----- nvinfo : EIATTR_CRS_STACK_SIZE
	.align		4
.L_15581:
        /*022c*/ 	.byte	0x04, 0x1e
        /*022e*/ 	.short	(.L_15583 - .L_15582)
.L_15582:
        /*0230*/ 	.word	0x00000000


	//----- nvinfo : EIATTR_CBANK_PARAM_SIZE
	.align		4
.L_15583:
        /*0234*/ 	.byte	0x03, 0x19
        /*0236*/ 	.short	0x008c


	//----- nvinfo : EIATTR_PARAM_CBANK
	.align		4
        /*0238*/ 	.byte	0x04, 0x0a
        /*023a*/ 	.short	(.L_15585 - .L_15584)
	.align		4
.L_15584:
        /*023c*/ 	.word	index@(.nv.constant0._ZN4vllm25paged_attention_v2_kernelI13__nv_bfloat16hLi128ELi8ELi128ELNS_18Fp8KVCacheDataTypeE1ELb0ELi512EEEvPfS3_PT_PKS4_PKT0_SA_ifPKiSC_iPKfiiiSE_SE_iiiii)
        /*0240*/ 	.short	0x0210
        /*0242*/ 	.short	0x008c


	//----- nvinfo : EIATTR_SW_WAR
	.align		4
.L_15585:
        /*0244*/ 	.byte	0x04, 0x36
        /*0246*/ 	.short	(.L_15587 - .L_15586)
.L_15586:
        /*0248*/ 	.word	0x00000008
.L_15587:


//--------------------- .nv.info._ZN4vllm25paged_attention_v2_kernelI13__nv_bfloat16hLi120ELi8ELi128ELNS_18Fp8KVCacheDataTypeE1ELb0ELi512EEEvPfS3_PT_PKS4_PKT0_SA_ifPKiSC_iPKfiiiSE_SE_iiiii --------------------------
	.section	.nv.info._ZN4vllm25paged_attention_v2_kernelI13__nv_bfloat16hLi120ELi8ELi128ELNS_18Fp8KVCacheDataTypeE1ELb0ELi512EEEvPfS3_PT_PKS4_PKT0_SA_ifPKiSC_iPKfiiiSE_SE_iiiii,"",@"SHT_CUDA_INFO"
	.sectionflags	@""
	.align	4


	//----- nvinfo : EIATTR_CUDA_API_VERSION
	.align		4
        /*0000*/ 	.byte	0x04, 0x37
        /*0002*/ 	.short	(.L_15589 - .L_15588)
.L_15588:
        /*0004*/ 	.word	0x00000082


	//----- nvinfo : EIATTR_KPARAM_INFO
	.align		4
.L_15589:
        /*0008*/ 	.byte	0x04, 0x17
        /*000a*/ 	.short	(.L_15591 - .L_15590)
.L_15590:
        /*000c*/ 	.word	0x00000000
        /*0010*/ 	.short	0x0015
        /*0012*/ 	.short	0x0088
        /*0014*/ 	.byte	0x00, 0xf0, 0x11, 0x00


	//----- nvinfo : EIATTR_KPARAM_INFO
	.align		4
.L_15591:
        /*0018*/ 	.byte	0x04, 0x17
        /*001a*/ 	.short	(.L_15593 - .L_15592)
.L_15592:
        /*001c*/ 	.word	0x00000000
        /*0020*/ 	.short	0x0014
        /*0022*/ 	.short	0x0084
        /*0024*/ 	.byte	0x00, 0xf0, 0x11, 0x00


	//----- nvinfo : EIATTR_KPARAM_INFO
	.align		4
.L_15593:
        /*0028*/ 	.byte	0x04, 0x17
        /*002a*/ 	.short	(.L_15595 - .L_15594)
.L_15594:
        /*002c*/ 	.word	0x00000000
        /*0030*/ 	.short	0x0013
        /*0032*/ 	.short	0x0080
        /*0034*/ 	.byte	0x00, 0xf0, 0x11, 0x00


	//----- nvinfo : EIATTR_KPARAM_INFO
	.align		4
.L_15595:
        /*0038*/ 	.byte	0x04, 0x17
        /*003a*/ 	.short	(.L_15597 - .L_15596)
.L_15596:
        /*003c*/ 	.word	0x00000000
        /*0040*/ 	.short	0x0012
        /*0042*/ 	.short	0x007c
        /*0044*/ 	.byte	0x00, 0xf0, 0x11, 0x00


	//----- nvinfo : EIATTR_KPARAM_INFO
	.align		4
.L_15597:
        /*0048*/ 	.byte	0x04, 0x17
        /*004a*/ 	.short	(.L_15599 - .L_15598)
.L_15598:
        /*004c*/ 	.word	0x00000000
        /*0050*/ 	.short	0x0011
        /*0052*/ 	.short	0x0078
        /*0054*/ 	.byte	0x00, 0xf0, 0x11, 0x00


	//----- nvinfo : EIATTR_KPARAM_INFO
	.align		4
.L_15599:
        /*0058*/ 	.byte	0x04, 0x17
        /*005a*/ 	.short	(.L_15601 - .L_15600)
.L_15600:
        /*005c*/ 	.word	0x00000000
        /*0060*/ 	.short	0x0010
        /*0062*/ 	.short	0x0070
        /*0064*/ 	.byte	0x00, 0xf0, 0x21, 0x00


	//----- nvinfo : EIATTR_KPARAM_INFO
	.align		4
.L_15601:
        /*0068*/ 	.byte	0x04, 0x17
        /*006a*/ 	.short	(.L_15603 - .L_15602)
.L_15602:
        /*006c*/ 	.word	0x00000000
        /*0070*/ 	.short	0x000f
        /*0072*/ 	.short	0x0068
        /*0074*/ 	.byte	0x00, 0xf0, 0x21, 0x00


	//----- nvinfo : EIATTR_KPARAM_INFO
	.align		4
.L_15603:
        /*0078*/ 	.byte	0x04, 0x17
        /*007a*/ 	.short	(.L_15605 - .L_15604)
.L_15604:
        /*007c*/ 	.word	0x00000000
        /*0080*/ 	.short	0x000e
        /*0082*/ 	.short	0x0060
        /*0084*/ 	.byte	0x00, 0xf0, 0x11, 0x00


	//----- nvinfo : EIATTR_KPARAM_INFO
	.align		4
.L_15605:
        /*0088*/ 	.byte	0x04, 0x17
        /*008a*/ 	.short	(.L_15607 - .L_15606)
.L_15606:
        /*008c*/ 	.word	0x00000000
        /*0090*/ 	.short	0x000d
        /*0092*/ 	.short	0x005c
        /*0094*/ 	.byte	0x00, 0xf0, 0x11, 0x00


	//----- nvinfo : EIATTR_KPARAM_INFO
	.align		4
.L_15607:
        /*0098*/ 	.byte	0x04, 0x17
        /*009a*/ 	.short	(.L_15609 - .L_15608)
.L_15608:
        /*009c*/ 	.word	0x00000000
        /*00a0*/ 	.short	0x000c
        /*00a2*/ 	.short	0x0058
        /*00a4*/ 	.byte	0x00, 0xf0, 0x11, 0x00


	//----- nvinfo : EIATTR_KPARAM_INFO
	.align		4
.L_15609:
        /*00a8*/ 	.byte	0x04, 0x17
        /*00aa*/ 	.short	(.L_15611 - .L_15610)
.L_15610:
        /*00ac*/ 	.word	0x00000000
        /*00b0*/ 	.short	0x000b
        /*00b2*/ 	.short	0x0050
        /*00b4*/ 	.byte	0x00, 0xf0, 0x21, 0x00


	//----- nvinfo : EIATTR_KPARAM_INFO
	.align		4
.L_15611:
        /*00b8*/ 	.byte	0x04, 0x17
        /*00ba*/ 	.short	(.L_15613 - .L_15612)
.L_15612:
        /*00bc*/ 	.word	0x00000000
        /*00c0*/ 	.short	0x000a
        /*00c2*/ 	.short	0x0048
        /*00c4*/ 	.byte	0x00, 0xf0, 0x11, 0x00


	//----- nvinfo : EIATTR_KPARAM_INFO
	.align		4
.L_15613:
        /*00c8*/ 	.byte	0x04, 0x17
        /*00ca*/ 	.short	(.L_15615 - .L_15614)
.L_15614:
        /*00cc*/ 	.word	0x00000000
        /*00d0*/ 	.short	0x0009
        /*00d2*/ 	.short	0x0040
        /*00d4*/ 	.byte	0x00, 0xf0, 0x21, 0x00


	//----- nvinfo : EIATTR_KPARAM_INFO
	.align		4
.L_15615:
        /*00d8*/ 	.byte	0x04, 0x17
        /*00da*/ 	.short	(.L_15617 - .L_15616)
.L_15616:
        /*00dc*/ 	.word	0x00000000
        /*00e0*/ 	.short	0x0008
        /*00e2*/ 	.short	0x0038
        /*00e4*/ 	.byte	0x00, 0xf0, 0x21, 0x00


	//----- nvinfo : EIATTR_KPARAM_INFO
	.align		4
.L_15617:
        /*00e8*/ 	.byte	0x04, 0x17
        /*00ea*/ 	.short	(.L_15619 - .L_15618)
.L_15618:
        /*00ec*/ 	.word	0x00000000
        /*00f0*/ 	.short	0x0007
        /*00f2*/ 	.short	0x0034
        /*00f4*/ 	.byte	0x00, 0xf0, 0x11, 0x00


	//----- nvinfo : EIATTR_KPARAM_INFO
	.align		4
.L_15619:
        /*00f8*/ 	.byte	0x04, 0x17
        /*00fa*/ 	.short	(.L_15621 - .L_15620)
.L_15620:
        /*00fc*/ 	.word	0x00000000
        /*0100*/ 	.short	0x0006
        /*0102*/ 	.short	0x0030
        /*0104*/ 	.byte	0x00, 0xf0, 0x11, 0x00


	//----- nvinfo : EIATTR_KPARAM_INFO
	.align		4
.L_15621:
        /*0108*/ 	.byte	0x04, 0x17
        /*010a*/ 	.short	(.L_15623 - .L_15622)
.L_15622:
        /*010c*/ 	.word	0x00000000
        /*0110*/ 	.short	0x0005
        /*0112*/ 	.short	0x0028
        /*0114*/ 	.byte	0x00, 0xf0, 0x21, 0x00


	//----- nvinfo : EIATTR_KPARAM_INFO
	.align		4
.L_15623:
        /*0118*/ 	.byte	0x04, 0x17
        /*011a*/ 	.short	(.L_15625 - .L_15624)
.L_15624:
        /*011c*/ 	.word	0x00000000
        /*0120*/ 	.short	0x0004
        /*0122*/ 	.short	0x0020
        /*0124*/ 	.byte	0x00, 0xf0, 0x21, 0x00


	//----- nvinfo : EIATTR_KPARAM_INFO
	.align		4
.L_15625:
        /*0128*/ 	.byte	0x04, 0x17
        /*012a*/ 	.short	(.L_15627 - .L_15626)
.L_15626:
        /*012c*/ 	.word	0x00000000
        /*0130*/ 	.short	0x0003
        /*0132*/ 	.short	0x0018
        /*0134*/ 	.byte	0x00, 0xf0, 0x21, 0x00


	//----- nvinfo : EIATTR_KPARAM_INFO
	.align		4
.L_15627:
        /*0138*/ 	.byte	0x04, 0x17
        /*013a*/ 	.short	(.L_15629 - .L_15628)
.L_15628:
        /*013c*/ 	.word	0x00000000
        /*0140*/ 	.short	0x0002
        /*0142*/ 	.short	0x0010
        /*0144*/ 	.byte	0x00, 0xf0, 0x21, 0x00


	//----- nvinfo : EIATTR_KPARAM_INFO
	.align		4
.L_15629:
        /*0148*/ 	.byte	0x04, 0x17
        /*014a*/ 	.short	(.L_15631 - .L_15630)
.L_15630:
        /*014c*/ 	.word	0x00000000
        /*0150*/ 	.short	0x0001
        /*0152*/ 	.short	0x0008
        /*0154*/ 	.byte	0x00, 0xf0, 0x21, 0x00


	//----- nvinfo : EIATTR_KPARAM_INFO
	.align		4
.L_15631:
        /*0158*/ 	.byte	0x04, 0x17
        /*015a*/ 	.short	(.L_15633 - .L_15632)
.L_15632:
        /*015c*/ 	.word	0x00000000
        /*0160*/ 	.short	0x0000
        /*0162*/ 	.short	0x0000
        /*0164*/ 	.byte	0x00, 0xf0, 0x21, 0x00


	//----- nvinfo : EIATTR_SPARSE_MMA_MASK
	.align		4
.L_15633:
        /*0168*/ 	.byte	0x03, 0x50
        /*016a*/ 	.short	0x0000


	//----- nvinfo : EIATTR_MAXREG_COUNT
	.align		4
        /*016c*/ 	.byte	0x03, 0x1b
        /*016e*/ 	.short	0x00ff


	//----- nvinfo : EIATTR_NUM_BARRIERS
	.align		4
        /*0170*/ 	.byte	0x02, 0x4c
        /*0172*/ 	.byte	0x01
	.zero		1


	//----- nvinfo : EIATTR_EXTERNS
	.align		4
        /*0174*/ 	.byte	0x04, 0x0f
        /*0176*/ 	.short	(.L_15635 - .L_15634)


	//   ....[0]....
	.align		4
.L_15634:
        /*0178*/ 	.word	index@(__assertfail)


	//----- nvinfo : EIATTR_MERCURY_ISA_VERSION
	.align		4
.L_15635:
        /*017c*/ 	.byte	0x03, 0x5f
        /*017e*/ 	.short	0x0101


	//----- nvinfo : EIATTR_COOP_GROUP_MASK_REGIDS
	.align		4
        /*0180*/ 	.byte	0x04, 0x29
        /*0182*/ 	.short	(.L_15637 - .L_15636)


	//   ....[0]....
.L_15636:
        /*0184*/ 	.word	0xffffffff


	//   ....[1]....
        /*0188*/ 	.word	0xffffffff


	//   ....[2]....
        /*018c*/ 	.word	0xffffffff


	//   ....[3]....
        /*0190*/ 	.word	0xffffffff


	//   ....[4]....
        /*0194*/ 	.word	0xffffffff


	//   ....[5]....
        /*0198*/ 	.word	0xffffffff


	//   ....[6]....
        /*019c*/ 	.word	0xffffffff


	//   ....[7]....
        /*01a0*/ 	.word	0xffffffff


	//   ....[8]....
        /*01a4*/ 	.word	0xffffffff


	//   ....[9]....
        /*01a8*/ 	.word	0xffffffff


	//   ....[10]....
        /*01ac*/ 	.word	0xffffffff


	//   ....[11]....
        /*01b0*/ 	.word	0xffffffff


	//   ....[12]....
        /*01b4*/ 	.word	0xffffffff


	//   ....[13]....
        /*01b8*/ 	.word	0xffffffff


	//   ....[14]....
        /*01bc*/ 	.word	0x0500000f


	//   ....[15]....
        /*01c0*/ 	.word	0x0500000f


	//   ....[16]....
        /*01c4*/ 	.word	0x0500000f


	//----- nvinfo : EIATTR_COOP_GROUP_INSTR_OFFSETS
	.align		4
.L_15637:
        /*01c8*/ 	.byte	0x04, 0x28
        /*01ca*/ 	.short	(.L_15639 - .L_15638)


	//   ....[0]....
.L_15638:
        /*01cc*/ 	.word	0x00000720


	//   ....[1]....
        /*01d0*/ 	.word	0x00000750


	//   ....[2]....
        /*01d4*/ 	.word	0x00000770


	//   ....[3]....
        /*01d8*/ 	.word	0x000008c0


	//   ....[4]....
        /*01dc*/ 	.word	0x000008e0


	//   ....[5]....
        /*01e0*/ 	.word	0x00000900


	//   ....[6]....
        /*01e4*/ 	.word	0x000017b0


	//   ....[7]....
        /*01e8*/ 	.word	0x00001830


	//   ....[8]....
        /*01ec*/ 	.word	0x00001870


	//   ....[9]....
        /*01f0*/ 	.word	0x000018e0


	//   ....[10]....
        /*01f4*/ 	.word	0x00001920


	//   ....[11]....
        /*01f8*/ 	.word	0x00001970


	//   ....[12]....
        /*01fc*/ 	.word	0x00001990


	//   ....[13]....
        /*0200*/ 	.word	0x000019b0


	//   ....[14]....
        /*0204*/ 	.word	0x00002c40


	//   ....[15]....
        /*0208*/ 	.word	0x00002ca0


	//   ....[16]....
        /*020c*/ 	.word	0x00002d00


	//----- nvinfo : EIATTR_SYSCALL_OFFSETS
	.align		4
.L_15639:
        /*0210*/ 	.byte	0x04, 0x46
        /*0212*/ 	.short	(.L_15641 - .L_15640)


	//   ....[0]....
.L_15640:
        /*0214*/ 	.word	0x00002bd0


	//----- nvinfo : EIATTR_EXIT_INSTR_OFFSETS
	.align		4
.L_15641:
        /*0218*/ 	.byte	0x04, 0x1c
        /*021a*/ 	.short	(.L_15643 - .L_15642)


	//   ....[0]....
.L_15642:
        /*021c*/ 	.word	0x00000090


	//   ....[1]....
        /*0220*/ 	.word	0x00002840


	//   ....[2]....
        /*0224*/ 	.word	0x00002a50


	//   ....[3]....
        /*0228*/ 	.word	0x00002ad0


	//   ....[4]....
        /*022c*/ 	.word	0x00002be0


	//----- nvinfo : EIATTR_CRS_STACK_SIZE
	.align		4
.L_15643:
        /*0230*/ 	.byte	0x04, 0x1e
        /*0232*/ 	.short	(.L_15645 - .L_15644)
.L_15644:
        /*0234*/ 	.word	0x00000000


	//----- nvinfo : EIATTR_CBANK_PARAM_SIZE
	.align		4
.L_15645:
        /*0238*/ 	.byte	0x03, 0x19
        /*023a*/ 	.short	0x008c


	//----- nvinfo : EIATTR_PARAM_CBANK
	.align		4
        /*023c*/ 	.byte	0x04, 0x0a
        /*023e*/ 	.short	(.L_15647 - .L_15646)
	.align		4
.L_15646:
        /*0240*/ 	.word	index@(.nv.constant0._ZN4vllm25paged_attention_v2_kernelI13__nv_bfloat16hLi120ELi8ELi128ELNS_18Fp8KVCacheDataTypeE1ELb0ELi512EEEvPfS3_PT_PKS4_PKT0_SA_ifPKiSC_iPKfiiiSE_SE_iiiii)
        /*0244*/ 	.short	0x0210
        /*0246*/ 	.short	0x008c


	//----- nvinfo : EIATTR_SW_WAR
	.align		4
.L_15647:
        /*0248*/ 	.byte	0x04, 0x36
        /*024a*/ 	.short	(.L_15649 - .L_15648)
.L_15648:
        /*024c*/ 	.word	0x00000008
.L_15649:


//--------------------- .nv.info._ZN4vllm25paged_attention_v2_kernelI13__nv_bfloat16hLi112ELi8ELi128ELNS_18Fp8KVCacheDataTypeE1ELb0ELi512EEEvPfS3_PT_PKS4_PKT0_SA_ifPKiSC_iPKfiiiSE_SE_iiiii --------------------------
	.section	.nv.info._ZN4vllm25paged_attention_v2_kernelI13__nv_bfloat16hLi112ELi8ELi128ELNS_18Fp8KVCacheDataTypeE1ELb0ELi512EEEvPfS3_PT_PKS4_PKT0_SA_ifPKiSC_iPKfiiiSE_SE_iiiii,"",@"SHT_CUDA_INFO"
	.sectionflags	@""
	.align	4


	//----- nvinfo : EIATTR_CUDA_API_VERSION
	.align		4
        /*0000*/ 	.byte	0x04, 0x37
        /*0002*/ 	.short	(.L_15651 - .L_15650)
.L_15650:
        /*0004*/ 	.word	0x00000082


	//----- nvinfo : EIATTR_KPARAM_INFO
	.align		4
.L_15651:
        /*0008*/ 	.byte	0x04, 0x17
        /*000a*/ 	.short	(.L_15653 - .L_15652)
.L_15652:
        /*000c*/ 	.word	0x00000000
        /*0010*/ 	.short	0x0015
        /*0012*/ 	.short	0x0088
        /*0014*/ 	.byte	0x00, 0xf0, 0x11, 0x00


	//----- nvinfo : EIATTR_KPARAM_INFO
	.align		4
.L_15653:
        /*0018*/ 	.byte	0x04, 0x17
        /*001a*/ 	.short	(.L_15655 - .L_15654)
.L_15654:
        /*001c*/ 	.word	0x00000000
        /*0020*/ 	.short	0x0014
        /*0022*/ 	.short	0x0084
        /*0024*/ 	.byte	0x00, 0xf0, 0x11, 0x00


	//----- nvinfo : EIATTR_KPARAM_INFO
	.align		4
.L_15655:
        /*0028*/ 	.byte	0x04, 0x17
        /*002a*/ 	.short	(.L_15657 - .L_15656)
.L_15656:
        /*002c*/ 	.word	0x00000000
        /*0030*/ 	.short	0x0013
        /*0032*/ 	.short	0x0080
        /*0034*/ 	.byte	0x00, 0xf0, 0x11, 0x00


	//----- nvinfo : EIATTR_KPARAM_INFO
	.align		4
.L_15657:
        /*0038*/ 	.byte	0x04, 0x17
        /*003a*/ 	.short	(.L_15659 - .L_15658)
.L_15658:
        /*003c*/ 	.word	0x00000000
        /*0040*/ 	.short	0x0012
        /*0042*/ 	.short	0x007c
        /*0044*/ 	.byte	0x00, 0xf0, 0x11, 0x00


	//----- nvinfo : EIATTR_KPARAM_INFO
	.align		4
.L_15659:
        /*0048*/ 	.byte	0x04, 0x17
        /*004a*/ 	.short	(.L_15661 - .L_15660)
.L_15660:
        /*004c*/ 	.word	0x00000000
        /*0050*/ 	.short	0x0011
        /*0052*/ 	.short	0x0078
        /*0054*/ 	.byte	0x00, 0xf0, 0x11, 0x00


	//----- nvinfo : EIATTR_KPARAM_INFO
	.align		4
.L_15661:
        /*0058*/ 	.byte	0x04, 0x17
        /*005a*/ 	.short	(.L_15663 - .L_15662)
.L_15662:
        /*005c*/ 	.word	0x00000000
        /*0060*/ 	.short	0x0010
        /*0062*/ 	.short	0x0070
        /*0064*/ 	.byte	0x00, 0xf0, 0x21, 0x00


	//----- nvinfo : EIATTR_KPARAM_INFO
	.align		4
.L_15663:
        /*0068*/ 	.byte	0x04, 0x17
        /*006a*/ 	.short	(.L_15665 - .L_15664)
.L_15664:
        /*006c*/ 	.word	0x00000000
        /*0070*/ 	.short	0x000f
        /*0072*/ 	.short	0x0068
        /*0074*/ 	.byte	0x00, 0xf0, 0x21, 0x00


	//----- nvinfo : EIATTR_KPARAM_INFO
	.align		4
.L_15665:
        /*0078*/ 	.byte	0x04, 0x17
        /*007a*/ 	.short	(.L_15667 - .L_15666)
.L_15666:
        /*007c*/ 	.word	0x00000000
        /*0080*/ 	.short	0x000e
        /*0082*/ 	.short	0x0060
        /*0084*/ 	.byte	0x00, 0xf0, 0x11, 0x00


	//----- nvinfo : EIATTR_KPARAM_INFO
	.align		4
.L_15667:
        /*0088*/ 	.byte	0x04, 0x17
        /*008a*/ 	.short	(.L_15669 - .L_15668)
.L_15668:
        /*008c*/ 	.word	0x00000000
        /*0090*/ 	.short	0x000d
        /*0092*/ 	.short	0x005c
        /*0094*/ 	.byte	0x00, 0xf0, 0x11, 0x00


	//----- nvinfo : EIATTR_KPARAM_INFO
	.align		4
.L_15669:
        /*0098*/ 	.byte	0x04, 0x17
        /*009a*/ 	.short	(.L_15671 - .L_15670)
.L_15670:
        /*009c*/ 	.word	0x00000000
        /*00a0*/ 	.short	0x000c
        /*00a2*/ 	.short	0x0058
        /*00a4*/ 	.byte	0x00, 0xf0, 0x11, 0x00


	//----- nvinfo : EIATTR_KPARAM_INFO
	.align		4
.L_15671:
        /*00a8*/ 	.byte	0x04, 0x17
        /*00aa*/ 	.short	(.L_15673 - .L_15672)
.L_15672:
        /*00ac*/ 	.word	0x00000000
        /*00b0*/ 	.short	0x000b
        /*00b2*/ 	.short	0x0050
        /*00b4*/ 	.byte	0x00, 0xf0, 0x21, 0x00


	//----- nvinfo : EIATTR_KPARAM_INFO
	.align		4
.L_15673:
        /*00b8*/ 	.byte	0x04, 0x17
        /*00ba*/ 	.short	(.L_15675 - .L_15674)
.L_15674:
        /*00bc*/ 	.word	0x00000000
        /*00c0*/ 	.short	0x000a
        /*00c2*/ 	.short	0x0048
        /*00c4*/ 	.byte	0x00, 0xf0, 0x11, 0x00


	//----- nvinfo : EIATTR_KPARAM_INFO
	.align		4
.L_15675:
        /*00c8*/ 	.byte	0x04, 0x17
        /*00ca*/ 	.short	(.L_15677 - .L_15676)
.L_15676:
        /*00cc*/ 	.word	0x00000000
        /*00d0*/ 	.short	0x0009
        /*00d2*/ 	.short	0x0040
        /*00d4*/ 	.byte	0x00, 0xf0, 0x21, 0x00


	//----- nvinfo : EIATTR_KPARAM_INFO
	.align		4
.L_15677:
        /*00d8*/ 	.byte	0x04, 0x17
        /*00da*/ 	.short	(.L_15679 - .L_15678)
.L_15678:
        /*00dc*/ 	.word	0x00000000
        /*00e0*/ 	.short	0x0008
        /*00e2*/ 	.short	0x0038
        /*00e4*/ 	.byte	0x00, 0xf0, 0x21, 0x00


	//----- nvinfo : EIATTR_KPARAM_INFO
	.align		4
.L_15679:
        /*00e8*/ 	.byte	0x04, 0x17
        /*00ea*/ 	.short	(.L_15681 - .L_15680)
.L_15680:
        /*00ec*/ 	.word	0x00000000
        /*00f0*/ 	.short	0x0007
        /*00f2*/ 	.short	0x0034
        /*00f4*/ 	.byte	0x00, 0xf0, 0x11, 0x00


	//----- nvinfo : EIATTR_KPARAM_INFO
	.align		4
.L_15681:
        /*00f8*/ 	.byte	0x04, 0x17
        /*00fa*/ 	.short	(.L_15683 - .L_15682)
.L_15682:
        /*00fc*/ 	.word	0x00000000
        /*0100*/ 	.short	0x0006
        /*0102*/ 	.short	0x0030
        /*0104*/ 	.byte	0x00, 0xf0, 0x11, 0x00


	//----- nvinfo : EIATTR_KPARAM_INFO
	.align		4
.L_15683:
        /*0108*/ 	.byte	0x04, 0x17
        /*010a*/ 	.short	(.L_15685 - .L_15684)
.L_15684:
        /*010c*/ 	.word	0x00000000
        /*0110*/ 	.short	0x0005
        /*0112*/ 	.short	0x0028
        /*0114*/ 	.byte	0x00, 0xf0, 0x21, 0x00


	//----- nvinfo : EIATTR_KPARAM_INFO
	.align		4
.L_15685:
        /*0118*/ 	.byte	0x04, 0x17
        /*011a*/ 	.short	(.L_15687 - .L_15686)
.L_15686:
        /*011c*/ 	.word	0x00000000
        /*0120*/ 	.short	0x0004
        /*0122*/ 	.short	0x0020
        /*0124*/ 	.byte	0x00, 0xf0, 0x21, 0x00


	//----- nvinfo : EIATTR_KPARAM_INFO
	.align		4
.L_15687:
        /*0128*/ 	.byte	0x04, 0x17
        /*012a*/ 	.short	(.L_15689 - .L_15688)
.L_15688:
        /*012c*/ 	.word	0x00000000
        /*0130*/ 	.short	0x0003
        /*0132*/ 	.short	0x0018
        /*0134*/ 	.byte	0x00, 0xf0, 0x21, 0x00


	//----- nvinfo : EIATTR_KPARAM_INFO
	.align		4
.L_15689:
        /*0138*/ 	.byte	0x04, 0x17
        /*013a*/ 	.short	(.L_15691 - .L_15690)
.L_15690:
        /*013c*/ 	.word	0x00000000
        /*0140*/ 	.short	0x0002
        /*0142*/ 	.short	0x0010
        /*0144*/ 	.byte	0x00, 0xf0, 0x21, 0x00


	//----- nvinfo : EIATTR_KPARAM_INFO
	.align		4
.L_15691:
        /*0148*/ 	.byte	0x04, 0x17
        /*014a*/ 	.short	(.L_15693 - .L_15692)
.L_15692:
        /*014c*/ 	.word	0x00000000
        /*0150*/ 	.short	0x0001
        /*0152*/ 	.short	0x0008
        /*0154*/ 	.byte	0x00, 0xf0, 0x21, 0x00


	//----- nvinfo : EIATTR_KPARAM_INFO
	.align		4
.L_15693:
        /*0158*/ 	.byte	0x04, 0x17
        /*015a*/ 	.short	(.L_15695 - .L_15694)
.L_15694:
        /*015c*/ 	.word	0x00000000
        /*0160*/ 	.short	0x0000
        /*0162*/ 	.short	0x0000
        /*0164*/ 	.byte	0x00, 0xf0, 0x21, 0x00


	//----- nvinfo : EIATTR_SPARSE_MMA_MASK
	.align		4
.L_15695:
        /*0168*/ 	.byte	0x03, 0x50
        /*016a*/ 	.short	0x0000


	//----- nvinfo : EIATTR_MAXREG_COUNT
	.align		4
        /*016c*/ 	.byte	0x03, 0x1b
        /*016e*/ 	.short	0x00ff


	//----- nvinfo : EIATTR_NUM_BARRIERS
	.align		4
        /*0170*/ 	.byte	0x02, 0x4c
        /*0172*/ 	.byte	0x01
	.zero		1


	//----- nvinfo : EIATTR_EXTERNS
	.align		4
        /*0174*/ 	.byte	0x04, 0x0f
        /*0176*/ 	.short	(.L_15697 - .L_15696)


	//   ....[0]....
	.align		4
.L_15696:
        /*0178*/ 	.word	index@(__assertfail)


	//----- nvinfo : EIATTR_MERCURY_ISA_VERSION
	.align		4
.L_15697:
        /*017c*/ 	.byte	0x03, 0x5f
        /*017e*/ 	.short	0x0101


	//----- nvinfo : EIATTR_COOP_GROUP_MASK_REGIDS
	.align		4
        /*0180*/ 	.byte	0x04, 0x29
        /*0182*/ 	.short	(.L_15699 - .L_15698)


	//   ....[0]....
.L_15698:
        /*0184*/ 	.word	0xffffffff


	//   ....[1]....
        /*0188*/ 	.word	0xffffffff


	//   ....[2]....
        /*018c*/ 	.word	0xffffffff


	//   ....[3]....
        /*0190*/ 	.word	0xffffffff


	//   ....[4]....
        /*0194*/ 	.word	0xffffffff


	//   ....[5]....
        /*0198*/ 	.word	0xffffffff


	//   ....[6]....
        /*019c*/ 	.word	0xffffffff


	//   ....[7]....
        /*01a0*/ 	.word	0xffffffff


	//   ....[8]....
        /*01a4*/ 	.word	0xffffffff


	//   ....[9]....
        /*01a8*/ 	.word	0xffffffff


	//   ....[10]....
        /*01ac*/ 	.word	0xffffffff


	//   ....[11]....
        /*01b0*/ 	.word	0xffffffff


	//   ....[12]....
        /*01b4*/ 	.word	0xffffffff


	//   ....[13]....
        /*01b8*/ 	.word	0xffffffff


	//   ....[14]....
        /*01bc*/ 	.word	0x0500000f


	//   ....[15]....
        /*01c0*/ 	.word	0x0500000f


	//   ....[16]....
        /*01c4*/ 	.word	0x0500000f


	//----- nvinfo : EIATTR_COOP_GROUP_INSTR_OFFSETS
	.align		4
.L_15699:
        /*01c8*/ 	.byte	0x04, 0x28
        /*01ca*/ 	.short	(.L_15701 - .L_15700)


	//   ....[0]....
.L_15700:
        /*01cc*/ 	.word	0x00000720


	//   ....[1]....
        /*01d0*/ 	.word	0x00000750


	//   ....[2]....
        /*01d4*/ 	.word	0x00000770


	//   ....[3]....
        /*01d8*/ 	.word	0x000008c0


	//   ....[4]....
        /*01dc*/ 	.word	0x000008e0


	//   ....[5]....
        /*01e0*/ 	.word	0x00000900


	//   ....[6]....
        /*01e4*/ 	.word	0x000017b0


	//   ....[7]....
        /*01e8*/ 	.word	0x00001830


	//   ....[8]....
        /*01ec*/ 	.word	0x00001870


	//   ....[9]....
        /*01f0*/ 	.word	0x000018e0


	//   ....[10]....
        /*01f4*/ 	.word	0x00001920


	//   ....[11]....
        /*01f8*/ 	.word	0x00001970


	//   ....[12]....
        /*01fc*/ 	.word	0x00001990


	//   ....[13]....
        /*0200*/ 	.word	0x000019b0


	//   ....[14]....
        /*0204*/ 	.word	0x00002c40


	//   ....[15]....
        /*0208*/ 	.word	0x00002ca0


	//   ....[16]....
        /*020c*/ 	.word	0x00002d00


	//----- nvinfo : EIATTR_SYSCALL_OFFSETS
	.align		4
.L_15701:
        /*0210*/ 	.byte	0x04, 0x46
        /*0212*/ 	.short	(.L_15703 - .L_15702)


	//   ....[0]....
.L_15702:
        /*0214*/ 	.word	0x00002bd0


	//----- nvinfo : EIATTR_EXIT_INSTR_OFFSETS
	.align		4
.L_15703:
        /*0218*/ 	.byte	0x04, 0x1c
        /*021a*/ 	.short	(.L_15705 - .L_15704)


	//   ....[0]....
.L_15704:
        /*021c*/ 	.word	0x00000090


	//   ....[1]....
        /*0220*/ 	.word	0x00002840


	//   ....[2]....
        /*0224*/ 	.word	0x00002a50


	//   ....[3]....
        /*0228*/ 	.word	0x00002ad0


	//   ....[4]....
        /*022c*/ 	.word	0x00002be0


	//----- nvinfo : EIATTR_CRS_STACK_SIZE
	.align		4
.L_15705:
        /*0230*/ 	.byte	0x04, 0x1e
        /*0232*/ 	.short	(.L_15707 - .L_15706)
.L_15706:
        /*0234*/ 	.word	0x00000000


	//----- nvinfo : EIATTR_CBANK_PARAM_SIZE
	.align		4
.L_15707:
        /*0238*/ 	.byte	0x03, 0x19
        /*023a*/ 	.short	0x008c


	//----- nvinfo : EIATTR_PARAM_CBANK
	.align		4
        /*023c*/ 	.byte	0x04, 0x0a
        /*023e*/ 	.short	(.L_15709 - .L_15708)
	.align		4
.L_15708:
        /*0240*/ 	.word	index@(.nv.constant0._ZN4vllm25paged_attention_v2_kernelI13__nv_bfloat16hLi112ELi8ELi128ELNS_18Fp8KVCacheDataTypeE1ELb0ELi512EEEvPfS3_PT_PKS4_PKT0_SA_ifPKiSC_iPKfiiiSE_SE_iiiii)
        /*0244*/ 	.short	0x0210
        /*0246*/ 	.short	0x008c


	//----- nvinfo : EIATTR_SW_WAR
	.align		4
.L_15709:
        /*0248*/ 	.byte	0x04, 0x36
        /*024a*/ 	.short	(.L_15711 - .L_15710)
.L_15710:
        /*024c*/ 	.word	0x00000008
.L_15711:


//--------------------- .nv.info._ZN4vllm25paged_attention_v2_kernelI13__nv_bfloat16hLi96ELi8ELi128ELNS_18Fp8KVCacheDataTypeE1ELb0ELi512EEEvPfS3_PT_PKS4_PKT0_SA_ifPKiSC_iPKfiiiSE_SE_iiiii --------------------------
	.section	.nv.info._ZN4vllm25paged_attention_v2_kernelI13__nv_bfloat16hLi96ELi8ELi128ELNS_18Fp8KVCacheDataTypeE1ELb0ELi512EEEvPfS3_PT_PKS4_PKT0_SA_ifPKiSC_iPKfiiiSE_SE_iiiii,"",@"SHT_CUDA_INFO"
	.sectionflags	@""
	.align	4


	//----- nvinfo : EIATTR_CUDA_API_VERSION
	.align		4
        /*0000*/ 	.byte	0x04, 0x37
        /*0002*/ 	.short	(.L_15713 - .L_15712)
.L_15712:
        /*0004*/ 	.word	0x00000082


	//----- nvinfo : EIATTR_KPARAM_INFO
	.align		4
.L_15713:
        /*0008*/ 	.byte	0x04, 0x17
        /*000a*/ 	.short	(.L_15715 - .L_15714)
.L_15714:
        /*000c*/ 	.word	0x00000000
        /*0010*/ 	.short	0x0015
        /*0012*/ 	.short	0x0088
        /*0014*/ 	.byte	0x00, 0xf0, 0x11, 0x00


	//----- nvinfo : EIATTR_KPARAM_INFO
	.align		4
.L_15715:
        /*0018*/ 	.byte	0x04, 0x17
        /*001a*/ 	.short	(.L_15717 - .L_15716)
.L_15716:
        /*001c*/ 	.word	0x00000000
        /*0020*/ 	.short	0x0014
        /*0022*/ 	.short	0x0084
        /*0024*/ 	.byte	0x00, 0xf0, 0x11, 0x00


	//----- nvinfo : EIATTR_KPARAM_INFO
	.align		4
.L_15717:
        /*0028*/ 	.byte	0x04, 0x17
        /*002a*/ 	.short	(.L_15719 - .L_15718)
.L_15718:
        /*002c*/ 	.word	0x00000000
        /*0030*/ 	.short	0x0013
        /*0032*/ 	.short	0x0080
        /*0034*/ 	.byte	0x00, 0xf0, 0x11, 0x00


	//----- nvinfo : EIATTR_KPARAM_INFO
	.align		4
.L_15719:
        /*0038*/ 	.byte	0x04, 0x17
        /*003a*/ 	.short	(.L_15721 - .L_15720)
.L_15720:
        /*003c*/ 	.word	0x00000000
        /*0040*/ 	.short	0x0012
        /*0042*/ 	.short	0x007c
        /*0044*/ 	.byte	0x00, 0xf0, 0x11, 0x00


	//----- nvinfo : EIATTR_KPARAM_INFO
	.align		4
.L_15721:
        /*0048*/ 	.byte	0x04, 0x17
        /*004a*/ 	.short	(.L_15723 - .L_15722)
.L_15722:
        /*004c*/ 	.word	0x00000000
        /*0050*/ 	.short	0x0011
        /*0052*/ 	.short	0x0078
        /*0054*/ 	.byte	0x00, 0xf0, 0x11, 0x00


	//----- nvinfo : EIATTR_KPARAM_INFO
	.align		4
.L_15723:
        /*0058*/ 	.byte	0x04, 0x17
        /*005a*/ 	.short	(.L_15725 - .L_15724)
.L_15724:
        /*005c*/ 	.word	0x00000000
        /*0060*/ 	.short	0x0010
        /*0062*/ 	.short	0x0070
        /*0064*/ 	.byte	0x00, 0xf0, 0x21, 0x00


	//----- nvinfo : EIATTR_KPARAM_INFO
	.align		4
.L_15725:
        /*0068*/ 	.byte	0x04, 0x17
        /*006a*/ 	.short	(.L_15727 - .L_15726)
.L_15726:
        /*006c*/ 	.word	0x00000000
        /*0070*/ 	.short	0x000f
        /*0072*/ 	.short	0x0068
        /*0074*/ 	.byte	0x00, 0xf0, 0x21, 0x00


	//----- nvinfo : EIATTR_KPARAM_INFO
	.align		4
.L_15727:
        /*0078*/ 	.byte	0x04, 0x17
        /*007a*/ 	.short	(.L_15729 - .L_15728)
.L_15728:
        /*007c*/ 	.word	0x00000000
        /*0080*/ 	.short	0x000e
        /*0082*/ 	.short	0x0060
        /*0084*/ 	.byte	0x00, 0xf0, 0x11, 0x00


	//----- nvinfo : EIATTR_KPARAM_INFO
	.align		4
.L_15729:
        /*0088*/ 	.byte	0x04, 0x17
        /*008a*/ 	.short	(.L_15731 - .L_15730)
.L_15730:
        /*008c*/ 	.word	0x00000000
        /*0090*/ 	.short	0x000d
        /*0092*/ 	.short	0x005c
        /*0094*/ 	.byte	0x00, 0xf0, 0x11, 0x00


	//----- nvinfo : EIATTR_KPARAM_INFO
	.align		4
.L_15731:
        /*0098*/ 	.byte	0x04, 0x17
        /*009a*/ 	.short	(.L_15733 - .L_15732)
.L_15732:
        /*009c*/ 	.word	0x00000000
        /*00a0*/ 	.short	0x000c
        /*00a2*/ 	.short	0x0058
        /*00a4*/ 	.byte	0x00, 0xf0, 0x11, 0x00


	//----- nvinfo : EIATTR_KPARAM_INFO
	.align		4
.L_15733:
        /*00a8*/ 	.byte	0x04, 0x17
        /*00aa*/ 	.short	(.L_15735 - .L_15734)
.L_15734:
        /*00ac*/ 	.word	0x00000000
        /*00b0*/ 	.short	0x000b
        /*00b2*/ 	.short	0x0050
        /*00b4*/ 	.byte	0x00, 0xf0, 0x21, 0x00


	//----- nvinfo : EIATTR_KPARAM_INFO
	.align		4
.L_15735:
        /*00b8*/ 	.byte	0x04, 0x17
        /*00ba*/ 	.short	(.L_15737 - .L_15736)
.L_15736:
        /*00bc*/ 	.word	0x00000000
        /*00c0*/ 	.short	0x000a
        /*00c2*/ 	.short	0x0048
        /*00c4*/ 	.byte	0x00, 0xf0, 0x11, 0x00


	//----- nvinfo : EIATTR_KPARAM_INFO
	.align		4
.L_15737:
        /*00c8*/ 	.byte	0x04, 0x17
        /*00ca*/ 	.short	(.L_15739 - .L_15738)
.L_15738:
        /*00cc*/ 	.word	0x00000000
        /*00d0*/ 	.short	0x0009
        /*00d2*/ 	.short	0x0040
        /*00d4*/ 	.byte	0x00, 0xf0, 0x21, 0x00


	//----- nvinfo : EIATTR_KPARAM_INFO
	.align		4
.L_15739:
        /*00d8*/ 	.byte	0x04, 0x17
        /*00da*/ 	.short	(.L_15741 - .L_15740)
.L_15740:
        /*00dc*/ 	.word	0x00000000
        /*00e0*/ 	.short	0x0008
        /*00e2*/ 	.short	0x0038
        /*00e4*/ 	.byte	0x00, 0xf0, 0x21, 0x00


	//----- nvinfo : EIATTR_KPARAM_INFO
	.align		4
.L_15741:
        /*00e8*/ 	.byte	0x04, 0x17
        /*00ea*/ 	.short	(.L_15743 - .L_15742)
.L_15742:
        /*00ec*/ 	.word	0x00000000
        /*00f0*/ 	.short	0x0007
        /*00f2*/ 	.short	0x0034
        /*00f4*/ 	.byte	0x00, 0xf0, 0x11, 0x00


	//----- nvinfo : EIATTR_KPARAM_INFO
	.align		4
.L_15743:
        /*00f8*/ 	.byte	0x04, 0x17
        /*00fa*/ 	.short	(.L_15745 - .L_15744)
.L_15744:
        /*00fc*/ 	.word	0x00000000
        /*0100*/ 	.short	0x0006
        /*0102*/ 	.short	0x0030
        /*0104*/ 	.byte	0x00, 0xf0, 0x11, 0x00


	//----- nvinfo : EIATTR_KPARAM_INFO
	.align		4
.L_15745:
        /*0108*/ 	.byte	0x04, 0x17
        /*010a*/ 	.short	(.L_15747 - .L_15746)
.L_15746:
        /*010c*/ 	.word	0x00000000
        /*0110*/ 	.short	0x0005
        /*0112*/ 	.short	0x0028
        /*0114*/ 	.byte	0x00, 0xf0, 0x21, 0x00


	//----- nvinfo : EIATTR_KPARAM_INFO
	.align		4
.L_15747:
        /*0118*/ 	.byte	0x04, 0x17
        /*011a*/ 	.short	(.L_15749 - .L_15748)
.L_15748:
        /*011c*/ 	.word	0x00000000
        /*0120*/ 	.short	0x0004
        /*0122*/ 	.short	0x0020
        /*0124*/ 	.byte	0x00, 0xf0, 0x21, 0x00


	//----- nvinfo : EIATTR_KPARAM_INFO
	.align		4
.L_15749:
        /*0128*/ 	.byte	0x04, 0x17
        /*012a*/ 	.short	(.L_15751 - .L_15750)
.L_15750:
        /*012c*/ 	.word	0x00000000
        /*0130*/ 	.short	0x0003
        /*0132*/ 	.short	0x0018
        /*0134*/ 	.byte	0x00, 0xf0, 0x21, 0x00


	//----- nvinfo : EIATTR_KPARAM_INFO
	.align		4
.L_15751:
        /*0138*/ 	.byte	0x04, 0x17
        /*013a*/ 	.short	(.L_15753 - .L_15752)
.L_15752:
        /*013c*/ 	.word	0x00000000
        /*0140*/ 	.short	0x0002
        /*0142*/ 	.short	0x0010
        /*0144*/ 	.byte	0x00, 0xf0, 0x21, 0x00


	//----- nvinfo : EIATTR_KPARAM_INFO
	.align		4
.L_15753:
        /*0148*/ 	.byte	0x04, 0x17
        /*014a*/ 	.short	(.L_15755 - .L_15754)
.L_15754:
        /*014c*/ 	.word	0x00000000
        /*0150*/ 	.short	0x0001
        /*0152*/ 	.short	0x0008
        /*0154*/ 	.byte	0x00, 0xf0, 0x21, 0x00


	//----- nvinfo : EIATTR_KPARAM_INFO
	.align		4
.L_15755:
        /*0158*/ 	.byte	0x04, 0x17
        /*015a*/ 	.short	(.L_15757 - .L_15756)
.L_15756:
        /*015c*/ 	.word	0x00000000
        /*0160*/ 	.short	0x0000
        /*0162*/ 	.short	0x0000
        /*0164*/ 	.byte	0x00, 0xf0, 0x21, 0x00


	//----- nvinfo : EIATTR_SPARSE_MMA_MASK
	.align		4
.L_15757:
        /*0168*/ 	.byte	0x03, 0x50
        /*016a*/ 	.short	0x0000


	//----- nvinfo : EIATTR_MAXREG_COUNT
	.align		4
        /*016c*/ 	.byte	0x03, 0x1b
        /*016e*/ 	.short	0x00ff


	//----- nvinfo : EIATTR_NUM_BARRIERS
	.align		4
        /*0170*/ 	.byte	0x02, 0x4c
        /*0172*/ 	.byte	0x01
	.zero		1


	//----- nvinfo : EIATTR_EXTERNS
	.align		4
        /*0174*/ 	.byte	0x04, 0x0f
        /*0176*/ 	.short	(.L_15759 - .L_15758)


	//   ....[0]....
	.align		4
.L_15758:
        /*0178*/ 	.word	index@(__assertfail)


	//----- nvinfo : EIATTR_MERCURY_ISA_VERSION
	.align		4
.L_15759:
        /*017c*/ 	.byte	0x03, 0x5f
        /*017e*/ 	.short	0x0101


	//----- nvinfo : EIATTR_COOP_GROUP_MASK_REGIDS
	.align		4
        /*0180*/ 	.byte	0x04, 0x29
        /*0182*/ 	.short	(.L_15761 - .L_15760)


	//   ....[0]....
.L_15760:
        /*0184*/ 	.word	0xffffffff


	//   ....[1]....
        /*0188*/ 	.word	0xffffffff


	//   ....[2]....
        /*018c*/ 	.word	0xffffffff


	//   ....[3]....
        /*0190*/ 	.word	0xffffffff


	//   ....[4]....
        /*0194*/ 	.word	0xffffffff


	//   ....[5]....
        /*0198*/ 	.word	0xffffffff


	//   ....[6]....
        /*019c*/ 	.word	0xffffffff


	//   ....[7]....
        /*01a0*/ 	.word	0xffffffff


	//   ....[8]....
        /*01a4*/ 	.word	0xffffffff


	//   ....[9]....
        /*01a8*/ 	.word	0xffffffff


	//   ....[10]....
        /*01ac*/ 	.word	0xffffffff


	//   ....[11]....
        /*01b0*/ 	.word	0xffffffff


	//   ....[12]....
        /*01b4*/ 	.word	0xffffffff


	//   ....[13]....
        /*01b8*/ 	.word	0xffffffff


	//   ....[14]....
        /*01bc*/ 	.word	0x0500000f


	//   ....[15]....
        /*01c0*/ 	.word	0x0500000f


	//   ....[16]....
        /*01c4*/ 	.word	0x0500000f


	//----- nvinfo : EIATTR_COOP_GROUP_INSTR_OFFSETS
	.align		4
.L_15761:
        /*01c8*/ 	.byte	0x04, 0x28
        /*01ca*/ 	.short	(.L_15763 - .L_15762)


	//   ....[0]....
.L_15762:
        /*01cc*/ 	.word	0x00000720


	//   ....[1]....
        /*01d0*/ 	.word	0x00000750


	//   ....[2]....
        /*01d4*/ 	.word	0x00000770


	//   ....[3]....
        /*01d8*/ 	.word	0x000008c0


	//   ....[4]....
        /*01dc*/ 	.word	0x000008e0


	//   ....[5]....
        /*01e0*/ 	.word	0x00000900


	//   ....[6]....
        /*01e4*/ 	.word	0x000017b0


	//   ....[7]....
        /*01e8*/ 	.word	0x00001830


	//   ....[8]....
        /*01ec*/ 	.word	0x00001870


	//   ....[9]....
        /*01f0*/ 	.word	0x000018e0


	//   ....[10]....
        /*01f4*/ 	.word	0x00001920


	//   ....[11]....
        /*01f8*/ 	.word	0x00001970


	//   ....[12]....
        /*01fc*/ 	.word	0x00001990


	//   ....[13]....
        /*0200*/ 	.word	0x000019b0


	//   ....[14]....
        /*0204*/ 	.word	0x00002a40


	//   ....[15]....
        /*0208*/ 	.word	0x00002aa0


	//   ....[16]....
        /*020c*/ 	.word	0x00002b00


	//----- nvinfo : EIATTR_SYSCALL_OFFSETS
	.align		4
.L_15763:
        /*0210*/ 	.byte	0x04, 0x46
        /*0212*/ 	.short	(.L_15765 - .L_15764)


	//   ....[0]....
.L_15764:
        /*0214*/ 	.word	0x000029d0


	//----- nvinfo : EIATTR_EXIT_INSTR_OFFSETS
	.align		4
.L_15765:
        /*0218*/ 	.byte	0x04, 0x1c
        /*021a*/ 	.short	(.L_15767 - .L_15766)


	//   ....[0]....
.L_15766:
        /*021c*/ 	.word	0x00000090


	//   ....[1]....
        /*0220*/ 	.word	0x000026a0


	//   ....[2]....
        /*0224*/ 	.word	0x000028d0


	//   ....[3]....
        /*0228*/ 	.word	0x000029e0


	//----- nvinfo : EIATTR_CRS_STACK_SIZE
	.align		4
.L_15767:
        /*022c*/ 	.byte	0x04, 0x1e
        /*022e*/ 	.short	(.L_15769 - .L_15768)
.L_15768:
        /*0230*/ 	.word	0x00000000


	//----- nvinfo : EIATTR_CBANK_PARAM_SIZE
	.align		4
.L_15769:
        /*0234*/ 	.byte	0x03, 0x19
        /*0236*/ 	.short	0x008c


	//----- nvinfo : EIATTR_PARAM_CBANK
	.align		4
        /*0238*/ 	.byte	0x04, 0x0a
        /*023a*/ 	.short	(.L_15771 - .L_15770)
	.align		4
.L_15770:
        /*023c*/ 	.word	index@(.nv.constant0._ZN4vllm25paged_attention_v2_kernelI13__nv_bfloat16hLi96ELi8ELi128ELNS_18Fp8KVCacheDataTypeE1ELb0ELi512EEEvPfS3_PT_PKS4_PKT0_SA_ifPKiSC_iPKfiiiSE_SE_iiiii)
        /*0240*/ 	.short	0x0210
        /*0242*/ 	.short	0x008c


	//----- nvinfo : EIATTR_SW_WAR
	.align		4
.L_15771:
        /*0244*/ 	.byte	0x04, 0x36
        /*0246*/ 	.short	(.L_15773 - .L_15772)
.L_15772:
        /*0248*/ 	.word	0x00000008
.L_15773:


//--------------------- .nv.info._ZN4vllm25paged_attention_v2_kernelI13__nv_bfloat16hLi80ELi8ELi128ELNS_18Fp8KVCacheDataTypeE1ELb0ELi512EEEvPfS3_PT_PKS4_PKT0_SA_ifPKiSC_iPKfiiiSE_SE_iiiii --------------------------
	.section	.nv.info._ZN4vllm25paged_attention_v2_kernelI13__nv_bfloat16hLi80ELi8ELi128ELNS_18Fp8KVCacheDataTypeE1ELb0ELi512EEEvPfS3_PT_PKS4_PKT0_SA_ifPKiSC_iPKfiiiSE_SE_iiiii,"",@"SHT_CUDA_INFO"
	.sectionflags	@""
	.align	4


	//----- nvinfo : EIATTR_CUDA_API_VERSION
	.align		4
        /*0000*/ 	.byte	0x04, 0x37
        /*0002*/ 	.short	(.L_15775 - .L_15774)
.L_15774:
        /*0004*/ 	.word	0x00000082


	//----- nvinfo : EIATTR_KPARAM_INFO
	.align		4
.L_15775:
        /*0008*/ 	.byte	0x04, 0x17
        /*000a*/ 	.short	(.L_15777 - .L_15776)
.L_15776:
        /*000c*/ 	.word	0x00000000
        /*0010*/ 	.short	0x0015
        /*0012*/ 	.short	0x0088
        /*0014*/ 	.byte	0x00, 0xf0, 0x11, 0x00


	//----- nvinfo : EIATTR_KPARAM_INFO
	.align		4
.L_15777:
        /*0018*/ 	.byte	0x04, 0x17
        /*001a*/ 	.short	(.L_15779 - .L_15778)
.L_15778:
        /*001c*/ 	.word	0x00000000
        /*0020*/ 	.short	0x0014
        /*0022*/ 	.short	0x0084
        /*0024*/ 	.byte	0x00, 0xf0, 0x11, 0x00


	//----- nvinfo : EIATTR_KPARAM_INFO
	.align		4
.L_15779:
        /*0028*/ 	.byte	0x04, 0x17
        /*002a*/ 	.short	(.L_15781 - .L_15780)
.L_15780:
        /*002c*/ 	.word	0x00000000
        /*0030*/ 	.short	0x0013
        /*0032*/ 	.short	0x0080
        /*0034*/ 	.byte	0x00, 0xf0, 0x11, 0x00


	//----- nvinfo : EIATTR_KPARAM_INFO
	.align		4
.L_15781:
        /*0038*/ 	.byte	0x04, 0x17
        /*003a*/ 	.short	(.L_15783 - .L_15782)
.L_15782:
        /*003c*/ 	.word	0x00000000
        /*0040*/ 	.short	0x0012
        /*0042*/ 	.short	0x007c
        /*0044*/ 	.byte	0x00, 0xf0, 0x11, 0x00


	//----- nvinfo : EIATTR_KPARAM_INFO
	.align		4
.L_15783:
        /*0048*/ 	.byte	0x04, 0x17
        /*004a*/ 	.short	(.L_15785 - .L_15784)
.L_15784:
        /*004c*/ 	.word	0x00000000
        /*0050*/ 	.short	0x0011
        /*0052*/ 	.short	0x0078
        /*0054*/ 	.byte	0x00, 0xf0, 0x11, 0x00


	//----- nvinfo : EIATTR_KPARAM_INFO
	.align		4
.L_15785:
        /*0058*/ 	.byte	0x04, 0x17
        /*005a*/ 	.short	(.L_15787 - .L_15786)
.L_15786:
        /*005c*/ 	.word	0x00000000
        /*0060*/ 	.short	0x0010
        /*0062*/ 	.short	0x0070
        /*0064*/ 	.byte	0x00, 0xf0, 0x21, 0x00


	//----- nvinfo : EIATTR_KPARAM_INFO
	.align		4
.L_15787:
        /*0068*/ 	.byte	0x04, 0x17
        /*006a*/ 	.short	(.L_15789 - .L_15788)
.L_15788:
        /*006c*/ 	.word	0x00000000
        /*0070*/ 	.short	0x000f
        /*0072*/ 	.short	0x0068
        /*0074*/ 	.byte	0x00, 0xf0, 0x21, 0x00


	//----- nvinfo : EIATTR_KPARAM_INFO
	.align		4
.L_15789:
        /*0078*/ 	.byte	0x04, 0x17
        /*007a*/ 	.short	(.L_15791 - .L_15790)
.L_15790:
        /*007c*/ 	.word	0x00000000
        /*0080*/ 	.short	0x000e
        /*0082*/ 	.short	0x0060
        /*0084*/ 	.byte	0x00, 0xf0, 0x11, 0x00


	//----- nvinfo : EIATTR_KPARAM_INFO
	.align		4
.L_15791:
        /*0088*/ 	.byte	0x04, 0x17
        /*008a*/ 	.short	(.L_15793 - .L_15792)
.L_15792:
        /*008c*/ 	.word	0x00000000
        /*0090*/ 	.short	0x000d
        /*0092*/ 	.short	0x005c
        /*0094*/ 	.byte	0x00, 0xf0, 0x11, 0x00


	//----- nvinfo : EIATTR_KPARAM_INFO
	.align		4
.L_15793:
        /*0098*/ 	.byte	0x04, 0x17
        /*009a*/ 	.short	(.L_15795 - .L_15794)
.L_15794:
        /*009c*/ 	.word	0x00000000
        /*00a0*/ 	.short	0x000c
        /*00a2*/ 	.short	0x0058
        /*00a4*/ 	.byte	0x00, 0xf0, 0x11, 0x00


	//----- nvinfo : EIATTR_KPARAM_INFO
	.align		4
.L_15795:
        /*00a8*/ 	.byte	0x04, 0x17
        /*00aa*/ 	.short	(.L_15797 - .L_15796)
.L_15796:
        /*00ac*/ 	.word	0x00000000
        /*00b0*/ 	.short	0x000b
        /*00b2*/ 	.short	0x0050
        /*00b4*/ 	.byte	0x00, 0xf0, 0x21, 0x00


	//----- nvinfo : EIATTR_KPARAM_INFO
	.align		4
.L_15797:
        /*00b8*/ 	.byte	0x04, 0x17
        /*00ba*/ 	.short	(.L_15799 - .L_15798)
.L_15798:
        /*00bc*/ 	.word	0x00000000
        /*00c0*/ 	.short	0x000a
        /*00c2*/ 	.short	0x0048
        /*00c4*/ 	.byte	0x00, 0xf0, 0x11, 0x00


	//----- nvinfo : EIATTR_KPARAM_INFO
	.align		4
.L_15799:
        /*00c8*/ 	.byte	0x04, 0x17
        /*00ca*/ 	.short	(.L_15801 - .L_15800)
.L_15800:
        /*00cc*/ 	.word	0x00000000
        /*00d0*/ 	.short	0x0009
        /*00d2*/ 	.short	0x0040
        /*00d4*/ 	.byte	0x00, 0xf0, 0x21, 0x00


	//----- nvinfo : EIATTR_KPARAM_INFO
	.align		4
.L_15801:
        /*00d8*/ 	.byte	0x04, 0x17
        /*00da*/ 	.short	(.L_15803 - .L_15802)
.L_15802:
        /*00dc*/ 	.word	0x00000000
        /*00e0*/ 	.short	0x0008
        /*00e2*/ 	.short	0x0038
        /*00e4*/ 	.byte	0x00, 0xf0, 0x21, 0x00


	//----- nvinfo : EIATTR_KPARAM_INFO
	.align		4
.L_15803:
        /*00e8*/ 	.byte	0x04, 0x17
        /*00ea*/ 	.short	(.L_15805 - .L_15804)
.L_15804:
        /*00ec*/ 	.word	0x00000000
        /*00f0*/ 	.short	0x0007
        /*00f2*/ 	.short	0x0034
        /*00f4*/ 	.byte	0x00, 0xf0, 0x11, 0x00


	//----- nvinfo : EIATTR_KPARAM_INFO
	.align		4
.L_15805:
        /*00f8*/ 	.byte	0x04, 0x17
        /*00fa*/ 	.short	(.L_15807 - .L_15806)
.L_15806:
        /*00fc*/ 	.word	0x00000000
        /*0100*/ 	.short	0x0006
        /*0102*/ 	.short	0x0030
        /*0104*/ 	.byte	0x00, 0xf0, 0x11, 0x00


	//----- nvinfo : EIATTR_KPARAM_INFO
	.align		4
.L_15807:
        /*0108*/ 	.byte	0x04, 0x17
        /*010a*/ 	.short	(.L_15809 - .L_15808)
.L_15808:
        /*010c*/ 	.word	0x00000000
        /*0110*/ 	.short	0x0005
        /*0112*/ 	.short	0x0028
        /*0114*/ 	.byte	0x00, 0xf0, 0x21, 0x00


	//----- nvinfo : EIATTR_KPARAM_INFO
	.align		4
.L_15809:
        /*0118*/ 	.byte	0x04, 0x17
        /*011a*/ 	.short	(.L_15811 - .L_15810)
.L_15810:
        /*011c*/ 	.word	0x00000000
        /*0120*/ 	.short	0x0004
        /*0122*/ 	.short	0x0020
        /*0124*/ 	.byte	0x00, 0xf0, 0x21, 0x00


	//----- nvinfo : EIATTR_KPARAM_INFO
	.align		4
.L_15811:
        /*0128*/ 	.byte	0x04, 0x17
        /*012a*/ 	.short	(.L_15813 - .L_15812)
.L_15812:
        /*012c*/ 	.word	0x00000000
        /*0130*/ 	.short	0x0003
        /*0132*/ 	.short	0x0018
        /*0134*/ 	.byte	0x00, 0xf0, 0x21, 0x00


	//----- nvinfo : EIATTR_KPARAM_INFO
	.align		4
.L_15813:
        /*0138*/ 	.byte	0x04, 0x17
        /*013a*/ 	.short	(.L_15815 - .L_15814)
.L_15814:
        /*013c*/ 	.word	0x00000000
        /*0140*/ 	.short	0x0002
        /*0142*/ 	.short	0x0010
        /*0144*/ 	.byte	0x00, 0xf0, 0x21, 0x00


	//----- nvinfo : EIATTR_KPARAM_INFO
	.align		4
.L_15815:
        /*0148*/ 	.byte	0x04, 0x17
        /*014a*/ 	.short	(.L_15817 - .L_15816)
.L_15816:
        /*014c*/ 	.word	0x00000000
        /*0150*/ 	.short	0x0001
        /*0152*/ 	.short	0x0008
        /*0154*/ 	.byte	0x00, 0xf0, 0x21, 0x00


	//----- nvinfo : EIATTR_KPARAM_INFO
	.align		4
.L_15817:
        /*0158*/ 	.byte	0x04, 0x17
        /*015a*/ 	.short	(.L_15819 - .L_15818)
.L_15818:
        /*015c*/ 	.word	0x00000000
        /*0160*/ 	.short	0x0000
        /*0162*/ 	.short	0x0000
        /*0164*/ 	.byte	0x00, 0xf0, 0x21, 0x00


	//----- nvinfo : EIATTR_SPARSE_MMA_MASK
	.align		4
.L_15819:
        /*0168*/ 	.byte	0x03, 0x50
        /*016a*/ 	.short	0x0000


	//----- nvinfo : EIATTR_MAXREG_COUNT
	.align		4
        /*016c*/ 	.byte	0x03, 0x1b
        /*016e*/ 	.short	0x00ff


	//----- nvinfo : EIATTR_NUM_BARRIERS
	.align		4
        /*0170*/ 	.byte	0x02, 0x4c
        /*0172*/ 	.byte	0x01
	.zero		1


	//----- nvinfo : EIATTR_EXTERNS
	.align		4
        /*0174*/ 	.byte	0x04, 0x0f
        /*0176*/ 	.short	(.L_15821 - .L_15820)


	//   ....[0]....
	.align		4
.L_15820:
        /*0178*/ 	.word	index@(__assertfail)


	//----- nvinfo : EIATTR_MERCURY_ISA_VERSION
	.align		4
.L_15821:
        /*017c*/ 	.byte	0x03, 0x5f
        /*017e*/ 	.short	0x0101


	//----- nvinfo : EIATTR_COOP_GROUP_MASK_REGIDS
	.align		4
        /*0180*/ 	.byte	0x04, 0x29
        /*0182*/ 	.short	(.L_15823 - .L_15822)


	//   ....[0]....
.L_15822:
        /*0184*/ 	.word	0xffffffff


	//   ....[1]....
        /*0188*/ 	.word	0xffffffff


	//   ....[2]....
        /*018c*/ 	.word	0xffffffff


	//   ....[3]....
        /*0190*/ 	.word	0xffffffff


	//   ....[4]....
        /*0194*/ 	.word	0xffffffff


	//   ....[5]....
        /*0198*/ 	.word	0xffffffff


	//   ....[6]....
        /*019c*/ 	.word	0xffffffff


	//   ....[7]....
        /*01a0*/ 	.word	0xffffffff


	//   ....[8]....
        /*01a4*/ 	.word	0xffffffff


	//   ....[9]....
        /*01a8*/ 	.word	0xffffffff


	//   ....[10]....
        /*01ac*/ 	.word	0xffffffff


	//   ....[11]....
        /*01b0*/ 	.word	0xffffffff


	//   ....[12]....
        /*01b4*/ 	.word	0xffffffff


	//   ....[13]....
        /*01b8*/ 	.word	0xffffffff


	//   ....[14]....
        /*01bc*/ 	.word	0x0500000f


	//   ....[15]....
        /*01c0*/ 	.word	0x0500000f


	//   ....[16]....
        /*01c4*/ 	.word	0x0500000f


	//----- nvinfo : EIATTR_COOP_GROUP_INSTR_OFFSETS
	.align		4
.L_15823:
        /*01c8*/ 	.byte	0x04, 0x28
        /*01ca*/ 	.short	(.L_15825 - .L_15824)


	//   ....[0]....
.L_15824:
        /*01cc*/ 	.word	0x00000720


	//   ....[1]....
        /*01d0*/ 	.word	0x00000750


	//   ....[2]....
        /*01d4*/ 	.word	0x00000770


	//   ....[3]....
        /*01d8*/ 	.word	0x000008c0


	//   ....[4]....
        /*01dc*/ 	.word	0x000008e0


	//   ....[5]....
        /*01e0*/ 	.word	0x00000900


	//   ....[6]....
        /*01e4*/ 	.word	0x000017b0


	//   ....[7]....
        /*01e8*/ 	.word	0x00001830


	//   ....[8]....
        /*01ec*/ 	.word	0x00001870


	//   ....[9]....
        /*01f0*/ 	.word	0x000018e0


	//   ....[10]....
        /*01f4*/ 	.word	0x00001920


	//   ....[11]....
        /*01f8*/ 	.word	0x00001970


	//   ....[12]....
        /*01fc*/ 	.word	0x00001990


	//   ....[13]....
        /*0200*/ 	.word	0x000019b0


	//   ....[14]....
        /*0204*/ 	.word	0x00002b60


	//   ....[15]....
        /*0208*/ 	.word	0x00002bc0


	//   ....[16]....
        /*020c*/ 	.word	0x00002c20


	//----- nvinfo : EIATTR_SYSCALL_OFFSETS
	.align		4
.L_15825:
        /*0210*/ 	.byte	0x04, 0x46
        /*0212*/ 	.short	(.L_15827 - .L_15826)


	//   ....[0]....
.L_15826:
        /*0214*/ 	.word	0x00002af0


	//----- nvinfo : EIATTR_EXIT_INSTR_OFFSETS
	.align		4
.L_15827:
        /*0218*/ 	.byte	0x04, 0x1c
        /*021a*/ 	.short	(.L_15829 - .L_15828)


	//   ....[0]....
.L_15828:
        /*021c*/ 	.word	0x00000090


	//   ....[1]....
        /*0220*/ 	.word	0x000027d0


	//   ....[2]....
        /*0224*/ 	.word	0x00002970


	//   ....[3]....
        /*0228*/ 	.word	0x000029f0


	//   ....[4]....
        /*022c*/ 	.word	0x00002b00


	//----- nvinfo : EIATTR_CRS_STACK_SIZE
	.align		4
.L_15829:
        /*0230*/ 	.byte	0x04, 0x1e
        /*0232*/ 	.short	(.L_15831 - .L_15830)
.L_15830:
        /*0234*/ 	.word	0x00000000


	//----- nvinfo : EIATTR_CBANK_PARAM_SIZE
	.align		4
.L_15831:
        /*0238*/ 	.byte	0x03, 0x19
        /*023a*/ 	.short	0x008c


	//----- nvinfo : EIATTR_PARAM_CBANK
	.align		4
        /*023c*/ 	.byte	0x04, 0x0a
        /*023e*/ 	.short	(.L_15833 - .L_15832)
	.align		4
.L_15832:
        /*0240*/ 	.word	index@(.nv.constant0._ZN4vllm25paged_attention_v2_kernelI13__nv_bfloat16hLi80ELi8ELi128ELNS_18Fp8KVCacheDataTypeE1ELb0ELi512EEEvPfS3_PT_PKS4_PKT0_SA_ifPKiSC_iPKfiiiSE_SE_iiiii)
        /*0244*/ 	.short	0x0210
        /*0246*/ 	.short	0x008c


	//----- nvinfo : EIATTR_SW_WAR
	.align		4
.L_15833:
        /*0248*/ 	.byte	0x04, 0x36
        /*024a*/ 	.short	(.L_15835 - .L_15834)
.L_15834:
        /*024c*/ 	.word	0x00000008
.L_15835:


//--------------------- .nv.info._ZN4vllm25paged_attention_v2_kernelI13__nv_bfloat16hLi64ELi8ELi128ELNS_18Fp8KVCacheDataTypeE1ELb0ELi512EEEvPfS3_PT_PKS4_PKT0_SA_ifPKiSC_iPKfiiiSE_SE_iiiii --------------------------
	.section	.nv.info._ZN4vllm25paged_attention_v2_kernelI13__nv_bfloat16hLi64ELi8ELi128ELNS_18Fp8KVCacheDataTypeE1ELb0ELi512EEEvPfS3_PT_PKS4_PKT0_SA_ifPKiSC_iPKfiiiSE_SE_iiiii,"",@"SHT_CUDA_INFO"
	.sectionflags	@""
	.align	4


	//----- nvinfo : EIATTR_CUDA_API_VERSION
	.align		4
        /*0000*/ 	.byte	0x04, 0x37
        /*0002*/ 	.short	(.L_15837 - .L_15836)
.L_15836:
        /*0004*/ 	.word	0x00000082


	//----- nvinfo : EIATTR_KPARAM_INFO
	.align		4
.L_15837:
        /*0008*/ 	.byte	0x04, 0x17
        /*000a*/ 	.short	(.L_15839 - .L_15838)
.L_15838:
        /*000c*/ 	.word	0x00000000
        /*0010*/ 	.short	0x0015
        /*0012*/ 	.short	0x0088
        /*0014*/ 	.byte	0x00, 0xf0, 0x11, 0x00


	//----- nvinfo : EIATTR_KPARAM_INFO
	.align		4
.L_15839:
        /*0018*/ 	.byte	0x04, 0x17
        /*001a*/ 	.short	(.L_15841 - .L_15840)
.L_15840:
        /*001c*/ 	.word	0x00000000
        /*0020*/ 	.short	0x0014
        /*0022*/ 	.short	0x0084
        /*0024*/ 	.byte	0x00, 0xf0, 0x11, 0x00


	//----- nvinfo : EIATTR_KPARAM_INFO
	.align		4
.L_15841:
        /*0028*/ 	.byte	0x04, 0x17
        /*002a*/ 	.short	(.L_15843 - .L_15842)
.L_15842:
        /*002c*/ 	.word	0x00000000
        /*0030*/ 	.short	0x0013
        /*0032*/ 	.short	0x0080
        /*0034*/ 	.byte	0x00, 0xf0, 0x11, 0x00


	//----- nvinfo : EIATTR_KPARAM_INFO
	.align		4
.L_15843:
        /*0038*/ 	.byte	0x04, 0x17
        /*003a*/ 	.short	(.L_15845 - .L_15844)
.L_15844:
        /*003c*/ 	.word	0x00000000
        /*0040*/ 	.short	0x0012
        /*0042*/ 	.short	0x007c
        /*0044*/ 	.byte	0x00, 0xf0, 0x11, 0x00


	//----- nvinfo : EIATTR_KPARAM_INFO
	.align		4
.L_15845:
        /*0048*/ 	.byte	0x04, 0x17
        /*004a*/ 	.short	(.L_15847 - .L_15846)
.L_15846:
        /*004c*/ 	.word	0x00000000
        /*0050*/ 	.short	0x0011
        /*0052*/ 	.short	0x0078
        /*0054*/ 	.byte	0x00, 0xf0, 0x11, 0x00


	//----- nvinfo : EIATTR_KPARAM_INFO
	.align		4
.L_15847:
        /*0058*/ 	.byte	0x04, 0x17
        /*005a*/ 	.short	(.L_15849 - .L_15848)
.L_15848:
        /*005c*/ 	.word	0x00000000
        /*0060*/ 	.short	0x0010
        /*0062*/ 	.short	0x0070
        /*0064*/ 	.byte	0x00, 0xf0, 0x21, 0x00


	//----- nvinfo : EIATTR_KPARAM_INFO
	.align		4
.L_15849:
        /*0068*/ 	.byte	0x04, 0x17
        /*006a*/ 	.short	(.L_15851 - .L_15850)
.L_15850:
        /*006c*/ 	.word	0x00000000
        /*0070*/ 	.short	0x000f
        /*0072*/ 	.short	0x0068
        /*0074*/ 	.byte	0x00, 0xf0, 0x21, 0x00


	//----- nvinfo : EIATTR_KPARAM_INFO
	.align		4
.L_15851:
        /*0078*/ 	.byte	0x04, 0x17
        /*007a*/ 	.short	(.L_15853 - .L_15852)
.L_15852:
        /*007c*/ 	.word	0x00000000
        /*0080*/ 	.short	0x000e
        /*0082*/ 	.short	0x0060
        /*0084*/ 	.byte	0x00, 0xf0, 0x11, 0x00


	//----- nvinfo : EIATTR_KPARAM_INFO
	.align		4
.L_15853:
        /*0088*/ 	.byte	0x04, 0x17
        /*008a*/ 	.short	(.L_15855 - .L_15854)
.L_15854:
        /*008c*/ 	.word	0x00000000
        /*0090*/ 	.short	0x000d
        /*0092*/ 	.short	0x005c
        /*0094*/ 	.byte	0x00, 0xf0, 0x11, 0x00


	//----- nvinfo : EIATTR_KPARAM_INFO
	.align		4
.L_15855:
        /*0098*/ 	.byte	0x04, 0x17
        /*009a*/ 	.short	(.L_15857 - .L_15856)
.L_15856:
        /*009c*/ 	.word	0x00000000
        /*00a0*/ 	.short	0x000c
        /*00a2*/ 	.short	0x0058
        /*00a4*/ 	.byte	0x00, 0xf0, 0x11, 0x00


	//----- nvinfo : EIATTR_KPARAM_INFO
	.align		4
.L_15857:
        /*00a8*/ 	.byte	0x04, 0x17
        /*00aa*/ 	.short	(.L_15859 - .L_15858)
.L_15858:
        /*00ac*/ 	.word	0x00000000
        /*00b0*/ 	.short	0x000b
        /*00b2*/ 	.short	0x0050
        /*00b4*/ 	.byte	0x00, 0xf0, 0x21, 0x00


	//----- nvinfo : EIATTR_KPARAM_INFO
	.align		4
.L_15859:
        /*00b8*/ 	.byte	0x04, 0x17
        /*00ba*/ 	.short	(.L_15861 - .L_15860)
.L_15860:
        /*00bc*/ 	.word	0x00000000
        /*00c0*/ 	.short	0x000a
        /*00c2*/ 	.short	0x0048
        /*00c4*/ 	.byte	0x00, 0xf0, 0x11, 0x00


	//----- nvinfo : EIATTR_KPARAM_INFO
	.align		4
.L_15861:
        /*00c8*/ 	.byte	0x04, 0x17
        /*00ca*/ 	.short	(.L_15863 - .L_15862)
.L_15862:
        /*00cc*/ 	.word	0x00000000
        /*00d0*/ 	.short	0x0009
        /*00d2*/ 	.short	0x0040
        /*00d4*/ 	.byte	0x00, 0xf0, 0x21, 0x00


	//----- nvinfo : EIATTR_KPARAM_INFO
	.align		4
.L_15863:
        /*00d8*/ 	.byte	0x04, 0x17
        /*00da*/ 	.short	(.L_15865 - .L_15864)
.L_15864:
        /*00dc*/ 	.word	0x00000000
        /*00e0*/ 	.short	0x0008
        /*00e2*/ 	.short	0x0038
        /*00e4*/ 	.byte	0x00, 0xf0, 0x21, 0x00


	//----- nvinfo : EIATTR_KPARAM_INFO
	.align		4
.L_15865:
        /*00e8*/ 	.byte	0x04, 0x17
        /*00ea*/ 	.short	(.L_15867 - .L_15866)
.L_15866:
        /*00ec*/ 	.word	0x00000000
        /*00f0*/ 	.short	0x0007
        /*00f2*/ 	.short	0x0034
        /*00f4*/ 	.byte	0x00, 0xf0, 0x11, 0x00


	//----- nvinfo : EIATTR_KPARAM_INFO
	.align		4
.L_15867:
        /*00f8*/ 	.byte	0x04, 0x17
        /*00fa*/ 	.short	(.L_15869 - .L_15868)
.L_15868:
        /*00fc*/ 	.word	0x00000000
        /*0100*/ 	.short	0x0006
        /*0102*/ 	.short	0x0030
        /*0104*/ 	.byte	0x00, 0xf0, 0x11, 0x00


	//----- nvinfo : EIATTR_KPARAM_INFO
	.align		4
.L_15869:
        /*0108*/ 	.byte	0x04, 0x17
        /*010a*/ 	.short	(.L_15871 - .L_15870)
.L_15870:
        /*010c*/ 	.word	0x00000000
        /*0110*/ 	.short	0x0005
        /*0112*/ 	.short	0x0028
        /*0114*/ 	.byte	0x00, 0xf0, 0x21, 0x00


	//----- nvinfo : EIATTR_KPARAM_INFO
	.align		4
.L_15871:
        /*0118*/ 	.byte	0x04, 0x17
        /*011a*/ 	.short	(.L_15873 - .L_15872)
.L_15872:
        /*011c*/ 	.word	0x00000000
        /*0120*/ 	.short	0x0004
        /*0122*/ 	.short	0x0020
        /*0124*/ 	.byte	0x00, 0xf0, 0x21, 0x00


	//----- nvinfo : EIATTR_KPARAM_INFO
	.align		4
.L_15873:
        /*0128*/ 	.byte	0x04, 0x17
        /*012a*/ 	.short	(.L_15875 - .L_15874)
.L_15874:
        /*012c*/ 	.word	0x00000000
        /*0130*/ 	.short	0x0003
        /*0132*/ 	.short	0x0018
        /*0134*/ 	.byte	0x00, 0xf0, 0x21, 0x00


	//----- nvinfo : EIATTR_KPARAM_INFO
	.align		4
.L_15875:
        /*0138*/ 	.byte	0x04, 0x17
        /*013a*/ 	.short	(.L_15877 - .L_15876)
.L_15876:
        /*013c*/ 	.word	0x00000000
        /*0140*/ 	.short	0x0002
        /*0142*/ 	.short	0x0010
        /*0144*/ 	.byte	0x00, 0xf0, 0x21, 0x00


	//----- nvinfo : EIATTR_KPARAM_INFO
	.align		4
.L_15877:
        /*0148*/ 	.byte	0x04, 0x17
        /*014a*/ 	.short	(.L_15879 - .L_15878)
.L_15878:
        /*014c*/ 	.word	0x00000000
        /*0150*/ 	.short	0x0001
        /*0152*/ 	.short	0x0008
        /*0154*/ 	.byte	0x00, 0xf0, 0x21, 0x00


	//----- nvinfo : EIATTR_KPARAM_INFO
	.align		4
.L_15879:
        /*0158*/ 	.byte	0x04, 0x17
        /*015a*/ 	.short	(.L_15881 - .L_15880)
.L_15880:
        /*015c*/ 	.word	0x00000000
        /*0160*/ 	.short	0x0000
        /*0162*/ 	.short	0x0000
        /*0164*/ 	.byte	0x00, 0xf0, 0x21, 0x00


	//----- nvinfo : EIATTR_SPARSE_MMA_MASK
	.align		4
.L_15881:
        /*0168*/ 	.byte	0x03, 0x50
        /*016a*/ 	.short	0x0000


	//----- nvinfo : EIATTR_MAXREG_COUNT
	.align		4
        /*016c*/ 	.byte	0x03, 0x1b
        /*016e*/ 	.short	0x00ff


	//----- nvinfo : EIATTR_NUM_BARRIERS
	.align		4
        /*0170*/ 	.byte	0x02, 0x4c
        /*0172*/ 	.byte	0x01
	.zero		1


	//----- nvinfo : EIATTR_EXTERNS
	.align		4
        /*0174*/ 	.byte	0x04, 0x0f
        /*0176*/ 	.short	(.L_15883 - .L_15882)


	//   ....[0]....
	.align		4
.L_15882:
        /*0178*/ 	.word	index@(__assertfail)


	//----- nvinfo : EIATTR_MERCURY_ISA_VERSION
	.align		4
.L_15883:
        /*017c*/ 	.byte	0x03, 0x5f
        /*017e*/ 	.short	0x0101


	//----- nvinfo : EIATTR_COOP_GROUP_MASK_REGIDS
	.align		4
        /*0180*/ 	.byte	0x04, 0x29
        /*0182*/ 	.short	(.L_15885 - .L_15884)


	//   ....[0]....
.L_15884:
        /*0184*/ 	.word	0xffffffff


	//   ....[1]....
        /*0188*/ 	.word	0xffffffff


	//   ....[2]....
        /*018c*/ 	.word	0xffffffff


	//   ....[3]....
        /*0190*/ 	.word	0xffffffff


	//   ....[4]....
        /*0194*/ 	.word	0xffffffff


	//   ....[5]....
        /*0198*/ 	.word	0xffffffff


	//   ....[6]....
        /*019c*/ 	.word	0xffffffff


	//   ....[7]....
        /*01a0*/ 	.word	0xffffffff


	//   ....[8]....
        /*01a4*/ 	.word	0xffffffff


	//   ....[9]....
        /*01a8*/ 	.word	0xffffffff


	//   ....[10]....
        /*01ac*/ 	.word	0xffffffff


	//   ....[11]....
        /*01b0*/ 	.word	0xffffffff


	//   ....[12]....
        /*01b4*/ 	.word	0xffffffff


	//   ....[13]....
        /*01b8*/ 	.word	0xffffffff


	//   ....[14]....
        /*01bc*/ 	.word	0x0500000f


	//   ....[15]....
        /*01c0*/ 	.word	0x0500000f


	//   ....[16]....
        /*01c4*/ 	.word	0x0500000f


	//----- nvinfo : EIATTR_COOP_GROUP_INSTR_OFFSETS
	.align		4
.L_15885:
        /*01c8*/ 	.byte	0x04, 0x28
        /*01ca*/ 	.short	(.L_15887 - .L_15886)


	//   ....[0]....
.L_15886:
        /*01cc*/ 	.word	0x00000700


	//   ....[1]....
        /*01d0*/ 	.word	0x00000730


	//   ....[2]....
        /*01d4*/ 	.word	0x00000750


	//   ....[3]....
        /*01d8*/ 	.word	0x000008a0


	//   ....[4]....
        /*01dc*/ 	.word	0x000008c0


	//   ....[5]....
        /*01e0*/ 	.word	0x000008e0


	//   ....[6]....
        /*01e4*/ 	.word	0x00001780


	//   ....[7]....
        /*01e8*/ 	.word	0x00001800


	//   ....[8]....
        /*01ec*/ 	.word	0x00001840


	//   ....[9]....
        /*01f0*/ 	.word	0x000018b0


	//   ....[10]....
        /*01f4*/ 	.word	0x000018f0


	//   ....[11]....
        /*01f8*/ 	.word	0x00001940


	//   ....[12]....
        /*01fc*/ 	.word	0x00001960


	//   ....[13]....
        /*0200*/ 	.word	0x00001980


	//   ....[14]....
        /*0204*/ 	.word	0x00002920


	//   ....[15]....
        /*0208*/ 	.word	0x00002980


	//   ....[16]....
        /*020c*/ 	.word	0x000029e0


	//----- nvinfo : EIATTR_SYSCALL_OFFSETS
	.align		4
.L_15887:
        /*0210*/ 	.byte	0x04, 0x46
        /*0212*/ 	.short	(.L_15889 - .L_15888)


	//   ....[0]....
.L_15888:
        /*0214*/ 	.word	0x000028b0


	//----- nvinfo : EIATTR_EXIT_INSTR_OFFSETS
	.align		4
.L_15889:
        /*0218*/ 	.byte	0x04, 0x1c
        /*021a*/ 	.short	(.L_15891 - .L_15890)


	//   ....[0]....
.L_15890:
        /*021c*/ 	.word	0x00000090


	//   ....[1]....
        /*0220*/ 	.word	0x00002600


	//   ....[2]....
        /*0224*/ 	.word	0x000027b0


	//   ....[3]....
        /*0228*/ 	.word	0x000028c0


	//----- nvinfo : EIATTR_CRS_STACK_SIZE
	.align		4
.L_15891:
        /*022c*/ 	.byte	0x04, 0x1e
        /*022e*/ 	.short	(.L_15893 - .L_15892)
.L_15892:
        /*0230*/ 	.word	0x00000000


	//----- nvinfo : EIATTR_CBANK_PARAM_SIZE
	.align		4
.L_15893:
        /*0234*/ 	.byte	0x03, 0x19
        /*0236*/ 	.short	0x008c


	//----- nvinfo : EIATTR_PARAM_CBANK
	.align		4
        /*0238*/ 	.byte	0x04, 0x0a
        /*023a*/ 	.short	(.L_15895 - .L_15894)
	.align		4
.L_15894:
        /*023c*/ 	.word	index@(.nv.constant0._ZN4vllm25paged_attention_v2_kernelI13__nv_bfloat16hLi64ELi8ELi128ELNS_18Fp8KVCacheDataTypeE1ELb0ELi512EEEvPfS3_PT_PKS4_PKT0_SA_ifPKiSC_iPKfiiiSE_SE_iiiii)
        /*0240*/ 	.short	0x0210
        /*0242*/ 	.short	0x008c


	//----- nvinfo : EIATTR_SW_WAR
	.align		4
.L_15895:
        /*0244*/ 	.byte	0x04, 0x36
        /*0246*/ 	.short	(.L_15897 - .L_15896)
.L_15896:
        /*0248*/ 	.word	0x00000008
.L_15897:


//--------------------- .nv.info._ZN4vllm25paged_attention_v2_kernelI13__nv_bfloat16hLi32ELi8ELi128ELNS_18Fp8KVCacheDataTypeE1ELb0ELi512EEEvPfS3_PT_PKS4_PKT0_SA_ifPKiSC_iPKfiiiSE_SE_iiiii --------------------------
	.section	.nv.info._ZN4vllm25paged_attention_v2_kernelI13__nv_bfloat16hLi32ELi8ELi128ELNS_18Fp8KVCacheDataTypeE1ELb0ELi512EEEvPfS3_PT_PKS4_PKT0_SA_ifPKiSC_iPKfiiiSE_SE_iiiii,"",@"SHT_CUDA_INFO"
	.sectionflags	@""
	.align	4


	//----- nvinfo : EIATTR_CUDA_API_VERSION
	.align		4
        /*0000*/ 	.byte	0x04, 0x37
        /*0002*/ 	.short	(.L_15899 - .L_15898)
.L_15898:
        /*0004*/ 	.word	0x00000082


	//----- nvinfo : EIATTR_KPARAM_INFO
	.align		4
.L_15899:
        /*0008*/ 	.byte	0x04, 0x17
        /*000a*/ 	.short	(.L_15901 - .L_15900)
.L_15900:
        /*000c*/ 	.word	0x00000000
        /*0010*/ 	.short	0x0015
        /*0012*/ 	.short	0x0088
        /*0014*/ 	.byte	0x00, 0xf0, 0x11, 0x00


	//----- nvinfo : EIATTR_KPARAM_INFO
	.align		4
.L_15901:
        /*0018*/ 	.byte	0x04, 0x17
        /*001a*/ 	.short	(.L_15903 - .L_15902)
.L_15902:
        /*001c*/ 	.word	0x00000000
        /*0020*/ 	.short	0x0014
        /*0022*/ 	.short	0x0084
        /*0024*/ 	.byte	0x00, 0xf0, 0x11, 0x00


	//----- nvinfo : EIATTR_KPARAM_INFO
	.align		4
.L_15903:
        /*0028*/ 	.byte	0x04, 0x17
        /*002a*/ 	.short	(.L_15905 - .L_15904)
.L_15904:
        /*002c*/ 	.word	0x00000000
        /*0030*/ 	.short	0x0013
        /*0032*/ 	.short	0x0080
        /*0034*/ 	.byte	0x00, 0xf0, 0x11, 0x00


	//----- nvinfo : EIATTR_KPARAM_INFO
	.align		4
.L_15905:
        /*0038*/ 	.byte	0x04, 0x17
        /*003a*/ 	.short	(.L_15907 - .L_15906)
.L_15906:
        /*003c*/ 	.word	0x00000000
        /*0040*/ 	.short	0x0012
        /*0042*/ 	.short	0x007c
        /*0044*/ 	.byte	0x00, 0xf0, 0x11, 0x00


	//----- nvinfo : EIATTR_KPARAM_INFO
	.align		4
.L_15907:
        /*0048*/ 	.byte	0x04, 0x17
        /*004a*/ 	.short	(.L_15909 - .L_15908)
.L_15908:
        /*004c*/ 	.word	0x00000000
        /*0050*/ 	.short	0x0011
        /*0052*/ 	.short	0x0078
        /*0054*/ 	.byte	0x00, 0xf0, 0x11, 0x00


	//----- nvinfo : EIATTR_KPARAM_INFO
	.align		4
.L_15909:
        /*0058*/ 	.byte	0x04, 0x17
        /*005a*/ 	.short	(.L_15911 - .L_15910)
.L_15910:
        /*005c*/ 	.word	0x00000000
        /*0060*/ 	.short	0x0010
        /*0062*/ 	.short	0x0070
        /*0064*/ 	.byte	0x00, 0xf0, 0x21, 0x00


	//----- nvinfo : EIATTR_KPARAM_INFO
	.align		4
.L_15911:
        /*0068*/ 	.byte	0x04, 0x17
        /*006a*/ 	.short	(.L_15913 - .L_15912)
.L_15912:
        /*006c*/ 	.word	0x00000000
        /*0070*/ 	.short	0x000f
        /*0072*/ 	.short	0x0068
        /*0074*/ 	.byte	0x00, 0xf0, 0x21, 0x00


	//----- nvinfo : EIATTR_KPARAM_INFO
	.align		4
.L_15913:
        /*0078*/ 	.byte	0x04, 0x17
        /*007a*/ 	.short	(.L_15915 - .L_15914)
.L_15914:
        /*007c*/ 	.word	0x00000000
        /*0080*/ 	.short	0x000e
        /*0082*/ 	.short	0x0060
        /*0084*/ 	.byte	0x00, 0xf0, 0x11, 0x00


	//----- nvinfo : EIATTR_KPARAM_INFO
	.align		4
.L_15915:
        /*0088*/ 	.byte	0x04, 0x17
        /*008a*/ 	.short	(.L_15917 - .L_15916)
.L_15916:
        /*008c*/ 	.word	0x00000000
        /*0090*/ 	.short	0x000d
        /*0092*/ 	.short	0x005c
        /*0094*/ 	.byte	0x00, 0xf0, 0x11, 0x00


	//----- nvinfo : EIATTR_KPARAM_INFO
	.align		4
.L_15917:
        /*0098*/ 	.byte	0x04, 0x17
        /*009a*/ 	.short	(.L_15919 - .L_15918)
.L_15918:
        /*009c*/ 	.word	0x00000000
        /*00a0*/ 	.short	0x000c
        /*00a2*/ 	.short	0x0058
        /*00a4*/ 	.byte	0x00, 0xf0, 0x11, 0x00


	//----- nvinfo : EIATTR_KPARAM_INFO
	.align		4
.L_15919:
        /*00a8*/ 	.byte	0x04, 0x17
        /*00aa*/ 	.short	(.L_15921 - .L_15920)
.L_15920:
        /*00ac*/ 	.word	0x00000000
        /*00b0*/ 	.short	0x000b
        /*00b2*/ 	.short	0x0050
        /*00b4*/ 	.byte	0x00, 0xf0, 0x21, 0x00


	//----- nvinfo : EIATTR_KPARAM_INFO
	.align		4
.L_15921:
        /*00b8*/ 	.byte	0x04, 0x17
        /*00ba*/ 	.short	(.L_15923 - .L_15922)
.L_15922:
        /*00bc*/ 	.word	0x00000000
        /*00c0*/ 	.short	0x000a
        /*00c2*/ 	.short	0x0048
        /*00c4*/ 	.byte	0x00, 0xf0, 0x11, 0x00


	//----- nvinfo : EIATTR_KPARAM_INFO
	.align		4
.L_15923:
        /*00c8*/ 	.byte	0x04, 0x17
        /*00ca*/ 	.short	(.L_15925 - .L_15924)
.L_15924:
        /*00cc*/ 	.word	0x00000000
        /*00d0*/ 	.short	0x0009
        /*00d2*/ 	.short	0x0040
        /*00d4*/ 	.byte	0x00, 0xf0, 0x21, 0x00


	//----- nvinfo : EIATTR_KPARAM_INFO
	.align		4
.L_15925:
        /*00d8*/ 	.byte	0x04, 0x17
        /*00da*/ 	.short	(.L_15927 - .L_15926)
.L_15926:
        /*00dc*/ 	.word	0x00000000
        /*00e0*/ 	.short	0x0008
        /*00e2*/ 	.short	0x0038
        /*00e4*/ 	.byte	0x00, 0xf0, 0x21, 0x00


	//----- nvinfo : EIATTR_KPARAM_INFO
	.align		4
.L_15927:
        /*00e8*/ 	.byte	0x04, 0x17
        /*00ea*/ 	.short	(.L_15929 - .L_15928)
.L_15928:
        /*00ec*/ 	.word	0x00000000
        /*00f0*/ 	.short	0x0007
        /*00f2*/ 	.short	0x0034
        /*00f4*/ 	.byte	0x00, 0xf0, 0x11, 0x00


	//----- nvinfo : EIATTR_KPARAM_INFO
	.align		4
.L_15929:
        /*00f8*/ 	.byte	0x04, 0x17
        /*00fa*/ 	.short	(.L_15931 - .L_15930)
.L_15930:
        /*00fc*/ 	.word	0x00000000
        /*0100*/ 	.short	0x0006
        /*0102*/ 	.short	0x0030
        /*0104*/ 	.byte	0x00, 0xf0, 0x11, 0x00


	//----- nvinfo : EIATTR_KPARAM_INFO
	.align		4
.L_15931:
        /*0108*/ 	.byte	0x04, 0x17
        /*010a*/ 	.short	(.L_15933 - .L_15932)
.L_15932:
        /*010c*/ 	.word	0x00000000
        /*0110*/ 	.short	0x0005
        /*0112*/ 	.short	0x0028
        /*0114*/ 	.byte	0x00, 0xf0, 0x21, 0x00


	//----- nvinfo : EIATTR_KPARAM_INFO
	.align		4
.L_15933:
        /*0118*/ 	.byte	0x04, 0x17
        /*011a*/ 	.short	(.L_15935 - .L_15934)
.L_15934:
        /*011c*/ 	.word	0x00000000
        /*0120*/ 	.short	0x0004
        /*0122*/ 	.short	0x0020
        /*0124*/ 	.byte	0x00, 0xf0, 0x21, 0x00


	//----- nvinfo : EIATTR_KPARAM_INFO
	.align		4
.L_15935:
        /*0128*/ 	.byte	0x04, 0x17
        /*012a*/ 	.short	(.L_15937 - .L_15936)
.L_15936:
        /*012c*/ 	.word	0x00000000
        /*0130*/ 	.short	0x0003
        /*0132*/ 	.short	0x0018
        /*0134*/ 	.byte	0x00, 0xf0, 0x21, 0x00


	//----- nvinfo : EIATTR_KPARAM_INFO
	.align		4
.L_15937:
        /*0138*/ 	.byte	0x04, 0x17
        /*013a*/ 	.short	(.L_15939 - .L_15938)
.L_15938:
        /*013c*/ 	.word	0x00000000
        /*0140*/ 	.short	0x0002
        /*0142*/ 	.short	0x0010
        /*0144*/ 	.byte	0x00, 0xf0, 0x21, 0x00


	//----- nvinfo : EIATTR_KPARAM_INFO
	.align		4
.L_15939:
        /*0148*/ 	.byte	0x04, 0x17
        /*014a*/ 	.short	(.L_15941 - .L_15940)
.L_15940:
        /*014c*/ 	.word	0x00000000
        /*0150*/ 	.short	0x0001
        /*0152*/ 	.short	0x0008
        /*0154*/ 	.byte	0x00, 0xf0, 0x21, 0x00


	//----- nvinfo : EIATTR_KPARAM_INFO
	.align		4
.L_15941:
        /*0158*/ 	.byte	0x04, 0x17
        /*015a*/ 	.short	(.L_15943 - .L_15942)
.L_15942:
        /*015c*/ 	.word	0x00000000
        /*0160*/ 	.short	0x0000
        /*0162*/ 	.short	0x0000
        /*0164*/ 	.byte	0x00, 0xf0, 0x21, 0x00


	//----- nvinfo : EIATTR_SPARSE_MMA_MASK
	.align		4
.L_15943:
        /*0168*/ 	.byte	0x03, 0x50
        /*016a*/ 	.short	0x0000


	//----- nvinfo : EIATTR_MAXREG_COUNT
	.align		4
        /*016c*/ 	.byte	0x03, 0x1b
        /*016e*/ 	.short	0x00ff


	//----- nvinfo : EIATTR_NUM_BARRIERS
	.align		4
        /*0170*/ 	.byte	0x02, 0x4c
        /*0172*/ 	.byte	0x01
	.zero		1


	//----- nvinfo : EIATTR_EXTERNS
	.align		4
        /*0174*/ 	.byte	0x04, 0x0f
        /*0176*/ 	.short	(.L_15945 - .L_15944)


	//   ....[0]....
	.align		4
.L_15944:
        /*0178*/ 	.word	index@(__assertfail)


	//----- nvinfo : EIATTR_MERCURY_ISA_VERSION
	.align		4
.L_15945:
        /*017c*/ 	.byte	0x03, 0x5f
        /*017e*/ 	.short	0x0101


	//----- nvinfo : EIATTR_COOP_GROUP_MASK_REGIDS
	.align		4
        /*0180*/ 	.byte	0x04, 0x29
        /*0182*/ 	.short	(.L_15947 - .L_15946)


	//   ....[0]....
.L_15946:
        /*0184*/ 	.word	0xffffffff


	//   ....[1]....
        /*0188*/ 	.word	0xffffffff


	//   ....[2]....
        /*018c*/ 	.word	0xffffffff


	//   ....[3]....
        /*0190*/ 	.word	0xffffffff


	//   ....[4]....
        /*0194*/ 	.word	0xffffffff


	//   ....[5]....
        /*0198*/ 	.word	0xffffffff


	//   ....[6]....
        /*019c*/ 	.word	0xffffffff


	//   ....[7]....
        /*01a0*/ 	.word	0xffffffff


	//   ....[8]....
        /*01a4*/ 	.word	0xffffffff


	//   ....[9]....
        /*01a8*/ 	.word	0xffffffff


	//   ....[10]....
        /*01ac*/ 	.word	0xffffffff


	//   ....[11]....
        /*01b0*/ 	.word	0xffffffff


	//   ....[12]....
        /*01b4*/ 	.word	0xffffffff


	//   ....[13]....
        /*01b8*/ 	.word	0xffffffff


	//   ....[14]....
        /*01bc*/ 	.word	0x0500000f


	//   ....[15]....
        /*01c0*/ 	.word	0x0500000f


	//   ....[16]....
        /*01c4*/ 	.word	0x0500000f


	//----- nvinfo : EIATTR_COOP_GROUP_INSTR_OFFSETS
	.align		4
.L_15947:
        /*01c8*/ 	.byte	0x04, 0x28
        /*01ca*/ 	.short	(.L_15949 - .L_15948)


	//   ....[0]....
.L_15948:
        /*01cc*/ 	.word	0x00000720


	//   ....[1]....
        /*01d0*/ 	.word	0x00000750


	//   ....[2]....
        /*01d4*/ 	.word	0x00000770


	//   ....[3]....
        /*01d8*/ 	.word	0x000008b0


	//   ....[4]....
        /*01dc*/ 	.word	0x000008d0


	//   ....[5]....
        /*01e0*/ 	.word	0x00000900


	//   ....[6]....
        /*01e4*/ 	.word	0x000017b0


	//   ....[7]....
        /*01e8*/ 	.word	0x00001840


	//   ....[8]....
        /*01ec*/ 	.word	0x00001890


	//   ....[9]....
        /*01f0*/ 	.word	0x000018f0


	//   ....[10]....
        /*01f4*/ 	.word	0x00001920


	//   ....[11]....
        /*01f8*/ 	.word	0x00001970


	//   ....[12]....
        /*01fc*/ 	.word	0x00001990


	//   ....[13]....
        /*0200*/ 	.word	0x000019b0


	//   ....[14]....
        /*0204*/ 	.word	0x000028a0


	//   ....[15]....
        /*0208*/ 	.word	0x00002900


	//   ....[16]....
        /*020c*/ 	.word	0x00002960


	//----- nvinfo : EIATTR_SYSCALL_OFFSETS
	.align		4
.L_15949:
        /*0210*/ 	.byte	0x04, 0x46
        /*0212*/ 	.short	(.L_15951 - .L_15950)


	//   ....[0]....
.L_15950:
        /*0214*/ 	.word	0x00002830


	//----- nvinfo : EIATTR_EXIT_INSTR_OFFSETS
	.align		4
.L_15951:
        /*0218*/ 	.byte	0x04, 0x1c
        /*021a*/ 	.short	(.L_15953 - .L_15952)


	//   ....[0]....
.L_15952:
        /*021c*/ 	.word	0x00000090


	//   ....[1]....
        /*0220*/ 	.word	0x000025f0


	//   ....[2]....
        /*0224*/ 	.word	0x00002730


	//   ....[3]....
        /*0228*/ 	.word	0x00002840


	//----- nvinfo : EIATTR_CRS_STACK_SIZE
	.align		4
.L_15953:
        /*022c*/ 	.byte	0x04, 0x1e
        /*022e*/ 	.short	(.L_15955 - .L_15954)
.L_15954:
        /*0230*/ 	.word	0x00000000


	//----- nvinfo : EIATTR_CBANK_PARAM_SIZE
	.align		4
.L_15955:
        /*0234*/ 	.byte	0x03, 0x19
        /*0236*/ 	.short	0x008c


	//----- nvinfo : EIATTR_PARAM_CBANK
	.align		4
        /*0238*/ 	.byte	0x04, 0x0a
        /*023a*/ 	.short	(.L_15957 - .L_15956)
	.align		4
.L_15956:
        /*023c*/ 	.word	index@(.nv.constant0._ZN4vllm25paged_attention_v2_kernelI13__nv_bfloat16hLi32ELi8ELi128ELNS_18Fp8KVCacheDataTypeE1ELb0ELi512EEEvPfS3_PT_PKS4_PKT0_SA_ifPKiSC_iPKfiiiSE_SE_iiiii)
        /*0240*/ 	.short	0x0210
        /*0242*/ 	.short	0x008c


	//----- nvinfo : EIATTR_SW_WAR
	.align		4
.L_15957:
        /*0244*/ 	.byte	0x04, 0x36
        /*0246*/ 	.short	(.L_15959 - .L_15958)
.L_15958:
        /*0248*/ 	.word	0x00000008
.L_15959:


//--------------------- .nv.info._ZN4vllm25paged_attention_v2_kernelI13__nv_bfloat16hLi256ELi8ELi128ELNS_18Fp8KVCacheDataTypeE1ELb1ELi512EEEvPfS3_PT_PKS4_PKT0_SA_ifPKiSC_iPKfiiiSE_SE_iiiii --------------------------
	.section	.nv.info._ZN4vllm25paged_attention_v2_kernelI13__nv_bfloat16hLi256ELi8ELi128ELNS_18Fp8KVCacheDataTypeE1ELb1ELi512EEEvPfS3_PT_PKS4_PKT0_SA_ifPKiSC_iPKfiiiSE_SE_iiiii,"",@"SHT_CUDA_INFO"
	.sectionflags	@""
	.align	4


	//----- nvinfo : EIATTR_CUDA_API_VERSION
	.align		4
        /*0000*/ 	.byte	0x04, 0x37
        /*0002*/ 	.short	(.L_15961 - .L_15960)
.L_15960:
        /*0004*/ 	.word	0x00000082


	//----- nvinfo : EIATTR_KPARAM_INFO
	.align		4
.L_15961:
        /*0008*/ 	.byte	0x04, 0x17
        /*000a*/ 	.short	(.L_15963 - .L_15962)
.L_15962:
        /*000c*/ 	.word	0x00000000
        /*0010*/ 	.short	0x0015
        /*0012*/ 	.short	0x0088
        /*0014*/ 	.byte	0x00, 0xf0, 0x11, 0x00


	//----- nvinfo : EIATTR_KPARAM_INFO
	.align		4
.L_15963:
        /*0018*/ 	.byte	0x04, 0x17
        /*001a*/ 	.short	(.L_15965 - .L_15964)
.L_15964:
        /*001c*/ 	.word	0x00000000
        /*0020*/ 	.short	0x0014
        /*0022*/ 	.short	0x0084
        /*0024*/ 	.byte	0x00, 0xf0, 0x11, 0x00


	//----- nvinfo : EIATTR_KPARAM_INFO
	.align		4
.L_15965:
        /*0028*/ 	.byte	0x04, 0x17
        /*002a*/ 	.short	(.L_15967 - .L_15966)
.L_15966:
        /*002c*/ 	.word	0x00000000
        /*0030*/ 	.short	0x0013
        /*0032*/ 	.short	0x0080
        /*0034*/ 	.byte	0x00, 0xf0, 0x11, 0x00


	//----- nvinfo : EIATTR_KPARAM_INFO
	.align		4
.L_15967:
        /*0038*/ 	.byte	0x04, 0x17
        /*003a*/ 	.short	(.L_15969 - .L_15968)
.L_15968:
        /*003c*/ 	.word	0x00000000
        /*0040*/ 	.short	0x0012
        /*0042*/ 	.short	0x007c
        /*0044*/ 	.byte	0x00, 0xf0, 0x11, 0x00


	//----- nvinfo : EIATTR_KPARAM_INFO
	.align		4
.L_15969:
        /*0048*/ 	.byte	0x04, 0x17
        /*004a*/ 	.short	(.L_15971 - .L_15970)
.L_15970:
        /*004c*/ 	.word	0x00000000
        /*0050*/ 	.short	0x0011
        /*0052*/ 	.short	0x0078
        /*0054*/ 	.byte	0x00, 0xf0, 0x11, 0x00


	//----- nvinfo : EIATTR_KPARAM_INFO
	.align		4
.L_15971:
        /*0058*/ 	.byte	0x04, 0x17
        /*005a*/ 	.short	(.L_15973 - .L_15972)
.L_15972:
        /*005c*/ 	.word	0x00000000
        /*0060*/ 	.short	0x0010
        /*0062*/ 	.short	0x0070
        /*0064*/ 	.byte	0x00, 0xf0, 0x21, 0x00


	//----- nvinfo : EIATTR_KPARAM_INFO
	.align		4
.L_15973:
        /*0068*/ 	.byte	0x04, 0x17
        /*006a*/ 	.short	(.L_15975 - .L_15974)
.L_15974:
        /*006c*/ 	.word	0x00000000
        /*0070*/ 	.short	0x000f
        /*0072*/ 	.short	0x0068
        /*0074*/ 	.byte	0x00, 0xf0, 0x21, 0x00


	//----- nvinfo : EIATTR_KPARAM_INFO
	.align		4
.L_15975:
        /*0078*/ 	.byte	0x04, 0x17
        /*007a*/ 	.short	(.L_15977 - .L_15976)
.L_15976:
        /*007c*/ 	.word	0x00000000
        /*0080*/ 	.short	0x000e
        /*0082*/ 	.short	0x0060
        /*0084*/ 	.byte	0x00, 0xf0, 0x11, 0x00


	//----- nvinfo : EIATTR_KPARAM_INFO
	.align		4
.L_15977:
        /*0088*/ 	.byte	0x04, 0x17
        /*008a*/ 	.short	(.L_15979 - .L_15978)
.L_15978:
        /*008c*/ 	.word	0x00000000
        /*0090*/ 	.short	0x000d
        /*0092*/ 	.short	0x005c
        /*0094*/ 	.byte	0x00, 0xf0, 0x11, 0x00


	//----- nvinfo : EIATTR_KPARAM_INFO
	.align		4
.L_15979:
        /*0098*/ 	.byte	0x04, 0x17
        /*009a*/ 	.short	(.L_15981 - .L_15980)
.L_15980:
        /*009c*/ 	.word	0x00000000
        /*00a0*/ 	.short	0x000c
        /*00a2*/ 	.short	0x0058
        /*00a4*/ 	.byte	0x00, 0xf0, 0x11, 0x00


	//----- nvinfo : EIATTR_KPARAM_INFO
	.align		4
.L_15981:
        /*00a8*/ 	.byte	0x04, 0x17
        /*00aa*/ 	.short	(.L_15983 - .L_15982)
.L_15982:
        /*00ac*/ 	.word	0x00000000
        /*00b0*/ 	.short	0x000b
        /*00b2*/ 	.short	0x0050
        /*00b4*/ 	.byte	0x00, 0xf0, 0x21, 0x00


	//----- nvinfo : EIATTR_KPARAM_INFO
	.align		4
.L_15983:
        /*00b8*/ 	.byte	0x04, 0x17
        /*00ba*/ 	.short	(.L_15985 - .L_15984)
.L_15984:
        /*00bc*/ 	.word	0x00000000
        /*00c0*/ 	.short	0x000a
        /*00c2*/ 	.short	0x0048
        /*00c4*/ 	.byte	0x00, 0xf0, 0x11, 0x00


	//----- nvinfo : EIATTR_KPARAM_INFO
	.align		4
.L_15985:
        /*00c8*/ 	.byte	0x04, 0x17
        /*00ca*/ 	.short	(.L_15987 - .L_15986)
.L_15986:
        /*00cc*/ 	.word	0x00000000
        /*00d0*/ 	.short	0x0009
        /*00d2*/ 	.short	0x0040
        /*00d4*/ 	.byte	0x00, 0xf0, 0x21, 0x00


	//----- nvinfo : EIATTR_KPARAM_INFO
	.align		4
.L_15987:
        /*00d8*/ 	.byte	0x04, 0x17
        /*00da*/ 	.short	(.L_15989 - .L_15988)
.L_15988:
        /*00dc*/ 	.word	0x00000000
        /*00e0*/ 	.short	0x0008
        /*00e2*/ 	.short	0x0038
        /*00e4*/ 	.byte	0x00, 0xf0, 0x21, 0x00


	//----- nvinfo : EIATTR_KPARAM_INFO
	.align		4
.L_15989:
        /*00e8*/ 	.byte	0x04, 0x17
        /*00ea*/ 	.short	(.L_15991 - .L_15990)
.L_15990:
        /*00ec*/ 	.word	0x00000000
        /*00f0*/ 	.short	0x0007
        /*00f2*/ 	.short	0x0034
        /*00f4*/ 	.byte	0x00, 0xf0, 0x11, 0x00


	//----- nvinfo : EIATTR_KPARAM_INFO
	.align		4
.L_15991:
        /*00f8*/ 	.byte	0x04, 0x17
        /*00fa*/ 	.short	(.L_15993 - .L_15992)
.L_15992:
        /*00fc*/ 	.word	0x00000000
        /*0100*/ 	.short	0x0006
        /*0102*/ 	.short	0x0030
        /*0104*/ 	.byte	0x00, 0xf0, 0x11, 0x00


	//----- nvinfo : EIATTR_KPARAM_INFO
	.align		4
.L_15993:
        /*0108*/ 	.byte	0x04, 0x17
        /*010a*/ 	.short	(.L_15995 - .L_15994)
.L_15994:
        /*010c*/ 	.word	0x00000000
        /*0110*/ 	.short	0x0005
        /*0112*/ 	.short	0x0028
        /*0114*/ 	.byte	0x00, 0xf0, 0x21, 0x00


	//----- nvinfo : EIATTR_KPARAM_INFO
	.align		4
.L_15995:
        /*0118*/ 	.byte	0x04, 0x17
        /*011a*/ 	.short	(.L_15997 - .L_15996)
.L_15996:
        /*011c*/ 	.word	0x00000000
        /*0120*/ 	.short	0x0004
        /*0122*/ 	.short	0x0020
        /*0124*/ 	.byte	0x00, 0xf0, 0x21, 0x00


	//----- nvinfo : EIATTR_KPARAM_INFO
	.align		4
.L_15997:
        /*0128*/ 	.byte	0x04, 0x17
        /*012a*/ 	.short	(.L_15999 - .L_15998)
.L_15998:
        /*012c*/ 	.word	0x00000000
        /*0130*/ 	.short	0x0003
        /*0132*/ 	.short	0x0018
        /*0134*/ 	.byte	0x00, 0xf0, 0x21, 0x00


	//----- nvinfo : EIATTR_KPARAM_INFO
	.align		4
.L_15999:
        /*0138*/ 	.byte	0x04, 0x17
        /*013a*/ 	.short	(.L_16001 - .L_16000)
.L_16000:
        /*013c*/ 	.word	0x00000000
        /*0140*/ 	.short	0x0002
        /*0142*/ 	.short	0x0010
        /*0144*/ 	.byte	0x00, 0xf0, 0x21, 0x00


	//----- nvinfo : EIATTR_KPARAM_INFO
	.align		4
.L_16001:
        /*0148*/ 	.byte	0x04, 0x17
        /*014a*/ 	.short	(.L_16003 - .L_16002)
.L_16002:
        /*014c*/ 	.word	0x00000000
        /*0150*/ 	.short	0x0001
        /*0152*/ 	.short	0x0008
        /*0154*/ 	.byte	0x00, 0xf0, 0x21, 0x00


	//----- nvinfo : EIATTR_KPARAM_INFO
	.align		4
.L_16003:
        /*0158*/ 	.byte	0x04, 0x17
        /*015a*/ 	.short	(.L_16005 - .L_16004)
.L_16004:
        /*015c*/ 	.word	0x00000000
        /*0160*/ 	.short	0x0000
        /*0162*/ 	.short	0x0000
        /*0164*/ 	.byte	0x00, 0xf0, 0x21, 0x00


	//----- nvinfo : EIATTR_SPARSE_MMA_MASK
	.align		4
.L_16005:
        /*0168*/ 	.byte	0x03, 0x50
        /*016a*/ 	.short	0x0000


	//----- nvinfo : EIATTR_MAXREG_COUNT
	.align		4
        /*016c*/ 	.byte	0x03, 0x1b
        /*016e*/ 	.short	0x00ff


	//----- nvinfo : EIATTR_NUM_BARRIERS
	.align		4
        /*0170*/ 	.byte	0x02, 0x4c
        /*0172*/ 	.byte	0x01
	.zero		1


	//----- nvinfo : EIATTR_EXTERNS
	.align		4
        /*0174*/ 	.byte	0x04, 0x0f
        /*0176*/ 	.short	(.L_16007 - .L_16006)


	//   ....[0]....
	.align		4
.L_16006:
        /*0178*/ 	.word	index@(__assertfail)


	//----- nvinfo : EIATTR_MERCURY_ISA_VERSION
	.align		4
.L_16007:
        /*017c*/ 	.byte	0x03, 0x5f
        /*017e*/ 	.short	0x0101


	//----- nvinfo : EIATTR_COOP_GROUP_MASK_REGIDS
	.align		4
        /*0180*/ 	.byte	0x04, 0x29
        /*0182*/ 	.short	(.L_16009 - .L_16008)


	//   ....[0]....
.L_16008:
        /*0184*/ 	.word	0xffffffff


	//   ....[1]....
        /*0188*/ 	.word	0xffffffff


	//   ....[2]....
        /*018c*/ 	.word	0xffffffff


	//   ....[3]....
        /*0190*/ 	.word	0xffffffff


	//   ....[4]....
        /*0194*/ 	.word	0xffffffff


	//   ....[5]....
        /*0198*/ 	.word	0xffffffff


	//   ....[6]....
        /*019c*/ 	.word	0xffffffff


	//   ....[7]....
        /*01a0*/ 	.word	0xffffffff


	//   ....[8]....
        /*01a4*/ 	.word	0xffffffff


	//   ....[9]....
        /*01a8*/ 	.word	0xffffffff


	//   ....[10]....
        /*01ac*/ 	.word	0xffffffff


	//   ....[11]....
        /*01b0*/ 	.word	0xffffffff


	//   ....[12]....
        /*01b4*/ 	.word	0xffffffff


	//   ....[13]....
        /*01b8*/ 	.word	0xffffffff


	//   ....[14]....
        /*01bc*/ 	.word	0x0500000f


	//   ....[15]....
        /*01c0*/ 	.word	0x0500000f


	//   ....[16]....
        /*01c4*/ 	.word	0x0500000f


	//----- nvinfo : EIATTR_COOP_GROUP_INSTR_OFFSETS
	.align		4
.L_16009:
        /*01c8*/ 	.byte	0x04, 0x28
        /*01ca*/ 	.short	(.L_16011 - .L_16010)


	//   ....[0]....
.L_16010:
        /*01cc*/ 	.word	0x00001150


	//   ....[1]....
        /*01d0*/ 	.word	0x00001180


	//   ....[2]....
        /*01d4*/ 	.word	0x000011a0


	//   ....[3]....
        /*01d8*/ 	.word	0x000012e0


	//   ....[4]....
        /*01dc*/ 	.word	0x00001300


	//   ....[5]....
        /*01e0*/ 	.word	0x00001330


	//   ....[6]....
        /*01e4*/ 	.word	0x000021e0


	//   ....[7]....
        /*01e8*/ 	.word	0x00002210


	//   ....[8]....
        /*01ec*/ 	.word	0x00002240


	//   ....[9]....
        /*01f0*/ 	.word	0x000022e0


	//   ....[10]....
        /*01f4*/ 	.word	0x00002320


	//   ....[11]....
        /*01f8*/ 	.word	0x000023a0


	//   ....[12]....
        /*01fc*/ 	.word	0x000023c0


	//   ....[13]....
        /*0200*/ 	.word	0x000023e0


	//   ....[14]....
        /*0204*/ 	.word	0x00003df0


	//   ....[15]....
        /*0208*/ 	.word	0x00003e50


	//   ....[16]....
        /*020c*/ 	.word	0x00003eb0


	//----- nvinfo : EIATTR_SYSCALL_OFFSETS
	.align		4
.L_16011:
        /*0210*/ 	.byte	0x04, 0x46
        /*0212*/ 	.short	(.L_16013 - .L_16012)


	//   ....[0]....
.L_16012:
        /*0214*/ 	.word	0x00003c80


	//   ....[1]....
        /*0218*/ 	.word	0x00003d80


	//----- nvinfo : EIATTR_EXIT_INSTR_OFFSETS
	.align		4
.L_16013:
        /*021c*/ 	.byte	0x04, 0x1c
        /*021e*/ 	.short	(.L_16015 - .L_16014)


	//   ....[0]....
.L_16014:
        /*0220*/ 	.word	0x00000090


	//   ....[1]....
        /*0224*/ 	.word	0x00003740


	//   ....[2]....
        /*0228*/ 	.word	0x00003b80


	//   ....[3]....
        /*022c*/ 	.word	0x00003d90


	//----- nvinfo : EIATTR_CRS_STACK_SIZE
	.align		4
.L_16015:
        /*0230*/ 	.byte	0x04, 0x1e
        /*0232*/ 	.short	(.L_16017 - .L_16016)
.L_16016:
        /*0234*/ 	.word	0x00000000


	//----- nvinfo : EIATTR_CBANK_PARAM_SIZE
	.align		4
.L_16017:
        /*0238*/ 	.byte	0x03, 0x19
        /*023a*/ 	.short	0x008c


	//----- nvinfo : EIATTR_PARAM_CBANK
	.align		4
        /*023c*/ 	.byte	0x04, 0x0a
        /*023e*/ 	.short	(.L_16019 - .L_16018)
	.align		4
.L_16018:
        /*0240*/ 	.word	index@(.nv.constant0._ZN4vllm25paged_attention_v2_kernelI13__nv_bfloat16hLi256ELi8ELi128ELNS_18Fp8KVCacheDataTypeE1ELb1ELi512EEEvPfS3_PT_PKS4_PKT0_SA_ifPKiSC_iPKfiiiSE_SE_iiiii)
        /*0244*/ 	.short	0x0210
        /*0246*/ 	.short	0x008c


	//----- nvinfo : EIATTR_SW_WAR
	.align		4
.L_16019:
        /*0248*/ 	.byte	0x04, 0x36
        /*024a*/ 	.short	(.L_16021 - .L_16020)
.L_16020:
        /*024c*/ 	.word	0x00000008
.L_16021:


//--------------------- .nv.info._ZN4vllm25paged_attention_v2_kernelI13__nv_bfloat16hLi192ELi8ELi128ELNS_18Fp8KVCacheDataTypeE1ELb1ELi512EEEvPfS3_PT_PKS4_PKT0_SA_ifPKiSC_iPKfiiiSE_SE_iiiii --------------------------
	.section	.nv.info._ZN4vllm25paged_attention_v2_kernelI13__nv_bfloat16hLi192ELi8ELi128ELNS_18Fp8KVCacheDataTypeE1ELb1ELi512EEEvPfS3_PT_PKS4_PKT0_SA_ifPKiSC_iPKfiiiSE_SE_iiiii,"",@"SHT_CUDA_INFO"
	.sectionflags	@""
	.align	4


	//----- nvinfo : EIATTR_CUDA_API_VERSION
	.align		4
        /*0000*/ 	.byte	0x04, 0x37
        /*0002*/ 	.short	(.L_16023 - .L_16022)
.L_16022:
        /*0004*/ 	.word	0x00000082


	//----- nvinfo : EIATTR_KPARAM_INFO
	.align		4
.L_16023:
        /*0008*/ 	.byte	0x04, 0x17
        /*000a*/ 	.short	(.L_16025 - .L_16024)
.L_16024:
        /*000c*/ 	.word	0x00000000
        /*0010*/ 	.short	0x0015
        /*0012*/ 	.short	0x0088
        /*0014*/ 	.byte	0x00, 0xf0, 0x11, 0x00


	//----- nvinfo : EIATTR_KPARAM_INFO
	.align		4
.L_16025:
        /*0018*/ 	.byte	0x04, 0x17
        /*001a*/ 	.short	(.L_16027 - .L_16026)
.L_16026:
        /*001c*/ 	.word	0x00000000
        /*0020*/ 	.short	0x0014
        /*0022*/ 	.short	0x0084
        /*0024*/ 	.byte	0x00, 0xf0, 0x11, 0x00


	//----- nvinfo : EIATTR_KPARAM_INFO
	.align		4
.L_16027:
        /*0028*/ 	.byte	0x04, 0x17
        /*002a*/ 	.short	(.L_16029 - .L_16028)
.L_16028:
        /*002c*/ 	.word	0x00000000
        /*0030*/ 	.short	0x0013
        /*0032*/ 	.short	0x0080
        /*0034*/ 	.byte	0x00, 0xf0, 0x11, 0x00


	//----- nvinfo : EIATTR_KPARAM_INFO
	.align		4
.L_16029:
        /*0038*/ 	.byte	0x04, 0x17
        /*003a*/ 	.short	(.L_16031 - .L_16030)
.L_16030:
        /*003c*/ 	.word	0x00000000
        /*0040*/ 	.short	0x0012
        /*0042*/ 	.short	0x007c
        /*0044*/ 	.byte	0x00, 0xf0, 0x11, 0x00


	//----- nvinfo : EIATTR_KPARAM_INFO
	.align		4
.L_16031:
        /*0048*/ 	.byte	0x04, 0x17
        /*004a*/ 	.short	(.L_16033 - .L_16032)
.L_16032:
        /*004c*/ 	.word	0x00000000
        /*0050*/ 	.short	0x0011
        /*0052*/ 	.short	0x0078
        /*0054*/ 	.byte	0x00, 0xf0, 0x11, 0x00


	//----- nvinfo : EIATTR_KPARAM_INFO
	.align		4
.L_16033:
        /*0058*/ 	.byte	0x04, 0x17
        /*005a*/ 	.short	(.L_16035 - .L_16034)
.L_16034:
        /*005c*/ 	.word	0x00000000
        /*0060*/ 	.short	0x0010
        /*0062*/ 	.short	0x0070
        /*0064*/ 	.byte	0x00, 0xf0, 0x21, 0x00


	//----- nvinfo : EIATTR_KPARAM_INFO
	.align		4
.L_16035:
        /*0068*/ 	.byte	0x04, 0x17
        /*006a*/ 	.short	(.L_16037 - .L_16036)
.L_16036:
        /*006c*/ 	.word	0x00000000
        /*0070*/ 	.short	0x000f
        /*0072*/ 	.short	0x0068
        /*0074*/ 	.byte	0x00, 0xf0, 0x21, 0x00


	//----- nvinfo : EIATTR_KPARAM_INFO
	.align		4
.L_16037:
        /*0078*/ 	.byte	0x04, 0x17
        /*007a*/ 	.short	(.L_16039 - .L_16038)
.L_16038:
        /*007c*/ 	.word	0x00000000
        /*0080*/ 	.short	0x000e
        /*0082*/ 	.short	0x0060
        /*0084*/ 	.byte	0x00, 0xf0, 0x11, 0x00


	//----- nvinfo : EIATTR_KPARAM_INFO
	.align		4
.L_16039:
        /*0088*/ 	.byte	0x04, 0x17
        /*008a*/ 	.short	(.L_16041 - .L_16040)
.L_16040:
        /*008c*/ 	.word	0x00000000
        /*0090*/ 	.short	0x000d
        /*0092*/ 	.short	0x005c
        /*0094*/ 	.byte	0x00, 0xf0, 0x11, 0x00


	//----- nvinfo : EIATTR_KPARAM_INFO
	.align		4
.L_16041:
        /*0098*/ 	.byte	0x04, 0x17
        /*009a*/ 	.short	(.L_16043 - .L_16042)
.L_16042:
        /*009c*/ 	.word	0x00000000
        /*00a0*/ 	.short	0x000c
        /*00a2*/ 	.short	0x0058
        /*00a4*/ 	.byte	0x00, 0xf0, 0x11, 0x00


	//----- nvinfo : EIATTR_KPARAM_INFO
	.align		4
.L_16043:
        /*00a8*/ 	.byte	0x04, 0x17
        /*00aa*/ 	.short	(.L_16045 - .L_16044)
.L_16044:
        /*00ac*/ 	.word	0x00000000
        /*00b0*/ 	.short	0x000b
        /*00b2*/ 	.short	0x0050
        /*00b4*/ 	.byte	0x00, 0xf0, 0x21, 0x00


	//----- nvinfo : EIATTR_KPARAM_INFO
	.align		4
.L_16045:
        /*00b8*/ 	.byte	0x04, 0x17
        /*00ba*/ 	.short	(.L_16047 - .L_16046)
.L_16046:
        /*00bc*/ 	.word	0x00000000
        /*00c0*/ 	.short	0x000a
        /*00c2*/ 	.short	0x0048
        /*00c4*/ 	.byte	0x00, 0xf0, 0x11, 0x00


	//----- nvinfo : EIATTR_KPARAM_INFO
	.align		4
.L_16047:
        /*00c8*/ 	.byte	0x04, 0x17
        /*00ca*/ 	.short	(.L_16049 - .L_16048)
.L_16048:
        /*00cc*/ 	.word	0x00000000
        /*00d0*/ 	.short	0x0009
        /*00d2*/ 	.short	0x0040
        /*00d4*/ 	.byte	0x00, 0xf0, 0x21, 0x00


	//----- nvinfo : EIATTR_KPARAM_INFO
	.align		4
.L_16049:
        /*00d8*/ 	.byte	0x04, 0x17
        /*00da*/ 	.short	(.L_16051 - .L_16050)
.L_16050:
        /*00dc*/ 	.word	0x00000000
        /*00e0*/ 	.short	0x0008
        /*00e2*/ 	.short	0x0038
        /*00e4*/ 	.byte	0x00, 0xf0, 0x21, 0x00


	//----- nvinfo : EIATTR_KPARAM_INFO
	.align		4
.L_16051:
        /*00e8*/ 	.byte	0x04, 0x17
        /*00ea*/ 	.short	(.L_16053 - .L_16052)
.L_16052:
        /*00ec*/ 	.word	0x00000000
        /*00f0*/ 	.short	0x0007
        /*00f2*/ 	.short	0x0034
        /*00f4*/ 	.byte	0x00, 0xf0, 0x11, 0x00


	//----- nvinfo : EIATTR_KPARAM_INFO
	.align		4
.L_16053:
        /*00f8*/ 	.byte	0x04, 0x17
        /*00fa*/ 	.short	(.L_16055 - .L_16054)
.L_16054:
        /*00fc*/ 	.word	0x00000000
        /*0100*/ 	.short	0x0006
        /*0102*/ 	.short	0x0030
        /*0104*/ 	.byte	0x00, 0xf0, 0x11, 0x00


	//----- nvinfo : EIATTR_KPARAM_INFO
	.align		4
.L_16055:
        /*0108*/ 	.byte	0x04, 0x17
        /*010a*/ 	.short	(.L_16057 - .L_16056)
.L_16056:
        /*010c*/ 	.word	0x00000000
        /*0110*/ 	.short	0x0005
        /*0112*/ 	.short	0x0028
        /*0114*/ 	.byte	0x00, 0xf0, 0x21, 0x00


	//----- nvinfo : EIATTR_KPARAM_INFO
	.align		4
.L_16057:
        /*0118*/ 	.byte	0x04, 0x17
        /*011a*/ 	.short	(.L_16059 - .L_16058)
.L_16058:
        /*011c*/ 	.word	0x00000000
        /*0120*/ 	.short	0x0004
        /*0122*/ 	.short	0x0020
        /*0124*/ 	.byte	0x00, 0xf0, 0x21, 0x00


	//----- nvinfo : EIATTR_KPARAM_INFO
	.align		4
.L_16059:
        /*0128*/ 	.byte	0x04, 0x17
        /*012a*/ 	.short	(.L_16061 - .L_16060)
.L_16060:
        /*012c*/ 	.word	0x00000000
        /*0130*/ 	.short	0x0003
        /*0132*/ 	.short	0x0018
        /*0134*/ 	.byte	0x00, 0xf0, 0x21, 0x00


	//----- nvinfo : EIATTR_KPARAM_INFO
	.align		4
.L_16061:
        /*0138*/ 	.byte	0x04, 0x17
        /*013a*/ 	.short	(.L_16063 - .L_16062)
.L_16062:
        /*013c*/ 	.word	0x00000000
        /*0140*/ 	.short	0x0002
        /*0142*/ 	.short	0x0010
        /*0144*/ 	.byte	0x00, 0xf0, 0x21, 0x00


	//----- nvinfo : EIATTR_KPARAM_INFO
	.align		4
.L_16063:
        /*0148*/ 	.byte	0x04, 0x17
        /*014a*/ 	.short	(.L_16065 - .L_16064)
.L_16064:
        /*014c*/ 	.word	0x00000000
        /*0150*/ 	.short	0x0001
        /*0152*/ 	.short	0x0008
        /*0154*/ 	.byte	0x00, 0xf0, 0x21, 0x00


	//----- nvinfo : EIATTR_KPARAM_INFO
	.align		4
.L_16065:
        /*0158*/ 	.byte	0x04, 0x17
        /*015a*/ 	.short	(.L_16067 - .L_16066)
.L_16066:
        /*015c*/ 	.word	0x00000000
        /*0160*/ 	.short	0x0000
        /*0162*/ 	.short	0x0000
        /*0164*/ 	.byte	0x00, 0xf0, 0x21, 0x00


	//----- nvinfo : EIATTR_SPARSE_MMA_MASK
	.align		4
.L_16067:
        /*0168*/ 	.byte	0x03, 0x50
        /*016a*/ 	.short	0x0000


	//----- nvinfo : EIATTR_MAXREG_COUNT
	.align		4
        /*016c*/ 	.byte	0x03, 0x1b
        /*016e*/ 	.short	0x00ff


	//----- nvinfo : EIATTR_NUM_BARRIERS
	.align		4
        /*0170*/ 	.byte	0x02, 0x4c
        /*0172*/ 	.byte	0x01
	.zero		1


	//----- nvinfo : EIATTR_EXTERNS
	.align		4
        /*0174*/ 	.byte	0x04, 0x0f
        /*0176*/ 	.short	(.L_16069 - .L_16068)


	//   ....[0]....
	.align		4
.L_16068:
        /*0178*/ 	.word	index@(__assertfail)


	//----- nvinfo : EIATTR_MERCURY_ISA_VERSION
	.align		4
.L_16069:
        /*017c*/ 	.byte	0x03, 0x5f
        /*017e*/ 	.short	0x0101


	//----- nvinfo : EIATTR_COOP_GROUP_MASK_REGIDS
	.align		4
        /*0180*/ 	.byte	0x04, 0x29
        /*0182*/ 	.short	(.L_16071 - .L_16070)


	//   ....[0]....
.L_16070:
        /*0184*/ 	.word	0xffffffff


	//   ....[1]....
        /*0188*/ 	.word	0xffffffff


	//   ....[2]....
        /*018c*/ 	.word	0xffffffff


	//   ....[3]....
        /*0190*/ 	.word	0xffffffff


	//   ....[4]....
        /*0194*/ 	.word	0xffffffff


	//   ....[5]....
        /*0198*/ 	.word	0xffffffff


	//   ....[6]....
        /*019c*/ 	.word	0xffffffff


	//   ....[7]....
        /*01a0*/ 	.word	0xffffffff


	//   ....[8]....
        /*01a4*/ 	.word	0xffffffff


	//   ....[9]....
        /*01a8*/ 	.word	0xffffffff


	//   ....[10]....
        /*01ac*/ 	.word	0xffffffff


	//   ....[11]....
        /*01b0*/ 	.word	0xffffffff


	//   ....[12]....
        /*01b4*/ 	.word	0xffffffff


	//   ....[13]....
        /*01b8*/ 	.word	0xffffffff


	//   ....[14]....
        /*01bc*/ 	.word	0x0500000f


	//   ....[15]....
        /*01c0*/ 	.word	0x0500000f


	//   ....[16]....
        /*01c4*/ 	.word	0x0500000f


	//----- nvinfo : EIATTR_COOP_GROUP_INSTR_OFFSETS
	.align		4
.L_16071:
        /*01c8*/ 	.byte	0x04, 0x28
        /*01ca*/ 	.short	(.L_16073 - .L_16072)


	//   ....[0]....
.L_16072:
        /*01cc*/ 	.word	0x00001140


	//   ....[1]....
        /*01d0*/ 	.word	0x00001170


	//   ....[2]....
        /*01d4*/ 	.word	0x00001190


	//   ....[3]....
        /*01d8*/ 	.word	0x000012d0


	//   ....[4]....
        /*01dc*/ 	.word	0x000012f0


	//   ....[5]....
        /*01e0*/ 	.word	0x00001320


	//   ....[6]....
        /*01e4*/ 	.word	0x000021d0


	//   ....[7]....
        /*01e8*/ 	.word	0x00002200


	//   ....[8]....
        /*01ec*/ 	.word	0x00002230


	//   ....[9]....
        /*01f0*/ 	.word	0x000022d0


	//   ....[10]....
        /*01f4*/ 	.word	0x00002310


	//   ....[11]....
        /*01f8*/ 	.word	0x00002390


	//   ....[12]....
        /*01fc*/ 	.word	0x000023b0


	//   ....[13]....
        /*0200*/ 	.word	0x000023d0


	//   ....[14]....
        /*0204*/ 	.word	0x00003c30


	//   ....[15]....
        /*0208*/ 	.word	0x00003c90


	//   ....[16]....
        /*020c*/ 	.word	0x00003cf0


	//----- nvinfo : EIATTR_SYSCALL_OFFSETS
	.align		4
.L_16073:
        /*0210*/ 	.byte	0x04, 0x46
        /*0212*/ 	.short	(.L_16075 - .L_16074)


	//   ....[0]....
.L_16074:
        /*0214*/ 	.word	0x00003ac0


	//   ....[1]....
        /*0218*/ 	.word	0x00003bc0


	//----- nvinfo : EIATTR_EXIT_INSTR_OFFSETS
	.align		4
.L_16075:
        /*021c*/ 	.byte	0x04, 0x1c
        /*021e*/ 	.short	(.L_16077 - .L_16076)


	//   ....[0]....
.L_16076:
        /*0220*/ 	.word	0x00000090


	//   ....[1]....
        /*0224*/ 	.word	0x00003660


	//   ....[2]....
        /*0228*/ 	.word	0x000039c0


	//   ....[3]....
        /*022c*/ 	.word	0x00003bd0


	//----- nvinfo : EIATTR_CRS_STACK_SIZE
	.align		4
.L_16077:
        /*0230*/ 	.byte	0x04, 0x1e
        /*0232*/ 	.short	(.L_16079 - .L_16078)
.L_16078:
        /*0234*/ 	.word	0x00000000


	//----- nvinfo : EIATTR_CBANK_PARAM_SIZE
	.align		4
.L_16079:
        /*0238*/ 	.byte	0x03, 0x19
        /*023a*/ 	.short	0x008c


	//----- nvinfo : EIATTR_PARAM_CBANK
	.align		4
        /*023c*/ 	.byte	0x04, 0x0a
        /*023e*/ 	.short	(.L_16081 - .L_16080)
	.align		4
.L_16080:
        /*0240*/ 	.word	index@(.nv.constant0._ZN4vllm25paged_attention_v2_kernelI13__nv_bfloat16hLi192ELi8ELi128ELNS_18Fp8KVCacheDataTypeE1ELb1ELi512EEEvPfS3_PT_PKS4_PKT0_SA_ifPKiSC_iPKfiiiSE_SE_iiiii)
        /*0244*/ 	.short	0x0210
        /*0246*/ 	.short	0x008c


	//----- nvinfo : EIATTR_SW_WAR
	.align		4
.L_16081:
        /*0248*/ 	.byte	0x04, 0x36
        /*024a*/ 	.short	(.L_16083 - .L_16082)
.L_16082:
        /*024c*/ 	.word	0x00000008
.L_16083:


//--------------------- .nv.info._ZN4vllm25paged_attention_v2_kernelI13__nv_bfloat16hLi128ELi8ELi128ELNS_18Fp8KVCacheDataTypeE1ELb1ELi512EEEvPfS3_PT_PKS4_PKT0_SA_ifPKiSC_iPKfiiiSE_SE_iiiii --------------------------
	.section	.nv.info._ZN4vllm25paged_attention_v2_kernelI13__nv_bfloat16hLi128ELi8ELi128ELNS_18Fp8KVCacheDataTypeE1ELb1ELi512EEEvPfS3_PT_PKS4_PKT0_SA_ifPKiSC_iPKfiiiSE_SE_iiiii,"",@"SHT_CUDA_INFO"
	.sectionflags	@""
	.align	4


	//----- nvinfo : EIATTR_CUDA_API_VERSION
	.align		4
        /*0000*/ 	.byte	0x04, 0x37
        /*0002*/ 	.short	(.L_16085 - .L_16084)
.L_16084:
        /*0004*/ 	.word	0x00000082


	//----- nvinfo : EIATTR_KPARAM_INFO
	.align		4
.L_16085:
        /*0008*/ 	.byte	0x04, 0x17
        /*000a*/ 	.short	(.L_16087 - .L_16086)
.L_16086:
        /*000c*/ 	.word	0x00000000
        /*0010*/ 	.short	0x0015
        /*0012*/ 	.short	0x0088
        /*0014*/ 	.byte	0x00, 0xf0, 0x11, 0x00


	//----- nvinfo : EIATTR_KPARAM_INFO
	.align		4
.L_16087:
        /*0018*/ 	.byte	0x04, 0x17
        /*001a*/ 	.short	(.L_16089 - .L_16088)
.L_16088:
        /*001c*/ 	.word	0x00000000
        /*0020*/ 	.short	0x0014
        /*0022*/ 	.short	0x0084
        /*0024*/ 	.byte	0x00, 0xf0, 0x11, 0x00


	//----- nvinfo : EIATTR_KPARAM_INFO
	.align		4
.L_16089:
        /*0028*/ 	.byte	0x04, 0x17
        /*002a*/ 	.short	(.L_16091 - .L_16090)
.L_16090:
        /*002c*/ 	.word	0x00000000
        /*0030*/ 	.short	0x0013
        /*0032*/ 	.short	0x0080
        /*0034*/ 	.byte	0x00, 0xf0, 0x11, 0x00


	//----- nvinfo : EIATTR_KPARAM_INFO
	.align		4
.L_16091:
        /*0038*/ 	.byte	0x04, 0x17
        /*003a*/ 	.short	(.L_16093 - .L_16092)
.L_16092:
        /*003c*/ 	.word	0x00000000
        /*0040*/ 	.short	0x0012
        /*0042*/ 	.short	0x007c
        /*0044*/ 	.byte	0x00, 0xf0, 0x11, 0x00


	//----- nvinfo : EIATTR_KPARAM_INFO
	.align		4
.L_16093:
        /*0048*/ 	.byte	0x04, 0x17
        /*004a*/ 	.short	(.L_16095 - .L_16094)
.L_16094:
        /*004c*/ 	.word	0x00000000
        /*0050*/ 	.short	0x0011
        /*0052*/ 	.short	0x0078
        /*0054*/ 	.byte	0x00, 0xf0, 0x11, 0x00


	//----- nvinfo : EIATTR_KPARAM_INFO
	.align		4
.L_16095:
        /*0058*/ 	.byte	0x04, 0x17
        /*005a*/ 	.short	(.L_16097 - .L_16096)
.L_16096:
        /*005c*/ 	.word	0x00000000
        /*0060*/ 	.short	0x0010
        /*0062*/ 	.short	0x0070
        /*0064*/ 	.byte	0x00, 0xf0, 0x21, 0x00


	//----- nvinfo : EIATTR_KPARAM_INFO
	.align		4
.L_16097:
        /*0068*/ 	.byte	0x04, 0x17
        /*006a*/ 	.short	(.L_16099 - .L_16098)
.L_16098:
        /*006c*/ 	.word	0x00000000
        /*0070*/ 	.short	0x000f
        /*0072*/ 	.short	0x0068
        /*0074*/ 	.byte	0x00, 0xf0, 0x21, 0x00


	//----- nvinfo : EIATTR_KPARAM_INFO
	.align		4
.L_16099:
        /*0078*/ 	.byte	0x04, 0x17
        /*007a*/ 	.short	(.L_16101 - .L_16100)
.L_16100:
        /*007c*/ 	.word	0x00000000
        /*0080*/ 	.short	0x000e
        /*0082*/ 	.short	0x0060
        /*0084*/ 	.byte	0x00, 0xf0, 0x11, 0x00


	//----- nvinfo : EIATTR_KPARAM_INFO
	.align		4
.L_16101:
        /*0088*/ 	.byte	0x04, 0x17
        /*008a*/ 	.short	(.L_16103 - .L_16102)
.L_16102:
        /*008c*/ 	.word	0x00000000
        /*0090*/ 	.short	0x000d
        /*0092*/ 	.short	0x005c
        /*0094*/ 	.byte	0x00, 0xf0, 0x11, 0x00


	//----- nvinfo : EIATTR_KPARAM_INFO
	.align		4
.L_16103:
        /*0098*/ 	.byte	0x04, 0x17
        /*009a*/ 	.short	(.L_16105 - .L_16104)
.L_16104:
        /*009c*/ 	.word	0x00000000
        /*00a0*/ 	.short	0x000c
        /*00a2*/ 	.short	0x0058
        /*00a4*/ 	.byte	0x00, 0xf0, 0x11, 0x00


	//----- nvinfo : EIATTR_KPARAM_INFO
	.align		4
.L_16105:
        /*00a8*/ 	.byte	0x04, 0x17
        /*00aa*/ 	.short	(.L_16107 - .L_16106)
.L_16106:
        /*00ac*/ 	.word	0x00000000
        /*00b0*/ 	.short	0x000b
        /*00b2*/ 	.short	0x0050
        /*00b4*/ 	.byte	0x00, 0xf0, 0x21, 0x00


	//----- nvinfo : EIATTR_KPARAM_INFO
	.align		4
.L_16107:
        /*00b8*/ 	.byte	0x04, 0x17
        /*00ba*/ 	.short	(.L_16109 - .L_16108)
.L_16108:
        /*00bc*/ 	.word	0x00000000
        /*00c0*/ 	.short	0x000a
        /*00c2*/ 	.short	0x0048
        /*00c4*/ 	.byte	0x00, 0xf0, 0x11, 0x00


	//----- nvinfo : EIATTR_KPARAM_INFO
	.align		4
.L_16109:
        /*00c8*/ 	.byte	0x04, 0x17
        /*00ca*/ 	.short	(.L_16111 - .L_16110)
.L_16110:
        /*00cc*/ 	.word	0x00000000
        /*00d0*/ 	.short	0x0009
        /*00d2*/ 	.short	0x0040
        /*00d4*/ 	.byte	0x00, 0xf0, 0x21, 0x00


	//----- nvinfo : EIATTR_KPARAM_INFO
	.align		4
.L_16111:
        /*00d8*/ 	.byte	0x04, 0x17
        /*00da*/ 	.short	(.L_16113 - .L_16112)
.L_16112:
        /*00dc*/ 	.word	0x00000000
        /*00e0*/ 	.short	0x0008
        /*00e2*/ 	.short	0x0038
        /*00e4*/ 	.byte	0x00, 0xf0, 0x21, 0x00


	//----- nvinfo : EIATTR_KPARAM_INFO
	.align		4
.L_16113:
        /*00e8*/ 	.byte	0x04, 0x17
        /*00ea*/ 	.short	(.L_16115 - .L_16114)
.L_16114:
        /*00ec*/ 	.word	0x00000000
        /*00f0*/ 	.short	0x0007
        /*00f2*/ 	.short	0x0034
        /*00f4*/ 	.byte	0x00, 0xf0, 0x11, 0x00


	//----- nvinfo : EIATTR_KPARAM_INFO
	.align		4
.L_16115:
        /*00f8*/ 	.byte	0x04, 0x17
        /*00fa*/ 	.short	(.L_16117 - .L_16116)
.L_16116:
        /*00fc*/ 	.word	0x00000000
        /*0100*/ 	.short	0x0006
        /*0102*/ 	.short	0x0030
        /*0104*/ 	.byte	0x00, 0xf0, 0x11, 0x00


	//----- nvinfo : EIATTR_KPARAM_INFO
	.align		4
.L_16117:
        /*0108*/ 	.byte	0x04, 0x17
        /*010a*/ 	.short	(.L_16119 - .L_16118)
.L_16118:
        /*010c*/ 	.word	0x00000000
        /*0110*/ 	.short	0x0005
        /*0112*/ 	.short	0x0028
        /*0114*/ 	.byte	0x00, 0xf0, 0x21, 0x00


	//----- nvinfo : EIATTR_KPARAM_INFO
	.align		4
.L_16119:
        /*0118*/ 	.byte	0x04, 0x17
        /*011a*/ 	.short	(.L_16121 - .L_16120)
.L_16120:
        /*011c*/ 	.word	0x00000000
        /*0120*/ 	.short	0x0004
        /*0122*/ 	.short	0x0020
        /*0124*/ 	.byte	0x00, 0xf0, 0x21, 0x00


	//----- nvinfo : EIATTR_KPARAM_INFO
	.align		4
.L_16121:
        /*0128*/ 	.byte	0x04, 0x17
        /*012a*/ 	.short	(.L_16123 - .L_16122)
.L_16122:
        /*012c*/ 	.word	0x00000000
        /*0130*/ 	.short	0x0003
        /*0132*/ 	.short	0x0018
        /*0134*/ 	.byte	0x00, 0xf0, 0x21, 0x00


	//----- nvinfo : EIATTR_KPARAM_INFO
	.align		4
.L_16123:
        /*0138*/ 	.byte	0x04, 0x17
        /*013a*/ 	.short	(.L_16125 - .L_16124)
.L_16124:
        /*013c*/ 	.word	0x00000000
        /*0140*/ 	.short	0x0002
        /*0142*/ 	.short	0x0010
        /*0144*/ 	.byte	0x00, 0xf0, 0x21, 0x00


	//----- nvinfo : EIATTR_KPARAM_INFO
	.align		4
.L_16125:
        /*0148*/ 	.byte	0x04, 0x17
        /*014a*/ 	.short	(.L_16127 - .L_16126)
.L_16126:
        /*014c*/ 	.word	0x00000000
        /*0150*/ 	.short	0x0001
        /*0152*/ 	.short	0x0008
        /*0154*/ 	.byte	0x00, 0xf0, 0x21, 0x00


	//----- nvinfo : EIATTR_KPARAM_INFO
	.align		4
.L_16127:
        /*0158*/ 	.byte	0x04, 0x17
        /*015a*/ 	.short	(.L_16129 - .L_16128)
.L_16128:
        /*015c*/ 	.word	0x00000000
        /*0160*/ 	.short	0x0000
        /*0162*/ 	.short	0x0000
        /*0164*/ 	.byte	0x00, 0xf0, 0x21, 0x00


	//----- nvinfo : EIATTR_SPARSE_MMA_MASK
	.align		4
.L_16129:
        /*0168*/ 	.byte	0x03, 0x50
        /*016a*/ 	.short	0x0000


	//----- nvinfo : EIATTR_MAXREG_COUNT
	.align		4
        /*016c*/ 	.byte	0x03, 0x1b
        /*016e*/ 	.short	0x00ff


	//----- nvinfo : EIATTR_NUM_BARRIERS
	.align		4
        /*0170*/ 	.byte	0x02, 0x4c
        /*0172*/ 	.byte	0x01
	.zero		1


	//----- nvinfo : EIATTR_EXTERNS
	.align		4
        /*0174*/ 	.byte	0x04, 0x0f
        /*0176*/ 	.short	(.L_16131 - .L_16130)


	//   ....[0]....
	.align		4
.L_16130:
        /*0178*/ 	.word	index@(__assertfail)


	//----- nvinfo : EIATTR_MERCURY_ISA_VERSION
	.align		4
.L_16131:
        /*017c*/ 	.byte	0x03, 0x5f
        /*017e*/ 	.short	0x0101


	//----- nvinfo : EIATTR_COOP_GROUP_MASK_REGIDS
	.align		4
        /*0180*/ 	.byte	0x04, 0x29
        /*0182*/ 	.short	(.L_16133 - .L_16132)


	//   ....[0]....
.L_16132:
        /*0184*/ 	.word	0xffffffff


	//   ....[1]....
        /*0188*/ 	.word	0xffffffff


	//   ....[2]....
        /*018c*/ 	.word	0xffffffff


	//   ....[3]....
        /*0190*/ 	.word	0xffffffff


	//   ....[4]....
        /*0194*/ 	.word	0xffffffff


	//   ....[5]....
        /*0198*/ 	.word	0xffffffff


	//   ....[6]....
        /*019c*/ 	.word	0xffffffff


	//   ....[7]....
        /*01a0*/ 	.word	0xffffffff


	//   ....[8]....
        /*01a4*/ 	.word	0xffffffff


	//   ....[9]....
        /*01a8*/ 	.word	0xffffffff


	//   ....[10]....
        /*01ac*/ 	.word	0xffffffff


	//   ....[11]....
        /*01b0*/ 	.word	0xffffffff


	//   ....[12]....
        /*01b4*/ 	.word	0xffffffff


	//   ....[13]....
        /*01b8*/ 	.word	0xffffffff


	//   ....[14]....
        /*01bc*/ 	.word	0x0500000f


	//   ....[15]....
        /*01c0*/ 	.word	0x0500000f


	//   ....[16]....
        /*01c4*/ 	.word	0x0500000f


	//----- nvinfo : EIATTR_COOP_GROUP_INSTR_OFFSETS
	.align		4
.L_16133:
        /*01c8*/ 	.byte	0x04, 0x28
        /*01ca*/ 	.short	(.L_16135 - .L_16134)


	//   ....[0]....
.L_16134:
        /*01cc*/ 	.word	0x00001140


	//   ....[1]....
        /*01d0*/ 	.word	0x00001170


	//   ....[2]....
        /*01d4*/ 	.word	0x00001190


	//   ....[3]....
        /*01d8*/ 	.word	0x000012d0


	//   ....[4]....
        /*01dc*/ 	.word	0x000012f0


	//   ....[5]....
        /*01e0*/ 	.word	0x00001320


	//   ....[6]....
        /*01e4*/ 	.word	0x000021d0


	//   ....[7]....
        /*01e8*/ 	.word	0x00002200


	//   ....[8]....
        /*01ec*/ 	.word	0x00002230


	//   ....[9]....
        /*01f0*/ 	.word	0x000022d0


	//   ....[10]....
        /*01f4*/ 	.word	0x00002310


	//   ....[11]....
        /*01f8*/ 	.word	0x00002390


	//   ....[12]....
        /*01fc*/ 	.word	0x000023b0


	//   ....[13]....
        /*0200*/ 	.word	0x000023d0


	//   ....[14]....
        /*0204*/ 	.word	0x00003a00


	//   ....[15]....
        /*0208*/ 	.word	0x00003a60


	//   ....[16]....
        /*020c*/ 	.word	0x00003ac0


	//----- nvinfo : EIATTR_SYSCALL_OFFSETS
	.align		4
.L_16135:
        /*0210*/ 	.byte	0x04, 0x46
        /*0212*/ 	.short	(.L_16137 - .L_16136)


	//   ....[0]....
.L_16136:
        /*0214*/ 	.word	0x00003890


	//   ....[1]....
        /*0218*/ 	.word	0x00003990


	//----- nvinfo : EIATTR_EXIT_INSTR_OFFSETS
	.align		4
.L_16137:
        /*021c*/ 	.byte	0x04, 0x1c
        /*021e*/ 	.short	(.L_16139 - .L_16138)


	//   ....[0]....
.L_16138:
        /*0220*/ 	.word	0x00000090


	//   ....[1]....
        /*0224*/ 	.word	0x000034d0


	//   ....[2]....
        /*0228*/ 	.word	0x00003790


	//   ....[3]....
        /*022c*/ 	.word	0x000039a0


	//----- nvinfo : EIATTR_CRS_STACK_SIZE
	.align		4
.L_16139:
        /*0230*/ 	.byte	0x04, 0x1e
        /*0232*/ 	.short	(.L_16141 - .L_16140)
.L_16140:
        /*0234*/ 	.word	0x00000000


	//----- nvinfo : EIATTR_CBANK_PARAM_SIZE
	.align		4
.L_16141:
        /*0238*/ 	.byte	0x03, 0x19
        /*023a*/ 	.short	0x008c


	//----- nvinfo : EIATTR_PARAM_CBANK
	.align		4
        /*023c*/ 	.byte	0x04, 0x0a
        /*023e*/ 	.short	(.L_16143 - .L_16142)
	.align		4
.L_16142:
        /*0240*/ 	.word	index@(.nv.constant0._ZN4vllm25paged_attention_v2_kernelI13__nv_bfloat16hLi128ELi8ELi128ELNS_18Fp8KVCacheDataTypeE1ELb1ELi512EEEvPfS3_PT_PKS4_PKT0_SA_ifPKiSC_iPKfiiiSE_SE_iiiii)
        /*0244*/ 	.short	0x0210
        /*0246*/ 	.short	0x008c


	//----- nvinfo : EIATTR_SW_WAR
	.align		4
.L_16143:
        /*0248*/ 	.byte	0x04, 0x36
        /*024a*/ 	.short	(.L_16145 - .L_16144)
.L_16144:
        /*024c*/ 	.word	0x00000008
.L_16145:


//--------------------- .nv.info._ZN4vllm25paged_attention_v2_kernelI13__nv_bfloat16hLi120ELi8ELi128ELNS_18Fp8KVCacheDataTypeE1ELb1ELi512EEEvPfS3_PT_PKS4_PKT0_SA_ifPKiSC_iPKfiiiSE_SE_iiiii --------------------------
	.section	.nv.info._ZN4vllm25paged_attention_v2_kernelI13__nv_bfloat16hLi120ELi8ELi128ELNS_18Fp8KVCacheDataTypeE1ELb1ELi512EEEvPfS3_PT_PKS4_PKT0_SA_ifPKiSC_iPKfiiiSE_SE_iiiii,"",@"SHT_CUDA_INFO"
	.sectionflags	@""
	.align	4


	//----- nvinfo : EIATTR_CUDA_API_VERSION
	.align		4
        /*0000*/ 	.byte	0x04, 0x37
        /*0002*/ 	.short	(.L_16147 - .L_16146)
.L_16146:
        /*0004*/ 	.word	0x00000082


	//----- nvinfo : EIATTR_KPARAM_INFO
	.align		4
.L_16147:
        /*0008*/ 	.byte	0x04, 0x17
        /*000a*/ 	.short	(.L_16149 - .L_16148)
.L_16148:
        /*000c*/ 	.word	0x00000000
        /*0010*/ 	.short	0x0015
        /*0012*/ 	.short	0x0088
        /*0014*/ 	.byte	0x00, 0xf0, 0x11, 0x00


	//----- nvinfo : EIATTR_KPARAM_INFO
	.align		4
.L_16149:
        /*0018*/ 	.byte	0x04, 0x17
        /*001a*/ 	.short	(.L_16151 - .L_16150)
.L_16150:
        /*001c*/ 	.word	0x00000000
        /*0020*/ 	.short	0x0014
        /*0022*/ 	.short	0x0084
        /*0024*/ 	.byte	0x00, 0xf0, 0x11, 0x00


	//----- nvinfo : EIATTR_KPARAM_INFO
	.align		4
.L_16151:
        /*0028*/ 	.byte	0x04, 0x17
        /*002a*/ 	.short	(.L_16153 - .L_16152)
.L_16152:
        /*002c*/ 	.word	0x00000000
        /*0030*/ 	.short	0x0013
        /*0032*/ 	.short	0x0080
        /*0034*/ 	.byte	0x00, 0xf0, 0x11, 0x00


	//----- nvinfo : EIATTR_KPARAM_INFO
	.align		4
.L_16153:
        /*0038*/ 	.byte	0x04, 0x17
        /*003a*/ 	.short	(.L_16155 - .L_16154)
.L_16154:
        /*003c*/ 	.word	0x00000000
        /*0040*/ 	.short	0x0012
        /*0042*/ 	.short	0x007c
        /*0044*/ 	.byte	0x00, 0xf0, 0x11, 0x00


	//----- nvinfo : EIATTR_KPARAM_INFO
	.align		4
.L_16155:
        /*0048*/ 	.byte	0x04, 0x17
        /*004a*/ 	.short	(.L_16157 - .L_16156)
.L_16156:
        /*004c*/ 	.word	0x00000000
        /*0050*/ 	.short	0x0011
        /*0052*/ 	.short	0x0078
        /*0054*/ 	.byte	0x00, 0xf0, 0x11, 0x00


	//----- nvinfo : EIATTR_KPARAM_INFO
	.align		4
.L_16157:
        /*0058*/ 	.byte	0x04, 0x17
        /*005a*/ 	.short	(.L_16159 - .L_16158)
.L_16158:
        /*005c*/ 	.word	0x00000000
        /*0060*/ 	.short	0x0010
        /*0062*/ 	.short	0x0070
        /*0064*/ 	.byte	0x00, 0xf0, 0x21, 0x00


	//----- nvinfo : EIATTR_KPARAM_INFO
	.align		4
.L_16159:
        /*0068*/ 	.byte	0x04, 0x17
        /*006a*/ 	.short	(.L_16161 - .L_16160)
.L_16160:
        /*006c*/ 	.word	0x00000000
        /*0070*/ 	.short	0x000f
        /*0072*/ 	.short	0x0068
        /*0074*/ 	.byte	0x00, 0xf0, 0x21, 0x00


	//----- nvinfo : EIATTR_KPARAM_INFO
	.align		4
.L_16161:
        /*0078*/ 	.byte	0x04, 0x17
        /*007a*/ 	.short	(.L_16163 - .L_16162)
.L_16162:
        /*007c*/ 	.word	0x00000000
        /*0080*/ 	.short	0x000e
        /*0082*/ 	.short	0x0060
        /*0084*/ 	.byte	0x00, 0xf0, 0x11, 0x00


	//----- nvinfo : EIATTR_KPARAM_INFO
	.align		4
.L_16163:
        /*0088*/ 	.byte	0x04, 0x17
        /*008a*/ 	.short	(.L_16165 - .L_16164)
.L_16164:
        /*008c*/ 	.word	0x00000000
        /*0090*/ 	.short	0x000d
        /*0092*/ 	.short	0x005c
        /*0094*/ 	.byte	0x00, 0xf0, 0x11, 0x00


	//----- nvinfo : EIATTR_KPARAM_INFO
	.align		4
.L_16165:
        /*0098*/ 	.byte	0x04, 0x17
        /*009a*/ 	.short	(.L_16167 - .L_16166)
.L_16166:
        /*009c*/ 	.word	0x00000000
        /*00a0*/ 	.short	0x000c
        /*00a2*/ 	.short	0x0058
        /*00a4*/ 	.byte	0x00, 0xf0, 0x11, 0x00


	//----- nvinfo : EIATTR_KPARAM_INFO
	.align		4
.L_16167:
        /*00a8*/ 	.byte	0x04, 0x17
        /*00aa*/ 	.short	(.L_16169 - .L_16168)
.L_16168:
        /*00ac*/ 	.word	0x00000000
        /*00b0*/ 	.short	0x000b
        /*00b2*/ 	.short	0x0050
        /*00b4*/ 	.byte	0x00, 0xf0, 0x21, 0x00


	//----- nvinfo : EIATTR_KPARAM_INFO
	.align		4
.L_16169:
        /*00b8*/ 	.byte	0x04, 0x17
        /*00ba*/ 	.short	(.L_16171 - .L_16170)
.L_16170:
        /*00bc*/ 	.word	0x00000000
        /*00c0*/ 	.short	0x000a
        /*00c2*/ 	.short	0x0048
        /*00c4*/ 	.byte	0x00, 0xf0, 0x11, 0x00


	//----- nvinfo : EIATTR_KPARAM_INFO
	.align		4
.L_16171:
        /*00c8*/ 	.byte	0x04, 0x17
        /*00ca*/ 	.short	(.L_16173 - .L_16172)
.L_16172:
        /*00cc*/ 	.word	0x00000000
        /*00d0*/ 	.short	0x0009
        /*00d2*/ 	.short	0x0040
        /*00d4*/ 	.byte	0x00, 0xf0, 0x21, 0x00


	//----- nvinfo : EIATTR_KPARAM_INFO
	.align		4
.L_16173:
        /*00d8*/ 	.byte	0x04, 0x17
        /*00da*/ 	.short	(.L_16175 - .L_16174)
.L_16174:
        /*00dc*/ 	.word	0x00000000
        /*00e0*/ 	.short	0x0008
        /*00e2*/ 	.short	0x0038
        /*00e4*/ 	.byte	0x00, 0xf0, 0x21, 0x00


	//----- nvinfo : EIATTR_KPARAM_INFO
	.align		4
.L_16175:
        /*00e8*/ 	.byte	0x04, 0x17
        /*00ea*/ 	.short	(.L_16177 - .L_16176)
.L_16176:
        /*00ec*/ 	.word	0x00000000
        /*00f0*/ 	.short	0x0007
        /*00f2*/ 	.short	0x0034
        /*00f4*/ 	.byte	0x00, 0xf0, 0x11, 0x00


	//----- nvinfo : EIATTR_KPARAM_INFO
	.align		4
.L_16177:
        /*00f8*/ 	.byte	0x04, 0x17
        /*00fa*/ 	.short	(.L_16179 - .L_16178)
.L_16178:
        /*00fc*/ 	.word	0x00000000
        /*0100*/ 	.short	0x0006
        /*0102*/ 	.short	0x0030
        /*0104*/ 	.byte	0x00, 0xf0, 0x11, 0x00


	//----- nvinfo : EIATTR_KPARAM_INFO
	.align		4
.L_16179:
        /*0108*/ 	.byte	0x04, 0x17
        /*010a*/ 	.short	(.L_16181 - .L_16180)
.L_16180:
        /*010c*/ 	.word	0x00000000
        /*0110*/ 	.short	0x0005
        /*0112*/ 	.short	0x0028
        /*0114*/ 	.byte	0x00, 0xf0, 0x21, 0x00


	//----- nvinfo : EIATTR_KPARAM_INFO
	.align		4
.L_16181:
        /*0118*/ 	.byte	0x04, 0x17
        /*011a*/ 	.short	(.L_16183 - .L_16182)
.L_16182:
        /*011c*/ 	.word	0x00000000
        /*0120*/ 	.short	0x0004
        /*0122*/ 	.short	0x0020
        /*0124*/ 	.byte	0x00, 0xf0, 0x21, 0x00


	//----- nvinfo : EIATTR_KPARAM_INFO
	.align		4
.L_16183:
        /*0128*/ 	.byte	0x04, 0x17
        /*012a*/ 	.short	(.L_16185 - .L_16184)
.L_16184:
        /*012c*/ 	.word	0x00000000
        /*0130*/ 	.short	0x0003
        /*0132*/ 	.short	0x0018
        /*0134*/ 	.byte	0x00, 0xf0, 0x21, 0x00


	//----- nvinfo : EIATTR_KPARAM_INFO
	.align		4
.L_16185:
        /*0138*/ 	.byte	0x04, 0x17
        /*013a*/ 	.short	(.L_16187 - .L_16186)
.L_16186:
        /*013c*/ 	.word	0x00000000
        /*0140*/ 	.short	0x0002
        /*0142*/ 	.short	0x0010
        /*0144*/ 	.byte	0x00, 0xf0, 0x21, 0x00


	//----- nvinfo : EIATTR_KPARAM_INFO
	.align		4
.L_16187:
        /*0148*/ 	.byte	0x04, 0x17
        /*014a*/ 	.short	(.L_16189 - .L_16188)
.L_16188:
        /*014c*/ 	.word	0x00000000
        /*0150*/ 	.short	0x0001
        /*0152*/ 	.short	0x0008
        /*0154*/ 	.byte	0x00, 0xf0, 0x21, 0x00


	//----- nvinfo : EIATTR_KPARAM_INFO
	.align		4
.L_16189:
        /*0158*/ 	.byte	0x04, 0x17
        /*015a*/ 	.short	(.L_16191 - .L_16190)
.L_16190:
        /*015c*/ 	.word	0x00000000
        /*0160*/ 	.short	0x0000
        /*0162*/ 	.short	0x0000
        /*0164*/ 	.byte	0x00, 0xf0, 0x21, 0x00


	//----- nvinfo : EIATTR_SPARSE_MMA_MASK
	.align		4
.L_16191:
        /*0168*/ 	.byte	0x03, 0x50
        /*016a*/ 	.short	0x0000


	//----- nvinfo : EIATTR_MAXREG_COUNT
	.align		4
        /*016c*/ 	.byte	0x03, 0x1b
        /*016e*/ 	.short	0x00ff


	//----- nvinfo : EIATTR_NUM_BARRIERS
	.align		4
        /*0170*/ 	.byte	0x02, 0x4c
        /*0172*/ 	.byte	0x01
	.zero		1


	//----- nvinfo : EIATTR_EXTERNS
	.align		4
        /*0174*/ 	.byte	0x04, 0x0f
        /*0176*/ 	.short	(.L_16193 - .L_16192)


	//   ....[0]....
	.align		4
.L_16192:
        /*0178*/ 	.word	index@(__assertfail)


	//----- nvinfo : EIATTR_MERCURY_ISA_VERSION
	.align		4
.L_16193:
        /*017c*/ 	.byte	0x03, 0x5f
        /*017e*/ 	.short	0x0101


	//----- nvinfo : EIATTR_COOP_GROUP_MASK_REGIDS
	.align		4
        /*0180*/ 	.byte	0x04, 0x29
        /*0182*/ 	.short	(.L_16195 - .L_16194)


	//   ....[0]....
.L_16194:
        /*0184*/ 	.word	0xffffffff


	//   ....[1]....
        /*0188*/ 	.word	0xffffffff


	//   ....[2]....
        /*018c*/ 	.word	0xffffffff


	//   ....[3]....
        /*0190*/ 	.word	0xffffffff


	//   ....[4]....
        /*0194*/ 	.word	0xffffffff


	//   ....[5]....
        /*0198*/ 	.word	0xffffffff


	//   ....[6]....
        /*019c*/ 	.word	0xffffffff


	//   ....[7]....
        /*01a0*/ 	.word	0xffffffff


	//   ....[8]....
        /*01a4*/ 	.word	0xffffffff


	//   ....[9]....
        /*01a8*/ 	.word	0xffffffff


	//   ....[10]....
        /*01ac*/ 	.word	0xffffffff


	//   ....[11]....
        /*01b0*/ 	.word	0xffffffff


	//   ....[12]....
        /*01b4*/ 	.word	0xffffffff


	//   ....[13]....
        /*01b8*/ 	.word	0xffffffff


	//   ....[14]....
        /*01bc*/ 	.word	0x0500000f


	//   ....[15]....
        /*01c0*/ 	.word	0x0500000f


	//   ....[16]....
        /*01c4*/ 	.word	0x0500000f


	//----- nvinfo : EIATTR_COOP_GROUP_INSTR_OFFSETS
	.align		4
.L_16195:
        /*01c8*/ 	.byte	0x04, 0x28
        /*01ca*/ 	.short	(.L_16197 - .L_16196)


	//   ....[0]....
.L_16196:
        /*01cc*/ 	.word	0x00001140


	//   ....[1]....
        /*01d0*/ 	.word	0x00001170


	//   ....[2]....
        /*01d4*/ 	.word	0x00001190


	//   ....[3]....
        /*01d8*/ 	.word	0x000012d0


	//   ....[4]....
        /*01dc*/ 	.word	0x000012f0


	//   ....[5]....
        /*01e0*/ 	.word	0x00001320


	//   ....[6]....
        /*01e4*/ 	.word	0x000021d0


	//   ....[7]....
        /*01e8*/ 	.word	0x00002200


	//   ....[8]....
        /*01ec*/ 	.word	0x00002230


	//   ....[9]....
        /*01f0*/ 	.word	0x000022d0


	//   ....[10]....
        /*01f4*/ 	.word	0x00002310


	//   ....[11]....
        /*01f8*/ 	.word	0x00002390


	//   ....[12]....
        /*01fc*/ 	.word	0x000023b0


	//   ....[13]....
        /*0200*/ 	.word	0x000023d0


	//   ....[14]....
        /*0204*/ 	.word	0x00003b30


	//   ....[15]....
        /*0208*/ 	.word	0x00003b90


	//   ....[16]....
        /*020c*/ 	.word	0x00003bf0


	//----- nvinfo : EIATTR_SYSCALL_OFFSETS
	.align		4
.L_16197:
        /*0210*/ 	.byte	0x04, 0x46
        /*0212*/ 	.short	(.L_16199 - .L_16198)


	//   ....[0]....
.L_16198:
        /*0214*/ 	.word	0x000039c0


	//   ....[1]....
        /*0218*/ 	.word	0x00003ac0


	//----- nvinfo : EIATTR_EXIT_INSTR_OFFSETS
	.align		4
.L_16199:
        /*021c*/ 	.byte	0x04, 0x1c
        /*021e*/ 	.short	(.L_16201 - .L_16200)


	//   ....[0]....
.L_16200:
        /*0220*/ 	.word	0x00000090


	//   ....[1]....
        /*0224*/ 	.word	0x00003620


	//   ....[2]....
        /*0228*/ 	.word	0x00003840


	//   ....[3]....
        /*022c*/ 	.word	0x000038c0


	//   ....[4]....
        /*0230*/ 	.word	0x00003ad0


	//----- nvinfo : EIATTR_CRS_STACK_SIZE
	.align		4
.L_16201:
        /*0234*/ 	.byte	0x04, 0x1e
        /*0236*/ 	.short	(.L_16203 - .L_16202)
.L_16202:
        /*0238*/ 	.word	0x00000000


	//----- nvinfo : EIATTR_CBANK_PARAM_SIZE
	.align		4
.L_16203:
        /*023c*/ 	.byte	0x03, 0x19
        /*023e*/ 	.short	0x008c


	//----- nvinfo : EIATTR_PARAM_CBANK
	.align		4
        /*0240*/ 	.byte	0x04, 0x0a
        /*0242*/ 	.short	(.L_16205 - .L_16204)
	.align		4
.L_16204:
        /*0244*/ 	.word	index@(.nv.constant0._ZN4vllm25paged_attention_v2_kernelI13__nv_bfloat16hLi120ELi8ELi128ELNS_18Fp8KVCacheDataTypeE1ELb1ELi512EEEvPfS3_PT_PKS4_PKT0_SA_ifPKiSC_iPKfiiiSE_SE_iiiii)
        /*0248*/ 	.short	0x0210
        /*024a*/ 	.short	0x008c


	//----- nvinfo : EIATTR_SW_WAR
	.align		4
.L_16205:
        /*024c*/ 	.byte	0x04, 0x36
        /*024e*/ 	.short	(.L_16207 - .L_16206)
.L_16206:
        /*0250*/ 	.word	0x00000008
.L_16207:


//--------------------- .nv.info._ZN4vllm25paged_attention_v2_kernelI13__nv_bfloat16hLi112ELi8ELi128ELNS_18Fp8KVCacheDataTypeE1ELb1ELi512EEEvPfS3_PT_PKS4_PKT0_SA_ifPKiSC_iPKfiiiSE_SE_iiiii --------------------------
	.section	.nv.info._ZN4vllm25paged_attention_v2_kernelI13__nv_bfloat16hLi112ELi8ELi128ELNS_18Fp8KVCacheDataTypeE1ELb1ELi512EEEvPfS3_PT_PKS4_PKT0_SA_ifPKiSC_iPKfiiiSE_SE_iiiii,"",@"SHT_CUDA_INFO"
	.sectionflags	@""
	.align	4


	//----- nvinfo : EIATTR_CUDA_API_VERSION
	.align		4
        /*0000*/ 	.byte	0x04, 0x37
        /*0002*/ 	.short	(.L_16209 - .L_16208)
.L_16208:
        /*0004*/ 	.word	0x00000082


	//----- nvinfo : EIATTR_KPARAM_INFO
	.align		4
.L_16209:
        /*0008*/ 	.byte	0x04, 0x17
        /*000a*/ 	.short	(.L_16211 - .L_16210)
.L_16210:
        /*000c*/ 	.word	0x00000000
        /*0010*/ 	.short	0x0015
        /*0012*/ 	.short	0x0088
        /*0014*/ 	.byte	0x00, 0xf0, 0x11, 0x00


	//----- nvinfo : EIATTR_KPARAM_INFO
	.align		4
.L_16211:
        /*0018*/ 	.byte	0x04, 0x17
        /*001a*/ 	.short	(.L_16213 - .L_16212)
.L_16212:
        /*001c*/ 	.word	0x00000000
        /*0020*/ 	.short	0x0014
        /*0022*/ 	.short	0x0084
        /*0024*/ 	.byte	0x00, 0xf0, 0x11, 0x00


	//----- nvinfo : EIATTR_KPARAM_INFO
	.align		4
.L_16213:
        /*0028*/ 	.byte	0x04, 0x17
        /*002a*/ 	.short	(.L_16215 - .L_16214)
.L_16214:
        /*002c*/ 	.word	0x00000000
        /*0030*/ 	.short	0x0013
        /*0032*/ 	.short	0x0080
        /*0034*/ 	.byte	0x00, 0xf0, 0x11, 0x00


	//----- nvinfo : EIATTR_KPARAM_INFO
	.align		4
.L_16215:
        /*0038*/ 	.byte	0x04, 0x17
        /*003a*/ 	.short	(.L_16217 - .L_16216)
.L_16216:
        /*003c*/ 	.word	0x00000000
        /*0040*/ 	.short	0x0012
        /*0042*/ 	.short	0x007c
        /*0044*/ 	.byte	0x00, 0xf0, 0x11, 0x00


	//----- nvinfo : EIATTR_KPARAM_INFO
	.align		4
.L_16217:
        /*0048*/ 	.byte	0x04, 0x17
        /*004a*/ 	.short	(.L_16219 - .L_16218)
.L_16218:
        /*004c*/ 	.word	0x00000000
        /*0050*/ 	.short	0x0011
        /*0052*/ 	.short	0x0078
        /*0054*/ 	.byte	0x00, 0xf0, 0x11, 0x00


	//----- nvinfo : EIATTR_KPARAM_INFO
	.align		4
.L_16219:
        /*0058*/ 	.byte	0x04, 0x17
        /*005a*/ 	.short	(.L_16221 - .L_16220)
.L_16220:
        /*005c*/ 	.word	0x00000000
        /*0060*/ 	.short	0x0010
        /*0062*/ 	.short	0x0070
        /*0064*/ 	.byte	0x00, 0xf0, 0x21, 0x00


	//----- nvinfo : EIATTR_KPARAM_INFO
	.align		4
.L_16221:
        /*0068*/ 	.byte	0x04, 0x17
        /*006a*/ 	.short	(.L_16223 - .L_16222)
.L_16222:
        /*006c*/ 	.word	0x00000000
        /*0070*/ 	.short	0x000f
        /*0072*/ 	.short	0x0068
        /*0074*/ 	.byte	0x00, 0xf0, 0x21, 0x00


	//----- nvinfo : EIATTR_KPARAM_INFO
	.align		4
.L_16223:
        /*0078*/ 	.byte	0x04, 0x17
        /*007a*/ 	.short	(.L_16225 - .L_16224)
.L_16224:
        /*007c*/ 	.word	0x00000000
        /*0080*/ 	.short	0x000e
        /*0082*/ 	.short	0x0060
        /*0084*/ 	.byte	0x00, 0xf0, 0x11, 0x00


	//----- nvinfo : EIATTR_KPARAM_INFO
	.align		4
.L_16225:
        /*0088*/ 	.byte	0x04, 0x17
        /*008a*/ 	.short	(.L_16227 - .L_16226)
.L_16226:
        /*008c*/ 	.word	0x00000000
        /*0090*/ 	.short	0x000d
        /*0092*/ 	.short	0x005c
        /*0094*/ 	.byte	0x00, 0xf0, 0x11, 0x00


	//----- nvinfo : EIATTR_KPARAM_INFO
	.align		4
.L_16227:
        /*0098*/ 	.byte	0x04, 0x17
        /*009a*/ 	.short	(.L_16229 - .L_16228)
.L_16228:
        /*009c*/ 	.word	0x00000000
        /*00a0*/ 	.short	0x000c
        /*00a2*/ 	.short	0x0058
        /*00a4*/ 	.byte	0x00, 0xf0, 0x11, 0x00


	//----- nvinfo : EIATTR_KPARAM_INFO
	.align		4
.L_16229:
        /*00a8*/ 	.byte	0x04, 0x17
        /*00aa*/ 	.short	(.L_16231 - .L_16230)
.L_16230:
        /*00ac*/ 	.word	0x00000000
        /*00b0*/ 	.short	0x000b
        /*00b2*/ 	.short	0x0050
        /*00b4*/ 	.byte	0x00, 0xf0, 0x21, 0x00


	//----- nvinfo : EIATTR_KPARAM_INFO
	.align		4
.L_16231:
        /*00b8*/ 	.byte	0x04, 0x17
        /*00ba*/ 	.short	(.L_16233 - .L_16232)
.L_16232:
        /*00bc*/ 	.word	0x00000000
        /*00c0*/ 	.short	0x000a
        /*00c2*/ 	.short	0x0048
        /*00c4*/ 	.byte	0x00, 0xf0, 0x11, 0x00


	//----- nvinfo : EIATTR_KPARAM_INFO
	.align		4
.L_16233:
        /*00c8*/ 	.byte	0x04, 0x17
        /*00ca*/ 	.short	(.L_16235 - .L_16234)
.L_16234:
        /*00cc*/ 	.word	0x00000000
        /*00d0*/ 	.short	0x0009
        /*00d2*/ 	.short	0x0040
        /*00d4*/ 	.byte	0x00, 0xf0, 0x21, 0x00


	//----- nvinfo : EIATTR_KPARAM_INFO
	.align		4
.L_16235:
        /*00d8*/ 	.byte	0x04, 0x17
        /*00da*/ 	.short	(.L_16237 - .L_16236)
.L_16236:
        /*00dc*/ 	.word	0x00000000
        /*00e0*/ 	.short	0x0008
        /*00e2*/ 	.short	0x0038
        /*00e4*/ 	.byte	0x00, 0xf0, 0x21, 0x00


	//----- nvinfo : EIATTR_KPARAM_INFO
	.align		4
.L_16237:
        /*00e8*/ 	.byte	0x04, 0x17
        /*00ea*/ 	.short	(.L_16239 - .L_16238)
.L_16238:
        /*00ec*/ 	.word	0x00000000
        /*00f0*/ 	.short	0x0007
        /*00f2*/ 	.short	0x0034
        /*00f4*/ 	.byte	0x00, 0xf0, 0x11, 0x00


	//----- nvinfo : EIATTR_KPARAM_INFO
	.align		4
.L_16239:
        /*00f8*/ 	.byte	0x04, 0x17
        /*00fa*/ 	.short	(.L_16241 - .L_16240)
.L_16240:
        /*00fc*/ 	.word	0x00000000
        /*0100*/ 	.short	0x0006
        /*0102*/ 	.short	0x0030
        /*0104*/ 	.byte	0x00, 0xf0, 0x11, 0x00


	//----- nvinfo : EIATTR_KPARAM_INFO
	.align		4
.L_16241:
        /*0108*/ 	.byte	0x04, 0x17
        /*010a*/ 	.short	(.L_16243 - .L_16242)
.L_16242:
        /*010c*/ 	.word	0x00000000
        /*0110*/ 	.short	0x0005
        /*0112*/ 	.short	0x0028
        /*0114*/ 	.byte	0x00, 0xf0, 0x21, 0x00


	//----- nvinfo : EIATTR_KPARAM_INFO
	.align		4
.L_16243:
        /*0118*/ 	.byte	0x04, 0x17
        /*011a*/ 	.short	(.L_16245 - .L_16244)
.L_16244:
        /*011c*/ 	.word	0x00000000
        /*0120*/ 	.short	0x0004
        /*0122*/ 	.short	0x0020
        /*0124*/ 	.byte	0x00, 0xf0, 0x21, 0x00


	//----- nvinfo : EIATTR_KPARAM_INFO
	.align		4
.L_16245:
        /*0128*/ 	.byte	0x04, 0x17
        /*012a*/ 	.short	(.L_16247 - .L_16246)
.L_16246:
        /*012c*/ 	.word	0x00000000
        /*0130*/ 	.short	0x0003
        /*0132*/ 	.short	0x0018
        /*0134*/ 	.byte	0x00, 0xf0, 0x21, 0x00


	//----- nvinfo : EIATTR_KPARAM_INFO
	.align		4
.L_16247:
        /*0138*/ 	.byte	0x04, 0x17
        /*013a*/ 	.short	(.L_16249 - .L_16248)
.L_16248:
        /*013c*/ 	.word	0x00000000
        /*0140*/ 	.short	0x0002
        /*0142*/ 	.short	0x0010
        /*0144*/ 	.byte	0x00, 0xf0, 0x21, 0x00


	//----- nvinfo : EIATTR_KPARAM_INFO
	.align		4
.L_16249:
        /*0148*/ 	.byte	0x04, 0x17
        /*014a*/ 	.short	(.L_16251 - .L_16250)
.L_16250:
        /*014c*/ 	.word	0x00000000
        /*0150*/ 	.short	0x0001
        /*0152*/ 	.short	0x0008
        /*0154*/ 	.byte	0x00, 0xf0, 0x21, 0x00


	//----- nvinfo : EIATTR_KPARAM_INFO
	.align		4
.L_16251:
        /*0158*/ 	.byte	0x04, 0x17
        /*015a*/ 	.short	(.L_16253 - .L_16252)
.L_16252:
        /*015c*/ 	.word	0x00000000
        /*0160*/ 	.short	0x0000
        /*0162*/ 	.short	0x0000
        /*0164*/ 	.byte	0x00, 0xf0, 0x21, 0x00


	//----- nvinfo : EIATTR_SPARSE_MMA_MASK
	.align		4
.L_16253:
        /*0168*/ 	.byte	0x03, 0x50
        /*016a*/ 	.short	0x0000


	//----- nvinfo : EIATTR_MAXREG_COUNT
	.align		4
        /*016c*/ 	.byte	0x03, 0x1b
        /*016e*/ 	.short	0x00ff


	//----- nvinfo : EIATTR_NUM_BARRIERS
	.align		4
        /*0170*/ 	.byte	0x02, 0x4c
        /*0172*/ 	.byte	0x01
	.zero		1


	//----- nvinfo : EIATTR_EXTERNS
	.align		4
        /*0174*/ 	.byte	0x04, 0x0f
        /*0176*/ 	.short	(.L_16255 - .L_16254)


	//   ....[0]....
	.align		4
.L_16254:
        /*0178*/ 	.word	index@(__assertfail)


	//----- nvinfo : EIATTR_MERCURY_ISA_VERSION
	.align		4
.L_16255:
        /*017c*/ 	.byte	0x03, 0x5f
        /*017e*/ 	.short	0x0101


	//----- nvinfo : EIATTR_COOP_GROUP_MASK_REGIDS
	.align		4
        /*0180*/ 	.byte	0x04, 0x29
        /*0182*/ 	.short	(.L_16257 - .L_16256)


	//   ....[0]....
.L_16256:
        /*0184*/ 	.word	0xffffffff


	//   ....[1]....
        /*0188*/ 	.word	0xffffffff


	//   ....[2]....
        /*018c*/ 	.word	0xffffffff


	//   ....[3]....
        /*0190*/ 	.word	0xffffffff


	//   ....[4]....
        /*0194*/ 	.word	0xffffffff


	//   ....[5]....
        /*0198*/ 	.word	0xffffffff


	//   ....[6]....
        /*019c*/ 	.word	0xffffffff


	//   ....[7]....
        /*01a0*/ 	.word	0xffffffff


	//   ....[8]....
        /*01a4*/ 	.word	0xffffffff


	//   ....[9]....
        /*01a8*/ 	.word	0xffffffff


	//   ....[10]....
        /*01ac*/ 	.word	0xffffffff


	//   ....[11]....
        /*01b0*/ 	.word	0xffffffff


	//   ....[12]....
        /*01b4*/ 	.word	0xffffffff


	//   ....[13]....
        /*01b8*/ 	.word	0xffffffff


	//   ....[14]....
        /*01bc*/ 	.word	0x0500000f


	//   ....[15]....
        /*01c0*/ 	.word	0x0500000f


	//   ....[16]....
        /*01c4*/ 	.word	0x0500000f


	//----- nvinfo : EIATTR_COOP_GROUP_INSTR_OFFSETS
	.align		4
.L_16257:
        /*01c8*/ 	.byte	0x04, 0x28
        /*01ca*/ 	.short	(.L_16259 - .L_16258)


	//   ....[0]....
.L_16258:
        /*01cc*/ 	.word	0x00001140


	//   ....[1]....
        /*01d0*/ 	.word	0x00001170


	//   ....[2]....
        /*01d4*/ 	.word	0x00001190


	//   ....[3]....
        /*01d8*/ 	.word	0x000012d0


	//   ....[4]....
        /*01dc*/ 	.word	0x000012f0


	//   ....[5]....
        /*01e0*/ 	.word	0x00001320


	//   ....[6]....
        /*01e4*/ 	.word	0x000021d0


	//   ....[7]....
        /*01e8*/ 	.word	0x00002200


	//   ....[8]....
        /*01ec*/ 	.word	0x00002230


	//   ....[9]....
        /*01f0*/ 	.word	0x000022d0


	//   ....[10]....
        /*01f4*/ 	.word	0x00002310


	//   ....[11]....
        /*01f8*/ 	.word	0x00002390


	//   ....[12]....
        /*01fc*/ 	.word	0x000023b0


	//   ....[13]....
        /*0200*/ 	.word	0x000023d0


	//   ....[14]....
        /*0204*/ 	.word	0x00003b30


	//   ....[15]....
        /*0208*/ 	.word	0x00003b90


	//   ....[16]....
        /*020c*/ 	.word	0x00003bf0


	//----- nvinfo : EIATTR_SYSCALL_OFFSETS
	.align		4
.L_16259:
        /*0210*/ 	.byte	0x04, 0x46
        /*0212*/ 	.short	(.L_16261 - .L_16260)


	//   ....[0]....
.L_16260:
        /*0214*/ 	.word	0x000039c0


	//   ....[1]....
        /*0218*/ 	.word	0x00003ac0


	//----- nvinfo : EIATTR_EXIT_INSTR_OFFSETS
	.align		4
.L_16261:
        /*021c*/ 	.byte	0x04, 0x1c
        /*021e*/ 	.short	(.L_16263 - .L_16262)


	//   ....[0]....
.L_16262:
        /*0220*/ 	.word	0x00000090


	//   ....[1]....
        /*0224*/ 	.word	0x00003620


	//   ....[2]....
        /*0228*/ 	.word	0x00003840


	//   ....[3]....
        /*022c*/ 	.word	0x000038c0


	//   ....[4]....
        /*0230*/ 	.word	0x00003ad0


	//----- nvinfo : EIATTR_CRS_STACK_SIZE
	.align		4
.L_16263:
        /*0234*/ 	.byte	0x04, 0x1e
        /*0236*/ 	.short	(.L_16265 - .L_16264)
.L_16264:
        /*0238*/ 	.word	0x00000000


	//----- nvinfo : EIATTR_CBANK_PARAM_SIZE
	.align		4
.L_16265:
        /*023c*/ 	.byte	0x03, 0x19
        /*023e*/ 	.short	0x008c


	//----- nvinfo : EIATTR_PARAM_CBANK
	.align		4
        /*0240*/ 	.byte	0x04, 0x0a
        /*0242*/ 	.short	(.L_16267 - .L_16266)
	.align		4
.L_16266:
        /*0244*/ 	.word	index@(.nv.constant0._ZN4vllm25paged_attention_v2_kernelI13__nv_bfloat16hLi112ELi8ELi128ELNS_18Fp8KVCacheDataTypeE1ELb1ELi512EEEvPfS3_PT_PKS4_PKT0_SA_ifPKiSC_iPKfiiiSE_SE_iiiii)
        /*0248*/ 	.short	0x0210
        /*024a*/ 	.short	0x008c


	//----- nvinfo : EIATTR_SW_WAR
	.align		4
.L_16267:
        /*024c*/ 	.byte	0x04, 0x36
        /*024e*/ 	.short	(.L_16269 - .L_16268)
.L_16268:
        /*0250*/ 	.word	0x00000008
.L_16269:


//--------------------- .nv.info._ZN4vllm25paged_attention_v2_kernelI13__nv_bfloat16hLi96ELi8ELi128ELNS_18Fp8KVCacheDataTypeE1ELb1ELi512EEEvPfS3_PT_PKS4_PKT0_SA_ifPKiSC_iPKfiiiSE_SE_iiiii --------------------------
	.section	.nv.info._ZN4vllm25paged_attention_v2_kernelI13__nv_bfloat16hLi96ELi8ELi128ELNS_18Fp8KVCacheDataTypeE1ELb1ELi512EEEvPfS3_PT_PKS4_PKT0_SA_ifPKiSC_iPKfiiiSE_SE_iiiii,"",@"SHT_CUDA_INFO"
	.sectionflags	@""
	.align	4


	//----- nvinfo : EIATTR_CUDA_API_VERSION
	.align		4
        /*0000*/ 	.byte	0x04, 0x37
        /*0002*/ 	.short	(.L_16271 - .L_16270)
.L_16270:
        /*0004*/ 	.word	0x00000082


	//----- nvinfo : EIATTR_KPARAM_INFO
	.align		4
.L_16271:
        /*0008*/ 	.byte	0x04, 0x17
        /*000a*/ 	.short	(.L_16273 - .L_16272)
.L_16272:
        /*000c*/ 	.word	0x00000000
        /*0010*/ 	.short	0x0015
        /*0012*/ 	.short	0x0088
        /*0014*/ 	.byte	0x00, 0xf0, 0x11, 0x00


	//----- nvinfo : EIATTR_KPARAM_INFO
	.align		4
.L_16273:
        /*0018*/ 	.byte	0x04, 0x17
        /*001a*/ 	.short	(.L_16275 - .L_16274)
.L_16274:
        /*001c*/ 	.word	0x00000000
        /*0020*/ 	.short	0x0014
        /*0022*/ 	.short	0x0084
        /*0024*/ 	.byte	0x00, 0xf0, 0x11, 0x00


	//----- nvinfo : EIATTR_KPARAM_INFO
	.align		4
.L_16275:
        /*0028*/ 	.byte	0x04, 0x17
        /*002a*/ 	.short	(.L_16277 - .L_16276)
.L_16276:
        /*002c*/ 	.word	0x00000000
        /*0030*/ 	.short	0x0013
        /*0032*/ 	.short	0x0080
        /*0034*/ 	.byte	0x00, 0xf0, 0x11, 0x00


	//----- nvinfo : EIATTR_KPARAM_INFO
	.align		4
.L_16277:
        /*0038*/ 	.byte	0x04, 0x17
        /*003a*/ 	.short	(.L_16279 - .L_16278)
.L_16278:
        /*003c*/ 	.word	0x00000000
        /*0040*/ 	.short	0x0012
        /*0042*/ 	.short	0x007c
        /*0044*/ 	.byte	0x00, 0xf0, 0x11, 0x00


	//----- nvinfo : EIATTR_KPARAM_INFO
	.align		4
.L_16279:
        /*0048*/ 	.byte	0x04, 0x17
        /*004a*/ 	.short	(.L_16281 - .L_16280)
.L_16280:
        /*004c*/ 	.word	0x00000000
        /*0050*/ 	.short	0x0011
        /*0052*/ 	.short	0x0078
        /*0054*/ 	.byte	0x00, 0xf0, 0x11, 0x00


	//----- nvinfo : EIATTR_KPARAM_INFO
	.align		4
.L_16281:
        /*0058*/ 	.byte	0x04, 0x17
        /*005a*/ 	.short	(.L_16283 - .L_16282)
.L_16282:
        /*005c*/ 	.word	0x00000000
        /*0060*/ 	.short	0x0010
        /*0062*/ 	.short	0x0070
        /*0064*/ 	.byte	0x00, 0xf0, 0x21, 0x00


	//----- nvinfo : EIATTR_KPARAM_INFO
	.align		4
.L_16283:
        /*0068*/ 	.byte	0x04, 0x17
        /*006a*/ 	.short	(.L_16285 - .L_16284)
.L_16284:
        /*006c*/ 	.word	0x00000000
        /*0070*/ 	.short	0x000f
        /*0072*/ 	.short	0x0068
        /*0074*/ 	.byte	0x00, 0xf0, 0x21, 0x00


	//----- nvinfo : EIATTR_KPARAM_INFO
	.align		4
.L_16285:
        /*0078*/ 	.byte	0x04, 0x17
        /*007a*/ 	.short	(.L_16287 - .L_16286)
.L_16286:
        /*007c*/ 	.word	0x00000000
        /*0080*/ 	.short	0x000e
        /*0082*/ 	.short	0x0060
        /*0084*/ 	.byte	0x00, 0xf0, 0x11, 0x00


	//----- nvinfo : EIATTR_KPARAM_INFO
	.align		4
.L_16287:
        /*0088*/ 	.byte	0x04, 0x17
        /*008a*/ 	.short	(.L_16289 - .L_16288)
.L_16288:
        /*008c*/ 	.word	0x00000000
        /*0090*/ 	.short	0x000d
        /*0092*/ 	.short	0x005c
        /*0094*/ 	.byte	0x00, 0xf0, 0x11, 0x00


	//----- nvinfo : EIATTR_KPARAM_INFO
	.align		4
.L_16289:
        /*0098*/ 	.byte	0x04, 0x17
        /*009a*/ 	.short	(.L_16291 - .L_16290)
.L_16290:
        /*009c*/ 	.word	0x00000000
        /*00a0*/ 	.short	0x000c
        /*00a2*/ 	.short	0x0058
        /*00a4*/ 	.byte	0x00, 0xf0, 0x11, 0x00


	//----- nvinfo : EIATTR_KPARAM_INFO
	.align		4
.L_16291:
        /*00a8*/ 	.byte	0x04, 0x17
        /*00aa*/ 	.short	(.L_16293 - .L_16292)
.L_16292:
        /*00ac*/ 	.word	0x00000000
        /*00b0*/ 	.short	0x000b
        /*00b2*/ 	.short	0x0050
        /*00b4*/ 	.byte	0x00, 0xf0, 0x21, 0x00


	//----- nvinfo : EIATTR_KPARAM_INFO
	.align		4
.L_16293:
        /*00b8*/ 	.byte	0x04, 0x17
        /*00ba*/ 	.short	(.L_16295 - .L_16294)
.L_16294:
        /*00bc*/ 	.word	0x00000000
        /*00c0*/ 	.short	0x000a
        /*00c2*/ 	.short	0x0048
        /*00c4*/ 	.byte	0x00, 0xf0, 0x11, 0x00


	//----- nvinfo : EIATTR_KPARAM_INFO
	.align		4
.L_16295:
        /*00c8*/ 	.byte	0x04, 0x17
        /*00ca*/ 	.short	(.L_16297 - .L_16296)
.L_16296:
        /*00cc*/ 	.word	0x00000000
        /*00d0*/ 	.short	0x0009
        /*00d2*/ 	.short	0x0040
        /*00d4*/ 	.byte	0x00, 0xf0, 0x21, 0x00


	//----- nvinfo : EIATTR_KPARAM_INFO
	.align		4
.L_16297:
        /*00d8*/ 	.byte	0x04, 0x17
        /*00da*/ 	.short	(.L_16299 - .L_16298)
.L_16298:
        /*00dc*/ 	.word	0x00000000
        /*00e0*/ 	.short	0x0008
        /*00e2*/ 	.short	0x0038
        /*00e4*/ 	.byte	0x00, 0xf0, 0x21, 0x00


	//----- nvinfo : EIATTR_KPARAM_INFO
	.align		4
.L_16299:
        /*00e8*/ 	.byte	0x04, 0x17
        /*00ea*/ 	.short	(.L_16301 - .L_16300)
.L_16300:
        /*00ec*/ 	.word	0x00000000
        /*00f0*/ 	.short	0x0007
        /*00f2*/ 	.short	0x0034
        /*00f4*/ 	.byte	0x00, 0xf0, 0x11, 0x00


	//----- nvinfo : EIATTR_KPARAM_INFO
	.align		4
.L_16301:
        /*00f8*/ 	.byte	0x04, 0x17
        /*00fa*/ 	.short	(.L_16303 - .L_16302)
.L_16302:
        /*00fc*/ 	.word	0x00000000
        /*0100*/ 	.short	0x0006
        /*0102*/ 	.short	0x0030
        /*0104*/ 	.byte	0x00, 0xf0, 0x11, 0x00


	//----- nvinfo : EIATTR_KPARAM_INFO
	.align		4
.L_16303:
        /*0108*/ 	.byte	0x04, 0x17
        /*010a*/ 	.short	(.L_16305 - .L_16304)
.L_16304:
        /*010c*/ 	.word	0x00000000
        /*0110*/ 	.short	0x0005
        /*0112*/ 	.short	0x0028
        /*0114*/ 	.byte	0x00, 0xf0, 0x21, 0x00


	//----- nvinfo : EIATTR_KPARAM_INFO
	.align		4
.L_16305:
        /*0118*/ 	.byte	0x04, 0x17
        /*011a*/ 	.short	(.L_16307 - .L_16306)
.L_16306:
        /*011c*/ 	.word	0x00000000
        /*0120*/ 	.short	0x0004
        /*0122*/ 	.short	0x0020
        /*0124*/ 	.byte	0x00, 0xf0, 0x21, 0x00


	//----- nvinfo : EIATTR_KPARAM_INFO
	.align		4
.L_16307:
        /*0128*/ 	.byte	0x04, 0x17
        /*012a*/ 	.short	(.L_16309 - .L_16308)
.L_16308:
        /*012c*/ 	.word	0x00000000
        /*0130*/ 	.short	0x0003
        /*0132*/ 	.short	0x0018
        /*0134*/ 	.byte	0x00, 0xf0, 0x21, 0x00


	//----- nvinfo : EIATTR_KPARAM_INFO
	.align		4
.L_16309:
        /*0138*/ 	.byte	0x04, 0x17
        /*013a*/ 	.short	(.L_16311 - .L_16310)
.L_16310:
        /*013c*/ 	.word	0x00000000
        /*0140*/ 	.short	0x0002
        /*0142*/ 	.short	0x0010
        /*0144*/ 	.byte	0x00, 0xf0, 0x21, 0x00


	//----- nvinfo : EIATTR_KPARAM_INFO
	.align		4
.L_16311:
        /*0148*/ 	.byte	0x04, 0x17
        /*014a*/ 	.short	(.L_16313 - .L_16312)
.L_16312:
        /*014c*/ 	.word	0x00000000
        /*0150*/ 	.short	0x0001
        /*0152*/ 	.short	0x0008
        /*0154*/ 	.byte	0x00, 0xf0, 0x21, 0x00


	//----- nvinfo : EIATTR_KPARAM_INFO
	.align		4
.L_16313:
        /*0158*/ 	.byte	0x04, 0x17
        /*015a*/ 	.short	(.L_16315 - .L_16314)
.L_16314:
        /*015c*/ 	.word	0x00000000
        /*0160*/ 	.short	0x0000
        /*0162*/ 	.short	0x0000
        /*0164*/ 	.byte	0x00, 0xf0, 0x21, 0x00


	//----- nvinfo : EIATTR_SPARSE_MMA_MASK
	.align		4
.L_16315:
        /*0168*/ 	.byte	0x03, 0x50
        /*016a*/ 	.short	0x0000


	//----- nvinfo : EIATTR_MAXREG_COUNT
	.align		4
        /*016c*/ 	.byte	0x03, 0x1b
        /*016e*/ 	.short	0x00ff


	//----- nvinfo : EIATTR_NUM_BARRIERS
	.align		4
        /*0170*/ 	.byte	0x02, 0x4c
        /*0172*/ 	.byte	0x01
	.zero		1


	//----- nvinfo : EIATTR_EXTERNS
	.align		4
        /*0174*/ 	.byte	0x04, 0x0f
        /*0176*/ 	.short	(.L_16317 - .L_16316)


	//   ....[0]....
	.align		4
.L_16316:
        /*0178*/ 	.word	index@(__assertfail)


	//----- nvinfo : EIATTR_MERCURY_ISA_VERSION
	.align		4
.L_16317:
        /*017c*/ 	.byte	0x03, 0x5f
        /*017e*/ 	.short	0x0101


	//----- nvinfo : EIATTR_COOP_GROUP_MASK_REGIDS
	.align		4
        /*0180*/ 	.byte	0x04, 0x29
        /*0182*/ 	.short	(.L_16319 - .L_16318)


	//   ....[0]....
.L_16318:
        /*0184*/ 	.word	0xffffffff


	//   ....[1]....
        /*0188*/ 	.word	0xffffffff


	//   ....[2]....
        /*018c*/ 	.word	0xffffffff


	//   ....[3]....
        /*0190*/ 	.word	0xffffffff


	//   ....[4]....
        /*0194*/ 	.word	0xffffffff


	//   ....[5]....
        /*0198*/ 	.word	0xffffffff


	//   ....[6]....
        /*019c*/ 	.word	0xffffffff


	//   ....[7]....
        /*01a0*/ 	.word	0xffffffff


	//   ....[8]....
        /*01a4*/ 	.word	0xffffffff


	//   ....[9]....
        /*01a8*/ 	.word	0xffffffff


	//   ....[10]....
        /*01ac*/ 	.word	0xffffffff


	//   ....[11]....
        /*01b0*/ 	.word	0xffffffff


	//   ....[12]....
        /*01b4*/ 	.word	0xffffffff


	//   ....[13]....
        /*01b8*/ 	.word	0xffffffff


	//   ....[14]....
        /*01bc*/ 	.word	0x0500000f


	//   ....[15]....
        /*01c0*/ 	.word	0x0500000f


	//   ....[16]....
        /*01c4*/ 	.word	0x0500000f


	//----- nvinfo : EIATTR_COOP_GROUP_INSTR_OFFSETS
	.align		4
.L_16319:
        /*01c8*/ 	.byte	0x04, 0x28
        /*01ca*/ 	.short	(.L_16321 - .L_16320)


	//   ....[0]....
.L_16320:
        /*01cc*/ 	.word	0x00001140


	//   ....[1]....
        /*01d0*/ 	.word	0x00001170


	//   ....[2]....
        /*01d4*/ 	.word	0x00001190


	//   ....[3]....
        /*01d8*/ 	.word	0x000012d0


	//   ....[4]....
        /*01dc*/ 	.word	0x000012f0


	//   ....[5]....
        /*01e0*/ 	.word	0x00001320


	//   ....[6]....
        /*01e4*/ 	.word	0x000021d0


	//   ....[7]....
        /*01e8*/ 	.word	0x00002200


	//   ....[8]....
        /*01ec*/ 	.word	0x00002230


	//   ....[9]....
        /*01f0*/ 	.word	0x000022d0


	//   ....[10]....
        /*01f4*/ 	.word	0x00002310


	//   ....[11]....
        /*01f8*/ 	.word	0x00002390


	//   ....[12]....
        /*01fc*/ 	.word	0x000023b0


	//   ....[13]....
        /*0200*/ 	.word	0x000023d0


	//   ....[14]....
        /*0204*/ 	.word	0x00003930


	//   ....[15]....
        /*0208*/ 	.word	0x00003990


	//   ....[16]....
        /*020c*/ 	.word	0x000039f0


	//----- nvinfo : EIATTR_SYSCALL_OFFSETS
	.align		4
.L_16321:
        /*0210*/ 	.byte	0x04, 0x46
        /*0212*/ 	.short	(.L_16323 - .L_16322)


	//   ....[0]....
.L_16322:
        /*0214*/ 	.word	0x000037c0


	//   ....[1]....
        /*0218*/ 	.word	0x000038c0


	//----- nvinfo : EIATTR_EXIT_INSTR_OFFSETS
	.align		4
.L_16323:
        /*021c*/ 	.byte	0x04, 0x1c
        /*021e*/ 	.short	(.L_16325 - .L_16324)


	//   ....[0]....
.L_16324:
        /*0220*/ 	.word	0x00000090


	//   ....[1]....
        /*0224*/ 	.word	0x00003480


	//   ....[2]....
        /*0228*/ 	.word	0x000036c0


	//   ....[3]....
        /*022c*/ 	.word	0x000038d0


	//----- nvinfo : EIATTR_CRS_STACK_SIZE
	.align		4
.L_16325:
        /*0230*/ 	.byte	0x04, 0x1e
        /*0232*/ 	.short	(.L_16327 - .L_16326)
.L_16326:
        /*0234*/ 	.word	0x00000000


	//----- nvinfo : EIATTR_CBANK_PARAM_SIZE
	.align		4
.L_16327:
        /*0238*/ 	.byte	0x03, 0x19
        /*023a*/ 	.short	0x008c


	//----- nvinfo : EIATTR_PARAM_CBANK
	.align		4
        /*023c*/ 	.byte	0x04, 0x0a
        /*023e*/ 	.short	(.L_16329 - .L_16328)
	.align		4
.L_16328:
        /*0240*/ 	.word	index@(.nv.constant0._ZN4vllm25paged_attention_v2_kernelI13__nv_bfloat16hLi96ELi8ELi128ELNS_18Fp8KVCacheDataTypeE1ELb1ELi512EEEvPfS3_PT_PKS4_PKT0_SA_ifPKiSC_iPKfiiiSE_SE_iiiii)
        /*0244*/ 	.short	0x0210
        /*0246*/ 	.short	0x008c


	//----- nvinfo : EIATTR_SW_WAR
	.align		4
.L_16329:
        /*0248*/ 	.byte	0x04, 0x36
        /*024a*/ 	.short	(.L_16331 - .L_16330)
.L_16330:
        /*024c*/ 	.word	0x00000008
.L_16331:


//--------------------- .nv.info._ZN4vllm25paged_attention_v2_kernelI13__nv_bfloat16hLi80ELi8ELi128ELNS_18Fp8KVCacheDataTypeE1ELb1ELi512EEEvPfS3_PT_PKS4_PKT0_SA_ifPKiSC_iPKfiiiSE_SE_iiiii --------------------------
	.section	.nv.info._ZN4vllm25paged_attention_v2_kernelI13__nv_bfloat16hLi80ELi8ELi128ELNS_18Fp8KVCacheDataTypeE1ELb1ELi512EEEvPfS3_PT_PKS4_PKT0_SA_ifPKiSC_iPKfiiiSE_SE_iiiii,"",@"SHT_CUDA_INFO"
	.sectionflags	@""
	.align	4


	//----- nvinfo : EIATTR_CUDA_API_VERSION
	.align		4
        /*0000*/ 	.byte	0x04, 0x37
        /*0002*/ 	.short	(.L_16333 - .L_16332)
.L_16332:
        /*0004*/ 	.word	0x00000082


	//----- nvinfo : EIATTR_KPARAM_INFO
	.align		4
.L_16333:
        /*0008*/ 	.byte	0x04, 0x17
        /*000a*/ 	.short	(.L_16335 - .L_16334)
.L_16334:
        /*000c*/ 	.word	0x00000000
        /*0010*/ 	.short	0x0015
        /*0012*/ 	.short	0x0088
        /*0014*/ 	.byte	0x00, 0xf0, 0x11, 0x00


	//----- nvinfo : EIATTR_KPARAM_INFO
	.align		4
.L_16335:
        /*0018*/ 	.byte	0x04, 0x17
        /*001a*/ 	.short	(.L_16337 - .L_16336)
.L_16336:
        /*001c*/ 	.word	0x00000000
        /*0020*/ 	.short	0x0014
        /*0022*/ 	.short	0x0084
        /*0024*/ 	.byte	0x00, 0xf0, 0x11, 0x00


	//----- nvinfo : EIATTR_KPARAM_INFO
	.align		4
.L_16337:
        /*0028*/ 	.byte	0x04, 0x17
        /*002a*/ 	.short	(.L_16339 - .L_16338)
.L_16338:
        /*002c*/ 	.word	0x00000000
        /*0030*/ 	.short	0x0013
        /*0032*/ 	.short	0x0080
        /*0034*/ 	.byte	0x00, 0xf0, 0x11, 0x00


	//----- nvinfo : EIATTR_KPARAM_INFO
	.align		4
.L_16339:
        /*0038*/ 	.byte	0x04, 0x17
        /*003a*/ 	.short	(.L_16341 - .L_16340)
.L_16340:
        /*003c*/ 	.word	0x00000000
        /*0040*/ 	.short	0x0012
        /*0042*/ 	.short	0x007c
        /*0044*/ 	.byte	0x00, 0xf0, 0x11, 0x00


	//----- nvinfo : EIATTR_KPARAM_INFO
	.align		4
.L_16341:
        /*0048*/ 	.byte	0x04, 0x17
        /*004a*/ 	.short	(.L_16343 - .L_16342)
.L_16342:
        /*004c*/ 	.word	0x00000000
        /*0050*/ 	.short	0x0011
        /*0052*/ 	.short	0x0078
        /*0054*/ 	.byte	0x00, 0xf0, 0x11, 0x00


	//----- nvinfo : EIATTR_KPARAM_INFO
	.align		4
.L_16343:
        /*0058*/ 	.byte	0x04, 0x17
        /*005a*/ 	.short	(.L_16345 - .L_16344)
.L_16344:
        /*005c*/ 	.word	0x00000000
        /*0060*/ 	.short	0x0010
        /*0062*/ 	.short	0x0070
        /*0064*/ 	.byte	0x00, 0xf0, 0x21, 0x00


	//----- nvinfo : EIATTR_KPARAM_INFO
	.align		4
.L_16345:
        /*0068*/ 	.byte	0x04, 0x17
        /*006a*/ 	.short	(.L_16347 - .L_16346)
.L_16346:
        /*006c*/ 	.word	0x00000000
        /*0070*/ 	.short	0x000f
        /*0072*/ 	.short	0x0068
        /*0074*/ 	.byte	0x00, 0xf0, 0x21, 0x00


	//----- nvinfo : EIATTR_KPARAM_INFO
	.align		4
.L_16347:
        /*0078*/ 	.byte	0x04, 0x17
        /*007a*/ 	.short	(.L_16349 - .L_16348)
.L_16348:
        /*007c*/ 	.word	0x00000000
        /*0080*/ 	.short	0x000e
        /*0082*/ 	.short	0x0060
        /*0084*/ 	.byte	0x00, 0xf0, 0x11, 0x00


	//----- nvinfo : EIATTR_KPARAM_INFO
	.align		4
.L_16349:
        /*0088*/ 	.byte	0x04, 0x17
        /*008a*/ 	.short	(.L_16351 - .L_16350)
.L_16350:
        /*008c*/ 	.word	0x00000000
        /*0090*/ 	.short	0x000d
        /*0092*/ 	.short	0x005c
        /*0094*/ 	.byte	0x00, 0xf0, 0x11, 0x00


	//----- nvinfo : EIATTR_KPARAM_INFO
	.align		4
.L_16351:
        /*0098*/ 	.byte	0x04, 0x17
        /*009a*/ 	.short	(.L_16353 - .L_16352)
.L_16352:
        /*009c*/ 	.word	0x00000000
        /*00a0*/ 	.short	0x000c
        /*00a2*/ 	.short	0x0058
        /*00a4*/ 	.byte	0x00, 0xf0, 0x11, 0x00


	//----- nvinfo : EIATTR_KPARAM_INFO
	.align		4
.L_16353:
        /*00a8*/ 	.byte	0x04, 0x17
        /*00aa*/ 	.short	(.L_16355 - .L_16354)
.L_16354:
        /*00ac*/ 	.word	0x00000000
        /*00b0*/ 	.short	0x000b
        /*00b2*/ 	.short	0x0050
        /*00b4*/ 	.byte	0x00, 0xf0, 0x21, 0x00


	//----- nvinfo : EIATTR_KPARAM_INFO
	.align		4
.L_16355:
        /*00b8*/ 	.byte	0x04, 0x17
        /*00ba*/ 	.short	(.L_16357 - .L_16356)
.L_16356:
        /*00bc*/ 	.word	0x00000000
        /*00c0*/ 	.short	0x000a
        /*00c2*/ 	.short	0x0048
        /*00c4*/ 	.byte	0x00, 0xf0, 0x11, 0x00


	//----- nvinfo : EIATTR_KPARAM_INFO
	.align		4
.L_16357:
        /*00c8*/ 	.byte	0x04, 0x17
        /*00ca*/ 	.short	(.L_16359 - .L_16358)
.L_16358:
        /*00cc*/ 	.word	0x00000000
        /*00d0*/ 	.short	0x0009
        /*00d2*/ 	.short	0x0040
        /*00d4*/ 	.byte	0x00, 0xf0, 0x21, 0x00


	//----- nvinfo : EIATTR_KPARAM_INFO
	.align		4
.L_16359:
        /*00d8*/ 	.byte	0x04, 0x17
        /*00da*/ 	.short	(.L_16361 - .L_16360)
.L_16360:
        /*00dc*/ 	.word	0x00000000
        /*00e0*/ 	.short	0x0008
        /*00e2*/ 	.short	0x0038
        /*00e4*/ 	.byte	0x00, 0xf0, 0x21, 0x00


	//----- nvinfo : EIATTR_KPARAM_INFO
	.align		4
.L_16361:
        /*00e8*/ 	.byte	0x04, 0x17
        /*00ea*/ 	.short	(.L_16363 - .L_16362)
.L_16362:
        /*00ec*/ 	.word	0x00000000
        /*00f0*/ 	.short	0x0007
        /*00f2*/ 	.short	0x0034
        /*00f4*/ 	.byte	0x00, 0xf0, 0x11, 0x00


	//----- nvinfo : EIATTR_KPARAM_INFO
	.align		4
.L_16363:
        /*00f8*/ 	.byte	0x04, 0x17
        /*00fa*/ 	.short	(.L_16365 - .L_16364)
.L_16364:
        /*00fc*/ 	.word	0x00000000
        /*0100*/ 	.short	0x0006
        /*0102*/ 	.short	0x0030
        /*0104*/ 	.byte	0x00, 0xf0, 0x11, 0x00


	//----- nvinfo : EIATTR_KPARAM_INFO
	.align		4
.L_16365:
        /*0108*/ 	.byte	0x04, 0x17
        /*010a*/ 	.short	(.L_16367 - .L_16366)
.L_16366:
        /*010c*/ 	.word	0x00000000
        /*0110*/ 	.short	0x0005
        /*0112*/ 	.short	0x0028
        /*0114*/ 	.byte	0x00, 0xf0, 0x21, 0x00


	//----- nvinfo : EIATTR_KPARAM_INFO
	.align		4
.L_16367:
        /*0118*/ 	.byte	0x04, 0x17
        /*011a*/ 	.short	(.L_16369 - .L_16368)
.L_16368:
        /*011c*/ 	.word	0x00000000
        /*0120*/ 	.short	0x0004
        /*0122*/ 	.short	0x0020
        /*0124*/ 	.byte	0x00, 0xf0, 0x21, 0x00


	//----- nvinfo : EIATTR_KPARAM_INFO
	.align		4
.L_16369:
        /*0128*/ 	.byte	0x04, 0x17
        /*012a*/ 	.short	(.L_16371 - .L_16370)
.L_16370:
        /*012c*/ 	.word	0x00000000
        /*0130*/ 	.short	0x0003
        /*0132*/ 	.short	0x0018
        /*0134*/ 	.byte	0x00, 0xf0, 0x21, 0x00


	//----- nvinfo : EIATTR_KPARAM_INFO
	.align		4
.L_16371:
        /*0138*/ 	.byte	0x04, 0x17
        /*013a*/ 	.short	(.L_16373 - .L_16372)
.L_16372:
        /*013c*/ 	.word	0x00000000
        /*0140*/ 	.short	0x0002
        /*0142*/ 	.short	0x0010
        /*0144*/ 	.byte	0x00, 0xf0, 0x21, 0x00


	//----- nvinfo : EIATTR_KPARAM_INFO
	.align		4
.L_16373:
        /*0148*/ 	.byte	0x04, 0x17
        /*014a*/ 	.short	(.L_16375 - .L_16374)
.L_16374:
        /*014c*/ 	.word	0x00000000
        /*0150*/ 	.short	0x0001
        /*0152*/ 	.short	0x0008
        /*0154*/ 	.byte	0x00, 0xf0, 0x21, 0x00


	//----- nvinfo : EIATTR_KPARAM_INFO
	.align		4
.L_16375:
        /*0158*/ 	.byte	0x04, 0x17
        /*015a*/ 	.short	(.L_16377 - .L_16376)
.L_16376:
        /*015c*/ 	.word	0x00000000
        /*0160*/ 	.short	0x0000
        /*0162*/ 	.short	0x0000
        /*0164*/ 	.byte	0x00, 0xf0, 0x21, 0x00


	//----- nvinfo : EIATTR_SPARSE_MMA_MASK
	.align		4
.L_16377:
        /*0168*/ 	.byte	0x03, 0x50
        /*016a*/ 	.short	0x0000


	//----- nvinfo : EIATTR_MAXREG_COUNT
	.align		4
        /*016c*/ 	.byte	0x03, 0x1b
        /*016e*/ 	.short	0x00ff


	//----- nvinfo : EIATTR_NUM_BARRIERS
	.align		4
        /*0170*/ 	.byte	0x02, 0x4c
        /*0172*/ 	.byte	0x01
	.zero		1


	//----- nvinfo : EIATTR_EXTERNS
	.align		4
        /*0174*/ 	.byte	0x04, 0x0f
        /*0176*/ 	.short	(.L_16379 - .L_16378)


	//   ....[0]....
	.align		4
.L_16378:
        /*0178*/ 	.word	index@(__assertfail)


	//----- nvinfo : EIATTR_MERCURY_ISA_VERSION
	.align		4
.L_16379:
        /*017c*/ 	.byte	0x03, 0x5f
        /*017e*/ 	.short	0x0101


	//----- nvinfo : EIATTR_COOP_GROUP_MASK_REGIDS
	.align		4
        /*0180*/ 	.byte	0x04, 0x29
        /*0182*/ 	.short	(.L_16381 - .L_16380)


	//   ....[0]....
.L_16380:
        /*0184*/ 	.word	0xffffffff


	//   ....[1]....
        /*0188*/ 	.word	0xffffffff


	//   ....[2]....
        /*018c*/ 	.word	0xffffffff


	//   ....[3]....
        /*0190*/ 	.word	0xffffffff


	//   ....[4]....
        /*0194*/ 	.word	0xffffffff


	//   ....[5]....
        /*0198*/ 	.word	0xffffffff


	//   ....[6]....
        /*019c*/ 	.word	0xffffffff


	//   ....[7]....
        /*01a0*/ 	.word	0xffffffff


	//   ....[8]....
        /*01a4*/ 	.word	0xffffffff


	//   ....[9]....
        /*01a8*/ 	.word	0xffffffff


	//   ....[10]....
        /*01ac*/ 	.word	0xffffffff


	//   ....[11]....
        /*01b0*/ 	.word	0xffffffff


	//   ....[12]....
        /*01b4*/ 	.word	0xffffffff


	//   ....[13]....
        /*01b8*/ 	.word	0xffffffff


	//   ....[14]....
        /*01bc*/ 	.word	0x0500000f


	//   ....[15]....
        /*01c0*/ 	.word	0x0500000f


	//   ....[16]....
        /*01c4*/ 	.word	0x0500000f


	//----- nvinfo : EIATTR_COOP_GROUP_INSTR_OFFSETS
	.align		4
.L_16381:
        /*01c8*/ 	.byte	0x04, 0x28
        /*01ca*/ 	.short	(.L_16383 - .L_16382)


	//   ....[0]....
.L_16382:
        /*01cc*/ 	.word	0x00001140


	//   ....[1]....
        /*01d0*/ 	.word	0x00001170


	//   ....[2]....
        /*01d4*/ 	.word	0x00001190


	//   ....[3]....
        /*01d8*/ 	.word	0x000012d0


	//   ....[4]....
        /*01dc*/ 	.word	0x000012f0


	//   ....[5]....
        /*01e0*/ 	.word	0x00001320


	//   ....[6]....
        /*01e4*/ 	.word	0x000021d0


	//   ....[7]....
        /*01e8*/ 	.word	0x00002200


	//   ....[8]....
        /*01ec*/ 	.word	0x00002230


	//   ....[9]....
        /*01f0*/ 	.word	0x000022d0


	//   ....[10]....
        /*01f4*/ 	.word	0x00002310


	//   ....[11]....
        /*01f8*/ 	.word	0x00002390


	//   ....[12]....
        /*01fc*/ 	.word	0x000023b0


	//   ....[13]....
        /*0200*/ 	.word	0x000023d0


	//   ....[14]....
        /*0204*/ 	.word	0x00003a60


	//   ....[15]....
        /*0208*/ 	.word	0x00003ac0


	//   ....[16]....
        /*020c*/ 	.word	0x00003b20


	//----- nvinfo : EIATTR_SYSCALL_OFFSETS
	.align		4
.L_16383:
        /*0210*/ 	.byte	0x04, 0x46
        /*0212*/ 	.short	(.L_16385 - .L_16384)


	//   ....[0]....
.L_16384:
        /*0214*/ 	.word	0x000038f0


	//   ....[1]....
        /*0218*/ 	.word	0x000039f0


	//----- nvinfo : EIATTR_EXIT_INSTR_OFFSETS
	.align		4
.L_16385:
        /*021c*/ 	.byte	0x04, 0x1c
        /*021e*/ 	.short	(.L_16387 - .L_16386)


	//   ....[0]....
.L_16386:
        /*0220*/ 	.word	0x00000090


	//   ....[1]....
        /*0224*/ 	.word	0x000035c0


	//   ....[2]....
        /*0228*/ 	.word	0x00003770


	//   ....[3]....
        /*022c*/ 	.word	0x000037f0


	//   ....[4]....
        /*0230*/ 	.word	0x00003a00


	//----- nvinfo : EIATTR_CRS_STACK_SIZE
	.align		4
.L_16387:
        /*0234*/ 	.byte	0x04, 0x1e
        /*0236*/ 	.short	(.L_16389 - .L_16388)
.L_16388:
        /*0238*/ 	.word	0x00000000


	//----- nvinfo : EIATTR_CBANK_PARAM_SIZE
	.align		4
.L_16389:
        /*023c*/ 	.byte	0x03, 0x19
        /*023e*/ 	.short	0x008c


	//----- nvinfo : EIATTR_PARAM_CBANK
	.align		4
        /*0240*/ 	.byte	0x04, 0x0a
        /*0242*/ 	.short	(.L_16391 - .L_16390)
	.align		4
.L_16390:
        /*0244*/ 	.word	index@(.nv.constant0._ZN4vllm25paged_attention_v2_kernelI13__nv_bfloat16hLi80ELi8ELi128ELNS_18Fp8KVCacheDataTypeE1ELb1ELi512EEEvPfS3_PT_PKS4_PKT0_SA_ifPKiSC_iPKfiiiSE_SE_iiiii)
        /*0248*/ 	.short	0x0210
        /*024a*/ 	.short	0x008c


	//----- nvinfo : EIATTR_SW_WAR
	.align		4
.L_16391:
        /*024c*/ 	.byte	0x04, 0x36
        /*024e*/ 	.short	(.L_16393 - .L_16392)
.L_16392:
        /*0250*/ 	.word	0x00000008
.L_16393:


//--------------------- .nv.info._ZN4vllm25paged_attention_v2_kernelI13__nv_bfloat16hLi64ELi8ELi128ELNS_18Fp8KVCacheDataTypeE1ELb1ELi512EEEvPfS3_PT_PKS4_PKT0_SA_ifPKiSC_iPKfiiiSE_SE_iiiii --------------------------
	.section	.nv.info._ZN4vllm25paged_attention_v2_kernelI13__nv_bfloat16hLi64ELi8ELi128ELNS_18Fp8KVCacheDataTypeE1ELb1ELi512EEEvPfS3_PT_PKS4_PKT0_SA_ifPKiSC_iPKfiiiSE_SE_iiiii,"",@"SHT_CUDA_INFO"
	.sectionflags	@""
	.align	4


	//----- nvinfo : EIATTR_CUDA_API_VERSION
	.align		4
        /*0000*/ 	.byte	0x04, 0x37
        /*0002*/ 	.short	(.L_16395 - .L_16394)
.L_16394:
        /*0004*/ 	.word	0x00000082


	//----- nvinfo : EIATTR_KPARAM_INFO
	.align		4
.L_16395:
        /*0008*/ 	.byte	0x04, 0x17
        /*000a*/ 	.short	(.L_16397 - .L_16396)
.L_16396:
        /*000c*/ 	.word	0x00000000
        /*0010*/ 	.short	0x0015
        /*0012*/ 	.short	0x0088
        /*0014*/ 	.byte	0x00, 0xf0, 0x11, 0x00


	//----- nvinfo : EIATTR_KPARAM_INFO
	.align		4
.L_16397:
        /*0018*/ 	.byte	0x04, 0x17
        /*001a*/ 	.short	(.L_16399 - .L_16398)
.L_16398:
        /*001c*/ 	.word	0x00000000
        /*0020*/ 	.short	0x0014
        /*0022*/ 	.short	0x0084
        /*0024*/ 	.byte	0x00, 0xf0, 0x11, 0x00


	//----- nvinfo : EIATTR_KPARAM_INFO
	.align		4
.L_16399:
        /*0028*/ 	.byte	0x04, 0x17
        /*002a*/ 	.short	(.L_16401 - .L_16400)
.L_16400:
        /*002c*/ 	.word	0x00000000
        /*0030*/ 	.short	0x0013
        /*0032*/ 	.short	0x0080
        /*0034*/ 	.byte	0x00, 0xf0, 0x11, 0x00


	//----- nvinfo : EIATTR_KPARAM_INFO
	.align		4
.L_16401:
        /*0038*/ 	.byte	0x04, 0x17
        /*003a*/ 	.short	(.L_16403 - .L_16402)
.L_16402:
        /*003c*/ 	.word	0x00000000
        /*0040*/ 	.short	0x0012
        /*0042*/ 	.short	0x007c
        /*0044*/ 	.byte	0x00, 0xf0, 0x11, 0x00


	//----- nvinfo : EIATTR_KPARAM_INFO
	.align		4
.L_16403:
        /*0048*/ 	.byte	0x04, 0x17
        /*004a*/ 	.short	(.L_16405 - .L_16404)
.L_16404:
        /*004c*/ 	.word	0x00000000
        /*0050*/ 	.short	0x0011
        /*0052*/ 	.short	0x0078
        /*0054*/ 	.byte	0x00, 0xf0, 0x11, 0x00


	//----- nvinfo : EIATTR_KPARAM_INFO
	.align		4
.L_16405:
        /*0058*/ 	.byte	0x04, 0x17
        /*005a*/ 	.short	(.L_16407 - .L_16406)
.L_16406:
        /*005c*/ 	.word	0x00000000
        /*0060*/ 	.short	0x0010
        /*0062*/ 	.short	0x0070
        /*0064*/ 	.byte	0x00, 0xf0, 0x21, 0x00


	//----- nvinfo : EIATTR_KPARAM_INFO
	.align		4
.L_16407:
        /*0068*/ 	.byte	0x04, 0x17
        /*006a*/ 	.short	(.L_16409 - .L_16408)
.L_16408:
        /*006c*/ 	.word	0x00000000
        /*0070*/ 	.short	0x000f
        /*0072*/ 	.short	0x0068
        /*0074*/ 	.byte	0x00, 0xf0, 0x21, 0x00


	//----- nvinfo : EIATTR_KPARAM_INFO
	.align		4
.L_16409:
        /*0078*/ 	.byte	0x04, 0x17
        /*007a*/ 	.short	(.L_16411 - .L_16410)
.L_16410:
        /*007c*/ 	.word	0x00000000
        /*0080*/ 	.short	0x000e
        /*0082*/ 	.short	0x0060
        /*0084*/ 	.byte	0x00, 0xf0, 0x11, 0x00


	//----- nvinfo : EIATTR_KPARAM_INFO
	.align		4
.L_16411:
        /*0088*/ 	.byte	0x04, 0x17
        /*008a*/ 	.short	(.L_16413 - .L_16412)
.L_16412:
        /*008c*/ 	.word	0x00000000
        /*0090*/ 	.short	0x000d
        /*0092*/ 	.short	0x005c
        /*0094*/ 	.byte	0x00, 0xf0, 0x11, 0x00


	//----- nvinfo : EIATTR_KPARAM_INFO
	.align		4
.L_16413:
        /*0098*/ 	.byte	0x04, 0x17
        /*009a*/ 	.short	(.L_16415 - .L_16414)
.L_16414:
        /*009c*/ 	.word	0x00000000
        /*00a0*/ 	.short	0x000c
        /*00a2*/ 	.short	0x0058
        /*00a4*/ 	.byte	0x00, 0xf0, 0x11, 0x00


	//----- nvinfo : EIATTR_KPARAM_INFO
	.align		4
.L_16415:
        /*00a8*/ 	.byte	0x04, 0x17
        /*00aa*/ 	.short	(.L_16417 - .L_16416)
.L_16416:
        /*00ac*/ 	.word	0x00000000
        /*00b0*/ 	.short	0x000b
        /*00b2*/ 	.short	0x0050
        /*00b4*/ 	.byte	0x00, 0xf0, 0x21, 0x00


	//----- nvinfo : EIATTR_KPARAM_INFO
	.align		4
.L_16417:
        /*00b8*/ 	.byte	0x04, 0x17
        /*00ba*/ 	.short	(.L_16419 - .L_16418)
.L_16418:
        /*00bc*/ 	.word	0x00000000
        /*00c0*/ 	.short	0x000a
        /*00c2*/ 	.short	0x0048
        /*00c4*/ 	.byte	0x00, 0xf0, 0x11, 0x00


	//----- nvinfo : EIATTR_KPARAM_INFO
	.align		4
.L_16419:
        /*00c8*/ 	.byte	0x04, 0x17
        /*00ca*/ 	.short	(.L_16421 - .L_16420)
.L_16420:
        /*00cc*/ 	.word	0x00000000
        /*00d0*/ 	.short	0x0009
        /*00d2*/ 	.short	0x0040
        /*00d4*/ 	.byte	0x00, 0xf0, 0x21, 0x00


	//----- nvinfo : EIATTR_KPARAM_INFO
	.align		4
.L_16421:
        /*00d8*/ 	.byte	0x04, 0x17
        /*00da*/ 	.short	(.L_16423 - .L_16422)
.L_16422:
        /*00dc*/ 	.word	0x00000000
        /*00e0*/ 	.short	0x0008
        /*00e2*/ 	.short	0x0038
        /*00e4*/ 	.byte	0x00, 0xf0, 0x21, 0x00


	//----- nvinfo : EIATTR_KPARAM_INFO
	.align		4
.L_16423:
        /*00e8*/ 	.byte	0x04, 0x17
        /*00ea*/ 	.short	(.L_16425 - .L_16424)
.L_16424:
        /*00ec*/ 	.word	0x00000000
        /*00f0*/ 	.short	0x0007
        /*00f2*/ 	.short	0x0034
        /*00f4*/ 	.byte	0x00, 0xf0, 0x11, 0x00


	//----- nvinfo : EIATTR_KPARAM_INFO
	.align		4
.L_16425:
        /*00f8*/ 	.byte	0x04, 0x17
        /*00fa*/ 	.short	(.L_16427 - .L_16426)
.L_16426:
        /*00fc*/ 	.word	0x00000000
        /*0100*/ 	.short	0x0006
        /*0102*/ 	.short	0x0030
        /*0104*/ 	.byte	0x00, 0xf0, 0x11, 0x00


	//----- nvinfo : EIATTR_KPARAM_INFO
	.align		4
.L_16427:
        /*0108*/ 	.byte	0x04, 0x17
        /*010a*/ 	.short	(.L_16429 - .L_16428)
.L_16428:
        /*010c*/ 	.word	0x00000000
        /*0110*/ 	.short	0x0005
        /*0112*/ 	.short	0x0028
        /*0114*/ 	.byte	0x00, 0xf0, 0x21, 0x00


	//----- nvinfo : EIATTR_KPARAM_INFO
	.align		4
.L_16429:
        /*0118*/ 	.byte	0x04, 0x17
        /*011a*/ 	.short	(.L_16431 - .L_16430)
.L_16430:
        /*011c*/ 	.word	0x00000000
        /*0120*/ 	.short	0x0004
        /*0122*/ 	.short	0x0020
        /*0124*/ 	.byte	0x00, 0xf0, 0x21, 0x00


	//----- nvinfo : EIATTR_KPARAM_INFO
	.align		4
.L_16431:
        /*0128*/ 	.byte	0x04, 0x17
        /*012a*/ 	.short	(.L_16433 - .L_16432)
.L_16432:
        /*012c*/ 	.word	0x00000000
        /*0130*/ 	.short	0x0003
        /*0132*/ 	.short	0x0018
        /*0134*/ 	.byte	0x00, 0xf0, 0x21, 0x00


	//----- nvinfo : EIATTR_KPARAM_INFO
	.align		4
.L_16433:
        /*0138*/ 	.byte	0x04, 0x17
        /*013a*/ 	.short	(.L_16435 - .L_16434)
.L_16434:
        /*013c*/ 	.word	0x00000000
        /*0140*/ 	.short	0x0002
        /*0142*/ 	.short	0x0010
        /*0144*/ 	.byte	0x00, 0xf0, 0x21, 0x00


	//----- nvinfo : EIATTR_KPARAM_INFO
	.align		4
.L_16435:
        /*0148*/ 	.byte	0x04, 0x17
        /*014a*/ 	.short	(.L_16437 - .L_16436)
.L_16436:
        /*014c*/ 	.word	0x00000000
        /*0150*/ 	.short	0x0001
        /*0152*/ 	.short	0x0008
        /*0154*/ 	.byte	0x00, 0xf0, 0x21, 0x00


	//----- nvinfo : EIATTR_KPARAM_INFO
	.align		4
.L_16437:
        /*0158*/ 	.byte	0x04, 0x17
        /*015a*/ 	.short	(.L_16439 - .L_16438)
.L_16438:
        /*015c*/ 	.word	0x00000000
        /*0160*/ 	.short	0x0000
        /*0162*/ 	.short	0x0000
        /*0164*/ 	.byte	0x00, 0xf0, 0x21, 0x00


	//----- nvinfo : EIATTR_SPARSE_MMA_MASK
	.align		4
.L_16439:
        /*0168*/ 	.byte	0x03, 0x50
        /*016a*/ 	.short	0x0000


	//----- nvinfo : EIATTR_MAXREG_COUNT
	.align		4
        /*016c*/ 	.byte	0x03, 0x1b
        /*016e*/ 	.short	0x00ff


	//----- nvinfo : EIATTR_NUM_BARRIERS
	.align		4
        /*0170*/ 	.byte	0x02, 0x4c
        /*0172*/ 	.byte	0x01
	.zero		1


	//----- nvinfo : EIATTR_EXTERNS
	.align		4
        /*0174*/ 	.byte	0x04, 0x0f
        /*0176*/ 	.short	(.L_16441 - .L_16440)


	//   ....[0]....
	.align		4
.L_16440:
        /*0178*/ 	.word	index@(__assertfail)


	//----- nvinfo : EIATTR_MERCURY_ISA_VERSION
	.align		4
.L_16441:
        /*017c*/ 	.byte	0x03, 0x5f
        /*017e*/ 	.short	0x0101


	//----- nvinfo : EIATTR_COOP_GROUP_MASK_REGIDS
	.align		4
        /*0180*/ 	.byte	0x04, 0x29
        /*0182*/ 	.short	(.L_16443 - .L_16442)


	//   ....[0]....
.L_16442:
        /*0184*/ 	.word	0xffffffff


	//   ....[1]....
        /*0188*/ 	.word	0xffffffff


	//   ....[2]....
        /*018c*/ 	.word	0xffffffff


	//   ....[3]....
        /*0190*/ 	.word	0xffffffff


	//   ....[4]....
        /*0194*/ 	.word	0xffffffff


	//   ....[5]....
        /*0198*/ 	.word	0xffffffff


	//   ....[6]....
        /*019c*/ 	.word	0xffffffff


	//   ....[7]....
        /*01a0*/ 	.word	0xffffffff


	//   ....[8]....
        /*01a4*/ 	.word	0xffffffff


	//   ....[9]....
        /*01a8*/ 	.word	0xffffffff


	//   ....[10]....
        /*01ac*/ 	.word	0xffffffff


	//   ....[11]....
        /*01b0*/ 	.word	0xffffffff


	//   ....[12]....
        /*01b4*/ 	.word	0xffffffff


	//   ....[13]....
        /*01b8*/ 	.word	0xffffffff


	//   ....[14]....
        /*01bc*/ 	.word	0x0500000f


	//   ....[15]....
        /*01c0*/ 	.word	0x0500000f


	//   ....[16]....
        /*01c4*/ 	.word	0x0500000f


	//----- nvinfo : EIATTR_COOP_GROUP_INSTR_OFFSETS
	.align		4
.L_16443:
        /*01c8*/ 	.byte	0x04, 0x28
        /*01ca*/ 	.short	(.L_16445 - .L_16444)


	//   ....[0]....
.L_16444:
        /*01cc*/ 	.word	0x00001170


	//   ....[1]....
        /*01d0*/ 	.word	0x000011a0


	//   ....[2]....
        /*01d4*/ 	.word	0x000011c0


	//   ....[3]....
        /*01d8*/ 	.word	0x00001300


	//   ....[4]....
        /*01dc*/ 	.word	0x00001320


	//   ....[5]....
        /*01e0*/ 	.word	0x00001350


	//   ....[6]....
        /*01e4*/ 	.word	0x000021f0


	//   ....[7]....
        /*01e8*/ 	.word	0x00002220


	//   ....[8]....
        /*01ec*/ 	.word	0x00002250


	//   ....[9]....
        /*01f0*/ 	.word	0x000022d0


	//   ....[10]....
        /*01f4*/ 	.word	0x00002330


	//   ....[11]....
        /*01f8*/ 	.word	0x000023b0


	//   ....[12]....
        /*01fc*/ 	.word	0x000023d0


	//   ....[13]....
        /*0200*/ 	.word	0x000023f0


	//   ....[14]....
        /*0204*/ 	.word	0x00003850


	//   ....[15]....
        /*0208*/ 	.word	0x000038b0


	//   ....[16]....
        /*020c*/ 	.word	0x00003910


	//----- nvinfo : EIATTR_SYSCALL_OFFSETS
	.align		4
.L_16445:
        /*0210*/ 	.byte	0x04, 0x46
        /*0212*/ 	.short	(.L_16447 - .L_16446)


	//   ....[0]....
.L_16446:
        /*0214*/ 	.word	0x000036e0


	//   ....[1]....
        /*0218*/ 	.word	0x000037e0


	//----- nvinfo : EIATTR_EXIT_INSTR_OFFSETS
	.align		4
.L_16447:
        /*021c*/ 	.byte	0x04, 0x1c
        /*021e*/ 	.short	(.L_16449 - .L_16448)


	//   ....[0]....
.L_16448:
        /*0220*/ 	.word	0x00000090


	//   ....[1]....
        /*0224*/ 	.word	0x00003430


	//   ....[2]....
        /*0228*/ 	.word	0x000035e0


	//   ....[3]....
        /*022c*/ 	.word	0x000037f0


	//----- nvinfo : EIATTR_CRS_STACK_SIZE
	.align		4
.L_16449:
        /*0230*/ 	.byte	0x04, 0x1e
        /*0232*/ 	.short	(.L_16451 - .L_16450)
.L_16450:
        /*0234*/ 	.word	0x00000000


	//----- nvinfo : EIATTR_CBANK_PARAM_SIZE
	.align		4
.L_16451:
        /*0238*/ 	.byte	0x03, 0x19
        /*023a*/ 	.short	0x008c


	//----- nvinfo : EIATTR_PARAM_CBANK
	.align		4
        /*023c*/ 	.byte	0x04, 0x0a
        /*023e*/ 	.short	(.L_16453 - .L_16452)
	.align		4
.L_16452:
        /*0240*/ 	.word	index@(.nv.constant0._ZN4vllm25paged_attention_v2_kernelI13__nv_bfloat16hLi64ELi8ELi128ELNS_18Fp8KVCacheDataTypeE1ELb1ELi512EEEvPfS3_PT_PKS4_PKT0_SA_ifPKiSC_iPKfiiiSE_SE_iiiii)
        /*0244*/ 	.short	0x0210
        /*0246*/ 	.short	0x008c


	//----- nvinfo : EIATTR_SW_WAR
	.align		4
.L_16453:
        /*0248*/ 	.byte	0x04, 0x36
        /*024a*/ 	.short	(.L_16455 - .L_16454)
.L_16454:
        /*024c*/ 	.word	0x00000008
.L_16455:


//--------------------- .nv.info._ZN4vllm25paged_attention_v2_kernelI13__nv_bfloat16hLi32ELi8ELi128ELNS_18Fp8KVCacheDataTypeE1ELb1ELi512EEEvPfS3_PT_PKS4_PKT0_SA_ifPKiSC_iPKfiiiSE_SE_iiiii --------------------------
	.section	.nv.info._ZN4vllm25paged_attention_v2_kernelI13__nv_bfloat16hLi32ELi8ELi128ELNS_18Fp8KVCacheDataTypeE1ELb1ELi512EEEvPfS3_PT_PKS4_PKT0_SA_ifPKiSC_iPKfiiiSE_SE_iiiii,"",@"SHT_CUDA_INFO"
	.sectionflags	@""
	.align	4


	//----- nvinfo : EIATTR_CUDA_API_VERSION
	.align		4
        /*0000*/ 	.byte	0x04, 0x37
        /*0002*/ 	.short	(.L_16457 - .L_16456)
.L_16456:
        /*0004*/ 	.word	0x00000082


	//----- nvinfo : EIATTR_KPARAM_INFO
	.align		4
.L_16457:
        /*0008*/ 	.byte	0x04, 0x17
        /*000a*/ 	.short	(.L_16459 - .L_16458)
.L_16458:
        /*000c*/ 	.word	0x00000000
        /*0010*/ 	.short	0x0015
        /*0012*/ 	.short	0x0088
        /*0014*/ 	.byte	0x00, 0xf0, 0x11, 0x00


	//----- nvinfo : EIATTR_KPARAM_INFO
	.align		4
.L_16459:
        /*0018*/ 	.byte	0x04, 0x17
        /*001a*/ 	.short	(.L_16461 - .L_16460)
.L_16460:
        /*001c*/ 	.word	0x00000000
        /*0020*/ 	.short	0x0014
        /*0022*/ 	.short	0x0084
        /*0024*/ 	.byte	0x00, 0xf0, 0x11, 0x00


	//----- nvinfo : EIATTR_KPARAM_INFO
	.align		4
.L_16461:
        /*0028*/ 	.byte	0x04, 0x17
        /*002a*/ 	.short	(.L_16463 - .L_16462)
.L_16462:
        /*002c*/ 	.word	0x00000000
        /*0030*/ 	.short	0x0013
        /*0032*/ 	.short	0x0080
        /*0034*/ 	.byte	0x00, 0xf0, 0x11, 0x00


	//----- nvinfo : EIATTR_KPARAM_INFO
	.align		4
.L_16463:
        /*0038*/ 	.byte	0x04, 0x17
        /*003a*/ 	.short	(.L_16465 - .L_16464)
.L_16464:
        /*003c*/ 	.word	0x00000000
        /*0040*/ 	.short	0x0012
        /*0042*/ 	.short	0x007c
        /*0044*/ 	.byte	0x00, 0xf0, 0x11, 0x00


	//----- nvinfo : EIATTR_KPARAM_INFO
	.align		4
.L_16465:
        /*0048*/ 	.byte	0x04, 0x17
        /*004a*/ 	.short	(.L_16467 - .L_16466)
.L_16466:
        /*004c*/ 	.word	0x00000000
        /*0050*/ 	.short	0x0011
        /*0052*/ 	.short	0x0078
        /*0054*/ 	.byte	0x00, 0xf0, 0x11, 0x00


	//----- nvinfo : EIATTR_KPARAM_INFO
	.align		4
.L_16467:
        /*0058*/ 	.byte	0x04, 0x17
        /*005a*/ 	.short	(.L_16469 - .L_16468)
.L_16468:
        /*005c*/ 	.word	0x00000000
        /*0060*/ 	.short	0x0010
        /*0062*/ 	.short	0x0070
        /*0064*/ 	.byte	0x00, 0xf0, 0x21, 0x00


	//----- nvinfo : EIATTR_KPARAM_INFO
	.align		4
.L_16469:
        /*0068*/ 	.byte	0x04, 0x17
        /*006a*/ 	.short	(.L_16471 - .L_16470)
.L_16470:
        /*006c*/ 	.word	0x00000000
        /*0070*/ 	.short	0x000f
        /*0072*/ 	.short	0x0068
        /*0074*/ 	.byte	0x00, 0xf0, 0x21, 0x00


	//----- nvinfo : EIATTR_KPARAM_INFO
	.align		4
.L_16471:
        /*0078*/ 	.byte	0x04, 0x17
        /*007a*/ 	.short	(.L_16473 - .L_16472)
.L_16472:
        /*007c*/ 	.word	0x00000000
        /*0080*/ 	.short	0x000e
        /*0082*/ 	.short	0x0060
        /*0084*/ 	.byte	0x00, 0xf0, 0x11, 0x00


	//----- nvinfo : EIATTR_KPARAM_INFO
	.align		4
.L_16473:
        /*0088*/ 	.byte	0x04, 0x17
        /*008a*/ 	.short	(.L_16475 - .L_16474)
.L_16474:
        /*008c*/ 	.word	0x00000000
        /*0090*/ 	.short	0x000d
        /*0092*/ 	.short	0x005c
        /*0094*/ 	.byte	0x00, 0xf0, 0x11, 0x00


	//----- nvinfo : EIATTR_KPARAM_INFO
	.align		4
.L_16475:
        /*0098*/ 	.byte	0x04, 0x17
        /*009a*/ 	.short	(.L_16477 - .L_16476)
.L_16476:
        /*009c*/ 	.word	0x00000000
        /*00a0*/ 	.short	0x000c
        /*00a2*/ 	.short	0x0058
        /*00a4*/ 	.byte	0x00, 0xf0, 0x11, 0x00


	//----- nvinfo : EIATTR_KPARAM_INFO
	.align		4
.L_16477:
        /*00a8*/ 	.byte	0x04, 0x17
        /*00aa*/ 	.short	(.L_16479 - .L_16478)
.L_16478:
        /*00ac*/ 	.word	0x00000000
        /*00b0*/ 	.short	0x000b
        /*00b2*/ 	.short	0x0050
        /*00b4*/ 	.byte	0x00, 0xf0, 0x21, 0x00


	//----- nvinfo : EIATTR_KPARAM_INFO
	.align		4
.L_16479:
        /*00b8*/ 	.byte	0x04, 0x17
        /*00ba*/ 	.short	(.L_16481 - .L_16480)
.L_16480:
        /*00bc*/ 	.word	0x00000000
        /*00c0*/ 	.short	0x000a
        /*00c2*/ 	.short	0x0048
        /*00c4*/ 	.byte	0x00, 0xf0, 0x11, 0x00


	//----- nvinfo : EIATTR_KPARAM_INFO
	.align		4
.L_16481:
        /*00c8*/ 	.byte	0x04, 0x17
        /*00ca*/ 	.short	(.L_16483 - .L_16482)
.L_16482:
        /*00cc*/ 	.word	0x00000000
        /*00d0*/ 	.short	0x0009
        /*00d2*/ 	.short	0x0040
        /*00d4*/ 	.byte	0x00, 0xf0, 0x21, 0x00


	//----- nvinfo : EIATTR_KPARAM_INFO
	.align		4
.L_16483:
        /*00d8*/ 	.byte	0x04, 0x17
        /*00da*/ 	.short	(.L_16485 - .L_16484)
.L_16484:
        /*00dc*/ 	.word	0x00000000
        /*00e0*/ 	.short	0x0008
        /*00e2*/ 	.short	0x0038
        /*00e4*/ 	.byte	0x00, 0xf0, 0x21, 0x00


	//----- nvinfo : EIATTR_KPARAM_INFO
	.align		4
.L_16485:
        /*00e8*/ 	.byte	0x04, 0x17
        /*00ea*/ 	.short	(.L_16487 - .L_16486)
.L_16486:
        /*00ec*/ 	.word	0x00000000
        /*00f0*/ 	.short	0x0007
        /*00f2*/ 	.short	0x0034
        /*00f4*/ 	.byte	0x00, 0xf0, 0x11, 0x00


	//----- nvinfo : EIATTR_KPARAM_INFO
	.align		4
.L_16487:
        /*00f8*/ 	.byte	0x04, 0x17
        /*00fa*/ 	.short	(.L_16489 - .L_16488)
.L_16488:
        /*00fc*/ 	.word	0x00000000
        /*0100*/ 	.short	0x0006
        /*0102*/ 	.short	0x0030
        /*0104*/ 	.byte	0x00, 0xf0, 0x11, 0x00


	//----- nvinfo : EIATTR_KPARAM_INFO
	.align		4
.L_16489:
        /*0108*/ 	.byte	0x04, 0x17
        /*010a*/ 	.short	(.L_16491 - .L_16490)
.L_16490:
        /*010c*/ 	.word	0x00000000
        /*0110*/ 	.short	0x0005
        /*0112*/ 	.short	0x0028
        /*0114*/ 	.byte	0x00, 0xf0, 0x21, 0x00


	//----- nvinfo : EIATTR_KPARAM_INFO
	.align		4
.L_16491:
        /*0118*/ 	.byte	0x04, 0x17
        /*011a*/ 	.short	(.L_16493 - .L_16492)
.L_16492:
        /*011c*/ 	.word	0x00000000
        /*0120*/ 	.short	0x0004
        /*0122*/ 	.short	0x0020
        /*0124*/ 	.byte	0x00, 0xf0, 0x21, 0x00


	//----- nvinfo : EIATTR_KPARAM_INFO
	.align		4
.L_16493:
        /*0128*/ 	.byte	0x04, 0x17
        /*012a*/ 	.short	(.L_16495 - .L_16494)
.L_16494:
        /*012c*/ 	.word	0x00000000
        /*0130*/ 	.short	0x0003
        /*0132*/ 	.short	0x0018
        /*0134*/ 	.byte	0x00, 0xf0, 0x21, 0x00


	//----- nvinfo : EIATTR_KPARAM_INFO
	.align		4
.L_16495:
        /*0138*/ 	.byte	0x04, 0x17
        /*013a*/ 	.short	(.L_16497 - .L_16496)
.L_16496:
        /*013c*/ 	.word	0x00000000
        /*0140*/ 	.short	0x0002
        /*0142*/ 	.short	0x0010
        /*0144*/ 	.byte	0x00, 0xf0, 0x21, 0x00


	//----- nvinfo : EIATTR_KPARAM_INFO
	.align		4
.L_16497:
        /*0148*/ 	.byte	0x04, 0x17
        /*014a*/ 	.short	(.L_16499 - .L_16498)
.L_16498:
        /*014c*/ 	.word	0x00000000
        /*0150*/ 	.short	0x0001
        /*0152*/ 	.short	0x0008
        /*0154*/ 	.byte	0x00, 0xf0, 0x21, 0x00


	//----- nvinfo : EIATTR_KPARAM_INFO
	.align		4
.L_16499:
        /*0158*/ 	.byte	0x04, 0x17
        /*015a*/ 	.short	(.L_16501 - .L_16500)
.L_16500:
        /*015c*/ 	.word	0x00000000
        /*0160*/ 	.short	0x0000
        /*0162*/ 	.short	0x0000
        /*0164*/ 	.byte	0x00, 0xf0, 0x21, 0x00


	//----- nvinfo : EIATTR_SPARSE_MMA_MASK
	.align		4
.L_16501:
        /*0168*/ 	.byte	0x03, 0x50
        /*016a*/ 	.short	0x0000


	//----- nvinfo : EIATTR_MAXREG_COUNT
	.align		4
        /*016c*/ 	.byte	0x03, 0x1b
        /*016e*/ 	.short	0x00ff


	//----- nvinfo : EIATTR_NUM_BARRIERS
	.align		4
        /*0170*/ 	.byte	0x02, 0x4c
        /*0172*/ 	.byte	0x01
	.zero		1


	//----- nvinfo : EIATTR_EXTERNS
	.align		4
        /*0174*/ 	.byte	0x04, 0x0f
        /*0176*/ 	.short	(.L_16503 - .L_16502)


	//   ....[0]....
	.align		4
.L_16502:
        /*0178*/ 	.word	index@(__assertfail)


	//----- nvinfo : EIATTR_MERCURY_ISA_VERSION
	.align		4
.L_16503:
        /*017c*/ 	.byte	0x03, 0x5f
        /*017e*/ 	.short	0x0101


	//----- nvinfo : EIATTR_COOP_GROUP_MASK_REGIDS
	.align		4
        /*0180*/ 	.byte	0x04, 0x29
        /*0182*/ 	.short	(.L_16505 - .L_16504)


	//   ....[0]....
.L_16504:
        /*0184*/ 	.word	0xffffffff


	//   ....[1]....
        /*0188*/ 	.word	0xffffffff


	//   ....[2]....
        /*018c*/ 	.word	0xffffffff


	//   ....[3]....
        /*0190*/ 	.word	0xffffffff


	//   ....[4]....
        /*0194*/ 	.word	0xffffffff


	//   ....[5]....
        /*0198*/ 	.word	0xffffffff


	//   ....[6]....
        /*019c*/ 	.word	0xffffffff


	//   ....[7]....
        /*01a0*/ 	.word	0xffffffff


	//   ....[8]....
        /*01a4*/ 	.word	0xffffffff


	//   ....[9]....
        /*01a8*/ 	.word	0xffffffff


	//   ....[10]....
        /*01ac*/ 	.word	0xffffffff


	//   ....[11]....
        /*01b0*/ 	.word	0xffffffff


	//   ....[12]....
        /*01b4*/ 	.word	0xffffffff


	//   ....[13]....
        /*01b8*/ 	.word	0xffffffff


	//   ....[14]....
        /*01bc*/ 	.word	0x0500000f


	//   ....[15]....
        /*01c0*/ 	.word	0x0500000f


	//   ....[16]....
        /*01c4*/ 	.word	0x0500000f


	//----- nvinfo : EIATTR_COOP_GROUP_INSTR_OFFSETS
	.align		4
.L_16505:
        /*01c8*/ 	.byte	0x04, 0x28
        /*01ca*/ 	.short	(.L_16507 - .L_16506)


	//   ....[0]....
.L_16506:
        /*01cc*/ 	.word	0x00001140


	//   ....[1]....
        /*01d0*/ 	.word	0x00001170


	//   ....[2]....
        /*01d4*/ 	.word	0x00001190


	//   ....[3]....
        /*01d8*/ 	.word	0x000012d0


	//   ....[4]....
        /*01dc*/ 	.word	0x000012f0


	//   ....[5]....
        /*01e0*/ 	.word	0x00001320


	//   ....[6]....
        /*01e4*/ 	.word	0x000021d0


	//   ....[7]....
        /*01e8*/ 	.word	0x00002200


	//   ....[8]....
        /*01ec*/ 	.word	0x00002230


	//   ....[9]....
        /*01f0*/ 	.word	0x000022d0


	//   ....[10]....
        /*01f4*/ 	.word	0x00002310


	//   ....[11]....
        /*01f8*/ 	.word	0x00002390


	//   ....[12]....
        /*01fc*/ 	.word	0x000023b0


	//   ....[13]....
        /*0200*/ 	.word	0x000023d0


	//   ....[14]....
        /*0204*/ 	.word	0x00003780


	//   ....[15]....
        /*0208*/ 	.word	0x000037e0


	//   ....[16]....
        /*020c*/ 	.word	0x00003840


	//----- nvinfo : EIATTR_SYSCALL_OFFSETS
	.align		4
.L_16507:
        /*0210*/ 	.byte	0x04, 0x46
        /*0212*/ 	.short	(.L_16509 - .L_16508)


	//   ....[0]....
.L_16508:
        /*0214*/ 	.word	0x00003610


	//   ....[1]....
        /*0218*/ 	.word	0x00003710


	//----- nvinfo : EIATTR_EXIT_INSTR_OFFSETS
	.align		4
.L_16509:
        /*021c*/ 	.byte	0x04, 0x1c
        /*021e*/ 	.short	(.L_16511 - .L_16510)


	//   ....[0]....
.L_16510:
        /*0220*/ 	.word	0x00000090


	//   ....[1]....
        /*0224*/ 	.word	0x000033d0


	//   ....[2]....
        /*0228*/ 	.word	0x00003510


	//   ....[3]....
        /*022c*/ 	.word	0x00003720


	//----- nvinfo : EIATTR_CRS_STACK_SIZE
	.align		4
.L_16511:
        /*0230*/ 	.byte	0x04, 0x1e
        /*0232*/ 	.short	(.L_16513 - .L_16512)
.L_16512:
        /*0234*/ 	.word	0x00000000


	//----- nvinfo : EIATTR_CBANK_PARAM_SIZE
	.align		4
.L_16513:
        /*0238*/ 	.byte	0x03, 0x19
        /*023a*/ 	.short	0x008c


	//----- nvinfo : EIATTR_PARAM_CBANK
	.align		4
        /*023c*/ 	.byte	0x04, 0x0a
        /*023e*/ 	.short	(.L_16515 - .L_16514)
	.align		4
.L_16514:
        /*0240*/ 	.word	index@(.nv.constant0._ZN4vllm25paged_attention_v2_kernelI13__nv_bfloat16hLi32ELi8ELi128ELNS_18Fp8KVCacheDataTypeE1ELb1ELi512EEEvPfS3_PT_PKS4_PKT0_SA_ifPKiSC_iPKfiiiSE_SE_iiiii)
        /*0244*/ 	.short	0x0210
        /*0246*/ 	.short	0x008c


	//----- nvinfo : EIATTR_SW_WAR
	.align		4
.L_16515:
        /*0248*/ 	.byte	0x04, 0x36
        /*024a*/ 	.short	(.L_16517 - .L_16516)
.L_16516:
        /*024c*/ 	.word	0x00000008
.L_16517:


//--------------------- .nv.info._ZN4vllm25paged_attention_v2_kernelIthLi256ELi32ELi128ELNS_18Fp8KVCacheDataTypeE1ELb0ELi512EEEvPfS2_PT_PKS3_PKT0_S9_ifPKiSB_iPKfiiiSD_SD_iiiii --------------------------
	.section	.nv.info._ZN4vllm25paged_attention_v2_kernelIthLi256ELi32ELi128ELNS_18Fp8KVCacheDataTypeE1ELb0ELi512EEEvPfS2_PT_PKS3_PKT0_S9_ifPKiSB_iPKfiiiSD_SD_iiiii,"",@"SHT_CUDA_INFO"
	.sectionflags	@""
	.align	4


	//----- nvinfo : EIATTR_CUDA_API_VERSION
	.align		4
        /*0000*/ 	.byte	0x04, 0x37
        /*0002*/ 	.short	(.L_16519 - .L_16518)
.L_16518:
        /*0004*/ 	.word	0x00000082


	//----- nvinfo : EIATTR_KPARAM_INFO
	.align		4
.L_16519:
        /*0008*/ 	.byte	0x04, 0x17
        /*000a*/ 	.short	(.L_16521 - .L_16520)
.L_16520:
        /*000c*/ 	.word	0x00000000
        /*0010*/ 	.short	0x0015
        /*0012*/ 	.short	0x0088
        /*0014*/ 	.byte	0x00, 0xf0, 0x11, 0x00


	//----- nvinfo : EIATTR_KPARAM_INFO
	.align		4
.L_16521:
        /*0018*/ 	.byte	0x04, 0x17
        /*001a*/ 	.short	(.L_16523 - .L_16522)
.L_16522:
        /*001c*/ 	.word	0x00000000
        /*0020*/ 	.short	0x0014
        /*0022*/ 	.short	0x0084
        /*0024*/ 	.byte	0x00, 0xf0, 0x11, 0x00


	//----- nvinfo : EIATTR_KPARAM_INFO
	.align		4
.L_16523:
        /*0028*/ 	.byte	0x04, 0x17
        /*002a*/ 	.short	(.L_16525 - .L_16524)
.L_16524:
        /*002c*/ 	.word	0x00000000
        /*0030*/ 	.short	0x0013
        /*0032*/ 	.short	0x0080
        /*0034*/ 	.byte	0x00, 0xf0, 0x11, 0x00


	//----- nvinfo : EIATTR_KPARAM_INFO
	.align		4
.L_16525:
        /*0038*/ 	.byte	0x04, 0x17
        /*003a*/ 	.short	(.L_16527 - .L_16526)
.L_16526:
        /*003c*/ 	.word	0x00000000
        /*0040*/ 	.short	0x0012
        /*0042*/ 	.short	0x007c
        /*0044*/ 	.byte	0x00, 0xf0, 0x11, 0x00


	//----- nvinfo : EIATTR_KPARAM_INFO
	.align		4
.L_16527:
        /*0048*/ 	.byte	0x04, 0x17
        /*004a*/ 	.short	(.L_16529 - .L_16528)
.L_16528:
        /*004c*/ 	.word	0x00000000
        /*0050*/ 	.short	0x0011
        /*0052*/ 	.short	0x0078
        /*0054*/ 	.byte	0x00, 0xf0, 0x11, 0x00


	//----- nvinfo : EIATTR_KPARAM_INFO
	.align		4
.L_16529:
        /*0058*/ 	.byte	0x04, 0x17
        /*005a*/ 	.short	(.L_16531 - .L_16530)
.L_16530:
        /*005c*/ 	.word	0x00000000
        /*0060*/ 	.short	0x0010
        /*0062*/ 	.short	0x0070
        /*0064*/ 	.byte	0x00, 0xf0, 0x21, 0x00


	//----- nvinfo : EIATTR_KPARAM_INFO
	.align		4
.L_16531:
        /*0068*/ 	.byte	0x04, 0x17
        /*006a*/ 	.short	(.L_16533 - .L_16532)
.L_16532:
        /*006c*/ 	.word	0x00000000
        /*0070*/ 	.short	0x000f
        /*0072*/ 	.short	0x0068
        /*0074*/ 	.byte	0x00, 0xf0, 0x21, 0x00


	//----- nvinfo : EIATTR_KPARAM_INFO
	.align		4
.L_16533:
        /*0078*/ 	.byte	0x04, 0x17
        /*007a*/ 	.short	(.L_16535 - .L_16534)
.L_16534:
        /*007c*/ 	.word	0x00000000
        /*0080*/ 	.short	0x000e
        /*0082*/ 	.short	0x0060
        /*0084*/ 	.byte	0x00, 0xf0, 0x11, 0x00


	//----- nvinfo : EIATTR_KPARAM_INFO
	.align		4
.L_16535:
        /*0088*/ 	.byte	0x04, 0x17
        /*008a*/ 	.short	(.L_16537 - .L_16536)
.L_16536:
        /*008c*/ 	.word	0x00000000
        /*0090*/ 	.short	0x000d
        /*0092*/ 	.short	0x005c
        /*0094*/ 	.byte	0x00, 0xf0, 0x11, 0x00


	//----- nvinfo : EIATTR_KPARAM_INFO
	.align		4
.L_16537:
        /*0098*/ 	.byte	0x04, 0x17
        /*009a*/ 	.short	(.L_16539 - .L_16538)
.L_16538:
        /*009c*/ 	.word	0x00000000
        /*00a0*/ 	.short	0x000c
        /*00a2*/ 	.short	0x0058
        /*00a4*/ 	.byte	0x00, 0xf0, 0x11, 0x00


	//----- nvinfo : EIATTR_KPARAM_INFO
	.align		4
.L_16539:
        /*00a8*/ 	.byte	0x04, 0x17
        /*00aa*/ 	.short	(.L_16541 - .L_16540)
.L_16540:
        /*00ac*/ 	.word	0x00000000
        /*00b0*/ 	.short	0x000b
        /*00b2*/ 	.short	0x0050
        /*00b4*/ 	.byte	0x00, 0xf0, 0x21, 0x00


	//----- nvinfo : EIATTR_KPARAM_INFO
	.align		4
.L_16541:
        /*00b8*/ 	.byte	0x04, 0x17
        /*00ba*/ 	.short	(.L_16543 - .L_16542)
.L_16542:
        /*00bc*/ 	.word	0x00000000
        /*00c0*/ 	.short	0x000a
        /*00c2*/ 	.short	0x0048
        /*00c4*/ 	.byte	0x00, 0xf0, 0x11, 0x00


	//----- nvinfo : EIATTR_KPARAM_INFO
	.align		4
.L_16543:
        /*00c8*/ 	.byte	0x04, 0x17
        /*00ca*/ 	.short	(.L_16545 - .L_16544)
.L_16544:
        /*00cc*/ 	.word	0x00000000
        /*00d0*/ 	.short	0x0009
        /*00d2*/ 	.short	0x0040
        /*00d4*/ 	.byte	0x00, 0xf0, 0x21, 0x00


	//----- nvinfo : EIATTR_KPARAM_INFO
	.align		4
.L_16545:
        /*00d8*/ 	.byte	0x04, 0x17
        /*00da*/ 	.short	(.L_16547 - .L_16546)
.L_16546:
        /*00dc*/ 	.word	0x00000000
        /*00e0*/ 	.short	0x0008
        /*00e2*/ 	.short	0x0038
        /*00e4*/ 	.byte	0x00, 0xf0, 0x21, 0x00


	//----- nvinfo : EIATTR_KPARAM_INFO
	.align		4
.L_16547:
        /*00e8*/ 	.byte	0x04, 0x17
        /*00ea*/ 	.short	(.L_16549 - .L_16548)
.L_16548:
        /*00ec*/ 	.word	0x00000000
        /*00f0*/ 	.short	0x0007
        /*00f2*/ 	.short	0x0034
        /*00f4*/ 	.byte	0x00, 0xf0, 0x11, 0x00


	//----- nvinfo : EIATTR_KPARAM_INFO
	.align		4
.L_16549:
        /*00f8*/ 	.byte	0x04, 0x17
        /*00fa*/ 	.short	(.L_16551 - .L_16550)
.L_16550:
        /*00fc*/ 	.word	0x00000000
        /*0100*/ 	.short	0x0006
        /*0102*/ 	.short	0x0030
        /*0104*/ 	.byte	0x00, 0xf0, 0x11, 0x00


	//----- nvinfo : EIATTR_KPARAM_INFO
	.align		4
.L_16551:
        /*0108*/ 	.byte	0x04, 0x17
        /*010a*/ 	.short	(.L_16553 - .L_16552)
.L_16552:
        /*010c*/ 	.word	0x00000000
        /*0110*/ 	.short	0x0005
        /*0112*/ 	.short	0x0028
        /*0114*/ 	.byte	0x00, 0xf0, 0x21, 0x00


	//----- nvinfo : EIATTR_KPARAM_INFO
	.align		4
.L_16553:
        /*0118*/ 	.byte	0x04, 0x17
        /*011a*/ 	.short	(.L_16555 - .L_16554)
.L_16554:
        /*011c*/ 	.word	0x00000000
        /*0120*/ 	.short	0x0004
        /*0122*/ 	.short	0x0020
        /*0124*/ 	.byte	0x00, 0xf0, 0x21, 0x00


	//----- nvinfo : EIATTR_KPARAM_INFO
	.align		4
.L_16555:
        /*0128*/ 	.byte	0x04, 0x17
        /*012a*/ 	.short	(.L_16557 - .L_16556)
.L_16556:
        /*012c*/ 	.word	0x00000000
        /*0130*/ 	.short	0x0003
        /*0132*/ 	.short	0x0018
        /*0134*/ 	.byte	0x00, 0xf0, 0x21, 0x00


	//----- nvinfo : EIATTR_KPARAM_INFO
	.align		4
.L_16557:
        /*0138*/ 	.byte	0x04, 0x17
        /*013a*/ 	.short	(.L_16559 - .L_16558)
.L_16558:
        /*013c*/ 	.word	0x00000000
        /*0140*/ 	.short	0x0002
        /*0142*/ 	.short	0x0010
        /*0144*/ 	.byte	0x00, 0xf0, 0x21, 0x00


	//----- nvinfo : EIATTR_KPARAM_INFO
	.align		4
.L_16559:
        /*0148*/ 	.byte	0x04, 0x17
        /*014a*/ 	.short	(.L_16561 - .L_16560)
.L_16560:
        /*014c*/ 	.word	0x00000000
        /*0150*/ 	.short	0x0001
        /*0152*/ 	.short	0x0008
        /*0154*/ 	.byte	0x00, 0xf0, 0x21, 0x00


	//----- nvinfo : EIATTR_KPARAM_INFO
	.align		4
.L_16561:
        /*0158*/ 	.byte	0x04, 0x17
        /*015a*/ 	.short	(.L_16563 - .L_16562)
.L_16562:
        /*015c*/ 	.word	0x00000000
        /*0160*/ 	.short	0x0000
        /*0162*/ 	.short	0x0000
        /*0164*/ 	.byte	0x00, 0xf0, 0x21, 0x00


	//----- nvinfo : EIATTR_SPARSE_MMA_MASK
	.align		4
.L_16563:
        /*0168*/ 	.byte	0x03, 0x50
        /*016a*/ 	.short	0x0000


	//----- nvinfo : EIATTR_MAXREG_COUNT
	.align		4
        /*016c*/ 	.byte	0x03, 0x1b
        /*016e*/ 	.short	0x00ff


	//----- nvinfo : EIATTR_NUM_BARRIERS
	.align		4
        /*0170*/ 	.byte	0x02, 0x4c
        /*0172*/ 	.byte	0x01
	.zero		1


	//----- nvinfo : EIATTR_EXTERNS
	.align		4
        /*0174*/ 	.byte	0x04, 0x0f
        /*0176*/ 	.short	(.L_16565 - .L_16564)


	//   ....[0]....
	.align		4
.L_16564:
        /*0178*/ 	.word	index@(__assertfail)


	//----- nvinfo : EIATTR_MERCURY_ISA_VERSION
	.align		4
.L_16565:
        /*017c*/ 	.byte	0x03, 0x5f
        /*017e*/ 	.short	0x0101


	//----- nvinfo : EIATTR_COOP_GROUP_MASK_REGIDS
	.align		4
        /*0180*/ 	.byte	0x04, 0x29
        /*0182*/ 	.short	(.L_16567 - .L_16566)


	//   ....[0]....
.L_16566:
        /*0184*/ 	.word	0xffffffff


	//   ....[1]....
        /*0188*/ 	.word	0xffffffff


	//   ....[2]....
        /*018c*/ 	.word	0xffffffff


	//   ....[3]....
        /*0190*/ 	.word	0xffffffff


	//   ....[4]....
        /*0194*/ 	.word	0xffffffff


	//   ....[5]....
        /*0198*/ 	.word	0xffffffff


	//   ....[6]....
        /*019c*/ 	.word	0xffffffff


	//   ....[7]....
        /*01a0*/ 	.word	0xffffffff


	//   ....[8]....
        /*01a4*/ 	.word	0xffffffff


	//   ....[9]....
        /*01a8*/ 	.word	0xffffffff


	//   ....[10]....
        /*01ac*/ 	.word	0xffffffff


	//   ....[11]....
        /*01b0*/ 	.word	0xffffffff


	//   ....[12]....
        /*01b4*/ 	.word	0xffffffff


	//   ....[13]....
        /*01b8*/ 	.word	0xffffffff


	//   ....[14]....
        /*01bc*/ 	.word	0xffffffff


	//   ....[15]....
        /*01c0*/ 	.word	0xffffffff


	//   ....[16]....
        /*01c4*/ 	.word	0x0500000f


	//   ....[17]....
        /*01c8*/ 	.word	0x0500000f


	//   ....[18]....
        /*01cc*/ 	.word	0x0500000f


	//   ....[19]....
        /*01d0*/ 	.word	0x0500000f


	//   ....[20]....
        /*01d4*/ 	.word	0x0500000f


	//----- nvinfo : EIATTR_COOP_GROUP_INSTR_OFFSETS
	.align		4
.L_16567:
        /*01d8*/ 	.byte	0x04, 0x28
        /*01da*/ 	.short	(.L_16569 - .L_16568)


	//   ....[0]....
.L_16568:
        /*01dc*/ 	.word	0x00000240


	//   ....[1]....
        /*01e0*/ 	.word	0x00000270


	//   ....[2]....
        /*01e4*/ 	.word	0x00000290


	//   ....[3]....
        /*01e8*/ 	.word	0x000002b0


	//   ....[4]....
        /*01ec*/ 	.word	0x000002d0


	//   ....[5]....
        /*01f0*/ 	.word	0x00000400


	//   ....[6]....
        /*01f4*/ 	.word	0x00000420


	//   ....[7]....
        /*01f8*/ 	.word	0x00000440


	//   ....[8]....
        /*01fc*/ 	.word	0x000012f0


	//   ....[9]....
        /*0200*/ 	.word	0x00001370


	//   ....[10]....
        /*0204*/ 	.word	0x000013b0


	//   ....[11]....
        /*0208*/ 	.word	0x00001400


	//   ....[12]....
        /*020c*/ 	.word	0x00001440


	//   ....[13]....
        /*0210*/ 	.word	0x00001490


	//   ....[14]....
        /*0214*/ 	.word	0x000014b0


	//   ....[15]....
        /*0218*/ 	.word	0x000014d0


	//   ....[16]....
        /*021c*/ 	.word	0x00004120


	//   ....[17]....
        /*0220*/ 	.word	0x00004180


	//   ....[18]....
        /*0224*/ 	.word	0x000041e0


	//   ....[19]....
        /*0228*/ 	.word	0x00004240


	//   ....[20]....
        /*022c*/ 	.word	0x000042a0


	//----- nvinfo : EIATTR_SYSCALL_OFFSETS
	.align		4
.L_16569:
        /*0230*/ 	.byte	0x04, 0x46
        /*0232*/ 	.short	(.L_16571 - .L_16570)


	//   ....[0]....
.L_16570:
        /*0234*/ 	.word	0x000040b0


	//----- nvinfo : EIATTR_EXIT_INSTR_OFFSETS
	.align		4
.L_16571:
        /*0238*/ 	.byte	0x04, 0x1c
        /*023a*/ 	.short	(.L_16573 - .L_16572)


	//   ....[0]....
.L_16572:
        /*023c*/ 	.word	0x00000090


	//   ....[1]....
        /*0240*/ 	.word	0x00003070


	//   ....[2]....
        /*0244*/ 	.word	0x000030b0


	//   ....[3]....
        /*0248*/ 	.word	0x00003fb0


	//   ....[4]....
        /*024c*/ 	.word	0x000040c0


	//----- nvinfo : EIATTR_CRS_STACK_SIZE
	.align		4
.L_16573:
        /*0250*/ 	.byte	0x04, 0x1e
        /*0252*/ 	.short	(.L_16575 - .L_16574)
.L_16574:
        /*0254*/ 	.word	0x00000000


	//----- nvinfo : EIATTR_CBANK_PARAM_SIZE
	.align		4
.L_16575:
        /*0258*/ 	.byte	0x03, 0x19
        /*025a*/ 	.short	0x008c


	//----- nvinfo : EIATTR_PARAM_CBANK
	.align		4
        /*025c*/ 	.byte	0x04, 0x0a
        /*025e*/ 	.short	(.L_16577 - .L_16576)
	.align		4
.L_16576:
        /*0260*/ 	.word	index@(.nv.constant0._ZN4vllm25paged_attention_v2_kernelIthLi256ELi32ELi128ELNS_18Fp8KVCacheDataTypeE1ELb0ELi512EEEvPfS2_PT_PKS3_PKT0_S9_ifPKiSB_iPKfiiiSD_SD_iiiii)
        /*0264*/ 	.short	0x0210
        /*0266*/ 	.short	0x008c


	//----- nvinfo : EIATTR_SW_WAR
	.align		4
.L_16577:
        /*0268*/ 	.byte	0x04, 0x36
        /*026a*/ 	.short	(.L_16579 - .L_16578)
.L_16578:
        /*026c*/ 	.word	0x00000008
.L_16579:


//--------------------- .nv.info._ZN4vllm25paged_attention_v2_kernelIthLi192ELi32ELi128ELNS_18Fp8KVCacheDataTypeE1ELb0ELi512EEEvPfS2_PT_PKS3_PKT0_S9_ifPKiSB_iPKfiiiSD_SD_iiiii --------------------------
	.section	.nv.info._ZN4vllm25paged_attention_v2_kernelIthLi192ELi32ELi128ELNS_18Fp8KVCacheDataTypeE1ELb0ELi512EEEvPfS2_PT_PKS3_PKT0_S9_ifPKiSB_iPKfiiiSD_SD_iiiii,"",@"SHT_CUDA_INFO"
	.sectionflags	@""
	.align	4


	//----- nvinfo : EIATTR_CUDA_API_VERSION
	.align		4
        /*0000*/ 	.byte	0x04, 0x37
        /*0002*/ 	.short	(.L_16581 - .L_16580)
.L_16580:
        /*0004*/ 	.word	0x00000082


	//----- nvinfo : EIATTR_KPARAM_INFO
	.align		4
.L_16581:
        /*0008*/ 	.byte	0x04, 0x17
        /*000a*/ 	.short	(.L_16583 - .L_16582)
.L_16582:
        /*000c*/ 	.word	0x00000000
        /*0010*/ 	.short	0x0015
        /*0012*/ 	.short	0x0088
        /*0014*/ 	.byte	0x00, 0xf0, 0x11, 0x00


	//----- nvinfo : EIATTR_KPARAM_INFO
	.align		4
.L_16583:
        /*0018*/ 	.byte	0x04, 0x17
        /*001a*/ 	.short	(.L_16585 - .L_16584)
.L_16584:
        /*001c*/ 	.word	0x00000000
        /*0020*/ 	.short	0x0014
        /*0022*/ 	.short	0x0084
        /*0024*/ 	.byte	0x00, 0xf0, 0x11, 0x00


	//----- nvinfo : EIATTR_KPARAM_INFO
	.align		4
.L_16585:
        /*0028*/ 	.byte	0x04, 0x17
        /*002a*/ 	.short	(.L_16587 - .L_16586)
.L_16586:
        /*002c*/ 	.word	0x00000000
        /*0030*/ 	.short	0x0013
        /*0032*/ 	.short	0x0080
        /*0034*/ 	.byte	0x00, 0xf0, 0x11, 0x00


	//----- nvinfo : EIATTR_KPARAM_INFO
	.align		4
.L_16587:
        /*0038*/ 	.byte	0x04, 0x17
        /*003a*/ 	.short	(.L_16589 - .L_16588)
.L_16588:
        /*003c*/ 	.word	0x00000000
        /*0040*/ 	.short	0x0012
        /*0042*/ 	.short	0x007c
        /*0044*/ 	.byte	0x00, 0xf0, 0x11, 0x00


	//----- nvinfo : EIATTR_KPARAM_INFO
	.align		4
.L_16589:
        /*0048*/ 	.byte	0x04, 0x17
        /*004a*/ 	.short	(.L_16591 - .L_16590)
.L_16590:
        /*004c*/ 	.word	0x00000000
        /*0050*/ 	.short	0x0011
        /*0052*/ 	.short	0x0078
        /*0054*/ 	.byte	0x00, 0xf0, 0x11, 0x00


	//----- nvinfo : EIATTR_KPARAM_INFO
	.align		4
.L_16591:
        /*0058*/ 	.byte	0x04, 0x17
        /*005a*/ 	.short	(.L_16593 - .L_16592)
.L_16592:
        /*005c*/ 	.word	0x00000000
        /*0060*/ 	.short	0x0010
        /*0062*/ 	.short	0x0070
        /*0064*/ 	.byte	0x00, 0xf0, 0x21, 0x00


	//----- nvinfo : EIATTR_KPARAM_INFO
	.align		4
.L_16593:
        /*0068*/ 	.byte	0x04, 0x17
        /*006a*/ 	.short	(.L_16595 - .L_16594)
.L_16594:
        /*006c*/ 	.word	0x00000000
        /*0070*/ 	.short	0x000f
        /*0072*/ 	.short	0x0068
        /*0074*/ 	.byte	0x00, 0xf0, 0x21, 0x00


	//----- nvinfo : EIATTR_KPARAM_INFO
	.align		4
.L_16595:
        /*0078*/ 	.byte	0x04, 0x17
        /*007a*/ 	.short	(.L_16597 - .L_16596)
.L_16596:
        /*007c*/ 	.word	0x00000000
        /*0080*/ 	.short	0x000e
        /*0082*/ 	.short	0x0060
        /*0084*/ 	.byte	0x00, 0xf0, 0x11, 0x00


	//----- nvinfo : EIATTR_KPARAM_INFO
	.align		4
.L_16597:
        /*0088*/ 	.byte	0x04, 0x17
        /*008a*/ 	.short	(.L_16599 - .L_16598)
.L_16598:
        /*008c*/ 	.word	0x00000000
        /*0090*/ 	.short	0x000d
        /*0092*/ 	.short	0x005c
        /*0094*/ 	.byte	0x00, 0xf0, 0x11, 0x00


	//----- nvinfo : EIATTR_KPARAM_INFO
	.align		4
.L_16599:
        /*0098*/ 	.byte	0x04, 0x17
        /*009a*/ 	.short	(.L_16601 - .L_16600)
.L_16600:
        /*009c*/ 	.word	0x00000000
        /*00a0*/ 	.short	0x000c
        /*00a2*/ 	.short	0x0058
        /*00a4*/ 	.byte	0x00, 0xf0, 0x11, 0x00


	//----- nvinfo : EIATTR_KPARAM_INFO
	.align		4
.L_16601:
        /*00a8*/ 	.byte	0x04, 0x17
        /*00aa*/ 	.short	(.L_16603 - .L_16602)
.L_16602:
        /*00ac*/ 	.word	0x00000000
        /*00b0*/ 	.short	0x000b
        /*00b2*/ 	.short	0x0050
        /*00b4*/ 	.byte	0x00, 0xf0, 0x21, 0x00


	//----- nvinfo : EIATTR_KPARAM_INFO
	.align		4
.L_16603:
        /*00b8*/ 	.byte	0x04, 0x17
        /*00ba*/ 	.short	(.L_16605 - .L_16604)
.L_16604:
        /*00bc*/ 	.word	0x00000000
        /*00c0*/ 	.short	0x000a
        /*00c2*/ 	.short	0x0048
        /*00c4*/ 	.byte	0x00, 0xf0, 0x11, 0x00


	//----- nvinfo : EIATTR_KPARAM_INFO
	.align		4
.L_16605:
        /*00c8*/ 	.byte	0x04, 0x17
        /*00ca*/ 	.short	(.L_16607 - .L_16606)
.L_16606:
        /*00cc*/ 	.word	0x00000000
        /*00d0*/ 	.short	0x0009
        /*00d2*/ 	.short	0x0040
        /*00d4*/ 	.byte	0x00, 0xf0, 0x21, 0x00


	//----- nvinfo : EIATTR_KPARAM_INFO
	.align		4
.L_16607:
        /*00d8*/ 	.byte	0x04, 0x17
        /*00da*/ 	.short	(.L_16609 - .L_16608)
.L_16608:
        /*00dc*/ 	.word	0x00000000
        /*00e0*/ 	.short	0x0008
        /*00e2*/ 	.short	0x0038
        /*00e4*/ 	.byte	0x00, 0xf0, 0x21, 0x00


	//----- nvinfo : EIATTR_KPARAM_INFO
	.align		4
.L_16609:
        /*00e8*/ 	.byte	0x04, 0x17
        /*00ea*/ 	.short	(.L_16611 - .L_16610)
.L_16610:
        /*00ec*/ 	.word	0x00000000
        /*00f0*/ 	.short	0x0007
        /*00f2*/ 	.short	0x0034
        /*00f4*/ 	.byte	0x00, 0xf0, 0x11, 0x00


	//----- nvinfo : EIATTR_KPARAM_INFO
	.align		4
.L_16611:
        /*00f8*/ 	.byte	0x04, 0x17
        /*00fa*/ 	.short	(.L_16613 - .L_16612)
.L_16612:
        /*00fc*/ 	.word	0x00000000
        /*0100*/ 	.short	0x0006
        /*0102*/ 	.short	0x0030
        /*0104*/ 	.byte	0x00, 0xf0, 0x11, 0x00


	//----- nvinfo : EIATTR_KPARAM_INFO
	.align		4
.L_16613:
        /*0108*/ 	.byte	0x04, 0x17
        /*010a*/ 	.short	(.L_16615 - .L_16614)
.L_16614:
        /*010c*/ 	.word	0x00000000
        /*0110*/ 	.short	0x0005
        /*0112*/ 	.short	0x0028
        /*0114*/ 	.byte	0x00, 0xf0, 0x21, 0x00


	//----- nvinfo : EIATTR_KPARAM_INFO
	.align		4
.L_16615:
        /*0118*/ 	.byte	0x04, 0x17
        /*011a*/ 	.short	(.L_16617 - .L_16616)
.L_16616:
        /*011c*/ 	.word	0x00000000
        /*0120*/ 	.short	0x0004
        /*0122*/ 	.short	0x0020
        /*0124*/ 	.byte	0x00, 0xf0, 0x21, 0x00


	//----- nvinfo : EIATTR_KPARAM_INFO
	.align		4
.L_16617:
        /*0128*/ 	.byte	0x04, 0x17
        /*012a*/ 	.short	(.L_16619 - .L_16618)
.L_16618:
        /*012c*/ 	.word	0x00000000
        /*0130*/ 	.short	0x0003
        /*0132*/ 	.short	0x0018
        /*0134*/ 	.byte	0x00, 0xf0, 0x21, 0x00


	//----- nvinfo : EIATTR_KPARAM_INFO
	.align		4
.L_16619:
        /*0138*/ 	.byte	0x04, 0x17
        /*013a*/ 	.short	(.L_16621 - .L_16620)
.L_16620:
        /*013c*/ 	.word	0x00000000
        /*0140*/ 	.short	0x0002
        /*0142*/ 	.short	0x0010
        /*0144*/ 	.byte	0x00, 0xf0, 0x21, 0x00


	//----- nvinfo : EIATTR_KPARAM_INFO
	.align		4
.L_16621:
        /*0148*/ 	.byte	0x04, 0x17
        /*014a*/ 	.short	(.L_16623 - .L_16622)
.L_16622:
        /*014c*/ 	.word	0x00000000
        /*0150*/ 	.short	0x0001
        /*0152*/ 	.short	0x0008
        /*0154*/ 	.byte	0x00, 0xf0, 0x21, 0x00


	//----- nvinfo : EIATTR_KPARAM_INFO
	.align		4
.L_16623:
        /*0158*/ 	.byte	0x04, 0x17
        /*015a*/ 	.short	(.L_16625 - .L_16624)
.L_16624:
        /*015c*/ 	.word	0x00000000
        /*0160*/ 	.short	0x0000
        /*0162*/ 	.short	0x0000
        /*0164*/ 	.byte	0x00, 0xf0, 0x21, 0x00


	//----- nvinfo : EIATTR_SPARSE_MMA_MASK
	.align		4
.L_16625:
        /*0168*/ 	.byte	0x03, 0x50
        /*016a*/ 	.short	0x0000


	//----- nvinfo : EIATTR_MAXREG_COUNT
	.align		4
        /*016c*/ 	.byte	0x03, 0x1b
        /*016e*/ 	.short	0x00ff


	//----- nvinfo : EIATTR_NUM_BARRIERS
	.align		4
        /*0170*/ 	.byte	0x02, 0x4c
        /*0172*/ 	.byte	0x01
	.zero		1


	//----- nvinfo : EIATTR_EXTERNS
	.align		4
        /*0174*/ 	.byte	0x04, 0x0f
        /*0176*/ 	.short	(.L_16627 - .L_16626)


	//   ....[0]....
	.align		4
.L_16626:
        /*0178*/ 	.word	index@(__assertfail)


	//----- nvinfo : EIATTR_MERCURY_ISA_VERSION
	.align		4
.L_16627:
        /*017c*/ 	.byte	0x03, 0x5f
        /*017e*/ 	.short	0x0101


	//----- nvinfo : EIATTR_COOP_GROUP_MASK_REGIDS
	.align		4
        /*0180*/ 	.byte	0x04, 0x29
        /*0182*/ 	.short	(.L_16629 - .L_16628)


	//   ....[0]....
.L_16628:
        /*0184*/ 	.word	0xffffffff


	//   ....[1]....
        /*0188*/ 	.word	0xffffffff


	//   ....[2]....
        /*018c*/ 	.word	0xffffffff


	//   ....[3]....
        /*0190*/ 	.word	0xffffffff


	//   ....[4]....
        /*0194*/ 	.word	0xffffffff


	//   ....[5]....
        /*0198*/ 	.word	0xffffffff


	//   ....[6]....
        /*019c*/ 	.word	0xffffffff


	//   ....[7]....
        /*01a0*/ 	.word	0xffffffff


	//   ....[8]....
        /*01a4*/ 	.word	0xffffffff


	//   ....[9]....
        /*01a8*/ 	.word	0xffffffff


	//   ....[10]....
        /*01ac*/ 	.word	0xffffffff


	//   ....[11]....
        /*01b0*/ 	.word	0xffffffff


	//   ....[12]....
        /*01b4*/ 	.word	0xffffffff


	//   ....[13]....
        /*01b8*/ 	.word	0xffffffff


	//   ....[14]....
        /*01bc*/ 	.word	0xffffffff


	//   ....[15]....
        /*01c0*/ 	.word	0xffffffff


	//   ....[16]....
        /*01c4*/ 	.word	0x0500000f


	//   ....[17]....
        /*01c8*/ 	.word	0x0500000f


	//   ....[18]....
        /*01cc*/ 	.word	0x0500000f


	//   ....[19]....
        /*01d0*/ 	.word	0x0500000f


	//   ....[20]....
        /*01d4*/ 	.word	0x0500000f


	//----- nvinfo : EIATTR_COOP_GROUP_INSTR_OFFSETS
	.align		4
.L_16629:
        /*01d8*/ 	.byte	0x04, 0x28
        /*01da*/ 	.short	(.L_16631 - .L_16630)


	//   ....[0]....
.L_16630:
        /*01dc*/ 	.word	0x00000240


	//   ....[1]....
        /*01e0*/ 	.word	0x00000270


	//   ....[2]....
        /*01e4*/ 	.word	0x00000290


	//   ....[3]....
        /*01e8*/ 	.word	0x000002b0


	//   ....[4]....
        /*01ec*/ 	.word	0x000002d0


	//   ....[5]....
        /*01f0*/ 	.word	0x00000400


	//   ....[6]....
        /*01f4*/ 	.word	0x00000420


	//   ....[7]....
        /*01f8*/ 	.word	0x00000440


	//   ....[8]....
        /*01fc*/ 	.word	0x000012f0


	//   ....[9]....
        /*0200*/ 	.word	0x00001370


	//   ....[10]....
        /*0204*/ 	.word	0x000013b0


	//   ....[11]....
        /*0208*/ 	.word	0x00001400


	//   ....[12]....
        /*020c*/ 	.word	0x00001440


	//   ....[13]....
        /*0210*/ 	.word	0x00001490


	//   ....[14]....
        /*0214*/ 	.word	0x000014b0


	//   ....[15]....
        /*0218*/ 	.word	0x000014d0


	//   ....[16]....
        /*021c*/ 	.word	0x00003890


	//   ....[17]....
        /*0220*/ 	.word	0x000038f0


	//   ....[18]....
        /*0224*/ 	.word	0x00003950


	//   ....[19]....
        /*0228*/ 	.word	0x000039b0


	//   ....[20]....
        /*022c*/ 	.word	0x00003a10


	//----- nvinfo : EIATTR_SYSCALL_OFFSETS
	.align		4
.L_16631:
        /*0230*/ 	.byte	0x04, 0x46
        /*0232*/ 	.short	(.L_16633 - .L_16632)


	//   ....[0]....
.L_16632:
        /*0234*/ 	.word	0x00003820


	//----- nvinfo : EIATTR_EXIT_INSTR_OFFSETS
	.align		4
.L_16633:
        /*0238*/ 	.byte	0x04, 0x1c
        /*023a*/ 	.short	(.L_16635 - .L_16634)


	//   ....[0]....
.L_16634:
        /*023c*/ 	.word	0x00000090


	//   ....[1]....
        /*0240*/ 	.word	0x00002ba0


	//   ....[2]....
        /*0244*/ 	.word	0x00002bf0


	//   ....[3]....
        /*0248*/ 	.word	0x00003720


	//   ....[4]....
        /*024c*/ 	.word	0x00003830


	//----- nvinfo : EIATTR_CRS_STACK_SIZE
	.align		4
.L_16635:
        /*0250*/ 	.byte	0x04, 0x1e
        /*0252*/ 	.short	(.L_16637 - .L_16636)
.L_16636:
        /*0254*/ 	.word	0x00000000


	//----- nvinfo : EIATTR_CBANK_PARAM_SIZE
	.align		4
.L_16637:
        /*0258*/ 	.byte	0x03, 0x19
        /*025a*/ 	.short	0x008c


	//----- nvinfo : EIATTR_PARAM_CBANK
	.align		4
        /*025c*/ 	.byte	0x04, 0x0a
        /*025e*/ 	.short	(.L_16639 - .L_16638)
	.align		4
.L_16638:
        /*0260*/ 	.word	index@(.nv.constant0._ZN4vllm25paged_attention_v2_kernelIthLi192ELi32ELi128ELNS_18Fp8KVCacheDataTypeE1ELb0ELi512EEEvPfS2_PT_PKS3_PKT0_S9_ifPKiSB_iPKfiiiSD_SD_iiiii)
        /*0264*/ 	.short	0x0210
        /*0266*/ 	.short	0x008c


	//----- nvinfo : EIATTR_SW_WAR
	.align		4
.L_16639:
        /*0268*/ 	.byte	0x04, 0x36
        /*026a*/ 	.short	(.L_16641 - .L_16640)
.L_16640:
        /*026c*/ 	.word	0x00000008
.L_16641:


//--------------------- .nv.info._ZN4vllm25paged_attention_v2_kernelIthLi128ELi32ELi128ELNS_18Fp8KVCacheDataTypeE1ELb0ELi512EEEvPfS2_PT_PKS3_PKT0_S9_ifPKiSB_iPKfiiiSD_SD_iiiii --------------------------
	.section	.nv.info._ZN4vllm25paged_attention_v2_kernelIthLi128ELi32ELi128ELNS_18Fp8KVCacheDataTypeE1ELb0ELi512EEEvPfS2_PT_PKS3_PKT0_S9_ifPKiSB_iPKfiiiSD_SD_iiiii,"",@"SHT_CUDA_INFO"
	.sectionflags	@""
	.align	4


	//----- nvinfo : EIATTR_CUDA_API_VERSION
	.align		4
        /*0000*/ 	.byte	0x04, 0x37
        /*0002*/ 	.short	(.L_16643 - .L_16642)
.L_16642:
        /*0004*/ 	.word	0x00000082


	//----- nvinfo : EIATTR_KPARAM_INFO
	.align		4
.L_16643:
        /*0008*/ 	.byte	0x04, 0x17
        /*000a*/ 	.short	(.L_16645 - .L_16644)
.L_16644:
        /*000c*/ 	.word	0x00000000
        /*0010*/ 	.short	0x0015
        /*0012*/ 	.short	0x0088
        /*0014*/ 	.byte	0x00, 0xf0, 0x11, 0x00


	//----- nvinfo : EIATTR_KPARAM_INFO
	.align		4
.L_16645:
        /*0018*/ 	.byte	0x04, 0x17
        /*001a*/ 	.short	(.L_16647 - .L_16646)
.L_16646:
        /*001c*/ 	.word	0x00000000
        /*0020*/ 	.short	0x0014
        /*0022*/ 	.short	0x0084
        /*0024*/ 	.byte	0x00, 0xf0, 0x11, 0x00


	//----- nvinfo : EIATTR_KPARAM_INFO
	.align		4
.L_16647:
        /*0028*/ 	.byte	0x04, 0x17
        /*002a*/ 	.short	(.L_16649 - .L_16648)
.L_16648:
        /*002c*/ 	.word	0x00000000
        /*0030*/ 	.short	0x0013
        /*0032*/ 	.short	0x0080
        /*0034*/ 	.byte	0x00, 0xf0, 0x11, 0x00


	//----- nvinfo : EIATTR_KPARAM_INFO
	.align		4
.L_16649:
        /*0038*/ 	.byte	0x04, 0x17
        /*003a*/ 	.short	(.L_16651 - .L_16650)
.L_16650:
        /*003c*/ 	.word	0x00000000
        /*0040*/ 	.short	0x0012
        /*0042*/ 	.short	0x007c
        /*0044*/ 	.byte	0x00, 0xf0, 0x11, 0x00


	//----- nvinfo : EIATTR_KPARAM_INFO
	.align		4
.L_16651:
        /*0048*/ 	.byte	0x04, 0x17
        /*004a*/ 	.short	(.L_16653 - .L_16652)
.L_16652:
        /*004c*/ 	.word	0x00000000
        /*0050*/ 	.short	0x0011
        /*0052*/ 	.short	0x0078
        /*0054*/ 	.byte	0x00, 0xf0, 0x11, 0x00


	//----- nvinfo : EIATTR_KPARAM_INFO
	.align		4
.L_16653:
        /*0058*/ 	.byte	0x04, 0x17
        /*005a*/ 	.short	(.L_16655 - .L_16654)
.L_16654:
        /*005c*/ 	.word	0x00000000
        /*0060*/ 	.short	0x0010
        /*0062*/ 	.short	0x0070
        /*0064*/ 	.byte	0x00, 0xf0, 0x21, 0x00


	//----- nvinfo : EIATTR_KPARAM_INFO
	.align		4
.L_16655:
        /*0068*/ 	.byte	0x04, 0x17
        /*006a*/ 	.short	(.L_16657 - .L_16656)
.L_16656:
        /*006c*/ 	.word	0x00000000
        /*0070*/ 	.short	0x000f
        /*0072*/ 	.short	0x0068
        /*0074*/ 	.byte	0x00, 0xf0, 0x21, 0x00


	//----- nvinfo : EIATTR_KPARAM_INFO
	.align		4
.L_16657:
        /*0078*/ 	.byte	0x04, 0x17
        /*007a*/ 	.short	(.L_16659 - .L_16658)
.L_16658:
        /*007c*/ 	.word	0x00000000
        /*0080*/ 	.short	0x000e
        /*0082*/ 	.short	0x0060
        /*0084*/ 	.byte	0x00, 0xf0, 0x11, 0x00


	//----- nvinfo : EIATTR_KPARAM_INFO
	.align		4
.L_16659:
        /*0088*/ 	.byte	0x04, 0x17
        /*008a*/ 	.short	(.L_16661 - .L_16660)
.L_16660:
        /*008c*/ 	.word	0x00000000
        /*0090*/ 	.short	0x000d
        /*0092*/ 	.short	0x005c
        /*0094*/ 	.byte	0x00, 0xf0, 0x11, 0x00


	//----- nvinfo : EIATTR_KPARAM_INFO
	.align		4
.L_16661:
        /*0098*/ 	.byte	0x04, 0x17
        /*009a*/ 	.short	(.L_16663 - .L_16662)
.L_16662:
        /*009c*/ 	.word	0x00000000
        /*00a0*/ 	.short	0x000c
        /*00a2*/ 	.short	0x0058
        /*00a4*/ 	.byte	0x00, 0xf0, 0x11, 0x00


	//----- nvinfo : EIATTR_KPARAM_INFO
	.align		4
.L_16663:
        /*00a8*/ 	.byte	0x04, 0x17
        /*00aa*/ 	.short	(.L_16665 - .L_16664)
.L_16664:
        /*00ac*/ 	.word	0x00000000
        /*00b0*/ 	.short	0x000b
        /*00b2*/ 	.short	0x0050
        /*00b4*/ 	.byte	0x00, 0xf0, 0x21, 0x00


	//----- nvinfo : EIATTR_KPARAM_INFO
	.align		4
.L_16665:
        /*00b8*/ 	.byte	0x04, 0x17
        /*00ba*/ 	.short	(.L_16667 - .L_16666)
.L_16666:
        /*00bc*/ 	.word	0x00000000
        /*00c0*/ 	.short	0x000a
        /*00c2*/ 	.short	0x0048
        /*00c4*/ 	.byte	0x00, 0xf0, 0x11, 0x00


	//----- nvinfo : EIATTR_KPARAM_INFO
	.align		4
.L_16667:
        /*00c8*/ 	.byte	0x04, 0x17
        /*00ca*/ 	.short	(.L_16669 - .L_16668)
.L_16668:
        /*00cc*/ 	.word	0x00000000
        /*00d0*/ 	.short	0x0009
        /*00d2*/ 	.short	0x0040
        /*00d4*/ 	.byte	0x00, 0xf0, 0x21, 0x00


	//----- nvinfo : EIATTR_KPARAM_INFO
	.align		4
.L_16669:
        /*00d8*/ 	.byte	0x04, 0x17
        /*00da*/ 	.short	(.L_16671 - .L_16670)
.L_16670:
        /*00dc*/ 	.word	0x00000000
        /*00e0*/ 	.short	0x0008
        /*00e2*/ 	.short	0x0038
        /*00e4*/ 	.byte	0x00, 0xf0, 0x21, 0x00


	//----- nvinfo : EIATTR_KPARAM_INFO
	.align		4
.L_16671:
        /*00e8*/ 	.byte	0x04, 0x17
        /*00ea*/ 	.short	(.L_16673 - .L_16672)
.L_16672:
        /*00ec*/ 	.word	0x00000000
        /*00f0*/ 	.short	0x0007
        /*00f2*/ 	.short	0x0034
        /*00f4*/ 	.byte	0x00, 0xf0, 0x11, 0x00


	//----- nvinfo : EIATTR_KPARAM_INFO
	.align		4
.L_16673:
        /*00f8*/ 	.byte	0x04, 0x17
        /*00fa*/ 	.short	(.L_16675 - .L_16674)
.L_16674:
        /*00fc*/ 	.word	0x00000000
        /*0100*/ 	.short	0x0006
        /*0102*/ 	.short	0x0030
        /*0104*/ 	.byte	0x00, 0xf0, 0x11, 0x00


	//----- nvinfo : EIATTR_KPARAM_INFO
	.align		4
.L_16675:
        /*0108*/ 	.byte	0x04, 0x17
        /*010a*/ 	.short	(.L_16677 - .L_16676)
.L_16676:
        /*010c*/ 	.word	0x00000000
        /*0110*/ 	.short	0x0005
        /*0112*/ 	.short	0x0028
        /*0114*/ 	.byte	0x00, 0xf0, 0x21, 0x00


	//----- nvinfo : EIATTR_KPARAM_INFO
	.align		4
.L_16677:
        /*0118*/ 	.byte	0x04, 0x17
        /*011a*/ 	.short	(.L_16679 - .L_16678)
.L_16678:
        /*011c*/ 	.word	0x00000000
        /*0120*/ 	.short	0x0004
        /*0122*/ 	.short	0x0020
        /*0124*/ 	.byte	0x00, 0xf0, 0x21, 0x00


	//----- nvinfo : EIATTR_KPARAM_INFO
	.align		4
.L_16679:
        /*0128*/ 	.byte	0x04, 0x17
        /*012a*/ 	.short	(.L_16681 - .L_16680)
.L_16680:
        /*012c*/ 	.word	0x00000000
        /*0130*/ 	.short	0x0003
        /*0132*/ 	.short	0x0018
        /*0134*/ 	.byte	0x00, 0xf0, 0x21, 0x00


	//----- nvinfo : EIATTR_KPARAM_INFO
	.align		4
.L_16681:
        /*0138*/ 	.byte	0x04, 0x17
        /*013a*/ 	.short	(.L_16683 - .L_16682)
.L_16682:
        /*013c*/ 	.word	0x00000000
        /*0140*/ 	.short	0x0002
        /*0142*/ 	.short	0x0010
        /*0144*/ 	.byte	0x00, 0xf0, 0x21, 0x00


	//----- nvinfo : EIATTR_KPARAM_INFO
	.align		4
.L_16683:
        /*0148*/ 	.byte	0x04, 0x17
        /*014a*/ 	.short	(.L_16685 - .L_16684)
.L_16684:
        /*014c*/ 	.word	0x00000000
        /*0150*/ 	.short	0x0001
        /*0152*/ 	.short	0x0008
        /*0154*/ 	.byte	0x00, 0xf0, 0x21, 0x00


	//----- nvinfo : EIATTR_KPARAM_INFO
	.align		4
.L_16685:
        /*0158*/ 	.byte	0x04, 0x17
        /*015a*/ 	.short	(.L_16687 - .L_16686)
.L_16686:
        /*015c*/ 	.word	0x00000000
        /*0160*/ 	.short	0x0000
        /*0162*/ 	.short	0x0000
        /*0164*/ 	.byte	0x00, 0xf0, 0x21, 0x00


	//----- nvinfo : EIATTR_SPARSE_MMA_MASK
	.align		4
.L_16687:
        /*0168*/ 	.byte	0x03, 0x50
        /*016a*/ 	.short	0x0000


	//----- nvinfo : EIATTR_MAXREG_COUNT
	.align		4
        /*016c*/ 	.byte	0x03, 0x1b
        /*016e*/ 	.short	0x00ff


	//----- nvinfo : EIATTR_NUM_BARRIERS
	.align		4
        /*0170*/ 	.byte	0x02, 0x4c
        /*0172*/ 	.byte	0x01
	.zero		1


	//----- nvinfo : EIATTR_EXTERNS
	.align		4
        /*0174*/ 	.byte	0x04, 0x0f
        /*0176*/ 	.short	(.L_16689 - .L_16688)


	//   ....[0]....
	.align		4
.L_16688:
        /*0178*/ 	.word	index@(__assertfail)


	//----- nvinfo : EIATTR_MERCURY_ISA_VERSION
	.align		4
.L_16689:
        /*017c*/ 	.byte	0x03, 0x5f
        /*017e*/ 	.short	0x0101


	//----- nvinfo : EIATTR_COOP_GROUP_MASK_REGIDS
	.align		4
        /*0180*/ 	.byte	0x04, 0x29
        /*0182*/ 	.short	(.L_16691 - .L_16690)


	//   ....[0]....
.L_16690:
        /*0184*/ 	.word	0xffffffff


	//   ....[1]....
        /*0188*/ 	.word	0xffffffff


	//   ....[2]....
        /*018c*/ 	.word	0xffffffff


	//   ....[3]....
        /*0190*/ 	.word	0xffffffff


	//   ....[4]....
        /*0194*/ 	.word	0xffffffff


	//   ....[5]....
        /*0198*/ 	.word	0xffffffff


	//   ....[6]....
        /*019c*/ 	.word	0xffffffff


	//   ....[7]....
        /*01a0*/ 	.word	0xffffffff


	//   ....[8]....
        /*01a4*/ 	.word	0xffffffff


	//   ....[9]....
        /*01a8*/ 	.word	0xffffffff


	//   ....[10]....
        /*01ac*/ 	.word	0xffffffff


	//   ....[11]....
        /*01b0*/ 	.word	0xffffffff


	//   ....[12]....
        /*01b4*/ 	.word	0xffffffff


	//   ....[13]....
        /*01b8*/ 	.word	0xffffffff


	//   ....[14]....
        /*01bc*/ 	.word	0xffffffff


	//   ....[15]....
        /*01c0*/ 	.word	0xffffffff


	//   ....[16]....
        /*01c4*/ 	.word	0x0500000f


	//   ....[17]....
        /*01c8*/ 	.word	0x0500000f


	//   ....[18]....
        /*01cc*/ 	.word	0x0500000f


	//   ....[19]....
        /*01d0*/ 	.word	0x0500000f


	//   ....[20]....
        /*01d4*/ 	.word	0x0500000f


	//----- nvinfo : EIATTR_COOP_GROUP_INSTR_OFFSETS
	.align		4
.L_16691:
        /*01d8*/ 	.byte	0x04, 0x28
        /*01da*/ 	.short	(.L_16693 - .L_16692)


	//   ....[0]....
.L_16692:
        /*01dc*/ 	.word	0x00000240


	//   ....[1]....
        /*01e0*/ 	.word	0x00000270


	//   ....[2]....
        /*01e4*/ 	.word	0x00000290


	//   ....[3]....
        /*01e8*/ 	.word	0x000002b0


	//   ....[4]....
        /*01ec*/ 	.word	0x000002d0


	//   ....[5]....
        /*01f0*/ 	.word	0x00000400


	//   ....[6]....
        /*01f4*/ 	.word	0x00000420


	//   ....[7]....
        /*01f8*/ 	.word	0x00000440


	//   ....[8]....
        /*01fc*/ 	.word	0x000012f0


	//   ....[9]....
        /*0200*/ 	.word	0x00001370


	//   ....[10]....
        /*0204*/ 	.word	0x000013b0


	//   ....[11]....
        /*0208*/ 	.word	0x00001400


	//   ....[12]....
        /*020c*/ 	.word	0x00001440


	//   ....[13]....
        /*0210*/ 	.word	0x00001490


	//   ....[14]....
        /*0214*/ 	.word	0x000014b0


	//   ....[15]....
        /*0218*/ 	.word	0x000014d0


	//   ....[16]....
        /*021c*/ 	.word	0x00003200


	//   ....[17]....
        /*0220*/ 	.word	0x00003260


	//   ....[18]....
        /*0224*/ 	.word	0x000032c0


	//   ....[19]....
        /*0228*/ 	.word	0x00003320


	//   ....[20]....
        /*022c*/ 	.word	0x00003380


	//----- nvinfo : EIATTR_SYSCALL_OFFSETS
	.align		4
.L_16693:
        /*0230*/ 	.byte	0x04, 0x46
        /*0232*/ 	.short	(.L_16695 - .L_16694)


	//   ....[0]....
.L_16694:
        /*0234*/ 	.word	0x00003190


	//----- nvinfo : EIATTR_EXIT_INSTR_OFFSETS
	.align		4
.L_16695:
        /*0238*/ 	.byte	0x04, 0x1c
        /*023a*/ 	.short	(.L_16697 - .L_16696)


	//   ....[0]....
.L_16696:
        /*023c*/ 	.word	0x00000090


	//   ....[1]....
        /*0240*/ 	.word	0x00002880


	//   ....[2]....
        /*0244*/ 	.word	0x00002940


	//   ....[3]....
        /*0248*/ 	.word	0x00003090


	//   ....[4]....
        /*024c*/ 	.word	0x000031a0


	//----- nvinfo : EIATTR_CRS_STACK_SIZE
	.align		4
.L_16697:
        /*0250*/ 	.byte	0x04, 0x1e
        /*0252*/ 	.short	(.L_16699 - .L_16698)
.L_16698:
        /*0254*/ 	.word	0x00000000


	//----- nvinfo : EIATTR_CBANK_PARAM_SIZE
	.align		4
.L_16699:
        /*0258*/ 	.byte	0x03, 0x19
        /*025a*/ 	.short	0x008c


	//----- nvinfo : EIATTR_PARAM_CBANK
	.align		4
        /*025c*/ 	.byte	0x04, 0x0a
        /*025e*/ 	.short	(.L_16701 - .L_16700)
	.align		4
.L_16700:
        /*0260*/ 	.word	index@(.nv.constant0._ZN4vllm25paged_attention_v2_kernelIthLi128ELi32ELi128ELNS_18Fp8KVCacheDataTypeE1ELb0ELi512EEEvPfS2_PT_PKS3_PKT0_S9_ifPKiSB_iPKfiiiSD_SD_iiiii)
        /*0264*/ 	.short	0x0210
        /*0266*/ 	.short	0x008c


	//----- nvinfo : EIATTR_SW_WAR
	.align		4
.L_16701:
        /*0268*/ 	.byte	0x04, 0x36
        /*026a*/ 	.short	(.L_16703 - .L_16702)
.L_16702:
        /*026c*/ 	.word	0x00000008
.L_16703:


//--------------------- .nv.info._ZN4vllm25paged_attention_v2_kernelIthLi120ELi32ELi128ELNS_18Fp8KVCacheDataTypeE1ELb0ELi512EEEvPfS2_PT_PKS3_PKT0_S9_ifPKiSB_iPKfiiiSD_SD_iiiii --------------------------
	.section	.nv.info._ZN4vllm25paged_attention_v2_kernelIthLi120ELi32ELi128ELNS_18Fp8KVCacheDataTypeE1ELb0ELi512EEEvPfS2_PT_PKS3_PKT0_S9_ifPKiSB_iPKfiiiSD_SD_iiiii,"",@"SHT_CUDA_INFO"
	.sectionflags	@""
	.align	4


	//----- nvinfo : EIATTR_CUDA_API_VERSION
	.align		4
        /*0000*/ 	.byte	0x04, 0x37
        /*0002*/ 	.short	(.L_16705 - .L_16704)
.L_16704:
        /*0004*/ 	.word	0x00000082


	//----- nvinfo : EIATTR_KPARAM_INFO
	.align		4
.L_16705:
        /*0008*/ 	.byte	0x04, 0x17
        /*000a*/ 	.short	(.L_16707 - .L_16706)
.L_16706:
        /*000c*/ 	.word	0x00000000
        /*0010*/ 	.short	0x0015
        /*0012*/ 	.short	0x0088
        /*0014*/ 	.byte	0x00, 0xf0, 0x11, 0x00


	//----- nvinfo : EIATTR_KPARAM_INFO
	.align		4
.L_16707:
        /*0018*/ 	.byte	0x04, 0x17
        /*001a*/ 	.short	(.L_16709 - .L_16708)
.L_16708:
        /*001c*/ 	.word	0x00000000
        /*0020*/ 	.short	0x0014
        /*0022*/ 	.short	0x0084
        /*0024*/ 	.byte	0x00, 0xf0, 0x11, 0x00


	//----- nvinfo : EIATTR_KPARAM_INFO
	.align		4
.L_16709:
        /*0028*/ 	.byte	0x04, 0x17
        /*002a*/ 	.short	(.L_16711 - .L_16710)
.L_16710:
        /*002c*/ 	.word	0x00000000
        /*0030*/ 	.short	0x0013
        /*0032*/ 	.short	0x0080
        /*0034*/ 	.byte	0x00, 0xf0, 0x11, 0x00


	//----- nvinfo : EIATTR_KPARAM_INFO
	.align		4
.L_16711:
        /*0038*/ 	.byte	0x04, 0x17
        /*003a*/ 	.short	(.L_16713 - .L_16712)
.L_16712:
        /*003c*/ 	.word	0x00000000
        /*0040*/ 	.short	0x0012
        /*0042*/ 	.short	0x007c
        /*0044*/ 	.byte	0x00, 0xf0, 0x11, 0x00


	//----- nvinfo : EIATTR_KPARAM_INFO
	.align		4
.L_16713:
        /*0048*/ 	.byte	0x04, 0x17
        /*004a*/ 	.short	(.L_16715 - .L_16714)
.L_16714:
        /*004c*/ 	.word	0x00000000
        /*0050*/ 	.short	0x0011
        /*0052*/ 	.short	0x0078
        /*0054*/ 	.byte	0x00, 0xf0, 0x11, 0x00


	//----- nvinfo : EIATTR_KPARAM_INFO
	.align		4
.L_16715:
        /*0058*/ 	.byte	0x04, 0x17
        /*005a*/ 	.short	(.L_16717 - .L_16716)
.L_16716:
        /*005c*/ 	.word	0x00000000
        /*0060*/ 	.short	0x0010
        /*0062*/ 	.short	0x0070
        /*0064*/ 	.byte	0x00, 0xf0, 0x21, 0x00


	//----- nvinfo : EIATTR_KPARAM_INFO
	.align		4
.L_16717:
        /*0068*/ 	.byte	0x04, 0x17
        /*006a*/ 	.short	(.L_16719 - .L_16718)
.L_16718:
        /*006c*/ 	.word	0x00000000
        /*0070*/ 	.short	0x000f
        /*0072*/ 	.short	0x0068
        /*0074*/ 	.byte	0x00, 0xf0, 0x21, 0x00


	//----- nvinfo : EIATTR_KPARAM_INFO
	.align		4
.L_16719:
        /*0078*/ 	.byte	0x04, 0x17
        /*007a*/ 	.short	(.L_16721 - .L_16720)
.L_16720:
        /*007c*/ 	.word	0x00000000
        /*0080*/ 	.short	0x000e
        /*0082*/ 	.short	0x0060
        /*0084*/ 	.byte	0x00, 0xf0, 0x11, 0x00


	//----- nvinfo : EIATTR_KPARAM_INFO
	.align		4
.L_16721:
        /*0088*/ 	.byte	0x04, 0x17
        /*008a*/ 	.short	(.L_16723 - .L_16722)
.L_16722:
        /*008c*/ 	.word	0x00000000
        /*0090*/ 	.short	0x000d
        /*0092*/ 	.short	0x005c
        /*0094*/ 	.byte	0x00, 0xf0, 0x11, 0x00


	//----- nvinfo : EIATTR_KPARAM_INFO
	.align		4
.L_16723:
        /*0098*/ 	.byte	0x04, 0x17
        /*009a*/ 	.short	(.L_16725 - .L_16724)
.L_16724:
        /*009c*/ 	.word	0x00000000
        /*00a0*/ 	.short	0x000c
        /*00a2*/ 	.short	0x0058
        /*00a4*/ 	.byte	0x00, 0xf0, 0x11, 0x00


	//----- nvinfo : EIATTR_KPARAM_INFO
	.align		4
.L_16725:
        /*00a8*/ 	.byte	0x04, 0x17
        /*00aa*/ 	.short	(.L_16727 - .L_16726)
.L_16726:
        /*00ac*/ 	.word	0x00000000
        /*00b0*/ 	.short	0x000b
        /*00b2*/ 	.short	0x0050
        /*00b4*/ 	.byte	0x00, 0xf0, 0x21, 0x00


	//----- nvinfo : EIATTR_KPARAM_INFO
	.align		4
.L_16727:
        /*00b8*/ 	.byte	0x04, 0x17
        /*00ba*/ 	.short	(.L_16729 - .L_16728)
.L_16728:
        /*00bc*/ 	.word	0x00000000
        /*00c0*/ 	.short	0x000a
        /*00c2*/ 	.short	0x0048
        /*00c4*/ 	.byte	0x00, 0xf0, 0x11, 0x00


	//----- nvinfo : EIATTR_KPARAM_INFO
	.align		4
.L_16729:
        /*00c8*/ 	.byte	0x04, 0x17
        /*00ca*/ 	.short	(.L_16731 - .L_16730)
.L_16730:
        /*00cc*/ 	.word	0x00000000
        /*00d0*/ 	.short	0x0009
        /*00d2*/ 	.short	0x0040
        /*00d4*/ 	.byte	0x00, 0xf0, 0x21, 0x00


	//----- nvinfo : EIATTR_KPARAM_INFO
	.align		4
.L_16731:
        /*00d8*/ 	.byte	0x04, 0x17
        /*00da*/ 	.short	(.L_16733 - .L_16732)
.L_16732:
        /*00dc*/ 	.word	0x00000000
        /*00e0*/ 	.short	0x0008
        /*00e2*/ 	.short	0x0038
        /*00e4*/ 	.byte	0x00, 0xf0, 0x21, 0x00


	//----- nvinfo : EIATTR_KPARAM_INFO
	.align		4
.L_16733:
        /*00e8*/ 	.byte	0x04, 0x17
        /*00ea*/ 	.short	(.L_16735 - .L_16734)
.L_16734:
        /*00ec*/ 	.word	0x00000000
        /*00f0*/ 	.short	0x0007
        /*00f2*/ 	.short	0x0034
        /*00f4*/ 	.byte	0x00, 0xf0, 0x11, 0x00


	//----- nvinfo : EIATTR_KPARAM_INFO
	.align		4
.L_16735:
        /*00f8*/ 	.byte	0x04, 0x17
        /*00fa*/ 	.short	(.L_16737 - .L_16736)
.L_16736:
        /*00fc*/ 	.word	0x00000000
        /*0100*/ 	.short	0x0006
        /*0102*/ 	.short	0x0030
        /*0104*/ 	.byte	0x00, 0xf0, 0x11, 0x00


	//----- nvinfo : EIATTR_KPARAM_INFO
	.align		4
.L_16737:
        /*0108*/ 	.byte	0x04, 0x17
        /*010a*/ 	.short	(.L_16739 - .L_16738)
.L_16738:
        /*010c*/ 	.word	0x00000000
        /*0110*/ 	.short	0x0005
        /*0112*/ 	.short	0x0028
        /*0114*/ 	.byte	0x00, 0xf0, 0x21, 0x00


	//----- nvinfo : EIATTR_KPARAM_INFO
	.align		4
.L_16739:
        /*0118*/ 	.byte	0x04, 0x17
        /*011a*/ 	.short	(.L_16741 - .L_16740)
.L_16740:
        /*011c*/ 	.word	0x00000000
        /*0120*/ 	.short	0x0004
        /*0122*/ 	.short	0x0020
        /*0124*/ 	.byte	0x00, 0xf0, 0x21, 0x00


	//----- nvinfo : EIATTR_KPARAM_INFO
	.align		4
.L_16741:
        /*0128*/ 	.byte	0x04, 0x17
        /*012a*/ 	.short	(.L_16743 - .L_16742)
.L_16742:
        /*012c*/ 	.word	0x00000000
        /*0130*/ 	.short	0x0003
        /*0132*/ 	.short	0x0018
        /*0134*/ 	.byte	0x00, 0xf0, 0x21, 0x00


	//----- nvinfo : EIATTR_KPARAM_INFO
	.align		4
.L_16743:
        /*0138*/ 	.byte	0x04, 0x17
        /*013a*/ 	.short	(.L_16745 - .L_16744)
.L_16744:
        /*013c*/ 	.word	0x00000000
        /*0140*/ 	.short	0x0002
        /*0142*/ 	.short	0x0010
        /*0144*/ 	.byte	0x00, 0xf0, 0x21, 0x00


	//----- nvinfo : EIATTR_KPARAM_INFO
	.align		4
.L_16745:
        /*0148*/ 	.byte	0x04, 0x17
        /*014a*/ 	.short	(.L_16747 - .L_16746)
.L_16746:
        /*014c*/ 	.word	0x00000000
        /*0150*/ 	.short	0x0001
        /*0152*/ 	.short	0x0008
        /*0154*/ 	.byte	0x00, 0xf0, 0x21, 0x00


	//----- nvinfo : EIATTR_KPARAM_INFO
	.align		4
.L_16747:
        /*0158*/ 	.byte	0x04, 0x17
        /*015a*/ 	.short	(.L_16749 - .L_16748)
.L_16748:
        /*015c*/ 	.word	0x00000000
        /*0160*/ 	.short	0x0000
        /*0162*/ 	.short	0x0000
        /*0164*/ 	.byte	0x00, 0xf0, 0x21, 0x00


	//----- nvinfo : EIATTR_SPARSE_MMA_MASK
	.align		4
.L_16749:
        /*0168*/ 	.byte	0x03, 0x50
        /*016a*/ 	.short	0x0000


	//----- nvinfo : EIATTR_MAXREG_COUNT
	.align		4
        /*016c*/ 	.byte	0x03, 0x1b
        /*016e*/ 	.short	0x00ff


	//----- nvinfo : EIATTR_NUM_BARRIERS
	.align		4
        /*0170*/ 	.byte	0x02, 0x4c
        /*0172*/ 	.byte	0x01
	.zero		1


	//----- nvinfo : EIATTR_EXTERNS
	.align		4
        /*0174*/ 	.byte	0x04, 0x0f
        /*0176*/ 	.short	(.L_16751 - .L_16750)


	//   ....[0]....
	.align		4
.L_16750:
        /*0178*/ 	.word	index@(__assertfail)


	//----- nvinfo : EIATTR_MERCURY_ISA_VERSION
	.align		4
.L_16751:
        /*017c*/ 	.byte	0x03, 0x5f
        /*017e*/ 	.short	0x0101


	//----- nvinfo : EIATTR_COOP_GROUP_MASK_REGIDS
	.align		4
        /*0180*/ 	.byte	0x04, 0x29
        /*0182*/ 	.short	(.L_16753 - .L_16752)


	//   ....[0]....
.L_16752:
        /*0184*/ 	.word	0xffffffff


	//   ....[1]....
        /*0188*/ 	.word	0xffffffff


	//   ....[2]....
        /*018c*/ 	.word	0xffffffff


	//   ....[3]....
        /*0190*/ 	.word	0xffffffff


	//   ....[4]....
        /*0194*/ 	.word	0xffffffff


	//   ....[5]....
        /*0198*/ 	.word	0xffffffff


	//   ....[6]....
        /*019c*/ 	.word	0xffffffff


	//   ....[7]....
        /*01a0*/ 	.word	0xffffffff


	//   ....[8]....
        /*01a4*/ 	.word	0xffffffff


	//   ....[9]....
        /*01a8*/ 	.word	0xffffffff


	//   ....[10]....
        /*01ac*/ 	.word	0xffffffff


	//   ....[11]....
        /*01b0*/ 	.word	0xffffffff


	//   ....[12]....
        /*01b4*/ 	.word	0xffffffff


	//   ....[13]....
        /*01b8*/ 	.word	0xffffffff


	//   ....[14]....
        /*01bc*/ 	.word	0xffffffff


	//   ....[15]....
        /*01c0*/ 	.word	0xffffffff


	//   ....[16]....
        /*01c4*/ 	.word	0x0500000f


	//   ....[17]....
        /*01c8*/ 	.word	0x0500000f


	//   ....[18]....
        /*01cc*/ 	.word	0x0500000f


	//   ....[19]....
        /*01d0*/ 	.word	0x0500000f


	//   ....[20]....
        /*01d4*/ 	.word	0x0500000f


	//----- nvinfo : EIATTR_COOP_GROUP_INSTR_OFFSETS
	.align		4
.L_16753:
        /*01d8*/ 	.byte	0x04, 0x28
        /*01da*/ 	.short	(.L_16755 - .L_16754)


	//   ....[0]....
.L_16754:
        /*01dc*/ 	.word	0x00000240


	//   ....[1]....
        /*01e0*/ 	.word	0x00000270


	//   ....[2]....
        /*01e4*/ 	.word	0x00000290


	//   ....[3]....
        /*01e8*/ 	.word	0x000002b0


	//   ....[4]....
        /*01ec*/ 	.word	0x000002d0


	//   ....[5]....
        /*01f0*/ 	.word	0x00000400


	//   ....[6]....
        /*01f4*/ 	.word	0x00000420


	//   ....[7]....
        /*01f8*/ 	.word	0x00000440


	//   ....[8]....
        /*01fc*/ 	.word	0x000012f0


	//   ....[9]....
        /*0200*/ 	.word	0x00001370


	//   ....[10]....
        /*0204*/ 	.word	0x000013b0


	//   ....[11]....
        /*0208*/ 	.word	0x00001400


	//   ....[12]....
        /*020c*/ 	.word	0x00001440


	//   ....[13]....
        /*0210*/ 	.word	0x00001490


	//   ....[14]....
        /*0214*/ 	.word	0x000014b0


	//   ....[15]....
        /*0218*/ 	.word	0x000014d0


	//   ....[16]....
        /*021c*/ 	.word	0x000030f0


	//   ....[17]....
        /*0220*/ 	.word	0x00003150


	//   ....[18]....
        /*0224*/ 	.word	0x000031b0


	//   ....[19]....
        /*0228*/ 	.word	0x00003210


	//   ....[20]....
        /*022c*/ 	.word	0x00003270


	//----- nvinfo : EIATTR_SYSCALL_OFFSETS
	.align		4
.L_16755:
        /*0230*/ 	.byte	0x04, 0x46
        /*0232*/ 	.short	(.L_16757 - .L_16756)


	//   ....[0]....
.L_16756:
        /*0234*/ 	.word	0x00003080


	//----- nvinfo : EIATTR_EXIT_INSTR_OFFSETS
	.align		4
.L_16757:
        /*0238*/ 	.byte	0x04, 0x1c
        /*023a*/ 	.short	(.L_16759 - .L_16758)


	//   ....[0]....
.L_16758:
        /*023c*/ 	.word	0x00000090


	//   ....[1]....
        /*0240*/ 	.word	0x00002810


	//   ....[2]....
        /*0244*/ 	.word	0x000028b0


	//   ....[3]....
        /*0248*/ 	.word	0x00002f80


	//   ....[4]....
        /*024c*/ 	.word	0x00003090


	//----- nvinfo : EIATTR_CRS_STACK_SIZE
	.align		4
.L_16759:
        /*0250*/ 	.byte	0x04, 0x1e
        /*0252*/ 	.short	(.L_16761 - .L_16760)
.L_16760:
        /*0254*/ 	.word	0x00000000


	//----- nvinfo : EIATTR_CBANK_PARAM_SIZE
	.align		4
.L_16761:
        /*0258*/ 	.byte	0x03, 0x19
        /*025a*/ 	.short	0x008c


	//----- nvinfo : EIATTR_PARAM_CBANK
	.align		4
        /*025c*/ 	.byte	0x04, 0x0a
        /*025e*/ 	.short	(.L_16763 - .L_16762)
	.align		4
.L_16762:
        /*0260*/ 	.word	index@(.nv.constant0._ZN4vllm25paged_attention_v2_kernelIthLi120ELi32ELi128ELNS_18Fp8KVCacheDataTypeE1ELb0ELi512EEEvPfS2_PT_PKS3_PKT0_S9_ifPKiSB_iPKfiiiSD_SD_iiiii)
        /*0264*/ 	.short	0x0210
        /*0266*/ 	.short	0x008c


	//----- nvinfo : EIATTR_SW_WAR
	.align		4
.L_16763:
        /*0268*/ 	.byte	0x04, 0x36
        /*026a*/ 	.short	(.L_16765 - .L_16764)
.L_16764:
        /*026c*/ 	.word	0x00000008
.L_16765:


//--------------------- .nv.info._ZN4vllm25paged_attention_v2_kernelIthLi112ELi32ELi128ELNS_18Fp8KVCacheDataTypeE1ELb0ELi512EEEvPfS2_PT_PKS3_PKT0_S9_ifPKiSB_iPKfiiiSD_SD_iiiii --------------------------
	.section	.nv.info._ZN4vllm25paged_attention_v2_kernelIthLi112ELi32ELi128ELNS_18Fp8KVCacheDataTypeE1ELb0ELi512EEEvPfS2_PT_PKS3_PKT0_S9_ifPKiSB_iPKfiiiSD_SD_iiiii,"",@"SHT_CUDA_INFO"
	.sectionflags	@""
	.align	4


	//----- nvinfo : EIATTR_CUDA_API_VERSION
	.align		4
        /*0000*/ 	.byte	0x04, 0x37
        /*0002*/ 	.short	(.L_16767 - .L_16766)
.L_16766:
        /*0004*/ 	.word	0x00000082


	//----- nvinfo : EIATTR_KPARAM_INFO
	.align		4
.L_16767:
        /*0008*/ 	.byte	0x04, 0x17
        /*000a*/ 	.short	(.L_16769 - .L_16768)
.L_16768:
        /*000c*/ 	.word	0x00000000
        /*0010*/ 	.short	0x0015
        /*0012*/ 	.short	0x0088
        /*0014*/ 	.byte	0x00, 0xf0, 0x11, 0x00


	//----- nvinfo : EIATTR_KPARAM_INFO
	.align		4
.L_16769:
        /*0018*/ 	.byte	0x04, 0x17
        /*001a*/ 	.short	(.L_16771 - .L_16770)
.L_16770:
        /*001c*/ 	.word	0x00000000
        /*0020*/ 	.short	0x0014
        /*0022*/ 	.short	0x0084
        /*0024*/ 	.byte	0x00, 0xf0, 0x11, 0x00


	//----- nvinfo : EIATTR_KPARAM_INFO
	.align		4
.L_16771:
        /*0028*/ 	.byte	0x04, 0x17
        /*002a*/ 	.short	(.L_16773 - .L_16772)
.L_16772:
        /*002c*/ 	.word	0x00000000
        /*0030*/ 	.short	0x0013
        /*0032*/ 	.short	0x0080
        /*0034*/ 	.byte	0x00, 0xf0, 0x11, 0x00


	//----- nvinfo : EIATTR_KPARAM_INFO
	.align		4
.L_16773:
        /*0038*/ 	.byte	0x04, 0x17
        /*003a*/ 	.short	(.L_16775 - .L_16774)
.L_16774:
        /*003c*/ 	.word	0x00000000
        /*0040*/ 	.short	0x0012
        /*0042*/ 	.short	0x007c
        /*0044*/ 	.byte	0x00, 0xf0, 0x11, 0x00


	//----- nvinfo : EIATTR_KPARAM_INFO
	.align		4
.L_16775:
        /*0048*/ 	.byte	0x04, 0x17
        /*004a*/ 	.short	(.L_16777 - .L_16776)
.L_16776:
        /*004c*/ 	.word	0x00000000
        /*0050*/ 	.short	0x0011
        /*0052*/ 	.short	0x0078
        /*0054*/ 	.byte	0x00, 0xf0, 0x11, 0x00


	//----- nvinfo : EIATTR_KPARAM_INFO
	.align		4
.L_16777:
        /*0058*/ 	.byte	0x04, 0x17
        /*005a*/ 	.short	(.L_16779 - .L_16778)
.L_16778:
        /*005c*/ 	.word	0x00000000
        /*0060*/ 	.short	0x0010
        /*0062*/ 	.short	0x0070
        /*0064*/ 	.byte	0x00, 0xf0, 0x21, 0x00


	//----- nvinfo : EIATTR_KPARAM_INFO
	.align		4
.L_16779:
        /*0068*/ 	.byte	0x04, 0x17
        /*006a*/ 	.short	(.L_16781 - .L_16780)
.L_16780:
        /*006c*/ 	.word	0x00000000
        /*0070*/ 	.short	0x000f
        /*0072*/ 	.short	0x0068
        /*0074*/ 	.byte	0x00, 0xf0, 0x21, 0x00


	//----- nvinfo : EIATTR_KPARAM_INFO
	.align		4
.L_16781:
        /*0078*/ 	.byte	0x04, 0x17
        /*007a*/ 	.short	(.L_16783 - .L_16782)
.L_16782:
        /*007c*/ 	.word	0x00000000
        /*0080*/ 	.short	0x000e
        /*0082*/ 	.short	0x0060
        /*0084*/ 	.byte	0x00, 0xf0, 0x11, 0x00


	//----- nvinfo : EIATTR_KPARAM_INFO
	.align		4
.L_16783:
        /*0088*/ 	.byte	0x04, 0x17
        /*008a*/ 	.short	(.L_16785 - .L_16784)
.L_16784:
        /*008c*/ 	.word	0x00000000
        /*0090*/ 	.short	0x000d
        /*0092*/ 	.short	0x005c
        /*0094*/ 	.byte	0x00, 0xf0, 0x11, 0x00


	//----- nvinfo : EIATTR_KPARAM_INFO
	.align		4
.L_16785:
        /*0098*/ 	.byte	0x04, 0x17
        /*009a*/ 	.short	(.L_16787 - .L_16786)
.L_16786:
        /*009c*/ 	.word	0x00000000
        /*00a0*/ 	.short	0x000c
        /*00a2*/ 	.short	0x0058
        /*00a4*/ 	.byte	0x00, 0xf0, 0x11, 0x00


	//----- nvinfo : EIATTR_KPARAM_INFO
	.align		4
.L_16787:
        /*00a8*/ 	.byte	0x04, 0x17
        /*00aa*/ 	.short	(.L_16789 - .L_16788)
.L_16788:
        /*00ac*/ 	.word	0x00000000
        /*00b0*/ 	.short	0x000b
        /*00b2*/ 	.short	0x0050
        /*00b4*/ 	.byte	0x00, 0xf0, 0x21, 0x00


	//----- nvinfo : EIATTR_KPARAM_INFO
	.align		4
.L_16789:
        /*00b8*/ 	.byte	0x04, 0x17
        /*00ba*/ 	.short	(.L_16791 - .L_16790)
.L_16790:
        /*00bc*/ 	.word	0x00000000
        /*00c0*/ 	.short	0x000a
        /*00c2*/ 	.short	0x0048
        /*00c4*/ 	.byte	0x00, 0xf0, 0x11, 0x00


	//----- nvinfo : EIATTR_KPARAM_INFO
	.align		4
.L_16791:
        /*00c8*/ 	.byte	0x04, 0x17
        /*00ca*/ 	.short	(.L_16793 - .L_16792)
.L_16792:
        /*00cc*/ 	.word	0x00000000
        /*00d0*/ 	.short	0x0009
        /*00d2*/ 	.short	0x0040
        /*00d4*/ 	.byte	0x00, 0xf0, 0x21, 0x00


	//----- nvinfo : EIATTR_KPARAM_INFO
	.align		4
.L_16793:
        /*00d8*/ 	.byte	0x04, 0x17
        /*00da*/ 	.short	(.L_16795 - .L_16794)
.L_16794:
        /*00dc*/ 	.word	0x00000000
        /*00e0*/ 	.short	0x0008
        /*00e2*/ 	.short	0x0038
        /*00e4*/ 	.byte	0x00, 0xf0, 0x21, 0x00


	//----- nvinfo : EIATTR_KPARAM_INFO
	.align		4
.L_16795:
        /*00e8*/ 	.byte	0x04, 0x17
        /*00ea*/ 	.short	(.L_16797 - .L_16796)
.L_16796:
        /*00ec*/ 	.word	0x00000000
        /*00f0*/ 	.short	0x0007
        /*00f2*/ 	.short	0x0034
        /*00f4*/ 	.byte	0x00, 0xf0, 0x11, 0x00


	//----- nvinfo : EIATTR_KPARAM_INFO
	.align		4
.L_16797:
        /*00f8*/ 	.byte	0x04, 0x17
        /*00fa*/ 	.short	(.L_16799 - .L_16798)
.L_16798:
        /*00fc*/ 	.word	0x00000000
        /*0100*/ 	.short	0x0006
        /*0102*/ 	.short	0x0030
        /*0104*/ 	.byte	0x00, 0xf0, 0x11, 0x00


	//----- nvinfo : EIATTR_KPARAM_INFO
	.align		4
.L_16799:
        /*0108*/ 	.byte	0x04, 0x17
        /*010a*/ 	.short	(.L_16801 - .L_16800)
.L_16800:
        /*010c*/ 	.word	0x00000000
        /*0110*/ 	.short	0x0005
        /*0112*/ 	.short	0x0028
        /*0114*/ 	.byte	0x00, 0xf0, 0x21, 0x00


	//----- nvinfo : EIATTR_KPARAM_INFO
	.align		4
.L_16801:
        /*0118*/ 	.byte	0x04, 0x17
        /*011a*/ 	.short	(.L_16803 - .L_16802)
.L_16802:
        /*011c*/ 	.word	0x00000000
        /*0120*/ 	.short	0x0004
        /*0122*/ 	.short	0x0020
        /*0124*/ 	.byte	0x00, 0xf0, 0x21, 0x00


	//----- nvinfo : EIATTR_KPARAM_INFO
	.align		4
.L_16803:
        /*0128*/ 	.byte	0x04, 0x17
        /*012a*/ 	.short	(.L_16805 - .L_16804)
.L_16804:
        /*012c*/ 	.word	0x00000000
        /*0130*/ 	.short	0x0003
        /*0132*/ 	.short	0x0018
        /*0134*/ 	.byte	0x00, 0xf0, 0x21, 0x00


	//----- nvinfo : EIATTR_KPARAM_INFO
	.align		4
.L_16805:
        /*0138*/ 	.byte	0x04, 0x17
        /*013a*/ 	.short	(.L_16807 - .L_16806)
.L_16806:
        /*013c*/ 	.word	0x00000000
        /*0140*/ 	.short	0x0002
        /*0142*/ 	.short	0x0010
        /*0144*/ 	.byte	0x00, 0xf0, 0x21, 0x00


	//----- nvinfo : EIATTR_KPARAM_INFO
	.align		4
.L_16807:
        /*0148*/ 	.byte	0x04, 0x17
        /*014a*/ 	.short	(.L_16809 - .L_16808)
.L_16808:
        /*014c*/ 	.word	0x00000000
        /*0150*/ 	.short	0x0001
        /*0152*/ 	.short	0x0008
        /*0154*/ 	.byte	0x00, 0xf0, 0x21, 0x00


	//----- nvinfo : EIATTR_KPARAM_INFO
	.align		4
.L_16809:
        /*0158*/ 	.byte	0x04, 0x17
        /*015a*/ 	.short	(.L_16811 - .L_16810)
.L_16810:
        /*015c*/ 	.word	0x00000000
        /*0160*/ 	.short	0x0000
        /*0162*/ 	.short	0x0000
        /*0164*/ 	.byte	0x00, 0xf0, 0x21, 0x00


	//----- nvinfo : EIATTR_SPARSE_MMA_MASK
	.align		4
.L_16811:
        /*0168*/ 	.byte	0x03, 0x50
        /*016a*/ 	.short	0x0000


	//----- nvinfo : EIATTR_MAXREG_COUNT
	.align		4
        /*016c*/ 	.byte	0x03, 0x1b
        /*016e*/ 	.short	0x00ff


	//----- nvinfo : EIATTR_NUM_BARRIERS
	.align		4
        /*0170*/ 	.byte	0x02, 0x4c
        /*0172*/ 	.byte	0x01
	.zero		1


	//----- nvinfo : EIATTR_EXTERNS
	.align		4
        /*0174*/ 	.byte	0x04, 0x0f
        /*0176*/ 	.short	(.L_16813 - .L_16812)


	//   ....[0]....
	.align		4
.L_16812:
        /*0178*/ 	.word	index@(__assertfail)


	//----- nvinfo : EIATTR_MERCURY_ISA_VERSION
	.align		4
.L_16813:
        /*017c*/ 	.byte	0x03, 0x5f
        /*017e*/ 	.short	0x0101


	//----- nvinfo : EIATTR_COOP_GROUP_MASK_REGIDS
	.align		4
        /*0180*/ 	.byte	0x04, 0x29
        /*0182*/ 	.short	(.L_16815 - .L_16814)


	//   ....[0]....
.L_16814:
        /*0184*/ 	.word	0xffffffff


	//   ....[1]....
        /*0188*/ 	.word	0xffffffff


	//   ....[2]....
        /*018c*/ 	.word	0xffffffff


	//   ....[3]....
        /*0190*/ 	.word	0xffffffff


	//   ....[4]....
        /*0194*/ 	.word	0xffffffff


	//   ....[5]....
        /*0198*/ 	.word	0xffffffff


	//   ....[6]....
        /*019c*/ 	.word	0xffffffff


	//   ....[7]....
        /*01a0*/ 	.word	0xffffffff


	//   ....[8]....
        /*01a4*/ 	.word	0xffffffff


	//   ....[9]....
        /*01a8*/ 	.word	0xffffffff


	//   ....[10]....
        /*01ac*/ 	.word	0xffffffff


	//   ....[11]....
        /*01b0*/ 	.word	0xffffffff


	//   ....[12]....
        /*01b4*/ 	.word	0xffffffff


	//   ....[13]....
        /*01b8*/ 	.word	0xffffffff


	//   ....[14]....
        /*01bc*/ 	.word	0xffffffff


	//   ....[15]....
        /*01c0*/ 	.word	0xffffffff


	//   ....[16]....
        /*01c4*/ 	.word	0x0500000f


	//   ....[17]....
        /*01c8*/ 	.word	0x0500000f


	//   ....[18]....
        /*01cc*/ 	.word	0x0500000f


	//   ....[19]....
        /*01d0*/ 	.word	0x0500000f


	//   ....[20]....
        /*01d4*/ 	.word	0x0500000f


	//----- nvinfo : EIATTR_COOP_GROUP_INSTR_OFFSETS
	.align		4
.L_16815:
        /*01d8*/ 	.byte	0x04, 0x28
        /*01da*/ 	.short	(.L_16817 - .L_16816)


	//   ....[0]....
.L_16816:
        /*01dc*/ 	.word	0x00000240


	//   ....[1]....
        /*01e0*/ 	.word	0x00000270


	//   ....[2]....
        /*01e4*/ 	.word	0x00000290


	//   ....[3]....
        /*01e8*/ 	.word	0x000002b0


	//   ....[4]....
        /*01ec*/ 	.word	0x000002d0


	//   ....[5]....
        /*01f0*/ 	.word	0x00000400


	//   ....[6]....
        /*01f4*/ 	.word	0x00000420


	//   ....[7]....
        /*01f8*/ 	.word	0x00000440


	//   ....[8]....
        /*01fc*/ 	.word	0x000012f0


	//   ....[9]....
        /*0200*/ 	.word	0x00001370


	//   ....[10]....
        /*0204*/ 	.word	0x000013b0


	//   ....[11]....
        /*0208*/ 	.word	0x00001400


	//   ....[12]....
        /*020c*/ 	.word	0x00001440


	//   ....[13]....
        /*0210*/ 	.word	0x00001490


	//   ....[14]....
        /*0214*/ 	.word	0x000014b0


	//   ....[15]....
        /*0218*/ 	.word	0x000014d0


	//   ....[16]....
        /*021c*/ 	.word	0x00003010


	//   ....[17]....
        /*0220*/ 	.word	0x00003070


	//   ....[18]....
        /*0224*/ 	.word	0x000030d0


	//   ....[19]....
        /*0228*/ 	.word	0x00003130


	//   ....[20]....
        /*022c*/ 	.word	0x00003190


	//----- nvinfo : EIATTR_SYSCALL_OFFSETS
	.align		4
.L_16817:
        /*0230*/ 	.byte	0x04, 0x46
        /*0232*/ 	.short	(.L_16819 - .L_16818)


	//   ....[0]....
.L_16818:
        /*0234*/ 	.word	0x00002fa0


	//----- nvinfo : EIATTR_EXIT_INSTR_OFFSETS
	.align		4
.L_16819:
        /*0238*/ 	.byte	0x04, 0x1c
        /*023a*/ 	.short	(.L_16821 - .L_16820)


	//   ....[0]....
.L_16820:
        /*023c*/ 	.word	0x00000090


	//   ....[1]....
        /*0240*/ 	.word	0x000027a0


	//   ....[2]....
        /*0244*/ 	.word	0x00002850


	//   ....[3]....
        /*0248*/ 	.word	0x00002ea0


	//   ....[4]....
        /*024c*/ 	.word	0x00002fb0


	//----- nvinfo : EIATTR_CRS_STACK_SIZE
	.align		4
.L_16821:
        /*0250*/ 	.byte	0x04, 0x1e
        /*0252*/ 	.short	(.L_16823 - .L_16822)
.L_16822:
        /*0254*/ 	.word	0x00000000


	//----- nvinfo : EIATTR_CBANK_PARAM_SIZE
	.align		4
.L_16823:
        /*0258*/ 	.byte	0x03, 0x19
        /*025a*/ 	.short	0x008c


	//----- nvinfo : EIATTR_PARAM_CBANK
	.align		4
        /*025c*/ 	.byte	0x04, 0x0a
        /*025e*/ 	.short	(.L_16825 - .L_16824)
	.align		4
.L_16824:
        /*0260*/ 	.word	index@(.nv.constant0._ZN4vllm25paged_attention_v2_kernelIthLi112ELi32ELi128ELNS_18Fp8KVCacheDataTypeE1ELb0ELi512EEEvPfS2_PT_PKS3_PKT0_S9_ifPKiSB_iPKfiiiSD_SD_iiiii)
        /*0264*/ 	.short	0x0210
        /*0266*/ 	.short	0x008c


	//----- nvinfo : EIATTR_SW_WAR
	.align		4
.L_16825:
        /*0268*/ 	.byte	0x04, 0x36
        /*026a*/ 	.short	(.L_16827 - .L_16826)
.L_16826:
        /*026c*/ 	.word	0x00000008
.L_16827:


//--------------------- .nv.info._ZN4vllm25paged_attention_v2_kernelIthLi96ELi32ELi128ELNS_18Fp8KVCacheDataTypeE1ELb0ELi512EEEvPfS2_PT_PKS3_PKT0_S9_ifPKiSB_iPKfiiiSD_SD_iiiii --------------------------
	.section	.nv.info._ZN4vllm25paged_attention_v2_kernelIthLi96ELi32ELi128ELNS_18Fp8KVCacheDataTypeE1ELb0ELi512EEEvPfS2_PT_PKS3_PKT0_S9_ifPKiSB_iPKfiiiSD_SD_iiiii,"",@"SHT_CUDA_INFO"
	.sectionflags	@""
	.align	4


	//----- nvinfo : EIATTR_CUDA_API_VERSION
	.align		4
        /*0000*/ 	.byte	0x04, 0x37
        /*0002*/ 	.short	(.L_16829 - .L_16828)
.L_16828:
        /*0004*/ 	.word	0x00000082


	//----- nvinfo : EIATTR_KPARAM_INFO
	.align		4
.L_16829:
        /*0008*/ 	.byte	0x04, 0x17
        /*000a*/ 	.short	(.L_16831 - .L_16830)
.L_16830:
        /*000c*/ 	.word	0x00000000
        /*0010*/ 	.short	0x0015
        /*0012*/ 	.short	0x0088
        /*0014*/ 	.byte	0x00, 0xf0, 0x11, 0x00


	//----- nvinfo : EIATTR_KPARAM_INFO
	.align		4
.L_16831:
        /*0018*/ 	.byte	0x04, 0x17
        /*001a*/ 	.short	(.L_16833 - .L_16832)
.L_16832:
        /*001c*/ 	.word	0x00000000
        /*0020*/ 	.short	0x0014
        /*0022*/ 	.short	0x0084
        /*0024*/ 	.byte	0x00, 0xf0, 0x11, 0x00


	//----- nvinfo : EIATTR_KPARAM_INFO
	.align		4
.L_16833:
        /*0028*/ 	.byte	0x04, 0x17
        /*002a*/ 	.short	(.L_16835 - .L_16834)
.L_16834:
        /*002c*/ 	.word	0x00000000
        /*0030*/ 	.short	0x0013
        /*0032*/ 	.short	0x0080
        /*0034*/ 	.byte	0x00, 0xf0, 0x11, 0x00


	//----- nvinfo : EIATTR_KPARAM_INFO
	.align		4
.L_16835:
        /*0038*/ 	.byte	0x04, 0x17
        /*003a*/ 	.short	(.L_16837 - .L_16836)
.L_16836:
        /*003c*/ 	.word	0x00000000
        /*0040*/ 	.short	0x0012
        /*0042*/ 	.short	0x007c
        /*0044*/ 	.byte	0x00, 0xf0, 0x11, 0x00


	//----- nvinfo : EIATTR_KPARAM_INFO
	.align		4
.L_16837:
        /*0048*/ 	.byte	0x04, 0x17
        /*004a*/ 	.short	(.L_16839 - .L_16838)
.L_16838:
        /*004c*/ 	.word	0x00000000
        /*0050*/ 	.short	0x0011
        /*0052*/ 	.short	0x0078
        /*0054*/ 	.byte	0x00, 0xf0, 0x11, 0x00


	//----- nvinfo : EIATTR_KPARAM_INFO
	.align		4
.L_16839:
        /*0058*/ 	.byte	0x04, 0x17
        /*005a*/ 	.short	(.L_16841 - .L_16840)
.L_16840:
        /*005c*/ 	.word	0x00000000
        /*0060*/ 	.short	0x0010
        /*0062*/ 	.short	0x0070
        /*0064*/ 	.byte	0x00, 0xf0, 0x21, 0x00


	//----- nvinfo : EIATTR_KPARAM_INFO
	.align		4
.L_16841:
        /*0068*/ 	.byte	0x04, 0x17
        /*006a*/ 	.short	(.L_16843 - .L_16842)
.L_16842:
        /*006c*/ 	.word	0x00000000
        /*0070*/ 	.short	0x000f
        /*0072*/ 	.short	0x0068
        /*0074*/ 	.byte	0x00, 0xf0, 0x21, 0x00


	//----- nvinfo : EIATTR_KPARAM_INFO
	.align		4
.L_16843:
        /*0078*/ 	.byte	0x04, 0x17
        /*007a*/ 	.short	(.L_16845 - .L_16844)
.L_16844:
        /*007c*/ 	.word	0x00000000
        /*0080*/ 	.short	0x000e
        /*0082*/ 	.short	0x0060
        /*0084*/ 	.byte	0x00, 0xf0, 0x11, 0x00


	//----- nvinfo : EIATTR_KPARAM_INFO
	.align		4
.L_16845:
        /*0088*/ 	.byte	0x04, 0x17
        /*008a*/ 	.short	(.L_16847 - .L_16846)
.L_16846:
        /*008c*/ 	.word	0x00000000
        /*0090*/ 	.short	0x000d
        /*0092*/ 	.short	0x005c
        /*0094*/ 	.byte	0x00, 0xf0, 0x11, 0x00


	//----- nvinfo : EIATTR_KPARAM_INFO
	.align		4
.L_16847:
        /*0098*/ 	.byte	0x04, 0x17
        /*009a*/ 	.short	(.L_16849 - .L_16848)
.L_16848:
        /*009c*/ 	.word	0x00000000
        /*00a0*/ 	.short	0x000c
        /*00a2*/ 	.short	0x0058
        /*00a4*/ 	.byte	0x00, 0xf0, 0x11, 0x00


	//----- nvinfo : EIATTR_KPARAM_INFO
	.align		4
.L_16849:
        /*00a8*/ 	.byte	0x04, 0x17
        /*00aa*/ 	.short	(.L_16851 - .L_16850)
.L_16850:
        /*00ac*/ 	.word	0x00000000
        /*00b0*/ 	.short	0x000b
        /*00b2*/ 	.short	0x0050
        /*00b4*/ 	.byte	0x00, 0xf0, 0x21, 0x00


	//----- nvinfo : EIATTR_KPARAM_INFO
	.align		4
.L_16851:
        /*00b8*/ 	.byte	0x04, 0x17
        /*00ba*/ 	.short	(.L_16853 - .L_16852)
.L_16852:
        /*00bc*/ 	.word	0x00000000
        /*00c0*/ 	.short	0x000a
        /*00c2*/ 	.short	0x0048
        /*00c4*/ 	.byte	0x00, 0xf0, 0x11, 0x00


	//----- nvinfo : EIATTR_KPARAM_INFO
	.align		4
.L_16853:
        /*00c8*/ 	.byte	0x04, 0x17
        /*00ca*/ 	.short	(.L_16855 - .L_16854)
.L_16854:
        /*00cc*/ 	.word	0x00000000
        /*00d0*/ 	.short	0x0009
        /*00d2*/ 	.short	0x0040
        /*00d4*/ 	.byte	0x00, 0xf0, 0x21, 0x00


	//----- nvinfo : EIATTR_KPARAM_INFO
	.align		4
.L_16855:
        /*00d8*/ 	.byte	0x04, 0x17
        /*00da*/ 	.short	(.L_16857 - .L_16856)
.L_16856:
        /*00dc*/ 	.word	0x00000000
        /*00e0*/ 	.short	0x0008
        /*00e2*/ 	.short	0x0038
        /*00e4*/ 	.byte	0x00, 0xf0, 0x21, 0x00


	//----- nvinfo : EIATTR_KPARAM_INFO
	.align		4
.L_16857:
        /*00e8*/ 	.byte	0x04, 0x17
        /*00ea*/ 	.short	(.L_16859 - .L_16858)
.L_16858:
        /*00ec*/ 	.word	0x00000000
        /*00f0*/ 	.short	0x0007
        /*00f2*/ 	.short	0x0034
        /*00f4*/ 	.byte	0x00, 0xf0, 0x11, 0x00


	//----- nvinfo : EIATTR_KPARAM_INFO
	.align		4
.L_16859:
        /*00f8*/ 	.byte	0x04, 0x17
        /*00fa*/ 	.short	(.L_16861 - .L_16860)
.L_16860:
        /*00fc*/ 	.word	0x00000000
        /*0100*/ 	.short	0x0006
        /*0102*/ 	.short	0x0030
        /*0104*/ 	.byte	0x00, 0xf0, 0x11, 0x00


	//----- nvinfo : EIATTR_KPARAM_INFO
	.align		4
.L_16861:
        /*0108*/ 	.byte	0x04, 0x17
        /*010a*/ 	.short	(.L_16863 - .L_16862)
.L_16862:
        /*010c*/ 	.word	0x00000000
        /*0110*/ 	.short	0x0005
        /*0112*/ 	.short	0x0028
        /*0114*/ 	.byte	0x00, 0xf0, 0x21, 0x00


	//----- nvinfo : EIATTR_KPARAM_INFO
	.align		4
.L_16863:
        /*0118*/ 	.byte	0x04, 0x17
        /*011a*/ 	.short	(.L_16865 - .L_16864)
.L_16864:
        /*011c*/ 	.word	0x00000000
        /*0120*/ 	.short	0x0004
        /*0122*/ 	.short	0x0020
        /*0124*/ 	.byte	0x00, 0xf0, 0x21, 0x00


	//----- nvinfo : EIATTR_KPARAM_INFO
	.align		4
.L_16865:
        /*0128*/ 	.byte	0x04, 0x17
        /*012a*/ 	.short	(.L_16867 - .L_16866)
.L_16866:
        /*012c*/ 	.word	0x00000000
        /*0130*/ 	.short	0x0003
        /*0132*/ 	.short	0x0018
        /*0134*/ 	.byte	0x00, 0xf0, 0x21, 0x00


	//----- nvinfo : EIATTR_KPARAM_INFO
	.align		4
.L_16867:
        /*0138*/ 	.byte	0x04, 0x17
        /*013a*/ 	.short	(.L_16869 - .L_16868)
.L_16868:
        /*013c*/ 	.word	0x00000000
        /*0140*/ 	.short	0x0002
        /*0142*/ 	.short	0x0010
        /*0144*/ 	.byte	0x00, 0xf0, 0x21, 0x00


	//----- nvinfo : EIATTR_KPARAM_INFO
	.align		4
.L_16869:
        /*0148*/ 	.byte	0x04, 0x17
        /*014a*/ 	.short	(.L_16871 - .L_16870)
.L_16870:
        /*014c*/ 	.word	0x00000000
        /*0150*/ 	.short	0x0001
        /*0152*/ 	.short	0x0008
        /*0154*/ 	.byte	0x00, 0xf0, 0x21, 0x00


	//----- nvinfo : EIATTR_KPARAM_INFO
	.align		4
.L_16871:
        /*0158*/ 	.byte	0x04, 0x17
        /*015a*/ 	.short	(.L_16873 - .L_16872)
.L_16872:
        /*015c*/ 	.word	0x00000000
        /*0160*/ 	.short	0x0000
        /*0162*/ 	.short	0x0000
        /*0164*/ 	.byte	0x00, 0xf0, 0x21, 0x00


	//----- nvinfo : EIATTR_SPARSE_MMA_MASK
	.align		4
.L_16873:
        /*0168*/ 	.byte	0x03, 0x50
        /*016a*/ 	.short	0x0000


	//----- nvinfo : EIATTR_MAXREG_COUNT
	.align		4
        /*016c*/ 	.byte	0x03, 0x1b
        /*016e*/ 	.short	0x00ff


	//----- nvinfo : EIATTR_NUM_BARRIERS
	.align		4
        /*0170*/ 	.byte	0x02, 0x4c
        /*0172*/ 	.byte	0x01
	.zero		1


	//----- nvinfo : EIATTR_EXTERNS
	.align		4
        /*0174*/ 	.byte	0x04, 0x0f
        /*0176*/ 	.short	(.L_16875 - .L_16874)


	//   ....[0]....
	.align		4
.L_16874:
        /*0178*/ 	.word	index@(__assertfail)


	//----- nvinfo : EIATTR_MERCURY_ISA_VERSION
	.align		4
.L_16875:
        /*017c*/ 	.byte	0x03, 0x5f
        /*017e*/ 	.short	0x0101


	//----- nvinfo : EIATTR_COOP_GROUP_MASK_REGIDS
	.align		4
        /*0180*/ 	.byte	0x04, 0x29
        /*0182*/ 	.short	(.L_16877 - .L_16876)


	//   ....[0]....
.L_16876:
        /*0184*/ 	.word	0xffffffff


	//   ....[1]....
        /*0188*/ 	.word	0xffffffff


	//   ....[2]....
        /*018c*/ 	.word	0xffffffff


	//   ....[3]....
        /*0190*/ 	.word	0xffffffff


	//   ....[4]....
        /*0194*/ 	.word	0xffffffff


	//   ....[5]....
        /*0198*/ 	.word	0xffffffff


	//   ....[6]....
        /*019c*/ 	.word	0xffffffff


	//   ....[7]....
        /*01a0*/ 	.word	0xffffffff


	//   ....[8]....
        /*01a4*/ 	.word	0xffffffff


	//   ....[9]....
        /*01a8*/ 	.word	0xffffffff


	//   ....[10]....
        /*01ac*/ 	.word	0xffffffff


	//   ....[11]....
        /*01b0*/ 	.word	0xffffffff


	//   ....[12]....
        /*01b4*/ 	.word	0xffffffff


	//   ....[13]....
        /*01b8*/ 	.word	0xffffffff


	//   ....[14]....
        /*01bc*/ 	.word	0xffffffff


	//   ....[15]....
        /*01c0*/ 	.word	0xffffffff


	//   ....[16]....
        /*01c4*/ 	.word	0x0500000f


	//   ....[17]....
        /*01c8*/ 	.word	0x0500000f


	//   ....[18]....
        /*01cc*/ 	.word	0x0500000f


	//   ....[19]....
        /*01d0*/ 	.word	0x0500000f


	//   ....[20]....
        /*01d4*/ 	.word	0x0500000f


	//----- nvinfo : EIATTR_COOP_GROUP_INSTR_OFFSETS
	.align		4
.L_16877:
        /*01d8*/ 	.byte	0x04, 0x28
        /*01da*/ 	.short	(.L_16879 - .L_16878)


	//   ....[0]....
.L_16878:
        /*01dc*/ 	.word	0x00000240


	//   ....[1]....
        /*01e0*/ 	.word	0x00000270


	//   ....[2]....
        /*01e4*/ 	.word	0x00000290


	//   ....[3]....
        /*01e8*/ 	.word	0x000002b0


	//   ....[4]....
        /*01ec*/ 	.word	0x000002d0


	//   ....[5]....
        /*01f0*/ 	.word	0x00000400


	//   ....[6]....
        /*01f4*/ 	.word	0x00000420


	//   ....[7]....
        /*01f8*/ 	.word	0x00000440


	//   ....[8]....
        /*01fc*/ 	.word	0x000012f0


	//   ....[9]....
        /*0200*/ 	.word	0x00001370


	//   ....[10]....
        /*0204*/ 	.word	0x000013b0


	//   ....[11]....
        /*0208*/ 	.word	0x00001400


	//   ....[12]....
        /*020c*/ 	.word	0x00001440


	//   ....[13]....
        /*0210*/ 	.word	0x00001490


	//   ....[14]....
        /*0214*/ 	.word	0x000014b0


	//   ....[15]....
        /*0218*/ 	.word	0x000014d0


	//   ....[16]....
        /*021c*/ 	.word	0x00002e40


	//   ....[17]....
        /*0220*/ 	.word	0x00002ea0


	//   ....[18]....
        /*0224*/ 	.word	0x00002f00


	//   ....[19]....
        /*0228*/ 	.word	0x00002f60


	//   ....[20]....
        /*022c*/ 	.word	0x00002fc0


	//----- nvinfo : EIATTR_SYSCALL_OFFSETS
	.align		4
.L_16879:
        /*0230*/ 	.byte	0x04, 0x46
        /*0232*/ 	.short	(.L_16881 - .L_16880)


	//   ....[0]....
.L_16880:
        /*0234*/ 	.word	0x00002dd0


	//----- nvinfo : EIATTR_EXIT_INSTR_OFFSETS
	.align		4
.L_16881:
        /*0238*/ 	.byte	0x04, 0x1c
        /*023a*/ 	.short	(.L_16883 - .L_16882)


	//   ....[0]....
.L_16882:
        /*023c*/ 	.word	0x00000090


	//   ....[1]....
        /*0240*/ 	.word	0x000026c0


	//   ....[2]....
        /*0244*/ 	.word	0x00002770


	//   ....[3]....
        /*0248*/ 	.word	0x00002cd0


	//   ....[4]....
        /*024c*/ 	.word	0x00002de0


	//----- nvinfo : EIATTR_CRS_STACK_SIZE
	.align		4
.L_16883:
        /*0250*/ 	.byte	0x04, 0x1e
        /*0252*/ 	.short	(.L_16885 - .L_16884)
.L_16884:
        /*0254*/ 	.word	0x00000000


	//----- nvinfo : EIATTR_CBANK_PARAM_SIZE
	.align		4
.L_16885:
        /*0258*/ 	.byte	0x03, 0x19
        /*025a*/ 	.short	0x008c


	//----- nvinfo : EIATTR_PARAM_CBANK
	.align		4
        /*025c*/ 	.byte	0x04, 0x0a
        /*025e*/ 	.short	(.L_16887 - .L_16886)
	.align		4
.L_16886:
        /*0260*/ 	.word	index@(.nv.constant0._ZN4vllm25paged_attention_v2_kernelIthLi96ELi32ELi128ELNS_18Fp8KVCacheDataTypeE1ELb0ELi512EEEvPfS2_PT_PKS3_PKT0_S9_ifPKiSB_iPKfiiiSD_SD_iiiii)
        /*0264*/ 	.short	0x0210
        /*0266*/ 	.short	0x008c


	//----- nvinfo : EIATTR_SW_WAR
	.align		4
.L_16887:
        /*0268*/ 	.byte	0x04, 0x36
        /*026a*/ 	.short	(.L_16889 - .L_16888)
.L_16888:
        /*026c*/ 	.word	0x00000008
.L_16889:


//--------------------- .nv.info._ZN4vllm25paged_attention_v2_kernelIthLi80ELi32ELi128ELNS_18Fp8KVCacheDataTypeE1ELb0ELi512EEEvPfS2_PT_PKS3_PKT0_S9_ifPKiSB_iPKfiiiSD_SD_iiiii --------------------------
	.section	.nv.info._ZN4vllm25paged_attention_v2_kernelIthLi80ELi32ELi128ELNS_18Fp8KVCacheDataTypeE1ELb0ELi512EEEvPfS2_PT_PKS3_PKT0_S9_ifPKiSB_iPKfiiiSD_SD_iiiii,"",@"SHT_CUDA_INFO"
	.sectionflags	@""
	.align	4


	//----- nvinfo : EIATTR_CUDA_API_VERSION
	.align		4
        /*0000*/ 	.byte	0x04, 0x37
        /*0002*/ 	.short	(.L_16891 - .L_16890)
.L_16890:
        /*0004*/ 	.word	0x00000082


	//----- nvinfo : EIATTR_KPARAM_INFO
	.align		4
.L_16891:
        /*0008*/ 	.byte	0x04, 0x17
        /*000a*/ 	.short	(.L_16893 - .L_16892)
.L_16892:
        /*000c*/ 	.word	0x00000000
        /*0010*/ 	.short	0x0015
        /*0012*/ 	.short	0x0088
        /*0014*/ 	.byte	0x00, 0xf0, 0x11, 0x00


	//----- nvinfo : EIATTR_KPARAM_INFO
	.align		4
.L_16893:
        /*0018*/ 	.byte	0x04, 0x17
        /*001a*/ 	.short	(.L_16895 - .L_16894)
.L_16894:
        /*001c*/ 	.word	0x00000000
        /*0020*/ 	.short	0x0014
        /*0022*/ 	.short	0x0084
        /*0024*/ 	.byte	0x00, 0xf0, 0x11, 0x00


	//----- nvinfo : EIATTR_KPARAM_INFO
	.align		4
.L_16895:
        /*0028*/ 	.byte	0x04, 0x17
        /*002a*/ 	.short	(.L_16897 - .L_16896)
.L_16896:
        /*002c*/ 	.word	0x00000000
        /*0030*/ 	.short	0x0013
        /*0032*/ 	.short	0x0080
        /*0034*/ 	.byte	0x00, 0xf0, 0x11, 0x00


	//----- nvinfo : EIATTR_KPARAM_INFO
	.align		4
.L_16897:
        /*0038*/ 	.byte	0x04, 0x17
        /*003a*/ 	.short	(.L_16899 - .L_16898)
.L_16898:
        /*003c*/ 	.word	0x00000000
        /*0040*/ 	.short	0x0012
        /*0042*/ 	.short	0x007c
        /*0044*/ 	.byte	0x00, 0xf0, 0x11, 0x00


	//----- nvinfo : EIATTR_KPARAM_INFO
	.align		4
.L_16899:
        /*0048*/ 	.byte	0x04, 0x17
        /*004a*/ 	.short	(.L_16901 - .L_16900)
.L_16900:
        /*004c*/ 	.word	0x00000000
        /*0050*/ 	.short	0x0011
        /*0052*/ 	.short	0x0078
        /*0054*/ 	.byte	0x00, 0xf0, 0x11, 0x00


	//----- nvinfo : EIATTR_KPARAM_INFO
	.align		4
.L_16901:
        /*0058*/ 	.byte	0x04, 0x17
        /*005a*/ 	.short	(.L_16903 - .L_16902)
.L_16902:
        /*005c*/ 	.word	0x00000000
        /*0060*/ 	.short	0x0010
        /*0062*/ 	.short	0x0070
        /*0064*/ 	.byte	0x00, 0xf0, 0x21, 0x00


	//----- nvinfo : EIATTR_KPARAM_INFO
	.align		4
.L_16903:
        /*0068*/ 	.byte	0x04, 0x17
        /*006a*/ 	.short	(.L_16905 - .L_16904)
.L_16904:
        /*006c*/ 	.word	0x00000000
        /*0070*/ 	.short	0x000f
        /*0072*/ 	.short	0x0068
        /*0074*/ 	.byte	0x00, 0xf0, 0x21, 0x00


	//----- nvinfo : EIATTR_KPARAM_INFO
	.align		4
.L_16905:
        /*0078*/ 	.byte	0x04, 0x17
        /*007a*/ 	.short	(.L_16907 - .L_16906)
.L_16906:
        /*007c*/ 	.word	0x00000000
        /*0080*/ 	.short	0x000e
        /*0082*/ 	.short	0x0060
        /*0084*/ 	.byte	0x00, 0xf0, 0x11, 0x00


	//----- nvinfo : EIATTR_KPARAM_INFO
	.align		4
.L_16907:
        /*0088*/ 	.byte	0x04, 0x17
        /*008a*/ 	.short	(.L_16909 - .L_16908)
.L_16908:
        /*008c*/ 	.word	0x00000000
        /*0090*/ 	.short	0x000d
        /*0092*/ 	.short	0x005c
        /*0094*/ 	.byte	0x00, 0xf0, 0x11, 0x00


	//----- nvinfo : EIATTR_KPARAM_INFO
	.align		4
.L_16909:
        /*0098*/ 	.byte	0x04, 0x17
        /*009a*/ 	.short	(.L_16911 - .L_16910)
.L_16910:
        /*009c*/ 	.word	0x00000000
        /*00a0*/ 	.short	0x000c
        /*00a2*/ 	.short	0x0058
        /*00a4*/ 	.byte	0x00, 0xf0, 0x11, 0x00


	//----- nvinfo : EIATTR_KPARAM_INFO
	.align		4
.L_16911:
        /*00a8*/ 	.byte	0x04, 0x17
        /*00aa*/ 	.short	(.L_16913 - .L_16912)
.L_16912:
        /*00ac*/ 	.word	0x00000000
        /*00b0*/ 	.short	0x000b
        /*00b2*/ 	.short	0x0050
        /*00b4*/ 	.byte	0x00, 0xf0, 0x21, 0x00


	//----- nvinfo : EIATTR_KPARAM_INFO
	.align		4
.L_16913:
        /*00b8*/ 	.byte	0x04, 0x17
        /*00ba*/ 	.short	(.L_16915 - .L_16914)
.L_16914:
        /*00bc*/ 	.word	0x00000000
        /*00c0*/ 	.short	0x000a
        /*00c2*/ 	.short	0x0048
        /*00c4*/ 	.byte	0x00, 0xf0, 0x11, 0x00


	//----- nvinfo : EIATTR_KPARAM_INFO
	.align		4
.L_16915:
        /*00c8*/ 	.byte	0x04, 0x17
        /*00ca*/ 	.short	(.L_16917 - .L_16916)
.L_16916:
        /*00cc*/ 	.word	0x00000000
        /*00d0*/ 	.short	0x0009
        /*00d2*/ 	.short	0x0040
        /*00d4*/ 	.byte	0x00, 0xf0, 0x21, 0x00


	//----- nvinfo : EIATTR_KPARAM_INFO
	.align		4
.L_16917:
        /*00d8*/ 	.byte	0x04, 0x17
        /*00da*/ 	.short	(.L_16919 - .L_16918)
.L_16918:
        /*00dc*/ 	.word	0x00000000
        /*00e0*/ 	.short	0x0008
        /*00e2*/ 	.short	0x0038
        /*00e4*/ 	.byte	0x00, 0xf0, 0x21, 0x00


	//----- nvinfo : EIATTR_KPARAM_INFO
	.align		4
.L_16919:
        /*00e8*/ 	.byte	0x04, 0x17
        /*00ea*/ 	.short	(.L_16921 - .L_16920)
.L_16920:
        /*00ec*/ 	.word	0x00000000
        /*00f0*/ 	.short	0x0007
        /*00f2*/ 	.short	0x0034
        /*00f4*/ 	.byte	0x00, 0xf0, 0x11, 0x00


	//----- nvinfo : EIATTR_KPARAM_INFO
	.align		4
.L_16921:
        /*00f8*/ 	.byte	0x04, 0x17
        /*00fa*/ 	.short	(.L_16923 - .L_16922)
.L_16922:
        /*00fc*/ 	.word	0x00000000
        /*0100*/ 	.short	0x0006
        /*0102*/ 	.short	0x0030
        /*0104*/ 	.byte	0x00, 0xf0, 0x11, 0x00


	//----- nvinfo : EIATTR_KPARAM_INFO
	.align		4
.L_16923:
        /*0108*/ 	.byte	0x04, 0x17
        /*010a*/ 	.short	(.L_16925 - .L_16924)
.L_16924:
        /*010c*/ 	.word	0x00000000
        /*0110*/ 	.short	0x0005
        /*0112*/ 	.short	0x0028
        /*0114*/ 	.byte	0x00, 0xf0, 0x21, 0x00


	//----- nvinfo : EIATTR_KPARAM_INFO
	.align		4
.L_16925:
        /*0118*/ 	.byte	0x04, 0x17
        /*011a*/ 	.short	(.L_16927 - .L_16926)
.L_16926:
        /*011c*/ 	.word	0x00000000
        /*0120*/ 	.short	0x0004
        /*0122*/ 	.short	0x0020
        /*0124*/ 	.byte	0x00, 0xf0, 0x21, 0x00


	//----- nvinfo : EIATTR_KPARAM_INFO
	.align		4
.L_16927:
        /*0128*/ 	.byte	0x04, 0x17
        /*012a*/ 	.short	(.L_16929 - .L_16928)
.L_16928:
        /*012c*/ 	.word	0x00000000
        /*0130*/ 	.short	0x0003
        /*0132*/ 	.short	0x0018
        /*0134*/ 	.byte	0x00, 0xf0, 0x21, 0x00


	//----- nvinfo : EIATTR_KPARAM_INFO
	.align		4
.L_16929:
        /*0138*/ 	.byte	0x04, 0x17
        /*013a*/ 	.short	(.L_16931 - .L_16930)
.L_16930:
        /*013c*/ 	.word	0x00000000
        /*0140*/ 	.short	0x0002
        /*0142*/ 	.short	0x0010
        /*0144*/ 	.byte	0x00, 0xf0, 0x21, 0x00


	//----- nvinfo : EIATTR_KPARAM_INFO
	.align		4
.L_16931:
        /*0148*/ 	.byte	0x04, 0x17
        /*014a*/ 	.short	(.L_16933 - .L_16932)
.L_16932:
        /*014c*/ 	.word	0x00000000
        /*0150*/ 	.short	0x0001
        /*0152*/ 	.short	0x0008
        /*0154*/ 	.byte	0x00, 0xf0, 0x21, 0x00


	//----- nvinfo : EIATTR_KPARAM_INFO
	.align		4
.L_16933:
        /*0158*/ 	.byte	0x04, 0x17
        /*015a*/ 	.short	(.L_16935 - .L_16934)
.L_16934:
        /*015c*/ 	.word	0x00000000
        /*0160*/ 	.short	0x0000
        /*0162*/ 	.short	0x0000
        /*0164*/ 	.byte	0x00, 0xf0, 0x21, 0x00


	//----- nvinfo : EIATTR_SPARSE_MMA_MASK
	.align		4
.L_16935:
        /*0168*/ 	.byte	0x03, 0x50
        /*016a*/ 	.short	0x0000


	//----- nvinfo : EIATTR_MAXREG_COUNT
	.align		4
        /*016c*/ 	.byte	0x03, 0x1b
        /*016e*/ 	.short	0x00ff


	//----- nvinfo : EIATTR_NUM_BARRIERS
	.align		4
        /*0170*/ 	.byte	0x02, 0x4c
        /*0172*/ 	.byte	0x01
	.zero		1


	//----- nvinfo : EIATTR_EXTERNS
	.align		4
        /*0174*/ 	.byte	0x04, 0x0f
        /*0176*/ 	.short	(.L_16937 - .L_16936)


	//   ....[0]....
	.align		4
.L_16936:
        /*0178*/ 	.word	index@(__assertfail)


	//----- nvinfo : EIATTR_MERCURY_ISA_VERSION
	.align		4
.L_16937:
        /*017c*/ 	.byte	0x03, 0x5f
        /*017e*/ 	.short	0x0101


	//----- nvinfo : EIATTR_COOP_GROUP_MASK_REGIDS
	.align		4
        /*0180*/ 	.byte	0x04, 0x29
        /*0182*/ 	.short	(.L_16939 - .L_16938)


	//   ....[0]....
.L_16938:
        /*0184*/ 	.word	0xffffffff


	//   ....[1]....
        /*0188*/ 	.word	0xffffffff


	//   ....[2]....
        /*018c*/ 	.word	0xffffffff


	//   ....[3]....
        /*0190*/ 	.word	0xffffffff


	//   ....[4]....
        /*0194*/ 	.word	0xffffffff


	//   ....[5]....
        /*0198*/ 	.word	0xffffffff


	//   ....[6]....
        /*019c*/ 	.word	0xffffffff


	//   ....[7]....
        /*01a0*/ 	.word	0xffffffff


	//   ....[8]....
        /*01a4*/ 	.word	0xffffffff


	//   ....[9]....
        /*01a8*/ 	.word	0xffffffff


	//   ....[10]....
        /*01ac*/ 	.word	0xffffffff


	//   ....[11]....
        /*01b0*/ 	.word	0xffffffff


	//   ....[12]....
        /*01b4*/ 	.word	0xffffffff


	//   ....[13]....
        /*01b8*/ 	.word	0xffffffff


	//   ....[14]....
        /*01bc*/ 	.word	0xffffffff


	//   ....[15]....
        /*01c0*/ 	.word	0xffffffff


	//   ....[16]....
        /*01c4*/ 	.word	0x0500000f


	//   ....[17]....
        /*01c8*/ 	.word	0x0500000f


	//   ....[18]....
        /*01cc*/ 	.word	0x0500000f


	//   ....[19]....
        /*01d0*/ 	.word	0x0500000f


	//   ....[20]....
        /*01d4*/ 	.word	0x0500000f


	//----- nvinfo : EIATTR_COOP_GROUP_INSTR_OFFSETS
	.align		4
.L_16939:
        /*01d8*/ 	.byte	0x04, 0x28
        /*01da*/ 	.short	(.L_16941 - .L_16940)


	//   ....[0]....
.L_16940:
        /*01dc*/ 	.word	0x00000240


	//   ....[1]....
        /*01e0*/ 	.word	0x00000270


	//   ....[2]....
        /*01e4*/ 	.word	0x00000290


	//   ....[3]....
        /*01e8*/ 	.word	0x000002b0


	//   ....[4]....
        /*01ec*/ 	.word	0x000002d0


	//   ....[5]....
        /*01f0*/ 	.word	0x00000400


	//   ....[6]....
        /*01f4*/ 	.word	0x00000420


	//   ....[7]....
        /*01f8*/ 	.word	0x00000440


	//   ....[8]....
        /*01fc*/ 	.word	0x000012f0


	//   ....[9]....
        /*0200*/ 	.word	0x00001370


	//   ....[10]....
        /*0204*/ 	.word	0x000013b0


	//   ....[11]....
        /*0208*/ 	.word	0x00001400


	//   ....[12]....
        /*020c*/ 	.word	0x00001440


	//   ....[13]....
        /*0210*/ 	.word	0x00001490


	//   ....[14]....
        /*0214*/ 	.word	0x000014b0


	//   ....[15]....
        /*0218*/ 	.word	0x000014d0


	//   ....[16]....
        /*021c*/ 	.word	0x00002c90


	//   ....[17]....
        /*0220*/ 	.word	0x00002cf0


	//   ....[18]....
        /*0224*/ 	.word	0x00002d50


	//   ....[19]....
        /*0228*/ 	.word	0x00002db0


	//   ....[20]....
        /*022c*/ 	.word	0x00002e10


	//----- nvinfo : EIATTR_SYSCALL_OFFSETS
	.align		4
.L_16941:
        /*0230*/ 	.byte	0x04, 0x46
        /*0232*/ 	.short	(.L_16943 - .L_16942)


	//   ....[0]....
.L_16942:
        /*0234*/ 	.word	0x00002c20


	//----- nvinfo : EIATTR_EXIT_INSTR_OFFSETS
	.align		4
.L_16943:
        /*0238*/ 	.byte	0x04, 0x1c
        /*023a*/ 	.short	(.L_16945 - .L_16944)


	//   ....[0]....
.L_16944:
        /*023c*/ 	.word	0x00000090


	//   ....[1]....
        /*0240*/ 	.word	0x000025f0


	//   ....[2]....
        /*0244*/ 	.word	0x000026a0


	//   ....[3]....
        /*0248*/ 	.word	0x00002b20


	//   ....[4]....
        /*024c*/ 	.word	0x00002c30


	//----- nvinfo : EIATTR_CRS_STACK_SIZE
	.align		4
.L_16945:
        /*0250*/ 	.byte	0x04, 0x1e
        /*0252*/ 	.short	(.L_16947 - .L_16946)
.L_16946:
        /*0254*/ 	.word	0x00000000


	//----- nvinfo : EIATTR_CBANK_PARAM_SIZE
	.align		4
.L_16947:
        /*0258*/ 	.byte	0x03, 0x19
        /*025a*/ 	.short	0x008c


	//----- nvinfo : EIATTR_PARAM_CBANK
	.align		4
        /*025c*/ 	.byte	0x04, 0x0a
        /*025e*/ 	.short	(.L_16949 - .L_16948)
	.align		4
.L_16948:
        /*0260*/ 	.word	index@(.nv.constant0._ZN4vllm25paged_attention_v2_kernelIthLi80ELi32ELi128ELNS_18Fp8KVCacheDataTypeE1ELb0ELi512EEEvPfS2_PT_PKS3_PKT0_S9_ifPKiSB_iPKfiiiSD_SD_iiiii)
        /*0264*/ 	.short	0x0210
        /*0266*/ 	.short	0x008c


	//----- nvinfo : EIATTR_SW_WAR
	.align		4
.L_16949:
        /*0268*/ 	.byte	0x04, 0x36
        /*026a*/ 	.short	(.L_16951 - .L_16950)
.L_16950:
        /*026c*/ 	.word	0x00000008
.L_16951:


//--------------------- .nv.info._ZN4vllm25paged_attention_v2_kernelIthLi64ELi32ELi128ELNS_18Fp8KVCacheDataTypeE1ELb0ELi512EEEvPfS2_PT_PKS3_PKT0_S9_ifPKiSB_iPKfiiiSD_SD_iiiii --------------------------
	.section	.nv.info._ZN4vllm25paged_attention_v2_kernelIthLi64ELi32ELi128ELNS_18Fp8KVCacheDataTypeE1ELb0ELi512EEEvPfS2_PT_PKS3_PKT0_S9_ifPKiSB_iPKfiiiSD_SD_iiiii,"",@"SHT_CUDA_INFO"
	.sectionflags	@""
	.align	4


	//----- nvinfo : EIATTR_CUDA_API_VERSION
	.align		4
        /*0000*/ 	.byte	0x04, 0x37
        /*0002*/ 	.short	(.L_16953 - .L_16952)
.L_16952:
        /*0004*/ 	.word	0x00000082


	//----- nvinfo : EIATTR_KPARAM_INFO
	.align		4
.L_16953:
        /*0008*/ 	.byte	0x04, 0x17
        /*000a*/ 	.short	(.L_16955 - .L_16954)
.L_16954:
        /*000c*/ 	.word	0x00000000
        /*0010*/ 	.short	0x0015
        /*0012*/ 	.short	0x0088
        /*0014*/ 	.byte	0x00, 0xf0, 0x11, 0x00


	//----- nvinfo : EIATTR_KPARAM_INFO
	.align		4
.L_16955:
        /*0018*/ 	.byte	0x04, 0x17
        /*001a*/ 	.short	(.L_16957 - .L_16956)
.L_16956:
        /*001c*/ 	.word	0x00000000
        /*0020*/ 	.short	0x0014
        /*0022*/ 	.short	0x0084
        /*0024*/ 	.byte	0x00, 0xf0, 0x11, 0x00


	//----- nvinfo : EIATTR_KPARAM_INFO
	.align		4
.L_16957:
        /*0028*/ 	.byte	0x04, 0x17
        /*002a*/ 	.short	(.L_16959 - .L_16958)
.L_16958:
        /*002c*/ 	.word	0x00000000
        /*0030*/ 	.short	0x0013
        /*0032*/ 	.short	0x0080
        /*0034*/ 	.byte	0x00, 0xf0, 0x11, 0x00


	//----- nvinfo : EIATTR_KPARAM_INFO
	.align		4
.L_16959:
        /*0038*/ 	.byte	0x04, 0x17
        /*003a*/ 	.short	(.L_16961 - .L_16960)
.L_16960:
        /*003c*/ 	.word	0x00000000
        /*0040*/ 	.short	0x0012
        /*0042*/ 	.short	0x007c
        /*0044*/ 	.byte	0x00, 0xf0, 0x11, 0x00


	//----- nvinfo : EIATTR_KPARAM_INFO
	.align		4
.L_16961:
        /*0048*/ 	.byte	0x04, 0x17
        /*004a*/ 	.short	(.L_16963 - .L_16962)
.L_16962:
        /*004c*/ 	.word	0x00000000
        /*0050*/ 	.short	0x0011
        /*0052*/ 	.short	0x0078
        /*0054*/ 	.byte	0x00, 0xf0, 0x11, 0x00


	//----- nvinfo : EIATTR_KPARAM_INFO
	.align		4
.L_16963:
        /*0058*/ 	.byte	0x04, 0x17
        /*005a*/ 	.short	(.L_16965 - .L_16964)
.L_16964:
        /*005c*/ 	.word	0x00000000
        /*0060*/ 	.short	0x0010
        /*0062*/ 	.short	0x0070
        /*0064*/ 	.byte	0x00, 0xf0, 0x21, 0x00


	//----- nvinfo : EIATTR_KPARAM_INFO
	.align		4
.L_16965:
        /*0068*/ 	.byte	0x04, 0x17
        /*006a*/ 	.short	(.L_16967 - .L_16966)
.L_16966:
        /*006c*/ 	.word	0x00000000
        /*0070*/ 	.short	0x000f
        /*0072*/ 	.short	0x0068
        /*0074*/ 	.byte	0x00, 0xf0, 0x21, 0x00


	//----- nvinfo : EIATTR_KPARAM_INFO
	.align		4
.L_16967:
        /*0078*/ 	.byte	0x04, 0x17
        /*007a*/ 	.short	(.L_16969 - .L_16968)
.L_16968:
        /*007c*/ 	.word	0x00000000
        /*0080*/ 	.short	0x000e
        /*0082*/ 	.short	0x0060
        /*0084*/ 	.byte	0x00, 0xf0, 0x11, 0x00


	//----- nvinfo : EIATTR_KPARAM_INFO
	.align		4
.L_16969:
        /*0088*/ 	.byte	0x04, 0x17
        /*008a*/ 	.short	(.L_16971 - .L_16970)
.L_16970:
        /*008c*/ 	.word	0x00000000
        /*0090*/ 	.short	0x000d
        /*0092*/ 	.short	0x005c
        /*0094*/ 	.byte	0x00, 0xf0, 0x11, 0x00


	//----- nvinfo : EIATTR_KPARAM_INFO
	.align		4
.L_16971:
        /*0098*/ 	.byte	0x04, 0x17
        /*009a*/ 	.short	(.L_16973 - .L_16972)
.L_16972:
        /*009c*/ 	.word	0x00000000
        /*00a0*/ 	.short	0x000c
        /*00a2*/ 	.short	0x0058
        /*00a4*/ 	.byte	0x00, 0xf0, 0x11, 0x00


	//----- nvinfo : EIATTR_KPARAM_INFO
	.align		4
.L_16973:
        /*00a8*/ 	.byte	0x04, 0x17
        /*00aa*/ 	.short	(.L_16975 - .L_16974)
.L_16974:
        /*00ac*/ 	.word	0x00000000
        /*00b0*/ 	.short	0x000b
        /*00b2*/ 	.short	0x0050
        /*00b4*/ 	.byte	0x00, 0xf0, 0x21, 0x00


	//----- nvinfo : EIATTR_KPARAM_INFO
	.align		4
.L_16975:
        /*00b8*/ 	.byte	0x04, 0x17
        /*00ba*/ 	.short	(.L_16977 - .L_16976)
.L_16976:
        /*00bc*/ 	.word	0x00000000
        /*00c0*/ 	.short	0x000a
        /*00c2*/ 	.short	0x0048
        /*00c4*/ 	.byte	0x00, 0xf0, 0x11, 0x00


	//----- nvinfo : EIATTR_KPARAM_INFO
	.align		4
.L_16977:
        /*00c8*/ 	.byte	0x04, 0x17
        /*00ca*/ 	.short	(.L_16979 - .L_16978)
.L_16978:
        /*00cc*/ 	.word	0x00000000
        /*00d0*/ 	.short	0x0009
        /*00d2*/ 	.short	0x0040
        /*00d4*/ 	.byte	0x00, 0xf0, 0x21, 0x00


	//----- nvinfo : EIATTR_KPARAM_INFO
	.align		4
.L_16979:
        /*00d8*/ 	.byte	0x04, 0x17
        /*00da*/ 	.short	(.L_16981 - .L_16980)
.L_16980:
        /*00dc*/ 	.word	0x00000000
        /*00e0*/ 	.short	0x0008
        /*00e2*/ 	.short	0x0038
        /*00e4*/ 	.byte	0x00, 0xf0, 0x21, 0x00


	//----- nvinfo : EIATTR_KPARAM_INFO
	.align		4
.L_16981:
        /*00e8*/ 	.byte	0x04, 0x17
        /*00ea*/ 	.short	(.L_16983 - .L_16982)
.L_16982:
        /*00ec*/ 	.word	0x00000000
        /*00f0*/ 	.short	0x0007
        /*00f2*/ 	.short	0x0034
        /*00f4*/ 	.byte	0x00, 0xf0, 0x11, 0x00


	//----- nvinfo : EIATTR_KPARAM_INFO
	.align		4
.L_16983:
        /*00f8*/ 	.byte	0x04, 0x17
        /*00fa*/ 	.short	(.L_16985 - .L_16984)
.L_16984:
        /*00fc*/ 	.word	0x00000000
        /*0100*/ 	.short	0x0006
        /*0102*/ 	.short	0x0030
        /*0104*/ 	.byte	0x00, 0xf0, 0x11, 0x00


	//----- nvinfo : EIATTR_KPARAM_INFO
	.align		4
.L_16985:
        /*0108*/ 	.byte	0x04, 0x17
        /*010a*/ 	.short	(.L_16987 - .L_16986)
.L_16986:
        /*010c*/ 	.word	0x00000000
        /*0110*/ 	.short	0x0005
        /*0112*/ 	.short	0x0028
        /*0114*/ 	.byte	0x00, 0xf0, 0x21, 0x00


	//----- nvinfo : EIATTR_KPARAM_INFO
	.align		4
.L_16987:
        /*0118*/ 	.byte	0x04, 0x17
        /*011a*/ 	.short	(.L_16989 - .L_16988)
.L_16988:
        /*011c*/ 	.word	0x00000000
        /*0120*/ 	.short	0x0004
        /*0122*/ 	.short	0x0020
        /*0124*/ 	.byte	0x00, 0xf0, 0x21, 0x00


	//----- nvinfo : EIATTR_KPARAM_INFO
	.align		4
.L_16989:
        /*0128*/ 	.byte	0x04, 0x17
        /*012a*/ 	.short	(.L_16991 - .L_16990)
.L_16990:
        /*012c*/ 	.word	0x00000000
        /*0130*/ 	.short	0x0003
        /*0132*/ 	.short	0x0018
        /*0134*/ 	.byte	0x00, 0xf0, 0x21, 0x00


	//----- nvinfo : EIATTR_KPARAM_INFO
	.align		4
.L_16991:
        /*0138*/ 	.byte	0x04, 0x17
        /*013a*/ 	.short	(.L_16993 - .L_16992)
.L_16992:
        /*013c*/ 	.word	0x00000000
        /*0140*/ 	.short	0x0002
        /*0142*/ 	.short	0x0010
        /*0144*/ 	.byte	0x00, 0xf0, 0x21, 0x00


	//----- nvinfo : EIATTR_KPARAM_INFO
	.align		4
.L_16993:
        /*0148*/ 	.byte	0x04, 0x17
        /*014a*/ 	.short	(.L_16995 - .L_16994)
.L_16994:
        /*014c*/ 	.word	0x00000000
        /*0150*/ 	.short	0x0001
        /*0152*/ 	.short	0x0008
        /*0154*/ 	.byte	0x00, 0xf0, 0x21, 0x00


	//----- nvinfo : EIATTR_KPARAM_INFO
	.align		4
.L_16995:
        /*0158*/ 	.byte	0x04, 0x17
        /*015a*/ 	.short	(.L_16997 - .L_16996)
.L_16996:
        /*015c*/ 	.word	0x00000000
        /*0160*/ 	.short	0x0000
        /*0162*/ 	.short	0x0000
        /*0164*/ 	.byte	0x00, 0xf0, 0x21, 0x00


	//----- nvinfo : EIATTR_SPARSE_MMA_MASK
	.align		4
.L_16997:
        /*0168*/ 	.byte	0x03, 0x50
        /*016a*/ 	.short	0x0000


	//----- nvinfo : EIATTR_MAXREG_COUNT
	.align		4
        /*016c*/ 	.byte	0x03, 0x1b
        /*016e*/ 	.short	0x00ff


	//----- nvinfo : EIATTR_NUM_BARRIERS
	.align		4
        /*0170*/ 	.byte	0x02, 0x4c
        /*0172*/ 	.byte	0x01
	.zero		1


	//----- nvinfo : EIATTR_EXTERNS
	.align		4
        /*0174*/ 	.byte	0x04, 0x0f
        /*0176*/ 	.short	(.L_16999 - .L_16998)


	//   ....[0]....
	.align		4
.L_16998:
        /*0178*/ 	.word	index@(__assertfail)


	//----- nvinfo : EIATTR_MERCURY_ISA_VERSION
	.align		4
.L_16999:
        /*017c*/ 	.byte	0x03, 0x5f
        /*017e*/ 	.short	0x0101


	//----- nvinfo : EIATTR_COOP_GROUP_MASK_REGIDS
	.align		4
        /*0180*/ 	.byte	0x04, 0x29
        /*0182*/ 	.short	(.L_17001 - .L_17000)


	//   ....[0]....
.L_17000:
        /*0184*/ 	.word	0xffffffff


	//   ....[1]....
        /*0188*/ 	.word	0xffffffff


	//   ....[2]....
        /*018c*/ 	.word	0xffffffff


	//   ....[3]....
        /*0190*/ 	.word	0xffffffff


	//   ....[4]....
        /*0194*/ 	.word	0xffffffff


	//   ....[5]....
        /*0198*/ 	.word	0xffffffff


	//   ....[6]....
        /*019c*/ 	.word	0xffffffff


	//   ....[7]....
        /*01a0*/ 	.word	0xffffffff


	//   ....[8]....
        /*01a4*/ 	.word	0xffffffff


	//   ....[9]....
        /*01a8*/ 	.word	0xffffffff


	//   ....[10]....
        /*01ac*/ 	.word	0xffffffff


	//   ....[11]....
        /*01b0*/ 	.word	0xffffffff


	//   ....[12]....
        /*01b4*/ 	.word	0xffffffff


	//   ....[13]....
        /*01b8*/ 	.word	0xffffffff


	//   ....[14]....
        /*01bc*/ 	.word	0xffffffff


	//   ....[15]....
        /*01c0*/ 	.word	0xffffffff


	//   ....[16]....
        /*01c4*/ 	.word	0x0500000f


	//   ....[17]....
        /*01c8*/ 	.word	0x0500000f


	//   ....[18]....
        /*01cc*/ 	.word	0x0500000f


	//   ....[19]....
        /*01d0*/ 	.word	0x0500000f


	//   ....[20]....
        /*01d4*/ 	.word	0x0500000f


	//----- nvinfo : EIATTR_COOP_GROUP_INSTR_OFFSETS
	.align		4
.L_17001:
        /*01d8*/ 	.byte	0x04, 0x28
        /*01da*/ 	.short	(.L_17003 - .L_17002)


	//   ....[0]....
.L_17002:
        /*01dc*/ 	.word	0x00000240


	//   ....[1]....
        /*01e0*/ 	.word	0x00000270


	//   ....[2]....
        /*01e4*/ 	.word	0x00000290


	//   ....[3]....
        /*01e8*/ 	.word	0x000002b0


	//   ....[4]....
        /*01ec*/ 	.word	0x000002d0


	//   ....[5]....
        /*01f0*/ 	.word	0x00000400


	//   ....[6]....
        /*01f4*/ 	.word	0x00000420


	//   ....[7]....
        /*01f8*/ 	.word	0x00000440


	//   ....[8]....
        /*01fc*/ 	.word	0x000012f0


	//   ....[9]....
        /*0200*/ 	.word	0x00001370


	//   ....[10]....
        /*0204*/ 	.word	0x000013b0


	//   ....[11]....
        /*0208*/ 	.word	0x00001400


	//   ....[12]....
        /*020c*/ 	.word	0x00001440


	//   ....[13]....
        /*0210*/ 	.word	0x00001490


	//   ....[14]....
        /*0214*/ 	.word	0x000014b0


	//   ....[15]....
        /*0218*/ 	.word	0x000014d0


	//   ....[16]....
        /*021c*/ 	.word	0x00002a80


	//   ....[17]....
        /*0220*/ 	.word	0x00002ae0


	//   ....[18]....
        /*0224*/ 	.word	0x00002b40


	//   ....[19]....
        /*0228*/ 	.word	0x00002ba0


	//   ....[20]....
        /*022c*/ 	.word	0x00002c00


	//----- nvinfo : EIATTR_SYSCALL_OFFSETS
	.align		4
.L_17003:
        /*0230*/ 	.byte	0x04, 0x46
        /*0232*/ 	.short	(.L_17005 - .L_17004)


	//   ....[0]....
.L_17004:
        /*0234*/ 	.word	0x00002a10


	//----- nvinfo : EIATTR_EXIT_INSTR_OFFSETS
	.align		4
.L_17005:
        /*0238*/ 	.byte	0x04, 0x1c
        /*023a*/ 	.short	(.L_17007 - .L_17006)


	//   ....[0]....
.L_17006:
        /*023c*/ 	.word	0x00000090


	//   ....[1]....
        /*0240*/ 	.word	0x000024c0


	//   ....[2]....
        /*0244*/ 	.word	0x00002580


	//   ....[3]....
        /*0248*/ 	.word	0x00002910


	//   ....[4]....
        /*024c*/ 	.word	0x00002a20


	//----- nvinfo : EIATTR_CRS_STACK_SIZE
	.align		4
.L_17007:
        /*0250*/ 	.byte	0x04, 0x1e
        /*0252*/ 	.short	(.L_17009 - .L_17008)
.L_17008:
        /*0254*/ 	.word	0x00000000


	//----- nvinfo : EIATTR_CBANK_PARAM_SIZE
	.align		4
.L_17009:
        /*0258*/ 	.byte	0x03, 0x19
        /*025a*/ 	.short	0x008c


	//----- nvinfo : EIATTR_PARAM_CBANK
	.align		4
        /*025c*/ 	.byte	0x04, 0x0a
        /*025e*/ 	.short	(.L_17011 - .L_17010)
	.align		4
.L_17010:
        /*0260*/ 	.word	index@(.nv.constant0._ZN4vllm25paged_attention_v2_kernelIthLi64ELi32ELi128ELNS_18Fp8KVCacheDataTypeE1ELb0ELi512EEEvPfS2_PT_PKS3_PKT0_S9_ifPKiSB_iPKfiiiSD_SD_iiiii)
        /*0264*/ 	.short	0x0210
        /*0266*/ 	.short	0x008c


	//----- nvinfo : EIATTR_SW_WAR
	.align		4
.L_17011:
        /*0268*/ 	.byte	0x04, 0x36
        /*026a*/ 	.short	(.L_17013 - .L_17012)
.L_17012:
        /*026c*/ 	.word	0x00000008
.L_17013:


//--------------------- .nv.info._ZN4vllm25paged_attention_v2_kernelIthLi32ELi32ELi128ELNS_18Fp8KVCacheDataTypeE1ELb0ELi512EEEvPfS2_PT_PKS3_PKT0_S9_ifPKiSB_iPKfiiiSD_SD_iiiii --------------------------
	.section	.nv.info._ZN4vllm25paged_attention_v2_kernelIthLi32ELi32ELi128ELNS_18Fp8KVCacheDataTypeE1ELb0ELi512EEEvPfS2_PT_PKS3_PKT0_S9_ifPKiSB_iPKfiiiSD_SD_iiiii,"",@"SHT_CUDA_INFO"
	.sectionflags	@""
	.align	4


	//----- nvinfo : EIATTR_CUDA_API_VERSION
	.align		4
        /*0000*/ 	.byte	0x04, 0x37
        /*0002*/ 	.short	(.L_17015 - .L_17014)
.L_17014:
        /*0004*/ 	.word	0x00000082


	//----- nvinfo : EIATTR_KPARAM_INFO
	.align		4
.L_17015:
        /*0008*/ 	.byte	0x04, 0x17
        /*000a*/ 	.short	(.L_17017 - .L_17016)
.L_17016:
        /*000c*/ 	.word	0x00000000
        /*0010*/ 	.short	0x0015
        /*0012*/ 	.short	0x0088
        /*0014*/ 	.byte	0x00, 0xf0, 0x11, 0x00


	//----- nvinfo : EIATTR_KPARAM_INFO
	.align		4
.L_17017:
        /*0018*/ 	.byte	0x04, 0x17
        /*001a*/ 	.short	(.L_17019 - .L_17018)
.L_17018:
        /*001c*/ 	.word	0x00000000
        /*0020*/ 	.short	0x0014
        /*0022*/ 	.short	0x0084
        /*0024*/ 	.byte	0x00, 0xf0, 0x11, 0x00


	//----- nvinfo : EIATTR_KPARAM_INFO
	.align		4
.L_17019:
        /*0028*/ 	.byte	0x04, 0x17
        /*002a*/ 	.short	(.L_17021 - .L_17020)
.L_17020:
        /*002c*/ 	.word	0x00000000
        /*0030*/ 	.short	0x0013
        /*0032*/ 	.short	0x0080
        /*0034*/ 	.byte	0x00, 0xf0, 0x11, 0x00


	//----- nvinfo : EIATTR_KPARAM_INFO
	.align		4
.L_17021:
        /*0038*/ 	.byte	0x04, 0x17
        /*003a*/ 	.short	(.L_17023 - .L_17022)
.L_17022:
        /*003c*/ 	.word	0x00000000
        /*0040*/ 	.short	0x0012
        /*0042*/ 	.short	0x007c
        /*0044*/ 	.byte	0x00, 0xf0, 0x11, 0x00


	//----- nvinfo : EIATTR_KPARAM_INFO
	.align		4
.L_17023:
        /*0048*/ 	.byte	0x04, 0x17
        /*004a*/ 	.short	(.L_17025 - .L_17024)
.L_17024:
        /*004c*/ 	.word	0x00000000
        /*0050*/ 	.short	0x0011
        /*0052*/ 	.short	0x0078
        /*0054*/ 	.byte	0x00, 0xf0, 0x11, 0x00


	//----- nvinfo : EIATTR_KPARAM_INFO
	.align		4
.L_17025:
        /*0058*/ 	.byte	0x04, 0x17
        /*005a*/ 	.short	(.L_17027 - .L_17026)
.L_17026:
        /*005c*/ 	.word	0x00000000
        /*0060*/ 	.short	0x0010
        /*0062*/ 	.short	0x0070
        /*0064*/ 	.byte	0x00, 0xf0, 0x21, 0x00


	//----- nvinfo : EIATTR_KPARAM_INFO
	.align		4
.L_17027:
        /*0068*/ 	.byte	0x04, 0x17
        /*006a*/ 	.short	(.L_17029 - .L_17028)
.L_17028:
        /*006c*/ 	.word	0x00000000
        /*0070*/ 	.short	0x000f
        /*0072*/ 	.short	0x0068
        /*0074*/ 	.byte	0x00, 0xf0, 0x21, 0x00


	//----- nvinfo : EIATTR_KPARAM_INFO
	.align		4
.L_17029:
        /*0078*/ 	.byte	0x04, 0x17
        /*007a*/ 	.short	(.L_17031 - .L_17030)
.L_17030:
        /*007c*/ 	.word	0x00000000
        /*0080*/ 	.short	0x000e
        /*0082*/ 	.short	0x0060
        /*0084*/ 	.byte	0x00, 0xf0, 0x11, 0x00


	//----- nvinfo : EIATTR_KPARAM_INFO
	.align		4
.L_17031:
        /*0088*/ 	.byte	0x04, 0x17
        /*008a*/ 	.short	(.L_17033 - .L_17032)
.L_17032:
        /*008c*/ 	.word	0x00000000
        /*0090*/ 	.short	0x000d
        /*0092*/ 	.short	0x005c
        /*0094*/ 	.byte	0x00, 0xf0, 0x11, 0x00


	//----- nvinfo : EIATTR_KPARAM_INFO
	.align		4
.L_17033:
        /*0098*/ 	.byte	0x04, 0x17
        /*009a*/ 	.short	(.L_17035 - .L_17034)
.L_17034:
        /*009c*/ 	.word	0x00000000
        /*00a0*/ 	.short	0x000c
        /*00a2*/ 	.short	0x0058
        /*00a4*/ 	.byte	0x00, 0xf0, 0x11, 0x00


	//----- nvinfo : EIATTR_KPARAM_INFO
	.align		4
.L_17035:
        /*00a8*/ 	.byte	0x04, 0x17
        /*00aa*/ 	.short	(.L_17037 - .L_17036)
.L_17036:
        /*00ac*/ 	.word	0x00000000
        /*00b0*/ 	.short	0x000b
        /*00b2*/ 	.short	0x0050
        /*00b4*/ 	.byte	0x00, 0xf0, 0x21, 0x00


	//----- nvinfo : EIATTR_KPARAM_INFO
	.align		4
.L_17037:
        /*00b8*/ 	.byte	0x04, 0x17
        /*00ba*/ 	.short	(.L_17039 - .L_17038)
.L_17038:
        /*00bc*/ 	.word	0x00000000
        /*00c0*/ 	.short	0x000a
        /*00c2*/ 	.short	0x0048
        /*00c4*/ 	.byte	0x00, 0xf0, 0x11, 0x00


	//----- nvinfo : EIATTR_KPARAM_INFO
	.align		4
.L_17039:
        /*00c8*/ 	.byte	0x04, 0x17
        /*00ca*/ 	.short	(.L_17041 - .L_17040)
.L_17040:
        /*00cc*/ 	.word	0x00000000
        /*00d0*/ 	.short	0x0009
        /*00d2*/ 	.short	0x0040
        /*00d4*/ 	.byte	0x00, 0xf0, 0x21, 0x00


	//----- nvinfo : EIATTR_KPARAM_INFO
	.align		4
.L_17041:
        /*00d8*/ 	.byte	0x04, 0x17
        /*00da*/ 	.short	(.L_17043 - .L_17042)
.L_17042:
        /*00dc*/ 	.word	0x00000000
        /*00e0*/ 	.short	0x0008
        /*00e2*/ 	.short	0x0038
        /*00e4*/ 	.byte	0x00, 0xf0, 0x21, 0x00


	//----- nvinfo : EIATTR_KPARAM_INFO
	.align		4
.L_17043:
        /*00e8*/ 	.byte	0x04, 0x17
        /*00ea*/ 	.short	(.L_17045 - .L_17044)
.L_17044:
        /*00ec*/ 	.word	0x00000000
        /*00f0*/ 	.short	0x0007
        /*00f2*/ 	.short	0x0034
        /*00f4*/ 	.byte	0x00, 0xf0, 0x11, 0x00


	//----- nvinfo : EIATTR_KPARAM_INFO
	.align		4
.L_17045:
        /*00f8*/ 	.byte	0x04, 0x17
        /*00fa*/ 	.short	(.L_17047 - .L_17046)
.L_17046:
        /*00fc*/ 	.word	0x00000000
        /*0100*/ 	.short	0x0006
        /*0102*/ 	.short	0x0030
        /*0104*/ 	.byte	0x00, 0xf0, 0x11, 0x00


	//----- nvinfo : EIATTR_KPARAM_INFO
	.align		4
.L_17047:
        /*0108*/ 	.byte	0x04, 0x17
        /*010a*/ 	.short	(.L_17049 - .L_17048)
.L_17048:
        /*010c*/ 	.word	0x00000000
        /*0110*/ 	.short	0x0005
        /*0112*/ 	.short	0x0028
        /*0114*/ 	.byte	0x00, 0xf0, 0x21, 0x00


	//----- nvinfo : EIATTR_KPARAM_INFO
	.align		4
.L_17049:
        /*0118*/ 	.byte	0x04, 0x17
        /*011a*/ 	.short	(.L_17051 - .L_17050)
.L_17050:
        /*011c*/ 	.word	0x00000000
        /*0120*/ 	.short	0x0004
        /*0122*/ 	.short	0x0020
        /*0124*/ 	.byte	0x00, 0xf0, 0x21, 0x00


	//----- nvinfo : EIATTR_KPARAM_INFO
	.align		4
.L_17051:
        /*0128*/ 	.byte	0x04, 0x17
        /*012a*/ 	.short	(.L_17053 - .L_17052)
.L_17052:
        /*012c*/ 	.word	0x00000000
        /*0130*/ 	.short	0x0003
        /*0132*/ 	.short	0x0018
        /*0134*/ 	.byte	0x00, 0xf0, 0x21, 0x00


	//----- nvinfo : EIATTR_KPARAM_INFO
	.align		4
.L_17053:
        /*0138*/ 	.byte	0x04, 0x17
        /*013a*/ 	.short	(.L_17055 - .L_17054)
.L_17054:
        /*013c*/ 	.word	0x00000000
        /*0140*/ 	.short	0x0002
        /*0142*/ 	.short	0x0010
        /*0144*/ 	.byte	0x00, 0xf0, 0x21, 0x00


	//----- nvinfo : EIATTR_KPARAM_INFO
	.align		4
.L_17055:
        /*0148*/ 	.byte	0x04, 0x17
        /*014a*/ 	.short	(.L_17057 - .L_17056)
.L_17056:
        /*014c*/ 	.word	0x00000000
        /*0150*/ 	.short	0x0001
        /*0152*/ 	.short	0x0008
        /*0154*/ 	.byte	0x00, 0xf0, 0x21, 0x00


	//----- nvinfo : EIATTR_KPARAM_INFO
	.align		4
.L_17057:
        /*0158*/ 	.byte	0x04, 0x17
        /*015a*/ 	.short	(.L_17059 - .L_17058)
.L_17058:
        /*015c*/ 	.word	0x00000000
        /*0160*/ 	.short	0x0000
        /*0162*/ 	.short	0x0000
        /*0164*/ 	.byte	0x00, 0xf0, 0x21, 0x00


	//----- nvinfo : EIATTR_SPARSE_MMA_MASK
	.align		4
.L_17059:
        /*0168*/ 	.byte	0x03, 0x50
        /*016a*/ 	.short	0x0000


	//----- nvinfo : EIATTR_MAXREG_COUNT
	.align		4
        /*016c*/ 	.byte	0x03, 0x1b
        /*016e*/ 	.short	0x00ff


	//----- nvinfo : EIATTR_NUM_BARRIERS
	.align		4
        /*0170*/ 	.byte	0x02, 0x4c
        /*0172*/ 	.byte	0x01
	.zero		1


	//----- nvinfo : EIATTR_EXTERNS
	.align		4
        /*0174*/ 	.byte	0x04, 0x0f
        /*0176*/ 	.short	(.L_17061 - .L_17060)


	//   ....[0]....
	.align		4
.L_17060:
        /*0178*/ 	.word	index@(__assertfail)


	//----- nvinfo : EIATTR_MERCURY_ISA_VERSION
	.align		4
.L_17061:
        /*017c*/ 	.byte	0x03, 0x5f
        /*017e*/ 	.short	0x0101


	//----- nvinfo : EIATTR_COOP_GROUP_MASK_REGIDS
	.align		4
        /*0180*/ 	.byte	0x04, 0x29
        /*0182*/ 	.short	(.L_17063 - .L_17062)


	//   ....[0]....
.L_17062:
        /*0184*/ 	.word	0xffffffff


	//   ....[1]....
        /*0188*/ 	.word	0xffffffff


	//   ....[2]....
        /*018c*/ 	.word	0xffffffff


	//   ....[3]....
        /*0190*/ 	.word	0xffffffff


	//   ....[4]....
        /*0194*/ 	.word	0xffffffff


	//   ....[5]....
        /*0198*/ 	.word	0xffffffff


	//   ....[6]....
        /*019c*/ 	.word	0xffffffff


	//   ....[7]....
        /*01a0*/ 	.word	0xffffffff


	//   ....[8]....
        /*01a4*/ 	.word	0xffffffff


	//   ....[9]....
        /*01a8*/ 	.word	0xffffffff


	//   ....[10]....
        /*01ac*/ 	.word	0xffffffff


	//   ....[11]....
        /*01b0*/ 	.word	0xffffffff


	//   ....[12]....
        /*01b4*/ 	.word	0xffffffff


	//   ....[13]....
        /*01b8*/ 	.word	0xffffffff


	//   ....[14]....
        /*01bc*/ 	.word	0xffffffff


	//   ....[15]....
        /*01c0*/ 	.word	0xffffffff


	//   ....[16]....
        /*01c4*/ 	.word	0x0500000f


	//   ....[17]....
        /*01c8*/ 	.word	0x0500000f


	//   ....[18]....
        /*01cc*/ 	.word	0x0500000f


	//   ....[19]....
        /*01d0*/ 	.word	0x0500000f


	//   ....[20]....
        /*01d4*/ 	.word	0x0500000f


	//----- nvinfo : EIATTR_COOP_GROUP_INSTR_OFFSETS
	.align		4
.L_17063:
        /*01d8*/ 	.byte	0x04, 0x28
        /*01da*/ 	.short	(.L_17065 - .L_17064)


	//   ....[0]....
.L_17064:
        /*01dc*/ 	.word	0x00000240


	//   ....[1]....
        /*01e0*/ 	.word	0x00000270


	//   ....[2]....
        /*01e4*/ 	.word	0x00000290


	//   ....[3]....
        /*01e8*/ 	.word	0x000002b0


	//   ....[4]....
        /*01ec*/ 	.word	0x000002d0


	//   ....[5]....
        /*01f0*/ 	.word	0x00000400


	//   ....[6]....
        /*01f4*/ 	.word	0x00000420


	//   ....[7]....
        /*01f8*/ 	.word	0x00000440


	//   ....[8]....
        /*01fc*/ 	.word	0x000012f0


	//   ....[9]....
        /*0200*/ 	.word	0x00001370


	//   ....[10]....
        /*0204*/ 	.word	0x000013b0


	//   ....[11]....
        /*0208*/ 	.word	0x00001400


	//   ....[12]....
        /*020c*/ 	.word	0x00001440


	//   ....[13]....
        /*0210*/ 	.word	0x00001490


	//   ....[14]....
        /*0214*/ 	.word	0x000014b0


	//   ....[15]....
        /*0218*/ 	.word	0x000014d0


	//   ....[16]....
        /*021c*/ 	.word	0x000026e0


	//   ....[17]....
        /*0220*/ 	.word	0x00002740


	//   ....[18]....
        /*0224*/ 	.word	0x000027a0


	//   ....[19]....
        /*0228*/ 	.word	0x00002800


	//   ....[20]....
        /*022c*/ 	.word	0x00002860


	//----- nvinfo : EIATTR_SYSCALL_OFFSETS
	.align		4
.L_17065:
        /*0230*/ 	.byte	0x04, 0x46
        /*0232*/ 	.short	(.L_17067 - .L_17066)


	//   ....[0]....
.L_17066:
        /*0234*/ 	.word	0x00002670


	//----- nvinfo : EIATTR_EXIT_INSTR_OFFSETS
	.align		4
.L_17067:
        /*0238*/ 	.byte	0x04, 0x1c
        /*023a*/ 	.short	(.L_17069 - .L_17068)


	//   ....[0]....
.L_17068:
        /*023c*/ 	.word	0x00000090


	//   ....[1]....
        /*0240*/ 	.word	0x000022e0


	//   ....[2]....
        /*0244*/ 	.word	0x000023a0


	//   ....[3]....
        /*0248*/ 	.word	0x00002570


	//   ....[4]....
        /*024c*/ 	.word	0x00002680


	//----- nvinfo : EIATTR_CRS_STACK_SIZE
	.align		4
.L_17069:
        /*0250*/ 	.byte	0x04, 0x1e
        /*0252*/ 	.short	(.L_17071 - .L_17070)
.L_17070:
        /*0254*/ 	.word	0x00000000


	//----- nvinfo : EIATTR_CBANK_PARAM_SIZE
	.align		4
.L_17071:
        /*0258*/ 	.byte	0x03, 0x19
        /*025a*/ 	.short	0x008c


	//----- nvinfo : EIATTR_PARAM_CBANK
	.align		4
        /*025c*/ 	.byte	0x04, 0x0a
        /*025e*/ 	.short	(.L_17073 - .L_17072)
	.align		4
.L_17072:
        /*0260*/ 	.word	index@(.nv.constant0._ZN4vllm25paged_attention_v2_kernelIthLi32ELi32ELi128ELNS_18Fp8KVCacheDataTypeE1ELb0ELi512EEEvPfS2_PT_PKS3_PKT0_S9_ifPKiSB_iPKfiiiSD_SD_iiiii)
        /*0264*/ 	.short	0x0210
        /*0266*/ 	.short	0x008c


	//----- nvinfo : EIATTR_SW_WAR
	.align		4
.L_17073:
        /*0268*/ 	.byte	0x04, 0x36
        /*026a*/ 	.short	(.L_17075 - .L_17074)
.L_17074:
        /*026c*/ 	.word	0x00000008
.L_17075:


//--------------------- .nv.info._ZN4vllm25paged_attention_v2_kernelIthLi256ELi32ELi128ELNS_18Fp8KVCacheDataTypeE1ELb1ELi512EEEvPfS2_PT_PKS3_PKT0_S9_ifPKiSB_iPKfiiiSD_SD_iiiii --------------------------
	.section	.nv.info._ZN4vllm25paged_attention_v2_kernelIthLi256ELi32ELi128ELNS_18Fp8KVCacheDataTypeE1ELb1ELi512EEEvPfS2_PT_PKS3_PKT0_S9_ifPKiSB_iPKfiiiSD_SD_iiiii,"",@"SHT_CUDA_INFO"
	.sectionflags	@""
	.align	4


	//----- nvinfo : EIATTR_CUDA_API_VERSION
	.align		4
        /*0000*/ 	.byte	0x04, 0x37
        /*0002*/ 	.short	(.L_17077 - .L_17076)
.L_17076:
        /*0004*/ 	.word	0x00000082


	//----- nvinfo : EIATTR_KPARAM_INFO
	.align		4
.L_17077:
        /*0008*/ 	.byte	0x04, 0x17
        /*000a*/ 	.short	(.L_17079 - .L_17078)
.L_17078:
        /*000c*/ 	.word	0x00000000
        /*0010*/ 	.short	0x0015
        /*0012*/ 	.short	0x0088
        /*0014*/ 	.byte	0x00, 0xf0, 0x11, 0x00


	//----- nvinfo : EIATTR_KPARAM_INFO
	.align		4
.L_17079:
        /*0018*/ 	.byte	0x04, 0x17
        /*001a*/ 	.short	(.L_17081 - .L_17080)
.L_17080:
        /*001c*/ 	.word	0x00000000
        /*0020*/ 	.short	0x0014
        /*0022*/ 	.short	0x0084
        /*0024*/ 	.byte	0x00, 0xf0, 0x11, 0x00


	//----- nvinfo : EIATTR_KPARAM_INFO
	.align		4
.L_17081:
        /*0028*/ 	.byte	0x04, 0x17
        /*002a*/ 	.short	(.L_17083 - .L_17082)
.L_17082:
        /*002c*/ 	.word	0x00000000
        /*0030*/ 	.short	0x0013
        /*0032*/ 	.short	0x0080
        /*0034*/ 	.byte	0x00, 0xf0, 0x11, 0x00


	//----- nvinfo : EIATTR_KPARAM_INFO
	.align		4
.L_17083:
        /*0038*/ 	.byte	0x04, 0x17
        /*003a*/ 	.short	(.L_17085 - .L_17084)
.L_17084:
        /*003c*/ 	.word	0x00000000
        /*0040*/ 	.short	0x0012
        /*0042*/ 	.short	0x007c
        /*0044*/ 	.byte	0x00, 0xf0, 0x11, 0x00


	//----- nvinfo : EIATTR_KPARAM_INFO
	.align		4
.L_17085:
        /*0048*/ 	.byte	0x04, 0x17
        /*004a*/ 	.short	(.L_17087 - .L_17086)
.L_17086:
        /*004c*/ 	.word	0x00000000
        /*0050*/ 	.short	0x0011
        /*0052*/ 	.short	0x0078
        /*0054*/ 	.byte	0x00, 0xf0, 0x11, 0x00


	//----- nvinfo : EIATTR_KPARAM_INFO
	.align		4
.L_17087:
        /*0058*/ 	.byte	0x04, 0x17
        /*005a*/ 	.short	(.L_17089 - .L_17088)
.L_17088:
        /*005c*/ 	.word	0x00000000
        /*0060*/ 	.short	0x0010
        /*0062*/ 	.short	0x0070
        /*0064*/ 	.byte	0x00, 0xf0, 0x21, 0x00


	//----- nvinfo : EIATTR_KPARAM_INFO
	.align		4
.L_17089:
        /*0068*/ 	.byte	0x04, 0x17
        /*006a*/ 	.short	(.L_17091 - .L_17090)
.L_17090:
        /*006c*/ 	.word	0x00000000
        /*0070*/ 	.short	0x000f
        /*0072*/ 	.short	0x0068
        /*0074*/ 	.byte	0x00, 0xf0, 0x21, 0x00


	//----- nvinfo : EIATTR_KPARAM_INFO
	.align		4
.L_17091:
        /*0078*/ 	.byte	0x04, 0x17
        /*007a*/ 	.short	(.L_17093 - .L_17092)
.L_17092:
        /*007c*/ 	.word	0x00000000
        /*0080*/ 	.short	0x000e
        /*0082*/ 	.short	0x0060
        /*0084*/ 	.byte	0x00, 0xf0, 0x11, 0x00


	//----- nvinfo : EIATTR_KPARAM_INFO
	.align		4
.L_17093:
        /*0088*/ 	.byte	0x04, 0x17
        /*008a*/ 	.short	(.L_17095 - .L_17094)
.L_17094:
        /*008c*/ 	.word	0x00000000
        /*0090*/ 	.short	0x000d
        /*0092*/ 	.short	0x005c
        /*0094*/ 	.byte	0x00, 0xf0, 0x11, 0x00


	//----- nvinfo : EIATTR_KPARAM_INFO
	.align		4
.L_17095:
        /*0098*/ 	.byte	0x04, 0x17
        /*009a*/ 	.short	(.L_17097 - .L_17096)
.L_17096:
        /*009c*/ 	.word	0x00000000
        /*00a0*/ 	.short	0x000c
        /*00a2*/ 	.short	0x0058
        /*00a4*/ 	.byte	0x00, 0xf0, 0x11, 0x00


	//----- nvinfo : EIATTR_KPARAM_INFO
	.align		4
.L_17097:
        /*00a8*/ 	.byte	0x04, 0x17
        /*00aa*/ 	.short	(.L_17099 - .L_17098)
.L_17098:
        /*00ac*/ 	.word	0x00000000
        /*00b0*/ 	.short	0x000b
        /*00b2*/ 	.short	0x0050
        /*00b4*/ 	.byte	0x00, 0xf0, 0x21, 0x00


	//----- nvinfo : EIATTR_KPARAM_INFO
	.align		4
.L_17099:
        /*00b8*/ 	.byte	0x04, 0x17
        /*00ba*/ 	.short	(.L_17101 - .L_17100)
.L_17100:
        /*00bc*/ 	.word	0x00000000
        /*00c0*/ 	.short	0x000a
        /*00c2*/ 	.short	0x0048
        /*00c4*/ 	.byte	0x00, 0xf0, 0x11, 0x00


	//----- nvinfo : EIATTR_KPARAM_INFO
	.align		4
.L_17101:
        /*00c8*/ 	.byte	0x04, 0x17
        /*00ca*/ 	.short	(.L_17103 - .L_17102)
.L_17102:
        /*00cc*/ 	.word	0x00000000
        /*00d0*/ 	.short	0x0009
        /*00d2*/ 	.short	0x0040
        /*00d4*/ 	.byte	0x00, 0xf0, 0x21, 0x00


	//----- nvinfo : EIATTR_KPARAM_INFO
	.align		4
.L_17103:
        /*00d8*/ 	.byte	0x04, 0x17
        /*00da*/ 	.short	(.L_17105 - .L_17104)
.L_17104:
        /*00dc*/ 	.word	0x00000000
        /*00e0*/ 	.short	0x0008
        /*00e2*/ 	.short	0x0038
        /*00e4*/ 	.byte	0x00, 0xf0, 0x21, 0x00


	//----- nvinfo : EIATTR_KPARAM_INFO
	.align		4
.L_17105:
        /*00e8*/ 	.byte	0x04, 0x17
        /*00ea*/ 	.short	(.L_17107 - .L_17106)
.L_17106:
        /*00ec*/ 	.word	0x00000000
        /*00f0*/ 	.short	0x0007
        /*00f2*/ 	.short	0x0034
        /*00f4*/ 	.byte	0x00, 0xf0, 0x11, 0x00


	//----- nvinfo : EIATTR_KPARAM_INFO
	.align		4
.L_17107:
        /*00f8*/ 	.byte	0x04, 0x17
        /*00fa*/ 	.short	(.L_17109 - .L_17108)
.L_17108:
        /*00fc*/ 	.word	0x00000000
        /*0100*/ 	.short	0x0006
        /*0102*/ 	.short	0x0030
        /*0104*/ 	.byte	0x00, 0xf0, 0x11, 0x00


	//----- nvinfo : EIATTR_KPARAM_INFO
	.align		4
.L_17109:
        /*0108*/ 	.byte	0x04, 0x17
        /*010a*/ 	.short	(.L_17111 - .L_17110)
.L_17110:
        /*010c*/ 	.word	0x00000000
        /*0110*/ 	.short	0x0005
        /*0112*/ 	.short	0x0028
        /*0114*/ 	.byte	0x00, 0xf0, 0x21, 0x00


	//----- nvinfo : EIATTR_KPARAM_INFO
	.align		4
.L_17111:
        /*0118*/ 	.byte	0x04, 0x17
        /*011a*/ 	.short	(.L_17113 - .L_17112)
.L_17112:
        /*011c*/ 	.word	0x00000000
        /*0120*/ 	.short	0x0004
        /*0122*/ 	.short	0x0020
        /*0124*/ 	.byte	0x00, 0xf0, 0x21, 0x00


	//----- nvinfo : EIATTR_KPARAM_INFO
	.align		4
.L_17113:
        /*0128*/ 	.byte	0x04, 0x17
        /*012a*/ 	.short	(.L_17115 - .L_17114)
.L_17114:
        /*012c*/ 	.word	0x00000000
        /*0130*/ 	.short	0x0003
        /*0132*/ 	.short	0x0018
        /*0134*/ 	.byte	0x00, 0xf0, 0x21, 0x00


	//----- nvinfo : EIATTR_KPARAM_INFO
	.align		4
.L_17115:
        /*0138*/ 	.byte	0x04, 0x17
        /*013a*/ 	.short	(.L_17117 - .L_17116)
.L_17116:
        /*013c*/ 	.word	0x00000000
        /*0140*/ 	.short	0x0002
        /*0142*/ 	.short	0x0010
        /*0144*/ 	.byte	0x00, 0xf0, 0x21, 0x00


	//----- nvinfo : EIATTR_KPARAM_INFO
	.align		4
.L_17117:
        /*0148*/ 	.byte	0x04, 0x17
        /*014a*/ 	.short	(.L_17119 - .L_17118)
.L_17118:
        /*014c*/ 	.word	0x00000000
        /*0150*/ 	.short	0x0001
        /*0152*/ 	.short	0x0008
        /*0154*/ 	.byte	0x00, 0xf0, 0x21, 0x00


	//----- nvinfo : EIATTR_KPARAM_INFO
	.align		4
.L_17119:
        /*0158*/ 	.byte	0x04, 0x17
        /*015a*/ 	.short	(.L_17121 - .L_17120)
.L_17120:
        /*015c*/ 	.word	0x00000000
        /*0160*/ 	.short	0x0000
        /*0162*/ 	.short	0x0000
        /*0164*/ 	.byte	0x00, 0xf0, 0x21, 0x00


	//----- nvinfo : EIATTR_SPARSE_MMA_MASK
	.align		4
.L_17121:
        /*0168*/ 	.byte	0x03, 0x50
        /*016a*/ 	.short	0x0000


	//----- nvinfo : EIATTR_MAXREG_COUNT
	.align		4
        /*016c*/ 	.byte	0x03, 0x1b
        /*016e*/ 	.short	0x00ff


	//----- nvinfo : EIATTR_NUM_BARRIERS
	.align		4
        /*0170*/ 	.byte	0x02, 0x4c
        /*0172*/ 	.byte	0x01
	.zero		1


	//----- nvinfo : EIATTR_EXTERNS
	.align		4
        /*0174*/ 	.byte	0x04, 0x0f
        /*0176*/ 	.short	(.L_17123 - .L_17122)


	//   ....[0]....
	.align		4
.L_17122:
        /*0178*/ 	.word	index@(__assertfail)


	//----- nvinfo : EIATTR_MERCURY_ISA_VERSION
	.align		4
.L_17123:
        /*017c*/ 	.byte	0x03, 0x5f
        /*017e*/ 	.short	0x0101


	//----- nvinfo : EIATTR_COOP_GROUP_MASK_REGIDS
	.align		4
        /*0180*/ 	.byte	0x04, 0x29
        /*0182*/ 	.short	(.L_17125 - .L_17124)


	//   ....[0]....
.L_17124:
        /*0184*/ 	.word	0xffffffff


	//   ....[1]....
        /*0188*/ 	.word	0xffffffff


	//   ....[2]....
        /*018c*/ 	.word	0xffffffff


	//   ....[3]....
        /*0190*/ 	.word	0xffffffff


	//   ....[4]....
        /*0194*/ 	.word	0xffffffff


	//   ....[5]....
        /*0198*/ 	.word	0xffffffff


	//   ....[6]....
        /*019c*/ 	.word	0xffffffff


	//   ....[7]....
        /*01a0*/ 	.word	0xffffffff


	//   ....[8]....
        /*01a4*/ 	.word	0xffffffff


	//   ....[9]....
        /*01a8*/ 	.word	0xffffffff


	//   ....[10]....
        /*01ac*/ 	.word	0xffffffff


	//   ....[11]....
        /*01b0*/ 	.word	0xffffffff


	//   ....[12]....
        /*01b4*/ 	.word	0xffffffff


	//   ....[13]....
        /*01b8*/ 	.word	0xffffffff


	//   ....[14]....
        /*01bc*/ 	.word	0xffffffff


	//   ....[15]....
        /*01c0*/ 	.word	0xffffffff


	//   ....[16]....
        /*01c4*/ 	.word	0xffffffff


	//   ....[17]....
        /*01c8*/ 	.word	0xffffffff


	//   ....[18]....
        /*01cc*/ 	.word	0xffffffff


	//   ....[19]....
        /*01d0*/ 	.word	0xffffffff


	//   ....[20]....
        /*01d4*/ 	.word	0xffffffff


	//   ....[21]....
        /*01d8*/ 	.word	0xffffffff


	//   ....[22]....
        /*01dc*/ 	.word	0xffffffff


	//   ....[23]....
        /*01e0*/ 	.word	0xffffffff


	//   ....[24]....
        /*01e4*/ 	.word	0xffffffff


	//   ....[25]....
        /*01e8*/ 	.word	0xffffffff


	//   ....[26]....
        /*01ec*/ 	.word	0xffffffff


	//   ....[27]....
        /*01f0*/ 	.word	0xffffffff


	//   ....[28]....
        /*01f4*/ 	.word	0xffffffff


	//   ....[29]....
        /*01f8*/ 	.word	0xffffffff


	//   ....[30]....
        /*01fc*/ 	.word	0xffffffff


	//   ....[31]....
        /*0200*/ 	.word	0xffffffff


	//   ....[32]....
        /*0204*/ 	.word	0xffffffff


	//   ....[33]....
        /*0208*/ 	.word	0xffffffff


	//   ....[34]....
        /*020c*/ 	.word	0xffffffff


	//   ....[35]....
        /*0210*/ 	.word	0xffffffff


	//   ....[36]....
        /*0214*/ 	.word	0xffffffff


	//   ....[37]....
        /*0218*/ 	.word	0xffffffff


	//   ....[38]....
        /*021c*/ 	.word	0xffffffff


	//   ....[39]....
        /*0220*/ 	.word	0xffffffff


	//   ....[40]....
        /*0224*/ 	.word	0xffffffff


	//   ....[41]....
        /*0228*/ 	.word	0xffffffff


	//   ....[42]....
        /*022c*/ 	.word	0xffffffff


	//   ....[43]....
        /*0230*/ 	.word	0xffffffff


	//   ....[44]....
        /*0234*/ 	.word	0xffffffff


	//   ....[45]....
        /*0238*/ 	.word	0xffffffff


	//   ....[46]....
        /*023c*/ 	.word	0xffffffff


	//   ....[47]....
        /*0240*/ 	.word	0xffffffff


	//   ....[48]....
        /*0244*/ 	.word	0x0500000f


	//   ....[49]....
        /*0248*/ 	.word	0x0500000f


	//   ....[50]....
        /*024c*/ 	.word	0x0500000f


	//   ....[51]....
        /*0250*/ 	.word	0x0500000f


	//   ....[52]....
        /*0254*/ 	.word	0x0500000f


	//   ....[53]....
        /*0258*/ 	.word	0x0500000f


	//   ....[54]....
        /*025c*/ 	.word	0x0500000f


	//   ....[55]....
        /*0260*/ 	.word	0x0500000f


	//   ....[56]....
        /*0264*/ 	.word	0x0500000f


	//   ....[57]....
        /*0268*/ 	.word	0x0500000f


	//   ....[58]....
        /*026c*/ 	.word	0x0500000f


	//   ....[59]....
        /*0270*/ 	.word	0x0500000f


	//   ....[60]....
        /*0274*/ 	.word	0x0500000f


	//   ....[61]....
        /*0278*/ 	.word	0x0500000f


	//   ....[62]....
        /*027c*/ 	.word	0x0500000f


	//   ....[63]....
        /*0280*/ 	.word	0x0500000f


	//   ....[64]....
        /*0284*/ 	.word	0x0500000f


	//   ....[65]....
        /*0288*/ 	.word	0x0500000f


	//   ....[66]....
        /*028c*/ 	.word	0x0500000f


	//   ....[67]....
        /*0290*/ 	.word	0x0500000f


	//   ....[68]....
        /*0294*/ 	.word	0x0500000f


	//   ....[69]....
        /*0298*/ 	.word	0x0500000f


	//   ....[70]....
        /*029c*/ 	.word	0x0500000f


	//   ....[71]....
        /*02a0*/ 	.word	0x0500000f


	//   ....[72]....
        /*02a4*/ 	.word	0x0500000f


	//   ....[73]....
        /*02a8*/ 	.word	0x0500000f


	//   ....[74]....
        /*02ac*/ 	.word	0x0500000f


	//   ....[75]....
        /*02b0*/ 	.word	0x0500000f


	//   ....[76]....
        /*02b4*/ 	.word	0x0500000f


	//   ....[77]....
        /*02b8*/ 	.word	0x0500000f


	//   ....[78]....
        /*02bc*/ 	.word	0x0500000f


	//   ....[79]....
        /*02c0*/ 	.word	0x0500000f


	//   ....[80]....
        /*02c4*/ 	.word	0x0500000f


	//   ....[81]....
        /*02c8*/ 	.word	0x0500000f


	//   ....[82]....
        /*02cc*/ 	.word	0x0500000f


	//   ....[83]....
        /*02d0*/ 	.word	0x0500000f


	//   ....[84]....
        /*02d4*/ 	.word	0x0500000f


	//   ....[85]....
        /*02d8*/ 	.word	0x0500000f


	//   ....[86]....
        /*02dc*/ 	.word	0x0500000f


	//   ....[87]....
        /*02e0*/ 	.word	0x0500000f


	//   ....[88]....
        /*02e4*/ 	.word	0x0500000f


	//   ....[89]....
        /*02e8*/ 	.word	0x0500000f


	//   ....[90]....
        /*02ec*/ 	.word	0x0500000f


	//   ....[91]....
        /*02f0*/ 	.word	0x0500000f


	//   ....[92]....
        /*02f4*/ 	.word	0x0500000f


	//   ....[93]....
        /*02f8*/ 	.word	0x0500000f


	//   ....[94]....
        /*02fc*/ 	.word	0x0500000f


	//   ....[95]....
        /*0300*/ 	.word	0x0500000f


	//   ....[96]....
        /*0304*/ 	.word	0x0500000f


	//   ....[97]....
        /*0308*/ 	.word	0x0500000f


	//   ....[98]....
        /*030c*/ 	.word	0x0500000f


	//   ....[99]....
        /*0310*/ 	.word	0x0500000f


	//   ....[100]....
        /*0314*/ 	.word	0x0500000f


	//   ....[101]....
        /*0318*/ 	.word	0x0500000f


	//   ....[102]....
        /*031c*/ 	.word	0x0500000f


	//   ....[103]....
        /*0320*/ 	.word	0x0500000f


	//   ....[104]....
        /*0324*/ 	.word	0x0500000f


	//   ....[105]....
        /*0328*/ 	.word	0x0500000f


	//   ....[106]....
        /*032c*/ 	.word	0x0500000f


	//   ....[107]....
        /*0330*/ 	.word	0x0500000f


	//   ....[108]....
        /*0334*/ 	.word	0x0500000f


	//   ....[109]....
        /*0338*/ 	.word	0x0500000f


	//   ....[110]....
        /*033c*/ 	.word	0x0500000f


	//   ....[111]....
        /*0340*/ 	.word	0x0500000f


	//   ....[112]....
        /*0344*/ 	.word	0x0500000f


	//   ....[113]....
        /*0348*/ 	.word	0x0500000f


	//   ....[114]....
        /*034c*/ 	.word	0x0500000f


	//   ....[115]....
        /*0350*/ 	.word	0x0500000f


	//   ....[116]....
        /*0354*/ 	.word	0x0500000f


	//----- nvinfo : EIATTR_COOP_GROUP_INSTR_OFFSETS
	.align		4
.L_17125:
        /*0358*/ 	.byte	0x04, 0x28
        /*035a*/ 	.short	(.L_17127 - .L_17126)


	//   ....[0]....
.L_17126:
        /*035c*/ 	.word	0x00000c20


	//   ....[1]....
        /*0360*/ 	.word	0x00000c50


	//   ....[2]....
        /*0364*/ 	.word	0x00000c70


	//   ....[3]....
        /*0368*/ 	.word	0x00000c90


	//   ....[4]....
        /*036c*/ 	.word	0x00000cb0


	//   ....[5]....
        /*0370*/ 	.word	0x00000dd0


	//   ....[6]....
        /*0374*/ 	.word	0x00000e00


	//   ....[7]....
        /*0378*/ 	.word	0x00000e20


	//   ....[8]....
        /*037c*/ 	.word	0x00001ce0


	//   ....[9]....
        /*0380*/ 	.word	0x00001d60


	//   ....[10]....
        /*0384*/ 	.word	0x00001da0


	//   ....[11]....
        /*0388*/ 	.word	0x00001df0


	//   ....[12]....
        /*038c*/ 	.word	0x00001e30


	//   ....[13]....
        /*0390*/ 	.word	0x00001e80


	//   ....[14]....
        /*0394*/ 	.word	0x00001ea0


	//   ....[15]....
        /*0398*/ 	.word	0x00001ec0


	//   ....[16]....
        /*039c*/ 	.word	0x00002e40


	//   ....[17]....
        /*03a0*/ 	.word	0x00002e80


	//   ....[18]....
        /*03a4*/ 	.word	0x00002ec0


	//   ....[19]....
        /*03a8*/ 	.word	0x00002f00


	//   ....[20]....
        /*03ac*/ 	.word	0x00002f40


	//   ....[21]....
        /*03b0*/ 	.word	0x00002f80


	//   ....[22]....
        /*03b4*/ 	.word	0x00002fd0


	//   ....[23]....
        /*03b8*/ 	.word	0x00003020


	//   ....[24]....
        /*03bc*/ 	.word	0x00003070


	//   ....[25]....
        /*03c0*/ 	.word	0x000030b0


	//   ....[26]....
        /*03c4*/ 	.word	0x000030f0


	//   ....[27]....
        /*03c8*/ 	.word	0x00003130


	//   ....[28]....
        /*03cc*/ 	.word	0x00003170


	//   ....[29]....
        /*03d0*/ 	.word	0x000031a0


	//   ....[30]....
        /*03d4*/ 	.word	0x000031e0


	//   ....[31]....
        /*03d8*/ 	.word	0x00003230


	//   ....[32]....
        /*03dc*/ 	.word	0x00003260


	//   ....[33]....
        /*03e0*/ 	.word	0x00003290


	//   ....[34]....
        /*03e4*/ 	.word	0x000032d0


	//   ....[35]....
        /*03e8*/ 	.word	0x00003310


	//   ....[36]....
        /*03ec*/ 	.word	0x00003350


	//   ....[37]....
        /*03f0*/ 	.word	0x00003390


	//   ....[38]....
        /*03f4*/ 	.word	0x000033d0


	//   ....[39]....
        /*03f8*/ 	.word	0x000033f0


	//   ....[40]....
        /*03fc*/ 	.word	0x00003410


	//   ....[41]....
        /*0400*/ 	.word	0x00003430


	//   ....[42]....
        /*0404*/ 	.word	0x00003450


	//   ....[43]....
        /*0408*/ 	.word	0x00003470


	//   ....[44]....
        /*040c*/ 	.word	0x00003480


	//   ....[45]....
        /*0410*/ 	.word	0x000034a0


	//   ....[46]....
        /*0414*/ 	.word	0x000034c0


	//   ....[47]....
        /*0418*/ 	.word	0x000034e0


	//   ....[48]....
        /*041c*/ 	.word	0x00005700


	//   ....[49]....
        /*0420*/ 	.word	0x00005760


	//   ....[50]....
        /*0424*/ 	.word	0x000057c0


	//   ....[51]....
        /*0428*/ 	.word	0x00005820


	//   ....[52]....
        /*042c*/ 	.word	0x00005880


	//   ....[53]....
        /*0430*/ 	.word	0x00005900


	//   ....[54]....
        /*0434*/ 	.word	0x00005960


	//   ....[55]....
        /*0438*/ 	.word	0x000059c0


	//   ....[56]....
        /*043c*/ 	.word	0x00005a40


	//   ....[57]....
        /*0440*/ 	.word	0x00005aa0


	//   ....[58]....
        /*0444*/ 	.word	0x00005b20


	//   ....[59]....
        /*0448*/ 	.word	0x00005b80


	//   ....[60]....
        /*044c*/ 	.word	0x00005c00


	//   ....[61]....
        /*0450*/ 	.word	0x00005c60


	//   ....[62]....
        /*0454*/ 	.word	0x00005ce0


	//   ....[63]....
        /*0458*/ 	.word	0x00005d40


	//   ....[64]....
        /*045c*/ 	.word	0x00005dc0


	//   ....[65]....
        /*0460*/ 	.word	0x00005e20


	//   ....[66]....
        /*0464*/ 	.word	0x00005ea0


	//   ....[67]....
        /*0468*/ 	.word	0x00005f00


	//   ....[68]....
        /*046c*/ 	.word	0x00005f80


	//   ....[69]....
        /*0470*/ 	.word	0x00005fe0


	//   ....[70]....
        /*0474*/ 	.word	0x00006060


	//   ....[71]....
        /*0478*/ 	.word	0x000060c0


	//   ....[72]....
        /*047c*/ 	.word	0x00006140


	//   ....[73]....
        /*0480*/ 	.word	0x000061a0


	//   ....[74]....
        /*0484*/ 	.word	0x00006220


	//   ....[75]....
        /*0488*/ 	.word	0x00006280


	//   ....[76]....
        /*048c*/ 	.word	0x00006300


	//   ....[77]....
        /*0490*/ 	.word	0x00006360


	//   ....[78]....
        /*0494*/ 	.word	0x000063e0


	//   ....[79]....
        /*0498*/ 	.word	0x00006440


	//   ....[80]....
        /*049c*/ 	.word	0x000064c0


	//   ....[81]....
        /*04a0*/ 	.word	0x00006520


	//   ....[82]....
        /*04a4*/ 	.word	0x000065a0


	//   ....[83]....
        /*04a8*/ 	.word	0x00006600


	//   ....[84]....
        /*04ac*/ 	.word	0x00006680


	//   ....[85]....
        /*04b0*/ 	.word	0x000066e0


	//   ....[86]....
        /*04b4*/ 	.word	0x00006760


	//   ....[87]....
        /*04b8*/ 	.word	0x000067c0


	//   ....[88]....
        /*04bc*/ 	.word	0x00006840


	//   ....[89]....
        /*04c0*/ 	.word	0x000068a0


	//   ....[90]....
        /*04c4*/ 	.word	0x00006920


	//   ....[91]....
        /*04c8*/ 	.word	0x00006980


	//   ....[92]....
        /*04cc*/ 	.word	0x00006a00


	//   ....[93]....
        /*04d0*/ 	.word	0x00006a60


	//   ....[94]....
        /*04d4*/ 	.word	0x00006ae0


	//   ....[95]....
        /*04d8*/ 	.word	0x00006b40


	//   ....[96]....
        /*04dc*/ 	.word	0x00006bb0


	//   ....[97]....
        /*04e0*/ 	.word	0x00006c10


	//   ....[98]....
        /*04e4*/ 	.word	0x00006c80


	//   ....[99]....
        /*04e8*/ 	.word	0x00006ce0


	//   ....[100]....
        /*04ec*/ 	.word	0x00006d60


	//   ....[101]....
        /*04f0*/ 	.word	0x00006dc0


	//   ....[102]....
        /*04f4*/ 	.word	0x00006e40


	//   ....[103]....
        /*04f8*/ 	.word	0x00006ea0


	//   ....[104]....
        /*04fc*/ 	.word	0x00006f20


	//   ....[105]....
        /*0500*/ 	.word	0x00006f80


	//   ....[106]....
        /*0504*/ 	.word	0x00007000


	//   ....[107]....
        /*0508*/ 	.word	0x00007060


	//   ....[108]....
        /*050c*/ 	.word	0x000070e0


	//   ....[109]....
        /*0510*/ 	.word	0x00007140


	//   ....[110]....
        /*0514*/ 	.word	0x000071c0


	//   ....[111]....
        /*0518*/ 	.word	0x00007220


	//   ....[112]....
        /*051c*/ 	.word	0x00007290


	//   ....[113]....
        /*0520*/ 	.word	0x000072f0


	//   ....[114]....
        /*0524*/ 	.word	0x00007360


	//   ....[115]....
        /*0528*/ 	.word	0x000073c0


	//   ....[116]....
        /*052c*/ 	.word	0x00007430


	//----- nvinfo : EIATTR_SYSCALL_OFFSETS
	.align		4
.L_17127:
        /*0530*/ 	.byte	0x04, 0x46
        /*0532*/ 	.short	(.L_17129 - .L_17128)


	//   ....[0]....
.L_17128:
        /*0534*/ 	.word	0x00005590


	//   ....[1]....
        /*0538*/ 	.word	0x00005690


	//----- nvinfo : EIATTR_EXIT_INSTR_OFFSETS
	.align		4
.L_17129:
        /*053c*/ 	.byte	0x04, 0x1c
        /*053e*/ 	.short	(.L_17131 - .L_17130)


	//   ....[0]....
.L_17130:
        /*0540*/ 	.word	0x000000d0


	//   ....[1]....
        /*0544*/ 	.word	0x00004530


	//   ....[2]....
        /*0548*/ 	.word	0x00004570


	//   ....[3]....
        /*054c*/ 	.word	0x00005490


	//   ....[4]....
        /*0550*/ 	.word	0x000056a0


	//----- nvinfo : EIATTR_CRS_STACK_SIZE
	.align		4
.L_17131:
        /*0554*/ 	.byte	0x04, 0x1e
        /*0556*/ 	.short	(.L_17133 - .L_17132)
.L_17132:
        /*0558*/ 	.word	0x00000000


	//----- nvinfo : EIATTR_CBANK_PARAM_SIZE
	.align		4
.L_17133:
        /*055c*/ 	.byte	0x03, 0x19
        /*055e*/ 	.short	0x008c


	//----- nvinfo : EIATTR_PARAM_CBANK
	.align		4
        /*0560*/ 	.byte	0x04, 0x0a
        /*0562*/ 	.short	(.L_17135 - .L_17134)
	.align		4
.L_17134:
        /*0564*/ 	.word	index@(.nv.constant0._ZN4vllm25paged_attention_v2_kernelIthLi256ELi32ELi128ELNS_18Fp8KVCacheDataTypeE1ELb1ELi512EEEvPfS2_PT_PKS3_PKT0_S9_ifPKiSB_iPKfiiiSD_SD_iiiii)
        /*0568*/ 	.short	0x0210
        /*056a*/ 	.short	0x008c


	//----- nvinfo : EIATTR_SW_WAR
	.align		4
.L_17135:
        /*056c*/ 	.byte	0x04, 0x36
        /*056e*/ 	.short	(.L_17137 - .L_17136)
.L_17136:
        /*0570*/ 	.word	0x00000008
.L_17137:


//--------------------- .nv.info._ZN4vllm25paged_attention_v2_kernelIthLi192ELi32ELi128ELNS_18Fp8KVCacheDataTypeE1ELb1ELi512EEEvPfS2_PT_PKS3_PKT0_S9_ifPKiSB_iPKfiiiSD_SD_iiiii --------------------------
	.section	.nv.info._ZN4vllm25paged_attention_v2_kernelIthLi192ELi32ELi128ELNS_18Fp8KVCacheDataTypeE1ELb1ELi512EEEvPfS2_PT_PKS3_PKT0_S9_ifPKiSB_iPKfiiiSD_SD_iiiii,"",@"SHT_CUDA_INFO"
	.sectionflags	@""
	.align	4


	//----- nvinfo : EIATTR_CUDA_API_VERSION
	.align		4
        /*0000*/ 	.byte	0x04, 0x37
        /*0002*/ 	.short	(.L_17139 - .L_17138)
.L_17138:
        /*0004*/ 	.word	0x00000082


	//----- nvinfo : EIATTR_KPARAM_INFO
	.align		4
.L_17139:
        /*0008*/ 	.byte	0x04, 0x17
        /*000a*/ 	.short	(.L_17141 - .L_17140)
.L_17140:
        /*000c*/ 	.word	0x00000000
        /*0010*/ 	.short	0x0015
        /*0012*/ 	.short	0x0088
        /*0014*/ 	.byte	0x00, 0xf0, 0x11, 0x00


	//----- nvinfo : EIATTR_KPARAM_INFO
	.align		4
.L_17141:
        /*0018*/ 	.byte	0x04, 0x17
        /*001a*/ 	.short	(.L_17143 - .L_17142)
.L_17142:
        /*001c*/ 	.word	0x00000000
        /*0020*/ 	.short	0x0014
        /*0022*/ 	.short	0x0084
        /*0024*/ 	.byte	0x00, 0xf0, 0x11, 0x00


	//----- nvinfo : EIATTR_KPARAM_INFO
	.align		4
.L_17143:
        /*0028*/ 	.byte	0x04, 0x17
        /*002a*/ 	.short	(.L_17145 - .L_17144)
.L_17144:
        /*002c*/ 	.word	0x00000000
        /*0030*/ 	.short	0x0013
        /*0032*/ 	.short	0x0080
        /*0034*/ 	.byte	0x00, 0xf0, 0x11, 0x00


	//----- nvinfo : EIATTR_KPARAM_INFO
	.align		4
.L_17145:
        /*0038*/ 	.byte	0x04, 0x17
        /*003a*/ 	.short	(.L_17147 - .L_17146)
.L_17146:
        /*003c*/ 	.word	0x00000000
        /*0040*/ 	.short	0x0012
        /*0042*/ 	.short	0x007c
        /*0044*/ 	.byte	0x00, 0xf0, 0x11, 0x00


	//----- nvinfo : EIATTR_KPARAM_INFO
	.align		4
.L_17147:
        /*0048*/ 	.byte	0x04, 0x17
        /*004a*/ 	.short	(.L_17149 - .L_17148)
.L_17148:
        /*004c*/ 	.word	0x00000000
        /*0050*/ 	.short	0x0011
        /*0052*/ 	.short	0x0078
        /*0054*/ 	.byte	0x00, 0xf0, 0x11, 0x00


	//----- nvinfo : EIATTR_KPARAM_INFO
	.align		4
.L_17149:
        /*0058*/ 	.byte	0x04, 0x17
        /*005a*/ 	.short	(.L_17151 - .L_17150)
.L_17150:
        /*005c*/ 	.word	0x00000000
        /*0060*/ 	.short	0x0010
        /*0062*/ 	.short	0x0070
        /*0064*/ 	.byte	0x00, 0xf0, 0x21, 0x00


	//----- nvinfo : EIATTR_KPARAM_INFO
	.align		4
.L_17151:
        /*0068*/ 	.byte	0x04, 0x17
        /*006a*/ 	.short	(.L_17153 - .L_17152)
.L_17152:
        /*006c*/ 	.word	0x00000000
        /*0070*/ 	.short	0x000f
        /*0072*/ 	.short	0x0068
        /*0074*/ 	.byte	0x00, 0xf0, 0x21, 0x00


	//----- nvinfo : EIATTR_KPARAM_INFO
	.align		4
.L_17153:
        /*0078*/ 	.byte	0x04, 0x17
        /*007a*/ 	.short	(.L_17155 - .L_17154)
.L_17154:
        /*007c*/ 	.word	0x00000000
        /*0080*/ 	.short	0x000e
        /*0082*/ 	.short	0x0060
        /*0084*/ 	.byte	0x00, 0xf0, 0x11, 0x00


	//----- nvinfo : EIATTR_KPARAM_INFO
	.align		4
.L_17155:
        /*0088*/ 	.byte	0x04, 0x17
        /*008a*/ 	.short	(.L_17157 - .L_17156)
.L_17156:
        /*008c*/ 	.word	0x00000000
        /*0090*/ 	.short	0x000d
        /*0092*/ 	.short	0x005c
        /*0094*/ 	.byte	0x00, 0xf0, 0x11, 0x00


	//----- nvinfo : EIATTR_KPARAM_INFO
	.align		4
.L_17157:
        /*0098*/ 	.byte	0x04, 0x17
        /*009a*/ 	.short	(.L_17159 - .L_17158)
.L_17158:
        /*009c*/ 	.word	0x00000000
        /*00a0*/ 	.short	0x000c
        /*00a2*/ 	.short	0x0058
        /*00a4*/ 	.byte	0x00, 0xf0, 0x11, 0x00


	//----- nvinfo : EIATTR_KPARAM_INFO
	.align		4
.L_17159:
        /*00a8*/ 	.byte	0x04, 0x17
        /*00aa*/ 	.short	(.L_17161 - .L_17160)
.L_17160:
        /*00ac*/ 	.word	0x00000000
        /*00b0*/ 	.short	0x000b
        /*00b2*/ 	.short	0x0050
        /*00b4*/ 	.byte	0x00, 0xf0, 0x21, 0x00


	//----- nvinfo : EIATTR_KPARAM_INFO
	.align		4
.L_17161:
        /*00b8*/ 	.byte	0x04, 0x17
        /*00ba*/ 	.short	(.L_17163 - .L_17162)
.L_17162:
        /*00bc*/ 	.word	0x00000000
        /*00c0*/ 	.short	0x000a
        /*00c2*/ 	.short	0x0048
        /*00c4*/ 	.byte	0x00, 0xf0, 0x11, 0x00


	//----- nvinfo : EIATTR_KPARAM_INFO
	.align		4
.L_17163:
        /*00c8*/ 	.byte	0x04, 0x17
        /*00ca*/ 	.short	(.L_17165 - .L_17164)
.L_17164:
        /*00cc*/ 	.word	0x00000000
        /*00d0*/ 	.short	0x0009
        /*00d2*/ 	.short	0x0040
        /*00d4*/ 	.byte	0x00, 0xf0, 0x21, 0x00


	//----- nvinfo : EIATTR_KPARAM_INFO
	.align		4
.L_17165:
        /*00d8*/ 	.byte	0x04, 0x17
        /*00da*/ 	.short	(.L_17167 - .L_17166)
.L_17166:
        /*00dc*/ 	.word	0x00000000
        /*00e0*/ 	.short	0x0008
        /*00e2*/ 	.short	0x0038
        /*00e4*/ 	.byte	0x00, 0xf0, 0x21, 0x00


	//----- nvinfo : EIATTR_KPARAM_INFO
	.align		4
.L_17167:
        /*00e8*/ 	.byte	0x04, 0x17
        /*00ea*/ 	.short	(.L_17169 - .L_17168)
.L_17168:
        /*00ec*/ 	.word	0x00000000
        /*00f0*/ 	.short	0x0007
        /*00f2*/ 	.short	0x0034
        /*00f4*/ 	.byte	0x00, 0xf0, 0x11, 0x00


	//----- nvinfo : EIATTR_KPARAM_INFO
	.align		4
.L_17169:
        /*00f8*/ 	.byte	0x04, 0x17
        /*00fa*/ 	.short	(.L_17171 - .L_17170)
.L_17170:
        /*00fc*/ 	.word	0x00000000
        /*0100*/ 	.short	0x0006
        /*0102*/ 	.short	0x0030
        /*0104*/ 	.byte	0x00, 0xf0, 0x11, 0x00


	//----- nvinfo : EIATTR_KPARAM_INFO
	.align		4
.L_17171:
        /*0108*/ 	.byte	0x04, 0x17
        /*010a*/ 	.short	(.L_17173 - .L_17172)
.L_17172:
        /*010c*/ 	.word	0x00000000
        /*0110*/ 	.short	0x0005
        /*0112*/ 	.short	0x0028
        /*0114*/ 	.byte	0x00, 0xf0, 0x21, 0x00


	//----- nvinfo : EIATTR_KPARAM_INFO
	.align		4
.L_17173:
        /*0118*/ 	.byte	0x04, 0x17
        /*011a*/ 	.short	(.L_17175 - .L_17174)
.L_17174:
        /*011c*/ 	.word	0x00000000
        /*0120*/ 	.short	0x0004
        /*0122*/ 	.short	0x0020
        /*0124*/ 	.byte	0x00, 0xf0, 0x21, 0x00


	//----- nvinfo : EIATTR_KPARAM_INFO
	.align		4
.L_17175:
        /*0128*/ 	.byte	0x04, 0x17
        /*012a*/ 	.short	(.L_17177 - .L_17176)
.L_17176:
        /*012c*/ 	.word	0x00000000
        /*0130*/ 	.short	0x0003
        /*0132*/ 	.short	0x0018
        /*0134*/ 	.byte	0x00, 0xf0, 0x21, 0x00


	//----- nvinfo : EIATTR_KPARAM_INFO
	.align		4
.L_17177:
        /*0138*/ 	.byte	0x04, 0x17
        /*013a*/ 	.short	(.L_17179 - .L_17178)
.L_17178:
        /*013c*/ 	.word	0x00000000
        /*0140*/ 	.short	0x0002
        /*0142*/ 	.short	0x0010
        /*0144*/ 	.byte	0x00, 0xf0, 0x21, 0x00


	//----- nvinfo : EIATTR_KPARAM_INFO
	.align		4
.L_17179:
        /*0148*/ 	.byte	0x04, 0x17
        /*014a*/ 	.short	(.L_17181 - .L_17180)
.L_17180:
        /*014c*/ 	.word	0x00000000
        /*0150*/ 	.short	0x0001
        /*0152*/ 	.short	0x0008
        /*0154*/ 	.byte	0x00, 0xf0, 0x21, 0x00


	//----- nvinfo : EIATTR_KPARAM_INFO
	.align		4
.L_17181:
        /*0158*/ 	.byte	0x04, 0x17
        /*015a*/ 	.short	(.L_17183 - .L_17182)
.L_17182:
        /*015c*/ 	.word	0x00000000
        /*0160*/ 	.short	0x0000
        /*0162*/ 	.short	0x0000
        /*0164*/ 	.byte	0x00, 0xf0, 0x21, 0x00


	//----- nvinfo : EIATTR_SPARSE_MMA_MASK
	.align		4
.L_17183:
        /*0168*/ 	.byte	0x03, 0x50
        /*016a*/ 	.short	0x0000


	//----- nvinfo : EIATTR_MAXREG_COUNT
	.align		4
        /*016c*/ 	.byte	0x03, 0x1b
        /*016e*/ 	.short	0x00ff


	//----- nvinfo : EIATTR_NUM_BARRIERS
	.align		4
        /*0170*/ 	.byte	0x02, 0x4c
        /*0172*/ 	.byte	0x01
	.zero		1


	//----- nvinfo : EIATTR_EXTERNS
	.align		4
        /*0174*/ 	.byte	0x04, 0x0f
        /*0176*/ 	.short	(.L_17185 - .L_17184)


	//   ....[0]....
	.align		4
.L_17184:
        /*0178*/ 	.word	index@(__assertfail)


	//----- nvinfo : EIATTR_MERCURY_ISA_VERSION
	.align		4
.L_17185:
        /*017c*/ 	.byte	0x03, 0x5f
        /*017e*/ 	.short	0x0101


	//----- nvinfo : EIATTR_COOP_GROUP_MASK_REGIDS
	.align		4
        /*0180*/ 	.byte	0x04, 0x29
        /*0182*/ 	.short	(.L_17187 - .L_17186)


	//   ....[0]....
.L_17186:
        /*0184*/ 	.word	0xffffffff


	//   ....[1]....
        /*0188*/ 	.word	0xffffffff


	//   ....[2]....
        /*018c*/ 	.word	0xffffffff


	//   ....[3]....
        /*0190*/ 	.word	0xffffffff


	//   ....[4]....
        /*0194*/ 	.word	0xffffffff


	//   ....[5]....
        /*0198*/ 	.word	0xffffffff


	//   ....[6]....
        /*019c*/ 	.word	0xffffffff


	//   ....[7]....
        /*01a0*/ 	.word	0xffffffff


	//   ....[8]....
        /*01a4*/ 	.word	0xffffffff


	//   ....[9]....
        /*01a8*/ 	.word	0xffffffff


	//   ....[10]....
        /*01ac*/ 	.word	0xffffffff


	//   ....[11]....
        /*01b0*/ 	.word	0xffffffff


	//   ....[12]....
        /*01b4*/ 	.word	0xffffffff


	//   ....[13]....
        /*01b8*/ 	.word	0xffffffff


	//   ....[14]....
        /*01bc*/ 	.word	0xffffffff


	//   ....[15]....
        /*01c0*/ 	.word	0xffffffff


	//   ....[16]....
        /*01c4*/ 	.word	0xffffffff


	//   ....[17]....
        /*01c8*/ 	.word	0xffffffff


	//   ....[18]....
        /*01cc*/ 	.word	0xffffffff


	//   ....[19]....
        /*01d0*/ 	.word	0xffffffff


	//   ....[20]....
        /*01d4*/ 	.word	0xffffffff


	//   ....[21]....
        /*01d8*/ 	.word	0xffffffff


	//   ....[22]....
        /*01dc*/ 	.word	0xffffffff


	//   ....[23]....
        /*01e0*/ 	.word	0xffffffff


	//   ....[24]....
        /*01e4*/ 	.word	0xffffffff


	//   ....[25]....
        /*01e8*/ 	.word	0xffffffff


	//   ....[26]....
        /*01ec*/ 	.word	0xffffffff


	//   ....[27]....
        /*01f0*/ 	.word	0xffffffff


	//   ....[28]....
        /*01f4*/ 	.word	0xffffffff


	//   ....[29]....
        /*01f8*/ 	.word	0xffffffff


	//   ....[30]....
        /*01fc*/ 	.word	0xffffffff


	//   ....[31]....
        /*0200*/ 	.word	0xffffffff


	//   ....[32]....
        /*0204*/ 	.word	0xffffffff


	//   ....[33]....
        /*0208*/ 	.word	0xffffffff


	//   ....[34]....
        /*020c*/ 	.word	0xffffffff


	//   ....[35]....
        /*0210*/ 	.word	0xffffffff


	//   ....[36]....
        /*0214*/ 	.word	0xffffffff


	//   ....[37]....
        /*0218*/ 	.word	0xffffffff


	//   ....[38]....
        /*021c*/ 	.word	0xffffffff


	//   ....[39]....
        /*0220*/ 	.word	0xffffffff


	//   ....[40]....
        /*0224*/ 	.word	0x0500000f


	//   ....[41]....
        /*0228*/ 	.word	0x0500000f


	//   ....[42]....
        /*022c*/ 	.word	0x0500000f


	//   ....[43]....
        /*0230*/ 	.word	0x0500000f


	//   ....[44]....
        /*0234*/ 	.word	0x0500000f


	//   ....[45]....
        /*0238*/ 	.word	0x0500000f


	//   ....[46]....
        /*023c*/ 	.word	0x0500000f


	//   ....[47]....
        /*0240*/ 	.word	0x0500000f


	//   ....[48]....
        /*0244*/ 	.word	0x0500000f


	//   ....[49]....
        /*0248*/ 	.word	0x0500000f


	//   ....[50]....
        /*024c*/ 	.word	0x0500000f


	//   ....[51]....
        /*0250*/ 	.word	0x0500000f


	//   ....[52]....
        /*0254*/ 	.word	0x0500000f


	//   ....[53]....
        /*0258*/ 	.word	0x0500000f


	//   ....[54]....
        /*025c*/ 	.word	0x0500000f


	//   ....[55]....
        /*0260*/ 	.word	0x0500000f


	//   ....[56]....
        /*0264*/ 	.word	0x0500000f


	//   ....[57]....
        /*0268*/ 	.word	0x0500000f


	//   ....[58]....
        /*026c*/ 	.word	0x0500000f


	//   ....[59]....
        /*0270*/ 	.word	0x0500000f


	//   ....[60]....
        /*0274*/ 	.word	0x0500000f


	//   ....[61]....
        /*0278*/ 	.word	0x0500000f


	//   ....[62]....
        /*027c*/ 	.word	0x0500000f


	//   ....[63]....
        /*0280*/ 	.word	0x0500000f


	//   ....[64]....
        /*0284*/ 	.word	0x0500000f


	//   ....[65]....
        /*0288*/ 	.word	0x0500000f


	//   ....[66]....
        /*028c*/ 	.word	0x0500000f


	//   ....[67]....
        /*0290*/ 	.word	0x0500000f


	//   ....[68]....
        /*0294*/ 	.word	0x0500000f


	//   ....[69]....
        /*0298*/ 	.word	0x0500000f


	//   ....[70]....
        /*029c*/ 	.word	0x0500000f


	//   ....[71]....
        /*02a0*/ 	.word	0x0500000f


	//   ....[72]....
        /*02a4*/ 	.word	0x0500000f


	//   ....[73]....
        /*02a8*/ 	.word	0x0500000f


	//   ....[74]....
        /*02ac*/ 	.word	0x0500000f


	//   ....[75]....
        /*02b0*/ 	.word	0x0500000f


	//   ....[76]....
        /*02b4*/ 	.word	0x0500000f


	//   ....[77]....
        /*02b8*/ 	.word	0x0500000f


	//   ....[78]....
        /*02bc*/ 	.word	0x0500000f


	//   ....[79]....
        /*02c0*/ 	.word	0x0500000f


	//   ....[80]....
        /*02c4*/ 	.word	0x0500000f


	//   ....[81]....
        /*02c8*/ 	.word	0x0500000f


	//   ....[82]....
        /*02cc*/ 	.word	0x0500000f


	//   ....[83]....
        /*02d0*/ 	.word	0x0500000f


	//   ....[84]....
        /*02d4*/ 	.word	0x0500000f


	//   ....[85]....
        /*02d8*/ 	.word	0x0500000f


	//   ....[86]....
        /*02dc*/ 	.word	0x0500000f


	//   ....[87]....
        /*02e0*/ 	.word	0x0500000f


	//   ....[88]....
        /*02e4*/ 	.word	0x0500000f


	//   ....[89]....
        /*02e8*/ 	.word	0x0500000f


	//   ....[90]....
        /*02ec*/ 	.word	0x0500000f


	//   ....[91]....
        /*02f0*/ 	.word	0x0500000f


	//   ....[92]....
        /*02f4*/ 	.word	0x0500000f


	//----- nvinfo : EIATTR_COOP_GROUP_INSTR_OFFSETS
	.align		4
.L_17187:
        /*02f8*/ 	.byte	0x04, 0x28
        /*02fa*/ 	.short	(.L_17189 - .L_17188)


	//   ....[0]....
.L_17188:
        /*02fc*/ 	.word	0x00000c20


	//   ....[1]....
        /*0300*/ 	.word	0x00000c50


	//   ....[2]....
        /*0304*/ 	.word	0x00000c70


	//   ....[3]....
        /*0308*/ 	.word	0x00000c90


	//   ....[4]....
        /*030c*/ 	.word	0x00000cb0


	//   ....[5]....
        /*0310*/ 	.word	0x00000de0


	//   ....[6]....
        /*0314*/ 	.word	0x00000e00


	//   ....[7]....
        /*0318*/ 	.word	0x00000e20


	//   ....[8]....
        /*031c*/ 	.word	0x00001ce0


	//   ....[9]....
        /*0320*/ 	.word	0x00001d60


	//   ....[10]....
        /*0324*/ 	.word	0x00001d90


	//   ....[11]....
        /*0328*/ 	.word	0x00001de0


	//   ....[12]....
        /*032c*/ 	.word	0x00001e30


	//   ....[13]....
        /*0330*/ 	.word	0x00001e80


	//   ....[14]....
        /*0334*/ 	.word	0x00001ea0


	//   ....[15]....
        /*0338*/ 	.word	0x00001ec0


	//   ....[16]....
        /*033c*/ 	.word	0x00002e50


	//   ....[17]....
        /*0340*/ 	.word	0x00002e90


	//   ....[18]....
        /*0344*/ 	.word	0x00002ed0


	//   ....[19]....
        /*0348*/ 	.word	0x00002f10


	//   ....[20]....
        /*034c*/ 	.word	0x00002f50


	//   ....[21]....
        /*0350*/ 	.word	0x00002f90


	//   ....[22]....
        /*0354*/ 	.word	0x00002fb0


	//   ....[23]....
        /*0358*/ 	.word	0x00002ff0


	//   ....[24]....
        /*035c*/ 	.word	0x00003030


	//   ....[25]....
        /*0360*/ 	.word	0x00003070


	//   ....[26]....
        /*0364*/ 	.word	0x000030a0


	//   ....[27]....
        /*0368*/ 	.word	0x000030d0


	//   ....[28]....
        /*036c*/ 	.word	0x000030f0


	//   ....[29]....
        /*0370*/ 	.word	0x00003110


	//   ....[30]....
        /*0374*/ 	.word	0x00003130


	//   ....[31]....
        /*0378*/ 	.word	0x00003170


	//   ....[32]....
        /*037c*/ 	.word	0x000031b0


	//   ....[33]....
        /*0380*/ 	.word	0x000031f0


	//   ....[34]....
        /*0384*/ 	.word	0x00003230


	//   ....[35]....
        /*0388*/ 	.word	0x00003260


	//   ....[36]....
        /*038c*/ 	.word	0x00003290


	//   ....[37]....
        /*0390*/ 	.word	0x000032b0


	//   ....[38]....
        /*0394*/ 	.word	0x000032d0


	//   ....[39]....
        /*0398*/ 	.word	0x000032f0


	//   ....[40]....
        /*039c*/ 	.word	0x00004cb0


	//   ....[41]....
        /*03a0*/ 	.word	0x00004d10


	//   ....[42]....
        /*03a4*/ 	.word	0x00004d70


	//   ....[43]....
        /*03a8*/ 	.word	0x00004dd0


	//   ....[44]....
        /*03ac*/ 	.word	0x00004e30


	//   ....[45]....
        /*03b0*/ 	.word	0x00004eb0


	//   ....[46]....
        /*03b4*/ 	.word	0x00004f20


	//   ....[47]....
        /*03b8*/ 	.word	0x00004f80


	//   ....[48]....
        /*03bc*/ 	.word	0x00005000


	//   ....[49]....
        /*03c0*/ 	.word	0x00005060


	//   ....[50]....
        /*03c4*/ 	.word	0x000050e0


	//   ....[51]....
        /*03c8*/ 	.word	0x00005140


	//   ....[52]....
        /*03cc*/ 	.word	0x000051c0


	//   ....[53]....
        /*03d0*/ 	.word	0x00005220


	//   ....[54]....
        /*03d4*/ 	.word	0x000052a0


	//   ....[55]....
        /*03d8*/ 	.word	0x00005300


	//   ....[56]....
        /*03dc*/ 	.word	0x00005380


	//   ....[57]....
        /*03e0*/ 	.word	0x000053e0


	//   ....[58]....
        /*03e4*/ 	.word	0x00005460


	//   ....[59]....
        /*03e8*/ 	.word	0x000054c0


	//   ....[60]....
        /*03ec*/ 	.word	0x00005540


	//   ....[61]....
        /*03f0*/ 	.word	0x000055a0


	//   ....[62]....
        /*03f4*/ 	.word	0x00005620


	//   ....[63]....
        /*03f8*/ 	.word	0x00005680


	//   ....[64]....
        /*03fc*/ 	.word	0x00005700


	//   ....[65]....
        /*0400*/ 	.word	0x00005760


	//   ....[66]....
        /*0404*/ 	.word	0x000057e0


	//   ....[67]....
        /*0408*/ 	.word	0x00005840


	//   ....[68]....
        /*040c*/ 	.word	0x000058c0


	//   ....[69]....
        /*0410*/ 	.word	0x00005920


	//   ....[70]....
        /*0414*/ 	.word	0x000059a0


	//   ....[71]....
        /*0418*/ 	.word	0x00005a00


	//   ....[72]....
        /*041c*/ 	.word	0x00005a70


	//   ....[73]....
        /*0420*/ 	.word	0x00005ad0


	//   ....[74]....
        /*0424*/ 	.word	0x00005b40


	//   ....[75]....
        /*0428*/ 	.word	0x00005ba0


	//   ....[76]....
        /*042c*/ 	.word	0x00005c20


	//   ....[77]....
        /*0430*/ 	.word	0x00005c80


	//   ....[78]....
        /*0434*/ 	.word	0x00005d00


	//   ....[79]....
        /*0438*/ 	.word	0x00005d60


	//   ....[80]....
        /*043c*/ 	.word	0x00005de0


	//   ....[81]....
        /*0440*/ 	.word	0x00005e40


	//   ....[82]....
        /*0444*/ 	.word	0x00005ec0


	//   ....[83]....
        /*0448*/ 	.word	0x00005f20


	//   ....[84]....
        /*044c*/ 	.word	0x00005fa0


	//   ....[85]....
        /*0450*/ 	.word	0x00006000


	//   ....[86]....
        /*0454*/ 	.word	0x00006080


	//   ....[87]....
        /*0458*/ 	.word	0x000060e0


	//   ....[88]....
        /*045c*/ 	.word	0x00006160


	//   ....[89]....
        /*0460*/ 	.word	0x000061c0


	//   ....[90]....
        /*0464*/ 	.word	0x00006220


	//   ....[91]....
        /*0468*/ 	.word	0x000062a0


	//   ....[92]....
        /*046c*/ 	.word	0x00006310


	//----- nvinfo : EIATTR_SYSCALL_OFFSETS
	.align		4
.L_17189:
        /*0470*/ 	.byte	0x04, 0x46
        /*0472*/ 	.short	(.L_17191 - .L_17190)


	//   ....[0]....
.L_17190:
        /*0474*/ 	.word	0x00004b40


	//   ....[1]....
        /*0478*/ 	.word	0x00004c40


	//----- nvinfo : EIATTR_EXIT_INSTR_OFFSETS
	.align		4
.L_17191:
        /*047c*/ 	.byte	0x04, 0x1c
        /*047e*/ 	.short	(.L_17193 - .L_17192)


	//   ....[0]....
.L_17192:
        /*0480*/ 	.word	0x000000d0


	//   ....[1]....
        /*0484*/ 	.word	0x00003ec0


	//   ....[2]....
        /*0488*/ 	.word	0x00003f10


	//   ....[3]....
        /*048c*/ 	.word	0x00004a40


	//   ....[4]....
        /*0490*/ 	.word	0x00004c50


	//----- nvinfo : EIATTR_CRS_STACK_SIZE
	.align		4
.L_17193:
        /*0494*/ 	.byte	0x04, 0x1e
        /*0496*/ 	.short	(.L_17195 - .L_17194)
.L_17194:
        /*0498*/ 	.word	0x00000000


	//----- nvinfo : EIATTR_CBANK_PARAM_SIZE
	.align		4
.L_17195:
        /*049c*/ 	.byte	0x03, 0x19
        /*049e*/ 	.short	0x008c


	//----- nvinfo : EIATTR_PARAM_CBANK
	.align		4
        /*04a0*/ 	.byte	0x04, 0x0a
        /*04a2*/ 	.short	(.L_17197 - .L_17196)
	.align		4
.L_17196:
        /*04a4*/ 	.word	index@(.nv.constant0._ZN4vllm25paged_attention_v2_kernelIthLi192ELi32ELi128ELNS_18Fp8KVCacheDataTypeE1ELb1ELi512EEEvPfS2_PT_PKS3_PKT0_S9_ifPKiSB_iPKfiiiSD_SD_iiiii)
        /*04a8*/ 	.short	0x0210
        /*04aa*/ 	.short	0x008c


	//----- nvinfo : EIATTR_SW_WAR
	.align		4
.L_17197:
        /*04ac*/ 	.byte	0x04, 0x36
        /*04ae*/ 	.short	(.L_17199 - .L_17198)
.L_17198:
        /*04b0*/ 	.word	0x00000008
.L_17199:


//--------------------- .nv.info._ZN4vllm25paged_attention_v2_kernelIthLi128ELi32ELi128ELNS_18Fp8KVCacheDataTypeE1ELb1ELi512EEEvPfS2_PT_PKS3_PKT0_S9_ifPKiSB_iPKfiiiSD_SD_iiiii --------------------------
	.section	.nv.info._ZN4vllm25paged_attention_v2_kernelIthLi128ELi32ELi128ELNS_18Fp8KVCacheDataTypeE1ELb1ELi512EEEvPfS2_PT_PKS3_PKT0_S9_ifPKiSB_iPKfiiiSD_SD_iiiii,"",@"SHT_CUDA_INFO"
	.sectionflags	@""
	.align	4


	//----- nvinfo : EIATTR_CUDA_API_VERSION
	.align		4
        /*0000*/ 	.byte	0x04, 0x37
        /*0002*/ 	.short	(.L_17201 - .L_17200)
.L_17200:
        /*0004*/ 	.word	0x00000082


	//----- nvinfo : EIATTR_KPARAM_INFO
	.align		4
.L_17201:
        /*0008*/ 	.byte	0x04, 0x17
        /*000a*/ 	.short	(.L_17203 - .L_17202)
.L_17202:
        /*000c*/ 	.word	0x00000000
        /*0010*/ 	.short	0x0015
        /*0012*/ 	.short	0x0088
        /*0014*/ 	.byte	0x00, 0xf0, 0x11, 0x00


	//----- nvinfo : EIATTR_KPARAM_INFO
	.align		4
.L_17203:
        /*0018*/ 	.byte	0x04, 0x17
        /*001a*/ 	.short	(.L_17205 - .L_17204)
.L_17204:
        /*001c*/ 	.word	0x00000000
        /*0020*/ 	.short	0x0014
        /*0022*/ 	.short	0x0084
        /*0024*/ 	.byte	0x00, 0xf0, 0x11, 0x00


	//----- nvinfo : EIATTR_KPARAM_INFO
	.align		4
.L_17205:
        /*0028*/ 	.byte	0x04, 0x17
        /*002a*/ 	.short	(.L_17207 - .L_17206)
.L_17206:
        /*002c*/ 	.word	0x00000000
        /*0030*/ 	.short	0x0013
        /*0032*/ 	.short	0x0080
        /*0034*/ 	.byte	0x00, 0xf0, 0x11, 0x00


	//----- nvinfo : EIATTR_KPARAM_INFO
	.align		4
.L_17207:
        /*0038*/ 	.byte	0x04, 0x17
        /*003a*/ 	.short	(.L_17209 - .L_17208)
.L_17208:
        /*003c*/ 	.word	0x00000000
        /*0040*/ 	.short	0x0012
        /*0042*/ 	.short	0x007c
        /*0044*/ 	.byte	0x00, 0xf0, 0x11, 0x00


	//----- nvinfo : EIATTR_KPARAM_INFO
	.align		4
.L_17209:
        /*0048*/ 	.byte	0x04, 0x17
        /*004a*/ 	.short	(.L_17211 - .L_17210)
.L_17210:
        /*004c*/ 	.word	0x00000000
        /*0050*/ 	.short	0x0011
        /*0052*/ 	.short	0x0078
        /*0054*/ 	.byte	0x00, 0xf0, 0x11, 0x00


	//----- nvinfo : EIATTR_KPARAM_INFO
	.align		4
.L_17211:
        /*0058*/ 	.byte	0x04, 0x17
        /*005a*/ 	.short	(.L_17213 - .L_17212)
.L_17212:
        /*005c*/ 	.word	0x00000000
        /*0060*/ 	.short	0x0010
        /*0062*/ 	.short	0x0070
        /*0064*/ 	.byte	0x00, 0xf0, 0x21, 0x00


	//----- nvinfo : EIATTR_KPARAM_INFO
	.align		4
.L_17213:
        /*0068*/ 	.byte	0x04, 0x17
        /*006a*/ 	.short	(.L_17215 - .L_17214)
.L_17214:
        /*006c*/ 	.word	0x00000000
        /*0070*/ 	.short	0x000f
        /*0072*/ 	.short	0x0068
        /*0074*/ 	.byte	0x00, 0xf0, 0x21, 0x00


	//----- nvinfo : EIATTR_KPARAM_INFO
	.align		4
.L_17215:
        /*0078*/ 	.byte	0x04, 0x17
        /*007a*/ 	.short	(.L_17217 - .L_17216)
.L_17216:
        /*007c*/ 	.word	0x00000000
        /*0080*/ 	.short	0x000e
        /*0082*/ 	.short	0x0060
        /*0084*/ 	.byte	0x00, 0xf0, 0x11, 0x00


	//----- nvinfo : EIATTR_KPARAM_INFO
	.align		4
.L_17217:
        /*0088*/ 	.byte	0x04, 0x17
        /*008a*/ 	.short	(.L_17219 - .L_17218)
.L_17218:
        /*008c*/ 	.word	0x00000000
        /*0090*/ 	.short	0x000d
        /*0092*/ 	.short	0x005c
        /*0094*/ 	.byte	0x00, 0xf0, 0x11, 0x00


	//----- nvinfo : EIATTR_KPARAM_INFO
	.align		4
.L_17219:
        /*0098*/ 	.byte	0x04, 0x17
        /*009a*/ 	.short	(.L_17221 - .L_17220)
.L_17220:
        /*009c*/ 	.word	0x00000000
        /*00a0*/ 	.short	0x000c
        /*00a2*/ 	.short	0x0058
        /*00a4*/ 	.byte	0x00, 0xf0, 0x11, 0x00


	//----- nvinfo : EIATTR_KPARAM_INFO
	.align		4
.L_17221:
        /*00a8*/ 	.byte	0x04, 0x17
        /*00aa*/ 	.short	(.L_17223 - .L_17222)
.L_17222:
        /*00ac*/ 	.word	0x00000000
        /*00b0*/ 	.short	0x000b
        /*00b2*/ 	.short	0x0050
        /*00b4*/ 	.byte	0x00, 0xf0, 0x21, 0x00


	//----- nvinfo : EIATTR_KPARAM_INFO
	.align		4
.L_17223:
        /*00b8*/ 	.byte	0x04, 0x17
        /*00ba*/ 	.short	(.L_17225 - .L_17224)
.L_17224:
        /*00bc*/ 	.word	0x00000000
        /*00c0*/ 	.short	0x000a
        /*00c2*/ 	.short	0x0048
        /*00c4*/ 	.byte	0x00, 0xf0, 0x11, 0x00


	//----- nvinfo : EIATTR_KPARAM_INFO
	.align		4
.L_17225:
        /*00c8*/ 	.byte	0x04, 0x17
        /*00ca*/ 	.short	(.L_17227 - .L_17226)
.L_17226:
        /*00cc*/ 	.word	0x00000000
        /*00d0*/ 	.short	0x0009
        /*00d2*/ 	.short	0x0040
        /*00d4*/ 	.byte	0x00, 0xf0, 0x21, 0x00


	//----- nvinfo : EIATTR_KPARAM_INFO
	.align		4
.L_17227:
        /*00d8*/ 	.byte	0x04, 0x17
        /*00da*/ 	.short	(.L_17229 - .L_17228)
.L_17228:
        /*00dc*/ 	.word	0x00000000
        /*00e0*/ 	.short	0x0008
        /*00e2*/ 	.short	0x0038
        /*00e4*/ 	.byte	0x00, 0xf0, 0x21, 0x00


	//----- nvinfo : EIATTR_KPARAM_INFO
	.align		4
.L_17229:
        /*00e8*/ 	.byte	0x04, 0x17
        /*00ea*/ 	.short	(.L_17231 - .L_17230)
.L_17230:
        /*00ec*/ 	.word	0x00000000
        /*00f0*/ 	.short	0x0007
        /*00f2*/ 	.short	0x0034
        /*00f4*/ 	.byte	0x00, 0xf0, 0x11, 0x00


	//----- nvinfo : EIATTR_KPARAM_INFO
	.align		4
.L_17231:
        /*00f8*/ 	.byte	0x04, 0x17
        /*00fa*/ 	.short	(.L_17233 - .L_17232)
.L_17232:
        /*00fc*/ 	.word	0x00000000
        /*0100*/ 	.short	0x0006
        /*0102*/ 	.short	0x0030
        /*0104*/ 	.byte	0x00, 0xf0, 0x11, 0x00


	//----- nvinfo : EIATTR_KPARAM_INFO
	.align		4
.L_17233:
        /*0108*/ 	.byte	0x04, 0x17
        /*010a*/ 	.short	(.L_17235 - .L_17234)
.L_17234:
        /*010c*/ 	.word	0x00000000
        /*0110*/ 	.short	0x0005
        /*0112*/ 	.short	0x0028
        /*0114*/ 	.byte	0x00, 0xf0, 0x21, 0x00


	//----- nvinfo : EIATTR_KPARAM_INFO
	.align		4
.L_17235:
        /*0118*/ 	.byte	0x04, 0x17
        /*011a*/ 	.short	(.L_17237 - .L_17236)
.L_17236:
        /*011c*/ 	.word	0x00000000
        /*0120*/ 	.short	0x0004
        /*0122*/ 	.short	0x0020
        /*0124*/ 	.byte	0x00, 0xf0, 0x21, 0x00


	//----- nvinfo : EIATTR_KPARAM_INFO
	.align		4
.L_17237:
        /*0128*/ 	.byte	0x04, 0x17
        /*012a*/ 	.short	(.L_17239 - .L_17238)
.L_17238:
        /*012c*/ 	.word	0x00000000
        /*0130*/ 	.short	0x0003
        /*0132*/ 	.short	0x0018
        /*0134*/ 	.byte	0x00, 0xf0, 0x21, 0x00


	//----- nvinfo : EIATTR_KPARAM_INFO
	.align		4
.L_17239:
        /*0138*/ 	.byte	0x04, 0x17
        /*013a*/ 	.short	(.L_17241 - .L_17240)
.L_17240:
        /*013c*/ 	.word	0x00000000
        /*0140*/ 	.short	0x0002
        /*0142*/ 	.short	0x0010
        /*0144*/ 	.byte	0x00, 0xf0, 0x21, 0x00


	//----- nvinfo : EIATTR_KPARAM_INFO
	.align		4
.L_17241:
        /*0148*/ 	.byte	0x04, 0x17
        /*014a*/ 	.short	(.L_17243 - .L_17242)
.L_17242:
        /*014c*/ 	.word	0x00000000
        /*0150*/ 	.short	0x0001
        /*0152*/ 	.short	0x0008
        /*0154*/ 	.byte	0x00, 0xf0, 0x21, 0x00


	//----- nvinfo : EIATTR_KPARAM_INFO
	.align		4
.L_17243:
        /*0158*/ 	.byte	0x04, 0x17
        /*015a*/ 	.short	(.L_17245 - .L_17244)
.L_17244:
        /*015c*/ 	.word	0x00000000
        /*0160*/ 	.short	0x0000
        /*0162*/ 	.short	0x0000
        /*0164*/ 	.byte	0x00, 0xf0, 0x21, 0x00


	//----- nvinfo : EIATTR_SPARSE_MMA_MASK
	.align		4
.L_17245:
        /*0168*/ 	.byte	0x03, 0x50
        /*016a*/ 	.short	0x0000


	//----- nvinfo : EIATTR_MAXREG_COUNT
	.align		4
        /*016c*/ 	.byte	0x03, 0x1b
        /*016e*/ 	.short	0x00ff


	//----- nvinfo : EIATTR_NUM_BARRIERS
	.align		4
        /*0170*/ 	.byte	0x02, 0x4c
        /*0172*/ 	.byte	0x01
	.zero		1


	//----- nvinfo : EIATTR_EXTERNS
	.align		4
        /*0174*/ 	.byte	0x04, 0x0f
        /*0176*/ 	.short	(.L_17247 - .L_17246)


	//   ....[0]....
	.align		4
.L_17246:
        /*0178*/ 	.word	index@(__assertfail)


	//----- nvinfo : EIATTR_MERCURY_ISA_VERSION
	.align		4
.L_17247:
        /*017c*/ 	.byte	0x03, 0x5f
        /*017e*/ 	.short	0x0101


	//----- nvinfo : EIATTR_COOP_GROUP_MASK_REGIDS
	.align		4
        /*0180*/ 	.byte	0x04, 0x29
        /*0182*/ 	.short	(.L_17249 - .L_17248)


	//   ....[0]....
.L_17248:
        /*0184*/ 	.word	0xffffffff


	//   ....[1]....
        /*0188*/ 	.word	0xffffffff


	//   ....[2]....
        /*018c*/ 	.word	0xffffffff


	//   ....[3]....
        /*0190*/ 	.word	0xffffffff


	//   ....[4]....
        /*0194*/ 	.word	0xffffffff


	//   ....[5]....
        /*0198*/ 	.word	0xffffffff


	//   ....[6]....
        /*019c*/ 	.word	0xffffffff


	//   ....[7]....
        /*01a0*/ 	.word	0xffffffff


	//   ....[8]....
        /*01a4*/ 	.word	0xffffffff


	//   ....[9]....
        /*01a8*/ 	.word	0xffffffff


	//   ....[10]....
        /*01ac*/ 	.word	0xffffffff


	//   ....[11]....
        /*01b0*/ 	.word	0xffffffff


	//   ....[12]....
        /*01b4*/ 	.word	0xffffffff


	//   ....[13]....
        /*01b8*/ 	.word	0xffffffff


	//   ....[14]....
        /*01bc*/ 	.word	0xffffffff


	//   ....[15]....
        /*01c0*/ 	.word	0xffffffff


	//   ....[16]....
        /*01c4*/ 	.word	0xffffffff


	//   ....[17]....
        /*01c8*/ 	.word	0xffffffff


	//   ....[18]....
        /*01cc*/ 	.word	0xffffffff


	//   ....[19]....
        /*01d0*/ 	.word	0xffffffff


	//   ....[20]....
        /*01d4*/ 	.word	0xffffffff


	//   ....[21]....
        /*01d8*/ 	.word	0xffffffff


	//   ....[22]....
        /*01dc*/ 	.word	0xffffffff


	//   ....[23]....
        /*01e0*/ 	.word	0xffffffff


	//   ....[24]....
        /*01e4*/ 	.word	0xffffffff


	//   ....[25]....
        /*01e8*/ 	.word	0xffffffff


	//   ....[26]....
        /*01ec*/ 	.word	0xffffffff


	//   ....[27]....
        /*01f0*/ 	.word	0xffffffff


	//   ....[28]....
        /*01f4*/ 	.word	0xffffffff


	//   ....[29]....
        /*01f8*/ 	.word	0xffffffff


	//   ....[30]....
        /*01fc*/ 	.word	0xffffffff


	//   ....[31]....
        /*0200*/ 	.word	0xffffffff


	//   ....[32]....
        /*0204*/ 	.word	0x0500000f


	//   ....[33]....
        /*0208*/ 	.word	0x0500000f


	//   ....[34]....
        /*020c*/ 	.word	0x0500000f


	//   ....[35]....
        /*0210*/ 	.word	0x0500000f


	//   ....[36]....
        /*0214*/ 	.word	0x0500000f


	//   ....[37]....
        /*0218*/ 	.word	0x0500000f


	//   ....[38]....
        /*021c*/ 	.word	0x0500000f


	//   ....[39]....
        /*0220*/ 	.word	0x0500000f


	//   ....[40]....
        /*0224*/ 	.word	0x0500000f


	//   ....[41]....
        /*0228*/ 	.word	0x0500000f


	//   ....[42]....
        /*022c*/ 	.word	0x0500000f


	//   ....[43]....
        /*0230*/ 	.word	0x0500000f


	//   ....[44]....
        /*0234*/ 	.word	0x0500000f


	//   ....[45]....
        /*0238*/ 	.word	0x0500000f


	//   ....[46]....
        /*023c*/ 	.word	0x0500000f


	//   ....[47]....
        /*0240*/ 	.word	0x0500000f


	//   ....[48]....
        /*0244*/ 	.word	0x0500000f


	//   ....[49]....
        /*0248*/ 	.word	0x0500000f


	//   ....[50]....
        /*024c*/ 	.word	0x0500000f


	//   ....[51]....
        /*0250*/ 	.word	0x0500000f


	//   ....[52]....
        /*0254*/ 	.word	0x0500000f


	//   ....[53]....
        /*0258*/ 	.word	0x0500000f


	//   ....[54]....
        /*025c*/ 	.word	0x0500000f


	//   ....[55]....
        /*0260*/ 	.word	0x0500000f


	//   ....[56]....
        /*0264*/ 	.word	0x0500000f


	//   ....[57]....
        /*0268*/ 	.word	0x0500000f


	//   ....[58]....
        /*026c*/ 	.word	0x0500000f


	//   ....[59]....
        /*0270*/ 	.word	0x0500000f


	//   ....[60]....
        /*0274*/ 	.word	0x0500000f


	//   ....[61]....
        /*0278*/ 	.word	0x0500000f


	//   ....[62]....
        /*027c*/ 	.word	0x0500000f


	//   ....[63]....
        /*0280*/ 	.word	0x0500000f


	//   ....[64]....
        /*0284*/ 	.word	0x0500000f


	//   ....[65]....
        /*0288*/ 	.word	0x0500000f


	//   ....[66]....
        /*028c*/ 	.word	0x0500000f


	//   ....[67]....
        /*0290*/ 	.word	0x0500000f


	//   ....[68]....
        /*0294*/ 	.word	0x0500000f


	//----- nvinfo : EIATTR_COOP_GROUP_INSTR_OFFSETS
	.align		4
.L_17249:
        /*0298*/ 	.byte	0x04, 0x28
        /*029a*/ 	.short	(.L_17251 - .L_17250)


	//   ....[0]....
.L_17250:
        /*029c*/ 	.word	0x00000c40


	//   ....[1]....
        /*02a0*/ 	.word	0x00000c70


	//   ....[2]....
        /*02a4*/ 	.word	0x00000c90


	//   ....[3]....
        /*02a8*/ 	.word	0x00000cb0


	//   ....[4]....
        /*02ac*/ 	.word	0x00000cd0


	//   ....[5]....
        /*02b0*/ 	.word	0x00000df0


	//   ....[6]....
        /*02b4*/ 	.word	0x00000e10


	//   ....[7]....
        /*02b8*/ 	.word	0x00000e40


	//   ....[8]....
        /*02bc*/ 	.word	0x00001cf0


	//   ....[9]....
        /*02c0*/ 	.word	0x00001d20


	//   ....[10]....
        /*02c4*/ 	.word	0x00001d50


	//   ....[11]....
        /*02c8*/ 	.word	0x00001dd0


	//   ....[12]....
        /*02cc*/ 	.word	0x00001e40


	//   ....[13]....
        /*02d0*/ 	.word	0x00001e90


	//   ....[14]....
        /*02d4*/ 	.word	0x00001eb0


	//   ....[15]....
        /*02d8*/ 	.word	0x00001ed0


	//   ....[16]....
        /*02dc*/ 	.word	0x00002e00


	//   ....[17]....
        /*02e0*/ 	.word	0x00002e40


	//   ....[18]....
        /*02e4*/ 	.word	0x00002e70


	//   ....[19]....
        /*02e8*/ 	.word	0x00002e90


	//   ....[20]....
        /*02ec*/ 	.word	0x00002eb0


	//   ....[21]....
        /*02f0*/ 	.word	0x00002ec0


	//   ....[22]....
        /*02f4*/ 	.word	0x00002ef0


	//   ....[23]....
        /*02f8*/ 	.word	0x00002f20


	//   ....[24]....
        /*02fc*/ 	.word	0x00002f50


	//   ....[25]....
        /*0300*/ 	.word	0x00002f80


	//   ....[26]....
        /*0304*/ 	.word	0x00002fa0


	//   ....[27]....
        /*0308*/ 	.word	0x00002fe0


	//   ....[28]....
        /*030c*/ 	.word	0x00003040


	//   ....[29]....
        /*0310*/ 	.word	0x000030b0


	//   ....[30]....
        /*0314*/ 	.word	0x000030d0


	//   ....[31]....
        /*0318*/ 	.word	0x000030f0


	//   ....[32]....
        /*031c*/ 	.word	0x00004400


	//   ....[33]....
        /*0320*/ 	.word	0x00004460


	//   ....[34]....
        /*0324*/ 	.word	0x000044c0


	//   ....[35]....
        /*0328*/ 	.word	0x00004520


	//   ....[36]....
        /*032c*/ 	.word	0x00004580


	//   ....[37]....
        /*0330*/ 	.word	0x00004600


	//   ....[38]....
        /*0334*/ 	.word	0x00004660


	//   ....[39]....
        /*0338*/ 	.word	0x000046c0


	//   ....[40]....
        /*033c*/ 	.word	0x00004730


	//   ....[41]....
        /*0340*/ 	.word	0x00004790


	//   ....[42]....
        /*0344*/ 	.word	0x00004800


	//   ....[43]....
        /*0348*/ 	.word	0x00004860


	//   ....[44]....
        /*034c*/ 	.word	0x000048d0


	//   ....[45]....
        /*0350*/ 	.word	0x00004930


	//   ....[46]....
        /*0354*/ 	.word	0x000049b0


	//   ....[47]....
        /*0358*/ 	.word	0x00004a10


	//   ....[48]....
        /*035c*/ 	.word	0x00004a90


	//   ....[49]....
        /*0360*/ 	.word	0x00004af0


	//   ....[50]....
        /*0364*/ 	.word	0x00004b70


	//   ....[51]....
        /*0368*/ 	.word	0x00004bd0


	//   ....[52]....
        /*036c*/ 	.word	0x00004c50


	//   ....[53]....
        /*0370*/ 	.word	0x00004cb0


	//   ....[54]....
        /*0374*/ 	.word	0x00004d30


	//   ....[55]....
        /*0378*/ 	.word	0x00004d90


	//   ....[56]....
        /*037c*/ 	.word	0x00004e10


	//   ....[57]....
        /*0380*/ 	.word	0x00004e70


	//   ....[58]....
        /*0384*/ 	.word	0x00004ed0


	//   ....[59]....
        /*0388*/ 	.word	0x00004f30


	//   ....[60]....
        /*038c*/ 	.word	0x00004fa0


	//   ....[61]....
        /*0390*/ 	.word	0x00005000


	//   ....[62]....
        /*0394*/ 	.word	0x00005080


	//   ....[63]....
        /*0398*/ 	.word	0x000050e0


	//   ....[64]....
        /*039c*/ 	.word	0x00005160


	//   ....[65]....
        /*03a0*/ 	.word	0x000051c0


	//   ....[66]....
        /*03a4*/ 	.word	0x00005230


	//   ....[67]....
        /*03a8*/ 	.word	0x000052a0


	//   ....[68]....
        /*03ac*/ 	.word	0x00005300


	//----- nvinfo : EIATTR_SYSCALL_OFFSETS
	.align		4
.L_17251:
        /*03b0*/ 	.byte	0x04, 0x46
        /*03b2*/ 	.short	(.L_17253 - .L_17252)


	//   ....[0]....
.L_17252:
        /*03b4*/ 	.word	0x00004290


	//   ....[1]....
        /*03b8*/ 	.word	0x00004390


	//----- nvinfo : EIATTR_EXIT_INSTR_OFFSETS
	.align		4
.L_17253:
        /*03bc*/ 	.byte	0x04, 0x1c
        /*03be*/ 	.short	(.L_17255 - .L_17254)


	//   ....[0]....
.L_17254:
        /*03c0*/ 	.word	0x00000090


	//   ....[1]....
        /*03c4*/ 	.word	0x00003990


	//   ....[2]....
        /*03c8*/ 	.word	0x00003a50


	//   ....[3]....
        /*03cc*/ 	.word	0x00004190


	//   ....[4]....
        /*03d0*/ 	.word	0x000043a0


	//----- nvinfo : EIATTR_CRS_STACK_SIZE
	.align		4
.L_17255:
        /*03d4*/ 	.byte	0x04, 0x1e
        /*03d6*/ 	.short	(.L_17257 - .L_17256)
.L_17256:
        /*03d8*/ 	.word	0x00000000


	//----- nvinfo : EIATTR_CBANK_PARAM_SIZE
	.align		4
.L_17257:
        /*03dc*/ 	.byte	0x03, 0x19
        /*03de*/ 	.short	0x008c


	//----- nvinfo : EIATTR_PARAM_CBANK
	.align		4
        /*03e0*/ 	.byte	0x04, 0x0a
        /*03e2*/ 	.short	(.L_17259 - .L_17258)
	.align		4
.L_17258:
        /*03e4*/ 	.word	index@(.nv.constant0._ZN4vllm25paged_attention_v2_kernelIthLi128ELi32ELi128ELNS_18Fp8KVCacheDataTypeE1ELb1ELi512EEEvPfS2_PT_PKS3_PKT0_S9_ifPKiSB_iPKfiiiSD_SD_iiiii)
        /*03e8*/ 	.short	0x0210
        /*03ea*/ 	.short	0x008c


	//----- nvinfo : EIATTR_SW_WAR
	.align		4
.L_17259:
        /*03ec*/ 	.byte	0x04, 0x36
        /*03ee*/ 	.short	(.L_17261 - .L_17260)
.L_17260:
        /*03f0*/ 	.word	0x00000008
.L_17261:


//--------------------- .nv.info._ZN4vllm25paged_attention_v2_kernelIthLi120ELi32ELi128ELNS_18Fp8KVCacheDataTypeE1ELb1ELi512EEEvPfS2_PT_PKS3_PKT0_S9_ifPKiSB_iPKfiiiSD_SD_iiiii --------------------------
	.section	.nv.info._ZN4vllm25paged_attention_v2_kernelIthLi120ELi32ELi128ELNS_18Fp8KVCacheDataTypeE1ELb1ELi512EEEvPfS2_PT_PKS3_PKT0_S9_ifPKiSB_iPKfiiiSD_SD_iiiii,"",@"SHT_CUDA_INFO"
	.sectionflags	@""
	.align	4


	//----- nvinfo : EIATTR_CUDA_API_VERSION
	.align		4
        /*0000*/ 	.byte	0x04, 0x37
        /*0002*/ 	.short	(.L_17263 - .L_17262)
.L_17262:
        /*0004*/ 	.word	0x00000082


	//----- nvinfo : EIATTR_KPARAM_INFO
	.align		4
.L_17263:
        /*0008*/ 	.byte	0x04, 0x17
        /*000a*/ 	.short	(.L_17265 - .L_17264)
.L_17264:
        /*000c*/ 	.word	0x00000000
        /*0010*/ 	.short	0x0015
        /*0012*/ 	.short	0x0088
        /*0014*/ 	.byte	0x00, 0xf0, 0x11, 0x00


	//----- nvinfo : EIATTR_KPARAM_INFO
	.align		4
.L_17265:
        /*0018*/ 	.byte	0x04, 0x17
        /*001a*/ 	.short	(.L_17267 - .L_17266)
.L_17266:
        /*001c*/ 	.word	0x00000000
        /*0020*/ 	.short	0x0014
        /*0022*/ 	.short	0x0084
        /*0024*/ 	.byte	0x00, 0xf0, 0x11, 0x00


	//----- nvinfo : EIATTR_KPARAM_INFO
	.align		4
.L_17267:
        /*0028*/ 	.byte	0x04, 0x17
        /*002a*/ 	.short	(.L_17269 - .L_17268)
.L_17268:
        /*002c*/ 	.word	0x00000000
        /*0030*/ 	.short	0x0013
        /*0032*/ 	.short	0x0080
        /*0034*/ 	.byte	0x00, 0xf0, 0x11, 0x00


	//----- nvinfo : EIATTR_KPARAM_INFO
	.align		4
.L_17269:
        /*0038*/ 	.byte	0x04, 0x17
        /*003a*/ 	.short	(.L_17271 - .L_17270)
.L_17270:
        /*003c*/ 	.word	0x00000000
        /*0040*/ 	.short	0x0012
        /*0042*/ 	.short	0x007c
        /*0044*/ 	.byte	0x00, 0xf0, 0x11, 0x00


	//----- nvinfo : EIATTR_KPARAM_INFO
	.align		4
.L_17271:
        /*0048*/ 	.byte	0x04, 0x17
        /*004a*/ 	.short	(.L_17273 - .L_17272)
.L_17272:
        /*004c*/ 	.word	0x00000000
        /*0050*/ 	.short	0x0011
        /*0052*/ 	.short	0x0078
        /*0054*/ 	.byte	0x00, 0xf0, 0x11, 0x00


	//----- nvinfo : EIATTR_KPARAM_INFO
	.align		4
.L_17273:
        /*0058*/ 	.byte	0x04, 0x17
        /*005a*/ 	.short	(.L_17275 - .L_17274)
.L_17274:
        /*005c*/ 	.word	0x00000000
        /*0060*/ 	.short	0x0010
        /*0062*/ 	.short	0x0070
        /*0064*/ 	.byte	0x00, 0xf0, 0x21, 0x00


	//----- nvinfo : EIATTR_KPARAM_INFO
	.align		4
.L_17275:
        /*0068*/ 	.byte	0x04, 0x17
        /*006a*/ 	.short	(.L_17277 - .L_17276)
.L_17276:
        /*006c*/ 	.word	0x00000000
        /*0070*/ 	.short	0x000f
        /*0072*/ 	.short	0x0068
        /*0074*/ 	.byte	0x00, 0xf0, 0x21, 0x00


	//----- nvinfo : EIATTR_KPARAM_INFO
	.align		4
.L_17277:
        /*0078*/ 	.byte	0x04, 0x17
        /*007a*/ 	.short	(.L_17279 - .L_17278)
.L_17278:
        /*007c*/ 	.word	0x00000000
        /*0080*/ 	.short	0x000e
        /*0082*/ 	.short	0x0060
        /*0084*/ 	.byte	0x00, 0xf0, 0x11, 0x00


	//----- nvinfo : EIATTR_KPARAM_INFO
	.align		4
.L_17279:
        /*0088*/ 	.byte	0x04, 0x17
        /*008a*/ 	.short	(.L_17281 - .L_17280)
.L_17280:
        /*008c*/ 	.word	0x00000000
        /*0090*/ 	.short	0x000d
        /*0092*/ 	.short	0x005c
        /*0094*/ 	.byte	0x00, 0xf0, 0x11, 0x00


	//----- nvinfo : EIATTR_KPARAM_INFO
	.align		4
.L_17281:
        /*0098*/ 	.byte	0x04, 0x17
        /*009a*/ 	.short	(.L_17283 - .L_17282)
.L_17282:
        /*009c*/ 	.word	0x00000000
        /*00a0*/ 	.short	0x000c
        /*00a2*/ 	.short	0x0058
        /*00a4*/ 	.byte	0x00, 0xf0, 0x11, 0x00


	//----- nvinfo : EIATTR_KPARAM_INFO
	.align		4
.L_17283:
        /*00a8*/ 	.byte	0x04, 0x17
        /*00aa*/ 	.short	(.L_17285 - .L_17284)
.L_17284:
        /*00ac*/ 	.word	0x00000000
        /*00b0*/ 	.short	0x000b
        /*00b2*/ 	.short	0x0050
        /*00b4*/ 	.byte	0x00, 0xf0, 0x21, 0x00


	//----- nvinfo : EIATTR_KPARAM_INFO
	.align		4
.L_17285:
        /*00b8*/ 	.byte	0x04, 0x17
        /*00ba*/ 	.short	(.L_17287 - .L_17286)
.L_17286:
        /*00bc*/ 	.word	0x00000000
        /*00c0*/ 	.short	0x000a
        /*00c2*/ 	.short	0x0048
        /*00c4*/ 	.byte	0x00, 0xf0, 0x11, 0x00


	//----- nvinfo : EIATTR_KPARAM_INFO
	.align		4
.L_17287:
        /*00c8*/ 	.byte	0x04, 0x17
        /*00ca*/ 	.short	(.L_17289 - .L_17288)
.L_17288:
        /*00cc*/ 	.word	0x00000000
        /*00d0*/ 	.short	0x0009
        /*00d2*/ 	.short	0x0040
        /*00d4*/ 	.byte	0x00, 0xf0, 0x21, 0x00


	//----- nvinfo : EIATTR_KPARAM_INFO
	.align		4
.L_17289:
        /*00d8*/ 	.byte	0x04, 0x17
        /*00da*/ 	.short	(.L_17291 - .L_17290)
.L_17290:
        /*00dc*/ 	.word	0x00000000
        /*00e0*/ 	.short	0x0008
        /*00e2*/ 	.short	0x0038
        /*00e4*/ 	.byte	0x00, 0xf0, 0x21, 0x00


	//----- nvinfo : EIATTR_KPARAM_INFO
	.align		4
.L_17291:
        /*00e8*/ 	.byte	0x04, 0x17
        /*00ea*/ 	.short	(.L_17293 - .L_17292)
.L_17292:
        /*00ec*/ 	.word	0x00000000
        /*00f0*/ 	.short	0x0007
        /*00f2*/ 	.short	0x0034
        /*00f4*/ 	.byte	0x00, 0xf0, 0x11, 0x00


	//----- nvinfo : EIATTR_KPARAM_INFO
	.align		4
.L_17293:
        /*00f8*/ 	.byte	0x04, 0x17
        /*00fa*/ 	.short	(.L_17295 - .L_17294)
.L_17294:
        /*00fc*/ 	.word	0x00000000
        /*0100*/ 	.short	0x0006
        /*0102*/ 	.short	0x0030
        /*0104*/ 	.byte	0x00, 0xf0, 0x11, 0x00


	//----- nvinfo : EIATTR_KPARAM_INFO
	.align		4
.L_17295:
        /*0108*/ 	.byte	0x04, 0x17
        /*010a*/ 	.short	(.L_17297 - .L_17296)
.L_17296:
        /*010c*/ 	.word	0x00000000
        /*0110*/ 	.short	0x0005
        /*0112*/ 	.short	0x0028
        /*0114*/ 	.byte	0x00, 0xf0, 0x21, 0x00


	//----- nvinfo : EIATTR_KPARAM_INFO
	.align		4
.L_17297:
        /*0118*/ 	.byte	0x04, 0x17
        /*011a*/ 	.short	(.L_17299 - .L_17298)
.L_17298:
        /*011c*/ 	.word	0x00000000
        /*0120*/ 	.short	0x0004
        /*0122*/ 	.short	0x0020
        /*0124*/ 	.byte	0x00, 0xf0, 0x21, 0x00


	//----- nvinfo : EIATTR_KPARAM_INFO
	.align		4
.L_17299:
        /*0128*/ 	.byte	0x04, 0x17
        /*012a*/ 	.short	(.L_17301 - .L_17300)
.L_17300:
        /*012c*/ 	.word	0x00000000
        /*0130*/ 	.short	0x0003
        /*0132*/ 	.short	0x0018
        /*0134*/ 	.byte	0x00, 0xf0, 0x21, 0x00


	//----- nvinfo : EIATTR_KPARAM_INFO
	.align		4
.L_17301:
        /*0138*/ 	.byte	0x04, 0x17
        /*013a*/ 	.short	(.L_17303 - .L_17302)
.L_17302:
        /*013c*/ 	.word	0x00000000
        /*0140*/ 	.short	0x0002
        /*0142*/ 	.short	0x0010
        /*0144*/ 	.byte	0x00, 0xf0, 0x21, 0x00


	//----- nvinfo : EIATTR_KPARAM_INFO
	.align		4
.L_17303:
        /*0148*/ 	.byte	0x04, 0x17
        /*014a*/ 	.short	(.L_17305 - .L_17304)
.L_17304:
        /*014c*/ 	.word	0x00000000
        /*0150*/ 	.short	0x0001
        /*0152*/ 	.short	0x0008
        /*0154*/ 	.byte	0x00, 0xf0, 0x21, 0x00


	//----- nvinfo : EIATTR_KPARAM_INFO
	.align		4
.L_17305:
        /*0158*/ 	.byte	0x04, 0x17
        /*015a*/ 	.short	(.L_17307 - .L_17306)
.L_17306:
        /*015c*/ 	.word	0x00000000
        /*0160*/ 	.short	0x0000
        /*0162*/ 	.short	0x0000
        /*0164*/ 	.byte	0x00, 0xf0, 0x21, 0x00


	//----- nvinfo : EIATTR_SPARSE_MMA_MASK
	.align		4
.L_17307:
        /*0168*/ 	.byte	0x03, 0x50
        /*016a*/ 	.short	0x0000


	//----- nvinfo : EIATTR_MAXREG_COUNT
	.align		4
        /*016c*/ 	.byte	0x03, 0x1b
        /*016e*/ 	.short	0x00ff


	//----- nvinfo : EIATTR_NUM_BARRIERS
	.align		4
        /*0170*/ 	.byte	0x02, 0x4c
        /*0172*/ 	.byte	0x01
	.zero		1


	//----- nvinfo : EIATTR_EXTERNS
	.align		4
        /*0174*/ 	.byte	0x04, 0x0f
        /*0176*/ 	.short	(.L_17309 - .L_17308)


	//   ....[0]....
	.align		4
.L_17308:
        /*0178*/ 	.word	index@(__assertfail)


	//----- nvinfo : EIATTR_MERCURY_ISA_VERSION
	.align		4
.L_17309:
        /*017c*/ 	.byte	0x03, 0x5f
        /*017e*/ 	.short	0x0101


	//----- nvinfo : EIATTR_COOP_GROUP_MASK_REGIDS
	.align		4
        /*0180*/ 	.byte	0x04, 0x29
        /*0182*/ 	.short	(.L_17311 - .L_17310)


	//   ....[0]....
.L_17310:
        /*0184*/ 	.word	0xffffffff


	//   ....[1]....
        /*0188*/ 	.word	0xffffffff


	//   ....[2]....
        /*018c*/ 	.word	0xffffffff


	//   ....[3]....
        /*0190*/ 	.word	0xffffffff


	//   ....[4]....
        /*0194*/ 	.word	0xffffffff


	//   ....[5]....
        /*0198*/ 	.word	0xffffffff


	//   ....[6]....
        /*019c*/ 	.word	0xffffffff


	//   ....[7]....
        /*01a0*/ 	.word	0xffffffff


	//   ....[8]....
        /*01a4*/ 	.word	0xffffffff


	//   ....[9]....
        /*01a8*/ 	.word	0xffffffff


	//   ....[10]....
        /*01ac*/ 	.word	0xffffffff


	//   ....[11]....
        /*01b0*/ 	.word	0xffffffff


	//   ....[12]....
        /*01b4*/ 	.word	0xffffffff


	//   ....[13]....
        /*01b8*/ 	.word	0xffffffff


	//   ....[14]....
        /*01bc*/ 	.word	0xffffffff


	//   ....[15]....
        /*01c0*/ 	.word	0xffffffff


	//   ....[16]....
        /*01c4*/ 	.word	0xffffffff


	//   ....[17]....
        /*01c8*/ 	.word	0xffffffff


	//   ....[18]....
        /*01cc*/ 	.word	0xffffffff


	//   ....[19]....
        /*01d0*/ 	.word	0xffffffff


	//   ....[20]....
        /*01d4*/ 	.word	0xffffffff


	//   ....[21]....
        /*01d8*/ 	.word	0xffffffff


	//   ....[22]....
        /*01dc*/ 	.word	0xffffffff


	//   ....[23]....
        /*01e0*/ 	.word	0xffffffff


	//   ....[24]....
        /*01e4*/ 	.word	0xffffffff


	//   ....[25]....
        /*01e8*/ 	.word	0xffffffff


	//   ....[26]....
        /*01ec*/ 	.word	0xffffffff


	//   ....[27]....
        /*01f0*/ 	.word	0xffffffff


	//   ....[28]....
        /*01f4*/ 	.word	0xffffffff


	//   ....[29]....
        /*01f8*/ 	.word	0xffffffff


	//   ....[30]....
        /*01fc*/ 	.word	0xffffffff


	//   ....[31]....
        /*0200*/ 	.word	0x0500000f


	//   ....[32]....
        /*0204*/ 	.word	0x0500000f


	//   ....[33]....
        /*0208*/ 	.word	0x0500000f


	//   ....[34]....
        /*020c*/ 	.word	0x0500000f


	//   ....[35]....
        /*0210*/ 	.word	0x0500000f


	//   ....[36]....
        /*0214*/ 	.word	0x0500000f


	//   ....[37]....
        /*0218*/ 	.word	0x0500000f


	//   ....[38]....
        /*021c*/ 	.word	0x0500000f


	//   ....[39]....
        /*0220*/ 	.word	0x0500000f


	//   ....[40]....
        /*0224*/ 	.word	0x0500000f


	//   ....[41]....
        /*0228*/ 	.word	0x0500000f


	//   ....[42]....
        /*022c*/ 	.word	0x0500000f


	//   ....[43]....
        /*0230*/ 	.word	0x0500000f


	//   ....[44]....
        /*0234*/ 	.word	0x0500000f


	//   ....[45]....
        /*0238*/ 	.word	0x0500000f


	//   ....[46]....
        /*023c*/ 	.word	0x0500000f


	//   ....[47]....
        /*0240*/ 	.word	0x0500000f


	//   ....[48]....
        /*0244*/ 	.word	0x0500000f


	//   ....[49]....
        /*0248*/ 	.word	0x0500000f


	//   ....[50]....
        /*024c*/ 	.word	0x0500000f


	//   ....[51]....
        /*0250*/ 	.word	0x0500000f


	//   ....[52]....
        /*0254*/ 	.word	0x0500000f


	//   ....[53]....
        /*0258*/ 	.word	0x0500000f


	//   ....[54]....
        /*025c*/ 	.word	0x0500000f


	//   ....[55]....
        /*0260*/ 	.word	0x0500000f


	//   ....[56]....
        /*0264*/ 	.word	0x0500000f


	//   ....[57]....
        /*0268*/ 	.word	0x0500000f


	//   ....[58]....
        /*026c*/ 	.word	0x0500000f


	//   ....[59]....
        /*0270*/ 	.word	0x0500000f


	//   ....[60]....
        /*0274*/ 	.word	0x0500000f


	//   ....[61]....
        /*0278*/ 	.word	0x0500000f


	//   ....[62]....
        /*027c*/ 	.word	0x0500000f


	//   ....[63]....
        /*0280*/ 	.word	0x0500000f


	//   ....[64]....
        /*0284*/ 	.word	0x0500000f


	//   ....[65]....
        /*0288*/ 	.word	0x0500000f


	//----- nvinfo : EIATTR_COOP_GROUP_INSTR_OFFSETS
	.align		4
.L_17311:
        /*028c*/ 	.byte	0x04, 0x28
        /*028e*/ 	.short	(.L_17313 - .L_17312)


	//   ....[0]....
.L_17312:
        /*0290*/ 	.word	0x00000c40


	//   ....[1]....
        /*0294*/ 	.word	0x00000c70


	//   ....[2]....
        /*0298*/ 	.word	0x00000c90


	//   ....[3]....
        /*029c*/ 	.word	0x00000cb0


	//   ....[4]....
        /*02a0*/ 	.word	0x00000cd0


	//   ....[5]....
        /*02a4*/ 	.word	0x00000df0


	//   ....[6]....
        /*02a8*/ 	.word	0x00000e10


	//   ....[7]....
        /*02ac*/ 	.word	0x00000e40


	//   ....[8]....
        /*02b0*/ 	.word	0x00001cf0


	//   ....[9]....
        /*02b4*/ 	.word	0x00001d20


	//   ....[10]....
        /*02b8*/ 	.word	0x00001d50


	//   ....[11]....
        /*02bc*/ 	.word	0x00001dd0


	//   ....[12]....
        /*02c0*/ 	.word	0x00001e40


	//   ....[13]....
        /*02c4*/ 	.word	0x00001e90


	//   ....[14]....
        /*02c8*/ 	.word	0x00001eb0


	//   ....[15]....
        /*02cc*/ 	.word	0x00001ed0


	//   ....[16]....
        /*02d0*/ 	.word	0x00002e10


	//   ....[17]....
        /*02d4*/ 	.word	0x00002e40


	//   ....[18]....
        /*02d8*/ 	.word	0x00002e80


	//   ....[19]....
        /*02dc*/ 	.word	0x00002e90


	//   ....[20]....
        /*02e0*/ 	.word	0x00002ea0


	//   ....[21]....
        /*02e4*/ 	.word	0x00002eb0


	//   ....[22]....
        /*02e8*/ 	.word	0x00002ee0


	//   ....[23]....
        /*02ec*/ 	.word	0x00002f00


	//   ....[24]....
        /*02f0*/ 	.word	0x00002f30


	//   ....[25]....
        /*02f4*/ 	.word	0x00002f70


	//   ....[26]....
        /*02f8*/ 	.word	0x00002fa0


	//   ....[27]....
        /*02fc*/ 	.word	0x00002fd0


	//   ....[28]....
        /*0300*/ 	.word	0x00003000


	//   ....[29]....
        /*0304*/ 	.word	0x00003030


	//   ....[30]....
        /*0308*/ 	.word	0x00003070


	//   ....[31]....
        /*030c*/ 	.word	0x000042b0


	//   ....[32]....
        /*0310*/ 	.word	0x00004310


	//   ....[33]....
        /*0314*/ 	.word	0x00004370


	//   ....[34]....
        /*0318*/ 	.word	0x000043d0


	//   ....[35]....
        /*031c*/ 	.word	0x00004430


	//   ....[36]....
        /*0320*/ 	.word	0x000044b0


	//   ....[37]....
        /*0324*/ 	.word	0x00004510


	//   ....[38]....
        /*0328*/ 	.word	0x00004570


	//   ....[39]....
        /*032c*/ 	.word	0x000045f0


	//   ....[40]....
        /*0330*/ 	.word	0x00004650


	//   ....[41]....
        /*0334*/ 	.word	0x000046d0


	//   ....[42]....
        /*0338*/ 	.word	0x00004730


	//   ....[43]....
        /*033c*/ 	.word	0x000047b0


	//   ....[44]....
        /*0340*/ 	.word	0x00004810


	//   ....[45]....
        /*0344*/ 	.word	0x00004890


	//   ....[46]....
        /*0348*/ 	.word	0x000048f0


	//   ....[47]....
        /*034c*/ 	.word	0x00004970


	//   ....[48]....
        /*0350*/ 	.word	0x000049d0


	//   ....[49]....
        /*0354*/ 	.word	0x00004a50


	//   ....[50]....
        /*0358*/ 	.word	0x00004ab0


	//   ....[51]....
        /*035c*/ 	.word	0x00004b20


	//   ....[52]....
        /*0360*/ 	.word	0x00004b80


	//   ....[53]....
        /*0364*/ 	.word	0x00004bf0


	//   ....[54]....
        /*0368*/ 	.word	0x00004c50


	//   ....[55]....
        /*036c*/ 	.word	0x00004cc0


	//   ....[56]....
        /*0370*/ 	.word	0x00004d20


	//   ....[57]....
        /*0374*/ 	.word	0x00004da0


	//   ....[58]....
        /*0378*/ 	.word	0x00004e00


	//   ....[59]....
        /*037c*/ 	.word	0x00004e80


	//   ....[60]....
        /*0380*/ 	.word	0x00004ee0


	//   ....[61]....
        /*0384*/ 	.word	0x00004f50


	//   ....[62]....
        /*0388*/ 	.word	0x00004fb0


	//   ....[63]....
        /*038c*/ 	.word	0x00005020


	//   ....[64]....
        /*0390*/ 	.word	0x000050a0


	//   ....[65]....
        /*0394*/ 	.word	0x00005110


	//----- nvinfo : EIATTR_SYSCALL_OFFSETS
	.align		4
.L_17313:
        /*0398*/ 	.byte	0x04, 0x46
        /*039a*/ 	.short	(.L_17315 - .L_17314)


	//   ....[0]....
.L_17314:
        /*039c*/ 	.word	0x00004140


	//   ....[1]....
        /*03a0*/ 	.word	0x00004240


	//----- nvinfo : EIATTR_EXIT_INSTR_OFFSETS
	.align		4
.L_17315:
        /*03a4*/ 	.byte	0x04, 0x1c
        /*03a6*/ 	.short	(.L_17317 - .L_17316)


	//   ....[0]....
.L_17316:
        /*03a8*/ 	.word	0x00000090


	//   ....[1]....
        /*03ac*/ 	.word	0x000038e0


	//   ....[2]....
        /*03b0*/ 	.word	0x00003980


	//   ....[3]....
        /*03b4*/ 	.word	0x00004040


	//   ....[4]....
        /*03b8*/ 	.word	0x00004250


	//----- nvinfo : EIATTR_CRS_STACK_SIZE
	.align		4
.L_17317:
        /*03bc*/ 	.byte	0x04, 0x1e
        /*03be*/ 	.short	(.L_17319 - .L_17318)
.L_17318:
        /*03c0*/ 	.word	0x00000000


	//----- nvinfo : EIATTR_CBANK_PARAM_SIZE
	.align		4
.L_17319:
        /*03c4*/ 	.byte	0x03, 0x19
        /*03c6*/ 	.short	0x008c


	//----- nvinfo : EIATTR_PARAM_CBANK
	.align		4
        /*03c8*/ 	.byte	0x04, 0x0a
        /*03ca*/ 	.short	(.L_17321 - .L_17320)
	.align		4
.L_17320:
        /*03cc*/ 	.word	index@(.nv.constant0._ZN4vllm25paged_attention_v2_kernelIthLi120ELi32ELi128ELNS_18Fp8KVCacheDataTypeE1ELb1ELi512EEEvPfS2_PT_PKS3_PKT0_S9_ifPKiSB_iPKfiiiSD_SD_iiiii)
        /*03d0*/ 	.short	0x0210
        /*03d2*/ 	.short	0x008c


	//----- nvinfo : EIATTR_SW_WAR
	.align		4
.L_17321:
        /*03d4*/ 	.byte	0x04, 0x36
        /*03d6*/ 	.short	(.L_17323 - .L_17322)
.L_17322:
        /*03d8*/ 	.word	0x00000008
.L_17323:


//--------------------- .nv.info._ZN4vllm25paged_attention_v2_kernelIthLi112ELi32ELi128ELNS_18Fp8KVCacheDataTypeE1ELb1ELi512EEEvPfS2_PT_PKS3_PKT0_S9_ifPKiSB_iPKfiiiSD_SD_iiiii --------------------------
	.section	.nv.info._ZN4vllm25paged_attention_v2_kernelIthLi112ELi32ELi128ELNS_18Fp8KVCacheDataTypeE1ELb1ELi512EEEvPfS2_PT_PKS3_PKT0_S9_ifPKiSB_iPKfiiiSD_SD_iiiii,"",@"SHT_CUDA_INFO"
	.sectionflags	@""
	.align	4


	//----- nvinfo : EIATTR_CUDA_API_VERSION
	.align		4
        /*0000*/ 	.byte	0x04, 0x37
        /*0002*/ 	.short	(.L_17325 - .L_17324)
.L_17324:
        /*0004*/ 	.word	0x00000082


	//----- nvinfo : EIATTR_KPARAM_INFO
	.align		4
.L_17325:
        /*0008*/ 	.byte	0x04, 0x17
        /*000a*/ 	.short	(.L_17327 - .L_17326)
.L_17326:
        /*000c*/ 	.word	0x00000000
        /*0010*/ 	.short	0x0015
        /*0012*/ 	.short	0x0088
        /*0014*/ 	.byte	0x00, 0xf0, 0x11, 0x00


	//----- nvinfo : EIATTR_KPARAM_INFO
	.align		4
.L_17327:
        /*0018*/ 	.byte	0x04, 0x17
        /*001a*/ 	.short	(.L_17329 - .L_17328)
.L_17328:
        /*001c*/ 	.word	0x00000000
        /*0020*/ 	.short	0x0014
        /*0022*/ 	.short	0x0084
        /*0024*/ 	.byte	0x00, 0xf0, 0x11, 0x00


	//----- nvinfo : EIATTR_KPARAM_INFO
	.align		4
.L_17329:
        /*0028*/ 	.byte	0x04, 0x17
        /*002a*/ 	.short	(.L_17331 - .L_17330)
.L_17330:
        /*002c*/ 	.word	0x00000000
        /*0030*/ 	.short	0x0013
        /*0032*/ 	.short	0x0080
        /*0034*/ 	.byte	0x00, 0xf0, 0x11, 0x00


	//----- nvinfo : EIATTR_KPARAM_INFO
	.align		4
.L_17331:
        /*0038*/ 	.byte	0x04, 0x17
        /*003a*/ 	.short	(.L_17333 - .L_17332)
.L_17332:
        /*003c*/ 	.word	0x00000000
        /*0040*/ 	.short	0x0012
        /*0042*/ 	.short	0x007c
        /*0044*/ 	.byte	0x00, 0xf0, 0x11, 0x00


	//----- nvinfo : EIATTR_KPARAM_INFO
	.align		4
.L_17333:
        /*0048*/ 	.byte	0x04, 0x17
        /*004a*/ 	.short	(.L_17335 - .L_17334)
.L_17334:
        /*004c*/ 	.word	0x00000000
        /*0050*/ 	.short	0x0011
        /*0052*/ 	.short	0x0078
        /*0054*/ 	.byte	0x00, 0xf0, 0x11, 0x00


	//----- nvinfo : EIATTR_KPARAM_INFO
	.align		4
.L_17335:
        /*0058*/ 	.byte	0x04, 0x17
        /*005a*/ 	.short	(.L_17337 - .L_17336)
.L_17336:
        /*005c*/ 	.word	0x00000000
        /*0060*/ 	.short	0x0010
        /*0062*/ 	.short	0x0070
        /*0064*/ 	.byte	0x00, 0xf0, 0x21, 0x00


	//----- nvinfo : EIATTR_KPARAM_INFO
	.align		4
.L_17337:
        /*0068*/ 	.byte	0x04, 0x17
        /*006a*/ 	.short	(.L_17339 - .L_17338)
.L_17338:
        /*006c*/ 	.word	0x00000000
        /*0070*/ 	.short	0x000f
        /*0072*/ 	.short	0x0068
        /*0074*/ 	.byte	0x00, 0xf0, 0x21, 0x00


	//----- nvinfo : EIATTR_KPARAM_INFO
	.align		4
.L_17339:
        /*0078*/ 	.byte	0x04, 0x17
        /*007a*/ 	.short	(.L_17341 - .L_17340)
.L_17340:
        /*007c*/ 	.word	0x00000000
        /*0080*/ 	.short	0x000e
        /*0082*/ 	.short	0x0060
        /*0084*/ 	.byte	0x00, 0xf0, 0x11, 0x00


	//----- nvinfo : EIATTR_KPARAM_INFO
	.align		4
.L_17341:
        /*0088*/ 	.byte	0x04, 0x17
        /*008a*/ 	.short	(.L_17343 - .L_17342)
.L_17342:
        /*008c*/ 	.word	0x00000000
        /*0090*/ 	.short	0x000d
        /*0092*/ 	.short	0x005c
        /*0094*/ 	.byte	0x00, 0xf0, 0x11, 0x00


	//----- nvinfo : EIATTR_KPARAM_INFO
	.align		4
.L_17343:
        /*0098*/ 	.byte	0x04, 0x17
        /*009a*/ 	.short	(.L_17345 - .L_17344)
.L_17344:
        /*009c*/ 	.word	0x00000000
        /*00a0*/ 	.short	0x000c
        /*00a2*/ 	.short	0x0058
        /*00a4*/ 	.byte	0x00, 0xf0, 0x11, 0x00


	//----- nvinfo : EIATTR_KPARAM_INFO
	.align		4
.L_17345:
        /*00a8*/ 	.byte	0x04, 0x17
        /*00aa*/ 	.short	(.L_17347 - .L_17346)
.L_17346:
        /*00ac*/ 	.word	0x00000000
        /*00b0*/ 	.short	0x000b
        /*00b2*/ 	.short	0x0050
        /*00b4*/ 	.byte	0x00, 0xf0, 0x21, 0x00


	//----- nvinfo : EIATTR_KPARAM_INFO
	.align		4
.L_17347:
        /*00b8*/ 	.byte	0x04, 0x17
        /*00ba*/ 	.short	(.L_17349 - .L_17348)
.L_17348:
        /*00bc*/ 	.word	0x00000000
        /*00c0*/ 	.short	0x000a
        /*00c2*/ 	.short	0x0048
        /*00c4*/ 	.byte	0x00, 0xf0, 0x11, 0x00


	//----- nvinfo : EIATTR_KPARAM_INFO
	.align		4
.L_17349:
        /*00c8*/ 	.byte	0x04, 0x17
        /*00ca*/ 	.short	(.L_17351 - .L_17350)
.L_17350:
        /*00cc*/ 	.word	0x00000000
        /*00d0*/ 	.short	0x0009
        /*00d2*/ 	.short	0x0040
        /*00d4*/ 	.byte	0x00, 0xf0, 0x21, 0x00


	//----- nvinfo : EIATTR_KPARAM_INFO
	.align		4
.L_17351:
        /*00d8*/ 	.byte	0x04, 0x17
        /*00da*/ 	.short	(.L_17353 - .L_17352)
.L_17352:
        /*00dc*/ 	.word	0x00000000
        /*00e0*/ 	.short	0x0008
        /*00e2*/ 	.short	0x0038
        /*00e4*/ 	.byte	0x00, 0xf0, 0x21, 0x00


	//----- nvinfo : EIATTR_KPARAM_INFO
	.align		4
.L_17353:
        /*00e8*/ 	.byte	0x04, 0x17
        /*00ea*/ 	.short	(.L_17355 - .L_17354)
.L_17354:
        /*00ec*/ 	.word	0x00000000
        /*00f0*/ 	.short	0x0007
        /*00f2*/ 	.short	0x0034
        /*00f4*/ 	.byte	0x00, 0xf0, 0x11, 0x00


	//----- nvinfo : EIATTR_KPARAM_INFO
	.align		4
.L_17355:
        /*00f8*/ 	.byte	0x04, 0x17
        /*00fa*/ 	.short	(.L_17357 - .L_17356)
.L_17356:
        /*00fc*/ 	.word	0x00000000
        /*0100*/ 	.short	0x0006
        /*0102*/ 	.short	0x0030
        /*0104*/ 	.byte	0x00, 0xf0, 0x11, 0x00


	//----- nvinfo : EIATTR_KPARAM_INFO
	.align		4
.L_17357:
        /*0108*/ 	.byte	0x04, 0x17
        /*010a*/ 	.short	(.L_17359 - .L_17358)
.L_17358:
        /*010c*/ 	.word	0x00000000
        /*0110*/ 	.short	0x0005
        /*0112*/ 	.short	0x0028
        /*0114*/ 	.byte	0x00, 0xf0, 0x21, 0x00


	//----- nvinfo : EIATTR_KPARAM_INFO
	.align		4
.L_17359:
        /*0118*/ 	.byte	0x04, 0x17
        /*011a*/ 	.short	(.L_17361 - .L_17360)
.L_17360:
        /*011c*/ 	.word	0x00000000
        /*0120*/ 	.short	0x0004
        /*0122*/ 	.short	0x0020
        /*0124*/ 	.byte	0x00, 0xf0, 0x21, 0x00


	//----- nvinfo : EIATTR_KPARAM_INFO
	.align		4
.L_17361:
        /*0128*/ 	.byte	0x04, 0x17
        /*012a*/ 	.short	(.L_17363 - .L_17362)
.L_17362:
        /*012c*/ 	.word	0x00000000
        /*0130*/ 	.short	0x0003
        /*0132*/ 	.short	0x0018
        /*0134*/ 	.byte	0x00, 0xf0, 0x21, 0x00


	//----- nvinfo : EIATTR_KPARAM_INFO
	.align		4
.L_17363:
        /*0138*/ 	.byte	0x04, 0x17
        /*013a*/ 	.short	(.L_17365 - .L_17364)
.L_17364:
        /*013c*/ 	.word	0x00000000
        /*0140*/ 	.short	0x0002
        /*0142*/ 	.short	0x0010
        /*0144*/ 	.byte	0x00, 0xf0, 0x21, 0x00


	//----- nvinfo : EIATTR_KPARAM_INFO
	.align		4
.L_17365:
        /*0148*/ 	.byte	0x04, 0x17
        /*014a*/ 	.short	(.L_17367 - .L_17366)
.L_17366:
        /*014c*/ 	.word	0x00000000
        /*0150*/ 	.short	0x0001
        /*0152*/ 	.short	0x0008
        /*0154*/ 	.byte	0x00, 0xf0, 0x21, 0x00


	//----- nvinfo : EIATTR_KPARAM_INFO
	.align		4
.L_17367:
        /*0158*/ 	.byte	0x04, 0x17
        /*015a*/ 	.short	(.L_17369 - .L_17368)
.L_17368:
        /*015c*/ 	.word	0x00000000
        /*0160*/ 	.short	0x0000
        /*0162*/ 	.short	0x0000
        /*0164*/ 	.byte	0x00, 0xf0, 0x21, 0x00


	//----- nvinfo : EIATTR_SPARSE_MMA_MASK
	.align		4
.L_17369:
        /*0168*/ 	.byte	0x03, 0x50
        /*016a*/ 	.short	0x0000


	//----- nvinfo : EIATTR_MAXREG_COUNT
	.align		4
        /*016c*/ 	.byte	0x03, 0x1b
        /*016e*/ 	.short	0x00ff


	//----- nvinfo : EIATTR_NUM_BARRIERS
	.align		4
        /*0170*/ 	.byte	0x02, 0x4c
        /*0172*/ 	.byte	0x01
	.zero		1


	//----- nvinfo : EIATTR_EXTERNS
	.align		4
        /*0174*/ 	.byte	0x04, 0x0f
        /*0176*/ 	.short	(.L_17371 - .L_17370)


	//   ....[0]....
	.align		4
.L_17370:
        /*0178*/ 	.word	index@(__assertfail)


	//----- nvinfo : EIATTR_MERCURY_ISA_VERSION
	.align		4
.L_17371:
        /*017c*/ 	.byte	0x03, 0x5f
        /*017e*/ 	.short	0x0101


	//----- nvinfo : EIATTR_COOP_GROUP_MASK_REGIDS
	.align		4
        /*0180*/ 	.byte	0x04, 0x29
        /*0182*/ 	.short	(.L_17373 - .L_17372)


	//   ....[0]....
.L_17372:
        /*0184*/ 	.word	0xffffffff


	//   ....[1]....
        /*0188*/ 	.word	0xffffffff


	//   ....[2]....
        /*018c*/ 	.word	0xffffffff


	//   ....[3]....
        /*0190*/ 	.word	0xffffffff


	//   ....[4]....
        /*0194*/ 	.word	0xffffffff


	//   ....[5]....
        /*0198*/ 	.word	0xffffffff


	//   ....[6]....
        /*019c*/ 	.word	0xffffffff


	//   ....[7]....
        /*01a0*/ 	.word	0xffffffff


	//   ....[8]....
        /*01a4*/ 	.word	0xffffffff


	//   ....[9]....
        /*01a8*/ 	.word	0xffffffff


	//   ....[10]....
        /*01ac*/ 	.word	0xffffffff


	//   ....[11]....
        /*01b0*/ 	.word	0xffffffff


	//   ....[12]....
        /*01b4*/ 	.word	0xffffffff


	//   ....[13]....
        /*01b8*/ 	.word	0xffffffff


	//   ....[14]....
        /*01bc*/ 	.word	0xffffffff


	//   ....[15]....
        /*01c0*/ 	.word	0xffffffff


	//   ....[16]....
        /*01c4*/ 	.word	0xffffffff


	//   ....[17]....
        /*01c8*/ 	.word	0xffffffff


	//   ....[18]....
        /*01cc*/ 	.word	0xffffffff


	//   ....[19]....
        /*01d0*/ 	.word	0xffffffff


	//   ....[20]....
        /*01d4*/ 	.word	0xffffffff


	//   ....[21]....
        /*01d8*/ 	.word	0xffffffff


	//   ....[22]....
        /*01dc*/ 	.word	0xffffffff


	//   ....[23]....
        /*01e0*/ 	.word	0xffffffff


	//   ....[24]....
        /*01e4*/ 	.word	0xffffffff


	//   ....[25]....
        /*01e8*/ 	.word	0xffffffff


	//   ....[26]....
        /*01ec*/ 	.word	0xffffffff


	//   ....[27]....
        /*01f0*/ 	.word	0xffffffff


	//   ....[28]....
        /*01f4*/ 	.word	0xffffffff


	//   ....[29]....
        /*01f8*/ 	.word	0xffffffff


	//   ....[30]....
        /*01fc*/ 	.word	0x0500000f


	//   ....[31]....
        /*0200*/ 	.word	0x0500000f


	//   ....[32]....
        /*0204*/ 	.word	0x0500000f


	//   ....[33]....
        /*0208*/ 	.word	0x0500000f


	//   ....[34]....
        /*020c*/ 	.word	0x0500000f


	//   ....[35]....
        /*0210*/ 	.word	0x0500000f


	//   ....[36]....
        /*0214*/ 	.word	0x0500000f


	//   ....[37]....
        /*0218*/ 	.word	0x0500000f


	//   ....[38]....
        /*021c*/ 	.word	0x0500000f


	//   ....[39]....
        /*0220*/ 	.word	0x0500000f


	//   ....[40]....
        /*0224*/ 	.word	0x0500000f


	//   ....[41]....
        /*0228*/ 	.word	0x0500000f


	//   ....[42]....
        /*022c*/ 	.word	0x0500000f


	//   ....[43]....
        /*0230*/ 	.word	0x0500000f


	//   ....[44]....
        /*0234*/ 	.word	0x0500000f


	//   ....[45]....
        /*0238*/ 	.word	0x0500000f


	//   ....[46]....
        /*023c*/ 	.word	0x0500000f


	//   ....[47]....
        /*0240*/ 	.word	0x0500000f


	//   ....[48]....
        /*0244*/ 	.word	0x0500000f


	//   ....[49]....
        /*0248*/ 	.word	0x0500000f


	//   ....[50]....
        /*024c*/ 	.word	0x0500000f


	//   ....[51]....
        /*0250*/ 	.word	0x0500000f


	//   ....[52]....
        /*0254*/ 	.word	0x0500000f


	//   ....[53]....
        /*0258*/ 	.word	0x0500000f


	//   ....[54]....
        /*025c*/ 	.word	0x0500000f


	//   ....[55]....
        /*0260*/ 	.word	0x0500000f


	//   ....[56]....
        /*0264*/ 	.word	0x0500000f


	//   ....[57]....
        /*0268*/ 	.word	0x0500000f


	//   ....[58]....
        /*026c*/ 	.word	0x0500000f


	//   ....[59]....
        /*0270*/ 	.word	0x0500000f


	//   ....[60]....
        /*0274*/ 	.word	0x0500000f


	//   ....[61]....
        /*0278*/ 	.word	0x0500000f


	//   ....[62]....
        /*027c*/ 	.word	0x0500000f


	//----- nvinfo : EIATTR_COOP_GROUP_INSTR_OFFSETS
	.align		4
.L_17373:
        /*0280*/ 	.byte	0x04, 0x28
        /*0282*/ 	.short	(.L_17375 - .L_17374)


	//   ....[0]....
.L_17374:
        /*0284*/ 	.word	0x00000c40


	//   ....[1]....
        /*0288*/ 	.word	0x00000c70


	//   ....[2]....
        /*028c*/ 	.word	0x00000c90


	//   ....[3]....
        /*0290*/ 	.word	0x00000cb0


	//   ....[4]....
        /*0294*/ 	.word	0x00000cd0


	//   ....[5]....
        /*0298*/ 	.word	0x00000df0


	//   ....[6]....
        /*029c*/ 	.word	0x00000e10


	//   ....[7]....
        /*02a0*/ 	.word	0x00000e40


	//   ....[8]....
        /*02a4*/ 	.word	0x00001cf0


	//   ....[9]....
        /*02a8*/ 	.word	0x00001d20


	//   ....[10]....
        /*02ac*/ 	.word	0x00001d50


	//   ....[11]....
        /*02b0*/ 	.word	0x00001dd0


	//   ....[12]....
        /*02b4*/ 	.word	0x00001e40


	//   ....[13]....
        /*02b8*/ 	.word	0x00001e90


	//   ....[14]....
        /*02bc*/ 	.word	0x00001eb0


	//   ....[15]....
        /*02c0*/ 	.word	0x00001ed0


	//   ....[16]....
        /*02c4*/ 	.word	0x00002e20


	//   ....[17]....
        /*02c8*/ 	.word	0x00002e60


	//   ....[18]....
        /*02cc*/ 	.word	0x00002ea0


	//   ....[19]....
        /*02d0*/ 	.word	0x00002eb0


	//   ....[20]....
        /*02d4*/ 	.word	0x00002ec0


	//   ....[21]....
        /*02d8*/ 	.word	0x00002ed0


	//   ....[22]....
        /*02dc*/ 	.word	0x00002f00


	//   ....[23]....
        /*02e0*/ 	.word	0x00002f40


	//   ....[24]....
        /*02e4*/ 	.word	0x00002f60


	//   ....[25]....
        /*02e8*/ 	.word	0x00002f90


	//   ....[26]....
        /*02ec*/ 	.word	0x00002fc0


	//   ....[27]....
        /*02f0*/ 	.word	0x00002ff0


	//   ....[28]....
        /*02f4*/ 	.word	0x00003000


	//   ....[29]....
        /*02f8*/ 	.word	0x00003050


	//   ....[30]....
        /*02fc*/ 	.word	0x000041b0


	//   ....[31]....
        /*0300*/ 	.word	0x00004210


	//   ....[32]....
        /*0304*/ 	.word	0x00004270


	//   ....[33]....
        /*0308*/ 	.word	0x000042d0


	//   ....[34]....
        /*030c*/ 	.word	0x00004330


	//   ....[35]....
        /*0310*/ 	.word	0x000043b0


	//   ....[36]....
        /*0314*/ 	.word	0x00004410


	//   ....[37]....
        /*0318*/ 	.word	0x00004470


	//   ....[38]....
        /*031c*/ 	.word	0x000044f0


	//   ....[39]....
        /*0320*/ 	.word	0x00004550


	//   ....[40]....
        /*0324*/ 	.word	0x000045d0


	//   ....[41]....
        /*0328*/ 	.word	0x00004630


	//   ....[42]....
        /*032c*/ 	.word	0x000046b0


	//   ....[43]....
        /*0330*/ 	.word	0x00004710


	//   ....[44]....
        /*0334*/ 	.word	0x00004790


	//   ....[45]....
        /*0338*/ 	.word	0x000047f0


	//   ....[46]....
        /*033c*/ 	.word	0x00004860


	//   ....[47]....
        /*0340*/ 	.word	0x000048c0


	//   ....[48]....
        /*0344*/ 	.word	0x00004940


	//   ....[49]....
        /*0348*/ 	.word	0x000049a0


	//   ....[50]....
        /*034c*/ 	.word	0x00004a10


	//   ....[51]....
        /*0350*/ 	.word	0x00004a70


	//   ....[52]....
        /*0354*/ 	.word	0x00004af0


	//   ....[53]....
        /*0358*/ 	.word	0x00004b50


	//   ....[54]....
        /*035c*/ 	.word	0x00004bd0


	//   ....[55]....
        /*0360*/ 	.word	0x00004c30


	//   ....[56]....
        /*0364*/ 	.word	0x00004cb0


	//   ....[57]....
        /*0368*/ 	.word	0x00004d10


	//   ....[58]....
        /*036c*/ 	.word	0x00004d80


	//   ....[59]....
        /*0370*/ 	.word	0x00004de0


	//   ....[60]....
        /*0374*/ 	.word	0x00004e40


	//   ....[61]....
        /*0378*/ 	.word	0x00004eb0


	//   ....[62]....
        /*037c*/ 	.word	0x00004f20


	//----- nvinfo : EIATTR_SYSCALL_OFFSETS
	.align		4
.L_17375:
        /*0380*/ 	.byte	0x04, 0x46
        /*0382*/ 	.short	(.L_17377 - .L_17376)


	//   ....[0]....
.L_17376:
        /*0384*/ 	.word	0x00004040


	//   ....[1]....
        /*0388*/ 	.word	0x00004140


	//----- nvinfo : EIATTR_EXIT_INSTR_OFFSETS
	.align		4
.L_17377:
        /*038c*/ 	.byte	0x04, 0x1c
        /*038e*/ 	.short	(.L_17379 - .L_17378)


	//   ....[0]....
.L_17378:
        /*0390*/ 	.word	0x00000090


	//   ....[1]....
        /*0394*/ 	.word	0x00003850


	//   ....[2]....
        /*0398*/ 	.word	0x00003900


	//   ....[3]....
        /*039c*/ 	.word	0x00003f40


	//   ....[4]....
        /*03a0*/ 	.word	0x00004150


	//----- nvinfo : EIATTR_CRS_STACK_SIZE
	.align		4
.L_17379:
        /*03a4*/ 	.byte	0x04, 0x1e
        /*03a6*/ 	.short	(.L_17381 - .L_17380)
.L_17380:
        /*03a8*/ 	.word	0x00000000


	//----- nvinfo : EIATTR_CBANK_PARAM_SIZE
	.align		4
.L_17381:
        /*03ac*/ 	.byte	0x03, 0x19
        /*03ae*/ 	.short	0x008c


	//----- nvinfo : EIATTR_PARAM_CBANK
	.align		4
        /*03b0*/ 	.byte	0x04, 0x0a
        /*03b2*/ 	.short	(.L_17383 - .L_17382)
	.align		4
.L_17382:
        /*03b4*/ 	.word	index@(.nv.constant0._ZN4vllm25paged_attention_v2_kernelIthLi112ELi32ELi128ELNS_18Fp8KVCacheDataTypeE1ELb1ELi512EEEvPfS2_PT_PKS3_PKT0_S9_ifPKiSB_iPKfiiiSD_SD_iiiii)
        /*03b8*/ 	.short	0x0210
        /*03ba*/ 	.short	0x008c


	//----- nvinfo : EIATTR_SW_WAR
	.align		4
.L_17383:
        /*03bc*/ 	.byte	0x04, 0x36
        /*03be*/ 	.short	(.L_17385 - .L_17384)
.L_17384:
        /*03c0*/ 	.word	0x00000008
.L_17385:


//--------------------- .nv.info._ZN4vllm25paged_attention_v2_kernelIthLi96ELi32ELi128ELNS_18Fp8KVCacheDataTypeE1ELb1ELi512EEEvPfS2_PT_PKS3_PKT0_S9_ifPKiSB_iPKfiiiSD_SD_iiiii --------------------------
	.section	.nv.info._ZN4vllm25paged_attention_v2_kernelIthLi96ELi32ELi128ELNS_18Fp8KVCacheDataTypeE1ELb1ELi512EEEvPfS2_PT_PKS3_PKT0_S9_ifPKiSB_iPKfiiiSD_SD_iiiii,"",@"SHT_CUDA_INFO"
	.sectionflags	@""
	.align	4


	//----- nvinfo : EIATTR_CUDA_API_VERSION
	.align		4
        /*0000*/ 	.byte	0x04, 0x37
        /*0002*/ 	.short	(.L_17387 - .L_17386)
.L_17386:
        /*0004*/ 	.word	0x00000082


	//----- nvinfo : EIATTR_KPARAM_INFO
	.align		4
.L_17387:
        /*0008*/ 	.byte	0x04, 0x17
        /*000a*/ 	.short	(.L_17389 - .L_17388)
.L_17388:
        /*000c*/ 	.word	0x00000000
        /*0010*/ 	.short	0x0015
        /*0012*/ 	.short	0x0088
        /*0014*/ 	.byte	0x00, 0xf0, 0x11, 0x00


	//----- nvinfo : EIATTR_KPARAM_INFO
	.align		4
.L_17389:
        /*0018*/ 	.byte	0x04, 0x17
        /*001a*/ 	.short	(.L_17391 - .L_17390)
.L_17390:
        /*001c*/ 	.word	0x00000000
        /*0020*/ 	.short	0x0014
        /*0022*/ 	.short	0x0084
        /*0024*/ 	.byte	0x00, 0xf0, 0x11, 0x00


	//----- nvinfo : EIATTR_KPARAM_INFO
	.align		4
.L_17391:
        /*0028*/ 	.byte	0x04, 0x17
        /*002a*/ 	.short	(.L_17393 - .L_17392)
.L_17392:
        /*002c*/ 	.word	0x00000000
        /*0030*/ 	.short	0x0013
        /*0032*/ 	.short	0x0080
        /*0034*/ 	.byte	0x00, 0xf0, 0x11, 0x00


	//----- nvinfo : EIATTR_KPARAM_INFO
	.align		4
.L_17393:
        /*0038*/ 	.byte	0x04, 0x17
        /*003a*/ 	.short	(.L_17395 - .L_17394)
.L_17394:
        /*003c*/ 	.word	0x00000000
        /*0040*/ 	.short	0x0012
        /*0042*/ 	.short	0x007c
        /*0044*/ 	.byte	0x00, 0xf0, 0x11, 0x00


	//----- nvinfo : EIATTR_KPARAM_INFO
	.align		4
.L_17395:
        /*0048*/ 	.byte	0x04, 0x17
        /*004a*/ 	.short	(.L_17397 - .L_17396)
.L_17396:
        /*004c*/ 	.word	0x00000000
        /*0050*/ 	.short	0x0011
        /*0052*/ 	.short	0x0078
        /*0054*/ 	.byte	0x00, 0xf0, 0x11, 0x00


	//----- nvinfo : EIATTR_KPARAM_INFO
	.align		4
.L_17397:
        /*0058*/ 	.byte	0x04, 0x17
        /*005a*/ 	.short	(.L_17399 - .L_17398)
.L_17398:
        /*005c*/ 	.word	0x00000000
        /*0060*/ 	.short	0x0010
        /*0062*/ 	.short	0x0070
        /*0064*/ 	.byte	0x00, 0xf0, 0x21, 0x00


	//----- nvinfo : EIATTR_KPARAM_INFO
	.align		4
.L_17399:
        /*0068*/ 	.byte	0x04, 0x17
        /*006a*/ 	.short	(.L_17401 - .L_17400)
.L_17400:
        /*006c*/ 	.word	0x00000000
        /*0070*/ 	.short	0x000f
        /*0072*/ 	.short	0x0068
        /*0074*/ 	.byte	0x00, 0xf0, 0x21, 0x00


	//----- nvinfo : EIATTR_KPARAM_INFO
	.align		4
.L_17401:
        /*0078*/ 	.byte	0x04, 0x17
        /*007a*/ 	.short	(.L_17403 - .L_17402)
.L_17402:
        /*007c*/ 	.word	0x00000000
        /*0080*/ 	.short	0x000e
        /*0082*/ 	.short	0x0060
        /*0084*/ 	.byte	0x00, 0xf0, 0x11, 0x00


	//----- nvinfo : EIATTR_KPARAM_INFO
	.align		4
.L_17403:
        /*0088*/ 	.byte	0x04, 0x17
        /*008a*/ 	.short	(.L_17405 - .L_17404)
.L_17404:
        /*008c*/ 	.word	0x00000000
        /*0090*/ 	.short	0x000d
        /*0092*/ 	.short	0x005c
        /*0094*/ 	.byte	0x00, 0xf0, 0x11, 0x00


	//----- nvinfo : EIATTR_KPARAM_INFO
	.align		4
.L_17405:
        /*0098*/ 	.byte	0x04, 0x17
        /*009a*/ 	.short	(.L_17407 - .L_17406)
.L_17406:
        /*009c*/ 	.word	0x00000000
        /*00a0*/ 	.short	0x000c
        /*00a2*/ 	.short	0x0058
        /*00a4*/ 	.byte	0x00, 0xf0, 0x11, 0x00


	//----- nvinfo : EIATTR_KPARAM_INFO
	.align		4
.L_17407:
        /*00a8*/ 	.byte	0x04, 0x17
        /*00aa*/ 	.short	(.L_17409 - .L_17408)
.L_17408:
        /*00ac*/ 	.word	0x00000000
        /*00b0*/ 	.short	0x000b
        /*00b2*/ 	.short	0x0050
        /*00b4*/ 	.byte	0x00, 0xf0, 0x21, 0x00


	//----- nvinfo : EIATTR_KPARAM_INFO
	.align		4
.L_17409:
        /*00b8*/ 	.byte	0x04, 0x17
        /*00ba*/ 	.short	(.L_17411 - .L_17410)
.L_17410:
        /*00bc*/ 	.word	0x00000000
        /*00c0*/ 	.short	0x000a
        /*00c2*/ 	.short	0x0048
        /*00c4*/ 	.byte	0x00, 0xf0, 0x11, 0x00


	//----- nvinfo : EIATTR_KPARAM_INFO
	.align		4
.L_17411:
        /*00c8*/ 	.byte	0x04, 0x17
        /*00ca*/ 	.short	(.L_17413 - .L_17412)
.L_17412:
        /*00cc*/ 	.word	0x00000000
        /*00d0*/ 	.short	0x0009
        /*00d2*/ 	.short	0x0040
        /*00d4*/ 	.byte	0x00, 0xf0, 0x21, 0x00


	//----- nvinfo : EIATTR_KPARAM_INFO
	.align		4
.L_17413:
        /*00d8*/ 	.byte	0x04, 0x17
        /*00da*/ 	.short	(.L_17415 - .L_17414)
.L_17414:
        /*00dc*/ 	.word	0x00000000
        /*00e0*/ 	.short	0x0008
        /*00e2*/ 	.short	0x0038
        /*00e4*/ 	.byte	0x00, 0xf0, 0x21, 0x00


	//----- nvinfo : EIATTR_KPARAM_INFO
	.align		4
.L_17415:
        /*00e8*/ 	.byte	0x04, 0x17
        /*00ea*/ 	.short	(.L_17417 - .L_17416)
.L_17416:
        /*00ec*/ 	.word	0x00000000
        /*00f0*/ 	.short	0x0007
        /*00f2*/ 	.short	0x0034
        /*00f4*/ 	.byte	0x00, 0xf0, 0x11, 0x00


	//----- nvinfo : EIATTR_KPARAM_INFO
	.align		4
.L_17417:
        /*00f8*/ 	.byte	0x04, 0x17
        /*00fa*/ 	.short	(.L_17419 - .L_17418)
.L_17418:
        /*00fc*/ 	.word	0x00000000
        /*0100*/ 	.short	0x0006
        /*0102*/ 	.short	0x0030
        /*0104*/ 	.byte	0x00, 0xf0, 0x11, 0x00


	//----- nvinfo : EIATTR_KPARAM_INFO
	.align		4
.L_17419:
        /*0108*/ 	.byte	0x04, 0x17
        /*010a*/ 	.short	(.L_17421 - .L_17420)
.L_17420:
        /*010c*/ 	.word	0x00000000
        /*0110*/ 	.short	0x0005
        /*0112*/ 	.short	0x0028
        /*0114*/ 	.byte	0x00, 0xf0, 0x21, 0x00


	//----- nvinfo : EIATTR_KPARAM_INFO
	.align		4
.L_17421:
        /*0118*/ 	.byte	0x04, 0x17
        /*011a*/ 	.short	(.L_17423 - .L_17422)
.L_17422:
        /*011c*/ 	.word	0x00000000
        /*0120*/ 	.short	0x0004
        /*0122*/ 	.short	0x0020
        /*0124*/ 	.byte	0x00, 0xf0, 0x21, 0x00


	//----- nvinfo : EIATTR_KPARAM_INFO
	.align		4
.L_17423:
        /*0128*/ 	.byte	0x04, 0x17
        /*012a*/ 	.short	(.L_17425 - .L_17424)
.L_17424:
        /*012c*/ 	.word	0x00000000
        /*0130*/ 	.short	0x0003
        /*0132*/ 	.short	0x0018
        /*0134*/ 	.byte	0x00, 0xf0, 0x21, 0x00


	//----- nvinfo : EIATTR_KPARAM_INFO
	.align		4
.L_17425:
        /*0138*/ 	.byte	0x04, 0x17
        /*013a*/ 	.short	(.L_17427 - .L_17426)
.L_17426:
        /*013c*/ 	.word	0x00000000
        /*0140*/ 	.short	0x0002
        /*0142*/ 	.short	0x0010
        /*0144*/ 	.byte	0x00, 0xf0, 0x21, 0x00


	//----- nvinfo : EIATTR_KPARAM_INFO
	.align		4
.L_17427:
        /*0148*/ 	.byte	0x04, 0x17
        /*014a*/ 	.short	(.L_17429 - .L_17428)
.L_17428:
        /*014c*/ 	.word	0x00000000
        /*0150*/ 	.short	0x0001
        /*0152*/ 	.short	0x0008
        /*0154*/ 	.byte	0x00, 0xf0, 0x21, 0x00


	//----- nvinfo : EIATTR_KPARAM_INFO
	.align		4
.L_17429:
        /*0158*/ 	.byte	0x04, 0x17
        /*015a*/ 	.short	(.L_17431 - .L_17430)
.L_17430:
        /*015c*/ 	.word	0x00000000
        /*0160*/ 	.short	0x0000
        /*0162*/ 	.short	0x0000
        /*0164*/ 	.byte	0x00, 0xf0, 0x21, 0x00


	//----- nvinfo : EIATTR_SPARSE_MMA_MASK
	.align		4
.L_17431:
        /*0168*/ 	.byte	0x03, 0x50
        /*016a*/ 	.short	0x0000


	//----- nvinfo : EIATTR_MAXREG_COUNT
	.align		4
        /*016c*/ 	.byte	0x03, 0x1b
        /*016e*/ 	.short	0x00ff


	//----- nvinfo : EIATTR_NUM_BARRIERS
	.align		4
        /*0170*/ 	.byte	0x02, 0x4c
        /*0172*/ 	.byte	0x01
	.zero		1


	//----- nvinfo : EIATTR_EXTERNS
	.align		4
        /*0174*/ 	.byte	0x04, 0x0f
        /*0176*/ 	.short	(.L_17433 - .L_17432)


	//   ....[0]....
	.align		4
.L_17432:
        /*0178*/ 	.word	index@(__assertfail)


	//----- nvinfo : EIATTR_MERCURY_ISA_VERSION
	.align		4
.L_17433:
        /*017c*/ 	.byte	0x03, 0x5f
        /*017e*/ 	.short	0x0101


	//----- nvinfo : EIATTR_COOP_GROUP_MASK_REGIDS
	.align		4
        /*0180*/ 	.byte	0x04, 0x29
        /*0182*/ 	.short	(.L_17435 - .L_17434)


	//   ....[0]....
.L_17434:
        /*0184*/ 	.word	0xffffffff


	//   ....[1]....
        /*0188*/ 	.word	0xffffffff


	//   ....[2]....
        /*018c*/ 	.word	0xffffffff


	//   ....[3]....
        /*0190*/ 	.word	0xffffffff


	//   ....[4]....
        /*0194*/ 	.word	0xffffffff


	//   ....[5]....
        /*0198*/ 	.word	0xffffffff


	//   ....[6]....
        /*019c*/ 	.word	0xffffffff


	//   ....[7]....
        /*01a0*/ 	.word	0xffffffff


	//   ....[8]....
        /*01a4*/ 	.word	0xffffffff


	//   ....[9]....
        /*01a8*/ 	.word	0xffffffff


	//   ....[10]....
        /*01ac*/ 	.word	0xffffffff


	//   ....[11]....
        /*01b0*/ 	.word	0xffffffff


	//   ....[12]....
        /*01b4*/ 	.word	0xffffffff


	//   ....[13]....
        /*01b8*/ 	.word	0xffffffff


	//   ....[14]....
        /*01bc*/ 	.word	0xffffffff


	//   ....[15]....
        /*01c0*/ 	.word	0xffffffff


	//   ....[16]....
        /*01c4*/ 	.word	0xffffffff


	//   ....[17]....
        /*01c8*/ 	.word	0xffffffff


	//   ....[18]....
        /*01cc*/ 	.word	0xffffffff


	//   ....[19]....
        /*01d0*/ 	.word	0xffffffff


	//   ....[20]....
        /*01d4*/ 	.word	0xffffffff


	//   ....[21]....
        /*01d8*/ 	.word	0xffffffff


	//   ....[22]....
        /*01dc*/ 	.word	0xffffffff


	//   ....[23]....
        /*01e0*/ 	.word	0xffffffff


	//   ....[24]....
        /*01e4*/ 	.word	0xffffffff


	//   ....[25]....
        /*01e8*/ 	.word	0xffffffff


	//   ....[26]....
        /*01ec*/ 	.word	0xffffffff


	//   ....[27]....
        /*01f0*/ 	.word	0xffffffff


	//   ....[28]....
        /*01f4*/ 	.word	0x0500000f


	//   ....[29]....
        /*01f8*/ 	.word	0x0500000f


	//   ....[30]....
        /*01fc*/ 	.word	0x0500000f


	//   ....[31]....
        /*0200*/ 	.word	0x0500000f


	//   ....[32]....
        /*0204*/ 	.word	0x0500000f


	//   ....[33]....
        /*0208*/ 	.word	0x0500000f


	//   ....[34]....
        /*020c*/ 	.word	0x0500000f


	//   ....[35]....
        /*0210*/ 	.word	0x0500000f


	//   ....[36]....
        /*0214*/ 	.word	0x0500000f


	//   ....[37]....
        /*0218*/ 	.word	0x0500000f


	//   ....[38]....
        /*021c*/ 	.word	0x0500000f


	//   ....[39]....
        /*0220*/ 	.word	0x0500000f


	//   ....[40]....
        /*0224*/ 	.word	0x0500000f


	//   ....[41]....
        /*0228*/ 	.word	0x0500000f


	//   ....[42]....
        /*022c*/ 	.word	0x0500000f


	//   ....[43]....
        /*0230*/ 	.word	0x0500000f


	//   ....[44]....
        /*0234*/ 	.word	0x0500000f


	//   ....[45]....
        /*0238*/ 	.word	0x0500000f


	//   ....[46]....
        /*023c*/ 	.word	0x0500000f


	//   ....[47]....
        /*0240*/ 	.word	0x0500000f


	//   ....[48]....
        /*0244*/ 	.word	0x0500000f


	//   ....[49]....
        /*0248*/ 	.word	0x0500000f


	//   ....[50]....
        /*024c*/ 	.word	0x0500000f


	//   ....[51]....
        /*0250*/ 	.word	0x0500000f


	//   ....[52]....
        /*0254*/ 	.word	0x0500000f


	//   ....[53]....
        /*0258*/ 	.word	0x0500000f


	//   ....[54]....
        /*025c*/ 	.word	0x0500000f


	//   ....[55]....
        /*0260*/ 	.word	0x0500000f


	//   ....[56]....
        /*0264*/ 	.word	0x0500000f


	//----- nvinfo : EIATTR_COOP_GROUP_INSTR_OFFSETS
	.align		4
.L_17435:
        /*0268*/ 	.byte	0x04, 0x28
        /*026a*/ 	.short	(.L_17437 - .L_17436)


	//   ....[0]....
.L_17436:
        /*026c*/ 	.word	0x00000c40


	//   ....[1]....
        /*0270*/ 	.word	0x00000c70


	//   ....[2]....
        /*0274*/ 	.word	0x00000c90


	//   ....[3]....
        /*0278*/ 	.word	0x00000cb0


	//   ....[4]....
        /*027c*/ 	.word	0x00000cd0


	//   ....[5]....
        /*0280*/ 	.word	0x00000df0


	//   ....[6]....
        /*0284*/ 	.word	0x00000e10


	//   ....[7]....
        /*0288*/ 	.word	0x00000e40


	//   ....[8]....
        /*028c*/ 	.word	0x00001cf0


	//   ....[9]....
        /*0290*/ 	.word	0x00001d20


	//   ....[10]....
        /*0294*/ 	.word	0x00001d50


	//   ....[11]....
        /*0298*/ 	.word	0x00001dd0


	//   ....[12]....
        /*029c*/ 	.word	0x00001e40


	//   ....[13]....
        /*02a0*/ 	.word	0x00001e90


	//   ....[14]....
        /*02a4*/ 	.word	0x00001eb0


	//   ....[15]....
        /*02a8*/ 	.word	0x00001ed0


	//   ....[16]....
        /*02ac*/ 	.word	0x00002e00


	//   ....[17]....
        /*02b0*/ 	.word	0x00002e40


	//   ....[18]....
        /*02b4*/ 	.word	0x00002e80


	//   ....[19]....
        /*02b8*/ 	.word	0x00002ea0


	//   ....[20]....
        /*02bc*/ 	.word	0x00002eb0


	//   ....[21]....
        /*02c0*/ 	.word	0x00002ec0


	//   ....[22]....
        /*02c4*/ 	.word	0x00002ef0


	//   ....[23]....
        /*02c8*/ 	.word	0x00002f20


	//   ....[24]....
        /*02cc*/ 	.word	0x00002f90


	//   ....[25]....
        /*02d0*/ 	.word	0x00002fb0


	//   ....[26]....
        /*02d4*/ 	.word	0x00002fd0


	//   ....[27]....
        /*02d8*/ 	.word	0x00002fe0


	//   ....[28]....
        /*02dc*/ 	.word	0x00003f90


	//   ....[29]....
        /*02e0*/ 	.word	0x00003ff0


	//   ....[30]....
        /*02e4*/ 	.word	0x00004050


	//   ....[31]....
        /*02e8*/ 	.word	0x000040b0


	//   ....[32]....
        /*02ec*/ 	.word	0x00004110


	//   ....[33]....
        /*02f0*/ 	.word	0x00004190


	//   ....[34]....
        /*02f4*/ 	.word	0x000041f0


	//   ....[35]....
        /*02f8*/ 	.word	0x00004250


	//   ....[36]....
        /*02fc*/ 	.word	0x000042d0


	//   ....[37]....
        /*0300*/ 	.word	0x00004330


	//   ....[38]....
        /*0304*/ 	.word	0x000043b0


	//   ....[39]....
        /*0308*/ 	.word	0x00004410


	//   ....[40]....
        /*030c*/ 	.word	0x00004480


	//   ....[41]....
        /*0310*/ 	.word	0x000044e0


	//   ....[42]....
        /*0314*/ 	.word	0x00004560


	//   ....[43]....
        /*0318*/ 	.word	0x000045c0


	//   ....[44]....
        /*031c*/ 	.word	0x00004640


	//   ....[45]....
        /*0320*/ 	.word	0x000046a0


	//   ....[46]....
        /*0324*/ 	.word	0x00004720


	//   ....[47]....
        /*0328*/ 	.word	0x00004780


	//   ....[48]....
        /*032c*/ 	.word	0x00004800


	//   ....[49]....
        /*0330*/ 	.word	0x00004860


	//   ....[50]....
        /*0334*/ 	.word	0x000048e0


	//   ....[51]....
        /*0338*/ 	.word	0x00004940


	//   ....[52]....
        /*033c*/ 	.word	0x000049c0


	//   ....[53]....
        /*0340*/ 	.word	0x00004a20


	//   ....[54]....
        /*0344*/ 	.word	0x00004a80


	//   ....[55]....
        /*0348*/ 	.word	0x00004ae0


	//   ....[56]....
        /*034c*/ 	.word	0x00004b50


	//----- nvinfo : EIATTR_SYSCALL_OFFSETS
	.align		4
.L_17437:
        /*0350*/ 	.byte	0x04, 0x46
        /*0352*/ 	.short	(.L_17439 - .L_17438)


	//   ....[0]....
.L_17438:
        /*0354*/ 	.word	0x00003e20


	//   ....[1]....
        /*0358*/ 	.word	0x00003f20


	//----- nvinfo : EIATTR_EXIT_INSTR_OFFSETS
	.align		4
.L_17439:
        /*035c*/ 	.byte	0x04, 0x1c
        /*035e*/ 	.short	(.L_17441 - .L_17440)


	//   ....[0]....
.L_17440:
        /*0360*/ 	.word	0x00000090


	//   ....[1]....
        /*0364*/ 	.word	0x00003720


	//   ....[2]....
        /*0368*/ 	.word	0x000037d0


	//   ....[3]....
        /*036c*/ 	.word	0x00003d20


	//   ....[4]....
        /*0370*/ 	.word	0x00003f30


	//----- nvinfo : EIATTR_CRS_STACK_SIZE
	.align		4
.L_17441:
        /*0374*/ 	.byte	0x04, 0x1e
        /*0376*/ 	.short	(.L_17443 - .L_17442)
.L_17442:
        /*0378*/ 	.word	0x00000000


	//----- nvinfo : EIATTR_CBANK_PARAM_SIZE
	.align		4
.L_17443:
        /*037c*/ 	.byte	0x03, 0x19
        /*037e*/ 	.short	0x008c


	//----- nvinfo : EIATTR_PARAM_CBANK
	.align		4
        /*0380*/ 	.byte	0x04, 0x0a
        /*0382*/ 	.short	(.L_17445 - .L_17444)
	.align		4
.L_17444:
        /*0384*/ 	.word	index@(.nv.constant0._ZN4vllm25paged_attention_v2_kernelIthLi96ELi32ELi128ELNS_18Fp8KVCacheDataTypeE1ELb1ELi512EEEvPfS2_PT_PKS3_PKT0_S9_ifPKiSB_iPKfiiiSD_SD_iiiii)
        /*0388*/ 	.short	0x0210
        /*038a*/ 	.short	0x008c


	//----- nvinfo : EIATTR_SW_WAR
	.align		4
.L_17445:
        /*038c*/ 	.byte	0x04, 0x36
        /*038e*/ 	.short	(.L_17447 - .L_17446)
.L_17446:
        /*0390*/ 	.word	0x00000008
.L_17447:


//--------------------- .nv.info._ZN4vllm25paged_attention_v2_kernelIthLi80ELi32ELi128ELNS_18Fp8KVCacheDataTypeE1ELb1ELi512EEEvPfS2_PT_PKS3_PKT0_S9_ifPKiSB_iPKfiiiSD_SD_iiiii --------------------------
	.section	.nv.info._ZN4vllm25paged_attention_v2_kernelIthLi80ELi32ELi128ELNS_18Fp8KVCacheDataTypeE1ELb1ELi512EEEvPfS2_PT_PKS3_PKT0_S9_ifPKiSB_iPKfiiiSD_SD_iiiii,"",@"SHT_CUDA_INFO"
	.sectionflags	@""
	.align	4


	//----- nvinfo : EIATTR_CUDA_API_VERSION
	.align		4
        /*0000*/ 	.byte	0x04, 0x37
        /*0002*/ 	.short	(.L_17449 - .L_17448)
.L_17448:
        /*0004*/ 	.word	0x00000082


	//----- nvinfo : EIATTR_KPARAM_INFO
	.align		4
.L_17449:
        /*0008*/ 	.byte	0x04, 0x17
        /*000a*/ 	.short	(.L_17451 - .L_17450)
.L_17450:
        /*000c*/ 	.word	0x00000000
        /*0010*/ 	.short	0x0015
        /*0012*/ 	.short	0x0088
        /*0014*/ 	.byte	0x00, 0xf0, 0x11, 0x00


	//----- nvinfo : EIATTR_KPARAM_INFO
	.align		4
.L_17451:
        /*0018*/ 	.byte	0x04, 0x17
        /*001a*/ 	.short	(.L_17453 - .L_17452)
.L_17452:
        /*001c*/ 	.word	0x00000000
        /*0020*/ 	.short	0x0014
        /*0022*/ 	.short	0x0084
        /*0024*/ 	.byte	0x00, 0xf0, 0x11, 0x00


	//----- nvinfo : EIATTR_KPARAM_INFO
	.align		4
.L_17453:
        /*0028*/ 	.byte	0x04, 0x17
        /*002a*/ 	.short	(.L_17455 - .L_17454)
.L_17454:
        /*002c*/ 	.word	0x00000000
        /*0030*/ 	.short	0x0013
        /*0032*/ 	.short	0x0080
        /*0034*/ 	.byte	0x00, 0xf0, 0x11, 0x00


	//----- nvinfo : EIATTR_KPARAM_INFO
	.align		4
.L_17455:
        /*0038*/ 	.byte	0x04, 0x17
        /*003a*/ 	.short	(.L_17457 - .L_17456)
.L_17456:
        /*003c*/ 	.word	0x00000000
        /*0040*/ 	.short	0x0012
        /*0042*/ 	.short	0x007c
        /*0044*/ 	.byte	0x00, 0xf0, 0x11, 0x00


	//----- nvinfo : EIATTR_KPARAM_INFO
	.align		4
.L_17457:
        /*0048*/ 	.byte	0x04, 0x17
        /*004a*/ 	.short	(.L_17459 - .L_17458)
.L_17458:
        /*004c*/ 	.word	0x00000000
        /*0050*/ 	.short	0x0011
        /*0052*/ 	.short	0x0078
        /*0054*/ 	.byte	0x00, 0xf0, 0x11, 0x00


	//----- nvinfo : EIATTR_KPARAM_INFO
	.align		4
.L_17459:
        /*0058*/ 	.byte	0x04, 0x17
        /*005a*/ 	.short	(.L_17461 - .L_17460)
.L_17460:
        /*005c*/ 	.word	0x00000000
        /*0060*/ 	.short	0x0010
        /*0062*/ 	.short	0x0070
        /*0064*/ 	.byte	0x00, 0xf0, 0x21, 0x00


	//----- nvinfo : EIATTR_KPARAM_INFO
	.align		4
.L_17461:
        /*0068*/ 	.byte	0x04, 0x17
        /*006a*/ 	.short	(.L_17463 - .L_17462)
.L_17462:
        /*006c*/ 	.word	0x00000000
        /*0070*/ 	.short	0x000f
        /*0072*/ 	.short	0x0068
        /*0074*/ 	.byte	0x00, 0xf0, 0x21, 0x00


	//----- nvinfo : EIATTR_KPARAM_INFO
	.align		4
.L_17463:
        /*0078*/ 	.byte	0x04, 0x17
        /*007a*/ 	.short	(.L_17465 - .L_17464)
.L_17464:
        /*007c*/ 	.word	0x00000000
        /*0080*/ 	.short	0x000e
        /*0082*/ 	.short	0x0060
        /*0084*/ 	.byte	0x00, 0xf0, 0x11, 0x00


	//----- nvinfo : EIATTR_KPARAM_INFO
	.align		4
.L_17465:
        /*0088*/ 	.byte	0x04, 0x17
        /*008a*/ 	.short	(.L_17467 - .L_17466)
.L_17466:
        /*008c*/ 	.word	0x00000000
        /*0090*/ 	.short	0x000d
        /*0092*/ 	.short	0x005c
        /*0094*/ 	.byte	0x00, 0xf0, 0x11, 0x00


	//----- nvinfo : EIATTR_KPARAM_INFO
	.align		4
.L_17467:
        /*0098*/ 	.byte	0x04, 0x17
        /*009a*/ 	.short	(.L_17469 - .L_17468)
.L_17468:
        /*009c*/ 	.word	0x00000000
        /*00a0*/ 	.short	0x000c
        /*00a2*/ 	.short	0x0058
        /*00a4*/ 	.byte	0x00, 0xf0, 0x11, 0x00


	//----- nvinfo : EIATTR_KPARAM_INFO
	.align		4
.L_17469:
        /*00a8*/ 	.byte	0x04, 0x17
        /*00aa*/ 	.short	(.L_17471 - .L_17470)
.L_17470:
        /*00ac*/ 	.word	0x00000000
        /*00b0*/ 	.short	0x000b
        /*00b2*/ 	.short	0x0050
        /*00b4*/ 	.byte	0x00, 0xf0, 0x21, 0x00


	//----- nvinfo : EIATTR_KPARAM_INFO
	.align		4
.L_17471:
        /*00b8*/ 	.byte	0x04, 0x17
        /*00ba*/ 	.short	(.L_17473 - .L_17472)
.L_17472:
        /*00bc*/ 	.word	0x00000000
        /*00c0*/ 	.short	0x000a
        /*00c2*/ 	.short	0x0048
        /*00c4*/ 	.byte	0x00, 0xf0, 0x11, 0x00


	//----- nvinfo : EIATTR_KPARAM_INFO
	.align		4
.L_17473:
        /*00c8*/ 	.byte	0x04, 0x17
        /*00ca*/ 	.short	(.L_17475 - .L_17474)
.L_17474:
        /*00cc*/ 	.word	0x00000000
        /*00d0*/ 	.short	0x0009
        /*00d2*/ 	.short	0x0040
        /*00d4*/ 	.byte	0x00, 0xf0, 0x21, 0x00


	//----- nvinfo : EIATTR_KPARAM_INFO
	.align		4
.L_17475:
        /*00d8*/ 	.byte	0x04, 0x17
        /*00da*/ 	.short	(.L_17477 - .L_17476)
.L_17476:
        /*00dc*/ 	.word	0x00000000
        /*00e0*/ 	.short	0x0008
        /*00e2*/ 	.short	0x0038
        /*00e4*/ 	.byte	0x00, 0xf0, 0x21, 0x00


	//----- nvinfo : EIATTR_KPARAM_INFO
	.align		4
.L_17477:
        /*00e8*/ 	.byte	0x04, 0x17
        /*00ea*/ 	.short	(.L_17479 - .L_17478)
.L_17478:
        /*00ec*/ 	.word	0x00000000
        /*00f0*/ 	.short	0x0007
        /*00f2*/ 	.short	0x0034
        /*00f4*/ 	.byte	0x00, 0xf0, 0x11, 0x00


	//----- nvinfo : EIATTR_KPARAM_INFO
	.align		4
.L_17479:
        /*00f8*/ 	.byte	0x04, 0x17
        /*00fa*/ 	.short	(.L_17481 - .L_17480)
.L_17480:
        /*00fc*/ 	.word	0x00000000
        /*0100*/ 	.short	0x0006
        /*0102*/ 	.short	0x0030
        /*0104*/ 	.byte	0x00, 0xf0, 0x11, 0x00


	//----- nvinfo : EIATTR_KPARAM_INFO
	.align		4
.L_17481:
        /*0108*/ 	.byte	0x04, 0x17
        /*010a*/ 	.short	(.L_17483 - .L_17482)
.L_17482:
        /*010c*/ 	.word	0x00000000
        /*0110*/ 	.short	0x0005
        /*0112*/ 	.short	0x0028
        /*0114*/ 	.byte	0x00, 0xf0, 0x21, 0x00


	//----- nvinfo : EIATTR_KPARAM_INFO
	.align		4
.L_17483:
        /*0118*/ 	.byte	0x04, 0x17
        /*011a*/ 	.short	(.L_17485 - .L_17484)
.L_17484:
        /*011c*/ 	.word	0x00000000
        /*0120*/ 	.short	0x0004
        /*0122*/ 	.short	0x0020
        /*0124*/ 	.byte	0x00, 0xf0, 0x21, 0x00


	//----- nvinfo : EIATTR_KPARAM_INFO
	.align		4
.L_17485:
        /*0128*/ 	.byte	0x04, 0x17
        /*012a*/ 	.short	(.L_17487 - .L_17486)
.L_17486:
        /*012c*/ 	.word	0x00000000
        /*0130*/ 	.short	0x0003
        /*0132*/ 	.short	0x0018
        /*0134*/ 	.byte	0x00, 0xf0, 0x21, 0x00


	//----- nvinfo : EIATTR_KPARAM_INFO
	.align		4
.L_17487:
        /*0138*/ 	.byte	0x04, 0x17
        /*013a*/ 	.short	(.L_17489 - .L_17488)
.L_17488:
        /*013c*/ 	.word	0x00000000
        /*0140*/ 	.short	0x0002
        /*0142*/ 	.short	0x0010
        /*0144*/ 	.byte	0x00, 0xf0, 0x21, 0x00


	//----- nvinfo : EIATTR_KPARAM_INFO
	.align		4
.L_17489:
        /*0148*/ 	.byte	0x04, 0x17
        /*014a*/ 	.short	(.L_17491 - .L_17490)
.L_17490:
        /*014c*/ 	.word	0x00000000
        /*0150*/ 	.short	0x0001
        /*0152*/ 	.short	0x0008
        /*0154*/ 	.byte	0x00, 0xf0, 0x21, 0x00


	//----- nvinfo : EIATTR_KPARAM_INFO
	.align		4
.L_17491:
        /*0158*/ 	.byte	0x04, 0x17
        /*015a*/ 	.short	(.L_17493 - .L_17492)
.L_17492:
        /*015c*/ 	.word	0x00000000
        /*0160*/ 	.short	0x0000
        /*0162*/ 	.short	0x0000
        /*0164*/ 	.byte	0x00, 0xf0, 0x21, 0x00


	//----- nvinfo : EIATTR_SPARSE_MMA_MASK
	.align		4
.L_17493:
        /*0168*/ 	.byte	0x03, 0x50
        /*016a*/ 	.short	0x0000


	//----- nvinfo : EIATTR_MAXREG_COUNT
	.align		4
        /*016c*/ 	.byte	0x03, 0x1b
        /*016e*/ 	.short	0x00ff


	//----- nvinfo : EIATTR_NUM_BARRIERS
	.align		4
        /*0170*/ 	.byte	0x02, 0x4c
        /*0172*/ 	.byte	0x01
	.zero		1


	//----- nvinfo : EIATTR_EXTERNS
	.align		4
        /*0174*/ 	.byte	0x04, 0x0f
        /*0176*/ 	.short	(.L_17495 - .L_17494)


	//   ....[0]....
	.align		4
.L_17494:
        /*0178*/ 	.word	index@(__assertfail)


	//----- nvinfo : EIATTR_MERCURY_ISA_VERSION
	.align		4
.L_17495:
        /*017c*/ 	.byte	0x03, 0x5f
        /*017e*/ 	.short	0x0101


	//----- nvinfo : EIATTR_COOP_GROUP_MASK_REGIDS
	.align		4
        /*0180*/ 	.byte	0x04, 0x29
        /*0182*/ 	.short	(.L_17497 - .L_17496)


	//   ....[0]....
.L_17496:
        /*0184*/ 	.word	0xffffffff


	//   ....[1]....
        /*0188*/ 	.word	0xffffffff


	//   ....[2]....
        /*018c*/ 	.word	0xffffffff


	//   ....[3]....
        /*0190*/ 	.word	0xffffffff


	//   ....[4]....
        /*0194*/ 	.word	0xffffffff


	//   ....[5]....
        /*0198*/ 	.word	0xffffffff


	//   ....[6]....
        /*019c*/ 	.word	0xffffffff


	//   ....[7]....
        /*01a0*/ 	.word	0xffffffff


	//   ....[8]....
        /*01a4*/ 	.word	0xffffffff


	//   ....[9]....
        /*01a8*/ 	.word	0xffffffff


	//   ....[10]....
        /*01ac*/ 	.word	0xffffffff


	//   ....[11]....
        /*01b0*/ 	.word	0xffffffff


	//   ....[12]....
        /*01b4*/ 	.word	0xffffffff


	//   ....[13]....
        /*01b8*/ 	.word	0xffffffff


	//   ....[14]....
        /*01bc*/ 	.word	0xffffffff


	//   ....[15]....
        /*01c0*/ 	.word	0xffffffff


	//   ....[16]....
        /*01c4*/ 	.word	0xffffffff


	//   ....[17]....
        /*01c8*/ 	.word	0xffffffff


	//   ....[18]....
        /*01cc*/ 	.word	0xffffffff


	//   ....[19]....
        /*01d0*/ 	.word	0xffffffff


	//   ....[20]....
        /*01d4*/ 	.word	0xffffffff


	//   ....[21]....
        /*01d8*/ 	.word	0xffffffff


	//   ....[22]....
        /*01dc*/ 	.word	0xffffffff


	//   ....[23]....
        /*01e0*/ 	.word	0xffffffff


	//   ....[24]....
        /*01e4*/ 	.word	0xffffffff


	//   ....[25]....
        /*01e8*/ 	.word	0xffffffff


	//   ....[26]....
        /*01ec*/ 	.word	0x0500000f


	//   ....[27]....
        /*01f0*/ 	.word	0x0500000f


	//   ....[28]....
        /*01f4*/ 	.word	0x0500000f


	//   ....[29]....
        /*01f8*/ 	.word	0x0500000f


	//   ....[30]....
        /*01fc*/ 	.word	0x0500000f


	//   ....[31]....
        /*0200*/ 	.word	0x0500000f


	//   ....[32]....
        /*0204*/ 	.word	0x0500000f


	//   ....[33]....
        /*0208*/ 	.word	0x0500000f


	//   ....[34]....
        /*020c*/ 	.word	0x0500000f


	//   ....[35]....
        /*0210*/ 	.word	0x0500000f


	//   ....[36]....
        /*0214*/ 	.word	0x0500000f


	//   ....[37]....
        /*0218*/ 	.word	0x0500000f


	//   ....[38]....
        /*021c*/ 	.word	0x0500000f


	//   ....[39]....
        /*0220*/ 	.word	0x0500000f


	//   ....[40]....
        /*0224*/ 	.word	0x0500000f


	//   ....[41]....
        /*0228*/ 	.word	0x0500000f


	//   ....[42]....
        /*022c*/ 	.word	0x0500000f


	//   ....[43]....
        /*0230*/ 	.word	0x0500000f


	//   ....[44]....
        /*0234*/ 	.word	0x0500000f


	//   ....[45]....
        /*0238*/ 	.word	0x0500000f


	//   ....[46]....
        /*023c*/ 	.word	0x0500000f


	//   ....[47]....
        /*0240*/ 	.word	0x0500000f


	//   ....[48]....
        /*0244*/ 	.word	0x0500000f


	//   ....[49]....
        /*0248*/ 	.word	0x0500000f


	//   ....[50]....
        /*024c*/ 	.word	0x0500000f


	//----- nvinfo : EIATTR_COOP_GROUP_INSTR_OFFSETS
	.align		4
.L_17497:
        /*0250*/ 	.byte	0x04, 0x28
        /*0252*/ 	.short	(.L_17499 - .L_17498)


	//   ....[0]....
.L_17498:
        /*0254*/ 	.word	0x00000c40


	//   ....[1]....
        /*0258*/ 	.word	0x00000c70


	//   ....[2]....
        /*025c*/ 	.word	0x00000c90


	//   ....[3]....
        /*0260*/ 	.word	0x00000cb0


	//   ....[4]....
        /*0264*/ 	.word	0x00000cd0


	//   ....[5]....
        /*0268*/ 	.word	0x00000df0


	//   ....[6]....
        /*026c*/ 	.word	0x00000e10


	//   ....[7]....
        /*0270*/ 	.word	0x00000e40


	//   ....[8]....
        /*0274*/ 	.word	0x00001cf0


	//   ....[9]....
        /*0278*/ 	.word	0x00001d20


	//   ....[10]....
        /*027c*/ 	.word	0x00001d50


	//   ....[11]....
        /*0280*/ 	.word	0x00001dd0


	//   ....[12]....
        /*0284*/ 	.word	0x00001e40


	//   ....[13]....
        /*0288*/ 	.word	0x00001e90


	//   ....[14]....
        /*028c*/ 	.word	0x00001eb0


	//   ....[15]....
        /*0290*/ 	.word	0x00001ed0


	//   ....[16]....
        /*0294*/ 	.word	0x00002ea0


	//   ....[17]....
        /*0298*/ 	.word	0x00002eb0


	//   ....[18]....
        /*029c*/ 	.word	0x00002ec0


	//   ....[19]....
        /*02a0*/ 	.word	0x00002ed0


	//   ....[20]....
        /*02a4*/ 	.word	0x00002ee0


	//   ....[21]....
        /*02a8*/ 	.word	0x00002ef0


	//   ....[22]....
        /*02ac*/ 	.word	0x00002f00


	//   ....[23]....
        /*02b0*/ 	.word	0x00002f20


	//   ....[24]....
        /*02b4*/ 	.word	0x00002f40


	//   ....[25]....
        /*02b8*/ 	.word	0x00002f60


	//   ....[26]....
        /*02bc*/ 	.word	0x00003d80


	//   ....[27]....
        /*02c0*/ 	.word	0x00003de0


	//   ....[28]....
        /*02c4*/ 	.word	0x00003e40


	//   ....[29]....
        /*02c8*/ 	.word	0x00003ea0


	//   ....[30]....
        /*02cc*/ 	.word	0x00003f00


	//   ....[31]....
        /*02d0*/ 	.word	0x00003f80


	//   ....[32]....
        /*02d4*/ 	.word	0x00003ff0


	//   ....[33]....
        /*02d8*/ 	.word	0x00004050


	//   ....[34]....
        /*02dc*/ 	.word	0x000040d0


	//   ....[35]....
        /*02e0*/ 	.word	0x00004130


	//   ....[36]....
        /*02e4*/ 	.word	0x000041b0


	//   ....[37]....
        /*02e8*/ 	.word	0x00004210


	//   ....[38]....
        /*02ec*/ 	.word	0x00004290


	//   ....[39]....
        /*02f0*/ 	.word	0x000042f0


	//   ....[40]....
        /*02f4*/ 	.word	0x00004370


	//   ....[41]....
        /*02f8*/ 	.word	0x000043d0


	//   ....[42]....
        /*02fc*/ 	.word	0x00004450


	//   ....[43]....
        /*0300*/ 	.word	0x000044b0


	//   ....[44]....
        /*0304*/ 	.word	0x00004530


	//   ....[45]....
        /*0308*/ 	.word	0x00004590


	//   ....[46]....
        /*030c*/ 	.word	0x00004610


	//   ....[47]....
        /*0310*/ 	.word	0x00004670


	//   ....[48]....
        /*0314*/ 	.word	0x000046e0


	//   ....[49]....
        /*0318*/ 	.word	0x00004740


	//   ....[50]....
        /*031c*/ 	.word	0x000047b0


	//----- nvinfo : EIATTR_SYSCALL_OFFSETS
	.align		4
.L_17499:
        /*0320*/ 	.byte	0x04, 0x46
        /*0322*/ 	.short	(.L_17501 - .L_17500)


	//   ....[0]....
.L_17500:
        /*0324*/ 	.word	0x00003c10


	//   ....[1]....
        /*0328*/ 	.word	0x00003d10


	//----- nvinfo : EIATTR_EXIT_INSTR_OFFSETS
	.align		4
.L_17501:
        /*032c*/ 	.byte	0x04, 0x1c
        /*032e*/ 	.short	(.L_17503 - .L_17502)


	//   ....[0]....
.L_17502:
        /*0330*/ 	.word	0x00000090


	//   ....[1]....
        /*0334*/ 	.word	0x000035f0


	//   ....[2]....
        /*0338*/ 	.word	0x000036a0


	//   ....[3]....
        /*033c*/ 	.word	0x00003b10


	//   ....[4]....
        /*0340*/ 	.word	0x00003d20


	//----- nvinfo : EIATTR_CRS_STACK_SIZE
	.align		4
.L_17503:
        /*0344*/ 	.byte	0x04, 0x1e
        /*0346*/ 	.short	(.L_17505 - .L_17504)
.L_17504:
        /*0348*/ 	.word	0x00000000


	//----- nvinfo : EIATTR_CBANK_PARAM_SIZE
	.align		4
.L_17505:
        /*034c*/ 	.byte	0x03, 0x19
        /*034e*/ 	.short	0x008c


	//----- nvinfo : EIATTR_PARAM_CBANK
	.align		4
        /*0350*/ 	.byte	0x04, 0x0a
        /*0352*/ 	.short	(.L_17507 - .L_17506)
	.align		4
.L_17506:
        /*0354*/ 	.word	index@(.nv.constant0._ZN4vllm25paged_attention_v2_kernelIthLi80ELi32ELi128ELNS_18Fp8KVCacheDataTypeE1ELb1ELi512EEEvPfS2_PT_PKS3_PKT0_S9_ifPKiSB_iPKfiiiSD_SD_iiiii)
        /*0358*/ 	.short	0x0210
        /*035a*/ 	.short	0x008c


	//----- nvinfo : EIATTR_SW_WAR
	.align		4
.L_17507:
        /*035c*/ 	.byte	0x04, 0x36
        /*035e*/ 	.short	(.L_17509 - .L_17508)
.L_17508:
        /*0360*/ 	.word	0x00000008
.L_17509:


//--------------------- .nv.info._ZN4vllm25paged_attention_v2_kernelIthLi64ELi32ELi128ELNS_18Fp8KVCacheDataTypeE1ELb1ELi512EEEvPfS2_PT_PKS3_PKT0_S9_ifPKiSB_iPKfiiiSD_SD_iiiii --------------------------
	.section	.nv.info._ZN4vllm25paged_attention_v2_kernelIthLi64ELi32ELi128ELNS_18Fp8KVCacheDataTypeE1ELb1ELi512EEEvPfS2_PT_PKS3_PKT0_S9_ifPKiSB_iPKfiiiSD_SD_iiiii,"",@"SHT_CUDA_INFO"
	.sectionflags	@""
	.align	4


	//----- nvinfo : EIATTR_CUDA_API_VERSION
	.align		4
        /*0000*/ 	.byte	0x04, 0x37
        /*0002*/ 	.short	(.L_17511 - .L_17510)
.L_17510:
        /*0004*/ 	.word	0x00000082


	//----- nvinfo : EIATTR_KPARAM_INFO
	.align		4
.L_17511:
        /*0008*/ 	.byte	0x04, 0x17
        /*000a*/ 	.short	(.L_17513 - .L_17512)
.L_17512:
        /*000c*/ 	.word	0x00000000
        /*0010*/ 	.short	0x0015
        /*0012*/ 	.short	0x0088
        /*0014*/ 	.byte	0x00, 0xf0, 0x11, 0x00


	//----- nvinfo : EIATTR_KPARAM_INFO
	.align		4
.L_17513:
        /*0018*/ 	.byte	0x04, 0x17
        /*001a*/ 	.short	(.L_17515 - .L_17514)
.L_17514:
        /*001c*/ 	.word	0x00000000
        /*0020*/ 	.short	0x0014
        /*0022*/ 	.short	0x0084
        /*0024*/ 	.byte	0x00, 0xf0, 0x11, 0x00


	//----- nvinfo : EIATTR_KPARAM_INFO
	.align		4
.L_17515:
        /*0028*/ 	.byte	0x04, 0x17
        /*002a*/ 	.short	(.L_17517 - .L_17516)
.L_17516:
        /*002c*/ 	.word	0x00000000
        /*0030*/ 	.short	0x0013
        /*0032*/ 	.short	0x0080
        /*0034*/ 	.byte	0x00, 0xf0, 0x11, 0x00


	//----- nvinfo : EIATTR_KPARAM_INFO
	.align		4
.L_17517:
        /*0038*/ 	.byte	0x04, 0x17
        /*003a*/ 	.short	(.L_17519 - .L_17518)
.L_17518:
        /*003c*/ 	.word	0x00000000
        /*0040*/ 	.short	0x0012
        /*0042*/ 	.short	0x007c
        /*0044*/ 	.byte	0x00, 0xf0, 0x11, 0x00


	//----- nvinfo : EIATTR_KPARAM_INFO
	.align		4
.L_17519:
        /*0048*/ 	.byte	0x04, 0x17
        /*004a*/ 	.short	(.L_17521 - .L_17520)
.L_17520:
        /*004c*/ 	.word	0x00000000
        /*0050*/ 	.short	0x0011
        /*0052*/ 	.short	0x0078
        /*0054*/ 	.byte	0x00, 0xf0, 0x11, 0x00


	//----- nvinfo : EIATTR_KPARAM_INFO
	.align		4
.L_17521:
        /*0058*/ 	.byte	0x04, 0x17
        /*005a*/ 	.short	(.L_17523 - .L_17522)
.L_17522:
        /*005c*/ 	.word	0x00000000
        /*0060*/ 	.short	0x0010
        /*0062*/ 	.short	0x0070
        /*0064*/ 	.byte	0x00, 0xf0, 0x21, 0x00


	//----- nvinfo : EIATTR_KPARAM_INFO
	.align		4
.L_17523:
        /*0068*/ 	.byte	0x04, 0x17
        /*006a*/ 	.short	(.L_17525 - .L_17524)
.L_17524:
        /*006c*/ 	.word	0x00000000
        /*0070*/ 	.short	0x000f
        /*0072*/ 	.short	0x0068
        /*0074*/ 	.byte	0x00, 0xf0, 0x21, 0x00


	//----- nvinfo : EIATTR_KPARAM_INFO
	.align		4
.L_17525:
        /*0078*/ 	.byte	0x04, 0x17
        /*007a*/ 	.short	(.L_17527 - .L_17526)
.L_17526:
        /*007c*/ 	.word	0x00000000
        /*0080*/ 	.short	0x000e
        /*0082*/ 	.short	0x0060
        /*0084*/ 	.byte	0x00, 0xf0, 0x11, 0x00


	//----- nvinfo : EIATTR_KPARAM_INFO
	.align		4
.L_17527:
        /*0088*/ 	.byte	0x04, 0x17
        /*008a*/ 	.short	(.L_17529 - .L_17528)
.L_17528:
        /*008c*/ 	.word	0x00000000
        /*0090*/ 	.short	0x000d
        /*0092*/ 	.short	0x005c
        /*0094*/ 	.byte	0x00, 0xf0, 0x11, 0x00


	//----- nvinfo : EIATTR_KPARAM_INFO
	.align		4
.L_17529:
        /*0098*/ 	.byte	0x04, 0x17
        /*009a*/ 	.short	(.L_17531 - .L_17530)
.L_17530:
        /*009c*/ 	.word	0x00000000
        /*00a0*/ 	.short	0x000c
        /*00a2*/ 	.short	0x0058
        /*00a4*/ 	.byte	0x00, 0xf0, 0x11, 0x00


	//----- nvinfo : EIATTR_KPARAM_INFO
	.align		4
.L_17531:
        /*00a8*/ 	.byte	0x04, 0x17
        /*00aa*/ 	.short	(.L_17533 - .L_17532)
.L_17532:
        /*00ac*/ 	.word	0x00000000
        /*00b0*/ 	.short	0x000b
        /*00b2*/ 	.short	0x0050
        /*00b4*/ 	.byte	0x00, 0xf0, 0x21, 0x00


	//----- nvinfo : EIATTR_KPARAM_INFO
	.align		4
.L_17533:
        /*00b8*/ 	.byte	0x04, 0x17
        /*00ba*/ 	.short	(.L_17535 - .L_17534)
.L_17534:
        /*00bc*/ 	.word	0x00000000
        /*00c0*/ 	.short	0x000a
        /*00c2*/ 	.short	0x0048
        /*00c4*/ 	.byte	0x00, 0xf0, 0x11, 0x00


	//----- nvinfo : EIATTR_KPARAM_INFO
	.align		4
.L_17535:
        /*00c8*/ 	.byte	0x04, 0x17
        /*00ca*/ 	.short	(.L_17537 - .L_17536)
.L_17536:
        /*00cc*/ 	.word	0x00000000
        /*00d0*/ 	.short	0x0009
        /*00d2*/ 	.short	0x0040
        /*00d4*/ 	.byte	0x00, 0xf0, 0x21, 0x00


	//----- nvinfo : EIATTR_KPARAM_INFO
	.align		4
.L_17537:
        /*00d8*/ 	.byte	0x04, 0x17
        /*00da*/ 	.short	(.L_17539 - .L_17538)
.L_17538:
        /*00dc*/ 	.word	0x00000000
        /*00e0*/ 	.short	0x0008
        /*00e2*/ 	.short	0x0038
        /*00e4*/ 	.byte	0x00, 0xf0, 0x21, 0x00


	//----- nvinfo : EIATTR_KPARAM_INFO
	.align		4
.L_17539:
        /*00e8*/ 	.byte	0x04, 0x17
        /*00ea*/ 	.short	(.L_17541 - .L_17540)
.L_17540:
        /*00ec*/ 	.word	0x00000000
        /*00f0*/ 	.short	0x0007
        /*00f2*/ 	.short	0x0034
        /*00f4*/ 	.byte	0x00, 0xf0, 0x11, 0x00


	//----- nvinfo : EIATTR_KPARAM_INFO
	.align		4
.L_17541:
        /*00f8*/ 	.byte	0x04, 0x17
        /*00fa*/ 	.short	(.L_17543 - .L_17542)
.L_17542:
        /*00fc*/ 	.word	0x00000000
        /*0100*/ 	.short	0x0006
        /*0102*/ 	.short	0x0030
        /*0104*/ 	.byte	0x00, 0xf0, 0x11, 0x00


	//----- nvinfo : EIATTR_KPARAM_INFO
	.align		4
.L_17543:
        /*0108*/ 	.byte	0x04, 0x17
        /*010a*/ 	.short	(.L_17545 - .L_17544)
.L_17544:
        /*010c*/ 	.word	0x00000000
        /*0110*/ 	.short	0x0005
        /*0112*/ 	.short	0x0028
        /*0114*/ 	.byte	0x00, 0xf0, 0x21, 0x00


	//----- nvinfo : EIATTR_KPARAM_INFO
	.align		4
.L_17545:
        /*0118*/ 	.byte	0x04, 0x17
        /*011a*/ 	.short	(.L_17547 - .L_17546)
.L_17546:
        /*011c*/ 	.word	0x00000000
        /*0120*/ 	.short	0x0004
        /*0122*/ 	.short	0x0020
        /*0124*/ 	.byte	0x00, 0xf0, 0x21, 0x00


	//----- nvinfo : EIATTR_KPARAM_INFO
	.align		4
.L_17547:
        /*0128*/ 	.byte	0x04, 0x17
        /*012a*/ 	.short	(.L_17549 - .L_17548)
.L_17548:
        /*012c*/ 	.word	0x00000000
        /*0130*/ 	.short	0x0003
        /*0132*/ 	.short	0x0018
        /*0134*/ 	.byte	0x00, 0xf0, 0x21, 0x00


	//----- nvinfo : EIATTR_KPARAM_INFO
	.align		4
.L_17549:
        /*0138*/ 	.byte	0x04, 0x17
        /*013a*/ 	.short	(.L_17551 - .L_17550)
.L_17550:
        /*013c*/ 	.word	0x00000000
        /*0140*/ 	.short	0x0002
        /*0142*/ 	.short	0x0010
        /*0144*/ 	.byte	0x00, 0xf0, 0x21, 0x00


	//----- nvinfo : EIATTR_KPARAM_INFO
	.align		4
.L_17551:
        /*0148*/ 	.byte	0x04, 0x17
        /*014a*/ 	.short	(.L_17553 - .L_17552)
.L_17552:
        /*014c*/ 	.word	0x00000000
        /*0150*/ 	.short	0x0001
        /*0152*/ 	.short	0x0008
        /*0154*/ 	.byte	0x00, 0xf0, 0x21, 0x00


	//----- nvinfo : EIATTR_KPARAM_INFO
	.align		4
.L_17553:
        /*0158*/ 	.byte	0x04, 0x17
        /*015a*/ 	.short	(.L_17555 - .L_17554)
.L_17554:
        /*015c*/ 	.word	0x00000000
        /*0160*/ 	.short	0x0000
        /*0162*/ 	.short	0x0000
        /*0164*/ 	.byte	0x00, 0xf0, 0x21, 0x00


	//----- nvinfo : EIATTR_SPARSE_MMA_MASK
	.align		4
.L_17555:
        /*0168*/ 	.byte	0x03, 0x50
        /*016a*/ 	.short	0x0000


	//----- nvinfo : EIATTR_MAXREG_COUNT
	.align		4
        /*016c*/ 	.byte	0x03, 0x1b
        /*016e*/ 	.short	0x00ff


	//----- nvinfo : EIATTR_NUM_BARRIERS
	.align		4
        /*0170*/ 	.byte	0x02, 0x4c
        /*0172*/ 	.byte	0x01
	.zero		1


	//----- nvinfo : EIATTR_EXTERNS
	.align		4
        /*0174*/ 	.byte	0x04, 0x0f
        /*0176*/ 	.short	(.L_17557 - .L_17556)


	//   ....[0]....
	.align		4
.L_17556:
        /*0178*/ 	.word	index@(__assertfail)


	//----- nvinfo : EIATTR_MERCURY_ISA_VERSION
	.align		4
.L_17557:
        /*017c*/ 	.byte	0x03, 0x5f
        /*017e*/ 	.short	0x0101


	//----- nvinfo : EIATTR_COOP_GROUP_MASK_REGIDS
	.align		4
        /*0180*/ 	.byte	0x04, 0x29
        /*0182*/ 	.short	(.L_17559 - .L_17558)


	//   ....[0]....
.L_17558:
        /*0184*/ 	.word	0xffffffff


	//   ....[1]....
        /*0188*/ 	.word	0xffffffff


	//   ....[2]....
        /*018c*/ 	.word	0xffffffff


	//   ....[3]....
        /*0190*/ 	.word	0xffffffff


	//   ....[4]....
        /*0194*/ 	.word	0xffffffff


	//   ....[5]....
        /*0198*/ 	.word	0xffffffff


	//   ....[6]....
        /*019c*/ 	.word	0xffffffff


	//   ....[7]....
        /*01a0*/ 	.word	0xffffffff


	//   ....[8]....
        /*01a4*/ 	.word	0xffffffff


	//   ....[9]....
        /*01a8*/ 	.word	0xffffffff


	//   ....[10]....
        /*01ac*/ 	.word	0xffffffff


	//   ....[11]....
        /*01b0*/ 	.word	0xffffffff


	//   ....[12]....
        /*01b4*/ 	.word	0xffffffff


	//   ....[13]....
        /*01b8*/ 	.word	0xffffffff


	//   ....[14]....
        /*01bc*/ 	.word	0xffffffff


	//   ....[15]....
        /*01c0*/ 	.word	0xffffffff


	//   ....[16]....
        /*01c4*/ 	.word	0xffffffff


	//   ....[17]....
        /*01c8*/ 	.word	0xffffffff


	//   ....[18]....
        /*01cc*/ 	.word	0xffffffff


	//   ....[19]....
        /*01d0*/ 	.word	0xffffffff


	//   ....[20]....
        /*01d4*/ 	.word	0xffffffff


	//   ....[21]....
        /*01d8*/ 	.word	0xffffffff


	//   ....[22]....
        /*01dc*/ 	.word	0xffffffff


	//   ....[23]....
        /*01e0*/ 	.word	0xffffffff


	//   ....[24]....
        /*01e4*/ 	.word	0x0500000f


	//   ....[25]....
        /*01e8*/ 	.word	0x0500000f


	//   ....[26]....
        /*01ec*/ 	.word	0x0500000f


	//   ....[27]....
        /*01f0*/ 	.word	0x0500000f


	//   ....[28]....
        /*01f4*/ 	.word	0x0500000f


	//   ....[29]....
        /*01f8*/ 	.word	0x0500000f


	//   ....[30]....
        /*01fc*/ 	.word	0x0500000f


	//   ....[31]....
        /*0200*/ 	.word	0x0500000f


	//   ....[32]....
        /*0204*/ 	.word	0x0500000f


	//   ....[33]....
        /*0208*/ 	.word	0x0500000f


	//   ....[34]....
        /*020c*/ 	.word	0x0500000f


	//   ....[35]....
        /*0210*/ 	.word	0x0500000f


	//   ....[36]....
        /*0214*/ 	.word	0x0500000f


	//   ....[37]....
        /*0218*/ 	.word	0x0500000f


	//   ....[38]....
        /*021c*/ 	.word	0x0500000f


	//   ....[39]....
        /*0220*/ 	.word	0x0500000f


	//   ....[40]....
        /*0224*/ 	.word	0x0500000f


	//   ....[41]....
        /*0228*/ 	.word	0x0500000f


	//   ....[42]....
        /*022c*/ 	.word	0x0500000f


	//   ....[43]....
        /*0230*/ 	.word	0x0500000f


	//   ....[44]....
        /*0234*/ 	.word	0x0500000f


	//----- nvinfo : EIATTR_COOP_GROUP_INSTR_OFFSETS
	.align		4
.L_17559:
        /*0238*/ 	.byte	0x04, 0x28
        /*023a*/ 	.short	(.L_17561 - .L_17560)


	//   ....[0]....
.L_17560:
        /*023c*/ 	.word	0x00000c40


	//   ....[1]....
        /*0240*/ 	.word	0x00000c70


	//   ....[2]....
        /*0244*/ 	.word	0x00000c90


	//   ....[3]....
        /*0248*/ 	.word	0x00000cb0


	//   ....[4]....
        /*024c*/ 	.word	0x00000cd0


	//   ....[5]....
        /*0250*/ 	.word	0x00000df0


	//   ....[6]....
        /*0254*/ 	.word	0x00000e10


	//   ....[7]....
        /*0258*/ 	.word	0x00000e40


	//   ....[8]....
        /*025c*/ 	.word	0x00001cf0


	//   ....[9]....
        /*0260*/ 	.word	0x00001d20


	//   ....[10]....
        /*0264*/ 	.word	0x00001d50


	//   ....[11]....
        /*0268*/ 	.word	0x00001dd0


	//   ....[12]....
        /*026c*/ 	.word	0x00001e40


	//   ....[13]....
        /*0270*/ 	.word	0x00001e90


	//   ....[14]....
        /*0274*/ 	.word	0x00001eb0


	//   ....[15]....
        /*0278*/ 	.word	0x00001ed0


	//   ....[16]....
        /*027c*/ 	.word	0x00002e50


	//   ....[17]....
        /*0280*/ 	.word	0x00002e70


	//   ....[18]....
        /*0284*/ 	.word	0x00002e80


	//   ....[19]....
        /*0288*/ 	.word	0x00002e90


	//   ....[20]....
        /*028c*/ 	.word	0x00002ea0


	//   ....[21]....
        /*0290*/ 	.word	0x00002eb0


	//   ....[22]....
        /*0294*/ 	.word	0x00002ec0


	//   ....[23]....
        /*0298*/ 	.word	0x00002ee0


	//   ....[24]....
        /*029c*/ 	.word	0x00003b20


	//   ....[25]....
        /*02a0*/ 	.word	0x00003b80


	//   ....[26]....
        /*02a4*/ 	.word	0x00003be0


	//   ....[27]....
        /*02a8*/ 	.word	0x00003c40


	//   ....[28]....
        /*02ac*/ 	.word	0x00003ca0


	//   ....[29]....
        /*02b0*/ 	.word	0x00003d20


	//   ....[30]....
        /*02b4*/ 	.word	0x00003d80


	//   ....[31]....
        /*02b8*/ 	.word	0x00003de0


	//   ....[32]....
        /*02bc*/ 	.word	0x00003e60


	//   ....[33]....
        /*02c0*/ 	.word	0x00003ec0


	//   ....[34]....
        /*02c4*/ 	.word	0x00003f40


	//   ....[35]....
        /*02c8*/ 	.word	0x00003fa0


	//   ....[36]....
        /*02cc*/ 	.word	0x00004020


	//   ....[37]....
        /*02d0*/ 	.word	0x00004080


	//   ....[38]....
        /*02d4*/ 	.word	0x00004100


	//   ....[39]....
        /*02d8*/ 	.word	0x00004160


	//   ....[40]....
        /*02dc*/ 	.word	0x000041e0


	//   ....[41]....
        /*02e0*/ 	.word	0x00004240


	//   ....[42]....
        /*02e4*/ 	.word	0x000042c0


	//   ....[43]....
        /*02e8*/ 	.word	0x00004320


	//   ....[44]....
        /*02ec*/ 	.word	0x000043a0


	//----- nvinfo : EIATTR_SYSCALL_OFFSETS
	.align		4
.L_17561:
        /*02f0*/ 	.byte	0x04, 0x46
        /*02f2*/ 	.short	(.L_17563 - .L_17562)


	//   ....[0]....
.L_17562:
        /*02f4*/ 	.word	0x000039b0


	//   ....[1]....
        /*02f8*/ 	.word	0x00003ab0


	//----- nvinfo : EIATTR_EXIT_INSTR_OFFSETS
	.align		4
.L_17563:
        /*02fc*/ 	.byte	0x04, 0x1c
        /*02fe*/ 	.short	(.L_17565 - .L_17564)


	//   ....[0]....
.L_17564:
        /*0300*/ 	.word	0x00000090


	//   ....[1]....
        /*0304*/ 	.word	0x00003460


	//   ....[2]....
        /*0308*/ 	.word	0x00003520


	//   ....[3]....
        /*030c*/ 	.word	0x000038b0


	//   ....[4]....
        /*0310*/ 	.word	0x00003ac0


	//----- nvinfo : EIATTR_CRS_STACK_SIZE
	.align		4
.L_17565:
        /*0314*/ 	.byte	0x04, 0x1e
        /*0316*/ 	.short	(.L_17567 - .L_17566)
.L_17566:
        /*0318*/ 	.word	0x00000000


	//----- nvinfo : EIATTR_CBANK_PARAM_SIZE
	.align		4
.L_17567:
        /*031c*/ 	.byte	0x03, 0x19
        /*031e*/ 	.short	0x008c


	//----- nvinfo : EIATTR_PARAM_CBANK
	.align		4
        /*0320*/ 	.byte	0x04, 0x0a
        /*0322*/ 	.short	(.L_17569 - .L_17568)
	.align		4
.L_17568:
        /*0324*/ 	.word	index@(.nv.constant0._ZN4vllm25paged_attention_v2_kernelIthLi64ELi32ELi128ELNS_18Fp8KVCacheDataTypeE1ELb1ELi512EEEvPfS2_PT_PKS3_PKT0_S9_ifPKiSB_iPKfiiiSD_SD_iiiii)
        /*0328*/ 	.short	0x0210
        /*032a*/ 	.short	0x008c


	//----- nvinfo : EIATTR_SW_WAR
	.align		4
.L_17569:
        /*032c*/ 	.byte	0x04, 0x36
        /*032e*/ 	.short	(.L_17571 - .L_17570)
.L_17570:
        /*0330*/ 	.word	0x00000008
.L_17571:


//--------------------- .nv.info._ZN4vllm25paged_attention_v2_kernelIthLi32ELi32ELi128ELNS_18Fp8KVCacheDataTypeE1ELb1ELi512EEEvPfS2_PT_PKS3_PKT0_S9_ifPKiSB_iPKfiiiSD_SD_iiiii --------------------------
	.section	.nv.info._ZN4vllm25paged_attention_v2_kernelIthLi32ELi32ELi128ELNS_18Fp8KVCacheDataTypeE1ELb1ELi512EEEvPfS2_PT_PKS3_PKT0_S9_ifPKiSB_iPKfiiiSD_SD_iiiii,"",@"SHT_CUDA_INFO"
	.sectionflags	@""
	.align	4


	//----- nvinfo : EIATTR_CUDA_API_VERSION
	.align		4
        /*0000*/ 	.byte	0x04, 0x37
        /*0002*/ 	.short	(.L_17573 - .L_17572)
.L_17572:
        /*0004*/ 	.word	0x00000082


	//----- nvinfo : EIATTR_KPARAM_INFO
	.align		4
.L_17573:
        /*0008*/ 	.byte	0x04, 0x17
        /*000a*/ 	.short	(.L_17575 - .L_17574)
.L_17574:
        /*000c*/ 	.word	0x00000000
        /*0010*/ 	.short	0x0015
        /*0012*/ 	.short	0x0088
        /*0014*/ 	.byte	0x00, 0xf0, 0x11, 0x00


	//----- nvinfo : EIATTR_KPARAM_INFO
	.align		4
.L_17575:
        /*0018*/ 	.byte	0x04, 0x17
        /*001a*/ 	.short	(.L_17577 - .L_17576)
.L_17576:
        /*001c*/ 	.word	0x00000000
        /*0020*/ 	.short	0x0014
        /*0022*/ 	.short	0x0084
        /*0024*/ 	.byte	0x00, 0xf0, 0x11, 0x00


	//----- nvinfo : EIATTR_KPARAM_INFO
	.align		4
.L_17577:
        /*0028*/ 	.byte	0x04, 0x17
        /*002a*/ 	.short	(.L_17579 - .L_17578)
.L_17578:
        /*002c*/ 	.word	0x00000000
        /*0030*/ 	.short	0x0013
        /*0032*/ 	.short	0x0080
        /*0034*/ 	.byte	0x00, 0xf0, 0x11, 0x00


	//----- nvinfo : EIATTR_KPARAM_INFO
	.align		4
.L_17579:
        /*0038*/ 	.byte	0x04, 0x17
        /*003a*/ 	.short	(.L_17581 - .L_17580)
.L_17580:
        /*003c*/ 	.word	0x00000000
        /*0040*/ 	.short	0x0012
        /*0042*/ 	.short	0x007c
        /*0044*/ 	.byte	0x00, 0xf0, 0x11, 0x00


	//----- nvinfo : EIATTR_KPARAM_INFO
	.align		4
.L_17581:
        /*0048*/ 	.byte	0x04, 0x17
        /*004a*/ 	.short	(.L_17583 - .L_17582)
.L_17582:
        /*004c*/ 	.word	0x00000000
        /*0050*/ 	.short	0x0011
        /*0052*/ 	.short	0x0078
        /*0054*/ 	.byte	0x00, 0xf0, 0x11, 0x00


	//----- nvinfo : EIATTR_KPARAM_INFO
	.align		4
.L_17583:
        /*0058*/ 	.byte	0x04, 0x17
        /*005a*/ 	.short	(.L_17585 - .L_17584)
.L_17584:
        /*005c*/ 	.word	0x00000000
        /*0060*/ 	.short	0x0010
        /*0062*/ 	.short	0x0070
        /*0064*/ 	.byte	0x00, 0xf0, 0x21, 0x00


	//----- nvinfo : EIATTR_KPARAM_INFO
	.align		4
.L_17585:
        /*0068*/ 	.byte	0x04, 0x17
        /*006a*/ 	.short	(.L_17587 - .L_17586)
.L_17586:
        /*006c*/ 	.word	0x00000000
        /*0070*/ 	.short	0x000f
        /*0072*/ 	.short	0x0068
        /*0074*/ 	.byte	0x00, 0xf0, 0x21, 0x00


	//----- nvinfo : EIATTR_KPARAM_INFO
	.align		4
.L_17587:
        /*0078*/ 	.byte	0x04, 0x17
        /*007a*/ 	.short	(.L_17589 - .L_17588)
.L_17588:
        /*007c*/ 	.word	0x00000000
        /*0080*/ 	.short	0x000e
        /*0082*/ 	.short	0x0060
        /*0084*/ 	.byte	0x00, 0xf0, 0x11, 0x00


	//----- nvinfo : EIATTR_KPARAM_INFO
	.align		4
.L_17589:
        /*0088*/ 	.byte	0x04, 0x17
        /*008a*/ 	.short	(.L_17591 - .L_17590)
.L_17590:
        /*008c*/ 	.word	0x00000000
        /*0090*/ 	.short	0x000d
        /*0092*/ 	.short	0x005c
        /*0094*/ 	.byte	0x00, 0xf0, 0x11, 0x00


	//----- nvinfo : EIATTR_KPARAM_INFO
	.align		4
.L_17591:
        /*0098*/ 	.byte	0x04, 0x17
        /*009a*/ 	.short	(.L_17593 - .L_17592)
.L_17592:
        /*009c*/ 	.word	0x00000000
        /*00a0*/ 	.short	0x000c
        /*00a2*/ 	.short	0x0058
        /*00a4*/ 	.byte	0x00, 0xf0, 0x11, 0x00


	//----- nvinfo : EIATTR_KPARAM_INFO
	.align		4
.L_17593:
        /*00a8*/ 	.byte	0x04, 0x17
        /*00aa*/ 	.short	(.L_17595 - .L_17594)
.L_17594:
        /*00ac*/ 	.word	0x00000000
        /*00b0*/ 	.short	0x000b
        /*00b2*/ 	.short	0x0050
        /*00b4*/ 	.byte	0x00, 0xf0, 0x21, 0x00


	//----- nvinfo : EIATTR_KPARAM_INFO
	.align		4
.L_17595:
        /*00b8*/ 	.byte	0x04, 0x17
        /*00ba*/ 	.short	(.L_17597 - .L_17596)
.L_17596:
        /*00bc*/ 	.word	0x00000000
        /*00c0*/ 	.short	0x000a
        /*00c2*/ 	.short	0x0048
        /*00c4*/ 	.byte	0x00, 0xf0, 0x11, 0x00


	//----- nvinfo : EIATTR_KPARAM_INFO
	.align		4
.L_17597:
        /*00c8*/ 	.byte	0x04, 0x17
        /*00ca*/ 	.short	(.L_17599 - .L_17598)
.L_17598:
        /*00cc*/ 	.word	0x00000000
        /*00d0*/ 	.short	0x0009
        /*00d2*/ 	.short	0x0040
        /*00d4*/ 	.byte	0x00, 0xf0, 0x21, 0x00


	//----- nvinfo : EIATTR_KPARAM_INFO
	.align		4
.L_17599:
        /*00d8*/ 	.byte	0x04, 0x17
        /*00da*/ 	.short	(.L_17601 - .L_17600)
.L_17600:
        /*00dc*/ 	.word	0x00000000
        /*00e0*/ 	.short	0x0008
        /*00e2*/ 	.short	0x0038
        /*00e4*/ 	.byte	0x00, 0xf0, 0x21, 0x00


	//----- nvinfo : EIATTR_KPARAM_INFO
	.align		4
.L_17601:
        /*00e8*/ 	.byte	0x04, 0x17
        /*00ea*/ 	.short	(.L_17603 - .L_17602)
.L_17602:
        /*00ec*/ 	.word	0x00000000
        /*00f0*/ 	.short	0x0007
        /*00f2*/ 	.short	0x0034
        /*00f4*/ 	.byte	0x00, 0xf0, 0x11, 0x00


	//----- nvinfo : EIATTR_KPARAM_INFO
	.align		4
.L_17603:
        /*00f8*/ 	.byte	0x04, 0x17
        /*00fa*/ 	.short	(.L_17605 - .L_17604)
.L_17604:
        /*00fc*/ 	.word	0x00000000
        /*0100*/ 	.short	0x0006
        /*0102*/ 	.short	0x0030
        /*0104*/ 	.byte	0x00, 0xf0, 0x11, 0x00


	//----- nvinfo : EIATTR_KPARAM_INFO
	.align		4
.L_17605:
        /*0108*/ 	.byte	0x04, 0x17
        /*010a*/ 	.short	(.L_17607 - .L_17606)
.L_17606:
        /*010c*/ 	.word	0x00000000
        /*0110*/ 	.short	0x0005
        /*0112*/ 	.short	0x0028
        /*0114*/ 	.byte	0x00, 0xf0, 0x21, 0x00


	//----- nvinfo : EIATTR_KPARAM_INFO
	.align		4
.L_17607:
        /*0118*/ 	.byte	0x04, 0x17
        /*011a*/ 	.short	(.L_17609 - .L_17608)
.L_17608:
        /*011c*/ 	.word	0x00000000
        /*0120*/ 	.short	0x0004
        /*0122*/ 	.short	0x0020
        /*0124*/ 	.byte	0x00, 0xf0, 0x21, 0x00


	//----- nvinfo : EIATTR_KPARAM_INFO
	.align		4
.L_17609:
        /*0128*/ 	.byte	0x04, 0x17
        /*012a*/ 	.short	(.L_17611 - .L_17610)
.L_17610:
        /*012c*/ 	.word	0x00000000
        /*0130*/ 	.short	0x0003
        /*0132*/ 	.short	0x0018
        /*0134*/ 	.byte	0x00, 0xf0, 0x21, 0x00


	//----- nvinfo : EIATTR_KPARAM_INFO
	.align		4
.L_17611:
        /*0138*/ 	.byte	0x04, 0x17
        /*013a*/ 	.short	(.L_17613 - .L_17612)
.L_17612:
        /*013c*/ 	.word	0x00000000
        /*0140*/ 	.short	0x0002
        /*0142*/ 	.short	0x0010
        /*0144*/ 	.byte	0x00, 0xf0, 0x21, 0x00


	//----- nvinfo : EIATTR_KPARAM_INFO
	.align		4
.L_17613:
        /*0148*/ 	.byte	0x04, 0x17
        /*014a*/ 	.short	(.L_17615 - .L_17614)
.L_17614:
        /*014c*/ 	.word	0x00000000
        /*0150*/ 	.short	0x0001
        /*0152*/ 	.short	0x0008
        /*0154*/ 	.byte	0x00, 0xf0, 0x21, 0x00


	//----- nvinfo : EIATTR_KPARAM_INFO
	.align		4
.L_17615:
        /*0158*/ 	.byte	0x04, 0x17
        /*015a*/ 	.short	(.L_17617 - .L_17616)
.L_17616:
        /*015c*/ 	.word	0x00000000
        /*0160*/ 	.short	0x0000
        /*0162*/ 	.short	0x0000
        /*0164*/ 	.byte	0x00, 0xf0, 0x21, 0x00


	//----- nvinfo : EIATTR_SPARSE_MMA_MASK
	.align		4
.L_17617:
        /*0168*/ 	.byte	0x03, 0x50
        /*016a*/ 	.short	0x0000


	//----- nvinfo : EIATTR_MAXREG_COUNT
	.align		4
        /*016c*/ 	.byte	0x03, 0x1b
        /*016e*/ 	.short	0x00ff


	//----- nvinfo : EIATTR_NUM_BARRIERS
	.align		4
        /*0170*/ 	.byte	0x02, 0x4c
        /*0172*/ 	.byte	0x01
	.zero		1


	//----- nvinfo : EIATTR_EXTERNS
	.align		4
        /*0174*/ 	.byte	0x04, 0x0f
        /*0176*/ 	.short	(.L_17619 - .L_17618)


	//   ....[0]....
	.align		4
.L_17618:
        /*0178*/ 	.word	index@(__assertfail)


	//----- nvinfo : EIATTR_MERCURY_ISA_VERSION
	.align		4
.L_17619:
        /*017c*/ 	.byte	0x03, 0x5f
        /*017e*/ 	.short	0x0101


	//----- nvinfo : EIATTR_COOP_GROUP_MASK_REGIDS
	.align		4
        /*0180*/ 	.byte	0x04, 0x29
        /*0182*/ 	.short	(.L_17621 - .L_17620)


	//   ....[0]....
.L_17620:
        /*0184*/ 	.word	0xffffffff


	//   ....[1]....
        /*0188*/ 	.word	0xffffffff


	//   ....[2]....
        /*018c*/ 	.word	0xffffffff


	//   ....[3]....
        /*0190*/ 	.word	0xffffffff


	//   ....[4]....
        /*0194*/ 	.word	0xffffffff


	//   ....[5]....
        /*0198*/ 	.word	0xffffffff


	//   ....[6]....
        /*019c*/ 	.word	0xffffffff


	//   ....[7]....
        /*01a0*/ 	.word	0xffffffff


	//   ....[8]....
        /*01a4*/ 	.word	0xffffffff


	//   ....[9]....
        /*01a8*/ 	.word	0xffffffff


	//   ....[10]....
        /*01ac*/ 	.word	0xffffffff


	//   ....[11]....
        /*01b0*/ 	.word	0xffffffff


	//   ....[12]....
        /*01b4*/ 	.word	0xffffffff


	//   ....[13]....
        /*01b8*/ 	.word	0xffffffff


	//   ....[14]....
        /*01bc*/ 	.word	0xffffffff


	//   ....[15]....
        /*01c0*/ 	.word	0xffffffff


	//   ....[16]....
        /*01c4*/ 	.word	0xffffffff


	//   ....[17]....
        /*01c8*/ 	.word	0xffffffff


	//   ....[18]....
        /*01cc*/ 	.word	0xffffffff


	//   ....[19]....
        /*01d0*/ 	.word	0xffffffff


	//   ....[20]....
        /*01d4*/ 	.word	0x0500000f


	//   ....[21]....
        /*01d8*/ 	.word	0x0500000f


	//   ....[22]....
        /*01dc*/ 	.word	0x0500000f


	//   ....[23]....
        /*01e0*/ 	.word	0x0500000f


	//   ....[24]....
        /*01e4*/ 	.word	0x0500000f


	//   ....[25]....
        /*01e8*/ 	.word	0x0500000f


	//   ....[26]....
        /*01ec*/ 	.word	0x0500000f


	//   ....[27]....
        /*01f0*/ 	.word	0x0500000f


	//   ....[28]....
        /*01f4*/ 	.word	0x0500000f


	//   ....[29]....
        /*01f8*/ 	.word	0x0500000f


	//   ....[30]....
        /*01fc*/ 	.word	0x0500000f


	//   ....[31]....
        /*0200*/ 	.word	0x0500000f


	//   ....[32]....
        /*0204*/ 	.word	0x0500000f


	//----- nvinfo : EIATTR_COOP_GROUP_INSTR_OFFSETS
	.align		4
.L_17621:
        /*0208*/ 	.byte	0x04, 0x28
        /*020a*/ 	.short	(.L_17623 - .L_17622)


	//   ....[0]....
.L_17622:
        /*020c*/ 	.word	0x00000c40


	//   ....[1]....
        /*0210*/ 	.word	0x00000c70


	//   ....[2]....
        /*0214*/ 	.word	0x00000c90


	//   ....[3]....
        /*0218*/ 	.word	0x00000cb0


	//   ....[4]....
        /*021c*/ 	.word	0x00000cd0


	//   ....[5]....
        /*0220*/ 	.word	0x00000df0


	//   ....[6]....
        /*0224*/ 	.word	0x00000e10


	//   ....[7]....
        /*0228*/ 	.word	0x00000e40


	//   ....[8]....
        /*022c*/ 	.word	0x00001cf0


	//   ....[9]....
        /*0230*/ 	.word	0x00001d20


	//   ....[10]....
        /*0234*/ 	.word	0x00001d50


	//   ....[11]....
        /*0238*/ 	.word	0x00001de0


	//   ....[12]....
        /*023c*/ 	.word	0x00001e40


	//   ....[13]....
        /*0240*/ 	.word	0x00001e90


	//   ....[14]....
        /*0244*/ 	.word	0x00001eb0


	//   ....[15]....
        /*0248*/ 	.word	0x00001ed0


	//   ....[16]....
        /*024c*/ 	.word	0x00002dd0


	//   ....[17]....
        /*0250*/ 	.word	0x00002df0


	//   ....[18]....
        /*0254*/ 	.word	0x00002e00


	//   ....[19]....
        /*0258*/ 	.word	0x00002e10


	//   ....[20]....
        /*025c*/ 	.word	0x000036a0


	//   ....[21]....
        /*0260*/ 	.word	0x00003700


	//   ....[22]....
        /*0264*/ 	.word	0x00003760


	//   ....[23]....
        /*0268*/ 	.word	0x000037c0


	//   ....[24]....
        /*026c*/ 	.word	0x00003820


	//   ....[25]....
        /*0270*/ 	.word	0x000038a0


	//   ....[26]....
        /*0274*/ 	.word	0x00003900


	//   ....[27]....
        /*0278*/ 	.word	0x00003960


	//   ....[28]....
        /*027c*/ 	.word	0x000039e0


	//   ....[29]....
        /*0280*/ 	.word	0x00003a40


	//   ....[30]....
        /*0284*/ 	.word	0x00003ac0


	//   ....[31]....
        /*0288*/ 	.word	0x00003b20


	//   ....[32]....
        /*028c*/ 	.word	0x00003b90


	//----- nvinfo : EIATTR_SYSCALL_OFFSETS
	.align		4
.L_17623:
        /*0290*/ 	.byte	0x04, 0x46
        /*0292*/ 	.short	(.L_17625 - .L_17624)


	//   ....[0]....
.L_17624:
        /*0294*/ 	.word	0x00003530


	//   ....[1]....
        /*0298*/ 	.word	0x00003630


	//----- nvinfo : EIATTR_EXIT_INSTR_OFFSETS
	.align		4
.L_17625:
        /*029c*/ 	.byte	0x04, 0x1c
        /*029e*/ 	.short	(.L_17627 - .L_17626)


	//   ....[0]....
.L_17626:
        /*02a0*/ 	.word	0x00000090


	//   ....[1]....
        /*02a4*/ 	.word	0x000031a0


	//   ....[2]....
        /*02a8*/ 	.word	0x00003260


	//   ....[3]....
        /*02ac*/ 	.word	0x00003430


	//   ....[4]....
        /*02b0*/ 	.word	0x00003640


	//----- nvinfo : EIATTR_CRS_STACK_SIZE
	.align		4
.L_17627:
        /*02b4*/ 	.byte	0x04, 0x1e
        /*02b6*/ 	.short	(.L_17629 - .L_17628)
.L_17628:
        /*02b8*/ 	.word	0x00000000


	//----- nvinfo : EIATTR_CBANK_PARAM_SIZE
	.align		4
.L_17629:
        /*02bc*/ 	.byte	0x03, 0x19
        /*02be*/ 	.short	0x008c


	//----- nvinfo : EIATTR_PARAM_CBANK
	.align		4
        /*02c0*/ 	.byte	0x04, 0x0a
        /*02c2*/ 	.short	(.L_17631 - .L_17630)
	.align		4
.L_17630:
        /*02c4*/ 	.word	index@(.nv.constant0._ZN4vllm25paged_attention_v2_kernelIthLi32ELi32ELi128ELNS_18Fp8KVCacheDataTypeE1ELb1ELi512EEEvPfS2_PT_PKS3_PKT0_S9_ifPKiSB_iPKfiiiSD_SD_iiiii)
        /*02c8*/ 	.short	0x0210
        /*02ca*/ 	.short	0x008c


	//----- nvinfo : EIATTR_SW_WAR
	.align		4
.L_17631:
        /*02cc*/ 	.byte	0x04, 0x36
        /*02ce*/ 	.short	(.L_17633 - .L_17632)
.L_17632:
        /*02d0*/ 	.word	0x00000008
.L_17633:


//--------------------- .nv.info._ZN4vllm25paged_attention_v2_kernelIthLi256ELi16ELi128ELNS_18Fp8KVCacheDataTypeE1ELb0ELi512EEEvPfS2_PT_PKS3_PKT0_S9_ifPKiSB_iPKfiiiSD_SD_iiiii --------------------------
	.section	.nv.info._ZN4vllm25paged_attention_v2_kernelIthLi256ELi16ELi128ELNS_18Fp8KVCacheDataTypeE1ELb0ELi512EEEvPfS2_PT_PKS3_PKT0_S9_ifPKiSB_iPKfiiiSD_SD_iiiii,"",@"SHT_CUDA_INFO"
	.sectionflags	@""
	.align	4


	//----- nvinfo : EIATTR_CUDA_API_VERSION
	.align		4
        /*0000*/ 	.byte	0x04, 0x37
        /*0002*/ 	.short	(.L_17635 - .L_17634)
.L_17634:
        /*0004*/ 	.word	0x00000082


	//----- nvinfo : EIATTR_KPARAM_INFO
	.align		4
.L_17635:
        /*0008*/ 	.byte	0x04, 0x17
        /*000a*/ 	.short	(.L_17637 - .L_17636)
.L_17636:
        /*000c*/ 	.word	0x00000000
        /*0010*/ 	.short	0x0015
        /*0012*/ 	.short	0x0088
        /*0014*/ 	.byte	0x00, 0xf0, 0x11, 0x00


	//----- nvinfo : EIATTR_KPARAM_INFO
	.align		4
.L_17637:
        /*0018*/ 	.byte	0x04, 0x17
        /*001a*/ 	.short	(.L_17639 - .L_17638)
.L_17638:
        /*001c*/ 	.word	0x00000000
        /*0020*/ 	.short	0x0014
        /*0022*/ 	.short	0x0084
        /*0024*/ 	.byte	0x00, 0xf0, 0x11, 0x00


	//----- nvinfo : EIATTR_KPARAM_INFO
	.align		4
.L_17639:
        /*0028*/ 	.byte	0x04, 0x17
        /*002a*/ 	.short	(.L_17641 - .L_17640)
.L_17640:
        /*002c*/ 	.word	0x00000000
        /*0030*/ 	.short	0x0013
        /*0032*/ 	.short	0x0080
        /*0034*/ 	.byte	0x00, 0xf0, 0x11, 0x00


	//----- nvinfo : EIATTR_KPARAM_INFO
	.align		4
.L_17641:
        /*0038*/ 	.byte	0x04, 0x17
        /*003a*/ 	.short	(.L_17643 - .L_17642)
.L_17642:
        /*003c*/ 	.word	0x00000000
        /*0040*/ 	.short	0x0012
        /*0042*/ 	.short	0x007c
        /*0044*/ 	.byte	0x00, 0xf0, 0x11, 0x00


	//----- nvinfo : EIATTR_KPARAM_INFO
	.align		4
.L_17643:
        /*0048*/ 	.byte	0x04, 0x17
        /*004a*/ 	.short	(.L_17645 - .L_17644)
.L_17644:
        /*004c*/ 	.word	0x00000000
        /*0050*/ 	.short	0x0011
        /*0052*/ 	.short	0x0078
        /*0054*/ 	.byte	0x00, 0xf0, 0x11, 0x00


	//----- nvinfo : EIATTR_KPARAM_INFO
	.align		4
.L_17645:
        /*0058*/ 	.byte	0x04, 0x17
        /*005a*/ 	.short	(.L_17647 - .L_17646)
.L_17646:
        /*005c*/ 	.word	0x00000000
        /*0060*/ 	.short	0x0010
        /*0062*/ 	.short	0x0070
        /*0064*/ 	.byte	0x00, 0xf0, 0x21, 0x00


	//----- nvinfo : EIATTR_KPARAM_INFO
	.align		4
.L_17647:
        /*0068*/ 	.byte	0x04, 0x17
        /*006a*/ 	.short	(.L_17649 - .L_17648)
.L_17648:
        /*006c*/ 	.word	0x00000000
        /*0070*/ 	.short	0x000f
        /*0072*/ 	.short	0x0068
        /*0074*/ 	.byte	0x00, 0xf0, 0x21, 0x00


	//----- nvinfo : EIATTR_KPARAM_INFO
	.align		4
.L_17649:
        /*0078*/ 	.byte	0x04, 0x17
        /*007a*/ 	.short	(.L_17651 - .L_17650)
.L_17650:
        /*007c*/ 	.word	0x00000000
        /*0080*/ 	.short	0x000e
        /*0082*/ 	.short	0x0060
        /*0084*/ 	.byte	0x00, 0xf0, 0x11, 0x00


	//----- nvinfo : EIATTR_KPARAM_INFO
	.align		4
.L_17651:
        /*0088*/ 	.byte	0x04, 0x17
        /*008a*/ 	.short	(.L_17653 - .L_17652)
.L_17652:
        /*008c*/ 	.word	0x00000000
        /*0090*/ 	.short	0x000d
        /*0092*/ 	.short	0x005c
        /*0094*/ 	.byte	0x00, 0xf0, 0x11, 0x00


	//----- nvinfo : EIATTR_KPARAM_INFO
	.align		4
.L_17653:
        /*0098*/ 	.byte	0x04, 0x17
        /*009a*/ 	.short	(.L_17655 - .L_17654)
.L_17654:
        /*009c*/ 	.word	0x00000000
        /*00a0*/ 	.short	0x000c
        /*00a2*/ 	.short	0x0058
        /*00a4*/ 	.byte	0x00, 0xf0, 0x11, 0x00


	//----- nvinfo : EIATTR_KPARAM_INFO
	.align		4
.L_17655:
        /*00a8*/ 	.byte	0x04, 0x17
        /*00aa*/ 	.short	(.L_17657 - .L_17656)
.L_17656:
        /*00ac*/ 	.word	0x00000000
        /*00b0*/ 	.short	0x000b
        /*00b2*/ 	.short	0x0050
        /*00b4*/ 	.byte	0x00, 0xf0, 0x21, 0x00


	//----- nvinfo : EIATTR_KPARAM_INFO
	.align		4
.L_17657:
        /*00b8*/ 	.byte	0x04, 0x17
        /*00ba*/ 	.short	(.L_17659 - .L_17658)
.L_17658:
        /*00bc*/ 	.word	0x00000000
        /*00c0*/ 	.short	0x000a
        /*00c2*/ 	.short	0x0048
        /*00c4*/ 	.byte	0x00, 0xf0, 0x11, 0x00


	//----- nvinfo : EIATTR_KPARAM_INFO
	.align		4
.L_17659:
        /*00c8*/ 	.byte	0x04, 0x17
        /*00ca*/ 	.short	(.L_17661 - .L_17660)
.L_17660:
        /*00cc*/ 	.word	0x00000000
        /*00d0*/ 	.short	0x0009
        /*00d2*/ 	.short	0x0040
        /*00d4*/ 	.byte	0x00, 0xf0, 0x21, 0x00


	//----- nvinfo : EIATTR_KPARAM_INFO
	.align		4
.L_17661:
        /*00d8*/ 	.byte	0x04, 0x17
        /*00da*/ 	.short	(.L_17663 - .L_17662)
.L_17662:
        /*00dc*/ 	.word	0x00000000
        /*00e0*/ 	.short	0x0008
        /*00e2*/ 	.short	0x0038
        /*00e4*/ 	.byte	0x00, 0xf0, 0x21, 0x00


	//----- nvinfo : EIATTR_KPARAM_INFO
	.align		4
.L_17663:
        /*00e8*/ 	.byte	0x04, 0x17
        /*00ea*/ 	.short	(.L_17665 - .L_17664)
.L_17664:
        /*00ec*/ 	.word	0x00000000
        /*00f0*/ 	.short	0x0007
        /*00f2*/ 	.short	0x0034
        /*00f4*/ 	.byte	0x00, 0xf0, 0x11, 0x00


	//----- nvinfo : EIATTR_KPARAM_INFO
	.align		4
.L_17665:
        /*00f8*/ 	.byte	0x04, 0x17
        /*00fa*/ 	.short	(.L_17667 - .L_17666)
.L_17666:
        /*00fc*/ 	.word	0x00000000
        /*0100*/ 	.short	0x0006
        /*0102*/ 	.short	0x0030
        /*0104*/ 	.byte	0x00, 0xf0, 0x11, 0x00


	//----- nvinfo : EIATTR_KPARAM_INFO
	.align		4
.L_17667:
        /*0108*/ 	.byte	0x04, 0x17
        /*010a*/ 	.short	(.L_17669 - .L_17668)
.L_17668:
        /*010c*/ 	.word	0x00000000
        /*0110*/ 	.short	0x0005
        /*0112*/ 	.short	0x0028
        /*0114*/ 	.byte	0x00, 0xf0, 0x21, 0x00


	//----- nvinfo : EIATTR_KPARAM_INFO
	.align		4
.L_17669:
        /*0118*/ 	.byte	0x04, 0x17
        /*011a*/ 	.short	(.L_17671 - .L_17670)
.L_17670:
        /*011c*/ 	.word	0x00000000
        /*0120*/ 	.short	0x0004
        /*0122*/ 	.short	0x0020
        /*0124*/ 	.byte	0x00, 0xf0, 0x21, 0x00


	//----- nvinfo : EIATTR_KPARAM_INFO
	.align		4
.L_17671:
        /*0128*/ 	.byte	0x04, 0x17
        /*012a*/ 	.short	(.L_17673 - .L_17672)
.L_17672:
        /*012c*/ 	.word	0x00000000
        /*0130*/ 	.short	0x0003
        /*0132*/ 	.short	0x0018
        /*0134*/ 	.byte	0x00, 0xf0, 0x21, 0x00


	//----- nvinfo : EIATTR_KPARAM_INFO
	.align		4
.L_17673:
        /*0138*/ 	.byte	0x04, 0x17
        /*013a*/ 	.short	(.L_17675 - .L_17674)
.L_17674:
        /*013c*/ 	.word	0x00000000
        /*0140*/ 	.short	0x0002
        /*0142*/ 	.short	0x0010
        /*0144*/ 	.byte	0x00, 0xf0, 0x21, 0x00


	//----- nvinfo : EIATTR_KPARAM_INFO
	.align		4
.L_17675:
        /*0148*/ 	.byte	0x04, 0x17
        /*014a*/ 	.short	(.L_17677 - .L_17676)
.L_17676:
        /*014c*/ 	.word	0x00000000
        /*0150*/ 	.short	0x0001
        /*0152*/ 	.short	0x0008
        /*0154*/ 	.byte	0x00, 0xf0, 0x21, 0x00


	//----- nvinfo : EIATTR_KPARAM_INFO
	.align		4
.L_17677:
        /*0158*/ 	.byte	0x04, 0x17
        /*015a*/ 	.short	(.L_17679 - .L_17678)
.L_17678:
        /*015c*/ 	.word	0x00000000
        /*0160*/ 	.short	0x0000
        /*0162*/ 	.short	0x0000
        /*0164*/ 	.byte	0x00, 0xf0, 0x21, 0x00


	//----- nvinfo : EIATTR_SPARSE_MMA_MASK
	.align		4
.L_17679:
        /*0168*/ 	.byte	0x03, 0x50
        /*016a*/ 	.short	0x0000


	//----- nvinfo : EIATTR_MAXREG_COUNT
	.align		4
        /*016c*/ 	.byte	0x03, 0x1b
        /*016e*/ 	.short	0x00ff


	//----- nvinfo : EIATTR_NUM_BARRIERS
	.align		4
        /*0170*/ 	.byte	0x02, 0x4c
        /*0172*/ 	.byte	0x01
	.zero		1


	//----- nvinfo : EIATTR_EXTERNS
	.align		4
        /*0174*/ 	.byte	0x04, 0x0f
        /*0176*/ 	.short	(.L_17681 - .L_17680)


	//   ....[0]....
	.align		4
.L_17680:
        /*0178*/ 	.word	index@(__assertfail)


	//----- nvinfo : EIATTR_MERCURY_ISA_VERSION
	.align		4
.L_17681:
        /*017c*/ 	.byte	0x03, 0x5f
        /*017e*/ 	.short	0x0101


	//----- nvinfo : EIATTR_COOP_GROUP_MASK_REGIDS
	.align		4
        /*0180*/ 	.byte	0x04, 0x29
        /*0182*/ 	.short	(.L_17683 - .L_17682)


	//   ....[0]....
.L_17682:
        /*0184*/ 	.word	0xffffffff


	//   ....[1]....
        /*0188*/ 	.word	0xffffffff


	//   ....[2]....
        /*018c*/ 	.word	0xffffffff


	//   ....[3]....
        /*0190*/ 	.word	0xffffffff


	//   ....[4]....
        /*0194*/ 	.word	0xffffffff


	//   ....[5]....
        /*0198*/ 	.word	0xffffffff


	//   ....[6]....
        /*019c*/ 	.word	0xffffffff


	//   ....[7]....
        /*01a0*/ 	.word	0xffffffff


	//   ....[8]....
        /*01a4*/ 	.word	0xffffffff


	//   ....[9]....
        /*01a8*/ 	.word	0xffffffff


	//   ....[10]....
        /*01ac*/ 	.word	0xffffffff


	//   ....[11]....
        /*01b0*/ 	.word	0xffffffff


	//   ....[12]....
        /*01b4*/ 	.word	0xffffffff


	//   ....[13]....
        /*01b8*/ 	.word	0xffffffff


	//   ....[14]....
        /*01bc*/ 	.word	0xffffffff


	//   ....[15]....
        /*01c0*/ 	.word	0x0500000f


	//   ....[16]....
        /*01c4*/ 	.word	0x0500000f


	//   ....[17]....
        /*01c8*/ 	.word	0x0500000f


	//   ....[18]....
        /*01cc*/ 	.word	0x0500000f


	//----- nvinfo : EIATTR_COOP_GROUP_INSTR_OFFSETS
	.align		4
.L_17683:
        /*01d0*/ 	.byte	0x04, 0x28
        /*01d2*/ 	.short	(.L_17685 - .L_17684)


	//   ....[0]....
.L_17684:
        /*01d4*/ 	.word	0x00000240


	//   ....[1]....
        /*01d8*/ 	.word	0x00000270


	//   ....[2]....
        /*01dc*/ 	.word	0x00000290


	//   ....[3]....
        /*01e0*/ 	.word	0x000002b0


	//   ....[4]....
        /*01e4*/ 	.word	0x000003e0


	//   ....[5]....
        /*01e8*/ 	.word	0x00000400


	//   ....[6]....
        /*01ec*/ 	.word	0x00000420


	//   ....[7]....
        /*01f0*/ 	.word	0x000012d0


	//   ....[8]....
        /*01f4*/ 	.word	0x00001350


	//   ....[9]....
        /*01f8*/ 	.word	0x00001390


	//   ....[10]....
        /*01fc*/ 	.word	0x000013e0


	//   ....[11]....
        /*0200*/ 	.word	0x00001420


	//   ....[12]....
        /*0204*/ 	.word	0x00001470


	//   ....[13]....
        /*0208*/ 	.word	0x00001490


	//   ....[14]....
        /*020c*/ 	.word	0x000014b0


	//   ....[15]....
        /*0210*/ 	.word	0x000031e0


	//   ....[16]....
        /*0214*/ 	.word	0x00003240


	//   ....[17]....
        /*0218*/ 	.word	0x000032a0


	//   ....[18]....
        /*021c*/ 	.word	0x00003300


	//----- nvinfo : EIATTR_SYSCALL_OFFSETS
	.align		4
.L_17685:
        /*0220*/ 	.byte	0x04, 0x46
        /*0222*/ 	.short	(.L_17687 - .L_17686)


	//   ....[0]....
.L_17686:
        /*0224*/ 	.word	0x00003170


	//----- nvinfo : EIATTR_EXIT_INSTR_OFFSETS
	.align		4
.L_17687:
        /*0228*/ 	.byte	0x04, 0x1c
        /*022a*/ 	.short	(.L_17689 - .L_17688)


	//   ....[0]....
.L_17688:
        /*022c*/ 	.word	0x00000090


	//   ....[1]....
        /*0230*/ 	.word	0x00002860


	//   ....[2]....
        /*0234*/ 	.word	0x00002920


	//   ....[3]....
        /*0238*/ 	.word	0x00003070


	//   ....[4]....
        /*023c*/ 	.word	0x00003180


	//----- nvinfo : EIATTR_CRS_STACK_SIZE
	.align		4
.L_17689:
        /*0240*/ 	.byte	0x04, 0x1e
        /*0242*/ 	.short	(.L_17691 - .L_17690)
.L_17690:
        /*0244*/ 	.word	0x00000000


	//----- nvinfo : EIATTR_CBANK_PARAM_SIZE
	.align		4
.L_17691:
        /*0248*/ 	.byte	0x03, 0x19
        /*024a*/ 	.short	0x008c


	//----- nvinfo : EIATTR_PARAM_CBANK
	.align		4
        /*024c*/ 	.byte	0x04, 0x0a
        /*024e*/ 	.short	(.L_17693 - .L_17692)
	.align		4
.L_17692:
        /*0250*/ 	.word	index@(.nv.constant0._ZN4vllm25paged_attention_v2_kernelIthLi256ELi16ELi128ELNS_18Fp8KVCacheDataTypeE1ELb0ELi512EEEvPfS2_PT_PKS3_PKT0_S9_ifPKiSB_iPKfiiiSD_SD_iiiii)
        /*0254*/ 	.short	0x0210
        /*0256*/ 	.short	0x008c


	//----- nvinfo : EIATTR_SW_WAR
	.align		4
.L_17693:
        /*0258*/ 	.byte	0x04, 0x36
        /*025a*/ 	.short	(.L_17695 - .L_17694)
.L_17694:
        /*025c*/ 	.word	0x00000008
.L_17695:


//--------------------- .nv.info._ZN4vllm25paged_attention_v2_kernelIthLi192ELi16ELi128ELNS_18Fp8KVCacheDataTypeE1ELb0ELi512EEEvPfS2_PT_PKS3_PKT0_S9_ifPKiSB_iPKfiiiSD_SD_iiiii --------------------------
	.section	.nv.info._ZN4vllm25paged_attention_v2_kernelIthLi192ELi16ELi128ELNS_18Fp8KVCacheDataTypeE1ELb0ELi512EEEvPfS2_PT_PKS3_PKT0_S9_ifPKiSB_iPKfiiiSD_SD_iiiii,"",@"SHT_CUDA_INFO"
	.sectionflags	@""
	.align	4


	//----- nvinfo : EIATTR_CUDA_API_VERSION
	.align		4
        /*0000*/ 	.byte	0x04, 0x37
        /*0002*/ 	.short	(.L_17697 - .L_17696)
.L_17696:
        /*0004*/ 	.word	0x00000082


	//----- nvinfo : EIATTR_KPARAM_INFO
	.align		4
.L_17697:
        /*0008*/ 	.byte	0x04, 0x17
        /*000a*/ 	.short	(.L_17699 - .L_17698)
.L_17698:
        /*000c*/ 	.word	0x00000000
        /*0010*/ 	.short	0x0015
        /*0012*/ 	.short	0x0088
        /*0014*/ 	.byte	0x00, 0xf0, 0x11, 0x00


	//----- nvinfo : EIATTR_KPARAM_INFO
	.align		4
.L_17699:
        /*0018*/ 	.byte	0x04, 0x17
        /*001a*/ 	.short	(.L_17701 - .L_17700)
.L_17700:
        /*001c*/ 	.word	0x00000000
        /*0020*/ 	.short	0x0014
        /*0022*/ 	.short	0x0084
        /*0024*/ 	.byte	0x00, 0xf0, 0x11, 0x00


	//----- nvinfo : EIATTR_KPARAM_INFO
	.align		4
.L_17701:
        /*0028*/ 	.byte	0x04, 0x17
        /*002a*/ 	.short	(.L_17703 - .L_17702)
.L_17702:
        /*002c*/ 	.word	0x00000000
        /*0030*/ 	.short	0x0013
        /*0032*/ 	.short	0x0080
        /*0034*/ 	.byte	0x00, 0xf0, 0x11, 0x00


	//----- nvinfo : EIATTR_KPARAM_INFO
	.align		4
.L_17703:
        /*0038*/ 	.byte	0x04, 0x17
        /*003a*/ 	.short	(.L_17705 - .L_17704)
.L_17704:
        /*003c*/ 	.word	0x00000000
        /*0040*/ 	.short	0x0012
        /*0042*/ 	.short	0x007c
        /*0044*/ 	.byte	0x00, 0xf0, 0x11, 0x00


	//----- nvinfo : EIATTR_KPARAM_INFO
	.align		4
.L_17705:
        /*0048*/ 	.byte	0x04, 0x17
        /*004a*/ 	.short	(.L_17707 - .L_17706)
.L_17706:
        /*004c*/ 	.word	0x00000000
        /*0050*/ 	.short	0x0011
        /*0052*/ 	.short	0x0078
        /*0054*/ 	.byte	0x00, 0xf0, 0x11, 0x00


	//----- nvinfo : EIATTR_KPARAM_INFO
	.align		4
.L_17707:
        /*0058*/ 	.byte	0x04, 0x17
        /*005a*/ 	.short	(.L_17709 - .L_17708)
.L_17708:
        /*005c*/ 	.word	0x00000000
        /*0060*/ 	.short	0x0010
        /*0062*/ 	.short	0x0070
        /*0064*/ 	.byte	0x00, 0xf0, 0x21, 0x00


	//----- nvinfo : EIATTR_KPARAM_INFO
	.align		4
.L_17709:
        /*0068*/ 	.byte	0x04, 0x17
        /*006a*/ 	.short	(.L_17711 - .L_17710)
.L_17710:
        /*006c*/ 	.word	0x00000000
        /*0070*/ 	.short	0x000f
        /*0072*/ 	.short	0x0068
        /*0074*/ 	.byte	0x00, 0xf0, 0x21, 0x00


	//----- nvinfo : EIATTR_KPARAM_INFO
	.align		4
.L_17711:
        /*0078*/ 	.byte	0x04, 0x17
        /*007a*/ 	.short	(.L_17713 - .L_17712)
.L_17712:
        /*007c*/ 	.word	0x00000000
        /*0080*/ 	.short	0x000e
        /*0082*/ 	.short	0x0060
        /*0084*/ 	.byte	0x00, 0xf0, 0x11, 0x00


	//----- nvinfo : EIATTR_KPARAM_INFO
	.align		4
.L_17713:
        /*0088*/ 	.byte	0x04, 0x17
        /*008a*/ 	.short	(.L_17715 - .L_17714)
.L_17714:
        /*008c*/ 	.word	0x00000000
        /*0090*/ 	.short	0x000d
        /*0092*/ 	.short	0x005c
        /*0094*/ 	.byte	0x00, 0xf0, 0x11, 0x00


	//----- nvinfo : EIATTR_KPARAM_INFO
	.align		4
.L_17715:
        /*0098*/ 	.byte	0x04, 0x17
        /*009a*/ 	.short	(.L_17717 - .L_17716)
.L_17716:
        /*009c*/ 	.word	0x00000000
        /*00a0*/ 	.short	0x000c
        /*00a2*/ 	.short	0x0058
        /*00a4*/ 	.byte	0x00, 0xf0, 0x11, 0x00


	//----- nvinfo : EIATTR_KPARAM_INFO
	.align		4
.L_17717:
        /*00a8*/ 	.byte	0x04, 0x17
        /*00aa*/ 	.short	(.L_17719 - .L_17718)
.L_17718:
        /*00ac*/ 	.word	0x00000000
        /*00b0*/ 	.short	0x000b
        /*00b2*/ 	.short	0x0050
        /*00b4*/ 	.byte	0x00, 0xf0, 0x21, 0x00


	//----- nvinfo : EIATTR_KPARAM_INFO
	.align		4
.L_17719:
        /*00b8*/ 	.byte	0x04, 0x17
        /*00ba*/ 	.short	(.L_17721 - .L_17720)
.L_17720:
        /*00bc*/ 	.word	0x00000000
        /*00c0*/ 	.short	0x000a
        /*00c2*/ 	.short	0x0048
        /*00c4*/ 	.byte	0x00, 0xf0, 0x11, 0x00


	//----- nvinfo : EIATTR_KPARAM_INFO
	.align		4
.L_17721:
        /*00c8*/ 	.byte	0x04, 0x17
        /*00ca*/ 	.short	(.L_17723 - .L_17722)
.L_17722:
        /*00cc*/ 	.word	0x00000000
        /*00d0*/ 	.short	0x0009
        /*00d2*/ 	.short	0x0040
        /*00d4*/ 	.byte	0x00, 0xf0, 0x21, 0x00


	//----- nvinfo : EIATTR_KPARAM_INFO
	.align		4
.L_17723:
        /*00d8*/ 	.byte	0x04, 0x17
        /*00da*/ 	.short	(.L_17725 - .L_17724)
.L_17724:
        /*00dc*/ 	.word	0x00000000
        /*00e0*/ 	.short	0x0008
        /*00e2*/ 	.short	0x0038
        /*00e4*/ 	.byte	0x00, 0xf0, 0x21, 0x00


	//----- nvinfo : EIATTR_KPARAM_INFO
	.align		4
.L_17725:
        /*00e8*/ 	.byte	0x04, 0x17
        /*00ea*/ 	.short	(.L_17727 - .L_17726)
.L_17726:
        /*00ec*/ 	.word	0x00000000
        /*00f0*/ 	.short	0x0007
        /*00f2*/ 	.short	0x0034
        /*00f4*/ 	.byte	0x00, 0xf0, 0x11, 0x00


	//----- nvinfo : EIATTR_KPARAM_INFO
	.align		4
.L_17727:
        /*00f8*/ 	.byte	0x04, 0x17
        /*00fa*/ 	.short	(.L_17729 - .L_17728)
.L_17728:
        /*00fc*/ 	.word	0x00000000
        /*0100*/ 	.short	0x0006
        /*0102*/ 	.short	0x0030
        /*0104*/ 	.byte	0x00, 0xf0, 0x11, 0x00


	//----- nvinfo : EIATTR_KPARAM_INFO
	.align		4
.L_17729:
        /*0108*/ 	.byte	0x04, 0x17
        /*010a*/ 	.short	(.L_17731 - .L_17730)
.L_17730:
        /*010c*/ 	.word	0x00000000
        /*0110*/ 	.short	0x0005
        /*0112*/ 	.short	0x0028
        /*0114*/ 	.byte	0x00, 0xf0, 0x21, 0x00


	//----- nvinfo : EIATTR_KPARAM_INFO
	.align		4
.L_17731:
        /*0118*/ 	.byte	0x04, 0x17
        /*011a*/ 	.short	(.L_17733 - .L_17732)
.L_17732:
        /*011c*/ 	.word	0x00000000
        /*0120*/ 	.short	0x0004
        /*0122*/ 	.short	0x0020
        /*0124*/ 	.byte	0x00, 0xf0, 0x21, 0x00


	//----- nvinfo : EIATTR_KPARAM_INFO
	.align		4
.L_17733:
        /*0128*/ 	.byte	0x04, 0x17
        /*012a*/ 	.short	(.L_17735 - .L_17734)
.L_17734:
        /*012c*/ 	.word	0x00000000
        /*0130*/ 	.short	0x0003
        /*0132*/ 	.short	0x0018
        /*0134*/ 	.byte	0x00, 0xf0, 0x21, 0x00


	//----- nvinfo : EIATTR_KPARAM_INFO
	.align		4
.L_17735:
        /*0138*/ 	.byte	0x04, 0x17
        /*013a*/ 	.short	(.L_17737 - .L_17736)
.L_17736:
        /*013c*/ 	.word	0x00000000
        /*0140*/ 	.short	0x0002
        /*0142*/ 	.short	0x0010
        /*0144*/ 	.byte	0x00, 0xf0, 0x21, 0x00


	//----- nvinfo : EIATTR_KPARAM_INFO
	.align		4
.L_17737:
        /*0148*/ 	.byte	0x04, 0x17
        /*014a*/ 	.short	(.L_17739 - .L_17738)
.L_17738:
        /*014c*/ 	.word	0x00000000
        /*0150*/ 	.short	0x0001
        /*0152*/ 	.short	0x0008
        /*0154*/ 	.byte	0x00, 0xf0, 0x21, 0x00


	//----- nvinfo : EIATTR_KPARAM_INFO
	.align		4
.L_17739:
        /*0158*/ 	.byte	0x04, 0x17
        /*015a*/ 	.short	(.L_17741 - .L_17740)
.L_17740:
        /*015c*/ 	.word	0x00000000
        /*0160*/ 	.short	0x0000
        /*0162*/ 	.short	0x0000
        /*0164*/ 	.byte	0x00, 0xf0, 0x21, 0x00


	//----- nvinfo : EIATTR_SPARSE_MMA_MASK
	.align		4
.L_17741:
        /*0168*/ 	.byte	0x03, 0x50
        /*016a*/ 	.short	0x0000


	//----- nvinfo : EIATTR_MAXREG_COUNT
	.align		4
        /*016c*/ 	.byte	0x03, 0x1b
        /*016e*/ 	.short	0x00ff


	//----- nvinfo : EIATTR_NUM_BARRIERS
	.align		4
        /*0170*/ 	.byte	0x02, 0x4c
        /*0172*/ 	.byte	0x01
	.zero		1


	//----- nvinfo : EIATTR_EXTERNS
	.align		4
        /*0174*/ 	.byte	0x04, 0x0f
        /*0176*/ 	.short	(.L_17743 - .L_17742)


	//   ....[0]....
	.align		4
.L_17742:
        /*0178*/ 	.word	index@(__assertfail)


	//----- nvinfo : EIATTR_MERCURY_ISA_VERSION
	.align		4
.L_17743:
        /*017c*/ 	.byte	0x03, 0x5f
        /*017e*/ 	.short	0x0101


	//----- nvinfo : EIATTR_COOP_GROUP_MASK_REGIDS
	.align		4
        /*0180*/ 	.byte	0x04, 0x29
        /*0182*/ 	.short	(.L_17745 - .L_17744)


	//   ....[0]....
.L_17744:
        /*0184*/ 	.word	0xffffffff


	//   ....[1]....
        /*0188*/ 	.word	0xffffffff


	//   ....[2]....
        /*018c*/ 	.word	0xffffffff


	//   ....[3]....
        /*0190*/ 	.word	0xffffffff


	//   ....[4]....
        /*0194*/ 	.word	0xffffffff


	//   ....[5]....
        /*0198*/ 	.word	0xffffffff


	//   ....[6]....
        /*019c*/ 	.word	0xffffffff


	//   ....[7]....
        /*01a0*/ 	.word	0xffffffff


	//   ....[8]....
        /*01a4*/ 	.word	0xffffffff


	//   ....[9]....
        /*01a8*/ 	.word	0xffffffff


	//   ....[10]....
        /*01ac*/ 	.word	0xffffffff


	//   ....[11]....
        /*01b0*/ 	.word	0xffffffff


	//   ....[12]....
        /*01b4*/ 	.word	0xffffffff


	//   ....[13]....
        /*01b8*/ 	.word	0xffffffff


	//   ....[14]....
        /*01bc*/ 	.word	0xffffffff


	//   ....[15]....
        /*01c0*/ 	.word	0x0500000f


	//   ....[16]....
        /*01c4*/ 	.word	0x0500000f


	//   ....[17]....
        /*01c8*/ 	.word	0x0500000f


	//   ....[18]....
        /*01cc*/ 	.word	0x0500000f


	//----- nvinfo : EIATTR_COOP_GROUP_INSTR_OFFSETS
	.align		4
.L_17745:
        /*01d0*/ 	.byte	0x04, 0x28
        /*01d2*/ 	.short	(.L_17747 - .L_17746)


	//   ....[0]....
.L_17746:
        /*01d4*/ 	.word	0x00000240


	//   ....[1]....
        /*01d8*/ 	.word	0x00000270


	//   ....[2]....
        /*01dc*/ 	.word	0x00000290


	//   ....[3]....
        /*01e0*/ 	.word	0x000002b0


	//   ....[4]....
        /*01e4*/ 	.word	0x000003e0


	//   ....[5]....
        /*01e8*/ 	.word	0x00000400


	//   ....[6]....
        /*01ec*/ 	.word	0x00000420


	//   ....[7]....
        /*01f0*/ 	.word	0x000012d0


	//   ....[8]....
        /*01f4*/ 	.word	0x00001350


	//   ....[9]....
        /*01f8*/ 	.word	0x00001390


	//   ....[10]....
        /*01fc*/ 	.word	0x000013e0


	//   ....[11]....
        /*0200*/ 	.word	0x00001420


	//   ....[12]....
        /*0204*/ 	.word	0x00001470


	//   ....[13]....
        /*0208*/ 	.word	0x00001490


	//   ....[14]....
        /*020c*/ 	.word	0x000014b0


	//   ....[15]....
        /*0210*/ 	.word	0x00002e40


	//   ....[16]....
        /*0214*/ 	.word	0x00002ea0


	//   ....[17]....
        /*0218*/ 	.word	0x00002f00


	//   ....[18]....
        /*021c*/ 	.word	0x00002f60


	//----- nvinfo : EIATTR_SYSCALL_OFFSETS
	.align		4
.L_17747:
        /*0220*/ 	.byte	0x04, 0x46
        /*0222*/ 	.short	(.L_17749 - .L_17748)


	//   ....[0]....
.L_17748:
        /*0224*/ 	.word	0x00002dd0


	//----- nvinfo : EIATTR_EXIT_INSTR_OFFSETS
	.align		4
.L_17749:
        /*0228*/ 	.byte	0x04, 0x1c
        /*022a*/ 	.short	(.L_17751 - .L_17750)


	//   ....[0]....
.L_17750:
        /*022c*/ 	.word	0x00000090


	//   ....[1]....
        /*0230*/ 	.word	0x000026b0


	//   ....[2]....
        /*0234*/ 	.word	0x00002760


	//   ....[3]....
        /*0238*/ 	.word	0x00002cd0


	//   ....[4]....
        /*023c*/ 	.word	0x00002de0


	//----- nvinfo : EIATTR_CRS_STACK_SIZE
	.align		4
.L_17751:
        /*0240*/ 	.byte	0x04, 0x1e
        /*0242*/ 	.short	(.L_17753 - .L_17752)
.L_17752:
        /*0244*/ 	.word	0x00000000


	//----- nvinfo : EIATTR_CBANK_PARAM_SIZE
	.align		4
.L_17753:
        /*0248*/ 	.byte	0x03, 0x19
        /*024a*/ 	.short	0x008c


	//----- nvinfo : EIATTR_PARAM_CBANK
	.align		4
        /*024c*/ 	.byte	0x04, 0x0a
        /*024e*/ 	.short	(.L_17755 - .L_17754)
	.align		4
.L_17754:
        /*0250*/ 	.word	index@(.nv.constant0._ZN4vllm25paged_attention_v2_kernelIthLi192ELi16ELi128ELNS_18Fp8KVCacheDataTypeE1ELb0ELi512EEEvPfS2_PT_PKS3_PKT0_S9_ifPKiSB_iPKfiiiSD_SD_iiiii)
        /*0254*/ 	.short	0x0210
        /*0256*/ 	.short	0x008c


	//----- nvinfo : EIATTR_SW_WAR
	.align		4
.L_17755:
        /*0258*/ 	.byte	0x04, 0x36
        /*025a*/ 	.short	(.L_17757 - .L_17756)
.L_17756:
        /*025c*/ 	.word	0x00000008
.L_17757:


//--------------------- .nv.info._ZN4vllm25paged_attention_v2_kernelIthLi128ELi16ELi128ELNS_18Fp8KVCacheDataTypeE1ELb0ELi512EEEvPfS2_PT_PKS3_PKT0_S9_ifPKiSB_iPKfiiiSD_SD_iiiii --------------------------
	.section	.nv.info._ZN4vllm25paged_attention_v2_kernelIthLi128ELi16ELi128ELNS_18Fp8KVCacheDataTypeE1ELb0ELi512EEEvPfS2_PT_PKS3_PKT0_S9_ifPKiSB_iPKfiiiSD_SD_iiiii,"",@"SHT_CUDA_INFO"
	.sectionflags	@""
	.align	4


	//----- nvinfo : EIATTR_CUDA_API_VERSION
	.align		4
        /*0000*/ 	.byte	0x04, 0x37
        /*0002*/ 	.short	(.L_17759 - .L_17758)
.L_17758:
        /*0004*/ 	.word	0x00000082


	//----- nvinfo : EIATTR_KPARAM_INFO
	.align		4
.L_17759:
        /*0008*/ 	.byte	0x04, 0x17
        /*000a*/ 	.short	(.L_17761 - .L_17760)
.L_17760:
        /*000c*/ 	.word	0x00000000
        /*0010*/ 	.short	0x0015
        /*0012*/ 	.short	0x0088
        /*0014*/ 	.byte	0x00, 0xf0, 0x11, 0x00


	//----- nvinfo : EIATTR_KPARAM_INFO
	.align		4
.L_17761:
        /*0018*/ 	.byte	0x04, 0x17
        /*001a*/ 	.short	(.L_17763 - .L_17762)
.L_17762:
        /*001c*/ 	.word	0x00000000
        /*0020*/ 	.short	0x0014
        /*0022*/ 	.short	0x0084
        /*0024*/ 	.byte	0x00, 0xf0, 0x11, 0x00


	//----- nvinfo : EIATTR_KPARAM_INFO
	.align		4
.L_17763:
        /*0028*/ 	.byte	0x04, 0x17
        /*002a*/ 	.short	(.L_17765 - .L_17764)
.L_17764:
        /*002c*/ 	.word	0x00000000
        /*0030*/ 	.short	0x0013
        /*0032*/ 	.short	0x0080
        /*0034*/ 	.byte	0x00, 0xf0, 0x11, 0x00


	//----- nvinfo : EIATTR_KPARAM_INFO
	.align		4
.L_17765:
        /*0038*/ 	.byte	0x04, 0x17
        /*003a*/ 	.short	(.L_17767 - .L_17766)
.L_17766:
        /*003c*/ 	.word	0x00000000
        /*0040*/ 	.short	0x0012
        /*0042*/ 	.short	0x007c
        /*0044*/ 	.byte	0x00, 0xf0, 0x11, 0x00


	//----- nvinfo : EIATTR_KPARAM_INFO
	.align		4
.L_17767:
        /*0048*/ 	.byte	0x04, 0x17
        /*004a*/ 	.short	(.L_17769 - .L_17768)
.L_17768:
        /*004c*/ 	.word	0x00000000
        /*0050*/ 	.short	0x0011
        /*0052*/ 	.short	0x0078
        /*0054*/ 	.byte	0x00, 0xf0, 0x11, 0x00


	//----- nvinfo : EIATTR_KPARAM_INFO
	.align		4
.L_17769:
        /*0058*/ 	.byte	0x04, 0x17
        /*005a*/ 	.short	(.L_17771 - .L_17770)
.L_17770:
        /*005c*/ 	.word	0x00000000
        /*0060*/ 	.short	0x0010
        /*0062*/ 	.short	0x0070
        /*0064*/ 	.byte	0x00, 0xf0, 0x21, 0x00


	//----- nvinfo : EIATTR_KPARAM_INFO
	.align		4
.L_17771:
        /*0068*/ 	.byte	0x04, 0x17
        /*006a*/ 	.short	(.L_17773 - .L_17772)
.L_17772:
        /*006c*/ 	.word	0x00000000
        /*0070*/ 	.short	0x000f
        /*0072*/ 	.short	0x0068
        /*0074*/ 	.byte	0x00, 0xf0, 0x21, 0x00


	//----- nvinfo : EIATTR_KPARAM_INFO
	.align		4
.L_17773:
        /*0078*/ 	.byte	0x04, 0x17
        /*007a*/ 	.short	(.L_17775 - .L_17774)
.L_17774:
        /*007c*/ 	.word	0x00000000
        /*0080*/ 	.short	0x000e
        /*0082*/ 	.short	0x0060
        /*0084*/ 	.byte	0x00, 0xf0, 0x11, 0x00


	//----- nvinfo : EIATTR_KPARAM_INFO
	.align		4
.L_17775:
        /*0088*/ 	.byte	0x04, 0x17
        /*008a*/ 	.short	(.L_17777 - .L_17776)
.L_17776:
        /*008c*/ 	.word	0x00000000
        /*0090*/ 	.short	0x000d
        /*0092*/ 	.short	0x005c
        /*0094*/ 	.byte	0x00, 0xf0, 0x11, 0x00


	//----- nvinfo : EIATTR_KPARAM_INFO
	.align		4
.L_17777:
        /*0098*/ 	.byte	0x04, 0x17
        /*009a*/ 	.short	(.L_17779 - .L_17778)
.L_17778:
        /*009c*/ 	.word	0x00000000
        /*00a0*/ 	.short	0x000c
        /*00a2*/ 	.short	0x0058
        /*00a4*/ 	.byte	0x00, 0xf0, 0x11, 0x00


	//----- nvinfo : EIATTR_KPARAM_INFO
	.align		4
.L_17779:
        /*00a8*/ 	.byte	0x04, 0x17
        /*00aa*/ 	.short	(.L_17781 - .L_17780)
.L_17780:
        /*00ac*/ 	.word	0x00000000
        /*00b0*/ 	.short	0x000b
        /*00b2*/ 	.short	0x0050
        /*00b4*/ 	.byte	0x00, 0xf0, 0x21, 0x00


	//----- nvinfo : EIATTR_KPARAM_INFO
	.align		4
.L_17781:
        /*00b8*/ 	.byte	0x04, 0x17
        /*00ba*/ 	.short	(.L_17783 - .L_17782)
.L_17782:
        /*00bc*/ 	.word	0x00000000
        /*00c0*/ 	.short	0x000a
        /*00c2*/ 	.short	0x0048
        /*00c4*/ 	.byte	0x00, 0xf0, 0x11, 0x00


	//----- nvinfo : EIATTR_KPARAM_INFO
	.align		4
.L_17783:
        /*00c8*/ 	.byte	0x04, 0x17
        /*00ca*/ 	.short	(.L_17785 - .L_17784)
.L_17784:
        /*00cc*/ 	.word	0x00000000
        /*00d0*/ 	.short	0x0009
        /*00d2*/ 	.short	0x0040
        /*00d4*/ 	.byte	0x00, 0xf0, 0x21, 0x00


	//----- nvinfo : EIATTR_KPARAM_INFO
	.align		4
.L_17785:
        /*00d8*/ 	.byte	0x04, 0x17
        /*00da*/ 	.short	(.L_17787 - .L_17786)
.L_17786:
        /*00dc*/ 	.word	0x00000000
        /*00e0*/ 	.short	0x0008
        /*00e2*/ 	.short	0x0038
        /*00e4*/ 	.byte	0x00, 0xf0, 0x21, 0x00


	//----- nvinfo : EIATTR_KPARAM_INFO
	.align		4
.L_17787:
        /*00e8*/ 	.byte	0x04, 0x17
        /*00ea*/ 	.short	(.L_17789 - .L_17788)
.L_17788:
        /*00ec*/ 	.word	0x00000000
        /*00f0*/ 	.short	0x0007
        /*00f2*/ 	.short	0x0034
        /*00f4*/ 	.byte	0x00, 0xf0, 0x11, 0x00


	//----- nvinfo : EIATTR_KPARAM_INFO
	.align		4
.L_17789:
        /*00f8*/ 	.byte	0x04, 0x17
        /*00fa*/ 	.short	(.L_17791 - .L_17790)
.L_17790:
        /*00fc*/ 	.word	0x00000000
        /*0100*/ 	.short	0x0006
        /*0102*/ 	.short	0x0030
        /*0104*/ 	.byte	0x00, 0xf0, 0x11, 0x00


	//----- nvinfo : EIATTR_KPARAM_INFO
	.align		4
.L_17791:
        /*0108*/ 	.byte	0x04, 0x17
        /*010a*/ 	.short	(.L_17793 - .L_17792)
.L_17792:
        /*010c*/ 	.word	0x00000000
        /*0110*/ 	.short	0x0005
        /*0112*/ 	.short	0x0028
        /*0114*/ 	.byte	0x00, 0xf0, 0x21, 0x00


	//----- nvinfo : EIATTR_KPARAM_INFO
	.align		4
.L_17793:
        /*0118*/ 	.byte	0x04, 0x17
        /*011a*/ 	.short	(.L_17795 - .L_17794)
.L_17794:
        /*011c*/ 	.word	0x00000000
        /*0120*/ 	.short	0x0004
        /*0122*/ 	.short	0x0020
        /*0124*/ 	.byte	0x00, 0xf0, 0x21, 0x00


	//----- nvinfo : EIATTR_KPARAM_INFO
	.align		4
.L_17795:
        /*0128*/ 	.byte	0x04, 0x17
        /*012a*/ 	.short	(.L_17797 - .L_17796)
.L_17796:
        /*012c*/ 	.word	0x00000000
        /*0130*/ 	.short	0x0003
        /*0132*/ 	.short	0x0018
        /*0134*/ 	.byte	0x00, 0xf0, 0x21, 0x00


	//----- nvinfo : EIATTR_KPARAM_INFO
	.align		4
.L_17797:
        /*0138*/ 	.byte	0x04, 0x17
        /*013a*/ 	.short	(.L_17799 - .L_17798)
.L_17798:
        /*013c*/ 	.word	0x00000000
        /*0140*/ 	.short	0x0002
        /*0142*/ 	.short	0x0010
        /*0144*/ 	.byte	0x00, 0xf0, 0x21, 0x00


	//----- nvinfo : EIATTR_KPARAM_INFO
	.align		4
.L_17799:
        /*0148*/ 	.byte	0x04, 0x17
        /*014a*/ 	.short	(.L_17801 - .L_17800)
.L_17800:
        /*014c*/ 	.word	0x00000000
        /*0150*/ 	.short	0x0001
        /*0152*/ 	.short	0x0008
        /*0154*/ 	.byte	0x00, 0xf0, 0x21, 0x00


	//----- nvinfo : EIATTR_KPARAM_INFO
	.align		4
.L_17801:
        /*0158*/ 	.byte	0x04, 0x17
        /*015a*/ 	.short	(.L_17803 - .L_17802)
.L_17802:
        /*015c*/ 	.word	0x00000000
        /*0160*/ 	.short	0x0000
        /*0162*/ 	.short	0x0000
        /*0164*/ 	.byte	0x00, 0xf0, 0x21, 0x00


	//----- nvinfo : EIATTR_SPARSE_MMA_MASK
	.align		4
.L_17803:
        /*0168*/ 	.byte	0x03, 0x50
        /*016a*/ 	.short	0x0000


	//----- nvinfo : EIATTR_MAXREG_COUNT
	.align		4
        /*016c*/ 	.byte	0x03, 0x1b
        /*016e*/ 	.short	0x00ff


	//----- nvinfo : EIATTR_NUM_BARRIERS
	.align		4
        /*0170*/ 	.byte	0x02, 0x4c
        /*0172*/ 	.byte	0x01
	.zero		1


	//----- nvinfo : EIATTR_EXTERNS
	.align		4
        /*0174*/ 	.byte	0x04, 0x0f
        /*0176*/ 	.short	(.L_17805 - .L_17804)


	//   ....[0]....
	.align		4
.L_17804:
        /*0178*/ 	.word	index@(__assertfail)


	//----- nvinfo : EIATTR_MERCURY_ISA_VERSION
	.align		4
.L_17805:
        /*017c*/ 	.byte	0x03, 0x5f
        /*017e*/ 	.short	0x0101


	//----- nvinfo : EIATTR_COOP_GROUP_MASK_REGIDS
	.align		4
        /*0180*/ 	.byte	0x04, 0x29
        /*0182*/ 	.short	(.L_17807 - .L_17806)


	//   ....[0]....
.L_17806:
        /*0184*/ 	.word	0xffffffff


	//   ....[1]....
        /*0188*/ 	.word	0xffffffff


	//   ....[2]....
        /*018c*/ 	.word	0xffffffff


	//   ....[3]....
        /*0190*/ 	.word	0xffffffff


	//   ....[4]....
        /*0194*/ 	.word	0xffffffff


	//   ....[5]....
        /*0198*/ 	.word	0xffffffff


	//   ....[6]....
        /*019c*/ 	.word	0xffffffff


	//   ....[7]....
        /*01a0*/ 	.word	0xffffffff


	//   ....[8]....
        /*01a4*/ 	.word	0xffffffff


	//   ....[9]....
        /*01a8*/ 	.word	0xffffffff


	//   ....[10]....
        /*01ac*/ 	.word	0xffffffff


	//   ....[11]....
        /*01b0*/ 	.word	0xffffffff


	//   ....[12]....
        /*01b4*/ 	.word	0xffffffff


	//   ....[13]....
        /*01b8*/ 	.word	0xffffffff


	//   ....[14]....
        /*01bc*/ 	.word	0xffffffff


	//   ....[15]....
        /*01c0*/ 	.word	0x0500000f


	//   ....[16]....
        /*01c4*/ 	.word	0x0500000f


	//   ....[17]....
        /*01c8*/ 	.word	0x0500000f


	//   ....[18]....
        /*01cc*/ 	.word	0x0500000f


	//----- nvinfo : EIATTR_COOP_GROUP_INSTR_OFFSETS
	.align		4
.L_17807:
        /*01d0*/ 	.byte	0x04, 0x28
        /*01d2*/ 	.short	(.L_17809 - .L_17808)


	//   ....[0]....
.L_17808:
        /*01d4*/ 	.word	0x00000240


	//   ....[1]....
        /*01d8*/ 	.word	0x00000270


	//   ....[2]....
        /*01dc*/ 	.word	0x00000290


	//   ....[3]....
        /*01e0*/ 	.word	0x000002b0


	//   ....[4]....
        /*01e4*/ 	.word	0x000003e0


	//   ....[5]....
        /*01e8*/ 	.word	0x00000400


	//   ....[6]....
        /*01ec*/ 	.word	0x00000420


	//   ....[7]....
        /*01f0*/ 	.word	0x000012d0


	//   ....[8]....
        /*01f4*/ 	.word	0x00001350


	//   ....[9]....
        /*01f8*/ 	.word	0x00001390


	//   ....[10]....
        /*01fc*/ 	.word	0x000013e0


	//   ....[11]....
        /*0200*/ 	.word	0x00001420


	//   ....[12]....
        /*0204*/ 	.word	0x00001470


	//   ....[13]....
        /*0208*/ 	.word	0x00001490


	//   ....[14]....
        /*020c*/ 	.word	0x000014b0


	//   ....[15]....
        /*0210*/ 	.word	0x00002a50


	//   ....[16]....
        /*0214*/ 	.word	0x00002ab0


	//   ....[17]....
        /*0218*/ 	.word	0x00002b10


	//   ....[18]....
        /*021c*/ 	.word	0x00002b70


	//----- nvinfo : EIATTR_SYSCALL_OFFSETS
	.align		4
.L_17809:
        /*0220*/ 	.byte	0x04, 0x46
        /*0222*/ 	.short	(.L_17811 - .L_17810)


	//   ....[0]....
.L_17810:
        /*0224*/ 	.word	0x000029e0


	//----- nvinfo : EIATTR_EXIT_INSTR_OFFSETS
	.align		4
.L_17811:
        /*0228*/ 	.byte	0x04, 0x1c
        /*022a*/ 	.short	(.L_17813 - .L_17812)


	//   ....[0]....
.L_17812:
        /*022c*/ 	.word	0x00000090


	//   ....[1]....
        /*0230*/ 	.word	0x00002490


	//   ....[2]....
        /*0234*/ 	.word	0x00002550


	//   ....[3]....
        /*0238*/ 	.word	0x000028e0


	//   ....[4]....
        /*023c*/ 	.word	0x000029f0


	//----- nvinfo : EIATTR_CRS_STACK_SIZE
	.align		4
.L_17813:
        /*0240*/ 	.byte	0x04, 0x1e
        /*0242*/ 	.short	(.L_17815 - .L_17814)
.L_17814:
        /*0244*/ 	.word	0x00000000


	//----- nvinfo : EIATTR_CBANK_PARAM_SIZE
	.align		4
.L_17815:
        /*0248*/ 	.byte	0x03, 0x19
        /*024a*/ 	.short	0x008c


	//----- nvinfo : EIATTR_PARAM_CBANK
	.align		4
        /*024c*/ 	.byte	0x04, 0x0a
        /*024e*/ 	.short	(.L_17817 - .L_17816)
	.align		4
.L_17816:
        /*0250*/ 	.word	index@(.nv.constant0._ZN4vllm25paged_attention_v2_kernelIthLi128ELi16ELi128ELNS_18Fp8KVCacheDataTypeE1ELb0ELi512EEEvPfS2_PT_PKS3_PKT0_S9_ifPKiSB_iPKfiiiSD_SD_iiiii)
        /*0254*/ 	.short	0x0210
        /*0256*/ 	.short	0x008c


	//----- nvinfo : EIATTR_SW_WAR
	.align		4
.L_17817:
        /*0258*/ 	.byte	0x04, 0x36
        /*025a*/ 	.short	(.L_17819 - .L_17818)
.L_17818:
        /*025c*/ 	.word	0x00000008
.L_17819:


//--------------------- .nv.info._ZN4vllm25paged_attention_v2_kernelIthLi120ELi16ELi128ELNS_18Fp8KVCacheDataTypeE1ELb0ELi512EEEvPfS2_PT_PKS3_PKT0_S9_ifPKiSB_iPKfiiiSD_SD_iiiii --------------------------
	.section	.nv.info._ZN4vllm25paged_attention_v2_kernelIthLi120ELi16ELi128ELNS_18Fp8KVCacheDataTypeE1ELb0ELi512EEEvPfS2_PT_PKS3_PKT0_S9_ifPKiSB_iPKfiiiSD_SD_iiiii,"",@"SHT_CUDA_INFO"
	.sectionflags	@""
	.align	4


	//----- nvinfo : EIATTR_CUDA_API_VERSION
	.align		4
        /*0000*/ 	.byte	0x04, 0x37
        /*0002*/ 	.short	(.L_17821 - .L_17820)
.L_17820:
        /*0004*/ 	.word	0x00000082


	//----- nvinfo : EIATTR_KPARAM_INFO
	.align		4
.L_17821:
        /*0008*/ 	.byte	0x04, 0x17
        /*000a*/ 	.short	(.L_17823 - .L_17822)
.L_17822:
        /*000c*/ 	.word	0x00000000
        /*0010*/ 	.short	0x0015
        /*0012*/ 	.short	0x0088
        /*0014*/ 	.byte	0x00, 0xf0, 0x11, 0x00


	//----- nvinfo : EIATTR_KPARAM_INFO
	.align		4
.L_17823:
        /*0018*/ 	.byte	0x04, 0x17
        /*001a*/ 	.short	(.L_17825 - .L_17824)
.L_17824:
        /*001c*/ 	.word	0x00000000
        /*0020*/ 	.short	0x0014
        /*0022*/ 	.short	0x0084
        /*0024*/ 	.byte	0x00, 0xf0, 0x11, 0x00


	//----- nvinfo : EIATTR_KPARAM_INFO
	.align		4
.L_17825:
        /*0028*/ 	.byte	0x04, 0x17
        /*002a*/ 	.short	(.L_17827 - .L_17826)
.L_17826:
        /*002c*/ 	.word	0x00000000
        /*0030*/ 	.short	0x0013
        /*0032*/ 	.short	0x0080
        /*0034*/ 	.byte	0x00, 0xf0, 0x11, 0x00


	//----- nvinfo : EIATTR_KPARAM_INFO
	.align		4
.L_17827:
        /*0038*/ 	.byte	0x04, 0x17
        /*003a*/ 	.short	(.L_17829 - .L_17828)
.L_17828:
        /*003c*/ 	.word	0x00000000
        /*0040*/ 	.short	0x0012
        /*0042*/ 	.short	0x007c
        /*0044*/ 	.byte	0x00, 0xf0, 0x11, 0x00


	//----- nvinfo : EIATTR_KPARAM_INFO
	.align		4
.L_17829:
        /*0048*/ 	.byte	0x04, 0x17
        /*004a*/ 	.short	(.L_17831 - .L_17830)
.L_17830:
        /*004c*/ 	.word	0x00000000
        /*0050*/ 	.short	0x0011
        /*0052*/ 	.short	0x0078
        /*0054*/ 	.byte	0x00, 0xf0, 0x11, 0x00


	//----- nvinfo : EIATTR_KPARAM_INFO
	.align		4
.L_17831:
        /*0058*/ 	.byte	0x04, 0x17
        /*005a*/ 	.short	(.L_17833 - .L_17832)
.L_17832:
        /*005c*/ 	.word	0x00000000
        /*0060*/ 	.short	0x0010
        /*0062*/ 	.short	0x0070
        /*0064*/ 	.byte	0x00, 0xf0, 0x21, 0x00


	//----- nvinfo : EIATTR_KPARAM_INFO
	.align		4
.L_17833:
        /*0068*/ 	.byte	0x04, 0x17
        /*006a*/ 	.short	(.L_17835 - .L_17834)
.L_17834:
        /*006c*/ 	.word	0x00000000
        /*0070*/ 	.short	0x000f
        /*0072*/ 	.short	0x0068
        /*0074*/ 	.byte	0x00, 0xf0, 0x21, 0x00


	//----- nvinfo : EIATTR_KPARAM_INFO
	.align		4
.L_17835:
        /*0078*/ 	.byte	0x04, 0x17
        /*007a*/ 	.short	(.L_17837 - .L_17836)
.L_17836:
        /*007c*/ 	.word	0x00000000
        /*0080*/ 	.short	0x000e
        /*0082*/ 	.short	0x0060
        /*0084*/ 	.byte	0x00, 0xf0, 0x11, 0x00


	//----- nvinfo : EIATTR_KPARAM_INFO
	.align		4
.L_17837:
        /*0088*/ 	.byte	0x04, 0x17
        /*008a*/ 	.short	(.L_17839 - .L_17838)
.L_17838:
        /*008c*/ 	.word	0x00000000
        /*0090*/ 	.short	0x000d
        /*0092*/ 	.short	0x005c
        /*0094*/ 	.byte	0x00, 0xf0, 0x11, 0x00


	//----- nvinfo : EIATTR_KPARAM_INFO
	.align		4
.L_17839:
        /*0098*/ 	.byte	0x04, 0x17
        /*009a*/ 	.short	(.L_17841 - .L_17840)
.L_17840:
        /*009c*/ 	.word	0x00000000
        /*00a0*/ 	.short	0x000c
        /*00a2*/ 	.short	0x0058
        /*00a4*/ 	.byte	0x00, 0xf0, 0x11, 0x00


	//----- nvinfo : EIATTR_KPARAM_INFO
	.align		4
.L_17841:
        /*00a8*/ 	.byte	0x04, 0x17
        /*00aa*/ 	.short	(.L_17843 - .L_17842)
.L_17842:
        /*00ac*/ 	.word	0x00000000
        /*00b0*/ 	.short	0x000b
        /*00b2*/ 	.short	0x0050
        /*00b4*/ 	.byte	0x00, 0xf0, 0x21, 0x00


	//----- nvinfo : EIATTR_KPARAM_INFO
	.align		4
.L_17843:
        /*00b8*/ 	.byte	0x04, 0x17
        /*00ba*/ 	.short	(.L_17845 - .L_17844)
.L_17844:
        /*00bc*/ 	.word	0x00000000
        /*00c0*/ 	.short	0x000a
        /*00c2*/ 	.short	0x0048
        /*00c4*/ 	.byte	0x00, 0xf0, 0x11, 0x00


	//----- nvinfo : EIATTR_KPARAM_INFO
	.align		4
.L_17845:
        /*00c8*/ 	.byte	0x04, 0x17
        /*00ca*/ 	.short	(.L_17847 - .L_17846)
.L_17846:
        /*00cc*/ 	.word	0x00000000
        /*00d0*/ 	.short	0x0009
        /*00d2*/ 	.short	0x0040
        /*00d4*/ 	.byte	0x00, 0xf0, 0x21, 0x00


	//----- nvinfo : EIATTR_KPARAM_INFO
	.align		4
.L_17847:
        /*00d8*/ 	.byte	0x04, 0x17
        /*00da*/ 	.short	(.L_17849 - .L_17848)
.L_17848:
        /*00dc*/ 	.word	0x00000000
        /*00e0*/ 	.short	0x0008
        /*00e2*/ 	.short	0x0038
        /*00e4*/ 	.byte	0x00, 0xf0, 0x21, 0x00


	//----- nvinfo : EIATTR_KPARAM_INFO
	.align		4
.L_17849:
        /*00e8*/ 	.byte	0x04, 0x17
        /*00ea*/ 	.short	(.L_17851 - .L_17850)
.L_17850:
        /*00ec*/ 	.word	0x00000000
        /*00f0*/ 	.short	0x0007
        /*00f2*/ 	.short	0x0034
        /*00f4*/ 	.byte	0x00, 0xf0, 0x11, 0x00


	//----- nvinfo : EIATTR_KPARAM_INFO
	.align		4
.L_17851:
        /*00f8*/ 	.byte	0x04, 0x17
        /*00fa*/ 	.short	(.L_17853 - .L_17852)
.L_17852:
        /*00fc*/ 	.word	0x00000000
        /*0100*/ 	.short	0x0006
        /*0102*/ 	.short	0x0030
        /*0104*/ 	.byte	0x00, 0xf0, 0x11, 0x00


	//----- nvinfo : EIATTR_KPARAM_INFO
	.align		4
.L_17853:
        /*0108*/ 	.byte	0x04, 0x17
        /*010a*/ 	.short	(.L_17855 - .L_17854)
.L_17854:
        /*010c*/ 	.word	0x00000000
        /*0110*/ 	.short	0x0005
        /*0112*/ 	.short	0x0028
        /*0114*/ 	.byte	0x00, 0xf0, 0x21, 0x00


	//----- nvinfo : EIATTR_KPARAM_INFO
	.align		4
.L_17855:
        /*0118*/ 	.byte	0x04, 0x17
        /*011a*/ 	.short	(.L_17857 - .L_17856)
.L_17856:
        /*011c*/ 	.word	0x00000000
        /*0120*/ 	.short	0x0004
        /*0122*/ 	.short	0x0020
        /*0124*/ 	.byte	0x00, 0xf0, 0x21, 0x00


	//----- nvinfo : EIATTR_KPARAM_INFO
	.align		4
.L_17857:
        /*0128*/ 	.byte	0x04, 0x17
        /*012a*/ 	.short	(.L_17859 - .L_17858)
.L_17858:
        /*012c*/ 	.word	0x00000000
        /*0130*/ 	.short	0x0003
        /*0132*/ 	.short	0x0018
        /*0134*/ 	.byte	0x00, 0xf0, 0x21, 0x00


	//----- nvinfo : EIATTR_KPARAM_INFO
	.align		4
.L_17859:
        /*0138*/ 	.byte	0x04, 0x17
        /*013a*/ 	.short	(.L_17861 - .L_17860)
.L_17860:
        /*013c*/ 	.word	0x00000000
        /*0140*/ 	.short	0x0002
        /*0142*/ 	.short	0x0010
        /*0144*/ 	.byte	0x00, 0xf0, 0x21, 0x00


	//----- nvinfo : EIATTR_KPARAM_INFO
	.align		4
.L_17861:
        /*0148*/ 	.byte	0x04, 0x17
        /*014a*/ 	.short	(.L_17863 - .L_17862)
.L_17862:
        /*014c*/ 	.word	0x00000000
        /*0150*/ 	.short	0x0001
        /*0152*/ 	.short	0x0008
        /*0154*/ 	.byte	0x00, 0xf0, 0x21, 0x00


	//----- nvinfo : EIATTR_KPARAM_INFO
	.align		4
.L_17863:
        /*0158*/ 	.byte	0x04, 0x17
        /*015a*/ 	.short	(.L_17865 - .L_17864)
.L_17864:
        /*015c*/ 	.word	0x00000000
        /*0160*/ 	.short	0x0000
        /*0162*/ 	.short	0x0000
        /*0164*/ 	.byte	0x00, 0xf0, 0x21, 0x00


	//----- nvinfo : EIATTR_SPARSE_MMA_MASK
	.align		4
.L_17865:
        /*0168*/ 	.byte	0x03, 0x50
        /*016a*/ 	.short	0x0000


	//----- nvinfo : EIATTR_MAXREG_COUNT
	.align		4
        /*016c*/ 	.byte	0x03, 0x1b
        /*016e*/ 	.short	0x00ff


	//----- nvinfo : EIATTR_NUM_BARRIERS
	.align		4
        /*0170*/ 	.byte	0x02, 0x4c
        /*0172*/ 	.byte	0x01
	.zero		1


	//----- nvinfo : EIATTR_EXTERNS
	.align		4
        /*0174*/ 	.byte	0x04, 0x0f
        /*0176*/ 	.short	(.L_17867 - .L_17866)


	//   ....[0]....
	.align		4
.L_17866:
        /*0178*/ 	.word	index@(__assertfail)


	//----- nvinfo : EIATTR_MERCURY_ISA_VERSION
	.align		4
.L_17867:
        /*017c*/ 	.byte	0x03, 0x5f
        /*017e*/ 	.short	0x0101


	//----- nvinfo : EIATTR_COOP_GROUP_MASK_REGIDS
	.align		4
        /*0180*/ 	.byte	0x04, 0x29
        /*0182*/ 	.short	(.L_17869 - .L_17868)


	//   ....[0]....
.L_17868:
        /*0184*/ 	.word	0xffffffff


	//   ....[1]....
        /*0188*/ 	.word	0xffffffff


	//   ....[2]....
        /*018c*/ 	.word	0xffffffff


	//   ....[3]....
        /*0190*/ 	.word	0xffffffff


	//   ....[4]....
        /*0194*/ 	.word	0xffffffff


	//   ....[5]....
        /*0198*/ 	.word	0xffffffff


	//   ....[6]....
        /*019c*/ 	.word	0xffffffff


	//   ....[7]....
        /*01a0*/ 	.word	0xffffffff


	//   ....[8]....
        /*01a4*/ 	.word	0xffffffff


	//   ....[9]....
        /*01a8*/ 	.word	0xffffffff


	//   ....[10]....
        /*01ac*/ 	.word	0xffffffff


	//   ....[11]....
        /*01b0*/ 	.word	0xffffffff


	//   ....[12]....
        /*01b4*/ 	.word	0xffffffff


	//   ....[13]....
        /*01b8*/ 	.word	0xffffffff


	//   ....[14]....
        /*01bc*/ 	.word	0xffffffff


	//   ....[15]....
        /*01c0*/ 	.word	0x0500000f


	//   ....[16]....
        /*01c4*/ 	.word	0x0500000f


	//   ....[17]....
        /*01c8*/ 	.word	0x0500000f


	//   ....[18]....
        /*01cc*/ 	.word	0x0500000f


	//----- nvinfo : EIATTR_COOP_GROUP_INSTR_OFFSETS
	.align		4
.L_17869:
        /*01d0*/ 	.byte	0x04, 0x28
        /*01d2*/ 	.short	(.L_17871 - .L_17870)


	//   ....[0]....
.L_17870:
        /*01d4*/ 	.word	0x00000240


	//   ....[1]....
        /*01d8*/ 	.word	0x00000270


	//   ....[2]....
        /*01dc*/ 	.word	0x00000290


	//   ....[3]....
        /*01e0*/ 	.word	0x000002b0


	//   ....[4]....
        /*01e4*/ 	.word	0x000003e0


	//   ....[5]....
        /*01e8*/ 	.word	0x00000400


	//   ....[6]....
        /*01ec*/ 	.word	0x00000420


	//   ....[7]....
        /*01f0*/ 	.word	0x000012d0


	//   ....[8]....
        /*01f4*/ 	.word	0x00001350


	//   ....[9]....
        /*01f8*/ 	.word	0x00001390


	//   ....[10]....
        /*01fc*/ 	.word	0x000013e0


	//   ....[11]....
        /*0200*/ 	.word	0x00001420


	//   ....[12]....
        /*0204*/ 	.word	0x00001470


	//   ....[13]....
        /*0208*/ 	.word	0x00001490


	//   ....[14]....
        /*020c*/ 	.word	0x000014b0


	//   ....[15]....
        /*0210*/ 	.word	0x00002c20


	//   ....[16]....
        /*0214*/ 	.word	0x00002c80


	//   ....[17]....
        /*0218*/ 	.word	0x00002ce0


	//   ....[18]....
        /*021c*/ 	.word	0x00002d40


	//----- nvinfo : EIATTR_SYSCALL_OFFSETS
	.align		4
.L_17871:
        /*0220*/ 	.byte	0x04, 0x46
        /*0222*/ 	.short	(.L_17873 - .L_17872)


	//   ....[0]....
.L_17872:
        /*0224*/ 	.word	0x00002bb0


	//----- nvinfo : EIATTR_EXIT_INSTR_OFFSETS
	.align		4
.L_17873:
        /*0228*/ 	.byte	0x04, 0x1c
        /*022a*/ 	.short	(.L_17875 - .L_17874)


	//   ....[0]....
.L_17874:
        /*022c*/ 	.word	0x00000090


	//   ....[1]....
        /*0230*/ 	.word	0x00002600


	//   ....[2]....
        /*0234*/ 	.word	0x00002a20


	//   ....[3]....
        /*0238*/ 	.word	0x00002ab0


	//   ....[4]....
        /*023c*/ 	.word	0x00002bc0


	//----- nvinfo : EIATTR_CRS_STACK_SIZE
	.align		4
.L_17875:
        /*0240*/ 	.byte	0x04, 0x1e
        /*0242*/ 	.short	(.L_17877 - .L_17876)
.L_17876:
        /*0244*/ 	.word	0x00000000


	//----- nvinfo : EIATTR_CBANK_PARAM_SIZE
	.align		4
.L_17877:
        /*0248*/ 	.byte	0x03, 0x19
        /*024a*/ 	.short	0x008c


	//----- nvinfo : EIATTR_PARAM_CBANK
	.align		4
        /*024c*/ 	.byte	0x04, 0x0a
        /*024e*/ 	.short	(.L_17879 - .L_17878)
	.align		4
.L_17878:
        /*0250*/ 	.word	index@(.nv.constant0._ZN4vllm25paged_attention_v2_kernelIthLi120ELi16ELi128ELNS_18Fp8KVCacheDataTypeE1ELb0ELi512EEEvPfS2_PT_PKS3_PKT0_S9_ifPKiSB_iPKfiiiSD_SD_iiiii)
        /*0254*/ 	.short	0x0210
        /*0256*/ 	.short	0x008c


	//----- nvinfo : EIATTR_SW_WAR
	.align		4
.L_17879:
        /*0258*/ 	.byte	0x04, 0x36
        /*025a*/ 	.short	(.L_17881 - .L_17880)
.L_17880:
        /*025c*/ 	.word	0x00000008
.L_17881:


//--------------------- .nv.info._ZN4vllm25paged_attention_v2_kernelIthLi112ELi16ELi128ELNS_18Fp8KVCacheDataTypeE1ELb0ELi512EEEvPfS2_PT_PKS3_PKT0_S9_ifPKiSB_iPKfiiiSD_SD_iiiii --------------------------
	.section	.nv.info._ZN4vllm25paged_attention_v2_kernelIthLi112ELi16ELi128ELNS_18Fp8KVCacheDataTypeE1ELb0ELi512EEEvPfS2_PT_PKS3_PKT0_S9_ifPKiSB_iPKfiiiSD_SD_iiiii,"",@"SHT_CUDA_INFO"
	.sectionflags	@""
	.align	4


	//----- nvinfo : EIATTR_CUDA_API_VERSION
	.align		4
        /*0000*/ 	.byte	0x04, 0x37
        /*0002*/ 	.short	(.L_17883 - .L_17882)
.L_17882:
        /*0004*/ 	.word	0x00000082


	//----- nvinfo : EIATTR_KPARAM_INFO
	.align		4
.L_17883:
        /*0008*/ 	.byte	0x04, 0x17
        /*000a*/ 	.short	(.L_17885 - .L_17884)
.L_17884:
        /*000c*/ 	.word	0x00000000
        /*0010*/ 	.short	0x0015
        /*0012*/ 	.short	0x0088
        /*0014*/ 	.byte	0x00, 0xf0, 0x11, 0x00


	//----- nvinfo : EIATTR_KPARAM_INFO
	.align		4
.L_17885:
        /*0018*/ 	.byte	0x04, 0x17
        /*001a*/ 	.short	(.L_17887 - .L_17886)
.L_17886:
        /*001c*/ 	.word	0x00000000
        /*0020*/ 	.short	0x0014
        /*0022*/ 	.short	0x0084
        /*0024*/ 	.byte	0x00, 0xf0, 0x11, 0x00


	//----- nvinfo : EIATTR_KPARAM_INFO
	.align		4
.L_17887:
        /*0028*/ 	.byte	0x04, 0x17
        /*002a*/ 	.short	(.L_17889 - .L_17888)
.L_17888:
        /*002c*/ 	.word	0x00000000
        /*0030*/ 	.short	0x0013
        /*0032*/ 	.short	0x0080
        /*0034*/ 	.byte	0x00, 0xf0, 0x11, 0x00


	//----- nvinfo : EIATTR_KPARAM_INFO
	.align		4
.L_17889:
        /*0038*/ 	.byte	0x04, 0x17
        /*003a*/ 	.short	(.L_17891 - .L_17890)
.L_17890:
        /*003c*/ 	.word	0x00000000
        /*0040*/ 	.short	0x0012
        /*0042*/ 	.short	0x007c
        /*0044*/ 	.byte	0x00, 0xf0, 0x11, 0x00


	//----- nvinfo : EIATTR_KPARAM_INFO
	.align		4
.L_17891:
        /*0048*/ 	.byte	0x04, 0x17
        /*004a*/ 	.short	(.L_17893 - .L_17892)
.L_17892:
        /*004c*/ 	.word	0x00000000
        /*0050*/ 	.short	0x0011
        /*0052*/ 	.short	0x0078
        /*0054*/ 	.byte	0x00, 0xf0, 0x11, 0x00


	//----- nvinfo : EIATTR_KPARAM_INFO
	.align		4
.L_17893:
        /*0058*/ 	.byte	0x04, 0x17
        /*005a*/ 	.short	(.L_17895 - .L_17894)
.L_17894:
        /*005c*/ 	.word	0x00000000
        /*0060*/ 	.short	0x0010
        /*0062*/ 	.short	0x0070
        /*0064*/ 	.byte	0x00, 0xf0, 0x21, 0x00


	//----- nvinfo : EIATTR_KPARAM_INFO
	.align		4
.L_17895:
        /*0068*/ 	.byte	0x04, 0x17
        /*006a*/ 	.short	(.L_17897 - .L_17896)
.L_17896:
        /*006c*/ 	.word	0x00000000
        /*0070*/ 	.short	0x000f
        /*0072*/ 	.short	0x0068
        /*0074*/ 	.byte	0x00, 0xf0, 0x21, 0x00


	//----- nvinfo : EIATTR_KPARAM_INFO
	.align		4
.L_17897:
        /*0078*/ 	.byte	0x04, 0x17
        /*007a*/ 	.short	(.L_17899 - .L_17898)
.L_17898:
        /*007c*/ 	.word	0x00000000
        /*0080*/ 	.short	0x000e
        /*0082*/ 	.short	0x0060
        /*0084*/ 	.byte	0x00, 0xf0, 0x11, 0x00


	//----- nvinfo : EIATTR_KPARAM_INFO
	.align		4
.L_17899:
        /*0088*/ 	.byte	0x04, 0x17
        /*008a*/ 	.short	(.L_17901 - .L_17900)
.L_17900:
        /*008c*/ 	.word	0x00000000
        /*0090*/ 	.short	0x000d
        /*0092*/ 	.short	0x005c
        /*0094*/ 	.byte	0x00, 0xf0, 0x11, 0x00


	//----- nvinfo : EIATTR_KPARAM_INFO
	.align		4
.L_17901:
        /*0098*/ 	.byte	0x04, 0x17
        /*009a*/ 	.short	(.L_17903 - .L_17902)
.L_17902:
        /*009c*/ 	.word	0x00000000
        /*00a0*/ 	.short	0x000c
        /*00a2*/ 	.short	0x0058
        /*00a4*/ 	.byte	0x00, 0xf0, 0x11, 0x00


	//----- nvinfo : EIATTR_KPARAM_INFO
	.align		4
.L_17903:
        /*00a8*/ 	.byte	0x04, 0x17
        /*00aa*/ 	.short	(.L_17905 - .L_17904)
.L_17904:
        /*00ac*/ 	.word	0x00000000
        /*00b0*/ 	.short	0x000b
        /*00b2*/ 	.short	0x0050
        /*00b4*/ 	.byte	0x00, 0xf0, 0x21, 0x00


	//----- nvinfo : EIATTR_KPARAM_INFO
	.align		4
.L_17905:
        /*00b8*/ 	.byte	0x04, 0x17
        /*00ba*/ 	.short	(.L_17907 - .L_17906)
.L_17906:
        /*00bc*/ 	.word	0x00000000
        /*00c0*/ 	.short	0x000a
        /*00c2*/ 	.short	0x0048
        /*00c4*/ 	.byte	0x00, 0xf0, 0x11, 0x00


	//----- nvinfo : EIATTR_KPARAM_INFO
	.align		4
.L_17907:
        /*00c8*/ 	.byte	0x04, 0x17
        /*00ca*/ 	.short	(.L_17909 - .L_17908)
.L_17908:
        /*00cc*/ 	.word	0x00000000
        /*00d0*/ 	.short	0x0009
        /*00d2*/ 	.short	0x0040
        /*00d4*/ 	.byte	0x00, 0xf0, 0x21, 0x00


	//----- nvinfo : EIATTR_KPARAM_INFO
	.align		4
.L_17909:
        /*00d8*/ 	.byte	0x04, 0x17
        /*00da*/ 	.short	(.L_17911 - .L_17910)
.L_17910:
        /*00dc*/ 	.word	0x00000000
        /*00e0*/ 	.short	0x0008
        /*00e2*/ 	.short	0x0038
        /*00e4*/ 	.byte	0x00, 0xf0, 0x21, 0x00


	//----- nvinfo : EIATTR_KPARAM_INFO
	.align		4
.L_17911:
        /*00e8*/ 	.byte	0x04, 0x17
        /*00ea*/ 	.short	(.L_17913 - .L_17912)
.L_17912:
        /*00ec*/ 	.word	0x00000000
        /*00f0*/ 	.short	0x0007
        /*00f2*/ 	.short	0x0034
        /*00f4*/ 	.byte	0x00, 0xf0, 0x11, 0x00


	//----- nvinfo : EIATTR_KPARAM_INFO
	.align		4
.L_17913:
        /*00f8*/ 	.byte	0x04, 0x17
        /*00fa*/ 	.short	(.L_17915 - .L_17914)
.L_17914:
        /*00fc*/ 	.word	0x00000000
        /*0100*/ 	.short	0x0006
        /*0102*/ 	.short	0x0030
        /*0104*/ 	.byte	0x00, 0xf0, 0x11, 0x00


	//----- nvinfo : EIATTR_KPARAM_INFO
	.align		4
.L_17915:
        /*0108*/ 	.byte	0x04, 0x17
        /*010a*/ 	.short	(.L_17917 - .L_17916)
.L_17916:
        /*010c*/ 	.word	0x00000000
        /*0110*/ 	.short	0x0005
        /*0112*/ 	.short	0x0028
        /*0114*/ 	.byte	0x00, 0xf0, 0x21, 0x00


	//----- nvinfo : EIATTR_KPARAM_INFO
	.align		4
.L_17917:
        /*0118*/ 	.byte	0x04, 0x17
        /*011a*/ 	.short	(.L_17919 - .L_17918)
.L_17918:
        /*011c*/ 	.word	0x00000000
        /*0120*/ 	.short	0x0004
        /*0122*/ 	.short	0x0020
        /*0124*/ 	.byte	0x00, 0xf0, 0x21, 0x00


	//----- nvinfo : EIATTR_KPARAM_INFO
	.align		4
.L_17919:
        /*0128*/ 	.byte	0x04, 0x17
        /*012a*/ 	.short	(.L_17921 - .L_17920)
.L_17920:
        /*012c*/ 	.word	0x00000000
        /*0130*/ 	.short	0x0003
        /*0132*/ 	.short	0x0018
        /*0134*/ 	.byte	0x00, 0xf0, 0x21, 0x00


	//----- nvinfo : EIATTR_KPARAM_INFO
	.align		4
.L_17921:
        /*0138*/ 	.byte	0x04, 0x17
        /*013a*/ 	.short	(.L_17923 - .L_17922)
.L_17922:
        /*013c*/ 	.word	0x00000000
        /*0140*/ 	.short	0x0002
        /*0142*/ 	.short	0x0010
        /*0144*/ 	.byte	0x00, 0xf0, 0x21, 0x00


	//----- nvinfo : EIATTR_KPARAM_INFO
	.align		4
.L_17923:
        /*0148*/ 	.byte	0x04, 0x17
        /*014a*/ 	.short	(.L_17925 - .L_17924)
.L_17924:
        /*014c*/ 	.word	0x00000000
        /*0150*/ 	.short	0x0001
        /*0152*/ 	.short	0x0008
        /*0154*/ 	.byte	0x00, 0xf0, 0x21, 0x00


	//----- nvinfo : EIATTR_KPARAM_INFO
	.align		4
.L_17925:
        /*0158*/ 	.byte	0x04, 0x17
        /*015a*/ 	.short	(.L_17927 - .L_17926)
.L_17926:
        /*015c*/ 	.word	0x00000000
        /*0160*/ 	.short	0x0000
        /*0162*/ 	.short	0x0000
        /*0164*/ 	.byte	0x00, 0xf0, 0x21, 0x00


	//----- nvinfo : EIATTR_SPARSE_MMA_MASK
	.align		4
.L_17927:
        /*0168*/ 	.byte	0x03, 0x50
        /*016a*/ 	.short	0x0000


	//----- nvinfo : EIATTR_MAXREG_COUNT
	.align		4
        /*016c*/ 	.byte	0x03, 0x1b
        /*016e*/ 	.short	0x00ff


	//----- nvinfo : EIATTR_NUM_BARRIERS
	.align		4
        /*0170*/ 	.byte	0x02, 0x4c
        /*0172*/ 	.byte	0x01
	.zero		1


	//----- nvinfo : EIATTR_EXTERNS
	.align		4
        /*0174*/ 	.byte	0x04, 0x0f
        /*0176*/ 	.short	(.L_17929 - .L_17928)


	//   ....[0]....
	.align		4
.L_17928:
        /*0178*/ 	.word	index@(__assertfail)


	//----- nvinfo : EIATTR_MERCURY_ISA_VERSION
	.align		4
.L_17929:
        /*017c*/ 	.byte	0x03, 0x5f
        /*017e*/ 	.short	0x0101


	//----- nvinfo : EIATTR_COOP_GROUP_MASK_REGIDS
	.align		4
        /*0180*/ 	.byte	0x04, 0x29
        /*0182*/ 	.short	(.L_17931 - .L_17930)


	//   ....[0]....
.L_17930:
        /*0184*/ 	.word	0xffffffff


	//   ....[1]....
        /*0188*/ 	.word	0xffffffff


	//   ....[2]....
        /*018c*/ 	.word	0xffffffff


	//   ....[3]....
        /*0190*/ 	.word	0xffffffff


	//   ....[4]....
        /*0194*/ 	.word	0xffffffff


	//   ....[5]....
        /*0198*/ 	.word	0xffffffff


	//   ....[6]....
        /*019c*/ 	.word	0xffffffff


	//   ....[7]....
        /*01a0*/ 	.word	0xffffffff


	//   ....[8]....
        /*01a4*/ 	.word	0xffffffff


	//   ....[9]....
        /*01a8*/ 	.word	0xffffffff


	//   ....[10]....
        /*01ac*/ 	.word	0xffffffff


	//   ....[11]....
        /*01b0*/ 	.word	0xffffffff


	//   ....[12]....
        /*01b4*/ 	.word	0xffffffff


	//   ....[13]....
        /*01b8*/ 	.word	0xffffffff


	//   ....[14]....
        /*01bc*/ 	.word	0xffffffff


	//   ....[15]....
        /*01c0*/ 	.word	0x0500000f


	//   ....[16]....
        /*01c4*/ 	.word	0x0500000f


	//   ....[17]....
        /*01c8*/ 	.word	0x0500000f


	//   ....[18]....
        /*01cc*/ 	.word	0x0500000f


	//----- nvinfo : EIATTR_COOP_GROUP_INSTR_OFFSETS
	.align		4
.L_17931:
        /*01d0*/ 	.byte	0x04, 0x28
        /*01d2*/ 	.short	(.L_17933 - .L_17932)


	//   ....[0]....
.L_17932:
        /*01d4*/ 	.word	0x00000240


	//   ....[1]....
        /*01d8*/ 	.word	0x00000270


	//   ....[2]....
        /*01dc*/ 	.word	0x00000290


	//   ....[3]....
        /*01e0*/ 	.word	0x000002b0


	//   ....[4]....
        /*01e4*/ 	.word	0x000003e0


	//   ....[5]....
        /*01e8*/ 	.word	0x00000400


	//   ....[6]....
        /*01ec*/ 	.word	0x00000420


	//   ....[7]....
        /*01f0*/ 	.word	0x000012d0


	//   ....[8]....
        /*01f4*/ 	.word	0x00001350


	//   ....[9]....
        /*01f8*/ 	.word	0x00001390


	//   ....[10]....
        /*01fc*/ 	.word	0x000013e0


	//   ....[11]....
        /*0200*/ 	.word	0x00001420


	//   ....[12]....
        /*0204*/ 	.word	0x00001470


	//   ....[13]....
        /*0208*/ 	.word	0x00001490


	//   ....[14]....
        /*020c*/ 	.word	0x000014b0


	//   ....[15]....
        /*0210*/ 	.word	0x00002960


	//   ....[16]....
        /*0214*/ 	.word	0x000029c0


	//   ....[17]....
        /*0218*/ 	.word	0x00002a20


	//   ....[18]....
        /*021c*/ 	.word	0x00002a80


	//----- nvinfo : EIATTR_SYSCALL_OFFSETS
	.align		4
.L_17933:
        /*0220*/ 	.byte	0x04, 0x46
        /*0222*/ 	.short	(.L_17935 - .L_17934)


	//   ....[0]....
.L_17934:
        /*0224*/ 	.word	0x000028f0


	//----- nvinfo : EIATTR_EXIT_INSTR_OFFSETS
	.align		4
.L_17935:
        /*0228*/ 	.byte	0x04, 0x1c
        /*022a*/ 	.short	(.L_17937 - .L_17936)


	//   ....[0]....
.L_17936:
        /*022c*/ 	.word	0x00000090


	//   ....[1]....
        /*0230*/ 	.word	0x00002420


	//   ....[2]....
        /*0234*/ 	.word	0x000024d0


	//   ....[3]....
        /*0238*/ 	.word	0x000027f0


	//   ....[4]....
        /*023c*/ 	.word	0x00002900


	//----- nvinfo : EIATTR_CRS_STACK_SIZE
	.align		4
.L_17937:
        /*0240*/ 	.byte	0x04, 0x1e
        /*0242*/ 	.short	(.L_17939 - .L_17938)
.L_17938:
        /*0244*/ 	.word	0x00000000


	//----- nvinfo : EIATTR_CBANK_PARAM_SIZE
	.align		4
.L_17939:
        /*0248*/ 	.byte	0x03, 0x19
        /*024a*/ 	.short	0x008c


	//----- nvinfo : EIATTR_PARAM_CBANK
	.align		4
        /*024c*/ 	.byte	0x04, 0x0a
        /*024e*/ 	.short	(.L_17941 - .L_17940)
	.align		4
.L_17940:
        /*0250*/ 	.word	index@(.nv.constant0._ZN4vllm25paged_attention_v2_kernelIthLi112ELi16ELi128ELNS_18Fp8KVCacheDataTypeE1ELb0ELi512EEEvPfS2_PT_PKS3_PKT0_S9_ifPKiSB_iPKfiiiSD_SD_iiiii)
        /*0254*/ 	.short	0x0210
        /*0256*/ 	.short	0x008c


	//----- nvinfo : EIATTR_SW_WAR
	.align		4
.L_17941:
        /*0258*/ 	.byte	0x04, 0x36
        /*025a*/ 	.short	(.L_17943 - .L_17942)
.L_17942:
        /*025c*/ 	.word	0x00000008
.L_17943:


//--------------------- .nv.info._ZN4vllm25paged_attention_v2_kernelIthLi96ELi16ELi128ELNS_18Fp8KVCacheDataTypeE1ELb0ELi512EEEvPfS2_PT_PKS3_PKT0_S9_ifPKiSB_iPKfiiiSD_SD_iiiii --------------------------
	.section	.nv.info._ZN4vllm25paged_attention_v2_kernelIthLi96ELi16ELi128ELNS_18Fp8KVCacheDataTypeE1ELb0ELi512EEEvPfS2_PT_PKS3_PKT0_S9_ifPKiSB_iPKfiiiSD_SD_iiiii,"",@"SHT_CUDA_INFO"
	.sectionflags	@""
	.align	4


	//----- nvinfo : EIATTR_CUDA_API_VERSION
	.align		4
        /*0000*/ 	.byte	0x04, 0x37
        /*0002*/ 	.short	(.L_17945 - .L_17944)
.L_17944:
        /*0004*/ 	.word	0x00000082


	//----- nvinfo : EIATTR_KPARAM_INFO
	.align		4
.L_17945:
        /*0008*/ 	.byte	0x04, 0x17
        /*000a*/ 	.short	(.L_17947 - .L_17946)
.L_17946:
        /*000c*/ 	.word	0x00000000
        /*0010*/ 	.short	0x0015
        /*0012*/ 	.short	0x0088
        /*0014*/ 	.byte	0x00, 0xf0, 0x11, 0x00


	//----- nvinfo : EIATTR_KPARAM_INFO
	.align		4
.L_17947:
        /*0018*/ 	.byte	0x04, 0x17
        /*001a*/ 	.short	(.L_17949 - .L_17948)
.L_17948:
        /*001c*/ 	.word	0x00000000
        /*0020*/ 	.short	0x0014
        /*0022*/ 	.short	0x0084
        /*0024*/ 	.byte	0x00, 0xf0, 0x11, 0x00


	//----- nvinfo : EIATTR_KPARAM_INFO
	.align		4
.L_17949:
        /*0028*/ 	.byte	0x04, 0x17
        /*002a*/ 	.short	(.L_17951 - .L_17950)
.L_17950:
        /*002c*/ 	.word	0x00000000
        /*0030*/ 	.short	0x0013
        /*0032*/ 	.short	0x0080
        /*0034*/ 	.byte	0x00, 0xf0, 0x11, 0x00


	//----- nvinfo : EIATTR_KPARAM_INFO
	.align		4
.L_17951:
        /*0038*/ 	.byte	0x04, 0x17
        /*003a*/ 	.short	(.L_17953 - .L_17952)
.L_17952:
        /*003c*/ 	.word	0x00000000
        /*0040*/ 	.short	0x0012
        /*0042*/ 	.short	0x007c
        /*0044*/ 	.byte	0x00, 0xf0, 0x11, 0x00


	//----- nvinfo : EIATTR_KPARAM_INFO
	.align		4
.L_17953:
        /*0048*/ 	.byte	0x04, 0x17
        /*004a*/ 	.short	(.L_17955 - .L_17954)
.L_17954:
        /*004c*/ 	.word	0x00000000
        /*0050*/ 	.short	0x0011
        /*0052*/ 	.short	0x0078
        /*0054*/ 	.byte	0x00, 0xf0, 0x11, 0x00


	//----- nvinfo : EIATTR_KPARAM_INFO
	.align		4
.L_17955:
        /*0058*/ 	.byte	0x04, 0x17
        /*005a*/ 	.short	(.L_17957 - .L_17956)
.L_17956:
        /*005c*/ 	.word	0x00000000
        /*0060*/ 	.short	0x0010
        /*0062*/ 	.short	0x0070
        /*0064*/ 	.byte	0x00, 0xf0, 0x21, 0x00


	//----- nvinfo : EIATTR_KPARAM_INFO
	.align		4
.L_17957:
        /*0068*/ 	.byte	0x04, 0x17
        /*006a*/ 	.short	(.L_17959 - .L_17958)
.L_17958:
        /*006c*/ 	.word	0x00000000
        /*0070*/ 	.short	0x000f
        /*0072*/ 	.short	0x0068
        /*0074*/ 	.byte	0x00, 0xf0, 0x21, 0x00


	//----- nvinfo : EIATTR_KPARAM_INFO
	.align		4
.L_17959:
        /*0078*/ 	.byte	0x04, 0x17
        /*007a*/ 	.short	(.L_17961 - .L_17960)
.L_17960:
        /*007c*/ 	.word	0x00000000
        /*0080*/ 	.short	0x000e
        /*0082*/ 	.short	0x0060
        /*0084*/ 	.byte	0x00, 0xf0, 0x11, 0x00


	//----- nvinfo : EIATTR_KPARAM_INFO
	.align		4
.L_17961:
        /*0088*/ 	.byte	0x04, 0x17
        /*008a*/ 	.short	(.L_17963 - .L_17962)
.L_17962:
        /*008c*/ 	.word	0x00000000
        /*0090*/ 	.short	0x000d
        /*0092*/ 	.short	0x005c
        /*0094*/ 	.byte	0x00, 0xf0, 0x11, 0x00


	//----- nvinfo : EIATTR_KPARAM_INFO
	.align		4
.L_17963:
        /*0098*/ 	.byte	0x04, 0x17
        /*009a*/ 	.short	(.L_17965 - .L_17964)
.L_17964:
        /*009c*/ 	.word	0x00000000
        /*00a0*/ 	.short	0x000c
        /*00a2*/ 	.short	0x0058
        /*00a4*/ 	.byte	0x00, 0xf0, 0x11, 0x00


	//----- nvinfo : EIATTR_KPARAM_INFO
	.align		4
.L_17965:
        /*00a8*/ 	.byte	0x04, 0x17
        /*00aa*/ 	.short	(.L_17967 - .L_17966)
.L_17966:
        /*00ac*/ 	.word	0x00000000
        /*00b0*/ 	.short	0x000b
        /*00b2*/ 	.short	0x0050
        /*00b4*/ 	.byte	0x00, 0xf0, 0x21, 0x00


	//----- nvinfo : EIATTR_KPARAM_INFO
	.align		4
.L_17967:
        /*00b8*/ 	.byte	0x04, 0x17
        /*00ba*/ 	.short	(.L_17969 - .L_17968)
.L_17968:
        /*00bc*/ 	.word	0x00000000
        /*00c0*/ 	.short	0x000a
        /*00c2*/ 	.short	0x0048
        /*00c4*/ 	.byte	0x00, 0xf0, 0x11, 0x00


	//----- nvinfo : EIATTR_KPARAM_INFO
	.align		4
.L_17969:
        /*00c8*/ 	.byte	0x04, 0x17
        /*00ca*/ 	.short	(.L_17971 - .L_17970)
.L_17970:
        /*00cc*/ 	.word	0x00000000
        /*00d0*/ 	.short	0x0009
        /*00d2*/ 	.short	0x0040
        /*00d4*/ 	.byte	0x00, 0xf0, 0x21, 0x00


	//----- nvinfo : EIATTR_KPARAM_INFO
	.align		4
.L_17971:
        /*00d8*/ 	.byte	0x04, 0x17
        /*00da*/ 	.short	(.L_17973 - .L_17972)
.L_17972:
        /*00dc*/ 	.word	0x00000000
        /*00e0*/ 	.short	0x0008
        /*00e2*/ 	.short	0x0038
        /*00e4*/ 	.byte	0x00, 0xf0, 0x21, 0x00


	//----- nvinfo : EIATTR_KPARAM_INFO
	.align		4
.L_17973:
        /*00e8*/ 	.byte	0x04, 0x17
        /*00ea*/ 	.short	(.L_17975 - .L_17974)
.L_17974:
        /*00ec*/ 	.word	0x00000000
        /*00f0*/ 	.short	0x0007
        /*00f2*/ 	.short	0x0034
        /*00f4*/ 	.byte	0x00, 0xf0, 0x11, 0x00


	//----- nvinfo : EIATTR_KPARAM_INFO
	.align		4
.L_17975:
        /*00f8*/ 	.byte	0x04, 0x17
        /*00fa*/ 	.short	(.L_17977 - .L_17976)
.L_17976:
        /*00fc*/ 	.word	0x00000000
        /*0100*/ 	.short	0x0006
        /*0102*/ 	.short	0x0030
        /*0104*/ 	.byte	0x00, 0xf0, 0x11, 0x00


	//----- nvinfo : EIATTR_KPARAM_INFO
	.align		4
.L_17977:
        /*0108*/ 	.byte	0x04, 0x17
        /*010a*/ 	.short	(.L_17979 - .L_17978)
.L_17978:
        /*010c*/ 	.word	0x00000000
        /*0110*/ 	.short	0x0005
        /*0112*/ 	.short	0x0028
        /*0114*/ 	.byte	0x00, 0xf0, 0x21, 0x00


	//----- nvinfo : EIATTR_KPARAM_INFO
	.align		4
.L_17979:
        /*0118*/ 	.byte	0x04, 0x17
        /*011a*/ 	.short	(.L_17981 - .L_17980)
.L_17980:
        /*011c*/ 	.word	0x00000000
        /*0120*/ 	.short	0x0004
        /*0122*/ 	.short	0x0020
        /*0124*/ 	.byte	0x00, 0xf0, 0x21, 0x00


	//----- nvinfo : EIATTR_KPARAM_INFO
	.align		4
.L_17981:
        /*0128*/ 	.byte	0x04, 0x17
        /*012a*/ 	.short	(.L_17983 - .L_17982)
.L_17982:
        /*012c*/ 	.word	0x00000000
        /*0130*/ 	.short	0x0003
        /*0132*/ 	.short	0x0018
        /*0134*/ 	.byte	0x00, 0xf0, 0x21, 0x00


	//----- nvinfo : EIATTR_KPARAM_INFO
	.align		4
.L_17983:
        /*0138*/ 	.byte	0x04, 0x17
        /*013a*/ 	.short	(.L_17985 - .L_17984)
.L_17984:
        /*013c*/ 	.word	0x00000000
        /*0140*/ 	.short	0x0002
        /*0142*/ 	.short	0x0010
        /*0144*/ 	.byte	0x00, 0xf0, 0x21, 0x00


	//----- nvinfo : EIATTR_KPARAM_INFO
	.align		4
.L_17985:
        /*0148*/ 	.byte	0x04, 0x17
        /*014a*/ 	.short	(.L_17987 - .L_17986)
.L_17986:
        /*014c*/ 	.word	0x00000000
        /*0150*/ 	.short	0x0001
        /*0152*/ 	.short	0x0008
        /*0154*/ 	.byte	0x00, 0xf0, 0x21, 0x00


	//----- nvinfo : EIATTR_KPARAM_INFO
	.align		4
.L_17987:
        /*0158*/ 	.byte	0x04, 0x17
        /*015a*/ 	.short	(.L_17989 - .L_17988)
.L_17988:
        /*015c*/ 	.word	0x00000000
        /*0160*/ 	.short	0x0000
        /*0162*/ 	.short	0x0000
        /*0164*/ 	.byte	0x00, 0xf0, 0x21, 0x00


	//----- nvinfo : EIATTR_SPARSE_MMA_MASK
	.align		4
.L_17989:
        /*0168*/ 	.byte	0x03, 0x50
        /*016a*/ 	.short	0x0000


	//----- nvinfo : EIATTR_MAXREG_COUNT
	.align		4
        /*016c*/ 	.byte	0x03, 0x1b
        /*016e*/ 	.short	0x00ff


	//----- nvinfo : EIATTR_NUM_BARRIERS
	.align		4
        /*0170*/ 	.byte	0x02, 0x4c
        /*0172*/ 	.byte	0x01
	.zero		1


	//----- nvinfo : EIATTR_EXTERNS
	.align		4
        /*0174*/ 	.byte	0x04, 0x0f
        /*0176*/ 	.short	(.L_17991 - .L_17990)


	//   ....[0]....
	.align		4
.L_17990:
        /*0178*/ 	.word	index@(__assertfail)


	//----- nvinfo : EIATTR_MERCURY_ISA_VERSION
	.align		4
.L_17991:
        /*017c*/ 	.byte	0x03, 0x5f
        /*017e*/ 	.short	0x0101


	//----- nvinfo : EIATTR_COOP_GROUP_MASK_REGIDS
	.align		4
        /*0180*/ 	.byte	0x04, 0x29
        /*0182*/ 	.short	(.L_17993 - .L_17992)


	//   ....[0]....
.L_17992:
        /*0184*/ 	.word	0xffffffff


	//   ....[1]....
        /*0188*/ 	.word	0xffffffff


	//   ....[2]....
        /*018c*/ 	.word	0xffffffff


	//   ....[3]....
        /*0190*/ 	.word	0xffffffff


	//   ....[4]....
        /*0194*/ 	.word	0xffffffff


	//   ....[5]....
        /*0198*/ 	.word	0xffffffff


	//   ....[6]....
        /*019c*/ 	.word	0xffffffff


	//   ....[7]....
        /*01a0*/ 	.word	0xffffffff


	//   ....[8]....
        /*01a4*/ 	.word	0xffffffff


	//   ....[9]....
        /*01a8*/ 	.word	0xffffffff


	//   ....[10]....
        /*01ac*/ 	.word	0xffffffff


	//   ....[11]....
        /*01b0*/ 	.word	0xffffffff


	//   ....[12]....
        /*01b4*/ 	.word	0xffffffff


	//   ....[13]....
        /*01b8*/ 	.word	0xffffffff


	//   ....[14]....
        /*01bc*/ 	.word	0xffffffff


	//   ....[15]....
        /*01c0*/ 	.word	0x0500000f


	//   ....[16]....
        /*01c4*/ 	.word	0x0500000f


	//   ....[17]....
        /*01c8*/ 	.word	0x0500000f


	//   ....[18]....
        /*01cc*/ 	.word	0x0500000f


	//----- nvinfo : EIATTR_COOP_GROUP_INSTR_OFFSETS
	.align		4
.L_17993:
        /*01d0*/ 	.byte	0x04, 0x28
        /*01d2*/ 	.short	(.L_17995 - .L_17994)


	//   ....[0]....
.L_17994:
        /*01d4*/ 	.word	0x00000240


	//   ....[1]....
        /*01d8*/ 	.word	0x00000270


	//   ....[2]....
        /*01dc*/ 	.word	0x00000290


	//   ....[3]....
        /*01e0*/ 	.word	0x000002b0


	//   ....[4]....
        /*01e4*/ 	.word	0x000003e0


	//   ....[5]....
        /*01e8*/ 	.word	0x00000400


	//   ....[6]....
        /*01ec*/ 	.word	0x00000420


	//   ....[7]....
        /*01f0*/ 	.word	0x000012d0


	//   ....[8]....
        /*01f4*/ 	.word	0x00001350


	//   ....[9]....
        /*01f8*/ 	.word	0x00001390


	//   ....[10]....
        /*01fc*/ 	.word	0x000013e0


	//   ....[11]....
        /*0200*/ 	.word	0x00001420


	//   ....[12]....
        /*0204*/ 	.word	0x00001470


	//   ....[13]....
        /*0208*/ 	.word	0x00001490


	//   ....[14]....
        /*020c*/ 	.word	0x000014b0


	//   ....[15]....
        /*0210*/ 	.word	0x00002890


	//   ....[16]....
        /*0214*/ 	.word	0x000028f0


	//   ....[17]....
        /*0218*/ 	.word	0x00002950


	//   ....[18]....
        /*021c*/ 	.word	0x000029b0


	//----- nvinfo : EIATTR_SYSCALL_OFFSETS
	.align		4
.L_17995:
        /*0220*/ 	.byte	0x04, 0x46
        /*0222*/ 	.short	(.L_17997 - .L_17996)


	//   ....[0]....
.L_17996:
        /*0224*/ 	.word	0x00002820


	//----- nvinfo : EIATTR_EXIT_INSTR_OFFSETS
	.align		4
.L_17997:
        /*0228*/ 	.byte	0x04, 0x1c
        /*022a*/ 	.short	(.L_17999 - .L_17998)


	//   ....[0]....
.L_17998:
        /*022c*/ 	.word	0x00000090


	//   ....[1]....
        /*0230*/ 	.word	0x000023c0


	//   ....[2]....
        /*0234*/ 	.word	0x00002470


	//   ....[3]....
        /*0238*/ 	.word	0x00002720


	//   ....[4]....
        /*023c*/ 	.word	0x00002830


	//----- nvinfo : EIATTR_CRS_STACK_SIZE
	.align		4
.L_17999:
        /*0240*/ 	.byte	0x04, 0x1e
        /*0242*/ 	.short	(.L_18001 - .L_18000)
.L_18000:
        /*0244*/ 	.word	0x00000000


	//----- nvinfo : EIATTR_CBANK_PARAM_SIZE
	.align		4
.L_18001:
        /*0248*/ 	.byte	0x03, 0x19
        /*024a*/ 	.short	0x008c


	//----- nvinfo : EIATTR_PARAM_CBANK
	.align		4
        /*024c*/ 	.byte	0x04, 0x0a
        /*024e*/ 	.short	(.L_18003 - .L_18002)
	.align		4
.L_18002:
        /*0250*/ 	.word	index@(.nv.constant0._ZN4vllm25paged_attention_v2_kernelIthLi96ELi16ELi128ELNS_18Fp8KVCacheDataTypeE1ELb0ELi512EEEvPfS2_PT_PKS3_PKT0_S9_ifPKiSB_iPKfiiiSD_SD_iiiii)
        /*0254*/ 	.short	0x0210
        /*0256*/ 	.short	0x008c


	//----- nvinfo : EIATTR_SW_WAR
	.align		4
.L_18003:
        /*0258*/ 	.byte	0x04, 0x36
        /*025a*/ 	.short	(.L_18005 - .L_18004)
.L_18004:
        /*025c*/ 	.word	0x00000008
.L_18005:


//--------------------- .nv.info._ZN4vllm25paged_attention_v2_kernelIthLi80ELi16ELi128ELNS_18Fp8KVCacheDataTypeE1ELb0ELi512EEEvPfS2_PT_PKS3_PKT0_S9_ifPKiSB_iPKfiiiSD_SD_iiiii --------------------------
	.section	.nv.info._ZN4vllm25paged_attention_v2_kernelIthLi80ELi16ELi128ELNS_18Fp8KVCacheDataTypeE1ELb0ELi512EEEvPfS2_PT_PKS3_PKT0_S9_ifPKiSB_iPKfiiiSD_SD_iiiii,"",@"SHT_CUDA_INFO"
	.sectionflags	@""
	.align	4


	//----- nvinfo : EIATTR_CUDA_API_VERSION
	.align		4
        /*0000*/ 	.byte	0x04, 0x37
        /*0002*/ 	.short	(.L_18007 - .L_18006)
.L_18006:
        /*0004*/ 	.word	0x00000082


	//----- nvinfo : EIATTR_KPARAM_INFO
	.align		4
.L_18007:
        /*0008*/ 	.byte	0x04, 0x17
        /*000a*/ 	.short	(.L_18009 - .L_18008)
.L_18008:
        /*000c*/ 	.word	0x00000000
        /*0010*/ 	.short	0x0015
        /*0012*/ 	.short	0x0088
        /*0014*/ 	.byte	0x00, 0xf0, 0x11, 0x00


	//----- nvinfo : EIATTR_KPARAM_INFO
	.align		4
.L_18009:
        /*0018*/ 	.byte	0x04, 0x17
        /*001a*/ 	.short	(.L_18011 - .L_18010)
.L_18010:
        /*001c*/ 	.word	0x00000000
        /*0020*/ 	.short	0x0014
        /*0022*/ 	.short	0x0084
        /*0024*/ 	.byte	0x00, 0xf0, 0x11, 0x00


	//----- nvinfo : EIATTR_KPARAM_INFO
	.align		4
.L_18011:
        /*0028*/ 	.byte	0x04, 0x17
        /*002a*/ 	.short	(.L_18013 - .L_18012)
.L_18012:
        /*002c*/ 	.word	0x00000000
        /*0030*/ 	.short	0x0013
        /*0032*/ 	.short	0x0080
        /*0034*/ 	.byte	0x00, 0xf0, 0x11, 0x00


	//----- nvinfo : EIATTR_KPARAM_INFO
	.align		4
.L_18013:
        /*0038*/ 	.byte	0x04, 0x17
        /*003a*/ 	.short	(.L_18015 - .L_18014)
.L_18014:
        /*003c*/ 	.word	0x00000000
        /*0040*/ 	.short	0x0012
        /*0042*/ 	.short	0x007c
        /*0044*/ 	.byte	0x00, 0xf0, 0x11, 0x00


	//----- nvinfo : EIATTR_KPARAM_INFO
	.align		4
.L_18015:
        /*0048*/ 	.byte	0x04, 0x17
        /*004a*/ 	.short	(.L_18017 - .L_18016)
.L_18016:
        /*004c*/ 	.word	0x00000000
        /*0050*/ 	.short	0x0011
        /*0052*/ 	.short	0x0078
        /*0054*/ 	.byte	0x00, 0xf0, 0x11, 0x00


	//----- nvinfo : EIATTR_KPARAM_INFO
	.align		4
.L_18017:
        /*0058*/ 	.byte	0x04, 0x17
        /*005a*/ 	.short	(.L_18019 - .L_18018)
.L_18018:
        /*005c*/ 	.word	0x00000000
        /*0060*/ 	.short	0x0010
        /*0062*/ 	.short	0x0070
        /*0064*/ 	.byte	0x00, 0xf0, 0x21, 0x00


	//----- nvinfo : EIATTR_KPARAM_INFO
	.align		4
.L_18019:
        /*0068*/ 	.byte	0x04, 0x17
        /*006a*/ 	.short	(.L_18021 - .L_18020)
.L_18020:
        /*006c*/ 	.word	0x00000000
        /*0070*/ 	.short	0x000f
        /*0072*/ 	.short	0x0068
        /*0074*/ 	.byte	0x00, 0xf0, 0x21, 0x00


	//----- nvinfo : EIATTR_KPARAM_INFO
	.align		4
.L_18021:
        /*0078*/ 	.byte	0x04, 0x17
        /*007a*/ 	.short	(.L_18023 - .L_18022)
.L_18022:
        /*007c*/ 	.word	0x00000000
        /*0080*/ 	.short	0x000e
        /*0082*/ 	.short	0x0060
        /*0084*/ 	.byte	0x00, 0xf0, 0x11, 0x00


	//----- nvinfo : EIATTR_KPARAM_INFO
	.align		4
.L_18023:
        /*0088*/ 	.byte	0x04, 0x17
        /*008a*/ 	.short	(.L_18025 - .L_18024)
.L_18024:
        /*008c*/ 	.word	0x00000000
        /*0090*/ 	.short	0x000d
        /*0092*/ 	.short	0x005c
        /*0094*/ 	.byte	0x00, 0xf0, 0x11, 0x00


	//----- nvinfo : EIATTR_KPARAM_INFO
	.align		4
.L_18025:
        /*0098*/ 	.byte	0x04, 0x17
        /*009a*/ 	.short	(.L_18027 - .L_18026)
.L_18026:
        /*009c*/ 	.word	0x00000000
        /*00a0*/ 	.short	0x000c
        /*00a2*/ 	.short	0x0058
        /*00a4*/ 	.byte	0x00, 0xf0, 0x11, 0x00


	//----- nvinfo : EIATTR_KPARAM_INFO
	.align		4
.L_18027:
        /*00a8*/ 	.byte	0x04, 0x17
        /*00aa*/ 	.short	(.L_18029 - .L_18028)
.L_18028:
        /*00ac*/ 	.word	0x00000000
        /*00b0*/ 	.short	0x000b
        /*00b2*/ 	.short	0x0050
        /*00b4*/ 	.byte	0x00, 0xf0, 0x21, 0x00


	//----- nvinfo : EIATTR_KPARAM_INFO
	.align		4
.L_18029:
        /*00b8*/ 	.byte	0x04, 0x17
        /*00ba*/ 	.short	(.L_18031 - .L_18030)
.L_18030:
        /*00bc*/ 	.word	0x00000000
        /*00c0*/ 	.short	0x000a
        /*00c2*/ 	.short	0x0048
        /*00c4*/ 	.byte	0x00, 0xf0, 0x11, 0x00


	//----- nvinfo : EIATTR_KPARAM_INFO
	.align		4
.L_18031:
        /*00c8*/ 	.byte	0x04, 0x17
        /*00ca*/ 	.short	(.L_18033 - .L_18032)
.L_18032:
        /*00cc*/ 	.word	0x00000000
        /*00d0*/ 	.short	0x0009
        /*00d2*/ 	.short	0x0040
        /*00d4*/ 	.byte	0x00, 0xf0, 0x21, 0x00


	//----- nvinfo : EIATTR_KPARAM_INFO
	.align		4
.L_18033:
        /*00d8*/ 	.byte	0x04, 0x17
        /*00da*/ 	.short	(.L_18035 - .L_18034)
.L_18034:
        /*00dc*/ 	.word	0x00000000
        /*00e0*/ 	.short	0x0008
        /*00e2*/ 	.short	0x0038
        /*00e4*/ 	.byte	0x00, 0xf0, 0x21, 0x00


	//----- nvinfo : EIATTR_KPARAM_INFO
	.align		4
.L_18035:
        /*00e8*/ 	.byte	0x04, 0x17
        /*00ea*/ 	.short	(.L_18037 - .L_18036)
.L_18036:
        /*00ec*/ 	.word	0x00000000
        /*00f0*/ 	.short	0x0007
        /*00f2*/ 	.short	0x0034
        /*00f4*/ 	.byte	0x00, 0xf0, 0x11, 0x00


	//----- nvinfo : EIATTR_KPARAM_INFO
	.align		4
.L_18037:
        /*00f8*/ 	.byte	0x04, 0x17
        /*00fa*/ 	.short	(.L_18039 - .L_18038)
.L_18038:
        /*00fc*/ 	.word	0x00000000
        /*0100*/ 	.short	0x0006
        /*0102*/ 	.short	0x0030
        /*0104*/ 	.byte	0x00, 0xf0, 0x11, 0x00


	//----- nvinfo : EIATTR_KPARAM_INFO
	.align		4
.L_18039:
        /*0108*/ 	.byte	0x04, 0x17
        /*010a*/ 	.short	(.L_18041 - .L_18040)
.L_18040:
        /*010c*/ 	.word	0x00000000
        /*0110*/ 	.short	0x0005
        /*0112*/ 	.short	0x0028
        /*0114*/ 	.byte	0x00, 0xf0, 0x21, 0x00


	//----- nvinfo : EIATTR_KPARAM_INFO
	.align		4
.L_18041:
        /*0118*/ 	.byte	0x04, 0x17
        /*011a*/ 	.short	(.L_18043 - .L_18042)
.L_18042:
        /*011c*/ 	.word	0x00000000
        /*0120*/ 	.short	0x0004
        /*0122*/ 	.short	0x0020
        /*0124*/ 	.byte	0x00, 0xf0, 0x21, 0x00


	//----- nvinfo : EIATTR_KPARAM_INFO
	.align		4
.L_18043:
        /*0128*/ 	.byte	0x04, 0x17
        /*012a*/ 	.short	(.L_18045 - .L_18044)
.L_18044:
        /*012c*/ 	.word	0x00000000
        /*0130*/ 	.short	0x0003
        /*0132*/ 	.short	0x0018
        /*0134*/ 	.byte	0x00, 0xf0, 0x21, 0x00


	//----- nvinfo : EIATTR_KPARAM_INFO
	.align		4
.L_18045:
        /*0138*/ 	.byte	0x04, 0x17
        /*013a*/ 	.short	(.L_18047 - .L_18046)
.L_18046:
        /*013c*/ 	.word	0x00000000
        /*0140*/ 	.short	0x0002
        /*0142*/ 	.short	0x0010
        /*0144*/ 	.byte	0x00, 0xf0, 0x21, 0x00


	//----- nvinfo : EIATTR_KPARAM_INFO
	.align		4
.L_18047:
        /*0148*/ 	.byte	0x04, 0x17
        /*014a*/ 	.short	(.L_18049 - .L_18048)
.L_18048:
        /*014c*/ 	.word	0x00000000
        /*0150*/ 	.short	0x0001
        /*0152*/ 	.short	0x0008
        /*0154*/ 	.byte	0x00, 0xf0, 0x21, 0x00


	//----- nvinfo : EIATTR_KPARAM_INFO
	.align		4
.L_18049:
        /*0158*/ 	.byte	0x04, 0x17
        /*015a*/ 	.short	(.L_18051 - .L_18050)
.L_18050:
        /*015c*/ 	.word	0x00000000
        /*0160*/ 	.short	0x0000
        /*0162*/ 	.short	0x0000
        /*0164*/ 	.byte	0x00, 0xf0, 0x21, 0x00


	//----- nvinfo : EIATTR_SPARSE_MMA_MASK
	.align		4
.L_18051:
        /*0168*/ 	.byte	0x03, 0x50
        /*016a*/ 	.short	0x0000


	//----- nvinfo : EIATTR_MAXREG_COUNT
	.align		4
        /*016c*/ 	.byte	0x03, 0x1b
        /*016e*/ 	.short	0x00ff


	//----- nvinfo : EIATTR_NUM_BARRIERS
	.align		4
        /*0170*/ 	.byte	0x02, 0x4c
        /*0172*/ 	.byte	0x01
	.zero		1


	//----- nvinfo : EIATTR_EXTERNS
	.align		4
        /*0174*/ 	.byte	0x04, 0x0f
        /*0176*/ 	.short	(.L_18053 - .L_18052)


	//   ....[0]....
	.align		4
.L_18052:
        /*0178*/ 	.word	index@(__assertfail)


	//----- nvinfo : EIATTR_MERCURY_ISA_VERSION
	.align		4
.L_18053:
        /*017c*/ 	.byte	0x03, 0x5f
        /*017e*/ 	.short	0x0101


	//----- nvinfo : EIATTR_COOP_GROUP_MASK_REGIDS
	.align		4
        /*0180*/ 	.byte	0x04, 0x29
        /*0182*/ 	.short	(.L_18055 - .L_18054)


	//   ....[0]....
.L_18054:
        /*0184*/ 	.word	0xffffffff


	//   ....[1]....
        /*0188*/ 	.word	0xffffffff


	//   ....[2]....
        /*018c*/ 	.word	0xffffffff


	//   ....[3]....
        /*0190*/ 	.word	0xffffffff


	//   ....[4]....
        /*0194*/ 	.word	0xffffffff


	//   ....[5]....
        /*0198*/ 	.word	0xffffffff


	//   ....[6]....
        /*019c*/ 	.word	0xffffffff


	//   ....[7]....
        /*01a0*/ 	.word	0xffffffff


	//   ....[8]....
        /*01a4*/ 	.word	0xffffffff


	//   ....[9]....
        /*01a8*/ 	.word	0xffffffff


	//   ....[10]....
        /*01ac*/ 	.word	0xffffffff


	//   ....[11]....
        /*01b0*/ 	.word	0xffffffff


	//   ....[12]....
        /*01b4*/ 	.word	0xffffffff


	//   ....[13]....
        /*01b8*/ 	.word	0xffffffff


	//   ....[14]....
        /*01bc*/ 	.word	0xffffffff


	//   ....[15]....
        /*01c0*/ 	.word	0x0500000f


	//   ....[16]....
        /*01c4*/ 	.word	0x0500000f


	//   ....[17]....
        /*01c8*/ 	.word	0x0500000f


	//   ....[18]....
        /*01cc*/ 	.word	0x0500000f


	//----- nvinfo : EIATTR_COOP_GROUP_INSTR_OFFSETS
	.align		4
.L_18055:
        /*01d0*/ 	.byte	0x04, 0x28
        /*01d2*/ 	.short	(.L_18057 - .L_18056)


	//   ....[0]....
.L_18056:
        /*01d4*/ 	.word	0x00000240


	//   ....[1]....
        /*01d8*/ 	.word	0x00000270


	//   ....[2]....
        /*01dc*/ 	.word	0x00000290


	//   ....[3]....
        /*01e0*/ 	.word	0x000002b0


	//   ....[4]....
        /*01e4*/ 	.word	0x000003e0


	//   ....[5]....
        /*01e8*/ 	.word	0x00000400


	//   ....[6]....
        /*01ec*/ 	.word	0x00000420


	//   ....[7]....
        /*01f0*/ 	.word	0x000012d0


	//   ....[8]....
        /*01f4*/ 	.word	0x00001350


	//   ....[9]....
        /*01f8*/ 	.word	0x00001390


	//   ....[10]....
        /*01fc*/ 	.word	0x000013e0


	//   ....[11]....
        /*0200*/ 	.word	0x00001420


	//   ....[12]....
        /*0204*/ 	.word	0x00001470


	//   ....[13]....
        /*0208*/ 	.word	0x00001490


	//   ....[14]....
        /*020c*/ 	.word	0x000014b0


	//   ....[15]....
        /*0210*/ 	.word	0x000027b0


	//   ....[16]....
        /*0214*/ 	.word	0x00002810


	//   ....[17]....
        /*0218*/ 	.word	0x00002870


	//   ....[18]....
        /*021c*/ 	.word	0x000028d0


	//----- nvinfo : EIATTR_SYSCALL_OFFSETS
	.align		4
.L_18057:
        /*0220*/ 	.byte	0x04, 0x46
        /*0222*/ 	.short	(.L_18059 - .L_18058)


	//   ....[0]....
.L_18058:
        /*0224*/ 	.word	0x00002740


	//----- nvinfo : EIATTR_EXIT_INSTR_OFFSETS
	.align		4
.L_18059:
        /*0228*/ 	.byte	0x04, 0x1c
        /*022a*/ 	.short	(.L_18061 - .L_18060)


	//   ....[0]....
.L_18060:
        /*022c*/ 	.word	0x00000090


	//   ....[1]....
        /*0230*/ 	.word	0x00002350


	//   ....[2]....
        /*0234*/ 	.word	0x00002400


	//   ....[3]....
        /*0238*/ 	.word	0x00002640


	//   ....[4]....
        /*023c*/ 	.word	0x00002750


	//----- nvinfo : EIATTR_CRS_STACK_SIZE
	.align		4
.L_18061:
        /*0240*/ 	.byte	0x04, 0x1e
        /*0242*/ 	.short	(.L_18063 - .L_18062)
.L_18062:
        /*0244*/ 	.word	0x00000000


	//----- nvinfo : EIATTR_CBANK_PARAM_SIZE
	.align		4
.L_18063:
        /*0248*/ 	.byte	0x03, 0x19
        /*024a*/ 	.short	0x008c


	//----- nvinfo : EIATTR_PARAM_CBANK
	.align		4
        /*024c*/ 	.byte	0x04, 0x0a
        /*024e*/ 	.short	(.L_18065 - .L_18064)
	.align		4
.L_18064:
        /*0250*/ 	.word	index@(.nv.constant0._ZN4vllm25paged_attention_v2_kernelIthLi80ELi16ELi128ELNS_18Fp8KVCacheDataTypeE1ELb0ELi512EEEvPfS2_PT_PKS3_PKT0_S9_ifPKiSB_iPKfiiiSD_SD_iiiii)
        /*0254*/ 	.short	0x0210
        /*0256*/ 	.short	0x008c


	//----- nvinfo : EIATTR_SW_WAR
	.align		4
.L_18065:
        /*0258*/ 	.byte	0x04, 0x36
        /*025a*/ 	.short	(.L_18067 - .L_18066)
.L_18066:
        /*025c*/ 	.word	0x00000008
.L_18067:


//--------------------- .nv.info._ZN4vllm25paged_attention_v2_kernelIthLi64ELi16ELi128ELNS_18Fp8KVCacheDataTypeE1ELb0ELi512EEEvPfS2_PT_PKS3_PKT0_S9_ifPKiSB_iPKfiiiSD_SD_iiiii --------------------------
	.section	.nv.info._ZN4vllm25paged_attention_v2_kernelIthLi64ELi16ELi128ELNS_18Fp8KVCacheDataTypeE1ELb0ELi512EEEvPfS2_PT_PKS3_PKT0_S9_ifPKiSB_iPKfiiiSD_SD_iiiii,"",@"SHT_CUDA_INFO"
	.sectionflags	@""
	.align	4


	//----- nvinfo : EIATTR_CUDA_API_VERSION
	.align		4
        /*0000*/ 	.byte	0x04, 0x37
        /*0002*/ 	.short	(.L_18069 - .L_18068)
.L_18068:
        /*0004*/ 	.word	0x00000082


	//----- nvinfo : EIATTR_KPARAM_INFO
	.align		4
.L_18069:
        /*0008*/ 	.byte	0x04, 0x17
        /*000a*/ 	.short	(.L_18071 - .L_18070)
.L_18070:
        /*000c*/ 	.word	0x00000000
        /*0010*/ 	.short	0x0015
        /*0012*/ 	.short	0x0088
        /*0014*/ 	.byte	0x00, 0xf0, 0x11, 0x00


	//----- nvinfo : EIATTR_KPARAM_INFO
	.align		4
.L_18071:
        /*0018*/ 	.byte	0x04, 0x17
        /*001a*/ 	.short	(.L_18073 - .L_18072)
.L_18072:
        /*001c*/ 	.word	0x00000000
        /*0020*/ 	.short	0x0014
        /*0022*/ 	.short	0x0084
        /*0024*/ 	.byte	0x00, 0xf0, 0x11, 0x00


	//----- nvinfo : EIATTR_KPARAM_INFO
	.align		4
.L_18073:
        /*0028*/ 	.byte	0x04, 0x17
        /*002a*/ 	.short	(.L_18075 - .L_18074)
.L_18074:
        /*002c*/ 	.word	0x00000000
        /*0030*/ 	.short	0x0013
        /*0032*/ 	.short	0x0080
        /*0034*/ 	.byte	0x00, 0xf0, 0x11, 0x00


	//----- nvinfo : EIATTR_KPARAM_INFO
	.align		4
.L_18075:
        /*0038*/ 	.byte	0x04, 0x17
        /*003a*/ 	.short	(.L_18077 - .L_18076)
.L_18076:
        /*003c*/ 	.word	0x00000000
        /*0040*/ 	.short	0x0012
        /*0042*/ 	.short	0x007c
        /*0044*/ 	.byte	0x00, 0xf0, 0x11, 0x00


	//----- nvinfo : EIATTR_KPARAM_INFO
	.align		4
.L_18077:
        /*0048*/ 	.byte	0x04, 0x17
        /*004a*/ 	.short	(.L_18079 - .L_18078)
.L_18078:
        /*004c*/ 	.word	0x00000000
        /*0050*/ 	.short	0x0011
        /*0052*/ 	.short	0x0078
        /*0054*/ 	.byte	0x00, 0xf0, 0x11, 0x00


	//----- nvinfo : EIATTR_KPARAM_INFO
	.align		4
.L_18079:
        /*0058*/ 	.byte	0x04, 0x17
        /*005a*/ 	.short	(.L_18081 - .L_18080)
.L_18080:
        /*005c*/ 	.word	0x00000000
        /*0060*/ 	.short	0x0010
        /*0062*/ 	.short	0x0070
        /*0064*/ 	.byte	0x00, 0xf0, 0x21, 0x00


	//----- nvinfo : EIATTR_KPARAM_INFO
	.align		4
.L_18081:
        /*0068*/ 	.byte	0x04, 0x17
        /*006a*/ 	.short	(.L_18083 - .L_18082)
.L_18082:
        /*006c*/ 	.word	0x00000000
        /*0070*/ 	.short	0x000f
        /*0072*/ 	.short	0x0068
        /*0074*/ 	.byte	0x00, 0xf0, 0x21, 0x00


	//----- nvinfo : EIATTR_KPARAM_INFO
	.align		4
.L_18083:
        /*0078*/ 	.byte	0x04, 0x17
        /*007a*/ 	.short	(.L_18085 - .L_18084)
.L_18084:
        /*007c*/ 	.word	0x00000000
        /*0080*/ 	.short	0x000e
        /*0082*/ 	.short	0x0060
        /*0084*/ 	.byte	0x00, 0xf0, 0x11, 0x00


	//----- nvinfo : EIATTR_KPARAM_INFO
	.align		4
.L_18085:
        /*0088*/ 	.byte	0x04, 0x17
        /*008a*/ 	.short	(.L_18087 - .L_18086)
.L_18086:
        /*008c*/ 	.word	0x00000000
        /*0090*/ 	.short	0x000d
        /*0092*/ 	.short	0x005c
        /*0094*/ 	.byte	0x00, 0xf0, 0x11, 0x00


	//----- nvinfo : EIATTR_KPARAM_INFO
	.align		4
.L_18087:
        /*0098*/ 	.byte	0x04, 0x17
        /*009a*/ 	.short	(.L_18089 - .L_18088)
.L_18088:
        /*009c*/ 	.word	0x00000000
        /*00a0*/ 	.short	0x000c
        /*00a2*/ 	.short	0x0058
        /*00a4*/ 	.byte	0x00, 0xf0, 0x11, 0x00


	//----- nvinfo : EIATTR_KPARAM_INFO
	.align		4
.L_18089:
        /*00a8*/ 	.byte	0x04, 0x17
        /*00aa*/ 	.short	(.L_18091 - .L_18090)
.L_18090:
        /*00ac*/ 	.word	0x00000000
        /*00b0*/ 	.short	0x000b
        /*00b2*/ 	.short	0x0050
        /*00b4*/ 	.byte	0x00, 0xf0, 0x21, 0x00


	//----- nvinfo : EIATTR_KPARAM_INFO
	.align		4
.L_18091:
        /*00b8*/ 	.byte	0x04, 0x17
        /*00ba*/ 	.short	(.L_18093 - .L_18092)
.L_18092:
        /*00bc*/ 	.word	0x00000000
        /*00c0*/ 	.short	0x000a
        /*00c2*/ 	.short	0x0048
        /*00c4*/ 	.byte	0x00, 0xf0, 0x11, 0x00


	//----- nvinfo : EIATTR_KPARAM_INFO
	.align		4
.L_18093:
        /*00c8*/ 	.byte	0x04, 0x17
        /*00ca*/ 	.short	(.L_18095 - .L_18094)
.L_18094:
        /*00cc*/ 	.word	0x00000000
        /*00d0*/ 	.short	0x0009
        /*00d2*/ 	.short	0x0040
        /*00d4*/ 	.byte	0x00, 0xf0, 0x21, 0x00


	//----- nvinfo : EIATTR_KPARAM_INFO
	.align		4
.L_18095:
        /*00d8*/ 	.byte	0x04, 0x17
        /*00da*/ 	.short	(.L_18097 - .L_18096)
.L_18096:
        /*00dc*/ 	.word	0x00000000
        /*00e0*/ 	.short	0x0008
        /*00e2*/ 	.short	0x0038
        /*00e4*/ 	.byte	0x00, 0xf0, 0x21, 0x00


	//----- nvinfo : EIATTR_KPARAM_INFO
	.align		4
.L_18097:
        /*00e8*/ 	.byte	0x04, 0x17
        /*00ea*/ 	.short	(.L_18099 - .L_18098)
.L_18098:
        /*00ec*/ 	.word	0x00000000
        /*00f0*/ 	.short	0x0007
        /*00f2*/ 	.short	0x0034
        /*00f4*/ 	.byte	0x00, 0xf0, 0x11, 0x00


	//----- nvinfo : EIATTR_KPARAM_INFO
	.align		4
.L_18099:
        /*00f8*/ 	.byte	0x04, 0x17
        /*00fa*/ 	.short	(.L_18101 - .L_18100)
.L_18100:
        /*00fc*/ 	.word	0x00000000
        /*0100*/ 	.short	0x0006
        /*0102*/ 	.short	0x0030
        /*0104*/ 	.byte	0x00, 0xf0, 0x11, 0x00


	//----- nvinfo : EIATTR_KPARAM_INFO
	.align		4
.L_18101:
        /*0108*/ 	.byte	0x04, 0x17
        /*010a*/ 	.short	(.L_18103 - .L_18102)
.L_18102:
        /*010c*/ 	.word	0x00000000
        /*0110*/ 	.short	0x0005
        /*0112*/ 	.short	0x0028
        /*0114*/ 	.byte	0x00, 0xf0, 0x21, 0x00


	//----- nvinfo : EIATTR_KPARAM_INFO
	.align		4
.L_18103:
        /*0118*/ 	.byte	0x04, 0x17
        /*011a*/ 	.short	(.L_18105 - .L_18104)
.L_18104:
        /*011c*/ 	.word	0x00000000
        /*0120*/ 	.short	0x0004
        /*0122*/ 	.short	0x0020
        /*0124*/ 	.byte	0x00, 0xf0, 0x21, 0x00


	//----- nvinfo : EIATTR_KPARAM_INFO
	.align		4
.L_18105:
        /*0128*/ 	.byte	0x04, 0x17
        /*012a*/ 	.short	(.L_18107 - .L_18106)
.L_18106:
        /*012c*/ 	.word	0x00000000
        /*0130*/ 	.short	0x0003
        /*0132*/ 	.short	0x0018
        /*0134*/ 	.byte	0x00, 0xf0, 0x21, 0x00


	//----- nvinfo : EIATTR_KPARAM_INFO
	.align		4
.L_18107:
        /*0138*/ 	.byte	0x04, 0x17
        /*013a*/ 	.short	(.L_18109 - .L_18108)
.L_18108:
        /*013c*/ 	.word	0x00000000
        /*0140*/ 	.short	0x0002
        /*0142*/ 	.short	0x0010
        /*0144*/ 	.byte	0x00, 0xf0, 0x21, 0x00


	//----- nvinfo : EIATTR_KPARAM_INFO
	.align		4
.L_18109:
        /*0148*/ 	.byte	0x04, 0x17
        /*014a*/ 	.short	(.L_18111 - .L_18110)
.L_18110:
        /*014c*/ 	.word	0x00000000
        /*0150*/ 	.short	0x0001
        /*0152*/ 	.short	0x0008
        /*0154*/ 	.byte	0x00, 0xf0, 0x21, 0x00


	//----- nvinfo : EIATTR_KPARAM_INFO
	.align		4
.L_18111:
        /*0158*/ 	.byte	0x04, 0x17
        /*015a*/ 	.short	(.L_18113 - .L_18112)
.L_18112:
        /*015c*/ 	.word	0x00000000
        /*0160*/ 	.short	0x0000
        /*0162*/ 	.short	0x0000
        /*0164*/ 	.byte	0x00, 0xf0, 0x21, 0x00


	//----- nvinfo : EIATTR_SPARSE_MMA_MASK
	.align		4
.L_18113:
        /*0168*/ 	.byte	0x03, 0x50
        /*016a*/ 	.short	0x0000


	//----- nvinfo : EIATTR_MAXREG_COUNT
	.align		4
        /*016c*/ 	.byte	0x03, 0x1b
        /*016e*/ 	.short	0x00ff


	//----- nvinfo : EIATTR_NUM_BARRIERS
	.align		4
        /*0170*/ 	.byte	0x02, 0x4c
        /*0172*/ 	.byte	0x01
	.zero		1


	//----- nvinfo : EIATTR_EXTERNS
	.align		4
        /*0174*/ 	.byte	0x04, 0x0f
        /*0176*/ 	.short	(.L_18115 - .L_18114)


	//   ....[0]....
	.align		4
.L_18114:
        /*0178*/ 	.word	index@(__assertfail)


	//----- nvinfo : EIATTR_MERCURY_ISA_VERSION
	.align		4
.L_18115:
        /*017c*/ 	.byte	0x03, 0x5f
        /*017e*/ 	.short	0x0101


	//----- nvinfo : EIATTR_COOP_GROUP_MASK_REGIDS
	.align		4
        /*0180*/ 	.byte	0x04, 0x29
        /*0182*/ 	.short	(.L_18117 - .L_18116)


	//   ....[0]....
.L_18116:
        /*0184*/ 	.word	0xffffffff


	//   ....[1]....
        /*0188*/ 	.word	0xffffffff


	//   ....[2]....
        /*018c*/ 	.word	0xffffffff


	//   ....[3]....
        /*0190*/ 	.word	0xffffffff


	//   ....[4]....
        /*0194*/ 	.word	0xffffffff


	//   ....[5]....
        /*0198*/ 	.word	0xffffffff


	//   ....[6]....
        /*019c*/ 	.word	0xffffffff


	//   ....[7]....
        /*01a0*/ 	.word	0xffffffff


	//   ....[8]....
        /*01a4*/ 	.word	0xffffffff


	//   ....[9]....
        /*01a8*/ 	.word	0xffffffff


	//   ....[10]....
        /*01ac*/ 	.word	0xffffffff


	//   ....[11]....
        /*01b0*/ 	.word	0xffffffff


	//   ....[12]....
        /*01b4*/ 	.word	0xffffffff


	//   ....[13]....
        /*01b8*/ 	.word	0xffffffff


	//   ....[14]....
        /*01bc*/ 	.word	0xffffffff


	//   ....[15]....
        /*01c0*/ 	.word	0x0500000f


	//   ....[16]....
        /*01c4*/ 	.word	0x0500000f


	//   ....[17]....
        /*01c8*/ 	.word	0x0500000f


	//   ....[18]....
        /*01cc*/ 	.word	0x0500000f


	//----- nvinfo : EIATTR_COOP_GROUP_INSTR_OFFSETS
	.align		4
.L_18117:
        /*01d0*/ 	.byte	0x04, 0x28
        /*01d2*/ 	.short	(.L_18119 - .L_18118)


	//   ....[0]....
.L_18118:
        /*01d4*/ 	.word	0x00000240


	//   ....[1]....
        /*01d8*/ 	.word	0x00000270


	//   ....[2]....
        /*01dc*/ 	.word	0x00000290


	//   ....[3]....
        /*01e0*/ 	.word	0x000002b0


	//   ....[4]....
        /*01e4*/ 	.word	0x000003e0


	//   ....[5]....
        /*01e8*/ 	.word	0x00000400


	//   ....[6]....
        /*01ec*/ 	.word	0x00000420


	//   ....[7]....
        /*01f0*/ 	.word	0x000012d0


	//   ....[8]....
        /*01f4*/ 	.word	0x00001350


	//   ....[9]....
        /*01f8*/ 	.word	0x00001390


	//   ....[10]....
        /*01fc*/ 	.word	0x000013e0


	//   ....[11]....
        /*0200*/ 	.word	0x00001420


	//   ....[12]....
        /*0204*/ 	.word	0x00001470


	//   ....[13]....
        /*0208*/ 	.word	0x00001490


	//   ....[14]....
        /*020c*/ 	.word	0x000014b0


	//   ....[15]....
        /*0210*/ 	.word	0x000026b0


	//   ....[16]....
        /*0214*/ 	.word	0x00002710


	//   ....[17]....
        /*0218*/ 	.word	0x00002770


	//   ....[18]....
        /*021c*/ 	.word	0x000027d0


	//----- nvinfo : EIATTR_SYSCALL_OFFSETS
	.align		4
.L_18119:
        /*0220*/ 	.byte	0x04, 0x46
        /*0222*/ 	.short	(.L_18121 - .L_18120)


	//   ....[0]....
.L_18120:
        /*0224*/ 	.word	0x00002640


	//----- nvinfo : EIATTR_EXIT_INSTR_OFFSETS
	.align		4
.L_18121:
        /*0228*/ 	.byte	0x04, 0x1c
        /*022a*/ 	.short	(.L_18123 - .L_18122)


	//   ....[0]....
.L_18122:
        /*022c*/ 	.word	0x00000090


	//   ....[1]....
        /*0230*/ 	.word	0x000022b0


	//   ....[2]....
        /*0234*/ 	.word	0x00002370


	//   ....[3]....
        /*0238*/ 	.word	0x00002540


	//   ....[4]....
        /*023c*/ 	.word	0x00002650


	//----- nvinfo : EIATTR_CRS_STACK_SIZE
	.align		4
.L_18123:
        /*0240*/ 	.byte	0x04, 0x1e
        /*0242*/ 	.short	(.L_18125 - .L_18124)
.L_18124:
        /*0244*/ 	.word	0x00000000


	//----- nvinfo : EIATTR_CBANK_PARAM_SIZE
	.align		4
.L_18125:
        /*0248*/ 	.byte	0x03, 0x19
        /*024a*/ 	.short	0x008c


	//----- nvinfo : EIATTR_PARAM_CBANK
	.align		4
        /*024c*/ 	.byte	0x04, 0x0a
        /*024e*/ 	.short	(.L_18127 - .L_18126)
	.align		4
.L_18126:
        /*0250*/ 	.word	index@(.nv.constant0._ZN4vllm25paged_attention_v2_kernelIthLi64ELi16ELi128ELNS_18Fp8KVCacheDataTypeE1ELb0ELi512EEEvPfS2_PT_PKS3_PKT0_S9_ifPKiSB_iPKfiiiSD_SD_iiiii)
        /*0254*/ 	.short	0x0210
        /*0256*/ 	.short	0x008c


	//----- nvinfo : EIATTR_SW_WAR
	.align		4
.L_18127:
        /*0258*/ 	.byte	0x04, 0x36
        /*025a*/ 	.short	(.L_18129 - .L_18128)
.L_18128:
        /*025c*/ 	.word	0x00000008
.L_18129:


//--------------------- .nv.info._ZN4vllm25paged_attention_v2_kernelIthLi32ELi16ELi128ELNS_18Fp8KVCacheDataTypeE1ELb0ELi512EEEvPfS2_PT_PKS3_PKT0_S9_ifPKiSB_iPKfiiiSD_SD_iiiii --------------------------
	.section	.nv.info._ZN4vllm25paged_attention_v2_kernelIthLi32ELi16ELi128ELNS_18Fp8KVCacheDataTypeE1ELb0ELi512EEEvPfS2_PT_PKS3_PKT0_S9_ifPKiSB_iPKfiiiSD_SD_iiiii,"",@"SHT_CUDA_INFO"
	.sectionflags	@""
	.align	4


	//----- nvinfo : EIATTR_CUDA_API_VERSION
	.align		4
        /*0000*/ 	.byte	0x04, 0x37
        /*0002*/ 	.short	(.L_18131 - .L_18130)
.L_18130:
        /*0004*/ 	.word	0x00000082


	//----- nvinfo : EIATTR_KPARAM_INFO
	.align		4
.L_18131:
        /*0008*/ 	.byte	0x04, 0x17
        /*000a*/ 	.short	(.L_18133 - .L_18132)
.L_18132:
        /*000c*/ 	.word	0x00000000
        /*0010*/ 	.short	0x0015
        /*0012*/ 	.short	0x0088
        /*0014*/ 	.byte	0x00, 0xf0, 0x11, 0x00


	//----- nvinfo : EIATTR_KPARAM_INFO
	.align		4
.L_18133:
        /*0018*/ 	.byte	0x04, 0x17
        /*001a*/ 	.short	(.L_18135 - .L_18134)
.L_18134:
        /*001c*/ 	.word	0x00000000
        /*0020*/ 	.short	0x0014
        /*0022*/ 	.short	0x0084
        /*0024*/ 	.byte	0x00, 0xf0, 0x11, 0x00


	//----- nvinfo : EIATTR_KPARAM_INFO
	.align		4
.L_18135:
        /*0028*/ 	.byte	0x04, 0x17
        /*002a*/ 	.short	(.L_18137 - .L_18136)
.L_18136:
        /*002c*/ 	.word	0x00000000
        /*0030*/ 	.short	0x0013
        /*0032*/ 	.short	0x0080
        /*0034*/ 	.byte	0x00, 0xf0, 0x11, 0x00


	//----- nvinfo : EIATTR_KPARAM_INFO
	.align		4
.L_18137:
        /*0038*/ 	.byte	0x04, 0x17
        /*003a*/ 	.short	(.L_18139 - .L_18138)
.L_18138:
        /*003c*/ 	.word	0x00000000
        /*0040*/ 	.short	0x0012
        /*0042*/ 	.short	0x007c
        /*0044*/ 	.byte	0x00, 0xf0, 0x11, 0x00


	//----- nvinfo : EIATTR_KPARAM_INFO
	.align		4
.L_18139:
        /*0048*/ 	.byte	0x04, 0x17
        /*004a*/ 	.short	(.L_18141 - .L_18140)
.L_18140:
        /*004c*/ 	.word	0x00000000
        /*0050*/ 	.short	0x0011
        /*0052*/ 	.short	0x0078
        /*0054*/ 	.byte	0x00, 0xf0, 0x11, 0x00


	//----- nvinfo : EIATTR_KPARAM_INFO
	.align		4
.L_18141:
        /*0058*/ 	.byte	0x04, 0x17
        /*005a*/ 	.short	(.L_18143 - .L_18142)
.L_18142:
        /*005c*/ 	.word	0x00000000
        /*0060*/ 	.short	0x0010
        /*0062*/ 	.short	0x0070
        /*0064*/ 	.byte	0x00, 0xf0, 0x21, 0x00


	//----- nvinfo : EIATTR_KPARAM_INFO
	.align		4
.L_18143:
        /*0068*/ 	.byte	0x04, 0x17
        /*006a*/ 	.short	(.L_18145 - .L_18144)
.L_18144:
        /*006c*/ 	.word	0x00000000
        /*0070*/ 	.short	0x000f
        /*0072*/ 	.short	0x0068
        /*0074*/ 	.byte	0x00, 0xf0, 0x21, 0x00


	//----- nvinfo : EIATTR_KPARAM_INFO
	.align		4
.L_18145:
        /*0078*/ 	.byte	0x04, 0x17
        /*007a*/ 	.short	(.L_18147 - .L_18146)
.L_18146:
        /*007c*/ 	.word	0x00000000
        /*0080*/ 	.short	0x000e
        /*0082*/ 	.short	0x0060
        /*0084*/ 	.byte	0x00, 0xf0, 0x11, 0x00


	//----- nvinfo : EIATTR_KPARAM_INFO
	.align		4
.L_18147:
        /*0088*/ 	.byte	0x04, 0x17
        /*008a*/ 	.short	(.L_18149 - .L_18148)
.L_18148:
        /*008c*/ 	.word	0x00000000
        /*0090*/ 	.short	0x000d
        /*0092*/ 	.short	0x005c
        /*0094*/ 	.byte	0x00, 0xf0, 0x11, 0x00


	//----- nvinfo : EIATTR_KPARAM_INFO
	.align		4
.L_18149:
        /*0098*/ 	.byte	0x04, 0x17
        /*009a*/ 	.short	(.L_18151 - .L_18150)
.L_18150:
        /*009c*/ 	.word	0x00000000
        /*00a0*/ 	.short	0x000c
        /*00a2*/ 	.short	0x0058
        /*00a4*/ 	.byte	0x00, 0xf0, 0x11, 0x00


	//----- nvinfo : EIATTR_KPARAM_INFO
	.align		4
.L_18151:
        /*00a8*/ 	.byte	0x04, 0x17
        /*00aa*/ 	.short	(.L_18153 - .L_18152)
.L_18152:
        /*00ac*/ 	.word	0x00000000
        /*00b0*/ 	.short	0x000b
        /*00b2*/ 	.short	0x0050
        /*00b4*/ 	.byte	0x00, 0xf0, 0x21, 0x00


	//----- nvinfo : EIATTR_KPARAM_INFO
	.align		4
.L_18153:
        /*00b8*/ 	.byte	0x04, 0x17
        /*00ba*/ 	.short	(.L_18155 - .L_18154)
.L_18154:
        /*00bc*/ 	.word	0x00000000
        /*00c0*/ 	.short	0x000a
        /*00c2*/ 	.short	0x0048
        /*00c4*/ 	.byte	0x00, 0xf0, 0x11, 0x00


	//----- nvinfo : EIATTR_KPARAM_INFO
	.align		4
.L_18155:
        /*00c8*/ 	.byte	0x04, 0x17
        /*00ca*/ 	.short	(.L_18157 - .L_18156)
.L_18156:
        /*00cc*/ 	.word	0x00000000
        /*00d0*/ 	.short	0x0009
        /*00d2*/ 	.short	0x0040
        /*00d4*/ 	.byte	0x00, 0xf0, 0x21, 0x00


	//----- nvinfo : EIATTR_KPARAM_INFO
	.align		4
.L_18157:
        /*00d8*/ 	.byte	0x04, 0x17
        /*00da*/ 	.short	(.L_18159 - .L_18158)
.L_18158:
        /*00dc*/ 	.word	0x00000000
        /*00e0*/ 	.short	0x0008
        /*00e2*/ 	.short	0x0038
        /*00e4*/ 	.byte	0x00, 0xf0, 0x21, 0x00


	//----- nvinfo : EIATTR_KPARAM_INFO
	.align		4
.L_18159:
        /*00e8*/ 	.byte	0x04, 0x17
        /*00ea*/ 	.short	(.L_18161 - .L_18160)
.L_18160:
        /*00ec*/ 	.word	0x00000000
        /*00f0*/ 	.short	0x0007
        /*00f2*/ 	.short	0x0034
        /*00f4*/ 	.byte	0x00, 0xf0, 0x11, 0x00


	//----- nvinfo : EIATTR_KPARAM_INFO
	.align		4
.L_18161:
        /*00f8*/ 	.byte	0x04, 0x17
        /*00fa*/ 	.short	(.L_18163 - .L_18162)
.L_18162:
        /*00fc*/ 	.word	0x00000000
        /*0100*/ 	.short	0x0006
        /*0102*/ 	.short	0x0030
        /*0104*/ 	.byte	0x00, 0xf0, 0x11, 0x00


	//----- nvinfo : EIATTR_KPARAM_INFO
	.align		4
.L_18163:
        /*0108*/ 	.byte	0x04, 0x17
        /*010a*/ 	.short	(.L_18165 - .L_18164)
.L_18164:
        /*010c*/ 	.word	0x00000000
        /*0110*/ 	.short	0x0005
        /*0112*/ 	.short	0x0028
        /*0114*/ 	.byte	0x00, 0xf0, 0x21, 0x00


	//----- nvinfo : EIATTR_KPARAM_INFO
	.align		4
.L_18165:
        /*0118*/ 	.byte	0x04, 0x17
        /*011a*/ 	.short	(.L_18167 - .L_18166)
.L_18166:
        /*011c*/ 	.word	0x00000000
        /*0120*/ 	.short	0x0004
        /*0122*/ 	.short	0x0020
        /*0124*/ 	.byte	0x00, 0xf0, 0x21, 0x00


	//----- nvinfo : EIATTR_KPARAM_INFO
	.align		4
.L_18167:
        /*0128*/ 	.byte	0x04, 0x17
        /*012a*/ 	.short	(.L_18169 - .L_18168)
.L_18168:
        /*012c*/ 	.word	0x00000000
        /*0130*/ 	.short	0x0003
        /*0132*/ 	.short	0x0018
        /*0134*/ 	.byte	0x00, 0xf0, 0x21, 0x00


	//----- nvinfo : EIATTR_KPARAM_INFO
	.align		4
.L_18169:
        /*0138*/ 	.byte	0x04, 0x17
        /*013a*/ 	.short	(.L_18171 - .L_18170)
.L_18170:
        /*013c*/ 	.word	0x00000000
        /*0140*/ 	.short	0x0002
        /*0142*/ 	.short	0x0010
        /*0144*/ 	.byte	0x00, 0xf0, 0x21, 0x00


	//----- nvinfo : EIATTR_KPARAM_INFO
	.align		4
.L_18171:
        /*0148*/ 	.byte	0x04, 0x17
        /*014a*/ 	.short	(.L_18173 - .L_18172)
.L_18172:
        /*014c*/ 	.word	0x00000000
        /*0150*/ 	.short	0x0001
        /*0152*/ 	.short	0x0008
        /*0154*/ 	.byte	0x00, 0xf0, 0x21, 0x00


	//----- nvinfo : EIATTR_KPARAM_INFO
	.align		4
.L_18173:
        /*0158*/ 	.byte	0x04, 0x17
        /*015a*/ 	.short	(.L_18175 - .L_18174)
.L_18174:
        /*015c*/ 	.word	0x00000000
        /*0160*/ 	.short	0x0000
        /*0162*/ 	.short	0x0000
        /*0164*/ 	.byte	0x00, 0xf0, 0x21, 0x00


	//----- nvinfo : EIATTR_SPARSE_MMA_MASK
	.align		4
.L_18175:
        /*0168*/ 	.byte	0x03, 0x50
        /*016a*/ 	.short	0x0000


	//----- nvinfo : EIATTR_MAXREG_COUNT
	.align		4
        /*016c*/ 	.byte	0x03, 0x1b
        /*016e*/ 	.short	0x00ff


	//----- nvinfo : EIATTR_NUM_BARRIERS
	.align		4
        /*0170*/ 	.byte	0x02, 0x4c
        /*0172*/ 	.byte	0x01
	.zero		1


	//----- nvinfo : EIATTR_EXTERNS
	.align		4
        /*0174*/ 	.byte	0x04, 0x0f
        /*0176*/ 	.short	(.L_18177 - .L_18176)


	//   ....[0]....
	.align		4
.L_18176:
        /*0178*/ 	.word	index@(__assertfail)


	//----- nvinfo : EIATTR_MERCURY_ISA_VERSION
	.align		4
.L_18177:
        /*017c*/ 	.byte	0x03, 0x5f
        /*017e*/ 	.short	0x0101


	//----- nvinfo : EIATTR_COOP_GROUP_MASK_REGIDS
	.align		4
        /*0180*/ 	.byte	0x04, 0x29
        /*0182*/ 	.short	(.L_18179 - .L_18178)


	//   ....[0]....
.L_18178:
        /*0184*/ 	.word	0xffffffff


	//   ....[1]....
        /*0188*/ 	.word	0xffffffff


	//   ....[2]....
        /*018c*/ 	.word	0xffffffff


	//   ....[3]....
        /*0190*/ 	.word	0xffffffff


	//   ....[4]....
        /*0194*/ 	.word	0xffffffff


	//   ....[5]....
        /*0198*/ 	.word	0xffffffff


	//   ....[6]....
        /*019c*/ 	.word	0xffffffff


	//   ....[7]....
        /*01a0*/ 	.word	0xffffffff


	//   ....[8]....
        /*01a4*/ 	.word	0xffffffff


	//   ....[9]....
        /*01a8*/ 	.word	0xffffffff


	//   ....[10]....
        /*01ac*/ 	.word	0xffffffff


	//   ....[11]....
        /*01b0*/ 	.word	0xffffffff


	//   ....[12]....
        /*01b4*/ 	.word	0xffffffff


	//   ....[13]....
        /*01b8*/ 	.word	0xffffffff


	//   ....[14]....
        /*01bc*/ 	.word	0xffffffff


	//   ....[15]....
        /*01c0*/ 	.word	0x0500000f


	//   ....[16]....
        /*01c4*/ 	.word	0x0500000f


	//   ....[17]....
        /*01c8*/ 	.word	0x0500000f


	//   ....[18]....
        /*01cc*/ 	.word	0x0500000f


	//----- nvinfo : EIATTR_COOP_GROUP_INSTR_OFFSETS
	.align		4
.L_18179:
        /*01d0*/ 	.byte	0x04, 0x28
        /*01d2*/ 	.short	(.L_18181 - .L_18180)


	//   ....[0]....
.L_18180:
        /*01d4*/ 	.word	0x00000240


	//   ....[1]....
        /*01d8*/ 	.word	0x00000270


	//   ....[2]....
        /*01dc*/ 	.word	0x00000290


	//   ....[3]....
        /*01e0*/ 	.word	0x000002b0


	//   ....[4]....
        /*01e4*/ 	.word	0x000003d0


	//   ....[5]....
        /*01e8*/ 	.word	0x000003f0


	//   ....[6]....
        /*01ec*/ 	.word	0x00000420


	//   ....[7]....
        /*01f0*/ 	.word	0x000012c0


	//   ....[8]....
        /*01f4*/ 	.word	0x00001340


	//   ....[9]....
        /*01f8*/ 	.word	0x00001370


	//   ....[10]....
        /*01fc*/ 	.word	0x000013c0


	//   ....[11]....
        /*0200*/ 	.word	0x00001410


	//   ....[12]....
        /*0204*/ 	.word	0x00001460


	//   ....[13]....
        /*0208*/ 	.word	0x00001480


	//   ....[14]....
        /*020c*/ 	.word	0x000014a0


	//   ....[15]....
        /*0210*/ 	.word	0x00002500


	//   ....[16]....
        /*0214*/ 	.word	0x00002560


	//   ....[17]....
        /*0218*/ 	.word	0x000025c0


	//   ....[18]....
        /*021c*/ 	.word	0x00002620


	//----- nvinfo : EIATTR_SYSCALL_OFFSETS
	.align		4
.L_18181:
        /*0220*/ 	.byte	0x04, 0x46
        /*0222*/ 	.short	(.L_18183 - .L_18182)


	//   ....[0]....
.L_18182:
        /*0224*/ 	.word	0x00002490


	//----- nvinfo : EIATTR_EXIT_INSTR_OFFSETS
	.align		4
.L_18183:
        /*0228*/ 	.byte	0x04, 0x1c
        /*022a*/ 	.short	(.L_18185 - .L_18184)


	//   ....[0]....
.L_18184:
        /*022c*/ 	.word	0x00000090


	//   ....[1]....
        /*0230*/ 	.word	0x000021f0


	//   ....[2]....
        /*0234*/ 	.word	0x00002290


	//   ....[3]....
        /*0238*/ 	.word	0x00002390


	//   ....[4]....
        /*023c*/ 	.word	0x000024a0


	//----- nvinfo : EIATTR_CRS_STACK_SIZE
	.align		4
.L_18185:
        /*0240*/ 	.byte	0x04, 0x1e
        /*0242*/ 	.short	(.L_18187 - .L_18186)
.L_18186:
        /*0244*/ 	.word	0x00000000


	//----- nvinfo : EIATTR_CBANK_PARAM_SIZE
	.align		4
.L_18187:
        /*0248*/ 	.byte	0x03, 0x19
        /*024a*/ 	.short	0x008c


	//----- nvinfo : EIATTR_PARAM_CBANK
	.align		4
        /*024c*/ 	.byte	0x04, 0x0a
        /*024e*/ 	.short	(.L_18189 - .L_18188)
	.align		4
.L_18188:
        /*0250*/ 	.word	index@(.nv.constant0._ZN4vllm25paged_attention_v2_kernelIthLi32ELi16ELi128ELNS_18Fp8KVCacheDataTypeE1ELb0ELi512EEEvPfS2_PT_PKS3_PKT0_S9_ifPKiSB_iPKfiiiSD_SD_iiiii)
        /*0254*/ 	.short	0x0210
        /*0256*/ 	.short	0x008c


	//----- nvinfo : EIATTR_SW_WAR
	.align		4
.L_18189:
        /*0258*/ 	.byte	0x04, 0x36
        /*025a*/ 	.short	(.L_18191 - .L_18190)
.L_18190:
        /*025c*/ 	.word	0x00000008
.L_18191:


//--------------------- .nv.info._ZN4vllm25paged_attention_v2_kernelIthLi256ELi16ELi128ELNS_18Fp8KVCacheDataTypeE1ELb1ELi512EEEvPfS2_PT_PKS3_PKT0_S9_ifPKiSB_iPKfiiiSD_SD_iiiii --------------------------
	.section	.nv.info._ZN4vllm25paged_attention_v2_kernelIthLi256ELi16ELi128ELNS_18Fp8KVCacheDataTypeE1ELb1ELi512EEEvPfS2_PT_PKS3_PKT0_S9_ifPKiSB_iPKfiiiSD_SD_iiiii,"",@"SHT_CUDA_INFO"
	.sectionflags	@""
	.align	4


	//----- nvinfo : EIATTR_CUDA_API_VERSION
	.align		4
        /*0000*/ 	.byte	0x04, 0x37
        /*0002*/ 	.short	(.L_18193 - .L_18192)
.L_18192:
        /*0004*/ 	.word	0x00000082


	//----- nvinfo : EIATTR_KPARAM_INFO
	.align		4
.L_18193:
        /*0008*/ 	.byte	0x04, 0x17
        /*000a*/ 	.short	(.L_18195 - .L_18194)
.L_18194:
        /*000c*/ 	.word	0x00000000
        /*0010*/ 	.short	0x0015
        /*0012*/ 	.short	0x0088
        /*0014*/ 	.byte	0x00, 0xf0, 0x11, 0x00


	//----- nvinfo : EIATTR_KPARAM_INFO
	.align		4
.L_18195:
        /*0018*/ 	.byte	0x04, 0x17
        /*001a*/ 	.short	(.L_18197 - .L_18196)
.L_18196:
        /*001c*/ 	.word	0x00000000
        /*0020*/ 	.short	0x0014
        /*0022*/ 	.short	0x0084
        /*0024*/ 	.byte	0x00, 0xf0, 0x11, 0x00


	//----- nvinfo : EIATTR_KPARAM_INFO
	.align		4
.L_18197:
        /*0028*/ 	.byte	0x04, 0x17
        /*002a*/ 	.short	(.L_18199 - .L_18198)
.L_18198:
        /*002c*/ 	.word	0x00000000
        /*0030*/ 	.short	0x0013
        /*0032*/ 	.short	0x0080
        /*0034*/ 	.byte	0x00, 0xf0, 0x11, 0x00


	//----- nvinfo : EIATTR_KPARAM_INFO
	.align		4
.L_18199:
        /*0038*/ 	.byte	0x04, 0x17
        /*003a*/ 	.short	(.L_18201 - .L_18200)
.L_18200:
        /*003c*/ 	.word	0x00000000
        /*0040*/ 	.short	0x0012
        /*0042*/ 	.short	0x007c
        /*0044*/ 	.byte	0x00, 0xf0, 0x11, 0x00


	//----- nvinfo : EIATTR_KPARAM_INFO
	.align		4
.L_18201:
        /*0048*/ 	.byte	0x04, 0x17
        /*004a*/ 	.short	(.L_18203 - .L_18202)
.L_18202:
        /*004c*/ 	.word	0x00000000
        /*0050*/ 	.short	0x0011
        /*0052*/ 	.short	0x0078
        /*0054*/ 	.byte	0x00, 0xf0, 0x11, 0x00


	//----- nvinfo : EIATTR_KPARAM_INFO
	.align		4
.L_18203:
        /*0058*/ 	.byte	0x04, 0x17
        /*005a*/ 	.short	(.L_18205 - .L_18204)
.L_18204:
        /*005c*/ 	.word	0x00000000
        /*0060*/ 	.short	0x0010
        /*0062*/ 	.short	0x0070
        /*0064*/ 	.byte	0x00, 0xf0, 0x21, 0x00


	//----- nvinfo : EIATTR_KPARAM_INFO
	.align		4
.L_18205:
        /*0068*/ 	.byte	0x04, 0x17
        /*006a*/ 	.short	(.L_18207 - .L_18206)
.L_18206:
        /*006c*/ 	.word	0x00000000
        /*0070*/ 	.short	0x000f
        /*0072*/ 	.short	0x0068
        /*0074*/ 	.byte	0x00, 0xf0, 0x21, 0x00


	//----- nvinfo : EIATTR_KPARAM_INFO
	.align		4
.L_18207:
        /*0078*/ 	.byte	0x04, 0x17
        /*007a*/ 	.short	(.L_18209 - .L_18208)
.L_18208:
        /*007c*/ 	.word	0x00000000
        /*0080*/ 	.short	0x000e
        /*0082*/ 	.short	0x0060
        /*0084*/ 	.byte	0x00, 0xf0, 0x11, 0x00


	//----- nvinfo : EIATTR_KPARAM_INFO
	.align		4
.L_18209:
        /*0088*/ 	.byte	0x04, 0x17
        /*008a*/ 	.short	(.L_18211 - .L_18210)
.L_18210:
        /*008c*/ 	.word	0x00000000
        /*0090*/ 	.short	0x000d
        /*0092*/ 	.short	0x005c
        /*0094*/ 	.byte	0x00, 0xf0, 0x11, 0x00


	//----- nvinfo : EIATTR_KPARAM_INFO
	.align		4
.L_18211:
        /*0098*/ 	.byte	0x04, 0x17
        /*009a*/ 	.short	(.L_18213 - .L_18212)
.L_18212:
        /*009c*/ 	.word	0x00000000
        /*00a0*/ 	.short	0x000c
        /*00a2*/ 	.short	0x0058
        /*00a4*/ 	.byte	0x00, 0xf0, 0x11, 0x00


	//----- nvinfo : EIATTR_KPARAM_INFO
	.align		4
.L_18213:
        /*00a8*/ 	.byte	0x04, 0x17
        /*00aa*/ 	.short	(.L_18215 - .L_18214)
.L_18214:
        /*00ac*/ 	.word	0x00000000
        /*00b0*/ 	.short	0x000b
        /*00b2*/ 	.short	0x0050
        /*00b4*/ 	.byte	0x00, 0xf0, 0x21, 0x00


	//----- nvinfo : EIATTR_KPARAM_INFO
	.align		4
.L_18215:
        /*00b8*/ 	.byte	0x04, 0x17
        /*00ba*/ 	.short	(.L_18217 - .L_18216)
.L_18216:
        /*00bc*/ 	.word	0x00000000
        /*00c0*/ 	.short	0x000a
        /*00c2*/ 	.short	0x0048
        /*00c4*/ 	.byte	0x00, 0xf0, 0x11, 0x00


	//----- nvinfo : EIATTR_KPARAM_INFO
	.align		4
.L_18217:
        /*00c8*/ 	.byte	0x04, 0x17
        /*00ca*/ 	.short	(.L_18219 - .L_18218)
.L_18218:
        /*00cc*/ 	.word	0x00000000
        /*00d0*/ 	.short	0x0009
        /*00d2*/ 	.short	0x0040
        /*00d4*/ 	.byte	0x00, 0xf0, 0x21, 0x00


	//----- nvinfo : EIATTR_KPARAM_INFO
	.align		4
.L_18219:
        /*00d8*/ 	.byte	0x04, 0x17
        /*00da*/ 	.short	(.L_18221 - .L_18220)
.L_18220:
        /*00dc*/ 	.word	0x00000000
        /*00e0*/ 	.short	0x0008
        /*00e2*/ 	.short	0x0038
        /*00e4*/ 	.byte	0x00, 0xf0, 0x21, 0x00


	//----- nvinfo : EIATTR_KPARAM_INFO
	.align		4
.L_18221:
        /*00e8*/ 	.byte	0x04, 0x17
        /*00ea*/ 	.short	(.L_18223 - .L_18222)
.L_18222:
        /*00ec*/ 	.word	0x00000000
        /*00f0*/ 	.short	0x0007
        /*00f2*/ 	.short	0x0034
        /*00f4*/ 	.byte	0x00, 0xf0, 0x11, 0x00


	//----- nvinfo : EIATTR_KPARAM_INFO
	.align		4
.L_18223:
        /*00f8*/ 	.byte	0x04, 0x17
        /*00fa*/ 	.short	(.L_18225 - .L_18224)
.L_18224:
        /*00fc*/ 	.word	0x00000000
        /*0100*/ 	.short	0x0006
        /*0102*/ 	.short	0x0030
        /*0104*/ 	.byte	0x00, 0xf0, 0x11, 0x00


	//----- nvinfo : EIATTR_KPARAM_INFO
	.align		4
.L_18225:
        /*0108*/ 	.byte	0x04, 0x17
        /*010a*/ 	.short	(.L_18227 - .L_18226)
.L_18226:
        /*010c*/ 	.word	0x00000000
        /*0110*/ 	.short	0x0005
        /*0112*/ 	.short	0x0028
        /*0114*/ 	.byte	0x00, 0xf0, 0x21, 0x00


	//----- nvinfo : EIATTR_KPARAM_INFO
	.align		4
.L_18227:
        /*0118*/ 	.byte	0x04, 0x17
        /*011a*/ 	.short	(.L_18229 - .L_18228)
.L_18228:
        /*011c*/ 	.word	0x00000000
        /*0120*/ 	.short	0x0004
        /*0122*/ 	.short	0x0020
        /*0124*/ 	.byte	0x00, 0xf0, 0x21, 0x00


	//----- nvinfo : EIATTR_KPARAM_INFO
	.align		4
.L_18229:
        /*0128*/ 	.byte	0x04, 0x17
        /*012a*/ 	.short	(.L_18231 - .L_18230)
.L_18230:
        /*012c*/ 	.word	0x00000000
        /*0130*/ 	.short	0x0003
        /*0132*/ 	.short	0x0018
        /*0134*/ 	.byte	0x00, 0xf0, 0x21, 0x00


	//----- nvinfo : EIATTR_KPARAM_INFO
	.align		4
.L_18231:
        /*0138*/ 	.byte	0x04, 0x17
        /*013a*/ 	.short	(.L_18233 - .L_18232)
.L_18232:
        /*013c*/ 	.word	0x00000000
        /*0140*/ 	.short	0x0002
        /*0142*/ 	.short	0x0010
        /*0144*/ 	.byte	0x00, 0xf0, 0x21, 0x00


	//----- nvinfo : EIATTR_KPARAM_INFO
	.align		4
.L_18233:
        /*0148*/ 	.byte	0x04, 0x17
        /*014a*/ 	.short	(.L_18235 - .L_18234)
.L_18234:
        /*014c*/ 	.word	0x00000000
        /*0150*/ 	.short	0x0001
        /*0152*/ 	.short	0x0008
        /*0154*/ 	.byte	0x00, 0xf0, 0x21, 0x00


	//----- nvinfo : EIATTR_KPARAM_INFO
	.align		4
.L_18235:
        /*0158*/ 	.byte	0x04, 0x17
        /*015a*/ 	.short	(.L_18237 - .L_18236)
.L_18236:
        /*015c*/ 	.word	0x00000000
        /*0160*/ 	.short	0x0000
        /*0162*/ 	.short	0x0000
        /*0164*/ 	.byte	0x00, 0xf0, 0x21, 0x00


	//----- nvinfo : EIATTR_SPARSE_MMA_MASK
	.align		4
.L_18237:
        /*0168*/ 	.byte	0x03, 0x50
        /*016a*/ 	.short	0x0000


	//----- nvinfo : EIATTR_MAXREG_COUNT
	.align		4
        /*016c*/ 	.byte	0x03, 0x1b
        /*016e*/ 	.short	0x00ff


	//----- nvinfo : EIATTR_NUM_BARRIERS
	.align		4
        /*0170*/ 	.byte	0x02, 0x4c
        /*0172*/ 	.byte	0x01
	.zero		1


	//----- nvinfo : EIATTR_EXTERNS
	.align		4
        /*0174*/ 	.byte	0x04, 0x0f
        /*0176*/ 	.short	(.L_18239 - .L_18238)


	//   ....[0]....
	.align		4
.L_18238:
        /*0178*/ 	.word	index@(__assertfail)


	//----- nvinfo : EIATTR_MERCURY_ISA_VERSION
	.align		4
.L_18239:
        /*017c*/ 	.byte	0x03, 0x5f
        /*017e*/ 	.short	0x0101


	//----- nvinfo : EIATTR_COOP_GROUP_MASK_REGIDS
	.align		4
        /*0180*/ 	.byte	0x04, 0x29
        /*0182*/ 	.short	(.L_18241 - .L_18240)


	//   ....[0]....
.L_18240:
        /*0184*/ 	.word	0xffffffff


	//   ....[1]....
        /*0188*/ 	.word	0xffffffff


	//   ....[2]....
        /*018c*/ 	.word	0xffffffff


	//   ....[3]....
        /*0190*/ 	.word	0xffffffff


	//   ....[4]....
        /*0194*/ 	.word	0xffffffff


	//   ....[5]....
        /*0198*/ 	.word	0xffffffff


	//   ....[6]....
        /*019c*/ 	.word	0xffffffff


	//   ....[7]....
        /*01a0*/ 	.word	0xffffffff


	//   ....[8]....
        /*01a4*/ 	.word	0xffffffff


	//   ....[9]....
        /*01a8*/ 	.word	0xffffffff


	//   ....[10]....
        /*01ac*/ 	.word	0xffffffff


	//   ....[11]....
        /*01b0*/ 	.word	0xffffffff


	//   ....[12]....
        /*01b4*/ 	.word	0xffffffff


	//   ....[13]....
        /*01b8*/ 	.word	0xffffffff


	//   ....[14]....
        /*01bc*/ 	.word	0xffffffff


	//   ....[15]....
        /*01c0*/ 	.word	0x0500000f


	//   ....[16]....
        /*01c4*/ 	.word	0x0500000f


	//   ....[17]....
        /*01c8*/ 	.word	0x0500000f


	//   ....[18]....
        /*01cc*/ 	.word	0x0500000f


	//   ....[19]....
        /*01d0*/ 	.word	0x0500000f


	//   ....[20]....
        /*01d4*/ 	.word	0x0500000f


	//   ....[21]....
        /*01d8*/ 	.word	0x0500000f


	//   ....[22]....
        /*01dc*/ 	.word	0x0500000f


	//   ....[23]....
        /*01e0*/ 	.word	0x0500000f


	//   ....[24]....
        /*01e4*/ 	.word	0x0500000f


	//   ....[25]....
        /*01e8*/ 	.word	0x0500000f


	//   ....[26]....
        /*01ec*/ 	.word	0x0500000f


	//   ....[27]....
        /*01f0*/ 	.word	0x0500000f


	//   ....[28]....
        /*01f4*/ 	.word	0x0500000f


	//   ....[29]....
        /*01f8*/ 	.word	0x0500000f


	//   ....[30]....
        /*01fc*/ 	.word	0x0500000f


	//   ....[31]....
        /*0200*/ 	.word	0x0500000f


	//   ....[32]....
        /*0204*/ 	.word	0x0500000f


	//   ....[33]....
        /*0208*/ 	.word	0x0500000f


	//   ....[34]....
        /*020c*/ 	.word	0x0500000f


	//----- nvinfo : EIATTR_COOP_GROUP_INSTR_OFFSETS
	.align		4
.L_18241:
        /*0210*/ 	.byte	0x04, 0x28
        /*0212*/ 	.short	(.L_18243 - .L_18242)


	//   ....[0]....
.L_18242:
        /*0214*/ 	.word	0x00000c70


	//   ....[1]....
        /*0218*/ 	.word	0x00000ca0


	//   ....[2]....
        /*021c*/ 	.word	0x00000cc0


	//   ....[3]....
        /*0220*/ 	.word	0x00000ce0


	//   ....[4]....
        /*0224*/ 	.word	0x00000e00


	//   ....[5]....
        /*0228*/ 	.word	0x00000e20


	//   ....[6]....
        /*022c*/ 	.word	0x00000e50


	//   ....[7]....
        /*0230*/ 	.word	0x00001d00


	//   ....[8]....
        /*0234*/ 	.word	0x00001d30


	//   ....[9]....
        /*0238*/ 	.word	0x00001d60


	//   ....[10]....
        /*023c*/ 	.word	0x00001de0


	//   ....[11]....
        /*0240*/ 	.word	0x00001e50


	//   ....[12]....
        /*0244*/ 	.word	0x00001ea0


	//   ....[13]....
        /*0248*/ 	.word	0x00001ec0


	//   ....[14]....
        /*024c*/ 	.word	0x00001ee0


	//   ....[15]....
        /*0250*/ 	.word	0x000041e0


	//   ....[16]....
        /*0254*/ 	.word	0x00004240


	//   ....[17]....
        /*0258*/ 	.word	0x000042a0


	//   ....[18]....
        /*025c*/ 	.word	0x00004300


	//   ....[19]....
        /*0260*/ 	.word	0x00004380


	//   ....[20]....
        /*0264*/ 	.word	0x000043c0


	//   ....[21]....
        /*0268*/ 	.word	0x00004410


	//   ....[22]....
        /*026c*/ 	.word	0x00004460


	//   ....[23]....
        /*0270*/ 	.word	0x000044b0


	//   ....[24]....
        /*0274*/ 	.word	0x00004500


	//   ....[25]....
        /*0278*/ 	.word	0x00004550


	//   ....[26]....
        /*027c*/ 	.word	0x000045a0


	//   ....[27]....
        /*0280*/ 	.word	0x000045f0


	//   ....[28]....
        /*0284*/ 	.word	0x00004640


	//   ....[29]....
        /*0288*/ 	.word	0x00004690


	//   ....[30]....
        /*028c*/ 	.word	0x000046e0


	//   ....[31]....
        /*0290*/ 	.word	0x00004730


	//   ....[32]....
        /*0294*/ 	.word	0x00004780


	//   ....[33]....
        /*0298*/ 	.word	0x000047d0


	//   ....[34]....
        /*029c*/ 	.word	0x00004820


	//----- nvinfo : EIATTR_SYSCALL_OFFSETS
	.align		4
.L_18243:
        /*02a0*/ 	.byte	0x04, 0x46
        /*02a2*/ 	.short	(.L_18245 - .L_18244)


	//   ....[0]....
.L_18244:
        /*02a4*/ 	.word	0x00004070


	//   ....[1]....
        /*02a8*/ 	.word	0x00004170


	//----- nvinfo : EIATTR_EXIT_INSTR_OFFSETS
	.align		4
.L_18245:
        /*02ac*/ 	.byte	0x04, 0x1c
        /*02ae*/ 	.short	(.L_18247 - .L_18246)


	//   ....[0]....
.L_18246:
        /*02b0*/ 	.word	0x00000090


	//   ....[1]....
        /*02b4*/ 	.word	0x00003770


	//   ....[2]....
        /*02b8*/ 	.word	0x00003830


	//   ....[3]....
        /*02bc*/ 	.word	0x00003f70


	//   ....[4]....
        /*02c0*/ 	.word	0x00004180


	//----- nvinfo : EIATTR_CRS_STACK_SIZE
	.align		4
.L_18247:
        /*02c4*/ 	.byte	0x04, 0x1e
        /*02c6*/ 	.short	(.L_18249 - .L_18248)
.L_18248:
        /*02c8*/ 	.word	0x00000000


	//----- nvinfo : EIATTR_CBANK_PARAM_SIZE
	.align		4
.L_18249:
        /*02cc*/ 	.byte	0x03, 0x19
        /*02ce*/ 	.short	0x008c


	//----- nvinfo : EIATTR_PARAM_CBANK
	.align		4
        /*02d0*/ 	.byte	0x04, 0x0a
        /*02d2*/ 	.short	(.L_18251 - .L_18250)
	.align		4
.L_18250:
        /*02d4*/ 	.word	index@(.nv.constant0._ZN4vllm25paged_attention_v2_kernelIthLi256ELi16ELi128ELNS_18Fp8KVCacheDataTypeE1ELb1ELi512EEEvPfS2_PT_PKS3_PKT0_S9_ifPKiSB_iPKfiiiSD_SD_iiiii)
        /*02d8*/ 	.short	0x0210
        /*02da*/ 	.short	0x008c


	//----- nvinfo : EIATTR_SW_WAR
	.align		4
.L_18251:
        /*02dc*/ 	.byte	0x04, 0x36
        /*02de*/ 	.short	(.L_18253 - .L_18252)
.L_18252:
        /*02e0*/ 	.word	0x00000008
.L_18253:


//--------------------- .nv.info._ZN4vllm25paged_attention_v2_kernelIthLi192ELi16ELi128ELNS_18Fp8KVCacheDataTypeE1ELb1ELi512EEEvPfS2_PT_PKS3_PKT0_S9_ifPKiSB_iPKfiiiSD_SD_iiiii --------------------------
	.section	.nv.info._ZN4vllm25paged_attention_v2_kernelIthLi192ELi16ELi128ELNS_18Fp8KVCacheDataTypeE1ELb1ELi512EEEvPfS2_PT_PKS3_PKT0_S9_ifPKiSB_iPKfiiiSD_SD_iiiii,"",@"SHT_CUDA_INFO"
	.sectionflags	@""
	.align	4


	//----- nvinfo : EIATTR_CUDA_API_VERSION
	.align		4
        /*0000*/ 	.byte	0x04, 0x37
        /*0002*/ 	.short	(.L_18255 - .L_18254)
.L_18254:
        /*0004*/ 	.word	0x00000082


	//----- nvinfo : EIATTR_KPARAM_INFO
	.align		4
.L_18255:
        /*0008*/ 	.byte	0x04, 0x17
        /*000a*/ 	.short	(.L_18257 - .L_18256)
.L_18256:
        /*000c*/ 	.word	0x00000000
        /*0010*/ 	.short	0x0015
        /*0012*/ 	.short	0x0088
        /*0014*/ 	.byte	0x00, 0xf0, 0x11, 0x00


	//----- nvinfo : EIATTR_KPARAM_INFO
	.align		4
.L_18257:
        /*0018*/ 	.byte	0x04, 0x17
        /*001a*/ 	.short	(.L_18259 - .L_18258)
.L_18258:
        /*001c*/ 	.word	0x00000000
        /*0020*/ 	.short	0x0014
        /*0022*/ 	.short	0x0084
        /*0024*/ 	.byte	0x00, 0xf0, 0x11, 0x00


	//----- nvinfo : EIATTR_KPARAM_INFO
	.align		4
.L_18259:
        /*0028*/ 	.byte	0x04, 0x17
        /*002a*/ 	.short	(.L_18261 - .L_18260)
.L_18260:
        /*002c*/ 	.word	0x00000000
        /*0030*/ 	.short	0x0013
        /*0032*/ 	.short	0x0080
        /*0034*/ 	.byte	0x00, 0xf0, 0x11, 0x00


	//----- nvinfo : EIATTR_KPARAM_INFO
	.align		4
.L_18261:
        /*0038*/ 	.byte	0x04, 0x17
        /*003a*/ 	.short	(.L_18263 - .L_18262)
.L_18262:
        /*003c*/ 	.word	0x00000000
        /*0040*/ 	.short	0x0012
        /*0042*/ 	.short	0x007c
        /*0044*/ 	.byte	0x00, 0xf0, 0x11, 0x00


	//----- nvinfo : EIATTR_KPARAM_INFO
	.align		4
.L_18263:
        /*0048*/ 	.byte	0x04, 0x17
        /*004a*/ 	.short	(.L_18265 - .L_18264)
.L_18264:
        /*004c*/ 	.word	0x00000000
        /*0050*/ 	.short	0x0011
        /*0052*/ 	.short	0x0078
        /*0054*/ 	.byte	0x00, 0xf0, 0x11, 0x00


	//----- nvinfo : EIATTR_KPARAM_INFO
	.align		4
.L_18265:
        /*0058*/ 	.byte	0x04, 0x17
        /*005a*/ 	.short	(.L_18267 - .L_18266)
.L_18266:
        /*005c*/ 	.word	0x00000000
        /*0060*/ 	.short	0x0010
        /*0062*/ 	.short	0x0070
        /*0064*/ 	.byte	0x00, 0xf0, 0x21, 0x00


	//----- nvinfo : EIATTR_KPARAM_INFO
	.align		4
.L_18267:
        /*0068*/ 	.byte	0x04, 0x17
        /*006a*/ 	.short	(.L_18269 - .L_18268)
.L_18268:
        /*006c*/ 	.word	0x00000000
        /*0070*/ 	.short	0x000f
        /*0072*/ 	.short	0x0068
        /*0074*/ 	.byte	0x00, 0xf0, 0x21, 0x00


	//----- nvinfo : EIATTR_KPARAM_INFO
	.align		4
.L_18269:
        /*0078*/ 	.byte	0x04, 0x17
        /*007a*/ 	.short	(.L_18271 - .L_18270)
.L_18270:
        /*007c*/ 	.word	0x00000000
        /*0080*/ 	.short	0x000e
        /*0082*/ 	.short	0x0060
        /*0084*/ 	.byte	0x00, 0xf0, 0x11, 0x00


	//----- nvinfo : EIATTR_KPARAM_INFO
	.align		4
.L_18271:
        /*0088*/ 	.byte	0x04, 0x17
        /*008a*/ 	.short	(.L_18273 - .L_18272)
.L_18272:
        /*008c*/ 	.word	0x00000000
        /*0090*/ 	.short	0x000d
        /*0092*/ 	.short	0x005c
        /*0094*/ 	.byte	0x00, 0xf0, 0x11, 0x00


	//----- nvinfo : EIATTR_KPARAM_INFO
	.align		4
.L_18273:
        /*0098*/ 	.byte	0x04, 0x17
        /*009a*/ 	.short	(.L_18275 - .L_18274)
.L_18274:
        /*009c*/ 	.word	0x00000000
        /*00a0*/ 	.short	0x000c
        /*00a2*/ 	.short	0x0058
        /*00a4*/ 	.byte	0x00, 0xf0, 0x11, 0x00


	//----- nvinfo : EIATTR_KPARAM_INFO
	.align		4
.L_18275:
        /*00a8*/ 	.byte	0x04, 0x17
        /*00aa*/ 	.short	(.L_18277 - .L_18276)
.L_18276:
        /*00ac*/ 	.word	0x00000000
        /*00b0*/ 	.short	0x000b
        /*00b2*/ 	.short	0x0050
        /*00b4*/ 	.byte	0x00, 0xf0, 0x21, 0x00


	//----- nvinfo : EIATTR_KPARAM_INFO
	.align		4
.L_18277:
        /*00b8*/ 	.byte	0x04, 0x17
        /*00ba*/ 	.short	(.L_18279 - .L_18278)
.L_18278:
        /*00bc*/ 	.word	0x00000000
        /*00c0*/ 	.short	0x000a
        /*00c2*/ 	.short	0x0048
        /*00c4*/ 	.byte	0x00, 0xf0, 0x11, 0x00


	//----- nvinfo : EIATTR_KPARAM_INFO
	.align		4
.L_18279:
        /*00c8*/ 	.byte	0x04, 0x17
        /*00ca*/ 	.short	(.L_18281 - .L_18280)
.L_18280:
        /*00cc*/ 	.word	0x00000000
        /*00d0*/ 	.short	0x0009
        /*00d2*/ 	.short	0x0040
        /*00d4*/ 	.byte	0x00, 0xf0, 0x21, 0x00


	//----- nvinfo : EIATTR_KPARAM_INFO
	.align		4
.L_18281:
        /*00d8*/ 	.byte	0x04, 0x17
        /*00da*/ 	.short	(.L_18283 - .L_18282)
.L_18282:
        /*00dc*/ 	.word	0x00000000
        /*00e0*/ 	.short	0x0008
        /*00e2*/ 	.short	0x0038
        /*00e4*/ 	.byte	0x00, 0xf0, 0x21, 0x00


	//----- nvinfo : EIATTR_KPARAM_INFO
	.align		4
.L_18283:
        /*00e8*/ 	.byte	0x04, 0x17
        /*00ea*/ 	.short	(.L_18285 - .L_18284)
.L_18284:
        /*00ec*/ 	.word	0x00000000
        /*00f0*/ 	.short	0x0007
        /*00f2*/ 	.short	0x0034
        /*00f4*/ 	.byte	0x00, 0xf0, 0x11, 0x00


	//----- nvinfo : EIATTR_KPARAM_INFO
	.align		4
.L_18285:
        /*00f8*/ 	.byte	0x04, 0x17
        /*00fa*/ 	.short	(.L_18287 - .L_18286)
.L_18286:
        /*00fc*/ 	.word	0x00000000
        /*0100*/ 	.short	0x0006
        /*0102*/ 	.short	0x0030
        /*0104*/ 	.byte	0x00, 0xf0, 0x11, 0x00


	//----- nvinfo : EIATTR_KPARAM_INFO
	.align		4
.L_18287:
        /*0108*/ 	.byte	0x04, 0x17
        /*010a*/ 	.short	(.L_18289 - .L_18288)
.L_18288:
        /*010c*/ 	.word	0x00000000
        /*0110*/ 	.short	0x0005
        /*0112*/ 	.short	0x0028
        /*0114*/ 	.byte	0x00, 0xf0, 0x21, 0x00


	//----- nvinfo : EIATTR_KPARAM_INFO
	.align		4
.L_18289:
        /*0118*/ 	.byte	0x04, 0x17
        /*011a*/ 	.short	(.L_18291 - .L_18290)
.L_18290:
        /*011c*/ 	.word	0x00000000
        /*0120*/ 	.short	0x0004
        /*0122*/ 	.short	0x0020
        /*0124*/ 	.byte	0x00, 0xf0, 0x21, 0x00


	//----- nvinfo : EIATTR_KPARAM_INFO
	.align		4
.L_18291:
        /*0128*/ 	.byte	0x04, 0x17
        /*012a*/ 	.short	(.L_18293 - .L_18292)
.L_18292:
        /*012c*/ 	.word	0x00000000
        /*0130*/ 	.short	0x0003
        /*0132*/ 	.short	0x0018
        /*0134*/ 	.byte	0x00, 0xf0, 0x21, 0x00


	//----- nvinfo : EIATTR_KPARAM_INFO
	.align		4
.L_18293:
        /*0138*/ 	.byte	0x04, 0x17
        /*013a*/ 	.short	(.L_18295 - .L_18294)
.L_18294:
        /*013c*/ 	.word	0x00000000
        /*0140*/ 	.short	0x0002
        /*0142*/ 	.short	0x0010
        /*0144*/ 	.byte	0x00, 0xf0, 0x21, 0x00


	//----- nvinfo : EIATTR_KPARAM_INFO
	.align		4
.L_18295:
        /*0148*/ 	.byte	0x04, 0x17
        /*014a*/ 	.short	(.L_18297 - .L_18296)
.L_18296:
        /*014c*/ 	.word	0x00000000
        /*0150*/ 	.short	0x0001
        /*0152*/ 	.short	0x0008
        /*0154*/ 	.byte	0x00, 0xf0, 0x21, 0x00


	//----- nvinfo : EIATTR_KPARAM_INFO
	.align		4
.L_18297:
        /*0158*/ 	.byte	0x04, 0x17
        /*015a*/ 	.short	(.L_18299 - .L_18298)
.L_18298:
        /*015c*/ 	.word	0x00000000
        /*0160*/ 	.short	0x0000
        /*0162*/ 	.short	0x0000
        /*0164*/ 	.byte	0x00, 0xf0, 0x21, 0x00


	//----- nvinfo : EIATTR_SPARSE_MMA_MASK
	.align		4
.L_18299:
        /*0168*/ 	.byte	0x03, 0x50
        /*016a*/ 	.short	0x0000


	//----- nvinfo : EIATTR_MAXREG_COUNT
	.align		4
        /*016c*/ 	.byte	0x03, 0x1b
        /*016e*/ 	.short	0x00ff


	//----- nvinfo : EIATTR_NUM_BARRIERS
	.align		4
        /*0170*/ 	.byte	0x02, 0x4c
        /*0172*/ 	.byte	0x01
	.zero		1


	//----- nvinfo : EIATTR_EXTERNS
	.align		4
        /*0174*/ 	.byte	0x04, 0x0f
        /*0176*/ 	.short	(.L_18301 - .L_18300)


	//   ....[0]....
	.align		4
.L_18300:
        /*0178*/ 	.word	index@(__assertfail)


	//----- nvinfo : EIATTR_MERCURY_ISA_VERSION
	.align		4
.L_18301:
        /*017c*/ 	.byte	0x03, 0x5f
        /*017e*/ 	.short	0x0101


	//----- nvinfo : EIATTR_COOP_GROUP_MASK_REGIDS
	.align		4
        /*0180*/ 	.byte	0x04, 0x29
        /*0182*/ 	.short	(.L_18303 - .L_18302)


	//   ....[0]....
.L_18302:
        /*0184*/ 	.word	0xffffffff


	//   ....[1]....
        /*0188*/ 	.word	0xffffffff


	//   ....[2]....
        /*018c*/ 	.word	0xffffffff


	//   ....[3]....
        /*0190*/ 	.word	0xffffffff


	//   ....[4]....
        /*0194*/ 	.word	0xffffffff


	//   ....[5]....
        /*0198*/ 	.word	0xffffffff


	//   ....[6]....
        /*019c*/ 	.word	0xffffffff


	//   ....[7]....
        /*01a0*/ 	.word	0xffffffff


	//   ....[8]....
        /*01a4*/ 	.word	0xffffffff


	//   ....[9]....
        /*01a8*/ 	.word	0xffffffff


	//   ....[10]....
        /*01ac*/ 	.word	0xffffffff


	//   ....[11]....
        /*01b0*/ 	.word	0xffffffff


	//   ....[12]....
        /*01b4*/ 	.word	0xffffffff


	//   ....[13]....
        /*01b8*/ 	.word	0xffffffff


	//   ....[14]....
        /*01bc*/ 	.word	0xffffffff


	//   ....[15]....
        /*01c0*/ 	.word	0x0500000f


	//   ....[16]....
        /*01c4*/ 	.word	0x0500000f


	//   ....[17]....
        /*01c8*/ 	.word	0x0500000f


	//   ....[18]....
        /*01cc*/ 	.word	0x0500000f


	//   ....[19]....
        /*01d0*/ 	.word	0x0500000f


	//   ....[20]....
        /*01d4*/ 	.word	0x0500000f


	//   ....[21]....
        /*01d8*/ 	.word	0x0500000f


	//   ....[22]....
        /*01dc*/ 	.word	0x0500000f


	//   ....[23]....
        /*01e0*/ 	.word	0x0500000f


	//   ....[24]....
        /*01e4*/ 	.word	0x0500000f


	//   ....[25]....
        /*01e8*/ 	.word	0x0500000f


	//   ....[26]....
        /*01ec*/ 	.word	0x0500000f


	//   ....[27]....
        /*01f0*/ 	.word	0x0500000f


	//   ....[28]....
        /*01f4*/ 	.word	0x0500000f


	//   ....[29]....
        /*01f8*/ 	.word	0x0500000f


	//   ....[30]....
        /*01fc*/ 	.word	0x0500000f


	//----- nvinfo : EIATTR_COOP_GROUP_INSTR_OFFSETS
	.align		4
.L_18303:
        /*0200*/ 	.byte	0x04, 0x28
        /*0202*/ 	.short	(.L_18305 - .L_18304)


	//   ....[0]....
.L_18304:
        /*0204*/ 	.word	0x00000c70


	//   ....[1]....
        /*0208*/ 	.word	0x00000ca0


	//   ....[2]....
        /*020c*/ 	.word	0x00000cc0


	//   ....[3]....
        /*0210*/ 	.word	0x00000ce0


	//   ....[4]....
        /*0214*/ 	.word	0x00000e00


	//   ....[5]....
        /*0218*/ 	.word	0x00000e20


	//   ....[6]....
        /*021c*/ 	.word	0x00000e50


	//   ....[7]....
        /*0220*/ 	.word	0x00001d00


	//   ....[8]....
        /*0224*/ 	.word	0x00001d30


	//   ....[9]....
        /*0228*/ 	.word	0x00001d60


	//   ....[10]....
        /*022c*/ 	.word	0x00001de0


	//   ....[11]....
        /*0230*/ 	.word	0x00001e50


	//   ....[12]....
        /*0234*/ 	.word	0x00001ea0


	//   ....[13]....
        /*0238*/ 	.word	0x00001ec0


	//   ....[14]....
        /*023c*/ 	.word	0x00001ee0


	//   ....[15]....
        /*0240*/ 	.word	0x00003e10


	//   ....[16]....
        /*0244*/ 	.word	0x00003e70


	//   ....[17]....
        /*0248*/ 	.word	0x00003ed0


	//   ....[18]....
        /*024c*/ 	.word	0x00003f30


	//   ....[19]....
        /*0250*/ 	.word	0x00003fb0


	//   ....[20]....
        /*0254*/ 	.word	0x00003ff0


	//   ....[21]....
        /*0258*/ 	.word	0x00004040


	//   ....[22]....
        /*025c*/ 	.word	0x00004090


	//   ....[23]....
        /*0260*/ 	.word	0x000040e0


	//   ....[24]....
        /*0264*/ 	.word	0x00004130


	//   ....[25]....
        /*0268*/ 	.word	0x00004180


	//   ....[26]....
        /*026c*/ 	.word	0x000041d0


	//   ....[27]....
        /*0270*/ 	.word	0x00004220


	//   ....[28]....
        /*0274*/ 	.word	0x00004270


	//   ....[29]....
        /*0278*/ 	.word	0x000042c0


	//   ....[30]....
        /*027c*/ 	.word	0x00004310


	//----- nvinfo : EIATTR_SYSCALL_OFFSETS
	.align		4
.L_18305:
        /*0280*/ 	.byte	0x04, 0x46
        /*0282*/ 	.short	(.L_18307 - .L_18306)


	//   ....[0]....
.L_18306:
        /*0284*/ 	.word	0x00003ca0


	//   ....[1]....
        /*0288*/ 	.word	0x00003da0


	//----- nvinfo : EIATTR_EXIT_INSTR_OFFSETS
	.align		4
.L_18307:
        /*028c*/ 	.byte	0x04, 0x1c
        /*028e*/ 	.short	(.L_18309 - .L_18308)


	//   ....[0]....
.L_18308:
        /*0290*/ 	.word	0x00000090


	//   ....[1]....
        /*0294*/ 	.word	0x00003590


	//   ....[2]....
        /*0298*/ 	.word	0x00003640


	//   ....[3]....
        /*029c*/ 	.word	0x00003ba0


	//   ....[4]....
        /*02a0*/ 	.word	0x00003db0


	//----- nvinfo : EIATTR_CRS_STACK_SIZE
	.align		4
.L_18309:
        /*02a4*/ 	.byte	0x04, 0x1e
        /*02a6*/ 	.short	(.L_18311 - .L_18310)
.L_18310:
        /*02a8*/ 	.word	0x00000000


	//----- nvinfo : EIATTR_CBANK_PARAM_SIZE
	.align		4
.L_18311:
        /*02ac*/ 	.byte	0x03, 0x19
        /*02ae*/ 	.short	0x008c


	//----- nvinfo : EIATTR_PARAM_CBANK
	.align		4
        /*02b0*/ 	.byte	0x04, 0x0a
        /*02b2*/ 	.short	(.L_18313 - .L_18312)
	.align		4
.L_18312:
        /*02b4*/ 	.word	index@(.nv.constant0._ZN4vllm25paged_attention_v2_kernelIthLi192ELi16ELi128ELNS_18Fp8KVCacheDataTypeE1ELb1ELi512EEEvPfS2_PT_PKS3_PKT0_S9_ifPKiSB_iPKfiiiSD_SD_iiiii)
        /*02b8*/ 	.short	0x0210
        /*02ba*/ 	.short	0x008c


	//----- nvinfo : EIATTR_SW_WAR
	.align		4
.L_18313:
        /*02bc*/ 	.byte	0x04, 0x36
        /*02be*/ 	.short	(.L_18315 - .L_18314)
.L_18314:
        /*02c0*/ 	.word	0x00000008
.L_18315:


//--------------------- .nv.info._ZN4vllm25paged_attention_v2_kernelIthLi128ELi16ELi128ELNS_18Fp8KVCacheDataTypeE1ELb1ELi512EEEvPfS2_PT_PKS3_PKT0_S9_ifPKiSB_iPKfiiiSD_SD_iiiii --------------------------
	.section	.nv.info._ZN4vllm25paged_attention_v2_kernelIthLi128ELi16ELi128ELNS_18Fp8KVCacheDataTypeE1ELb1ELi512EEEvPfS2_PT_PKS3_PKT0_S9_ifPKiSB_iPKfiiiSD_SD_iiiii,"",@"SHT_CUDA_INFO"
	.sectionflags	@""
	.align	4


	//----- nvinfo : EIATTR_CUDA_API_VERSION
	.align		4
        /*0000*/ 	.byte	0x04, 0x37
        /*0002*/ 	.short	(.L_18317 - .L_18316)
.L_18316:
        /*0004*/ 	.word	0x00000082


	//----- nvinfo : EIATTR_KPARAM_INFO
	.align		4
.L_18317:
        /*0008*/ 	.byte	0x04, 0x17
        /*000a*/ 	.short	(.L_18319 - .L_18318)
.L_18318:
        /*000c*/ 	.word	0x00000000
        /*0010*/ 	.short	0x0015
        /*0012*/ 	.short	0x0088
        /*0014*/ 	.byte	0x00, 0xf0, 0x11, 0x00


	//----- nvinfo : EIATTR_KPARAM_INFO
	.align		4
.L_18319:
        /*0018*/ 	.byte	0x04, 0x17
        /*001a*/ 	.short	(.L_18321 - .L_18320)
.L_18320:
        /*001c*/ 	.word	0x00000000
        /*0020*/ 	.short	0x0014
        /*0022*/ 	.short	0x0084
        /*0024*/ 	.byte	0x00, 0xf0, 0x11, 0x00


	//----- nvinfo : EIATTR_KPARAM_INFO
	.align		4
.L_18321:
        /*0028*/ 	.byte	0x04, 0x17
        /*002a*/ 	.short	(.L_18323 - .L_18322)
.L_18322:
        /*002c*/ 	.word	0x00000000
        /*0030*/ 	.short	0x0013
        /*0032*/ 	.short	0x0080
        /*0034*/ 	.byte	0x00, 0xf0, 0x11, 0x00


	//----- nvinfo : EIATTR_KPARAM_INFO
	.align		4
.L_18323:
        /*0038*/ 	.byte	0x04, 0x17
        /*003a*/ 	.short	(.L_18325 - .L_18324)
.L_18324:
        /*003c*/ 	.word	0x00000000
        /*0040*/ 	.short	0x0012
        /*0042*/ 	.short	0x007c
        /*0044*/ 	.byte	0x00, 0xf0, 0x11, 0x00


	//----- nvinfo : EIATTR_KPARAM_INFO
	.align		4
.L_18325:
        /*0048*/ 	.byte	0x04, 0x17
        /*004a*/ 	.short	(.L_18327 - .L_18326)
.L_18326:
        /*004c*/ 	.word	0x00000000
        /*0050*/ 	.short	0x0011
        /*0052*/ 	.short	0x0078
        /*0054*/ 	.byte	0x00, 0xf0, 0x11, 0x00


	//----- nvinfo : EIATTR_KPARAM_INFO
	.align		4
.L_18327:
        /*0058*/ 	.byte	0x04, 0x17
        /*005a*/ 	.short	(.L_18329 - .L_18328)
.L_18328:
        /*005c*/ 	.word	0x00000000
        /*0060*/ 	.short	0x0010
        /*0062*/ 	.short	0x0070
        /*0064*/ 	.byte	0x00, 0xf0, 0x21, 0x00


	//----- nvinfo : EIATTR_KPARAM_INFO
	.align		4
.L_18329:
        /*0068*/ 	.byte	0x04, 0x17
        /*006a*/ 	.short	(.L_18331 - .L_18330)
.L_18330:
        /*006c*/ 	.word	0x00000000
        /*0070*/ 	.short	0x000f
        /*0072*/ 	.short	0x0068
        /*0074*/ 	.byte	0x00, 0xf0, 0x21, 0x00


	//----- nvinfo : EIATTR_KPARAM_INFO
	.align		4
.L_18331:
        /*0078*/ 	.byte	0x04, 0x17
        /*007a*/ 	.short	(.L_18333 - .L_18332)
.L_18332:
        /*007c*/ 	.word	0x00000000
        /*0080*/ 	.short	0x000e
        /*0082*/ 	.short	0x0060
        /*0084*/ 	.byte	0x00, 0xf0, 0x11, 0x00


	//----- nvinfo : EIATTR_KPARAM_INFO
	.align		4
.L_18333:
        /*0088*/ 	.byte	0x04, 0x17
        /*008a*/ 	.short	(.L_18335 - .L_18334)
.L_18334:
        /*008c*/ 	.word	0x00000000
        /*0090*/ 	.short	0x000d
        /*0092*/ 	.short	0x005c
        /*0094*/ 	.byte	0x00, 0xf0, 0x11, 0x00


	//----- nvinfo : EIATTR_KPARAM_INFO
	.align		4
.L_18335:
        /*0098*/ 	.byte	0x04, 0x17
        /*009a*/ 	.short	(.L_18337 - .L_18336)
.L_18336:
        /*009c*/ 	.word	0x00000000
        /*00a0*/ 	.short	0x000c
        /*00a2*/ 	.short	0x0058
        /*00a4*/ 	.byte	0x00, 0xf0, 0x11, 0x00


	//----- nvinfo : EIATTR_KPARAM_INFO
	.align		4
.L_18337:
        /*00a8*/ 	.byte	0x04, 0x17
        /*00aa*/ 	.short	(.L_18339 - .L_18338)
.L_18338:
        /*00ac*/ 	.word	0x00000000
        /*00b0*/ 	.short	0x000b
        /*00b2*/ 	.short	0x0050
        /*00b4*/ 	.byte	0x00, 0xf0, 0x21, 0x00


	//----- nvinfo : EIATTR_KPARAM_INFO
	.align		4
.L_18339:
        /*00b8*/ 	.byte	0x04, 0x17
        /*00ba*/ 	.short	(.L_18341 - .L_18340)
.L_18340:
        /*00bc*/ 	.word	0x00000000
        /*00c0*/ 	.short	0x000a
        /*00c2*/ 	.short	0x0048
        /*00c4*/ 	.byte	0x00, 0xf0, 0x11, 0x00


	//----- nvinfo : EIATTR_KPARAM_INFO
	.align		4
.L_18341:
        /*00c8*/ 	.byte	0x04, 0x17
        /*00ca*/ 	.short	(.L_18343 - .L_18342)
.L_18342:
        /*00cc*/ 	.word	0x00000000
        /*00d0*/ 	.short	0x0009
        /*00d2*/ 	.short	0x0040
        /*00d4*/ 	.byte	0x00, 0xf0, 0x21, 0x00


	//----- nvinfo : EIATTR_KPARAM_INFO
	.align		4
.L_18343:
        /*00d8*/ 	.byte	0x04, 0x17
        /*00da*/ 	.short	(.L_18345 - .L_18344)
.L_18344:
        /*00dc*/ 	.word	0x00000000
        /*00e0*/ 	.short	0x0008
        /*00e2*/ 	.short	0x0038
        /*00e4*/ 	.byte	0x00, 0xf0, 0x21, 0x00


	//----- nvinfo : EIATTR_KPARAM_INFO
	.align		4
.L_18345:
        /*00e8*/ 	.byte	0x04, 0x17
        /*00ea*/ 	.short	(.L_18347 - .L_18346)
.L_18346:
        /*00ec*/ 	.word	0x00000000
        /*00f0*/ 	.short	0x0007
        /*00f2*/ 	.short	0x0034
        /*00f4*/ 	.byte	0x00, 0xf0, 0x11, 0x00


	//----- nvinfo : EIATTR_KPARAM_INFO
	.align		4
.L_18347:
        /*00f8*/ 	.byte	0x04, 0x17
        /*00fa*/ 	.short	(.L_18349 - .L_18348)
.L_18348:
        /*00fc*/ 	.word	0x00000000
        /*0100*/ 	.short	0x0006
        /*0102*/ 	.short	0x0030
        /*0104*/ 	.byte	0x00, 0xf0, 0x11, 0x00


	//----- nvinfo : EIATTR_KPARAM_INFO
	.align		4
.L_18349:
        /*0108*/ 	.byte	0x04, 0x17
        /*010a*/ 	.short	(.L_18351 - .L_18350)
.L_18350:
        /*010c*/ 	.word	0x00000000
        /*0110*/ 	.short	0x0005
        /*0112*/ 	.short	0x0028
        /*0114*/ 	.byte	0x00, 0xf0, 0x21, 0x00


	//----- nvinfo : EIATTR_KPARAM_INFO
	.align		4
.L_18351:
        /*0118*/ 	.byte	0x04, 0x17
        /*011a*/ 	.short	(.L_18353 - .L_18352)
.L_18352:
        /*011c*/ 	.word	0x00000000
        /*0120*/ 	.short	0x0004
        /*0122*/ 	.short	0x0020
        /*0124*/ 	.byte	0x00, 0xf0, 0x21, 0x00


	//----- nvinfo : EIATTR_KPARAM_INFO
	.align		4
.L_18353:
        /*0128*/ 	.byte	0x04, 0x17
        /*012a*/ 	.short	(.L_18355 - .L_18354)
.L_18354:
        /*012c*/ 	.word	0x00000000
        /*0130*/ 	.short	0x0003
        /*0132*/ 	.short	0x0018
        /*0134*/ 	.byte	0x00, 0xf0, 0x21, 0x00


	//----- nvinfo : EIATTR_KPARAM_INFO
	.align		4
.L_18355:
        /*0138*/ 	.byte	0x04, 0x17
        /*013a*/ 	.short	(.L_18357 - .L_18356)
.L_18356:
        /*013c*/ 	.word	0x00000000
        /*0140*/ 	.short	0x0002
        /*0142*/ 	.short	0x0010
        /*0144*/ 	.byte	0x00, 0xf0, 0x21, 0x00


	//----- nvinfo : EIATTR_KPARAM_INFO
	.align		4
.L_18357:
        /*0148*/ 	.byte	0x04, 0x17
        /*014a*/ 	.short	(.L_18359 - .L_18358)
.L_18358:
        /*014c*/ 	.word	0x00000000
        /*0150*/ 	.short	0x0001
        /*0152*/ 	.short	0x0008
        /*0154*/ 	.byte	0x00, 0xf0, 0x21, 0x00


	//----- nvinfo : EIATTR_KPARAM_INFO
	.align		4
.L_18359:
        /*0158*/ 	.byte	0x04, 0x17
        /*015a*/ 	.short	(.L_18361 - .L_18360)
.L_18360:
        /*015c*/ 	.word	0x00000000
        /*0160*/ 	.short	0x0000
        /*0162*/ 	.short	0x0000
        /*0164*/ 	.byte	0x00, 0xf0, 0x21, 0x00


	//----- nvinfo : EIATTR_SPARSE_MMA_MASK
	.align		4
.L_18361:
        /*0168*/ 	.byte	0x03, 0x50
        /*016a*/ 	.short	0x0000


	//----- nvinfo : EIATTR_MAXREG_COUNT
	.align		4
        /*016c*/ 	.byte	0x03, 0x1b
        /*016e*/ 	.short	0x00ff


	//----- nvinfo : EIATTR_NUM_BARRIERS
	.align		4
        /*0170*/ 	.byte	0x02, 0x4c
        /*0172*/ 	.byte	0x01
	.zero		1


	//----- nvinfo : EIATTR_EXTERNS
	.align		4
        /*0174*/ 	.byte	0x04, 0x0f
        /*0176*/ 	.short	(.L_18363 - .L_18362)


	//   ....[0]....
	.align		4
.L_18362:
        /*0178*/ 	.word	index@(__assertfail)


	//----- nvinfo : EIATTR_MERCURY_ISA_VERSION
	.align		4
.L_18363:
        /*017c*/ 	.byte	0x03, 0x5f
        /*017e*/ 	.short	0x0101


	//----- nvinfo : EIATTR_COOP_GROUP_MASK_REGIDS
	.align		4
        /*0180*/ 	.byte	0x04, 0x29
        /*0182*/ 	.short	(.L_18365 - .L_18364)


	//   ....[0]....
.L_18364:
        /*0184*/ 	.word	0xffffffff


	//   ....[1]....
        /*0188*/ 	.word	0xffffffff


	//   ....[2]....
        /*018c*/ 	.word	0xffffffff


	//   ....[3]....
        /*0190*/ 	.word	0xffffffff


	//   ....[4]....
        /*0194*/ 	.word	0xffffffff


	//   ....[5]....
        /*0198*/ 	.word	0xffffffff


	//   ....[6]....
        /*019c*/ 	.word	0xffffffff


	//   ....[7]....
        /*01a0*/ 	.word	0xffffffff


	//   ....[8]....
        /*01a4*/ 	.word	0xffffffff


	//   ....[9]....
        /*01a8*/ 	.word	0xffffffff


	//   ....[10]....
        /*01ac*/ 	.word	0xffffffff


	//   ....[11]....
        /*01b0*/ 	.word	0xffffffff


	//   ....[12]....
        /*01b4*/ 	.word	0xffffffff


	//   ....[13]....
        /*01b8*/ 	.word	0xffffffff


	//   ....[14]....
        /*01bc*/ 	.word	0xffffffff


	//   ....[15]....
        /*01c0*/ 	.word	0x0500000f


	//   ....[16]....
        /*01c4*/ 	.word	0x0500000f


	//   ....[17]....
        /*01c8*/ 	.word	0x0500000f


	//   ....[18]....
        /*01cc*/ 	.word	0x0500000f


	//   ....[19]....
        /*01d0*/ 	.word	0x0500000f


	//   ....[20]....
        /*01d4*/ 	.word	0x0500000f


	//   ....[21]....
        /*01d8*/ 	.word	0x0500000f


	//   ....[22]....
        /*01dc*/ 	.word	0x0500000f


	//   ....[23]....
        /*01e0*/ 	.word	0x0500000f


	//   ....[24]....
        /*01e4*/ 	.word	0x0500000f


	//   ....[25]....
        /*01e8*/ 	.word	0x0500000f


	//   ....[26]....
        /*01ec*/ 	.word	0x0500000f


	//----- nvinfo : EIATTR_COOP_GROUP_INSTR_OFFSETS
	.align		4
.L_18365:
        /*01f0*/ 	.byte	0x04, 0x28
        /*01f2*/ 	.short	(.L_18367 - .L_18366)


	//   ....[0]....
.L_18366:
        /*01f4*/ 	.word	0x00000c70


	//   ....[1]....
        /*01f8*/ 	.word	0x00000ca0


	//   ....[2]....
        /*01fc*/ 	.word	0x00000cc0


	//   ....[3]....
        /*0200*/ 	.word	0x00000ce0


	//   ....[4]....
        /*0204*/ 	.word	0x00000e00


	//   ....[5]....
        /*0208*/ 	.word	0x00000e20


	//   ....[6]....
        /*020c*/ 	.word	0x00000e50


	//   ....[7]....
        /*0210*/ 	.word	0x00001d00


	//   ....[8]....
        /*0214*/ 	.word	0x00001d30


	//   ....[9]....
        /*0218*/ 	.word	0x00001d60


	//   ....[10]....
        /*021c*/ 	.word	0x00001df0


	//   ....[11]....
        /*0220*/ 	.word	0x00001e50


	//   ....[12]....
        /*0224*/ 	.word	0x00001ea0


	//   ....[13]....
        /*0228*/ 	.word	0x00001ec0


	//   ....[14]....
        /*022c*/ 	.word	0x00001ee0


	//   ....[15]....
        /*0230*/ 	.word	0x00003a10


	//   ....[16]....
        /*0234*/ 	.word	0x00003a70


	//   ....[17]....
        /*0238*/ 	.word	0x00003ad0


	//   ....[18]....
        /*023c*/ 	.word	0x00003b30


	//   ....[19]....
        /*0240*/ 	.word	0x00003bb0


	//   ....[20]....
        /*0244*/ 	.word	0x00003bf0


	//   ....[21]....
        /*0248*/ 	.word	0x00003c40


	//   ....[22]....
        /*024c*/ 	.word	0x00003c90


	//   ....[23]....
        /*0250*/ 	.word	0x00003ce0


	//   ....[24]....
        /*0254*/ 	.word	0x00003d30


	//   ....[25]....
        /*0258*/ 	.word	0x00003d80


	//   ....[26]....
        /*025c*/ 	.word	0x00003dd0


	//----- nvinfo : EIATTR_SYSCALL_OFFSETS
	.align		4
.L_18367:
        /*0260*/ 	.byte	0x04, 0x46
        /*0262*/ 	.short	(.L_18369 - .L_18368)


	//   ....[0]....
.L_18368:
        /*0264*/ 	.word	0x000038a0


	//   ....[1]....
        /*0268*/ 	.word	0x000039a0


	//----- nvinfo : EIATTR_EXIT_INSTR_OFFSETS
	.align		4
.L_18369:
        /*026c*/ 	.byte	0x04, 0x1c
        /*026e*/ 	.short	(.L_18371 - .L_18370)


	//   ....[0]....
.L_18370:
        /*0270*/ 	.word	0x00000090


	//   ....[1]....
        /*0274*/ 	.word	0x00003350


	//   ....[2]....
        /*0278*/ 	.word	0x00003410


	//   ....[3]....
        /*027c*/ 	.word	0x000037a0


	//   ....[4]....
        /*0280*/ 	.word	0x000039b0


	//----- nvinfo : EIATTR_CRS_STACK_SIZE
	.align		4
.L_18371:
        /*0284*/ 	.byte	0x04, 0x1e
        /*0286*/ 	.short	(.L_18373 - .L_18372)
.L_18372:
        /*0288*/ 	.word	0x00000000


	//----- nvinfo : EIATTR_CBANK_PARAM_SIZE
	.align		4
.L_18373:
        /*028c*/ 	.byte	0x03, 0x19
        /*028e*/ 	.short	0x008c


	//----- nvinfo : EIATTR_PARAM_CBANK
	.align		4
        /*0290*/ 	.byte	0x04, 0x0a
        /*0292*/ 	.short	(.L_18375 - .L_18374)
	.align		4
.L_18374:
        /*0294*/ 	.word	index@(.nv.constant0._ZN4vllm25paged_attention_v2_kernelIthLi128ELi16ELi128ELNS_18Fp8KVCacheDataTypeE1ELb1ELi512EEEvPfS2_PT_PKS3_PKT0_S9_ifPKiSB_iPKfiiiSD_SD_iiiii)
        /*0298*/ 	.short	0x0210
        /*029a*/ 	.short	0x008c


	//----- nvinfo : EIATTR_SW_WAR
	.align		4
.L_18375:
        /*029c*/ 	.byte	0x04, 0x36
        /*029e*/ 	.short	(.L_18377 - .L_18376)
.L_18376:
        /*02a0*/ 	.word	0x00000008
.L_18377:


//--------------------- .nv.info._ZN4vllm25paged_attention_v2_kernelIthLi120ELi16ELi128ELNS_18Fp8KVCacheDataTypeE1ELb1ELi512EEEvPfS2_PT_PKS3_PKT0_S9_ifPKiSB_iPKfiiiSD_SD_iiiii --------------------------
	.section	.nv.info._ZN4vllm25paged_attention_v2_kernelIthLi120ELi16ELi128ELNS_18Fp8KVCacheDataTypeE1ELb1ELi512EEEvPfS2_PT_PKS3_PKT0_S9_ifPKiSB_iPKfiiiSD_SD_iiiii,"",@"SHT_CUDA_INFO"
	.sectionflags	@""
	.align	4


	//----- nvinfo : EIATTR_CUDA_API_VERSION
	.align		4
        /*0000*/ 	.byte	0x04, 0x37
        /*0002*/ 	.short	(.L_18379 - .L_18378)
.L_18378:
        /*0004*/ 	.word	0x00000082


	//----- nvinfo : EIATTR_KPARAM_INFO
	.align		4
.L_18379:
        /*0008*/ 	.byte	0x04, 0x17
        /*000a*/ 	.short	(.L_18381 - .L_18380)
.L_18380:
        /*000c*/ 	.word	0x00000000
        /*0010*/ 	.short	0x0015
        /*0012*/ 	.short	0x0088
        /*0014*/ 	.byte	0x00, 0xf0, 0x11, 0x00


	//----- nvinfo : EIATTR_KPARAM_INFO
	.align		4
.L_18381:
        /*0018*/ 	.byte	0x04, 0x17
        /*001a*/ 	.short	(.L_18383 - .L_18382)
.L_18382:
        /*001c*/ 	.word	0x00000000
        /*0020*/ 	.short	0x0014
        /*0022*/ 	.short	0x0084
        /*0024*/ 	.byte	0x00, 0xf0, 0x11, 0x00


	//----- nvinfo : EIATTR_KPARAM_INFO
	.align		4
.L_18383:
        /*0028*/ 	.byte	0x04, 0x17
        /*002a*/ 	.short	(.L_18385 - .L_18384)
.L_18384:
        /*002c*/ 	.word	0x00000000
        /*0030*/ 	.short	0x0013
        /*0032*/ 	.short	0x0080
        /*0034*/ 	.byte	0x00, 0xf0, 0x11, 0x00


	//----- nvinfo : EIATTR_KPARAM_INFO
	.align		4
.L_18385:
        /*0038*/ 	.byte	0x04, 0x17
        /*003a*/ 	.short	(.L_18387 - .L_18386)
.L_18386:
        /*003c*/ 	.word	0x00000000
        /*0040*/ 	.short	0x0012
        /*0042*/ 	.short	0x007c
        /*0044*/ 	.byte	0x00, 0xf0, 0x11, 0x00


	//----- nvinfo : EIATTR_KPARAM_INFO
	.align		4
.L_18387:
        /*0048*/ 	.byte	0x04, 0x17
        /*004a*/ 	.short	(.L_18389 - .L_18388)
.L_18388:
        /*004c*/ 	.word	0x00000000
        /*0050*/ 	.short	0x0011
        /*0052*/ 	.short	0x0078
        /*0054*/ 	.byte	0x00, 0xf0, 0x11, 0x00


	//----- nvinfo : EIATTR_KPARAM_INFO
	.align		4
.L_18389:
        /*0058*/ 	.byte	0x04, 0x17
        /*005a*/ 	.short	(.L_18391 - .L_18390)
.L_18390:
        /*005c*/ 	.word	0x00000000
        /*0060*/ 	.short	0x0010
        /*0062*/ 	.short	0x0070
        /*0064*/ 	.byte	0x00, 0xf0, 0x21, 0x00


	//----- nvinfo : EIATTR_KPARAM_INFO
	.align		4
.L_18391:
        /*0068*/ 	.byte	0x04, 0x17
        /*006a*/ 	.short	(.L_18393 - .L_18392)
.L_18392:
        /*006c*/ 	.word	0x00000000
        /*0070*/ 	.short	0x000f
        /*0072*/ 	.short	0x0068
        /*0074*/ 	.byte	0x00, 0xf0, 0x21, 0x00


	//----- nvinfo : EIATTR_KPARAM_INFO
	.align		4
.L_18393:
        /*0078*/ 	.byte	0x04, 0x17
        /*007a*/ 	.short	(.L_18395 - .L_18394)
.L_18394:
        /*007c*/ 	.word	0x00000000
        /*0080*/ 	.short	0x000e
        /*0082*/ 	.short	0x0060
        /*0084*/ 	.byte	0x00, 0xf0, 0x11, 0x00


	//----- nvinfo : EIATTR_KPARAM_INFO
	.align		4
.L_18395:
        /*0088*/ 	.byte	0x04, 0x17
        /*008a*/ 	.short	(.L_18397 - .L_18396)
.L_18396:
        /*008c*/ 	.word	0x00000000
        /*0090*/ 	.short	0x000d
        /*0092*/ 	.short	0x005c
        /*0094*/ 	.byte	0x00, 0xf0, 0x11, 0x00


	//----- nvinfo : EIATTR_KPARAM_INFO
	.align		4
.L_18397:
        /*0098*/ 	.byte	0x04, 0x17
        /*009a*/ 	.short	(.L_18399 - .L_18398)
.L_18398:
        /*009c*/ 	.word	0x00000000
        /*00a0*/ 	.short	0x000c
        /*00a2*/ 	.short	0x0058
        /*00a4*/ 	.byte	0x00, 0xf0, 0x11, 0x00


	//----- nvinfo : EIATTR_KPARAM_INFO
	.align		4
.L_18399:
        /*00a8*/ 	.byte	0x04, 0x17
        /*00aa*/ 	.short	(.L_18401 - .L_18400)
.L_18400:
        /*00ac*/ 	.word	0x00000000
        /*00b0*/ 	.short	0x000b
        /*00b2*/ 	.short	0x0050
        /*00b4*/ 	.byte	0x00, 0xf0, 0x21, 0x00


	//----- nvinfo : EIATTR_KPARAM_INFO
	.align		4
.L_18401:
        /*00b8*/ 	.byte	0x04, 0x17
        /*00ba*/ 	.short	(.L_18403 - .L_18402)
.L_18402:
        /*00bc*/ 	.word	0x00000000
        /*00c0*/ 	.short	0x000a
        /*00c2*/ 	.short	0x0048
        /*00c4*/ 	.byte	0x00, 0xf0, 0x11, 0x00


	//----- nvinfo : EIATTR_KPARAM_INFO
	.align		4
.L_18403:
        /*00c8*/ 	.byte	0x04, 0x17
        /*00ca*/ 	.short	(.L_18405 - .L_18404)
.L_18404:
        /*00cc*/ 	.word	0x00000000
        /*00d0*/ 	.short	0x0009
        /*00d2*/ 	.short	0x0040
        /*00d4*/ 	.byte	0x00, 0xf0, 0x21, 0x00


	//----- nvinfo : EIATTR_KPARAM_INFO
	.align		4
.L_18405:
        /*00d8*/ 	.byte	0x04, 0x17
        /*00da*/ 	.short	(.L_18407 - .L_18406)
.L_18406:
        /*00dc*/ 	.word	0x00000000
        /*00e0*/ 	.short	0x0008
        /*00e2*/ 	.short	0x0038
        /*00e4*/ 	.byte	0x00, 0xf0, 0x21, 0x00


	//----- nvinfo : EIATTR_KPARAM_INFO
	.align		4
.L_18407:
        /*00e8*/ 	.byte	0x04, 0x17
        /*00ea*/ 	.short	(.L_18409 - .L_18408)
.L_18408:
        /*00ec*/ 	.word	0x00000000
        /*00f0*/ 	.short	0x0007
        /*00f2*/ 	.short	0x0034
        /*00f4*/ 	.byte	0x00, 0xf0, 0x11, 0x00


	//----- nvinfo : EIATTR_KPARAM_INFO
	.align		4
.L_18409:
        /*00f8*/ 	.byte	0x04, 0x17
        /*00fa*/ 	.short	(.L_18411 - .L_18410)
.L_18410:
        /*00fc*/ 	.word	0x00000000
        /*0100*/ 	.short	0x0006
        /*0102*/ 	.short	0x0030
        /*0104*/ 	.byte	0x00, 0xf0, 0x11, 0x00


	//----- nvinfo : EIATTR_KPARAM_INFO
	.align		4
.L_18411:
        /*0108*/ 	.byte	0x04, 0x17
        /*010a*/ 	.short	(.L_18413 - .L_18412)
.L_18412:
        /*010c*/ 	.word	0x00000000
        /*0110*/ 	.short	0x0005
        /*0112*/ 	.short	0x0028
        /*0114*/ 	.byte	0x00, 0xf0, 0x21, 0x00


	//----- nvinfo : EIATTR_KPARAM_INFO
	.align		4
.L_18413:
        /*0118*/ 	.byte	0x04, 0x17
        /*011a*/ 	.short	(.L_18415 - .L_18414)
.L_18414:
        /*011c*/ 	.word	0x00000000
        /*0120*/ 	.short	0x0004
        /*0122*/ 	.short	0x0020
        /*0124*/ 	.byte	0x00, 0xf0, 0x21, 0x00


	//----- nvinfo : EIATTR_KPARAM_INFO
	.align		4
.L_18415:
        /*0128*/ 	.byte	0x04, 0x17
        /*012a*/ 	.short	(.L_18417 - .L_18416)
.L_18416:
        /*012c*/ 	.word	0x00000000
        /*0130*/ 	.short	0x0003
        /*0132*/ 	.short	0x0018
        /*0134*/ 	.byte	0x00, 0xf0, 0x21, 0x00


	//----- nvinfo : EIATTR_KPARAM_INFO
	.align		4
.L_18417:
        /*0138*/ 	.byte	0x04, 0x17
        /*013a*/ 	.short	(.L_18419 - .L_18418)
.L_18418:
        /*013c*/ 	.word	0x00000000
        /*0140*/ 	.short	0x0002
        /*0142*/ 	.short	0x0010
        /*0144*/ 	.byte	0x00, 0xf0, 0x21, 0x00


	//----- nvinfo : EIATTR_KPARAM_INFO
	.align		4
.L_18419:
        /*0148*/ 	.byte	0x04, 0x17
        /*014a*/ 	.short	(.L_18421 - .L_18420)
.L_18420:
        /*014c*/ 	.word	0x00000000
        /*0150*/ 	.short	0x0001
        /*0152*/ 	.short	0x0008
        /*0154*/ 	.byte	0x00, 0xf0, 0x21, 0x00


	//----- nvinfo : EIATTR_KPARAM_INFO
	.align		4
.L_18421:
        /*0158*/ 	.byte	0x04, 0x17
        /*015a*/ 	.short	(.L_18423 - .L_18422)
.L_18422:
        /*015c*/ 	.word	0x00000000
        /*0160*/ 	.short	0x0000
        /*0162*/ 	.short	0x0000
        /*0164*/ 	.byte	0x00, 0xf0, 0x21, 0x00


	//----- nvinfo : EIATTR_SPARSE_MMA_MASK
	.align		4
.L_18423:
        /*0168*/ 	.byte	0x03, 0x50
        /*016a*/ 	.short	0x0000


	//----- nvinfo : EIATTR_MAXREG_COUNT
	.align		4
        /*016c*/ 	.byte	0x03, 0x1b
        /*016e*/ 	.short	0x00ff


	//----- nvinfo : EIATTR_NUM_BARRIERS
	.align		4
        /*0170*/ 	.byte	0x02, 0x4c
        /*0172*/ 	.byte	0x01
	.zero		1


	//----- nvinfo : EIATTR_EXTERNS
	.align		4
        /*0174*/ 	.byte	0x04, 0x0f
        /*0176*/ 	.short	(.L_18425 - .L_18424)


	//   ....[0]....
	.align		4
.L_18424:
        /*0178*/ 	.word	index@(__assertfail)


	//----- nvinfo : EIATTR_MERCURY_ISA_VERSION
	.align		4
.L_18425:
        /*017c*/ 	.byte	0x03, 0x5f
        /*017e*/ 	.short	0x0101


	//----- nvinfo : EIATTR_COOP_GROUP_MASK_REGIDS
	.align		4
        /*0180*/ 	.byte	0x04, 0x29
        /*0182*/ 	.short	(.L_18427 - .L_18426)


	//   ....[0]....
.L_18426:
        /*0184*/ 	.word	0xffffffff


	//   ....[1]....
        /*0188*/ 	.word	0xffffffff


	//   ....[2]....
        /*018c*/ 	.word	0xffffffff


	//   ....[3]....
        /*0190*/ 	.word	0xffffffff


	//   ....[4]....
        /*0194*/ 	.word	0xffffffff


	//   ....[5]....
        /*0198*/ 	.word	0xffffffff


	//   ....[6]....
        /*019c*/ 	.word	0xffffffff


	//   ....[7]....
        /*01a0*/ 	.word	0xffffffff


	//   ....[8]....
        /*01a4*/ 	.word	0xffffffff


	//   ....[9]....
        /*01a8*/ 	.word	0xffffffff


	//   ....[10]....
        /*01ac*/ 	.word	0xffffffff


	//   ....[11]....
        /*01b0*/ 	.word	0xffffffff


	//   ....[12]....
        /*01b4*/ 	.word	0xffffffff


	//   ....[13]....
        /*01b8*/ 	.word	0xffffffff


	//   ....[14]....
        /*01bc*/ 	.word	0xffffffff


	//   ....[15]....
        /*01c0*/ 	.word	0x0500000f


	//   ....[16]....
        /*01c4*/ 	.word	0x0500000f


	//   ....[17]....
        /*01c8*/ 	.word	0x0500000f


	//   ....[18]....
        /*01cc*/ 	.word	0x0500000f


	//   ....[19]....
        /*01d0*/ 	.word	0x0500000f


	//   ....[20]....
        /*01d4*/ 	.word	0x0500000f


	//   ....[21]....
        /*01d8*/ 	.word	0x0500000f


	//   ....[22]....
        /*01dc*/ 	.word	0x0500000f


	//   ....[23]....
        /*01e0*/ 	.word	0x0500000f


	//   ....[24]....
        /*01e4*/ 	.word	0x0500000f


	//   ....[25]....
        /*01e8*/ 	.word	0x0500000f


	//   ....[26]....
        /*01ec*/ 	.word	0x0500000f


	//----- nvinfo : EIATTR_COOP_GROUP_INSTR_OFFSETS
	.align		4
.L_18427:
        /*01f0*/ 	.byte	0x04, 0x28
        /*01f2*/ 	.short	(.L_18429 - .L_18428)


	//   ....[0]....
.L_18428:
        /*01f4*/ 	.word	0x00000c80


	//   ....[1]....
        /*01f8*/ 	.word	0x00000cb0


	//   ....[2]....
        /*01fc*/ 	.word	0x00000cd0


	//   ....[3]....
        /*0200*/ 	.word	0x00000cf0


	//   ....[4]....
        /*0204*/ 	.word	0x00000e10


	//   ....[5]....
        /*0208*/ 	.word	0x00000e30


	//   ....[6]....
        /*020c*/ 	.word	0x00000e60


	//   ....[7]....
        /*0210*/ 	.word	0x00001d10


	//   ....[8]....
        /*0214*/ 	.word	0x00001d40


	//   ....[9]....
        /*0218*/ 	.word	0x00001d70


	//   ....[10]....
        /*021c*/ 	.word	0x00001e00


	//   ....[11]....
        /*0220*/ 	.word	0x00001e60


	//   ....[12]....
        /*0224*/ 	.word	0x00001eb0


	//   ....[13]....
        /*0228*/ 	.word	0x00001ed0


	//   ....[14]....
        /*022c*/ 	.word	0x00001ef0


	//   ....[15]....
        /*0230*/ 	.word	0x00003bf0


	//   ....[16]....
        /*0234*/ 	.word	0x00003c50


	//   ....[17]....
        /*0238*/ 	.word	0x00003cb0


	//   ....[18]....
        /*023c*/ 	.word	0x00003d10


	//   ....[19]....
        /*0240*/ 	.word	0x00003d90


	//   ....[20]....
        /*0244*/ 	.word	0x00003dd0


	//   ....[21]....
        /*0248*/ 	.word	0x00003e20


	//   ....[22]....
        /*024c*/ 	.word	0x00003e70


	//   ....[23]....
        /*0250*/ 	.word	0x00003ec0


	//   ....[24]....
        /*0254*/ 	.word	0x00003f10


	//   ....[25]....
        /*0258*/ 	.word	0x00003f60


	//   ....[26]....
        /*025c*/ 	.word	0x00003fb0


	//----- nvinfo : EIATTR_SYSCALL_OFFSETS
	.align		4
.L_18429:
        /*0260*/ 	.byte	0x04, 0x46
        /*0262*/ 	.short	(.L_18431 - .L_18430)


	//   ....[0]....
.L_18430:
        /*0264*/ 	.word	0x00003a80


	//   ....[1]....
        /*0268*/ 	.word	0x00003b80


	//----- nvinfo : EIATTR_EXIT_INSTR_OFFSETS
	.align		4
.L_18431:
        /*026c*/ 	.byte	0x04, 0x1c
        /*026e*/ 	.short	(.L_18433 - .L_18432)


	//   ....[0]....
.L_18432:
        /*0270*/ 	.word	0x00000090


	//   ....[1]....
        /*0274*/ 	.word	0x000034d0


	//   ....[2]....
        /*0278*/ 	.word	0x000038f0


	//   ....[3]....
        /*027c*/ 	.word	0x00003980


	//   ....[4]....
        /*0280*/ 	.word	0x00003b90


	//----- nvinfo : EIATTR_CRS_STACK_SIZE
	.align		4
.L_18433:
        /*0284*/ 	.byte	0x04, 0x1e
        /*0286*/ 	.short	(.L_18435 - .L_18434)
.L_18434:
        /*0288*/ 	.word	0x00000000


	//----- nvinfo : EIATTR_CBANK_PARAM_SIZE
	.align		4
.L_18435:
        /*028c*/ 	.byte	0x03, 0x19
        /*028e*/ 	.short	0x008c


	//----- nvinfo : EIATTR_PARAM_CBANK
	.align		4
        /*0290*/ 	.byte	0x04, 0x0a
        /*0292*/ 	.short	(.L_18437 - .L_18436)
	.align		4
.L_18436:
        /*0294*/ 	.word	index@(.nv.constant0._ZN4vllm25paged_attention_v2_kernelIthLi120ELi16ELi128ELNS_18Fp8KVCacheDataTypeE1ELb1ELi512EEEvPfS2_PT_PKS3_PKT0_S9_ifPKiSB_iPKfiiiSD_SD_iiiii)
        /*0298*/ 	.short	0x0210
        /*029a*/ 	.short	0x008c


	//----- nvinfo : EIATTR_SW_WAR
	.align		4
.L_18437:
        /*029c*/ 	.byte	0x04, 0x36
        /*029e*/ 	.short	(.L_18439 - .L_18438)
.L_18438:
        /*02a0*/ 	.word	0x00000008
.L_18439:


//--------------------- .nv.info._ZN4vllm25paged_attention_v2_kernelIthLi112ELi16ELi128ELNS_18Fp8KVCacheDataTypeE1ELb1ELi512EEEvPfS2_PT_PKS3_PKT0_S9_ifPKiSB_iPKfiiiSD_SD_iiiii --------------------------
	.section	.nv.info._ZN4vllm25paged_attention_v2_kernelIthLi112ELi16ELi128ELNS_18Fp8KVCacheDataTypeE1ELb1ELi512EEEvPfS2_PT_PKS3_PKT0_S9_ifPKiSB_iPKfiiiSD_SD_iiiii,"",@"SHT_CUDA_INFO"
	.sectionflags	@""
	.align	4


	//----- nvinfo : EIATTR_CUDA_API_VERSION
	.align		4
        /*0000*/ 	.byte	0x04, 0x37
        /*0002*/ 	.short	(.L_18441 - .L_18440)
.L_18440:
        /*0004*/ 	.word	0x00000082


	//----- nvinfo : EIATTR_KPARAM_INFO
	.align		4
.L_18441:
        /*0008*/ 	.byte	0x04, 0x17
        /*000a*/ 	.short	(.L_18443 - .L_18442)
.L_18442:
        /*000c*/ 	.word	0x00000000
        /*0010*/ 	.short	0x0015
        /*0012*/ 	.short	0x0088
        /*0014*/ 	.byte	0x00, 0xf0, 0x11, 0x00


	//----- nvinfo : EIATTR_KPARAM_INFO
	.align		4
.L_18443:
        /*0018*/ 	.byte	0x04, 0x17
        /*001a*/ 	.short	(.L_18445 - .L_18444)
.L_18444:
        /*001c*/ 	.word	0x00000000
        /*0020*/ 	.short	0x0014
        /*0022*/ 	.short	0x0084
        /*0024*/ 	.byte	0x00, 0xf0, 0x11, 0x00


	//----- nvinfo : EIATTR_KPARAM_INFO
	.align		4
.L_18445:
        /*0028*/ 	.byte	0x04, 0x17
        /*002a*/ 	.short	(.L_18447 - .L_18446)
.L_18446:
        /*002c*/ 	.word	0x00000000
        /*0030*/ 	.short	0x0013
        /*0032*/ 	.short	0x0080
        /*0034*/ 	.byte	0x00, 0xf0, 0x11, 0x00


	//----- nvinfo : EIATTR_KPARAM_INFO
	.align		4
.L_18447:
        /*0038*/ 	.byte	0x04, 0x17
        /*003a*/ 	.short	(.L_18449 - .L_18448)
.L_18448:
        /*003c*/ 	.word	0x00000000
        /*0040*/ 	.short	0x0012
        /*0042*/ 	.short	0x007c
        /*0044*/ 	.byte	0x00, 0xf0, 0x11, 0x00


	//----- nvinfo : EIATTR_KPARAM_INFO
	.align		4
.L_18449:
        /*0048*/ 	.byte	0x04, 0x17
        /*004a*/ 	.short	(.L_18451 - .L_18450)
.L_18450:
        /*004c*/ 	.word	0x00000000
        /*0050*/ 	.short	0x0011
        /*0052*/ 	.short	0x0078
        /*0054*/ 	.byte	0x00, 0xf0, 0x11, 0x00


	//----- nvinfo : EIATTR_KPARAM_INFO
	.align		4
.L_18451:
        /*0058*/ 	.byte	0x04, 0x17
        /*005a*/ 	.short	(.L_18453 - .L_18452)
.L_18452:
        /*005c*/ 	.word	0x00000000
        /*0060*/ 	.short	0x0010
        /*0062*/ 	.short	0x0070
        /*0064*/ 	.byte	0x00, 0xf0, 0x21, 0x00


	//----- nvinfo : EIATTR_KPARAM_INFO
	.align		4
.L_18453:
        /*0068*/ 	.byte	0x04, 0x17
        /*006a*/ 	.short	(.L_18455 - .L_18454)
.L_18454:
        /*006c*/ 	.word	0x00000000
        /*0070*/ 	.short	0x000f
        /*0072*/ 	.short	0x0068
        /*0074*/ 	.byte	0x00, 0xf0, 0x21, 0x00


	//----- nvinfo : EIATTR_KPARAM_INFO
	.align		4
.L_18455:
        /*0078*/ 	.byte	0x04, 0x17
        /*007a*/ 	.short	(.L_18457 - .L_18456)
.L_18456:
        /*007c*/ 	.word	0x00000000
        /*0080*/ 	.short	0x000e
        /*0082*/ 	.short	0x0060
        /*0084*/ 	.byte	0x00, 0xf0, 0x11, 0x00


	//----- nvinfo : EIATTR_KPARAM_INFO
	.align		4
.L_18457:
        /*0088*/ 	.byte	0x04, 0x17
        /*008a*/ 	.short	(.L_18459 - .L_18458)
.L_18458:
        /*008c*/ 	.word	0x00000000
        /*0090*/ 	.short	0x000d
        /*0092*/ 	.short	0x005c
        /*0094*/ 	.byte	0x00, 0xf0, 0x11, 0x00


	//----- nvinfo : EIATTR_KPARAM_INFO
	.align		4
.L_18459:
        /*0098*/ 	.byte	0x04, 0x17
        /*009a*/ 	.short	(.L_18461 - .L_18460)
.L_18460:
        /*009c*/ 	.word	0x00000000
        /*00a0*/ 	.short	0x000c
        /*00a2*/ 	.short	0x0058
        /*00a4*/ 	.byte	0x00, 0xf0, 0x11, 0x00


	//----- nvinfo : EIATTR_KPARAM_INFO
	.align		4
.L_18461:
        /*00a8*/ 	.byte	0x04, 0x17
        /*00aa*/ 	.short	(.L_18463 - .L_18462)
.L_18462:
        /*00ac*/ 	.word	0x00000000
        /*00b0*/ 	.short	0x000b
        /*00b2*/ 	.short	0x0050
        /*00b4*/ 	.byte	0x00, 0xf0, 0x21, 0x00


	//----- nvinfo : EIATTR_KPARAM_INFO
	.align		4
.L_18463:
        /*00b8*/ 	.byte	0x04, 0x17
        /*00ba*/ 	.short	(.L_18465 - .L_18464)
.L_18464:
        /*00bc*/ 	.word	0x00000000
        /*00c0*/ 	.short	0x000a
        /*00c2*/ 	.short	0x0048
        /*00c4*/ 	.byte	0x00, 0xf0, 0x11, 0x00


	//----- nvinfo : EIATTR_KPARAM_INFO
	.align		4
.L_18465:
        /*00c8*/ 	.byte	0x04, 0x17
        /*00ca*/ 	.short	(.L_18467 - .L_18466)
.L_18466:
        /*00cc*/ 	.word	0x00000000
        /*00d0*/ 	.short	0x0009
        /*00d2*/ 	.short	0x0040
        /*00d4*/ 	.byte	0x00, 0xf0, 0x21, 0x00


	//----- nvinfo : EIATTR_KPARAM_INFO
	.align		4
.L_18467:
        /*00d8*/ 	.byte	0x04, 0x17
        /*00da*/ 	.short	(.L_18469 - .L_18468)
.L_18468:
        /*00dc*/ 	.word	0x00000000
        /*00e0*/ 	.short	0x0008
        /*00e2*/ 	.short	0x0038
        /*00e4*/ 	.byte	0x00, 0xf0, 0x21, 0x00


	//----- nvinfo : EIATTR_KPARAM_INFO
	.align		4
.L_18469:
        /*00e8*/ 	.byte	0x04, 0x17
        /*00ea*/ 	.short	(.L_18471 - .L_18470)
.L_18470:
        /*00ec*/ 	.word	0x00000000
        /*00f0*/ 	.short	0x0007
        /*00f2*/ 	.short	0x0034
        /*00f4*/ 	.byte	0x00, 0xf0, 0x11, 0x00


	//----- nvinfo : EIATTR_KPARAM_INFO
	.align		4
.L_18471:
        /*00f8*/ 	.byte	0x04, 0x17
        /*00fa*/ 	.short	(.L_18473 - .L_18472)
.L_18472:
        /*00fc*/ 	.word	0x00000000
        /*0100*/ 	.short	0x0006
        /*0102*/ 	.short	0x0030
        /*0104*/ 	.byte	0x00, 0xf0, 0x11, 0x00


	//----- nvinfo : EIATTR_KPARAM_INFO
	.align		4
.L_18473:
        /*0108*/ 	.byte	0x04, 0x17
        /*010a*/ 	.short	(.L_18475 - .L_18474)
.L_18474:
        /*010c*/ 	.word	0x00000000
        /*0110*/ 	.short	0x0005
        /*0112*/ 	.short	0x0028
        /*0114*/ 	.byte	0x00, 0xf0, 0x21, 0x00


	//----- nvinfo : EIATTR_KPARAM_INFO
	.align		4
.L_18475:
        /*0118*/ 	.byte	0x04, 0x17
        /*011a*/ 	.short	(.L_18477 - .L_18476)
.L_18476:
        /*011c*/ 	.word	0x00000000
        /*0120*/ 	.short	0x0004
        /*0122*/ 	.short	0x0020
        /*0124*/ 	.byte	0x00, 0xf0, 0x21, 0x00


	//----- nvinfo : EIATTR_KPARAM_INFO
	.align		4
.L_18477:
        /*0128*/ 	.byte	0x04, 0x17
        /*012a*/ 	.short	(.L_18479 - .L_18478)
.L_18478:
        /*012c*/ 	.word	0x00000000
        /*0130*/ 	.short	0x0003
        /*0132*/ 	.short	0x0018
        /*0134*/ 	.byte	0x00, 0xf0, 0x21, 0x00


	//----- nvinfo : EIATTR_KPARAM_INFO
	.align		4
.L_18479:
        /*0138*/ 	.byte	0x04, 0x17
        /*013a*/ 	.short	(.L_18481 - .L_18480)
.L_18480:
        /*013c*/ 	.word	0x00000000
        /*0140*/ 	.short	0x0002
        /*0142*/ 	.short	0x0010
        /*0144*/ 	.byte	0x00, 0xf0, 0x21, 0x00


	//----- nvinfo : EIATTR_KPARAM_INFO
	.align		4
.L_18481:
        /*0148*/ 	.byte	0x04, 0x17
        /*014a*/ 	.short	(.L_18483 - .L_18482)
.L_18482:
        /*014c*/ 	.word	0x00000000
        /*0150*/ 	.short	0x0001
        /*0152*/ 	.short	0x0008
        /*0154*/ 	.byte	0x00, 0xf0, 0x21, 0x00


	//----- nvinfo : EIATTR_KPARAM_INFO
	.align		4
.L_18483:
        /*0158*/ 	.byte	0x04, 0x17
        /*015a*/ 	.short	(.L_18485 - .L_18484)
.L_18484:
        /*015c*/ 	.word	0x00000000
        /*0160*/ 	.short	0x0000
        /*0162*/ 	.short	0x0000
        /*0164*/ 	.byte	0x00, 0xf0, 0x21, 0x00


	//----- nvinfo : EIATTR_SPARSE_MMA_MASK
	.align		4
.L_18485:
        /*0168*/ 	.byte	0x03, 0x50
        /*016a*/ 	.short	0x0000


	//----- nvinfo : EIATTR_MAXREG_COUNT
	.align		4
        /*016c*/ 	.byte	0x03, 0x1b
        /*016e*/ 	.short	0x00ff


	//----- nvinfo : EIATTR_NUM_BARRIERS
	.align		4
        /*0170*/ 	.byte	0x02, 0x4c
        /*0172*/ 	.byte	0x01
	.zero		1


	//----- nvinfo : EIATTR_EXTERNS
	.align		4
        /*0174*/ 	.byte	0x04, 0x0f
        /*0176*/ 	.short	(.L_18487 - .L_18486)


	//   ....[0]....
	.align		4
.L_18486:
        /*0178*/ 	.word	index@(__assertfail)


	//----- nvinfo : EIATTR_MERCURY_ISA_VERSION
	.align		4
.L_18487:
        /*017c*/ 	.byte	0x03, 0x5f
        /*017e*/ 	.short	0x0101


	//----- nvinfo : EIATTR_COOP_GROUP_MASK_REGIDS
	.align		4
        /*0180*/ 	.byte	0x04, 0x29
        /*0182*/ 	.short	(.L_18489 - .L_18488)


	//   ....[0]....
.L_18488:
        /*0184*/ 	.word	0xffffffff


	//   ....[1]....
        /*0188*/ 	.word	0xffffffff


	//   ....[2]....
        /*018c*/ 	.word	0xffffffff


	//   ....[3]....
        /*0190*/ 	.word	0xffffffff


	//   ....[4]....
        /*0194*/ 	.word	0xffffffff


	//   ....[5]....
        /*0198*/ 	.word	0xffffffff


	//   ....[6]....
        /*019c*/ 	.word	0xffffffff


	//   ....[7]....
        /*01a0*/ 	.word	0xffffffff


	//   ....[8]....
        /*01a4*/ 	.word	0xffffffff


	//   ....[9]....
        /*01a8*/ 	.word	0xffffffff


	//   ....[10]....
        /*01ac*/ 	.word	0xffffffff


	//   ....[11]....
        /*01b0*/ 	.word	0xffffffff


	//   ....[12]....
        /*01b4*/ 	.word	0xffffffff


	//   ....[13]....
        /*01b8*/ 	.word	0xffffffff


	//   ....[14]....
        /*01bc*/ 	.word	0xffffffff


	//   ....[15]....
        /*01c0*/ 	.word	0x0500000f


	//   ....[16]....
        /*01c4*/ 	.word	0x0500000f


	//   ....[17]....
        /*01c8*/ 	.word	0x0500000f


	//   ....[18]....
        /*01cc*/ 	.word	0x0500000f


	//   ....[19]....
        /*01d0*/ 	.word	0x0500000f


	//   ....[20]....
        /*01d4*/ 	.word	0x0500000f


	//   ....[21]....
        /*01d8*/ 	.word	0x0500000f


	//   ....[22]....
        /*01dc*/ 	.word	0x0500000f


	//   ....[23]....
        /*01e0*/ 	.word	0x0500000f


	//   ....[24]....
        /*01e4*/ 	.word	0x0500000f


	//   ....[25]....
        /*01e8*/ 	.word	0x0500000f


	//----- nvinfo : EIATTR_COOP_GROUP_INSTR_OFFSETS
	.align		4
.L_18489:
        /*01ec*/ 	.byte	0x04, 0x28
        /*01ee*/ 	.short	(.L_18491 - .L_18490)


	//   ....[0]....
.L_18490:
        /*01f0*/ 	.word	0x00000c70


	//   ....[1]....
        /*01f4*/ 	.word	0x00000ca0


	//   ....[2]....
        /*01f8*/ 	.word	0x00000cc0


	//   ....[3]....
        /*01fc*/ 	.word	0x00000ce0


	//   ....[4]....
        /*0200*/ 	.word	0x00000e00


	//   ....[5]....
        /*0204*/ 	.word	0x00000e20


	//   ....[6]....
        /*0208*/ 	.word	0x00000e50


	//   ....[7]....
        /*020c*/ 	.word	0x00001d00


	//   ....[8]....
        /*0210*/ 	.word	0x00001d30


	//   ....[9]....
        /*0214*/ 	.word	0x00001d60


	//   ....[10]....
        /*0218*/ 	.word	0x00001de0


	//   ....[11]....
        /*021c*/ 	.word	0x00001e50


	//   ....[12]....
        /*0220*/ 	.word	0x00001ea0


	//   ....[13]....
        /*0224*/ 	.word	0x00001ec0


	//   ....[14]....
        /*0228*/ 	.word	0x00001ee0


	//   ....[15]....
        /*022c*/ 	.word	0x00003900


	//   ....[16]....
        /*0230*/ 	.word	0x00003960


	//   ....[17]....
        /*0234*/ 	.word	0x000039c0


	//   ....[18]....
        /*0238*/ 	.word	0x00003a20


	//   ....[19]....
        /*023c*/ 	.word	0x00003aa0


	//   ....[20]....
        /*0240*/ 	.word	0x00003ae0


	//   ....[21]....
        /*0244*/ 	.word	0x00003b30


	//   ....[22]....
        /*0248*/ 	.word	0x00003b80


	//   ....[23]....
        /*024c*/ 	.word	0x00003bd0


	//   ....[24]....
        /*0250*/ 	.word	0x00003c20


	//   ....[25]....
        /*0254*/ 	.word	0x00003c70


	//----- nvinfo : EIATTR_SYSCALL_OFFSETS
	.align		4
.L_18491:
        /*0258*/ 	.byte	0x04, 0x46
        /*025a*/ 	.short	(.L_18493 - .L_18492)


	//   ....[0]....
.L_18492:
        /*025c*/ 	.word	0x00003790


	//   ....[1]....
        /*0260*/ 	.word	0x00003890


	//----- nvinfo : EIATTR_EXIT_INSTR_OFFSETS
	.align		4
.L_18493:
        /*0264*/ 	.byte	0x04, 0x1c
        /*0266*/ 	.short	(.L_18495 - .L_18494)


	//   ....[0]....
.L_18494:
        /*0268*/ 	.word	0x00000090


	//   ....[1]....
        /*026c*/ 	.word	0x000032c0


	//   ....[2]....
        /*0270*/ 	.word	0x00003370


	//   ....[3]....
        /*0274*/ 	.word	0x00003690


	//   ....[4]....
        /*0278*/ 	.word	0x000038a0


	//----- nvinfo : EIATTR_CRS_STACK_SIZE
	.align		4
.L_18495:
        /*027c*/ 	.byte	0x04, 0x1e
        /*027e*/ 	.short	(.L_18497 - .L_18496)
.L_18496:
        /*0280*/ 	.word	0x00000000


	//----- nvinfo : EIATTR_CBANK_PARAM_SIZE
	.align		4
.L_18497:
        /*0284*/ 	.byte	0x03, 0x19
        /*0286*/ 	.short	0x008c


	//----- nvinfo : EIATTR_PARAM_CBANK
	.align		4
        /*0288*/ 	.byte	0x04, 0x0a
        /*028a*/ 	.short	(.L_18499 - .L_18498)
	.align		4
.L_18498:
        /*028c*/ 	.word	index@(.nv.constant0._ZN4vllm25paged_attention_v2_kernelIthLi112ELi16ELi128ELNS_18Fp8KVCacheDataTypeE1ELb1ELi512EEEvPfS2_PT_PKS3_PKT0_S9_ifPKiSB_iPKfiiiSD_SD_iiiii)
        /*0290*/ 	.short	0x0210
        /*0292*/ 	.short	0x008c


	//----- nvinfo : EIATTR_SW_WAR
	.align		4
.L_18499:
        /*0294*/ 	.byte	0x04, 0x36
        /*0296*/ 	.short	(.L_18501 - .L_18500)
.L_18500:
        /*0298*/ 	.word	0x00000008
.L_18501:


//--------------------- .nv.info._ZN4vllm25paged_attention_v2_kernelIthLi96ELi16ELi128ELNS_18Fp8KVCacheDataTypeE1ELb1ELi512EEEvPfS2_PT_PKS3_PKT0_S9_ifPKiSB_iPKfiiiSD_SD_iiiii --------------------------
	.section	.nv.info._ZN4vllm25paged_attention_v2_kernelIthLi96ELi16ELi128ELNS_18Fp8KVCacheDataTypeE1ELb1ELi512EEEvPfS2_PT_PKS3_PKT0_S9_ifPKiSB_iPKfiiiSD_SD_iiiii,"",@"SHT_CUDA_INFO"
	.sectionflags	@""
	.align	4


	//----- nvinfo : EIATTR_CUDA_API_VERSION
	.align		4
        /*0000*/ 	.byte	0x04, 0x37
        /*0002*/ 	.short	(.L_18503 - .L_18502)
.L_18502:
        /*0004*/ 	.word	0x00000082


	//----- nvinfo : EIATTR_KPARAM_INFO
	.align		4
.L_18503:
        /*0008*/ 	.byte	0x04, 0x17
        /*000a*/ 	.short	(.L_18505 - .L_18504)
.L_18504:
        /*000c*/ 	.word	0x00000000
        /*0010*/ 	.short	0x0015
        /*0012*/ 	.short	0x0088
        /*0014*/ 	.byte	0x00, 0xf0, 0x11, 0x00


	//----- nvinfo : EIATTR_KPARAM_INFO
	.align		4
.L_18505:
        /*0018*/ 	.byte	0x04, 0x17
        /*001a*/ 	.short	(.L_18507 - .L_18506)
.L_18506:
        /*001c*/ 	.word	0x00000000
        /*0020*/ 	.short	0x0014
        /*0022*/ 	.short	0x0084
        /*0024*/ 	.byte	0x00, 0xf0, 0x11, 0x00


	//----- nvinfo : EIATTR_KPARAM_INFO
	.align		4
.L_18507:
        /*0028*/ 	.byte	0x04, 0x17
        /*002a*/ 	.short	(.L_18509 - .L_18508)
.L_18508:
        /*002c*/ 	.word	0x00000000
        /*0030*/ 	.short	0x0013
        /*0032*/ 	.short	0x0080
        /*0034*/ 	.byte	0x00, 0xf0, 0x11, 0x00


	//----- nvinfo : EIATTR_KPARAM_INFO
	.align		4
.L_18509:
        /*0038*/ 	.byte	0x04, 0x17
        /*003a*/ 	.short	(.L_18511 - .L_18510)
.L_18510:
        /*003c*/ 	.word	0x00000000
        /*0040*/ 	.short	0x0012
        /*0042*/ 	.short	0x007c
        /*0044*/ 	.byte	0x00, 0xf0, 0x11, 0x00


	//----- nvinfo : EIATTR_KPARAM_INFO
	.align		4
.L_18511:
        /*0048*/ 	.byte	0x04, 0x17
        /*004a*/ 	.short	(.L_18513 - .L_18512)
.L_18512:
        /*004c*/ 	.word	0x00000000
        /*0050*/ 	.short	0x0011
        /*0052*/ 	.short	0x0078
        /*0054*/ 	.byte	0x00, 0xf0, 0x11, 0x00


	//----- nvinfo : EIATTR_KPARAM_INFO
	.align		4
.L_18513:
        /*0058*/ 	.byte	0x04, 0x17
        /*005a*/ 	.short	(.L_18515 - .L_18514)
.L_18514:
        /*005c*/ 	.word	0x00000000
        /*0060*/ 	.short	0x0010
        /*0062*/ 	.short	0x0070
        /*0064*/ 	.byte	0x00, 0xf0, 0x21, 0x00


	//----- nvinfo : EIATTR_KPARAM_INFO
	.align		4
.L_18515:
        /*0068*/ 	.byte	0x04, 0x17
        /*006a*/ 	.short	(.L_18517 - .L_18516)
.L_18516:
        /*006c*/ 	.word	0x00000000
        /*0070*/ 	.short	0x000f
        /*0072*/ 	.short	0x0068
        /*0074*/ 	.byte	0x00, 0xf0, 0x21, 0x00


	//----- nvinfo : EIATTR_KPARAM_INFO
	.align		4
.L_18517:
        /*0078*/ 	.byte	0x04, 0x17
        /*007a*/ 	.short	(.L_18519 - .L_18518)
.L_18518:
        /*007c*/ 	.word	0x00000000
        /*0080*/ 	.short	0x000e
        /*0082*/ 	.short	0x0060
        /*0084*/ 	.byte	0x00, 0xf0, 0x11, 0x00


	//----- nvinfo : EIATTR_KPARAM_INFO
	.align		4
.L_18519:
        /*0088*/ 	.byte	0x04, 0x17
        /*008a*/ 	.short	(.L_18521 - .L_18520)
.L_18520:
        /*008c*/ 	.word	0x00000000
        /*0090*/ 	.short	0x000d
        /*0092*/ 	.short	0x005c
        /*0094*/ 	.byte	0x00, 0xf0, 0x11, 0x00


	//----- nvinfo : EIATTR_KPARAM_INFO
	.align		4
.L_18521:
        /*0098*/ 	.byte	0x04, 0x17
        /*009a*/ 	.short	(.L_18523 - .L_18522)
.L_18522:
        /*009c*/ 	.word	0x00000000
        /*00a0*/ 	.short	0x000c
        /*00a2*/ 	.short	0x0058
        /*00a4*/ 	.byte	0x00, 0xf0, 0x11, 0x00


	//----- nvinfo : EIATTR_KPARAM_INFO
	.align		4
.L_18523:
        /*00a8*/ 	.byte	0x04, 0x17
        /*00aa*/ 	.short	(.L_18525 - .L_18524)
.L_18524:
        /*00ac*/ 	.word	0x00000000
        /*00b0*/ 	.short	0x000b
        /*00b2*/ 	.short	0x0050
        /*00b4*/ 	.byte	0x00, 0xf0, 0x21, 0x00


	//----- nvinfo : EIATTR_KPARAM_INFO
	.align		4
.L_18525:
        /*00b8*/ 	.byte	0x04, 0x17
        /*00ba*/ 	.short	(.L_18527 - .L_18526)
.L_18526:
        /*00bc*/ 	.word	0x00000000
        /*00c0*/ 	.short	0x000a
        /*00c2*/ 	.short	0x0048
        /*00c4*/ 	.byte	0x00, 0xf0, 0x11, 0x00


	//----- nvinfo : EIATTR_KPARAM_INFO
	.align		4
.L_18527:
        /*00c8*/ 	.byte	0x04, 0x17
        /*00ca*/ 	.short	(.L_18529 - .L_18528)
.L_18528:
        /*00cc*/ 	.word	0x00000000
        /*00d0*/ 	.short	0x0009
        /*00d2*/ 	.short	0x0040
        /*00d4*/ 	.byte	0x00, 0xf0, 0x21, 0x00


	//----- nvinfo : EIATTR_KPARAM_INFO
	.align		4
.L_18529:
        /*00d8*/ 	.byte	0x04, 0x17
        /*00da*/ 	.short	(.L_18531 - .L_18530)
.L_18530:
        /*00dc*/ 	.word	0x00000000
        /*00e0*/ 	.short	0x0008
        /*00e2*/ 	.short	0x0038
        /*00e4*/ 	.byte	0x00, 0xf0, 0x21, 0x00


	//----- nvinfo : EIATTR_KPARAM_INFO
	.align		4
.L_18531:
        /*00e8*/ 	.byte	0x04, 0x17
        /*00ea*/ 	.short	(.L_18533 - .L_18532)
.L_18532:
        /*00ec*/ 	.word	0x00000000
        /*00f0*/ 	.short	0x0007
        /*00f2*/ 	.short	0x0034
        /*00f4*/ 	.byte	0x00, 0xf0, 0x11, 0x00


	//----- nvinfo : EIATTR_KPARAM_INFO
	.align		4
.L_18533:
        /*00f8*/ 	.byte	0x04, 0x17
        /*00fa*/ 	.short	(.L_18535 - .L_18534)
.L_18534:
        /*00fc*/ 	.word	0x00000000
        /*0100*/ 	.short	0x0006
        /*0102*/ 	.short	0x0030
        /*0104*/ 	.byte	0x00, 0xf0, 0x11, 0x00


	//----- nvinfo : EIATTR_KPARAM_INFO
	.align		4
.L_18535:
        /*0108*/ 	.byte	0x04, 0x17
        /*010a*/ 	.short	(.L_18537 - .L_18536)
.L_18536:
        /*010c*/ 	.word	0x00000000
        /*0110*/ 	.short	0x0005
        /*0112*/ 	.short	0x0028
        /*0114*/ 	.byte	0x00, 0xf0, 0x21, 0x00


	//----- nvinfo : EIATTR_KPARAM_INFO
	.align		4
.L_18537:
        /*0118*/ 	.byte	0x04, 0x17
        /*011a*/ 	.short	(.L_18539 - .L_18538)
.L_18538:
        /*011c*/ 	.word	0x00000000
        /*0120*/ 	.short	0x0004
        /*0122*/ 	.short	0x0020
        /*0124*/ 	.byte	0x00, 0xf0, 0x21, 0x00


	//----- nvinfo : EIATTR_KPARAM_INFO
	.align		4
.L_18539:
        /*0128*/ 	.byte	0x04, 0x17
        /*012a*/ 	.short	(.L_18541 - .L_18540)
.L_18540:
        /*012c*/ 	.word	0x00000000
        /*0130*/ 	.short	0x0003
        /*0132*/ 	.short	0x0018
        /*0134*/ 	.byte	0x00, 0xf0, 0x21, 0x00


	//----- nvinfo : EIATTR_KPARAM_INFO
	.align		4
.L_18541:
        /*0138*/ 	.byte	0x04, 0x17
        /*013a*/ 	.short	(.L_18543 - .L_18542)
.L_18542:
        /*013c*/ 	.word	0x00000000
        /*0140*/ 	.short	0x0002
        /*0142*/ 	.short	0x0010
        /*0144*/ 	.byte	0x00, 0xf0, 0x21, 0x00


	//----- nvinfo : EIATTR_KPARAM_INFO
	.align		4
.L_18543:
        /*0148*/ 	.byte	0x04, 0x17
        /*014a*/ 	.short	(.L_18545 - .L_18544)
.L_18544:
        /*014c*/ 	.word	0x00000000
        /*0150*/ 	.short	0x0001
        /*0152*/ 	.short	0x0008
        /*0154*/ 	.byte	0x00, 0xf0, 0x21, 0x00


	//----- nvinfo : EIATTR_KPARAM_INFO
	.align		4
.L_18545:
        /*0158*/ 	.byte	0x04, 0x17
        /*015a*/ 	.short	(.L_18547 - .L_18546)
.L_18546:
        /*015c*/ 	.word	0x00000000
        /*0160*/ 	.short	0x0000
        /*0162*/ 	.short	0x0000
        /*0164*/ 	.byte	0x00, 0xf0, 0x21, 0x00


	//----- nvinfo : EIATTR_SPARSE_MMA_MASK
	.align		4
.L_18547:
        /*0168*/ 	.byte	0x03, 0x50
        /*016a*/ 	.short	0x0000


	//----- nvinfo : EIATTR_MAXREG_COUNT
	.align		4
        /*016c*/ 	.byte	0x03, 0x1b
        /*016e*/ 	.short	0x00ff


	//----- nvinfo : EIATTR_NUM_BARRIERS
	.align		4
        /*0170*/ 	.byte	0x02, 0x4c
        /*0172*/ 	.byte	0x01
	.zero		1


	//----- nvinfo : EIATTR_EXTERNS
	.align		4
        /*0174*/ 	.byte	0x04, 0x0f
        /*0176*/ 	.short	(.L_18549 - .L_18548)


	//   ....[0]....
	.align		4
.L_18548:
        /*0178*/ 	.word	index@(__assertfail)


	//----- nvinfo : EIATTR_MERCURY_ISA_VERSION
	.align		4
.L_18549:
        /*017c*/ 	.byte	0x03, 0x5f
        /*017e*/ 	.short	0x0101


	//----- nvinfo : EIATTR_COOP_GROUP_MASK_REGIDS
	.align		4
        /*0180*/ 	.byte	0x04, 0x29
        /*0182*/ 	.short	(.L_18551 - .L_18550)


	//   ....[0]....
.L_18550:
        /*0184*/ 	.word	0xffffffff


	//   ....[1]....
        /*0188*/ 	.word	0xffffffff


	//   ....[2]....
        /*018c*/ 	.word	0xffffffff


	//   ....[3]....
        /*0190*/ 	.word	0xffffffff


	//   ....[4]....
        /*0194*/ 	.word	0xffffffff


	//   ....[5]....
        /*0198*/ 	.word	0xffffffff


	//   ....[6]....
        /*019c*/ 	.word	0xffffffff


	//   ....[7]....
        /*01a0*/ 	.word	0xffffffff


	//   ....[8]....
        /*01a4*/ 	.word	0xffffffff


	//   ....[9]....
        /*01a8*/ 	.word	0xffffffff


	//   ....[10]....
        /*01ac*/ 	.word	0xffffffff


	//   ....[11]....
        /*01b0*/ 	.word	0xffffffff


	//   ....[12]....
        /*01b4*/ 	.word	0xffffffff


	//   ....[13]....
        /*01b8*/ 	.word	0xffffffff


	//   ....[14]....
        /*01bc*/ 	.word	0xffffffff


	//   ....[15]....
        /*01c0*/ 	.word	0x0500000f


	//   ....[16]....
        /*01c4*/ 	.word	0x0500000f


	//   ....[17]....
        /*01c8*/ 	.word	0x0500000f


	//   ....[18]....
        /*01cc*/ 	.word	0x0500000f


	//   ....[19]....
        /*01d0*/ 	.word	0x0500000f


	//   ....[20]....
        /*01d4*/ 	.word	0x0500000f


	//   ....[21]....
        /*01d8*/ 	.word	0x0500000f


	//   ....[22]....
        /*01dc*/ 	.word	0x0500000f


	//   ....[23]....
        /*01e0*/ 	.word	0x0500000f


	//   ....[24]....
        /*01e4*/ 	.word	0x0500000f


	//----- nvinfo : EIATTR_COOP_GROUP_INSTR_OFFSETS
	.align		4
.L_18551:
        /*01e8*/ 	.byte	0x04, 0x28
        /*01ea*/ 	.short	(.L_18553 - .L_18552)


	//   ....[0]....
.L_18552:
        /*01ec*/ 	.word	0x00000c70


	//   ....[1]....
        /*01f0*/ 	.word	0x00000ca0


	//   ....[2]....
        /*01f4*/ 	.word	0x00000cc0


	//   ....[3]....
        /*01f8*/ 	.word	0x00000ce0


	//   ....[4]....
        /*01fc*/ 	.word	0x00000e00


	//   ....[5]....
        /*0200*/ 	.word	0x00000e20


	//   ....[6]....
        /*0204*/ 	.word	0x00000e50


	//   ....[7]....
        /*0208*/ 	.word	0x00001d00


	//   ....[8]....
        /*020c*/ 	.word	0x00001d30


	//   ....[9]....
        /*0210*/ 	.word	0x00001d60


	//   ....[10]....
        /*0214*/ 	.word	0x00001de0


	//   ....[11]....
        /*0218*/ 	.word	0x00001e50


	//   ....[12]....
        /*021c*/ 	.word	0x00001ea0


	//   ....[13]....
        /*0220*/ 	.word	0x00001ec0


	//   ....[14]....
        /*0224*/ 	.word	0x00001ee0


	//   ....[15]....
        /*0228*/ 	.word	0x00003820


	//   ....[16]....
        /*022c*/ 	.word	0x00003880


	//   ....[17]....
        /*0230*/ 	.word	0x000038e0


	//   ....[18]....
        /*0234*/ 	.word	0x00003940


	//   ....[19]....
        /*0238*/ 	.word	0x000039c0


	//   ....[20]....
        /*023c*/ 	.word	0x00003a00


	//   ....[21]....
        /*0240*/ 	.word	0x00003a50


	//   ....[22]....
        /*0244*/ 	.word	0x00003aa0


	//   ....[23]....
        /*0248*/ 	.word	0x00003af0


	//   ....[24]....
        /*024c*/ 	.word	0x00003b40


	//----- nvinfo : EIATTR_SYSCALL_OFFSETS
	.align		4
.L_18553:
        /*0250*/ 	.byte	0x04, 0x46
        /*0252*/ 	.short	(.L_18555 - .L_18554)


	//   ....[0]....
.L_18554:
        /*0254*/ 	.word	0x000036b0


	//   ....[1]....
        /*0258*/ 	.word	0x000037b0


	//----- nvinfo : EIATTR_EXIT_INSTR_OFFSETS
	.align		4
.L_18555:
        /*025c*/ 	.byte	0x04, 0x1c
        /*025e*/ 	.short	(.L_18557 - .L_18556)


	//   ....[0]....
.L_18556:
        /*0260*/ 	.word	0x00000090


	//   ....[1]....
        /*0264*/ 	.word	0x00003250


	//   ....[2]....
        /*0268*/ 	.word	0x00003300


	//   ....[3]....
        /*026c*/ 	.word	0x000035b0


	//   ....[4]....
        /*0270*/ 	.word	0x000037c0


	//----- nvinfo : EIATTR_CRS_STACK_SIZE
	.align		4
.L_18557:
        /*0274*/ 	.byte	0x04, 0x1e
        /*0276*/ 	.short	(.L_18559 - .L_18558)
.L_18558:
        /*0278*/ 	.word	0x00000000


	//----- nvinfo : EIATTR_CBANK_PARAM_SIZE
	.align		4
.L_18559:
        /*027c*/ 	.byte	0x03, 0x19
        /*027e*/ 	.short	0x008c


	//----- nvinfo : EIATTR_PARAM_CBANK
	.align		4
        /*0280*/ 	.byte	0x04, 0x0a
        /*0282*/ 	.short	(.L_18561 - .L_18560)
	.align		4
.L_18560:
        /*0284*/ 	.word	index@(.nv.constant0._ZN4vllm25paged_attention_v2_kernelIthLi96ELi16ELi128ELNS_18Fp8KVCacheDataTypeE1ELb1ELi512EEEvPfS2_PT_PKS3_PKT0_S9_ifPKiSB_iPKfiiiSD_SD_iiiii)
        /*0288*/ 	.short	0x0210
        /*028a*/ 	.short	0x008c


	//----- nvinfo : EIATTR_SW_WAR
	.align		4
.L_18561:
        /*028c*/ 	.byte	0x04, 0x36
        /*028e*/ 	.short	(.L_18563 - .L_18562)
.L_18562:
        /*0290*/ 	.word	0x00000008
.L_18563:


//--------------------- .nv.info._ZN4vllm25paged_attention_v2_kernelIthLi80ELi16ELi128ELNS_18Fp8KVCacheDataTypeE1ELb1ELi512EEEvPfS2_PT_PKS3_PKT0_S9_ifPKiSB_iPKfiiiSD_SD_iiiii --------------------------
	.section	.nv.info._ZN4vllm25paged_attention_v2_kernelIthLi80ELi16ELi128ELNS_18Fp8KVCacheDataTypeE1ELb1ELi512EEEvPfS2_PT_PKS3_PKT0_S9_ifPKiSB_iPKfiiiSD_SD_iiiii,"",@"SHT_CUDA_INFO"
	.sectionflags	@""
	.align	4


	//----- nvinfo : EIATTR_CUDA_API_VERSION
	.align		4
        /*0000*/ 	.byte	0x04, 0x37
        /*0002*/ 	.short	(.L_18565 - .L_18564)
.L_18564:
        /*0004*/ 	.word	0x00000082


	//----- nvinfo : EIATTR_KPARAM_INFO
	.align		4
.L_18565:
        /*0008*/ 	.byte	0x04, 0x17
        /*000a*/ 	.short	(.L_18567 - .L_18566)
.L_18566:
        /*000c*/ 	.word	0x00000000
        /*0010*/ 	.short	0x0015
        /*0012*/ 	.short	0x0088
        /*0014*/ 	.byte	0x00, 0xf0, 0x11, 0x00


	//----- nvinfo : EIATTR_KPARAM_INFO
	.align		4
.L_18567:
        /*0018*/ 	.byte	0x04, 0x17
        /*001a*/ 	.short	(.L_18569 - .L_18568)
.L_18568:
        /*001c*/ 	.word	0x00000000
        /*0020*/ 	.short	0x0014
        /*0022*/ 	.short	0x0084
        /*0024*/ 	.byte	0x00, 0xf0, 0x11, 0x00


	//----- nvinfo : EIATTR_KPARAM_INFO
	.align		4
.L_18569:
        /*0028*/ 	.byte	0x04, 0x17
        /*002a*/ 	.short	(.L_18571 - .L_18570)
.L_18570:
        /*002c*/ 	.word	0x00000000
        /*0030*/ 	.short	0x0013
        /*0032*/ 	.short	0x0080
        /*0034*/ 	.byte	0x00, 0xf0, 0x11, 0x00


	//----- nvinfo : EIATTR_KPARAM_INFO
	.align		4
.L_18571:
        /*0038*/ 	.byte	0x04, 0x17
        /*003a*/ 	.short	(.L_18573 - .L_18572)
.L_18572:
        /*003c*/ 	.word	0x00000000
        /*0040*/ 	.short	0x0012
        /*0042*/ 	.short	0x007c
        /*0044*/ 	.byte	0x00, 0xf0, 0x11, 0x00


	//----- nvinfo : EIATTR_KPARAM_INFO
	.align		4
.L_18573:
        /*0048*/ 	.byte	0x04, 0x17
        /*004a*/ 	.short	(.L_18575 - .L_18574)
.L_18574:
        /*004c*/ 	.word	0x00000000
        /*0050*/ 	.short	0x0011
        /*0052*/ 	.short	0x0078
        /*0054*/ 	.byte	0x00, 0xf0, 0x11, 0x00


	//----- nvinfo : EIATTR_KPARAM_INFO
	.align		4
.L_18575:
        /*0058*/ 	.byte	0x04, 0x17
        /*005a*/ 	.short	(.L_18577 - .L_18576)
.L_18576:
        /*005c*/ 	.word	0x00000000
        /*0060*/ 	.short	0x0010
        /*0062*/ 	.short	0x0070
        /*0064*/ 	.byte	0x00, 0xf0, 0x21, 0x00


	//----- nvinfo : EIATTR_KPARAM_INFO
	.align		4
.L_18577:
        /*0068*/ 	.byte	0x04, 0x17
        /*006a*/ 	.short	(.L_18579 - .L_18578)
.L_18578:
        /*006c*/ 	.word	0x00000000
        /*0070*/ 	.short	0x000f
        /*0072*/ 	.short	0x0068
        /*0074*/ 	.byte	0x00, 0xf0, 0x21, 0x00


	//----- nvinfo : EIATTR_KPARAM_INFO
	.align		4
.L_18579:
        /*0078*/ 	.byte	0x04, 0x17
        /*007a*/ 	.short	(.L_18581 - .L_18580)
.L_18580:
        /*007c*/ 	.word	0x00000000
        /*0080*/ 	.short	0x000e
        /*0082*/ 	.short	0x0060
        /*0084*/ 	.byte	0x00, 0xf0, 0x11, 0x00


	//----- nvinfo : EIATTR_KPARAM_INFO
	.align		4
.L_18581:
        /*0088*/ 	.byte	0x04, 0x17
        /*008a*/ 	.short	(.L_18583 - .L_18582)
.L_18582:
        /*008c*/ 	.word	0x00000000
        /*0090*/ 	.short	0x000d
        /*0092*/ 	.short	0x005c
        /*0094*/ 	.byte	0x00, 0xf0, 0x11, 0x00


	//----- nvinfo : EIATTR_KPARAM_INFO
	.align		4
.L_18583:
        /*0098*/ 	.byte	0x04, 0x17
        /*009a*/ 	.short	(.L_18585 - .L_18584)
.L_18584:
        /*009c*/ 	.word	0x00000000
        /*00a0*/ 	.short	0x000c
        /*00a2*/ 	.short	0x0058
        /*00a4*/ 	.byte	0x00, 0xf0, 0x11, 0x00


	//----- nvinfo : EIATTR_KPARAM_INFO
	.align		4
.L_18585:
        /*00a8*/ 	.byte	0x04, 0x17
        /*00aa*/ 	.short	(.L_18587 - .L_18586)
.L_18586:
        /*00ac*/ 	.word	0x00000000
        /*00b0*/ 	.short	0x000b
        /*00b2*/ 	.short	0x0050
        /*00b4*/ 	.byte	0x00, 0xf0, 0x21, 0x00


	//----- nvinfo : EIATTR_KPARAM_INFO
	.align		4
.L_18587:
        /*00b8*/ 	.byte	0x04, 0x17
        /*00ba*/ 	.short	(.L_18589 - .L_18588)
.L_18588:
        /*00bc*/ 	.word	0x00000000
        /*00c0*/ 	.short	0x000a
        /*00c2*/ 	.short	0x0048
        /*00c4*/ 	.byte	0x00, 0xf0, 0x11, 0x00


	//----- nvinfo : EIATTR_KPARAM_INFO
	.align		4
.L_18589:
        /*00c8*/ 	.byte	0x04, 0x17
        /*00ca*/ 	.short	(.L_18591 - .L_18590)
.L_18590:
        /*00cc*/ 	.word	0x00000000
        /*00d0*/ 	.short	0x0009
        /*00d2*/ 	.short	0x0040
        /*00d4*/ 	.byte	0x00, 0xf0, 0x21, 0x00


	//----- nvinfo : EIATTR_KPARAM_INFO
	.align		4
.L_18591:
        /*00d8*/ 	.byte	0x04, 0x17
        /*00da*/ 	.short	(.L_18593 - .L_18592)
.L_18592:
        /*00dc*/ 	.word	0x00000000
        /*00e0*/ 	.short	0x0008
        /*00e2*/ 	.short	0x0038
        /*00e4*/ 	.byte	0x00, 0xf0, 0x21, 0x00


	//----- nvinfo : EIATTR_KPARAM_INFO
	.align		4
.L_18593:
        /*00e8*/ 	.byte	0x04, 0x17
        /*00ea*/ 	.short	(.L_18595 - .L_18594)
.L_18594:
        /*00ec*/ 	.word	0x00000000
        /*00f0*/ 	.short	0x0007
        /*00f2*/ 	.short	0x0034
        /*00f4*/ 	.byte	0x00, 0xf0, 0x11, 0x00


	//----- nvinfo : EIATTR_KPARAM_INFO
	.align		4
.L_18595:
        /*00f8*/ 	.byte	0x04, 0x17
        /*00fa*/ 	.short	(.L_18597 - .L_18596)
.L_18596:
        /*00fc*/ 	.word	0x00000000
        /*0100*/ 	.short	0x0006
        /*0102*/ 	.short	0x0030
        /*0104*/ 	.byte	0x00, 0xf0, 0x11, 0x00


	//----- nvinfo : EIATTR_KPARAM_INFO
	.align		4
.L_18597:
        /*0108*/ 	.byte	0x04, 0x17
        /*010a*/ 	.short	(.L_18599 - .L_18598)
.L_18598:
        /*010c*/ 	.word	0x00000000
        /*0110*/ 	.short	0x0005
        /*0112*/ 	.short	0x0028
        /*0114*/ 	.byte	0x00, 0xf0, 0x21, 0x00


	//----- nvinfo : EIATTR_KPARAM_INFO
	.align		4
.L_18599:
        /*0118*/ 	.byte	0x04, 0x17
        /*011a*/ 	.short	(.L_18601 - .L_18600)
.L_18600:
        /*011c*/ 	.word	0x00000000
        /*0120*/ 	.short	0x0004
        /*0122*/ 	.short	0x0020
        /*0124*/ 	.byte	0x00, 0xf0, 0x21, 0x00


	//----- nvinfo : EIATTR_KPARAM_INFO
	.align		4
.L_18601:
        /*0128*/ 	.byte	0x04, 0x17
        /*012a*/ 	.short	(.L_18603 - .L_18602)
.L_18602:
        /*012c*/ 	.word	0x00000000
        /*0130*/ 	.short	0x0003
        /*0132*/ 	.short	0x0018
        /*0134*/ 	.byte	0x00, 0xf0, 0x21, 0x00


	//----- nvinfo : EIATTR_KPARAM_INFO
	.align		4
.L_18603:
        /*0138*/ 	.byte	0x04, 0x17
        /*013a*/ 	.short	(.L_18605 - .L_18604)
.L_18604:
        /*013c*/ 	.word	0x00000000
        /*0140*/ 	.short	0x0002
        /*0142*/ 	.short	0x0010
        /*0144*/ 	.byte	0x00, 0xf0, 0x21, 0x00


	//----- nvinfo : EIATTR_KPARAM_INFO
	.align		4
.L_18605:
        /*0148*/ 	.byte	0x04, 0x17
        /*014a*/ 	.short	(.L_18607 - .L_18606)
.L_18606:
        /*014c*/ 	.word	0x00000000
        /*0150*/ 	.short	0x0001
        /*0152*/ 	.short	0x0008
        /*0154*/ 	.byte	0x00, 0xf0, 0x21, 0x00


	//----- nvinfo : EIATTR_KPARAM_INFO
	.align		4
.L_18607:
        /*0158*/ 	.byte	0x04, 0x17
        /*015a*/ 	.short	(.L_18609 - .L_18608)
.L_18608:
        /*015c*/ 	.word	0x00000000
        /*0160*/ 	.short	0x0000
        /*0162*/ 	.short	0x0000
        /*0164*/ 	.byte	0x00, 0xf0, 0x21, 0x00


	//----- nvinfo : EIATTR_SPARSE_MMA_MASK
	.align		4
.L_18609:
        /*0168*/ 	.byte	0x03, 0x50
        /*016a*/ 	.short	0x0000


	//----- nvinfo : EIATTR_MAXREG_COUNT
	.align		4
        /*016c*/ 	.byte	0x03, 0x1b
        /*016e*/ 	.short	0x00ff


	//----- nvinfo : EIATTR_NUM_BARRIERS
	.align		4
        /*0170*/ 	.byte	0x02, 0x4c
        /*0172*/ 	.byte	0x01
	.zero		1


	//----- nvinfo : EIATTR_EXTERNS
	.align		4
        /*0174*/ 	.byte	0x04, 0x0f
        /*0176*/ 	.short	(.L_18611 - .L_18610)


	//   ....[0]....
	.align		4
.L_18610:
        /*0178*/ 	.word	index@(__assertfail)


	//----- nvinfo : EIATTR_MERCURY_ISA_VERSION
	.align		4
.L_18611:
        /*017c*/ 	.byte	0x03, 0x5f
        /*017e*/ 	.short	0x0101


	//----- nvinfo : EIATTR_COOP_GROUP_MASK_REGIDS
	.align		4
        /*0180*/ 	.byte	0x04, 0x29
        /*0182*/ 	.short	(.L_18613 - .L_18612)


	//   ....[0]....
.L_18612:
        /*0184*/ 	.word	0xffffffff


	//   ....[1]....
        /*0188*/ 	.word	0xffffffff


	//   ....[2]....
        /*018c*/ 	.word	0xffffffff


	//   ....[3]....
        /*0190*/ 	.word	0xffffffff


	//   ....[4]....
        /*0194*/ 	.word	0xffffffff


	//   ....[5]....
        /*0198*/ 	.word	0xffffffff


	//   ....[6]....
        /*019c*/ 	.word	0xffffffff


	//   ....[7]....
        /*01a0*/ 	.word	0xffffffff


	//   ....[8]....
        /*01a4*/ 	.word	0xffffffff


	//   ....[9]....
        /*01a8*/ 	.word	0xffffffff


	//   ....[10]....
        /*01ac*/ 	.word	0xffffffff


	//   ....[11]....
        /*01b0*/ 	.word	0xffffffff


	//   ....[12]....
        /*01b4*/ 	.word	0xffffffff


	//   ....[13]....
        /*01b8*/ 	.word	0xffffffff


	//   ....[14]....
        /*01bc*/ 	.word	0xffffffff


	//   ....[15]....
        /*01c0*/ 	.word	0x0500000f


	//   ....[16]....
        /*01c4*/ 	.word	0x0500000f


	//   ....[17]....
        /*01c8*/ 	.word	0x0500000f


	//   ....[18]....
        /*01cc*/ 	.word	0x0500000f


	//   ....[19]....
        /*01d0*/ 	.word	0x0500000f


	//   ....[20]....
        /*01d4*/ 	.word	0x0500000f


	//   ....[21]....
        /*01d8*/ 	.word	0x0500000f


	//   ....[22]....
        /*01dc*/ 	.word	0x0500000f


	//   ....[23]....
        /*01e0*/ 	.word	0x0500000f


	//----- nvinfo : EIATTR_COOP_GROUP_INSTR_OFFSETS
	.align		4
.L_18613:
        /*01e4*/ 	.byte	0x04, 0x28
        /*01e6*/ 	.short	(.L_18615 - .L_18614)


	//   ....[0]....
.L_18614:
        /*01e8*/ 	.word	0x00000c70


	//   ....[1]....
        /*01ec*/ 	.word	0x00000ca0


	//   ....[2]....
        /*01f0*/ 	.word	0x00000cc0


	//   ....[3]....
        /*01f4*/ 	.word	0x00000ce0


	//   ....[4]....
        /*01f8*/ 	.word	0x00000e00


	//   ....[5]....
        /*01fc*/ 	.word	0x00000e20


	//   ....[6]....
        /*0200*/ 	.word	0x00000e50


	//   ....[7]....
        /*0204*/ 	.word	0x00001d00


	//   ....[8]....
        /*0208*/ 	.word	0x00001d30


	//   ....[9]....
        /*020c*/ 	.word	0x00001d60


	//   ....[10]....
        /*0210*/ 	.word	0x00001df0


	//   ....[11]....
        /*0214*/ 	.word	0x00001e50


	//   ....[12]....
        /*0218*/ 	.word	0x00001ea0


	//   ....[13]....
        /*021c*/ 	.word	0x00001ec0


	//   ....[14]....
        /*0220*/ 	.word	0x00001ee0


	//   ....[15]....
        /*0224*/ 	.word	0x00003740


	//   ....[16]....
        /*0228*/ 	.word	0x000037a0


	//   ....[17]....
        /*022c*/ 	.word	0x00003800


	//   ....[18]....
        /*0230*/ 	.word	0x00003860


	//   ....[19]....
        /*0234*/ 	.word	0x000038e0


	//   ....[20]....
        /*0238*/ 	.word	0x00003920


	//   ....[21]....
        /*023c*/ 	.word	0x00003970


	//   ....[22]....
        /*0240*/ 	.word	0x000039c0


	//   ....[23]....
        /*0244*/ 	.word	0x00003a10


	//----- nvinfo : EIATTR_SYSCALL_OFFSETS
	.align		4
.L_18615:
        /*0248*/ 	.byte	0x04, 0x46
        /*024a*/ 	.short	(.L_18617 - .L_18616)


	//   ....[0]....
.L_18616:
        /*024c*/ 	.word	0x000035d0


	//   ....[1]....
        /*0250*/ 	.word	0x000036d0


	//----- nvinfo : EIATTR_EXIT_INSTR_OFFSETS
	.align		4
.L_18617:
        /*0254*/ 	.byte	0x04, 0x1c
        /*0256*/ 	.short	(.L_18619 - .L_18618)


	//   ....[0]....
.L_18618:
        /*0258*/ 	.word	0x00000090


	//   ....[1]....
        /*025c*/ 	.word	0x000031e0


	//   ....[2]....
        /*0260*/ 	.word	0x00003290


	//   ....[3]....
        /*0264*/ 	.word	0x000034d0


	//   ....[4]....
        /*0268*/ 	.word	0x000036e0


	//----- nvinfo : EIATTR_CRS_STACK_SIZE
	.align		4
.L_18619:
        /*026c*/ 	.byte	0x04, 0x1e
        /*026e*/ 	.short	(.L_18621 - .L_18620)
.L_18620:
        /*0270*/ 	.word	0x00000000


	//----- nvinfo : EIATTR_CBANK_PARAM_SIZE
	.align		4
.L_18621:
        /*0274*/ 	.byte	0x03, 0x19
        /*0276*/ 	.short	0x008c


	//----- nvinfo : EIATTR_PARAM_CBANK
	.align		4
        /*0278*/ 	.byte	0x04, 0x0a
        /*027a*/ 	.short	(.L_18623 - .L_18622)
	.align		4
.L_18622:
        /*027c*/ 	.word	index@(.nv.constant0._ZN4vllm25paged_attention_v2_kernelIthLi80ELi16ELi128ELNS_18Fp8KVCacheDataTypeE1ELb1ELi512EEEvPfS2_PT_PKS3_PKT0_S9_ifPKiSB_iPKfiiiSD_SD_iiiii)
        /*0280*/ 	.short	0x0210
        /*0282*/ 	.short	0x008c


	//----- nvinfo : EIATTR_SW_WAR
	.align		4
.L_18623:
        /*0284*/ 	.byte	0x04, 0x36
        /*0286*/ 	.short	(.L_18625 - .L_18624)
.L_18624:
        /*0288*/ 	.word	0x00000008
.L_18625:


//--------------------- .nv.info._ZN4vllm25paged_attention_v2_kernelIthLi64ELi16ELi128ELNS_18Fp8KVCacheDataTypeE1ELb1ELi512EEEvPfS2_PT_PKS3_PKT0_S9_ifPKiSB_iPKfiiiSD_SD_iiiii --------------------------
	.section	.nv.info._ZN4vllm25paged_attention_v2_kernelIthLi64ELi16ELi128ELNS_18Fp8KVCacheDataTypeE1ELb1ELi512EEEvPfS2_PT_PKS3_PKT0_S9_ifPKiSB_iPKfiiiSD_SD_iiiii,"",@"SHT_CUDA_INFO"
	.sectionflags	@""
	.align	4


	//----- nvinfo : EIATTR_CUDA_API_VERSION
	.align		4
        /*0000*/ 	.byte	0x04, 0x37
        /*0002*/ 	.short	(.L_18627 - .L_18626)
.L_18626:
        /*0004*/ 	.word	0x00000082


	//----- nvinfo : EIATTR_KPARAM_INFO
	.align		4
.L_18627:
        /*0008*/ 	.byte	0x04, 0x17
        /*000a*/ 	.short	(.L_18629 - .L_18628)
.L_18628:
        /*000c*/ 	.word	0x00000000
        /*0010*/ 	.short	0x0015
        /*0012*/ 	.short	0x0088
        /*0014*/ 	.byte	0x00, 0xf0, 0x11, 0x00


	//----- nvinfo : EIATTR_KPARAM_INFO
	.align		4
.L_18629:
        /*0018*/ 	.byte	0x04, 0x17
        /*001a*/ 	.short	(.L_18631 - .L_18630)
.L_18630:
        /*001c*/ 	.word	0x00000000
        /*0020*/ 	.short	0x0014
        /*0022*/ 	.short	0x0084
        /*0024*/ 	.byte	0x00, 0xf0, 0x11, 0x00


	//----- nvinfo : EIATTR_KPARAM_INFO
	.align		4
.L_18631:
        /*0028*/ 	.byte	0x04, 0x17
        /*002a*/ 	.short	(.L_18633 - .L_18632)
.L_18632:
        /*002c*/ 	.word	0x00000000
        /*0030*/ 	.short	0x0013
        /*0032*/ 	.short	0x0080
        /*0034*/ 	.byte	0x00, 0xf0, 0x11, 0x00


	//----- nvinfo : EIATTR_KPARAM_INFO
	.align		4
.L_18633:
        /*0038*/ 	.byte	0x04, 0x17
        /*003a*/ 	.short	(.L_18635 - .L_18634)
.L_18634:
        /*003c*/ 	.word	0x00000000
        /*0040*/ 	.short	0x0012
        /*0042*/ 	.short	0x007c
        /*0044*/ 	.byte	0x00, 0xf0, 0x11, 0x00


	//----- nvinfo : EIATTR_KPARAM_INFO
	.align		4
.L_18635:
        /*0048*/ 	.byte	0x04, 0x17
        /*004a*/ 	.short	(.L_18637 - .L_18636)
.L_18636:
        /*004c*/ 	.word	0x00000000
        /*0050*/ 	.short	0x0011
        /*0052*/ 	.short	0x0078
        /*0054*/ 	.byte	0x00, 0xf0, 0x11, 0x00


	//----- nvinfo : EIATTR_KPARAM_INFO
	.align		4
.L_18637:
        /*0058*/ 	.byte	0x04, 0x17
        /*005a*/ 	.short	(.L_18639 - .L_18638)
.L_18638:
        /*005c*/ 	.word	0x00000000
        /*0060*/ 	.short	0x0010
        /*0062*/ 	.short	0x0070
        /*0064*/ 	.byte	0x00, 0xf0, 0x21, 0x00


	//----- nvinfo : EIATTR_KPARAM_INFO
	.align		4
.L_18639:
        /*0068*/ 	.byte	0x04, 0x17
        /*006a*/ 	.short	(.L_18641 - .L_18640)
.L_18640:
        /*006c*/ 	.word	0x00000000
        /*0070*/ 	.short	0x000f
        /*0072*/ 	.short	0x0068
        /*0074*/ 	.byte	0x00, 0xf0, 0x21, 0x00


	//----- nvinfo : EIATTR_KPARAM_INFO
	.align		4
.L_18641:
        /*0078*/ 	.byte	0x04, 0x17
        /*007a*/ 	.short	(.L_18643 - .L_18642)
.L_18642:
        /*007c*/ 	.word	0x00000000
        /*0080*/ 	.short	0x000e
        /*0082*/ 	.short	0x0060
        /*0084*/ 	.byte	0x00, 0xf0, 0x11, 0x00


	//----- nvinfo : EIATTR_KPARAM_INFO
	.align		4
.L_18643:
        /*0088*/ 	.byte	0x04, 0x17
        /*008a*/ 	.short	(.L_18645 - .L_18644)
.L_18644:
        /*008c*/ 	.word	0x00000000
        /*0090*/ 	.short	0x000d
        /*0092*/ 	.short	0x005c
        /*0094*/ 	.byte	0x00, 0xf0, 0x11, 0x00


	//----- nvinfo : EIATTR_KPARAM_INFO
	.align		4
.L_18645:
        /*0098*/ 	.byte	0x04, 0x17
        /*009a*/ 	.short	(.L_18647 - .L_18646)
.L_18646:
        /*009c*/ 	.word	0x00000000
        /*00a0*/ 	.short	0x000c
        /*00a2*/ 	.short	0x0058
        /*00a4*/ 	.byte	0x00, 0xf0, 0x11, 0x00


	//----- nvinfo : EIATTR_KPARAM_INFO
	.align		4
.L_18647:
        /*00a8*/ 	.byte	0x04, 0x17
        /*00aa*/ 	.short	(.L_18649 - .L_18648)
.L_18648:
        /*00ac*/ 	.word	0x00000000
        /*00b0*/ 	.short	0x000b
        /*00b2*/ 	.short	0x0050
        /*00b4*/ 	.byte	0x00, 0xf0, 0x21, 0x00


	//----- nvinfo : EIATTR_KPARAM_INFO
	.align		4
.L_18649:
        /*00b8*/ 	.byte	0x04, 0x17
        /*00ba*/ 	.short	(.L_18651 - .L_18650)
.L_18650:
        /*00bc*/ 	.word	0x00000000
        /*00c0*/ 	.short	0x000a
        /*00c2*/ 	.short	0x0048
        /*00c4*/ 	.byte	0x00, 0xf0, 0x11, 0x00


	//----- nvinfo : EIATTR_KPARAM_INFO
	.align		4
.L_18651:
        /*00c8*/ 	.byte	0x04, 0x17
        /*00ca*/ 	.short	(.L_18653 - .L_18652)
.L_18652:
        /*00cc*/ 	.word	0x00000000
        /*00d0*/ 	.short	0x0009
        /*00d2*/ 	.short	0x0040
        /*00d4*/ 	.byte	0x00, 0xf0, 0x21, 0x00


	//----- nvinfo : EIATTR_KPARAM_INFO
	.align		4
.L_18653:
        /*00d8*/ 	.byte	0x04, 0x17
        /*00da*/ 	.short	(.L_18655 - .L_18654)
.L_18654:
        /*00dc*/ 	.word	0x00000000
        /*00e0*/ 	.short	0x0008
        /*00e2*/ 	.short	0x0038
        /*00e4*/ 	.byte	0x00, 0xf0, 0x21, 0x00


	//----- nvinfo : EIATTR_KPARAM_INFO
	.align		4
.L_18655:
        /*00e8*/ 	.byte	0x04, 0x17
        /*00ea*/ 	.short	(.L_18657 - .L_18656)
.L_18656:
        /*00ec*/ 	.word	0x00000000
        /*00f0*/ 	.short	0x0007
        /*00f2*/ 	.short	0x0034
        /*00f4*/ 	.byte	0x00, 0xf0, 0x11, 0x00


	//----- nvinfo : EIATTR_KPARAM_INFO
	.align		4
.L_18657:
        /*00f8*/ 	.byte	0x04, 0x17
        /*00fa*/ 	.short	(.L_18659 - .L_18658)
.L_18658:
        /*00fc*/ 	.word	0x00000000
        /*0100*/ 	.short	0x0006
        /*0102*/ 	.short	0x0030
        /*0104*/ 	.byte	0x00, 0xf0, 0x11, 0x00


	//----- nvinfo : EIATTR_KPARAM_INFO
	.align		4
.L_18659:
        /*0108*/ 	.byte	0x04, 0x17
        /*010a*/ 	.short	(.L_18661 - .L_18660)
.L_18660:
        /*010c*/ 	.word	0x00000000
        /*0110*/ 	.short	0x0005
        /*0112*/ 	.short	0x0028
        /*0114*/ 	.byte	0x00, 0xf0, 0x21, 0x00


	//----- nvinfo : EIATTR_KPARAM_INFO
	.align		4
.L_18661:
        /*0118*/ 	.byte	0x04, 0x17
        /*011a*/ 	.short	(.L_18663 - .L_18662)
.L_18662:
        /*011c*/ 	.word	0x00000000
        /*0120*/ 	.short	0x0004
        /*0122*/ 	.short	0x0020
        /*0124*/ 	.byte	0x00, 0xf0, 0x21, 0x00


	//----- nvinfo : EIATTR_KPARAM_INFO
	.align		4
.L_18663:
        /*0128*/ 	.byte	0x04, 0x17
        /*012a*/ 	.short	(.L_18665 - .L_18664)
.L_18664:
        /*012c*/ 	.word	0x00000000
        /*0130*/ 	.short	0x0003
        /*0132*/ 	.short	0x0018
        /*0134*/ 	.byte	0x00, 0xf0, 0x21, 0x00


	//----- nvinfo : EIATTR_KPARAM_INFO
	.align		4
.L_18665:
        /*0138*/ 	.byte	0x04, 0x17
        /*013a*/ 	.short	(.L_18667 - .L_18666)
.L_18666:
        /*013c*/ 	.word	0x00000000
        /*0140*/ 	.short	0x0002
        /*0142*/ 	.short	0x0010
        /*0144*/ 	.byte	0x00, 0xf0, 0x21, 0x00


	//----- nvinfo : EIATTR_KPARAM_INFO
	.align		4
.L_18667:
        /*0148*/ 	.byte	0x04, 0x17
        /*014a*/ 	.short	(.L_18669 - .L_18668)
.L_18668:
        /*014c*/ 	.word	0x00000000
        /*0150*/ 	.short	0x0001
        /*0152*/ 	.short	0x0008
        /*0154*/ 	.byte	0x00, 0xf0, 0x21, 0x00


	//----- nvinfo : EIATTR_KPARAM_INFO
	.align		4
.L_18669:
        /*0158*/ 	.byte	0x04, 0x17
        /*015a*/ 	.short	(.L_18671 - .L_18670)
.L_18670:
        /*015c*/ 	.word	0x00000000
        /*0160*/ 	.short	0x0000
        /*0162*/ 	.short	0x0000
        /*0164*/ 	.byte	0x00, 0xf0, 0x21, 0x00


	//----- nvinfo : EIATTR_SPARSE_MMA_MASK
	.align		4
.L_18671:
        /*0168*/ 	.byte	0x03, 0x50
        /*016a*/ 	.short	0x0000


	//----- nvinfo : EIATTR_MAXREG_COUNT
	.align		4
        /*016c*/ 	.byte	0x03, 0x1b
        /*016e*/ 	.short	0x00ff


	//----- nvinfo : EIATTR_NUM_BARRIERS
	.align		4
        /*0170*/ 	.byte	0x02, 0x4c
        /*0172*/ 	.byte	0x01
	.zero		1


	//----- nvinfo : EIATTR_EXTERNS
	.align		4
        /*0174*/ 	.byte	0x04, 0x0f
        /*0176*/ 	.short	(.L_18673 - .L_18672)


	//   ....[0]....
	.align		4
.L_18672:
        /*0178*/ 	.word	index@(__assertfail)


	//----- nvinfo : EIATTR_MERCURY_ISA_VERSION
	.align		4
.L_18673:
        /*017c*/ 	.byte	0x03, 0x5f
        /*017e*/ 	.short	0x0101


	//----- nvinfo : EIATTR_COOP_GROUP_MASK_REGIDS
	.align		4
        /*0180*/ 	.byte	0x04, 0x29
        /*0182*/ 	.short	(.L_18675 - .L_18674)


	//   ....[0]....
.L_18674:
        /*0184*/ 	.word	0xffffffff


	//   ....[1]....
        /*0188*/ 	.word	0xffffffff


	//   ....[2]....
        /*018c*/ 	.word	0xffffffff


	//   ....[3]....
        /*0190*/ 	.word	0xffffffff


	//   ....[4]....
        /*0194*/ 	.word	0xffffffff


	//   ....[5]....
        /*0198*/ 	.word	0xffffffff


	//   ....[6]....
        /*019c*/ 	.word	0xffffffff


	//   ....[7]....
        /*01a0*/ 	.word	0xffffffff


	//   ....[8]....
        /*01a4*/ 	.word	0xffffffff


	//   ....[9]....
        /*01a8*/ 	.word	0xffffffff


	//   ....[10]....
        /*01ac*/ 	.word	0xffffffff


	//   ....[11]....
        /*01b0*/ 	.word	0xffffffff


	//   ....[12]....
        /*01b4*/ 	.word	0xffffffff


	//   ....[13]....
        /*01b8*/ 	.word	0xffffffff


	//   ....[14]....
        /*01bc*/ 	.word	0xffffffff


	//   ....[15]....
        /*01c0*/ 	.word	0x0500000f


	//   ....[16]....
        /*01c4*/ 	.word	0x0500000f


	//   ....[17]....
        /*01c8*/ 	.word	0x0500000f


	//   ....[18]....
        /*01cc*/ 	.word	0x0500000f


	//   ....[19]....
        /*01d0*/ 	.word	0x0500000f


	//   ....[20]....
        /*01d4*/ 	.word	0x0500000f


	//   ....[21]....
        /*01d8*/ 	.word	0x0500000f


	//   ....[22]....
        /*01dc*/ 	.word	0x0500000f


	//----- nvinfo : EIATTR_COOP_GROUP_INSTR_OFFSETS
	.align		4
.L_18675:
        /*01e0*/ 	.byte	0x04, 0x28
        /*01e2*/ 	.short	(.L_18677 - .L_18676)


	//   ....[0]....
.L_18676:
        /*01e4*/ 	.word	0x00000c70


	//   ....[1]....
        /*01e8*/ 	.word	0x00000ca0


	//   ....[2]....
        /*01ec*/ 	.word	0x00000cc0


	//   ....[3]....
        /*01f0*/ 	.word	0x00000ce0


	//   ....[4]....
        /*01f4*/ 	.word	0x00000e00


	//   ....[5]....
        /*01f8*/ 	.word	0x00000e20


	//   ....[6]....
        /*01fc*/ 	.word	0x00000e50


	//   ....[7]....
        /*0200*/ 	.word	0x00001d00


	//   ....[8]....
        /*0204*/ 	.word	0x00001d30


	//   ....[9]....
        /*0208*/ 	.word	0x00001d60


	//   ....[10]....
        /*020c*/ 	.word	0x00001df0


	//   ....[11]....
        /*0210*/ 	.word	0x00001e50


	//   ....[12]....
        /*0214*/ 	.word	0x00001ea0


	//   ....[13]....
        /*0218*/ 	.word	0x00001ec0


	//   ....[14]....
        /*021c*/ 	.word	0x00001ee0


	//   ....[15]....
        /*0220*/ 	.word	0x00003630


	//   ....[16]....
        /*0224*/ 	.word	0x00003690


	//   ....[17]....
        /*0228*/ 	.word	0x000036f0


	//   ....[18]....
        /*022c*/ 	.word	0x00003750


	//   ....[19]....
        /*0230*/ 	.word	0x000037d0


	//   ....[20]....
        /*0234*/ 	.word	0x00003810


	//   ....[21]....
        /*0238*/ 	.word	0x00003860


	//   ....[22]....
        /*023c*/ 	.word	0x000038b0


	//----- nvinfo : EIATTR_SYSCALL_OFFSETS
	.align		4
.L_18677:
        /*0240*/ 	.byte	0x04, 0x46
        /*0242*/ 	.short	(.L_18679 - .L_18678)


	//   ....[0]....
.L_18678:
        /*0244*/ 	.word	0x000034c0


	//   ....[1]....
        /*0248*/ 	.word	0x000035c0


	//----- nvinfo : EIATTR_EXIT_INSTR_OFFSETS
	.align		4
.L_18679:
        /*024c*/ 	.byte	0x04, 0x1c
        /*024e*/ 	.short	(.L_18681 - .L_18680)


	//   ....[0]....
.L_18680:
        /*0250*/ 	.word	0x00000090


	//   ....[1]....
        /*0254*/ 	.word	0x00003130


	//   ....[2]....
        /*0258*/ 	.word	0x000031f0


	//   ....[3]....
        /*025c*/ 	.word	0x000033c0


	//   ....[4]....
        /*0260*/ 	.word	0x000035d0


	//----- nvinfo : EIATTR_CRS_STACK_SIZE
	.align		4
.L_18681:
        /*0264*/ 	.byte	0x04, 0x1e
        /*0266*/ 	.short	(.L_18683 - .L_18682)
.L_18682:
        /*0268*/ 	.word	0x00000000


	//----- nvinfo : EIATTR_CBANK_PARAM_SIZE
	.align		4
.L_18683:
        /*026c*/ 	.byte	0x03, 0x19
        /*026e*/ 	.short	0x008c


	//----- nvinfo : EIATTR_PARAM_CBANK
	.align		4
        /*0270*/ 	.byte	0x04, 0x0a
        /*0272*/ 	.short	(.L_18685 - .L_18684)
	.align		4
.L_18684:
        /*0274*/ 	.word	index@(.nv.constant0._ZN4vllm25paged_attention_v2_kernelIthLi64ELi16ELi128ELNS_18Fp8KVCacheDataTypeE1ELb1ELi512EEEvPfS2_PT_PKS3_PKT0_S9_ifPKiSB_iPKfiiiSD_SD_iiiii)
        /*0278*/ 	.short	0x0210
        /*027a*/ 	.short	0x008c


	//----- nvinfo : EIATTR_SW_WAR
	.align		4
.L_18685:
        /*027c*/ 	.byte	0x04, 0x36
        /*027e*/ 	.short	(.L_18687 - .L_18686)
.L_18686:
        /*0280*/ 	.word	0x00000008
.L_18687:


//--------------------- .nv.info._ZN4vllm25paged_attention_v2_kernelIthLi32ELi16ELi128ELNS_18Fp8KVCacheDataTypeE1ELb1ELi512EEEvPfS2_PT_PKS3_PKT0_S9_ifPKiSB_iPKfiiiSD_SD_iiiii --------------------------
	.section	.nv.info._ZN4vllm25paged_attention_v2_kernelIthLi32ELi16ELi128ELNS_18Fp8KVCacheDataTypeE1ELb1ELi512EEEvPfS2_PT_PKS3_PKT0_S9_ifPKiSB_iPKfiiiSD_SD_iiiii,"",@"SHT_CUDA_INFO"
	.sectionflags	@""
	.align	4


	//----- nvinfo : EIATTR_CUDA_API_VERSION
	.align		4
        /*0000*/ 	.byte	0x04, 0x37
        /*0002*/ 	.short	(.L_18689 - .L_18688)
.L_18688:
        /*0004*/ 	.word	0x00000082


	//----- nvinfo : EIATTR_KPARAM_INFO
	.align		4
.L_18689:
        /*0008*/ 	.byte	0x04, 0x17
        /*000a*/ 	.short	(.L_18691 - .L_18690)
.L_18690:
        /*000c*/ 	.word	0x00000000
        /*0010*/ 	.short	0x0015
        /*0012*/ 	.short	0x0088
        /*0014*/ 	.byte	0x00, 0xf0, 0x11, 0x00


	//----- nvinfo : EIATTR_KPARAM_INFO
	.align		4
.L_18691:
        /*0018*/ 	.byte	0x04, 0x17
        /*001a*/ 	.short	(.L_18693 - .L_18692)
.L_18692:
        /*001c*/ 	.word	0x00000000
        /*0020*/ 	.short	0x0014
        /*0022*/ 	.short	0x0084
        /*0024*/ 	.byte	0x00, 0xf0, 0x11, 0x00


	//----- nvinfo : EIATTR_KPARAM_INFO
	.align		4
.L_18693:
        /*0028*/ 	.byte	0x04, 0x17
        /*002a*/ 	.short	(.L_18695 - .L_18694)
.L_18694:
        /*002c*/ 	.word	0x00000000
        /*0030*/ 	.short	0x0013
        /*0032*/ 	.short	0x0080
        /*0034*/ 	.byte	0x00, 0xf0, 0x11, 0x00


	//----- nvinfo : EIATTR_KPARAM_INFO
	.align		4
.L_18695:
        /*0038*/ 	.byte	0x04, 0x17
        /*003a*/ 	.short	(.L_18697 - .L_18696)
.L_18696:
        /*003c*/ 	.word	0x00000000
        /*0040*/ 	.short	0x0012
        /*0042*/ 	.short	0x007c
        /*0044*/ 	.byte	0x00, 0xf0, 0x11, 0x00


	//----- nvinfo : EIATTR_KPARAM_INFO
	.align		4
.L_18697:
        /*0048*/ 	.byte	0x04, 0x17
        /*004a*/ 	.short	(.L_18699 - .L_18698)
.L_18698:
        /*004c*/ 	.word	0x00000000
        /*0050*/ 	.short	0x0011
        /*0052*/ 	.short	0x0078
        /*0054*/ 	.byte	0x00, 0xf0, 0x11, 0x00


	//----- nvinfo : EIATTR_KPARAM_INFO
	.align		4
.L_18699:
        /*0058*/ 	.byte	0x04, 0x17
        /*005a*/ 	.short	(.L_18701 - .L_18700)
.L_18700:
        /*005c*/ 	.word	0x00000000
        /*0060*/ 	.short	0x0010
        /*0062*/ 	.short	0x0070
        /*0064*/ 	.byte	0x00, 0xf0, 0x21, 0x00


	//----- nvinfo : EIATTR_KPARAM_INFO
	.align		4
.L_18701:
        /*0068*/ 	.byte	0x04, 0x17
        /*006a*/ 	.short	(.L_18703 - .L_18702)
.L_18702:
        /*006c*/ 	.word	0x00000000
        /*0070*/ 	.short	0x000f
        /*0072*/ 	.short	0x0068
        /*0074*/ 	.byte	0x00, 0xf0, 0x21, 0x00


	//----- nvinfo : EIATTR_KPARAM_INFO
	.align		4
.L_18703:
        /*0078*/ 	.byte	0x04, 0x17
        /*007a*/ 	.short	(.L_18705 - .L_18704)
.L_18704:
        /*007c*/ 	.word	0x00000000
        /*0080*/ 	.short	0x000e
        /*0082*/ 	.short	0x0060
        /*0084*/ 	.byte	0x00, 0xf0, 0x11, 0x00


	//----- nvinfo : EIATTR_KPARAM_INFO
	.align		4
.L_18705:
        /*0088*/ 	.byte	0x04, 0x17
        /*008a*/ 	.short	(.L_18707 - .L_18706)
.L_18706:
        /*008c*/ 	.word	0x00000000
        /*0090*/ 	.short	0x000d
        /*0092*/ 	.short	0x005c
        /*0094*/ 	.byte	0x00, 0xf0, 0x11, 0x00


	//----- nvinfo : EIATTR_KPARAM_INFO
	.align		4
.L_18707:
        /*0098*/ 	.byte	0x04, 0x17
        /*009a*/ 	.short	(.L_18709 - .L_18708)
.L_18708:
        /*009c*/ 	.word	0x00000000
        /*00a0*/ 	.short	0x000c
        /*00a2*/ 	.short	0x0058
        /*00a4*/ 	.byte	0x00, 0xf0, 0x11, 0x00


	//----- nvinfo : EIATTR_KPARAM_INFO
	.align		4
.L_18709:
        /*00a8*/ 	.byte	0x04, 0x17
        /*00aa*/ 	.short	(.L_18711 - .L_18710)
.L_18710:
        /*00ac*/ 	.word	0x00000000
        /*00b0*/ 	.short	0x000b
        /*00b2*/ 	.short	0x0050
        /*00b4*/ 	.byte	0x00, 0xf0, 0x21, 0x00


	//----- nvinfo : EIATTR_KPARAM_INFO
	.align		4
.L_18711:
        /*00b8*/ 	.byte	0x04, 0x17
        /*00ba*/ 	.short	(.L_18713 - .L_18712)
.L_18712:
        /*00bc*/ 	.word	0x00000000
        /*00c0*/ 	.short	0x000a
        /*00c2*/ 	.short	0x0048
        /*00c4*/ 	.byte	0x00, 0xf0, 0x11, 0x00


	//----- nvinfo : EIATTR_KPARAM_INFO
	.align		4
.L_18713:
        /*00c8*/ 	.byte	0x04, 0x17
        /*00ca*/ 	.short	(.L_18715 - .L_18714)
.L_18714:
        /*00cc*/ 	.word	0x00000000
        /*00d0*/ 	.short	0x0009
        /*00d2*/ 	.short	0x0040
        /*00d4*/ 	.byte	0x00, 0xf0, 0x21, 0x00


	//----- nvinfo : EIATTR_KPARAM_INFO
	.align		4
.L_18715:
        /*00d8*/ 	.byte	0x04, 0x17
        /*00da*/ 	.short	(.L_18717 - .L_18716)
.L_18716:
        /*00dc*/ 	.word	0x00000000
        /*00e0*/ 	.short	0x0008
        /*00e2*/ 	.short	0x0038
        /*00e4*/ 	.byte	0x00, 0xf0, 0x21, 0x00


	//----- nvinfo : EIATTR_KPARAM_INFO
	.align		4
.L_18717:
        /*00e8*/ 	.byte	0x04, 0x17
        /*00ea*/ 	.short	(.L_18719 - .L_18718)
.L_18718:
        /*00ec*/ 	.word	0x00000000
        /*00f0*/ 	.short	0x0007
        /*00f2*/ 	.short	0x0034
        /*00f4*/ 	.byte	0x00, 0xf0, 0x11, 0x00


	//----- nvinfo : EIATTR_KPARAM_INFO
	.align		4
.L_18719:
        /*00f8*/ 	.byte	0x04, 0x17
        /*00fa*/ 	.short	(.L_18721 - .L_18720)
.L_18720:
        /*00fc*/ 	.word	0x00000000
        /*0100*/ 	.short	0x0006
        /*0102*/ 	.short	0x0030
        /*0104*/ 	.byte	0x00, 0xf0, 0x11, 0x00


	//----- nvinfo : EIATTR_KPARAM_INFO
	.align		4
.L_18721:
        /*0108*/ 	.byte	0x04, 0x17
        /*010a*/ 	.short	(.L_18723 - .L_18722)
.L_18722:
        /*010c*/ 	.word	0x00000000
        /*0110*/ 	.short	0x0005
        /*0112*/ 	.short	0x0028
        /*0114*/ 	.byte	0x00, 0xf0, 0x21, 0x00


	//----- nvinfo : EIATTR_KPARAM_INFO
	.align		4
.L_18723:
        /*0118*/ 	.byte	0x04, 0x17
        /*011a*/ 	.short	(.L_18725 - .L_18724)
.L_18724:
        /*011c*/ 	.word	0x00000000
        /*0120*/ 	.short	0x0004
        /*0122*/ 	.short	0x0020
        /*0124*/ 	.byte	0x00, 0xf0, 0x21, 0x00


	//----- nvinfo : EIATTR_KPARAM_INFO
	.align		4
.L_18725:
        /*0128*/ 	.byte	0x04, 0x17
        /*012a*/ 	.short	(.L_18727 - .L_18726)
.L_18726:
        /*012c*/ 	.word	0x00000000
        /*0130*/ 	.short	0x0003
        /*0132*/ 	.short	0x0018
        /*0134*/ 	.byte	0x00, 0xf0, 0x21, 0x00


	//----- nvinfo : EIATTR_KPARAM_INFO
	.align		4
.L_18727:
        /*0138*/ 	.byte	0x04, 0x17
        /*013a*/ 	.short	(.L_18729 - .L_18728)
.L_18728:
        /*013c*/ 	.word	0x00000000
        /*0140*/ 	.short	0x0002
        /*0142*/ 	.short	0x0010
        /*0144*/ 	.byte	0x00, 0xf0, 0x21, 0x00


	//----- nvinfo : EIATTR_KPARAM_INFO
	.align		4
.L_18729:
        /*0148*/ 	.byte	0x04, 0x17
        /*014a*/ 	.short	(.L_18731 - .L_18730)
.L_18730:
        /*014c*/ 	.word	0x00000000
        /*0150*/ 	.short	0x0001
        /*0152*/ 	.short	0x0008
        /*0154*/ 	.byte	0x00, 0xf0, 0x21, 0x00


	//----- nvinfo : EIATTR_KPARAM_INFO
	.align		4
.L_18731:
        /*0158*/ 	.byte	0x04, 0x17
        /*015a*/ 	.short	(.L_18733 - .L_18732)
.L_18732:
        /*015c*/ 	.word	0x00000000
        /*0160*/ 	.short	0x0000
        /*0162*/ 	.short	0x0000
        /*0164*/ 	.byte	0x00, 0xf0, 0x21, 0x00


	//----- nvinfo : EIATTR_SPARSE_MMA_MASK
	.align		4
.L_18733:
        /*0168*/ 	.byte	0x03, 0x50
        /*016a*/ 	.short	0x0000


	//----- nvinfo : EIATTR_MAXREG_COUNT
	.align		4
        /*016c*/ 	.byte	0x03, 0x1b
        /*016e*/ 	.short	0x00ff


	//----- nvinfo : EIATTR_NUM_BARRIERS
	.align		4
        /*0170*/ 	.byte	0x02, 0x4c
        /*0172*/ 	.byte	0x01
	.zero		1


	//----- nvinfo : EIATTR_EXTERNS
	.align		4
        /*0174*/ 	.byte	0x04, 0x0f
        /*0176*/ 	.short	(.L_18735 - .L_18734)


	//   ....[0]....
	.align		4
.L_18734:
        /*0178*/ 	.word	index@(__assertfail)


	//----- nvinfo : EIATTR_MERCURY_ISA_VERSION
	.align		4
.L_18735:
        /*017c*/ 	.byte	0x03, 0x5f
        /*017e*/ 	.short	0x0101


	//----- nvinfo : EIATTR_COOP_GROUP_MASK_REGIDS
	.align		4
        /*0180*/ 	.byte	0x04, 0x29
        /*0182*/ 	.short	(.L_18737 - .L_18736)


	//   ....[0]....
.L_18736:
        /*0184*/ 	.word	0xffffffff


	//   ....[1]....
        /*0188*/ 	.word	0xffffffff


	//   ....[2]....
        /*018c*/ 	.word	0xffffffff


	//   ....[3]....
        /*0190*/ 	.word	0xffffffff


	//   ....[4]....
        /*0194*/ 	.word	0xffffffff


	//   ....[5]....
        /*0198*/ 	.word	0xffffffff


	//   ....[6]....
        /*019c*/ 	.word	0xffffffff


	//   ....[7]....
        /*01a0*/ 	.word	0xffffffff


	//   ....[8]....
        /*01a4*/ 	.word	0xffffffff


	//   ....[9]....
        /*01a8*/ 	.word	0xffffffff


	//   ....[10]....
        /*01ac*/ 	.word	0xffffffff


	//   ....[11]....
        /*01b0*/ 	.word	0xffffffff


	//   ....[12]....
        /*01b4*/ 	.word	0xffffffff


	//   ....[13]....
        /*01b8*/ 	.word	0xffffffff


	//   ....[14]....
        /*01bc*/ 	.word	0xffffffff


	//   ....[15]....
        /*01c0*/ 	.word	0x0500000f


	//   ....[16]....
        /*01c4*/ 	.word	0x0500000f


	//   ....[17]....
        /*01c8*/ 	.word	0x0500000f


	//   ....[18]....
        /*01cc*/ 	.word	0x0500000f


	//   ....[19]....
        /*01d0*/ 	.word	0x0500000f


	//   ....[20]....
        /*01d4*/ 	.word	0x0500000f


	//----- nvinfo : EIATTR_COOP_GROUP_INSTR_OFFSETS
	.align		4
.L_18737:
        /*01d8*/ 	.byte	0x04, 0x28
        /*01da*/ 	.short	(.L_18739 - .L_18738)


	//   ....[0]....
.L_18738:
        /*01dc*/ 	.word	0x00000c80


	//   ....[1]....
        /*01e0*/ 	.word	0x00000cb0


	//   ....[2]....
        /*01e4*/ 	.word	0x00000cd0


	//   ....[3]....
        /*01e8*/ 	.word	0x00000cf0


	//   ....[4]....
        /*01ec*/ 	.word	0x00000e10


	//   ....[5]....
        /*01f0*/ 	.word	0x00000e30


	//   ....[6]....
        /*01f4*/ 	.word	0x00000e60


	//   ....[7]....
        /*01f8*/ 	.word	0x00001d00


	//   ....[8]....
        /*01fc*/ 	.word	0x00001d30


	//   ....[9]....
        /*0200*/ 	.word	0x00001d50


	//   ....[10]....
        /*0204*/ 	.word	0x00001d80


	//   ....[11]....
        /*0208*/ 	.word	0x00001e10


	//   ....[12]....
        /*020c*/ 	.word	0x00001ea0


	//   ....[13]....
        /*0210*/ 	.word	0x00001ec0


	//   ....[14]....
        /*0214*/ 	.word	0x00001ee0


	//   ....[15]....
        /*0218*/ 	.word	0x00003450


	//   ....[16]....
        /*021c*/ 	.word	0x000034b0


	//   ....[17]....
        /*0220*/ 	.word	0x00003510


	//   ....[18]....
        /*0224*/ 	.word	0x00003570


	//   ....[19]....
        /*0228*/ 	.word	0x000035f0


	//   ....[20]....
        /*022c*/ 	.word	0x00003630


	//----- nvinfo : EIATTR_SYSCALL_OFFSETS
	.align		4
.L_18739:
        /*0230*/ 	.byte	0x04, 0x46
        /*0232*/ 	.short	(.L_18741 - .L_18740)


	//   ....[0]....
.L_18740:
        /*0234*/ 	.word	0x000032e0


	//   ....[1]....
        /*0238*/ 	.word	0x000033e0


	//----- nvinfo : EIATTR_EXIT_INSTR_OFFSETS
	.align		4
.L_18741:
        /*023c*/ 	.byte	0x04, 0x1c
        /*023e*/ 	.short	(.L_18743 - .L_18742)


	//   ....[0]....
.L_18742:
        /*0240*/ 	.word	0x00000090


	//   ....[1]....
        /*0244*/ 	.word	0x00003040


	//   ....[2]....
        /*0248*/ 	.word	0x000030e0


	//   ....[3]....
        /*024c*/ 	.word	0x000031e0


	//   ....[4]....
        /*0250*/ 	.word	0x000033f0


	//----- nvinfo : EIATTR_CRS_STACK_SIZE
	.align		4
.L_18743:
        /*0254*/ 	.byte	0x04, 0x1e
        /*0256*/ 	.short	(.L_18745 - .L_18744)
.L_18744:
        /*0258*/ 	.word	0x00000000


	//----- nvinfo : EIATTR_CBANK_PARAM_SIZE
	.align		4
.L_18745:
        /*025c*/ 	.byte	0x03, 0x19
        /*025e*/ 	.short	0x008c


	//----- nvinfo : EIATTR_PARAM_CBANK
	.align		4
        /*0260*/ 	.byte	0x04, 0x0a
        /*0262*/ 	.short	(.L_18747 - .L_18746)
	.align		4
.L_18746:
        /*0264*/ 	.word	index@(.nv.constant0._ZN4vllm25paged_attention_v2_kernelIthLi32ELi16ELi128ELNS_18Fp8KVCacheDataTypeE1ELb1ELi512EEEvPfS2_PT_PKS3_PKT0_S9_ifPKiSB_iPKfiiiSD_SD_iiiii)
        /*0268*/ 	.short	0x0210
        /*026a*/ 	.short	0x008c


	//----- nvinfo : EIATTR_SW_WAR
	.align		4
.L_18747:
        /*026c*/ 	.byte	0x04, 0x36
        /*026e*/ 	.short	(.L_18749 - .L_18748)
.L_18748:
        /*0270*/ 	.word	0x00000008
.L_18749:


//--------------------- .nv.info._ZN4vllm25paged_attention_v2_kernelIthLi256ELi8ELi128ELNS_18Fp8KVCacheDataTypeE1ELb0ELi512EEEvPfS2_PT_PKS3_PKT0_S9_ifPKiSB_iPKfiiiSD_SD_iiiii --------------------------
	.section	.nv.info._ZN4vllm25paged_attention_v2_kernelIthLi256ELi8ELi128ELNS_18Fp8KVCacheDataTypeE1ELb0ELi512EEEvPfS2_PT_PKS3_PKT0_S9_ifPKiSB_iPKfiiiSD_SD_iiiii,"",@"SHT_CUDA_INFO"
	.sectionflags	@""
	.align	4


	//----- nvinfo : EIATTR_CUDA_API_VERSION
	.align		4
        /*0000*/ 	.byte	0x04, 0x37
        /*0002*/ 	.short	(.L_18751 - .L_18750)
.L_18750:
        /*0004*/ 	.word	0x00000082


	//----- nvinfo : EIATTR_KPARAM_INFO
	.align		4
.L_18751:
        /*0008*/ 	.byte	0x04, 0x17
        /*000a*/ 	.short	(.L_18753 - .L_18752)
.L_18752:
        /*000c*/ 	.word	0x00000000
        /*0010*/ 	.short	0x0015
        /*0012*/ 	.short	0x0088
        /*0014*/ 	.byte	0x00, 0xf0, 0x11, 0x00


	//----- nvinfo : EIATTR_KPARAM_INFO
	.align		4
.L_18753:
        /*0018*/ 	.byte	0x04, 0x17
        /*001a*/ 	.short	(.L_18755 - .L_18754)
.L_18754:
        /*001c*/ 	.word	0x00000000
        /*0020*/ 	.short	0x0014
        /*0022*/ 	.short	0x0084
        /*0024*/ 	.byte	0x00, 0xf0, 0x11, 0x00


	//----- nvinfo : EIATTR_KPARAM_INFO
	.align		4
.L_18755:
        /*0028*/ 	.byte	0x04, 0x17
        /*002a*/ 	.short	(.L_18757 - .L_18756)
.L_18756:
        /*002c*/ 	.word	0x00000000
        /*0030*/ 	.short	0x0013
        /*0032*/ 	.short	0x0080
        /*0034*/ 	.byte	0x00, 0xf0, 0x11, 0x00


	//----- nvinfo : EIATTR_KPARAM_INFO
	.align		4
.L_18757:
        /*0038*/ 	.byte	0x04, 0x17
        /*003a*/ 	.short	(.L_18759 - .L_18758)
.L_18758:
        /*003c*/ 	.word	0x00000000
        /*0040*/ 	.short	0x0012
        /*0042*/ 	.short	0x007c
        /*0044*/ 	.byte	0x00, 0xf0, 0x11, 0x00


	//----- nvinfo : EIATTR_KPARAM_INFO
	.align		4
.L_18759:
        /*0048*/ 	.byte	0x04, 0x17
        /*004a*/ 	.short	(.L_18761 - .L_18760)
.L_18760:
        /*004c*/ 	.word	0x00000000
        /*0050*/ 	.short	0x0011
        /*0052*/ 	.short	0x0078
        /*0054*/ 	.byte	0x00, 0xf0, 0x11, 0x00


	//----- nvinfo : EIATTR_KPARAM_INFO
	.align		4
.L_18761:
        /*0058*/ 	.byte	0x04, 0x17
        /*005a*/ 	.short	(.L_18763 - .L_18762)
.L_18762:
        /*005c*/ 	.word	0x00000000
        /*0060*/ 	.short	0x0010
        /*0062*/ 	.short	0x0070
        /*0064*/ 	.byte	0x00, 0xf0, 0x21, 0x00


	//----- nvinfo : EIATTR_KPARAM_INFO
	.align		4
.L_18763:
        /*0068*/ 	.byte	0x04, 0x17
        /*006a*/ 	.short	(.L_18765 - .L_18764)
.L_18764:
        /*006c*/ 	.word	0x00000000
        /*0070*/ 	.short	0x000f
        /*0072*/ 	.short	0x0068
        /*0074*/ 	.byte	0x00, 0xf0, 0x21, 0x00


	//----- nvinfo : EIATTR_KPARAM_INFO
	.align		4
.L_18765:
        /*0078*/ 	.byte	0x04, 0x17
        /*007a*/ 	.short	(.L_18767 - .L_18766)
.L_18766:
        /*007c*/ 	.word	0x00000000
        /*0080*/ 	.short	0x000e
        /*0082*/ 	.short	0x0060
        /*0084*/ 	.byte	0x00, 0xf0, 0x11, 0x00


	//----- nvinfo : EIATTR_KPARAM_INFO
	.align		4
.L_18767:
        /*0088*/ 	.byte	0x04, 0x17
        /*008a*/ 	.short	(.L_18769 - .L_18768)
.L_18768:
        /*008c*/ 	.word	0x00000000
        /*0090*/ 	.short	0x000d
        /*0092*/ 	.short	0x005c
        /*0094*/ 	.byte	0x00, 0xf0, 0x11, 0x00


	//----- nvinfo : EIATTR_KPARAM_INFO
	.align		4
.L_18769:
        /*0098*/ 	.byte	0x04, 0x17
        /*009a*/ 	.short	(.L_18771 - .L_18770)
.L_18770:
        /*009c*/ 	.word	0x00000000
        /*00a0*/ 	.short	0x000c
        /*00a2*/ 	.short	0x0058
        /*00a4*/ 	.byte	0x00, 0xf0, 0x11, 0x00


	//----- nvinfo : EIATTR_KPARAM_INFO
	.align		4
.L_18771:
        /*00a8*/ 	.byte	0x04, 0x17
        /*00aa*/ 	.short	(.L_18773 - .L_18772)
.L_18772:
        /*00ac*/ 	.word	0x00000000
        /*00b0*/ 	.short	0x000b
        /*00b2*/ 	.short	0x0050
        /*00b4*/ 	.byte	0x00, 0xf0, 0x21, 0x00


	//----- nvinfo : EIATTR_KPARAM_INFO
	.align		4
.L_18773:
        /*00b8*/ 	.byte	0x04, 0x17
        /*00ba*/ 	.short	(.L_18775 - .L_18774)
.L_18774:
        /*00bc*/ 	.word	0x00000000
        /*00c0*/ 	.short	0x000a
        /*00c2*/ 	.short	0x0048
        /*00c4*/ 	.byte	0x00, 0xf0, 0x11, 0x00


	//----- nvinfo : EIATTR_KPARAM_INFO
	.align		4
.L_18775:
        /*00c8*/ 	.byte	0x04, 0x17
        /*00ca*/ 	.short	(.L_18777 - .L_18776)
.L_18776:
        /*00cc*/ 	.word	0x00000000
        /*00d0*/ 	.short	0x0009
        /*00d2*/ 	.short	0x0040
        /*00d4*/ 	.byte	0x00, 0xf0, 0x21, 0x00


	//----- nvinfo : EIATTR_KPARAM_INFO
	.align		4
.L_18777:
        /*00d8*/ 	.byte	0x04, 0x17
        /*00da*/ 	.short	(.L_18779 - .L_18778)
.L_18778:
        /*00dc*/ 	.word	0x00000000
        /*00e0*/ 	.short	0x0008
        /*00e2*/ 	.short	0x0038
        /*00e4*/ 	.byte	0x00, 0xf0, 0x21, 0x00


	//----- nvinfo : EIATTR_KPARAM_INFO
	.align		4
.L_18779:
        /*00e8*/ 	.byte	0x04, 0x17
        /*00ea*/ 	.short	(.L_18781 - .L_18780)
.L_18780:
        /*00ec*/ 	.word	0x00000000
        /*00f0*/ 	.short	0x0007
        /*00f2*/ 	.short	0x0034
        /*00f4*/ 	.byte	0x00, 0xf0, 0x11, 0x00


	//----- nvinfo : EIATTR_KPARAM_INFO
	.align		4
.L_18781:
        /*00f8*/ 	.byte	0x04, 0x17
        /*00fa*/ 	.short	(.L_18783 - .L_18782)
.L_18782:
        /*00fc*/ 	.word	0x00000000
        /*0100*/ 	.short	0x0006
        /*0102*/ 	.short	0x0030
        /*0104*/ 	.byte	0x00, 0xf0, 0x11, 0x00


	//----- nvinfo : EIATTR_KPARAM_INFO
	.align		4
.L_18783:
        /*0108*/ 	.byte	0x04, 0x17
        /*010a*/ 	.short	(.L_18785 - .L_18784)
.L_18784:
        /*010c*/ 	.word	0x00000000
        /*0110*/ 	.short	0x0005
        /*0112*/ 	.short	0x0028
        /*0114*/ 	.byte	0x00, 0xf0, 0x21, 0x00


	//----- nvinfo : EIATTR_KPARAM_INFO
	.align		4
.L_18785:
        /*0118*/ 	.byte	0x04, 0x17
        /*011a*/ 	.short	(.L_18787 - .L_18786)
.L_18786:
        /*011c*/ 	.word	0x00000000
        /*0120*/ 	.short	0x0004
        /*0122*/ 	.short	0x0020
        /*0124*/ 	.byte	0x00, 0xf0, 0x21, 0x00


	//----- nvinfo : EIATTR_KPARAM_INFO
	.align		4
.L_18787:
        /*0128*/ 	.byte	0x04, 0x17
        /*012a*/ 	.short	(.L_18789 - .L_18788)
.L_18788:
        /*012c*/ 	.word	0x00000000
        /*0130*/ 	.short	0x0003
        /*0132*/ 	.short	0x0018
        /*0134*/ 	.byte	0x00, 0xf0, 0x21, 0x00


	//----- nvinfo : EIATTR_KPARAM_INFO
	.align		4
.L_18789:
        /*0138*/ 	.byte	0x04, 0x17
        /*013a*/ 	.short	(.L_18791 - .L_18790)
.L_18790:
        /*013c*/ 	.word	0x00000000
        /*0140*/ 	.short	0x0002
        /*0142*/ 	.short	0x0010
        /*0144*/ 	.byte	0x00, 0xf0, 0x21, 0x00


	//----- nvinfo : EIATTR_KPARAM_INFO
	.align		4
.L_18791:
        /*0148*/ 	.byte	0x04, 0x17
        /*014a*/ 	.short	(.L_18793 - .L_18792)
.L_18792:
        /*014c*/ 	.word	0x00000000
        /*0150*/ 	.short	0x0001
        /*0152*/ 	.short	0x0008
        /*0154*/ 	.byte	0x00, 0xf0, 0x21, 0x00


	//----- nvinfo : EIATTR_KPARAM_INFO
	.align		4
.L_18793:
        /*0158*/ 	.byte	0x04, 0x17
        /*015a*/ 	.short	(.L_18795 - .L_18794)
.L_18794:
        /*015c*/ 	.word	0x00000000
        /*0160*/ 	.short	0x0000
        /*0162*/ 	.short	0x0000
        /*0164*/ 	.byte	0x00, 0xf0, 0x21, 0x00


	//----- nvinfo : EIATTR_SPARSE_MMA_MASK
	.align		4
.L_18795:
        /*0168*/ 	.byte	0x03, 0x50
        /*016a*/ 	.short	0x0000


	//----- nvinfo : EIATTR_MAXREG_COUNT
	.align		4
        /*016c*/ 	.byte	0x03, 0x1b
        /*016e*/ 	.short	0x00ff


	//----- nvinfo : EIATTR_NUM_BARRIERS
	.align		4
        /*0170*/ 	.byte	0x02, 0x4c
        /*0172*/ 	.byte	0x01
	.zero		1


	//----- nvinfo : EIATTR_EXTERNS
	.align		4
        /*0174*/ 	.byte	0x04, 0x0f
        /*0176*/ 	.short	(.L_18797 - .L_18796)


	//   ....[0]....
	.align		4
.L_18796:
        /*0178*/ 	.word	index@(__assertfail)


	//----- nvinfo : EIATTR_MERCURY_ISA_VERSION
	.align		4
.L_18797:
        /*017c*/ 	.byte	0x03, 0x5f
        /*017e*/ 	.short	0x0101


	//----- nvinfo : EIATTR_COOP_GROUP_MASK_REGIDS
	.align		4
        /*0180*/ 	.byte	0x04, 0x29
        /*0182*/ 	.short	(.L_18799 - .L_18798)


	//   ....[0]....
.L_18798:
        /*0184*/ 	.word	0xffffffff


	//   ....[1]....
        /*0188*/ 	.word	0xffffffff


	//   ....[2]....
        /*018c*/ 	.word	0xffffffff


	//   ....[3]....
        /*0190*/ 	.word	0xffffffff


	//   ....[4]....
        /*0194*/ 	.word	0xffffffff


	//   ....[5]....
        /*0198*/ 	.word	0xffffffff


	//   ....[6]....
        /*019c*/ 	.word	0xffffffff


	//   ....[7]....
        /*01a0*/ 	.word	0xffffffff


	//   ....[8]....
        /*01a4*/ 	.word	0xffffffff


	//   ....[9]....
        /*01a8*/ 	.word	0xffffffff


	//   ....[10]....
        /*01ac*/ 	.word	0xffffffff


	//   ....[11]....
        /*01b0*/ 	.word	0xffffffff


	//   ....[12]....
        /*01b4*/ 	.word	0xffffffff


	//   ....[13]....
        /*01b8*/ 	.word	0xffffffff


	//   ....[14]....
        /*01bc*/ 	.word	0x0500000f


	//   ....[15]....
        /*01c0*/ 	.word	0x0500000f


	//   ....[16]....
        /*01c4*/ 	.word	0x0500000f


	//----- nvinfo : EIATTR_COOP_GROUP_INSTR_OFFSETS
	.align		4
.L_18799:
        /*01c8*/ 	.byte	0x04, 0x28
        /*01ca*/ 	.short	(.L_18801 - .L_18800)


	//   ....[0]....
.L_18800:
        /*01cc*/ 	.word	0x00000240


	//   ....[1]....
        /*01d0*/ 	.word	0x00000270


	//   ....[2]....
        /*01d4*/ 	.word	0x00000290


	//   ....[3]....
        /*01d8*/ 	.word	0x000003b0


	//   ....[4]....
        /*01dc*/ 	.word	0x000003d0


	//   ....[5]....
        /*01e0*/ 	.word	0x00000400


	//   ....[6]....
        /*01e4*/ 	.word	0x000012b0


	//   ....[7]....
        /*01e8*/ 	.word	0x00001330


	//   ....[8]....
        /*01ec*/ 	.word	0x00001360


	//   ....[9]....
        /*01f0*/ 	.word	0x000013b0


	//   ....[10]....
        /*01f4*/ 	.word	0x00001400


	//   ....[11]....
        /*01f8*/ 	.word	0x00001450


	//   ....[12]....
        /*01fc*/ 	.word	0x00001470


	//   ....[13]....
        /*0200*/ 	.word	0x00001490


	//   ....[14]....
        /*0204*/ 	.word	0x000029e0


	//   ....[15]....
        /*0208*/ 	.word	0x00002a40


	//   ....[16]....
        /*020c*/ 	.word	0x00002aa0


	//----- nvinfo : EIATTR_SYSCALL_OFFSETS
	.align		4
.L_18801:
        /*0210*/ 	.byte	0x04, 0x46
        /*0212*/ 	.short	(.L_18803 - .L_18802)


	//   ....[0]....
.L_18802:
        /*0214*/ 	.word	0x00002970


	//----- nvinfo : EIATTR_EXIT_INSTR_OFFSETS
	.align		4
.L_18803:
        /*0218*/ 	.byte	0x04, 0x1c
        /*021a*/ 	.short	(.L_18805 - .L_18804)


	//   ....[0]....
.L_18804:
        /*021c*/ 	.word	0x00000090


	//   ....[1]....
        /*0220*/ 	.word	0x00002430


	//   ....[2]....
        /*0224*/ 	.word	0x00002870


	//   ....[3]....
        /*0228*/ 	.word	0x00002980


	//----- nvinfo : EIATTR_CRS_STACK_SIZE
	.align		4
.L_18805:
        /*022c*/ 	.byte	0x04, 0x1e
        /*022e*/ 	.short	(.L_18807 - .L_18806)
.L_18806:
        /*0230*/ 	.word	0x00000000


	//----- nvinfo : EIATTR_CBANK_PARAM_SIZE
	.align		4
.L_18807:
        /*0234*/ 	.byte	0x03, 0x19
        /*0236*/ 	.short	0x008c


	//----- nvinfo : EIATTR_PARAM_CBANK
	.align		4
        /*0238*/ 	.byte	0x04, 0x0a
        /*023a*/ 	.short	(.L_18809 - .L_18808)
	.align		4
.L_18808:
        /*023c*/ 	.word	index@(.nv.constant0._ZN4vllm25paged_attention_v2_kernelIthLi256ELi8ELi128ELNS_18Fp8KVCacheDataTypeE1ELb0ELi512EEEvPfS2_PT_PKS3_PKT0_S9_ifPKiSB_iPKfiiiSD_SD_iiiii)
        /*0240*/ 	.short	0x0210
        /*0242*/ 	.short	0x008c


	//----- nvinfo : EIATTR_SW_WAR
	.align		4
.L_18809:
        /*0244*/ 	.byte	0x04, 0x36
        /*0246*/ 	.short	(.L_18811 - .L_18810)
.L_18810:
        /*0248*/ 	.word	0x00000008
.L_18811:


//--------------------- .nv.info._ZN4vllm25paged_attention_v2_kernelIthLi192ELi8ELi128ELNS_18Fp8KVCacheDataTypeE1ELb0ELi512EEEvPfS2_PT_PKS3_PKT0_S9_ifPKiSB_iPKfiiiSD_SD_iiiii --------------------------
	.section	.nv.info._ZN4vllm25paged_attention_v2_kernelIthLi192ELi8ELi128ELNS_18Fp8KVCacheDataTypeE1ELb0ELi512EEEvPfS2_PT_PKS3_PKT0_S9_ifPKiSB_iPKfiiiSD_SD_iiiii,"",@"SHT_CUDA_INFO"
	.sectionflags	@""
	.align	4


	//----- nvinfo : EIATTR_CUDA_API_VERSION
	.align		4
        /*0000*/ 	.byte	0x04, 0x37
        /*0002*/ 	.short	(.L_18813 - .L_18812)
.L_18812:
        /*0004*/ 	.word	0x00000082


	//----- nvinfo : EIATTR_KPARAM_INFO
	.align		4
.L_18813:
        /*0008*/ 	.byte	0x04, 0x17
        /*000a*/ 	.short	(.L_18815 - .L_18814)
.L_18814:
        /*000c*/ 	.word	0x00000000
        /*0010*/ 	.short	0x0015
        /*0012*/ 	.short	0x0088
        /*0014*/ 	.byte	0x00, 0xf0, 0x11, 0x00


	//----- nvinfo : EIATTR_KPARAM_INFO
	.align		4
.L_18815:
        /*0018*/ 	.byte	0x04, 0x17
        /*001a*/ 	.short	(.L_18817 - .L_18816)
.L_18816:
        /*001c*/ 	.word	0x00000000
        /*0020*/ 	.short	0x0014
        /*0022*/ 	.short	0x0084
        /*0024*/ 	.byte	0x00, 0xf0, 0x11, 0x00


	//----- nvinfo : EIATTR_KPARAM_INFO
	.align		4
.L_18817:
        /*0028*/ 	.byte	0x04, 0x17
        /*002a*/ 	.short	(.L_18819 - .L_18818)
.L_18818:
        /*002c*/ 	.word	0x00000000
        /*0030*/ 	.short	0x0013
        /*0032*/ 	.short	0x0080
        /*0034*/ 	.byte	0x00, 0xf0, 0x11, 0x00


	//----- nvinfo : EIATTR_KPARAM_INFO
	.align		4
.L_18819:
        /*0038*/ 	.byte	0x04, 0x17
        /*003a*/ 	.short	(.L_18821 - .L_18820)
.L_18820:
        /*003c*/ 	.word	0x00000000
        /*0040*/ 	.short	0x0012
        /*0042*/ 	.short	0x007c
        /*0044*/ 	.byte	0x00, 0xf0, 0x11, 0x00


	//----- nvinfo : EIATTR_KPARAM_INFO
	.align		4
.L_18821:
        /*0048*/ 	.byte	0x04, 0x17
        /*004a*/ 	.short	(.L_18823 - .L_18822)
.L_18822:
        /*004c*/ 	.word	0x00000000
        /*0050*/ 	.short	0x0011
        /*0052*/ 	.short	0x0078
        /*0054*/ 	.byte	0x00, 0xf0, 0x11, 0x00


	//----- nvinfo : EIATTR_KPARAM_INFO
	.align		4
.L_18823:
        /*0058*/ 	.byte	0x04, 0x17
        /*005a*/ 	.short	(.L_18825 - .L_18824)
.L_18824:
        /*005c*/ 	.word	0x00000000
        /*0060*/ 	.short	0x0010
        /*0062*/ 	.short	0x0070
        /*0064*/ 	.byte	0x00, 0xf0, 0x21, 0x00


	//----- nvinfo : EIATTR_KPARAM_INFO
	.align		4
.L_18825:
        /*0068*/ 	.byte	0x04, 0x17
        /*006a*/ 	.short	(.L_18827 - .L_18826)
.L_18826:
        /*006c*/ 	.word	0x00000000
        /*0070*/ 	.short	0x000f
        /*0072*/ 	.short	0x0068
        /*0074*/ 	.byte	0x00, 0xf0, 0x21, 0x00


	//----- nvinfo : EIATTR_KPARAM_INFO
	.align		4
.L_18827:
        /*0078*/ 	.byte	0x04, 0x17
        /*007a*/ 	.short	(.L_18829 - .L_18828)
.L_18828:
        /*007c*/ 	.word	0x00000000
        /*0080*/ 	.short	0x000e
        /*0082*/ 	.short	0x0060
        /*0084*/ 	.byte	0x00, 0xf0, 0x11, 0x00


	//----- nvinfo : EIATTR_KPARAM_INFO
	.align		4
.L_18829:
        /*0088*/ 	.byte	0x04, 0x17
        /*008a*/ 	.short	(.L_18831 - .L_18830)
.L_18830:
        /*008c*/ 	.word	0x00000000
        /*0090*/ 	.short	0x000d
        /*0092*/ 	.short	0x005c
        /*0094*/ 	.byte	0x00, 0xf0, 0x11, 0x00


	//----- nvinfo : EIATTR_KPARAM_INFO
	.align		4
.L_18831:
        /*0098*/ 	.byte	0x04, 0x17
        /*009a*/ 	.short	(.L_18833 - .L_18832)
.L_18832:
        /*009c*/ 	.word	0x00000000
        /*00a0*/ 	.short	0x000c
        /*00a2*/ 	.short	0x0058
        /*00a4*/ 	.byte	0x00, 0xf0, 0x11, 0x00


	//----- nvinfo : EIATTR_KPARAM_INFO
	.align		4
.L_18833:
        /*00a8*/ 	.byte	0x04, 0x17
        /*00aa*/ 	.short	(.L_18835 - .L_18834)
.L_18834:
        /*00ac*/ 	.word	0x00000000
        /*00b0*/ 	.short	0x000b
        /*00b2*/ 	.short	0x0050
        /*00b4*/ 	.byte	0x00, 0xf0, 0x21, 0x00


	//----- nvinfo : EIATTR_KPARAM_INFO
	.align		4
.L_18835:
        /*00b8*/ 	.byte	0x04, 0x17
        /*00ba*/ 	.short	(.L_18837 - .L_18836)
.L_18836:
        /*00bc*/ 	.word	0x00000000
        /*00c0*/ 	.short	0x000a
        /*00c2*/ 	.short	0x0048
        /*00c4*/ 	.byte	0x00, 0xf0, 0x11, 0x00


	//----- nvinfo : EIATTR_KPARAM_INFO
	.align		4
.L_18837:
        /*00c8*/ 	.byte	0x04, 0x17
        /*00ca*/ 	.short	(.L_18839 - .L_18838)
.L_18838:
        /*00cc*/ 	.word	0x00000000
        /*00d0*/ 	.short	0x0009
        /*00d2*/ 	.short	0x0040
        /*00d4*/ 	.byte	0x00, 0xf0, 0x21, 0x00


	//----- nvinfo : EIATTR_KPARAM_INFO
	.align		4
.L_18839:
        /*00d8*/ 	.byte	0x04, 0x17
        /*00da*/ 	.short	(.L_18841 - .L_18840)
.L_18840:
        /*00dc*/ 	.word	0x00000000
        /*00e0*/ 	.short	0x0008
        /*00e2*/ 	.short	0x0038
        /*00e4*/ 	.byte	0x00, 0xf0, 0x21, 0x00


	//----- nvinfo : EIATTR_KPARAM_INFO
	.align		4
.L_18841:
        /*00e8*/ 	.byte	0x04, 0x17
        /*00ea*/ 	.short	(.L_18843 - .L_18842)
.L_18842:
        /*00ec*/ 	.word	0x00000000
        /*00f0*/ 	.short	0x0007
        /*00f2*/ 	.short	0x0034
        /*00f4*/ 	.byte	0x00, 0xf0, 0x11, 0x00


	//----- nvinfo : EIATTR_KPARAM_INFO
	.align		4
.L_18843:
        /*00f8*/ 	.byte	0x04, 0x17
        /*00fa*/ 	.short	(.L_18845 - .L_18844)
.L_18844:
        /*00fc*/ 	.word	0x00000000
        /*0100*/ 	.short	0x0006
        /*0102*/ 	.short	0x0030
        /*0104*/ 	.byte	0x00, 0xf0, 0x11, 0x00


	//----- nvinfo : EIATTR_KPARAM_INFO
	.align		4
.L_18845:
        /*0108*/ 	.byte	0x04, 0x17
        /*010a*/ 	.short	(.L_18847 - .L_18846)
.L_18846:
        /*010c*/ 	.word	0x00000000
        /*0110*/ 	.short	0x0005
        /*0112*/ 	.short	0x0028
        /*0114*/ 	.byte	0x00, 0xf0, 0x21, 0x00


	//----- nvinfo : EIATTR_KPARAM_INFO
	.align		4
.L_18847:
        /*0118*/ 	.byte	0x04, 0x17
        /*011a*/ 	.short	(.L_18849 - .L_18848)
.L_18848:
        /*011c*/ 	.word	0x00000000
        /*0120*/ 	.short	0x0004
        /*0122*/ 	.short	0x0020
        /*0124*/ 	.byte	0x00, 0xf0, 0x21, 0x00


	//----- nvinfo : EIATTR_KPARAM_INFO
	.align		4
.L_18849:
        /*0128*/ 	.byte	0x04, 0x17
        /*012a*/ 	.short	(.L_18851 - .L_18850)
.L_18850:
        /*012c*/ 	.word	0x00000000
        /*0130*/ 	.short	0x0003
        /*0132*/ 	.short	0x0018
        /*0134*/ 	.byte	0x00, 0xf0, 0x21, 0x00


	//----- nvinfo : EIATTR_KPARAM_INFO
	.align		4
.L_18851:
        /*0138*/ 	.byte	0x04, 0x17
        /*013a*/ 	.short	(.L_18853 - .L_18852)
.L_18852:
        /*013c*/ 	.word	0x00000000
        /*0140*/ 	.short	0x0002
        /*0142*/ 	.short	0x0010
        /*0144*/ 	.byte	0x00, 0xf0, 0x21, 0x00


	//----- nvinfo : EIATTR_KPARAM_INFO
	.align		4
.L_18853:
        /*0148*/ 	.byte	0x04, 0x17
        /*014a*/ 	.short	(.L_18855 - .L_18854)
.L_18854:
        /*014c*/ 	.word	0x00000000
        /*0150*/ 	.short	0x0001
        /*0152*/ 	.short	0x0008
        /*0154*/ 	.byte	0x00, 0xf0, 0x21, 0x00


	//----- nvinfo : EIATTR_KPARAM_INFO
	.align		4
.L_18855:
        /*0158*/ 	.byte	0x04, 0x17
        /*015a*/ 	.short	(.L_18857 - .L_18856)
.L_18856:
        /*015c*/ 	.word	0x00000000
        /*0160*/ 	.short	0x0000
        /*0162*/ 	.short	0x0000
        /*0164*/ 	.byte	0x00, 0xf0, 0x21, 0x00


	//----- nvinfo : EIATTR_SPARSE_MMA_MASK
	.align		4
.L_18857:
        /*0168*/ 	.byte	0x03, 0x50
        /*016a*/ 	.short	0x0000


	//----- nvinfo : EIATTR_MAXREG_COUNT
	.align		4
        /*016c*/ 	.byte	0x03, 0x1b
        /*016e*/ 	.short	0x00ff


	//----- nvinfo : EIATTR_NUM_BARRIERS
	.align		4
        /*0170*/ 	.byte	0x02, 0x4c
        /*0172*/ 	.byte	0x01
	.zero		1


	//----- nvinfo : EIATTR_EXTERNS
	.align		4
        /*0174*/ 	.byte	0x04, 0x0f
        /*0176*/ 	.short	(.L_18859 - .L_18858)


	//   ....[0]....
	.align		4
.L_18858:
        /*0178*/ 	.word	index@(__assertfail)


	//----- nvinfo : EIATTR_MERCURY_ISA_VERSION
	.align		4
.L_18859:
        /*017c*/ 	.byte	0x03, 0x5f
        /*017e*/ 	.short	0x0101


	//----- nvinfo : EIATTR_COOP_GROUP_MASK_REGIDS
	.align		4
        /*0180*/ 	.byte	0x04, 0x29
        /*0182*/ 	.short	(.L_18861 - .L_18860)


	//   ....[0]....
.L_18860:
        /*0184*/ 	.word	0xffffffff


	//   ....[1]....
        /*0188*/ 	.word	0xffffffff


	//   ....[2]....
        /*018c*/ 	.word	0xffffffff


	//   ....[3]....
        /*0190*/ 	.word	0xffffffff


	//   ....[4]....
        /*0194*/ 	.word	0xffffffff


	//   ....[5]....
        /*0198*/ 	.word	0xffffffff


	//   ....[6]....
        /*019c*/ 	.word	0xffffffff


	//   ....[7]....
        /*01a0*/ 	.word	0xffffffff


	//   ....[8]....
        /*01a4*/ 	.word	0xffffffff


	//   ....[9]....
        /*01a8*/ 	.word	0xffffffff


	//   ....[10]....
        /*01ac*/ 	.word	0xffffffff


	//   ....[11]....
        /*01b0*/ 	.word	0xffffffff


	//   ....[12]....
        /*01b4*/ 	.word	0xffffffff


	//   ....[13]....
        /*01b8*/ 	.word	0xffffffff


	//   ....[14]....
        /*01bc*/ 	.word	0x0500000f


	//   ....[15]....
        /*01c0*/ 	.word	0x0500000f


	//   ....[16]....
        /*01c4*/ 	.word	0x0500000f


	//----- nvinfo : EIATTR_COOP_GROUP_INSTR_OFFSETS
	.align		4
.L_18861:
        /*01c8*/ 	.byte	0x04, 0x28
        /*01ca*/ 	.short	(.L_18863 - .L_18862)


	//   ....[0]....
.L_18862:
        /*01cc*/ 	.word	0x00000240


	//   ....[1]....
        /*01d0*/ 	.word	0x00000270


	//   ....[2]....
        /*01d4*/ 	.word	0x00000290


	//   ....[3]....
        /*01d8*/ 	.word	0x000003b0


	//   ....[4]....
        /*01dc*/ 	.word	0x000003d0


	//   ....[5]....
        /*01e0*/ 	.word	0x00000400


	//   ....[6]....
        /*01e4*/ 	.word	0x000012b0


	//   ....[7]....
        /*01e8*/ 	.word	0x00001330


	//   ....[8]....
        /*01ec*/ 	.word	0x00001360


	//   ....[9]....
        /*01f0*/ 	.word	0x000013b0


	//   ....[10]....
        /*01f4*/ 	.word	0x00001400


	//   ....[11]....
        /*01f8*/ 	.word	0x00001450


	//   ....[12]....
        /*01fc*/ 	.word	0x00001470


	//   ....[13]....
        /*0200*/ 	.word	0x00001490


	//   ....[14]....
        /*0204*/ 	.word	0x00002820


	//   ....[15]....
        /*0208*/ 	.word	0x00002880


	//   ....[16]....
        /*020c*/ 	.word	0x000028e0


	//----- nvinfo : EIATTR_SYSCALL_OFFSETS
	.align		4
.L_18863:
        /*0210*/ 	.byte	0x04, 0x46
        /*0212*/ 	.short	(.L_18865 - .L_18864)


	//   ....[0]....
.L_18864:
        /*0214*/ 	.word	0x000027b0


	//----- nvinfo : EIATTR_EXIT_INSTR_OFFSETS
	.align		4
.L_18865:
        /*0218*/ 	.byte	0x04, 0x1c
        /*021a*/ 	.short	(.L_18867 - .L_18866)


	//   ....[0]....
.L_18866:
        /*021c*/ 	.word	0x00000090


	//   ....[1]....
        /*0220*/ 	.word	0x00002360


	//   ....[2]....
        /*0224*/ 	.word	0x000026b0


	//   ....[3]....
        /*0228*/ 	.word	0x000027c0


	//----- nvinfo : EIATTR_CRS_STACK_SIZE
	.align		4
.L_18867:
        /*022c*/ 	.byte	0x04, 0x1e
        /*022e*/ 	.short	(.L_18869 - .L_18868)
.L_18868:
        /*0230*/ 	.word	0x00000000


	//----- nvinfo : EIATTR_CBANK_PARAM_SIZE
	.align		4
.L_18869:
        /*0234*/ 	.byte	0x03, 0x19
        /*0236*/ 	.short	0x008c


	//----- nvinfo : EIATTR_PARAM_CBANK
	.align		4
        /*0238*/ 	.byte	0x04, 0x0a
        /*023a*/ 	.short	(.L_18871 - .L_18870)
	.align		4
.L_18870:
        /*023c*/ 	.word	index@(.nv.constant0._ZN4vllm25paged_attention_v2_kernelIthLi192ELi8ELi128ELNS_18Fp8KVCacheDataTypeE1ELb0ELi512EEEvPfS2_PT_PKS3_PKT0_S9_ifPKiSB_iPKfiiiSD_SD_iiiii)
        /*0240*/ 	.short	0x0210
        /*0242*/ 	.short	0x008c


	//----- nvinfo : EIATTR_SW_WAR
	.align		4
.L_18871:
        /*0244*/ 	.byte	0x04, 0x36
        /*0246*/ 	.short	(.L_18873 - .L_18872)
.L_18872:
        /*0248*/ 	.word	0x00000008
.L_18873:


//--------------------- .nv.info._ZN4vllm25paged_attention_v2_kernelIthLi128ELi8ELi128ELNS_18Fp8KVCacheDataTypeE1ELb0ELi512EEEvPfS2_PT_PKS3_PKT0_S9_ifPKiSB_iPKfiiiSD_SD_iiiii --------------------------
	.section	.nv.info._ZN4vllm25paged_attention_v2_kernelIthLi128ELi8ELi128ELNS_18Fp8KVCacheDataTypeE1ELb0ELi512EEEvPfS2_PT_PKS3_PKT0_S9_ifPKiSB_iPKfiiiSD_SD_iiiii,"",@"SHT_CUDA_INFO"
	.sectionflags	@""
	.align	4


	//----- nvinfo : EIATTR_CUDA_API_VERSION
	.align		4
        /*0000*/ 	.byte	0x04, 0x37
        /*0002*/ 	.short	(.L_18875 - .L_18874)
.L_18874:
        /*0004*/ 	.word	0x00000082


	//----- nvinfo : EIATTR_KPARAM_INFO
	.align		4
.L_18875:
        /*0008*/ 	.byte	0x04, 0x17
        /*000a*/ 	.short	(.L_18877 - .L_18876)
.L_18876:
        /*000c*/ 	.word	0x00000000
        /*0010*/ 	.short	0x0015
        /*0012*/ 	.short	0x0088
        /*0014*/ 	.byte	0x00, 0xf0, 0x11, 0x00


	//----- nvinfo : EIATTR_KPARAM_INFO
	.align		4
.L_18877:
        /*0018*/ 	.byte	0x04, 0x17
        /*001a*/ 	.short	(.L_18879 - .L_18878)
.L_18878:
        /*001c*/ 	.word	0x00000000
        /*0020*/ 	.short	0x0014
        /*0022*/ 	.short	0x0084
        /*0024*/ 	.byte	0x00, 0xf0, 0x11, 0x00


	//----- nvinfo : EIATTR_KPARAM_INFO
	.align		4
.L_18879:
        /*0028*/ 	.byte	0x04, 0x17
        /*002a*/ 	.short	(.L_18881 - .L_18880)
.L_18880:
        /*002c*/ 	.word	0x00000000
        /*0030*/ 	.short	0x0013
        /*0032*/ 	.short	0x0080
        /*0034*/ 	.byte	0x00, 0xf0, 0x11, 0x00


	//----- nvinfo : EIATTR_KPARAM_INFO
	.align		4
.L_18881:
        /*0038*/ 	.byte	0x04, 0x17
        /*003a*/ 	.short	(.L_18883 - .L_18882)
.L_18882:
        /*003c*/ 	.word	0x00000000
        /*0040*/ 	.short	0x0012
        /*0042*/ 	.short	0x007c
        /*0044*/ 	.byte	0x00, 0xf0, 0x11, 0x00


	//----- nvinfo : EIATTR_KPARAM_INFO
	.align		4
.L_18883:
        /*0048*/ 	.byte	0x04, 0x17
        /*004a*/ 	.short	(.L_18885 - .L_18884)
.L_18884:
        /*004c*/ 	.word	0x00000000
        /*0050*/ 	.short	0x0011
        /*0052*/ 	.short	0x0078
        /*0054*/ 	.byte	0x00, 0xf0, 0x11, 0x00


	//----- nvinfo : EIATTR_KPARAM_INFO
	.align		4
.L_18885:
        /*0058*/ 	.byte	0x04, 0x17
        /*005a*/ 	.short	(.L_18887 - .L_18886)
.L_18886:
        /*005c*/ 	.word	0x00000000
        /*0060*/ 	.short	0x0010
        /*0062*/ 	.short	0x0070
        /*0064*/ 	.byte	0x00, 0xf0, 0x21, 0x00


	//----- nvinfo : EIATTR_KPARAM_INFO
	.align		4
.L_18887:
        /*0068*/ 	.byte	0x04, 0x17
        /*006a*/ 	.short	(.L_18889 - .L_18888)
.L_18888:
        /*006c*/ 	.word	0x00000000
        /*0070*/ 	.short	0x000f
        /*0072*/ 	.short	0x0068
        /*0074*/ 	.byte	0x00, 0xf0, 0x21, 0x00


	//----- nvinfo : EIATTR_KPARAM_INFO
	.align		4
.L_18889:
        /*0078*/ 	.byte	0x04, 0x17
        /*007a*/ 	.short	(.L_18891 - .L_18890)
.L_18890:
        /*007c*/ 	.word	0x00000000
        /*0080*/ 	.short	0x000e
        /*0082*/ 	.short	0x0060
        /*0084*/ 	.byte	0x00, 0xf0, 0x11, 0x00


	//----- nvinfo : EIATTR_KPARAM_INFO
	.align		4
.L_18891:
        /*0088*/ 	.byte	0x04, 0x17
        /*008a*/ 	.short	(.L_18893 - .L_18892)
.L_18892:
        /*008c*/ 	.word	0x00000000
        /*0090*/ 	.short	0x000d
        /*0092*/ 	.short	0x005c
        /*0094*/ 	.byte	0x00, 0xf0, 0x11, 0x00


	//----- nvinfo : EIATTR_KPARAM_INFO
	.align		4
.L_18893:
        /*0098*/ 	.byte	0x04, 0x17
        /*009a*/ 	.short	(.L_18895 - .L_18894)
.L_18894:
        /*009c*/ 	.word	0x00000000
        /*00a0*/ 	.short	0x000c
        /*00a2*/ 	.short	0x0058
        /*00a4*/ 	.byte	0x00, 0xf0, 0x11, 0x00


	//----- nvinfo : EIATTR_KPARAM_INFO
	.align		4
.L_18895:
        /*00a8*/ 	.byte	0x04, 0x17
        /*00aa*/ 	.short	(.L_18897 - .L_18896)
.L_18896:
        /*00ac*/ 	.word	0x00000000
        /*00b0*/ 	.short	0x000b
        /*00b2*/ 	.short	0x0050
        /*00b4*/ 	.byte	0x00, 0xf0, 0x21, 0x00


	//----- nvinfo : EIATTR_KPARAM_INFO
	.align		4
.L_18897:
        /*00b8*/ 	.byte	0x04, 0x17
        /*00ba*/ 	.short	(.L_18899 - .L_18898)
.L_18898:
        /*00bc*/ 	.word	0x00000000
        /*00c0*/ 	.short	0x000a
        /*00c2*/ 	.short	0x0048
        /*00c4*/ 	.byte	0x00, 0xf0, 0x11, 0x00


	//----- nvinfo : EIATTR_KPARAM_INFO
	.align		4
.L_18899:
        /*00c8*/ 	.byte	0x04, 0x17
        /*00ca*/ 	.short	(.L_18901 - .L_18900)
.L_18900:
        /*00cc*/ 	.word	0x00000000
        /*00d0*/ 	.short	0x0009
        /*00d2*/ 	.short	0x0040
        /*00d4*/ 	.byte	0x00, 0xf0, 0x21, 0x00


	//----- nvinfo : EIATTR_KPARAM_INFO
	.align		4
.L_18901:
        /*00d8*/ 	.byte	0x04, 0x17
        /*00da*/ 	.short	(.L_18903 - .L_18902)
.L_18902:
        /*00dc*/ 	.word	0x00000000
        /*00e0*/ 	.short	0x0008
        /*00e2*/ 	.short	0x0038
        /*00e4*/ 	.byte	0x00, 0xf0, 0x21, 0x00


	//----- nvinfo : EIATTR_KPARAM_INFO
	.align		4
.L_18903:
        /*00e8*/ 	.byte	0x04, 0x17
        /*00ea*/ 	.short	(.L_18905 - .L_18904)
.L_18904:
        /*00ec*/ 	.word	0x00000000
        /*00f0*/ 	.short	0x0007
        /*00f2*/ 	.short	0x0034
        /*00f4*/ 	.byte	0x00, 0xf0, 0x11, 0x00


	//----- nvinfo : EIATTR_KPARAM_INFO
	.align		4
.L_18905:
        /*00f8*/ 	.byte	0x04, 0x17
        /*00fa*/ 	.short	(.L_18907 - .L_18906)
.L_18906:
        /*00fc*/ 	.word	0x00000000
        /*0100*/ 	.short	0x0006
        /*0102*/ 	.short	0x0030
        /*0104*/ 	.byte	0x00, 0xf0, 0x11, 0x00


	//----- nvinfo : EIATTR_KPARAM_INFO
	.align		4
.L_18907:
        /*0108*/ 	.byte	0x04, 0x17
        /*010a*/ 	.short	(.L_18909 - .L_18908)
.L_18908:
        /*010c*/ 	.word	0x00000000
        /*0110*/ 	.short	0x0005
        /*0112*/ 	.short	0x0028
        /*0114*/ 	.byte	0x00, 0xf0, 0x21, 0x00


	//----- nvinfo : EIATTR_KPARAM_INFO
	.align		4
.L_18909:
        /*0118*/ 	.byte	0x04, 0x17
        /*011a*/ 	.short	(.L_18911 - .L_18910)
.L_18910:
        /*011c*/ 	.word	0x00000000
        /*0120*/ 	.short	0x0004
        /*0122*/ 	.short	0x0020
        /*0124*/ 	.byte	0x00, 0xf0, 0x21, 0x00


	//----- nvinfo : EIATTR_KPARAM_INFO
	.align		4
.L_18911:
        /*0128*/ 	.byte	0x04, 0x17
        /*012a*/ 	.short	(.L_18913 - .L_18912)
.L_18912:
        /*012c*/ 	.word	0x00000000
        /*0130*/ 	.short	0x0003
        /*0132*/ 	.short	0x0018
        /*0134*/ 	.byte	0x00, 0xf0, 0x21, 0x00


	//----- nvinfo : EIATTR_KPARAM_INFO
	.align		4
.L_18913:
        /*0138*/ 	.byte	0x04, 0x17
        /*013a*/ 	.short	(.L_18915 - .L_18914)
.L_18914:
        /*013c*/ 	.word	0x00000000
        /*0140*/ 	.short	0x0002
        /*0142*/ 	.short	0x0010
        /*0144*/ 	.byte	0x00, 0xf0, 0x21, 0x00


	//----- nvinfo : EIATTR_KPARAM_INFO
	.align		4
.L_18915:
        /*0148*/ 	.byte	0x04, 0x17
        /*014a*/ 	.short	(.L_18917 - .L_18916)
.L_18916:
        /*014c*/ 	.word	0x00000000
        /*0150*/ 	.short	0x0001
        /*0152*/ 	.short	0x0008
        /*0154*/ 	.byte	0x00, 0xf0, 0x21, 0x00


	//----- nvinfo : EIATTR_KPARAM_INFO
	.align		4
.L_18917:
        /*0158*/ 	.byte	0x04, 0x17
        /*015a*/ 	.short	(.L_18919 - .L_18918)
.L_18918:
        /*015c*/ 	.word	0x00000000
        /*0160*/ 	.short	0x0000
        /*0162*/ 	.short	0x0000
        /*0164*/ 	.byte	0x00, 0xf0, 0x21, 0x00


	//----- nvinfo : EIATTR_SPARSE_MMA_MASK
	.align		4
.L_18919:
        /*0168*/ 	.byte	0x03, 0x50
        /*016a*/ 	.short	0x0000


	//----- nvinfo : EIATTR_MAXREG_COUNT
	.align		4
        /*016c*/ 	.byte	0x03, 0x1b
        /*016e*/ 	.short	0x00ff


	//----- nvinfo : EIATTR_NUM_BARRIERS
	.align		4
        /*0170*/ 	.byte	0x02, 0x4c
        /*0172*/ 	.byte	0x01
	.zero		1


	//----- nvinfo : EIATTR_EXTERNS
	.align		4
        /*0174*/ 	.byte	0x04, 0x0f
        /*0176*/ 	.short	(.L_18921 - .L_18920)


	//   ....[0]....
	.align		4
.L_18920:
        /*0178*/ 	.word	index@(__assertfail)


	//----- nvinfo : EIATTR_MERCURY_ISA_VERSION
	.align		4
.L_18921:
        /*017c*/ 	.byte	0x03, 0x5f
        /*017e*/ 	.short	0x0101


	//----- nvinfo : EIATTR_COOP_GROUP_MASK_REGIDS
	.align		4
        /*0180*/ 	.byte	0x04, 0x29
        /*0182*/ 	.short	(.L_18923 - .L_18922)


	//   ....[0]....
.L_18922:
        /*0184*/ 	.word	0xffffffff


	//   ....[1]....
        /*0188*/ 	.word	0xffffffff


	//   ....[2]....
        /*018c*/ 	.word	0xffffffff


	//   ....[3]....
        /*0190*/ 	.word	0xffffffff


	//   ....[4]....
        /*0194*/ 	.word	0xffffffff


	//   ....[5]....
        /*0198*/ 	.word	0xffffffff


	//   ....[6]....
        /*019c*/ 	.word	0xffffffff


	//   ....[7]....
        /*01a0*/ 	.word	0xffffffff


	//   ....[8]....
        /*01a4*/ 	.word	0xffffffff


	//   ....[9]....
        /*01a8*/ 	.word	0xffffffff


	//   ....[10]....
        /*01ac*/ 	.word	0xffffffff


	//   ....[11]....
        /*01b0*/ 	.word	0xffffffff


	//   ....[12]....
        /*01b4*/ 	.word	0xffffffff


	//   ....[13]....
        /*01b8*/ 	.word	0xffffffff


	//   ....[14]....
        /*01bc*/ 	.word	0x0500000f


	//   ....[15]....
        /*01c0*/ 	.word	0x0500000f


	//   ....[16]....
        /*01c4*/ 	.word	0x0500000f


	//----- nvinfo : EIATTR_COOP_GROUP_INSTR_OFFSETS
	.align		4
.L_18923:
        /*01c8*/ 	.byte	0x04, 0x28
        /*01ca*/ 	.short	(.L_18925 - .L_18924)


	//   ....[0]....
.L_18924:
        /*01cc*/ 	.word	0x00000240


	//   ....[1]....
        /*01d0*/ 	.word	0x00000270


	//   ....[2]....
        /*01d4*/ 	.word	0x00000290


	//   ....[3]....
        /*01d8*/ 	.word	0x000003b0


	//   ....[4]....
        /*01dc*/ 	.word	0x000003d0


	//   ....[5]....
        /*01e0*/ 	.word	0x00000400


	//   ....[6]....
        /*01e4*/ 	.word	0x000012b0


	//   ....[7]....
        /*01e8*/ 	.word	0x00001330


	//   ....[8]....
        /*01ec*/ 	.word	0x00001360


	//   ....[9]....
        /*01f0*/ 	.word	0x000013b0


	//   ....[10]....
        /*01f4*/ 	.word	0x00001400


	//   ....[11]....
        /*01f8*/ 	.word	0x00001450


	//   ....[12]....
        /*01fc*/ 	.word	0x00001470


	//   ....[13]....
        /*0200*/ 	.word	0x00001490


	//   ....[14]....
        /*0204*/ 	.word	0x00002610


	//   ....[15]....
        /*0208*/ 	.word	0x00002670


	//   ....[16]....
        /*020c*/ 	.word	0x000026d0


	//----- nvinfo : EIATTR_SYSCALL_OFFSETS
	.align		4
.L_18925:
        /*0210*/ 	.byte	0x04, 0x46
        /*0212*/ 	.short	(.L_18927 - .L_18926)


	//   ....[0]....
.L_18926:
        /*0214*/ 	.word	0x000025a0


	//----- nvinfo : EIATTR_EXIT_INSTR_OFFSETS
	.align		4
.L_18927:
        /*0218*/ 	.byte	0x04, 0x1c
        /*021a*/ 	.short	(.L_18929 - .L_18928)


	//   ....[0]....
.L_18928:
        /*021c*/ 	.word	0x00000090


	//   ....[1]....
        /*0220*/ 	.word	0x000021e0


	//   ....[2]....
        /*0224*/ 	.word	0x000024a0


	//   ....[3]....
        /*0228*/ 	.word	0x000025b0


	//----- nvinfo : EIATTR_CRS_STACK_SIZE
	.align		4
.L_18929:
        /*022c*/ 	.byte	0x04, 0x1e
        /*022e*/ 	.short	(.L_18931 - .L_18930)
.L_18930:
        /*0230*/ 	.word	0x00000000


	//----- nvinfo : EIATTR_CBANK_PARAM_SIZE
	.align		4
.L_18931:
        /*0234*/ 	.byte	0x03, 0x19
        /*0236*/ 	.short	0x008c


	//----- nvinfo : EIATTR_PARAM_CBANK
	.align		4
        /*0238*/ 	.byte	0x04, 0x0a
        /*023a*/ 	.short	(.L_18933 - .L_18932)
	.align		4
.L_18932:
        /*023c*/ 	.word	index@(.nv.constant0._ZN4vllm25paged_attention_v2_kernelIthLi128ELi8ELi128ELNS_18Fp8KVCacheDataTypeE1ELb0ELi512EEEvPfS2_PT_PKS3_PKT0_S9_ifPKiSB_iPKfiiiSD_SD_iiiii)
        /*0240*/ 	.short	0x0210
        /*0242*/ 	.short	0x008c


	//----- nvinfo : EIATTR_SW_WAR
	.align		4
.L_18933:
        /*0244*/ 	.byte	0x04, 0x36
        /*0246*/ 	.short	(.L_18935 - .L_18934)
.L_18934:
        /*0248*/ 	.word	0x00000008
.L_18935:


//--------------------- .nv.info._ZN4vllm25paged_attention_v2_kernelIthLi120ELi8ELi128ELNS_18Fp8KVCacheDataTypeE1ELb0ELi512EEEvPfS2_PT_PKS3_PKT0_S9_ifPKiSB_iPKfiiiSD_SD_iiiii --------------------------
	.section	.nv.info._ZN4vllm25paged_attention_v2_kernelIthLi120ELi8ELi128ELNS_18Fp8KVCacheDataTypeE1ELb0ELi512EEEvPfS2_PT_PKS3_PKT0_S9_ifPKiSB_iPKfiiiSD_SD_iiiii,"",@"SHT_CUDA_INFO"
	.sectionflags	@""
	.align	4


	//----- nvinfo : EIATTR_CUDA_API_VERSION
	.align		4
        /*0000*/ 	.byte	0x04, 0x37
        /*0002*/ 	.short	(.L_18937 - .L_18936)
.L_18936:
        /*0004*/ 	.word	0x00000082


	//----- nvinfo : EIATTR_KPARAM_INFO
	.align		4
.L_18937:
        /*0008*/ 	.byte	0x04, 0x17
        /*000a*/ 	.short	(.L_18939 - .L_18938)
.L_18938:
        /*000c*/ 	.word	0x00000000
        /*0010*/ 	.short	0x0015
        /*0012*/ 	.short	0x0088
        /*0014*/ 	.byte	0x00, 0xf0, 0x11, 0x00


	//----- nvinfo : EIATTR_KPARAM_INFO
	.align		4
.L_18939:
        /*0018*/ 	.byte	0x04, 0x17
        /*001a*/ 	.short	(.L_18941 - .L_18940)
.L_18940:
        /*001c*/ 	.word	0x00000000
        /*0020*/ 	.short	0x0014
        /*0022*/ 	.short	0x0084
        /*0024*/ 	.byte	0x00, 0xf0, 0x11, 0x00


	//----- nvinfo : EIATTR_KPARAM_INFO
	.align		4
.L_18941:
        /*0028*/ 	.byte	0x04, 0x17
        /*002a*/ 	.short	(.L_18943 - .L_18942)
.L_18942:
        /*002c*/ 	.word	0x00000000
        /*0030*/ 	.short	0x0013
        /*0032*/ 	.short	0x0080
        /*0034*/ 	.byte	0x00, 0xf0, 0x11, 0x00


	//----- nvinfo : EIATTR_KPARAM_INFO
	.align		4
.L_18943:
        /*0038*/ 	.byte	0x04, 0x17
        /*003a*/ 	.short	(.L_18945 - .L_18944)
.L_18944:
        /*003c*/ 	.word	0x00000000
        /*0040*/ 	.short	0x0012
        /*0042*/ 	.short	0x007c
        /*0044*/ 	.byte	0x00, 0xf0, 0x11, 0x00


	//----- nvinfo : EIATTR_KPARAM_INFO
	.align		4
.L_18945:
        /*0048*/ 	.byte	0x04, 0x17
        /*004a*/ 	.short	(.L_18947 - .L_18946)
.L_18946:
        /*004c*/ 	.word	0x00000000
        /*0050*/ 	.short	0x0011
        /*0052*/ 	.short	0x0078
        /*0054*/ 	.byte	0x00, 0xf0, 0x11, 0x00


	//----- nvinfo : EIATTR_KPARAM_INFO
	.align		4
.L_18947:
        /*0058*/ 	.byte	0x04, 0x17
        /*005a*/ 	.short	(.L_18949 - .L_18948)
.L_18948:
        /*005c*/ 	.word	0x00000000
        /*0060*/ 	.short	0x0010
        /*0062*/ 	.short	0x0070
        /*0064*/ 	.byte	0x00, 0xf0, 0x21, 0x00


	//----- nvinfo : EIATTR_KPARAM_INFO
	.align		4
.L_18949:
        /*0068*/ 	.byte	0x04, 0x17
        /*006a*/ 	.short	(.L_18951 - .L_18950)
.L_18950:
        /*006c*/ 	.word	0x00000000
        /*0070*/ 	.short	0x000f
        /*0072*/ 	.short	0x0068
        /*0074*/ 	.byte	0x00, 0xf0, 0x21, 0x00


	//----- nvinfo : EIATTR_KPARAM_INFO
	.align		4
.L_18951:
        /*0078*/ 	.byte	0x04, 0x17
        /*007a*/ 	.short	(.L_18953 - .L_18952)
.L_18952:
        /*007c*/ 	.word	0x00000000
        /*0080*/ 	.short	0x000e
        /*0082*/ 	.short	0x0060
        /*0084*/ 	.byte	0x00, 0xf0, 0x11, 0x00


	//----- nvinfo : EIATTR_KPARAM_INFO
	.align		4
.L_18953:
        /*0088*/ 	.byte	0x04, 0x17
        /*008a*/ 	.short	(.L_18955 - .L_18954)
.L_18954:
        /*008c*/ 	.word	0x00000000
        /*0090*/ 	.short	0x000d
        /*0092*/ 	.short	0x005c
        /*0094*/ 	.byte	0x00, 0xf0, 0x11, 0x00


	//----- nvinfo : EIATTR_KPARAM_INFO
	.align		4
.L_18955:
        /*0098*/ 	.byte	0x04, 0x17
        /*009a*/ 	.short	(.L_18957 - .L_18956)
.L_18956:
        /*009c*/ 	.word	0x00000000
        /*00a0*/ 	.short	0x000c
        /*00a2*/ 	.short	0x0058
        /*00a4*/ 	.byte	0x00, 0xf0, 0x11, 0x00


	//----- nvinfo : EIATTR_KPARAM_INFO
	.align		4
.L_18957:
        /*00a8*/ 	.byte	0x04, 0x17
        /*00aa*/ 	.short	(.L_18959 - .L_18958)
.L_18958:
        /*00ac*/ 	.word	0x00000000
        /*00b0*/ 	.short	0x000b
        /*00b2*/ 	.short	0x0050
        /*00b4*/ 	.byte	0x00, 0xf0, 0x21, 0x00


	//----- nvinfo : EIATTR_KPARAM_INFO
	.align		4
.L_18959:
        /*00b8*/ 	.byte	0x04, 0x17
        /*00ba*/ 	.short	(.L_18961 - .L_18960)
.L_18960:
        /*00bc*/ 	.word	0x00000000
        /*00c0*/ 	.short	0x000a
        /*00c2*/ 	.short	0x0048
        /*00c4*/ 	.byte	0x00, 0xf0, 0x11, 0x00


	//----- nvinfo : EIATTR_KPARAM_INFO
	.align		4
.L_18961:
        /*00c8*/ 	.byte	0x04, 0x17
        /*00ca*/ 	.short	(.L_18963 - .L_18962)
.L_18962:
        /*00cc*/ 	.word	0x00000000
        /*00d0*/ 	.short	0x0009
        /*00d2*/ 	.short	0x0040
        /*00d4*/ 	.byte	0x00, 0xf0, 0x21, 0x00


	//----- nvinfo : EIATTR_KPARAM_INFO
	.align		4
.L_18963:
        /*00d8*/ 	.byte	0x04, 0x17
        /*00da*/ 	.short	(.L_18965 - .L_18964)
.L_18964:
        /*00dc*/ 	.word	0x00000000
        /*00e0*/ 	.short	0x0008
        /*00e2*/ 	.short	0x0038
        /*00e4*/ 	.byte	0x00, 0xf0, 0x21, 0x00


	//----- nvinfo : EIATTR_KPARAM_INFO
	.align		4
.L_18965:
        /*00e8*/ 	.byte	0x04, 0x17
        /*00ea*/ 	.short	(.L_18967 - .L_18966)
.L_18966:
        /*00ec*/ 	.word	0x00000000
        /*00f0*/ 	.short	0x0007
        /*00f2*/ 	.short	0x0034
        /*00f4*/ 	.byte	0x00, 0xf0, 0x11, 0x00


	//----- nvinfo : EIATTR_KPARAM_INFO
	.align		4
.L_18967:
        /*00f8*/ 	.byte	0x04, 0x17
        /*00fa*/ 	.short	(.L_18969 - .L_18968)
.L_18968:
        /*00fc*/ 	.word	0x00000000
        /*0100*/ 	.short	0x0006
        /*0102*/ 	.short	0x0030
        /*0104*/ 	.byte	0x00, 0xf0, 0x11, 0x00


	//----- nvinfo : EIATTR_KPARAM_INFO
	.align		4
.L_18969:
        /*0108*/ 	.byte	0x04, 0x17
        /*010a*/ 	.short	(.L_18971 - .L_18970)
.L_18970:
        /*010c*/ 	.word	0x00000000
        /*0110*/ 	.short	0x0005
        /*0112*/ 	.short	0x0028
        /*0114*/ 	.byte	0x00, 0xf0, 0x21, 0x00


	//----- nvinfo : EIATTR_KPARAM_INFO
	.align		4
.L_18971:
        /*0118*/ 	.byte	0x04, 0x17
        /*011a*/ 	.short	(.L_18973 - .L_18972)
.L_18972:
        /*011c*/ 	.word	0x00000000
        /*0120*/ 	.short	0x0004
        /*0122*/ 	.short	0x0020
        /*0124*/ 	.byte	0x00, 0xf0, 0x21, 0x00


	//----- nvinfo : EIATTR_KPARAM_INFO
	.align		4
.L_18973:
        /*0128*/ 	.byte	0x04, 0x17
        /*012a*/ 	.short	(.L_18975 - .L_18974)
.L_18974:
        /*012c*/ 	.word	0x00000000
        /*0130*/ 	.short	0x0003
        /*0132*/ 	.short	0x0018
        /*0134*/ 	.byte	0x00, 0xf0, 0x21, 0x00


	//----- nvinfo : EIATTR_KPARAM_INFO
	.align		4
.L_18975:
        /*0138*/ 	.byte	0x04, 0x17
        /*013a*/ 	.short	(.L_18977 - .L_18976)
.L_18976:
        /*013c*/ 	.word	0x00000000
        /*0140*/ 	.short	0x0002
        /*0142*/ 	.short	0x0010
        /*0144*/ 	.byte	0x00, 0xf0, 0x21, 0x00


	//----- nvinfo : EIATTR_KPARAM_INFO
	.align		4
.L_18977:
        /*0148*/ 	.byte	0x04, 0x17
        /*014a*/ 	.short	(.L_18979 - .L_18978)
.L_18978:
        /*014c*/ 	.word	0x00000000
        /*0150*/ 	.short	0x0001
        /*0152*/ 	.short	0x0008
        /*0154*/ 	.byte	0x00, 0xf0, 0x21, 0x00


	//----- nvinfo : EIATTR_KPARAM_INFO
	.align		4
.L_18979:
        /*0158*/ 	.byte	0x04, 0x17
        /*015a*/ 	.short	(.L_18981 - .L_18980)
.L_18980:
        /*015c*/ 	.word	0x00000000
        /*0160*/ 	.short	0x0000
        /*0162*/ 	.short	0x0000
        /*0164*/ 	.byte	0x00, 0xf0, 0x21, 0x00


	//----- nvinfo : EIATTR_SPARSE_MMA_MASK
	.align		4
.L_18981:
        /*0168*/ 	.byte	0x03, 0x50
        /*016a*/ 	.short	0x0000


	//----- nvinfo : EIATTR_MAXREG_COUNT
	.align		4
        /*016c*/ 	.byte	0x03, 0x1b
        /*016e*/ 	.short	0x00ff


	//----- nvinfo : EIATTR_NUM_BARRIERS
	.align		4
        /*0170*/ 	.byte	0x02, 0x4c
        /*0172*/ 	.byte	0x01
	.zero		1


	//----- nvinfo : EIATTR_EXTERNS
	.align		4
        /*0174*/ 	.byte	0x04, 0x0f
        /*0176*/ 	.short	(.L_18983 - .L_18982)


	//   ....[0]....
	.align		4
.L_18982:
        /*0178*/ 	.word	index@(__assertfail)


	//----- nvinfo : EIATTR_MERCURY_ISA_VERSION
	.align		4
.L_18983:
        /*017c*/ 	.byte	0x03, 0x5f
        /*017e*/ 	.short	0x0101


	//----- nvinfo : EIATTR_COOP_GROUP_MASK_REGIDS
	.align		4
        /*0180*/ 	.byte	0x04, 0x29
        /*0182*/ 	.short	(.L_18985 - .L_18984)


	//   ....[0]....
.L_18984:
        /*0184*/ 	.word	0xffffffff


	//   ....[1]....
        /*0188*/ 	.word	0xffffffff


	//   ....[2]....
        /*018c*/ 	.word	0xffffffff


	//   ....[3]....
        /*0190*/ 	.word	0xffffffff


	//   ....[4]....
        /*0194*/ 	.word	0xffffffff


	//   ....[5]....
        /*0198*/ 	.word	0xffffffff


	//   ....[6]....
        /*019c*/ 	.word	0xffffffff


	//   ....[7]....
        /*01a0*/ 	.word	0xffffffff


	//   ....[8]....
        /*01a4*/ 	.word	0xffffffff


	//   ....[9]....
        /*01a8*/ 	.word	0xffffffff


	//   ....[10]....
        /*01ac*/ 	.word	0xffffffff


	//   ....[11]....
        /*01b0*/ 	.word	0xffffffff


	//   ....[12]....
        /*01b4*/ 	.word	0xffffffff


	//   ....[13]....
        /*01b8*/ 	.word	0xffffffff


	//   ....[14]....
        /*01bc*/ 	.word	0x0500000f


	//   ....[15]....
        /*01c0*/ 	.word	0x0500000f


	//   ....[16]....
        /*01c4*/ 	.word	0x0500000f


	//----- nvinfo : EIATTR_COOP_GROUP_INSTR_OFFSETS
	.align		4
.L_18985:
        /*01c8*/ 	.byte	0x04, 0x28
        /*01ca*/ 	.short	(.L_18987 - .L_18986)


	//   ....[0]....
.L_18986:
        /*01cc*/ 	.word	0x00000240


	//   ....[1]....
        /*01d0*/ 	.word	0x00000270


	//   ....[2]....
        /*01d4*/ 	.word	0x00000290


	//   ....[3]....
        /*01d8*/ 	.word	0x000003b0


	//   ....[4]....
        /*01dc*/ 	.word	0x000003d0


	//   ....[5]....
        /*01e0*/ 	.word	0x00000400


	//   ....[6]....
        /*01e4*/ 	.word	0x000012b0


	//   ....[7]....
        /*01e8*/ 	.word	0x00001330


	//   ....[8]....
        /*01ec*/ 	.word	0x00001360


	//   ....[9]....
        /*01f0*/ 	.word	0x000013b0


	//   ....[10]....
        /*01f4*/ 	.word	0x00001400


	//   ....[11]....
        /*01f8*/ 	.word	0x00001450


	//   ....[12]....
        /*01fc*/ 	.word	0x00001470


	//   ....[13]....
        /*0200*/ 	.word	0x00001490


	//   ....[14]....
        /*0204*/ 	.word	0x00002720


	//   ....[15]....
        /*0208*/ 	.word	0x00002780


	//   ....[16]....
        /*020c*/ 	.word	0x000027e0


	//----- nvinfo : EIATTR_SYSCALL_OFFSETS
	.align		4
.L_18987:
        /*0210*/ 	.byte	0x04, 0x46
        /*0212*/ 	.short	(.L_18989 - .L_18988)


	//   ....[0]....
.L_18988:
        /*0214*/ 	.word	0x000026b0


	//----- nvinfo : EIATTR_EXIT_INSTR_OFFSETS
	.align		4
.L_18989:
        /*0218*/ 	.byte	0x04, 0x1c
        /*021a*/ 	.short	(.L_18991 - .L_18990)


	//   ....[0]....
.L_18990:
        /*021c*/ 	.word	0x00000090


	//   ....[1]....
        /*0220*/ 	.word	0x00002320


	//   ....[2]....
        /*0224*/ 	.word	0x00002530


	//   ....[3]....
        /*0228*/ 	.word	0x000025b0


	//   ....[4]....
        /*022c*/ 	.word	0x000026c0


	//----- nvinfo : EIATTR_CRS_STACK_SIZE
	.align		4
.L_18991:
        /*0230*/ 	.byte	0x04, 0x1e
        /*0232*/ 	.short	(.L_18993 - .L_18992)
.L_18992:
        /*0234*/ 	.word	0x00000000


	//----- nvinfo : EIATTR_CBANK_PARAM_SIZE
	.align		4
.L_18993:
        /*0238*/ 	.byte	0x03, 0x19
        /*023a*/ 	.short	0x008c


	//----- nvinfo : EIATTR_PARAM_CBANK
	.align		4
        /*023c*/ 	.byte	0x04, 0x0a
        /*023e*/ 	.short	(.L_18995 - .L_18994)
	.align		4
.L_18994:
        /*0240*/ 	.word	index@(.nv.constant0._ZN4vllm25paged_attention_v2_kernelIthLi120ELi8ELi128ELNS_18Fp8KVCacheDataTypeE1ELb0ELi512EEEvPfS2_PT_PKS3_PKT0_S9_ifPKiSB_iPKfiiiSD_SD_iiiii)
        /*0244*/ 	.short	0x0210
        /*0246*/ 	.short	0x008c


	//----- nvinfo : EIATTR_SW_WAR
	.align		4
.L_18995:
        /*0248*/ 	.byte	0x04, 0x36
        /*024a*/ 	.short	(.L_18997 - .L_18996)
.L_18996:
        /*024c*/ 	.word	0x00000008
.L_18997:


//--------------------- .nv.info._ZN4vllm25paged_attention_v2_kernelIthLi112ELi8ELi128ELNS_18Fp8KVCacheDataTypeE1ELb0ELi512EEEvPfS2_PT_PKS3_PKT0_S9_ifPKiSB_iPKfiiiSD_SD_iiiii --------------------------
	.section	.nv.info._ZN4vllm25paged_attention_v2_kernelIthLi112ELi8ELi128ELNS_18Fp8KVCacheDataTypeE1ELb0ELi512EEEvPfS2_PT_PKS3_PKT0_S9_ifPKiSB_iPKfiiiSD_SD_iiiii,"",@"SHT_CUDA_INFO"
	.sectionflags	@""
	.align	4


	//----- nvinfo : EIATTR_CUDA_API_VERSION
	.align		4
        /*0000*/ 	.byte	0x04, 0x37
        /*0002*/ 	.short	(.L_18999 - .L_18998)
.L_18998:
        /*0004*/ 	.word	0x00000082


	//----- nvinfo : EIATTR_KPARAM_INFO
	.align		4
.L_18999:
        /*0008*/ 	.byte	0x04, 0x17
        /*000a*/ 	.short	(.L_19001 - .L_19000)
.L_19000:
        /*000c*/ 	.word	0x00000000
        /*0010*/ 	.short	0x0015
        /*0012*/ 	.short	0x0088
        /*0014*/ 	.byte	0x00, 0xf0, 0x11, 0x00


	//----- nvinfo : EIATTR_KPARAM_INFO
	.align		4
.L_19001:
        /*0018*/ 	.byte	0x04, 0x17
        /*001a*/ 	.short	(.L_19003 - .L_19002)
.L_19002:
        /*001c*/ 	.word	0x00000000
        /*0020*/ 	.short	0x0014
        /*0022*/ 	.short	0x0084
        /*0024*/ 	.byte	0x00, 0xf0, 0x11, 0x00


	//----- nvinfo : EIATTR_KPARAM_INFO
	.align		4
.L_19003:
        /*0028*/ 	.byte	0x04, 0x17
        /*002a*/ 	.short	(.L_19005 - .L_19004)
.L_19004:
        /*002c*/ 	.word	0x00000000
        /*0030*/ 	.short	0x0013
        /*0032*/ 	.short	0x0080
        /*0034*/ 	.byte	0x00, 0xf0, 0x11, 0x00


	//----- nvinfo : EIATTR_KPARAM_INFO
	.align		4
.L_19005:
        /*0038*/ 	.byte	0x04, 0x17
        /*003a*/ 	.short	(.L_19007 - .L_19006)
.L_19006:
        /*003c*/ 	.word	0x00000000
        /*0040*/ 	.short	0x0012
        /*0042*/ 	.short	0x007c
        /*0044*/ 	.byte	0x00, 0xf0, 0x11, 0x00


	//----- nvinfo : EIATTR_KPARAM_INFO
	.align		4
.L_19007:
        /*0048*/ 	.byte	0x04, 0x17
        /*004a*/ 	.short	(.L_19009 - .L_19008)
.L_19008:
        /*004c*/ 	.word	0x00000000
        /*0050*/ 	.short	0x0011
        /*0052*/ 	.short	0x0078
        /*0054*/ 	.byte	0x00, 0xf0, 0x11, 0x00


	//----- nvinfo : EIATTR_KPARAM_INFO
	.align		4
.L_19009:
        /*0058*/ 	.byte	0x04, 0x17
        /*005a*/ 	.short	(.L_19011 - .L_19010)
.L_19010:
        /*005c*/ 	.word	0x00000000
        /*0060*/ 	.short	0x0010
        /*0062*/ 	.short	0x0070
        /*0064*/ 	.byte	0x00, 0xf0, 0x21, 0x00


	//----- nvinfo : EIATTR_KPARAM_INFO
	.align		4
.L_19011:
        /*0068*/ 	.byte	0x04, 0x17
        /*006a*/ 	.short	(.L_19013 - .L_19012)
.L_19012:
        /*006c*/ 	.word	0x00000000
        /*0070*/ 	.short	0x000f
        /*0072*/ 	.short	0x0068
        /*0074*/ 	.byte	0x00, 0xf0, 0x21, 0x00


	//----- nvinfo : EIATTR_KPARAM_INFO
	.align		4
.L_19013:
        /*0078*/ 	.byte	0x04, 0x17
        /*007a*/ 	.short	(.L_19015 - .L_19014)
.L_19014:
        /*007c*/ 	.word	0x00000000
        /*0080*/ 	.short	0x000e
        /*0082*/ 	.short	0x0060
        /*0084*/ 	.byte	0x00, 0xf0, 0x11, 0x00


	//----- nvinfo : EIATTR_KPARAM_INFO
	.align		4
.L_19015:
        /*0088*/ 	.byte	0x04, 0x17
        /*008a*/ 	.short	(.L_19017 - .L_19016)
.L_19016:
        /*008c*/ 	.word	0x00000000
        /*0090*/ 	.short	0x000d
        /*0092*/ 	.short	0x005c
        /*0094*/ 	.byte	0x00, 0xf0, 0x11, 0x00


	//----- nvinfo : EIATTR_KPARAM_INFO
	.align		4
.L_19017:
        /*0098*/ 	.byte	0x04, 0x17
        /*009a*/ 	.short	(.L_19019 - .L_19018)
.L_19018:
        /*009c*/ 	.word	0x00000000
        /*00a0*/ 	.short	0x000c
        /*00a2*/ 	.short	0x0058
        /*00a4*/ 	.byte	0x00, 0xf0, 0x11, 0x00


	//----- nvinfo : EIATTR_KPARAM_INFO
	.align		4
.L_19019:
        /*00a8*/ 	.byte	0x04, 0x17
        /*00aa*/ 	.short	(.L_19021 - .L_19020)
.L_19020:
        /*00ac*/ 	.word	0x00000000
        /*00b0*/ 	.short	0x000b
        /*00b2*/ 	.short	0x0050
        /*00b4*/ 	.byte	0x00, 0xf0, 0x21, 0x00


	//----- nvinfo : EIATTR_KPARAM_INFO
	.align		4
.L_19021:
        /*00b8*/ 	.byte	0x04, 0x17
        /*00ba*/ 	.short	(.L_19023 - .L_19022)
.L_19022:
        /*00bc*/ 	.word	0x00000000
        /*00c0*/ 	.short	0x000a
        /*00c2*/ 	.short	0x0048
        /*00c4*/ 	.byte	0x00, 0xf0, 0x11, 0x00


	//----- nvinfo : EIATTR_KPARAM_INFO
	.align		4
.L_19023:
        /*00c8*/ 	.byte	0x04, 0x17
        /*00ca*/ 	.short	(.L_19025 - .L_19024)
.L_19024:
        /*00cc*/ 	.word	0x00000000
        /*00d0*/ 	.short	0x0009
        /*00d2*/ 	.short	0x0040
        /*00d4*/ 	.byte	0x00, 0xf0, 0x21, 0x00


	//----- nvinfo : EIATTR_KPARAM_INFO
	.align		4
.L_19025:
        /*00d8*/ 	.byte	0x04, 0x17
        /*00da*/ 	.short	(.L_19027 - .L_19026)
.L_19026:
        /*00dc*/ 	.word	0x00000000
        /*00e0*/ 	.short	0x0008
        /*00e2*/ 	.short	0x0038
        /*00e4*/ 	.byte	0x00, 0xf0, 0x21, 0x00


	//----- nvinfo : EIATTR_KPARAM_INFO
	.align		4
.L_19027:
        /*00e8*/ 	.byte	0x04, 0x17
        /*00ea*/ 	.short	(.L_19029 - .L_19028)
.L_19028:
        /*00ec*/ 	.word	0x00000000
        /*00f0*/ 	.short	0x0007
        /*00f2*/ 	.short	0x0034
        /*00f4*/ 	.byte	0x00, 0xf0, 0x11, 0x00


	//----- nvinfo : EIATTR_KPARAM_INFO
	.align		4
.L_19029:
        /*00f8*/ 	.byte	0x04, 0x17
        /*00fa*/ 	.short	(.L_19031 - .L_19030)
.L_19030:
        /*00fc*/ 	.word	0x00000000
        /*0100*/ 	.short	0x0006
        /*0102*/ 	.short	0x0030
        /*0104*/ 	.byte	0x00, 0xf0, 0x11, 0x00


	//----- nvinfo : EIATTR_KPARAM_INFO
	.align		4
.L_19031:
        /*0108*/ 	.byte	0x04, 0x17
        /*010a*/ 	.short	(.L_19033 - .L_19032)
.L_19032:
        /*010c*/ 	.word	0x00000000
        /*0110*/ 	.short	0x0005
        /*0112*/ 	.short	0x0028
        /*0114*/ 	.byte	0x00, 0xf0, 0x21, 0x00


	//----- nvinfo : EIATTR_KPARAM_INFO
	.align		4
.L_19033:
        /*0118*/ 	.byte	0x04, 0x17
        /*011a*/ 	.short	(.L_19035 - .L_19034)
.L_19034:
        /*011c*/ 	.word	0x00000000
        /*0120*/ 	.short	0x0004
        /*0122*/ 	.short	0x0020
        /*0124*/ 	.byte	0x00, 0xf0, 0x21, 0x00


	//----- nvinfo : EIATTR_KPARAM_INFO
	.align		4
.L_19035:
        /*0128*/ 	.byte	0x04, 0x17
        /*012a*/ 	.short	(.L_19037 - .L_19036)
.L_19036:
        /*012c*/ 	.word	0x00000000
        /*0130*/ 	.short	0x0003
        /*0132*/ 	.short	0x0018
        /*0134*/ 	.byte	0x00, 0xf0, 0x21, 0x00


	//----- nvinfo : EIATTR_KPARAM_INFO
	.align		4
.L_19037:
        /*0138*/ 	.byte	0x04, 0x17
        /*013a*/ 	.short	(.L_19039 - .L_19038)
.L_19038:
        /*013c*/ 	.word	0x00000000
        /*0140*/ 	.short	0x0002
        /*0142*/ 	.short	0x0010
        /*0144*/ 	.byte	0x00, 0xf0, 0x21, 0x00


	//----- nvinfo : EIATTR_KPARAM_INFO
	.align		4
.L_19039:
        /*0148*/ 	.byte	0x04, 0x17
        /*014a*/ 	.short	(.L_19041 - .L_19040)
.L_19040:
        /*014c*/ 	.word	0x00000000
        /*0150*/ 	.short	0x0001
        /*0152*/ 	.short	0x0008
        /*0154*/ 	.byte	0x00, 0xf0, 0x21, 0x00


	//----- nvinfo : EIATTR_KPARAM_INFO
	.align		4
.L_19041:
        /*0158*/ 	.byte	0x04, 0x17
        /*015a*/ 	.short	(.L_19043 - .L_19042)
.L_19042:
        /*015c*/ 	.word	0x00000000
        /*0160*/ 	.short	0x0000
        /*0162*/ 	.short	0x0000
        /*0164*/ 	.byte	0x00, 0xf0, 0x21, 0x00


	//----- nvinfo : EIATTR_SPARSE_MMA_MASK
	.align		4
.L_19043:
        /*0168*/ 	.byte	0x03, 0x50
        /*016a*/ 	.short	0x0000


	//----- nvinfo : EIATTR_MAXREG_COUNT
	.align		4
        /*016c*/ 	.byte	0x03, 0x1b
        /*016e*/ 	.short	0x00ff


	//----- nvinfo : EIATTR_NUM_BARRIERS
	.align		4
        /*0170*/ 	.byte	0x02, 0x4c
        /*0172*/ 	.byte	0x01
	.zero		1


	//----- nvinfo : EIATTR_EXTERNS
	.align		4
        /*0174*/ 	.byte	0x04, 0x0f
        /*0176*/ 	.short	(.L_19045 - .L_19044)


	//   ....[0]....
	.align		4
.L_19044:
        /*0178*/ 	.word	index@(__assertfail)


	//----- nvinfo : EIATTR_MERCURY_ISA_VERSION
	.align		4
.L_19045:
        /*017c*/ 	.byte	0x03, 0x5f
        /*017e*/ 	.short	0x0101


	//----- nvinfo : EIATTR_COOP_GROUP_MASK_REGIDS
	.align		4
        /*0180*/ 	.byte	0x04, 0x29
        /*0182*/ 	.short	(.L_19047 - .L_19046)


	//   ....[0]....
.L_19046:
        /*0184*/ 	.word	0xffffffff


	//   ....[1]....
        /*0188*/ 	.word	0xffffffff


	//   ....[2]....
        /*018c*/ 	.word	0xffffffff


	//   ....[3]....
        /*0190*/ 	.word	0xffffffff


	//   ....[4]....
        /*0194*/ 	.word	0xffffffff


	//   ....[5]....
        /*0198*/ 	.word	0xffffffff


	//   ....[6]....
        /*019c*/ 	.word	0xffffffff


	//   ....[7]....
        /*01a0*/ 	.word	0xffffffff


	//   ....[8]....
        /*01a4*/ 	.word	0xffffffff


	//   ....[9]....
        /*01a8*/ 	.word	0xffffffff


	//   ....[10]....
        /*01ac*/ 	.word	0xffffffff


	//   ....[11]....
        /*01b0*/ 	.word	0xffffffff


	//   ....[12]....
        /*01b4*/ 	.word	0xffffffff


	//   ....[13]....
        /*01b8*/ 	.word	0xffffffff


	//   ....[14]....
        /*01bc*/ 	.word	0x0500000f


	//   ....[15]....
        /*01c0*/ 	.word	0x0500000f


	//   ....[16]....
        /*01c4*/ 	.word	0x0500000f


	//----- nvinfo : EIATTR_COOP_GROUP_INSTR_OFFSETS
	.align		4
.L_19047:
        /*01c8*/ 	.byte	0x04, 0x28
        /*01ca*/ 	.short	(.L_19049 - .L_19048)


	//   ....[0]....
.L_19048:
        /*01cc*/ 	.word	0x00000240


	//   ....[1]....
        /*01d0*/ 	.word	0x00000270


	//   ....[2]....
        /*01d4*/ 	.word	0x00000290


	//   ....[3]....
        /*01d8*/ 	.word	0x000003b0


	//   ....[4]....
        /*01dc*/ 	.word	0x000003d0


	//   ....[5]....
        /*01e0*/ 	.word	0x00000400


	//   ....[6]....
        /*01e4*/ 	.word	0x000012b0


	//   ....[7]....
        /*01e8*/ 	.word	0x00001330


	//   ....[8]....
        /*01ec*/ 	.word	0x00001360


	//   ....[9]....
        /*01f0*/ 	.word	0x000013b0


	//   ....[10]....
        /*01f4*/ 	.word	0x00001400


	//   ....[11]....
        /*01f8*/ 	.word	0x00001450


	//   ....[12]....
        /*01fc*/ 	.word	0x00001470


	//   ....[13]....
        /*0200*/ 	.word	0x00001490


	//   ....[14]....
        /*0204*/ 	.word	0x00002720


	//   ....[15]....
        /*0208*/ 	.word	0x00002780


	//   ....[16]....
        /*020c*/ 	.word	0x000027e0


	//----- nvinfo : EIATTR_SYSCALL_OFFSETS
	.align		4
.L_19049:
        /*0210*/ 	.byte	0x04, 0x46
        /*0212*/ 	.short	(.L_19051 - .L_19050)


	//   ....[0]....
.L_19050:
        /*0214*/ 	.word	0x000026b0


	//----- nvinfo : EIATTR_EXIT_INSTR_OFFSETS
	.align		4
.L_19051:
        /*0218*/ 	.byte	0x04, 0x1c
        /*021a*/ 	.short	(.L_19053 - .L_19052)


	//   ....[0]....
.L_19052:
        /*021c*/ 	.word	0x00000090


	//   ....[1]....
        /*0220*/ 	.word	0x00002320


	//   ....[2]....
        /*0224*/ 	.word	0x00002530


	//   ....[3]....
        /*0228*/ 	.word	0x000025b0


	//   ....[4]....
        /*022c*/ 	.word	0x000026c0


	//----- nvinfo : EIATTR_CRS_STACK_SIZE
	.align		4
.L_19053:
        /*0230*/ 	.byte	0x04, 0x1e
        /*0232*/ 	.short	(.L_19055 - .L_19054)
.L_19054:
        /*0234*/ 	.word	0x00000000


	//----- nvinfo : EIATTR_CBANK_PARAM_SIZE
	.align		4
.L_19055:
        /*0238*/ 	.byte	0x03, 0x19
        /*023a*/ 	.short	0x008c


	//----- nvinfo : EIATTR_PARAM_CBANK
	.align		4
        /*023c*/ 	.byte	0x04, 0x0a
        /*023e*/ 	.short	(.L_19057 - .L_19056)
	.align		4
.L_19056:
        /*0240*/ 	.word	index@(.nv.constant0._ZN4vllm25paged_attention_v2_kernelIthLi112ELi8ELi128ELNS_18Fp8KVCacheDataTypeE1ELb0ELi512EEEvPfS2_PT_PKS3_PKT0_S9_ifPKiSB_iPKfiiiSD_SD_iiiii)
        /*0244*/ 	.short	0x0210
        /*0246*/ 	.short	0x008c


	//----- nvinfo : EIATTR_SW_WAR
	.align		4
.L_19057:
        /*0248*/ 	.byte	0x04, 0x36
        /*024a*/ 	.short	(.L_19059 - .L_19058)
.L_19058:
        /*024c*/ 	.word	0x00000008
.L_19059:


//--------------------- .nv.info._ZN4vllm25paged_attention_v2_kernelIthLi96ELi8ELi128ELNS_18Fp8KVCacheDataTypeE1ELb0ELi512EEEvPfS2_PT_PKS3_PKT0_S9_ifPKiSB_iPKfiiiSD_SD_iiiii --------------------------
	.section	.nv.info._ZN4vllm25paged_attention_v2_kernelIthLi96ELi8ELi128ELNS_18Fp8KVCacheDataTypeE1ELb0ELi512EEEvPfS2_PT_PKS3_PKT0_S9_ifPKiSB_iPKfiiiSD_SD_iiiii,"",@"SHT_CUDA_INFO"
	.sectionflags	@""
	.align	4


	//----- nvinfo : EIATTR_CUDA_API_VERSION
	.align		4
        /*0000*/ 	.byte	0x04, 0x37
        /*0002*/ 	.short	(.L_19061 - .L_19060)
.L_19060:
        /*0004*/ 	.word	0x00000082


	//----- nvinfo : EIATTR_KPARAM_INFO
	.align		4
.L_19061:
        /*0008*/ 	.byte	0x04, 0x17
        /*000a*/ 	.short	(.L_19063 - .L_19062)
.L_19062:
        /*000c*/ 	.word	0x00000000
        /*0010*/ 	.short	0x0015
        /*0012*/ 	.short	0x0088
        /*0014*/ 	.byte	0x00, 0xf0, 0x11, 0x00


	//----- nvinfo : EIATTR_KPARAM_INFO
	.align		4
.L_19063:
        /*0018*/ 	.byte	0x04, 0x17
        /*001a*/ 	.short	(.L_19065 - .L_19064)
.L_19064:
        /*001c*/ 	.word	0x00000000
        /*0020*/ 	.short	0x0014
        /*0022*/ 	.short	0x0084
        /*0024*/ 	.byte	0x00, 0xf0, 0x11, 0x00


	//----- nvinfo : EIATTR_KPARAM_INFO
	.align		4
.L_19065:
        /*0028*/ 	.byte	0x04, 0x17
        /*002a*/ 	.short	(.L_19067 - .L_19066)
.L_19066:
        /*002c*/ 	.word	0x00000000
        /*0030*/ 	.short	0x0013
        /*0032*/ 	.short	0x0080
        /*0034*/ 	.byte	0x00, 0xf0, 0x11, 0x00


	//----- nvinfo : EIATTR_KPARAM_INFO
	.align		4
.L_19067:
        /*0038*/ 	.byte	0x04, 0x17
        /*003a*/ 	.short	(.L_19069 - .L_19068)
.L_19068:
        /*003c*/ 	.word	0x00000000
        /*0040*/ 	.short	0x0012
        /*0042*/ 	.short	0x007c
        /*0044*/ 	.byte	0x00, 0xf0, 0x11, 0x00


	//----- nvinfo : EIATTR_KPARAM_INFO
	.align		4
.L_19069:
        /*0048*/ 	.byte	0x04, 0x17
        /*004a*/ 	.short	(.L_19071 - .L_19070)
.L_19070:
        /*004c*/ 	.word	0x00000000
        /*0050*/ 	.short	0x0011
        /*0052*/ 	.short	0x0078
        /*0054*/ 	.byte	0x00, 0xf0, 0x11, 0x00


	//----- nvinfo : EIATTR_KPARAM_INFO
	.align		4
.L_19071:
        /*0058*/ 	.byte	0x04, 0x17
        /*005a*/ 	.short	(.L_19073 - .L_19072)
.L_19072:
        /*005c*/ 	.word	0x00000000
        /*0060*/ 	.short	0x0010
        /*0062*/ 	.short	0x0070
        /*0064*/ 	.byte	0x00, 0xf0, 0x21, 0x00


	//----- nvinfo : EIATTR_KPARAM_INFO
	.align		4
.L_19073:
        /*0068*/ 	.byte	0x04, 0x17
        /*006a*/ 	.short	(.L_19075 - .L_19074)
.L_19074:
        /*006c*/ 	.word	0x00000000
        /*0070*/ 	.short	0x000f
        /*0072*/ 	.short	0x0068
        /*0074*/ 	.byte	0x00, 0xf0, 0x21, 0x00


	//----- nvinfo : EIATTR_KPARAM_INFO
	.align		4
.L_19075:
        /*0078*/ 	.byte	0x04, 0x17
        /*007a*/ 	.short	(.L_19077 - .L_19076)
.L_19076:
        /*007c*/ 	.word	0x00000000
        /*0080*/ 	.short	0x000e
        /*0082*/ 	.short	0x0060
        /*0084*/ 	.byte	0x00, 0xf0, 0x11, 0x00


	//----- nvinfo : EIATTR_KPARAM_INFO
	.align		4
.L_19077:
        /*0088*/ 	.byte	0x04, 0x17
        /*008a*/ 	.short	(.L_19079 - .L_19078)
.L_19078:
        /*008c*/ 	.word	0x00000000
        /*0090*/ 	.short	0x000d
        /*0092*/ 	.short	0x005c
        /*0094*/ 	.byte	0x00, 0xf0, 0x11, 0x00


	//----- nvinfo : EIATTR_KPARAM_INFO
	.align		4
.L_19079:
        /*0098*/ 	.byte	0x04, 0x17
        /*009a*/ 	.short	(.L_19081 - .L_19080)
.L_19080:
        /*009c*/ 	.word	0x00000000
        /*00a0*/ 	.short	0x000c
        /*00a2*/ 	.short	0x0058
        /*00a4*/ 	.byte	0x00, 0xf0, 0x11, 0x00


	//----- nvinfo : EIATTR_KPARAM_INFO
	.align		4
.L_19081:
        /*00a8*/ 	.byte	0x04, 0x17
        /*00aa*/ 	.short	(.L_19083 - .L_19082)
.L_19082:
        /*00ac*/ 	.word	0x00000000
        /*00b0*/ 	.short	0x000b
        /*00b2*/ 	.short	0x0050
        /*00b4*/ 	.byte	0x00, 0xf0, 0x21, 0x00


	//----- nvinfo : EIATTR_KPARAM_INFO
	.align		4
.L_19083:
        /*00b8*/ 	.byte	0x04, 0x17
        /*00ba*/ 	.short	(.L_19085 - .L_19084)
.L_19084:
        /*00bc*/ 	.word	0x00000000
        /*00c0*/ 	.short	0x000a
        /*00c2*/ 	.short	0x0048
        /*00c4*/ 	.byte	0x00, 0xf0, 0x11, 0x00


	//----- nvinfo : EIATTR_KPARAM_INFO
	.align		4
.L_19085:
        /*00c8*/ 	.byte	0x04, 0x17
        /*00ca*/ 	.short	(.L_19087 - .L_19086)
.L_19086:
        /*00cc*/ 	.word	0x00000000
        /*00d0*/ 	.short	0x0009
        /*00d2*/ 	.short	0x0040
        /*00d4*/ 	.byte	0x00, 0xf0, 0x21, 0x00


	//----- nvinfo : EIATTR_KPARAM_INFO
	.align		4
.L_19087:
        /*00d8*/ 	.byte	0x04, 0x17
        /*00da*/ 	.short	(.L_19089 - .L_19088)
.L_19088:
        /*00dc*/ 	.word	0x00000000
        /*00e0*/ 	.short	0x0008
        /*00e2*/ 	.short	0x0038
        /*00e4*/ 	.byte	0x00, 0xf0, 0x21, 0x00


	//----- nvinfo : EIATTR_KPARAM_INFO
	.align		4
.L_19089:
        /*00e8*/ 	.byte	0x04, 0x17
        /*00ea*/ 	.short	(.L_19091 - .L_19090)
.L_19090:
        /*00ec*/ 	.word	0x00000000
        /*00f0*/ 	.short	0x0007
        /*00f2*/ 	.short	0x0034
        /*00f4*/ 	.byte	0x00, 0xf0, 0x11, 0x00


	//----- nvinfo : EIATTR_KPARAM_INFO
	.align		4
.L_19091:
        /*00f8*/ 	.byte	0x04, 0x17
        /*00fa*/ 	.short	(.L_19093 - .L_19092)
.L_19092:
        /*00fc*/ 	.word	0x00000000
        /*0100*/ 	.short	0x0006
        /*0102*/ 	.short	0x0030
        /*0104*/ 	.byte	0x00, 0xf0, 0x11, 0x00


	//----- nvinfo : EIATTR_KPARAM_INFO
	.align		4
.L_19093:
        /*0108*/ 	.byte	0x04, 0x17
        /*010a*/ 	.short	(.L_19095 - .L_19094)
.L_19094:
        /*010c*/ 	.word	0x00000000
        /*0110*/ 	.short	0x0005
        /*0112*/ 	.short	0x0028
        /*0114*/ 	.byte	0x00, 0xf0, 0x21, 0x00


	//----- nvinfo : EIATTR_KPARAM_INFO
	.align		4
.L_19095:
        /*0118*/ 	.byte	0x04, 0x17
        /*011a*/ 	.short	(.L_19097 - .L_19096)
.L_19096:
        /*011c*/ 	.word	0x00000000
        /*0120*/ 	.short	0x0004
        /*0122*/ 	.short	0x0020
        /*0124*/ 	.byte	0x00, 0xf0, 0x21, 0x00


	//----- nvinfo : EIATTR_KPARAM_INFO
	.align		4
.L_19097:
        /*0128*/ 	.byte	0x04, 0x17
        /*012a*/ 	.short	(.L_19099 - .L_19098)
.L_19098:
        /*012c*/ 	.word	0x00000000
        /*0130*/ 	.short	0x0003
        /*0132*/ 	.short	0x0018
        /*0134*/ 	.byte	0x00, 0xf0, 0x21, 0x00


	//----- nvinfo : EIATTR_KPARAM_INFO
	.align		4
.L_19099:
        /*0138*/ 	.byte	0x04, 0x17
        /*013a*/ 	.short	(.L_19101 - .L_19100)
.L_19100:
        /*013c*/ 	.word	0x00000000
        /*0140*/ 	.short	0x0002
        /*0142*/ 	.short	0x0010
        /*0144*/ 	.byte	0x00, 0xf0, 0x21, 0x00


	//----- nvinfo : EIATTR_KPARAM_INFO
	.align		4
.L_19101:
        /*0148*/ 	.byte	0x04, 0x17
        /*014a*/ 	.short	(.L_19103 - .L_19102)
.L_19102:
        /*014c*/ 	.word	0x00000000
        /*0150*/ 	.short	0x0001
        /*0152*/ 	.short	0x0008
        /*0154*/ 	.byte	0x00, 0xf0, 0x21, 0x00


	//----- nvinfo : EIATTR_KPARAM_INFO
	.align		4
.L_19103:
        /*0158*/ 	.byte	0x04, 0x17
        /*015a*/ 	.short	(.L_19105 - .L_19104)
.L_19104:
        /*015c*/ 	.word	0x00000000
        /*0160*/ 	.short	0x0000
        /*0162*/ 	.short	0x0000
        /*0164*/ 	.byte	0x00, 0xf0, 0x21, 0x00


	//----- nvinfo : EIATTR_SPARSE_MMA_MASK
	.align		4
.L_19105:
        /*0168*/ 	.byte	0x03, 0x50
        /*016a*/ 	.short	0x0000


	//----- nvinfo : EIATTR_MAXREG_COUNT
	.align		4
        /*016c*/ 	.byte	0x03, 0x1b
        /*016e*/ 	.short	0x00ff


	//----- nvinfo : EIATTR_NUM_BARRIERS
	.align		4
        /*0170*/ 	.byte	0x02, 0x4c
        /*0172*/ 	.byte	0x01
	.zero		1


	//----- nvinfo : EIATTR_EXTERNS
	.align		4
        /*0174*/ 	.byte	0x04, 0x0f
        /*0176*/ 	.short	(.L_19107 - .L_19106)


	//   ....[0]....
	.align		4
.L_19106:
        /*0178*/ 	.word	index@(__assertfail)


	//----- nvinfo : EIATTR_MERCURY_ISA_VERSION
	.align		4
.L_19107:
        /*017c*/ 	.byte	0x03, 0x5f
        /*017e*/ 	.short	0x0101


	//----- nvinfo : EIATTR_COOP_GROUP_MASK_REGIDS
	.align		4
        /*0180*/ 	.byte	0x04, 0x29
        /*0182*/ 	.short	(.L_19109 - .L_19108)


	//   ....[0]....
.L_19108:
        /*0184*/ 	.word	0xffffffff


	//   ....[1]....
        /*0188*/ 	.word	0xffffffff


	//   ....[2]....
        /*018c*/ 	.word	0xffffffff


	//   ....[3]....
        /*0190*/ 	.word	0xffffffff


	//   ....[4]....
        /*0194*/ 	.word	0xffffffff


	//   ....[5]....
        /*0198*/ 	.word	0xffffffff


	//   ....[6]....
        /*019c*/ 	.word	0xffffffff


	//   ....[7]....
        /*01a0*/ 	.word	0xffffffff


	//   ....[8]....
        /*01a4*/ 	.word	0xffffffff


	//   ....[9]....
        /*01a8*/ 	.word	0xffffffff


	//   ....[10]....
        /*01ac*/ 	.word	0xffffffff


	//   ....[11]....
        /*01b0*/ 	.word	0xffffffff


	//   ....[12]....
        /*01b4*/ 	.word	0xffffffff


	//   ....[13]....
        /*01b8*/ 	.word	0xffffffff


	//   ....[14]....
        /*01bc*/ 	.word	0x0500000f


	//   ....[15]....
        /*01c0*/ 	.word	0x0500000f


	//   ....[16]....
        /*01c4*/ 	.word	0x0500000f


	//----- nvinfo : EIATTR_COOP_GROUP_INSTR_OFFSETS
	.align		4
.L_19109:
        /*01c8*/ 	.byte	0x04, 0x28
        /*01ca*/ 	.short	(.L_19111 - .L_19110)


	//   ....[0]....
.L_19110:
        /*01cc*/ 	.word	0x00000240


	//   ....[1]....
        /*01d0*/ 	.word	0x00000270


	//   ....[2]....
        /*01d4*/ 	.word	0x00000290


	//   ....[3]....
        /*01d8*/ 	.word	0x000003b0


	//   ....[4]....
        /*01dc*/ 	.word	0x000003d0


	//   ....[5]....
        /*01e0*/ 	.word	0x00000400


	//   ....[6]....
        /*01e4*/ 	.word	0x000012b0


	//   ....[7]....
        /*01e8*/ 	.word	0x00001330


	//   ....[8]....
        /*01ec*/ 	.word	0x00001360


	//   ....[9]....
        /*01f0*/ 	.word	0x000013b0


	//   ....[10]....
        /*01f4*/ 	.word	0x00001400


	//   ....[11]....
        /*01f8*/ 	.word	0x00001450


	//   ....[12]....
        /*01fc*/ 	.word	0x00001470


	//   ....[13]....
        /*0200*/ 	.word	0x00001490


	//   ....[14]....
        /*0204*/ 	.word	0x00002520


	//   ....[15]....
        /*0208*/ 	.word	0x00002580


	//   ....[16]....
        /*020c*/ 	.word	0x000025e0


	//----- nvinfo : EIATTR_SYSCALL_OFFSETS
	.align		4
.L_19111:
        /*0210*/ 	.byte	0x04, 0x46
        /*0212*/ 	.short	(.L_19113 - .L_19112)


	//   ....[0]....
.L_19112:
        /*0214*/ 	.word	0x000024b0


	//----- nvinfo : EIATTR_EXIT_INSTR_OFFSETS
	.align		4
.L_19113:
        /*0218*/ 	.byte	0x04, 0x1c
        /*021a*/ 	.short	(.L_19115 - .L_19114)


	//   ....[0]....
.L_19114:
        /*021c*/ 	.word	0x00000090


	//   ....[1]....
        /*0220*/ 	.word	0x00002180


	//   ....[2]....
        /*0224*/ 	.word	0x000023b0


	//   ....[3]....
        /*0228*/ 	.word	0x000024c0


	//----- nvinfo : EIATTR_CRS_STACK_SIZE
	.align		4
.L_19115:
        /*022c*/ 	.byte	0x04, 0x1e
        /*022e*/ 	.short	(.L_19117 - .L_19116)
.L_19116:
        /*0230*/ 	.word	0x00000000


	//----- nvinfo : EIATTR_CBANK_PARAM_SIZE
	.align		4
.L_19117:
        /*0234*/ 	.byte	0x03, 0x19
        /*0236*/ 	.short	0x008c


	//----- nvinfo : EIATTR_PARAM_CBANK
	.align		4
        /*0238*/ 	.byte	0x04, 0x0a
        /*023a*/ 	.short	(.L_19119 - .L_19118)
	.align		4
.L_19118:
        /*023c*/ 	.word	index@(.nv.constant0._ZN4vllm25paged_attention_v2_kernelIthLi96ELi8ELi128ELNS_18Fp8KVCacheDataTypeE1ELb0ELi512EEEvPfS2_PT_PKS3_PKT0_S9_ifPKiSB_iPKfiiiSD_SD_iiiii)
        /*0240*/ 	.short	0x0210
        /*0242*/ 	.short	0x008c


	//----- nvinfo : EIATTR_SW_WAR
	.align		4
.L_19119:
        /*0244*/ 	.byte	0x04, 0x36
        /*0246*/ 	.short	(.L_19121 - .L_19120)
.L_19120:
        /*0248*/ 	.word	0x00000008
.L_19121:


//--------------------- .nv.info._ZN4vllm25paged_attention_v2_kernelIthLi80ELi8ELi128ELNS_18Fp8KVCacheDataTypeE1ELb0ELi512EEEvPfS2_PT_PKS3_PKT0_S9_ifPKiSB_iPKfiiiSD_SD_iiiii --------------------------
	.section	.nv.info._ZN4vllm25paged_attention_v2_kernelIthLi80ELi8ELi128ELNS_18Fp8KVCacheDataTypeE1ELb0ELi512EEEvPfS2_PT_PKS3_PKT0_S9_ifPKiSB_iPKfiiiSD_SD_iiiii,"",@"SHT_CUDA_INFO"
	.sectionflags	@""
	.align	4


	//----- nvinfo : EIATTR_CUDA_API_VERSION
	.align		4
        /*0000*/ 	.byte	0x04, 0x37
        /*0002*/ 	.short	(.L_19123 - .L_19122)
.L_19122:
        /*0004*/ 	.word	0x00000082


	//----- nvinfo : EIATTR_KPARAM_INFO
	.align		4
.L_19123:
        /*0008*/ 	.byte	0x04, 0x17
        /*000a*/ 	.short	(.L_19125 - .L_19124)
.L_19124:
        /*000c*/ 	.word	0x00000000
        /*0010*/ 	.short	0x0015
        /*0012*/ 	.short	0x0088
        /*0014*/ 	.byte	0x00, 0xf0, 0x11, 0x00


	//----- nvinfo : EIATTR_KPARAM_INFO
	.align		4
.L_19125:
        /*0018*/ 	.byte	0x04, 0x17
        /*001a*/ 	.short	(.L_19127 - .L_19126)
.L_19126:
        /*001c*/ 	.word	0x00000000
        /*0020*/ 	.short	0x0014
        /*0022*/ 	.short	0x0084
        /*0024*/ 	.byte	0x00, 0xf0, 0x11, 0x00


	//----- nvinfo : EIATTR_KPARAM_INFO
	.align		4
.L_19127:
        /*0028*/ 	.byte	0x04, 0x17
        /*002a*/ 	.short	(.L_19129 - .L_19128)
.L_19128:
        /*002c*/ 	.word	0x00000000
        /*0030*/ 	.short	0x0013
        /*0032*/ 	.short	0x0080
        /*0034*/ 	.byte	0x00, 0xf0, 0x11, 0x00


	//----- nvinfo : EIATTR_KPARAM_INFO
	.align		4
.L_19129:
        /*0038*/ 	.byte	0x04, 0x17
        /*003a*/ 	.short	(.L_19131 - .L_19130)
.L_19130:
        /*003c*/ 	.word	0x00000000
        /*0040*/ 	.short	0x0012
        /*0042*/ 	.short	0x007c
        /*0044*/ 	.byte	0x00, 0xf0, 0x11, 0x00


	//----- nvinfo : EIATTR_KPARAM_INFO
	.align		4
.L_19131:
        /*0048*/ 	.byte	0x04, 0x17
        /*004a*/ 	.short	(.L_19133 - .L_19132)
.L_19132:
        /*004c*/ 	.word	0x00000000
        /*0050*/ 	.short	0x0011
        /*0052*/ 	.short	0x0078
        /*0054*/ 	.byte	0x00, 0xf0, 0x11, 0x00


	//----- nvinfo : EIATTR_KPARAM_INFO
	.align		4
.L_19133:
        /*0058*/ 	.byte	0x04, 0x17
        /*005a*/ 	.short	(.L_19135 - .L_19134)
.L_19134:
        /*005c*/ 	.word	0x00000000
        /*0060*/ 	.short	0x0010
        /*0062*/ 	.short	0x0070
        /*0064*/ 	.byte	0x00, 0xf0, 0x21, 0x00


	//----- nvinfo : EIATTR_KPARAM_INFO
	.align		4
.L_19135:
        /*0068*/ 	.byte	0x04, 0x17
        /*006a*/ 	.short	(.L_19137 - .L_19136)
.L_19136:
        /*006c*/ 	.word	0x00000000
        /*0070*/ 	.short	0x000f
        /*0072*/ 	.short	0x0068
        /*0074*/ 	.byte	0x00, 0xf0, 0x21, 0x00


	//----- nvinfo : EIATTR_KPARAM_INFO
	.align		4
.L_19137:
        /*0078*/ 	.byte	0x04, 0x17
        /*007a*/ 	.short	(.L_19139 - .L_19138)
.L_19138:
        /*007c*/ 	.word	0x00000000
        /*0080*/ 	.short	0x000e
        /*0082*/ 	.short	0x0060
        /*0084*/ 	.byte	0x00, 0xf0, 0x11, 0x00


	//----- nvinfo : EIATTR_KPARAM_INFO
	.align		4
.L_19139:
        /*0088*/ 	.byte	0x04, 0x17
        /*008a*/ 	.short	(.L_19141 - .L_19140)
.L_19140:
        /*008c*/ 	.word	0x00000000
        /*0090*/ 	.short	0x000d
        /*0092*/ 	.short	0x005c
        /*0094*/ 	.byte	0x00, 0xf0, 0x11, 0x00


	//----- nvinfo : EIATTR_KPARAM_INFO
	.align		4
.L_19141:
        /*0098*/ 	.byte	0x04, 0x17
        /*009a*/ 	.short	(.L_19143 - .L_19142)
.L_19142:
        /*009c*/ 	.word	0x00000000
        /*00a0*/ 	.short	0x000c
        /*00a2*/ 	.short	0x0058
        /*00a4*/ 	.byte	0x00, 0xf0, 0x11, 0x00


	//----- nvinfo : EIATTR_KPARAM_INFO
	.align		4
.L_19143:
        /*00a8*/ 	.byte	0x04, 0x17
        /*00aa*/ 	.short	(.L_19145 - .L_19144)
.L_19144:
        /*00ac*/ 	.word	0x00000000
        /*00b0*/ 	.short	0x000b
        /*00b2*/ 	.short	0x0050
        /*00b4*/ 	.byte	0x00, 0xf0, 0x21, 0x00


	//----- nvinfo : EIATTR_KPARAM_INFO
	.align		4
.L_19145:
        /*00b8*/ 	.byte	0x04, 0x17
        /*00ba*/ 	.short	(.L_19147 - .L_19146)
.L_19146:
        /*00bc*/ 	.word	0x00000000
        /*00c0*/ 	.short	0x000a
        /*00c2*/ 	.short	0x0048
        /*00c4*/ 	.byte	0x00, 0xf0, 0x11, 0x00


	//----- nvinfo : EIATTR_KPARAM_INFO
	.align		4
.L_19147:
        /*00c8*/ 	.byte	0x04, 0x17
        /*00ca*/ 	.short	(.L_19149 - .L_19148)
.L_19148:
        /*00cc*/ 	.word	0x00000000
        /*00d0*/ 	.short	0x0009
        /*00d2*/ 	.short	0x0040
        /*00d4*/ 	.byte	0x00, 0xf0, 0x21, 0x00


	//----- nvinfo : EIATTR_KPARAM_INFO
	.align		4
.L_19149:
        /*00d8*/ 	.byte	0x04, 0x17
        /*00da*/ 	.short	(.L_19151 - .L_19150)
.L_19150:
        /*00dc*/ 	.word	0x00000000
        /*00e0*/ 	.short	0x0008
        /*00e2*/ 	.short	0x0038
        /*00e4*/ 	.byte	0x00, 0xf0, 0x21, 0x00


	//----- nvinfo : EIATTR_KPARAM_INFO
	.align		4
.L_19151:
        /*00e8*/ 	.byte	0x04, 0x17
        /*00ea*/ 	.short	(.L_19153 - .L_19152)
.L_19152:
        /*00ec*/ 	.word	0x00000000
        /*00f0*/ 	.short	0x0007
        /*00f2*/ 	.short	0x0034
        /*00f4*/ 	.byte	0x00, 0xf0, 0x11, 0x00


	//----- nvinfo : EIATTR_KPARAM_INFO
	.align		4
.L_19153:
        /*00f8*/ 	.byte	0x04, 0x17
        /*00fa*/ 	.short	(.L_19155 - .L_19154)
.L_19154:
        /*00fc*/ 	.word	0x00000000
        /*0100*/ 	.short	0x0006
        /*0102*/ 	.short	0x0030
        /*0104*/ 	.byte	0x00, 0xf0, 0x11, 0x00


	//----- nvinfo : EIATTR_KPARAM_INFO
	.align		4
.L_19155:
        /*0108*/ 	.byte	0x04, 0x17
        /*010a*/ 	.short	(.L_19157 - .L_19156)
.L_19156:
        /*010c*/ 	.word	0x00000000
        /*0110*/ 	.short	0x0005
        /*0112*/ 	.short	0x0028
        /*0114*/ 	.byte	0x00, 0xf0, 0x21, 0x00


	//----- nvinfo : EIATTR_KPARAM_INFO
	.align		4
.L_19157:
        /*0118*/ 	.byte	0x04, 0x17
        /*011a*/ 	.short	(.L_19159 - .L_19158)
.L_19158:
        /*011c*/ 	.word	0x00000000
        /*0120*/ 	.short	0x0004
        /*0122*/ 	.short	0x0020
        /*0124*/ 	.byte	0x00, 0xf0, 0x21, 0x00


	//----- nvinfo : EIATTR_KPARAM_INFO
	.align		4
.L_19159:
        /*0128*/ 	.byte	0x04, 0x17
        /*012a*/ 	.short	(.L_19161 - .L_19160)
.L_19160:
        /*012c*/ 	.word	0x00000000
        /*0130*/ 	.short	0x0003
        /*0132*/ 	.short	0x0018
        /*0134*/ 	.byte	0x00, 0xf0, 0x21, 0x00


	//----- nvinfo : EIATTR_KPARAM_INFO
	.align		4
.L_19161:
        /*0138*/ 	.byte	0x04, 0x17
        /*013a*/ 	.short	(.L_19163 - .L_19162)
.L_19162:
        /*013c*/ 	.word	0x00000000
        /*0140*/ 	.short	0x0002
        /*0142*/ 	.short	0x0010
        /*0144*/ 	.byte	0x00, 0xf0, 0x21, 0x00


	//----- nvinfo : EIATTR_KPARAM_INFO
	.align		4
.L_19163:
        /*0148*/ 	.byte	0x04, 0x17
        /*014a*/ 	.short	(.L_19165 - .L_19164)
.L_19164:
        /*014c*/ 	.word	0x00000000
        /*0150*/ 	.short	0x0001
        /*0152*/ 	.short	0x0008
        /*0154*/ 	.byte	0x00, 0xf0, 0x21, 0x00


	//----- nvinfo : EIATTR_KPARAM_INFO
	.align		4
.L_19165:
        /*0158*/ 	.byte	0x04, 0x17
        /*015a*/ 	.short	(.L_19167 - .L_19166)
.L_19166:
        /*015c*/ 	.word	0x00000000
        /*0160*/ 	.short	0x0000
        /*0162*/ 	.short	0x0000
        /*0164*/ 	.byte	0x00, 0xf0, 0x21, 0x00


	//----- nvinfo : EIATTR_SPARSE_MMA_MASK
	.align		4
.L_19167:
        /*0168*/ 	.byte	0x03, 0x50
        /*016a*/ 	.short	0x0000


	//----- nvinfo : EIATTR_MAXREG_COUNT
	.align		4
        /*016c*/ 	.byte	0x03, 0x1b
        /*016e*/ 	.short	0x00ff


	//----- nvinfo : EIATTR_NUM_BARRIERS
	.align		4
        /*0170*/ 	.byte	0x02, 0x4c
        /*0172*/ 	.byte	0x01
	.zero		1


	//----- nvinfo : EIATTR_EXTERNS
	.align		4
        /*0174*/ 	.byte	0x04, 0x0f
        /*0176*/ 	.short	(.L_19169 - .L_19168)


	//   ....[0]....
	.align		4
.L_19168:
        /*0178*/ 	.word	index@(__assertfail)


	//----- nvinfo : EIATTR_MERCURY_ISA_VERSION
	.align		4
.L_19169:
        /*017c*/ 	.byte	0x03, 0x5f
        /*017e*/ 	.short	0x0101


	//----- nvinfo : EIATTR_COOP_GROUP_MASK_REGIDS
	.align		4
        /*0180*/ 	.byte	0x04, 0x29
        /*0182*/ 	.short	(.L_19171 - .L_19170)


	//   ....[0]....
.L_19170:
        /*0184*/ 	.word	0xffffffff


	//   ....[1]....
        /*0188*/ 	.word	0xffffffff


	//   ....[2]....
        /*018c*/ 	.word	0xffffffff


	//   ....[3]....
        /*0190*/ 	.word	0xffffffff


	//   ....[4]....
        /*0194*/ 	.word	0xffffffff


	//   ....[5]....
        /*0198*/ 	.word	0xffffffff


	//   ....[6]....
        /*019c*/ 	.word	0xffffffff


	//   ....[7]....
        /*01a0*/ 	.word	0xffffffff


	//   ....[8]....
        /*01a4*/ 	.word	0xffffffff


	//   ....[9]....
        /*01a8*/ 	.word	0xffffffff


	//   ....[10]....
        /*01ac*/ 	.word	0xffffffff


	//   ....[11]....
        /*01b0*/ 	.word	0xffffffff


	//   ....[12]....
        /*01b4*/ 	.word	0xffffffff


	//   ....[13]....
        /*01b8*/ 	.word	0xffffffff


	//   ....[14]....
        /*01bc*/ 	.word	0x0500000f


	//   ....[15]....
        /*01c0*/ 	.word	0x0500000f


	//   ....[16]....
        /*01c4*/ 	.word	0x0500000f


	//----- nvinfo : EIATTR_COOP_GROUP_INSTR_OFFSETS
	.align		4
.L_19171:
        /*01c8*/ 	.byte	0x04, 0x28
        /*01ca*/ 	.short	(.L_19173 - .L_19172)


	//   ....[0]....
.L_19172:
        /*01cc*/ 	.word	0x00000240


	//   ....[1]....
        /*01d0*/ 	.word	0x00000270


	//   ....[2]....
        /*01d4*/ 	.word	0x00000290


	//   ....[3]....
        /*01d8*/ 	.word	0x000003b0


	//   ....[4]....
        /*01dc*/ 	.word	0x000003d0


	//   ....[5]....
        /*01e0*/ 	.word	0x00000400


	//   ....[6]....
        /*01e4*/ 	.word	0x000012b0


	//   ....[7]....
        /*01e8*/ 	.word	0x00001330


	//   ....[8]....
        /*01ec*/ 	.word	0x00001360


	//   ....[9]....
        /*01f0*/ 	.word	0x000013b0


	//   ....[10]....
        /*01f4*/ 	.word	0x00001400


	//   ....[11]....
        /*01f8*/ 	.word	0x00001450


	//   ....[12]....
        /*01fc*/ 	.word	0x00001470


	//   ....[13]....
        /*0200*/ 	.word	0x00001490


	//   ....[14]....
        /*0204*/ 	.word	0x00002640


	//   ....[15]....
        /*0208*/ 	.word	0x000026a0


	//   ....[16]....
        /*020c*/ 	.word	0x00002700


	//----- nvinfo : EIATTR_SYSCALL_OFFSETS
	.align		4
.L_19173:
        /*0210*/ 	.byte	0x04, 0x46
        /*0212*/ 	.short	(.L_19175 - .L_19174)


	//   ....[0]....
.L_19174:
        /*0214*/ 	.word	0x000025d0


	//----- nvinfo : EIATTR_EXIT_INSTR_OFFSETS
	.align		4
.L_19175:
        /*0218*/ 	.byte	0x04, 0x1c
        /*021a*/ 	.short	(.L_19177 - .L_19176)


	//   ....[0]....
.L_19176:
        /*021c*/ 	.word	0x00000090


	//   ....[1]....
        /*0220*/ 	.word	0x000022b0


	//   ....[2]....
        /*0224*/ 	.word	0x00002450


	//   ....[3]....
        /*0228*/ 	.word	0x000024d0


	//   ....[4]....
        /*022c*/ 	.word	0x000025e0


	//----- nvinfo : EIATTR_CRS_STACK_SIZE
	.align		4
.L_19177:
        /*0230*/ 	.byte	0x04, 0x1e
        /*0232*/ 	.short	(.L_19179 - .L_19178)
.L_19178:
        /*0234*/ 	.word	0x00000000


	//----- nvinfo : EIATTR_CBANK_PARAM_SIZE
	.align		4
.L_19179:
        /*0238*/ 	.byte	0x03, 0x19
        /*023a*/ 	.short	0x008c


	//----- nvinfo : EIATTR_PARAM_CBANK
	.align		4
        /*023c*/ 	.byte	0x04, 0x0a
        /*023e*/ 	.short	(.L_19181 - .L_19180)
	.align		4
.L_19180:
        /*0240*/ 	.word	index@(.nv.constant0._ZN4vllm25paged_attention_v2_kernelIthLi80ELi8ELi128ELNS_18Fp8KVCacheDataTypeE1ELb0ELi512EEEvPfS2_PT_PKS3_PKT0_S9_ifPKiSB_iPKfiiiSD_SD_iiiii)
        /*0244*/ 	.short	0x0210
        /*0246*/ 	.short	0x008c


	//----- nvinfo : EIATTR_SW_WAR
	.align		4
.L_19181:
        /*0248*/ 	.byte	0x04, 0x36
        /*024a*/ 	.short	(.L_19183 - .L_19182)
.L_19182:
        /*024c*/ 	.word	0x00000008
.L_19183:


//--------------------- .nv.info._ZN4vllm25paged_attention_v2_kernelIthLi64ELi8ELi128ELNS_18Fp8KVCacheDataTypeE1ELb0ELi512EEEvPfS2_PT_PKS3_PKT0_S9_ifPKiSB_iPKfiiiSD_SD_iiiii --------------------------
	.section	.nv.info._ZN4vllm25paged_attention_v2_kernelIthLi64ELi8ELi128ELNS_18Fp8KVCacheDataTypeE1ELb0ELi512EEEvPfS2_PT_PKS3_PKT0_S9_ifPKiSB_iPKfiiiSD_SD_iiiii,"",@"SHT_CUDA_INFO"
	.sectionflags	@""
	.align	4


	//----- nvinfo : EIATTR_CUDA_API_VERSION
	.align		4
        /*0000*/ 	.byte	0x04, 0x37
        /*0002*/ 	.short	(.L_19185 - .L_19184)
.L_19184:
        /*0004*/ 	.word	0x00000082


	//----- nvinfo : EIATTR_KPARAM_INFO
	.align		4
.L_19185:
        /*0008*/ 	.byte	0x04, 0x17
        /*000a*/ 	.short	(.L_19187 - .L_19186)
.L_19186:
        /*000c*/ 	.word	0x00000000
        /*0010*/ 	.short	0x0015
        /*0012*/ 	.short	0x0088
        /*0014*/ 	.byte	0x00, 0xf0, 0x11, 0x00


	//----- nvinfo : EIATTR_KPARAM_INFO
	.align		4
.L_19187:
        /*0018*/ 	.byte	0x04, 0x17
        /*001a*/ 	.short	(.L_19189 - .L_19188)
.L_19188:
        /*001c*/ 	.word	0x00000000
        /*0020*/ 	.short	0x0014
        /*0022*/ 	.short	0x0084
        /*0024*/ 	.byte	0x00, 0xf0, 0x11, 0x00


	//----- nvinfo : EIATTR_KPARAM_INFO
	.align		4
.L_19189:
        /*0028*/ 	.byte	0x04, 0x17
        /*002a*/ 	.short	(.L_19191 - .L_19190)
.L_19190:
        /*002c*/ 	.word	0x00000000
        /*0030*/ 	.short	0x0013
        /*0032*/ 	.short	0x0080
        /*0034*/ 	.byte	0x00, 0xf0, 0x11, 0x00


	//----- nvinfo : EIATTR_KPARAM_INFO
	.align		4
.L_19191:
        /*0038*/ 	.byte	0x04, 0x17
        /*003a*/ 	.short	(.L_19193 - .L_19192)
.L_19192:
        /*003c*/ 	.word	0x00000000
        /*0040*/ 	.short	0x0012
        /*0042*/ 	.short	0x007c
        /*0044*/ 	.byte	0x00, 0xf0, 0x11, 0x00


	//----- nvinfo : EIATTR_KPARAM_INFO
	.align		4
.L_19193:
        /*0048*/ 	.byte	0x04, 0x17
        /*004a*/ 	.short	(.L_19195 - .L_19194)
.L_19194:
        /*004c*/ 	.word	0x00000000
        /*0050*/ 	.short	0x0011
        /*0052*/ 	.short	0x0078
        /*0054*/ 	.byte	0x00, 0xf0, 0x11, 0x00


	//----- nvinfo : EIATTR_KPARAM_INFO
	.align		4
.L_19195:
        /*0058*/ 	.byte	0x04, 0x17
        /*005a*/ 	.short	(.L_19197 - .L_19196)
.L_19196:
        /*005c*/ 	.word	0x00000000
        /*0060*/ 	.short	0x0010
        /*0062*/ 	.short	0x0070
        /*0064*/ 	.byte	0x00, 0xf0, 0x21, 0x00


	//----- nvinfo : EIATTR_KPARAM_INFO
	.align		4
.L_19197:
        /*0068*/ 	.byte	0x04, 0x17
        /*006a*/ 	.short	(.L_19199 - .L_19198)
.L_19198:
        /*006c*/ 	.word	0x00000000
        /*0070*/ 	.short	0x000f
        /*0072*/ 	.short	0x0068
        /*0074*/ 	.byte	0x00, 0xf0, 0x21, 0x00


	//----- nvinfo : EIATTR_KPARAM_INFO
	.align		4
.L_19199:
        /*0078*/ 	.byte	0x04, 0x17
        /*007a*/ 	.short	(.L_19201 - .L_19200)
.L_19200:
        /*007c*/ 	.word	0x00000000
        /*0080*/ 	.short	0x000e
        /*0082*/ 	.short	0x0060
        /*0084*/ 	.byte	0x00, 0xf0, 0x11, 0x00


	//----- nvinfo : EIATTR_KPARAM_INFO
	.align		4
.L_19201:
        /*0088*/ 	.byte	0x04, 0x17
        /*008a*/ 	.short	(.L_19203 - .L_19202)
.L_19202:
        /*008c*/ 	.word	0x00000000
        /*0090*/ 	.short	0x000d
        /*0092*/ 	.short	0x005c
        /*0094*/ 	.byte	0x00, 0xf0, 0x11, 0x00


	//----- nvinfo : EIATTR_KPARAM_INFO
	.align		4
.L_19203:
        /*0098*/ 	.byte	0x04, 0x17
        /*009a*/ 	.short	(.L_19205 - .L_19204)
.L_19204:
        /*009c*/ 	.word	0x00000000
        /*00a0*/ 	.short	0x000c
        /*00a2*/ 	.short	0x0058
        /*00a4*/ 	.byte	0x00, 0xf0, 0x11, 0x00


	//----- nvinfo : EIATTR_KPARAM_INFO
	.align		4
.L_19205:
        /*00a8*/ 	.byte	0x04, 0x17
        /*00aa*/ 	.short	(.L_19207 - .L_19206)
.L_19206:
        /*00ac*/ 	.word	0x00000000
        /*00b0*/ 	.short	0x000b
        /*00b2*/ 	.short	0x0050
        /*00b4*/ 	.byte	0x00, 0xf0, 0x21, 0x00


	//----- nvinfo : EIATTR_KPARAM_INFO
	.align		4
.L_19207:
        /*00b8*/ 	.byte	0x04, 0x17
        /*00ba*/ 	.short	(.L_19209 - .L_19208)
.L_19208:
        /*00bc*/ 	.word	0x00000000
        /*00c0*/ 	.short	0x000a
        /*00c2*/ 	.short	0x0048
        /*00c4*/ 	.byte	0x00, 0xf0, 0x11, 0x00


	//----- nvinfo : EIATTR_KPARAM_INFO
	.align		4
.L_19209:
        /*00c8*/ 	.byte	0x04, 0x17
        /*00ca*/ 	.short	(.L_19211 - .L_19210)
.L_19210:
        /*00cc*/ 	.word	0x00000000
        /*00d0*/ 	.short	0x0009
        /*00d2*/ 	.short	0x0040
        /*00d4*/ 	.byte	0x00, 0xf0, 0x21, 0x00


	//----- nvinfo : EIATTR_KPARAM_INFO
	.align		4
.L_19211:
        /*00d8*/ 	.byte	0x04, 0x17
        /*00da*/ 	.short	(.L_19213 - .L_19212)
.L_19212:
        /*00dc*/ 	.word	0x00000000
        /*00e0*/ 	.short	0x0008
        /*00e2*/ 	.short	0x0038
        /*00e4*/ 	.byte	0x00, 0xf0, 0x21, 0x00


	//----- nvinfo : EIATTR_KPARAM_INFO
	.align		4
.L_19213:
        /*00e8*/ 	.byte	0x04, 0x17
        /*00ea*/ 	.short	(.L_19215 - .L_19214)
.L_19214:
        /*00ec*/ 	.word	0x00000000
        /*00f0*/ 	.short	0x0007
        /*00f2*/ 	.short	0x0034
        /*00f4*/ 	.byte	0x00, 0xf0, 0x11, 0x00


	//----- nvinfo : EIATTR_KPARAM_INFO
	.align		4
.L_19215:
        /*00f8*/ 	.byte	0x04, 0x17
        /*00fa*/ 	.short	(.L_19217 - .L_19216)
.L_19216:
        /*00fc*/ 	.word	0x00000000
        /*0100*/ 	.short	0x0006
        /*0102*/ 	.short	0x0030
        /*0104*/ 	.byte	0x00, 0xf0, 0x11, 0x00


	//----- nvinfo : EIATTR_KPARAM_INFO
	.align		4
.L_19217:
        /*0108*/ 	.byte	0x04, 0x17
        /*010a*/ 	.short	(.L_19219 - .L_19218)
.L_19218:
        /*010c*/ 	.word	0x00000000
        /*0110*/ 	.short	0x0005
        /*0112*/ 	.short	0x0028
        /*0114*/ 	.byte	0x00, 0xf0, 0x21, 0x00


	//----- nvinfo : EIATTR_KPARAM_INFO
	.align		4
.L_19219:
        /*0118*/ 	.byte	0x04, 0x17
        /*011a*/ 	.short	(.L_19221 - .L_19220)
.L_19220:
        /*011c*/ 	.word	0x00000000
        /*0120*/ 	.short	0x0004
        /*0122*/ 	.short	0x0020
        /*0124*/ 	.byte	0x00, 0xf0, 0x21, 0x00


	//----- nvinfo : EIATTR_KPARAM_INFO
	.align		4
.L_19221:
        /*0128*/ 	.byte	0x04, 0x17
        /*012a*/ 	.short	(.L_19223 - .L_19222)
.L_19222:
        /*012c*/ 	.word	0x00000000
        /*0130*/ 	.short	0x0003
        /*0132*/ 	.short	0x0018
        /*0134*/ 	.byte	0x00, 0xf0, 0x21, 0x00


	//----- nvinfo : EIATTR_KPARAM_INFO
	.align		4
.L_19223:
        /*0138*/ 	.byte	0x04, 0x17
        /*013a*/ 	.short	(.L_19225 - .L_19224)
.L_19224:
        /*013c*/ 	.word	0x00000000
        /*0140*/ 	.short	0x0002
        /*0142*/ 	.short	0x0010
        /*0144*/ 	.byte	0x00, 0xf0, 0x21, 0x00


	//----- nvinfo : EIATTR_KPARAM_INFO
	.align		4
.L_19225:
        /*0148*/ 	.byte	0x04, 0x17
        /*014a*/ 	.short	(.L_19227 - .L_19226)
.L_19226:
        /*014c*/ 	.word	0x00000000
        /*0150*/ 	.short	0x0001
        /*0152*/ 	.short	0x0008
        /*0154*/ 	.byte	0x00, 0xf0, 0x21, 0x00


	//----- nvinfo : EIATTR_KPARAM_INFO
	.align		4
.L_19227:
        /*0158*/ 	.byte	0x04, 0x17
        /*015a*/ 	.short	(.L_19229 - .L_19228)
.L_19228:
        /*015c*/ 	.word	0x00000000
        /*0160*/ 	.short	0x0000
        /*0162*/ 	.short	0x0000
        /*0164*/ 	.byte	0x00, 0xf0, 0x21, 0x00


	//----- nvinfo : EIATTR_SPARSE_MMA_MASK
	.align		4
.L_19229:
        /*0168*/ 	.byte	0x03, 0x50
        /*016a*/ 	.short	0x0000


	//----- nvinfo : EIATTR_MAXREG_COUNT
	.align		4
        /*016c*/ 	.byte	0x03, 0x1b
        /*016e*/ 	.short	0x00ff


	//----- nvinfo : EIATTR_NUM_BARRIERS
	.align		4
        /*0170*/ 	.byte	0x02, 0x4c
        /*0172*/ 	.byte	0x01
	.zero		1


	//----- nvinfo : EIATTR_EXTERNS
	.align		4
        /*0174*/ 	.byte	0x04, 0x0f
        /*0176*/ 	.short	(.L_19231 - .L_19230)


	//   ....[0]....
	.align		4
.L_19230:
        /*0178*/ 	.word	index@(__assertfail)


	//----- nvinfo : EIATTR_MERCURY_ISA_VERSION
	.align		4
.L_19231:
        /*017c*/ 	.byte	0x03, 0x5f
        /*017e*/ 	.short	0x0101


	//----- nvinfo : EIATTR_COOP_GROUP_MASK_REGIDS
	.align		4
        /*0180*/ 	.byte	0x04, 0x29
        /*0182*/ 	.short	(.L_19233 - .L_19232)


	//   ....[0]....
.L_19232:
        /*0184*/ 	.word	0xffffffff


	//   ....[1]....
        /*0188*/ 	.word	0xffffffff


	//   ....[2]....
        /*018c*/ 	.word	0xffffffff


	//   ....[3]....
        /*0190*/ 	.word	0xffffffff


	//   ....[4]....
        /*0194*/ 	.word	0xffffffff


	//   ....[5]....
        /*0198*/ 	.word	0xffffffff


	//   ....[6]....
        /*019c*/ 	.word	0xffffffff


	//   ....[7]....
        /*01a0*/ 	.word	0xffffffff


	//   ....[8]....
        /*01a4*/ 	.word	0xffffffff


	//   ....[9]....
        /*01a8*/ 	.word	0xffffffff


	//   ....[10]....
        /*01ac*/ 	.word	0xffffffff


	//   ....[11]....
        /*01b0*/ 	.word	0xffffffff


	//   ....[12]....
        /*01b4*/ 	.word	0xffffffff


	//   ....[13]....
        /*01b8*/ 	.word	0xffffffff


	//   ....[14]....
        /*01bc*/ 	.word	0x0500000f


	//   ....[15]....
        /*01c0*/ 	.word	0x0500000f


	//   ....[16]....
        /*01c4*/ 	.word	0x0500000f


	//----- nvinfo : EIATTR_COOP_GROUP_INSTR_OFFSETS
	.align		4
.L_19233:
        /*01c8*/ 	.byte	0x04, 0x28
        /*01ca*/ 	.short	(.L_19235 - .L_19234)


	//   ....[0]....
.L_19234:
        /*01cc*/ 	.word	0x00000240


	//   ....[1]....
        /*01d0*/ 	.word	0x00000270


	//   ....[2]....
        /*01d4*/ 	.word	0x00000290


	//   ....[3]....
        /*01d8*/ 	.word	0x000003c0


	//   ....[4]....
        /*01dc*/ 	.word	0x000003e0


	//   ....[5]....
        /*01e0*/ 	.word	0x00000400


	//   ....[6]....
        /*01e4*/ 	.word	0x000012a0


	//   ....[7]....
        /*01e8*/ 	.word	0x00001320


	//   ....[8]....
        /*01ec*/ 	.word	0x00001360


	//   ....[9]....
        /*01f0*/ 	.word	0x000013b0


	//   ....[10]....
        /*01f4*/ 	.word	0x000013f0


	//   ....[11]....
        /*01f8*/ 	.word	0x00001440


	//   ....[12]....
        /*01fc*/ 	.word	0x00001460


	//   ....[13]....
        /*0200*/ 	.word	0x00001480


	//   ....[14]....
        /*0204*/ 	.word	0x00002430


	//   ....[15]....
        /*0208*/ 	.word	0x00002490


	//   ....[16]....
        /*020c*/ 	.word	0x000024f0


	//----- nvinfo : EIATTR_SYSCALL_OFFSETS
	.align		4
.L_19235:
        /*0210*/ 	.byte	0x04, 0x46
        /*0212*/ 	.short	(.L_19237 - .L_19236)


	//   ....[0]....
.L_19236:
        /*0214*/ 	.word	0x000023c0


	//----- nvinfo : EIATTR_EXIT_INSTR_OFFSETS
	.align		4
.L_19237:
        /*0218*/ 	.byte	0x04, 0x1c
        /*021a*/ 	.short	(.L_19239 - .L_19238)


	//   ....[0]....
.L_19238:
        /*021c*/ 	.word	0x00000090


	//   ....[1]....
        /*0220*/ 	.word	0x00002110


	//   ....[2]....
        /*0224*/ 	.word	0x000022c0


	//   ....[3]....
        /*0228*/ 	.word	0x000023d0


	//----- nvinfo : EIATTR_CRS_STACK_SIZE
	.align		4
.L_19239:
        /*022c*/ 	.byte	0x04, 0x1e
        /*022e*/ 	.short	(.L_19241 - .L_19240)
.L_19240:
        /*0230*/ 	.word	0x00000000


	//----- nvinfo : EIATTR_CBANK_PARAM_SIZE
	.align		4
.L_19241:
        /*0234*/ 	.byte	0x03, 0x19
        /*0236*/ 	.short	0x008c


	//----- nvinfo : EIATTR_PARAM_CBANK
	.align		4
        /*0238*/ 	.byte	0x04, 0x0a
        /*023a*/ 	.short	(.L_19243 - .L_19242)
	.align		4
.L_19242:
        /*023c*/ 	.word	index@(.nv.constant0._ZN4vllm25paged_attention_v2_kernelIthLi64ELi8ELi128ELNS_18Fp8KVCacheDataTypeE1ELb0ELi512EEEvPfS2_PT_PKS3_PKT0_S9_ifPKiSB_iPKfiiiSD_SD_iiiii)
        /*0240*/ 	.short	0x0210
        /*0242*/ 	.short	0x008c


	//----- nvinfo : EIATTR_SW_WAR
	.align		4
.L_19243:
        /*0244*/ 	.byte	0x04, 0x36
        /*0246*/ 	.short	(.L_19245 - .L_19244)
.L_19244:
        /*0248*/ 	.word	0x00000008
.L_19245:


//--------------------- .nv.info._ZN4vllm25paged_attention_v2_kernelIthLi32ELi8ELi128ELNS_18Fp8KVCacheDataTypeE1ELb0ELi512EEEvPfS2_PT_PKS3_PKT0_S9_ifPKiSB_iPKfiiiSD_SD_iiiii --------------------------
	.section	.nv.info._ZN4vllm25paged_attention_v2_kernelIthLi32ELi8ELi128ELNS_18Fp8KVCacheDataTypeE1ELb0ELi512EEEvPfS2_PT_PKS3_PKT0_S9_ifPKiSB_iPKfiiiSD_SD_iiiii,"",@"SHT_CUDA_INFO"
	.sectionflags	@""
	.align	4


	//----- nvinfo : EIATTR_CUDA_API_VERSION
	.align		4
        /*0000*/ 	.byte	0x04, 0x37
        /*0002*/ 	.short	(.L_19247 - .L_19246)
.L_19246:
        /*0004*/ 	.word	0x00000082


	//----- nvinfo : EIATTR_KPARAM_INFO
	.align		4
.L_19247:
        /*0008*/ 	.byte	0x04, 0x17
        /*000a*/ 	.short	(.L_19249 - .L_19248)
.L_19248:
        /*000c*/ 	.word	0x00000000
        /*0010*/ 	.short	0x0015
        /*0012*/ 	.short	0x0088
        /*0014*/ 	.byte	0x00, 0xf0, 0x11, 0x00


	//----- nvinfo : EIATTR_KPARAM_INFO
	.align		4
.L_19249:
        /*0018*/ 	.byte	0x04, 0x17
        /*001a*/ 	.short	(.L_19251 - .L_19250)
.L_19250:
        /*001c*/ 	.word	0x00000000
        /*0020*/ 	.short	0x0014
        /*0022*/ 	.short	0x0084
        /*0024*/ 	.byte	0x00, 0xf0, 0x11, 0x00


	//----- nvinfo : EIATTR_KPARAM_INFO
	.align		4
.L_19251:
        /*0028*/ 	.byte	0x04, 0x17
        /*002a*/ 	.short	(.L_19253 - .L_19252)
.L_19252:
        /*002c*/ 	.word	0x00000000
        /*0030*/ 	.short	0x0013
        /*0032*/ 	.short	0x0080
        /*0034*/ 	.byte	0x00, 0xf0, 0x11, 0x00


	//----- nvinfo : EIATTR_KPARAM_INFO
	.align		4
.L_19253:
        /*0038*/ 	.byte	0x04, 0x17
        /*003a*/ 	.short	(.L_19255 - .L_19254)
.L_19254:
        /*003c*/ 	.word	0x00000000
        /*0040*/ 	.short	0x0012
        /*0042*/ 	.short	0x007c
        /*0044*/ 	.byte	0x00, 0xf0, 0x11, 0x00


	//----- nvinfo : EIATTR_KPARAM_INFO
	.align		4
.L_19255:
        /*0048*/ 	.byte	0x04, 0x17
        /*004a*/ 	.short	(.L_19257 - .L_19256)
.L_19256:
        /*004c*/ 	.word	0x00000000
        /*0050*/ 	.short	0x0011
        /*0052*/ 	.short	0x0078
        /*0054*/ 	.byte	0x00, 0xf0, 0x11, 0x00


	//----- nvinfo : EIATTR_KPARAM_INFO
	.align		4
.L_19257:
        /*0058*/ 	.byte	0x04, 0x17
        /*005a*/ 	.short	(.L_19259 - .L_19258)
.L_19258:
        /*005c*/ 	.word	0x00000000
        /*0060*/ 	.short	0x0010
        /*0062*/ 	.short	0x0070
        /*0064*/ 	.byte	0x00, 0xf0, 0x21, 0x00


	//----- nvinfo : EIATTR_KPARAM_INFO
	.align		4
.L_19259:
        /*0068*/ 	.byte	0x04, 0x17
        /*006a*/ 	.short	(.L_19261 - .L_19260)
.L_19260:
        /*006c*/ 	.word	0x00000000
        /*0070*/ 	.short	0x000f
        /*0072*/ 	.short	0x0068
        /*0074*/ 	.byte	0x00, 0xf0, 0x21, 0x00


	//----- nvinfo : EIATTR_KPARAM_INFO
	.align		4
.L_19261:
        /*0078*/ 	.byte	0x04, 0x17
        /*007a*/ 	.short	(.L_19263 - .L_19262)
.L_19262:
        /*007c*/ 	.word	0x00000000
        /*0080*/ 	.short	0x000e
        /*0082*/ 	.short	0x0060
        /*0084*/ 	.byte	0x00, 0xf0, 0x11, 0x00


	//----- nvinfo : EIATTR_KPARAM_INFO
	.align		4
.L_19263:
        /*0088*/ 	.byte	0x04, 0x17
        /*008a*/ 	.short	(.L_19265 - .L_19264)
.L_19264:
        /*008c*/ 	.word	0x00000000
        /*0090*/ 	.short	0x000d
        /*0092*/ 	.short	0x005c
        /*0094*/ 	.byte	0x00, 0xf0, 0x11, 0x00


	//----- nvinfo : EIATTR_KPARAM_INFO
	.align		4
.L_19265:
        /*0098*/ 	.byte	0x04, 0x17
        /*009a*/ 	.short	(.L_19267 - .L_19266)
.L_19266:
        /*009c*/ 	.word	0x00000000
        /*00a0*/ 	.short	0x000c
        /*00a2*/ 	.short	0x0058
        /*00a4*/ 	.byte	0x00, 0xf0, 0x11, 0x00


	//----- nvinfo : EIATTR_KPARAM_INFO
	.align		4
.L_19267:
        /*00a8*/ 	.byte	0x04, 0x17
        /*00aa*/ 	.short	(.L_19269 - .L_19268)
.L_19268:
        /*00ac*/ 	.word	0x00000000
        /*00b0*/ 	.short	0x000b
        /*00b2*/ 	.short	0x0050
        /*00b4*/ 	.byte	0x00, 0xf0, 0x21, 0x00


	//----- nvinfo : EIATTR_KPARAM_INFO
	.align		4
.L_19269:
        /*00b8*/ 	.byte	0x04, 0x17
        /*00ba*/ 	.short	(.L_19271 - .L_19270)
.L_19270:
        /*00bc*/ 	.word	0x00000000
        /*00c0*/ 	.short	0x000a
        /*00c2*/ 	.short	0x0048
        /*00c4*/ 	.byte	0x00, 0xf0, 0x11, 0x00


	//----- nvinfo : EIATTR_KPARAM_INFO
	.align		4
.L_19271:
        /*00c8*/ 	.byte	0x04, 0x17
        /*00ca*/ 	.short	(.L_19273 - .L_19272)
.L_19272:
        /*00cc*/ 	.word	0x00000000
        /*00d0*/ 	.short	0x0009
        /*00d2*/ 	.short	0x0040
        /*00d4*/ 	.byte	0x00, 0xf0, 0x21, 0x00


	//----- nvinfo : EIATTR_KPARAM_INFO
	.align		4
.L_19273:
        /*00d8*/ 	.byte	0x04, 0x17
        /*00da*/ 	.short	(.L_19275 - .L_19274)
.L_19274:
        /*00dc*/ 	.word	0x00000000
        /*00e0*/ 	.short	0x0008
        /*00e2*/ 	.short	0x0038
        /*00e4*/ 	.byte	0x00, 0xf0, 0x21, 0x00


	//----- nvinfo : EIATTR_KPARAM_INFO
	.align		4
.L_19275:
        /*00e8*/ 	.byte	0x04, 0x17
        /*00ea*/ 	.short	(.L_19277 - .L_19276)
.L_19276:
        /*00ec*/ 	.word	0x00000000
        /*00f0*/ 	.short	0x0007
        /*00f2*/ 	.short	0x0034
        /*00f4*/ 	.byte	0x00, 0xf0, 0x11, 0x00


	//----- nvinfo : EIATTR_KPARAM_INFO
	.align		4
.L_19277:
        /*00f8*/ 	.byte	0x04, 0x17
        /*00fa*/ 	.short	(.L_19279 - .L_19278)
.L_19278:
        /*00fc*/ 	.word	0x00000000
        /*0100*/ 	.short	0x0006
        /*0102*/ 	.short	0x0030
        /*0104*/ 	.byte	0x00, 0xf0, 0x11, 0x00


	//----- nvinfo : EIATTR_KPARAM_INFO
	.align		4
.L_19279:
        /*0108*/ 	.byte	0x04, 0x17
        /*010a*/ 	.short	(.L_19281 - .L_19280)
.L_19280:
        /*010c*/ 	.word	0x00000000
        /*0110*/ 	.short	0x0005
        /*0112*/ 	.short	0x0028
        /*0114*/ 	.byte	0x00, 0xf0, 0x21, 0x00


	//----- nvinfo : EIATTR_KPARAM_INFO
	.align		4
.L_19281:
        /*0118*/ 	.byte	0x04, 0x17
        /*011a*/ 	.short	(.L_19283 - .L_19282)
.L_19282:
        /*011c*/ 	.word	0x00000000
        /*0120*/ 	.short	0x0004
        /*0122*/ 	.short	0x0020
        /*0124*/ 	.byte	0x00, 0xf0, 0x21, 0x00


	//----- nvinfo : EIATTR_KPARAM_INFO
	.align		4
.L_19283:
        /*0128*/ 	.byte	0x04, 0x17
        /*012a*/ 	.short	(.L_19285 - .L_19284)
.L_19284:
        /*012c*/ 	.word	0x00000000
        /*0130*/ 	.short	0x0003
        /*0132*/ 	.short	0x0018
        /*0134*/ 	.byte	0x00, 0xf0, 0x21, 0x00


	//----- nvinfo : EIATTR_KPARAM_INFO
	.align		4
.L_19285:
        /*0138*/ 	.byte	0x04, 0x17
        /*013a*/ 	.short	(.L_19287 - .L_19286)
.L_19286:
        /*013c*/ 	.word	0x00000000
        /*0140*/ 	.short	0x0002
        /*0142*/ 	.short	0x0010
        /*0144*/ 	.byte	0x00, 0xf0, 0x21, 0x00


	//----- nvinfo : EIATTR_KPARAM_INFO
	.align		4
.L_19287:
        /*0148*/ 	.byte	0x04, 0x17
        /*014a*/ 	.short	(.L_19289 - .L_19288)
.L_19288:
        /*014c*/ 	.word	0x00000000
        /*0150*/ 	.short	0x0001
        /*0152*/ 	.short	0x0008
        /*0154*/ 	.byte	0x00, 0xf0, 0x21, 0x00


	//----- nvinfo : EIATTR_KPARAM_INFO
	.align		4
.L_19289:
        /*0158*/ 	.byte	0x04, 0x17
        /*015a*/ 	.short	(.L_19291 - .L_19290)
.L_19290:
        /*015c*/ 	.word	0x00000000
        /*0160*/ 	.short	0x0000
        /*0162*/ 	.short	0x0000
        /*0164*/ 	.byte	0x00, 0xf0, 0x21, 0x00


	//----- nvinfo : EIATTR_SPARSE_MMA_MASK
	.align		4
.L_19291:
        /*0168*/ 	.byte	0x03, 0x50
        /*016a*/ 	.short	0x0000


	//----- nvinfo : EIATTR_MAXREG_COUNT
	.align		4
        /*016c*/ 	.byte	0x03, 0x1b
        /*016e*/ 	.short	0x00ff


	//----- nvinfo : EIATTR_NUM_BARRIERS
	.align		4
        /*0170*/ 	.byte	0x02, 0x4c
        /*0172*/ 	.byte	0x01
	.zero		1


	//----- nvinfo : EIATTR_EXTERNS
	.align		4
        /*0174*/ 	.byte	0x04, 0x0f
        /*0176*/ 	.short	(.L_19293 - .L_19292)


	//   ....[0]....
	.align		4
.L_19292:
        /*0178*/ 	.word	index@(__assertfail)


	//----- nvinfo : EIATTR_MERCURY_ISA_VERSION
	.align		4
.L_19293:
        /*017c*/ 	.byte	0x03, 0x5f
        /*017e*/ 	.short	0x0101


	//----- nvinfo : EIATTR_COOP_GROUP_MASK_REGIDS
	.align		4
        /*0180*/ 	.byte	0x04, 0x29
        /*0182*/ 	.short	(.L_19295 - .L_19294)


	//   ....[0]....
.L_19294:
        /*0184*/ 	.word	0xffffffff


	//   ....[1]....
        /*0188*/ 	.word	0xffffffff


	//   ....[2]....
        /*018c*/ 	.word	0xffffffff


	//   ....[3]....
        /*0190*/ 	.word	0xffffffff


	//   ....[4]....
        /*0194*/ 	.word	0xffffffff


	//   ....[5]....
        /*0198*/ 	.word	0xffffffff


	//   ....[6]....
        /*019c*/ 	.word	0xffffffff


	//   ....[7]....
        /*01a0*/ 	.word	0xffffffff


	//   ....[8]....
        /*01a4*/ 	.word	0xffffffff


	//   ....[9]....
        /*01a8*/ 	.word	0xffffffff


	//   ....[10]....
        /*01ac*/ 	.word	0xffffffff


	//   ....[11]....
        /*01b0*/ 	.word	0xffffffff


	//   ....[12]....
        /*01b4*/ 	.word	0xffffffff


	//   ....[13]....
        /*01b8*/ 	.word	0xffffffff


	//   ....[14]....
        /*01bc*/ 	.word	0x0500000f


	//   ....[15]....
        /*01c0*/ 	.word	0x0500000f


	//   ....[16]....
        /*01c4*/ 	.word	0x0500000f


	//----- nvinfo : EIATTR_COOP_GROUP_INSTR_OFFSETS
	.align		4
.L_19295:
        /*01c8*/ 	.byte	0x04, 0x28
        /*01ca*/ 	.short	(.L_19297 - .L_19296)


	//   ....[0]....
.L_19296:
        /*01cc*/ 	.word	0x00000240


	//   ....[1]....
        /*01d0*/ 	.word	0x00000270


	//   ....[2]....
        /*01d4*/ 	.word	0x00000290


	//   ....[3]....
        /*01d8*/ 	.word	0x000003b0


	//   ....[4]....
        /*01dc*/ 	.word	0x000003d0


	//   ....[5]....
        /*01e0*/ 	.word	0x00000400


	//   ....[6]....
        /*01e4*/ 	.word	0x000012b0


	//   ....[7]....
        /*01e8*/ 	.word	0x00001330


	//   ....[8]....
        /*01ec*/ 	.word	0x00001360


	//   ....[9]....
        /*01f0*/ 	.word	0x000013b0


	//   ....[10]....
        /*01f4*/ 	.word	0x00001400


	//   ....[11]....
        /*01f8*/ 	.word	0x00001450


	//   ....[12]....
        /*01fc*/ 	.word	0x00001470


	//   ....[13]....
        /*0200*/ 	.word	0x00001490


	//   ....[14]....
        /*0204*/ 	.word	0x00002380


	//   ....[15]....
        /*0208*/ 	.word	0x000023e0


	//   ....[16]....
        /*020c*/ 	.word	0x00002440


	//----- nvinfo : EIATTR_SYSCALL_OFFSETS
	.align		4
.L_19297:
        /*0210*/ 	.byte	0x04, 0x46
        /*0212*/ 	.short	(.L_19299 - .L_19298)


	//   ....[0]....
.L_19298:
        /*0214*/ 	.word	0x00002310


	//----- nvinfo : EIATTR_EXIT_INSTR_OFFSETS
	.align		4
.L_19299:
        /*0218*/ 	.byte	0x04, 0x1c
        /*021a*/ 	.short	(.L_19301 - .L_19300)


	//   ....[0]....
.L_19300:
        /*021c*/ 	.word	0x00000090


	//   ....[1]....
        /*0220*/ 	.word	0x000020d0


	//   ....[2]....
        /*0224*/ 	.word	0x00002210


	//   ....[3]....
        /*0228*/ 	.word	0x00002320


	//----- nvinfo : EIATTR_CRS_STACK_SIZE
	.align		4
.L_19301:
        /*022c*/ 	.byte	0x04, 0x1e
        /*022e*/ 	.short	(.L_19303 - .L_19302)
.L_19302:
        /*0230*/ 	.word	0x00000000


	//----- nvinfo : EIATTR_CBANK_PARAM_SIZE
	.align		4
.L_19303:
        /*0234*/ 	.byte	0x03, 0x19
        /*0236*/ 	.short	0x008c


	//----- nvinfo : EIATTR_PARAM_CBANK
	.align		4
        /*0238*/ 	.byte	0x04, 0x0a
        /*023a*/ 	.short	(.L_19305 - .L_19304)
	.align		4
.L_19304:
        /*023c*/ 	.word	index@(.nv.constant0._ZN4vllm25paged_attention_v2_kernelIthLi32ELi8ELi128ELNS_18Fp8KVCacheDataTypeE1ELb0ELi512EEEvPfS2_PT_PKS3_PKT0_S9_ifPKiSB_iPKfiiiSD_SD_iiiii)
        /*0240*/ 	.short	0x0210
        /*0242*/ 	.short	0x008c


	//----- nvinfo : EIATTR_SW_WAR
	.align		4
.L_19305:
        /*0244*/ 	.byte	0x04, 0x36
        /*0246*/ 	.short	(.L_19307 - .L_19306)
.L_19306:
        /*0248*/ 	.word	0x00000008
.L_19307:


//--------------------- .nv.info._ZN4vllm25paged_attention_v2_kernelIthLi256ELi8ELi128ELNS_18Fp8KVCacheDataTypeE1ELb1ELi512EEEvPfS2_PT_PKS3_PKT0_S9_ifPKiSB_iPKfiiiSD_SD_iiiii --------------------------
	.section	.nv.info._ZN4vllm25paged_attention_v2_kernelIthLi256ELi8ELi128ELNS_18Fp8KVCacheDataTypeE1ELb1ELi512EEEvPfS2_PT_PKS3_PKT0_S9_ifPKiSB_iPKfiiiSD_SD_iiiii,"",@"SHT_CUDA_INFO"
	.sectionflags	@""
	.align	4


	//----- nvinfo : EIATTR_CUDA_API_VERSION
	.align		4
        /*0000*/ 	.byte	0x04, 0x37
        /*0002*/ 	.short	(.L_19309 - .L_19308)
.L_19308:
        /*0004*/ 	.word	0x00000082


	//----- nvinfo : EIATTR_KPARAM_INFO
	.align		4
.L_19309:
        /*0008*/ 	.byte	0x04, 0x17
        /*000a*/ 	.short	(.L_19311 - .L_19310)
.L_19310:
        /*000c*/ 	.word	0x00000000
        /*0010*/ 	.short	0x0015
        /*0012*/ 	.short	0x0088
        /*0014*/ 	.byte	0x00, 0xf0, 0x11, 0x00


	//----- nvinfo : EIATTR_KPARAM_INFO
	.align		4
.L_19311:
        /*0018*/ 	.byte	0x04, 0x17
        /*001a*/ 	.short	(.L_19313 - .L_19312)
.L_19312:
        /*001c*/ 	.word	0x00000000
        /*0020*/ 	.short	0x0014
        /*0022*/ 	.short	0x0084
        /*0024*/ 	.byte	0x00, 0xf0, 0x11, 0x00


	//----- nvinfo : EIATTR_KPARAM_INFO
	.align		4
.L_19313:
        /*0028*/ 	.byte	0x04, 0x17
        /*002a*/ 	.short	(.L_19315 - .L_19314)
.L_19314:
        /*002c*/ 	.word	0x00000000
        /*0030*/ 	.short	0x0013
        /*0032*/ 	.short	0x0080
        /*0034*/ 	.byte	0x00, 0xf0, 0x11, 0x00


	//----- nvinfo : EIATTR_KPARAM_INFO
	.align		4
.L_19315:
        /*0038*/ 	.byte	0x04, 0x17
        /*003a*/ 	.short	(.L_19317 - .L_19316)
.L_19316:
        /*003c*/ 	.word	0x00000000
        /*0040*/ 	.short	0x0012
        /*0042*/ 	.short	0x007c
        /*0044*/ 	.byte	0x00, 0xf0, 0x11, 0x00


	//----- nvinfo : EIATTR_KPARAM_INFO
	.align		4
.L_19317:
        /*0048*/ 	.byte	0x04, 0x17
        /*004a*/ 	.short	(.L_19319 - .L_19318)
.L_19318:
        /*004c*/ 	.word	0x00000000
        /*0050*/ 	.short	0x0011
        /*0052*/ 	.short	0x0078
        /*0054*/ 	.byte	0x00, 0xf0, 0x11, 0x00


	//----- nvinfo : EIATTR_KPARAM_INFO
	.align		4
.L_19319:
        /*0058*/ 	.byte	0x04, 0x17
        /*005a*/ 	.short	(.L_19321 - .L_19320)
.L_19320:
        /*005c*/ 	.word	0x00000000
        /*0060*/ 	.short	0x0010
        /*0062*/ 	.short	0x0070
        /*0064*/ 	.byte	0x00, 0xf0, 0x21, 0x00


	//----- nvinfo : EIATTR_KPARAM_INFO
	.align		4
.L_19321:
        /*0068*/ 	.byte	0x04, 0x17
        /*006a*/ 	.short	(.L_19323 - .L_19322)
.L_19322:
        /*006c*/ 	.word	0x00000000
        /*0070*/ 	.short	0x000f
        /*0072*/ 	.short	0x0068
        /*0074*/ 	.byte	0x00, 0xf0, 0x21, 0x00


	//----- nvinfo : EIATTR_KPARAM_INFO
	.align		4
.L_19323:
        /*0078*/ 	.byte	0x04, 0x17
        /*007a*/ 	.short	(.L_19325 - .L_19324)
.L_19324:
        /*007c*/ 	.word	0x00000000
        /*0080*/ 	.short	0x000e
        /*0082*/ 	.short	0x0060
        /*0084*/ 	.byte	0x00, 0xf0, 0x11, 0x00


	//----- nvinfo : EIATTR_KPARAM_INFO
	.align		4
.L_19325:
        /*0088*/ 	.byte	0x04, 0x17
        /*008a*/ 	.short	(.L_19327 - .L_19326)
.L_19326:
        /*008c*/ 	.word	0x00000000
        /*0090*/ 	.short	0x000d
        /*0092*/ 	.short	0x005c
        /*0094*/ 	.byte	0x00, 0xf0, 0x11, 0x00


	//----- nvinfo : EIATTR_KPARAM_INFO
	.align		4
.L_19327:
        /*0098*/ 	.byte	0x04, 0x17
        /*009a*/ 	.short	(.L_19329 - .L_19328)
.L_19328:
        /*009c*/ 	.word	0x00000000
        /*00a0*/ 	.short	0x000c
        /*00a2*/ 	.short	0x0058
        /*00a4*/ 	.byte	0x00, 0xf0, 0x11, 0x00


	//----- nvinfo : EIATTR_KPARAM_INFO
	.align		4
.L_19329:
        /*00a8*/ 	.byte	0x04, 0x17
        /*00aa*/ 	.short	(.L_19331 - .L_19330)
.L_19330:
        /*00ac*/ 	.word	0x00000000
        /*00b0*/ 	.short	0x000b
        /*00b2*/ 	.short	0x0050
        /*00b4*/ 	.byte	0x00, 0xf0, 0x21, 0x00


	//----- nvinfo : EIATTR_KPARAM_INFO
	.align		4
.L_19331:
        /*00b8*/ 	.byte	0x04, 0x17
        /*00ba*/ 	.short	(.L_19333 - .L_19332)
.L_19332:
        /*00bc*/ 	.word	0x00000000
        /*00c0*/ 	.short	0x000a
        /*00c2*/ 	.short	0x0048
        /*00c4*/ 	.byte	0x00, 0xf0, 0x11, 0x00


	//----- nvinfo : EIATTR_KPARAM_INFO
	.align		4
.L_19333:
        /*00c8*/ 	.byte	0x04, 0x17
        /*00ca*/ 	.short	(.L_19335 - .L_19334)
.L_19334:
        /*00cc*/ 	.word	0x00000000
        /*00d0*/ 	.short	0x0009
        /*00d2*/ 	.short	0x0040
        /*00d4*/ 	.byte	0x00, 0xf0, 0x21, 0x00


	//----- nvinfo : EIATTR_KPARAM_INFO
	.align		4
.L_19335:
        /*00d8*/ 	.byte	0x04, 0x17
        /*00da*/ 	.short	(.L_19337 - .L_19336)
.L_19336:
        /*00dc*/ 	.word	0x00000000
        /*00e0*/ 	.short	0x0008
        /*00e2*/ 	.short	0x0038
        /*00e4*/ 	.byte	0x00, 0xf0, 0x21, 0x00


	//----- nvinfo : EIATTR_KPARAM_INFO
	.align		4
.L_19337:
        /*00e8*/ 	.byte	0x04, 0x17
        /*00ea*/ 	.short	(.L_19339 - .L_19338)
.L_19338:
        /*00ec*/ 	.word	0x00000000
        /*00f0*/ 	.short	0x0007
        /*00f2*/ 	.short	0x0034
        /*00f4*/ 	.byte	0x00, 0xf0, 0x11, 0x00


	//----- nvinfo : EIATTR_KPARAM_INFO
	.align		4
.L_19339:
        /*00f8*/ 	.byte	0x04, 0x17
        /*00fa*/ 	.short	(.L_19341 - .L_19340)
.L_19340:
        /*00fc*/ 	.word	0x00000000
        /*0100*/ 	.short	0x0006
        /*0102*/ 	.short	0x0030
        /*0104*/ 	.byte	0x00, 0xf0, 0x11, 0x00


	//----- nvinfo : EIATTR_KPARAM_INFO
	.align		4
.L_19341:
        /*0108*/ 	.byte	0x04, 0x17
        /*010a*/ 	.short	(.L_19343 - .L_19342)
.L_19342:
        /*010c*/ 	.word	0x00000000
        /*0110*/ 	.short	0x0005
        /*0112*/ 	.short	0x0028
        /*0114*/ 	.byte	0x00, 0xf0, 0x21, 0x00


	//----- nvinfo : EIATTR_KPARAM_INFO
	.align		4
.L_19343:
        /*0118*/ 	.byte	0x04, 0x17
        /*011a*/ 	.short	(.L_19345 - .L_19344)
.L_19344:
        /*011c*/ 	.word	0x00000000
        /*0120*/ 	.short	0x0004
        /*0122*/ 	.short	0x0020
        /*0124*/ 	.byte	0x00, 0xf0, 0x21, 0x00


	//----- nvinfo : EIATTR_KPARAM_INFO
	.align		4
.L_19345:
        /*0128*/ 	.byte	0x04, 0x17
        /*012a*/ 	.short	(.L_19347 - .L_19346)
.L_19346:
        /*012c*/ 	.word	0x00000000
        /*0130*/ 	.short	0x0003
        /*0132*/ 	.short	0x0018
        /*0134*/ 	.byte	0x00, 0xf0, 0x21, 0x00


	//----- nvinfo : EIATTR_KPARAM_INFO
	.align		4
.L_19347:
        /*0138*/ 	.byte	0x04, 0x17
        /*013a*/ 	.short	(.L_19349 - .L_19348)
.L_19348:
        /*013c*/ 	.word	0x00000000
        /*0140*/ 	.short	0x0002
        /*0142*/ 	.short	0x0010
        /*0144*/ 	.byte	0x00, 0xf0, 0x21, 0x00


	//----- nvinfo : EIATTR_KPARAM_INFO
	.align		4
.L_19349:
        /*0148*/ 	.byte	0x04, 0x17
        /*014a*/ 	.short	(.L_19351 - .L_19350)
.L_19350:
        /*014c*/ 	.word	0x00000000
        /*0150*/ 	.short	0x0001
        /*0152*/ 	.short	0x0008
        /*0154*/ 	.byte	0x00, 0xf0, 0x21, 0x00


	//----- nvinfo : EIATTR_KPARAM_INFO
	.align		4
.L_19351:
        /*0158*/ 	.byte	0x04, 0x17
        /*015a*/ 	.short	(.L_19353 - .L_19352)
.L_19352:
        /*015c*/ 	.word	0x00000000
        /*0160*/ 	.short	0x0000
        /*0162*/ 	.short	0x0000
        /*0164*/ 	.byte	0x00, 0xf0, 0x21, 0x00


	//----- nvinfo : EIATTR_SPARSE_MMA_MASK
	.align		4
.L_19353:
        /*0168*/ 	.byte	0x03, 0x50
        /*016a*/ 	.short	0x0000


	//----- nvinfo : EIATTR_MAXREG_COUNT
	.align		4
        /*016c*/ 	.byte	0x03, 0x1b
        /*016e*/ 	.short	0x00ff


	//----- nvinfo : EIATTR_NUM_BARRIERS
	.align		4
        /*0170*/ 	.byte	0x02, 0x4c
        /*0172*/ 	.byte	0x01
	.zero		1


	//----- nvinfo : EIATTR_EXTERNS
	.align		4
        /*0174*/ 	.byte	0x04, 0x0f
        /*0176*/ 	.short	(.L_19355 - .L_19354)


	//   ....[0]....
	.align		4
.L_19354:
        /*0178*/ 	.word	index@(__assertfail)


	//----- nvinfo : EIATTR_MERCURY_ISA_VERSION
	.align		4
.L_19355:
        /*017c*/ 	.byte	0x03, 0x5f
        /*017e*/ 	.short	0x0101


	//----- nvinfo : EIATTR_COOP_GROUP_MASK_REGIDS
	.align		4
        /*0180*/ 	.byte	0x04, 0x29
        /*0182*/ 	.short	(.L_19357 - .L_19356)


	//   ....[0]....
.L_19356:
        /*0184*/ 	.word	0xffffffff


	//   ....[1]....
        /*0188*/ 	.word	0xffffffff


	//   ....[2]....
        /*018c*/ 	.word	0xffffffff


	//   ....[3]....
        /*0190*/ 	.word	0xffffffff


	//   ....[4]....
        /*0194*/ 	.word	0xffffffff


	//   ....[5]....
        /*0198*/ 	.word	0xffffffff


	//   ....[6]....
        /*019c*/ 	.word	0xffffffff


	//   ....[7]....
        /*01a0*/ 	.word	0xffffffff


	//   ....[8]....
        /*01a4*/ 	.word	0xffffffff


	//   ....[9]....
        /*01a8*/ 	.word	0xffffffff


	//   ....[10]....
        /*01ac*/ 	.word	0xffffffff


	//   ....[11]....
        /*01b0*/ 	.word	0xffffffff


	//   ....[12]....
        /*01b4*/ 	.word	0xffffffff


	//   ....[13]....
        /*01b8*/ 	.word	0xffffffff


	//   ....[14]....
        /*01bc*/ 	.word	0x0500000f


	//   ....[15]....
        /*01c0*/ 	.word	0x0500000f


	//   ....[16]....
        /*01c4*/ 	.word	0x0500000f


	//----- nvinfo : EIATTR_COOP_GROUP_INSTR_OFFSETS
	.align		4
.L_19357:
        /*01c8*/ 	.byte	0x04, 0x28
        /*01ca*/ 	.short	(.L_19359 - .L_19358)


	//   ....[0]....
.L_19358:
        /*01cc*/ 	.word	0x00000c70


	//   ....[1]....
        /*01d0*/ 	.word	0x00000ca0


	//   ....[2]....
        /*01d4*/ 	.word	0x00000cc0


	//   ....[3]....
        /*01d8*/ 	.word	0x00000de0


	//   ....[4]....
        /*01dc*/ 	.word	0x00000e00


	//   ....[5]....
        /*01e0*/ 	.word	0x00000e30


	//   ....[6]....
        /*01e4*/ 	.word	0x00001ce0


	//   ....[7]....
        /*01e8*/ 	.word	0x00001d10


	//   ....[8]....
        /*01ec*/ 	.word	0x00001d40


	//   ....[9]....
        /*01f0*/ 	.word	0x00001dd0


	//   ....[10]....
        /*01f4*/ 	.word	0x00001e30


	//   ....[11]....
        /*01f8*/ 	.word	0x00001e80


	//   ....[12]....
        /*01fc*/ 	.word	0x00001ea0


	//   ....[13]....
        /*0200*/ 	.word	0x00001ec0


	//   ....[14]....
        /*0204*/ 	.word	0x000038d0


	//   ....[15]....
        /*0208*/ 	.word	0x00003930


	//   ....[16]....
        /*020c*/ 	.word	0x00003990


	//----- nvinfo : EIATTR_SYSCALL_OFFSETS
	.align		4
.L_19359:
        /*0210*/ 	.byte	0x04, 0x46
        /*0212*/ 	.short	(.L_19361 - .L_19360)


	//   ....[0]....
.L_19360:
        /*0214*/ 	.word	0x00003760


	//   ....[1]....
        /*0218*/ 	.word	0x00003860


	//----- nvinfo : EIATTR_EXIT_INSTR_OFFSETS
	.align		4
.L_19361:
        /*021c*/ 	.byte	0x04, 0x1c
        /*021e*/ 	.short	(.L_19363 - .L_19362)


	//   ....[0]....
.L_19362:
        /*0220*/ 	.word	0x00000090


	//   ....[1]....
        /*0224*/ 	.word	0x00003220


	//   ....[2]....
        /*0228*/ 	.word	0x00003660


	//   ....[3]....
        /*022c*/ 	.word	0x00003870


	//----- nvinfo : EIATTR_CRS_STACK_SIZE
	.align		4
.L_19363:
        /*0230*/ 	.byte	0x04, 0x1e
        /*0232*/ 	.short	(.L_19365 - .L_19364)
.L_19364:
        /*0234*/ 	.word	0x00000000


	//----- nvinfo : EIATTR_CBANK_PARAM_SIZE
	.align		4
.L_19365:
        /*0238*/ 	.byte	0x03, 0x19
        /*023a*/ 	.short	0x008c


	//----- nvinfo : EIATTR_PARAM_CBANK
	.align		4
        /*023c*/ 	.byte	0x04, 0x0a
        /*023e*/ 	.short	(.L_19367 - .L_19366)
	.align		4
.L_19366:
        /*0240*/ 	.word	index@(.nv.constant0._ZN4vllm25paged_attention_v2_kernelIthLi256ELi8ELi128ELNS_18Fp8KVCacheDataTypeE1ELb1ELi512EEEvPfS2_PT_PKS3_PKT0_S9_ifPKiSB_iPKfiiiSD_SD_iiiii)
        /*0244*/ 	.short	0x0210
        /*0246*/ 	.short	0x008c


	//----- nvinfo : EIATTR_SW_WAR
	.align		4
.L_19367:
        /*0248*/ 	.byte	0x04, 0x36
        /*024a*/ 	.short	(.L_19369 - .L_19368)
.L_19368:
        /*024c*/ 	.word	0x00000008
.L_19369:


//--------------------- .nv.info._ZN4vllm25paged_attention_v2_kernelIthLi192ELi8ELi128ELNS_18Fp8KVCacheDataTypeE1ELb1ELi512EEEvPfS2_PT_PKS3_PKT0_S9_ifPKiSB_iPKfiiiSD_SD_iiiii --------------------------
	.section	.nv.info._ZN4vllm25paged_attention_v2_kernelIthLi192ELi8ELi128ELNS_18Fp8KVCacheDataTypeE1ELb1ELi512EEEvPfS2_PT_PKS3_PKT0_S9_ifPKiSB_iPKfiiiSD_SD_iiiii,"",@"SHT_CUDA_INFO"
	.sectionflags	@""
	.align	4


	//----- nvinfo : EIATTR_CUDA_API_VERSION
	.align		4
        /*0000*/ 	.byte	0x04, 0x37
        /*0002*/ 	.short	(.L_19371 - .L_19370)
.L_19370:
        /*0004*/ 	.word	0x00000082


	//----- nvinfo : EIATTR_KPARAM_INFO
	.align		4
.L_19371:
        /*0008*/ 	.byte	0x04, 0x17
        /*000a*/ 	.short	(.L_19373 - .L_19372)
.L_19372:
        /*000c*/ 	.word	0x00000000
        /*0010*/ 	.short	0x0015
        /*0012*/ 	.short	0x0088
        /*0014*/ 	.byte	0x00, 0xf0, 0x11, 0x00


	//----- nvinfo : EIATTR_KPARAM_INFO
	.align		4
.L_19373:
        /*0018*/ 	.byte	0x04, 0x17
        /*001a*/ 	.short	(.L_19375 - .L_19374)
.L_19374:
        /*001c*/ 	.word	0x00000000
        /*0020*/ 	.short	0x0014
        /*0022*/ 	.short	0x0084
        /*0024*/ 	.byte	0x00, 0xf0, 0x11, 0x00


	//----- nvinfo : EIATTR_KPARAM_INFO
	.align		4
.L_19375:
        /*0028*/ 	.byte	0x04, 0x17
        /*002a*/ 	.short	(.L_19377 - .L_19376)
.L_19376:
        /*002c*/ 	.word	0x00000000
        /*0030*/ 	.short	0x0013
        /*0032*/ 	.short	0x0080
        /*0034*/ 	.byte	0x00, 0xf0, 0x11, 0x00


	//----- nvinfo : EIATTR_KPARAM_INFO
	.align		4
.L_19377:
        /*0038*/ 	.byte	0x04, 0x17
        /*003a*/ 	.short	(.L_19379 - .L_19378)
.L_19378:
        /*003c*/ 	.word	0x00000000
        /*0040*/ 	.short	0x0012
        /*0042*/ 	.short	0x007c
        /*0044*/ 	.byte	0x00, 0xf0, 0x11, 0x00


	//----- nvinfo : EIATTR_KPARAM_INFO
	.align		4
.L_19379:
        /*0048*/ 	.byte	0x04, 0x17
        /*004a*/ 	.short	(.L_19381 - .L_19380)
.L_19380:
        /*004c*/ 	.word	0x00000000
        /*0050*/ 	.short	0x0011
        /*0052*/ 	.short	0x0078
        /*0054*/ 	.byte	0x00, 0xf0, 0x11, 0x00


	//----- nvinfo : EIATTR_KPARAM_INFO
	.align		4
.L_19381:
        /*0058*/ 	.byte	0x04, 0x17
        /*005a*/ 	.short	(.L_19383 - .L_19382)
.L_19382:
        /*005c*/ 	.word	0x00000000
        /*0060*/ 	.short	0x0010
        /*0062*/ 	.short	0x0070
        /*0064*/ 	.byte	0x00, 0xf0, 0x21, 0x00


	//----- nvinfo : EIATTR_KPARAM_INFO
	.align		4
.L_19383:
        /*0068*/ 	.byte	0x04, 0x17
        /*006a*/ 	.short	(.L_19385 - .L_19384)
.L_19384:
        /*006c*/ 	.word	0x00000000
        /*0070*/ 	.short	0x000f
        /*0072*/ 	.short	0x0068
        /*0074*/ 	.byte	0x00, 0xf0, 0x21, 0x00


	//----- nvinfo : EIATTR_KPARAM_INFO
	.align		4
.L_19385:
        /*0078*/ 	.byte	0x04, 0x17
        /*007a*/ 	.short	(.L_19387 - .L_19386)
.L_19386:
        /*007c*/ 	.word	0x00000000
        /*0080*/ 	.short	0x000e
        /*0082*/ 	.short	0x0060
        /*0084*/ 	.byte	0x00, 0xf0, 0x11, 0x00


	//----- nvinfo : EIATTR_KPARAM_INFO
	.align		4
.L_19387:
        /*0088*/ 	.byte	0x04, 0x17
        /*008a*/ 	.short	(.L_19389 - .L_19388)
.L_19388:
        /*008c*/ 	.word	0x00000000
        /*0090*/ 	.short	0x000d
        /*0092*/ 	.short	0x005c
        /*0094*/ 	.byte	0x00, 0xf0, 0x11, 0x00


	//----- nvinfo : EIATTR_KPARAM_INFO
	.align		4
.L_19389:
        /*0098*/ 	.byte	0x04, 0x17
        /*009a*/ 	.short	(.L_19391 - .L_19390)
.L_19390:
        /*009c*/ 	.word	0x00000000
        /*00a0*/ 	.short	0x000c
        /*00a2*/ 	.short	0x0058
        /*00a4*/ 	.byte	0x00, 0xf0, 0x11, 0x00


	//----- nvinfo : EIATTR_KPARAM_INFO
	.align		4
.L_19391:
        /*00a8*/ 	.byte	0x04, 0x17
        /*00aa*/ 	.short	(.L_19393 - .L_19392)
.L_19392:
        /*00ac*/ 	.word	0x00000000
        /*00b0*/ 	.short	0x000b
        /*00b2*/ 	.short	0x0050
        /*00b4*/ 	.byte	0x00, 0xf0, 0x21, 0x00


	//----- nvinfo : EIATTR_KPARAM_INFO
	.align		4
.L_19393:
        /*00b8*/ 	.byte	0x04, 0x17
        /*00ba*/ 	.short	(.L_19395 - .L_19394)
.L_19394:
        /*00bc*/ 	.word	0x00000000
        /*00c0*/ 	.short	0x000a
        /*00c2*/ 	.short	0x0048
        /*00c4*/ 	.byte	0x00, 0xf0, 0x11, 0x00


	//----- nvinfo : EIATTR_KPARAM_INFO
	.align		4
.L_19395:
        /*00c8*/ 	.byte	0x04, 0x17
        /*00ca*/ 	.short	(.L_19397 - .L_19396)
.L_19396:
        /*00cc*/ 	.word	0x00000000
        /*00d0*/ 	.short	0x0009
        /*00d2*/ 	.short	0x0040
        /*00d4*/ 	.byte	0x00, 0xf0, 0x21, 0x00


	//----- nvinfo : EIATTR_KPARAM_INFO
	.align		4
.L_19397:
        /*00d8*/ 	.byte	0x04, 0x17
        /*00da*/ 	.short	(.L_19399 - .L_19398)
.L_19398:
        /*00dc*/ 	.word	0x00000000
        /*00e0*/ 	.short	0x0008
        /*00e2*/ 	.short	0x0038
        /*00e4*/ 	.byte	0x00, 0xf0, 0x21, 0x00


	//----- nvinfo : EIATTR_KPARAM_INFO
	.align		4
.L_19399:
        /*00e8*/ 	.byte	0x04, 0x17
        /*00ea*/ 	.short	(.L_19401 - .L_19400)
.L_19400:
        /*00ec*/ 	.word	0x00000000
        /*00f0*/ 	.short	0x0007
        /*00f2*/ 	.short	0x0034
        /*00f4*/ 	.byte	0x00, 0xf0, 0x11, 0x00


	//----- nvinfo : EIATTR_KPARAM_INFO
	.align		4
.L_19401:
        /*00f8*/ 	.byte	0x04, 0x17
        /*00fa*/ 	.short	(.L_19403 - .L_19402)
.L_19402:
        /*00fc*/ 	.word	0x00000000
        /*0100*/ 	.short	0x0006
        /*0102*/ 	.short	0x0030
        /*0104*/ 	.byte	0x00, 0xf0, 0x11, 0x00


	//----- nvinfo : EIATTR_KPARAM_INFO
	.align		4
.L_19403:
        /*0108*/ 	.byte	0x04, 0x17
        /*010a*/ 	.short	(.L_19405 - .L_19404)
.L_19404:
        /*010c*/ 	.word	0x00000000
        /*0110*/ 	.short	0x0005
        /*0112*/ 	.short	0x0028
        /*0114*/ 	.byte	0x00, 0xf0, 0x21, 0x00


	//----- nvinfo : EIATTR_KPARAM_INFO
	.align		4
.L_19405:
        /*0118*/ 	.byte	0x04, 0x17
        /*011a*/ 	.short	(.L_19407 - .L_19406)
.L_19406:
        /*011c*/ 	.word	0x00000000
        /*0120*/ 	.short	0x0004
        /*0122*/ 	.short	0x0020
        /*0124*/ 	.byte	0x00, 0xf0, 0x21, 0x00


	//----- nvinfo : EIATTR_KPARAM_INFO
	.align		4
.L_19407:
        /*0128*/ 	.byte	0x04, 0x17
        /*012a*/ 	.short	(.L_19409 - .L_19408)
.L_19408:
        /*012c*/ 	.word	0x00000000
        /*0130*/ 	.short	0x0003
        /*0132*/ 	.short	0x0018
        /*0134*/ 	.byte	0x00, 0xf0, 0x21, 0x00


	//----- nvinfo : EIATTR_KPARAM_INFO
	.align		4
.L_19409:
        /*0138*/ 	.byte	0x04, 0x17
        /*013a*/ 	.short	(.L_19411 - .L_19410)
.L_19410:
        /*013c*/ 	.word	0x00000000
        /*0140*/ 	.short	0x0002
        /*0142*/ 	.short	0x0010
        /*0144*/ 	.byte	0x00, 0xf0, 0x21, 0x00


	//----- nvinfo : EIATTR_KPARAM_INFO
	.align		4
.L_19411:
        /*0148*/ 	.byte	0x04, 0x17
        /*014a*/ 	.short	(.L_19413 - .L_19412)
.L_19412:
        /*014c*/ 	.word	0x00000000
        /*0150*/ 	.short	0x0001
        /*0152*/ 	.short	0x0008
        /*0154*/ 	.byte	0x00, 0xf0, 0x21, 0x00


	//----- nvinfo : EIATTR_KPARAM_INFO
	.align		4
.L_19413:
        /*0158*/ 	.byte	0x04, 0x17
        /*015a*/ 	.short	(.L_19415 - .L_19414)
.L_19414:
        /*015c*/ 	.word	0x00000000
        /*0160*/ 	.short	0x0000
        /*0162*/ 	.short	0x0000
        /*0164*/ 	.byte	0x00, 0xf0, 0x21, 0x00


	//----- nvinfo : EIATTR_SPARSE_MMA_MASK
	.align		4
.L_19415:
        /*0168*/ 	.byte	0x03, 0x50
        /*016a*/ 	.short	0x0000


	//----- nvinfo : EIATTR_MAXREG_COUNT
	.align		4
        /*016c*/ 	.byte	0x03, 0x1b
        /*016e*/ 	.short	0x00ff


	//----- nvinfo : EIATTR_NUM_BARRIERS
	.align		4
        /*0170*/ 	.byte	0x02, 0x4c
        /*0172*/ 	.byte	0x01
	.zero		1


	//----- nvinfo : EIATTR_EXTERNS
	.align		4
        /*0174*/ 	.byte	0x04, 0x0f
        /*0176*/ 	.short	(.L_19417 - .L_19416)


	//   ....[0]....
	.align		4
.L_19416:
        /*0178*/ 	.word	index@(__assertfail)


	//----- nvinfo : EIATTR_MERCURY_ISA_VERSION
	.align		4
.L_19417:
        /*017c*/ 	.byte	0x03, 0x5f
        /*017e*/ 	.short	0x0101


	//----- nvinfo : EIATTR_COOP_GROUP_MASK_REGIDS
	.align		4
        /*0180*/ 	.byte	0x04, 0x29
        /*0182*/ 	.short	(.L_19419 - .L_19418)


	//   ....[0]....
.L_19418:
        /*0184*/ 	.word	0xffffffff


	//   ....[1]....
        /*0188*/ 	.word	0xffffffff


	//   ....[2]....
        /*018c*/ 	.word	0xffffffff


	//   ....[3]....
        /*0190*/ 	.word	0xffffffff


	//   ....[4]....
        /*0194*/ 	.word	0xffffffff


	//   ....[5]....
        /*0198*/ 	.word	0xffffffff


	//   ....[6]....
        /*019c*/ 	.word	0xffffffff


	//   ....[7]....
        /*01a0*/ 	.word	0xffffffff


	//   ....[8]....
        /*01a4*/ 	.word	0xffffffff


	//   ....[9]....
        /*01a8*/ 	.word	0xffffffff


	//   ....[10]....
        /*01ac*/ 	.word	0xffffffff


	//   ....[11]....
        /*01b0*/ 	.word	0xffffffff


	//   ....[12]....
        /*01b4*/ 	.word	0xffffffff


	//   ....[13]....
        /*01b8*/ 	.word	0xffffffff


	//   ....[14]....
        /*01bc*/ 	.word	0x0500000f


	//   ....[15]....
        /*01c0*/ 	.word	0x0500000f


	//   ....[16]....
        /*01c4*/ 	.word	0x0500000f


	//----- nvinfo : EIATTR_COOP_GROUP_INSTR_OFFSETS
	.align		4
.L_19419:
        /*01c8*/ 	.byte	0x04, 0x28
        /*01ca*/ 	.short	(.L_19421 - .L_19420)


	//   ....[0]....
.L_19420:
        /*01cc*/ 	.word	0x00000c80


	//   ....[1]....
        /*01d0*/ 	.word	0x00000cb0


	//   ....[2]....
        /*01d4*/ 	.word	0x00000cd0


	//   ....[3]....
        /*01d8*/ 	.word	0x00000df0


	//   ....[4]....
        /*01dc*/ 	.word	0x00000e10


	//   ....[5]....
        /*01e0*/ 	.word	0x00000e40


	//   ....[6]....
        /*01e4*/ 	.word	0x00001cf0


	//   ....[7]....
        /*01e8*/ 	.word	0x00001d20


	//   ....[8]....
        /*01ec*/ 	.word	0x00001d50


	//   ....[9]....
        /*01f0*/ 	.word	0x00001de0


	//   ....[10]....
        /*01f4*/ 	.word	0x00001e40


	//   ....[11]....
        /*01f8*/ 	.word	0x00001e90


	//   ....[12]....
        /*01fc*/ 	.word	0x00001eb0


	//   ....[13]....
        /*0200*/ 	.word	0x00001ed0


	//   ....[14]....
        /*0204*/ 	.word	0x00003720


	//   ....[15]....
        /*0208*/ 	.word	0x00003780


	//   ....[16]....
        /*020c*/ 	.word	0x000037e0


	//----- nvinfo : EIATTR_SYSCALL_OFFSETS
	.align		4
.L_19421:
        /*0210*/ 	.byte	0x04, 0x46
        /*0212*/ 	.short	(.L_19423 - .L_19422)


	//   ....[0]....
.L_19422:
        /*0214*/ 	.word	0x000035b0


	//   ....[1]....
        /*0218*/ 	.word	0x000036b0


	//----- nvinfo : EIATTR_EXIT_INSTR_OFFSETS
	.align		4
.L_19423:
        /*021c*/ 	.byte	0x04, 0x1c
        /*021e*/ 	.short	(.L_19425 - .L_19424)


	//   ....[0]....
.L_19424:
        /*0220*/ 	.word	0x00000090


	//   ....[1]....
        /*0224*/ 	.word	0x00003160


	//   ....[2]....
        /*0228*/ 	.word	0x000034b0


	//   ....[3]....
        /*022c*/ 	.word	0x000036c0


	//----- nvinfo : EIATTR_CRS_STACK_SIZE
	.align		4
.L_19425:
        /*0230*/ 	.byte	0x04, 0x1e
        /*0232*/ 	.short	(.L_19427 - .L_19426)
.L_19426:
        /*0234*/ 	.word	0x00000000


	//----- nvinfo : EIATTR_CBANK_PARAM_SIZE
	.align		4
.L_19427:
        /*0238*/ 	.byte	0x03, 0x19
        /*023a*/ 	.short	0x008c


	//----- nvinfo : EIATTR_PARAM_CBANK
	.align		4
        /*023c*/ 	.byte	0x04, 0x0a
        /*023e*/ 	.short	(.L_19429 - .L_19428)
	.align		4
.L_19428:
        /*0240*/ 	.word	index@(.nv.constant0._ZN4vllm25paged_attention_v2_kernelIthLi192ELi8ELi128ELNS_18Fp8KVCacheDataTypeE1ELb1ELi512EEEvPfS2_PT_PKS3_PKT0_S9_ifPKiSB_iPKfiiiSD_SD_iiiii)
        /*0244*/ 	.short	0x0210
        /*0246*/ 	.short	0x008c


	//----- nvinfo : EIATTR_SW_WAR
	.align		4
.L_19429:
        /*0248*/ 	.byte	0x04, 0x36
        /*024a*/ 	.short	(.L_19431 - .L_19430)
.L_19430:
        /*024c*/ 	.word	0x00000008
.L_19431:


//--------------------- .nv.info._ZN4vllm25paged_attention_v2_kernelIthLi128ELi8ELi128ELNS_18Fp8KVCacheDataTypeE1ELb1ELi512EEEvPfS2_PT_PKS3_PKT0_S9_ifPKiSB_iPKfiiiSD_SD_iiiii --------------------------
	.section	.nv.info._ZN4vllm25paged_attention_v2_kernelIthLi128ELi8ELi128ELNS_18Fp8KVCacheDataTypeE1ELb1ELi512EEEvPfS2_PT_PKS3_PKT0_S9_ifPKiSB_iPKfiiiSD_SD_iiiii,"",@"SHT_CUDA_INFO"
	.sectionflags	@""
	.align	4


	//----- nvinfo : EIATTR_CUDA_API_VERSION
	.align		4
        /*0000*/ 	.byte	0x04, 0x37
        /*0002*/ 	.short	(.L_19433 - .L_19432)
.L_19432:
        /*0004*/ 	.word	0x00000082


	//----- nvinfo : EIATTR_KPARAM_INFO
	.align		4
.L_19433:
        /*0008*/ 	.byte	0x04, 0x17
        /*000a*/ 	.short	(.L_19435 - .L_19434)
.L_19434:
        /*000c*/ 	.word	0x00000000
        /*0010*/ 	.short	0x0015
        /*0012*/ 	.short	0x0088
        /*0014*/ 	.byte	0x00, 0xf0, 0x11, 0x00


	//----- nvinfo : EIATTR_KPARAM_INFO
	.align		4
.L_19435:
        /*0018*/ 	.byte	0x04, 0x17
        /*001a*/ 	.short	(.L_19437 - .L_19436)
.L_19436:
        /*001c*/ 	.word	0x00000000
        /*0020*/ 	.short	0x0014
        /*0022*/ 	.short	0x0084
        /*0024*/ 	.byte	0x00, 0xf0, 0x11, 0x00


	//----- nvinfo : EIATTR_KPARAM_INFO
	.align		4
.L_19437:
        /*0028*/ 	.byte	0x04, 0x17
        /*002a*/ 	.short	(.L_19439 - .L_19438)
.L_19438:
        /*002c*/ 	.word	0x00000000
        /*0030*/ 	.short	0x0013
        /*0032*/ 	.short	0x0080
        /*0034*/ 	.byte	0x00, 0xf0, 0x11, 0x00


	//----- nvinfo : EIATTR_KPARAM_INFO
	.align		4
.L_19439:
        /*0038*/ 	.byte	0x04, 0x17
        /*003a*/ 	.short	(.L_19441 - .L_19440)
.L_19440:
        /*003c*/ 	.word	0x00000000
        /*0040*/ 	.short	0x0012
        /*0042*/ 	.short	0x007c
        /*0044*/ 	.byte	0x00, 0xf0, 0x11, 0x00


	//----- nvinfo : EIATTR_KPARAM_INFO
	.align		4
.L_19441:
        /*0048*/ 	.byte	0x04, 0x17
        /*004a*/ 	.short	(.L_19443 - .L_19442)
.L_19442:
        /*004c*/ 	.word	0x00000000
        /*0050*/ 	.short	0x0011
        /*0052*/ 	.short	0x0078
        /*0054*/ 	.byte	0x00, 0xf0, 0x11, 0x00


	//----- nvinfo : EIATTR_KPARAM_INFO
	.align		4
.L_19443:
        /*0058*/ 	.byte	0x04, 0x17
        /*005a*/ 	.short	(.L_19445 - .L_19444)
.L_19444:
        /*005c*/ 	.word	0x00000000
        /*0060*/ 	.short	0x0010
        /*0062*/ 	.short	0x0070
        /*0064*/ 	.byte	0x00, 0xf0, 0x21, 0x00


	//----- nvinfo : EIATTR_KPARAM_INFO
	.align		4
.L_19445:
        /*0068*/ 	.byte	0x04, 0x17
        /*006a*/ 	.short	(.L_19447 - .L_19446)
.L_19446:
        /*006c*/ 	.word	0x00000000
        /*0070*/ 	.short	0x000f
        /*0072*/ 	.short	0x0068
        /*0074*/ 	.byte	0x00, 0xf0, 0x21, 0x00


	//----- nvinfo : EIATTR_KPARAM_INFO
	.align		4
.L_19447:
        /*0078*/ 	.byte	0x04, 0x17
        /*007a*/ 	.short	(.L_19449 - .L_19448)
.L_19448:
        /*007c*/ 	.word	0x00000000
        /*0080*/ 	.short	0x000e
        /*0082*/ 	.short	0x0060
        /*0084*/ 	.byte	0x00, 0xf0, 0x11, 0x00


	//----- nvinfo : EIATTR_KPARAM_INFO
	.align		4
.L_19449:
        /*0088*/ 	.byte	0x04, 0x17
        /*008a*/ 	.short	(.L_19451 - .L_19450)
.L_19450:
        /*008c*/ 	.word	0x00000000
        /*0090*/ 	.short	0x000d
        /*0092*/ 	.short	0x005c
        /*0094*/ 	.byte	0x00, 0xf0, 0x11, 0x00


	//----- nvinfo : EIATTR_KPARAM_INFO
	.align		4
.L_19451:
        /*0098*/ 	.byte	0x04, 0x17
        /*009a*/ 	.short	(.L_19453 - .L_19452)
.L_19452:
        /*009c*/ 	.word	0x00000000
        /*00a0*/ 	.short	0x000c
        /*00a2*/ 	.short	0x0058
        /*00a4*/ 	.byte	0x00, 0xf0, 0x11, 0x00


	//----- nvinfo : EIATTR_KPARAM_INFO
	.align		4
.L_19453:
        /*00a8*/ 	.byte	0x04, 0x17
        /*00aa*/ 	.short	(.L_19455 - .L_19454)
.L_19454:
        /*00ac*/ 	.word	0x00000000
        /*00b0*/ 	.short	0x000b
        /*00b2*/ 	.short	0x0050
        /*00b4*/ 	.byte	0x00, 0xf0, 0x21, 0x00


	//----- nvinfo : EIATTR_KPARAM_INFO
	.align		4
.L_19455:
        /*00b8*/ 	.byte	0x04, 0x17
        /*00ba*/ 	.short	(.L_19457 - .L_19456)
.L_19456:
        /*00bc*/ 	.word	0x00000000
        /*00c0*/ 	.short	0x000a
        /*00c2*/ 	.short	0x0048
        /*00c4*/ 	.byte	0x00, 0xf0, 0x11, 0x00


	//----- nvinfo : EIATTR_KPARAM_INFO
	.align		4
.L_19457:
        /*00c8*/ 	.byte	0x04, 0x17
        /*00ca*/ 	.short	(.L_19459 - .L_19458)
.L_19458:
        /*00cc*/ 	.word	0x00000000
        /*00d0*/ 	.short	0x0009
        /*00d2*/ 	.short	0x0040
        /*00d4*/ 	.byte	0x00, 0xf0, 0x21, 0x00


	//----- nvinfo : EIATTR_KPARAM_INFO
	.align		4
.L_19459:
        /*00d8*/ 	.byte	0x04, 0x17
        /*00da*/ 	.short	(.L_19461 - .L_19460)
.L_19460:
        /*00dc*/ 	.word	0x00000000
        /*00e0*/ 	.short	0x0008
        /*00e2*/ 	.short	0x0038
        /*00e4*/ 	.byte	0x00, 0xf0, 0x21, 0x00


	//----- nvinfo : EIATTR_KPARAM_INFO
	.align		4
.L_19461:
        /*00e8*/ 	.byte	0x04, 0x17
        /*00ea*/ 	.short	(.L_19463 - .L_19462)
.L_19462:
        /*00ec*/ 	.word	0x00000000
        /*00f0*/ 	.short	0x0007
        /*00f2*/ 	.short	0x0034
        /*00f4*/ 	.byte	0x00, 0xf0, 0x11, 0x00


	//----- nvinfo : EIATTR_KPARAM_INFO
	.align		4
.L_19463:
        /*00f8*/ 	.byte	0x04, 0x17
        /*00fa*/ 	.short	(.L_19465 - .L_19464)
.L_19464:
        /*00fc*/ 	.word	0x00000000
        /*0100*/ 	.short	0x0006
        /*0102*/ 	.short	0x0030
        /*0104*/ 	.byte	0x00, 0xf0, 0x11, 0x00


	//----- nvinfo : EIATTR_KPARAM_INFO
	.align		4
.L_19465:
        /*0108*/ 	.byte	0x04, 0x17
        /*010a*/ 	.short	(.L_19467 - .L_19466)
.L_19466:
        /*010c*/ 	.word	0x00000000
        /*0110*/ 	.short	0x0005
        /*0112*/ 	.short	0x0028
        /*0114*/ 	.byte	0x00, 0xf0, 0x21, 0x00


	//----- nvinfo : EIATTR_KPARAM_INFO
	.align		4
.L_19467:
        /*0118*/ 	.byte	0x04, 0x17
        /*011a*/ 	.short	(.L_19469 - .L_19468)
.L_19468:
        /*011c*/ 	.word	0x00000000
        /*0120*/ 	.short	0x0004
        /*0122*/ 	.short	0x0020
        /*0124*/ 	.byte	0x00, 0xf0, 0x21, 0x00


	//----- nvinfo : EIATTR_KPARAM_INFO
	.align		4
.L_19469:
        /*0128*/ 	.byte	0x04, 0x17
        /*012a*/ 	.short	(.L_19471 - .L_19470)
.L_19470:
        /*012c*/ 	.word	0x00000000
        /*0130*/ 	.short	0x0003
        /*0132*/ 	.short	0x0018
        /*0134*/ 	.byte	0x00, 0xf0, 0x21, 0x00


	//----- nvinfo : EIATTR_KPARAM_INFO
	.align		4
.L_19471:
        /*0138*/ 	.byte	0x04, 0x17
        /*013a*/ 	.short	(.L_19473 - .L_19472)
.L_19472:
        /*013c*/ 	.word	0x00000000
        /*0140*/ 	.short	0x0002
        /*0142*/ 	.short	0x0010
        /*0144*/ 	.byte	0x00, 0xf0, 0x21, 0x00


	//----- nvinfo : EIATTR_KPARAM_INFO
	.align		4
.L_19473:
        /*0148*/ 	.byte	0x04, 0x17
        /*014a*/ 	.short	(.L_19475 - .L_19474)
.L_19474:
        /*014c*/ 	.word	0x00000000
        /*0150*/ 	.short	0x0001
        /*0152*/ 	.short	0x0008
        /*0154*/ 	.byte	0x00, 0xf0, 0x21, 0x00


	//----- nvinfo : EIATTR_KPARAM_INFO
	.align		4
.L_19475:
        /*0158*/ 	.byte	0x04, 0x17
        /*015a*/ 	.short	(.L_19477 - .L_19476)
.L_19476:
        /*015c*/ 	.word	0x00000000
        /*0160*/ 	.short	0x0000
        /*0162*/ 	.short	0x0000
        /*0164*/ 	.byte	0x00, 0xf0, 0x21, 0x00


	//----- nvinfo : EIATTR_SPARSE_MMA_MASK
	.align		4
.L_19477:
        /*0168*/ 	.byte	0x03, 0x50
        /*016a*/ 	.short	0x0000


	//----- nvinfo : EIATTR_MAXREG_COUNT
	.align		4
        /*016c*/ 	.byte	0x03, 0x1b
        /*016e*/ 	.short	0x00ff


	//----- nvinfo : EIATTR_NUM_BARRIERS
	.align		4
        /*0170*/ 	.byte	0x02, 0x4c
        /*0172*/ 	.byte	0x01
	.zero		1


	//----- nvinfo : EIATTR_EXTERNS
	.align		4
        /*0174*/ 	.byte	0x04, 0x0f
        /*0176*/ 	.short	(.L_19479 - .L_19478)


	//   ....[0]....
	.align		4
.L_19478:
        /*0178*/ 	.word	index@(__assertfail)


	//----- nvinfo : EIATTR_MERCURY_ISA_VERSION
	.align		4
.L_19479:
        /*017c*/ 	.byte	0x03, 0x5f
        /*017e*/ 	.short	0x0101


	//----- nvinfo : EIATTR_COOP_GROUP_MASK_REGIDS
	.align		4
        /*0180*/ 	.byte	0x04, 0x29
        /*0182*/ 	.short	(.L_19481 - .L_19480)


	//   ....[0]....
.L_19480:
        /*0184*/ 	.word	0xffffffff


	//   ....[1]....
        /*0188*/ 	.word	0xffffffff


	//   ....[2]....
        /*018c*/ 	.word	0xffffffff


	//   ....[3]....
        /*0190*/ 	.word	0xffffffff


	//   ....[4]....
        /*0194*/ 	.word	0xffffffff


	//   ....[5]....
        /*0198*/ 	.word	0xffffffff


	//   ....[6]....
        /*019c*/ 	.word	0xffffffff


	//   ....[7]....
        /*01a0*/ 	.word	0xffffffff


	//   ....[8]....
        /*01a4*/ 	.word	0xffffffff


	//   ....[9]....
        /*01a8*/ 	.word	0xffffffff


	//   ....[10]....
        /*01ac*/ 	.word	0xffffffff


	//   ....[11]....
        /*01b0*/ 	.word	0xffffffff


	//   ....[12]....
        /*01b4*/ 	.word	0xffffffff


	//   ....[13]....
        /*01b8*/ 	.word	0xffffffff


	//   ....[14]....
        /*01bc*/ 	.word	0x0500000f


	//   ....[15]....
        /*01c0*/ 	.word	0x0500000f


	//   ....[16]....
        /*01c4*/ 	.word	0x0500000f


	//----- nvinfo : EIATTR_COOP_GROUP_INSTR_OFFSETS
	.align		4
.L_19481:
        /*01c8*/ 	.byte	0x04, 0x28
        /*01ca*/ 	.short	(.L_19483 - .L_19482)


	//   ....[0]....
.L_19482:
        /*01cc*/ 	.word	0x00000c80


	//   ....[1]....
        /*01d0*/ 	.word	0x00000cb0


	//   ....[2]....
        /*01d4*/ 	.word	0x00000cd0


	//   ....[3]....
        /*01d8*/ 	.word	0x00000df0


	//   ....[4]....
        /*01dc*/ 	.word	0x00000e10


	//   ....[5]....
        /*01e0*/ 	.word	0x00000e40


	//   ....[6]....
        /*01e4*/ 	.word	0x00001cf0


	//   ....[7]....
        /*01e8*/ 	.word	0x00001d20


	//   ....[8]....
        /*01ec*/ 	.word	0x00001d50


	//   ....[9]....
        /*01f0*/ 	.word	0x00001de0


	//   ....[10]....
        /*01f4*/ 	.word	0x00001e40


	//   ....[11]....
        /*01f8*/ 	.word	0x00001e90


	//   ....[12]....
        /*01fc*/ 	.word	0x00001eb0


	//   ....[13]....
        /*0200*/ 	.word	0x00001ed0


	//   ....[14]....
        /*0204*/ 	.word	0x00003510


	//   ....[15]....
        /*0208*/ 	.word	0x00003570


	//   ....[16]....
        /*020c*/ 	.word	0x000035d0


	//----- nvinfo : EIATTR_SYSCALL_OFFSETS
	.align		4
.L_19483:
        /*0210*/ 	.byte	0x04, 0x46
        /*0212*/ 	.short	(.L_19485 - .L_19484)


	//   ....[0]....
.L_19484:
        /*0214*/ 	.word	0x000033a0


	//   ....[1]....
        /*0218*/ 	.word	0x000034a0


	//----- nvinfo : EIATTR_EXIT_INSTR_OFFSETS
	.align		4
.L_19485:
        /*021c*/ 	.byte	0x04, 0x1c
        /*021e*/ 	.short	(.L_19487 - .L_19486)


	//   ....[0]....
.L_19486:
        /*0220*/ 	.word	0x00000090


	//   ....[1]....
        /*0224*/ 	.word	0x00002fe0


	//   ....[2]....
        /*0228*/ 	.word	0x000032a0


	//   ....[3]....
        /*022c*/ 	.word	0x000034b0


	//----- nvinfo : EIATTR_CRS_STACK_SIZE
	.align		4
.L_19487:
        /*0230*/ 	.byte	0x04, 0x1e
        /*0232*/ 	.short	(.L_19489 - .L_19488)
.L_19488:
        /*0234*/ 	.word	0x00000000


	//----- nvinfo : EIATTR_CBANK_PARAM_SIZE
	.align		4
.L_19489:
        /*0238*/ 	.byte	0x03, 0x19
        /*023a*/ 	.short	0x008c


	//----- nvinfo : EIATTR_PARAM_CBANK
	.align		4
        /*023c*/ 	.byte	0x04, 0x0a
        /*023e*/ 	.short	(.L_19491 - .L_19490)
	.align		4
.L_19490:
        /*0240*/ 	.word	index@(.nv.constant0._ZN4vllm25paged_attention_v2_kernelIthLi128ELi8ELi128ELNS_18Fp8KVCacheDataTypeE1ELb1ELi512EEEvPfS2_PT_PKS3_PKT0_S9_ifPKiSB_iPKfiiiSD_SD_iiiii)
        /*0244*/ 	.short	0x0210
        /*0246*/ 	.short	0x008c


	//----- nvinfo : EIATTR_SW_WAR
	.align		4
.L_19491:
        /*0248*/ 	.byte	0x04, 0x36
        /*024a*/ 	.short	(.L_19493 - .L_19492)
.L_19492:
        /*024c*/ 	.word	0x00000008
.L_19493:


//--------------------- .nv.info._ZN4vllm25paged_attention_v2_kernelIthLi120ELi8ELi128ELNS_18Fp8KVCacheDataTypeE1ELb1ELi512EEEvPfS2_PT_PKS3_PKT0_S9_ifPKiSB_iPKfiiiSD_SD_iiiii --------------------------
	.section	.nv.info._ZN4vllm25paged_attention_v2_kernelIthLi120ELi8ELi128ELNS_18Fp8KVCacheDataTypeE1ELb1ELi512EEEvPfS2_PT_PKS3_PKT0_S9_ifPKiSB_iPKfiiiSD_SD_iiiii,"",@"SHT_CUDA_INFO"
	.sectionflags	@""
	.align	4


	//----- nvinfo : EIATTR_CUDA_API_VERSION
	.align		4
        /*0000*/ 	.byte	0x04, 0x37
        /*0002*/ 	.short	(.L_19495 - .L_19494)
.L_19494:
        /*0004*/ 	.word	0x00000082


	//----- nvinfo : EIATTR_KPARAM_INFO
	.align		4
.L_19495:
        /*0008*/ 	.byte	0x04, 0x17
        /*000a*/ 	.short	(.L_19497 - .L_19496)
.L_19496:
        /*000c*/ 	.word	0x00000000
        /*0010*/ 	.short	0x0015
        /*0012*/ 	.short	0x0088
        /*0014*/ 	.byte	0x00, 0xf0, 0x11, 0x00


	//----- nvinfo : EIATTR_KPARAM_INFO
	.align		4
.L_19497:
        /*0018*/ 	.byte	0x04, 0x17
        /*001a*/ 	.short	(.L_19499 - .L_19498)
.L_19498:
        /*001c*/ 	.word	0x00000000
        /*0020*/ 	.short	0x0014
        /*0022*/ 	.short	0x0084
        /*0024*/ 	.byte	0x00, 0xf0, 0x11, 0x00


	//----- nvinfo : EIATTR_KPARAM_INFO
	.align		4
.L_19499:
        /*0028*/ 	.byte	0x04, 0x17
        /*002a*/ 	.short	(.L_19501 - .L_19500)
.L_19500:
        /*002c*/ 	.word	0x00000000
        /*0030*/ 	.short	0x0013
        /*0032*/ 	.short	0x0080
        /*0034*/ 	.byte	0x00, 0xf0, 0x11, 0x00


	//----- nvinfo : EIATTR_KPARAM_INFO
	.align		4
.L_19501:
        /*0038*/ 	.byte	0x04, 0x17
        /*003a*/ 	.short	(.L_19503 - .L_19502)
.L_19502:
        /*003c*/ 	.word	0x00000000
        /*0040*/ 	.short	0x0012
        /*0042*/ 	.short	0x007c
        /*0044*/ 	.byte	0x00, 0xf0, 0x11, 0x00


	//----- nvinfo : EIATTR_KPARAM_INFO
	.align		4
.L_19503:
        /*0048*/ 	.byte	0x04, 0x17
        /*004a*/ 	.short	(.L_19505 - .L_19504)
.L_19504:
        /*004c*/ 	.word	0x00000000
        /*0050*/ 	.short	0x0011
        /*0052*/ 	.short	0x0078
        /*0054*/ 	.byte	0x00, 0xf0, 0x11, 0x00


	//----- nvinfo : EIATTR_KPARAM_INFO
	.align		4
.L_19505:
        /*0058*/ 	.byte	0x04, 0x17
        /*005a*/ 	.short	(.L_19507 - .L_19506)
.L_19506:
        /*005c*/ 	.word	0x00000000
        /*0060*/ 	.short	0x0010
        /*0062*/ 	.short	0x0070
        /*0064*/ 	.byte	0x00, 0xf0, 0x21, 0x00


	//----- nvinfo : EIATTR_KPARAM_INFO
	.align		4
.L_19507:
        /*0068*/ 	.byte	0x04, 0x17
        /*006a*/ 	.short	(.L_19509 - .L_19508)
.L_19508:
        /*006c*/ 	.word	0x00000000
        /*0070*/ 	.short	0x000f
        /*0072*/ 	.short	0x0068
        /*0074*/ 	.byte	0x00, 0xf0, 0x21, 0x00


	//----- nvinfo : EIATTR_KPARAM_INFO
	.align		4
.L_19509:
        /*0078*/ 	.byte	0x04, 0x17
        /*007a*/ 	.short	(.L_19511 - .L_19510)
.L_19510:
        /*007c*/ 	.word	0x00000000
        /*0080*/ 	.short	0x000e
        /*0082*/ 	.short	0x0060
        /*0084*/ 	.byte	0x00, 0xf0, 0x11, 0x00


	//----- nvinfo : EIATTR_KPARAM_INFO
	.align		4
.L_19511:
        /*0088*/ 	.byte	0x04, 0x17
        /*008a*/ 	.short	(.L_19513 - .L_19512)
.L_19512:
        /*008c*/ 	.word	0x00000000
        /*0090*/ 	.short	0x000d
        /*0092*/ 	.short	0x005c
        /*0094*/ 	.byte	0x00, 0xf0, 0x11, 0x00


	//----- nvinfo : EIATTR_KPARAM_INFO
	.align		4
.L_19513:
        /*0098*/ 	.byte	0x04, 0x17
        /*009a*/ 	.short	(.L_19515 - .L_19514)
.L_19514:
        /*009c*/ 	.word	0x00000000
        /*00a0*/ 	.short	0x000c
        /*00a2*/ 	.short	0x0058
        /*00a4*/ 	.byte	0x00, 0xf0, 0x11, 0x00


	//----- nvinfo : EIATTR_KPARAM_INFO
	.align		4
.L_19515:
        /*00a8*/ 	.byte	0x04, 0x17
        /*00aa*/ 	.short	(.L_19517 - .L_19516)
.L_19516:
        /*00ac*/ 	.word	0x00000000
        /*00b0*/ 	.short	0x000b
        /*00b2*/ 	.short	0x0050
        /*00b4*/ 	.byte	0x00, 0xf0, 0x21, 0x00


	//----- nvinfo : EIATTR_KPARAM_INFO
	.align		4
.L_19517:
        /*00b8*/ 	.byte	0x04, 0x17
        /*00ba*/ 	.short	(.L_19519 - .L_19518)
.L_19518:
        /*00bc*/ 	.word	0x00000000
        /*00c0*/ 	.short	0x000a
        /*00c2*/ 	.short	0x0048
        /*00c4*/ 	.byte	0x00, 0xf0, 0x11, 0x00


	//----- nvinfo : EIATTR_KPARAM_INFO
	.align		4
.L_19519:
        /*00c8*/ 	.byte	0x04, 0x17
        /*00ca*/ 	.short	(.L_19521 - .L_19520)
.L_19520:
        /*00cc*/ 	.word	0x00000000
        /*00d0*/ 	.short	0x0009
        /*00d2*/ 	.short	0x0040
        /*00d4*/ 	.byte	0x00, 0xf0, 0x21, 0x00


	//----- nvinfo : EIATTR_KPARAM_INFO
	.align		4
.L_19521:
        /*00d8*/ 	.byte	0x04, 0x17
        /*00da*/ 	.short	(.L_19523 - .L_19522)
.L_19522:
        /*00dc*/ 	.word	0x00000000
        /*00e0*/ 	.short	0x0008
        /*00e2*/ 	.short	0x0038
        /*00e4*/ 	.byte	0x00, 0xf0, 0x21, 0x00


	//----- nvinfo : EIATTR_KPARAM_INFO
	.align		4
.L_19523:
        /*00e8*/ 	.byte	0x04, 0x17
        /*00ea*/ 	.short	(.L_19525 - .L_19524)
.L_19524:
        /*00ec*/ 	.word	0x00000000
        /*00f0*/ 	.short	0x0007
        /*00f2*/ 	.short	0x0034
        /*00f4*/ 	.byte	0x00, 0xf0, 0x11, 0x00


	//----- nvinfo : EIATTR_KPARAM_INFO
	.align		4
.L_19525:
        /*00f8*/ 	.byte	0x04, 0x17
        /*00fa*/ 	.short	(.L_19527 - .L_19526)
.L_19526:
        /*00fc*/ 	.word	0x00000000
        /*0100*/ 	.short	0x0006
        /*0102*/ 	.short	0x0030
        /*0104*/ 	.byte	0x00, 0xf0, 0x11, 0x00


	//----- nvinfo : EIATTR_KPARAM_INFO
	.align		4
.L_19527:
        /*0108*/ 	.byte	0x04, 0x17
        /*010a*/ 	.short	(.L_19529 - .L_19528)
.L_19528:
        /*010c*/ 	.word	0x00000000
        /*0110*/ 	.short	0x0005
        /*0112*/ 	.short	0x0028
        /*0114*/ 	.byte	0x00, 0xf0, 0x21, 0x00


	//----- nvinfo : EIATTR_KPARAM_INFO
	.align		4
.L_19529:
        /*0118*/ 	.byte	0x04, 0x17
        /*011a*/ 	.short	(.L_19531 - .L_19530)
.L_19530:
        /*011c*/ 	.word	0x00000000
        /*0120*/ 	.short	0x0004
        /*0122*/ 	.short	0x0020
        /*0124*/ 	.byte	0x00, 0xf0, 0x21, 0x00


	//----- nvinfo : EIATTR_KPARAM_INFO
	.align		4
.L_19531:
        /*0128*/ 	.byte	0x04, 0x17
        /*012a*/ 	.short	(.L_19533 - .L_19532)
.L_19532:
        /*012c*/ 	.word	0x00000000
        /*0130*/ 	.short	0x0003
        /*0132*/ 	.short	0x0018
        /*0134*/ 	.byte	0x00, 0xf0, 0x21, 0x00


	//----- nvinfo : EIATTR_KPARAM_INFO
	.align		4
.L_19533:
        /*0138*/ 	.byte	0x04, 0x17
        /*013a*/ 	.short	(.L_19535 - .L_19534)
.L_19534:
        /*013c*/ 	.word	0x00000000
        /*0140*/ 	.short	0x0002
        /*0142*/ 	.short	0x0010
        /*0144*/ 	.byte	0x00, 0xf0, 0x21, 0x00


	//----- nvinfo : EIATTR_KPARAM_INFO
	.align		4
.L_19535:
        /*0148*/ 	.byte	0x04, 0x17
        /*014a*/ 	.short	(.L_19537 - .L_19536)
.L_19536:
        /*014c*/ 	.word	0x00000000
        /*0150*/ 	.short	0x0001
        /*0152*/ 	.short	0x0008
        /*0154*/ 	.byte	0x00, 0xf0, 0x21, 0x00


	//----- nvinfo : EIATTR_KPARAM_INFO
	.align		4
.L_19537:
        /*0158*/ 	.byte	0x04, 0x17
        /*015a*/ 	.short	(.L_19539 - .L_19538)
.L_19538:
        /*015c*/ 	.word	0x00000000
        /*0160*/ 	.short	0x0000
        /*0162*/ 	.short	0x0000
        /*0164*/ 	.byte	0x00, 0xf0, 0x21, 0x00


	//----- nvinfo : EIATTR_SPARSE_MMA_MASK
	.align		4
.L_19539:
        /*0168*/ 	.byte	0x03, 0x50
        /*016a*/ 	.short	0x0000


	//----- nvinfo : EIATTR_MAXREG_COUNT
	.align		4
        /*016c*/ 	.byte	0x03, 0x1b
        /*016e*/ 	.short	0x00ff


	//----- nvinfo : EIATTR_NUM_BARRIERS
	.align		4
        /*0170*/ 	.byte	0x02, 0x4c
        /*0172*/ 	.byte	0x01
	.zero		1


	//----- nvinfo : EIATTR_EXTERNS
	.align		4
        /*0174*/ 	.byte	0x04, 0x0f
        /*0176*/ 	.short	(.L_19541 - .L_19540)


	//   ....[0]....
	.align		4
.L_19540:
        /*0178*/ 	.word	index@(__assertfail)


	//----- nvinfo : EIATTR_MERCURY_ISA_VERSION
	.align		4
.L_19541:
        /*017c*/ 	.byte	0x03, 0x5f
        /*017e*/ 	.short	0x0101


	//----- nvinfo : EIATTR_COOP_GROUP_MASK_REGIDS
	.align		4
        /*0180*/ 	.byte	0x04, 0x29
        /*0182*/ 	.short	(.L_19543 - .L_19542)


	//   ....[0]....
.L_19542:
        /*0184*/ 	.word	0xffffffff


	//   ....[1]....
        /*0188*/ 	.word	0xffffffff


	//   ....[2]....
        /*018c*/ 	.word	0xffffffff


	//   ....[3]....
        /*0190*/ 	.word	0xffffffff


	//   ....[4]....
        /*0194*/ 	.word	0xffffffff


	//   ....[5]....
        /*0198*/ 	.word	0xffffffff


	//   ....[6]....
        /*019c*/ 	.word	0xffffffff


	//   ....[7]....
        /*01a0*/ 	.word	0xffffffff


	//   ....[8]....
        /*01a4*/ 	.word	0xffffffff


	//   ....[9]....
        /*01a8*/ 	.word	0xffffffff


	//   ....[10]....
        /*01ac*/ 	.word	0xffffffff


	//   ....[11]....
        /*01b0*/ 	.word	0xffffffff


	//   ....[12]....
        /*01b4*/ 	.word	0xffffffff


	//   ....[13]....
        /*01b8*/ 	.word	0xffffffff


	//   ....[14]....
        /*01bc*/ 	.word	0x0500000f


	//   ....[15]....
        /*01c0*/ 	.word	0x0500000f


	//   ....[16]....
        /*01c4*/ 	.word	0x0500000f


	//----- nvinfo : EIATTR_COOP_GROUP_INSTR_OFFSETS
	.align		4
.L_19543:
        /*01c8*/ 	.byte	0x04, 0x28
        /*01ca*/ 	.short	(.L_19545 - .L_19544)


	//   ....[0]....
.L_19544:
        /*01cc*/ 	.word	0x00000c80


	//   ....[1]....
        /*01d0*/ 	.word	0x00000cb0


	//   ....[2]....
        /*01d4*/ 	.word	0x00000cd0


	//   ....[3]....
        /*01d8*/ 	.word	0x00000df0


	//   ....[4]....
        /*01dc*/ 	.word	0x00000e10


	//   ....[5]....
        /*01e0*/ 	.word	0x00000e40


	//   ....[6]....
        /*01e4*/ 	.word	0x00001cf0


	//   ....[7]....
        /*01e8*/ 	.word	0x00001d20


	//   ....[8]....
        /*01ec*/ 	.word	0x00001d50


	//   ....[9]....
        /*01f0*/ 	.word	0x00001de0


	//   ....[10]....
        /*01f4*/ 	.word	0x00001e40


	//   ....[11]....
        /*01f8*/ 	.word	0x00001e90


	//   ....[12]....
        /*01fc*/ 	.word	0x00001eb0


	//   ....[13]....
        /*0200*/ 	.word	0x00001ed0


	//   ....[14]....
        /*0204*/ 	.word	0x00003620


	//   ....[15]....
        /*0208*/ 	.word	0x00003680


	//   ....[16]....
        /*020c*/ 	.word	0x000036e0


	//----- nvinfo : EIATTR_SYSCALL_OFFSETS
	.align		4
.L_19545:
        /*0210*/ 	.byte	0x04, 0x46
        /*0212*/ 	.short	(.L_19547 - .L_19546)


	//   ....[0]....
.L_19546:
        /*0214*/ 	.word	0x000034b0


	//   ....[1]....
        /*0218*/ 	.word	0x000035b0


	//----- nvinfo : EIATTR_EXIT_INSTR_OFFSETS
	.align		4
.L_19547:
        /*021c*/ 	.byte	0x04, 0x1c
        /*021e*/ 	.short	(.L_19549 - .L_19548)


	//   ....[0]....
.L_19548:
        /*0220*/ 	.word	0x00000090


	//   ....[1]....
        /*0224*/ 	.word	0x00003120


	//   ....[2]....
        /*0228*/ 	.word	0x00003330


	//   ....[3]....
        /*022c*/ 	.word	0x000033b0


	//   ....[4]....
        /*0230*/ 	.word	0x000035c0


	//----- nvinfo : EIATTR_CRS_STACK_SIZE
	.align		4
.L_19549:
        /*0234*/ 	.byte	0x04, 0x1e
        /*0236*/ 	.short	(.L_19551 - .L_19550)
.L_19550:
        /*0238*/ 	.word	0x00000000


	//----- nvinfo : EIATTR_CBANK_PARAM_SIZE
	.align		4
.L_19551:
        /*023c*/ 	.byte	0x03, 0x19
        /*023e*/ 	.short	0x008c


	//----- nvinfo : EIATTR_PARAM_CBANK
	.align		4
        /*0240*/ 	.byte	0x04, 0x0a
        /*0242*/ 	.short	(.L_19553 - .L_19552)
	.align		4
.L_19552:
        /*0244*/ 	.word	index@(.nv.constant0._ZN4vllm25paged_attention_v2_kernelIthLi120ELi8ELi128ELNS_18Fp8KVCacheDataTypeE1ELb1ELi512EEEvPfS2_PT_PKS3_PKT0_S9_ifPKiSB_iPKfiiiSD_SD_iiiii)
        /*0248*/ 	.short	0x0210
        /*024a*/ 	.short	0x008c


	//----- nvinfo : EIATTR_SW_WAR
	.align		4
.L_19553:
        /*024c*/ 	.byte	0x04, 0x36
        /*024e*/ 	.short	(.L_19555 - .L_19554)
.L_19554:
        /*0250*/ 	.word	0x00000008
.L_19555:


//--------------------- .nv.info._ZN4vllm25paged_attention_v2_kernelIthLi112ELi8ELi128ELNS_18Fp8KVCacheDataTypeE1ELb1ELi512EEEvPfS2_PT_PKS3_PKT0_S9_ifPKiSB_iPKfiiiSD_SD_iiiii --------------------------
	.section	.nv.info._ZN4vllm25paged_attention_v2_kernelIthLi112ELi8ELi128ELNS_18Fp8KVCacheDataTypeE1ELb1ELi512EEEvPfS2_PT_PKS3_PKT0_S9_ifPKiSB_iPKfiiiSD_SD_iiiii,"",@"SHT_CUDA_INFO"
	.sectionflags	@""
	.align	4


	//----- nvinfo : EIATTR_CUDA_API_VERSION
	.align		4
        /*0000*/ 	.byte	0x04, 0x37
        /*0002*/ 	.short	(.L_19557 - .L_19556)
.L_19556:
        /*0004*/ 	.word	0x00000082


	//----- nvinfo : EIATTR_KPARAM_INFO
	.align		4
.L_19557:
        /*0008*/ 	.byte	0x04, 0x17
        /*000a*/ 	.short	(.L_19559 - .L_19558)
.L_19558:
        /*000c*/ 	.word	0x00000000
        /*0010*/ 	.short	0x0015
        /*0012*/ 	.short	0x0088
        /*0014*/ 	.byte	0x00, 0xf0, 0x11, 0x00


	//----- nvinfo : EIATTR_KPARAM_INFO
	.align		4
.L_19559:
        /*0018*/ 	.byte	0x04, 0x17
        /*001a*/ 	.short	(.L_19561 - .L_19560)
.L_19560:
        /*001c*/ 	.word	0x00000000
        /*0020*/ 	.short	0x0014
        /*0022*/ 	.short	0x0084
        /*0024*/ 	.byte	0x00, 0xf0, 0x11, 0x00


	//----- nvinfo : EIATTR_KPARAM_INFO
	.align		4
.L_19561:
        /*0028*/ 	.byte	0x04, 0x17
        /*002a*/ 	.short	(.L_19563 - .L_19562)
.L_19562:
        /*002c*/ 	.word	0x00000000
        /*0030*/ 	.short	0x0013
        /*0032*/ 	.short	0x0080
        /*0034*/ 	.byte	0x00, 0xf0, 0x11, 0x00


	//----- nvinfo : EIATTR_KPARAM_INFO
	.align		4
.L_19563:
        /*0038*/ 	.byte	0x04, 0x17
        /*003a*/ 	.short	(.L_19565 - .L_19564)
.L_19564:
        /*003c*/ 	.word	0x00000000
        /*0040*/ 	.short	0x0012
        /*0042*/ 	.short	0x007c
        /*0044*/ 	.byte	0x00, 0xf0, 0x11, 0x00


	//----- nvinfo : EIATTR_KPARAM_INFO
	.align		4
.L_19565:
        /*0048*/ 	.byte	0x04, 0x17
        /*004a*/ 	.short	(.L_19567 - .L_19566)
.L_19566:
        /*004c*/ 	.word	0x00000000
        /*0050*/ 	.short	0x0011
        /*0052*/ 	.short	0x0078
        /*0054*/ 	.byte	0x00, 0xf0, 0x11, 0x00


	//----- nvinfo : EIATTR_KPARAM_INFO
	.align		4
.L_19567:
        /*0058*/ 	.byte	0x04, 0x17
        /*005a*/ 	.short	(.L_19569 - .L_19568)
.L_19568:
        /*005c*/ 	.word	0x00000000
        /*0060*/ 	.short	0x0010
        /*0062*/ 	.short	0x0070
        /*0064*/ 	.byte	0x00, 0xf0, 0x21, 0x00


	//----- nvinfo : EIATTR_KPARAM_INFO
	.align		4
.L_19569:
        /*0068*/ 	.byte	0x04, 0x17
        /*006a*/ 	.short	(.L_19571 - .L_19570)
.L_19570:
        /*006c*/ 	.word	0x00000000
        /*0070*/ 	.short	0x000f
        /*0072*/ 	.short	0x0068
        /*0074*/ 	.byte	0x00, 0xf0, 0x21, 0x00


	//----- nvinfo : EIATTR_KPARAM_INFO
	.align		4
.L_19571:
        /*0078*/ 	.byte	0x04, 0x17
        /*007a*/ 	.short	(.L_19573 - .L_19572)
.L_19572:
        /*007c*/ 	.word	0x00000000
        /*0080*/ 	.short	0x000e
        /*0082*/ 	.short	0x0060
        /*0084*/ 	.byte	0x00, 0xf0, 0x11, 0x00


	//----- nvinfo : EIATTR_KPARAM_INFO
	.align		4
.L_19573:
        /*0088*/ 	.byte	0x04, 0x17
        /*008a*/ 	.short	(.L_19575 - .L_19574)
.L_19574:
        /*008c*/ 	.word	0x00000000
        /*0090*/ 	.short	0x000d
        /*0092*/ 	.short	0x005c
        /*0094*/ 	.byte	0x00, 0xf0, 0x11, 0x00


	//----- nvinfo : EIATTR_KPARAM_INFO
	.align		4
.L_19575:
        /*0098*/ 	.byte	0x04, 0x17
        /*009a*/ 	.short	(.L_19577 - .L_19576)
.L_19576:
        /*009c*/ 	.word	0x00000000
        /*00a0*/ 	.short	0x000c
        /*00a2*/ 	.short	0x0058
        /*00a4*/ 	.byte	0x00, 0xf0, 0x11, 0x00


	//----- nvinfo : EIATTR_KPARAM_INFO
	.align		4
.L_19577:
        /*00a8*/ 	.byte	0x04, 0x17
        /*00aa*/ 	.short	(.L_19579 - .L_19578)
.L_19578:
        /*00ac*/ 	.word	0x00000000
        /*00b0*/ 	.short	0x000b
        /*00b2*/ 	.short	0x0050
        /*00b4*/ 	.byte	0x00, 0xf0, 0x21, 0x00


	//----- nvinfo : EIATTR_KPARAM_INFO
	.align		4
.L_19579:
        /*00b8*/ 	.byte	0x04, 0x17
        /*00ba*/ 	.short	(.L_19581 - .L_19580)
.L_19580:
        /*00bc*/ 	.word	0x00000000
        /*00c0*/ 	.short	0x000a
        /*00c2*/ 	.short	0x0048
        /*00c4*/ 	.byte	0x00, 0xf0, 0x11, 0x00


	//----- nvinfo : EIATTR_KPARAM_INFO
	.align		4
.L_19581:
        /*00c8*/ 	.byte	0x04, 0x17
        /*00ca*/ 	.short	(.L_19583 - .L_19582)
.L_19582:
        /*00cc*/ 	.word	0x00000000
        /*00d0*/ 	.short	0x0009
        /*00d2*/ 	.short	0x0040
        /*00d4*/ 	.byte	0x00, 0xf0, 0x21, 0x00


	//----- nvinfo : EIATTR_KPARAM_INFO
	.align		4
.L_19583:
        /*00d8*/ 	.byte	0x04, 0x17
        /*00da*/ 	.short	(.L_19585 - .L_19584)
.L_19584:
        /*00dc*/ 	.word	0x00000000
        /*00e0*/ 	.short	0x0008
        /*00e2*/ 	.short	0x0038
        /*00e4*/ 	.byte	0x00, 0xf0, 0x21, 0x00


	//----- nvinfo : EIATTR_KPARAM_INFO
	.align		4
.L_19585:
        /*00e8*/ 	.byte	0x04, 0x17
        /*00ea*/ 	.short	(.L_19587 - .L_19586)
.L_19586:
        /*00ec*/ 	.word	0x00000000
        /*00f0*/ 	.short	0x0007
        /*00f2*/ 	.short	0x0034
        /*00f4*/ 	.byte	0x00, 0xf0, 0x11, 0x00


	//----- nvinfo : EIATTR_KPARAM_INFO
	.align		4
.L_19587:
        /*00f8*/ 	.byte	0x04, 0x17
        /*00fa*/ 	.short	(.L_19589 - .L_19588)
.L_19588:
        /*00fc*/ 	.word	0x00000000
        /*0100*/ 	.short	0x0006
        /*0102*/ 	.short	0x0030
        /*0104*/ 	.byte	0x00, 0xf0, 0x11, 0x00


	//----- nvinfo : EIATTR_KPARAM_INFO
	.align		4
.L_19589:
        /*0108*/ 	.byte	0x04, 0x17
        /*010a*/ 	.short	(.L_19591 - .L_19590)
.L_19590:
        /*010c*/ 	.word	0x00000000
        /*0110*/ 	.short	0x0005
        /*0112*/ 	.short	0x0028
        /*0114*/ 	.byte	0x00, 0xf0, 0x21, 0x00


	//----- nvinfo : EIATTR_KPARAM_INFO
	.align		4
.L_19591:
        /*0118*/ 	.byte	0x04, 0x17
        /*011a*/ 	.short	(.L_19593 - .L_19592)
.L_19592:
        /*011c*/ 	.word	0x00000000
        /*0120*/ 	.short	0x0004
        /*0122*/ 	.short	0x0020
        /*0124*/ 	.byte	0x00, 0xf0, 0x21, 0x00


	//----- nvinfo : EIATTR_KPARAM_INFO
	.align		4
.L_19593:
        /*0128*/ 	.byte	0x04, 0x17
        /*012a*/ 	.short	(.L_19595 - .L_19594)
.L_19594:
        /*012c*/ 	.word	0x00000000
        /*0130*/ 	.short	0x0003
        /*0132*/ 	.short	0x0018
        /*0134*/ 	.byte	0x00, 0xf0, 0x21, 0x00


	//----- nvinfo : EIATTR_KPARAM_INFO
	.align		4
.L_19595:
        /*0138*/ 	.byte	0x04, 0x17
        /*013a*/ 	.short	(.L_19597 - .L_19596)
.L_19596:
        /*013c*/ 	.word	0x00000000
        /*0140*/ 	.short	0x0002
        /*0142*/ 	.short	0x0010
        /*0144*/ 	.byte	0x00, 0xf0, 0x21, 0x00


	//----- nvinfo : EIATTR_KPARAM_INFO
	.align		4
.L_19597:
        /*0148*/ 	.byte	0x04, 0x17
        /*014a*/ 	.short	(.L_19599 - .L_19598)
.L_19598:
        /*014c*/ 	.word	0x00000000
        /*0150*/ 	.short	0x0001
        /*0152*/ 	.short	0x0008
        /*0154*/ 	.byte	0x00, 0xf0, 0x21, 0x00


	//----- nvinfo : EIATTR_KPARAM_INFO
	.align		4
.L_19599:
        /*0158*/ 	.byte	0x04, 0x17
        /*015a*/ 	.short	(.L_19601 - .L_19600)
.L_19600:
        /*015c*/ 	.word	0x00000000
        /*0160*/ 	.short	0x0000
        /*0162*/ 	.short	0x0000
        /*0164*/ 	.byte	0x00, 0xf0, 0x21, 0x00


	//----- nvinfo : EIATTR_SPARSE_MMA_MASK
	.align		4
.L_19601:
        /*0168*/ 	.byte	0x03, 0x50
        /*016a*/ 	.short	0x0000


	//----- nvinfo : EIATTR_MAXREG_COUNT
	.align		4
        /*016c*/ 	.byte	0x03, 0x1b
        /*016e*/ 	.short	0x00ff


	//----- nvinfo : EIATTR_NUM_BARRIERS
	.align		4
        /*0170*/ 	.byte	0x02, 0x4c
        /*0172*/ 	.byte	0x01
	.zero		1


	//----- nvinfo : EIATTR_EXTERNS
	.align		4
        /*0174*/ 	.byte	0x04, 0x0f
        /*0176*/ 	.short	(.L_19603 - .L_19602)


	//   ....[0]....
	.align		4
.L_19602:
        /*0178*/ 	.word	index@(__assertfail)


	//----- nvinfo : EIATTR_MERCURY_ISA_VERSION
	.align		4
.L_19603:
        /*017c*/ 	.byte	0x03, 0x5f
        /*017e*/ 	.short	0x0101


	//----- nvinfo : EIATTR_COOP_GROUP_MASK_REGIDS
	.align		4
        /*0180*/ 	.byte	0x04, 0x29
        /*0182*/ 	.short	(.L_19605 - .L_19604)


	//   ....[0]....
.L_19604:
        /*0184*/ 	.word	0xffffffff


	//   ....[1]....
        /*0188*/ 	.word	0xffffffff


	//   ....[2]....
        /*018c*/ 	.word	0xffffffff


	//   ....[3]....
        /*0190*/ 	.word	0xffffffff


	//   ....[4]....
        /*0194*/ 	.word	0xffffffff


	//   ....[5]....
        /*0198*/ 	.word	0xffffffff


	//   ....[6]....
        /*019c*/ 	.word	0xffffffff


	//   ....[7]....
        /*01a0*/ 	.word	0xffffffff


	//   ....[8]....
        /*01a4*/ 	.word	0xffffffff


	//   ....[9]....
        /*01a8*/ 	.word	0xffffffff


	//   ....[10]....
        /*01ac*/ 	.word	0xffffffff


	//   ....[11]....
        /*01b0*/ 	.word	0xffffffff


	//   ....[12]....
        /*01b4*/ 	.word	0xffffffff


	//   ....[13]....
        /*01b8*/ 	.word	0xffffffff


	//   ....[14]....
        /*01bc*/ 	.word	0x0500000f


	//   ....[15]....
        /*01c0*/ 	.word	0x0500000f


	//   ....[16]....
        /*01c4*/ 	.word	0x0500000f


	//----- nvinfo : EIATTR_COOP_GROUP_INSTR_OFFSETS
	.align		4
.L_19605:
        /*01c8*/ 	.byte	0x04, 0x28
        /*01ca*/ 	.short	(.L_19607 - .L_19606)


	//   ....[0]....
.L_19606:
        /*01cc*/ 	.word	0x00000c80


	//   ....[1]....
        /*01d0*/ 	.word	0x00000cb0


	//   ....[2]....
        /*01d4*/ 	.word	0x00000cd0


	//   ....[3]....
        /*01d8*/ 	.word	0x00000df0


	//   ....[4]....
        /*01dc*/ 	.word	0x00000e10


	//   ....[5]....
        /*01e0*/ 	.word	0x00000e40


	//   ....[6]....
        /*01e4*/ 	.word	0x00001cf0


	//   ....[7]....
        /*01e8*/ 	.word	0x00001d20


	//   ....[8]....
        /*01ec*/ 	.word	0x00001d50


	//   ....[9]....
        /*01f0*/ 	.word	0x00001de0


	//   ....[10]....
        /*01f4*/ 	.word	0x00001e40


	//   ....[11]....
        /*01f8*/ 	.word	0x00001e90


	//   ....[12]....
        /*01fc*/ 	.word	0x00001eb0


	//   ....[13]....
        /*0200*/ 	.word	0x00001ed0


	//   ....[14]....
        /*0204*/ 	.word	0x00003620


	//   ....[15]....
        /*0208*/ 	.word	0x00003680


	//   ....[16]....
        /*020c*/ 	.word	0x000036e0


	//----- nvinfo : EIATTR_SYSCALL_OFFSETS
	.align		4
.L_19607:
        /*0210*/ 	.byte	0x04, 0x46
        /*0212*/ 	.short	(.L_19609 - .L_19608)


	//   ....[0]....
.L_19608:
        /*0214*/ 	.word	0x000034b0


	//   ....[1]....
        /*0218*/ 	.word	0x000035b0


	//----- nvinfo : EIATTR_EXIT_INSTR_OFFSETS
	.align		4
.L_19609:
        /*021c*/ 	.byte	0x04, 0x1c
        /*021e*/ 	.short	(.L_19611 - .L_19610)


	//   ....[0]....
.L_19610:
        /*0220*/ 	.word	0x00000090


	//   ....[1]....
        /*0224*/ 	.word	0x00003120


	//   ....[2]....
        /*0228*/ 	.word	0x00003330


	//   ....[3]....
        /*022c*/ 	.word	0x000033b0


	//   ....[4]....
        /*0230*/ 	.word	0x000035c0


	//----- nvinfo : EIATTR_CRS_STACK_SIZE
	.align		4
.L_19611:
        /*0234*/ 	.byte	0x04, 0x1e
        /*0236*/ 	.short	(.L_19613 - .L_19612)
.L_19612:
        /*0238*/ 	.word	0x00000000


	//----- nvinfo : EIATTR_CBANK_PARAM_SIZE
	.align		4
.L_19613:
        /*023c*/ 	.byte	0x03, 0x19
        /*023e*/ 	.short	0x008c


	//----- nvinfo : EIATTR_PARAM_CBANK
	.align		4
        /*0240*/ 	.byte	0x04, 0x0a
        /*0242*/ 	.short	(.L_19615 - .L_19614)
	.align		4
.L_19614:
        /*0244*/ 	.word	index@(.nv.constant0._ZN4vllm25paged_attention_v2_kernelIthLi112ELi8ELi128ELNS_18Fp8KVCacheDataTypeE1ELb1ELi512EEEvPfS2_PT_PKS3_PKT0_S9_ifPKiSB_iPKfiiiSD_SD_iiiii)
        /*0248*/ 	.short	0x0210
        /*024a*/ 	.short	0x008c


	//----- nvinfo : EIATTR_SW_WAR
	.align		4
.L_19615:
        /*024c*/ 	.byte	0x04, 0x36
        /*024e*/ 	.short	(.L_19617 - .L_19616)
.L_19616:
        /*0250*/ 	.word	0x00000008
.L_19617:


//--------------------- .nv.info._ZN4vllm25paged_attention_v2_kernelIthLi96ELi8ELi128ELNS_18Fp8KVCacheDataTypeE1ELb1ELi512EEEvPfS2_PT_PKS3_PKT0_S9_ifPKiSB_iPKfiiiSD_SD_iiiii --------------------------
	.section	.nv.info._ZN4vllm25paged_attention_v2_kernelIthLi96ELi8ELi128ELNS_18Fp8KVCacheDataTypeE1ELb1ELi512EEEvPfS2_PT_PKS3_PKT0_S9_ifPKiSB_iPKfiiiSD_SD_iiiii,"",@"SHT_CUDA_INFO"
	.sectionflags	@""
	.align	4


	//----- nvinfo : EIATTR_CUDA_API_VERSION
	.align		4
        /*0000*/ 	.byte	0x04, 0x37
        /*0002*/ 	.short	(.L_19619 - .L_19618)
.L_19618:
        /*0004*/ 	.word	0x00000082


	//----- nvinfo : EIATTR_KPARAM_INFO
	.align		4
.L_19619:
        /*0008*/ 	.byte	0x04, 0x17
        /*000a*/ 	.short	(.L_19621 - .L_19620)
.L_19620:
        /*000c*/ 	.word	0x00000000
        /*0010*/ 	.short	0x0015
        /*0012*/ 	.short	0x0088
        /*0014*/ 	.byte	0x00, 0xf0, 0x11, 0x00


	//----- nvinfo : EIATTR_KPARAM_INFO
	.align		4
.L_19621:
        /*0018*/ 	.byte	0x04, 0x17
        /*001a*/ 	.short	(.L_19623 - .L_19622)
.L_19622:
        /*001c*/ 	.word	0x00000000
        /*0020*/ 	.short	0x0014
        /*0022*/ 	.short	0x0084
        /*0024*/ 	.byte	0x00, 0xf0, 0x11, 0x00


	//----- nvinfo : EIATTR_KPARAM_INFO
	.align		4
.L_19623:
        /*0028*/ 	.byte	0x04, 0x17
        /*002a*/ 	.short	(.L_19625 - .L_19624)
.L_19624:
        /*002c*/ 	.word	0x00000000
        /*0030*/ 	.short	0x0013
        /*0032*/ 	.short	0x0080
        /*0034*/ 	.byte	0x00, 0xf0, 0x11, 0x00


	//----- nvinfo : EIATTR_KPARAM_INFO
	.align		4
.L_19625:
        /*0038*/ 	.byte	0x04, 0x17
        /*003a*/ 	.short	(.L_19627 - .L_19626)
.L_19626:
        /*003c*/ 	.word	0x00000000
        /*0040*/ 	.short	0x0012
        /*0042*/ 	.short	0x007c
        /*0044*/ 	.byte	0x00, 0xf0, 0x11, 0x00


	//----- nvinfo : EIATTR_KPARAM_INFO
	.align		4
.L_19627:
        /*0048*/ 	.byte	0x04, 0x17
        /*004a*/ 	.short	(.L_19629 - .L_19628)
.L_19628:
        /*004c*/ 	.word	0x00000000
        /*0050*/ 	.short	0x0011
        /*0052*/ 	.short	0x0078
        /*0054*/ 	.byte	0x00, 0xf0, 0x11, 0x00


	//----- nvinfo : EIATTR_KPARAM_INFO
	.align		4
.L_19629:
        /*0058*/ 	.byte	0x04, 0x17
        /*005a*/ 	.short	(.L_19631 - .L_19630)
.L_19630:
        /*005c*/ 	.word	0x00000000
        /*0060*/ 	.short	0x0010
        /*0062*/ 	.short	0x0070
        /*0064*/ 	.byte	0x00, 0xf0, 0x21, 0x00


	//----- nvinfo : EIATTR_KPARAM_INFO
	.align		4
.L_19631:
        /*0068*/ 	.byte	0x04, 0x17
        /*006a*/ 	.short	(.L_19633 - .L_19632)
.L_19632:
        /*006c*/ 	.word	0x00000000
        /*0070*/ 	.short	0x000f
        /*0072*/ 	.short	0x0068
        /*0074*/ 	.byte	0x00, 0xf0, 0x21, 0x00


	//----- nvinfo : EIATTR_KPARAM_INFO
	.align		4
.L_19633:
        /*0078*/ 	.byte	0x04, 0x17
        /*007a*/ 	.short	(.L_19635 - .L_19634)
.L_19634:
        /*007c*/ 	.word	0x00000000
        /*0080*/ 	.short	0x000e
        /*0082*/ 	.short	0x0060
        /*0084*/ 	.byte	0x00, 0xf0, 0x11, 0x00


	//----- nvinfo : EIATTR_KPARAM_INFO
	.align		4
.L_19635:
        /*0088*/ 	.byte	0x04, 0x17
        /*008a*/ 	.short	(.L_19637 - .L_19636)
.L_19636:
        /*008c*/ 	.word	0x00000000
        /*0090*/ 	.short	0x000d
        /*0092*/ 	.short	0x005c
        /*0094*/ 	.byte	0x00, 0xf0, 0x11, 0x00


	//----- nvinfo : EIATTR_KPARAM_INFO
	.align		4
.L_19637:
        /*0098*/ 	.byte	0x04, 0x17
        /*009a*/ 	.short	(.L_19639 - .L_19638)
.L_19638:
        /*009c*/ 	.word	0x00000000
        /*00a0*/ 	.short	0x000c
        /*00a2*/ 	.short	0x0058
        /*00a4*/ 	.byte	0x00, 0xf0, 0x11, 0x00


	//----- nvinfo : EIATTR_KPARAM_INFO
	.align		4
.L_19639:
        /*00a8*/ 	.byte	0x04, 0x17
        /*00aa*/ 	.short	(.L_19641 - .L_19640)
.L_19640:
        /*00ac*/ 	.word	0x00000000
        /*00b0*/ 	.short	0x000b
        /*00b2*/ 	.short	0x0050
        /*00b4*/ 	.byte	0x00, 0xf0, 0x21, 0x00


	//----- nvinfo : EIATTR_KPARAM_INFO
	.align		4
.L_19641:
        /*00b8*/ 	.byte	0x04, 0x17
        /*00ba*/ 	.short	(.L_19643 - .L_19642)
.L_19642:
        /*00bc*/ 	.word	0x00000000
        /*00c0*/ 	.short	0x000a
        /*00c2*/ 	.short	0x0048
        /*00c4*/ 	.byte	0x00, 0xf0, 0x11, 0x00


	//----- nvinfo : EIATTR_KPARAM_INFO
	.align		4
.L_19643:
        /*00c8*/ 	.byte	0x04, 0x17
        /*00ca*/ 	.short	(.L_19645 - .L_19644)
.L_19644:
        /*00cc*/ 	.word	0x00000000
        /*00d0*/ 	.short	0x0009
        /*00d2*/ 	.short	0x0040
        /*00d4*/ 	.byte	0x00, 0xf0, 0x21, 0x00


	//----- nvinfo : EIATTR_KPARAM_INFO
	.align		4
.L_19645:
        /*00d8*/ 	.byte	0x04, 0x17
        /*00da*/ 	.short	(.L_19647 - .L_19646)
.L_19646:
        /*00dc*/ 	.word	0x00000000
        /*00e0*/ 	.short	0x0008
        /*00e2*/ 	.short	0x0038
        /*00e4*/ 	.byte	0x00, 0xf0, 0x21, 0x00


	//----- nvinfo : EIATTR_KPARAM_INFO
	.align		4
.L_19647:
        /*00e8*/ 	.byte	0x04, 0x17
        /*00ea*/ 	.short	(.L_19649 - .L_19648)
.L_19648:
        /*00ec*/ 	.word	0x00000000
        /*00f0*/ 	.short	0x0007
        /*00f2*/ 	.short	0x0034
        /*00f4*/ 	.byte	0x00, 0xf0, 0x11, 0x00


	//----- nvinfo : EIATTR_KPARAM_INFO
	.align		4
.L_19649:
        /*00f8*/ 	.byte	0x04, 0x17
        /*00fa*/ 	.short	(.L_19651 - .L_19650)
.L_19650:
        /*00fc*/ 	.word	0x00000000
        /*0100*/ 	.short	0x0006
        /*0102*/ 	.short	0x0030
        /*0104*/ 	.byte	0x00, 0xf0, 0x11, 0x00


	//----- nvinfo : EIATTR_KPARAM_INFO
	.align		4
.L_19651:
        /*0108*/ 	.byte	0x04, 0x17
        /*010a*/ 	.short	(.L_19653 - .L_19652)
.L_19652:
        /*010c*/ 	.word	0x00000000
        /*0110*/ 	.short	0x0005
        /*0112*/ 	.short	0x0028
        /*0114*/ 	.byte	0x00, 0xf0, 0x21, 0x00


	//----- nvinfo : EIATTR_KPARAM_INFO
	.align		4
.L_19653:
        /*0118*/ 	.byte	0x04, 0x17
        /*011a*/ 	.short	(.L_19655 - .L_19654)
.L_19654:
        /*011c*/ 	.word	0x00000000
        /*0120*/ 	.short	0x0004
        /*0122*/ 	.short	0x0020
        /*0124*/ 	.byte	0x00, 0xf0, 0x21, 0x00


	//----- nvinfo : EIATTR_KPARAM_INFO
	.align		4
.L_19655:
        /*0128*/ 	.byte	0x04, 0x17
        /*012a*/ 	.short	(.L_19657 - .L_19656)
.L_19656:
        /*012c*/ 	.word	0x00000000
        /*0130*/ 	.short	0x0003
        /*0132*/ 	.short	0x0018
        /*0134*/ 	.byte	0x00, 0xf0, 0x21, 0x00


	//----- nvinfo : EIATTR_KPARAM_INFO
	.align		4
.L_19657:
        /*0138*/ 	.byte	0x04, 0x17
        /*013a*/ 	.short	(.L_19659 - .L_19658)
.L_19658:
        /*013c*/ 	.word	0x00000000
        /*0140*/ 	.short	0x0002
        /*0142*/ 	.short	0x0010
        /*0144*/ 	.byte	0x00, 0xf0, 0x21, 0x00


	//----- nvinfo : EIATTR_KPARAM_INFO
	.align		4
.L_19659:
        /*0148*/ 	.byte	0x04, 0x17
        /*014a*/ 	.short	(.L_19661 - .L_19660)
.L_19660:
        /*014c*/ 	.word	0x00000000
        /*0150*/ 	.short	0x0001
        /*0152*/ 	.short	0x0008
        /*0154*/ 	.byte	0x00, 0xf0, 0x21, 0x00


	//----- nvinfo : EIATTR_KPARAM_INFO
	.align		4
.L_19661:
        /*0158*/ 	.byte	0x04, 0x17
        /*015a*/ 	.short	(.L_19663 - .L_19662)
.L_19662:
        /*015c*/ 	.word	0x00000000
        /*0160*/ 	.short	0x0000
        /*0162*/ 	.short	0x0000
        /*0164*/ 	.byte	0x00, 0xf0, 0x21, 0x00


	//----- nvinfo : EIATTR_SPARSE_MMA_MASK
	.align		4
.L_19663:
        /*0168*/ 	.byte	0x03, 0x50
        /*016a*/ 	.short	0x0000


	//----- nvinfo : EIATTR_MAXREG_COUNT
	.align		4
        /*016c*/ 	.byte	0x03, 0x1b
        /*016e*/ 	.short	0x00ff


	//----- nvinfo : EIATTR_NUM_BARRIERS
	.align		4
        /*0170*/ 	.byte	0x02, 0x4c
        /*0172*/ 	.byte	0x01
	.zero		1


	//----- nvinfo : EIATTR_EXTERNS
	.align		4
        /*0174*/ 	.byte	0x04, 0x0f
        /*0176*/ 	.short	(.L_19665 - .L_19664)


	//   ....[0]....
	.align		4
.L_19664:
        /*0178*/ 	.word	index@(__assertfail)


	//----- nvinfo : EIATTR_MERCURY_ISA_VERSION
	.align		4
.L_19665:
        /*017c*/ 	.byte	0x03, 0x5f
        /*017e*/ 	.short	0x0101


	//----- nvinfo : EIATTR_COOP_GROUP_MASK_REGIDS
	.align		4
        /*0180*/ 	.byte	0x04, 0x29
        /*0182*/ 	.short	(.L_19667 - .L_19666)


	//   ....[0]....
.L_19666:
        /*0184*/ 	.word	0xffffffff


	//   ....[1]....
        /*0188*/ 	.word	0xffffffff


	//   ....[2]....
        /*018c*/ 	.word	0xffffffff


	//   ....[3]....
        /*0190*/ 	.word	0xffffffff


	//   ....[4]....
        /*0194*/ 	.word	0xffffffff


	//   ....[5]....
        /*0198*/ 	.word	0xffffffff


	//   ....[6]....
        /*019c*/ 	.word	0xffffffff


	//   ....[7]....
        /*01a0*/ 	.word	0xffffffff


	//   ....[8]....
        /*01a4*/ 	.word	0xffffffff


	//   ....[9]....
        /*01a8*/ 	.word	0xffffffff


	//   ....[10]....
        /*01ac*/ 	.word	0xffffffff


	//   ....[11]....
        /*01b0*/ 	.word	0xffffffff


	//   ....[12]....
        /*01b4*/ 	.word	0xffffffff


	//   ....[13]....
        /*01b8*/ 	.word	0xffffffff


	//   ....[14]....
        /*01bc*/ 	.word	0x0500000f


	//   ....[15]....
        /*01c0*/ 	.word	0x0500000f


	//   ....[16]....
        /*01c4*/ 	.word	0x0500000f


	//----- nvinfo : EIATTR_COOP_GROUP_INSTR_OFFSETS
	.align		4
.L_19667:
        /*01c8*/ 	.byte	0x04, 0x28
        /*01ca*/ 	.short	(.L_19669 - .L_19668)


	//   ....[0]....
.L_19668:
        /*01cc*/ 	.word	0x00000c80


	//   ....[1]....
        /*01d0*/ 	.word	0x00000cb0


	//   ....[2]....
        /*01d4*/ 	.word	0x00000cd0


	//   ....[3]....
        /*01d8*/ 	.word	0x00000df0


	//   ....[4]....
        /*01dc*/ 	.word	0x00000e10


	//   ....[5]....
        /*01e0*/ 	.word	0x00000e40


	//   ....[6]....
        /*01e4*/ 	.word	0x00001cf0


	//   ....[7]....
        /*01e8*/ 	.word	0x00001d20


	//   ....[8]....
        /*01ec*/ 	.word	0x00001d50


	//   ....[9]....
        /*01f0*/ 	.word	0x00001de0


	//   ....[10]....
        /*01f4*/ 	.word	0x00001e40


	//   ....[11]....
        /*01f8*/ 	.word	0x00001e90


	//   ....[12]....
        /*01fc*/ 	.word	0x00001eb0


	//   ....[13]....
        /*0200*/ 	.word	0x00001ed0


	//   ....[14]....
        /*0204*/ 	.word	0x00003420


	//   ....[15]....
        /*0208*/ 	.word	0x00003480


	//   ....[16]....
        /*020c*/ 	.word	0x000034e0


	//----- nvinfo : EIATTR_SYSCALL_OFFSETS
	.align		4
.L_19669:
        /*0210*/ 	.byte	0x04, 0x46
        /*0212*/ 	.short	(.L_19671 - .L_19670)


	//   ....[0]....
.L_19670:
        /*0214*/ 	.word	0x000032b0


	//   ....[1]....
        /*0218*/ 	.word	0x000033b0


	//----- nvinfo : EIATTR_EXIT_INSTR_OFFSETS
	.align		4
.L_19671:
        /*021c*/ 	.byte	0x04, 0x1c
        /*021e*/ 	.short	(.L_19673 - .L_19672)


	//   ....[0]....
.L_19672:
        /*0220*/ 	.word	0x00000090


	//   ....[1]....
        /*0224*/ 	.word	0x00002f80


	//   ....[2]....
        /*0228*/ 	.word	0x000031b0


	//   ....[3]....
        /*022c*/ 	.word	0x000033c0


	//----- nvinfo : EIATTR_CRS_STACK_SIZE
	.align		4
.L_19673:
        /*0230*/ 	.byte	0x04, 0x1e
        /*0232*/ 	.short	(.L_19675 - .L_19674)
.L_19674:
        /*0234*/ 	.word	0x00000000


	//----- nvinfo : EIATTR_CBANK_PARAM_SIZE
	.align		4
.L_19675:
        /*0238*/ 	.byte	0x03, 0x19
        /*023a*/ 	.short	0x008c


	//----- nvinfo : EIATTR_PARAM_CBANK
	.align		4
        /*023c*/ 	.byte	0x04, 0x0a
        /*023e*/ 	.short	(.L_19677 - .L_19676)
	.align		4
.L_19676:
        /*0240*/ 	.word	index@(.nv.constant0._ZN4vllm25paged_attention_v2_kernelIthLi96ELi8ELi128ELNS_18Fp8KVCacheDataTypeE1ELb1ELi512EEEvPfS2_PT_PKS3_PKT0_S9_ifPKiSB_iPKfiiiSD_SD_iiiii)
        /*0244*/ 	.short	0x0210
        /*0246*/ 	.short	0x008c


	//----- nvinfo : EIATTR_SW_WAR
	.align		4
.L_19677:
        /*0248*/ 	.byte	0x04, 0x36
        /*024a*/ 	.short	(.L_19679 - .L_19678)
.L_19678:
        /*024c*/ 	.word	0x00000008
.L_19679:


//--------------------- .nv.info._ZN4vllm25paged_attention_v2_kernelIthLi80ELi8ELi128ELNS_18Fp8KVCacheDataTypeE1ELb1ELi512EEEvPfS2_PT_PKS3_PKT0_S9_ifPKiSB_iPKfiiiSD_SD_iiiii --------------------------
	.section	.nv.info._ZN4vllm25paged_attention_v2_kernelIthLi80ELi8ELi128ELNS_18Fp8KVCacheDataTypeE1ELb1ELi512EEEvPfS2_PT_PKS3_PKT0_S9_ifPKiSB_iPKfiiiSD_SD_iiiii,"",@"SHT_CUDA_INFO"
	.sectionflags	@""
	.align	4


	//----- nvinfo : EIATTR_CUDA_API_VERSION
	.align		4
        /*0000*/ 	.byte	0x04, 0x37
        /*0002*/ 	.short	(.L_19681 - .L_19680)
.L_19680:
        /*0004*/ 	.word	0x00000082


	//----- nvinfo : EIATTR_KPARAM_INFO
	.align		4
.L_19681:
        /*0008*/ 	.byte	0x04, 0x17
        /*000a*/ 	.short	(.L_19683 - .L_19682)
.L_19682:
        /*000c*/ 	.word	0x00000000
        /*0010*/ 	.short	0x0015
        /*0012*/ 	.short	0x0088
        /*0014*/ 	.byte	0x00, 0xf0, 0x11, 0x00


	//----- nvinfo : EIATTR_KPARAM_INFO
	.align		4
.L_19683:
        /*0018*/ 	.byte	0x04, 0x17
        /*001a*/ 	.short	(.L_19685 - .L_19684)
.L_19684:
        /*001c*/ 	.word	0x00000000
        /*0020*/ 	.short	0x0014
        /*0022*/ 	.short	0x0084
        /*0024*/ 	.byte	0x00, 0xf0, 0x11, 0x00


	//----- nvinfo : EIATTR_KPARAM_INFO
	.align		4
.L_19685:
        /*0028*/ 	.byte	0x04, 0x17
        /*002a*/ 	.short	(.L_19687 - .L_19686)
.L_19686:
        /*002c*/ 	.word	0x00000000
        /*0030*/ 	.short	0x0013
        /*0032*/ 	.short	0x0080
        /*0034*/ 	.byte	0x00, 0xf0, 0x11, 0x00


	//----- nvinfo : EIATTR_KPARAM_INFO
	.align		4
.L_19687:
        /*0038*/ 	.byte	0x04, 0x17
        /*003a*/ 	.short	(.L_19689 - .L_19688)
.L_19688:
        /*003c*/ 	.word	0x00000000
        /*0040*/ 	.short	0x0012
        /*0042*/ 	.short	0x007c
        /*0044*/ 	.byte	0x00, 0xf0, 0x11, 0x00


	//----- nvinfo : EIATTR_KPARAM_INFO
	.align		4
.L_19689:
        /*0048*/ 	.byte	0x04, 0x17
        /*004a*/ 	.short	(.L_19691 - .L_19690)
.L_19690:
        /*004c*/ 	.word	0x00000000
        /*0050*/ 	.short	0x0011
        /*0052*/ 	.short	0x0078
        /*0054*/ 	.byte	0x00, 0xf0, 0x11, 0x00


	//----- nvinfo : EIATTR_KPARAM_INFO
	.align		4
.L_19691:
        /*0058*/ 	.byte	0x04, 0x17
        /*005a*/ 	.short	(.L_19693 - .L_19692)
.L_19692:
        /*005c*/ 	.word	0x00000000
        /*0060*/ 	.short	0x0010
        /*0062*/ 	.short	0x0070
        /*0064*/ 	.byte	0x00, 0xf0, 0x21, 0x00


	//----- nvinfo : EIATTR_KPARAM_INFO
	.align		4
.L_19693:
        /*0068*/ 	.byte	0x04, 0x17
        /*006a*/ 	.short	(.L_19695 - .L_19694)
.L_19694:
        /*006c*/ 	.word	0x00000000
        /*0070*/ 	.short	0x000f
        /*0072*/ 	.short	0x0068
        /*0074*/ 	.byte	0x00, 0xf0, 0x21, 0x00


	//----- nvinfo : EIATTR_KPARAM_INFO
	.align		4
.L_19695:
        /*0078*/ 	.byte	0x04, 0x17
        /*007a*/ 	.short	(.L_19697 - .L_19696)
.L_19696:
        /*007c*/ 	.word	0x00000000
        /*0080*/ 	.short	0x000e
        /*0082*/ 	.short	0x0060
        /*0084*/ 	.byte	0x00, 0xf0, 0x11, 0x00


	//----- nvinfo : EIATTR_KPARAM_INFO
	.align		4
.L_19697:
        /*0088*/ 	.byte	0x04, 0x17
        /*008a*/ 	.short	(.L_19699 - .L_19698)
.L_19698:
        /*008c*/ 	.word	0x00000000
        /*0090*/ 	.short	0x000d
        /*0092*/ 	.short	0x005c
        /*0094*/ 	.byte	0x00, 0xf0, 0x11, 0x00


	//----- nvinfo : EIATTR_KPARAM_INFO
	.align		4
.L_19699:
        /*0098*/ 	.byte	0x04, 0x17
        /*009a*/ 	.short	(.L_19701 - .L_19700)
.L_19700:
        /*009c*/ 	.word	0x00000000
        /*00a0*/ 	.short	0x000c
        /*00a2*/ 	.short	0x0058
        /*00a4*/ 	.byte	0x00, 0xf0, 0x11, 0x00


	//----- nvinfo : EIATTR_KPARAM_INFO
	.align		4
.L_19701:
        /*00a8*/ 	.byte	0x04, 0x17
        /*00aa*/ 	.short	(.L_19703 - .L_19702)
.L_19702:
        /*00ac*/ 	.word	0x00000000
        /*00b0*/ 	.short	0x000b
        /*00b2*/ 	.short	0x0050
        /*00b4*/ 	.byte	0x00, 0xf0, 0x21, 0x00


	//----- nvinfo : EIATTR_KPARAM_INFO
	.align		4
.L_19703:
        /*00b8*/ 	.byte	0x04, 0x17
        /*00ba*/ 	.short	(.L_19705 - .L_19704)
.L_19704:
        /*00bc*/ 	.word	0x00000000
        /*00c0*/ 	.short	0x000a
        /*00c2*/ 	.short	0x0048
        /*00c4*/ 	.byte	0x00, 0xf0, 0x11, 0x00


	//----- nvinfo : EIATTR_KPARAM_INFO
	.align		4
.L_19705:
        /*00c8*/ 	.byte	0x04, 0x17
        /*00ca*/ 	.short	(.L_19707 - .L_19706)
.L_19706:
        /*00cc*/ 	.word	0x00000000
        /*00d0*/ 	.short	0x0009
        /*00d2*/ 	.short	0x0040
        /*00d4*/ 	.byte	0x00, 0xf0, 0x21, 0x00


	//----- nvinfo : EIATTR_KPARAM_INFO
	.align		4
.L_19707:
        /*00d8*/ 	.byte	0x04, 0x17
        /*00da*/ 	.short	(.L_19709 - .L_19708)
.L_19708:
        /*00dc*/ 	.word	0x00000000
        /*00e0*/ 	.short	0x0008
        /*00e2*/ 	.short	0x0038
        /*00e4*/ 	.byte	0x00, 0xf0, 0x21, 0x00


	//----- nvinfo : EIATTR_KPARAM_INFO
	.align		4
.L_19709:
        /*00e8*/ 	.byte	0x04, 0x17
        /*00ea*/ 	.short	(.L_19711 - .L_19710)
.L_19710:
        /*00ec*/ 	.word	0x00000000
        /*00f0*/ 	.short	0x0007
        /*00f2*/ 	.short	0x0034
        /*00f4*/ 	.byte	0x00, 0xf0, 0x11, 0x00


	//----- nvinfo : EIATTR_KPARAM_INFO
	.align		4
.L_19711:
        /*00f8*/ 	.byte	0x04, 0x17
        /*00fa*/ 	.short	(.L_19713 - .L_19712)
.L_19712:
        /*00fc*/ 	.word	0x00000000
        /*0100*/ 	.short	0x0006
        /*0102*/ 	.short	0x0030
        /*0104*/ 	.byte	0x00, 0xf0, 0x11, 0x00


	//----- nvinfo : EIATTR_KPARAM_INFO
	.align		4
.L_19713:
        /*0108*/ 	.byte	0x04, 0x17
        /*010a*/ 	.short	(.L_19715 - .L_19714)
.L_19714:
        /*010c*/ 	.word	0x00000000
        /*0110*/ 	.short	0x0005
        /*0112*/ 	.short	0x0028
        /*0114*/ 	.byte	0x00, 0xf0, 0x21, 0x00


	//----- nvinfo : EIATTR_KPARAM_INFO
	.align		4
.L_19715:
        /*0118*/ 	.byte	0x04, 0x17
        /*011a*/ 	.short	(.L_19717 - .L_19716)
.L_19716:
        /*011c*/ 	.word	0x00000000
        /*0120*/ 	.short	0x0004
        /*0122*/ 	.short	0x0020
        /*0124*/ 	.byte	0x00, 0xf0, 0x21, 0x00


	//----- nvinfo : EIATTR_KPARAM_INFO
	.align		4
.L_19717:
        /*0128*/ 	.byte	0x04, 0x17
        /*012a*/ 	.short	(.L_19719 - .L_19718)
.L_19718:
        /*012c*/ 	.word	0x00000000
        /*0130*/ 	.short	0x0003
        /*0132*/ 	.short	0x0018
        /*0134*/ 	.byte	0x00, 0xf0, 0x21, 0x00


	//----- nvinfo : EIATTR_KPARAM_INFO
	.align		4
.L_19719:
        /*0138*/ 	.byte	0x04, 0x17
        /*013a*/ 	.short	(.L_19721 - .L_19720)
.L_19720:
        /*013c*/ 	.word	0x00000000
        /*0140*/ 	.short	0x0002
        /*0142*/ 	.short	0x0010
        /*0144*/ 	.byte	0x00, 0xf0, 0x21, 0x00


	//----- nvinfo : EIATTR_KPARAM_INFO
	.align		4
.L_19721:
        /*0148*/ 	.byte	0x04, 0x17
        /*014a*/ 	.short	(.L_19723 - .L_19722)
.L_19722:
        /*014c*/ 	.word	0x00000000
        /*0150*/ 	.short	0x0001
        /*0152*/ 	.short	0x0008
        /*0154*/ 	.byte	0x00, 0xf0, 0x21, 0x00


	//----- nvinfo : EIATTR_KPARAM_INFO
	.align		4
.L_19723:
        /*0158*/ 	.byte	0x04, 0x17
        /*015a*/ 	.short	(.L_19725 - .L_19724)
.L_19724:
        /*015c*/ 	.word	0x00000000
        /*0160*/ 	.short	0x0000
        /*0162*/ 	.short	0x0000
        /*0164*/ 	.byte	0x00, 0xf0, 0x21, 0x00


	//----- nvinfo : EIATTR_SPARSE_MMA_MASK
	.align		4
.L_19725:
        /*0168*/ 	.byte	0x03, 0x50
        /*016a*/ 	.short	0x0000


	//----- nvinfo : EIATTR_MAXREG_COUNT
	.align		4
        /*016c*/ 	.byte	0x03, 0x1b
        /*016e*/ 	.short	0x00ff


	//----- nvinfo : EIATTR_NUM_BARRIERS
	.align		4
        /*0170*/ 	.byte	0x02, 0x4c
        /*0172*/ 	.byte	0x01
	.zero		1


	//----- nvinfo : EIATTR_EXTERNS
	.align		4
        /*0174*/ 	.byte	0x04, 0x0f
        /*0176*/ 	.short	(.L_19727 - .L_19726)


	//   ....[0]....
	.align		4
.L_19726:
        /*0178*/ 	.word	index@(__assertfail)


	//----- nvinfo : EIATTR_MERCURY_ISA_VERSION
	.align		4
.L_19727:
        /*017c*/ 	.byte	0x03, 0x5f
        /*017e*/ 	.short	0x0101


	//----- nvinfo : EIATTR_COOP_GROUP_MASK_REGIDS
	.align		4
        /*0180*/ 	.byte	0x04, 0x29
        /*0182*/ 	.short	(.L_19729 - .L_19728)


	//   ....[0]....
.L_19728:
        /*0184*/ 	.word	0xffffffff


	//   ....[1]....
        /*0188*/ 	.word	0xffffffff


	//   ....[2]....
        /*018c*/ 	.word	0xffffffff


	//   ....[3]....
        /*0190*/ 	.word	0xffffffff


	//   ....[4]....
        /*0194*/ 	.word	0xffffffff


	//   ....[5]....
        /*0198*/ 	.word	0xffffffff


	//   ....[6]....
        /*019c*/ 	.word	0xffffffff


	//   ....[7]....
        /*01a0*/ 	.word	0xffffffff


	//   ....[8]....
        /*01a4*/ 	.word	0xffffffff


	//   ....[9]....
        /*01a8*/ 	.word	0xffffffff


	//   ....[10]....
        /*01ac*/ 	.word	0xffffffff


	//   ....[11]....
        /*01b0*/ 	.word	0xffffffff


	//   ....[12]....
        /*01b4*/ 	.word	0xffffffff


	//   ....[13]....
        /*01b8*/ 	.word	0xffffffff


	//   ....[14]....
        /*01bc*/ 	.word	0x0500000f


	//   ....[15]....
        /*01c0*/ 	.word	0x0500000f


	//   ....[16]....
        /*01c4*/ 	.word	0x0500000f


	//----- nvinfo : EIATTR_COOP_GROUP_INSTR_OFFSETS
	.align		4
.L_19729:
        /*01c8*/ 	.byte	0x04, 0x28
        /*01ca*/ 	.short	(.L_19731 - .L_19730)


	//   ....[0]....
.L_19730:
        /*01cc*/ 	.word	0x00000c80


	//   ....[1]....
        /*01d0*/ 	.word	0x00000cb0


	//   ....[2]....
        /*01d4*/ 	.word	0x00000cd0


	//   ....[3]....
        /*01d8*/ 	.word	0x00000df0


	//   ....[4]....
        /*01dc*/ 	.word	0x00000e10


	//   ....[5]....
        /*01e0*/ 	.word	0x00000e40


	//   ....[6]....
        /*01e4*/ 	.word	0x00001cf0


	//   ....[7]....
        /*01e8*/ 	.word	0x00001d20


	//   ....[8]....
        /*01ec*/ 	.word	0x00001d50


	//   ....[9]....
        /*01f0*/ 	.word	0x00001de0


	//   ....[10]....
        /*01f4*/ 	.word	0x00001e40


	//   ....[11]....
        /*01f8*/ 	.word	0x00001e90


	//   ....[12]....
        /*01fc*/ 	.word	0x00001eb0


	//   ....[13]....
        /*0200*/ 	.word	0x00001ed0


	//   ....[14]....
        /*0204*/ 	.word	0x00003550


	//   ....[15]....
        /*0208*/ 	.word	0x000035b0


	//   ....[16]....
        /*020c*/ 	.word	0x00003610


	//----- nvinfo : EIATTR_SYSCALL_OFFSETS
	.align		4
.L_19731:
        /*0210*/ 	.byte	0x04, 0x46
        /*0212*/ 	.short	(.L_19733 - .L_19732)


	//   ....[0]....
.L_19732:
        /*0214*/ 	.word	0x000033e0


	//   ....[1]....
        /*0218*/ 	.word	0x000034e0


	//----- nvinfo : EIATTR_EXIT_INSTR_OFFSETS
	.align		4
.L_19733:
        /*021c*/ 	.byte	0x04, 0x1c
        /*021e*/ 	.short	(.L_19735 - .L_19734)


	//   ....[0]....
.L_19734:
        /*0220*/ 	.word	0x00000090


	//   ....[1]....
        /*0224*/ 	.word	0x000030c0


	//   ....[2]....
        /*0228*/ 	.word	0x00003260


	//   ....[3]....
        /*022c*/ 	.word	0x000032e0


	//   ....[4]....
        /*0230*/ 	.word	0x000034f0


	//----- nvinfo : EIATTR_CRS_STACK_SIZE
	.align		4
.L_19735:
        /*0234*/ 	.byte	0x04, 0x1e
        /*0236*/ 	.short	(.L_19737 - .L_19736)
.L_19736:
        /*0238*/ 	.word	0x00000000


	//----- nvinfo : EIATTR_CBANK_PARAM_SIZE
	.align		4
.L_19737:
        /*023c*/ 	.byte	0x03, 0x19
        /*023e*/ 	.short	0x008c


	//----- nvinfo : EIATTR_PARAM_CBANK
	.align		4
        /*0240*/ 	.byte	0x04, 0x0a
        /*0242*/ 	.short	(.L_19739 - .L_19738)
	.align		4
.L_19738:
        /*0244*/ 	.word	index@(.nv.constant0._ZN4vllm25paged_attention_v2_kernelIthLi80ELi8ELi128ELNS_18Fp8KVCacheDataTypeE1ELb1ELi512EEEvPfS2_PT_PKS3_PKT0_S9_ifPKiSB_iPKfiiiSD_SD_iiiii)
        /*0248*/ 	.short	0x0210
        /*024a*/ 	.short	0x008c


	//----- nvinfo : EIATTR_SW_WAR
	.align		4
.L_19739:
        /*024c*/ 	.byte	0x04, 0x36
        /*024e*/ 	.short	(.L_19741 - .L_19740)
.L_19740:
        /*0250*/ 	.word	0x00000008
.L_19741:


//--------------------- .nv.info._ZN4vllm25paged_attention_v2_kernelIthLi64ELi8ELi128ELNS_18Fp8KVCacheDataTypeE1ELb1ELi512EEEvPfS2_PT_PKS3_PKT0_S9_ifPKiSB_iPKfiiiSD_SD_iiiii --------------------------
	.section	.nv.info._ZN4vllm25paged_attention_v2_kernelIthLi64ELi8ELi128ELNS_18Fp8KVCacheDataTypeE1ELb1ELi512EEEvPfS2_PT_PKS3_PKT0_S9_ifPKiSB_iPKfiiiSD_SD_iiiii,"",@"SHT_CUDA_INFO"
	.sectionflags	@""
	.align	4


	//----- nvinfo : EIATTR_CUDA_API_VERSION
	.align		4
        /*0000*/ 	.byte	0x04, 0x37
        /*0002*/ 	.short	(.L_19743 - .L_19742)
.L_19742:
        /*0004*/ 	.word	0x00000082


	//----- nvinfo : EIATTR_KPARAM_INFO
	.align		4
.L_19743:
        /*0008*/ 	.byte	0x04, 0x17
        /*000a*/ 	.short	(.L_19745 - .L_19744)
.L_19744:
        /*000c*/ 	.word	0x00000000
        /*0010*/ 	.short	0x0015
        /*0012*/ 	.short	0x0088
        /*0014*/ 	.byte	0x00, 0xf0, 0x11, 0x00


	//----- nvinfo : EIATTR_KPARAM_INFO
	.align		4
.L_19745:
        /*0018*/ 	.byte	0x04, 0x17
        /*001a*/ 	.short	(.L_19747 - .L_19746)
.L_19746:
        /*001c*/ 	.word	0x00000000
        /*0020*/ 	.short	0x0014
        /*0022*/ 	.short	0x0084
        /*0024*/ 	.byte	0x00, 0xf0, 0x11, 0x00


	//----- nvinfo : EIATTR_KPARAM_INFO
	.align		4
.L_19747:
        /*0028*/ 	.byte	0x04, 0x17
        /*002a*/ 	.short	(.L_19749 - .L_19748)
.L_19748:
        /*002c*/ 	.word	0x00000000
        /*0030*/ 	.short	0x0013
        /*0032*/ 	.short	0x0080
        /*0034*/ 	.byte	0x00, 0xf0, 0x11, 0x00


	//----- nvinfo : EIATTR_KPARAM_INFO
	.align		4
.L_19749:
        /*0038*/ 	.byte	0x04, 0x17
        /*003a*/ 	.short	(.L_19751 - .L_19750)
.L_19750:
        /*003c*/ 	.word	0x00000000
        /*0040*/ 	.short	0x0012
        /*0042*/ 	.short	0x007c
        /*0044*/ 	.byte	0x00, 0xf0, 0x11, 0x00


	//----- nvinfo : EIATTR_KPARAM_INFO
	.align		4
.L_19751:
        /*0048*/ 	.byte	0x04, 0x17
        /*004a*/ 	.short	(.L_19753 - .L_19752)
.L_19752:
        /*004c*/ 	.word	0x00000000
        /*0050*/ 	.short	0x0011
        /*0052*/ 	.short	0x0078
        /*0054*/ 	.byte	0x00, 0xf0, 0x11, 0x00


	//----- nvinfo : EIATTR_KPARAM_INFO
	.align		4
.L_19753:
        /*0058*/ 	.byte	0x04, 0x17
        /*005a*/ 	.short	(.L_19755 - .L_19754)
.L_19754:
        /*005c*/ 	.word	0x00000000
        /*0060*/ 	.short	0x0010
        /*0062*/ 	.short	0x0070
        /*0064*/ 	.byte	0x00, 0xf0, 0x21, 0x00


	//----- nvinfo : EIATTR_KPARAM_INFO
	.align		4
.L_19755:
        /*0068*/ 	.byte	0x04, 0x17
        /*006a*/ 	.short	(.L_19757 - .L_19756)
.L_19756:
        /*006c*/ 	.word	0x00000000
        /*0070*/ 	.short	0x000f
        /*0072*/ 	.short	0x0068
        /*0074*/ 	.byte	0x00, 0xf0, 0x21, 0x00


	//----- nvinfo : EIATTR_KPARAM_INFO
	.align		4
.L_19757:
        /*0078*/ 	.byte	0x04, 0x17
        /*007a*/ 	.short	(.L_19759 - .L_19758)
.L_19758:
        /*007c*/ 	.word	0x00000000
        /*0080*/ 	.short	0x000e
        /*0082*/ 	.short	0x0060
        /*0084*/ 	.byte	0x00, 0xf0, 0x11, 0x00


	//----- nvinfo : EIATTR_KPARAM_INFO
	.align		4
.L_19759:
        /*0088*/ 	.byte	0x04, 0x17
        /*008a*/ 	.short	(.L_19761 - .L_19760)
.L_19760:
        /*008c*/ 	.word	0x00000000
        /*0090*/ 	.short	0x000d
        /*0092*/ 	.short	0x005c
        /*0094*/ 	.byte	0x00, 0xf0, 0x11, 0x00


	//----- nvinfo : EIATTR_KPARAM_INFO
	.align		4
.L_19761:
        /*0098*/ 	.byte	0x04, 0x17
        /*009a*/ 	.short	(.L_19763 - .L_19762)
.L_19762:
        /*009c*/ 	.word	0x00000000
        /*00a0*/ 	.short	0x000c
        /*00a2*/ 	.short	0x0058
        /*00a4*/ 	.byte	0x00, 0xf0, 0x11, 0x00


	//----- nvinfo : EIATTR_KPARAM_INFO
	.align		4
.L_19763:
        /*00a8*/ 	.byte	0x04, 0x17
        /*00aa*/ 	.short	(.L_19765 - .L_19764)
.L_19764:
        /*00ac*/ 	.word	0x00000000
        /*00b0*/ 	.short	0x000b
        /*00b2*/ 	.short	0x0050
        /*00b4*/ 	.byte	0x00, 0xf0, 0x21, 0x00


	//----- nvinfo : EIATTR_KPARAM_INFO
	.align		4
.L_19765:
        /*00b8*/ 	.byte	0x04, 0x17
        /*00ba*/ 	.short	(.L_19767 - .L_19766)
.L_19766:
        /*00bc*/ 	.word	0x00000000
        /*00c0*/ 	.short	0x000a
        /*00c2*/ 	.short	0x0048
        /*00c4*/ 	.byte	0x00, 0xf0, 0x11, 0x00


	//----- nvinfo : EIATTR_KPARAM_INFO
	.align		4
.L_19767:
        /*00c8*/ 	.byte	0x04, 0x17
        /*00ca*/ 	.short	(.L_19769 - .L_19768)
.L_19768:
        /*00cc*/ 	.word	0x00000000
        /*00d0*/ 	.short	0x0009
        /*00d2*/ 	.short	0x0040
        /*00d4*/ 	.byte	0x00, 0xf0, 0x21, 0x00


	//----- nvinfo : EIATTR_KPARAM_INFO
	.align		4
.L_19769:
        /*00d8*/ 	.byte	0x04, 0x17
        /*00da*/ 	.short	(.L_19771 - .L_19770)
.L_19770:
        /*00dc*/ 	.word	0x00000000
        /*00e0*/ 	.short	0x0008
        /*00e2*/ 	.short	0x0038
        /*00e4*/ 	.byte	0x00, 0xf0, 0x21, 0x00


	//----- nvinfo : EIATTR_KPARAM_INFO
	.align		4
.L_19771:
        /*00e8*/ 	.byte	0x04, 0x17
        /*00ea*/ 	.short	(.L_19773 - .L_19772)
.L_19772:
        /*00ec*/ 	.word	0x00000000
        /*00f0*/ 	.short	0x0007
        /*00f2*/ 	.short	0x0034
        /*00f4*/ 	.byte	0x00, 0xf0, 0x11, 0x00


	//----- nvinfo : EIATTR_KPARAM_INFO
	.align		4
.L_19773:
        /*00f8*/ 	.byte	0x04, 0x17
        /*00fa*/ 	.short	(.L_19775 - .L_19774)
.L_19774:
        /*00fc*/ 	.word	0x00000000
        /*0100*/ 	.short	0x0006
        /*0102*/ 	.short	0x0030
        /*0104*/ 	.byte	0x00, 0xf0, 0x11, 0x00


	//----- nvinfo : EIATTR_KPARAM_INFO
	.align		4
.L_19775:
        /*0108*/ 	.byte	0x04, 0x17
        /*010a*/ 	.short	(.L_19777 - .L_19776)
.L_19776:
        /*010c*/ 	.word	0x00000000
        /*0110*/ 	.short	0x0005
        /*0112*/ 	.short	0x0028
        /*0114*/ 	.byte	0x00, 0xf0, 0x21, 0x00


	//----- nvinfo : EIATTR_KPARAM_INFO
	.align		4
.L_19777:
        /*0118*/ 	.byte	0x04, 0x17
        /*011a*/ 	.short	(.L_19779 - .L_19778)
.L_19778:
        /*011c*/ 	.word	0x00000000
        /*0120*/ 	.short	0x0004
        /*0122*/ 	.short	0x0020
        /*0124*/ 	.byte	0x00, 0xf0, 0x21, 0x00


	//----- nvinfo : EIATTR_KPARAM_INFO
	.align		4
.L_19779:
        /*0128*/ 	.byte	0x04, 0x17
        /*012a*/ 	.short	(.L_19781 - .L_19780)
.L_19780:
        /*012c*/ 	.word	0x00000000
        /*0130*/ 	.short	0x0003
        /*0132*/ 	.short	0x0018
        /*0134*/ 	.byte	0x00, 0xf0, 0x21, 0x00


	//----- nvinfo : EIATTR_KPARAM_INFO
	.align		4
.L_19781:
        /*0138*/ 	.byte	0x04, 0x17
        /*013a*/ 	.short	(.L_19783 - .L_19782)
.L_19782:
        /*013c*/ 	.word	0x00000000
        /*0140*/ 	.short	0x0002
        /*0142*/ 	.short	0x0010
        /*0144*/ 	.byte	0x00, 0xf0, 0x21, 0x00


	//----- nvinfo : EIATTR_KPARAM_INFO
	.align		4
.L_19783:
        /*0148*/ 	.byte	0x04, 0x17
        /*014a*/ 	.short	(.L_19785 - .L_19784)
.L_19784:
        /*014c*/ 	.word	0x00000000
        /*0150*/ 	.short	0x0001
        /*0152*/ 	.short	0x0008
        /*0154*/ 	.byte	0x00, 0xf0, 0x21, 0x00


	//----- nvinfo : EIATTR_KPARAM_INFO
	.align		4
.L_19785:
        /*0158*/ 	.byte	0x04, 0x17
        /*015a*/ 	.short	(.L_19787 - .L_19786)
.L_19786:
        /*015c*/ 	.word	0x00000000
        /*0160*/ 	.short	0x0000
        /*0162*/ 	.short	0x0000
        /*0164*/ 	.byte	0x00, 0xf0, 0x21, 0x00


	//----- nvinfo : EIATTR_SPARSE_MMA_MASK
	.align		4
.L_19787:
        /*0168*/ 	.byte	0x03, 0x50
        /*016a*/ 	.short	0x0000


	//----- nvinfo : EIATTR_MAXREG_COUNT
	.align		4
        /*016c*/ 	.byte	0x03, 0x1b
        /*016e*/ 	.short	0x00ff


	//----- nvinfo : EIATTR_NUM_BARRIERS
	.align		4
        /*0170*/ 	.byte	0x02, 0x4c
        /*0172*/ 	.byte	0x01
	.zero		1


	//----- nvinfo : EIATTR_EXTERNS
	.align		4
        /*0174*/ 	.byte	0x04, 0x0f
        /*0176*/ 	.short	(.L_19789 - .L_19788)


	//   ....[0]....
	.align		4
.L_19788:
        /*0178*/ 	.word	index@(__assertfail)


	//----- nvinfo : EIATTR_MERCURY_ISA_VERSION
	.align		4
.L_19789:
        /*017c*/ 	.byte	0x03, 0x5f
        /*017e*/ 	.short	0x0101


	//----- nvinfo : EIATTR_COOP_GROUP_MASK_REGIDS
	.align		4
        /*0180*/ 	.byte	0x04, 0x29
        /*0182*/ 	.short	(.L_19791 - .L_19790)


	//   ....[0]....
.L_19790:
        /*0184*/ 	.word	0xffffffff


	//   ....[1]....
        /*0188*/ 	.word	0xffffffff


	//   ....[2]....
        /*018c*/ 	.word	0xffffffff


	//   ....[3]....
        /*0190*/ 	.word	0xffffffff


	//   ....[4]....
        /*0194*/ 	.word	0xffffffff


	//   ....[5]....
        /*0198*/ 	.word	0xffffffff


	//   ....[6]....
        /*019c*/ 	.word	0xffffffff


	//   ....[7]....
        /*01a0*/ 	.word	0xffffffff


	//   ....[8]....
        /*01a4*/ 	.word	0xffffffff


	//   ....[9]....
        /*01a8*/ 	.word	0xffffffff


	//   ....[10]....
        /*01ac*/ 	.word	0xffffffff


	//   ....[11]....
        /*01b0*/ 	.word	0xffffffff


	//   ....[12]....
        /*01b4*/ 	.word	0xffffffff


	//   ....[13]....
        /*01b8*/ 	.word	0xffffffff


	//   ....[14]....
        /*01bc*/ 	.word	0x0500000f


	//   ....[15]....
        /*01c0*/ 	.word	0x0500000f


	//   ....[16]....
        /*01c4*/ 	.word	0x0500000f


	//----- nvinfo : EIATTR_COOP_GROUP_INSTR_OFFSETS
	.align		4
.L_19791:
        /*01c8*/ 	.byte	0x04, 0x28
        /*01ca*/ 	.short	(.L_19793 - .L_19792)


	//   ....[0]....
.L_19792:
        /*01cc*/ 	.word	0x00000c60


	//   ....[1]....
        /*01d0*/ 	.word	0x00000c90


	//   ....[2]....
        /*01d4*/ 	.word	0x00000cb0


	//   ....[3]....
        /*01d8*/ 	.word	0x00000dd0


	//   ....[4]....
        /*01dc*/ 	.word	0x00000df0


	//   ....[5]....
        /*01e0*/ 	.word	0x00000e20


	//   ....[6]....
        /*01e4*/ 	.word	0x00001cc0


	//   ....[7]....
        /*01e8*/ 	.word	0x00001cf0


	//   ....[8]....
        /*01ec*/ 	.word	0x00001d20


	//   ....[9]....
        /*01f0*/ 	.word	0x00001da0


	//   ....[10]....
        /*01f4*/ 	.word	0x00001e10


	//   ....[11]....
        /*01f8*/ 	.word	0x00001e60


	//   ....[12]....
        /*01fc*/ 	.word	0x00001e80


	//   ....[13]....
        /*0200*/ 	.word	0x00001ea0


	//   ....[14]....
        /*0204*/ 	.word	0x00003310


	//   ....[15]....
        /*0208*/ 	.word	0x00003370


	//   ....[16]....
        /*020c*/ 	.word	0x000033d0


	//----- nvinfo : EIATTR_SYSCALL_OFFSETS
	.align		4
.L_19793:
        /*0210*/ 	.byte	0x04, 0x46
        /*0212*/ 	.short	(.L_19795 - .L_19794)


	//   ....[0]....
.L_19794:
        /*0214*/ 	.word	0x000031a0


	//   ....[1]....
        /*0218*/ 	.word	0x000032a0


	//----- nvinfo : EIATTR_EXIT_INSTR_OFFSETS
	.align		4
.L_19795:
        /*021c*/ 	.byte	0x04, 0x1c
        /*021e*/ 	.short	(.L_19797 - .L_19796)


	//   ....[0]....
.L_19796:
        /*0220*/ 	.word	0x00000090


	//   ....[1]....
        /*0224*/ 	.word	0x00002ef0


	//   ....[2]....
        /*0228*/ 	.word	0x000030a0


	//   ....[3]....
        /*022c*/ 	.word	0x000032b0


	//----- nvinfo : EIATTR_CRS_STACK_SIZE
	.align		4
.L_19797:
        /*0230*/ 	.byte	0x04, 0x1e
        /*0232*/ 	.short	(.L_19799 - .L_19798)
.L_19798:
        /*0234*/ 	.word	0x00000000


	//----- nvinfo : EIATTR_CBANK_PARAM_SIZE
	.align		4
.L_19799:
        /*0238*/ 	.byte	0x03, 0x19
        /*023a*/ 	.short	0x008c


	//----- nvinfo : EIATTR_PARAM_CBANK
	.align		4
        /*023c*/ 	.byte	0x04, 0x0a
        /*023e*/ 	.short	(.L_19801 - .L_19800)
	.align		4
.L_19800:
        /*0240*/ 	.word	index@(.nv.constant0._ZN4vllm25paged_attention_v2_kernelIthLi64ELi8ELi128ELNS_18Fp8KVCacheDataTypeE1ELb1ELi512EEEvPfS2_PT_PKS3_PKT0_S9_ifPKiSB_iPKfiiiSD_SD_iiiii)
        /*0244*/ 	.short	0x0210
        /*0246*/ 	.short	0x008c


	//----- nvinfo : EIATTR_SW_WAR
	.align		4
.L_19801:
        /*0248*/ 	.byte	0x04, 0x36
        /*024a*/ 	.short	(.L_19803 - .L_19802)
.L_19802:
        /*024c*/ 	.word	0x00000008
.L_19803:


//--------------------- .nv.info._ZN4vllm25paged_attention_v2_kernelIthLi32ELi8ELi128ELNS_18Fp8KVCacheDataTypeE1ELb1ELi512EEEvPfS2_PT_PKS3_PKT0_S9_ifPKiSB_iPKfiiiSD_SD_iiiii --------------------------
	.section	.nv.info._ZN4vllm25paged_attention_v2_kernelIthLi32ELi8ELi128ELNS_18Fp8KVCacheDataTypeE1ELb1ELi512EEEvPfS2_PT_PKS3_PKT0_S9_ifPKiSB_iPKfiiiSD_SD_iiiii,"",@"SHT_CUDA_INFO"
	.sectionflags	@""
	.align	4


	//----- nvinfo : EIATTR_CUDA_API_VERSION
	.align		4
        /*0000*/ 	.byte	0x04, 0x37
        /*0002*/ 	.short	(.L_19805 - .L_19804)
.L_19804:
        /*0004*/ 	.word	0x00000082


	//----- nvinfo : EIATTR_KPARAM_INFO
	.align		4
.L_19805:
        /*0008*/ 	.byte	0x04, 0x17
        /*000a*/ 	.short	(.L_19807 - .L_19806)
.L_19806:
        /*000c*/ 	.word	0x00000000
        /*0010*/ 	.short	0x0015
        /*0012*/ 	.short	0x0088
        /*0014*/ 	.byte	0x00, 0xf0, 0x11, 0x00


	//----- nvinfo : EIATTR_KPARAM_INFO
	.align		4
.L_19807:
        /*0018*/ 	.byte	0x04, 0x17
        /*001a*/ 	.short	(.L_19809 - .L_19808)
.L_19808:
        /*001c*/ 	.word	0x00000000
        /*0020*/ 	.short	0x0014
        /*0022*/ 	.short	0x0084
        /*0024*/ 	.byte	0x00, 0xf0, 0x11, 0x00


	//----- nvinfo : EIATTR_KPARAM_INFO
	.align		4
.L_19809:
        /*0028*/ 	.byte	0x04, 0x17
        /*002a*/ 	.short	(.L_19811 - .L_19810)
.L_19810:
        /*002c*/ 	.word	0x00000000
        /*0030*/ 	.short	0x0013
        /*0032*/ 	.short	0x0080
        /*0034*/ 	.byte	0x00, 0xf0, 0x11, 0x00


	//----- nvinfo : EIATTR_KPARAM_INFO
	.align		4
.L_19811:
        /*0038*/ 	.byte	0x04, 0x17
        /*003a*/ 	.short	(.L_19813 - .L_19812)
.L_19812:
        /*003c*/ 	.word	0x00000000
        /*0040*/ 	.short	0x0012
        /*0042*/ 	.short	0x007c
        /*0044*/ 	.byte	0x00, 0xf0, 0x11, 0x00


	//----- nvinfo : EIATTR_KPARAM_INFO
	.align		4
.L_19813:
        /*0048*/ 	.byte	0x04, 0x17
        /*004a*/ 	.short	(.L_19815 - .L_19814)
.L_19814:
        /*004c*/ 	.word	0x00000000
        /*0050*/ 	.short	0x0011
        /*0052*/ 	.short	0x0078
        /*0054*/ 	.byte	0x00, 0xf0, 0x11, 0x00


	//----- nvinfo : EIATTR_KPARAM_INFO
	.align		4
.L_19815:
        /*0058*/ 	.byte	0x04, 0x17
        /*005a*/ 	.short	(.L_19817 - .L_19816)
.L_19816:
        /*005c*/ 	.word	0x00000000
        /*0060*/ 	.short	0x0010
        /*0062*/ 	.short	0x0070
        /*0064*/ 	.byte	0x00, 0xf0, 0x21, 0x00


	//----- nvinfo : EIATTR_KPARAM_INFO
	.align		4
.L_19817:
        /*0068*/ 	.byte	0x04, 0x17
        /*006a*/ 	.short	(.L_19819 - .L_19818)
.L_19818:
        /*006c*/ 	.word	0x00000000
        /*0070*/ 	.short	0x000f
        /*0072*/ 	.short	0x0068
        /*0074*/ 	.byte	0x00, 0xf0, 0x21, 0x00


	//----- nvinfo : EIATTR_KPARAM_INFO
	.align		4
.L_19819:
        /*0078*/ 	.byte	0x04, 0x17
        /*007a*/ 	.short	(.L_19821 - .L_19820)
.L_19820:
        /*007c*/ 	.word	0x00000000
        /*0080*/ 	.short	0x000e
        /*0082*/ 	.short	0x0060
        /*0084*/ 	.byte	0x00, 0xf0, 0x11, 0x00


	//----- nvinfo : EIATTR_KPARAM_INFO
	.align		4
.L_19821:
        /*0088*/ 	.byte	0x04, 0x17
        /*008a*/ 	.short	(.L_19823 - .L_19822)
.L_19822:
        /*008c*/ 	.word	0x00000000
        /*0090*/ 	.short	0x000d
        /*0092*/ 	.short	0x005c
        /*0094*/ 	.byte	0x00, 0xf0, 0x11, 0x00


	//----- nvinfo : EIATTR_KPARAM_INFO
	.align		4
.L_19823:
        /*0098*/ 	.byte	0x04, 0x17
        /*009a*/ 	.short	(.L_19825 - .L_19824)
.L_19824:
        /*009c*/ 	.word	0x00000000
        /*00a0*/ 	.short	0x000c
        /*00a2*/ 	.short	0x0058
        /*00a4*/ 	.byte	0x00, 0xf0, 0x11, 0x00


	//----- nvinfo : EIATTR_KPARAM_INFO
	.align		4
.L_19825:
        /*00a8*/ 	.byte	0x04, 0x17
        /*00aa*/ 	.short	(.L_19827 - .L_19826)
.L_19826:
        /*00ac*/ 	.word	0x00000000
        /*00b0*/ 	.short	0x000b
        /*00b2*/ 	.short	0x0050
        /*00b4*/ 	.byte	0x00, 0xf0, 0x21, 0x00


	//----- nvinfo : EIATTR_KPARAM_INFO
	.align		4
.L_19827:
        /*00b8*/ 	.byte	0x04, 0x17
        /*00ba*/ 	.short	(.L_19829 - .L_19828)
.L_19828:
        /*00bc*/ 	.word	0x00000000
        /*00c0*/ 	.short	0x000a
        /*00c2*/ 	.short	0x0048
        /*00c4*/ 	.byte	0x00, 0xf0, 0x11, 0x00


	//----- nvinfo : EIATTR_KPARAM_INFO
	.align		4
.L_19829:
        /*00c8*/ 	.byte	0x04, 0x17
        /*00ca*/ 	.short	(.L_19831 - .L_19830)
.L_19830:
        /*00cc*/ 	.word	0x00000000
        /*00d0*/ 	.short	0x0009
        /*00d2*/ 	.short	0x0040
        /*00d4*/ 	.byte	0x00, 0xf0, 0x21, 0x00


	//----- nvinfo : EIATTR_KPARAM_INFO
	.align		4
.L_19831:
        /*00d8*/ 	.byte	0x04, 0x17
        /*00da*/ 	.short	(.L_19833 - .L_19832)
.L_19832:
        /*00dc*/ 	.word	0x00000000
        /*00e0*/ 	.short	0x0008
        /*00e2*/ 	.short	0x0038
        /*00e4*/ 	.byte	0x00, 0xf0, 0x21, 0x00


	//----- nvinfo : EIATTR_KPARAM_INFO
	.align		4
.L_19833:
        /*00e8*/ 	.byte	0x04, 0x17
        /*00ea*/ 	.short	(.L_19835 - .L_19834)
.L_19834:
        /*00ec*/ 	.word	0x00000000
        /*00f0*/ 	.short	0x0007
        /*00f2*/ 	.short	0x0034
        /*00f4*/ 	.byte	0x00, 0xf0, 0x11, 0x00


	//----- nvinfo : EIATTR_KPARAM_INFO
	.align		4
.L_19835:
        /*00f8*/ 	.byte	0x04, 0x17
        /*00fa*/ 	.short	(.L_19837 - .L_19836)
.L_19836:
        /*00fc*/ 	.word	0x00000000
        /*0100*/ 	.short	0x0006
        /*0102*/ 	.short	0x0030
        /*0104*/ 	.byte	0x00, 0xf0, 0x11, 0x00


	//----- nvinfo : EIATTR_KPARAM_INFO
	.align		4
.L_19837:
        /*0108*/ 	.byte	0x04, 0x17
        /*010a*/ 	.short	(.L_19839 - .L_19838)
.L_19838:
        /*010c*/ 	.word	0x00000000
        /*0110*/ 	.short	0x0005
        /*0112*/ 	.short	0x0028
        /*0114*/ 	.byte	0x00, 0xf0, 0x21, 0x00


	//----- nvinfo : EIATTR_KPARAM_INFO
	.align		4
.L_19839:
        /*0118*/ 	.byte	0x04, 0x17
        /*011a*/ 	.short	(.L_19841 - .L_19840)
.L_19840:
        /*011c*/ 	.word	0x00000000
        /*0120*/ 	.short	0x0004
        /*0122*/ 	.short	0x0020
        /*0124*/ 	.byte	0x00, 0xf0, 0x21, 0x00


	//----- nvinfo : EIATTR_KPARAM_INFO
	.align		4
.L_19841:
        /*0128*/ 	.byte	0x04, 0x17
        /*012a*/ 	.short	(.L_19843 - .L_19842)
.L_19842:
        /*012c*/ 	.word	0x00000000
        /*0130*/ 	.short	0x0003
        /*0132*/ 	.short	0x0018
        /*0134*/ 	.byte	0x00, 0xf0, 0x21, 0x00


	//----- nvinfo : EIATTR_KPARAM_INFO
	.align		4
.L_19843:
        /*0138*/ 	.byte	0x04, 0x17
        /*013a*/ 	.short	(.L_19845 - .L_19844)
.L_19844:
        /*013c*/ 	.word	0x00000000
        /*0140*/ 	.short	0x0002
        /*0142*/ 	.short	0x0010
        /*0144*/ 	.byte	0x00, 0xf0, 0x21, 0x00


	//----- nvinfo : EIATTR_KPARAM_INFO
	.align		4
.L_19845:
        /*0148*/ 	.byte	0x04, 0x17
        /*014a*/ 	.short	(.L_19847 - .L_19846)
.L_19846:
        /*014c*/ 	.word	0x00000000
        /*0150*/ 	.short	0x0001
        /*0152*/ 	.short	0x0008
        /*0154*/ 	.byte	0x00, 0xf0, 0x21, 0x00


	//----- nvinfo : EIATTR_KPARAM_INFO
	.align		4
.L_19847:
        /*0158*/ 	.byte	0x04, 0x17
        /*015a*/ 	.short	(.L_19849 - .L_19848)
.L_19848:
        /*015c*/ 	.word	0x00000000
        /*0160*/ 	.short	0x0000
        /*0162*/ 	.short	0x0000
        /*0164*/ 	.byte	0x00, 0xf0, 0x21, 0x00


	//----- nvinfo : EIATTR_SPARSE_MMA_MASK
	.align		4
.L_19849:
        /*0168*/ 	.byte	0x03, 0x50
        /*016a*/ 	.short	0x0000


	//----- nvinfo : EIATTR_MAXREG_COUNT
	.align		4
        /*016c*/ 	.byte	0x03, 0x1b
        /*016e*/ 	.short	0x00ff


	//----- nvinfo : EIATTR_NUM_BARRIERS
	.align		4
        /*0170*/ 	.byte	0x02, 0x4c
        /*0172*/ 	.byte	0x01
	.zero		1


	//----- nvinfo : EIATTR_EXTERNS
	.align		4
        /*0174*/ 	.byte	0x04, 0x0f
        /*0176*/ 	.short	(.L_19851 - .L_19850)


	//   ....[0]....
	.align		4
.L_19850:
        /*0178*/ 	.word	index@(__assertfail)


	//----- nvinfo : EIATTR_MERCURY_ISA_VERSION
	.align		4
.L_19851:
        /*017c*/ 	.byte	0x03, 0x5f
        /*017e*/ 	.short	0x0101


	//----- nvinfo : EIATTR_COOP_GROUP_MASK_REGIDS
	.align		4
        /*0180*/ 	.byte	0x04, 0x29
        /*0182*/ 	.short	(.L_19853 - .L_19852)


	//   ....[0]....
.L_19852:
        /*0184*/ 	.word	0xffffffff


	//   ....[1]....
        /*0188*/ 	.word	0xffffffff


	//   ....[2]....
        /*018c*/ 	.word	0xffffffff


	//   ....[3]....
        /*0190*/ 	.word	0xffffffff


	//   ....[4]....
        /*0194*/ 	.word	0xffffffff


	//   ....[5]....
        /*0198*/ 	.word	0xffffffff


	//   ....[6]....
        /*019c*/ 	.word	0xffffffff


	//   ....[7]....
        /*01a0*/ 	.word	0xffffffff


	//   ....[8]....
        /*01a4*/ 	.word	0xffffffff


	//   ....[9]....
        /*01a8*/ 	.word	0xffffffff


	//   ....[10]....
        /*01ac*/ 	.word	0xffffffff


	//   ....[11]....
        /*01b0*/ 	.word	0xffffffff


	//   ....[12]....
        /*01b4*/ 	.word	0xffffffff


	//   ....[13]....
        /*01b8*/ 	.word	0xffffffff


	//   ....[14]....
        /*01bc*/ 	.word	0x0500000f


	//   ....[15]....
        /*01c0*/ 	.word	0x0500000f


	//   ....[16]....
        /*01c4*/ 	.word	0x0500000f


	//----- nvinfo : EIATTR_COOP_GROUP_INSTR_OFFSETS
	.align		4
.L_19853:
        /*01c8*/ 	.byte	0x04, 0x28
        /*01ca*/ 	.short	(.L_19855 - .L_19854)


	//   ....[0]....
.L_19854:
        /*01cc*/ 	.word	0x00000c80


	//   ....[1]....
        /*01d0*/ 	.word	0x00000cb0


	//   ....[2]....
        /*01d4*/ 	.word	0x00000cd0


	//   ....[3]....
        /*01d8*/ 	.word	0x00000df0


	//   ....[4]....
        /*01dc*/ 	.word	0x00000e10


	//   ....[5]....
        /*01e0*/ 	.word	0x00000e40


	//   ....[6]....
        /*01e4*/ 	.word	0x00001cf0


	//   ....[7]....
        /*01e8*/ 	.word	0x00001d20


	//   ....[8]....
        /*01ec*/ 	.word	0x00001d50


	//   ....[9]....
        /*01f0*/ 	.word	0x00001de0


	//   ....[10]....
        /*01f4*/ 	.word	0x00001e40


	//   ....[11]....
        /*01f8*/ 	.word	0x00001e90


	//   ....[12]....
        /*01fc*/ 	.word	0x00001eb0


	//   ....[13]....
        /*0200*/ 	.word	0x00001ed0


	//   ....[14]....
        /*0204*/ 	.word	0x00003280


	//   ....[15]....
        /*0208*/ 	.word	0x000032e0


	//   ....[16]....
        /*020c*/ 	.word	0x00003340


	//----- nvinfo : EIATTR_SYSCALL_OFFSETS
	.align		4
.L_19855:
        /*0210*/ 	.byte	0x04, 0x46
        /*0212*/ 	.short	(.L_19857 - .L_19856)


	//   ....[0]....
.L_19856:
        /*0214*/ 	.word	0x00003110


	//   ....[1]....
        /*0218*/ 	.word	0x00003210


	//----- nvinfo : EIATTR_EXIT_INSTR_OFFSETS
	.align		4
.L_19857:
        /*021c*/ 	.byte	0x04, 0x1c
        /*021e*/ 	.short	(.L_19859 - .L_19858)


	//   ....[0]....
.L_19858:
        /*0220*/ 	.word	0x00000090


	//   ....[1]....
        /*0224*/ 	.word	0x00002ed0


	//   ....[2]....
        /*0228*/ 	.word	0x00003010


	//   ....[3]....
        /*022c*/ 	.word	0x00003220


	//----- nvinfo : EIATTR_CRS_STACK_SIZE
	.align		4
.L_19859:
        /*0230*/ 	.byte	0x04, 0x1e
        /*0232*/ 	.short	(.L_19861 - .L_19860)
.L_19860:
        /*0234*/ 	.word	0x00000000


	//----- nvinfo : EIATTR_CBANK_PARAM_SIZE
	.align		4
.L_19861:
        /*0238*/ 	.byte	0x03, 0x19
        /*023a*/ 	.short	0x008c


	//----- nvinfo : EIATTR_PARAM_CBANK
	.align		4
        /*023c*/ 	.byte	0x04, 0x0a
        /*023e*/ 	.short	(.L_19863 - .L_19862)
	.align		4
.L_19862:
        /*0240*/ 	.word	index@(.nv.constant0._ZN4vllm25paged_attention_v2_kernelIthLi32ELi8ELi128ELNS_18Fp8KVCacheDataTypeE1ELb1ELi512EEEvPfS2_PT_PKS3_PKT0_S9_ifPKiSB_iPKfiiiSD_SD_iiiii)
        /*0244*/ 	.short	0x0210
        /*0246*/ 	.short	0x008c


	//----- nvinfo : EIATTR_SW_WAR
	.align		4
.L_19863:
        /*0248*/ 	.byte	0x04, 0x36
        /*024a*/ 	.short	(.L_19865 - .L_19864)
.L_19864:
        /*024c*/ 	.word	0x00000008
.L_19865:


//--------------------- .nv.info._ZN4vllm25paged_attention_v2_kernelIfhLi256ELi32ELi128ELNS_18Fp8KVCacheDataTypeE1ELb0ELi512EEEvPfS2_PT_PKS3_PKT0_S9_ifPKiSB_iPKfiiiSD_SD_iiiii --------------------------
	.section	.nv.info._ZN4vllm25paged_attention_v2_kernelIfhLi256ELi32ELi128ELNS_18Fp8KVCacheDataTypeE1ELb0ELi512EEEvPfS2_PT_PKS3_PKT0_S9_ifPKiSB_iPKfiiiSD_SD_iiiii,"",@"SHT_CUDA_INFO"
	.sectionflags	@""
	.align	4


	//----- nvinfo : EIATTR_CUDA_API_VERSION
	.align		4
        /*0000*/ 	.byte	0x04, 0x37
        /*0002*/ 	.short	(.L_19867 - .L_19866)
.L_19866:
        /*0004*/ 	.word	0x00000082


	//----- nvinfo : EIATTR_KPARAM_INFO
	.align		4
.L_19867:
        /*0008*/ 	.byte	0x04, 0x17
        /*000a*/ 	.short	(.L_19869 - .L_19868)
.L_19868:
        /*000c*/ 	.word	0x00000000
        /*0010*/ 	.short	0x0015
        /*0012*/ 	.short	0x0088
        /*0014*/ 	.byte	0x00, 0xf0, 0x11, 0x00


	//----- nvinfo : EIATTR_KPARAM_INFO
	.align		4
.L_19869:
        /*0018*/ 	.byte	0x04, 0x17
        /*001a*/ 	.short	(.L_19871 - .L_19870)
.L_19870:
        /*001c*/ 	.word	0x00000000
        /*0020*/ 	.short	0x0014
        /*0022*/ 	.short	0x0084
        /*0024*/ 	.byte	0x00, 0xf0, 0x11, 0x00


	//----- nvinfo : EIATTR_KPARAM_INFO
	.align		4
.L_19871:
        /*0028*/ 	.byte	0x04, 0x17
        /*002a*/ 	.short	(.L_19873 - .L_19872)
.L_19872:
        /*002c*/ 	.word	0x00000000
        /*0030*/ 	.short	0x0013
        /*0032*/ 	.short	0x0080
        /*0034*/ 	.byte	0x00, 0xf0, 0x11, 0x00


	//----- nvinfo : EIATTR_KPARAM_INFO
	.align		4
.L_19873:
        /*0038*/ 	.byte	0x04, 0x17
        /*003a*/ 	.short	(.L_19875 - .L_19874)
.L_19874:
        /*003c*/ 	.word	0x00000000
        /*0040*/ 	.short	0x0012
        /*0042*/ 	.short	0x007c
        /*0044*/ 	.byte	0x00, 0xf0, 0x11, 0x00


	//----- nvinfo : EIATTR_KPARAM_INFO
	.align		4
.L_19875:
        /*0048*/ 	.byte	0x04, 0x17
        /*004a*/ 	.short	(.L_19877 - .L_19876)
.L_19876:
        /*004c*/ 	.word	0x00000000
        /*0050*/ 	.short	0x0011
        /*0052*/ 	.short	0x0078
        /*0054*/ 	.byte	0x00, 0xf0, 0x11, 0x00


	//----- nvinfo : EIATTR_KPARAM_INFO
	.align		4
.L_19877:
        /*0058*/ 	.byte	0x04, 0x17
        /*005a*/ 	.short	(.L_19879 - .L_19878)
.L_19878:
        /*005c*/ 	.word	0x00000000
        /*0060*/ 	.short	0x0010
        /*0062*/ 	.short	0x0070
        /*0064*/ 	.byte	0x00, 0xf0, 0x21, 0x00


	//----- nvinfo : EIATTR_KPARAM_INFO
	.align		4
.L_19879:
        /*0068*/ 	.byte	0x04, 0x17
        /*006a*/ 	.short	(.L_19881 - .L_19880)
.L_19880:
        /*006c*/ 	.word	0x00000000
        /*0070*/ 	.short	0x000f
        /*0072*/ 	.short	0x0068
        /*0074*/ 	.byte	0x00, 0xf0, 0x21, 0x00


	//----- nvinfo : EIATTR_KPARAM_INFO
	.align		4
.L_19881:
        /*0078*/ 	.byte	0x04, 0x17
        /*007a*/ 	.short	(.L_19883 - .L_19882)
.L_19882:
        /*007c*/ 	.word	0x00000000
        /*0080*/ 	.short	0x000e
        /*0082*/ 	.short	0x0060
        /*0084*/ 	.byte	0x00, 0xf0, 0x11, 0x00


	//----- nvinfo : EIATTR_KPARAM_INFO
	.align		4
.L_19883:
        /*0088*/ 	.byte	0x04, 0x17
        /*008a*/ 	.short	(.L_19885 - .L_19884)
.L_19884:
        /*008c*/ 	.word	0x00000000
        /*0090*/ 	.short	0x000d
        /*0092*/ 	.short	0x005c
        /*0094*/ 	.byte	0x00, 0xf0, 0x11, 0x00


	//----- nvinfo : EIATTR_KPARAM_INFO
	.align		4
.L_19885:
        /*0098*/ 	.byte	0x04, 0x17
        /*009a*/ 	.short	(.L_19887 - .L_19886)
.L_19886:
        /*009c*/ 	.word	0x00000000
        /*00a0*/ 	.short	0x000c
        /*00a2*/ 	.short	0x0058
        /*00a4*/ 	.byte	0x00, 0xf0, 0x11, 0x00


	//----- nvinfo : EIATTR_KPARAM_INFO
	.align		4
.L_19887:
        /*00a8*/ 	.byte	0x04, 0x17
        /*00aa*/ 	.short	(.L_19889 - .L_19888)
.L_19888:
        /*00ac*/ 	.word	0x00000000
        /*00b0*/ 	.short	0x000b
        /*00b2*/ 	.short	0x0050
        /*00b4*/ 	.byte	0x00, 0xf0, 0x21, 0x00


	//----- nvinfo : EIATTR_KPARAM_INFO
	.align		4
.L_19889:
        /*00b8*/ 	.byte	0x04, 0x17
        /*00ba*/ 	.short	(.L_19891 - .L_19890)
.L_19890:
        /*00bc*/ 	.word	0x00000000
        /*00c0*/ 	.short	0x000a
        /*00c2*/ 	.short	0x0048
        /*00c4*/ 	.byte	0x00, 0xf0, 0x11, 0x00


	//----- nvinfo : EIATTR_KPARAM_INFO
	.align		4
.L_19891:
        /*00c8*/ 	.byte	0x04, 0x17
        /*00ca*/ 	.short	(.L_19893 - .L_19892)
.L_19892:
        /*00cc*/ 	.word	0x00000000
        /*00d0*/ 	.short	0x0009
        /*00d2*/ 	.short	0x0040
        /*00d4*/ 	.byte	0x00, 0xf0, 0x21, 0x00


	//----- nvinfo : EIATTR_KPARAM_INFO
	.align		4
.L_19893:
        /*00d8*/ 	.byte	0x04, 0x17
        /*00da*/ 	.short	(.L_19895 - .L_19894)
.L_19894:
        /*00dc*/ 	.word	0x00000000
        /*00e0*/ 	.short	0x0008
        /*00e2*/ 	.short	0x0038
        /*00e4*/ 	.byte	0x00, 0xf0, 0x21, 0x00


	//----- nvinfo : EIATTR_KPARAM_INFO
	.align		4
.L_19895:
        /*00e8*/ 	.byte	0x04, 0x17
        /*00ea*/ 	.short	(.L_19897 - .L_19896)
.L_19896:
        /*00ec*/ 	.word	0x00000000
        /*00f0*/ 	.short	0x0007
        /*00f2*/ 	.short	0x0034
        /*00f4*/ 	.byte	0x00, 0xf0, 0x11, 0x00


	//----- nvinfo : EIATTR_KPARAM_INFO
	.align		4
.L_19897:
        /*00f8*/ 	.byte	0x04, 0x17
        /*00fa*/ 	.short	(.L_19899 - .L_19898)
.L_19898:
        /*00fc*/ 	.word	0x00000000
        /*0100*/ 	.short	0x0006
        /*0102*/ 	.short	0x0030
        /*0104*/ 	.byte	0x00, 0xf0, 0x11, 0x00


	//----- nvinfo : EIATTR_KPARAM_INFO
	.align		4
.L_19899:
        /*0108*/ 	.byte	0x04, 0x17
        /*010a*/ 	.short	(.L_19901 - .L_19900)
.L_19900:
        /*010c*/ 	.word	0x00000000
        /*0110*/ 	.short	0x0005
        /*0112*/ 	.short	0x0028
        /*0114*/ 	.byte	0x00, 0xf0, 0x21, 0x00


	//----- nvinfo : EIATTR_KPARAM_INFO
	.align		4
.L_19901:
        /*0118*/ 	.byte	0x04, 0x17
        /*011a*/ 	.short	(.L_19903 - .L_19902)
.L_19902:
        /*011c*/ 	.word	0x00000000
        /*0120*/ 	.short	0x0004
        /*0122*/ 	.short	0x0020
        /*0124*/ 	.byte	0x00, 0xf0, 0x21, 0x00


	//----- nvinfo : EIATTR_KPARAM_INFO
	.align		4
.L_19903:
        /*0128*/ 	.byte	0x04, 0x17
        /*012a*/ 	.short	(.L_19905 - .L_19904)
.L_19904:
        /*012c*/ 	.word	0x00000000
        /*0130*/ 	.short	0x0003
        /*0132*/ 	.short	0x0018
        /*0134*/ 	.byte	0x00, 0xf0, 0x21, 0x00


	//----- nvinfo : EIATTR_KPARAM_INFO
	.align		4
.L_19905:
        /*0138*/ 	.byte	0x04, 0x17
        /*013a*/ 	.short	(.L_19907 - .L_19906)
.L_19906:
        /*013c*/ 	.word	0x00000000
        /*0140*/ 	.short	0x0002
        /*0142*/ 	.short	0x0010
        /*0144*/ 	.byte	0x00, 0xf0, 0x21, 0x00


	//----- nvinfo : EIATTR_KPARAM_INFO
	.align		4
.L_19907:
        /*0148*/ 	.byte	0x04, 0x17
        /*014a*/ 	.short	(.L_19909 - .L_19908)
.L_19908:
        /*014c*/ 	.word	0x00000000
        /*0150*/ 	.short	0x0001
        /*0152*/ 	.short	0x0008
        /*0154*/ 	.byte	0x00, 0xf0, 0x21, 0x00


	//----- nvinfo : EIATTR_KPARAM_INFO
	.align		4
.L_19909:
        /*0158*/ 	.byte	0x04, 0x17
        /*015a*/ 	.short	(.L_19911 - .L_19910)
.L_19910:
        /*015c*/ 	.word	0x00000000
        /*0160*/ 	.short	0x0000
        /*0162*/ 	.short	0x0000
        /*0164*/ 	.byte	0x00, 0xf0, 0x21, 0x00


	//----- nvinfo : EIATTR_SPARSE_MMA_MASK
	.align		4
.L_19911:
        /*0168*/ 	.byte	0x03, 0x50
        /*016a*/ 	.short	0x0000


	//----- nvinfo : EIATTR_MAXREG_COUNT
	.align		4
        /*016c*/ 	.byte	0x03, 0x1b
        /*016e*/ 	.short	0x00ff


	//----- nvinfo : EIATTR_NUM_BARRIERS
	.align		4
        /*0170*/ 	.byte	0x02, 0x4c
        /*0172*/ 	.byte	0x01
	.zero		1


	//----- nvinfo : EIATTR_EXTERNS
	.align		4
        /*0174*/ 	.byte	0x04, 0x0f
        /*0176*/ 	.short	(.L_19913 - .L_19912)


	//   ....[0]....
	.align		4
.L_19912:
        /*0178*/ 	.word	index@(__assertfail)


	//----- nvinfo : EIATTR_MERCURY_ISA_VERSION
	.align		4
.L_19913:
        /*017c*/ 	.byte	0x03, 0x5f
        /*017e*/ 	.short	0x0101


	//----- nvinfo : EIATTR_COOP_GROUP_MASK_REGIDS
	.align		4
        /*0180*/ 	.byte	0x04, 0x29
        /*0182*/ 	.short	(.L_19915 - .L_19914)


	//   ....[0]....
.L_19914:
        /*0184*/ 	.word	0xffffffff


	//   ....[1]....
        /*0188*/ 	.word	0xffffffff


	//   ....[2]....
        /*018c*/ 	.word	0xffffffff


	//   ....[3]....
        /*0190*/ 	.word	0xffffffff


	//   ....[4]....
        /*0194*/ 	.word	0xffffffff


	//   ....[5]....
        /*0198*/ 	.word	0xffffffff


	//   ....[6]....
        /*019c*/ 	.word	0xffffffff


	//   ....[7]....
        /*01a0*/ 	.word	0xffffffff


	//   ....[8]....
        /*01a4*/ 	.word	0xffffffff


	//   ....[9]....
        /*01a8*/ 	.word	0xffffffff


	//   ....[10]....
        /*01ac*/ 	.word	0xffffffff


	//   ....[11]....
        /*01b0*/ 	.word	0xffffffff


	//   ....[12]....
        /*01b4*/ 	.word	0xffffffff


	//   ....[13]....
        /*01b8*/ 	.word	0xffffffff


	//   ....[14]....
        /*01bc*/ 	.word	0xffffffff


	//   ....[15]....
        /*01c0*/ 	.word	0xffffffff


	//   ....[16]....
        /*01c4*/ 	.word	0x0500000f


	//   ....[17]....
        /*01c8*/ 	.word	0x0500000f


	//   ....[18]....
        /*01cc*/ 	.word	0x0500000f


	//   ....[19]....
        /*01d0*/ 	.word	0x0500000f


	//   ....[20]....
        /*01d4*/ 	.word	0x0500000f


	//----- nvinfo : EIATTR_COOP_GROUP_INSTR_OFFSETS
	.align		4
.L_19915:
        /*01d8*/ 	.byte	0x04, 0x28
        /*01da*/ 	.short	(.L_19917 - .L_19916)


	//   ....[0]....
.L_19916:
        /*01dc*/ 	.word	0x00000240


	//   ....[1]....
        /*01e0*/ 	.word	0x00000270


	//   ....[2]....
        /*01e4*/ 	.word	0x00000290


	//   ....[3]....
        /*01e8*/ 	.word	0x000002b0


	//   ....[4]....
        /*01ec*/ 	.word	0x000002d0


	//   ....[5]....
        /*01f0*/ 	.word	0x000003f0


	//   ....[6]....
        /*01f4*/ 	.word	0x00000420


	//   ....[7]....
        /*01f8*/ 	.word	0x00000440


	//   ....[8]....
        /*01fc*/ 	.word	0x000012f0


	//   ....[9]....
        /*0200*/ 	.word	0x00001370


	//   ....[10]....
        /*0204*/ 	.word	0x000013b0


	//   ....[11]....
        /*0208*/ 	.word	0x000013f0


	//   ....[12]....
        /*020c*/ 	.word	0x00001440


	//   ....[13]....
        /*0210*/ 	.word	0x00001490


	//   ....[14]....
        /*0214*/ 	.word	0x000014b0


	//   ....[15]....
        /*0218*/ 	.word	0x000014d0


	//   ....[16]....
        /*021c*/ 	.word	0x00005840


	//   ....[17]....
        /*0220*/ 	.word	0x000058a0


	//   ....[18]....
        /*0224*/ 	.word	0x00005900


	//   ....[19]....
        /*0228*/ 	.word	0x00005960


	//   ....[20]....
        /*022c*/ 	.word	0x000059c0


	//----- nvinfo : EIATTR_SYSCALL_OFFSETS
	.align		4
.L_19917:
        /*0230*/ 	.byte	0x04, 0x46
        /*0232*/ 	.short	(.L_19919 - .L_19918)


	//   ....[0]....
.L_19918:
        /*0234*/ 	.word	0x000057d0


	//----- nvinfo : EIATTR_EXIT_INSTR_OFFSETS
	.align		4
.L_19919:
        /*0238*/ 	.byte	0x04, 0x1c
        /*023a*/ 	.short	(.L_19921 - .L_19920)


	//   ....[0]....
.L_19920:
        /*023c*/ 	.word	0x00000090


	//   ....[1]....
        /*0240*/ 	.word	0x00003db0


	//   ....[2]....
        /*0244*/ 	.word	0x00003e10


	//   ....[3]....
        /*0248*/ 	.word	0x000056d0


	//   ....[4]....
        /*024c*/ 	.word	0x000057e0


	//----- nvinfo : EIATTR_CRS_STACK_SIZE
	.align		4
.L_19921:
        /*0250*/ 	.byte	0x04, 0x1e
        /*0252*/ 	.short	(.L_19923 - .L_19922)
.L_19922:
        /*0254*/ 	.word	0x00000000


	//----- nvinfo : EIATTR_CBANK_PARAM_SIZE
	.align		4
.L_19923:
        /*0258*/ 	.byte	0x03, 0x19
        /*025a*/ 	.short	0x008c


	//----- nvinfo : EIATTR_PARAM_CBANK
	.align		4
        /*025c*/ 	.byte	0x04, 0x0a
        /*025e*/ 	.short	(.L_19925 - .L_19924)
	.align		4
.L_19924:
        /*0260*/ 	.word	index@(.nv.constant0._ZN4vllm25paged_attention_v2_kernelIfhLi256ELi32ELi128ELNS_18Fp8KVCacheDataTypeE1ELb0ELi512EEEvPfS2_PT_PKS3_PKT0_S9_ifPKiSB_iPKfiiiSD_SD_iiiii)
        /*0264*/ 	.short	0x0210
        /*0266*/ 	.short	0x008c


	//----- nvinfo : EIATTR_SW_WAR
	.align		4
.L_19925:
        /*0268*/ 	.byte	0x04, 0x36
        /*026a*/ 	.short	(.L_19927 - .L_19926)
.L_19926:
        /*026c*/ 	.word	0x00000008
.L_19927:


//--------------------- .nv.info._ZN4vllm25paged_attention_v2_kernelIfhLi192ELi32ELi128ELNS_18Fp8KVCacheDataTypeE1ELb0ELi512EEEvPfS2_PT_PKS3_PKT0_S9_ifPKiSB_iPKfiiiSD_SD_iiiii --------------------------
	.section	.nv.info._ZN4vllm25paged_attention_v2_kernelIfhLi192ELi32ELi128ELNS_18Fp8KVCacheDataTypeE1ELb0ELi512EEEvPfS2_PT_PKS3_PKT0_S9_ifPKiSB_iPKfiiiSD_SD_iiiii,"",@"SHT_CUDA_INFO"
	.sectionflags	@""
	.align	4


	//----- nvinfo : EIATTR_CUDA_API_VERSION
	.align		4
        /*0000*/ 	.byte	0x04, 0x37
        /*0002*/ 	.short	(.L_19929 - .L_19928)
.L_19928:
        /*0004*/ 	.word	0x00000082


	//----- nvinfo : EIATTR_KPARAM_INFO
	.align		4
.L_19929:
        /*0008*/ 	.byte	0x04, 0x17
        /*000a*/ 	.short	(.L_19931 - .L_19930)
.L_19930:
        /*000c*/ 	.word	0x00000000
        /*0010*/ 	.short	0x0015
        /*0012*/ 	.short	0x0088
        /*0014*/ 	.byte	0x00, 0xf0, 0x11, 0x00


	//----- nvinfo : EIATTR_KPARAM_INFO
	.align		4
.L_19931:
        /*0018*/ 	.byte	0x04, 0x17
        /*001a*/ 	.short	(.L_19933 - .L_19932)
.L_19932:
        /*001c*/ 	.word	0x00000000
        /*0020*/ 	.short	0x0014
        /*0022*/ 	.short	0x0084
        /*0024*/ 	.byte	0x00, 0xf0, 0x11, 0x00


	//----- nvinfo : EIATTR_KPARAM_INFO
	.align		4
.L_19933:
        /*0028*/ 	.byte	0x04, 0x17
        /*002a*/ 	.short	(.L_19935 - .L_19934)
.L_19934:
        /*002c*/ 	.word	0x00000000
        /*0030*/ 	.short	0x0013
        /*0032*/ 	.short	0x0080
        /*0034*/ 	.byte	0x00, 0xf0, 0x11, 0x00


	//----- nvinfo : EIATTR_KPARAM_INFO
	.align		4
.L_19935:
        /*0038*/ 	.byte	0x04, 0x17
        /*003a*/ 	.short	(.L_19937 - .L_19936)
.L_19936:
        /*003c*/ 	.word	0x00000000
        /*0040*/ 	.short	0x0012
        /*0042*/ 	.short	0x007c
        /*0044*/ 	.byte	0x00, 0xf0, 0x11, 0x00


	//----- nvinfo : EIATTR_KPARAM_INFO
	.align		4
.L_19937:
        /*0048*/ 	.byte	0x04, 0x17
        /*004a*/ 	.short	(.L_19939 - .L_19938)
.L_19938:
        /*004c*/ 	.word	0x00000000
        /*0050*/ 	.short	0x0011
        /*0052*/ 	.short	0x0078
        /*0054*/ 	.byte	0x00, 0xf0, 0x11, 0x00


	//----- nvinfo : EIATTR_KPARAM_INFO
	.align		4
.L_19939:
        /*0058*/ 	.byte	0x04, 0x17
        /*005a*/ 	.short	(.L_19941 - .L_19940)
.L_19940:
        /*005c*/ 	.word	0x00000000
        /*0060*/ 	.short	0x0010
        /*0062*/ 	.short	0x0070
        /*0064*/ 	.byte	0x00, 0xf0, 0x21, 0x00


	//----- nvinfo : EIATTR_KPARAM_INFO
	.align		4
.L_19941:
        /*0068*/ 	.byte	0x04, 0x17
        /*006a*/ 	.short	(.L_19943 - .L_19942)
.L_19942:
        /*006c*/ 	.word	0x00000000
        /*0070*/ 	.short	0x000f
        /*0072*/ 	.short	0x0068
        /*0074*/ 	.byte	0x00, 0xf0, 0x21, 0x00


	//----- nvinfo : EIATTR_KPARAM_INFO
	.align		4
.L_19943:
        /*0078*/ 	.byte	0x04, 0x17
        /*007a*/ 	.short	(.L_19945 - .L_19944)
.L_19944:
        /*007c*/ 	.word	0x00000000
        /*0080*/ 	.short	0x000e
        /*0082*/ 	.short	0x0060
        /*0084*/ 	.byte	0x00, 0xf0, 0x11, 0x00


	//----- nvinfo : EIATTR_KPARAM_INFO
	.align		4
.L_19945:
        /*0088*/ 	.byte	0x04, 0x17
        /*008a*/ 	.short	(.L_19947 - .L_19946)
.L_19946:
        /*008c*/ 	.word	0x00000000
        /*0090*/ 	.short	0x000d
        /*0092*/ 	.short	0x005c
        /*0094*/ 	.byte	0x00, 0xf0, 0x11, 0x00


	//----- nvinfo : EIATTR_KPARAM_INFO
	.align		4
.L_19947:
        /*0098*/ 	.byte	0x04, 0x17
        /*009a*/ 	.short	(.L_19949 - .L_19948)
.L_19948:
        /*009c*/ 	.word	0x00000000
        /*00a0*/ 	.short	0x000c
        /*00a2*/ 	.short	0x0058
        /*00a4*/ 	.byte	0x00, 0xf0, 0x11, 0x00


	//----- nvinfo : EIATTR_KPARAM_INFO
	.align		4
.L_19949:
        /*00a8*/ 	.byte	0x04, 0x17
        /*00aa*/ 	.short	(.L_19951 - .L_19950)
.L_19950:
        /*00ac*/ 	.word	0x00000000
        /*00b0*/ 	.short	0x000b
        /*00b2*/ 	.short	0x0050
        /*00b4*/ 	.byte	0x00, 0xf0, 0x21, 0x00


	//----- nvinfo : EIATTR_KPARAM_INFO
	.align		4
.L_19951:
        /*00b8*/ 	.byte	0x04, 0x17
        /*00ba*/ 	.short	(.L_19953 - .L_19952)
.L_19952:
        /*00bc*/ 	.word	0x00000000
        /*00c0*/ 	.short	0x000a
        /*00c2*/ 	.short	0x0048
        /*00c4*/ 	.byte	0x00, 0xf0, 0x11, 0x00


	//----- nvinfo : EIATTR_KPARAM_INFO
	.align		4
.L_19953:
        /*00c8*/ 	.byte	0x04, 0x17
        /*00ca*/ 	.short	(.L_19955 - .L_19954)
.L_19954:
        /*00cc*/ 	.word	0x00000000
        /*00d0*/ 	.short	0x0009
        /*00d2*/ 	.short	0x0040
        /*00d4*/ 	.byte	0x00, 0xf0, 0x21, 0x00


	//----- nvinfo : EIATTR_KPARAM_INFO
	.align		4
.L_19955:
        /*00d8*/ 	.byte	0x04, 0x17
        /*00da*/ 	.short	(.L_19957 - .L_19956)
.L_19956:
        /*00dc*/ 	.word	0x00000000
        /*00e0*/ 	.short	0x0008
        /*00e2*/ 	.short	0x0038
        /*00e4*/ 	.byte	0x00, 0xf0, 0x21, 0x00


	//----- nvinfo : EIATTR_KPARAM_INFO
	.align		4
.L_19957:
        /*00e8*/ 	.byte	0x04, 0x17
        /*00ea*/ 	.short	(.L_19959 - .L_19958)
.L_19958:
        /*00ec*/ 	.word	0x00000000
        /*00f0*/ 	.short	0x0007
        /*00f2*/ 	.short	0x0034
        /*00f4*/ 	.byte	0x00, 0xf0, 0x11, 0x00


	//----- nvinfo : EIATTR_KPARAM_INFO
	.align		4
.L_19959:
        /*00f8*/ 	.byte	0x04, 0x17
        /*00fa*/ 	.short	(.L_19961 - .L_19960)
.L_19960:
        /*00fc*/ 	.word	0x00000000
        /*0100*/ 	.short	0x0006
        /*0102*/ 	.short	0x0030
        /*0104*/ 	.byte	0x00, 0xf0, 0x11, 0x00


	//----- nvinfo : EIATTR_KPARAM_INFO
	.align		4
.L_19961:
        /*0108*/ 	.byte	0x04, 0x17
        /*010a*/ 	.short	(.L_19963 - .L_19962)
.L_19962:
        /*010c*/ 	.word	0x00000000
        /*0110*/ 	.short	0x0005
        /*0112*/ 	.short	0x0028
        /*0114*/ 	.byte	0x00, 0xf0, 0x21, 0x00


	//----- nvinfo : EIATTR_KPARAM_INFO
	.align		4
.L_19963:
        /*0118*/ 	.byte	0x04, 0x17
        /*011a*/ 	.short	(.L_19965 - .L_19964)
.L_19964:
        /*011c*/ 	.word	0x00000000
        /*0120*/ 	.short	0x0004
        /*0122*/ 	.short	0x0020
        /*0124*/ 	.byte	0x00, 0xf0, 0x21, 0x00


	//----- nvinfo : EIATTR_KPARAM_INFO
	.align		4
.L_19965:
        /*0128*/ 	.byte	0x04, 0x17
        /*012a*/ 	.short	(.L_19967 - .L_19966)
.L_19966:
        /*012c*/ 	.word	0x00000000
        /*0130*/ 	.short	0x0003
        /*0132*/ 	.short	0x0018
        /*0134*/ 	.byte	0x00, 0xf0, 0x21, 0x00


	//----- nvinfo : EIATTR_KPARAM_INFO
	.align		4
.L_19967:
        /*0138*/ 	.byte	0x04, 0x17
        /*013a*/ 	.short	(.L_19969 - .L_19968)
.L_19968:
        /*013c*/ 	.word	0x00000000
        /*0140*/ 	.short	0x0002
        /*0142*/ 	.short	0x0010
        /*0144*/ 	.byte	0x00, 0xf0, 0x21, 0x00


	//----- nvinfo : EIATTR_KPARAM_INFO
	.align		4
.L_19969:
        /*0148*/ 	.byte	0x04, 0x17
        /*014a*/ 	.short	(.L_19971 - .L_19970)
.L_19970:
        /*014c*/ 	.word	0x00000000
        /*0150*/ 	.short	0x0001
        /*0152*/ 	.short	0x0008
        /*0154*/ 	.byte	0x00, 0xf0, 0x21, 0x00


	//----- nvinfo : EIATTR_KPARAM_INFO
	.align		4
.L_19971:
        /*0158*/ 	.byte	0x04, 0x17
        /*015a*/ 	.short	(.L_19973 - .L_19972)
.L_19972:
        /*015c*/ 	.word	0x00000000
        /*0160*/ 	.short	0x0000
        /*0162*/ 	.short	0x0000
        /*0164*/ 	.byte	0x00, 0xf0, 0x21, 0x00


	//----- nvinfo : EIATTR_SPARSE_MMA_MASK
	.align		4
.L_19973:
        /*0168*/ 	.byte	0x03, 0x50
        /*016a*/ 	.short	0x0000


	//----- nvinfo : EIATTR_MAXREG_COUNT
	.align		4
        /*016c*/ 	.byte	0x03, 0x1b
        /*016e*/ 	.short	0x00ff


	//----- nvinfo : EIATTR_NUM_BARRIERS
	.align		4
        /*0170*/ 	.byte	0x02, 0x4c
        /*0172*/ 	.byte	0x01
	.zero		1


	//----- nvinfo : EIATTR_EXTERNS
	.align		4
        /*0174*/ 	.byte	0x04, 0x0f
        /*0176*/ 	.short	(.L_19975 - .L_19974)


	//   ....[0]....
	.align		4
.L_19974:
        /*0178*/ 	.word	index@(__assertfail)


	//----- nvinfo : EIATTR_MERCURY_ISA_VERSION
	.align		4
.L_19975:
        /*017c*/ 	.byte	0x03, 0x5f
        /*017e*/ 	.short	0x0101


	//----- nvinfo : EIATTR_COOP_GROUP_MASK_REGIDS
	.align		4
        /*0180*/ 	.byte	0x04, 0x29
        /*0182*/ 	.short	(.L_19977 - .L_19976)


	//   ....[0]....
.L_19976:
        /*0184*/ 	.word	0xffffffff


	//   ....[1]....
        /*0188*/ 	.word	0xffffffff


	//   ....[2]....
        /*018c*/ 	.word	0xffffffff


	//   ....[3]....
        /*0190*/ 	.word	0xffffffff


	//   ....[4]....
        /*0194*/ 	.word	0xffffffff


	//   ....[5]....
        /*0198*/ 	.word	0xffffffff


	//   ....[6]....
        /*019c*/ 	.word	0xffffffff


	//   ....[7]....
        /*01a0*/ 	.word	0xffffffff


	//   ....[8]....
        /*01a4*/ 	.word	0xffffffff


	//   ....[9]....
        /*01a8*/ 	.word	0xffffffff


	//   ....[10]....
        /*01ac*/ 	.word	0xffffffff


	//   ....[11]....
        /*01b0*/ 	.word	0xffffffff


	//   ....[12]....
        /*01b4*/ 	.word	0xffffffff


	//   ....[13]....
        /*01b8*/ 	.word	0xffffffff


	//   ....[14]....
        /*01bc*/ 	.word	0xffffffff


	//   ....[15]....
        /*01c0*/ 	.word	0xffffffff


	//   ....[16]....
        /*01c4*/ 	.word	0x0500000f


	//   ....[17]....
        /*01c8*/ 	.word	0x0500000f


	//   ....[18]....
        /*01cc*/ 	.word	0x0500000f


	//   ....[19]....
        /*01d0*/ 	.word	0x0500000f


	//   ....[20]....
        /*01d4*/ 	.word	0x0500000f


	//----- nvinfo : EIATTR_COOP_GROUP_INSTR_OFFSETS
	.align		4
.L_19977:
        /*01d8*/ 	.byte	0x04, 0x28
        /*01da*/ 	.short	(.L_19979 - .L_19978)


	//   ....[0]....
.L_19978:
        /*01dc*/ 	.word	0x00000240


	//   ....[1]....
        /*01e0*/ 	.word	0x00000270


	//   ....[2]....
        /*01e4*/ 	.word	0x00000290


	//   ....[3]....
        /*01e8*/ 	.word	0x000002b0


	//   ....[4]....
        /*01ec*/ 	.word	0x000002d0


	//   ....[5]....
        /*01f0*/ 	.word	0x000003f0


	//   ....[6]....
        /*01f4*/ 	.word	0x00000410


	//   ....[7]....
        /*01f8*/ 	.word	0x00000440


	//   ....[8]....
        /*01fc*/ 	.word	0x000012f0


	//   ....[9]....
        /*0200*/ 	.word	0x00001370


	//   ....[10]....
        /*0204*/ 	.word	0x000013b0


	//   ....[11]....
        /*0208*/ 	.word	0x000013f0


	//   ....[12]....
        /*020c*/ 	.word	0x00001440


	//   ....[13]....
        /*0210*/ 	.word	0x00001490


	//   ....[14]....
        /*0214*/ 	.word	0x000014b0


	//   ....[15]....
        /*0218*/ 	.word	0x000014d0


	//   ....[16]....
        /*021c*/ 	.word	0x00004b80


	//   ....[17]....
        /*0220*/ 	.word	0x00004be0


	//   ....[18]....
        /*0224*/ 	.word	0x00004c40


	//   ....[19]....
        /*0228*/ 	.word	0x00004ca0


	//   ....[20]....
        /*022c*/ 	.word	0x00004d00


	//----- nvinfo : EIATTR_SYSCALL_OFFSETS
	.align		4
.L_19979:
        /*0230*/ 	.byte	0x04, 0x46
        /*0232*/ 	.short	(.L_19981 - .L_19980)


	//   ....[0]....
.L_19980:
        /*0234*/ 	.word	0x00004b10


	//----- nvinfo : EIATTR_EXIT_INSTR_OFFSETS
	.align		4
.L_19981:
        /*0238*/ 	.byte	0x04, 0x1c
        /*023a*/ 	.short	(.L_19983 - .L_19982)


	//   ....[0]....
.L_19982:
        /*023c*/ 	.word	0x00000090


	//   ....[1]....
        /*0240*/ 	.word	0x00003700


	//   ....[2]....
        /*0244*/ 	.word	0x00003770


	//   ....[3]....
        /*0248*/ 	.word	0x00004a10


	//   ....[4]....
        /*024c*/ 	.word	0x00004b20


	//----- nvinfo : EIATTR_CRS_STACK_SIZE
	.align		4
.L_19983:
        /*0250*/ 	.byte	0x04, 0x1e
        /*0252*/ 	.short	(.L_19985 - .L_19984)
.L_19984:
        /*0254*/ 	.word	0x00000000


	//----- nvinfo : EIATTR_CBANK_PARAM_SIZE
	.align		4
.L_19985:
        /*0258*/ 	.byte	0x03, 0x19
        /*025a*/ 	.short	0x008c


	//----- nvinfo : EIATTR_PARAM_CBANK
	.align		4
        /*025c*/ 	.byte	0x04, 0x0a
        /*025e*/ 	.short	(.L_19987 - .L_19986)
	.align		4
.L_19986:
        /*0260*/ 	.word	index@(.nv.constant0._ZN4vllm25paged_attention_v2_kernelIfhLi192ELi32ELi128ELNS_18Fp8KVCacheDataTypeE1ELb0ELi512EEEvPfS2_PT_PKS3_PKT0_S9_ifPKiSB_iPKfiiiSD_SD_iiiii)
        /*0264*/ 	.short	0x0210
        /*0266*/ 	.short	0x008c


	//----- nvinfo : EIATTR_SW_WAR
	.align		4
.L_19987:
        /*0268*/ 	.byte	0x04, 0x36
        /*026a*/ 	.short	(.L_19989 - .L_19988)
.L_19988:
        /*026c*/ 	.word	0x00000008
.L_19989:


//--------------------- .nv.info._ZN4vllm25paged_attention_v2_kernelIfhLi128ELi32ELi128ELNS_18Fp8KVCacheDataTypeE1ELb0ELi512EEEvPfS2_PT_PKS3_PKT0_S9_ifPKiSB_iPKfiiiSD_SD_iiiii --------------------------
	.section	.nv.info._ZN4vllm25paged_attention_v2_kernelIfhLi128ELi32ELi128ELNS_18Fp8KVCacheDataTypeE1ELb0ELi512EEEvPfS2_PT_PKS3_PKT0_S9_ifPKiSB_iPKfiiiSD_SD_iiiii,"",@"SHT_CUDA_INFO"
	.sectionflags	@""
	.align	4


	//----- nvinfo : EIATTR_CUDA_API_VERSION
	.align		4
        /*0000*/ 	.byte	0x04, 0x37
        /*0002*/ 	.short	(.L_19991 - .L_19990)
.L_19990:
        /*0004*/ 	.word	0x00000082


	//----- nvinfo : EIATTR_KPARAM_INFO
	.align		4
.L_19991:
        /*0008*/ 	.byte	0x04, 0x17
        /*000a*/ 	.short	(.L_19993 - .L_19992)
.L_19992:
        /*000c*/ 	.word	0x00000000
        /*0010*/ 	.short	0x0015
        /*0012*/ 	.short	0x0088
        /*0014*/ 	.byte	0x00, 0xf0, 0x11, 0x00


	//----- nvinfo : EIATTR_KPARAM_INFO
	.align		4
.L_19993:
        /*0018*/ 	.byte	0x04, 0x17
        /*001a*/ 	.short	(.L_19995 - .L_19994)
.L_19994:
        /*001c*/ 	.word	0x00000000
        /*0020*/ 	.short	0x0014
        /*0022*/ 	.short	0x0084
        /*0024*/ 	.byte	0x00, 0xf0, 0x11, 0x00


	//----- nvinfo : EIATTR_KPARAM_INFO
	.align		4
.L_19995:
        /*0028*/ 	.byte	0x04, 0x17
        /*002a*/ 	.short	(.L_19997 - .L_19996)
.L_19996:
        /*002c*/ 	.word	0x00000000
        /*0030*/ 	.short	0x0013
        /*0032*/ 	.short	0x0080
        /*0034*/ 	.byte	0x00, 0xf0, 0x11, 0x00


	//----- nvinfo : EIATTR_KPARAM_INFO
	.align		4
.L_19997:
        /*0038*/ 	.byte	0x04, 0x17
        /*003a*/ 	.short	(.L_19999 - .L_19998)
.L_19998:
        /*003c*/ 	.word	0x00000000
        /*0040*/ 	.short	0x0012
        /*0042*/ 	.short	0x007c
        /*0044*/ 	.byte	0x00, 0xf0, 0x11, 0x00


	//----- nvinfo : EIATTR_KPARAM_INFO
	.align		4
.L_19999:
        /*0048*/ 	.byte	0x04, 0x17
        /*004a*/ 	.short	(.L_20001 - .L_20000)
.L_20000:
        /*004c*/ 	.word	0x00000000
        /*0050*/ 	.short	0x0011
        /*0052*/ 	.short	0x0078
        /*0054*/ 	.byte	0x00, 0xf0, 0x11, 0x00


	//----- nvinfo : EIATTR_KPARAM_INFO
	.align		4
.L_20001:
        /*0058*/ 	.byte	0x04, 0x17
        /*005a*/ 	.short	(.L_20003 - .L_20002)
.L_20002:
        /*005c*/ 	.word	0x00000000
        /*0060*/ 	.short	0x0010
        /*0062*/ 	.short	0x0070
        /*0064*/ 	.byte	0x00, 0xf0, 0x21, 0x00


	//----- nvinfo : EIATTR_KPARAM_INFO
	.align		4
.L_20003:
        /*0068*/ 	.byte	0x04, 0x17
        /*006a*/ 	.short	(.L_20005 - .L_20004)
.L_20004:
        /*006c*/ 	.word	0x00000000
        /*0070*/ 	.short	0x000f
        /*0072*/ 	.short	0x0068
        /*0074*/ 	.byte	0x00, 0xf0, 0x21, 0x00


	//----- nvinfo : EIATTR_KPARAM_INFO
	.align		4
.L_20005:
        /*0078*/ 	.byte	0x04, 0x17
        /*007a*/ 	.short	(.L_20007 - .L_20006)
.L_20006:
        /*007c*/ 	.word	0x00000000
        /*0080*/ 	.short	0x000e
        /*0082*/ 	.short	0x0060
        /*0084*/ 	.byte	0x00, 0xf0, 0x11, 0x00


	//----- nvinfo : EIATTR_KPARAM_INFO
	.align		4
.L_20007:
        /*0088*/ 	.byte	0x04, 0x17
        /*008a*/ 	.short	(.L_20009 - .L_20008)
.L_20008:
        /*008c*/ 	.word	0x00000000
        /*0090*/ 	.short	0x000d
        /*0092*/ 	.short	0x005c
        /*0094*/ 	.byte	0x00, 0xf0, 0x11, 0x00


	//----- nvinfo : EIATTR_KPARAM_INFO
	.align		4
.L_20009:
        /*0098*/ 	.byte	0x04, 0x17
        /*009a*/ 	.short	(.L_20011 - .L_20010)
.L_20010:
        /*009c*/ 	.word	0x00000000
        /*00a0*/ 	.short	0x000c
        /*00a2*/ 	.short	0x0058
        /*00a4*/ 	.byte	0x00, 0xf0, 0x11, 0x00


	//----- nvinfo : EIATTR_KPARAM_INFO
	.align		4
.L_20011:
        /*00a8*/ 	.byte	0x04, 0x17
        /*00aa*/ 	.short	(.L_20013 - .L_20012)
.L_20012:
        /*00ac*/ 	.word	0x00000000
        /*00b0*/ 	.short	0x000b
        /*00b2*/ 	.short	0x0050
        /*00b4*/ 	.byte	0x00, 0xf0, 0x21, 0x00


	//----- nvinfo : EIATTR_KPARAM_INFO
	.align		4
.L_20013:
        /*00b8*/ 	.byte	0x04, 0x17
        /*00ba*/ 	.short	(.L_20015 - .L_20014)
.L_20014:
        /*00bc*/ 	.word	0x00000000
        /*00c0*/ 	.short	0x000a
        /*00c2*/ 	.short	0x0048
        /*00c4*/ 	.byte	0x00, 0xf0, 0x11, 0x00


	//----- nvinfo : EIATTR_KPARAM_INFO
	.align		4
.L_20015:
        /*00c8*/ 	.byte	0x04, 0x17
        /*00ca*/ 	.short	(.L_20017 - .L_20016)
.L_20016:
        /*00cc*/ 	.word	0x00000000
        /*00d0*/ 	.short	0x0009
        /*00d2*/ 	.short	0x0040
        /*00d4*/ 	.byte	0x00, 0xf0, 0x21, 0x00


	//----- nvinfo : EIATTR_KPARAM_INFO
	.align		4
.L_20017:
        /*00d8*/ 	.byte	0x04, 0x17
        /*00da*/ 	.short	(.L_20019 - .L_20018)
.L_20018:
        /*00dc*/ 	.word	0x00000000
        /*00e0*/ 	.short	0x0008
        /*00e2*/ 	.short	0x0038
        /*00e4*/ 	.byte	0x00, 0xf0, 0x21, 0x00


	//----- nvinfo : EIATTR_KPARAM_INFO
	.align		4
.L_20019:
        /*00e8*/ 	.byte	0x04, 0x17
        /*00ea*/ 	.short	(.L_20021 - .L_20020)
.L_20020:
        /*00ec*/ 	.word	0x00000000
        /*00f0*/ 	.short	0x0007
        /*00f2*/ 	.short	0x0034
        /*00f4*/ 	.byte	0x00, 0xf0, 0x11, 0x00


	//----- nvinfo : EIATTR_KPARAM_INFO
	.align		4
.L_20021:
        /*00f8*/ 	.byte	0x04, 0x17
        /*00fa*/ 	.short	(.L_20023 - .L_20022)
.L_20022:
        /*00fc*/ 	.word	0x00000000
        /*0100*/ 	.short	0x0006
        /*0102*/ 	.short	0x0030
        /*0104*/ 	.byte	0x00, 0xf0, 0x11, 0x00


	//----- nvinfo : EIATTR_KPARAM_INFO
	.align		4
.L_20023:
        /*0108*/ 	.byte	0x04, 0x17
        /*010a*/ 	.short	(.L_20025 - .L_20024)
.L_20024:
        /*010c*/ 	.word	0x00000000
        /*0110*/ 	.short	0x0005
        /*0112*/ 	.short	0x0028
        /*0114*/ 	.byte	0x00, 0xf0, 0x21, 0x00


	//----- nvinfo : EIATTR_KPARAM_INFO
	.align		4
.L_20025:
        /*0118*/ 	.byte	0x04, 0x17
        /*011a*/ 	.short	(.L_20027 - .L_20026)
.L_20026:
        /*011c*/ 	.word	0x00000000
        /*0120*/ 	.short	0x0004
        /*0122*/ 	.short	0x0020
        /*0124*/ 	.byte	0x00, 0xf0, 0x21, 0x00


	//----- nvinfo : EIATTR_KPARAM_INFO
	.align		4
.L_20027:
        /*0128*/ 	.byte	0x04, 0x17
        /*012a*/ 	.short	(.L_20029 - .L_20028)
.L_20028:
        /*012c*/ 	.word	0x00000000
        /*0130*/ 	.short	0x0003
        /*0132*/ 	.short	0x0018
        /*0134*/ 	.byte	0x00, 0xf0, 0x21, 0x00


	//----- nvinfo : EIATTR_KPARAM_INFO
	.align		4
.L_20029:
        /*0138*/ 	.byte	0x04, 0x17
        /*013a*/ 	.short	(.L_20031 - .L_20030)
.L_20030:
        /*013c*/ 	.word	0x00000000
        /*0140*/ 	.short	0x0002
        /*0142*/ 	.short	0x0010
        /*0144*/ 	.byte	0x00, 0xf0, 0x21, 0x00


	//----- nvinfo : EIATTR_KPARAM_INFO
	.align		4
.L_20031:
        /*0148*/ 	.byte	0x04, 0x17
        /*014a*/ 	.short	(.L_20033 - .L_20032)
.L_20032:
        /*014c*/ 	.word	0x00000000
        /*0150*/ 	.short	0x0001
        /*0152*/ 	.short	0x0008
        /*0154*/ 	.byte	0x00, 0xf0, 0x21, 0x00


	//----- nvinfo : EIATTR_KPARAM_INFO
	.align		4
.L_20033:
        /*0158*/ 	.byte	0x04, 0x17
        /*015a*/ 	.short	(.L_20035 - .L_20034)
.L_20034:
        /*015c*/ 	.word	0x00000000
        /*0160*/ 	.short	0x0000
        /*0162*/ 	.short	0x0000
        /*0164*/ 	.byte	0x00, 0xf0, 0x21, 0x00


	//----- nvinfo : EIATTR_SPARSE_MMA_MASK
	.align		4
.L_20035:
        /*0168*/ 	.byte	0x03, 0x50
        /*016a*/ 	.short	0x0000


	//----- nvinfo : EIATTR_MAXREG_COUNT
	.align		4
        /*016c*/ 	.byte	0x03, 0x1b
        /*016e*/ 	.short	0x00ff


	//----- nvinfo : EIATTR_NUM_BARRIERS
	.align		4
        /*0170*/ 	.byte	0x02, 0x4c
        /*0172*/ 	.byte	0x01
	.zero		1


	//----- nvinfo : EIATTR_EXTERNS
	.align		4
        /*0174*/ 	.byte	0x04, 0x0f
        /*0176*/ 	.short	(.L_20037 - .L_20036)


	//   ....[0]....
	.align		4
.L_20036:
        /*0178*/ 	.word	index@(__assertfail)


	//----- nvinfo : EIATTR_MERCURY_ISA_VERSION
	.align		4
.L_20037:
        /*017c*/ 	.byte	0x03, 0x5f
        /*017e*/ 	.short	0x0101


	//----- nvinfo : EIATTR_COOP_GROUP_MASK_REGIDS
	.align		4
        /*0180*/ 	.byte	0x04, 0x29
        /*0182*/ 	.short	(.L_20039 - .L_20038)


	//   ....[0]....
.L_20038:
        /*0184*/ 	.word	0xffffffff


	//   ....[1]....
        /*0188*/ 	.word	0xffffffff


	//   ....[2]....
        /*018c*/ 	.word	0xffffffff


	//   ....[3]....
        /*0190*/ 	.word	0xffffffff


	//   ....[4]....
        /*0194*/ 	.word	0xffffffff


	//   ....[5]....
        /*0198*/ 	.word	0xffffffff


	//   ....[6]....
        /*019c*/ 	.word	0xffffffff


	//   ....[7]....
        /*01a0*/ 	.word	0xffffffff


	//   ....[8]....
        /*01a4*/ 	.word	0xffffffff


	//   ....[9]....
        /*01a8*/ 	.word	0xffffffff


	//   ....[10]....
        /*01ac*/ 	.word	0xffffffff


	//   ....[11]....
        /*01b0*/ 	.word	0xffffffff


	//   ....[12]....
        /*01b4*/ 	.word	0xffffffff


	//   ....[13]....
        /*01b8*/ 	.word	0xffffffff


	//   ....[14]....
        /*01bc*/ 	.word	0xffffffff


	//   ....[15]....
        /*01c0*/ 	.word	0xffffffff


	//   ....[16]....
        /*01c4*/ 	.word	0x0500000f


	//   ....[17]....
        /*01c8*/ 	.word	0x0500000f


	//   ....[18]....
        /*01cc*/ 	.word	0x0500000f


	//   ....[19]....
        /*01d0*/ 	.word	0x0500000f


	//   ....[20]....
        /*01d4*/ 	.word	0x0500000f


	//----- nvinfo : EIATTR_COOP_GROUP_INSTR_OFFSETS
	.align		4
.L_20039:
        /*01d8*/ 	.byte	0x04, 0x28
        /*01da*/ 	.short	(.L_20041 - .L_20040)


	//   ....[0]....
.L_20040:
        /*01dc*/ 	.word	0x00000240


	//   ....[1]....
        /*01e0*/ 	.word	0x00000270


	//   ....[2]....
        /*01e4*/ 	.word	0x00000290


	//   ....[3]....
        /*01e8*/ 	.word	0x000002b0


	//   ....[4]....
        /*01ec*/ 	.word	0x000002d0


	//   ....[5]....
        /*01f0*/ 	.word	0x000003f0


	//   ....[6]....
        /*01f4*/ 	.word	0x00000410


	//   ....[7]....
        /*01f8*/ 	.word	0x00000440


	//   ....[8]....
        /*01fc*/ 	.word	0x000012f0


	//   ....[9]....
        /*0200*/ 	.word	0x00001370


	//   ....[10]....
        /*0204*/ 	.word	0x000013b0


	//   ....[11]....
        /*0208*/ 	.word	0x00001400


	//   ....[12]....
        /*020c*/ 	.word	0x00001440


	//   ....[13]....
        /*0210*/ 	.word	0x00001490


	//   ....[14]....
        /*0214*/ 	.word	0x000014b0


	//   ....[15]....
        /*0218*/ 	.word	0x000014d0


	//   ....[16]....
        /*021c*/ 	.word	0x00003f00


	//   ....[17]....
        /*0220*/ 	.word	0x00003f60


	//   ....[18]....
        /*0224*/ 	.word	0x00003fc0


	//   ....[19]....
        /*0228*/ 	.word	0x00004020


	//   ....[20]....
        /*022c*/ 	.word	0x00004080


	//----- nvinfo : EIATTR_SYSCALL_OFFSETS
	.align		4
.L_20041:
        /*0230*/ 	.byte	0x04, 0x46
        /*0232*/ 	.short	(.L_20043 - .L_20042)


	//   ....[0]....
.L_20042:
        /*0234*/ 	.word	0x00003e90


	//----- nvinfo : EIATTR_EXIT_INSTR_OFFSETS
	.align		4
.L_20043:
        /*0238*/ 	.byte	0x04, 0x1c
        /*023a*/ 	.short	(.L_20045 - .L_20044)


	//   ....[0]....
.L_20044:
        /*023c*/ 	.word	0x00000090


	//   ....[1]....
        /*0240*/ 	.word	0x00003090


	//   ....[2]....
        /*0244*/ 	.word	0x000030d0


	//   ....[3]....
        /*0248*/ 	.word	0x00003d90


	//   ....[4]....
        /*024c*/ 	.word	0x00003ea0


	//----- nvinfo : EIATTR_CRS_STACK_SIZE
	.align		4
.L_20045:
        /*0250*/ 	.byte	0x04, 0x1e
        /*0252*/ 	.short	(.L_20047 - .L_20046)
.L_20046:
        /*0254*/ 	.word	0x00000000


	//----- nvinfo : EIATTR_CBANK_PARAM_SIZE
	.align		4
.L_20047:
        /*0258*/ 	.byte	0x03, 0x19
        /*025a*/ 	.short	0x008c


	//----- nvinfo : EIATTR_PARAM_CBANK
	.align		4
        /*025c*/ 	.byte	0x04, 0x0a
        /*025e*/ 	.short	(.L_20049 - .L_20048)
	.align		4
.L_20048:
        /*0260*/ 	.word	index@(.nv.constant0._ZN4vllm25paged_attention_v2_kernelIfhLi128ELi32ELi128ELNS_18Fp8KVCacheDataTypeE1ELb0ELi512EEEvPfS2_PT_PKS3_PKT0_S9_ifPKiSB_iPKfiiiSD_SD_iiiii)
        /*0264*/ 	.short	0x0210
        /*0266*/ 	.short	0x008c


	//----- nvinfo : EIATTR_SW_WAR
	.align		4
.L_20049:
        /*0268*/ 	.byte	0x04, 0x36
        /*026a*/ 	.short	(.L_20051 - .L_20050)
.L_20050:
        /*026c*/ 	.word	0x00000008
.L_20051:


//--------------------- .nv.info._ZN4vllm25paged_attention_v2_kernelIfhLi120ELi32ELi128ELNS_18Fp8KVCacheDataTypeE1ELb0ELi512EEEvPfS2_PT_PKS3_PKT0_S9_ifPKiSB_iPKfiiiSD_SD_iiiii --------------------------
	.section	.nv.info._ZN4vllm25paged_attention_v2_kernelIfhLi120ELi32ELi128ELNS_18Fp8KVCacheDataTypeE1ELb0ELi512EEEvPfS2_PT_PKS3_PKT0_S9_ifPKiSB_iPKfiiiSD_SD_iiiii,"",@"SHT_CUDA_INFO"
	.sectionflags	@""
	.align	4


	//----- nvinfo : EIATTR_CUDA_API_VERSION
	.align		4
        /*0000*/ 	.byte	0x04, 0x37
        /*0002*/ 	.short	(.L_20053 - .L_20052)
.L_20052:
        /*0004*/ 	.word	0x00000082


	//----- nvinfo : EIATTR_KPARAM_INFO
	.align		4
.L_20053:
        /*0008*/ 	.byte	0x04, 0x17
        /*000a*/ 	.short	(.L_20055 - .L_20054)
.L_20054:
        /*000c*/ 	.word	0x00000000
        /*0010*/ 	.short	0x0015
        /*0012*/ 	.short	0x0088
        /*0014*/ 	.byte	0x00, 0xf0, 0x11, 0x00


	//----- nvinfo : EIATTR_KPARAM_INFO
	.align		4
.L_20055:
        /*0018*/ 	.byte	0x04, 0x17
        /*001a*/ 	.short	(.L_20057 - .L_20056)
.L_20056:
        /*001c*/ 	.word	0x00000000
        /*0020*/ 	.short	0x0014
        /*0022*/ 	.short	0x0084
        /*0024*/ 	.byte	0x00, 0xf0, 0x11, 0x00


	//----- nvinfo : EIATTR_KPARAM_INFO
	.align		4
.L_20057:
        /*0028*/ 	.byte	0x04, 0x17
        /*002a*/ 	.short	(.L_20059 - .L_20058)
.L_20058:
        /*002c*/ 	.word	0x00000000
        /*0030*/ 	.short	0x0013
        /*0032*/ 	.short	0x0080
        /*0034*/ 	.byte	0x00, 0xf0, 0x11, 0x00


	//----- nvinfo : EIATTR_KPARAM_INFO
	.align		4
.L_20059:
        /*0038*/ 	.byte	0x04, 0x17
        /*003a*/ 	.short	(.L_20061 - .L_20060)
.L_20060:
        /*003c*/ 	.word	0x00000000
        /*0040*/ 	.short	0x0012
        /*0042*/ 	.short	0x007c
        /*0044*/ 	.byte	0x00, 0xf0, 0x11, 0x00


	//----- nvinfo : EIATTR_KPARAM_INFO
	.align		4
.L_20061:
        /*0048*/ 	.byte	0x04, 0x17
        /*004a*/ 	.short	(.L_20063 - .L_20062)
.L_20062:
        /*004c*/ 	.word	0x00000000
        /*0050*/ 	.short	0x0011
        /*0052*/ 	.short	0x0078
        /*0054*/ 	.byte	0x00, 0xf0, 0x11, 0x00


	//----- nvinfo : EIATTR_KPARAM_INFO
	.align		4
.L_20063:
        /*0058*/ 	.byte	0x04, 0x17
        /*005a*/ 	.short	(.L_20065 - .L_20064)
.L_20064:
        /*005c*/ 	.word	0x00000000
        /*0060*/ 	.short	0x0010
        /*0062*/ 	.short	0x0070
        /*0064*/ 	.byte	0x00, 0xf0, 0x21, 0x00


	//----- nvinfo : EIATTR_KPARAM_INFO
	.align		4
.L_20065:
        /*0068*/ 	.byte	0x04, 0x17
        /*006a*/ 	.short	(.L_20067 - .L_20066)
.L_20066:
        /*006c*/ 	.word	0x00000000
        /*0070*/ 	.short	0x000f
        /*0072*/ 	.short	0x0068
        /*0074*/ 	.byte	0x00, 0xf0, 0x21, 0x00


	//----- nvinfo : EIATTR_KPARAM_INFO
	.align		4
.L_20067:
        /*0078*/ 	.byte	0x04, 0x17
        /*007a*/ 	.short	(.L_20069 - .L_20068)
.L_20068:
        /*007c*/ 	.word	0x00000000
        /*0080*/ 	.short	0x000e
        /*0082*/ 	.short	0x0060
        /*0084*/ 	.byte	0x00, 0xf0, 0x11, 0x00


	//----- nvinfo : EIATTR_KPARAM_INFO
	.align		4
.L_20069:
        /*0088*/ 	.byte	0x04, 0x17
        /*008a*/ 	.short	(.L_20071 - .L_20070)
.L_20070:
        /*008c*/ 	.word	0x00000000
        /*0090*/ 	.short	0x000d
        /*0092*/ 	.short	0x005c
        /*0094*/ 	.byte	0x00, 0xf0, 0x11, 0x00


	//----- nvinfo : EIATTR_KPARAM_INFO
	.align		4
.L_20071:
        /*0098*/ 	.byte	0x04, 0x17
        /*009a*/ 	.short	(.L_20073 - .L_20072)
.L_20072:
        /*009c*/ 	.word	0x00000000
        /*00a0*/ 	.short	0x000c
        /*00a2*/ 	.short	0x0058
        /*00a4*/ 	.byte	0x00, 0xf0, 0x11, 0x00


	//----- nvinfo : EIATTR_KPARAM_INFO
	.align		4
.L_20073:
        /*00a8*/ 	.byte	0x04, 0x17
        /*00aa*/ 	.short	(.L_20075 - .L_20074)
.L_20074:
        /*00ac*/ 	.word	0x00000000
        /*00b0*/ 	.short	0x000b
        /*00b2*/ 	.short	0x0050
        /*00b4*/ 	.byte	0x00, 0xf0, 0x21, 0x00


	//----- nvinfo : EIATTR_KPARAM_INFO
	.align		4
.L_20075:
        /*00b8*/ 	.byte	0x04, 0x17
        /*00ba*/ 	.short	(.L_20077 - .L_20076)
.L_20076:
        /*00bc*/ 	.word	0x00000000
        /*00c0*/ 	.short	0x000a
        /*00c2*/ 	.short	0x0048
        /*00c4*/ 	.byte	0x00, 0xf0, 0x11, 0x00


	//----- nvinfo : EIATTR_KPARAM_INFO
	.align		4
.L_20077:
        /*00c8*/ 	.byte	0x04, 0x17
        /*00ca*/ 	.short	(.L_20079 - .L_20078)
.L_20078:
        /*00cc*/ 	.word	0x00000000
        /*00d0*/ 	.short	0x0009
        /*00d2*/ 	.short	0x0040
        /*00d4*/ 	.byte	0x00, 0xf0, 0x21, 0x00


	//----- nvinfo : EIATTR_KPARAM_INFO
	.align		4
.L_20079:
        /*00d8*/ 	.byte	0x04, 0x17
        /*00da*/ 	.short	(.L_20081 - .L_20080)
.L_20080:
        /*00dc*/ 	.word	0x00000000
        /*00e0*/ 	.short	0x0008
        /*00e2*/ 	.short	0x0038
        /*00e4*/ 	.byte	0x00, 0xf0, 0x21, 0x00


	//----- nvinfo : EIATTR_KPARAM_INFO
	.align		4
.L_20081:
        /*00e8*/ 	.byte	0x04, 0x17
        /*00ea*/ 	.short	(.L_20083 - .L_20082)
.L_20082:
        /*00ec*/ 	.word	0x00000000
        /*00f0*/ 	.short	0x0007
        /*00f2*/ 	.short	0x0034
        /*00f4*/ 	.byte	0x00, 0xf0, 0x11, 0x00


	//----- nvinfo : EIATTR_KPARAM_INFO
	.align		4
.L_20083:
        /*00f8*/ 	.byte	0x04, 0x17
        /*00fa*/ 	.short	(.L_20085 - .L_20084)
.L_20084:
        /*00fc*/ 	.word	0x00000000
        /*0100*/ 	.short	0x0006
        /*0102*/ 	.short	0x0030
        /*0104*/ 	.byte	0x00, 0xf0, 0x11, 0x00


	//----- nvinfo : EIATTR_KPARAM_INFO
	.align		4
.L_20085:
        /*0108*/ 	.byte	0x04, 0x17
        /*010a*/ 	.short	(.L_20087 - .L_20086)
.L_20086:
        /*010c*/ 	.word	0x00000000
        /*0110*/ 	.short	0x0005
        /*0112*/ 	.short	0x0028
        /*0114*/ 	.byte	0x00, 0xf0, 0x21, 0x00


	//----- nvinfo : EIATTR_KPARAM_INFO
	.align		4
.L_20087:
        /*0118*/ 	.byte	0x04, 0x17
        /*011a*/ 	.short	(.L_20089 - .L_20088)
.L_20088:
        /*011c*/ 	.word	0x00000000
        /*0120*/ 	.short	0x0004
        /*0122*/ 	.short	0x0020
        /*0124*/ 	.byte	0x00, 0xf0, 0x21, 0x00


	//----- nvinfo : EIATTR_KPARAM_INFO
	.align		4
.L_20089:
        /*0128*/ 	.byte	0x04, 0x17
        /*012a*/ 	.short	(.L_20091 - .L_20090)
.L_20090:
        /*012c*/ 	.word	0x00000000
        /*0130*/ 	.short	0x0003
        /*0132*/ 	.short	0x0018
        /*0134*/ 	.byte	0x00, 0xf0, 0x21, 0x00


	//----- nvinfo : EIATTR_KPARAM_INFO
	.align		4
.L_20091:
        /*0138*/ 	.byte	0x04, 0x17
        /*013a*/ 	.short	(.L_20093 - .L_20092)
.L_20092:
        /*013c*/ 	.word	0x00000000
        /*0140*/ 	.short	0x0002
        /*0142*/ 	.short	0x0010
        /*0144*/ 	.byte	0x00, 0xf0, 0x21, 0x00


	//----- nvinfo : EIATTR_KPARAM_INFO
	.align		4
.L_20093:
        /*0148*/ 	.byte	0x04, 0x17
        /*014a*/ 	.short	(.L_20095 - .L_20094)
.L_20094:
        /*014c*/ 	.word	0x00000000
        /*0150*/ 	.short	0x0001
        /*0152*/ 	.short	0x0008
        /*0154*/ 	.byte	0x00, 0xf0, 0x21, 0x00


	//----- nvinfo : EIATTR_KPARAM_INFO
	.align		4
.L_20095:
        /*0158*/ 	.byte	0x04, 0x17
        /*015a*/ 	.short	(.L_20097 - .L_20096)
.L_20096:
        /*015c*/ 	.word	0x00000000
        /*0160*/ 	.short	0x0000
        /*0162*/ 	.short	0x0000
        /*0164*/ 	.byte	0x00, 0xf0, 0x21, 0x00


	//----- nvinfo : EIATTR_SPARSE_MMA_MASK
	.align		4
.L_20097:
        /*0168*/ 	.byte	0x03, 0x50
        /*016a*/ 	.short	0x0000


	//----- nvinfo : EIATTR_MAXREG_COUNT
	.align		4
        /*016c*/ 	.byte	0x03, 0x1b
        /*016e*/ 	.short	0x00ff


	//----- nvinfo : EIATTR_NUM_BARRIERS
	.align		4
        /*0170*/ 	.byte	0x02, 0x4c
        /*0172*/ 	.byte	0x01
	.zero		1


	//----- nvinfo : EIATTR_EXTERNS
	.align		4
        /*0174*/ 	.byte	0x04, 0x0f
        /*0176*/ 	.short	(.L_20099 - .L_20098)


	//   ....[0]....
	.align		4
.L_20098:
        /*0178*/ 	.word	index@(__assertfail)


	//----- nvinfo : EIATTR_MERCURY_ISA_VERSION
	.align		4
.L_20099:
        /*017c*/ 	.byte	0x03, 0x5f
        /*017e*/ 	.short	0x0101


	//----- nvinfo : EIATTR_COOP_GROUP_MASK_REGIDS
	.align		4
        /*0180*/ 	.byte	0x04, 0x29
        /*0182*/ 	.short	(.L_20101 - .L_20100)


	//   ....[0]....
.L_20100:
        /*0184*/ 	.word	0xffffffff


	//   ....[1]....
        /*0188*/ 	.word	0xffffffff


	//   ....[2]....
        /*018c*/ 	.word	0xffffffff


	//   ....[3]....
        /*0190*/ 	.word	0xffffffff


	//   ....[4]....
        /*0194*/ 	.word	0xffffffff


	//   ....[5]....
        /*0198*/ 	.word	0xffffffff


	//   ....[6]....
        /*019c*/ 	.word	0xffffffff


	//   ....[7]....
        /*01a0*/ 	.word	0xffffffff


	//   ....[8]....
        /*01a4*/ 	.word	0xffffffff


	//   ....[9]....
        /*01a8*/ 	.word	0xffffffff


	//   ....[10]....
        /*01ac*/ 	.word	0xffffffff


	//   ....[11]....
        /*01b0*/ 	.word	0xffffffff


	//   ....[12]....
        /*01b4*/ 	.word	0xffffffff


	//   ....[13]....
        /*01b8*/ 	.word	0xffffffff


	//   ....[14]....
        /*01bc*/ 	.word	0xffffffff


	//   ....[15]....
        /*01c0*/ 	.word	0xffffffff


	//   ....[16]....
        /*01c4*/ 	.word	0x0500000f


	//   ....[17]....
        /*01c8*/ 	.word	0x0500000f


	//   ....[18]....
        /*01cc*/ 	.word	0x0500000f


	//   ....[19]....
        /*01d0*/ 	.word	0x0500000f


	//   ....[20]....
        /*01d4*/ 	.word	0x0500000f


	//----- nvinfo : EIATTR_COOP_GROUP_INSTR_OFFSETS
	.align		4
.L_20101:
        /*01d8*/ 	.byte	0x04, 0x28
        /*01da*/ 	.short	(.L_20103 - .L_20102)


	//   ....[0]....
.L_20102:
        /*01dc*/ 	.word	0x00000240


	//   ....[1]....
        /*01e0*/ 	.word	0x00000270


	//   ....[2]....
        /*01e4*/ 	.word	0x00000290


	//   ....[3]....
        /*01e8*/ 	.word	0x000002b0


	//   ....[4]....
        /*01ec*/ 	.word	0x000002d0


	//   ....[5]....
        /*01f0*/ 	.word	0x000003f0


	//   ....[6]....
        /*01f4*/ 	.word	0x00000420


	//   ....[7]....
        /*01f8*/ 	.word	0x00000440


	//   ....[8]....
        /*01fc*/ 	.word	0x000012f0


	//   ....[9]....
        /*0200*/ 	.word	0x00001370


	//   ....[10]....
        /*0204*/ 	.word	0x000013b0


	//   ....[11]....
        /*0208*/ 	.word	0x000013f0


	//   ....[12]....
        /*020c*/ 	.word	0x00001440


	//   ....[13]....
        /*0210*/ 	.word	0x00001490


	//   ....[14]....
        /*0214*/ 	.word	0x000014b0


	//   ....[15]....
        /*0218*/ 	.word	0x000014d0


	//   ....[16]....
        /*021c*/ 	.word	0x00003d60


	//   ....[17]....
        /*0220*/ 	.word	0x00003dc0


	//   ....[18]....
        /*0224*/ 	.word	0x00003e20


	//   ....[19]....
        /*0228*/ 	.word	0x00003e80


	//   ....[20]....
        /*022c*/ 	.word	0x00003ee0


	//----- nvinfo : EIATTR_SYSCALL_OFFSETS
	.align		4
.L_20103:
        /*0230*/ 	.byte	0x04, 0x46
        /*0232*/ 	.short	(.L_20105 - .L_20104)


	//   ....[0]....
.L_20104:
        /*0234*/ 	.word	0x00003cf0


	//----- nvinfo : EIATTR_EXIT_INSTR_OFFSETS
	.align		4
.L_20105:
        /*0238*/ 	.byte	0x04, 0x1c
        /*023a*/ 	.short	(.L_20107 - .L_20106)


	//   ....[0]....
.L_20106:
        /*023c*/ 	.word	0x00000090


	//   ....[1]....
        /*0240*/ 	.word	0x00002fc0


	//   ....[2]....
        /*0244*/ 	.word	0x00003010


	//   ....[3]....
        /*0248*/ 	.word	0x00003bf0


	//   ....[4]....
        /*024c*/ 	.word	0x00003d00


	//----- nvinfo : EIATTR_CRS_STACK_SIZE
	.align		4
.L_20107:
        /*0250*/ 	.byte	0x04, 0x1e
        /*0252*/ 	.short	(.L_20109 - .L_20108)
.L_20108:
        /*0254*/ 	.word	0x00000000


	//----- nvinfo : EIATTR_CBANK_PARAM_SIZE
	.align		4
.L_20109:
        /*0258*/ 	.byte	0x03, 0x19
        /*025a*/ 	.short	0x008c


	//----- nvinfo : EIATTR_PARAM_CBANK
	.align		4
        /*025c*/ 	.byte	0x04, 0x0a
        /*025e*/ 	.short	(.L_20111 - .L_20110)
	.align		4
.L_20110:
        /*0260*/ 	.word	index@(.nv.constant0._ZN4vllm25paged_attention_v2_kernelIfhLi120ELi32ELi128ELNS_18Fp8KVCacheDataTypeE1ELb0ELi512EEEvPfS2_PT_PKS3_PKT0_S9_ifPKiSB_iPKfiiiSD_SD_iiiii)
        /*0264*/ 	.short	0x0210
        /*0266*/ 	.short	0x008c


	//----- nvinfo : EIATTR_SW_WAR
	.align		4
.L_20111:
        /*0268*/ 	.byte	0x04, 0x36
        /*026a*/ 	.short	(.L_20113 - .L_20112)
.L_20112:
        /*026c*/ 	.word	0x00000008
.L_20113:


//--------------------- .nv.info._ZN4vllm25paged_attention_v2_kernelIfhLi112ELi32ELi128ELNS_18Fp8KVCacheDataTypeE1ELb0ELi512EEEvPfS2_PT_PKS3_PKT0_S9_ifPKiSB_iPKfiiiSD_SD_iiiii --------------------------
	.section	.nv.info._ZN4vllm25paged_attention_v2_kernelIfhLi112ELi32ELi128ELNS_18Fp8KVCacheDataTypeE1ELb0ELi512EEEvPfS2_PT_PKS3_PKT0_S9_ifPKiSB_iPKfiiiSD_SD_iiiii,"",@"SHT_CUDA_INFO"
	.sectionflags	@""
	.align	4


	//----- nvinfo : EIATTR_CUDA_API_VERSION
	.align		4
        /*0000*/ 	.byte	0x04, 0x37
        /*0002*/ 	.short	(.L_20115 - .L_20114)
.L_20114:
        /*0004*/ 	.word	0x00000082


	//----- nvinfo : EIATTR_KPARAM_INFO
	.align		4
.L_20115:
        /*0008*/ 	.byte	0x04, 0x17
        /*000a*/ 	.short	(.L_20117 - .L_20116)
.L_20116:
        /*000c*/ 	.word	0x00000000
        /*0010*/ 	.short	0x0015
        /*0012*/ 	.short	0x0088
        /*0014*/ 	.byte	0x00, 0xf0, 0x11, 0x00


	//----- nvinfo : EIATTR_KPARAM_INFO
	.align		4
.L_20117:
        /*0018*/ 	.byte	0x04, 0x17
        /*001a*/ 	.short	(.L_20119 - .L_20118)
.L_20118:
        /*001c*/ 	.word	0x00000000
        /*0020*/ 	.short	0x0014
        /*0022*/ 	.short	0x0084
        /*0024*/ 	.byte	0x00, 0xf0, 0x11, 0x00


	//----- nvinfo : EIATTR_KPARAM_INFO
	.align		4
.L_20119:
        /*0028*/ 	.byte	0x04, 0x17
        /*002a*/ 	.short	(.L_20121 - .L_20120)
.L_20120:
        /*002c*/ 	.word	0x00000000
        /*0030*/ 	.short	0x0013
        /*0032*/ 	.short	0x0080
        /*0034*/ 	.byte	0x00, 0xf0, 0x11, 0x00


	//----- nvinfo : EIATTR_KPARAM_INFO
	.align		4
.L_20121:
        /*0038*/ 	.byte	0x04, 0x17
        /*003a*/ 	.short	(.L_20123 - .L_20122)
.L_20122:
        /*003c*/ 	.word	0x00000000
        /*0040*/ 	.short	0x0012
        /*0042*/ 	.short	0x007c
        /*0044*/ 	.byte	0x00, 0xf0, 0x11, 0x00


	//----- nvinfo : EIATTR_KPARAM_INFO
	.align		4
.L_20123:
        /*0048*/ 	.byte	0x04, 0x17
        /*004a*/ 	.short	(.L_20125 - .L_20124)
.L_20124:
        /*004c*/ 	.word	0x00000000
        /*0050*/ 	.short	0x0011
        /*0052*/ 	.short	0x0078
        /*0054*/ 	.byte	0x00, 0xf0, 0x11, 0x00


	//----- nvinfo : EIATTR_KPARAM_INFO
	.align		4
.L_20125:
        /*0058*/ 	.byte	0x04, 0x17
        /*005a*/ 	.short	(.L_20127 - .L_20126)
.L_20126:
        /*005c*/ 	.word	0x00000000
        /*0060*/ 	.short	0x0010
        /*0062*/ 	.short	0x0070
        /*0064*/ 	.byte	0x00, 0xf0, 0x21, 0x00


	//----- nvinfo : EIATTR_KPARAM_INFO
	.align		4
.L_20127:
        /*0068*/ 	.byte	0x04, 0x17
        /*006a*/ 	.short	(.L_20129 - .L_20128)
.L_20128:
        /*006c*/ 	.word	0x00000000
        /*0070*/ 	.short	0x000f
        /*0072*/ 	.short	0x0068
        /*0074*/ 	.byte	0x00, 0xf0, 0x21, 0x00


	//----- nvinfo : EIATTR_KPARAM_INFO
	.align		4
.L_20129:
        /*0078*/ 	.byte	0x04, 0x17
        /*007a*/ 	.short	(.L_20131 - .L_20130)
.L_20130:
        /*007c*/ 	.word	0x00000000
        /*0080*/ 	.short	0x000e
        /*0082*/ 	.short	0x0060
        /*0084*/ 	.byte	0x00, 0xf0, 0x11, 0x00


	//----- nvinfo : EIATTR_KPARAM_INFO
	.align		4
.L_20131:
        /*0088*/ 	.byte	0x04, 0x17
        /*008a*/ 	.short	(.L_20133 - .L_20132)
.L_20132:
        /*008c*/ 	.word	0x00000000
        /*0090*/ 	.short	0x000d
        /*0092*/ 	.short	0x005c
        /*0094*/ 	.byte	0x00, 0xf0, 0x11, 0x00


	//----- nvinfo : EIATTR_KPARAM_INFO
	.align		4
.L_20133:
        /*0098*/ 	.byte	0x04, 0x17
        /*009a*/ 	.short	(.L_20135 - .L_20134)
.L_20134:
        /*009c*/ 	.word	0x00000000
        /*00a0*/ 	.short	0x000c
        /*00a2*/ 	.short	0x0058
        /*00a4*/ 	.byte	0x00, 0xf0, 0x11, 0x00


	//----- nvinfo : EIATTR_KPARAM_INFO
	.align		4
.L_20135:
        /*00a8*/ 	.byte	0x04, 0x17
        /*00aa*/ 	.short	(.L_20137 - .L_20136)
.L_20136:
        /*00ac*/ 	.word	0x00000000
        /*00b0*/ 	.short	0x000b
        /*00b2*/ 	.short	0x0050
        /*00b4*/ 	.byte	0x00, 0xf0, 0x21, 0x00


	//----- nvinfo : EIATTR_KPARAM_INFO
	.align		4
.L_20137:
        /*00b8*/ 	.byte	0x04, 0x17
        /*00ba*/ 	.short	(.L_20139 - .L_20138)
.L_20138:
        /*00bc*/ 	.word	0x00000000
        /*00c0*/ 	.short	0x000a
        /*00c2*/ 	.short	0x0048
        /*00c4*/ 	.byte	0x00, 0xf0, 0x11, 0x00


	//----- nvinfo : EIATTR_KPARAM_INFO
	.align		4
.L_20139:
        /*00c8*/ 	.byte	0x04, 0x17
        /*00ca*/ 	.short	(.L_20141 - .L_20140)
.L_20140:
        /*00cc*/ 	.word	0x00000000
        /*00d0*/ 	.short	0x0009
        /*00d2*/ 	.short	0x0040
        /*00d4*/ 	.byte	0x00, 0xf0, 0x21, 0x00


	//----- nvinfo : EIATTR_KPARAM_INFO
	.align		4
.L_20141:
        /*00d8*/ 	.byte	0x04, 0x17
        /*00da*/ 	.short	(.L_20143 - .L_20142)
.L_20142:
        /*00dc*/ 	.word	0x00000000
        /*00e0*/ 	.short	0x0008
        /*00e2*/ 	.short	0x0038
        /*00e4*/ 	.byte	0x00, 0xf0, 0x21, 0x00


	//----- nvinfo : EIATTR_KPARAM_INFO
	.align		4
.L_20143:
        /*00e8*/ 	.byte	0x04, 0x17
        /*00ea*/ 	.short	(.L_20145 - .L_20144)
.L_20144:
        /*00ec*/ 	.word	0x00000000
        /*00f0*/ 	.short	0x0007
        /*00f2*/ 	.short	0x0034
        /*00f4*/ 	.byte	0x00, 0xf0, 0x11, 0x00


	//----- nvinfo : EIATTR_KPARAM_INFO
	.align		4
.L_20145:
        /*00f8*/ 	.byte	0x04, 0x17
        /*00fa*/ 	.short	(.L_20147 - .L_20146)
.L_20146:
        /*00fc*/ 	.word	0x00000000
        /*0100*/ 	.short	0x0006
        /*0102*/ 	.short	0x0030
        /*0104*/ 	.byte	0x00, 0xf0, 0x11, 0x00


	//----- nvinfo : EIATTR_KPARAM_INFO
	.align		4
.L_20147:
        /*0108*/ 	.byte	0x04, 0x17
        /*010a*/ 	.short	(.L_20149 - .L_20148)
.L_20148:
        /*010c*/ 	.word	0x00000000
        /*0110*/ 	.short	0x0005
        /*0112*/ 	.short	0x0028
        /*0114*/ 	.byte	0x00, 0xf0, 0x21, 0x00


	//----- nvinfo : EIATTR_KPARAM_INFO
	.align		4
.L_20149:
        /*0118*/ 	.byte	0x04, 0x17
        /*011a*/ 	.short	(.L_20151 - .L_20150)
.L_20150:
        /*011c*/ 	.word	0x00000000
        /*0120*/ 	.short	0x0004
        /*0122*/ 	.short	0x0020
        /*0124*/ 	.byte	0x00, 0xf0, 0x21, 0x00


	//----- nvinfo : EIATTR_KPARAM_INFO
	.align		4
.L_20151:
        /*0128*/ 	.byte	0x04, 0x17
        /*012a*/ 	.short	(.L_20153 - .L_20152)
.L_20152:
        /*012c*/ 	.word	0x00000000
        /*0130*/ 	.short	0x0003
        /*0132*/ 	.short	0x0018
        /*0134*/ 	.byte	0x00, 0xf0, 0x21, 0x00


	//----- nvinfo : EIATTR_KPARAM_INFO
	.align		4
.L_20153:
        /*0138*/ 	.byte	0x04, 0x17
        /*013a*/ 	.short	(.L_20155 - .L_20154)
.L_20154:
        /*013c*/ 	.word	0x00000000
        /*0140*/ 	.short	0x0002
        /*0142*/ 	.short	0x0010
        /*0144*/ 	.byte	0x00, 0xf0, 0x21, 0x00


	//----- nvinfo : EIATTR_KPARAM_INFO
	.align		4
.L_20155:
        /*0148*/ 	.byte	0x04, 0x17
        /*014a*/ 	.short	(.L_20157 - .L_20156)
.L_20156:
        /*014c*/ 	.word	0x00000000
        /*0150*/ 	.short	0x0001
        /*0152*/ 	.short	0x0008
        /*0154*/ 	.byte	0x00, 0xf0, 0x21, 0x00


	//----- nvinfo : EIATTR_KPARAM_INFO
	.align		4
.L_20157:
        /*0158*/ 	.byte	0x04, 0x17
        /*015a*/ 	.short	(.L_20159 - .L_20158)
.L_20158:
        /*015c*/ 	.word	0x00000000
        /*0160*/ 	.short	0x0000
        /*0162*/ 	.short	0x0000
        /*0164*/ 	.byte	0x00, 0xf0, 0x21, 0x00


	//----- nvinfo : EIATTR_SPARSE_MMA_MASK
	.align		4
.L_20159:
        /*0168*/ 	.byte	0x03, 0x50
        /*016a*/ 	.short	0x0000


	//----- nvinfo : EIATTR_MAXREG_COUNT
	.align		4
        /*016c*/ 	.byte	0x03, 0x1b
        /*016e*/ 	.short	0x00ff


	//----- nvinfo : EIATTR_NUM_BARRIERS
	.align		4
        /*0170*/ 	.byte	0x02, 0x4c
        /*0172*/ 	.byte	0x01
	.zero		1


	//----- nvinfo : EIATTR_EXTERNS
	.align		4
        /*0174*/ 	.byte	0x04, 0x0f
        /*0176*/ 	.short	(.L_20161 - .L_20160)


	//   ....[0]....
	.align		4
.L_20160:
        /*0178*/ 	.word	index@(__assertfail)


	//----- nvinfo : EIATTR_MERCURY_ISA_VERSION
	.align		4
.L_20161:
        /*017c*/ 	.byte	0x03, 0x5f
        /*017e*/ 	.short	0x0101


	//----- nvinfo : EIATTR_COOP_GROUP_MASK_REGIDS
	.align		4
        /*0180*/ 	.byte	0x04, 0x29
        /*0182*/ 	.short	(.L_20163 - .L_20162)


	//   ....[0]....
.L_20162:
        /*0184*/ 	.word	0xffffffff


	//   ....[1]....
        /*0188*/ 	.word	0xffffffff


	//   ....[2]....
        /*018c*/ 	.word	0xffffffff


	//   ....[3]....
        /*0190*/ 	.word	0xffffffff


	//   ....[4]....
        /*0194*/ 	.word	0xffffffff


	//   ....[5]....
        /*0198*/ 	.word	0xffffffff


	//   ....[6]....
        /*019c*/ 	.word	0xffffffff


	//   ....[7]....
        /*01a0*/ 	.word	0xffffffff


	//   ....[8]....
        /*01a4*/ 	.word	0xffffffff


	//   ....[9]....
        /*01a8*/ 	.word	0xffffffff


	//   ....[10]....
        /*01ac*/ 	.word	0xffffffff


	//   ....[11]....
        /*01b0*/ 	.word	0xffffffff


	//   ....[12]....
        /*01b4*/ 	.word	0xffffffff


	//   ....[13]....
        /*01b8*/ 	.word	0xffffffff


	//   ....[14]....
        /*01bc*/ 	.word	0xffffffff


	//   ....[15]....
        /*01c0*/ 	.word	0xffffffff


	//   ....[16]....
        /*01c4*/ 	.word	0x0500000f


	//   ....[17]....
        /*01c8*/ 	.word	0x0500000f


	//   ....[18]....
        /*01cc*/ 	.word	0x0500000f


	//   ....[19]....
        /*01d0*/ 	.word	0x0500000f


	//   ....[20]....
        /*01d4*/ 	.word	0x0500000f


	//----- nvinfo : EIATTR_COOP_GROUP_INSTR_OFFSETS
	.align		4
.L_20163:
        /*01d8*/ 	.byte	0x04, 0x28
        /*01da*/ 	.short	(.L_20165 - .L_20164)


	//   ....[0]....
.L_20164:
        /*01dc*/ 	.word	0x00000240


	//   ....[1]....
        /*01e0*/ 	.word	0x00000270


	//   ....[2]....
        /*01e4*/ 	.word	0x00000290


	//   ....[3]....
        /*01e8*/ 	.word	0x000002b0


	//   ....[4]....
        /*01ec*/ 	.word	0x000002d0


	//   ....[5]....
        /*01f0*/ 	.word	0x000003f0


	//   ....[6]....
        /*01f4*/ 	.word	0x00000420


	//   ....[7]....
        /*01f8*/ 	.word	0x00000440


	//   ....[8]....
        /*01fc*/ 	.word	0x000012f0


	//   ....[9]....
        /*0200*/ 	.word	0x00001370


	//   ....[10]....
        /*0204*/ 	.word	0x000013b0


	//   ....[11]....
        /*0208*/ 	.word	0x000013f0


	//   ....[12]....
        /*020c*/ 	.word	0x00001440


	//   ....[13]....
        /*0210*/ 	.word	0x00001490


	//   ....[14]....
        /*0214*/ 	.word	0x000014b0


	//   ....[15]....
        /*0218*/ 	.word	0x000014d0


	//   ....[16]....
        /*021c*/ 	.word	0x00003bd0


	//   ....[17]....
        /*0220*/ 	.word	0x00003c30


	//   ....[18]....
        /*0224*/ 	.word	0x00003c90


	//   ....[19]....
        /*0228*/ 	.word	0x00003cf0


	//   ....[20]....
        /*022c*/ 	.word	0x00003d50


	//----- nvinfo : EIATTR_SYSCALL_OFFSETS
	.align		4
.L_20165:
        /*0230*/ 	.byte	0x04, 0x46
        /*0232*/ 	.short	(.L_20167 - .L_20166)


	//   ....[0]....
.L_20166:
        /*0234*/ 	.word	0x00003b60


	//----- nvinfo : EIATTR_EXIT_INSTR_OFFSETS
	.align		4
.L_20167:
        /*0238*/ 	.byte	0x04, 0x1c
        /*023a*/ 	.short	(.L_20169 - .L_20168)


	//   ....[0]....
.L_20168:
        /*023c*/ 	.word	0x00000090


	//   ....[1]....
        /*0240*/ 	.word	0x00002ef0


	//   ....[2]....
        /*0244*/ 	.word	0x00002f40


	//   ....[3]....
        /*0248*/ 	.word	0x00003a60


	//   ....[4]....
        /*024c*/ 	.word	0x00003b70


	//----- nvinfo : EIATTR_CRS_STACK_SIZE
	.align		4
.L_20169:
        /*0250*/ 	.byte	0x04, 0x1e
        /*0252*/ 	.short	(.L_20171 - .L_20170)
.L_20170:
        /*0254*/ 	.word	0x00000000


	//----- nvinfo : EIATTR_CBANK_PARAM_SIZE
	.align		4
.L_20171:
        /*0258*/ 	.byte	0x03, 0x19
        /*025a*/ 	.short	0x008c


	//----- nvinfo : EIATTR_PARAM_CBANK
	.align		4
        /*025c*/ 	.byte	0x04, 0x0a
        /*025e*/ 	.short	(.L_20173 - .L_20172)
	.align		4
.L_20172:
        /*0260*/ 	.word	index@(.nv.constant0._ZN4vllm25paged_attention_v2_kernelIfhLi112ELi32ELi128ELNS_18Fp8KVCacheDataTypeE1ELb0ELi512EEEvPfS2_PT_PKS3_PKT0_S9_ifPKiSB_iPKfiiiSD_SD_iiiii)
        /*0264*/ 	.short	0x0210
        /*0266*/ 	.short	0x008c


	//----- nvinfo : EIATTR_SW_WAR
	.align		4
.L_20173:
        /*0268*/ 	.byte	0x04, 0x36
        /*026a*/ 	.short	(.L_20175 - .L_20174)
.L_20174:
        /*026c*/ 	.word	0x00000008
.L_20175:


//--------------------- .nv.info._ZN4vllm25paged_attention_v2_kernelIfhLi96ELi32ELi128ELNS_18Fp8KVCacheDataTypeE1ELb0ELi512EEEvPfS2_PT_PKS3_PKT0_S9_ifPKiSB_iPKfiiiSD_SD_iiiii --------------------------
	.section	.nv.info._ZN4vllm25paged_attention_v2_kernelIfhLi96ELi32ELi128ELNS_18Fp8KVCacheDataTypeE1ELb0ELi512EEEvPfS2_PT_PKS3_PKT0_S9_ifPKiSB_iPKfiiiSD_SD_iiiii,"",@"SHT_CUDA_INFO"
	.sectionflags	@""
	.align	4


	//----- nvinfo : EIATTR_CUDA_API_VERSION
	.align		4
        /*0000*/ 	.byte	0x04, 0x37
        /*0002*/ 	.short	(.L_20177 - .L_20176)
.L_20176:
        /*0004*/ 	.word	0x00000082


	//----- nvinfo : EIATTR_KPARAM_INFO
	.align		4
.L_20177:
        /*0008*/ 	.byte	0x04, 0x17
        /*000a*/ 	.short	(.L_20179 - .L_20178)
.L_20178:
        /*000c*/ 	.word	0x00000000
        /*0010*/ 	.short	0x0015
        /*0012*/ 	.short	0x0088
        /*0014*/ 	.byte	0x00, 0xf0, 0x11, 0x00


	//----- nvinfo : EIATTR_KPARAM_INFO
	.align		4
.L_20179:
        /*0018*/ 	.byte	0x04, 0x17
        /*001a*/ 	.short	(.L_20181 - .L_20180)
.L_20180:
        /*001c*/ 	.word	0x00000000
        /*0020*/ 	.short	0x0014
        /*0022*/ 	.short	0x0084
        /*0024*/ 	.byte	0x00, 0xf0, 0x11, 0x00


	//----- nvinfo : EIATTR_KPARAM_INFO
	.align		4
.L_20181:
        /*0028*/ 	.byte	0x04, 0x17
        /*002a*/ 	.short	(.L_20183 - .L_20182)
.L_20182:
        /*002c*/ 	.word	0x00000000
        /*0030*/ 	.short	0x0013
        /*0032*/ 	.short	0x0080
        /*0034*/ 	.byte	0x00, 0xf0, 0x11, 0x00


	//----- nvinfo : EIATTR_KPARAM_INFO
	.align		4
.L_20183:
        /*0038*/ 	.byte	0x04, 0x17
        /*003a*/ 	.short	(.L_20185 - .L_20184)
.L_20184:
        /*003c*/ 	.word	0x00000000
        /*0040*/ 	.short	0x0012
        /*0042*/ 	.short	0x007c
        /*0044*/ 	.byte	0x00, 0xf0, 0x11, 0x00


	//----- nvinfo : EIATTR_KPARAM_INFO
	.align		4
.L_20185:
        /*0048*/ 	.byte	0x04, 0x17
        /*004a*/ 	.short	(.L_20187 - .L_20186)
.L_20186:
        /*004c*/ 	.word	0x00000000
        /*0050*/ 	.short	0x0011
        /*0052*/ 	.short	0x0078
        /*0054*/ 	.byte	0x00, 0xf0, 0x11, 0x00


	//----- nvinfo : EIATTR_KPARAM_INFO
	.align		4
.L_20187:
        /*0058*/ 	.byte	0x04, 0x17
        /*005a*/ 	.short	(.L_20189 - .L_20188)
.L_20188:
        /*005c*/ 	.word	0x00000000
        /*0060*/ 	.short	0x0010
        /*0062*/ 	.short	0x0070
        /*0064*/ 	.byte	0x00, 0xf0, 0x21, 0x00


	//----- nvinfo : EIATTR_KPARAM_INFO
	.align		4
.L_20189:
        /*0068*/ 	.byte	0x04, 0x17
        /*006a*/ 	.short	(.L_20191 - .L_20190)
.L_20190:
        /*006c*/ 	.word	0x00000000
        /*0070*/ 	.short	0x000f
        /*0072*/ 	.short	0x0068
        /*0074*/ 	.byte	0x00, 0xf0, 0x21, 0x00


	//----- nvinfo : EIATTR_KPARAM_INFO
	.align		4
.L_20191:
        /*0078*/ 	.byte	0x04, 0x17
        /*007a*/ 	.short	(.L_20193 - .L_20192)
.L_20192:
        /*007c*/ 	.word	0x00000000
        /*0080*/ 	.short	0x000e
        /*0082*/ 	.short	0x0060
        /*0084*/ 	.byte	0x00, 0xf0, 0x11, 0x00


	//----- nvinfo : EIATTR_KPARAM_INFO
	.align		4
.L_20193:
        /*0088*/ 	.byte	0x04, 0x17
        /*008a*/ 	.short	(.L_20195 - .L_20194)
.L_20194:
        /*008c*/ 	.word	0x00000000
        /*0090*/ 	.short	0x000d
        /*0092*/ 	.short	0x005c
        /*0094*/ 	.byte	0x00, 0xf0, 0x11, 0x00


	//----- nvinfo : EIATTR_KPARAM_INFO
	.align		4
.L_20195:
        /*0098*/ 	.byte	0x04, 0x17
        /*009a*/ 	.short	(.L_20197 - .L_20196)
.L_20196:
        /*009c*/ 	.word	0x00000000
        /*00a0*/ 	.short	0x000c
        /*00a2*/ 	.short	0x0058
        /*00a4*/ 	.byte	0x00, 0xf0, 0x11, 0x00


	//----- nvinfo : EIATTR_KPARAM_INFO
	.align		4
.L_20197:
        /*00a8*/ 	.byte	0x04, 0x17
        /*00aa*/ 	.short	(.L_20199 - .L_20198)
.L_20198:
        /*00ac*/ 	.word	0x00000000
        /*00b0*/ 	.short	0x000b
        /*00b2*/ 	.short	0x0050
        /*00b4*/ 	.byte	0x00, 0xf0, 0x21, 0x00


	//----- nvinfo : EIATTR_KPARAM_INFO
	.align		4
.L_20199:
        /*00b8*/ 	.byte	0x04, 0x17
        /*00ba*/ 	.short	(.L_20201 - .L_20200)
.L_20200:
        /*00bc*/ 	.word	0x00000000
        /*00c0*/ 	.short	0x000a
        /*00c2*/ 	.short	0x0048
        /*00c4*/ 	.byte	0x00, 0xf0, 0x11, 0x00


	//----- nvinfo : EIATTR_KPARAM_INFO
	.align		4
.L_20201:
        /*00c8*/ 	.byte	0x04, 0x17
        /*00ca*/ 	.short	(.L_20203 - .L_20202)
.L_20202:
        /*00cc*/ 	.word	0x00000000
        /*00d0*/ 	.short	0x0009
        /*00d2*/ 	.short	0x0040
        /*00d4*/ 	.byte	0x00, 0xf0, 0x21, 0x00


	//----- nvinfo : EIATTR_KPARAM_INFO
	.align		4
.L_20203:
        /*00d8*/ 	.byte	0x04, 0x17
        /*00da*/ 	.short	(.L_20205 - .L_20204)
.L_20204:
        /*00dc*/ 	.word	0x00000000
        /*00e0*/ 	.short	0x0008
        /*00e2*/ 	.short	0x0038
        /*00e4*/ 	.byte	0x00, 0xf0, 0x21, 0x00


	//----- nvinfo : EIATTR_KPARAM_INFO
	.align		4
.L_20205:
        /*00e8*/ 	.byte	0x04, 0x17
        /*00ea*/ 	.short	(.L_20207 - .L_20206)
.L_20206:
        /*00ec*/ 	.word	0x00000000
        /*00f0*/ 	.short	0x0007
        /*00f2*/ 	.short	0x0034
        /*00f4*/ 	.byte	0x00, 0xf0, 0x11, 0x00


	//----- nvinfo : EIATTR_KPARAM_INFO
	.align		4
.L_20207:
        /*00f8*/ 	.byte	0x04, 0x17
        /*00fa*/ 	.short	(.L_20209 - .L_20208)
.L_20208:
        /*00fc*/ 	.word	0x00000000
        /*0100*/ 	.short	0x0006
        /*0102*/ 	.short	0x0030
        /*0104*/ 	.byte	0x00, 0xf0, 0x11, 0x00


	//----- nvinfo : EIATTR_KPARAM_INFO
	.align		4
.L_20209:
        /*0108*/ 	.byte	0x04, 0x17
        /*010a*/ 	.short	(.L_20211 - .L_20210)
.L_20210:
        /*010c*/ 	.word	0x00000000
        /*0110*/ 	.short	0x0005
        /*0112*/ 	.short	0x0028
        /*0114*/ 	.byte	0x00, 0xf0, 0x21, 0x00


	//----- nvinfo : EIATTR_KPARAM_INFO
	.align		4
.L_20211:
        /*0118*/ 	.byte	0x04, 0x17
        /*011a*/ 	.short	(.L_20213 - .L_20212)
.L_20212:
        /*011c*/ 	.word	0x00000000
        /*0120*/ 	.short	0x0004
        /*0122*/ 	.short	0x0020
        /*0124*/ 	.byte	0x00, 0xf0, 0x21, 0x00


	//----- nvinfo : EIATTR_KPARAM_INFO
	.align		4
.L_20213:
        /*0128*/ 	.byte	0x04, 0x17
        /*012a*/ 	.short	(.L_20215 - .L_20214)
.L_20214:
        /*012c*/ 	.word	0x00000000
        /*0130*/ 	.short	0x0003
        /*0132*/ 	.short	0x0018
        /*0134*/ 	.byte	0x00, 0xf0, 0x21, 0x00


	//----- nvinfo : EIATTR_KPARAM_INFO
	.align		4
.L_20215:
        /*0138*/ 	.byte	0x04, 0x17
        /*013a*/ 	.short	(.L_20217 - .L_20216)
.L_20216:
        /*013c*/ 	.word	0x00000000
        /*0140*/ 	.short	0x0002
        /*0142*/ 	.short	0x0010
        /*0144*/ 	.byte	0x00, 0xf0, 0x21, 0x00


	//----- nvinfo : EIATTR_KPARAM_INFO
	.align		4
.L_20217:
        /*0148*/ 	.byte	0x04, 0x17
        /*014a*/ 	.short	(.L_20219 - .L_20218)
.L_20218:
        /*014c*/ 	.word	0x00000000
        /*0150*/ 	.short	0x0001
        /*0152*/ 	.short	0x0008
        /*0154*/ 	.byte	0x00, 0xf0, 0x21, 0x00


	//----- nvinfo : EIATTR_KPARAM_INFO
	.align		4
.L_20219:
        /*0158*/ 	.byte	0x04, 0x17
        /*015a*/ 	.short	(.L_20221 - .L_20220)
.L_20220:
        /*015c*/ 	.word	0x00000000
        /*0160*/ 	.short	0x0000
        /*0162*/ 	.short	0x0000
        /*0164*/ 	.byte	0x00, 0xf0, 0x21, 0x00


	//----- nvinfo : EIATTR_SPARSE_MMA_MASK
	.align		4
.L_20221:
        /*0168*/ 	.byte	0x03, 0x50
        /*016a*/ 	.short	0x0000


	//----- nvinfo : EIATTR_MAXREG_COUNT
	.align		4
        /*016c*/ 	.byte	0x03, 0x1b
        /*016e*/ 	.short	0x00ff


	//----- nvinfo : EIATTR_NUM_BARRIERS
	.align		4
        /*0170*/ 	.byte	0x02, 0x4c
        /*0172*/ 	.byte	0x01
	.zero		1


	//----- nvinfo : EIATTR_EXTERNS
	.align		4
        /*0174*/ 	.byte	0x04, 0x0f
        /*0176*/ 	.short	(.L_20223 - .L_20222)


	//   ....[0]....
	.align		4
.L_20222:
        /*0178*/ 	.word	index@(__assertfail)


	//----- nvinfo : EIATTR_MERCURY_ISA_VERSION
	.align		4
.L_20223:
        /*017c*/ 	.byte	0x03, 0x5f
        /*017e*/ 	.short	0x0101


	//----- nvinfo : EIATTR_COOP_GROUP_MASK_REGIDS
	.align		4
        /*0180*/ 	.byte	0x04, 0x29
        /*0182*/ 	.short	(.L_20225 - .L_20224)


	//   ....[0]....
.L_20224:
        /*0184*/ 	.word	0xffffffff


	//   ....[1]....
        /*0188*/ 	.word	0xffffffff


	//   ....[2]....
        /*018c*/ 	.word	0xffffffff


	//   ....[3]....
        /*0190*/ 	.word	0xffffffff


	//   ....[4]....
        /*0194*/ 	.word	0xffffffff


	//   ....[5]....
        /*0198*/ 	.word	0xffffffff


	//   ....[6]....
        /*019c*/ 	.word	0xffffffff


	//   ....[7]....
        /*01a0*/ 	.word	0xffffffff


	//   ....[8]....
        /*01a4*/ 	.word	0xffffffff


	//   ....[9]....
        /*01a8*/ 	.word	0xffffffff


	//   ....[10]....
        /*01ac*/ 	.word	0xffffffff


	//   ....[11]....
        /*01b0*/ 	.word	0xffffffff


	//   ....[12]....
        /*01b4*/ 	.word	0xffffffff


	//   ....[13]....
        /*01b8*/ 	.word	0xffffffff


	//   ....[14]....
        /*01bc*/ 	.word	0xffffffff


	//   ....[15]....
        /*01c0*/ 	.word	0xffffffff


	//   ....[16]....
        /*01c4*/ 	.word	0x0500000f


	//   ....[17]....
        /*01c8*/ 	.word	0x0500000f


	//   ....[18]....
        /*01cc*/ 	.word	0x0500000f


	//   ....[19]....
        /*01d0*/ 	.word	0x0500000f


	//   ....[20]....
        /*01d4*/ 	.word	0x0500000f


	//----- nvinfo : EIATTR_COOP_GROUP_INSTR_OFFSETS
	.align		4
.L_20225:
        /*01d8*/ 	.byte	0x04, 0x28
        /*01da*/ 	.short	(.L_20227 - .L_20226)


	//   ....[0]....
.L_20226:
        /*01dc*/ 	.word	0x00000240


	//   ....[1]....
        /*01e0*/ 	.word	0x00000270


	//   ....[2]....
        /*01e4*/ 	.word	0x00000290


	//   ....[3]....
        /*01e8*/ 	.word	0x000002b0


	//   ....[4]....
        /*01ec*/ 	.word	0x000002d0


	//   ....[5]....
        /*01f0*/ 	.word	0x00000400


	//   ....[6]....
        /*01f4*/ 	.word	0x00000420


	//   ....[7]....
        /*01f8*/ 	.word	0x00000440


	//   ....[8]....
        /*01fc*/ 	.word	0x000012f0


	//   ....[9]....
        /*0200*/ 	.word	0x00001370


	//   ....[10]....
        /*0204*/ 	.word	0x000013b0


	//   ....[11]....
        /*0208*/ 	.word	0x00001400


	//   ....[12]....
        /*020c*/ 	.word	0x00001440


	//   ....[13]....
        /*0210*/ 	.word	0x00001490


	//   ....[14]....
        /*0214*/ 	.word	0x000014b0


	//   ....[15]....
        /*0218*/ 	.word	0x000014d0


	//   ....[16]....
        /*021c*/ 	.word	0x00003700


	//   ....[17]....
        /*0220*/ 	.word	0x00003760


	//   ....[18]....
        /*0224*/ 	.word	0x000037c0


	//   ....[19]....
        /*0228*/ 	.word	0x00003820


	//   ....[20]....
        /*022c*/ 	.word	0x00003880


	//----- nvinfo : EIATTR_SYSCALL_OFFSETS
	.align		4
.L_20227:
        /*0230*/ 	.byte	0x04, 0x46
        /*0232*/ 	.short	(.L_20229 - .L_20228)


	//   ....[0]....
.L_20228:
        /*0234*/ 	.word	0x00003690


	//----- nvinfo : EIATTR_EXIT_INSTR_OFFSETS
	.align		4
.L_20229:
        /*0238*/ 	.byte	0x04, 0x1c
        /*023a*/ 	.short	(.L_20231 - .L_20230)


	//   ....[0]....
.L_20230:
        /*023c*/ 	.word	0x00000090


	//   ....[1]....
        /*0240*/ 	.word	0x00002bd0


	//   ....[2]....
        /*0244*/ 	.word	0x00002c20


	//   ....[3]....
        /*0248*/ 	.word	0x00003590


	//   ....[4]....
        /*024c*/ 	.word	0x000036a0


	//----- nvinfo : EIATTR_CRS_STACK_SIZE
	.align		4
.L_20231:
        /*0250*/ 	.byte	0x04, 0x1e
        /*0252*/ 	.short	(.L_20233 - .L_20232)
.L_20232:
        /*0254*/ 	.word	0x00000000


	//----- nvinfo : EIATTR_CBANK_PARAM_SIZE
	.align		4
.L_20233:
        /*0258*/ 	.byte	0x03, 0x19
        /*025a*/ 	.short	0x008c


	//----- nvinfo : EIATTR_PARAM_CBANK
	.align		4
        /*025c*/ 	.byte	0x04, 0x0a
        /*025e*/ 	.short	(.L_20235 - .L_20234)
	.align		4
.L_20234:
        /*0260*/ 	.word	index@(.nv.constant0._ZN4vllm25paged_attention_v2_kernelIfhLi96ELi32ELi128ELNS_18Fp8KVCacheDataTypeE1ELb0ELi512EEEvPfS2_PT_PKS3_PKT0_S9_ifPKiSB_iPKfiiiSD_SD_iiiii)
        /*0264*/ 	.short	0x0210
        /*0266*/ 	.short	0x008c


	//----- nvinfo : EIATTR_SW_WAR
	.align		4
.L_20235:
        /*0268*/ 	.byte	0x04, 0x36
        /*026a*/ 	.short	(.L_20237 - .L_20236)
.L_20236:
        /*026c*/ 	.word	0x00000008
.L_20237:


//--------------------- .nv.info._ZN4vllm25paged_attention_v2_kernelIfhLi80ELi32ELi128ELNS_18Fp8KVCacheDataTypeE1ELb0ELi512EEEvPfS2_PT_PKS3_PKT0_S9_ifPKiSB_iPKfiiiSD_SD_iiiii --------------------------
	.section	.nv.info._ZN4vllm25paged_attention_v2_kernelIfhLi80ELi32ELi128ELNS_18Fp8KVCacheDataTypeE1ELb0ELi512EEEvPfS2_PT_PKS3_PKT0_S9_ifPKiSB_iPKfiiiSD_SD_iiiii,"",@"SHT_CUDA_INFO"
	.sectionflags	@""
	.align	4


	//----- nvinfo : EIATTR_CUDA_API_VERSION
	.align		4
        /*0000*/ 	.byte	0x04, 0x37
        /*0002*/ 	.short	(.L_20239 - .L_20238)
.L_20238:
        /*0004*/ 	.word	0x00000082


	//----- nvinfo : EIATTR_KPARAM_INFO
	.align		4
.L_20239:
        /*0008*/ 	.byte	0x04, 0x17
        /*000a*/ 	.short	(.L_20241 - .L_20240)
.L_20240:
        /*000c*/ 	.word	0x00000000
        /*0010*/ 	.short	0x0015
        /*0012*/ 	.short	0x0088
        /*0014*/ 	.byte	0x00, 0xf0, 0x11, 0x00


	//----- nvinfo : EIATTR_KPARAM_INFO
	.align		4
.L_20241:
        /*0018*/ 	.byte	0x04, 0x17
        /*001a*/ 	.short	(.L_20243 - .L_20242)
.L_20242:
        /*001c*/ 	.word	0x00000000
        /*0020*/ 	.short	0x0014
        /*0022*/ 	.short	0x0084
        /*0024*/ 	.byte	0x00, 0xf0, 0x11, 0x00


	//----- nvinfo : EIATTR_KPARAM_INFO
	.align		4
.L_20243:
        /*0028*/ 	.byte	0x04, 0x17
        /*002a*/ 	.short	(.L_20245 - .L_20244)
.L_20244:
        /*002c*/ 	.word	0x00000000
        /*0030*/ 	.short	0x0013
        /*0032*/ 	.short	0x0080
        /*0034*/ 	.byte	0x00, 0xf0, 0x11, 0x00


	//----- nvinfo : EIATTR_KPARAM_INFO
	.align		4
.L_20245:
        /*0038*/ 	.byte	0x04, 0x17
        /*003a*/ 	.short	(.L_20247 - .L_20246)
.L_20246:
        /*003c*/ 	.word	0x00000000
        /*0040*/ 	.short	0x0012
        /*0042*/ 	.short	0x007c
        /*0044*/ 	.byte	0x00, 0xf0, 0x11, 0x00


	//----- nvinfo : EIATTR_KPARAM_INFO
	.align		4
.L_20247:
        /*0048*/ 	.byte	0x04, 0x17
        /*004a*/ 	.short	(.L_20249 - .L_20248)
.L_20248:
        /*004c*/ 	.word	0x00000000
        /*0050*/ 	.short	0x0011
        /*0052*/ 	.short	0x0078
        /*0054*/ 	.byte	0x00, 0xf0, 0x11, 0x00


	//----- nvinfo : EIATTR_KPARAM_INFO
	.align		4
.L_20249:
        /*0058*/ 	.byte	0x04, 0x17
        /*005a*/ 	.short	(.L_20251 - .L_20250)
.L_20250:
        /*005c*/ 	.word	0x00000000
        /*0060*/ 	.short	0x0010
        /*0062*/ 	.short	0x0070
        /*0064*/ 	.byte	0x00, 0xf0, 0x21, 0x00


	//----- nvinfo : EIATTR_KPARAM_INFO
	.align		4
.L_20251:
        /*0068*/ 	.byte	0x04, 0x17
        /*006a*/ 	.short	(.L_20253 - .L_20252)
.L_20252:
        /*006c*/ 	.word	0x00000000
        /*0070*/ 	.short	0x000f
        /*0072*/ 	.short	0x0068
        /*0074*/ 	.byte	0x00, 0xf0, 0x21, 0x00


	//----- nvinfo : EIATTR_KPARAM_INFO
	.align		4
.L_20253:
        /*0078*/ 	.byte	0x04, 0x17
        /*007a*/ 	.short	(.L_20255 - .L_20254)
.L_20254:
        /*007c*/ 	.word	0x00000000
        /*0080*/ 	.short	0x000e
        /*0082*/ 	.short	0x0060
        /*0084*/ 	.byte	0x00, 0xf0, 0x11, 0x00


	//----- nvinfo : EIATTR_KPARAM_INFO
	.align		4
.L_20255:
        /*0088*/ 	.byte	0x04, 0x17
        /*008a*/ 	.short	(.L_20257 - .L_20256)
.L_20256:
        /*008c*/ 	.word	0x00000000
        /*0090*/ 	.short	0x000d
        /*0092*/ 	.short	0x005c
        /*0094*/ 	.byte	0x00, 0xf0, 0x11, 0x00


	//----- nvinfo : EIATTR_KPARAM_INFO
	.align		4
.L_20257:
        /*0098*/ 	.byte	0x04, 0x17
        /*009a*/ 	.short	(.L_20259 - .L_20258)
.L_20258:
        /*009c*/ 	.word	0x00000000
        /*00a0*/ 	.short	0x000c
        /*00a2*/ 	.short	0x0058
        /*00a4*/ 	.byte	0x00, 0xf0, 0x11, 0x00


	//----- nvinfo : EIATTR_KPARAM_INFO
	.align		4
.L_20259:
        /*00a8*/ 	.byte	0x04, 0x17
        /*00aa*/ 	.short	(.L_20261 - .L_20260)
.L_20260:
        /*00ac*/ 	.word	0x00000000
        /*00b0*/ 	.short	0x000b
        /*00b2*/ 	.short	0x0050
        /*00b4*/ 	.byte	0x00, 0xf0, 0x21, 0x00


	//----- nvinfo : EIATTR_KPARAM_INFO
	.align		4
.L_20261:
        /*00b8*/ 	.byte	0x04, 0x17
        /*00ba*/ 	.short	(.L_20263 - .L_20262)
.L_20262:
        /*00bc*/ 	.word	0x00000000
        /*00c0*/ 	.short	0x000a
        /*00c2*/ 	.short	0x0048
        /*00c4*/ 	.byte	0x00, 0xf0, 0x11, 0x00


	//----- nvinfo : EIATTR_KPARAM_INFO
	.align		4
.L_20263:
        /*00c8*/ 	.byte	0x04, 0x17
        /*00ca*/ 	.short	(.L_20265 - .L_20264)
.L_20264:
        /*00cc*/ 	.word	0x00000000
        /*00d0*/ 	.short	0x0009
        /*00d2*/ 	.short	0x0040
        /*00d4*/ 	.byte	0x00, 0xf0, 0x21, 0x00


	//----- nvinfo : EIATTR_KPARAM_INFO
	.align		4
.L_20265:
        /*00d8*/ 	.byte	0x04, 0x17
        /*00da*/ 	.short	(.L_20267 - .L_20266)
.L_20266:
        /*00dc*/ 	.word	0x00000000
        /*00e0*/ 	.short	0x0008
        /*00e2*/ 	.short	0x0038
        /*00e4*/ 	.byte	0x00, 0xf0, 0x21, 0x00


	//----- nvinfo : EIATTR_KPARAM_INFO
	.align		4
.L_20267:
        /*00e8*/ 	.byte	0x04, 0x17
        /*00ea*/ 	.short	(.L_20269 - .L_20268)
.L_20268:
        /*00ec*/ 	.word	0x00000000
        /*00f0*/ 	.short	0x0007
        /*00f2*/ 	.short	0x0034
        /*00f4*/ 	.byte	0x00, 0xf0, 0x11, 0x00


	//----- nvinfo : EIATTR_KPARAM_INFO
	.align		4
.L_20269:
        /*00f8*/ 	.byte	0x04, 0x17
        /*00fa*/ 	.short	(.L_20271 - .L_20270)
.L_20270:
        /*00fc*/ 	.word	0x00000000
        /*0100*/ 	.short	0x0006
        /*0102*/ 	.short	0x0030
        /*0104*/ 	.byte	0x00, 0xf0, 0x11, 0x00


	//----- nvinfo : EIATTR_KPARAM_INFO
	.align		4
.L_20271:
        /*0108*/ 	.byte	0x04, 0x17
        /*010a*/ 	.short	(.L_20273 - .L_20272)
.L_20272:
        /*010c*/ 	.word	0x00000000
        /*0110*/ 	.short	0x0005
        /*0112*/ 	.short	0x0028
        /*0114*/ 	.byte	0x00, 0xf0, 0x21, 0x00


	//----- nvinfo : EIATTR_KPARAM_INFO
	.align		4
.L_20273:
        /*0118*/ 	.byte	0x04, 0x17
        /*011a*/ 	.short	(.L_20275 - .L_20274)
.L_20274:
        /*011c*/ 	.word	0x00000000
        /*0120*/ 	.short	0x0004
        /*0122*/ 	.short	0x0020
        /*0124*/ 	.byte	0x00, 0xf0, 0x21, 0x00


	//----- nvinfo : EIATTR_KPARAM_INFO
	.align		4
.L_20275:
        /*0128*/ 	.byte	0x04, 0x17
        /*012a*/ 	.short	(.L_20277 - .L_20276)
.L_20276:
        /*012c*/ 	.word	0x00000000
        /*0130*/ 	.short	0x0003
        /*0132*/ 	.short	0x0018
        /*0134*/ 	.byte	0x00, 0xf0, 0x21, 0x00


	//----- nvinfo : EIATTR_KPARAM_INFO
	.align		4
.L_20277:
        /*0138*/ 	.byte	0x04, 0x17
        /*013a*/ 	.short	(.L_20279 - .L_20278)
.L_20278:
        /*013c*/ 	.word	0x00000000
        /*0140*/ 	.short	0x0002
        /*0142*/ 	.short	0x0010
        /*0144*/ 	.byte	0x00, 0xf0, 0x21, 0x00


	//----- nvinfo : EIATTR_KPARAM_INFO
	.align		4
.L_20279:
        /*0148*/ 	.byte	0x04, 0x17
        /*014a*/ 	.short	(.L_20281 - .L_20280)
.L_20280:
        /*014c*/ 	.word	0x00000000
        /*0150*/ 	.short	0x0001
        /*0152*/ 	.short	0x0008
        /*0154*/ 	.byte	0x00, 0xf0, 0x21, 0x00


	//----- nvinfo : EIATTR_KPARAM_INFO
	.align		4
.L_20281:
        /*0158*/ 	.byte	0x04, 0x17
        /*015a*/ 	.short	(.L_20283 - .L_20282)
.L_20282:
        /*015c*/ 	.word	0x00000000
        /*0160*/ 	.short	0x0000
        /*0162*/ 	.short	0x0000
        /*0164*/ 	.byte	0x00, 0xf0, 0x21, 0x00


	//----- nvinfo : EIATTR_SPARSE_MMA_MASK
	.align		4
.L_20283:
        /*0168*/ 	.byte	0x03, 0x50
        /*016a*/ 	.short	0x0000


	//----- nvinfo : EIATTR_MAXREG_COUNT
	.align		4
        /*016c*/ 	.byte	0x03, 0x1b
        /*016e*/ 	.short	0x00ff


	//----- nvinfo : EIATTR_NUM_BARRIERS
	.align		4
        /*0170*/ 	.byte	0x02, 0x4c
        /*0172*/ 	.byte	0x01
	.zero		1


	//----- nvinfo : EIATTR_EXTERNS
	.align		4
        /*0174*/ 	.byte	0x04, 0x0f
        /*0176*/ 	.short	(.L_20285 - .L_20284)


	//   ....[0]....
	.align		4
.L_20284:
        /*0178*/ 	.word	index@(__assertfail)


	//----- nvinfo : EIATTR_MERCURY_ISA_VERSION
	.align		4
.L_20285:
        /*017c*/ 	.byte	0x03, 0x5f
        /*017e*/ 	.short	0x0101


	//----- nvinfo : EIATTR_COOP_GROUP_MASK_REGIDS
	.align		4
        /*0180*/ 	.byte	0x04, 0x29
        /*0182*/ 	.short	(.L_20287 - .L_20286)


	//   ....[0]....
.L_20286:
        /*0184*/ 	.word	0xffffffff


	//   ....[1]....
        /*0188*/ 	.word	0xffffffff


	//   ....[2]....
        /*018c*/ 	.word	0xffffffff


	//   ....[3]....
        /*0190*/ 	.word	0xffffffff


	//   ....[4]....
        /*0194*/ 	.word	0xffffffff


	//   ....[5]....
        /*0198*/ 	.word	0xffffffff


	//   ....[6]....
        /*019c*/ 	.word	0xffffffff


	//   ....[7]....
        /*01a0*/ 	.word	0xffffffff


	//   ....[8]....
        /*01a4*/ 	.word	0xffffffff


	//   ....[9]....
        /*01a8*/ 	.word	0xffffffff


	//   ....[10]....
        /*01ac*/ 	.word	0xffffffff


	//   ....[11]....
        /*01b0*/ 	.word	0xffffffff


	//   ....[12]....
        /*01b4*/ 	.word	0xffffffff


	//   ....[13]....
        /*01b8*/ 	.word	0xffffffff


	//   ....[14]....
        /*01bc*/ 	.word	0xffffffff


	//   ....[15]....
        /*01c0*/ 	.word	0xffffffff


	//   ....[16]....
        /*01c4*/ 	.word	0x0500000f


	//   ....[17]....
        /*01c8*/ 	.word	0x0500000f


	//   ....[18]....
        /*01cc*/ 	.word	0x0500000f


	//   ....[19]....
        /*01d0*/ 	.word	0x0500000f


	//   ....[20]....
        /*01d4*/ 	.word	0x0500000f


	//----- nvinfo : EIATTR_COOP_GROUP_INSTR_OFFSETS
	.align		4
.L_20287:
        /*01d8*/ 	.byte	0x04, 0x28
        /*01da*/ 	.short	(.L_20289 - .L_20288)


	//   ....[0]....
.L_20288:
        /*01dc*/ 	.word	0x00000240


	//   ....[1]....
        /*01e0*/ 	.word	0x00000270


	//   ....[2]....
        /*01e4*/ 	.word	0x00000290


	//   ....[3]....
        /*01e8*/ 	.word	0x000002b0


	//   ....[4]....
        /*01ec*/ 	.word	0x000002d0


	//   ....[5]....
        /*01f0*/ 	.word	0x000003f0


	//   ....[6]....
        /*01f4*/ 	.word	0x00000410


	//   ....[7]....
        /*01f8*/ 	.word	0x00000440


	//   ....[8]....
        /*01fc*/ 	.word	0x000012f0


	//   ....[9]....
        /*0200*/ 	.word	0x00001370


	//   ....[10]....
        /*0204*/ 	.word	0x000013b0


	//   ....[11]....
        /*0208*/ 	.word	0x00001400


	//   ....[12]....
        /*020c*/ 	.word	0x00001440


	//   ....[13]....
        /*0210*/ 	.word	0x00001490


	//   ....[14]....
        /*0214*/ 	.word	0x000014b0


	//   ....[15]....
        /*0218*/ 	.word	0x000014d0


	//   ....[16]....
        /*021c*/ 	.word	0x000033b0


	//   ....[17]....
        /*0220*/ 	.word	0x00003410


	//   ....[18]....
        /*0224*/ 	.word	0x00003470


	//   ....[19]....
        /*0228*/ 	.word	0x000034d0


	//   ....[20]....
        /*022c*/ 	.word	0x00003530


	//----- nvinfo : EIATTR_SYSCALL_OFFSETS
	.align		4
.L_20289:
        /*0230*/ 	.byte	0x04, 0x46
        /*0232*/ 	.short	(.L_20291 - .L_20290)


	//   ....[0]....
.L_20290:
        /*0234*/ 	.word	0x00003340


	//----- nvinfo : EIATTR_EXIT_INSTR_OFFSETS
	.align		4
.L_20291:
        /*0238*/ 	.byte	0x04, 0x1c
        /*023a*/ 	.short	(.L_20293 - .L_20292)


	//   ....[0]....
.L_20292:
        /*023c*/ 	.word	0x00000090


	//   ....[1]....
        /*0240*/ 	.word	0x00002a00


	//   ....[2]....
        /*0244*/ 	.word	0x00002ab0


	//   ....[3]....
        /*0248*/ 	.word	0x00003240


	//   ....[4]....
        /*024c*/ 	.word	0x00003350


	//----- nvinfo : EIATTR_CRS_STACK_SIZE
	.align		4
.L_20293:
        /*0250*/ 	.byte	0x04, 0x1e
        /*0252*/ 	.short	(.L_20295 - .L_20294)
.L_20294:
        /*0254*/ 	.word	0x00000000


	//----- nvinfo : EIATTR_CBANK_PARAM_SIZE
	.align		4
.L_20295:
        /*0258*/ 	.byte	0x03, 0x19
        /*025a*/ 	.short	0x008c


	//----- nvinfo : EIATTR_PARAM_CBANK
	.align		4
        /*025c*/ 	.byte	0x04, 0x0a
        /*025e*/ 	.short	(.L_20297 - .L_20296)
	.align		4
.L_20296:
        /*0260*/ 	.word	index@(.nv.constant0._ZN4vllm25paged_attention_v2_kernelIfhLi80ELi32ELi128ELNS_18Fp8KVCacheDataTypeE1ELb0ELi512EEEvPfS2_PT_PKS3_PKT0_S9_ifPKiSB_iPKfiiiSD_SD_iiiii)
        /*0264*/ 	.short	0x0210
        /*0266*/ 	.short	0x008c


	//----- nvinfo : EIATTR_SW_WAR
	.align		4
.L_20297:
        /*0268*/ 	.byte	0x04, 0x36
        /*026a*/ 	.short	(.L_20299 - .L_20298)
.L_20298:
        /*026c*/ 	.word	0x00000008
.L_20299:


//--------------------- .nv.info._ZN4vllm25paged_attention_v2_kernelIfhLi64ELi32ELi128ELNS_18Fp8KVCacheDataTypeE1ELb0ELi512EEEvPfS2_PT_PKS3_PKT0_S9_ifPKiSB_iPKfiiiSD_SD_iiiii --------------------------
	.section	.nv.info._ZN4vllm25paged_attention_v2_kernelIfhLi64ELi32ELi128ELNS_18Fp8KVCacheDataTypeE1ELb0ELi512EEEvPfS2_PT_PKS3_PKT0_S9_ifPKiSB_iPKfiiiSD_SD_iiiii,"",@"SHT_CUDA_INFO"
	.sectionflags	@""
	.align	4


	//----- nvinfo : EIATTR_CUDA_API_VERSION
	.align		4
        /*0000*/ 	.byte	0x04, 0x37
        /*0002*/ 	.short	(.L_20301 - .L_20300)
.L_20300:
        /*0004*/ 	.word	0x00000082


	//----- nvinfo : EIATTR_KPARAM_INFO
	.align		4
.L_20301:
        /*0008*/ 	.byte	0x04, 0x17
        /*000a*/ 	.short	(.L_20303 - .L_20302)
.L_20302:
        /*000c*/ 	.word	0x00000000
        /*0010*/ 	.short	0x0015
        /*0012*/ 	.short	0x0088
        /*0014*/ 	.byte	0x00, 0xf0, 0x11, 0x00


	//----- nvinfo : EIATTR_KPARAM_INFO
	.align		4
.L_20303:
        /*0018*/ 	.byte	0x04, 0x17
        /*001a*/ 	.short	(.L_20305 - .L_20304)
.L_20304:
        /*001c*/ 	.word	0x00000000
        /*0020*/ 	.short	0x0014
        /*0022*/ 	.short	0x0084
        /*0024*/ 	.byte	0x00, 0xf0, 0x11, 0x00


	//----- nvinfo : EIATTR_KPARAM_INFO
	.align		4
.L_20305:
        /*0028*/ 	.byte	0x04, 0x17
        /*002a*/ 	.short	(.L_20307 - .L_20306)
.L_20306:
        /*002c*/ 	.word	0x00000000
        /*0030*/ 	.short	0x0013
        /*0032*/ 	.short	0x0080
        /*0034*/ 	.byte	0x00, 0xf0, 0x11, 0x00


	//----- nvinfo : EIATTR_KPARAM_INFO
	.align		4
.L_20307:
        /*0038*/ 	.byte	0x04, 0x17
        /*003a*/ 	.short	(.L_20309 - .L_20308)
.L_20308:
        /*003c*/ 	.word	0x00000000
        /*0040*/ 	.short	0x0012
        /*0042*/ 	.short	0x007c
        /*0044*/ 	.byte	0x00, 0xf0, 0x11, 0x00


	//----- nvinfo : EIATTR_KPARAM_INFO
	.align		4
.L_20309:
        /*0048*/ 	.byte	0x04, 0x17
        /*004a*/ 	.short	(.L_20311 - .L_20310)
.L_20310:
        /*004c*/ 	.word	0x00000000
        /*0050*/ 	.short	0x0011
        /*0052*/ 	.short	0x0078
        /*0054*/ 	.byte	0x00, 0xf0, 0x11, 0x00


	//----- nvinfo : EIATTR_KPARAM_INFO
	.align		4
.L_20311:
        /*0058*/ 	.byte	0x04, 0x17
        /*005a*/ 	.short	(.L_20313 - .L_20312)
.L_20312:
        /*005c*/ 	.word	0x00000000
        /*0060*/ 	.short	0x0010
        /*0062*/ 	.short	0x0070
        /*0064*/ 	.byte	0x00, 0xf0, 0x21, 0x00


	//----- nvinfo : EIATTR_KPARAM_INFO
	.align		4
.L_20313:
        /*0068*/ 	.byte	0x04, 0x17
        /*006a*/ 	.short	(.L_20315 - .L_20314)
.L_20314:
        /*006c*/ 	.word	0x00000000
        /*0070*/ 	.short	0x000f
        /*0072*/ 	.short	0x0068
        /*0074*/ 	.byte	0x00, 0xf0, 0x21, 0x00


	//----- nvinfo : EIATTR_KPARAM_INFO
	.align		4
.L_20315:
        /*0078*/ 	.byte	0x04, 0x17
        /*007a*/ 	.short	(.L_20317 - .L_20316)
.L_20316:
        /*007c*/ 	.word	0x00000000
        /*0080*/ 	.short	0x000e
        /*0082*/ 	.short	0x0060
        /*0084*/ 	.byte	0x00, 0xf0, 0x11, 0x00


	//----- nvinfo : EIATTR_KPARAM_INFO
	.align		4
.L_20317:
        /*0088*/ 	.byte	0x04, 0x17
        /*008a*/ 	.short	(.L_20319 - .L_20318)
.L_20318:
        /*008c*/ 	.word	0x00000000
        /*0090*/ 	.short	0x000d
        /*0092*/ 	.short	0x005c
        /*0094*/ 	.byte	0x00, 0xf0, 0x11, 0x00


	//----- nvinfo : EIATTR_KPARAM_INFO
	.align		4
.L_20319:
        /*0098*/ 	.byte	0x04, 0x17
        /*009a*/ 	.short	(.L_20321 - .L_20320)
.L_20320:
        /*009c*/ 	.word	0x00000000
        /*00a0*/ 	.short	0x000c
        /*00a2*/ 	.short	0x0058
        /*00a4*/ 	.byte	0x00, 0xf0, 0x11, 0x00


	//----- nvinfo : EIATTR_KPARAM_INFO
	.align		4
.L_20321:
        /*00a8*/ 	.byte	0x04, 0x17
        /*00aa*/ 	.short	(.L_20323 - .L_20322)
.L_20322:
        /*00ac*/ 	.word	0x00000000
        /*00b0*/ 	.short	0x000b
        /*00b2*/ 	.short	0x0050
        /*00b4*/ 	.byte	0x00, 0xf0, 0x21, 0x00


	//----- nvinfo : EIATTR_KPARAM_INFO
	.align		4
.L_20323:
        /*00b8*/ 	.byte	0x04, 0x17
        /*00ba*/ 	.short	(.L_20325 - .L_20324)
.L_20324:
        /*00bc*/ 	.word	0x00000000
        /*00c0*/ 	.short	0x000a
        /*00c2*/ 	.short	0x0048
        /*00c4*/ 	.byte	0x00, 0xf0, 0x11, 0x00


	//----- nvinfo : EIATTR_KPARAM_INFO
	.align		4
.L_20325:
        /*00c8*/ 	.byte	0x04, 0x17
        /*00ca*/ 	.short	(.L_20327 - .L_20326)
.L_20326:
        /*00cc*/ 	.word	0x00000000
        /*00d0*/ 	.short	0x0009
        /*00d2*/ 	.short	0x0040
        /*00d4*/ 	.byte	0x00, 0xf0, 0x21, 0x00


	//----- nvinfo : EIATTR_KPARAM_INFO
	.align		4
.L_20327:
        /*00d8*/ 	.byte	0x04, 0x17
        /*00da*/ 	.short	(.L_20329 - .L_20328)
.L_20328:
        /*00dc*/ 	.word	0x00000000
        /*00e0*/ 	.short	0x0008
        /*00e2*/ 	.short	0x0038
        /*00e4*/ 	.byte	0x00, 0xf0, 0x21, 0x00


	//----- nvinfo : EIATTR_KPARAM_INFO
	.align		4
.L_20329:
        /*00e8*/ 	.byte	0x04, 0x17
        /*00ea*/ 	.short	(.L_20331 - .L_20330)
.L_20330:
        /*00ec*/ 	.word	0x00000000
        /*00f0*/ 	.short	0x0007
        /*00f2*/ 	.short	0x0034
        /*00f4*/ 	.byte	0x00, 0xf0, 0x11, 0x00


	//----- nvinfo : EIATTR_KPARAM_INFO
	.align		4
.L_20331:
        /*00f8*/ 	.byte	0x04, 0x17
        /*00fa*/ 	.short	(.L_20333 - .L_20332)
.L_20332:
        /*00fc*/ 	.word	0x00000000
        /*0100*/ 	.short	0x0006
        /*0102*/ 	.short	0x0030
        /*0104*/ 	.byte	0x00, 0xf0, 0x11, 0x00


	//----- nvinfo : EIATTR_KPARAM_INFO
	.align		4
.L_20333:
        /*0108*/ 	.byte	0x04, 0x17
        /*010a*/ 	.short	(.L_20335 - .L_20334)
.L_20334:
        /*010c*/ 	.word	0x00000000
        /*0110*/ 	.short	0x0005
        /*0112*/ 	.short	0x0028
        /*0114*/ 	.byte	0x00, 0xf0, 0x21, 0x00


	//----- nvinfo : EIATTR_KPARAM_INFO
	.align		4
.L_20335:
        /*0118*/ 	.byte	0x04, 0x17
        /*011a*/ 	.short	(.L_20337 - .L_20336)
.L_20336:
        /*011c*/ 	.word	0x00000000
        /*0120*/ 	.short	0x0004
        /*0122*/ 	.short	0x0020
        /*0124*/ 	.byte	0x00, 0xf0, 0x21, 0x00


	//----- nvinfo : EIATTR_KPARAM_INFO
	.align		4
.L_20337:
        /*0128*/ 	.byte	0x04, 0x17
        /*012a*/ 	.short	(.L_20339 - .L_20338)
.L_20338:
        /*012c*/ 	.word	0x00000000
        /*0130*/ 	.short	0x0003
        /*0132*/ 	.short	0x0018
        /*0134*/ 	.byte	0x00, 0xf0, 0x21, 0x00


	//----- nvinfo : EIATTR_KPARAM_INFO
	.align		4
.L_20339:
        /*0138*/ 	.byte	0x04, 0x17
        /*013a*/ 	.short	(.L_20341 - .L_20340)
.L_20340:
        /*013c*/ 	.word	0x00000000
        /*0140*/ 	.short	0x0002
        /*0142*/ 	.short	0x0010
        /*0144*/ 	.byte	0x00, 0xf0, 0x21, 0x00


	//----- nvinfo : EIATTR_KPARAM_INFO
	.align		4
.L_20341:
        /*0148*/ 	.byte	0x04, 0x17
        /*014a*/ 	.short	(.L_20343 - .L_20342)
.L_20342:
        /*014c*/ 	.word	0x00000000
        /*0150*/ 	.short	0x0001
        /*0152*/ 	.short	0x0008
        /*0154*/ 	.byte	0x00, 0xf0, 0x21, 0x00


	//----- nvinfo : EIATTR_KPARAM_INFO
	.align		4
.L_20343:
        /*0158*/ 	.byte	0x04, 0x17
        /*015a*/ 	.short	(.L_20345 - .L_20344)
.L_20344:
        /*015c*/ 	.word	0x00000000
        /*0160*/ 	.short	0x0000
        /*0162*/ 	.short	0x0000
        /*0164*/ 	.byte	0x00, 0xf0, 0x21, 0x00


	//----- nvinfo : EIATTR_SPARSE_MMA_MASK
	.align		4
.L_20345:
        /*0168*/ 	.byte	0x03, 0x50
        /*016a*/ 	.short	0x0000


	//----- nvinfo : EIATTR_MAXREG_COUNT
	.align		4
        /*016c*/ 	.byte	0x03, 0x1b
        /*016e*/ 	.short	0x00ff


	//----- nvinfo : EIATTR_NUM_BARRIERS
	.align		4
        /*0170*/ 	.byte	0x02, 0x4c
        /*0172*/ 	.byte	0x01
	.zero		1


	//----- nvinfo : EIATTR_EXTERNS
	.align		4
        /*0174*/ 	.byte	0x04, 0x0f
        /*0176*/ 	.short	(.L_20347 - .L_20346)


	//   ....[0]....
	.align		4
.L_20346:
        /*0178*/ 	.word	index@(__assertfail)


	//----- nvinfo : EIATTR_MERCURY_ISA_VERSION
	.align		4
.L_20347:
        /*017c*/ 	.byte	0x03, 0x5f
        /*017e*/ 	.short	0x0101


	//----- nvinfo : EIATTR_COOP_GROUP_MASK_REGIDS
	.align		4
        /*0180*/ 	.byte	0x04, 0x29
        /*0182*/ 	.short	(.L_20349 - .L_20348)


	//   ....[0]....
.L_20348:
        /*0184*/ 	.word	0xffffffff


	//   ....[1]....
        /*0188*/ 	.word	0xffffffff


	//   ....[2]....
        /*018c*/ 	.word	0xffffffff


	//   ....[3]....
        /*0190*/ 	.word	0xffffffff


	//   ....[4]....
        /*0194*/ 	.word	0xffffffff


	//   ....[5]....
        /*0198*/ 	.word	0xffffffff


	//   ....[6]....
        /*019c*/ 	.word	0xffffffff


	//   ....[7]....
        /*01a0*/ 	.word	0xffffffff


	//   ....[8]....
        /*01a4*/ 	.word	0xffffffff


	//   ....[9]....
        /*01a8*/ 	.word	0xffffffff


	//   ....[10]....
        /*01ac*/ 	.word	0xffffffff


	//   ....[11]....
        /*01b0*/ 	.word	0xffffffff


	//   ....[12]....
        /*01b4*/ 	.word	0xffffffff


	//   ....[13]....
        /*01b8*/ 	.word	0xffffffff


	//   ....[14]....
        /*01bc*/ 	.word	0xffffffff


	//   ....[15]....
        /*01c0*/ 	.word	0xffffffff


	//   ....[16]....
        /*01c4*/ 	.word	0x0500000f


	//   ....[17]....
        /*01c8*/ 	.word	0x0500000f


	//   ....[18]....
        /*01cc*/ 	.word	0x0500000f


	//   ....[19]....
        /*01d0*/ 	.word	0x0500000f


	//   ....[20]....
        /*01d4*/ 	.word	0x0500000f


	//----- nvinfo : EIATTR_COOP_GROUP_INSTR_OFFSETS
	.align		4
.L_20349:
        /*01d8*/ 	.byte	0x04, 0x28
        /*01da*/ 	.short	(.L_20351 - .L_20350)


	//   ....[0]....
.L_20350:
        /*01dc*/ 	.word	0x00000240


	//   ....[1]....
        /*01e0*/ 	.word	0x00000270


	//   ....[2]....
        /*01e4*/ 	.word	0x00000290


	//   ....[3]....
        /*01e8*/ 	.word	0x000002b0


	//   ....[4]....
        /*01ec*/ 	.word	0x000002d0


	//   ....[5]....
        /*01f0*/ 	.word	0x000003f0


	//   ....[6]....
        /*01f4*/ 	.word	0x00000420


	//   ....[7]....
        /*01f8*/ 	.word	0x00000440


	//   ....[8]....
        /*01fc*/ 	.word	0x000012f0


	//   ....[9]....
        /*0200*/ 	.word	0x00001370


	//   ....[10]....
        /*0204*/ 	.word	0x000013a0


	//   ....[11]....
        /*0208*/ 	.word	0x000013f0


	//   ....[12]....
        /*020c*/ 	.word	0x00001440


	//   ....[13]....
        /*0210*/ 	.word	0x00001490


	//   ....[14]....
        /*0214*/ 	.word	0x000014b0


	//   ....[15]....
        /*0218*/ 	.word	0x000014d0


	//   ....[16]....
        /*021c*/ 	.word	0x000030a0


	//   ....[17]....
        /*0220*/ 	.word	0x00003100


	//   ....[18]....
        /*0224*/ 	.word	0x00003160


	//   ....[19]....
        /*0228*/ 	.word	0x000031c0


	//   ....[20]....
        /*022c*/ 	.word	0x00003220


	//----- nvinfo : EIATTR_SYSCALL_OFFSETS
	.align		4
.L_20351:
        /*0230*/ 	.byte	0x04, 0x46
        /*0232*/ 	.short	(.L_20353 - .L_20352)


	//   ....[0]....
.L_20352:
        /*0234*/ 	.word	0x00003030


	//----- nvinfo : EIATTR_EXIT_INSTR_OFFSETS
	.align		4
.L_20353:
        /*0238*/ 	.byte	0x04, 0x1c
        /*023a*/ 	.short	(.L_20355 - .L_20354)


	//   ....[0]....
.L_20354:
        /*023c*/ 	.word	0x00000090


	//   ....[1]....
        /*0240*/ 	.word	0x00002860


	//   ....[2]....
        /*0244*/ 	.word	0x00002920


	//   ....[3]....
        /*0248*/ 	.word	0x00002f30


	//   ....[4]....
        /*024c*/ 	.word	0x00003040


	//----- nvinfo : EIATTR_CRS_STACK_SIZE
	.align		4
.L_20355:
        /*0250*/ 	.byte	0x04, 0x1e
        /*0252*/ 	.short	(.L_20357 - .L_20356)
.L_20356:
        /*0254*/ 	.word	0x00000000


	//----- nvinfo : EIATTR_CBANK_PARAM_SIZE
	.align		4
.L_20357:
        /*0258*/ 	.byte	0x03, 0x19
        /*025a*/ 	.short	0x008c


	//----- nvinfo : EIATTR_PARAM_CBANK
	.align		4
        /*025c*/ 	.byte	0x04, 0x0a
        /*025e*/ 	.short	(.L_20359 - .L_20358)
	.align		4
.L_20358:
        /*0260*/ 	.word	index@(.nv.constant0._ZN4vllm25paged_attention_v2_kernelIfhLi64ELi32ELi128ELNS_18Fp8KVCacheDataTypeE1ELb0ELi512EEEvPfS2_PT_PKS3_PKT0_S9_ifPKiSB_iPKfiiiSD_SD_iiiii)
        /*0264*/ 	.short	0x0210
        /*0266*/ 	.short	0x008c


	//----- nvinfo : EIATTR_SW_WAR
	.align		4
.L_20359:
        /*0268*/ 	.byte	0x04, 0x36
        /*026a*/ 	.short	(.L_20361 - .L_20360)
.L_20360:
        /*026c*/ 	.word	0x00000008
.L_20361:


//--------------------- .nv.info._ZN4vllm25paged_attention_v2_kernelIfhLi32ELi32ELi128ELNS_18Fp8KVCacheDataTypeE1ELb0ELi512EEEvPfS2_PT_PKS3_PKT0_S9_ifPKiSB_iPKfiiiSD_SD_iiiii --------------------------
	.section	.nv.info._ZN4vllm25paged_attention_v2_kernelIfhLi32ELi32ELi128ELNS_18Fp8KVCacheDataTypeE1ELb0ELi512EEEvPfS2_PT_PKS3_PKT0_S9_ifPKiSB_iPKfiiiSD_SD_iiiii,"",@"SHT_CUDA_INFO"
	.sectionflags	@""
	.align	4


	//----- nvinfo : EIATTR_CUDA_API_VERSION
	.align		4
        /*0000*/ 	.byte	0x04, 0x37
        /*0002*/ 	.short	(.L_20363 - .L_20362)
.L_20362:
        /*0004*/ 	.word	0x00000082


	//----- nvinfo : EIATTR_KPARAM_INFO
	.align		4
.L_20363:
        /*0008*/ 	.byte	0x04, 0x17
        /*000a*/ 	.short	(.L_20365 - .L_20364)
.L_20364:
        /*000c*/ 	.word	0x00000000
        /*0010*/ 	.short	0x0015
        /*0012*/ 	.short	0x0088
        /*0014*/ 	.byte	0x00, 0xf0, 0x11, 0x00


	//----- nvinfo : EIATTR_KPARAM_INFO
	.align		4
.L_20365:
        /*0018*/ 	.byte	0x04, 0x17
        /*001a*/ 	.short	(.L_20367 - .L_20366)
.L_20366:
        /*001c*/ 	.word	0x00000000
        /*0020*/ 	.short	0x0014
        /*0022*/ 	.short	0x0084
        /*0024*/ 	.byte	0x00, 0xf0, 0x11, 0x00


	//----- nvinfo : EIATTR_KPARAM_INFO
	.align		4
.L_20367:
        /*0028*/ 	.byte	0x04, 0x17
        /*002a*/ 	.short	(.L_20369 - .L_20368)
.L_20368:
        /*002c*/ 	.word	0x00000000
        /*0030*/ 	.short	0x0013
        /*0032*/ 	.short	0x0080
        /*0034*/ 	.byte	0x00, 0xf0, 0x11, 0x00


	//----- nvinfo : EIATTR_KPARAM_INFO
	.align		4
.L_20369:
        /*0038*/ 	.byte	0x04, 0x17
        /*003a*/ 	.short	(.L_20371 - .L_20370)
.L_20370:
        /*003c*/ 	.word	0x00000000
        /*0040*/ 	.short	0x0012
        /*0042*/ 	.short	0x007c
        /*0044*/ 	.byte	0x00, 0xf0, 0x11, 0x00


	//----- nvinfo : EIATTR_KPARAM_INFO
	.align		4
.L_20371:
        /*0048*/ 	.byte	0x04, 0x17
        /*004a*/ 	.short	(.L_20373 - .L_20372)
.L_20372:
        /*004c*/ 	.word	0x00000000
        /*0050*/ 	.short	0x0011
        /*0052*/ 	.short	0x0078
        /*0054*/ 	.byte	0x00, 0xf0, 0x11, 0x00


	//----- nvinfo : EIATTR_KPARAM_INFO
	.align		4
.L_20373:
        /*0058*/ 	.byte	0x04, 0x17
        /*005a*/ 	.short	(.L_20375 - .L_20374)
.L_20374:
        /*005c*/ 	.word	0x00000000
        /*0060*/ 	.short	0x0010
        /*0062*/ 	.short	0x0070
        /*0064*/ 	.byte	0x00, 0xf0, 0x21, 0x00


	//----- nvinfo : EIATTR_KPARAM_INFO
	.align		4
.L_20375:
        /*0068*/ 	.byte	0x04, 0x17
        /*006a*/ 	.short	(.L_20377 - .L_20376)
.L_20376:
        /*006c*/ 	.word	0x00000000
        /*0070*/ 	.short	0x000f
        /*0072*/ 	.short	0x0068
        /*0074*/ 	.byte	0x00, 0xf0, 0x21, 0x00


	//----- nvinfo : EIATTR_KPARAM_INFO
	.align		4
.L_20377:
        /*0078*/ 	.byte	0x04, 0x17
        /*007a*/ 	.short	(.L_20379 - .L_20378)
.L_20378:
        /*007c*/ 	.word	0x00000000
        /*0080*/ 	.short	0x000e
        /*0082*/ 	.short	0x0060
        /*0084*/ 	.byte	0x00, 0xf0, 0x11, 0x00


	//----- nvinfo : EIATTR_KPARAM_INFO
	.align		4
.L_20379:
        /*0088*/ 	.byte	0x04, 0x17
        /*008a*/ 	.short	(.L_20381 - .L_20380)
.L_20380:
        /*008c*/ 	.word	0x00000000
        /*0090*/ 	.short	0x000d
        /*0092*/ 	.short	0x005c
        /*0094*/ 	.byte	0x00, 0xf0, 0x11, 0x00


	//----- nvinfo : EIATTR_KPARAM_INFO
	.align		4
.L_20381:
        /*0098*/ 	.byte	0x04, 0x17
        /*009a*/ 	.short	(.L_20383 - .L_20382)
.L_20382:
        /*009c*/ 	.word	0x00000000
        /*00a0*/ 	.short	0x000c
        /*00a2*/ 	.short	0x0058
        /*00a4*/ 	.byte	0x00, 0xf0, 0x11, 0x00


	//----- nvinfo : EIATTR_KPARAM_INFO
	.align		4
.L_20383:
        /*00a8*/ 	.byte	0x04, 0x17
        /*00aa*/ 	.short	(.L_20385 - .L_20384)
.L_20384:
        /*00ac*/ 	.word	0x00000000
        /*00b0*/ 	.short	0x000b
        /*00b2*/ 	.short	0x0050
        /*00b4*/ 	.byte	0x00, 0xf0, 0x21, 0x00


	//----- nvinfo : EIATTR_KPARAM_INFO
	.align		4
.L_20385:
        /*00b8*/ 	.byte	0x04, 0x17
        /*00ba*/ 	.short	(.L_20387 - .L_20386)
.L_20386:
        /*00bc*/ 	.word	0x00000000
        /*00c0*/ 	.short	0x000a
        /*00c2*/ 	.short	0x0048
        /*00c4*/ 	.byte	0x00, 0xf0, 0x11, 0x00


	//----- nvinfo : EIATTR_KPARAM_INFO
	.align		4
.L_20387:
        /*00c8*/ 	.byte	0x04, 0x17
        /*00ca*/ 	.short	(.L_20389 - .L_20388)
.L_20388:
        /*00cc*/ 	.word	0x00000000
        /*00d0*/ 	.short	0x0009
        /*00d2*/ 	.short	0x0040
        /*00d4*/ 	.byte	0x00, 0xf0, 0x21, 0x00


	//----- nvinfo : EIATTR_KPARAM_INFO
	.align		4
.L_20389:
        /*00d8*/ 	.byte	0x04, 0x17
        /*00da*/ 	.short	(.L_20391 - .L_20390)
.L_20390:
        /*00dc*/ 	.word	0x00000000
        /*00e0*/ 	.short	0x0008
        /*00e2*/ 	.short	0x0038
        /*00e4*/ 	.byte	0x00, 0xf0, 0x21, 0x00


	//----- nvinfo : EIATTR_KPARAM_INFO
	.align		4
.L_20391:
        /*00e8*/ 	.byte	0x04, 0x17
        /*00ea*/ 	.short	(.L_20393 - .L_20392)
.L_20392:
        /*00ec*/ 	.word	0x00000000
        /*00f0*/ 	.short	0x0007
        /*00f2*/ 	.short	0x0034
        /*00f4*/ 	.byte	0x00, 0xf0, 0x11, 0x00


	//----- nvinfo : EIATTR_KPARAM_INFO
	.align		4
.L_20393:
        /*00f8*/ 	.byte	0x04, 0x17
        /*00fa*/ 	.short	(.L_20395 - .L_20394)
.L_20394:
        /*00fc*/ 	.word	0x00000000
        /*0100*/ 	.short	0x0006
        /*0102*/ 	.short	0x0030
        /*0104*/ 	.byte	0x00, 0xf0, 0x11, 0x00


	//----- nvinfo : EIATTR_KPARAM_INFO
	.align		4
.L_20395:
        /*0108*/ 	.byte	0x04, 0x17
        /*010a*/ 	.short	(.L_20397 - .L_20396)
.L_20396:
        /*010c*/ 	.word	0x00000000
        /*0110*/ 	.short	0x0005
        /*0112*/ 	.short	0x0028
        /*0114*/ 	.byte	0x00, 0xf0, 0x21, 0x00


	//----- nvinfo : EIATTR_KPARAM_INFO
	.align		4
.L_20397:
        /*0118*/ 	.byte	0x04, 0x17
        /*011a*/ 	.short	(.L_20399 - .L_20398)
.L_20398:
        /*011c*/ 	.word	0x00000000
        /*0120*/ 	.short	0x0004
        /*0122*/ 	.short	0x0020
        /*0124*/ 	.byte	0x00, 0xf0, 0x21, 0x00


	//----- nvinfo : EIATTR_KPARAM_INFO
	.align		4
.L_20399:
        /*0128*/ 	.byte	0x04, 0x17
        /*012a*/ 	.short	(.L_20401 - .L_20400)
.L_20400:
        /*012c*/ 	.word	0x00000000
        /*0130*/ 	.short	0x0003
        /*0132*/ 	.short	0x0018
        /*0134*/ 	.byte	0x00, 0xf0, 0x21, 0x00


	//----- nvinfo : EIATTR_KPARAM_INFO
	.align		4
.L_20401:
        /*0138*/ 	.byte	0x04, 0x17
        /*013a*/ 	.short	(.L_20403 - .L_20402)
.L_20402:
        /*013c*/ 	.word	0x00000000
        /*0140*/ 	.short	0x0002
        /*0142*/ 	.short	0x0010
        /*0144*/ 	.byte	0x00, 0xf0, 0x21, 0x00


	//----- nvinfo : EIATTR_KPARAM_INFO
	.align		4
.L_20403:
        /*0148*/ 	.byte	0x04, 0x17
        /*014a*/ 	.short	(.L_20405 - .L_20404)
.L_20404:
        /*014c*/ 	.word	0x00000000
        /*0150*/ 	.short	0x0001
        /*0152*/ 	.short	0x0008
        /*0154*/ 	.byte	0x00, 0xf0, 0x21, 0x00


	//----- nvinfo : EIATTR_KPARAM_INFO
	.align		4
.L_20405:
        /*0158*/ 	.byte	0x04, 0x17
        /*015a*/ 	.short	(.L_20407 - .L_20406)
.L_20406:
        /*015c*/ 	.word	0x00000000
        /*0160*/ 	.short	0x0000
        /*0162*/ 	.short	0x0000
        /*0164*/ 	.byte	0x00, 0xf0, 0x21, 0x00


	//----- nvinfo : EIATTR_SPARSE_MMA_MASK
	.align		4
.L_20407:
        /*0168*/ 	.byte	0x03, 0x50
        /*016a*/ 	.short	0x0000


	//----- nvinfo : EIATTR_MAXREG_COUNT
	.align		4
        /*016c*/ 	.byte	0x03, 0x1b
        /*016e*/ 	.short	0x00ff


	//----- nvinfo : EIATTR_NUM_BARRIERS
	.align		4
        /*0170*/ 	.byte	0x02, 0x4c
        /*0172*/ 	.byte	0x01
	.zero		1


	//----- nvinfo : EIATTR_EXTERNS
	.align		4
        /*0174*/ 	.byte	0x04, 0x0f
        /*0176*/ 	.short	(.L_20409 - .L_20408)


	//   ....[0]....
	.align		4
.L_20408:
        /*0178*/ 	.word	index@(__assertfail)


	//----- nvinfo : EIATTR_MERCURY_ISA_VERSION
	.align		4
.L_20409:
        /*017c*/ 	.byte	0x03, 0x5f
        /*017e*/ 	.short	0x0101


	//----- nvinfo : EIATTR_COOP_GROUP_MASK_REGIDS
	.align		4
        /*0180*/ 	.byte	0x04, 0x29
        /*0182*/ 	.short	(.L_20411 - .L_20410)


	//   ....[0]....
.L_20410:
        /*0184*/ 	.word	0xffffffff


	//   ....[1]....
        /*0188*/ 	.word	0xffffffff


	//   ....[2]....
        /*018c*/ 	.word	0xffffffff


	//   ....[3]....
        /*0190*/ 	.word	0xffffffff


	//   ....[4]....
        /*0194*/ 	.word	0xffffffff


	//   ....[5]....
        /*0198*/ 	.word	0xffffffff


	//   ....[6]....
        /*019c*/ 	.word	0xffffffff


	//   ....[7]....
        /*01a0*/ 	.word	0xffffffff


	//   ....[8]....
        /*01a4*/ 	.word	0xffffffff


	//   ....[9]....
        /*01a8*/ 	.word	0xffffffff


	//   ....[10]....
        /*01ac*/ 	.word	0xffffffff


	//   ....[11]....
        /*01b0*/ 	.word	0xffffffff


	//   ....[12]....
        /*01b4*/ 	.word	0xffffffff


	//   ....[13]....
        /*01b8*/ 	.word	0xffffffff


	//   ....[14]....
        /*01bc*/ 	.word	0xffffffff


	//   ....[15]....
        /*01c0*/ 	.word	0xffffffff


	//   ....[16]....
        /*01c4*/ 	.word	0x0500000f


	//   ....[17]....
        /*01c8*/ 	.word	0x0500000f


	//   ....[18]....
        /*01cc*/ 	.word	0x0500000f


	//   ....[19]....
        /*01d0*/ 	.word	0x0500000f


	//   ....[20]....
        /*01d4*/ 	.word	0x0500000f


	//----- nvinfo : EIATTR_COOP_GROUP_INSTR_OFFSETS
	.align		4
.L_20411:
        /*01d8*/ 	.byte	0x04, 0x28
        /*01da*/ 	.short	(.L_20413 - .L_20412)


	//   ....[0]....
.L_20412:
        /*01dc*/ 	.word	0x00000240


	//   ....[1]....
        /*01e0*/ 	.word	0x00000270


	//   ....[2]....
        /*01e4*/ 	.word	0x00000290


	//   ....[3]....
        /*01e8*/ 	.word	0x000002b0


	//   ....[4]....
        /*01ec*/ 	.word	0x000002d0


	//   ....[5]....
        /*01f0*/ 	.word	0x00000400


	//   ....[6]....
        /*01f4*/ 	.word	0x00000420


	//   ....[7]....
        /*01f8*/ 	.word	0x00000440


	//   ....[8]....
        /*01fc*/ 	.word	0x000012f0


	//   ....[9]....
        /*0200*/ 	.word	0x00001370


	//   ....[10]....
        /*0204*/ 	.word	0x000013b0


	//   ....[11]....
        /*0208*/ 	.word	0x00001400


	//   ....[12]....
        /*020c*/ 	.word	0x00001440


	//   ....[13]....
        /*0210*/ 	.word	0x00001490


	//   ....[14]....
        /*0214*/ 	.word	0x000014b0


	//   ....[15]....
        /*0218*/ 	.word	0x000014d0


	//   ....[16]....
        /*021c*/ 	.word	0x00002a10


	//   ....[17]....
        /*0220*/ 	.word	0x00002a70


	//   ....[18]....
        /*0224*/ 	.word	0x00002ad0


	//   ....[19]....
        /*0228*/ 	.word	0x00002b30


	//   ....[20]....
        /*022c*/ 	.word	0x00002b90


	//----- nvinfo : EIATTR_SYSCALL_OFFSETS
	.align		4
.L_20413:
        /*0230*/ 	.byte	0x04, 0x46
        /*0232*/ 	.short	(.L_20415 - .L_20414)


	//   ....[0]....
.L_20414:
        /*0234*/ 	.word	0x000029a0


	//----- nvinfo : EIATTR_EXIT_INSTR_OFFSETS
	.align		4
.L_20415:
        /*0238*/ 	.byte	0x04, 0x1c
        /*023a*/ 	.short	(.L_20417 - .L_20416)


	//   ....[0]....
.L_20416:
        /*023c*/ 	.word	0x00000090


	//   ....[1]....
        /*0240*/ 	.word	0x000024d0


	//   ....[2]....
        /*0244*/ 	.word	0x00002590


	//   ....[3]....
        /*0248*/ 	.word	0x000028a0


	//   ....[4]....
        /*024c*/ 	.word	0x000029b0


	//----- nvinfo : EIATTR_CRS_STACK_SIZE
	.align		4
.L_20417:
        /*0250*/ 	.byte	0x04, 0x1e
        /*0252*/ 	.short	(.L_20419 - .L_20418)
.L_20418:
        /*0254*/ 	.word	0x00000000


	//----- nvinfo : EIATTR_CBANK_PARAM_SIZE
	.align		4
.L_20419:
        /*0258*/ 	.byte	0x03, 0x19
        /*025a*/ 	.short	0x008c


	//----- nvinfo : EIATTR_PARAM_CBANK
	.align		4
        /*025c*/ 	.byte	0x04, 0x0a
        /*025e*/ 	.short	(.L_20421 - .L_20420)
	.align		4
.L_20420:
        /*0260*/ 	.word	index@(.nv.constant0._ZN4vllm25paged_attention_v2_kernelIfhLi32ELi32ELi128ELNS_18Fp8KVCacheDataTypeE1ELb0ELi512EEEvPfS2_PT_PKS3_PKT0_S9_ifPKiSB_iPKfiiiSD_SD_iiiii)
        /*0264*/ 	.short	0x0210
        /*0266*/ 	.short	0x008c


	//----- nvinfo : EIATTR_SW_WAR
	.align		4
.L_20421:
        /*0268*/ 	.byte	0x04, 0x36
        /*026a*/ 	.short	(.L_20423 - .L_20422)
.L_20422:
        /*026c*/ 	.word	0x00000008
.L_20423:


//--------------------- .nv.info._ZN4vllm25paged_attention_v2_kernelIfhLi256ELi32ELi128ELNS_18Fp8KVCacheDataTypeE1ELb1ELi512EEEvPfS2_PT_PKS3_PKT0_S9_ifPKiSB_iPKfiiiSD_SD_iiiii --------------------------
	.section	.nv.info._ZN4vllm25paged_attention_v2_kernelIfhLi256ELi32ELi128ELNS_18Fp8KVCacheDataTypeE1ELb1ELi512EEEvPfS2_PT_PKS3_PKT0_S9_ifPKiSB_iPKfiiiSD_SD_iiiii,"",@"SHT_CUDA_INFO"
	.sectionflags	@""
	.align	4


	//----- nvinfo : EIATTR_CUDA_API_VERSION
	.align		4
        /*0000*/ 	.byte	0x04, 0x37
        /*0002*/ 	.short	(.L_20425 - .L_20424)
.L_20424:
        /*0004*/ 	.word	0x00000082


	//----- nvinfo : EIATTR_KPARAM_INFO
	.align		4
.L_20425:
        /*0008*/ 	.byte	0x04, 0x17
        /*000a*/ 	.short	(.L_20427 - .L_20426)
.L_20426:
        /*000c*/ 	.word	0x00000000
        /*0010*/ 	.short	0x0015
        /*0012*/ 	.short	0x0088
        /*0014*/ 	.byte	0x00, 0xf0, 0x11, 0x00


	//----- nvinfo : EIATTR_KPARAM_INFO
	.align		4
.L_20427:
        /*0018*/ 	.byte	0x04, 0x17
        /*001a*/ 	.short	(.L_20429 - .L_20428)
.L_20428:
        /*001c*/ 	.word	0x00000000
        /*0020*/ 	.short	0x0014
        /*0022*/ 	.short	0x0084
        /*0024*/ 	.byte	0x00, 0xf0, 0x11, 0x00


	//----- nvinfo : EIATTR_KPARAM_INFO
	.align		4
.L_20429:
        /*0028*/ 	.byte	0x04, 0x17
        /*002a*/ 	.short	(.L_20431 - .L_20430)
.L_20430:
        /*002c*/ 	.word	0x00000000
        /*0030*/ 	.short	0x0013
        /*0032*/ 	.short	0x0080
        /*0034*/ 	.byte	0x00, 0xf0, 0x11, 0x00


	//----- nvinfo : EIATTR_KPARAM_INFO
	.align		4
.L_20431:
        /*0038*/ 	.byte	0x04, 0x17
        /*003a*/ 	.short	(.L_20433 - .L_20432)
.L_20432:
        /*003c*/ 	.word	0x00000000
        /*0040*/ 	.short	0x0012
        /*0042*/ 	.short	0x007c
        /*0044*/ 	.byte	0x00, 0xf0, 0x11, 0x00


	//----- nvinfo : EIATTR_KPARAM_INFO
	.align		4
.L_20433:
        /*0048*/ 	.byte	0x04, 0x17
        /*004a*/ 	.short	(.L_20435 - .L_20434)
.L_20434:
        /*004c*/ 	.word	0x00000000
        /*0050*/ 	.short	0x0011
        /*0052*/ 	.short	0x0078
        /*0054*/ 	.byte	0x00, 0xf0, 0x11, 0x00


	//----- nvinfo : EIATTR_KPARAM_INFO
	.align		4
.L_20435:
        /*0058*/ 	.byte	0x04, 0x17
        /*005a*/ 	.short	(.L_20437 - .L_20436)
.L_20436:
        /*005c*/ 	.word	0x00000000
        /*0060*/ 	.short	0x0010
        /*0062*/ 	.short	0x0070
        /*0064*/ 	.byte	0x00, 0xf0, 0x21, 0x00


	//----- nvinfo : EIATTR_KPARAM_INFO
	.align		4
.L_20437:
        /*0068*/ 	.byte	0x04, 0x17
        /*006a*/ 	.short	(.L_20439 - .L_20438)
.L_20438:
        /*006c*/ 	.word	0x00000000
        /*0070*/ 	.short	0x000f
        /*0072*/ 	.short	0x0068
        /*0074*/ 	.byte	0x00, 0xf0, 0x21, 0x00


	//----- nvinfo : EIATTR_KPARAM_INFO
	.align		4
.L_20439:
        /*0078*/ 	.byte	0x04, 0x17
        /*007a*/ 	.short	(.L_20441 - .L_20440)
.L_20440:
        /*007c*/ 	.word	0x00000000
        /*0080*/ 	.short	0x000e
        /*0082*/ 	.short	0x0060
        /*0084*/ 	.byte	0x00, 0xf0, 0x11, 0x00


	//----- nvinfo : EIATTR_KPARAM_INFO
	.align		4
.L_20441:
        /*0088*/ 	.byte	0x04, 0x17
        /*008a*/ 	.short	(.L_20443 - .L_20442)
.L_20442:
        /*008c*/ 	.word	0x00000000
        /*0090*/ 	.short	0x000d
        /*0092*/ 	.short	0x005c
        /*0094*/ 	.byte	0x00, 0xf0, 0x11, 0x00


	//----- nvinfo : EIATTR_KPARAM_INFO
	.align		4
.L_20443:
        /*0098*/ 	.byte	0x04, 0x17
        /*009a*/ 	.short	(.L_20445 - .L_20444)
.L_20444:
        /*009c*/ 	.word	0x00000000
        /*00a0*/ 	.short	0x000c
        /*00a2*/ 	.short	0x0058
        /*00a4*/ 	.byte	0x00, 0xf0, 0x11, 0x00


	//----- nvinfo : EIATTR_KPARAM_INFO
	.align		4
.L_20445:
        /*00a8*/ 	.byte	0x04, 0x17
        /*00aa*/ 	.short	(.L_20447 - .L_20446)
.L_20446:
        /*00ac*/ 	.word	0x00000000
        /*00b0*/ 	.short	0x000b
        /*00b2*/ 	.short	0x0050
        /*00b4*/ 	.byte	0x00, 0xf0, 0x21, 0x00


	//----- nvinfo : EIATTR_KPARAM_INFO
	.align		4
.L_20447:
        /*00b8*/ 	.byte	0x04, 0x17
        /*00ba*/ 	.short	(.L_20449 - .L_20448)
.L_20448:
        /*00bc*/ 	.word	0x00000000
        /*00c0*/ 	.short	0x000a
        /*00c2*/ 	.short	0x0048
        /*00c4*/ 	.byte	0x00, 0xf0, 0x11, 0x00


	//----- nvinfo : EIATTR_KPARAM_INFO
	.align		4
.L_20449:
        /*00c8*/ 	.byte	0x04, 0x17
        /*00ca*/ 	.short	(.L_20451 - .L_20450)
.L_20450:
        /*00cc*/ 	.word	0x00000000
        /*00d0*/ 	.short	0x0009
        /*00d2*/ 	.short	0x0040
        /*00d4*/ 	.byte	0x00, 0xf0, 0x21, 0x00


	//----- nvinfo : EIATTR_KPARAM_INFO
	.align		4
.L_20451:
        /*00d8*/ 	.byte	0x04, 0x17
        /*00da*/ 	.short	(.L_20453 - .L_20452)
.L_20452:
        /*00dc*/ 	.word	0x00000000
        /*00e0*/ 	.short	0x0008
        /*00e2*/ 	.short	0x0038
        /*00e4*/ 	.byte	0x00, 0xf0, 0x21, 0x00


	//----- nvinfo : EIATTR_KPARAM_INFO
	.align		4
.L_20453:
        /*00e8*/ 	.byte	0x04, 0x17
        /*00ea*/ 	.short	(.L_20455 - .L_20454)
.L_20454:
        /*00ec*/ 	.word	0x00000000
        /*00f0*/ 	.short	0x0007
        /*00f2*/ 	.short	0x0034
        /*00f4*/ 	.byte	0x00, 0xf0, 0x11, 0x00


	//----- nvinfo : EIATTR_KPARAM_INFO
	.align		4
.L_20455:
        /*00f8*/ 	.byte	0x04, 0x17
        /*00fa*/ 	.short	(.L_20457 - .L_20456)
.L_20456:
        /*00fc*/ 	.word	0x00000000
        /*0100*/ 	.short	0x0006
        /*0102*/ 	.short	0x0030
        /*0104*/ 	.byte	0x00, 0xf0, 0x11, 0x00


	//----- nvinfo : EIATTR_KPARAM_INFO
	.align		4
.L_20457:
        /*0108*/ 	.byte	0x04, 0x17
        /*010a*/ 	.short	(.L_20459 - .L_20458)
.L_20458:
        /*010c*/ 	.word	0x00000000
        /*0110*/ 	.short	0x0005
        /*0112*/ 	.short	0x0028
        /*0114*/ 	.byte	0x00, 0xf0, 0x21, 0x00


	//----- nvinfo : EIATTR_KPARAM_INFO
	.align		4
.L_20459:
        /*0118*/ 	.byte	0x04, 0x17
        /*011a*/ 	.short	(.L_20461 - .L_20460)
.L_20460:
        /*011c*/ 	.word	0x00000000
        /*0120*/ 	.short	0x0004
        /*0122*/ 	.short	0x0020
        /*0124*/ 	.byte	0x00, 0xf0, 0x21, 0x00


	//----- nvinfo : EIATTR_KPARAM_INFO
	.align		4
.L_20461:
        /*0128*/ 	.byte	0x04, 0x17
        /*012a*/ 	.short	(.L_20463 - .L_20462)
.L_20462:
        /*012c*/ 	.word	0x00000000
        /*0130*/ 	.short	0x0003
        /*0132*/ 	.short	0x0018
        /*0134*/ 	.byte	0x00, 0xf0, 0x21, 0x00


	//----- nvinfo : EIATTR_KPARAM_INFO
	.align		4
.L_20463:
        /*0138*/ 	.byte	0x04, 0x17
        /*013a*/ 	.short	(.L_20465 - .L_20464)
.L_20464:
        /*013c*/ 	.word	0x00000000
        /*0140*/ 	.short	0x0002
        /*0142*/ 	.short	0x0010
        /*0144*/ 	.byte	0x00, 0xf0, 0x21, 0x00


	//----- nvinfo : EIATTR_KPARAM_INFO
	.align		4
.L_20465:
        /*0148*/ 	.byte	0x04, 0x17
        /*014a*/ 	.short	(.L_20467 - .L_20466)
.L_20466:
        /*014c*/ 	.word	0x00000000
        /*0150*/ 	.short	0x0001
        /*0152*/ 	.short	0x0008
        /*0154*/ 	.byte	0x00, 0xf0, 0x21, 0x00


	//----- nvinfo : EIATTR_KPARAM_INFO
	.align		4
.L_20467:
        /*0158*/ 	.byte	0x04, 0x17
        /*015a*/ 	.short	(.L_20469 - .L_20468)
.L_20468:
        /*015c*/ 	.word	0x00000000
        /*0160*/ 	.short	0x0000
        /*0162*/ 	.short	0x0000
        /*0164*/ 	.byte	0x00, 0xf0, 0x21, 0x00


	//----- nvinfo : EIATTR_SPARSE_MMA_MASK
	.align		4
.L_20469:
        /*0168*/ 	.byte	0x03, 0x50
        /*016a*/ 	.short	0x0000


	//----- nvinfo : EIATTR_MAXREG_COUNT
	.align		4
        /*016c*/ 	.byte	0x03, 0x1b
        /*016e*/ 	.short	0x00ff


	//----- nvinfo : EIATTR_NUM_BARRIERS
	.align		4
        /*0170*/ 	.byte	0x02, 0x4c
        /*0172*/ 	.byte	0x01
	.zero		1


	//----- nvinfo : EIATTR_EXTERNS
	.align		4
        /*0174*/ 	.byte	0x04, 0x0f
        /*0176*/ 	.short	(.L_20471 - .L_20470)


	//   ....[0]....
	.align		4
.L_20470:
        /*0178*/ 	.word	index@(__assertfail)


	//----- nvinfo : EIATTR_MERCURY_ISA_VERSION
	.align		4
.L_20471:
        /*017c*/ 	.byte	0x03, 0x5f
        /*017e*/ 	.short	0x0101


	//----- nvinfo : EIATTR_COOP_GROUP_MASK_REGIDS
	.align		4
        /*0180*/ 	.byte	0x04, 0x29
        /*0182*/ 	.short	(.L_20473 - .L_20472)


	//   ....[0]....
.L_20472:
        /*0184*/ 	.word	0xffffffff


	//   ....[1]....
        /*0188*/ 	.word	0xffffffff


	//   ....[2]....
        /*018c*/ 	.word	0xffffffff


	//   ....[3]....
        /*0190*/ 	.word	0xffffffff


	//   ....[4]....
        /*0194*/ 	.word	0xffffffff


	//   ....[5]....
        /*0198*/ 	.word	0xffffffff


	//   ....[6]....
        /*019c*/ 	.word	0xffffffff


	//   ....[7]....
        /*01a0*/ 	.word	0xffffffff


	//   ....[8]....
        /*01a4*/ 	.word	0xffffffff


	//   ....[9]....
        /*01a8*/ 	.word	0xffffffff


	//   ....[10]....
        /*01ac*/ 	.word	0xffffffff


	//   ....[11]....
        /*01b0*/ 	.word	0xffffffff


	//   ....[12]....
        /*01b4*/ 	.word	0xffffffff


	//   ....[13]....
        /*01b8*/ 	.word	0xffffffff


	//   ....[14]....
        /*01bc*/ 	.word	0xffffffff


	//   ....[15]....
        /*01c0*/ 	.word	0xffffffff


	//   ....[16]....
        /*01c4*/ 	.word	0xffffffff


	//   ....[17]....
        /*01c8*/ 	.word	0xffffffff


	//   ....[18]....
        /*01cc*/ 	.word	0xffffffff


	//   ....[19]....
        /*01d0*/ 	.word	0xffffffff


	//   ....[20]....
        /*01d4*/ 	.word	0xffffffff


	//   ....[21]....
        /*01d8*/ 	.word	0xffffffff


	//   ....[22]....
        /*01dc*/ 	.word	0xffffffff


	//   ....[23]....
        /*01e0*/ 	.word	0xffffffff


	//   ....[24]....
        /*01e4*/ 	.word	0xffffffff


	//   ....[25]....
        /*01e8*/ 	.word	0xffffffff


	//   ....[26]....
        /*01ec*/ 	.word	0xffffffff


	//   ....[27]....
        /*01f0*/ 	.word	0xffffffff


	//   ....[28]....
        /*01f4*/ 	.word	0xffffffff


	//   ....[29]....
        /*01f8*/ 	.word	0xffffffff


	//   ....[30]....
        /*01fc*/ 	.word	0xffffffff


	//   ....[31]....
        /*0200*/ 	.word	0xffffffff


	//   ....[32]....
        /*0204*/ 	.word	0xffffffff


	//   ....[33]....
        /*0208*/ 	.word	0xffffffff


	//   ....[34]....
        /*020c*/ 	.word	0xffffffff


	//   ....[35]....
        /*0210*/ 	.word	0xffffffff


	//   ....[36]....
        /*0214*/ 	.word	0xffffffff


	//   ....[37]....
        /*0218*/ 	.word	0xffffffff


	//   ....[38]....
        /*021c*/ 	.word	0xffffffff


	//   ....[39]....
        /*0220*/ 	.word	0xffffffff


	//   ....[40]....
        /*0224*/ 	.word	0xffffffff


	//   ....[41]....
        /*0228*/ 	.word	0xffffffff


	//   ....[42]....
        /*022c*/ 	.word	0xffffffff


	//   ....[43]....
        /*0230*/ 	.word	0xffffffff


	//   ....[44]....
        /*0234*/ 	.word	0xffffffff


	//   ....[45]....
        /*0238*/ 	.word	0xffffffff


	//   ....[46]....
        /*023c*/ 	.word	0xffffffff


	//   ....[47]....
        /*0240*/ 	.word	0xffffffff


	//   ....[48]....
        /*0244*/ 	.word	0xffffffff


	//   ....[49]....
        /*0248*/ 	.word	0xffffffff


	//   ....[50]....
        /*024c*/ 	.word	0xffffffff


	//   ....[51]....
        /*0250*/ 	.word	0xffffffff


	//   ....[52]....
        /*0254*/ 	.word	0xffffffff


	//   ....[53]....
        /*0258*/ 	.word	0xffffffff


	//   ....[54]....
        /*025c*/ 	.word	0xffffffff


	//   ....[55]....
        /*0260*/ 	.word	0xffffffff


	//   ....[56]....
        /*0264*/ 	.word	0xffffffff


	//   ....[57]....
        /*0268*/ 	.word	0xffffffff


	//   ....[58]....
        /*026c*/ 	.word	0xffffffff


	//   ....[59]....
        /*0270*/ 	.word	0xffffffff


	//   ....[60]....
        /*0274*/ 	.word	0xffffffff


	//   ....[61]....
        /*0278*/ 	.word	0xffffffff


	//   ....[62]....
        /*027c*/ 	.word	0xffffffff


	//   ....[63]....
        /*0280*/ 	.word	0xffffffff


	//   ....[64]....
        /*0284*/ 	.word	0xffffffff


	//   ....[65]....
        /*0288*/ 	.word	0xffffffff


	//   ....[66]....
        /*028c*/ 	.word	0xffffffff


	//   ....[67]....
        /*0290*/ 	.word	0xffffffff


	//   ....[68]....
        /*0294*/ 	.word	0xffffffff


	//   ....[69]....
        /*0298*/ 	.word	0xffffffff


	//   ....[70]....
        /*029c*/ 	.word	0xffffffff


	//   ....[71]....
        /*02a0*/ 	.word	0xffffffff


	//   ....[72]....
        /*02a4*/ 	.word	0xffffffff


	//   ....[73]....
        /*02a8*/ 	.word	0xffffffff


	//   ....[74]....
        /*02ac*/ 	.word	0xffffffff


	//   ....[75]....
        /*02b0*/ 	.word	0xffffffff


	//   ....[76]....
        /*02b4*/ 	.word	0xffffffff


	//   ....[77]....
        /*02b8*/ 	.word	0xffffffff


	//   ....[78]....
        /*02bc*/ 	.word	0xffffffff


	//   ....[79]....
        /*02c0*/ 	.word	0xffffffff


	//   ....[80]....
        /*02c4*/ 	.word	0xffffffff


	//   ....[81]....
        /*02c8*/ 	.word	0xffffffff


	//   ....[82]....
        /*02cc*/ 	.word	0xffffffff


	//   ....[83]....
        /*02d0*/ 	.word	0xffffffff


	//   ....[84]....
        /*02d4*/ 	.word	0xffffffff


	//   ....[85]....
        /*02d8*/ 	.word	0xffffffff


	//   ....[86]....
        /*02dc*/ 	.word	0xffffffff


	//   ....[87]....
        /*02e0*/ 	.word	0xffffffff


	//   ....[88]....
        /*02e4*/ 	.word	0xffffffff


	//   ....[89]....
        /*02e8*/ 	.word	0xffffffff


	//   ....[90]....
        /*02ec*/ 	.word	0xffffffff


	//   ....[91]....
        /*02f0*/ 	.word	0xffffffff


	//   ....[92]....
        /*02f4*/ 	.word	0xffffffff


	//   ....[93]....
        /*02f8*/ 	.word	0xffffffff


	//   ....[94]....
        /*02fc*/ 	.word	0xffffffff


	//   ....[95]....
        /*0300*/ 	.word	0xffffffff


	//   ....[96]....
        /*0304*/ 	.word	0xffffffff


	//   ....[97]....
        /*0308*/ 	.word	0xffffffff


	//   ....[98]....
        /*030c*/ 	.word	0xffffffff


	//   ....[99]....
        /*0310*/ 	.word	0xffffffff


	//   ....[100]....
        /*0314*/ 	.word	0xffffffff


	//   ....[101]....
        /*0318*/ 	.word	0xffffffff


	//   ....[102]....
        /*031c*/ 	.word	0xffffffff


	//   ....[103]....
        /*0320*/ 	.word	0xffffffff


	//   ....[104]....
        /*0324*/ 	.word	0xffffffff


	//   ....[105]....
        /*0328*/ 	.word	0xffffffff


	//   ....[106]....
        /*032c*/ 	.word	0xffffffff


	//   ....[107]....
        /*0330*/ 	.word	0xffffffff


	//   ....[108]....
        /*0334*/ 	.word	0xffffffff


	//   ....[109]....
        /*0338*/ 	.word	0xffffffff


	//   ....[110]....
        /*033c*/ 	.word	0xffffffff


	//   ....[111]....
        /*0340*/ 	.word	0xffffffff


	//   ....[112]....
        /*0344*/ 	.word	0xffffffff


	//   ....[113]....
        /*0348*/ 	.word	0xffffffff


	//   ....[114]....
        /*034c*/ 	.word	0xffffffff


	//   ....[115]....
        /*0350*/ 	.word	0xffffffff


	//   ....[116]....
        /*0354*/ 	.word	0xffffffff


	//   ....[117]....
        /*0358*/ 	.word	0xffffffff


	//   ....[118]....
        /*035c*/ 	.word	0xffffffff


	//   ....[119]....
        /*0360*/ 	.word	0xffffffff


	//   ....[120]....
        /*0364*/ 	.word	0xffffffff


	//   ....[121]....
        /*0368*/ 	.word	0xffffffff


	//   ....[122]....
        /*036c*/ 	.word	0xffffffff


	//   ....[123]....
        /*0370*/ 	.word	0xffffffff


	//   ....[124]....
        /*0374*/ 	.word	0xffffffff


	//   ....[125]....
        /*0378*/ 	.word	0xffffffff


	//   ....[126]....
        /*037c*/ 	.word	0xffffffff


	//   ....[127]....
        /*0380*/ 	.word	0xffffffff


	//   ....[128]....
        /*0384*/ 	.word	0xffffffff


	//   ....[129]....
        /*0388*/ 	.word	0xffffffff


	//   ....[130]....
        /*038c*/ 	.word	0xffffffff


	//   ....[131]....
        /*0390*/ 	.word	0xffffffff


	//   ....[132]....
        /*0394*/ 	.word	0xffffffff


	//   ....[133]....
        /*0398*/ 	.word	0xffffffff


	//   ....[134]....
        /*039c*/ 	.word	0xffffffff


	//   ....[135]....
        /*03a0*/ 	.word	0xffffffff


	//   ....[136]....
        /*03a4*/ 	.word	0xffffffff


	//   ....[137]....
        /*03a8*/ 	.word	0xffffffff


	//   ....[138]....
        /*03ac*/ 	.word	0xffffffff


	//   ....[139]....
        /*03b0*/ 	.word	0xffffffff


	//   ....[140]....
        /*03b4*/ 	.word	0xffffffff


	//   ....[141]....
        /*03b8*/ 	.word	0xffffffff


	//   ....[142]....
        /*03bc*/ 	.word	0xffffffff


	//   ....[143]....
        /*03c0*/ 	.word	0xffffffff


	//   ....[144]....
        /*03c4*/ 	.word	0x0500000f


	//   ....[145]....
        /*03c8*/ 	.word	0x0500000f


	//   ....[146]....
        /*03cc*/ 	.word	0x0500000f


	//   ....[147]....
        /*03d0*/ 	.word	0x0500000f


	//   ....[148]....
        /*03d4*/ 	.word	0x0500000f


	//   ....[149]....
        /*03d8*/ 	.word	0x0500000f


	//   ....[150]....
        /*03dc*/ 	.word	0x0500000f


	//   ....[151]....
        /*03e0*/ 	.word	0x0500000f


	//   ....[152]....
        /*03e4*/ 	.word	0x0500000f


	//   ....[153]....
        /*03e8*/ 	.word	0x0500000f


	//   ....[154]....
        /*03ec*/ 	.word	0x0500000f


	//   ....[155]....
        /*03f0*/ 	.word	0x0500000f


	//   ....[156]....
        /*03f4*/ 	.word	0x0500000f


	//   ....[157]....
        /*03f8*/ 	.word	0x0500000f


	//   ....[158]....
        /*03fc*/ 	.word	0x0500000f


	//   ....[159]....
        /*0400*/ 	.word	0x0500000f


	//   ....[160]....
        /*0404*/ 	.word	0x0500000f


	//   ....[161]....
        /*0408*/ 	.word	0x0500000f


	//   ....[162]....
        /*040c*/ 	.word	0x0500000f


	//   ....[163]....
        /*0410*/ 	.word	0x0500000f


	//   ....[164]....
        /*0414*/ 	.word	0x0500000f


	//   ....[165]....
        /*0418*/ 	.word	0x0500000f


	//   ....[166]....
        /*041c*/ 	.word	0x0500000f


	//   ....[167]....
        /*0420*/ 	.word	0x0500000f


	//   ....[168]....
        /*0424*/ 	.word	0x0500000f


	//   ....[169]....
        /*0428*/ 	.word	0x0500000f


	//   ....[170]....
        /*042c*/ 	.word	0x0500000f


	//   ....[171]....
        /*0430*/ 	.word	0x0500000f


	//   ....[172]....
        /*0434*/ 	.word	0x0500000f


	//   ....[173]....
        /*0438*/ 	.word	0x0500000f


	//   ....[174]....
        /*043c*/ 	.word	0x0500000f


	//   ....[175]....
        /*0440*/ 	.word	0x0500000f


	//   ....[176]....
        /*0444*/ 	.word	0x0500000f


	//   ....[177]....
        /*0448*/ 	.word	0x0500000f


	//   ....[178]....
        /*044c*/ 	.word	0x0500000f


	//   ....[179]....
        /*0450*/ 	.word	0x0500000f


	//   ....[180]....
        /*0454*/ 	.word	0x0500000f


	//   ....[181]....
        /*0458*/ 	.word	0x0500000f


	//   ....[182]....
        /*045c*/ 	.word	0x0500000f


	//   ....[183]....
        /*0460*/ 	.word	0x0500000f


	//   ....[184]....
        /*0464*/ 	.word	0x0500000f


	//   ....[185]....
        /*0468*/ 	.word	0x0500000f


	//   ....[186]....
        /*046c*/ 	.word	0x0500000f


	//   ....[187]....
        /*0470*/ 	.word	0x0500000f


	//   ....[188]....
        /*0474*/ 	.word	0x0500000f


	//   ....[189]....
        /*0478*/ 	.word	0x0500000f


	//   ....[190]....
        /*047c*/ 	.word	0x0500000f


	//   ....[191]....
        /*0480*/ 	.word	0x0500000f


	//   ....[192]....
        /*0484*/ 	.word	0x0500000f


	//   ....[193]....
        /*0488*/ 	.word	0x0500000f


	//   ....[194]....
        /*048c*/ 	.word	0x0500000f


	//   ....[195]....
        /*0490*/ 	.word	0x0500000f


	//   ....[196]....
        /*0494*/ 	.word	0x0500000f


	//   ....[197]....
        /*0498*/ 	.word	0x0500000f


	//   ....[198]....
        /*049c*/ 	.word	0x0500000f


	//   ....[199]....
        /*04a0*/ 	.word	0x0500000f


	//   ....[200]....
        /*04a4*/ 	.word	0x0500000f


	//   ....[201]....
        /*04a8*/ 	.word	0x0500000f


	//   ....[202]....
        /*04ac*/ 	.word	0x0500000f


	//   ....[203]....
        /*04b0*/ 	.word	0x0500000f


	//   ....[204]....
        /*04b4*/ 	.word	0x0500000f


	//   ....[205]....
        /*04b8*/ 	.word	0x0500000f


	//   ....[206]....
        /*04bc*/ 	.word	0x0500000f


	//   ....[207]....
        /*04c0*/ 	.word	0x0500000f


	//   ....[208]....
        /*04c4*/ 	.word	0x0500000f


	//   ....[209]....
        /*04c8*/ 	.word	0x0500000f


	//   ....[210]....
        /*04cc*/ 	.word	0x0500000f


	//   ....[211]....
        /*04d0*/ 	.word	0x0500000f


	//   ....[212]....
        /*04d4*/ 	.word	0x0500000f


	//   ....[213]....
        /*04d8*/ 	.word	0x0500000f


	//   ....[214]....
        /*04dc*/ 	.word	0x0500000f


	//   ....[215]....
        /*04e0*/ 	.word	0x0500000f


	//   ....[216]....
        /*04e4*/ 	.word	0x0500000f


	//   ....[217]....
        /*04e8*/ 	.word	0x0500000f


	//   ....[218]....
        /*04ec*/ 	.word	0x0500000f


	//   ....[219]....
        /*04f0*/ 	.word	0x0500000f


	//   ....[220]....
        /*04f4*/ 	.word	0x0500000f


	//   ....[221]....
        /*04f8*/ 	.word	0x0500000f


	//   ....[222]....
        /*04fc*/ 	.word	0x0500000f


	//   ....[223]....
        /*0500*/ 	.word	0x0500000f


	//   ....[224]....
        /*0504*/ 	.word	0x0500000f


	//   ....[225]....
        /*0508*/ 	.word	0x0500000f


	//   ....[226]....
        /*050c*/ 	.word	0x0500000f


	//   ....[227]....
        /*0510*/ 	.word	0x0500000f


	//   ....[228]....
        /*0514*/ 	.word	0x0500000f


	//   ....[229]....
        /*0518*/ 	.word	0x0500000f


	//   ....[230]....
        /*051c*/ 	.word	0x0500000f


	//   ....[231]....
        /*0520*/ 	.word	0x0500000f


	//   ....[232]....
        /*0524*/ 	.word	0x0500000f


	//   ....[233]....
        /*0528*/ 	.word	0x0500000f


	//   ....[234]....
        /*052c*/ 	.word	0x0500000f


	//   ....[235]....
        /*0530*/ 	.word	0x0500000f


	//   ....[236]....
        /*0534*/ 	.word	0x0500000f


	//   ....[237]....
        /*0538*/ 	.word	0x0500000f


	//   ....[238]....
        /*053c*/ 	.word	0x0500000f


	//   ....[239]....
        /*0540*/ 	.word	0x0500000f


	//   ....[240]....
        /*0544*/ 	.word	0x0500000f


	//   ....[241]....
        /*0548*/ 	.word	0x0500000f


	//   ....[242]....
        /*054c*/ 	.word	0x0500000f


	//   ....[243]....
        /*0550*/ 	.word	0x0500000f


	//   ....[244]....
        /*0554*/ 	.word	0x0500000f


	//   ....[245]....
        /*0558*/ 	.word	0x0500000f


	//   ....[246]....
        /*055c*/ 	.word	0x0500000f


	//   ....[247]....
        /*0560*/ 	.word	0x0500000f


	//   ....[248]....
        /*0564*/ 	.word	0x0500000f


	//   ....[249]....
        /*0568*/ 	.word	0x0500000f


	//   ....[250]....
        /*056c*/ 	.word	0x0500000f


	//   ....[251]....
        /*0570*/ 	.word	0x0500000f


	//   ....[252]....
        /*0574*/ 	.word	0x0500000f


	//   ....[253]....
        /*0578*/ 	.word	0x0500000f


	//   ....[254]....
        /*057c*/ 	.word	0x0500000f


	//   ....[255]....
        /*0580*/ 	.word	0x0500000f


	//   ....[0]....
        /*0584*/ 	.word	0x0500000f


	//   ....[1]....
        /*0588*/ 	.word	0x0500000f


	//   ....[2]....
        /*058c*/ 	.word	0x0500000f


	//   ....[3]....
        /*0590*/ 	.word	0x0500000f


	//   ....[4]....
        /*0594*/ 	.word	0x0500000f


	//   ....[5]....
        /*0598*/ 	.word	0x0500000f


	//   ....[6]....
        /*059c*/ 	.word	0x0500000f


	//   ....[7]....
        /*05a0*/ 	.word	0x0500000f


	//   ....[8]....
        /*05a4*/ 	.word	0x0500000f


	//   ....[9]....
        /*05a8*/ 	.word	0x0500000f


	//   ....[10]....
        /*05ac*/ 	.word	0x0500000f


	//   ....[11]....
        /*05b0*/ 	.word	0x0500000f


	//   ....[12]....
        /*05b4*/ 	.word	0x0500000f


	//   ....[13]....
        /*05b8*/ 	.word	0x0500000f


	//   ....[14]....
        /*05bc*/ 	.word	0x0500000f


	//   ....[15]....
        /*05c0*/ 	.word	0x0500000f


	//   ....[16]....
        /*05c4*/ 	.word	0x0500000f


	//   ....[17]....
        /*05c8*/ 	.word	0x0500000f


	//   ....[18]....
        /*05cc*/ 	.word	0x0500000f


	//   ....[19]....
        /*05d0*/ 	.word	0x0500000f


	//   ....[20]....
        /*05d4*/ 	.word	0x0500000f


	//   ....[21]....
        /*05d8*/ 	.word	0x0500000f


	//   ....[22]....
        /*05dc*/ 	.word	0x0500000f


	//   ....[23]....
        /*05e0*/ 	.word	0x0500000f


	//   ....[24]....
        /*05e4*/ 	.word	0x0500000f


	//   ....[25]....
        /*05e8*/ 	.word	0x0500000f


	//   ....[26]....
        /*05ec*/ 	.word	0x0500000f


	//   ....[27]....
        /*05f0*/ 	.word	0x0500000f


	//   ....[28]....
        /*05f4*/ 	.word	0x0500000f


	//   ....[29]....
        /*05f8*/ 	.word	0x0500000f


	//   ....[30]....
        /*05fc*/ 	.word	0x0500000f


	//   ....[31]....
        /*0600*/ 	.word	0x0500000f


	//   ....[32]....
        /*0604*/ 	.word	0x0500000f


	//   ....[33]....
        /*0608*/ 	.word	0x0500000f


	//   ....[34]....
        /*060c*/ 	.word	0x0500000f


	//   ....[35]....
        /*0610*/ 	.word	0x0500000f


	//   ....[36]....
        /*0614*/ 	.word	0x0500000f


	//   ....[37]....
        /*0618*/ 	.word	0x0500000f


	//   ....[38]....
        /*061c*/ 	.word	0x0500000f


	//   ....[39]....
        /*0620*/ 	.word	0x0500000f


	//   ....[40]....
        /*0624*/ 	.word	0x0500000f


	//   ....[41]....
        /*0628*/ 	.word	0x0500000f


	//   ....[42]....
        /*062c*/ 	.word	0x0500000f


	//   ....[43]....
        /*0630*/ 	.word	0x0500000f


	//   ....[44]....
        /*0634*/ 	.word	0x0500000f


	//   ....[45]....
        /*0638*/ 	.word	0x0500000f


	//   ....[46]....
        /*063c*/ 	.word	0x0500000f


	//   ....[47]....
        /*0640*/ 	.word	0x0500000f


	//   ....[48]....
        /*0644*/ 	.word	0x0500000f


	//   ....[49]....
        /*0648*/ 	.word	0x0500000f


	//   ....[50]....
        /*064c*/ 	.word	0x0500000f


	//   ....[51]....
        /*0650*/ 	.word	0x0500000f


	//   ....[52]....
        /*0654*/ 	.word	0x0500000f


	//   ....[53]....
        /*0658*/ 	.word	0x0500000f


	//   ....[54]....
        /*065c*/ 	.word	0x0500000f


	//   ....[55]....
        /*0660*/ 	.word	0x0500000f


	//   ....[56]....
        /*0664*/ 	.word	0x0500000f


	//   ....[57]....
        /*0668*/ 	.word	0x0500000f


	//   ....[58]....
        /*066c*/ 	.word	0x0500000f


	//   ....[59]....
        /*0670*/ 	.word	0x0500000f


	//   ....[60]....
        /*0674*/ 	.word	0x0500000f


	//   ....[61]....
        /*0678*/ 	.word	0x0500000f


	//   ....[62]....
        /*067c*/ 	.word	0x0500000f


	//   ....[63]....
        /*0680*/ 	.word	0x0500000f


	//   ....[64]....
        /*0684*/ 	.word	0x0500000f


	//   ....[65]....
        /*0688*/ 	.word	0x0500000f


	//   ....[66]....
        /*068c*/ 	.word	0x0500000f


	//   ....[67]....
        /*0690*/ 	.word	0x0500000f


	//   ....[68]....
        /*0694*/ 	.word	0x0500000f


	//   ....[69]....
        /*0698*/ 	.word	0x0500000f


	//   ....[70]....
        /*069c*/ 	.word	0x0500000f


	//   ....[71]....
        /*06a0*/ 	.word	0x0500000f


	//   ....[72]....
        /*06a4*/ 	.word	0x0500000f


	//   ....[73]....
        /*06a8*/ 	.word	0x0500000f


	//   ....[74]....
        /*06ac*/ 	.word	0x0500000f


	//   ....[75]....
        /*06b0*/ 	.word	0x0500000f


	//   ....[76]....
        /*06b4*/ 	.word	0x0500000f


	//   ....[77]....
        /*06b8*/ 	.word	0x0500000f


	//   ....[78]....
        /*06bc*/ 	.word	0x0500000f


	//   ....[79]....
        /*06c0*/ 	.word	0x0500000f


	//   ....[80]....
        /*06c4*/ 	.word	0x0500000f


	//   ....[81]....
        /*06c8*/ 	.word	0x0500000f


	//   ....[82]....
        /*06cc*/ 	.word	0x0500000f


	//   ....[83]....
        /*06d0*/ 	.word	0x0500000f


	//   ....[84]....
        /*06d4*/ 	.word	0x0500000f


	//----- nvinfo : EIATTR_COOP_GROUP_INSTR_OFFSETS
	.align		4
.L_20473:
        /*06d8*/ 	.byte	0x04, 0x28
        /*06da*/ 	.short	(.L_20475 - .L_20474)


	//   ....[0]....
.L_20474:
        /*06dc*/ 	.word	0x00000ba0


	//   ....[1]....
        /*06e0*/ 	.word	0x00000bd0


	//   ....[2]....
        /*06e4*/ 	.word	0x00000bf0


	//   ....[3]....
        /*06e8*/ 	.word	0x00000c10


	//   ....[4]....
        /*06ec*/ 	.word	0x00000c30


	//   ....[5]....
        /*06f0*/ 	.word	0x00000d50


	//   ....[6]....
        /*06f4*/ 	.word	0x00000d80


	//   ....[7]....
        /*06f8*/ 	.word	0x00000da0


	//   ....[8]....
        /*06fc*/ 	.word	0x00001c50


	//   ....[9]....
        /*0700*/ 	.word	0x00001cd0


	//   ....[10]....
        /*0704*/ 	.word	0x00001d10


	//   ....[11]....
        /*0708*/ 	.word	0x00001d60


	//   ....[12]....
        /*070c*/ 	.word	0x00001da0


	//   ....[13]....
        /*0710*/ 	.word	0x00001df0


	//   ....[14]....
        /*0714*/ 	.word	0x00001e10


	//   ....[15]....
        /*0718*/ 	.word	0x00001e30


	//   ....[16]....
        /*071c*/ 	.word	0x00002d70


	//   ....[17]....
        /*0720*/ 	.word	0x00002db0


	//   ....[18]....
        /*0724*/ 	.word	0x00002df0


	//   ....[19]....
        /*0728*/ 	.word	0x00002e30


	//   ....[20]....
        /*072c*/ 	.word	0x00002e70


	//   ....[21]....
        /*0730*/ 	.word	0x00002eb0


	//   ....[22]....
        /*0734*/ 	.word	0x00002f10


	//   ....[23]....
        /*0738*/ 	.word	0x00002f50


	//   ....[24]....
        /*073c*/ 	.word	0x00002fe0


	//   ....[25]....
        /*0740*/ 	.word	0x00003030


	//   ....[26]....
        /*0744*/ 	.word	0x00003070


	//   ....[27]....
        /*0748*/ 	.word	0x000030b0


	//   ....[28]....
        /*074c*/ 	.word	0x000030f0


	//   ....[29]....
        /*0750*/ 	.word	0x00003130


	//   ....[30]....
        /*0754*/ 	.word	0x00003180


	//   ....[31]....
        /*0758*/ 	.word	0x000031d0


	//   ....[32]....
        /*075c*/ 	.word	0x00003210


	//   ....[33]....
        /*0760*/ 	.word	0x00003250


	//   ....[34]....
        /*0764*/ 	.word	0x00003290


	//   ....[35]....
        /*0768*/ 	.word	0x000032d0


	//   ....[36]....
        /*076c*/ 	.word	0x00003310


	//   ....[37]....
        /*0770*/ 	.word	0x00003350


	//   ....[38]....
        /*0774*/ 	.word	0x000033b0


	//   ....[39]....
        /*0778*/ 	.word	0x000033f0


	//   ....[40]....
        /*077c*/ 	.word	0x00003430


	//   ....[41]....
        /*0780*/ 	.word	0x00003470


	//   ....[42]....
        /*0784*/ 	.word	0x000034b0


	//   ....[43]....
        /*0788*/ 	.word	0x000034f0


	//   ....[44]....
        /*078c*/ 	.word	0x00003530


	//   ....[45]....
        /*0790*/ 	.word	0x00003580


	//   ....[46]....
        /*0794*/ 	.word	0x000035c0


	//   ....[47]....
        /*0798*/ 	.word	0x00003600


	//   ....[48]....
        /*079c*/ 	.word	0x00003630


	//   ....[49]....
        /*07a0*/ 	.word	0x00003670


	//   ....[50]....
        /*07a4*/ 	.word	0x000036a0


	//   ....[51]....
        /*07a8*/ 	.word	0x000036c0


	//   ....[52]....
        /*07ac*/ 	.word	0x000036f0


	//   ....[53]....
        /*07b0*/ 	.word	0x00003730


	//   ....[54]....
        /*07b4*/ 	.word	0x00003760


	//   ....[55]....
        /*07b8*/ 	.word	0x00003780


	//   ....[56]....
        /*07bc*/ 	.word	0x000037a0


	//   ....[57]....
        /*07c0*/ 	.word	0x000037c0


	//   ....[58]....
        /*07c4*/ 	.word	0x000037e0


	//   ....[59]....
        /*07c8*/ 	.word	0x000037f0


	//   ....[60]....
        /*07cc*/ 	.word	0x00003810


	//   ....[61]....
        /*07d0*/ 	.word	0x00003860


	//   ....[62]....
        /*07d4*/ 	.word	0x000038a0


	//   ....[63]....
        /*07d8*/ 	.word	0x000038e0


	//   ....[64]....
        /*07dc*/ 	.word	0x00003900


	//   ....[65]....
        /*07e0*/ 	.word	0x00003940


	//   ....[66]....
        /*07e4*/ 	.word	0x00003960


	//   ....[67]....
        /*07e8*/ 	.word	0x00003980


	//   ....[68]....
        /*07ec*/ 	.word	0x00003990


	//   ....[69]....
        /*07f0*/ 	.word	0x000039d0


	//   ....[70]....
        /*07f4*/ 	.word	0x00003a00


	//   ....[71]....
        /*07f8*/ 	.word	0x00003a20


	//   ....[72]....
        /*07fc*/ 	.word	0x00003a40


	//   ....[73]....
        /*0800*/ 	.word	0x00003a60


	//   ....[74]....
        /*0804*/ 	.word	0x00003a80


	//   ....[75]....
        /*0808*/ 	.word	0x00003a90


	//   ....[76]....
        /*080c*/ 	.word	0x00003ab0


	//   ....[77]....
        /*0810*/ 	.word	0x00003ad0


	//   ....[78]....
        /*0814*/ 	.word	0x00003af0


	//   ....[79]....
        /*0818*/ 	.word	0x00003b10


	//   ....[80]....
        /*081c*/ 	.word	0x00003b30


	//   ....[81]....
        /*0820*/ 	.word	0x00003b50


	//   ....[82]....
        /*0824*/ 	.word	0x00003b70


	//   ....[83]....
        /*0828*/ 	.word	0x00003b90


	//   ....[84]....
        /*082c*/ 	.word	0x00003bb0


	//   ....[85]....
        /*0830*/ 	.word	0x00003bd0


	//   ....[86]....
        /*0834*/ 	.word	0x00003c00


	//   ....[87]....
        /*0838*/ 	.word	0x00003c20


	//   ....[88]....
        /*083c*/ 	.word	0x00003c40


	//   ....[89]....
        /*0840*/ 	.word	0x00003c70


	//   ....[90]....
        /*0844*/ 	.word	0x00003c90


	//   ....[91]....
        /*0848*/ 	.word	0x00003cb0


	//   ....[92]....
        /*084c*/ 	.word	0x00003cd0


	//   ....[93]....
        /*0850*/ 	.word	0x00003cf0


	//   ....[94]....
        /*0854*/ 	.word	0x00003d10


	//   ....[95]....
        /*0858*/ 	.word	0x00003d30


	//   ....[96]....
        /*085c*/ 	.word	0x00003d50


	//   ....[97]....
        /*0860*/ 	.word	0x00003d80


	//   ....[98]....
        /*0864*/ 	.word	0x00003db0


	//   ....[99]....
        /*0868*/ 	.word	0x00003dd0


	//   ....[100]....
        /*086c*/ 	.word	0x00003df0


	//   ....[101]....
        /*0870*/ 	.word	0x00003e20


	//   ....[102]....
        /*0874*/ 	.word	0x00003e50


	//   ....[103]....
        /*0878*/ 	.word	0x00003e70


	//   ....[104]....
        /*087c*/ 	.word	0x00003e90


	//   ....[105]....
        /*0880*/ 	.word	0x00003eb0


	//   ....[106]....
        /*0884*/ 	.word	0x00003ed0


	//   ....[107]....
        /*0888*/ 	.word	0x00003ef0


	//   ....[108]....
        /*088c*/ 	.word	0x00003f10


	//   ....[109]....
        /*0890*/ 	.word	0x00003f30


	//   ....[110]....
        /*0894*/ 	.word	0x00003f50


	//   ....[111]....
        /*0898*/ 	.word	0x00003f70


	//   ....[112]....
        /*089c*/ 	.word	0x00003f90


	//   ....[113]....
        /*08a0*/ 	.word	0x00003fb0


	//   ....[114]....
        /*08a4*/ 	.word	0x00003fd0


	//   ....[115]....
        /*08a8*/ 	.word	0x00003ff0


	//   ....[116]....
        /*08ac*/ 	.word	0x00004010


	//   ....[117]....
        /*08b0*/ 	.word	0x00004030


	//   ....[118]....
        /*08b4*/ 	.word	0x00004050


	//   ....[119]....
        /*08b8*/ 	.word	0x00004070


	//   ....[120]....
        /*08bc*/ 	.word	0x00004090


	//   ....[121]....
        /*08c0*/ 	.word	0x000040b0


	//   ....[122]....
        /*08c4*/ 	.word	0x000040d0


	//   ....[123]....
        /*08c8*/ 	.word	0x000040f0


	//   ....[124]....
        /*08cc*/ 	.word	0x00004110


	//   ....[125]....
        /*08d0*/ 	.word	0x00004130


	//   ....[126]....
        /*08d4*/ 	.word	0x00004150


	//   ....[127]....
        /*08d8*/ 	.word	0x00004170


	//   ....[128]....
        /*08dc*/ 	.word	0x00004190


	//   ....[129]....
        /*08e0*/ 	.word	0x000041b0


	//   ....[130]....
        /*08e4*/ 	.word	0x000041d0


	//   ....[131]....
        /*08e8*/ 	.word	0x000041f0


	//   ....[132]....
        /*08ec*/ 	.word	0x00004210


	//   ....[133]....
        /*08f0*/ 	.word	0x00004230


	//   ....[134]....
        /*08f4*/ 	.word	0x00004250


	//   ....[135]....
        /*08f8*/ 	.word	0x00004270


	//   ....[136]....
        /*08fc*/ 	.word	0x00004290


	//   ....[137]....
        /*0900*/ 	.word	0x000042b0


	//   ....[138]....
        /*0904*/ 	.word	0x000042e0


	//   ....[139]....
        /*0908*/ 	.word	0x00004300


	//   ....[140]....
        /*090c*/ 	.word	0x00004320


	//   ....[141]....
        /*0910*/ 	.word	0x00004340


	//   ....[142]....
        /*0914*/ 	.word	0x00004360


	//   ....[143]....
        /*0918*/ 	.word	0x00004380


	//   ....[144]....
        /*091c*/ 	.word	0x00007bc0


	//   ....[145]....
        /*0920*/ 	.word	0x00007c20


	//   ....[146]....
        /*0924*/ 	.word	0x00007c80


	//   ....[147]....
        /*0928*/ 	.word	0x00007ce0


	//   ....[148]....
        /*092c*/ 	.word	0x00007d40


	//   ....[149]....
        /*0930*/ 	.word	0x00007dc0


	//   ....[150]....
        /*0934*/ 	.word	0x00007e20


	//   ....[151]....
        /*0938*/ 	.word	0x00007e80


	//   ....[152]....
        /*093c*/ 	.word	0x00007ee0


	//   ....[153]....
        /*0940*/ 	.word	0x00007f60


	//   ....[154]....
        /*0944*/ 	.word	0x00007fd0


	//   ....[155]....
        /*0948*/ 	.word	0x00008030


	//   ....[156]....
        /*094c*/ 	.word	0x000080b0


	//   ....[157]....
        /*0950*/ 	.word	0x00008120


	//   ....[158]....
        /*0954*/ 	.word	0x00008180


	//   ....[159]....
        /*0958*/ 	.word	0x00008200


	//   ....[160]....
        /*095c*/ 	.word	0x00008270


	//   ....[161]....
        /*0960*/ 	.word	0x000082d0


	//   ....[162]....
        /*0964*/ 	.word	0x00008350


	//   ....[163]....
        /*0968*/ 	.word	0x000083c0


	//   ....[164]....
        /*096c*/ 	.word	0x00008420


	//   ....[165]....
        /*0970*/ 	.word	0x000084a0


	//   ....[166]....
        /*0974*/ 	.word	0x00008510


	//   ....[167]....
        /*0978*/ 	.word	0x00008570


	//   ....[168]....
        /*097c*/ 	.word	0x000085f0


	//   ....[169]....
        /*0980*/ 	.word	0x00008660


	//   ....[170]....
        /*0984*/ 	.word	0x000086c0


	//   ....[171]....
        /*0988*/ 	.word	0x00008740


	//   ....[172]....
        /*098c*/ 	.word	0x000087b0


	//   ....[173]....
        /*0990*/ 	.word	0x00008810


	//   ....[174]....
        /*0994*/ 	.word	0x00008890


	//   ....[175]....
        /*0998*/ 	.word	0x00008900


	//   ....[176]....
        /*099c*/ 	.word	0x00008960


	//   ....[177]....
        /*09a0*/ 	.word	0x000089e0


	//   ....[178]....
        /*09a4*/ 	.word	0x00008a50


	//   ....[179]....
        /*09a8*/ 	.word	0x00008ab0


	//   ....[180]....
        /*09ac*/ 	.word	0x00008b30


	//   ....[181]....
        /*09b0*/ 	.word	0x00008ba0


	//   ....[182]....
        /*09b4*/ 	.word	0x00008c00


	//   ....[183]....
        /*09b8*/ 	.word	0x00008c80


	//   ....[184]....
        /*09bc*/ 	.word	0x00008cf0


	//   ....[185]....
        /*09c0*/ 	.word	0x00008d50


	//   ....[186]....
        /*09c4*/ 	.word	0x00008dd0


	//   ....[187]....
        /*09c8*/ 	.word	0x00008e40


	//   ....[188]....
        /*09cc*/ 	.word	0x00008ea0


	//   ....[189]....
        /*09d0*/ 	.word	0x00008f20


	//   ....[190]....
        /*09d4*/ 	.word	0x00008f90


	//   ....[191]....
        /*09d8*/ 	.word	0x00008ff0


	//   ....[192]....
        /*09dc*/ 	.word	0x00009070


	//   ....[193]....
        /*09e0*/ 	.word	0x000090e0


	//   ....[194]....
        /*09e4*/ 	.word	0x00009140


	//   ....[195]....
        /*09e8*/ 	.word	0x000091c0


	//   ....[196]....
        /*09ec*/ 	.word	0x00009230


	//   ....[197]....
        /*09f0*/ 	.word	0x00009290


	//   ....[198]....
        /*09f4*/ 	.word	0x00009310


	//   ....[199]....
        /*09f8*/ 	.word	0x00009380


	//   ....[200]....
        /*09fc*/ 	.word	0x000093e0


	//   ....[201]....
        /*0a00*/ 	.word	0x00009460


	//   ....[202]....
        /*0a04*/ 	.word	0x000094d0


	//   ....[203]....
        /*0a08*/ 	.word	0x00009530


	//   ....[204]....
        /*0a0c*/ 	.word	0x000095b0


	//   ....[205]....
        /*0a10*/ 	.word	0x00009620


	//   ....[206]....
        /*0a14*/ 	.word	0x00009680


	//   ....[207]....
        /*0a18*/ 	.word	0x00009700


	//   ....[208]....
        /*0a1c*/ 	.word	0x00009770


	//   ....[209]....
        /*0a20*/ 	.word	0x000097d0


	//   ....[210]....
        /*0a24*/ 	.word	0x00009850


	//   ....[211]....
        /*0a28*/ 	.word	0x000098c0


	//   ....[212]....
        /*0a2c*/ 	.word	0x00009920


	//   ....[213]....
        /*0a30*/ 	.word	0x000099a0


	//   ....[214]....
        /*0a34*/ 	.word	0x00009a10


	//   ....[215]....
        /*0a38*/ 	.word	0x00009a70


	//   ....[216]....
        /*0a3c*/ 	.word	0x00009af0


	//   ....[217]....
        /*0a40*/ 	.word	0x00009b60


	//   ....[218]....
        /*0a44*/ 	.word	0x00009bc0


	//   ....[219]....
        /*0a48*/ 	.word	0x00009c40


	//   ....[220]....
        /*0a4c*/ 	.word	0x00009cb0


	//   ....[221]....
        /*0a50*/ 	.word	0x00009d10


	//   ....[222]....
        /*0a54*/ 	.word	0x00009d90


	//   ....[223]....
        /*0a58*/ 	.word	0x00009e00


	//   ....[224]....
        /*0a5c*/ 	.word	0x00009e60


	//   ....[225]....
        /*0a60*/ 	.word	0x00009ee0


	//   ....[226]....
        /*0a64*/ 	.word	0x00009f50


	//   ....[227]....
        /*0a68*/ 	.word	0x00009fb0


	//   ....[228]....
        /*0a6c*/ 	.word	0x0000a020


	//   ....[229]....
        /*0a70*/ 	.word	0x0000a080


	//   ....[230]....
        /*0a74*/ 	.word	0x0000a0e0


	//   ....[231]....
        /*0a78*/ 	.word	0x0000a160


	//   ....[232]....
        /*0a7c*/ 	.word	0x0000a1d0


	//   ....[233]....
        /*0a80*/ 	.word	0x0000a230


	//   ....[234]....
        /*0a84*/ 	.word	0x0000a2b0


	//   ....[235]....
        /*0a88*/ 	.word	0x0000a320


	//   ....[236]....
        /*0a8c*/ 	.word	0x0000a380


	//   ....[237]....
        /*0a90*/ 	.word	0x0000a400


	//   ....[238]....
        /*0a94*/ 	.word	0x0000a470


	//   ....[239]....
        /*0a98*/ 	.word	0x0000a4d0


	//   ....[240]....
        /*0a9c*/ 	.word	0x0000a550


	//   ....[241]....
        /*0aa0*/ 	.word	0x0000a5c0


	//   ....[242]....
        /*0aa4*/ 	.word	0x0000a620


	//   ....[243]....
        /*0aa8*/ 	.word	0x0000a6a0


	//   ....[244]....
        /*0aac*/ 	.word	0x0000a710


	//   ....[245]....
        /*0ab0*/ 	.word	0x0000a770


	//   ....[246]....
        /*0ab4*/ 	.word	0x0000a7f0


	//   ....[247]....
        /*0ab8*/ 	.word	0x0000a860


	//   ....[248]....
        /*0abc*/ 	.word	0x0000a8c0


	//   ....[249]....
        /*0ac0*/ 	.word	0x0000a940


	//   ....[250]....
        /*0ac4*/ 	.word	0x0000a9b0


	//   ....[251]....
        /*0ac8*/ 	.word	0x0000aa10


	//   ....[252]....
        /*0acc*/ 	.word	0x0000aa90


	//   ....[253]....
        /*0ad0*/ 	.word	0x0000ab00


	//   ....[254]....
        /*0ad4*/ 	.word	0x0000ab60


	//   ....[255]....
        /*0ad8*/ 	.word	0x0000abe0


	//   ....[0]....
        /*0adc*/ 	.word	0x0000ac50


	//   ....[1]....
        /*0ae0*/ 	.word	0x0000acb0


	//   ....[2]....
        /*0ae4*/ 	.word	0x0000ad30


	//   ....[3]....
        /*0ae8*/ 	.word	0x0000ada0


	//   ....[4]....
        /*0aec*/ 	.word	0x0000ae00


	//   ....[5]....
        /*0af0*/ 	.word	0x0000ae80


	//   ....[6]....
        /*0af4*/ 	.word	0x0000aef0


	//   ....[7]....
        /*0af8*/ 	.word	0x0000af50


	//   ....[8]....
        /*0afc*/ 	.word	0x0000afd0


	//   ....[9]....
        /*0b00*/ 	.word	0x0000b040


	//   ....[10]....
        /*0b04*/ 	.word	0x0000b0a0


	//   ....[11]....
        /*0b08*/ 	.word	0x0000b120


	//   ....[12]....
        /*0b0c*/ 	.word	0x0000b190


	//   ....[13]....
        /*0b10*/ 	.word	0x0000b1f0


	//   ....[14]....
        /*0b14*/ 	.word	0x0000b270


	//   ....[15]....
        /*0b18*/ 	.word	0x0000b2e0


	//   ....[16]....
        /*0b1c*/ 	.word	0x0000b340


	//   ....[17]....
        /*0b20*/ 	.word	0x0000b3c0


	//   ....[18]....
        /*0b24*/ 	.word	0x0000b430


	//   ....[19]....
        /*0b28*/ 	.word	0x0000b490


	//   ....[20]....
        /*0b2c*/ 	.word	0x0000b510


	//   ....[21]....
        /*0b30*/ 	.word	0x0000b580


	//   ....[22]....
        /*0b34*/ 	.word	0x0000b5e0


	//   ....[23]....
        /*0b38*/ 	.word	0x0000b660


	//   ....[24]....
        /*0b3c*/ 	.word	0x0000b6d0


	//   ....[25]....
        /*0b40*/ 	.word	0x0000b730


	//   ....[26]....
        /*0b44*/ 	.word	0x0000b7b0


	//   ....[27]....
        /*0b48*/ 	.word	0x0000b820


	//   ....[28]....
        /*0b4c*/ 	.word	0x0000b880


	//   ....[29]....
        /*0b50*/ 	.word	0x0000b900


	//   ....[30]....
        /*0b54*/ 	.word	0x0000b970


	//   ....[31]....
        /*0b58*/ 	.word	0x0000b9d0


	//   ....[32]....
        /*0b5c*/ 	.word	0x0000ba40


	//   ....[33]....
        /*0b60*/ 	.word	0x0000baa0


	//   ....[34]....
        /*0b64*/ 	.word	0x0000bb00


	//   ....[35]....
        /*0b68*/ 	.word	0x0000bb70


	//   ....[36]....
        /*0b6c*/ 	.word	0x0000bbe0


	//   ....[37]....
        /*0b70*/ 	.word	0x0000bc40


	//   ....[38]....
        /*0b74*/ 	.word	0x0000bcc0


	//   ....[39]....
        /*0b78*/ 	.word	0x0000bd30


	//   ....[40]....
        /*0b7c*/ 	.word	0x0000bd90


	//   ....[41]....
        /*0b80*/ 	.word	0x0000be00


	//   ....[42]....
        /*0b84*/ 	.word	0x0000be60


	//   ....[43]....
        /*0b88*/ 	.word	0x0000bec0


	//   ....[44]....
        /*0b8c*/ 	.word	0x0000bf40


	//   ....[45]....
        /*0b90*/ 	.word	0x0000bfc0


	//   ....[46]....
        /*0b94*/ 	.word	0x0000c020


	//   ....[47]....
        /*0b98*/ 	.word	0x0000c0a0


	//   ....[48]....
        /*0b9c*/ 	.word	0x0000c110


	//   ....[49]....
        /*0ba0*/ 	.word	0x0000c170


	//   ....[50]....
        /*0ba4*/ 	.word	0x0000c1f0


	//   ....[51]....
        /*0ba8*/ 	.word	0x0000c260


	//   ....[52]....
        /*0bac*/ 	.word	0x0000c2c0


	//   ....[53]....
        /*0bb0*/ 	.word	0x0000c330


	//   ....[54]....
        /*0bb4*/ 	.word	0x0000c3b0


	//   ....[55]....
        /*0bb8*/ 	.word	0x0000c410


	//   ....[56]....
        /*0bbc*/ 	.word	0x0000c490


	//   ....[57]....
        /*0bc0*/ 	.word	0x0000c500


	//   ....[58]....
        /*0bc4*/ 	.word	0x0000c560


	//   ....[59]....
        /*0bc8*/ 	.word	0x0000c5e0


	//   ....[60]....
        /*0bcc*/ 	.word	0x0000c640


	//   ....[61]....
        /*0bd0*/ 	.word	0x0000c6b0


	//   ....[62]....
        /*0bd4*/ 	.word	0x0000c720


	//   ....[63]....
        /*0bd8*/ 	.word	0x0000c790


	//   ....[64]....
        /*0bdc*/ 	.word	0x0000c7f0


	//   ....[65]....
        /*0be0*/ 	.word	0x0000c870


	//   ....[66]....
        /*0be4*/ 	.word	0x0000c8e0


	//   ....[67]....
        /*0be8*/ 	.word	0x0000c940


	//   ....[68]....
        /*0bec*/ 	.word	0x0000c9c0


	//   ....[69]....
        /*0bf0*/ 	.word	0x0000ca20


	//   ....[70]....
        /*0bf4*/ 	.word	0x0000ca80


	//   ....[71]....
        /*0bf8*/ 	.word	0x0000caf0


	//   ....[72]....
        /*0bfc*/ 	.word	0x0000cb50


	//   ....[73]....
        /*0c00*/ 	.word	0x0000cbb0


	//   ....[74]....
        /*0c04*/ 	.word	0x0000cc20


	//   ....[75]....
        /*0c08*/ 	.word	0x0000cc80


	//   ....[76]....
        /*0c0c*/ 	.word	0x0000cce0


	//   ....[77]....
        /*0c10*/ 	.word	0x0000cd50


	//   ....[78]....
        /*0c14*/ 	.word	0x0000cdb0


	//   ....[79]....
        /*0c18*/ 	.word	0x0000ce10


	//   ....[80]....
        /*0c1c*/ 	.word	0x0000ce80


	//   ....[81]....
        /*0c20*/ 	.word	0x0000cee0


	//   ....[82]....
        /*0c24*/ 	.word	0x0000cf40


	//   ....[83]....
        /*0c28*/ 	.word	0x0000cfa0


	//   ....[84]....
        /*0c2c*/ 	.word	0x0000d010


	//----- nvinfo : EIATTR_SYSCALL_OFFSETS
	.align		4
.L_20475:
        /*0c30*/ 	.byte	0x04, 0x46
        /*0c32*/ 	.short	(.L_20477 - .L_20476)


	//   ....[0]....
.L_20476:
        /*0c34*/ 	.word	0x00007a50


	//   ....[1]....
        /*0c38*/ 	.word	0x00007b50


	//----- nvinfo : EIATTR_EXIT_INSTR_OFFSETS
	.align		4
.L_20477:
        /*0c3c*/ 	.byte	0x04, 0x1c
        /*0c3e*/ 	.short	(.L_20479 - .L_20478)


	//   ....[0]....
.L_20478:
        /*0c40*/ 	.word	0x00000090


	//   ....[1]....
        /*0c44*/ 	.word	0x00006000


	//   ....[2]....
        /*0c48*/ 	.word	0x00006080


	//   ....[3]....
        /*0c4c*/ 	.word	0x00007950


	//   ....[4]....
        /*0c50*/ 	.word	0x00007b60


	//----- nvinfo : EIATTR_CRS_STACK_SIZE
	.align		4
.L_20479:
        /*0c54*/ 	.byte	0x04, 0x1e
        /*0c56*/ 	.short	(.L_20481 - .L_20480)
.L_20480:
        /*0c58*/ 	.word	0x00000000


	//----- nvinfo : EIATTR_CBANK_PARAM_SIZE
	.align		4
.L_20481:
        /*0c5c*/ 	.byte	0x03, 0x19
        /*0c5e*/ 	.short	0x008c


	//----- nvinfo : EIATTR_PARAM_CBANK
	.align		4
        /*0c60*/ 	.byte	0x04, 0x0a
        /*0c62*/ 	.short	(.L_20483 - .L_20482)
	.align		4
.L_20482:
        /*0c64*/ 	.word	index@(.nv.constant0._ZN4vllm25paged_attention_v2_kernelIfhLi256ELi32ELi128ELNS_18Fp8KVCacheDataTypeE1ELb1ELi512EEEvPfS2_PT_PKS3_PKT0_S9_ifPKiSB_iPKfiiiSD_SD_iiiii)
        /*0c68*/ 	.short	0x0210
        /*0c6a*/ 	.short	0x008c


	//----- nvinfo : EIATTR_SW_WAR
	.align		4
.L_20483:
        /*0c6c*/ 	.byte	0x04, 0x36
        /*0c6e*/ 	.short	(.L_20485 - .L_20484)
.L_20484:
        /*0c70*/ 	.word	0x00000008
.L_20485:


//--------------------- .nv.info._ZN4vllm25paged_attention_v2_kernelIfhLi192ELi32ELi128ELNS_18Fp8KVCacheDataTypeE1ELb1ELi512EEEvPfS2_PT_PKS3_PKT0_S9_ifPKiSB_iPKfiiiSD_SD_iiiii --------------------------
	.section	.nv.info._ZN4vllm25paged_attention_v2_kernelIfhLi192ELi32ELi128ELNS_18Fp8KVCacheDataTypeE1ELb1ELi512EEEvPfS2_PT_PKS3_PKT0_S9_ifPKiSB_iPKfiiiSD_SD_iiiii,"",@"SHT_CUDA_INFO"
	.sectionflags	@""
	.align	4


	//----- nvinfo : EIATTR_CUDA_API_VERSION
	.align		4
        /*0000*/ 	.byte	0x04, 0x37
        /*0002*/ 	.short	(.L_20487 - .L_20486)
.L_20486:
        /*0004*/ 	.word	0x00000082


	//----- nvinfo : EIATTR_KPARAM_INFO
	.align		4
.L_20487:
        /*0008*/ 	.byte	0x04, 0x17
        /*000a*/ 	.short	(.L_20489 - .L_20488)
.L_20488:
        /*000c*/ 	.word	0x00000000
        /*0010*/ 	.short	0x0015
        /*0012*/ 	.short	0x0088
        /*0014*/ 	.byte	0x00, 0xf0, 0x11, 0x00


	//----- nvinfo : EIATTR_KPARAM_INFO
	.align		4
.L_20489:
        /*0018*/ 	.byte	0x04, 0x17
        /*001a*/ 	.short	(.L_20491 - .L_20490)
.L_20490:
        /*001c*/ 	.word	0x00000000
        /*0020*/ 	.short	0x0014
        /*0022*/ 	.short	0x0084
        /*0024*/ 	.byte	0x00, 0xf0, 0x11, 0x00


	//----- nvinfo : EIATTR_KPARAM_INFO
	.align		4
.L_20491:
        /*0028*/ 	.byte	0x04, 0x17
        /*002a*/ 	.short	(.L_20493 - .L_20492)
.L_20492:
        /*002c*/ 	.word	0x00000000
        /*0030*/ 	.short	0x0013
        /*0032*/ 	.short	0x0080
        /*0034*/ 	.byte	0x00, 0xf0, 0x11, 0x00


	//----- nvinfo : EIATTR_KPARAM_INFO
	.align		4
.L_20493:
        /*0038*/ 	.byte	0x04, 0x17
        /*003a*/ 	.short	(.L_20495 - .L_20494)
.L_20494:
        /*003c*/ 	.word	0x00000000
        /*0040*/ 	.short	0x0012
        /*0042*/ 	.short	0x007c
        /*0044*/ 	.byte	0x00, 0xf0, 0x11, 0x00


	//----- nvinfo : EIATTR_KPARAM_INFO
	.align		4
.L_20495:
        /*0048*/ 	.byte	0x04, 0x17
        /*004a*/ 	.short	(.L_20497 - .L_20496)
.L_20496:
        /*004c*/ 	.word	0x00000000
        /*0050*/ 	.short	0x0011
        /*0052*/ 	.short	0x0078
        /*0054*/ 	.byte	0x00, 0xf0, 0x11, 0x00


	//----- nvinfo : EIATTR_KPARAM_INFO
	.align		4
.L_20497:
        /*0058*/ 	.byte	0x04, 0x17
        /*005a*/ 	.short	(.L_20499 - .L_20498)
.L_20498:
        /*005c*/ 	.word	0x00000000
        /*0060*/ 	.short	0x0010
        /*0062*/ 	.short	0x0070
        /*0064*/ 	.byte	0x00, 0xf0, 0x21, 0x00


	//----- nvinfo : EIATTR_KPARAM_INFO
	.align		4
.L_20499:
        /*0068*/ 	.byte	0x04, 0x17
        /*006a*/ 	.short	(.L_20501 - .L_20500)
.L_20500:
        /*006c*/ 	.word	0x00000000
        /*0070*/ 	.short	0x000f
        /*0072*/ 	.short	0x0068
        /*0074*/ 	.byte	0x00, 0xf0, 0x21, 0x00


	//----- nvinfo : EIATTR_KPARAM_INFO
	.align		4
.L_20501:
        /*0078*/ 	.byte	0x04, 0x17
        /*007a*/ 	.short	(.L_20503 - .L_20502)
.L_20502:
        /*007c*/ 	.word	0x00000000
        /*0080*/ 	.short	0x000e
        /*0082*/ 	.short	0x0060
        /*0084*/ 	.byte	0x00, 0xf0, 0x11, 0x00


	//----- nvinfo : EIATTR_KPARAM_INFO
	.align		4
.L_20503:
        /*0088*/ 	.byte	0x04, 0x17
        /*008a*/ 	.short	(.L_20505 - .L_20504)
.L_20504:
        /*008c*/ 	.word	0x00000000
        /*0090*/ 	.short	0x000d
        /*0092*/ 	.short	0x005c
        /*0094*/ 	.byte	0x00, 0xf0, 0x11, 0x00


	//----- nvinfo : EIATTR_KPARAM_INFO
	.align		4
.L_20505:
        /*0098*/ 	.byte	0x04, 0x17
        /*009a*/ 	.short	(.L_20507 - .L_20506)
.L_20506:
        /*009c*/ 	.word	0x00000000
        /*00a0*/ 	.short	0x000c
        /*00a2*/ 	.short	0x0058
        /*00a4*/ 	.byte	0x00, 0xf0, 0x11, 0x00


	//----- nvinfo : EIATTR_KPARAM_INFO
	.align		4
.L_20507:
        /*00a8*/ 	.byte	0x04, 0x17
        /*00aa*/ 	.short	(.L_20509 - .L_20508)
.L_20508:
        /*00ac*/ 	.word	0x00000000
        /*00b0*/ 	.short	0x000b
        /*00b2*/ 	.short	0x0050
        /*00b4*/ 	.byte	0x00, 0xf0, 0x21, 0x00


	//----- nvinfo : EIATTR_KPARAM_INFO
	.align		4
.L_20509:
        /*00b8*/ 	.byte	0x04, 0x17
        /*00ba*/ 	.short	(.L_20511 - .L_20510)
.L_20510:
        /*00bc*/ 	.word	0x00000000
        /*00c0*/ 	.short	0x000a
        /*00c2*/ 	.short	0x0048
        /*00c4*/ 	.byte	0x00, 0xf0, 0x11, 0x00


	//----- nvinfo : EIATTR_KPARAM_INFO
	.align		4
.L_20511:
        /*00c8*/ 	.byte	0x04, 0x17
        /*00ca*/ 	.short	(.L_20513 - .L_20512)
.L_20512:
        /*00cc*/ 	.word	0x00000000
        /*00d0*/ 	.short	0x0009
        /*00d2*/ 	.short	0x0040
        /*00d4*/ 	.byte	0x00, 0xf0, 0x21, 0x00


	//----- nvinfo : EIATTR_KPARAM_INFO
	.align		4
.L_20513:
        /*00d8*/ 	.byte	0x04, 0x17
        /*00da*/ 	.short	(.L_20515 - .L_20514)
.L_20514:
        /*00dc*/ 	.word	0x00000000
        /*00e0*/ 	.short	0x0008
        /*00e2*/ 	.short	0x0038
        /*00e4*/ 	.byte	0x00, 0xf0, 0x21, 0x00


	//----- nvinfo : EIATTR_KPARAM_INFO
	.align		4
.L_20515:
        /*00e8*/ 	.byte	0x04, 0x17
        /*00ea*/ 	.short	(.L_20517 - .L_20516)
.L_20516:
        /*00ec*/ 	.word	0x00000000
        /*00f0*/ 	.short	0x0007
        /*00f2*/ 	.short	0x0034
        /*00f4*/ 	.byte	0x00, 0xf0, 0x11, 0x00


	//----- nvinfo : EIATTR_KPARAM_INFO
	.align		4
.L_20517:
        /*00f8*/ 	.byte	0x04, 0x17
        /*00fa*/ 	.short	(.L_20519 - .L_20518)
.L_20518:
        /*00fc*/ 	.word	0x00000000
        /*0100*/ 	.short	0x0006
        /*0102*/ 	.short	0x0030
        /*0104*/ 	.byte	0x00, 0xf0, 0x11, 0x00


	//----- nvinfo : EIATTR_KPARAM_INFO
	.align		4
.L_20519:
        /*0108*/ 	.byte	0x04, 0x17
        /*010a*/ 	.short	(.L_20521 - .L_20520)
.L_20520:
        /*010c*/ 	.word	0x00000000
        /*0110*/ 	.short	0x0005
        /*0112*/ 	.short	0x0028
        /*0114*/ 	.byte	0x00, 0xf0, 0x21, 0x00


	//----- nvinfo : EIATTR_KPARAM_INFO
	.align		4
.L_20521:
        /*0118*/ 	.byte	0x04, 0x17
        /*011a*/ 	.short	(.L_20523 - .L_20522)
.L_20522:
        /*011c*/ 	.word	0x00000000
        /*0120*/ 	.short	0x0004
        /*0122*/ 	.short	0x0020
        /*0124*/ 	.byte	0x00, 0xf0, 0x21, 0x00


	//----- nvinfo : EIATTR_KPARAM_INFO
	.align		4
.L_20523:
        /*0128*/ 	.byte	0x04, 0x17
        /*012a*/ 	.short	(.L_20525 - .L_20524)
.L_20524:
        /*012c*/ 	.word	0x00000000
        /*0130*/ 	.short	0x0003
        /*0132*/ 	.short	0x0018
        /*0134*/ 	.byte	0x00, 0xf0, 0x21, 0x00


	//----- nvinfo : EIATTR_KPARAM_INFO
	.align		4
.L_20525:
        /*0138*/ 	.byte	0x04, 0x17
        /*013a*/ 	.short	(.L_20527 - .L_20526)
.L_20526:
        /*013c*/ 	.word	0x00000000
        /*0140*/ 	.short	0x0002
        /*0142*/ 	.short	0x0010
        /*0144*/ 	.byte	0x00, 0xf0, 0x21, 0x00


	//----- nvinfo : EIATTR_KPARAM_INFO
	.align		4
.L_20527:
        /*0148*/ 	.byte	0x04, 0x17
        /*014a*/ 	.short	(.L_20529 - .L_20528)
.L_20528:
        /*014c*/ 	.word	0x00000000
        /*0150*/ 	.short	0x0001
        /*0152*/ 	.short	0x0008
        /*0154*/ 	.byte	0x00, 0xf0, 0x21, 0x00


	//----- nvinfo : EIATTR_KPARAM_INFO
	.align		4
.L_20529:
        /*0158*/ 	.byte	0x04, 0x17
        /*015a*/ 	.short	(.L_20531 - .L_20530)
.L_20530:
        /*015c*/ 	.word	0x00000000
        /*0160*/ 	.short	0x0000
        /*0162*/ 	.short	0x0000
        /*0164*/ 	.byte	0x00, 0xf0, 0x21, 0x00


	//----- nvinfo : EIATTR_SPARSE_MMA_MASK
	.align		4
.L_20531:
        /*0168*/ 	.byte	0x03, 0x50
        /*016a*/ 	.short	0x0000


	//----- nvinfo : EIATTR_MAXREG_COUNT
	.align		4
        /*016c*/ 	.byte	0x03, 0x1b
        /*016e*/ 	.short	0x00ff


	//----- nvinfo : EIATTR_NUM_BARRIERS
	.align		4
        /*0170*/ 	.byte	0x02, 0x4c
        /*0172*/ 	.byte	0x01
	.zero		1


	//----- nvinfo : EIATTR_EXTERNS
	.align		4
        /*0174*/ 	.byte	0x04, 0x0f
        /*0176*/ 	.short	(.L_20533 - .L_20532)


	//   ....[0]....
	.align		4
.L_20532:
        /*0178*/ 	.word	index@(__assertfail)


	//----- nvinfo : EIATTR_MERCURY_ISA_VERSION
	.align		4
.L_20533:
        /*017c*/ 	.byte	0x03, 0x5f
        /*017e*/ 	.short	0x0101


	//----- nvinfo : EIATTR_COOP_GROUP_MASK_REGIDS
	.align		4
        /*0180*/ 	.byte	0x04, 0x29
        /*0182*/ 	.short	(.L_20535 - .L_20534)


	//   ....[0]....
.L_20534:
        /*0184*/ 	.word	0xffffffff


	//   ....[1]....
        /*0188*/ 	.word	0xffffffff


	//   ....[2]....
        /*018c*/ 	.word	0xffffffff


	//   ....[3]....
        /*0190*/ 	.word	0xffffffff


	//   ....[4]....
        /*0194*/ 	.word	0xffffffff


	//   ....[5]....
        /*0198*/ 	.word	0xffffffff


	//   ....[6]....
        /*019c*/ 	.word	0xffffffff


	//   ....[7]....
        /*01a0*/ 	.word	0xffffffff


	//   ....[8]....
        /*01a4*/ 	.word	0xffffffff


	//   ....[9]....
        /*01a8*/ 	.word	0xffffffff


	//   ....[10]....
        /*01ac*/ 	.word	0xffffffff


	//   ....[11]....
        /*01b0*/ 	.word	0xffffffff


	//   ....[12]....
        /*01b4*/ 	.word	0xffffffff


	//   ....[13]....
        /*01b8*/ 	.word	0xffffffff


	//   ....[14]....
        /*01bc*/ 	.word	0xffffffff


	//   ....[15]....
        /*01c0*/ 	.word	0xffffffff


	//   ....[16]....
        /*01c4*/ 	.word	0xffffffff


	//   ....[17]....
        /*01c8*/ 	.word	0xffffffff


	//   ....[18]....
        /*01cc*/ 	.word	0xffffffff


	//   ....[19]....
        /*01d0*/ 	.word	0xffffffff


	//   ....[20]....
        /*01d4*/ 	.word	0xffffffff


	//   ....[21]....
        /*01d8*/ 	.word	0xffffffff


	//   ....[22]....
        /*01dc*/ 	.word	0xffffffff


	//   ....[23]....
        /*01e0*/ 	.word	0xffffffff


	//   ....[24]....
        /*01e4*/ 	.word	0xffffffff


	//   ....[25]....
        /*01e8*/ 	.word	0xffffffff


	//   ....[26]....
        /*01ec*/ 	.word	0xffffffff


	//   ....[27]....
        /*01f0*/ 	.word	0xffffffff


	//   ....[28]....
        /*01f4*/ 	.word	0xffffffff


	//   ....[29]....
        /*01f8*/ 	.word	0xffffffff


	//   ....[30]....
        /*01fc*/ 	.word	0xffffffff


	//   ....[31]....
        /*0200*/ 	.word	0xffffffff


	//   ....[32]....
        /*0204*/ 	.word	0xffffffff


	//   ....[33]....
        /*0208*/ 	.word	0xffffffff


	//   ....[34]....
        /*020c*/ 	.word	0xffffffff


	//   ....[35]....
        /*0210*/ 	.word	0xffffffff


	//   ....[36]....
        /*0214*/ 	.word	0xffffffff


	//   ....[37]....
        /*0218*/ 	.word	0xffffffff


	//   ....[38]....
        /*021c*/ 	.word	0xffffffff


	//   ....[39]....
        /*0220*/ 	.word	0xffffffff


	//   ....[40]....
        /*0224*/ 	.word	0xffffffff


	//   ....[41]....
        /*0228*/ 	.word	0xffffffff


	//   ....[42]....
        /*022c*/ 	.word	0xffffffff


	//   ....[43]....
        /*0230*/ 	.word	0xffffffff


	//   ....[44]....
        /*0234*/ 	.word	0xffffffff


	//   ....[45]....
        /*0238*/ 	.word	0xffffffff


	//   ....[46]....
        /*023c*/ 	.word	0xffffffff


	//   ....[47]....
        /*0240*/ 	.word	0xffffffff


	//   ....[48]....
        /*0244*/ 	.word	0xffffffff


	//   ....[49]....
        /*0248*/ 	.word	0xffffffff


	//   ....[50]....
        /*024c*/ 	.word	0xffffffff


	//   ....[51]....
        /*0250*/ 	.word	0xffffffff


	//   ....[52]....
        /*0254*/ 	.word	0xffffffff


	//   ....[53]....
        /*0258*/ 	.word	0xffffffff


	//   ....[54]....
        /*025c*/ 	.word	0xffffffff


	//   ....[55]....
        /*0260*/ 	.word	0xffffffff


	//   ....[56]....
        /*0264*/ 	.word	0xffffffff


	//   ....[57]....
        /*0268*/ 	.word	0xffffffff


	//   ....[58]....
        /*026c*/ 	.word	0xffffffff


	//   ....[59]....
        /*0270*/ 	.word	0xffffffff


	//   ....[60]....
        /*0274*/ 	.word	0xffffffff


	//   ....[61]....
        /*0278*/ 	.word	0xffffffff


	//   ....[62]....
        /*027c*/ 	.word	0xffffffff


	//   ....[63]....
        /*0280*/ 	.word	0xffffffff


	//   ....[64]....
        /*0284*/ 	.word	0xffffffff


	//   ....[65]....
        /*0288*/ 	.word	0xffffffff


	//   ....[66]....
        /*028c*/ 	.word	0xffffffff


	//   ....[67]....
        /*0290*/ 	.word	0xffffffff


	//   ....[68]....
        /*0294*/ 	.word	0xffffffff


	//   ....[69]....
        /*0298*/ 	.word	0xffffffff


	//   ....[70]....
        /*029c*/ 	.word	0xffffffff


	//   ....[71]....
        /*02a0*/ 	.word	0xffffffff


	//   ....[72]....
        /*02a4*/ 	.word	0xffffffff


	//   ....[73]....
        /*02a8*/ 	.word	0xffffffff


	//   ....[74]....
        /*02ac*/ 	.word	0xffffffff


	//   ....[75]....
        /*02b0*/ 	.word	0xffffffff


	//   ....[76]....
        /*02b4*/ 	.word	0xffffffff


	//   ....[77]....
        /*02b8*/ 	.word	0xffffffff


	//   ....[78]....
        /*02bc*/ 	.word	0xffffffff


	//   ....[79]....
        /*02c0*/ 	.word	0xffffffff


	//   ....[80]....
        /*02c4*/ 	.word	0xffffffff


	//   ....[81]....
        /*02c8*/ 	.word	0xffffffff


	//   ....[82]....
        /*02cc*/ 	.word	0xffffffff


	//   ....[83]....
        /*02d0*/ 	.word	0xffffffff


	//   ....[84]....
        /*02d4*/ 	.word	0xffffffff


	//   ....[85]....
        /*02d8*/ 	.word	0xffffffff


	//   ....[86]....
        /*02dc*/ 	.word	0xffffffff


	//   ....[87]....
        /*02e0*/ 	.word	0xffffffff


	//   ....[88]....
        /*02e4*/ 	.word	0xffffffff


	//   ....[89]....
        /*02e8*/ 	.word	0xffffffff


	//   ....[90]....
        /*02ec*/ 	.word	0xffffffff


	//   ....[91]....
        /*02f0*/ 	.word	0xffffffff


	//   ....[92]....
        /*02f4*/ 	.word	0xffffffff


	//   ....[93]....
        /*02f8*/ 	.word	0xffffffff


	//   ....[94]....
        /*02fc*/ 	.word	0xffffffff


	//   ....[95]....
        /*0300*/ 	.word	0xffffffff


	//   ....[96]....
        /*0304*/ 	.word	0xffffffff


	//   ....[97]....
        /*0308*/ 	.word	0xffffffff


	//   ....[98]....
        /*030c*/ 	.word	0xffffffff


	//   ....[99]....
        /*0310*/ 	.word	0xffffffff


	//   ....[100]....
        /*0314*/ 	.word	0xffffffff


	//   ....[101]....
        /*0318*/ 	.word	0xffffffff


	//   ....[102]....
        /*031c*/ 	.word	0xffffffff


	//   ....[103]....
        /*0320*/ 	.word	0xffffffff


	//   ....[104]....
        /*0324*/ 	.word	0xffffffff


	//   ....[105]....
        /*0328*/ 	.word	0xffffffff


	//   ....[106]....
        /*032c*/ 	.word	0xffffffff


	//   ....[107]....
        /*0330*/ 	.word	0xffffffff


	//   ....[108]....
        /*0334*/ 	.word	0xffffffff


	//   ....[109]....
        /*0338*/ 	.word	0xffffffff


	//   ....[110]....
        /*033c*/ 	.word	0xffffffff


	//   ....[111]....
        /*0340*/ 	.word	0xffffffff


	//   ....[112]....
        /*0344*/ 	.word	0x0500000f


	//   ....[113]....
        /*0348*/ 	.word	0x0500000f


	//   ....[114]....
        /*034c*/ 	.word	0x0500000f


	//   ....[115]....
        /*0350*/ 	.word	0x0500000f


	//   ....[116]....
        /*0354*/ 	.word	0x0500000f


	//   ....[117]....
        /*0358*/ 	.word	0x0500000f


	//   ....[118]....
        /*035c*/ 	.word	0x0500000f


	//   ....[119]....
        /*0360*/ 	.word	0x0500000f


	//   ....[120]....
        /*0364*/ 	.word	0x0500000f


	//   ....[121]....
        /*0368*/ 	.word	0x0500000f


	//   ....[122]....
        /*036c*/ 	.word	0x0500000f


	//   ....[123]....
        /*0370*/ 	.word	0x0500000f


	//   ....[124]....
        /*0374*/ 	.word	0x0500000f


	//   ....[125]....
        /*0378*/ 	.word	0x0500000f


	//   ....[126]....
        /*037c*/ 	.word	0x0500000f


	//   ....[127]....
        /*0380*/ 	.word	0x0500000f


	//   ....[128]....
        /*0384*/ 	.word	0x0500000f


	//   ....[129]....
        /*0388*/ 	.word	0x0500000f


	//   ....[130]....
        /*038c*/ 	.word	0x0500000f


	//   ....[131]....
        /*0390*/ 	.word	0x0500000f


	//   ....[132]....
        /*0394*/ 	.word	0x0500000f


	//   ....[133]....
        /*0398*/ 	.word	0x0500000f


	//   ....[134]....
        /*039c*/ 	.word	0x0500000f


	//   ....[135]....
        /*03a0*/ 	.word	0x0500000f


	//   ....[136]....
        /*03a4*/ 	.word	0x0500000f


	//   ....[137]....
        /*03a8*/ 	.word	0x0500000f


	//   ....[138]....
        /*03ac*/ 	.word	0x0500000f


	//   ....[139]....
        /*03b0*/ 	.word	0x0500000f


	//   ....[140]....
        /*03b4*/ 	.word	0x0500000f


	//   ....[141]....
        /*03b8*/ 	.word	0x0500000f


	//   ....[142]....
        /*03bc*/ 	.word	0x0500000f


	//   ....[143]....
        /*03c0*/ 	.word	0x0500000f


	//   ....[144]....
        /*03c4*/ 	.word	0x0500000f


	//   ....[145]....
        /*03c8*/ 	.word	0x0500000f


	//   ....[146]....
        /*03cc*/ 	.word	0x0500000f


	//   ....[147]....
        /*03d0*/ 	.word	0x0500000f


	//   ....[148]....
        /*03d4*/ 	.word	0x0500000f


	//   ....[149]....
        /*03d8*/ 	.word	0x0500000f


	//   ....[150]....
        /*03dc*/ 	.word	0x0500000f


	//   ....[151]....
        /*03e0*/ 	.word	0x0500000f


	//   ....[152]....
        /*03e4*/ 	.word	0x0500000f


	//   ....[153]....
        /*03e8*/ 	.word	0x0500000f


	//   ....[154]....
        /*03ec*/ 	.word	0x0500000f


	//   ....[155]....
        /*03f0*/ 	.word	0x0500000f


	//   ....[156]....
        /*03f4*/ 	.word	0x0500000f


	//   ....[157]....
        /*03f8*/ 	.word	0x0500000f


	//   ....[158]....
        /*03fc*/ 	.word	0x0500000f


	//   ....[159]....
        /*0400*/ 	.word	0x0500000f


	//   ....[160]....
        /*0404*/ 	.word	0x0500000f


	//   ....[161]....
        /*0408*/ 	.word	0x0500000f


	//   ....[162]....
        /*040c*/ 	.word	0x0500000f


	//   ....[163]....
        /*0410*/ 	.word	0x0500000f


	//   ....[164]....
        /*0414*/ 	.word	0x0500000f


	//   ....[165]....
        /*0418*/ 	.word	0x0500000f


	//   ....[166]....
        /*041c*/ 	.word	0x0500000f


	//   ....[167]....
        /*0420*/ 	.word	0x0500000f


	//   ....[168]....
        /*0424*/ 	.word	0x0500000f


	//   ....[169]....
        /*0428*/ 	.word	0x0500000f


	//   ....[170]....
        /*042c*/ 	.word	0x0500000f


	//   ....[171]....
        /*0430*/ 	.word	0x0500000f


	//   ....[172]....
        /*0434*/ 	.word	0x0500000f


	//   ....[173]....
        /*0438*/ 	.word	0x0500000f


	//   ....[174]....
        /*043c*/ 	.word	0x0500000f


	//   ....[175]....
        /*0440*/ 	.word	0x0500000f


	//   ....[176]....
        /*0444*/ 	.word	0x0500000f


	//   ....[177]....
        /*0448*/ 	.word	0x0500000f


	//   ....[178]....
        /*044c*/ 	.word	0x0500000f


	//   ....[179]....
        /*0450*/ 	.word	0x0500000f


	//   ....[180]....
        /*0454*/ 	.word	0x0500000f


	//   ....[181]....
        /*0458*/ 	.word	0x0500000f


	//   ....[182]....
        /*045c*/ 	.word	0x0500000f


	//   ....[183]....
        /*0460*/ 	.word	0x0500000f


	//   ....[184]....
        /*0464*/ 	.word	0x0500000f


	//   ....[185]....
        /*0468*/ 	.word	0x0500000f


	//   ....[186]....
        /*046c*/ 	.word	0x0500000f


	//   ....[187]....
        /*0470*/ 	.word	0x0500000f


	//   ....[188]....
        /*0474*/ 	.word	0x0500000f


	//   ....[189]....
        /*0478*/ 	.word	0x0500000f


	//   ....[190]....
        /*047c*/ 	.word	0x0500000f


	//   ....[191]....
        /*0480*/ 	.word	0x0500000f


	//   ....[192]....
        /*0484*/ 	.word	0x0500000f


	//   ....[193]....
        /*0488*/ 	.word	0x0500000f


	//   ....[194]....
        /*048c*/ 	.word	0x0500000f


	//   ....[195]....
        /*0490*/ 	.word	0x0500000f


	//   ....[196]....
        /*0494*/ 	.word	0x0500000f


	//   ....[197]....
        /*0498*/ 	.word	0x0500000f


	//   ....[198]....
        /*049c*/ 	.word	0x0500000f


	//   ....[199]....
        /*04a0*/ 	.word	0x0500000f


	//   ....[200]....
        /*04a4*/ 	.word	0x0500000f


	//   ....[201]....
        /*04a8*/ 	.word	0x0500000f


	//   ....[202]....
        /*04ac*/ 	.word	0x0500000f


	//   ....[203]....
        /*04b0*/ 	.word	0x0500000f


	//   ....[204]....
        /*04b4*/ 	.word	0x0500000f


	//   ....[205]....
        /*04b8*/ 	.word	0x0500000f


	//   ....[206]....
        /*04bc*/ 	.word	0x0500000f


	//   ....[207]....
        /*04c0*/ 	.word	0x0500000f


	//   ....[208]....
        /*04c4*/ 	.word	0x0500000f


	//   ....[209]....
        /*04c8*/ 	.word	0x0500000f


	//   ....[210]....
        /*04cc*/ 	.word	0x0500000f


	//   ....[211]....
        /*04d0*/ 	.word	0x0500000f


	//   ....[212]....
        /*04d4*/ 	.word	0x0500000f


	//   ....[213]....
        /*04d8*/ 	.word	0x0500000f


	//   ....[214]....
        /*04dc*/ 	.word	0x0500000f


	//   ....[215]....
        /*04e0*/ 	.word	0x0500000f


	//   ....[216]....
        /*04e4*/ 	.word	0x0500000f


	//   ....[217]....
        /*04e8*/ 	.word	0x0500000f


	//   ....[218]....
        /*04ec*/ 	.word	0x0500000f


	//   ....[219]....
        /*04f0*/ 	.word	0x0500000f


	//   ....[220]....
        /*04f4*/ 	.word	0x0500000f


	//   ....[221]....
        /*04f8*/ 	.word	0x0500000f


	//   ....[222]....
        /*04fc*/ 	.word	0x0500000f


	//   ....[223]....
        /*0500*/ 	.word	0x0500000f


	//   ....[224]....
        /*0504*/ 	.word	0x0500000f


	//   ....[225]....
        /*0508*/ 	.word	0x0500000f


	//   ....[226]....
        /*050c*/ 	.word	0x0500000f


	//   ....[227]....
        /*0510*/ 	.word	0x0500000f


	//   ....[228]....
        /*0514*/ 	.word	0x0500000f


	//   ....[229]....
        /*0518*/ 	.word	0x0500000f


	//   ....[230]....
        /*051c*/ 	.word	0x0500000f


	//   ....[231]....
        /*0520*/ 	.word	0x0500000f


	//   ....[232]....
        /*0524*/ 	.word	0x0500000f


	//   ....[233]....
        /*0528*/ 	.word	0x0500000f


	//   ....[234]....
        /*052c*/ 	.word	0x0500000f


	//   ....[235]....
        /*0530*/ 	.word	0x0500000f


	//   ....[236]....
        /*0534*/ 	.word	0x0500000f


	//   ....[237]....
        /*0538*/ 	.word	0x0500000f


	//   ....[238]....
        /*053c*/ 	.word	0x0500000f


	//   ....[239]....
        /*0540*/ 	.word	0x0500000f


	//   ....[240]....
        /*0544*/ 	.word	0x0500000f


	//   ....[241]....
        /*0548*/ 	.word	0x0500000f


	//   ....[242]....
        /*054c*/ 	.word	0x0500000f


	//   ....[243]....
        /*0550*/ 	.word	0x0500000f


	//   ....[244]....
        /*0554*/ 	.word	0x0500000f


	//   ....[245]....
        /*0558*/ 	.word	0x0500000f


	//   ....[246]....
        /*055c*/ 	.word	0x0500000f


	//   ....[247]....
        /*0560*/ 	.word	0x0500000f


	//   ....[248]....
        /*0564*/ 	.word	0x0500000f


	//   ....[249]....
        /*0568*/ 	.word	0x0500000f


	//   ....[250]....
        /*056c*/ 	.word	0x0500000f


	//   ....[251]....
        /*0570*/ 	.word	0x0500000f


	//   ....[252]....
        /*0574*/ 	.word	0x0500000f


	//   ....[253]....
        /*0578*/ 	.word	0x0500000f


	//   ....[254]....
        /*057c*/ 	.word	0x0500000f


	//   ....[255]....
        /*0580*/ 	.word	0x0500000f


	//   ....[0]....
        /*0584*/ 	.word	0x0500000f


	//   ....[1]....
        /*0588*/ 	.word	0x0500000f


	//   ....[2]....
        /*058c*/ 	.word	0x0500000f


	//   ....[3]....
        /*0590*/ 	.word	0x0500000f


	//   ....[4]....
        /*0594*/ 	.word	0x0500000f


	//----- nvinfo : EIATTR_COOP_GROUP_INSTR_OFFSETS
	.align		4
.L_20535:
        /*0598*/ 	.byte	0x04, 0x28
        /*059a*/ 	.short	(.L_20537 - .L_20536)


	//   ....[0]....
.L_20536:
        /*059c*/ 	.word	0x00000bb0


	//   ....[1]....
        /*05a0*/ 	.word	0x00000be0


	//   ....[2]....
        /*05a4*/ 	.word	0x00000c00


	//   ....[3]....
        /*05a8*/ 	.word	0x00000c20


	//   ....[4]....
        /*05ac*/ 	.word	0x00000c40


	//   ....[5]....
        /*05b0*/ 	.word	0x00000d60


	//   ....[6]....
        /*05b4*/ 	.word	0x00000d90


	//   ....[7]....
        /*05b8*/ 	.word	0x00000db0


	//   ....[8]....
        /*05bc*/ 	.word	0x00001c60


	//   ....[9]....
        /*05c0*/ 	.word	0x00001ce0


	//   ....[10]....
        /*05c4*/ 	.word	0x00001d20


	//   ....[11]....
        /*05c8*/ 	.word	0x00001d70


	//   ....[12]....
        /*05cc*/ 	.word	0x00001db0


	//   ....[13]....
        /*05d0*/ 	.word	0x00001e00


	//   ....[14]....
        /*05d4*/ 	.word	0x00001e20


	//   ....[15]....
        /*05d8*/ 	.word	0x00001e40


	//   ....[16]....
        /*05dc*/ 	.word	0x00002db0


	//   ....[17]....
        /*05e0*/ 	.word	0x00002df0


	//   ....[18]....
        /*05e4*/ 	.word	0x00002e30


	//   ....[19]....
        /*05e8*/ 	.word	0x00002e70


	//   ....[20]....
        /*05ec*/ 	.word	0x00002eb0


	//   ....[21]....
        /*05f0*/ 	.word	0x00002ef0


	//   ....[22]....
        /*05f4*/ 	.word	0x00002f40


	//   ....[23]....
        /*05f8*/ 	.word	0x00002f90


	//   ....[24]....
        /*05fc*/ 	.word	0x00002fd0


	//   ....[25]....
        /*0600*/ 	.word	0x00003010


	//   ....[26]....
        /*0604*/ 	.word	0x00003050


	//   ....[27]....
        /*0608*/ 	.word	0x00003090


	//   ....[28]....
        /*060c*/ 	.word	0x000030d0


	//   ....[29]....
        /*0610*/ 	.word	0x00003110


	//   ....[30]....
        /*0614*/ 	.word	0x00003150


	//   ....[31]....
        /*0618*/ 	.word	0x000031b0


	//   ....[32]....
        /*061c*/ 	.word	0x000031f0


	//   ....[33]....
        /*0620*/ 	.word	0x00003230


	//   ....[34]....
        /*0624*/ 	.word	0x00003270


	//   ....[35]....
        /*0628*/ 	.word	0x000032b0


	//   ....[36]....
        /*062c*/ 	.word	0x000032f0


	//   ....[37]....
        /*0630*/ 	.word	0x00003330


	//   ....[38]....
        /*0634*/ 	.word	0x00003370


	//   ....[39]....
        /*0638*/ 	.word	0x000033c0


	//   ....[40]....
        /*063c*/ 	.word	0x000033f0


	//   ....[41]....
        /*0640*/ 	.word	0x00003420


	//   ....[42]....
        /*0644*/ 	.word	0x00003450


	//   ....[43]....
        /*0648*/ 	.word	0x00003470


	//   ....[44]....
        /*064c*/ 	.word	0x000034a0


	//   ....[45]....
        /*0650*/ 	.word	0x000034c0


	//   ....[46]....
        /*0654*/ 	.word	0x000034f0


	//   ....[47]....
        /*0658*/ 	.word	0x00003510


	//   ....[48]....
        /*065c*/ 	.word	0x00003530


	//   ....[49]....
        /*0660*/ 	.word	0x00003560


	//   ....[50]....
        /*0664*/ 	.word	0x00003590


	//   ....[51]....
        /*0668*/ 	.word	0x000035c0


	//   ....[52]....
        /*066c*/ 	.word	0x000035e0


	//   ....[53]....
        /*0670*/ 	.word	0x00003610


	//   ....[54]....
        /*0674*/ 	.word	0x00003640


	//   ....[55]....
        /*0678*/ 	.word	0x00003660


	//   ....[56]....
        /*067c*/ 	.word	0x00003680


	//   ....[57]....
        /*0680*/ 	.word	0x000036b0


	//   ....[58]....
        /*0684*/ 	.word	0x000036d0


	//   ....[59]....
        /*0688*/ 	.word	0x000036f0


	//   ....[60]....
        /*068c*/ 	.word	0x00003710


	//   ....[61]....
        /*0690*/ 	.word	0x00003730


	//   ....[62]....
        /*0694*/ 	.word	0x00003760


	//   ....[63]....
        /*0698*/ 	.word	0x00003780


	//   ....[64]....
        /*069c*/ 	.word	0x000037b0


	//   ....[65]....
        /*06a0*/ 	.word	0x000037e0


	//   ....[66]....
        /*06a4*/ 	.word	0x00003800


	//   ....[67]....
        /*06a8*/ 	.word	0x00003820


	//   ....[68]....
        /*06ac*/ 	.word	0x00003840


	//   ....[69]....
        /*06b0*/ 	.word	0x00003860


	//   ....[70]....
        /*06b4*/ 	.word	0x00003870


	//   ....[71]....
        /*06b8*/ 	.word	0x00003890


	//   ....[72]....
        /*06bc*/ 	.word	0x000038c0


	//   ....[73]....
        /*06c0*/ 	.word	0x000038f0


	//   ....[74]....
        /*06c4*/ 	.word	0x00003910


	//   ....[75]....
        /*06c8*/ 	.word	0x00003930


	//   ....[76]....
        /*06cc*/ 	.word	0x00003950


	//   ....[77]....
        /*06d0*/ 	.word	0x00003970


	//   ....[78]....
        /*06d4*/ 	.word	0x00003990


	//   ....[79]....
        /*06d8*/ 	.word	0x000039b0


	//   ....[80]....
        /*06dc*/ 	.word	0x000039d0


	//   ....[81]....
        /*06e0*/ 	.word	0x000039f0


	//   ....[82]....
        /*06e4*/ 	.word	0x00003a10


	//   ....[83]....
        /*06e8*/ 	.word	0x00003a30


	//   ....[84]....
        /*06ec*/ 	.word	0x00003a50


	//   ....[85]....
        /*06f0*/ 	.word	0x00003a70


	//   ....[86]....
        /*06f4*/ 	.word	0x00003a90


	//   ....[87]....
        /*06f8*/ 	.word	0x00003ab0


	//   ....[88]....
        /*06fc*/ 	.word	0x00003ad0


	//   ....[89]....
        /*0700*/ 	.word	0x00003af0


	//   ....[90]....
        /*0704*/ 	.word	0x00003b10


	//   ....[91]....
        /*0708*/ 	.word	0x00003b30


	//   ....[92]....
        /*070c*/ 	.word	0x00003b50


	//   ....[93]....
        /*0710*/ 	.word	0x00003b70


	//   ....[94]....
        /*0714*/ 	.word	0x00003b90


	//   ....[95]....
        /*0718*/ 	.word	0x00003bb0


	//   ....[96]....
        /*071c*/ 	.word	0x00003bd0


	//   ....[97]....
        /*0720*/ 	.word	0x00003bf0


	//   ....[98]....
        /*0724*/ 	.word	0x00003c10


	//   ....[99]....
        /*0728*/ 	.word	0x00003c30


	//   ....[100]....
        /*072c*/ 	.word	0x00003c50


	//   ....[101]....
        /*0730*/ 	.word	0x00003c70


	//   ....[102]....
        /*0734*/ 	.word	0x00003c90


	//   ....[103]....
        /*0738*/ 	.word	0x00003cc0


	//   ....[104]....
        /*073c*/ 	.word	0x00003ce0


	//   ....[105]....
        /*0740*/ 	.word	0x00003d00


	//   ....[106]....
        /*0744*/ 	.word	0x00003d30


	//   ....[107]....
        /*0748*/ 	.word	0x00003d60


	//   ....[108]....
        /*074c*/ 	.word	0x00003d80


	//   ....[109]....
        /*0750*/ 	.word	0x00003da0


	//   ....[110]....
        /*0754*/ 	.word	0x00003dc0


	//   ....[111]....
        /*0758*/ 	.word	0x00003de0


	//   ....[112]....
        /*075c*/ 	.word	0x000069e0


	//   ....[113]....
        /*0760*/ 	.word	0x00006a40


	//   ....[114]....
        /*0764*/ 	.word	0x00006aa0


	//   ....[115]....
        /*0768*/ 	.word	0x00006b00


	//   ....[116]....
        /*076c*/ 	.word	0x00006b60


	//   ....[117]....
        /*0770*/ 	.word	0x00006be0


	//   ....[118]....
        /*0774*/ 	.word	0x00006c40


	//   ....[119]....
        /*0778*/ 	.word	0x00006ca0


	//   ....[120]....
        /*077c*/ 	.word	0x00006d00


	//   ....[121]....
        /*0780*/ 	.word	0x00006d80


	//   ....[122]....
        /*0784*/ 	.word	0x00006df0


	//   ....[123]....
        /*0788*/ 	.word	0x00006e50


	//   ....[124]....
        /*078c*/ 	.word	0x00006ed0


	//   ....[125]....
        /*0790*/ 	.word	0x00006f40


	//   ....[126]....
        /*0794*/ 	.word	0x00006fa0


	//   ....[127]....
        /*0798*/ 	.word	0x00007020


	//   ....[128]....
        /*079c*/ 	.word	0x00007090


	//   ....[129]....
        /*07a0*/ 	.word	0x000070f0


	//   ....[130]....
        /*07a4*/ 	.word	0x00007170


	//   ....[131]....
        /*07a8*/ 	.word	0x000071e0


	//   ....[132]....
        /*07ac*/ 	.word	0x00007240


	//   ....[133]....
        /*07b0*/ 	.word	0x000072c0


	//   ....[134]....
        /*07b4*/ 	.word	0x00007330


	//   ....[135]....
        /*07b8*/ 	.word	0x00007390


	//   ....[136]....
        /*07bc*/ 	.word	0x00007410


	//   ....[137]....
        /*07c0*/ 	.word	0x00007480


	//   ....[138]....
        /*07c4*/ 	.word	0x000074e0


	//   ....[139]....
        /*07c8*/ 	.word	0x00007560


	//   ....[140]....
        /*07cc*/ 	.word	0x000075d0


	//   ....[141]....
        /*07d0*/ 	.word	0x00007630


	//   ....[142]....
        /*07d4*/ 	.word	0x000076b0


	//   ....[143]....
        /*07d8*/ 	.word	0x00007720


	//   ....[144]....
        /*07dc*/ 	.word	0x00007780


	//   ....[145]....
        /*07e0*/ 	.word	0x00007800


	//   ....[146]....
        /*07e4*/ 	.word	0x00007870


	//   ....[147]....
        /*07e8*/ 	.word	0x000078d0


	//   ....[148]....
        /*07ec*/ 	.word	0x00007950


	//   ....[149]....
        /*07f0*/ 	.word	0x000079c0


	//   ....[150]....
        /*07f4*/ 	.word	0x00007a20


	//   ....[151]....
        /*07f8*/ 	.word	0x00007aa0


	//   ....[152]....
        /*07fc*/ 	.word	0x00007b10


	//   ....[153]....
        /*0800*/ 	.word	0x00007b70


	//   ....[154]....
        /*0804*/ 	.word	0x00007bf0


	//   ....[155]....
        /*0808*/ 	.word	0x00007c60


	//   ....[156]....
        /*080c*/ 	.word	0x00007cc0


	//   ....[157]....
        /*0810*/ 	.word	0x00007d40


	//   ....[158]....
        /*0814*/ 	.word	0x00007db0


	//   ....[159]....
        /*0818*/ 	.word	0x00007e10


	//   ....[160]....
        /*081c*/ 	.word	0x00007e90


	//   ....[161]....
        /*0820*/ 	.word	0x00007f00


	//   ....[162]....
        /*0824*/ 	.word	0x00007f60


	//   ....[163]....
        /*0828*/ 	.word	0x00007fe0


	//   ....[164]....
        /*082c*/ 	.word	0x00008050


	//   ....[165]....
        /*0830*/ 	.word	0x000080b0


	//   ....[166]....
        /*0834*/ 	.word	0x00008130


	//   ....[167]....
        /*0838*/ 	.word	0x000081a0


	//   ....[168]....
        /*083c*/ 	.word	0x00008200


	//   ....[169]....
        /*0840*/ 	.word	0x00008280


	//   ....[170]....
        /*0844*/ 	.word	0x000082f0


	//   ....[171]....
        /*0848*/ 	.word	0x00008350


	//   ....[172]....
        /*084c*/ 	.word	0x000083d0


	//   ....[173]....
        /*0850*/ 	.word	0x00008440


	//   ....[174]....
        /*0854*/ 	.word	0x000084a0


	//   ....[175]....
        /*0858*/ 	.word	0x00008520


	//   ....[176]....
        /*085c*/ 	.word	0x00008590


	//   ....[177]....
        /*0860*/ 	.word	0x000085f0


	//   ....[178]....
        /*0864*/ 	.word	0x00008670


	//   ....[179]....
        /*0868*/ 	.word	0x000086e0


	//   ....[180]....
        /*086c*/ 	.word	0x00008740


	//   ....[181]....
        /*0870*/ 	.word	0x000087c0


	//   ....[182]....
        /*0874*/ 	.word	0x00008830


	//   ....[183]....
        /*0878*/ 	.word	0x00008890


	//   ....[184]....
        /*087c*/ 	.word	0x00008910


	//   ....[185]....
        /*0880*/ 	.word	0x00008980


	//   ....[186]....
        /*0884*/ 	.word	0x000089e0


	//   ....[187]....
        /*0888*/ 	.word	0x00008a60


	//   ....[188]....
        /*088c*/ 	.word	0x00008ad0


	//   ....[189]....
        /*0890*/ 	.word	0x00008b30


	//   ....[190]....
        /*0894*/ 	.word	0x00008bb0


	//   ....[191]....
        /*0898*/ 	.word	0x00008c20


	//   ....[192]....
        /*089c*/ 	.word	0x00008c80


	//   ....[193]....
        /*08a0*/ 	.word	0x00008d00


	//   ....[194]....
        /*08a4*/ 	.word	0x00008d70


	//   ....[195]....
        /*08a8*/ 	.word	0x00008dd0


	//   ....[196]....
        /*08ac*/ 	.word	0x00008e50


	//   ....[197]....
        /*08b0*/ 	.word	0x00008eb0


	//   ....[198]....
        /*08b4*/ 	.word	0x00008f10


	//   ....[199]....
        /*08b8*/ 	.word	0x00008f90


	//   ....[200]....
        /*08bc*/ 	.word	0x00009000


	//   ....[201]....
        /*08c0*/ 	.word	0x00009060


	//   ....[202]....
        /*08c4*/ 	.word	0x000090e0


	//   ....[203]....
        /*08c8*/ 	.word	0x00009150


	//   ....[204]....
        /*08cc*/ 	.word	0x000091b0


	//   ....[205]....
        /*08d0*/ 	.word	0x00009230


	//   ....[206]....
        /*08d4*/ 	.word	0x000092a0


	//   ....[207]....
        /*08d8*/ 	.word	0x00009300


	//   ....[208]....
        /*08dc*/ 	.word	0x00009380


	//   ....[209]....
        /*08e0*/ 	.word	0x000093f0


	//   ....[210]....
        /*08e4*/ 	.word	0x00009450


	//   ....[211]....
        /*08e8*/ 	.word	0x000094c0


	//   ....[212]....
        /*08ec*/ 	.word	0x00009530


	//   ....[213]....
        /*08f0*/ 	.word	0x00009590


	//   ....[214]....
        /*08f4*/ 	.word	0x00009610


	//   ....[215]....
        /*08f8*/ 	.word	0x00009680


	//   ....[216]....
        /*08fc*/ 	.word	0x000096e0


	//   ....[217]....
        /*0900*/ 	.word	0x00009750


	//   ....[218]....
        /*0904*/ 	.word	0x000097b0


	//   ....[219]....
        /*0908*/ 	.word	0x00009810


	//   ....[220]....
        /*090c*/ 	.word	0x00009890


	//   ....[221]....
        /*0910*/ 	.word	0x00009900


	//   ....[222]....
        /*0914*/ 	.word	0x00009960


	//   ....[223]....
        /*0918*/ 	.word	0x000099e0


	//   ....[224]....
        /*091c*/ 	.word	0x00009a50


	//   ....[225]....
        /*0920*/ 	.word	0x00009ab0


	//   ....[226]....
        /*0924*/ 	.word	0x00009b30


	//   ....[227]....
        /*0928*/ 	.word	0x00009ba0


	//   ....[228]....
        /*092c*/ 	.word	0x00009c00


	//   ....[229]....
        /*0930*/ 	.word	0x00009c80


	//   ....[230]....
        /*0934*/ 	.word	0x00009cf0


	//   ....[231]....
        /*0938*/ 	.word	0x00009d50


	//   ....[232]....
        /*093c*/ 	.word	0x00009dc0


	//   ....[233]....
        /*0940*/ 	.word	0x00009e40


	//   ....[234]....
        /*0944*/ 	.word	0x00009ea0


	//   ....[235]....
        /*0948*/ 	.word	0x00009f10


	//   ....[236]....
        /*094c*/ 	.word	0x00009f80


	//   ....[237]....
        /*0950*/ 	.word	0x00009fe0


	//   ....[238]....
        /*0954*/ 	.word	0x0000a060


	//   ....[239]....
        /*0958*/ 	.word	0x0000a0e0


	//   ....[240]....
        /*095c*/ 	.word	0x0000a140


	//   ....[241]....
        /*0960*/ 	.word	0x0000a1c0


	//   ....[242]....
        /*0964*/ 	.word	0x0000a230


	//   ....[243]....
        /*0968*/ 	.word	0x0000a290


	//   ....[244]....
        /*096c*/ 	.word	0x0000a310


	//   ....[245]....
        /*0970*/ 	.word	0x0000a380


	//   ....[246]....
        /*0974*/ 	.word	0x0000a3e0


	//   ....[247]....
        /*0978*/ 	.word	0x0000a460


	//   ....[248]....
        /*097c*/ 	.word	0x0000a4c0


	//   ....[249]....
        /*0980*/ 	.word	0x0000a520


	//   ....[250]....
        /*0984*/ 	.word	0x0000a5a0


	//   ....[251]....
        /*0988*/ 	.word	0x0000a600


	//   ....[252]....
        /*098c*/ 	.word	0x0000a660


	//   ....[253]....
        /*0990*/ 	.word	0x0000a6e0


	//   ....[254]....
        /*0994*/ 	.word	0x0000a740


	//   ....[255]....
        /*0998*/ 	.word	0x0000a7a0


	//   ....[0]....
        /*099c*/ 	.word	0x0000a820


	//   ....[1]....
        /*09a0*/ 	.word	0x0000a880


	//   ....[2]....
        /*09a4*/ 	.word	0x0000a8f0


	//   ....[3]....
        /*09a8*/ 	.word	0x0000a950


	//   ....[4]....
        /*09ac*/ 	.word	0x0000a9c0


	//----- nvinfo : EIATTR_SYSCALL_OFFSETS
	.align		4
.L_20537:
        /*09b0*/ 	.byte	0x04, 0x46
        /*09b2*/ 	.short	(.L_20539 - .L_20538)


	//   ....[0]....
.L_20538:
        /*09b4*/ 	.word	0x00006870


	//   ....[1]....
        /*09b8*/ 	.word	0x00006970


	//----- nvinfo : EIATTR_EXIT_INSTR_OFFSETS
	.align		4
.L_20539:
        /*09bc*/ 	.byte	0x04, 0x1c
        /*09be*/ 	.short	(.L_20541 - .L_20540)


	//   ....[0]....
.L_20540:
        /*09c0*/ 	.word	0x00000090


	//   ....[1]....
        /*09c4*/ 	.word	0x00005430


	//   ....[2]....
        /*09c8*/ 	.word	0x000054c0


	//   ....[3]....
        /*09cc*/ 	.word	0x00006770


	//   ....[4]....
        /*09d0*/ 	.word	0x00006980


	//----- nvinfo : EIATTR_CRS_STACK_SIZE
	.align		4
.L_20541:
        /*09d4*/ 	.byte	0x04, 0x1e
        /*09d6*/ 	.short	(.L_20543 - .L_20542)
.L_20542:
        /*09d8*/ 	.word	0x00000000


	//----- nvinfo : EIATTR_CBANK_PARAM_SIZE
	.align		4
.L_20543:
        /*09dc*/ 	.byte	0x03, 0x19
        /*09de*/ 	.short	0x008c


	//----- nvinfo : EIATTR_PARAM_CBANK
	.align		4
        /*09e0*/ 	.byte	0x04, 0x0a
        /*09e2*/ 	.short	(.L_20545 - .L_20544)
	.align		4
.L_20544:
        /*09e4*/ 	.word	index@(.nv.constant0._ZN4vllm25paged_attention_v2_kernelIfhLi192ELi32ELi128ELNS_18Fp8KVCacheDataTypeE1ELb1ELi512EEEvPfS2_PT_PKS3_PKT0_S9_ifPKiSB_iPKfiiiSD_SD_iiiii)
        /*09e8*/ 	.short	0x0210
        /*09ea*/ 	.short	0x008c


	//----- nvinfo : EIATTR_SW_WAR
	.align		4
.L_20545:
        /*09ec*/ 	.byte	0x04, 0x36
        /*09ee*/ 	.short	(.L_20547 - .L_20546)
.L_20546:
        /*09f0*/ 	.word	0x00000008
.L_20547:


//--------------------- .nv.info._ZN4vllm25paged_attention_v2_kernelIfhLi128ELi32ELi128ELNS_18Fp8KVCacheDataTypeE1ELb1ELi512EEEvPfS2_PT_PKS3_PKT0_S9_ifPKiSB_iPKfiiiSD_SD_iiiii --------------------------
	.section	.nv.info._ZN4vllm25paged_attention_v2_kernelIfhLi128ELi32ELi128ELNS_18Fp8KVCacheDataTypeE1ELb1ELi512EEEvPfS2_PT_PKS3_PKT0_S9_ifPKiSB_iPKfiiiSD_SD_iiiii,"",@"SHT_CUDA_INFO"
	.sectionflags	@""
	.align	4


	//----- nvinfo : EIATTR_CUDA_API_VERSION
	.align		4
        /*0000*/ 	.byte	0x04, 0x37
        /*0002*/ 	.short	(.L_20549 - .L_20548)
.L_20548:
        /*0004*/ 	.word	0x00000082


	//----- nvinfo : EIATTR_KPARAM_INFO
	.align		4
.L_20549:
        /*0008*/ 	.byte	0x04, 0x17
        /*000a*/ 	.short	(.L_20551 - .L_20550)
.L_20550:
        /*000c*/ 	.word	0x00000000
        /*0010*/ 	.short	0x0015
        /*0012*/ 	.short	0x0088
        /*0014*/ 	.byte	0x00, 0xf0, 0x11, 0x00


	//----- nvinfo : EIATTR_KPARAM_INFO
	.align		4
.L_20551:
        /*0018*/ 	.byte	0x04, 0x17
        /*001a*/ 	.short	(.L_20553 - .L_20552)
.L_20552:
        /*001c*/ 	.word	0x00000000
        /*0020*/ 	.short	0x0014
        /*0022*/ 	.short	0x0084
        /*0024*/ 	.byte	0x00, 0xf0, 0x11, 0x00


	//----- nvinfo : EIATTR_KPARAM_INFO
	.align		4
.L_20553:
        /*0028*/ 	.byte	0x04, 0x17
        /*002a*/ 	.short	(.L_20555 - .L_20554)
.L_20554:
        /*002c*/ 	.word	0x00000000
        /*0030*/ 	.short	0x0013
        /*0032*/ 	.short	0x0080
        /*0034*/ 	.byte	0x00, 0xf0, 0x11, 0x00


	//----- nvinfo : EIATTR_KPARAM_INFO
	.align		4
.L_20555:
        /*0038*/ 	.byte	0x04, 0x17
        /*003a*/ 	.short	(.L_20557 - .L_20556)
.L_20556:
        /*003c*/ 	.word	0x00000000
        /*0040*/ 	.short	0x0012
        /*0042*/ 	.short	0x007c
        /*0044*/ 	.byte	0x00, 0xf0, 0x11, 0x00


	//----- nvinfo : EIATTR_KPARAM_INFO
	.align		4
.L_20557:
        /*0048*/ 	.byte	0x04, 0x17
        /*004a*/ 	.short	(.L_20559 - .L_20558)
.L_20558:
        /*004c*/ 	.word	0x00000000
        /*0050*/ 	.short	0x0011
        /*0052*/ 	.short	0x0078
        /*0054*/ 	.byte	0x00, 0xf0, 0x11, 0x00


	//----- nvinfo : EIATTR_KPARAM_INFO
	.align		4
.L_20559:
        /*0058*/ 	.byte	0x04, 0x17
        /*005a*/ 	.short	(.L_20561 - .L_20560)
.L_20560:
        /*005c*/ 	.word	0x00000000
        /*0060*/ 	.short	0x0010
        /*0062*/ 	.short	0x0070
        /*0064*/ 	.byte	0x00, 0xf0, 0x21, 0x00


	//----- nvinfo : EIATTR_KPARAM_INFO
	.align		4
.L_20561:
        /*0068*/ 	.byte	0x04, 0x17
        /*006a*/ 	.short	(.L_20563 - .L_20562)
.L_20562:
        /*006c*/ 	.word	0x00000000
        /*0070*/ 	.short	0x000f
        /*0072*/ 	.short	0x0068
        /*0074*/ 	.byte	0x00, 0xf0, 0x21, 0x00


	//----- nvinfo : EIATTR_KPARAM_INFO
	.align		4
.L_20563:
        /*0078*/ 	.byte	0x04, 0x17
        /*007a*/ 	.short	(.L_20565 - .L_20564)
.L_20564:
        /*007c*/ 	.word	0x00000000
        /*0080*/ 	.short	0x000e
        /*0082*/ 	.short	0x0060
        /*0084*/ 	.byte	0x00, 0xf0, 0x11, 0x00


	//----- nvinfo : EIATTR_KPARAM_INFO
	.align		4
.L_20565:
        /*0088*/ 	.byte	0x04, 0x17
        /*008a*/ 	.short	(.L_20567 - .L_20566)
.L_20566:
        /*008c*/ 	.word	0x00000000
        /*0090*/ 	.short	0x000d
        /*0092*/ 	.short	0x005c
        /*0094*/ 	.byte	0x00, 0xf0, 0x11, 0x00


	//----- nvinfo : EIATTR_KPARAM_INFO
	.align		4
.L_20567:
        /*0098*/ 	.byte	0x04, 0x17
        /*009a*/ 	.short	(.L_20569 - .L_20568)
.L_20568:
        /*009c*/ 	.word	0x00000000
        /*00a0*/ 	.short	0x000c
        /*00a2*/ 	.short	0x0058
        /*00a4*/ 	.byte	0x00, 0xf0, 0x11, 0x00


	//----- nvinfo : EIATTR_KPARAM_INFO
	.align		4
.L_20569:
        /*00a8*/ 	.byte	0x04, 0x17
        /*00aa*/ 	.short	(.L_20571 - .L_20570)
.L_20570:
        /*00ac*/ 	.word	0x00000000
        /*00b0*/ 	.short	0x000b
        /*00b2*/ 	.short	0x0050
        /*00b4*/ 	.byte	0x00, 0xf0, 0x21, 0x00


	//----- nvinfo : EIATTR_KPARAM_INFO
	.align		4
.L_20571:
        /*00b8*/ 	.byte	0x04, 0x17
        /*00ba*/ 	.short	(.L_20573 - .L_20572)
.L_20572:
        /*00bc*/ 	.word	0x00000000
        /*00c0*/ 	.short	0x000a
        /*00c2*/ 	.short	0x0048
        /*00c4*/ 	.byte	0x00, 0xf0, 0x11, 0x00


	//----- nvinfo : EIATTR_KPARAM_INFO
	.align		4
.L_20573:
        /*00c8*/ 	.byte	0x04, 0x17
        /*00ca*/ 	.short	(.L_20575 - .L_20574)
.L_20574:
        /*00cc*/ 	.word	0x00000000
        /*00d0*/ 	.short	0x0009
        /*00d2*/ 	.short	0x0040
        /*00d4*/ 	.byte	0x00, 0xf0, 0x21, 0x00


	//----- nvinfo : EIATTR_KPARAM_INFO
	.align		4
.L_20575:
        /*00d8*/ 	.byte	0x04, 0x17
        /*00da*/ 	.short	(.L_20577 - .L_20576)
.L_20576:
        /*00dc*/ 	.word	0x00000000
        /*00e0*/ 	.short	0x0008
        /*00e2*/ 	.short	0x0038
        /*00e4*/ 	.byte	0x00, 0xf0, 0x21, 0x00


	//----- nvinfo : EIATTR_KPARAM_INFO
	.align		4
.L_20577:
        /*00e8*/ 	.byte	0x04, 0x17
        /*00ea*/ 	.short	(.L_20579 - .L_20578)
.L_20578:
        /*00ec*/ 	.word	0x00000000
        /*00f0*/ 	.short	0x0007
        /*00f2*/ 	.short	0x0034
        /*00f4*/ 	.byte	0x00, 0xf0, 0x11, 0x00


	//----- nvinfo : EIATTR_KPARAM_INFO
	.align		4
.L_20579:
        /*00f8*/ 	.byte	0x04, 0x17
        /*00fa*/ 	.short	(.L_20581 - .L_20580)
.L_20580:
        /*00fc*/ 	.word	0x00000000
        /*0100*/ 	.short	0x0006
        /*0102*/ 	.short	0x0030
        /*0104*/ 	.byte	0x00, 0xf0, 0x11, 0x00


	//----- nvinfo : EIATTR_KPARAM_INFO
	.align		4
.L_20581:
        /*0108*/ 	.byte	0x04, 0x17
        /*010a*/ 	.short	(.L_20583 - .L_20582)
.L_20582:
        /*010c*/ 	.word	0x00000000
        /*0110*/ 	.short	0x0005
        /*0112*/ 	.short	0x0028
        /*0114*/ 	.byte	0x00, 0xf0, 0x21, 0x00


	//----- nvinfo : EIATTR_KPARAM_INFO
	.align		4
.L_20583:
        /*0118*/ 	.byte	0x04, 0x17
        /*011a*/ 	.short	(.L_20585 - .L_20584)
.L_20584:
        /*011c*/ 	.word	0x00000000
        /*0120*/ 	.short	0x0004
        /*0122*/ 	.short	0x0020
        /*0124*/ 	.byte	0x00, 0xf0, 0x21, 0x00


	//----- nvinfo : EIATTR_KPARAM_INFO
	.align		4
.L_20585:
        /*0128*/ 	.byte	0x04, 0x17
        /*012a*/ 	.short	(.L_20587 - .L_20586)
.L_20586:
        /*012c*/ 	.word	0x00000000
        /*0130*/ 	.short	0x0003
        /*0132*/ 	.short	0x0018
        /*0134*/ 	.byte	0x00, 0xf0, 0x21, 0x00


	//----- nvinfo : EIATTR_KPARAM_INFO
	.align		4
.L_20587:
        /*0138*/ 	.byte	0x04, 0x17
        /*013a*/ 	.short	(.L_20589 - .L_20588)
.L_20588:
        /*013c*/ 	.word	0x00000000
        /*0140*/ 	.short	0x0002
        /*0142*/ 	.short	0x0010
        /*0144*/ 	.byte	0x00, 0xf0, 0x21, 0x00


	//----- nvinfo : EIATTR_KPARAM_INFO
	.align		4
.L_20589:
        /*0148*/ 	.byte	0x04, 0x17
        /*014a*/ 	.short	(.L_20591 - .L_20590)
.L_20590:
        /*014c*/ 	.word	0x00000000
        /*0150*/ 	.short	0x0001
        /*0152*/ 	.short	0x0008
        /*0154*/ 	.byte	0x00, 0xf0, 0x21, 0x00


	//----- nvinfo : EIATTR_KPARAM_INFO
	.align		4
.L_20591:
        /*0158*/ 	.byte	0x04, 0x17
        /*015a*/ 	.short	(.L_20593 - .L_20592)
.L_20592:
        /*015c*/ 	.word	0x00000000
        /*0160*/ 	.short	0x0000
        /*0162*/ 	.short	0x0000
        /*0164*/ 	.byte	0x00, 0xf0, 0x21, 0x00


	//----- nvinfo : EIATTR_SPARSE_MMA_MASK
	.align		4
.L_20593:
        /*0168*/ 	.byte	0x03, 0x50
        /*016a*/ 	.short	0x0000


	//----- nvinfo : EIATTR_MAXREG_COUNT
	.align		4
        /*016c*/ 	.byte	0x03, 0x1b
        /*016e*/ 	.short	0x00ff


	//----- nvinfo : EIATTR_NUM_BARRIERS
	.align		4
        /*0170*/ 	.byte	0x02, 0x4c
        /*0172*/ 	.byte	0x01
	.zero		1


	//----- nvinfo : EIATTR_EXTERNS
	.align		4
        /*0174*/ 	.byte	0x04, 0x0f
        /*0176*/ 	.short	(.L_20595 - .L_20594)


	//   ....[0]....
	.align		4
.L_20594:
        /*0178*/ 	.word	index@(__assertfail)


	//----- nvinfo : EIATTR_MERCURY_ISA_VERSION
	.align		4
.L_20595:
        /*017c*/ 	.byte	0x03, 0x5f
        /*017e*/ 	.short	0x0101


	//----- nvinfo : EIATTR_COOP_GROUP_MASK_REGIDS
	.align		4
        /*0180*/ 	.byte	0x04, 0x29
        /*0182*/ 	.short	(.L_20597 - .L_20596)


	//   ....[0]....
.L_20596:
        /*0184*/ 	.word	0xffffffff


	//   ....[1]....
        /*0188*/ 	.word	0xffffffff


	//   ....[2]....
        /*018c*/ 	.word	0xffffffff


	//   ....[3]....
        /*0190*/ 	.word	0xffffffff


	//   ....[4]....
        /*0194*/ 	.word	0xffffffff


	//   ....[5]....
        /*0198*/ 	.word	0xffffffff


	//   ....[6]....
        /*019c*/ 	.word	0xffffffff


	//   ....[7]....
        /*01a0*/ 	.word	0xffffffff


	//   ....[8]....
        /*01a4*/ 	.word	0xffffffff


	//   ....[9]....
        /*01a8*/ 	.word	0xffffffff


	//   ....[10]....
        /*01ac*/ 	.word	0xffffffff


	//   ....[11]....
        /*01b0*/ 	.word	0xffffffff


	//   ....[12]....
        /*01b4*/ 	.word	0xffffffff


	//   ....[13]....
        /*01b8*/ 	.word	0xffffffff


	//   ....[14]....
        /*01bc*/ 	.word	0xffffffff


	//   ....[15]....
        /*01c0*/ 	.word	0xffffffff


	//   ....[16]....
        /*01c4*/ 	.word	0xffffffff


	//   ....[17]....
        /*01c8*/ 	.word	0xffffffff


	//   ....[18]....
        /*01cc*/ 	.word	0xffffffff


	//   ....[19]....
        /*01d0*/ 	.word	0xffffffff


	//   ....[20]....
        /*01d4*/ 	.word	0xffffffff


	//   ....[21]....
        /*01d8*/ 	.word	0xffffffff


	//   ....[22]....
        /*01dc*/ 	.word	0xffffffff


	//   ....[23]....
        /*01e0*/ 	.word	0xffffffff


	//   ....[24]....
        /*01e4*/ 	.word	0xffffffff


	//   ....[25]....
        /*01e8*/ 	.word	0xffffffff


	//   ....[26]....
        /*01ec*/ 	.word	0xffffffff


	//   ....[27]....
        /*01f0*/ 	.word	0xffffffff


	//   ....[28]....
        /*01f4*/ 	.word	0xffffffff


	//   ....[29]....
        /*01f8*/ 	.word	0xffffffff


	//   ....[30]....
        /*01fc*/ 	.word	0xffffffff


	//   ....[31]....
        /*0200*/ 	.word	0xffffffff


	//   ....[32]....
        /*0204*/ 	.word	0xffffffff


	//   ....[33]....
        /*0208*/ 	.word	0xffffffff


	//   ....[34]....
        /*020c*/ 	.word	0xffffffff


	//   ....[35]....
        /*0210*/ 	.word	0xffffffff


	//   ....[36]....
        /*0214*/ 	.word	0xffffffff


	//   ....[37]....
        /*0218*/ 	.word	0xffffffff


	//   ....[38]....
        /*021c*/ 	.word	0xffffffff


	//   ....[39]....
        /*0220*/ 	.word	0xffffffff


	//   ....[40]....
        /*0224*/ 	.word	0xffffffff


	//   ....[41]....
        /*0228*/ 	.word	0xffffffff


	//   ....[42]....
        /*022c*/ 	.word	0xffffffff


	//   ....[43]....
        /*0230*/ 	.word	0xffffffff


	//   ....[44]....
        /*0234*/ 	.word	0xffffffff


	//   ....[45]....
        /*0238*/ 	.word	0xffffffff


	//   ....[46]....
        /*023c*/ 	.word	0xffffffff


	//   ....[47]....
        /*0240*/ 	.word	0xffffffff


	//   ....[48]....
        /*0244*/ 	.word	0xffffffff


	//   ....[49]....
        /*0248*/ 	.word	0xffffffff


	//   ....[50]....
        /*024c*/ 	.word	0xffffffff


	//   ....[51]....
        /*0250*/ 	.word	0xffffffff


	//   ....[52]....
        /*0254*/ 	.word	0xffffffff


	//   ....[53]....
        /*0258*/ 	.word	0xffffffff


	//   ....[54]....
        /*025c*/ 	.word	0xffffffff


	//   ....[55]....
        /*0260*/ 	.word	0xffffffff


	//   ....[56]....
        /*0264*/ 	.word	0xffffffff


	//   ....[57]....
        /*0268*/ 	.word	0xffffffff


	//   ....[58]....
        /*026c*/ 	.word	0xffffffff


	//   ....[59]....
        /*0270*/ 	.word	0xffffffff


	//   ....[60]....
        /*0274*/ 	.word	0xffffffff


	//   ....[61]....
        /*0278*/ 	.word	0xffffffff


	//   ....[62]....
        /*027c*/ 	.word	0xffffffff


	//   ....[63]....
        /*0280*/ 	.word	0xffffffff


	//   ....[64]....
        /*0284*/ 	.word	0xffffffff


	//   ....[65]....
        /*0288*/ 	.word	0xffffffff


	//   ....[66]....
        /*028c*/ 	.word	0xffffffff


	//   ....[67]....
        /*0290*/ 	.word	0xffffffff


	//   ....[68]....
        /*0294*/ 	.word	0xffffffff


	//   ....[69]....
        /*0298*/ 	.word	0xffffffff


	//   ....[70]....
        /*029c*/ 	.word	0xffffffff


	//   ....[71]....
        /*02a0*/ 	.word	0xffffffff


	//   ....[72]....
        /*02a4*/ 	.word	0xffffffff


	//   ....[73]....
        /*02a8*/ 	.word	0xffffffff


	//   ....[74]....
        /*02ac*/ 	.word	0xffffffff


	//   ....[75]....
        /*02b0*/ 	.word	0xffffffff


	//   ....[76]....
        /*02b4*/ 	.word	0xffffffff


	//   ....[77]....
        /*02b8*/ 	.word	0xffffffff


	//   ....[78]....
        /*02bc*/ 	.word	0xffffffff


	//   ....[79]....
        /*02c0*/ 	.word	0xffffffff


	//   ....[80]....
        /*02c4*/ 	.word	0x0500000f


	//   ....[81]....
        /*02c8*/ 	.word	0x0500000f


	//   ....[82]....
        /*02cc*/ 	.word	0x0500000f


	//   ....[83]....
        /*02d0*/ 	.word	0x0500000f


	//   ....[84]....
        /*02d4*/ 	.word	0x0500000f


	//   ....[85]....
        /*02d8*/ 	.word	0x0500000f


	//   ....[86]....
        /*02dc*/ 	.word	0x0500000f


	//   ....[87]....
        /*02e0*/ 	.word	0x0500000f


	//   ....[88]....
        /*02e4*/ 	.word	0x0500000f


	//   ....[89]....
        /*02e8*/ 	.word	0x0500000f


	//   ....[90]....
        /*02ec*/ 	.word	0x0500000f


	//   ....[91]....
        /*02f0*/ 	.word	0x0500000f


	//   ....[92]....
        /*02f4*/ 	.word	0x0500000f


	//   ....[93]....
        /*02f8*/ 	.word	0x0500000f


	//   ....[94]....
        /*02fc*/ 	.word	0x0500000f


	//   ....[95]....
        /*0300*/ 	.word	0x0500000f


	//   ....[96]....
        /*0304*/ 	.word	0x0500000f


	//   ....[97]....
        /*0308*/ 	.word	0x0500000f


	//   ....[98]....
        /*030c*/ 	.word	0x0500000f


	//   ....[99]....
        /*0310*/ 	.word	0x0500000f


	//   ....[100]....
        /*0314*/ 	.word	0x0500000f


	//   ....[101]....
        /*0318*/ 	.word	0x0500000f


	//   ....[102]....
        /*031c*/ 	.word	0x0500000f


	//   ....[103]....
        /*0320*/ 	.word	0x0500000f


	//   ....[104]....
        /*0324*/ 	.word	0x0500000f


	//   ....[105]....
        /*0328*/ 	.word	0x0500000f


	//   ....[106]....
        /*032c*/ 	.word	0x0500000f


	//   ....[107]....
        /*0330*/ 	.word	0x0500000f


	//   ....[108]....
        /*0334*/ 	.word	0x0500000f


	//   ....[109]....
        /*0338*/ 	.word	0x0500000f


	//   ....[110]....
        /*033c*/ 	.word	0x0500000f


	//   ....[111]....
        /*0340*/ 	.word	0x0500000f


	//   ....[112]....
        /*0344*/ 	.word	0x0500000f


	//   ....[113]....
        /*0348*/ 	.word	0x0500000f


	//   ....[114]....
        /*034c*/ 	.word	0x0500000f


	//   ....[115]....
        /*0350*/ 	.word	0x0500000f


	//   ....[116]....
        /*0354*/ 	.word	0x0500000f


	//   ....[117]....
        /*0358*/ 	.word	0x0500000f


	//   ....[118]....
        /*035c*/ 	.word	0x0500000f


	//   ....[119]....
        /*0360*/ 	.word	0x0500000f


	//   ....[120]....
        /*0364*/ 	.word	0x0500000f


	//   ....[121]....
        /*0368*/ 	.word	0x0500000f


	//   ....[122]....
        /*036c*/ 	.word	0x0500000f


	//   ....[123]....
        /*0370*/ 	.word	0x0500000f


	//   ....[124]....
        /*0374*/ 	.word	0x0500000f


	//   ....[125]....
        /*0378*/ 	.word	0x0500000f


	//   ....[126]....
        /*037c*/ 	.word	0x0500000f


	//   ....[127]....
        /*0380*/ 	.word	0x0500000f


	//   ....[128]....
        /*0384*/ 	.word	0x0500000f


	//   ....[129]....
        /*0388*/ 	.word	0x0500000f


	//   ....[130]....
        /*038c*/ 	.word	0x0500000f


	//   ....[131]....
        /*0390*/ 	.word	0x0500000f


	//   ....[132]....
        /*0394*/ 	.word	0x0500000f


	//   ....[133]....
        /*0398*/ 	.word	0x0500000f


	//   ....[134]....
        /*039c*/ 	.word	0x0500000f


	//   ....[135]....
        /*03a0*/ 	.word	0x0500000f


	//   ....[136]....
        /*03a4*/ 	.word	0x0500000f


	//   ....[137]....
        /*03a8*/ 	.word	0x0500000f


	//   ....[138]....
        /*03ac*/ 	.word	0x0500000f


	//   ....[139]....
        /*03b0*/ 	.word	0x0500000f


	//   ....[140]....
        /*03b4*/ 	.word	0x0500000f


	//   ....[141]....
        /*03b8*/ 	.word	0x0500000f


	//   ....[142]....
        /*03bc*/ 	.word	0x0500000f


	//   ....[143]....
        /*03c0*/ 	.word	0x0500000f


	//   ....[144]....
        /*03c4*/ 	.word	0x0500000f


	//   ....[145]....
        /*03c8*/ 	.word	0x0500000f


	//   ....[146]....
        /*03cc*/ 	.word	0x0500000f


	//   ....[147]....
        /*03d0*/ 	.word	0x0500000f


	//   ....[148]....
        /*03d4*/ 	.word	0x0500000f


	//   ....[149]....
        /*03d8*/ 	.word	0x0500000f


	//   ....[150]....
        /*03dc*/ 	.word	0x0500000f


	//   ....[151]....
        /*03e0*/ 	.word	0x0500000f


	//   ....[152]....
        /*03e4*/ 	.word	0x0500000f


	//   ....[153]....
        /*03e8*/ 	.word	0x0500000f


	//   ....[154]....
        /*03ec*/ 	.word	0x0500000f


	//   ....[155]....
        /*03f0*/ 	.word	0x0500000f


	//   ....[156]....
        /*03f4*/ 	.word	0x0500000f


	//   ....[157]....
        /*03f8*/ 	.word	0x0500000f


	//   ....[158]....
        /*03fc*/ 	.word	0x0500000f


	//   ....[159]....
        /*0400*/ 	.word	0x0500000f


	//   ....[160]....
        /*0404*/ 	.word	0x0500000f


	//   ....[161]....
        /*0408*/ 	.word	0x0500000f


	//   ....[162]....
        /*040c*/ 	.word	0x0500000f


	//   ....[163]....
        /*0410*/ 	.word	0x0500000f


	//   ....[164]....
        /*0414*/ 	.word	0x0500000f


	//   ....[165]....
        /*0418*/ 	.word	0x0500000f


	//   ....[166]....
        /*041c*/ 	.word	0x0500000f


	//   ....[167]....
        /*0420*/ 	.word	0x0500000f


	//   ....[168]....
        /*0424*/ 	.word	0x0500000f


	//   ....[169]....
        /*0428*/ 	.word	0x0500000f


	//   ....[170]....
        /*042c*/ 	.word	0x0500000f


	//   ....[171]....
        /*0430*/ 	.word	0x0500000f


	//   ....[172]....
        /*0434*/ 	.word	0x0500000f


	//   ....[173]....
        /*0438*/ 	.word	0x0500000f


	//   ....[174]....
        /*043c*/ 	.word	0x0500000f


	//   ....[175]....
        /*0440*/ 	.word	0x0500000f


	//   ....[176]....
        /*0444*/ 	.word	0x0500000f


	//   ....[177]....
        /*0448*/ 	.word	0x0500000f


	//   ....[178]....
        /*044c*/ 	.word	0x0500000f


	//   ....[179]....
        /*0450*/ 	.word	0x0500000f


	//   ....[180]....
        /*0454*/ 	.word	0x0500000f


	//----- nvinfo : EIATTR_COOP_GROUP_INSTR_OFFSETS
	.align		4
.L_20597:
        /*0458*/ 	.byte	0x04, 0x28
        /*045a*/ 	.short	(.L_20599 - .L_20598)


	//   ....[0]....
.L_20598:
        /*045c*/ 	.word	0x00000c20


	//   ....[1]....
        /*0460*/ 	.word	0x00000c50


	//   ....[2]....
        /*0464*/ 	.word	0x00000c70


	//   ....[3]....
        /*0468*/ 	.word	0x00000c90


	//   ....[4]....
        /*046c*/ 	.word	0x00000cb0


	//   ....[5]....
        /*0470*/ 	.word	0x00000dd0


	//   ....[6]....
        /*0474*/ 	.word	0x00000e00


	//   ....[7]....
        /*0478*/ 	.word	0x00000e20


	//   ....[8]....
        /*047c*/ 	.word	0x00001ce0


	//   ....[9]....
        /*0480*/ 	.word	0x00001d60


	//   ....[10]....
        /*0484*/ 	.word	0x00001da0


	//   ....[11]....
        /*0488*/ 	.word	0x00001df0


	//   ....[12]....
        /*048c*/ 	.word	0x00001e30


	//   ....[13]....
        /*0490*/ 	.word	0x00001e80


	//   ....[14]....
        /*0494*/ 	.word	0x00001ea0


	//   ....[15]....
        /*0498*/ 	.word	0x00001ec0


	//   ....[16]....
        /*049c*/ 	.word	0x00002e30


	//   ....[17]....
        /*04a0*/ 	.word	0x00002e70


	//   ....[18]....
        /*04a4*/ 	.word	0x00002eb0


	//   ....[19]....
        /*04a8*/ 	.word	0x00002ef0


	//   ....[20]....
        /*04ac*/ 	.word	0x00002f30


	//   ....[21]....
        /*04b0*/ 	.word	0x00002f70


	//   ....[22]....
        /*04b4*/ 	.word	0x00002fd0


	//   ....[23]....
        /*04b8*/ 	.word	0x00003010


	//   ....[24]....
        /*04bc*/ 	.word	0x00003050


	//   ....[25]....
        /*04c0*/ 	.word	0x00003090


	//   ....[26]....
        /*04c4*/ 	.word	0x000030d0


	//   ....[27]....
        /*04c8*/ 	.word	0x00003100


	//   ....[28]....
        /*04cc*/ 	.word	0x00003140


	//   ....[29]....
        /*04d0*/ 	.word	0x00003170


	//   ....[30]....
        /*04d4*/ 	.word	0x000031a0


	//   ....[31]....
        /*04d8*/ 	.word	0x000031c0


	//   ....[32]....
        /*04dc*/ 	.word	0x000031e0


	//   ....[33]....
        /*04e0*/ 	.word	0x000031f0


	//   ....[34]....
        /*04e4*/ 	.word	0x00003210


	//   ....[35]....
        /*04e8*/ 	.word	0x00003250


	//   ....[36]....
        /*04ec*/ 	.word	0x00003270


	//   ....[37]....
        /*04f0*/ 	.word	0x000032b0


	//   ....[38]....
        /*04f4*/ 	.word	0x000032d0


	//   ....[39]....
        /*04f8*/ 	.word	0x00003300


	//   ....[40]....
        /*04fc*/ 	.word	0x00003320


	//   ....[41]....
        /*0500*/ 	.word	0x00003340


	//   ....[42]....
        /*0504*/ 	.word	0x00003380


	//   ....[43]....
        /*0508*/ 	.word	0x000033a0


	//   ....[44]....
        /*050c*/ 	.word	0x000033e0


	//   ....[45]....
        /*0510*/ 	.word	0x00003400


	//   ....[46]....
        /*0514*/ 	.word	0x00003420


	//   ....[47]....
        /*0518*/ 	.word	0x00003440


	//   ....[48]....
        /*051c*/ 	.word	0x00003450


	//   ....[49]....
        /*0520*/ 	.word	0x00003490


	//   ....[50]....
        /*0524*/ 	.word	0x000034c0


	//   ....[51]....
        /*0528*/ 	.word	0x000034e0


	//   ....[52]....
        /*052c*/ 	.word	0x00003500


	//   ....[53]....
        /*0530*/ 	.word	0x00003520


	//   ....[54]....
        /*0534*/ 	.word	0x00003540


	//   ....[55]....
        /*0538*/ 	.word	0x00003560


	//   ....[56]....
        /*053c*/ 	.word	0x00003580


	//   ....[57]....
        /*0540*/ 	.word	0x000035b0


	//   ....[58]....
        /*0544*/ 	.word	0x000035e0


	//   ....[59]....
        /*0548*/ 	.word	0x00003600


	//   ....[60]....
        /*054c*/ 	.word	0x00003620


	//   ....[61]....
        /*0550*/ 	.word	0x00003640


	//   ....[62]....
        /*0554*/ 	.word	0x00003660


	//   ....[63]....
        /*0558*/ 	.word	0x00003680


	//   ....[64]....
        /*055c*/ 	.word	0x00003690


	//   ....[65]....
        /*0560*/ 	.word	0x000036b0


	//   ....[66]....
        /*0564*/ 	.word	0x000036e0


	//   ....[67]....
        /*0568*/ 	.word	0x00003700


	//   ....[68]....
        /*056c*/ 	.word	0x00003720


	//   ....[69]....
        /*0570*/ 	.word	0x00003740


	//   ....[70]....
        /*0574*/ 	.word	0x00003760


	//   ....[71]....
        /*0578*/ 	.word	0x00003780


	//   ....[72]....
        /*057c*/ 	.word	0x00003790


	//   ....[73]....
        /*0580*/ 	.word	0x000037c0


	//   ....[74]....
        /*0584*/ 	.word	0x000037e0


	//   ....[75]....
        /*0588*/ 	.word	0x00003800


	//   ....[76]....
        /*058c*/ 	.word	0x00003820


	//   ....[77]....
        /*0590*/ 	.word	0x00003840


	//   ....[78]....
        /*0594*/ 	.word	0x00003860


	//   ....[79]....
        /*0598*/ 	.word	0x00003880


	//   ....[80]....
        /*059c*/ 	.word	0x00005840


	//   ....[81]....
        /*05a0*/ 	.word	0x000058a0


	//   ....[82]....
        /*05a4*/ 	.word	0x00005900


	//   ....[83]....
        /*05a8*/ 	.word	0x00005960


	//   ....[84]....
        /*05ac*/ 	.word	0x000059c0


	//   ....[85]....
        /*05b0*/ 	.word	0x00005a40


	//   ....[86]....
        /*05b4*/ 	.word	0x00005ab0


	//   ....[87]....
        /*05b8*/ 	.word	0x00005b20


	//   ....[88]....
        /*05bc*/ 	.word	0x00005b80


	//   ....[89]....
        /*05c0*/ 	.word	0x00005c00


	//   ....[90]....
        /*05c4*/ 	.word	0x00005c70


	//   ....[91]....
        /*05c8*/ 	.word	0x00005cd0


	//   ....[92]....
        /*05cc*/ 	.word	0x00005d50


	//   ....[93]....
        /*05d0*/ 	.word	0x00005dc0


	//   ....[94]....
        /*05d4*/ 	.word	0x00005e20


	//   ....[95]....
        /*05d8*/ 	.word	0x00005ea0


	//   ....[96]....
        /*05dc*/ 	.word	0x00005f10


	//   ....[97]....
        /*05e0*/ 	.word	0x00005f70


	//   ....[98]....
        /*05e4*/ 	.word	0x00005ff0


	//   ....[99]....
        /*05e8*/ 	.word	0x00006060


	//   ....[100]....
        /*05ec*/ 	.word	0x000060c0


	//   ....[101]....
        /*05f0*/ 	.word	0x00006140


	//   ....[102]....
        /*05f4*/ 	.word	0x000061b0


	//   ....[103]....
        /*05f8*/ 	.word	0x00006210


	//   ....[104]....
        /*05fc*/ 	.word	0x00006290


	//   ....[105]....
        /*0600*/ 	.word	0x00006300


	//   ....[106]....
        /*0604*/ 	.word	0x00006360


	//   ....[107]....
        /*0608*/ 	.word	0x000063e0


	//   ....[108]....
        /*060c*/ 	.word	0x00006450


	//   ....[109]....
        /*0610*/ 	.word	0x000064b0


	//   ....[110]....
        /*0614*/ 	.word	0x00006530


	//   ....[111]....
        /*0618*/ 	.word	0x000065a0


	//   ....[112]....
        /*061c*/ 	.word	0x00006600


	//   ....[113]....
        /*0620*/ 	.word	0x00006680


	//   ....[114]....
        /*0624*/ 	.word	0x000066f0


	//   ....[115]....
        /*0628*/ 	.word	0x00006750


	//   ....[116]....
        /*062c*/ 	.word	0x000067d0


	//   ....[117]....
        /*0630*/ 	.word	0x00006840


	//   ....[118]....
        /*0634*/ 	.word	0x000068a0


	//   ....[119]....
        /*0638*/ 	.word	0x00006920


	//   ....[120]....
        /*063c*/ 	.word	0x00006990


	//   ....[121]....
        /*0640*/ 	.word	0x000069f0


	//   ....[122]....
        /*0644*/ 	.word	0x00006a70


	//   ....[123]....
        /*0648*/ 	.word	0x00006ae0


	//   ....[124]....
        /*064c*/ 	.word	0x00006b40


	//   ....[125]....
        /*0650*/ 	.word	0x00006bc0


	//   ....[126]....
        /*0654*/ 	.word	0x00006c30


	//   ....[127]....
        /*0658*/ 	.word	0x00006c90


	//   ....[128]....
        /*065c*/ 	.word	0x00006d10


	//   ....[129]....
        /*0660*/ 	.word	0x00006d80


	//   ....[130]....
        /*0664*/ 	.word	0x00006de0


	//   ....[131]....
        /*0668*/ 	.word	0x00006e60


	//   ....[132]....
        /*066c*/ 	.word	0x00006ed0


	//   ....[133]....
        /*0670*/ 	.word	0x00006f30


	//   ....[134]....
        /*0674*/ 	.word	0x00006fb0


	//   ....[135]....
        /*0678*/ 	.word	0x00007020


	//   ....[136]....
        /*067c*/ 	.word	0x00007080


	//   ....[137]....
        /*0680*/ 	.word	0x000070f0


	//   ....[138]....
        /*0684*/ 	.word	0x00007160


	//   ....[139]....
        /*0688*/ 	.word	0x000071c0


	//   ....[140]....
        /*068c*/ 	.word	0x00007230


	//   ....[141]....
        /*0690*/ 	.word	0x000072a0


	//   ....[142]....
        /*0694*/ 	.word	0x00007300


	//   ....[143]....
        /*0698*/ 	.word	0x00007380


	//   ....[144]....
        /*069c*/ 	.word	0x000073f0


	//   ....[145]....
        /*06a0*/ 	.word	0x00007450


	//   ....[146]....
        /*06a4*/ 	.word	0x000074d0


	//   ....[147]....
        /*06a8*/ 	.word	0x00007540


	//   ....[148]....
        /*06ac*/ 	.word	0x000075a0


	//   ....[149]....
        /*06b0*/ 	.word	0x00007620


	//   ....[150]....
        /*06b4*/ 	.word	0x00007690


	//   ....[151]....
        /*06b8*/ 	.word	0x000076f0


	//   ....[152]....
        /*06bc*/ 	.word	0x00007770


	//   ....[153]....
        /*06c0*/ 	.word	0x000077e0


	//   ....[154]....
        /*06c4*/ 	.word	0x00007840


	//   ....[155]....
        /*06c8*/ 	.word	0x000078c0


	//   ....[156]....
        /*06cc*/ 	.word	0x00007930


	//   ....[157]....
        /*06d0*/ 	.word	0x00007990


	//   ....[158]....
        /*06d4*/ 	.word	0x00007a10


	//   ....[159]....
        /*06d8*/ 	.word	0x00007a90


	//   ....[160]....
        /*06dc*/ 	.word	0x00007af0


	//   ....[161]....
        /*06e0*/ 	.word	0x00007b60


	//   ....[162]....
        /*06e4*/ 	.word	0x00007bd0


	//   ....[163]....
        /*06e8*/ 	.word	0x00007c30


	//   ....[164]....
        /*06ec*/ 	.word	0x00007cb0


	//   ....[165]....
        /*06f0*/ 	.word	0x00007d10


	//   ....[166]....
        /*06f4*/ 	.word	0x00007d70


	//   ....[167]....
        /*06f8*/ 	.word	0x00007df0


	//   ....[168]....
        /*06fc*/ 	.word	0x00007e70


	//   ....[169]....
        /*0700*/ 	.word	0x00007ed0


	//   ....[170]....
        /*0704*/ 	.word	0x00007f50


	//   ....[171]....
        /*0708*/ 	.word	0x00007fb0


	//   ....[172]....
        /*070c*/ 	.word	0x00008040


	//   ....[173]....
        /*0710*/ 	.word	0x000080b0


	//   ....[174]....
        /*0714*/ 	.word	0x00008110


	//   ....[175]....
        /*0718*/ 	.word	0x00008180


	//   ....[176]....
        /*071c*/ 	.word	0x000081e0


	//   ....[177]....
        /*0720*/ 	.word	0x00008240


	//   ....[178]....
        /*0724*/ 	.word	0x000082a0


	//   ....[179]....
        /*0728*/ 	.word	0x00008300


	//   ....[180]....
        /*072c*/ 	.word	0x00008380


	//----- nvinfo : EIATTR_SYSCALL_OFFSETS
	.align		4
.L_20599:
        /*0730*/ 	.byte	0x04, 0x46
        /*0732*/ 	.short	(.L_20601 - .L_20600)


	//   ....[0]....
.L_20600:
        /*0734*/ 	.word	0x000056d0


	//   ....[1]....
        /*0738*/ 	.word	0x000057d0


	//----- nvinfo : EIATTR_EXIT_INSTR_OFFSETS
	.align		4
.L_20601:
        /*073c*/ 	.byte	0x04, 0x1c
        /*073e*/ 	.short	(.L_20603 - .L_20602)


	//   ....[0]....
.L_20602:
        /*0740*/ 	.word	0x000000d0


	//   ....[1]....
        /*0744*/ 	.word	0x000048d0


	//   ....[2]....
        /*0748*/ 	.word	0x00004910


	//   ....[3]....
        /*074c*/ 	.word	0x000055d0


	//   ....[4]....
        /*0750*/ 	.word	0x000057e0


	//----- nvinfo : EIATTR_CRS_STACK_SIZE
	.align		4
.L_20603:
        /*0754*/ 	.byte	0x04, 0x1e
        /*0756*/ 	.short	(.L_20605 - .L_20604)
.L_20604:
        /*0758*/ 	.word	0x00000000


	//----- nvinfo : EIATTR_CBANK_PARAM_SIZE
	.align		4
.L_20605:
        /*075c*/ 	.byte	0x03, 0x19
        /*075e*/ 	.short	0x008c


	//----- nvinfo : EIATTR_PARAM_CBANK
	.align		4
        /*0760*/ 	.byte	0x04, 0x0a
        /*0762*/ 	.short	(.L_20607 - .L_20606)
	.align		4
.L_20606:
        /*0764*/ 	.word	index@(.nv.constant0._ZN4vllm25paged_attention_v2_kernelIfhLi128ELi32ELi128ELNS_18Fp8KVCacheDataTypeE1ELb1ELi512EEEvPfS2_PT_PKS3_PKT0_S9_ifPKiSB_iPKfiiiSD_SD_iiiii)
        /*0768*/ 	.short	0x0210
        /*076a*/ 	.short	0x008c


	//----- nvinfo : EIATTR_SW_WAR
	.align		4
.L_20607:
        /*076c*/ 	.byte	0x04, 0x36
        /*076e*/ 	.short	(.L_20609 - .L_20608)
.L_20608:
        /*0770*/ 	.word	0x00000008
.L_20609:


//--------------------- .nv.info._ZN4vllm25paged_attention_v2_kernelIfhLi120ELi32ELi128ELNS_18Fp8KVCacheDataTypeE1ELb1ELi512EEEvPfS2_PT_PKS3_PKT0_S9_ifPKiSB_iPKfiiiSD_SD_iiiii --------------------------
	.section	.nv.info._ZN4vllm25paged_attention_v2_kernelIfhLi120ELi32ELi128ELNS_18Fp8KVCacheDataTypeE1ELb1ELi512EEEvPfS2_PT_PKS3_PKT0_S9_ifPKiSB_iPKfiiiSD_SD_iiiii,"",@"SHT_CUDA_INFO"
	.sectionflags	@""
	.align	4


	//----- nvinfo : EIATTR_CUDA_API_VERSION
	.align		4
        /*0000*/ 	.byte	0x04, 0x37
        /*0002*/ 	.short	(.L_20611 - .L_20610)
.L_20610:
        /*0004*/ 	.word	0x00000082


	//----- nvinfo : EIATTR_KPARAM_INFO
	.align		4
.L_20611:
        /*0008*/ 	.byte	0x04, 0x17
        /*000a*/ 	.short	(.L_20613 - .L_20612)
.L_20612:
        /*000c*/ 	.word	0x00000000
        /*0010*/ 	.short	0x0015
        /*0012*/ 	.short	0x0088
        /*0014*/ 	.byte	0x00, 0xf0, 0x11, 0x00


	//----- nvinfo : EIATTR_KPARAM_INFO
	.align		4
.L_20613:
        /*0018*/ 	.byte	0x04, 0x17
        /*001a*/ 	.short	(.L_20615 - .L_20614)
.L_20614:
        /*001c*/ 	.word	0x00000000
        /*0020*/ 	.short	0x0014
        /*0022*/ 	.short	0x0084
        /*0024*/ 	.byte	0x00, 0xf0, 0x11, 0x00


	//----- nvinfo : EIATTR_KPARAM_INFO
	.align		4
.L_20615:
        /*0028*/ 	.byte	0x04, 0x17
        /*002a*/ 	.short	(.L_20617 - .L_20616)
.L_20616:
        /*002c*/ 	.word	0x00000000
        /*0030*/ 	.short	0x0013
        /*0032*/ 	.short	0x0080
        /*0034*/ 	.byte	0x00, 0xf0, 0x11, 0x00


	//----- nvinfo : EIATTR_KPARAM_INFO
	.align		4
.L_20617:
        /*0038*/ 	.byte	0x04, 0x17
        /*003a*/ 	.short	(.L_20619 - .L_20618)
.L_20618:
        /*003c*/ 	.word	0x00000000
        /*0040*/ 	.short	0x0012
        /*0042*/ 	.short	0x007c
        /*0044*/ 	.byte	0x00, 0xf0, 0x11, 0x00


	//----- nvinfo : EIATTR_KPARAM_INFO
	.align		4
.L_20619:
        /*0048*/ 	.byte	0x04, 0x17
        /*004a*/ 	.short	(.L_20621 - .L_20620)
.L_20620:
        /*004c*/ 	.word	0x00000000
        /*0050*/ 	.short	0x0011
        /*0052*/ 	.short	0x0078
        /*0054*/ 	.byte	0x00, 0xf0, 0x11, 0x00


	//----- nvinfo : EIATTR_KPARAM_INFO
	.align		4
.L_20621:
        /*0058*/ 	.byte	0x04, 0x17
        /*005a*/ 	.short	(.L_20623 - .L_20622)
.L_20622:
        /*005c*/ 	.word	0x00000000
        /*0060*/ 	.short	0x0010
        /*0062*/ 	.short	0x0070
        /*0064*/ 	.byte	0x00, 0xf0, 0x21, 0x00


	//----- nvinfo : EIATTR_KPARAM_INFO
	.align		4
.L_20623:
        /*0068*/ 	.byte	0x04, 0x17
        /*006a*/ 	.short	(.L_20625 - .L_20624)
.L_20624:
        /*006c*/ 	.word	0x00000000
        /*0070*/ 	.short	0x000f
        /*0072*/ 	.short	0x0068
        /*0074*/ 	.byte	0x00, 0xf0, 0x21, 0x00


	//----- nvinfo : EIATTR_KPARAM_INFO
	.align		4
.L_20625:
        /*0078*/ 	.byte	0x04, 0x17
        /*007a*/ 	.short	(.L_20627 - .L_20626)
.L_20626:
        /*007c*/ 	.word	0x00000000
        /*0080*/ 	.short	0x000e
        /*0082*/ 	.short	0x0060
        /*0084*/ 	.byte	0x00, 0xf0, 0x11, 0x00


	//----- nvinfo : EIATTR_KPARAM_INFO
	.align		4
.L_20627:
        /*0088*/ 	.byte	0x04, 0x17
        /*008a*/ 	.short	(.L_20629 - .L_20628)
.L_20628:
        /*008c*/ 	.word	0x00000000
        /*0090*/ 	.short	0x000d
        /*0092*/ 	.short	0x005c
        /*0094*/ 	.byte	0x00, 0xf0, 0x11, 0x00


	//----- nvinfo : EIATTR_KPARAM_INFO
	.align		4
.L_20629:
        /*0098*/ 	.byte	0x04, 0x17
        /*009a*/ 	.short	(.L_20631 - .L_20630)
.L_20630:
        /*009c*/ 	.word	0x00000000
        /*00a0*/ 	.short	0x000c
        /*00a2*/ 	.short	0x0058
        /*00a4*/ 	.byte	0x00, 0xf0, 0x11, 0x00


	//----- nvinfo : EIATTR_KPARAM_INFO
	.align		4
.L_20631:
        /*00a8*/ 	.byte	0x04, 0x17
        /*00aa*/ 	.short	(.L_20633 - .L_20632)
.L_20632:
        /*00ac*/ 	.word	0x00000000
        /*00b0*/ 	.short	0x000b
        /*00b2*/ 	.short	0x0050
        /*00b4*/ 	.byte	0x00, 0xf0, 0x21, 0x00


	//----- nvinfo : EIATTR_KPARAM_INFO
	.align		4
.L_20633:
        /*00b8*/ 	.byte	0x04, 0x17
        /*00ba*/ 	.short	(.L_20635 - .L_20634)
.L_20634:
        /*00bc*/ 	.word	0x00000000
        /*00c0*/ 	.short	0x000a
        /*00c2*/ 	.short	0x0048
        /*00c4*/ 	.byte	0x00, 0xf0, 0x11, 0x00


	//----- nvinfo : EIATTR_KPARAM_INFO
	.align		4
.L_20635:
        /*00c8*/ 	.byte	0x04, 0x17
        /*00ca*/ 	.short	(.L_20637 - .L_20636)
.L_20636:
        /*00cc*/ 	.word	0x00000000
        /*00d0*/ 	.short	0x0009
        /*00d2*/ 	.short	0x0040
        /*00d4*/ 	.byte	0x00, 0xf0, 0x21, 0x00


	//----- nvinfo : EIATTR_KPARAM_INFO
	.align		4
.L_20637:
        /*00d8*/ 	.byte	0x04, 0x17
        /*00da*/ 	.short	(.L_20639 - .L_20638)
.L_20638:
        /*00dc*/ 	.word	0x00000000
        /*00e0*/ 	.short	0x0008
        /*00e2*/ 	.short	0x0038
        /*00e4*/ 	.byte	0x00, 0xf0, 0x21, 0x00


	//----- nvinfo : EIATTR_KPARAM_INFO
	.align		4
.L_20639:
        /*00e8*/ 	.byte	0x04, 0x17
        /*00ea*/ 	.short	(.L_20641 - .L_20640)
.L_20640:
        /*00ec*/ 	.word	0x00000000
        /*00f0*/ 	.short	0x0007
        /*00f2*/ 	.short	0x0034
        /*00f4*/ 	.byte	0x00, 0xf0, 0x11, 0x00


	//----- nvinfo : EIATTR_KPARAM_INFO
	.align		4
.L_20641:
        /*00f8*/ 	.byte	0x04, 0x17
        /*00fa*/ 	.short	(.L_20643 - .L_20642)
.L_20642:
        /*00fc*/ 	.word	0x00000000
        /*0100*/ 	.short	0x0006
        /*0102*/ 	.short	0x0030
        /*0104*/ 	.byte	0x00, 0xf0, 0x11, 0x00


	//----- nvinfo : EIATTR_KPARAM_INFO
	.align		4
.L_20643:
        /*0108*/ 	.byte	0x04, 0x17
        /*010a*/ 	.short	(.L_20645 - .L_20644)
.L_20644:
        /*010c*/ 	.word	0x00000000
        /*0110*/ 	.short	0x0005
        /*0112*/ 	.short	0x0028
        /*0114*/ 	.byte	0x00, 0xf0, 0x21, 0x00


	//----- nvinfo : EIATTR_KPARAM_INFO
	.align		4
.L_20645:
        /*0118*/ 	.byte	0x04, 0x17
        /*011a*/ 	.short	(.L_20647 - .L_20646)
.L_20646:
        /*011c*/ 	.word	0x00000000
        /*0120*/ 	.short	0x0004
        /*0122*/ 	.short	0x0020
        /*0124*/ 	.byte	0x00, 0xf0, 0x21, 0x00


	//----- nvinfo : EIATTR_KPARAM_INFO
	.align		4
.L_20647:
        /*0128*/ 	.byte	0x04, 0x17
        /*012a*/ 	.short	(.L_20649 - .L_20648)
.L_20648:
        /*012c*/ 	.word	0x00000000
        /*0130*/ 	.short	0x0003
        /*0132*/ 	.short	0x0018
        /*0134*/ 	.byte	0x00, 0xf0, 0x21, 0x00


	//----- nvinfo : EIATTR_KPARAM_INFO
	.align		4
.L_20649:
        /*0138*/ 	.byte	0x04, 0x17
        /*013a*/ 	.short	(.L_20651 - .L_20650)
.L_20650:
        /*013c*/ 	.word	0x00000000
        /*0140*/ 	.short	0x0002
        /*0142*/ 	.short	0x0010
        /*0144*/ 	.byte	0x00, 0xf0, 0x21, 0x00


	//----- nvinfo : EIATTR_KPARAM_INFO
	.align		4
.L_20651:
        /*0148*/ 	.byte	0x04, 0x17
        /*014a*/ 	.short	(.L_20653 - .L_20652)
.L_20652:
        /*014c*/ 	.word	0x00000000
        /*0150*/ 	.short	0x0001
        /*0152*/ 	.short	0x0008
        /*0154*/ 	.byte	0x00, 0xf0, 0x21, 0x00


	//----- nvinfo : EIATTR_KPARAM_INFO
	.align		4
.L_20653:
        /*0158*/ 	.byte	0x04, 0x17
        /*015a*/ 	.short	(.L_20655 - .L_20654)
.L_20654:
        /*015c*/ 	.word	0x00000000
        /*0160*/ 	.short	0x0000
        /*0162*/ 	.short	0x0000
        /*0164*/ 	.byte	0x00, 0xf0, 0x21, 0x00


	//----- nvinfo : EIATTR_SPARSE_MMA_MASK
	.align		4
.L_20655:
        /*0168*/ 	.byte	0x03, 0x50
        /*016a*/ 	.short	0x0000


	//----- nvinfo : EIATTR_MAXREG_COUNT
	.align		4
        /*016c*/ 	.byte	0x03, 0x1b
        /*016e*/ 	.short	0x00ff


	//----- nvinfo : EIATTR_NUM_BARRIERS
	.align		4
        /*0170*/ 	.byte	0x02, 0x4c
        /*0172*/ 	.byte	0x01
	.zero		1


	//----- nvinfo : EIATTR_EXTERNS
	.align		4
        /*0174*/ 	.byte	0x04, 0x0f
        /*0176*/ 	.short	(.L_20657 - .L_20656)


	//   ....[0]....
	.align		4
.L_20656:
        /*0178*/ 	.word	index@(__assertfail)


	//----- nvinfo : EIATTR_MERCURY_ISA_VERSION
	.align		4
.L_20657:
        /*017c*/ 	.byte	0x03, 0x5f
        /*017e*/ 	.short	0x0101


	//----- nvinfo : EIATTR_COOP_GROUP_MASK_REGIDS
	.align		4
        /*0180*/ 	.byte	0x04, 0x29
        /*0182*/ 	.short	(.L_20659 - .L_20658)


	//   ....[0]....
.L_20658:
        /*0184*/ 	.word	0xffffffff


	//   ....[1]....
        /*0188*/ 	.word	0xffffffff


	//   ....[2]....
        /*018c*/ 	.word	0xffffffff


	//   ....[3]....
        /*0190*/ 	.word	0xffffffff


	//   ....[4]....
        /*0194*/ 	.word	0xffffffff


	//   ....[5]....
        /*0198*/ 	.word	0xffffffff


	//   ....[6]....
        /*019c*/ 	.word	0xffffffff


	//   ....[7]....
        /*01a0*/ 	.word	0xffffffff


	//   ....[8]....
        /*01a4*/ 	.word	0xffffffff


	//   ....[9]....
        /*01a8*/ 	.word	0xffffffff


	//   ....[10]....
        /*01ac*/ 	.word	0xffffffff


	//   ....[11]....
        /*01b0*/ 	.word	0xffffffff


	//   ....[12]....
        /*01b4*/ 	.word	0xffffffff


	//   ....[13]....
        /*01b8*/ 	.word	0xffffffff


	//   ....[14]....
        /*01bc*/ 	.word	0xffffffff


	//   ....[15]....
        /*01c0*/ 	.word	0xffffffff


	//   ....[16]....
        /*01c4*/ 	.word	0xffffffff


	//   ....[17]....
        /*01c8*/ 	.word	0xffffffff


	//   ....[18]....
        /*01cc*/ 	.word	0xffffffff


	//   ....[19]....
        /*01d0*/ 	.word	0xffffffff


	//   ....[20]....
        /*01d4*/ 	.word	0xffffffff


	//   ....[21]....
        /*01d8*/ 	.word	0xffffffff


	//   ....[22]....
        /*01dc*/ 	.word	0xffffffff


	//   ....[23]....
        /*01e0*/ 	.word	0xffffffff


	//   ....[24]....
        /*01e4*/ 	.word	0xffffffff


	//   ....[25]....
        /*01e8*/ 	.word	0xffffffff


	//   ....[26]....
        /*01ec*/ 	.word	0xffffffff


	//   ....[27]....
        /*01f0*/ 	.word	0xffffffff


	//   ....[28]....
        /*01f4*/ 	.word	0xffffffff


	//   ....[29]....
        /*01f8*/ 	.word	0xffffffff


	//   ....[30]....
        /*01fc*/ 	.word	0xffffffff


	//   ....[31]....
        /*0200*/ 	.word	0xffffffff


	//   ....[32]....
        /*0204*/ 	.word	0xffffffff


	//   ....[33]....
        /*0208*/ 	.word	0xffffffff


	//   ....[34]....
        /*020c*/ 	.word	0xffffffff


	//   ....[35]....
        /*0210*/ 	.word	0xffffffff


	//   ....[36]....
        /*0214*/ 	.word	0xffffffff


	//   ....[37]....
        /*0218*/ 	.word	0xffffffff


	//   ....[38]....
        /*021c*/ 	.word	0xffffffff


	//   ....[39]....
        /*0220*/ 	.word	0xffffffff


	//   ....[40]....
        /*0224*/ 	.word	0xffffffff


	//   ....[41]....
        /*0228*/ 	.word	0xffffffff


	//   ....[42]....
        /*022c*/ 	.word	0xffffffff


	//   ....[43]....
        /*0230*/ 	.word	0xffffffff


	//   ....[44]....
        /*0234*/ 	.word	0xffffffff


	//   ....[45]....
        /*0238*/ 	.word	0xffffffff


	//   ....[46]....
        /*023c*/ 	.word	0xffffffff


	//   ....[47]....
        /*0240*/ 	.word	0xffffffff


	//   ....[48]....
        /*0244*/ 	.word	0xffffffff


	//   ....[49]....
        /*0248*/ 	.word	0xffffffff


	//   ....[50]....
        /*024c*/ 	.word	0xffffffff


	//   ....[51]....
        /*0250*/ 	.word	0xffffffff


	//   ....[52]....
        /*0254*/ 	.word	0xffffffff


	//   ....[53]....
        /*0258*/ 	.word	0xffffffff


	//   ....[54]....
        /*025c*/ 	.word	0xffffffff


	//   ....[55]....
        /*0260*/ 	.word	0xffffffff


	//   ....[56]....
        /*0264*/ 	.word	0xffffffff


	//   ....[57]....
        /*0268*/ 	.word	0xffffffff


	//   ....[58]....
        /*026c*/ 	.word	0xffffffff


	//   ....[59]....
        /*0270*/ 	.word	0xffffffff


	//   ....[60]....
        /*0274*/ 	.word	0xffffffff


	//   ....[61]....
        /*0278*/ 	.word	0xffffffff


	//   ....[62]....
        /*027c*/ 	.word	0xffffffff


	//   ....[63]....
        /*0280*/ 	.word	0xffffffff


	//   ....[64]....
        /*0284*/ 	.word	0xffffffff


	//   ....[65]....
        /*0288*/ 	.word	0xffffffff


	//   ....[66]....
        /*028c*/ 	.word	0xffffffff


	//   ....[67]....
        /*0290*/ 	.word	0xffffffff


	//   ....[68]....
        /*0294*/ 	.word	0xffffffff


	//   ....[69]....
        /*0298*/ 	.word	0xffffffff


	//   ....[70]....
        /*029c*/ 	.word	0xffffffff


	//   ....[71]....
        /*02a0*/ 	.word	0xffffffff


	//   ....[72]....
        /*02a4*/ 	.word	0xffffffff


	//   ....[73]....
        /*02a8*/ 	.word	0xffffffff


	//   ....[74]....
        /*02ac*/ 	.word	0xffffffff


	//   ....[75]....
        /*02b0*/ 	.word	0xffffffff


	//   ....[76]....
        /*02b4*/ 	.word	0x0500000f


	//   ....[77]....
        /*02b8*/ 	.word	0x0500000f


	//   ....[78]....
        /*02bc*/ 	.word	0x0500000f


	//   ....[79]....
        /*02c0*/ 	.word	0x0500000f


	//   ....[80]....
        /*02c4*/ 	.word	0x0500000f


	//   ....[81]....
        /*02c8*/ 	.word	0x0500000f


	//   ....[82]....
        /*02cc*/ 	.word	0x0500000f


	//   ....[83]....
        /*02d0*/ 	.word	0x0500000f


	//   ....[84]....
        /*02d4*/ 	.word	0x0500000f


	//   ....[85]....
        /*02d8*/ 	.word	0x0500000f


	//   ....[86]....
        /*02dc*/ 	.word	0x0500000f


	//   ....[87]....
        /*02e0*/ 	.word	0x0500000f


	//   ....[88]....
        /*02e4*/ 	.word	0x0500000f


	//   ....[89]....
        /*02e8*/ 	.word	0x0500000f


	//   ....[90]....
        /*02ec*/ 	.word	0x0500000f


	//   ....[91]....
        /*02f0*/ 	.word	0x0500000f


	//   ....[92]....
        /*02f4*/ 	.word	0x0500000f


	//   ....[93]....
        /*02f8*/ 	.word	0x0500000f


	//   ....[94]....
        /*02fc*/ 	.word	0x0500000f


	//   ....[95]....
        /*0300*/ 	.word	0x0500000f


	//   ....[96]....
        /*0304*/ 	.word	0x0500000f


	//   ....[97]....
        /*0308*/ 	.word	0x0500000f


	//   ....[98]....
        /*030c*/ 	.word	0x0500000f


	//   ....[99]....
        /*0310*/ 	.word	0x0500000f


	//   ....[100]....
        /*0314*/ 	.word	0x0500000f


	//   ....[101]....
        /*0318*/ 	.word	0x0500000f


	//   ....[102]....
        /*031c*/ 	.word	0x0500000f


	//   ....[103]....
        /*0320*/ 	.word	0x0500000f


	//   ....[104]....
        /*0324*/ 	.word	0x0500000f


	//   ....[105]....
        /*0328*/ 	.word	0x0500000f


	//   ....[106]....
        /*032c*/ 	.word	0x0500000f


	//   ....[107]....
        /*0330*/ 	.word	0x0500000f


	//   ....[108]....
        /*0334*/ 	.word	0x0500000f


	//   ....[109]....
        /*0338*/ 	.word	0x0500000f


	//   ....[110]....
        /*033c*/ 	.word	0x0500000f


	//   ....[111]....
        /*0340*/ 	.word	0x0500000f


	//   ....[112]....
        /*0344*/ 	.word	0x0500000f


	//   ....[113]....
        /*0348*/ 	.word	0x0500000f


	//   ....[114]....
        /*034c*/ 	.word	0x0500000f


	//   ....[115]....
        /*0350*/ 	.word	0x0500000f


	//   ....[116]....
        /*0354*/ 	.word	0x0500000f


	//   ....[117]....
        /*0358*/ 	.word	0x0500000f


	//   ....[118]....
        /*035c*/ 	.word	0x0500000f


	//   ....[119]....
        /*0360*/ 	.word	0x0500000f


	//   ....[120]....
        /*0364*/ 	.word	0x0500000f


	//   ....[121]....
        /*0368*/ 	.word	0x0500000f


	//   ....[122]....
        /*036c*/ 	.word	0x0500000f


	//   ....[123]....
        /*0370*/ 	.word	0x0500000f


	//   ....[124]....
        /*0374*/ 	.word	0x0500000f


	//   ....[125]....
        /*0378*/ 	.word	0x0500000f


	//   ....[126]....
        /*037c*/ 	.word	0x0500000f


	//   ....[127]....
        /*0380*/ 	.word	0x0500000f


	//   ....[128]....
        /*0384*/ 	.word	0x0500000f


	//   ....[129]....
        /*0388*/ 	.word	0x0500000f


	//   ....[130]....
        /*038c*/ 	.word	0x0500000f


	//   ....[131]....
        /*0390*/ 	.word	0x0500000f


	//   ....[132]....
        /*0394*/ 	.word	0x0500000f


	//   ....[133]....
        /*0398*/ 	.word	0x0500000f


	//   ....[134]....
        /*039c*/ 	.word	0x0500000f


	//   ....[135]....
        /*03a0*/ 	.word	0x0500000f


	//   ....[136]....
        /*03a4*/ 	.word	0x0500000f


	//   ....[137]....
        /*03a8*/ 	.word	0x0500000f


	//   ....[138]....
        /*03ac*/ 	.word	0x0500000f


	//   ....[139]....
        /*03b0*/ 	.word	0x0500000f


	//   ....[140]....
        /*03b4*/ 	.word	0x0500000f


	//   ....[141]....
        /*03b8*/ 	.word	0x0500000f


	//   ....[142]....
        /*03bc*/ 	.word	0x0500000f


	//   ....[143]....
        /*03c0*/ 	.word	0x0500000f


	//   ....[144]....
        /*03c4*/ 	.word	0x0500000f


	//   ....[145]....
        /*03c8*/ 	.word	0x0500000f


	//   ....[146]....
        /*03cc*/ 	.word	0x0500000f


	//   ....[147]....
        /*03d0*/ 	.word	0x0500000f


	//   ....[148]....
        /*03d4*/ 	.word	0x0500000f


	//   ....[149]....
        /*03d8*/ 	.word	0x0500000f


	//   ....[150]....
        /*03dc*/ 	.word	0x0500000f


	//   ....[151]....
        /*03e0*/ 	.word	0x0500000f


	//   ....[152]....
        /*03e4*/ 	.word	0x0500000f


	//   ....[153]....
        /*03e8*/ 	.word	0x0500000f


	//   ....[154]....
        /*03ec*/ 	.word	0x0500000f


	//   ....[155]....
        /*03f0*/ 	.word	0x0500000f


	//   ....[156]....
        /*03f4*/ 	.word	0x0500000f


	//   ....[157]....
        /*03f8*/ 	.word	0x0500000f


	//   ....[158]....
        /*03fc*/ 	.word	0x0500000f


	//   ....[159]....
        /*0400*/ 	.word	0x0500000f


	//   ....[160]....
        /*0404*/ 	.word	0x0500000f


	//   ....[161]....
        /*0408*/ 	.word	0x0500000f


	//   ....[162]....
        /*040c*/ 	.word	0x0500000f


	//   ....[163]....
        /*0410*/ 	.word	0x0500000f


	//   ....[164]....
        /*0414*/ 	.word	0x0500000f


	//   ....[165]....
        /*0418*/ 	.word	0x0500000f


	//   ....[166]....
        /*041c*/ 	.word	0x0500000f


	//   ....[167]....
        /*0420*/ 	.word	0x0500000f


	//   ....[168]....
        /*0424*/ 	.word	0x0500000f


	//   ....[169]....
        /*0428*/ 	.word	0x0500000f


	//   ....[170]....
        /*042c*/ 	.word	0x0500000f


	//----- nvinfo : EIATTR_COOP_GROUP_INSTR_OFFSETS
	.align		4
.L_20659:
        /*0430*/ 	.byte	0x04, 0x28
        /*0432*/ 	.short	(.L_20661 - .L_20660)


	//   ....[0]....
.L_20660:
        /*0434*/ 	.word	0x00000c20


	//   ....[1]....
        /*0438*/ 	.word	0x00000c50


	//   ....[2]....
        /*043c*/ 	.word	0x00000c70


	//   ....[3]....
        /*0440*/ 	.word	0x00000c90


	//   ....[4]....
        /*0444*/ 	.word	0x00000cb0


	//   ....[5]....
        /*0448*/ 	.word	0x00000dd0


	//   ....[6]....
        /*044c*/ 	.word	0x00000e00


	//   ....[7]....
        /*0450*/ 	.word	0x00000e20


	//   ....[8]....
        /*0454*/ 	.word	0x00001ce0


	//   ....[9]....
        /*0458*/ 	.word	0x00001d60


	//   ....[10]....
        /*045c*/ 	.word	0x00001da0


	//   ....[11]....
        /*0460*/ 	.word	0x00001df0


	//   ....[12]....
        /*0464*/ 	.word	0x00001e30


	//   ....[13]....
        /*0468*/ 	.word	0x00001e80


	//   ....[14]....
        /*046c*/ 	.word	0x00001ea0


	//   ....[15]....
        /*0470*/ 	.word	0x00001ec0


	//   ....[16]....
        /*0474*/ 	.word	0x00002e80


	//   ....[17]....
        /*0478*/ 	.word	0x00002ec0


	//   ....[18]....
        /*047c*/ 	.word	0x00002f00


	//   ....[19]....
        /*0480*/ 	.word	0x00002f40


	//   ....[20]....
        /*0484*/ 	.word	0x00002f80


	//   ....[21]....
        /*0488*/ 	.word	0x00002fb0


	//   ....[22]....
        /*048c*/ 	.word	0x00003010


	//   ....[23]....
        /*0490*/ 	.word	0x00003050


	//   ....[24]....
        /*0494*/ 	.word	0x000030a0


	//   ....[25]....
        /*0498*/ 	.word	0x000030e0


	//   ....[26]....
        /*049c*/ 	.word	0x00003140


	//   ....[27]....
        /*04a0*/ 	.word	0x00003150


	//   ....[28]....
        /*04a4*/ 	.word	0x00003180


	//   ....[29]....
        /*04a8*/ 	.word	0x000031b0


	//   ....[30]....
        /*04ac*/ 	.word	0x000031e0


	//   ....[31]....
        /*04b0*/ 	.word	0x00003210


	//   ....[32]....
        /*04b4*/ 	.word	0x00003220


	//   ....[33]....
        /*04b8*/ 	.word	0x00003240


	//   ....[34]....
        /*04bc*/ 	.word	0x00003270


	//   ....[35]....
        /*04c0*/ 	.word	0x000032a0


	//   ....[36]....
        /*04c4*/ 	.word	0x000032d0


	//   ....[37]....
        /*04c8*/ 	.word	0x00003300


	//   ....[38]....
        /*04cc*/ 	.word	0x00003340


	//   ....[39]....
        /*04d0*/ 	.word	0x00003370


	//   ....[40]....
        /*04d4*/ 	.word	0x00003390


	//   ....[41]....
        /*04d8*/ 	.word	0x000033b0


	//   ....[42]....
        /*04dc*/ 	.word	0x000033d0


	//   ....[43]....
        /*04e0*/ 	.word	0x00003400


	//   ....[44]....
        /*04e4*/ 	.word	0x00003420


	//   ....[45]....
        /*04e8*/ 	.word	0x00003440


	//   ....[46]....
        /*04ec*/ 	.word	0x00003470


	//   ....[47]....
        /*04f0*/ 	.word	0x00003490


	//   ....[48]....
        /*04f4*/ 	.word	0x000034b0


	//   ....[49]....
        /*04f8*/ 	.word	0x000034d0


	//   ....[50]....
        /*04fc*/ 	.word	0x000034f0


	//   ....[51]....
        /*0500*/ 	.word	0x00003510


	//   ....[52]....
        /*0504*/ 	.word	0x00003530


	//   ....[53]....
        /*0508*/ 	.word	0x00003560


	//   ....[54]....
        /*050c*/ 	.word	0x00003580


	//   ....[55]....
        /*0510*/ 	.word	0x000035a0


	//   ....[56]....
        /*0514*/ 	.word	0x000035c0


	//   ....[57]....
        /*0518*/ 	.word	0x000035e0


	//   ....[58]....
        /*051c*/ 	.word	0x00003600


	//   ....[59]....
        /*0520*/ 	.word	0x00003610


	//   ....[60]....
        /*0524*/ 	.word	0x00003630


	//   ....[61]....
        /*0528*/ 	.word	0x00003650


	//   ....[62]....
        /*052c*/ 	.word	0x00003670


	//   ....[63]....
        /*0530*/ 	.word	0x00003690


	//   ....[64]....
        /*0534*/ 	.word	0x000036b0


	//   ....[65]....
        /*0538*/ 	.word	0x000036d0


	//   ....[66]....
        /*053c*/ 	.word	0x00003700


	//   ....[67]....
        /*0540*/ 	.word	0x00003720


	//   ....[68]....
        /*0544*/ 	.word	0x00003740


	//   ....[69]....
        /*0548*/ 	.word	0x00003760


	//   ....[70]....
        /*054c*/ 	.word	0x00003780


	//   ....[71]....
        /*0550*/ 	.word	0x000037a0


	//   ....[72]....
        /*0554*/ 	.word	0x000037c0


	//   ....[73]....
        /*0558*/ 	.word	0x000037e0


	//   ....[74]....
        /*055c*/ 	.word	0x00003800


	//   ....[75]....
        /*0560*/ 	.word	0x00003820


	//   ....[76]....
        /*0564*/ 	.word	0x00005650


	//   ....[77]....
        /*0568*/ 	.word	0x000056b0


	//   ....[78]....
        /*056c*/ 	.word	0x00005710


	//   ....[79]....
        /*0570*/ 	.word	0x00005770


	//   ....[80]....
        /*0574*/ 	.word	0x000057d0


	//   ....[81]....
        /*0578*/ 	.word	0x00005850


	//   ....[82]....
        /*057c*/ 	.word	0x000058c0


	//   ....[83]....
        /*0580*/ 	.word	0x00005930


	//   ....[84]....
        /*0584*/ 	.word	0x00005990


	//   ....[85]....
        /*0588*/ 	.word	0x00005a10


	//   ....[86]....
        /*058c*/ 	.word	0x00005a80


	//   ....[87]....
        /*0590*/ 	.word	0x00005ae0


	//   ....[88]....
        /*0594*/ 	.word	0x00005b60


	//   ....[89]....
        /*0598*/ 	.word	0x00005bd0


	//   ....[90]....
        /*059c*/ 	.word	0x00005c30


	//   ....[91]....
        /*05a0*/ 	.word	0x00005cb0


	//   ....[92]....
        /*05a4*/ 	.word	0x00005d20


	//   ....[93]....
        /*05a8*/ 	.word	0x00005d80


	//   ....[94]....
        /*05ac*/ 	.word	0x00005e00


	//   ....[95]....
        /*05b0*/ 	.word	0x00005e70


	//   ....[96]....
        /*05b4*/ 	.word	0x00005ed0


	//   ....[97]....
        /*05b8*/ 	.word	0x00005f50


	//   ....[98]....
        /*05bc*/ 	.word	0x00005fc0


	//   ....[99]....
        /*05c0*/ 	.word	0x00006020


	//   ....[100]....
        /*05c4*/ 	.word	0x000060a0


	//   ....[101]....
        /*05c8*/ 	.word	0x00006110


	//   ....[102]....
        /*05cc*/ 	.word	0x00006170


	//   ....[103]....
        /*05d0*/ 	.word	0x000061f0


	//   ....[104]....
        /*05d4*/ 	.word	0x00006260


	//   ....[105]....
        /*05d8*/ 	.word	0x000062c0


	//   ....[106]....
        /*05dc*/ 	.word	0x00006340


	//   ....[107]....
        /*05e0*/ 	.word	0x000063b0


	//   ....[108]....
        /*05e4*/ 	.word	0x00006410


	//   ....[109]....
        /*05e8*/ 	.word	0x00006490


	//   ....[110]....
        /*05ec*/ 	.word	0x00006500


	//   ....[111]....
        /*05f0*/ 	.word	0x00006560


	//   ....[112]....
        /*05f4*/ 	.word	0x000065e0


	//   ....[113]....
        /*05f8*/ 	.word	0x00006650


	//   ....[114]....
        /*05fc*/ 	.word	0x000066b0


	//   ....[115]....
        /*0600*/ 	.word	0x00006730


	//   ....[116]....
        /*0604*/ 	.word	0x000067a0


	//   ....[117]....
        /*0608*/ 	.word	0x00006800


	//   ....[118]....
        /*060c*/ 	.word	0x00006880


	//   ....[119]....
        /*0610*/ 	.word	0x000068f0


	//   ....[120]....
        /*0614*/ 	.word	0x00006950


	//   ....[121]....
        /*0618*/ 	.word	0x000069d0


	//   ....[122]....
        /*061c*/ 	.word	0x00006a40


	//   ....[123]....
        /*0620*/ 	.word	0x00006aa0


	//   ....[124]....
        /*0624*/ 	.word	0x00006b10


	//   ....[125]....
        /*0628*/ 	.word	0x00006b70


	//   ....[126]....
        /*062c*/ 	.word	0x00006bd0


	//   ....[127]....
        /*0630*/ 	.word	0x00006c50


	//   ....[128]....
        /*0634*/ 	.word	0x00006cc0


	//   ....[129]....
        /*0638*/ 	.word	0x00006d20


	//   ....[130]....
        /*063c*/ 	.word	0x00006da0


	//   ....[131]....
        /*0640*/ 	.word	0x00006e10


	//   ....[132]....
        /*0644*/ 	.word	0x00006e70


	//   ....[133]....
        /*0648*/ 	.word	0x00006ef0


	//   ....[134]....
        /*064c*/ 	.word	0x00006f60


	//   ....[135]....
        /*0650*/ 	.word	0x00006fc0


	//   ....[136]....
        /*0654*/ 	.word	0x00007040


	//   ....[137]....
        /*0658*/ 	.word	0x000070c0


	//   ....[138]....
        /*065c*/ 	.word	0x00007120


	//   ....[139]....
        /*0660*/ 	.word	0x000071a0


	//   ....[140]....
        /*0664*/ 	.word	0x00007210


	//   ....[141]....
        /*0668*/ 	.word	0x00007270


	//   ....[142]....
        /*066c*/ 	.word	0x000072f0


	//   ....[143]....
        /*0670*/ 	.word	0x00007360


	//   ....[144]....
        /*0674*/ 	.word	0x000073c0


	//   ....[145]....
        /*0678*/ 	.word	0x00007440


	//   ....[146]....
        /*067c*/ 	.word	0x000074b0


	//   ....[147]....
        /*0680*/ 	.word	0x00007510


	//   ....[148]....
        /*0684*/ 	.word	0x00007580


	//   ....[149]....
        /*0688*/ 	.word	0x000075f0


	//   ....[150]....
        /*068c*/ 	.word	0x00007650


	//   ....[151]....
        /*0690*/ 	.word	0x000076d0


	//   ....[152]....
        /*0694*/ 	.word	0x00007740


	//   ....[153]....
        /*0698*/ 	.word	0x000077a0


	//   ....[154]....
        /*069c*/ 	.word	0x00007820


	//   ....[155]....
        /*06a0*/ 	.word	0x00007890


	//   ....[156]....
        /*06a4*/ 	.word	0x000078f0


	//   ....[157]....
        /*06a8*/ 	.word	0x00007970


	//   ....[158]....
        /*06ac*/ 	.word	0x000079e0


	//   ....[159]....
        /*06b0*/ 	.word	0x00007a40


	//   ....[160]....
        /*06b4*/ 	.word	0x00007ac0


	//   ....[161]....
        /*06b8*/ 	.word	0x00007b20


	//   ....[162]....
        /*06bc*/ 	.word	0x00007b80


	//   ....[163]....
        /*06c0*/ 	.word	0x00007c00


	//   ....[164]....
        /*06c4*/ 	.word	0x00007c70


	//   ....[165]....
        /*06c8*/ 	.word	0x00007cd0


	//   ....[166]....
        /*06cc*/ 	.word	0x00007d40


	//   ....[167]....
        /*06d0*/ 	.word	0x00007da0


	//   ....[168]....
        /*06d4*/ 	.word	0x00007e00


	//   ....[169]....
        /*06d8*/ 	.word	0x00007e60


	//   ....[170]....
        /*06dc*/ 	.word	0x00007ee0


	//----- nvinfo : EIATTR_SYSCALL_OFFSETS
	.align		4
.L_20661:
        /*06e0*/ 	.byte	0x04, 0x46
        /*06e2*/ 	.short	(.L_20663 - .L_20662)


	//   ....[0]....
.L_20662:
        /*06e4*/ 	.word	0x000054e0


	//   ....[1]....
        /*06e8*/ 	.word	0x000055e0


	//----- nvinfo : EIATTR_EXIT_INSTR_OFFSETS
	.align		4
.L_20663:
        /*06ec*/ 	.byte	0x04, 0x1c
        /*06ee*/ 	.short	(.L_20665 - .L_20664)


	//   ....[0]....
.L_20664:
        /*06f0*/ 	.word	0x000000d0


	//   ....[1]....
        /*06f4*/ 	.word	0x000047b0


	//   ....[2]....
        /*06f8*/ 	.word	0x00004800


	//   ....[3]....
        /*06fc*/ 	.word	0x000053e0


	//   ....[4]....
        /*0700*/ 	.word	0x000055f0


	//----- nvinfo : EIATTR_CRS_STACK_SIZE
	.align		4
.L_20665:
        /*0704*/ 	.byte	0x04, 0x1e
        /*0706*/ 	.short	(.L_20667 - .L_20666)
.L_20666:
        /*0708*/ 	.word	0x00000000


	//----- nvinfo : EIATTR_CBANK_PARAM_SIZE
	.align		4
.L_20667:
        /*070c*/ 	.byte	0x03, 0x19
        /*070e*/ 	.short	0x008c


	//----- nvinfo : EIATTR_PARAM_CBANK
	.align		4
        /*0710*/ 	.byte	0x04, 0x0a
        /*0712*/ 	.short	(.L_20669 - .L_20668)
	.align		4
.L_20668:
        /*0714*/ 	.word	index@(.nv.constant0._ZN4vllm25paged_attention_v2_kernelIfhLi120ELi32ELi128ELNS_18Fp8KVCacheDataTypeE1ELb1ELi512EEEvPfS2_PT_PKS3_PKT0_S9_ifPKiSB_iPKfiiiSD_SD_iiiii)
        /*0718*/ 	.short	0x0210
        /*071a*/ 	.short	0x008c


	//----- nvinfo : EIATTR_SW_WAR
	.align		4
.L_20669:
        /*071c*/ 	.byte	0x04, 0x36
        /*071e*/ 	.short	(.L_20671 - .L_20670)
.L_20670:
        /*0720*/ 	.word	0x00000008
.L_20671:


//--------------------- .nv.info._ZN4vllm25paged_attention_v2_kernelIfhLi112ELi32ELi128ELNS_18Fp8KVCacheDataTypeE1ELb1ELi512EEEvPfS2_PT_PKS3_PKT0_S9_ifPKiSB_iPKfiiiSD_SD_iiiii --------------------------
	.section	.nv.info._ZN4vllm25paged_attention_v2_kernelIfhLi112ELi32ELi128ELNS_18Fp8KVCacheDataTypeE1ELb1ELi512EEEvPfS2_PT_PKS3_PKT0_S9_ifPKiSB_iPKfiiiSD_SD_iiiii,"",@"SHT_CUDA_INFO"
	.sectionflags	@""
	.align	4


	//----- nvinfo : EIATTR_CUDA_API_VERSION
	.align		4
        /*0000*/ 	.byte	0x04, 0x37
        /*0002*/ 	.short	(.L_20673 - .L_20672)
.L_20672:
        /*0004*/ 	.word	0x00000082


	//----- nvinfo : EIATTR_KPARAM_INFO
	.align		4
.L_20673:
        /*0008*/ 	.byte	0x04, 0x17
        /*000a*/ 	.short	(.L_20675 - .L_20674)
.L_20674:
        /*000c*/ 	.word	0x00000000
        /*0010*/ 	.short	0x0015
        /*0012*/ 	.short	0x0088
        /*0014*/ 	.byte	0x00, 0xf0, 0x11, 0x00


	//----- nvinfo : EIATTR_KPARAM_INFO
	.align		4
.L_20675:
        /*0018*/ 	.byte	0x04, 0x17
        /*001a*/ 	.short	(.L_20677 - .L_20676)
.L_20676:
        /*001c*/ 	.word	0x00000000
        /*0020*/ 	.short	0x0014
        /*0022*/ 	.short	0x0084
        /*0024*/ 	.byte	0x00, 0xf0, 0x11, 0x00


	//----- nvinfo : EIATTR_KPARAM_INFO
	.align		4
.L_20677:
        /*0028*/ 	.byte	0x04, 0x17
        /*002a*/ 	.short	(.L_20679 - .L_20678)
.L_20678:
        /*002c*/ 	.word	0x00000000
        /*0030*/ 	.short	0x0013
        /*0032*/ 	.short	0x0080
        /*0034*/ 	.byte	0x00, 0xf0, 0x11, 0x00


	//----- nvinfo : EIATTR_KPARAM_INFO
	.align		4
.L_20679:
        /*0038*/ 	.byte	0x04, 0x17
        /*003a*/ 	.short	(.L_20681 - .L_20680)
.L_20680:
        /*003c*/ 	.word	0x00000000
        /*0040*/ 	.short	0x0012
        /*0042*/ 	.short	0x007c
        /*0044*/ 	.byte	0x00, 0xf0, 0x11, 0x00


	//----- nvinfo : EIATTR_KPARAM_INFO
	.align		4
.L_20681:
        /*0048*/ 	.byte	0x04, 0x17
        /*004a*/ 	.short	(.L_20683 - .L_20682)
.L_20682:
        /*004c*/ 	.word	0x00000000
        /*0050*/ 	.short	0x0011
        /*0052*/ 	.short	0x0078
        /*0054*/ 	.byte	0x00, 0xf0, 0x11, 0x00


	//----- nvinfo : EIATTR_KPARAM_INFO
	.align		4
.L_20683:
        /*0058*/ 	.byte	0x04, 0x17
        /*005a*/ 	.short	(.L_20685 - .L_20684)
.L_20684:
        /*005c*/ 	.word	0x00000000
        /*0060*/ 	.short	0x0010
        /*0062*/ 	.short	0x0070
        /*0064*/ 	.byte	0x00, 0xf0, 0x21, 0x00


	//----- nvinfo : EIATTR_KPARAM_INFO
	.align		4
.L_20685:
        /*0068*/ 	.byte	0x04, 0x17
        /*006a*/ 	.short	(.L_20687 - .L_20686)
.L_20686:
        /*006c*/ 	.word	0x00000000
        /*0070*/ 	.short	0x000f
        /*0072*/ 	.short	0x0068
        /*0074*/ 	.byte	0x00, 0xf0, 0x21, 0x00


	//----- nvinfo : EIATTR_KPARAM_INFO
	.align		4
.L_20687:
        /*0078*/ 	.byte	0x04, 0x17
        /*007a*/ 	.short	(.L_20689 - .L_20688)
.L_20688:
        /*007c*/ 	.word	0x00000000
        /*0080*/ 	.short	0x000e
        /*0082*/ 	.short	0x0060
        /*0084*/ 	.byte	0x00, 0xf0, 0x11, 0x00


	//----- nvinfo : EIATTR_KPARAM_INFO
	.align		4
.L_20689:
        /*0088*/ 	.byte	0x04, 0x17
        /*008a*/ 	.short	(.L_20691 - .L_20690)
.L_20690:
        /*008c*/ 	.word	0x00000000
        /*0090*/ 	.short	0x000d
        /*0092*/ 	.short	0x005c
        /*0094*/ 	.byte	0x00, 0xf0, 0x11, 0x00


	//----- nvinfo : EIATTR_KPARAM_INFO
	.align		4
.L_20691:
        /*0098*/ 	.byte	0x04, 0x17
        /*009a*/ 	.short	(.L_20693 - .L_20692)
.L_20692:
        /*009c*/ 	.word	0x00000000
        /*00a0*/ 	.short	0x000c
        /*00a2*/ 	.short	0x0058
        /*00a4*/ 	.byte	0x00, 0xf0, 0x11, 0x00


	//----- nvinfo : EIATTR_KPARAM_INFO
	.align		4
.L_20693:
        /*00a8*/ 	.byte	0x04, 0x17
        /*00aa*/ 	.short	(.L_20695 - .L_20694)
.L_20694:
        /*00ac*/ 	.word	0x00000000
        /*00b0*/ 	.short	0x000b
        /*00b2*/ 	.short	0x0050
        /*00b4*/ 	.byte	0x00, 0xf0, 0x21, 0x00


	//----- nvinfo : EIATTR_KPARAM_INFO
	.align		4
.L_20695:
        /*00b8*/ 	.byte	0x04, 0x17
        /*00ba*/ 	.short	(.L_20697 - .L_20696)
.L_20696:
        /*00bc*/ 	.word	0x00000000
        /*00c0*/ 	.short	0x000a
        /*00c2*/ 	.short	0x0048
        /*00c4*/ 	.byte	0x00, 0xf0, 0x11, 0x00


	//----- nvinfo : EIATTR_KPARAM_INFO
	.align		4
.L_20697:
        /*00c8*/ 	.byte	0x04, 0x17
        /*00ca*/ 	.short	(.L_20699 - .L_20698)
.L_20698:
        /*00cc*/ 	.word	0x00000000
        /*00d0*/ 	.short	0x0009
        /*00d2*/ 	.short	0x0040
        /*00d4*/ 	.byte	0x00, 0xf0, 0x21, 0x00


	//----- nvinfo : EIATTR_KPARAM_INFO
	.align		4
.L_20699:
        /*00d8*/ 	.byte	0x04, 0x17
        /*00da*/ 	.short	(.L_20701 - .L_20700)
.L_20700:
        /*00dc*/ 	.word	0x00000000
        /*00e0*/ 	.short	0x0008
        /*00e2*/ 	.short	0x0038
        /*00e4*/ 	.byte	0x00, 0xf0, 0x21, 0x00


	//----- nvinfo : EIATTR_KPARAM_INFO
	.align		4
.L_20701:
        /*00e8*/ 	.byte	0x04, 0x17
        /*00ea*/ 	.short	(.L_20703 - .L_20702)
.L_20702:
        /*00ec*/ 	.word	0x00000000
        /*00f0*/ 	.short	0x0007
        /*00f2*/ 	.short	0x0034
        /*00f4*/ 	.byte	0x00, 0xf0, 0x11, 0x00


	//----- nvinfo : EIATTR_KPARAM_INFO
	.align		4
.L_20703:
        /*00f8*/ 	.byte	0x04, 0x17
        /*00fa*/ 	.short	(.L_20705 - .L_20704)
.L_20704:
        /*00fc*/ 	.word	0x00000000
        /*0100*/ 	.short	0x0006
        /*0102*/ 	.short	0x0030
        /*0104*/ 	.byte	0x00, 0xf0, 0x11, 0x00


	//----- nvinfo : EIATTR_KPARAM_INFO
	.align		4
.L_20705:
        /*0108*/ 	.byte	0x04, 0x17
        /*010a*/ 	.short	(.L_20707 - .L_20706)
.L_20706:
        /*010c*/ 	.word	0x00000000
        /*0110*/ 	.short	0x0005
        /*0112*/ 	.short	0x0028
        /*0114*/ 	.byte	0x00, 0xf0, 0x21, 0x00


	//----- nvinfo : EIATTR_KPARAM_INFO
	.align		4
.L_20707:
        /*0118*/ 	.byte	0x04, 0x17
        /*011a*/ 	.short	(.L_20709 - .L_20708)
.L_20708:
        /*011c*/ 	.word	0x00000000
        /*0120*/ 	.short	0x0004
        /*0122*/ 	.short	0x0020
        /*0124*/ 	.byte	0x00, 0xf0, 0x21, 0x00


	//----- nvinfo : EIATTR_KPARAM_INFO
	.align		4
.L_20709:
        /*0128*/ 	.byte	0x04, 0x17
        /*012a*/ 	.short	(.L_20711 - .L_20710)
.L_20710:
        /*012c*/ 	.word	0x00000000
        /*0130*/ 	.short	0x0003
        /*0132*/ 	.short	0x0018
        /*0134*/ 	.byte	0x00, 0xf0, 0x21, 0x00


	//----- nvinfo : EIATTR_KPARAM_INFO
	.align		4
.L_20711:
        /*0138*/ 	.byte	0x04, 0x17
        /*013a*/ 	.short	(.L_20713 - .L_20712)
.L_20712:
        /*013c*/ 	.word	0x00000000
        /*0140*/ 	.short	0x0002
        /*0142*/ 	.short	0x0010
        /*0144*/ 	.byte	0x00, 0xf0, 0x21, 0x00


	//----- nvinfo : EIATTR_KPARAM_INFO
	.align		4
.L_20713:
        /*0148*/ 	.byte	0x04, 0x17
        /*014a*/ 	.short	(.L_20715 - .L_20714)
.L_20714:
        /*014c*/ 	.word	0x00000000
        /*0150*/ 	.short	0x0001
        /*0152*/ 	.short	0x0008
        /*0154*/ 	.byte	0x00, 0xf0, 0x21, 0x00


	//----- nvinfo : EIATTR_KPARAM_INFO
	.align		4
.L_20715:
        /*0158*/ 	.byte	0x04, 0x17
        /*015a*/ 	.short	(.L_20717 - .L_20716)
.L_20716:
        /*015c*/ 	.word	0x00000000
        /*0160*/ 	.short	0x0000
        /*0162*/ 	.short	0x0000
        /*0164*/ 	.byte	0x00, 0xf0, 0x21, 0x00


	//----- nvinfo : EIATTR_SPARSE_MMA_MASK
	.align		4
.L_20717:
        /*0168*/ 	.byte	0x03, 0x50
        /*016a*/ 	.short	0x0000


	//----- nvinfo : EIATTR_MAXREG_COUNT
	.align		4
        /*016c*/ 	.byte	0x03, 0x1b
        /*016e*/ 	.short	0x00ff


	//----- nvinfo : EIATTR_NUM_BARRIERS
	.align		4
        /*0170*/ 	.byte	0x02, 0x4c
        /*0172*/ 	.byte	0x01
	.zero		1


	//----- nvinfo : EIATTR_EXTERNS
	.align		4
        /*0174*/ 	.byte	0x04, 0x0f
        /*0176*/ 	.short	(.L_20719 - .L_20718)


	//   ....[0]....
	.align		4
.L_20718:
        /*0178*/ 	.word	index@(__assertfail)


	//----- nvinfo : EIATTR_MERCURY_ISA_VERSION
	.align		4
.L_20719:
        /*017c*/ 	.byte	0x03, 0x5f
        /*017e*/ 	.short	0x0101


	//----- nvinfo : EIATTR_COOP_GROUP_MASK_REGIDS
	.align		4
        /*0180*/ 	.byte	0x04, 0x29
        /*0182*/ 	.short	(.L_20721 - .L_20720)


	//   ....[0]....
.L_20720:
        /*0184*/ 	.word	0xffffffff


	//   ....[1]....
        /*0188*/ 	.word	0xffffffff


	//   ....[2]....
        /*018c*/ 	.word	0xffffffff


	//   ....[3]....
        /*0190*/ 	.word	0xffffffff


	//   ....[4]....
        /*0194*/ 	.word	0xffffffff


	//   ....[5]....
        /*0198*/ 	.word	0xffffffff


	//   ....[6]....
        /*019c*/ 	.word	0xffffffff


	//   ....[7]....
        /*01a0*/ 	.word	0xffffffff


	//   ....[8]....
        /*01a4*/ 	.word	0xffffffff


	//   ....[9]....
        /*01a8*/ 	.word	0xffffffff


	//   ....[10]....
        /*01ac*/ 	.word	0xffffffff


	//   ....[11]....
        /*01b0*/ 	.word	0xffffffff


	//   ....[12]....
        /*01b4*/ 	.word	0xffffffff


	//   ....[13]....
        /*01b8*/ 	.word	0xffffffff


	//   ....[14]....
        /*01bc*/ 	.word	0xffffffff


	//   ....[15]....
        /*01c0*/ 	.word	0xffffffff


	//   ....[16]....
        /*01c4*/ 	.word	0xffffffff


	//   ....[17]....
        /*01c8*/ 	.word	0xffffffff


	//   ....[18]....
        /*01cc*/ 	.word	0xffffffff


	//   ....[19]....
        /*01d0*/ 	.word	0xffffffff


	//   ....[20]....
        /*01d4*/ 	.word	0xffffffff


	//   ....[21]....
        /*01d8*/ 	.word	0xffffffff


	//   ....[22]....
        /*01dc*/ 	.word	0xffffffff


	//   ....[23]....
        /*01e0*/ 	.word	0xffffffff


	//   ....[24]....
        /*01e4*/ 	.word	0xffffffff


	//   ....[25]....
        /*01e8*/ 	.word	0xffffffff


	//   ....[26]....
        /*01ec*/ 	.word	0xffffffff


	//   ....[27]....
        /*01f0*/ 	.word	0xffffffff


	//   ....[28]....
        /*01f4*/ 	.word	0xffffffff


	//   ....[29]....
        /*01f8*/ 	.word	0xffffffff


	//   ....[30]....
        /*01fc*/ 	.word	0xffffffff


	//   ....[31]....
        /*0200*/ 	.word	0xffffffff


	//   ....[32]....
        /*0204*/ 	.word	0xffffffff


	//   ....[33]....
        /*0208*/ 	.word	0xffffffff


	//   ....[34]....
        /*020c*/ 	.word	0xffffffff


	//   ....[35]....
        /*0210*/ 	.word	0xffffffff


	//   ....[36]....
        /*0214*/ 	.word	0xffffffff


	//   ....[37]....
        /*0218*/ 	.word	0xffffffff


	//   ....[38]....
        /*021c*/ 	.word	0xffffffff


	//   ....[39]....
        /*0220*/ 	.word	0xffffffff


	//   ....[40]....
        /*0224*/ 	.word	0xffffffff


	//   ....[41]....
        /*0228*/ 	.word	0xffffffff


	//   ....[42]....
        /*022c*/ 	.word	0xffffffff


	//   ....[43]....
        /*0230*/ 	.word	0xffffffff


	//   ....[44]....
        /*0234*/ 	.word	0xffffffff


	//   ....[45]....
        /*0238*/ 	.word	0xffffffff


	//   ....[46]....
        /*023c*/ 	.word	0xffffffff


	//   ....[47]....
        /*0240*/ 	.word	0xffffffff


	//   ....[48]....
        /*0244*/ 	.word	0xffffffff


	//   ....[49]....
        /*0248*/ 	.word	0xffffffff


	//   ....[50]....
        /*024c*/ 	.word	0xffffffff


	//   ....[51]....
        /*0250*/ 	.word	0xffffffff


	//   ....[52]....
        /*0254*/ 	.word	0xffffffff


	//   ....[53]....
        /*0258*/ 	.word	0xffffffff


	//   ....[54]....
        /*025c*/ 	.word	0xffffffff


	//   ....[55]....
        /*0260*/ 	.word	0xffffffff


	//   ....[56]....
        /*0264*/ 	.word	0xffffffff


	//   ....[57]....
        /*0268*/ 	.word	0xffffffff


	//   ....[58]....
        /*026c*/ 	.word	0xffffffff


	//   ....[59]....
        /*0270*/ 	.word	0xffffffff


	//   ....[60]....
        /*0274*/ 	.word	0xffffffff


	//   ....[61]....
        /*0278*/ 	.word	0xffffffff


	//   ....[62]....
        /*027c*/ 	.word	0xffffffff


	//   ....[63]....
        /*0280*/ 	.word	0xffffffff


	//   ....[64]....
        /*0284*/ 	.word	0xffffffff


	//   ....[65]....
        /*0288*/ 	.word	0xffffffff


	//   ....[66]....
        /*028c*/ 	.word	0xffffffff


	//   ....[67]....
        /*0290*/ 	.word	0xffffffff


	//   ....[68]....
        /*0294*/ 	.word	0xffffffff


	//   ....[69]....
        /*0298*/ 	.word	0xffffffff


	//   ....[70]....
        /*029c*/ 	.word	0xffffffff


	//   ....[71]....
        /*02a0*/ 	.word	0xffffffff


	//   ....[72]....
        /*02a4*/ 	.word	0x0500000f


	//   ....[73]....
        /*02a8*/ 	.word	0x0500000f


	//   ....[74]....
        /*02ac*/ 	.word	0x0500000f


	//   ....[75]....
        /*02b0*/ 	.word	0x0500000f


	//   ....[76]....
        /*02b4*/ 	.word	0x0500000f


	//   ....[77]....
        /*02b8*/ 	.word	0x0500000f


	//   ....[78]....
        /*02bc*/ 	.word	0x0500000f


	//   ....[79]....
        /*02c0*/ 	.word	0x0500000f


	//   ....[80]....
        /*02c4*/ 	.word	0x0500000f


	//   ....[81]....
        /*02c8*/ 	.word	0x0500000f


	//   ....[82]....
        /*02cc*/ 	.word	0x0500000f


	//   ....[83]....
        /*02d0*/ 	.word	0x0500000f


	//   ....[84]....
        /*02d4*/ 	.word	0x0500000f


	//   ....[85]....
        /*02d8*/ 	.word	0x0500000f


	//   ....[86]....
        /*02dc*/ 	.word	0x0500000f


	//   ....[87]....
        /*02e0*/ 	.word	0x0500000f


	//   ....[88]....
        /*02e4*/ 	.word	0x0500000f


	//   ....[89]....
        /*02e8*/ 	.word	0x0500000f


	//   ....[90]....
        /*02ec*/ 	.word	0x0500000f


	//   ....[91]....
        /*02f0*/ 	.word	0x0500000f


	//   ....[92]....
        /*02f4*/ 	.word	0x0500000f


	//   ....[93]....
        /*02f8*/ 	.word	0x0500000f


	//   ....[94]....
        /*02fc*/ 	.word	0x0500000f


	//   ....[95]....
        /*0300*/ 	.word	0x0500000f


	//   ....[96]....
        /*0304*/ 	.word	0x0500000f


	//   ....[97]....
        /*0308*/ 	.word	0x0500000f


	//   ....[98]....
        /*030c*/ 	.word	0x0500000f


	//   ....[99]....
        /*0310*/ 	.word	0x0500000f


	//   ....[100]....
        /*0314*/ 	.word	0x0500000f


	//   ....[101]....
        /*0318*/ 	.word	0x0500000f


	//   ....[102]....
        /*031c*/ 	.word	0x0500000f


	//   ....[103]....
        /*0320*/ 	.word	0x0500000f


	//   ....[104]....
        /*0324*/ 	.word	0x0500000f


	//   ....[105]....
        /*0328*/ 	.word	0x0500000f


	//   ....[106]....
        /*032c*/ 	.word	0x0500000f


	//   ....[107]....
        /*0330*/ 	.word	0x0500000f


	//   ....[108]....
        /*0334*/ 	.word	0x0500000f


	//   ....[109]....
        /*0338*/ 	.word	0x0500000f


	//   ....[110]....
        /*033c*/ 	.word	0x0500000f


	//   ....[111]....
        /*0340*/ 	.word	0x0500000f


	//   ....[112]....
        /*0344*/ 	.word	0x0500000f


	//   ....[113]....
        /*0348*/ 	.word	0x0500000f


	//   ....[114]....
        /*034c*/ 	.word	0x0500000f


	//   ....[115]....
        /*0350*/ 	.word	0x0500000f


	//   ....[116]....
        /*0354*/ 	.word	0x0500000f


	//   ....[117]....
        /*0358*/ 	.word	0x0500000f


	//   ....[118]....
        /*035c*/ 	.word	0x0500000f


	//   ....[119]....
        /*0360*/ 	.word	0x0500000f


	//   ....[120]....
        /*0364*/ 	.word	0x0500000f


	//   ....[121]....
        /*0368*/ 	.word	0x0500000f


	//   ....[122]....
        /*036c*/ 	.word	0x0500000f


	//   ....[123]....
        /*0370*/ 	.word	0x0500000f


	//   ....[124]....
        /*0374*/ 	.word	0x0500000f


	//   ....[125]....
        /*0378*/ 	.word	0x0500000f


	//   ....[126]....
        /*037c*/ 	.word	0x0500000f


	//   ....[127]....
        /*0380*/ 	.word	0x0500000f


	//   ....[128]....
        /*0384*/ 	.word	0x0500000f


	//   ....[129]....
        /*0388*/ 	.word	0x0500000f


	//   ....[130]....
        /*038c*/ 	.word	0x0500000f


	//   ....[131]....
        /*0390*/ 	.word	0x0500000f


	//   ....[132]....
        /*0394*/ 	.word	0x0500000f


	//   ....[133]....
        /*0398*/ 	.word	0x0500000f


	//   ....[134]....
        /*039c*/ 	.word	0x0500000f


	//   ....[135]....
        /*03a0*/ 	.word	0x0500000f


	//   ....[136]....
        /*03a4*/ 	.word	0x0500000f


	//   ....[137]....
        /*03a8*/ 	.word	0x0500000f


	//   ....[138]....
        /*03ac*/ 	.word	0x0500000f


	//   ....[139]....
        /*03b0*/ 	.word	0x0500000f


	//   ....[140]....
        /*03b4*/ 	.word	0x0500000f


	//   ....[141]....
        /*03b8*/ 	.word	0x0500000f


	//   ....[142]....
        /*03bc*/ 	.word	0x0500000f


	//   ....[143]....
        /*03c0*/ 	.word	0x0500000f


	//   ....[144]....
        /*03c4*/ 	.word	0x0500000f


	//   ....[145]....
        /*03c8*/ 	.word	0x0500000f


	//   ....[146]....
        /*03cc*/ 	.word	0x0500000f


	//   ....[147]....
        /*03d0*/ 	.word	0x0500000f


	//   ....[148]....
        /*03d4*/ 	.word	0x0500000f


	//   ....[149]....
        /*03d8*/ 	.word	0x0500000f


	//   ....[150]....
        /*03dc*/ 	.word	0x0500000f


	//   ....[151]....
        /*03e0*/ 	.word	0x0500000f


	//   ....[152]....
        /*03e4*/ 	.word	0x0500000f


	//   ....[153]....
        /*03e8*/ 	.word	0x0500000f


	//   ....[154]....
        /*03ec*/ 	.word	0x0500000f


	//   ....[155]....
        /*03f0*/ 	.word	0x0500000f


	//   ....[156]....
        /*03f4*/ 	.word	0x0500000f


	//   ....[157]....
        /*03f8*/ 	.word	0x0500000f


	//   ....[158]....
        /*03fc*/ 	.word	0x0500000f


	//   ....[159]....
        /*0400*/ 	.word	0x0500000f


	//   ....[160]....
        /*0404*/ 	.word	0x0500000f


	//----- nvinfo : EIATTR_COOP_GROUP_INSTR_OFFSETS
	.align		4
.L_20721:
        /*0408*/ 	.byte	0x04, 0x28
        /*040a*/ 	.short	(.L_20723 - .L_20722)


	//   ....[0]....
.L_20722:
        /*040c*/ 	.word	0x00000c20


	//   ....[1]....
        /*0410*/ 	.word	0x00000c50


	//   ....[2]....
        /*0414*/ 	.word	0x00000c70


	//   ....[3]....
        /*0418*/ 	.word	0x00000c90


	//   ....[4]....
        /*041c*/ 	.word	0x00000cb0


	//   ....[5]....
        /*0420*/ 	.word	0x00000de0


	//   ....[6]....
        /*0424*/ 	.word	0x00000e00


	//   ....[7]....
        /*0428*/ 	.word	0x00000e20


	//   ....[8]....
        /*042c*/ 	.word	0x00001ce0


	//   ....[9]....
        /*0430*/ 	.word	0x00001d60


	//   ....[10]....
        /*0434*/ 	.word	0x00001d90


	//   ....[11]....
        /*0438*/ 	.word	0x00001de0


	//   ....[12]....
        /*043c*/ 	.word	0x00001e30


	//   ....[13]....
        /*0440*/ 	.word	0x00001e80


	//   ....[14]....
        /*0444*/ 	.word	0x00001ea0


	//   ....[15]....
        /*0448*/ 	.word	0x00001ec0


	//   ....[16]....
        /*044c*/ 	.word	0x00002e50


	//   ....[17]....
        /*0450*/ 	.word	0x00002e90


	//   ....[18]....
        /*0454*/ 	.word	0x00002ed0


	//   ....[19]....
        /*0458*/ 	.word	0x00002f10


	//   ....[20]....
        /*045c*/ 	.word	0x00002f70


	//   ....[21]....
        /*0460*/ 	.word	0x00002fb0


	//   ....[22]....
        /*0464*/ 	.word	0x00002ff0


	//   ....[23]....
        /*0468*/ 	.word	0x00003030


	//   ....[24]....
        /*046c*/ 	.word	0x00003070


	//   ....[25]....
        /*0470*/ 	.word	0x000030b0


	//   ....[26]....
        /*0474*/ 	.word	0x000030f0


	//   ....[27]....
        /*0478*/ 	.word	0x00003120


	//   ....[28]....
        /*047c*/ 	.word	0x00003170


	//   ....[29]....
        /*0480*/ 	.word	0x000031a0


	//   ....[30]....
        /*0484*/ 	.word	0x000031c0


	//   ....[31]....
        /*0488*/ 	.word	0x000031e0


	//   ....[32]....
        /*048c*/ 	.word	0x00003200


	//   ....[33]....
        /*0490*/ 	.word	0x00003220


	//   ....[34]....
        /*0494*/ 	.word	0x00003230


	//   ....[35]....
        /*0498*/ 	.word	0x00003260


	//   ....[36]....
        /*049c*/ 	.word	0x00003280


	//   ....[37]....
        /*04a0*/ 	.word	0x000032a0


	//   ....[38]....
        /*04a4*/ 	.word	0x000032d0


	//   ....[39]....
        /*04a8*/ 	.word	0x000032f0


	//   ....[40]....
        /*04ac*/ 	.word	0x00003310


	//   ....[41]....
        /*04b0*/ 	.word	0x00003330


	//   ....[42]....
        /*04b4*/ 	.word	0x00003360


	//   ....[43]....
        /*04b8*/ 	.word	0x00003380


	//   ....[44]....
        /*04bc*/ 	.word	0x000033a0


	//   ....[45]....
        /*04c0*/ 	.word	0x000033c0


	//   ....[46]....
        /*04c4*/ 	.word	0x000033e0


	//   ....[47]....
        /*04c8*/ 	.word	0x00003400


	//   ....[48]....
        /*04cc*/ 	.word	0x00003410


	//   ....[49]....
        /*04d0*/ 	.word	0x00003450


	//   ....[50]....
        /*04d4*/ 	.word	0x00003480


	//   ....[51]....
        /*04d8*/ 	.word	0x000034a0


	//   ....[52]....
        /*04dc*/ 	.word	0x000034c0


	//   ....[53]....
        /*04e0*/ 	.word	0x000034e0


	//   ....[54]....
        /*04e4*/ 	.word	0x00003500


	//   ....[55]....
        /*04e8*/ 	.word	0x00003520


	//   ....[56]....
        /*04ec*/ 	.word	0x00003540


	//   ....[57]....
        /*04f0*/ 	.word	0x00003570


	//   ....[58]....
        /*04f4*/ 	.word	0x000035a0


	//   ....[59]....
        /*04f8*/ 	.word	0x000035c0


	//   ....[60]....
        /*04fc*/ 	.word	0x000035e0


	//   ....[61]....
        /*0500*/ 	.word	0x00003600


	//   ....[62]....
        /*0504*/ 	.word	0x00003630


	//   ....[63]....
        /*0508*/ 	.word	0x00003650


	//   ....[64]....
        /*050c*/ 	.word	0x00003690


	//   ....[65]....
        /*0510*/ 	.word	0x000036b0


	//   ....[66]....
        /*0514*/ 	.word	0x000036d0


	//   ....[67]....
        /*0518*/ 	.word	0x000036e0


	//   ....[68]....
        /*051c*/ 	.word	0x00003710


	//   ....[69]....
        /*0520*/ 	.word	0x00003720


	//   ....[70]....
        /*0524*/ 	.word	0x00003740


	//   ....[71]....
        /*0528*/ 	.word	0x00003780


	//   ....[72]....
        /*052c*/ 	.word	0x00005400


	//   ....[73]....
        /*0530*/ 	.word	0x00005460


	//   ....[74]....
        /*0534*/ 	.word	0x000054c0


	//   ....[75]....
        /*0538*/ 	.word	0x00005520


	//   ....[76]....
        /*053c*/ 	.word	0x00005580


	//   ....[77]....
        /*0540*/ 	.word	0x00005600


	//   ....[78]....
        /*0544*/ 	.word	0x00005660


	//   ....[79]....
        /*0548*/ 	.word	0x000056d0


	//   ....[80]....
        /*054c*/ 	.word	0x00005730


	//   ....[81]....
        /*0550*/ 	.word	0x000057b0


	//   ....[82]....
        /*0554*/ 	.word	0x00005820


	//   ....[83]....
        /*0558*/ 	.word	0x00005880


	//   ....[84]....
        /*055c*/ 	.word	0x00005900


	//   ....[85]....
        /*0560*/ 	.word	0x00005970


	//   ....[86]....
        /*0564*/ 	.word	0x000059d0


	//   ....[87]....
        /*0568*/ 	.word	0x00005a50


	//   ....[88]....
        /*056c*/ 	.word	0x00005ac0


	//   ....[89]....
        /*0570*/ 	.word	0x00005b20


	//   ....[90]....
        /*0574*/ 	.word	0x00005ba0


	//   ....[91]....
        /*0578*/ 	.word	0x00005c10


	//   ....[92]....
        /*057c*/ 	.word	0x00005c70


	//   ....[93]....
        /*0580*/ 	.word	0x00005ce0


	//   ....[94]....
        /*0584*/ 	.word	0x00005d50


	//   ....[95]....
        /*0588*/ 	.word	0x00005db0


	//   ....[96]....
        /*058c*/ 	.word	0x00005e30


	//   ....[97]....
        /*0590*/ 	.word	0x00005ea0


	//   ....[98]....
        /*0594*/ 	.word	0x00005f00


	//   ....[99]....
        /*0598*/ 	.word	0x00005f80


	//   ....[100]....
        /*059c*/ 	.word	0x00005ff0


	//   ....[101]....
        /*05a0*/ 	.word	0x00006050


	//   ....[102]....
        /*05a4*/ 	.word	0x000060d0


	//   ....[103]....
        /*05a8*/ 	.word	0x00006140


	//   ....[104]....
        /*05ac*/ 	.word	0x000061a0


	//   ....[105]....
        /*05b0*/ 	.word	0x00006210


	//   ....[106]....
        /*05b4*/ 	.word	0x00006280


	//   ....[107]....
        /*05b8*/ 	.word	0x000062e0


	//   ....[108]....
        /*05bc*/ 	.word	0x00006360


	//   ....[109]....
        /*05c0*/ 	.word	0x000063d0


	//   ....[110]....
        /*05c4*/ 	.word	0x00006430


	//   ....[111]....
        /*05c8*/ 	.word	0x000064b0


	//   ....[112]....
        /*05cc*/ 	.word	0x00006520


	//   ....[113]....
        /*05d0*/ 	.word	0x00006580


	//   ....[114]....
        /*05d4*/ 	.word	0x000065f0


	//   ....[115]....
        /*05d8*/ 	.word	0x00006660


	//   ....[116]....
        /*05dc*/ 	.word	0x000066c0


	//   ....[117]....
        /*05e0*/ 	.word	0x00006740


	//   ....[118]....
        /*05e4*/ 	.word	0x000067b0


	//   ....[119]....
        /*05e8*/ 	.word	0x00006810


	//   ....[120]....
        /*05ec*/ 	.word	0x00006880


	//   ....[121]....
        /*05f0*/ 	.word	0x000068f0


	//   ....[122]....
        /*05f4*/ 	.word	0x00006950


	//   ....[123]....
        /*05f8*/ 	.word	0x000069c0


	//   ....[124]....
        /*05fc*/ 	.word	0x00006a30


	//   ....[125]....
        /*0600*/ 	.word	0x00006a90


	//   ....[126]....
        /*0604*/ 	.word	0x00006b00


	//   ....[127]....
        /*0608*/ 	.word	0x00006b70


	//   ....[128]....
        /*060c*/ 	.word	0x00006bd0


	//   ....[129]....
        /*0610*/ 	.word	0x00006c40


	//   ....[130]....
        /*0614*/ 	.word	0x00006cc0


	//   ....[131]....
        /*0618*/ 	.word	0x00006d20


	//   ....[132]....
        /*061c*/ 	.word	0x00006da0


	//   ....[133]....
        /*0620*/ 	.word	0x00006e20


	//   ....[134]....
        /*0624*/ 	.word	0x00006e80


	//   ....[135]....
        /*0628*/ 	.word	0x00006ef0


	//   ....[136]....
        /*062c*/ 	.word	0x00006f50


	//   ....[137]....
        /*0630*/ 	.word	0x00006fb0


	//   ....[138]....
        /*0634*/ 	.word	0x00007020


	//   ....[139]....
        /*0638*/ 	.word	0x000070a0


	//   ....[140]....
        /*063c*/ 	.word	0x00007100


	//   ....[141]....
        /*0640*/ 	.word	0x00007180


	//   ....[142]....
        /*0644*/ 	.word	0x000071f0


	//   ....[143]....
        /*0648*/ 	.word	0x00007250


	//   ....[144]....
        /*064c*/ 	.word	0x000072d0


	//   ....[145]....
        /*0650*/ 	.word	0x00007340


	//   ....[146]....
        /*0654*/ 	.word	0x000073a0


	//   ....[147]....
        /*0658*/ 	.word	0x00007420


	//   ....[148]....
        /*065c*/ 	.word	0x00007480


	//   ....[149]....
        /*0660*/ 	.word	0x000074e0


	//   ....[150]....
        /*0664*/ 	.word	0x00007550


	//   ....[151]....
        /*0668*/ 	.word	0x000075b0


	//   ....[152]....
        /*066c*/ 	.word	0x00007610


	//   ....[153]....
        /*0670*/ 	.word	0x00007680


	//   ....[154]....
        /*0674*/ 	.word	0x000076e0


	//   ....[155]....
        /*0678*/ 	.word	0x00007740


	//   ....[156]....
        /*067c*/ 	.word	0x000077a0


	//   ....[157]....
        /*0680*/ 	.word	0x00007800


	//   ....[158]....
        /*0684*/ 	.word	0x00007860


	//   ....[159]....
        /*0688*/ 	.word	0x000078d0


	//   ....[160]....
        /*068c*/ 	.word	0x00007940


	//----- nvinfo : EIATTR_SYSCALL_OFFSETS
	.align		4
.L_20723:
        /*0690*/ 	.byte	0x04, 0x46
        /*0692*/ 	.short	(.L_20725 - .L_20724)


	//   ....[0]....
.L_20724:
        /*0694*/ 	.word	0x00005290


	//   ....[1]....
        /*0698*/ 	.word	0x00005390


	//----- nvinfo : EIATTR_EXIT_INSTR_OFFSETS
	.align		4
.L_20725:
        /*069c*/ 	.byte	0x04, 0x1c
        /*069e*/ 	.short	(.L_20727 - .L_20726)


	//   ....[0]....
.L_20726:
        /*06a0*/ 	.word	0x000000d0


	//   ....[1]....
        /*06a4*/ 	.word	0x00004620


	//   ....[2]....
        /*06a8*/ 	.word	0x00004670


	//   ....[3]....
        /*06ac*/ 	.word	0x00005190


	//   ....[4]....
        /*06b0*/ 	.word	0x000053a0


	//----- nvinfo : EIATTR_CRS_STACK_SIZE
	.align		4
.L_20727:
        /*06b4*/ 	.byte	0x04, 0x1e
        /*06b6*/ 	.short	(.L_20729 - .L_20728)
.L_20728:
        /*06b8*/ 	.word	0x00000000


	//----- nvinfo : EIATTR_CBANK_PARAM_SIZE
	.align		4
.L_20729:
        /*06bc*/ 	.byte	0x03, 0x19
        /*06be*/ 	.short	0x008c


	//----- nvinfo : EIATTR_PARAM_CBANK
	.align		4
        /*06c0*/ 	.byte	0x04, 0x0a
        /*06c2*/ 	.short	(.L_20731 - .L_20730)
	.align		4
.L_20730:
        /*06c4*/ 	.word	index@(.nv.constant0._ZN4vllm25paged_attention_v2_kernelIfhLi112ELi32ELi128ELNS_18Fp8KVCacheDataTypeE1ELb1ELi512EEEvPfS2_PT_PKS3_PKT0_S9_ifPKiSB_iPKfiiiSD_SD_iiiii)
        /*06c8*/ 	.short	0x0210
        /*06ca*/ 	.short	0x008c


	//----- nvinfo : EIATTR_SW_WAR
	.align		4
.L_20731:
        /*06cc*/ 	.byte	0x04, 0x36
        /*06ce*/ 	.short	(.L_20733 - .L_20732)
.L_20732:
        /*06d0*/ 	.word	0x00000008
.L_20733:


//--------------------- .nv.info._ZN4vllm25paged_attention_v2_kernelIfhLi96ELi32ELi128ELNS_18Fp8KVCacheDataTypeE1ELb1ELi512EEEvPfS2_PT_PKS3_PKT0_S9_ifPKiSB_iPKfiiiSD_SD_iiiii --------------------------
	.section	.nv.info._ZN4vllm25paged_attention_v2_kernelIfhLi96ELi32ELi128ELNS_18Fp8KVCacheDataTypeE1ELb1ELi512EEEvPfS2_PT_PKS3_PKT0_S9_ifPKiSB_iPKfiiiSD_SD_iiiii,"",@"SHT_CUDA_INFO"
	.sectionflags	@""
	.align	4


	//----- nvinfo : EIATTR_CUDA_API_VERSION
	.align		4
        /*0000*/ 	.byte	0x04, 0x37
        /*0002*/ 	.short	(.L_20735 - .L_20734)
.L_20734:
        /*0004*/ 	.word	0x00000082


	//----- nvinfo : EIATTR_KPARAM_INFO
	.align		4
.L_20735:
        /*0008*/ 	.byte	0x04, 0x17
        /*000a*/ 	.short	(.L_20737 - .L_20736)
.L_20736:
        /*000c*/ 	.word	0x00000000
        /*0010*/ 	.short	0x0015
        /*0012*/ 	.short	0x0088
        /*0014*/ 	.byte	0x00, 0xf0, 0x11, 0x00


	//----- nvinfo : EIATTR_KPARAM_INFO
	.align		4
.L_20737:
        /*0018*/ 	.byte	0x04, 0x17
        /*001a*/ 	.short	(.L_20739 - .L_20738)
.L_20738:
        /*001c*/ 	.word	0x00000000
        /*0020*/ 	.short	0x0014
        /*0022*/ 	.short	0x0084
        /*0024*/ 	.byte	0x00, 0xf0, 0x11, 0x00


	//----- nvinfo : EIATTR_KPARAM_INFO
	.align		4
.L_20739:
        /*0028*/ 	.byte	0x04, 0x17
        /*002a*/ 	.short	(.L_20741 - .L_20740)
.L_20740:
        /*002c*/ 	.word	0x00000000
        /*0030*/ 	.short	0x0013
        /*0032*/ 	.short	0x0080
        /*0034*/ 	.byte	0x00, 0xf0, 0x11, 0x00


	//----- nvinfo : EIATTR_KPARAM_INFO
	.align		4
.L_20741:
        /*0038*/ 	.byte	0x04, 0x17
        /*003a*/ 	.short	(.L_20743 - .L_20742)
.L_20742:
        /*003c*/ 	.word	0x00000000
        /*0040*/ 	.short	0x0012
        /*0042*/ 	.short	0x007c
        /*0044*/ 	.byte	0x00, 0xf0, 0x11, 0x00


	//----- nvinfo : EIATTR_KPARAM_INFO
	.align		4
.L_20743:
        /*0048*/ 	.byte	0x04, 0x17
        /*004a*/ 	.short	(.L_20745 - .L_20744)
.L_20744:
        /*004c*/ 	.word	0x00000000
        /*0050*/ 	.short	0x0011
        /*0052*/ 	.short	0x0078
        /*0054*/ 	.byte	0x00, 0xf0, 0x11, 0x00


	//----- nvinfo : EIATTR_KPARAM_INFO
	.align		4
.L_20745:
        /*0058*/ 	.byte	0x04, 0x17
        /*005a*/ 	.short	(.L_20747 - .L_20746)
.L_20746:
        /*005c*/ 	.word	0x00000000
        /*0060*/ 	.short	0x0010
        /*0062*/ 	.short	0x0070
        /*0064*/ 	.byte	0x00, 0xf0, 0x21, 0x00


	//----- nvinfo : EIATTR_KPARAM_INFO
	.align		4
.L_20747:
        /*0068*/ 	.byte	0x04, 0x17
        /*006a*/ 	.short	(.L_20749 - .L_20748)
.L_20748:
        /*006c*/ 	.word	0x00000000
        /*0070*/ 	.short	0x000f
        /*0072*/ 	.short	0x0068
        /*0074*/ 	.byte	0x00, 0xf0, 0x21, 0x00


	//----- nvinfo : EIATTR_KPARAM_INFO
	.align		4
.L_20749:
        /*0078*/ 	.byte	0x04, 0x17
        /*007a*/ 	.short	(.L_20751 - .L_20750)
.L_20750:
        /*007c*/ 	.word	0x00000000
        /*0080*/ 	.short	0x000e
        /*0082*/ 	.short	0x0060
        /*0084*/ 	.byte	0x00, 0xf0, 0x11, 0x00


	//----- nvinfo : EIATTR_KPARAM_INFO
	.align		4
.L_20751:
        /*0088*/ 	.byte	0x04, 0x17
        /*008a*/ 	.short	(.L_20753 - .L_20752)
.L_20752:
        /*008c*/ 	.word	0x00000000
        /*0090*/ 	.short	0x000d
        /*0092*/ 	.short	0x005c
        /*0094*/ 	.byte	0x00, 0xf0, 0x11, 0x00


	//----- nvinfo : EIATTR_KPARAM_INFO
	.align		4
.L_20753:
        /*0098*/ 	.byte	0x04, 0x17
        /*009a*/ 	.short	(.L_20755 - .L_20754)
.L_20754:
        /*009c*/ 	.word	0x00000000
        /*00a0*/ 	.short	0x000c
        /*00a2*/ 	.short	0x0058
        /*00a4*/ 	.byte	0x00, 0xf0, 0x11, 0x00


	//----- nvinfo : EIATTR_KPARAM_INFO
	.align		4
.L_20755:
        /*00a8*/ 	.byte	0x04, 0x17
        /*00aa*/ 	.short	(.L_20757 - .L_20756)
.L_20756:
        /*00ac*/ 	.word	0x00000000
        /*00b0*/ 	.short	0x000b
        /*00b2*/ 	.short	0x0050
        /*00b4*/ 	.byte	0x00, 0xf0, 0x21, 0x00


	//----- nvinfo : EIATTR_KPARAM_INFO
	.align		4
.L_20757:
        /*00b8*/ 	.byte	0x04, 0x17
        /*00ba*/ 	.short	(.L_20759 - .L_20758)
.L_20758:
        /*00bc*/ 	.word	0x00000000
        /*00c0*/ 	.short	0x000a
        /*00c2*/ 	.short	0x0048
        /*00c4*/ 	.byte	0x00, 0xf0, 0x11, 0x00


	//----- nvinfo : EIATTR_KPARAM_INFO
	.align		4
.L_20759:
        /*00c8*/ 	.byte	0x04, 0x17
        /*00ca*/ 	.short	(.L_20761 - .L_20760)
.L_20760:
        /*00cc*/ 	.word	0x00000000
        /*00d0*/ 	.short	0x0009
        /*00d2*/ 	.short	0x0040
        /*00d4*/ 	.byte	0x00, 0xf0, 0x21, 0x00


	//----- nvinfo : EIATTR_KPARAM_INFO
	.align		4
.L_20761:
        /*00d8*/ 	.byte	0x04, 0x17
        /*00da*/ 	.short	(.L_20763 - .L_20762)
.L_20762:
        /*00dc*/ 	.word	0x00000000
        /*00e0*/ 	.short	0x0008
        /*00e2*/ 	.short	0x0038
        /*00e4*/ 	.byte	0x00, 0xf0, 0x21, 0x00


	//----- nvinfo : EIATTR_KPARAM_INFO
	.align		4
.L_20763:
        /*00e8*/ 	.byte	0x04, 0x17
        /*00ea*/ 	.short	(.L_20765 - .L_20764)
.L_20764:
        /*00ec*/ 	.word	0x00000000
        /*00f0*/ 	.short	0x0007
        /*00f2*/ 	.short	0x0034
        /*00f4*/ 	.byte	0x00, 0xf0, 0x11, 0x00


	//----- nvinfo : EIATTR_KPARAM_INFO
	.align		4
.L_20765:
        /*00f8*/ 	.byte	0x04, 0x17
        /*00fa*/ 	.short	(.L_20767 - .L_20766)
.L_20766:
        /*00fc*/ 	.word	0x00000000
        /*0100*/ 	.short	0x0006
        /*0102*/ 	.short	0x0030
        /*0104*/ 	.byte	0x00, 0xf0, 0x11, 0x00


	//----- nvinfo : EIATTR_KPARAM_INFO
	.align		4
.L_20767:
        /*0108*/ 	.byte	0x04, 0x17
        /*010a*/ 	.short	(.L_20769 - .L_20768)
.L_20768:
        /*010c*/ 	.word	0x00000000
        /*0110*/ 	.short	0x0005
        /*0112*/ 	.short	0x0028
        /*0114*/ 	.byte	0x00, 0xf0, 0x21, 0x00


	//----- nvinfo : EIATTR_KPARAM_INFO
	.align		4
.L_20769:
        /*0118*/ 	.byte	0x04, 0x17
        /*011a*/ 	.short	(.L_20771 - .L_20770)
.L_20770:
        /*011c*/ 	.word	0x00000000
        /*0120*/ 	.short	0x0004
        /*0122*/ 	.short	0x0020
        /*0124*/ 	.byte	0x00, 0xf0, 0x21, 0x00


	//----- nvinfo : EIATTR_KPARAM_INFO
	.align		4
.L_20771:
        /*0128*/ 	.byte	0x04, 0x17
        /*012a*/ 	.short	(.L_20773 - .L_20772)
.L_20772:
        /*012c*/ 	.word	0x00000000
        /*0130*/ 	.short	0x0003
        /*0132*/ 	.short	0x0018
        /*0134*/ 	.byte	0x00, 0xf0, 0x21, 0x00


	//----- nvinfo : EIATTR_KPARAM_INFO
	.align		4
.L_20773:
        /*0138*/ 	.byte	0x04, 0x17
        /*013a*/ 	.short	(.L_20775 - .L_20774)
.L_20774:
        /*013c*/ 	.word	0x00000000
        /*0140*/ 	.short	0x0002
        /*0142*/ 	.short	0x0010
        /*0144*/ 	.byte	0x00, 0xf0, 0x21, 0x00


	//----- nvinfo : EIATTR_KPARAM_INFO
	.align		4
.L_20775:
        /*0148*/ 	.byte	0x04, 0x17
        /*014a*/ 	.short	(.L_20777 - .L_20776)
.L_20776:
        /*014c*/ 	.word	0x00000000
        /*0150*/ 	.short	0x0001
        /*0152*/ 	.short	0x0008
        /*0154*/ 	.byte	0x00, 0xf0, 0x21, 0x00


	//----- nvinfo : EIATTR_KPARAM_INFO
	.align		4
.L_20777:
        /*0158*/ 	.byte	0x04, 0x17
        /*015a*/ 	.short	(.L_20779 - .L_20778)
.L_20778:
        /*015c*/ 	.word	0x00000000
        /*0160*/ 	.short	0x0000
        /*0162*/ 	.short	0x0000
        /*0164*/ 	.byte	0x00, 0xf0, 0x21, 0x00


	//----- nvinfo : EIATTR_SPARSE_MMA_MASK
	.align		4
.L_20779:
        /*0168*/ 	.byte	0x03, 0x50
        /*016a*/ 	.short	0x0000


	//----- nvinfo : EIATTR_MAXREG_COUNT
	.align		4
        /*016c*/ 	.byte	0x03, 0x1b
        /*016e*/ 	.short	0x00ff


	//----- nvinfo : EIATTR_NUM_BARRIERS
	.align		4
        /*0170*/ 	.byte	0x02, 0x4c
        /*0172*/ 	.byte	0x01
	.zero		1


	//----- nvinfo : EIATTR_EXTERNS
	.align		4
        /*0174*/ 	.byte	0x04, 0x0f
        /*0176*/ 	.short	(.L_20781 - .L_20780)


	//   ....[0]....
	.align		4
.L_20780:
        /*0178*/ 	.word	index@(__assertfail)


	//----- nvinfo : EIATTR_MERCURY_ISA_VERSION
	.align		4
.L_20781:
        /*017c*/ 	.byte	0x03, 0x5f
        /*017e*/ 	.short	0x0101


	//----- nvinfo : EIATTR_COOP_GROUP_MASK_REGIDS
	.align		4
        /*0180*/ 	.byte	0x04, 0x29
        /*0182*/ 	.short	(.L_20783 - .L_20782)


	//   ....[0]....
.L_20782:
        /*0184*/ 	.word	0xffffffff


	//   ....[1]....
        /*0188*/ 	.word	0xffffffff


	//   ....[2]....
        /*018c*/ 	.word	0xffffffff


	//   ....[3]....
        /*0190*/ 	.word	0xffffffff


	//   ....[4]....
        /*0194*/ 	.word	0xffffffff


	//   ....[5]....
        /*0198*/ 	.word	0xffffffff


	//   ....[6]....
        /*019c*/ 	.word	0xffffffff


	//   ....[7]....
        /*01a0*/ 	.word	0xffffffff


	//   ....[8]....
        /*01a4*/ 	.word	0xffffffff


	//   ....[9]....
        /*01a8*/ 	.word	0xffffffff


	//   ....[10]....
        /*01ac*/ 	.word	0xffffffff


	//   ....[11]....
        /*01b0*/ 	.word	0xffffffff


	//   ....[12]....
        /*01b4*/ 	.word	0xffffffff


	//   ....[13]....
        /*01b8*/ 	.word	0xffffffff


	//   ....[14]....
        /*01bc*/ 	.word	0xffffffff


	//   ....[15]....
        /*01c0*/ 	.word	0xffffffff


	//   ....[16]....
        /*01c4*/ 	.word	0xffffffff


	//   ....[17]....
        /*01c8*/ 	.word	0xffffffff


	//   ....[18]....
        /*01cc*/ 	.word	0xffffffff


	//   ....[19]....
        /*01d0*/ 	.word	0xffffffff


	//   ....[20]....
        /*01d4*/ 	.word	0xffffffff


	//   ....[21]....
        /*01d8*/ 	.word	0xffffffff


	//   ....[22]....
        /*01dc*/ 	.word	0xffffffff


	//   ....[23]....
        /*01e0*/ 	.word	0xffffffff


	//   ....[24]....
        /*01e4*/ 	.word	0xffffffff


	//   ....[25]....
        /*01e8*/ 	.word	0xffffffff


	//   ....[26]....
        /*01ec*/ 	.word	0xffffffff


	//   ....[27]....
        /*01f0*/ 	.word	0xffffffff


	//   ....[28]....
        /*01f4*/ 	.word	0xffffffff


	//   ....[29]....
        /*01f8*/ 	.word	0xffffffff


	//   ....[30]....
        /*01fc*/ 	.word	0xffffffff


	//   ....[31]....
        /*0200*/ 	.word	0xffffffff


	//   ....[32]....
        /*0204*/ 	.word	0xffffffff


	//   ....[33]....
        /*0208*/ 	.word	0xffffffff


	//   ....[34]....
        /*020c*/ 	.word	0xffffffff


	//   ....[35]....
        /*0210*/ 	.word	0xffffffff


	//   ....[36]....
        /*0214*/ 	.word	0xffffffff


	//   ....[37]....
        /*0218*/ 	.word	0xffffffff


	//   ....[38]....
        /*021c*/ 	.word	0xffffffff


	//   ....[39]....
        /*0220*/ 	.word	0xffffffff


	//   ....[40]....
        /*0224*/ 	.word	0xffffffff


	//   ....[41]....
        /*0228*/ 	.word	0xffffffff


	//   ....[42]....
        /*022c*/ 	.word	0xffffffff


	//   ....[43]....
        /*0230*/ 	.word	0xffffffff


	//   ....[44]....
        /*0234*/ 	.word	0xffffffff


	//   ....[45]....
        /*0238*/ 	.word	0xffffffff


	//   ....[46]....
        /*023c*/ 	.word	0xffffffff


	//   ....[47]....
        /*0240*/ 	.word	0xffffffff


	//   ....[48]....
        /*0244*/ 	.word	0xffffffff


	//   ....[49]....
        /*0248*/ 	.word	0xffffffff


	//   ....[50]....
        /*024c*/ 	.word	0xffffffff


	//   ....[51]....
        /*0250*/ 	.word	0xffffffff


	//   ....[52]....
        /*0254*/ 	.word	0xffffffff


	//   ....[53]....
        /*0258*/ 	.word	0xffffffff


	//   ....[54]....
        /*025c*/ 	.word	0xffffffff


	//   ....[55]....
        /*0260*/ 	.word	0xffffffff


	//   ....[56]....
        /*0264*/ 	.word	0xffffffff


	//   ....[57]....
        /*0268*/ 	.word	0xffffffff


	//   ....[58]....
        /*026c*/ 	.word	0xffffffff


	//   ....[59]....
        /*0270*/ 	.word	0xffffffff


	//   ....[60]....
        /*0274*/ 	.word	0xffffffff


	//   ....[61]....
        /*0278*/ 	.word	0xffffffff


	//   ....[62]....
        /*027c*/ 	.word	0xffffffff


	//   ....[63]....
        /*0280*/ 	.word	0xffffffff


	//   ....[64]....
        /*0284*/ 	.word	0x0500000f


	//   ....[65]....
        /*0288*/ 	.word	0x0500000f


	//   ....[66]....
        /*028c*/ 	.word	0x0500000f


	//   ....[67]....
        /*0290*/ 	.word	0x0500000f


	//   ....[68]....
        /*0294*/ 	.word	0x0500000f


	//   ....[69]....
        /*0298*/ 	.word	0x0500000f


	//   ....[70]....
        /*029c*/ 	.word	0x0500000f


	//   ....[71]....
        /*02a0*/ 	.word	0x0500000f


	//   ....[72]....
        /*02a4*/ 	.word	0x0500000f


	//   ....[73]....
        /*02a8*/ 	.word	0x0500000f


	//   ....[74]....
        /*02ac*/ 	.word	0x0500000f


	//   ....[75]....
        /*02b0*/ 	.word	0x0500000f


	//   ....[76]....
        /*02b4*/ 	.word	0x0500000f


	//   ....[77]....
        /*02b8*/ 	.word	0x0500000f


	//   ....[78]....
        /*02bc*/ 	.word	0x0500000f


	//   ....[79]....
        /*02c0*/ 	.word	0x0500000f


	//   ....[80]....
        /*02c4*/ 	.word	0x0500000f


	//   ....[81]....
        /*02c8*/ 	.word	0x0500000f


	//   ....[82]....
        /*02cc*/ 	.word	0x0500000f


	//   ....[83]....
        /*02d0*/ 	.word	0x0500000f


	//   ....[84]....
        /*02d4*/ 	.word	0x0500000f


	//   ....[85]....
        /*02d8*/ 	.word	0x0500000f


	//   ....[86]....
        /*02dc*/ 	.word	0x0500000f


	//   ....[87]....
        /*02e0*/ 	.word	0x0500000f


	//   ....[88]....
        /*02e4*/ 	.word	0x0500000f


	//   ....[89]....
        /*02e8*/ 	.word	0x0500000f


	//   ....[90]....
        /*02ec*/ 	.word	0x0500000f


	//   ....[91]....
        /*02f0*/ 	.word	0x0500000f


	//   ....[92]....
        /*02f4*/ 	.word	0x0500000f


	//   ....[93]....
        /*02f8*/ 	.word	0x0500000f


	//   ....[94]....
        /*02fc*/ 	.word	0x0500000f


	//   ....[95]....
        /*0300*/ 	.word	0x0500000f


	//   ....[96]....
        /*0304*/ 	.word	0x0500000f


	//   ....[97]....
        /*0308*/ 	.word	0x0500000f


	//   ....[98]....
        /*030c*/ 	.word	0x0500000f


	//   ....[99]....
        /*0310*/ 	.word	0x0500000f


	//   ....[100]....
        /*0314*/ 	.word	0x0500000f


	//   ....[101]....
        /*0318*/ 	.word	0x0500000f


	//   ....[102]....
        /*031c*/ 	.word	0x0500000f


	//   ....[103]....
        /*0320*/ 	.word	0x0500000f


	//   ....[104]....
        /*0324*/ 	.word	0x0500000f


	//   ....[105]....
        /*0328*/ 	.word	0x0500000f


	//   ....[106]....
        /*032c*/ 	.word	0x0500000f


	//   ....[107]....
        /*0330*/ 	.word	0x0500000f


	//   ....[108]....
        /*0334*/ 	.word	0x0500000f


	//   ....[109]....
        /*0338*/ 	.word	0x0500000f


	//   ....[110]....
        /*033c*/ 	.word	0x0500000f


	//   ....[111]....
        /*0340*/ 	.word	0x0500000f


	//   ....[112]....
        /*0344*/ 	.word	0x0500000f


	//   ....[113]....
        /*0348*/ 	.word	0x0500000f


	//   ....[114]....
        /*034c*/ 	.word	0x0500000f


	//   ....[115]....
        /*0350*/ 	.word	0x0500000f


	//   ....[116]....
        /*0354*/ 	.word	0x0500000f


	//   ....[117]....
        /*0358*/ 	.word	0x0500000f


	//   ....[118]....
        /*035c*/ 	.word	0x0500000f


	//   ....[119]....
        /*0360*/ 	.word	0x0500000f


	//   ....[120]....
        /*0364*/ 	.word	0x0500000f


	//   ....[121]....
        /*0368*/ 	.word	0x0500000f


	//   ....[122]....
        /*036c*/ 	.word	0x0500000f


	//   ....[123]....
        /*0370*/ 	.word	0x0500000f


	//   ....[124]....
        /*0374*/ 	.word	0x0500000f


	//   ....[125]....
        /*0378*/ 	.word	0x0500000f


	//   ....[126]....
        /*037c*/ 	.word	0x0500000f


	//   ....[127]....
        /*0380*/ 	.word	0x0500000f


	//   ....[128]....
        /*0384*/ 	.word	0x0500000f


	//   ....[129]....
        /*0388*/ 	.word	0x0500000f


	//   ....[130]....
        /*038c*/ 	.word	0x0500000f


	//   ....[131]....
        /*0390*/ 	.word	0x0500000f


	//   ....[132]....
        /*0394*/ 	.word	0x0500000f


	//   ....[133]....
        /*0398*/ 	.word	0x0500000f


	//   ....[134]....
        /*039c*/ 	.word	0x0500000f


	//   ....[135]....
        /*03a0*/ 	.word	0x0500000f


	//   ....[136]....
        /*03a4*/ 	.word	0x0500000f


	//   ....[137]....
        /*03a8*/ 	.word	0x0500000f


	//   ....[138]....
        /*03ac*/ 	.word	0x0500000f


	//   ....[139]....
        /*03b0*/ 	.word	0x0500000f


	//   ....[140]....
        /*03b4*/ 	.word	0x0500000f


	//----- nvinfo : EIATTR_COOP_GROUP_INSTR_OFFSETS
	.align		4
.L_20783:
        /*03b8*/ 	.byte	0x04, 0x28
        /*03ba*/ 	.short	(.L_20785 - .L_20784)


	//   ....[0]....
.L_20784:
        /*03bc*/ 	.word	0x00000c20


	//   ....[1]....
        /*03c0*/ 	.word	0x00000c50


	//   ....[2]....
        /*03c4*/ 	.word	0x00000c70


	//   ....[3]....
        /*03c8*/ 	.word	0x00000c90


	//   ....[4]....
        /*03cc*/ 	.word	0x00000cb0


	//   ....[5]....
        /*03d0*/ 	.word	0x00000de0


	//   ....[6]....
        /*03d4*/ 	.word	0x00000e00


	//   ....[7]....
        /*03d8*/ 	.word	0x00000e20


	//   ....[8]....
        /*03dc*/ 	.word	0x00001ce0


	//   ....[9]....
        /*03e0*/ 	.word	0x00001d60


	//   ....[10]....
        /*03e4*/ 	.word	0x00001d90


	//   ....[11]....
        /*03e8*/ 	.word	0x00001de0


	//   ....[12]....
        /*03ec*/ 	.word	0x00001e30


	//   ....[13]....
        /*03f0*/ 	.word	0x00001e80


	//   ....[14]....
        /*03f4*/ 	.word	0x00001ea0


	//   ....[15]....
        /*03f8*/ 	.word	0x00001ec0


	//   ....[16]....
        /*03fc*/ 	.word	0x00002e50


	//   ....[17]....
        /*0400*/ 	.word	0x00002e90


	//   ....[18]....
        /*0404*/ 	.word	0x00002ed0


	//   ....[19]....
        /*0408*/ 	.word	0x00002f10


	//   ....[20]....
        /*040c*/ 	.word	0x00002f40


	//   ....[21]....
        /*0410*/ 	.word	0x00002f60


	//   ....[22]....
        /*0414*/ 	.word	0x00002fa0


	//   ....[23]....
        /*0418*/ 	.word	0x00002fd0


	//   ....[24]....
        /*041c*/ 	.word	0x00003000


	//   ....[25]....
        /*0420*/ 	.word	0x00003040


	//   ....[26]....
        /*0424*/ 	.word	0x00003080


	//   ....[27]....
        /*0428*/ 	.word	0x000030b0


	//   ....[28]....
        /*042c*/ 	.word	0x000030d0


	//   ....[29]....
        /*0430*/ 	.word	0x000030f0


	//   ....[30]....
        /*0434*/ 	.word	0x00003110


	//   ....[31]....
        /*0438*/ 	.word	0x00003140


	//   ....[32]....
        /*043c*/ 	.word	0x00003160


	//   ....[33]....
        /*0440*/ 	.word	0x000031a0


	//   ....[34]....
        /*0444*/ 	.word	0x000031e0


	//   ....[35]....
        /*0448*/ 	.word	0x00003200


	//   ....[36]....
        /*044c*/ 	.word	0x00003220


	//   ....[37]....
        /*0450*/ 	.word	0x00003240


	//   ....[38]....
        /*0454*/ 	.word	0x00003260


	//   ....[39]....
        /*0458*/ 	.word	0x00003270


	//   ....[40]....
        /*045c*/ 	.word	0x000032b0


	//   ....[41]....
        /*0460*/ 	.word	0x000032e0


	//   ....[42]....
        /*0464*/ 	.word	0x00003300


	//   ....[43]....
        /*0468*/ 	.word	0x00003320


	//   ....[44]....
        /*046c*/ 	.word	0x00003340


	//   ....[45]....
        /*0470*/ 	.word	0x00003360


	//   ....[46]....
        /*0474*/ 	.word	0x00003370


	//   ....[47]....
        /*0478*/ 	.word	0x00003390


	//   ....[48]....
        /*047c*/ 	.word	0x000033d0


	//   ....[49]....
        /*0480*/ 	.word	0x000033f0


	//   ....[50]....
        /*0484*/ 	.word	0x00003410


	//   ....[51]....
        /*0488*/ 	.word	0x00003440


	//   ....[52]....
        /*048c*/ 	.word	0x00003460


	//   ....[53]....
        /*0490*/ 	.word	0x00003480


	//   ....[54]....
        /*0494*/ 	.word	0x00003490


	//   ....[55]....
        /*0498*/ 	.word	0x000034c0


	//   ....[56]....
        /*049c*/ 	.word	0x000034e0


	//   ....[57]....
        /*04a0*/ 	.word	0x00003500


	//   ....[58]....
        /*04a4*/ 	.word	0x00003520


	//   ....[59]....
        /*04a8*/ 	.word	0x00003540


	//   ....[60]....
        /*04ac*/ 	.word	0x00003560


	//   ....[61]....
        /*04b0*/ 	.word	0x00003570


	//   ....[62]....
        /*04b4*/ 	.word	0x00003590


	//   ....[63]....
        /*04b8*/ 	.word	0x000035b0


	//   ....[64]....
        /*04bc*/ 	.word	0x00004de0


	//   ....[65]....
        /*04c0*/ 	.word	0x00004e40


	//   ....[66]....
        /*04c4*/ 	.word	0x00004ea0


	//   ....[67]....
        /*04c8*/ 	.word	0x00004f00


	//   ....[68]....
        /*04cc*/ 	.word	0x00004f60


	//   ....[69]....
        /*04d0*/ 	.word	0x00004fe0


	//   ....[70]....
        /*04d4*/ 	.word	0x00005050


	//   ....[71]....
        /*04d8*/ 	.word	0x000050c0


	//   ....[72]....
        /*04dc*/ 	.word	0x00005120


	//   ....[73]....
        /*04e0*/ 	.word	0x000051a0


	//   ....[74]....
        /*04e4*/ 	.word	0x00005210


	//   ....[75]....
        /*04e8*/ 	.word	0x00005270


	//   ....[76]....
        /*04ec*/ 	.word	0x000052f0


	//   ....[77]....
        /*04f0*/ 	.word	0x00005360


	//   ....[78]....
        /*04f4*/ 	.word	0x000053c0


	//   ....[79]....
        /*04f8*/ 	.word	0x00005440


	//   ....[80]....
        /*04fc*/ 	.word	0x000054b0


	//   ....[81]....
        /*0500*/ 	.word	0x00005510


	//   ....[82]....
        /*0504*/ 	.word	0x00005590


	//   ....[83]....
        /*0508*/ 	.word	0x00005600


	//   ....[84]....
        /*050c*/ 	.word	0x00005660


	//   ....[85]....
        /*0510*/ 	.word	0x000056e0


	//   ....[86]....
        /*0514*/ 	.word	0x00005750


	//   ....[87]....
        /*0518*/ 	.word	0x000057b0


	//   ....[88]....
        /*051c*/ 	.word	0x00005830


	//   ....[89]....
        /*0520*/ 	.word	0x000058a0


	//   ....[90]....
        /*0524*/ 	.word	0x00005900


	//   ....[91]....
        /*0528*/ 	.word	0x00005980


	//   ....[92]....
        /*052c*/ 	.word	0x000059f0


	//   ....[93]....
        /*0530*/ 	.word	0x00005a50


	//   ....[94]....
        /*0534*/ 	.word	0x00005ad0


	//   ....[95]....
        /*0538*/ 	.word	0x00005b40


	//   ....[96]....
        /*053c*/ 	.word	0x00005ba0


	//   ....[97]....
        /*0540*/ 	.word	0x00005c20


	//   ....[98]....
        /*0544*/ 	.word	0x00005c90


	//   ....[99]....
        /*0548*/ 	.word	0x00005cf0


	//   ....[100]....
        /*054c*/ 	.word	0x00005d60


	//   ....[101]....
        /*0550*/ 	.word	0x00005dd0


	//   ....[102]....
        /*0554*/ 	.word	0x00005e30


	//   ....[103]....
        /*0558*/ 	.word	0x00005ea0


	//   ....[104]....
        /*055c*/ 	.word	0x00005f10


	//   ....[105]....
        /*0560*/ 	.word	0x00005f70


	//   ....[106]....
        /*0564*/ 	.word	0x00005ff0


	//   ....[107]....
        /*0568*/ 	.word	0x00006060


	//   ....[108]....
        /*056c*/ 	.word	0x000060c0


	//   ....[109]....
        /*0570*/ 	.word	0x00006130


	//   ....[110]....
        /*0574*/ 	.word	0x000061a0


	//   ....[111]....
        /*0578*/ 	.word	0x00006200


	//   ....[112]....
        /*057c*/ 	.word	0x00006280


	//   ....[113]....
        /*0580*/ 	.word	0x000062f0


	//   ....[114]....
        /*0584*/ 	.word	0x00006350


	//   ....[115]....
        /*0588*/ 	.word	0x000063d0


	//   ....[116]....
        /*058c*/ 	.word	0x00006430


	//   ....[117]....
        /*0590*/ 	.word	0x00006490


	//   ....[118]....
        /*0594*/ 	.word	0x00006500


	//   ....[119]....
        /*0598*/ 	.word	0x00006570


	//   ....[120]....
        /*059c*/ 	.word	0x000065d0


	//   ....[121]....
        /*05a0*/ 	.word	0x00006640


	//   ....[122]....
        /*05a4*/ 	.word	0x000066b0


	//   ....[123]....
        /*05a8*/ 	.word	0x00006710


	//   ....[124]....
        /*05ac*/ 	.word	0x00006790


	//   ....[125]....
        /*05b0*/ 	.word	0x00006810


	//   ....[126]....
        /*05b4*/ 	.word	0x00006870


	//   ....[127]....
        /*05b8*/ 	.word	0x000068f0


	//   ....[128]....
        /*05bc*/ 	.word	0x00006960


	//   ....[129]....
        /*05c0*/ 	.word	0x000069c0


	//   ....[130]....
        /*05c4*/ 	.word	0x00006a40


	//   ....[131]....
        /*05c8*/ 	.word	0x00006ab0


	//   ....[132]....
        /*05cc*/ 	.word	0x00006b10


	//   ....[133]....
        /*05d0*/ 	.word	0x00006b90


	//   ....[134]....
        /*05d4*/ 	.word	0x00006bf0


	//   ....[135]....
        /*05d8*/ 	.word	0x00006c50


	//   ....[136]....
        /*05dc*/ 	.word	0x00006cd0


	//   ....[137]....
        /*05e0*/ 	.word	0x00006d30


	//   ....[138]....
        /*05e4*/ 	.word	0x00006d90


	//   ....[139]....
        /*05e8*/ 	.word	0x00006df0


	//   ....[140]....
        /*05ec*/ 	.word	0x00006e70


	//----- nvinfo : EIATTR_SYSCALL_OFFSETS
	.align		4
.L_20785:
        /*05f0*/ 	.byte	0x04, 0x46
        /*05f2*/ 	.short	(.L_20787 - .L_20786)


	//   ....[0]....
.L_20786:
        /*05f4*/ 	.word	0x00004c70


	//   ....[1]....
        /*05f8*/ 	.word	0x00004d70


	//----- nvinfo : EIATTR_EXIT_INSTR_OFFSETS
	.align		4
.L_20787:
        /*05fc*/ 	.byte	0x04, 0x1c
        /*05fe*/ 	.short	(.L_20789 - .L_20788)


	//   ....[0]....
.L_20788:
        /*0600*/ 	.word	0x000000d0


	//   ....[1]....
        /*0604*/ 	.word	0x000041b0


	//   ....[2]....
        /*0608*/ 	.word	0x00004200


	//   ....[3]....
        /*060c*/ 	.word	0x00004b70


	//   ....[4]....
        /*0610*/ 	.word	0x00004d80


	//----- nvinfo : EIATTR_CRS_STACK_SIZE
	.align		4
.L_20789:
        /*0614*/ 	.byte	0x04, 0x1e
        /*0616*/ 	.short	(.L_20791 - .L_20790)
.L_20790:
        /*0618*/ 	.word	0x00000000


	//----- nvinfo : EIATTR_CBANK_PARAM_SIZE
	.align		4
.L_20791:
        /*061c*/ 	.byte	0x03, 0x19
        /*061e*/ 	.short	0x008c


	//----- nvinfo : EIATTR_PARAM_CBANK
	.align		4
        /*0620*/ 	.byte	0x04, 0x0a
        /*0622*/ 	.short	(.L_20793 - .L_20792)
	.align		4
.L_20792:
        /*0624*/ 	.word	index@(.nv.constant0._ZN4vllm25paged_attention_v2_kernelIfhLi96ELi32ELi128ELNS_18Fp8KVCacheDataTypeE1ELb1ELi512EEEvPfS2_PT_PKS3_PKT0_S9_ifPKiSB_iPKfiiiSD_SD_iiiii)
        /*0628*/ 	.short	0x0210
        /*062a*/ 	.short	0x008c


	//----- nvinfo : EIATTR_SW_WAR
	.align		4
.L_20793:
        /*062c*/ 	.byte	0x04, 0x36
        /*062e*/ 	.short	(.L_20795 - .L_20794)
.L_20794:
        /*0630*/ 	.word	0x00000008
.L_20795:


//--------------------- .nv.info._ZN4vllm25paged_attention_v2_kernelIfhLi80ELi32ELi128ELNS_18Fp8KVCacheDataTypeE1ELb1ELi512EEEvPfS2_PT_PKS3_PKT0_S9_ifPKiSB_iPKfiiiSD_SD_iiiii --------------------------
	.section	.nv.info._ZN4vllm25paged_attention_v2_kernelIfhLi80ELi32ELi128ELNS_18Fp8KVCacheDataTypeE1ELb1ELi512EEEvPfS2_PT_PKS3_PKT0_S9_ifPKiSB_iPKfiiiSD_SD_iiiii,"",@"SHT_CUDA_INFO"
	.sectionflags	@""
	.align	4


	//----- nvinfo : EIATTR_CUDA_API_VERSION
	.align		4
        /*0000*/ 	.byte	0x04, 0x37
        /*0002*/ 	.short	(.L_20797 - .L_20796)
.L_20796:
        /*0004*/ 	.word	0x00000082


	//----- nvinfo : EIATTR_KPARAM_INFO
	.align		4
.L_20797:
        /*0008*/ 	.byte	0x04, 0x17
        /*000a*/ 	.short	(.L_20799 - .L_20798)
.L_20798:
        /*000c*/ 	.word	0x00000000
        /*0010*/ 	.short	0x0015
        /*0012*/ 	.short	0x0088
        /*0014*/ 	.byte	0x00, 0xf0, 0x11, 0x00


	//----- nvinfo : EIATTR_KPARAM_INFO
	.align		4
.L_20799:
        /*0018*/ 	.byte	0x04, 0x17
        /*001a*/ 	.short	(.L_20801 - .L_20800)
.L_20800:
        /*001c*/ 	.word	0x00000000
        /*0020*/ 	.short	0x0014
        /*0022*/ 	.short	0x0084
        /*0024*/ 	.byte	0x00, 0xf0, 0x11, 0x00


	//----- nvinfo : EIATTR_KPARAM_INFO
	.align		4
.L_20801:
        /*0028*/ 	.byte	0x04, 0x17
        /*002a*/ 	.short	(.L_20803 - .L_20802)
.L_20802:
        /*002c*/ 	.word	0x00000000
        /*0030*/ 	.short	0x0013
        /*0032*/ 	.short	0x0080
        /*0034*/ 	.byte	0x00, 0xf0, 0x11, 0x00


	//----- nvinfo : EIATTR_KPARAM_INFO
	.align		4
.L_20803:
        /*0038*/ 	.byte	0x04, 0x17
        /*003a*/ 	.short	(.L_20805 - .L_20804)
.L_20804:
        /*003c*/ 	.word	0x00000000
        /*0040*/ 	.short	0x0012
        /*0042*/ 	.short	0x007c
        /*0044*/ 	.byte	0x00, 0xf0, 0x11, 0x00


	//----- nvinfo : EIATTR_KPARAM_INFO
	.align		4
.L_20805:
        /*0048*/ 	.byte	0x04, 0x17
        /*004a*/ 	.short	(.L_20807 - .L_20806)
.L_20806:
        /*004c*/ 	.word	0x00000000
        /*0050*/ 	.short	0x0011
        /*0052*/ 	.short	0x0078
        /*0054*/ 	.byte	0x00, 0xf0, 0x11, 0x00


	//----- nvinfo : EIATTR_KPARAM_INFO
	.align		4
.L_20807:
        /*0058*/ 	.byte	0x04, 0x17
        /*005a*/ 	.short	(.L_20809 - .L_20808)
.L_20808:
        /*005c*/ 	.word	0x00000000
        /*0060*/ 	.short	0x0010
        /*0062*/ 	.short	0x0070
        /*0064*/ 	.byte	0x00, 0xf0, 0x21, 0x00


	//----- nvinfo : EIATTR_KPARAM_INFO
	.align		4
.L_20809:
        /*0068*/ 	.byte	0x04, 0x17
        /*006a*/ 	.short	(.L_20811 - .L_20810)
.L_20810:
        /*006c*/ 	.word	0x00000000
        /*0070*/ 	.short	0x000f
        /*0072*/ 	.short	0x0068
        /*0074*/ 	.byte	0x00, 0xf0, 0x21, 0x00


	//----- nvinfo : EIATTR_KPARAM_INFO
	.align		4
.L_20811:
        /*0078*/ 	.byte	0x04, 0x17
        /*007a*/ 	.short	(.L_20813 - .L_20812)
.L_20812:
        /*007c*/ 	.word	0x00000000
        /*0080*/ 	.short	0x000e
        /*0082*/ 	.short	0x0060
        /*0084*/ 	.byte	0x00, 0xf0, 0x11, 0x00


	//----- nvinfo : EIATTR_KPARAM_INFO
	.align		4
.L_20813:
        /*0088*/ 	.byte	0x04, 0x17
        /*008a*/ 	.short	(.L_20815 - .L_20814)
.L_20814:
        /*008c*/ 	.word	0x00000000
        /*0090*/ 	.short	0x000d
        /*0092*/ 	.short	0x005c
        /*0094*/ 	.byte	0x00, 0xf0, 0x11, 0x00


	//----- nvinfo : EIATTR_KPARAM_INFO
	.align		4
.L_20815:
        /*0098*/ 	.byte	0x04, 0x17
        /*009a*/ 	.short	(.L_20817 - .L_20816)
.L_20816:
        /*009c*/ 	.word	0x00000000
        /*00a0*/ 	.short	0x000c
        /*00a2*/ 	.short	0x0058
        /*00a4*/ 	.byte	0x00, 0xf0, 0x11, 0x00


	//----- nvinfo : EIATTR_KPARAM_INFO
	.align		4
.L_20817:
        /*00a8*/ 	.byte	0x04, 0x17
        /*00aa*/ 	.short	(.L_20819 - .L_20818)
.L_20818:
        /*00ac*/ 	.word	0x00000000
        /*00b0*/ 	.short	0x000b
        /*00b2*/ 	.short	0x0050
        /*00b4*/ 	.byte	0x00, 0xf0, 0x21, 0x00


	//----- nvinfo : EIATTR_KPARAM_INFO
	.align		4
.L_20819:
        /*00b8*/ 	.byte	0x04, 0x17
        /*00ba*/ 	.short	(.L_20821 - .L_20820)
.L_20820:
        /*00bc*/ 	.word	0x00000000
        /*00c0*/ 	.short	0x000a
        /*00c2*/ 	.short	0x0048
        /*00c4*/ 	.byte	0x00, 0xf0, 0x11, 0x00


	//----- nvinfo : EIATTR_KPARAM_INFO
	.align		4
.L_20821:
        /*00c8*/ 	.byte	0x04, 0x17
        /*00ca*/ 	.short	(.L_20823 - .L_20822)
.L_20822:
        /*00cc*/ 	.word	0x00000000
        /*00d0*/ 	.short	0x0009
        /*00d2*/ 	.short	0x0040
        /*00d4*/ 	.byte	0x00, 0xf0, 0x21, 0x00


	//----- nvinfo : EIATTR_KPARAM_INFO
	.align		4
.L_20823:
        /*00d8*/ 	.byte	0x04, 0x17
        /*00da*/ 	.short	(.L_20825 - .L_20824)
.L_20824:
        /*00dc*/ 	.word	0x00000000
        /*00e0*/ 	.short	0x0008
        /*00e2*/ 	.short	0x0038
        /*00e4*/ 	.byte	0x00, 0xf0, 0x21, 0x00


	//----- nvinfo : EIATTR_KPARAM_INFO
	.align		4
.L_20825:
        /*00e8*/ 	.byte	0x04, 0x17
        /*00ea*/ 	.short	(.L_20827 - .L_20826)
.L_20826:
        /*00ec*/ 	.word	0x00000000
        /*00f0*/ 	.short	0x0007
        /*00f2*/ 	.short	0x0034
        /*00f4*/ 	.byte	0x00, 0xf0, 0x11, 0x00


	//----- nvinfo : EIATTR_KPARAM_INFO
	.align		4
.L_20827:
        /*00f8*/ 	.byte	0x04, 0x17
        /*00fa*/ 	.short	(.L_20829 - .L_20828)
.L_20828:
        /*00fc*/ 	.word	0x00000000
        /*0100*/ 	.short	0x0006
        /*0102*/ 	.short	0x0030
        /*0104*/ 	.byte	0x00, 0xf0, 0x11, 0x00


	//----- nvinfo : EIATTR_KPARAM_INFO
	.align		4
.L_20829:
        /*0108*/ 	.byte	0x04, 0x17
        /*010a*/ 	.short	(.L_20831 - .L_20830)
.L_20830:
        /*010c*/ 	.word	0x00000000
        /*0110*/ 	.short	0x0005
        /*0112*/ 	.short	0x0028
        /*0114*/ 	.byte	0x00, 0xf0, 0x21, 0x00


	//----- nvinfo : EIATTR_KPARAM_INFO
	.align		4
.L_20831:
        /*0118*/ 	.byte	0x04, 0x17
        /*011a*/ 	.short	(.L_20833 - .L_20832)
.L_20832:
        /*011c*/ 	.word	0x00000000
        /*0120*/ 	.short	0x0004
        /*0122*/ 	.short	0x0020
        /*0124*/ 	.byte	0x00, 0xf0, 0x21, 0x00


	//----- nvinfo : EIATTR_KPARAM_INFO
	.align		4
.L_20833:
        /*0128*/ 	.byte	0x04, 0x17
        /*012a*/ 	.short	(.L_20835 - .L_20834)
.L_20834:
        /*012c*/ 	.word	0x00000000
        /*0130*/ 	.short	0x0003
        /*0132*/ 	.short	0x0018
        /*0134*/ 	.byte	0x00, 0xf0, 0x21, 0x00


	//----- nvinfo : EIATTR_KPARAM_INFO
	.align		4
.L_20835:
        /*0138*/ 	.byte	0x04, 0x17
        /*013a*/ 	.short	(.L_20837 - .L_20836)
.L_20836:
        /*013c*/ 	.word	0x00000000
        /*0140*/ 	.short	0x0002
        /*0142*/ 	.short	0x0010
        /*0144*/ 	.byte	0x00, 0xf0, 0x21, 0x00


	//----- nvinfo : EIATTR_KPARAM_INFO
	.align		4
.L_20837:
        /*0148*/ 	.byte	0x04, 0x17
        /*014a*/ 	.short	(.L_20839 - .L_20838)
.L_20838:
        /*014c*/ 	.word	0x00000000
        /*0150*/ 	.short	0x0001
        /*0152*/ 	.short	0x0008
        /*0154*/ 	.byte	0x00, 0xf0, 0x21, 0x00


	//----- nvinfo : EIATTR_KPARAM_INFO
	.align		4
.L_20839:
        /*0158*/ 	.byte	0x04, 0x17
        /*015a*/ 	.short	(.L_20841 - .L_20840)
.L_20840:
        /*015c*/ 	.word	0x00000000
        /*0160*/ 	.short	0x0000
        /*0162*/ 	.short	0x0000
        /*0164*/ 	.byte	0x00, 0xf0, 0x21, 0x00


	//----- nvinfo : EIATTR_SPARSE_MMA_MASK
	.align		4
.L_20841:
        /*0168*/ 	.byte	0x03, 0x50
        /*016a*/ 	.short	0x0000


	//----- nvinfo : EIATTR_MAXREG_COUNT
	.align		4
        /*016c*/ 	.byte	0x03, 0x1b
        /*016e*/ 	.short	0x00ff


	//----- nvinfo : EIATTR_NUM_BARRIERS
	.align		4
        /*0170*/ 	.byte	0x02, 0x4c
        /*0172*/ 	.byte	0x01
	.zero		1


	//----- nvinfo : EIATTR_EXTERNS
	.align		4
        /*0174*/ 	.byte	0x04, 0x0f
        /*0176*/ 	.short	(.L_20843 - .L_20842)


	//   ....[0]....
	.align		4
.L_20842:
        /*0178*/ 	.word	index@(__assertfail)


	//----- nvinfo : EIATTR_MERCURY_ISA_VERSION
	.align		4
.L_20843:
        /*017c*/ 	.byte	0x03, 0x5f
        /*017e*/ 	.short	0x0101


	//----- nvinfo : EIATTR_COOP_GROUP_MASK_REGIDS
	.align		4
        /*0180*/ 	.byte	0x04, 0x29
        /*0182*/ 	.short	(.L_20845 - .L_20844)


	//   ....[0]....
.L_20844:
        /*0184*/ 	.word	0xffffffff


	//   ....[1]....
        /*0188*/ 	.word	0xffffffff


	//   ....[2]....
        /*018c*/ 	.word	0xffffffff


	//   ....[3]....
        /*0190*/ 	.word	0xffffffff


	//   ....[4]....
        /*0194*/ 	.word	0xffffffff


	//   ....[5]....
        /*0198*/ 	.word	0xffffffff


	//   ....[6]....
        /*019c*/ 	.word	0xffffffff


	//   ....[7]....
        /*01a0*/ 	.word	0xffffffff


	//   ....[8]....
        /*01a4*/ 	.word	0xffffffff


	//   ....[9]....
        /*01a8*/ 	.word	0xffffffff


	//   ....[10]....
        /*01ac*/ 	.word	0xffffffff


	//   ....[11]....
        /*01b0*/ 	.word	0xffffffff


	//   ....[12]....
        /*01b4*/ 	.word	0xffffffff


	//   ....[13]....
        /*01b8*/ 	.word	0xffffffff


	//   ....[14]....
        /*01bc*/ 	.word	0xffffffff


	//   ....[15]....
        /*01c0*/ 	.word	0xffffffff


	//   ....[16]....
        /*01c4*/ 	.word	0xffffffff


	//   ....[17]....
        /*01c8*/ 	.word	0xffffffff


	//   ....[18]....
        /*01cc*/ 	.word	0xffffffff


	//   ....[19]....
        /*01d0*/ 	.word	0xffffffff


	//   ....[20]....
        /*01d4*/ 	.word	0xffffffff


	//   ....[21]....
        /*01d8*/ 	.word	0xffffffff


	//   ....[22]....
        /*01dc*/ 	.word	0xffffffff


	//   ....[23]....
        /*01e0*/ 	.word	0xffffffff


	//   ....[24]....
        /*01e4*/ 	.word	0xffffffff


	//   ....[25]....
        /*01e8*/ 	.word	0xffffffff


	//   ....[26]....
        /*01ec*/ 	.word	0xffffffff


	//   ....[27]....
        /*01f0*/ 	.word	0xffffffff


	//   ....[28]....
        /*01f4*/ 	.word	0xffffffff


	//   ....[29]....
        /*01f8*/ 	.word	0xffffffff


	//   ....[30]....
        /*01fc*/ 	.word	0xffffffff


	//   ....[31]....
        /*0200*/ 	.word	0xffffffff


	//   ....[32]....
        /*0204*/ 	.word	0xffffffff


	//   ....[33]....
        /*0208*/ 	.word	0xffffffff


	//   ....[34]....
        /*020c*/ 	.word	0xffffffff


	//   ....[35]....
        /*0210*/ 	.word	0xffffffff


	//   ....[36]....
        /*0214*/ 	.word	0xffffffff


	//   ....[37]....
        /*0218*/ 	.word	0xffffffff


	//   ....[38]....
        /*021c*/ 	.word	0xffffffff


	//   ....[39]....
        /*0220*/ 	.word	0xffffffff


	//   ....[40]....
        /*0224*/ 	.word	0xffffffff


	//   ....[41]....
        /*0228*/ 	.word	0xffffffff


	//   ....[42]....
        /*022c*/ 	.word	0xffffffff


	//   ....[43]....
        /*0230*/ 	.word	0xffffffff


	//   ....[44]....
        /*0234*/ 	.word	0xffffffff


	//   ....[45]....
        /*0238*/ 	.word	0xffffffff


	//   ....[46]....
        /*023c*/ 	.word	0xffffffff


	//   ....[47]....
        /*0240*/ 	.word	0xffffffff


	//   ....[48]....
        /*0244*/ 	.word	0xffffffff


	//   ....[49]....
        /*0248*/ 	.word	0xffffffff


	//   ....[50]....
        /*024c*/ 	.word	0xffffffff


	//   ....[51]....
        /*0250*/ 	.word	0xffffffff


	//   ....[52]....
        /*0254*/ 	.word	0xffffffff


	//   ....[53]....
        /*0258*/ 	.word	0xffffffff


	//   ....[54]....
        /*025c*/ 	.word	0xffffffff


	//   ....[55]....
        /*0260*/ 	.word	0xffffffff


	//   ....[56]....
        /*0264*/ 	.word	0x0500000f


	//   ....[57]....
        /*0268*/ 	.word	0x0500000f


	//   ....[58]....
        /*026c*/ 	.word	0x0500000f


	//   ....[59]....
        /*0270*/ 	.word	0x0500000f


	//   ....[60]....
        /*0274*/ 	.word	0x0500000f


	//   ....[61]....
        /*0278*/ 	.word	0x0500000f


	//   ....[62]....
        /*027c*/ 	.word	0x0500000f


	//   ....[63]....
        /*0280*/ 	.word	0x0500000f


	//   ....[64]....
        /*0284*/ 	.word	0x0500000f


	//   ....[65]....
        /*0288*/ 	.word	0x0500000f


	//   ....[66]....
        /*028c*/ 	.word	0x0500000f


	//   ....[67]....
        /*0290*/ 	.word	0x0500000f


	//   ....[68]....
        /*0294*/ 	.word	0x0500000f


	//   ....[69]....
        /*0298*/ 	.word	0x0500000f


	//   ....[70]....
        /*029c*/ 	.word	0x0500000f


	//   ....[71]....
        /*02a0*/ 	.word	0x0500000f


	//   ....[72]....
        /*02a4*/ 	.word	0x0500000f


	//   ....[73]....
        /*02a8*/ 	.word	0x0500000f


	//   ....[74]....
        /*02ac*/ 	.word	0x0500000f


	//   ....[75]....
        /*02b0*/ 	.word	0x0500000f


	//   ....[76]....
        /*02b4*/ 	.word	0x0500000f


	//   ....[77]....
        /*02b8*/ 	.word	0x0500000f


	//   ....[78]....
        /*02bc*/ 	.word	0x0500000f


	//   ....[79]....
        /*02c0*/ 	.word	0x0500000f


	//   ....[80]....
        /*02c4*/ 	.word	0x0500000f


	//   ....[81]....
        /*02c8*/ 	.word	0x0500000f


	//   ....[82]....
        /*02cc*/ 	.word	0x0500000f


	//   ....[83]....
        /*02d0*/ 	.word	0x0500000f


	//   ....[84]....
        /*02d4*/ 	.word	0x0500000f


	//   ....[85]....
        /*02d8*/ 	.word	0x0500000f


	//   ....[86]....
        /*02dc*/ 	.word	0x0500000f


	//   ....[87]....
        /*02e0*/ 	.word	0x0500000f


	//   ....[88]....
        /*02e4*/ 	.word	0x0500000f


	//   ....[89]....
        /*02e8*/ 	.word	0x0500000f


	//   ....[90]....
        /*02ec*/ 	.word	0x0500000f


	//   ....[91]....
        /*02f0*/ 	.word	0x0500000f


	//   ....[92]....
        /*02f4*/ 	.word	0x0500000f


	//   ....[93]....
        /*02f8*/ 	.word	0x0500000f


	//   ....[94]....
        /*02fc*/ 	.word	0x0500000f


	//   ....[95]....
        /*0300*/ 	.word	0x0500000f


	//   ....[96]....
        /*0304*/ 	.word	0x0500000f


	//   ....[97]....
        /*0308*/ 	.word	0x0500000f


	//   ....[98]....
        /*030c*/ 	.word	0x0500000f


	//   ....[99]....
        /*0310*/ 	.word	0x0500000f


	//   ....[100]....
        /*0314*/ 	.word	0x0500000f


	//   ....[101]....
        /*0318*/ 	.word	0x0500000f


	//   ....[102]....
        /*031c*/ 	.word	0x0500000f


	//   ....[103]....
        /*0320*/ 	.word	0x0500000f


	//   ....[104]....
        /*0324*/ 	.word	0x0500000f


	//   ....[105]....
        /*0328*/ 	.word	0x0500000f


	//   ....[106]....
        /*032c*/ 	.word	0x0500000f


	//   ....[107]....
        /*0330*/ 	.word	0x0500000f


	//   ....[108]....
        /*0334*/ 	.word	0x0500000f


	//   ....[109]....
        /*0338*/ 	.word	0x0500000f


	//   ....[110]....
        /*033c*/ 	.word	0x0500000f


	//   ....[111]....
        /*0340*/ 	.word	0x0500000f


	//   ....[112]....
        /*0344*/ 	.word	0x0500000f


	//   ....[113]....
        /*0348*/ 	.word	0x0500000f


	//   ....[114]....
        /*034c*/ 	.word	0x0500000f


	//   ....[115]....
        /*0350*/ 	.word	0x0500000f


	//   ....[116]....
        /*0354*/ 	.word	0x0500000f


	//   ....[117]....
        /*0358*/ 	.word	0x0500000f


	//   ....[118]....
        /*035c*/ 	.word	0x0500000f


	//   ....[119]....
        /*0360*/ 	.word	0x0500000f


	//   ....[120]....
        /*0364*/ 	.word	0x0500000f


	//----- nvinfo : EIATTR_COOP_GROUP_INSTR_OFFSETS
	.align		4
.L_20845:
        /*0368*/ 	.byte	0x04, 0x28
        /*036a*/ 	.short	(.L_20847 - .L_20846)


	//   ....[0]....
.L_20846:
        /*036c*/ 	.word	0x00000ce0


	//   ....[1]....
        /*0370*/ 	.word	0x00000d10


	//   ....[2]....
        /*0374*/ 	.word	0x00000d30


	//   ....[3]....
        /*0378*/ 	.word	0x00000d50


	//   ....[4]....
        /*037c*/ 	.word	0x00000d70


	//   ....[5]....
        /*0380*/ 	.word	0x00000e90


	//   ....[6]....
        /*0384*/ 	.word	0x00000ec0


	//   ....[7]....
        /*0388*/ 	.word	0x00000ee0


	//   ....[8]....
        /*038c*/ 	.word	0x00001da0


	//   ....[9]....
        /*0390*/ 	.word	0x00001e20


	//   ....[10]....
        /*0394*/ 	.word	0x00001e60


	//   ....[11]....
        /*0398*/ 	.word	0x00001eb0


	//   ....[12]....
        /*039c*/ 	.word	0x00001ef0


	//   ....[13]....
        /*03a0*/ 	.word	0x00001f40


	//   ....[14]....
        /*03a4*/ 	.word	0x00001f60


	//   ....[15]....
        /*03a8*/ 	.word	0x00001f80


	//   ....[16]....
        /*03ac*/ 	.word	0x00002f00


	//   ....[17]....
        /*03b0*/ 	.word	0x00002f40


	//   ....[18]....
        /*03b4*/ 	.word	0x00002f80


	//   ....[19]....
        /*03b8*/ 	.word	0x00002fa0


	//   ....[20]....
        /*03bc*/ 	.word	0x00002fc0


	//   ....[21]....
        /*03c0*/ 	.word	0x00002fd0


	//   ....[22]....
        /*03c4*/ 	.word	0x00003000


	//   ....[23]....
        /*03c8*/ 	.word	0x00003040


	//   ....[24]....
        /*03cc*/ 	.word	0x00003080


	//   ....[25]....
        /*03d0*/ 	.word	0x000030b0


	//   ....[26]....
        /*03d4*/ 	.word	0x000030f0


	//   ....[27]....
        /*03d8*/ 	.word	0x00003120


	//   ....[28]....
        /*03dc*/ 	.word	0x00003150


	//   ....[29]....
        /*03e0*/ 	.word	0x00003170


	//   ....[30]....
        /*03e4*/ 	.word	0x000031b0


	//   ....[31]....
        /*03e8*/ 	.word	0x000031d0


	//   ....[32]....
        /*03ec*/ 	.word	0x00003200


	//   ....[33]....
        /*03f0*/ 	.word	0x00003220


	//   ....[34]....
        /*03f4*/ 	.word	0x00003250


	//   ....[35]....
        /*03f8*/ 	.word	0x00003270


	//   ....[36]....
        /*03fc*/ 	.word	0x00003280


	//   ....[37]....
        /*0400*/ 	.word	0x000032c0


	//   ....[38]....
        /*0404*/ 	.word	0x000032e0


	//   ....[39]....
        /*0408*/ 	.word	0x00003300


	//   ....[40]....
        /*040c*/ 	.word	0x00003320


	//   ....[41]....
        /*0410*/ 	.word	0x00003340


	//   ....[42]....
        /*0414*/ 	.word	0x00003360


	//   ....[43]....
        /*0418*/ 	.word	0x00003380


	//   ....[44]....
        /*041c*/ 	.word	0x000033d0


	//   ....[45]....
        /*0420*/ 	.word	0x000033f0


	//   ....[46]....
        /*0424*/ 	.word	0x00003410


	//   ....[47]....
        /*0428*/ 	.word	0x00003430


	//   ....[48]....
        /*042c*/ 	.word	0x00003440


	//   ....[49]....
        /*0430*/ 	.word	0x00003450


	//   ....[50]....
        /*0434*/ 	.word	0x00003480


	//   ....[51]....
        /*0438*/ 	.word	0x000034c0


	//   ....[52]....
        /*043c*/ 	.word	0x000034f0


	//   ....[53]....
        /*0440*/ 	.word	0x00003510


	//   ....[54]....
        /*0444*/ 	.word	0x00003580


	//   ....[55]....
        /*0448*/ 	.word	0x000035a0


	//   ....[56]....
        /*044c*/ 	.word	0x00004a50


	//   ....[57]....
        /*0450*/ 	.word	0x00004ab0


	//   ....[58]....
        /*0454*/ 	.word	0x00004b10


	//   ....[59]....
        /*0458*/ 	.word	0x00004b70


	//   ....[60]....
        /*045c*/ 	.word	0x00004bd0


	//   ....[61]....
        /*0460*/ 	.word	0x00004c50


	//   ....[62]....
        /*0464*/ 	.word	0x00004cc0


	//   ....[63]....
        /*0468*/ 	.word	0x00004d30


	//   ....[64]....
        /*046c*/ 	.word	0x00004d90


	//   ....[65]....
        /*0470*/ 	.word	0x00004e10


	//   ....[66]....
        /*0474*/ 	.word	0x00004e80


	//   ....[67]....
        /*0478*/ 	.word	0x00004ee0


	//   ....[68]....
        /*047c*/ 	.word	0x00004f60


	//   ....[69]....
        /*0480*/ 	.word	0x00004fd0


	//   ....[70]....
        /*0484*/ 	.word	0x00005030


	//   ....[71]....
        /*0488*/ 	.word	0x000050b0


	//   ....[72]....
        /*048c*/ 	.word	0x00005120


	//   ....[73]....
        /*0490*/ 	.word	0x00005180


	//   ....[74]....
        /*0494*/ 	.word	0x00005200


	//   ....[75]....
        /*0498*/ 	.word	0x00005270


	//   ....[76]....
        /*049c*/ 	.word	0x000052d0


	//   ....[77]....
        /*04a0*/ 	.word	0x00005350


	//   ....[78]....
        /*04a4*/ 	.word	0x000053c0


	//   ....[79]....
        /*04a8*/ 	.word	0x00005420


	//   ....[80]....
        /*04ac*/ 	.word	0x000054a0


	//   ....[81]....
        /*04b0*/ 	.word	0x00005510


	//   ....[82]....
        /*04b4*/ 	.word	0x00005570


	//   ....[83]....
        /*04b8*/ 	.word	0x000055e0


	//   ....[84]....
        /*04bc*/ 	.word	0x00005640


	//   ....[85]....
        /*04c0*/ 	.word	0x000056a0


	//   ....[86]....
        /*04c4*/ 	.word	0x00005720


	//   ....[87]....
        /*04c8*/ 	.word	0x00005790


	//   ....[88]....
        /*04cc*/ 	.word	0x000057f0


	//   ....[89]....
        /*04d0*/ 	.word	0x00005870


	//   ....[90]....
        /*04d4*/ 	.word	0x000058e0


	//   ....[91]....
        /*04d8*/ 	.word	0x00005940


	//   ....[92]....
        /*04dc*/ 	.word	0x000059c0


	//   ....[93]....
        /*04e0*/ 	.word	0x00005a30


	//   ....[94]....
        /*04e4*/ 	.word	0x00005a90


	//   ....[95]....
        /*04e8*/ 	.word	0x00005b00


	//   ....[96]....
        /*04ec*/ 	.word	0x00005b70


	//   ....[97]....
        /*04f0*/ 	.word	0x00005bd0


	//   ....[98]....
        /*04f4*/ 	.word	0x00005c50


	//   ....[99]....
        /*04f8*/ 	.word	0x00005cc0


	//   ....[100]....
        /*04fc*/ 	.word	0x00005d20


	//   ....[101]....
        /*0500*/ 	.word	0x00005da0


	//   ....[102]....
        /*0504*/ 	.word	0x00005e10


	//   ....[103]....
        /*0508*/ 	.word	0x00005e70


	//   ....[104]....
        /*050c*/ 	.word	0x00005ef0


	//   ....[105]....
        /*0510*/ 	.word	0x00005f70


	//   ....[106]....
        /*0514*/ 	.word	0x00005fd0


	//   ....[107]....
        /*0518*/ 	.word	0x00006040


	//   ....[108]....
        /*051c*/ 	.word	0x000060a0


	//   ....[109]....
        /*0520*/ 	.word	0x00006100


	//   ....[110]....
        /*0524*/ 	.word	0x00006180


	//   ....[111]....
        /*0528*/ 	.word	0x000061e0


	//   ....[112]....
        /*052c*/ 	.word	0x00006250


	//   ....[113]....
        /*0530*/ 	.word	0x000062b0


	//   ....[114]....
        /*0534*/ 	.word	0x00006310


	//   ....[115]....
        /*0538*/ 	.word	0x00006370


	//   ....[116]....
        /*053c*/ 	.word	0x000063e0


	//   ....[117]....
        /*0540*/ 	.word	0x00006440


	//   ....[118]....
        /*0544*/ 	.word	0x000064a0


	//   ....[119]....
        /*0548*/ 	.word	0x00006510


	//   ....[120]....
        /*054c*/ 	.word	0x00006580


	//----- nvinfo : EIATTR_SYSCALL_OFFSETS
	.align		4
.L_20847:
        /*0550*/ 	.byte	0x04, 0x46
        /*0552*/ 	.short	(.L_20849 - .L_20848)


	//   ....[0]....
.L_20848:
        /*0554*/ 	.word	0x000048e0


	//   ....[1]....
        /*0558*/ 	.word	0x000049e0


	//----- nvinfo : EIATTR_EXIT_INSTR_OFFSETS
	.align		4
.L_20849:
        /*055c*/ 	.byte	0x04, 0x1c
        /*055e*/ 	.short	(.L_20851 - .L_20850)


	//   ....[0]....
.L_20850:
        /*0560*/ 	.word	0x000000d0


	//   ....[1]....
        /*0564*/ 	.word	0x00003fa0


	//   ....[2]....
        /*0568*/ 	.word	0x00004050


	//   ....[3]....
        /*056c*/ 	.word	0x000047e0


	//   ....[4]....
        /*0570*/ 	.word	0x000049f0


	//----- nvinfo : EIATTR_CRS_STACK_SIZE
	.align		4
.L_20851:
        /*0574*/ 	.byte	0x04, 0x1e
        /*0576*/ 	.short	(.L_20853 - .L_20852)
.L_20852:
        /*0578*/ 	.word	0x00000000


	//----- nvinfo : EIATTR_CBANK_PARAM_SIZE
	.align		4
.L_20853:
        /*057c*/ 	.byte	0x03, 0x19
        /*057e*/ 	.short	0x008c


	//----- nvinfo : EIATTR_PARAM_CBANK
	.align		4
        /*0580*/ 	.byte	0x04, 0x0a
        /*0582*/ 	.short	(.L_20855 - .L_20854)
	.align		4
.L_20854:
        /*0584*/ 	.word	index@(.nv.constant0._ZN4vllm25paged_attention_v2_kernelIfhLi80ELi32ELi128ELNS_18Fp8KVCacheDataTypeE1ELb1ELi512EEEvPfS2_PT_PKS3_PKT0_S9_ifPKiSB_iPKfiiiSD_SD_iiiii)
        /*0588*/ 	.short	0x0210
        /*058a*/ 	.short	0x008c


	//----- nvinfo : EIATTR_SW_WAR
	.align		4
.L_20855:
        /*058c*/ 	.byte	0x04, 0x36
        /*058e*/ 	.short	(.L_20857 - .L_20856)
.L_20856:
        /*0590*/ 	.word	0x00000008
.L_20857:


//--------------------- .nv.info._ZN4vllm25paged_attention_v2_kernelIfhLi64ELi32ELi128ELNS_18Fp8KVCacheDataTypeE1ELb1ELi512EEEvPfS2_PT_PKS3_PKT0_S9_ifPKiSB_iPKfiiiSD_SD_iiiii --------------------------
	.section	.nv.info._ZN4vllm25paged_attention_v2_kernelIfhLi64ELi32ELi128ELNS_18Fp8KVCacheDataTypeE1ELb1ELi512EEEvPfS2_PT_PKS3_PKT0_S9_ifPKiSB_iPKfiiiSD_SD_iiiii,"",@"SHT_CUDA_INFO"
	.sectionflags	@""
	.align	4


	//----- nvinfo : EIATTR_CUDA_API_VERSION
	.align		4
        /*0000*/ 	.byte	0x04, 0x37
        /*0002*/ 	.short	(.L_20859 - .L_20858)
.L_20858:
        /*0004*/ 	.word	0x00000082


	//----- nvinfo : EIATTR_KPARAM_INFO
	.align		4
.L_20859:
        /*0008*/ 	.byte	0x04, 0x17
        /*000a*/ 	.short	(.L_20861 - .L_20860)
.L_20860:
        /*000c*/ 	.word	0x00000000
        /*0010*/ 	.short	0x0015
        /*0012*/ 	.short	0x0088
        /*0014*/ 	.byte	0x00, 0xf0, 0x11, 0x00


	//----- nvinfo : EIATTR_KPARAM_INFO
	.align		4
.L_20861:
        /*0018*/ 	.byte	0x04, 0x17
        /*001a*/ 	.short	(.L_20863 - .L_20862)
.L_20862:
        /*001c*/ 	.word	0x00000000
        /*0020*/ 	.short	0x0014
        /*0022*/ 	.short	0x0084
        /*0024*/ 	.byte	0x00, 0xf0, 0x11, 0x00


	//----- nvinfo : EIATTR_KPARAM_INFO
	.align		4
.L_20863:
        /*0028*/ 	.byte	0x04, 0x17
        /*002a*/ 	.short	(.L_20865 - .L_20864)
.L_20864:
        /*002c*/ 	.word	0x00000000
        /*0030*/ 	.short	0x0013
        /*0032*/ 	.short	0x0080
        /*0034*/ 	.byte	0x00, 0xf0, 0x11, 0x00


	//----- nvinfo : EIATTR_KPARAM_INFO
	.align		4
.L_20865:
        /*0038*/ 	.byte	0x04, 0x17
        /*003a*/ 	.short	(.L_20867 - .L_20866)
.L_20866:
        /*003c*/ 	.word	0x00000000
        /*0040*/ 	.short	0x0012
        /*0042*/ 	.short	0x007c
        /*0044*/ 	.byte	0x00, 0xf0, 0x11, 0x00


	//----- nvinfo : EIATTR_KPARAM_INFO
	.align		4
.L_20867:
        /*0048*/ 	.byte	0x04, 0x17
        /*004a*/ 	.short	(.L_20869 - .L_20868)
.L_20868:
        /*004c*/ 	.word	0x00000000
        /*0050*/ 	.short	0x0011
        /*0052*/ 	.short	0x0078
        /*0054*/ 	.byte	0x00, 0xf0, 0x11, 0x00


	//----- nvinfo : EIATTR_KPARAM_INFO
	.align		4
.L_20869:
        /*0058*/ 	.byte	0x04, 0x17
        /*005a*/ 	.short	(.L_20871 - .L_20870)
.L_20870:
        /*005c*/ 	.word	0x00000000
        /*0060*/ 	.short	0x0010
        /*0062*/ 	.short	0x0070
        /*0064*/ 	.byte	0x00, 0xf0, 0x21, 0x00


	//----- nvinfo : EIATTR_KPARAM_INFO
	.align		4
.L_20871:
        /*0068*/ 	.byte	0x04, 0x17
        /*006a*/ 	.short	(.L_20873 - .L_20872)
.L_20872:
        /*006c*/ 	.word	0x00000000
        /*0070*/ 	.short	0x000f
        /*0072*/ 	.short	0x0068
        /*0074*/ 	.byte	0x00, 0xf0, 0x21, 0x00


	//----- nvinfo : EIATTR_KPARAM_INFO
	.align		4
.L_20873:
        /*0078*/ 	.byte	0x04, 0x17
        /*007a*/ 	.short	(.L_20875 - .L_20874)
.L_20874:
        /*007c*/ 	.word	0x00000000
        /*0080*/ 	.short	0x000e
        /*0082*/ 	.short	0x0060
        /*0084*/ 	.byte	0x00, 0xf0, 0x11, 0x00


	//----- nvinfo : EIATTR_KPARAM_INFO
	.align		4
.L_20875:
        /*0088*/ 	.byte	0x04, 0x17
        /*008a*/ 	.short	(.L_20877 - .L_20876)
.L_20876:
        /*008c*/ 	.word	0x00000000
        /*0090*/ 	.short	0x000d
        /*0092*/ 	.short	0x005c
        /*0094*/ 	.byte	0x00, 0xf0, 0x11, 0x00


	//----- nvinfo : EIATTR_KPARAM_INFO
	.align		4
.L_20877:
        /*0098*/ 	.byte	0x04, 0x17
        /*009a*/ 	.short	(.L_20879 - .L_20878)
.L_20878:
        /*009c*/ 	.word	0x00000000
        /*00a0*/ 	.short	0x000c
        /*00a2*/ 	.short	0x0058
        /*00a4*/ 	.byte	0x00, 0xf0, 0x11, 0x00


	//----- nvinfo : EIATTR_KPARAM_INFO
	.align		4
.L_20879:
        /*00a8*/ 	.byte	0x04, 0x17
        /*00aa*/ 	.short	(.L_20881 - .L_20880)
.L_20880:
        /*00ac*/ 	.word	0x00000000
        /*00b0*/ 	.short	0x000b
        /*00b2*/ 	.short	0x0050
        /*00b4*/ 	.byte	0x00, 0xf0, 0x21, 0x00


	//----- nvinfo : EIATTR_KPARAM_INFO
	.align		4
.L_20881:
        /*00b8*/ 	.byte	0x04, 0x17
        /*00ba*/ 	.short	(.L_20883 - .L_20882)
.L_20882:
        /*00bc*/ 	.word	0x00000000
        /*00c0*/ 	.short	0x000a
        /*00c2*/ 	.short	0x0048
        /*00c4*/ 	.byte	0x00, 0xf0, 0x11, 0x00


	//----- nvinfo : EIATTR_KPARAM_INFO
	.align		4
.L_20883:
        /*00c8*/ 	.byte	0x04, 0x17
        /*00ca*/ 	.short	(.L_20885 - .L_20884)
.L_20884:
        /*00cc*/ 	.word	0x00000000
        /*00d0*/ 	.short	0x0009
        /*00d2*/ 	.short	0x0040
        /*00d4*/ 	.byte	0x00, 0xf0, 0x21, 0x00


	//----- nvinfo : EIATTR_KPARAM_INFO
	.align		4
.L_20885:
        /*00d8*/ 	.byte	0x04, 0x17
        /*00da*/ 	.short	(.L_20887 - .L_20886)
.L_20886:
        /*00dc*/ 	.word	0x00000000
        /*00e0*/ 	.short	0x0008
        /*00e2*/ 	.short	0x0038
        /*00e4*/ 	.byte	0x00, 0xf0, 0x21, 0x00


	//----- nvinfo : EIATTR_KPARAM_INFO
	.align		4
.L_20887:
        /*00e8*/ 	.byte	0x04, 0x17
        /*00ea*/ 	.short	(.L_20889 - .L_20888)
.L_20888:
        /*00ec*/ 	.word	0x00000000
        /*00f0*/ 	.short	0x0007
        /*00f2*/ 	.short	0x0034
        /*00f4*/ 	.byte	0x00, 0xf0, 0x11, 0x00


	//----- nvinfo : EIATTR_KPARAM_INFO
	.align		4
.L_20889:
        /*00f8*/ 	.byte	0x04, 0x17
        /*00fa*/ 	.short	(.L_20891 - .L_20890)
.L_20890:
        /*00fc*/ 	.word	0x00000000
        /*0100*/ 	.short	0x0006
        /*0102*/ 	.short	0x0030
        /*0104*/ 	.byte	0x00, 0xf0, 0x11, 0x00


	//----- nvinfo : EIATTR_KPARAM_INFO
	.align		4
.L_20891:
        /*0108*/ 	.byte	0x04, 0x17
        /*010a*/ 	.short	(.L_20893 - .L_20892)
.L_20892:
        /*010c*/ 	.word	0x00000000
        /*0110*/ 	.short	0x0005
        /*0112*/ 	.short	0x0028
        /*0114*/ 	.byte	0x00, 0xf0, 0x21, 0x00


	//----- nvinfo : EIATTR_KPARAM_INFO
	.align		4
.L_20893:
        /*0118*/ 	.byte	0x04, 0x17
        /*011a*/ 	.short	(.L_20895 - .L_20894)
.L_20894:
        /*011c*/ 	.word	0x00000000
        /*0120*/ 	.short	0x0004
        /*0122*/ 	.short	0x0020
        /*0124*/ 	.byte	0x00, 0xf0, 0x21, 0x00


	//----- nvinfo : EIATTR_KPARAM_INFO
	.align		4
.L_20895:
        /*0128*/ 	.byte	0x04, 0x17
        /*012a*/ 	.short	(.L_20897 - .L_20896)
.L_20896:
        /*012c*/ 	.word	0x00000000
        /*0130*/ 	.short	0x0003
        /*0132*/ 	.short	0x0018
        /*0134*/ 	.byte	0x00, 0xf0, 0x21, 0x00


	//----- nvinfo : EIATTR_KPARAM_INFO
	.align		4
.L_20897:
        /*0138*/ 	.byte	0x04, 0x17
        /*013a*/ 	.short	(.L_20899 - .L_20898)
.L_20898:
        /*013c*/ 	.word	0x00000000
        /*0140*/ 	.short	0x0002
        /*0142*/ 	.short	0x0010
        /*0144*/ 	.byte	0x00, 0xf0, 0x21, 0x00


	//----- nvinfo : EIATTR_KPARAM_INFO
	.align		4
.L_20899:
        /*0148*/ 	.byte	0x04, 0x17
        /*014a*/ 	.short	(.L_20901 - .L_20900)
.L_20900:
        /*014c*/ 	.word	0x00000000
        /*0150*/ 	.short	0x0001
        /*0152*/ 	.short	0x0008
        /*0154*/ 	.byte	0x00, 0xf0, 0x21, 0x00


	//----- nvinfo : EIATTR_KPARAM_INFO
	.align		4
.L_20901:
        /*0158*/ 	.byte	0x04, 0x17
        /*015a*/ 	.short	(.L_20903 - .L_20902)
.L_20902:
        /*015c*/ 	.word	0x00000000
        /*0160*/ 	.short	0x0000
        /*0162*/ 	.short	0x0000
        /*0164*/ 	.byte	0x00, 0xf0, 0x21, 0x00


	//----- nvinfo : EIATTR_SPARSE_MMA_MASK
	.align		4
.L_20903:
        /*0168*/ 	.byte	0x03, 0x50
        /*016a*/ 	.short	0x0000


	//----- nvinfo : EIATTR_MAXREG_COUNT
	.align		4
        /*016c*/ 	.byte	0x03, 0x1b
        /*016e*/ 	.short	0x00ff


	//----- nvinfo : EIATTR_NUM_BARRIERS
	.align		4
        /*0170*/ 	.byte	0x02, 0x4c
        /*0172*/ 	.byte	0x01
	.zero		1


	//----- nvinfo : EIATTR_EXTERNS
	.align		4
        /*0174*/ 	.byte	0x04, 0x0f
        /*0176*/ 	.short	(.L_20905 - .L_20904)


	//   ....[0]....
	.align		4
.L_20904:
        /*0178*/ 	.word	index@(__assertfail)


	//----- nvinfo : EIATTR_MERCURY_ISA_VERSION
	.align		4
.L_20905:
        /*017c*/ 	.byte	0x03, 0x5f
        /*017e*/ 	.short	0x0101


	//----- nvinfo : EIATTR_COOP_GROUP_MASK_REGIDS
	.align		4
        /*0180*/ 	.byte	0x04, 0x29
        /*0182*/ 	.short	(.L_20907 - .L_20906)


	//   ....[0]....
.L_20906:
        /*0184*/ 	.word	0xffffffff


	//   ....[1]....
        /*0188*/ 	.word	0xffffffff


	//   ....[2]....
        /*018c*/ 	.word	0xffffffff


	//   ....[3]....
        /*0190*/ 	.word	0xffffffff


	//   ....[4]....
        /*0194*/ 	.word	0xffffffff


	//   ....[5]....
        /*0198*/ 	.word	0xffffffff


	//   ....[6]....
        /*019c*/ 	.word	0xffffffff


	//   ....[7]....
        /*01a0*/ 	.word	0xffffffff


	//   ....[8]....
        /*01a4*/ 	.word	0xffffffff


	//   ....[9]....
        /*01a8*/ 	.word	0xffffffff


	//   ....[10]....
        /*01ac*/ 	.word	0xffffffff


	//   ....[11]....
        /*01b0*/ 	.word	0xffffffff


	//   ....[12]....
        /*01b4*/ 	.word	0xffffffff


	//   ....[13]....
        /*01b8*/ 	.word	0xffffffff


	//   ....[14]....
        /*01bc*/ 	.word	0xffffffff


	//   ....[15]....
        /*01c0*/ 	.word	0xffffffff


	//   ....[16]....
        /*01c4*/ 	.word	0xffffffff


	//   ....[17]....
        /*01c8*/ 	.word	0xffffffff


	//   ....[18]....
        /*01cc*/ 	.word	0xffffffff


	//   ....[19]....
        /*01d0*/ 	.word	0xffffffff


	//   ....[20]....
        /*01d4*/ 	.word	0xffffffff


	//   ....[21]....
        /*01d8*/ 	.word	0xffffffff


	//   ....[22]....
        /*01dc*/ 	.word	0xffffffff


	//   ....[23]....
        /*01e0*/ 	.word	0xffffffff


	//   ....[24]....
        /*01e4*/ 	.word	0xffffffff


	//   ....[25]....
        /*01e8*/ 	.word	0xffffffff


	//   ....[26]....
        /*01ec*/ 	.word	0xffffffff


	//   ....[27]....
        /*01f0*/ 	.word	0xffffffff


	//   ....[28]....
        /*01f4*/ 	.word	0xffffffff


	//   ....[29]....
        /*01f8*/ 	.word	0xffffffff


	//   ....[30]....
        /*01fc*/ 	.word	0xffffffff


	//   ....[31]....
        /*0200*/ 	.word	0xffffffff


	//   ....[32]....
        /*0204*/ 	.word	0xffffffff


	//   ....[33]....
        /*0208*/ 	.word	0xffffffff


	//   ....[34]....
        /*020c*/ 	.word	0xffffffff


	//   ....[35]....
        /*0210*/ 	.word	0xffffffff


	//   ....[36]....
        /*0214*/ 	.word	0xffffffff


	//   ....[37]....
        /*0218*/ 	.word	0xffffffff


	//   ....[38]....
        /*021c*/ 	.word	0xffffffff


	//   ....[39]....
        /*0220*/ 	.word	0xffffffff


	//   ....[40]....
        /*0224*/ 	.word	0xffffffff


	//   ....[41]....
        /*0228*/ 	.word	0xffffffff


	//   ....[42]....
        /*022c*/ 	.word	0xffffffff


	//   ....[43]....
        /*0230*/ 	.word	0xffffffff


	//   ....[44]....
        /*0234*/ 	.word	0xffffffff


	//   ....[45]....
        /*0238*/ 	.word	0xffffffff


	//   ....[46]....
        /*023c*/ 	.word	0xffffffff


	//   ....[47]....
        /*0240*/ 	.word	0xffffffff


	//   ....[48]....
        /*0244*/ 	.word	0x0500000f


	//   ....[49]....
        /*0248*/ 	.word	0x0500000f


	//   ....[50]....
        /*024c*/ 	.word	0x0500000f


	//   ....[51]....
        /*0250*/ 	.word	0x0500000f


	//   ....[52]....
        /*0254*/ 	.word	0x0500000f


	//   ....[53]....
        /*0258*/ 	.word	0x0500000f


	//   ....[54]....
        /*025c*/ 	.word	0x0500000f


	//   ....[55]....
        /*0260*/ 	.word	0x0500000f


	//   ....[56]....
        /*0264*/ 	.word	0x0500000f


	//   ....[57]....
        /*0268*/ 	.word	0x0500000f


	//   ....[58]....
        /*026c*/ 	.word	0x0500000f


	//   ....[59]....
        /*0270*/ 	.word	0x0500000f


	//   ....[60]....
        /*0274*/ 	.word	0x0500000f


	//   ....[61]....
        /*0278*/ 	.word	0x0500000f


	//   ....[62]....
        /*027c*/ 	.word	0x0500000f


	//   ....[63]....
        /*0280*/ 	.word	0x0500000f


	//   ....[64]....
        /*0284*/ 	.word	0x0500000f


	//   ....[65]....
        /*0288*/ 	.word	0x0500000f


	//   ....[66]....
        /*028c*/ 	.word	0x0500000f


	//   ....[67]....
        /*0290*/ 	.word	0x0500000f


	//   ....[68]....
        /*0294*/ 	.word	0x0500000f


	//   ....[69]....
        /*0298*/ 	.word	0x0500000f


	//   ....[70]....
        /*029c*/ 	.word	0x0500000f


	//   ....[71]....
        /*02a0*/ 	.word	0x0500000f


	//   ....[72]....
        /*02a4*/ 	.word	0x0500000f


	//   ....[73]....
        /*02a8*/ 	.word	0x0500000f


	//   ....[74]....
        /*02ac*/ 	.word	0x0500000f


	//   ....[75]....
        /*02b0*/ 	.word	0x0500000f


	//   ....[76]....
        /*02b4*/ 	.word	0x0500000f


	//   ....[77]....
        /*02b8*/ 	.word	0x0500000f


	//   ....[78]....
        /*02bc*/ 	.word	0x0500000f


	//   ....[79]....
        /*02c0*/ 	.word	0x0500000f


	//   ....[80]....
        /*02c4*/ 	.word	0x0500000f


	//   ....[81]....
        /*02c8*/ 	.word	0x0500000f


	//   ....[82]....
        /*02cc*/ 	.word	0x0500000f


	//   ....[83]....
        /*02d0*/ 	.word	0x0500000f


	//   ....[84]....
        /*02d4*/ 	.word	0x0500000f


	//   ....[85]....
        /*02d8*/ 	.word	0x0500000f


	//   ....[86]....
        /*02dc*/ 	.word	0x0500000f


	//   ....[87]....
        /*02e0*/ 	.word	0x0500000f


	//   ....[88]....
        /*02e4*/ 	.word	0x0500000f


	//   ....[89]....
        /*02e8*/ 	.word	0x0500000f


	//   ....[90]....
        /*02ec*/ 	.word	0x0500000f


	//   ....[91]....
        /*02f0*/ 	.word	0x0500000f


	//   ....[92]....
        /*02f4*/ 	.word	0x0500000f


	//   ....[93]....
        /*02f8*/ 	.word	0x0500000f


	//   ....[94]....
        /*02fc*/ 	.word	0x0500000f


	//   ....[95]....
        /*0300*/ 	.word	0x0500000f


	//   ....[96]....
        /*0304*/ 	.word	0x0500000f


	//   ....[97]....
        /*0308*/ 	.word	0x0500000f


	//   ....[98]....
        /*030c*/ 	.word	0x0500000f


	//   ....[99]....
        /*0310*/ 	.word	0x0500000f


	//   ....[100]....
        /*0314*/ 	.word	0x0500000f


	//----- nvinfo : EIATTR_COOP_GROUP_INSTR_OFFSETS
	.align		4
.L_20907:
        /*0318*/ 	.byte	0x04, 0x28
        /*031a*/ 	.short	(.L_20909 - .L_20908)


	//   ....[0]....
.L_20908:
        /*031c*/ 	.word	0x00000c40


	//   ....[1]....
        /*0320*/ 	.word	0x00000c70


	//   ....[2]....
        /*0324*/ 	.word	0x00000c90


	//   ....[3]....
        /*0328*/ 	.word	0x00000cb0


	//   ....[4]....
        /*032c*/ 	.word	0x00000cd0


	//   ....[5]....
        /*0330*/ 	.word	0x00000df0


	//   ....[6]....
        /*0334*/ 	.word	0x00000e10


	//   ....[7]....
        /*0338*/ 	.word	0x00000e40


	//   ....[8]....
        /*033c*/ 	.word	0x00001cf0


	//   ....[9]....
        /*0340*/ 	.word	0x00001d20


	//   ....[10]....
        /*0344*/ 	.word	0x00001d50


	//   ....[11]....
        /*0348*/ 	.word	0x00001dd0


	//   ....[12]....
        /*034c*/ 	.word	0x00001e40


	//   ....[13]....
        /*0350*/ 	.word	0x00001e90


	//   ....[14]....
        /*0354*/ 	.word	0x00001eb0


	//   ....[15]....
        /*0358*/ 	.word	0x00001ed0


	//   ....[16]....
        /*035c*/ 	.word	0x00002e00


	//   ....[17]....
        /*0360*/ 	.word	0x00002e40


	//   ....[18]....
        /*0364*/ 	.word	0x00002e80


	//   ....[19]....
        /*0368*/ 	.word	0x00002eb0


	//   ....[20]....
        /*036c*/ 	.word	0x00002ef0


	//   ....[21]....
        /*0370*/ 	.word	0x00002f00


	//   ....[22]....
        /*0374*/ 	.word	0x00002f30


	//   ....[23]....
        /*0378*/ 	.word	0x00002f50


	//   ....[24]....
        /*037c*/ 	.word	0x00002f70


	//   ....[25]....
        /*0380*/ 	.word	0x00002fa0


	//   ....[26]....
        /*0384*/ 	.word	0x00002fb0


	//   ....[27]....
        /*0388*/ 	.word	0x00002fd0


	//   ....[28]....
        /*038c*/ 	.word	0x00002ff0


	//   ....[29]....
        /*0390*/ 	.word	0x00003010


	//   ....[30]....
        /*0394*/ 	.word	0x00003030


	//   ....[31]....
        /*0398*/ 	.word	0x00003070


	//   ....[32]....
        /*039c*/ 	.word	0x000030a0


	//   ....[33]....
        /*03a0*/ 	.word	0x000030c0


	//   ....[34]....
        /*03a4*/ 	.word	0x000030e0


	//   ....[35]....
        /*03a8*/ 	.word	0x00003100


	//   ....[36]....
        /*03ac*/ 	.word	0x00003120


	//   ....[37]....
        /*03b0*/ 	.word	0x00003140


	//   ....[38]....
        /*03b4*/ 	.word	0x00003180


	//   ....[39]....
        /*03b8*/ 	.word	0x000031c0


	//   ....[40]....
        /*03bc*/ 	.word	0x000031d0


	//   ....[41]....
        /*03c0*/ 	.word	0x000031e0


	//   ....[42]....
        /*03c4*/ 	.word	0x00003210


	//   ....[43]....
        /*03c8*/ 	.word	0x00003220


	//   ....[44]....
        /*03cc*/ 	.word	0x00003290


	//   ....[45]....
        /*03d0*/ 	.word	0x000032a0


	//   ....[46]....
        /*03d4*/ 	.word	0x000032c0


	//   ....[47]....
        /*03d8*/ 	.word	0x00003310


	//   ....[48]....
        /*03dc*/ 	.word	0x000044d0


	//   ....[49]....
        /*03e0*/ 	.word	0x00004530


	//   ....[50]....
        /*03e4*/ 	.word	0x00004590


	//   ....[51]....
        /*03e8*/ 	.word	0x000045f0


	//   ....[52]....
        /*03ec*/ 	.word	0x00004650


	//   ....[53]....
        /*03f0*/ 	.word	0x000046d0


	//   ....[54]....
        /*03f4*/ 	.word	0x00004730


	//   ....[55]....
        /*03f8*/ 	.word	0x000047a0


	//   ....[56]....
        /*03fc*/ 	.word	0x00004800


	//   ....[57]....
        /*0400*/ 	.word	0x00004880


	//   ....[58]....
        /*0404*/ 	.word	0x000048f0


	//   ....[59]....
        /*0408*/ 	.word	0x00004950


	//   ....[60]....
        /*040c*/ 	.word	0x000049d0


	//   ....[61]....
        /*0410*/ 	.word	0x00004a40


	//   ....[62]....
        /*0414*/ 	.word	0x00004aa0


	//   ....[63]....
        /*0418*/ 	.word	0x00004b10


	//   ....[64]....
        /*041c*/ 	.word	0x00004b70


	//   ....[65]....
        /*0420*/ 	.word	0x00004bd0


	//   ....[66]....
        /*0424*/ 	.word	0x00004c50


	//   ....[67]....
        /*0428*/ 	.word	0x00004cc0


	//   ....[68]....
        /*042c*/ 	.word	0x00004d20


	//   ....[69]....
        /*0430*/ 	.word	0x00004da0


	//   ....[70]....
        /*0434*/ 	.word	0x00004e10


	//   ....[71]....
        /*0438*/ 	.word	0x00004e70


	//   ....[72]....
        /*043c*/ 	.word	0x00004ef0


	//   ....[73]....
        /*0440*/ 	.word	0x00004f60


	//   ....[74]....
        /*0444*/ 	.word	0x00004fc0


	//   ....[75]....
        /*0448*/ 	.word	0x00005040


	//   ....[76]....
        /*044c*/ 	.word	0x000050b0


	//   ....[77]....
        /*0450*/ 	.word	0x00005110


	//   ....[78]....
        /*0454*/ 	.word	0x00005190


	//   ....[79]....
        /*0458*/ 	.word	0x00005200


	//   ....[80]....
        /*045c*/ 	.word	0x00005260


	//   ....[81]....
        /*0460*/ 	.word	0x000052e0


	//   ....[82]....
        /*0464*/ 	.word	0x00005350


	//   ....[83]....
        /*0468*/ 	.word	0x000053b0


	//   ....[84]....
        /*046c*/ 	.word	0x00005430


	//   ....[85]....
        /*0470*/ 	.word	0x00005490


	//   ....[86]....
        /*0474*/ 	.word	0x000054f0


	//   ....[87]....
        /*0478*/ 	.word	0x00005570


	//   ....[88]....
        /*047c*/ 	.word	0x000055f0


	//   ....[89]....
        /*0480*/ 	.word	0x00005650


	//   ....[90]....
        /*0484*/ 	.word	0x000056c0


	//   ....[91]....
        /*0488*/ 	.word	0x00005730


	//   ....[92]....
        /*048c*/ 	.word	0x00005790


	//   ....[93]....
        /*0490*/ 	.word	0x00005800


	//   ....[94]....
        /*0494*/ 	.word	0x00005860


	//   ....[95]....
        /*0498*/ 	.word	0x000058c0


	//   ....[96]....
        /*049c*/ 	.word	0x00005930


	//   ....[97]....
        /*04a0*/ 	.word	0x00005990


	//   ....[98]....
        /*04a4*/ 	.word	0x000059f0


	//   ....[99]....
        /*04a8*/ 	.word	0x00005a60


	//   ....[100]....
        /*04ac*/ 	.word	0x00005ac0


	//----- nvinfo : EIATTR_SYSCALL_OFFSETS
	.align		4
.L_20909:
        /*04b0*/ 	.byte	0x04, 0x46
        /*04b2*/ 	.short	(.L_20911 - .L_20910)


	//   ....[0]....
.L_20910:
        /*04b4*/ 	.word	0x00004360


	//   ....[1]....
        /*04b8*/ 	.word	0x00004460


	//----- nvinfo : EIATTR_EXIT_INSTR_OFFSETS
	.align		4
.L_20911:
        /*04bc*/ 	.byte	0x04, 0x1c
        /*04be*/ 	.short	(.L_20913 - .L_20912)


	//   ....[0]....
.L_20912:
        /*04c0*/ 	.word	0x00000090


	//   ....[1]....
        /*04c4*/ 	.word	0x00003b90


	//   ....[2]....
        /*04c8*/ 	.word	0x00003c50


	//   ....[3]....
        /*04cc*/ 	.word	0x00004260


	//   ....[4]....
        /*04d0*/ 	.word	0x00004470


	//----- nvinfo : EIATTR_CRS_STACK_SIZE
	.align		4
.L_20913:
        /*04d4*/ 	.byte	0x04, 0x1e
        /*04d6*/ 	.short	(.L_20915 - .L_20914)
.L_20914:
        /*04d8*/ 	.word	0x00000000


	//----- nvinfo : EIATTR_CBANK_PARAM_SIZE
	.align		4
.L_20915:
        /*04dc*/ 	.byte	0x03, 0x19
        /*04de*/ 	.short	0x008c


	//----- nvinfo : EIATTR_PARAM_CBANK
	.align		4
        /*04e0*/ 	.byte	0x04, 0x0a
        /*04e2*/ 	.short	(.L_20917 - .L_20916)
	.align		4
.L_20916:
        /*04e4*/ 	.word	index@(.nv.constant0._ZN4vllm25paged_attention_v2_kernelIfhLi64ELi32ELi128ELNS_18Fp8KVCacheDataTypeE1ELb1ELi512EEEvPfS2_PT_PKS3_PKT0_S9_ifPKiSB_iPKfiiiSD_SD_iiiii)
        /*04e8*/ 	.short	0x0210
        /*04ea*/ 	.short	0x008c


	//----- nvinfo : EIATTR_SW_WAR
	.align		4
.L_20917:
        /*04ec*/ 	.byte	0x04, 0x36
        /*04ee*/ 	.short	(.L_20919 - .L_20918)
.L_20918:
        /*04f0*/ 	.word	0x00000008
.L_20919:


//--------------------- .nv.info._ZN4vllm25paged_attention_v2_kernelIfhLi32ELi32ELi128ELNS_18Fp8KVCacheDataTypeE1ELb1ELi512EEEvPfS2_PT_PKS3_PKT0_S9_ifPKiSB_iPKfiiiSD_SD_iiiii --------------------------
	.section	.nv.info._ZN4vllm25paged_attention_v2_kernelIfhLi32ELi32ELi128ELNS_18Fp8KVCacheDataTypeE1ELb1ELi512EEEvPfS2_PT_PKS3_PKT0_S9_ifPKiSB_iPKfiiiSD_SD_iiiii,"",@"SHT_CUDA_INFO"
	.sectionflags	@""
	.align	4


	//----- nvinfo : EIATTR_CUDA_API_VERSION
	.align		4
        /*0000*/ 	.byte	0x04, 0x37
        /*0002*/ 	.short	(.L_20921 - .L_20920)
.L_20920:
        /*0004*/ 	.word	0x00000082


	//----- nvinfo : EIATTR_KPARAM_INFO
	.align		4
.L_20921:
        /*0008*/ 	.byte	0x04, 0x17
        /*000a*/ 	.short	(.L_20923 - .L_20922)
.L_20922:
        /*000c*/ 	.word	0x00000000
        /*0010*/ 	.short	0x0015
        /*0012*/ 	.short	0x0088
        /*0014*/ 	.byte	0x00, 0xf0, 0x11, 0x00


	//----- nvinfo : EIATTR_KPARAM_INFO
	.align		4
.L_20923:
        /*0018*/ 	.byte	0x04, 0x17
        /*001a*/ 	.short	(.L_20925 - .L_20924)
.L_20924:
        /*001c*/ 	.word	0x00000000
        /*0020*/ 	.short	0x0014
        /*0022*/ 	.short	0x0084
        /*0024*/ 	.byte	0x00, 0xf0, 0x11, 0x00


	//----- nvinfo : EIATTR_KPARAM_INFO
	.align		4
.L_20925:
        /*0028*/ 	.byte	0x04, 0x17
        /*002a*/ 	.short	(.L_20927 - .L_20926)
.L_20926:
        /*002c*/ 	.word	0x00000000
        /*0030*/ 	.short	0x0013
        /*0032*/ 	.short	0x0080
        /*0034*/ 	.byte	0x00, 0xf0, 0x11, 0x00


	//----- nvinfo : EIATTR_KPARAM_INFO
	.align		4
.L_20927:
        /*0038*/ 	.byte	0x04, 0x17
        /*003a*/ 	.short	(.L_20929 - .L_20928)
.L_20928:
        /*003c*/ 	.word	0x00000000
        /*0040*/ 	.short	0x0012
        /*0042*/ 	.short	0x007c
        /*0044*/ 	.byte	0x00, 0xf0, 0x11, 0x00


	//----- nvinfo : EIATTR_KPARAM_INFO
	.align		4
.L_20929:
        /*0048*/ 	.byte	0x04, 0x17
        /*004a*/ 	.short	(.L_20931 - .L_20930)
.L_20930:
        /*004c*/ 	.word	0x00000000
        /*0050*/ 	.short	0x0011
        /*0052*/ 	.short	0x0078
        /*0054*/ 	.byte	0x00, 0xf0, 0x11, 0x00


	//----- nvinfo : EIATTR_KPARAM_INFO
	.align		4
.L_20931:
        /*0058*/ 	.byte	0x04, 0x17
        /*005a*/ 	.short	(.L_20933 - .L_20932)
.L_20932:
        /*005c*/ 	.word	0x00000000
        /*0060*/ 	.short	0x0010
        /*0062*/ 	.short	0x0070
        /*0064*/ 	.byte	0x00, 0xf0, 0x21, 0x00


	//----- nvinfo : EIATTR_KPARAM_INFO
	.align		4
.L_20933:
        /*0068*/ 	.byte	0x04, 0x17
        /*006a*/ 	.short	(.L_20935 - .L_20934)
.L_20934:
        /*006c*/ 	.word	0x00000000
        /*0070*/ 	.short	0x000f
        /*0072*/ 	.short	0x0068
        /*0074*/ 	.byte	0x00, 0xf0, 0x21, 0x00


	//----- nvinfo : EIATTR_KPARAM_INFO
	.align		4
.L_20935:
        /*0078*/ 	.byte	0x04, 0x17
        /*007a*/ 	.short	(.L_20937 - .L_20936)
.L_20936:
        /*007c*/ 	.word	0x00000000
        /*0080*/ 	.short	0x000e
        /*0082*/ 	.short	0x0060
        /*0084*/ 	.byte	0x00, 0xf0, 0x11, 0x00


	//----- nvinfo : EIATTR_KPARAM_INFO
	.align		4
.L_20937:
        /*0088*/ 	.byte	0x04, 0x17
        /*008a*/ 	.short	(.L_20939 - .L_20938)
.L_20938:
        /*008c*/ 	.word	0x00000000
        /*0090*/ 	.short	0x000d
        /*0092*/ 	.short	0x005c
        /*0094*/ 	.byte	0x00, 0xf0, 0x11, 0x00


	//----- nvinfo : EIATTR_KPARAM_INFO
	.align		4
.L_20939:
        /*0098*/ 	.byte	0x04, 0x17
        /*009a*/ 	.short	(.L_20941 - .L_20940)
.L_20940:
        /*009c*/ 	.word	0x00000000
        /*00a0*/ 	.short	0x000c
        /*00a2*/ 	.short	0x0058
        /*00a4*/ 	.byte	0x00, 0xf0, 0x11, 0x00


	//----- nvinfo : EIATTR_KPARAM_INFO
	.align		4
.L_20941:
        /*00a8*/ 	.byte	0x04, 0x17
        /*00aa*/ 	.short	(.L_20943 - .L_20942)
.L_20942:
        /*00ac*/ 	.word	0x00000000
        /*00b0*/ 	.short	0x000b
        /*00b2*/ 	.short	0x0050
        /*00b4*/ 	.byte	0x00, 0xf0, 0x21, 0x00


	//----- nvinfo : EIATTR_KPARAM_INFO
	.align		4
.L_20943:
        /*00b8*/ 	.byte	0x04, 0x17
        /*00ba*/ 	.short	(.L_20945 - .L_20944)
.L_20944:
        /*00bc*/ 	.word	0x00000000
        /*00c0*/ 	.short	0x000a
        /*00c2*/ 	.short	0x0048
        /*00c4*/ 	.byte	0x00, 0xf0, 0x11, 0x00


	//----- nvinfo : EIATTR_KPARAM_INFO
	.align		4
.L_20945:
        /*00c8*/ 	.byte	0x04, 0x17
        /*00ca*/ 	.short	(.L_20947 - .L_20946)
.L_20946:
        /*00cc*/ 	.word	0x00000000
        /*00d0*/ 	.short	0x0009
        /*00d2*/ 	.short	0x0040
        /*00d4*/ 	.byte	0x00, 0xf0, 0x21, 0x00


	//----- nvinfo : EIATTR_KPARAM_INFO
	.align		4
.L_20947:
        /*00d8*/ 	.byte	0x04, 0x17
        /*00da*/ 	.short	(.L_20949 - .L_20948)
.L_20948:
        /*00dc*/ 	.word	0x00000000
        /*00e0*/ 	.short	0x0008
        /*00e2*/ 	.short	0x0038
        /*00e4*/ 	.byte	0x00, 0xf0, 0x21, 0x00


	//----- nvinfo : EIATTR_KPARAM_INFO
	.align		4
.L_20949:
        /*00e8*/ 	.byte	0x04, 0x17
        /*00ea*/ 	.short	(.L_20951 - .L_20950)
.L_20950:
        /*00ec*/ 	.word	0x00000000
        /*00f0*/ 	.short	0x0007
        /*00f2*/ 	.short	0x0034
        /*00f4*/ 	.byte	0x00, 0xf0, 0x11, 0x00


	//----- nvinfo : EIATTR_KPARAM_INFO
	.align		4
.L_20951:
        /*00f8*/ 	.byte	0x04, 0x17
        /*00fa*/ 	.short	(.L_20953 - .L_20952)
.L_20952:
        /*00fc*/ 	.word	0x00000000
        /*0100*/ 	.short	0x0006
        /*0102*/ 	.short	0x0030
        /*0104*/ 	.byte	0x00, 0xf0, 0x11, 0x00


	//----- nvinfo : EIATTR_KPARAM_INFO
	.align		4
.L_20953:
        /*0108*/ 	.byte	0x04, 0x17
        /*010a*/ 	.short	(.L_20955 - .L_20954)
.L_20954:
        /*010c*/ 	.word	0x00000000
        /*0110*/ 	.short	0x0005
        /*0112*/ 	.short	0x0028
        /*0114*/ 	.byte	0x00, 0xf0, 0x21, 0x00


	//----- nvinfo : EIATTR_KPARAM_INFO
	.align		4
.L_20955:
        /*0118*/ 	.byte	0x04, 0x17
        /*011a*/ 	.short	(.L_20957 - .L_20956)
.L_20956:
        /*011c*/ 	.word	0x00000000
        /*0120*/ 	.short	0x0004
        /*0122*/ 	.short	0x0020
        /*0124*/ 	.byte	0x00, 0xf0, 0x21, 0x00


	//----- nvinfo : EIATTR_KPARAM_INFO
	.align		4
.L_20957:
        /*0128*/ 	.byte	0x04, 0x17
        /*012a*/ 	.short	(.L_20959 - .L_20958)
.L_20958:
        /*012c*/ 	.word	0x00000000
        /*0130*/ 	.short	0x0003
        /*0132*/ 	.short	0x0018
        /*0134*/ 	.byte	0x00, 0xf0, 0x21, 0x00


	//----- nvinfo : EIATTR_KPARAM_INFO
	.align		4
.L_20959:
        /*0138*/ 	.byte	0x04, 0x17
        /*013a*/ 	.short	(.L_20961 - .L_20960)
.L_20960:
        /*013c*/ 	.word	0x00000000
        /*0140*/ 	.short	0x0002
        /*0142*/ 	.short	0x0010
        /*0144*/ 	.byte	0x00, 0xf0, 0x21, 0x00


	//----- nvinfo : EIATTR_KPARAM_INFO
	.align		4
.L_20961:
        /*0148*/ 	.byte	0x04, 0x17
        /*014a*/ 	.short	(.L_20963 - .L_20962)
.L_20962:
        /*014c*/ 	.word	0x00000000
        /*0150*/ 	.short	0x0001
        /*0152*/ 	.short	0x0008
        /*0154*/ 	.byte	0x00, 0xf0, 0x21, 0x00


	//----- nvinfo : EIATTR_KPARAM_INFO
	.align		4
.L_20963:
        /*0158*/ 	.byte	0x04, 0x17
        /*015a*/ 	.short	(.L_20965 - .L_20964)
.L_20964:
        /*015c*/ 	.word	0x00000000
        /*0160*/ 	.short	0x0000
        /*0162*/ 	.short	0x0000
        /*0164*/ 	.byte	0x00, 0xf0, 0x21, 0x00


	//----- nvinfo : EIATTR_SPARSE_MMA_MASK
	.align		4
.L_20965:
        /*0168*/ 	.byte	0x03, 0x50
        /*016a*/ 	.short	0x0000


	//----- nvinfo : EIATTR_MAXREG_COUNT
	.align		4
        /*016c*/ 	.byte	0x03, 0x1b
        /*016e*/ 	.short	0x00ff


	//----- nvinfo : EIATTR_NUM_BARRIERS
	.align		4
        /*0170*/ 	.byte	0x02, 0x4c
        /*0172*/ 	.byte	0x01
	.zero		1


	//----- nvinfo : EIATTR_EXTERNS
	.align		4
        /*0174*/ 	.byte	0x04, 0x0f
        /*0176*/ 	.short	(.L_20967 - .L_20966)


	//   ....[0]....
	.align		4
.L_20966:
        /*0178*/ 	.word	index@(__assertfail)


	//----- nvinfo : EIATTR_MERCURY_ISA_VERSION
	.align		4
.L_20967:
        /*017c*/ 	.byte	0x03, 0x5f
        /*017e*/ 	.short	0x0101


	//----- nvinfo : EIATTR_COOP_GROUP_MASK_REGIDS
	.align		4
        /*0180*/ 	.byte	0x04, 0x29
        /*0182*/ 	.short	(.L_20969 - .L_20968)


	//   ....[0]....
.L_20968:
        /*0184*/ 	.word	0xffffffff


	//   ....[1]....
        /*0188*/ 	.word	0xffffffff


	//   ....[2]....
        /*018c*/ 	.word	0xffffffff


	//   ....[3]....
        /*0190*/ 	.word	0xffffffff


	//   ....[4]....
        /*0194*/ 	.word	0xffffffff


	//   ....[5]....
        /*0198*/ 	.word	0xffffffff


	//   ....[6]....
        /*019c*/ 	.word	0xffffffff


	//   ....[7]....
        /*01a0*/ 	.word	0xffffffff


	//   ....[8]....
        /*01a4*/ 	.word	0xffffffff


	//   ....[9]....
        /*01a8*/ 	.word	0xffffffff


	//   ....[10]....
        /*01ac*/ 	.word	0xffffffff


	//   ....[11]....
        /*01b0*/ 	.word	0xffffffff


	//   ....[12]....
        /*01b4*/ 	.word	0xffffffff


	//   ....[13]....
        /*01b8*/ 	.word	0xffffffff


	//   ....[14]....
        /*01bc*/ 	.word	0xffffffff


	//   ....[15]....
        /*01c0*/ 	.word	0xffffffff


	//   ....[16]....
        /*01c4*/ 	.word	0xffffffff


	//   ....[17]....
        /*01c8*/ 	.word	0xffffffff


	//   ....[18]....
        /*01cc*/ 	.word	0xffffffff


	//   ....[19]....
        /*01d0*/ 	.word	0xffffffff


	//   ....[20]....
        /*01d4*/ 	.word	0xffffffff


	//   ....[21]....
        /*01d8*/ 	.word	0xffffffff


	//   ....[22]....
        /*01dc*/ 	.word	0xffffffff


	//   ....[23]....
        /*01e0*/ 	.word	0xffffffff


	//   ....[24]....
        /*01e4*/ 	.word	0xffffffff


	//   ....[25]....
        /*01e8*/ 	.word	0xffffffff


	//   ....[26]....
        /*01ec*/ 	.word	0xffffffff


	//   ....[27]....
        /*01f0*/ 	.word	0xffffffff


	//   ....[28]....
        /*01f4*/ 	.word	0xffffffff


	//   ....[29]....
        /*01f8*/ 	.word	0xffffffff


	//   ....[30]....
        /*01fc*/ 	.word	0xffffffff


	//   ....[31]....
        /*0200*/ 	.word	0xffffffff


	//   ....[32]....
        /*0204*/ 	.word	0x0500000f


	//   ....[33]....
        /*0208*/ 	.word	0x0500000f


	//   ....[34]....
        /*020c*/ 	.word	0x0500000f


	//   ....[35]....
        /*0210*/ 	.word	0x0500000f


	//   ....[36]....
        /*0214*/ 	.word	0x0500000f


	//   ....[37]....
        /*0218*/ 	.word	0x0500000f


	//   ....[38]....
        /*021c*/ 	.word	0x0500000f


	//   ....[39]....
        /*0220*/ 	.word	0x0500000f


	//   ....[40]....
        /*0224*/ 	.word	0x0500000f


	//   ....[41]....
        /*0228*/ 	.word	0x0500000f


	//   ....[42]....
        /*022c*/ 	.word	0x0500000f


	//   ....[43]....
        /*0230*/ 	.word	0x0500000f


	//   ....[44]....
        /*0234*/ 	.word	0x0500000f


	//   ....[45]....
        /*0238*/ 	.word	0x0500000f


	//   ....[46]....
        /*023c*/ 	.word	0x0500000f


	//   ....[47]....
        /*0240*/ 	.word	0x0500000f


	//   ....[48]....
        /*0244*/ 	.word	0x0500000f


	//   ....[49]....
        /*0248*/ 	.word	0x0500000f


	//   ....[50]....
        /*024c*/ 	.word	0x0500000f


	//   ....[51]....
        /*0250*/ 	.word	0x0500000f


	//   ....[52]....
        /*0254*/ 	.word	0x0500000f


	//   ....[53]....
        /*0258*/ 	.word	0x0500000f


	//   ....[54]....
        /*025c*/ 	.word	0x0500000f


	//   ....[55]....
        /*0260*/ 	.word	0x0500000f


	//   ....[56]....
        /*0264*/ 	.word	0x0500000f


	//   ....[57]....
        /*0268*/ 	.word	0x0500000f


	//   ....[58]....
        /*026c*/ 	.word	0x0500000f


	//   ....[59]....
        /*0270*/ 	.word	0x0500000f


	//   ....[60]....
        /*0274*/ 	.word	0x0500000f


	//----- nvinfo : EIATTR_COOP_GROUP_INSTR_OFFSETS
	.align		4
.L_20969:
        /*0278*/ 	.byte	0x04, 0x28
        /*027a*/ 	.short	(.L_20971 - .L_20970)


	//   ....[0]....
.L_20970:
        /*027c*/ 	.word	0x00000c40


	//   ....[1]....
        /*0280*/ 	.word	0x00000c70


	//   ....[2]....
        /*0284*/ 	.word	0x00000c90


	//   ....[3]....
        /*0288*/ 	.word	0x00000cb0


	//   ....[4]....
        /*028c*/ 	.word	0x00000cd0


	//   ....[5]....
        /*0290*/ 	.word	0x00000df0


	//   ....[6]....
        /*0294*/ 	.word	0x00000e10


	//   ....[7]....
        /*0298*/ 	.word	0x00000e40


	//   ....[8]....
        /*029c*/ 	.word	0x00001cf0


	//   ....[9]....
        /*02a0*/ 	.word	0x00001d20


	//   ....[10]....
        /*02a4*/ 	.word	0x00001d50


	//   ....[11]....
        /*02a8*/ 	.word	0x00001dd0


	//   ....[12]....
        /*02ac*/ 	.word	0x00001e40


	//   ....[13]....
        /*02b0*/ 	.word	0x00001e90


	//   ....[14]....
        /*02b4*/ 	.word	0x00001eb0


	//   ....[15]....
        /*02b8*/ 	.word	0x00001ed0


	//   ....[16]....
        /*02bc*/ 	.word	0x00002e30


	//   ....[17]....
        /*02c0*/ 	.word	0x00002e60


	//   ....[18]....
        /*02c4*/ 	.word	0x00002e70


	//   ....[19]....
        /*02c8*/ 	.word	0x00002e80


	//   ....[20]....
        /*02cc*/ 	.word	0x00002e90


	//   ....[21]....
        /*02d0*/ 	.word	0x00002ea0


	//   ....[22]....
        /*02d4*/ 	.word	0x00002eb0


	//   ....[23]....
        /*02d8*/ 	.word	0x00002ed0


	//   ....[24]....
        /*02dc*/ 	.word	0x00002f00


	//   ....[25]....
        /*02e0*/ 	.word	0x00002f20


	//   ....[26]....
        /*02e4*/ 	.word	0x00002f40


	//   ....[27]....
        /*02e8*/ 	.word	0x00002f60


	//   ....[28]....
        /*02ec*/ 	.word	0x00002f80


	//   ....[29]....
        /*02f0*/ 	.word	0x00002fa0


	//   ....[30]....
        /*02f4*/ 	.word	0x00002fb0


	//   ....[31]....
        /*02f8*/ 	.word	0x00002fd0


	//   ....[32]....
        /*02fc*/ 	.word	0x00003bd0


	//   ....[33]....
        /*0300*/ 	.word	0x00003c30


	//   ....[34]....
        /*0304*/ 	.word	0x00003c90


	//   ....[35]....
        /*0308*/ 	.word	0x00003cf0


	//   ....[36]....
        /*030c*/ 	.word	0x00003d50


	//   ....[37]....
        /*0310*/ 	.word	0x00003dd0


	//   ....[38]....
        /*0314*/ 	.word	0x00003e40


	//   ....[39]....
        /*0318*/ 	.word	0x00003eb0


	//   ....[40]....
        /*031c*/ 	.word	0x00003f10


	//   ....[41]....
        /*0320*/ 	.word	0x00003f90


	//   ....[42]....
        /*0324*/ 	.word	0x00004000


	//   ....[43]....
        /*0328*/ 	.word	0x00004060


	//   ....[44]....
        /*032c*/ 	.word	0x000040e0


	//   ....[45]....
        /*0330*/ 	.word	0x00004160


	//   ....[46]....
        /*0334*/ 	.word	0x000041c0


	//   ....[47]....
        /*0338*/ 	.word	0x00004240


	//   ....[48]....
        /*033c*/ 	.word	0x000042b0


	//   ....[49]....
        /*0340*/ 	.word	0x00004310


	//   ....[50]....
        /*0344*/ 	.word	0x00004390


	//   ....[51]....
        /*0348*/ 	.word	0x00004400


	//   ....[52]....
        /*034c*/ 	.word	0x00004460


	//   ....[53]....
        /*0350*/ 	.word	0x000044f0


	//   ....[54]....
        /*0354*/ 	.word	0x00004560


	//   ....[55]....
        /*0358*/ 	.word	0x000045c0


	//   ....[56]....
        /*035c*/ 	.word	0x00004660


	//   ....[57]....
        /*0360*/ 	.word	0x000046d0


	//   ....[58]....
        /*0364*/ 	.word	0x00004730


	//   ....[59]....
        /*0368*/ 	.word	0x000047b0


	//   ....[60]....
        /*036c*/ 	.word	0x00004810


	//----- nvinfo : EIATTR_SYSCALL_OFFSETS
	.align		4
.L_20971:
        /*0370*/ 	.byte	0x04, 0x46
        /*0372*/ 	.short	(.L_20973 - .L_20972)


	//   ....[0]....
.L_20972:
        /*0374*/ 	.word	0x00003a60


	//   ....[1]....
        /*0378*/ 	.word	0x00003b60


	//----- nvinfo : EIATTR_EXIT_INSTR_OFFSETS
	.align		4
.L_20973:
        /*037c*/ 	.byte	0x04, 0x1c
        /*037e*/ 	.short	(.L_20975 - .L_20974)


	//   ....[0]....
.L_20974:
        /*0380*/ 	.word	0x00000090


	//   ....[1]....
        /*0384*/ 	.word	0x00003590


	//   ....[2]....
        /*0388*/ 	.word	0x00003650


	//   ....[3]....
        /*038c*/ 	.word	0x00003960


	//   ....[4]....
        /*0390*/ 	.word	0x00003b70


	//----- nvinfo : EIATTR_CRS_STACK_SIZE
	.align		4
.L_20975:
        /*0394*/ 	.byte	0x04, 0x1e
        /*0396*/ 	.short	(.L_20977 - .L_20976)
.L_20976:
        /*0398*/ 	.word	0x00000000


	//----- nvinfo : EIATTR_CBANK_PARAM_SIZE
	.align		4
.L_20977:
        /*039c*/ 	.byte	0x03, 0x19
        /*039e*/ 	.short	0x008c


	//----- nvinfo : EIATTR_PARAM_CBANK
	.align		4
        /*03a0*/ 	.byte	0x04, 0x0a
        /*03a2*/ 	.short	(.L_20979 - .L_20978)
	.align		4
.L_20978:
        /*03a4*/ 	.word	index@(.nv.constant0._ZN4vllm25paged_attention_v2_kernelIfhLi32ELi32ELi128ELNS_18Fp8KVCacheDataTypeE1ELb1ELi512EEEvPfS2_PT_PKS3_PKT0_S9_ifPKiSB_iPKfiiiSD_SD_iiiii)
        /*03a8*/ 	.short	0x0210
        /*03aa*/ 	.short	0x008c


	//----- nvinfo : EIATTR_SW_WAR
	.align		4
.L_20979:
        /*03ac*/ 	.byte	0x04, 0x36
        /*03ae*/ 	.short	(.L_20981 - .L_20980)
.L_20980:
        /*03b0*/ 	.word	0x00000008
.L_20981:


//--------------------- .nv.info._ZN4vllm25paged_attention_v2_kernelIfhLi256ELi16ELi128ELNS_18Fp8KVCacheDataTypeE1ELb0ELi512EEEvPfS2_PT_PKS3_PKT0_S9_ifPKiSB_iPKfiiiSD_SD_iiiii --------------------------
	.section	.nv.info._ZN4vllm25paged_attention_v2_kernelIfhLi256ELi16ELi128ELNS_18Fp8KVCacheDataTypeE1ELb0ELi512EEEvPfS2_PT_PKS3_PKT0_S9_ifPKiSB_iPKfiiiSD_SD_iiiii,"",@"SHT_CUDA_INFO"
	.sectionflags	@""
	.align	4


	//----- nvinfo : EIATTR_CUDA_API_VERSION
	.align		4
        /*0000*/ 	.byte	0x04, 0x37
        /*0002*/ 	.short	(.L_20983 - .L_20982)
.L_20982:
        /*0004*/ 	.word	0x00000082


	//----- nvinfo : EIATTR_KPARAM_INFO
	.align		4
.L_20983:
        /*0008*/ 	.byte	0x04, 0x17
        /*000a*/ 	.short	(.L_20985 - .L_20984)
.L_20984:
        /*000c*/ 	.word	0x00000000
        /*0010*/ 	.short	0x0015
        /*0012*/ 	.short	0x0088
        /*0014*/ 	.byte	0x00, 0xf0, 0x11, 0x00


	//----- nvinfo : EIATTR_KPARAM_INFO
	.align		4
.L_20985:
        /*0018*/ 	.byte	0x04, 0x17
        /*001a*/ 	.short	(.L_20987 - .L_20986)
.L_20986:
        /*001c*/ 	.word	0x00000000
        /*0020*/ 	.short	0x0014
        /*0022*/ 	.short	0x0084
        /*0024*/ 	.byte	0x00, 0xf0, 0x11, 0x00


	//----- nvinfo : EIATTR_KPARAM_INFO
	.align		4
.L_20987:
        /*0028*/ 	.byte	0x04, 0x17
        /*002a*/ 	.short	(.L_20989 - .L_20988)
.L_20988:
        /*002c*/ 	.word	0x00000000
        /*0030*/ 	.short	0x0013
        /*0032*/ 	.short	0x0080
        /*0034*/ 	.byte	0x00, 0xf0, 0x11, 0x00


	//----- nvinfo : EIATTR_KPARAM_INFO
	.align		4
.L_20989:
        /*0038*/ 	.byte	0x04, 0x17
        /*003a*/ 	.short	(.L_20991 - .L_20990)
.L_20990:
        /*003c*/ 	.word	0x00000000
        /*0040*/ 	.short	0x0012
        /*0042*/ 	.short	0x007c
        /*0044*/ 	.byte	0x00, 0xf0, 0x11, 0x00


	//----- nvinfo : EIATTR_KPARAM_INFO
	.align		4
.L_20991:
        /*0048*/ 	.byte	0x04, 0x17
        /*004a*/ 	.short	(.L_20993 - .L_20992)
.L_20992:
        /*004c*/ 	.word	0x00000000
        /*0050*/ 	.short	0x0011
        /*0052*/ 	.short	0x0078
        /*0054*/ 	.byte	0x00, 0xf0, 0x11, 0x00


	//----- nvinfo : EIATTR_KPARAM_INFO
	.align		4
.L_20993:
        /*0058*/ 	.byte	0x04, 0x17
        /*005a*/ 	.short	(.L_20995 - .L_20994)
.L_20994:
        /*005c*/ 	.word	0x00000000
        /*0060*/ 	.short	0x0010
        /*0062*/ 	.short	0x0070
        /*0064*/ 	.byte	0x00, 0xf0, 0x21, 0x00


	//----- nvinfo : EIATTR_KPARAM_INFO
	.align		4
.L_20995:
        /*0068*/ 	.byte	0x04, 0x17
        /*006a*/ 	.short	(.L_20997 - .L_20996)
.L_20996:
        /*006c*/ 	.word	0x00000000
        /*0070*/ 	.short	0x000f
        /*0072*/ 	.short	0x0068
        /*0074*/ 	.byte	0x00, 0xf0, 0x21, 0x00


	//----- nvinfo : EIATTR_KPARAM_INFO
	.align		4
.L_20997:
        /*0078*/ 	.byte	0x04, 0x17
        /*007a*/ 	.short	(.L_20999 - .L_20998)
.L_20998:
        /*007c*/ 	.word	0x00000000
        /*0080*/ 	.short	0x000e
        /*0082*/ 	.short	0x0060
        /*0084*/ 	.byte	0x00, 0xf0, 0x11, 0x00


	//----- nvinfo : EIATTR_KPARAM_INFO
	.align		4
.L_20999:
        /*0088*/ 	.byte	0x04, 0x17
        /*008a*/ 	.short	(.L_21001 - .L_21000)
.L_21000:
        /*008c*/ 	.word	0x00000000
        /*0090*/ 	.short	0x000d
        /*0092*/ 	.short	0x005c
        /*0094*/ 	.byte	0x00, 0xf0, 0x11, 0x00


	//----- nvinfo : EIATTR_KPARAM_INFO
	.align		4
.L_21001:
        /*0098*/ 	.byte	0x04, 0x17
        /*009a*/ 	.short	(.L_21003 - .L_21002)
.L_21002:
        /*009c*/ 	.word	0x00000000
        /*00a0*/ 	.short	0x000c
        /*00a2*/ 	.short	0x0058
        /*00a4*/ 	.byte	0x00, 0xf0, 0x11, 0x00


	//----- nvinfo : EIATTR_KPARAM_INFO
	.align		4
.L_21003:
        /*00a8*/ 	.byte	0x04, 0x17
        /*00aa*/ 	.short	(.L_21005 - .L_21004)
.L_21004:
        /*00ac*/ 	.word	0x00000000
        /*00b0*/ 	.short	0x000b
        /*00b2*/ 	.short	0x0050
        /*00b4*/ 	.byte	0x00, 0xf0, 0x21, 0x00


	//----- nvinfo : EIATTR_KPARAM_INFO
	.align		4
.L_21005:
        /*00b8*/ 	.byte	0x04, 0x17
        /*00ba*/ 	.short	(.L_21007 - .L_21006)
.L_21006:
        /*00bc*/ 	.word	0x00000000
        /*00c0*/ 	.short	0x000a
        /*00c2*/ 	.short	0x0048
        /*00c4*/ 	.byte	0x00, 0xf0, 0x11, 0x00


	//----- nvinfo : EIATTR_KPARAM_INFO
	.align		4
.L_21007:
        /*00c8*/ 	.byte	0x04, 0x17
        /*00ca*/ 	.short	(.L_21009 - .L_21008)
.L_21008:
        /*00cc*/ 	.word	0x00000000
        /*00d0*/ 	.short	0x0009
        /*00d2*/ 	.short	0x0040
        /*00d4*/ 	.byte	0x00, 0xf0, 0x21, 0x00


	//----- nvinfo : EIATTR_KPARAM_INFO
	.align		4
.L_21009:
        /*00d8*/ 	.byte	0x04, 0x17
        /*00da*/ 	.short	(.L_21011 - .L_21010)
.L_21010:
        /*00dc*/ 	.word	0x00000000
        /*00e0*/ 	.short	0x0008
        /*00e2*/ 	.short	0x0038
        /*00e4*/ 	.byte	0x00, 0xf0, 0x21, 0x00


	//----- nvinfo : EIATTR_KPARAM_INFO
	.align		4
.L_21011:
        /*00e8*/ 	.byte	0x04, 0x17
        /*00ea*/ 	.short	(.L_21013 - .L_21012)
.L_21012:
        /*00ec*/ 	.word	0x00000000
        /*00f0*/ 	.short	0x0007
        /*00f2*/ 	.short	0x0034
        /*00f4*/ 	.byte	0x00, 0xf0, 0x11, 0x00


	//----- nvinfo : EIATTR_KPARAM_INFO
	.align		4
.L_21013:
        /*00f8*/ 	.byte	0x04, 0x17
        /*00fa*/ 	.short	(.L_21015 - .L_21014)
.L_21014:
        /*00fc*/ 	.word	0x00000000
        /*0100*/ 	.short	0x0006
        /*0102*/ 	.short	0x0030
        /*0104*/ 	.byte	0x00, 0xf0, 0x11, 0x00


	//----- nvinfo : EIATTR_KPARAM_INFO
	.align		4
.L_21015:
        /*0108*/ 	.byte	0x04, 0x17
        /*010a*/ 	.short	(.L_21017 - .L_21016)
.L_21016:
        /*010c*/ 	.word	0x00000000
        /*0110*/ 	.short	0x0005
        /*0112*/ 	.short	0x0028
        /*0114*/ 	.byte	0x00, 0xf0, 0x21, 0x00


	//----- nvinfo : EIATTR_KPARAM_INFO
	.align		4
.L_21017:
        /*0118*/ 	.byte	0x04, 0x17
        /*011a*/ 	.short	(.L_21019 - .L_21018)
.L_21018:
        /*011c*/ 	.word	0x00000000
        /*0120*/ 	.short	0x0004
        /*0122*/ 	.short	0x0020
        /*0124*/ 	.byte	0x00, 0xf0, 0x21, 0x00


	//----- nvinfo : EIATTR_KPARAM_INFO
	.align		4
.L_21019:
        /*0128*/ 	.byte	0x04, 0x17
        /*012a*/ 	.short	(.L_21021 - .L_21020)
.L_21020:
        /*012c*/ 	.word	0x00000000
        /*0130*/ 	.short	0x0003
        /*0132*/ 	.short	0x0018
        /*0134*/ 	.byte	0x00, 0xf0, 0x21, 0x00


	//----- nvinfo : EIATTR_KPARAM_INFO
	.align		4
.L_21021:
        /*0138*/ 	.byte	0x04, 0x17
        /*013a*/ 	.short	(.L_21023 - .L_21022)
.L_21022:
        /*013c*/ 	.word	0x00000000
        /*0140*/ 	.short	0x0002
        /*0142*/ 	.short	0x0010
        /*0144*/ 	.byte	0x00, 0xf0, 0x21, 0x00


	//----- nvinfo : EIATTR_KPARAM_INFO
	.align		4
.L_21023:
        /*0148*/ 	.byte	0x04, 0x17
        /*014a*/ 	.short	(.L_21025 - .L_21024)
.L_21024:
        /*014c*/ 	.word	0x00000000
        /*0150*/ 	.short	0x0001
        /*0152*/ 	.short	0x0008
        /*0154*/ 	.byte	0x00, 0xf0, 0x21, 0x00


	//----- nvinfo : EIATTR_KPARAM_INFO
	.align		4
.L_21025:
        /*0158*/ 	.byte	0x04, 0x17
        /*015a*/ 	.short	(.L_21027 - .L_21026)
.L_21026:
        /*015c*/ 	.word	0x00000000
        /*0160*/ 	.short	0x0000
        /*0162*/ 	.short	0x0000
        /*0164*/ 	.byte	0x00, 0xf0, 0x21, 0x00


	//----- nvinfo : EIATTR_SPARSE_MMA_MASK
	.align		4
.L_21027:
        /*0168*/ 	.byte	0x03, 0x50
        /*016a*/ 	.short	0x0000


	//----- nvinfo : EIATTR_MAXREG_COUNT
	.align		4
        /*016c*/ 	.byte	0x03, 0x1b
        /*016e*/ 	.short	0x00ff


	//----- nvinfo : EIATTR_NUM_BARRIERS
	.align		4
        /*0170*/ 	.byte	0x02, 0x4c
        /*0172*/ 	.byte	0x01
	.zero		1


	//----- nvinfo : EIATTR_EXTERNS
	.align		4
        /*0174*/ 	.byte	0x04, 0x0f
        /*0176*/ 	.short	(.L_21029 - .L_21028)


	//   ....[0]....
	.align		4
.L_21028:
        /*0178*/ 	.word	index@(__assertfail)


	//----- nvinfo : EIATTR_MERCURY_ISA_VERSION
	.align		4
.L_21029:
        /*017c*/ 	.byte	0x03, 0x5f
        /*017e*/ 	.short	0x0101


	//----- nvinfo : EIATTR_COOP_GROUP_MASK_REGIDS
	.align		4
        /*0180*/ 	.byte	0x04, 0x29
        /*0182*/ 	.short	(.L_21031 - .L_21030)


	//   ....[0]....
.L_21030:
        /*0184*/ 	.word	0xffffffff


	//   ....[1]....
        /*0188*/ 	.word	0xffffffff


	//   ....[2]....
        /*018c*/ 	.word	0xffffffff


	//   ....[3]....
        /*0190*/ 	.word	0xffffffff


	//   ....[4]....
        /*0194*/ 	.word	0xffffffff


	//   ....[5]....
        /*0198*/ 	.word	0xffffffff


	//   ....[6]....
        /*019c*/ 	.word	0xffffffff


	//   ....[7]....
        /*01a0*/ 	.word	0xffffffff


	//   ....[8]....
        /*01a4*/ 	.word	0xffffffff


	//   ....[9]....
        /*01a8*/ 	.word	0xffffffff


	//   ....[10]....
        /*01ac*/ 	.word	0xffffffff


	//   ....[11]....
        /*01b0*/ 	.word	0xffffffff


	//   ....[12]....
        /*01b4*/ 	.word	0xffffffff


	//   ....[13]....
        /*01b8*/ 	.word	0xffffffff


	//   ....[14]....
        /*01bc*/ 	.word	0xffffffff


	//   ....[15]....
        /*01c0*/ 	.word	0x0500000f


	//   ....[16]....
        /*01c4*/ 	.word	0x0500000f


	//   ....[17]....
        /*01c8*/ 	.word	0x0500000f


	//   ....[18]....
        /*01cc*/ 	.word	0x0500000f


	//----- nvinfo : EIATTR_COOP_GROUP_INSTR_OFFSETS
	.align		4
.L_21031:
        /*01d0*/ 	.byte	0x04, 0x28
        /*01d2*/ 	.short	(.L_21033 - .L_21032)


	//   ....[0]....
.L_21032:
        /*01d4*/ 	.word	0x00000240


	//   ....[1]....
        /*01d8*/ 	.word	0x00000270


	//   ....[2]....
        /*01dc*/ 	.word	0x00000290


	//   ....[3]....
        /*01e0*/ 	.word	0x000002b0


	//   ....[4]....
        /*01e4*/ 	.word	0x000003d0


	//   ....[5]....
        /*01e8*/ 	.word	0x00000400


	//   ....[6]....
        /*01ec*/ 	.word	0x00000420


	//   ....[7]....
        /*01f0*/ 	.word	0x000012d0


	//   ....[8]....
        /*01f4*/ 	.word	0x00001350


	//   ....[9]....
        /*01f8*/ 	.word	0x00001390


	//   ....[10]....
        /*01fc*/ 	.word	0x000013e0


	//   ....[11]....
        /*0200*/ 	.word	0x00001420


	//   ....[12]....
        /*0204*/ 	.word	0x00001470


	//   ....[13]....
        /*0208*/ 	.word	0x00001490


	//   ....[14]....
        /*020c*/ 	.word	0x000014b0


	//   ....[15]....
        /*0210*/ 	.word	0x00003ed0


	//   ....[16]....
        /*0214*/ 	.word	0x00003f30


	//   ....[17]....
        /*0218*/ 	.word	0x00003f90


	//   ....[18]....
        /*021c*/ 	.word	0x00003ff0


	//----- nvinfo : EIATTR_SYSCALL_OFFSETS
	.align		4
.L_21033:
        /*0220*/ 	.byte	0x04, 0x46
        /*0222*/ 	.short	(.L_21035 - .L_21034)


	//   ....[0]....
.L_21034:
        /*0224*/ 	.word	0x00003e60


	//----- nvinfo : EIATTR_EXIT_INSTR_OFFSETS
	.align		4
.L_21035:
        /*0228*/ 	.byte	0x04, 0x1c
        /*022a*/ 	.short	(.L_21037 - .L_21036)


	//   ....[0]....
.L_21036:
        /*022c*/ 	.word	0x00000090


	//   ....[1]....
        /*0230*/ 	.word	0x00003060


	//   ....[2]....
        /*0234*/ 	.word	0x000030a0


	//   ....[3]....
        /*0238*/ 	.word	0x00003d60


	//   ....[4]....
        /*023c*/ 	.word	0x00003e70


	//----- nvinfo : EIATTR_CRS_STACK_SIZE
	.align		4
.L_21037:
        /*0240*/ 	.byte	0x04, 0x1e
        /*0242*/ 	.short	(.L_21039 - .L_21038)
.L_21038:
        /*0244*/ 	.word	0x00000000


	//----- nvinfo : EIATTR_CBANK_PARAM_SIZE
	.align		4
.L_21039:
        /*0248*/ 	.byte	0x03, 0x19
        /*024a*/ 	.short	0x008c


	//----- nvinfo : EIATTR_PARAM_CBANK
	.align		4
        /*024c*/ 	.byte	0x04, 0x0a
        /*024e*/ 	.short	(.L_21041 - .L_21040)
	.align		4
.L_21040:
        /*0250*/ 	.word	index@(.nv.constant0._ZN4vllm25paged_attention_v2_kernelIfhLi256ELi16ELi128ELNS_18Fp8KVCacheDataTypeE1ELb0ELi512EEEvPfS2_PT_PKS3_PKT0_S9_ifPKiSB_iPKfiiiSD_SD_iiiii)
        /*0254*/ 	.short	0x0210
        /*0256*/ 	.short	0x008c


	//----- nvinfo : EIATTR_SW_WAR
	.align		4
.L_21041:
        /*0258*/ 	.byte	0x04, 0x36
        /*025a*/ 	.short	(.L_21043 - .L_21042)
.L_21042:
        /*025c*/ 	.word	0x00000008
.L_21043:


//--------------------- .nv.info._ZN4vllm25paged_attention_v2_kernelIfhLi192ELi16ELi128ELNS_18Fp8KVCacheDataTypeE1ELb0ELi512EEEvPfS2_PT_PKS3_PKT0_S9_ifPKiSB_iPKfiiiSD_SD_iiiii --------------------------
	.section	.nv.info._ZN4vllm25paged_attention_v2_kernelIfhLi192ELi16ELi128ELNS_18Fp8KVCacheDataTypeE1ELb0ELi512EEEvPfS2_PT_PKS3_PKT0_S9_ifPKiSB_iPKfiiiSD_SD_iiiii,"",@"SHT_CUDA_INFO"
	.sectionflags	@""
	.align	4


	//----- nvinfo : EIATTR_CUDA_API_VERSION
	.align		4
        /*0000*/ 	.byte	0x04, 0x37
        /*0002*/ 	.short	(.L_21045 - .L_21044)
.L_21044:
        /*0004*/ 	.word	0x00000082


	//----- nvinfo : EIATTR_KPARAM_INFO
	.align		4
.L_21045:
        /*0008*/ 	.byte	0x04, 0x17
        /*000a*/ 	.short	(.L_21047 - .L_21046)
.L_21046:
        /*000c*/ 	.word	0x00000000
        /*0010*/ 	.short	0x0015
        /*0012*/ 	.short	0x0088
        /*0014*/ 	.byte	0x00, 0xf0, 0x11, 0x00


	//----- nvinfo : EIATTR_KPARAM_INFO
	.align		4
.L_21047:
        /*0018*/ 	.byte	0x04, 0x17
        /*001a*/ 	.short	(.L_21049 - .L_21048)
.L_21048:
        /*001c*/ 	.word	0x00000000
        /*0020*/ 	.short	0x0014
        /*0022*/ 	.short	0x0084
        /*0024*/ 	.byte	0x00, 0xf0, 0x11, 0x00


	//----- nvinfo : EIATTR_KPARAM_INFO
	.align		4
.L_21049:
        /*0028*/ 	.byte	0x04, 0x17
        /*002a*/ 	.short	(.L_21051 - .L_21050)
.L_21050:
        /*002c*/ 	.word	0x00000000
        /*0030*/ 	.short	0x0013
        /*0032*/ 	.short	0x0080
        /*0034*/ 	.byte	0x00, 0xf0, 0x11, 0x00


	//----- nvinfo : EIATTR_KPARAM_INFO
	.align		4
.L_21051:
        /*0038*/ 	.byte	0x04, 0x17
        /*003a*/ 	.short	(.L_21053 - .L_21052)
.L_21052:
        /*003c*/ 	.word	0x00000000
        /*0040*/ 	.short	0x0012
        /*0042*/ 	.short	0x007c
        /*0044*/ 	.byte	0x00, 0xf0, 0x11, 0x00


	//----- nvinfo : EIATTR_KPARAM_INFO
	.align		4
.L_21053:
        /*0048*/ 	.byte	0x04, 0x17
        /*004a*/ 	.short	(.L_21055 - .L_21054)
.L_21054:
        /*004c*/ 	.word	0x00000000
        /*0050*/ 	.short	0x0011
        /*0052*/ 	.short	0x0078
        /*0054*/ 	.byte	0x00, 0xf0, 0x11, 0x00


	//----- nvinfo : EIATTR_KPARAM_INFO
	.align		4
.L_21055:
        /*0058*/ 	.byte	0x04, 0x17
        /*005a*/ 	.short	(.L_21057 - .L_21056)
.L_21056:
        /*005c*/ 	.word	0x00000000
        /*0060*/ 	.short	0x0010
        /*0062*/ 	.short	0x0070
        /*0064*/ 	.byte	0x00, 0xf0, 0x21, 0x00


	//----- nvinfo : EIATTR_KPARAM_INFO
	.align		4
.L_21057:
        /*0068*/ 	.byte	0x04, 0x17
        /*006a*/ 	.short	(.L_21059 - .L_21058)
.L_21058:
        /*006c*/ 	.word	0x00000000
        /*0070*/ 	.short	0x000f
        /*0072*/ 	.short	0x0068
        /*0074*/ 	.byte	0x00, 0xf0, 0x21, 0x00


	//----- nvinfo : EIATTR_KPARAM_INFO
	.align		4
.L_21059:
        /*0078*/ 	.byte	0x04, 0x17
        /*007a*/ 	.short	(.L_21061 - .L_21060)
.L_21060:
        /*007c*/ 	.word	0x00000000
        /*0080*/ 	.short	0x000e
        /*0082*/ 	.short	0x0060
        /*0084*/ 	.byte	0x00, 0xf0, 0x11, 0x00


	//----- nvinfo : EIATTR_KPARAM_INFO
	.align		4
.L_21061:
        /*0088*/ 	.byte	0x04, 0x17
        /*008a*/ 	.short	(.L_21063 - .L_21062)
.L_21062:
        /*008c*/ 	.word	0x00000000
        /*0090*/ 	.short	0x000d
        /*0092*/ 	.short	0x005c
        /*0094*/ 	.byte	0x00, 0xf0, 0x11, 0x00


	//----- nvinfo : EIATTR_KPARAM_INFO
	.align		4
.L_21063:
        /*0098*/ 	.byte	0x04, 0x17
        /*009a*/ 	.short	(.L_21065 - .L_21064)
.L_21064:
        /*009c*/ 	.word	0x00000000
        /*00a0*/ 	.short	0x000c
        /*00a2*/ 	.short	0x0058
        /*00a4*/ 	.byte	0x00, 0xf0, 0x11, 0x00


	//----- nvinfo : EIATTR_KPARAM_INFO
	.align		4
.L_21065:
        /*00a8*/ 	.byte	0x04, 0x17
        /*00aa*/ 	.short	(.L_21067 - .L_21066)
.L_21066:
        /*00ac*/ 	.word	0x00000000
        /*00b0*/ 	.short	0x000b
        /*00b2*/ 	.short	0x0050
        /*00b4*/ 	.byte	0x00, 0xf0, 0x21, 0x00


	//----- nvinfo : EIATTR_KPARAM_INFO
	.align		4
.L_21067:
        /*00b8*/ 	.byte	0x04, 0x17
        /*00ba*/ 	.short	(.L_21069 - .L_21068)
.L_21068:
        /*00bc*/ 	.word	0x00000000
        /*00c0*/ 	.short	0x000a
        /*00c2*/ 	.short	0x0048
        /*00c4*/ 	.byte	0x00, 0xf0, 0x11, 0x00


	//----- nvinfo : EIATTR_KPARAM_INFO
	.align		4
.L_21069:
        /*00c8*/ 	.byte	0x04, 0x17
        /*00ca*/ 	.short	(.L_21071 - .L_21070)
.L_21070:
        /*00cc*/ 	.word	0x00000000
        /*00d0*/ 	.short	0x0009
        /*00d2*/ 	.short	0x0040
        /*00d4*/ 	.byte	0x00, 0xf0, 0x21, 0x00


	//----- nvinfo : EIATTR_KPARAM_INFO
	.align		4
.L_21071:
        /*00d8*/ 	.byte	0x04, 0x17
        /*00da*/ 	.short	(.L_21073 - .L_21072)
.L_21072:
        /*00dc*/ 	.word	0x00000000
        /*00e0*/ 	.short	0x0008
        /*00e2*/ 	.short	0x0038
        /*00e4*/ 	.byte	0x00, 0xf0, 0x21, 0x00


	//----- nvinfo : EIATTR_KPARAM_INFO
	.align		4
.L_21073:
        /*00e8*/ 	.byte	0x04, 0x17
        /*00ea*/ 	.short	(.L_21075 - .L_21074)
.L_21074:
        /*00ec*/ 	.word	0x00000000
        /*00f0*/ 	.short	0x0007
        /*00f2*/ 	.short	0x0034
        /*00f4*/ 	.byte	0x00, 0xf0, 0x11, 0x00


	//----- nvinfo : EIATTR_KPARAM_INFO
	.align		4
.L_21075:
        /*00f8*/ 	.byte	0x04, 0x17
        /*00fa*/ 	.short	(.L_21077 - .L_21076)
.L_21076:
        /*00fc*/ 	.word	0x00000000
        /*0100*/ 	.short	0x0006
        /*0102*/ 	.short	0x0030
        /*0104*/ 	.byte	0x00, 0xf0, 0x11, 0x00


	//----- nvinfo : EIATTR_KPARAM_INFO
	.align		4
.L_21077:
        /*0108*/ 	.byte	0x04, 0x17
        /*010a*/ 	.short	(.L_21079 - .L_21078)
.L_21078:
        /*010c*/ 	.word	0x00000000
        /*0110*/ 	.short	0x0005
        /*0112*/ 	.short	0x0028
        /*0114*/ 	.byte	0x00, 0xf0, 0x21, 0x00


	//----- nvinfo : EIATTR_KPARAM_INFO
	.align		4
.L_21079:
        /*0118*/ 	.byte	0x04, 0x17
        /*011a*/ 	.short	(.L_21081 - .L_21080)
.L_21080:
        /*011c*/ 	.word	0x00000000
        /*0120*/ 	.short	0x0004
        /*0122*/ 	.short	0x0020
        /*0124*/ 	.byte	0x00, 0xf0, 0x21, 0x00


	//----- nvinfo : EIATTR_KPARAM_INFO
	.align		4
.L_21081:
        /*0128*/ 	.byte	0x04, 0x17
        /*012a*/ 	.short	(.L_21083 - .L_21082)
.L_21082:
        /*012c*/ 	.word	0x00000000
        /*0130*/ 	.short	0x0003
        /*0132*/ 	.short	0x0018
        /*0134*/ 	.byte	0x00, 0xf0, 0x21, 0x00


	//----- nvinfo : EIATTR_KPARAM_INFO
	.align		4
.L_21083:
        /*0138*/ 	.byte	0x04, 0x17
        /*013a*/ 	.short	(.L_21085 - .L_21084)
.L_21084:
        /*013c*/ 	.word	0x00000000
        /*0140*/ 	.short	0x0002
        /*0142*/ 	.short	0x0010
        /*0144*/ 	.byte	0x00, 0xf0, 0x21, 0x00


	//----- nvinfo : EIATTR_KPARAM_INFO
	.align		4
.L_21085:
        /*0148*/ 	.byte	0x04, 0x17
        /*014a*/ 	.short	(.L_21087 - .L_21086)
.L_21086:
        /*014c*/ 	.word	0x00000000
        /*0150*/ 	.short	0x0001
        /*0152*/ 	.short	0x0008
        /*0154*/ 	.byte	0x00, 0xf0, 0x21, 0x00


	//----- nvinfo : EIATTR_KPARAM_INFO
	.align		4
.L_21087:
        /*0158*/ 	.byte	0x04, 0x17
        /*015a*/ 	.short	(.L_21089 - .L_21088)
.L_21088:
        /*015c*/ 	.word	0x00000000
        /*0160*/ 	.short	0x0000
        /*0162*/ 	.short	0x0000
        /*0164*/ 	.byte	0x00, 0xf0, 0x21, 0x00


	//----- nvinfo : EIATTR_SPARSE_MMA_MASK
	.align		4
.L_21089:
        /*0168*/ 	.byte	0x03, 0x50
        /*016a*/ 	.short	0x0000


	//----- nvinfo : EIATTR_MAXREG_COUNT
	.align		4
        /*016c*/ 	.byte	0x03, 0x1b
        /*016e*/ 	.short	0x00ff


	//----- nvinfo : EIATTR_NUM_BARRIERS
	.align		4
        /*0170*/ 	.byte	0x02, 0x4c
        /*0172*/ 	.byte	0x01
	.zero		1


	//----- nvinfo : EIATTR_EXTERNS
	.align		4
        /*0174*/ 	.byte	0x04, 0x0f
        /*0176*/ 	.short	(.L_21091 - .L_21090)


	//   ....[0]....
	.align		4
.L_21090:
        /*0178*/ 	.word	index@(__assertfail)


	//----- nvinfo : EIATTR_MERCURY_ISA_VERSION
	.align		4
.L_21091:
        /*017c*/ 	.byte	0x03, 0x5f
        /*017e*/ 	.short	0x0101


	//----- nvinfo : EIATTR_COOP_GROUP_MASK_REGIDS
	.align		4
        /*0180*/ 	.byte	0x04, 0x29
        /*0182*/ 	.short	(.L_21093 - .L_21092)


	//   ....[0]....
.L_21092:
        /*0184*/ 	.word	0xffffffff


	//   ....[1]....
        /*0188*/ 	.word	0xffffffff


	//   ....[2]....
        /*018c*/ 	.word	0xffffffff


	//   ....[3]....
        /*0190*/ 	.word	0xffffffff


	//   ....[4]....
        /*0194*/ 	.word	0xffffffff


	//   ....[5]....
        /*0198*/ 	.word	0xffffffff


	//   ....[6]....
        /*019c*/ 	.word	0xffffffff


	//   ....[7]....
        /*01a0*/ 	.word	0xffffffff


	//   ....[8]....
        /*01a4*/ 	.word	0xffffffff


	//   ....[9]....
        /*01a8*/ 	.word	0xffffffff


	//   ....[10]....
        /*01ac*/ 	.word	0xffffffff


	//   ....[11]....
        /*01b0*/ 	.word	0xffffffff


	//   ....[12]....
        /*01b4*/ 	.word	0xffffffff


	//   ....[13]....
        /*01b8*/ 	.word	0xffffffff


	//   ....[14]....
        /*01bc*/ 	.word	0xffffffff


	//   ....[15]....
        /*01c0*/ 	.word	0x0500000f


	//   ....[16]....
        /*01c4*/ 	.word	0x0500000f


	//   ....[17]....
        /*01c8*/ 	.word	0x0500000f


	//   ....[18]....
        /*01cc*/ 	.word	0x0500000f


	//----- nvinfo : EIATTR_COOP_GROUP_INSTR_OFFSETS
	.align		4
.L_21093:
        /*01d0*/ 	.byte	0x04, 0x28
        /*01d2*/ 	.short	(.L_21095 - .L_21094)


	//   ....[0]....
.L_21094:
        /*01d4*/ 	.word	0x00000240


	//   ....[1]....
        /*01d8*/ 	.word	0x00000270


	//   ....[2]....
        /*01dc*/ 	.word	0x00000290


	//   ....[3]....
        /*01e0*/ 	.word	0x000002b0


	//   ....[4]....
        /*01e4*/ 	.word	0x000003e0


	//   ....[5]....
        /*01e8*/ 	.word	0x00000400


	//   ....[6]....
        /*01ec*/ 	.word	0x00000420


	//   ....[7]....
        /*01f0*/ 	.word	0x000012d0


	//   ....[8]....
        /*01f4*/ 	.word	0x00001350


	//   ....[9]....
        /*01f8*/ 	.word	0x00001390


	//   ....[10]....
        /*01fc*/ 	.word	0x000013e0


	//   ....[11]....
        /*0200*/ 	.word	0x00001420


	//   ....[12]....
        /*0204*/ 	.word	0x00001470


	//   ....[13]....
        /*0208*/ 	.word	0x00001490


	//   ....[14]....
        /*020c*/ 	.word	0x000014b0


	//   ....[15]....
        /*0210*/ 	.word	0x000036d0


	//   ....[16]....
        /*0214*/ 	.word	0x00003730


	//   ....[17]....
        /*0218*/ 	.word	0x00003790


	//   ....[18]....
        /*021c*/ 	.word	0x000037f0


	//----- nvinfo : EIATTR_SYSCALL_OFFSETS
	.align		4
.L_21095:
        /*0220*/ 	.byte	0x04, 0x46
        /*0222*/ 	.short	(.L_21097 - .L_21096)


	//   ....[0]....
.L_21096:
        /*0224*/ 	.word	0x00003660


	//----- nvinfo : EIATTR_EXIT_INSTR_OFFSETS
	.align		4
.L_21097:
        /*0228*/ 	.byte	0x04, 0x1c
        /*022a*/ 	.short	(.L_21099 - .L_21098)


	//   ....[0]....
.L_21098:
        /*022c*/ 	.word	0x00000090


	//   ....[1]....
        /*0230*/ 	.word	0x00002ba0


	//   ....[2]....
        /*0234*/ 	.word	0x00002bf0


	//   ....[3]....
        /*0238*/ 	.word	0x00003560


	//   ....[4]....
        /*023c*/ 	.word	0x00003670


	//----- nvinfo : EIATTR_CRS_STACK_SIZE
	.align		4
.L_21099:
        /*0240*/ 	.byte	0x04, 0x1e
        /*0242*/ 	.short	(.L_21101 - .L_21100)
.L_21100:
        /*0244*/ 	.word	0x00000000


	//----- nvinfo : EIATTR_CBANK_PARAM_SIZE
	.align		4
.L_21101:
        /*0248*/ 	.byte	0x03, 0x19
        /*024a*/ 	.short	0x008c


	//----- nvinfo : EIATTR_PARAM_CBANK
	.align		4
        /*024c*/ 	.byte	0x04, 0x0a
        /*024e*/ 	.short	(.L_21103 - .L_21102)
	.align		4
.L_21102:
        /*0250*/ 	.word	index@(.nv.constant0._ZN4vllm25paged_attention_v2_kernelIfhLi192ELi16ELi128ELNS_18Fp8KVCacheDataTypeE1ELb0ELi512EEEvPfS2_PT_PKS3_PKT0_S9_ifPKiSB_iPKfiiiSD_SD_iiiii)
        /*0254*/ 	.short	0x0210
        /*0256*/ 	.short	0x008c


	//----- nvinfo : EIATTR_SW_WAR
	.align		4
.L_21103:
        /*0258*/ 	.byte	0x04, 0x36
        /*025a*/ 	.short	(.L_21105 - .L_21104)
.L_21104:
        /*025c*/ 	.word	0x00000008
.L_21105:


//--------------------- .nv.info._ZN4vllm25paged_attention_v2_kernelIfhLi128ELi16ELi128ELNS_18Fp8KVCacheDataTypeE1ELb0ELi512EEEvPfS2_PT_PKS3_PKT0_S9_ifPKiSB_iPKfiiiSD_SD_iiiii --------------------------
	.section	.nv.info._ZN4vllm25paged_attention_v2_kernelIfhLi128ELi16ELi128ELNS_18Fp8KVCacheDataTypeE1ELb0ELi512EEEvPfS2_PT_PKS3_PKT0_S9_ifPKiSB_iPKfiiiSD_SD_iiiii,"",@"SHT_CUDA_INFO"
	.sectionflags	@""
	.align	4


	//----- nvinfo : EIATTR_CUDA_API_VERSION
	.align		4
        /*0000*/ 	.byte	0x04, 0x37
        /*0002*/ 	.short	(.L_21107 - .L_21106)
.L_21106:
        /*0004*/ 	.word	0x00000082


	//----- nvinfo : EIATTR_KPARAM_INFO
	.align		4
.L_21107:
        /*0008*/ 	.byte	0x04, 0x17
        /*000a*/ 	.short	(.L_21109 - .L_21108)
.L_21108:
        /*000c*/ 	.word	0x00000000
        /*0010*/ 	.short	0x0015
        /*0012*/ 	.short	0x0088
        /*0014*/ 	.byte	0x00, 0xf0, 0x11, 0x00


	//----- nvinfo : EIATTR_KPARAM_INFO
	.align		4
.L_21109:
        /*0018*/ 	.byte	0x04, 0x17
        /*001a*/ 	.short	(.L_21111 - .L_21110)
.L_21110:
        /*001c*/ 	.word	0x00000000
        /*0020*/ 	.short	0x0014
        /*0022*/ 	.short	0x0084
        /*0024*/ 	.byte	0x00, 0xf0, 0x11, 0x00


	//----- nvinfo : EIATTR_KPARAM_INFO
	.align		4
.L_21111:
        /*0028*/ 	.byte	0x04, 0x17
        /*002a*/ 	.short	(.L_21113 - .L_21112)
.L_21112:
        /*002c*/ 	.word	0x00000000
        /*0030*/ 	.short	0x0013
        /*0032*/ 	.short	0x0080
        /*0034*/ 	.byte	0x00, 0xf0, 0x11, 0x00


	//----- nvinfo : EIATTR_KPARAM_INFO
	.align		4
.L_21113:
        /*0038*/ 	.byte	0x04, 0x17
        /*003a*/ 	.short	(.L_21115 - .L_21114)
.L_21114:
        /*003c*/ 	.word	0x00000000
        /*0040*/ 	.short	0x0012
        /*0042*/ 	.short	0x007c
        /*0044*/ 	.byte	0x00, 0xf0, 0x11, 0x00


	//----- nvinfo : EIATTR_KPARAM_INFO
	.align		4
.L_21115:
        /*0048*/ 	.byte	0x04, 0x17
        /*004a*/ 	.short	(.L_21117 - .L_21116)
.L_21116:
        /*004c*/ 	.word	0x00000000
        /*0050*/ 	.short	0x0011
        /*0052*/ 	.short	0x0078
        /*0054*/ 	.byte	0x00, 0xf0, 0x11, 0x00


	//----- nvinfo : EIATTR_KPARAM_INFO
	.align		4
.L_21117:
        /*0058*/ 	.byte	0x04, 0x17
        /*005a*/ 	.short	(.L_21119 - .L_21118)
.L_21118:
        /*005c*/ 	.word	0x00000000
        /*0060*/ 	.short	0x0010
        /*0062*/ 	.short	0x0070
        /*0064*/ 	.byte	0x00, 0xf0, 0x21, 0x00


	//----- nvinfo : EIATTR_KPARAM_INFO
	.align		4
.L_21119:
        /*0068*/ 	.byte	0x04, 0x17
        /*006a*/ 	.short	(.L_21121 - .L_21120)
.L_21120:
        /*006c*/ 	.word	0x00000000
        /*0070*/ 	.short	0x000f
        /*0072*/ 	.short	0x0068
        /*0074*/ 	.byte	0x00, 0xf0, 0x21, 0x00


	//----- nvinfo : EIATTR_KPARAM_INFO
	.align		4
.L_21121:
        /*0078*/ 	.byte	0x04, 0x17
        /*007a*/ 	.short	(.L_21123 - .L_21122)
.L_21122:
        /*007c*/ 	.word	0x00000000
        /*0080*/ 	.short	0x000e
        /*0082*/ 	.short	0x0060
        /*0084*/ 	.byte	0x00, 0xf0, 0x11, 0x00


	//----- nvinfo : EIATTR_KPARAM_INFO
	.align		4
.L_21123:
        /*0088*/ 	.byte	0x04, 0x17
        /*008a*/ 	.short	(.L_21125 - .L_21124)
.L_21124:
        /*008c*/ 	.word	0x00000000
        /*0090*/ 	.short	0x000d
        /*0092*/ 	.short	0x005c
        /*0094*/ 	.byte	0x00, 0xf0, 0x11, 0x00


	//----- nvinfo : EIATTR_KPARAM_INFO
	.align		4
.L_21125:
        /*0098*/ 	.byte	0x04, 0x17
        /*009a*/ 	.short	(.L_21127 - .L_21126)
.L_21126:
        /*009c*/ 	.word	0x00000000
        /*00a0*/ 	.short	0x000c
        /*00a2*/ 	.short	0x0058
        /*00a4*/ 	.byte	0x00, 0xf0, 0x11, 0x00


	//----- nvinfo : EIATTR_KPARAM_INFO
	.align		4
.L_21127:
        /*00a8*/ 	.byte	0x04, 0x17
        /*00aa*/ 	.short	(.L_21129 - .L_21128)
.L_21128:
        /*00ac*/ 	.word	0x00000000
        /*00b0*/ 	.short	0x000b
        /*00b2*/ 	.short	0x0050
        /*00b4*/ 	.byte	0x00, 0xf0, 0x21, 0x00


	//----- nvinfo : EIATTR_KPARAM_INFO
	.align		4
.L_21129:
        /*00b8*/ 	.byte	0x04, 0x17
        /*00ba*/ 	.short	(.L_21131 - .L_21130)
.L_21130:
        /*00bc*/ 	.word	0x00000000
        /*00c0*/ 	.short	0x000a
        /*00c2*/ 	.short	0x0048
        /*00c4*/ 	.byte	0x00, 0xf0, 0x11, 0x00


	//----- nvinfo : EIATTR_KPARAM_INFO
	.align		4
.L_21131:
        /*00c8*/ 	.byte	0x04, 0x17
        /*00ca*/ 	.short	(.L_21133 - .L_21132)
.L_21132:
        /*00cc*/ 	.word	0x00000000
        /*00d0*/ 	.short	0x0009
        /*00d2*/ 	.short	0x0040
        /*00d4*/ 	.byte	0x00, 0xf0, 0x21, 0x00


	//----- nvinfo : EIATTR_KPARAM_INFO
	.align		4
.L_21133:
        /*00d8*/ 	.byte	0x04, 0x17
        /*00da*/ 	.short	(.L_21135 - .L_21134)
.L_21134:
        /*00dc*/ 	.word	0x00000000
        /*00e0*/ 	.short	0x0008
        /*00e2*/ 	.short	0x0038
        /*00e4*/ 	.byte	0x00, 0xf0, 0x21, 0x00


	//----- nvinfo : EIATTR_KPARAM_INFO
	.align		4
.L_21135:
        /*00e8*/ 	.byte	0x04, 0x17
        /*00ea*/ 	.short	(.L_21137 - .L_21136)
.L_21136:
        /*00ec*/ 	.word	0x00000000
        /*00f0*/ 	.short	0x0007
        /*00f2*/ 	.short	0x0034
        /*00f4*/ 	.byte	0x00, 0xf0, 0x11, 0x00


	//----- nvinfo : EIATTR_KPARAM_INFO
	.align		4
.L_21137:
        /*00f8*/ 	.byte	0x04, 0x17
        /*00fa*/ 	.short	(.L_21139 - .L_21138)
.L_21138:
        /*00fc*/ 	.word	0x00000000
        /*0100*/ 	.short	0x0006
        /*0102*/ 	.short	0x0030
        /*0104*/ 	.byte	0x00, 0xf0, 0x11, 0x00


	//----- nvinfo : EIATTR_KPARAM_INFO
	.align		4
.L_21139:
        /*0108*/ 	.byte	0x04, 0x17
        /*010a*/ 	.short	(.L_21141 - .L_21140)
.L_21140:
        /*010c*/ 	.word	0x00000000
        /*0110*/ 	.short	0x0005
        /*0112*/ 	.short	0x0028
        /*0114*/ 	.byte	0x00, 0xf0, 0x21, 0x00


	//----- nvinfo : EIATTR_KPARAM_INFO
	.align		4
.L_21141:
        /*0118*/ 	.byte	0x04, 0x17
        /*011a*/ 	.short	(.L_21143 - .L_21142)
.L_21142:
        /*011c*/ 	.word	0x00000000
        /*0120*/ 	.short	0x0004
        /*0122*/ 	.short	0x0020
        /*0124*/ 	.byte	0x00, 0xf0, 0x21, 0x00


	//----- nvinfo : EIATTR_KPARAM_INFO
	.align		4
.L_21143:
        /*0128*/ 	.byte	0x04, 0x17
        /*012a*/ 	.short	(.L_21145 - .L_21144)
.L_21144:
        /*012c*/ 	.word	0x00000000
        /*0130*/ 	.short	0x0003
        /*0132*/ 	.short	0x0018
        /*0134*/ 	.byte	0x00, 0xf0, 0x21, 0x00


	//----- nvinfo : EIATTR_KPARAM_INFO
	.align		4
.L_21145:
        /*0138*/ 	.byte	0x04, 0x17
        /*013a*/ 	.short	(.L_21147 - .L_21146)
.L_21146:
        /*013c*/ 	.word	0x00000000
        /*0140*/ 	.short	0x0002
        /*0142*/ 	.short	0x0010
        /*0144*/ 	.byte	0x00, 0xf0, 0x21, 0x00


	//----- nvinfo : EIATTR_KPARAM_INFO
	.align		4
.L_21147:
        /*0148*/ 	.byte	0x04, 0x17
        /*014a*/ 	.short	(.L_21149 - .L_21148)
.L_21148:
        /*014c*/ 	.word	0x00000000
        /*0150*/ 	.short	0x0001
        /*0152*/ 	.short	0x0008
        /*0154*/ 	.byte	0x00, 0xf0, 0x21, 0x00


	//----- nvinfo : EIATTR_KPARAM_INFO
	.align		4
.L_21149:
        /*0158*/ 	.byte	0x04, 0x17
        /*015a*/ 	.short	(.L_21151 - .L_21150)
.L_21150:
        /*015c*/ 	.word	0x00000000
        /*0160*/ 	.short	0x0000
        /*0162*/ 	.short	0x0000
        /*0164*/ 	.byte	0x00, 0xf0, 0x21, 0x00


	//----- nvinfo : EIATTR_SPARSE_MMA_MASK
	.align		4
.L_21151:
        /*0168*/ 	.byte	0x03, 0x50
        /*016a*/ 	.short	0x0000


	//----- nvinfo : EIATTR_MAXREG_COUNT
	.align		4
        /*016c*/ 	.byte	0x03, 0x1b
        /*016e*/ 	.short	0x00ff


	//----- nvinfo : EIATTR_NUM_BARRIERS
	.align		4
        /*0170*/ 	.byte	0x02, 0x4c
        /*0172*/ 	.byte	0x01
	.zero		1


	//----- nvinfo : EIATTR_EXTERNS
	.align		4
        /*0174*/ 	.byte	0x04, 0x0f
        /*0176*/ 	.short	(.L_21153 - .L_21152)


	//   ....[0]....
	.align		4
.L_21152:
        /*0178*/ 	.word	index@(__assertfail)


	//----- nvinfo : EIATTR_MERCURY_ISA_VERSION
	.align		4
.L_21153:
        /*017c*/ 	.byte	0x03, 0x5f
        /*017e*/ 	.short	0x0101


	//----- nvinfo : EIATTR_COOP_GROUP_MASK_REGIDS
	.align		4
        /*0180*/ 	.byte	0x04, 0x29
        /*0182*/ 	.short	(.L_21155 - .L_21154)


	//   ....[0]....
.L_21154:
        /*0184*/ 	.word	0xffffffff


	//   ....[1]....
        /*0188*/ 	.word	0xffffffff


	//   ....[2]....
        /*018c*/ 	.word	0xffffffff


	//   ....[3]....
        /*0190*/ 	.word	0xffffffff


	//   ....[4]....
        /*0194*/ 	.word	0xffffffff


	//   ....[5]....
        /*0198*/ 	.word	0xffffffff


	//   ....[6]....
        /*019c*/ 	.word	0xffffffff


	//   ....[7]....
        /*01a0*/ 	.word	0xffffffff


	//   ....[8]....
        /*01a4*/ 	.word	0xffffffff


	//   ....[9]....
        /*01a8*/ 	.word	0xffffffff


	//   ....[10]....
        /*01ac*/ 	.word	0xffffffff


	//   ....[11]....
        /*01b0*/ 	.word	0xffffffff


	//   ....[12]....
        /*01b4*/ 	.word	0xffffffff


	//   ....[13]....
        /*01b8*/ 	.word	0xffffffff


	//   ....[14]....
        /*01bc*/ 	.word	0xffffffff


	//   ....[15]....
        /*01c0*/ 	.word	0x0500000f


	//   ....[16]....
        /*01c4*/ 	.word	0x0500000f


	//   ....[17]....
        /*01c8*/ 	.word	0x0500000f


	//   ....[18]....
        /*01cc*/ 	.word	0x0500000f


	//----- nvinfo : EIATTR_COOP_GROUP_INSTR_OFFSETS
	.align		4
.L_21155:
        /*01d0*/ 	.byte	0x04, 0x28
        /*01d2*/ 	.short	(.L_21157 - .L_21156)


	//   ....[0]....
.L_21156:
        /*01d4*/ 	.word	0x00000240


	//   ....[1]....
        /*01d8*/ 	.word	0x00000270


	//   ....[2]....
        /*01dc*/ 	.word	0x00000290


	//   ....[3]....
        /*01e0*/ 	.word	0x000002b0


	//   ....[4]....
        /*01e4*/ 	.word	0x000003d0


	//   ....[5]....
        /*01e8*/ 	.word	0x00000400


	//   ....[6]....
        /*01ec*/ 	.word	0x00000420


	//   ....[7]....
        /*01f0*/ 	.word	0x000012d0


	//   ....[8]....
        /*01f4*/ 	.word	0x00001350


	//   ....[9]....
        /*01f8*/ 	.word	0x00001380


	//   ....[10]....
        /*01fc*/ 	.word	0x000013d0


	//   ....[11]....
        /*0200*/ 	.word	0x00001420


	//   ....[12]....
        /*0204*/ 	.word	0x00001470


	//   ....[13]....
        /*0208*/ 	.word	0x00001490


	//   ....[14]....
        /*020c*/ 	.word	0x000014b0


	//   ....[15]....
        /*0210*/ 	.word	0x00003080


	//   ....[16]....
        /*0214*/ 	.word	0x000030e0


	//   ....[17]....
        /*0218*/ 	.word	0x00003140


	//   ....[18]....
        /*021c*/ 	.word	0x000031a0


	//----- nvinfo : EIATTR_SYSCALL_OFFSETS
	.align		4
.L_21157:
        /*0220*/ 	.byte	0x04, 0x46
        /*0222*/ 	.short	(.L_21159 - .L_21158)


	//   ....[0]....
.L_21158:
        /*0224*/ 	.word	0x00003010


	//----- nvinfo : EIATTR_EXIT_INSTR_OFFSETS
	.align		4
.L_21159:
        /*0228*/ 	.byte	0x04, 0x1c
        /*022a*/ 	.short	(.L_21161 - .L_21160)


	//   ....[0]....
.L_21160:
        /*022c*/ 	.word	0x00000090


	//   ....[1]....
        /*0230*/ 	.word	0x00002840


	//   ....[2]....
        /*0234*/ 	.word	0x00002900


	//   ....[3]....
        /*0238*/ 	.word	0x00002f10


	//   ....[4]....
        /*023c*/ 	.word	0x00003020


	//----- nvinfo : EIATTR_CRS_STACK_SIZE
	.align		4
.L_21161:
        /*0240*/ 	.byte	0x04, 0x1e
        /*0242*/ 	.short	(.L_21163 - .L_21162)
.L_21162:
        /*0244*/ 	.word	0x00000000


	//----- nvinfo : EIATTR_CBANK_PARAM_SIZE
	.align		4
.L_21163:
        /*0248*/ 	.byte	0x03, 0x19
        /*024a*/ 	.short	0x008c


	//----- nvinfo : EIATTR_PARAM_CBANK
	.align		4
        /*024c*/ 	.byte	0x04, 0x0a
        /*024e*/ 	.short	(.L_21165 - .L_21164)
	.align		4
.L_21164:
        /*0250*/ 	.word	index@(.nv.constant0._ZN4vllm25paged_attention_v2_kernelIfhLi128ELi16ELi128ELNS_18Fp8KVCacheDataTypeE1ELb0ELi512EEEvPfS2_PT_PKS3_PKT0_S9_ifPKiSB_iPKfiiiSD_SD_iiiii)
        /*0254*/ 	.short	0x0210
        /*0256*/ 	.short	0x008c


	//----- nvinfo : EIATTR_SW_WAR
	.align		4
.L_21165:
        /*0258*/ 	.byte	0x04, 0x36
        /*025a*/ 	.short	(.L_21167 - .L_21166)
.L_21166:
        /*025c*/ 	.word	0x00000008
.L_21167:


//--------------------- .nv.info._ZN4vllm25paged_attention_v2_kernelIfhLi120ELi16ELi128ELNS_18Fp8KVCacheDataTypeE1ELb0ELi512EEEvPfS2_PT_PKS3_PKT0_S9_ifPKiSB_iPKfiiiSD_SD_iiiii --------------------------
	.section	.nv.info._ZN4vllm25paged_attention_v2_kernelIfhLi120ELi16ELi128ELNS_18Fp8KVCacheDataTypeE1ELb0ELi512EEEvPfS2_PT_PKS3_PKT0_S9_ifPKiSB_iPKfiiiSD_SD_iiiii,"",@"SHT_CUDA_INFO"
	.sectionflags	@""
	.align	4


	//----- nvinfo : EIATTR_CUDA_API_VERSION
	.align		4
        /*0000*/ 	.byte	0x04, 0x37
        /*0002*/ 	.short	(.L_21169 - .L_21168)
.L_21168:
        /*0004*/ 	.word	0x00000082


	//----- nvinfo : EIATTR_KPARAM_INFO
	.align		4
.L_21169:
        /*0008*/ 	.byte	0x04, 0x17
        /*000a*/ 	.short	(.L_21171 - .L_21170)
.L_21170:
        /*000c*/ 	.word	0x00000000
        /*0010*/ 	.short	0x0015
        /*0012*/ 	.short	0x0088
        /*0014*/ 	.byte	0x00, 0xf0, 0x11, 0x00


	//----- nvinfo : EIATTR_KPARAM_INFO
	.align		4
.L_21171:
        /*0018*/ 	.byte	0x04, 0x17
        /*001a*/ 	.short	(.L_21173 - .L_21172)
.L_21172:
        /*001c*/ 	.word	0x00000000
        /*0020*/ 	.short	0x0014
        /*0022*/ 	.short	0x0084
        /*0024*/ 	.byte	0x00, 0xf0, 0x11, 0x00


	//----- nvinfo : EIATTR_KPARAM_INFO
	.align		4
.L_21173:
        /*0028*/ 	.byte	0x04, 0x17
        /*002a*/ 	.short	(.L_21175 - .L_21174)
.L_21174:
        /*002c*/ 	.word	0x00000000
        /*0030*/ 	.short	0x0013
        /*0032*/ 	.short	0x0080
        /*0034*/ 	.byte	0x00, 0xf0, 0x11, 0x00


	//----- nvinfo : EIATTR_KPARAM_INFO
	.align		4
.L_21175:
        /*0038*/ 	.byte	0x04, 0x17
        /*003a*/ 	.short	(.L_21177 - .L_21176)
.L_21176:
        /*003c*/ 	.word	0x00000000
        /*0040*/ 	.short	0x0012
        /*0042*/ 	.short	0x007c
        /*0044*/ 	.byte	0x00, 0xf0, 0x11, 0x00


	//----- nvinfo : EIATTR_KPARAM_INFO
	.align		4
.L_21177:
        /*0048*/ 	.byte	0x04, 0x17
        /*004a*/ 	.short	(.L_21179 - .L_21178)
.L_21178:
        /*004c*/ 	.word	0x00000000
        /*0050*/ 	.short	0x0011
        /*0052*/ 	.short	0x0078
        /*0054*/ 	.byte	0x00, 0xf0, 0x11, 0x00


	//----- nvinfo : EIATTR_KPARAM_INFO
	.align		4
.L_21179:
        /*0058*/ 	.byte	0x04, 0x17
        /*005a*/ 	.short	(.L_21181 - .L_21180)
.L_21180:
        /*005c*/ 	.word	0x00000000
        /*0060*/ 	.short	0x0010
        /*0062*/ 	.short	0x0070
        /*0064*/ 	.byte	0x00, 0xf0, 0x21, 0x00


	//----- nvinfo : EIATTR_KPARAM_INFO
	.align		4
.L_21181:
        /*0068*/ 	.byte	0x04, 0x17
        /*006a*/ 	.short	(.L_21183 - .L_21182)
.L_21182:
        /*006c*/ 	.word	0x00000000
        /*0070*/ 	.short	0x000f
        /*0072*/ 	.short	0x0068
        /*0074*/ 	.byte	0x00, 0xf0, 0x21, 0x00


	//----- nvinfo : EIATTR_KPARAM_INFO
	.align		4
.L_21183:
        /*0078*/ 	.byte	0x04, 0x17
        /*007a*/ 	.short	(.L_21185 - .L_21184)
.L_21184:
        /*007c*/ 	.word	0x00000000
        /*0080*/ 	.short	0x000e
        /*0082*/ 	.short	0x0060
        /*0084*/ 	.byte	0x00, 0xf0, 0x11, 0x00


	//----- nvinfo : EIATTR_KPARAM_INFO
	.align		4
.L_21185:
        /*0088*/ 	.byte	0x04, 0x17
        /*008a*/ 	.short	(.L_21187 - .L_21186)
.L_21186:
        /*008c*/ 	.word	0x00000000
        /*0090*/ 	.short	0x000d
        /*0092*/ 	.short	0x005c
        /*0094*/ 	.byte	0x00, 0xf0, 0x11, 0x00


	//----- nvinfo : EIATTR_KPARAM_INFO
	.align		4
.L_21187:
        /*0098*/ 	.byte	0x04, 0x17
        /*009a*/ 	.short	(.L_21189 - .L_21188)
.L_21188:
        /*009c*/ 	.word	0x00000000
        /*00a0*/ 	.short	0x000c
        /*00a2*/ 	.short	0x0058
        /*00a4*/ 	.byte	0x00, 0xf0, 0x11, 0x00


	//----- nvinfo : EIATTR_KPARAM_INFO
	.align		4
.L_21189:
        /*00a8*/ 	.byte	0x04, 0x17
        /*00aa*/ 	.short	(.L_21191 - .L_21190)
.L_21190:
        /*00ac*/ 	.word	0x00000000
        /*00b0*/ 	.short	0x000b
        /*00b2*/ 	.short	0x0050
        /*00b4*/ 	.byte	0x00, 0xf0, 0x21, 0x00


	//----- nvinfo : EIATTR_KPARAM_INFO
	.align		4
.L_21191:
        /*00b8*/ 	.byte	0x04, 0x17
        /*00ba*/ 	.short	(.L_21193 - .L_21192)
.L_21192:
        /*00bc*/ 	.word	0x00000000
        /*00c0*/ 	.short	0x000a
        /*00c2*/ 	.short	0x0048
        /*00c4*/ 	.byte	0x00, 0xf0, 0x11, 0x00


	//----- nvinfo : EIATTR_KPARAM_INFO
	.align		4
.L_21193:
        /*00c8*/ 	.byte	0x04, 0x17
        /*00ca*/ 	.short	(.L_21195 - .L_21194)
.L_21194:
        /*00cc*/ 	.word	0x00000000
        /*00d0*/ 	.short	0x0009
        /*00d2*/ 	.short	0x0040
        /*00d4*/ 	.byte	0x00, 0xf0, 0x21, 0x00


	//----- nvinfo : EIATTR_KPARAM_INFO
	.align		4
.L_21195:
        /*00d8*/ 	.byte	0x04, 0x17
        /*00da*/ 	.short	(.L_21197 - .L_21196)
.L_21196:
        /*00dc*/ 	.word	0x00000000
        /*00e0*/ 	.short	0x0008
        /*00e2*/ 	.short	0x0038
        /*00e4*/ 	.byte	0x00, 0xf0, 0x21, 0x00


	//----- nvinfo : EIATTR_KPARAM_INFO
	.align		4
.L_21197:
        /*00e8*/ 	.byte	0x04, 0x17
        /*00ea*/ 	.short	(.L_21199 - .L_21198)
.L_21198:
        /*00ec*/ 	.word	0x00000000
        /*00f0*/ 	.short	0x0007
        /*00f2*/ 	.short	0x0034
        /*00f4*/ 	.byte	0x00, 0xf0, 0x11, 0x00


	//----- nvinfo : EIATTR_KPARAM_INFO
	.align		4
.L_21199:
        /*00f8*/ 	.byte	0x04, 0x17
        /*00fa*/ 	.short	(.L_21201 - .L_21200)
.L_21200:
        /*00fc*/ 	.word	0x00000000
        /*0100*/ 	.short	0x0006
        /*0102*/ 	.short	0x0030
        /*0104*/ 	.byte	0x00, 0xf0, 0x11, 0x00


	//----- nvinfo : EIATTR_KPARAM_INFO
	.align		4
.L_21201:
        /*0108*/ 	.byte	0x04, 0x17
        /*010a*/ 	.short	(.L_21203 - .L_21202)
.L_21202:
        /*010c*/ 	.word	0x00000000
        /*0110*/ 	.short	0x0005
        /*0112*/ 	.short	0x0028
        /*0114*/ 	.byte	0x00, 0xf0, 0x21, 0x00


	//----- nvinfo : EIATTR_KPARAM_INFO
	.align		4
.L_21203:
        /*0118*/ 	.byte	0x04, 0x17
        /*011a*/ 	.short	(.L_21205 - .L_21204)
.L_21204:
        /*011c*/ 	.word	0x00000000
        /*0120*/ 	.short	0x0004
        /*0122*/ 	.short	0x0020
        /*0124*/ 	.byte	0x00, 0xf0, 0x21, 0x00


	//----- nvinfo : EIATTR_KPARAM_INFO
	.align		4
.L_21205:
        /*0128*/ 	.byte	0x04, 0x17
        /*012a*/ 	.short	(.L_21207 - .L_21206)
.L_21206:
        /*012c*/ 	.word	0x00000000
        /*0130*/ 	.short	0x0003
        /*0132*/ 	.short	0x0018
        /*0134*/ 	.byte	0x00, 0xf0, 0x21, 0x00


	//----- nvinfo : EIATTR_KPARAM_INFO
	.align		4
.L_21207:
        /*0138*/ 	.byte	0x04, 0x17
        /*013a*/ 	.short	(.L_21209 - .L_21208)
.L_21208:
        /*013c*/ 	.word	0x00000000
        /*0140*/ 	.short	0x0002
        /*0142*/ 	.short	0x0010
        /*0144*/ 	.byte	0x00, 0xf0, 0x21, 0x00


	//----- nvinfo : EIATTR_KPARAM_INFO
	.align		4
.L_21209:
        /*0148*/ 	.byte	0x04, 0x17
        /*014a*/ 	.short	(.L_21211 - .L_21210)
.L_21210:
        /*014c*/ 	.word	0x00000000
        /*0150*/ 	.short	0x0001
        /*0152*/ 	.short	0x0008
        /*0154*/ 	.byte	0x00, 0xf0, 0x21, 0x00


	//----- nvinfo : EIATTR_KPARAM_INFO
	.align		4
.L_21211:
        /*0158*/ 	.byte	0x04, 0x17
        /*015a*/ 	.short	(.L_21213 - .L_21212)
.L_21212:
        /*015c*/ 	.word	0x00000000
        /*0160*/ 	.short	0x0000
        /*0162*/ 	.short	0x0000
        /*0164*/ 	.byte	0x00, 0xf0, 0x21, 0x00


	//----- nvinfo : EIATTR_SPARSE_MMA_MASK
	.align		4
.L_21213:
        /*0168*/ 	.byte	0x03, 0x50
        /*016a*/ 	.short	0x0000


	//----- nvinfo : EIATTR_MAXREG_COUNT
	.align		4
        /*016c*/ 	.byte	0x03, 0x1b
        /*016e*/ 	.short	0x00ff


	//----- nvinfo : EIATTR_NUM_BARRIERS
	.align		4
        /*0170*/ 	.byte	0x02, 0x4c
        /*0172*/ 	.byte	0x01
	.zero		1


	//----- nvinfo : EIATTR_EXTERNS
	.align		4
        /*0174*/ 	.byte	0x04, 0x0f
        /*0176*/ 	.short	(.L_21215 - .L_21214)


	//   ....[0]....
	.align		4
.L_21214:
        /*0178*/ 	.word	index@(__assertfail)


	//----- nvinfo : EIATTR_MERCURY_ISA_VERSION
	.align		4
.L_21215:
        /*017c*/ 	.byte	0x03, 0x5f
        /*017e*/ 	.short	0x0101


	//----- nvinfo : EIATTR_COOP_GROUP_MASK_REGIDS
	.align		4
        /*0180*/ 	.byte	0x04, 0x29
        /*0182*/ 	.short	(.L_21217 - .L_21216)


	//   ....[0]....
.L_21216:
        /*0184*/ 	.word	0xffffffff


	//   ....[1]....
        /*0188*/ 	.word	0xffffffff


	//   ....[2]....
        /*018c*/ 	.word	0xffffffff


	//   ....[3]....
        /*0190*/ 	.word	0xffffffff


	//   ....[4]....
        /*0194*/ 	.word	0xffffffff


	//   ....[5]....
        /*0198*/ 	.word	0xffffffff


	//   ....[6]....
        /*019c*/ 	.word	0xffffffff


	//   ....[7]....
        /*01a0*/ 	.word	0xffffffff


	//   ....[8]....
        /*01a4*/ 	.word	0xffffffff


	//   ....[9]....
        /*01a8*/ 	.word	0xffffffff


	//   ....[10]....
        /*01ac*/ 	.word	0xffffffff


	//   ....[11]....
        /*01b0*/ 	.word	0xffffffff


	//   ....[12]....
        /*01b4*/ 	.word	0xffffffff


	//   ....[13]....
        /*01b8*/ 	.word	0xffffffff


	//   ....[14]....
        /*01bc*/ 	.word	0xffffffff


	//   ....[15]....
        /*01c0*/ 	.word	0x0500000f


	//   ....[16]....
        /*01c4*/ 	.word	0x0500000f


	//   ....[17]....
        /*01c8*/ 	.word	0x0500000f


	//   ....[18]....
        /*01cc*/ 	.word	0x0500000f


	//----- nvinfo : EIATTR_COOP_GROUP_INSTR_OFFSETS
	.align		4
.L_21217:
        /*01d0*/ 	.byte	0x04, 0x28
        /*01d2*/ 	.short	(.L_21219 - .L_21218)


	//   ....[0]....
.L_21218:
        /*01d4*/ 	.word	0x00000240


	//   ....[1]....
        /*01d8*/ 	.word	0x00000270


	//   ....[2]....
        /*01dc*/ 	.word	0x00000290


	//   ....[3]....
        /*01e0*/ 	.word	0x000002b0


	//   ....[4]....
        /*01e4*/ 	.word	0x000003e0


	//   ....[5]....
        /*01e8*/ 	.word	0x00000400


	//   ....[6]....
        /*01ec*/ 	.word	0x00000420


	//   ....[7]....
        /*01f0*/ 	.word	0x000012d0


	//   ....[8]....
        /*01f4*/ 	.word	0x00001350


	//   ....[9]....
        /*01f8*/ 	.word	0x00001390


	//   ....[10]....
        /*01fc*/ 	.word	0x000013e0


	//   ....[11]....
        /*0200*/ 	.word	0x00001420


	//   ....[12]....
        /*0204*/ 	.word	0x00001470


	//   ....[13]....
        /*0208*/ 	.word	0x00001490


	//   ....[14]....
        /*020c*/ 	.word	0x000014b0


	//   ....[15]....
        /*0210*/ 	.word	0x00002fe0


	//   ....[16]....
        /*0214*/ 	.word	0x00003040


	//   ....[17]....
        /*0218*/ 	.word	0x000030a0


	//   ....[18]....
        /*021c*/ 	.word	0x00003100


	//----- nvinfo : EIATTR_SYSCALL_OFFSETS
	.align		4
.L_21219:
        /*0220*/ 	.byte	0x04, 0x46
        /*0222*/ 	.short	(.L_21221 - .L_21220)


	//   ....[0]....
.L_21220:
        /*0224*/ 	.word	0x00002f70


	//----- nvinfo : EIATTR_EXIT_INSTR_OFFSETS
	.align		4
.L_21221:
        /*0228*/ 	.byte	0x04, 0x1c
        /*022a*/ 	.short	(.L_21223 - .L_21222)


	//   ....[0]....
.L_21222:
        /*022c*/ 	.word	0x00000090


	//   ....[1]....
        /*0230*/ 	.word	0x00002810


	//   ....[2]....
        /*0234*/ 	.word	0x000028c0


	//   ....[3]....
        /*0238*/ 	.word	0x00002e70


	//   ....[4]....
        /*023c*/ 	.word	0x00002f80


	//----- nvinfo : EIATTR_CRS_STACK_SIZE
	.align		4
.L_21223:
        /*0240*/ 	.byte	0x04, 0x1e
        /*0242*/ 	.short	(.L_21225 - .L_21224)
.L_21224:
        /*0244*/ 	.word	0x00000000


	//----- nvinfo : EIATTR_CBANK_PARAM_SIZE
	.align		4
.L_21225:
        /*0248*/ 	.byte	0x03, 0x19
        /*024a*/ 	.short	0x008c


	//----- nvinfo : EIATTR_PARAM_CBANK
	.align		4
        /*024c*/ 	.byte	0x04, 0x0a
        /*024e*/ 	.short	(.L_21227 - .L_21226)
	.align		4
.L_21226:
        /*0250*/ 	.word	index@(.nv.constant0._ZN4vllm25paged_attention_v2_kernelIfhLi120ELi16ELi128ELNS_18Fp8KVCacheDataTypeE1ELb0ELi512EEEvPfS2_PT_PKS3_PKT0_S9_ifPKiSB_iPKfiiiSD_SD_iiiii)
        /*0254*/ 	.short	0x0210
        /*0256*/ 	.short	0x008c


	//----- nvinfo : EIATTR_SW_WAR
	.align		4
.L_21227:
        /*0258*/ 	.byte	0x04, 0x36
        /*025a*/ 	.short	(.L_21229 - .L_21228)
.L_21228:
        /*025c*/ 	.word	0x00000008
.L_21229:


//--------------------- .nv.info._ZN4vllm25paged_attention_v2_kernelIfhLi112ELi16ELi128ELNS_18Fp8KVCacheDataTypeE1ELb0ELi512EEEvPfS2_PT_PKS3_PKT0_S9_ifPKiSB_iPKfiiiSD_SD_iiiii --------------------------
	.section	.nv.info._ZN4vllm25paged_attention_v2_kernelIfhLi112ELi16ELi128ELNS_18Fp8KVCacheDataTypeE1ELb0ELi512EEEvPfS2_PT_PKS3_PKT0_S9_ifPKiSB_iPKfiiiSD_SD_iiiii,"",@"SHT_CUDA_INFO"
	.sectionflags	@""
	.align	4


	//----- nvinfo : EIATTR_CUDA_API_VERSION
	.align		4
        /*0000*/ 	.byte	0x04, 0x37
        /*0002*/ 	.short	(.L_21231 - .L_21230)
.L_21230:
        /*0004*/ 	.word	0x00000082


	//----- nvinfo : EIATTR_KPARAM_INFO
	.align		4
.L_21231:
        /*0008*/ 	.byte	0x04, 0x17
        /*000a*/ 	.short	(.L_21233 - .L_21232)
.L_21232:
        /*000c*/ 	.word	0x00000000
        /*0010*/ 	.short	0x0015
        /*0012*/ 	.short	0x0088
        /*0014*/ 	.byte	0x00, 0xf0, 0x11, 0x00


	//----- nvinfo : EIATTR_KPARAM_INFO
	.align		4
.L_21233:
        /*0018*/ 	.byte	0x04, 0x17
        /*001a*/ 	.short	(.L_21235 - .L_21234)
.L_21234:
        /*001c*/ 	.word	0x00000000
        /*0020*/ 	.short	0x0014
        /*0022*/ 	.short	0x0084
        /*0024*/ 	.byte	0x00, 0xf0, 0x11, 0x00


	//----- nvinfo : EIATTR_KPARAM_INFO
	.align		4
.L_21235:
        /*0028*/ 	.byte	0x04, 0x17
        /*002a*/ 	.short	(.L_21237 - .L_21236)
.L_21236:
        /*002c*/ 	.word	0x00000000
        /*0030*/ 	.short	0x0013
        /*0032*/ 	.short	0x0080
        /*0034*/ 	.byte	0x00, 0xf0, 0x11, 0x00


	//----- nvinfo : EIATTR_KPARAM_INFO
	.align		4
.L_21237:
        /*0038*/ 	.byte	0x04, 0x17
        /*003a*/ 	.short	(.L_21239 - .L_21238)
.L_21238:
        /*003c*/ 	.word	0x00000000
        /*0040*/ 	.short	0x0012
        /*0042*/ 	.short	0x007c
        /*0044*/ 	.byte	0x00, 0xf0, 0x11, 0x00


	//----- nvinfo : EIATTR_KPARAM_INFO
	.align		4
.L_21239:
        /*0048*/ 	.byte	0x04, 0x17
        /*004a*/ 	.short	(.L_21241 - .L_21240)
.L_21240:
        /*004c*/ 	.word	0x00000000
        /*0050*/ 	.short	0x0011
        /*0052*/ 	.short	0x0078
        /*0054*/ 	.byte	0x00, 0xf0, 0x11, 0x00


	//----- nvinfo : EIATTR_KPARAM_INFO
	.align		4
.L_21241:
        /*0058*/ 	.byte	0x04, 0x17
        /*005a*/ 	.short	(.L_21243 - .L_21242)
.L_21242:
        /*005c*/ 	.word	0x00000000
        /*0060*/ 	.short	0x0010
        /*0062*/ 	.short	0x0070
        /*0064*/ 	.byte	0x00, 0xf0, 0x21, 0x00


	//----- nvinfo : EIATTR_KPARAM_INFO
	.align		4
.L_21243:
        /*0068*/ 	.byte	0x04, 0x17
        /*006a*/ 	.short	(.L_21245 - .L_21244)
.L_21244:
        /*006c*/ 	.word	0x00000000
        /*0070*/ 	.short	0x000f
        /*0072*/ 	.short	0x0068
        /*0074*/ 	.byte	0x00, 0xf0, 0x21, 0x00


	//----- nvinfo : EIATTR_KPARAM_INFO
	.align		4
.L_21245:
        /*0078*/ 	.byte	0x04, 0x17
        /*007a*/ 	.short	(.L_21247 - .L_21246)
.L_21246:
        /*007c*/ 	.word	0x00000000
        /*0080*/ 	.short	0x000e
        /*0082*/ 	.short	0x0060
        /*0084*/ 	.byte	0x00, 0xf0, 0x11, 0x00


	//----- nvinfo : EIATTR_KPARAM_INFO
	.align		4
.L_21247:
        /*0088*/ 	.byte	0x04, 0x17
        /*008a*/ 	.short	(.L_21249 - .L_21248)
.L_21248:
        /*008c*/ 	.word	0x00000000
        /*0090*/ 	.short	0x000d
        /*0092*/ 	.short	0x005c
        /*0094*/ 	.byte	0x00, 0xf0, 0x11, 0x00


	//----- nvinfo : EIATTR_KPARAM_INFO
	.align		4
.L_21249:
        /*0098*/ 	.byte	0x04, 0x17
        /*009a*/ 	.short	(.L_21251 - .L_21250)
.L_21250:
        /*009c*/ 	.word	0x00000000
        /*00a0*/ 	.short	0x000c
        /*00a2*/ 	.short	0x0058
        /*00a4*/ 	.byte	0x00, 0xf0, 0x11, 0x00


	//----- nvinfo : EIATTR_KPARAM_INFO
	.align		4
.L_21251:
        /*00a8*/ 	.byte	0x04, 0x17
        /*00aa*/ 	.short	(.L_21253 - .L_21252)
.L_21252:
        /*00ac*/ 	.word	0x00000000
        /*00b0*/ 	.short	0x000b
        /*00b2*/ 	.short	0x0050
        /*00b4*/ 	.byte	0x00, 0xf0, 0x21, 0x00


	//----- nvinfo : EIATTR_KPARAM_INFO
	.align		4
.L_21253:
        /*00b8*/ 	.byte	0x04, 0x17
        /*00ba*/ 	.short	(.L_21255 - .L_21254)
.L_21254:
        /*00bc*/ 	.word	0x00000000
        /*00c0*/ 	.short	0x000a
        /*00c2*/ 	.short	0x0048
        /*00c4*/ 	.byte	0x00, 0xf0, 0x11, 0x00


	//----- nvinfo : EIATTR_KPARAM_INFO
	.align		4
.L_21255:
        /*00c8*/ 	.byte	0x04, 0x17
        /*00ca*/ 	.short	(.L_21257 - .L_21256)
.L_21256:
        /*00cc*/ 	.word	0x00000000
        /*00d0*/ 	.short	0x0009
        /*00d2*/ 	.short	0x0040
        /*00d4*/ 	.byte	0x00, 0xf0, 0x21, 0x00


	//----- nvinfo : EIATTR_KPARAM_INFO
	.align		4
.L_21257:
        /*00d8*/ 	.byte	0x04, 0x17
        /*00da*/ 	.short	(.L_21259 - .L_21258)
.L_21258:
        /*00dc*/ 	.word	0x00000000
        /*00e0*/ 	.short	0x0008
        /*00e2*/ 	.short	0x0038
        /*00e4*/ 	.byte	0x00, 0xf0, 0x21, 0x00


	//----- nvinfo : EIATTR_KPARAM_INFO
	.align		4
.L_21259:
        /*00e8*/ 	.byte	0x04, 0x17
        /*00ea*/ 	.short	(.L_21261 - .L_21260)
.L_21260:
        /*00ec*/ 	.word	0x00000000
        /*00f0*/ 	.short	0x0007
        /*00f2*/ 	.short	0x0034
        /*00f4*/ 	.byte	0x00, 0xf0, 0x11, 0x00


	//----- nvinfo : EIATTR_KPARAM_INFO
	.align		4
.L_21261:
        /*00f8*/ 	.byte	0x04, 0x17
        /*00fa*/ 	.short	(.L_21263 - .L_21262)
.L_21262:
        /*00fc*/ 	.word	0x00000000
        /*0100*/ 	.short	0x0006
        /*0102*/ 	.short	0x0030
        /*0104*/ 	.byte	0x00, 0xf0, 0x11, 0x00


	//----- nvinfo : EIATTR_KPARAM_INFO
	.align		4
.L_21263:
        /*0108*/ 	.byte	0x04, 0x17
        /*010a*/ 	.short	(.L_21265 - .L_21264)
.L_21264:
        /*010c*/ 	.word	0x00000000
        /*0110*/ 	.short	0x0005
        /*0112*/ 	.short	0x0028
        /*0114*/ 	.byte	0x00, 0xf0, 0x21, 0x00


	//----- nvinfo : EIATTR_KPARAM_INFO
	.align		4
.L_21265:
        /*0118*/ 	.byte	0x04, 0x17
        /*011a*/ 	.short	(.L_21267 - .L_21266)
.L_21266:
        /*011c*/ 	.word	0x00000000
        /*0120*/ 	.short	0x0004
        /*0122*/ 	.short	0x0020
        /*0124*/ 	.byte	0x00, 0xf0, 0x21, 0x00


	//----- nvinfo : EIATTR_KPARAM_INFO
	.align		4
.L_21267:
        /*0128*/ 	.byte	0x04, 0x17
        /*012a*/ 	.short	(.L_21269 - .L_21268)
.L_21268:
        /*012c*/ 	.word	0x00000000
        /*0130*/ 	.short	0x0003
        /*0132*/ 	.short	0x0018
        /*0134*/ 	.byte	0x00, 0xf0, 0x21, 0x00


	//----- nvinfo : EIATTR_KPARAM_INFO
	.align		4
.L_21269:
        /*0138*/ 	.byte	0x04, 0x17
        /*013a*/ 	.short	(.L_21271 - .L_21270)
.L_21270:
        /*013c*/ 	.word	0x00000000
        /*0140*/ 	.short	0x0002
        /*0142*/ 	.short	0x0010
        /*0144*/ 	.byte	0x00, 0xf0, 0x21, 0x00


	//----- nvinfo : EIATTR_KPARAM_INFO
	.align		4
.L_21271:
        /*0148*/ 	.byte	0x04, 0x17
        /*014a*/ 	.short	(.L_21273 - .L_21272)
.L_21272:
        /*014c*/ 	.word	0x00000000
        /*0150*/ 	.short	0x0001
        /*0152*/ 	.short	0x0008
        /*0154*/ 	.byte	0x00, 0xf0, 0x21, 0x00


	//----- nvinfo : EIATTR_KPARAM_INFO
	.align		4
.L_21273:
        /*0158*/ 	.byte	0x04, 0x17
        /*015a*/ 	.short	(.L_21275 - .L_21274)
.L_21274:
        /*015c*/ 	.word	0x00000000
        /*0160*/ 	.short	0x0000
        /*0162*/ 	.short	0x0000
        /*0164*/ 	.byte	0x00, 0xf0, 0x21, 0x00


	//----- nvinfo : EIATTR_SPARSE_MMA_MASK
	.align		4
.L_21275:
        /*0168*/ 	.byte	0x03, 0x50
        /*016a*/ 	.short	0x0000


	//----- nvinfo : EIATTR_MAXREG_COUNT
	.align		4
        /*016c*/ 	.byte	0x03, 0x1b
        /*016e*/ 	.short	0x00ff


	//----- nvinfo : EIATTR_NUM_BARRIERS
	.align		4
        /*0170*/ 	.byte	0x02, 0x4c
        /*0172*/ 	.byte	0x01
	.zero		1


	//----- nvinfo : EIATTR_EXTERNS
	.align		4
        /*0174*/ 	.byte	0x04, 0x0f
        /*0176*/ 	.short	(.L_21277 - .L_21276)


	//   ....[0]....
	.align		4
.L_21276:
        /*0178*/ 	.word	index@(__assertfail)


	//----- nvinfo : EIATTR_MERCURY_ISA_VERSION
	.align		4
.L_21277:
        /*017c*/ 	.byte	0x03, 0x5f
        /*017e*/ 	.short	0x0101


	//----- nvinfo : EIATTR_COOP_GROUP_MASK_REGIDS
	.align		4
        /*0180*/ 	.byte	0x04, 0x29
        /*0182*/ 	.short	(.L_21279 - .L_21278)


	//   ....[0]....
.L_21278:
        /*0184*/ 	.word	0xffffffff


	//   ....[1]....
        /*0188*/ 	.word	0xffffffff


	//   ....[2]....
        /*018c*/ 	.word	0xffffffff


	//   ....[3]....
        /*0190*/ 	.word	0xffffffff


	//   ....[4]....
        /*0194*/ 	.word	0xffffffff


	//   ....[5]....
        /*0198*/ 	.word	0xffffffff


	//   ....[6]....
        /*019c*/ 	.word	0xffffffff


	//   ....[7]....
        /*01a0*/ 	.word	0xffffffff


	//   ....[8]....
        /*01a4*/ 	.word	0xffffffff


	//   ....[9]....
        /*01a8*/ 	.word	0xffffffff


	//   ....[10]....
        /*01ac*/ 	.word	0xffffffff


	//   ....[11]....
        /*01b0*/ 	.word	0xffffffff


	//   ....[12]....
        /*01b4*/ 	.word	0xffffffff


	//   ....[13]....
        /*01b8*/ 	.word	0xffffffff


	//   ....[14]....
        /*01bc*/ 	.word	0xffffffff


	//   ....[15]....
        /*01c0*/ 	.word	0x0500000f


	//   ....[16]....
        /*01c4*/ 	.word	0x0500000f


	//   ....[17]....
        /*01c8*/ 	.word	0x0500000f


	//   ....[18]....
        /*01cc*/ 	.word	0x0500000f


	//----- nvinfo : EIATTR_COOP_GROUP_INSTR_OFFSETS
	.align		4
.L_21279:
        /*01d0*/ 	.byte	0x04, 0x28
        /*01d2*/ 	.short	(.L_21281 - .L_21280)


	//   ....[0]....
.L_21280:
        /*01d4*/ 	.word	0x00000240


	//   ....[1]....
        /*01d8*/ 	.word	0x00000270


	//   ....[2]....
        /*01dc*/ 	.word	0x00000290


	//   ....[3]....
        /*01e0*/ 	.word	0x000002b0


	//   ....[4]....
        /*01e4*/ 	.word	0x000003e0


	//   ....[5]....
        /*01e8*/ 	.word	0x00000400


	//   ....[6]....
        /*01ec*/ 	.word	0x00000420


	//   ....[7]....
        /*01f0*/ 	.word	0x000012d0


	//   ....[8]....
        /*01f4*/ 	.word	0x00001350


	//   ....[9]....
        /*01f8*/ 	.word	0x00001390


	//   ....[10]....
        /*01fc*/ 	.word	0x000013e0


	//   ....[11]....
        /*0200*/ 	.word	0x00001420


	//   ....[12]....
        /*0204*/ 	.word	0x00001470


	//   ....[13]....
        /*0208*/ 	.word	0x00001490


	//   ....[14]....
        /*020c*/ 	.word	0x000014b0


	//   ....[15]....
        /*0210*/ 	.word	0x00002f10


	//   ....[16]....
        /*0214*/ 	.word	0x00002f70


	//   ....[17]....
        /*0218*/ 	.word	0x00002fd0


	//   ....[18]....
        /*021c*/ 	.word	0x00003030


	//----- nvinfo : EIATTR_SYSCALL_OFFSETS
	.align		4
.L_21281:
        /*0220*/ 	.byte	0x04, 0x46
        /*0222*/ 	.short	(.L_21283 - .L_21282)


	//   ....[0]....
.L_21282:
        /*0224*/ 	.word	0x00002ea0


	//----- nvinfo : EIATTR_EXIT_INSTR_OFFSETS
	.align		4
.L_21283:
        /*0228*/ 	.byte	0x04, 0x1c
        /*022a*/ 	.short	(.L_21285 - .L_21284)


	//   ....[0]....
.L_21284:
        /*022c*/ 	.word	0x00000090


	//   ....[1]....
        /*0230*/ 	.word	0x000027a0


	//   ....[2]....
        /*0234*/ 	.word	0x00002850


	//   ....[3]....
        /*0238*/ 	.word	0x00002da0


	//   ....[4]....
        /*023c*/ 	.word	0x00002eb0


	//----- nvinfo : EIATTR_CRS_STACK_SIZE
	.align		4
.L_21285:
        /*0240*/ 	.byte	0x04, 0x1e
        /*0242*/ 	.short	(.L_21287 - .L_21286)
.L_21286:
        /*0244*/ 	.word	0x00000000


	//----- nvinfo : EIATTR_CBANK_PARAM_SIZE
	.align		4
.L_21287:
        /*0248*/ 	.byte	0x03, 0x19
        /*024a*/ 	.short	0x008c


	//----- nvinfo : EIATTR_PARAM_CBANK
	.align		4
        /*024c*/ 	.byte	0x04, 0x0a
        /*024e*/ 	.short	(.L_21289 - .L_21288)
	.align		4
.L_21288:
        /*0250*/ 	.word	index@(.nv.constant0._ZN4vllm25paged_attention_v2_kernelIfhLi112ELi16ELi128ELNS_18Fp8KVCacheDataTypeE1ELb0ELi512EEEvPfS2_PT_PKS3_PKT0_S9_ifPKiSB_iPKfiiiSD_SD_iiiii)
        /*0254*/ 	.short	0x0210
        /*0256*/ 	.short	0x008c


	//----- nvinfo : EIATTR_SW_WAR
	.align		4
.L_21289:
        /*0258*/ 	.byte	0x04, 0x36
        /*025a*/ 	.short	(.L_21291 - .L_21290)
.L_21290:
        /*025c*/ 	.word	0x00000008
.L_21291:


//--------------------- .nv.info._ZN4vllm25paged_attention_v2_kernelIfhLi96ELi16ELi128ELNS_18Fp8KVCacheDataTypeE1ELb0ELi512EEEvPfS2_PT_PKS3_PKT0_S9_ifPKiSB_iPKfiiiSD_SD_iiiii --------------------------
	.section	.nv.info._ZN4vllm25paged_attention_v2_kernelIfhLi96ELi16ELi128ELNS_18Fp8KVCacheDataTypeE1ELb0ELi512EEEvPfS2_PT_PKS3_PKT0_S9_ifPKiSB_iPKfiiiSD_SD_iiiii,"",@"SHT_CUDA_INFO"
	.sectionflags	@""
	.align	4


	//----- nvinfo : EIATTR_CUDA_API_VERSION
	.align		4
        /*0000*/ 	.byte	0x04, 0x37
        /*0002*/ 	.short	(.L_21293 - .L_21292)
.L_21292:
        /*0004*/ 	.word	0x00000082


	//----- nvinfo : EIATTR_KPARAM_INFO
	.align		4
.L_21293:
        /*0008*/ 	.byte	0x04, 0x17
        /*000a*/ 	.short	(.L_21295 - .L_21294)
.L_21294:
        /*000c*/ 	.word	0x00000000
        /*0010*/ 	.short	0x0015
        /*0012*/ 	.short	0x0088
        /*0014*/ 	.byte	0x00, 0xf0, 0x11, 0x00


	//----- nvinfo : EIATTR_KPARAM_INFO
	.align		4
.L_21295:
        /*0018*/ 	.byte	0x04, 0x17
        /*001a*/ 	.short	(.L_21297 - .L_21296)
.L_21296:
        /*001c*/ 	.word	0x00000000
        /*0020*/ 	.short	0x0014
        /*0022*/ 	.short	0x0084
        /*0024*/ 	.byte	0x00, 0xf0, 0x11, 0x00


	//----- nvinfo : EIATTR_KPARAM_INFO
	.align		4
.L_21297:
        /*0028*/ 	.byte	0x04, 0x17
        /*002a*/ 	.short	(.L_21299 - .L_21298)
.L_21298:
        /*002c*/ 	.word	0x00000000
        /*0030*/ 	.short	0x0013
        /*0032*/ 	.short	0x0080
        /*0034*/ 	.byte	0x00, 0xf0, 0x11, 0x00


	//----- nvinfo : EIATTR_KPARAM_INFO
	.align		4
.L_21299:
        /*0038*/ 	.byte	0x04, 0x17
        /*003a*/ 	.short	(.L_21301 - .L_21300)
.L_21300:
        /*003c*/ 	.word	0x00000000
        /*0040*/ 	.short	0x0012
        /*0042*/ 	.short	0x007c
        /*0044*/ 	.byte	0x00, 0xf0, 0x11, 0x00


	//----- nvinfo : EIATTR_KPARAM_INFO
	.align		4
.L_21301:
        /*0048*/ 	.byte	0x04, 0x17
        /*004a*/ 	.short	(.L_21303 - .L_21302)
.L_21302:
        /*004c*/ 	.word	0x00000000
        /*0050*/ 	.short	0x0011
        /*0052*/ 	.short	0x0078
        /*0054*/ 	.byte	0x00, 0xf0, 0x11, 0x00


	//----- nvinfo : EIATTR_KPARAM_INFO
	.align		4
.L_21303:
        /*0058*/ 	.byte	0x04, 0x17
        /*005a*/ 	.short	(.L_21305 - .L_21304)
.L_21304:
        /*005c*/ 	.word	0x00000000
        /*0060*/ 	.short	0x0010
        /*0062*/ 	.short	0x0070
        /*0064*/ 	.byte	0x00, 0xf0, 0x21, 0x00


	//----- nvinfo : EIATTR_KPARAM_INFO
	.align		4
.L_21305:
        /*0068*/ 	.byte	0x04, 0x17
        /*006a*/ 	.short	(.L_21307 - .L_21306)
.L_21306:
        /*006c*/ 	.word	0x00000000
        /*0070*/ 	.short	0x000f
        /*0072*/ 	.short	0x0068
        /*0074*/ 	.byte	0x00, 0xf0, 0x21, 0x00


	//----- nvinfo : EIATTR_KPARAM_INFO
	.align		4
.L_21307:
        /*0078*/ 	.byte	0x04, 0x17
        /*007a*/ 	.short	(.L_21309 - .L_21308)
.L_21308:
        /*007c*/ 	.word	0x00000000
        /*0080*/ 	.short	0x000e
        /*0082*/ 	.short	0x0060
        /*0084*/ 	.byte	0x00, 0xf0, 0x11, 0x00


	//----- nvinfo : EIATTR_KPARAM_INFO
	.align		4
.L_21309:
        /*0088*/ 	.byte	0x04, 0x17
        /*008a*/ 	.short	(.L_21311 - .L_21310)
.L_21310:
        /*008c*/ 	.word	0x00000000
        /*0090*/ 	.short	0x000d
        /*0092*/ 	.short	0x005c
        /*0094*/ 	.byte	0x00, 0xf0, 0x11, 0x00


	//----- nvinfo : EIATTR_KPARAM_INFO
	.align		4
.L_21311:
        /*0098*/ 	.byte	0x04, 0x17
        /*009a*/ 	.short	(.L_21313 - .L_21312)
.L_21312:
        /*009c*/ 	.word	0x00000000
        /*00a0*/ 	.short	0x000c
        /*00a2*/ 	.short	0x0058
        /*00a4*/ 	.byte	0x00, 0xf0, 0x11, 0x00


	//----- nvinfo : EIATTR_KPARAM_INFO
	.align		4
.L_21313:
        /*00a8*/ 	.byte	0x04, 0x17
        /*00aa*/ 	.short	(.L_21315 - .L_21314)
.L_21314:
        /*00ac*/ 	.word	0x00000000
        /*00b0*/ 	.short	0x000b
        /*00b2*/ 	.short	0x0050
        /*00b4*/ 	.byte	0x00, 0xf0, 0x21, 0x00


	//----- nvinfo : EIATTR_KPARAM_INFO
	.align		4
.L_21315:
        /*00b8*/ 	.byte	0x04, 0x17
        /*00ba*/ 	.short	(.L_21317 - .L_21316)
.L_21316:
        /*00bc*/ 	.word	0x00000000
        /*00c0*/ 	.short	0x000a
        /*00c2*/ 	.short	0x0048
        /*00c4*/ 	.byte	0x00, 0xf0, 0x11, 0x00


	//----- nvinfo : EIATTR_KPARAM_INFO
	.align		4
.L_21317:
        /*00c8*/ 	.byte	0x04, 0x17
        /*00ca*/ 	.short	(.L_21319 - .L_21318)
.L_21318:
        /*00cc*/ 	.word	0x00000000
        /*00d0*/ 	.short	0x0009
        /*00d2*/ 	.short	0x0040
        /*00d4*/ 	.byte	0x00, 0xf0, 0x21, 0x00


	//----- nvinfo : EIATTR_KPARAM_INFO
	.align		4
.L_21319:
        /*00d8*/ 	.byte	0x04, 0x17
        /*00da*/ 	.short	(.L_21321 - .L_21320)
.L_21320:
        /*00dc*/ 	.word	0x00000000
        /*00e0*/ 	.short	0x0008
        /*00e2*/ 	.short	0x0038
        /*00e4*/ 	.byte	0x00, 0xf0, 0x21, 0x00


	//----- nvinfo : EIATTR_KPARAM_INFO
	.align		4
.L_21321:
        /*00e8*/ 	.byte	0x04, 0x17
        /*00ea*/ 	.short	(.L_21323 - .L_21322)
.L_21322:
        /*00ec*/ 	.word	0x00000000
        /*00f0*/ 	.short	0x0007
        /*00f2*/ 	.short	0x0034
        /*00f4*/ 	.byte	0x00, 0xf0, 0x11, 0x00


	//----- nvinfo : EIATTR_KPARAM_INFO
	.align		4
.L_21323:
        /*00f8*/ 	.byte	0x04, 0x17
        /*00fa*/ 	.short	(.L_21325 - .L_21324)
.L_21324:
        /*00fc*/ 	.word	0x00000000
        /*0100*/ 	.short	0x0006
        /*0102*/ 	.short	0x0030
        /*0104*/ 	.byte	0x00, 0xf0, 0x11, 0x00


	//----- nvinfo : EIATTR_KPARAM_INFO
	.align		4
.L_21325:
        /*0108*/ 	.byte	0x04, 0x17
        /*010a*/ 	.short	(.L_21327 - .L_21326)
.L_21326:
        /*010c*/ 	.word	0x00000000
        /*0110*/ 	.short	0x0005
        /*0112*/ 	.short	0x0028
        /*0114*/ 	.byte	0x00, 0xf0, 0x21, 0x00


	//----- nvinfo : EIATTR_KPARAM_INFO
	.align		4
.L_21327:
        /*0118*/ 	.byte	0x04, 0x17
        /*011a*/ 	.short	(.L_21329 - .L_21328)
.L_21328:
        /*011c*/ 	.word	0x00000000
        /*0120*/ 	.short	0x0004
        /*0122*/ 	.short	0x0020
        /*0124*/ 	.byte	0x00, 0xf0, 0x21, 0x00


	//----- nvinfo : EIATTR_KPARAM_INFO
	.align		4
.L_21329:
        /*0128*/ 	.byte	0x04, 0x17
        /*012a*/ 	.short	(.L_21331 - .L_21330)
.L_21330:
        /*012c*/ 	.word	0x00000000
        /*0130*/ 	.short	0x0003
        /*0132*/ 	.short	0x0018
        /*0134*/ 	.byte	0x00, 0xf0, 0x21, 0x00


	//----- nvinfo : EIATTR_KPARAM_INFO
	.align		4
.L_21331:
        /*0138*/ 	.byte	0x04, 0x17
        /*013a*/ 	.short	(.L_21333 - .L_21332)
.L_21332:
        /*013c*/ 	.word	0x00000000
        /*0140*/ 	.short	0x0002
        /*0142*/ 	.short	0x0010
        /*0144*/ 	.byte	0x00, 0xf0, 0x21, 0x00


	//----- nvinfo : EIATTR_KPARAM_INFO
	.align		4
.L_21333:
        /*0148*/ 	.byte	0x04, 0x17
        /*014a*/ 	.short	(.L_21335 - .L_21334)
.L_21334:
        /*014c*/ 	.word	0x00000000
        /*0150*/ 	.short	0x0001
        /*0152*/ 	.short	0x0008
        /*0154*/ 	.byte	0x00, 0xf0, 0x21, 0x00


	//----- nvinfo : EIATTR_KPARAM_INFO
	.align		4
.L_21335:
        /*0158*/ 	.byte	0x04, 0x17
        /*015a*/ 	.short	(.L_21337 - .L_21336)
.L_21336:
        /*015c*/ 	.word	0x00000000
        /*0160*/ 	.short	0x0000
        /*0162*/ 	.short	0x0000
        /*0164*/ 	.byte	0x00, 0xf0, 0x21, 0x00


	//----- nvinfo : EIATTR_SPARSE_MMA_MASK
	.align		4
.L_21337:
        /*0168*/ 	.byte	0x03, 0x50
        /*016a*/ 	.short	0x0000


	//----- nvinfo : EIATTR_MAXREG_COUNT
	.align		4
        /*016c*/ 	.byte	0x03, 0x1b
        /*016e*/ 	.short	0x00ff


	//----- nvinfo : EIATTR_NUM_BARRIERS
	.align		4
        /*0170*/ 	.byte	0x02, 0x4c
        /*0172*/ 	.byte	0x01
	.zero		1


	//----- nvinfo : EIATTR_EXTERNS
	.align		4
        /*0174*/ 	.byte	0x04, 0x0f
        /*0176*/ 	.short	(.L_21339 - .L_21338)


	//   ....[0]....
	.align		4
.L_21338:
        /*0178*/ 	.word	index@(__assertfail)


	//----- nvinfo : EIATTR_MERCURY_ISA_VERSION
	.align		4
.L_21339:
        /*017c*/ 	.byte	0x03, 0x5f
        /*017e*/ 	.short	0x0101


	//----- nvinfo : EIATTR_COOP_GROUP_MASK_REGIDS
	.align		4
        /*0180*/ 	.byte	0x04, 0x29
        /*0182*/ 	.short	(.L_21341 - .L_21340)


	//   ....[0]....
.L_21340:
        /*0184*/ 	.word	0xffffffff


	//   ....[1]....
        /*0188*/ 	.word	0xffffffff


	//   ....[2]....
        /*018c*/ 	.word	0xffffffff


	//   ....[3]....
        /*0190*/ 	.word	0xffffffff


	//   ....[4]....
        /*0194*/ 	.word	0xffffffff


	//   ....[5]....
        /*0198*/ 	.word	0xffffffff


	//   ....[6]....
        /*019c*/ 	.word	0xffffffff


	//   ....[7]....
        /*01a0*/ 	.word	0xffffffff


	//   ....[8]....
        /*01a4*/ 	.word	0xffffffff


	//   ....[9]....
        /*01a8*/ 	.word	0xffffffff


	//   ....[10]....
        /*01ac*/ 	.word	0xffffffff


	//   ....[11]....
        /*01b0*/ 	.word	0xffffffff


	//   ....[12]....
        /*01b4*/ 	.word	0xffffffff


	//   ....[13]....
        /*01b8*/ 	.word	0xffffffff


	//   ....[14]....
        /*01bc*/ 	.word	0xffffffff


	//   ....[15]....
        /*01c0*/ 	.word	0x0500000f


	//   ....[16]....
        /*01c4*/ 	.word	0x0500000f


	//   ....[17]....
        /*01c8*/ 	.word	0x0500000f


	//   ....[18]....
        /*01cc*/ 	.word	0x0500000f


	//----- nvinfo : EIATTR_COOP_GROUP_INSTR_OFFSETS
	.align		4
.L_21341:
        /*01d0*/ 	.byte	0x04, 0x28
        /*01d2*/ 	.short	(.L_21343 - .L_21342)


	//   ....[0]....
.L_21342:
        /*01d4*/ 	.word	0x00000240


	//   ....[1]....
        /*01d8*/ 	.word	0x00000270


	//   ....[2]....
        /*01dc*/ 	.word	0x00000290


	//   ....[3]....
        /*01e0*/ 	.word	0x000002b0


	//   ....[4]....
        /*01e4*/ 	.word	0x000003e0


	//   ....[5]....
        /*01e8*/ 	.word	0x00000400


	//   ....[6]....
        /*01ec*/ 	.word	0x00000420


	//   ....[7]....
        /*01f0*/ 	.word	0x000012d0


	//   ....[8]....
        /*01f4*/ 	.word	0x00001350


	//   ....[9]....
        /*01f8*/ 	.word	0x00001390


	//   ....[10]....
        /*01fc*/ 	.word	0x000013e0


	//   ....[11]....
        /*0200*/ 	.word	0x00001420


	//   ....[12]....
        /*0204*/ 	.word	0x00001470


	//   ....[13]....
        /*0208*/ 	.word	0x00001490


	//   ....[14]....
        /*020c*/ 	.word	0x000014b0


	//   ....[15]....
        /*0210*/ 	.word	0x00002d60


	//   ....[16]....
        /*0214*/ 	.word	0x00002dc0


	//   ....[17]....
        /*0218*/ 	.word	0x00002e20


	//   ....[18]....
        /*021c*/ 	.word	0x00002e80


	//----- nvinfo : EIATTR_SYSCALL_OFFSETS
	.align		4
.L_21343:
        /*0220*/ 	.byte	0x04, 0x46
        /*0222*/ 	.short	(.L_21345 - .L_21344)


	//   ....[0]....
.L_21344:
        /*0224*/ 	.word	0x00002cf0


	//----- nvinfo : EIATTR_EXIT_INSTR_OFFSETS
	.align		4
.L_21345:
        /*0228*/ 	.byte	0x04, 0x1c
        /*022a*/ 	.short	(.L_21347 - .L_21346)


	//   ....[0]....
.L_21346:
        /*022c*/ 	.word	0x00000090


	//   ....[1]....
        /*0230*/ 	.word	0x000026b0


	//   ....[2]....
        /*0234*/ 	.word	0x00002760


	//   ....[3]....
        /*0238*/ 	.word	0x00002bf0


	//   ....[4]....
        /*023c*/ 	.word	0x00002d00


	//----- nvinfo : EIATTR_CRS_STACK_SIZE
	.align		4
.L_21347:
        /*0240*/ 	.byte	0x04, 0x1e
        /*0242*/ 	.short	(.L_21349 - .L_21348)
.L_21348:
        /*0244*/ 	.word	0x00000000


	//----- nvinfo : EIATTR_CBANK_PARAM_SIZE
	.align		4
.L_21349:
        /*0248*/ 	.byte	0x03, 0x19
        /*024a*/ 	.short	0x008c


	//----- nvinfo : EIATTR_PARAM_CBANK
	.align		4
        /*024c*/ 	.byte	0x04, 0x0a
        /*024e*/ 	.short	(.L_21351 - .L_21350)
	.align		4
.L_21350:
        /*0250*/ 	.word	index@(.nv.constant0._ZN4vllm25paged_attention_v2_kernelIfhLi96ELi16ELi128ELNS_18Fp8KVCacheDataTypeE1ELb0ELi512EEEvPfS2_PT_PKS3_PKT0_S9_ifPKiSB_iPKfiiiSD_SD_iiiii)
        /*0254*/ 	.short	0x0210
        /*0256*/ 	.short	0x008c


	//----- nvinfo : EIATTR_SW_WAR
	.align		4
.L_21351:
        /*0258*/ 	.byte	0x04, 0x36
        /*025a*/ 	.short	(.L_21353 - .L_21352)
.L_21352:
        /*025c*/ 	.word	0x00000008
.L_21353:


//--------------------- .nv.info._ZN4vllm25paged_attention_v2_kernelIfhLi80ELi16ELi128ELNS_18Fp8KVCacheDataTypeE1ELb0ELi512EEEvPfS2_PT_PKS3_PKT0_S9_ifPKiSB_iPKfiiiSD_SD_iiiii --------------------------
	.section	.nv.info._ZN4vllm25paged_attention_v2_kernelIfhLi80ELi16ELi128ELNS_18Fp8KVCacheDataTypeE1ELb0ELi512EEEvPfS2_PT_PKS3_PKT0_S9_ifPKiSB_iPKfiiiSD_SD_iiiii,"",@"SHT_CUDA_INFO"
	.sectionflags	@""
	.align	4


	//----- nvinfo : EIATTR_CUDA_API_VERSION
	.align		4
        /*0000*/ 	.byte	0x04, 0x37
        /*0002*/ 	.short	(.L_21355 - .L_21354)
.L_21354:
        /*0004*/ 	.word	0x00000082


	//----- nvinfo : EIATTR_KPARAM_INFO
	.align		4
.L_21355:
        /*0008*/ 	.byte	0x04, 0x17
        /*000a*/ 	.short	(.L_21357 - .L_21356)
.L_21356:
        /*000c*/ 	.word	0x00000000
        /*0010*/ 	.short	0x0015
        /*0012*/ 	.short	0x0088
        /*0014*/ 	.byte	0x00, 0xf0, 0x11, 0x00


	//----- nvinfo : EIATTR_KPARAM_INFO
	.align		4
.L_21357:
        /*0018*/ 	.byte	0x04, 0x17
        /*001a*/ 	.short	(.L_21359 - .L_21358)
.L_21358:
        /*001c*/ 	.word	0x00000000
        /*0020*/ 	.short	0x0014
        /*0022*/ 	.short	0x0084
        /*0024*/ 	.byte	0x00, 0xf0, 0x11, 0x00


	//----- nvinfo : EIATTR_KPARAM_INFO
	.align		4
.L_21359:
        /*0028*/ 	.byte	0x04, 0x17
        /*002a*/ 	.short	(.L_21361 - .L_21360)
.L_21360:
        /*002c*/ 	.word	0x00000000
        /*0030*/ 	.short	0x0013
        /*0032*/ 	.short	0x0080
        /*0034*/ 	.byte	0x00, 0xf0, 0x11, 0x00


	//----- nvinfo : EIATTR_KPARAM_INFO
	.align		4
.L_21361:
        /*0038*/ 	.byte	0x04, 0x17
        /*003a*/ 	.short	(.L_21363 - .L_21362)
.L_21362:
        /*003c*/ 	.word	0x00000000
        /*0040*/ 	.short	0x0012
        /*0042*/ 	.short	0x007c
        /*0044*/ 	.byte	0x00, 0xf0, 0x11, 0x00


	//----- nvinfo : EIATTR_KPARAM_INFO
	.align		4
.L_21363:
        /*0048*/ 	.byte	0x04, 0x17
        /*004a*/ 	.short	(.L_21365 - .L_21364)
.L_21364:
        /*004c*/ 	.word	0x00000000
        /*0050*/ 	.short	0x0011
        /*0052*/ 	.short	0x0078
        /*0054*/ 	.byte	0x00, 0xf0, 0x11, 0x00


	//----- nvinfo : EIATTR_KPARAM_INFO
	.align		4
.L_21365:
        /*0058*/ 	.byte	0x04, 0x17
        /*005a*/ 	.short	(.L_21367 - .L_21366)
.L_21366:
        /*005c*/ 	.word	0x00000000
        /*0060*/ 	.short	0x0010
        /*0062*/ 	.short	0x0070
        /*0064*/ 	.byte	0x00, 0xf0, 0x21, 0x00


	//----- nvinfo : EIATTR_KPARAM_INFO
	.align		4
.L_21367:
        /*0068*/ 	.byte	0x04, 0x17
        /*006a*/ 	.short	(.L_21369 - .L_21368)
.L_21368:
        /*006c*/ 	.word	0x00000000
        /*0070*/ 	.short	0x000f
        /*0072*/ 	.short	0x0068
        /*0074*/ 	.byte	0x00, 0xf0, 0x21, 0x00


	//----- nvinfo : EIATTR_KPARAM_INFO
	.align		4
.L_21369:
        /*0078*/ 	.byte	0x04, 0x17
        /*007a*/ 	.short	(.L_21371 - .L_21370)
.L_21370:
        /*007c*/ 	.word	0x00000000
        /*0080*/ 	.short	0x000e
        /*0082*/ 	.short	0x0060
        /*0084*/ 	.byte	0x00, 0xf0, 0x11, 0x00


	//----- nvinfo : EIATTR_KPARAM_INFO
	.align		4
.L_21371:
        /*0088*/ 	.byte	0x04, 0x17
        /*008a*/ 	.short	(.L_21373 - .L_21372)
.L_21372:
        /*008c*/ 	.word	0x00000000
        /*0090*/ 	.short	0x000d
        /*0092*/ 	.short	0x005c
        /*0094*/ 	.byte	0x00, 0xf0, 0x11, 0x00


	//----- nvinfo : EIATTR_KPARAM_INFO
	.align		4
.L_21373:
        /*0098*/ 	.byte	0x04, 0x17
        /*009a*/ 	.short	(.L_21375 - .L_21374)
.L_21374:
        /*009c*/ 	.word	0x00000000
        /*00a0*/ 	.short	0x000c
        /*00a2*/ 	.short	0x0058
        /*00a4*/ 	.byte	0x00, 0xf0, 0x11, 0x00


	//----- nvinfo : EIATTR_KPARAM_INFO
	.align		4
.L_21375:
        /*00a8*/ 	.byte	0x04, 0x17
        /*00aa*/ 	.short	(.L_21377 - .L_21376)
.L_21376:
        /*00ac*/ 	.word	0x00000000
        /*00b0*/ 	.short	0x000b
        /*00b2*/ 	.short	0x0050
        /*00b4*/ 	.byte	0x00, 0xf0, 0x21, 0x00


	//----- nvinfo : EIATTR_KPARAM_INFO
	.align		4
.L_21377:
        /*00b8*/ 	.byte	0x04, 0x17
        /*00ba*/ 	.short	(.L_21379 - .L_21378)
.L_21378:
        /*00bc*/ 	.word	0x00000000
        /*00c0*/ 	.short	0x000a
        /*00c2*/ 	.short	0x0048
        /*00c4*/ 	.byte	0x00, 0xf0, 0x11, 0x00


	//----- nvinfo : EIATTR_KPARAM_INFO
	.align		4
.L_21379:
        /*00c8*/ 	.byte	0x04, 0x17
        /*00ca*/ 	.short	(.L_21381 - .L_21380)
.L_21380:
        /*00cc*/ 	.word	0x00000000
        /*00d0*/ 	.short	0x0009
        /*00d2*/ 	.short	0x0040
        /*00d4*/ 	.byte	0x00, 0xf0, 0x21, 0x00


	//----- nvinfo : EIATTR_KPARAM_INFO
	.align		4
.L_21381:
        /*00d8*/ 	.byte	0x04, 0x17
        /*00da*/ 	.short	(.L_21383 - .L_21382)
.L_21382:
        /*00dc*/ 	.word	0x00000000
        /*00e0*/ 	.short	0x0008
        /*00e2*/ 	.short	0x0038
        /*00e4*/ 	.byte	0x00, 0xf0, 0x21, 0x00


	//----- nvinfo : EIATTR_KPARAM_INFO
	.align		4
.L_21383:
        /*00e8*/ 	.byte	0x04, 0x17
        /*00ea*/ 	.short	(.L_21385 - .L_21384)
.L_21384:
        /*00ec*/ 	.word	0x00000000
        /*00f0*/ 	.short	0x0007
        /*00f2*/ 	.short	0x0034
        /*00f4*/ 	.byte	0x00, 0xf0, 0x11, 0x00


	//----- nvinfo : EIATTR_KPARAM_INFO
	.align		4
.L_21385:
        /*00f8*/ 	.byte	0x04, 0x17
        /*00fa*/ 	.short	(.L_21387 - .L_21386)
.L_21386:
        /*00fc*/ 	.word	0x00000000
        /*0100*/ 	.short	0x0006
        /*0102*/ 	.short	0x0030
        /*0104*/ 	.byte	0x00, 0xf0, 0x11, 0x00


	//----- nvinfo : EIATTR_KPARAM_INFO
	.align		4
.L_21387:
        /*0108*/ 	.byte	0x04, 0x17
        /*010a*/ 	.short	(.L_21389 - .L_21388)
.L_21388:
        /*010c*/ 	.word	0x00000000
        /*0110*/ 	.short	0x0005
        /*0112*/ 	.short	0x0028
        /*0114*/ 	.byte	0x00, 0xf0, 0x21, 0x00


	//----- nvinfo : EIATTR_KPARAM_INFO
	.align		4
.L_21389:
        /*0118*/ 	.byte	0x04, 0x17
        /*011a*/ 	.short	(.L_21391 - .L_21390)
.L_21390:
        /*011c*/ 	.word	0x00000000
        /*0120*/ 	.short	0x0004
        /*0122*/ 	.short	0x0020
        /*0124*/ 	.byte	0x00, 0xf0, 0x21, 0x00


	//----- nvinfo : EIATTR_KPARAM_INFO
	.align		4
.L_21391:
        /*0128*/ 	.byte	0x04, 0x17
        /*012a*/ 	.short	(.L_21393 - .L_21392)
.L_21392:
        /*012c*/ 	.word	0x00000000
        /*0130*/ 	.short	0x0003
        /*0132*/ 	.short	0x0018
        /*0134*/ 	.byte	0x00, 0xf0, 0x21, 0x00


	//----- nvinfo : EIATTR_KPARAM_INFO
	.align		4
.L_21393:
        /*0138*/ 	.byte	0x04, 0x17
        /*013a*/ 	.short	(.L_21395 - .L_21394)
.L_21394:
        /*013c*/ 	.word	0x00000000
        /*0140*/ 	.short	0x0002
        /*0142*/ 	.short	0x0010
        /*0144*/ 	.byte	0x00, 0xf0, 0x21, 0x00


	//----- nvinfo : EIATTR_KPARAM_INFO
	.align		4
.L_21395:
        /*0148*/ 	.byte	0x04, 0x17
        /*014a*/ 	.short	(.L_21397 - .L_21396)
.L_21396:
        /*014c*/ 	.word	0x00000000
        /*0150*/ 	.short	0x0001
        /*0152*/ 	.short	0x0008
        /*0154*/ 	.byte	0x00, 0xf0, 0x21, 0x00


	//----- nvinfo : EIATTR_KPARAM_INFO
	.align		4
.L_21397:
        /*0158*/ 	.byte	0x04, 0x17
        /*015a*/ 	.short	(.L_21399 - .L_21398)
.L_21398:
        /*015c*/ 	.word	0x00000000
        /*0160*/ 	.short	0x0000
        /*0162*/ 	.short	0x0000
        /*0164*/ 	.byte	0x00, 0xf0, 0x21, 0x00


	//----- nvinfo : EIATTR_SPARSE_MMA_MASK
	.align		4
.L_21399:
        /*0168*/ 	.byte	0x03, 0x50
        /*016a*/ 	.short	0x0000


	//----- nvinfo : EIATTR_MAXREG_COUNT
	.align		4
        /*016c*/ 	.byte	0x03, 0x1b
        /*016e*/ 	.short	0x00ff


	//----- nvinfo : EIATTR_NUM_BARRIERS
	.align		4
        /*0170*/ 	.byte	0x02, 0x4c
        /*0172*/ 	.byte	0x01
	.zero		1


	//----- nvinfo : EIATTR_EXTERNS
	.align		4
        /*0174*/ 	.byte	0x04, 0x0f
        /*0176*/ 	.short	(.L_21401 - .L_21400)


	//   ....[0]....
	.align		4
.L_21400:
        /*0178*/ 	.word	index@(__assertfail)


	//----- nvinfo : EIATTR_MERCURY_ISA_VERSION
	.align		4
.L_21401:
        /*017c*/ 	.byte	0x03, 0x5f
        /*017e*/ 	.short	0x0101


	//----- nvinfo : EIATTR_COOP_GROUP_MASK_REGIDS
	.align		4
        /*0180*/ 	.byte	0x04, 0x29
        /*0182*/ 	.short	(.L_21403 - .L_21402)


	//   ....[0]....
.L_21402:
        /*0184*/ 	.word	0xffffffff


	//   ....[1]....
        /*0188*/ 	.word	0xffffffff


	//   ....[2]....
        /*018c*/ 	.word	0xffffffff


	//   ....[3]....
        /*0190*/ 	.word	0xffffffff


	//   ....[4]....
        /*0194*/ 	.word	0xffffffff


	//   ....[5]....
        /*0198*/ 	.word	0xffffffff


	//   ....[6]....
        /*019c*/ 	.word	0xffffffff


	//   ....[7]....
        /*01a0*/ 	.word	0xffffffff


	//   ....[8]....
        /*01a4*/ 	.word	0xffffffff


	//   ....[9]....
        /*01a8*/ 	.word	0xffffffff


	//   ....[10]....
        /*01ac*/ 	.word	0xffffffff


	//   ....[11]....
        /*01b0*/ 	.word	0xffffffff


	//   ....[12]....
        /*01b4*/ 	.word	0xffffffff


	//   ....[13]....
        /*01b8*/ 	.word	0xffffffff


	//   ....[14]....
        /*01bc*/ 	.word	0xffffffff


	//   ....[15]....
        /*01c0*/ 	.word	0x0500000f


	//   ....[16]....
        /*01c4*/ 	.word	0x0500000f


	//   ....[17]....
        /*01c8*/ 	.word	0x0500000f


	//   ....[18]....
        /*01cc*/ 	.word	0x0500000f


	//----- nvinfo : EIATTR_COOP_GROUP_INSTR_OFFSETS
	.align		4
.L_21403:
        /*01d0*/ 	.byte	0x04, 0x28
        /*01d2*/ 	.short	(.L_21405 - .L_21404)


	//   ....[0]....
.L_21404:
        /*01d4*/ 	.word	0x00000240


	//   ....[1]....
        /*01d8*/ 	.word	0x00000270


	//   ....[2]....
        /*01dc*/ 	.word	0x00000290


	//   ....[3]....
        /*01e0*/ 	.word	0x000002b0


	//   ....[4]....
        /*01e4*/ 	.word	0x000003e0


	//   ....[5]....
        /*01e8*/ 	.word	0x00000400


	//   ....[6]....
        /*01ec*/ 	.word	0x00000420


	//   ....[7]....
        /*01f0*/ 	.word	0x000012d0


	//   ....[8]....
        /*01f4*/ 	.word	0x00001350


	//   ....[9]....
        /*01f8*/ 	.word	0x00001390


	//   ....[10]....
        /*01fc*/ 	.word	0x000013e0


	//   ....[11]....
        /*0200*/ 	.word	0x00001420


	//   ....[12]....
        /*0204*/ 	.word	0x00001470


	//   ....[13]....
        /*0208*/ 	.word	0x00001490


	//   ....[14]....
        /*020c*/ 	.word	0x000014b0


	//   ....[15]....
        /*0210*/ 	.word	0x00002be0


	//   ....[16]....
        /*0214*/ 	.word	0x00002c40


	//   ....[17]....
        /*0218*/ 	.word	0x00002ca0


	//   ....[18]....
        /*021c*/ 	.word	0x00002d00


	//----- nvinfo : EIATTR_SYSCALL_OFFSETS
	.align		4
.L_21405:
        /*0220*/ 	.byte	0x04, 0x46
        /*0222*/ 	.short	(.L_21407 - .L_21406)


	//   ....[0]....
.L_21406:
        /*0224*/ 	.word	0x00002b70


	//----- nvinfo : EIATTR_EXIT_INSTR_OFFSETS
	.align		4
.L_21407:
        /*0228*/ 	.byte	0x04, 0x1c
        /*022a*/ 	.short	(.L_21409 - .L_21408)


	//   ....[0]....
.L_21408:
        /*022c*/ 	.word	0x00000090


	//   ....[1]....
        /*0230*/ 	.word	0x000025f0


	//   ....[2]....
        /*0234*/ 	.word	0x000026a0


	//   ....[3]....
        /*0238*/ 	.word	0x00002a70


	//   ....[4]....
        /*023c*/ 	.word	0x00002b80


	//----- nvinfo : EIATTR_CRS_STACK_SIZE
	.align		4
.L_21409:
        /*0240*/ 	.byte	0x04, 0x1e
        /*0242*/ 	.short	(.L_21411 - .L_21410)
.L_21410:
        /*0244*/ 	.word	0x00000000


	//----- nvinfo : EIATTR_CBANK_PARAM_SIZE
	.align		4
.L_21411:
        /*0248*/ 	.byte	0x03, 0x19
        /*024a*/ 	.short	0x008c


	//----- nvinfo : EIATTR_PARAM_CBANK
	.align		4
        /*024c*/ 	.byte	0x04, 0x0a
        /*024e*/ 	.short	(.L_21413 - .L_21412)
	.align		4
.L_21412:
        /*0250*/ 	.word	index@(.nv.constant0._ZN4vllm25paged_attention_v2_kernelIfhLi80ELi16ELi128ELNS_18Fp8KVCacheDataTypeE1ELb0ELi512EEEvPfS2_PT_PKS3_PKT0_S9_ifPKiSB_iPKfiiiSD_SD_iiiii)
        /*0254*/ 	.short	0x0210
        /*0256*/ 	.short	0x008c


	//----- nvinfo : EIATTR_SW_WAR
	.align		4
.L_21413:
        /*0258*/ 	.byte	0x04, 0x36
        /*025a*/ 	.short	(.L_21415 - .L_21414)
.L_21414:
        /*025c*/ 	.word	0x00000008
.L_21415:


//--------------------- .nv.info._ZN4vllm25paged_attention_v2_kernelIfhLi64ELi16ELi128ELNS_18Fp8KVCacheDataTypeE1ELb0ELi512EEEvPfS2_PT_PKS3_PKT0_S9_ifPKiSB_iPKfiiiSD_SD_iiiii --------------------------
	.section	.nv.info._ZN4vllm25paged_attention_v2_kernelIfhLi64ELi16ELi128ELNS_18Fp8KVCacheDataTypeE1ELb0ELi512EEEvPfS2_PT_PKS3_PKT0_S9_ifPKiSB_iPKfiiiSD_SD_iiiii,"",@"SHT_CUDA_INFO"
	.sectionflags	@""
	.align	4


	//----- nvinfo : EIATTR_CUDA_API_VERSION
	.align		4
        /*0000*/ 	.byte	0x04, 0x37
        /*0002*/ 	.short	(.L_21417 - .L_21416)
.L_21416:
        /*0004*/ 	.word	0x00000082


	//----- nvinfo : EIATTR_KPARAM_INFO
	.align		4
.L_21417:
        /*0008*/ 	.byte	0x04, 0x17
        /*000a*/ 	.short	(.L_21419 - .L_21418)
.L_21418:
        /*000c*/ 	.word	0x00000000
        /*0010*/ 	.short	0x0015
        /*0012*/ 	.short	0x0088
        /*0014*/ 	.byte	0x00, 0xf0, 0x11, 0x00


	//----- nvinfo : EIATTR_KPARAM_INFO
	.align		4
.L_21419:
        /*0018*/ 	.byte	0x04, 0x17
        /*001a*/ 	.short	(.L_21421 - .L_21420)
.L_21420:
        /*001c*/ 	.word	0x00000000
        /*0020*/ 	.short	0x0014
        /*0022*/ 	.short	0x0084
        /*0024*/ 	.byte	0x00, 0xf0, 0x11, 0x00


	//----- nvinfo : EIATTR_KPARAM_INFO
	.align		4
.L_21421:
        /*0028*/ 	.byte	0x04, 0x17
        /*002a*/ 	.short	(.L_21423 - .L_21422)
.L_21422:
        /*002c*/ 	.word	0x00000000
        /*0030*/ 	.short	0x0013
        /*0032*/ 	.short	0x0080
        /*0034*/ 	.byte	0x00, 0xf0, 0x11, 0x00


	//----- nvinfo : EIATTR_KPARAM_INFO
	.align		4
.L_21423:
        /*0038*/ 	.byte	0x04, 0x17
        /*003a*/ 	.short	(.L_21425 - .L_21424)
.L_21424:
        /*003c*/ 	.word	0x00000000
        /*0040*/ 	.short	0x0012
        /*0042*/ 	.short	0x007c
        /*0044*/ 	.byte	0x00, 0xf0, 0x11, 0x00


	//----- nvinfo : EIATTR_KPARAM_INFO
	.align		4
.L_21425:
        /*0048*/ 	.byte	0x04, 0x17
        /*004a*/ 	.short	(.L_21427 - .L_21426)
.L_21426:
        /*004c*/ 	.word	0x00000000
        /*0050*/ 	.short	0x0011
        /*0052*/ 	.short	0x0078
        /*0054*/ 	.byte	0x00, 0xf0, 0x11, 0x00


	//----- nvinfo : EIATTR_KPARAM_INFO
	.align		4
.L_21427:
        /*0058*/ 	.byte	0x04, 0x17
        /*005a*/ 	.short	(.L_21429 - .L_21428)
.L_21428:
        /*005c*/ 	.word	0x00000000
        /*0060*/ 	.short	0x0010
        /*0062*/ 	.short	0x0070
        /*0064*/ 	.byte	0x00, 0xf0, 0x21, 0x00


	//----- nvinfo : EIATTR_KPARAM_INFO
	.align		4
.L_21429:
        /*0068*/ 	.byte	0x04, 0x17
        /*006a*/ 	.short	(.L_21431 - .L_21430)
.L_21430:
        /*006c*/ 	.word	0x00000000
        /*0070*/ 	.short	0x000f
        /*0072*/ 	.short	0x0068
        /*0074*/ 	.byte	0x00, 0xf0, 0x21, 0x00


	//----- nvinfo : EIATTR_KPARAM_INFO
	.align		4
.L_21431:
        /*0078*/ 	.byte	0x04, 0x17
        /*007a*/ 	.short	(.L_21433 - .L_21432)
.L_21432:
        /*007c*/ 	.word	0x00000000
        /*0080*/ 	.short	0x000e
        /*0082*/ 	.short	0x0060
        /*0084*/ 	.byte	0x00, 0xf0, 0x11, 0x00


	//----- nvinfo : EIATTR_KPARAM_INFO
	.align		4
.L_21433:
        /*0088*/ 	.byte	0x04, 0x17
        /*008a*/ 	.short	(.L_21435 - .L_21434)
.L_21434:
        /*008c*/ 	.word	0x00000000
        /*0090*/ 	.short	0x000d
        /*0092*/ 	.short	0x005c
        /*0094*/ 	.byte	0x00, 0xf0, 0x11, 0x00


	//----- nvinfo : EIATTR_KPARAM_INFO
	.align		4
.L_21435:
        /*0098*/ 	.byte	0x04, 0x17
        /*009a*/ 	.short	(.L_21437 - .L_21436)
.L_21436:
        /*009c*/ 	.word	0x00000000
        /*00a0*/ 	.short	0x000c
        /*00a2*/ 	.short	0x0058
        /*00a4*/ 	.byte	0x00, 0xf0, 0x11, 0x00


	//----- nvinfo : EIATTR_KPARAM_INFO
	.align		4
.L_21437:
        /*00a8*/ 	.byte	0x04, 0x17
        /*00aa*/ 	.short	(.L_21439 - .L_21438)
.L_21438:
        /*00ac*/ 	.word	0x00000000
        /*00b0*/ 	.short	0x000b
        /*00b2*/ 	.short	0x0050
        /*00b4*/ 	.byte	0x00, 0xf0, 0x21, 0x00


	//----- nvinfo : EIATTR_KPARAM_INFO
	.align		4
.L_21439:
        /*00b8*/ 	.byte	0x04, 0x17
        /*00ba*/ 	.short	(.L_21441 - .L_21440)
.L_21440:
        /*00bc*/ 	.word	0x00000000
        /*00c0*/ 	.short	0x000a
        /*00c2*/ 	.short	0x0048
        /*00c4*/ 	.byte	0x00, 0xf0, 0x11, 0x00


	//----- nvinfo : EIATTR_KPARAM_INFO
	.align		4
.L_21441:
        /*00c8*/ 	.byte	0x04, 0x17
        /*00ca*/ 	.short	(.L_21443 - .L_21442)
.L_21442:
        /*00cc*/ 	.word	0x00000000
        /*00d0*/ 	.short	0x0009
        /*00d2*/ 	.short	0x0040
        /*00d4*/ 	.byte	0x00, 0xf0, 0x21, 0x00


	//----- nvinfo : EIATTR_KPARAM_INFO
	.align		4
.L_21443:
        /*00d8*/ 	.byte	0x04, 0x17
        /*00da*/ 	.short	(.L_21445 - .L_21444)
.L_21444:
        /*00dc*/ 	.word	0x00000000
        /*00e0*/ 	.short	0x0008
        /*00e2*/ 	.short	0x0038
        /*00e4*/ 	.byte	0x00, 0xf0, 0x21, 0x00


	//----- nvinfo : EIATTR_KPARAM_INFO
	.align		4
.L_21445:
        /*00e8*/ 	.byte	0x04, 0x17
        /*00ea*/ 	.short	(.L_21447 - .L_21446)
.L_21446:
        /*00ec*/ 	.word	0x00000000
        /*00f0*/ 	.short	0x0007
        /*00f2*/ 	.short	0x0034
        /*00f4*/ 	.byte	0x00, 0xf0, 0x11, 0x00


	//----- nvinfo : EIATTR_KPARAM_INFO
	.align		4
.L_21447:
        /*00f8*/ 	.byte	0x04, 0x17
        /*00fa*/ 	.short	(.L_21449 - .L_21448)
.L_21448:
        /*00fc*/ 	.word	0x00000000
        /*0100*/ 	.short	0x0006
        /*0102*/ 	.short	0x0030
        /*0104*/ 	.byte	0x00, 0xf0, 0x11, 0x00


	//----- nvinfo : EIATTR_KPARAM_INFO
	.align		4
.L_21449:
        /*0108*/ 	.byte	0x04, 0x17
        /*010a*/ 	.short	(.L_21451 - .L_21450)
.L_21450:
        /*010c*/ 	.word	0x00000000
        /*0110*/ 	.short	0x0005
        /*0112*/ 	.short	0x0028
        /*0114*/ 	.byte	0x00, 0xf0, 0x21, 0x00


	//----- nvinfo : EIATTR_KPARAM_INFO
	.align		4
.L_21451:
        /*0118*/ 	.byte	0x04, 0x17
        /*011a*/ 	.short	(.L_21453 - .L_21452)
.L_21452:
        /*011c*/ 	.word	0x00000000
        /*0120*/ 	.short	0x0004
        /*0122*/ 	.short	0x0020
        /*0124*/ 	.byte	0x00, 0xf0, 0x21, 0x00


	//----- nvinfo : EIATTR_KPARAM_INFO
	.align		4
.L_21453:
        /*0128*/ 	.byte	0x04, 0x17
        /*012a*/ 	.short	(.L_21455 - .L_21454)
.L_21454:
        /*012c*/ 	.word	0x00000000
        /*0130*/ 	.short	0x0003
        /*0132*/ 	.short	0x0018
        /*0134*/ 	.byte	0x00, 0xf0, 0x21, 0x00


	//----- nvinfo : EIATTR_KPARAM_INFO
	.align		4
.L_21455:
        /*0138*/ 	.byte	0x04, 0x17
        /*013a*/ 	.short	(.L_21457 - .L_21456)
.L_21456:
        /*013c*/ 	.word	0x00000000
        /*0140*/ 	.short	0x0002
        /*0142*/ 	.short	0x0010
        /*0144*/ 	.byte	0x00, 0xf0, 0x21, 0x00


	//----- nvinfo : EIATTR_KPARAM_INFO
	.align		4
.L_21457:
        /*0148*/ 	.byte	0x04, 0x17
        /*014a*/ 	.short	(.L_21459 - .L_21458)
.L_21458:
        /*014c*/ 	.word	0x00000000
        /*0150*/ 	.short	0x0001
        /*0152*/ 	.short	0x0008
        /*0154*/ 	.byte	0x00, 0xf0, 0x21, 0x00


	//----- nvinfo : EIATTR_KPARAM_INFO
	.align		4
.L_21459:
        /*0158*/ 	.byte	0x04, 0x17
        /*015a*/ 	.short	(.L_21461 - .L_21460)
.L_21460:
        /*015c*/ 	.word	0x00000000
        /*0160*/ 	.short	0x0000
        /*0162*/ 	.short	0x0000
        /*0164*/ 	.byte	0x00, 0xf0, 0x21, 0x00


	//----- nvinfo : EIATTR_SPARSE_MMA_MASK
	.align		4
.L_21461:
        /*0168*/ 	.byte	0x03, 0x50
        /*016a*/ 	.short	0x0000


	//----- nvinfo : EIATTR_MAXREG_COUNT
	.align		4
        /*016c*/ 	.byte	0x03, 0x1b
        /*016e*/ 	.short	0x00ff


	//----- nvinfo : EIATTR_NUM_BARRIERS
	.align		4
        /*0170*/ 	.byte	0x02, 0x4c
        /*0172*/ 	.byte	0x01
	.zero		1


	//----- nvinfo : EIATTR_EXTERNS
	.align		4
        /*0174*/ 	.byte	0x04, 0x0f
        /*0176*/ 	.short	(.L_21463 - .L_21462)


	//   ....[0]....
	.align		4
.L_21462:
        /*0178*/ 	.word	index@(__assertfail)


	//----- nvinfo : EIATTR_MERCURY_ISA_VERSION
	.align		4
.L_21463:
        /*017c*/ 	.byte	0x03, 0x5f
        /*017e*/ 	.short	0x0101


	//----- nvinfo : EIATTR_COOP_GROUP_MASK_REGIDS
	.align		4
        /*0180*/ 	.byte	0x04, 0x29
        /*0182*/ 	.short	(.L_21465 - .L_21464)


	//   ....[0]....
.L_21464:
        /*0184*/ 	.word	0xffffffff


	//   ....[1]....
        /*0188*/ 	.word	0xffffffff


	//   ....[2]....
        /*018c*/ 	.word	0xffffffff


	//   ....[3]....
        /*0190*/ 	.word	0xffffffff


	//   ....[4]....
        /*0194*/ 	.word	0xffffffff


	//   ....[5]....
        /*0198*/ 	.word	0xffffffff


	//   ....[6]....
        /*019c*/ 	.word	0xffffffff


	//   ....[7]....
        /*01a0*/ 	.word	0xffffffff


	//   ....[8]....
        /*01a4*/ 	.word	0xffffffff


	//   ....[9]....
        /*01a8*/ 	.word	0xffffffff


	//   ....[10]....
        /*01ac*/ 	.word	0xffffffff


	//   ....[11]....
        /*01b0*/ 	.word	0xffffffff


	//   ....[12]....
        /*01b4*/ 	.word	0xffffffff


	//   ....[13]....
        /*01b8*/ 	.word	0xffffffff


	//   ....[14]....
        /*01bc*/ 	.word	0xffffffff


	//   ....[15]....
        /*01c0*/ 	.word	0x0500000f


	//   ....[16]....
        /*01c4*/ 	.word	0x0500000f


	//   ....[17]....
        /*01c8*/ 	.word	0x0500000f


	//   ....[18]....
        /*01cc*/ 	.word	0x0500000f


	//----- nvinfo : EIATTR_COOP_GROUP_INSTR_OFFSETS
	.align		4
.L_21465:
        /*01d0*/ 	.byte	0x04, 0x28
        /*01d2*/ 	.short	(.L_21467 - .L_21466)


	//   ....[0]....
.L_21466:
        /*01d4*/ 	.word	0x00000240


	//   ....[1]....
        /*01d8*/ 	.word	0x00000270


	//   ....[2]....
        /*01dc*/ 	.word	0x00000290


	//   ....[3]....
        /*01e0*/ 	.word	0x000002b0


	//   ....[4]....
        /*01e4*/ 	.word	0x000003e0


	//   ....[5]....
        /*01e8*/ 	.word	0x00000400


	//   ....[6]....
        /*01ec*/ 	.word	0x00000420


	//   ....[7]....
        /*01f0*/ 	.word	0x000012d0


	//   ....[8]....
        /*01f4*/ 	.word	0x00001350


	//   ....[9]....
        /*01f8*/ 	.word	0x00001390


	//   ....[10]....
        /*01fc*/ 	.word	0x000013e0


	//   ....[11]....
        /*0200*/ 	.word	0x00001420


	//   ....[12]....
        /*0204*/ 	.word	0x00001470


	//   ....[13]....
        /*0208*/ 	.word	0x00001490


	//   ....[14]....
        /*020c*/ 	.word	0x000014b0


	//   ....[15]....
        /*0210*/ 	.word	0x00002a00


	//   ....[16]....
        /*0214*/ 	.word	0x00002a60


	//   ....[17]....
        /*0218*/ 	.word	0x00002ac0


	//   ....[18]....
        /*021c*/ 	.word	0x00002b20


	//----- nvinfo : EIATTR_SYSCALL_OFFSETS
	.align		4
.L_21467:
        /*0220*/ 	.byte	0x04, 0x46
        /*0222*/ 	.short	(.L_21469 - .L_21468)


	//   ....[0]....
.L_21468:
        /*0224*/ 	.word	0x00002990


	//----- nvinfo : EIATTR_EXIT_INSTR_OFFSETS
	.align		4
.L_21469:
        /*0228*/ 	.byte	0x04, 0x1c
        /*022a*/ 	.short	(.L_21471 - .L_21470)


	//   ....[0]....
.L_21470:
        /*022c*/ 	.word	0x00000090


	//   ....[1]....
        /*0230*/ 	.word	0x000024c0


	//   ....[2]....
        /*0234*/ 	.word	0x00002580


	//   ....[3]....
        /*0238*/ 	.word	0x00002890


	//   ....[4]....
        /*023c*/ 	.word	0x000029a0


	//----- nvinfo : EIATTR_CRS_STACK_SIZE
	.align		4
.L_21471:
        /*0240*/ 	.byte	0x04, 0x1e
        /*0242*/ 	.short	(.L_21473 - .L_21472)
.L_21472:
        /*0244*/ 	.word	0x00000000


	//----- nvinfo : EIATTR_CBANK_PARAM_SIZE
	.align		4
.L_21473:
        /*0248*/ 	.byte	0x03, 0x19
        /*024a*/ 	.short	0x008c


	//----- nvinfo : EIATTR_PARAM_CBANK
	.align		4
        /*024c*/ 	.byte	0x04, 0x0a
        /*024e*/ 	.short	(.L_21475 - .L_21474)
	.align		4
.L_21474:
        /*0250*/ 	.word	index@(.nv.constant0._ZN4vllm25paged_attention_v2_kernelIfhLi64ELi16ELi128ELNS_18Fp8KVCacheDataTypeE1ELb0ELi512EEEvPfS2_PT_PKS3_PKT0_S9_ifPKiSB_iPKfiiiSD_SD_iiiii)
        /*0254*/ 	.short	0x0210
        /*0256*/ 	.short	0x008c


	//----- nvinfo : EIATTR_SW_WAR
	.align		4
.L_21475:
        /*0258*/ 	.byte	0x04, 0x36
        /*025a*/ 	.short	(.L_21477 - .L_21476)
.L_21476:
        /*025c*/ 	.word	0x00000008
.L_21477:


//--------------------- .nv.info._ZN4vllm25paged_attention_v2_kernelIfhLi32ELi16ELi128ELNS_18Fp8KVCacheDataTypeE1ELb0ELi512EEEvPfS2_PT_PKS3_PKT0_S9_ifPKiSB_iPKfiiiSD_SD_iiiii --------------------------
	.section	.nv.info._ZN4vllm25paged_attention_v2_kernelIfhLi32ELi16ELi128ELNS_18Fp8KVCacheDataTypeE1ELb0ELi512EEEvPfS2_PT_PKS3_PKT0_S9_ifPKiSB_iPKfiiiSD_SD_iiiii,"",@"SHT_CUDA_INFO"
	.sectionflags	@""
	.align	4


	//----- nvinfo : EIATTR_CUDA_API_VERSION
	.align		4
        /*0000*/ 	.byte	0x04, 0x37
        /*0002*/ 	.short	(.L_21479 - .L_21478)
.L_21478:
        /*0004*/ 	.word	0x00000082


	//----- nvinfo : EIATTR_KPARAM_INFO
	.align		4
.L_21479:
        /*0008*/ 	.byte	0x04, 0x17
        /*000a*/ 	.short	(.L_21481 - .L_21480)
.L_21480:
        /*000c*/ 	.word	0x00000000
        /*0010*/ 	.short	0x0015
        /*0012*/ 	.short	0x0088
        /*0014*/ 	.byte	0x00, 0xf0, 0x11, 0x00


	//----- nvinfo : EIATTR_KPARAM_INFO
	.align		4
.L_21481:
        /*0018*/ 	.byte	0x04, 0x17
        /*001a*/ 	.short	(.L_21483 - .L_21482)
.L_21482:
        /*001c*/ 	.word	0x00000000
        /*0020*/ 	.short	0x0014
        /*0022*/ 	.short	0x0084
        /*0024*/ 	.byte	0x00, 0xf0, 0x11, 0x00


	//----- nvinfo : EIATTR_KPARAM_INFO
	.align		4
.L_21483:
        /*0028*/ 	.byte	0x04, 0x17
        /*002a*/ 	.short	(.L_21485 - .L_21484)
.L_21484:
        /*002c*/ 	.word	0x00000000
        /*0030*/ 	.short	0x0013
        /*0032*/ 	.short	0x0080
        /*0034*/ 	.byte	0x00, 0xf0, 0x11, 0x00


	//----- nvinfo : EIATTR_KPARAM_INFO
	.align		4
.L_21485:
        /*0038*/ 	.byte	0x04, 0x17
        /*003a*/ 	.short	(.L_21487 - .L_21486)
.L_21486:
        /*003c*/ 	.word	0x00000000
        /*0040*/ 	.short	0x0012
        /*0042*/ 	.short	0x007c
        /*0044*/ 	.byte	0x00, 0xf0, 0x11, 0x00


	//----- nvinfo : EIATTR_KPARAM_INFO
	.align		4
.L_21487:
        /*0048*/ 	.byte	0x04, 0x17
        /*004a*/ 	.short	(.L_21489 - .L_21488)
.L_21488:
        /*004c*/ 	.word	0x00000000
        /*0050*/ 	.short	0x0011
        /*0052*/ 	.short	0x0078
        /*0054*/ 	.byte	0x00, 0xf0, 0x11, 0x00


	//----- nvinfo : EIATTR_KPARAM_INFO
	.align		4
.L_21489:
        /*0058*/ 	.byte	0x04, 0x17
        /*005a*/ 	.short	(.L_21491 - .L_21490)
.L_21490:
        /*005c*/ 	.word	0x00000000
        /*0060*/ 	.short	0x0010
        /*0062*/ 	.short	0x0070
        /*0064*/ 	.byte	0x00, 0xf0, 0x21, 0x00


	//----- nvinfo : EIATTR_KPARAM_INFO
	.align		4
.L_21491:
        /*0068*/ 	.byte	0x04, 0x17
        /*006a*/ 	.short	(.L_21493 - .L_21492)
.L_21492:
        /*006c*/ 	.word	0x00000000
        /*0070*/ 	.short	0x000f
        /*0072*/ 	.short	0x0068
        /*0074*/ 	.byte	0x00, 0xf0, 0x21, 0x00


	//----- nvinfo : EIATTR_KPARAM_INFO
	.align		4
.L_21493:
        /*0078*/ 	.byte	0x04, 0x17
        /*007a*/ 	.short	(.L_21495 - .L_21494)
.L_21494:
        /*007c*/ 	.word	0x00000000
        /*0080*/ 	.short	0x000e
        /*0082*/ 	.short	0x0060
        /*0084*/ 	.byte	0x00, 0xf0, 0x11, 0x00


	//----- nvinfo : EIATTR_KPARAM_INFO
	.align		4
.L_21495:
        /*0088*/ 	.byte	0x04, 0x17
        /*008a*/ 	.short	(.L_21497 - .L_21496)
.L_21496:
        /*008c*/ 	.word	0x00000000
        /*0090*/ 	.short	0x000d
        /*0092*/ 	.short	0x005c
        /*0094*/ 	.byte	0x00, 0xf0, 0x11, 0x00


	//----- nvinfo : EIATTR_KPARAM_INFO
	.align		4
.L_21497:
        /*0098*/ 	.byte	0x04, 0x17
        /*009a*/ 	.short	(.L_21499 - .L_21498)
.L_21498:
        /*009c*/ 	.word	0x00000000
        /*00a0*/ 	.short	0x000c
        /*00a2*/ 	.short	0x0058
        /*00a4*/ 	.byte	0x00, 0xf0, 0x11, 0x00


	//----- nvinfo : EIATTR_KPARAM_INFO
	.align		4
.L_21499:
        /*00a8*/ 	.byte	0x04, 0x17
        /*00aa*/ 	.short	(.L_21501 - .L_21500)
.L_21500:
        /*00ac*/ 	.word	0x00000000
        /*00b0*/ 	.short	0x000b
        /*00b2*/ 	.short	0x0050
        /*00b4*/ 	.byte	0x00, 0xf0, 0x21, 0x00


	//----- nvinfo : EIATTR_KPARAM_INFO
	.align		4
.L_21501:
        /*00b8*/ 	.byte	0x04, 0x17
        /*00ba*/ 	.short	(.L_21503 - .L_21502)
.L_21502:
        /*00bc*/ 	.word	0x00000000
        /*00c0*/ 	.short	0x000a
        /*00c2*/ 	.short	0x0048
        /*00c4*/ 	.byte	0x00, 0xf0, 0x11, 0x00


	//----- nvinfo : EIATTR_KPARAM_INFO
	.align		4
.L_21503:
        /*00c8*/ 	.byte	0x04, 0x17
        /*00ca*/ 	.short	(.L_21505 - .L_21504)
.L_21504:
        /*00cc*/ 	.word	0x00000000
        /*00d0*/ 	.short	0x0009
        /*00d2*/ 	.short	0x0040
        /*00d4*/ 	.byte	0x00, 0xf0, 0x21, 0x00


	//----- nvinfo : EIATTR_KPARAM_INFO
	.align		4
.L_21505:
        /*00d8*/ 	.byte	0x04, 0x17
        /*00da*/ 	.short	(.L_21507 - .L_21506)
.L_21506:
        /*00dc*/ 	.word	0x00000000
        /*00e0*/ 	.short	0x0008
        /*00e2*/ 	.short	0x0038
        /*00e4*/ 	.byte	0x00, 0xf0, 0x21, 0x00


	//----- nvinfo : EIATTR_KPARAM_INFO
	.align		4
.L_21507:
        /*00e8*/ 	.byte	0x04, 0x17
        /*00ea*/ 	.short	(.L_21509 - .L_21508)
.L_21508:
        /*00ec*/ 	.word	0x00000000
        /*00f0*/ 	.short	0x0007
        /*00f2*/ 	.short	0x0034
        /*00f4*/ 	.byte	0x00, 0xf0, 0x11, 0x00


	//----- nvinfo : EIATTR_KPARAM_INFO
	.align		4
.L_21509:
        /*00f8*/ 	.byte	0x04, 0x17
        /*00fa*/ 	.short	(.L_21511 - .L_21510)
.L_21510:
        /*00fc*/ 	.word	0x00000000
        /*0100*/ 	.short	0x0006
        /*0102*/ 	.short	0x0030
        /*0104*/ 	.byte	0x00, 0xf0, 0x11, 0x00


	//----- nvinfo : EIATTR_KPARAM_INFO
	.align		4
.L_21511:
        /*0108*/ 	.byte	0x04, 0x17
        /*010a*/ 	.short	(.L_21513 - .L_21512)
.L_21512:
        /*010c*/ 	.word	0x00000000
        /*0110*/ 	.short	0x0005
        /*0112*/ 	.short	0x0028
        /*0114*/ 	.byte	0x00, 0xf0, 0x21, 0x00


	//----- nvinfo : EIATTR_KPARAM_INFO
	.align		4
.L_21513:
        /*0118*/ 	.byte	0x04, 0x17
        /*011a*/ 	.short	(.L_21515 - .L_21514)
.L_21514:
        /*011c*/ 	.word	0x00000000
        /*0120*/ 	.short	0x0004
        /*0122*/ 	.short	0x0020
        /*0124*/ 	.byte	0x00, 0xf0, 0x21, 0x00


	//----- nvinfo : EIATTR_KPARAM_INFO
	.align		4
.L_21515:
        /*0128*/ 	.byte	0x04, 0x17
        /*012a*/ 	.short	(.L_21517 - .L_21516)
.L_21516:
        /*012c*/ 	.word	0x00000000
        /*0130*/ 	.short	0x0003
        /*0132*/ 	.short	0x0018
        /*0134*/ 	.byte	0x00, 0xf0, 0x21, 0x00


	//----- nvinfo : EIATTR_KPARAM_INFO
	.align		4
.L_21517:
        /*0138*/ 	.byte	0x04, 0x17
        /*013a*/ 	.short	(.L_21519 - .L_21518)
.L_21518:
        /*013c*/ 	.word	0x00000000
        /*0140*/ 	.short	0x0002
        /*0142*/ 	.short	0x0010
        /*0144*/ 	.byte	0x00, 0xf0, 0x21, 0x00


	//----- nvinfo : EIATTR_KPARAM_INFO
	.align		4
.L_21519:
        /*0148*/ 	.byte	0x04, 0x17
        /*014a*/ 	.short	(.L_21521 - .L_21520)
.L_21520:
        /*014c*/ 	.word	0x00000000
        /*0150*/ 	.short	0x0001
        /*0152*/ 	.short	0x0008
        /*0154*/ 	.byte	0x00, 0xf0, 0x21, 0x00


	//----- nvinfo : EIATTR_KPARAM_INFO
	.align		4
.L_21521:
        /*0158*/ 	.byte	0x04, 0x17
        /*015a*/ 	.short	(.L_21523 - .L_21522)
.L_21522:
        /*015c*/ 	.word	0x00000000
        /*0160*/ 	.short	0x0000
        /*0162*/ 	.short	0x0000
        /*0164*/ 	.byte	0x00, 0xf0, 0x21, 0x00


	//----- nvinfo : EIATTR_SPARSE_MMA_MASK
	.align		4
.L_21523:
        /*0168*/ 	.byte	0x03, 0x50
        /*016a*/ 	.short	0x0000


	//----- nvinfo : EIATTR_MAXREG_COUNT
	.align		4
        /*016c*/ 	.byte	0x03, 0x1b
        /*016e*/ 	.short	0x00ff


	//----- nvinfo : EIATTR_NUM_BARRIERS
	.align		4
        /*0170*/ 	.byte	0x02, 0x4c
        /*0172*/ 	.byte	0x01
	.zero		1


	//----- nvinfo : EIATTR_EXTERNS
	.align		4
        /*0174*/ 	.byte	0x04, 0x0f
        /*0176*/ 	.short	(.L_21525 - .L_21524)


	//   ....[0]....
	.align		4
.L_21524:
        /*0178*/ 	.word	index@(__assertfail)


	//----- nvinfo : EIATTR_MERCURY_ISA_VERSION
	.align		4
.L_21525:
        /*017c*/ 	.byte	0x03, 0x5f
        /*017e*/ 	.short	0x0101


	//----- nvinfo : EIATTR_COOP_GROUP_MASK_REGIDS
	.align		4
        /*0180*/ 	.byte	0x04, 0x29
        /*0182*/ 	.short	(.L_21527 - .L_21526)


	//   ....[0]....
.L_21526:
        /*0184*/ 	.word	0xffffffff


	//   ....[1]....
        /*0188*/ 	.word	0xffffffff


	//   ....[2]....
        /*018c*/ 	.word	0xffffffff


	//   ....[3]....
        /*0190*/ 	.word	0xffffffff


	//   ....[4]....
        /*0194*/ 	.word	0xffffffff


	//   ....[5]....
        /*0198*/ 	.word	0xffffffff


	//   ....[6]....
        /*019c*/ 	.word	0xffffffff


	//   ....[7]....
        /*01a0*/ 	.word	0xffffffff


	//   ....[8]....
        /*01a4*/ 	.word	0xffffffff


	//   ....[9]....
        /*01a8*/ 	.word	0xffffffff


	//   ....[10]....
        /*01ac*/ 	.word	0xffffffff


	//   ....[11]....
        /*01b0*/ 	.word	0xffffffff


	//   ....[12]....
        /*01b4*/ 	.word	0xffffffff


	//   ....[13]....
        /*01b8*/ 	.word	0xffffffff


	//   ....[14]....
        /*01bc*/ 	.word	0xffffffff


	//   ....[15]....
        /*01c0*/ 	.word	0x0500000f


	//   ....[16]....
        /*01c4*/ 	.word	0x0500000f


	//   ....[17]....
        /*01c8*/ 	.word	0x0500000f


	//   ....[18]....
        /*01cc*/ 	.word	0x0500000f


	//----- nvinfo : EIATTR_COOP_GROUP_INSTR_OFFSETS
	.align		4
.L_21527:
        /*01d0*/ 	.byte	0x04, 0x28
        /*01d2*/ 	.short	(.L_21529 - .L_21528)


	//   ....[0]....
.L_21528:
        /*01d4*/ 	.word	0x00000240


	//   ....[1]....
        /*01d8*/ 	.word	0x00000270


	//   ....[2]....
        /*01dc*/ 	.word	0x00000290


	//   ....[3]....
        /*01e0*/ 	.word	0x000002b0


	//   ....[4]....
        /*01e4*/ 	.word	0x000003d0


	//   ....[5]....
        /*01e8*/ 	.word	0x000003f0


	//   ....[6]....
        /*01ec*/ 	.word	0x00000420


	//   ....[7]....
        /*01f0*/ 	.word	0x000012c0


	//   ....[8]....
        /*01f4*/ 	.word	0x00001340


	//   ....[9]....
        /*01f8*/ 	.word	0x00001370


	//   ....[10]....
        /*01fc*/ 	.word	0x000013c0


	//   ....[11]....
        /*0200*/ 	.word	0x00001410


	//   ....[12]....
        /*0204*/ 	.word	0x00001460


	//   ....[13]....
        /*0208*/ 	.word	0x00001480


	//   ....[14]....
        /*020c*/ 	.word	0x000014a0


	//   ....[15]....
        /*0210*/ 	.word	0x00002650


	//   ....[16]....
        /*0214*/ 	.word	0x000026b0


	//   ....[17]....
        /*0218*/ 	.word	0x00002710


	//   ....[18]....
        /*021c*/ 	.word	0x00002770


	//----- nvinfo : EIATTR_SYSCALL_OFFSETS
	.align		4
.L_21529:
        /*0220*/ 	.byte	0x04, 0x46
        /*0222*/ 	.short	(.L_21531 - .L_21530)


	//   ....[0]....
.L_21530:
        /*0224*/ 	.word	0x000025e0


	//----- nvinfo : EIATTR_EXIT_INSTR_OFFSETS
	.align		4
.L_21531:
        /*0228*/ 	.byte	0x04, 0x1c
        /*022a*/ 	.short	(.L_21533 - .L_21532)


	//   ....[0]....
.L_21532:
        /*022c*/ 	.word	0x00000090


	//   ....[1]....
        /*0230*/ 	.word	0x000022a0


	//   ....[2]....
        /*0234*/ 	.word	0x00002350


	//   ....[3]....
        /*0238*/ 	.word	0x000024e0


	//   ....[4]....
        /*023c*/ 	.word	0x000025f0


	//----- nvinfo : EIATTR_CRS_STACK_SIZE
	.align		4
.L_21533:
        /*0240*/ 	.byte	0x04, 0x1e
        /*0242*/ 	.short	(.L_21535 - .L_21534)
.L_21534:
        /*0244*/ 	.word	0x00000000


	//----- nvinfo : EIATTR_CBANK_PARAM_SIZE
	.align		4
.L_21535:
        /*0248*/ 	.byte	0x03, 0x19
        /*024a*/ 	.short	0x008c


	//----- nvinfo : EIATTR_PARAM_CBANK
	.align		4
        /*024c*/ 	.byte	0x04, 0x0a
        /*024e*/ 	.short	(.L_21537 - .L_21536)
	.align		4
.L_21536:
        /*0250*/ 	.word	index@(.nv.constant0._ZN4vllm25paged_attention_v2_kernelIfhLi32ELi16ELi128ELNS_18Fp8KVCacheDataTypeE1ELb0ELi512EEEvPfS2_PT_PKS3_PKT0_S9_ifPKiSB_iPKfiiiSD_SD_iiiii)
        /*0254*/ 	.short	0x0210
        /*0256*/ 	.short	0x008c


	//----- nvinfo : EIATTR_SW_WAR
	.align		4
.L_21537:
        /*0258*/ 	.byte	0x04, 0x36
        /*025a*/ 	.short	(.L_21539 - .L_21538)
.L_21538:
        /*025c*/ 	.word	0x00000008
.L_21539:


//--------------------- .nv.info._ZN4vllm25paged_attention_v2_kernelIfhLi256ELi16ELi128ELNS_18Fp8KVCacheDataTypeE1ELb1ELi512EEEvPfS2_PT_PKS3_PKT0_S9_ifPKiSB_iPKfiiiSD_SD_iiiii --------------------------
	.section	.nv.info._ZN4vllm25paged_attention_v2_kernelIfhLi256ELi16ELi128ELNS_18Fp8KVCacheDataTypeE1ELb1ELi512EEEvPfS2_PT_PKS3_PKT0_S9_ifPKiSB_iPKfiiiSD_SD_iiiii,"",@"SHT_CUDA_INFO"
	.sectionflags	@""
	.align	4


	//----- nvinfo : EIATTR_CUDA_API_VERSION
	.align		4
        /*0000*/ 	.byte	0x04, 0x37
        /*0002*/ 	.short	(.L_21541 - .L_21540)
.L_21540:
        /*0004*/ 	.word	0x00000082


	//----- nvinfo : EIATTR_KPARAM_INFO
	.align		4
.L_21541:
        /*0008*/ 	.byte	0x04, 0x17
        /*000a*/ 	.short	(.L_21543 - .L_21542)
.L_21542:
        /*000c*/ 	.word	0x00000000
        /*0010*/ 	.short	0x0015
        /*0012*/ 	.short	0x0088
        /*0014*/ 	.byte	0x00, 0xf0, 0x11, 0x00


	//----- nvinfo : EIATTR_KPARAM_INFO
	.align		4
.L_21543:
        /*0018*/ 	.byte	0x04, 0x17
        /*001a*/ 	.short	(.L_21545 - .L_21544)
.L_21544:
        /*001c*/ 	.word	0x00000000
        /*0020*/ 	.short	0x0014
        /*0022*/ 	.short	0x0084
        /*0024*/ 	.byte	0x00, 0xf0, 0x11, 0x00


	//----- nvinfo : EIATTR_KPARAM_INFO
	.align		4
.L_21545:
        /*0028*/ 	.byte	0x04, 0x17
        /*002a*/ 	.short	(.L_21547 - .L_21546)
.L_21546:
        /*002c*/ 	.word	0x00000000
        /*0030*/ 	.short	0x0013
        /*0032*/ 	.short	0x0080
        /*0034*/ 	.byte	0x00, 0xf0, 0x11, 0x00


	//----- nvinfo : EIATTR_KPARAM_INFO
	.align		4
.L_21547:
        /*0038*/ 	.byte	0x04, 0x17
        /*003a*/ 	.short	(.L_21549 - .L_21548)
.L_21548:
        /*003c*/ 	.word	0x00000000
        /*0040*/ 	.short	0x0012
        /*0042*/ 	.short	0x007c
        /*0044*/ 	.byte	0x00, 0xf0, 0x11, 0x00


	//----- nvinfo : EIATTR_KPARAM_INFO
	.align		4
.L_21549:
        /*0048*/ 	.byte	0x04, 0x17
        /*004a*/ 	.short	(.L_21551 - .L_21550)
.L_21550:
        /*004c*/ 	.word	0x00000000
        /*0050*/ 	.short	0x0011
        /*0052*/ 	.short	0x0078
        /*0054*/ 	.byte	0x00, 0xf0, 0x11, 0x00


	//----- nvinfo : EIATTR_KPARAM_INFO
	.align		4
.L_21551:
        /*0058*/ 	.byte	0x04, 0x17
        /*005a*/ 	.short	(.L_21553 - .L_21552)
.L_21552:
        /*005c*/ 	.word	0x00000000
        /*0060*/ 	.short	0x0010
        /*0062*/ 	.short	0x0070
        /*0064*/ 	.byte	0x00, 0xf0, 0x21, 0x00


	//----- nvinfo : EIATTR_KPARAM_INFO
	.align		4
.L_21553:
        /*0068*/ 	.byte	0x04, 0x17
        /*006a*/ 	.short	(.L_21555 - .L_21554)
.L_21554:
        /*006c*/ 	.word	0x00000000
        /*0070*/ 	.short	0x000f
        /*0072*/ 	.short	0x0068
        /*0074*/ 	.byte	0x00, 0xf0, 0x21, 0x00


	//----- nvinfo : EIATTR_KPARAM_INFO
	.align		4
.L_21555:
        /*0078*/ 	.byte	0x04, 0x17
        /*007a*/ 	.short	(.L_21557 - .L_21556)
.L_21556:
        /*007c*/ 	.word	0x00000000
        /*0080*/ 	.short	0x000e
        /*0082*/ 	.short	0x0060
        /*0084*/ 	.byte	0x00, 0xf0, 0x11, 0x00


	//----- nvinfo : EIATTR_KPARAM_INFO
	.align		4
.L_21557:
        /*0088*/ 	.byte	0x04, 0x17
        /*008a*/ 	.short	(.L_21559 - .L_21558)
.L_21558:
        /*008c*/ 	.word	0x00000000
        /*0090*/ 	.short	0x000d
        /*0092*/ 	.short	0x005c
        /*0094*/ 	.byte	0x00, 0xf0, 0x11, 0x00


	//----- nvinfo : EIATTR_KPARAM_INFO
	.align		4
.L_21559:
        /*0098*/ 	.byte	0x04, 0x17
        /*009a*/ 	.short	(.L_21561 - .L_21560)
.L_21560:
        /*009c*/ 	.word	0x00000000
        /*00a0*/ 	.short	0x000c
        /*00a2*/ 	.short	0x0058
        /*00a4*/ 	.byte	0x00, 0xf0, 0x11, 0x00


	//----- nvinfo : EIATTR_KPARAM_INFO
	.align		4
.L_21561:
        /*00a8*/ 	.byte	0x04, 0x17
        /*00aa*/ 	.short	(.L_21563 - .L_21562)
.L_21562:
        /*00ac*/ 	.word	0x00000000
        /*00b0*/ 	.short	0x000b
        /*00b2*/ 	.short	0x0050
        /*00b4*/ 	.byte	0x00, 0xf0, 0x21, 0x00


	//----- nvinfo : EIATTR_KPARAM_INFO
	.align		4
.L_21563:
        /*00b8*/ 	.byte	0x04, 0x17
        /*00ba*/ 	.short	(.L_21565 - .L_21564)
.L_21564:
        /*00bc*/ 	.word	0x00000000
        /*00c0*/ 	.short	0x000a
        /*00c2*/ 	.short	0x0048
        /*00c4*/ 	.byte	0x00, 0xf0, 0x11, 0x00


	//----- nvinfo : EIATTR_KPARAM_INFO
	.align		4
.L_21565:
        /*00c8*/ 	.byte	0x04, 0x17
        /*00ca*/ 	.short	(.L_21567 - .L_21566)
.L_21566:
        /*00cc*/ 	.word	0x00000000
        /*00d0*/ 	.short	0x0009
        /*00d2*/ 	.short	0x0040
        /*00d4*/ 	.byte	0x00, 0xf0, 0x21, 0x00


	//----- nvinfo : EIATTR_KPARAM_INFO
	.align		4
.L_21567:
        /*00d8*/ 	.byte	0x04, 0x17
        /*00da*/ 	.short	(.L_21569 - .L_21568)
.L_21568:
        /*00dc*/ 	.word	0x00000000
        /*00e0*/ 	.short	0x0008
        /*00e2*/ 	.short	0x0038
        /*00e4*/ 	.byte	0x00, 0xf0, 0x21, 0x00


	//----- nvinfo : EIATTR_KPARAM_INFO
	.align		4
.L_21569:
        /*00e8*/ 	.byte	0x04, 0x17
        /*00ea*/ 	.short	(.L_21571 - .L_21570)
.L_21570:
        /*00ec*/ 	.word	0x00000000
        /*00f0*/ 	.short	0x0007
        /*00f2*/ 	.short	0x0034
        /*00f4*/ 	.byte	0x00, 0xf0, 0x11, 0x00


	//----- nvinfo : EIATTR_KPARAM_INFO
	.align		4
.L_21571:
        /*00f8*/ 	.byte	0x04, 0x17
        /*00fa*/ 	.short	(.L_21573 - .L_21572)
.L_21572:
        /*00fc*/ 	.word	0x00000000
        /*0100*/ 	.short	0x0006
        /*0102*/ 	.short	0x0030
        /*0104*/ 	.byte	0x00, 0xf0, 0x11, 0x00


	//----- nvinfo : EIATTR_KPARAM_INFO
	.align		4
.L_21573:
        /*0108*/ 	.byte	0x04, 0x17
        /*010a*/ 	.short	(.L_21575 - .L_21574)
.L_21574:
        /*010c*/ 	.word	0x00000000
        /*0110*/ 	.short	0x0005
        /*0112*/ 	.short	0x0028
        /*0114*/ 	.byte	0x00, 0xf0, 0x21, 0x00


	//----- nvinfo : EIATTR_KPARAM_INFO
	.align		4
.L_21575:
        /*0118*/ 	.byte	0x04, 0x17
        /*011a*/ 	.short	(.L_21577 - .L_21576)
.L_21576:
        /*011c*/ 	.word	0x00000000
        /*0120*/ 	.short	0x0004
        /*0122*/ 	.short	0x0020
        /*0124*/ 	.byte	0x00, 0xf0, 0x21, 0x00


	//----- nvinfo : EIATTR_KPARAM_INFO
	.align		4
.L_21577:
        /*0128*/ 	.byte	0x04, 0x17
        /*012a*/ 	.short	(.L_21579 - .L_21578)
.L_21578:
        /*012c*/ 	.word	0x00000000
        /*0130*/ 	.short	0x0003
        /*0132*/ 	.short	0x0018
        /*0134*/ 	.byte	0x00, 0xf0, 0x21, 0x00


	//----- nvinfo : EIATTR_KPARAM_INFO
	.align		4
.L_21579:
        /*0138*/ 	.byte	0x04, 0x17
        /*013a*/ 	.short	(.L_21581 - .L_21580)
.L_21580:
        /*013c*/ 	.word	0x00000000
        /*0140*/ 	.short	0x0002
        /*0142*/ 	.short	0x0010
        /*0144*/ 	.byte	0x00, 0xf0, 0x21, 0x00


	//----- nvinfo : EIATTR_KPARAM_INFO
	.align		4
.L_21581:
        /*0148*/ 	.byte	0x04, 0x17
        /*014a*/ 	.short	(.L_21583 - .L_21582)
.L_21582:
        /*014c*/ 	.word	0x00000000
        /*0150*/ 	.short	0x0001
        /*0152*/ 	.short	0x0008
        /*0154*/ 	.byte	0x00, 0xf0, 0x21, 0x00


	//----- nvinfo : EIATTR_KPARAM_INFO
	.align		4
.L_21583:
        /*0158*/ 	.byte	0x04, 0x17
        /*015a*/ 	.short	(.L_21585 - .L_21584)
.L_21584:
        /*015c*/ 	.word	0x00000000
        /*0160*/ 	.short	0x0000
        /*0162*/ 	.short	0x0000
        /*0164*/ 	.byte	0x00, 0xf0, 0x21, 0x00


	//----- nvinfo : EIATTR_SPARSE_MMA_MASK
	.align		4
.L_21585:
        /*0168*/ 	.byte	0x03, 0x50
        /*016a*/ 	.short	0x0000


	//----- nvinfo : EIATTR_MAXREG_COUNT
	.align		4
        /*016c*/ 	.byte	0x03, 0x1b
        /*016e*/ 	.short	0x00ff


	//----- nvinfo : EIATTR_NUM_BARRIERS
	.align		4
        /*0170*/ 	.byte	0x02, 0x4c
        /*0172*/ 	.byte	0x01
	.zero		1


	//----- nvinfo : EIATTR_EXTERNS
	.align		4
        /*0174*/ 	.byte	0x04, 0x0f
        /*0176*/ 	.short	(.L_21587 - .L_21586)


	//   ....[0]....
	.align		4
.L_21586:
        /*0178*/ 	.word	index@(__assertfail)


	//----- nvinfo : EIATTR_MERCURY_ISA_VERSION
	.align		4
.L_21587:
        /*017c*/ 	.byte	0x03, 0x5f
        /*017e*/ 	.short	0x0101


	//----- nvinfo : EIATTR_COOP_GROUP_MASK_REGIDS
	.align		4
        /*0180*/ 	.byte	0x04, 0x29
        /*0182*/ 	.short	(.L_21589 - .L_21588)


	//   ....[0]....
.L_21588:
        /*0184*/ 	.word	0xffffffff


	//   ....[1]....
        /*0188*/ 	.word	0xffffffff


	//   ....[2]....
        /*018c*/ 	.word	0xffffffff


	//   ....[3]....
        /*0190*/ 	.word	0xffffffff


	//   ....[4]....
        /*0194*/ 	.word	0xffffffff


	//   ....[5]....
        /*0198*/ 	.word	0xffffffff


	//   ....[6]....
        /*019c*/ 	.word	0xffffffff


	//   ....[7]....
        /*01a0*/ 	.word	0xffffffff


	//   ....[8]....
        /*01a4*/ 	.word	0xffffffff


	//   ....[9]....
        /*01a8*/ 	.word	0xffffffff


	//   ....[10]....
        /*01ac*/ 	.word	0xffffffff


	//   ....[11]....
        /*01b0*/ 	.word	0xffffffff


	//   ....[12]....
        /*01b4*/ 	.word	0xffffffff


	//   ....[13]....
        /*01b8*/ 	.word	0xffffffff


	//   ....[14]....
        /*01bc*/ 	.word	0xffffffff


	//   ....[15]....
        /*01c0*/ 	.word	0xffffffff


	//   ....[16]....
        /*01c4*/ 	.word	0xffffffff


	//   ....[17]....
        /*01c8*/ 	.word	0xffffffff


	//   ....[18]....
        /*01cc*/ 	.word	0xffffffff


	//   ....[19]....
        /*01d0*/ 	.word	0xffffffff


	//   ....[20]....
        /*01d4*/ 	.word	0xffffffff


	//   ....[21]....
        /*01d8*/ 	.word	0xffffffff


	//   ....[22]....
        /*01dc*/ 	.word	0xffffffff


	//   ....[23]....
        /*01e0*/ 	.word	0xffffffff


	//   ....[24]....
        /*01e4*/ 	.word	0xffffffff


	//   ....[25]....
        /*01e8*/ 	.word	0xffffffff


	//   ....[26]....
        /*01ec*/ 	.word	0xffffffff


	//   ....[27]....
        /*01f0*/ 	.word	0xffffffff


	//   ....[28]....
        /*01f4*/ 	.word	0xffffffff


	//   ....[29]....
        /*01f8*/ 	.word	0xffffffff


	//   ....[30]....
        /*01fc*/ 	.word	0xffffffff


	//   ....[31]....
        /*0200*/ 	.word	0xffffffff


	//   ....[32]....
        /*0204*/ 	.word	0xffffffff


	//   ....[33]....
        /*0208*/ 	.word	0xffffffff


	//   ....[34]....
        /*020c*/ 	.word	0xffffffff


	//   ....[35]....
        /*0210*/ 	.word	0xffffffff


	//   ....[36]....
        /*0214*/ 	.word	0xffffffff


	//   ....[37]....
        /*0218*/ 	.word	0xffffffff


	//   ....[38]....
        /*021c*/ 	.word	0xffffffff


	//   ....[39]....
        /*0220*/ 	.word	0xffffffff


	//   ....[40]....
        /*0224*/ 	.word	0xffffffff


	//   ....[41]....
        /*0228*/ 	.word	0xffffffff


	//   ....[42]....
        /*022c*/ 	.word	0xffffffff


	//   ....[43]....
        /*0230*/ 	.word	0xffffffff


	//   ....[44]....
        /*0234*/ 	.word	0xffffffff


	//   ....[45]....
        /*0238*/ 	.word	0xffffffff


	//   ....[46]....
        /*023c*/ 	.word	0xffffffff


	//   ....[47]....
        /*0240*/ 	.word	0x0500000f


	//   ....[48]....
        /*0244*/ 	.word	0x0500000f


	//   ....[49]....
        /*0248*/ 	.word	0x0500000f


	//   ....[50]....
        /*024c*/ 	.word	0x0500000f


	//   ....[51]....
        /*0250*/ 	.word	0x0500000f


	//   ....[52]....
        /*0254*/ 	.word	0x0500000f


	//   ....[53]....
        /*0258*/ 	.word	0x0500000f


	//   ....[54]....
        /*025c*/ 	.word	0x0500000f


	//   ....[55]....
        /*0260*/ 	.word	0x0500000f


	//   ....[56]....
        /*0264*/ 	.word	0x0500000f


	//   ....[57]....
        /*0268*/ 	.word	0x0500000f


	//   ....[58]....
        /*026c*/ 	.word	0x0500000f


	//   ....[59]....
        /*0270*/ 	.word	0x0500000f


	//   ....[60]....
        /*0274*/ 	.word	0x0500000f


	//   ....[61]....
        /*0278*/ 	.word	0x0500000f


	//   ....[62]....
        /*027c*/ 	.word	0x0500000f


	//   ....[63]....
        /*0280*/ 	.word	0x0500000f


	//   ....[64]....
        /*0284*/ 	.word	0x0500000f


	//   ....[65]....
        /*0288*/ 	.word	0x0500000f


	//   ....[66]....
        /*028c*/ 	.word	0x0500000f


	//   ....[67]....
        /*0290*/ 	.word	0x0500000f


	//   ....[68]....
        /*0294*/ 	.word	0x0500000f


	//   ....[69]....
        /*0298*/ 	.word	0x0500000f


	//   ....[70]....
        /*029c*/ 	.word	0x0500000f


	//   ....[71]....
        /*02a0*/ 	.word	0x0500000f


	//   ....[72]....
        /*02a4*/ 	.word	0x0500000f


	//   ....[73]....
        /*02a8*/ 	.word	0x0500000f


	//   ....[74]....
        /*02ac*/ 	.word	0x0500000f


	//   ....[75]....
        /*02b0*/ 	.word	0x0500000f


	//   ....[76]....
        /*02b4*/ 	.word	0x0500000f


	//   ....[77]....
        /*02b8*/ 	.word	0x0500000f


	//   ....[78]....
        /*02bc*/ 	.word	0x0500000f


	//   ....[79]....
        /*02c0*/ 	.word	0x0500000f


	//   ....[80]....
        /*02c4*/ 	.word	0x0500000f


	//   ....[81]....
        /*02c8*/ 	.word	0x0500000f


	//   ....[82]....
        /*02cc*/ 	.word	0x0500000f


	//   ....[83]....
        /*02d0*/ 	.word	0x0500000f


	//   ....[84]....
        /*02d4*/ 	.word	0x0500000f


	//   ....[85]....
        /*02d8*/ 	.word	0x0500000f


	//   ....[86]....
        /*02dc*/ 	.word	0x0500000f


	//   ....[87]....
        /*02e0*/ 	.word	0x0500000f


	//   ....[88]....
        /*02e4*/ 	.word	0x0500000f


	//   ....[89]....
        /*02e8*/ 	.word	0x0500000f


	//   ....[90]....
        /*02ec*/ 	.word	0x0500000f


	//   ....[91]....
        /*02f0*/ 	.word	0x0500000f


	//   ....[92]....
        /*02f4*/ 	.word	0x0500000f


	//   ....[93]....
        /*02f8*/ 	.word	0x0500000f


	//   ....[94]....
        /*02fc*/ 	.word	0x0500000f


	//   ....[95]....
        /*0300*/ 	.word	0x0500000f


	//   ....[96]....
        /*0304*/ 	.word	0x0500000f


	//   ....[97]....
        /*0308*/ 	.word	0x0500000f


	//   ....[98]....
        /*030c*/ 	.word	0x0500000f


	//   ....[99]....
        /*0310*/ 	.word	0x0500000f


	//   ....[100]....
        /*0314*/ 	.word	0x0500000f


	//   ....[101]....
        /*0318*/ 	.word	0x0500000f


	//   ....[102]....
        /*031c*/ 	.word	0x0500000f


	//   ....[103]....
        /*0320*/ 	.word	0x0500000f


	//   ....[104]....
        /*0324*/ 	.word	0x0500000f


	//   ....[105]....
        /*0328*/ 	.word	0x0500000f


	//   ....[106]....
        /*032c*/ 	.word	0x0500000f


	//   ....[107]....
        /*0330*/ 	.word	0x0500000f


	//   ....[108]....
        /*0334*/ 	.word	0x0500000f


	//   ....[109]....
        /*0338*/ 	.word	0x0500000f


	//   ....[110]....
        /*033c*/ 	.word	0x0500000f


	//   ....[111]....
        /*0340*/ 	.word	0x0500000f


	//   ....[112]....
        /*0344*/ 	.word	0x0500000f


	//   ....[113]....
        /*0348*/ 	.word	0x0500000f


	//   ....[114]....
        /*034c*/ 	.word	0x0500000f


	//----- nvinfo : EIATTR_COOP_GROUP_INSTR_OFFSETS
	.align		4
.L_21589:
        /*0350*/ 	.byte	0x04, 0x28
        /*0352*/ 	.short	(.L_21591 - .L_21590)


	//   ....[0]....
.L_21590:
        /*0354*/ 	.word	0x00000c80


	//   ....[1]....
        /*0358*/ 	.word	0x00000cb0


	//   ....[2]....
        /*035c*/ 	.word	0x00000cd0


	//   ....[3]....
        /*0360*/ 	.word	0x00000cf0


	//   ....[4]....
        /*0364*/ 	.word	0x00000e10


	//   ....[5]....
        /*0368*/ 	.word	0x00000e40


	//   ....[6]....
        /*036c*/ 	.word	0x00000e60


	//   ....[7]....
        /*0370*/ 	.word	0x00001d20


	//   ....[8]....
        /*0374*/ 	.word	0x00001da0


	//   ....[9]....
        /*0378*/ 	.word	0x00001de0


	//   ....[10]....
        /*037c*/ 	.word	0x00001e30


	//   ....[11]....
        /*0380*/ 	.word	0x00001e70


	//   ....[12]....
        /*0384*/ 	.word	0x00001ec0


	//   ....[13]....
        /*0388*/ 	.word	0x00001ee0


	//   ....[14]....
        /*038c*/ 	.word	0x00001f00


	//   ....[15]....
        /*0390*/ 	.word	0x00002ec0


	//   ....[16]....
        /*0394*/ 	.word	0x00002f00


	//   ....[17]....
        /*0398*/ 	.word	0x00002f40


	//   ....[18]....
        /*039c*/ 	.word	0x00002f80


	//   ....[19]....
        /*03a0*/ 	.word	0x00002fc0


	//   ....[20]....
        /*03a4*/ 	.word	0x00003000


	//   ....[21]....
        /*03a8*/ 	.word	0x00003050


	//   ....[22]....
        /*03ac*/ 	.word	0x000030a0


	//   ....[23]....
        /*03b0*/ 	.word	0x000030e0


	//   ....[24]....
        /*03b4*/ 	.word	0x00003120


	//   ....[25]....
        /*03b8*/ 	.word	0x00003160


	//   ....[26]....
        /*03bc*/ 	.word	0x000031a0


	//   ....[27]....
        /*03c0*/ 	.word	0x000031e0


	//   ....[28]....
        /*03c4*/ 	.word	0x00003220


	//   ....[29]....
        /*03c8*/ 	.word	0x00003240


	//   ....[30]....
        /*03cc*/ 	.word	0x00003270


	//   ....[31]....
        /*03d0*/ 	.word	0x000032a0


	//   ....[32]....
        /*03d4*/ 	.word	0x000032c0


	//   ....[33]....
        /*03d8*/ 	.word	0x000032f0


	//   ....[34]....
        /*03dc*/ 	.word	0x00003320


	//   ....[35]....
        /*03e0*/ 	.word	0x00003350


	//   ....[36]....
        /*03e4*/ 	.word	0x00003390


	//   ....[37]....
        /*03e8*/ 	.word	0x00003420


	//   ....[38]....
        /*03ec*/ 	.word	0x00003450


	//   ....[39]....
        /*03f0*/ 	.word	0x00003470


	//   ....[40]....
        /*03f4*/ 	.word	0x00003490


	//   ....[41]....
        /*03f8*/ 	.word	0x000034b0


	//   ....[42]....
        /*03fc*/ 	.word	0x000034c0


	//   ....[43]....
        /*0400*/ 	.word	0x000034d0


	//   ....[44]....
        /*0404*/ 	.word	0x000034f0


	//   ....[45]....
        /*0408*/ 	.word	0x00003510


	//   ....[46]....
        /*040c*/ 	.word	0x00003530


	//   ....[47]....
        /*0410*/ 	.word	0x000054f0


	//   ....[48]....
        /*0414*/ 	.word	0x00005550


	//   ....[49]....
        /*0418*/ 	.word	0x000055b0


	//   ....[50]....
        /*041c*/ 	.word	0x00005610


	//   ....[51]....
        /*0420*/ 	.word	0x00005690


	//   ....[52]....
        /*0424*/ 	.word	0x000056f0


	//   ....[53]....
        /*0428*/ 	.word	0x00005750


	//   ....[54]....
        /*042c*/ 	.word	0x000057d0


	//   ....[55]....
        /*0430*/ 	.word	0x00005830


	//   ....[56]....
        /*0434*/ 	.word	0x000058b0


	//   ....[57]....
        /*0438*/ 	.word	0x00005910


	//   ....[58]....
        /*043c*/ 	.word	0x00005990


	//   ....[59]....
        /*0440*/ 	.word	0x000059f0


	//   ....[60]....
        /*0444*/ 	.word	0x00005a70


	//   ....[61]....
        /*0448*/ 	.word	0x00005ad0


	//   ....[62]....
        /*044c*/ 	.word	0x00005b50


	//   ....[63]....
        /*0450*/ 	.word	0x00005bb0


	//   ....[64]....
        /*0454*/ 	.word	0x00005c30


	//   ....[65]....
        /*0458*/ 	.word	0x00005c90


	//   ....[66]....
        /*045c*/ 	.word	0x00005d10


	//   ....[67]....
        /*0460*/ 	.word	0x00005d70


	//   ....[68]....
        /*0464*/ 	.word	0x00005df0


	//   ....[69]....
        /*0468*/ 	.word	0x00005e50


	//   ....[70]....
        /*046c*/ 	.word	0x00005ed0


	//   ....[71]....
        /*0470*/ 	.word	0x00005f30


	//   ....[72]....
        /*0474*/ 	.word	0x00005fb0


	//   ....[73]....
        /*0478*/ 	.word	0x00006010


	//   ....[74]....
        /*047c*/ 	.word	0x00006090


	//   ....[75]....
        /*0480*/ 	.word	0x000060f0


	//   ....[76]....
        /*0484*/ 	.word	0x00006170


	//   ....[77]....
        /*0488*/ 	.word	0x000061d0


	//   ....[78]....
        /*048c*/ 	.word	0x00006250


	//   ....[79]....
        /*0490*/ 	.word	0x000062b0


	//   ....[80]....
        /*0494*/ 	.word	0x00006330


	//   ....[81]....
        /*0498*/ 	.word	0x00006390


	//   ....[82]....
        /*049c*/ 	.word	0x00006410


	//   ....[83]....
        /*04a0*/ 	.word	0x00006470


	//   ....[84]....
        /*04a4*/ 	.word	0x000064f0


	//   ....[85]....
        /*04a8*/ 	.word	0x00006550


	//   ....[86]....
        /*04ac*/ 	.word	0x000065d0


	//   ....[87]....
        /*04b0*/ 	.word	0x00006630


	//   ....[88]....
        /*04b4*/ 	.word	0x000066b0


	//   ....[89]....
        /*04b8*/ 	.word	0x00006710


	//   ....[90]....
        /*04bc*/ 	.word	0x00006780


	//   ....[91]....
        /*04c0*/ 	.word	0x000067e0


	//   ....[92]....
        /*04c4*/ 	.word	0x00006860


	//   ....[93]....
        /*04c8*/ 	.word	0x000068c0


	//   ....[94]....
        /*04cc*/ 	.word	0x00006940


	//   ....[95]....
        /*04d0*/ 	.word	0x000069a0


	//   ....[96]....
        /*04d4*/ 	.word	0x00006a10


	//   ....[97]....
        /*04d8*/ 	.word	0x00006a70


	//   ....[98]....
        /*04dc*/ 	.word	0x00006af0


	//   ....[99]....
        /*04e0*/ 	.word	0x00006b50


	//   ....[100]....
        /*04e4*/ 	.word	0x00006bd0


	//   ....[101]....
        /*04e8*/ 	.word	0x00006c30


	//   ....[102]....
        /*04ec*/ 	.word	0x00006cb0


	//   ....[103]....
        /*04f0*/ 	.word	0x00006d10


	//   ....[104]....
        /*04f4*/ 	.word	0x00006d90


	//   ....[105]....
        /*04f8*/ 	.word	0x00006df0


	//   ....[106]....
        /*04fc*/ 	.word	0x00006e70


	//   ....[107]....
        /*0500*/ 	.word	0x00006ed0


	//   ....[108]....
        /*0504*/ 	.word	0x00006f40


	//   ....[109]....
        /*0508*/ 	.word	0x00006fa0


	//   ....[110]....
        /*050c*/ 	.word	0x00007010


	//   ....[111]....
        /*0510*/ 	.word	0x00007090


	//   ....[112]....
        /*0514*/ 	.word	0x000070f0


	//   ....[113]....
        /*0518*/ 	.word	0x00007160


	//   ....[114]....
        /*051c*/ 	.word	0x000071d0


	//----- nvinfo : EIATTR_SYSCALL_OFFSETS
	.align		4
.L_21591:
        /*0520*/ 	.byte	0x04, 0x46
        /*0522*/ 	.short	(.L_21593 - .L_21592)


	//   ....[0]....
.L_21592:
        /*0524*/ 	.word	0x00005380


	//   ....[1]....
        /*0528*/ 	.word	0x00005480


	//----- nvinfo : EIATTR_EXIT_INSTR_OFFSETS
	.align		4
.L_21593:
        /*052c*/ 	.byte	0x04, 0x1c
        /*052e*/ 	.short	(.L_21595 - .L_21594)


	//   ....[0]....
.L_21594:
        /*0530*/ 	.word	0x000000d0


	//   ....[1]....
        /*0534*/ 	.word	0x00004580


	//   ....[2]....
        /*0538*/ 	.word	0x000045c0


	//   ....[3]....
        /*053c*/ 	.word	0x00005280


	//   ....[4]....
        /*0540*/ 	.word	0x00005490


	//----- nvinfo : EIATTR_CRS_STACK_SIZE
	.align		4
.L_21595:
        /*0544*/ 	.byte	0x04, 0x1e
        /*0546*/ 	.short	(.L_21597 - .L_21596)
.L_21596:
        /*0548*/ 	.word	0x00000000


	//----- nvinfo : EIATTR_CBANK_PARAM_SIZE
	.align		4
.L_21597:
        /*054c*/ 	.byte	0x03, 0x19
        /*054e*/ 	.short	0x008c


	//----- nvinfo : EIATTR_PARAM_CBANK
	.align		4
        /*0550*/ 	.byte	0x04, 0x0a
        /*0552*/ 	.short	(.L_21599 - .L_21598)
	.align		4
.L_21598:
        /*0554*/ 	.word	index@(.nv.constant0._ZN4vllm25paged_attention_v2_kernelIfhLi256ELi16ELi128ELNS_18Fp8KVCacheDataTypeE1ELb1ELi512EEEvPfS2_PT_PKS3_PKT0_S9_ifPKiSB_iPKfiiiSD_SD_iiiii)
        /*0558*/ 	.short	0x0210
        /*055a*/ 	.short	0x008c


	//----- nvinfo : EIATTR_SW_WAR
	.align		4
.L_21599:
        /*055c*/ 	.byte	0x04, 0x36
        /*055e*/ 	.short	(.L_21601 - .L_21600)
.L_21600:
        /*0560*/ 	.word	0x00000008
.L_21601:


//--------------------- .nv.info._ZN4vllm25paged_attention_v2_kernelIfhLi192ELi16ELi128ELNS_18Fp8KVCacheDataTypeE1ELb1ELi512EEEvPfS2_PT_PKS3_PKT0_S9_ifPKiSB_iPKfiiiSD_SD_iiiii --------------------------
	.section	.nv.info._ZN4vllm25paged_attention_v2_kernelIfhLi192ELi16ELi128ELNS_18Fp8KVCacheDataTypeE1ELb1ELi512EEEvPfS2_PT_PKS3_PKT0_S9_ifPKiSB_iPKfiiiSD_SD_iiiii,"",@"SHT_CUDA_INFO"
	.sectionflags	@""
	.align	4


	//----- nvinfo : EIATTR_CUDA_API_VERSION
	.align		4
        /*0000*/ 	.byte	0x04, 0x37
        /*0002*/ 	.short	(.L_21603 - .L_21602)
.L_21602:
        /*0004*/ 	.word	0x00000082


	//----- nvinfo : EIATTR_KPARAM_INFO
	.align		4
.L_21603:
        /*0008*/ 	.byte	0x04, 0x17
        /*000a*/ 	.short	(.L_21605 - .L_21604)
.L_21604:
        /*000c*/ 	.word	0x00000000
        /*0010*/ 	.short	0x0015
        /*0012*/ 	.short	0x0088
        /*0014*/ 	.byte	0x00, 0xf0, 0x11, 0x00


	//----- nvinfo : EIATTR_KPARAM_INFO
	.align		4
.L_21605:
        /*0018*/ 	.byte	0x04, 0x17
        /*001a*/ 	.short	(.L_21607 - .L_21606)
.L_21606:
        /*001c*/ 	.word	0x00000000
        /*0020*/ 	.short	0x0014
        /*0022*/ 	.short	0x0084
        /*0024*/ 	.byte	0x00, 0xf0, 0x11, 0x00


	//----- nvinfo : EIATTR_KPARAM_INFO
	.align		4
.L_21607:
        /*0028*/ 	.byte	0x04, 0x17
        /*002a*/ 	.short	(.L_21609 - .L_21608)
.L_21608:
        /*002c*/ 	.word	0x00000000
        /*0030*/ 	.short	0x0013
        /*0032*/ 	.short	0x0080
        /*0034*/ 	.byte	0x00, 0xf0, 0x11, 0x00


	//----- nvinfo : EIATTR_KPARAM_INFO
	.align		4
.L_21609:
        /*0038*/ 	.byte	0x04, 0x17
        /*003a*/ 	.short	(.L_21611 - .L_21610)
.L_21610:
        /*003c*/ 	.word	0x00000000
        /*0040*/ 	.short	0x0012
        /*0042*/ 	.short	0x007c
        /*0044*/ 	.byte	0x00, 0xf0, 0x11, 0x00


	//----- nvinfo : EIATTR_KPARAM_INFO
	.align		4
.L_21611:
        /*0048*/ 	.byte	0x04, 0x17
        /*004a*/ 	.short	(.L_21613 - .L_21612)
.L_21612:
        /*004c*/ 	.word	0x00000000
        /*0050*/ 	.short	0x0011
        /*0052*/ 	.short	0x0078
        /*0054*/ 	.byte	0x00, 0xf0, 0x11, 0x00


	//----- nvinfo : EIATTR_KPARAM_INFO
	.align		4
.L_21613:
        /*0058*/ 	.byte	0x04, 0x17
        /*005a*/ 	.short	(.L_21615 - .L_21614)
.L_21614:
        /*005c*/ 	.word	0x00000000
        /*0060*/ 	.short	0x0010
        /*0062*/ 	.short	0x0070
        /*0064*/ 	.byte	0x00, 0xf0, 0x21, 0x00


	//----- nvinfo : EIATTR_KPARAM_INFO
	.align		4
.L_21615:
        /*0068*/ 	.byte	0x04, 0x17
        /*006a*/ 	.short	(.L_21617 - .L_21616)
.L_21616:
        /*006c*/ 	.word	0x00000000
        /*0070*/ 	.short	0x000f
        /*0072*/ 	.short	0x0068
        /*0074*/ 	.byte	0x00, 0xf0, 0x21, 0x00


	//----- nvinfo : EIATTR_KPARAM_INFO
	.align		4
.L_21617:
        /*0078*/ 	.byte	0x04, 0x17
        /*007a*/ 	.short	(.L_21619 - .L_21618)
.L_21618:
        /*007c*/ 	.word	0x00000000
        /*0080*/ 	.short	0x000e
        /*0082*/ 	.short	0x0060
        /*0084*/ 	.byte	0x00, 0xf0, 0x11, 0x00


	//----- nvinfo : EIATTR_KPARAM_INFO
	.align		4
.L_21619:
        /*0088*/ 	.byte	0x04, 0x17
        /*008a*/ 	.short	(.L_21621 - .L_21620)
.L_21620:
        /*008c*/ 	.word	0x00000000
        /*0090*/ 	.short	0x000d
        /*0092*/ 	.short	0x005c
        /*0094*/ 	.byte	0x00, 0xf0, 0x11, 0x00


	//----- nvinfo : EIATTR_KPARAM_INFO
	.align		4
.L_21621:
        /*0098*/ 	.byte	0x04, 0x17
        /*009a*/ 	.short	(.L_21623 - .L_21622)
.L_21622:
        /*009c*/ 	.word	0x00000000
        /*00a0*/ 	.short	0x000c
        /*00a2*/ 	.short	0x0058
        /*00a4*/ 	.byte	0x00, 0xf0, 0x11, 0x00


	//----- nvinfo : EIATTR_KPARAM_INFO
	.align		4
.L_21623:
        /*00a8*/ 	.byte	0x04, 0x17
        /*00aa*/ 	.short	(.L_21625 - .L_21624)
.L_21624:
        /*00ac*/ 	.word	0x00000000
        /*00b0*/ 	.short	0x000b
        /*00b2*/ 	.short	0x0050
        /*00b4*/ 	.byte	0x00, 0xf0, 0x21, 0x00


	//----- nvinfo : EIATTR_KPARAM_INFO
	.align		4
.L_21625:
        /*00b8*/ 	.byte	0x04, 0x17
        /*00ba*/ 	.short	(.L_21627 - .L_21626)
.L_21626:
        /*00bc*/ 	.word	0x00000000
        /*00c0*/ 	.short	0x000a
        /*00c2*/ 	.short	0x0048
        /*00c4*/ 	.byte	0x00, 0xf0, 0x11, 0x00


	//----- nvinfo : EIATTR_KPARAM_INFO
	.align		4
.L_21627:
        /*00c8*/ 	.byte	0x04, 0x17
        /*00ca*/ 	.short	(.L_21629 - .L_21628)
.L_21628:
        /*00cc*/ 	.word	0x00000000
        /*00d0*/ 	.short	0x0009
        /*00d2*/ 	.short	0x0040
        /*00d4*/ 	.byte	0x00, 0xf0, 0x21, 0x00


	//----- nvinfo : EIATTR_KPARAM_INFO
	.align		4
.L_21629:
        /*00d8*/ 	.byte	0x04, 0x17
        /*00da*/ 	.short	(.L_21631 - .L_21630)
.L_21630:
        /*00dc*/ 	.word	0x00000000
        /*00e0*/ 	.short	0x0008
        /*00e2*/ 	.short	0x0038
        /*00e4*/ 	.byte	0x00, 0xf0, 0x21, 0x00


	//----- nvinfo : EIATTR_KPARAM_INFO
	.align		4
.L_21631:
        /*00e8*/ 	.byte	0x04, 0x17
        /*00ea*/ 	.short	(.L_21633 - .L_21632)
.L_21632:
        /*00ec*/ 	.word	0x00000000
        /*00f0*/ 	.short	0x0007
        /*00f2*/ 	.short	0x0034
        /*00f4*/ 	.byte	0x00, 0xf0, 0x11, 0x00


	//----- nvinfo : EIATTR_KPARAM_INFO
	.align		4
.L_21633:
        /*00f8*/ 	.byte	0x04, 0x17
        /*00fa*/ 	.short	(.L_21635 - .L_21634)
.L_21634:
        /*00fc*/ 	.word	0x00000000
        /*0100*/ 	.short	0x0006
        /*0102*/ 	.short	0x0030
        /*0104*/ 	.byte	0x00, 0xf0, 0x11, 0x00


	//----- nvinfo : EIATTR_KPARAM_INFO
	.align		4
.L_21635:
        /*0108*/ 	.byte	0x04, 0x17
        /*010a*/ 	.short	(.L_21637 - .L_21636)
.L_21636:
        /*010c*/ 	.word	0x00000000
        /*0110*/ 	.short	0x0005
        /*0112*/ 	.short	0x0028
        /*0114*/ 	.byte	0x00, 0xf0, 0x21, 0x00


	//----- nvinfo : EIATTR_KPARAM_INFO
	.align		4
.L_21637:
        /*0118*/ 	.byte	0x04, 0x17
        /*011a*/ 	.short	(.L_21639 - .L_21638)
.L_21638:
        /*011c*/ 	.word	0x00000000
        /*0120*/ 	.short	0x0004
        /*0122*/ 	.short	0x0020
        /*0124*/ 	.byte	0x00, 0xf0, 0x21, 0x00


	//----- nvinfo : EIATTR_KPARAM_INFO
	.align		4
.L_21639:
        /*0128*/ 	.byte	0x04, 0x17
        /*012a*/ 	.short	(.L_21641 - .L_21640)
.L_21640:
        /*012c*/ 	.word	0x00000000
        /*0130*/ 	.short	0x0003
        /*0132*/ 	.short	0x0018
        /*0134*/ 	.byte	0x00, 0xf0, 0x21, 0x00


	//----- nvinfo : EIATTR_KPARAM_INFO
	.align		4
.L_21641:
        /*0138*/ 	.byte	0x04, 0x17
        /*013a*/ 	.short	(.L_21643 - .L_21642)
.L_21642:
        /*013c*/ 	.word	0x00000000
        /*0140*/ 	.short	0x0002
        /*0142*/ 	.short	0x0010
        /*0144*/ 	.byte	0x00, 0xf0, 0x21, 0x00


	//----- nvinfo : EIATTR_KPARAM_INFO
	.align		4
.L_21643:
        /*0148*/ 	.byte	0x04, 0x17
        /*014a*/ 	.short	(.L_21645 - .L_21644)
.L_21644:
        /*014c*/ 	.word	0x00000000
        /*0150*/ 	.short	0x0001
        /*0152*/ 	.short	0x0008
        /*0154*/ 	.byte	0x00, 0xf0, 0x21, 0x00


	//----- nvinfo : EIATTR_KPARAM_INFO
	.align		4
.L_21645:
        /*0158*/ 	.byte	0x04, 0x17
        /*015a*/ 	.short	(.L_21647 - .L_21646)
.L_21646:
        /*015c*/ 	.word	0x00000000
        /*0160*/ 	.short	0x0000
        /*0162*/ 	.short	0x0000
        /*0164*/ 	.byte	0x00, 0xf0, 0x21, 0x00


	//----- nvinfo : EIATTR_SPARSE_MMA_MASK
	.align		4
.L_21647:
        /*0168*/ 	.byte	0x03, 0x50
        /*016a*/ 	.short	0x0000


	//----- nvinfo : EIATTR_MAXREG_COUNT
	.align		4
        /*016c*/ 	.byte	0x03, 0x1b
        /*016e*/ 	.short	0x00ff


	//----- nvinfo : EIATTR_NUM_BARRIERS
	.align		4
        /*0170*/ 	.byte	0x02, 0x4c
        /*0172*/ 	.byte	0x01
	.zero		1


	//----- nvinfo : EIATTR_EXTERNS
	.align		4
        /*0174*/ 	.byte	0x04, 0x0f
        /*0176*/ 	.short	(.L_21649 - .L_21648)


	//   ....[0]....
	.align		4
.L_21648:
        /*0178*/ 	.word	index@(__assertfail)


	//----- nvinfo : EIATTR_MERCURY_ISA_VERSION
	.align		4
.L_21649:
        /*017c*/ 	.byte	0x03, 0x5f
        /*017e*/ 	.short	0x0101


	//----- nvinfo : EIATTR_COOP_GROUP_MASK_REGIDS
	.align		4
        /*0180*/ 	.byte	0x04, 0x29
        /*0182*/ 	.short	(.L_21651 - .L_21650)


	//   ....[0]....
.L_21650:
        /*0184*/ 	.word	0xffffffff


	//   ....[1]....
        /*0188*/ 	.word	0xffffffff


	//   ....[2]....
        /*018c*/ 	.word	0xffffffff


	//   ....[3]....
        /*0190*/ 	.word	0xffffffff


	//   ....[4]....
        /*0194*/ 	.word	0xffffffff


	//   ....[5]....
        /*0198*/ 	.word	0xffffffff


	//   ....[6]....
        /*019c*/ 	.word	0xffffffff


	//   ....[7]....
        /*01a0*/ 	.word	0xffffffff


	//   ....[8]....
        /*01a4*/ 	.word	0xffffffff


	//   ....[9]....
        /*01a8*/ 	.word	0xffffffff


	//   ....[10]....
        /*01ac*/ 	.word	0xffffffff


	//   ....[11]....
        /*01b0*/ 	.word	0xffffffff


	//   ....[12]....
        /*01b4*/ 	.word	0xffffffff


	//   ....[13]....
        /*01b8*/ 	.word	0xffffffff


	//   ....[14]....
        /*01bc*/ 	.word	0xffffffff


	//   ....[15]....
        /*01c0*/ 	.word	0xffffffff


	//   ....[16]....
        /*01c4*/ 	.word	0xffffffff


	//   ....[17]....
        /*01c8*/ 	.word	0xffffffff


	//   ....[18]....
        /*01cc*/ 	.word	0xffffffff


	//   ....[19]....
        /*01d0*/ 	.word	0xffffffff


	//   ....[20]....
        /*01d4*/ 	.word	0xffffffff


	//   ....[21]....
        /*01d8*/ 	.word	0xffffffff


	//   ....[22]....
        /*01dc*/ 	.word	0xffffffff


	//   ....[23]....
        /*01e0*/ 	.word	0xffffffff


	//   ....[24]....
        /*01e4*/ 	.word	0xffffffff


	//   ....[25]....
        /*01e8*/ 	.word	0xffffffff


	//   ....[26]....
        /*01ec*/ 	.word	0xffffffff


	//   ....[27]....
        /*01f0*/ 	.word	0xffffffff


	//   ....[28]....
        /*01f4*/ 	.word	0xffffffff


	//   ....[29]....
        /*01f8*/ 	.word	0xffffffff


	//   ....[30]....
        /*01fc*/ 	.word	0xffffffff


	//   ....[31]....
        /*0200*/ 	.word	0xffffffff


	//   ....[32]....
        /*0204*/ 	.word	0xffffffff


	//   ....[33]....
        /*0208*/ 	.word	0xffffffff


	//   ....[34]....
        /*020c*/ 	.word	0xffffffff


	//   ....[35]....
        /*0210*/ 	.word	0xffffffff


	//   ....[36]....
        /*0214*/ 	.word	0xffffffff


	//   ....[37]....
        /*0218*/ 	.word	0xffffffff


	//   ....[38]....
        /*021c*/ 	.word	0xffffffff


	//   ....[39]....
        /*0220*/ 	.word	0x0500000f


	//   ....[40]....
        /*0224*/ 	.word	0x0500000f


	//   ....[41]....
        /*0228*/ 	.word	0x0500000f


	//   ....[42]....
        /*022c*/ 	.word	0x0500000f


	//   ....[43]....
        /*0230*/ 	.word	0x0500000f


	//   ....[44]....
        /*0234*/ 	.word	0x0500000f


	//   ....[45]....
        /*0238*/ 	.word	0x0500000f


	//   ....[46]....
        /*023c*/ 	.word	0x0500000f


	//   ....[47]....
        /*0240*/ 	.word	0x0500000f


	//   ....[48]....
        /*0244*/ 	.word	0x0500000f


	//   ....[49]....
        /*0248*/ 	.word	0x0500000f


	//   ....[50]....
        /*024c*/ 	.word	0x0500000f


	//   ....[51]....
        /*0250*/ 	.word	0x0500000f


	//   ....[52]....
        /*0254*/ 	.word	0x0500000f


	//   ....[53]....
        /*0258*/ 	.word	0x0500000f


	//   ....[54]....
        /*025c*/ 	.word	0x0500000f


	//   ....[55]....
        /*0260*/ 	.word	0x0500000f


	//   ....[56]....
        /*0264*/ 	.word	0x0500000f


	//   ....[57]....
        /*0268*/ 	.word	0x0500000f


	//   ....[58]....
        /*026c*/ 	.word	0x0500000f


	//   ....[59]....
        /*0270*/ 	.word	0x0500000f


	//   ....[60]....
        /*0274*/ 	.word	0x0500000f


	//   ....[61]....
        /*0278*/ 	.word	0x0500000f


	//   ....[62]....
        /*027c*/ 	.word	0x0500000f


	//   ....[63]....
        /*0280*/ 	.word	0x0500000f


	//   ....[64]....
        /*0284*/ 	.word	0x0500000f


	//   ....[65]....
        /*0288*/ 	.word	0x0500000f


	//   ....[66]....
        /*028c*/ 	.word	0x0500000f


	//   ....[67]....
        /*0290*/ 	.word	0x0500000f


	//   ....[68]....
        /*0294*/ 	.word	0x0500000f


	//   ....[69]....
        /*0298*/ 	.word	0x0500000f


	//   ....[70]....
        /*029c*/ 	.word	0x0500000f


	//   ....[71]....
        /*02a0*/ 	.word	0x0500000f


	//   ....[72]....
        /*02a4*/ 	.word	0x0500000f


	//   ....[73]....
        /*02a8*/ 	.word	0x0500000f


	//   ....[74]....
        /*02ac*/ 	.word	0x0500000f


	//   ....[75]....
        /*02b0*/ 	.word	0x0500000f


	//   ....[76]....
        /*02b4*/ 	.word	0x0500000f


	//   ....[77]....
        /*02b8*/ 	.word	0x0500000f


	//   ....[78]....
        /*02bc*/ 	.word	0x0500000f


	//   ....[79]....
        /*02c0*/ 	.word	0x0500000f


	//   ....[80]....
        /*02c4*/ 	.word	0x0500000f


	//   ....[81]....
        /*02c8*/ 	.word	0x0500000f


	//   ....[82]....
        /*02cc*/ 	.word	0x0500000f


	//   ....[83]....
        /*02d0*/ 	.word	0x0500000f


	//   ....[84]....
        /*02d4*/ 	.word	0x0500000f


	//   ....[85]....
        /*02d8*/ 	.word	0x0500000f


	//   ....[86]....
        /*02dc*/ 	.word	0x0500000f


	//   ....[87]....
        /*02e0*/ 	.word	0x0500000f


	//   ....[88]....
        /*02e4*/ 	.word	0x0500000f


	//   ....[89]....
        /*02e8*/ 	.word	0x0500000f


	//   ....[90]....
        /*02ec*/ 	.word	0x0500000f


	//----- nvinfo : EIATTR_COOP_GROUP_INSTR_OFFSETS
	.align		4
.L_21651:
        /*02f0*/ 	.byte	0x04, 0x28
        /*02f2*/ 	.short	(.L_21653 - .L_21652)


	//   ....[0]....
.L_21652:
        /*02f4*/ 	.word	0x00000c80


	//   ....[1]....
        /*02f8*/ 	.word	0x00000cb0


	//   ....[2]....
        /*02fc*/ 	.word	0x00000cd0


	//   ....[3]....
        /*0300*/ 	.word	0x00000cf0


	//   ....[4]....
        /*0304*/ 	.word	0x00000e20


	//   ....[5]....
        /*0308*/ 	.word	0x00000e40


	//   ....[6]....
        /*030c*/ 	.word	0x00000e60


	//   ....[7]....
        /*0310*/ 	.word	0x00001d20


	//   ....[8]....
        /*0314*/ 	.word	0x00001da0


	//   ....[9]....
        /*0318*/ 	.word	0x00001dd0


	//   ....[10]....
        /*031c*/ 	.word	0x00001e20


	//   ....[11]....
        /*0320*/ 	.word	0x00001e70


	//   ....[12]....
        /*0324*/ 	.word	0x00001ec0


	//   ....[13]....
        /*0328*/ 	.word	0x00001ee0


	//   ....[14]....
        /*032c*/ 	.word	0x00001f00


	//   ....[15]....
        /*0330*/ 	.word	0x00002e70


	//   ....[16]....
        /*0334*/ 	.word	0x00002eb0


	//   ....[17]....
        /*0338*/ 	.word	0x00002ef0


	//   ....[18]....
        /*033c*/ 	.word	0x00002f30


	//   ....[19]....
        /*0340*/ 	.word	0x00002f70


	//   ....[20]....
        /*0344*/ 	.word	0x00002fb0


	//   ....[21]....
        /*0348*/ 	.word	0x00002ff0


	//   ....[22]....
        /*034c*/ 	.word	0x00003020


	//   ....[23]....
        /*0350*/ 	.word	0x00003050


	//   ....[24]....
        /*0354*/ 	.word	0x00003080


	//   ....[25]....
        /*0358*/ 	.word	0x000030b0


	//   ....[26]....
        /*035c*/ 	.word	0x000030f0


	//   ....[27]....
        /*0360*/ 	.word	0x00003120


	//   ....[28]....
        /*0364*/ 	.word	0x00003140


	//   ....[29]....
        /*0368*/ 	.word	0x00003170


	//   ....[30]....
        /*036c*/ 	.word	0x000031a0


	//   ....[31]....
        /*0370*/ 	.word	0x000031e0


	//   ....[32]....
        /*0374*/ 	.word	0x00003220


	//   ....[33]....
        /*0378*/ 	.word	0x00003270


	//   ....[34]....
        /*037c*/ 	.word	0x000032b0


	//   ....[35]....
        /*0380*/ 	.word	0x000032d0


	//   ....[36]....
        /*0384*/ 	.word	0x000032f0


	//   ....[37]....
        /*0388*/ 	.word	0x00003310


	//   ....[38]....
        /*038c*/ 	.word	0x00003330


	//   ....[39]....
        /*0390*/ 	.word	0x00004b40


	//   ....[40]....
        /*0394*/ 	.word	0x00004ba0


	//   ....[41]....
        /*0398*/ 	.word	0x00004c00


	//   ....[42]....
        /*039c*/ 	.word	0x00004c60


	//   ....[43]....
        /*03a0*/ 	.word	0x00004ce0


	//   ....[44]....
        /*03a4*/ 	.word	0x00004d50


	//   ....[45]....
        /*03a8*/ 	.word	0x00004db0


	//   ....[46]....
        /*03ac*/ 	.word	0x00004e30


	//   ....[47]....
        /*03b0*/ 	.word	0x00004e90


	//   ....[48]....
        /*03b4*/ 	.word	0x00004f10


	//   ....[49]....
        /*03b8*/ 	.word	0x00004f70


	//   ....[50]....
        /*03bc*/ 	.word	0x00004ff0


	//   ....[51]....
        /*03c0*/ 	.word	0x00005050


	//   ....[52]....
        /*03c4*/ 	.word	0x000050d0


	//   ....[53]....
        /*03c8*/ 	.word	0x00005130


	//   ....[54]....
        /*03cc*/ 	.word	0x000051b0


	//   ....[55]....
        /*03d0*/ 	.word	0x00005210


	//   ....[56]....
        /*03d4*/ 	.word	0x00005290


	//   ....[57]....
        /*03d8*/ 	.word	0x000052f0


	//   ....[58]....
        /*03dc*/ 	.word	0x00005370


	//   ....[59]....
        /*03e0*/ 	.word	0x000053d0


	//   ....[60]....
        /*03e4*/ 	.word	0x00005450


	//   ....[61]....
        /*03e8*/ 	.word	0x000054b0


	//   ....[62]....
        /*03ec*/ 	.word	0x00005530


	//   ....[63]....
        /*03f0*/ 	.word	0x00005590


	//   ....[64]....
        /*03f4*/ 	.word	0x00005610


	//   ....[65]....
        /*03f8*/ 	.word	0x00005670


	//   ....[66]....
        /*03fc*/ 	.word	0x000056f0


	//   ....[67]....
        /*0400*/ 	.word	0x00005750


	//   ....[68]....
        /*0404*/ 	.word	0x000057d0


	//   ....[69]....
        /*0408*/ 	.word	0x00005830


	//   ....[70]....
        /*040c*/ 	.word	0x000058a0


	//   ....[71]....
        /*0410*/ 	.word	0x00005900


	//   ....[72]....
        /*0414*/ 	.word	0x00005970


	//   ....[73]....
        /*0418*/ 	.word	0x000059d0


	//   ....[74]....
        /*041c*/ 	.word	0x00005a50


	//   ....[75]....
        /*0420*/ 	.word	0x00005ab0


	//   ....[76]....
        /*0424*/ 	.word	0x00005b30


	//   ....[77]....
        /*0428*/ 	.word	0x00005b90


	//   ....[78]....
        /*042c*/ 	.word	0x00005c10


	//   ....[79]....
        /*0430*/ 	.word	0x00005c70


	//   ....[80]....
        /*0434*/ 	.word	0x00005cf0


	//   ....[81]....
        /*0438*/ 	.word	0x00005d50


	//   ....[82]....
        /*043c*/ 	.word	0x00005dd0


	//   ....[83]....
        /*0440*/ 	.word	0x00005e30


	//   ....[84]....
        /*0444*/ 	.word	0x00005eb0


	//   ....[85]....
        /*0448*/ 	.word	0x00005f10


	//   ....[86]....
        /*044c*/ 	.word	0x00005f90


	//   ....[87]....
        /*0450*/ 	.word	0x00006000


	//   ....[88]....
        /*0454*/ 	.word	0x00006060


	//   ....[89]....
        /*0458*/ 	.word	0x000060e0


	//   ....[90]....
        /*045c*/ 	.word	0x00006150


	//----- nvinfo : EIATTR_SYSCALL_OFFSETS
	.align		4
.L_21653:
        /*0460*/ 	.byte	0x04, 0x46
        /*0462*/ 	.short	(.L_21655 - .L_21654)


	//   ....[0]....
.L_21654:
        /*0464*/ 	.word	0x000049d0


	//   ....[1]....
        /*0468*/ 	.word	0x00004ad0


	//----- nvinfo : EIATTR_EXIT_INSTR_OFFSETS
	.align		4
.L_21655:
        /*046c*/ 	.byte	0x04, 0x1c
        /*046e*/ 	.short	(.L_21657 - .L_21656)


	//   ....[0]....
.L_21656:
        /*0470*/ 	.word	0x000000d0


	//   ....[1]....
        /*0474*/ 	.word	0x00003f10


	//   ....[2]....
        /*0478*/ 	.word	0x00003f60


	//   ....[3]....
        /*047c*/ 	.word	0x000048d0


	//   ....[4]....
        /*0480*/ 	.word	0x00004ae0


	//----- nvinfo : EIATTR_CRS_STACK_SIZE
	.align		4
.L_21657:
        /*0484*/ 	.byte	0x04, 0x1e
        /*0486*/ 	.short	(.L_21659 - .L_21658)
.L_21658:
        /*0488*/ 	.word	0x00000000


	//----- nvinfo : EIATTR_CBANK_PARAM_SIZE
	.align		4
.L_21659:
        /*048c*/ 	.byte	0x03, 0x19
        /*048e*/ 	.short	0x008c


	//----- nvinfo : EIATTR_PARAM_CBANK
	.align		4
        /*0490*/ 	.byte	0x04, 0x0a
        /*0492*/ 	.short	(.L_21661 - .L_21660)
	.align		4
.L_21660:
        /*0494*/ 	.word	index@(.nv.constant0._ZN4vllm25paged_attention_v2_kernelIfhLi192ELi16ELi128ELNS_18Fp8KVCacheDataTypeE1ELb1ELi512EEEvPfS2_PT_PKS3_PKT0_S9_ifPKiSB_iPKfiiiSD_SD_iiiii)
        /*0498*/ 	.short	0x0210
        /*049a*/ 	.short	0x008c


	//----- nvinfo : EIATTR_SW_WAR
	.align		4
.L_21661:
        /*049c*/ 	.byte	0x04, 0x36
        /*049e*/ 	.short	(.L_21663 - .L_21662)
.L_21662:
        /*04a0*/ 	.word	0x00000008
.L_21663:


//--------------------- .nv.info._ZN4vllm25paged_attention_v2_kernelIfhLi128ELi16ELi128ELNS_18Fp8KVCacheDataTypeE1ELb1ELi512EEEvPfS2_PT_PKS3_PKT0_S9_ifPKiSB_iPKfiiiSD_SD_iiiii --------------------------
	.section	.nv.info._ZN4vllm25paged_attention_v2_kernelIfhLi128ELi16ELi128ELNS_18Fp8KVCacheDataTypeE1ELb1ELi512EEEvPfS2_PT_PKS3_PKT0_S9_ifPKiSB_iPKfiiiSD_SD_iiiii,"",@"SHT_CUDA_INFO"
	.sectionflags	@""
	.align	4


	//----- nvinfo : EIATTR_CUDA_API_VERSION
	.align		4
        /*0000*/ 	.byte	0x04, 0x37
        /*0002*/ 	.short	(.L_21665 - .L_21664)
.L_21664:
        /*0004*/ 	.word	0x00000082


	//----- nvinfo : EIATTR_KPARAM_INFO
	.align		4
.L_21665:
        /*0008*/ 	.byte	0x04, 0x17
        /*000a*/ 	.short	(.L_21667 - .L_21666)
.L_21666:
        /*000c*/ 	.word	0x00000000
        /*0010*/ 	.short	0x0015
        /*0012*/ 	.short	0x0088
        /*0014*/ 	.byte	0x00, 0xf0, 0x11, 0x00


	//----- nvinfo : EIATTR_KPARAM_INFO
	.align		4
.L_21667:
        /*0018*/ 	.byte	0x04, 0x17
        /*001a*/ 	.short	(.L_21669 - .L_21668)
.L_21668:
        /*001c*/ 	.word	0x00000000
        /*0020*/ 	.short	0x0014
        /*0022*/ 	.short	0x0084
        /*0024*/ 	.byte	0x00, 0xf0, 0x11, 0x00


	//----- nvinfo : EIATTR_KPARAM_INFO
	.align		4
.L_21669:
        /*0028*/ 	.byte	0x04, 0x17
        /*002a*/ 	.short	(.L_21671 - .L_21670)
.L_21670:
        /*002c*/ 	.word	0x00000000
        /*0030*/ 	.short	0x0013
        /*0032*/ 	.short	0x0080
        /*0034*/ 	.byte	0x00, 0xf0, 0x11, 0x00


	//----- nvinfo : EIATTR_KPARAM_INFO
	.align		4
.L_21671:
        /*0038*/ 	.byte	0x04, 0x17
        /*003a*/ 	.short	(.L_21673 - .L_21672)
.L_21672:
        /*003c*/ 	.word	0x00000000
        /*0040*/ 	.short	0x0012
        /*0042*/ 	.short	0x007c
        /*0044*/ 	.byte	0x00, 0xf0, 0x11, 0x00


	//----- nvinfo : EIATTR_KPARAM_INFO
	.align		4
.L_21673:
        /*0048*/ 	.byte	0x04, 0x17
        /*004a*/ 	.short	(.L_21675 - .L_21674)
.L_21674:
        /*004c*/ 	.word	0x00000000
        /*0050*/ 	.short	0x0011
        /*0052*/ 	.short	0x0078
        /*0054*/ 	.byte	0x00, 0xf0, 0x11, 0x00


	//----- nvinfo : EIATTR_KPARAM_INFO
	.align		4
.L_21675:
        /*0058*/ 	.byte	0x04, 0x17
        /*005a*/ 	.short	(.L_21677 - .L_21676)
.L_21676:
        /*005c*/ 	.word	0x00000000
        /*0060*/ 	.short	0x0010
        /*0062*/ 	.short	0x0070
        /*0064*/ 	.byte	0x00, 0xf0, 0x21, 0x00


	//----- nvinfo : EIATTR_KPARAM_INFO
	.align		4
.L_21677:
        /*0068*/ 	.byte	0x04, 0x17
        /*006a*/ 	.short	(.L_21679 - .L_21678)
.L_21678:
        /*006c*/ 	.word	0x00000000
        /*0070*/ 	.short	0x000f
        /*0072*/ 	.short	0x0068
        /*0074*/ 	.byte	0x00, 0xf0, 0x21, 0x00


	//----- nvinfo : EIATTR_KPARAM_INFO
	.align		4
.L_21679:
        /*0078*/ 	.byte	0x04, 0x17
        /*007a*/ 	.short	(.L_21681 - .L_21680)
.L_21680:
        /*007c*/ 	.word	0x00000000
        /*0080*/ 	.short	0x000e
        /*0082*/ 	.short	0x0060
        /*0084*/ 	.byte	0x00, 0xf0, 0x11, 0x00


	//----- nvinfo : EIATTR_KPARAM_INFO
	.align		4
.L_21681:
        /*0088*/ 	.byte	0x04, 0x17
        /*008a*/ 	.short	(.L_21683 - .L_21682)
.L_21682:
        /*008c*/ 	.word	0x00000000
        /*0090*/ 	.short	0x000d
        /*0092*/ 	.short	0x005c
        /*0094*/ 	.byte	0x00, 0xf0, 0x11, 0x00


	//----- nvinfo : EIATTR_KPARAM_INFO
	.align		4
.L_21683:
        /*0098*/ 	.byte	0x04, 0x17
        /*009a*/ 	.short	(.L_21685 - .L_21684)
.L_21684:
        /*009c*/ 	.word	0x00000000
        /*00a0*/ 	.short	0x000c
        /*00a2*/ 	.short	0x0058
        /*00a4*/ 	.byte	0x00, 0xf0, 0x11, 0x00


	//----- nvinfo : EIATTR_KPARAM_INFO
	.align		4
.L_21685:
        /*00a8*/ 	.byte	0x04, 0x17
        /*00aa*/ 	.short	(.L_21687 - .L_21686)
.L_21686:
        /*00ac*/ 	.word	0x00000000
        /*00b0*/ 	.short	0x000b
        /*00b2*/ 	.short	0x0050
        /*00b4*/ 	.byte	0x00, 0xf0, 0x21, 0x00


	//----- nvinfo : EIATTR_KPARAM_INFO
	.align		4
.L_21687:
        /*00b8*/ 	.byte	0x04, 0x17
        /*00ba*/ 	.short	(.L_21689 - .L_21688)
.L_21688:
        /*00bc*/ 	.word	0x00000000
        /*00c0*/ 	.short	0x000a
        /*00c2*/ 	.short	0x0048
        /*00c4*/ 	.byte	0x00, 0xf0, 0x11, 0x00


	//----- nvinfo : EIATTR_KPARAM_INFO
	.align		4
.L_21689:
        /*00c8*/ 	.byte	0x04, 0x17
        /*00ca*/ 	.short	(.L_21691 - .L_21690)
.L_21690:
        /*00cc*/ 	.word	0x00000000
        /*00d0*/ 	.short	0x0009
        /*00d2*/ 	.short	0x0040
        /*00d4*/ 	.byte	0x00, 0xf0, 0x21, 0x00


	//----- nvinfo : EIATTR_KPARAM_INFO
	.align		4
.L_21691:
        /*00d8*/ 	.byte	0x04, 0x17
        /*00da*/ 	.short	(.L_21693 - .L_21692)
.L_21692:
        /*00dc*/ 	.word	0x00000000
        /*00e0*/ 	.short	0x0008
        /*00e2*/ 	.short	0x0038
        /*00e4*/ 	.byte	0x00, 0xf0, 0x21, 0x00


	//----- nvinfo : EIATTR_KPARAM_INFO
	.align		4
.L_21693:
        /*00e8*/ 	.byte	0x04, 0x17
        /*00ea*/ 	.short	(.L_21695 - .L_21694)
.L_21694:
        /*00ec*/ 	.word	0x00000000
        /*00f0*/ 	.short	0x0007
        /*00f2*/ 	.short	0x0034
        /*00f4*/ 	.byte	0x00, 0xf0, 0x11, 0x00


	//----- nvinfo : EIATTR_KPARAM_INFO
	.align		4
.L_21695:
        /*00f8*/ 	.byte	0x04, 0x17
        /*00fa*/ 	.short	(.L_21697 - .L_21696)
.L_21696:
        /*00fc*/ 	.word	0x00000000
        /*0100*/ 	.short	0x0006
        /*0102*/ 	.short	0x0030
        /*0104*/ 	.byte	0x00, 0xf0, 0x11, 0x00


	//----- nvinfo : EIATTR_KPARAM_INFO
	.align		4
.L_21697:
        /*0108*/ 	.byte	0x04, 0x17
        /*010a*/ 	.short	(.L_21699 - .L_21698)
.L_21698:
        /*010c*/ 	.word	0x00000000
        /*0110*/ 	.short	0x0005
        /*0112*/ 	.short	0x0028
        /*0114*/ 	.byte	0x00, 0xf0, 0x21, 0x00


	//----- nvinfo : EIATTR_KPARAM_INFO
	.align		4
.L_21699:
        /*0118*/ 	.byte	0x04, 0x17
        /*011a*/ 	.short	(.L_21701 - .L_21700)
.L_21700:
        /*011c*/ 	.word	0x00000000
        /*0120*/ 	.short	0x0004
        /*0122*/ 	.short	0x0020
        /*0124*/ 	.byte	0x00, 0xf0, 0x21, 0x00


	//----- nvinfo : EIATTR_KPARAM_INFO
	.align		4
.L_21701:
        /*0128*/ 	.byte	0x04, 0x17
        /*012a*/ 	.short	(.L_21703 - .L_21702)
.L_21702:
        /*012c*/ 	.word	0x00000000
        /*0130*/ 	.short	0x0003
        /*0132*/ 	.short	0x0018
        /*0134*/ 	.byte	0x00, 0xf0, 0x21, 0x00


	//----- nvinfo : EIATTR_KPARAM_INFO
	.align		4
.L_21703:
        /*0138*/ 	.byte	0x04, 0x17
        /*013a*/ 	.short	(.L_21705 - .L_21704)
.L_21704:
        /*013c*/ 	.word	0x00000000
        /*0140*/ 	.short	0x0002
        /*0142*/ 	.short	0x0010
        /*0144*/ 	.byte	0x00, 0xf0, 0x21, 0x00


	//----- nvinfo : EIATTR_KPARAM_INFO
	.align		4
.L_21705:
        /*0148*/ 	.byte	0x04, 0x17
        /*014a*/ 	.short	(.L_21707 - .L_21706)
.L_21706:
        /*014c*/ 	.word	0x00000000
        /*0150*/ 	.short	0x0001
        /*0152*/ 	.short	0x0008
        /*0154*/ 	.byte	0x00, 0xf0, 0x21, 0x00


	//----- nvinfo : EIATTR_KPARAM_INFO
	.align		4
.L_21707:
        /*0158*/ 	.byte	0x04, 0x17
        /*015a*/ 	.short	(.L_21709 - .L_21708)
.L_21708:
        /*015c*/ 	.word	0x00000000
        /*0160*/ 	.short	0x0000
        /*0162*/ 	.short	0x0000
        /*0164*/ 	.byte	0x00, 0xf0, 0x21, 0x00


	//----- nvinfo : EIATTR_SPARSE_MMA_MASK
	.align		4
.L_21709:
        /*0168*/ 	.byte	0x03, 0x50
        /*016a*/ 	.short	0x0000


	//----- nvinfo : EIATTR_MAXREG_COUNT
	.align		4
        /*016c*/ 	.byte	0x03, 0x1b
        /*016e*/ 	.short	0x00ff


	//----- nvinfo : EIATTR_NUM_BARRIERS
	.align		4
        /*0170*/ 	.byte	0x02, 0x4c
        /*0172*/ 	.byte	0x01
	.zero		1


	//----- nvinfo : EIATTR_EXTERNS
	.align		4
        /*0174*/ 	.byte	0x04, 0x0f
        /*0176*/ 	.short	(.L_21711 - .L_21710)


	//   ....[0]....
	.align		4
.L_21710:
        /*0178*/ 	.word	index@(__assertfail)


	//----- nvinfo : EIATTR_MERCURY_ISA_VERSION
	.align		4
.L_21711:
        /*017c*/ 	.byte	0x03, 0x5f
        /*017e*/ 	.short	0x0101


	//----- nvinfo : EIATTR_COOP_GROUP_MASK_REGIDS
	.align		4
        /*0180*/ 	.byte	0x04, 0x29
        /*0182*/ 	.short	(.L_21713 - .L_21712)


	//   ....[0]....
.L_21712:
        /*0184*/ 	.word	0xffffffff


	//   ....[1]....
        /*0188*/ 	.word	0xffffffff


	//   ....[2]....
        /*018c*/ 	.word	0xffffffff


	//   ....[3]....
        /*0190*/ 	.word	0xffffffff


	//   ....[4]....
        /*0194*/ 	.word	0xffffffff


	//   ....[5]....
        /*0198*/ 	.word	0xffffffff


	//   ....[6]....
        /*019c*/ 	.word	0xffffffff


	//   ....[7]....
        /*01a0*/ 	.word	0xffffffff


	//   ....[8]....
        /*01a4*/ 	.word	0xffffffff


	//   ....[9]....
        /*01a8*/ 	.word	0xffffffff


	//   ....[10]....
        /*01ac*/ 	.word	0xffffffff


	//   ....[11]....
        /*01b0*/ 	.word	0xffffffff


	//   ....[12]....
        /*01b4*/ 	.word	0xffffffff


	//   ....[13]....
        /*01b8*/ 	.word	0xffffffff


	//   ....[14]....
        /*01bc*/ 	.word	0xffffffff


	//   ....[15]....
        /*01c0*/ 	.word	0xffffffff


	//   ....[16]....
        /*01c4*/ 	.word	0xffffffff


	//   ....[17]....
        /*01c8*/ 	.word	0xffffffff


	//   ....[18]....
        /*01cc*/ 	.word	0xffffffff


	//   ....[19]....
        /*01d0*/ 	.word	0xffffffff


	//   ....[20]....
        /*01d4*/ 	.word	0xffffffff


	//   ....[21]....
        /*01d8*/ 	.word	0xffffffff


	//   ....[22]....
        /*01dc*/ 	.word	0xffffffff


	//   ....[23]....
        /*01e0*/ 	.word	0xffffffff


	//   ....[24]....
        /*01e4*/ 	.word	0xffffffff


	//   ....[25]....
        /*01e8*/ 	.word	0xffffffff


	//   ....[26]....
        /*01ec*/ 	.word	0xffffffff


	//   ....[27]....
        /*01f0*/ 	.word	0xffffffff


	//   ....[28]....
        /*01f4*/ 	.word	0xffffffff


	//   ....[29]....
        /*01f8*/ 	.word	0xffffffff


	//   ....[30]....
        /*01fc*/ 	.word	0xffffffff


	//   ....[31]....
        /*0200*/ 	.word	0x0500000f


	//   ....[32]....
        /*0204*/ 	.word	0x0500000f


	//   ....[33]....
        /*0208*/ 	.word	0x0500000f


	//   ....[34]....
        /*020c*/ 	.word	0x0500000f


	//   ....[35]....
        /*0210*/ 	.word	0x0500000f


	//   ....[36]....
        /*0214*/ 	.word	0x0500000f


	//   ....[37]....
        /*0218*/ 	.word	0x0500000f


	//   ....[38]....
        /*021c*/ 	.word	0x0500000f


	//   ....[39]....
        /*0220*/ 	.word	0x0500000f


	//   ....[40]....
        /*0224*/ 	.word	0x0500000f


	//   ....[41]....
        /*0228*/ 	.word	0x0500000f


	//   ....[42]....
        /*022c*/ 	.word	0x0500000f


	//   ....[43]....
        /*0230*/ 	.word	0x0500000f


	//   ....[44]....
        /*0234*/ 	.word	0x0500000f


	//   ....[45]....
        /*0238*/ 	.word	0x0500000f


	//   ....[46]....
        /*023c*/ 	.word	0x0500000f


	//   ....[47]....
        /*0240*/ 	.word	0x0500000f


	//   ....[48]....
        /*0244*/ 	.word	0x0500000f


	//   ....[49]....
        /*0248*/ 	.word	0x0500000f


	//   ....[50]....
        /*024c*/ 	.word	0x0500000f


	//   ....[51]....
        /*0250*/ 	.word	0x0500000f


	//   ....[52]....
        /*0254*/ 	.word	0x0500000f


	//   ....[53]....
        /*0258*/ 	.word	0x0500000f


	//   ....[54]....
        /*025c*/ 	.word	0x0500000f


	//   ....[55]....
        /*0260*/ 	.word	0x0500000f


	//   ....[56]....
        /*0264*/ 	.word	0x0500000f


	//   ....[57]....
        /*0268*/ 	.word	0x0500000f


	//   ....[58]....
        /*026c*/ 	.word	0x0500000f


	//   ....[59]....
        /*0270*/ 	.word	0x0500000f


	//   ....[60]....
        /*0274*/ 	.word	0x0500000f


	//   ....[61]....
        /*0278*/ 	.word	0x0500000f


	//   ....[62]....
        /*027c*/ 	.word	0x0500000f


	//   ....[63]....
        /*0280*/ 	.word	0x0500000f


	//   ....[64]....
        /*0284*/ 	.word	0x0500000f


	//   ....[65]....
        /*0288*/ 	.word	0x0500000f


	//   ....[66]....
        /*028c*/ 	.word	0x0500000f


	//----- nvinfo : EIATTR_COOP_GROUP_INSTR_OFFSETS
	.align		4
.L_21713:
        /*0290*/ 	.byte	0x04, 0x28
        /*0292*/ 	.short	(.L_21715 - .L_21714)


	//   ....[0]....
.L_21714:
        /*0294*/ 	.word	0x00000c70


	//   ....[1]....
        /*0298*/ 	.word	0x00000ca0


	//   ....[2]....
        /*029c*/ 	.word	0x00000cc0


	//   ....[3]....
        /*02a0*/ 	.word	0x00000ce0


	//   ....[4]....
        /*02a4*/ 	.word	0x00000e00


	//   ....[5]....
        /*02a8*/ 	.word	0x00000e20


	//   ....[6]....
        /*02ac*/ 	.word	0x00000e50


	//   ....[7]....
        /*02b0*/ 	.word	0x00001d00


	//   ....[8]....
        /*02b4*/ 	.word	0x00001d30


	//   ....[9]....
        /*02b8*/ 	.word	0x00001d60


	//   ....[10]....
        /*02bc*/ 	.word	0x00001de0


	//   ....[11]....
        /*02c0*/ 	.word	0x00001e50


	//   ....[12]....
        /*02c4*/ 	.word	0x00001ea0


	//   ....[13]....
        /*02c8*/ 	.word	0x00001ec0


	//   ....[14]....
        /*02cc*/ 	.word	0x00001ee0


	//   ....[15]....
        /*02d0*/ 	.word	0x00002e10


	//   ....[16]....
        /*02d4*/ 	.word	0x00002e50


	//   ....[17]....
        /*02d8*/ 	.word	0x00002e80


	//   ....[18]....
        /*02dc*/ 	.word	0x00002ea0


	//   ....[19]....
        /*02e0*/ 	.word	0x00002ec0


	//   ....[20]....
        /*02e4*/ 	.word	0x00002ed0


	//   ....[21]....
        /*02e8*/ 	.word	0x00002f00


	//   ....[22]....
        /*02ec*/ 	.word	0x00002f30


	//   ....[23]....
        /*02f0*/ 	.word	0x00002f60


	//   ....[24]....
        /*02f4*/ 	.word	0x00002f90


	//   ....[25]....
        /*02f8*/ 	.word	0x00002fb0


	//   ....[26]....
        /*02fc*/ 	.word	0x00002ff0


	//   ....[27]....
        /*0300*/ 	.word	0x00003050


	//   ....[28]....
        /*0304*/ 	.word	0x000030c0


	//   ....[29]....
        /*0308*/ 	.word	0x000030e0


	//   ....[30]....
        /*030c*/ 	.word	0x00003100


	//   ....[31]....
        /*0310*/ 	.word	0x000042e0


	//   ....[32]....
        /*0314*/ 	.word	0x00004340


	//   ....[33]....
        /*0318*/ 	.word	0x000043a0


	//   ....[34]....
        /*031c*/ 	.word	0x00004400


	//   ....[35]....
        /*0320*/ 	.word	0x00004480


	//   ....[36]....
        /*0324*/ 	.word	0x000044e0


	//   ....[37]....
        /*0328*/ 	.word	0x00004540


	//   ....[38]....
        /*032c*/ 	.word	0x000045b0


	//   ....[39]....
        /*0330*/ 	.word	0x00004610


	//   ....[40]....
        /*0334*/ 	.word	0x00004680


	//   ....[41]....
        /*0338*/ 	.word	0x000046e0


	//   ....[42]....
        /*033c*/ 	.word	0x00004750


	//   ....[43]....
        /*0340*/ 	.word	0x000047b0


	//   ....[44]....
        /*0344*/ 	.word	0x00004830


	//   ....[45]....
        /*0348*/ 	.word	0x00004890


	//   ....[46]....
        /*034c*/ 	.word	0x00004910


	//   ....[47]....
        /*0350*/ 	.word	0x00004970


	//   ....[48]....
        /*0354*/ 	.word	0x000049f0


	//   ....[49]....
        /*0358*/ 	.word	0x00004a50


	//   ....[50]....
        /*035c*/ 	.word	0x00004ad0


	//   ....[51]....
        /*0360*/ 	.word	0x00004b30


	//   ....[52]....
        /*0364*/ 	.word	0x00004bb0


	//   ....[53]....
        /*0368*/ 	.word	0x00004c10


	//   ....[54]....
        /*036c*/ 	.word	0x00004c90


	//   ....[55]....
        /*0370*/ 	.word	0x00004cf0


	//   ....[56]....
        /*0374*/ 	.word	0x00004d50


	//   ....[57]....
        /*0378*/ 	.word	0x00004db0


	//   ....[58]....
        /*037c*/ 	.word	0x00004e20


	//   ....[59]....
        /*0380*/ 	.word	0x00004e80


	//   ....[60]....
        /*0384*/ 	.word	0x00004f00


	//   ....[61]....
        /*0388*/ 	.word	0x00004f60


	//   ....[62]....
        /*038c*/ 	.word	0x00004fe0


	//   ....[63]....
        /*0390*/ 	.word	0x00005040


	//   ....[64]....
        /*0394*/ 	.word	0x000050b0


	//   ....[65]....
        /*0398*/ 	.word	0x00005120


	//   ....[66]....
        /*039c*/ 	.word	0x00005180


	//----- nvinfo : EIATTR_SYSCALL_OFFSETS
	.align		4
.L_21715:
        /*03a0*/ 	.byte	0x04, 0x46
        /*03a2*/ 	.short	(.L_21717 - .L_21716)


	//   ....[0]....
.L_21716:
        /*03a4*/ 	.word	0x00004170


	//   ....[1]....
        /*03a8*/ 	.word	0x00004270


	//----- nvinfo : EIATTR_EXIT_INSTR_OFFSETS
	.align		4
.L_21717:
        /*03ac*/ 	.byte	0x04, 0x1c
        /*03ae*/ 	.short	(.L_21719 - .L_21718)


	//   ....[0]....
.L_21718:
        /*03b0*/ 	.word	0x00000090


	//   ....[1]....
        /*03b4*/ 	.word	0x000039a0


	//   ....[2]....
        /*03b8*/ 	.word	0x00003a60


	//   ....[3]....
        /*03bc*/ 	.word	0x00004070


	//   ....[4]....
        /*03c0*/ 	.word	0x00004280


	//----- nvinfo : EIATTR_CRS_STACK_SIZE
	.align		4
.L_21719:
        /*03c4*/ 	.byte	0x04, 0x1e
        /*03c6*/ 	.short	(.L_21721 - .L_21720)
.L_21720:
        /*03c8*/ 	.word	0x00000000


	//----- nvinfo : EIATTR_CBANK_PARAM_SIZE
	.align		4
.L_21721:
        /*03cc*/ 	.byte	0x03, 0x19
        /*03ce*/ 	.short	0x008c


	//----- nvinfo : EIATTR_PARAM_CBANK
	.align		4
        /*03d0*/ 	.byte	0x04, 0x0a
        /*03d2*/ 	.short	(.L_21723 - .L_21722)
	.align		4
.L_21722:
        /*03d4*/ 	.word	index@(.nv.constant0._ZN4vllm25paged_attention_v2_kernelIfhLi128ELi16ELi128ELNS_18Fp8KVCacheDataTypeE1ELb1ELi512EEEvPfS2_PT_PKS3_PKT0_S9_ifPKiSB_iPKfiiiSD_SD_iiiii)
        /*03d8*/ 	.short	0x0210
        /*03da*/ 	.short	0x008c


	//----- nvinfo : EIATTR_SW_WAR
	.align		4
.L_21723:
        /*03dc*/ 	.byte	0x04, 0x36
        /*03de*/ 	.short	(.L_21725 - .L_21724)
.L_21724:
        /*03e0*/ 	.word	0x00000008
.L_21725:


//--------------------- .nv.info._ZN4vllm25paged_attention_v2_kernelIfhLi120ELi16ELi128ELNS_18Fp8KVCacheDataTypeE1ELb1ELi512EEEvPfS2_PT_PKS3_PKT0_S9_ifPKiSB_iPKfiiiSD_SD_iiiii --------------------------
	.section	.nv.info._ZN4vllm25paged_attention_v2_kernelIfhLi120ELi16ELi128ELNS_18Fp8KVCacheDataTypeE1ELb1ELi512EEEvPfS2_PT_PKS3_PKT0_S9_ifPKiSB_iPKfiiiSD_SD_iiiii,"",@"SHT_CUDA_INFO"
	.sectionflags	@""
	.align	4


	//----- nvinfo : EIATTR_CUDA_API_VERSION
	.align		4
        /*0000*/ 	.byte	0x04, 0x37
        /*0002*/ 	.short	(.L_21727 - .L_21726)
.L_21726:
        /*0004*/ 	.word	0x00000082


	//----- nvinfo : EIATTR_KPARAM_INFO
	.align		4
.L_21727:
        /*0008*/ 	.byte	0x04, 0x17
        /*000a*/ 	.short	(.L_21729 - .L_21728)
.L_21728:
        /*000c*/ 	.word	0x00000000
        /*0010*/ 	.short	0x0015
        /*0012*/ 	.short	0x0088
        /*0014*/ 	.byte	0x00, 0xf0, 0x11, 0x00


	//----- nvinfo : EIATTR_KPARAM_INFO
	.align		4
.L_21729:
        /*0018*/ 	.byte	0x04, 0x17
        /*001a*/ 	.short	(.L_21731 - .L_21730)
.L_21730:
        /*001c*/ 	.word	0x00000000
        /*0020*/ 	.short	0x0014
        /*0022*/ 	.short	0x0084
        /*0024*/ 	.byte	0x00, 0xf0, 0x11, 0x00


	//----- nvinfo : EIATTR_KPARAM_INFO
	.align		4
.L_21731:
        /*0028*/ 	.byte	0x04, 0x17
        /*002a*/ 	.short	(.L_21733 - .L_21732)
.L_21732:
        /*002c*/ 	.word	0x00000000
        /*0030*/ 	.short	0x0013
        /*0032*/ 	.short	0x0080
        /*0034*/ 	.byte	0x00, 0xf0, 0x11, 0x00


	//----- nvinfo : EIATTR_KPARAM_INFO
	.align		4
.L_21733:
        /*0038*/ 	.byte	0x04, 0x17
        /*003a*/ 	.short	(.L_21735 - .L_21734)
.L_21734:
        /*003c*/ 	.word	0x00000000
        /*0040*/ 	.short	0x0012
        /*0042*/ 	.short	0x007c
        /*0044*/ 	.byte	0x00, 0xf0, 0x11, 0x00


	//----- nvinfo : EIATTR_KPARAM_INFO
	.align		4
.L_21735:
        /*0048*/ 	.byte	0x04, 0x17
        /*004a*/ 	.short	(.L_21737 - .L_21736)
.L_21736:
        /*004c*/ 	.word	0x00000000
        /*0050*/ 	.short	0x0011
        /*0052*/ 	.short	0x0078
        /*0054*/ 	.byte	0x00, 0xf0, 0x11, 0x00


	//----- nvinfo : EIATTR_KPARAM_INFO
	.align		4
.L_21737:
        /*0058*/ 	.byte	0x04, 0x17
        /*005a*/ 	.short	(.L_21739 - .L_21738)
.L_21738:
        /*005c*/ 	.word	0x00000000
        /*0060*/ 	.short	0x0010
        /*0062*/ 	.short	0x0070
        /*0064*/ 	.byte	0x00, 0xf0, 0x21, 0x00


	//----- nvinfo : EIATTR_KPARAM_INFO
	.align		4
.L_21739:
        /*0068*/ 	.byte	0x04, 0x17
        /*006a*/ 	.short	(.L_21741 - .L_21740)
.L_21740:
        /*006c*/ 	.word	0x00000000
        /*0070*/ 	.short	0x000f
        /*0072*/ 	.short	0x0068
        /*0074*/ 	.byte	0x00, 0xf0, 0x21, 0x00


	//----- nvinfo : EIATTR_KPARAM_INFO
	.align		4
.L_21741:
        /*0078*/ 	.byte	0x04, 0x17
        /*007a*/ 	.short	(.L_21743 - .L_21742)
.L_21742:
        /*007c*/ 	.word	0x00000000
        /*0080*/ 	.short	0x000e
        /*0082*/ 	.short	0x0060
        /*0084*/ 	.byte	0x00, 0xf0, 0x11, 0x00


	//----- nvinfo : EIATTR_KPARAM_INFO
	.align		4
.L_21743:
        /*0088*/ 	.byte	0x04, 0x17
        /*008a*/ 	.short	(.L_21745 - .L_21744)
.L_21744:
        /*008c*/ 	.word	0x00000000
        /*0090*/ 	.short	0x000d
        /*0092*/ 	.short	0x005c
        /*0094*/ 	.byte	0x00, 0xf0, 0x11, 0x00


	//----- nvinfo : EIATTR_KPARAM_INFO
	.align		4
.L_21745:
        /*0098*/ 	.byte	0x04, 0x17
        /*009a*/ 	.short	(.L_21747 - .L_21746)
.L_21746:
        /*009c*/ 	.word	0x00000000
        /*00a0*/ 	.short	0x000c
        /*00a2*/ 	.short	0x0058
        /*00a4*/ 	.byte	0x00, 0xf0, 0x11, 0x00


	//----- nvinfo : EIATTR_KPARAM_INFO
	.align		4
.L_21747:
        /*00a8*/ 	.byte	0x04, 0x17
        /*00aa*/ 	.short	(.L_21749 - .L_21748)
.L_21748:
        /*00ac*/ 	.word	0x00000000
        /*00b0*/ 	.short	0x000b
        /*00b2*/ 	.short	0x0050
        /*00b4*/ 	.byte	0x00, 0xf0, 0x21, 0x00


	//----- nvinfo : EIATTR_KPARAM_INFO
	.align		4
.L_21749:
        /*00b8*/ 	.byte	0x04, 0x17
        /*00ba*/ 	.short	(.L_21751 - .L_21750)
.L_21750:
        /*00bc*/ 	.word	0x00000000
        /*00c0*/ 	.short	0x000a
        /*00c2*/ 	.short	0x0048
        /*00c4*/ 	.byte	0x00, 0xf0, 0x11, 0x00


	//----- nvinfo : EIATTR_KPARAM_INFO
	.align		4
.L_21751:
        /*00c8*/ 	.byte	0x04, 0x17
        /*00ca*/ 	.short	(.L_21753 - .L_21752)
.L_21752:
        /*00cc*/ 	.word	0x00000000
        /*00d0*/ 	.short	0x0009
        /*00d2*/ 	.short	0x0040
        /*00d4*/ 	.byte	0x00, 0xf0, 0x21, 0x00


	//----- nvinfo : EIATTR_KPARAM_INFO
	.align		4
.L_21753:
        /*00d8*/ 	.byte	0x04, 0x17
        /*00da*/ 	.short	(.L_21755 - .L_21754)
.L_21754:
        /*00dc*/ 	.word	0x00000000
        /*00e0*/ 	.short	0x0008
        /*00e2*/ 	.short	0x0038
        /*00e4*/ 	.byte	0x00, 0xf0, 0x21, 0x00


	//----- nvinfo : EIATTR_KPARAM_INFO
	.align		4
.L_21755:
        /*00e8*/ 	.byte	0x04, 0x17
        /*00ea*/ 	.short	(.L_21757 - .L_21756)
.L_21756:
        /*00ec*/ 	.word	0x00000000
        /*00f0*/ 	.short	0x0007
        /*00f2*/ 	.short	0x0034
        /*00f4*/ 	.byte	0x00, 0xf0, 0x11, 0x00


	//----- nvinfo : EIATTR_KPARAM_INFO
	.align		4
.L_21757:
        /*00f8*/ 	.byte	0x04, 0x17
        /*00fa*/ 	.short	(.L_21759 - .L_21758)
.L_21758:
        /*00fc*/ 	.word	0x00000000
        /*0100*/ 	.short	0x0006
        /*0102*/ 	.short	0x0030
        /*0104*/ 	.byte	0x00, 0xf0, 0x11, 0x00


	//----- nvinfo : EIATTR_KPARAM_INFO
	.align		4
.L_21759:
        /*0108*/ 	.byte	0x04, 0x17
        /*010a*/ 	.short	(.L_21761 - .L_21760)
.L_21760:
        /*010c*/ 	.word	0x00000000
        /*0110*/ 	.short	0x0005
        /*0112*/ 	.short	0x0028
        /*0114*/ 	.byte	0x00, 0xf0, 0x21, 0x00


	//----- nvinfo : EIATTR_KPARAM_INFO
	.align		4
.L_21761:
        /*0118*/ 	.byte	0x04, 0x17
        /*011a*/ 	.short	(.L_21763 - .L_21762)
.L_21762:
        /*011c*/ 	.word	0x00000000
        /*0120*/ 	.short	0x0004
        /*0122*/ 	.short	0x0020
        /*0124*/ 	.byte	0x00, 0xf0, 0x21, 0x00


	//----- nvinfo : EIATTR_KPARAM_INFO
	.align		4
.L_21763:
        /*0128*/ 	.byte	0x04, 0x17
        /*012a*/ 	.short	(.L_21765 - .L_21764)
.L_21764:
        /*012c*/ 	.word	0x00000000
        /*0130*/ 	.short	0x0003
        /*0132*/ 	.short	0x0018
        /*0134*/ 	.byte	0x00, 0xf0, 0x21, 0x00


	//----- nvinfo : EIATTR_KPARAM_INFO
	.align		4
.L_21765:
        /*0138*/ 	.byte	0x04, 0x17
        /*013a*/ 	.short	(.L_21767 - .L_21766)
.L_21766:
        /*013c*/ 	.word	0x00000000
        /*0140*/ 	.short	0x0002
        /*0142*/ 	.short	0x0010
        /*0144*/ 	.byte	0x00, 0xf0, 0x21, 0x00


	//----- nvinfo : EIATTR_KPARAM_INFO
	.align		4
.L_21767:
        /*0148*/ 	.byte	0x04, 0x17
        /*014a*/ 	.short	(.L_21769 - .L_21768)
.L_21768:
        /*014c*/ 	.word	0x00000000
        /*0150*/ 	.short	0x0001
        /*0152*/ 	.short	0x0008
        /*0154*/ 	.byte	0x00, 0xf0, 0x21, 0x00


	//----- nvinfo : EIATTR_KPARAM_INFO
	.align		4
.L_21769:
        /*0158*/ 	.byte	0x04, 0x17
        /*015a*/ 	.short	(.L_21771 - .L_21770)
.L_21770:
        /*015c*/ 	.word	0x00000000
        /*0160*/ 	.short	0x0000
        /*0162*/ 	.short	0x0000
        /*0164*/ 	.byte	0x00, 0xf0, 0x21, 0x00


	//----- nvinfo : EIATTR_SPARSE_MMA_MASK
	.align		4
.L_21771:
        /*0168*/ 	.byte	0x03, 0x50
        /*016a*/ 	.short	0x0000


	//----- nvinfo : EIATTR_MAXREG_COUNT
	.align		4
        /*016c*/ 	.byte	0x03, 0x1b
        /*016e*/ 	.short	0x00ff


	//----- nvinfo : EIATTR_NUM_BARRIERS
	.align		4
        /*0170*/ 	.byte	0x02, 0x4c
        /*0172*/ 	.byte	0x01
	.zero		1


	//----- nvinfo : EIATTR_EXTERNS
	.align		4
        /*0174*/ 	.byte	0x04, 0x0f
        /*0176*/ 	.short	(.L_21773 - .L_21772)


	//   ....[0]....
	.align		4
.L_21772:
        /*0178*/ 	.word	index@(__assertfail)


	//----- nvinfo : EIATTR_MERCURY_ISA_VERSION
	.align		4
.L_21773:
        /*017c*/ 	.byte	0x03, 0x5f
        /*017e*/ 	.short	0x0101


	//----- nvinfo : EIATTR_COOP_GROUP_MASK_REGIDS
	.align		4
        /*0180*/ 	.byte	0x04, 0x29
        /*0182*/ 	.short	(.L_21775 - .L_21774)


	//   ....[0]....
.L_21774:
        /*0184*/ 	.word	0xffffffff


	//   ....[1]....
        /*0188*/ 	.word	0xffffffff


	//   ....[2]....
        /*018c*/ 	.word	0xffffffff


	//   ....[3]....
        /*0190*/ 	.word	0xffffffff


	//   ....[4]....
        /*0194*/ 	.word	0xffffffff


	//   ....[5]....
        /*0198*/ 	.word	0xffffffff


	//   ....[6]....
        /*019c*/ 	.word	0xffffffff


	//   ....[7]....
        /*01a0*/ 	.word	0xffffffff


	//   ....[8]....
        /*01a4*/ 	.word	0xffffffff


	//   ....[9]....
        /*01a8*/ 	.word	0xffffffff


	//   ....[10]....
        /*01ac*/ 	.word	0xffffffff


	//   ....[11]....
        /*01b0*/ 	.word	0xffffffff


	//   ....[12]....
        /*01b4*/ 	.word	0xffffffff


	//   ....[13]....
        /*01b8*/ 	.word	0xffffffff


	//   ....[14]....
        /*01bc*/ 	.word	0xffffffff


	//   ....[15]....
        /*01c0*/ 	.word	0xffffffff


	//   ....[16]....
        /*01c4*/ 	.word	0xffffffff


	//   ....[17]....
        /*01c8*/ 	.word	0xffffffff


	//   ....[18]....
        /*01cc*/ 	.word	0xffffffff


	//   ....[19]....
        /*01d0*/ 	.word	0xffffffff


	//   ....[20]....
        /*01d4*/ 	.word	0xffffffff


	//   ....[21]....
        /*01d8*/ 	.word	0xffffffff


	//   ....[22]....
        /*01dc*/ 	.word	0xffffffff


	//   ....[23]....
        /*01e0*/ 	.word	0xffffffff


	//   ....[24]....
        /*01e4*/ 	.word	0xffffffff


	//   ....[25]....
        /*01e8*/ 	.word	0xffffffff


	//   ....[26]....
        /*01ec*/ 	.word	0xffffffff


	//   ....[27]....
        /*01f0*/ 	.word	0xffffffff


	//   ....[28]....
        /*01f4*/ 	.word	0xffffffff


	//   ....[29]....
        /*01f8*/ 	.word	0xffffffff


	//   ....[30]....
        /*01fc*/ 	.word	0x0500000f


	//   ....[31]....
        /*0200*/ 	.word	0x0500000f


	//   ....[32]....
        /*0204*/ 	.word	0x0500000f


	//   ....[33]....
        /*0208*/ 	.word	0x0500000f


	//   ....[34]....
        /*020c*/ 	.word	0x0500000f


	//   ....[35]....
        /*0210*/ 	.word	0x0500000f


	//   ....[36]....
        /*0214*/ 	.word	0x0500000f


	//   ....[37]....
        /*0218*/ 	.word	0x0500000f


	//   ....[38]....
        /*021c*/ 	.word	0x0500000f


	//   ....[39]....
        /*0220*/ 	.word	0x0500000f


	//   ....[40]....
        /*0224*/ 	.word	0x0500000f


	//   ....[41]....
        /*0228*/ 	.word	0x0500000f


	//   ....[42]....
        /*022c*/ 	.word	0x0500000f


	//   ....[43]....
        /*0230*/ 	.word	0x0500000f


	//   ....[44]....
        /*0234*/ 	.word	0x0500000f


	//   ....[45]....
        /*0238*/ 	.word	0x0500000f


	//   ....[46]....
        /*023c*/ 	.word	0x0500000f


	//   ....[47]....
        /*0240*/ 	.word	0x0500000f


	//   ....[48]....
        /*0244*/ 	.word	0x0500000f


	//   ....[49]....
        /*0248*/ 	.word	0x0500000f


	//   ....[50]....
        /*024c*/ 	.word	0x0500000f


	//   ....[51]....
        /*0250*/ 	.word	0x0500000f


	//   ....[52]....
        /*0254*/ 	.word	0x0500000f


	//   ....[53]....
        /*0258*/ 	.word	0x0500000f


	//   ....[54]....
        /*025c*/ 	.word	0x0500000f


	//   ....[55]....
        /*0260*/ 	.word	0x0500000f


	//   ....[56]....
        /*0264*/ 	.word	0x0500000f


	//   ....[57]....
        /*0268*/ 	.word	0x0500000f


	//   ....[58]....
        /*026c*/ 	.word	0x0500000f


	//   ....[59]....
        /*0270*/ 	.word	0x0500000f


	//   ....[60]....
        /*0274*/ 	.word	0x0500000f


	//   ....[61]....
        /*0278*/ 	.word	0x0500000f


	//   ....[62]....
        /*027c*/ 	.word	0x0500000f


	//   ....[63]....
        /*0280*/ 	.word	0x0500000f


	//----- nvinfo : EIATTR_COOP_GROUP_INSTR_OFFSETS
	.align		4
.L_21775:
        /*0284*/ 	.byte	0x04, 0x28
        /*0286*/ 	.short	(.L_21777 - .L_21776)


	//   ....[0]....
.L_21776:
        /*0288*/ 	.word	0x00000c70


	//   ....[1]....
        /*028c*/ 	.word	0x00000ca0


	//   ....[2]....
        /*0290*/ 	.word	0x00000cc0


	//   ....[3]....
        /*0294*/ 	.word	0x00000ce0


	//   ....[4]....
        /*0298*/ 	.word	0x00000e00


	//   ....[5]....
        /*029c*/ 	.word	0x00000e20


	//   ....[6]....
        /*02a0*/ 	.word	0x00000e50


	//   ....[7]....
        /*02a4*/ 	.word	0x00001d00


	//   ....[8]....
        /*02a8*/ 	.word	0x00001d30


	//   ....[9]....
        /*02ac*/ 	.word	0x00001d60


	//   ....[10]....
        /*02b0*/ 	.word	0x00001de0


	//   ....[11]....
        /*02b4*/ 	.word	0x00001e50


	//   ....[12]....
        /*02b8*/ 	.word	0x00001ea0


	//   ....[13]....
        /*02bc*/ 	.word	0x00001ec0


	//   ....[14]....
        /*02c0*/ 	.word	0x00001ee0


	//   ....[15]....
        /*02c4*/ 	.word	0x00002e10


	//   ....[16]....
        /*02c8*/ 	.word	0x00002e40


	//   ....[17]....
        /*02cc*/ 	.word	0x00002e70


	//   ....[18]....
        /*02d0*/ 	.word	0x00002ea0


	//   ....[19]....
        /*02d4*/ 	.word	0x00002eb0


	//   ....[20]....
        /*02d8*/ 	.word	0x00002ec0


	//   ....[21]....
        /*02dc*/ 	.word	0x00002ef0


	//   ....[22]....
        /*02e0*/ 	.word	0x00002f20


	//   ....[23]....
        /*02e4*/ 	.word	0x00002f40


	//   ....[24]....
        /*02e8*/ 	.word	0x00002f70


	//   ....[25]....
        /*02ec*/ 	.word	0x00002fb0


	//   ....[26]....
        /*02f0*/ 	.word	0x00002fe0


	//   ....[27]....
        /*02f4*/ 	.word	0x00003000


	//   ....[28]....
        /*02f8*/ 	.word	0x00003030


	//   ....[29]....
        /*02fc*/ 	.word	0x000030b0


	//   ....[30]....
        /*0300*/ 	.word	0x000041c0


	//   ....[31]....
        /*0304*/ 	.word	0x00004220


	//   ....[32]....
        /*0308*/ 	.word	0x00004280


	//   ....[33]....
        /*030c*/ 	.word	0x000042e0


	//   ....[34]....
        /*0310*/ 	.word	0x00004360


	//   ....[35]....
        /*0314*/ 	.word	0x000043c0


	//   ....[36]....
        /*0318*/ 	.word	0x00004420


	//   ....[37]....
        /*031c*/ 	.word	0x000044a0


	//   ....[38]....
        /*0320*/ 	.word	0x00004500


	//   ....[39]....
        /*0324*/ 	.word	0x00004580


	//   ....[40]....
        /*0328*/ 	.word	0x000045e0


	//   ....[41]....
        /*032c*/ 	.word	0x00004660


	//   ....[42]....
        /*0330*/ 	.word	0x000046c0


	//   ....[43]....
        /*0334*/ 	.word	0x00004740


	//   ....[44]....
        /*0338*/ 	.word	0x000047a0


	//   ....[45]....
        /*033c*/ 	.word	0x00004820


	//   ....[46]....
        /*0340*/ 	.word	0x00004880


	//   ....[47]....
        /*0344*/ 	.word	0x00004900


	//   ....[48]....
        /*0348*/ 	.word	0x00004960


	//   ....[49]....
        /*034c*/ 	.word	0x000049d0


	//   ....[50]....
        /*0350*/ 	.word	0x00004a30


	//   ....[51]....
        /*0354*/ 	.word	0x00004aa0


	//   ....[52]....
        /*0358*/ 	.word	0x00004b00


	//   ....[53]....
        /*035c*/ 	.word	0x00004b70


	//   ....[54]....
        /*0360*/ 	.word	0x00004bd0


	//   ....[55]....
        /*0364*/ 	.word	0x00004c50


	//   ....[56]....
        /*0368*/ 	.word	0x00004cb0


	//   ....[57]....
        /*036c*/ 	.word	0x00004d30


	//   ....[58]....
        /*0370*/ 	.word	0x00004d90


	//   ....[59]....
        /*0374*/ 	.word	0x00004e00


	//   ....[60]....
        /*0378*/ 	.word	0x00004e90


	//   ....[61]....
        /*037c*/ 	.word	0x00004ef0


	//   ....[62]....
        /*0380*/ 	.word	0x00004f60


	//   ....[63]....
        /*0384*/ 	.word	0x00004fd0


	//----- nvinfo : EIATTR_SYSCALL_OFFSETS
	.align		4
.L_21777:
        /*0388*/ 	.byte	0x04, 0x46
        /*038a*/ 	.short	(.L_21779 - .L_21778)


	//   ....[0]....
.L_21778:
        /*038c*/ 	.word	0x00004050


	//   ....[1]....
        /*0390*/ 	.word	0x00004150


	//----- nvinfo : EIATTR_EXIT_INSTR_OFFSETS
	.align		4
.L_21779:
        /*0394*/ 	.byte	0x04, 0x1c
        /*0396*/ 	.short	(.L_21781 - .L_21780)


	//   ....[0]....
.L_21780:
        /*0398*/ 	.word	0x00000090


	//   ....[1]....
        /*039c*/ 	.word	0x000038f0


	//   ....[2]....
        /*03a0*/ 	.word	0x000039a0


	//   ....[3]....
        /*03a4*/ 	.word	0x00003f50


	//   ....[4]....
        /*03a8*/ 	.word	0x00004160


	//----- nvinfo : EIATTR_CRS_STACK_SIZE
	.align		4
.L_21781:
        /*03ac*/ 	.byte	0x04, 0x1e
        /*03ae*/ 	.short	(.L_21783 - .L_21782)
.L_21782:
        /*03b0*/ 	.word	0x00000000


	//----- nvinfo : EIATTR_CBANK_PARAM_SIZE
	.align		4
.L_21783:
        /*03b4*/ 	.byte	0x03, 0x19
        /*03b6*/ 	.short	0x008c


	//----- nvinfo : EIATTR_PARAM_CBANK
	.align		4
        /*03b8*/ 	.byte	0x04, 0x0a
        /*03ba*/ 	.short	(.L_21785 - .L_21784)
	.align		4
.L_21784:
        /*03bc*/ 	.word	index@(.nv.constant0._ZN4vllm25paged_attention_v2_kernelIfhLi120ELi16ELi128ELNS_18Fp8KVCacheDataTypeE1ELb1ELi512EEEvPfS2_PT_PKS3_PKT0_S9_ifPKiSB_iPKfiiiSD_SD_iiiii)
        /*03c0*/ 	.short	0x0210
        /*03c2*/ 	.short	0x008c


	//----- nvinfo : EIATTR_SW_WAR
	.align		4
.L_21785:
        /*03c4*/ 	.byte	0x04, 0x36
        /*03c6*/ 	.short	(.L_21787 - .L_21786)
.L_21786:
        /*03c8*/ 	.word	0x00000008
.L_21787:


//--------------------- .nv.info._ZN4vllm25paged_attention_v2_kernelIfhLi112ELi16ELi128ELNS_18Fp8KVCacheDataTypeE1ELb1ELi512EEEvPfS2_PT_PKS3_PKT0_S9_ifPKiSB_iPKfiiiSD_SD_iiiii --------------------------
	.section	.nv.info._ZN4vllm25paged_attention_v2_kernelIfhLi112ELi16ELi128ELNS_18Fp8KVCacheDataTypeE1ELb1ELi512EEEvPfS2_PT_PKS3_PKT0_S9_ifPKiSB_iPKfiiiSD_SD_iiiii,"",@"SHT_CUDA_INFO"
	.sectionflags	@""
	.align	4


	//----- nvinfo : EIATTR_CUDA_API_VERSION
	.align		4
        /*0000*/ 	.byte	0x04, 0x37
        /*0002*/ 	.short	(.L_21789 - .L_21788)
.L_21788:
        /*0004*/ 	.word	0x00000082


	//----- nvinfo : EIATTR_KPARAM_INFO
	.align		4
.L_21789:
        /*0008*/ 	.byte	0x04, 0x17
        /*000a*/ 	.short	(.L_21791 - .L_21790)
.L_21790:
        /*000c*/ 	.word	0x00000000
        /*0010*/ 	.short	0x0015
        /*0012*/ 	.short	0x0088
        /*0014*/ 	.byte	0x00, 0xf0, 0x11, 0x00


	//----- nvinfo : EIATTR_KPARAM_INFO
	.align		4
.L_21791:
        /*0018*/ 	.byte	0x04, 0x17
        /*001a*/ 	.short	(.L_21793 - .L_21792)
.L_21792:
        /*001c*/ 	.word	0x00000000
        /*0020*/ 	.short	0x0014
        /*0022*/ 	.short	0x0084
        /*0024*/ 	.byte	0x00, 0xf0, 0x11, 0x00


	//----- nvinfo : EIATTR_KPARAM_INFO
	.align		4
.L_21793:
        /*0028*/ 	.byte	0x04, 0x17
        /*002a*/ 	.short	(.L_21795 - .L_21794)
.L_21794:
        /*002c*/ 	.word	0x00000000
        /*0030*/ 	.short	0x0013
        /*0032*/ 	.short	0x0080
        /*0034*/ 	.byte	0x00, 0xf0, 0x11, 0x00


	//----- nvinfo : EIATTR_KPARAM_INFO
	.align		4
.L_21795:
        /*0038*/ 	.byte	0x04, 0x17
        /*003a*/ 	.short	(.L_21797 - .L_21796)
.L_21796:
        /*003c*/ 	.word	0x00000000
        /*0040*/ 	.short	0x0012
        /*0042*/ 	.short	0x007c
        /*0044*/ 	.byte	0x00, 0xf0, 0x11, 0x00


	//----- nvinfo : EIATTR_KPARAM_INFO
	.align		4
.L_21797:
        /*0048*/ 	.byte	0x04, 0x17
        /*004a*/ 	.short	(.L_21799 - .L_21798)
.L_21798:
        /*004c*/ 	.word	0x00000000
        /*0050*/ 	.short	0x0011
        /*0052*/ 	.short	0x0078
        /*0054*/ 	.byte	0x00, 0xf0, 0x11, 0x00


	//----- nvinfo : EIATTR_KPARAM_INFO
	.align		4
.L_21799:
        /*0058*/ 	.byte	0x04, 0x17
        /*005a*/ 	.short	(.L_21801 - .L_21800)
.L_21800:
        /*005c*/ 	.word	0x00000000
        /*0060*/ 	.short	0x0010
        /*0062*/ 	.short	0x0070
        /*0064*/ 	.byte	0x00, 0xf0, 0x21, 0x00


	//----- nvinfo : EIATTR_KPARAM_INFO
	.align		4
.L_21801:
        /*0068*/ 	.byte	0x04, 0x17
        /*006a*/ 	.short	(.L_21803 - .L_21802)
.L_21802:
        /*006c*/ 	.word	0x00000000
        /*0070*/ 	.short	0x000f
        /*0072*/ 	.short	0x0068
        /*0074*/ 	.byte	0x00, 0xf0, 0x21, 0x00


	//----- nvinfo : EIATTR_KPARAM_INFO
	.align		4
.L_21803:
        /*0078*/ 	.byte	0x04, 0x17
        /*007a*/ 	.short	(.L_21805 - .L_21804)
.L_21804:
        /*007c*/ 	.word	0x00000000
        /*0080*/ 	.short	0x000e
        /*0082*/ 	.short	0x0060
        /*0084*/ 	.byte	0x00, 0xf0, 0x11, 0x00


	//----- nvinfo : EIATTR_KPARAM_INFO
	.align		4
.L_21805:
        /*0088*/ 	.byte	0x04, 0x17
        /*008a*/ 	.short	(.L_21807 - .L_21806)
.L_21806:
        /*008c*/ 	.word	0x00000000
        /*0090*/ 	.short	0x000d
        /*0092*/ 	.short	0x005c
        /*0094*/ 	.byte	0x00, 0xf0, 0x11, 0x00


	//----- nvinfo : EIATTR_KPARAM_INFO
	.align		4
.L_21807:
        /*0098*/ 	.byte	0x04, 0x17
        /*009a*/ 	.short	(.L_21809 - .L_21808)
.L_21808:
        /*009c*/ 	.word	0x00000000
        /*00a0*/ 	.short	0x000c
        /*00a2*/ 	.short	0x0058
        /*00a4*/ 	.byte	0x00, 0xf0, 0x11, 0x00


	//----- nvinfo : EIATTR_KPARAM_INFO
	.align		4
.L_21809:
        /*00a8*/ 	.byte	0x04, 0x17
        /*00aa*/ 	.short	(.L_21811 - .L_21810)
.L_21810:
        /*00ac*/ 	.word	0x00000000
        /*00b0*/ 	.short	0x000b
        /*00b2*/ 	.short	0x0050
        /*00b4*/ 	.byte	0x00, 0xf0, 0x21, 0x00


	//----- nvinfo : EIATTR_KPARAM_INFO
	.align		4
.L_21811:
        /*00b8*/ 	.byte	0x04, 0x17
        /*00ba*/ 	.short	(.L_21813 - .L_21812)
.L_21812:
        /*00bc*/ 	.word	0x00000000
        /*00c0*/ 	.short	0x000a
        /*00c2*/ 	.short	0x0048
        /*00c4*/ 	.byte	0x00, 0xf0, 0x11, 0x00


	//----- nvinfo : EIATTR_KPARAM_INFO
	.align		4
.L_21813:
        /*00c8*/ 	.byte	0x04, 0x17
        /*00ca*/ 	.short	(.L_21815 - .L_21814)
.L_21814:
        /*00cc*/ 	.word	0x00000000
        /*00d0*/ 	.short	0x0009
        /*00d2*/ 	.short	0x0040
        /*00d4*/ 	.byte	0x00, 0xf0, 0x21, 0x00


	//----- nvinfo : EIATTR_KPARAM_INFO
	.align		4
.L_21815:
        /*00d8*/ 	.byte	0x04, 0x17
        /*00da*/ 	.short	(.L_21817 - .L_21816)
.L_21816:
        /*00dc*/ 	.word	0x00000000
        /*00e0*/ 	.short	0x0008
        /*00e2*/ 	.short	0x0038
        /*00e4*/ 	.byte	0x00, 0xf0, 0x21, 0x00


	//----- nvinfo : EIATTR_KPARAM_INFO
	.align		4
.L_21817:
        /*00e8*/ 	.byte	0x04, 0x17
        /*00ea*/ 	.short	(.L_21819 - .L_21818)
.L_21818:
        /*00ec*/ 	.word	0x00000000
        /*00f0*/ 	.short	0x0007
        /*00f2*/ 	.short	0x0034
        /*00f4*/ 	.byte	0x00, 0xf0, 0x11, 0x00


	//----- nvinfo : EIATTR_KPARAM_INFO
	.align		4
.L_21819:
        /*00f8*/ 	.byte	0x04, 0x17
        /*00fa*/ 	.short	(.L_21821 - .L_21820)
.L_21820:
        /*00fc*/ 	.word	0x00000000
        /*0100*/ 	.short	0x0006
        /*0102*/ 	.short	0x0030
        /*0104*/ 	.byte	0x00, 0xf0, 0x11, 0x00


	//----- nvinfo : EIATTR_KPARAM_INFO
	.align		4
.L_21821:
        /*0108*/ 	.byte	0x04, 0x17
        /*010a*/ 	.short	(.L_21823 - .L_21822)
.L_21822:
        /*010c*/ 	.word	0x00000000
        /*0110*/ 	.short	0x0005
        /*0112*/ 	.short	0x0028
        /*0114*/ 	.byte	0x00, 0xf0, 0x21, 0x00


	//----- nvinfo : EIATTR_KPARAM_INFO
	.align		4
.L_21823:
        /*0118*/ 	.byte	0x04, 0x17
        /*011a*/ 	.short	(.L_21825 - .L_21824)
.L_21824:
        /*011c*/ 	.word	0x00000000
        /*0120*/ 	.short	0x0004
        /*0122*/ 	.short	0x0020
        /*0124*/ 	.byte	0x00, 0xf0, 0x21, 0x00


	//----- nvinfo : EIATTR_KPARAM_INFO
	.align		4
.L_21825:
        /*0128*/ 	.byte	0x04, 0x17
        /*012a*/ 	.short	(.L_21827 - .L_21826)
.L_21826:
        /*012c*/ 	.word	0x00000000
        /*0130*/ 	.short	0x0003
        /*0132*/ 	.short	0x0018
        /*0134*/ 	.byte	0x00, 0xf0, 0x21, 0x00


	//----- nvinfo : EIATTR_KPARAM_INFO
	.align		4
.L_21827:
        /*0138*/ 	.byte	0x04, 0x17
        /*013a*/ 	.short	(.L_21829 - .L_21828)
.L_21828:
        /*013c*/ 	.word	0x00000000
        /*0140*/ 	.short	0x0002
        /*0142*/ 	.short	0x0010
        /*0144*/ 	.byte	0x00, 0xf0, 0x21, 0x00


	//----- nvinfo : EIATTR_KPARAM_INFO
	.align		4
.L_21829:
        /*0148*/ 	.byte	0x04, 0x17
        /*014a*/ 	.short	(.L_21831 - .L_21830)
.L_21830:
        /*014c*/ 	.word	0x00000000
        /*0150*/ 	.short	0x0001
        /*0152*/ 	.short	0x0008
        /*0154*/ 	.byte	0x00, 0xf0, 0x21, 0x00


	//----- nvinfo : EIATTR_KPARAM_INFO
	.align		4
.L_21831:
        /*0158*/ 	.byte	0x04, 0x17
        /*015a*/ 	.short	(.L_21833 - .L_21832)
.L_21832:
        /*015c*/ 	.word	0x00000000
        /*0160*/ 	.short	0x0000
        /*0162*/ 	.short	0x0000
        /*0164*/ 	.byte	0x00, 0xf0, 0x21, 0x00


	//----- nvinfo : EIATTR_SPARSE_MMA_MASK
	.align		4
.L_21833:
        /*0168*/ 	.byte	0x03, 0x50
        /*016a*/ 	.short	0x0000


	//----- nvinfo : EIATTR_MAXREG_COUNT
	.align		4
        /*016c*/ 	.byte	0x03, 0x1b
        /*016e*/ 	.short	0x00ff


	//----- nvinfo : EIATTR_NUM_BARRIERS
	.align		4
        /*0170*/ 	.byte	0x02, 0x4c
        /*0172*/ 	.byte	0x01
	.zero		1


	//----- nvinfo : EIATTR_EXTERNS
	.align		4
        /*0174*/ 	.byte	0x04, 0x0f
        /*0176*/ 	.short	(.L_21835 - .L_21834)


	//   ....[0]....
	.align		4
.L_21834:
        /*0178*/ 	.word	index@(__assertfail)


	//----- nvinfo : EIATTR_MERCURY_ISA_VERSION
	.align		4
.L_21835:
        /*017c*/ 	.byte	0x03, 0x5f
        /*017e*/ 	.short	0x0101


	//----- nvinfo : EIATTR_COOP_GROUP_MASK_REGIDS
	.align		4
        /*0180*/ 	.byte	0x04, 0x29
        /*0182*/ 	.short	(.L_21837 - .L_21836)


	//   ....[0]....
.L_21836:
        /*0184*/ 	.word	0xffffffff


	//   ....[1]....
        /*0188*/ 	.word	0xffffffff


	//   ....[2]....
        /*018c*/ 	.word	0xffffffff


	//   ....[3]....
        /*0190*/ 	.word	0xffffffff


	//   ....[4]....
        /*0194*/ 	.word	0xffffffff


	//   ....[5]....
        /*0198*/ 	.word	0xffffffff


	//   ....[6]....
        /*019c*/ 	.word	0xffffffff


	//   ....[7]....
        /*01a0*/ 	.word	0xffffffff


	//   ....[8]....
        /*01a4*/ 	.word	0xffffffff


	//   ....[9]....
        /*01a8*/ 	.word	0xffffffff


	//   ....[10]....
        /*01ac*/ 	.word	0xffffffff


	//   ....[11]....
        /*01b0*/ 	.word	0xffffffff


	//   ....[12]....
        /*01b4*/ 	.word	0xffffffff


	//   ....[13]....
        /*01b8*/ 	.word	0xffffffff


	//   ....[14]....
        /*01bc*/ 	.word	0xffffffff


	//   ....[15]....
        /*01c0*/ 	.word	0xffffffff


	//   ....[16]....
        /*01c4*/ 	.word	0xffffffff


	//   ....[17]....
        /*01c8*/ 	.word	0xffffffff


	//   ....[18]....
        /*01cc*/ 	.word	0xffffffff


	//   ....[19]....
        /*01d0*/ 	.word	0xffffffff


	//   ....[20]....
        /*01d4*/ 	.word	0xffffffff


	//   ....[21]....
        /*01d8*/ 	.word	0xffffffff


	//   ....[22]....
        /*01dc*/ 	.word	0xffffffff


	//   ....[23]....
        /*01e0*/ 	.word	0xffffffff


	//   ....[24]....
        /*01e4*/ 	.word	0xffffffff


	//   ....[25]....
        /*01e8*/ 	.word	0xffffffff


	//   ....[26]....
        /*01ec*/ 	.word	0xffffffff


	//   ....[27]....
        /*01f0*/ 	.word	0xffffffff


	//   ....[28]....
        /*01f4*/ 	.word	0xffffffff


	//   ....[29]....
        /*01f8*/ 	.word	0x0500000f


	//   ....[30]....
        /*01fc*/ 	.word	0x0500000f


	//   ....[31]....
        /*0200*/ 	.word	0x0500000f


	//   ....[32]....
        /*0204*/ 	.word	0x0500000f


	//   ....[33]....
        /*0208*/ 	.word	0x0500000f


	//   ....[34]....
        /*020c*/ 	.word	0x0500000f


	//   ....[35]....
        /*0210*/ 	.word	0x0500000f


	//   ....[36]....
        /*0214*/ 	.word	0x0500000f


	//   ....[37]....
        /*0218*/ 	.word	0x0500000f


	//   ....[38]....
        /*021c*/ 	.word	0x0500000f


	//   ....[39]....
        /*0220*/ 	.word	0x0500000f


	//   ....[40]....
        /*0224*/ 	.word	0x0500000f


	//   ....[41]....
        /*0228*/ 	.word	0x0500000f


	//   ....[42]....
        /*022c*/ 	.word	0x0500000f


	//   ....[43]....
        /*0230*/ 	.word	0x0500000f


	//   ....[44]....
        /*0234*/ 	.word	0x0500000f


	//   ....[45]....
        /*0238*/ 	.word	0x0500000f


	//   ....[46]....
        /*023c*/ 	.word	0x0500000f


	//   ....[47]....
        /*0240*/ 	.word	0x0500000f


	//   ....[48]....
        /*0244*/ 	.word	0x0500000f


	//   ....[49]....
        /*0248*/ 	.word	0x0500000f


	//   ....[50]....
        /*024c*/ 	.word	0x0500000f


	//   ....[51]....
        /*0250*/ 	.word	0x0500000f


	//   ....[52]....
        /*0254*/ 	.word	0x0500000f


	//   ....[53]....
        /*0258*/ 	.word	0x0500000f


	//   ....[54]....
        /*025c*/ 	.word	0x0500000f


	//   ....[55]....
        /*0260*/ 	.word	0x0500000f


	//   ....[56]....
        /*0264*/ 	.word	0x0500000f


	//   ....[57]....
        /*0268*/ 	.word	0x0500000f


	//   ....[58]....
        /*026c*/ 	.word	0x0500000f


	//   ....[59]....
        /*0270*/ 	.word	0x0500000f


	//   ....[60]....
        /*0274*/ 	.word	0x0500000f


	//----- nvinfo : EIATTR_COOP_GROUP_INSTR_OFFSETS
	.align		4
.L_21837:
        /*0278*/ 	.byte	0x04, 0x28
        /*027a*/ 	.short	(.L_21839 - .L_21838)


	//   ....[0]....
.L_21838:
        /*027c*/ 	.word	0x00000c70


	//   ....[1]....
        /*0280*/ 	.word	0x00000ca0


	//   ....[2]....
        /*0284*/ 	.word	0x00000cc0


	//   ....[3]....
        /*0288*/ 	.word	0x00000ce0


	//   ....[4]....
        /*028c*/ 	.word	0x00000e00


	//   ....[5]....
        /*0290*/ 	.word	0x00000e20


	//   ....[6]....
        /*0294*/ 	.word	0x00000e50


	//   ....[7]....
        /*0298*/ 	.word	0x00001d00


	//   ....[8]....
        /*029c*/ 	.word	0x00001d30


	//   ....[9]....
        /*02a0*/ 	.word	0x00001d60


	//   ....[10]....
        /*02a4*/ 	.word	0x00001de0


	//   ....[11]....
        /*02a8*/ 	.word	0x00001e50


	//   ....[12]....
        /*02ac*/ 	.word	0x00001ea0


	//   ....[13]....
        /*02b0*/ 	.word	0x00001ec0


	//   ....[14]....
        /*02b4*/ 	.word	0x00001ee0


	//   ....[15]....
        /*02b8*/ 	.word	0x00002e30


	//   ....[16]....
        /*02bc*/ 	.word	0x00002e70


	//   ....[17]....
        /*02c0*/ 	.word	0x00002eb0


	//   ....[18]....
        /*02c4*/ 	.word	0x00002ec0


	//   ....[19]....
        /*02c8*/ 	.word	0x00002ed0


	//   ....[20]....
        /*02cc*/ 	.word	0x00002ee0


	//   ....[21]....
        /*02d0*/ 	.word	0x00002f10


	//   ....[22]....
        /*02d4*/ 	.word	0x00002f50


	//   ....[23]....
        /*02d8*/ 	.word	0x00002f70


	//   ....[24]....
        /*02dc*/ 	.word	0x00002fa0


	//   ....[25]....
        /*02e0*/ 	.word	0x00002fd0


	//   ....[26]....
        /*02e4*/ 	.word	0x00003000


	//   ....[27]....
        /*02e8*/ 	.word	0x00003010


	//   ....[28]....
        /*02ec*/ 	.word	0x00003060


	//   ....[29]....
        /*02f0*/ 	.word	0x000040d0


	//   ....[30]....
        /*02f4*/ 	.word	0x00004130


	//   ....[31]....
        /*02f8*/ 	.word	0x00004190


	//   ....[32]....
        /*02fc*/ 	.word	0x000041f0


	//   ....[33]....
        /*0300*/ 	.word	0x00004270


	//   ....[34]....
        /*0304*/ 	.word	0x000042d0


	//   ....[35]....
        /*0308*/ 	.word	0x00004330


	//   ....[36]....
        /*030c*/ 	.word	0x000043b0


	//   ....[37]....
        /*0310*/ 	.word	0x00004410


	//   ....[38]....
        /*0314*/ 	.word	0x00004490


	//   ....[39]....
        /*0318*/ 	.word	0x000044f0


	//   ....[40]....
        /*031c*/ 	.word	0x00004570


	//   ....[41]....
        /*0320*/ 	.word	0x000045d0


	//   ....[42]....
        /*0324*/ 	.word	0x00004650


	//   ....[43]....
        /*0328*/ 	.word	0x000046b0


	//   ....[44]....
        /*032c*/ 	.word	0x00004720


	//   ....[45]....
        /*0330*/ 	.word	0x00004780


	//   ....[46]....
        /*0334*/ 	.word	0x00004800


	//   ....[47]....
        /*0338*/ 	.word	0x00004860


	//   ....[48]....
        /*033c*/ 	.word	0x000048d0


	//   ....[49]....
        /*0340*/ 	.word	0x00004930


	//   ....[50]....
        /*0344*/ 	.word	0x000049b0


	//   ....[51]....
        /*0348*/ 	.word	0x00004a10


	//   ....[52]....
        /*034c*/ 	.word	0x00004a90


	//   ....[53]....
        /*0350*/ 	.word	0x00004af0


	//   ....[54]....
        /*0354*/ 	.word	0x00004b70


	//   ....[55]....
        /*0358*/ 	.word	0x00004bd0


	//   ....[56]....
        /*035c*/ 	.word	0x00004c40


	//   ....[57]....
        /*0360*/ 	.word	0x00004ca0


	//   ....[58]....
        /*0364*/ 	.word	0x00004d00


	//   ....[59]....
        /*0368*/ 	.word	0x00004d70


	//   ....[60]....
        /*036c*/ 	.word	0x00004de0


	//----- nvinfo : EIATTR_SYSCALL_OFFSETS
	.align		4
.L_21839:
        /*0370*/ 	.byte	0x04, 0x46
        /*0372*/ 	.short	(.L_21841 - .L_21840)


	//   ....[0]....
.L_21840:
        /*0374*/ 	.word	0x00003f60


	//   ....[1]....
        /*0378*/ 	.word	0x00004060


	//----- nvinfo : EIATTR_EXIT_INSTR_OFFSETS
	.align		4
.L_21841:
        /*037c*/ 	.byte	0x04, 0x1c
        /*037e*/ 	.short	(.L_21843 - .L_21842)


	//   ....[0]....
.L_21842:
        /*0380*/ 	.word	0x00000090


	//   ....[1]....
        /*0384*/ 	.word	0x00003860


	//   ....[2]....
        /*0388*/ 	.word	0x00003910


	//   ....[3]....
        /*038c*/ 	.word	0x00003e60


	//   ....[4]....
        /*0390*/ 	.word	0x00004070


	//----- nvinfo : EIATTR_CRS_STACK_SIZE
	.align		4
.L_21843:
        /*0394*/ 	.byte	0x04, 0x1e
        /*0396*/ 	.short	(.L_21845 - .L_21844)
.L_21844:
        /*0398*/ 	.word	0x00000000


	//----- nvinfo : EIATTR_CBANK_PARAM_SIZE
	.align		4
.L_21845:
        /*039c*/ 	.byte	0x03, 0x19
        /*039e*/ 	.short	0x008c


	//----- nvinfo : EIATTR_PARAM_CBANK
	.align		4
        /*03a0*/ 	.byte	0x04, 0x0a
        /*03a2*/ 	.short	(.L_21847 - .L_21846)
	.align		4
.L_21846:
        /*03a4*/ 	.word	index@(.nv.constant0._ZN4vllm25paged_attention_v2_kernelIfhLi112ELi16ELi128ELNS_18Fp8KVCacheDataTypeE1ELb1ELi512EEEvPfS2_PT_PKS3_PKT0_S9_ifPKiSB_iPKfiiiSD_SD_iiiii)
        /*03a8*/ 	.short	0x0210
        /*03aa*/ 	.short	0x008c


	//----- nvinfo : EIATTR_SW_WAR
	.align		4
.L_21847:
        /*03ac*/ 	.byte	0x04, 0x36
        /*03ae*/ 	.short	(.L_21849 - .L_21848)
.L_21848:
        /*03b0*/ 	.word	0x00000008
.L_21849:


//--------------------- .nv.info._ZN4vllm25paged_attention_v2_kernelIfhLi96ELi16ELi128ELNS_18Fp8KVCacheDataTypeE1ELb1ELi512EEEvPfS2_PT_PKS3_PKT0_S9_ifPKiSB_iPKfiiiSD_SD_iiiii --------------------------
	.section	.nv.info._ZN4vllm25paged_attention_v2_kernelIfhLi96ELi16ELi128ELNS_18Fp8KVCacheDataTypeE1ELb1ELi512EEEvPfS2_PT_PKS3_PKT0_S9_ifPKiSB_iPKfiiiSD_SD_iiiii,"",@"SHT_CUDA_INFO"
	.sectionflags	@""
	.align	4


	//----- nvinfo : EIATTR_CUDA_API_VERSION
	.align		4
        /*0000*/ 	.byte	0x04, 0x37
        /*0002*/ 	.short	(.L_21851 - .L_21850)
.L_21850:
        /*0004*/ 	.word	0x00000082


	//----- nvinfo : EIATTR_KPARAM_INFO
	.align		4
.L_21851:
        /*0008*/ 	.byte	0x04, 0x17
        /*000a*/ 	.short	(.L_21853 - .L_21852)
.L_21852:
        /*000c*/ 	.word	0x00000000
        /*0010*/ 	.short	0x0015
        /*0012*/ 	.short	0x0088
        /*0014*/ 	.byte	0x00, 0xf0, 0x11, 0x00


	//----- nvinfo : EIATTR_KPARAM_INFO
	.align		4
.L_21853:
        /*0018*/ 	.byte	0x04, 0x17
        /*001a*/ 	.short	(.L_21855 - .L_21854)
.L_21854:
        /*001c*/ 	.word	0x00000000
        /*0020*/ 	.short	0x0014
        /*0022*/ 	.short	0x0084
        /*0024*/ 	.byte	0x00, 0xf0, 0x11, 0x00


	//----- nvinfo : EIATTR_KPARAM_INFO
	.align		4
.L_21855:
        /*0028*/ 	.byte	0x04, 0x17
        /*002a*/ 	.short	(.L_21857 - .L_21856)
.L_21856:
        /*002c*/ 	.word	0x00000000
        /*0030*/ 	.short	0x0013
        /*0032*/ 	.short	0x0080
        /*0034*/ 	.byte	0x00, 0xf0, 0x11, 0x00


	//----- nvinfo : EIATTR_KPARAM_INFO
	.align		4
.L_21857:
        /*0038*/ 	.byte	0x04, 0x17
        /*003a*/ 	.short	(.L_21859 - .L_21858)
.L_21858:
        /*003c*/ 	.word	0x00000000
        /*0040*/ 	.short	0x0012
        /*0042*/ 	.short	0x007c
        /*0044*/ 	.byte	0x00, 0xf0, 0x11, 0x00


	//----- nvinfo : EIATTR_KPARAM_INFO
	.align		4
.L_21859:
        /*0048*/ 	.byte	0x04, 0x17
        /*004a*/ 	.short	(.L_21861 - .L_21860)
.L_21860:
        /*004c*/ 	.word	0x00000000
        /*0050*/ 	.short	0x0011
        /*0052*/ 	.short	0x0078
        /*0054*/ 	.byte	0x00, 0xf0, 0x11, 0x00


	//----- nvinfo : EIATTR_KPARAM_INFO
	.align		4
.L_21861:
        /*0058*/ 	.byte	0x04, 0x17
        /*005a*/ 	.short	(.L_21863 - .L_21862)
.L_21862:
        /*005c*/ 	.word	0x00000000
        /*0060*/ 	.short	0x0010
        /*0062*/ 	.short	0x0070
        /*0064*/ 	.byte	0x00, 0xf0, 0x21, 0x00


	//----- nvinfo : EIATTR_KPARAM_INFO
	.align		4
.L_21863:
        /*0068*/ 	.byte	0x04, 0x17
        /*006a*/ 	.short	(.L_21865 - .L_21864)
.L_21864:
        /*006c*/ 	.word	0x00000000
        /*0070*/ 	.short	0x000f
        /*0072*/ 	.short	0x0068
        /*0074*/ 	.byte	0x00, 0xf0, 0x21, 0x00


	//----- nvinfo : EIATTR_KPARAM_INFO
	.align		4
.L_21865:
        /*0078*/ 	.byte	0x04, 0x17
        /*007a*/ 	.short	(.L_21867 - .L_21866)
.L_21866:
        /*007c*/ 	.word	0x00000000
        /*0080*/ 	.short	0x000e
        /*0082*/ 	.short	0x0060
        /*0084*/ 	.byte	0x00, 0xf0, 0x11, 0x00


	//----- nvinfo : EIATTR_KPARAM_INFO
	.align		4
.L_21867:
        /*0088*/ 	.byte	0x04, 0x17
        /*008a*/ 	.short	(.L_21869 - .L_21868)
.L_21868:
        /*008c*/ 	.word	0x00000000
        /*0090*/ 	.short	0x000d
        /*0092*/ 	.short	0x005c
        /*0094*/ 	.byte	0x00, 0xf0, 0x11, 0x00


	//----- nvinfo : EIATTR_KPARAM_INFO
	.align		4
.L_21869:
        /*0098*/ 	.byte	0x04, 0x17
        /*009a*/ 	.short	(.L_21871 - .L_21870)
.L_21870:
        /*009c*/ 	.word	0x00000000
        /*00a0*/ 	.short	0x000c
        /*00a2*/ 	.short	0x0058
        /*00a4*/ 	.byte	0x00, 0xf0, 0x11, 0x00


	//----- nvinfo : EIATTR_KPARAM_INFO
	.align		4
.L_21871:
        /*00a8*/ 	.byte	0x04, 0x17
        /*00aa*/ 	.short	(.L_21873 - .L_21872)
.L_21872:
        /*00ac*/ 	.word	0x00000000
        /*00b0*/ 	.short	0x000b
        /*00b2*/ 	.short	0x0050
        /*00b4*/ 	.byte	0x00, 0xf0, 0x21, 0x00


	//----- nvinfo : EIATTR_KPARAM_INFO
	.align		4
.L_21873:
        /*00b8*/ 	.byte	0x04, 0x17
        /*00ba*/ 	.short	(.L_21875 - .L_21874)
.L_21874:
        /*00bc*/ 	.word	0x00000000
        /*00c0*/ 	.short	0x000a
        /*00c2*/ 	.short	0x0048
        /*00c4*/ 	.byte	0x00, 0xf0, 0x11, 0x00


	//----- nvinfo : EIATTR_KPARAM_INFO
	.align		4
.L_21875:
        /*00c8*/ 	.byte	0x04, 0x17
        /*00ca*/ 	.short	(.L_21877 - .L_21876)
.L_21876:
        /*00cc*/ 	.word	0x00000000
        /*00d0*/ 	.short	0x0009
        /*00d2*/ 	.short	0x0040
        /*00d4*/ 	.byte	0x00, 0xf0, 0x21, 0x00


	//----- nvinfo : EIATTR_KPARAM_INFO
	.align		4
.L_21877:
        /*00d8*/ 	.byte	0x04, 0x17
        /*00da*/ 	.short	(.L_21879 - .L_21878)
.L_21878:
        /*00dc*/ 	.word	0x00000000
        /*00e0*/ 	.short	0x0008
        /*00e2*/ 	.short	0x0038
        /*00e4*/ 	.byte	0x00, 0xf0, 0x21, 0x00


	//----- nvinfo : EIATTR_KPARAM_INFO
	.align		4
.L_21879:
        /*00e8*/ 	.byte	0x04, 0x17
        /*00ea*/ 	.short	(.L_21881 - .L_21880)
.L_21880:
        /*00ec*/ 	.word	0x00000000
        /*00f0*/ 	.short	0x0007
        /*00f2*/ 	.short	0x0034
        /*00f4*/ 	.byte	0x00, 0xf0, 0x11, 0x00


	//----- nvinfo : EIATTR_KPARAM_INFO
	.align		4
.L_21881:
        /*00f8*/ 	.byte	0x04, 0x17
        /*00fa*/ 	.short	(.L_21883 - .L_21882)
.L_21882:
        /*00fc*/ 	.word	0x00000000
        /*0100*/ 	.short	0x0006
        /*0102*/ 	.short	0x0030
        /*0104*/ 	.byte	0x00, 0xf0, 0x11, 0x00


	//----- nvinfo : EIATTR_KPARAM_INFO
	.align		4
.L_21883:
        /*0108*/ 	.byte	0x04, 0x17
        /*010a*/ 	.short	(.L_21885 - .L_21884)
.L_21884:
        /*010c*/ 	.word	0x00000000
        /*0110*/ 	.short	0x0005
        /*0112*/ 	.short	0x0028
        /*0114*/ 	.byte	0x00, 0xf0, 0x21, 0x00


	//----- nvinfo : EIATTR_KPARAM_INFO
	.align		4
.L_21885:
        /*0118*/ 	.byte	0x04, 0x17
        /*011a*/ 	.short	(.L_21887 - .L_21886)
.L_21886:
        /*011c*/ 	.word	0x00000000
        /*0120*/ 	.short	0x0004
        /*0122*/ 	.short	0x0020
        /*0124*/ 	.byte	0x00, 0xf0, 0x21, 0x00


	//----- nvinfo : EIATTR_KPARAM_INFO
	.align		4
.L_21887:
        /*0128*/ 	.byte	0x04, 0x17
        /*012a*/ 	.short	(.L_21889 - .L_21888)
.L_21888:
        /*012c*/ 	.word	0x00000000
        /*0130*/ 	.short	0x0003
        /*0132*/ 	.short	0x0018
        /*0134*/ 	.byte	0x00, 0xf0, 0x21, 0x00


	//----- nvinfo : EIATTR_KPARAM_INFO
	.align		4
.L_21889:
        /*0138*/ 	.byte	0x04, 0x17
        /*013a*/ 	.short	(.L_21891 - .L_21890)
.L_21890:
        /*013c*/ 	.word	0x00000000
        /*0140*/ 	.short	0x0002
        /*0142*/ 	.short	0x0010
        /*0144*/ 	.byte	0x00, 0xf0, 0x21, 0x00


	//----- nvinfo : EIATTR_KPARAM_INFO
	.align		4
.L_21891:
        /*0148*/ 	.byte	0x04, 0x17
        /*014a*/ 	.short	(.L_21893 - .L_21892)
.L_21892:
        /*014c*/ 	.word	0x00000000
        /*0150*/ 	.short	0x0001
        /*0152*/ 	.short	0x0008
        /*0154*/ 	.byte	0x00, 0xf0, 0x21, 0x00


	//----- nvinfo : EIATTR_KPARAM_INFO
	.align		4
.L_21893:
        /*0158*/ 	.byte	0x04, 0x17
        /*015a*/ 	.short	(.L_21895 - .L_21894)
.L_21894:
        /*015c*/ 	.word	0x00000000
        /*0160*/ 	.short	0x0000
        /*0162*/ 	.short	0x0000
        /*0164*/ 	.byte	0x00, 0xf0, 0x21, 0x00


	//----- nvinfo : EIATTR_SPARSE_MMA_MASK
	.align		4
.L_21895:
        /*0168*/ 	.byte	0x03, 0x50
        /*016a*/ 	.short	0x0000


	//----- nvinfo : EIATTR_MAXREG_COUNT
	.align		4
        /*016c*/ 	.byte	0x03, 0x1b
        /*016e*/ 	.short	0x00ff


	//----- nvinfo : EIATTR_NUM_BARRIERS
	.align		4
        /*0170*/ 	.byte	0x02, 0x4c
        /*0172*/ 	.byte	0x01
	.zero		1


	//----- nvinfo : EIATTR_EXTERNS
	.align		4
        /*0174*/ 	.byte	0x04, 0x0f
        /*0176*/ 	.short	(.L_21897 - .L_21896)


	//   ....[0]....
	.align		4
.L_21896:
        /*0178*/ 	.word	index@(__assertfail)


	//----- nvinfo : EIATTR_MERCURY_ISA_VERSION
	.align		4
.L_21897:
        /*017c*/ 	.byte	0x03, 0x5f
        /*017e*/ 	.short	0x0101


	//----- nvinfo : EIATTR_COOP_GROUP_MASK_REGIDS
	.align		4
        /*0180*/ 	.byte	0x04, 0x29
        /*0182*/ 	.short	(.L_21899 - .L_21898)


	//   ....[0]....
.L_21898:
        /*0184*/ 	.word	0xffffffff


	//   ....[1]....
        /*0188*/ 	.word	0xffffffff


	//   ....[2]....
        /*018c*/ 	.word	0xffffffff


	//   ....[3]....
        /*0190*/ 	.word	0xffffffff


	//   ....[4]....
        /*0194*/ 	.word	0xffffffff


	//   ....[5]....
        /*0198*/ 	.word	0xffffffff


	//   ....[6]....
        /*019c*/ 	.word	0xffffffff


	//   ....[7]....
        /*01a0*/ 	.word	0xffffffff


	//   ....[8]....
        /*01a4*/ 	.word	0xffffffff


	//   ....[9]....
        /*01a8*/ 	.word	0xffffffff


	//   ....[10]....
        /*01ac*/ 	.word	0xffffffff


	//   ....[11]....
        /*01b0*/ 	.word	0xffffffff


	//   ....[12]....
        /*01b4*/ 	.word	0xffffffff


	//   ....[13]....
        /*01b8*/ 	.word	0xffffffff


	//   ....[14]....
        /*01bc*/ 	.word	0xffffffff


	//   ....[15]....
        /*01c0*/ 	.word	0xffffffff


	//   ....[16]....
        /*01c4*/ 	.word	0xffffffff


	//   ....[17]....
        /*01c8*/ 	.word	0xffffffff


	//   ....[18]....
        /*01cc*/ 	.word	0xffffffff


	//   ....[19]....
        /*01d0*/ 	.word	0xffffffff


	//   ....[20]....
        /*01d4*/ 	.word	0xffffffff


	//   ....[21]....
        /*01d8*/ 	.word	0xffffffff


	//   ....[22]....
        /*01dc*/ 	.word	0xffffffff


	//   ....[23]....
        /*01e0*/ 	.word	0xffffffff


	//   ....[24]....
        /*01e4*/ 	.word	0xffffffff


	//   ....[25]....
        /*01e8*/ 	.word	0xffffffff


	//   ....[26]....
        /*01ec*/ 	.word	0xffffffff


	//   ....[27]....
        /*01f0*/ 	.word	0x0500000f


	//   ....[28]....
        /*01f4*/ 	.word	0x0500000f


	//   ....[29]....
        /*01f8*/ 	.word	0x0500000f


	//   ....[30]....
        /*01fc*/ 	.word	0x0500000f


	//   ....[31]....
        /*0200*/ 	.word	0x0500000f


	//   ....[32]....
        /*0204*/ 	.word	0x0500000f


	//   ....[33]....
        /*0208*/ 	.word	0x0500000f


	//   ....[34]....
        /*020c*/ 	.word	0x0500000f


	//   ....[35]....
        /*0210*/ 	.word	0x0500000f


	//   ....[36]....
        /*0214*/ 	.word	0x0500000f


	//   ....[37]....
        /*0218*/ 	.word	0x0500000f


	//   ....[38]....
        /*021c*/ 	.word	0x0500000f


	//   ....[39]....
        /*0220*/ 	.word	0x0500000f


	//   ....[40]....
        /*0224*/ 	.word	0x0500000f


	//   ....[41]....
        /*0228*/ 	.word	0x0500000f


	//   ....[42]....
        /*022c*/ 	.word	0x0500000f


	//   ....[43]....
        /*0230*/ 	.word	0x0500000f


	//   ....[44]....
        /*0234*/ 	.word	0x0500000f


	//   ....[45]....
        /*0238*/ 	.word	0x0500000f


	//   ....[46]....
        /*023c*/ 	.word	0x0500000f


	//   ....[47]....
        /*0240*/ 	.word	0x0500000f


	//   ....[48]....
        /*0244*/ 	.word	0x0500000f


	//   ....[49]....
        /*0248*/ 	.word	0x0500000f


	//   ....[50]....
        /*024c*/ 	.word	0x0500000f


	//   ....[51]....
        /*0250*/ 	.word	0x0500000f


	//   ....[52]....
        /*0254*/ 	.word	0x0500000f


	//   ....[53]....
        /*0258*/ 	.word	0x0500000f


	//   ....[54]....
        /*025c*/ 	.word	0x0500000f


	//----- nvinfo : EIATTR_COOP_GROUP_INSTR_OFFSETS
	.align		4
.L_21899:
        /*0260*/ 	.byte	0x04, 0x28
        /*0262*/ 	.short	(.L_21901 - .L_21900)


	//   ....[0]....
.L_21900:
        /*0264*/ 	.word	0x00000c70


	//   ....[1]....
        /*0268*/ 	.word	0x00000ca0


	//   ....[2]....
        /*026c*/ 	.word	0x00000cc0


	//   ....[3]....
        /*0270*/ 	.word	0x00000ce0


	//   ....[4]....
        /*0274*/ 	.word	0x00000e00


	//   ....[5]....
        /*0278*/ 	.word	0x00000e20


	//   ....[6]....
        /*027c*/ 	.word	0x00000e50


	//   ....[7]....
        /*0280*/ 	.word	0x00001d00


	//   ....[8]....
        /*0284*/ 	.word	0x00001d30


	//   ....[9]....
        /*0288*/ 	.word	0x00001d60


	//   ....[10]....
        /*028c*/ 	.word	0x00001de0


	//   ....[11]....
        /*0290*/ 	.word	0x00001e50


	//   ....[12]....
        /*0294*/ 	.word	0x00001ea0


	//   ....[13]....
        /*0298*/ 	.word	0x00001ec0


	//   ....[14]....
        /*029c*/ 	.word	0x00001ee0


	//   ....[15]....
        /*02a0*/ 	.word	0x00002e10


	//   ....[16]....
        /*02a4*/ 	.word	0x00002e50


	//   ....[17]....
        /*02a8*/ 	.word	0x00002e90


	//   ....[18]....
        /*02ac*/ 	.word	0x00002eb0


	//   ....[19]....
        /*02b0*/ 	.word	0x00002ec0


	//   ....[20]....
        /*02b4*/ 	.word	0x00002ed0


	//   ....[21]....
        /*02b8*/ 	.word	0x00002f00


	//   ....[22]....
        /*02bc*/ 	.word	0x00002f30


	//   ....[23]....
        /*02c0*/ 	.word	0x00002fa0


	//   ....[24]....
        /*02c4*/ 	.word	0x00002fc0


	//   ....[25]....
        /*02c8*/ 	.word	0x00002fe0


	//   ....[26]....
        /*02cc*/ 	.word	0x00002ff0


	//   ....[27]....
        /*02d0*/ 	.word	0x00003ee0


	//   ....[28]....
        /*02d4*/ 	.word	0x00003f40


	//   ....[29]....
        /*02d8*/ 	.word	0x00003fa0


	//   ....[30]....
        /*02dc*/ 	.word	0x00004000


	//   ....[31]....
        /*02e0*/ 	.word	0x00004080


	//   ....[32]....
        /*02e4*/ 	.word	0x000040e0


	//   ....[33]....
        /*02e8*/ 	.word	0x00004140


	//   ....[34]....
        /*02ec*/ 	.word	0x000041c0


	//   ....[35]....
        /*02f0*/ 	.word	0x00004220


	//   ....[36]....
        /*02f4*/ 	.word	0x000042a0


	//   ....[37]....
        /*02f8*/ 	.word	0x00004300


	//   ....[38]....
        /*02fc*/ 	.word	0x00004370


	//   ....[39]....
        /*0300*/ 	.word	0x000043d0


	//   ....[40]....
        /*0304*/ 	.word	0x00004450


	//   ....[41]....
        /*0308*/ 	.word	0x000044b0


	//   ....[42]....
        /*030c*/ 	.word	0x00004530


	//   ....[43]....
        /*0310*/ 	.word	0x00004590


	//   ....[44]....
        /*0314*/ 	.word	0x00004610


	//   ....[45]....
        /*0318*/ 	.word	0x00004670


	//   ....[46]....
        /*031c*/ 	.word	0x000046f0


	//   ....[47]....
        /*0320*/ 	.word	0x00004750


	//   ....[48]....
        /*0324*/ 	.word	0x000047d0


	//   ....[49]....
        /*0328*/ 	.word	0x00004830


	//   ....[50]....
        /*032c*/ 	.word	0x000048b0


	//   ....[51]....
        /*0330*/ 	.word	0x00004910


	//   ....[52]....
        /*0334*/ 	.word	0x00004970


	//   ....[53]....
        /*0338*/ 	.word	0x000049d0


	//   ....[54]....
        /*033c*/ 	.word	0x00004a40


	//----- nvinfo : EIATTR_SYSCALL_OFFSETS
	.align		4
.L_21901:
        /*0340*/ 	.byte	0x04, 0x46
        /*0342*/ 	.short	(.L_21903 - .L_21902)


	//   ....[0]....
.L_21902:
        /*0344*/ 	.word	0x00003d70


	//   ....[1]....
        /*0348*/ 	.word	0x00003e70


	//----- nvinfo : EIATTR_EXIT_INSTR_OFFSETS
	.align		4
.L_21903:
        /*034c*/ 	.byte	0x04, 0x1c
        /*034e*/ 	.short	(.L_21905 - .L_21904)


	//   ....[0]....
.L_21904:
        /*0350*/ 	.word	0x00000090


	//   ....[1]....
        /*0354*/ 	.word	0x00003730


	//   ....[2]....
        /*0358*/ 	.word	0x000037e0


	//   ....[3]....
        /*035c*/ 	.word	0x00003c70


	//   ....[4]....
        /*0360*/ 	.word	0x00003e80


	//----- nvinfo : EIATTR_CRS_STACK_SIZE
	.align		4
.L_21905:
        /*0364*/ 	.byte	0x04, 0x1e
        /*0366*/ 	.short	(.L_21907 - .L_21906)
.L_21906:
        /*0368*/ 	.word	0x00000000


	//----- nvinfo : EIATTR_CBANK_PARAM_SIZE
	.align		4
.L_21907:
        /*036c*/ 	.byte	0x03, 0x19
        /*036e*/ 	.short	0x008c


	//----- nvinfo : EIATTR_PARAM_CBANK
	.align		4
        /*0370*/ 	.byte	0x04, 0x0a
        /*0372*/ 	.short	(.L_21909 - .L_21908)
	.align		4
.L_21908:
        /*0374*/ 	.word	index@(.nv.constant0._ZN4vllm25paged_attention_v2_kernelIfhLi96ELi16ELi128ELNS_18Fp8KVCacheDataTypeE1ELb1ELi512EEEvPfS2_PT_PKS3_PKT0_S9_ifPKiSB_iPKfiiiSD_SD_iiiii)
        /*0378*/ 	.short	0x0210
        /*037a*/ 	.short	0x008c


	//----- nvinfo : EIATTR_SW_WAR
	.align		4
.L_21909:
        /*037c*/ 	.byte	0x04, 0x36
        /*037e*/ 	.short	(.L_21911 - .L_21910)
.L_21910:
        /*0380*/ 	.word	0x00000008
.L_21911:


//--------------------- .nv.info._ZN4vllm25paged_attention_v2_kernelIfhLi80ELi16ELi128ELNS_18Fp8KVCacheDataTypeE1ELb1ELi512EEEvPfS2_PT_PKS3_PKT0_S9_ifPKiSB_iPKfiiiSD_SD_iiiii --------------------------
	.section	.nv.info._ZN4vllm25paged_attention_v2_kernelIfhLi80ELi16ELi128ELNS_18Fp8KVCacheDataTypeE1ELb1ELi512EEEvPfS2_PT_PKS3_PKT0_S9_ifPKiSB_iPKfiiiSD_SD_iiiii,"",@"SHT_CUDA_INFO"
	.sectionflags	@""
	.align	4


	//----- nvinfo : EIATTR_CUDA_API_VERSION
	.align		4
        /*0000*/ 	.byte	0x04, 0x37
        /*0002*/ 	.short	(.L_21913 - .L_21912)
.L_21912:
        /*0004*/ 	.word	0x00000082


	//----- nvinfo : EIATTR_KPARAM_INFO
	.align		4
.L_21913:
        /*0008*/ 	.byte	0x04, 0x17
        /*000a*/ 	.short	(.L_21915 - .L_21914)
.L_21914:
        /*000c*/ 	.word	0x00000000
        /*0010*/ 	.short	0x0015
        /*0012*/ 	.short	0x0088
        /*0014*/ 	.byte	0x00, 0xf0, 0x11, 0x00


	//----- nvinfo : EIATTR_KPARAM_INFO
	.align		4
.L_21915:
        /*0018*/ 	.byte	0x04, 0x17
        /*001a*/ 	.short	(.L_21917 - .L_21916)
.L_21916:
        /*001c*/ 	.word	0x00000000
        /*0020*/ 	.short	0x0014
        /*0022*/ 	.short	0x0084
        /*0024*/ 	.byte	0x00, 0xf0, 0x11, 0x00


	//----- nvinfo : EIATTR_KPARAM_INFO
	.align		4
.L_21917:
        /*0028*/ 	.byte	0x04, 0x17
        /*002a*/ 	.short	(.L_21919 - .L_21918)
.L_21918:
        /*002c*/ 	.word	0x00000000
        /*0030*/ 	.short	0x0013
        /*0032*/ 	.short	0x0080
        /*0034*/ 	.byte	0x00, 0xf0, 0x11, 0x00


	//----- nvinfo : EIATTR_KPARAM_INFO
	.align		4
.L_21919:
        /*0038*/ 	.byte	0x04, 0x17
        /*003a*/ 	.short	(.L_21921 - .L_21920)
.L_21920:
        /*003c*/ 	.word	0x00000000
        /*0040*/ 	.short	0x0012
        /*0042*/ 	.short	0x007c
        /*0044*/ 	.byte	0x00, 0xf0, 0x11, 0x00


	//----- nvinfo : EIATTR_KPARAM_INFO
	.align		4
.L_21921:
        /*0048*/ 	.byte	0x04, 0x17
        /*004a*/ 	.short	(.L_21923 - .L_21922)
.L_21922:
        /*004c*/ 	.word	0x00000000
        /*0050*/ 	.short	0x0011
        /*0052*/ 	.short	0x0078
        /*0054*/ 	.byte	0x00, 0xf0, 0x11, 0x00


	//----- nvinfo : EIATTR_KPARAM_INFO
	.align		4
.L_21923:
        /*0058*/ 	.byte	0x04, 0x17
        /*005a*/ 	.short	(.L_21925 - .L_21924)
.L_21924:
        /*005c*/ 	.word	0x00000000
        /*0060*/ 	.short	0x0010
        /*0062*/ 	.short	0x0070
        /*0064*/ 	.byte	0x00, 0xf0, 0x21, 0x00


	//----- nvinfo : EIATTR_KPARAM_INFO
	.align		4
.L_21925:
        /*0068*/ 	.byte	0x04, 0x17
        /*006a*/ 	.short	(.L_21927 - .L_21926)
.L_21926:
        /*006c*/ 	.word	0x00000000
        /*0070*/ 	.short	0x000f
        /*0072*/ 	.short	0x0068
        /*0074*/ 	.byte	0x00, 0xf0, 0x21, 0x00


	//----- nvinfo : EIATTR_KPARAM_INFO
	.align		4
.L_21927:
        /*0078*/ 	.byte	0x04, 0x17
        /*007a*/ 	.short	(.L_21929 - .L_21928)
.L_21928:
        /*007c*/ 	.word	0x00000000
        /*0080*/ 	.short	0x000e
        /*0082*/ 	.short	0x0060
        /*0084*/ 	.byte	0x00, 0xf0, 0x11, 0x00


	//----- nvinfo : EIATTR_KPARAM_INFO
	.align		4
.L_21929:
        /*0088*/ 	.byte	0x04, 0x17
        /*008a*/ 	.short	(.L_21931 - .L_21930)
.L_21930:
        /*008c*/ 	.word	0x00000000
        /*0090*/ 	.short	0x000d
        /*0092*/ 	.short	0x005c
        /*0094*/ 	.byte	0x00, 0xf0, 0x11, 0x00


	//----- nvinfo : EIATTR_KPARAM_INFO
	.align		4
.L_21931:
        /*0098*/ 	.byte	0x04, 0x17
        /*009a*/ 	.short	(.L_21933 - .L_21932)
.L_21932:
        /*009c*/ 	.word	0x00000000
        /*00a0*/ 	.short	0x000c
        /*00a2*/ 	.short	0x0058
        /*00a4*/ 	.byte	0x00, 0xf0, 0x11, 0x00


	//----- nvinfo : EIATTR_KPARAM_INFO
	.align		4
.L_21933:
        /*00a8*/ 	.byte	0x04, 0x17
        /*00aa*/ 	.short	(.L_21935 - .L_21934)
.L_21934:
        /*00ac*/ 	.word	0x00000000
        /*00b0*/ 	.short	0x000b
        /*00b2*/ 	.short	0x0050
        /*00b4*/ 	.byte	0x00, 0xf0, 0x21, 0x00


	//----- nvinfo : EIATTR_KPARAM_INFO
	.align		4
.L_21935:
        /*00b8*/ 	.byte	0x04, 0x17
        /*00ba*/ 	.short	(.L_21937 - .L_21936)
.L_21936:
        /*00bc*/ 	.word	0x00000000
        /*00c0*/ 	.short	0x000a
        /*00c2*/ 	.short	0x0048
        /*00c4*/ 	.byte	0x00, 0xf0, 0x11, 0x00


	//----- nvinfo : EIATTR_KPARAM_INFO
	.align		4
.L_21937:
        /*00c8*/ 	.byte	0x04, 0x17
        /*00ca*/ 	.short	(.L_21939 - .L_21938)
.L_21938:
        /*00cc*/ 	.word	0x00000000
        /*00d0*/ 	.short	0x0009
        /*00d2*/ 	.short	0x0040
        /*00d4*/ 	.byte	0x00, 0xf0, 0x21, 0x00


	//----- nvinfo : EIATTR_KPARAM_INFO
	.align		4
.L_21939:
        /*00d8*/ 	.byte	0x04, 0x17
        /*00da*/ 	.short	(.L_21941 - .L_21940)
.L_21940:
        /*00dc*/ 	.word	0x00000000
        /*00e0*/ 	.short	0x0008
        /*00e2*/ 	.short	0x0038
        /*00e4*/ 	.byte	0x00, 0xf0, 0x21, 0x00


	//----- nvinfo : EIATTR_KPARAM_INFO
	.align		4
.L_21941:
        /*00e8*/ 	.byte	0x04, 0x17
        /*00ea*/ 	.short	(.L_21943 - .L_21942)
.L_21942:
        /*00ec*/ 	.word	0x00000000
        /*00f0*/ 	.short	0x0007
        /*00f2*/ 	.short	0x0034
        /*00f4*/ 	.byte	0x00, 0xf0, 0x11, 0x00


	//----- nvinfo : EIATTR_KPARAM_INFO
	.align		4
.L_21943:
        /*00f8*/ 	.byte	0x04, 0x17
        /*00fa*/ 	.short	(.L_21945 - .L_21944)
.L_21944:
        /*00fc*/ 	.word	0x00000000
        /*0100*/ 	.short	0x0006
        /*0102*/ 	.short	0x0030
        /*0104*/ 	.byte	0x00, 0xf0, 0x11, 0x00


	//----- nvinfo : EIATTR_KPARAM_INFO
	.align		4
.L_21945:
        /*0108*/ 	.byte	0x04, 0x17
        /*010a*/ 	.short	(.L_21947 - .L_21946)
.L_21946:
        /*010c*/ 	.word	0x00000000
        /*0110*/ 	.short	0x0005
        /*0112*/ 	.short	0x0028
        /*0114*/ 	.byte	0x00, 0xf0, 0x21, 0x00


	//----- nvinfo : EIATTR_KPARAM_INFO
	.align		4
.L_21947:
        /*0118*/ 	.byte	0x04, 0x17
        /*011a*/ 	.short	(.L_21949 - .L_21948)
.L_21948:
        /*011c*/ 	.word	0x00000000
        /*0120*/ 	.short	0x0004
        /*0122*/ 	.short	0x0020
        /*0124*/ 	.byte	0x00, 0xf0, 0x21, 0x00


	//----- nvinfo : EIATTR_KPARAM_INFO
	.align		4
.L_21949:
        /*0128*/ 	.byte	0x04, 0x17
        /*012a*/ 	.short	(.L_21951 - .L_21950)
.L_21950:
        /*012c*/ 	.word	0x00000000
        /*0130*/ 	.short	0x0003
        /*0132*/ 	.short	0x0018
        /*0134*/ 	.byte	0x00, 0xf0, 0x21, 0x00


	//----- nvinfo : EIATTR_KPARAM_INFO
	.align		4
.L_21951:
        /*0138*/ 	.byte	0x04, 0x17
        /*013a*/ 	.short	(.L_21953 - .L_21952)
.L_21952:
        /*013c*/ 	.word	0x00000000
        /*0140*/ 	.short	0x0002
        /*0142*/ 	.short	0x0010
        /*0144*/ 	.byte	0x00, 0xf0, 0x21, 0x00


	//----- nvinfo : EIATTR_KPARAM_INFO
	.align		4
.L_21953:
        /*0148*/ 	.byte	0x04, 0x17
        /*014a*/ 	.short	(.L_21955 - .L_21954)
.L_21954:
        /*014c*/ 	.word	0x00000000
        /*0150*/ 	.short	0x0001
        /*0152*/ 	.short	0x0008
        /*0154*/ 	.byte	0x00, 0xf0, 0x21, 0x00


	//----- nvinfo : EIATTR_KPARAM_INFO
	.align		4
.L_21955:
        /*0158*/ 	.byte	0x04, 0x17
        /*015a*/ 	.short	(.L_21957 - .L_21956)
.L_21956:
        /*015c*/ 	.word	0x00000000
        /*0160*/ 	.short	0x0000
        /*0162*/ 	.short	0x0000
        /*0164*/ 	.byte	0x00, 0xf0, 0x21, 0x00


	//----- nvinfo : EIATTR_SPARSE_MMA_MASK
	.align		4
.L_21957:
        /*0168*/ 	.byte	0x03, 0x50
        /*016a*/ 	.short	0x0000


	//----- nvinfo : EIATTR_MAXREG_COUNT
	.align		4
        /*016c*/ 	.byte	0x03, 0x1b
        /*016e*/ 	.short	0x00ff


	//----- nvinfo : EIATTR_NUM_BARRIERS
	.align		4
        /*0170*/ 	.byte	0x02, 0x4c
        /*0172*/ 	.byte	0x01
	.zero		1


	//----- nvinfo : EIATTR_EXTERNS
	.align		4
        /*0174*/ 	.byte	0x04, 0x0f
        /*0176*/ 	.short	(.L_21959 - .L_21958)


	//   ....[0]....
	.align		4
.L_21958:
        /*0178*/ 	.word	index@(__assertfail)


	//----- nvinfo : EIATTR_MERCURY_ISA_VERSION
	.align		4
.L_21959:
        /*017c*/ 	.byte	0x03, 0x5f
        /*017e*/ 	.short	0x0101


	//----- nvinfo : EIATTR_COOP_GROUP_MASK_REGIDS
	.align		4
        /*0180*/ 	.byte	0x04, 0x29
        /*0182*/ 	.short	(.L_21961 - .L_21960)


	//   ....[0]....
.L_21960:
        /*0184*/ 	.word	0xffffffff


	//   ....[1]....
        /*0188*/ 	.word	0xffffffff


	//   ....[2]....
        /*018c*/ 	.word	0xffffffff


	//   ....[3]....
        /*0190*/ 	.word	0xffffffff


	//   ....[4]....
        /*0194*/ 	.word	0xffffffff


	//   ....[5]....
        /*0198*/ 	.word	0xffffffff


	//   ....[6]....
        /*019c*/ 	.word	0xffffffff


	//   ....[7]....
        /*01a0*/ 	.word	0xffffffff


	//   ....[8]....
        /*01a4*/ 	.word	0xffffffff


	//   ....[9]....
        /*01a8*/ 	.word	0xffffffff


	//   ....[10]....
        /*01ac*/ 	.word	0xffffffff


	//   ....[11]....
        /*01b0*/ 	.word	0xffffffff


	//   ....[12]....
        /*01b4*/ 	.word	0xffffffff


	//   ....[13]....
        /*01b8*/ 	.word	0xffffffff


	//   ....[14]....
        /*01bc*/ 	.word	0xffffffff


	//   ....[15]....
        /*01c0*/ 	.word	0xffffffff


	//   ....[16]....
        /*01c4*/ 	.word	0xffffffff


	//   ....[17]....
        /*01c8*/ 	.word	0xffffffff


	//   ....[18]....
        /*01cc*/ 	.word	0xffffffff


	//   ....[19]....
        /*01d0*/ 	.word	0xffffffff


	//   ....[20]....
        /*01d4*/ 	.word	0xffffffff


	//   ....[21]....
        /*01d8*/ 	.word	0xffffffff


	//   ....[22]....
        /*01dc*/ 	.word	0xffffffff


	//   ....[23]....
        /*01e0*/ 	.word	0xffffffff


	//   ....[24]....
        /*01e4*/ 	.word	0xffffffff


	//   ....[25]....
        /*01e8*/ 	.word	0x0500000f


	//   ....[26]....
        /*01ec*/ 	.word	0x0500000f


	//   ....[27]....
        /*01f0*/ 	.word	0x0500000f


	//   ....[28]....
        /*01f4*/ 	.word	0x0500000f


	//   ....[29]....
        /*01f8*/ 	.word	0x0500000f


	//   ....[30]....
        /*01fc*/ 	.word	0x0500000f


	//   ....[31]....
        /*0200*/ 	.word	0x0500000f


	//   ....[32]....
        /*0204*/ 	.word	0x0500000f


	//   ....[33]....
        /*0208*/ 	.word	0x0500000f


	//   ....[34]....
        /*020c*/ 	.word	0x0500000f


	//   ....[35]....
        /*0210*/ 	.word	0x0500000f


	//   ....[36]....
        /*0214*/ 	.word	0x0500000f


	//   ....[37]....
        /*0218*/ 	.word	0x0500000f


	//   ....[38]....
        /*021c*/ 	.word	0x0500000f


	//   ....[39]....
        /*0220*/ 	.word	0x0500000f


	//   ....[40]....
        /*0224*/ 	.word	0x0500000f


	//   ....[41]....
        /*0228*/ 	.word	0x0500000f


	//   ....[42]....
        /*022c*/ 	.word	0x0500000f


	//   ....[43]....
        /*0230*/ 	.word	0x0500000f


	//   ....[44]....
        /*0234*/ 	.word	0x0500000f


	//   ....[45]....
        /*0238*/ 	.word	0x0500000f


	//   ....[46]....
        /*023c*/ 	.word	0x0500000f


	//   ....[47]....
        /*0240*/ 	.word	0x0500000f


	//   ....[48]....
        /*0244*/ 	.word	0x0500000f


	//----- nvinfo : EIATTR_COOP_GROUP_INSTR_OFFSETS
	.align		4
.L_21961:
        /*0248*/ 	.byte	0x04, 0x28
        /*024a*/ 	.short	(.L_21963 - .L_21962)


	//   ....[0]....
.L_21962:
        /*024c*/ 	.word	0x00000c70


	//   ....[1]....
        /*0250*/ 	.word	0x00000ca0


	//   ....[2]....
        /*0254*/ 	.word	0x00000cc0


	//   ....[3]....
        /*0258*/ 	.word	0x00000ce0


	//   ....[4]....
        /*025c*/ 	.word	0x00000e00


	//   ....[5]....
        /*0260*/ 	.word	0x00000e20


	//   ....[6]....
        /*0264*/ 	.word	0x00000e50


	//   ....[7]....
        /*0268*/ 	.word	0x00001d00


	//   ....[8]....
        /*026c*/ 	.word	0x00001d30


	//   ....[9]....
        /*0270*/ 	.word	0x00001d60


	//   ....[10]....
        /*0274*/ 	.word	0x00001de0


	//   ....[11]....
        /*0278*/ 	.word	0x00001e50


	//   ....[12]....
        /*027c*/ 	.word	0x00001ea0


	//   ....[13]....
        /*0280*/ 	.word	0x00001ec0


	//   ....[14]....
        /*0284*/ 	.word	0x00001ee0


	//   ....[15]....
        /*0288*/ 	.word	0x00002e90


	//   ....[16]....
        /*028c*/ 	.word	0x00002ec0


	//   ....[17]....
        /*0290*/ 	.word	0x00002ed0


	//   ....[18]....
        /*0294*/ 	.word	0x00002ee0


	//   ....[19]....
        /*0298*/ 	.word	0x00002ef0


	//   ....[20]....
        /*029c*/ 	.word	0x00002f00


	//   ....[21]....
        /*02a0*/ 	.word	0x00002f10


	//   ....[22]....
        /*02a4*/ 	.word	0x00002f30


	//   ....[23]....
        /*02a8*/ 	.word	0x00002f50


	//   ....[24]....
        /*02ac*/ 	.word	0x00002f90


	//   ....[25]....
        /*02b0*/ 	.word	0x00003d10


	//   ....[26]....
        /*02b4*/ 	.word	0x00003d70


	//   ....[27]....
        /*02b8*/ 	.word	0x00003dd0


	//   ....[28]....
        /*02bc*/ 	.word	0x00003e30


	//   ....[29]....
        /*02c0*/ 	.word	0x00003eb0


	//   ....[30]....
        /*02c4*/ 	.word	0x00003f20


	//   ....[31]....
        /*02c8*/ 	.word	0x00003f80


	//   ....[32]....
        /*02cc*/ 	.word	0x00004000


	//   ....[33]....
        /*02d0*/ 	.word	0x00004060


	//   ....[34]....
        /*02d4*/ 	.word	0x000040f0


	//   ....[35]....
        /*02d8*/ 	.word	0x00004150


	//   ....[36]....
        /*02dc*/ 	.word	0x000041d0


	//   ....[37]....
        /*02e0*/ 	.word	0x00004230


	//   ....[38]....
        /*02e4*/ 	.word	0x000042b0


	//   ....[39]....
        /*02e8*/ 	.word	0x00004310


	//   ....[40]....
        /*02ec*/ 	.word	0x00004390


	//   ....[41]....
        /*02f0*/ 	.word	0x000043f0


	//   ....[42]....
        /*02f4*/ 	.word	0x00004470


	//   ....[43]....
        /*02f8*/ 	.word	0x000044d0


	//   ....[44]....
        /*02fc*/ 	.word	0x00004550


	//   ....[45]....
        /*0300*/ 	.word	0x000045b0


	//   ....[46]....
        /*0304*/ 	.word	0x00004630


	//   ....[47]....
        /*0308*/ 	.word	0x00004690


	//   ....[48]....
        /*030c*/ 	.word	0x00004700


	//----- nvinfo : EIATTR_SYSCALL_OFFSETS
	.align		4
.L_21963:
        /*0310*/ 	.byte	0x04, 0x46
        /*0312*/ 	.short	(.L_21965 - .L_21964)


	//   ....[0]....
.L_21964:
        /*0314*/ 	.word	0x00003ba0


	//   ....[1]....
        /*0318*/ 	.word	0x00003ca0


	//----- nvinfo : EIATTR_EXIT_INSTR_OFFSETS
	.align		4
.L_21965:
        /*031c*/ 	.byte	0x04, 0x1c
        /*031e*/ 	.short	(.L_21967 - .L_21966)


	//   ....[0]....
.L_21966:
        /*0320*/ 	.word	0x00000090


	//   ....[1]....
        /*0324*/ 	.word	0x00003620


	//   ....[2]....
        /*0328*/ 	.word	0x000036d0


	//   ....[3]....
        /*032c*/ 	.word	0x00003aa0


	//   ....[4]....
        /*0330*/ 	.word	0x00003cb0


	//----- nvinfo : EIATTR_CRS_STACK_SIZE
	.align		4
.L_21967:
        /*0334*/ 	.byte	0x04, 0x1e
        /*0336*/ 	.short	(.L_21969 - .L_21968)
.L_21968:
        /*0338*/ 	.word	0x00000000


	//----- nvinfo : EIATTR_CBANK_PARAM_SIZE
	.align		4
.L_21969:
        /*033c*/ 	.byte	0x03, 0x19
        /*033e*/ 	.short	0x008c


	//----- nvinfo : EIATTR_PARAM_CBANK
	.align		4
        /*0340*/ 	.byte	0x04, 0x0a
        /*0342*/ 	.short	(.L_21971 - .L_21970)
	.align		4
.L_21970:
        /*0344*/ 	.word	index@(.nv.constant0._ZN4vllm25paged_attention_v2_kernelIfhLi80ELi16ELi128ELNS_18Fp8KVCacheDataTypeE1ELb1ELi512EEEvPfS2_PT_PKS3_PKT0_S9_ifPKiSB_iPKfiiiSD_SD_iiiii)
        /*0348*/ 	.short	0x0210
        /*034a*/ 	.short	0x008c


	//----- nvinfo : EIATTR_SW_WAR
	.align		4
.L_21971:
        /*034c*/ 	.byte	0x04, 0x36
        /*034e*/ 	.short	(.L_21973 - .L_21972)
.L_21972:
        /*0350*/ 	.word	0x00000008
.L_21973:


//--------------------- .nv.info._ZN4vllm25paged_attention_v2_kernelIfhLi64ELi16ELi128ELNS_18Fp8KVCacheDataTypeE1ELb1ELi512EEEvPfS2_PT_PKS3_PKT0_S9_ifPKiSB_iPKfiiiSD_SD_iiiii --------------------------
	.section	.nv.info._ZN4vllm25paged_attention_v2_kernelIfhLi64ELi16ELi128ELNS_18Fp8KVCacheDataTypeE1ELb1ELi512EEEvPfS2_PT_PKS3_PKT0_S9_ifPKiSB_iPKfiiiSD_SD_iiiii,"",@"SHT_CUDA_INFO"
	.sectionflags	@""
	.align	4


	//----- nvinfo : EIATTR_CUDA_API_VERSION
	.align		4
        /*0000*/ 	.byte	0x04, 0x37
        /*0002*/ 	.short	(.L_21975 - .L_21974)
.L_21974:
        /*0004*/ 	.word	0x00000082


	//----- nvinfo : EIATTR_KPARAM_INFO
	.align		4
.L_21975:
        /*0008*/ 	.byte	0x04, 0x17
        /*000a*/ 	.short	(.L_21977 - .L_21976)
.L_21976:
        /*000c*/ 	.word	0x00000000
        /*0010*/ 	.short	0x0015
        /*0012*/ 	.short	0x0088
        /*0014*/ 	.byte	0x00, 0xf0, 0x11, 0x00


	//----- nvinfo : EIATTR_KPARAM_INFO
	.align		4
.L_21977:
        /*0018*/ 	.byte	0x04, 0x17
        /*001a*/ 	.short	(.L_21979 - .L_21978)
.L_21978:
        /*001c*/ 	.word	0x00000000
        /*0020*/ 	.short	0x0014
        /*0022*/ 	.short	0x0084
        /*0024*/ 	.byte	0x00, 0xf0, 0x11, 0x00


	//----- nvinfo : EIATTR_KPARAM_INFO
	.align		4
.L_21979:
        /*0028*/ 	.byte	0x04, 0x17
        /*002a*/ 	.short	(.L_21981 - .L_21980)
.L_21980:
        /*002c*/ 	.word	0x00000000
        /*0030*/ 	.short	0x0013
        /*0032*/ 	.short	0x0080
        /*0034*/ 	.byte	0x00, 0xf0, 0x11, 0x00


	//----- nvinfo : EIATTR_KPARAM_INFO
	.align		4
.L_21981:
        /*0038*/ 	.byte	0x04, 0x17
        /*003a*/ 	.short	(.L_21983 - .L_21982)
.L_21982:
        /*003c*/ 	.word	0x00000000
        /*0040*/ 	.short	0x0012
        /*0042*/ 	.short	0x007c
        /*0044*/ 	.byte	0x00, 0xf0, 0x11, 0x00


	//----- nvinfo : EIATTR_KPARAM_INFO
	.align		4
.L_21983:
        /*0048*/ 	.byte	0x04, 0x17
        /*004a*/ 	.short	(.L_21985 - .L_21984)
.L_21984:
        /*004c*/ 	.word	0x00000000
        /*0050*/ 	.short	0x0011
        /*0052*/ 	.short	0x0078
        /*0054*/ 	.byte	0x00, 0xf0, 0x11, 0x00


	//----- nvinfo : EIATTR_KPARAM_INFO
	.align		4
.L_21985:
        /*0058*/ 	.byte	0x04, 0x17
        /*005a*/ 	.short	(.L_21987 - .L_21986)
.L_21986:
        /*005c*/ 	.word	0x00000000
        /*0060*/ 	.short	0x0010
        /*0062*/ 	.short	0x0070
        /*0064*/ 	.byte	0x00, 0xf0, 0x21, 0x00


	//----- nvinfo : EIATTR_KPARAM_INFO
	.align		4
.L_21987:
        /*0068*/ 	.byte	0x04, 0x17
        /*006a*/ 	.short	(.L_21989 - .L_21988)
.L_21988:
        /*006c*/ 	.word	0x00000000
        /*0070*/ 	.short	0x000f
        /*0072*/ 	.short	0x0068
        /*0074*/ 	.byte	0x00, 0xf0, 0x21, 0x00


	//----- nvinfo : EIATTR_KPARAM_INFO
	.align		4
.L_21989:
        /*0078*/ 	.byte	0x04, 0x17
        /*007a*/ 	.short	(.L_21991 - .L_21990)
.L_21990:
        /*007c*/ 	.word	0x00000000
        /*0080*/ 	.short	0x000e
        /*0082*/ 	.short	0x0060
        /*0084*/ 	.byte	0x00, 0xf0, 0x11, 0x00


	//----- nvinfo : EIATTR_KPARAM_INFO
	.align		4
.L_21991:
        /*0088*/ 	.byte	0x04, 0x17
        /*008a*/ 	.short	(.L_21993 - .L_21992)
.L_21992:
        /*008c*/ 	.word	0x00000000
        /*0090*/ 	.short	0x000d
        /*0092*/ 	.short	0x005c
        /*0094*/ 	.byte	0x00, 0xf0, 0x11, 0x00


	//----- nvinfo : EIATTR_KPARAM_INFO
	.align		4
.L_21993:
        /*0098*/ 	.byte	0x04, 0x17
        /*009a*/ 	.short	(.L_21995 - .L_21994)
.L_21994:
        /*009c*/ 	.word	0x00000000
        /*00a0*/ 	.short	0x000c
        /*00a2*/ 	.short	0x0058
        /*00a4*/ 	.byte	0x00, 0xf0, 0x11, 0x00


	//----- nvinfo : EIATTR_KPARAM_INFO
	.align		4
.L_21995:
        /*00a8*/ 	.byte	0x04, 0x17
        /*00aa*/ 	.short	(.L_21997 - .L_21996)
.L_21996:
        /*00ac*/ 	.word	0x00000000
        /*00b0*/ 	.short	0x000b
        /*00b2*/ 	.short	0x0050
        /*00b4*/ 	.byte	0x00, 0xf0, 0x21, 0x00


	//----- nvinfo : EIATTR_KPARAM_INFO
	.align		4
.L_21997:
        /*00b8*/ 	.byte	0x04, 0x17
        /*00ba*/ 	.short	(.L_21999 - .L_21998)
.L_21998:
        /*00bc*/ 	.word	0x00000000
        /*00c0*/ 	.short	0x000a
        /*00c2*/ 	.short	0x0048
        /*00c4*/ 	.byte	0x00, 0xf0, 0x11, 0x00


	//----- nvinfo : EIATTR_KPARAM_INFO
	.align		4
.L_21999:
        /*00c8*/ 	.byte	0x04, 0x17
        /*00ca*/ 	.short	(.L_22001 - .L_22000)
.L_22000:
        /*00cc*/ 	.word	0x00000000
        /*00d0*/ 	.short	0x0009
        /*00d2*/ 	.short	0x0040
        /*00d4*/ 	.byte	0x00, 0xf0, 0x21, 0x00


	//----- nvinfo : EIATTR_KPARAM_INFO
	.align		4
.L_22001:
        /*00d8*/ 	.byte	0x04, 0x17
        /*00da*/ 	.short	(.L_22003 - .L_22002)
.L_22002:
        /*00dc*/ 	.word	0x00000000
        /*00e0*/ 	.short	0x0008
        /*00e2*/ 	.short	0x0038
        /*00e4*/ 	.byte	0x00, 0xf0, 0x21, 0x00


	//----- nvinfo : EIATTR_KPARAM_INFO
	.align		4
.L_22003:
        /*00e8*/ 	.byte	0x04, 0x17
        /*00ea*/ 	.short	(.L_22005 - .L_22004)
.L_22004:
        /*00ec*/ 	.word	0x00000000
        /*00f0*/ 	.short	0x0007
        /*00f2*/ 	.short	0x0034
        /*00f4*/ 	.byte	0x00, 0xf0, 0x11, 0x00


	//----- nvinfo : EIATTR_KPARAM_INFO
	.align		4
.L_22005:
        /*00f8*/ 	.byte	0x04, 0x17
        /*00fa*/ 	.short	(.L_22007 - .L_22006)
.L_22006:
        /*00fc*/ 	.word	0x00000000
        /*0100*/ 	.short	0x0006
        /*0102*/ 	.short	0x0030
        /*0104*/ 	.byte	0x00, 0xf0, 0x11, 0x00


	//----- nvinfo : EIATTR_KPARAM_INFO
	.align		4
.L_22007:
        /*0108*/ 	.byte	0x04, 0x17
        /*010a*/ 	.short	(.L_22009 - .L_22008)
.L_22008:
        /*010c*/ 	.word	0x00000000
        /*0110*/ 	.short	0x0005
        /*0112*/ 	.short	0x0028
        /*0114*/ 	.byte	0x00, 0xf0, 0x21, 0x00


	//----- nvinfo : EIATTR_KPARAM_INFO
	.align		4
.L_22009:
        /*0118*/ 	.byte	0x04, 0x17
        /*011a*/ 	.short	(.L_22011 - .L_22010)
.L_22010:
        /*011c*/ 	.word	0x00000000
        /*0120*/ 	.short	0x0004
        /*0122*/ 	.short	0x0020
        /*0124*/ 	.byte	0x00, 0xf0, 0x21, 0x00


	//----- nvinfo : EIATTR_KPARAM_INFO
	.align		4
.L_22011:
        /*0128*/ 	.byte	0x04, 0x17
        /*012a*/ 	.short	(.L_22013 - .L_22012)
.L_22012:
        /*012c*/ 	.word	0x00000000
        /*0130*/ 	.short	0x0003
        /*0132*/ 	.short	0x0018
        /*0134*/ 	.byte	0x00, 0xf0, 0x21, 0x00


	//----- nvinfo : EIATTR_KPARAM_INFO
	.align		4
.L_22013:
        /*0138*/ 	.byte	0x04, 0x17
        /*013a*/ 	.short	(.L_22015 - .L_22014)
.L_22014:
        /*013c*/ 	.word	0x00000000
        /*0140*/ 	.short	0x0002
        /*0142*/ 	.short	0x0010
        /*0144*/ 	.byte	0x00, 0xf0, 0x21, 0x00


	//----- nvinfo : EIATTR_KPARAM_INFO
	.align		4
.L_22015:
        /*0148*/ 	.byte	0x04, 0x17
        /*014a*/ 	.short	(.L_22017 - .L_22016)
.L_22016:
        /*014c*/ 	.word	0x00000000
        /*0150*/ 	.short	0x0001
        /*0152*/ 	.short	0x0008
        /*0154*/ 	.byte	0x00, 0xf0, 0x21, 0x00


	//----- nvinfo : EIATTR_KPARAM_INFO
	.align		4
.L_22017:
        /*0158*/ 	.byte	0x04, 0x17
        /*015a*/ 	.short	(.L_22019 - .L_22018)
.L_22018:
        /*015c*/ 	.word	0x00000000
        /*0160*/ 	.short	0x0000
        /*0162*/ 	.short	0x0000
        /*0164*/ 	.byte	0x00, 0xf0, 0x21, 0x00


	//----- nvinfo : EIATTR_SPARSE_MMA_MASK
	.align		4
.L_22019:
        /*0168*/ 	.byte	0x03, 0x50
        /*016a*/ 	.short	0x0000


	//----- nvinfo : EIATTR_MAXREG_COUNT
	.align		4
        /*016c*/ 	.byte	0x03, 0x1b
        /*016e*/ 	.short	0x00ff


	//----- nvinfo : EIATTR_NUM_BARRIERS
	.align		4
        /*0170*/ 	.byte	0x02, 0x4c
        /*0172*/ 	.byte	0x01
	.zero		1


	//----- nvinfo : EIATTR_EXTERNS
	.align		4
        /*0174*/ 	.byte	0x04, 0x0f
        /*0176*/ 	.short	(.L_22021 - .L_22020)


	//   ....[0]....
	.align		4
.L_22020:
        /*0178*/ 	.word	index@(__assertfail)


	//----- nvinfo : EIATTR_MERCURY_ISA_VERSION
	.align		4
.L_22021:
        /*017c*/ 	.byte	0x03, 0x5f
        /*017e*/ 	.short	0x0101


	//----- nvinfo : EIATTR_COOP_GROUP_MASK_REGIDS
	.align		4
        /*0180*/ 	.byte	0x04, 0x29
        /*0182*/ 	.short	(.L_22023 - .L_22022)


	//   ....[0]....
.L_22022:
        /*0184*/ 	.word	0xffffffff


	//   ....[1]....
        /*0188*/ 	.word	0xffffffff


	//   ....[2]....
        /*018c*/ 	.word	0xffffffff


	//   ....[3]....
        /*0190*/ 	.word	0xffffffff


	//   ....[4]....
        /*0194*/ 	.word	0xffffffff


	//   ....[5]....
        /*0198*/ 	.word	0xffffffff


	//   ....[6]....
        /*019c*/ 	.word	0xffffffff


	//   ....[7]....
        /*01a0*/ 	.word	0xffffffff


	//   ....[8]....
        /*01a4*/ 	.word	0xffffffff


	//   ....[9]....
        /*01a8*/ 	.word	0xffffffff


	//   ....[10]....
        /*01ac*/ 	.word	0xffffffff


	//   ....[11]....
        /*01b0*/ 	.word	0xffffffff


	//   ....[12]....
        /*01b4*/ 	.word	0xffffffff


	//   ....[13]....
        /*01b8*/ 	.word	0xffffffff


	//   ....[14]....
        /*01bc*/ 	.word	0xffffffff


	//   ....[15]....
        /*01c0*/ 	.word	0xffffffff


	//   ....[16]....
        /*01c4*/ 	.word	0xffffffff


	//   ....[17]....
        /*01c8*/ 	.word	0xffffffff


	//   ....[18]....
        /*01cc*/ 	.word	0xffffffff


	//   ....[19]....
        /*01d0*/ 	.word	0xffffffff


	//   ....[20]....
        /*01d4*/ 	.word	0xffffffff


	//   ....[21]....
        /*01d8*/ 	.word	0xffffffff


	//   ....[22]....
        /*01dc*/ 	.word	0xffffffff


	//   ....[23]....
        /*01e0*/ 	.word	0x0500000f


	//   ....[24]....
        /*01e4*/ 	.word	0x0500000f


	//   ....[25]....
        /*01e8*/ 	.word	0x0500000f


	//   ....[26]....
        /*01ec*/ 	.word	0x0500000f


	//   ....[27]....
        /*01f0*/ 	.word	0x0500000f


	//   ....[28]....
        /*01f4*/ 	.word	0x0500000f


	//   ....[29]....
        /*01f8*/ 	.word	0x0500000f


	//   ....[30]....
        /*01fc*/ 	.word	0x0500000f


	//   ....[31]....
        /*0200*/ 	.word	0x0500000f


	//   ....[32]....
        /*0204*/ 	.word	0x0500000f


	//   ....[33]....
        /*0208*/ 	.word	0x0500000f


	//   ....[34]....
        /*020c*/ 	.word	0x0500000f


	//   ....[35]....
        /*0210*/ 	.word	0x0500000f


	//   ....[36]....
        /*0214*/ 	.word	0x0500000f


	//   ....[37]....
        /*0218*/ 	.word	0x0500000f


	//   ....[38]....
        /*021c*/ 	.word	0x0500000f


	//   ....[39]....
        /*0220*/ 	.word	0x0500000f


	//   ....[40]....
        /*0224*/ 	.word	0x0500000f


	//   ....[41]....
        /*0228*/ 	.word	0x0500000f


	//   ....[42]....
        /*022c*/ 	.word	0x0500000f


	//----- nvinfo : EIATTR_COOP_GROUP_INSTR_OFFSETS
	.align		4
.L_22023:
        /*0230*/ 	.byte	0x04, 0x28
        /*0232*/ 	.short	(.L_22025 - .L_22024)


	//   ....[0]....
.L_22024:
        /*0234*/ 	.word	0x00000c60


	//   ....[1]....
        /*0238*/ 	.word	0x00000c90


	//   ....[2]....
        /*023c*/ 	.word	0x00000cb0


	//   ....[3]....
        /*0240*/ 	.word	0x00000cd0


	//   ....[4]....
        /*0244*/ 	.word	0x00000df0


	//   ....[5]....
        /*0248*/ 	.word	0x00000e10


	//   ....[6]....
        /*024c*/ 	.word	0x00000e40


	//   ....[7]....
        /*0250*/ 	.word	0x00001cf0


	//   ....[8]....
        /*0254*/ 	.word	0x00001d20


	//   ....[9]....
        /*0258*/ 	.word	0x00001d50


	//   ....[10]....
        /*025c*/ 	.word	0x00001dd0


	//   ....[11]....
        /*0260*/ 	.word	0x00001e40


	//   ....[12]....
        /*0264*/ 	.word	0x00001e90


	//   ....[13]....
        /*0268*/ 	.word	0x00001eb0


	//   ....[14]....
        /*026c*/ 	.word	0x00001ed0


	//   ....[15]....
        /*0270*/ 	.word	0x00002e50


	//   ....[16]....
        /*0274*/ 	.word	0x00002e70


	//   ....[17]....
        /*0278*/ 	.word	0x00002e80


	//   ....[18]....
        /*027c*/ 	.word	0x00002e90


	//   ....[19]....
        /*0280*/ 	.word	0x00002ea0


	//   ....[20]....
        /*0284*/ 	.word	0x00002eb0


	//   ....[21]....
        /*0288*/ 	.word	0x00002ec0


	//   ....[22]....
        /*028c*/ 	.word	0x00002ee0


	//   ....[23]....
        /*0290*/ 	.word	0x00003af0


	//   ....[24]....
        /*0294*/ 	.word	0x00003b50


	//   ....[25]....
        /*0298*/ 	.word	0x00003bb0


	//   ....[26]....
        /*029c*/ 	.word	0x00003c10


	//   ....[27]....
        /*02a0*/ 	.word	0x00003c90


	//   ....[28]....
        /*02a4*/ 	.word	0x00003cf0


	//   ....[29]....
        /*02a8*/ 	.word	0x00003d50


	//   ....[30]....
        /*02ac*/ 	.word	0x00003dd0


	//   ....[31]....
        /*02b0*/ 	.word	0x00003e30


	//   ....[32]....
        /*02b4*/ 	.word	0x00003eb0


	//   ....[33]....
        /*02b8*/ 	.word	0x00003f10


	//   ....[34]....
        /*02bc*/ 	.word	0x00003f90


	//   ....[35]....
        /*02c0*/ 	.word	0x00003ff0


	//   ....[36]....
        /*02c4*/ 	.word	0x00004070


	//   ....[37]....
        /*02c8*/ 	.word	0x000040d0


	//   ....[38]....
        /*02cc*/ 	.word	0x00004160


	//   ....[39]....
        /*02d0*/ 	.word	0x000041c0


	//   ....[40]....
        /*02d4*/ 	.word	0x00004270


	//   ....[41]....
        /*02d8*/ 	.word	0x000042d0


	//   ....[42]....
        /*02dc*/ 	.word	0x00004360


	//----- nvinfo : EIATTR_SYSCALL_OFFSETS
	.align		4
.L_22025:
        /*02e0*/ 	.byte	0x04, 0x46
        /*02e2*/ 	.short	(.L_22027 - .L_22026)


	//   ....[0]....
.L_22026:
        /*02e4*/ 	.word	0x00003980


	//   ....[1]....
        /*02e8*/ 	.word	0x00003a80


	//----- nvinfo : EIATTR_EXIT_INSTR_OFFSETS
	.align		4
.L_22027:
        /*02ec*/ 	.byte	0x04, 0x1c
        /*02ee*/ 	.short	(.L_22029 - .L_22028)


	//   ....[0]....
.L_22028:
        /*02f0*/ 	.word	0x00000090


	//   ....[1]....
        /*02f4*/ 	.word	0x000034b0


	//   ....[2]....
        /*02f8*/ 	.word	0x00003570


	//   ....[3]....
        /*02fc*/ 	.word	0x00003880


	//   ....[4]....
        /*0300*/ 	.word	0x00003a90


	//----- nvinfo : EIATTR_CRS_STACK_SIZE
	.align		4
.L_22029:
        /*0304*/ 	.byte	0x04, 0x1e
        /*0306*/ 	.short	(.L_22031 - .L_22030)
.L_22030:
        /*0308*/ 	.word	0x00000000


	//----- nvinfo : EIATTR_CBANK_PARAM_SIZE
	.align		4
.L_22031:
        /*030c*/ 	.byte	0x03, 0x19
        /*030e*/ 	.short	0x008c


	//----- nvinfo : EIATTR_PARAM_CBANK
	.align		4
        /*0310*/ 	.byte	0x04, 0x0a
        /*0312*/ 	.short	(.L_22033 - .L_22032)
	.align		4
.L_22032:
        /*0314*/ 	.word	index@(.nv.constant0._ZN4vllm25paged_attention_v2_kernelIfhLi64ELi16ELi128ELNS_18Fp8KVCacheDataTypeE1ELb1ELi512EEEvPfS2_PT_PKS3_PKT0_S9_ifPKiSB_iPKfiiiSD_SD_iiiii)
        /*0318*/ 	.short	0x0210
        /*031a*/ 	.short	0x008c


	//----- nvinfo : EIATTR_SW_WAR
	.align		4
.L_22033:
        /*031c*/ 	.byte	0x04, 0x36
        /*031e*/ 	.short	(.L_22035 - .L_22034)
.L_22034:
        /*0320*/ 	.word	0x00000008
.L_22035:


//--------------------- .nv.info._ZN4vllm25paged_attention_v2_kernelIfhLi32ELi16ELi128ELNS_18Fp8KVCacheDataTypeE1ELb1ELi512EEEvPfS2_PT_PKS3_PKT0_S9_ifPKiSB_iPKfiiiSD_SD_iiiii --------------------------
	.section	.nv.info._ZN4vllm25paged_attention_v2_kernelIfhLi32ELi16ELi128ELNS_18Fp8KVCacheDataTypeE1ELb1ELi512EEEvPfS2_PT_PKS3_PKT0_S9_ifPKiSB_iPKfiiiSD_SD_iiiii,"",@"SHT_CUDA_INFO"
	.sectionflags	@""
	.align	4


	//----- nvinfo : EIATTR_CUDA_API_VERSION
	.align		4
        /*0000*/ 	.byte	0x04, 0x37
        /*0002*/ 	.short	(.L_22037 - .L_22036)
.L_22036:
        /*0004*/ 	.word	0x00000082


	//----- nvinfo : EIATTR_KPARAM_INFO
	.align		4
.L_22037:
        /*0008*/ 	.byte	0x04, 0x17
        /*000a*/ 	.short	(.L_22039 - .L_22038)
.L_22038:
        /*000c*/ 	.word	0x00000000
        /*0010*/ 	.short	0x0015
        /*0012*/ 	.short	0x0088
        /*0014*/ 	.byte	0x00, 0xf0, 0x11, 0x00


	//----- nvinfo : EIATTR_KPARAM_INFO
	.align		4
.L_22039:
        /*0018*/ 	.byte	0x04, 0x17
        /*001a*/ 	.short	(.L_22041 - .L_22040)
.L_22040:
        /*001c*/ 	.word	0x00000000
        /*0020*/ 	.short	0x0014
        /*0022*/ 	.short	0x0084
        /*0024*/ 	.byte	0x00, 0xf0, 0x11, 0x00


	//----- nvinfo : EIATTR_KPARAM_INFO
	.align		4
.L_22041:
        /*0028*/ 	.byte	0x04, 0x17
        /*002a*/ 	.short	(.L_22043 - .L_22042)
.L_22042:
        /*002c*/ 	.word	0x00000000
        /*0030*/ 	.short	0x0013
        /*0032*/ 	.short	0x0080
        /*0034*/ 	.byte	0x00, 0xf0, 0x11, 0x00


	//----- nvinfo : EIATTR_KPARAM_INFO
	.align		4
.L_22043:
        /*0038*/ 	.byte	0x04, 0x17
        /*003a*/ 	.short	(.L_22045 - .L_22044)
.L_22044:
        /*003c*/ 	.word	0x00000000
        /*0040*/ 	.short	0x0012
        /*0042*/ 	.short	0x007c
        /*0044*/ 	.byte	0x00, 0xf0, 0x11, 0x00


	//----- nvinfo : EIATTR_KPARAM_INFO
	.align		4
.L_22045:
        /*0048*/ 	.byte	0x04, 0x17
        /*004a*/ 	.short	(.L_22047 - .L_22046)
.L_22046:
        /*004c*/ 	.word	0x00000000
        /*0050*/ 	.short	0x0011
        /*0052*/ 	.short	0x0078
        /*0054*/ 	.byte	0x00, 0xf0, 0x11, 0x00


	//----- nvinfo : EIATTR_KPARAM_INFO
	.align		4
.L_22047:
        /*0058*/ 	.byte	0x04, 0x17
        /*005a*/ 	.short	(.L_22049 - .L_22048)
.L_22048:
        /*005c*/ 	.word	0x00000000
        /*0060*/ 	.short	0x0010
        /*0062*/ 	.short	0x0070
        /*0064*/ 	.byte	0x00, 0xf0, 0x21, 0x00


	//----- nvinfo : EIATTR_KPARAM_INFO
	.align		4
.L_22049:
        /*0068*/ 	.byte	0x04, 0x17
        /*006a*/ 	.short	(.L_22051 - .L_22050)
.L_22050:
        /*006c*/ 	.word	0x00000000
        /*0070*/ 	.short	0x000f
        /*0072*/ 	.short	0x0068
        /*0074*/ 	.byte	0x00, 0xf0, 0x21, 0x00


	//----- nvinfo : EIATTR_KPARAM_INFO
	.align		4
.L_22051:
        /*0078*/ 	.byte	0x04, 0x17
        /*007a*/ 	.short	(.L_22053 - .L_22052)
.L_22052:
        /*007c*/ 	.word	0x00000000
        /*0080*/ 	.short	0x000e
        /*0082*/ 	.short	0x0060
        /*0084*/ 	.byte	0x00, 0xf0, 0x11, 0x00


	//----- nvinfo : EIATTR_KPARAM_INFO
	.align		4
.L_22053:
        /*0088*/ 	.byte	0x04, 0x17
        /*008a*/ 	.short	(.L_22055 - .L_22054)
.L_22054:
        /*008c*/ 	.word	0x00000000
        /*0090*/ 	.short	0x000d
        /*0092*/ 	.short	0x005c
        /*0094*/ 	.byte	0x00, 0xf0, 0x11, 0x00


	//----- nvinfo : EIATTR_KPARAM_INFO
	.align		4
.L_22055:
        /*0098*/ 	.byte	0x04, 0x17
        /*009a*/ 	.short	(.L_22057 - .L_22056)
.L_22056:
        /*009c*/ 	.word	0x00000000
        /*00a0*/ 	.short	0x000c
        /*00a2*/ 	.short	0x0058
        /*00a4*/ 	.byte	0x00, 0xf0, 0x11, 0x00


	//----- nvinfo : EIATTR_KPARAM_INFO
	.align		4
.L_22057:
        /*00a8*/ 	.byte	0x04, 0x17
        /*00aa*/ 	.short	(.L_22059 - .L_22058)
.L_22058:
        /*00ac*/ 	.word	0x00000000
        /*00b0*/ 	.short	0x000b
        /*00b2*/ 	.short	0x0050
        /*00b4*/ 	.byte	0x00, 0xf0, 0x21, 0x00


	//----- nvinfo : EIATTR_KPARAM_INFO
	.align		4
.L_22059:
        /*00b8*/ 	.byte	0x04, 0x17
        /*00ba*/ 	.short	(.L_22061 - .L_22060)
.L_22060:
        /*00bc*/ 	.word	0x00000000
        /*00c0*/ 	.short	0x000a
        /*00c2*/ 	.short	0x0048
        /*00c4*/ 	.byte	0x00, 0xf0, 0x11, 0x00


	//----- nvinfo : EIATTR_KPARAM_INFO
	.align		4
.L_22061:
        /*00c8*/ 	.byte	0x04, 0x17
        /*00ca*/ 	.short	(.L_22063 - .L_22062)
.L_22062:
        /*00cc*/ 	.word	0x00000000
        /*00d0*/ 	.short	0x0009
        /*00d2*/ 	.short	0x0040
        /*00d4*/ 	.byte	0x00, 0xf0, 0x21, 0x00


	//----- nvinfo : EIATTR_KPARAM_INFO
	.align		4
.L_22063:
        /*00d8*/ 	.byte	0x04, 0x17
        /*00da*/ 	.short	(.L_22065 - .L_22064)
.L_22064:
        /*00dc*/ 	.word	0x00000000
        /*00e0*/ 	.short	0x0008
        /*00e2*/ 	.short	0x0038
        /*00e4*/ 	.byte	0x00, 0xf0, 0x21, 0x00


	//----- nvinfo : EIATTR_KPARAM_INFO
	.align		4
.L_22065:
        /*00e8*/ 	.byte	0x04, 0x17
        /*00ea*/ 	.short	(.L_22067 - .L_22066)
.L_22066:
        /*00ec*/ 	.word	0x00000000
        /*00f0*/ 	.short	0x0007
        /*00f2*/ 	.short	0x0034
        /*00f4*/ 	.byte	0x00, 0xf0, 0x11, 0x00


	//----- nvinfo : EIATTR_KPARAM_INFO
	.align		4
.L_22067:
        /*00f8*/ 	.byte	0x04, 0x17
        /*00fa*/ 	.short	(.L_22069 - .L_22068)
.L_22068:
        /*00fc*/ 	.word	0x00000000
        /*0100*/ 	.short	0x0006
        /*0102*/ 	.short	0x0030
        /*0104*/ 	.byte	0x00, 0xf0, 0x11, 0x00


	//----- nvinfo : EIATTR_KPARAM_INFO
	.align		4
.L_22069:
        /*0108*/ 	.byte	0x04, 0x17
        /*010a*/ 	.short	(.L_22071 - .L_22070)
.L_22070:
        /*010c*/ 	.word	0x00000000
        /*0110*/ 	.short	0x0005
        /*0112*/ 	.short	0x0028
        /*0114*/ 	.byte	0x00, 0xf0, 0x21, 0x00


	//----- nvinfo : EIATTR_KPARAM_INFO
	.align		4
.L_22071:
        /*0118*/ 	.byte	0x04, 0x17
        /*011a*/ 	.short	(.L_22073 - .L_22072)
.L_22072:
        /*011c*/ 	.word	0x00000000
        /*0120*/ 	.short	0x0004
        /*0122*/ 	.short	0x0020
        /*0124*/ 	.byte	0x00, 0xf0, 0x21, 0x00


	//----- nvinfo : EIATTR_KPARAM_INFO
	.align		4
.L_22073:
        /*0128*/ 	.byte	0x04, 0x17
        /*012a*/ 	.short	(.L_22075 - .L_22074)
.L_22074:
        /*012c*/ 	.word	0x00000000
        /*0130*/ 	.short	0x0003
        /*0132*/ 	.short	0x0018
        /*0134*/ 	.byte	0x00, 0xf0, 0x21, 0x00


	//----- nvinfo : EIATTR_KPARAM_INFO
	.align		4
.L_22075:
        /*0138*/ 	.byte	0x04, 0x17
        /*013a*/ 	.short	(.L_22077 - .L_22076)
.L_22076:
        /*013c*/ 	.word	0x00000000
        /*0140*/ 	.short	0x0002
        /*0142*/ 	.short	0x0010
        /*0144*/ 	.byte	0x00, 0xf0, 0x21, 0x00


	//----- nvinfo : EIATTR_KPARAM_INFO
	.align		4
.L_22077:
        /*0148*/ 	.byte	0x04, 0x17
        /*014a*/ 	.short	(.L_22079 - .L_22078)
.L_22078:
        /*014c*/ 	.word	0x00000000
        /*0150*/ 	.short	0x0001
        /*0152*/ 	.short	0x0008
        /*0154*/ 	.byte	0x00, 0xf0, 0x21, 0x00


	//----- nvinfo : EIATTR_KPARAM_INFO
	.align		4
.L_22079:
        /*0158*/ 	.byte	0x04, 0x17
        /*015a*/ 	.short	(.L_22081 - .L_22080)
.L_22080:
        /*015c*/ 	.word	0x00000000
        /*0160*/ 	.short	0x0000
        /*0162*/ 	.short	0x0000
        /*0164*/ 	.byte	0x00, 0xf0, 0x21, 0x00


	//----- nvinfo : EIATTR_SPARSE_MMA_MASK
	.align		4
.L_22081:
        /*0168*/ 	.byte	0x03, 0x50
        /*016a*/ 	.short	0x0000


	//----- nvinfo : EIATTR_MAXREG_COUNT
	.align		4
        /*016c*/ 	.byte	0x03, 0x1b
        /*016e*/ 	.short	0x00ff


	//----- nvinfo : EIATTR_NUM_BARRIERS
	.align		4
        /*0170*/ 	.byte	0x02, 0x4c
        /*0172*/ 	.byte	0x01
	.zero		1


	//----- nvinfo : EIATTR_EXTERNS
	.align		4
        /*0174*/ 	.byte	0x04, 0x0f
        /*0176*/ 	.short	(.L_22083 - .L_22082)


	//   ....[0]....
	.align		4
.L_22082:
        /*0178*/ 	.word	index@(__assertfail)


	//----- nvinfo : EIATTR_MERCURY_ISA_VERSION
	.align		4
.L_22083:
        /*017c*/ 	.byte	0x03, 0x5f
        /*017e*/ 	.short	0x0101


	//----- nvinfo : EIATTR_COOP_GROUP_MASK_REGIDS
	.align		4
        /*0180*/ 	.byte	0x04, 0x29
        /*0182*/ 	.short	(.L_22085 - .L_22084)


	//   ....[0]....
.L_22084:
        /*0184*/ 	.word	0xffffffff


	//   ....[1]....
        /*0188*/ 	.word	0xffffffff


	//   ....[2]....
        /*018c*/ 	.word	0xffffffff


	//   ....[3]....
        /*0190*/ 	.word	0xffffffff


	//   ....[4]....
        /*0194*/ 	.word	0xffffffff


	//   ....[5]....
        /*0198*/ 	.word	0xffffffff


	//   ....[6]....
        /*019c*/ 	.word	0xffffffff


	//   ....[7]....
        /*01a0*/ 	.word	0xffffffff


	//   ....[8]....
        /*01a4*/ 	.word	0xffffffff


	//   ....[9]....
        /*01a8*/ 	.word	0xffffffff


	//   ....[10]....
        /*01ac*/ 	.word	0xffffffff


	//   ....[11]....
        /*01b0*/ 	.word	0xffffffff


	//   ....[12]....
        /*01b4*/ 	.word	0xffffffff


	//   ....[13]....
        /*01b8*/ 	.word	0xffffffff


	//   ....[14]....
        /*01bc*/ 	.word	0xffffffff


	//   ....[15]....
        /*01c0*/ 	.word	0xffffffff


	//   ....[16]....
        /*01c4*/ 	.word	0xffffffff


	//   ....[17]....
        /*01c8*/ 	.word	0xffffffff


	//   ....[18]....
        /*01cc*/ 	.word	0xffffffff


	//   ....[19]....
        /*01d0*/ 	.word	0x0500000f


	//   ....[20]....
        /*01d4*/ 	.word	0x0500000f


	//   ....[21]....
        /*01d8*/ 	.word	0x0500000f


	//   ....[22]....
        /*01dc*/ 	.word	0x0500000f


	//   ....[23]....
        /*01e0*/ 	.word	0x0500000f


	//   ....[24]....
        /*01e4*/ 	.word	0x0500000f


	//   ....[25]....
        /*01e8*/ 	.word	0x0500000f


	//   ....[26]....
        /*01ec*/ 	.word	0x0500000f


	//   ....[27]....
        /*01f0*/ 	.word	0x0500000f


	//   ....[28]....
        /*01f4*/ 	.word	0x0500000f


	//   ....[29]....
        /*01f8*/ 	.word	0x0500000f


	//   ....[30]....
        /*01fc*/ 	.word	0x0500000f


	//----- nvinfo : EIATTR_COOP_GROUP_INSTR_OFFSETS
	.align		4
.L_22085:
        /*0200*/ 	.byte	0x04, 0x28
        /*0202*/ 	.short	(.L_22087 - .L_22086)


	//   ....[0]....
.L_22086:
        /*0204*/ 	.word	0x00000c70


	//   ....[1]....
        /*0208*/ 	.word	0x00000ca0


	//   ....[2]....
        /*020c*/ 	.word	0x00000cc0


	//   ....[3]....
        /*0210*/ 	.word	0x00000ce0


	//   ....[4]....
        /*0214*/ 	.word	0x00000e10


	//   ....[5]....
        /*0218*/ 	.word	0x00000e30


	//   ....[6]....
        /*021c*/ 	.word	0x00000e50


	//   ....[7]....
        /*0220*/ 	.word	0x00001cf0


	//   ....[8]....
        /*0224*/ 	.word	0x00001d60


	//   ....[9]....
        /*0228*/ 	.word	0x00001da0


	//   ....[10]....
        /*022c*/ 	.word	0x00001df0


	//   ....[11]....
        /*0230*/ 	.word	0x00001e20


	//   ....[12]....
        /*0234*/ 	.word	0x00001e90


	//   ....[13]....
        /*0238*/ 	.word	0x00001eb0


	//   ....[14]....
        /*023c*/ 	.word	0x00001ed0


	//   ....[15]....
        /*0240*/ 	.word	0x00002dd0


	//   ....[16]....
        /*0244*/ 	.word	0x00002de0


	//   ....[17]....
        /*0248*/ 	.word	0x00002df0


	//   ....[18]....
        /*024c*/ 	.word	0x00002e00


	//   ....[19]....
        /*0250*/ 	.word	0x00003640


	//   ....[20]....
        /*0254*/ 	.word	0x000036a0


	//   ....[21]....
        /*0258*/ 	.word	0x00003700


	//   ....[22]....
        /*025c*/ 	.word	0x00003760


	//   ....[23]....
        /*0260*/ 	.word	0x000037e0


	//   ....[24]....
        /*0264*/ 	.word	0x00003840


	//   ....[25]....
        /*0268*/ 	.word	0x000038a0


	//   ....[26]....
        /*026c*/ 	.word	0x00003910


	//   ....[27]....
        /*0270*/ 	.word	0x00003970


	//   ....[28]....
        /*0274*/ 	.word	0x00003a00


	//   ....[29]....
        /*0278*/ 	.word	0x00003a60


	//   ....[30]....
        /*027c*/ 	.word	0x00003ad0


	//----- nvinfo : EIATTR_SYSCALL_OFFSETS
	.align		4
.L_22087:
        /*0280*/ 	.byte	0x04, 0x46
        /*0282*/ 	.short	(.L_22089 - .L_22088)


	//   ....[0]....
.L_22088:
        /*0284*/ 	.word	0x000034d0


	//   ....[1]....
        /*0288*/ 	.word	0x000035d0


	//----- nvinfo : EIATTR_EXIT_INSTR_OFFSETS
	.align		4
.L_22089:
        /*028c*/ 	.byte	0x04, 0x1c
        /*028e*/ 	.short	(.L_22091 - .L_22090)


	//   ....[0]....
.L_22090:
        /*0290*/ 	.word	0x00000090


	//   ....[1]....
        /*0294*/ 	.word	0x00003190


	//   ....[2]....
        /*0298*/ 	.word	0x00003240


	//   ....[3]....
        /*029c*/ 	.word	0x000033d0


	//   ....[4]....
        /*02a0*/ 	.word	0x000035e0


	//----- nvinfo : EIATTR_CRS_STACK_SIZE
	.align		4
.L_22091:
        /*02a4*/ 	.byte	0x04, 0x1e
        /*02a6*/ 	.short	(.L_22093 - .L_22092)
.L_22092:
        /*02a8*/ 	.word	0x00000000


	//----- nvinfo : EIATTR_CBANK_PARAM_SIZE
	.align		4
.L_22093:
        /*02ac*/ 	.byte	0x03, 0x19
        /*02ae*/ 	.short	0x008c


	//----- nvinfo : EIATTR_PARAM_CBANK
	.align		4
        /*02b0*/ 	.byte	0x04, 0x0a
        /*02b2*/ 	.short	(.L_22095 - .L_22094)
	.align		4
.L_22094:
        /*02b4*/ 	.word	index@(.nv.constant0._ZN4vllm25paged_attention_v2_kernelIfhLi32ELi16ELi128ELNS_18Fp8KVCacheDataTypeE1ELb1ELi512EEEvPfS2_PT_PKS3_PKT0_S9_ifPKiSB_iPKfiiiSD_SD_iiiii)
        /*02b8*/ 	.short	0x0210
        /*02ba*/ 	.short	0x008c


	//----- nvinfo : EIATTR_SW_WAR
	.align		4
.L_22095:
        /*02bc*/ 	.byte	0x04, 0x36
        /*02be*/ 	.short	(.L_22097 - .L_22096)
.L_22096:
        /*02c0*/ 	.word	0x00000008
.L_22097:


//--------------------- .nv.info._ZN4vllm25paged_attention_v2_kernelIfhLi256ELi8ELi128ELNS_18Fp8KVCacheDataTypeE1ELb0ELi512EEEvPfS2_PT_PKS3_PKT0_S9_ifPKiSB_iPKfiiiSD_SD_iiiii --------------------------
	.section	.nv.info._ZN4vllm25paged_attention_v2_kernelIfhLi256ELi8ELi128ELNS_18Fp8KVCacheDataTypeE1ELb0ELi512EEEvPfS2_PT_PKS3_PKT0_S9_ifPKiSB_iPKfiiiSD_SD_iiiii,"",@"SHT_CUDA_INFO"
	.sectionflags	@""
	.align	4


	//----- nvinfo : EIATTR_CUDA_API_VERSION
	.align		4
        /*0000*/ 	.byte	0x04, 0x37
        /*0002*/ 	.short	(.L_22099 - .L_22098)
.L_22098:
        /*0004*/ 	.word	0x00000082


	//----- nvinfo : EIATTR_KPARAM_INFO
	.align		4
.L_22099:
        /*0008*/ 	.byte	0x04, 0x17
        /*000a*/ 	.short	(.L_22101 - .L_22100)
.L_22100:
        /*000c*/ 	.word	0x00000000
        /*0010*/ 	.short	0x0015
        /*0012*/ 	.short	0x0088
        /*0014*/ 	.byte	0x00, 0xf0, 0x11, 0x00


	//----- nvinfo : EIATTR_KPARAM_INFO
	.align		4
.L_22101:
        /*0018*/ 	.byte	0x04, 0x17
        /*001a*/ 	.short	(.L_22103 - .L_22102)
.L_22102:
        /*001c*/ 	.word	0x00000000
        /*0020*/ 	.short	0x0014
        /*0022*/ 	.short	0x0084
        /*0024*/ 	.byte	0x00, 0xf0, 0x11, 0x00


	//----- nvinfo : EIATTR_KPARAM_INFO
	.align		4
.L_22103:
        /*0028*/ 	.byte	0x04, 0x17
        /*002a*/ 	.short	(.L_22105 - .L_22104)
.L_22104:
        /*002c*/ 	.word	0x00000000
        /*0030*/ 	.short	0x0013
        /*0032*/ 	.short	0x0080
        /*0034*/ 	.byte	0x00, 0xf0, 0x11, 0x00


	//----- nvinfo : EIATTR_KPARAM_INFO
	.align		4
.L_22105:
        /*0038*/ 	.byte	0x04, 0x17
        /*003a*/ 	.short	(.L_22107 - .L_22106)
.L_22106:
        /*003c*/ 	.word	0x00000000
        /*0040*/ 	.short	0x0012
        /*0042*/ 	.short	0x007c
        /*0044*/ 	.byte	0x00, 0xf0, 0x11, 0x00


	//----- nvinfo : EIATTR_KPARAM_INFO
	.align		4
.L_22107:
        /*0048*/ 	.byte	0x04, 0x17
        /*004a*/ 	.short	(.L_22109 - .L_22108)
.L_22108:
        /*004c*/ 	.word	0x00000000
        /*0050*/ 	.short	0x0011
        /*0052*/ 	.short	0x0078
        /*0054*/ 	.byte	0x00, 0xf0, 0x11, 0x00


	//----- nvinfo : EIATTR_KPARAM_INFO
	.align		4
.L_22109:
        /*0058*/ 	.byte	0x04, 0x17
        /*005a*/ 	.short	(.L_22111 - .L_22110)
.L_22110:
        /*005c*/ 	.word	0x00000000
        /*0060*/ 	.short	0x0010
        /*0062*/ 	.short	0x0070
        /*0064*/ 	.byte	0x00, 0xf0, 0x21, 0x00


	//----- nvinfo : EIATTR_KPARAM_INFO
	.align		4
.L_22111:
        /*0068*/ 	.byte	0x04, 0x17
        /*006a*/ 	.short	(.L_22113 - .L_22112)
.L_22112:
        /*006c*/ 	.word	0x00000000
        /*0070*/ 	.short	0x000f
        /*0072*/ 	.short	0x0068
        /*0074*/ 	.byte	0x00, 0xf0, 0x21, 0x00


	//----- nvinfo : EIATTR_KPARAM_INFO
	.align		4
.L_22113:
        /*0078*/ 	.byte	0x04, 0x17
        /*007a*/ 	.short	(.L_22115 - .L_22114)
.L_22114:
        /*007c*/ 	.word	0x00000000
        /*0080*/ 	.short	0x000e
        /*0082*/ 	.short	0x0060
        /*0084*/ 	.byte	0x00, 0xf0, 0x11, 0x00


	//----- nvinfo : EIATTR_KPARAM_INFO
	.align		4
.L_22115:
        /*0088*/ 	.byte	0x04, 0x17
        /*008a*/ 	.short	(.L_22117 - .L_22116)
.L_22116:
        /*008c*/ 	.word	0x00000000
        /*0090*/ 	.short	0x000d
        /*0092*/ 	.short	0x005c
        /*0094*/ 	.byte	0x00, 0xf0, 0x11, 0x00


	//----- nvinfo : EIATTR_KPARAM_INFO
	.align		4
.L_22117:
        /*0098*/ 	.byte	0x04, 0x17
        /*009a*/ 	.short	(.L_22119 - .L_22118)
.L_22118:
        /*009c*/ 	.word	0x00000000
        /*00a0*/ 	.short	0x000c
        /*00a2*/ 	.short	0x0058
        /*00a4*/ 	.byte	0x00, 0xf0, 0x11, 0x00


	//----- nvinfo : EIATTR_KPARAM_INFO
	.align		4
.L_22119:
        /*00a8*/ 	.byte	0x04, 0x17
        /*00aa*/ 	.short	(.L_22121 - .L_22120)
.L_22120:
        /*00ac*/ 	.word	0x00000000
        /*00b0*/ 	.short	0x000b
        /*00b2*/ 	.short	0x0050
        /*00b4*/ 	.byte	0x00, 0xf0, 0x21, 0x00


	//----- nvinfo : EIATTR_KPARAM_INFO
	.align		4
.L_22121:
        /*00b8*/ 	.byte	0x04, 0x17
        /*00ba*/ 	.short	(.L_22123 - .L_22122)
.L_22122:
        /*00bc*/ 	.word	0x00000000
        /*00c0*/ 	.short	0x000a
        /*00c2*/ 	.short	0x0048
        /*00c4*/ 	.byte	0x00, 0xf0, 0x11, 0x00


	//----- nvinfo : EIATTR_KPARAM_INFO
	.align		4
.L_22123:
        /*00c8*/ 	.byte	0x04, 0x17
        /*00ca*/ 	.short	(.L_22125 - .L_22124)
.L_22124:
        /*00cc*/ 	.word	0x00000000
        /*00d0*/ 	.short	0x0009
        /*00d2*/ 	.short	0x0040
        /*00d4*/ 	.byte	0x00, 0xf0, 0x21, 0x00


	//----- nvinfo : EIATTR_KPARAM_INFO
	.align		4
.L_22125:
        /*00d8*/ 	.byte	0x04, 0x17
        /*00da*/ 	.short	(.L_22127 - .L_22126)
.L_22126:
        /*00dc*/ 	.word	0x00000000
        /*00e0*/ 	.short	0x0008
        /*00e2*/ 	.short	0x0038
        /*00e4*/ 	.byte	0x00, 0xf0, 0x21, 0x00


	//----- nvinfo : EIATTR_KPARAM_INFO
	.align		4
.L_22127:
        /*00e8*/ 	.byte	0x04, 0x17
        /*00ea*/ 	.short	(.L_22129 - .L_22128)
.L_22128:
        /*00ec*/ 	.word	0x00000000
        /*00f0*/ 	.short	0x0007
        /*00f2*/ 	.short	0x0034
        /*00f4*/ 	.byte	0x00, 0xf0, 0x11, 0x00


	//----- nvinfo : EIATTR_KPARAM_INFO
	.align		4
.L_22129:
        /*00f8*/ 	.byte	0x04, 0x17
        /*00fa*/ 	.short	(.L_22131 - .L_22130)
.L_22130:
        /*00fc*/ 	.word	0x00000000
        /*0100*/ 	.short	0x0006
        /*0102*/ 	.short	0x0030
        /*0104*/ 	.byte	0x00, 0xf0, 0x11, 0x00


	//----- nvinfo : EIATTR_KPARAM_INFO
	.align		4
.L_22131:
        /*0108*/ 	.byte	0x04, 0x17
        /*010a*/ 	.short	(.L_22133 - .L_22132)
.L_22132:
        /*010c*/ 	.word	0x00000000
        /*0110*/ 	.short	0x0005
        /*0112*/ 	.short	0x0028
        /*0114*/ 	.byte	0x00, 0xf0, 0x21, 0x00


	//----- nvinfo : EIATTR_KPARAM_INFO
	.align		4
.L_22133:
        /*0118*/ 	.byte	0x04, 0x17
        /*011a*/ 	.short	(.L_22135 - .L_22134)
.L_22134:
        /*011c*/ 	.word	0x00000000
        /*0120*/ 	.short	0x0004
        /*0122*/ 	.short	0x0020
        /*0124*/ 	.byte	0x00, 0xf0, 0x21, 0x00


	//----- nvinfo : EIATTR_KPARAM_INFO
	.align		4
.L_22135:
        /*0128*/ 	.byte	0x04, 0x17
        /*012a*/ 	.short	(.L_22137 - .L_22136)
.L_22136:
        /*012c*/ 	.word	0x00000000
        /*0130*/ 	.short	0x0003
        /*0132*/ 	.short	0x0018
        /*0134*/ 	.byte	0x00, 0xf0, 0x21, 0x00


	//----- nvinfo : EIATTR_KPARAM_INFO
	.align		4
.L_22137:
        /*0138*/ 	.byte	0x04, 0x17
        /*013a*/ 	.short	(.L_22139 - .L_22138)
.L_22138:
        /*013c*/ 	.word	0x00000000
        /*0140*/ 	.short	0x0002
        /*0142*/ 	.short	0x0010
        /*0144*/ 	.byte	0x00, 0xf0, 0x21, 0x00


	//----- nvinfo : EIATTR_KPARAM_INFO
	.align		4
.L_22139:
        /*0148*/ 	.byte	0x04, 0x17
        /*014a*/ 	.short	(.L_22141 - .L_22140)
.L_22140:
        /*014c*/ 	.word	0x00000000
        /*0150*/ 	.short	0x0001
        /*0152*/ 	.short	0x0008
        /*0154*/ 	.byte	0x00, 0xf0, 0x21, 0x00


	//----- nvinfo : EIATTR_KPARAM_INFO
	.align		4
.L_22141:
        /*0158*/ 	.byte	0x04, 0x17
        /*015a*/ 	.short	(.L_22143 - .L_22142)
.L_22142:
        /*015c*/ 	.word	0x00000000
        /*0160*/ 	.short	0x0000
        /*0162*/ 	.short	0x0000
        /*0164*/ 	.byte	0x00, 0xf0, 0x21, 0x00


	//----- nvinfo : EIATTR_SPARSE_MMA_MASK
	.align		4
.L_22143:
        /*0168*/ 	.byte	0x03, 0x50
        /*016a*/ 	.short	0x0000


	//----- nvinfo : EIATTR_MAXREG_COUNT
	.align		4
        /*016c*/ 	.byte	0x03, 0x1b
        /*016e*/ 	.short	0x00ff


	//----- nvinfo : EIATTR_NUM_BARRIERS
	.align		4
        /*0170*/ 	.byte	0x02, 0x4c
        /*0172*/ 	.byte	0x01
	.zero		1


	//----- nvinfo : EIATTR_EXTERNS
	.align		4
        /*0174*/ 	.byte	0x04, 0x0f
        /*0176*/ 	.short	(.L_22145 - .L_22144)


	//   ....[0]....
	.align		4
.L_22144:
        /*0178*/ 	.word	index@(__assertfail)


	//----- nvinfo : EIATTR_MERCURY_ISA_VERSION
	.align		4
.L_22145:
        /*017c*/ 	.byte	0x03, 0x5f
        /*017e*/ 	.short	0x0101


	//----- nvinfo : EIATTR_COOP_GROUP_MASK_REGIDS
	.align		4
        /*0180*/ 	.byte	0x04, 0x29
        /*0182*/ 	.short	(.L_22147 - .L_22146)


	//   ....[0]....
.L_22146:
        /*0184*/ 	.word	0xffffffff


	//   ....[1]....
        /*0188*/ 	.word	0xffffffff


	//   ....[2]....
        /*018c*/ 	.word	0xffffffff


	//   ....[3]....
        /*0190*/ 	.word	0xffffffff


	//   ....[4]....
        /*0194*/ 	.word	0xffffffff


	//   ....[5]....
        /*0198*/ 	.word	0xffffffff


	//   ....[6]....
        /*019c*/ 	.word	0xffffffff


	//   ....[7]....
        /*01a0*/ 	.word	0xffffffff


	//   ....[8]....
        /*01a4*/ 	.word	0xffffffff


	//   ....[9]....
        /*01a8*/ 	.word	0xffffffff


	//   ....[10]....
        /*01ac*/ 	.word	0xffffffff


	//   ....[11]....
        /*01b0*/ 	.word	0xffffffff


	//   ....[12]....
        /*01b4*/ 	.word	0xffffffff


	//   ....[13]....
        /*01b8*/ 	.word	0xffffffff


	//   ....[14]....
        /*01bc*/ 	.word	0x0500000f


	//   ....[15]....
        /*01c0*/ 	.word	0x0500000f


	//   ....[16]....
        /*01c4*/ 	.word	0x0500000f


	//----- nvinfo : EIATTR_COOP_GROUP_INSTR_OFFSETS
	.align		4
.L_22147:
        /*01c8*/ 	.byte	0x04, 0x28
        /*01ca*/ 	.short	(.L_22149 - .L_22148)


	//   ....[0]....
.L_22148:
        /*01cc*/ 	.word	0x00000240


	//   ....[1]....
        /*01d0*/ 	.word	0x00000270


	//   ....[2]....
        /*01d4*/ 	.word	0x00000290


	//   ....[3]....
        /*01d8*/ 	.word	0x000003b0


	//   ....[4]....
        /*01dc*/ 	.word	0x000003d0


	//   ....[5]....
        /*01e0*/ 	.word	0x00000400


	//   ....[6]....
        /*01e4*/ 	.word	0x000012b0


	//   ....[7]....
        /*01e8*/ 	.word	0x00001330


	//   ....[8]....
        /*01ec*/ 	.word	0x00001360


	//   ....[9]....
        /*01f0*/ 	.word	0x000013b0


	//   ....[10]....
        /*01f4*/ 	.word	0x00001400


	//   ....[11]....
        /*01f8*/ 	.word	0x00001450


	//   ....[12]....
        /*01fc*/ 	.word	0x00001470


	//   ....[13]....
        /*0200*/ 	.word	0x00001490


	//   ....[14]....
        /*0204*/ 	.word	0x00003050


	//   ....[15]....
        /*0208*/ 	.word	0x000030b0


	//   ....[16]....
        /*020c*/ 	.word	0x00003110


	//----- nvinfo : EIATTR_SYSCALL_OFFSETS
	.align		4
.L_22149:
        /*0210*/ 	.byte	0x04, 0x46
        /*0212*/ 	.short	(.L_22151 - .L_22150)


	//   ....[0]....
.L_22150:
        /*0214*/ 	.word	0x00002fe0


	//----- nvinfo : EIATTR_EXIT_INSTR_OFFSETS
	.align		4
.L_22151:
        /*0218*/ 	.byte	0x04, 0x1c
        /*021a*/ 	.short	(.L_22153 - .L_22152)


	//   ....[0]....
.L_22152:
        /*021c*/ 	.word	0x00000090


	//   ....[1]....
        /*0220*/ 	.word	0x00002810


	//   ....[2]....
        /*0224*/ 	.word	0x000028d0


	//   ....[3]....
        /*0228*/ 	.word	0x00002ee0


	//   ....[4]....
        /*022c*/ 	.word	0x00002ff0


	//----- nvinfo : EIATTR_CRS_STACK_SIZE
	.align		4
.L_22153:
        /*0230*/ 	.byte	0x04, 0x1e
        /*0232*/ 	.short	(.L_22155 - .L_22154)
.L_22154:
        /*0234*/ 	.word	0x00000000


	//----- nvinfo : EIATTR_CBANK_PARAM_SIZE
	.align		4
.L_22155:
        /*0238*/ 	.byte	0x03, 0x19
        /*023a*/ 	.short	0x008c


	//----- nvinfo : EIATTR_PARAM_CBANK
	.align		4
        /*023c*/ 	.byte	0x04, 0x0a
        /*023e*/ 	.short	(.L_22157 - .L_22156)
	.align		4
.L_22156:
        /*0240*/ 	.word	index@(.nv.constant0._ZN4vllm25paged_attention_v2_kernelIfhLi256ELi8ELi128ELNS_18Fp8KVCacheDataTypeE1ELb0ELi512EEEvPfS2_PT_PKS3_PKT0_S9_ifPKiSB_iPKfiiiSD_SD_iiiii)
        /*0244*/ 	.short	0x0210
        /*0246*/ 	.short	0x008c


	//----- nvinfo : EIATTR_SW_WAR
	.align		4
.L_22157:
        /*0248*/ 	.byte	0x04, 0x36
        /*024a*/ 	.short	(.L_22159 - .L_22158)
.L_22158:
        /*024c*/ 	.word	0x00000008
.L_22159:


//--------------------- .nv.info._ZN4vllm25paged_attention_v2_kernelIfhLi192ELi8ELi128ELNS_18Fp8KVCacheDataTypeE1ELb0ELi512EEEvPfS2_PT_PKS3_PKT0_S9_ifPKiSB_iPKfiiiSD_SD_iiiii --------------------------
	.section	.nv.info._ZN4vllm25paged_attention_v2_kernelIfhLi192ELi8ELi128ELNS_18Fp8KVCacheDataTypeE1ELb0ELi512EEEvPfS2_PT_PKS3_PKT0_S9_ifPKiSB_iPKfiiiSD_SD_iiiii,"",@"SHT_CUDA_INFO"
	.sectionflags	@""
	.align	4


	//----- nvinfo : EIATTR_CUDA_API_VERSION
	.align		4
        /*0000*/ 	.byte	0x04, 0x37
        /*0002*/ 	.short	(.L_22161 - .L_22160)
.L_22160:
        /*0004*/ 	.word	0x00000082


	//----- nvinfo : EIATTR_KPARAM_INFO
	.align		4
.L_22161:
        /*0008*/ 	.byte	0x04, 0x17
        /*000a*/ 	.short	(.L_22163 - .L_22162)
.L_22162:
        /*000c*/ 	.word	0x00000000
        /*0010*/ 	.short	0x0015
        /*0012*/ 	.short	0x0088
        /*0014*/ 	.byte	0x00, 0xf0, 0x11, 0x00


	//----- nvinfo : EIATTR_KPARAM_INFO
	.align		4
.L_22163:
        /*0018*/ 	.byte	0x04, 0x17
        /*001a*/ 	.short	(.L_22165 - .L_22164)
.L_22164:
        /*001c*/ 	.word	0x00000000
        /*0020*/ 	.short	0x0014
        /*0022*/ 	.short	0x0084
        /*0024*/ 	.byte	0x00, 0xf0, 0x11, 0x00


	//----- nvinfo : EIATTR_KPARAM_INFO
	.align		4
.L_22165:
        /*0028*/ 	.byte	0x04, 0x17
        /*002a*/ 	.short	(.L_22167 - .L_22166)
.L_22166:
        /*002c*/ 	.word	0x00000000
        /*0030*/ 	.short	0x0013
        /*0032*/ 	.short	0x0080
        /*0034*/ 	.byte	0x00, 0xf0, 0x11, 0x00


	//----- nvinfo : EIATTR_KPARAM_INFO
	.align		4
.L_22167:
        /*0038*/ 	.byte	0x04, 0x17
        /*003a*/ 	.short	(.L_22169 - .L_22168)
.L_22168:
        /*003c*/ 	.word	0x00000000
        /*0040*/ 	.short	0x0012
        /*0042*/ 	.short	0x007c
        /*0044*/ 	.byte	0x00, 0xf0, 0x11, 0x00


	//----- nvinfo : EIATTR_KPARAM_INFO
	.align		4
.L_22169:
        /*0048*/ 	.byte	0x04, 0x17
        /*004a*/ 	.short	(.L_22171 - .L_22170)
.L_22170:
        /*004c*/ 	.word	0x00000000
        /*0050*/ 	.short	0x0011
        /*0052*/ 	.short	0x0078
        /*0054*/ 	.byte	0x00, 0xf0, 0x11, 0x00


	//----- nvinfo : EIATTR_KPARAM_INFO
	.align		4
.L_22171:
        /*0058*/ 	.byte	0x04, 0x17
        /*005a*/ 	.short	(.L_22173 - .L_22172)
.L_22172:
        /*005c*/ 	.word	0x00000000
        /*0060*/ 	.short	0x0010
        /*0062*/ 	.short	0x0070
        /*0064*/ 	.byte	0x00, 0xf0, 0x21, 0x00


	//----- nvinfo : EIATTR_KPARAM_INFO
	.align		4
.L_22173:
        /*0068*/ 	.byte	0x04, 0x17
        /*006a*/ 	.short	(.L_22175 - .L_22174)
.L_22174:
        /*006c*/ 	.word	0x00000000
        /*0070*/ 	.short	0x000f
        /*0072*/ 	.short	0x0068
        /*0074*/ 	.byte	0x00, 0xf0, 0x21, 0x00


	//----- nvinfo : EIATTR_KPARAM_INFO
	.align		4
.L_22175:
        /*0078*/ 	.byte	0x04, 0x17
        /*007a*/ 	.short	(.L_22177 - .L_22176)
.L_22176:
        /*007c*/ 	.word	0x00000000
        /*0080*/ 	.short	0x000e
        /*0082*/ 	.short	0x0060
        /*0084*/ 	.byte	0x00, 0xf0, 0x11, 0x00


	//----- nvinfo : EIATTR_KPARAM_INFO
	.align		4
.L_22177:
        /*0088*/ 	.byte	0x04, 0x17
        /*008a*/ 	.short	(.L_22179 - .L_22178)
.L_22178:
        /*008c*/ 	.word	0x00000000
        /*0090*/ 	.short	0x000d
        /*0092*/ 	.short	0x005c
        /*0094*/ 	.byte	0x00, 0xf0, 0x11, 0x00


	//----- nvinfo : EIATTR_KPARAM_INFO
	.align		4
.L_22179:
        /*0098*/ 	.byte	0x04, 0x17
        /*009a*/ 	.short	(.L_22181 - .L_22180)
.L_22180:
        /*009c*/ 	.word	0x00000000
        /*00a0*/ 	.short	0x000c
        /*00a2*/ 	.short	0x0058
        /*00a4*/ 	.byte	0x00, 0xf0, 0x11, 0x00


	//----- nvinfo : EIATTR_KPARAM_INFO
	.align		4
.L_22181:
        /*00a8*/ 	.byte	0x04, 0x17
        /*00aa*/ 	.short	(.L_22183 - .L_22182)
.L_22182:
        /*00ac*/ 	.word	0x00000000
        /*00b0*/ 	.short	0x000b
        /*00b2*/ 	.short	0x0050
        /*00b4*/ 	.byte	0x00, 0xf0, 0x21, 0x00


	//----- nvinfo : EIATTR_KPARAM_INFO
	.align		4
.L_22183:
        /*00b8*/ 	.byte	0x04, 0x17
        /*00ba*/ 	.short	(.L_22185 - .L_22184)
.L_22184:
        /*00bc*/ 	.word	0x00000000
        /*00c0*/ 	.short	0x000a
        /*00c2*/ 	.short	0x0048
        /*00c4*/ 	.byte	0x00, 0xf0, 0x11, 0x00


	//----- nvinfo : EIATTR_KPARAM_INFO
	.align		4
.L_22185:
        /*00c8*/ 	.byte	0x04, 0x17
        /*00ca*/ 	.short	(.L_22187 - .L_22186)
.L_22186:
        /*00cc*/ 	.word	0x00000000
        /*00d0*/ 	.short	0x0009
        /*00d2*/ 	.short	0x0040
        /*00d4*/ 	.byte	0x00, 0xf0, 0x21, 0x00


	//----- nvinfo : EIATTR_KPARAM_INFO
	.align		4
.L_22187:
        /*00d8*/ 	.byte	0x04, 0x17
        /*00da*/ 	.short	(.L_22189 - .L_22188)
.L_22188:
        /*00dc*/ 	.word	0x00000000
        /*00e0*/ 	.short	0x0008
        /*00e2*/ 	.short	0x0038
        /*00e4*/ 	.byte	0x00, 0xf0, 0x21, 0x00


	//----- nvinfo : EIATTR_KPARAM_INFO
	.align		4
.L_22189:
        /*00e8*/ 	.byte	0x04, 0x17
        /*00ea*/ 	.short	(.L_22191 - .L_22190)
.L_22190:
        /*00ec*/ 	.word	0x00000000
        /*00f0*/ 	.short	0x0007
        /*00f2*/ 	.short	0x0034
        /*00f4*/ 	.byte	0x00, 0xf0, 0x11, 0x00


	//----- nvinfo : EIATTR_KPARAM_INFO
	.align		4
.L_22191:
        /*00f8*/ 	.byte	0x04, 0x17
        /*00fa*/ 	.short	(.L_22193 - .L_22192)
.L_22192:
        /*00fc*/ 	.word	0x00000000
        /*0100*/ 	.short	0x0006
        /*0102*/ 	.short	0x0030
        /*0104*/ 	.byte	0x00, 0xf0, 0x11, 0x00


	//----- nvinfo : EIATTR_KPARAM_INFO
	.align		4
.L_22193:
        /*0108*/ 	.byte	0x04, 0x17
        /*010a*/ 	.short	(.L_22195 - .L_22194)
.L_22194:
        /*010c*/ 	.word	0x00000000
        /*0110*/ 	.short	0x0005
        /*0112*/ 	.short	0x0028
        /*0114*/ 	.byte	0x00, 0xf0, 0x21, 0x00


	//----- nvinfo : EIATTR_KPARAM_INFO
	.align		4
.L_22195:
        /*0118*/ 	.byte	0x04, 0x17
        /*011a*/ 	.short	(.L_22197 - .L_22196)
.L_22196:
        /*011c*/ 	.word	0x00000000
        /*0120*/ 	.short	0x0004
        /*0122*/ 	.short	0x0020
        /*0124*/ 	.byte	0x00, 0xf0, 0x21, 0x00


	//----- nvinfo : EIATTR_KPARAM_INFO
	.align		4
.L_22197:
        /*0128*/ 	.byte	0x04, 0x17
        /*012a*/ 	.short	(.L_22199 - .L_22198)
.L_22198:
        /*012c*/ 	.word	0x00000000
        /*0130*/ 	.short	0x0003
        /*0132*/ 	.short	0x0018
        /*0134*/ 	.byte	0x00, 0xf0, 0x21, 0x00


	//----- nvinfo : EIATTR_KPARAM_INFO
	.align		4
.L_22199:
        /*0138*/ 	.byte	0x04, 0x17
        /*013a*/ 	.short	(.L_22201 - .L_22200)
.L_22200:
        /*013c*/ 	.word	0x00000000
        /*0140*/ 	.short	0x0002
        /*0142*/ 	.short	0x0010
        /*0144*/ 	.byte	0x00, 0xf0, 0x21, 0x00


	//----- nvinfo : EIATTR_KPARAM_INFO
	.align		4
.L_22201:
        /*0148*/ 	.byte	0x04, 0x17
        /*014a*/ 	.short	(.L_22203 - .L_22202)
.L_22202:
        /*014c*/ 	.word	0x00000000
        /*0150*/ 	.short	0x0001
        /*0152*/ 	.short	0x0008
        /*0154*/ 	.byte	0x00, 0xf0, 0x21, 0x00


	//----- nvinfo : EIATTR_KPARAM_INFO
	.align		4
.L_22203:
        /*0158*/ 	.byte	0x04, 0x17
        /*015a*/ 	.short	(.L_22205 - .L_22204)
.L_22204:
        /*015c*/ 	.word	0x00000000
        /*0160*/ 	.short	0x0000
        /*0162*/ 	.short	0x0000
        /*0164*/ 	.byte	0x00, 0xf0, 0x21, 0x00


	//----- nvinfo : EIATTR_SPARSE_MMA_MASK
	.align		4
.L_22205:
        /*0168*/ 	.byte	0x03, 0x50
        /*016a*/ 	.short	0x0000


	//----- nvinfo : EIATTR_MAXREG_COUNT
	.align		4
        /*016c*/ 	.byte	0x03, 0x1b
        /*016e*/ 	.short	0x00ff


	//----- nvinfo : EIATTR_NUM_BARRIERS
	.align		4
        /*0170*/ 	.byte	0x02, 0x4c
        /*0172*/ 	.byte	0x01
	.zero		1


	//----- nvinfo : EIATTR_EXTERNS
	.align		4
        /*0174*/ 	.byte	0x04, 0x0f
        /*0176*/ 	.short	(.L_22207 - .L_22206)


	//   ....[0]....
	.align		4
.L_22206:
        /*0178*/ 	.word	index@(__assertfail)


	//----- nvinfo : EIATTR_MERCURY_ISA_VERSION
	.align		4
.L_22207:
        /*017c*/ 	.byte	0x03, 0x5f
        /*017e*/ 	.short	0x0101


	//----- nvinfo : EIATTR_COOP_GROUP_MASK_REGIDS
	.align		4
        /*0180*/ 	.byte	0x04, 0x29
        /*0182*/ 	.short	(.L_22209 - .L_22208)


	//   ....[0]....
.L_22208:
        /*0184*/ 	.word	0xffffffff


	//   ....[1]....
        /*0188*/ 	.word	0xffffffff


	//   ....[2]....
        /*018c*/ 	.word	0xffffffff


	//   ....[3]....
        /*0190*/ 	.word	0xffffffff


	//   ....[4]....
        /*0194*/ 	.word	0xffffffff


	//   ....[5]....
        /*0198*/ 	.word	0xffffffff


	//   ....[6]....
        /*019c*/ 	.word	0xffffffff


	//   ....[7]....
        /*01a0*/ 	.word	0xffffffff


	//   ....[8]....
        /*01a4*/ 	.word	0xffffffff


	//   ....[9]....
        /*01a8*/ 	.word	0xffffffff


	//   ....[10]....
        /*01ac*/ 	.word	0xffffffff


	//   ....[11]....
        /*01b0*/ 	.word	0xffffffff


	//   ....[12]....
        /*01b4*/ 	.word	0xffffffff


	//   ....[13]....
        /*01b8*/ 	.word	0xffffffff


	//   ....[14]....
        /*01bc*/ 	.word	0x0500000f


	//   ....[15]....
        /*01c0*/ 	.word	0x0500000f


	//   ....[16]....
        /*01c4*/ 	.word	0x0500000f


	//----- nvinfo : EIATTR_COOP_GROUP_INSTR_OFFSETS
	.align		4
.L_22209:
        /*01c8*/ 	.byte	0x04, 0x28
        /*01ca*/ 	.short	(.L_22211 - .L_22210)


	//   ....[0]....
.L_22210:
        /*01cc*/ 	.word	0x00000240


	//   ....[1]....
        /*01d0*/ 	.word	0x00000270


	//   ....[2]....
        /*01d4*/ 	.word	0x00000290


	//   ....[3]....
        /*01d8*/ 	.word	0x000003b0


	//   ....[4]....
        /*01dc*/ 	.word	0x000003d0


	//   ....[5]....
        /*01e0*/ 	.word	0x00000400


	//   ....[6]....
        /*01e4*/ 	.word	0x000012b0


	//   ....[7]....
        /*01e8*/ 	.word	0x00001330


	//   ....[8]....
        /*01ec*/ 	.word	0x00001360


	//   ....[9]....
        /*01f0*/ 	.word	0x000013b0


	//   ....[10]....
        /*01f4*/ 	.word	0x00001400


	//   ....[11]....
        /*01f8*/ 	.word	0x00001450


	//   ....[12]....
        /*01fc*/ 	.word	0x00001470


	//   ....[13]....
        /*0200*/ 	.word	0x00001490


	//   ....[14]....
        /*0204*/ 	.word	0x00002d20


	//   ....[15]....
        /*0208*/ 	.word	0x00002d80


	//   ....[16]....
        /*020c*/ 	.word	0x00002de0


	//----- nvinfo : EIATTR_SYSCALL_OFFSETS
	.align		4
.L_22211:
        /*0210*/ 	.byte	0x04, 0x46
        /*0212*/ 	.short	(.L_22213 - .L_22212)


	//   ....[0]....
.L_22212:
        /*0214*/ 	.word	0x00002cb0


	//----- nvinfo : EIATTR_EXIT_INSTR_OFFSETS
	.align		4
.L_22213:
        /*0218*/ 	.byte	0x04, 0x1c
        /*021a*/ 	.short	(.L_22215 - .L_22214)


	//   ....[0]....
.L_22214:
        /*021c*/ 	.word	0x00000090


	//   ....[1]....
        /*0220*/ 	.word	0x00002670


	//   ....[2]....
        /*0224*/ 	.word	0x00002720


	//   ....[3]....
        /*0228*/ 	.word	0x00002bb0


	//   ....[4]....
        /*022c*/ 	.word	0x00002cc0


	//----- nvinfo : EIATTR_CRS_STACK_SIZE
	.align		4
.L_22215:
        /*0230*/ 	.byte	0x04, 0x1e
        /*0232*/ 	.short	(.L_22217 - .L_22216)
.L_22216:
        /*0234*/ 	.word	0x00000000


	//----- nvinfo : EIATTR_CBANK_PARAM_SIZE
	.align		4
.L_22217:
        /*0238*/ 	.byte	0x03, 0x19
        /*023a*/ 	.short	0x008c


	//----- nvinfo : EIATTR_PARAM_CBANK
	.align		4
        /*023c*/ 	.byte	0x04, 0x0a
        /*023e*/ 	.short	(.L_22219 - .L_22218)
	.align		4
.L_22218:
        /*0240*/ 	.word	index@(.nv.constant0._ZN4vllm25paged_attention_v2_kernelIfhLi192ELi8ELi128ELNS_18Fp8KVCacheDataTypeE1ELb0ELi512EEEvPfS2_PT_PKS3_PKT0_S9_ifPKiSB_iPKfiiiSD_SD_iiiii)
        /*0244*/ 	.short	0x0210
        /*0246*/ 	.short	0x008c


	//----- nvinfo : EIATTR_SW_WAR
	.align		4
.L_22219:
        /*0248*/ 	.byte	0x04, 0x36
        /*024a*/ 	.short	(.L_22221 - .L_22220)
.L_22220:
        /*024c*/ 	.word	0x00000008
.L_22221:


//--------------------- .nv.info._ZN4vllm25paged_attention_v2_kernelIfhLi128ELi8ELi128ELNS_18Fp8KVCacheDataTypeE1ELb0ELi512EEEvPfS2_PT_PKS3_PKT0_S9_ifPKiSB_iPKfiiiSD_SD_iiiii --------------------------
	.section	.nv.info._ZN4vllm25paged_attention_v2_kernelIfhLi128ELi8ELi128ELNS_18Fp8KVCacheDataTypeE1ELb0ELi512EEEvPfS2_PT_PKS3_PKT0_S9_ifPKiSB_iPKfiiiSD_SD_iiiii,"",@"SHT_CUDA_INFO"
	.sectionflags	@""
	.align	4


	//----- nvinfo : EIATTR_CUDA_API_VERSION
	.align		4
        /*0000*/ 	.byte	0x04, 0x37
        /*0002*/ 	.short	(.L_22223 - .L_22222)
.L_22222:
        /*0004*/ 	.word	0x00000082


	//----- nvinfo : EIATTR_KPARAM_INFO
	.align		4
.L_22223:
        /*0008*/ 	.byte	0x04, 0x17
        /*000a*/ 	.short	(.L_22225 - .L_22224)
.L_22224:
        /*000c*/ 	.word	0x00000000
        /*0010*/ 	.short	0x0015
        /*0012*/ 	.short	0x0088
        /*0014*/ 	.byte	0x00, 0xf0, 0x11, 0x00


	//----- nvinfo : EIATTR_KPARAM_INFO
	.align		4
.L_22225:
        /*0018*/ 	.byte	0x04, 0x17
        /*001a*/ 	.short	(.L_22227 - .L_22226)
.L_22226:
        /*001c*/ 	.word	0x00000000
        /*0020*/ 	.short	0x0014
        /*0022*/ 	.short	0x0084
        /*0024*/ 	.byte	0x00, 0xf0, 0x11, 0x00


	//----- nvinfo : EIATTR_KPARAM_INFO
	.align		4
.L_22227:
        /*0028*/ 	.byte	0x04, 0x17
        /*002a*/ 	.short	(.L_22229 - .L_22228)
.L_22228:
        /*002c*/ 	.word	0x00000000
        /*0030*/ 	.short	0x0013
        /*0032*/ 	.short	0x0080
        /*0034*/ 	.byte	0x00, 0xf0, 0x11, 0x00


	//----- nvinfo : EIATTR_KPARAM_INFO
	.align		4
.L_22229:
        /*0038*/ 	.byte	0x04, 0x17
        /*003a*/ 	.short	(.L_22231 - .L_22230)
.L_22230:
        /*003c*/ 	.word	0x00000000
        /*0040*/ 	.short	0x0012
        /*0042*/ 	.short	0x007c
        /*0044*/ 	.byte	0x00, 0xf0, 0x11, 0x00


	//----- nvinfo : EIATTR_KPARAM_INFO
	.align		4
.L_22231:
        /*0048*/ 	.byte	0x04, 0x17
        /*004a*/ 	.short	(.L_22233 - .L_22232)
.L_22232:
        /*004c*/ 	.word	0x00000000
        /*0050*/ 	.short	0x0011
        /*0052*/ 	.short	0x0078
        /*0054*/ 	.byte	0x00, 0xf0, 0x11, 0x00


	//----- nvinfo : EIATTR_KPARAM_INFO
	.align		4
.L_22233:
        /*0058*/ 	.byte	0x04, 0x17
        /*005a*/ 	.short	(.L_22235 - .L_22234)
.L_22234:
        /*005c*/ 	.word	0x00000000
        /*0060*/ 	.short	0x0010
        /*0062*/ 	.short	0x0070
        /*0064*/ 	.byte	0x00, 0xf0, 0x21, 0x00


	//----- nvinfo : EIATTR_KPARAM_INFO
	.align		4
.L_22235:
        /*0068*/ 	.byte	0x04, 0x17
        /*006a*/ 	.short	(.L_22237 - .L_22236)
.L_22236:
        /*006c*/ 	.word	0x00000000
        /*0070*/ 	.short	0x000f
        /*0072*/ 	.short	0x0068
        /*0074*/ 	.byte	0x00, 0xf0, 0x21, 0x00


	//----- nvinfo : EIATTR_KPARAM_INFO
	.align		4
.L_22237:
        /*0078*/ 	.byte	0x04, 0x17
        /*007a*/ 	.short	(.L_22239 - .L_22238)
.L_22238:
        /*007c*/ 	.word	0x00000000
        /*0080*/ 	.short	0x000e
        /*0082*/ 	.short	0x0060
        /*0084*/ 	.byte	0x00, 0xf0, 0x11, 0x00


	//----- nvinfo : EIATTR_KPARAM_INFO
	.align		4
.L_22239:
        /*0088*/ 	.byte	0x04, 0x17
        /*008a*/ 	.short	(.L_22241 - .L_22240)
.L_22240:
        /*008c*/ 	.word	0x00000000
        /*0090*/ 	.short	0x000d
        /*0092*/ 	.short	0x005c
        /*0094*/ 	.byte	0x00, 0xf0, 0x11, 0x00


	//----- nvinfo : EIATTR_KPARAM_INFO
	.align		4
.L_22241:
        /*0098*/ 	.byte	0x04, 0x17
        /*009a*/ 	.short	(.L_22243 - .L_22242)
.L_22242:
        /*009c*/ 	.word	0x00000000
        /*00a0*/ 	.short	0x000c
        /*00a2*/ 	.short	0x0058
        /*00a4*/ 	.byte	0x00, 0xf0, 0x11, 0x00


	//----- nvinfo : EIATTR_KPARAM_INFO
	.align		4
.L_22243:
        /*00a8*/ 	.byte	0x04, 0x17
        /*00aa*/ 	.short	(.L_22245 - .L_22244)
.L_22244:
        /*00ac*/ 	.word	0x00000000
        /*00b0*/ 	.short	0x000b
        /*00b2*/ 	.short	0x0050
        /*00b4*/ 	.byte	0x00, 0xf0, 0x21, 0x00


	//----- nvinfo : EIATTR_KPARAM_INFO
	.align		4
.L_22245:
        /*00b8*/ 	.byte	0x04, 0x17
        /*00ba*/ 	.short	(.L_22247 - .L_22246)
.L_22246:
        /*00bc*/ 	.word	0x00000000
        /*00c0*/ 	.short	0x000a
        /*00c2*/ 	.short	0x0048
        /*00c4*/ 	.byte	0x00, 0xf0, 0x11, 0x00


	//----- nvinfo : EIATTR_KPARAM_INFO
	.align		4
.L_22247:
        /*00c8*/ 	.byte	0x04, 0x17
        /*00ca*/ 	.short	(.L_22249 - .L_22248)
.L_22248:
        /*00cc*/ 	.word	0x00000000
        /*00d0*/ 	.short	0x0009
        /*00d2*/ 	.short	0x0040
        /*00d4*/ 	.byte	0x00, 0xf0, 0x21, 0x00


	//----- nvinfo : EIATTR_KPARAM_INFO
	.align		4
.L_22249:
        /*00d8*/ 	.byte	0x04, 0x17
        /*00da*/ 	.short	(.L_22251 - .L_22250)
.L_22250:
        /*00dc*/ 	.word	0x00000000
        /*00e0*/ 	.short	0x0008
        /*00e2*/ 	.short	0x0038
        /*00e4*/ 	.byte	0x00, 0xf0, 0x21, 0x00


	//----- nvinfo : EIATTR_KPARAM_INFO
	.align		4
.L_22251:
        /*00e8*/ 	.byte	0x04, 0x17
        /*00ea*/ 	.short	(.L_22253 - .L_22252)
.L_22252:
        /*00ec*/ 	.word	0x00000000
        /*00f0*/ 	.short	0x0007
        /*00f2*/ 	.short	0x0034
        /*00f4*/ 	.byte	0x00, 0xf0, 0x11, 0x00


	//----- nvinfo : EIATTR_KPARAM_INFO
	.align		4
.L_22253:
        /*00f8*/ 	.byte	0x04, 0x17
        /*00fa*/ 	.short	(.L_22255 - .L_22254)
.L_22254:
        /*00fc*/ 	.word	0x00000000
        /*0100*/ 	.short	0x0006
        /*0102*/ 	.short	0x0030
        /*0104*/ 	.byte	0x00, 0xf0, 0x11, 0x00


	//----- nvinfo : EIATTR_KPARAM_INFO
	.align		4
.L_22255:
        /*0108*/ 	.byte	0x04, 0x17
        /*010a*/ 	.short	(.L_22257 - .L_22256)
.L_22256:
        /*010c*/ 	.word	0x00000000
        /*0110*/ 	.short	0x0005
        /*0112*/ 	.short	0x0028
        /*0114*/ 	.byte	0x00, 0xf0, 0x21, 0x00


	//----- nvinfo : EIATTR_KPARAM_INFO
	.align		4
.L_22257:
        /*0118*/ 	.byte	0x04, 0x17
        /*011a*/ 	.short	(.L_22259 - .L_22258)
.L_22258:
        /*011c*/ 	.word	0x00000000
        /*0120*/ 	.short	0x0004
        /*0122*/ 	.short	0x0020
        /*0124*/ 	.byte	0x00, 0xf0, 0x21, 0x00


	//----- nvinfo : EIATTR_KPARAM_INFO
	.align		4
.L_22259:
        /*0128*/ 	.byte	0x04, 0x17
        /*012a*/ 	.short	(.L_22261 - .L_22260)
.L_22260:
        /*012c*/ 	.word	0x00000000
        /*0130*/ 	.short	0x0003
        /*0132*/ 	.short	0x0018
        /*0134*/ 	.byte	0x00, 0xf0, 0x21, 0x00


	//----- nvinfo : EIATTR_KPARAM_INFO
	.align		4
.L_22261:
        /*0138*/ 	.byte	0x04, 0x17
        /*013a*/ 	.short	(.L_22263 - .L_22262)
.L_22262:
        /*013c*/ 	.word	0x00000000
        /*0140*/ 	.short	0x0002
        /*0142*/ 	.short	0x0010
        /*0144*/ 	.byte	0x00, 0xf0, 0x21, 0x00


	//----- nvinfo : EIATTR_KPARAM_INFO
	.align		4
.L_22263:
        /*0148*/ 	.byte	0x04, 0x17
        /*014a*/ 	.short	(.L_22265 - .L_22264)
.L_22264:
        /*014c*/ 	.word	0x00000000
        /*0150*/ 	.short	0x0001
        /*0152*/ 	.short	0x0008
        /*0154*/ 	.byte	0x00, 0xf0, 0x21, 0x00


	//----- nvinfo : EIATTR_KPARAM_INFO
	.align		4
.L_22265:
        /*0158*/ 	.byte	0x04, 0x17
        /*015a*/ 	.short	(.L_22267 - .L_22266)
.L_22266:
        /*015c*/ 	.word	0x00000000
        /*0160*/ 	.short	0x0000
        /*0162*/ 	.short	0x0000
        /*0164*/ 	.byte	0x00, 0xf0, 0x21, 0x00


	//----- nvinfo : EIATTR_SPARSE_MMA_MASK
	.align		4
.L_22267:
        /*0168*/ 	.byte	0x03, 0x50
        /*016a*/ 	.short	0x0000


	//----- nvinfo : EIATTR_MAXREG_COUNT
	.align		4
        /*016c*/ 	.byte	0x03, 0x1b
        /*016e*/ 	.short	0x00ff


	//----- nvinfo : EIATTR_NUM_BARRIERS
	.align		4
        /*0170*/ 	.byte	0x02, 0x4c
        /*0172*/ 	.byte	0x01
	.zero		1


	//----- nvinfo : EIATTR_EXTERNS
	.align		4
        /*0174*/ 	.byte	0x04, 0x0f
        /*0176*/ 	.short	(.L_22269 - .L_22268)


	//   ....[0]....
	.align		4
.L_22268:
        /*0178*/ 	.word	index@(__assertfail)


	//----- nvinfo : EIATTR_MERCURY_ISA_VERSION
	.align		4
.L_22269:
        /*017c*/ 	.byte	0x03, 0x5f
        /*017e*/ 	.short	0x0101


	//----- nvinfo : EIATTR_COOP_GROUP_MASK_REGIDS
	.align		4
        /*0180*/ 	.byte	0x04, 0x29
        /*0182*/ 	.short	(.L_22271 - .L_22270)


	//   ....[0]....
.L_22270:
        /*0184*/ 	.word	0xffffffff


	//   ....[1]....
        /*0188*/ 	.word	0xffffffff


	//   ....[2]....
        /*018c*/ 	.word	0xffffffff


	//   ....[3]....
        /*0190*/ 	.word	0xffffffff


	//   ....[4]....
        /*0194*/ 	.word	0xffffffff


	//   ....[5]....
        /*0198*/ 	.word	0xffffffff


	//   ....[6]....
        /*019c*/ 	.word	0xffffffff


	//   ....[7]....
        /*01a0*/ 	.word	0xffffffff


	//   ....[8]....
        /*01a4*/ 	.word	0xffffffff


	//   ....[9]....
        /*01a8*/ 	.word	0xffffffff


	//   ....[10]....
        /*01ac*/ 	.word	0xffffffff


	//   ....[11]....
        /*01b0*/ 	.word	0xffffffff


	//   ....[12]....
        /*01b4*/ 	.word	0xffffffff


	//   ....[13]....
        /*01b8*/ 	.word	0xffffffff


	//   ....[14]....
        /*01bc*/ 	.word	0x0500000f


	//   ....[15]....
        /*01c0*/ 	.word	0x0500000f


	//   ....[16]....
        /*01c4*/ 	.word	0x0500000f


	//----- nvinfo : EIATTR_COOP_GROUP_INSTR_OFFSETS
	.align		4
.L_22271:
        /*01c8*/ 	.byte	0x04, 0x28
        /*01ca*/ 	.short	(.L_22273 - .L_22272)


	//   ....[0]....
.L_22272:
        /*01cc*/ 	.word	0x00000240


	//   ....[1]....
        /*01d0*/ 	.word	0x00000270


	//   ....[2]....
        /*01d4*/ 	.word	0x00000290


	//   ....[3]....
        /*01d8*/ 	.word	0x000003b0


	//   ....[4]....
        /*01dc*/ 	.word	0x000003d0


	//   ....[5]....
        /*01e0*/ 	.word	0x00000400


	//   ....[6]....
        /*01e4*/ 	.word	0x000012b0


	//   ....[7]....
        /*01e8*/ 	.word	0x00001330


	//   ....[8]....
        /*01ec*/ 	.word	0x00001360


	//   ....[9]....
        /*01f0*/ 	.word	0x000013b0


	//   ....[10]....
        /*01f4*/ 	.word	0x00001400


	//   ....[11]....
        /*01f8*/ 	.word	0x00001450


	//   ....[12]....
        /*01fc*/ 	.word	0x00001470


	//   ....[13]....
        /*0200*/ 	.word	0x00001490


	//   ....[14]....
        /*0204*/ 	.word	0x000029c0


	//   ....[15]....
        /*0208*/ 	.word	0x00002a20


	//   ....[16]....
        /*020c*/ 	.word	0x00002a80


	//----- nvinfo : EIATTR_SYSCALL_OFFSETS
	.align		4
.L_22273:
        /*0210*/ 	.byte	0x04, 0x46
        /*0212*/ 	.short	(.L_22275 - .L_22274)


	//   ....[0]....
.L_22274:
        /*0214*/ 	.word	0x00002950


	//----- nvinfo : EIATTR_EXIT_INSTR_OFFSETS
	.align		4
.L_22275:
        /*0218*/ 	.byte	0x04, 0x1c
        /*021a*/ 	.short	(.L_22277 - .L_22276)


	//   ....[0]....
.L_22276:
        /*021c*/ 	.word	0x00000090


	//   ....[1]....
        /*0220*/ 	.word	0x00002480


	//   ....[2]....
        /*0224*/ 	.word	0x00002540


	//   ....[3]....
        /*0228*/ 	.word	0x00002850


	//   ....[4]....
        /*022c*/ 	.word	0x00002960


	//----- nvinfo : EIATTR_CRS_STACK_SIZE
	.align		4
.L_22277:
        /*0230*/ 	.byte	0x04, 0x1e
        /*0232*/ 	.short	(.L_22279 - .L_22278)
.L_22278:
        /*0234*/ 	.word	0x00000000


	//----- nvinfo : EIATTR_CBANK_PARAM_SIZE
	.align		4
.L_22279:
        /*0238*/ 	.byte	0x03, 0x19
        /*023a*/ 	.short	0x008c


	//----- nvinfo : EIATTR_PARAM_CBANK
	.align		4
        /*023c*/ 	.byte	0x04, 0x0a
        /*023e*/ 	.short	(.L_22281 - .L_22280)
	.align		4
.L_22280:
        /*0240*/ 	.word	index@(.nv.constant0._ZN4vllm25paged_attention_v2_kernelIfhLi128ELi8ELi128ELNS_18Fp8KVCacheDataTypeE1ELb0ELi512EEEvPfS2_PT_PKS3_PKT0_S9_ifPKiSB_iPKfiiiSD_SD_iiiii)
        /*0244*/ 	.short	0x0210
        /*0246*/ 	.short	0x008c


	//----- nvinfo : EIATTR_SW_WAR
	.align		4
.L_22281:
        /*0248*/ 	.byte	0x04, 0x36
        /*024a*/ 	.short	(.L_22283 - .L_22282)
.L_22282:
        /*024c*/ 	.word	0x00000008
.L_22283:


//--------------------- .nv.info._ZN4vllm25paged_attention_v2_kernelIfhLi120ELi8ELi128ELNS_18Fp8KVCacheDataTypeE1ELb0ELi512EEEvPfS2_PT_PKS3_PKT0_S9_ifPKiSB_iPKfiiiSD_SD_iiiii --------------------------
	.section	.nv.info._ZN4vllm25paged_attention_v2_kernelIfhLi120ELi8ELi128ELNS_18Fp8KVCacheDataTypeE1ELb0ELi512EEEvPfS2_PT_PKS3_PKT0_S9_ifPKiSB_iPKfiiiSD_SD_iiiii,"",@"SHT_CUDA_INFO"
	.sectionflags	@""
	.align	4


	//----- nvinfo : EIATTR_CUDA_API_VERSION
	.align		4
        /*0000*/ 	.byte	0x04, 0x37
        /*0002*/ 	.short	(.L_22285 - .L_22284)
.L_22284:
        /*0004*/ 	.word	0x00000082


	//----- nvinfo : EIATTR_KPARAM_INFO
	.align		4
.L_22285:
        /*0008*/ 	.byte	0x04, 0x17
        /*000a*/ 	.short	(.L_22287 - .L_22286)
.L_22286:
        /*000c*/ 	.word	0x00000000
        /*0010*/ 	.short	0x0015
        /*0012*/ 	.short	0x0088
        /*0014*/ 	.byte	0x00, 0xf0, 0x11, 0x00


	//----- nvinfo : EIATTR_KPARAM_INFO
	.align		4
.L_22287:
        /*0018*/ 	.byte	0x04, 0x17
        /*001a*/ 	.short	(.L_22289 - .L_22288)
.L_22288:
        /*001c*/ 	.word	0x00000000
        /*0020*/ 	.short	0x0014
        /*0022*/ 	.short	0x0084
        /*0024*/ 	.byte	0x00, 0xf0, 0x11, 0x00


	//----- nvinfo : EIATTR_KPARAM_INFO
	.align		4
.L_22289:
        /*0028*/ 	.byte	0x04, 0x17
        /*002a*/ 	.short	(.L_22291 - .L_22290)
.L_22290:
        /*002c*/ 	.word	0x00000000
        /*0030*/ 	.short	0x0013
        /*0032*/ 	.short	0x0080
        /*0034*/ 	.byte	0x00, 0xf0, 0x11, 0x00


	//----- nvinfo : EIATTR_KPARAM_INFO
	.align		4
.L_22291:
        /*0038*/ 	.byte	0x04, 0x17
        /*003a*/ 	.short	(.L_22293 - .L_22292)
.L_22292:
        /*003c*/ 	.word	0x00000000
        /*0040*/ 	.short	0x0012
        /*0042*/ 	.short	0x007c
        /*0044*/ 	.byte	0x00, 0xf0, 0x11, 0x00


	//----- nvinfo : EIATTR_KPARAM_INFO
	.align		4
.L_22293:
        /*0048*/ 	.byte	0x04, 0x17
        /*004a*/ 	.short	(.L_22295 - .L_22294)
.L_22294:
        /*004c*/ 	.word	0x00000000
        /*0050*/ 	.short	0x0011
        /*0052*/ 	.short	0x0078
        /*0054*/ 	.byte	0x00, 0xf0, 0x11, 0x00


	//----- nvinfo : EIATTR_KPARAM_INFO
	.align		4
.L_22295:
        /*0058*/ 	.byte	0x04, 0x17
        /*005a*/ 	.short	(.L_22297 - .L_22296)
.L_22296:
        /*005c*/ 	.word	0x00000000
        /*0060*/ 	.short	0x0010
        /*0062*/ 	.short	0x0070
        /*0064*/ 	.byte	0x00, 0xf0, 0x21, 0x00


	//----- nvinfo : EIATTR_KPARAM_INFO
	.align		4
.L_22297:
        /*0068*/ 	.byte	0x04, 0x17
        /*006a*/ 	.short	(.L_22299 - .L_22298)
.L_22298:
        /*006c*/ 	.word	0x00000000
        /*0070*/ 	.short	0x000f
        /*0072*/ 	.short	0x0068
        /*0074*/ 	.byte	0x00, 0xf0, 0x21, 0x00


	//----- nvinfo : EIATTR_KPARAM_INFO
	.align		4
.L_22299:
        /*0078*/ 	.byte	0x04, 0x17
        /*007a*/ 	.short	(.L_22301 - .L_22300)
.L_22300:
        /*007c*/ 	.word	0x00000000
        /*0080*/ 	.short	0x000e
        /*0082*/ 	.short	0x0060
        /*0084*/ 	.byte	0x00, 0xf0, 0x11, 0x00


	//----- nvinfo : EIATTR_KPARAM_INFO
	.align		4
.L_22301:
        /*0088*/ 	.byte	0x04, 0x17
        /*008a*/ 	.short	(.L_22303 - .L_22302)
.L_22302:
        /*008c*/ 	.word	0x00000000
        /*0090*/ 	.short	0x000d
        /*0092*/ 	.short	0x005c
        /*0094*/ 	.byte	0x00, 0xf0, 0x11, 0x00


	//----- nvinfo : EIATTR_KPARAM_INFO
	.align		4
.L_22303:
        /*0098*/ 	.byte	0x04, 0x17
        /*009a*/ 	.short	(.L_22305 - .L_22304)
.L_22304:
        /*009c*/ 	.word	0x00000000
        /*00a0*/ 	.short	0x000c
        /*00a2*/ 	.short	0x0058
        /*00a4*/ 	.byte	0x00, 0xf0, 0x11, 0x00


	//----- nvinfo : EIATTR_KPARAM_INFO
	.align		4
.L_22305:
        /*00a8*/ 	.byte	0x04, 0x17
        /*00aa*/ 	.short	(.L_22307 - .L_22306)
.L_22306:
        /*00ac*/ 	.word	0x00000000
        /*00b0*/ 	.short	0x000b
        /*00b2*/ 	.short	0x0050
        /*00b4*/ 	.byte	0x00, 0xf0, 0x21, 0x00


	//----- nvinfo : EIATTR_KPARAM_INFO
	.align		4
.L_22307:
        /*00b8*/ 	.byte	0x04, 0x17
        /*00ba*/ 	.short	(.L_22309 - .L_22308)
.L_22308:
        /*00bc*/ 	.word	0x00000000
        /*00c0*/ 	.short	0x000a
        /*00c2*/ 	.short	0x0048
        /*00c4*/ 	.byte	0x00, 0xf0, 0x11, 0x00


	//----- nvinfo : EIATTR_KPARAM_INFO
	.align		4
.L_22309:
        /*00c8*/ 	.byte	0x04, 0x17
        /*00ca*/ 	.short	(.L_22311 - .L_22310)
.L_22310:
        /*00cc*/ 	.word	0x00000000
        /*00d0*/ 	.short	0x0009
        /*00d2*/ 	.short	0x0040
        /*00d4*/ 	.byte	0x00, 0xf0, 0x21, 0x00


	//----- nvinfo : EIATTR_KPARAM_INFO
	.align		4
.L_22311:
        /*00d8*/ 	.byte	0x04, 0x17
        /*00da*/ 	.short	(.L_22313 - .L_22312)
.L_22312:
        /*00dc*/ 	.word	0x00000000
        /*00e0*/ 	.short	0x0008
        /*00e2*/ 	.short	0x0038
        /*00e4*/ 	.byte	0x00, 0xf0, 0x21, 0x00


	//----- nvinfo : EIATTR_KPARAM_INFO
	.align		4
.L_22313:
        /*00e8*/ 	.byte	0x04, 0x17
        /*00ea*/ 	.short	(.L_22315 - .L_22314)
.L_22314:
        /*00ec*/ 	.word	0x00000000
        /*00f0*/ 	.short	0x0007
        /*00f2*/ 	.short	0x0034
        /*00f4*/ 	.byte	0x00, 0xf0, 0x11, 0x00


	//----- nvinfo : EIATTR_KPARAM_INFO
	.align		4
.L_22315:
        /*00f8*/ 	.byte	0x04, 0x17
        /*00fa*/ 	.short	(.L_22317 - .L_22316)
.L_22316:
        /*00fc*/ 	.word	0x00000000
        /*0100*/ 	.short	0x0006
        /*0102*/ 	.short	0x0030
        /*0104*/ 	.byte	0x00, 0xf0, 0x11, 0x00


	//----- nvinfo : EIATTR_KPARAM_INFO
	.align		4
.L_22317:
        /*0108*/ 	.byte	0x04, 0x17
        /*010a*/ 	.short	(.L_22319 - .L_22318)
.L_22318:
        /*010c*/ 	.word	0x00000000
        /*0110*/ 	.short	0x0005
        /*0112*/ 	.short	0x0028
        /*0114*/ 	.byte	0x00, 0xf0, 0x21, 0x00


	//----- nvinfo : EIATTR_KPARAM_INFO
	.align		4
.L_22319:
        /*0118*/ 	.byte	0x04, 0x17
        /*011a*/ 	.short	(.L_22321 - .L_22320)
.L_22320:
        /*011c*/ 	.word	0x00000000
        /*0120*/ 	.short	0x0004
        /*0122*/ 	.short	0x0020
        /*0124*/ 	.byte	0x00, 0xf0, 0x21, 0x00


	//----- nvinfo : EIATTR_KPARAM_INFO
	.align		4
.L_22321:
        /*0128*/ 	.byte	0x04, 0x17
        /*012a*/ 	.short	(.L_22323 - .L_22322)
.L_22322:
        /*012c*/ 	.word	0x00000000
        /*0130*/ 	.short	0x0003
        /*0132*/ 	.short	0x0018
        /*0134*/ 	.byte	0x00, 0xf0, 0x21, 0x00


	//----- nvinfo : EIATTR_KPARAM_INFO
	.align		4
.L_22323:
        /*0138*/ 	.byte	0x04, 0x17
        /*013a*/ 	.short	(.L_22325 - .L_22324)
.L_22324:
        /*013c*/ 	.word	0x00000000
        /*0140*/ 	.short	0x0002
        /*0142*/ 	.short	0x0010
        /*0144*/ 	.byte	0x00, 0xf0, 0x21, 0x00


	//----- nvinfo : EIATTR_KPARAM_INFO
	.align		4
.L_22325:
        /*0148*/ 	.byte	0x04, 0x17
        /*014a*/ 	.short	(.L_22327 - .L_22326)
.L_22326:
        /*014c*/ 	.word	0x00000000
        /*0150*/ 	.short	0x0001
        /*0152*/ 	.short	0x0008
        /*0154*/ 	.byte	0x00, 0xf0, 0x21, 0x00


	//----- nvinfo : EIATTR_KPARAM_INFO
	.align		4
.L_22327:
        /*0158*/ 	.byte	0x04, 0x17
        /*015a*/ 	.short	(.L_22329 - .L_22328)
.L_22328:
        /*015c*/ 	.word	0x00000000
        /*0160*/ 	.short	0x0000
        /*0162*/ 	.short	0x0000
        /*0164*/ 	.byte	0x00, 0xf0, 0x21, 0x00


	//----- nvinfo : EIATTR_SPARSE_MMA_MASK
	.align		4
.L_22329:
        /*0168*/ 	.byte	0x03, 0x50
        /*016a*/ 	.short	0x0000


	//----- nvinfo : EIATTR_MAXREG_COUNT
	.align		4
        /*016c*/ 	.byte	0x03, 0x1b
        /*016e*/ 	.short	0x00ff


	//----- nvinfo : EIATTR_NUM_BARRIERS
	.align		4
        /*0170*/ 	.byte	0x02, 0x4c
        /*0172*/ 	.byte	0x01
	.zero		1


	//----- nvinfo : EIATTR_EXTERNS
	.align		4
        /*0174*/ 	.byte	0x04, 0x0f
        /*0176*/ 	.short	(.L_22331 - .L_22330)


	//   ....[0]....
	.align		4
.L_22330:
        /*0178*/ 	.word	index@(__assertfail)


	//----- nvinfo : EIATTR_MERCURY_ISA_VERSION
	.align		4
.L_22331:
        /*017c*/ 	.byte	0x03, 0x5f
        /*017e*/ 	.short	0x0101


	//----- nvinfo : EIATTR_COOP_GROUP_MASK_REGIDS
	.align		4
        /*0180*/ 	.byte	0x04, 0x29
        /*0182*/ 	.short	(.L_22333 - .L_22332)


	//   ....[0]....
.L_22332:
        /*0184*/ 	.word	0xffffffff


	//   ....[1]....
        /*0188*/ 	.word	0xffffffff


	//   ....[2]....
        /*018c*/ 	.word	0xffffffff


	//   ....[3]....
        /*0190*/ 	.word	0xffffffff


	//   ....[4]....
        /*0194*/ 	.word	0xffffffff


	//   ....[5]....
        /*0198*/ 	.word	0xffffffff


	//   ....[6]....
        /*019c*/ 	.word	0xffffffff


	//   ....[7]....
        /*01a0*/ 	.word	0xffffffff


	//   ....[8]....
        /*01a4*/ 	.word	0xffffffff


	//   ....[9]....
        /*01a8*/ 	.word	0xffffffff


	//   ....[10]....
        /*01ac*/ 	.word	0xffffffff


	//   ....[11]....
        /*01b0*/ 	.word	0xffffffff


	//   ....[12]....
        /*01b4*/ 	.word	0xffffffff


	//   ....[13]....
        /*01b8*/ 	.word	0xffffffff


	//   ....[14]....
        /*01bc*/ 	.word	0x0500000f


	//   ....[15]....
        /*01c0*/ 	.word	0x0500000f


	//   ....[16]....
        /*01c4*/ 	.word	0x0500000f


	//----- nvinfo : EIATTR_COOP_GROUP_INSTR_OFFSETS
	.align		4
.L_22333:
        /*01c8*/ 	.byte	0x04, 0x28
        /*01ca*/ 	.short	(.L_22335 - .L_22334)


	//   ....[0]....
.L_22334:
        /*01cc*/ 	.word	0x00000240


	//   ....[1]....
        /*01d0*/ 	.word	0x00000270


	//   ....[2]....
        /*01d4*/ 	.word	0x00000290


	//   ....[3]....
        /*01d8*/ 	.word	0x000003b0


	//   ....[4]....
        /*01dc*/ 	.word	0x000003d0


	//   ....[5]....
        /*01e0*/ 	.word	0x00000400


	//   ....[6]....
        /*01e4*/ 	.word	0x000012b0


	//   ....[7]....
        /*01e8*/ 	.word	0x00001330


	//   ....[8]....
        /*01ec*/ 	.word	0x00001360


	//   ....[9]....
        /*01f0*/ 	.word	0x000013b0


	//   ....[10]....
        /*01f4*/ 	.word	0x00001400


	//   ....[11]....
        /*01f8*/ 	.word	0x00001450


	//   ....[12]....
        /*01fc*/ 	.word	0x00001470


	//   ....[13]....
        /*0200*/ 	.word	0x00001490


	//   ....[14]....
        /*0204*/ 	.word	0x00002b90


	//   ....[15]....
        /*0208*/ 	.word	0x00002bf0


	//   ....[16]....
        /*020c*/ 	.word	0x00002c50


	//----- nvinfo : EIATTR_SYSCALL_OFFSETS
	.align		4
.L_22335:
        /*0210*/ 	.byte	0x04, 0x46
        /*0212*/ 	.short	(.L_22337 - .L_22336)


	//   ....[0]....
.L_22336:
        /*0214*/ 	.word	0x00002b20


	//----- nvinfo : EIATTR_EXIT_INSTR_OFFSETS
	.align		4
.L_22337:
        /*0218*/ 	.byte	0x04, 0x1c
        /*021a*/ 	.short	(.L_22339 - .L_22338)


	//   ....[0]....
.L_22338:
        /*021c*/ 	.word	0x00000090


	//   ....[1]....
        /*0220*/ 	.word	0x000025f0


	//   ....[2]....
        /*0224*/ 	.word	0x000029a0


	//   ....[3]....
        /*0228*/ 	.word	0x00002a20


	//   ....[4]....
        /*022c*/ 	.word	0x00002b30


	//----- nvinfo : EIATTR_CRS_STACK_SIZE
	.align		4
.L_22339:
        /*0230*/ 	.byte	0x04, 0x1e
        /*0232*/ 	.short	(.L_22341 - .L_22340)
.L_22340:
        /*0234*/ 	.word	0x00000000


	//----- nvinfo : EIATTR_CBANK_PARAM_SIZE
	.align		4
.L_22341:
        /*0238*/ 	.byte	0x03, 0x19
        /*023a*/ 	.short	0x008c


	//----- nvinfo : EIATTR_PARAM_CBANK
	.align		4
        /*023c*/ 	.byte	0x04, 0x0a
        /*023e*/ 	.short	(.L_22343 - .L_22342)
	.align		4
.L_22342:
        /*0240*/ 	.word	index@(.nv.constant0._ZN4vllm25paged_attention_v2_kernelIfhLi120ELi8ELi128ELNS_18Fp8KVCacheDataTypeE1ELb0ELi512EEEvPfS2_PT_PKS3_PKT0_S9_ifPKiSB_iPKfiiiSD_SD_iiiii)
        /*0244*/ 	.short	0x0210
        /*0246*/ 	.short	0x008c


	//----- nvinfo : EIATTR_SW_WAR
	.align		4
.L_22343:
        /*0248*/ 	.byte	0x04, 0x36
        /*024a*/ 	.short	(.L_22345 - .L_22344)
.L_22344:
        /*024c*/ 	.word	0x00000008
.L_22345:


//--------------------- .nv.info._ZN4vllm25paged_attention_v2_kernelIfhLi112ELi8ELi128ELNS_18Fp8KVCacheDataTypeE1ELb0ELi512EEEvPfS2_PT_PKS3_PKT0_S9_ifPKiSB_iPKfiiiSD_SD_iiiii --------------------------
	.section	.nv.info._ZN4vllm25paged_attention_v2_kernelIfhLi112ELi8ELi128ELNS_18Fp8KVCacheDataTypeE1ELb0ELi512EEEvPfS2_PT_PKS3_PKT0_S9_ifPKiSB_iPKfiiiSD_SD_iiiii,"",@"SHT_CUDA_INFO"
	.sectionflags	@""
	.align	4


	//----- nvinfo : EIATTR_CUDA_API_VERSION
	.align		4
        /*0000*/ 	.byte	0x04, 0x37
        /*0002*/ 	.short	(.L_22347 - .L_22346)
.L_22346:
        /*0004*/ 	.word	0x00000082


	//----- nvinfo : EIATTR_KPARAM_INFO
	.align		4
.L_22347:
        /*0008*/ 	.byte	0x04, 0x17
        /*000a*/ 	.short	(.L_22349 - .L_22348)
.L_22348:
        /*000c*/ 	.word	0x00000000
        /*0010*/ 	.short	0x0015
        /*0012*/ 	.short	0x0088
        /*0014*/ 	.byte	0x00, 0xf0, 0x11, 0x00


	//----- nvinfo : EIATTR_KPARAM_INFO
	.align		4
.L_22349:
        /*0018*/ 	.byte	0x04, 0x17
        /*001a*/ 	.short	(.L_22351 - .L_22350)
.L_22350:
        /*001c*/ 	.word	0x00000000
        /*0020*/ 	.short	0x0014
        /*0022*/ 	.short	0x0084
        /*0024*/ 	.byte	0x00, 0xf0, 0x11, 0x00


	//----- nvinfo : EIATTR_KPARAM_INFO
	.align		4
.L_22351:
        /*0028*/ 	.byte	0x04, 0x17
        /*002a*/ 	.short	(.L_22353 - .L_22352)
.L_22352:
        /*002c*/ 	.word	0x00000000
        /*0030*/ 	.short	0x0013
        /*0032*/ 	.short	0x0080
        /*0034*/ 	.byte	0x00, 0xf0, 0x11, 0x00


	//----- nvinfo : EIATTR_KPARAM_INFO
	.align		4
.L_22353:
        /*0038*/ 	.byte	0x04, 0x17
        /*003a*/ 	.short	(.L_22355 - .L_22354)
.L_22354:
        /*003c*/ 	.word	0x00000000
        /*0040*/ 	.short	0x0012
        /*0042*/ 	.short	0x007c
        /*0044*/ 	.byte	0x00, 0xf0, 0x11, 0x00


	//----- nvinfo : EIATTR_KPARAM_INFO
	.align		4
.L_22355:
        /*0048*/ 	.byte	0x04, 0x17
        /*004a*/ 	.short	(.L_22357 - .L_22356)
.L_22356:
        /*004c*/ 	.word	0x00000000
        /*0050*/ 	.short	0x0011
        /*0052*/ 	.short	0x0078
        /*0054*/ 	.byte	0x00, 0xf0, 0x11, 0x00


	//----- nvinfo : EIATTR_KPARAM_INFO
	.align		4
.L_22357:
        /*0058*/ 	.byte	0x04, 0x17
        /*005a*/ 	.short	(.L_22359 - .L_22358)
.L_22358:
        /*005c*/ 	.word	0x00000000
        /*0060*/ 	.short	0x0010
        /*0062*/ 	.short	0x0070
        /*0064*/ 	.byte	0x00, 0xf0, 0x21, 0x00


	//----- nvinfo : EIATTR_KPARAM_INFO
	.align		4
.L_22359:
        /*0068*/ 	.byte	0x04, 0x17
        /*006a*/ 	.short	(.L_22361 - .L_22360)
.L_22360:
        /*006c*/ 	.word	0x00000000
        /*0070*/ 	.short	0x000f
        /*0072*/ 	.short	0x0068
        /*0074*/ 	.byte	0x00, 0xf0, 0x21, 0x00


	//----- nvinfo : EIATTR_KPARAM_INFO
	.align		4
.L_22361:
        /*0078*/ 	.byte	0x04, 0x17
        /*007a*/ 	.short	(.L_22363 - .L_22362)
.L_22362:
        /*007c*/ 	.word	0x00000000
        /*0080*/ 	.short	0x000e
        /*0082*/ 	.short	0x0060
        /*0084*/ 	.byte	0x00, 0xf0, 0x11, 0x00


	//----- nvinfo : EIATTR_KPARAM_INFO
	.align		4
.L_22363:
        /*0088*/ 	.byte	0x04, 0x17
        /*008a*/ 	.short	(.L_22365 - .L_22364)
.L_22364:
        /*008c*/ 	.word	0x00000000
        /*0090*/ 	.short	0x000d
        /*0092*/ 	.short	0x005c
        /*0094*/ 	.byte	0x00, 0xf0, 0x11, 0x00


	//----- nvinfo : EIATTR_KPARAM_INFO
	.align		4
.L_22365:
        /*0098*/ 	.byte	0x04, 0x17
        /*009a*/ 	.short	(.L_22367 - .L_22366)
.L_22366:
        /*009c*/ 	.word	0x00000000
        /*00a0*/ 	.short	0x000c
        /*00a2*/ 	.short	0x0058
        /*00a4*/ 	.byte	0x00, 0xf0, 0x11, 0x00


	//----- nvinfo : EIATTR_KPARAM_INFO
	.align		4
.L_22367:
        /*00a8*/ 	.byte	0x04, 0x17
        /*00aa*/ 	.short	(.L_22369 - .L_22368)
.L_22368:
        /*00ac*/ 	.word	0x00000000
        /*00b0*/ 	.short	0x000b
        /*00b2*/ 	.short	0x0050
        /*00b4*/ 	.byte	0x00, 0xf0, 0x21, 0x00


	//----- nvinfo : EIATTR_KPARAM_INFO
	.align		4
.L_22369:
        /*00b8*/ 	.byte	0x04, 0x17
        /*00ba*/ 	.short	(.L_22371 - .L_22370)
.L_22370:
        /*00bc*/ 	.word	0x00000000
        /*00c0*/ 	.short	0x000a
        /*00c2*/ 	.short	0x0048
        /*00c4*/ 	.byte	0x00, 0xf0, 0x11, 0x00


	//----- nvinfo : EIATTR_KPARAM_INFO
	.align		4
.L_22371:
        /*00c8*/ 	.byte	0x04, 0x17
        /*00ca*/ 	.short	(.L_22373 - .L_22372)
.L_22372:
        /*00cc*/ 	.word	0x00000000
        /*00d0*/ 	.short	0x0009
        /*00d2*/ 	.short	0x0040
        /*00d4*/ 	.byte	0x00, 0xf0, 0x21, 0x00


	//----- nvinfo : EIATTR_KPARAM_INFO
	.align		4
.L_22373:
        /*00d8*/ 	.byte	0x04, 0x17
        /*00da*/ 	.short	(.L_22375 - .L_22374)
.L_22374:
        /*00dc*/ 	.word	0x00000000
        /*00e0*/ 	.short	0x0008
        /*00e2*/ 	.short	0x0038
        /*00e4*/ 	.byte	0x00, 0xf0, 0x21, 0x00


	//----- nvinfo : EIATTR_KPARAM_INFO
	.align		4
.L_22375:
        /*00e8*/ 	.byte	0x04, 0x17
        /*00ea*/ 	.short	(.L_22377 - .L_22376)
.L_22376:
        /*00ec*/ 	.word	0x00000000
        /*00f0*/ 	.short	0x0007
        /*00f2*/ 	.short	0x0034
        /*00f4*/ 	.byte	0x00, 0xf0, 0x11, 0x00


	//----- nvinfo : EIATTR_KPARAM_INFO
	.align		4
.L_22377:
        /*00f8*/ 	.byte	0x04, 0x17
        /*00fa*/ 	.short	(.L_22379 - .L_22378)
.L_22378:
        /*00fc*/ 	.word	0x00000000
        /*0100*/ 	.short	0x0006
        /*0102*/ 	.short	0x0030
        /*0104*/ 	.byte	0x00, 0xf0, 0x11, 0x00


	//----- nvinfo : EIATTR_KPARAM_INFO
	.align		4
.L_22379:
        /*0108*/ 	.byte	0x04, 0x17
        /*010a*/ 	.short	(.L_22381 - .L_22380)
.L_22380:
        /*010c*/ 	.word	0x00000000
        /*0110*/ 	.short	0x0005
        /*0112*/ 	.short	0x0028
        /*0114*/ 	.byte	0x00, 0xf0, 0x21, 0x00


	//----- nvinfo : EIATTR_KPARAM_INFO
	.align		4
.L_22381:
        /*0118*/ 	.byte	0x04, 0x17
        /*011a*/ 	.short	(.L_22383 - .L_22382)
.L_22382:
        /*011c*/ 	.word	0x00000000
        /*0120*/ 	.short	0x0004
        /*0122*/ 	.short	0x0020
        /*0124*/ 	.byte	0x00, 0xf0, 0x21, 0x00


	//----- nvinfo : EIATTR_KPARAM_INFO
	.align		4
.L_22383:
        /*0128*/ 	.byte	0x04, 0x17
        /*012a*/ 	.short	(.L_22385 - .L_22384)
.L_22384:
        /*012c*/ 	.word	0x00000000
        /*0130*/ 	.short	0x0003
        /*0132*/ 	.short	0x0018
        /*0134*/ 	.byte	0x00, 0xf0, 0x21, 0x00


	//----- nvinfo : EIATTR_KPARAM_INFO
	.align		4
.L_22385:
        /*0138*/ 	.byte	0x04, 0x17
        /*013a*/ 	.short	(.L_22387 - .L_22386)
.L_22386:
        /*013c*/ 	.word	0x00000000
        /*0140*/ 	.short	0x0002
        /*0142*/ 	.short	0x0010
        /*0144*/ 	.byte	0x00, 0xf0, 0x21, 0x00


	//----- nvinfo : EIATTR_KPARAM_INFO
	.align		4
.L_22387:
        /*0148*/ 	.byte	0x04, 0x17
        /*014a*/ 	.short	(.L_22389 - .L_22388)
.L_22388:
        /*014c*/ 	.word	0x00000000
        /*0150*/ 	.short	0x0001
        /*0152*/ 	.short	0x0008
        /*0154*/ 	.byte	0x00, 0xf0, 0x21, 0x00


	//----- nvinfo : EIATTR_KPARAM_INFO
	.align		4
.L_22389:
        /*0158*/ 	.byte	0x04, 0x17
        /*015a*/ 	.short	(.L_22391 - .L_22390)
.L_22390:
        /*015c*/ 	.word	0x00000000
        /*0160*/ 	.short	0x0000
        /*0162*/ 	.short	0x0000
        /*0164*/ 	.byte	0x00, 0xf0, 0x21, 0x00


	//----- nvinfo : EIATTR_SPARSE_MMA_MASK
	.align		4
.L_22391:
        /*0168*/ 	.byte	0x03, 0x50
        /*016a*/ 	.short	0x0000


	//----- nvinfo : EIATTR_MAXREG_COUNT
	.align		4
        /*016c*/ 	.byte	0x03, 0x1b
        /*016e*/ 	.short	0x00ff


	//----- nvinfo : EIATTR_NUM_BARRIERS
	.align		4
        /*0170*/ 	.byte	0x02, 0x4c
        /*0172*/ 	.byte	0x01
	.zero		1


	//----- nvinfo : EIATTR_EXTERNS
	.align		4
        /*0174*/ 	.byte	0x04, 0x0f
        /*0176*/ 	.short	(.L_22393 - .L_22392)


	//   ....[0]....
	.align		4
.L_22392:
        /*0178*/ 	.word	index@(__assertfail)


	//----- nvinfo : EIATTR_MERCURY_ISA_VERSION
	.align		4
.L_22393:
        /*017c*/ 	.byte	0x03, 0x5f
        /*017e*/ 	.short	0x0101


	//----- nvinfo : EIATTR_COOP_GROUP_MASK_REGIDS
	.align		4
        /*0180*/ 	.byte	0x04, 0x29
        /*0182*/ 	.short	(.L_22395 - .L_22394)


	//   ....[0]....
.L_22394:
        /*0184*/ 	.word	0xffffffff


	//   ....[1]....
        /*0188*/ 	.word	0xffffffff


	//   ....[2]....
        /*018c*/ 	.word	0xffffffff


	//   ....[3]....
        /*0190*/ 	.word	0xffffffff


	//   ....[4]....
        /*0194*/ 	.word	0xffffffff


	//   ....[5]....
        /*0198*/ 	.word	0xffffffff


	//   ....[6]....
        /*019c*/ 	.word	0xffffffff


	//   ....[7]....
        /*01a0*/ 	.word	0xffffffff


	//   ....[8]....
        /*01a4*/ 	.word	0xffffffff


	//   ....[9]....
        /*01a8*/ 	.word	0xffffffff


	//   ....[10]....
        /*01ac*/ 	.word	0xffffffff


	//   ....[11]....
        /*01b0*/ 	.word	0xffffffff


	//   ....[12]....
        /*01b4*/ 	.word	0xffffffff


	//   ....[13]....
        /*01b8*/ 	.word	0xffffffff


	//   ....[14]....
        /*01bc*/ 	.word	0x0500000f


	//   ....[15]....
        /*01c0*/ 	.word	0x0500000f


	//   ....[16]....
        /*01c4*/ 	.word	0x0500000f


	//----- nvinfo : EIATTR_COOP_GROUP_INSTR_OFFSETS
	.align		4
.L_22395:
        /*01c8*/ 	.byte	0x04, 0x28
        /*01ca*/ 	.short	(.L_22397 - .L_22396)


	//   ....[0]....
.L_22396:
        /*01cc*/ 	.word	0x00000240


	//   ....[1]....
        /*01d0*/ 	.word	0x00000270


	//   ....[2]....
        /*01d4*/ 	.word	0x00000290


	//   ....[3]....
        /*01d8*/ 	.word	0x000003b0


	//   ....[4]....
        /*01dc*/ 	.word	0x000003d0


	//   ....[5]....
        /*01e0*/ 	.word	0x00000400


	//   ....[6]....
        /*01e4*/ 	.word	0x000012b0


	//   ....[7]....
        /*01e8*/ 	.word	0x00001330


	//   ....[8]....
        /*01ec*/ 	.word	0x00001360


	//   ....[9]....
        /*01f0*/ 	.word	0x000013b0


	//   ....[10]....
        /*01f4*/ 	.word	0x00001400


	//   ....[11]....
        /*01f8*/ 	.word	0x00001450


	//   ....[12]....
        /*01fc*/ 	.word	0x00001470


	//   ....[13]....
        /*0200*/ 	.word	0x00001490


	//   ....[14]....
        /*0204*/ 	.word	0x000028f0


	//   ....[15]....
        /*0208*/ 	.word	0x00002950


	//   ....[16]....
        /*020c*/ 	.word	0x000029b0


	//----- nvinfo : EIATTR_SYSCALL_OFFSETS
	.align		4
.L_22397:
        /*0210*/ 	.byte	0x04, 0x46
        /*0212*/ 	.short	(.L_22399 - .L_22398)


	//   ....[0]....
.L_22398:
        /*0214*/ 	.word	0x00002880


	//----- nvinfo : EIATTR_EXIT_INSTR_OFFSETS
	.align		4
.L_22399:
        /*0218*/ 	.byte	0x04, 0x1c
        /*021a*/ 	.short	(.L_22401 - .L_22400)


	//   ....[0]....
.L_22400:
        /*021c*/ 	.word	0x00000090


	//   ....[1]....
        /*0220*/ 	.word	0x00002420


	//   ....[2]....
        /*0224*/ 	.word	0x000024d0


	//   ....[3]....
        /*0228*/ 	.word	0x00002780


	//   ....[4]....
        /*022c*/ 	.word	0x00002890


	//----- nvinfo : EIATTR_CRS_STACK_SIZE
	.align		4
.L_22401:
        /*0230*/ 	.byte	0x04, 0x1e
        /*0232*/ 	.short	(.L_22403 - .L_22402)
.L_22402:
        /*0234*/ 	.word	0x00000000


	//----- nvinfo : EIATTR_CBANK_PARAM_SIZE
	.align		4
.L_22403:
        /*0238*/ 	.byte	0x03, 0x19
        /*023a*/ 	.short	0x008c


	//----- nvinfo : EIATTR_PARAM_CBANK
	.align		4
        /*023c*/ 	.byte	0x04, 0x0a
        /*023e*/ 	.short	(.L_22405 - .L_22404)
	.align		4
.L_22404:
        /*0240*/ 	.word	index@(.nv.constant0._ZN4vllm25paged_attention_v2_kernelIfhLi112ELi8ELi128ELNS_18Fp8KVCacheDataTypeE1ELb0ELi512EEEvPfS2_PT_PKS3_PKT0_S9_ifPKiSB_iPKfiiiSD_SD_iiiii)
        /*0244*/ 	.short	0x0210
        /*0246*/ 	.short	0x008c


	//----- nvinfo : EIATTR_SW_WAR
	.align		4
.L_22405:
        /*0248*/ 	.byte	0x04, 0x36
        /*024a*/ 	.short	(.L_22407 - .L_22406)
.L_22406:
        /*024c*/ 	.word	0x00000008
.L_22407:


//--------------------- .nv.info._ZN4vllm25paged_attention_v2_kernelIfhLi96ELi8ELi128ELNS_18Fp8KVCacheDataTypeE1ELb0ELi512EEEvPfS2_PT_PKS3_PKT0_S9_ifPKiSB_iPKfiiiSD_SD_iiiii --------------------------
	.section	.nv.info._ZN4vllm25paged_attention_v2_kernelIfhLi96ELi8ELi128ELNS_18Fp8KVCacheDataTypeE1ELb0ELi512EEEvPfS2_PT_PKS3_PKT0_S9_ifPKiSB_iPKfiiiSD_SD_iiiii,"",@"SHT_CUDA_INFO"
	.sectionflags	@""
	.align	4


	//----- nvinfo : EIATTR_CUDA_API_VERSION
	.align		4
        /*0000*/ 	.byte	0x04, 0x37
        /*0002*/ 	.short	(.L_22409 - .L_22408)
.L_22408:
        /*0004*/ 	.word	0x00000082


	//----- nvinfo : EIATTR_KPARAM_INFO
	.align		4
.L_22409:
        /*0008*/ 	.byte	0x04, 0x17
        /*000a*/ 	.short	(.L_22411 - .L_22410)
.L_22410:
        /*000c*/ 	.word	0x00000000
        /*0010*/ 	.short	0x0015
        /*0012*/ 	.short	0x0088
        /*0014*/ 	.byte	0x00, 0xf0, 0x11, 0x00


	//----- nvinfo : EIATTR_KPARAM_INFO
	.align		4
.L_22411:
        /*0018*/ 	.byte	0x04, 0x17
        /*001a*/ 	.short	(.L_22413 - .L_22412)
.L_22412:
        /*001c*/ 	.word	0x00000000
        /*0020*/ 	.short	0x0014
        /*0022*/ 	.short	0x0084
        /*0024*/ 	.byte	0x00, 0xf0, 0x11, 0x00


	//----- nvinfo : EIATTR_KPARAM_INFO
	.align		4
.L_22413:
        /*0028*/ 	.byte	0x04, 0x17
        /*002a*/ 	.short	(.L_22415 - .L_22414)
.L_22414:
        /*002c*/ 	.word	0x00000000
        /*0030*/ 	.short	0x0013
        /*0032*/ 	.short	0x0080
        /*0034*/ 	.byte	0x00, 0xf0, 0x11, 0x00


	//----- nvinfo : EIATTR_KPARAM_INFO
	.align		4
.L_22415:
        /*0038*/ 	.byte	0x04, 0x17
        /*003a*/ 	.short	(.L_22417 - .L_22416)
.L_22416:
        /*003c*/ 	.word	0x00000000
        /*0040*/ 	.short	0x0012
        /*0042*/ 	.short	0x007c
        /*0044*/ 	.byte	0x00, 0xf0, 0x11, 0x00


	//----- nvinfo : EIATTR_KPARAM_INFO
	.align		4
.L_22417:
        /*0048*/ 	.byte	0x04, 0x17
        /*004a*/ 	.short	(.L_22419 - .L_22418)
.L_22418:
        /*004c*/ 	.word	0x00000000
        /*0050*/ 	.short	0x0011
        /*0052*/ 	.short	0x0078
        /*0054*/ 	.byte	0x00, 0xf0, 0x11, 0x00


	//----- nvinfo : EIATTR_KPARAM_INFO
	.align		4
.L_22419:
        /*0058*/ 	.byte	0x04, 0x17
        /*005a*/ 	.short	(.L_22421 - .L_22420)
.L_22420:
        /*005c*/ 	.word	0x00000000
        /*0060*/ 	.short	0x0010
        /*0062*/ 	.short	0x0070
        /*0064*/ 	.byte	0x00, 0xf0, 0x21, 0x00


	//----- nvinfo : EIATTR_KPARAM_INFO
	.align		4
.L_22421:
        /*0068*/ 	.byte	0x04, 0x17
        /*006a*/ 	.short	(.L_22423 - .L_22422)
.L_22422:
        /*006c*/ 	.word	0x00000000
        /*0070*/ 	.short	0x000f
        /*0072*/ 	.short	0x0068
        /*0074*/ 	.byte	0x00, 0xf0, 0x21, 0x00


	//----- nvinfo : EIATTR_KPARAM_INFO
	.align		4
.L_22423:
        /*0078*/ 	.byte	0x04, 0x17
        /*007a*/ 	.short	(.L_22425 - .L_22424)
.L_22424:
        /*007c*/ 	.word	0x00000000
        /*0080*/ 	.short	0x000e
        /*0082*/ 	.short	0x0060
        /*0084*/ 	.byte	0x00, 0xf0, 0x11, 0x00


	//----- nvinfo : EIATTR_KPARAM_INFO
	.align		4
.L_22425:
        /*0088*/ 	.byte	0x04, 0x17
        /*008a*/ 	.short	(.L_22427 - .L_22426)
.L_22426:
        /*008c*/ 	.word	0x00000000
        /*0090*/ 	.short	0x000d
        /*0092*/ 	.short	0x005c
        /*0094*/ 	.byte	0x00, 0xf0, 0x11, 0x00


	//----- nvinfo : EIATTR_KPARAM_INFO
	.align		4
.L_22427:
        /*0098*/ 	.byte	0x04, 0x17
        /*009a*/ 	.short	(.L_22429 - .L_22428)
.L_22428:
        /*009c*/ 	.word	0x00000000
        /*00a0*/ 	.short	0x000c
        /*00a2*/ 	.short	0x0058
        /*00a4*/ 	.byte	0x00, 0xf0, 0x11, 0x00


	//----- nvinfo : EIATTR_KPARAM_INFO
	.align		4
.L_22429:
        /*00a8*/ 	.byte	0x04, 0x17
        /*00aa*/ 	.short	(.L_22431 - .L_22430)
.L_22430:
        /*00ac*/ 	.word	0x00000000
        /*00b0*/ 	.short	0x000b
        /*00b2*/ 	.short	0x0050
        /*00b4*/ 	.byte	0x00, 0xf0, 0x21, 0x00


	//----- nvinfo : EIATTR_KPARAM_INFO
	.align		4
.L_22431:
        /*00b8*/ 	.byte	0x04, 0x17
        /*00ba*/ 	.short	(.L_22433 - .L_22432)
.L_22432:
        /*00bc*/ 	.word	0x00000000
        /*00c0*/ 	.short	0x000a
        /*00c2*/ 	.short	0x0048
        /*00c4*/ 	.byte	0x00, 0xf0, 0x11, 0x00


	//----- nvinfo : EIATTR_KPARAM_INFO
	.align		4
.L_22433:
        /*00c8*/ 	.byte	0x04, 0x17
        /*00ca*/ 	.short	(.L_22435 - .L_22434)
.L_22434:
        /*00cc*/ 	.word	0x00000000
        /*00d0*/ 	.short	0x0009
        /*00d2*/ 	.short	0x0040
        /*00d4*/ 	.byte	0x00, 0xf0, 0x21, 0x00


	//----- nvinfo : EIATTR_KPARAM_INFO
	.align		4
.L_22435:
        /*00d8*/ 	.byte	0x04, 0x17
        /*00da*/ 	.short	(.L_22437 - .L_22436)
.L_22436:
        /*00dc*/ 	.word	0x00000000
        /*00e0*/ 	.short	0x0008
        /*00e2*/ 	.short	0x0038
        /*00e4*/ 	.byte	0x00, 0xf0, 0x21, 0x00


	//----- nvinfo : EIATTR_KPARAM_INFO
	.align		4
.L_22437:
        /*00e8*/ 	.byte	0x04, 0x17
        /*00ea*/ 	.short	(.L_22439 - .L_22438)
.L_22438:
        /*00ec*/ 	.word	0x00000000
        /*00f0*/ 	.short	0x0007
        /*00f2*/ 	.short	0x0034
        /*00f4*/ 	.byte	0x00, 0xf0, 0x11, 0x00


	//----- nvinfo : EIATTR_KPARAM_INFO
	.align		4
.L_22439:
        /*00f8*/ 	.byte	0x04, 0x17
        /*00fa*/ 	.short	(.L_22441 - .L_22440)
.L_22440:
        /*00fc*/ 	.word	0x00000000
        /*0100*/ 	.short	0x0006
        /*0102*/ 	.short	0x0030
        /*0104*/ 	.byte	0x00, 0xf0, 0x11, 0x00


	//----- nvinfo : EIATTR_KPARAM_INFO
	.align		4
.L_22441:
        /*0108*/ 	.byte	0x04, 0x17
        /*010a*/ 	.short	(.L_22443 - .L_22442)
.L_22442:
        /*010c*/ 	.word	0x00000000
        /*0110*/ 	.short	0x0005
        /*0112*/ 	.short	0x0028
        /*0114*/ 	.byte	0x00, 0xf0, 0x21, 0x00


	//----- nvinfo : EIATTR_KPARAM_INFO
	.align		4
.L_22443:
        /*0118*/ 	.byte	0x04, 0x17
        /*011a*/ 	.short	(.L_22445 - .L_22444)
.L_22444:
        /*011c*/ 	.word	0x00000000
        /*0120*/ 	.short	0x0004
        /*0122*/ 	.short	0x0020
        /*0124*/ 	.byte	0x00, 0xf0, 0x21, 0x00


	//----- nvinfo : EIATTR_KPARAM_INFO
	.align		4
.L_22445:
        /*0128*/ 	.byte	0x04, 0x17
        /*012a*/ 	.short	(.L_22447 - .L_22446)
.L_22446:
        /*012c*/ 	.word	0x00000000
        /*0130*/ 	.short	0x0003
        /*0132*/ 	.short	0x0018
        /*0134*/ 	.byte	0x00, 0xf0, 0x21, 0x00


	//----- nvinfo : EIATTR_KPARAM_INFO
	.align		4
.L_22447:
        /*0138*/ 	.byte	0x04, 0x17
        /*013a*/ 	.short	(.L_22449 - .L_22448)
.L_22448:
        /*013c*/ 	.word	0x00000000
        /*0140*/ 	.short	0x0002
        /*0142*/ 	.short	0x0010
        /*0144*/ 	.byte	0x00, 0xf0, 0x21, 0x00


	//----- nvinfo : EIATTR_KPARAM_INFO
	.align		4
.L_22449:
        /*0148*/ 	.byte	0x04, 0x17
        /*014a*/ 	.short	(.L_22451 - .L_22450)
.L_22450:
        /*014c*/ 	.word	0x00000000
        /*0150*/ 	.short	0x0001
        /*0152*/ 	.short	0x0008
        /*0154*/ 	.byte	0x00, 0xf0, 0x21, 0x00


	//----- nvinfo : EIATTR_KPARAM_INFO
	.align		4
.L_22451:
        /*0158*/ 	.byte	0x04, 0x17
        /*015a*/ 	.short	(.L_22453 - .L_22452)
.L_22452:
        /*015c*/ 	.word	0x00000000
        /*0160*/ 	.short	0x0000
        /*0162*/ 	.short	0x0000
        /*0164*/ 	.byte	0x00, 0xf0, 0x21, 0x00


	//----- nvinfo : EIATTR_SPARSE_MMA_MASK
	.align		4
.L_22453:
        /*0168*/ 	.byte	0x03, 0x50
        /*016a*/ 	.short	0x0000


	//----- nvinfo : EIATTR_MAXREG_COUNT
	.align		4
        /*016c*/ 	.byte	0x03, 0x1b
        /*016e*/ 	.short	0x00ff


	//----- nvinfo : EIATTR_NUM_BARRIERS
	.align		4
        /*0170*/ 	.byte	0x02, 0x4c
        /*0172*/ 	.byte	0x01
	.zero		1


	//----- nvinfo : EIATTR_EXTERNS
	.align		4
        /*0174*/ 	.byte	0x04, 0x0f
        /*0176*/ 	.short	(.L_22455 - .L_22454)


	//   ....[0]....
	.align		4
.L_22454:
        /*0178*/ 	.word	index@(__assertfail)


	//----- nvinfo : EIATTR_MERCURY_ISA_VERSION
	.align		4
.L_22455:
        /*017c*/ 	.byte	0x03, 0x5f
        /*017e*/ 	.short	0x0101


	//----- nvinfo : EIATTR_COOP_GROUP_MASK_REGIDS
	.align		4
        /*0180*/ 	.byte	0x04, 0x29
        /*0182*/ 	.short	(.L_22457 - .L_22456)


	//   ....[0]....
.L_22456:
        /*0184*/ 	.word	0xffffffff


	//   ....[1]....
        /*0188*/ 	.word	0xffffffff


	//   ....[2]....
        /*018c*/ 	.word	0xffffffff


	//   ....[3]....
        /*0190*/ 	.word	0xffffffff


	//   ....[4]....
        /*0194*/ 	.word	0xffffffff


	//   ....[5]....
        /*0198*/ 	.word	0xffffffff


	//   ....[6]....
        /*019c*/ 	.word	0xffffffff


	//   ....[7]....
        /*01a0*/ 	.word	0xffffffff


	//   ....[8]....
        /*01a4*/ 	.word	0xffffffff


	//   ....[9]....
        /*01a8*/ 	.word	0xffffffff


	//   ....[10]....
        /*01ac*/ 	.word	0xffffffff


	//   ....[11]....
        /*01b0*/ 	.word	0xffffffff


	//   ....[12]....
        /*01b4*/ 	.word	0xffffffff


	//   ....[13]....
        /*01b8*/ 	.word	0xffffffff


	//   ....[14]....
        /*01bc*/ 	.word	0x0500000f


	//   ....[15]....
        /*01c0*/ 	.word	0x0500000f


	//   ....[16]....
        /*01c4*/ 	.word	0x0500000f


	//----- nvinfo : EIATTR_COOP_GROUP_INSTR_OFFSETS
	.align		4
.L_22457:
        /*01c8*/ 	.byte	0x04, 0x28
        /*01ca*/ 	.short	(.L_22459 - .L_22458)


	//   ....[0]....
.L_22458:
        /*01cc*/ 	.word	0x00000240


	//   ....[1]....
        /*01d0*/ 	.word	0x00000270


	//   ....[2]....
        /*01d4*/ 	.word	0x00000290


	//   ....[3]....
        /*01d8*/ 	.word	0x000003b0


	//   ....[4]....
        /*01dc*/ 	.word	0x000003d0


	//   ....[5]....
        /*01e0*/ 	.word	0x00000400


	//   ....[6]....
        /*01e4*/ 	.word	0x000012b0


	//   ....[7]....
        /*01e8*/ 	.word	0x00001330


	//   ....[8]....
        /*01ec*/ 	.word	0x00001360


	//   ....[9]....
        /*01f0*/ 	.word	0x000013b0


	//   ....[10]....
        /*01f4*/ 	.word	0x00001400


	//   ....[11]....
        /*01f8*/ 	.word	0x00001450


	//   ....[12]....
        /*01fc*/ 	.word	0x00001470


	//   ....[13]....
        /*0200*/ 	.word	0x00001490


	//   ....[14]....
        /*0204*/ 	.word	0x00002820


	//   ....[15]....
        /*0208*/ 	.word	0x00002880


	//   ....[16]....
        /*020c*/ 	.word	0x000028e0


	//----- nvinfo : EIATTR_SYSCALL_OFFSETS
	.align		4
.L_22459:
        /*0210*/ 	.byte	0x04, 0x46
        /*0212*/ 	.short	(.L_22461 - .L_22460)


	//   ....[0]....
.L_22460:
        /*0214*/ 	.word	0x000027b0


	//----- nvinfo : EIATTR_EXIT_INSTR_OFFSETS
	.align		4
.L_22461:
        /*0218*/ 	.byte	0x04, 0x1c
        /*021a*/ 	.short	(.L_22463 - .L_22462)


	//   ....[0]....
.L_22462:
        /*021c*/ 	.word	0x00000090


	//   ....[1]....
        /*0220*/ 	.word	0x000023b0


	//   ....[2]....
        /*0224*/ 	.word	0x00002460


	//   ....[3]....
        /*0228*/ 	.word	0x000026b0


	//   ....[4]....
        /*022c*/ 	.word	0x000027c0


	//----- nvinfo : EIATTR_CRS_STACK_SIZE
	.align		4
.L_22463:
        /*0230*/ 	.byte	0x04, 0x1e
        /*0232*/ 	.short	(.L_22465 - .L_22464)
.L_22464:
        /*0234*/ 	.word	0x00000000


	//----- nvinfo : EIATTR_CBANK_PARAM_SIZE
	.align		4
.L_22465:
        /*0238*/ 	.byte	0x03, 0x19
        /*023a*/ 	.short	0x008c


	//----- nvinfo : EIATTR_PARAM_CBANK
	.align		4
        /*023c*/ 	.byte	0x04, 0x0a
        /*023e*/ 	.short	(.L_22467 - .L_22466)
	.align		4
.L_22466:
        /*0240*/ 	.word	index@(.nv.constant0._ZN4vllm25paged_attention_v2_kernelIfhLi96ELi8ELi128ELNS_18Fp8KVCacheDataTypeE1ELb0ELi512EEEvPfS2_PT_PKS3_PKT0_S9_ifPKiSB_iPKfiiiSD_SD_iiiii)
        /*0244*/ 	.short	0x0210
        /*0246*/ 	.short	0x008c


	//----- nvinfo : EIATTR_SW_WAR
	.align		4
.L_22467:
        /*0248*/ 	.byte	0x04, 0x36
        /*024a*/ 	.short	(.L_22469 - .L_22468)
.L_22468:
        /*024c*/ 	.word	0x00000008
.L_22469:


//--------------------- .nv.info._ZN4vllm25paged_attention_v2_kernelIfhLi80ELi8ELi128ELNS_18Fp8KVCacheDataTypeE1ELb0ELi512EEEvPfS2_PT_PKS3_PKT0_S9_ifPKiSB_iPKfiiiSD_SD_iiiii --------------------------
	.section	.nv.info._ZN4vllm25paged_attention_v2_kernelIfhLi80ELi8ELi128ELNS_18Fp8KVCacheDataTypeE1ELb0ELi512EEEvPfS2_PT_PKS3_PKT0_S9_ifPKiSB_iPKfiiiSD_SD_iiiii,"",@"SHT_CUDA_INFO"
	.sectionflags	@""
	.align	4


	//----- nvinfo : EIATTR_CUDA_API_VERSION
	.align		4
        /*0000*/ 	.byte	0x04, 0x37
        /*0002*/ 	.short	(.L_22471 - .L_22470)
.L_22470:
        /*0004*/ 	.word	0x00000082


	//----- nvinfo : EIATTR_KPARAM_INFO
	.align		4
.L_22471:
        /*0008*/ 	.byte	0x04, 0x17
        /*000a*/ 	.short	(.L_22473 - .L_22472)
.L_22472:
        /*000c*/ 	.word	0x00000000
        /*0010*/ 	.short	0x0015
        /*0012*/ 	.short	0x0088
        /*0014*/ 	.byte	0x00, 0xf0, 0x11, 0x00


	//----- nvinfo : EIATTR_KPARAM_INFO
	.align		4
.L_22473:
        /*0018*/ 	.byte	0x04, 0x17
        /*001a*/ 	.short	(.L_22475 - .L_22474)
.L_22474:
        /*001c*/ 	.word	0x00000000
        /*0020*/ 	.short	0x0014
        /*0022*/ 	.short	0x0084
        /*0024*/ 	.byte	0x00, 0xf0, 0x11, 0x00


	//----- nvinfo : EIATTR_KPARAM_INFO
	.align		4
.L_22475:
        /*0028*/ 	.byte	0x04, 0x17
        /*002a*/ 	.short	(.L_22477 - .L_22476)
.L_22476:
        /*002c*/ 	.word	0x00000000
        /*0030*/ 	.short	0x0013
        /*0032*/ 	.short	0x0080
        /*0034*/ 	.byte	0x00, 0xf0, 0x11, 0x00


	//----- nvinfo : EIATTR_KPARAM_INFO
	.align		4
.L_22477:
        /*0038*/ 	.byte	0x04, 0x17
        /*003a*/ 	.short	(.L_22479 - .L_22478)
.L_22478:
        /*003c*/ 	.word	0x00000000
        /*0040*/ 	.short	0x0012
        /*0042*/ 	.short	0x007c
        /*0044*/ 	.byte	0x00, 0xf0, 0x11, 0x00


	//----- nvinfo : EIATTR_KPARAM_INFO
	.align		4
.L_22479:
        /*0048*/ 	.byte	0x04, 0x17
        /*004a*/ 	.short	(.L_22481 - .L_22480)
.L_22480:
        /*004c*/ 	.word	0x00000000
        /*0050*/ 	.short	0x0011
        /*0052*/ 	.short	0x0078
        /*0054*/ 	.byte	0x00, 0xf0, 0x11, 0x00


	//----- nvinfo : EIATTR_KPARAM_INFO
	.align		4
.L_22481:
        /*0058*/ 	.byte	0x04, 0x17
        /*005a*/ 	.short	(.L_22483 - .L_22482)
.L_22482:
        /*005c*/ 	.word	0x00000000
        /*0060*/ 	.short	0x0010
        /*0062*/ 	.short	0x0070
        /*0064*/ 	.byte	0x00, 0xf0, 0x21, 0x00


	//----- nvinfo : EIATTR_KPARAM_INFO
	.align		4
.L_22483:
        /*0068*/ 	.byte	0x04, 0x17
        /*006a*/ 	.short	(.L_22485 - .L_22484)
.L_22484:
        /*006c*/ 	.word	0x00000000
        /*0070*/ 	.short	0x000f
        /*0072*/ 	.short	0x0068
        /*0074*/ 	.byte	0x00, 0xf0, 0x21, 0x00


	//----- nvinfo : EIATTR_KPARAM_INFO
	.align		4
.L_22485:
        /*0078*/ 	.byte	0x04, 0x17
        /*007a*/ 	.short	(.L_22487 - .L_22486)
.L_22486:
        /*007c*/ 	.word	0x00000000
        /*0080*/ 	.short	0x000e
        /*0082*/ 	.short	0x0060
        /*0084*/ 	.byte	0x00, 0xf0, 0x11, 0x00


	//----- nvinfo : EIATTR_KPARAM_INFO
	.align		4
.L_22487:
        /*0088*/ 	.byte	0x04, 0x17
        /*008a*/ 	.short	(.L_22489 - .L_22488)
.L_22488:
        /*008c*/ 	.word	0x00000000
        /*0090*/ 	.short	0x000d
        /*0092*/ 	.short	0x005c
        /*0094*/ 	.byte	0x00, 0xf0, 0x11, 0x00


	//----- nvinfo : EIATTR_KPARAM_INFO
	.align		4
.L_22489:
        /*0098*/ 	.byte	0x04, 0x17
        /*009a*/ 	.short	(.L_22491 - .L_22490)
.L_22490:
        /*009c*/ 	.word	0x00000000
        /*00a0*/ 	.short	0x000c
        /*00a2*/ 	.short	0x0058
        /*00a4*/ 	.byte	0x00, 0xf0, 0x11, 0x00


	//----- nvinfo : EIATTR_KPARAM_INFO
	.align		4
.L_22491:
        /*00a8*/ 	.byte	0x04, 0x17
        /*00aa*/ 	.short	(.L_22493 - .L_22492)
.L_22492:
        /*00ac*/ 	.word	0x00000000
        /*00b0*/ 	.short	0x000b
        /*00b2*/ 	.short	0x0050
        /*00b4*/ 	.byte	0x00, 0xf0, 0x21, 0x00


	//----- nvinfo : EIATTR_KPARAM_INFO
	.align		4
.L_22493:
        /*00b8*/ 	.byte	0x04, 0x17
        /*00ba*/ 	.short	(.L_22495 - .L_22494)
.L_22494:
        /*00bc*/ 	.word	0x00000000
        /*00c0*/ 	.short	0x000a
        /*00c2*/ 	.short	0x0048
        /*00c4*/ 	.byte	0x00, 0xf0, 0x11, 0x00


	//----- nvinfo : EIATTR_KPARAM_INFO
	.align		4
.L_22495:
        /*00c8*/ 	.byte	0x04, 0x17
        /*00ca*/ 	.short	(.L_22497 - .L_22496)
.L_22496:
        /*00cc*/ 	.word	0x00000000
        /*00d0*/ 	.short	0x0009
        /*00d2*/ 	.short	0x0040
        /*00d4*/ 	.byte	0x00, 0xf0, 0x21, 0x00


	//----- nvinfo : EIATTR_KPARAM_INFO
	.align		4
.L_22497:
        /*00d8*/ 	.byte	0x04, 0x17
        /*00da*/ 	.short	(.L_22499 - .L_22498)
.L_22498:
        /*00dc*/ 	.word	0x00000000
        /*00e0*/ 	.short	0x0008
        /*00e2*/ 	.short	0x0038
        /*00e4*/ 	.byte	0x00, 0xf0, 0x21, 0x00


	//----- nvinfo : EIATTR_KPARAM_INFO
	.align		4
.L_22499:
        /*00e8*/ 	.byte	0x04, 0x17
        /*00ea*/ 	.short	(.L_22501 - .L_22500)
.L_22500:
        /*00ec*/ 	.word	0x00000000
        /*00f0*/ 	.short	0x0007
        /*00f2*/ 	.short	0x0034
        /*00f4*/ 	.byte	0x00, 0xf0, 0x11, 0x00


	//----- nvinfo : EIATTR_KPARAM_INFO
	.align		4
.L_22501:
        /*00f8*/ 	.byte	0x04, 0x17
        /*00fa*/ 	.short	(.L_22503 - .L_22502)
.L_22502:
        /*00fc*/ 	.word	0x00000000
        /*0100*/ 	.short	0x0006
        /*0102*/ 	.short	0x0030
        /*0104*/ 	.byte	0x00, 0xf0, 0x11, 0x00


	//----- nvinfo : EIATTR_KPARAM_INFO
	.align		4
.L_22503:
        /*0108*/ 	.byte	0x04, 0x17
        /*010a*/ 	.short	(.L_22505 - .L_22504)
.L_22504:
        /*010c*/ 	.word	0x00000000
        /*0110*/ 	.short	0x0005
        /*0112*/ 	.short	0x0028
        /*0114*/ 	.byte	0x00, 0xf0, 0x21, 0x00


	//----- nvinfo : EIATTR_KPARAM_INFO
	.align		4
.L_22505:
        /*0118*/ 	.byte	0x04, 0x17
        /*011a*/ 	.short	(.L_22507 - .L_22506)
.L_22506:
        /*011c*/ 	.word	0x00000000
        /*0120*/ 	.short	0x0004
        /*0122*/ 	.short	0x0020
        /*0124*/ 	.byte	0x00, 0xf0, 0x21, 0x00


	//----- nvinfo : EIATTR_KPARAM_INFO
	.align		4
.L_22507:
        /*0128*/ 	.byte	0x04, 0x17
        /*012a*/ 	.short	(.L_22509 - .L_22508)
.L_22508:
        /*012c*/ 	.word	0x00000000
        /*0130*/ 	.short	0x0003
        /*0132*/ 	.short	0x0018
        /*0134*/ 	.byte	0x00, 0xf0, 0x21, 0x00


	//----- nvinfo : EIATTR_KPARAM_INFO
	.align		4
.L_22509:
        /*0138*/ 	.byte	0x04, 0x17
        /*013a*/ 	.short	(.L_22511 - .L_22510)
.L_22510:
        /*013c*/ 	.word	0x00000000
        /*0140*/ 	.short	0x0002
        /*0142*/ 	.short	0x0010
        /*0144*/ 	.byte	0x00, 0xf0, 0x21, 0x00


	//----- nvinfo : EIATTR_KPARAM_INFO
	.align		4
.L_22511:
        /*0148*/ 	.byte	0x04, 0x17
        /*014a*/ 	.short	(.L_22513 - .L_22512)
.L_22512:
        /*014c*/ 	.word	0x00000000
        /*0150*/ 	.short	0x0001
        /*0152*/ 	.short	0x0008
        /*0154*/ 	.byte	0x00, 0xf0, 0x21, 0x00


	//----- nvinfo : EIATTR_KPARAM_INFO
	.align		4
.L_22513:
        /*0158*/ 	.byte	0x04, 0x17
        /*015a*/ 	.short	(.L_22515 - .L_22514)
.L_22514:
        /*015c*/ 	.word	0x00000000
        /*0160*/ 	.short	0x0000
        /*0162*/ 	.short	0x0000
        /*0164*/ 	.byte	0x00, 0xf0, 0x21, 0x00


	//----- nvinfo : EIATTR_SPARSE_MMA_MASK
	.align		4
.L_22515:
        /*0168*/ 	.byte	0x03, 0x50
        /*016a*/ 	.short	0x0000


	//----- nvinfo : EIATTR_MAXREG_COUNT
	.align		4
        /*016c*/ 	.byte	0x03, 0x1b
        /*016e*/ 	.short	0x00ff


	//----- nvinfo : EIATTR_NUM_BARRIERS
	.align		4
        /*0170*/ 	.byte	0x02, 0x4c
        /*0172*/ 	.byte	0x01
	.zero		1


	//----- nvinfo : EIATTR_EXTERNS
	.align		4
        /*0174*/ 	.byte	0x04, 0x0f
        /*0176*/ 	.short	(.L_22517 - .L_22516)


	//   ....[0]....
	.align		4
.L_22516:
        /*0178*/ 	.word	index@(__assertfail)


	//----- nvinfo : EIATTR_MERCURY_ISA_VERSION
	.align		4
.L_22517:
        /*017c*/ 	.byte	0x03, 0x5f
        /*017e*/ 	.short	0x0101


	//----- nvinfo : EIATTR_COOP_GROUP_MASK_REGIDS
	.align		4
        /*0180*/ 	.byte	0x04, 0x29
        /*0182*/ 	.short	(.L_22519 - .L_22518)


	//   ....[0]....
.L_22518:
        /*0184*/ 	.word	0xffffffff


	//   ....[1]....
        /*0188*/ 	.word	0xffffffff


	//   ....[2]....
        /*018c*/ 	.word	0xffffffff


	//   ....[3]....
        /*0190*/ 	.word	0xffffffff


	//   ....[4]....
        /*0194*/ 	.word	0xffffffff


	//   ....[5]....
        /*0198*/ 	.word	0xffffffff


	//   ....[6]....
        /*019c*/ 	.word	0xffffffff


	//   ....[7]....
        /*01a0*/ 	.word	0xffffffff


	//   ....[8]....
        /*01a4*/ 	.word	0xffffffff


	//   ....[9]....
        /*01a8*/ 	.word	0xffffffff


	//   ....[10]....
        /*01ac*/ 	.word	0xffffffff


	//   ....[11]....
        /*01b0*/ 	.word	0xffffffff


	//   ....[12]....
        /*01b4*/ 	.word	0xffffffff


	//   ....[13]....
        /*01b8*/ 	.word	0xffffffff


	//   ....[14]....
        /*01bc*/ 	.word	0x0500000f


	//   ....[15]....
        /*01c0*/ 	.word	0x0500000f


	//   ....[16]....
        /*01c4*/ 	.word	0x0500000f


	//----- nvinfo : EIATTR_COOP_GROUP_INSTR_OFFSETS
	.align		4
.L_22519:
        /*01c8*/ 	.byte	0x04, 0x28
        /*01ca*/ 	.short	(.L_22521 - .L_22520)


	//   ....[0]....
.L_22520:
        /*01cc*/ 	.word	0x00000240


	//   ....[1]....
        /*01d0*/ 	.word	0x00000270


	//   ....[2]....
        /*01d4*/ 	.word	0x00000290


	//   ....[3]....
        /*01d8*/ 	.word	0x000003b0


	//   ....[4]....
        /*01dc*/ 	.word	0x000003d0


	//   ....[5]....
        /*01e0*/ 	.word	0x00000400


	//   ....[6]....
        /*01e4*/ 	.word	0x000012b0


	//   ....[7]....
        /*01e8*/ 	.word	0x00001330


	//   ....[8]....
        /*01ec*/ 	.word	0x00001360


	//   ....[9]....
        /*01f0*/ 	.word	0x000013b0


	//   ....[10]....
        /*01f4*/ 	.word	0x00001400


	//   ....[11]....
        /*01f8*/ 	.word	0x00001450


	//   ....[12]....
        /*01fc*/ 	.word	0x00001470


	//   ....[13]....
        /*0200*/ 	.word	0x00001490


	//   ....[14]....
        /*0204*/ 	.word	0x00002740


	//   ....[15]....
        /*0208*/ 	.word	0x000027a0


	//   ....[16]....
        /*020c*/ 	.word	0x00002800


	//----- nvinfo : EIATTR_SYSCALL_OFFSETS
	.align		4
.L_22521:
        /*0210*/ 	.byte	0x04, 0x46
        /*0212*/ 	.short	(.L_22523 - .L_22522)


	//   ....[0]....
.L_22522:
        /*0214*/ 	.word	0x000026d0


	//----- nvinfo : EIATTR_EXIT_INSTR_OFFSETS
	.align		4
.L_22523:
        /*0218*/ 	.byte	0x04, 0x1c
        /*021a*/ 	.short	(.L_22525 - .L_22524)


	//   ....[0]....
.L_22524:
        /*021c*/ 	.word	0x00000090


	//   ....[1]....
        /*0220*/ 	.word	0x00002330


	//   ....[2]....
        /*0224*/ 	.word	0x000023e0


	//   ....[3]....
        /*0228*/ 	.word	0x000025d0


	//   ....[4]....
        /*022c*/ 	.word	0x000026e0


	//----- nvinfo : EIATTR_CRS_STACK_SIZE
	.align		4
.L_22525:
        /*0230*/ 	.byte	0x04, 0x1e
        /*0232*/ 	.short	(.L_22527 - .L_22526)
.L_22526:
        /*0234*/ 	.word	0x00000000


	//----- nvinfo : EIATTR_CBANK_PARAM_SIZE
	.align		4
.L_22527:
        /*0238*/ 	.byte	0x03, 0x19
        /*023a*/ 	.short	0x008c


	//----- nvinfo : EIATTR_PARAM_CBANK
	.align		4
        /*023c*/ 	.byte	0x04, 0x0a
        /*023e*/ 	.short	(.L_22529 - .L_22528)
	.align		4
.L_22528:
        /*0240*/ 	.word	index@(.nv.constant0._ZN4vllm25paged_attention_v2_kernelIfhLi80ELi8ELi128ELNS_18Fp8KVCacheDataTypeE1ELb0ELi512EEEvPfS2_PT_PKS3_PKT0_S9_ifPKiSB_iPKfiiiSD_SD_iiiii)
        /*0244*/ 	.short	0x0210
        /*0246*/ 	.short	0x008c


	//----- nvinfo : EIATTR_SW_WAR
	.align		4
.L_22529:
        /*0248*/ 	.byte	0x04, 0x36
        /*024a*/ 	.short	(.L_22531 - .L_22530)
.L_22530:
        /*024c*/ 	.word	0x00000008
.L_22531:


//--------------------- .nv.info._ZN4vllm25paged_attention_v2_kernelIfhLi64ELi8ELi128ELNS_18Fp8KVCacheDataTypeE1ELb0ELi512EEEvPfS2_PT_PKS3_PKT0_S9_ifPKiSB_iPKfiiiSD_SD_iiiii --------------------------
	.section	.nv.info._ZN4vllm25paged_attention_v2_kernelIfhLi64ELi8ELi128ELNS_18Fp8KVCacheDataTypeE1ELb0ELi512EEEvPfS2_PT_PKS3_PKT0_S9_ifPKiSB_iPKfiiiSD_SD_iiiii,"",@"SHT_CUDA_INFO"
	.sectionflags	@""
	.align	4


	//----- nvinfo : EIATTR_CUDA_API_VERSION
	.align		4
        /*0000*/ 	.byte	0x04, 0x37
        /*0002*/ 	.short	(.L_22533 - .L_22532)
.L_22532:
        /*0004*/ 	.word	0x00000082


	//----- nvinfo : EIATTR_KPARAM_INFO
	.align		4
.L_22533:
        /*0008*/ 	.byte	0x04, 0x17
        /*000a*/ 	.short	(.L_22535 - .L_22534)
.L_22534:
        /*000c*/ 	.word	0x00000000
        /*0010*/ 	.short	0x0015
        /*0012*/ 	.short	0x0088
        /*0014*/ 	.byte	0x00, 0xf0, 0x11, 0x00


	//----- nvinfo : EIATTR_KPARAM_INFO
	.align		4
.L_22535:
        /*0018*/ 	.byte	0x04, 0x17
        /*001a*/ 	.short	(.L_22537 - .L_22536)
.L_22536:
        /*001c*/ 	.word	0x00000000
        /*0020*/ 	.short	0x0014
        /*0022*/ 	.short	0x0084
        /*0024*/ 	.byte	0x00, 0xf0, 0x11, 0x00


	//----- nvinfo : EIATTR_KPARAM_INFO
	.align		4
.L_22537:
        /*0028*/ 	.byte	0x04, 0x17
        /*002a*/ 	.short	(.L_22539 - .L_22538)
.L_22538:
        /*002c*/ 	.word	0x00000000
        /*0030*/ 	.short	0x0013
        /*0032*/ 	.short	0x0080
        /*0034*/ 	.byte	0x00, 0xf0, 0x11, 0x00


	//----- nvinfo : EIATTR_KPARAM_INFO
	.align		4
.L_22539:
        /*0038*/ 	.byte	0x04, 0x17
        /*003a*/ 	.short	(.L_22541 - .L_22540)
.L_22540:
        /*003c*/ 	.word	0x00000000
        /*0040*/ 	.short	0x0012
        /*0042*/ 	.short	0x007c
        /*0044*/ 	.byte	0x00, 0xf0, 0x11, 0x00


	//----- nvinfo : EIATTR_KPARAM_INFO
	.align		4
.L_22541:
        /*0048*/ 	.byte	0x04, 0x17
        /*004a*/ 	.short	(.L_22543 - .L_22542)
.L_22542:
        /*004c*/ 	.word	0x00000000
        /*0050*/ 	.short	0x0011
        /*0052*/ 	.short	0x0078
        /*0054*/ 	.byte	0x00, 0xf0, 0x11, 0x00


	//----- nvinfo : EIATTR_KPARAM_INFO
	.align		4
.L_22543:
        /*0058*/ 	.byte	0x04, 0x17
        /*005a*/ 	.short	(.L_22545 - .L_22544)
.L_22544:
        /*005c*/ 	.word	0x00000000
        /*0060*/ 	.short	0x0010
        /*0062*/ 	.short	0x0070
        /*0064*/ 	.byte	0x00, 0xf0, 0x21, 0x00


	//----- nvinfo : EIATTR_KPARAM_INFO
	.align		4
.L_22545:
        /*0068*/ 	.byte	0x04, 0x17
        /*006a*/ 	.short	(.L_22547 - .L_22546)
.L_22546:
        /*006c*/ 	.word	0x00000000
        /*0070*/ 	.short	0x000f
        /*0072*/ 	.short	0x0068
        /*0074*/ 	.byte	0x00, 0xf0, 0x21, 0x00


	//----- nvinfo : EIATTR_KPARAM_INFO
	.align		4
.L_22547:
        /*0078*/ 	.byte	0x04, 0x17
        /*007a*/ 	.short	(.L_22549 - .L_22548)
.L_22548:
        /*007c*/ 	.word	0x00000000
        /*0080*/ 	.short	0x000e
        /*0082*/ 	.short	0x0060
        /*0084*/ 	.byte	0x00, 0xf0, 0x11, 0x00


	//----- nvinfo : EIATTR_KPARAM_INFO
	.align		4
.L_22549:
        /*0088*/ 	.byte	0x04, 0x17
        /*008a*/ 	.short	(.L_22551 - .L_22550)
.L_22550:
        /*008c*/ 	.word	0x00000000
        /*0090*/ 	.short	0x000d
        /*0092*/ 	.short	0x005c
        /*0094*/ 	.byte	0x00, 0xf0, 0x11, 0x00


	//----- nvinfo : EIATTR_KPARAM_INFO
	.align		4
.L_22551:
        /*0098*/ 	.byte	0x04, 0x17
        /*009a*/ 	.short	(.L_22553 - .L_22552)
.L_22552:
        /*009c*/ 	.word	0x00000000
        /*00a0*/ 	.short	0x000c
        /*00a2*/ 	.short	0x0058
        /*00a4*/ 	.byte	0x00, 0xf0, 0x11, 0x00


	//----- nvinfo : EIATTR_KPARAM_INFO
	.align		4
.L_22553:
        /*00a8*/ 	.byte	0x04, 0x17
        /*00aa*/ 	.short	(.L_22555 - .L_22554)
.L_22554:
        /*00ac*/ 	.word	0x00000000
        /*00b0*/ 	.short	0x000b
        /*00b2*/ 	.short	0x0050
        /*00b4*/ 	.byte	0x00, 0xf0, 0x21, 0x00


	//----- nvinfo : EIATTR_KPARAM_INFO
	.align		4
.L_22555:
        /*00b8*/ 	.byte	0x04, 0x17
        /*00ba*/ 	.short	(.L_22557 - .L_22556)
.L_22556:
        /*00bc*/ 	.word	0x00000000
        /*00c0*/ 	.short	0x000a
        /*00c2*/ 	.short	0x0048
        /*00c4*/ 	.byte	0x00, 0xf0, 0x11, 0x00


	//----- nvinfo : EIATTR_KPARAM_INFO
	.align		4
.L_22557:
        /*00c8*/ 	.byte	0x04, 0x17
        /*00ca*/ 	.short	(.L_22559 - .L_22558)
.L_22558:
        /*00cc*/ 	.word	0x00000000
        /*00d0*/ 	.short	0x0009
        /*00d2*/ 	.short	0x0040
        /*00d4*/ 	.byte	0x00, 0xf0, 0x21, 0x00


	//----- nvinfo : EIATTR_KPARAM_INFO
	.align		4
.L_22559:
        /*00d8*/ 	.byte	0x04, 0x17
        /*00da*/ 	.short	(.L_22561 - .L_22560)
.L_22560:
        /*00dc*/ 	.word	0x00000000
        /*00e0*/ 	.short	0x0008
        /*00e2*/ 	.short	0x0038
        /*00e4*/ 	.byte	0x00, 0xf0, 0x21, 0x00


	//----- nvinfo : EIATTR_KPARAM_INFO
	.align		4
.L_22561:
        /*00e8*/ 	.byte	0x04, 0x17
        /*00ea*/ 	.short	(.L_22563 - .L_22562)
.L_22562:
        /*00ec*/ 	.word	0x00000000
        /*00f0*/ 	.short	0x0007
        /*00f2*/ 	.short	0x0034
        /*00f4*/ 	.byte	0x00, 0xf0, 0x11, 0x00


	//----- nvinfo : EIATTR_KPARAM_INFO
	.align		4
.L_22563:
        /*00f8*/ 	.byte	0x04, 0x17
        /*00fa*/ 	.short	(.L_22565 - .L_22564)
.L_22564:
        /*00fc*/ 	.word	0x00000000
        /*0100*/ 	.short	0x0006
        /*0102*/ 	.short	0x0030
        /*0104*/ 	.byte	0x00, 0xf0, 0x11, 0x00


	//----- nvinfo : EIATTR_KPARAM_INFO
	.align		4
.L_22565:
        /*0108*/ 	.byte	0x04, 0x17
        /*010a*/ 	.short	(.L_22567 - .L_22566)
.L_22566:
        /*010c*/ 	.word	0x00000000
        /*0110*/ 	.short	0x0005
        /*0112*/ 	.short	0x0028
        /*0114*/ 	.byte	0x00, 0xf0, 0x21, 0x00


	//----- nvinfo : EIATTR_KPARAM_INFO
	.align		4
.L_22567:
        /*0118*/ 	.byte	0x04, 0x17
        /*011a*/ 	.short	(.L_22569 - .L_22568)
.L_22568:
        /*011c*/ 	.word	0x00000000
        /*0120*/ 	.short	0x0004
        /*0122*/ 	.short	0x0020
        /*0124*/ 	.byte	0x00, 0xf0, 0x21, 0x00


	//----- nvinfo : EIATTR_KPARAM_INFO
	.align		4
.L_22569:
        /*0128*/ 	.byte	0x04, 0x17
        /*012a*/ 	.short	(.L_22571 - .L_22570)
.L_22570:
        /*012c*/ 	.word	0x00000000
        /*0130*/ 	.short	0x0003
        /*0132*/ 	.short	0x0018
        /*0134*/ 	.byte	0x00, 0xf0, 0x21, 0x00


	//----- nvinfo : EIATTR_KPARAM_INFO
	.align		4
.L_22571:
        /*0138*/ 	.byte	0x04, 0x17
        /*013a*/ 	.short	(.L_22573 - .L_22572)
.L_22572:
        /*013c*/ 	.word	0x00000000
        /*0140*/ 	.short	0x0002
        /*0142*/ 	.short	0x0010
        /*0144*/ 	.byte	0x00, 0xf0, 0x21, 0x00


	//----- nvinfo : EIATTR_KPARAM_INFO
	.align		4
.L_22573:
        /*0148*/ 	.byte	0x04, 0x17
        /*014a*/ 	.short	(.L_22575 - .L_22574)
.L_22574:
        /*014c*/ 	.word	0x00000000
        /*0150*/ 	.short	0x0001
        /*0152*/ 	.short	0x0008
        /*0154*/ 	.byte	0x00, 0xf0, 0x21, 0x00


	//----- nvinfo : EIATTR_KPARAM_INFO
	.align		4
.L_22575:
        /*0158*/ 	.byte	0x04, 0x17
        /*015a*/ 	.short	(.L_22577 - .L_22576)
.L_22576:
        /*015c*/ 	.word	0x00000000
        /*0160*/ 	.short	0x0000
        /*0162*/ 	.short	0x0000
        /*0164*/ 	.byte	0x00, 0xf0, 0x21, 0x00


	//----- nvinfo : EIATTR_SPARSE_MMA_MASK
	.align		4
.L_22577:
        /*0168*/ 	.byte	0x03, 0x50
        /*016a*/ 	.short	0x0000


	//----- nvinfo : EIATTR_MAXREG_COUNT
	.align		4
        /*016c*/ 	.byte	0x03, 0x1b
        /*016e*/ 	.short	0x00ff


	//----- nvinfo : EIATTR_NUM_BARRIERS
	.align		4
        /*0170*/ 	.byte	0x02, 0x4c
        /*0172*/ 	.byte	0x01
	.zero		1


	//----- nvinfo : EIATTR_EXTERNS
	.align		4
        /*0174*/ 	.byte	0x04, 0x0f
        /*0176*/ 	.short	(.L_22579 - .L_22578)


	//   ....[0]....
	.align		4
.L_22578:
        /*0178*/ 	.word	index@(__assertfail)


	//----- nvinfo : EIATTR_MERCURY_ISA_VERSION
	.align		4
.L_22579:
        /*017c*/ 	.byte	0x03, 0x5f
        /*017e*/ 	.short	0x0101


	//----- nvinfo : EIATTR_COOP_GROUP_MASK_REGIDS
	.align		4
        /*0180*/ 	.byte	0x04, 0x29
        /*0182*/ 	.short	(.L_22581 - .L_22580)


	//   ....[0]....
.L_22580:
        /*0184*/ 	.word	0xffffffff


	//   ....[1]....
        /*0188*/ 	.word	0xffffffff


	//   ....[2]....
        /*018c*/ 	.word	0xffffffff


	//   ....[3]....
        /*0190*/ 	.word	0xffffffff


	//   ....[4]....
        /*0194*/ 	.word	0xffffffff


	//   ....[5]....
        /*0198*/ 	.word	0xffffffff


	//   ....[6]....
        /*019c*/ 	.word	0xffffffff


	//   ....[7]....
        /*01a0*/ 	.word	0xffffffff


	//   ....[8]....
        /*01a4*/ 	.word	0xffffffff


	//   ....[9]....
        /*01a8*/ 	.word	0xffffffff


	//   ....[10]....
        /*01ac*/ 	.word	0xffffffff


	//   ....[11]....
        /*01b0*/ 	.word	0xffffffff


	//   ....[12]....
        /*01b4*/ 	.word	0xffffffff


	//   ....[13]....
        /*01b8*/ 	.word	0xffffffff


	//   ....[14]....
        /*01bc*/ 	.word	0x0500000f


	//   ....[15]....
        /*01c0*/ 	.word	0x0500000f


	//   ....[16]....
        /*01c4*/ 	.word	0x0500000f


	//----- nvinfo : EIATTR_COOP_GROUP_INSTR_OFFSETS
	.align		4
.L_22581:
        /*01c8*/ 	.byte	0x04, 0x28
        /*01ca*/ 	.short	(.L_22583 - .L_22582)


	//   ....[0]....
.L_22582:
        /*01cc*/ 	.word	0x00000240


	//   ....[1]....
        /*01d0*/ 	.word	0x00000270


	//   ....[2]....
        /*01d4*/ 	.word	0x00000290


	//   ....[3]....
        /*01d8*/ 	.word	0x000003c0


	//   ....[4]....
        /*01dc*/ 	.word	0x000003e0


	//   ....[5]....
        /*01e0*/ 	.word	0x00000400


	//   ....[6]....
        /*01e4*/ 	.word	0x000012a0


	//   ....[7]....
        /*01e8*/ 	.word	0x00001320


	//   ....[8]....
        /*01ec*/ 	.word	0x00001360


	//   ....[9]....
        /*01f0*/ 	.word	0x000013b0


	//   ....[10]....
        /*01f4*/ 	.word	0x000013f0


	//   ....[11]....
        /*01f8*/ 	.word	0x00001440


	//   ....[12]....
        /*01fc*/ 	.word	0x00001460


	//   ....[13]....
        /*0200*/ 	.word	0x00001480


	//   ....[14]....
        /*0204*/ 	.word	0x00002620


	//   ....[15]....
        /*0208*/ 	.word	0x00002680


	//   ....[16]....
        /*020c*/ 	.word	0x000026e0


	//----- nvinfo : EIATTR_SYSCALL_OFFSETS
	.align		4
.L_22583:
        /*0210*/ 	.byte	0x04, 0x46
        /*0212*/ 	.short	(.L_22585 - .L_22584)


	//   ....[0]....
.L_22584:
        /*0214*/ 	.word	0x000025b0


	//----- nvinfo : EIATTR_EXIT_INSTR_OFFSETS
	.align		4
.L_22585:
        /*0218*/ 	.byte	0x04, 0x1c
        /*021a*/ 	.short	(.L_22587 - .L_22586)


	//   ....[0]....
.L_22586:
        /*021c*/ 	.word	0x00000090


	//   ....[1]....
        /*0220*/ 	.word	0x00002270


	//   ....[2]....
        /*0224*/ 	.word	0x00002320


	//   ....[3]....
        /*0228*/ 	.word	0x000024b0


	//   ....[4]....
        /*022c*/ 	.word	0x000025c0


	//----- nvinfo : EIATTR_CRS_STACK_SIZE
	.align		4
.L_22587:
        /*0230*/ 	.byte	0x04, 0x1e
        /*0232*/ 	.short	(.L_22589 - .L_22588)
.L_22588:
        /*0234*/ 	.word	0x00000000


	//----- nvinfo : EIATTR_CBANK_PARAM_SIZE
	.align		4
.L_22589:
        /*0238*/ 	.byte	0x03, 0x19
        /*023a*/ 	.short	0x008c


	//----- nvinfo : EIATTR_PARAM_CBANK
	.align		4
        /*023c*/ 	.byte	0x04, 0x0a
        /*023e*/ 	.short	(.L_22591 - .L_22590)
	.align		4
.L_22590:
        /*0240*/ 	.word	index@(.nv.constant0._ZN4vllm25paged_attention_v2_kernelIfhLi64ELi8ELi128ELNS_18Fp8KVCacheDataTypeE1ELb0ELi512EEEvPfS2_PT_PKS3_PKT0_S9_ifPKiSB_iPKfiiiSD_SD_iiiii)
        /*0244*/ 	.short	0x0210
        /*0246*/ 	.short	0x008c


	//----- nvinfo : EIATTR_SW_WAR
	.align		4
.L_22591:
        /*0248*/ 	.byte	0x04, 0x36
        /*024a*/ 	.short	(.L_22593 - .L_22592)
.L_22592:
        /*024c*/ 	.word	0x00000008
.L_22593:


//--------------------- .nv.info._ZN4vllm25paged_attention_v2_kernelIfhLi32ELi8ELi128ELNS_18Fp8KVCacheDataTypeE1ELb0ELi512EEEvPfS2_PT_PKS3_PKT0_S9_ifPKiSB_iPKfiiiSD_SD_iiiii --------------------------
	.section	.nv.info._ZN4vllm25paged_attention_v2_kernelIfhLi32ELi8ELi128ELNS_18Fp8KVCacheDataTypeE1ELb0ELi512EEEvPfS2_PT_PKS3_PKT0_S9_ifPKiSB_iPKfiiiSD_SD_iiiii,"",@"SHT_CUDA_INFO"
	.sectionflags	@""
	.align	4


	//----- nvinfo : EIATTR_CUDA_API_VERSION
	.align		4
        /*0000*/ 	.byte	0x04, 0x37
        /*0002*/ 	.short	(.L_22595 - .L_22594)
.L_22594:
        /*0004*/ 	.word	0x00000082


	//----- nvinfo : EIATTR_KPARAM_INFO
	.align		4
.L_22595:
        /*0008*/ 	.byte	0x04, 0x17
        /*000a*/ 	.short	(.L_22597 - .L_22596)
.L_22596:
        /*000c*/ 	.word	0x00000000
        /*0010*/ 	.short	0x0015
        /*0012*/ 	.short	0x0088
        /*0014*/ 	.byte	0x00, 0xf0, 0x11, 0x00


	//----- nvinfo : EIATTR_KPARAM_INFO
	.align		4
.L_22597:
        /*0018*/ 	.byte	0x04, 0x17
        /*001a*/ 	.short	(.L_22599 - .L_22598)
.L_22598:
        /*001c*/ 	.word	0x00000000
        /*0020*/ 	.short	0x0014
        /*0022*/ 	.short	0x0084
        /*0024*/ 	.byte	0x00, 0xf0, 0x11, 0x00


	//----- nvinfo : EIATTR_KPARAM_INFO
	.align		4
.L_22599:
        /*0028*/ 	.byte	0x04, 0x17
        /*002a*/ 	.short	(.L_22601 - .L_22600)
.L_22600:
        /*002c*/ 	.word	0x00000000
        /*0030*/ 	.short	0x0013
        /*0032*/ 	.short	0x0080
        /*0034*/ 	.byte	0x00, 0xf0, 0x11, 0x00


	//----- nvinfo : EIATTR_KPARAM_INFO
	.align		4
.L_22601:
        /*0038*/ 	.byte	0x04, 0x17
        /*003a*/ 	.short	(.L_22603 - .L_22602)
.L_22602:
        /*003c*/ 	.word	0x00000000
        /*0040*/ 	.short	0x0012
        /*0042*/ 	.short	0x007c
        /*0044*/ 	.byte	0x00, 0xf0, 0x11, 0x00


	//----- nvinfo : EIATTR_KPARAM_INFO
	.align		4
.L_22603:
        /*0048*/ 	.byte	0x04, 0x17
        /*004a*/ 	.short	(.L_22605 - .L_22604)
.L_22604:
        /*004c*/ 	.word	0x00000000
        /*0050*/ 	.short	0x0011
        /*0052*/ 	.short	0x0078
        /*0054*/ 	.byte	0x00, 0xf0, 0x11, 0x00


	//----- nvinfo : EIATTR_KPARAM_INFO
	.align		4
.L_22605:
        /*0058*/ 	.byte	0x04, 0x17
        /*005a*/ 	.short	(.L_22607 - .L_22606)
.L_22606:
        /*005c*/ 	.word	0x00000000
        /*0060*/ 	.short	0x0010
        /*0062*/ 	.short	0x0070
        /*0064*/ 	.byte	0x00, 0xf0, 0x21, 0x00


	//----- nvinfo : EIATTR_KPARAM_INFO
	.align		4
.L_22607:
        /*0068*/ 	.byte	0x04, 0x17
        /*006a*/ 	.short	(.L_22609 - .L_22608)
.L_22608:
        /*006c*/ 	.word	0x00000000
        /*0070*/ 	.short	0x000f
        /*0072*/ 	.short	0x0068
        /*0074*/ 	.byte	0x00, 0xf0, 0x21, 0x00


	//----- nvinfo : EIATTR_KPARAM_INFO
	.align		4
.L_22609:
        /*0078*/ 	.byte	0x04, 0x17
        /*007a*/ 	.short	(.L_22611 - .L_22610)
.L_22610:
        /*007c*/ 	.word	0x00000000
        /*0080*/ 	.short	0x000e
        /*0082*/ 	.short	0x0060
        /*0084*/ 	.byte	0x00, 0xf0, 0x11, 0x00


	//----- nvinfo : EIATTR_KPARAM_INFO
	.align		4
.L_22611:
        /*0088*/ 	.byte	0x04, 0x17
        /*008a*/ 	.short	(.L_22613 - .L_22612)
.L_22612:
        /*008c*/ 	.word	0x00000000
        /*0090*/ 	.short	0x000d
        /*0092*/ 	.short	0x005c
        /*0094*/ 	.byte	0x00, 0xf0, 0x11, 0x00


	//----- nvinfo : EIATTR_KPARAM_INFO
	.align		4
.L_22613:
        /*0098*/ 	.byte	0x04, 0x17
        /*009a*/ 	.short	(.L_22615 - .L_22614)
.L_22614:
        /*009c*/ 	.word	0x00000000
        /*00a0*/ 	.short	0x000c
        /*00a2*/ 	.short	0x0058
        /*00a4*/ 	.byte	0x00, 0xf0, 0x11, 0x00


	//----- nvinfo : EIATTR_KPARAM_INFO
	.align		4
.L_22615:
        /*00a8*/ 	.byte	0x04, 0x17
        /*00aa*/ 	.short	(.L_22617 - .L_22616)
.L_22616:
        /*00ac*/ 	.word	0x00000000
        /*00b0*/ 	.short	0x000b
        /*00b2*/ 	.short	0x0050
        /*00b4*/ 	.byte	0x00, 0xf0, 0x21, 0x00


	//----- nvinfo : EIATTR_KPARAM_INFO
	.align		4
.L_22617:
        /*00b8*/ 	.byte	0x04, 0x17
        /*00ba*/ 	.short	(.L_22619 - .L_22618)
.L_22618:
        /*00bc*/ 	.word	0x00000000
        /*00c0*/ 	.short	0x000a
        /*00c2*/ 	.short	0x0048
        /*00c4*/ 	.byte	0x00, 0xf0, 0x11, 0x00


	//----- nvinfo : EIATTR_KPARAM_INFO
	.align		4
.L_22619:
        /*00c8*/ 	.byte	0x04, 0x17
        /*00ca*/ 	.short	(.L_22621 - .L_22620)
.L_22620:
        /*00cc*/ 	.word	0x00000000
        /*00d0*/ 	.short	0x0009
        /*00d2*/ 	.short	0x0040
        /*00d4*/ 	.byte	0x00, 0xf0, 0x21, 0x00


	//----- nvinfo : EIATTR_KPARAM_INFO
	.align		4
.L_22621:
        /*00d8*/ 	.byte	0x04, 0x17
        /*00da*/ 	.short	(.L_22623 - .L_22622)
.L_22622:
        /*00dc*/ 	.word	0x00000000
        /*00e0*/ 	.short	0x0008
        /*00e2*/ 	.short	0x0038
        /*00e4*/ 	.byte	0x00, 0xf0, 0x21, 0x00


	//----- nvinfo : EIATTR_KPARAM_INFO
	.align		4
.L_22623:
        /*00e8*/ 	.byte	0x04, 0x17
        /*00ea*/ 	.short	(.L_22625 - .L_22624)
.L_22624:
        /*00ec*/ 	.word	0x00000000
        /*00f0*/ 	.short	0x0007
        /*00f2*/ 	.short	0x0034
        /*00f4*/ 	.byte	0x00, 0xf0, 0x11, 0x00


	//----- nvinfo : EIATTR_KPARAM_INFO
	.align		4
.L_22625:
        /*00f8*/ 	.byte	0x04, 0x17
        /*00fa*/ 	.short	(.L_22627 - .L_22626)
.L_22626:
        /*00fc*/ 	.word	0x00000000
        /*0100*/ 	.short	0x0006
        /*0102*/ 	.short	0x0030
        /*0104*/ 	.byte	0x00, 0xf0, 0x11, 0x00


	//----- nvinfo : EIATTR_KPARAM_INFO
	.align		4
.L_22627:
        /*0108*/ 	.byte	0x04, 0x17
        /*010a*/ 	.short	(.L_22629 - .L_22628)
.L_22628:
        /*010c*/ 	.word	0x00000000
        /*0110*/ 	.short	0x0005
        /*0112*/ 	.short	0x0028
        /*0114*/ 	.byte	0x00, 0xf0, 0x21, 0x00


	//----- nvinfo : EIATTR_KPARAM_INFO
	.align		4
.L_22629:
        /*0118*/ 	.byte	0x04, 0x17
        /*011a*/ 	.short	(.L_22631 - .L_22630)
.L_22630:
        /*011c*/ 	.word	0x00000000
        /*0120*/ 	.short	0x0004
        /*0122*/ 	.short	0x0020
        /*0124*/ 	.byte	0x00, 0xf0, 0x21, 0x00


	//----- nvinfo : EIATTR_KPARAM_INFO
	.align		4
.L_22631:
        /*0128*/ 	.byte	0x04, 0x17
        /*012a*/ 	.short	(.L_22633 - .L_22632)
.L_22632:
        /*012c*/ 	.word	0x00000000
        /*0130*/ 	.short	0x0003
        /*0132*/ 	.short	0x0018
        /*0134*/ 	.byte	0x00, 0xf0, 0x21, 0x00


	//----- nvinfo : EIATTR_KPARAM_INFO
	.align		4
.L_22633:
        /*0138*/ 	.byte	0x04, 0x17
        /*013a*/ 	.short	(.L_22635 - .L_22634)
.L_22634:
        /*013c*/ 	.word	0x00000000
        /*0140*/ 	.short	0x0002
        /*0142*/ 	.short	0x0010
        /*0144*/ 	.byte	0x00, 0xf0, 0x21, 0x00


	//----- nvinfo : EIATTR_KPARAM_INFO
	.align		4
.L_22635:
        /*0148*/ 	.byte	0x04, 0x17
        /*014a*/ 	.short	(.L_22637 - .L_22636)
.L_22636:
        /*014c*/ 	.word	0x00000000
        /*0150*/ 	.short	0x0001
        /*0152*/ 	.short	0x0008
        /*0154*/ 	.byte	0x00, 0xf0, 0x21, 0x00


	//----- nvinfo : EIATTR_KPARAM_INFO
	.align		4
.L_22637:
        /*0158*/ 	.byte	0x04, 0x17
        /*015a*/ 	.short	(.L_22639 - .L_22638)
.L_22638:
        /*015c*/ 	.word	0x00000000
        /*0160*/ 	.short	0x0000
        /*0162*/ 	.short	0x0000
        /*0164*/ 	.byte	0x00, 0xf0, 0x21, 0x00


	//----- nvinfo : EIATTR_SPARSE_MMA_MASK
	.align		4
.L_22639:
        /*0168*/ 	.byte	0x03, 0x50
        /*016a*/ 	.short	0x0000


	//----- nvinfo : EIATTR_MAXREG_COUNT
	.align		4
        /*016c*/ 	.byte	0x03, 0x1b
        /*016e*/ 	.short	0x00ff


	//----- nvinfo : EIATTR_NUM_BARRIERS
	.align		4
        /*0170*/ 	.byte	0x02, 0x4c
        /*0172*/ 	.byte	0x01
	.zero		1


	//----- nvinfo : EIATTR_EXTERNS
	.align		4
        /*0174*/ 	.byte	0x04, 0x0f
        /*0176*/ 	.short	(.L_22641 - .L_22640)


	//   ....[0]....
	.align		4
.L_22640:
        /*0178*/ 	.word	index@(__assertfail)


	//----- nvinfo : EIATTR_MERCURY_ISA_VERSION
	.align		4
.L_22641:
        /*017c*/ 	.byte	0x03, 0x5f
        /*017e*/ 	.short	0x0101


	//----- nvinfo : EIATTR_COOP_GROUP_MASK_REGIDS
	.align		4
        /*0180*/ 	.byte	0x04, 0x29
        /*0182*/ 	.short	(.L_22643 - .L_22642)


	//   ....[0]....
.L_22642:
        /*0184*/ 	.word	0xffffffff


	//   ....[1]....
        /*0188*/ 	.word	0xffffffff


	//   ....[2]....
        /*018c*/ 	.word	0xffffffff


	//   ....[3]....
        /*0190*/ 	.word	0xffffffff


	//   ....[4]....
        /*0194*/ 	.word	0xffffffff


	//   ....[5]....
        /*0198*/ 	.word	0xffffffff


	//   ....[6]....
        /*019c*/ 	.word	0xffffffff


	//   ....[7]....
        /*01a0*/ 	.word	0xffffffff


	//   ....[8]....
        /*01a4*/ 	.word	0xffffffff


	//   ....[9]....
        /*01a8*/ 	.word	0xffffffff


	//   ....[10]....
        /*01ac*/ 	.word	0xffffffff


	//   ....[11]....
        /*01b0*/ 	.word	0xffffffff


	//   ....[12]....
        /*01b4*/ 	.word	0xffffffff


	//   ....[13]....
        /*01b8*/ 	.word	0xffffffff


	//   ....[14]....
        /*01bc*/ 	.word	0x0500000f


	//   ....[15]....
        /*01c0*/ 	.word	0x0500000f


	//   ....[16]....
        /*01c4*/ 	.word	0x0500000f


	//----- nvinfo : EIATTR_COOP_GROUP_INSTR_OFFSETS
	.align		4
.L_22643:
        /*01c8*/ 	.byte	0x04, 0x28
        /*01ca*/ 	.short	(.L_22645 - .L_22644)


	//   ....[0]....
.L_22644:
        /*01cc*/ 	.word	0x00000240


	//   ....[1]....
        /*01d0*/ 	.word	0x00000270


	//   ....[2]....
        /*01d4*/ 	.word	0x00000290


	//   ....[3]....
        /*01d8*/ 	.word	0x000003b0


	//   ....[4]....
        /*01dc*/ 	.word	0x000003d0


	//   ....[5]....
        /*01e0*/ 	.word	0x00000400


	//   ....[6]....
        /*01e4*/ 	.word	0x000012b0


	//   ....[7]....
        /*01e8*/ 	.word	0x00001330


	//   ....[8]....
        /*01ec*/ 	.word	0x00001360


	//   ....[9]....
        /*01f0*/ 	.word	0x000013b0


	//   ....[10]....
        /*01f4*/ 	.word	0x00001400


	//   ....[11]....
        /*01f8*/ 	.word	0x00001450


	//   ....[12]....
        /*01fc*/ 	.word	0x00001470


	//   ....[13]....
        /*0200*/ 	.word	0x00001490


	//   ....[14]....
        /*0204*/ 	.word	0x000024f0


	//   ....[15]....
        /*0208*/ 	.word	0x00002550


	//   ....[16]....
        /*020c*/ 	.word	0x000025b0


	//----- nvinfo : EIATTR_SYSCALL_OFFSETS
	.align		4
.L_22645:
        /*0210*/ 	.byte	0x04, 0x46
        /*0212*/ 	.short	(.L_22647 - .L_22646)


	//   ....[0]....
.L_22646:
        /*0214*/ 	.word	0x00002480


	//----- nvinfo : EIATTR_EXIT_INSTR_OFFSETS
	.align		4
.L_22647:
        /*0218*/ 	.byte	0x04, 0x1c
        /*021a*/ 	.short	(.L_22649 - .L_22648)


	//   ....[0]....
.L_22648:
        /*021c*/ 	.word	0x00000090


	//   ....[1]....
        /*0220*/ 	.word	0x000021f0


	//   ....[2]....
        /*0224*/ 	.word	0x000022a0


	//   ....[3]....
        /*0228*/ 	.word	0x00002380


	//   ....[4]....
        /*022c*/ 	.word	0x00002490


	//----- nvinfo : EIATTR_CRS_STACK_SIZE
	.align		4
.L_22649:
        /*0230*/ 	.byte	0x04, 0x1e
        /*0232*/ 	.short	(.L_22651 - .L_22650)
.L_22650:
        /*0234*/ 	.word	0x00000000


	//----- nvinfo : EIATTR_CBANK_PARAM_SIZE
	.align		4
.L_22651:
        /*0238*/ 	.byte	0x03, 0x19
        /*023a*/ 	.short	0x008c


	//----- nvinfo : EIATTR_PARAM_CBANK
	.align		4
        /*023c*/ 	.byte	0x04, 0x0a
        /*023e*/ 	.short	(.L_22653 - .L_22652)
	.align		4
.L_22652:
        /*0240*/ 	.word	index@(.nv.constant0._ZN4vllm25paged_attention_v2_kernelIfhLi32ELi8ELi128ELNS_18Fp8KVCacheDataTypeE1ELb0ELi512EEEvPfS2_PT_PKS3_PKT0_S9_ifPKiSB_iPKfiiiSD_SD_iiiii)
        /*0244*/ 	.short	0x0210
        /*0246*/ 	.short	0x008c


	//----- nvinfo : EIATTR_SW_WAR
	.align		4
.L_22653:
        /*0248*/ 	.byte	0x04, 0x36
        /*024a*/ 	.short	(.L_22655 - .L_22654)
.L_22654:
        /*024c*/ 	.word	0x00000008
.L_22655:


//--------------------- .nv.info._ZN4vllm25paged_attention_v2_kernelIfhLi256ELi8ELi128ELNS_18Fp8KVCacheDataTypeE1ELb1ELi512EEEvPfS2_PT_PKS3_PKT0_S9_ifPKiSB_iPKfiiiSD_SD_iiiii --------------------------
	.section	.nv.info._ZN4vllm25paged_attention_v2_kernelIfhLi256ELi8ELi128ELNS_18Fp8KVCacheDataTypeE1ELb1ELi512EEEvPfS2_PT_PKS3_PKT0_S9_ifPKiSB_iPKfiiiSD_SD_iiiii,"",@"SHT_CUDA_INFO"
	.sectionflags	@""
	.align	4


	//----- nvinfo : EIATTR_CUDA_API_VERSION
	.align		4
        /*0000*/ 	.byte	0x04, 0x37
        /*0002*/ 	.short	(.L_22657 - .L_22656)
.L_22656:
        /*0004*/ 	.word	0x00000082


	//----- nvinfo : EIATTR_KPARAM_INFO
	.align		4
.L_22657:
        /*0008*/ 	.byte	0x04, 0x17
        /*000a*/ 	.short	(.L_22659 - .L_22658)
.L_22658:
        /*000c*/ 	.word	0x00000000
        /*0010*/ 	.short	0x0015
        /*0012*/ 	.short	0x0088
        /*0014*/ 	.byte	0x00, 0xf0, 0x11, 0x00


	//----- nvinfo : EIATTR_KPARAM_INFO
	.align		4
.L_22659:
        /*0018*/ 	.byte	0x04, 0x17
        /*001a*/ 	.short	(.L_22661 - .L_22660)
.L_22660:
        /*001c*/ 	.word	0x00000000
        /*0020*/ 	.short	0x0014
        /*0022*/ 	.short	0x0084
        /*0024*/ 	.byte	0x00, 0xf0, 0x11, 0x00


	//----- nvinfo : EIATTR_KPARAM_INFO
	.align		4
.L_22661:
        /*0028*/ 	.byte	0x04, 0x17
        /*002a*/ 	.short	(.L_22663 - .L_22662)
.L_22662:
        /*002c*/ 	.word	0x00000000
        /*0030*/ 	.short	0x0013
        /*0032*/ 	.short	0x0080
        /*0034*/ 	.byte	0x00, 0xf0, 0x11, 0x00


	//----- nvinfo : EIATTR_KPARAM_INFO
	.align		4
.L_22663:
        /*0038*/ 	.byte	0x04, 0x17
        /*003a*/ 	.short	(.L_22665 - .L_22664)
.L_22664:
        /*003c*/ 	.word	0x00000000
        /*0040*/ 	.short	0x0012
        /*0042*/ 	.short	0x007c
        /*0044*/ 	.byte	0x00, 0xf0, 0x11, 0x00


	//----- nvinfo : EIATTR_KPARAM_INFO
	.align		4
.L_22665:
        /*0048*/ 	.byte	0x04, 0x17
        /*004a*/ 	.short	(.L_22667 - .L_22666)
.L_22666:
        /*004c*/ 	.word	0x00000000
        /*0050*/ 	.short	0x0011
        /*0052*/ 	.short	0x0078
        /*0054*/ 	.byte	0x00, 0xf0, 0x11, 0x00


	//----- nvinfo : EIATTR_KPARAM_INFO
	.align		4
.L_22667:
        /*0058*/ 	.byte	0x04, 0x17
        /*005a*/ 	.short	(.L_22669 - .L_22668)
.L_22668:
        /*005c*/ 	.word	0x00000000
        /*0060*/ 	.short	0x0010
        /*0062*/ 	.short	0x0070
        /*0064*/ 	.byte	0x00, 0xf0, 0x21, 0x00


	//----- nvinfo : EIATTR_KPARAM_INFO
	.align		4
.L_22669:
        /*0068*/ 	.byte	0x04, 0x17
        /*006a*/ 	.short	(.L_22671 - .L_22670)
.L_22670:
        /*006c*/ 	.word	0x00000000
        /*0070*/ 	.short	0x000f
        /*0072*/ 	.short	0x0068
        /*0074*/ 	.byte	0x00, 0xf0, 0x21, 0x00


	//----- nvinfo : EIATTR_KPARAM_INFO
	.align		4
.L_22671:
        /*0078*/ 	.byte	0x04, 0x17
        /*007a*/ 	.short	(.L_22673 - .L_22672)
.L_22672:
        /*007c*/ 	.word	0x00000000
        /*0080*/ 	.short	0x000e
        /*0082*/ 	.short	0x0060
        /*0084*/ 	.byte	0x00, 0xf0, 0x11, 0x00


	//----- nvinfo : EIATTR_KPARAM_INFO
	.align		4
.L_22673:
        /*0088*/ 	.byte	0x04, 0x17
        /*008a*/ 	.short	(.L_22675 - .L_22674)
.L_22674:
        /*008c*/ 	.word	0x00000000
        /*0090*/ 	.short	0x000d
        /*0092*/ 	.short	0x005c
        /*0094*/ 	.byte	0x00, 0xf0, 0x11, 0x00


	//----- nvinfo : EIATTR_KPARAM_INFO
	.align		4
.L_22675:
        /*0098*/ 	.byte	0x04, 0x17
        /*009a*/ 	.short	(.L_22677 - .L_22676)
.L_22676:
        /*009c*/ 	.word	0x00000000
        /*00a0*/ 	.short	0x000c
        /*00a2*/ 	.short	0x0058
        /*00a4*/ 	.byte	0x00, 0xf0, 0x11, 0x00


	//----- nvinfo : EIATTR_KPARAM_INFO
	.align		4
.L_22677:
        /*00a8*/ 	.byte	0x04, 0x17
        /*00aa*/ 	.short	(.L_22679 - .L_22678)
.L_22678:
        /*00ac*/ 	.word	0x00000000
        /*00b0*/ 	.short	0x000b
        /*00b2*/ 	.short	0x0050
        /*00b4*/ 	.byte	0x00, 0xf0, 0x21, 0x00


	//----- nvinfo : EIATTR_KPARAM_INFO
	.align		4
.L_22679:
        /*00b8*/ 	.byte	0x04, 0x17
        /*00ba*/ 	.short	(.L_22681 - .L_22680)
.L_22680:
        /*00bc*/ 	.word	0x00000000
        /*00c0*/ 	.short	0x000a
        /*00c2*/ 	.short	0x0048
        /*00c4*/ 	.byte	0x00, 0xf0, 0x11, 0x00


	//----- nvinfo : EIATTR_KPARAM_INFO
	.align		4
.L_22681:
        /*00c8*/ 	.byte	0x04, 0x17
        /*00ca*/ 	.short	(.L_22683 - .L_22682)
.L_22682:
        /*00cc*/ 	.word	0x00000000
        /*00d0*/ 	.short	0x0009
        /*00d2*/ 	.short	0x0040
        /*00d4*/ 	.byte	0x00, 0xf0, 0x21, 0x00


	//----- nvinfo : EIATTR_KPARAM_INFO
	.align		4
.L_22683:
        /*00d8*/ 	.byte	0x04, 0x17
        /*00da*/ 	.short	(.L_22685 - .L_22684)
.L_22684:
        /*00dc*/ 	.word	0x00000000
        /*00e0*/ 	.short	0x0008
        /*00e2*/ 	.short	0x0038
        /*00e4*/ 	.byte	0x00, 0xf0, 0x21, 0x00


	//----- nvinfo : EIATTR_KPARAM_INFO
	.align		4
.L_22685:
        /*00e8*/ 	.byte	0x04, 0x17
        /*00ea*/ 	.short	(.L_22687 - .L_22686)
.L_22686:
        /*00ec*/ 	.word	0x00000000
        /*00f0*/ 	.short	0x0007
        /*00f2*/ 	.short	0x0034
        /*00f4*/ 	.byte	0x00, 0xf0, 0x11, 0x00


	//----- nvinfo : EIATTR_KPARAM_INFO
	.align		4
.L_22687:
        /*00f8*/ 	.byte	0x04, 0x17
        /*00fa*/ 	.short	(.L_22689 - .L_22688)
.L_22688:
        /*00fc*/ 	.word	0x00000000
        /*0100*/ 	.short	0x0006
        /*0102*/ 	.short	0x0030
        /*0104*/ 	.byte	0x00, 0xf0, 0x11, 0x00


	//----- nvinfo : EIATTR_KPARAM_INFO
	.align		4
.L_22689:
        /*0108*/ 	.byte	0x04, 0x17
        /*010a*/ 	.short	(.L_22691 - .L_22690)
.L_22690:
        /*010c*/ 	.word	0x00000000
        /*0110*/ 	.short	0x0005
        /*0112*/ 	.short	0x0028
        /*0114*/ 	.byte	0x00, 0xf0, 0x21, 0x00


	//----- nvinfo : EIATTR_KPARAM_INFO
	.align		4
.L_22691:
        /*0118*/ 	.byte	0x04, 0x17
        /*011a*/ 	.short	(.L_22693 - .L_22692)
.L_22692:
        /*011c*/ 	.word	0x00000000
        /*0120*/ 	.short	0x0004
        /*0122*/ 	.short	0x0020
        /*0124*/ 	.byte	0x00, 0xf0, 0x21, 0x00


	//----- nvinfo : EIATTR_KPARAM_INFO
	.align		4
.L_22693:
        /*0128*/ 	.byte	0x04, 0x17
        /*012a*/ 	.short	(.L_22695 - .L_22694)
.L_22694:
        /*012c*/ 	.word	0x00000000
        /*0130*/ 	.short	0x0003
        /*0132*/ 	.short	0x0018
        /*0134*/ 	.byte	0x00, 0xf0, 0x21, 0x00


	//----- nvinfo : EIATTR_KPARAM_INFO
	.align		4
.L_22695:
        /*0138*/ 	.byte	0x04, 0x17
        /*013a*/ 	.short	(.L_22697 - .L_22696)
.L_22696:
        /*013c*/ 	.word	0x00000000
        /*0140*/ 	.short	0x0002
        /*0142*/ 	.short	0x0010
        /*0144*/ 	.byte	0x00, 0xf0, 0x21, 0x00


	//----- nvinfo : EIATTR_KPARAM_INFO
	.align		4
.L_22697:
        /*0148*/ 	.byte	0x04, 0x17
        /*014a*/ 	.short	(.L_22699 - .L_22698)
.L_22698:
        /*014c*/ 	.word	0x00000000
        /*0150*/ 	.short	0x0001
        /*0152*/ 	.short	0x0008
        /*0154*/ 	.byte	0x00, 0xf0, 0x21, 0x00


	//----- nvinfo : EIATTR_KPARAM_INFO
	.align		4
.L_22699:
        /*0158*/ 	.byte	0x04, 0x17
        /*015a*/ 	.short	(.L_22701 - .L_22700)
.L_22700:
        /*015c*/ 	.word	0x00000000
        /*0160*/ 	.short	0x0000
        /*0162*/ 	.short	0x0000
        /*0164*/ 	.byte	0x00, 0xf0, 0x21, 0x00


	//----- nvinfo : EIATTR_SPARSE_MMA_MASK
	.align		4
.L_22701:
        /*0168*/ 	.byte	0x03, 0x50
        /*016a*/ 	.short	0x0000


	//----- nvinfo : EIATTR_MAXREG_COUNT
	.align		4
        /*016c*/ 	.byte	0x03, 0x1b
        /*016e*/ 	.short	0x00ff


	//----- nvinfo : EIATTR_NUM_BARRIERS
	.align		4
        /*0170*/ 	.byte	0x02, 0x4c
        /*0172*/ 	.byte	0x01
	.zero		1


	//----- nvinfo : EIATTR_EXTERNS
	.align		4
        /*0174*/ 	.byte	0x04, 0x0f
        /*0176*/ 	.short	(.L_22703 - .L_22702)


	//   ....[0]....
	.align		4
.L_22702:
        /*0178*/ 	.word	index@(__assertfail)


	//----- nvinfo : EIATTR_MERCURY_ISA_VERSION
	.align		4
.L_22703:
        /*017c*/ 	.byte	0x03, 0x5f
        /*017e*/ 	.short	0x0101


	//----- nvinfo : EIATTR_COOP_GROUP_MASK_REGIDS
	.align		4
        /*0180*/ 	.byte	0x04, 0x29
        /*0182*/ 	.short	(.L_22705 - .L_22704)


	//   ....[0]....
.L_22704:
        /*0184*/ 	.word	0xffffffff


	//   ....[1]....
        /*0188*/ 	.word	0xffffffff


	//   ....[2]....
        /*018c*/ 	.word	0xffffffff


	//   ....[3]....
        /*0190*/ 	.word	0xffffffff


	//   ....[4]....
        /*0194*/ 	.word	0xffffffff


	//   ....[5]....
        /*0198*/ 	.word	0xffffffff


	//   ....[6]....
        /*019c*/ 	.word	0xffffffff


	//   ....[7]....
        /*01a0*/ 	.word	0xffffffff


	//   ....[8]....
        /*01a4*/ 	.word	0xffffffff


	//   ....[9]....
        /*01a8*/ 	.word	0xffffffff


	//   ....[10]....
        /*01ac*/ 	.word	0xffffffff


	//   ....[11]....
        /*01b0*/ 	.word	0xffffffff


	//   ....[12]....
        /*01b4*/ 	.word	0xffffffff


	//   ....[13]....
        /*01b8*/ 	.word	0xffffffff


	//   ....[14]....
        /*01bc*/ 	.word	0x0500000f


	//   ....[15]....
        /*01c0*/ 	.word	0x0500000f


	//   ....[16]....
        /*01c4*/ 	.word	0x0500000f


	//   ....[17]....
        /*01c8*/ 	.word	0x0500000f


	//   ....[18]....
        /*01cc*/ 	.word	0x0500000f


	//   ....[19]....
        /*01d0*/ 	.word	0x0500000f


	//   ....[20]....
        /*01d4*/ 	.word	0x0500000f


	//   ....[21]....
        /*01d8*/ 	.word	0x0500000f


	//   ....[22]....
        /*01dc*/ 	.word	0x0500000f


	//   ....[23]....
        /*01e0*/ 	.word	0x0500000f


	//   ....[24]....
        /*01e4*/ 	.word	0x0500000f


	//   ....[25]....
        /*01e8*/ 	.word	0x0500000f


	//   ....[26]....
        /*01ec*/ 	.word	0x0500000f


	//   ....[27]....
        /*01f0*/ 	.word	0x0500000f


	//   ....[28]....
        /*01f4*/ 	.word	0x0500000f


	//   ....[29]....
        /*01f8*/ 	.word	0x0500000f


	//   ....[30]....
        /*01fc*/ 	.word	0x0500000f


	//   ....[31]....
        /*0200*/ 	.word	0x0500000f


	//   ....[32]....
        /*0204*/ 	.word	0x0500000f


	//----- nvinfo : EIATTR_COOP_GROUP_INSTR_OFFSETS
	.align		4
.L_22705:
        /*0208*/ 	.byte	0x04, 0x28
        /*020a*/ 	.short	(.L_22707 - .L_22706)


	//   ....[0]....
.L_22706:
        /*020c*/ 	.word	0x00000c70


	//   ....[1]....
        /*0210*/ 	.word	0x00000ca0


	//   ....[2]....
        /*0214*/ 	.word	0x00000cc0


	//   ....[3]....
        /*0218*/ 	.word	0x00000df0


	//   ....[4]....
        /*021c*/ 	.word	0x00000e10


	//   ....[5]....
        /*0220*/ 	.word	0x00000e30


	//   ....[6]....
        /*0224*/ 	.word	0x00001ce0


	//   ....[7]....
        /*0228*/ 	.word	0x00001d10


	//   ....[8]....
        /*022c*/ 	.word	0x00001d30


	//   ....[9]....
        /*0230*/ 	.word	0x00001d60


	//   ....[10]....
        /*0234*/ 	.word	0x00001de0


	//   ....[11]....
        /*0238*/ 	.word	0x00001e80


	//   ....[12]....
        /*023c*/ 	.word	0x00001ea0


	//   ....[13]....
        /*0240*/ 	.word	0x00001ec0


	//   ....[14]....
        /*0244*/ 	.word	0x00004090


	//   ....[15]....
        /*0248*/ 	.word	0x000040f0


	//   ....[16]....
        /*024c*/ 	.word	0x00004150


	//   ....[17]....
        /*0250*/ 	.word	0x000041d0


	//   ....[18]....
        /*0254*/ 	.word	0x00004210


	//   ....[19]....
        /*0258*/ 	.word	0x00004260


	//   ....[20]....
        /*025c*/ 	.word	0x000042b0


	//   ....[21]....
        /*0260*/ 	.word	0x00004300


	//   ....[22]....
        /*0264*/ 	.word	0x00004350


	//   ....[23]....
        /*0268*/ 	.word	0x000043a0


	//   ....[24]....
        /*026c*/ 	.word	0x000043f0


	//   ....[25]....
        /*0270*/ 	.word	0x00004440


	//   ....[26]....
        /*0274*/ 	.word	0x00004490


	//   ....[27]....
        /*0278*/ 	.word	0x000044e0


	//   ....[28]....
        /*027c*/ 	.word	0x00004530


	//   ....[29]....
        /*0280*/ 	.word	0x00004580


	//   ....[30]....
        /*0284*/ 	.word	0x000045d0


	//   ....[31]....
        /*0288*/ 	.word	0x00004620


	//   ....[32]....
        /*028c*/ 	.word	0x00004670


	//----- nvinfo : EIATTR_SYSCALL_OFFSETS
	.align		4
.L_22707:
        /*0290*/ 	.byte	0x04, 0x46
        /*0292*/ 	.short	(.L_22709 - .L_22708)


	//   ....[0]....
.L_22708:
        /*0294*/ 	.word	0x00003f20


	//   ....[1]....
        /*0298*/ 	.word	0x00004020


	//----- nvinfo : EIATTR_EXIT_INSTR_OFFSETS
	.align		4
.L_22709:
        /*029c*/ 	.byte	0x04, 0x1c
        /*029e*/ 	.short	(.L_22711 - .L_22710)


	//   ....[0]....
.L_22710:
        /*02a0*/ 	.word	0x00000090


	//   ....[1]....
        /*02a4*/ 	.word	0x00003750


	//   ....[2]....
        /*02a8*/ 	.word	0x00003810


	//   ....[3]....
        /*02ac*/ 	.word	0x00003e20


	//   ....[4]....
        /*02b0*/ 	.word	0x00004030


	//----- nvinfo : EIATTR_CRS_STACK_SIZE
	.align		4
.L_22711:
        /*02b4*/ 	.byte	0x04, 0x1e
        /*02b6*/ 	.short	(.L_22713 - .L_22712)
.L_22712:
        /*02b8*/ 	.word	0x00000000


	//----- nvinfo : EIATTR_CBANK_PARAM_SIZE
	.align		4
.L_22713:
        /*02bc*/ 	.byte	0x03, 0x19
        /*02be*/ 	.short	0x008c


	//----- nvinfo : EIATTR_PARAM_CBANK
	.align		4
        /*02c0*/ 	.byte	0x04, 0x0a
        /*02c2*/ 	.short	(.L_22715 - .L_22714)
	.align		4
.L_22714:
        /*02c4*/ 	.word	index@(.nv.constant0._ZN4vllm25paged_attention_v2_kernelIfhLi256ELi8ELi128ELNS_18Fp8KVCacheDataTypeE1ELb1ELi512EEEvPfS2_PT_PKS3_PKT0_S9_ifPKiSB_iPKfiiiSD_SD_iiiii)
        /*02c8*/ 	.short	0x0210
        /*02ca*/ 	.short	0x008c


	//----- nvinfo : EIATTR_SW_WAR
	.align		4
.L_22715:
        /*02cc*/ 	.byte	0x04, 0x36
        /*02ce*/ 	.short	(.L_22717 - .L_22716)
.L_22716:
        /*02d0*/ 	.word	0x00000008
.L_22717:


//--------------------- .nv.info._ZN4vllm25paged_attention_v2_kernelIfhLi192ELi8ELi128ELNS_18Fp8KVCacheDataTypeE1ELb1ELi512EEEvPfS2_PT_PKS3_PKT0_S9_ifPKiSB_iPKfiiiSD_SD_iiiii --------------------------
	.section	.nv.info._ZN4vllm25paged_attention_v2_kernelIfhLi192ELi8ELi128ELNS_18Fp8KVCacheDataTypeE1ELb1ELi512EEEvPfS2_PT_PKS3_PKT0_S9_ifPKiSB_iPKfiiiSD_SD_iiiii,"",@"SHT_CUDA_INFO"
	.sectionflags	@""
	.align	4


	//----- nvinfo : EIATTR_CUDA_API_VERSION
	.align		4
        /*0000*/ 	.byte	0x04, 0x37
        /*0002*/ 	.short	(.L_22719 - .L_22718)
.L_22718:
        /*0004*/ 	.word	0x00000082


	//----- nvinfo : EIATTR_KPARAM_INFO
	.align		4
.L_22719:
        /*0008*/ 	.byte	0x04, 0x17
        /*000a*/ 	.short	(.L_22721 - .L_22720)
.L_22720:
        /*000c*/ 	.word	0x00000000
        /*0010*/ 	.short	0x0015
        /*0012*/ 	.short	0x0088
        /*0014*/ 	.byte	0x00, 0xf0, 0x11, 0x00


	//----- nvinfo : EIATTR_KPARAM_INFO
	.align		4
.L_22721:
        /*0018*/ 	.byte	0x04, 0x17
        /*001a*/ 	.short	(.L_22723 - .L_22722)
.L_22722:
        /*001c*/ 	.word	0x00000000
        /*0020*/ 	.short	0x0014
        /*0022*/ 	.short	0x0084
        /*0024*/ 	.byte	0x00, 0xf0, 0x11, 0x00


	//----- nvinfo : EIATTR_KPARAM_INFO
	.align		4
.L_22723:
        /*0028*/ 	.byte	0x04, 0x17
        /*002a*/ 	.short	(.L_22725 - .L_22724)
.L_22724:
        /*002c*/ 	.word	0x00000000
        /*0030*/ 	.short	0x0013
        /*0032*/ 	.short	0x0080
        /*0034*/ 	.byte	0x00, 0xf0, 0x11, 0x00


	//----- nvinfo : EIATTR_KPARAM_INFO
	.align		4
.L_22725:
        /*0038*/ 	.byte	0x04, 0x17
        /*003a*/ 	.short	(.L_22727 - .L_22726)
.L_22726:
        /*003c*/ 	.word	0x00000000
        /*0040*/ 	.short	0x0012
        /*0042*/ 	.short	0x007c
        /*0044*/ 	.byte	0x00, 0xf0, 0x11, 0x00


	//----- nvinfo : EIATTR_KPARAM_INFO
	.align		4
.L_22727:
        /*0048*/ 	.byte	0x04, 0x17
        /*004a*/ 	.short	(.L_22729 - .L_22728)
.L_22728:
        /*004c*/ 	.word	0x00000000
        /*0050*/ 	.short	0x0011
        /*0052*/ 	.short	0x0078
        /*0054*/ 	.byte	0x00, 0xf0, 0x11, 0x00


	//----- nvinfo : EIATTR_KPARAM_INFO
	.align		4
.L_22729:
        /*0058*/ 	.byte	0x04, 0x17
        /*005a*/ 	.short	(.L_22731 - .L_22730)
.L_22730:
        /*005c*/ 	.word	0x00000000
        /*0060*/ 	.short	0x0010
        /*0062*/ 	.short	0x0070
        /*0064*/ 	.byte	0x00, 0xf0, 0x21, 0x00


	//----- nvinfo : EIATTR_KPARAM_INFO
	.align		4
.L_22731:
        /*0068*/ 	.byte	0x04, 0x17
        /*006a*/ 	.short	(.L_22733 - .L_22732)
.L_22732:
        /*006c*/ 	.word	0x00000000
        /*0070*/ 	.short	0x000f
        /*0072*/ 	.short	0x0068
        /*0074*/ 	.byte	0x00, 0xf0, 0x21, 0x00


	//----- nvinfo : EIATTR_KPARAM_INFO
	.align		4
.L_22733:
        /*0078*/ 	.byte	0x04, 0x17
        /*007a*/ 	.short	(.L_22735 - .L_22734)
.L_22734:
        /*007c*/ 	.word	0x00000000
        /*0080*/ 	.short	0x000e
        /*0082*/ 	.short	0x0060
        /*0084*/ 	.byte	0x00, 0xf0, 0x11, 0x00


	//----- nvinfo : EIATTR_KPARAM_INFO
	.align		4
.L_22735:
        /*0088*/ 	.byte	0x04, 0x17
        /*008a*/ 	.short	(.L_22737 - .L_22736)
.L_22736:
        /*008c*/ 	.word	0x00000000
        /*0090*/ 	.short	0x000d
        /*0092*/ 	.short	0x005c
        /*0094*/ 	.byte	0x00, 0xf0, 0x11, 0x00


	//----- nvinfo : EIATTR_KPARAM_INFO
	.align		4
.L_22737:
        /*0098*/ 	.byte	0x04, 0x17
        /*009a*/ 	.short	(.L_22739 - .L_22738)
.L_22738:
        /*009c*/ 	.word	0x00000000
        /*00a0*/ 	.short	0x000c
        /*00a2*/ 	.short	0x0058
        /*00a4*/ 	.byte	0x00, 0xf0, 0x11, 0x00


	//----- nvinfo : EIATTR_KPARAM_INFO
	.align		4
.L_22739:
        /*00a8*/ 	.byte	0x04, 0x17
        /*00aa*/ 	.short	(.L_22741 - .L_22740)
.L_22740:
        /*00ac*/ 	.word	0x00000000
        /*00b0*/ 	.short	0x000b
        /*00b2*/ 	.short	0x0050
        /*00b4*/ 	.byte	0x00, 0xf0, 0x21, 0x00


	//----- nvinfo : EIATTR_KPARAM_INFO
	.align		4
.L_22741:
        /*00b8*/ 	.byte	0x04, 0x17
        /*00ba*/ 	.short	(.L_22743 - .L_22742)
.L_22742:
        /*00bc*/ 	.word	0x00000000
        /*00c0*/ 	.short	0x000a
        /*00c2*/ 	.short	0x0048
        /*00c4*/ 	.byte	0x00, 0xf0, 0x11, 0x00


	//----- nvinfo : EIATTR_KPARAM_INFO
	.align		4
.L_22743:
        /*00c8*/ 	.byte	0x04, 0x17
        /*00ca*/ 	.short	(.L_22745 - .L_22744)
.L_22744:
        /*00cc*/ 	.word	0x00000000
        /*00d0*/ 	.short	0x0009
        /*00d2*/ 	.short	0x0040
        /*00d4*/ 	.byte	0x00, 0xf0, 0x21, 0x00


	//----- nvinfo : EIATTR_KPARAM_INFO
	.align		4
.L_22745:
        /*00d8*/ 	.byte	0x04, 0x17
        /*00da*/ 	.short	(.L_22747 - .L_22746)
.L_22746:
        /*00dc*/ 	.word	0x00000000
        /*00e0*/ 	.short	0x0008
        /*00e2*/ 	.short	0x0038
        /*00e4*/ 	.byte	0x00, 0xf0, 0x21, 0x00


	//----- nvinfo : EIATTR_KPARAM_INFO
	.align		4
.L_22747:
        /*00e8*/ 	.byte	0x04, 0x17
        /*00ea*/ 	.short	(.L_22749 - .L_22748)
.L_22748:
        /*00ec*/ 	.word	0x00000000
        /*00f0*/ 	.short	0x0007
        /*00f2*/ 	.short	0x0034
        /*00f4*/ 	.byte	0x00, 0xf0, 0x11, 0x00


	//----- nvinfo : EIATTR_KPARAM_INFO
	.align		4
.L_22749:
        /*00f8*/ 	.byte	0x04, 0x17
        /*00fa*/ 	.short	(.L_22751 - .L_22750)
.L_22750:
        /*00fc*/ 	.word	0x00000000
        /*0100*/ 	.short	0x0006
        /*0102*/ 	.short	0x0030
        /*0104*/ 	.byte	0x00, 0xf0, 0x11, 0x00


	//----- nvinfo : EIATTR_KPARAM_INFO
	.align		4
.L_22751:
        /*0108*/ 	.byte	0x04, 0x17
        /*010a*/ 	.short	(.L_22753 - .L_22752)
.L_22752:
        /*010c*/ 	.word	0x00000000
        /*0110*/ 	.short	0x0005
        /*0112*/ 	.short	0x0028
        /*0114*/ 	.byte	0x00, 0xf0, 0x21, 0x00


	//----- nvinfo : EIATTR_KPARAM_INFO
	.align		4
.L_22753:
        /*0118*/ 	.byte	0x04, 0x17
        /*011a*/ 	.short	(.L_22755 - .L_22754)
.L_22754:
        /*011c*/ 	.word	0x00000000
        /*0120*/ 	.short	0x0004
        /*0122*/ 	.short	0x0020
        /*0124*/ 	.byte	0x00, 0xf0, 0x21, 0x00


	//----- nvinfo : EIATTR_KPARAM_INFO
	.align		4
.L_22755:
        /*0128*/ 	.byte	0x04, 0x17
        /*012a*/ 	.short	(.L_22757 - .L_22756)
.L_22756:
        /*012c*/ 	.word	0x00000000
        /*0130*/ 	.short	0x0003
        /*0132*/ 	.short	0x0018
        /*0134*/ 	.byte	0x00, 0xf0, 0x21, 0x00


	//----- nvinfo : EIATTR_KPARAM_INFO
	.align		4
.L_22757:
        /*0138*/ 	.byte	0x04, 0x17
        /*013a*/ 	.short	(.L_22759 - .L_22758)
.L_22758:
        /*013c*/ 	.word	0x00000000
        /*0140*/ 	.short	0x0002
        /*0142*/ 	.short	0x0010
        /*0144*/ 	.byte	0x00, 0xf0, 0x21, 0x00


	//----- nvinfo : EIATTR_KPARAM_INFO
	.align		4
.L_22759:
        /*0148*/ 	.byte	0x04, 0x17
        /*014a*/ 	.short	(.L_22761 - .L_22760)
.L_22760:
        /*014c*/ 	.word	0x00000000
        /*0150*/ 	.short	0x0001
        /*0152*/ 	.short	0x0008
        /*0154*/ 	.byte	0x00, 0xf0, 0x21, 0x00


	//----- nvinfo : EIATTR_KPARAM_INFO
	.align		4
.L_22761:
        /*0158*/ 	.byte	0x04, 0x17
        /*015a*/ 	.short	(.L_22763 - .L_22762)
.L_22762:
        /*015c*/ 	.word	0x00000000
        /*0160*/ 	.short	0x0000
        /*0162*/ 	.short	0x0000
        /*0164*/ 	.byte	0x00, 0xf0, 0x21, 0x00


	//----- nvinfo : EIATTR_SPARSE_MMA_MASK
	.align		4
.L_22763:
        /*0168*/ 	.byte	0x03, 0x50
        /*016a*/ 	.short	0x0000


	//----- nvinfo : EIATTR_MAXREG_COUNT
	.align		4
        /*016c*/ 	.byte	0x03, 0x1b
        /*016e*/ 	.short	0x00ff


	//----- nvinfo : EIATTR_NUM_BARRIERS
	.align		4
        /*0170*/ 	.byte	0x02, 0x4c
        /*0172*/ 	.byte	0x01
	.zero		1


	//----- nvinfo : EIATTR_EXTERNS
	.align		4
        /*0174*/ 	.byte	0x04, 0x0f
        /*0176*/ 	.short	(.L_22765 - .L_22764)


	//   ....[0]....
	.align		4
.L_22764:
        /*0178*/ 	.word	index@(__assertfail)


	//----- nvinfo : EIATTR_MERCURY_ISA_VERSION
	.align		4
.L_22765:
        /*017c*/ 	.byte	0x03, 0x5f
        /*017e*/ 	.short	0x0101


	//----- nvinfo : EIATTR_COOP_GROUP_MASK_REGIDS
	.align		4
        /*0180*/ 	.byte	0x04, 0x29
        /*0182*/ 	.short	(.L_22767 - .L_22766)


	//   ....[0]....
.L_22766:
        /*0184*/ 	.word	0xffffffff


	//   ....[1]....
        /*0188*/ 	.word	0xffffffff


	//   ....[2]....
        /*018c*/ 	.word	0xffffffff


	//   ....[3]....
        /*0190*/ 	.word	0xffffffff


	//   ....[4]....
        /*0194*/ 	.word	0xffffffff


	//   ....[5]....
        /*0198*/ 	.word	0xffffffff


	//   ....[6]....
        /*019c*/ 	.word	0xffffffff


	//   ....[7]....
        /*01a0*/ 	.word	0xffffffff


	//   ....[8]....
        /*01a4*/ 	.word	0xffffffff


	//   ....[9]....
        /*01a8*/ 	.word	0xffffffff


	//   ....[10]....
        /*01ac*/ 	.word	0xffffffff


	//   ....[11]....
        /*01b0*/ 	.word	0xffffffff


	//   ....[12]....
        /*01b4*/ 	.word	0xffffffff


	//   ....[13]....
        /*01b8*/ 	.word	0xffffffff


	//   ....[14]....
        /*01bc*/ 	.word	0x0500000f


	//   ....[15]....
        /*01c0*/ 	.word	0x0500000f


	//   ....[16]....
        /*01c4*/ 	.word	0x0500000f


	//   ....[17]....
        /*01c8*/ 	.word	0x0500000f


	//   ....[18]....
        /*01cc*/ 	.word	0x0500000f


	//   ....[19]....
        /*01d0*/ 	.word	0x0500000f


	//   ....[20]....
        /*01d4*/ 	.word	0x0500000f


	//   ....[21]....
        /*01d8*/ 	.word	0x0500000f


	//   ....[22]....
        /*01dc*/ 	.word	0x0500000f


	//   ....[23]....
        /*01e0*/ 	.word	0x0500000f


	//   ....[24]....
        /*01e4*/ 	.word	0x0500000f


	//   ....[25]....
        /*01e8*/ 	.word	0x0500000f


	//   ....[26]....
        /*01ec*/ 	.word	0x0500000f


	//   ....[27]....
        /*01f0*/ 	.word	0x0500000f


	//   ....[28]....
        /*01f4*/ 	.word	0x0500000f


	//----- nvinfo : EIATTR_COOP_GROUP_INSTR_OFFSETS
	.align		4
.L_22767:
        /*01f8*/ 	.byte	0x04, 0x28
        /*01fa*/ 	.short	(.L_22769 - .L_22768)


	//   ....[0]....
.L_22768:
        /*01fc*/ 	.word	0x00000c50


	//   ....[1]....
        /*0200*/ 	.word	0x00000c80


	//   ....[2]....
        /*0204*/ 	.word	0x00000ca0


	//   ....[3]....
        /*0208*/ 	.word	0x00000dc0


	//   ....[4]....
        /*020c*/ 	.word	0x00000de0


	//   ....[5]....
        /*0210*/ 	.word	0x00000e10


	//   ....[6]....
        /*0214*/ 	.word	0x00001cc0


	//   ....[7]....
        /*0218*/ 	.word	0x00001cf0


	//   ....[8]....
        /*021c*/ 	.word	0x00001d20


	//   ....[9]....
        /*0220*/ 	.word	0x00001db0


	//   ....[10]....
        /*0224*/ 	.word	0x00001e10


	//   ....[11]....
        /*0228*/ 	.word	0x00001e60


	//   ....[12]....
        /*022c*/ 	.word	0x00001e80


	//   ....[13]....
        /*0230*/ 	.word	0x00001ea0


	//   ....[14]....
        /*0234*/ 	.word	0x00003ce0


	//   ....[15]....
        /*0238*/ 	.word	0x00003d40


	//   ....[16]....
        /*023c*/ 	.word	0x00003da0


	//   ....[17]....
        /*0240*/ 	.word	0x00003e20


	//   ....[18]....
        /*0244*/ 	.word	0x00003e60


	//   ....[19]....
        /*0248*/ 	.word	0x00003eb0


	//   ....[20]....
        /*024c*/ 	.word	0x00003f00


	//   ....[21]....
        /*0250*/ 	.word	0x00003f50


	//   ....[22]....
        /*0254*/ 	.word	0x00003fa0


	//   ....[23]....
        /*0258*/ 	.word	0x00003ff0


	//   ....[24]....
        /*025c*/ 	.word	0x00004040


	//   ....[25]....
        /*0260*/ 	.word	0x00004090


	//   ....[26]....
        /*0264*/ 	.word	0x000040e0


	//   ....[27]....
        /*0268*/ 	.word	0x00004130


	//   ....[28]....
        /*026c*/ 	.word	0x00004180


	//----- nvinfo : EIATTR_SYSCALL_OFFSETS
	.align		4
.L_22769:
        /*0270*/ 	.byte	0x04, 0x46
        /*0272*/ 	.short	(.L_22771 - .L_22770)


	//   ....[0]....
.L_22770:
        /*0274*/ 	.word	0x00003b70


	//   ....[1]....
        /*0278*/ 	.word	0x00003c70


	//----- nvinfo : EIATTR_EXIT_INSTR_OFFSETS
	.align		4
.L_22771:
        /*027c*/ 	.byte	0x04, 0x1c
        /*027e*/ 	.short	(.L_22773 - .L_22772)


	//   ....[0]....
.L_22772:
        /*0280*/ 	.word	0x00000090


	//   ....[1]....
        /*0284*/ 	.word	0x00003530


	//   ....[2]....
        /*0288*/ 	.word	0x000035e0


	//   ....[3]....
        /*028c*/ 	.word	0x00003a70


	//   ....[4]....
        /*0290*/ 	.word	0x00003c80


	//----- nvinfo : EIATTR_CRS_STACK_SIZE
	.align		4
.L_22773:
        /*0294*/ 	.byte	0x04, 0x1e
        /*0296*/ 	.short	(.L_22775 - .L_22774)
.L_22774:
        /*0298*/ 	.word	0x00000000


	//----- nvinfo : EIATTR_CBANK_PARAM_SIZE
	.align		4
.L_22775:
        /*029c*/ 	.byte	0x03, 0x19
        /*029e*/ 	.short	0x008c


	//----- nvinfo : EIATTR_PARAM_CBANK
	.align		4
        /*02a0*/ 	.byte	0x04, 0x0a
        /*02a2*/ 	.short	(.L_22777 - .L_22776)
	.align		4
.L_22776:
        /*02a4*/ 	.word	index@(.nv.constant0._ZN4vllm25paged_attention_v2_kernelIfhLi192ELi8ELi128ELNS_18Fp8KVCacheDataTypeE1ELb1ELi512EEEvPfS2_PT_PKS3_PKT0_S9_ifPKiSB_iPKfiiiSD_SD_iiiii)
        /*02a8*/ 	.short	0x0210
        /*02aa*/ 	.short	0x008c


	//----- nvinfo : EIATTR_SW_WAR
	.align		4
.L_22777:
        /*02ac*/ 	.byte	0x04, 0x36
        /*02ae*/ 	.short	(.L_22779 - .L_22778)
.L_22778:
        /*02b0*/ 	.word	0x00000008
.L_22779:


//--------------------- .nv.info._ZN4vllm25paged_attention_v2_kernelIfhLi128ELi8ELi128ELNS_18Fp8KVCacheDataTypeE1ELb1ELi512EEEvPfS2_PT_PKS3_PKT0_S9_ifPKiSB_iPKfiiiSD_SD_iiiii --------------------------
	.section	.nv.info._ZN4vllm25paged_attention_v2_kernelIfhLi128ELi8ELi128ELNS_18Fp8KVCacheDataTypeE1ELb1ELi512EEEvPfS2_PT_PKS3_PKT0_S9_ifPKiSB_iPKfiiiSD_SD_iiiii,"",@"SHT_CUDA_INFO"
	.sectionflags	@""
	.align	4


	//----- nvinfo : EIATTR_CUDA_API_VERSION
	.align		4
        /*0000*/ 	.byte	0x04, 0x37
        /*0002*/ 	.short	(.L_22781 - .L_22780)
.L_22780:
        /*0004*/ 	.word	0x00000082


	//----- nvinfo : EIATTR_KPARAM_INFO
	.align		4
.L_22781:
        /*0008*/ 	.byte	0x04, 0x17
        /*000a*/ 	.short	(.L_22783 - .L_22782)
.L_22782:
        /*000c*/ 	.word	0x00000000
        /*0010*/ 	.short	0x0015
        /*0012*/ 	.short	0x0088
        /*0014*/ 	.byte	0x00, 0xf0, 0x11, 0x00


	//----- nvinfo : EIATTR_KPARAM_INFO
	.align		4
.L_22783:
        /*0018*/ 	.byte	0x04, 0x17
        /*001a*/ 	.short	(.L_22785 - .L_22784)
.L_22784:
        /*001c*/ 	.word	0x00000000
        /*0020*/ 	.short	0x0014
        /*0022*/ 	.short	0x0084
        /*0024*/ 	.byte	0x00, 0xf0, 0x11, 0x00


	//----- nvinfo : EIATTR_KPARAM_INFO
	.align		4
.L_22785:
        /*0028*/ 	.byte	0x04, 0x17
        /*002a*/ 	.short	(.L_22787 - .L_22786)
.L_22786:
        /*002c*/ 	.word	0x00000000
        /*0030*/ 	.short	0x0013
        /*0032*/ 	.short	0x0080
        /*0034*/ 	.byte	0x00, 0xf0, 0x11, 0x00


	//----- nvinfo : EIATTR_KPARAM_INFO
	.align		4
.L_22787:
        /*0038*/ 	.byte	0x04, 0x17
        /*003a*/ 	.short	(.L_22789 - .L_22788)
.L_22788:
        /*003c*/ 	.word	0x00000000
        /*0040*/ 	.short	0x0012
        /*0042*/ 	.short	0x007c
        /*0044*/ 	.byte	0x00, 0xf0, 0x11, 0x00


	//----- nvinfo : EIATTR_KPARAM_INFO
	.align		4
.L_22789:
        /*0048*/ 	.byte	0x04, 0x17
        /*004a*/ 	.short	(.L_22791 - .L_22790)
.L_22790:
        /*004c*/ 	.word	0x00000000
        /*0050*/ 	.short	0x0011
        /*0052*/ 	.short	0x0078
        /*0054*/ 	.byte	0x00, 0xf0, 0x11, 0x00


	//----- nvinfo : EIATTR_KPARAM_INFO
	.align		4
.L_22791:
        /*0058*/ 	.byte	0x04, 0x17
        /*005a*/ 	.short	(.L_22793 - .L_22792)
.L_22792:
        /*005c*/ 	.word	0x00000000
        /*0060*/ 	.short	0x0010
        /*0062*/ 	.short	0x0070
        /*0064*/ 	.byte	0x00, 0xf0, 0x21, 0x00


	//----- nvinfo : EIATTR_KPARAM_INFO
	.align		4
.L_22793:
        /*0068*/ 	.byte	0x04, 0x17
        /*006a*/ 	.short	(.L_22795 - .L_22794)
.L_22794:
        /*006c*/ 	.word	0x00000000
        /*0070*/ 	.short	0x000f
        /*0072*/ 	.short	0x0068
        /*0074*/ 	.byte	0x00, 0xf0, 0x21, 0x00


	//----- nvinfo : EIATTR_KPARAM_INFO
	.align		4
.L_22795:
        /*0078*/ 	.byte	0x04, 0x17
        /*007a*/ 	.short	(.L_22797 - .L_22796)
.L_22796:
        /*007c*/ 	.word	0x00000000
        /*0080*/ 	.short	0x000e
        /*0082*/ 	.short	0x0060
        /*0084*/ 	.byte	0x00, 0xf0, 0x11, 0x00


	//----- nvinfo : EIATTR_KPARAM_INFO
	.align		4
.L_22797:
        /*0088*/ 	.byte	0x04, 0x17
        /*008a*/ 	.short	(.L_22799 - .L_22798)
.L_22798:
        /*008c*/ 	.word	0x00000000
        /*0090*/ 	.short	0x000d
        /*0092*/ 	.short	0x005c
        /*0094*/ 	.byte	0x00, 0xf0, 0x11, 0x00


	//----- nvinfo : EIATTR_KPARAM_INFO
	.align		4
.L_22799:
        /*0098*/ 	.byte	0x04, 0x17
        /*009a*/ 	.short	(.L_22801 - .L_22800)
.L_22800:
        /*009c*/ 	.word	0x00000000
        /*00a0*/ 	.short	0x000c
        /*00a2*/ 	.short	0x0058
        /*00a4*/ 	.byte	0x00, 0xf0, 0x11, 0x00


	//----- nvinfo : EIATTR_KPARAM_INFO
	.align		4
.L_22801:
        /*00a8*/ 	.byte	0x04, 0x17
        /*00aa*/ 	.short	(.L_22803 - .L_22802)
.L_22802:
        /*00ac*/ 	.word	0x00000000
        /*00b0*/ 	.short	0x000b
        /*00b2*/ 	.short	0x0050
        /*00b4*/ 	.byte	0x00, 0xf0, 0x21, 0x00


	//----- nvinfo : EIATTR_KPARAM_INFO
	.align		4
.L_22803:
        /*00b8*/ 	.byte	0x04, 0x17
        /*00ba*/ 	.short	(.L_22805 - .L_22804)
.L_22804:
        /*00bc*/ 	.word	0x00000000
        /*00c0*/ 	.short	0x000a
        /*00c2*/ 	.short	0x0048
        /*00c4*/ 	.byte	0x00, 0xf0, 0x11, 0x00


	//----- nvinfo : EIATTR_KPARAM_INFO
	.align		4
.L_22805:
        /*00c8*/ 	.byte	0x04, 0x17
        /*00ca*/ 	.short	(.L_22807 - .L_22806)
.L_22806:
        /*00cc*/ 	.word	0x00000000
        /*00d0*/ 	.short	0x0009
        /*00d2*/ 	.short	0x0040
        /*00d4*/ 	.byte	0x00, 0xf0, 0x21, 0x00


	//----- nvinfo : EIATTR_KPARAM_INFO
	.align		4
.L_22807:
        /*00d8*/ 	.byte	0x04, 0x17
        /*00da*/ 	.short	(.L_22809 - .L_22808)
.L_22808:
        /*00dc*/ 	.word	0x00000000
        /*00e0*/ 	.short	0x0008
        /*00e2*/ 	.short	0x0038
        /*00e4*/ 	.byte	0x00, 0xf0, 0x21, 0x00


	//----- nvinfo : EIATTR_KPARAM_INFO
	.align		4
.L_22809:
        /*00e8*/ 	.byte	0x04, 0x17
        /*00ea*/ 	.short	(.L_22811 - .L_22810)
.L_22810:
        /*00ec*/ 	.word	0x00000000
        /*00f0*/ 	.short	0x0007
        /*00f2*/ 	.short	0x0034
        /*00f4*/ 	.byte	0x00, 0xf0, 0x11, 0x00


	//----- nvinfo : EIATTR_KPARAM_INFO
	.align		4
.L_22811:
        /*00f8*/ 	.byte	0x04, 0x17
        /*00fa*/ 	.short	(.L_22813 - .L_22812)
.L_22812:
        /*00fc*/ 	.word	0x00000000
        /*0100*/ 	.short	0x0006
        /*0102*/ 	.short	0x0030
        /*0104*/ 	.byte	0x00, 0xf0, 0x11, 0x00


	//----- nvinfo : EIATTR_KPARAM_INFO
	.align		4
.L_22813:
        /*0108*/ 	.byte	0x04, 0x17
        /*010a*/ 	.short	(.L_22815 - .L_22814)
.L_22814:
        /*010c*/ 	.word	0x00000000
        /*0110*/ 	.short	0x0005
        /*0112*/ 	.short	0x0028
        /*0114*/ 	.byte	0x00, 0xf0, 0x21, 0x00


	//----- nvinfo : EIATTR_KPARAM_INFO
	.align		4
.L_22815:
        /*0118*/ 	.byte	0x04, 0x17
        /*011a*/ 	.short	(.L_22817 - .L_22816)
.L_22816:
        /*011c*/ 	.word	0x00000000
        /*0120*/ 	.short	0x0004
        /*0122*/ 	.short	0x0020
        /*0124*/ 	.byte	0x00, 0xf0, 0x21, 0x00


	//----- nvinfo : EIATTR_KPARAM_INFO
	.align		4
.L_22817:
        /*0128*/ 	.byte	0x04, 0x17
        /*012a*/ 	.short	(.L_22819 - .L_22818)
.L_22818:
        /*012c*/ 	.word	0x00000000
        /*0130*/ 	.short	0x0003
        /*0132*/ 	.short	0x0018
        /*0134*/ 	.byte	0x00, 0xf0, 0x21, 0x00


	//----- nvinfo : EIATTR_KPARAM_INFO
	.align		4
.L_22819:
        /*0138*/ 	.byte	0x04, 0x17
        /*013a*/ 	.short	(.L_22821 - .L_22820)
.L_22820:
        /*013c*/ 	.word	0x00000000
        /*0140*/ 	.short	0x0002
        /*0142*/ 	.short	0x0010
        /*0144*/ 	.byte	0x00, 0xf0, 0x21, 0x00


	//----- nvinfo : EIATTR_KPARAM_INFO
	.align		4
.L_22821:
        /*0148*/ 	.byte	0x04, 0x17
        /*014a*/ 	.short	(.L_22823 - .L_22822)
.L_22822:
        /*014c*/ 	.word	0x00000000
        /*0150*/ 	.short	0x0001
        /*0152*/ 	.short	0x0008
        /*0154*/ 	.byte	0x00, 0xf0, 0x21, 0x00


	//----- nvinfo : EIATTR_KPARAM_INFO
	.align		4
.L_22823:
        /*0158*/ 	.byte	0x04, 0x17
        /*015a*/ 	.short	(.L_22825 - .L_22824)
.L_22824:
        /*015c*/ 	.word	0x00000000
        /*0160*/ 	.short	0x0000
        /*0162*/ 	.short	0x0000
        /*0164*/ 	.byte	0x00, 0xf0, 0x21, 0x00


	//----- nvinfo : EIATTR_SPARSE_MMA_MASK
	.align		4
.L_22825:
        /*0168*/ 	.byte	0x03, 0x50
        /*016a*/ 	.short	0x0000


	//----- nvinfo : EIATTR_MAXREG_COUNT
	.align		4
        /*016c*/ 	.byte	0x03, 0x1b
        /*016e*/ 	.short	0x00ff


	//----- nvinfo : EIATTR_NUM_BARRIERS
	.align		4
        /*0170*/ 	.byte	0x02, 0x4c
        /*0172*/ 	.byte	0x01
	.zero		1


	//----- nvinfo : EIATTR_EXTERNS
	.align		4
        /*0174*/ 	.byte	0x04, 0x0f
        /*0176*/ 	.short	(.L_22827 - .L_22826)


	//   ....[0]....
	.align		4
.L_22826:
        /*0178*/ 	.word	index@(__assertfail)


	//----- nvinfo : EIATTR_MERCURY_ISA_VERSION
	.align		4
.L_22827:
        /*017c*/ 	.byte	0x03, 0x5f
        /*017e*/ 	.short	0x0101


	//----- nvinfo : EIATTR_COOP_GROUP_MASK_REGIDS
	.align		4
        /*0180*/ 	.byte	0x04, 0x29
        /*0182*/ 	.short	(.L_22829 - .L_22828)


	//   ....[0]....
.L_22828:
        /*0184*/ 	.word	0xffffffff


	//   ....[1]....
        /*0188*/ 	.word	0xffffffff


	//   ....[2]....
        /*018c*/ 	.word	0xffffffff


	//   ....[3]....
        /*0190*/ 	.word	0xffffffff


	//   ....[4]....
        /*0194*/ 	.word	0xffffffff


	//   ....[5]....
        /*0198*/ 	.word	0xffffffff


	//   ....[6]....
        /*019c*/ 	.word	0xffffffff


	//   ....[7]....
        /*01a0*/ 	.word	0xffffffff


	//   ....[8]....
        /*01a4*/ 	.word	0xffffffff


	//   ....[9]....
        /*01a8*/ 	.word	0xffffffff


	//   ....[10]....
        /*01ac*/ 	.word	0xffffffff


	//   ....[11]....
        /*01b0*/ 	.word	0xffffffff


	//   ....[12]....
        /*01b4*/ 	.word	0xffffffff


	//   ....[13]....
        /*01b8*/ 	.word	0xffffffff


	//   ....[14]....
        /*01bc*/ 	.word	0x0500000f


	//   ....[15]....
        /*01c0*/ 	.word	0x0500000f


	//   ....[16]....
        /*01c4*/ 	.word	0x0500000f


	//   ....[17]....
        /*01c8*/ 	.word	0x0500000f


	//   ....[18]....
        /*01cc*/ 	.word	0x0500000f


	//   ....[19]....
        /*01d0*/ 	.word	0x0500000f


	//   ....[20]....
        /*01d4*/ 	.word	0x0500000f


	//   ....[21]....
        /*01d8*/ 	.word	0x0500000f


	//   ....[22]....
        /*01dc*/ 	.word	0x0500000f


	//   ....[23]....
        /*01e0*/ 	.word	0x0500000f


	//   ....[24]....
        /*01e4*/ 	.word	0x0500000f


	//----- nvinfo : EIATTR_COOP_GROUP_INSTR_OFFSETS
	.align		4
.L_22829:
        /*01e8*/ 	.byte	0x04, 0x28
        /*01ea*/ 	.short	(.L_22831 - .L_22830)


	//   ....[0]....
.L_22830:
        /*01ec*/ 	.word	0x00000c70


	//   ....[1]....
        /*01f0*/ 	.word	0x00000ca0


	//   ....[2]....
        /*01f4*/ 	.word	0x00000cc0


	//   ....[3]....
        /*01f8*/ 	.word	0x00000de0


	//   ....[4]....
        /*01fc*/ 	.word	0x00000e00


	//   ....[5]....
        /*0200*/ 	.word	0x00000e30


	//   ....[6]....
        /*0204*/ 	.word	0x00001ce0


	//   ....[7]....
        /*0208*/ 	.word	0x00001d10


	//   ....[8]....
        /*020c*/ 	.word	0x00001d40


	//   ....[9]....
        /*0210*/ 	.word	0x00001dd0


	//   ....[10]....
        /*0214*/ 	.word	0x00001e30


	//   ....[11]....
        /*0218*/ 	.word	0x00001e80


	//   ....[12]....
        /*021c*/ 	.word	0x00001ea0


	//   ....[13]....
        /*0220*/ 	.word	0x00001ec0


	//   ....[14]....
        /*0224*/ 	.word	0x00003960


	//   ....[15]....
        /*0228*/ 	.word	0x000039c0


	//   ....[16]....
        /*022c*/ 	.word	0x00003a20


	//   ....[17]....
        /*0230*/ 	.word	0x00003aa0


	//   ....[18]....
        /*0234*/ 	.word	0x00003ae0


	//   ....[19]....
        /*0238*/ 	.word	0x00003b30


	//   ....[20]....
        /*023c*/ 	.word	0x00003b80


	//   ....[21]....
        /*0240*/ 	.word	0x00003bd0


	//   ....[22]....
        /*0244*/ 	.word	0x00003c20


	//   ....[23]....
        /*0248*/ 	.word	0x00003c70


	//   ....[24]....
        /*024c*/ 	.word	0x00003cc0


	//----- nvinfo : EIATTR_SYSCALL_OFFSETS
	.align		4
.L_22831:
        /*0250*/ 	.byte	0x04, 0x46
        /*0252*/ 	.short	(.L_22833 - .L_22832)


	//   ....[0]....
.L_22832:
        /*0254*/ 	.word	0x000037f0


	//   ....[1]....
        /*0258*/ 	.word	0x000038f0


	//----- nvinfo : EIATTR_EXIT_INSTR_OFFSETS
	.align		4
.L_22833:
        /*025c*/ 	.byte	0x04, 0x1c
        /*025e*/ 	.short	(.L_22835 - .L_22834)


	//   ....[0]....
.L_22834:
        /*0260*/ 	.word	0x00000090


	//   ....[1]....
        /*0264*/ 	.word	0x00003320


	//   ....[2]....
        /*0268*/ 	.word	0x000033e0


	//   ....[3]....
        /*026c*/ 	.word	0x000036f0


	//   ....[4]....
        /*0270*/ 	.word	0x00003900


	//----- nvinfo : EIATTR_CRS_STACK_SIZE
	.align		4
.L_22835:
        /*0274*/ 	.byte	0x04, 0x1e
        /*0276*/ 	.short	(.L_22837 - .L_22836)
.L_22836:
        /*0278*/ 	.word	0x00000000


	//----- nvinfo : EIATTR_CBANK_PARAM_SIZE
	.align		4
.L_22837:
        /*027c*/ 	.byte	0x03, 0x19
        /*027e*/ 	.short	0x008c


	//----- nvinfo : EIATTR_PARAM_CBANK
	.align		4
        /*0280*/ 	.byte	0x04, 0x0a
        /*0282*/ 	.short	(.L_22839 - .L_22838)
	.align		4
.L_22838:
        /*0284*/ 	.word	index@(.nv.constant0._ZN4vllm25paged_attention_v2_kernelIfhLi128ELi8ELi128ELNS_18Fp8KVCacheDataTypeE1ELb1ELi512EEEvPfS2_PT_PKS3_PKT0_S9_ifPKiSB_iPKfiiiSD_SD_iiiii)
        /*0288*/ 	.short	0x0210
        /*028a*/ 	.short	0x008c


	//----- nvinfo : EIATTR_SW_WAR
	.align		4
.L_22839:
        /*028c*/ 	.byte	0x04, 0x36
        /*028e*/ 	.short	(.L_22841 - .L_22840)
.L_22840:
        /*0290*/ 	.word	0x00000008
.L_22841:


//--------------------- .nv.info._ZN4vllm25paged_attention_v2_kernelIfhLi120ELi8ELi128ELNS_18Fp8KVCacheDataTypeE1ELb1ELi512EEEvPfS2_PT_PKS3_PKT0_S9_ifPKiSB_iPKfiiiSD_SD_iiiii --------------------------
	.section	.nv.info._ZN4vllm25paged_attention_v2_kernelIfhLi120ELi8ELi128ELNS_18Fp8KVCacheDataTypeE1ELb1ELi512EEEvPfS2_PT_PKS3_PKT0_S9_ifPKiSB_iPKfiiiSD_SD_iiiii,"",@"SHT_CUDA_INFO"
	.sectionflags	@""
	.align	4


	//----- nvinfo : EIATTR_CUDA_API_VERSION
	.align		4
        /*0000*/ 	.byte	0x04, 0x37
        /*0002*/ 	.short	(.L_22843 - .L_22842)
.L_22842:
        /*0004*/ 	.word	0x00000082


	//----- nvinfo : EIATTR_KPARAM_INFO
	.align		4
.L_22843:
        /*0008*/ 	.byte	0x04, 0x17
        /*000a*/ 	.short	(.L_22845 - .L_22844)
.L_22844:
        /*000c*/ 	.word	0x00000000
        /*0010*/ 	.short	0x0015
        /*0012*/ 	.short	0x0088
        /*0014*/ 	.byte	0x00, 0xf0, 0x11, 0x00


	//----- nvinfo : EIATTR_KPARAM_INFO
	.align		4
.L_22845:
        /*0018*/ 	.byte	0x04, 0x17
        /*001a*/ 	.short	(.L_22847 - .L_22846)
.L_22846:
        /*001c*/ 	.word	0x00000000
        /*0020*/ 	.short	0x0014
        /*0022*/ 	.short	0x0084
        /*0024*/ 	.byte	0x00, 0xf0, 0x11, 0x00


	//----- nvinfo : EIATTR_KPARAM_INFO
	.align		4
.L_22847:
        /*0028*/ 	.byte	0x04, 0x17
        /*002a*/ 	.short	(.L_22849 - .L_22848)
.L_22848:
        /*002c*/ 	.word	0x00000000
        /*0030*/ 	.short	0x0013
        /*0032*/ 	.short	0x0080
        /*0034*/ 	.byte	0x00, 0xf0, 0x11, 0x00


	//----- nvinfo : EIATTR_KPARAM_INFO
	.align		4
.L_22849:
        /*0038*/ 	.byte	0x04, 0x17
        /*003a*/ 	.short	(.L_22851 - .L_22850)
.L_22850:
        /*003c*/ 	.word	0x00000000
        /*0040*/ 	.short	0x0012
        /*0042*/ 	.short	0x007c
        /*0044*/ 	.byte	0x00, 0xf0, 0x11, 0x00


	//----- nvinfo : EIATTR_KPARAM_INFO
	.align		4
.L_22851:
        /*0048*/ 	.byte	0x04, 0x17
        /*004a*/ 	.short	(.L_22853 - .L_22852)
.L_22852:
        /*004c*/ 	.word	0x00000000
        /*0050*/ 	.short	0x0011
        /*0052*/ 	.short	0x0078
        /*0054*/ 	.byte	0x00, 0xf0, 0x11, 0x00


	//----- nvinfo : EIATTR_KPARAM_INFO
	.align		4
.L_22853:
        /*0058*/ 	.byte	0x04, 0x17
        /*005a*/ 	.short	(.L_22855 - .L_22854)
.L_22854:
        /*005c*/ 	.word	0x00000000
        /*0060*/ 	.short	0x0010
        /*0062*/ 	.short	0x0070
        /*0064*/ 	.byte	0x00, 0xf0, 0x21, 0x00


	//----- nvinfo : EIATTR_KPARAM_INFO
	.align		4
.L_22855:
        /*0068*/ 	.byte	0x04, 0x17
        /*006a*/ 	.short	(.L_22857 - .L_22856)
.L_22856:
        /*006c*/ 	.word	0x00000000
        /*0070*/ 	.short	0x000f
        /*0072*/ 	.short	0x0068
        /*0074*/ 	.byte	0x00, 0xf0, 0x21, 0x00


	//----- nvinfo : EIATTR_KPARAM_INFO
	.align		4
.L_22857:
        /*0078*/ 	.byte	0x04, 0x17
        /*007a*/ 	.short	(.L_22859 - .L_22858)
.L_22858:
        /*007c*/ 	.word	0x00000000
        /*0080*/ 	.short	0x000e
        /*0082*/ 	.short	0x0060
        /*0084*/ 	.byte	0x00, 0xf0, 0x11, 0x00


	//----- nvinfo : EIATTR_KPARAM_INFO
	.align		4
.L_22859:
        /*0088*/ 	.byte	0x04, 0x17
        /*008a*/ 	.short	(.L_22861 - .L_22860)
.L_22860:
        /*008c*/ 	.word	0x00000000
        /*0090*/ 	.short	0x000d
        /*0092*/ 	.short	0x005c
        /*0094*/ 	.byte	0x00, 0xf0, 0x11, 0x00


	//----- nvinfo : EIATTR_KPARAM_INFO
	.align		4
.L_22861:
        /*0098*/ 	.byte	0x04, 0x17
        /*009a*/ 	.short	(.L_22863 - .L_22862)
.L_22862:
        /*009c*/ 	.word	0x00000000
        /*00a0*/ 	.short	0x000c
        /*00a2*/ 	.short	0x0058
        /*00a4*/ 	.byte	0x00, 0xf0, 0x11, 0x00


	//----- nvinfo : EIATTR_KPARAM_INFO
	.align		4
.L_22863:
        /*00a8*/ 	.byte	0x04, 0x17
        /*00aa*/ 	.short	(.L_22865 - .L_22864)
.L_22864:
        /*00ac*/ 	.word	0x00000000
        /*00b0*/ 	.short	0x000b
        /*00b2*/ 	.short	0x0050
        /*00b4*/ 	.byte	0x00, 0xf0, 0x21, 0x00


	//----- nvinfo : EIATTR_KPARAM_INFO
	.align		4
.L_22865:
        /*00b8*/ 	.byte	0x04, 0x17
        /*00ba*/ 	.short	(.L_22867 - .L_22866)
.L_22866:
        /*00bc*/ 	.word	0x00000000
        /*00c0*/ 	.short	0x000a
        /*00c2*/ 	.short	0x0048
        /*00c4*/ 	.byte	0x00, 0xf0, 0x11, 0x00


	//----- nvinfo : EIATTR_KPARAM_INFO
	.align		4
.L_22867:
        /*00c8*/ 	.byte	0x04, 0x17
        /*00ca*/ 	.short	(.L_22869 - .L_22868)
.L_22868:
        /*00cc*/ 	.word	0x00000000
        /*00d0*/ 	.short	0x0009
        /*00d2*/ 	.short	0x0040
        /*00d4*/ 	.byte	0x00, 0xf0, 0x21, 0x00


	//----- nvinfo : EIATTR_KPARAM_INFO
	.align		4
.L_22869:
        /*00d8*/ 	.byte	0x04, 0x17
        /*00da*/ 	.short	(.L_22871 - .L_22870)
.L_22870:
        /*00dc*/ 	.word	0x00000000
        /*00e0*/ 	.short	0x0008
        /*00e2*/ 	.short	0x0038
        /*00e4*/ 	.byte	0x00, 0xf0, 0x21, 0x00


	//----- nvinfo : EIATTR_KPARAM_INFO
	.align		4
.L_22871:
        /*00e8*/ 	.byte	0x04, 0x17
        /*00ea*/ 	.short	(.L_22873 - .L_22872)
.L_22872:
        /*00ec*/ 	.word	0x00000000
        /*00f0*/ 	.short	0x0007
        /*00f2*/ 	.short	0x0034
        /*00f4*/ 	.byte	0x00, 0xf0, 0x11, 0x00


	//----- nvinfo : EIATTR_KPARAM_INFO
	.align		4
.L_22873:
        /*00f8*/ 	.byte	0x04, 0x17
        /*00fa*/ 	.short	(.L_22875 - .L_22874)
.L_22874:
        /*00fc*/ 	.word	0x00000000
        /*0100*/ 	.short	0x0006
        /*0102*/ 	.short	0x0030
        /*0104*/ 	.byte	0x00, 0xf0, 0x11, 0x00


	//----- nvinfo : EIATTR_KPARAM_INFO
	.align		4
.L_22875:
        /*0108*/ 	.byte	0x04, 0x17
        /*010a*/ 	.short	(.L_22877 - .L_22876)
.L_22876:
        /*010c*/ 	.word	0x00000000
        /*0110*/ 	.short	0x0005
        /*0112*/ 	.short	0x0028
        /*0114*/ 	.byte	0x00, 0xf0, 0x21, 0x00


	//----- nvinfo : EIATTR_KPARAM_INFO
	.align		4
.L_22877:
        /*0118*/ 	.byte	0x04, 0x17
        /*011a*/ 	.short	(.L_22879 - .L_22878)
.L_22878:
        /*011c*/ 	.word	0x00000000
        /*0120*/ 	.short	0x0004
        /*0122*/ 	.short	0x0020
        /*0124*/ 	.byte	0x00, 0xf0, 0x21, 0x00


	//----- nvinfo : EIATTR_KPARAM_INFO
	.align		4
.L_22879:
        /*0128*/ 	.byte	0x04, 0x17
        /*012a*/ 	.short	(.L_22881 - .L_22880)
.L_22880:
        /*012c*/ 	.word	0x00000000
        /*0130*/ 	.short	0x0003
        /*0132*/ 	.short	0x0018
        /*0134*/ 	.byte	0x00, 0xf0, 0x21, 0x00


	//----- nvinfo : EIATTR_KPARAM_INFO
	.align		4
.L_22881:
        /*0138*/ 	.byte	0x04, 0x17
        /*013a*/ 	.short	(.L_22883 - .L_22882)
.L_22882:
        /*013c*/ 	.word	0x00000000
        /*0140*/ 	.short	0x0002
        /*0142*/ 	.short	0x0010
        /*0144*/ 	.byte	0x00, 0xf0, 0x21, 0x00


	//----- nvinfo : EIATTR_KPARAM_INFO
	.align		4
.L_22883:
        /*0148*/ 	.byte	0x04, 0x17
        /*014a*/ 	.short	(.L_22885 - .L_22884)
.L_22884:
        /*014c*/ 	.word	0x00000000
        /*0150*/ 	.short	0x0001
        /*0152*/ 	.short	0x0008
        /*0154*/ 	.byte	0x00, 0xf0, 0x21, 0x00


	//----- nvinfo : EIATTR_KPARAM_INFO
	.align		4
.L_22885:
        /*0158*/ 	.byte	0x04, 0x17
        /*015a*/ 	.short	(.L_22887 - .L_22886)
.L_22886:
        /*015c*/ 	.word	0x00000000
        /*0160*/ 	.short	0x0000
        /*0162*/ 	.short	0x0000
        /*0164*/ 	.byte	0x00, 0xf0, 0x21, 0x00


	//----- nvinfo : EIATTR_SPARSE_MMA_MASK
	.align		4
.L_22887:
        /*0168*/ 	.byte	0x03, 0x50
        /*016a*/ 	.short	0x0000


	//----- nvinfo : EIATTR_MAXREG_COUNT
	.align		4
        /*016c*/ 	.byte	0x03, 0x1b
        /*016e*/ 	.short	0x00ff


	//----- nvinfo : EIATTR_NUM_BARRIERS
	.align		4
        /*0170*/ 	.byte	0x02, 0x4c
        /*0172*/ 	.byte	0x01
	.zero		1


	//----- nvinfo : EIATTR_EXTERNS
	.align		4
        /*0174*/ 	.byte	0x04, 0x0f
        /*0176*/ 	.short	(.L_22889 - .L_22888)


	//   ....[0]....
	.align		4
.L_22888:
        /*0178*/ 	.word	index@(__assertfail)


	//----- nvinfo : EIATTR_MERCURY_ISA_VERSION
	.align		4
.L_22889:
        /*017c*/ 	.byte	0x03, 0x5f
        /*017e*/ 	.short	0x0101


	//----- nvinfo : EIATTR_COOP_GROUP_MASK_REGIDS
	.align		4
        /*0180*/ 	.byte	0x04, 0x29
        /*0182*/ 	.short	(.L_22891 - .L_22890)


	//   ....[0]....
.L_22890:
        /*0184*/ 	.word	0xffffffff


	//   ....[1]....
        /*0188*/ 	.word	0xffffffff


	//   ....[2]....
        /*018c*/ 	.word	0xffffffff


	//   ....[3]....
        /*0190*/ 	.word	0xffffffff


	//   ....[4]....
        /*0194*/ 	.word	0xffffffff


	//   ....[5]....
        /*0198*/ 	.word	0xffffffff


	//   ....[6]....
        /*019c*/ 	.word	0xffffffff


	//   ....[7]....
        /*01a0*/ 	.word	0xffffffff


	//   ....[8]....
        /*01a4*/ 	.word	0xffffffff


	//   ....[9]....
        /*01a8*/ 	.word	0xffffffff


	//   ....[10]....
        /*01ac*/ 	.word	0xffffffff


	//   ....[11]....
        /*01b0*/ 	.word	0xffffffff


	//   ....[12]....
        /*01b4*/ 	.word	0xffffffff


	//   ....[13]....
        /*01b8*/ 	.word	0xffffffff


	//   ....[14]....
        /*01bc*/ 	.word	0x0500000f


	//   ....[15]....
        /*01c0*/ 	.word	0x0500000f


	//   ....[16]....
        /*01c4*/ 	.word	0x0500000f


	//   ....[17]....
        /*01c8*/ 	.word	0x0500000f


	//   ....[18]....
        /*01cc*/ 	.word	0x0500000f


	//   ....[19]....
        /*01d0*/ 	.word	0x0500000f


	//   ....[20]....
        /*01d4*/ 	.word	0x0500000f


	//   ....[21]....
        /*01d8*/ 	.word	0x0500000f


	//   ....[22]....
        /*01dc*/ 	.word	0x0500000f


	//   ....[23]....
        /*01e0*/ 	.word	0x0500000f


	//   ....[24]....
        /*01e4*/ 	.word	0x0500000f


	//----- nvinfo : EIATTR_COOP_GROUP_INSTR_OFFSETS
	.align		4
.L_22891:
        /*01e8*/ 	.byte	0x04, 0x28
        /*01ea*/ 	.short	(.L_22893 - .L_22892)


	//   ....[0]....
.L_22892:
        /*01ec*/ 	.word	0x00000c80


	//   ....[1]....
        /*01f0*/ 	.word	0x00000cb0


	//   ....[2]....
        /*01f4*/ 	.word	0x00000cd0


	//   ....[3]....
        /*01f8*/ 	.word	0x00000df0


	//   ....[4]....
        /*01fc*/ 	.word	0x00000e10


	//   ....[5]....
        /*0200*/ 	.word	0x00000e40


	//   ....[6]....
        /*0204*/ 	.word	0x00001cf0


	//   ....[7]....
        /*0208*/ 	.word	0x00001d20


	//   ....[8]....
        /*020c*/ 	.word	0x00001d50


	//   ....[9]....
        /*0210*/ 	.word	0x00001de0


	//   ....[10]....
        /*0214*/ 	.word	0x00001e40


	//   ....[11]....
        /*0218*/ 	.word	0x00001e90


	//   ....[12]....
        /*021c*/ 	.word	0x00001eb0


	//   ....[13]....
        /*0220*/ 	.word	0x00001ed0


	//   ....[14]....
        /*0224*/ 	.word	0x00003b40


	//   ....[15]....
        /*0228*/ 	.word	0x00003ba0


	//   ....[16]....
        /*022c*/ 	.word	0x00003c00


	//   ....[17]....
        /*0230*/ 	.word	0x00003c80


	//   ....[18]....
        /*0234*/ 	.word	0x00003cc0


	//   ....[19]....
        /*0238*/ 	.word	0x00003d10


	//   ....[20]....
        /*023c*/ 	.word	0x00003d60


	//   ....[21]....
        /*0240*/ 	.word	0x00003db0


	//   ....[22]....
        /*0244*/ 	.word	0x00003e00


	//   ....[23]....
        /*0248*/ 	.word	0x00003e50


	//   ....[24]....
        /*024c*/ 	.word	0x00003ea0


	//----- nvinfo : EIATTR_SYSCALL_OFFSETS
	.align		4
.L_22893:
        /*0250*/ 	.byte	0x04, 0x46
        /*0252*/ 	.short	(.L_22895 - .L_22894)


	//   ....[0]....
.L_22894:
        /*0254*/ 	.word	0x000039d0


	//   ....[1]....
        /*0258*/ 	.word	0x00003ad0


	//----- nvinfo : EIATTR_EXIT_INSTR_OFFSETS
	.align		4
.L_22895:
        /*025c*/ 	.byte	0x04, 0x1c
        /*025e*/ 	.short	(.L_22897 - .L_22896)


	//   ....[0]....
.L_22896:
        /*0260*/ 	.word	0x00000090


	//   ....[1]....
        /*0264*/ 	.word	0x000034a0


	//   ....[2]....
        /*0268*/ 	.word	0x00003850


	//   ....[3]....
        /*026c*/ 	.word	0x000038d0


	//   ....[4]....
        /*0270*/ 	.word	0x00003ae0


	//----- nvinfo : EIATTR_CRS_STACK_SIZE
	.align		4
.L_22897:
        /*0274*/ 	.byte	0x04, 0x1e
        /*0276*/ 	.short	(.L_22899 - .L_22898)
.L_22898:
        /*0278*/ 	.word	0x00000000


	//----- nvinfo : EIATTR_CBANK_PARAM_SIZE
	.align		4
.L_22899:
        /*027c*/ 	.byte	0x03, 0x19
        /*027e*/ 	.short	0x008c


	//----- nvinfo : EIATTR_PARAM_CBANK
	.align		4
        /*0280*/ 	.byte	0x04, 0x0a
        /*0282*/ 	.short	(.L_22901 - .L_22900)
	.align		4
.L_22900:
        /*0284*/ 	.word	index@(.nv.constant0._ZN4vllm25paged_attention_v2_kernelIfhLi120ELi8ELi128ELNS_18Fp8KVCacheDataTypeE1ELb1ELi512EEEvPfS2_PT_PKS3_PKT0_S9_ifPKiSB_iPKfiiiSD_SD_iiiii)
        /*0288*/ 	.short	0x0210
        /*028a*/ 	.short	0x008c


	//----- nvinfo : EIATTR_SW_WAR
	.align		4
.L_22901:
        /*028c*/ 	.byte	0x04, 0x36
        /*028e*/ 	.short	(.L_22903 - .L_22902)
.L_22902:
        /*0290*/ 	.word	0x00000008
.L_22903:


//--------------------- .nv.info._ZN4vllm25paged_attention_v2_kernelIfhLi112ELi8ELi128ELNS_18Fp8KVCacheDataTypeE1ELb1ELi512EEEvPfS2_PT_PKS3_PKT0_S9_ifPKiSB_iPKfiiiSD_SD_iiiii --------------------------
	.section	.nv.info._ZN4vllm25paged_attention_v2_kernelIfhLi112ELi8ELi128ELNS_18Fp8KVCacheDataTypeE1ELb1ELi512EEEvPfS2_PT_PKS3_PKT0_S9_ifPKiSB_iPKfiiiSD_SD_iiiii,"",@"SHT_CUDA_INFO"
	.sectionflags	@""
	.align	4


	//----- nvinfo : EIATTR_CUDA_API_VERSION
	.align		4
        /*0000*/ 	.byte	0x04, 0x37
        /*0002*/ 	.short	(.L_22905 - .L_22904)
.L_22904:
        /*0004*/ 	.word	0x00000082


	//----- nvinfo : EIATTR_KPARAM_INFO
	.align		4
.L_22905:
        /*0008*/ 	.byte	0x04, 0x17
        /*000a*/ 	.short	(.L_22907 - .L_22906)
.L_22906:
        /*000c*/ 	.word	0x00000000
        /*0010*/ 	.short	0x0015
        /*0012*/ 	.short	0x0088
        /*0014*/ 	.byte	0x00, 0xf0, 0x11, 0x00


	//----- nvinfo : EIATTR_KPARAM_INFO
	.align		4
.L_22907:
        /*0018*/ 	.byte	0x04, 0x17
        /*001a*/ 	.short	(.L_22909 - .L_22908)
.L_22908:
        /*001c*/ 	.word	0x00000000
        /*0020*/ 	.short	0x0014
        /*0022*/ 	.short	0x0084
        /*0024*/ 	.byte	0x00, 0xf0, 0x11, 0x00


	//----- nvinfo : EIATTR_KPARAM_INFO
	.align		4
.L_22909:
        /*0028*/ 	.byte	0x04, 0x17
        /*002a*/ 	.short	(.L_22911 - .L_22910)
.L_22910:
        /*002c*/ 	.word	0x00000000
        /*0030*/ 	.short	0x0013
        /*0032*/ 	.short	0x0080
        /*0034*/ 	.byte	0x00, 0xf0, 0x11, 0x00


	//----- nvinfo : EIATTR_KPARAM_INFO
	.align		4
.L_22911:
        /*0038*/ 	.byte	0x04, 0x17
        /*003a*/ 	.short	(.L_22913 - .L_22912)
.L_22912:
        /*003c*/ 	.word	0x00000000
        /*0040*/ 	.short	0x0012
        /*0042*/ 	.short	0x007c
        /*0044*/ 	.byte	0x00, 0xf0, 0x11, 0x00


	//----- nvinfo : EIATTR_KPARAM_INFO
	.align		4
.L_22913:
        /*0048*/ 	.byte	0x04, 0x17
        /*004a*/ 	.short	(.L_22915 - .L_22914)
.L_22914:
        /*004c*/ 	.word	0x00000000
        /*0050*/ 	.short	0x0011
        /*0052*/ 	.short	0x0078
        /*0054*/ 	.byte	0x00, 0xf0, 0x11, 0x00


	//----- nvinfo : EIATTR_KPARAM_INFO
	.align		4
.L_22915:
        /*0058*/ 	.byte	0x04, 0x17
        /*005a*/ 	.short	(.L_22917 - .L_22916)
.L_22916:
        /*005c*/ 	.word	0x00000000
        /*0060*/ 	.short	0x0010
        /*0062*/ 	.short	0x0070
        /*0064*/ 	.byte	0x00, 0xf0, 0x21, 0x00


	//----- nvinfo : EIATTR_KPARAM_INFO
	.align		4
.L_22917:
        /*0068*/ 	.byte	0x04, 0x17
        /*006a*/ 	.short	(.L_22919 - .L_22918)
.L_22918:
        /*006c*/ 	.word	0x00000000
        /*0070*/ 	.short	0x000f
        /*0072*/ 	.short	0x0068
        /*0074*/ 	.byte	0x00, 0xf0, 0x21, 0x00


	//----- nvinfo : EIATTR_KPARAM_INFO
	.align		4
.L_22919:
        /*0078*/ 	.byte	0x04, 0x17
        /*007a*/ 	.short	(.L_22921 - .L_22920)
.L_22920:
        /*007c*/ 	.word	0x00000000
        /*0080*/ 	.short	0x000e
        /*0082*/ 	.short	0x0060
        /*0084*/ 	.byte	0x00, 0xf0, 0x11, 0x00


	//----- nvinfo : EIATTR_KPARAM_INFO
	.align		4
.L_22921:
        /*0088*/ 	.byte	0x04, 0x17
        /*008a*/ 	.short	(.L_22923 - .L_22922)
.L_22922:
        /*008c*/ 	.word	0x00000000
        /*0090*/ 	.short	0x000d
        /*0092*/ 	.short	0x005c
        /*0094*/ 	.byte	0x00, 0xf0, 0x11, 0x00


	//----- nvinfo : EIATTR_KPARAM_INFO
	.align		4
.L_22923:
        /*0098*/ 	.byte	0x04, 0x17
        /*009a*/ 	.short	(.L_22925 - .L_22924)
.L_22924:
        /*009c*/ 	.word	0x00000000
        /*00a0*/ 	.short	0x000c
        /*00a2*/ 	.short	0x0058
        /*00a4*/ 	.byte	0x00, 0xf0, 0x11, 0x00


	//----- nvinfo : EIATTR_KPARAM_INFO
	.align		4
.L_22925:
        /*00a8*/ 	.byte	0x04, 0x17
        /*00aa*/ 	.short	(.L_22927 - .L_22926)
.L_22926:
        /*00ac*/ 	.word	0x00000000
        /*00b0*/ 	.short	0x000b
        /*00b2*/ 	.short	0x0050
        /*00b4*/ 	.byte	0x00, 0xf0, 0x21, 0x00


	//----- nvinfo : EIATTR_KPARAM_INFO
	.align		4
.L_22927:
        /*00b8*/ 	.byte	0x04, 0x17
        /*00ba*/ 	.short	(.L_22929 - .L_22928)
.L_22928:
        /*00bc*/ 	.word	0x00000000
        /*00c0*/ 	.short	0x000a
        /*00c2*/ 	.short	0x0048
        /*00c4*/ 	.byte	0x00, 0xf0, 0x11, 0x00


	//----- nvinfo : EIATTR_KPARAM_INFO
	.align		4
.L_22929:
        /*00c8*/ 	.byte	0x04, 0x17
        /*00ca*/ 	.short	(.L_22931 - .L_22930)
.L_22930:
        /*00cc*/ 	.word	0x00000000
        /*00d0*/ 	.short	0x0009
        /*00d2*/ 	.short	0x0040
        /*00d4*/ 	.byte	0x00, 0xf0, 0x21, 0x00


	//----- nvinfo : EIATTR_KPARAM_INFO
	.align		4
.L_22931:
        /*00d8*/ 	.byte	0x04, 0x17
        /*00da*/ 	.short	(.L_22933 - .L_22932)
.L_22932:
        /*00dc*/ 	.word	0x00000000
        /*00e0*/ 	.short	0x0008
        /*00e2*/ 	.short	0x0038
        /*00e4*/ 	.byte	0x00, 0xf0, 0x21, 0x00


	//----- nvinfo : EIATTR_KPARAM_INFO
	.align		4
.L_22933:
        /*00e8*/ 	.byte	0x04, 0x17
        /*00ea*/ 	.short	(.L_22935 - .L_22934)
.L_22934:
        /*00ec*/ 	.word	0x00000000
        /*00f0*/ 	.short	0x0007
        /*00f2*/ 	.short	0x0034
        /*00f4*/ 	.byte	0x00, 0xf0, 0x11, 0x00


	//----- nvinfo : EIATTR_KPARAM_INFO
	.align		4
.L_22935:
        /*00f8*/ 	.byte	0x04, 0x17
        /*00fa*/ 	.short	(.L_22937 - .L_22936)
.L_22936:
        /*00fc*/ 	.word	0x00000000
        /*0100*/ 	.short	0x0006
        /*0102*/ 	.short	0x0030
        /*0104*/ 	.byte	0x00, 0xf0, 0x11, 0x00


	//----- nvinfo : EIATTR_KPARAM_INFO
	.align		4
.L_22937:
        /*0108*/ 	.byte	0x04, 0x17
        /*010a*/ 	.short	(.L_22939 - .L_22938)
.L_22938:
        /*010c*/ 	.word	0x00000000
        /*0110*/ 	.short	0x0005
        /*0112*/ 	.short	0x0028
        /*0114*/ 	.byte	0x00, 0xf0, 0x21, 0x00


	//----- nvinfo : EIATTR_KPARAM_INFO
	.align		4
.L_22939:
        /*0118*/ 	.byte	0x04, 0x17
        /*011a*/ 	.short	(.L_22941 - .L_22940)
.L_22940:
        /*011c*/ 	.word	0x00000000
        /*0120*/ 	.short	0x0004
        /*0122*/ 	.short	0x0020
        /*0124*/ 	.byte	0x00, 0xf0, 0x21, 0x00


	//----- nvinfo : EIATTR_KPARAM_INFO
	.align		4
.L_22941:
        /*0128*/ 	.byte	0x04, 0x17
        /*012a*/ 	.short	(.L_22943 - .L_22942)
.L_22942:
        /*012c*/ 	.word	0x00000000
        /*0130*/ 	.short	0x0003
        /*0132*/ 	.short	0x0018
        /*0134*/ 	.byte	0x00, 0xf0, 0x21, 0x00


	//----- nvinfo : EIATTR_KPARAM_INFO
	.align		4
.L_22943:
        /*0138*/ 	.byte	0x04, 0x17
        /*013a*/ 	.short	(.L_22945 - .L_22944)
.L_22944:
        /*013c*/ 	.word	0x00000000
        /*0140*/ 	.short	0x0002
        /*0142*/ 	.short	0x0010
        /*0144*/ 	.byte	0x00, 0xf0, 0x21, 0x00


	//----- nvinfo : EIATTR_KPARAM_INFO
	.align		4
.L_22945:
        /*0148*/ 	.byte	0x04, 0x17
        /*014a*/ 	.short	(.L_22947 - .L_22946)
.L_22946:
        /*014c*/ 	.word	0x00000000
        /*0150*/ 	.short	0x0001
        /*0152*/ 	.short	0x0008
        /*0154*/ 	.byte	0x00, 0xf0, 0x21, 0x00


	//----- nvinfo : EIATTR_KPARAM_INFO
	.align		4
.L_22947:
        /*0158*/ 	.byte	0x04, 0x17
        /*015a*/ 	.short	(.L_22949 - .L_22948)
.L_22948:
        /*015c*/ 	.word	0x00000000
        /*0160*/ 	.short	0x0000
        /*0162*/ 	.short	0x0000
        /*0164*/ 	.byte	0x00, 0xf0, 0x21, 0x00


	//----- nvinfo : EIATTR_SPARSE_MMA_MASK
	.align		4
.L_22949:
        /*0168*/ 	.byte	0x03, 0x50
        /*016a*/ 	.short	0x0000


	//----- nvinfo : EIATTR_MAXREG_COUNT
	.align		4
        /*016c*/ 	.byte	0x03, 0x1b
        /*016e*/ 	.short	0x00ff


	//----- nvinfo : EIATTR_NUM_BARRIERS
	.align		4
        /*0170*/ 	.byte	0x02, 0x4c
        /*0172*/ 	.byte	0x01
	.zero		1


	//----- nvinfo : EIATTR_EXTERNS
	.align		4
        /*0174*/ 	.byte	0x04, 0x0f
        /*0176*/ 	.short	(.L_22951 - .L_22950)


	//   ....[0]....
	.align		4
.L_22950:
        /*0178*/ 	.word	index@(__assertfail)


	//----- nvinfo : EIATTR_MERCURY_ISA_VERSION
	.align		4
.L_22951:
        /*017c*/ 	.byte	0x03, 0x5f
        /*017e*/ 	.short	0x0101


	//----- nvinfo : EIATTR_COOP_GROUP_MASK_REGIDS
	.align		4
        /*0180*/ 	.byte	0x04, 0x29
        /*0182*/ 	.short	(.L_22953 - .L_22952)


	//   ....[0]....
.L_22952:
        /*0184*/ 	.word	0xffffffff


	//   ....[1]....
        /*0188*/ 	.word	0xffffffff


	//   ....[2]....
        /*018c*/ 	.word	0xffffffff


	//   ....[3]....
        /*0190*/ 	.word	0xffffffff


	//   ....[4]....
        /*0194*/ 	.word	0xffffffff


	//   ....[5]....
        /*0198*/ 	.word	0xffffffff


	//   ....[6]....
        /*019c*/ 	.word	0xffffffff


	//   ....[7]....
        /*01a0*/ 	.word	0xffffffff


	//   ....[8]....
        /*01a4*/ 	.word	0xffffffff


	//   ....[9]....
        /*01a8*/ 	.word	0xffffffff


	//   ....[10]....
        /*01ac*/ 	.word	0xffffffff


	//   ....[11]....
        /*01b0*/ 	.word	0xffffffff


	//   ....[12]....
        /*01b4*/ 	.word	0xffffffff


	//   ....[13]....
        /*01b8*/ 	.word	0xffffffff


	//   ....[14]....
        /*01bc*/ 	.word	0x0500000f


	//   ....[15]....
        /*01c0*/ 	.word	0x0500000f


	//   ....[16]....
        /*01c4*/ 	.word	0x0500000f


	//   ....[17]....
        /*01c8*/ 	.word	0x0500000f


	//   ....[18]....
        /*01cc*/ 	.word	0x0500000f


	//   ....[19]....
        /*01d0*/ 	.word	0x0500000f


	//   ....[20]....
        /*01d4*/ 	.word	0x0500000f


	//   ....[21]....
        /*01d8*/ 	.word	0x0500000f


	//   ....[22]....
        /*01dc*/ 	.word	0x0500000f


	//   ....[23]....
        /*01e0*/ 	.word	0x0500000f


	//----- nvinfo : EIATTR_COOP_GROUP_INSTR_OFFSETS
	.align		4
.L_22953:
        /*01e4*/ 	.byte	0x04, 0x28
        /*01e6*/ 	.short	(.L_22955 - .L_22954)


	//   ....[0]....
.L_22954:
        /*01e8*/ 	.word	0x00000c70


	//   ....[1]....
        /*01ec*/ 	.word	0x00000ca0


	//   ....[2]....
        /*01f0*/ 	.word	0x00000cc0


	//   ....[3]....
        /*01f4*/ 	.word	0x00000de0


	//   ....[4]....
        /*01f8*/ 	.word	0x00000e00


	//   ....[5]....
        /*01fc*/ 	.word	0x00000e30


	//   ....[6]....
        /*0200*/ 	.word	0x00001ce0


	//   ....[7]....
        /*0204*/ 	.word	0x00001d10


	//   ....[8]....
        /*0208*/ 	.word	0x00001d40


	//   ....[9]....
        /*020c*/ 	.word	0x00001dd0


	//   ....[10]....
        /*0210*/ 	.word	0x00001e30


	//   ....[11]....
        /*0214*/ 	.word	0x00001e80


	//   ....[12]....
        /*0218*/ 	.word	0x00001ea0


	//   ....[13]....
        /*021c*/ 	.word	0x00001ec0


	//   ....[14]....
        /*0220*/ 	.word	0x00003890


	//   ....[15]....
        /*0224*/ 	.word	0x000038f0


	//   ....[16]....
        /*0228*/ 	.word	0x00003950


	//   ....[17]....
        /*022c*/ 	.word	0x000039d0


	//   ....[18]....
        /*0230*/ 	.word	0x00003a10


	//   ....[19]....
        /*0234*/ 	.word	0x00003a60


	//   ....[20]....
        /*0238*/ 	.word	0x00003ab0


	//   ....[21]....
        /*023c*/ 	.word	0x00003b00


	//   ....[22]....
        /*0240*/ 	.word	0x00003b50


	//   ....[23]....
        /*0244*/ 	.word	0x00003ba0


	//----- nvinfo : EIATTR_SYSCALL_OFFSETS
	.align		4
.L_22955:
        /*0248*/ 	.byte	0x04, 0x46
        /*024a*/ 	.short	(.L_22957 - .L_22956)


	//   ....[0]....
.L_22956:
        /*024c*/ 	.word	0x00003720


	//   ....[1]....
        /*0250*/ 	.word	0x00003820


	//----- nvinfo : EIATTR_EXIT_INSTR_OFFSETS
	.align		4
.L_22957:
        /*0254*/ 	.byte	0x04, 0x1c
        /*0256*/ 	.short	(.L_22959 - .L_22958)


	//   ....[0]....
.L_22958:
        /*0258*/ 	.word	0x00000090


	//   ....[1]....
        /*025c*/ 	.word	0x000032c0


	//   ....[2]....
        /*0260*/ 	.word	0x00003370


	//   ....[3]....
        /*0264*/ 	.word	0x00003620


	//   ....[4]....
        /*0268*/ 	.word	0x00003830


	//----- nvinfo : EIATTR_CRS_STACK_SIZE
	.align		4
.L_22959:
        /*026c*/ 	.byte	0x04, 0x1e
        /*026e*/ 	.short	(.L_22961 - .L_22960)
.L_22960:
        /*0270*/ 	.word	0x00000000


	//----- nvinfo : EIATTR_CBANK_PARAM_SIZE
	.align		4
.L_22961:
        /*0274*/ 	.byte	0x03, 0x19
        /*0276*/ 	.short	0x008c


	//----- nvinfo : EIATTR_PARAM_CBANK
	.align		4
        /*0278*/ 	.byte	0x04, 0x0a
        /*027a*/ 	.short	(.L_22963 - .L_22962)
	.align		4
.L_22962:
        /*027c*/ 	.word	index@(.nv.constant0._ZN4vllm25paged_attention_v2_kernelIfhLi112ELi8ELi128ELNS_18Fp8KVCacheDataTypeE1ELb1ELi512EEEvPfS2_PT_PKS3_PKT0_S9_ifPKiSB_iPKfiiiSD_SD_iiiii)
        /*0280*/ 	.short	0x0210
        /*0282*/ 	.short	0x008c


	//----- nvinfo : EIATTR_SW_WAR
	.align		4
.L_22963:
        /*0284*/ 	.byte	0x04, 0x36
        /*0286*/ 	.short	(.L_22965 - .L_22964)
.L_22964:
        /*0288*/ 	.word	0x00000008
.L_22965:


//--------------------- .nv.info._ZN4vllm25paged_attention_v2_kernelIfhLi96ELi8ELi128ELNS_18Fp8KVCacheDataTypeE1ELb1ELi512EEEvPfS2_PT_PKS3_PKT0_S9_ifPKiSB_iPKfiiiSD_SD_iiiii --------------------------
	.section	.nv.info._ZN4vllm25paged_attention_v2_kernelIfhLi96ELi8ELi128ELNS_18Fp8KVCacheDataTypeE1ELb1ELi512EEEvPfS2_PT_PKS3_PKT0_S9_ifPKiSB_iPKfiiiSD_SD_iiiii,"",@"SHT_CUDA_INFO"
	.sectionflags	@""
	.align	4


	//----- nvinfo : EIATTR_CUDA_API_VERSION
	.align		4
        /*0000*/ 	.byte	0x04, 0x37
        /*0002*/ 	.short	(.L_22967 - .L_22966)
.L_22966:
        /*0004*/ 	.word	0x00000082


	//----- nvinfo : EIATTR_KPARAM_INFO
	.align		4
.L_22967:
        /*0008*/ 	.byte	0x04, 0x17
        /*000a*/ 	.short	(.L_22969 - .L_22968)
.L_22968:
        /*000c*/ 	.word	0x00000000
        /*0010*/ 	.short	0x0015
        /*0012*/ 	.short	0x0088
        /*0014*/ 	.byte	0x00, 0xf0, 0x11, 0x00


	//----- nvinfo : EIATTR_KPARAM_INFO
	.align		4
.L_22969:
        /*0018*/ 	.byte	0x04, 0x17
        /*001a*/ 	.short	(.L_22971 - .L_22970)
.L_22970:
        /*001c*/ 	.word	0x00000000
        /*0020*/ 	.short	0x0014
        /*0022*/ 	.short	0x0084
        /*0024*/ 	.byte	0x00, 0xf0, 0x11, 0x00


	//----- nvinfo : EIATTR_KPARAM_INFO
	.align		4
.L_22971:
        /*0028*/ 	.byte	0x04, 0x17
        /*002a*/ 	.short	(.L_22973 - .L_22972)
.L_22972:
        /*002c*/ 	.word	0x00000000
        /*0030*/ 	.short	0x0013
        /*0032*/ 	.short	0x0080
        /*0034*/ 	.byte	0x00, 0xf0, 0x11, 0x00


	//----- nvinfo : EIATTR_KPARAM_INFO
	.align		4
.L_22973:
        /*0038*/ 	.byte	0x04, 0x17
        /*003a*/ 	.short	(.L_22975 - .L_22974)
.L_22974:
        /*003c*/ 	.word	0x00000000
        /*0040*/ 	.short	0x0012
        /*0042*/ 	.short	0x007c
        /*0044*/ 	.byte	0x00, 0xf0, 0x11, 0x00


	//----- nvinfo : EIATTR_KPARAM_INFO
	.align		4
.L_22975:
        /*0048*/ 	.byte	0x04, 0x17
        /*004a*/ 	.short	(.L_22977 - .L_22976)
.L_22976:
        /*004c*/ 	.word	0x00000000
        /*0050*/ 	.short	0x0011
        /*0052*/ 	.short	0x0078
        /*0054*/ 	.byte	0x00, 0xf0, 0x11, 0x00


	//----- nvinfo : EIATTR_KPARAM_INFO
	.align		4
.L_22977:
        /*0058*/ 	.byte	0x04, 0x17
        /*005a*/ 	.short	(.L_22979 - .L_22978)
.L_22978:
        /*005c*/ 	.word	0x00000000
        /*0060*/ 	.short	0x0010
        /*0062*/ 	.short	0x0070
        /*0064*/ 	.byte	0x00, 0xf0, 0x21, 0x00


	//----- nvinfo : EIATTR_KPARAM_INFO
	.align		4
.L_22979:
        /*0068*/ 	.byte	0x04, 0x17
        /*006a*/ 	.short	(.L_22981 - .L_22980)
.L_22980:
        /*006c*/ 	.word	0x00000000
        /*0070*/ 	.short	0x000f
        /*0072*/ 	.short	0x0068
        /*0074*/ 	.byte	0x00, 0xf0, 0x21, 0x00


	//----- nvinfo : EIATTR_KPARAM_INFO
	.align		4
.L_22981:
        /*0078*/ 	.byte	0x04, 0x17
        /*007a*/ 	.short	(.L_22983 - .L_22982)
.L_22982:
        /*007c*/ 	.word	0x00000000
        /*0080*/ 	.short	0x000e
        /*0082*/ 	.short	0x0060
        /*0084*/ 	.byte	0x00, 0xf0, 0x11, 0x00


	//----- nvinfo : EIATTR_KPARAM_INFO
	.align		4
.L_22983:
        /*0088*/ 	.byte	0x04, 0x17
        /*008a*/ 	.short	(.L_22985 - .L_22984)
.L_22984:
        /*008c*/ 	.word	0x00000000
        /*0090*/ 	.short	0x000d
        /*0092*/ 	.short	0x005c
        /*0094*/ 	.byte	0x00, 0xf0, 0x11, 0x00


	//----- nvinfo : EIATTR_KPARAM_INFO
	.align		4
.L_22985:
        /*0098*/ 	.byte	0x04, 0x17
        /*009a*/ 	.short	(.L_22987 - .L_22986)
.L_22986:
        /*009c*/ 	.word	0x00000000
        /*00a0*/ 	.short	0x000c
        /*00a2*/ 	.short	0x0058
        /*00a4*/ 	.byte	0x00, 0xf0, 0x11, 0x00


	//----- nvinfo : EIATTR_KPARAM_INFO
	.align		4
.L_22987:
        /*00a8*/ 	.byte	0x04, 0x17
        /*00aa*/ 	.short	(.L_22989 - .L_22988)
.L_22988:
        /*00ac*/ 	.word	0x00000000
        /*00b0*/ 	.short	0x000b
        /*00b2*/ 	.short	0x0050
        /*00b4*/ 	.byte	0x00, 0xf0, 0x21, 0x00


	//----- nvinfo : EIATTR_KPARAM_INFO
	.align		4
.L_22989:
        /*00b8*/ 	.byte	0x04, 0x17
        /*00ba*/ 	.short	(.L_22991 - .L_22990)
.L_22990:
        /*00bc*/ 	.word	0x00000000
        /*00c0*/ 	.short	0x000a
        /*00c2*/ 	.short	0x0048
        /*00c4*/ 	.byte	0x00, 0xf0, 0x11, 0x00


	//----- nvinfo : EIATTR_KPARAM_INFO
	.align		4
.L_22991:
        /*00c8*/ 	.byte	0x04, 0x17
        /*00ca*/ 	.short	(.L_22993 - .L_22992)
.L_22992:
        /*00cc*/ 	.word	0x00000000
        /*00d0*/ 	.short	0x0009
        /*00d2*/ 	.short	0x0040
        /*00d4*/ 	.byte	0x00, 0xf0, 0x21, 0x00


	//----- nvinfo : EIATTR_KPARAM_INFO
	.align		4
.L_22993:
        /*00d8*/ 	.byte	0x04, 0x17
        /*00da*/ 	.short	(.L_22995 - .L_22994)
.L_22994:
        /*00dc*/ 	.word	0x00000000
        /*00e0*/ 	.short	0x0008
        /*00e2*/ 	.short	0x0038
        /*00e4*/ 	.byte	0x00, 0xf0, 0x21, 0x00


	//----- nvinfo : EIATTR_KPARAM_INFO
	.align		4
.L_22995:
        /*00e8*/ 	.byte	0x04, 0x17
        /*00ea*/ 	.short	(.L_22997 - .L_22996)
.L_22996:
        /*00ec*/ 	.word	0x00000000
        /*00f0*/ 	.short	0x0007
        /*00f2*/ 	.short	0x0034
        /*00f4*/ 	.byte	0x00, 0xf0, 0x11, 0x00


	//----- nvinfo : EIATTR_KPARAM_INFO
	.align		4
.L_22997:
        /*00f8*/ 	.byte	0x04, 0x17
        /*00fa*/ 	.short	(.L_22999 - .L_22998)
.L_22998:
        /*00fc*/ 	.word	0x00000000
        /*0100*/ 	.short	0x0006
        /*0102*/ 	.short	0x0030
        /*0104*/ 	.byte	0x00, 0xf0, 0x11, 0x00


	//----- nvinfo : EIATTR_KPARAM_INFO
	.align		4
.L_22999:
        /*0108*/ 	.byte	0x04, 0x17
        /*010a*/ 	.short	(.L_23001 - .L_23000)
.L_23000:
        /*010c*/ 	.word	0x00000000
        /*0110*/ 	.short	0x0005
        /*0112*/ 	.short	0x0028
        /*0114*/ 	.byte	0x00, 0xf0, 0x21, 0x00


	//----- nvinfo : EIATTR_KPARAM_INFO
	.align		4
.L_23001:
        /*0118*/ 	.byte	0x04, 0x17
        /*011a*/ 	.short	(.L_23003 - .L_23002)
.L_23002:
        /*011c*/ 	.word	0x00000000
        /*0120*/ 	.short	0x0004
        /*0122*/ 	.short	0x0020
        /*0124*/ 	.byte	0x00, 0xf0, 0x21, 0x00


	//----- nvinfo : EIATTR_KPARAM_INFO
	.align		4
.L_23003:
        /*0128*/ 	.byte	0x04, 0x17
        /*012a*/ 	.short	(.L_23005 - .L_23004)
.L_23004:
        /*012c*/ 	.word	0x00000000
        /*0130*/ 	.short	0x0003
        /*0132*/ 	.short	0x0018
        /*0134*/ 	.byte	0x00, 0xf0, 0x21, 0x00


	//----- nvinfo : EIATTR_KPARAM_INFO
	.align		4
.L_23005:
        /*0138*/ 	.byte	0x04, 0x17
        /*013a*/ 	.short	(.L_23007 - .L_23006)
.L_23006:
        /*013c*/ 	.word	0x00000000
        /*0140*/ 	.short	0x0002
        /*0142*/ 	.short	0x0010
        /*0144*/ 	.byte	0x00, 0xf0, 0x21, 0x00


	//----- nvinfo : EIATTR_KPARAM_INFO
	.align		4
.L_23007:
        /*0148*/ 	.byte	0x04, 0x17
        /*014a*/ 	.short	(.L_23009 - .L_23008)
.L_23008:
        /*014c*/ 	.word	0x00000000
        /*0150*/ 	.short	0x0001
        /*0152*/ 	.short	0x0008
        /*0154*/ 	.byte	0x00, 0xf0, 0x21, 0x00


	//----- nvinfo : EIATTR_KPARAM_INFO
	.align		4
.L_23009:
        /*0158*/ 	.byte	0x04, 0x17
        /*015a*/ 	.short	(.L_23011 - .L_23010)
.L_23010:
        /*015c*/ 	.word	0x00000000
        /*0160*/ 	.short	0x0000
        /*0162*/ 	.short	0x0000
        /*0164*/ 	.byte	0x00, 0xf0, 0x21, 0x00


	//----- nvinfo : EIATTR_SPARSE_MMA_MASK
	.align		4
.L_23011:
        /*0168*/ 	.byte	0x03, 0x50
        /*016a*/ 	.short	0x0000


	//----- nvinfo : EIATTR_MAXREG_COUNT
	.align		4
        /*016c*/ 	.byte	0x03, 0x1b
        /*016e*/ 	.short	0x00ff


	//----- nvinfo : EIATTR_NUM_BARRIERS
	.align		4
        /*0170*/ 	.byte	0x02, 0x4c
        /*0172*/ 	.byte	0x01
	.zero		1


	//----- nvinfo : EIATTR_EXTERNS
	.align		4
        /*0174*/ 	.byte	0x04, 0x0f
        /*0176*/ 	.short	(.L_23013 - .L_23012)


	//   ....[0]....
	.align		4
.L_23012:
        /*0178*/ 	.word	index@(__assertfail)


	//----- nvinfo : EIATTR_MERCURY_ISA_VERSION
	.align		4
.L_23013:
        /*017c*/ 	.byte	0x03, 0x5f
        /*017e*/ 	.short	0x0101


	//----- nvinfo : EIATTR_COOP_GROUP_MASK_REGIDS
	.align		4
        /*0180*/ 	.byte	0x04, 0x29
        /*0182*/ 	.short	(.L_23015 - .L_23014)


	//   ....[0]....
.L_23014:
        /*0184*/ 	.word	0xffffffff


	//   ....[1]....
        /*0188*/ 	.word	0xffffffff


	//   ....[2]....
        /*018c*/ 	.word	0xffffffff


	//   ....[3]....
        /*0190*/ 	.word	0xffffffff


	//   ....[4]....
        /*0194*/ 	.word	0xffffffff


	//   ....[5]....
        /*0198*/ 	.word	0xffffffff


	//   ....[6]....
        /*019c*/ 	.word	0xffffffff


	//   ....[7]....
        /*01a0*/ 	.word	0xffffffff


	//   ....[8]....
        /*01a4*/ 	.word	0xffffffff


	//   ....[9]....
        /*01a8*/ 	.word	0xffffffff


	//   ....[10]....
        /*01ac*/ 	.word	0xffffffff


	//   ....[11]....
        /*01b0*/ 	.word	0xffffffff


	//   ....[12]....
        /*01b4*/ 	.word	0xffffffff


	//   ....[13]....
        /*01b8*/ 	.word	0xffffffff


	//   ....[14]....
        /*01bc*/ 	.word	0x0500000f


	//   ....[15]....
        /*01c0*/ 	.word	0x0500000f


	//   ....[16]....
        /*01c4*/ 	.word	0x0500000f


	//   ....[17]....
        /*01c8*/ 	.word	0x0500000f


	//   ....[18]....
        /*01cc*/ 	.word	0x0500000f


	//   ....[19]....
        /*01d0*/ 	.word	0x0500000f


	//   ....[20]....
        /*01d4*/ 	.word	0x0500000f


	//   ....[21]....
        /*01d8*/ 	.word	0x0500000f


	//   ....[22]....
        /*01dc*/ 	.word	0x0500000f


	//----- nvinfo : EIATTR_COOP_GROUP_INSTR_OFFSETS
	.align		4
.L_23015:
        /*01e0*/ 	.byte	0x04, 0x28
        /*01e2*/ 	.short	(.L_23017 - .L_23016)


	//   ....[0]....
.L_23016:
        /*01e4*/ 	.word	0x00000c70


	//   ....[1]....
        /*01e8*/ 	.word	0x00000ca0


	//   ....[2]....
        /*01ec*/ 	.word	0x00000cc0


	//   ....[3]....
        /*01f0*/ 	.word	0x00000de0


	//   ....[4]....
        /*01f4*/ 	.word	0x00000e00


	//   ....[5]....
        /*01f8*/ 	.word	0x00000e30


	//   ....[6]....
        /*01fc*/ 	.word	0x00001ce0


	//   ....[7]....
        /*0200*/ 	.word	0x00001d10


	//   ....[8]....
        /*0204*/ 	.word	0x00001d40


	//   ....[9]....
        /*0208*/ 	.word	0x00001dd0


	//   ....[10]....
        /*020c*/ 	.word	0x00001e30


	//   ....[11]....
        /*0210*/ 	.word	0x00001e80


	//   ....[12]....
        /*0214*/ 	.word	0x00001ea0


	//   ....[13]....
        /*0218*/ 	.word	0x00001ec0


	//   ....[14]....
        /*021c*/ 	.word	0x000037b0


	//   ....[15]....
        /*0220*/ 	.word	0x00003810


	//   ....[16]....
        /*0224*/ 	.word	0x00003870


	//   ....[17]....
        /*0228*/ 	.word	0x000038f0


	//   ....[18]....
        /*022c*/ 	.word	0x00003930


	//   ....[19]....
        /*0230*/ 	.word	0x00003980


	//   ....[20]....
        /*0234*/ 	.word	0x000039d0


	//   ....[21]....
        /*0238*/ 	.word	0x00003a20


	//   ....[22]....
        /*023c*/ 	.word	0x00003a70


	//----- nvinfo : EIATTR_SYSCALL_OFFSETS
	.align		4
.L_23017:
        /*0240*/ 	.byte	0x04, 0x46
        /*0242*/ 	.short	(.L_23019 - .L_23018)


	//   ....[0]....
.L_23018:
        /*0244*/ 	.word	0x00003640


	//   ....[1]....
        /*0248*/ 	.word	0x00003740


	//----- nvinfo : EIATTR_EXIT_INSTR_OFFSETS
	.align		4
.L_23019:
        /*024c*/ 	.byte	0x04, 0x1c
        /*024e*/ 	.short	(.L_23021 - .L_23020)


	//   ....[0]....
.L_23020:
        /*0250*/ 	.word	0x00000090


	//   ....[1]....
        /*0254*/ 	.word	0x00003240


	//   ....[2]....
        /*0258*/ 	.word	0x000032f0


	//   ....[3]....
        /*025c*/ 	.word	0x00003540


	//   ....[4]....
        /*0260*/ 	.word	0x00003750


	//----- nvinfo : EIATTR_CRS_STACK_SIZE
	.align		4
.L_23021:
        /*0264*/ 	.byte	0x04, 0x1e
        /*0266*/ 	.short	(.L_23023 - .L_23022)
.L_23022:
        /*0268*/ 	.word	0x00000000


	//----- nvinfo : EIATTR_CBANK_PARAM_SIZE
	.align		4
.L_23023:
        /*026c*/ 	.byte	0x03, 0x19
        /*026e*/ 	.short	0x008c


	//----- nvinfo : EIATTR_PARAM_CBANK
	.align		4
        /*0270*/ 	.byte	0x04, 0x0a
        /*0272*/ 	.short	(.L_23025 - .L_23024)
	.align		4
.L_23024:
        /*0274*/ 	.word	index@(.nv.constant0._ZN4vllm25paged_attention_v2_kernelIfhLi96ELi8ELi128ELNS_18Fp8KVCacheDataTypeE1ELb1ELi512EEEvPfS2_PT_PKS3_PKT0_S9_ifPKiSB_iPKfiiiSD_SD_iiiii)
        /*0278*/ 	.short	0x0210
        /*027a*/ 	.short	0x008c


	//----- nvinfo : EIATTR_SW_WAR
	.align		4
.L_23025:
        /*027c*/ 	.byte	0x04, 0x36
        /*027e*/ 	.short	(.L_23027 - .L_23026)
.L_23026:
        /*0280*/ 	.word	0x00000008
.L_23027:


//--------------------- .nv.info._ZN4vllm25paged_attention_v2_kernelIfhLi80ELi8ELi128ELNS_18Fp8KVCacheDataTypeE1ELb1ELi512EEEvPfS2_PT_PKS3_PKT0_S9_ifPKiSB_iPKfiiiSD_SD_iiiii --------------------------
	.section	.nv.info._ZN4vllm25paged_attention_v2_kernelIfhLi80ELi8ELi128ELNS_18Fp8KVCacheDataTypeE1ELb1ELi512EEEvPfS2_PT_PKS3_PKT0_S9_ifPKiSB_iPKfiiiSD_SD_iiiii,"",@"SHT_CUDA_INFO"
	.sectionflags	@""
	.align	4


	//----- nvinfo : EIATTR_CUDA_API_VERSION
	.align		4
        /*0000*/ 	.byte	0x04, 0x37
        /*0002*/ 	.short	(.L_23029 - .L_23028)
.L_23028:
        /*0004*/ 	.word	0x00000082


	//----- nvinfo : EIATTR_KPARAM_INFO
	.align		4
.L_23029:
        /*0008*/ 	.byte	0x04, 0x17
        /*000a*/ 	.short	(.L_23031 - .L_23030)
.L_23030:
        /*000c*/ 	.word	0x00000000
        /*0010*/ 	.short	0x0015
        /*0012*/ 	.short	0x0088
        /*0014*/ 	.byte	0x00, 0xf0, 0x11, 0x00


	//----- nvinfo : EIATTR_KPARAM_INFO
	.align		4
.L_23031:
        /*0018*/ 	.byte	0x04, 0x17
        /*001a*/ 	.short	(.L_23033 - .L_23032)
.L_23032:
        /*001c*/ 	.word	0x00000000
        /*0020*/ 	.short	0x0014
        /*0022*/ 	.short	0x0084
        /*0024*/ 	.byte	0x00, 0xf0, 0x11, 0x00


	//----- nvinfo : EIATTR_KPARAM_INFO
	.align		4
.L_23033:
        /*0028*/ 	.byte	0x04, 0x17
        /*002a*/ 	.short	(.L_23035 - .L_23034)
.L_23034:
        /*002c*/ 	.word	0x00000000
        /*0030*/ 	.short	0x0013
        /*0032*/ 	.short	0x0080
        /*0034*/ 	.byte	0x00, 0xf0, 0x11, 0x00


	//----- nvinfo : EIATTR_KPARAM_INFO
	.align		4
.L_23035:
        /*0038*/ 	.byte	0x04, 0x17
        /*003a*/ 	.short	(.L_23037 - .L_23036)
.L_23036:
        /*003c*/ 	.word	0x00000000
        /*0040*/ 	.short	0x0012
        /*0042*/ 	.short	0x007c
        /*0044*/ 	.byte	0x00, 0xf0, 0x11, 0x00


	//----- nvinfo : EIATTR_KPARAM_INFO
	.align		4
.L_23037:
        /*0048*/ 	.byte	0x04, 0x17
        /*004a*/ 	.short	(.L_23039 - .L_23038)
.L_23038:
        /*004c*/ 	.word	0x00000000
        /*0050*/ 	.short	0x0011
        /*0052*/ 	.short	0x0078
        /*0054*/ 	.byte	0x00, 0xf0, 0x11, 0x00


	//----- nvinfo : EIATTR_KPARAM_INFO
	.align		4
.L_23039:
        /*0058*/ 	.byte	0x04, 0x17
        /*005a*/ 	.short	(.L_23041 - .L_23040)
.L_23040:
        /*005c*/ 	.word	0x00000000
        /*0060*/ 	.short	0x0010
        /*0062*/ 	.short	0x0070
        /*0064*/ 	.byte	0x00, 0xf0, 0x21, 0x00


	//----- nvinfo : EIATTR_KPARAM_INFO
	.align		4
.L_23041:
        /*0068*/ 	.byte	0x04, 0x17
        /*006a*/ 	.short	(.L_23043 - .L_23042)
.L_23042:
        /*006c*/ 	.word	0x00000000
        /*0070*/ 	.short	0x000f
        /*0072*/ 	.short	0x0068
        /*0074*/ 	.byte	0x00, 0xf0, 0x21, 0x00


	//----- nvinfo : EIATTR_KPARAM_INFO
	.align		4
.L_23043:
        /*0078*/ 	.byte	0x04, 0x17
        /*007a*/ 	.short	(.L_23045 - .L_23044)
.L_23044:
        /*007c*/ 	.word	0x00000000
        /*0080*/ 	.short	0x000e
        /*0082*/ 	.short	0x0060
        /*0084*/ 	.byte	0x00, 0xf0, 0x11, 0x00


	//----- nvinfo : EIATTR_KPARAM_INFO
	.align		4
.L_23045:
        /*0088*/ 	.byte	0x04, 0x17
        /*008a*/ 	.short	(.L_23047 - .L_23046)
.L_23046:
        /*008c*/ 	.word	0x00000000
        /*0090*/ 	.short	0x000d
        /*0092*/ 	.short	0x005c
        /*0094*/ 	.byte	0x00, 0xf0, 0x11, 0x00


	//----- nvinfo : EIATTR_KPARAM_INFO
	.align		4
.L_23047:
        /*0098*/ 	.byte	0x04, 0x17
        /*009a*/ 	.short	(.L_23049 - .L_23048)
.L_23048:
        /*009c*/ 	.word	0x00000000
        /*00a0*/ 	.short	0x000c
        /*00a2*/ 	.short	0x0058
        /*00a4*/ 	.byte	0x00, 0xf0, 0x11, 0x00


	//----- nvinfo : EIATTR_KPARAM_INFO
	.align		4
.L_23049:
        /*00a8*/ 	.byte	0x04, 0x17
        /*00aa*/ 	.short	(.L_23051 - .L_23050)
.L_23050:
        /*00ac*/ 	.word	0x00000000
        /*00b0*/ 	.short	0x000b
        /*00b2*/ 	.short	0x0050
        /*00b4*/ 	.byte	0x00, 0xf0, 0x21, 0x00


	//----- nvinfo : EIATTR_KPARAM_INFO
	.align		4
.L_23051:
        /*00b8*/ 	.byte	0x04, 0x17
        /*00ba*/ 	.short	(.L_23053 - .L_23052)
.L_23052:
        /*00bc*/ 	.word	0x00000000
        /*00c0*/ 	.short	0x000a
        /*00c2*/ 	.short	0x0048
        /*00c4*/ 	.byte	0x00, 0xf0, 0x11, 0x00


	//----- nvinfo : EIATTR_KPARAM_INFO
	.align		4
.L_23053:
        /*00c8*/ 	.byte	0x04, 0x17
        /*00ca*/ 	.short	(.L_23055 - .L_23054)
.L_23054:
        /*00cc*/ 	.word	0x00000000
        /*00d0*/ 	.short	0x0009
        /*00d2*/ 	.short	0x0040
        /*00d4*/ 	.byte	0x00, 0xf0, 0x21, 0x00


	//----- nvinfo : EIATTR_KPARAM_INFO
	.align		4
.L_23055:
        /*00d8*/ 	.byte	0x04, 0x17
        /*00da*/ 	.short	(.L_23057 - .L_23056)
.L_23056:
        /*00dc*/ 	.word	0x00000000
        /*00e0*/ 	.short	0x0008
        /*00e2*/ 	.short	0x0038
        /*00e4*/ 	.byte	0x00, 0xf0, 0x21, 0x00


	//----- nvinfo : EIATTR_KPARAM_INFO
	.align		4
.L_23057:
        /*00e8*/ 	.byte	0x04, 0x17
        /*00ea*/ 	.short	(.L_23059 - .L_23058)
.L_23058:
        /*00ec*/ 	.word	0x00000000
        /*00f0*/ 	.short	0x0007
        /*00f2*/ 	.short	0x0034
        /*00f4*/ 	.byte	0x00, 0xf0, 0x11, 0x00


	//----- nvinfo : EIATTR_KPARAM_INFO
	.align		4
.L_23059:
        /*00f8*/ 	.byte	0x04, 0x17
        /*00fa*/ 	.short	(.L_23061 - .L_23060)
.L_23060:
        /*00fc*/ 	.word	0x00000000
        /*0100*/ 	.short	0x0006
        /*0102*/ 	.short	0x0030
        /*0104*/ 	.byte	0x00, 0xf0, 0x11, 0x00


	//----- nvinfo : EIATTR_KPARAM_INFO
	.align		4
.L_23061:
        /*0108*/ 	.byte	0x04, 0x17
        /*010a*/ 	.short	(.L_23063 - .L_23062)
.L_23062:
        /*010c*/ 	.word	0x00000000
        /*0110*/ 	.short	0x0005
        /*0112*/ 	.short	0x0028
        /*0114*/ 	.byte	0x00, 0xf0, 0x21, 0x00


	//----- nvinfo : EIATTR_KPARAM_INFO
	.align		4
.L_23063:
        /*0118*/ 	.byte	0x04, 0x17
        /*011a*/ 	.short	(.L_23065 - .L_23064)
.L_23064:
        /*011c*/ 	.word	0x00000000
        /*0120*/ 	.short	0x0004
        /*0122*/ 	.short	0x0020
        /*0124*/ 	.byte	0x00, 0xf0, 0x21, 0x00


	//----- nvinfo : EIATTR_KPARAM_INFO
	.align		4
.L_23065:
        /*0128*/ 	.byte	0x04, 0x17
        /*012a*/ 	.short	(.L_23067 - .L_23066)
.L_23066:
        /*012c*/ 	.word	0x00000000
        /*0130*/ 	.short	0x0003
        /*0132*/ 	.short	0x0018
        /*0134*/ 	.byte	0x00, 0xf0, 0x21, 0x00


	//----- nvinfo : EIATTR_KPARAM_INFO
	.align		4
.L_23067:
        /*0138*/ 	.byte	0x04, 0x17
        /*013a*/ 	.short	(.L_23069 - .L_23068)
.L_23068:
        /*013c*/ 	.word	0x00000000
        /*0140*/ 	.short	0x0002
        /*0142*/ 	.short	0x0010
        /*0144*/ 	.byte	0x00, 0xf0, 0x21, 0x00


	//----- nvinfo : EIATTR_KPARAM_INFO
	.align		4
.L_23069:
        /*0148*/ 	.byte	0x04, 0x17
        /*014a*/ 	.short	(.L_23071 - .L_23070)
.L_23070:
        /*014c*/ 	.word	0x00000000
        /*0150*/ 	.short	0x0001
        /*0152*/ 	.short	0x0008
        /*0154*/ 	.byte	0x00, 0xf0, 0x21, 0x00


	//----- nvinfo : EIATTR_KPARAM_INFO
	.align		4
.L_23071:
        /*0158*/ 	.byte	0x04, 0x17
        /*015a*/ 	.short	(.L_23073 - .L_23072)
.L_23072:
        /*015c*/ 	.word	0x00000000
        /*0160*/ 	.short	0x0000
        /*0162*/ 	.short	0x0000
        /*0164*/ 	.byte	0x00, 0xf0, 0x21, 0x00


	//----- nvinfo : EIATTR_SPARSE_MMA_MASK
	.align		4
.L_23073:
        /*0168*/ 	.byte	0x03, 0x50
        /*016a*/ 	.short	0x0000


	//----- nvinfo : EIATTR_MAXREG_COUNT
	.align		4
        /*016c*/ 	.byte	0x03, 0x1b
        /*016e*/ 	.short	0x00ff


	//----- nvinfo : EIATTR_NUM_BARRIERS
	.align		4
        /*0170*/ 	.byte	0x02, 0x4c
        /*0172*/ 	.byte	0x01
	.zero		1


	//----- nvinfo : EIATTR_EXTERNS
	.align		4
        /*0174*/ 	.byte	0x04, 0x0f
        /*0176*/ 	.short	(.L_23075 - .L_23074)


	//   ....[0]....
	.align		4
.L_23074:
        /*0178*/ 	.word	index@(__assertfail)


	//----- nvinfo : EIATTR_MERCURY_ISA_VERSION
	.align		4
.L_23075:
        /*017c*/ 	.byte	0x03, 0x5f
        /*017e*/ 	.short	0x0101


	//----- nvinfo : EIATTR_COOP_GROUP_MASK_REGIDS
	.align		4
        /*0180*/ 	.byte	0x04, 0x29
        /*0182*/ 	.short	(.L_23077 - .L_23076)


	//   ....[0]....
.L_23076:
        /*0184*/ 	.word	0xffffffff


	//   ....[1]....
        /*0188*/ 	.word	0xffffffff


	//   ....[2]....
        /*018c*/ 	.word	0xffffffff


	//   ....[3]....
        /*0190*/ 	.word	0xffffffff


	//   ....[4]....
        /*0194*/ 	.word	0xffffffff


	//   ....[5]....
        /*0198*/ 	.word	0xffffffff


	//   ....[6]....
        /*019c*/ 	.word	0xffffffff


	//   ....[7]....
        /*01a0*/ 	.word	0xffffffff


	//   ....[8]....
        /*01a4*/ 	.word	0xffffffff


	//   ....[9]....
        /*01a8*/ 	.word	0xffffffff


	//   ....[10]....
        /*01ac*/ 	.word	0xffffffff


	//   ....[11]....
        /*01b0*/ 	.word	0xffffffff


	//   ....[12]....
        /*01b4*/ 	.word	0xffffffff


	//   ....[13]....
        /*01b8*/ 	.word	0xffffffff


	//   ....[14]....
        /*01bc*/ 	.word	0x0500000f


	//   ....[15]....
        /*01c0*/ 	.word	0x0500000f


	//   ....[16]....
        /*01c4*/ 	.word	0x0500000f


	//   ....[17]....
        /*01c8*/ 	.word	0x0500000f


	//   ....[18]....
        /*01cc*/ 	.word	0x0500000f


	//   ....[19]....
        /*01d0*/ 	.word	0x0500000f


	//   ....[20]....
        /*01d4*/ 	.word	0x0500000f


	//   ....[21]....
        /*01d8*/ 	.word	0x0500000f


	//----- nvinfo : EIATTR_COOP_GROUP_INSTR_OFFSETS
	.align		4
.L_23077:
        /*01dc*/ 	.byte	0x04, 0x28
        /*01de*/ 	.short	(.L_23079 - .L_23078)


	//   ....[0]....
.L_23078:
        /*01e0*/ 	.word	0x00000c70


	//   ....[1]....
        /*01e4*/ 	.word	0x00000ca0


	//   ....[2]....
        /*01e8*/ 	.word	0x00000cc0


	//   ....[3]....
        /*01ec*/ 	.word	0x00000de0


	//   ....[4]....
        /*01f0*/ 	.word	0x00000e00


	//   ....[5]....
        /*01f4*/ 	.word	0x00000e30


	//   ....[6]....
        /*01f8*/ 	.word	0x00001ce0


	//   ....[7]....
        /*01fc*/ 	.word	0x00001d10


	//   ....[8]....
        /*0200*/ 	.word	0x00001d40


	//   ....[9]....
        /*0204*/ 	.word	0x00001dd0


	//   ....[10]....
        /*0208*/ 	.word	0x00001e30


	//   ....[11]....
        /*020c*/ 	.word	0x00001e80


	//   ....[12]....
        /*0210*/ 	.word	0x00001ea0


	//   ....[13]....
        /*0214*/ 	.word	0x00001ec0


	//   ....[14]....
        /*0218*/ 	.word	0x000036c0


	//   ....[15]....
        /*021c*/ 	.word	0x00003720


	//   ....[16]....
        /*0220*/ 	.word	0x00003780


	//   ....[17]....
        /*0224*/ 	.word	0x00003800


	//   ....[18]....
        /*0228*/ 	.word	0x00003840


	//   ....[19]....
        /*022c*/ 	.word	0x00003890


	//   ....[20]....
        /*0230*/ 	.word	0x000038e0


	//   ....[21]....
        /*0234*/ 	.word	0x00003930


	//----- nvinfo : EIATTR_SYSCALL_OFFSETS
	.align		4
.L_23079:
        /*0238*/ 	.byte	0x04, 0x46
        /*023a*/ 	.short	(.L_23081 - .L_23080)


	//   ....[0]....
.L_23080:
        /*023c*/ 	.word	0x00003550


	//   ....[1]....
        /*0240*/ 	.word	0x00003650


	//----- nvinfo : EIATTR_EXIT_INSTR_OFFSETS
	.align		4
.L_23081:
        /*0244*/ 	.byte	0x04, 0x1c
        /*0246*/ 	.short	(.L_23083 - .L_23082)


	//   ....[0]....
.L_23082:
        /*0248*/ 	.word	0x00000090


	//   ....[1]....
        /*024c*/ 	.word	0x000031b0


	//   ....[2]....
        /*0250*/ 	.word	0x00003260


	//   ....[3]....
        /*0254*/ 	.word	0x00003450


	//   ....[4]....
        /*0258*/ 	.word	0x00003660


	//----- nvinfo : EIATTR_CRS_STACK_SIZE
	.align		4
.L_23083:
        /*025c*/ 	.byte	0x04, 0x1e
        /*025e*/ 	.short	(.L_23085 - .L_23084)
.L_23084:
        /*0260*/ 	.word	0x00000000


	//----- nvinfo : EIATTR_CBANK_PARAM_SIZE
	.align		4
.L_23085:
        /*0264*/ 	.byte	0x03, 0x19
        /*0266*/ 	.short	0x008c


	//----- nvinfo : EIATTR_PARAM_CBANK
	.align		4
        /*0268*/ 	.byte	0x04, 0x0a
        /*026a*/ 	.short	(.L_23087 - .L_23086)
	.align		4
.L_23086:
        /*026c*/ 	.word	index@(.nv.constant0._ZN4vllm25paged_attention_v2_kernelIfhLi80ELi8ELi128ELNS_18Fp8KVCacheDataTypeE1ELb1ELi512EEEvPfS2_PT_PKS3_PKT0_S9_ifPKiSB_iPKfiiiSD_SD_iiiii)
        /*0270*/ 	.short	0x0210
        /*0272*/ 	.short	0x008c


	//----- nvinfo : EIATTR_SW_WAR
	.align		4
.L_23087:
        /*0274*/ 	.byte	0x04, 0x36
        /*0276*/ 	.short	(.L_23089 - .L_23088)
.L_23088:
        /*0278*/ 	.word	0x00000008
.L_23089:


//--------------------- .nv.info._ZN4vllm25paged_attention_v2_kernelIfhLi64ELi8ELi128ELNS_18Fp8KVCacheDataTypeE1ELb1ELi512EEEvPfS2_PT_PKS3_PKT0_S9_ifPKiSB_iPKfiiiSD_SD_iiiii --------------------------
	.section	.nv.info._ZN4vllm25paged_attention_v2_kernelIfhLi64ELi8ELi128ELNS_18Fp8KVCacheDataTypeE1ELb1ELi512EEEvPfS2_PT_PKS3_PKT0_S9_ifPKiSB_iPKfiiiSD_SD_iiiii,"",@"SHT_CUDA_INFO"
	.sectionflags	@""
	.align	4


	//----- nvinfo : EIATTR_CUDA_API_VERSION
	.align		4
        /*0000*/ 	.byte	0x04, 0x37
        /*0002*/ 	.short	(.L_23091 - .L_23090)
.L_23090:
        /*0004*/ 	.word	0x00000082


	//----- nvinfo : EIATTR_KPARAM_INFO
	.align		4
.L_23091:
        /*0008*/ 	.byte	0x04, 0x17
        /*000a*/ 	.short	(.L_23093 - .L_23092)
.L_23092:
        /*000c*/ 	.word	0x00000000
        /*0010*/ 	.short	0x0015
        /*0012*/ 	.short	0x0088
        /*0014*/ 	.byte	0x00, 0xf0, 0x11, 0x00


	//----- nvinfo : EIATTR_KPARAM_INFO
	.align		4
.L_23093:
        /*0018*/ 	.byte	0x04, 0x17
        /*001a*/ 	.short	(.L_23095 - .L_23094)
.L_23094:
        /*001c*/ 	.word	0x00000000
        /*0020*/ 	.short	0x0014
        /*0022*/ 	.short	0x0084
        /*0024*/ 	.byte	0x00, 0xf0, 0x11, 0x00


	//----- nvinfo : EIATTR_KPARAM_INFO
	.align		4
.L_23095:
        /*0028*/ 	.byte	0x04, 0x17
        /*002a*/ 	.short	(.L_23097 - .L_23096)
.L_23096:
        /*002c*/ 	.word	0x00000000
        /*0030*/ 	.short	0x0013
        /*0032*/ 	.short	0x0080
        /*0034*/ 	.byte	0x00, 0xf0, 0x11, 0x00


	//----- nvinfo : EIATTR_KPARAM_INFO
	.align		4
.L_23097:
        /*0038*/ 	.byte	0x04, 0x17
        /*003a*/ 	.short	(.L_23099 - .L_23098)
.L_23098:
        /*003c*/ 	.word	0x00000000
        /*0040*/ 	.short	0x0012
        /*0042*/ 	.short	0x007c
        /*0044*/ 	.byte	0x00, 0xf0, 0x11, 0x00


	//----- nvinfo : EIATTR_KPARAM_INFO
	.align		4
.L_23099:
        /*0048*/ 	.byte	0x04, 0x17
        /*004a*/ 	.short	(.L_23101 - .L_23100)
.L_23100:
        /*004c*/ 	.word	0x00000000
        /*0050*/ 	.short	0x0011
        /*0052*/ 	.short	0x0078
        /*0054*/ 	.byte	0x00, 0xf0, 0x11, 0x00


	//----- nvinfo : EIATTR_KPARAM_INFO
	.align		4
.L_23101:
        /*0058*/ 	.byte	0x04, 0x17
        /*005a*/ 	.short	(.L_23103 - .L_23102)
.L_23102:
        /*005c*/ 	.word	0x00000000
        /*0060*/ 	.short	0x0010
        /*0062*/ 	.short	0x0070
        /*0064*/ 	.byte	0x00, 0xf0, 0x21, 0x00


	//----- nvinfo : EIATTR_KPARAM_INFO
	.align		4
.L_23103:
        /*0068*/ 	.byte	0x04, 0x17
        /*006a*/ 	.short	(.L_23105 - .L_23104)
.L_23104:
        /*006c*/ 	.word	0x00000000
        /*0070*/ 	.short	0x000f
        /*0072*/ 	.short	0x0068
        /*0074*/ 	.byte	0x00, 0xf0, 0x21, 0x00


	//----- nvinfo : EIATTR_KPARAM_INFO
	.align		4
.L_23105:
        /*0078*/ 	.byte	0x04, 0x17
        /*007a*/ 	.short	(.L_23107 - .L_23106)
.L_23106:
        /*007c*/ 	.word	0x00000000
        /*0080*/ 	.short	0x000e
        /*0082*/ 	.short	0x0060
        /*0084*/ 	.byte	0x00, 0xf0, 0x11, 0x00


	//----- nvinfo : EIATTR_KPARAM_INFO
	.align		4
.L_23107:
        /*0088*/ 	.byte	0x04, 0x17
        /*008a*/ 	.short	(.L_23109 - .L_23108)
.L_23108:
        /*008c*/ 	.word	0x00000000
        /*0090*/ 	.short	0x000d
        /*0092*/ 	.short	0x005c
        /*0094*/ 	.byte	0x00, 0xf0, 0x11, 0x00


	//----- nvinfo : EIATTR_KPARAM_INFO
	.align		4
.L_23109:
        /*0098*/ 	.byte	0x04, 0x17
        /*009a*/ 	.short	(.L_23111 - .L_23110)
.L_23110:
        /*009c*/ 	.word	0x00000000
        /*00a0*/ 	.short	0x000c
        /*00a2*/ 	.short	0x0058
        /*00a4*/ 	.byte	0x00, 0xf0, 0x11, 0x00


	//----- nvinfo : EIATTR_KPARAM_INFO
	.align		4
.L_23111:
        /*00a8*/ 	.byte	0x04, 0x17
        /*00aa*/ 	.short	(.L_23113 - .L_23112)
.L_23112:
        /*00ac*/ 	.word	0x00000000
        /*00b0*/ 	.short	0x000b
        /*00b2*/ 	.short	0x0050
        /*00b4*/ 	.byte	0x00, 0xf0, 0x21, 0x00


	//----- nvinfo : EIATTR_KPARAM_INFO
	.align		4
.L_23113:
        /*00b8*/ 	.byte	0x04, 0x17
        /*00ba*/ 	.short	(.L_23115 - .L_23114)
.L_23114:
        /*00bc*/ 	.word	0x00000000
        /*00c0*/ 	.short	0x000a
        /*00c2*/ 	.short	0x0048
        /*00c4*/ 	.byte	0x00, 0xf0, 0x11, 0x00


	//----- nvinfo : EIATTR_KPARAM_INFO
	.align		4
.L_23115:
        /*00c8*/ 	.byte	0x04, 0x17
        /*00ca*/ 	.short	(.L_23117 - .L_23116)
.L_23116:
        /*00cc*/ 	.word	0x00000000
        /*00d0*/ 	.short	0x0009
        /*00d2*/ 	.short	0x0040
        /*00d4*/ 	.byte	0x00, 0xf0, 0x21, 0x00


	//----- nvinfo : EIATTR_KPARAM_INFO
	.align		4
.L_23117:
        /*00d8*/ 	.byte	0x04, 0x17
        /*00da*/ 	.short	(.L_23119 - .L_23118)
.L_23118:
        /*00dc*/ 	.word	0x00000000
        /*00e0*/ 	.short	0x0008
        /*00e2*/ 	.short	0x0038
        /*00e4*/ 	.byte	0x00, 0xf0, 0x21, 0x00


	//----- nvinfo : EIATTR_KPARAM_INFO
	.align		4
.L_23119:
        /*00e8*/ 	.byte	0x04, 0x17
        /*00ea*/ 	.short	(.L_23121 - .L_23120)
.L_23120:
        /*00ec*/ 	.word	0x00000000
        /*00f0*/ 	.short	0x0007
        /*00f2*/ 	.short	0x0034
        /*00f4*/ 	.byte	0x00, 0xf0, 0x11, 0x00


	//----- nvinfo : EIATTR_KPARAM_INFO
	.align		4
.L_23121:
        /*00f8*/ 	.byte	0x04, 0x17
        /*00fa*/ 	.short	(.L_23123 - .L_23122)
.L_23122:
        /*00fc*/ 	.word	0x00000000
        /*0100*/ 	.short	0x0006
        /*0102*/ 	.short	0x0030
        /*0104*/ 	.byte	0x00, 0xf0, 0x11, 0x00


	//----- nvinfo : EIATTR_KPARAM_INFO
	.align		4
.L_23123:
        /*0108*/ 	.byte	0x04, 0x17
        /*010a*/ 	.short	(.L_23125 - .L_23124)
.L_23124:
        /*010c*/ 	.word	0x00000000
        /*0110*/ 	.short	0x0005
        /*0112*/ 	.short	0x0028
        /*0114*/ 	.byte	0x00, 0xf0, 0x21, 0x00


	//----- nvinfo : EIATTR_KPARAM_INFO
	.align		4
.L_23125:
        /*0118*/ 	.byte	0x04, 0x17
        /*011a*/ 	.short	(.L_23127 - .L_23126)
.L_23126:
        /*011c*/ 	.word	0x00000000
        /*0120*/ 	.short	0x0004
        /*0122*/ 	.short	0x0020
        /*0124*/ 	.byte	0x00, 0xf0, 0x21, 0x00


	//----- nvinfo : EIATTR_KPARAM_INFO
	.align		4
.L_23127:
        /*0128*/ 	.byte	0x04, 0x17
        /*012a*/ 	.short	(.L_23129 - .L_23128)
.L_23128:
        /*012c*/ 	.word	0x00000000
        /*0130*/ 	.short	0x0003
        /*0132*/ 	.short	0x0018
        /*0134*/ 	.byte	0x00, 0xf0, 0x21, 0x00


	//----- nvinfo : EIATTR_KPARAM_INFO
	.align		4
.L_23129:
        /*0138*/ 	.byte	0x04, 0x17
        /*013a*/ 	.short	(.L_23131 - .L_23130)
.L_23130:
        /*013c*/ 	.word	0x00000000
        /*0140*/ 	.short	0x0002
        /*0142*/ 	.short	0x0010
        /*0144*/ 	.byte	0x00, 0xf0, 0x21, 0x00


	//----- nvinfo : EIATTR_KPARAM_INFO
	.align		4
.L_23131:
        /*0148*/ 	.byte	0x04, 0x17
        /*014a*/ 	.short	(.L_23133 - .L_23132)
.L_23132:
        /*014c*/ 	.word	0x00000000
        /*0150*/ 	.short	0x0001
        /*0152*/ 	.short	0x0008
        /*0154*/ 	.byte	0x00, 0xf0, 0x21, 0x00


	//----- nvinfo : EIATTR_KPARAM_INFO
	.align		4
.L_23133:
        /*0158*/ 	.byte	0x04, 0x17
        /*015a*/ 	.short	(.L_23135 - .L_23134)
.L_23134:
        /*015c*/ 	.word	0x00000000
        /*0160*/ 	.short	0x0000
        /*0162*/ 	.short	0x0000
        /*0164*/ 	.byte	0x00, 0xf0, 0x21, 0x00


	//----- nvinfo : EIATTR_SPARSE_MMA_MASK
	.align		4
.L_23135:
        /*0168*/ 	.byte	0x03, 0x50
        /*016a*/ 	.short	0x0000


	//----- nvinfo : EIATTR_MAXREG_COUNT
	.align		4
        /*016c*/ 	.byte	0x03, 0x1b
        /*016e*/ 	.short	0x00ff


	//----- nvinfo : EIATTR_NUM_BARRIERS
	.align		4
        /*0170*/ 	.byte	0x02, 0x4c
        /*0172*/ 	.byte	0x01
	.zero		1


	//----- nvinfo : EIATTR_EXTERNS
	.align		4
        /*0174*/ 	.byte	0x04, 0x0f
        /*0176*/ 	.short	(.L_23137 - .L_23136)


	//   ....[0]....
	.align		4
.L_23136:
        /*0178*/ 	.word	index@(__assertfail)


	//----- nvinfo : EIATTR_MERCURY_ISA_VERSION
	.align		4
.L_23137:
        /*017c*/ 	.byte	0x03, 0x5f
        /*017e*/ 	.short	0x0101


	//----- nvinfo : EIATTR_COOP_GROUP_MASK_REGIDS
	.align		4
        /*0180*/ 	.byte	0x04, 0x29
        /*0182*/ 	.short	(.L_23139 - .L_23138)


	//   ....[0]....
.L_23138:
        /*0184*/ 	.word	0xffffffff


	//   ....[1]....
        /*0188*/ 	.word	0xffffffff


	//   ....[2]....
        /*018c*/ 	.word	0xffffffff


	//   ....[3]....
        /*0190*/ 	.word	0xffffffff


	//   ....[4]....
        /*0194*/ 	.word	0xffffffff


	//   ....[5]....
        /*0198*/ 	.word	0xffffffff


	//   ....[6]....
        /*019c*/ 	.word	0xffffffff


	//   ....[7]....
        /*01a0*/ 	.word	0xffffffff


	//   ....[8]....
        /*01a4*/ 	.word	0xffffffff


	//   ....[9]....
        /*01a8*/ 	.word	0xffffffff


	//   ....[10]....
        /*01ac*/ 	.word	0xffffffff


	//   ....[11]....
        /*01b0*/ 	.word	0xffffffff


	//   ....[12]....
        /*01b4*/ 	.word	0xffffffff


	//   ....[13]....
        /*01b8*/ 	.word	0xffffffff


	//   ....[14]....
        /*01bc*/ 	.word	0x0500000f


	//   ....[15]....
        /*01c0*/ 	.word	0x0500000f


	//   ....[16]....
        /*01c4*/ 	.word	0x0500000f


	//   ....[17]....
        /*01c8*/ 	.word	0x0500000f


	//   ....[18]....
        /*01cc*/ 	.word	0x0500000f


	//   ....[19]....
        /*01d0*/ 	.word	0x0500000f


	//   ....[20]....
        /*01d4*/ 	.word	0x0500000f


	//----- nvinfo : EIATTR_COOP_GROUP_INSTR_OFFSETS
	.align		4
.L_23139:
        /*01d8*/ 	.byte	0x04, 0x28
        /*01da*/ 	.short	(.L_23141 - .L_23140)


	//   ....[0]....
.L_23140:
        /*01dc*/ 	.word	0x00000c80


	//   ....[1]....
        /*01e0*/ 	.word	0x00000cb0


	//   ....[2]....
        /*01e4*/ 	.word	0x00000cd0


	//   ....[3]....
        /*01e8*/ 	.word	0x00000df0


	//   ....[4]....
        /*01ec*/ 	.word	0x00000e10


	//   ....[5]....
        /*01f0*/ 	.word	0x00000e40


	//   ....[6]....
        /*01f4*/ 	.word	0x00001ce0


	//   ....[7]....
        /*01f8*/ 	.word	0x00001d10


	//   ....[8]....
        /*01fc*/ 	.word	0x00001d40


	//   ....[9]....
        /*0200*/ 	.word	0x00001dc0


	//   ....[10]....
        /*0204*/ 	.word	0x00001e30


	//   ....[11]....
        /*0208*/ 	.word	0x00001e80


	//   ....[12]....
        /*020c*/ 	.word	0x00001ea0


	//   ....[13]....
        /*0210*/ 	.word	0x00001ec0


	//   ....[14]....
        /*0214*/ 	.word	0x000035a0


	//   ....[15]....
        /*0218*/ 	.word	0x00003600


	//   ....[16]....
        /*021c*/ 	.word	0x00003660


	//   ....[17]....
        /*0220*/ 	.word	0x000036e0


	//   ....[18]....
        /*0224*/ 	.word	0x00003720


	//   ....[19]....
        /*0228*/ 	.word	0x00003770


	//   ....[20]....
        /*022c*/ 	.word	0x000037c0


	//----- nvinfo : EIATTR_SYSCALL_OFFSETS
	.align		4
.L_23141:
        /*0230*/ 	.byte	0x04, 0x46
        /*0232*/ 	.short	(.L_23143 - .L_23142)


	//   ....[0]....
.L_23142:
        /*0234*/ 	.word	0x00003430


	//   ....[1]....
        /*0238*/ 	.word	0x00003530


	//----- nvinfo : EIATTR_EXIT_INSTR_OFFSETS
	.align		4
.L_23143:
        /*023c*/ 	.byte	0x04, 0x1c
        /*023e*/ 	.short	(.L_23145 - .L_23144)


	//   ....[0]....
.L_23144:
        /*0240*/ 	.word	0x00000090


	//   ....[1]....
        /*0244*/ 	.word	0x000030f0


	//   ....[2]....
        /*0248*/ 	.word	0x000031a0


	//   ....[3]....
        /*024c*/ 	.word	0x00003330


	//   ....[4]....
        /*0250*/ 	.word	0x00003540


	//----- nvinfo : EIATTR_CRS_STACK_SIZE
	.align		4
.L_23145:
        /*0254*/ 	.byte	0x04, 0x1e
        /*0256*/ 	.short	(.L_23147 - .L_23146)
.L_23146:
        /*0258*/ 	.word	0x00000000


	//----- nvinfo : EIATTR_CBANK_PARAM_SIZE
	.align		4
.L_23147:
        /*025c*/ 	.byte	0x03, 0x19
        /*025e*/ 	.short	0x008c


	//----- nvinfo : EIATTR_PARAM_CBANK
	.align		4
        /*0260*/ 	.byte	0x04, 0x0a
        /*0262*/ 	.short	(.L_23149 - .L_23148)
	.align		4
.L_23148:
        /*0264*/ 	.word	index@(.nv.constant0._ZN4vllm25paged_attention_v2_kernelIfhLi64ELi8ELi128ELNS_18Fp8KVCacheDataTypeE1ELb1ELi512EEEvPfS2_PT_PKS3_PKT0_S9_ifPKiSB_iPKfiiiSD_SD_iiiii)
        /*0268*/ 	.short	0x0210
        /*026a*/ 	.short	0x008c


	//----- nvinfo : EIATTR_SW_WAR
	.align		4
.L_23149:
        /*026c*/ 	.byte	0x04, 0x36
        /*026e*/ 	.short	(.L_23151 - .L_23150)
.L_23150:
        /*0270*/ 	.word	0x00000008
.L_23151:


//--------------------- .nv.info._ZN4vllm25paged_attention_v2_kernelIfhLi32ELi8ELi128ELNS_18Fp8KVCacheDataTypeE1ELb1ELi512EEEvPfS2_PT_PKS3_PKT0_S9_ifPKiSB_iPKfiiiSD_SD_iiiii --------------------------
	.section	.nv.info._ZN4vllm25paged_attention_v2_kernelIfhLi32ELi8ELi128ELNS_18Fp8KVCacheDataTypeE1ELb1ELi512EEEvPfS2_PT_PKS3_PKT0_S9_ifPKiSB_iPKfiiiSD_SD_iiiii,"",@"SHT_CUDA_INFO"
	.sectionflags	@""
	.align	4


	//----- nvinfo : EIATTR_CUDA_API_VERSION
	.align		4
        /*0000*/ 	.byte	0x04, 0x37
        /*0002*/ 	.short	(.L_23153 - .L_23152)
.L_23152:
        /*0004*/ 	.word	0x00000082


	//----- nvinfo : EIATTR_KPARAM_INFO
	.align		4
.L_23153:
        /*0008*/ 	.byte	0x04, 0x17
        /*000a*/ 	.short	(.L_23155 - .L_23154)
.L_23154:
        /*000c*/ 	.word	0x00000000
        /*0010*/ 	.short	0x0015
        /*0012*/ 	.short	0x0088
        /*0014*/ 	.byte	0x00, 0xf0, 0x11, 0x00


	//----- nvinfo : EIATTR_KPARAM_INFO
	.align		4
.L_23155:
        /*0018*/ 	.byte	0x04, 0x17
        /*001a*/ 	.short	(.L_23157 - .L_23156)
.L_23156:
        /*001c*/ 	.word	0x00000000
        /*0020*/ 	.short	0x0014
        /*0022*/ 	.short	0x0084
        /*0024*/ 	.byte	0x00, 0xf0, 0x11, 0x00


	//----- nvinfo : EIATTR_KPARAM_INFO
	.align		4
.L_23157:
        /*0028*/ 	.byte	0x04, 0x17
        /*002a*/ 	.short	(.L_23159 - .L_23158)
.L_23158:
        /*002c*/ 	.word	0x00000000
        /*0030*/ 	.short	0x0013
        /*0032*/ 	.short	0x0080
        /*0034*/ 	.byte	0x00, 0xf0, 0x11, 0x00


	//----- nvinfo : EIATTR_KPARAM_INFO
	.align		4
.L_23159:
        /*0038*/ 	.byte	0x04, 0x17
        /*003a*/ 	.short	(.L_23161 - .L_23160)
.L_23160:
        /*003c*/ 	.word	0x00000000
        /*0040*/ 	.short	0x0012
        /*0042*/ 	.short	0x007c
        /*0044*/ 	.byte	0x00, 0xf0, 0x11, 0x00


	//----- nvinfo : EIATTR_KPARAM_INFO
	.align		4
.L_23161:
        /*0048*/ 	.byte	0x04, 0x17
        /*004a*/ 	.short	(.L_23163 - .L_23162)
.L_23162:
        /*004c*/ 	.word	0x00000000
        /*0050*/ 	.short	0x0011
        /*0052*/ 	.short	0x0078
        /*0054*/ 	.byte	0x00, 0xf0, 0x11, 0x00


	//----- nvinfo : EIATTR_KPARAM_INFO
	.align		4
.L_23163:
        /*0058*/ 	.byte	0x04, 0x17
        /*005a*/ 	.short	(.L_23165 - .L_23164)
.L_23164:
        /*005c*/ 	.word	0x00000000
        /*0060*/ 	.short	0x0010
        /*0062*/ 	.short	0x0070
        /*0064*/ 	.byte	0x00, 0xf0, 0x21, 0x00


	//----- nvinfo : EIATTR_KPARAM_INFO
	.align		4
.L_23165:
        /*0068*/ 	.byte	0x04, 0x17
        /*006a*/ 	.short	(.L_23167 - .L_23166)
.L_23166:
        /*006c*/ 	.word	0x00000000
        /*0070*/ 	.short	0x000f
        /*0072*/ 	.short	0x0068
        /*0074*/ 	.byte	0x00, 0xf0, 0x21, 0x00


	//----- nvinfo : EIATTR_KPARAM_INFO
	.align		4
.L_23167:
        /*0078*/ 	.byte	0x04, 0x17
        /*007a*/ 	.short	(.L_23169 - .L_23168)
.L_23168:
        /*007c*/ 	.word	0x00000000
        /*0080*/ 	.short	0x000e
        /*0082*/ 	.short	0x0060
        /*0084*/ 	.byte	0x00, 0xf0, 0x11, 0x00


	//----- nvinfo : EIATTR_KPARAM_INFO
	.align		4
.L_23169:
        /*0088*/ 	.byte	0x04, 0x17
        /*008a*/ 	.short	(.L_23171 - .L_23170)
.L_23170:
        /*008c*/ 	.word	0x00000000
        /*0090*/ 	.short	0x000d
        /*0092*/ 	.short	0x005c
        /*0094*/ 	.byte	0x00, 0xf0, 0x11, 0x00


	//----- nvinfo : EIATTR_KPARAM_INFO
	.align		4
.L_23171:
        /*0098*/ 	.byte	0x04, 0x17
        /*009a*/ 	.short	(.L_23173 - .L_23172)
.L_23172:
        /*009c*/ 	.word	0x00000000
        /*00a0*/ 	.short	0x000c
        /*00a2*/ 	.short	0x0058
        /*00a4*/ 	.byte	0x00, 0xf0, 0x11, 0x00


	//----- nvinfo : EIATTR_KPARAM_INFO
	.align		4
.L_23173:
        /*00a8*/ 	.byte	0x04, 0x17
        /*00aa*/ 	.short	(.L_23175 - .L_23174)
.L_23174:
        /*00ac*/ 	.word	0x00000000
        /*00b0*/ 	.short	0x000b
        /*00b2*/ 	.short	0x0050
        /*00b4*/ 	.byte	0x00, 0xf0, 0x21, 0x00


	//----- nvinfo : EIATTR_KPARAM_INFO
	.align		4
.L_23175:
        /*00b8*/ 	.byte	0x04, 0x17
        /*00ba*/ 	.short	(.L_23177 - .L_23176)
.L_23176:
        /*00bc*/ 	.word	0x00000000
        /*00c0*/ 	.short	0x000a
        /*00c2*/ 	.short	0x0048
        /*00c4*/ 	.byte	0x00, 0xf0, 0x11, 0x00


	//----- nvinfo : EIATTR_KPARAM_INFO
	.align		4
.L_23177:
        /*00c8*/ 	.byte	0x04, 0x17
        /*00ca*/ 	.short	(.L_23179 - .L_23178)
.L_23178:
        /*00cc*/ 	.word	0x00000000
        /*00d0*/ 	.short	0x0009
        /*00d2*/ 	.short	0x0040
        /*00d4*/ 	.byte	0x00, 0xf0, 0x21, 0x00


	//----- nvinfo : EIATTR_KPARAM_INFO
	.align		4
.L_23179:
        /*00d8*/ 	.byte	0x04, 0x17
        /*00da*/ 	.short	(.L_23181 - .L_23180)
.L_23180:
        /*00dc*/ 	.word	0x00000000
        /*00e0*/ 	.short	0x0008
        /*00e2*/ 	.short	0x0038
        /*00e4*/ 	.byte	0x00, 0xf0, 0x21, 0x00


	//----- nvinfo : EIATTR_KPARAM_INFO
	.align		4
.L_23181:
        /*00e8*/ 	.byte	0x04, 0x17
        /*00ea*/ 	.short	(.L_23183 - .L_23182)
.L_23182:
        /*00ec*/ 	.word	0x00000000
        /*00f0*/ 	.short	0x0007
        /*00f2*/ 	.short	0x0034
        /*00f4*/ 	.byte	0x00, 0xf0, 0x11, 0x00


	//----- nvinfo : EIATTR_KPARAM_INFO
	.align		4
.L_23183:
        /*00f8*/ 	.byte	0x04, 0x17
        /*00fa*/ 	.short	(.L_23185 - .L_23184)
.L_23184:
        /*00fc*/ 	.word	0x00000000
        /*0100*/ 	.short	0x0006
        /*0102*/ 	.short	0x0030
        /*0104*/ 	.byte	0x00, 0xf0, 0x11, 0x00


	//----- nvinfo : EIATTR_KPARAM_INFO
	.align		4
.L_23185:
        /*0108*/ 	.byte	0x04, 0x17
        /*010a*/ 	.short	(.L_23187 - .L_23186)
.L_23186:
        /*010c*/ 	.word	0x00000000
        /*0110*/ 	.short	0x0005
        /*0112*/ 	.short	0x0028
        /*0114*/ 	.byte	0x00, 0xf0, 0x21, 0x00


	//----- nvinfo : EIATTR_KPARAM_INFO
	.align		4
.L_23187:
        /*0118*/ 	.byte	0x04, 0x17
        /*011a*/ 	.short	(.L_23189 - .L_23188)
.L_23188:
        /*011c*/ 	.word	0x00000000
        /*0120*/ 	.short	0x0004
        /*0122*/ 	.short	0x0020
        /*0124*/ 	.byte	0x00, 0xf0, 0x21, 0x00


	//----- nvinfo : EIATTR_KPARAM_INFO
	.align		4
.L_23189:
        /*0128*/ 	.byte	0x04, 0x17
        /*012a*/ 	.short	(.L_23191 - .L_23190)
.L_23190:
        /*012c*/ 	.word	0x00000000
        /*0130*/ 	.short	0x0003
        /*0132*/ 	.short	0x0018
        /*0134*/ 	.byte	0x00, 0xf0, 0x21, 0x00


	//----- nvinfo : EIATTR_KPARAM_INFO
	.align		4
.L_23191:
        /*0138*/ 	.byte	0x04, 0x17
        /*013a*/ 	.short	(.L_23193 - .L_23192)
.L_23192:
        /*013c*/ 	.word	0x00000000
        /*0140*/ 	.short	0x0002
        /*0142*/ 	.short	0x0010
        /*0144*/ 	.byte	0x00, 0xf0, 0x21, 0x00


	//----- nvinfo : EIATTR_KPARAM_INFO
	.align		4
.L_23193:
        /*0148*/ 	.byte	0x04, 0x17
        /*014a*/ 	.short	(.L_23195 - .L_23194)
.L_23194:
        /*014c*/ 	.word	0x00000000
        /*0150*/ 	.short	0x0001
        /*0152*/ 	.short	0x0008
        /*0154*/ 	.byte	0x00, 0xf0, 0x21, 0x00


	//----- nvinfo : EIATTR_KPARAM_INFO
	.align		4
.L_23195:
        /*0158*/ 	.byte	0x04, 0x17
        /*015a*/ 	.short	(.L_23197 - .L_23196)
.L_23196:
        /*015c*/ 	.word	0x00000000
        /*0160*/ 	.short	0x0000
        /*0162*/ 	.short	0x0000
        /*0164*/ 	.byte	0x00, 0xf0, 0x21, 0x00


	//----- nvinfo : EIATTR_SPARSE_MMA_MASK
	.align		4
.L_23197:
        /*0168*/ 	.byte	0x03, 0x50
        /*016a*/ 	.short	0x0000


	//----- nvinfo : EIATTR_MAXREG_COUNT
	.align		4
        /*016c*/ 	.byte	0x03, 0x1b
        /*016e*/ 	.short	0x00ff


	//----- nvinfo : EIATTR_NUM_BARRIERS
	.align		4
        /*0170*/ 	.byte	0x02, 0x4c
        /*0172*/ 	.byte	0x01
	.zero		1


	//----- nvinfo : EIATTR_EXTERNS
	.align		4
        /*0174*/ 	.byte	0x04, 0x0f
        /*0176*/ 	.short	(.L_23199 - .L_23198)


	//   ....[0]....
	.align		4
.L_23198:
        /*0178*/ 	.word	index@(__assertfail)


	//----- nvinfo : EIATTR_MERCURY_ISA_VERSION
	.align		4
.L_23199:
        /*017c*/ 	.byte	0x03, 0x5f
        /*017e*/ 	.short	0x0101


	//----- nvinfo : EIATTR_COOP_GROUP_MASK_REGIDS
	.align		4
        /*0180*/ 	.byte	0x04, 0x29
        /*0182*/ 	.short	(.L_23201 - .L_23200)


	//   ....[0]....
.L_23200:
        /*0184*/ 	.word	0xffffffff


	//   ....[1]....
        /*0188*/ 	.word	0xffffffff


	//   ....[2]....
        /*018c*/ 	.word	0xffffffff


	//   ....[3]....
        /*0190*/ 	.word	0xffffffff


	//   ....[4]....
        /*0194*/ 	.word	0xffffffff


	//   ....[5]....
        /*0198*/ 	.word	0xffffffff


	//   ....[6]....
        /*019c*/ 	.word	0xffffffff


	//   ....[7]....
        /*01a0*/ 	.word	0xffffffff


	//   ....[8]....
        /*01a4*/ 	.word	0xffffffff


	//   ....[9]....
        /*01a8*/ 	.word	0xffffffff


	//   ....[10]....
        /*01ac*/ 	.word	0xffffffff


	//   ....[11]....
        /*01b0*/ 	.word	0xffffffff


	//   ....[12]....
        /*01b4*/ 	.word	0xffffffff


	//   ....[13]....
        /*01b8*/ 	.word	0xffffffff


	//   ....[14]....
        /*01bc*/ 	.word	0x0500000f


	//   ....[15]....
        /*01c0*/ 	.word	0x0500000f


	//   ....[16]....
        /*01c4*/ 	.word	0x0500000f


	//   ....[17]....
        /*01c8*/ 	.word	0x0500000f


	//   ....[18]....
        /*01cc*/ 	.word	0x0500000f


	//----- nvinfo : EIATTR_COOP_GROUP_INSTR_OFFSETS
	.align		4
.L_23201:
        /*01d0*/ 	.byte	0x04, 0x28
        /*01d2*/ 	.short	(.L_23203 - .L_23202)


	//   ....[0]....
.L_23202:
        /*01d4*/ 	.word	0x00000c60


	//   ....[1]....
        /*01d8*/ 	.word	0x00000c90


	//   ....[2]....
        /*01dc*/ 	.word	0x00000cb0


	//   ....[3]....
        /*01e0*/ 	.word	0x00000dd0


	//   ....[4]....
        /*01e4*/ 	.word	0x00000df0


	//   ....[5]....
        /*01e8*/ 	.word	0x00000e20


	//   ....[6]....
        /*01ec*/ 	.word	0x00001cd0


	//   ....[7]....
        /*01f0*/ 	.word	0x00001d00


	//   ....[8]....
        /*01f4*/ 	.word	0x00001d30


	//   ....[9]....
        /*01f8*/ 	.word	0x00001dc0


	//   ....[10]....
        /*01fc*/ 	.word	0x00001e20


	//   ....[11]....
        /*0200*/ 	.word	0x00001e70


	//   ....[12]....
        /*0204*/ 	.word	0x00001e90


	//   ....[13]....
        /*0208*/ 	.word	0x00001eb0


	//   ....[14]....
        /*020c*/ 	.word	0x00003430


	//   ....[15]....
        /*0210*/ 	.word	0x00003490


	//   ....[16]....
        /*0214*/ 	.word	0x000034f0


	//   ....[17]....
        /*0218*/ 	.word	0x00003570


	//   ....[18]....
        /*021c*/ 	.word	0x000035b0


	//----- nvinfo : EIATTR_SYSCALL_OFFSETS
	.align		4
.L_23203:
        /*0220*/ 	.byte	0x04, 0x46
        /*0222*/ 	.short	(.L_23205 - .L_23204)


	//   ....[0]....
.L_23204:
        /*0224*/ 	.word	0x000032c0


	//   ....[1]....
        /*0228*/ 	.word	0x000033c0


	//----- nvinfo : EIATTR_EXIT_INSTR_OFFSETS
	.align		4
.L_23205:
        /*022c*/ 	.byte	0x04, 0x1c
        /*022e*/ 	.short	(.L_23207 - .L_23206)


	//   ....[0]....
.L_23206:
        /*0230*/ 	.word	0x00000090


	//   ....[1]....
        /*0234*/ 	.word	0x00003030


	//   ....[2]....
        /*0238*/ 	.word	0x000030e0


	//   ....[3]....
        /*023c*/ 	.word	0x000031c0


	//   ....[4]....
        /*0240*/ 	.word	0x000033d0


	//----- nvinfo : EIATTR_CRS_STACK_SIZE
	.align		4
.L_23207:
        /*0244*/ 	.byte	0x04, 0x1e
        /*0246*/ 	.short	(.L_23209 - .L_23208)
.L_23208:
        /*0248*/ 	.word	0x00000000


	//----- nvinfo : EIATTR_CBANK_PARAM_SIZE
	.align		4
.L_23209:
        /*024c*/ 	.byte	0x03, 0x19
        /*024e*/ 	.short	0x008c


	//----- nvinfo : EIATTR_PARAM_CBANK
	.align		4
        /*0250*/ 	.byte	0x04, 0x0a
        /*0252*/ 	.short	(.L_23211 - .L_23210)
	.align		4
.L_23210:
        /*0254*/ 	.word	index@(.nv.constant0._ZN4vllm25paged_attention_v2_kernelIfhLi32ELi8ELi128ELNS_18Fp8KVCacheDataTypeE1ELb1ELi512EEEvPfS2_PT_PKS3_PKT0_S9_ifPKiSB_iPKfiiiSD_SD_iiiii)
        /*0258*/ 	.short	0x0210
        /*025a*/ 	.short	0x008c


	//----- nvinfo : EIATTR_SW_WAR
	.align		4
.L_23211:
        /*025c*/ 	.byte	0x04, 0x36
        /*025e*/ 	.short	(.L_23213 - .L_23212)
.L_23212:
        /*0260*/ 	.word	0x00000008
.L_23213:


//--------------------- .nv.info._ZN4vllm25paged_attention_v2_kernelI13__nv_bfloat16S1_Li256ELi32ELi128ELNS_18Fp8KVCacheDataTypeE0ELb0ELi512EEEvPfS3_PT_PKS4_PKT0_SA_ifPKiSC_iPKfiiiSE_SE_iiiii --------------------------
	.section	.nv.info._ZN4vllm25paged_attention_v2_kernelI13__nv_bfloat16S1_Li256ELi32ELi128ELNS_18Fp8KVCacheDataTypeE0ELb0ELi512EEEvPfS3_PT_PKS4_PKT0_SA_ifPKiSC_iPKfiiiSE_SE_iiiii,"",@"SHT_CUDA_INFO"
	.sectionflags	@""
	.align	4


	//----- nvinfo : EIATTR_CUDA_API_VERSION
	.align		4
        /*0000*/ 	.byte	0x04, 0x37
        /*0002*/ 	.short	(.L_23215 - .L_23214)
.L_23214:
        /*0004*/ 	.word	0x00000082


	//----- nvinfo : EIATTR_KPARAM_INFO
	.align		4
.L_23215:
        /*0008*/ 	.byte	0x04, 0x17
        /*000a*/ 	.short	(.L_23217 - .L_23216)
.L_23216:
        /*000c*/ 	.word	0x00000000
        /*0010*/ 	.short	0x0015
        /*0012*/ 	.short	0x0088
        /*0014*/ 	.byte	0x00, 0xf0, 0x11, 0x00


	//----- nvinfo : EIATTR_KPARAM_INFO
	.align		4
.L_23217:
        /*0018*/ 	.byte	0x04, 0x17
        /*001a*/ 	.short	(.L_23219 - .L_23218)
.L_23218:
        /*001c*/ 	.word	0x00000000
        /*0020*/ 	.short	0x0014
        /*0022*/ 	.short	0x0084
        /*0024*/ 	.byte	0x00, 0xf0, 0x11, 0x00


	//----- nvinfo : EIATTR_KPARAM_INFO
	.align		4
.L_23219:
        /*0028*/ 	.byte	0x04, 0x17
        /*002a*/ 	.short	(.L_23221 - .L_23220)
.L_23220:
        /*002c*/ 	.word	0x00000000
        /*0030*/ 	.short	0x0013
        /*0032*/ 	.short	0x0080
        /*0034*/ 	.byte	0x00, 0xf0, 0x11, 0x00


	//----- nvinfo : EIATTR_KPARAM_INFO
	.align		4
.L_23221:
        /*0038*/ 	.byte	0x04, 0x17
        /*003a*/ 	.short	(.L_23223 - .L_23222)
.L_23222:
        /*003c*/ 	.word	0x00000000
        /*0040*/ 	.short	0x0012
        /*0042*/ 	.short	0x007c
        /*0044*/ 	.byte	0x00, 0xf0, 0x11, 0x00


	//----- nvinfo : EIATTR_KPARAM_INFO
	.align		4
.L_23223:
        /*0048*/ 	.byte	0x04, 0x17
        /*004a*/ 	.short	(.L_23225 - .L_23224)
.L_23224:
        /*004c*/ 	.word	0x00000000
        /*0050*/ 	.short	0x0011
        /*0052*/ 	.short	0x0078
        /*0054*/ 	.byte	0x00, 0xf0, 0x11, 0x00


	//----- nvinfo : EIATTR_KPARAM_INFO
	.align		4
.L_23225:
        /*0058*/ 	.byte	0x04, 0x17
        /*005a*/ 	.short	(.L_23227 - .L_23226)
.L_23226:
        /*005c*/ 	.word	0x00000000
        /*0060*/ 	.short	0x0010
        /*0062*/ 	.short	0x0070
        /*0064*/ 	.byte	0x00, 0xf0, 0x21, 0x00


	//----- nvinfo : EIATTR_KPARAM_INFO
	.align		4
.L_23227:
        /*0068*/ 	.byte	0x04, 0x17
        /*006a*/ 	.short	(.L_23229 - .L_23228)
.L_23228:
        /*006c*/ 	.word	0x00000000
        /*0070*/ 	.short	0x000f
        /*0072*/ 	.short	0x0068
        /*0074*/ 	.byte	0x00, 0xf0, 0x21, 0x00


	//----- nvinfo : EIATTR_KPARAM_INFO
	.align		4
.L_23229:
        /*0078*/ 	.byte	0x04, 0x17
        /*007a*/ 	.short	(.L_23231 - .L_23230)
.L_23230:
        /*007c*/ 	.word	0x00000000
        /*0080*/ 	.short	0x000e
        /*0082*/ 	.short	0x0060
        /*0084*/ 	.byte	0x00, 0xf0, 0x11, 0x00


	//----- nvinfo : EIATTR_KPARAM_INFO
	.align		4
.L_23231:
        /*0088*/ 	.byte	0x04, 0x17
        /*008a*/ 	.short	(.L_23233 - .L_23232)
.L_23232:
        /*008c*/ 	.word	0x00000000
        /*0090*/ 	.short	0x000d
        /*0092*/ 	.short	0x005c
        /*0094*/ 	.byte	0x00, 0xf0, 0x11, 0x00


	//----- nvinfo : EIATTR_KPARAM_INFO
	.align		4
.L_23233:
        /*0098*/ 	.byte	0x04, 0x17
        /*009a*/ 	.short	(.L_23235 - .L_23234)
.L_23234:
        /*009c*/ 	.word	0x00000000
        /*00a0*/ 	.short	0x000c
        /*00a2*/ 	.short	0x0058
        /*00a4*/ 	.byte	0x00, 0xf0, 0x11, 0x00


	//----- nvinfo : EIATTR_KPARAM_INFO
	.align		4
.L_23235:
        /*00a8*/ 	.byte	0x04, 0x17
        /*00aa*/ 	.short	(.L_23237 - .L_23236)
.L_23236:
        /*00ac*/ 	.word	0x00000000
        /*00b0*/ 	.short	0x000b
        /*00b2*/ 	.short	0x0050
        /*00b4*/ 	.byte	0x00, 0xf0, 0x21, 0x00


	//----- nvinfo : EIATTR_KPARAM_INFO
	.align		4
.L_23237:
        /*00b8*/ 	.byte	0x04, 0x17
        /*00ba*/ 	.short	(.L_23239 - .L_23238)
.L_23238:
        /*00bc*/ 	.word	0x00000000
        /*00c0*/ 	.short	0x000a
        /*00c2*/ 	.short	0x0048
        /*00c4*/ 	.byte	0x00, 0xf0, 0x11, 0x00


	//----- nvinfo : EIATTR_KPARAM_INFO
	.align		4
.L_23239:
        /*00c8*/ 	.byte	0x04, 0x17
        /*00ca*/ 	.short	(.L_23241 - .L_23240)
.L_23240:
        /*00cc*/ 	.word	0x00000000
        /*00d0*/ 	.short	0x0009
        /*00d2*/ 	.short	0x0040
        /*00d4*/ 	.byte	0x00, 0xf0, 0x21, 0x00


	//----- nvinfo : EIATTR_KPARAM_INFO
	.align		4
.L_23241:
        /*00d8*/ 	.byte	0x04, 0x17
        /*00da*/ 	.short	(.L_23243 - .L_23242)
.L_23242:
        /*00dc*/ 	.word	0x00000000
        /*00e0*/ 	.short	0x0008
        /*00e2*/ 	.short	0x0038
        /*00e4*/ 	.byte	0x00, 0xf0, 0x21, 0x00


	//----- nvinfo : EIATTR_KPARAM_INFO
	.align		4
.L_23243:
        /*00e8*/ 	.byte	0x04, 0x17
        /*00ea*/ 	.short	(.L_23245 - .L_23244)
.L_23244:
        /*00ec*/ 	.word	0x00000000
        /*00f0*/ 	.short	0x0007
        /*00f2*/ 	.short	0x0034
        /*00f4*/ 	.byte	0x00, 0xf0, 0x11, 0x00


	//----- nvinfo : EIATTR_KPARAM_INFO
	.align		4
.L_23245:
        /*00f8*/ 	.byte	0x04, 0x17
        /*00fa*/ 	.short	(.L_23247 - .L_23246)
.L_23246:
        /*00fc*/ 	.word	0x00000000
        /*0100*/ 	.short	0x0006
        /*0102*/ 	.short	0x0030
        /*0104*/ 	.byte	0x00, 0xf0, 0x11, 0x00


	//----- nvinfo : EIATTR_KPARAM_INFO
	.align		4
.L_23247:
        /*0108*/ 	.byte	0x04, 0x17
        /*010a*/ 	.short	(.L_23249 - .L_23248)
.L_23248:
        /*010c*/ 	.word	0x00000000
        /*0110*/ 	.short	0x0005
        /*0112*/ 	.short	0x0028
        /*0114*/ 	.byte	0x00, 0xf0, 0x21, 0x00


	//----- nvinfo : EIATTR_KPARAM_INFO
	.align		4
.L_23249:
        /*0118*/ 	.byte	0x04, 0x17
        /*011a*/ 	.short	(.L_23251 - .L_23250)
.L_23250:
        /*011c*/ 	.word	0x00000000
        /*0120*/ 	.short	0x0004
        /*0122*/ 	.short	0x0020
        /*0124*/ 	.byte	0x00, 0xf0, 0x21, 0x00


	//----- nvinfo : EIATTR_KPARAM_INFO
	.align		4
.L_23251:
        /*0128*/ 	.byte	0x04, 0x17
        /*012a*/ 	.short	(.L_23253 - .L_23252)
.L_23252:
        /*012c*/ 	.word	0x00000000
        /*0130*/ 	.short	0x0003
        /*0132*/ 	.short	0x0018
        /*0134*/ 	.byte	0x00, 0xf0, 0x21, 0x00


	//----- nvinfo : EIATTR_KPARAM_INFO
	.align		4
.L_23253:
        /*0138*/ 	.byte	0x04, 0x17
        /*013a*/ 	.short	(.L_23255 - .L_23254)
.L_23254:
        /*013c*/ 	.word	0x00000000
        /*0140*/ 	.short	0x0002
        /*0142*/ 	.short	0x0010
        /*0144*/ 	.byte	0x00, 0xf0, 0x21, 0x00


	//----- nvinfo : EIATTR_KPARAM_INFO
	.align		4
.L_23255:
        /*0148*/ 	.byte	0x04, 0x17
        /*014a*/ 	.short	(.L_23257 - .L_23256)
.L_23256:
        /*014c*/ 	.word	0x00000000
        /*0150*/ 	.short	0x0001
        /*0152*/ 	.short	0x0008
        /*0154*/ 	.byte	0x00, 0xf0, 0x21, 0x00


	//----- nvinfo : EIATTR_KPARAM_INFO
	.align		4
.L_23257:
        /*0158*/ 	.byte	0x04, 0x17
        /*015a*/ 	.short	(.L_23259 - .L_23258)
.L_23258:
        /*015c*/ 	.word	0x00000000
        /*0160*/ 	.short	0x0000
        /*0162*/ 	.short	0x0000
        /*0164*/ 	.byte	0x00, 0xf0, 0x21, 0x00


	//----- nvinfo : EIATTR_SPARSE_MMA_MASK
	.align		4
.L_23259:
        /*0168*/ 	.byte	0x03, 0x50
        /*016a*/ 	.short	0x0000


	//----- nvinfo : EIATTR_MAXREG_COUNT
	.align		4
        /*016c*/ 	.byte	0x03, 0x1b
        /*016e*/ 	.short	0x00ff


	//----- nvinfo : EIATTR_NUM_BARRIERS
	.align		4
        /*0170*/ 	.byte	0x02, 0x4c
        /*0172*/ 	.byte	0x01
	.zero		1


	//----- nvinfo : EIATTR_ANNOTATIONS
	.align		4
        /*0174*/ 	.byte	0x04, 0x55
        /*0176*/ 	.short	(.L_23261 - .L_23260)


	//   ....[0]....
.L_23260:
        /*0178*/ 	.word	0x00000001
        /*017c*/ 	.byte	0xb0, 0x0c, 0x00, 0x00, 0x01, 0x00, 0x00, 0x00, 0xf0, 0x0c, 0x00, 0x00, 0x01, 0x00, 0x00, 0x00
        /* <DEDUP_REMOVED lines=25> */
        /*031c*/ 	.byte	0x90, 0x4f, 0x00, 0x00, 0x01, 0x00, 0x00, 0x00, 0xf0, 0x4f, 0x00, 0x00


	//----- nvinfo : EIATTR_MERCURY_ISA_VERSION
	.align		4
.L_23261:
        /*0328*/ 	.byte	0x03, 0x5f
        /*032a*/ 	.short	0x0101


	//----- nvinfo : EIATTR_COOP_GROUP_MASK_REGIDS
	.align		4
        /*032c*/ 	.byte	0x04, 0x29
        /*032e*/ 	.short	(.L_23263 - .L_23262)


	//   ....[0]....
.L_23262:
        /*0330*/ 	.word	0xffffffff


	//   ....[1]....
        /*0334*/ 	.word	0xffffffff


	//   ....[2]....
        /*0338*/ 	.word	0xffffffff


	//   ....[3]....
        /*033c*/ 	.word	0xffffffff


	//   ....[4]....
        /*0340*/ 	.word	0xffffffff


	//   ....[5]....
        /*0344*/ 	.word	0xffffffff


	//   ....[6]....
        /*0348*/ 	.word	0xffffffff


	//   ....[7]....
        /*034c*/ 	.word	0xffffffff


	//   ....[8]....
        /*0350*/ 	.word	0xffffffff


	//   ....[9]....
        /*0354*/ 	.word	0xffffffff


	//   ....[10]....
        /*0358*/ 	.word	0xffffffff


	//   ....[11]....
        /*035c*/ 	.word	0xffffffff


	//   ....[12]....
        /*0360*/ 	.word	0xffffffff


	//   ....[13]....
        /*0364*/ 	.word	0xffffffff


	//   ....[14]....
        /*0368*/ 	.word	0xffffffff


	//   ....[15]....
        /*036c*/ 	.word	0xffffffff


	//   ....[16]....
        /*0370*/ 	.word	0xffffffff


	//   ....[17]....
        /*0374*/ 	.word	0xffffffff


	//   ....[18]....
        /*0378*/ 	.word	0xffffffff


	//   ....[19]....
        /*037c*/ 	.word	0xffffffff


	//   ....[20]....
        /*0380*/ 	.word	0xffffffff


	//   ....[21]....
        /*0384*/ 	.word	0xffffffff


	//   ....[22]....
        /*0388*/ 	.word	0xffffffff


	//   ....[23]....
        /*038c*/ 	.word	0xffffffff


	//   ....[24]....
        /*0390*/ 	.word	0xffffffff


	//   ....[25]....
        /*0394*/ 	.word	0xffffffff


	//   ....[26]....
        /*0398*/ 	.word	0xffffffff


	//   ....[27]....
        /*039c*/ 	.word	0xffffffff


	//   ....[28]....
        /*03a0*/ 	.word	0xffffffff


	//   ....[29]....
        /*03a4*/ 	.word	0xffffffff


	//   ....[30]....
        /*03a8*/ 	.word	0xffffffff


	//   ....[31]....
        /*03ac*/ 	.word	0xffffffff


	//   ....[32]....
        /*03b0*/ 	.word	0xffffffff


	//   ....[33]....
        /*03b4*/ 	.word	0xffffffff


	//   ....[34]....
        /*03b8*/ 	.word	0xffffffff


	//   ....[35]....
        /*03bc*/ 	.word	0xffffffff


	//   ....[36]....
        /*03c0*/ 	.word	0xffffffff


	//   ....[37]....
        /*03c4*/ 	.word	0xffffffff


	//   ....[38]....
        /*03c8*/ 	.word	0xffffffff


	//   ....[39]....
        /*03cc*/ 	.word	0xffffffff


	//   ....[40]....
        /*03d0*/ 	.word	0xffffffff


	//   ....[41]....
        /*03d4*/ 	.word	0xffffffff


	//   ....[42]....
        /*03d8*/ 	.word	0xffffffff


	//   ....[43]....
        /*03dc*/ 	.word	0xffffffff


	//   ....[44]....
        /*03e0*/ 	.word	0xffffffff


	//   ....[45]....
        /*03e4*/ 	.word	0xffffffff


	//   ....[46]....
        /*03e8*/ 	.word	0xffffffff


	//   ....[47]....
        /*03ec*/ 	.word	0xffffffff


	//   ....[48]....
        /*03f0*/ 	.word	0xffffffff


	//   ....[49]....
        /*03f4*/ 	.word	0xffffffff


	//   ....[50]....
        /*03f8*/ 	.word	0xffffffff


	//   ....[51]....
        /*03fc*/ 	.word	0xffffffff


	//   ....[52]....
        /*0400*/ 	.word	0xffffffff


	//   ....[53]....
        /*0404*/ 	.word	0xffffffff


	//   ....[54]....
        /*0408*/ 	.word	0xffffffff


	//   ....[55]....
        /*040c*/ 	.word	0xffffffff


	//   ....[56]....
        /*0410*/ 	.word	0xffffffff


	//   ....[57]....
        /*0414*/ 	.word	0xffffffff


	//   ....[58]....
        /*0418*/ 	.word	0xffffffff


	//   ....[59]....
        /*041c*/ 	.word	0xffffffff


	//   ....[60]....
        /*0420*/ 	.word	0xffffffff


	//   ....[61]....
        /*0424*/ 	.word	0xffffffff


	//   ....[62]....
        /*0428*/ 	.word	0xffffffff


	//   ....[63]....
        /*042c*/ 	.word	0xffffffff


	//   ....[64]....
        /*0430*/ 	.word	0xffffffff


	//   ....[65]....
        /*0434*/ 	.word	0xffffffff


	//   ....[66]....
        /*0438*/ 	.word	0xffffffff


	//   ....[67]....
        /*043c*/ 	.word	0xffffffff


	//   ....[68]....
        /*0440*/ 	.word	0xffffffff


	//   ....[69]....
        /*0444*/ 	.word	0xffffffff


	//   ....[70]....
        /*0448*/ 	.word	0xffffffff


	//   ....[71]....
        /*044c*/ 	.word	0xffffffff


	//   ....[72]....
        /*0450*/ 	.word	0xffffffff


	//   ....[73]....
        /*0454*/ 	.word	0xffffffff


	//   ....[74]....
        /*0458*/ 	.word	0xffffffff


	//   ....[75]....
        /*045c*/ 	.word	0xffffffff


	//   ....[76]....
        /*0460*/ 	.word	0xffffffff


	//   ....[77]....
        /*0464*/ 	.word	0xffffffff


	//   ....[78]....
        /*0468*/ 	.word	0xffffffff


	//   ....[79]....
        /*046c*/ 	.word	0xffffffff


	//----- nvinfo : EIATTR_COOP_GROUP_INSTR_OFFSETS
	.align		4
.L_23263:
        /*0470*/ 	.byte	0x04, 0x28
        /*0472*/ 	.short	(.L_23265 - .L_23264)


	//   ....[0]....
.L_23264:
        /*0474*/ 	.word	0x00005ce0


	//   ....[1]....
        /*0478*/ 	.word	0x00005d30


	//   ....[2]....
        /*047c*/ 	.word	0x00005d80


	//   ....[3]....
        /*0480*/ 	.word	0x00005e30


	//   ....[4]....
        /*0484*/ 	.word	0x00005e90


	//   ....[5]....
        /*0488*/ 	.word	0x00005f90


	//   ....[6]....
        /*048c*/ 	.word	0x00005fb0


	//   ....[7]....
        /*0490*/ 	.word	0x00005fe0


	//   ....[8]....
        /*0494*/ 	.word	0x00006ec0


	//   ....[9]....
        /*0498*/ 	.word	0x00006f40


	//   ....[10]....
        /*049c*/ 	.word	0x00006f80


	//   ....[11]....
        /*04a0*/ 	.word	0x00006fe0


	//   ....[12]....
        /*04a4*/ 	.word	0x00007030


	//   ....[13]....
        /*04a8*/ 	.word	0x00007080


	//   ....[14]....
        /*04ac*/ 	.word	0x000070a0


	//   ....[15]....
        /*04b0*/ 	.word	0x000070c0


	//   ....[16]....
        /*04b4*/ 	.word	0x000106f0


	//   ....[17]....
        /*04b8*/ 	.word	0x00010730


	//   ....[18]....
        /*04bc*/ 	.word	0x00010740


	//   ....[19]....
        /*04c0*/ 	.word	0x00010750


	//   ....[20]....
        /*04c4*/ 	.word	0x00010760


	//   ....[21]....
        /*04c8*/ 	.word	0x00010770


	//   ....[22]....
        /*04cc*/ 	.word	0x00010780


	//   ....[23]....
        /*04d0*/ 	.word	0x000107a0


	//   ....[24]....
        /*04d4*/ 	.word	0x000107c0


	//   ....[25]....
        /*04d8*/ 	.word	0x000107e0


	//   ....[26]....
        /*04dc*/ 	.word	0x00010800


	//   ....[27]....
        /*04e0*/ 	.word	0x00010820


	//   ....[28]....
        /*04e4*/ 	.word	0x00010840


	//   ....[29]....
        /*04e8*/ 	.word	0x00010860


	//   ....[30]....
        /*04ec*/ 	.word	0x00010880


	//   ....[31]....
        /*04f0*/ 	.word	0x000108a0


	//   ....[32]....
        /*04f4*/ 	.word	0x000108c0


	//   ....[33]....
        /*04f8*/ 	.word	0x000108e0


	//   ....[34]....
        /*04fc*/ 	.word	0x00010900


	//   ....[35]....
        /*0500*/ 	.word	0x00010920


	//   ....[36]....
        /*0504*/ 	.word	0x00010940


	//   ....[37]....
        /*0508*/ 	.word	0x00010960


	//   ....[38]....
        /*050c*/ 	.word	0x00010980


	//   ....[39]....
        /*0510*/ 	.word	0x000109a0


	//   ....[40]....
        /*0514*/ 	.word	0x000109d0


	//   ....[41]....
        /*0518*/ 	.word	0x00010a00


	//   ....[42]....
        /*051c*/ 	.word	0x00010a20


	//   ....[43]....
        /*0520*/ 	.word	0x00010a40


	//   ....[44]....
        /*0524*/ 	.word	0x00010a60


	//   ....[45]....
        /*0528*/ 	.word	0x00010a80


	//   ....[46]....
        /*052c*/ 	.word	0x00010aa0


	//   ....[47]....
        /*0530*/ 	.word	0x00010ac0


	//   ....[48]....
        /*0534*/ 	.word	0x00010ae0


	//   ....[49]....
        /*0538*/ 	.word	0x00010b00


	//   ....[50]....
        /*053c*/ 	.word	0x00010b20


	//   ....[51]....
        /*0540*/ 	.word	0x00010b40


	//   ....[52]....
        /*0544*/ 	.word	0x00010b60


	//   ....[53]....
        /*0548*/ 	.word	0x00010b80


	//   ....[54]....
        /*054c*/ 	.word	0x00010ba0


	//   ....[55]....
        /*0550*/ 	.word	0x00010bc0


	//   ....[56]....
        /*0554*/ 	.word	0x00010be0


	//   ....[57]....
        /*0558*/ 	.word	0x00010c00


	//   ....[58]....
        /*055c*/ 	.word	0x00010c20


	//   ....[59]....
        /*0560*/ 	.word	0x00010c40


	//   ....[60]....
        /*0564*/ 	.word	0x00010c60


	//   ....[61]....
        /*0568*/ 	.word	0x00010c80


	//   ....[62]....
        /*056c*/ 	.word	0x00010ca0


	//   ....[63]....
        /*0570*/ 	.word	0x00010cc0


	//   ....[64]....
        /*0574*/ 	.word	0x00010ce0


	//   ....[65]....
        /*0578*/ 	.word	0x00010d00


	//   ....[66]....
        /*057c*/ 	.word	0x00010d20


	//   ....[67]....
        /*0580*/ 	.word	0x00010d40


	//   ....[68]....
        /*0584*/ 	.word	0x00010d60


	//   ....[69]....
        /*0588*/ 	.word	0x00010d80


	//   ....[70]....
        /*058c*/ 	.word	0x00010da0


	//   ....[71]....
        /*0590*/ 	.word	0x00010dc0


	//   ....[72]....
        /*0594*/ 	.word	0x00010de0


	//   ....[73]....
        /*0598*/ 	.word	0x00010e00


	//   ....[74]....
        /*059c*/ 	.word	0x00010e20


	//   ....[75]....
        /*05a0*/ 	.word	0x00010e40


	//   ....[76]....
        /*05a4*/ 	.word	0x00010e60


	//   ....[77]....
        /*05a8*/ 	.word	0x00010e80


	//   ....[78]....
        /*05ac*/ 	.word	0x00010ea0


	//   ....[79]....
        /*05b0*/ 	.word	0x00010ec0


	//----- nvinfo : EIATTR_EXIT_INSTR_OFFSETS
	.align		4
.L_23265:
        /*05b4*/ 	.byte	0x04, 0x1c
        /*05b6*/ 	.short	(.L_23267 - .L_23266)


	//   ....[0]....
.L_23266:
        /*05b8*/ 	.word	0x000000a0


	//   ....[1]....
        /*05bc*/ 	.word	0x00011eb0


	//   ....[2]....
        /*05c0*/ 	.word	0x00011ec0


	//   ....[3]....
        /*05c4*/ 	.word	0x00012e00


	//----- nvinfo : EIATTR_CRS_STACK_SIZE
	.align		4
.L_23267:
        /*05c8*/ 	.byte	0x04, 0x1e
        /*05ca*/ 	.short	(.L_23269 - .L_23268)
.L_23268:
        /*05cc*/ 	.word	0x00000000


	//----- nvinfo : EIATTR_CBANK_PARAM_SIZE
	.align		4
.L_23269:
        /*05d0*/ 	.byte	0x03, 0x19
        /*05d2*/ 	.short	0x008c


	//----- nvinfo : EIATTR_PARAM_CBANK
	.align		4
        /*05d4*/ 	.byte	0x04, 0x0a
        /*05d6*/ 	.short	(.L_23271 - .L_23270)
	.align		4
.L_23270:
        /*05d8*/ 	.word	index@(.nv.constant0._ZN4vllm25paged_attention_v2_kernelI13__nv_bfloat16S1_Li256ELi32ELi128ELNS_18Fp8KVCacheDataTypeE0ELb0ELi512EEEvPfS3_PT_PKS4_PKT0_SA_ifPKiSC_iPKfiiiSE_SE_iiiii)
        /*05dc*/ 	.short	0x0210
        /*05de*/ 	.short	0x008c


	//----- nvinfo : EIATTR_SW_WAR
	.align		4
.L_23271:
        /*05e0*/ 	.byte	0x04, 0x36
        /*05e2*/ 	.short	(.L_23273 - .L_23272)
.L_23272:
        /*05e4*/ 	.word	0x00000008
.L_23273:


//--------------------- .nv.info._ZN4vllm25paged_attention_v2_kernelI13__nv_bfloat16S1_Li192ELi32ELi128ELNS_18Fp8KVCacheDataTypeE0ELb0ELi512EEEvPfS3_PT_PKS4_PKT0_SA_ifPKiSC_iPKfiiiSE_SE_iiiii --------------------------
	.section	.nv.info._ZN4vllm25paged_attention_v2_kernelI13__nv_bfloat16S1_Li192ELi32ELi128ELNS_18Fp8KVCacheDataTypeE0ELb0ELi512EEEvPfS3_PT_PKS4_PKT0_SA_ifPKiSC_iPKfiiiSE_SE_iiiii,"",@"SHT_CUDA_INFO"
	.sectionflags	@""
	.align	4


	//----- nvinfo : EIATTR_CUDA_API_VERSION
	.align		4
        /*0000*/ 	.byte	0x04, 0x37
        /*0002*/ 	.short	(.L_23275 - .L_23274)
.L_23274:
        /*0004*/ 	.word	0x00000082


	//----- nvinfo : EIATTR_KPARAM_INFO
	.align		4
.L_23275:
        /*0008*/ 	.byte	0x04, 0x17
        /*000a*/ 	.short	(.L_23277 - .L_23276)
.L_23276:
        /*000c*/ 	.word	0x00000000
        /*0010*/ 	.short	0x0015
        /*0012*/ 	.short	0x0088
        /*0014*/ 	.byte	0x00, 0xf0, 0x11, 0x00


	//----- nvinfo : EIATTR_KPARAM_INFO
	.align		4
.L_23277:
        /*0018*/ 	.byte	0x04, 0x17
        /*001a*/ 	.short	(.L_23279 - .L_23278)
.L_23278:
        /*001c*/ 	.word	0x00000000
        /*0020*/ 	.short	0x0014
        /*0022*/ 	.short	0x0084
        /*0024*/ 	.byte	0x00, 0xf0, 0x11, 0x00


	//----- nvinfo : EIATTR_KPARAM_INFO
	.align		4
.L_23279:
        /*0028*/ 	.byte	0x04, 0x17
        /*002a*/ 	.short	(.L_23281 - .L_23280)
.L_23280:
        /*002c*/ 	.word	0x00000000
        /*0030*/ 	.short	0x0013
        /*0032*/ 	.short	0x0080
        /*0034*/ 	.byte	0x00, 0xf0, 0x11, 0x00


	//----- nvinfo : EIATTR_KPARAM_INFO
	.align		4
.L_23281:
        /*0038*/ 	.byte	0x04, 0x17
        /*003a*/ 	.short	(.L_23283 - .L_23282)
.L_23282:
        /*003c*/ 	.word	0x00000000
        /*0040*/ 	.short	0x0012
        /*0042*/ 	.short	0x007c
        /*0044*/ 	.byte	0x00, 0xf0, 0x11, 0x00


	//----- nvinfo : EIATTR_KPARAM_INFO
	.align		4
.L_23283:
        /*0048*/ 	.byte	0x04, 0x17
        /*004a*/ 	.short	(.L_23285 - .L_23284)
.L_23284:
        /*004c*/ 	.word	0x00000000
        /*0050*/ 	.short	0x0011
        /*0052*/ 	.short	0x0078
        /*0054*/ 	.byte	0x00, 0xf0, 0x11, 0x00


	//----- nvinfo : EIATTR_KPARAM_INFO
	.align		4
.L_23285:
        /*0058*/ 	.byte	0x04, 0x17
        /*005a*/ 	.short	(.L_23287 - .L_23286)
.L_23286:
        /*005c*/ 	.word	0x00000000
        /*0060*/ 	.short	0x0010
        /*0062*/ 	.short	0x0070
        /*0064*/ 	.byte	0x00, 0xf0, 0x21, 0x00


	//----- nvinfo : EIATTR_KPARAM_INFO
	.align		4
.L_23287:
        /*0068*/ 	.byte	0x04, 0x17
        /*006a*/ 	.short	(.L_23289 - .L_23288)
.L_23288:
        /*006c*/ 	.word	0x00000000
        /*0070*/ 	.short	0x000f
        /*0072*/ 	.short	0x0068
        /*0074*/ 	.byte	0x00, 0xf0, 0x21, 0x00


	//----- nvinfo : EIATTR_KPARAM_INFO
	.align		4
.L_23289:
        /*0078*/ 	.byte	0x04, 0x17
        /*007a*/ 	.short	(.L_23291 - .L_23290)
.L_23290:
        /*007c*/ 	.word	0x00000000
        /*0080*/ 	.short	0x000e
        /*0082*/ 	.short	0x0060
        /*0084*/ 	.byte	0x00, 0xf0, 0x11, 0x00


	//----- nvinfo : EIATTR_KPARAM_INFO
	.align		4
.L_23291:
        /*0088*/ 	.byte	0x04, 0x17
        /*008a*/ 	.short	(.L_23293 - .L_23292)
.L_23292:
        /*008c*/ 	.word	0x00000000
        /*0090*/ 	.short	0x000d
        /*0092*/ 	.short	0x005c
        /*0094*/ 	.byte	0x00, 0xf0, 0x11, 0x00


	//----- nvinfo : EIATTR_KPARAM_INFO
	.align		4
.L_23293:
        /*0098*/ 	.byte	0x04, 0x17
        /*009a*/ 	.short	(.L_23295 - .L_23294)
.L_23294:
        /*009c*/ 	.word	0x00000000
        /*00a0*/ 	.short	0x000c
        /*00a2*/ 	.short	0x0058
        /*00a4*/ 	.byte	0x00, 0xf0, 0x11, 0x00


	//----- nvinfo : EIATTR_KPARAM_INFO
	.align		4
.L_23295:
        /*00a8*/ 	.byte	0x04, 0x17
        /*00aa*/ 	.short	(.L_23297 - .L_23296)
.L_23296:
        /*00ac*/ 	.word	0x00000000
        /*00b0*/ 	.short	0x000b
        /*00b2*/ 	.short	0x0050
        /*00b4*/ 	.byte	0x00, 0xf0, 0x21, 0x00


	//----- nvinfo : EIATTR_KPARAM_INFO
	.align		4
.L_23297:
        /*00b8*/ 	.byte	0x04, 0x17
        /*00ba*/ 	.short	(.L_23299 - .L_23298)
.L_23298:
        /*00bc*/ 	.word	0x00000000
        /*00c0*/ 	.short	0x000a
        /*00c2*/ 	.short	0x0048
        /*00c4*/ 	.byte	0x00, 0xf0, 0x11, 0x00


	//----- nvinfo : EIATTR_KPARAM_INFO
	.align		4
.L_23299:
        /*00c8*/ 	.byte	0x04, 0x17
        /*00ca*/ 	.short	(.L_23301 - .L_23300)
.L_23300:
        /*00cc*/ 	.word	0x00000000
        /*00d0*/ 	.short	0x0009
        /*00d2*/ 	.short	0x0040
        /*00d4*/ 	.byte	0x00, 0xf0, 0x21, 0x00


	//----- nvinfo : EIATTR_KPARAM_INFO
	.align		4
.L_23301:
        /*00d8*/ 	.byte	0x04, 0x17
        /*00da*/ 	.short	(.L_23303 - .L_23302)
.L_23302:
        /*00dc*/ 	.word	0x00000000
        /*00e0*/ 	.short	0x0008
        /*00e2*/ 	.short	0x0038
        /*00e4*/ 	.byte	0x00, 0xf0, 0x21, 0x00


	//----- nvinfo : EIATTR_KPARAM_INFO
	.align		4
.L_23303:
        /*00e8*/ 	.byte	0x04, 0x17
        /*00ea*/ 	.short	(.L_23305 - .L_23304)
.L_23304:
        /*00ec*/ 	.word	0x00000000
        /*00f0*/ 	.short	0x0007
        /*00f2*/ 	.short	0x0034
        /*00f4*/ 	.byte	0x00, 0xf0, 0x11, 0x00


	//----- nvinfo : EIATTR_KPARAM_INFO
	.align		4
.L_23305:
        /*00f8*/ 	.byte	0x04, 0x17
        /*00fa*/ 	.short	(.L_23307 - .L_23306)
.L_23306:
        /*00fc*/ 	.word	0x00000000
        /*0100*/ 	.short	0x0006
        /*0102*/ 	.short	0x0030
        /*0104*/ 	.byte	0x00, 0xf0, 0x11, 0x00


	//----- nvinfo : EIATTR_KPARAM_INFO
	.align		4
.L_23307:
        /*0108*/ 	.byte	0x04, 0x17
        /*010a*/ 	.short	(.L_23309 - .L_23308)
.L_23308:
        /*010c*/ 	.word	0x00000000
        /*0110*/ 	.short	0x0005
        /*0112*/ 	.short	0x0028
        /*0114*/ 	.byte	0x00, 0xf0, 0x21, 0x00


	//----- nvinfo : EIATTR_KPARAM_INFO
	.align		4
.L_23309:
        /*0118*/ 	.byte	0x04, 0x17
        /*011a*/ 	.short	(.L_23311 - .L_23310)
.L_23310:
        /*011c*/ 	.word	0x00000000
        /*0120*/ 	.short	0x0004
        /*0122*/ 	.short	0x0020
        /*0124*/ 	.byte	0x00, 0xf0, 0x21, 0x00


	//----- nvinfo : EIATTR_KPARAM_INFO
	.align		4
.L_23311:
        /*0128*/ 	.byte	0x04, 0x17
        /*012a*/ 	.short	(.L_23313 - .L_23312)
.L_23312:
        /*012c*/ 	.word	0x00000000
        /*0130*/ 	.short	0x0003
        /*0132*/ 	.short	0x0018
        /*0134*/ 	.byte	0x00, 0xf0, 0x21, 0x00


	//----- nvinfo : EIATTR_KPARAM_INFO
	.align		4
.L_23313:
        /*0138*/ 	.byte	0x04, 0x17
        /*013a*/ 	.short	(.L_23315 - .L_23314)
.L_23314:
        /*013c*/ 	.word	0x00000000
        /*0140*/ 	.short	0x0002
        /*0142*/ 	.short	0x0010
        /*0144*/ 	.byte	0x00, 0xf0, 0x21, 0x00


	//----- nvinfo : EIATTR_KPARAM_INFO
	.align		4
.L_23315:
        /*0148*/ 	.byte	0x04, 0x17
        /*014a*/ 	.short	(.L_23317 - .L_23316)
.L_23316:
        /*014c*/ 	.word	0x00000000
        /*0150*/ 	.short	0x0001
        /*0152*/ 	.short	0x0008
        /*0154*/ 	.byte	0x00, 0xf0, 0x21, 0x00


	//----- nvinfo : EIATTR_KPARAM_INFO
	.align		4
.L_23317:
        /*0158*/ 	.byte	0x04, 0x17
        /*015a*/ 	.short	(.L_23319 - .L_23318)
.L_23318:
        /*015c*/ 	.word	0x00000000
        /*0160*/ 	.short	0x0000
        /*0162*/ 	.short	0x0000
        /*0164*/ 	.byte	0x00, 0xf0, 0x21, 0x00


	//----- nvinfo : EIATTR_SPARSE_MMA_MASK
	.align		4
.L_23319:
        /*0168*/ 	.byte	0x03, 0x50
        /*016a*/ 	.short	0x0000


	//----- nvinfo : EIATTR_MAXREG_COUNT
	.align		4
        /*016c*/ 	.byte	0x03, 0x1b
        /*016e*/ 	.short	0x00ff


	//----- nvinfo : EIATTR_NUM_BARRIERS
	.align		4
        /*0170*/ 	.byte	0x02, 0x4c
        /*0172*/ 	.byte	0x01
	.zero		1


	//----- nvinfo : EIATTR_MERCURY_ISA_VERSION
	.align		4
        /*0174*/ 	.byte	0x03, 0x5f
        /*0176*/ 	.short	0x0101


	//----- nvinfo : EIATTR_COOP_GROUP_MASK_REGIDS
	.align		4
        /*0178*/ 	.byte	0x04, 0x29
        /*017a*/ 	.short	(.L_23321 - .L_23320)


	//   ....[0]....
.L_23320:
        /*017c*/ 	.word	0xffffffff


	//   ....[1]....
        /*0180*/ 	.word	0xffffffff


	//   ....[2]....
        /*0184*/ 	.word	0xffffffff


	//   ....[3]....
        /*0188*/ 	.word	0xffffffff


	//   ....[4]....
        /*018c*/ 	.word	0xffffffff


	//   ....[5]....
        /*0190*/ 	.word	0xffffffff


	//   ....[6]....
        /*0194*/ 	.word	0xffffffff


	//   ....[7]....
        /*0198*/ 	.word	0xffffffff


	//   ....[8]....
        /*019c*/ 	.word	0xffffffff


	//   ....[9]....
        /*01a0*/ 	.word	0xffffffff


	//   ....[10]....
        /*01a4*/ 	.word	0xffffffff


	//   ....[11]....
        /*01a8*/ 	.word	0xffffffff


	//   ....[12]....
        /*01ac*/ 	.word	0xffffffff


	//   ....[13]....
        /*01b0*/ 	.word	0xffffffff


	//   ....[14]....
        /*01b4*/ 	.word	0xffffffff


	//   ....[15]....
        /*01b8*/ 	.word	0xffffffff


	//   ....[16]....
        /*01bc*/ 	.word	0xffffffff


	//   ....[17]....
        /*01c0*/ 	.word	0xffffffff


	//   ....[18]....
        /*01c4*/ 	.word	0xffffffff


	//   ....[19]....
        /*01c8*/ 	.word	0xffffffff


	//   ....[20]....
        /*01cc*/ 	.word	0xffffffff


	//   ....[21]....
        /*01d0*/ 	.word	0xffffffff


	//   ....[22]....
        /*01d4*/ 	.word	0xffffffff


	//   ....[23]....
        /*01d8*/ 	.word	0xffffffff


	//   ....[24]....
        /*01dc*/ 	.word	0xffffffff


	//   ....[25]....
        /*01e0*/ 	.word	0xffffffff


	//   ....[26]....
        /*01e4*/ 	.word	0xffffffff


	//   ....[27]....
        /*01e8*/ 	.word	0xffffffff


	//   ....[28]....
        /*01ec*/ 	.word	0xffffffff


	//   ....[29]....
        /*01f0*/ 	.word	0xffffffff


	//   ....[30]....
        /*01f4*/ 	.word	0xffffffff


	//   ....[31]....
        /*01f8*/ 	.word	0xffffffff


	//   ....[32]....
        /*01fc*/ 	.word	0xffffffff


	//   ....[33]....
        /*0200*/ 	.word	0xffffffff


	//   ....[34]....
        /*0204*/ 	.word	0xffffffff


	//   ....[35]....
        /*0208*/ 	.word	0xffffffff


	//   ....[36]....
        /*020c*/ 	.word	0xffffffff


	//   ....[37]....
        /*0210*/ 	.word	0xffffffff


	//   ....[38]....
        /*0214*/ 	.word	0xffffffff


	//   ....[39]....
        /*0218*/ 	.word	0xffffffff


	//   ....[40]....
        /*021c*/ 	.word	0xffffffff


	//   ....[41]....
        /*0220*/ 	.word	0xffffffff


	//   ....[42]....
        /*0224*/ 	.word	0xffffffff


	//   ....[43]....
        /*0228*/ 	.word	0xffffffff


	//   ....[44]....
        /*022c*/ 	.word	0xffffffff


	//   ....[45]....
        /*0230*/ 	.word	0xffffffff


	//   ....[46]....
        /*0234*/ 	.word	0xffffffff


	//   ....[47]....
        /*0238*/ 	.word	0xffffffff


	//   ....[48]....
        /*023c*/ 	.word	0xffffffff


	//   ....[49]....
        /*0240*/ 	.word	0xffffffff


	//   ....[50]....
        /*0244*/ 	.word	0xffffffff


	//   ....[51]....
        /*0248*/ 	.word	0xffffffff


	//   ....[52]....
        /*024c*/ 	.word	0xffffffff


	//   ....[53]....
        /*0250*/ 	.word	0xffffffff


	//   ....[54]....
        /*0254*/ 	.word	0xffffffff


	//   ....[55]....
        /*0258*/ 	.word	0xffffffff


	//   ....[56]....
        /*025c*/ 	.word	0xffffffff


	//   ....[57]....
        /*0260*/ 	.word	0xffffffff


	//   ....[58]....
        /*0264*/ 	.word	0xffffffff


	//   ....[59]....
        /*0268*/ 	.word	0xffffffff


	//   ....[60]....
        /*026c*/ 	.word	0xffffffff


	//   ....[61]....
        /*0270*/ 	.word	0xffffffff


	//   ....[62]....
        /*0274*/ 	.word	0xffffffff


	//   ....[63]....
        /*0278*/ 	.word	0xffffffff


	//----- nvinfo : EIATTR_COOP_GROUP_INSTR_OFFSETS
	.align		4
.L_23321:
        /*027c*/ 	.byte	0x04, 0x28
        /*027e*/ 	.short	(.L_23323 - .L_23322)


	//   ....[0]....
.L_23322:
        /*0280*/ 	.word	0x000046c0


	//   ....[1]....
        /*0284*/ 	.word	0x00004720


	//   ....[2]....
        /*0288*/ 	.word	0x000047b0


	//   ....[3]....
        /*028c*/ 	.word	0x00004820


	//   ....[4]....
        /*0290*/ 	.word	0x00004880


	//   ....[5]....
        /*0294*/ 	.word	0x000048f0


	//   ....[6]....
        /*0298*/ 	.word	0x00004920


	//   ....[7]....
        /*029c*/ 	.word	0x000049c0


	//   ....[8]....
        /*02a0*/ 	.word	0x00005890


	//   ....[9]....
        /*02a4*/ 	.word	0x00005910


	//   ....[10]....
        /*02a8*/ 	.word	0x00005950


	//   ....[11]....
        /*02ac*/ 	.word	0x000059b0


	//   ....[12]....
        /*02b0*/ 	.word	0x00005a00


	//   ....[13]....
        /*02b4*/ 	.word	0x00005a50


	//   ....[14]....
        /*02b8*/ 	.word	0x00005a70


	//   ....[15]....
        /*02bc*/ 	.word	0x00005a90


	//   ....[16]....
        /*02c0*/ 	.word	0x0000cfa0


	//   ....[17]....
        /*02c4*/ 	.word	0x0000cfe0


	//   ....[18]....
        /*02c8*/ 	.word	0x0000d000


	//   ....[19]....
        /*02cc*/ 	.word	0x0000d010


	//   ....[20]....
        /*02d0*/ 	.word	0x0000d020


	//   ....[21]....
        /*02d4*/ 	.word	0x0000d030


	//   ....[22]....
        /*02d8*/ 	.word	0x0000d040


	//   ....[23]....
        /*02dc*/ 	.word	0x0000d070


	//   ....[24]....
        /*02e0*/ 	.word	0x0000d090


	//   ....[25]....
        /*02e4*/ 	.word	0x0000d0c0


	//   ....[26]....
        /*02e8*/ 	.word	0x0000d0f0


	//   ....[27]....
        /*02ec*/ 	.word	0x0000d120


	//   ....[28]....
        /*02f0*/ 	.word	0x0000d150


	//   ....[29]....
        /*02f4*/ 	.word	0x0000d180


	//   ....[30]....
        /*02f8*/ 	.word	0x0000d1b0


	//   ....[31]....
        /*02fc*/ 	.word	0x0000d1e0


	//   ....[32]....
        /*0300*/ 	.word	0x0000d210


	//   ....[33]....
        /*0304*/ 	.word	0x0000d240


	//   ....[34]....
        /*0308*/ 	.word	0x0000d270


	//   ....[35]....
        /*030c*/ 	.word	0x0000d2a0


	//   ....[36]....
        /*0310*/ 	.word	0x0000d2d0


	//   ....[37]....
        /*0314*/ 	.word	0x0000d2f0


	//   ....[38]....
        /*0318*/ 	.word	0x0000d310


	//   ....[39]....
        /*031c*/ 	.word	0x0000d330


	//   ....[40]....
        /*0320*/ 	.word	0x0000d350


	//   ....[41]....
        /*0324*/ 	.word	0x0000d370


	//   ....[42]....
        /*0328*/ 	.word	0x0000d390


	//   ....[43]....
        /*032c*/ 	.word	0x0000d3b0


	//   ....[44]....
        /*0330*/ 	.word	0x0000d3d0


	//   ....[45]....
        /*0334*/ 	.word	0x0000d3f0


	//   ....[46]....
        /*0338*/ 	.word	0x0000d420


	//   ....[47]....
        /*033c*/ 	.word	0x0000d440


	//   ....[48]....
        /*0340*/ 	.word	0x0000d460


	//   ....[49]....
        /*0344*/ 	.word	0x0000d480


	//   ....[50]....
        /*0348*/ 	.word	0x0000d4a0


	//   ....[51]....
        /*034c*/ 	.word	0x0000d4c0


	//   ....[52]....
        /*0350*/ 	.word	0x0000d4e0


	//   ....[53]....
        /*0354*/ 	.word	0x0000d510


	//   ....[54]....
        /*0358*/ 	.word	0x0000d540


	//   ....[55]....
        /*035c*/ 	.word	0x0000d560


	//   ....[56]....
        /*0360*/ 	.word	0x0000d580


	//   ....[57]....
        /*0364*/ 	.word	0x0000d5a0


	//   ....[58]....
        /*0368*/ 	.word	0x0000d5c0


	//   ....[59]....
        /*036c*/ 	.word	0x0000d5e0


	//   ....[60]....
        /*0370*/ 	.word	0x0000d600


	//   ....[61]....
        /*0374*/ 	.word	0x0000d620


	//   ....[62]....
        /*0378*/ 	.word	0x0000d640


	//   ....[63]....
        /*037c*/ 	.word	0x0000d660


	//----- nvinfo : EIATTR_EXIT_INSTR_OFFSETS
	.align		4
.L_23323:
        /*0380*/ 	.byte	0x04, 0x1c
        /*0382*/ 	.short	(.L_23325 - .L_23324)


	//   ....[0]....
.L_23324:
        /*0384*/ 	.word	0x00000090


	//   ....[1]....
        /*0388*/ 	.word	0x0000e0e0


	//   ....[2]....
        /*038c*/ 	.word	0x0000e0f0


	//   ....[3]....
        /*0390*/ 	.word	0x0000ec70


	//----- nvinfo : EIATTR_CRS_STACK_SIZE
	.align		4
.L_23325:
        /*0394*/ 	.byte	0x04, 0x1e
        /*0396*/ 	.short	(.L_23327 - .L_23326)
.L_23326:
        /*0398*/ 	.word	0x00000000


	//----- nvinfo : EIATTR_CBANK_PARAM_SIZE
	.align		4
.L_23327:
        /*039c*/ 	.byte	0x03, 0x19
        /*039e*/ 	.short	0x008c


	//----- nvinfo : EIATTR_PARAM_CBANK
	.align		4
        /*03a0*/ 	.byte	0x04, 0x0a
        /*03a2*/ 	.short	(.L_23329 - .L_23328)
	.align		4
.L_23328:
        /*03a4*/ 	.word	index@(.nv.constant0._ZN4vllm25paged_attention_v2_kernelI13__nv_bfloat16S1_Li192ELi32ELi128ELNS_18Fp8KVCacheDataTypeE0ELb0ELi512EEEvPfS3_PT_PKS4_PKT0_SA_ifPKiSC_iPKfiiiSE_SE_iiiii)
        /*03a8*/ 	.short	0x0210
        /*03aa*/ 	.short	0x008c


	//----- nvinfo : EIATTR_SW_WAR
	.align		4
.L_23329:
        /*03ac*/ 	.byte	0x04, 0x36
        /*03ae*/ 	.short	(.L_23331 - .L_23330)
.L_23330:
        /*03b0*/ 	.word	0x00000008
.L_23331:


//--------------------- .nv.info._ZN4vllm25paged_attention_v2_kernelI13__nv_bfloat16S1_Li128ELi32ELi128ELNS_18Fp8KVCacheDataTypeE0ELb0ELi512EEEvPfS3_PT_PKS4_PKT0_SA_ifPKiSC_iPKfiiiSE_SE_iiiii --------------------------
	.section	.nv.info._ZN4vllm25paged_attention_v2_kernelI13__nv_bfloat16S1_Li128ELi32ELi128ELNS_18Fp8KVCacheDataTypeE0ELb0ELi512EEEvPfS3_PT_PKS4_PKT0_SA_ifPKiSC_iPKfiiiSE_SE_iiiii,"",@"SHT_CUDA_INFO"
	.sectionflags	@""
	.align	4


	//----- nvinfo : EIATTR_CUDA_API_VERSION
	.align		4
        /*0000*/ 	.byte	0x04, 0x37
        /*0002*/ 	.short	(.L_23333 - .L_23332)
.L_23332:
        /*0004*/ 	.word	0x00000082


	//----- nvinfo : EIATTR_KPARAM_INFO
	.align		4
.L_23333:
        /*0008*/ 	.byte	0x04, 0x17
        /*000a*/ 	.short	(.L_23335 - .L_23334)
.L_23334:
        /*000c*/ 	.word	0x00000000
        /*0010*/ 	.short	0x0015
        /*0012*/ 	.short	0x0088
        /*0014*/ 	.byte	0x00, 0xf0, 0x11, 0x00


	//----- nvinfo : EIATTR_KPARAM_INFO
	.align		4
.L_23335:
        /*0018*/ 	.byte	0x04, 0x17
        /*001a*/ 	.short	(.L_23337 - .L_23336)
.L_23336:
        /*001c*/ 	.word	0x00000000
        /*0020*/ 	.short	0x0014
        /*0022*/ 	.short	0x0084
        /*0024*/ 	.byte	0x00, 0xf0, 0x11, 0x00


	//----- nvinfo : EIATTR_KPARAM_INFO
	.align		4
.L_23337:
        /*0028*/ 	.byte	0x04, 0x17
        /*002a*/ 	.short	(.L_23339 - .L_23338)
.L_23338:
        /*002c*/ 	.word	0x00000000
        /*0030*/ 	.short	0x0013
        /*0032*/ 	.short	0x0080
        /*0034*/ 	.byte	0x00, 0xf0, 0x11, 0x00


	//----- nvinfo : EIATTR_KPARAM_INFO
	.align		4
.L_23339:
        /*0038*/ 	.byte	0x04, 0x17
        /*003a*/ 	.short	(.L_23341 - .L_23340)
.L_23340:
        /*003c*/ 	.word	0x00000000
        /*0040*/ 	.short	0x0012
        /*0042*/ 	.short	0x007c
        /*0044*/ 	.byte	0x00, 0xf0, 0x11, 0x00


	//----- nvinfo : EIATTR_KPARAM_INFO
	.align		4
.L_23341:
        /*0048*/ 	.byte	0x04, 0x17
        /*004a*/ 	.short	(.L_23343 - .L_23342)
.L_23342:
        /*004c*/ 	.word	0x00000000
        /*0050*/ 	.short	0x0011
        /*0052*/ 	.short	0x0078
        /*0054*/ 	.byte	0x00, 0xf0, 0x11, 0x00


	//----- nvinfo : EIATTR_KPARAM_INFO
	.align		4
.L_23343:
        /*0058*/ 	.byte	0x04, 0x17
        /*005a*/ 	.short	(.L_23345 - .L_23344)
.L_23344:
        /*005c*/ 	.word	0x00000000
        /*0060*/ 	.short	0x0010
        /*0062*/ 	.short	0x0070
        /*0064*/ 	.byte	0x00, 0xf0, 0x21, 0x00


	//----- nvinfo : EIATTR_KPARAM_INFO
	.align		4
.L_23345:
        /*0068*/ 	.byte	0x04, 0x17
        /*006a*/ 	.short	(.L_23347 - .L_23346)
.L_23346:
        /*006c*/ 	.word	0x00000000
        /*0070*/ 	.short	0x000f
        /*0072*/ 	.short	0x0068
        /*0074*/ 	.byte	0x00, 0xf0, 0x21, 0x00


	//----- nvinfo : EIATTR_KPARAM_INFO
	.align		4
.L_23347:
        /*0078*/ 	.byte	0x04, 0x17
        /*007a*/ 	.short	(.L_23349 - .L_23348)
.L_23348:
        /*007c*/ 	.word	0x00000000
        /*0080*/ 	.short	0x000e
        /*0082*/ 	.short	0x0060
        /*0084*/ 	.byte	0x00, 0xf0, 0x11, 0x00


	//----- nvinfo : EIATTR_KPARAM_INFO
	.align		4
.L_23349:
        /*0088*/ 	.byte	0x04, 0x17
        /*008a*/ 	.short	(.L_23351 - .L_23350)
.L_23350:
        /*008c*/ 	.word	0x00000000
        /*0090*/ 	.short	0x000d
        /*0092*/ 	.short	0x005c
        /*0094*/ 	.byte	0x00, 0xf0, 0x11, 0x00


	//----- nvinfo : EIATTR_KPARAM_INFO
	.align		4
.L_23351:
        /*0098*/ 	.byte	0x04, 0x17
        /*009a*/ 	.short	(.L_23353 - .L_23352)
.L_23352:
        /*009c*/ 	.word	0x00000000
        /*00a0*/ 	.short	0x000c
        /*00a2*/ 	.short	0x0058
        /*00a4*/ 	.byte	0x00, 0xf0, 0x11, 0x00


	//----- nvinfo : EIATTR_KPARAM_INFO
	.align		4
.L_23353:
        /*00a8*/ 	.byte	0x04, 0x17
        /*00aa*/ 	.short	(.L_23355 - .L_23354)
.L_23354:
        /*00ac*/ 	.word	0x00000000
        /*00b0*/ 	.short	0x000b
        /*00b2*/ 	.short	0x0050
        /*00b4*/ 	.byte	0x00, 0xf0, 0x21, 0x00


	//----- nvinfo : EIATTR_KPARAM_INFO
	.align		4
.L_23355:
        /*00b8*/ 	.byte	0x04, 0x17
        /*00ba*/ 	.short	(.L_23357 - .L_23356)
.L_23356:
        /*00bc*/ 	.word	0x00000000
        /*00c0*/ 	.short	0x000a
        /*00c2*/ 	.short	0x0048
        /*00c4*/ 	.byte	0x00, 0xf0, 0x11, 0x00


	//----- nvinfo : EIATTR_KPARAM_INFO
	.align		4
.L_23357:
        /*00c8*/ 	.byte	0x04, 0x17
        /*00ca*/ 	.short	(.L_23359 - .L_23358)
.L_23358:
        /*00cc*/ 	.word	0x00000000
        /*00d0*/ 	.short	0x0009
        /*00d2*/ 	.short	0x0040
        /*00d4*/ 	.byte	0x00, 0xf0, 0x21, 0x00


	//----- nvinfo : EIATTR_KPARAM_INFO
	.align		4
.L_23359:
        /*00d8*/ 	.byte	0x04, 0x17
        /*00da*/ 	.short	(.L_23361 - .L_23360)
.L_23360:
        /*00dc*/ 	.word	0x00000000
        /*00e0*/ 	.short	0x0008
        /*00e2*/ 	.short	0x0038
        /*00e4*/ 	.byte	0x00, 0xf0, 0x21, 0x00


	//----- nvinfo : EIATTR_KPARAM_INFO
	.align		4
.L_23361:
        /*00e8*/ 	.byte	0x04, 0x17
        /*00ea*/ 	.short	(.L_23363 - .L_23362)
.L_23362:
        /*00ec*/ 	.word	0x00000000
        /*00f0*/ 	.short	0x0007
        /*00f2*/ 	.short	0x0034
        /*00f4*/ 	.byte	0x00, 0xf0, 0x11, 0x00


	//----- nvinfo : EIATTR_KPARAM_INFO
	.align		4
.L_23363:
        /*00f8*/ 	.byte	0x04, 0x17
        /*00fa*/ 	.short	(.L_23365 - .L_23364)
.L_23364:
        /*00fc*/ 	.word	0x00000000
        /*0100*/ 	.short	0x0006
        /*0102*/ 	.short	0x0030
        /*0104*/ 	.byte	0x00, 0xf0, 0x11, 0x00


	//----- nvinfo : EIATTR_KPARAM_INFO
	.align		4
.L_23365:
        /*0108*/ 	.byte	0x04, 0x17
        /*010a*/ 	.short	(.L_23367 - .L_23366)
.L_23366:
        /*010c*/ 	.word	0x00000000
        /*0110*/ 	.short	0x0005
        /*0112*/ 	.short	0x0028
        /*0114*/ 	.byte	0x00, 0xf0, 0x21, 0x00


	//----- nvinfo : EIATTR_KPARAM_INFO
	.align		4
.L_23367:
        /*0118*/ 	.byte	0x04, 0x17
        /*011a*/ 	.short	(.L_23369 - .L_23368)
.L_23368:
        /*011c*/ 	.word	0x00000000
        /*0120*/ 	.short	0x0004
        /*0122*/ 	.short	0x0020
        /*0124*/ 	.byte	0x00, 0xf0, 0x21, 0x00


	//----- nvinfo : EIATTR_KPARAM_INFO
	.align		4
.L_23369:
        /*0128*/ 	.byte	0x04, 0x17
        /*012a*/ 	.short	(.L_23371 - .L_23370)
.L_23370:
        /*012c*/ 	.word	0x00000000
        /*0130*/ 	.short	0x0003
        /*0132*/ 	.short	0x0018
        /*0134*/ 	.byte	0x00, 0xf0, 0x21, 0x00


	//----- nvinfo : EIATTR_KPARAM_INFO
	.align		4
.L_23371:
        /*0138*/ 	.byte	0x04, 0x17
        /*013a*/ 	.short	(.L_23373 - .L_23372)
.L_23372:
        /*013c*/ 	.word	0x00000000
        /*0140*/ 	.short	0x0002
        /*0142*/ 	.short	0x0010
        /*0144*/ 	.byte	0x00, 0xf0, 0x21, 0x00


	//----- nvinfo : EIATTR_KPARAM_INFO
	.align		4
.L_23373:
        /*0148*/ 	.byte	0x04, 0x17
        /*014a*/ 	.short	(.L_23375 - .L_23374)
.L_23374:
        /*014c*/ 	.word	0x00000000
        /*0150*/ 	.short	0x0001
        /*0152*/ 	.short	0x0008
        /*0154*/ 	.byte	0x00, 0xf0, 0x21, 0x00


	//----- nvinfo : EIATTR_KPARAM_INFO
	.align		4
.L_23375:
        /*0158*/ 	.byte	0x04, 0x17
        /*015a*/ 	.short	(.L_23377 - .L_23376)
.L_23376:
        /*015c*/ 	.word	0x00000000
        /*0160*/ 	.short	0x0000
        /*0162*/ 	.short	0x0000
        /*0164*/ 	.byte	0x00, 0xf0, 0x21, 0x00


	//----- nvinfo : EIATTR_SPARSE_MMA_MASK
	.align		4
.L_23377:
        /*0168*/ 	.byte	0x03, 0x50
        /*016a*/ 	.short	0x0000


	//----- nvinfo : EIATTR_MAXREG_COUNT
	.align		4
        /*016c*/ 	.byte	0x03, 0x1b
        /*016e*/ 	.short	0x00ff


	//----- nvinfo : EIATTR_NUM_BARRIERS
	.align		4
        /*0170*/ 	.byte	0x02, 0x4c
        /*0172*/ 	.byte	0x01
	.zero		1


	//----- nvinfo : EIATTR_MERCURY_ISA_VERSION
	.align		4
        /*0174*/ 	.byte	0x03, 0x5f
        /*0176*/ 	.short	0x0101


	//----- nvinfo : EIATTR_COOP_GROUP_MASK_REGIDS
	.align		4
        /*0178*/ 	.byte	0x04, 0x29
        /*017a*/ 	.short	(.L_23379 - .L_23378)


	//   ....[0]....
.L_23378:
        /*017c*/ 	.word	0xffffffff


	//   ....[1]....
        /*0180*/ 	.word	0xffffffff


	//   ....[2]....
        /*0184*/ 	.word	0xffffffff


	//   ....[3]....
        /*0188*/ 	.word	0xffffffff


	//   ....[4]....
        /*018c*/ 	.word	0xffffffff


	//   ....[5]....
        /*0190*/ 	.word	0xffffffff


	//   ....[6]....
        /*0194*/ 	.word	0xffffffff


	//   ....[7]....
        /*0198*/ 	.word	0xffffffff


	//   ....[8]....
        /*019c*/ 	.word	0xffffffff


	//   ....[9]....
        /*01a0*/ 	.word	0xffffffff


	//   ....[10]....
        /*01a4*/ 	.word	0xffffffff


	//   ....[11]....
        /*01a8*/ 	.word	0xffffffff


	//   ....[12]....
        /*01ac*/ 	.word	0xffffffff


	//   ....[13]....
        /*01b0*/ 	.word	0xffffffff


	//   ....[14]....
        /*01b4*/ 	.word	0xffffffff


	//   ....[15]....
        /*01b8*/ 	.word	0xffffffff


	//   ....[16]....
        /*01bc*/ 	.word	0xffffffff


	//   ....[17]....
        /*01c0*/ 	.word	0xffffffff


	//   ....[18]....
        /*01c4*/ 	.word	0xffffffff


	//   ....[19]....
        /*01c8*/ 	.word	0xffffffff


	//   ....[20]....
        /*01cc*/ 	.word	0xffffffff


	//   ....[21]....
        /*01d0*/ 	.word	0xffffffff


	//   ....[22]....
        /*01d4*/ 	.word	0xffffffff


	//   ....[23]....
        /*01d8*/ 	.word	0xffffffff


	//   ....[24]....
        /*01dc*/ 	.word	0xffffffff


	//   ....[25]....
        /*01e0*/ 	.word	0xffffffff


	//   ....[26]....
        /*01e4*/ 	.word	0xffffffff


	//   ....[27]....
        /*01e8*/ 	.word	0xffffffff


	//   ....[28]....
        /*01ec*/ 	.word	0xffffffff


	//   ....[29]....
        /*01f0*/ 	.word	0xffffffff


	//   ....[30]....
        /*01f4*/ 	.word	0xffffffff


	//   ....[31]....
        /*01f8*/ 	.word	0xffffffff


	//   ....[32]....
        /*01fc*/ 	.word	0xffffffff


	//   ....[33]....
        /*0200*/ 	.word	0xffffffff


	//   ....[34]....
        /*0204*/ 	.word	0xffffffff


	//   ....[35]....
        /*0208*/ 	.word	0xffffffff


	//   ....[36]....
        /*020c*/ 	.word	0xffffffff


	//   ....[37]....
        /*0210*/ 	.word	0xffffffff


	//   ....[38]....
        /*0214*/ 	.word	0xffffffff


	//   ....[39]....
        /*0218*/ 	.word	0xffffffff


	//   ....[40]....
        /*021c*/ 	.word	0xffffffff


	//   ....[41]....
        /*0220*/ 	.word	0xffffffff


	//   ....[42]....
        /*0224*/ 	.word	0xffffffff


	//   ....[43]....
        /*0228*/ 	.word	0xffffffff


	//   ....[44]....
        /*022c*/ 	.word	0xffffffff


	//   ....[45]....
        /*0230*/ 	.word	0xffffffff


	//   ....[46]....
        /*0234*/ 	.word	0xffffffff


	//   ....[47]....
        /*0238*/ 	.word	0xffffffff


	//----- nvinfo : EIATTR_COOP_GROUP_INSTR_OFFSETS
	.align		4
.L_23379:
        /*023c*/ 	.byte	0x04, 0x28
        /*023e*/ 	.short	(.L_23381 - .L_23380)


	//   ....[0]....
.L_23380:
        /*0240*/ 	.word	0x00003480


	//   ....[1]....
        /*0244*/ 	.word	0x000035c0


	//   ....[2]....
        /*0248*/ 	.word	0x000035f0


	//   ....[3]....
        /*024c*/ 	.word	0x00003620


	//   ....[4]....
        /*0250*/ 	.word	0x000036a0


	//   ....[5]....
        /*0254*/ 	.word	0x00003710


	//   ....[6]....
        /*0258*/ 	.word	0x00003730


	//   ....[7]....
        /*025c*/ 	.word	0x00003750


	//   ....[8]....
        /*0260*/ 	.word	0x00004610


	//   ....[9]....
        /*0264*/ 	.word	0x00004690


	//   ....[10]....
        /*0268*/ 	.word	0x000046d0


	//   ....[11]....
        /*026c*/ 	.word	0x00004730


	//   ....[12]....
        /*0270*/ 	.word	0x00004780


	//   ....[13]....
        /*0274*/ 	.word	0x000047d0


	//   ....[14]....
        /*0278*/ 	.word	0x000047f0


	//   ....[15]....
        /*027c*/ 	.word	0x00004810


	//   ....[16]....
        /*0280*/ 	.word	0x00009ba0


	//   ....[17]....
        /*0284*/ 	.word	0x00009be0


	//   ....[18]....
        /*0288*/ 	.word	0x00009c00


	//   ....[19]....
        /*028c*/ 	.word	0x00009c10


	//   ....[20]....
        /*0290*/ 	.word	0x00009c20


	//   ....[21]....
        /*0294*/ 	.word	0x00009c30


	//   ....[22]....
        /*0298*/ 	.word	0x00009c40


	//   ....[23]....
        /*029c*/ 	.word	0x00009c70


	//   ....[24]....
        /*02a0*/ 	.word	0x00009ca0


	//   ....[25]....
        /*02a4*/ 	.word	0x00009cd0


	//   ....[26]....
        /*02a8*/ 	.word	0x00009d00


	//   ....[27]....
        /*02ac*/ 	.word	0x00009d30


	//   ....[28]....
        /*02b0*/ 	.word	0x00009d60


	//   ....[29]....
        /*02b4*/ 	.word	0x00009d90


	//   ....[30]....
        /*02b8*/ 	.word	0x00009dc0


	//   ....[31]....
        /*02bc*/ 	.word	0x00009df0


	//   ....[32]....
        /*02c0*/ 	.word	0x00009e20


	//   ....[33]....
        /*02c4*/ 	.word	0x00009e50


	//   ....[34]....
        /*02c8*/ 	.word	0x00009e90


	//   ....[35]....
        /*02cc*/ 	.word	0x00009ec0


	//   ....[36]....
        /*02d0*/ 	.word	0x00009ee0


	//   ....[37]....
        /*02d4*/ 	.word	0x00009f00


	//   ....[38]....
        /*02d8*/ 	.word	0x00009f20


	//   ....[39]....
        /*02dc*/ 	.word	0x00009f50


	//   ....[40]....
        /*02e0*/ 	.word	0x00009f70


	//   ....[41]....
        /*02e4*/ 	.word	0x00009fa0


	//   ....[42]....
        /*02e8*/ 	.word	0x00009fc0


	//   ....[43]....
        /*02ec*/ 	.word	0x00009fe0


	//   ....[44]....
        /*02f0*/ 	.word	0x0000a000


	//   ....[45]....
        /*02f4*/ 	.word	0x0000a020


	//   ....[46]....
        /*02f8*/ 	.word	0x0000a040


	//   ....[47]....
        /*02fc*/ 	.word	0x0000a060


	//----- nvinfo : EIATTR_EXIT_INSTR_OFFSETS
	.align		4
.L_23381:
        /*0300*/ 	.byte	0x04, 0x1c
        /*0302*/ 	.short	(.L_23383 - .L_23382)


	//   ....[0]....
.L_23382:
        /*0304*/ 	.word	0x000000d0


	//   ....[1]....
        /*0308*/ 	.word	0x0000a7f0


	//   ....[2]....
        /*030c*/ 	.word	0x0000a900


	//   ....[3]....
        /*0310*/ 	.word	0x0000b010


	//----- nvinfo : EIATTR_CRS_STACK_SIZE
	.align		4
.L_23383:
        /*0314*/ 	.byte	0x04, 0x1e
        /*0316*/ 	.short	(.L_23385 - .L_23384)
.L_23384:
        /*0318*/ 	.word	0x00000000


	//----- nvinfo : EIATTR_CBANK_PARAM_SIZE
	.align		4
.L_23385:
        /*031c*/ 	.byte	0x03, 0x19
        /*031e*/ 	.short	0x008c


	//----- nvinfo : EIATTR_PARAM_CBANK
	.align		4
        /*0320*/ 	.byte	0x04, 0x0a
        /*0322*/ 	.short	(.L_23387 - .L_23386)
	.align		4
.L_23386:
        /*0324*/ 	.word	index@(.nv.constant0._ZN4vllm25paged_attention_v2_kernelI13__nv_bfloat16S1_Li128ELi32ELi128ELNS_18Fp8KVCacheDataTypeE0ELb0ELi512EEEvPfS3_PT_PKS4_PKT0_SA_ifPKiSC_iPKfiiiSE_SE_iiiii)
        /*0328*/ 	.short	0x0210
        /*032a*/ 	.short	0x008c


	//----- nvinfo : EIATTR_SW_WAR
	.align		4
.L_23387:
        /*032c*/ 	.byte	0x04, 0x36
        /*032e*/ 	.short	(.L_23389 - .L_23388)
.L_23388:
        /*0330*/ 	.word	0x00000008
.L_23389:


//--------------------- .nv.info._ZN4vllm25paged_attention_v2_kernelI13__nv_bfloat16S1_Li120ELi32ELi128ELNS_18Fp8KVCacheDataTypeE0ELb0ELi512EEEvPfS3_PT_PKS4_PKT0_SA_ifPKiSC_iPKfiiiSE_SE_iiiii --------------------------
	.section	.nv.info._ZN4vllm25paged_attention_v2_kernelI13__nv_bfloat16S1_Li120ELi32ELi128ELNS_18Fp8KVCacheDataTypeE0ELb0ELi512EEEvPfS3_PT_PKS4_PKT0_SA_ifPKiSC_iPKfiiiSE_SE_iiiii,"",@"SHT_CUDA_INFO"
	.sectionflags	@""
	.align	4


	//----- nvinfo : EIATTR_CUDA_API_VERSION
	.align		4
        /*0000*/ 	.byte	0x04, 0x37
        /*0002*/ 	.short	(.L_23391 - .L_23390)
.L_23390:
        /*0004*/ 	.word	0x00000082


	//----- nvinfo : EIATTR_KPARAM_INFO
	.align		4
.L_23391:
        /*0008*/ 	.byte	0x04, 0x17
        /*000a*/ 	.short	(.L_23393 - .L_23392)
.L_23392:
        /*000c*/ 	.word	0x00000000
        /*0010*/ 	.short	0x0015
        /*0012*/ 	.short	0x0088
        /*0014*/ 	.byte	0x00, 0xf0, 0x11, 0x00


	//----- nvinfo : EIATTR_KPARAM_INFO
	.align		4
.L_23393:
        /*0018*/ 	.byte	0x04, 0x17
        /*001a*/ 	.short	(.L_23395 - .L_23394)
.L_23394:
        /*001c*/ 	.word	0x00000000
        /*0020*/ 	.short	0x0014
        /*0022*/ 	.short	0x0084
        /*0024*/ 	.byte	0x00, 0xf0, 0x11, 0x00


	//----- nvinfo : EIATTR_KPARAM_INFO
	.align		4
.L_23395:
        /*0028*/ 	.byte	0x04, 0x17
        /*002a*/ 	.short	(.L_23397 - .L_23396)
.L_23396:
        /*002c*/ 	.word	0x00000000
        /*0030*/ 	.short	0x0013
        /*0032*/ 	.short	0x0080
        /*0034*/ 	.byte	0x00, 0xf0, 0x11, 0x00


	//----- nvinfo : EIATTR_KPARAM_INFO
	.align		4
.L_23397:
        /*0038*/ 	.byte	0x04, 0x17
        /*003a*/ 	.short	(.L_23399 - .L_23398)
.L_23398:
        /*003c*/ 	.word	0x00000000
        /*0040*/ 	.short	0x0012
        /*0042*/ 	.short	0x007c
        /*0044*/ 	.byte	0x00, 0xf0, 0x11, 0x00


	//----- nvinfo : EIATTR_KPARAM_INFO
	.align		4
.L_23399:
        /*0048*/ 	.byte	0x04, 0x17
        /*004a*/ 	.short	(.L_23401 - .L_23400)
.L_23400:
        /*004c*/ 	.word	0x00000000
        /*0050*/ 	.short	0x0011
        /*0052*/ 	.short	0x0078
        /*0054*/ 	.byte	0x00, 0xf0, 0x11, 0x00


	//----- nvinfo : EIATTR_KPARAM_INFO
	.align		4
.L_23401:
        /*0058*/ 	.byte	0x04, 0x17
        /*005a*/ 	.short	(.L_23403 - .L_23402)
.L_23402:
        /*005c*/ 	.word	0x00000000
        /*0060*/ 	.short	0x0010
        /*0062*/ 	.short	0x0070
        /*0064*/ 	.byte	0x00, 0xf0, 0x21, 0x00


	//----- nvinfo : EIATTR_KPARAM_INFO
	.align		4
.L_23403:
        /*0068*/ 	.byte	0x04, 0x17
        /*006a*/ 	.short	(.L_23405 - .L_23404)
.L_23404:
        /*006c*/ 	.word	0x00000000
        /*0070*/ 	.short	0x000f
        /*0072*/ 	.short	0x0068
        /*0074*/ 	.byte	0x00, 0xf0, 0x21, 0x00


	//----- nvinfo : EIATTR_KPARAM_INFO
	.align		4
.L_23405:
        /*0078*/ 	.byte	0x04, 0x17
        /*007a*/ 	.short	(.L_23407 - .L_23406)
.L_23406:
        /*007c*/ 	.word	0x00000000
        /*0080*/ 	.short	0x000e
        /*0082*/ 	.short	0x0060
        /*0084*/ 	.byte	0x00, 0xf0, 0x11, 0x00


	//----- nvinfo : EIATTR_KPARAM_INFO
	.align		4
.L_23407:
        /*0088*/ 	.byte	0x04, 0x17
        /*008a*/ 	.short	(.L_23409 - .L_23408)
.L_23408:
        /*008c*/ 	.word	0x00000000
        /*0090*/ 	.short	0x000d
        /*0092*/ 	.short	0x005c
        /*0094*/ 	.byte	0x00, 0xf0, 0x11, 0x00


	//----- nvinfo : EIATTR_KPARAM_INFO
	.align		4
.L_23409:
        /*0098*/ 	.byte	0x04, 0x17
        /*009a*/ 	.short	(.L_23411 - .L_23410)
.L_23410:
        /*009c*/ 	.word	0x00000000
        /*00a0*/ 	.short	0x000c
        /*00a2*/ 	.short	0x0058
        /*00a4*/ 	.byte	0x00, 0xf0, 0x11, 0x00


	//----- nvinfo : EIATTR_KPARAM_INFO
	.align		4
.L_23411:
        /*00a8*/ 	.byte	0x04, 0x17
        /*00aa*/ 	.short	(.L_23413 - .L_23412)
.L_23412:
        /*00ac*/ 	.word	0x00000000
        /*00b0*/ 	.short	0x000b
        /*00b2*/ 	.short	0x0050
        /*00b4*/ 	.byte	0x00, 0xf0, 0x21, 0x00


	//----- nvinfo : EIATTR_KPARAM_INFO
	.align		4
.L_23413:
        /*00b8*/ 	.byte	0x04, 0x17
        /*00ba*/ 	.short	(.L_23415 - .L_23414)
.L_23414:
        /*00bc*/ 	.word	0x00000000
        /*00c0*/ 	.short	0x000a
        /*00c2*/ 	.short	0x0048
        /*00c4*/ 	.byte	0x00, 0xf0, 0x11, 0x00


	//----- nvinfo : EIATTR_KPARAM_INFO
	.align		4
.L_23415:
        /*00c8*/ 	.byte	0x04, 0x17
        /*00ca*/ 	.short	(.L_23417 - .L_23416)
.L_23416:
        /*00cc*/ 	.word	0x00000000
        /*00d0*/ 	.short	0x0009
        /*00d2*/ 	.short	0x0040
        /*00d4*/ 	.byte	0x00, 0xf0, 0x21, 0x00


	//----- nvinfo : EIATTR_KPARAM_INFO
	.align		4
.L_23417:
        /*00d8*/ 	.byte	0x04, 0x17
        /*00da*/ 	.short	(.L_23419 - .L_23418)
.L_23418:
        /*00dc*/ 	.word	0x00000000
        /*00e0*/ 	.short	0x0008
        /*00e2*/ 	.short	0x0038
        /*00e4*/ 	.byte	0x00, 0xf0, 0x21, 0x00


	//----- nvinfo : EIATTR_KPARAM_INFO
	.align		4
.L_23419:
        /*00e8*/ 	.byte	0x04, 0x17
        /*00ea*/ 	.short	(.L_23421 - .L_23420)
.L_23420:
        /*00ec*/ 	.word	0x00000000
        /*00f0*/ 	.short	0x0007
        /*00f2*/ 	.short	0x0034
        /*00f4*/ 	.byte	0x00, 0xf0, 0x11, 0x00


	//----- nvinfo : EIATTR_KPARAM_INFO
	.align		4
.L_23421:
        /*00f8*/ 	.byte	0x04, 0x17
        /*00fa*/ 	.short	(.L_23423 - .L_23422)
.L_23422:
        /*00fc*/ 	.word	0x00000000
        /*0100*/ 	.short	0x0006
        /*0102*/ 	.short	0x0030
        /*0104*/ 	.byte	0x00, 0xf0, 0x11, 0x00


	//----- nvinfo : EIATTR_KPARAM_INFO
	.align		4
.L_23423:
        /*0108*/ 	.byte	0x04, 0x17
        /*010a*/ 	.short	(.L_23425 - .L_23424)
.L_23424:
        /*010c*/ 	.word	0x00000000
        /*0110*/ 	.short	0x0005
        /*0112*/ 	.short	0x0028
        /*0114*/ 	.byte	0x00, 0xf0, 0x21, 0x00


	//----- nvinfo : EIATTR_KPARAM_INFO
	.align		4
.L_23425:
        /*0118*/ 	.byte	0x04, 0x17
        /*011a*/ 	.short	(.L_23427 - .L_23426)
.L_23426:
        /*011c*/ 	.word	0x00000000
        /*0120*/ 	.short	0x0004
        /*0122*/ 	.short	0x0020
        /*0124*/ 	.byte	0x00, 0xf0, 0x21, 0x00


	//----- nvinfo : EIATTR_KPARAM_INFO
	.align		4
.L_23427:
        /*0128*/ 	.byte	0x04, 0x17
        /*012a*/ 	.short	(.L_23429 - .L_23428)
.L_23428:
        /*012c*/ 	.word	0x00000000
        /*0130*/ 	.short	0x0003
        /*0132*/ 	.short	0x0018
        /*0134*/ 	.byte	0x00, 0xf0, 0x21, 0x00


	//----- nvinfo : EIATTR_KPARAM_INFO
	.align		4
.L_23429:
        /*0138*/ 	.byte	0x04, 0x17
        /*013a*/ 	.short	(.L_23431 - .L_23430)
.L_23430:
        /*013c*/ 	.word	0x00000000
        /*0140*/ 	.short	0x0002
        /*0142*/ 	.short	0x0010
        /*0144*/ 	.byte	0x00, 0xf0, 0x21, 0x00


	//----- nvinfo : EIATTR_KPARAM_INFO
	.align		4
.L_23431:
        /*0148*/ 	.byte	0x04, 0x17
        /*014a*/ 	.short	(.L_23433 - .L_23432)
.L_23432:
        /*014c*/ 	.word	0x00000000
        /*0150*/ 	.short	0x0001
        /*0152*/ 	.short	0x0008
        /*0154*/ 	.byte	0x00, 0xf0, 0x21, 0x00


	//----- nvinfo : EIATTR_KPARAM_INFO
	.align		4
.L_23433:
        /*0158*/ 	.byte	0x04, 0x17
        /*015a*/ 	.short	(.L_23435 - .L_23434)
.L_23434:
        /*015c*/ 	.word	0x00000000
        /*0160*/ 	.short	0x0000
        /*0162*/ 	.short	0x0000
        /*0164*/ 	.byte	0x00, 0xf0, 0x21, 0x00


	//----- nvinfo : EIATTR_SPARSE_MMA_MASK
	.align		4
.L_23435:
        /*0168*/ 	.byte	0x03, 0x50
        /*016a*/ 	.short	0x0000


	//----- nvinfo : EIATTR_MAXREG_COUNT
	.align		4
        /*016c*/ 	.byte	0x03, 0x1b
        /*016e*/ 	.short	0x00ff


	//----- nvinfo : EIATTR_NUM_BARRIERS
	.align		4
        /*0170*/ 	.byte	0x02, 0x4c
        /*0172*/ 	.byte	0x01
	.zero		1


	//----- nvinfo : EIATTR_MERCURY_ISA_VERSION
	.align		4
        /*0174*/ 	.byte	0x03, 0x5f
        /*0176*/ 	.short	0x0101


	//----- nvinfo : EIATTR_COOP_GROUP_MASK_REGIDS
	.align		4
        /*0178*/ 	.byte	0x04, 0x29
        /*017a*/ 	.short	(.L_23437 - .L_23436)


	//   ....[0]....
.L_23436:
        /*017c*/ 	.word	0xffffffff


	//   ....[1]....
        /*0180*/ 	.word	0xffffffff


	//   ....[2]....
        /*0184*/ 	.word	0xffffffff


	//   ....[3]....
        /*0188*/ 	.word	0xffffffff


	//   ....[4]....
        /*018c*/ 	.word	0xffffffff


	//   ....[5]....
        /*0190*/ 	.word	0xffffffff


	//   ....[6]....
        /*0194*/ 	.word	0xffffffff


	//   ....[7]....
        /*0198*/ 	.word	0xffffffff


	//   ....[8]....
        /*019c*/ 	.word	0xffffffff


	//   ....[9]....
        /*01a0*/ 	.word	0xffffffff


	//   ....[10]....
        /*01a4*/ 	.word	0xffffffff


	//   ....[11]....
        /*01a8*/ 	.word	0xffffffff


	//   ....[12]....
        /*01ac*/ 	.word	0xffffffff


	//   ....[13]....
        /*01b0*/ 	.word	0xffffffff


	//   ....[14]....
        /*01b4*/ 	.word	0xffffffff


	//   ....[15]....
        /*01b8*/ 	.word	0xffffffff


	//   ....[16]....
        /*01bc*/ 	.word	0xffffffff


	//   ....[17]....
        /*01c0*/ 	.word	0xffffffff


	//   ....[18]....
        /*01c4*/ 	.word	0xffffffff


	//   ....[19]....
        /*01c8*/ 	.word	0xffffffff


	//   ....[20]....
        /*01cc*/ 	.word	0xffffffff


	//   ....[21]....
        /*01d0*/ 	.word	0xffffffff


	//   ....[22]....
        /*01d4*/ 	.word	0xffffffff


	//   ....[23]....
        /*01d8*/ 	.word	0xffffffff


	//   ....[24]....
        /*01dc*/ 	.word	0xffffffff


	//   ....[25]....
        /*01e0*/ 	.word	0xffffffff


	//   ....[26]....
        /*01e4*/ 	.word	0xffffffff


	//   ....[27]....
        /*01e8*/ 	.word	0xffffffff


	//   ....[28]....
        /*01ec*/ 	.word	0xffffffff


	//   ....[29]....
        /*01f0*/ 	.word	0xffffffff


	//   ....[30]....
        /*01f4*/ 	.word	0xffffffff


	//   ....[31]....
        /*01f8*/ 	.word	0xffffffff


	//   ....[32]....
        /*01fc*/ 	.word	0xffffffff


	//   ....[33]....
        /*0200*/ 	.word	0xffffffff


	//   ....[34]....
        /*0204*/ 	.word	0xffffffff


	//   ....[35]....
        /*0208*/ 	.word	0xffffffff


	//   ....[36]....
        /*020c*/ 	.word	0xffffffff


	//   ....[37]....
        /*0210*/ 	.word	0xffffffff


	//   ....[38]....
        /*0214*/ 	.word	0xffffffff


	//   ....[39]....
        /*0218*/ 	.word	0xffffffff


	//   ....[40]....
        /*021c*/ 	.word	0xffffffff


	//   ....[41]....
        /*0220*/ 	.word	0xffffffff


	//   ....[42]....
        /*0224*/ 	.word	0xffffffff


	//   ....[43]....
        /*0228*/ 	.word	0xffffffff


	//   ....[44]....
        /*022c*/ 	.word	0xffffffff


	//   ....[45]....
        /*0230*/ 	.word	0xffffffff


	//----- nvinfo : EIATTR_COOP_GROUP_INSTR_OFFSETS
	.align		4
.L_23437:
        /*0234*/ 	.byte	0x04, 0x28
        /*0236*/ 	.short	(.L_23439 - .L_23438)


	//   ....[0]....
.L_23438:
        /*0238*/ 	.word	0x00003230


	//   ....[1]....
        /*023c*/ 	.word	0x00003370


	//   ....[2]....
        /*0240*/ 	.word	0x000033a0


	//   ....[3]....
        /*0244*/ 	.word	0x000033d0


	//   ....[4]....
        /*0248*/ 	.word	0x00003450


	//   ....[5]....
        /*024c*/ 	.word	0x000034c0


	//   ....[6]....
        /*0250*/ 	.word	0x000034e0


	//   ....[7]....
        /*0254*/ 	.word	0x00003500


	//   ....[8]....
        /*0258*/ 	.word	0x000043c0


	//   ....[9]....
        /*025c*/ 	.word	0x00004440


	//   ....[10]....
        /*0260*/ 	.word	0x00004480


	//   ....[11]....
        /*0264*/ 	.word	0x000044e0


	//   ....[12]....
        /*0268*/ 	.word	0x00004530


	//   ....[13]....
        /*026c*/ 	.word	0x00004580


	//   ....[14]....
        /*0270*/ 	.word	0x000045a0


	//   ....[15]....
        /*0274*/ 	.word	0x000045c0


	//   ....[16]....
        /*0278*/ 	.word	0x000094a0


	//   ....[17]....
        /*027c*/ 	.word	0x000094e0


	//   ....[18]....
        /*0280*/ 	.word	0x00009520


	//   ....[19]....
        /*0284*/ 	.word	0x00009550


	//   ....[20]....
        /*0288*/ 	.word	0x00009560


	//   ....[21]....
        /*028c*/ 	.word	0x00009570


	//   ....[22]....
        /*0290*/ 	.word	0x00009580


	//   ....[23]....
        /*0294*/ 	.word	0x000095b0


	//   ....[24]....
        /*0298*/ 	.word	0x000095e0


	//   ....[25]....
        /*029c*/ 	.word	0x00009610


	//   ....[26]....
        /*02a0*/ 	.word	0x00009640


	//   ....[27]....
        /*02a4*/ 	.word	0x00009670


	//   ....[28]....
        /*02a8*/ 	.word	0x000096a0


	//   ....[29]....
        /*02ac*/ 	.word	0x000096d0


	//   ....[30]....
        /*02b0*/ 	.word	0x00009700


	//   ....[31]....
        /*02b4*/ 	.word	0x00009730


	//   ....[32]....
        /*02b8*/ 	.word	0x00009750


	//   ....[33]....
        /*02bc*/ 	.word	0x00009780


	//   ....[34]....
        /*02c0*/ 	.word	0x000097a0


	//   ....[35]....
        /*02c4*/ 	.word	0x000097c0


	//   ....[36]....
        /*02c8*/ 	.word	0x000097e0


	//   ....[37]....
        /*02cc*/ 	.word	0x00009800


	//   ....[38]....
        /*02d0*/ 	.word	0x00009830


	//   ....[39]....
        /*02d4*/ 	.word	0x00009850


	//   ....[40]....
        /*02d8*/ 	.word	0x00009880


	//   ....[41]....
        /*02dc*/ 	.word	0x000098a0


	//   ....[42]....
        /*02e0*/ 	.word	0x000098c0


	//   ....[43]....
        /*02e4*/ 	.word	0x000098e0


	//   ....[44]....
        /*02e8*/ 	.word	0x00009900


	//   ....[45]....
        /*02ec*/ 	.word	0x00009920


	//----- nvinfo : EIATTR_EXIT_INSTR_OFFSETS
	.align		4
.L_23439:
        /*02f0*/ 	.byte	0x04, 0x1c
        /*02f2*/ 	.short	(.L_23441 - .L_23440)


	//   ....[0]....
.L_23440:
        /*02f4*/ 	.word	0x000000d0


	//   ....[1]....
        /*02f8*/ 	.word	0x0000a050


	//   ....[2]....
        /*02fc*/ 	.word	0x0000a150


	//   ....[3]....
        /*0300*/ 	.word	0x0000a7f0


	//----- nvinfo : EIATTR_CRS_STACK_SIZE
	.align		4
.L_23441:
        /*0304*/ 	.byte	0x04, 0x1e
        /*0306*/ 	.short	(.L_23443 - .L_23442)
.L_23442:
        /*0308*/ 	.word	0x00000000


	//----- nvinfo : EIATTR_CBANK_PARAM_SIZE
	.align		4
.L_23443:
        /*030c*/ 	.byte	0x03, 0x19
        /*030e*/ 	.short	0x008c


	//----- nvinfo : EIATTR_PARAM_CBANK
	.align		4
        /*0310*/ 	.byte	0x04, 0x0a
        /*0312*/ 	.short	(.L_23445 - .L_23444)
	.align		4
.L_23444:
        /*0314*/ 	.word	index@(.nv.constant0._ZN4vllm25paged_attention_v2_kernelI13__nv_bfloat16S1_Li120ELi32ELi128ELNS_18Fp8KVCacheDataTypeE0ELb0ELi512EEEvPfS3_PT_PKS4_PKT0_SA_ifPKiSC_iPKfiiiSE_SE_iiiii)
        /*0318*/ 	.short	0x0210
        /*031a*/ 	.short	0x008c


	//----- nvinfo : EIATTR_SW_WAR
	.align		4
.L_23445:
        /*031c*/ 	.byte	0x04, 0x36
        /*031e*/ 	.short	(.L_23447 - .L_23446)
.L_23446:
        /*0320*/ 	.word	0x00000008
.L_23447:


//--------------------- .nv.info._ZN4vllm25paged_attention_v2_kernelI13__nv_bfloat16S1_Li112ELi32ELi128ELNS_18Fp8KVCacheDataTypeE0ELb0ELi512EEEvPfS3_PT_PKS4_PKT0_SA_ifPKiSC_iPKfiiiSE_SE_iiiii --------------------------
	.section	.nv.info._ZN4vllm25paged_attention_v2_kernelI13__nv_bfloat16S1_Li112ELi32ELi128ELNS_18Fp8KVCacheDataTypeE0ELb0ELi512EEEvPfS3_PT_PKS4_PKT0_SA_ifPKiSC_iPKfiiiSE_SE_iiiii,"",@"SHT_CUDA_INFO"
	.sectionflags	@""
	.align	4


	//----- nvinfo : EIATTR_CUDA_API_VERSION
	.align		4
        /*0000*/ 	.byte	0x04, 0x37
        /*0002*/ 	.short	(.L_23449 - .L_23448)
.L_23448:
        /*0004*/ 	.word	0x00000082


	//----- nvinfo : EIATTR_KPARAM_INFO
	.align		4
.L_23449:
        /*0008*/ 	.byte	0x04, 0x17
        /*000a*/ 	.short	(.L_23451 - .L_23450)
.L_23450:
        /*000c*/ 	.word	0x00000000
        /*0010*/ 	.short	0x0015
        /*0012*/ 	.short	0x0088
        /*0014*/ 	.byte	0x00, 0xf0, 0x11, 0x00


	//----- nvinfo : EIATTR_KPARAM_INFO
	.align		4
.L_23451:
        /*0018*/ 	.byte	0x04, 0x17
        /*001a*/ 	.short	(.L_23453 - .L_23452)
.L_23452:
        /*001c*/ 	.word	0x00000000
        /*0020*/ 	.short	0x0014
        /*0022*/ 	.short	0x0084
        /*0024*/ 	.byte	0x00, 0xf0, 0x11, 0x00


	//----- nvinfo : EIATTR_KPARAM_INFO
	.align		4
.L_23453:
        /*0028*/ 	.byte	0x04, 0x17
        /*002a*/ 	.short	(.L_23455 - .L_23454)
.L_23454:
        /*002c*/ 	.word	0x00000000
        /*0030*/ 	.short	0x0013
        /*0032*/ 	.short	0x0080
        /*0034*/ 	.byte	0x00, 0xf0, 0x11, 0x00


	//----- nvinfo : EIATTR_KPARAM_INFO
	.align		4
.L_23455:
        /*0038*/ 	.byte	0x04, 0x17
        /*003a*/ 	.short	(.L_23457 - .L_23456)
.L_23456:
        /*003c*/ 	.word	0x00000000
        /*0040*/ 	.short	0x0012
        /*0042*/ 	.short	0x007c
        /*0044*/ 	.byte	0x00, 0xf0, 0x11, 0x00


	//----- nvinfo : EIATTR_KPARAM_INFO
	.align		4
.L_23457:
        /*0048*/ 	.byte	0x04, 0x17
        /*004a*/ 	.short	(.L_23459 - .L_23458)
.L_23458:
        /*004c*/ 	.word	0x00000000
        /*0050*/ 	.short	0x0011
        /*0052*/ 	.short	0x0078
        /*0054*/ 	.byte	0x00, 0xf0, 0x11, 0x00


	//----- nvinfo : EIATTR_KPARAM_INFO
	.align		4
.L_23459:
        /*0058*/ 	.byte	0x04, 0x17
        /*005a*/ 	.short	(.L_23461 - .L_23460)
.L_23460:
        /*005c*/ 	.word	0x00000000
        /*0060*/ 	.short	0x0010
        /*0062*/ 	.short	0x0070
        /*0064*/ 	.byte	0x00, 0xf0, 0x21, 0x00


	//----- nvinfo : EIATTR_KPARAM_INFO
	.align		4
.L_23461:
        /*0068*/ 	.byte	0x04, 0x17
        /*006a*/ 	.short	(.L_23463 - .L_23462)
.L_23462:
        /*006c*/ 	.word	0x00000000
        /*0070*/ 	.short	0x000f
        /*0072*/ 	.short	0x0068
        /*0074*/ 	.byte	0x00, 0xf0, 0x21, 0x00


	//----- nvinfo : EIATTR_KPARAM_INFO
	.align		4
.L_23463:
        /*0078*/ 	.byte	0x04, 0x17
        /*007a*/ 	.short	(.L_23465 - .L_23464)
.L_23464:
        /*007c*/ 	.word	0x00000000
        /*0080*/ 	.short	0x000e
        /*0082*/ 	.short	0x0060
        /*0084*/ 	.byte	0x00, 0xf0, 0x11, 0x00


	//----- nvinfo : EIATTR_KPARAM_INFO
	.align		4
.L_23465:
        /*0088*/ 	.byte	0x04, 0x17
        /*008a*/ 	.short	(.L_23467 - .L_23466)
.L_23466:
        /*008c*/ 	.word	0x00000000
        /*0090*/ 	.short	0x000d
        /*0092*/ 	.short	0x005c
        /*0094*/ 	.byte	0x00, 0xf0, 0x11, 0x00


	//----- nvinfo : EIATTR_KPARAM_INFO
	.align		4
.L_23467:
        /*0098*/ 	.byte	0x04, 0x17
        /*009a*/ 	.short	(.L_23469 - .L_23468)
.L_23468:
        /*009c*/ 	.word	0x00000000
        /*00a0*/ 	.short	0x000c
        /*00a2*/ 	.short	0x0058
        /*00a4*/ 	.byte	0x00, 0xf0, 0x11, 0x00


	//----- nvinfo : EIATTR_KPARAM_INFO
	.align		4
.L_23469:
        /*00a8*/ 	.byte	0x04, 0x17
        /*00aa*/ 	.short	(.L_23471 - .L_23470)
.L_23470:
        /*00ac*/ 	.word	0x00000000
        /*00b0*/ 	.short	0x000b
        /*00b2*/ 	.short	0x0050
        /*00b4*/ 	.byte	0x00, 0xf0, 0x21, 0x00


	//----- nvinfo : EIATTR_KPARAM_INFO
	.align		4
.L_23471:
        /*00b8*/ 	.byte	0x04, 0x17
        /*00ba*/ 	.short	(.L_23473 - .L_23472)
.L_23472:
        /*00bc*/ 	.word	0x00000000
        /*00c0*/ 	.short	0x000a
        /*00c2*/ 	.short	0x0048
        /*00c4*/ 	.byte	0x00, 0xf0, 0x11, 0x00


	//----- nvinfo : EIATTR_KPARAM_INFO
	.align		4
.L_23473:
        /*00c8*/ 	.byte	0x04, 0x17
        /*00ca*/ 	.short	(.L_23475 - .L_23474)
.L_23474:
        /*00cc*/ 	.word	0x00000000
        /*00d0*/ 	.short	0x0009
        /*00d2*/ 	.short	0x0040
        /*00d4*/ 	.byte	0x00, 0xf0, 0x21, 0x00


	//----- nvinfo : EIATTR_KPARAM_INFO
	.align		4
.L_23475:
        /*00d8*/ 	.byte	0x04, 0x17
        /*00da*/ 	.short	(.L_23477 - .L_23476)
.L_23476:
        /*00dc*/ 	.word	0x00000000
        /*00e0*/ 	.short	0x0008
        /*00e2*/ 	.short	0x0038
        /*00e4*/ 	.byte	0x00, 0xf0, 0x21, 0x00


	//----- nvinfo : EIATTR_KPARAM_INFO
	.align		4
.L_23477:
        /*00e8*/ 	.byte	0x04, 0x17
        /*00ea*/ 	.short	(.L_23479 - .L_23478)
.L_23478:
        /*00ec*/ 	.word	0x00000000
        /*00f0*/ 	.short	0x0007
        /*00f2*/ 	.short	0x0034
        /*00f4*/ 	.byte	0x00, 0xf0, 0x11, 0x00


	//----- nvinfo : EIATTR_KPARAM_INFO
	.align		4
.L_23479:
        /*00f8*/ 	.byte	0x04, 0x17
        /*00fa*/ 	.short	(.L_23481 - .L_23480)
.L_23480:
        /*00fc*/ 	.word	0x00000000
        /*0100*/ 	.short	0x0006
        /*0102*/ 	.short	0x0030
        /*0104*/ 	.byte	0x00, 0xf0, 0x11, 0x00


	//----- nvinfo : EIATTR_KPARAM_INFO
	.align		4
.L_23481:
        /*0108*/ 	.byte	0x04, 0x17
        /*010a*/ 	.short	(.L_23483 - .L_23482)
.L_23482:
        /*010c*/ 	.word	0x00000000
        /*0110*/ 	.short	0x0005
        /*0112*/ 	.short	0x0028
        /*0114*/ 	.byte	0x00, 0xf0, 0x21, 0x00


	//----- nvinfo : EIATTR_KPARAM_INFO
	.align		4
.L_23483:
        /*0118*/ 	.byte	0x04, 0x17
        /*011a*/ 	.short	(.L_23485 - .L_23484)
.L_23484:
        /*011c*/ 	.word	0x00000000
        /*0120*/ 	.short	0x0004
        /*0122*/ 	.short	0x0020
        /*0124*/ 	.byte	0x00, 0xf0, 0x21, 0x00


	//----- nvinfo : EIATTR_KPARAM_INFO
	.align		4
.L_23485:
        /*0128*/ 	.byte	0x04, 0x17
        /*012a*/ 	.short	(.L_23487 - .L_23486)
.L_23486:
        /*012c*/ 	.word	0x00000000
        /*0130*/ 	.short	0x0003
        /*0132*/ 	.short	0x0018
        /*0134*/ 	.byte	0x00, 0xf0, 0x21, 0x00


	//----- nvinfo : EIATTR_KPARAM_INFO
	.align		4
.L_23487:
        /*0138*/ 	.byte	0x04, 0x17
        /*013a*/ 	.short	(.L_23489 - .L_23488)
.L_23488:
        /*013c*/ 	.word	0x00000000
        /*0140*/ 	.short	0x0002
        /*0142*/ 	.short	0x0010
        /*0144*/ 	.byte	0x00, 0xf0, 0x21, 0x00


	//----- nvinfo : EIATTR_KPARAM_INFO
	.align		4
.L_23489:
        /*0148*/ 	.byte	0x04, 0x17
        /*014a*/ 	.short	(.L_23491 - .L_23490)
.L_23490:
        /*014c*/ 	.word	0x00000000
        /*0150*/ 	.short	0x0001
        /*0152*/ 	.short	0x0008
        /*0154*/ 	.byte	0x00, 0xf0, 0x21, 0x00


	//----- nvinfo : EIATTR_KPARAM_INFO
	.align		4
.L_23491:
        /*0158*/ 	.byte	0x04, 0x17
        /*015a*/ 	.short	(.L_23493 - .L_23492)
.L_23492:
        /*015c*/ 	.word	0x00000000
        /*0160*/ 	.short	0x0000
        /*0162*/ 	.short	0x0000
        /*0164*/ 	.byte	0x00, 0xf0, 0x21, 0x00


	//----- nvinfo : EIATTR_SPARSE_MMA_MASK
	.align		4
.L_23493:
        /*0168*/ 	.byte	0x03, 0x50
        /*016a*/ 	.short	0x0000


	//----- nvinfo : EIATTR_MAXREG_COUNT
	.align		4
        /*016c*/ 	.byte	0x03, 0x1b
        /*016e*/ 	.short	0x00ff


	//----- nvinfo : EIATTR_NUM_BARRIERS
	.align		4
        /*0170*/ 	.byte	0x02, 0x4c
        /*0172*/ 	.byte	0x01
	.zero		1


	//----- nvinfo : EIATTR_MERCURY_ISA_VERSION
	.align		4
        /*0174*/ 	.byte	0x03, 0x5f
        /*0176*/ 	.short	0x0101


	//----- nvinfo : EIATTR_COOP_GROUP_MASK_REGIDS
	.align		4
        /*0178*/ 	.byte	0x04, 0x29
        /*017a*/ 	.short	(.L_23495 - .L_23494)


	//   ....[0]....
.L_23494:
        /*017c*/ 	.word	0xffffffff


	//   ....[1]....
        /*0180*/ 	.word	0xffffffff


	//   ....[2]....
        /*0184*/ 	.word	0xffffffff


	//   ....[3]....
        /*0188*/ 	.word	0xffffffff


	//   ....[4]....
        /*018c*/ 	.word	0xffffffff


	//   ....[5]....
        /*0190*/ 	.word	0xffffffff


	//   ....[6]....
        /*0194*/ 	.word	0xffffffff


	//   ....[7]....
        /*0198*/ 	.word	0xffffffff


	//   ....[8]....
        /*019c*/ 	.word	0xffffffff


	//   ....[9]....
        /*01a0*/ 	.word	0xffffffff


	//   ....[10]....
        /*01a4*/ 	.word	0xffffffff


	//   ....[11]....
        /*01a8*/ 	.word	0xffffffff


	//   ....[12]....
        /*01ac*/ 	.word	0xffffffff


	//   ....[13]....
        /*01b0*/ 	.word	0xffffffff


	//   ....[14]....
        /*01b4*/ 	.word	0xffffffff


	//   ....[15]....
        /*01b8*/ 	.word	0xffffffff


	//   ....[16]....
        /*01bc*/ 	.word	0xffffffff


	//   ....[17]....
        /*01c0*/ 	.word	0xffffffff


	//   ....[18]....
        /*01c4*/ 	.word	0xffffffff


	//   ....[19]....
        /*01c8*/ 	.word	0xffffffff


	//   ....[20]....
        /*01cc*/ 	.word	0xffffffff


	//   ....[21]....
        /*01d0*/ 	.word	0xffffffff


	//   ....[22]....
        /*01d4*/ 	.word	0xffffffff


	//   ....[23]....
        /*01d8*/ 	.word	0xffffffff


	//   ....[24]....
        /*01dc*/ 	.word	0xffffffff


	//   ....[25]....
        /*01e0*/ 	.word	0xffffffff


	//   ....[26]....
        /*01e4*/ 	.word	0xffffffff


	//   ....[27]....
        /*01e8*/ 	.word	0xffffffff


	//   ....[28]....
        /*01ec*/ 	.word	0xffffffff


	//   ....[29]....
        /*01f0*/ 	.word	0xffffffff


	//   ....[30]....
        /*01f4*/ 	.word	0xffffffff


	//   ....[31]....
        /*01f8*/ 	.word	0xffffffff


	//   ....[32]....
        /*01fc*/ 	.word	0xffffffff


	//   ....[33]....
        /*0200*/ 	.word	0xffffffff


	//   ....[34]....
        /*0204*/ 	.word	0xffffffff


	//   ....[35]....
        /*0208*/ 	.word	0xffffffff


	//   ....[36]....
        /*020c*/ 	.word	0xffffffff


	//   ....[37]....
        /*0210*/ 	.word	0xffffffff


	//   ....[38]....
        /*0214*/ 	.word	0xffffffff


	//   ....[39]....
        /*0218*/ 	.word	0xffffffff


	//   ....[40]....
        /*021c*/ 	.word	0xffffffff


	//   ....[41]....
        /*0220*/ 	.word	0xffffffff


	//   ....[42]....
        /*0224*/ 	.word	0xffffffff


	//   ....[43]....
        /*0228*/ 	.word	0xffffffff


	//----- nvinfo : EIATTR_COOP_GROUP_INSTR_OFFSETS
	.align		4
.L_23495:
        /*022c*/ 	.byte	0x04, 0x28
        /*022e*/ 	.short	(.L_23497 - .L_23496)


	//   ....[0]....
.L_23496:
        /*0230*/ 	.word	0x00003030


	//   ....[1]....
        /*0234*/ 	.word	0x000030c0


	//   ....[2]....
        /*0238*/ 	.word	0x000030f0


	//   ....[3]....
        /*023c*/ 	.word	0x00003140


	//   ....[4]....
        /*0240*/ 	.word	0x00003180


	//   ....[5]....
        /*0244*/ 	.word	0x00003200


	//   ....[6]....
        /*0248*/ 	.word	0x00003220


	//   ....[7]....
        /*024c*/ 	.word	0x00003240


	//   ....[8]....
        /*0250*/ 	.word	0x00004100


	//   ....[9]....
        /*0254*/ 	.word	0x00004180


	//   ....[10]....
        /*0258*/ 	.word	0x000041e0


	//   ....[11]....
        /*025c*/ 	.word	0x00004230


	//   ....[12]....
        /*0260*/ 	.word	0x00004270


	//   ....[13]....
        /*0264*/ 	.word	0x000042c0


	//   ....[14]....
        /*0268*/ 	.word	0x000042e0


	//   ....[15]....
        /*026c*/ 	.word	0x00004300


	//   ....[16]....
        /*0270*/ 	.word	0x00008e10


	//   ....[17]....
        /*0274*/ 	.word	0x00008e50


	//   ....[18]....
        /*0278*/ 	.word	0x00008e70


	//   ....[19]....
        /*027c*/ 	.word	0x00008e80


	//   ....[20]....
        /*0280*/ 	.word	0x00008e90


	//   ....[21]....
        /*0284*/ 	.word	0x00008ea0


	//   ....[22]....
        /*0288*/ 	.word	0x00008eb0


	//   ....[23]....
        /*028c*/ 	.word	0x00008ee0


	//   ....[24]....
        /*0290*/ 	.word	0x00008f00


	//   ....[25]....
        /*0294*/ 	.word	0x00008f30


	//   ....[26]....
        /*0298*/ 	.word	0x00008f60


	//   ....[27]....
        /*029c*/ 	.word	0x00008f90


	//   ....[28]....
        /*02a0*/ 	.word	0x00008fc0


	//   ....[29]....
        /*02a4*/ 	.word	0x00008ff0


	//   ....[30]....
        /*02a8*/ 	.word	0x00009020


	//   ....[31]....
        /*02ac*/ 	.word	0x00009050


	//   ....[32]....
        /*02b0*/ 	.word	0x000090a0


	//   ....[33]....
        /*02b4*/ 	.word	0x000090d0


	//   ....[34]....
        /*02b8*/ 	.word	0x00009100


	//   ....[35]....
        /*02bc*/ 	.word	0x00009130


	//   ....[36]....
        /*02c0*/ 	.word	0x00009150


	//   ....[37]....
        /*02c4*/ 	.word	0x00009180


	//   ....[38]....
        /*02c8*/ 	.word	0x000091a0


	//   ....[39]....
        /*02cc*/ 	.word	0x000091d0


	//   ....[40]....
        /*02d0*/ 	.word	0x000091f0


	//   ....[41]....
        /*02d4*/ 	.word	0x00009210


	//   ....[42]....
        /*02d8*/ 	.word	0x00009230


	//   ....[43]....
        /*02dc*/ 	.word	0x00009250


	//----- nvinfo : EIATTR_EXIT_INSTR_OFFSETS
	.align		4
.L_23497:
        /*02e0*/ 	.byte	0x04, 0x1c
        /*02e2*/ 	.short	(.L_23499 - .L_23498)


	//   ....[0]....
.L_23498:
        /*02e4*/ 	.word	0x000000d0


	//   ....[1]....
        /*02e8*/ 	.word	0x00009920


	//   ....[2]....
        /*02ec*/ 	.word	0x00009a20


	//   ....[3]....
        /*02f0*/ 	.word	0x0000a050


	//----- nvinfo : EIATTR_CRS_STACK_SIZE
	.align		4
.L_23499:
        /*02f4*/ 	.byte	0x04, 0x1e
        /*02f6*/ 	.short	(.L_23501 - .L_23500)
.L_23500:
        /*02f8*/ 	.word	0x00000000


	//----- nvinfo : EIATTR_CBANK_PARAM_SIZE
	.align		4
.L_23501:
        /*02fc*/ 	.byte	0x03, 0x19
        /*02fe*/ 	.short	0x008c


	//----- nvinfo : EIATTR_PARAM_CBANK
	.align		4
        /*0300*/ 	.byte	0x04, 0x0a
        /*0302*/ 	.short	(.L_23503 - .L_23502)
	.align		4
.L_23502:
        /*0304*/ 	.word	index@(.nv.constant0._ZN4vllm25paged_attention_v2_kernelI13__nv_bfloat16S1_Li112ELi32ELi128ELNS_18Fp8KVCacheDataTypeE0ELb0ELi512EEEvPfS3_PT_PKS4_PKT0_SA_ifPKiSC_iPKfiiiSE_SE_iiiii)
        /*0308*/ 	.short	0x0210
        /*030a*/ 	.short	0x008c


	//----- nvinfo : EIATTR_SW_WAR
	.align		4
.L_23503:
        /*030c*/ 	.byte	0x04, 0x36
        /*030e*/ 	.short	(.L_23505 - .L_23504)
.L_23504:
        /*0310*/ 	.word	0x00000008
.L_23505:


//--------------------- .nv.info._ZN4vllm25paged_attention_v2_kernelI13__nv_bfloat16S1_Li96ELi32ELi128ELNS_18Fp8KVCacheDataTypeE0ELb0ELi512EEEvPfS3_PT_PKS4_PKT0_SA_ifPKiSC_iPKfiiiSE_SE_iiiii --------------------------
	.section	.nv.info._ZN4vllm25paged_attention_v2_kernelI13__nv_bfloat16S1_Li96ELi32ELi128ELNS_18Fp8KVCacheDataTypeE0ELb0ELi512EEEvPfS3_PT_PKS4_PKT0_SA_ifPKiSC_iPKfiiiSE_SE_iiiii,"",@"SHT_CUDA_INFO"
	.sectionflags	@""
	.align	4


	//----- nvinfo : EIATTR_CUDA_API_VERSION
	.align		4
        /*0000*/ 	.byte	0x04, 0x37
        /*0002*/ 	.short	(.L_23507 - .L_23506)
.L_23506:
        /*0004*/ 	.word	0x00000082


	//----- nvinfo : EIATTR_KPARAM_INFO
	.align		4
.L_23507:
        /*0008*/ 	.byte	0x04, 0x17
        /*000a*/ 	.short	(.L_23509 - .L_23508)
.L_23508:
        /*000c*/ 	.word	0x00000000
        /*0010*/ 	.short	0x0015
        /*0012*/ 	.short	0x0088
        /*0014*/ 	.byte	0x00, 0xf0, 0x11, 0x00


	//----- nvinfo : EIATTR_KPARAM_INFO
	.align		4
.L_23509:
        /*0018*/ 	.byte	0x04, 0x17
        /*001a*/ 	.short	(.L_23511 - .L_23510)
.L_23510:
        /*001c*/ 	.word	0x00000000
        /*0020*/ 	.short	0x0014
        /*0022*/ 	.short	0x0084
        /*0024*/ 	.byte	0x00, 0xf0, 0x11, 0x00


	//----- nvinfo : EIATTR_KPARAM_INFO
	.align		4
.L_23511:
        /*0028*/ 	.byte	0x04, 0x17
        /*002a*/ 	.short	(.L_23513 - .L_23512)
.L_23512:
        /*002c*/ 	.word	0x00000000
        /*0030*/ 	.short	0x0013
        /*0032*/ 	.short	0x0080
        /*0034*/ 	.byte	0x00, 0xf0, 0x11, 0x00


	//----- nvinfo : EIATTR_KPARAM_INFO
	.align		4
.L_23513:
        /*0038*/ 	.byte	0x04, 0x17
        /*003a*/ 	.short	(.L_23515 - .L_23514)
.L_23514:
        /*003c*/ 	.word	0x00000000
        /*0040*/ 	.short	0x0012
        /*0042*/ 	.short	0x007c
        /*0044*/ 	.byte	0x00, 0xf0, 0x11, 0x00


	//----- nvinfo : EIATTR_KPARAM_INFO
	.align		4
.L_23515:
        /*0048*/ 	.byte	0x04, 0x17
        /*004a*/ 	.short	(.L_23517 - .L_23516)
.L_23516:
        /*004c*/ 	.word	0x00000000
        /*0050*/ 	.short	0x0011
        /*0052*/ 	.short	0x0078
        /*0054*/ 	.byte	0x00, 0xf0, 0x11, 0x00


	//----- nvinfo : EIATTR_KPARAM_INFO
	.align		4
.L_23517:
        /*0058*/ 	.byte	0x04, 0x17
        /*005a*/ 	.short	(.L_23519 - .L_23518)
.L_23518:
        /*005c*/ 	.word	0x00000000
        /*0060*/ 	.short	0x0010
        /*0062*/ 	.short	0x0070
        /*0064*/ 	.byte	0x00, 0xf0, 0x21, 0x00


	//----- nvinfo : EIATTR_KPARAM_INFO
	.align		4
.L_23519:
        /*0068*/ 	.byte	0x04, 0x17
        /*006a*/ 	.short	(.L_23521 - .L_23520)
.L_23520:
        /*006c*/ 	.word	0x00000000
        /*0070*/ 	.short	0x000f
        /*0072*/ 	.short	0x0068
        /*0074*/ 	.byte	0x00, 0xf0, 0x21, 0x00


	//----- nvinfo : EIATTR_KPARAM_INFO
	.align		4
.L_23521:
        /*0078*/ 	.byte	0x04, 0x17
        /*007a*/ 	.short	(.L_23523 - .L_23522)
.L_23522:
        /*007c*/ 	.word	0x00000000
        /*0080*/ 	.short	0x000e
        /*0082*/ 	.short	0x0060
        /*0084*/ 	.byte	0x00, 0xf0, 0x11, 0x00


	//----- nvinfo : EIATTR_KPARAM_INFO
	.align		4
.L_23523:
        /*0088*/ 	.byte	0x04, 0x17
        /*008a*/ 	.short	(.L_23525 - .L_23524)
.L_23524:
        /*008c*/ 	.word	0x00000000
        /*0090*/ 	.short	0x000d
        /*0092*/ 	.short	0x005c
        /*0094*/ 	.byte	0x00, 0xf0, 0x11, 0x00


	//----- nvinfo : EIATTR_KPARAM_INFO
	.align		4
.L_23525:
        /*0098*/ 	.byte	0x04, 0x17
        /*009a*/ 	.short	(.L_23527 - .L_23526)
.L_23526:
        /*009c*/ 	.word	0x00000000
        /*00a0*/ 	.short	0x000c
        /*00a2*/ 	.short	0x0058
        /*00a4*/ 	.byte	0x00, 0xf0, 0x11, 0x00


	//----- nvinfo : EIATTR_KPARAM_INFO
	.align		4
.L_23527:
        /*00a8*/ 	.byte	0x04, 0x17
        /*00aa*/ 	.short	(.L_23529 - .L_23528)
.L_23528:
        /*00ac*/ 	.word	0x00000000
        /*00b0*/ 	.short	0x000b
        /*00b2*/ 	.short	0x0050
        /*00b4*/ 	.byte	0x00, 0xf0, 0x21, 0x00


	//----- nvinfo : EIATTR_KPARAM_INFO
	.align		4
.L_23529:
        /*00b8*/ 	.byte	0x04, 0x17
        /*00ba*/ 	.short	(.L_23531 - .L_23530)
.L_23530:
        /*00bc*/ 	.word	0x00000000
        /*00c0*/ 	.short	0x000a
        /*00c2*/ 	.short	0x0048
        /*00c4*/ 	.byte	0x00, 0xf0, 0x11, 0x00


	//----- nvinfo : EIATTR_KPARAM_INFO
	.align		4
.L_23531:
        /*00c8*/ 	.byte	0x04, 0x17
        /*00ca*/ 	.short	(.L_23533 - .L_23532)
.L_23532:
        /*00cc*/ 	.word	0x00000000
        /*00d0*/ 	.short	0x0009
        /*00d2*/ 	.short	0x0040
        /*00d4*/ 	.byte	0x00, 0xf0, 0x21, 0x00


	//----- nvinfo : EIATTR_KPARAM_INFO
	.align		4
.L_23533:
        /*00d8*/ 	.byte	0x04, 0x17
        /*00da*/ 	.short	(.L_23535 - .L_23534)
.L_23534:
        /*00dc*/ 	.word	0x00000000
        /*00e0*/ 	.short	0x0008
        /*00e2*/ 	.short	0x0038
        /*00e4*/ 	.byte	0x00, 0xf0, 0x21, 0x00


	//----- nvinfo : EIATTR_KPARAM_INFO
	.align		4
.L_23535:
        /*00e8*/ 	.byte	0x04, 0x17
        /*00ea*/ 	.short	(.L_23537 - .L_23536)
.L_23536:
        /*00ec*/ 	.word	0x00000000
        /*00f0*/ 	.short	0x0007
        /*00f2*/ 	.short	0x0034
        /*00f4*/ 	.byte	0x00, 0xf0, 0x11, 0x00


	//----- nvinfo : EIATTR_KPARAM_INFO
	.align		4
.L_23537:
        /*00f8*/ 	.byte	0x04, 0x17
        /*00fa*/ 	.short	(.L_23539 - .L_23538)
.L_23538:
        /*00fc*/ 	.word	0x00000000
        /*0100*/ 	.short	0x0006
        /*0102*/ 	.short	0x0030
        /*0104*/ 	.byte	0x00, 0xf0, 0x11, 0x00


	//----- nvinfo : EIATTR_KPARAM_INFO
	.align		4
.L_23539:
        /*0108*/ 	.byte	0x04, 0x17
        /*010a*/ 	.short	(.L_23541 - .L_23540)
.L_23540:
        /*010c*/ 	.word	0x00000000
        /*0110*/ 	.short	0x0005
        /*0112*/ 	.short	0x0028
        /*0114*/ 	.byte	0x00, 0xf0, 0x21, 0x00


	//----- nvinfo : EIATTR_KPARAM_INFO
	.align		4
.L_23541:
        /*0118*/ 	.byte	0x04, 0x17
        /*011a*/ 	.short	(.L_23543 - .L_23542)
.L_23542:
        /*011c*/ 	.word	0x00000000
        /*0120*/ 	.short	0x0004
        /*0122*/ 	.short	0x0020
        /*0124*/ 	.byte	0x00, 0xf0, 0x21, 0x00


	//----- nvinfo : EIATTR_KPARAM_INFO
	.align		4
.L_23543:
        /*0128*/ 	.byte	0x04, 0x17
        /*012a*/ 	.short	(.L_23545 - .L_23544)
.L_23544:
        /*012c*/ 	.word	0x00000000
        /*0130*/ 	.short	0x0003
        /*0132*/ 	.short	0x0018
        /*0134*/ 	.byte	0x00, 0xf0, 0x21, 0x00


	//----- nvinfo : EIATTR_KPARAM_INFO
	.align		4
.L_23545:
        /*0138*/ 	.byte	0x04, 0x17
        /*013a*/ 	.short	(.L_23547 - .L_23546)
.L_23546:
        /*013c*/ 	.word	0x00000000
        /*0140*/ 	.short	0x0002
        /*0142*/ 	.short	0x0010
        /*0144*/ 	.byte	0x00, 0xf0, 0x21, 0x00


	//----- nvinfo : EIATTR_KPARAM_INFO
	.align		4
.L_23547:
        /*0148*/ 	.byte	0x04, 0x17
        /*014a*/ 	.short	(.L_23549 - .L_23548)
.L_23548:
        /*014c*/ 	.word	0x00000000
        /*0150*/ 	.short	0x0001
        /*0152*/ 	.short	0x0008
        /*0154*/ 	.byte	0x00, 0xf0, 0x21, 0x00


	//----- nvinfo : EIATTR_KPARAM_INFO
	.align		4
.L_23549:
        /*0158*/ 	.byte	0x04, 0x17
        /*015a*/ 	.short	(.L_23551 - .L_23550)
.L_23550:
        /*015c*/ 	.word	0x00000000
        /*0160*/ 	.short	0x0000
        /*0162*/ 	.short	0x0000
        /*0164*/ 	.byte	0x00, 0xf0, 0x21, 0x00


	//----- nvinfo : EIATTR_SPARSE_MMA_MASK
	.align		4
.L_23551:
        /*0168*/ 	.byte	0x03, 0x50
        /*016a*/ 	.short	0x0000


	//----- nvinfo : EIATTR_MAXREG_COUNT
	.align		4
        /*016c*/ 	.byte	0x03, 0x1b
        /*016e*/ 	.short	0x00ff


	//----- nvinfo : EIATTR_NUM_BARRIERS
	.align		4
        /*0170*/ 	.byte	0x02, 0x4c
        /*0172*/ 	.byte	0x01
	.zero		1


	//----- nvinfo : EIATTR_MERCURY_ISA_VERSION
	.align		4
        /*0174*/ 	.byte	0x03, 0x5f
        /*0176*/ 	.short	0x0101


	//----- nvinfo : EIATTR_COOP_GROUP_MASK_REGIDS
	.align		4
        /*0178*/ 	.byte	0x04, 0x29
        /*017a*/ 	.short	(.L_23553 - .L_23552)


	//   ....[0]....
.L_23552:
        /*017c*/ 	.word	0xffffffff


	//   ....[1]....
        /*0180*/ 	.word	0xffffffff


	//   ....[2]....
        /*0184*/ 	.word	0xffffffff


	//   ....[3]....
        /*0188*/ 	.word	0xffffffff


	//   ....[4]....
        /*018c*/ 	.word	0xffffffff


	//   ....[5]....
        /*0190*/ 	.word	0xffffffff


	//   ....[6]....
        /*0194*/ 	.word	0xffffffff


	//   ....[7]....
        /*0198*/ 	.word	0xffffffff


	//   ....[8]....
        /*019c*/ 	.word	0xffffffff


	//   ....[9]....
        /*01a0*/ 	.word	0xffffffff


	//   ....[10]....
        /*01a4*/ 	.word	0xffffffff


	//   ....[11]....
        /*01a8*/ 	.word	0xffffffff


	//   ....[12]....
        /*01ac*/ 	.word	0xffffffff


	//   ....[13]....
        /*01b0*/ 	.word	0xffffffff


	//   ....[14]....
        /*01b4*/ 	.word	0xffffffff


	//   ....[15]....
        /*01b8*/ 	.word	0xffffffff


	//   ....[16]....
        /*01bc*/ 	.word	0xffffffff


	//   ....[17]....
        /*01c0*/ 	.word	0xffffffff


	//   ....[18]....
        /*01c4*/ 	.word	0xffffffff


	//   ....[19]....
        /*01c8*/ 	.word	0xffffffff


	//   ....[20]....
        /*01cc*/ 	.word	0xffffffff


	//   ....[21]....
        /*01d0*/ 	.word	0xffffffff


	//   ....[22]....
        /*01d4*/ 	.word	0xffffffff


	//   ....[23]....
        /*01d8*/ 	.word	0xffffffff


	//   ....[24]....
        /*01dc*/ 	.word	0xffffffff


	//   ....[25]....
        /*01e0*/ 	.word	0xffffffff


	//   ....[26]....
        /*01e4*/ 	.word	0xffffffff


	//   ....[27]....
        /*01e8*/ 	.word	0xffffffff


	//   ....[28]....
        /*01ec*/ 	.word	0xffffffff


	//   ....[29]....
        /*01f0*/ 	.word	0xffffffff


	//   ....[30]....
        /*01f4*/ 	.word	0xffffffff


	//   ....[31]....
        /*01f8*/ 	.word	0xffffffff


	//   ....[32]....
        /*01fc*/ 	.word	0xffffffff


	//   ....[33]....
        /*0200*/ 	.word	0xffffffff


	//   ....[34]....
        /*0204*/ 	.word	0xffffffff


	//   ....[35]....
        /*0208*/ 	.word	0xffffffff


	//   ....[36]....
        /*020c*/ 	.word	0xffffffff


	//   ....[37]....
        /*0210*/ 	.word	0xffffffff


	//   ....[38]....
        /*0214*/ 	.word	0xffffffff


	//   ....[39]....
        /*0218*/ 	.word	0xffffffff


	//----- nvinfo : EIATTR_COOP_GROUP_INSTR_OFFSETS
	.align		4
.L_23553:
        /*021c*/ 	.byte	0x04, 0x28
        /*021e*/ 	.short	(.L_23555 - .L_23554)


	//   ....[0]....
.L_23554:
        /*0220*/ 	.word	0x00002b40


	//   ....[1]....
        /*0224*/ 	.word	0x00002ba0


	//   ....[2]....
        /*0228*/ 	.word	0x00002c30


	//   ....[3]....
        /*022c*/ 	.word	0x00002c80


	//   ....[4]....
        /*0230*/ 	.word	0x00002ce0


	//   ....[5]....
        /*0234*/ 	.word	0x00002d70


	//   ....[6]....
        /*0238*/ 	.word	0x00002da0


	//   ....[7]....
        /*023c*/ 	.word	0x00002e40


	//   ....[8]....
        /*0240*/ 	.word	0x00003d10


	//   ....[9]....
        /*0244*/ 	.word	0x00003d80


	//   ....[10]....
        /*0248*/ 	.word	0x00003db0


	//   ....[11]....
        /*024c*/ 	.word	0x00003e30


	//   ....[12]....
        /*0250*/ 	.word	0x00003e80


	//   ....[13]....
        /*0254*/ 	.word	0x00003ed0


	//   ....[14]....
        /*0258*/ 	.word	0x00003ef0


	//   ....[15]....
        /*025c*/ 	.word	0x00003f10


	//   ....[16]....
        /*0260*/ 	.word	0x000080e0


	//   ....[17]....
        /*0264*/ 	.word	0x00008120


	//   ....[18]....
        /*0268*/ 	.word	0x00008160


	//   ....[19]....
        /*026c*/ 	.word	0x000081a0


	//   ....[20]....
        /*0270*/ 	.word	0x000081e0


	//   ....[21]....
        /*0274*/ 	.word	0x00008210


	//   ....[22]....
        /*0278*/ 	.word	0x00008250


	//   ....[23]....
        /*027c*/ 	.word	0x00008290


	//   ....[24]....
        /*0280*/ 	.word	0x000082b0


	//   ....[25]....
        /*0284*/ 	.word	0x000082e0


	//   ....[26]....
        /*0288*/ 	.word	0x00008300


	//   ....[27]....
        /*028c*/ 	.word	0x00008320


	//   ....[28]....
        /*0290*/ 	.word	0x00008350


	//   ....[29]....
        /*0294*/ 	.word	0x00008370


	//   ....[30]....
        /*0298*/ 	.word	0x00008390


	//   ....[31]....
        /*029c*/ 	.word	0x000083b0


	//   ....[32]....
        /*02a0*/ 	.word	0x000083d0


	//   ....[33]....
        /*02a4*/ 	.word	0x000083f0


	//   ....[34]....
        /*02a8*/ 	.word	0x00008400


	//   ....[35]....
        /*02ac*/ 	.word	0x00008420


	//   ....[36]....
        /*02b0*/ 	.word	0x00008440


	//   ....[37]....
        /*02b4*/ 	.word	0x00008460


	//   ....[38]....
        /*02b8*/ 	.word	0x00008480


	//   ....[39]....
        /*02bc*/ 	.word	0x000084a0


	//----- nvinfo : EIATTR_EXIT_INSTR_OFFSETS
	.align		4
.L_23555:
        /*02c0*/ 	.byte	0x04, 0x1c
        /*02c2*/ 	.short	(.L_23557 - .L_23556)


	//   ....[0]....
.L_23556:
        /*02c4*/ 	.word	0x00000090


	//   ....[1]....
        /*02c8*/ 	.word	0x00008aa0


	//   ....[2]....
        /*02cc*/ 	.word	0x00008ba0


	//   ....[3]....
        /*02d0*/ 	.word	0x000090f0


	//----- nvinfo : EIATTR_CRS_STACK_SIZE
	.align		4
.L_23557:
        /*02d4*/ 	.byte	0x04, 0x1e
        /*02d6*/ 	.short	(.L_23559 - .L_23558)
.L_23558:
        /*02d8*/ 	.word	0x00000000


	//----- nvinfo : EIATTR_CBANK_PARAM_SIZE
	.align		4
.L_23559:
        /*02dc*/ 	.byte	0x03, 0x19
        /*02de*/ 	.short	0x008c


	//----- nvinfo : EIATTR_PARAM_CBANK
	.align		4
        /*02e0*/ 	.byte	0x04, 0x0a
        /*02e2*/ 	.short	(.L_23561 - .L_23560)
	.align		4
.L_23560:
        /*02e4*/ 	.word	index@(.nv.constant0._ZN4vllm25paged_attention_v2_kernelI13__nv_bfloat16S1_Li96ELi32ELi128ELNS_18Fp8KVCacheDataTypeE0ELb0ELi512EEEvPfS3_PT_PKS4_PKT0_SA_ifPKiSC_iPKfiiiSE_SE_iiiii)
        /*02e8*/ 	.short	0x0210
        /*02ea*/ 	.short	0x008c


	//----- nvinfo : EIATTR_SW_WAR
	.align		4
.L_23561:
        /*02ec*/ 	.byte	0x04, 0x36
        /*02ee*/ 	.short	(.L_23563 - .L_23562)
.L_23562:
        /*02f0*/ 	.word	0x00000008
.L_23563:


//--------------------- .nv.info._ZN4vllm25paged_attention_v2_kernelI13__nv_bfloat16S1_Li80ELi32ELi128ELNS_18Fp8KVCacheDataTypeE0ELb0ELi512EEEvPfS3_PT_PKS4_PKT0_SA_ifPKiSC_iPKfiiiSE_SE_iiiii --------------------------
	.section	.nv.info._ZN4vllm25paged_attention_v2_kernelI13__nv_bfloat16S1_Li80ELi32ELi128ELNS_18Fp8KVCacheDataTypeE0ELb0ELi512EEEvPfS3_PT_PKS4_PKT0_SA_ifPKiSC_iPKfiiiSE_SE_iiiii,"",@"SHT_CUDA_INFO"
	.sectionflags	@""
	.align	4


	//----- nvinfo : EIATTR_CUDA_API_VERSION
	.align		4
        /*0000*/ 	.byte	0x04, 0x37
        /*0002*/ 	.short	(.L_23565 - .L_23564)
.L_23564:
        /*0004*/ 	.word	0x00000082


	//----- nvinfo : EIATTR_KPARAM_INFO
	.align		4
.L_23565:
        /*0008*/ 	.byte	0x04, 0x17
        /*000a*/ 	.short	(.L_23567 - .L_23566)
.L_23566:
        /*000c*/ 	.word	0x00000000
        /*0010*/ 	.short	0x0015
        /*0012*/ 	.short	0x0088
        /*0014*/ 	.byte	0x00, 0xf0, 0x11, 0x00


	//----- nvinfo : EIATTR_KPARAM_INFO
	.align		4
.L_23567:
        /*0018*/ 	.byte	0x04, 0x17
        /*001a*/ 	.short	(.L_23569 - .L_23568)
.L_23568:
        /*001c*/ 	.word	0x00000000
        /*0020*/ 	.short	0x0014
        /*0022*/ 	.short	0x0084
        /*0024*/ 	.byte	0x00, 0xf0, 0x11, 0x00


	//----- nvinfo : EIATTR_KPARAM_INFO
	.align		4
.L_23569:
        /*0028*/ 	.byte	0x04, 0x17
        /*002a*/ 	.short	(.L_23571 - .L_23570)
.L_23570:
        /*002c*/ 	.word	0x00000000
        /*0030*/ 	.short	0x0013
        /*0032*/ 	.short	0x0080
        /*0034*/ 	.byte	0x00, 0xf0, 0x11, 0x00


	//----- nvinfo : EIATTR_KPARAM_INFO
	.align		4
.L_23571:
        /*0038*/ 	.byte	0x04, 0x17
        /*003a*/ 	.short	(.L_23573 - .L_23572)
.L_23572:
        /*003c*/ 	.word	0x00000000
        /*0040*/ 	.short	0x0012
        /*0042*/ 	.short	0x007c
        /*0044*/ 	.byte	0x00, 0xf0, 0x11, 0x00


	//----- nvinfo : EIATTR_KPARAM_INFO
	.align		4
.L_23573:
        /*0048*/ 	.byte	0x04, 0x17
        /*004a*/ 	.short	(.L_23575 - .L_23574)
.L_23574:
        /*004c*/ 	.word	0x00000000
        /*0050*/ 	.short	0x0011
        /*0052*/ 	.short	0x0078
        /*0054*/ 	.byte	0x00, 0xf0, 0x11, 0x00


	//----- nvinfo : EIATTR_KPARAM_INFO
	.align		4
.L_23575:
        /*0058*/ 	.byte	0x04, 0x17
        /*005a*/ 	.short	(.L_23577 - .L_23576)
.L_23576:
        /*005c*/ 	.word	0x00000000
        /*0060*/ 	.short	0x0010
        /*0062*/ 	.short	0x0070
        /*0064*/ 	.byte	0x00, 0xf0, 0x21, 0x00


	//----- nvinfo : EIATTR_KPARAM_INFO
	.align		4
.L_23577:
        /*0068*/ 	.byte	0x04, 0x17
        /*006a*/ 	.short	(.L_23579 - .L_23578)
.L_23578:
        /*006c*/ 	.word	0x00000000
        /*0070*/ 	.short	0x000f
        /*0072*/ 	.short	0x0068
        /*0074*/ 	.byte	0x00, 0xf0, 0x21, 0x00


	//----- nvinfo : EIATTR_KPARAM_INFO
	.align		4
.L_23579:
        /*0078*/ 	.byte	0x04, 0x17
        /*007a*/ 	.short	(.L_23581 - .L_23580)
.L_23580:
        /*007c*/ 	.word	0x00000000
        /*0080*/ 	.short	0x000e
        /*0082*/ 	.short	0x0060
        /*0084*/ 	.byte	0x00, 0xf0, 0x11, 0x00


	//----- nvinfo : EIATTR_KPARAM_INFO
	.align		4
.L_23581:
        /*0088*/ 	.byte	0x04, 0x17
        /*008a*/ 	.short	(.L_23583 - .L_23582)
.L_23582:
        /*008c*/ 	.word	0x00000000
        /*0090*/ 	.short	0x000d
        /*0092*/ 	.short	0x005c
        /*0094*/ 	.byte	0x00, 0xf0, 0x11, 0x00


	//----- nvinfo : EIATTR_KPARAM_INFO
	.align		4
.L_23583:
        /*0098*/ 	.byte	0x04, 0x17
        /*009a*/ 	.short	(.L_23585 - .L_23584)
.L_23584:
        /*009c*/ 	.word	0x00000000
        /*00a0*/ 	.short	0x000c
        /*00a2*/ 	.short	0x0058
        /*00a4*/ 	.byte	0x00, 0xf0, 0x11, 0x00


	//----- nvinfo : EIATTR_KPARAM_INFO
	.align		4
.L_23585:
        /*00a8*/ 	.byte	0x04, 0x17
        /*00aa*/ 	.short	(.L_23587 - .L_23586)
.L_23586:
        /*00ac*/ 	.word	0x00000000
        /*00b0*/ 	.short	0x000b
        /*00b2*/ 	.short	0x0050
        /*00b4*/ 	.byte	0x00, 0xf0, 0x21, 0x00


	//----- nvinfo : EIATTR_KPARAM_INFO
	.align		4
.L_23587:
        /*00b8*/ 	.byte	0x04, 0x17
        /*00ba*/ 	.short	(.L_23589 - .L_23588)
.L_23588:
        /*00bc*/ 	.word	0x00000000
        /*00c0*/ 	.short	0x000a
        /*00c2*/ 	.short	0x0048
        /*00c4*/ 	.byte	0x00, 0xf0, 0x11, 0x00


	//----- nvinfo : EIATTR_KPARAM_INFO
	.align		4
.L_23589:
        /*00c8*/ 	.byte	0x04, 0x17
        /*00ca*/ 	.short	(.L_23591 - .L_23590)
.L_23590:
        /*00cc*/ 	.word	0x00000000
        /*00d0*/ 	.short	0x0009
        /*00d2*/ 	.short	0x0040
        /*00d4*/ 	.byte	0x00, 0xf0, 0x21, 0x00


	//----- nvinfo : EIATTR_KPARAM_INFO
	.align		4
.L_23591:
        /*00d8*/ 	.byte	0x04, 0x17
        /*00da*/ 	.short	(.L_23593 - .L_23592)
.L_23592:
        /*00dc*/ 	.word	0x00000000
        /*00e0*/ 	.short	0x0008
        /*00e2*/ 	.short	0x0038
        /*00e4*/ 	.byte	0x00, 0xf0, 0x21, 0x00


	//----- nvinfo : EIATTR_KPARAM_INFO
	.align		4
.L_23593:
        /*00e8*/ 	.byte	0x04, 0x17
        /*00ea*/ 	.short	(.L_23595 - .L_23594)
.L_23594:
        /*00ec*/ 	.word	0x00000000
        /*00f0*/ 	.short	0x0007
        /*00f2*/ 	.short	0x0034
        /*00f4*/ 	.byte	0x00, 0xf0, 0x11, 0x00


	//----- nvinfo : EIATTR_KPARAM_INFO
	.align		4
.L_23595:
        /*00f8*/ 	.byte	0x04, 0x17
        /*00fa*/ 	.short	(.L_23597 - .L_23596)
.L_23596:
        /*00fc*/ 	.word	0x00000000
        /*0100*/ 	.short	0x0006
        /*0102*/ 	.short	0x0030
        /*0104*/ 	.byte	0x00, 0xf0, 0x11, 0x00


	//----- nvinfo : EIATTR_KPARAM_INFO
	.align		4
.L_23597:
        /*0108*/ 	.byte	0x04, 0x17
        /*010a*/ 	.short	(.L_23599 - .L_23598)
.L_23598:
        /*010c*/ 	.word	0x00000000
        /*0110*/ 	.short	0x0005
        /*0112*/ 	.short	0x0028
        /*0114*/ 	.byte	0x00, 0xf0, 0x21, 0x00


	//----- nvinfo : EIATTR_KPARAM_INFO
	.align		4
.L_23599:
        /*0118*/ 	.byte	0x04, 0x17
        /*011a*/ 	.short	(.L_23601 - .L_23600)
.L_23600:
        /*011c*/ 	.word	0x00000000
        /*0120*/ 	.short	0x0004
        /*0122*/ 	.short	0x0020
        /*0124*/ 	.byte	0x00, 0xf0, 0x21, 0x00


	//----- nvinfo : EIATTR_KPARAM_INFO
	.align		4
.L_23601:
        /*0128*/ 	.byte	0x04, 0x17
        /*012a*/ 	.short	(.L_23603 - .L_23602)
.L_23602:
        /*012c*/ 	.word	0x00000000
        /*0130*/ 	.short	0x0003
        /*0132*/ 	.short	0x0018
        /*0134*/ 	.byte	0x00, 0xf0, 0x21, 0x00


	//----- nvinfo : EIATTR_KPARAM_INFO
	.align		4
.L_23603:
        /*0138*/ 	.byte	0x04, 0x17
        /*013a*/ 	.short	(.L_23605 - .L_23604)
.L_23604:
        /*013c*/ 	.word	0x00000000
        /*0140*/ 	.short	0x0002
        /*0142*/ 	.short	0x0010
        /*0144*/ 	.byte	0x00, 0xf0, 0x21, 0x00


	//----- nvinfo : EIATTR_KPARAM_INFO
	.align		4
.L_23605:
        /*0148*/ 	.byte	0x04, 0x17
        /*014a*/ 	.short	(.L_23607 - .L_23606)
.L_23606:
        /*014c*/ 	.word	0x00000000
        /*0150*/ 	.short	0x0001
        /*0152*/ 	.short	0x0008
        /*0154*/ 	.byte	0x00, 0xf0, 0x21, 0x00


	//----- nvinfo : EIATTR_KPARAM_INFO
	.align		4
.L_23607:
        /*0158*/ 	.byte	0x04, 0x17
        /*015a*/ 	.short	(.L_23609 - .L_23608)
.L_23608:
        /*015c*/ 	.word	0x00000000
        /*0160*/ 	.short	0x0000
        /*0162*/ 	.short	0x0000
        /*0164*/ 	.byte	0x00, 0xf0, 0x21, 0x00


	//----- nvinfo : EIATTR_SPARSE_MMA_MASK
	.align		4
.L_23609:
        /*0168*/ 	.byte	0x03, 0x50
        /*016a*/ 	.short	0x0000


	//----- nvinfo : EIATTR_MAXREG_COUNT
	.align		4
        /*016c*/ 	.byte	0x03, 0x1b
        /*016e*/ 	.short	0x00ff


	//----- nvinfo : EIATTR_NUM_BARRIERS
	.align		4
        /*0170*/ 	.byte	0x02, 0x4c
        /*0172*/ 	.byte	0x01
	.zero		1


	//----- nvinfo : EIATTR_MERCURY_ISA_VERSION
	.align		4
        /*0174*/ 	.byte	0x03, 0x5f
        /*0176*/ 	.short	0x0101


	//----- nvinfo : EIATTR_COOP_GROUP_MASK_REGIDS
	.align		4
        /*0178*/ 	.byte	0x04, 0x29
        /*017a*/ 	.short	(.L_23611 - .L_23610)


	//   ....[0]....
.L_23610:
        /*017c*/ 	.word	0xffffffff


	//   ....[1]....
        /*0180*/ 	.word	0xffffffff


	//   ....[2]....
        /*0184*/ 	.word	0xffffffff


	//   ....[3]....
        /*0188*/ 	.word	0xffffffff


	//   ....[4]....
        /*018c*/ 	.word	0xffffffff


	//   ....[5]....
        /*0190*/ 	.word	0xffffffff


	//   ....[6]....
        /*0194*/ 	.word	0xffffffff


	//   ....[7]....
        /*0198*/ 	.word	0xffffffff


	//   ....[8]....
        /*019c*/ 	.word	0xffffffff


	//   ....[9]....
        /*01a0*/ 	.word	0xffffffff


	//   ....[10]....
        /*01a4*/ 	.word	0xffffffff


	//   ....[11]....
        /*01a8*/ 	.word	0xffffffff


	//   ....[12]....
        /*01ac*/ 	.word	0xffffffff


	//   ....[13]....
        /*01b0*/ 	.word	0xffffffff


	//   ....[14]....
        /*01b4*/ 	.word	0xffffffff


	//   ....[15]....
        /*01b8*/ 	.word	0xffffffff


	//   ....[16]....
        /*01bc*/ 	.word	0xffffffff


	//   ....[17]....
        /*01c0*/ 	.word	0xffffffff


	//   ....[18]....
        /*01c4*/ 	.word	0xffffffff


	//   ....[19]....
        /*01c8*/ 	.word	0xffffffff


	//   ....[20]....
        /*01cc*/ 	.word	0xffffffff


	//   ....[21]....
        /*01d0*/ 	.word	0xffffffff


	//   ....[22]....
        /*01d4*/ 	.word	0xffffffff


	//   ....[23]....
        /*01d8*/ 	.word	0xffffffff


	//   ....[24]....
        /*01dc*/ 	.word	0xffffffff


	//   ....[25]....
        /*01e0*/ 	.word	0xffffffff


	//   ....[26]....
        /*01e4*/ 	.word	0xffffffff


	//   ....[27]....
        /*01e8*/ 	.word	0xffffffff


	//   ....[28]....
        /*01ec*/ 	.word	0xffffffff


	//   ....[29]....
        /*01f0*/ 	.word	0xffffffff


	//   ....[30]....
        /*01f4*/ 	.word	0xffffffff


	//   ....[31]....
        /*01f8*/ 	.word	0xffffffff


	//   ....[32]....
        /*01fc*/ 	.word	0xffffffff


	//   ....[33]....
        /*0200*/ 	.word	0xffffffff


	//   ....[34]....
        /*0204*/ 	.word	0xffffffff


	//   ....[35]....
        /*0208*/ 	.word	0xffffffff


	//----- nvinfo : EIATTR_COOP_GROUP_INSTR_OFFSETS
	.align		4
.L_23611:
        /*020c*/ 	.byte	0x04, 0x28
        /*020e*/ 	.short	(.L_23613 - .L_23612)


	//   ....[0]....
.L_23612:
        /*0210*/ 	.word	0x00003d40


	//   ....[1]....
        /*0214*/ 	.word	0x00003d90


	//   ....[2]....
        /*0218*/ 	.word	0x00003e20


	//   ....[3]....
        /*021c*/ 	.word	0x00003e90


	//   ....[4]....
        /*0220*/ 	.word	0x00003f20


	//   ....[5]....
        /*0224*/ 	.word	0x00003ff0


	//   ....[6]....
        /*0228*/ 	.word	0x00004010


	//   ....[7]....
        /*022c*/ 	.word	0x00004040


	//   ....[8]....
        /*0230*/ 	.word	0x00004ef0


	//   ....[9]....
        /*0234*/ 	.word	0x00004f60


	//   ....[10]....
        /*0238*/ 	.word	0x00004f90


	//   ....[11]....
        /*023c*/ 	.word	0x00005010


	//   ....[12]....
        /*0240*/ 	.word	0x00005060


	//   ....[13]....
        /*0244*/ 	.word	0x000050b0


	//   ....[14]....
        /*0248*/ 	.word	0x000050d0


	//   ....[15]....
        /*024c*/ 	.word	0x000050f0


	//   ....[16]....
        /*0250*/ 	.word	0x00008a20


	//   ....[17]....
        /*0254*/ 	.word	0x00008a60


	//   ....[18]....
        /*0258*/ 	.word	0x00008aa0


	//   ....[19]....
        /*025c*/ 	.word	0x00008ae0


	//   ....[20]....
        /*0260*/ 	.word	0x00008b10


	//   ....[21]....
        /*0264*/ 	.word	0x00008b40


	//   ....[22]....
        /*0268*/ 	.word	0x00008b60


	//   ....[23]....
        /*026c*/ 	.word	0x00008b90


	//   ....[24]....
        /*0270*/ 	.word	0x00008bb0


	//   ....[25]....
        /*0274*/ 	.word	0x00008bd0


	//   ....[26]....
        /*0278*/ 	.word	0x00008c00


	//   ....[27]....
        /*027c*/ 	.word	0x00008c20


	//   ....[28]....
        /*0280*/ 	.word	0x00008c40


	//   ....[29]....
        /*0284*/ 	.word	0x00008c60


	//   ....[30]....
        /*0288*/ 	.word	0x00008c80


	//   ....[31]....
        /*028c*/ 	.word	0x00008cb0


	//   ....[32]....
        /*0290*/ 	.word	0x00008cd0


	//   ....[33]....
        /*0294*/ 	.word	0x00008d00


	//   ....[34]....
        /*0298*/ 	.word	0x00008d30


	//   ....[35]....
        /*029c*/ 	.word	0x00008d60


	//----- nvinfo : EIATTR_EXIT_INSTR_OFFSETS
	.align		4
.L_23613:
        /*02a0*/ 	.byte	0x04, 0x1c
        /*02a2*/ 	.short	(.L_23615 - .L_23614)


	//   ....[0]....
.L_23614:
        /*02a4*/ 	.word	0x00000090


	//   ....[1]....
        /*02a8*/ 	.word	0x000092a0


	//   ....[2]....
        /*02ac*/ 	.word	0x000093a0


	//   ....[3]....
        /*02b0*/ 	.word	0x00009810


	//----- nvinfo : EIATTR_CRS_STACK_SIZE
	.align		4
.L_23615:
        /*02b4*/ 	.byte	0x04, 0x1e
        /*02b6*/ 	.short	(.L_23617 - .L_23616)
.L_23616:
        /*02b8*/ 	.word	0x00000000


	//----- nvinfo : EIATTR_CBANK_PARAM_SIZE
	.align		4
.L_23617:
        /*02bc*/ 	.byte	0x03, 0x19
        /*02be*/ 	.short	0x008c


	//----- nvinfo : EIATTR_PARAM_CBANK
	.align		4
        /*02c0*/ 	.byte	0x04, 0x0a
        /*02c2*/ 	.short	(.L_23619 - .L_23618)
	.align		4
.L_23618:
        /*02c4*/ 	.word	index@(.nv.constant0._ZN4vllm25paged_attention_v2_kernelI13__nv_bfloat16S1_Li80ELi32ELi128ELNS_18Fp8KVCacheDataTypeE0ELb0ELi512EEEvPfS3_PT_PKS4_PKT0_SA_ifPKiSC_iPKfiiiSE_SE_iiiii)
        /*02c8*/ 	.short	0x0210
        /*02ca*/ 	.short	0x008c


	//----- nvinfo : EIATTR_SW_WAR
	.align		4
.L_23619:
        /*02cc*/ 	.byte	0x04, 0x36
        /*02ce*/ 	.short	(.L_23621 - .L_23620)
.L_23620:
        /*02d0*/ 	.word	0x00000008
.L_23621:


//--------------------- .nv.info._ZN4vllm25paged_attention_v2_kernelI13__nv_bfloat16S1_Li64ELi32ELi128ELNS_18Fp8KVCacheDataTypeE0ELb0ELi512EEEvPfS3_PT_PKS4_PKT0_SA_ifPKiSC_iPKfiiiSE_SE_iiiii --------------------------
	.section	.nv.info._ZN4vllm25paged_attention_v2_kernelI13__nv_bfloat16S1_Li64ELi32ELi128ELNS_18Fp8KVCacheDataTypeE0ELb0ELi512EEEvPfS3_PT_PKS4_PKT0_SA_ifPKiSC_iPKfiiiSE_SE_iiiii,"",@"SHT_CUDA_INFO"
	.sectionflags	@""
	.align	4


	//----- nvinfo : EIATTR_CUDA_API_VERSION
	.align		4
        /*0000*/ 	.byte	0x04, 0x37
        /*0002*/ 	.short	(.L_23623 - .L_23622)
.L_23622:
        /*0004*/ 	.word	0x00000082


	//----- nvinfo : EIATTR_KPARAM_INFO
	.align		4
.L_23623:
        /*0008*/ 	.byte	0x04, 0x17
        /*000a*/ 	.short	(.L_23625 - .L_23624)
.L_23624:
        /*000c*/ 	.word	0x00000000
        /*0010*/ 	.short	0x0015
        /*0012*/ 	.short	0x0088
        /*0014*/ 	.byte	0x00, 0xf0, 0x11, 0x00


	//----- nvinfo : EIATTR_KPARAM_INFO
	.align		4
.L_23625:
        /*0018*/ 	.byte	0x04, 0x17
        /*001a*/ 	.short	(.L_23627 - .L_23626)
.L_23626:
        /*001c*/ 	.word	0x00000000
        /*0020*/ 	.short	0x0014
        /*0022*/ 	.short	0x0084
        /*0024*/ 	.byte	0x00, 0xf0, 0x11, 0x00


	//----- nvinfo : EIATTR_KPARAM_INFO
	.align		4
.L_23627:
        /*0028*/ 	.byte	0x04, 0x17
        /*002a*/ 	.short	(.L_23629 - .L_23628)
.L_23628:
        /*002c*/ 	.word	0x00000000
        /*0030*/ 	.short	0x0013
        /*0032*/ 	.short	0x0080
        /*0034*/ 	.byte	0x00, 0xf0, 0x11, 0x00


	//----- nvinfo : EIATTR_KPARAM_INFO
	.align		4
.L_23629:
        /*0038*/ 	.byte	0x04, 0x17
        /*003a*/ 	.short	(.L_23631 - .L_23630)
.L_23630:
        /*003c*/ 	.word	0x00000000
        /*0040*/ 	.short	0x0012
        /*0042*/ 	.short	0x007c
        /*0044*/ 	.byte	0x00, 0xf0, 0x11, 0x00


	//----- nvinfo : EIATTR_KPARAM_INFO
	.align		4
.L_23631:
        /*0048*/ 	.byte	0x04, 0x17
        /*004a*/ 	.short	(.L_23633 - .L_23632)
.L_23632:
        /*004c*/ 	.word	0x00000000
        /*0050*/ 	.short	0x0011
        /*0052*/ 	.short	0x0078
        /*0054*/ 	.byte	0x00, 0xf0, 0x11, 0x00


	//----- nvinfo : EIATTR_KPARAM_INFO
	.align		4
.L_23633:
        /*0058*/ 	.byte	0x04, 0x17
        /*005a*/ 	.short	(.L_23635 - .L_23634)
.L_23634:
        /*005c*/ 	.word	0x00000000
        /*0060*/ 	.short	0x0010
        /*0062*/ 	.short	0x0070
        /*0064*/ 	.byte	0x00, 0xf0, 0x21, 0x00


	//----- nvinfo : EIATTR_KPARAM_INFO
	.align		4
.L_23635:
        /*0068*/ 	.byte	0x04, 0x17
        /*006a*/ 	.short	(.L_23637 - .L_23636)
.L_23636:
        /*006c*/ 	.word	0x00000000
        /*0070*/ 	.short	0x000f
        /*0072*/ 	.short	0x0068
        /*0074*/ 	.byte	0x00, 0xf0, 0x21, 0x00


	//----- nvinfo : EIATTR_KPARAM_INFO
	.align		4
.L_23637:
        /*0078*/ 	.byte	0x04, 0x17
        /*007a*/ 	.short	(.L_23639 - .L_23638)
.L_23638:
        /*007c*/ 	.word	0x00000000
        /*0080*/ 	.short	0x000e
        /*0082*/ 	.short	0x0060
        /*0084*/ 	.byte	0x00, 0xf0, 0x11, 0x00


	//----- nvinfo : EIATTR_KPARAM_INFO
	.align		4
.L_23639:
        /*0088*/ 	.byte	0x04, 0x17
        /*008a*/ 	.short	(.L_23641 - .L_23640)
.L_23640:
        /*008c*/ 	.word	0x00000000
        /*0090*/ 	.short	0x000d
        /*0092*/ 	.short	0x005c
        /*0094*/ 	.byte	0x00, 0xf0, 0x11, 0x00


	//----- nvinfo : EIATTR_KPARAM_INFO
	.align		4
.L_23641:
        /*0098*/ 	.byte	0x04, 0x17
        /*009a*/ 	.short	(.L_23643 - .L_23642)
.L_23642:
        /*009c*/ 	.word	0x00000000
        /*00a0*/ 	.short	0x000c
        /*00a2*/ 	.short	0x0058
        /*00a4*/ 	.byte	0x00, 0xf0, 0x11, 0x00


	//----- nvinfo : EIATTR_KPARAM_INFO
	.align		4
.L_23643:
        /*00a8*/ 	.byte	0x04, 0x17
        /*00aa*/ 	.short	(.L_23645 - .L_23644)
.L_23644:
        /*00ac*/ 	.word	0x00000000
        /*00b0*/ 	.short	0x000b
        /*00b2*/ 	.short	0x0050
        /*00b4*/ 	.byte	0x00, 0xf0, 0x21, 0x00


	//----- nvinfo : EIATTR_KPARAM_INFO
	.align		4
.L_23645:
        /*00b8*/ 	.byte	0x04, 0x17
        /*00ba*/ 	.short	(.L_23647 - .L_23646)
.L_23646:
        /*00bc*/ 	.word	0x00000000
        /*00c0*/ 	.short	0x000a
        /*00c2*/ 	.short	0x0048
        /*00c4*/ 	.byte	0x00, 0xf0, 0x11, 0x00


	//----- nvinfo : EIATTR_KPARAM_INFO
	.align		4
.L_23647:
        /*00c8*/ 	.byte	0x04, 0x17
        /*00ca*/ 	.short	(.L_23649 - .L_23648)
.L_23648:
        /*00cc*/ 	.word	0x00000000
        /*00d0*/ 	.short	0x0009
        /*00d2*/ 	.short	0x0040
        /*00d4*/ 	.byte	0x00, 0xf0, 0x21, 0x00


	//----- nvinfo : EIATTR_KPARAM_INFO
	.align		4
.L_23649:
        /*00d8*/ 	.byte	0x04, 0x17
        /*00da*/ 	.short	(.L_23651 - .L_23650)
.L_23650:
        /*00dc*/ 	.word	0x00000000
        /*00e0*/ 	.short	0x0008
        /*00e2*/ 	.short	0x0038
        /*00e4*/ 	.byte	0x00, 0xf0, 0x21, 0x00


	//----- nvinfo : EIATTR_KPARAM_INFO
	.align		4
.L_23651:
        /*00e8*/ 	.byte	0x04, 0x17
        /*00ea*/ 	.short	(.L_23653 - .L_23652)
.L_23652:
        /*00ec*/ 	.word	0x00000000
        /*00f0*/ 	.short	0x0007
        /*00f2*/ 	.short	0x0034
        /*00f4*/ 	.byte	0x00, 0xf0, 0x11, 0x00


	//----- nvinfo : EIATTR_KPARAM_INFO
	.align		4
.L_23653:
        /*00f8*/ 	.byte	0x04, 0x17
        /*00fa*/ 	.short	(.L_23655 - .L_23654)
.L_23654:
        /*00fc*/ 	.word	0x00000000
        /*0100*/ 	.short	0x0006
        /*0102*/ 	.short	0x0030
        /*0104*/ 	.byte	0x00, 0xf0, 0x11, 0x00


	//----- nvinfo : EIATTR_KPARAM_INFO
	.align		4
.L_23655:
        /*0108*/ 	.byte	0x04, 0x17
        /*010a*/ 	.short	(.L_23657 - .L_23656)
.L_23656:
        /*010c*/ 	.word	0x00000000
        /*0110*/ 	.short	0x0005
        /*0112*/ 	.short	0x0028
        /*0114*/ 	.byte	0x00, 0xf0, 0x21, 0x00


	//----- nvinfo : EIATTR_KPARAM_INFO
	.align		4
.L_23657:
        /*0118*/ 	.byte	0x04, 0x17
        /*011a*/ 	.short	(.L_23659 - .L_23658)
.L_23658:
        /*011c*/ 	.word	0x00000000
        /*0120*/ 	.short	0x0004
        /*0122*/ 	.short	0x0020
        /*0124*/ 	.byte	0x00, 0xf0, 0x21, 0x00


	//----- nvinfo : EIATTR_KPARAM_INFO
	.align		4
.L_23659:
        /*0128*/ 	.byte	0x04, 0x17
        /*012a*/ 	.short	(.L_23661 - .L_23660)
.L_23660:
        /*012c*/ 	.word	0x00000000
        /*0130*/ 	.short	0x0003
        /*0132*/ 	.short	0x0018
        /*0134*/ 	.byte	0x00, 0xf0, 0x21, 0x00


	//----- nvinfo : EIATTR_KPARAM_INFO
	.align		4
.L_23661:
        /*0138*/ 	.byte	0x04, 0x17
        /*013a*/ 	.short	(.L_23663 - .L_23662)
.L_23662:
        /*013c*/ 	.word	0x00000000
        /*0140*/ 	.short	0x0002
        /*0142*/ 	.short	0x0010
        /*0144*/ 	.byte	0x00, 0xf0, 0x21, 0x00


	//----- nvinfo : EIATTR_KPARAM_INFO
	.align		4
.L_23663:
        /*0148*/ 	.byte	0x04, 0x17
        /*014a*/ 	.short	(.L_23665 - .L_23664)
.L_23664:
        /*014c*/ 	.word	0x00000000
        /*0150*/ 	.short	0x0001
        /*0152*/ 	.short	0x0008
        /*0154*/ 	.byte	0x00, 0xf0, 0x21, 0x00


	//----- nvinfo : EIATTR_KPARAM_INFO
	.align		4
.L_23665:
        /*0158*/ 	.byte	0x04, 0x17
        /*015a*/ 	.short	(.L_23667 - .L_23666)
.L_23666:
        /*015c*/ 	.word	0x00000000
        /*0160*/ 	.short	0x0000
        /*0162*/ 	.short	0x0000
        /*0164*/ 	.byte	0x00, 0xf0, 0x21, 0x00


	//----- nvinfo : EIATTR_SPARSE_MMA_MASK
	.align		4
.L_23667:
        /*0168*/ 	.byte	0x03, 0x50
        /*016a*/ 	.short	0x0000


	//----- nvinfo : EIATTR_MAXREG_COUNT
	.align		4
        /*016c*/ 	.byte	0x03, 0x1b
        /*016e*/ 	.short	0x00ff


	//----- nvinfo : EIATTR_NUM_BARRIERS
	.align		4
        /*0170*/ 	.byte	0x02, 0x4c
        /*0172*/ 	.byte	0x01
	.zero		1


	//----- nvinfo : EIATTR_MERCURY_ISA_VERSION
	.align		4
        /*0174*/ 	.byte	0x03, 0x5f
        /*0176*/ 	.short	0x0101


	//----- nvinfo : EIATTR_COOP_GROUP_MASK_REGIDS
	.align		4
        /*0178*/ 	.byte	0x04, 0x29
        /*017a*/ 	.short	(.L_23669 - .L_23668)


	//   ....[0]....
.L_23668:
        /*017c*/ 	.word	0xffffffff


	//   ....[1]....
        /*0180*/ 	.word	0xffffffff


	//   ....[2]....
        /*0184*/ 	.word	0xffffffff


	//   ....[3]....
        /*0188*/ 	.word	0xffffffff


	//   ....[4]....
        /*018c*/ 	.word	0xffffffff


	//   ....[5]....
        /*0190*/ 	.word	0xffffffff


	//   ....[6]....
        /*0194*/ 	.word	0xffffffff


	//   ....[7]....
        /*0198*/ 	.word	0xffffffff


	//   ....[8]....
        /*019c*/ 	.word	0xffffffff


	//   ....[9]....
        /*01a0*/ 	.word	0xffffffff


	//   ....[10]....
        /*01a4*/ 	.word	0xffffffff


	//   ....[11]....
        /*01a8*/ 	.word	0xffffffff


	//   ....[12]....
        /*01ac*/ 	.word	0xffffffff


	//   ....[13]....
        /*01b0*/ 	.word	0xffffffff


	//   ....[14]....
        /*01b4*/ 	.word	0xffffffff


	//   ....[15]....
        /*01b8*/ 	.word	0xffffffff


	//   ....[16]....
        /*01bc*/ 	.word	0xffffffff


	//   ....[17]....
        /*01c0*/ 	.word	0xffffffff


	//   ....[18]....
        /*01c4*/ 	.word	0xffffffff


	//   ....[19]....
        /*01c8*/ 	.word	0xffffffff


	//   ....[20]....
        /*01cc*/ 	.word	0xffffffff


	//   ....[21]....
        /*01d0*/ 	.word	0xffffffff


	//   ....[22]....
        /*01d4*/ 	.word	0xffffffff


	//   ....[23]....
        /*01d8*/ 	.word	0xffffffff


	//   ....[24]....
        /*01dc*/ 	.word	0xffffffff


	//   ....[25]....
        /*01e0*/ 	.word	0xffffffff


	//   ....[26]....
        /*01e4*/ 	.word	0xffffffff


	//   ....[27]....
        /*01e8*/ 	.word	0xffffffff


	//   ....[28]....
        /*01ec*/ 	.word	0xffffffff


	//   ....[29]....
        /*01f0*/ 	.word	0xffffffff


	//   ....[30]....
        /*01f4*/ 	.word	0xffffffff


	//   ....[31]....
        /*01f8*/ 	.word	0xffffffff


	//----- nvinfo : EIATTR_COOP_GROUP_INSTR_OFFSETS
	.align		4
.L_23669:
        /*01fc*/ 	.byte	0x04, 0x28
        /*01fe*/ 	.short	(.L_23671 - .L_23670)


	//   ....[0]....
.L_23670:
        /*0200*/ 	.word	0x000034f0


	//   ....[1]....
        /*0204*/ 	.word	0x00003540


	//   ....[2]....
        /*0208*/ 	.word	0x000035c0


	//   ....[3]....
        /*020c*/ 	.word	0x00003630


	//   ....[4]....
        /*0210*/ 	.word	0x000036e0


	//   ....[5]....
        /*0214*/ 	.word	0x000037b0


	//   ....[6]....
        /*0218*/ 	.word	0x000037d0


	//   ....[7]....
        /*021c*/ 	.word	0x000037f0


	//   ....[8]....
        /*0220*/ 	.word	0x000046a0


	//   ....[9]....
        /*0224*/ 	.word	0x00004710


	//   ....[10]....
        /*0228*/ 	.word	0x00004740


	//   ....[11]....
        /*022c*/ 	.word	0x000047c0


	//   ....[12]....
        /*0230*/ 	.word	0x00004810


	//   ....[13]....
        /*0234*/ 	.word	0x00004860


	//   ....[14]....
        /*0238*/ 	.word	0x00004880


	//   ....[15]....
        /*023c*/ 	.word	0x000048a0


	//   ....[16]....
        /*0240*/ 	.word	0x00007940


	//   ....[17]....
        /*0244*/ 	.word	0x00007980


	//   ....[18]....
        /*0248*/ 	.word	0x000079c0


	//   ....[19]....
        /*024c*/ 	.word	0x000079f0


	//   ....[20]....
        /*0250*/ 	.word	0x00007a00


	//   ....[21]....
        /*0254*/ 	.word	0x00007a10


	//   ....[22]....
        /*0258*/ 	.word	0x00007a20


	//   ....[23]....
        /*025c*/ 	.word	0x00007a50


	//   ....[24]....
        /*0260*/ 	.word	0x00007a90


	//   ....[25]....
        /*0264*/ 	.word	0x00007b10


	//   ....[26]....
        /*0268*/ 	.word	0x00007b40


	//   ....[27]....
        /*026c*/ 	.word	0x00007b70


	//   ....[28]....
        /*0270*/ 	.word	0x00007ba0


	//   ....[29]....
        /*0274*/ 	.word	0x00007bd0


	//   ....[30]....
        /*0278*/ 	.word	0x00007bf0


	//   ....[31]....
        /*027c*/ 	.word	0x00007c10


	//----- nvinfo : EIATTR_EXIT_INSTR_OFFSETS
	.align		4
.L_23671:
        /*0280*/ 	.byte	0x04, 0x1c
        /*0282*/ 	.short	(.L_23673 - .L_23672)


	//   ....[0]....
.L_23672:
        /*0284*/ 	.word	0x00000090


	//   ....[1]....
        /*0288*/ 	.word	0x00008020


	//   ....[2]....
        /*028c*/ 	.word	0x00008130


	//   ....[3]....
        /*0290*/ 	.word	0x000084c0


	//----- nvinfo : EIATTR_CRS_STACK_SIZE
	.align		4
.L_23673:
        /*0294*/ 	.byte	0x04, 0x1e
        /*0296*/ 	.short	(.L_23675 - .L_23674)
.L_23674:
        /*0298*/ 	.word	0x00000000


	//----- nvinfo : EIATTR_CBANK_PARAM_SIZE
	.align		4
.L_23675:
        /*029c*/ 	.byte	0x03, 0x19
        /*029e*/ 	.short	0x008c


	//----- nvinfo : EIATTR_PARAM_CBANK
	.align		4
        /*02a0*/ 	.byte	0x04, 0x0a
        /*02a2*/ 	.short	(.L_23677 - .L_23676)
	.align		4
.L_23676:
        /*02a4*/ 	.word	index@(.nv.constant0._ZN4vllm25paged_attention_v2_kernelI13__nv_bfloat16S1_Li64ELi32ELi128ELNS_18Fp8KVCacheDataTypeE0ELb0ELi512EEEvPfS3_PT_PKS4_PKT0_SA_ifPKiSC_iPKfiiiSE_SE_iiiii)
        /*02a8*/ 	.short	0x0210
        /*02aa*/ 	.short	0x008c


	//----- nvinfo : EIATTR_SW_WAR
	.align		4
.L_23677:
        /*02ac*/ 	.byte	0x04, 0x36
        /*02ae*/ 	.short	(.L_23679 - .L_23678)
.L_23678:
        /*02b0*/ 	.word	0x00000008
.L_23679:


//--------------------- .nv.info._ZN4vllm25paged_attention_v2_kernelI13__nv_bfloat16S1_Li32ELi32ELi128ELNS_18Fp8KVCacheDataTypeE0ELb0ELi512EEEvPfS3_PT_PKS4_PKT0_SA_ifPKiSC_iPKfiiiSE_SE_iiiii --------------------------
	.section	.nv.info._ZN4vllm25paged_attention_v2_kernelI13__nv_bfloat16S1_Li32ELi32ELi128ELNS_18Fp8KVCacheDataTypeE0ELb0ELi512EEEvPfS3_PT_PKS4_PKT0_SA_ifPKiSC_iPKfiiiSE_SE_iiiii,"",@"SHT_CUDA_INFO"
	.sectionflags	@""
	.align	4


	//----- nvinfo : EIATTR_CUDA_API_VERSION
	.align		4
        /*0000*/ 	.byte	0x04, 0x37
        /*0002*/ 	.short	(.L_23681 - .L_23680)
.L_23680:
        /*0004*/ 	.word	0x00000082


	//----- nvinfo : EIATTR_KPARAM_INFO
	.align		4
.L_23681:
        /*0008*/ 	.byte	0x04, 0x17
        /*000a*/ 	.short	(.L_23683 - .L_23682)
.L_23682:
        /*000c*/ 	.word	0x00000000
        /*0010*/ 	.short	0x0015
        /*0012*/ 	.short	0x0088
        /*0014*/ 	.byte	0x00, 0xf0, 0x11, 0x00


	//----- nvinfo : EIATTR_KPARAM_INFO
	.align		4
.L_23683:
        /*0018*/ 	.byte	0x04, 0x17
        /*001a*/ 	.short	(.L_23685 - .L_23684)
.L_23684:
        /*001c*/ 	.word	0x00000000
        /*0020*/ 	.short	0x0014
        /*0022*/ 	.short	0x0084
        /*0024*/ 	.byte	0x00, 0xf0, 0x11, 0x00


	//----- nvinfo : EIATTR_KPARAM_INFO
	.align		4
.L_23685:
        /*0028*/ 	.byte	0x04, 0x17
        /*002a*/ 	.short	(.L_23687 - .L_23686)
.L_23686:
        /*002c*/ 	.word	0x00000000
        /*0030*/ 	.short	0x0013
        /*0032*/ 	.short	0x0080
        /*0034*/ 	.byte	0x00, 0xf0, 0x11, 0x00


	//----- nvinfo : EIATTR_KPARAM_INFO
	.align		4
.L_23687:
        /*0038*/ 	.byte	0x04, 0x17
        /*003a*/ 	.short	(.L_23689 - .L_23688)
.L_23688:
        /*003c*/ 	.word	0x00000000
        /*0040*/ 	.short	0x0012
        /*0042*/ 	.short	0x007c
        /*0044*/ 	.byte	0x00, 0xf0, 0x11, 0x00


	//----- nvinfo : EIATTR_KPARAM_INFO
	.align		4
.L_23689:
        /*0048*/ 	.byte	0x04, 0x17
        /*004a*/ 	.short	(.L_23691 - .L_23690)
.L_23690:
        /*004c*/ 	.word	0x00000000
        /*0050*/ 	.short	0x0011
        /*0052*/ 	.short	0x0078
        /*0054*/ 	.byte	0x00, 0xf0, 0x11, 0x00


	//----- nvinfo : EIATTR_KPARAM_INFO
	.align		4
.L_23691:
        /*0058*/ 	.byte	0x04, 0x17
        /*005a*/ 	.short	(.L_23693 - .L_23692)
.L_23692:
        /*005c*/ 	.word	0x00000000
        /*0060*/ 	.short	0x0010
        /*0062*/ 	.short	0x0070
        /*0064*/ 	.byte	0x00, 0xf0, 0x21, 0x00


	//----- nvinfo : EIATTR_KPARAM_INFO
	.align		4
.L_23693:
        /*0068*/ 	.byte	0x04, 0x17
        /*006a*/ 	.short	(.L_23695 - .L_23694)
.L_23694:
        /*006c*/ 	.word	0x00000000
        /*0070*/ 	.short	0x000f
        /*0072*/ 	.short	0x0068
        /*0074*/ 	.byte	0x00, 0xf0, 0x21, 0x00


	//----- nvinfo : EIATTR_KPARAM_INFO
	.align		4
.L_23695:
        /*0078*/ 	.byte	0x04, 0x17
        /*007a*/ 	.short	(.L_23697 - .L_23696)
.L_23696:
        /*007c*/ 	.word	0x00000000
        /*0080*/ 	.short	0x000e
        /*0082*/ 	.short	0x0060
        /*0084*/ 	.byte	0x00, 0xf0, 0x11, 0x00


	//----- nvinfo : EIATTR_KPARAM_INFO
	.align		4
.L_23697:
        /*0088*/ 	.byte	0x04, 0x17
        /*008a*/ 	.short	(.L_23699 - .L_23698)
.L_23698:
        /*008c*/ 	.word	0x00000000
        /*0090*/ 	.short	0x000d
        /*0092*/ 	.short	0x005c
        /*0094*/ 	.byte	0x00, 0xf0, 0x11, 0x00


	//----- nvinfo : EIATTR_KPARAM_INFO
	.align		4
.L_23699:
        /*0098*/ 	.byte	0x04, 0x17
        /*009a*/ 	.short	(.L_23701 - .L_23700)
.L_23700:
        /*009c*/ 	.word	0x00000000
        /*00a0*/ 	.short	0x000c
        /*00a2*/ 	.short	0x0058
        /*00a4*/ 	.byte	0x00, 0xf0, 0x11, 0x00


	//----- nvinfo : EIATTR_KPARAM_INFO
	.align		4
.L_23701:
        /*00a8*/ 	.byte	0x04, 0x17
        /*00aa*/ 	.short	(.L_23703 - .L_23702)
.L_23702:
        /*00ac*/ 	.word	0x00000000
        /*00b0*/ 	.short	0x000b
        /*00b2*/ 	.short	0x0050
        /*00b4*/ 	.byte	0x00, 0xf0, 0x21, 0x00


	//----- nvinfo : EIATTR_KPARAM_INFO
	.align		4
.L_23703:
        /*00b8*/ 	.byte	0x04, 0x17
        /*00ba*/ 	.short	(.L_23705 - .L_23704)
.L_23704:
        /*00bc*/ 	.word	0x00000000
        /*00c0*/ 	.short	0x000a
        /*00c2*/ 	.short	0x0048
        /*00c4*/ 	.byte	0x00, 0xf0, 0x11, 0x00


	//----- nvinfo : EIATTR_KPARAM_INFO
	.align		4
.L_23705:
        /*00c8*/ 	.byte	0x04, 0x17
        /*00ca*/ 	.short	(.L_23707 - .L_23706)
.L_23706:
        /*00cc*/ 	.word	0x00000000
        /*00d0*/ 	.short	0x0009
        /*00d2*/ 	.short	0x0040
        /*00d4*/ 	.byte	0x00, 0xf0, 0x21, 0x00


	//----- nvinfo : EIATTR_KPARAM_INFO
	.align		4
.L_23707:
        /*00d8*/ 	.byte	0x04, 0x17
        /*00da*/ 	.short	(.L_23709 - .L_23708)
.L_23708:
        /*00dc*/ 	.word	0x00000000
        /*00e0*/ 	.short	0x0008
        /*00e2*/ 	.short	0x0038
        /*00e4*/ 	.byte	0x00, 0xf0, 0x21, 0x00


	//----- nvinfo : EIATTR_KPARAM_INFO
	.align		4
.L_23709:
        /*00e8*/ 	.byte	0x04, 0x17
        /*00ea*/ 	.short	(.L_23711 - .L_23710)
.L_23710:
        /*00ec*/ 	.word	0x00000000
        /*00f0*/ 	.short	0x0007
        /*00f2*/ 	.short	0x0034
        /*00f4*/ 	.byte	0x00, 0xf0, 0x11, 0x00


	//----- nvinfo : EIATTR_KPARAM_INFO
	.align		4
.L_23711:
        /*00f8*/ 	.byte	0x04, 0x17
        /*00fa*/ 	.short	(.L_23713 - .L_23712)
.L_23712:
        /*00fc*/ 	.word	0x00000000
        /*0100*/ 	.short	0x0006
        /*0102*/ 	.short	0x0030
        /*0104*/ 	.byte	0x00, 0xf0, 0x11, 0x00


	//----- nvinfo : EIATTR_KPARAM_INFO
	.align		4
.L_23713:
        /*0108*/ 	.byte	0x04, 0x17
        /*010a*/ 	.short	(.L_23715 - .L_23714)
.L_23714:
        /*010c*/ 	.word	0x00000000
        /*0110*/ 	.short	0x0005
        /*0112*/ 	.short	0x0028
        /*0114*/ 	.byte	0x00, 0xf0, 0x21, 0x00


	//----- nvinfo : EIATTR_KPARAM_INFO
	.align		4
.L_23715:
        /*0118*/ 	.byte	0x04, 0x17
        /*011a*/ 	.short	(.L_23717 - .L_23716)
.L_23716:
        /*011c*/ 	.word	0x00000000
        /*0120*/ 	.short	0x0004
        /*0122*/ 	.short	0x0020
        /*0124*/ 	.byte	0x00, 0xf0, 0x21, 0x00


	//----- nvinfo : EIATTR_KPARAM_INFO
	.align		4
.L_23717:
        /*0128*/ 	.byte	0x04, 0x17
        /*012a*/ 	.short	(.L_23719 - .L_23718)
.L_23718:
        /*012c*/ 	.word	0x00000000
        /*0130*/ 	.short	0x0003
        /*0132*/ 	.short	0x0018
        /*0134*/ 	.byte	0x00, 0xf0, 0x21, 0x00


	//----- nvinfo : EIATTR_KPARAM_INFO
	.align		4
.L_23719:
        /*0138*/ 	.byte	0x04, 0x17
        /*013a*/ 	.short	(.L_23721 - .L_23720)
.L_23720:
        /*013c*/ 	.word	0x00000000
        /*0140*/ 	.short	0x0002
        /*0142*/ 	.short	0x0010
        /*0144*/ 	.byte	0x00, 0xf0, 0x21, 0x00


	//----- nvinfo : EIATTR_KPARAM_INFO
	.align		4
.L_23721:
        /*0148*/ 	.byte	0x04, 0x17
        /*014a*/ 	.short	(.L_23723 - .L_23722)
.L_23722:
        /*014c*/ 	.word	0x00000000
        /*0150*/ 	.short	0x0001
        /*0152*/ 	.short	0x0008
        /*0154*/ 	.byte	0x00, 0xf0, 0x21, 0x00


	//----- nvinfo : EIATTR_KPARAM_INFO
	.align		4
.L_23723:
        /*0158*/ 	.byte	0x04, 0x17
        /*015a*/ 	.short	(.L_23725 - .L_23724)
.L_23724:
        /*015c*/ 	.word	0x00000000
        /*0160*/ 	.short	0x0000
        /*0162*/ 	.short	0x0000
        /*0164*/ 	.byte	0x00, 0xf0, 0x21, 0x00


	//----- nvinfo : EIATTR_SPARSE_MMA_MASK
	.align		4
.L_23725:
        /*0168*/ 	.byte	0x03, 0x50
        /*016a*/ 	.short	0x0000


	//----- nvinfo : EIATTR_MAXREG_COUNT
	.align		4
        /*016c*/ 	.byte	0x03, 0x1b
        /*016e*/ 	.short	0x00ff


	//----- nvinfo : EIATTR_NUM_BARRIERS
	.align		4
        /*0170*/ 	.byte	0x02, 0x4c
        /*0172*/ 	.byte	0x01
	.zero		1


	//----- nvinfo : EIATTR_MERCURY_ISA_VERSION
	.align		4
        /*0174*/ 	.byte	0x03, 0x5f
        /*0176*/ 	.short	0x0101


	//----- nvinfo : EIATTR_COOP_GROUP_MASK_REGIDS
	.align		4
        /*0178*/ 	.byte	0x04, 0x29
        /*017a*/ 	.short	(.L_23727 - .L_23726)


	//   ....[0]....
.L_23726:
        /*017c*/ 	.word	0xffffffff


	//   ....[1]....
        /*0180*/ 	.word	0xffffffff


	//   ....[2]....
        /*0184*/ 	.word	0xffffffff


	//   ....[3]....
        /*0188*/ 	.word	0xffffffff


	//   ....[4]....
        /*018c*/ 	.word	0xffffffff


	//   ....[5]....
        /*0190*/ 	.word	0xffffffff


	//   ....[6]....
        /*0194*/ 	.word	0xffffffff


	//   ....[7]....
        /*0198*/ 	.word	0xffffffff


	//   ....[8]....
        /*019c*/ 	.word	0xffffffff


	//   ....[9]....
        /*01a0*/ 	.word	0xffffffff


	//   ....[10]....
        /*01a4*/ 	.word	0xffffffff


	//   ....[11]....
        /*01a8*/ 	.word	0xffffffff


	//   ....[12]....
        /*01ac*/ 	.word	0xffffffff


	//   ....[13]....
        /*01b0*/ 	.word	0xffffffff


	//   ....[14]....
        /*01b4*/ 	.word	0xffffffff


	//   ....[15]....
        /*01b8*/ 	.word	0xffffffff


	//   ....[16]....
        /*01bc*/ 	.word	0xffffffff


	//   ....[17]....
        /*01c0*/ 	.word	0xffffffff


	//   ....[18]....
        /*01c4*/ 	.word	0xffffffff


	//   ....[19]....
        /*01c8*/ 	.word	0xffffffff


	//   ....[20]....
        /*01cc*/ 	.word	0xffffffff


	//   ....[21]....
        /*01d0*/ 	.word	0xffffffff


	//   ....[22]....
        /*01d4*/ 	.word	0xffffffff


	//   ....[23]....
        /*01d8*/ 	.word	0xffffffff


	//----- nvinfo : EIATTR_COOP_GROUP_INSTR_OFFSETS
	.align		4
.L_23727:
        /*01dc*/ 	.byte	0x04, 0x28
        /*01de*/ 	.short	(.L_23729 - .L_23728)


	//   ....[0]....
.L_23728:
        /*01e0*/ 	.word	0x00002430


	//   ....[1]....
        /*01e4*/ 	.word	0x00002470


	//   ....[2]....
        /*01e8*/ 	.word	0x00002500


	//   ....[3]....
        /*01ec*/ 	.word	0x00002550


	//   ....[4]....
        /*01f0*/ 	.word	0x000025b0


	//   ....[5]....
        /*01f4*/ 	.word	0x00002650


	//   ....[6]....
        /*01f8*/ 	.word	0x00002680


	//   ....[7]....
        /*01fc*/ 	.word	0x00002720


	//   ....[8]....
        /*0200*/ 	.word	0x00003600


	//   ....[9]....
        /*0204*/ 	.word	0x00003680


	//   ....[10]....
        /*0208*/ 	.word	0x000036c0


	//   ....[11]....
        /*020c*/ 	.word	0x00003710


	//   ....[12]....
        /*0210*/ 	.word	0x00003770


	//   ....[13]....
        /*0214*/ 	.word	0x000037c0


	//   ....[14]....
        /*0218*/ 	.word	0x000037e0


	//   ....[15]....
        /*021c*/ 	.word	0x00003800


	//   ....[16]....
        /*0220*/ 	.word	0x00005790


	//   ....[17]....
        /*0224*/ 	.word	0x000057d0


	//   ....[18]....
        /*0228*/ 	.word	0x00005810


	//   ....[19]....
        /*022c*/ 	.word	0x00005850


	//   ....[20]....
        /*0230*/ 	.word	0x00005900


	//   ....[21]....
        /*0234*/ 	.word	0x00005920


	//   ....[22]....
        /*0238*/ 	.word	0x00005930


	//   ....[23]....
        /*023c*/ 	.word	0x00005940


	//----- nvinfo : EIATTR_EXIT_INSTR_OFFSETS
	.align		4
.L_23729:
        /*0240*/ 	.byte	0x04, 0x1c
        /*0242*/ 	.short	(.L_23731 - .L_23730)


	//   ....[0]....
.L_23730:
        /*0244*/ 	.word	0x00000090


	//   ....[1]....
        /*0248*/ 	.word	0x00005bc0


	//   ....[2]....
        /*024c*/ 	.word	0x00005cd0


	//   ....[3]....
        /*0250*/ 	.word	0x00005ea0


	//----- nvinfo : EIATTR_CRS_STACK_SIZE
	.align		4
.L_23731:
        /*0254*/ 	.byte	0x04, 0x1e
        /*0256*/ 	.short	(.L_23733 - .L_23732)
.L_23732:
        /*0258*/ 	.word	0x00000000


	//----- nvinfo : EIATTR_CBANK_PARAM_SIZE
	.align		4
.L_23733:
        /*025c*/ 	.byte	0x03, 0x19
        /*025e*/ 	.short	0x008c


	//----- nvinfo : EIATTR_PARAM_CBANK
	.align		4
        /*0260*/ 	.byte	0x04, 0x0a
        /*0262*/ 	.short	(.L_23735 - .L_23734)
	.align		4
.L_23734:
        /*0264*/ 	.word	index@(.nv.constant0._ZN4vllm25paged_attention_v2_kernelI13__nv_bfloat16S1_Li32ELi32ELi128ELNS_18Fp8KVCacheDataTypeE0ELb0ELi512EEEvPfS3_PT_PKS4_PKT0_SA_ifPKiSC_iPKfiiiSE_SE_iiiii)
        /*0268*/ 	.short	0x0210
        /*026a*/ 	.short	0x008c


	//----- nvinfo : EIATTR_SW_WAR
	.align		4
.L_23735:
        /*026c*/ 	.byte	0x04, 0x36
        /*026e*/ 	.short	(.L_23737 - .L_23736)
.L_23736:
        /*0270*/ 	.word	0x00000008
.L_23737:


//--------------------- .nv.info._ZN4vllm25paged_attention_v2_kernelI13__nv_bfloat16S1_Li256ELi32ELi128ELNS_18Fp8KVCacheDataTypeE0ELb1ELi512EEEvPfS3_PT_PKS4_PKT0_SA_ifPKiSC_iPKfiiiSE_SE_iiiii --------------------------
	.section	.nv.info._ZN4vllm25paged_attention_v2_kernelI13__nv_bfloat16S1_Li256ELi32ELi128ELNS_18Fp8KVCacheDataTypeE0ELb1ELi512EEEvPfS3_PT_PKS4_PKT0_SA_ifPKiSC_iPKfiiiSE_SE_iiiii,"",@"SHT_CUDA_INFO"
	.sectionflags	@""
	.align	4


	//----- nvinfo : EIATTR_CUDA_API_VERSION
	.align		4
        /*0000*/ 	.byte	0x04, 0x37
        /*0002*/ 	.short	(.L_23739 - .L_23738)
.L_23738:
        /*0004*/ 	.word	0x00000082


	//----- nvinfo : EIATTR_KPARAM_INFO
	.align		4
.L_23739:
        /*0008*/ 	.byte	0x04, 0x17
        /*000a*/ 	.short	(.L_23741 - .L_23740)
.L_23740:
        /*000c*/ 	.word	0x00000000
        /*0010*/ 	.short	0x0015
        /*0012*/ 	.short	0x0088
        /*0014*/ 	.byte	0x00, 0xf0, 0x11, 0x00


	//----- nvinfo : EIATTR_KPARAM_INFO
	.align		4
.L_23741:
        /*0018*/ 	.byte	0x04, 0x17
        /*001a*/ 	.short	(.L_23743 - .L_23742)
.L_23742:
        /*001c*/ 	.word	0x00000000
        /*0020*/ 	.short	0x0014
        /*0022*/ 	.short	0x0084
        /*0024*/ 	.byte	0x00, 0xf0, 0x11, 0x00


	//----- nvinfo : EIATTR_KPARAM_INFO
	.align		4
.L_23743:
        /*0028*/ 	.byte	0x04, 0x17
        /*002a*/ 	.short	(.L_23745 - .L_23744)
.L_23744:
        /*002c*/ 	.word	0x00000000
        /*0030*/ 	.short	0x0013
        /*0032*/ 	.short	0x0080
        /*0034*/ 	.byte	0x00, 0xf0, 0x11, 0x00


	//----- nvinfo : EIATTR_KPARAM_INFO
	.align		4
.L_23745:
        /*0038*/ 	.byte	0x04, 0x17
        /*003a*/ 	.short	(.L_23747 - .L_23746)
.L_23746:
        /*003c*/ 	.word	0x00000000
        /*0040*/ 	.short	0x0012
        /*0042*/ 	.short	0x007c
        /*0044*/ 	.byte	0x00, 0xf0, 0x11, 0x00


	//----- nvinfo : EIATTR_KPARAM_INFO
	.align		4
.L_23747:
        /*0048*/ 	.byte	0x04, 0x17
        /*004a*/ 	.short	(.L_23749 - .L_23748)
.L_23748:
        /*004c*/ 	.word	0x00000000
        /*0050*/ 	.short	0x0011
        /*0052*/ 	.short	0x0078
        /*0054*/ 	.byte	0x00, 0xf0, 0x11, 0x00


	//----- nvinfo : EIATTR_KPARAM_INFO
	.align		4
.L_23749:
        /*0058*/ 	.byte	0x04, 0x17
        /*005a*/ 	.short	(.L_23751 - .L_23750)
.L_23750:
        /*005c*/ 	.word	0x00000000
        /*0060*/ 	.short	0x0010
        /*0062*/ 	.short	0x0070
        /*0064*/ 	.byte	0x00, 0xf0, 0x21, 0x00


	//----- nvinfo : EIATTR_KPARAM_INFO
	.align		4
.L_23751:
        /*0068*/ 	.byte	0x04, 0x17
        /*006a*/ 	.short	(.L_23753 - .L_23752)
.L_23752:
        /*006c*/ 	.word	0x00000000
        /*0070*/ 	.short	0x000f
        /*0072*/ 	.short	0x0068
        /*0074*/ 	.byte	0x00, 0xf0, 0x21, 0x00


	//----- nvinfo : EIATTR_KPARAM_INFO
	.align		4
.L_23753:
        /*0078*/ 	.byte	0x04, 0x17
        /*007a*/ 	.short	(.L_23755 - .L_23754)
.L_23754:
        /*007c*/ 	.word	0x00000000
        /*0080*/ 	.short	0x000e
        /*0082*/ 	.short	0x0060
        /*0084*/ 	.byte	0x00, 0xf0, 0x11, 0x00


	//----- nvinfo : EIATTR_KPARAM_INFO
	.align		4
.L_23755:
        /*0088*/ 	.byte	0x04, 0x17
        /*008a*/ 	.short	(.L_23757 - .L_23756)
.L_23756:
        /*008c*/ 	.word	0x00000000
        /*0090*/ 	.short	0x000d
        /*0092*/ 	.short	0x005c
        /*0094*/ 	.byte	0x00, 0xf0, 0x11, 0x00


	//----- nvinfo : EIATTR_KPARAM_INFO
	.align		4
.L_23757:
        /*0098*/ 	.byte	0x04, 0x17
        /*009a*/ 	.short	(.L_23759 - .L_23758)
.L_23758:
        /*009c*/ 	.word	0x00000000
        /*00a0*/ 	.short	0x000c
        /*00a2*/ 	.short	0x0058
        /*00a4*/ 	.byte	0x00, 0xf0, 0x11, 0x00


	//----- nvinfo : EIATTR_KPARAM_INFO
	.align		4
.L_23759:
        /*00a8*/ 	.byte	0x04, 0x17
        /*00aa*/ 	.short	(.L_23761 - .L_23760)
.L_23760:
        /*00ac*/ 	.word	0x00000000
        /*00b0*/ 	.short	0x000b
        /*00b2*/ 	.short	0x0050
        /*00b4*/ 	.byte	0x00, 0xf0, 0x21, 0x00


	//----- nvinfo : EIATTR_KPARAM_INFO
	.align		4
.L_23761:
        /*00b8*/ 	.byte	0x04, 0x17
        /*00ba*/ 	.short	(.L_23763 - .L_23762)
.L_23762:
        /*00bc*/ 	.word	0x00000000
        /*00c0*/ 	.short	0x000a
        /*00c2*/ 	.short	0x0048
        /*00c4*/ 	.byte	0x00, 0xf0, 0x11, 0x00


	//----- nvinfo : EIATTR_KPARAM_INFO
	.align		4
.L_23763:
        /*00c8*/ 	.byte	0x04, 0x17
        /*00ca*/ 	.short	(.L_23765 - .L_23764)
.L_23764:
        /*00cc*/ 	.word	0x00000000
        /*00d0*/ 	.short	0x0009
        /*00d2*/ 	.short	0x0040
        /*00d4*/ 	.byte	0x00, 0xf0, 0x21, 0x00


	//----- nvinfo : EIATTR_KPARAM_INFO
	.align		4
.L_23765:
        /*00d8*/ 	.byte	0x04, 0x17
        /*00da*/ 	.short	(.L_23767 - .L_23766)
.L_23766:
        /*00dc*/ 	.word	0x00000000
        /*00e0*/ 	.short	0x0008
        /*00e2*/ 	.short	0x0038
        /*00e4*/ 	.byte	0x00, 0xf0, 0x21, 0x00


	//----- nvinfo : EIATTR_KPARAM_INFO
	.align		4
.L_23767:
        /*00e8*/ 	.byte	0x04, 0x17
        /*00ea*/ 	.short	(.L_23769 - .L_23768)
.L_23768:
        /*00ec*/ 	.word	0x00000000
        /*00f0*/ 	.short	0x0007
        /*00f2*/ 	.short	0x0034
        /*00f4*/ 	.byte	0x00, 0xf0, 0x11, 0x00


	//----- nvinfo : EIATTR_KPARAM_INFO
	.align		4
.L_23769:
        /*00f8*/ 	.byte	0x04, 0x17
        /*00fa*/ 	.short	(.L_23771 - .L_23770)
.L_23770:
        /*00fc*/ 	.word	0x00000000
        /*0100*/ 	.short	0x0006
        /*0102*/ 	.short	0x0030
        /*0104*/ 	.byte	0x00, 0xf0, 0x11, 0x00


	//----- nvinfo : EIATTR_KPARAM_INFO
	.align		4
.L_23771:
        /*0108*/ 	.byte	0x04, 0x17
        /*010a*/ 	.short	(.L_23773 - .L_23772)
.L_23772:
        /*010c*/ 	.word	0x00000000
        /*0110*/ 	.short	0x0005
        /*0112*/ 	.short	0x0028
        /*0114*/ 	.byte	0x00, 0xf0, 0x21, 0x00


	//----- nvinfo : EIATTR_KPARAM_INFO
	.align		4
.L_23773:
        /*0118*/ 	.byte	0x04, 0x17
        /*011a*/ 	.short	(.L_23775 - .L_23774)
.L_23774:
        /*011c*/ 	.word	0x00000000
        /*0120*/ 	.short	0x0004
        /*0122*/ 	.short	0x0020
        /*0124*/ 	.byte	0x00, 0xf0, 0x21, 0x00


	//----- nvinfo : EIATTR_KPARAM_INFO
	.align		4
.L_23775:
        /*0128*/ 	.byte	0x04, 0x17
        /*012a*/ 	.short	(.L_23777 - .L_23776)
.L_23776:
        /*012c*/ 	.word	0x00000000
        /*0130*/ 	.short	0x0003
        /*0132*/ 	.short	0x0018
        /*0134*/ 	.byte	0x00, 0xf0, 0x21, 0x00


	//----- nvinfo : EIATTR_KPARAM_INFO
	.align		4
.L_23777:
        /*0138*/ 	.byte	0x04, 0x17
        /*013a*/ 	.short	(.L_23779 - .L_23778)
.L_23778:
        /*013c*/ 	.word	0x00000000
        /*0140*/ 	.short	0x0002
        /*0142*/ 	.short	0x0010
        /*0144*/ 	.byte	0x00, 0xf0, 0x21, 0x00


	//----- nvinfo : EIATTR_KPARAM_INFO
	.align		4
.L_23779:
        /*0148*/ 	.byte	0x04, 0x17
        /*014a*/ 	.short	(.L_23781 - .L_23780)
.L_23780:
        /*014c*/ 	.word	0x00000000
        /*0150*/ 	.short	0x0001
        /*0152*/ 	.short	0x0008
        /*0154*/ 	.byte	0x00, 0xf0, 0x21, 0x00


	//----- nvinfo : EIATTR_KPARAM_INFO
	.align		4
.L_23781:
        /*0158*/ 	.byte	0x04, 0x17
        /*015a*/ 	.short	(.L_23783 - .L_23782)
.L_23782:
        /*015c*/ 	.word	0x00000000
        /*0160*/ 	.short	0x0000
        /*0162*/ 	.short	0x0000
        /*0164*/ 	.byte	0x00, 0xf0, 0x21, 0x00


	//----- nvinfo : EIATTR_SPARSE_MMA_MASK
	.align		4
.L_23783:
        /*0168*/ 	.byte	0x03, 0x50
        /*016a*/ 	.short	0x0000


	//----- nvinfo : EIATTR_MAXREG_COUNT
	.align		4
        /*016c*/ 	.byte	0x03, 0x1b
        /*016e*/ 	.short	0x00ff


	//----- nvinfo : EIATTR_NUM_BARRIERS
	.align		4
        /*0170*/ 	.byte	0x02, 0x4c
        /*0172*/ 	.byte	0x01
	.zero		1


	//----- nvinfo : EIATTR_ANNOTATIONS
	.align		4
        /*0174*/ 	.byte	0x04, 0x55
        /*0176*/ 	.short	(.L_23785 - .L_23784)


	//   ....[0]....
.L_23784:
        /* <DEDUP_REMOVED lines=27> */


	//----- nvinfo : EIATTR_MERCURY_ISA_VERSION
	.align		4
.L_23785:
        /*0318*/ 	.byte	0x03, 0x5f
        /*031a*/ 	.short	0x0101


	//----- nvinfo : EIATTR_COOP_GROUP_MASK_REGIDS
	.align		4
        /*031c*/ 	.byte	0x04, 0x29
        /*031e*/ 	.short	(.L_23787 - .L_23786)


	//   ....[0]....
.L_23786:
        /*0320*/ 	.word	0xffffffff


	//   ....[1]....
        /*0324*/ 	.word	0xffffffff


	//   ....[2]....
        /*0328*/ 	.word	0xffffffff


	//   ....[3]....
        /*032c*/ 	.word	0xffffffff


	//   ....[4]....
        /*0330*/ 	.word	0xffffffff


	//   ....[5]....
        /*0334*/ 	.word	0xffffffff


	//   ....[6]....
        /*0338*/ 	.word	0xffffffff


	//   ....[7]....
        /*033c*/ 	.word	0xffffffff


	//   ....[8]....
        /*0340*/ 	.word	0xffffffff


	//   ....[9]....
        /*0344*/ 	.word	0xffffffff


	//   ....[10]....
        /*0348*/ 	.word	0xffffffff


	//   ....[11]....
        /*034c*/ 	.word	0xffffffff


	//   ....[12]....
        /*0350*/ 	.word	0xffffffff


	//   ....[13]....
        /*0354*/ 	.word	0xffffffff


	//   ....[14]....
        /*0358*/ 	.word	0xffffffff


	//   ....[15]....
        /*035c*/ 	.word	0xffffffff


	//   ....[16]....
        /*0360*/ 	.word	0xffffffff


	//   ....[17]....
        /*0364*/ 	.word	0xffffffff


	//   ....[18]....
        /*0368*/ 	.word	0xffffffff


	//   ....[19]....
        /*036c*/ 	.word	0xffffffff


	//   ....[20]....
        /*0370*/ 	.word	0xffffffff


	//   ....[21]....
        /*0374*/ 	.word	0xffffffff


	//   ....[22]....
        /*0378*/ 	.word	0xffffffff


	//   ....[23]....
        /*037c*/ 	.word	0xffffffff


	//   ....[24]....
        /*0380*/ 	.word	0xffffffff


	//   ....[25]....
        /*0384*/ 	.word	0xffffffff


	//   ....[26]....
        /*0388*/ 	.word	0xffffffff


	//   ....[27]....
        /*038c*/ 	.word	0xffffffff


	//   ....[28]....
        /*0390*/ 	.word	0xffffffff


	//   ....[29]....
        /*0394*/ 	.word	0xffffffff


	//   ....[30]....
        /*0398*/ 	.word	0xffffffff


	//   ....[31]....
        /*039c*/ 	.word	0xffffffff


	//   ....[32]....
        /*03a0*/ 	.word	0xffffffff


	//   ....[33]....
        /*03a4*/ 	.word	0xffffffff


	//   ....[34]....
        /*03a8*/ 	.word	0xffffffff


	//   ....[35]....
        /*03ac*/ 	.word	0xffffffff


	//   ....[36]....
        /*03b0*/ 	.word	0xffffffff


	//   ....[37]....
        /*03b4*/ 	.word	0xffffffff


	//   ....[38]....
        /*03b8*/ 	.word	0xffffffff


	//   ....[39]....
        /*03bc*/ 	.word	0xffffffff


	//   ....[40]....
        /*03c0*/ 	.word	0xffffffff


	//   ....[41]....
        /*03c4*/ 	.word	0xffffffff


	//   ....[42]....
        /*03c8*/ 	.word	0xffffffff


	//   ....[43]....
        /*03cc*/ 	.word	0xffffffff


	//   ....[44]....
        /*03d0*/ 	.word	0xffffffff


	//   ....[45]....
        /*03d4*/ 	.word	0xffffffff


	//   ....[46]....
        /*03d8*/ 	.word	0xffffffff


	//   ....[47]....
        /*03dc*/ 	.word	0xffffffff


	//   ....[48]....
        /*03e0*/ 	.word	0xffffffff


	//   ....[49]....
        /*03e4*/ 	.word	0xffffffff


	//   ....[50]....
        /*03e8*/ 	.word	0xffffffff


	//   ....[51]....
        /*03ec*/ 	.word	0xffffffff


	//   ....[52]....
        /*03f0*/ 	.word	0xffffffff


	//   ....[53]....
        /*03f4*/ 	.word	0xffffffff


	//   ....[54]....
        /*03f8*/ 	.word	0xffffffff


	//   ....[55]....
        /*03fc*/ 	.word	0xffffffff


	//   ....[56]....
        /*0400*/ 	.word	0xffffffff


	//   ....[57]....
        /*0404*/ 	.word	0xffffffff


	//   ....[58]....
        /*0408*/ 	.word	0xffffffff


	//   ....[59]....
        /*040c*/ 	.word	0xffffffff


	//   ....[60]....
        /*0410*/ 	.word	0xffffffff


	//   ....[61]....
        /*0414*/ 	.word	0xffffffff


	//   ....[62]....
        /*0418*/ 	.word	0xffffffff


	//   ....[63]....
        /*041c*/ 	.word	0xffffffff


	//   ....[64]....
        /*0420*/ 	.word	0xffffffff


	//   ....[65]....
        /*0424*/ 	.word	0xffffffff


	//   ....[66]....
        /*0428*/ 	.word	0xffffffff


	//   ....[67]....
        /*042c*/ 	.word	0xffffffff


	//   ....[68]....
        /*0430*/ 	.word	0xffffffff


	//   ....[69]....
        /*0434*/ 	.word	0xffffffff


	//   ....[70]....
        /*0438*/ 	.word	0xffffffff


	//   ....[71]....
        /*043c*/ 	.word	0xffffffff


	//   ....[72]....
        /*0440*/ 	.word	0xffffffff


	//   ....[73]....
        /*0444*/ 	.word	0xffffffff


	//   ....[74]....
        /*0448*/ 	.word	0xffffffff


	//   ....[75]....
        /*044c*/ 	.word	0xffffffff


	//   ....[76]....
        /*0450*/ 	.word	0xffffffff


	//   ....[77]....
        /*0454*/ 	.word	0xffffffff


	//   ....[78]....
        /*0458*/ 	.word	0xffffffff


	//   ....[79]....
        /*045c*/ 	.word	0xffffffff


	//----- nvinfo : EIATTR_COOP_GROUP_INSTR_OFFSETS
	.align		4
.L_23787:
        /*0460*/ 	.byte	0x04, 0x28
        /*0462*/ 	.short	(.L_23789 - .L_23788)


	//   ....[0]....
.L_23788:
        /*0464*/ 	.word	0x00006490


	//   ....[1]....
        /*0468*/ 	.word	0x00006520


	//   ....[2]....
        /*046c*/ 	.word	0x000065f0


	//   ....[3]....
        /*0470*/ 	.word	0x00006680


	//   ....[4]....
        /*0474*/ 	.word	0x000066e0


	//   ....[5]....
        /*0478*/ 	.word	0x00006760


	//   ....[6]....
        /*047c*/ 	.word	0x00006790


	//   ....[7]....
        /*0480*/ 	.word	0x000067b0


	//   ....[8]....
        /*0484*/ 	.word	0x00007670


	//   ....[9]....
        /*0488*/ 	.word	0x000076f0


	//   ....[10]....
        /*048c*/ 	.word	0x00007730


	//   ....[11]....
        /*0490*/ 	.word	0x00007790


	//   ....[12]....
        /*0494*/ 	.word	0x000077e0


	//   ....[13]....
        /*0498*/ 	.word	0x00007830


	//   ....[14]....
        /*049c*/ 	.word	0x00007850


	//   ....[15]....
        /*04a0*/ 	.word	0x00007870


	//   ....[16]....
        /*04a4*/ 	.word	0x000111f0


	//   ....[17]....
        /*04a8*/ 	.word	0x00011230


	//   ....[18]....
        /*04ac*/ 	.word	0x00011240


	//   ....[19]....
        /*04b0*/ 	.word	0x00011250


	//   ....[20]....
        /*04b4*/ 	.word	0x00011260


	//   ....[21]....
        /*04b8*/ 	.word	0x00011270


	//   ....[22]....
        /*04bc*/ 	.word	0x00011280


	//   ....[23]....
        /*04c0*/ 	.word	0x000112a0


	//   ....[24]....
        /*04c4*/ 	.word	0x000112c0


	//   ....[25]....
        /*04c8*/ 	.word	0x000112e0


	//   ....[26]....
        /*04cc*/ 	.word	0x00011300


	//   ....[27]....
        /*04d0*/ 	.word	0x00011320


	//   ....[28]....
        /*04d4*/ 	.word	0x00011340


	//   ....[29]....
        /*04d8*/ 	.word	0x00011360


	//   ....[30]....
        /*04dc*/ 	.word	0x00011380


	//   ....[31]....
        /*04e0*/ 	.word	0x000113a0


	//   ....[32]....
        /*04e4*/ 	.word	0x000113c0


	//   ....[33]....
        /*04e8*/ 	.word	0x000113e0


	//   ....[34]....
        /*04ec*/ 	.word	0x00011400


	//   ....[35]....
        /*04f0*/ 	.word	0x00011420


	//   ....[36]....
        /*04f4*/ 	.word	0x00011440


	//   ....[37]....
        /*04f8*/ 	.word	0x00011460


	//   ....[38]....
        /*04fc*/ 	.word	0x00011490


	//   ....[39]....
        /*0500*/ 	.word	0x000114c0


	//   ....[40]....
        /*0504*/ 	.word	0x000114e0


	//   ....[41]....
        /*0508*/ 	.word	0x00011500


	//   ....[42]....
        /*050c*/ 	.word	0x00011520


	//   ....[43]....
        /*0510*/ 	.word	0x00011540


	//   ....[44]....
        /*0514*/ 	.word	0x00011560


	//   ....[45]....
        /*0518*/ 	.word	0x00011580


	//   ....[46]....
        /*051c*/ 	.word	0x000115a0


	//   ....[47]....
        /*0520*/ 	.word	0x000115c0


	//   ....[48]....
        /*0524*/ 	.word	0x000115e0


	//   ....[49]....
        /*0528*/ 	.word	0x00011600


	//   ....[50]....
        /*052c*/ 	.word	0x00011620


	//   ....[51]....
        /*0530*/ 	.word	0x00011640


	//   ....[52]....
        /*0534*/ 	.word	0x00011660


	//   ....[53]....
        /*0538*/ 	.word	0x00011680


	//   ....[54]....
        /*053c*/ 	.word	0x000116a0


	//   ....[55]....
        /*0540*/ 	.word	0x000116c0


	//   ....[56]....
        /*0544*/ 	.word	0x000116e0


	//   ....[57]....
        /*0548*/ 	.word	0x00011700


	//   ....[58]....
        /*054c*/ 	.word	0x00011720


	//   ....[59]....
        /*0550*/ 	.word	0x00011740


	//   ....[60]....
        /*0554*/ 	.word	0x00011760


	//   ....[61]....
        /*0558*/ 	.word	0x00011780


	//   ....[62]....
        /*055c*/ 	.word	0x000117a0


	//   ....[63]....
        /*0560*/ 	.word	0x000117c0


	//   ....[64]....
        /*0564*/ 	.word	0x000117e0


	//   ....[65]....
        /*0568*/ 	.word	0x00011800


	//   ....[66]....
        /*056c*/ 	.word	0x00011820


	//   ....[67]....
        /*0570*/ 	.word	0x00011840


	//   ....[68]....
        /*0574*/ 	.word	0x00011860


	//   ....[69]....
        /*0578*/ 	.word	0x00011880


	//   ....[70]....
        /*057c*/ 	.word	0x000118a0


	//   ....[71]....
        /*0580*/ 	.word	0x000118c0


	//   ....[72]....
        /*0584*/ 	.word	0x000118e0


	//   ....[73]....
        /*0588*/ 	.word	0x00011900


	//   ....[74]....
        /*058c*/ 	.word	0x00011920


	//   ....[75]....
        /*0590*/ 	.word	0x00011940


	//   ....[76]....
        /*0594*/ 	.word	0x00011960


	//   ....[77]....
        /*0598*/ 	.word	0x00011980


	//   ....[78]....
        /*059c*/ 	.word	0x000119a0


	//   ....[79]....
        /*05a0*/ 	.word	0x000119c0


	//----- nvinfo : EIATTR_EXIT_INSTR_OFFSETS
	.align		4
.L_23789:
        /*05a4*/ 	.byte	0x04, 0x1c
        /*05a6*/ 	.short	(.L_23791 - .L_23790)


	//   ....[0]....
.L_23790:
        /*05a8*/ 	.word	0x000000e0


	//   ....[1]....
        /*05ac*/ 	.word	0x000129b0


	//   ....[2]....
        /*05b0*/ 	.word	0x000129c0


	//   ....[3]....
        /*05b4*/ 	.word	0x000138f0


	//----- nvinfo : EIATTR_CRS_STACK_SIZE
	.align		4
.L_23791:
        /*05b8*/ 	.byte	0x04, 0x1e
        /*05ba*/ 	.short	(.L_23793 - .L_23792)
.L_23792:
        /*05bc*/ 	.word	0x00000000


	//----- nvinfo : EIATTR_CBANK_PARAM_SIZE
	.align		4
.L_23793:
        /*05c0*/ 	.byte	0x03, 0x19
        /*05c2*/ 	.short	0x008c


	//----- nvinfo : EIATTR_PARAM_CBANK
	.align		4
        /*05c4*/ 	.byte	0x04, 0x0a
        /*05c6*/ 	.short	(.L_23795 - .L_23794)
	.align		4
.L_23794:
        /*05c8*/ 	.word	index@(.nv.constant0._ZN4vllm25paged_attention_v2_kernelI13__nv_bfloat16S1_Li256ELi32ELi128ELNS_18Fp8KVCacheDataTypeE0ELb1ELi512EEEvPfS3_PT_PKS4_PKT0_SA_ifPKiSC_iPKfiiiSE_SE_iiiii)
        /*05cc*/ 	.short	0x0210
        /*05ce*/ 	.short	0x008c


	//----- nvinfo : EIATTR_SW_WAR
	.align		4
.L_23795:
        /*05d0*/ 	.byte	0x04, 0x36
        /*05d2*/ 	.short	(.L_23797 - .L_23796)
.L_23796:
        /*05d4*/ 	.word	0x00000008
.L_23797:


//--------------------- .nv.info._ZN4vllm25paged_attention_v2_kernelI13__nv_bfloat16S1_Li192ELi32ELi128ELNS_18Fp8KVCacheDataTypeE0ELb1ELi512EEEvPfS3_PT_PKS4_PKT0_SA_ifPKiSC_iPKfiiiSE_SE_iiiii --------------------------
	.section	.nv.info._ZN4vllm25paged_attention_v2_kernelI13__nv_bfloat16S1_Li192ELi32ELi128ELNS_18Fp8KVCacheDataTypeE0ELb1ELi512EEEvPfS3_PT_PKS4_PKT0_SA_ifPKiSC_iPKfiiiSE_SE_iiiii,"",@"SHT_CUDA_INFO"
	.sectionflags	@""
	.align	4


	//----- nvinfo : EIATTR_CUDA_API_VERSION
	.align		4
        /*0000*/ 	.byte	0x04, 0x37
        /*0002*/ 	.short	(.L_23799 - .L_23798)
.L_23798:
        /*0004*/ 	.word	0x00000082


	//----- nvinfo : EIATTR_KPARAM_INFO
	.align		4
.L_23799:
        /*0008*/ 	.byte	0x04, 0x17
        /*000a*/ 	.short	(.L_23801 - .L_23800)
.L_23800:
        /*000c*/ 	.word	0x00000000
        /*0010*/ 	.short	0x0015
        /*0012*/ 	.short	0x0088
        /*0014*/ 	.byte	0x00, 0xf0, 0x11, 0x00


	//----- nvinfo : EIATTR_KPARAM_INFO
	.align		4
.L_23801:
        /*0018*/ 	.byte	0x04, 0x17
        /*001a*/ 	.short	(.L_23803 - .L_23802)
.L_23802:
        /*001c*/ 	.word	0x00000000
        /*0020*/ 	.short	0x0014
        /*0022*/ 	.short	0x0084
        /*0024*/ 	.byte	0x00, 0xf0, 0x11, 0x00


	//----- nvinfo : EIATTR_KPARAM_INFO
	.align		4
.L_23803:
        /*0028*/ 	.byte	0x04, 0x17
        /*002a*/ 	.short	(.L_23805 - .L_23804)
.L_23804:
        /*002c*/ 	.word	0x00000000
        /*0030*/ 	.short	0x0013
        /*0032*/ 	.short	0x0080
        /*0034*/ 	.byte	0x00, 0xf0, 0x11, 0x00


	//----- nvinfo : EIATTR_KPARAM_INFO
	.align		4
.L_23805:
        /*0038*/ 	.byte	0x04, 0x17
        /*003a*/ 	.short	(.L_23807 - .L_23806)
.L_23806:
        /*003c*/ 	.word	0x00000000
        /*0040*/ 	.short	0x0012
        /*0042*/ 	.short	0x007c
        /*0044*/ 	.byte	0x00, 0xf0, 0x11, 0x00


	//----- nvinfo : EIATTR_KPARAM_INFO
	.align		4
.L_23807:
        /*0048*/ 	.byte	0x04, 0x17
        /*004a*/ 	.short	(.L_23809 - .L_23808)
.L_23808:
        /*004c*/ 	.word	0x00000000
        /*0050*/ 	.short	0x0011
        /*0052*/ 	.short	0x0078
        /*0054*/ 	.byte	0x00, 0xf0, 0x11, 0x00


	//----- nvinfo : EIATTR_KPARAM_INFO
	.align		4
.L_23809:
        /*0058*/ 	.byte	0x04, 0x17
        /*005a*/ 	.short	(.L_23811 - .L_23810)
.L_23810:
        /*005c*/ 	.word	0x00000000
        /*0060*/ 	.short	0x0010
        /*0062*/ 	.short	0x0070
        /*0064*/ 	.byte	0x00, 0xf0, 0x21, 0x00


	//----- nvinfo : EIATTR_KPARAM_INFO
	.align		4
.L_23811:
        /*0068*/ 	.byte	0x04, 0x17
        /*006a*/ 	.short	(.L_23813 - .L_23812)
.L_23812:
        /*006c*/ 	.word	0x00000000
        /*0070*/ 	.short	0x000f
        /*0072*/ 	.short	0x0068
        /*0074*/ 	.byte	0x00, 0xf0, 0x21, 0x00


	//----- nvinfo : EIATTR_KPARAM_INFO
	.align		4
.L_23813:
        /*0078*/ 	.byte	0x04, 0x17
        /*007a*/ 	.short	(.L_23815 - .L_23814)
.L_23814:
        /*007c*/ 	.word	0x00000000
        /*0080*/ 	.short	0x000e
        /*0082*/ 	.short	0x0060
        /*0084*/ 	.byte	0x00, 0xf0, 0x11, 0x00


	//----- nvinfo : EIATTR_KPARAM_INFO
	.align		4
.L_23815:
        /*0088*/ 	.byte	0x04, 0x17
        /*008a*/ 	.short	(.L_23817 - .L_23816)
.L_23816:
        /*008c*/ 	.word	0x00000000
        /*0090*/ 	.short	0x000d
        /*0092*/ 	.short	0x005c
        /*0094*/ 	.byte	0x00, 0xf0, 0x11, 0x00


	//----- nvinfo : EIATTR_KPARAM_INFO
	.align		4
.L_23817:
        /*0098*/ 	.byte	0x04, 0x17
        /*009a*/ 	.short	(.L_23819 - .L_23818)
.L_23818:
        /*009c*/ 	.word	0x00000000
        /*00a0*/ 	.short	0x000c
        /*00a2*/ 	.short	0x0058
        /*00a4*/ 	.byte	0x00, 0xf0, 0x11, 0x00


	//----- nvinfo : EIATTR_KPARAM_INFO
	.align		4
.L_23819:
        /*00a8*/ 	.byte	0x04, 0x17
        /*00aa*/ 	.short	(.L_23821 - .L_23820)
.L_23820:
        /*00ac*/ 	.word	0x00000000
        /*00b0*/ 	.short	0x000b
        /*00b2*/ 	.short	0x0050
        /*00b4*/ 	.byte	0x00, 0xf0, 0x21, 0x00


	//----- nvinfo : EIATTR_KPARAM_INFO
	.align		4
.L_23821:
        /*00b8*/ 	.byte	0x04, 0x17
        /*00ba*/ 	.short	(.L_23823 - .L_23822)
.L_23822:
        /*00bc*/ 	.word	0x00000000
        /*00c0*/ 	.short	0x000a
        /*00c2*/ 	.short	0x0048
        /*00c4*/ 	.byte	0x00, 0xf0, 0x11, 0x00


	//----- nvinfo : EIATTR_KPARAM_INFO
	.align		4
.L_23823:
        /*00c8*/ 	.byte	0x04, 0x17
        /*00ca*/ 	.short	(.L_23825 - .L_23824)
.L_23824:
        /*00cc*/ 	.word	0x00000000
        /*00d0*/ 	.short	0x0009
        /*00d2*/ 	.short	0x0040
        /*00d4*/ 	.byte	0x00, 0xf0, 0x21, 0x00


	//----- nvinfo : EIATTR_KPARAM_INFO
	.align		4
.L_23825:
        /*00d8*/ 	.byte	0x04, 0x17
        /*00da*/ 	.short	(.L_23827 - .L_23826)
.L_23826:
        /*00dc*/ 	.word	0x00000000
        /*00e0*/ 	.short	0x0008
        /*00e2*/ 	.short	0x0038
        /*00e4*/ 	.byte	0x00, 0xf0, 0x21, 0x00


	//----- nvinfo : EIATTR_KPARAM_INFO
	.align		4
.L_23827:
        /*00e8*/ 	.byte	0x04, 0x17
        /*00ea*/ 	.short	(.L_23829 - .L_23828)
.L_23828:
        /*00ec*/ 	.word	0x00000000
        /*00f0*/ 	.short	0x0007
        /*00f2*/ 	.short	0x0034
        /*00f4*/ 	.byte	0x00, 0xf0, 0x11, 0x00


	//----- nvinfo : EIATTR_KPARAM_INFO
	.align		4
.L_23829:
        /*00f8*/ 	.byte	0x04, 0x17
        /*00fa*/ 	.short	(.L_23831 - .L_23830)
.L_23830:
        /*00fc*/ 	.word	0x00000000
        /*0100*/ 	.short	0x0006
        /*0102*/ 	.short	0x0030
        /*0104*/ 	.byte	0x00, 0xf0, 0x11, 0x00


	//----- nvinfo : EIATTR_KPARAM_INFO
	.align		4
.L_23831:
        /*0108*/ 	.byte	0x04, 0x17
        /*010a*/ 	.short	(.L_23833 - .L_23832)
.L_23832:
        /*010c*/ 	.word	0x00000000
        /*0110*/ 	.short	0x0005
        /*0112*/ 	.short	0x0028
        /*0114*/ 	.byte	0x00, 0xf0, 0x21, 0x00


	//----- nvinfo : EIATTR_KPARAM_INFO
	.align		4
.L_23833:
        /*0118*/ 	.byte	0x04, 0x17
        /*011a*/ 	.short	(.L_23835 - .L_23834)
.L_23834:
        /*011c*/ 	.word	0x00000000
        /*0120*/ 	.short	0x0004
        /*0122*/ 	.short	0x0020
        /*0124*/ 	.byte	0x00, 0xf0, 0x21, 0x00


	//----- nvinfo : EIATTR_KPARAM_INFO
	.align		4
.L_23835:
        /*0128*/ 	.byte	0x04, 0x17
        /*012a*/ 	.short	(.L_23837 - .L_23836)
.L_23836:
        /*012c*/ 	.word	0x00000000
        /*0130*/ 	.short	0x0003
        /*0132*/ 	.short	0x0018
        /*0134*/ 	.byte	0x00, 0xf0, 0x21, 0x00


	//----- nvinfo : EIATTR_KPARAM_INFO
	.align		4
.L_23837:
        /*0138*/ 	.byte	0x04, 0x17
        /*013a*/ 	.short	(.L_23839 - .L_23838)
.L_23838:
        /*013c*/ 	.word	0x00000000
        /*0140*/ 	.short	0x0002
        /*0142*/ 	.short	0x0010
        /*0144*/ 	.byte	0x00, 0xf0, 0x21, 0x00


	//----- nvinfo : EIATTR_KPARAM_INFO
	.align		4
.L_23839:
        /*0148*/ 	.byte	0x04, 0x17
        /*014a*/ 	.short	(.L_23841 - .L_23840)
.L_23840:
        /*014c*/ 	.word	0x00000000
        /*0150*/ 	.short	0x0001
        /*0152*/ 	.short	0x0008
        /*0154*/ 	.byte	0x00, 0xf0, 0x21, 0x00


	//----- nvinfo : EIATTR_KPARAM_INFO
	.align		4
.L_23841:
        /*0158*/ 	.byte	0x04, 0x17
        /*015a*/ 	.short	(.L_23843 - .L_23842)
.L_23842:
        /*015c*/ 	.word	0x00000000
        /*0160*/ 	.short	0x0000
        /*0162*/ 	.short	0x0000
        /*0164*/ 	.byte	0x00, 0xf0, 0x21, 0x00


	//----- nvinfo : EIATTR_SPARSE_MMA_MASK
	.align		4
.L_23843:
        /*0168*/ 	.byte	0x03, 0x50
        /*016a*/ 	.short	0x0000


	//----- nvinfo : EIATTR_MAXREG_COUNT
	.align		4
        /*016c*/ 	.byte	0x03, 0x1b
        /*016e*/ 	.short	0x00ff


	//----- nvinfo : EIATTR_NUM_BARRIERS
	.align		4
        /*0170*/ 	.byte	0x02, 0x4c
        /*0172*/ 	.byte	0x01
	.zero		1


	//----- nvinfo : EIATTR_MERCURY_ISA_VERSION
	.align		4
        /*0174*/ 	.byte	0x03, 0x5f
        /*0176*/ 	.short	0x0101


	//----- nvinfo : EIATTR_COOP_GROUP_MASK_REGIDS
	.align		4
        /*0178*/ 	.byte	0x04, 0x29
        /*017a*/ 	.short	(.L_23845 - .L_23844)


	//   ....[0]....
.L_23844:
        /*017c*/ 	.word	0xffffffff


	//   ....[1]....
        /*0180*/ 	.word	0xffffffff


	//   ....[2]....
        /*0184*/ 	.word	0xffffffff


	//   ....[3]....
        /*0188*/ 	.word	0xffffffff


	//   ....[4]....
        /*018c*/ 	.word	0xffffffff


	//   ....[5]....
        /*0190*/ 	.word	0xffffffff


	//   ....[6]....
        /*0194*/ 	.word	0xffffffff


	//   ....[7]....
        /*0198*/ 	.word	0xffffffff


	//   ....[8]....
        /*019c*/ 	.word	0xffffffff


	//   ....[9]....
        /*01a0*/ 	.word	0xffffffff


	//   ....[10]....
        /*01a4*/ 	.word	0xffffffff


	//   ....[11]....
        /*01a8*/ 	.word	0xffffffff


	//   ....[12]....
        /*01ac*/ 	.word	0xffffffff


	//   ....[13]....
        /*01b0*/ 	.word	0xffffffff


	//   ....[14]....
        /*01b4*/ 	.word	0xffffffff


	//   ....[15]....
        /*01b8*/ 	.word	0xffffffff


	//   ....[16]....
        /*01bc*/ 	.word	0xffffffff


	//   ....[17]....
        /*01c0*/ 	.word	0xffffffff


	//   ....[18]....
        /*01c4*/ 	.word	0xffffffff


	//   ....[19]....
        /*01c8*/ 	.word	0xffffffff


	//   ....[20]....
        /*01cc*/ 	.word	0xffffffff


	//   ....[21]....
        /*01d0*/ 	.word	0xffffffff


	//   ....[22]....
        /*01d4*/ 	.word	0xffffffff


	//   ....[23]....
        /*01d8*/ 	.word	0xffffffff


	//   ....[24]....
        /*01dc*/ 	.word	0xffffffff


	//   ....[25]....
        /*01e0*/ 	.word	0xffffffff


	//   ....[26]....
        /*01e4*/ 	.word	0xffffffff


	//   ....[27]....
        /*01e8*/ 	.word	0xffffffff


	//   ....[28]....
        /*01ec*/ 	.word	0xffffffff


	//   ....[29]....
        /*01f0*/ 	.word	0xffffffff


	//   ....[30]....
        /*01f4*/ 	.word	0xffffffff


	//   ....[31]....
        /*01f8*/ 	.word	0xffffffff


	//   ....[32]....
        /*01fc*/ 	.word	0xffffffff


	//   ....[33]....
        /*0200*/ 	.word	0xffffffff


	//   ....[34]....
        /*0204*/ 	.word	0xffffffff


	//   ....[35]....
        /*0208*/ 	.word	0xffffffff


	//   ....[36]....
        /*020c*/ 	.word	0xffffffff


	//   ....[37]....
        /*0210*/ 	.word	0xffffffff


	//   ....[38]....
        /*0214*/ 	.word	0xffffffff


	//   ....[39]....
        /*0218*/ 	.word	0xffffffff


	//   ....[40]....
        /*021c*/ 	.word	0xffffffff


	//   ....[41]....
        /*0220*/ 	.word	0xffffffff


	//   ....[42]....
        /*0224*/ 	.word	0xffffffff


	//   ....[43]....
        /*0228*/ 	.word	0xffffffff


	//   ....[44]....
        /*022c*/ 	.word	0xffffffff


	//   ....[45]....
        /*0230*/ 	.word	0xffffffff


	//   ....[46]....
        /*0234*/ 	.word	0xffffffff


	//   ....[47]....
        /*0238*/ 	.word	0xffffffff


	//   ....[48]....
        /*023c*/ 	.word	0xffffffff


	//   ....[49]....
        /*0240*/ 	.word	0xffffffff


	//   ....[50]....
        /*0244*/ 	.word	0xffffffff


	//   ....[51]....
        /*0248*/ 	.word	0xffffffff


	//   ....[52]....
        /*024c*/ 	.word	0xffffffff


	//   ....[53]....
        /*0250*/ 	.word	0xffffffff


	//   ....[54]....
        /*0254*/ 	.word	0xffffffff


	//   ....[55]....
        /*0258*/ 	.word	0xffffffff


	//   ....[56]....
        /*025c*/ 	.word	0xffffffff


	//   ....[57]....
        /*0260*/ 	.word	0xffffffff


	//   ....[58]....
        /*0264*/ 	.word	0xffffffff


	//   ....[59]....
        /*0268*/ 	.word	0xffffffff


	//   ....[60]....
        /*026c*/ 	.word	0xffffffff


	//   ....[61]....
        /*0270*/ 	.word	0xffffffff


	//   ....[62]....
        /*0274*/ 	.word	0xffffffff


	//   ....[63]....
        /*0278*/ 	.word	0xffffffff


	//----- nvinfo : EIATTR_COOP_GROUP_INSTR_OFFSETS
	.align		4
.L_23845:
        /*027c*/ 	.byte	0x04, 0x28
        /*027e*/ 	.short	(.L_23847 - .L_23846)


	//   ....[0]....
.L_23846:
        /*0280*/ 	.word	0x00004ee0


	//   ....[1]....
        /*0284*/ 	.word	0x00004f70


	//   ....[2]....
        /*0288*/ 	.word	0x00004fd0


	//   ....[3]....
        /*028c*/ 	.word	0x00005000


	//   ....[4]....
        /*0290*/ 	.word	0x000050b0


	//   ....[5]....
        /*0294*/ 	.word	0x00005160


	//   ....[6]....
        /*0298*/ 	.word	0x00005180


	//   ....[7]....
        /*029c*/ 	.word	0x000051a0


	//   ....[8]....
        /*02a0*/ 	.word	0x00006070


	//   ....[9]....
        /*02a4*/ 	.word	0x000060f0


	//   ....[10]....
        /*02a8*/ 	.word	0x00006130


	//   ....[11]....
        /*02ac*/ 	.word	0x00006190


	//   ....[12]....
        /*02b0*/ 	.word	0x000061e0


	//   ....[13]....
        /*02b4*/ 	.word	0x00006230


	//   ....[14]....
        /*02b8*/ 	.word	0x00006250


	//   ....[15]....
        /*02bc*/ 	.word	0x00006270


	//   ....[16]....
        /*02c0*/ 	.word	0x0000db70


	//   ....[17]....
        /*02c4*/ 	.word	0x0000dbb0


	//   ....[18]....
        /*02c8*/ 	.word	0x0000dbd0


	//   ....[19]....
        /*02cc*/ 	.word	0x0000dbe0


	//   ....[20]....
        /*02d0*/ 	.word	0x0000dbf0


	//   ....[21]....
        /*02d4*/ 	.word	0x0000dc00


	//   ....[22]....
        /*02d8*/ 	.word	0x0000dc10


	//   ....[23]....
        /*02dc*/ 	.word	0x0000dc50


	//   ....[24]....
        /*02e0*/ 	.word	0x0000dc80


	//   ....[25]....
        /*02e4*/ 	.word	0x0000dcb0


	//   ....[26]....
        /*02e8*/ 	.word	0x0000dce0


	//   ....[27]....
        /*02ec*/ 	.word	0x0000dd20


	//   ....[28]....
        /*02f0*/ 	.word	0x0000dd50


	//   ....[29]....
        /*02f4*/ 	.word	0x0000dd70


	//   ....[30]....
        /*02f8*/ 	.word	0x0000dd90


	//   ....[31]....
        /*02fc*/ 	.word	0x0000ddc0


	//   ....[32]....
        /*0300*/ 	.word	0x0000ddf0


	//   ....[33]....
        /*0304*/ 	.word	0x0000de20


	//   ....[34]....
        /*0308*/ 	.word	0x0000de50


	//   ....[35]....
        /*030c*/ 	.word	0x0000de70


	//   ....[36]....
        /*0310*/ 	.word	0x0000dea0


	//   ....[37]....
        /*0314*/ 	.word	0x0000ded0


	//   ....[38]....
        /*0318*/ 	.word	0x0000df00


	//   ....[39]....
        /*031c*/ 	.word	0x0000df20


	//   ....[40]....
        /*0320*/ 	.word	0x0000df50


	//   ....[41]....
        /*0324*/ 	.word	0x0000df70


	//   ....[42]....
        /*0328*/ 	.word	0x0000df90


	//   ....[43]....
        /*032c*/ 	.word	0x0000dfb0


	//   ....[44]....
        /*0330*/ 	.word	0x0000dfd0


	//   ....[45]....
        /*0334*/ 	.word	0x0000e000


	//   ....[46]....
        /*0338*/ 	.word	0x0000e020


	//   ....[47]....
        /*033c*/ 	.word	0x0000e040


	//   ....[48]....
        /*0340*/ 	.word	0x0000e060


	//   ....[49]....
        /*0344*/ 	.word	0x0000e080


	//   ....[50]....
        /*0348*/ 	.word	0x0000e0a0


	//   ....[51]....
        /*034c*/ 	.word	0x0000e0b0


	//   ....[52]....
        /*0350*/ 	.word	0x0000e0d0


	//   ....[53]....
        /*0354*/ 	.word	0x0000e0f0


	//   ....[54]....
        /*0358*/ 	.word	0x0000e110


	//   ....[55]....
        /*035c*/ 	.word	0x0000e130


	//   ....[56]....
        /*0360*/ 	.word	0x0000e150


	//   ....[57]....
        /*0364*/ 	.word	0x0000e170


	//   ....[58]....
        /*0368*/ 	.word	0x0000e190


	//   ....[59]....
        /*036c*/ 	.word	0x0000e1b0


	//   ....[60]....
        /*0370*/ 	.word	0x0000e1d0


	//   ....[61]....
        /*0374*/ 	.word	0x0000e1f0


	//   ....[62]....
        /*0378*/ 	.word	0x0000e210


	//   ....[63]....
        /*037c*/ 	.word	0x0000e230


	//----- nvinfo : EIATTR_EXIT_INSTR_OFFSETS
	.align		4
.L_23847:
        /*0380*/ 	.byte	0x04, 0x1c
        /*0382*/ 	.short	(.L_23849 - .L_23848)


	//   ....[0]....
.L_23848:
        /*0384*/ 	.word	0x000000d0


	//   ....[1]....
        /*0388*/ 	.word	0x0000ecb0


	//   ....[2]....
        /*038c*/ 	.word	0x0000ecc0


	//   ....[3]....
        /*0390*/ 	.word	0x0000f840


	//----- nvinfo : EIATTR_CRS_STACK_SIZE
	.align		4
.L_23849:
        /*0394*/ 	.byte	0x04, 0x1e
        /*0396*/ 	.short	(.L_23851 - .L_23850)
.L_23850:
        /*0398*/ 	.word	0x00000000


	//----- nvinfo : EIATTR_CBANK_PARAM_SIZE
	.align		4
.L_23851:
        /*039c*/ 	.byte	0x03, 0x19
        /*039e*/ 	.short	0x008c


	//----- nvinfo : EIATTR_PARAM_CBANK
	.align		4
        /*03a0*/ 	.byte	0x04, 0x0a
        /*03a2*/ 	.short	(.L_23853 - .L_23852)
	.align		4
.L_23852:
        /*03a4*/ 	.word	index@(.nv.constant0._ZN4vllm25paged_attention_v2_kernelI13__nv_bfloat16S1_Li192ELi32ELi128ELNS_18Fp8KVCacheDataTypeE0ELb1ELi512EEEvPfS3_PT_PKS4_PKT0_SA_ifPKiSC_iPKfiiiSE_SE_iiiii)
        /*03a8*/ 	.short	0x0210
        /*03aa*/ 	.short	0x008c


	//----- nvinfo : EIATTR_SW_WAR
	.align		4
.L_23853:
        /*03ac*/ 	.byte	0x04, 0x36
        /*03ae*/ 	.short	(.L_23855 - .L_23854)
.L_23854:
        /*03b0*/ 	.word	0x00000008
.L_23855:


//--------------------- .nv.info._ZN4vllm25paged_attention_v2_kernelI13__nv_bfloat16S1_Li128ELi32ELi128ELNS_18Fp8KVCacheDataTypeE0ELb1ELi512EEEvPfS3_PT_PKS4_PKT0_SA_ifPKiSC_iPKfiiiSE_SE_iiiii --------------------------
	.section	.nv.info._ZN4vllm25paged_attention_v2_kernelI13__nv_bfloat16S1_Li128ELi32ELi128ELNS_18Fp8KVCacheDataTypeE0ELb1ELi512EEEvPfS3_PT_PKS4_PKT0_SA_ifPKiSC_iPKfiiiSE_SE_iiiii,"",@"SHT_CUDA_INFO"
	.sectionflags	@""
	.align	4


	//----- nvinfo : EIATTR_CUDA_API_VERSION
	.align		4
        /*0000*/ 	.byte	0x04, 0x37
        /*0002*/ 	.short	(.L_23857 - .L_23856)
.L_23856:
        /*0004*/ 	.word	0x00000082


	//----- nvinfo : EIATTR_KPARAM_INFO
	.align		4
.L_23857:
        /*0008*/ 	.byte	0x04, 0x17
        /*000a*/ 	.short	(.L_23859 - .L_23858)
.L_23858:
        /*000c*/ 	.word	0x00000000
        /*0010*/ 	.short	0x0015
        /*0012*/ 	.short	0x0088
        /*0014*/ 	.byte	0x00, 0xf0, 0x11, 0x00


	//----- nvinfo : EIATTR_KPARAM_INFO
	.align		4
.L_23859:
        /*0018*/ 	.byte	0x04, 0x17
        /*001a*/ 	.short	(.L_23861 - .L_23860)
.L_23860:
        /*001c*/ 	.word	0x00000000
        /*0020*/ 	.short	0x0014
        /*0022*/ 	.short	0x0084
        /*0024*/ 	.byte	0x00, 0xf0, 0x11, 0x00


	//----- nvinfo : EIATTR_KPARAM_INFO
	.align		4
.L_23861:
        /*0028*/ 	.byte	0x04, 0x17
        /*002a*/ 	.short	(.L_23863 - .L_23862)
.L_23862:
        /*002c*/ 	.word	0x00000000
        /*0030*/ 	.short	0x0013
        /*0032*/ 	.short	0x0080
        /*0034*/ 	.byte	0x00, 0xf0, 0x11, 0x00


	//----- nvinfo : EIATTR_KPARAM_INFO
	.align		4
.L_23863:
        /*0038*/ 	.byte	0x04, 0x17
        /*003a*/ 	.short	(.L_23865 - .L_23864)
.L_23864:
        /*003c*/ 	.word	0x00000000
        /*0040*/ 	.short	0x0012
        /*0042*/ 	.short	0x007c
        /*0044*/ 	.byte	0x00, 0xf0, 0x11, 0x00


	//----- nvinfo : EIATTR_KPARAM_INFO
	.align		4
.L_23865:
        /*0048*/ 	.byte	0x04, 0x17
        /*004a*/ 	.short	(.L_23867 - .L_23866)
.L_23866:
        /*004c*/ 	.word	0x00000000
        /*0050*/ 	.short	0x0011
        /*0052*/ 	.short	0x0078
        /*0054*/ 	.byte	0x00, 0xf0, 0x11, 0x00


	//----- nvinfo : EIATTR_KPARAM_INFO
	.align		4
.L_23867:
        /*0058*/ 	.byte	0x04, 0x17
        /*005a*/ 	.short	(.L_23869 - .L_23868)
.L_23868:
        /*005c*/ 	.word	0x00000000
        /*0060*/ 	.short	0x0010
        /*0062*/ 	.short	0x0070
        /*0064*/ 	.byte	0x00, 0xf0, 0x21, 0x00


	//----- nvinfo : EIATTR_KPARAM_INFO
	.align		4
.L_23869:
        /*0068*/ 	.byte	0x04, 0x17
        /*006a*/ 	.short	(.L_23871 - .L_23870)
.L_23870:
        /*006c*/ 	.word	0x00000000
        /*0070*/ 	.short	0x000f
        /*0072*/ 	.short	0x0068
        /*0074*/ 	.byte	0x00, 0xf0, 0x21, 0x00


	//----- nvinfo : EIATTR_KPARAM_INFO
	.align		4
.L_23871:
        /*0078*/ 	.byte	0x04, 0x17
        /*007a*/ 	.short	(.L_23873 - .L_23872)
.L_23872:
        /*007c*/ 	.word	0x00000000
        /*0080*/ 	.short	0x000e
        /*0082*/ 	.short	0x0060
        /*0084*/ 	.byte	0x00, 0xf0, 0x11, 0x00


	//----- nvinfo : EIATTR_KPARAM_INFO
	.align		4
.L_23873:
        /*0088*/ 	.byte	0x04, 0x17
        /*008a*/ 	.short	(.L_23875 - .L_23874)
.L_23874:
        /*008c*/ 	.word	0x00000000
        /*0090*/ 	.short	0x000d
        /*0092*/ 	.short	0x005c
        /*0094*/ 	.byte	0x00, 0xf0, 0x11, 0x00


	//----- nvinfo : EIATTR_KPARAM_INFO
	.align		4
.L_23875:
        /*0098*/ 	.byte	0x04, 0x17
        /*009a*/ 	.short	(.L_23877 - .L_23876)
.L_23876:
        /*009c*/ 	.word	0x00000000
        /*00a0*/ 	.short	0x000c
        /*00a2*/ 	.short	0x0058
        /*00a4*/ 	.byte	0x00, 0xf0, 0x11, 0x00


	//----- nvinfo : EIATTR_KPARAM_INFO
	.align		4
.L_23877:
        /*00a8*/ 	.byte	0x04, 0x17
        /*00aa*/ 	.short	(.L_23879 - .L_23878)
.L_23878:
        /*00ac*/ 	.word	0x00000000
        /*00b0*/ 	.short	0x000b
        /*00b2*/ 	.short	0x0050
        /*00b4*/ 	.byte	0x00, 0xf0, 0x21, 0x00


	//----- nvinfo : EIATTR_KPARAM_INFO
	.align		4
.L_23879:
        /*00b8*/ 	.byte	0x04, 0x17
        /*00ba*/ 	.short	(.L_23881 - .L_23880)
.L_23880:
        /*00bc*/ 	.word	0x00000000
        /*00c0*/ 	.short	0x000a
        /*00c2*/ 	.short	0x0048
        /*00c4*/ 	.byte	0x00, 0xf0, 0x11, 0x00


	//----- nvinfo : EIATTR_KPARAM_INFO
	.align		4
.L_23881:
        /*00c8*/ 	.byte	0x04, 0x17
        /*00ca*/ 	.short	(.L_23883 - .L_23882)
.L_23882:
        /*00cc*/ 	.word	0x00000000
        /*00d0*/ 	.short	0x0009
        /*00d2*/ 	.short	0x0040
        /*00d4*/ 	.byte	0x00, 0xf0, 0x21, 0x00


	//----- nvinfo : EIATTR_KPARAM_INFO
	.align		4
.L_23883:
        /*00d8*/ 	.byte	0x04, 0x17
        /*00da*/ 	.short	(.L_23885 - .L_23884)
.L_23884:
        /*00dc*/ 	.word	0x00000000
        /*00e0*/ 	.short	0x0008
        /*00e2*/ 	.short	0x0038
        /*00e4*/ 	.byte	0x00, 0xf0, 0x21, 0x00


	//----- nvinfo : EIATTR_KPARAM_INFO
	.align		4
.L_23885:
        /*00e8*/ 	.byte	0x04, 0x17
        /*00ea*/ 	.short	(.L_23887 - .L_23886)
.L_23886:
        /*00ec*/ 	.word	0x00000000
        /*00f0*/ 	.short	0x0007
        /*00f2*/ 	.short	0x0034
        /*00f4*/ 	.byte	0x00, 0xf0, 0x11, 0x00


	//----- nvinfo : EIATTR_KPARAM_INFO
	.align		4
.L_23887:
        /*00f8*/ 	.byte	0x04, 0x17
        /*00fa*/ 	.short	(.L_23889 - .L_23888)
.L_23888:
        /*00fc*/ 	.word	0x00000000
        /*0100*/ 	.short	0x0006
        /*0102*/ 	.short	0x0030
        /*0104*/ 	.byte	0x00, 0xf0, 0x11, 0x00


	//----- nvinfo : EIATTR_KPARAM_INFO
	.align		4
.L_23889:
        /*0108*/ 	.byte	0x04, 0x17
        /*010a*/ 	.short	(.L_23891 - .L_23890)
.L_23890:
        /*010c*/ 	.word	0x00000000
        /*0110*/ 	.short	0x0005
        /*0112*/ 	.short	0x0028
        /*0114*/ 	.byte	0x00, 0xf0, 0x21, 0x00


	//----- nvinfo : EIATTR_KPARAM_INFO
	.align		4
.L_23891:
        /*0118*/ 	.byte	0x04, 0x17
        /*011a*/ 	.short	(.L_23893 - .L_23892)
.L_23892:
        /*011c*/ 	.word	0x00000000
        /*0120*/ 	.short	0x0004
        /*0122*/ 	.short	0x0020
        /*0124*/ 	.byte	0x00, 0xf0, 0x21, 0x00


	//----- nvinfo : EIATTR_KPARAM_INFO
	.align		4
.L_23893:
        /*0128*/ 	.byte	0x04, 0x17
        /*012a*/ 	.short	(.L_23895 - .L_23894)
.L_23894:
        /*012c*/ 	.word	0x00000000
        /*0130*/ 	.short	0x0003
        /*0132*/ 	.short	0x0018
        /*0134*/ 	.byte	0x00, 0xf0, 0x21, 0x00


	//----- nvinfo : EIATTR_KPARAM_INFO
	.align		4
.L_23895:
        /*0138*/ 	.byte	0x04, 0x17
        /*013a*/ 	.short	(.L_23897 - .L_23896)
.L_23896:
        /*013c*/ 	.word	0x00000000
        /*0140*/ 	.short	0x0002
        /*0142*/ 	.short	0x0010
        /*0144*/ 	.byte	0x00, 0xf0, 0x21, 0x00


	//----- nvinfo : EIATTR_KPARAM_INFO
	.align		4
.L_23897:
        /*0148*/ 	.byte	0x04, 0x17
        /*014a*/ 	.short	(.L_23899 - .L_23898)
.L_23898:
        /*014c*/ 	.word	0x00000000
        /*0150*/ 	.short	0x0001
        /*0152*/ 	.short	0x0008
        /*0154*/ 	.byte	0x00, 0xf0, 0x21, 0x00


	//----- nvinfo : EIATTR_KPARAM_INFO
	.align		4
.L_23899:
        /*0158*/ 	.byte	0x04, 0x17
        /*015a*/ 	.short	(.L_23901 - .L_23900)
.L_23900:
        /*015c*/ 	.word	0x00000000
        /*0160*/ 	.short	0x0000
        /*0162*/ 	.short	0x0000
        /*0164*/ 	.byte	0x00, 0xf0, 0x21, 0x00


	//----- nvinfo : EIATTR_SPARSE_MMA_MASK
	.align		4
.L_23901:
        /*0168*/ 	.byte	0x03, 0x50
        /*016a*/ 	.short	0x0000


	//----- nvinfo : EIATTR_MAXREG_COUNT
	.align		4
        /*016c*/ 	.byte	0x03, 0x1b
        /*016e*/ 	.short	0x00ff


	//----- nvinfo : EIATTR_NUM_BARRIERS
	.align		4
        /*0170*/ 	.byte	0x02, 0x4c
        /*0172*/ 	.byte	0x01
	.zero		1


	//----- nvinfo : EIATTR_MERCURY_ISA_VERSION
	.align		4
        /*0174*/ 	.byte	0x03, 0x5f
        /*0176*/ 	.short	0x0101


	//----- nvinfo : EIATTR_COOP_GROUP_MASK_REGIDS
	.align		4
        /*0178*/ 	.byte	0x04, 0x29
        /*017a*/ 	.short	(.L_23903 - .L_23902)


	//   ....[0]....
.L_23902:
        /*017c*/ 	.word	0xffffffff


	//   ....[1]....
        /*0180*/ 	.word	0xffffffff


	//   ....[2]....
        /*0184*/ 	.word	0xffffffff


	//   ....[3]....
        /*0188*/ 	.word	0xffffffff


	//   ....[4]....
        /*018c*/ 	.word	0xffffffff


	//   ....[5]....
        /*0190*/ 	.word	0xffffffff


	//   ....[6]....
        /*0194*/ 	.word	0xffffffff


	//   ....[7]....
        /*0198*/ 	.word	0xffffffff


	//   ....[8]....
        /*019c*/ 	.word	0xffffffff


	//   ....[9]....
        /*01a0*/ 	.word	0xffffffff


	//   ....[10]....
        /*01a4*/ 	.word	0xffffffff


	//   ....[11]....
        /*01a8*/ 	.word	0xffffffff


	//   ....[12]....
        /*01ac*/ 	.word	0xffffffff


	//   ....[13]....
        /*01b0*/ 	.word	0xffffffff


	//   ....[14]....
        /*01b4*/ 	.word	0xffffffff


	//   ....[15]....
        /*01b8*/ 	.word	0xffffffff


	//   ....[16]....
        /*01bc*/ 	.word	0xffffffff


	//   ....[17]....
        /*01c0*/ 	.word	0xffffffff


	//   ....[18]....
        /*01c4*/ 	.word	0xffffffff


	//   ....[19]....
        /*01c8*/ 	.word	0xffffffff


	//   ....[20]....
        /*01cc*/ 	.word	0xffffffff


	//   ....[21]....
        /*01d0*/ 	.word	0xffffffff


	//   ....[22]....
        /*01d4*/ 	.word	0xffffffff


	//   ....[23]....
        /*01d8*/ 	.word	0xffffffff


	//   ....[24]....
        /*01dc*/ 	.word	0xffffffff


	//   ....[25]....
        /*01e0*/ 	.word	0xffffffff


	//   ....[26]....
        /*01e4*/ 	.word	0xffffffff


	//   ....[27]....
        /*01e8*/ 	.word	0xffffffff


	//   ....[28]....
        /*01ec*/ 	.word	0xffffffff


	//   ....[29]....
        /*01f0*/ 	.word	0xffffffff


	//   ....[30]....
        /*01f4*/ 	.word	0xffffffff


	//   ....[31]....
        /*01f8*/ 	.word	0xffffffff


	//   ....[32]....
        /*01fc*/ 	.word	0xffffffff


	//   ....[33]....
        /*0200*/ 	.word	0xffffffff


	//   ....[34]....
        /*0204*/ 	.word	0xffffffff


	//   ....[35]....
        /*0208*/ 	.word	0xffffffff


	//   ....[36]....
        /*020c*/ 	.word	0xffffffff


	//   ....[37]....
        /*0210*/ 	.word	0xffffffff


	//   ....[38]....
        /*0214*/ 	.word	0xffffffff


	//   ....[39]....
        /*0218*/ 	.word	0xffffffff


	//   ....[40]....
        /*021c*/ 	.word	0xffffffff


	//   ....[41]....
        /*0220*/ 	.word	0xffffffff


	//   ....[42]....
        /*0224*/ 	.word	0xffffffff


	//   ....[43]....
        /*0228*/ 	.word	0xffffffff


	//   ....[44]....
        /*022c*/ 	.word	0xffffffff


	//   ....[45]....
        /*0230*/ 	.word	0xffffffff


	//   ....[46]....
        /*0234*/ 	.word	0xffffffff


	//   ....[47]....
        /*0238*/ 	.word	0xffffffff


	//----- nvinfo : EIATTR_COOP_GROUP_INSTR_OFFSETS
	.align		4
.L_23903:
        /*023c*/ 	.byte	0x04, 0x28
        /*023e*/ 	.short	(.L_23905 - .L_23904)


	//   ....[0]....
.L_23904:
        /*0240*/ 	.word	0x000039f0


	//   ....[1]....
        /*0244*/ 	.word	0x00003ae0


	//   ....[2]....
        /*0248*/ 	.word	0x00003b10


	//   ....[3]....
        /*024c*/ 	.word	0x00003b40


	//   ....[4]....
        /*0250*/ 	.word	0x00003bb0


	//   ....[5]....
        /*0254*/ 	.word	0x00003c30


	//   ....[6]....
        /*0258*/ 	.word	0x00003c50


	//   ....[7]....
        /*025c*/ 	.word	0x00003c70


	//   ....[8]....
        /*0260*/ 	.word	0x00004b40


	//   ....[9]....
        /*0264*/ 	.word	0x00004bc0


	//   ....[10]....
        /*0268*/ 	.word	0x00004c00


	//   ....[11]....
        /*026c*/ 	.word	0x00004c60


	//   ....[12]....
        /*0270*/ 	.word	0x00004cb0


	//   ....[13]....
        /*0274*/ 	.word	0x00004d00


	//   ....[14]....
        /*0278*/ 	.word	0x00004d20


	//   ....[15]....
        /*027c*/ 	.word	0x00004d40


	//   ....[16]....
        /*0280*/ 	.word	0x0000a4a0


	//   ....[17]....
        /*0284*/ 	.word	0x0000a4e0


	//   ....[18]....
        /*0288*/ 	.word	0x0000a520


	//   ....[19]....
        /*028c*/ 	.word	0x0000a540


	//   ....[20]....
        /*0290*/ 	.word	0x0000a550


	//   ....[21]....
        /*0294*/ 	.word	0x0000a560


	//   ....[22]....
        /*0298*/ 	.word	0x0000a570


	//   ....[23]....
        /*029c*/ 	.word	0x0000a5b0


	//   ....[24]....
        /*02a0*/ 	.word	0x0000a5e0


	//   ....[25]....
        /*02a4*/ 	.word	0x0000a610


	//   ....[26]....
        /*02a8*/ 	.word	0x0000a640


	//   ....[27]....
        /*02ac*/ 	.word	0x0000a670


	//   ....[28]....
        /*02b0*/ 	.word	0x0000a6a0


	//   ....[29]....
        /*02b4*/ 	.word	0x0000a6d0


	//   ....[30]....
        /*02b8*/ 	.word	0x0000a700


	//   ....[31]....
        /*02bc*/ 	.word	0x0000a720


	//   ....[32]....
        /*02c0*/ 	.word	0x0000a740


	//   ....[33]....
        /*02c4*/ 	.word	0x0000a770


	//   ....[34]....
        /*02c8*/ 	.word	0x0000a790


	//   ....[35]....
        /*02cc*/ 	.word	0x0000a7b0


	//   ....[36]....
        /*02d0*/ 	.word	0x0000a7d0


	//   ....[37]....
        /*02d4*/ 	.word	0x0000a7f0


	//   ....[38]....
        /*02d8*/ 	.word	0x0000a820


	//   ....[39]....
        /*02dc*/ 	.word	0x0000a850


	//   ....[40]....
        /*02e0*/ 	.word	0x0000a880


	//   ....[41]....
        /*02e4*/ 	.word	0x0000a8a0


	//   ....[42]....
        /*02e8*/ 	.word	0x0000a8c0


	//   ....[43]....
        /*02ec*/ 	.word	0x0000a8e0


	//   ....[44]....
        /*02f0*/ 	.word	0x0000a900


	//   ....[45]....
        /*02f4*/ 	.word	0x0000a920


	//   ....[46]....
        /*02f8*/ 	.word	0x0000a940


	//   ....[47]....
        /*02fc*/ 	.word	0x0000a960


	//----- nvinfo : EIATTR_EXIT_INSTR_OFFSETS
	.align		4
.L_23905:
        /*0300*/ 	.byte	0x04, 0x1c
        /*0302*/ 	.short	(.L_23907 - .L_23906)


	//   ....[0]....
.L_23906:
        /*0304*/ 	.word	0x000000d0


	//   ....[1]....
        /*0308*/ 	.word	0x0000b0f0


	//   ....[2]....
        /*030c*/ 	.word	0x0000b100


	//   ....[3]....
        /*0310*/ 	.word	0x0000b910


	//----- nvinfo : EIATTR_CRS_STACK_SIZE
	.align		4
.L_23907:
        /*0314*/ 	.byte	0x04, 0x1e
        /*0316*/ 	.short	(.L_23909 - .L_23908)
.L_23908:
        /*0318*/ 	.word	0x00000000


	//----- nvinfo : EIATTR_CBANK_PARAM_SIZE
	.align		4
.L_23909:
        /*031c*/ 	.byte	0x03, 0x19
        /*031e*/ 	.short	0x008c


	//----- nvinfo : EIATTR_PARAM_CBANK
	.align		4
        /*0320*/ 	.byte	0x04, 0x0a
        /*0322*/ 	.short	(.L_23911 - .L_23910)
	.align		4
.L_23910:
        /*0324*/ 	.word	index@(.nv.constant0._ZN4vllm25paged_attention_v2_kernelI13__nv_bfloat16S1_Li128ELi32ELi128ELNS_18Fp8KVCacheDataTypeE0ELb1ELi512EEEvPfS3_PT_PKS4_PKT0_SA_ifPKiSC_iPKfiiiSE_SE_iiiii)
        /*0328*/ 	.short	0x0210
        /*032a*/ 	.short	0x008c


	//----- nvinfo : EIATTR_SW_WAR
	.align		4
.L_23911:
        /*032c*/ 	.byte	0x04, 0x36
        /*032e*/ 	.short	(.L_23913 - .L_23912)
.L_23912:
        /*0330*/ 	.word	0x00000008
.L_23913:


//--------------------- .nv.info._ZN4vllm25paged_attention_v2_kernelI13__nv_bfloat16S1_Li120ELi32ELi128ELNS_18Fp8KVCacheDataTypeE0ELb1ELi512EEEvPfS3_PT_PKS4_PKT0_SA_ifPKiSC_iPKfiiiSE_SE_iiiii --------------------------
	.section	.nv.info._ZN4vllm25paged_attention_v2_kernelI13__nv_bfloat16S1_Li120ELi32ELi128ELNS_18Fp8KVCacheDataTypeE0ELb1ELi512EEEvPfS3_PT_PKS4_PKT0_SA_ifPKiSC_iPKfiiiSE_SE_iiiii,"",@"SHT_CUDA_INFO"
	.sectionflags	@""
	.align	4


	//----- nvinfo : EIATTR_CUDA_API_VERSION
	.align		4
        /*0000*/ 	.byte	0x04, 0x37
        /*0002*/ 	.short	(.L_23915 - .L_23914)
.L_23914:
        /*0004*/ 	.word	0x00000082


	//----- nvinfo : EIATTR_KPARAM_INFO
	.align		4
.L_23915:
        /*0008*/ 	.byte	0x04, 0x17
        /*000a*/ 	.short	(.L_23917 - .L_23916)
.L_23916:
        /*000c*/ 	.word	0x00000000
        /*0010*/ 	.short	0x0015
        /*0012*/ 	.short	0x0088
        /*0014*/ 	.byte	0x00, 0xf0, 0x11, 0x00


	//----- nvinfo : EIATTR_KPARAM_INFO
	.align		4
.L_23917:
        /*0018*/ 	.byte	0x04, 0x17
        /*001a*/ 	.short	(.L_23919 - .L_23918)
.L_23918:
        /*001c*/ 	.word	0x00000000
        /*0020*/ 	.short	0x0014
        /*0022*/ 	.short	0x0084
        /*0024*/ 	.byte	0x00, 0xf0, 0x11, 0x00


	//----- nvinfo : EIATTR_KPARAM_INFO
	.align		4
.L_23919:
        /*0028*/ 	.byte	0x04, 0x17
        /*002a*/ 	.short	(.L_23921 - .L_23920)
.L_23920:
        /*002c*/ 	.word	0x00000000
        /*0030*/ 	.short	0x0013
        /*0032*/ 	.short	0x0080
        /*0034*/ 	.byte	0x00, 0xf0, 0x11, 0x00


	//----- nvinfo : EIATTR_KPARAM_INFO
	.align		4
.L_23921:
        /*0038*/ 	.byte	0x04, 0x17
        /*003a*/ 	.short	(.L_23923 - .L_23922)
.L_23922:
        /*003c*/ 	.word	0x00000000
        /*0040*/ 	.short	0x0012
        /*0042*/ 	.short	0x007c
        /*0044*/ 	.byte	0x00, 0xf0, 0x11, 0x00


	//----- nvinfo : EIATTR_KPARAM_INFO
	.align		4
.L_23923:
        /*0048*/ 	.byte	0x04, 0x17
        /*004a*/ 	.short	(.L_23925 - .L_23924)
.L_23924:
        /*004c*/ 	.word	0x00000000
        /*0050*/ 	.short	0x0011
        /*0052*/ 	.short	0x0078
        /*0054*/ 	.byte	0x00, 0xf0, 0x11, 0x00


	//----- nvinfo : EIATTR_KPARAM_INFO
	.align		4
.L_23925:
        /*0058*/ 	.byte	0x04, 0x17
        /*005a*/ 	.short	(.L_23927 - .L_23926)
.L_23926:
        /*005c*/ 	.word	0x00000000
        /*0060*/ 	.short	0x0010
        /*0062*/ 	.short	0x0070
        /*0064*/ 	.byte	0x00, 0xf0, 0x21, 0x00


	//----- nvinfo : EIATTR_KPARAM_INFO
	.align		4
.L_23927:
        /*0068*/ 	.byte	0x04, 0x17
        /*006a*/ 	.short	(.L_23929 - .L_23928)
.L_23928:
        /*006c*/ 	.word	0x00000000
        /*0070*/ 	.short	0x000f
        /*0072*/ 	.short	0x0068
        /*0074*/ 	.byte	0x00, 0xf0, 0x21, 0x00


	//----- nvinfo : EIATTR_KPARAM_INFO
	.align		4
.L_23929:
        /*0078*/ 	.byte	0x04, 0x17
        /*007a*/ 	.short	(.L_23931 - .L_23930)
.L_23930:
        /*007c*/ 	.word	0x00000000
        /*0080*/ 	.short	0x000e
        /*0082*/ 	.short	0x0060
        /*0084*/ 	.byte	0x00, 0xf0, 0x11, 0x00


	//----- nvinfo : EIATTR_KPARAM_INFO
	.align		4
.L_23931:
        /*0088*/ 	.byte	0x04, 0x17
        /*008a*/ 	.short	(.L_23933 - .L_23932)
.L_23932:
        /*008c*/ 	.word	0x00000000
        /*0090*/ 	.short	0x000d
        /*0092*/ 	.short	0x005c
        /*0094*/ 	.byte	0x00, 0xf0, 0x11, 0x00


	//----- nvinfo : EIATTR_KPARAM_INFO
	.align		4
.L_23933:
        /*0098*/ 	.byte	0x04, 0x17
        /*009a*/ 	.short	(.L_23935 - .L_23934)
.L_23934:
        /*009c*/ 	.word	0x00000000
        /*00a0*/ 	.short	0x000c
        /*00a2*/ 	.short	0x0058
        /*00a4*/ 	.byte	0x00, 0xf0, 0x11, 0x00


	//----- nvinfo : EIATTR_KPARAM_INFO
	.align		4
.L_23935:
        /*00a8*/ 	.byte	0x04, 0x17
        /*00aa*/ 	.short	(.L_23937 - .L_23936)
.L_23936:
        /*00ac*/ 	.word	0x00000000
        /*00b0*/ 	.short	0x000b
        /*00b2*/ 	.short	0x0050
        /*00b4*/ 	.byte	0x00, 0xf0, 0x21, 0x00


	//----- nvinfo : EIATTR_KPARAM_INFO
	.align		4
.L_23937:
        /*00b8*/ 	.byte	0x04, 0x17
        /*00ba*/ 	.short	(.L_23939 - .L_23938)
.L_23938:
        /*00bc*/ 	.word	0x00000000
        /*00c0*/ 	.short	0x000a
        /*00c2*/ 	.short	0x0048
        /*00c4*/ 	.byte	0x00, 0xf0, 0x11, 0x00


	//----- nvinfo : EIATTR_KPARAM_INFO
	.align		4
.L_23939:
        /*00c8*/ 	.byte	0x04, 0x17
        /*00ca*/ 	.short	(.L_23941 - .L_23940)
.L_23940:
        /*00cc*/ 	.word	0x00000000
        /*00d0*/ 	.short	0x0009
        /*00d2*/ 	.short	0x0040
        /*00d4*/ 	.byte	0x00, 0xf0, 0x21, 0x00


	//----- nvinfo : EIATTR_KPARAM_INFO
	.align		4
.L_23941:
        /*00d8*/ 	.byte	0x04, 0x17
        /*00da*/ 	.short	(.L_23943 - .L_23942)
.L_23942:
        /*00dc*/ 	.word	0x00000000
        /*00e0*/ 	.short	0x0008
        /*00e2*/ 	.short	0x0038
        /*00e4*/ 	.byte	0x00, 0xf0, 0x21, 0x00


	//----- nvinfo : EIATTR_KPARAM_INFO
	.align		4
.L_23943:
        /*00e8*/ 	.byte	0x04, 0x17
        /*00ea*/ 	.short	(.L_23945 - .L_23944)
.L_23944:
        /*00ec*/ 	.word	0x00000000
        /*00f0*/ 	.short	0x0007
        /*00f2*/ 	.short	0x0034
        /*00f4*/ 	.byte	0x00, 0xf0, 0x11, 0x00


	//----- nvinfo : EIATTR_KPARAM_INFO
	.align		4
.L_23945:
        /*00f8*/ 	.byte	0x04, 0x17
        /*00fa*/ 	.short	(.L_23947 - .L_23946)
.L_23946:
        /*00fc*/ 	.word	0x00000000
        /*0100*/ 	.short	0x0006
        /*0102*/ 	.short	0x0030
        /*0104*/ 	.byte	0x00, 0xf0, 0x11, 0x00


	//----- nvinfo : EIATTR_KPARAM_INFO
	.align		4
.L_23947:
        /*0108*/ 	.byte	0x04, 0x17
        /*010a*/ 	.short	(.L_23949 - .L_23948)
.L_23948:
        /*010c*/ 	.word	0x00000000
        /*0110*/ 	.short	0x0005
        /*0112*/ 	.short	0x0028
        /*0114*/ 	.byte	0x00, 0xf0, 0x21, 0x00


	//----- nvinfo : EIATTR_KPARAM_INFO
	.align		4
.L_23949:
        /*0118*/ 	.byte	0x04, 0x17
        /*011a*/ 	.short	(.L_23951 - .L_23950)
.L_23950:
        /*011c*/ 	.word	0x00000000
        /*0120*/ 	.short	0x0004
        /*0122*/ 	.short	0x0020
        /*0124*/ 	.byte	0x00, 0xf0, 0x21, 0x00


	//----- nvinfo : EIATTR_KPARAM_INFO
	.align		4
.L_23951:
        /*0128*/ 	.byte	0x04, 0x17
        /*012a*/ 	.short	(.L_23953 - .L_23952)
.L_23952:
        /*012c*/ 	.word	0x00000000
        /*0130*/ 	.short	0x0003
        /*0132*/ 	.short	0x0018
        /*0134*/ 	.byte	0x00, 0xf0, 0x21, 0x00


	//----- nvinfo : EIATTR_KPARAM_INFO
	.align		4
.L_23953:
        /*0138*/ 	.byte	0x04, 0x17
        /*013a*/ 	.short	(.L_23955 - .L_23954)
.L_23954:
        /*013c*/ 	.word	0x00000000
        /*0140*/ 	.short	0x0002
        /*0142*/ 	.short	0x0010
        /*0144*/ 	.byte	0x00, 0xf0, 0x21, 0x00


	//----- nvinfo : EIATTR_KPARAM_INFO
	.align		4
.L_23955:
        /*0148*/ 	.byte	0x04, 0x17
        /*014a*/ 	.short	(.L_23957 - .L_23956)
.L_23956:
        /*014c*/ 	.word	0x00000000
        /*0150*/ 	.short	0x0001
        /*0152*/ 	.short	0x0008
        /*0154*/ 	.byte	0x00, 0xf0, 0x21, 0x00


	//----- nvinfo : EIATTR_KPARAM_INFO
	.align		4
.L_23957:
        /*0158*/ 	.byte	0x04, 0x17
        /*015a*/ 	.short	(.L_23959 - .L_23958)
.L_23958:
        /*015c*/ 	.word	0x00000000
        /*0160*/ 	.short	0x0000
        /*0162*/ 	.short	0x0000
        /*0164*/ 	.byte	0x00, 0xf0, 0x21, 0x00


	//----- nvinfo : EIATTR_SPARSE_MMA_MASK
	.align		4
.L_23959:
        /*0168*/ 	.byte	0x03, 0x50
        /*016a*/ 	.short	0x0000


	//----- nvinfo : EIATTR_MAXREG_COUNT
	.align		4
        /*016c*/ 	.byte	0x03, 0x1b
        /*016e*/ 	.short	0x00ff


	//----- nvinfo : EIATTR_NUM_BARRIERS
	.align		4
        /*0170*/ 	.byte	0x02, 0x4c
        /*0172*/ 	.byte	0x01
	.zero		1


	//----- nvinfo : EIATTR_MERCURY_ISA_VERSION
	.align		4
        /*0174*/ 	.byte	0x03, 0x5f
        /*0176*/ 	.short	0x0101


	//----- nvinfo : EIATTR_COOP_GROUP_MASK_REGIDS
	.align		4
        /*0178*/ 	.byte	0x04, 0x29
        /*017a*/ 	.short	(.L_23961 - .L_23960)


	//   ....[0]....
.L_23960:
        /*017c*/ 	.word	0xffffffff


	//   ....[1]....
        /*0180*/ 	.word	0xffffffff


	//   ....[2]....
        /*0184*/ 	.word	0xffffffff


	//   ....[3]....
        /*0188*/ 	.word	0xffffffff


	//   ....[4]....
        /*018c*/ 	.word	0xffffffff


	//   ....[5]....
        /*0190*/ 	.word	0xffffffff


	//   ....[6]....
        /*0194*/ 	.word	0xffffffff


	//   ....[7]....
        /*0198*/ 	.word	0xffffffff


	//   ....[8]....
        /*019c*/ 	.word	0xffffffff


	//   ....[9]....
        /*01a0*/ 	.word	0xffffffff


	//   ....[10]....
        /*01a4*/ 	.word	0xffffffff


	//   ....[11]....
        /*01a8*/ 	.word	0xffffffff


	//   ....[12]....
        /*01ac*/ 	.word	0xffffffff


	//   ....[13]....
        /*01b0*/ 	.word	0xffffffff


	//   ....[14]....
        /*01b4*/ 	.word	0xffffffff


	//   ....[15]....
        /*01b8*/ 	.word	0xffffffff


	//   ....[16]....
        /*01bc*/ 	.word	0xffffffff


	//   ....[17]....
        /*01c0*/ 	.word	0xffffffff


	//   ....[18]....
        /*01c4*/ 	.word	0xffffffff


	//   ....[19]....
        /*01c8*/ 	.word	0xffffffff


	//   ....[20]....
        /*01cc*/ 	.word	0xffffffff


	//   ....[21]....
        /*01d0*/ 	.word	0xffffffff


	//   ....[22]....
        /*01d4*/ 	.word	0xffffffff


	//   ....[23]....
        /*01d8*/ 	.word	0xffffffff


	//   ....[24]....
        /*01dc*/ 	.word	0xffffffff


	//   ....[25]....
        /*01e0*/ 	.word	0xffffffff


	//   ....[26]....
        /*01e4*/ 	.word	0xffffffff


	//   ....[27]....
        /*01e8*/ 	.word	0xffffffff


	//   ....[28]....
        /*01ec*/ 	.word	0xffffffff


	//   ....[29]....
        /*01f0*/ 	.word	0xffffffff


	//   ....[30]....
        /*01f4*/ 	.word	0xffffffff


	//   ....[31]....
        /*01f8*/ 	.word	0xffffffff


	//   ....[32]....
        /*01fc*/ 	.word	0xffffffff


	//   ....[33]....
        /*0200*/ 	.word	0xffffffff


	//   ....[34]....
        /*0204*/ 	.word	0xffffffff


	//   ....[35]....
        /*0208*/ 	.word	0xffffffff


	//   ....[36]....
        /*020c*/ 	.word	0xffffffff


	//   ....[37]....
        /*0210*/ 	.word	0xffffffff


	//   ....[38]....
        /*0214*/ 	.word	0xffffffff


	//   ....[39]....
        /*0218*/ 	.word	0xffffffff


	//   ....[40]....
        /*021c*/ 	.word	0xffffffff


	//   ....[41]....
        /*0220*/ 	.word	0xffffffff


	//   ....[42]....
        /*0224*/ 	.word	0xffffffff


	//   ....[43]....
        /*0228*/ 	.word	0xffffffff


	//   ....[44]....
        /*022c*/ 	.word	0xffffffff


	//   ....[45]....
        /*0230*/ 	.word	0xffffffff


	//----- nvinfo : EIATTR_COOP_GROUP_INSTR_OFFSETS
	.align		4
.L_23961:
        /*0234*/ 	.byte	0x04, 0x28
        /*0236*/ 	.short	(.L_23963 - .L_23962)


	//   ....[0]....
.L_23962:
        /*0238*/ 	.word	0x000037b0


	//   ....[1]....
        /*023c*/ 	.word	0x000038a0


	//   ....[2]....
        /*0240*/ 	.word	0x000038d0


	//   ....[3]....
        /*0244*/ 	.word	0x00003900


	//   ....[4]....
        /*0248*/ 	.word	0x00003970


	//   ....[5]....
        /*024c*/ 	.word	0x000039f0


	//   ....[6]....
        /*0250*/ 	.word	0x00003a10


	//   ....[7]....
        /*0254*/ 	.word	0x00003a30


	//   ....[8]....
        /*0258*/ 	.word	0x00004900


	//   ....[9]....
        /*025c*/ 	.word	0x00004980


	//   ....[10]....
        /*0260*/ 	.word	0x000049c0


	//   ....[11]....
        /*0264*/ 	.word	0x00004a20


	//   ....[12]....
        /*0268*/ 	.word	0x00004a70


	//   ....[13]....
        /*026c*/ 	.word	0x00004ac0


	//   ....[14]....
        /*0270*/ 	.word	0x00004ae0


	//   ....[15]....
        /*0274*/ 	.word	0x00004b00


	//   ....[16]....
        /*0278*/ 	.word	0x00009e00


	//   ....[17]....
        /*027c*/ 	.word	0x00009e40


	//   ....[18]....
        /*0280*/ 	.word	0x00009e80


	//   ....[19]....
        /*0284*/ 	.word	0x00009ec0


	//   ....[20]....
        /*0288*/ 	.word	0x00009ef0


	//   ....[21]....
        /*028c*/ 	.word	0x00009f10


	//   ....[22]....
        /*0290*/ 	.word	0x00009f20


	//   ....[23]....
        /*0294*/ 	.word	0x00009f60


	//   ....[24]....
        /*0298*/ 	.word	0x00009f90


	//   ....[25]....
        /*029c*/ 	.word	0x00009fc0


	//   ....[26]....
        /*02a0*/ 	.word	0x00009ff0


	//   ....[27]....
        /*02a4*/ 	.word	0x0000a020


	//   ....[28]....
        /*02a8*/ 	.word	0x0000a050


	//   ....[29]....
        /*02ac*/ 	.word	0x0000a080


	//   ....[30]....
        /*02b0*/ 	.word	0x0000a0a0


	//   ....[31]....
        /*02b4*/ 	.word	0x0000a0d0


	//   ....[32]....
        /*02b8*/ 	.word	0x0000a0f0


	//   ....[33]....
        /*02bc*/ 	.word	0x0000a110


	//   ....[34]....
        /*02c0*/ 	.word	0x0000a130


	//   ....[35]....
        /*02c4*/ 	.word	0x0000a150


	//   ....[36]....
        /*02c8*/ 	.word	0x0000a170


	//   ....[37]....
        /*02cc*/ 	.word	0x0000a180


	//   ....[38]....
        /*02d0*/ 	.word	0x0000a1a0


	//   ....[39]....
        /*02d4*/ 	.word	0x0000a1c0


	//   ....[40]....
        /*02d8*/ 	.word	0x0000a1e0


	//   ....[41]....
        /*02dc*/ 	.word	0x0000a200


	//   ....[42]....
        /*02e0*/ 	.word	0x0000a220


	//   ....[43]....
        /*02e4*/ 	.word	0x0000a240


	//   ....[44]....
        /*02e8*/ 	.word	0x0000a260


	//   ....[45]....
        /*02ec*/ 	.word	0x0000a280


	//----- nvinfo : EIATTR_EXIT_INSTR_OFFSETS
	.align		4
.L_23963:
        /*02f0*/ 	.byte	0x04, 0x1c
        /*02f2*/ 	.short	(.L_23965 - .L_23964)


	//   ....[0]....
.L_23964:
        /*02f4*/ 	.word	0x000000d0


	//   ....[1]....
        /*02f8*/ 	.word	0x0000a9b0


	//   ....[2]....
        /*02fc*/ 	.word	0x0000a9c0


	//   ....[3]....
        /*0300*/ 	.word	0x0000b150


	//----- nvinfo : EIATTR_CRS_STACK_SIZE
	.align		4
.L_23965:
        /*0304*/ 	.byte	0x04, 0x1e
        /*0306*/ 	.short	(.L_23967 - .L_23966)
.L_23966:
        /*0308*/ 	.word	0x00000000


	//----- nvinfo : EIATTR_CBANK_PARAM_SIZE
	.align		4
.L_23967:
        /*030c*/ 	.byte	0x03, 0x19
        /*030e*/ 	.short	0x008c


	//----- nvinfo : EIATTR_PARAM_CBANK
	.align		4
        /*0310*/ 	.byte	0x04, 0x0a
        /*0312*/ 	.short	(.L_23969 - .L_23968)
	.align		4
.L_23968:
        /*0314*/ 	.word	index@(.nv.constant0._ZN4vllm25paged_attention_v2_kernelI13__nv_bfloat16S1_Li120ELi32ELi128ELNS_18Fp8KVCacheDataTypeE0ELb1ELi512EEEvPfS3_PT_PKS4_PKT0_SA_ifPKiSC_iPKfiiiSE_SE_iiiii)
        /*0318*/ 	.short	0x0210
        /*031a*/ 	.short	0x008c


	//----- nvinfo : EIATTR_SW_WAR
	.align		4
.L_23969:
        /*031c*/ 	.byte	0x04, 0x36
        /*031e*/ 	.short	(.L_23971 - .L_23970)
.L_23970:
        /*0320*/ 	.word	0x00000008
.L_23971:


//--------------------- .nv.info._ZN4vllm25paged_attention_v2_kernelI13__nv_bfloat16S1_Li112ELi32ELi128ELNS_18Fp8KVCacheDataTypeE0ELb1ELi512EEEvPfS3_PT_PKS4_PKT0_SA_ifPKiSC_iPKfiiiSE_SE_iiiii --------------------------
	.section	.nv.info._ZN4vllm25paged_attention_v2_kernelI13__nv_bfloat16S1_Li112ELi32ELi128ELNS_18Fp8KVCacheDataTypeE0ELb1ELi512EEEvPfS3_PT_PKS4_PKT0_SA_ifPKiSC_iPKfiiiSE_SE_iiiii,"",@"SHT_CUDA_INFO"
	.sectionflags	@""
	.align	4


	//----- nvinfo : EIATTR_CUDA_API_VERSION
	.align		4
        /*0000*/ 	.byte	0x04, 0x37
        /*0002*/ 	.short	(.L_23973 - .L_23972)
.L_23972:
        /*0004*/ 	.word	0x00000082


	//----- nvinfo : EIATTR_KPARAM_INFO
	.align		4
.L_23973:
        /*0008*/ 	.byte	0x04, 0x17
        /*000a*/ 	.short	(.L_23975 - .L_23974)
.L_23974:
        /*000c*/ 	.word	0x00000000
        /*0010*/ 	.short	0x0015
        /*0012*/ 	.short	0x0088
        /*0014*/ 	.byte	0x00, 0xf0, 0x11, 0x00


	//----- nvinfo : EIATTR_KPARAM_INFO
	.align		4
.L_23975:
        /*0018*/ 	.byte	0x04, 0x17
        /*001a*/ 	.short	(.L_23977 - .L_23976)
.L_23976:
        /*001c*/ 	.word	0x00000000
        /*0020*/ 	.short	0x0014
        /*0022*/ 	.short	0x0084
        /*0024*/ 	.byte	0x00, 0xf0, 0x11, 0x00


	//----- nvinfo : EIATTR_KPARAM_INFO
	.align		4
.L_23977:
        /*0028*/ 	.byte	0x04, 0x17
        /*002a*/ 	.short	(.L_23979 - .L_23978)
.L_23978:
        /*002c*/ 	.word	0x00000000
        /*0030*/ 	.short	0x0013
        /*0032*/ 	.short	0x0080
        /*0034*/ 	.byte	0x00, 0xf0, 0x11, 0x00


	//----- nvinfo : EIATTR_KPARAM_INFO
	.align		4
.L_23979:
        /*0038*/ 	.byte	0x04, 0x17
        /*003a*/ 	.short	(.L_23981 - .L_23980)
.L_23980:
        /*003c*/ 	.word	0x00000000
        /*0040*/ 	.short	0x0012
        /*0042*/ 	.short	0x007c
        /*0044*/ 	.byte	0x00, 0xf0, 0x11, 0x00


	//----- nvinfo : EIATTR_KPARAM_INFO
	.align		4
.L_23981:
        /*0048*/ 	.byte	0x04, 0x17
        /*004a*/ 	.short	(.L_23983 - .L_23982)
.L_23982:
        /*004c*/ 	.word	0x00000000
        /*0050*/ 	.short	0x0011
        /*0052*/ 	.short	0x0078
        /*0054*/ 	.byte	0x00, 0xf0, 0x11, 0x00


	//----- nvinfo : EIATTR_KPARAM_INFO
	.align		4
.L_23983:
        /*0058*/ 	.byte	0x04, 0x17
        /*005a*/ 	.short	(.L_23985 - .L_23984)
.L_23984:
        /*005c*/ 	.word	0x00000000
        /*0060*/ 	.short	0x0010
        /*0062*/ 	.short	0x0070
        /*0064*/ 	.byte	0x00, 0xf0, 0x21, 0x00


	//----- nvinfo : EIATTR_KPARAM_INFO
	.align		4
.L_23985:
        /*0068*/ 	.byte	0x04, 0x17
        /*006a*/ 	.short	(.L_23987 - .L_23986)
.L_23986:
        /*006c*/ 	.word	0x00000000
        /*0070*/ 	.short	0x000f
        /*0072*/ 	.short	0x0068
        /*0074*/ 	.byte	0x00, 0xf0, 0x21, 0x00


	//----- nvinfo : EIATTR_KPARAM_INFO
	.align		4
.L_23987:
        /*0078*/ 	.byte	0x04, 0x17
        /*007a*/ 	.short	(.L_23989 - .L_23988)
.L_23988:
        /*007c*/ 	.word	0x00000000
        /*0080*/ 	.short	0x000e
        /*0082*/ 	.short	0x0060
        /*0084*/ 	.byte	0x00, 0xf0, 0x11, 0x00


	//----- nvinfo : EIATTR_KPARAM_INFO
	.align		4
.L_23989:
        /*0088*/ 	.byte	0x04, 0x17
        /*008a*/ 	.short	(.L_23991 - .L_23990)
.L_23990:
        /*008c*/ 	.word	0x00000000
        /*0090*/ 	.short	0x000d
        /*0092*/ 	.short	0x005c
        /*0094*/ 	.byte	0x00, 0xf0, 0x11, 0x00


	//----- nvinfo : EIATTR_KPARAM_INFO
	.align		4
.L_23991:
        /*0098*/ 	.byte	0x04, 0x17
        /*009a*/ 	.short	(.L_23993 - .L_23992)
.L_23992:
        /*009c*/ 	.word	0x00000000
        /*00a0*/ 	.short	0x000c
        /*00a2*/ 	.short	0x0058
        /*00a4*/ 	.byte	0x00, 0xf0, 0x11, 0x00


	//----- nvinfo : EIATTR_KPARAM_INFO
	.align		4
.L_23993:
        /*00a8*/ 	.byte	0x04, 0x17
        /*00aa*/ 	.short	(.L_23995 - .L_23994)
.L_23994:
        /*00ac*/ 	.word	0x00000000
        /*00b0*/ 	.short	0x000b
        /*00b2*/ 	.short	0x0050
        /*00b4*/ 	.byte	0x00, 0xf0, 0x21, 0x00


	//----- nvinfo : EIATTR_KPARAM_INFO
	.align		4
.L_23995:
        /*00b8*/ 	.byte	0x04, 0x17
        /*00ba*/ 	.short	(.L_23997 - .L_23996)
.L_23996:
        /*00bc*/ 	.word	0x00000000
        /*00c0*/ 	.short	0x000a
        /*00c2*/ 	.short	0x0048
        /*00c4*/ 	.byte	0x00, 0xf0, 0x11, 0x00


	//----- nvinfo : EIATTR_KPARAM_INFO
	.align		4
.L_23997:
        /*00c8*/ 	.byte	0x04, 0x17
        /*00ca*/ 	.short	(.L_23999 - .L_23998)
.L_23998:
        /*00cc*/ 	.word	0x00000000
        /*00d0*/ 	.short	0x0009
        /*00d2*/ 	.short	0x0040
        /*00d4*/ 	.byte	0x00, 0xf0, 0x21, 0x00


	//----- nvinfo : EIATTR_KPARAM_INFO
	.align		4
.L_23999:
        /*00d8*/ 	.byte	0x04, 0x17
        /*00da*/ 	.short	(.L_24001 - .L_24000)
.L_24000:
        /*00dc*/ 	.word	0x00000000
        /*00e0*/ 	.short	0x0008
        /*00e2*/ 	.short	0x0038
        /*00e4*/ 	.byte	0x00, 0xf0, 0x21, 0x00


	//----- nvinfo : EIATTR_KPARAM_INFO
	.align		4
.L_24001:
        /*00e8*/ 	.byte	0x04, 0x17
        /*00ea*/ 	.short	(.L_24003 - .L_24002)
.L_24002:
        /*00ec*/ 	.word	0x00000000
        /*00f0*/ 	.short	0x0007
        /*00f2*/ 	.short	0x0034
        /*00f4*/ 	.byte	0x00, 0xf0, 0x11, 0x00


	//----- nvinfo : EIATTR_KPARAM_INFO
	.align		4
.L_24003:
        /*00f8*/ 	.byte	0x04, 0x17
        /*00fa*/ 	.short	(.L_24005 - .L_24004)
.L_24004:
        /*00fc*/ 	.word	0x00000000
        /*0100*/ 	.short	0x0006
        /*0102*/ 	.short	0x0030
        /*0104*/ 	.byte	0x00, 0xf0, 0x11, 0x00


	//----- nvinfo : EIATTR_KPARAM_INFO
	.align		4
.L_24005:
        /*0108*/ 	.byte	0x04, 0x17
        /*010a*/ 	.short	(.L_24007 - .L_24006)
.L_24006:
        /*010c*/ 	.word	0x00000000
        /*0110*/ 	.short	0x0005
        /*0112*/ 	.short	0x0028
        /*0114*/ 	.byte	0x00, 0xf0, 0x21, 0x00


	//----- nvinfo : EIATTR_KPARAM_INFO
	.align		4
.L_24007:
        /*0118*/ 	.byte	0x04, 0x17
        /*011a*/ 	.short	(.L_24009 - .L_24008)
.L_24008:
        /*011c*/ 	.word	0x00000000
        /*0120*/ 	.short	0x0004
        /*0122*/ 	.short	0x0020
        /*0124*/ 	.byte	0x00, 0xf0, 0x21, 0x00


	//----- nvinfo : EIATTR_KPARAM_INFO
	.align		4
.L_24009:
        /*0128*/ 	.byte	0x04, 0x17
        /*012a*/ 	.short	(.L_24011 - .L_24010)
.L_24010:
        /*012c*/ 	.word	0x00000000
        /*0130*/ 	.short	0x0003
        /*0132*/ 	.short	0x0018
        /*0134*/ 	.byte	0x00, 0xf0, 0x21, 0x00


	//----- nvinfo : EIATTR_KPARAM_INFO
	.align		4
.L_24011:
        /*0138*/ 	.byte	0x04, 0x17
        /*013a*/ 	.short	(.L_24013 - .L_24012)
.L_24012:
        /*013c*/ 	.word	0x00000000
        /*0140*/ 	.short	0x0002
        /*0142*/ 	.short	0x0010
        /*0144*/ 	.byte	0x00, 0xf0, 0x21, 0x00


	//----- nvinfo : EIATTR_KPARAM_INFO
	.align		4
.L_24013:
        /*0148*/ 	.byte	0x04, 0x17
        /*014a*/ 	.short	(.L_24015 - .L_24014)
.L_24014:
        /*014c*/ 	.word	0x00000000
        /*0150*/ 	.short	0x0001
        /*0152*/ 	.short	0x0008
        /*0154*/ 	.byte	0x00, 0xf0, 0x21, 0x00


	//----- nvinfo : EIATTR_KPARAM_INFO
	.align		4
.L_24015:
        /*0158*/ 	.byte	0x04, 0x17
        /*015a*/ 	.short	(.L_24017 - .L_24016)
.L_24016:
        /*015c*/ 	.word	0x00000000
        /*0160*/ 	.short	0x0000
        /*0162*/ 	.short	0x0000
        /*0164*/ 	.byte	0x00, 0xf0, 0x21, 0x00


	//----- nvinfo : EIATTR_SPARSE_MMA_MASK
	.align		4
.L_24017:
        /*0168*/ 	.byte	0x03, 0x50
        /*016a*/ 	.short	0x0000


	//----- nvinfo : EIATTR_MAXREG_COUNT
	.align		4
        /*016c*/ 	.byte	0x03, 0x1b
        /*016e*/ 	.short	0x00ff


	//----- nvinfo : EIATTR_NUM_BARRIERS
	.align		4
        /*0170*/ 	.byte	0x02, 0x4c
        /*0172*/ 	.byte	0x01
	.zero		1


	//----- nvinfo : EIATTR_MERCURY_ISA_VERSION
	.align		4
        /*0174*/ 	.byte	0x03, 0x5f
        /*0176*/ 	.short	0x0101


	//----- nvinfo : EIATTR_COOP_GROUP_MASK_REGIDS
	.align		4
        /*0178*/ 	.byte	0x04, 0x29
        /*017a*/ 	.short	(.L_24019 - .L_24018)


	//   ....[0]....
.L_24018:
        /*017c*/ 	.word	0xffffffff


	//   ....[1]....
        /*0180*/ 	.word	0xffffffff


	//   ....[2]....
        /*0184*/ 	.word	0xffffffff


	//   ....[3]....
        /*0188*/ 	.word	0xffffffff


	//   ....[4]....
        /*018c*/ 	.word	0xffffffff


	//   ....[5]....
        /*0190*/ 	.word	0xffffffff


	//   ....[6]....
        /*0194*/ 	.word	0xffffffff


	//   ....[7]....
        /*0198*/ 	.word	0xffffffff


	//   ....[8]....
        /*019c*/ 	.word	0xffffffff


	//   ....[9]....
        /*01a0*/ 	.word	0xffffffff


	//   ....[10]....
        /*01a4*/ 	.word	0xffffffff


	//   ....[11]....
        /*01a8*/ 	.word	0xffffffff


	//   ....[12]....
        /*01ac*/ 	.word	0xffffffff


	//   ....[13]....
        /*01b0*/ 	.word	0xffffffff


	//   ....[14]....
        /*01b4*/ 	.word	0xffffffff


	//   ....[15]....
        /*01b8*/ 	.word	0xffffffff


	//   ....[16]....
        /*01bc*/ 	.word	0xffffffff


	//   ....[17]....
        /*01c0*/ 	.word	0xffffffff


	//   ....[18]....
        /*01c4*/ 	.word	0xffffffff


	//   ....[19]....
        /*01c8*/ 	.word	0xffffffff


	//   ....[20]....
        /*01cc*/ 	.word	0xffffffff


	//   ....[21]....
        /*01d0*/ 	.word	0xffffffff


	//   ....[22]....
        /*01d4*/ 	.word	0xffffffff


	//   ....[23]....
        /*01d8*/ 	.word	0xffffffff


	//   ....[24]....
        /*01dc*/ 	.word	0xffffffff


	//   ....[25]....
        /*01e0*/ 	.word	0xffffffff


	//   ....[26]....
        /*01e4*/ 	.word	0xffffffff


	//   ....[27]....
        /*01e8*/ 	.word	0xffffffff


	//   ....[28]....
        /*01ec*/ 	.word	0xffffffff


	//   ....[29]....
        /*01f0*/ 	.word	0xffffffff


	//   ....[30]....
        /*01f4*/ 	.word	0xffffffff


	//   ....[31]....
        /*01f8*/ 	.word	0xffffffff


	//   ....[32]....
        /*01fc*/ 	.word	0xffffffff


	//   ....[33]....
        /*0200*/ 	.word	0xffffffff


	//   ....[34]....
        /*0204*/ 	.word	0xffffffff


	//   ....[35]....
        /*0208*/ 	.word	0xffffffff


	//   ....[36]....
        /*020c*/ 	.word	0xffffffff


	//   ....[37]....
        /*0210*/ 	.word	0xffffffff


	//   ....[38]....
        /*0214*/ 	.word	0xffffffff


	//   ....[39]....
        /*0218*/ 	.word	0xffffffff


	//   ....[40]....
        /*021c*/ 	.word	0xffffffff


	//   ....[41]....
        /*0220*/ 	.word	0xffffffff


	//   ....[42]....
        /*0224*/ 	.word	0xffffffff


	//   ....[43]....
        /*0228*/ 	.word	0xffffffff


	//----- nvinfo : EIATTR_COOP_GROUP_INSTR_OFFSETS
	.align		4
.L_24019:
        /*022c*/ 	.byte	0x04, 0x28
        /*022e*/ 	.short	(.L_24021 - .L_24020)


	//   ....[0]....
.L_24020:
        /*0230*/ 	.word	0x00003570


	//   ....[1]....
        /*0234*/ 	.word	0x00003600


	//   ....[2]....
        /*0238*/ 	.word	0x00003640


	//   ....[3]....
        /*023c*/ 	.word	0x00003680


	//   ....[4]....
        /*0240*/ 	.word	0x000036c0


	//   ....[5]....
        /*0244*/ 	.word	0x00003740


	//   ....[6]....
        /*0248*/ 	.word	0x00003760


	//   ....[7]....
        /*024c*/ 	.word	0x00003780


	//   ....[8]....
        /*0250*/ 	.word	0x00004650


	//   ....[9]....
        /*0254*/ 	.word	0x000046d0


	//   ....[10]....
        /*0258*/ 	.word	0x00004730


	//   ....[11]....
        /*025c*/ 	.word	0x00004780


	//   ....[12]....
        /*0260*/ 	.word	0x000047c0


	//   ....[13]....
        /*0264*/ 	.word	0x00004810


	//   ....[14]....
        /*0268*/ 	.word	0x00004830


	//   ....[15]....
        /*026c*/ 	.word	0x00004850


	//   ....[16]....
        /*0270*/ 	.word	0x000096e0


	//   ....[17]....
        /*0274*/ 	.word	0x00009720


	//   ....[18]....
        /*0278*/ 	.word	0x00009740


	//   ....[19]....
        /*027c*/ 	.word	0x00009750


	//   ....[20]....
        /*0280*/ 	.word	0x00009760


	//   ....[21]....
        /*0284*/ 	.word	0x00009770


	//   ....[22]....
        /*0288*/ 	.word	0x00009780


	//   ....[23]....
        /*028c*/ 	.word	0x000097b0


	//   ....[24]....
        /*0290*/ 	.word	0x000097d0


	//   ....[25]....
        /*0294*/ 	.word	0x00009800


	//   ....[26]....
        /*0298*/ 	.word	0x00009830


	//   ....[27]....
        /*029c*/ 	.word	0x00009860


	//   ....[28]....
        /*02a0*/ 	.word	0x00009890


	//   ....[29]....
        /*02a4*/ 	.word	0x000098c0


	//   ....[30]....
        /*02a8*/ 	.word	0x000098f0


	//   ....[31]....
        /*02ac*/ 	.word	0x00009930


	//   ....[32]....
        /*02b0*/ 	.word	0x00009970


	//   ....[33]....
        /*02b4*/ 	.word	0x000099a0


	//   ....[34]....
        /*02b8*/ 	.word	0x000099d0


	//   ....[35]....
        /*02bc*/ 	.word	0x00009a00


	//   ....[36]....
        /*02c0*/ 	.word	0x00009a20


	//   ....[37]....
        /*02c4*/ 	.word	0x00009a40


	//   ....[38]....
        /*02c8*/ 	.word	0x00009a70


	//   ....[39]....
        /*02cc*/ 	.word	0x00009aa0


	//   ....[40]....
        /*02d0*/ 	.word	0x00009ac0


	//   ....[41]....
        /*02d4*/ 	.word	0x00009ae0


	//   ....[42]....
        /*02d8*/ 	.word	0x00009b00


	//   ....[43]....
        /*02dc*/ 	.word	0x00009b20


	//----- nvinfo : EIATTR_EXIT_INSTR_OFFSETS
	.align		4
.L_24021:
        /*02e0*/ 	.byte	0x04, 0x1c
        /*02e2*/ 	.short	(.L_24023 - .L_24022)


	//   ....[0]....
.L_24022:
        /*02e4*/ 	.word	0x000000d0


	//   ....[1]....
        /*02e8*/ 	.word	0x0000a1f0


	//   ....[2]....
        /*02ec*/ 	.word	0x0000a200


	//   ....[3]....
        /*02f0*/ 	.word	0x0000a920


	//----- nvinfo : EIATTR_CRS_STACK_SIZE
	.align		4
.L_24023:
        /*02f4*/ 	.byte	0x04, 0x1e
        /*02f6*/ 	.short	(.L_24025 - .L_24024)
.L_24024:
        /*02f8*/ 	.word	0x00000000


	//----- nvinfo : EIATTR_CBANK_PARAM_SIZE
	.align		4
.L_24025:
        /*02fc*/ 	.byte	0x03, 0x19
        /*02fe*/ 	.short	0x008c


	//----- nvinfo : EIATTR_PARAM_CBANK
	.align		4
        /*0300*/ 	.byte	0x04, 0x0a
        /*0302*/ 	.short	(.L_24027 - .L_24026)
	.align		4
.L_24026:
        /*0304*/ 	.word	index@(.nv.constant0._ZN4vllm25paged_attention_v2_kernelI13__nv_bfloat16S1_Li112ELi32ELi128ELNS_18Fp8KVCacheDataTypeE0ELb1ELi512EEEvPfS3_PT_PKS4_PKT0_SA_ifPKiSC_iPKfiiiSE_SE_iiiii)
        /*0308*/ 	.short	0x0210
        /*030a*/ 	.short	0x008c


	//----- nvinfo : EIATTR_SW_WAR
	.align		4
.L_24027:
        /*030c*/ 	.byte	0x04, 0x36
        /*030e*/ 	.short	(.L_24029 - .L_24028)
.L_24028:
        /*0310*/ 	.word	0x00000008
.L_24029:


//--------------------- .nv.info._ZN4vllm25paged_attention_v2_kernelI13__nv_bfloat16S1_Li96ELi32ELi128ELNS_18Fp8KVCacheDataTypeE0ELb1ELi512EEEvPfS3_PT_PKS4_PKT0_SA_ifPKiSC_iPKfiiiSE_SE_iiiii --------------------------
	.section	.nv.info._ZN4vllm25paged_attention_v2_kernelI13__nv_bfloat16S1_Li96ELi32ELi128ELNS_18Fp8KVCacheDataTypeE0ELb1ELi512EEEvPfS3_PT_PKS4_PKT0_SA_ifPKiSC_iPKfiiiSE_SE_iiiii,"",@"SHT_CUDA_INFO"
	.sectionflags	@""
	.align	4


	//----- nvinfo : EIATTR_CUDA_API_VERSION
	.align		4
        /*0000*/ 	.byte	0x04, 0x37
        /*0002*/ 	.short	(.L_24031 - .L_24030)
.L_24030:
        /*0004*/ 	.word	0x00000082


	//----- nvinfo : EIATTR_KPARAM_INFO
	.align		4
.L_24031:
        /*0008*/ 	.byte	0x04, 0x17
        /*000a*/ 	.short	(.L_24033 - .L_24032)
.L_24032:
        /*000c*/ 	.word	0x00000000
        /*0010*/ 	.short	0x0015
        /*0012*/ 	.short	0x0088
        /*0014*/ 	.byte	0x00, 0xf0, 0x11, 0x00


	//----- nvinfo : EIATTR_KPARAM_INFO
	.align		4
.L_24033:
        /*0018*/ 	.byte	0x04, 0x17
        /*001a*/ 	.short	(.L_24035 - .L_24034)
.L_24034:
        /*001c*/ 	.word	0x00000000
        /*0020*/ 	.short	0x0014
        /*0022*/ 	.short	0x0084
        /*0024*/ 	.byte	0x00, 0xf0, 0x11, 0x00


	//----- nvinfo : EIATTR_KPARAM_INFO
	.align		4
.L_24035:
        /*0028*/ 	.byte	0x04, 0x17
        /*002a*/ 	.short	(.L_24037 - .L_24036)
.L_24036:
        /*002c*/ 	.word	0x00000000
        /*0030*/ 	.short	0x0013
        /*0032*/ 	.short	0x0080
        /*0034*/ 	.byte	0x00, 0xf0, 0x11, 0x00


	//----- nvinfo : EIATTR_KPARAM_INFO
	.align		4
.L_24037:
        /*0038*/ 	.byte	0x04, 0x17
        /*003a*/ 	.short	(.L_24039 - .L_24038)
.L_24038:
        /*003c*/ 	.word	0x00000000
        /*0040*/ 	.short	0x0012
        /*0042*/ 	.short	0x007c
        /*0044*/ 	.byte	0x00, 0xf0, 0x11, 0x00


	//----- nvinfo : EIATTR_KPARAM_INFO
	.align		4
.L_24039:
        /*0048*/ 	.byte	0x04, 0x17
        /*004a*/ 	.short	(.L_24041 - .L_24040)
.L_24040:
        /*004c*/ 	.word	0x00000000
        /*0050*/ 	.short	0x0011
        /*0052*/ 	.short	0x0078
        /*0054*/ 	.byte	0x00, 0xf0, 0x11, 0x00


	//----- nvinfo : EIATTR_KPARAM_INFO
	.align		4
.L_24041:
        /*0058*/ 	.byte	0x04, 0x17
        /*005a*/ 	.short	(.L_24043 - .L_24042)
.L_24042:
        /*005c*/ 	.word	0x00000000
        /*0060*/ 	.short	0x0010
        /*0062*/ 	.short	0x0070
        /*0064*/ 	.byte	0x00, 0xf0, 0x21, 0x00


	//----- nvinfo : EIATTR_KPARAM_INFO
	.align		4
.L_24043:
        /*0068*/ 	.byte	0x04, 0x17
        /*006a*/ 	.short	(.L_24045 - .L_24044)
.L_24044:
        /*006c*/ 	.word	0x00000000
        /*0070*/ 	.short	0x000f
        /*0072*/ 	.short	0x0068
        /*0074*/ 	.byte	0x00, 0xf0, 0x21, 0x00


	//----- nvinfo : EIATTR_KPARAM_INFO
	.align		4
.L_24045:
        /*0078*/ 	.byte	0x04, 0x17
        /*007a*/ 	.short	(.L_24047 - .L_24046)
.L_24046:
        /*007c*/ 	.word	0x00000000
        /*0080*/ 	.short	0x000e
        /*0082*/ 	.short	0x0060
        /*0084*/ 	.byte	0x00, 0xf0, 0x11, 0x00


	//----- nvinfo : EIATTR_KPARAM_INFO
	.align		4
.L_24047:
        /*0088*/ 	.byte	0x04, 0x17
        /*008a*/ 	.short	(.L_24049 - .L_24048)
.L_24048:
        /*008c*/ 	.word	0x00000000
        /*0090*/ 	.short	0x000d
        /*0092*/ 	.short	0x005c
        /*0094*/ 	.byte	0x00, 0xf0, 0x11, 0x00


	//----- nvinfo : EIATTR_KPARAM_INFO
	.align		4
.L_24049:
        /*0098*/ 	.byte	0x04, 0x17
        /*009a*/ 	.short	(.L_24051 - .L_24050)
.L_24050:
        /*009c*/ 	.word	0x00000000
        /*00a0*/ 	.short	0x000c
        /*00a2*/ 	.short	0x0058
        /*00a4*/ 	.byte	0x00, 0xf0, 0x11, 0x00


	//----- nvinfo : EIATTR_KPARAM_INFO
	.align		4
.L_24051:
        /*00a8*/ 	.byte	0x04, 0x17
        /*00aa*/ 	.short	(.L_24053 - .L_24052)
.L_24052:
        /*00ac*/ 	.word	0x00000000
        /*00b0*/ 	.short	0x000b
        /*00b2*/ 	.short	0x0050
        /*00b4*/ 	.byte	0x00, 0xf0, 0x21, 0x00


	//----- nvinfo : EIATTR_KPARAM_INFO
	.align		4
.L_24053:
        /*00b8*/ 	.byte	0x04, 0x17
        /*00ba*/ 	.short	(.L_24055 - .L_24054)
.L_24054:
        /*00bc*/ 	.word	0x00000000
        /*00c0*/ 	.short	0x000a
        /*00c2*/ 	.short	0x0048
        /*00c4*/ 	.byte	0x00, 0xf0, 0x11, 0x00


	//----- nvinfo : EIATTR_KPARAM_INFO
	.align		4
.L_24055:
        /*00c8*/ 	.byte	0x04, 0x17
        /*00ca*/ 	.short	(.L_24057 - .L_24056)
.L_24056:
        /*00cc*/ 	.word	0x00000000
        /*00d0*/ 	.short	0x0009
        /*00d2*/ 	.short	0x0040
        /*00d4*/ 	.byte	0x00, 0xf0, 0x21, 0x00


	//----- nvinfo : EIATTR_KPARAM_INFO
	.align		4
.L_24057:
        /*00d8*/ 	.byte	0x04, 0x17
        /*00da*/ 	.short	(.L_24059 - .L_24058)
.L_24058:
        /*00dc*/ 	.word	0x00000000
        /*00e0*/ 	.short	0x0008
        /*00e2*/ 	.short	0x0038
        /*00e4*/ 	.byte	0x00, 0xf0, 0x21, 0x00


	//----- nvinfo : EIATTR_KPARAM_INFO
	.align		4
.L_24059:
        /*00e8*/ 	.byte	0x04, 0x17
        /*00ea*/ 	.short	(.L_24061 - .L_24060)
.L_24060:
        /*00ec*/ 	.word	0x00000000
        /*00f0*/ 	.short	0x0007
        /*00f2*/ 	.short	0x0034
        /*00f4*/ 	.byte	0x00, 0xf0, 0x11, 0x00


	//----- nvinfo : EIATTR_KPARAM_INFO
	.align		4
.L_24061:
        /*00f8*/ 	.byte	0x04, 0x17
        /*00fa*/ 	.short	(.L_24063 - .L_24062)
.L_24062:
        /*00fc*/ 	.word	0x00000000
        /*0100*/ 	.short	0x0006
        /*0102*/ 	.short	0x0030
        /*0104*/ 	.byte	0x00, 0xf0, 0x11, 0x00


	//----- nvinfo : EIATTR_KPARAM_INFO
	.align		4
.L_24063:
        /*0108*/ 	.byte	0x04, 0x17
        /*010a*/ 	.short	(.L_24065 - .L_24064)
.L_24064:
        /*010c*/ 	.word	0x00000000
        /*0110*/ 	.short	0x0005
        /*0112*/ 	.short	0x0028
        /*0114*/ 	.byte	0x00, 0xf0, 0x21, 0x00


	//----- nvinfo : EIATTR_KPARAM_INFO
	.align		4
.L_24065:
        /*0118*/ 	.byte	0x04, 0x17
        /*011a*/ 	.short	(.L_24067 - .L_24066)
.L_24066:
        /*011c*/ 	.word	0x00000000
        /*0120*/ 	.short	0x0004
        /*0122*/ 	.short	0x0020
        /*0124*/ 	.byte	0x00, 0xf0, 0x21, 0x00


	//----- nvinfo : EIATTR_KPARAM_INFO
	.align		4
.L_24067:
        /*0128*/ 	.byte	0x04, 0x17
        /*012a*/ 	.short	(.L_24069 - .L_24068)
.L_24068:
        /*012c*/ 	.word	0x00000000
        /*0130*/ 	.short	0x0003
        /*0132*/ 	.short	0x0018
        /*0134*/ 	.byte	0x00, 0xf0, 0x21, 0x00


	//----- nvinfo : EIATTR_KPARAM_INFO
	.align		4
.L_24069:
        /*0138*/ 	.byte	0x04, 0x17
        /*013a*/ 	.short	(.L_24071 - .L_24070)
.L_24070:
        /*013c*/ 	.word	0x00000000
        /*0140*/ 	.short	0x0002
        /*0142*/ 	.short	0x0010
        /*0144*/ 	.byte	0x00, 0xf0, 0x21, 0x00


	//----- nvinfo : EIATTR_KPARAM_INFO
	.align		4
.L_24071:
        /*0148*/ 	.byte	0x04, 0x17
        /*014a*/ 	.short	(.L_24073 - .L_24072)
.L_24072:
        /*014c*/ 	.word	0x00000000
        /*0150*/ 	.short	0x0001
        /*0152*/ 	.short	0x0008
        /*0154*/ 	.byte	0x00, 0xf0, 0x21, 0x00


	//----- nvinfo : EIATTR_KPARAM_INFO
	.align		4
.L_24073:
        /*0158*/ 	.byte	0x04, 0x17
        /*015a*/ 	.short	(.L_24075 - .L_24074)
.L_24074:
        /*015c*/ 	.word	0x00000000
        /*0160*/ 	.short	0x0000
        /*0162*/ 	.short	0x0000
        /*0164*/ 	.byte	0x00, 0xf0, 0x21, 0x00


	//----- nvinfo : EIATTR_SPARSE_MMA_MASK
	.align		4
.L_24075:
        /*0168*/ 	.byte	0x03, 0x50
        /*016a*/ 	.short	0x0000


	//----- nvinfo : EIATTR_MAXREG_COUNT
	.align		4
        /*016c*/ 	.byte	0x03, 0x1b
        /*016e*/ 	.short	0x00ff


	//----- nvinfo : EIATTR_NUM_BARRIERS
	.align		4
        /*0170*/ 	.byte	0x02, 0x4c
        /*0172*/ 	.byte	0x01
	.zero		1


	//----- nvinfo : EIATTR_MERCURY_ISA_VERSION
	.align		4
        /*0174*/ 	.byte	0x03, 0x5f
        /*0176*/ 	.short	0x0101


	//----- nvinfo : EIATTR_COOP_GROUP_MASK_REGIDS
	.align		4
        /*0178*/ 	.byte	0x04, 0x29
        /*017a*/ 	.short	(.L_24077 - .L_24076)


	//   ....[0]....
.L_24076:
        /*017c*/ 	.word	0xffffffff


	//   ....[1]....
        /*0180*/ 	.word	0xffffffff


	//   ....[2]....
        /*0184*/ 	.word	0xffffffff


	//   ....[3]....
        /*0188*/ 	.word	0xffffffff


	//   ....[4]....
        /*018c*/ 	.word	0xffffffff


	//   ....[5]....
        /*0190*/ 	.word	0xffffffff


	//   ....[6]....
        /*0194*/ 	.word	0xffffffff


	//   ....[7]....
        /*0198*/ 	.word	0xffffffff


	//   ....[8]....
        /*019c*/ 	.word	0xffffffff


	//   ....[9]....
        /*01a0*/ 	.word	0xffffffff


	//   ....[10]....
        /*01a4*/ 	.word	0xffffffff


	//   ....[11]....
        /*01a8*/ 	.word	0xffffffff


	//   ....[12]....
        /*01ac*/ 	.word	0xffffffff


	//   ....[13]....
        /*01b0*/ 	.word	0xffffffff


	//   ....[14]....
        /*01b4*/ 	.word	0xffffffff


	//   ....[15]....
        /*01b8*/ 	.word	0xffffffff


	//   ....[16]....
        /*01bc*/ 	.word	0xffffffff


	//   ....[17]....
        /*01c0*/ 	.word	0xffffffff


	//   ....[18]....
        /*01c4*/ 	.word	0xffffffff


	//   ....[19]....
        /*01c8*/ 	.word	0xffffffff


	//   ....[20]....
        /*01cc*/ 	.word	0xffffffff


	//   ....[21]....
        /*01d0*/ 	.word	0xffffffff


	//   ....[22]....
        /*01d4*/ 	.word	0xffffffff


	//   ....[23]....
        /*01d8*/ 	.word	0xffffffff


	//   ....[24]....
        /*01dc*/ 	.word	0xffffffff


	//   ....[25]....
        /*01e0*/ 	.word	0xffffffff


	//   ....[26]....
        /*01e4*/ 	.word	0xffffffff


	//   ....[27]....
        /*01e8*/ 	.word	0xffffffff


	//   ....[28]....
        /*01ec*/ 	.word	0xffffffff


	//   ....[29]....
        /*01f0*/ 	.word	0xffffffff


	//   ....[30]....
        /*01f4*/ 	.word	0xffffffff


	//   ....[31]....
        /*01f8*/ 	.word	0xffffffff


	//   ....[32]....
        /*01fc*/ 	.word	0xffffffff


	//   ....[33]....
        /*0200*/ 	.word	0xffffffff


	//   ....[34]....
        /*0204*/ 	.word	0xffffffff


	//   ....[35]....
        /*0208*/ 	.word	0xffffffff


	//   ....[36]....
        /*020c*/ 	.word	0xffffffff


	//   ....[37]....
        /*0210*/ 	.word	0xffffffff


	//   ....[38]....
        /*0214*/ 	.word	0xffffffff


	//   ....[39]....
        /*0218*/ 	.word	0xffffffff


	//----- nvinfo : EIATTR_COOP_GROUP_INSTR_OFFSETS
	.align		4
.L_24077:
        /*021c*/ 	.byte	0x04, 0x28
        /*021e*/ 	.short	(.L_24079 - .L_24078)


	//   ....[0]....
.L_24078:
        /*0220*/ 	.word	0x00003070


	//   ....[1]....
        /*0224*/ 	.word	0x000030f0


	//   ....[2]....
        /*0228*/ 	.word	0x00003160


	//   ....[3]....
        /*022c*/ 	.word	0x000031a0


	//   ....[4]....
        /*0230*/ 	.word	0x000031e0


	//   ....[5]....
        /*0234*/ 	.word	0x000032c0


	//   ....[6]....
        /*0238*/ 	.word	0x000032e0


	//   ....[7]....
        /*023c*/ 	.word	0x00003300


	//   ....[8]....
        /*0240*/ 	.word	0x000041c0


	//   ....[9]....
        /*0244*/ 	.word	0x00004240


	//   ....[10]....
        /*0248*/ 	.word	0x00004280


	//   ....[11]....
        /*024c*/ 	.word	0x000042e0


	//   ....[12]....
        /*0250*/ 	.word	0x00004330


	//   ....[13]....
        /*0254*/ 	.word	0x00004380


	//   ....[14]....
        /*0258*/ 	.word	0x000043a0


	//   ....[15]....
        /*025c*/ 	.word	0x000043c0


	//   ....[16]....
        /*0260*/ 	.word	0x000089a0


	//   ....[17]....
        /*0264*/ 	.word	0x000089e0


	//   ....[18]....
        /*0268*/ 	.word	0x00008a20


	//   ....[19]....
        /*026c*/ 	.word	0x00008a60


	//   ....[20]....
        /*0270*/ 	.word	0x00008aa0


	//   ....[21]....
        /*0274*/ 	.word	0x00008ad0


	//   ....[22]....
        /*0278*/ 	.word	0x00008b00


	//   ....[23]....
        /*027c*/ 	.word	0x00008b30


	//   ....[24]....
        /*0280*/ 	.word	0x00008b50


	//   ....[25]....
        /*0284*/ 	.word	0x00008b70


	//   ....[26]....
        /*0288*/ 	.word	0x00008b90


	//   ....[27]....
        /*028c*/ 	.word	0x00008bc0


	//   ....[28]....
        /*0290*/ 	.word	0x00008c00


	//   ....[29]....
        /*0294*/ 	.word	0x00008c20


	//   ....[30]....
        /*0298*/ 	.word	0x00008c50


	//   ....[31]....
        /*029c*/ 	.word	0x00008c70


	//   ....[32]....
        /*02a0*/ 	.word	0x00008c90


	//   ....[33]....
        /*02a4*/ 	.word	0x00008cb0


	//   ....[34]....
        /*02a8*/ 	.word	0x00008cc0


	//   ....[35]....
        /*02ac*/ 	.word	0x00008ce0


	//   ....[36]....
        /*02b0*/ 	.word	0x00008d00


	//   ....[37]....
        /*02b4*/ 	.word	0x00008d20


	//   ....[38]....
        /*02b8*/ 	.word	0x00008d40


	//   ....[39]....
        /*02bc*/ 	.word	0x00008d60


	//----- nvinfo : EIATTR_EXIT_INSTR_OFFSETS
	.align		4
.L_24079:
        /*02c0*/ 	.byte	0x04, 0x1c
        /*02c2*/ 	.short	(.L_24081 - .L_24080)


	//   ....[0]....
.L_24080:
        /*02c4*/ 	.word	0x00000090


	//   ....[1]....
        /*02c8*/ 	.word	0x00009360


	//   ....[2]....
        /*02cc*/ 	.word	0x00009460


	//   ....[3]....
        /*02d0*/ 	.word	0x000099b0


	//----- nvinfo : EIATTR_CRS_STACK_SIZE
	.align		4
.L_24081:
        /*02d4*/ 	.byte	0x04, 0x1e
        /*02d6*/ 	.short	(.L_24083 - .L_24082)
.L_24082:
        /*02d8*/ 	.word	0x00000000


	//----- nvinfo : EIATTR_CBANK_PARAM_SIZE
	.align		4
.L_24083:
        /*02dc*/ 	.byte	0x03, 0x19
        /*02de*/ 	.short	0x008c


	//----- nvinfo : EIATTR_PARAM_CBANK
	.align		4
        /*02e0*/ 	.byte	0x04, 0x0a
        /*02e2*/ 	.short	(.L_24085 - .L_24084)
	.align		4
.L_24084:
        /*02e4*/ 	.word	index@(.nv.constant0._ZN4vllm25paged_attention_v2_kernelI13__nv_bfloat16S1_Li96ELi32ELi128ELNS_18Fp8KVCacheDataTypeE0ELb1ELi512EEEvPfS3_PT_PKS4_PKT0_SA_ifPKiSC_iPKfiiiSE_SE_iiiii)
        /*02e8*/ 	.short	0x0210
        /*02ea*/ 	.short	0x008c


	//----- nvinfo : EIATTR_SW_WAR
	.align		4
.L_24085:
        /*02ec*/ 	.byte	0x04, 0x36
        /*02ee*/ 	.short	(.L_24087 - .L_24086)
.L_24086:
        /*02f0*/ 	.word	0x00000008
.L_24087:


//--------------------- .nv.info._ZN4vllm25paged_attention_v2_kernelI13__nv_bfloat16S1_Li80ELi32ELi128ELNS_18Fp8KVCacheDataTypeE0ELb1ELi512EEEvPfS3_PT_PKS4_PKT0_SA_ifPKiSC_iPKfiiiSE_SE_iiiii --------------------------
	.section	.nv.info._ZN4vllm25paged_attention_v2_kernelI13__nv_bfloat16S1_Li80ELi32ELi128ELNS_18Fp8KVCacheDataTypeE0ELb1ELi512EEEvPfS3_PT_PKS4_PKT0_SA_ifPKiSC_iPKfiiiSE_SE_iiiii,"",@"SHT_CUDA_INFO"
	.sectionflags	@""
	.align	4


	//----- nvinfo : EIATTR_CUDA_API_VERSION
	.align		4
        /*0000*/ 	.byte	0x04, 0x37
        /*0002*/ 	.short	(.L_24089 - .L_24088)
.L_24088:
        /*0004*/ 	.word	0x00000082


	//----- nvinfo : EIATTR_KPARAM_INFO
	.align		4
.L_24089:
        /*0008*/ 	.byte	0x04, 0x17
        /*000a*/ 	.short	(.L_24091 - .L_24090)
.L_24090:
        /*000c*/ 	.word	0x00000000
        /*0010*/ 	.short	0x0015
        /*0012*/ 	.short	0x0088
        /*0014*/ 	.byte	0x00, 0xf0, 0x11, 0x00


	//----- nvinfo : EIATTR_KPARAM_INFO
	.align		4
.L_24091:
        /*0018*/ 	.byte	0x04, 0x17
        /*001a*/ 	.short	(.L_24093 - .L_24092)
.L_24092:
        /*001c*/ 	.word	0x00000000
        /*0020*/ 	.short	0x0014
        /*0022*/ 	.short	0x0084
        /*0024*/ 	.byte	0x00, 0xf0, 0x11, 0x00


	//----- nvinfo : EIATTR_KPARAM_INFO
	.align		4
.L_24093:
        /*0028*/ 	.byte	0x04, 0x17
        /*002a*/ 	.short	(.L_24095 - .L_24094)
.L_24094:
        /*002c*/ 	.word	0x00000000
        /*0030*/ 	.short	0x0013
        /*0032*/ 	.short	0x0080
        /*0034*/ 	.byte	0x00, 0xf0, 0x11, 0x00


	//----- nvinfo : EIATTR_KPARAM_INFO
	.align		4
.L_24095:
        /*0038*/ 	.byte	0x04, 0x17
        /*003a*/ 	.short	(.L_24097 - .L_24096)
.L_24096:
        /*003c*/ 	.word	0x00000000
        /*0040*/ 	.short	0x0012
        /*0042*/ 	.short	0x007c
        /*0044*/ 	.byte	0x00, 0xf0, 0x11, 0x00


	//----- nvinfo : EIATTR_KPARAM_INFO
	.align		4
.L_24097:
        /*0048*/ 	.byte	0x04, 0x17
        /*004a*/ 	.short	(.L_24099 - .L_24098)
.L_24098:
        /*004c*/ 	.word	0x00000000
        /*0050*/ 	.short	0x0011
        /*0052*/ 	.short	0x0078
        /*0054*/ 	.byte	0x00, 0xf0, 0x11, 0x00


	//----- nvinfo : EIATTR_KPARAM_INFO
	.align		4
.L_24099:
        /*0058*/ 	.byte	0x04, 0x17
        /*005a*/ 	.short	(.L_24101 - .L_24100)
.L_24100:
        /*005c*/ 	.word	0x00000000
        /*0060*/ 	.short	0x0010
        /*0062*/ 	.short	0x0070
        /*0064*/ 	.byte	0x00, 0xf0, 0x21, 0x00


	//----- nvinfo : EIATTR_KPARAM_INFO
	.align		4
.L_24101:
        /*0068*/ 	.byte	0x04, 0x17
        /*006a*/ 	.short	(.L_24103 - .L_24102)
.L_24102:
        /*006c*/ 	.word	0x00000000
        /*0070*/ 	.short	0x000f
        /*0072*/ 	.short	0x0068
        /*0074*/ 	.byte	0x00, 0xf0, 0x21, 0x00


	//----- nvinfo : EIATTR_KPARAM_INFO
	.align		4
.L_24103:
        /*0078*/ 	.byte	0x04, 0x17
        /*007a*/ 	.short	(.L_24105 - .L_24104)
.L_24104:
        /*007c*/ 	.word	0x00000000
        /*0080*/ 	.short	0x000e
        /*0082*/ 	.short	0x0060
        /*0084*/ 	.byte	0x00, 0xf0, 0x11, 0x00


	//----- nvinfo : EIATTR_KPARAM_INFO
	.align		4
.L_24105:
        /*0088*/ 	.byte	0x04, 0x17
        /*008a*/ 	.short	(.L_24107 - .L_24106)
.L_24106:
        /*008c*/ 	.word	0x00000000
        /*0090*/ 	.short	0x000d
        /*0092*/ 	.short	0x005c
        /*0094*/ 	.byte	0x00, 0xf0, 0x11, 0x00


	//----- nvinfo : EIATTR_KPARAM_INFO
	.align		4
.L_24107:
        /*0098*/ 	.byte	0x04, 0x17
        /*009a*/ 	.short	(.L_24109 - .L_24108)
.L_24108:
        /*009c*/ 	.word	0x00000000
        /*00a0*/ 	.short	0x000c
        /*00a2*/ 	.short	0x0058
        /*00a4*/ 	.byte	0x00, 0xf0, 0x11, 0x00


	//----- nvinfo : EIATTR_KPARAM_INFO
	.align		4
.L_24109:
        /*00a8*/ 	.byte	0x04, 0x17
        /*00aa*/ 	.short	(.L_24111 - .L_24110)
.L_24110:
        /*00ac*/ 	.word	0x00000000
        /*00b0*/ 	.short	0x000b
        /*00b2*/ 	.short	0x0050
        /*00b4*/ 	.byte	0x00, 0xf0, 0x21, 0x00


	//----- nvinfo : EIATTR_KPARAM_INFO
	.align		4
.L_24111:
        /*00b8*/ 	.byte	0x04, 0x17
        /*00ba*/ 	.short	(.L_24113 - .L_24112)
.L_24112:
        /*00bc*/ 	.word	0x00000000
        /*00c0*/ 	.short	0x000a
        /*00c2*/ 	.short	0x0048
        /*00c4*/ 	.byte	0x00, 0xf0, 0x11, 0x00


	//----- nvinfo : EIATTR_KPARAM_INFO
	.align		4
.L_24113:
        /*00c8*/ 	.byte	0x04, 0x17
        /*00ca*/ 	.short	(.L_24115 - .L_24114)
.L_24114:
        /*00cc*/ 	.word	0x00000000
        /*00d0*/ 	.short	0x0009
        /*00d2*/ 	.short	0x0040
        /*00d4*/ 	.byte	0x00, 0xf0, 0x21, 0x00


	//----- nvinfo : EIATTR_KPARAM_INFO
	.align		4
.L_24115:
        /*00d8*/ 	.byte	0x04, 0x17
        /*00da*/ 	.short	(.L_24117 - .L_24116)
.L_24116:
        /*00dc*/ 	.word	0x00000000
        /*00e0*/ 	.short	0x0008
        /*00e2*/ 	.short	0x0038
        /*00e4*/ 	.byte	0x00, 0xf0, 0x21, 0x00


	//----- nvinfo : EIATTR_KPARAM_INFO
	.align		4
.L_24117:
        /*00e8*/ 	.byte	0x04, 0x17
        /*00ea*/ 	.short	(.L_24119 - .L_24118)
.L_24118:
        /*00ec*/ 	.word	0x00000000
        /*00f0*/ 	.short	0x0007
        /*00f2*/ 	.short	0x0034
        /*00f4*/ 	.byte	0x00, 0xf0, 0x11, 0x00


	//----- nvinfo : EIATTR_KPARAM_INFO
	.align		4
.L_24119:
        /*00f8*/ 	.byte	0x04, 0x17
        /*00fa*/ 	.short	(.L_24121 - .L_24120)
.L_24120:
        /*00fc*/ 	.word	0x00000000
        /*0100*/ 	.short	0x0006
        /*0102*/ 	.short	0x0030
        /*0104*/ 	.byte	0x00, 0xf0, 0x11, 0x00


	//----- nvinfo : EIATTR_KPARAM_INFO
	.align		4
.L_24121:
        /*0108*/ 	.byte	0x04, 0x17
        /*010a*/ 	.short	(.L_24123 - .L_24122)
.L_24122:
        /*010c*/ 	.word	0x00000000
        /*0110*/ 	.short	0x0005
        /*0112*/ 	.short	0x0028
        /*0114*/ 	.byte	0x00, 0xf0, 0x21, 0x00


	//----- nvinfo : EIATTR_KPARAM_INFO
	.align		4
.L_24123:
        /*0118*/ 	.byte	0x04, 0x17
        /*011a*/ 	.short	(.L_24125 - .L_24124)
.L_24124:
        /*011c*/ 	.word	0x00000000
        /*0120*/ 	.short	0x0004
        /*0122*/ 	.short	0x0020
        /*0124*/ 	.byte	0x00, 0xf0, 0x21, 0x00


	//----- nvinfo : EIATTR_KPARAM_INFO
	.align		4
.L_24125:
        /*0128*/ 	.byte	0x04, 0x17
        /*012a*/ 	.short	(.L_24127 - .L_24126)
.L_24126:
        /*012c*/ 	.word	0x00000000
        /*0130*/ 	.short	0x0003
        /*0132*/ 	.short	0x0018
        /*0134*/ 	.byte	0x00, 0xf0, 0x21, 0x00


	//----- nvinfo : EIATTR_KPARAM_INFO
	.align		4
.L_24127:
        /*0138*/ 	.byte	0x04, 0x17
        /*013a*/ 	.short	(.L_24129 - .L_24128)
.L_24128:
        /*013c*/ 	.word	0x00000000
        /*0140*/ 	.short	0x0002
        /*0142*/ 	.short	0x0010
        /*0144*/ 	.byte	0x00, 0xf0, 0x21, 0x00


	//----- nvinfo : EIATTR_KPARAM_INFO
	.align		4
.L_24129:
        /*0148*/ 	.byte	0x04, 0x17
        /*014a*/ 	.short	(.L_24131 - .L_24130)
.L_24130:
        /*014c*/ 	.word	0x00000000
        /*0150*/ 	.short	0x0001
        /*0152*/ 	.short	0x0008
        /*0154*/ 	.byte	0x00, 0xf0, 0x21, 0x00


	//----- nvinfo : EIATTR_KPARAM_INFO
	.align		4
.L_24131:
        /*0158*/ 	.byte	0x04, 0x17
        /*015a*/ 	.short	(.L_24133 - .L_24132)
.L_24132:
        /*015c*/ 	.word	0x00000000
        /*0160*/ 	.short	0x0000
        /*0162*/ 	.short	0x0000
        /*0164*/ 	.byte	0x00, 0xf0, 0x21, 0x00


	//----- nvinfo : EIATTR_SPARSE_MMA_MASK
	.align		4
.L_24133:
        /*0168*/ 	.byte	0x03, 0x50
        /*016a*/ 	.short	0x0000


	//----- nvinfo : EIATTR_MAXREG_COUNT
	.align		4
        /*016c*/ 	.byte	0x03, 0x1b
        /*016e*/ 	.short	0x00ff


	//----- nvinfo : EIATTR_NUM_BARRIERS
	.align		4
        /*0170*/ 	.byte	0x02, 0x4c
        /*0172*/ 	.byte	0x01
	.zero		1


	//----- nvinfo : EIATTR_MERCURY_ISA_VERSION
	.align		4
        /*0174*/ 	.byte	0x03, 0x5f
        /*0176*/ 	.short	0x0101


	//----- nvinfo : EIATTR_COOP_GROUP_MASK_REGIDS
	.align		4
        /*0178*/ 	.byte	0x04, 0x29
        /*017a*/ 	.short	(.L_24135 - .L_24134)


	//   ....[0]....
.L_24134:
        /*017c*/ 	.word	0xffffffff


	//   ....[1]....
        /*0180*/ 	.word	0xffffffff


	//   ....[2]....
        /*0184*/ 	.word	0xffffffff


	//   ....[3]....
        /*0188*/ 	.word	0xffffffff


	//   ....[4]....
        /*018c*/ 	.word	0xffffffff


	//   ....[5]....
        /*0190*/ 	.word	0xffffffff


	//   ....[6]....
        /*0194*/ 	.word	0xffffffff


	//   ....[7]....
        /*0198*/ 	.word	0xffffffff


	//   ....[8]....
        /*019c*/ 	.word	0xffffffff


	//   ....[9]....
        /*01a0*/ 	.word	0xffffffff


	//   ....[10]....
        /*01a4*/ 	.word	0xffffffff


	//   ....[11]....
        /*01a8*/ 	.word	0xffffffff


	//   ....[12]....
        /*01ac*/ 	.word	0xffffffff


	//   ....[13]....
        /*01b0*/ 	.word	0xffffffff


	//   ....[14]....
        /*01b4*/ 	.word	0xffffffff


	//   ....[15]....
        /*01b8*/ 	.word	0xffffffff


	//   ....[16]....
        /*01bc*/ 	.word	0xffffffff


	//   ....[17]....
        /*01c0*/ 	.word	0xffffffff


	//   ....[18]....
        /*01c4*/ 	.word	0xffffffff


	//   ....[19]....
        /*01c8*/ 	.word	0xffffffff


	//   ....[20]....
        /*01cc*/ 	.word	0xffffffff


	//   ....[21]....
        /*01d0*/ 	.word	0xffffffff


	//   ....[22]....
        /*01d4*/ 	.word	0xffffffff


	//   ....[23]....
        /*01d8*/ 	.word	0xffffffff


	//   ....[24]....
        /*01dc*/ 	.word	0xffffffff


	//   ....[25]....
        /*01e0*/ 	.word	0xffffffff


	//   ....[26]....
        /*01e4*/ 	.word	0xffffffff


	//   ....[27]....
        /*01e8*/ 	.word	0xffffffff


	//   ....[28]....
        /*01ec*/ 	.word	0xffffffff


	//   ....[29]....
        /*01f0*/ 	.word	0xffffffff


	//   ....[30]....
        /*01f4*/ 	.word	0xffffffff


	//   ....[31]....
        /*01f8*/ 	.word	0xffffffff


	//   ....[32]....
        /*01fc*/ 	.word	0xffffffff


	//   ....[33]....
        /*0200*/ 	.word	0xffffffff


	//   ....[34]....
        /*0204*/ 	.word	0xffffffff


	//   ....[35]....
        /*0208*/ 	.word	0xffffffff


	//----- nvinfo : EIATTR_COOP_GROUP_INSTR_OFFSETS
	.align		4
.L_24135:
        /*020c*/ 	.byte	0x04, 0x28
        /*020e*/ 	.short	(.L_24137 - .L_24136)


	//   ....[0]....
.L_24136:
        /*0210*/ 	.word	0x00002c90


	//   ....[1]....
        /*0214*/ 	.word	0x00002d90


	//   ....[2]....
        /*0218*/ 	.word	0x00002dc0


	//   ....[3]....
        /*021c*/ 	.word	0x00002df0


	//   ....[4]....
        /*0220*/ 	.word	0x00002e50


	//   ....[5]....
        /*0224*/ 	.word	0x00002ed0


	//   ....[6]....
        /*0228*/ 	.word	0x00002ef0


	//   ....[7]....
        /*022c*/ 	.word	0x00002f10


	//   ....[8]....
        /*0230*/ 	.word	0x00003de0


	//   ....[9]....
        /*0234*/ 	.word	0x00003e60


	//   ....[10]....
        /*0238*/ 	.word	0x00003ec0


	//   ....[11]....
        /*023c*/ 	.word	0x00003f10


	//   ....[12]....
        /*0240*/ 	.word	0x00003f50


	//   ....[13]....
        /*0244*/ 	.word	0x00003fa0


	//   ....[14]....
        /*0248*/ 	.word	0x00003fc0


	//   ....[15]....
        /*024c*/ 	.word	0x00003fe0


	//   ....[16]....
        /*0250*/ 	.word	0x00007d40


	//   ....[17]....
        /*0254*/ 	.word	0x00007d80


	//   ....[18]....
        /*0258*/ 	.word	0x00007dc0


	//   ....[19]....
        /*025c*/ 	.word	0x00007e00


	//   ....[20]....
        /*0260*/ 	.word	0x00007e30


	//   ....[21]....
        /*0264*/ 	.word	0x00007e60


	//   ....[22]....
        /*0268*/ 	.word	0x00007e70


	//   ....[23]....
        /*026c*/ 	.word	0x00007ea0


	//   ....[24]....
        /*0270*/ 	.word	0x00007ec0


	//   ....[25]....
        /*0274*/ 	.word	0x00007ee0


	//   ....[26]....
        /*0278*/ 	.word	0x00007f10


	//   ....[27]....
        /*027c*/ 	.word	0x00007f40


	//   ....[28]....
        /*0280*/ 	.word	0x00007f70


	//   ....[29]....
        /*0284*/ 	.word	0x00007fa0


	//   ....[30]....
        /*0288*/ 	.word	0x00007fd0


	//   ....[31]....
        /*028c*/ 	.word	0x00008000


	//   ....[32]....
        /*0290*/ 	.word	0x00008020


	//   ....[33]....
        /*0294*/ 	.word	0x00008040


	//   ....[34]....
        /*0298*/ 	.word	0x00008060


	//   ....[35]....
        /*029c*/ 	.word	0x00008080


	//----- nvinfo : EIATTR_EXIT_INSTR_OFFSETS
	.align		4
.L_24137:
        /*02a0*/ 	.byte	0x04, 0x1c
        /*02a2*/ 	.short	(.L_24139 - .L_24138)


	//   ....[0]....
.L_24138:
        /*02a4*/ 	.word	0x000000d0


	//   ....[1]....
        /*02a8*/ 	.word	0x000085c0


	//   ....[2]....
        /*02ac*/ 	.word	0x000086c0


	//   ....[3]....
        /*02b0*/ 	.word	0x00008b30


	//----- nvinfo : EIATTR_CRS_STACK_SIZE
	.align		4
.L_24139:
        /*02b4*/ 	.byte	0x04, 0x1e
        /*02b6*/ 	.short	(.L_24141 - .L_24140)
.L_24140:
        /*02b8*/ 	.word	0x00000000


	//----- nvinfo : EIATTR_CBANK_PARAM_SIZE
	.align		4
.L_24141:
        /*02bc*/ 	.byte	0x03, 0x19
        /*02be*/ 	.short	0x008c


	//----- nvinfo : EIATTR_PARAM_CBANK
	.align		4
        /*02c0*/ 	.byte	0x04, 0x0a
        /*02c2*/ 	.short	(.L_24143 - .L_24142)
	.align		4
.L_24142:
        /*02c4*/ 	.word	index@(.nv.constant0._ZN4vllm25paged_attention_v2_kernelI13__nv_bfloat16S1_Li80ELi32ELi128ELNS_18Fp8KVCacheDataTypeE0ELb1ELi512EEEvPfS3_PT_PKS4_PKT0_SA_ifPKiSC_iPKfiiiSE_SE_iiiii)
        /*02c8*/ 	.short	0x0210
        /*02ca*/ 	.short	0x008c


	//----- nvinfo : EIATTR_SW_WAR
	.align		4
.L_24143:
        /*02cc*/ 	.byte	0x04, 0x36
        /*02ce*/ 	.short	(.L_24145 - .L_24144)
.L_24144:
        /*02d0*/ 	.word	0x00000008
.L_24145:


//--------------------- .nv.info._ZN4vllm25paged_attention_v2_kernelI13__nv_bfloat16S1_Li64ELi32ELi128ELNS_18Fp8KVCacheDataTypeE0ELb1ELi512EEEvPfS3_PT_PKS4_PKT0_SA_ifPKiSC_iPKfiiiSE_SE_iiiii --------------------------
	.section	.nv.info._ZN4vllm25paged_attention_v2_kernelI13__nv_bfloat16S1_Li64ELi32ELi128ELNS_18Fp8KVCacheDataTypeE0ELb1ELi512EEEvPfS3_PT_PKS4_PKT0_SA_ifPKiSC_iPKfiiiSE_SE_iiiii,"",@"SHT_CUDA_INFO"
	.sectionflags	@""
	.align	4


	//----- nvinfo : EIATTR_CUDA_API_VERSION
	.align		4
        /*0000*/ 	.byte	0x04, 0x37
        /*0002*/ 	.short	(.L_24147 - .L_24146)
.L_24146:
        /*0004*/ 	.word	0x00000082


	//----- nvinfo : EIATTR_KPARAM_INFO
	.align		4
.L_24147:
        /*0008*/ 	.byte	0x04, 0x17
        /*000a*/ 	.short	(.L_24149 - .L_24148)
.L_24148:
        /*000c*/ 	.word	0x00000000
        /*0010*/ 	.short	0x0015
        /*0012*/ 	.short	0x0088
        /*0014*/ 	.byte	0x00, 0xf0, 0x11, 0x00


	//----- nvinfo : EIATTR_KPARAM_INFO
	.align		4
.L_24149:
        /*0018*/ 	.byte	0x04, 0x17
        /*001a*/ 	.short	(.L_24151 - .L_24150)
.L_24150:
        /*001c*/ 	.word	0x00000000
        /*0020*/ 	.short	0x0014
        /*0022*/ 	.short	0x0084
        /*0024*/ 	.byte	0x00, 0xf0, 0x11, 0x00


	//----- nvinfo : EIATTR_KPARAM_INFO
	.align		4
.L_24151:
        /*0028*/ 	.byte	0x04, 0x17
        /*002a*/ 	.short	(.L_24153 - .L_24152)
.L_24152:
        /*002c*/ 	.word	0x00000000
        /*0030*/ 	.short	0x0013
        /*0032*/ 	.short	0x0080
        /*0034*/ 	.byte	0x00, 0xf0, 0x11, 0x00


	//----- nvinfo : EIATTR_KPARAM_INFO
	.align		4
.L_24153:
        /*0038*/ 	.byte	0x04, 0x17
        /*003a*/ 	.short	(.L_24155 - .L_24154)
.L_24154:
        /*003c*/ 	.word	0x00000000
        /*0040*/ 	.short	0x0012
        /*0042*/ 	.short	0x007c
        /*0044*/ 	.byte	0x00, 0xf0, 0x11, 0x00


	//----- nvinfo : EIATTR_KPARAM_INFO
	.align		4
.L_24155:
        /*0048*/ 	.byte	0x04, 0x17
        /*004a*/ 	.short	(.L_24157 - .L_24156)
.L_24156:
        /*004c*/ 	.word	0x00000000
        /*0050*/ 	.short	0x0011
        /*0052*/ 	.short	0x0078
        /*0054*/ 	.byte	0x00, 0xf0, 0x11, 0x00


	//----- nvinfo : EIATTR_KPARAM_INFO
	.align		4
.L_24157:
        /*0058*/ 	.byte	0x04, 0x17
        /*005a*/ 	.short	(.L_24159 - .L_24158)
.L_24158:
        /*005c*/ 	.word	0x00000000
        /*0060*/ 	.short	0x0010
        /*0062*/ 	.short	0x0070
        /*0064*/ 	.byte	0x00, 0xf0, 0x21, 0x00


	//----- nvinfo : EIATTR_KPARAM_INFO
	.align		4
.L_24159:
        /*0068*/ 	.byte	0x04, 0x17
        /*006a*/ 	.short	(.L_24161 - .L_24160)
.L_24160:
        /*006c*/ 	.word	0x00000000
        /*0070*/ 	.short	0x000f
        /*0072*/ 	.short	0x0068
        /*0074*/ 	.byte	0x00, 0xf0, 0x21, 0x00


	//----- nvinfo : EIATTR_KPARAM_INFO
	.align		4
.L_24161:
        /*0078*/ 	.byte	0x04, 0x17
        /*007a*/ 	.short	(.L_24163 - .L_24162)
.L_24162:
        /*007c*/ 	.word	0x00000000
        /*0080*/ 	.short	0x000e
        /*0082*/ 	.short	0x0060
        /*0084*/ 	.byte	0x00, 0xf0, 0x11, 0x00


	//----- nvinfo : EIATTR_KPARAM_INFO
	.align		4
.L_24163:
        /*0088*/ 	.byte	0x04, 0x17
        /*008a*/ 	.short	(.L_24165 - .L_24164)
.L_24164:
        /*008c*/ 	.word	0x00000000
        /*0090*/ 	.short	0x000d
        /*0092*/ 	.short	0x005c
        /*0094*/ 	.byte	0x00, 0xf0, 0x11, 0x00


	//----- nvinfo : EIATTR_KPARAM_INFO
	.align		4
.L_24165:
        /*0098*/ 	.byte	0x04, 0x17
        /*009a*/ 	.short	(.L_24167 - .L_24166)
.L_24166:
        /*009c*/ 	.word	0x00000000
        /*00a0*/ 	.short	0x000c
        /*00a2*/ 	.short	0x0058
        /*00a4*/ 	.byte	0x00, 0xf0, 0x11, 0x00


	//----- nvinfo : EIATTR_KPARAM_INFO
	.align		4
.L_24167:
        /*00a8*/ 	.byte	0x04, 0x17
        /*00aa*/ 	.short	(.L_24169 - .L_24168)
.L_24168:
        /*00ac*/ 	.word	0x00000000
        /*00b0*/ 	.short	0x000b
        /*00b2*/ 	.short	0x0050
        /*00b4*/ 	.byte	0x00, 0xf0, 0x21, 0x00


	//----- nvinfo : EIATTR_KPARAM_INFO
	.align		4
.L_24169:
        /*00b8*/ 	.byte	0x04, 0x17
        /*00ba*/ 	.short	(.L_24171 - .L_24170)
.L_24170:
        /*00bc*/ 	.word	0x00000000
        /*00c0*/ 	.short	0x000a
        /*00c2*/ 	.short	0x0048
        /*00c4*/ 	.byte	0x00, 0xf0, 0x11, 0x00


	//----- nvinfo : EIATTR_KPARAM_INFO
	.align		4
.L_24171:
        /*00c8*/ 	.byte	0x04, 0x17
        /*00ca*/ 	.short	(.L_24173 - .L_24172)
.L_24172:
        /*00cc*/ 	.word	0x00000000
        /*00d0*/ 	.short	0x0009
        /*00d2*/ 	.short	0x0040
        /*00d4*/ 	.byte	0x00, 0xf0, 0x21, 0x00


	//----- nvinfo : EIATTR_KPARAM_INFO
	.align		4
.L_24173:
        /*00d8*/ 	.byte	0x04, 0x17
        /*00da*/ 	.short	(.L_24175 - .L_24174)
.L_24174:
        /*00dc*/ 	.word	0x00000000
        /*00e0*/ 	.short	0x0008
        /*00e2*/ 	.short	0x0038
        /*00e4*/ 	.byte	0x00, 0xf0, 0x21, 0x00


	//----- nvinfo : EIATTR_KPARAM_INFO
	.align		4
.L_24175:
        /*00e8*/ 	.byte	0x04, 0x17
        /*00ea*/ 	.short	(.L_24177 - .L_24176)
.L_24176:
        /*00ec*/ 	.word	0x00000000
        /*00f0*/ 	.short	0x0007
        /*00f2*/ 	.short	0x0034
        /*00f4*/ 	.byte	0x00, 0xf0, 0x11, 0x00


	//----- nvinfo : EIATTR_KPARAM_INFO
	.align		4
.L_24177:
        /*00f8*/ 	.byte	0x04, 0x17
        /*00fa*/ 	.short	(.L_24179 - .L_24178)
.L_24178:
        /*00fc*/ 	.word	0x00000000
        /*0100*/ 	.short	0x0006
        /*0102*/ 	.short	0x0030
        /*0104*/ 	.byte	0x00, 0xf0, 0x11, 0x00


	//----- nvinfo : EIATTR_KPARAM_INFO
	.align		4
.L_24179:
        /*0108*/ 	.byte	0x04, 0x17
        /*010a*/ 	.short	(.L_24181 - .L_24180)
.L_24180:
        /*010c*/ 	.word	0x00000000
        /*0110*/ 	.short	0x0005
        /*0112*/ 	.short	0x0028
        /*0114*/ 	.byte	0x00, 0xf0, 0x21, 0x00


	//----- nvinfo : EIATTR_KPARAM_INFO
	.align		4
.L_24181:
        /*0118*/ 	.byte	0x04, 0x17
        /*011a*/ 	.short	(.L_24183 - .L_24182)
.L_24182:
        /*011c*/ 	.word	0x00000000
        /*0120*/ 	.short	0x0004
        /*0122*/ 	.short	0x0020
        /*0124*/ 	.byte	0x00, 0xf0, 0x21, 0x00


	//----- nvinfo : EIATTR_KPARAM_INFO
	.align		4
.L_24183:
        /*0128*/ 	.byte	0x04, 0x17
        /*012a*/ 	.short	(.L_24185 - .L_24184)
.L_24184:
        /*012c*/ 	.word	0x00000000
        /*0130*/ 	.short	0x0003
        /*0132*/ 	.short	0x0018
        /*0134*/ 	.byte	0x00, 0xf0, 0x21, 0x00


	//----- nvinfo : EIATTR_KPARAM_INFO
	.align		4
.L_24185:
        /*0138*/ 	.byte	0x04, 0x17
        /*013a*/ 	.short	(.L_24187 - .L_24186)
.L_24186:
        /*013c*/ 	.word	0x00000000
        /*0140*/ 	.short	0x0002
        /*0142*/ 	.short	0x0010
        /*0144*/ 	.byte	0x00, 0xf0, 0x21, 0x00


	//----- nvinfo : EIATTR_KPARAM_INFO
	.align		4
.L_24187:
        /*0148*/ 	.byte	0x04, 0x17
        /*014a*/ 	.short	(.L_24189 - .L_24188)
.L_24188:
        /*014c*/ 	.word	0x00000000
        /*0150*/ 	.short	0x0001
        /*0152*/ 	.short	0x0008
        /*0154*/ 	.byte	0x00, 0xf0, 0x21, 0x00


	//----- nvinfo : EIATTR_KPARAM_INFO
	.align		4
.L_24189:
        /*0158*/ 	.byte	0x04, 0x17
        /*015a*/ 	.short	(.L_24191 - .L_24190)
.L_24190:
        /*015c*/ 	.word	0x00000000
        /*0160*/ 	.short	0x0000
        /*0162*/ 	.short	0x0000
        /*0164*/ 	.byte	0x00, 0xf0, 0x21, 0x00


	//----- nvinfo : EIATTR_SPARSE_MMA_MASK
	.align		4
.L_24191:
        /*0168*/ 	.byte	0x03, 0x50
        /*016a*/ 	.short	0x0000


	//----- nvinfo : EIATTR_MAXREG_COUNT
	.align		4
        /*016c*/ 	.byte	0x03, 0x1b
        /*016e*/ 	.short	0x00ff


	//----- nvinfo : EIATTR_NUM_BARRIERS
	.align		4
        /*0170*/ 	.byte	0x02, 0x4c
        /*0172*/ 	.byte	0x01
	.zero		1


	//----- nvinfo : EIATTR_MERCURY_ISA_VERSION
	.align		4
        /*0174*/ 	.byte	0x03, 0x5f
        /*0176*/ 	.short	0x0101


	//----- nvinfo : EIATTR_COOP_GROUP_MASK_REGIDS
	.align		4
        /*0178*/ 	.byte	0x04, 0x29
        /*017a*/ 	.short	(.L_24193 - .L_24192)


	//   ....[0]....
.L_24192:
        /*017c*/ 	.word	0xffffffff


	//   ....[1]....
        /*0180*/ 	.word	0xffffffff


	//   ....[2]....
        /*0184*/ 	.word	0xffffffff


	//   ....[3]....
        /*0188*/ 	.word	0xffffffff


	//   ....[4]....
        /*018c*/ 	.word	0xffffffff


	//   ....[5]....
        /*0190*/ 	.word	0xffffffff


	//   ....[6]....
        /*0194*/ 	.word	0xffffffff


	//   ....[7]....
        /*0198*/ 	.word	0xffffffff


	//   ....[8]....
        /*019c*/ 	.word	0xffffffff


	//   ....[9]....
        /*01a0*/ 	.word	0xffffffff


	//   ....[10]....
        /*01a4*/ 	.word	0xffffffff


	//   ....[11]....
        /*01a8*/ 	.word	0xffffffff


	//   ....[12]....
        /*01ac*/ 	.word	0xffffffff


	//   ....[13]....
        /*01b0*/ 	.word	0xffffffff


	//   ....[14]....
        /*01b4*/ 	.word	0xffffffff


	//   ....[15]....
        /*01b8*/ 	.word	0xffffffff


	//   ....[16]....
        /*01bc*/ 	.word	0xffffffff


	//   ....[17]....
        /*01c0*/ 	.word	0xffffffff


	//   ....[18]....
        /*01c4*/ 	.word	0xffffffff


	//   ....[19]....
        /*01c8*/ 	.word	0xffffffff


	//   ....[20]....
        /*01cc*/ 	.word	0xffffffff


	//   ....[21]....
        /*01d0*/ 	.word	0xffffffff


	//   ....[22]....
        /*01d4*/ 	.word	0xffffffff


	//   ....[23]....
        /*01d8*/ 	.word	0xffffffff


	//   ....[24]....
        /*01dc*/ 	.word	0xffffffff


	//   ....[25]....
        /*01e0*/ 	.word	0xffffffff


	//   ....[26]....
        /*01e4*/ 	.word	0xffffffff


	//   ....[27]....
        /*01e8*/ 	.word	0xffffffff


	//   ....[28]....
        /*01ec*/ 	.word	0xffffffff


	//   ....[29]....
        /*01f0*/ 	.word	0xffffffff


	//   ....[30]....
        /*01f4*/ 	.word	0xffffffff


	//   ....[31]....
        /*01f8*/ 	.word	0xffffffff


	//----- nvinfo : EIATTR_COOP_GROUP_INSTR_OFFSETS
	.align		4
.L_24193:
        /*01fc*/ 	.byte	0x04, 0x28
        /*01fe*/ 	.short	(.L_24195 - .L_24194)


	//   ....[0]....
.L_24194:
        /*0200*/ 	.word	0x00002770


	//   ....[1]....
        /*0204*/ 	.word	0x000027b0


	//   ....[2]....
        /*0208*/ 	.word	0x00002840


	//   ....[3]....
        /*020c*/ 	.word	0x000028b0


	//   ....[4]....
        /*0210*/ 	.word	0x00002920


	//   ....[5]....
        /*0214*/ 	.word	0x00002990


	//   ....[6]....
        /*0218*/ 	.word	0x000029b0


	//   ....[7]....
        /*021c*/ 	.word	0x000029f0


	//   ....[8]....
        /*0220*/ 	.word	0x000038e0


	//   ....[9]....
        /*0224*/ 	.word	0x00003960


	//   ....[10]....
        /*0228*/ 	.word	0x000039c0


	//   ....[11]....
        /*022c*/ 	.word	0x00003a10


	//   ....[12]....
        /*0230*/ 	.word	0x00003a50


	//   ....[13]....
        /*0234*/ 	.word	0x00003aa0


	//   ....[14]....
        /*0238*/ 	.word	0x00003ac0


	//   ....[15]....
        /*023c*/ 	.word	0x00003ae0


	//   ....[16]....
        /*0240*/ 	.word	0x00007010


	//   ....[17]....
        /*0244*/ 	.word	0x00007050


	//   ....[18]....
        /*0248*/ 	.word	0x00007090


	//   ....[19]....
        /*024c*/ 	.word	0x000070c0


	//   ....[20]....
        /*0250*/ 	.word	0x000070e0


	//   ....[21]....
        /*0254*/ 	.word	0x000070f0


	//   ....[22]....
        /*0258*/ 	.word	0x00007100


	//   ....[23]....
        /*025c*/ 	.word	0x00007140


	//   ....[24]....
        /*0260*/ 	.word	0x00007180


	//   ....[25]....
        /*0264*/ 	.word	0x000071b0


	//   ....[26]....
        /*0268*/ 	.word	0x000071e0


	//   ....[27]....
        /*026c*/ 	.word	0x00007210


	//   ....[28]....
        /*0270*/ 	.word	0x00007240


	//   ....[29]....
        /*0274*/ 	.word	0x00007270


	//   ....[30]....
        /*0278*/ 	.word	0x000072a0


	//   ....[31]....
        /*027c*/ 	.word	0x000072d0


	//----- nvinfo : EIATTR_EXIT_INSTR_OFFSETS
	.align		4
.L_24195:
        /*0280*/ 	.byte	0x04, 0x1c
        /*0282*/ 	.short	(.L_24197 - .L_24196)


	//   ....[0]....
.L_24196:
        /*0284*/ 	.word	0x00000090


	//   ....[1]....
        /*0288*/ 	.word	0x000076f0


	//   ....[2]....
        /*028c*/ 	.word	0x00007800


	//   ....[3]....
        /*0290*/ 	.word	0x00007b90


	//----- nvinfo : EIATTR_CRS_STACK_SIZE
	.align		4
.L_24197:
        /*0294*/ 	.byte	0x04, 0x1e
        /*0296*/ 	.short	(.L_24199 - .L_24198)
.L_24198:
        /*0298*/ 	.word	0x00000000


	//----- nvinfo : EIATTR_CBANK_PARAM_SIZE
	.align		4
.L_24199:
        /*029c*/ 	.byte	0x03, 0x19
        /*029e*/ 	.short	0x008c


	//----- nvinfo : EIATTR_PARAM_CBANK
	.align		4
        /*02a0*/ 	.byte	0x04, 0x0a
        /*02a2*/ 	.short	(.L_24201 - .L_24200)
	.align		4
.L_24200:
        /*02a4*/ 	.word	index@(.nv.constant0._ZN4vllm25paged_attention_v2_kernelI13__nv_bfloat16S1_Li64ELi32ELi128ELNS_18Fp8KVCacheDataTypeE0ELb1ELi512EEEvPfS3_PT_PKS4_PKT0_SA_ifPKiSC_iPKfiiiSE_SE_iiiii)
        /*02a8*/ 	.short	0x0210
        /*02aa*/ 	.short	0x008c


	//----- nvinfo : EIATTR_SW_WAR
	.align		4
.L_24201:
        /*02ac*/ 	.byte	0x04, 0x36
        /*02ae*/ 	.short	(.L_24203 - .L_24202)
.L_24202:
        /*02b0*/ 	.word	0x00000008
.L_24203:


//--------------------- .nv.info._ZN4vllm25paged_attention_v2_kernelI13__nv_bfloat16S1_Li32ELi32ELi128ELNS_18Fp8KVCacheDataTypeE0ELb1ELi512EEEvPfS3_PT_PKS4_PKT0_SA_ifPKiSC_iPKfiiiSE_SE_iiiii --------------------------
	.section	.nv.info._ZN4vllm25paged_attention_v2_kernelI13__nv_bfloat16S1_Li32ELi32ELi128ELNS_18Fp8KVCacheDataTypeE0ELb1ELi512EEEvPfS3_PT_PKS4_PKT0_SA_ifPKiSC_iPKfiiiSE_SE_iiiii,"",@"SHT_CUDA_INFO"
	.sectionflags	@""
	.align	4


	//----- nvinfo : EIATTR_CUDA_API_VERSION
	.align		4
        /*0000*/ 	.byte	0x04, 0x37
        /*0002*/ 	.short	(.L_24205 - .L_24204)
.L_24204:
        /*0004*/ 	.word	0x00000082


	//----- nvinfo : EIATTR_KPARAM_INFO
	.align		4
.L_24205:
        /*0008*/ 	.byte	0x04, 0x17
        /*000a*/ 	.short	(.L_24207 - .L_24206)
.L_24206:
        /*000c*/ 	.word	0x00000000
        /*0010*/ 	.short	0x0015
        /*0012*/ 	.short	0x0088
        /*0014*/ 	.byte	0x00, 0xf0, 0x11, 0x00


	//----- nvinfo : EIATTR_KPARAM_INFO
	.align		4
.L_24207:
        /*0018*/ 	.byte	0x04, 0x17
        /*001a*/ 	.short	(.L_24209 - .L_24208)
.L_24208:
        /*001c*/ 	.word	0x00000000
        /*0020*/ 	.short	0x0014
        /*0022*/ 	.short	0x0084
        /*0024*/ 	.byte	0x00, 0xf0, 0x11, 0x00


	//----- nvinfo : EIATTR_KPARAM_INFO
	.align		4
.L_24209:
        /*0028*/ 	.byte	0x04, 0x17
        /*002a*/ 	.short	(.L_24211 - .L_24210)
.L_24210:
        /*002c*/ 	.word	0x00000000
        /*0030*/ 	.short	0x0013
        /*0032*/ 	.short	0x0080
        /*0034*/ 	.byte	0x00, 0xf0, 0x11, 0x00


	//----- nvinfo : EIATTR_KPARAM_INFO
	.align		4
.L_24211:
        /*0038*/ 	.byte	0x04, 0x17
        /*003a*/ 	.short	(.L_24213 - .L_24212)
.L_24212:
        /*003c*/ 	.word	0x00000000
        /*0040*/ 	.short	0x0012
        /*0042*/ 	.short	0x007c
        /*0044*/ 	.byte	0x00, 0xf0, 0x11, 0x00


	//----- nvinfo : EIATTR_KPARAM_INFO
	.align		4
.L_24213:
        /*0048*/ 	.byte	0x04, 0x17
        /*004a*/ 	.short	(.L_24215 - .L_24214)
.L_24214:
        /*004c*/ 	.word	0x00000000
        /*0050*/ 	.short	0x0011
        /*0052*/ 	.short	0x0078
        /*0054*/ 	.byte	0x00, 0xf0, 0x11, 0x00


	//----- nvinfo : EIATTR_KPARAM_INFO
	.align		4
.L_24215:
        /*0058*/ 	.byte	0x04, 0x17
        /*005a*/ 	.short	(.L_24217 - .L_24216)
.L_24216:
        /*005c*/ 	.word	0x00000000
        /*0060*/ 	.short	0x0010
        /*0062*/ 	.short	0x0070
        /*0064*/ 	.byte	0x00, 0xf0, 0x21, 0x00


	//----- nvinfo : EIATTR_KPARAM_INFO
	.align		4
.L_24217:
        /*0068*/ 	.byte	0x04, 0x17
        /*006a*/ 	.short	(.L_24219 - .L_24218)
.L_24218:
        /*006c*/ 	.word	0x00000000
        /*0070*/ 	.short	0x000f
        /*0072*/ 	.short	0x0068
        /*0074*/ 	.byte	0x00, 0xf0, 0x21, 0x00


	//----- nvinfo : EIATTR_KPARAM_INFO
	.align		4
.L_24219:
        /*0078*/ 	.byte	0x04, 0x17
        /*007a*/ 	.short	(.L_24221 - .L_24220)
.L_24220:
        /*007c*/ 	.word	0x00000000
        /*0080*/ 	.short	0x000e
        /*0082*/ 	.short	0x0060
        /*0084*/ 	.byte	0x00, 0xf0, 0x11, 0x00


	//----- nvinfo : EIATTR_KPARAM_INFO
	.align		4
.L_24221:
        /*0088*/ 	.byte	0x04, 0x17
        /*008a*/ 	.short	(.L_24223 - .L_24222)
.L_24222:
        /*008c*/ 	.word	0x00000000
        /*0090*/ 	.short	0x000d
        /*0092*/ 	.short	0x005c
        /*0094*/ 	.byte	0x00, 0xf0, 0x11, 0x00


	//----- nvinfo : EIATTR_KPARAM_INFO
	.align		4
.L_24223:
        /*0098*/ 	.byte	0x04, 0x17
        /*009a*/ 	.short	(.L_24225 - .L_24224)
.L_24224:
        /*009c*/ 	.word	0x00000000
        /*00a0*/ 	.short	0x000c
        /*00a2*/ 	.short	0x0058
        /*00a4*/ 	.byte	0x00, 0xf0, 0x11, 0x00


	//----- nvinfo : EIATTR_KPARAM_INFO
	.align		4
.L_24225:
        /*00a8*/ 	.byte	0x04, 0x17
        /*00aa*/ 	.short	(.L_24227 - .L_24226)
.L_24226:
        /*00ac*/ 	.word	0x00000000
        /*00b0*/ 	.short	0x000b
        /*00b2*/ 	.short	0x0050
        /*00b4*/ 	.byte	0x00, 0xf0, 0x21, 0x00


	//----- nvinfo : EIATTR_KPARAM_INFO
	.align		4
.L_24227:
        /*00b8*/ 	.byte	0x04, 0x17
        /*00ba*/ 	.short	(.L_24229 - .L_24228)
.L_24228:
        /*00bc*/ 	.word	0x00000000
        /*00c0*/ 	.short	0x000a
        /*00c2*/ 	.short	0x0048
        /*00c4*/ 	.byte	0x00, 0xf0, 0x11, 0x00


	//----- nvinfo : EIATTR_KPARAM_INFO
	.align		4
.L_24229:
        /*00c8*/ 	.byte	0x04, 0x17
        /*00ca*/ 	.short	(.L_24231 - .L_24230)
.L_24230:
        /*00cc*/ 	.word	0x00000000
        /*00d0*/ 	.short	0x0009
        /*00d2*/ 	.short	0x0040
        /*00d4*/ 	.byte	0x00, 0xf0, 0x21, 0x00


	//----- nvinfo : EIATTR_KPARAM_INFO
	.align		4
.L_24231:
        /*00d8*/ 	.byte	0x04, 0x17
        /*00da*/ 	.short	(.L_24233 - .L_24232)
.L_24232:
        /*00dc*/ 	.word	0x00000000
        /*00e0*/ 	.short	0x0008
        /*00e2*/ 	.short	0x0038
        /*00e4*/ 	.byte	0x00, 0xf0, 0x21, 0x00


	//----- nvinfo : EIATTR_KPARAM_INFO
	.align		4
.L_24233:
        /*00e8*/ 	.byte	0x04, 0x17
        /*00ea*/ 	.short	(.L_24235 - .L_24234)
.L_24234:
        /*00ec*/ 	.word	0x00000000
        /*00f0*/ 	.short	0x0007
        /*00f2*/ 	.short	0x0034
        /*00f4*/ 	.byte	0x00, 0xf0, 0x11, 0x00


	//----- nvinfo : EIATTR_KPARAM_INFO
	.align		4
.L_24235:
        /*00f8*/ 	.byte	0x04, 0x17
        /*00fa*/ 	.short	(.L_24237 - .L_24236)
.L_24236:
        /*00fc*/ 	.word	0x00000000
        /*0100*/ 	.short	0x0006
        /*0102*/ 	.short	0x0030
        /*0104*/ 	.byte	0x00, 0xf0, 0x11, 0x00


	//----- nvinfo : EIATTR_KPARAM_INFO
	.align		4
.L_24237:
        /*0108*/ 	.byte	0x04, 0x17
        /*010a*/ 	.short	(.L_24239 - .L_24238)
.L_24238:
        /*010c*/ 	.word	0x00000000
        /*0110*/ 	.short	0x0005
        /*0112*/ 	.short	0x0028
        /*0114*/ 	.byte	0x00, 0xf0, 0x21, 0x00


	//----- nvinfo : EIATTR_KPARAM_INFO
	.align		4
.L_24239:
        /*0118*/ 	.byte	0x04, 0x17
        /*011a*/ 	.short	(.L_24241 - .L_24240)
.L_24240:
        /*011c*/ 	.word	0x00000000
        /*0120*/ 	.short	0x0004
        /*0122*/ 	.short	0x0020
        /*0124*/ 	.byte	0x00, 0xf0, 0x21, 0x00


	//----- nvinfo : EIATTR_KPARAM_INFO
	.align		4
.L_24241:
        /*0128*/ 	.byte	0x04, 0x17
        /*012a*/ 	.short	(.L_24243 - .L_24242)
.L_24242:
        /*012c*/ 	.word	0x00000000
        /*0130*/ 	.short	0x0003
        /*0132*/ 	.short	0x0018
        /*0134*/ 	.byte	0x00, 0xf0, 0x21, 0x00


	//----- nvinfo : EIATTR_KPARAM_INFO
	.align		4
.L_24243:
        /*0138*/ 	.byte	0x04, 0x17
        /*013a*/ 	.short	(.L_24245 - .L_24244)
.L_24244:
        /*013c*/ 	.word	0x00000000
        /*0140*/ 	.short	0x0002
        /*0142*/ 	.short	0x0010
        /*0144*/ 	.byte	0x00, 0xf0, 0x21, 0x00


	//----- nvinfo : EIATTR_KPARAM_INFO
	.align		4
.L_24245:
        /*0148*/ 	.byte	0x04, 0x17
        /*014a*/ 	.short	(.L_24247 - .L_24246)
.L_24246:
        /*014c*/ 	.word	0x00000000
        /*0150*/ 	.short	0x0001
        /*0152*/ 	.short	0x0008
        /*0154*/ 	.byte	0x00, 0xf0, 0x21, 0x00


	//----- nvinfo : EIATTR_KPARAM_INFO
	.align		4
.L_24247:
        /*0158*/ 	.byte	0x04, 0x17
        /*015a*/ 	.short	(.L_24249 - .L_24248)
.L_24248:
        /*015c*/ 	.word	0x00000000
        /*0160*/ 	.short	0x0000
        /*0162*/ 	.short	0x0000
        /*0164*/ 	.byte	0x00, 0xf0, 0x21, 0x00


	//----- nvinfo : EIATTR_SPARSE_MMA_MASK
	.align		4
.L_24249:
        /*0168*/ 	.byte	0x03, 0x50
        /*016a*/ 	.short	0x0000


	//----- nvinfo : EIATTR_MAXREG_COUNT
	.align		4
        /*016c*/ 	.byte	0x03, 0x1b
        /*016e*/ 	.short	0x00ff


	//----- nvinfo : EIATTR_NUM_BARRIERS
	.align		4
        /*0170*/ 	.byte	0x02, 0x4c
        /*0172*/ 	.byte	0x01
	.zero		1


	//----- nvinfo : EIATTR_MERCURY_ISA_VERSION
	.align		4
        /*0174*/ 	.byte	0x03, 0x5f
        /*0176*/ 	.short	0x0101


	//----- nvinfo : EIATTR_COOP_GROUP_MASK_REGIDS
	.align		4
        /*0178*/ 	.byte	0x04, 0x29
        /*017a*/ 	.short	(.L_24251 - .L_24250)


	//   ....[0]....
.L_24250:
        /*017c*/ 	.word	0xffffffff


	//   ....[1]....
        /*0180*/ 	.word	0xffffffff


	//   ....[2]....
        /*0184*/ 	.word	0xffffffff


	//   ....[3]....
        /*0188*/ 	.word	0xffffffff


	//   ....[4]....
        /*018c*/ 	.word	0xffffffff


	//   ....[5]....
        /*0190*/ 	.word	0xffffffff


	//   ....[6]....
        /*0194*/ 	.word	0xffffffff


	//   ....[7]....
        /*0198*/ 	.word	0xffffffff


	//   ....[8]....
        /*019c*/ 	.word	0xffffffff


	//   ....[9]....
        /*01a0*/ 	.word	0xffffffff


	//   ....[10]....
        /*01a4*/ 	.word	0xffffffff


	//   ....[11]....
        /*01a8*/ 	.word	0xffffffff


	//   ....[12]....
        /*01ac*/ 	.word	0xffffffff


	//   ....[13]....
        /*01b0*/ 	.word	0xffffffff


	//   ....[14]....
        /*01b4*/ 	.word	0xffffffff


	//   ....[15]....
        /*01b8*/ 	.word	0xffffffff


	//   ....[16]....
        /*01bc*/ 	.word	0xffffffff


	//   ....[17]....
        /*01c0*/ 	.word	0xffffffff


	//   ....[18]....
        /*01c4*/ 	.word	0xffffffff


	//   ....[19]....
        /*01c8*/ 	.word	0xffffffff


	//   ....[20]....
        /*01cc*/ 	.word	0xffffffff


	//   ....[21]....
        /*01d0*/ 	.word	0xffffffff


	//   ....[22]....
        /*01d4*/ 	.word	0xffffffff


	//   ....[23]....
        /*01d8*/ 	.word	0xffffffff


	//----- nvinfo : EIATTR_COOP_GROUP_INSTR_OFFSETS
	.align		4
.L_24251:
        /*01dc*/ 	.byte	0x04, 0x28
        /*01de*/ 	.short	(.L_24253 - .L_24252)


	//   ....[0]....
.L_24252:
        /*01e0*/ 	.word	0x00001e00


	//   ....[1]....
        /*01e4*/ 	.word	0x00001e40


	//   ....[2]....
        /*01e8*/ 	.word	0x00001ec0


	//   ....[3]....
        /*01ec*/ 	.word	0x00001f30


	//   ....[4]....
        /*01f0*/ 	.word	0x00001fb0


	//   ....[5]....
        /*01f4*/ 	.word	0x00002070


	//   ....[6]....
        /*01f8*/ 	.word	0x00002090


	//   ....[7]....
        /*01fc*/ 	.word	0x000020b0


	//   ....[8]....
        /*0200*/ 	.word	0x00002f70


	//   ....[9]....
        /*0204*/ 	.word	0x00002ff0


	//   ....[10]....
        /*0208*/ 	.word	0x00003030


	//   ....[11]....
        /*020c*/ 	.word	0x00003080


	//   ....[12]....
        /*0210*/ 	.word	0x000030e0


	//   ....[13]....
        /*0214*/ 	.word	0x00003130


	//   ....[14]....
        /*0218*/ 	.word	0x00003150


	//   ....[15]....
        /*021c*/ 	.word	0x00003170


	//   ....[16]....
        /*0220*/ 	.word	0x00005550


	//   ....[17]....
        /*0224*/ 	.word	0x00005590


	//   ....[18]....
        /*0228*/ 	.word	0x000055d0


	//   ....[19]....
        /*022c*/ 	.word	0x00005610


	//   ....[20]....
        /*0230*/ 	.word	0x000056a0


	//   ....[21]....
        /*0234*/ 	.word	0x000056d0


	//   ....[22]....
        /*0238*/ 	.word	0x000056e0


	//   ....[23]....
        /*023c*/ 	.word	0x000056f0


	//----- nvinfo : EIATTR_EXIT_INSTR_OFFSETS
	.align		4
.L_24253:
        /*0240*/ 	.byte	0x04, 0x1c
        /*0242*/ 	.short	(.L_24255 - .L_24254)


	//   ....[0]....
.L_24254:
        /*0244*/ 	.word	0x00000090


	//   ....[1]....
        /*0248*/ 	.word	0x00005980


	//   ....[2]....
        /*024c*/ 	.word	0x00005a90


	//   ....[3]....
        /*0250*/ 	.word	0x00005c60


	//----- nvinfo : EIATTR_CRS_STACK_SIZE
	.align		4
.L_24255:
        /*0254*/ 	.byte	0x04, 0x1e
        /*0256*/ 	.short	(.L_24257 - .L_24256)
.L_24256:
        /*0258*/ 	.word	0x00000000


	//----- nvinfo : EIATTR_CBANK_PARAM_SIZE
	.align		4
.L_24257:
        /*025c*/ 	.byte	0x03, 0x19
        /*025e*/ 	.short	0x008c


	//----- nvinfo : EIATTR_PARAM_CBANK
	.align		4
        /*0260*/ 	.byte	0x04, 0x0a
        /*0262*/ 	.short	(.L_24259 - .L_24258)
	.align		4
.L_24258:
        /*0264*/ 	.word	index@(.nv.constant0._ZN4vllm25paged_attention_v2_kernelI13__nv_bfloat16S1_Li32ELi32ELi128ELNS_18Fp8KVCacheDataTypeE0ELb1ELi512EEEvPfS3_PT_PKS4_PKT0_SA_ifPKiSC_iPKfiiiSE_SE_iiiii)
        /*0268*/ 	.short	0x0210
        /*026a*/ 	.short	0x008c


	//----- nvinfo : EIATTR_SW_WAR
	.align		4
.L_24259:
        /*026c*/ 	.byte	0x04, 0x36
        /*026e*/ 	.short	(.L_24261 - .L_24260)
.L_24260:
        /*0270*/ 	.word	0x00000008
.L_24261:


//--------------------- .nv.info._ZN4vllm25paged_attention_v2_kernelI13__nv_bfloat16S1_Li256ELi16ELi128ELNS_18Fp8KVCacheDataTypeE0ELb0ELi512EEEvPfS3_PT_PKS4_PKT0_SA_ifPKiSC_iPKfiiiSE_SE_iiiii --------------------------
	.section	.nv.info._ZN4vllm25paged_attention_v2_kernelI13__nv_bfloat16S1_Li256ELi16ELi128ELNS_18Fp8KVCacheDataTypeE0ELb0ELi512EEEvPfS3_PT_PKS4_PKT0_SA_ifPKiSC_iPKfiiiSE_SE_iiiii,"",@"SHT_CUDA_INFO"
	.sectionflags	@""
	.align	4


	//----- nvinfo : EIATTR_CUDA_API_VERSION
	.align		4
        /*0000*/ 	.byte	0x04, 0x37
        /*0002*/ 	.short	(.L_24263 - .L_24262)
.L_24262:
        /*0004*/ 	.word	0x00000082


	//----- nvinfo : EIATTR_KPARAM_INFO
	.align		4
.L_24263:
        /*0008*/ 	.byte	0x04, 0x17
        /*000a*/ 	.short	(.L_24265 - .L_24264)
.L_24264:
        /*000c*/ 	.word	0x00000000
        /*0010*/ 	.short	0x0015
        /*0012*/ 	.short	0x0088
        /*0014*/ 	.byte	0x00, 0xf0, 0x11, 0x00


	//----- nvinfo : EIATTR_KPARAM_INFO
	.align		4
.L_24265:
        /*0018*/ 	.byte	0x04, 0x17
        /*001a*/ 	.short	(.L_24267 - .L_24266)
.L_24266:
        /*001c*/ 	.word	0x00000000
        /*0020*/ 	.short	0x0014
        /*0022*/ 	.short	0x0084
        /*0024*/ 	.byte	0x00, 0xf0, 0x11, 0x00


	//----- nvinfo : EIATTR_KPARAM_INFO
	.align		4
.L_24267:
        /*0028*/ 	.byte	0x04, 0x17
        /*002a*/ 	.short	(.L_24269 - .L_24268)
.L_24268:
        /*002c*/ 	.word	0x00000000
        /*0030*/ 	.short	0x0013
        /*0032*/ 	.short	0x0080
        /*0034*/ 	.byte	0x00, 0xf0, 0x11, 0x00


	//----- nvinfo : EIATTR_KPARAM_INFO
	.align		4
.L_24269:
        /*0038*/ 	.byte	0x04, 0x17
        /*003a*/ 	.short	(.L_24271 - .L_24270)
.L_24270:
        /*003c*/ 	.word	0x00000000
        /*0040*/ 	.short	0x0012
        /*0042*/ 	.short	0x007c
        /*0044*/ 	.byte	0x00, 0xf0, 0x11, 0x00


	//----- nvinfo : EIATTR_KPARAM_INFO
	.align		4
.L_24271:
        /*0048*/ 	.byte	0x04, 0x17
        /*004a*/ 	.short	(.L_24273 - .L_24272)
.L_24272:
        /*004c*/ 	.word	0x00000000
        /*0050*/ 	.short	0x0011
        /*0052*/ 	.short	0x0078
        /*0054*/ 	.byte	0x00, 0xf0, 0x11, 0x00


	//----- nvinfo : EIATTR_KPARAM_INFO
	.align		4
.L_24273:
        /*0058*/ 	.byte	0x04, 0x17
        /*005a*/ 	.short	(.L_24275 - .L_24274)
.L_24274:
        /*005c*/ 	.word	0x00000000
        /*0060*/ 	.short	0x0010
        /*0062*/ 	.short	0x0070
        /*0064*/ 	.byte	0x00, 0xf0, 0x21, 0x00


	//----- nvinfo : EIATTR_KPARAM_INFO
	.align		4
.L_24275:
        /*0068*/ 	.byte	0x04, 0x17
        /*006a*/ 	.short	(.L_24277 - .L_24276)
.L_24276:
        /*006c*/ 	.word	0x00000000
        /*0070*/ 	.short	0x000f
        /*0072*/ 	.short	0x0068
        /*0074*/ 	.byte	0x00, 0xf0, 0x21, 0x00


	//----- nvinfo : EIATTR_KPARAM_INFO
	.align		4
.L_24277:
        /*0078*/ 	.byte	0x04, 0x17
        /*007a*/ 	.short	(.L_24279 - .L_24278)
.L_24278:
        /*007c*/ 	.word	0x00000000
        /*0080*/ 	.short	0x000e
        /*0082*/ 	.short	0x0060
        /*0084*/ 	.byte	0x00, 0xf0, 0x11, 0x00


	//----- nvinfo : EIATTR_KPARAM_INFO
	.align		4
.L_24279:
        /*0088*/ 	.byte	0x04, 0x17
        /*008a*/ 	.short	(.L_24281 - .L_24280)
.L_24280:
        /*008c*/ 	.word	0x00000000
        /*0090*/ 	.short	0x000d
        /*0092*/ 	.short	0x005c
        /*0094*/ 	.byte	0x00, 0xf0, 0x11, 0x00


	//----- nvinfo : EIATTR_KPARAM_INFO
	.align		4
.L_24281:
        /*0098*/ 	.byte	0x04, 0x17
        /*009a*/ 	.short	(.L_24283 - .L_24282)
.L_24282:
        /*009c*/ 	.word	0x00000000
        /*00a0*/ 	.short	0x000c
        /*00a2*/ 	.short	0x0058
        /*00a4*/ 	.byte	0x00, 0xf0, 0x11, 0x00


	//----- nvinfo : EIATTR_KPARAM_INFO
	.align		4
.L_24283:
        /*00a8*/ 	.byte	0x04, 0x17
        /*00aa*/ 	.short	(.L_24285 - .L_24284)
.L_24284:
        /*00ac*/ 	.word	0x00000000
        /*00b0*/ 	.short	0x000b
        /*00b2*/ 	.short	0x0050
        /*00b4*/ 	.byte	0x00, 0xf0, 0x21, 0x00


	//----- nvinfo : EIATTR_KPARAM_INFO
	.align		4
.L_24285:
        /*00b8*/ 	.byte	0x04, 0x17
        /*00ba*/ 	.short	(.L_24287 - .L_24286)
.L_24286:
        /*00bc*/ 	.word	0x00000000
        /*00c0*/ 	.short	0x000a
        /*00c2*/ 	.short	0x0048
        /*00c4*/ 	.byte	0x00, 0xf0, 0x11, 0x00


	//----- nvinfo : EIATTR_KPARAM_INFO
	.align		4
.L_24287:
        /*00c8*/ 	.byte	0x04, 0x17
        /*00ca*/ 	.short	(.L_24289 - .L_24288)
.L_24288:
        /*00cc*/ 	.word	0x00000000
        /*00d0*/ 	.short	0x0009
        /*00d2*/ 	.short	0x0040
        /*00d4*/ 	.byte	0x00, 0xf0, 0x21, 0x00


	//----- nvinfo : EIATTR_KPARAM_INFO
	.align		4
.L_24289:
        /*00d8*/ 	.byte	0x04, 0x17
        /*00da*/ 	.short	(.L_24291 - .L_24290)
.L_24290:
        /*00dc*/ 	.word	0x00000000
        /*00e0*/ 	.short	0x0008
        /*00e2*/ 	.short	0x0038
        /*00e4*/ 	.byte	0x00, 0xf0, 0x21, 0x00


	//----- nvinfo : EIATTR_KPARAM_INFO
	.align		4
.L_24291:
        /*00e8*/ 	.byte	0x04, 0x17
        /*00ea*/ 	.short	(.L_24293 - .L_24292)
.L_24292:
        /*00ec*/ 	.word	0x00000000
        /*00f0*/ 	.short	0x0007
        /*00f2*/ 	.short	0x0034
        /*00f4*/ 	.byte	0x00, 0xf0, 0x11, 0x00


	//----- nvinfo : EIATTR_KPARAM_INFO
	.align		4
.L_24293:
        /*00f8*/ 	.byte	0x04, 0x17
        /*00fa*/ 	.short	(.L_24295 - .L_24294)
.L_24294:
        /*00fc*/ 	.word	0x00000000
        /*0100*/ 	.short	0x0006
        /*0102*/ 	.short	0x0030
        /*0104*/ 	.byte	0x00, 0xf0, 0x11, 0x00


	//----- nvinfo : EIATTR_KPARAM_INFO
	.align		4
.L_24295:
        /*0108*/ 	.byte	0x04, 0x17
        /*010a*/ 	.short	(.L_24297 - .L_24296)
.L_24296:
        /*010c*/ 	.word	0x00000000
        /*0110*/ 	.short	0x0005
        /*0112*/ 	.short	0x0028
        /*0114*/ 	.byte	0x00, 0xf0, 0x21, 0x00


	//----- nvinfo : EIATTR_KPARAM_INFO
	.align		4
.L_24297:
        /*0118*/ 	.byte	0x04, 0x17
        /*011a*/ 	.short	(.L_24299 - .L_24298)
.L_24298:
        /*011c*/ 	.word	0x00000000
        /*0120*/ 	.short	0x0004
        /*0122*/ 	.short	0x0020
        /*0124*/ 	.byte	0x00, 0xf0, 0x21, 0x00


	//----- nvinfo : EIATTR_KPARAM_INFO
	.align		4
.L_24299:
        /*0128*/ 	.byte	0x04, 0x17
        /*012a*/ 	.short	(.L_24301 - .L_24300)
.L_24300:
        /*012c*/ 	.word	0x00000000
        /*0130*/ 	.short	0x0003
        /*0132*/ 	.short	0x0018
        /*0134*/ 	.byte	0x00, 0xf0, 0x21, 0x00


	//----- nvinfo : EIATTR_KPARAM_INFO
	.align		4
.L_24301:
        /*0138*/ 	.byte	0x04, 0x17
        /*013a*/ 	.short	(.L_24303 - .L_24302)
.L_24302:
        /*013c*/ 	.word	0x00000000
        /*0140*/ 	.short	0x0002
        /*0142*/ 	.short	0x0010
        /*0144*/ 	.byte	0x00, 0xf0, 0x21, 0x00


	//----- nvinfo : EIATTR_KPARAM_INFO
	.align		4
.L_24303:
        /*0148*/ 	.byte	0x04, 0x17
        /*014a*/ 	.short	(.L_24305 - .L_24304)
.L_24304:
        /*014c*/ 	.word	0x00000000
        /*0150*/ 	.short	0x0001
        /*0152*/ 	.short	0x0008
        /*0154*/ 	.byte	0x00, 0xf0, 0x21, 0x00


	//----- nvinfo : EIATTR_KPARAM_INFO
	.align		4
.L_24305:
        /*0158*/ 	.byte	0x04, 0x17
        /*015a*/ 	.short	(.L_24307 - .L_24306)
.L_24306:
        /*015c*/ 	.word	0x00000000
        /*0160*/ 	.short	0x0000
        /*0162*/ 	.short	0x0000
        /*0164*/ 	.byte	0x00, 0xf0, 0x21, 0x00


	//----- nvinfo : EIATTR_SPARSE_MMA_MASK
	.align		4
.L_24307:
        /*0168*/ 	.byte	0x03, 0x50
        /*016a*/ 	.short	0x0000


	//----- nvinfo : EIATTR_MAXREG_COUNT
	.align		4
        /*016c*/ 	.byte	0x03, 0x1b
        /*016e*/ 	.short	0x00ff


	//----- nvinfo : EIATTR_NUM_BARRIERS
	.align		4
        /*0170*/ 	.byte	0x02, 0x4c
        /*0172*/ 	.byte	0x01
	.zero		1


	//----- nvinfo : EIATTR_MERCURY_ISA_VERSION
	.align		4
        /*0174*/ 	.byte	0x03, 0x5f
        /*0176*/ 	.short	0x0101


	//----- nvinfo : EIATTR_COOP_GROUP_MASK_REGIDS
	.align		4
        /*0178*/ 	.byte	0x04, 0x29
        /*017a*/ 	.short	(.L_24309 - .L_24308)


	//   ....[0]....
.L_24308:
        /*017c*/ 	.word	0xffffffff


	//   ....[1]....
        /*0180*/ 	.word	0xffffffff


	//   ....[2]....
        /*0184*/ 	.word	0xffffffff


	//   ....[3]....
        /*0188*/ 	.word	0xffffffff


	//   ....[4]....
        /*018c*/ 	.word	0xffffffff


	//   ....[5]....
        /*0190*/ 	.word	0xffffffff


	//   ....[6]....
        /*0194*/ 	.word	0xffffffff


	//   ....[7]....
        /*0198*/ 	.word	0xffffffff


	//   ....[8]....
        /*019c*/ 	.word	0xffffffff


	//   ....[9]....
        /*01a0*/ 	.word	0xffffffff


	//   ....[10]....
        /*01a4*/ 	.word	0xffffffff


	//   ....[11]....
        /*01a8*/ 	.word	0xffffffff


	//   ....[12]....
        /*01ac*/ 	.word	0xffffffff


	//   ....[13]....
        /*01b0*/ 	.word	0xffffffff


	//   ....[14]....
        /*01b4*/ 	.word	0xffffffff


	//   ....[15]....
        /*01b8*/ 	.word	0xffffffff


	//   ....[16]....
        /*01bc*/ 	.word	0xffffffff


	//   ....[17]....
        /*01c0*/ 	.word	0xffffffff


	//   ....[18]....
        /*01c4*/ 	.word	0xffffffff


	//   ....[19]....
        /*01c8*/ 	.word	0xffffffff


	//   ....[20]....
        /*01cc*/ 	.word	0xffffffff


	//   ....[21]....
        /*01d0*/ 	.word	0xffffffff


	//   ....[22]....
        /*01d4*/ 	.word	0xffffffff


	//   ....[23]....
        /*01d8*/ 	.word	0xffffffff


	//   ....[24]....
        /*01dc*/ 	.word	0xffffffff


	//   ....[25]....
        /*01e0*/ 	.word	0xffffffff


	//   ....[26]....
        /*01e4*/ 	.word	0xffffffff


	//   ....[27]....
        /*01e8*/ 	.word	0xffffffff


	//   ....[28]....
        /*01ec*/ 	.word	0xffffffff


	//   ....[29]....
        /*01f0*/ 	.word	0xffffffff


	//   ....[30]....
        /*01f4*/ 	.word	0xffffffff


	//   ....[31]....
        /*01f8*/ 	.word	0xffffffff


	//   ....[32]....
        /*01fc*/ 	.word	0xffffffff


	//   ....[33]....
        /*0200*/ 	.word	0x05000029


	//   ....[34]....
        /*0204*/ 	.word	0x05000029


	//   ....[35]....
        /*0208*/ 	.word	0x05000029


	//   ....[36]....
        /*020c*/ 	.word	0x05000029


	//   ....[37]....
        /*0210*/ 	.word	0x05000029


	//   ....[38]....
        /*0214*/ 	.word	0x05000029


	//----- nvinfo : EIATTR_COOP_GROUP_INSTR_OFFSETS
	.align		4
.L_24309:
        /*0218*/ 	.byte	0x04, 0x28
        /*021a*/ 	.short	(.L_24311 - .L_24310)


	//   ....[0]....
.L_24310:
        /*021c*/ 	.word	0x00005100


	//   ....[1]....
        /*0220*/ 	.word	0x000080b0


	//   ....[2]....
        /*0224*/ 	.word	0x00008300


	//   ....[3]....
        /*0228*/ 	.word	0x00008320


	//   ....[4]....
        /*022c*/ 	.word	0x00008340


	//   ....[5]....
        /*0230*/ 	.word	0x00008360


	//   ....[6]....
        /*0234*/ 	.word	0x000084c0


	//   ....[7]....
        /*0238*/ 	.word	0x000084e0


	//   ....[8]....
        /*023c*/ 	.word	0x00008500


	//   ....[9]....
        /*0240*/ 	.word	0x000093d0


	//   ....[10]....
        /*0244*/ 	.word	0x00009460


	//   ....[11]....
        /*0248*/ 	.word	0x000094b0


	//   ....[12]....
        /*024c*/ 	.word	0x00009510


	//   ....[13]....
        /*0250*/ 	.word	0x00009540


	//   ....[14]....
        /*0254*/ 	.word	0x00009590


	//   ....[15]....
        /*0258*/ 	.word	0x000095b0


	//   ....[16]....
        /*025c*/ 	.word	0x000095d0


	//   ....[17]....
        /*0260*/ 	.word	0x0000e930


	//   ....[18]....
        /*0264*/ 	.word	0x0000e970


	//   ....[19]....
        /*0268*/ 	.word	0x0000e990


	//   ....[20]....
        /*026c*/ 	.word	0x0000e9a0


	//   ....[21]....
        /*0270*/ 	.word	0x0000e9b0


	//   ....[22]....
        /*0274*/ 	.word	0x0000e9c0


	//   ....[23]....
        /*0278*/ 	.word	0x0000e9d0


	//   ....[24]....
        /*027c*/ 	.word	0x0000ea10


	//   ....[25]....
        /*0280*/ 	.word	0x0000ea30


	//   ....[26]....
        /*0284*/ 	.word	0x0000ea50


	//   ....[27]....
        /*0288*/ 	.word	0x0000ea80


	//   ....[28]....
        /*028c*/ 	.word	0x0000eab0


	//   ....[29]....
        /*0290*/ 	.word	0x0000eaf0


	//   ....[30]....
        /*0294*/ 	.word	0x0000eb30


	//   ....[31]....
        /*0298*/ 	.word	0x0000eb70


	//   ....[32]....
        /*029c*/ 	.word	0x0000ebb0


	//   ....[33]....
        /*02a0*/ 	.word	0x0000fbf0


	//   ....[34]....
        /*02a4*/ 	.word	0x0000fc90


	//   ....[35]....
        /*02a8*/ 	.word	0x0000fd40


	//   ....[36]....
        /*02ac*/ 	.word	0x0000fde0


	//   ....[37]....
        /*02b0*/ 	.word	0x0000fe50


	//   ....[38]....
        /*02b4*/ 	.word	0x0000fec0


	//----- nvinfo : EIATTR_EXIT_INSTR_OFFSETS
	.align		4
.L_24311:
        /*02b8*/ 	.byte	0x04, 0x1c
        /*02ba*/ 	.short	(.L_24313 - .L_24312)


	//   ....[0]....
.L_24312:
        /*02bc*/ 	.word	0x000000d0


	//   ....[1]....
        /*02c0*/ 	.word	0x0000f370


	//   ....[2]....
        /*02c4*/ 	.word	0x0000f480


	//   ....[3]....
        /*02c8*/ 	.word	0x0000fb90


	//----- nvinfo : EIATTR_CRS_STACK_SIZE
	.align		4
.L_24313:
        /*02cc*/ 	.byte	0x04, 0x1e
        /*02ce*/ 	.short	(.L_24315 - .L_24314)
.L_24314:
        /*02d0*/ 	.word	0x00000000


	//----- nvinfo : EIATTR_CBANK_PARAM_SIZE
	.align		4
.L_24315:
        /*02d4*/ 	.byte	0x03, 0x19
        /*02d6*/ 	.short	0x008c


	//----- nvinfo : EIATTR_PARAM_CBANK
	.align		4
        /*02d8*/ 	.byte	0x04, 0x0a
        /*02da*/ 	.short	(.L_24317 - .L_24316)
	.align		4
.L_24316:
        /*02dc*/ 	.word	index@(.nv.constant0._ZN4vllm25paged_attention_v2_kernelI13__nv_bfloat16S1_Li256ELi16ELi128ELNS_18Fp8KVCacheDataTypeE0ELb0ELi512EEEvPfS3_PT_PKS4_PKT0_SA_ifPKiSC_iPKfiiiSE_SE_iiiii)
        /*02e0*/ 	.short	0x0210
        /*02e2*/ 	.short	0x008c


	//----- nvinfo : EIATTR_SW_WAR
	.align		4
.L_24317:
        /*02e4*/ 	.byte	0x04, 0x36
        /*02e6*/ 	.short	(.L_24319 - .L_24318)
.L_24318:
        /*02e8*/ 	.word	0x00000008
.L_24319:


//--------------------- .nv.info._ZN4vllm25paged_attention_v2_kernelI13__nv_bfloat16S1_Li192ELi16ELi128ELNS_18Fp8KVCacheDataTypeE0ELb0ELi512EEEvPfS3_PT_PKS4_PKT0_SA_ifPKiSC_iPKfiiiSE_SE_iiiii --------------------------
	.section	.nv.info._ZN4vllm25paged_attention_v2_kernelI13__nv_bfloat16S1_Li192ELi16ELi128ELNS_18Fp8KVCacheDataTypeE0ELb0ELi512EEEvPfS3_PT_PKS4_PKT0_SA_ifPKiSC_iPKfiiiSE_SE_iiiii,"",@"SHT_CUDA_INFO"
	.sectionflags	@""
	.align	4


	//----- nvinfo : EIATTR_CUDA_API_VERSION
	.align		4
        /*0000*/ 	.byte	0x04, 0x37
        /*0002*/ 	.short	(.L_24321 - .L_24320)
.L_24320:
        /*0004*/ 	.word	0x00000082


	//----- nvinfo : EIATTR_KPARAM_INFO
	.align		4
.L_24321:
        /*0008*/ 	.byte	0x04, 0x17
        /*000a*/ 	.short	(.L_24323 - .L_24322)
.L_24322:
        /*000c*/ 	.word	0x00000000
        /*0010*/ 	.short	0x0015
        /*0012*/ 	.short	0x0088
        /*0014*/ 	.byte	0x00, 0xf0, 0x11, 0x00


	//----- nvinfo : EIATTR_KPARAM_INFO
	.align		4
.L_24323:
        /*0018*/ 	.byte	0x04, 0x17
        /*001a*/ 	.short	(.L_24325 - .L_24324)
.L_24324:
        /*001c*/ 	.word	0x00000000
        /*0020*/ 	.short	0x0014
        /*0022*/ 	.short	0x0084
        /*0024*/ 	.byte	0x00, 0xf0, 0x11, 0x00


	//----- nvinfo : EIATTR_KPARAM_INFO
	.align		4
.L_24325:
        /*0028*/ 	.byte	0x04, 0x17
        /*002a*/ 	.short	(.L_24327 - .L_24326)
.L_24326:
        /*002c*/ 	.word	0x00000000
        /*0030*/ 	.short	0x0013
        /*0032*/ 	.short	0x0080
        /*0034*/ 	.byte	0x00, 0xf0, 0x11, 0x00


	//----- nvinfo : EIATTR_KPARAM_INFO
	.align		4
.L_24327:
        /*0038*/ 	.byte	0x04, 0x17
        /*003a*/ 	.short	(.L_24329 - .L_24328)
.L_24328:
        /*003c*/ 	.word	0x00000000
        /*0040*/ 	.short	0x0012
        /*0042*/ 	.short	0x007c
        /*0044*/ 	.byte	0x00, 0xf0, 0x11, 0x00


	//----- nvinfo : EIATTR_KPARAM_INFO
	.align		4
.L_24329:
        /*0048*/ 	.byte	0x04, 0x17
        /*004a*/ 	.short	(.L_24331 - .L_24330)
.L_24330:
        /*004c*/ 	.word	0x00000000
        /*0050*/ 	.short	0x0011
        /*0052*/ 	.short	0x0078
        /*0054*/ 	.byte	0x00, 0xf0, 0x11, 0x00


	//----- nvinfo : EIATTR_KPARAM_INFO
	.align		4
.L_24331:
        /*0058*/ 	.byte	0x04, 0x17
        /*005a*/ 	.short	(.L_24333 - .L_24332)
.L_24332:
        /*005c*/ 	.word	0x00000000
        /*0060*/ 	.short	0x0010
        /*0062*/ 	.short	0x0070
        /*0064*/ 	.byte	0x00, 0xf0, 0x21, 0x00


	//----- nvinfo : EIATTR_KPARAM_INFO
	.align		4
.L_24333:
        /*0068*/ 	.byte	0x04, 0x17
        /*006a*/ 	.short	(.L_24335 - .L_24334)
.L_24334:
        /*006c*/ 	.word	0x00000000
        /*0070*/ 	.short	0x000f
        /*0072*/ 	.short	0x0068
        /*0074*/ 	.byte	0x00, 0xf0, 0x21, 0x00


	//----- nvinfo : EIATTR_KPARAM_INFO
	.align		4
.L_24335:
        /*0078*/ 	.byte	0x04, 0x17
        /*007a*/ 	.short	(.L_24337 - .L_24336)
.L_24336:
        /*007c*/ 	.word	0x00000000
        /*0080*/ 	.short	0x000e
        /*0082*/ 	.short	0x0060
        /*0084*/ 	.byte	0x00, 0xf0, 0x11, 0x00


	//----- nvinfo : EIATTR_KPARAM_INFO
	.align		4
.L_24337:
        /*0088*/ 	.byte	0x04, 0x17
        /*008a*/ 	.short	(.L_24339 - .L_24338)
.L_24338:
        /*008c*/ 	.word	0x00000000
        /*0090*/ 	.short	0x000d
        /*0092*/ 	.short	0x005c
        /*0094*/ 	.byte	0x00, 0xf0, 0x11, 0x00


	//----- nvinfo : EIATTR_KPARAM_INFO
	.align		4
.L_24339:
        /*0098*/ 	.byte	0x04, 0x17
        /*009a*/ 	.short	(.L_24341 - .L_24340)
.L_24340:
        /*009c*/ 	.word	0x00000000
        /*00a0*/ 	.short	0x000c
        /*00a2*/ 	.short	0x0058
        /*00a4*/ 	.byte	0x00, 0xf0, 0x11, 0x00


	//----- nvinfo : EIATTR_KPARAM_INFO
	.align		4
.L_24341:
        /*00a8*/ 	.byte	0x04, 0x17
        /*00aa*/ 	.short	(.L_24343 - .L_24342)
.L_24342:
        /*00ac*/ 	.word	0x00000000
        /*00b0*/ 	.short	0x000b
        /*00b2*/ 	.short	0x0050
        /*00b4*/ 	.byte	0x00, 0xf0, 0x21, 0x00


	//----- nvinfo : EIATTR_KPARAM_INFO
	.align		4
.L_24343:
        /*00b8*/ 	.byte	0x04, 0x17
        /*00ba*/ 	.short	(.L_24345 - .L_24344)
.L_24344:
        /*00bc*/ 	.word	0x00000000
        /*00c0*/ 	.short	0x000a
        /*00c2*/ 	.short	0x0048
        /*00c4*/ 	.byte	0x00, 0xf0, 0x11, 0x00


	//----- nvinfo : EIATTR_KPARAM_INFO
	.align		4
.L_24345:
        /*00c8*/ 	.byte	0x04, 0x17
        /*00ca*/ 	.short	(.L_24347 - .L_24346)
.L_24346:
        /*00cc*/ 	.word	0x00000000
        /*00d0*/ 	.short	0x0009
        /*00d2*/ 	.short	0x0040
        /*00d4*/ 	.byte	0x00, 0xf0, 0x21, 0x00


	//----- nvinfo : EIATTR_KPARAM_INFO
	.align		4
.L_24347:
        /*00d8*/ 	.byte	0x04, 0x17
        /*00da*/ 	.short	(.L_24349 - .L_24348)
.L_24348:
        /*00dc*/ 	.word	0x00000000
        /*00e0*/ 	.short	0x0008
        /*00e2*/ 	.short	0x0038
        /*00e4*/ 	.byte	0x00, 0xf0, 0x21, 0x00


	//----- nvinfo : EIATTR_KPARAM_INFO
	.align		4
.L_24349:
        /*00e8*/ 	.byte	0x04, 0x17
        /*00ea*/ 	.short	(.L_24351 - .L_24350)
.L_24350:
        /*00ec*/ 	.word	0x00000000
        /*00f0*/ 	.short	0x0007
        /*00f2*/ 	.short	0x0034
        /*00f4*/ 	.byte	0x00, 0xf0, 0x11, 0x00


	//----- nvinfo : EIATTR_KPARAM_INFO
	.align		4
.L_24351:
        /*00f8*/ 	.byte	0x04, 0x17
        /*00fa*/ 	.short	(.L_24353 - .L_24352)
.L_24352:
        /*00fc*/ 	.word	0x00000000
        /*0100*/ 	.short	0x0006
        /*0102*/ 	.short	0x0030
        /*0104*/ 	.byte	0x00, 0xf0, 0x11, 0x00


	//----- nvinfo : EIATTR_KPARAM_INFO
	.align		4
.L_24353:
        /*0108*/ 	.byte	0x04, 0x17
        /*010a*/ 	.short	(.L_24355 - .L_24354)
.L_24354:
        /*010c*/ 	.word	0x00000000
        /*0110*/ 	.short	0x0005
        /*0112*/ 	.short	0x0028
        /*0114*/ 	.byte	0x00, 0xf0, 0x21, 0x00


	//----- nvinfo : EIATTR_KPARAM_INFO
	.align		4
.L_24355:
        /*0118*/ 	.byte	0x04, 0x17
        /*011a*/ 	.short	(.L_24357 - .L_24356)
.L_24356:
        /*011c*/ 	.word	0x00000000
        /*0120*/ 	.short	0x0004
        /*0122*/ 	.short	0x0020
        /*0124*/ 	.byte	0x00, 0xf0, 0x21, 0x00


	//----- nvinfo : EIATTR_KPARAM_INFO
	.align		4
.L_24357:
        /*0128*/ 	.byte	0x04, 0x17
        /*012a*/ 	.short	(.L_24359 - .L_24358)
.L_24358:
        /*012c*/ 	.word	0x00000000
        /*0130*/ 	.short	0x0003
        /*0132*/ 	.short	0x0018
        /*0134*/ 	.byte	0x00, 0xf0, 0x21, 0x00


	//----- nvinfo : EIATTR_KPARAM_INFO
	.align		4
.L_24359:
        /*0138*/ 	.byte	0x04, 0x17
        /*013a*/ 	.short	(.L_24361 - .L_24360)
.L_24360:
        /*013c*/ 	.word	0x00000000
        /*0140*/ 	.short	0x0002
        /*0142*/ 	.short	0x0010
        /*0144*/ 	.byte	0x00, 0xf0, 0x21, 0x00


	//----- nvinfo : EIATTR_KPARAM_INFO
	.align		4
.L_24361:
        /*0148*/ 	.byte	0x04, 0x17
        /*014a*/ 	.short	(.L_24363 - .L_24362)
.L_24362:
        /*014c*/ 	.word	0x00000000
        /*0150*/ 	.short	0x0001
        /*0152*/ 	.short	0x0008
        /*0154*/ 	.byte	0x00, 0xf0, 0x21, 0x00


	//----- nvinfo : EIATTR_KPARAM_INFO
	.align		4
.L_24363:
        /*0158*/ 	.byte	0x04, 0x17
        /*015a*/ 	.short	(.L_24365 - .L_24364)
.L_24364:
        /*015c*/ 	.word	0x00000000
        /*0160*/ 	.short	0x0000
        /*0162*/ 	.short	0x0000
        /*0164*/ 	.byte	0x00, 0xf0, 0x21, 0x00


	//----- nvinfo : EIATTR_SPARSE_MMA_MASK
	.align		4
.L_24365:
        /*0168*/ 	.byte	0x03, 0x50
        /*016a*/ 	.short	0x0000


	//----- nvinfo : EIATTR_MAXREG_COUNT
	.align		4
        /*016c*/ 	.byte	0x03, 0x1b
        /*016e*/ 	.short	0x00ff


	//----- nvinfo : EIATTR_NUM_BARRIERS
	.align		4
        /*0170*/ 	.byte	0x02, 0x4c
        /*0172*/ 	.byte	0x01
	.zero		1


	//----- nvinfo : EIATTR_MERCURY_ISA_VERSION
	.align		4
        /*0174*/ 	.byte	0x03, 0x5f
        /*0176*/ 	.short	0x0101


	//----- nvinfo : EIATTR_COOP_GROUP_MASK_REGIDS
	.align		4
        /*0178*/ 	.byte	0x04, 0x29
        /*017a*/ 	.short	(.L_24367 - .L_24366)


	//   ....[0]....
.L_24366:
        /*017c*/ 	.word	0xffffffff


	//   ....[1]....
        /*0180*/ 	.word	0xffffffff


	//   ....[2]....
        /*0184*/ 	.word	0xffffffff


	//   ....[3]....
        /*0188*/ 	.word	0xffffffff


	//   ....[4]....
        /*018c*/ 	.word	0xffffffff


	//   ....[5]....
        /*0190*/ 	.word	0xffffffff


	//   ....[6]....
        /*0194*/ 	.word	0xffffffff


	//   ....[7]....
        /*0198*/ 	.word	0xffffffff


	//   ....[8]....
        /*019c*/ 	.word	0xffffffff


	//   ....[9]....
        /*01a0*/ 	.word	0xffffffff


	//   ....[10]....
        /*01a4*/ 	.word	0xffffffff


	//   ....[11]....
        /*01a8*/ 	.word	0xffffffff


	//   ....[12]....
        /*01ac*/ 	.word	0xffffffff


	//   ....[13]....
        /*01b0*/ 	.word	0xffffffff


	//   ....[14]....
        /*01b4*/ 	.word	0xffffffff


	//   ....[15]....
        /*01b8*/ 	.word	0xffffffff


	//   ....[16]....
        /*01bc*/ 	.word	0xffffffff


	//   ....[17]....
        /*01c0*/ 	.word	0xffffffff


	//   ....[18]....
        /*01c4*/ 	.word	0xffffffff


	//   ....[19]....
        /*01c8*/ 	.word	0xffffffff


	//   ....[20]....
        /*01cc*/ 	.word	0xffffffff


	//   ....[21]....
        /*01d0*/ 	.word	0xffffffff


	//   ....[22]....
        /*01d4*/ 	.word	0xffffffff


	//   ....[23]....
        /*01d8*/ 	.word	0xffffffff


	//   ....[24]....
        /*01dc*/ 	.word	0xffffffff


	//   ....[25]....
        /*01e0*/ 	.word	0xffffffff


	//   ....[26]....
        /*01e4*/ 	.word	0xffffffff


	//   ....[27]....
        /*01e8*/ 	.word	0xffffffff


	//   ....[28]....
        /*01ec*/ 	.word	0xffffffff


	//   ....[29]....
        /*01f0*/ 	.word	0x05000051


	//   ....[30]....
        /*01f4*/ 	.word	0x05000051


	//   ....[31]....
        /*01f8*/ 	.word	0x05000051


	//   ....[32]....
        /*01fc*/ 	.word	0x05000051


	//   ....[33]....
        /*0200*/ 	.word	0x05000051


	//   ....[34]....
        /*0204*/ 	.word	0x05000051


	//----- nvinfo : EIATTR_COOP_GROUP_INSTR_OFFSETS
	.align		4
.L_24367:
        /*0208*/ 	.byte	0x04, 0x28
        /*020a*/ 	.short	(.L_24369 - .L_24368)


	//   ....[0]....
.L_24368:
        /*020c*/ 	.word	0x00004090


	//   ....[1]....
        /*0210*/ 	.word	0x00006830


	//   ....[2]....
        /*0214*/ 	.word	0x00006a80


	//   ....[3]....
        /*0218*/ 	.word	0x00006aa0


	//   ....[4]....
        /*021c*/ 	.word	0x00006ac0


	//   ....[5]....
        /*0220*/ 	.word	0x00006ae0


	//   ....[6]....
        /*0224*/ 	.word	0x00006c30


	//   ....[7]....
        /*0228*/ 	.word	0x00006c50


	//   ....[8]....
        /*022c*/ 	.word	0x00006c80


	//   ....[9]....
        /*0230*/ 	.word	0x00007b50


	//   ....[10]....
        /*0234*/ 	.word	0x00007bd0


	//   ....[11]....
        /*0238*/ 	.word	0x00007c30


	//   ....[12]....
        /*023c*/ 	.word	0x00007c80


	//   ....[13]....
        /*0240*/ 	.word	0x00007cc0


	//   ....[14]....
        /*0244*/ 	.word	0x00007d10


	//   ....[15]....
        /*0248*/ 	.word	0x00007d30


	//   ....[16]....
        /*024c*/ 	.word	0x00007d50


	//   ....[17]....
        /*0250*/ 	.word	0x0000bfa0


	//   ....[18]....
        /*0254*/ 	.word	0x0000bfe0


	//   ....[19]....
        /*0258*/ 	.word	0x0000c000


	//   ....[20]....
        /*025c*/ 	.word	0x0000c010


	//   ....[21]....
        /*0260*/ 	.word	0x0000c020


	//   ....[22]....
        /*0264*/ 	.word	0x0000c030


	//   ....[23]....
        /*0268*/ 	.word	0x0000c050


	//   ....[24]....
        /*026c*/ 	.word	0x0000c080


	//   ....[25]....
        /*0270*/ 	.word	0x0000c0b0


	//   ....[26]....
        /*0274*/ 	.word	0x0000c0f0


	//   ....[27]....
        /*0278*/ 	.word	0x0000c130


	//   ....[28]....
        /*027c*/ 	.word	0x0000c170


	//   ....[29]....
        /*0280*/ 	.word	0x0000ce90


	//   ....[30]....
        /*0284*/ 	.word	0x0000cf30


	//   ....[31]....
        /*0288*/ 	.word	0x0000cfe0


	//   ....[32]....
        /*028c*/ 	.word	0x0000d080


	//   ....[33]....
        /*0290*/ 	.word	0x0000d0f0


	//   ....[34]....
        /*0294*/ 	.word	0x0000d160


	//----- nvinfo : EIATTR_EXIT_INSTR_OFFSETS
	.align		4
.L_24369:
        /*0298*/ 	.byte	0x04, 0x1c
        /*029a*/ 	.short	(.L_24371 - .L_24370)


	//   ....[0]....
.L_24370:
        /*029c*/ 	.word	0x000000d0


	//   ....[1]....
        /*02a0*/ 	.word	0x0000c7d0


	//   ....[2]....
        /*02a4*/ 	.word	0x0000c8d0


	//   ....[3]....
        /*02a8*/ 	.word	0x0000ce20


	//----- nvinfo : EIATTR_CRS_STACK_SIZE
	.align		4
.L_24371:
        /*02ac*/ 	.byte	0x04, 0x1e
        /*02ae*/ 	.short	(.L_24373 - .L_24372)
.L_24372:
        /*02b0*/ 	.word	0x00000000


	//----- nvinfo : EIATTR_CBANK_PARAM_SIZE
	.align		4
.L_24373:
        /*02b4*/ 	.byte	0x03, 0x19
        /*02b6*/ 	.short	0x008c


	//----- nvinfo : EIATTR_PARAM_CBANK
	.align		4
        /*02b8*/ 	.byte	0x04, 0x0a
        /*02ba*/ 	.short	(.L_24375 - .L_24374)
	.align		4
.L_24374:
        /*02bc*/ 	.word	index@(.nv.constant0._ZN4vllm25paged_attention_v2_kernelI13__nv_bfloat16S1_Li192ELi16ELi128ELNS_18Fp8KVCacheDataTypeE0ELb0ELi512EEEvPfS3_PT_PKS4_PKT0_SA_ifPKiSC_iPKfiiiSE_SE_iiiii)
        /*02c0*/ 	.short	0x0210
        /*02c2*/ 	.short	0x008c


	//----- nvinfo : EIATTR_SW_WAR
	.align		4
.L_24375:
        /*02c4*/ 	.byte	0x04, 0x36
        /*02c6*/ 	.short	(.L_24377 - .L_24376)
.L_24376:
        /*02c8*/ 	.word	0x00000008
.L_24377:


//--------------------- .nv.info._ZN4vllm25paged_attention_v2_kernelI13__nv_bfloat16S1_Li128ELi16ELi128ELNS_18Fp8KVCacheDataTypeE0ELb0ELi512EEEvPfS3_PT_PKS4_PKT0_SA_ifPKiSC_iPKfiiiSE_SE_iiiii --------------------------
	.section	.nv.info._ZN4vllm25paged_attention_v2_kernelI13__nv_bfloat16S1_Li128ELi16ELi128ELNS_18Fp8KVCacheDataTypeE0ELb0ELi512EEEvPfS3_PT_PKS4_PKT0_SA_ifPKiSC_iPKfiiiSE_SE_iiiii,"",@"SHT_CUDA_INFO"
	.sectionflags	@""
	.align	4


	//----- nvinfo : EIATTR_CUDA_API_VERSION
	.align		4
        /*0000*/ 	.byte	0x04, 0x37
        /*0002*/ 	.short	(.L_24379 - .L_24378)
.L_24378:
        /*0004*/ 	.word	0x00000082


	//----- nvinfo : EIATTR_KPARAM_INFO
	.align		4
.L_24379:
        /*0008*/ 	.byte	0x04, 0x17
        /*000a*/ 	.short	(.L_24381 - .L_24380)
.L_24380:
        /*000c*/ 	.word	0x00000000
        /*0010*/ 	.short	0x0015
        /*0012*/ 	.short	0x0088
        /*0014*/ 	.byte	0x00, 0xf0, 0x11, 0x00


	//----- nvinfo : EIATTR_KPARAM_INFO
	.align		4
.L_24381:
        /*0018*/ 	.byte	0x04, 0x17
        /*001a*/ 	.short	(.L_24383 - .L_24382)
.L_24382:
        /*001c*/ 	.word	0x00000000
        /*0020*/ 	.short	0x0014
        /*0022*/ 	.short	0x0084
        /*0024*/ 	.byte	0x00, 0xf0, 0x11, 0x00


	//----- nvinfo : EIATTR_KPARAM_INFO
	.align		4
.L_24383:
        /*0028*/ 	.byte	0x04, 0x17
        /*002a*/ 	.short	(.L_24385 - .L_24384)
.L_24384:
        /*002c*/ 	.word	0x00000000
        /*0030*/ 	.short	0x0013
        /*0032*/ 	.short	0x0080
        /*0034*/ 	.byte	0x00, 0xf0, 0x11, 0x00


	//----- nvinfo : EIATTR_KPARAM_INFO
	.align		4
.L_24385:
        /*0038*/ 	.byte	0x04, 0x17
        /*003a*/ 	.short	(.L_24387 - .L_24386)
.L_24386:
        /*003c*/ 	.word	0x00000000
        /*0040*/ 	.short	0x0012
        /*0042*/ 	.short	0x007c
        /*0044*/ 	.byte	0x00, 0xf0, 0x11, 0x00


	//----- nvinfo : EIATTR_KPARAM_INFO
	.align		4
.L_24387:
        /*0048*/ 	.byte	0x04, 0x17
        /*004a*/ 	.short	(.L_24389 - .L_24388)
.L_24388:
        /*004c*/ 	.word	0x00000000
        /*0050*/ 	.short	0x0011
        /*0052*/ 	.short	0x0078
        /*0054*/ 	.byte	0x00, 0xf0, 0x11, 0x00


	//----- nvinfo : EIATTR_KPARAM_INFO
	.align		4
.L_24389:
        /*0058*/ 	.byte	0x04, 0x17
        /*005a*/ 	.short	(.L_24391 - .L_24390)
.L_24390:
        /*005c*/ 	.word	0x00000000
        /*0060*/ 	.short	0x0010
        /*0062*/ 	.short	0x0070
        /*0064*/ 	.byte	0x00, 0xf0, 0x21, 0x00


	//----- nvinfo : EIATTR_KPARAM_INFO
	.align		4
.L_24391:
        /*0068*/ 	.byte	0x04, 0x17
        /*006a*/ 	.short	(.L_24393 - .L_24392)
.L_24392:
        /*006c*/ 	.word	0x00000000
        /*0070*/ 	.short	0x000f
        /*0072*/ 	.short	0x0068
        /*0074*/ 	.byte	0x00, 0xf0, 0x21, 0x00


	//----- nvinfo : EIATTR_KPARAM_INFO
	.align		4
.L_24393:
        /*0078*/ 	.byte	0x04, 0x17
        /*007a*/ 	.short	(.L_24395 - .L_24394)
.L_24394:
        /*007c*/ 	.word	0x00000000
        /*0080*/ 	.short	0x000e
        /*0082*/ 	.short	0x0060
        /*0084*/ 	.byte	0x00, 0xf0, 0x11, 0x00


	//----- nvinfo : EIATTR_KPARAM_INFO
	.align		4
.L_24395:
        /*0088*/ 	.byte	0x04, 0x17
        /*008a*/ 	.short	(.L_24397 - .L_24396)
.L_24396:
        /*008c*/ 	.word	0x00000000
        /*0090*/ 	.short	0x000d
        /*0092*/ 	.short	0x005c
        /*0094*/ 	.byte	0x00, 0xf0, 0x11, 0x00


	//----- nvinfo : EIATTR_KPARAM_INFO
	.align		4
.L_24397:
        /*0098*/ 	.byte	0x04, 0x17
        /*009a*/ 	.short	(.L_24399 - .L_24398)
.L_24398:
        /*009c*/ 	.word	0x00000000
        /*00a0*/ 	.short	0x000c
        /*00a2*/ 	.short	0x0058
        /*00a4*/ 	.byte	0x00, 0xf0, 0x11, 0x00


	//----- nvinfo : EIATTR_KPARAM_INFO
	.align		4
.L_24399:
        /*00a8*/ 	.byte	0x04, 0x17
        /*00aa*/ 	.short	(.L_24401 - .L_24400)
.L_24400:
        /*00ac*/ 	.word	0x00000000
        /*00b0*/ 	.short	0x000b
        /*00b2*/ 	.short	0x0050
        /*00b4*/ 	.byte	0x00, 0xf0, 0x21, 0x00


	//----- nvinfo : EIATTR_KPARAM_INFO
	.align		4
.L_24401:
        /*00b8*/ 	.byte	0x04, 0x17
        /*00ba*/ 	.short	(.L_24403 - .L_24402)
.L_24402:
        /*00bc*/ 	.word	0x00000000
        /*00c0*/ 	.short	0x000a
        /*00c2*/ 	.short	0x0048
        /*00c4*/ 	.byte	0x00, 0xf0, 0x11, 0x00


	//----- nvinfo : EIATTR_KPARAM_INFO
	.align		4
.L_24403:
        /*00c8*/ 	.byte	0x04, 0x17
        /*00ca*/ 	.short	(.L_24405 - .L_24404)
.L_24404:
        /*00cc*/ 	.word	0x00000000
        /*00d0*/ 	.short	0x0009
        /*00d2*/ 	.short	0x0040
        /*00d4*/ 	.byte	0x00, 0xf0, 0x21, 0x00


	//----- nvinfo : EIATTR_KPARAM_INFO
	.align		4
.L_24405:
        /*00d8*/ 	.byte	0x04, 0x17
        /*00da*/ 	.short	(.L_24407 - .L_24406)
.L_24406:
        /*00dc*/ 	.word	0x00000000
        /*00e0*/ 	.short	0x0008
        /*00e2*/ 	.short	0x0038
        /*00e4*/ 	.byte	0x00, 0xf0, 0x21, 0x00


	//----- nvinfo : EIATTR_KPARAM_INFO
	.align		4
.L_24407:
        /*00e8*/ 	.byte	0x04, 0x17
        /*00ea*/ 	.short	(.L_24409 - .L_24408)
.L_24408:
        /*00ec*/ 	.word	0x00000000
        /*00f0*/ 	.short	0x0007
        /*00f2*/ 	.short	0x0034
        /*00f4*/ 	.byte	0x00, 0xf0, 0x11, 0x00


	//----- nvinfo : EIATTR_KPARAM_INFO
	.align		4
.L_24409:
        /*00f8*/ 	.byte	0x04, 0x17
        /*00fa*/ 	.short	(.L_24411 - .L_24410)
.L_24410:
        /*00fc*/ 	.word	0x00000000
        /*0100*/ 	.short	0x0006
        /*0102*/ 	.short	0x0030
        /*0104*/ 	.byte	0x00, 0xf0, 0x11, 0x00


	//----- nvinfo : EIATTR_KPARAM_INFO
	.align		4
.L_24411:
        /*0108*/ 	.byte	0x04, 0x17
        /*010a*/ 	.short	(.L_24413 - .L_24412)
.L_24412:
        /*010c*/ 	.word	0x00000000
        /*0110*/ 	.short	0x0005
        /*0112*/ 	.short	0x0028
        /*0114*/ 	.byte	0x00, 0xf0, 0x21, 0x00


	//----- nvinfo : EIATTR_KPARAM_INFO
	.align		4
.L_24413:
        /*0118*/ 	.byte	0x04, 0x17
        /*011a*/ 	.short	(.L_24415 - .L_24414)
.L_24414:
        /*011c*/ 	.word	0x00000000
        /*0120*/ 	.short	0x0004
        /*0122*/ 	.short	0x0020
        /*0124*/ 	.byte	0x00, 0xf0, 0x21, 0x00


	//----- nvinfo : EIATTR_KPARAM_INFO
	.align		4
.L_24415:
        /*0128*/ 	.byte	0x04, 0x17
        /*012a*/ 	.short	(.L_24417 - .L_24416)
.L_24416:
        /*012c*/ 	.word	0x00000000
        /*0130*/ 	.short	0x0003
        /*0132*/ 	.short	0x0018
        /*0134*/ 	.byte	0x00, 0xf0, 0x21, 0x00


	//----- nvinfo : EIATTR_KPARAM_INFO
	.align		4
.L_24417:
        /*0138*/ 	.byte	0x04, 0x17
        /*013a*/ 	.short	(.L_24419 - .L_24418)
.L_24418:
        /*013c*/ 	.word	0x00000000
        /*0140*/ 	.short	0x0002
        /*0142*/ 	.short	0x0010
        /*0144*/ 	.byte	0x00, 0xf0, 0x21, 0x00


	//----- nvinfo : EIATTR_KPARAM_INFO
	.align		4
.L_24419:
        /*0148*/ 	.byte	0x04, 0x17
        /*014a*/ 	.short	(.L_24421 - .L_24420)
.L_24420:
        /*014c*/ 	.word	0x00000000
        /*0150*/ 	.short	0x0001
        /*0152*/ 	.short	0x0008
        /*0154*/ 	.byte	0x00, 0xf0, 0x21, 0x00


	//----- nvinfo : EIATTR_KPARAM_INFO
	.align		4
.L_24421:
        /*0158*/ 	.byte	0x04, 0x17
        /*015a*/ 	.short	(.L_24423 - .L_24422)
.L_24422:
        /*015c*/ 	.word	0x00000000
        /*0160*/ 	.short	0x0000
        /*0162*/ 	.short	0x0000
        /*0164*/ 	.byte	0x00, 0xf0, 0x21, 0x00


	//----- nvinfo : EIATTR_SPARSE_MMA_MASK
	.align		4
.L_24423:
        /*0168*/ 	.byte	0x03, 0x50
        /*016a*/ 	.short	0x0000


	//----- nvinfo : EIATTR_MAXREG_COUNT
	.align		4
        /*016c*/ 	.byte	0x03, 0x1b
        /*016e*/ 	.short	0x00ff


	//----- nvinfo : EIATTR_NUM_BARRIERS
	.align		4
        /*0170*/ 	.byte	0x02, 0x4c
        /*0172*/ 	.byte	0x01
	.zero		1


	//----- nvinfo : EIATTR_MERCURY_ISA_VERSION
	.align		4
        /*0174*/ 	.byte	0x03, 0x5f
        /*0176*/ 	.short	0x0101


	//----- nvinfo : EIATTR_COOP_GROUP_MASK_REGIDS
	.align		4
        /*0178*/ 	.byte	0x04, 0x29
        /*017a*/ 	.short	(.L_24425 - .L_24424)


	//   ....[0]....
.L_24424:
        /*017c*/ 	.word	0xffffffff


	//   ....[1]....
        /*0180*/ 	.word	0xffffffff


	//   ....[2]....
        /*0184*/ 	.word	0xffffffff


	//   ....[3]....
        /*0188*/ 	.word	0xffffffff


	//   ....[4]....
        /*018c*/ 	.word	0xffffffff


	//   ....[5]....
        /*0190*/ 	.word	0xffffffff


	//   ....[6]....
        /*0194*/ 	.word	0xffffffff


	//   ....[7]....
        /*0198*/ 	.word	0xffffffff


	//   ....[8]....
        /*019c*/ 	.word	0xffffffff


	//   ....[9]....
        /*01a0*/ 	.word	0xffffffff


	//   ....[10]....
        /*01a4*/ 	.word	0xffffffff


	//   ....[11]....
        /*01a8*/ 	.word	0xffffffff


	//   ....[12]....
        /*01ac*/ 	.word	0xffffffff


	//   ....[13]....
        /*01b0*/ 	.word	0xffffffff


	//   ....[14]....
        /*01b4*/ 	.word	0xffffffff


	//   ....[15]....
        /*01b8*/ 	.word	0xffffffff


	//   ....[16]....
        /*01bc*/ 	.word	0xffffffff


	//   ....[17]....
        /*01c0*/ 	.word	0xffffffff


	//   ....[18]....
        /*01c4*/ 	.word	0xffffffff


	//   ....[19]....
        /*01c8*/ 	.word	0xffffffff


	//   ....[20]....
        /*01cc*/ 	.word	0xffffffff


	//   ....[21]....
        /*01d0*/ 	.word	0xffffffff


	//   ....[22]....
        /*01d4*/ 	.word	0xffffffff


	//   ....[23]....
        /*01d8*/ 	.word	0xffffffff


	//   ....[24]....
        /*01dc*/ 	.word	0xffffffff


	//   ....[25]....
        /*01e0*/ 	.word	0x0500001a


	//   ....[26]....
        /*01e4*/ 	.word	0x0500001a


	//   ....[27]....
        /*01e8*/ 	.word	0x0500001a


	//   ....[28]....
        /*01ec*/ 	.word	0x0500001a


	//   ....[29]....
        /*01f0*/ 	.word	0x0500001a


	//   ....[30]....
        /*01f4*/ 	.word	0x0500001a


	//----- nvinfo : EIATTR_COOP_GROUP_INSTR_OFFSETS
	.align		4
.L_24425:
        /*01f8*/ 	.byte	0x04, 0x28
        /*01fa*/ 	.short	(.L_24427 - .L_24426)


	//   ....[0]....
.L_24426:
        /*01fc*/ 	.word	0x00002f60


	//   ....[1]....
        /*0200*/ 	.word	0x000049b0


	//   ....[2]....
        /*0204*/ 	.word	0x00004bc0


	//   ....[3]....
        /*0208*/ 	.word	0x00004be0


	//   ....[4]....
        /*020c*/ 	.word	0x00004c00


	//   ....[5]....
        /*0210*/ 	.word	0x00004c20


	//   ....[6]....
        /*0214*/ 	.word	0x00004d80


	//   ....[7]....
        /*0218*/ 	.word	0x00004da0


	//   ....[8]....
        /*021c*/ 	.word	0x00004dc0


	//   ....[9]....
        /*0220*/ 	.word	0x00005c80


	//   ....[10]....
        /*0224*/ 	.word	0x00005cf0


	//   ....[11]....
        /*0228*/ 	.word	0x00005d20


	//   ....[12]....
        /*022c*/ 	.word	0x00005da0


	//   ....[13]....
        /*0230*/ 	.word	0x00005df0


	//   ....[14]....
        /*0234*/ 	.word	0x00005e40


	//   ....[15]....
        /*0238*/ 	.word	0x00005e60


	//   ....[16]....
        /*023c*/ 	.word	0x00005e80


	//   ....[17]....
        /*0240*/ 	.word	0x00008fe0


	//   ....[18]....
        /*0244*/ 	.word	0x00009020


	//   ....[19]....
        /*0248*/ 	.word	0x00009060


	//   ....[20]....
        /*024c*/ 	.word	0x00009080


	//   ....[21]....
        /*0250*/ 	.word	0x00009090


	//   ....[22]....
        /*0254*/ 	.word	0x000090a0


	//   ....[23]....
        /*0258*/ 	.word	0x000090b0


	//   ....[24]....
        /*025c*/ 	.word	0x000090f0


	//   ....[25]....
        /*0260*/ 	.word	0x00009ab0


	//   ....[26]....
        /*0264*/ 	.word	0x00009b60


	//   ....[27]....
        /*0268*/ 	.word	0x00009c10


	//   ....[28]....
        /*026c*/ 	.word	0x00009cb0


	//   ....[29]....
        /*0270*/ 	.word	0x00009d20


	//   ....[30]....
        /*0274*/ 	.word	0x00009d90


	//----- nvinfo : EIATTR_EXIT_INSTR_OFFSETS
	.align		4
.L_24427:
        /*0278*/ 	.byte	0x04, 0x1c
        /*027a*/ 	.short	(.L_24429 - .L_24428)


	//   ....[0]....
.L_24428:
        /*027c*/ 	.word	0x00000090


	//   ....[1]....
        /*0280*/ 	.word	0x000095b0


	//   ....[2]....
        /*0284*/ 	.word	0x000096c0


	//   ....[3]....
        /*0288*/ 	.word	0x00009a50


	//----- nvinfo : EIATTR_CRS_STACK_SIZE
	.align		4
.L_24429:
        /*028c*/ 	.byte	0x04, 0x1e
        /*028e*/ 	.short	(.L_24431 - .L_24430)
.L_24430:
        /*0290*/ 	.word	0x00000000


	//----- nvinfo : EIATTR_CBANK_PARAM_SIZE
	.align		4
.L_24431:
        /*0294*/ 	.byte	0x03, 0x19
        /*0296*/ 	.short	0x008c


	//----- nvinfo : EIATTR_PARAM_CBANK
	.align		4
        /*0298*/ 	.byte	0x04, 0x0a
        /*029a*/ 	.short	(.L_24433 - .L_24432)
	.align		4
.L_24432:
        /*029c*/ 	.word	index@(.nv.constant0._ZN4vllm25paged_attention_v2_kernelI13__nv_bfloat16S1_Li128ELi16ELi128ELNS_18Fp8KVCacheDataTypeE0ELb0ELi512EEEvPfS3_PT_PKS4_PKT0_SA_ifPKiSC_iPKfiiiSE_SE_iiiii)
        /*02a0*/ 	.short	0x0210
        /*02a2*/ 	.short	0x008c


	//----- nvinfo : EIATTR_SW_WAR
	.align		4
.L_24433:
        /*02a4*/ 	.byte	0x04, 0x36
        /*02a6*/ 	.short	(.L_24435 - .L_24434)
.L_24434:
        /*02a8*/ 	.word	0x00000008
.L_24435:


//--------------------- .nv.info._ZN4vllm25paged_attention_v2_kernelI13__nv_bfloat16S1_Li120ELi16ELi128ELNS_18Fp8KVCacheDataTypeE0ELb0ELi512EEEvPfS3_PT_PKS4_PKT0_SA_ifPKiSC_iPKfiiiSE_SE_iiiii --------------------------
	.section	.nv.info._ZN4vllm25paged_attention_v2_kernelI13__nv_bfloat16S1_Li120ELi16ELi128ELNS_18Fp8KVCacheDataTypeE0ELb0ELi512EEEvPfS3_PT_PKS4_PKT0_SA_ifPKiSC_iPKfiiiSE_SE_iiiii,"",@"SHT_CUDA_INFO"
	.sectionflags	@""
	.align	4


	//----- nvinfo : EIATTR_CUDA_API_VERSION
	.align		4
        /*0000*/ 	.byte	0x04, 0x37
        /*0002*/ 	.short	(.L_24437 - .L_24436)
.L_24436:
        /*0004*/ 	.word	0x00000082


	//----- nvinfo : EIATTR_KPARAM_INFO
	.align		4
.L_24437:
        /*0008*/ 	.byte	0x04, 0x17
        /*000a*/ 	.short	(.L_24439 - .L_24438)
.L_24438:
        /*000c*/ 	.word	0x00000000
        /*0010*/ 	.short	0x0015
        /*0012*/ 	.short	0x0088
        /*0014*/ 	.byte	0x00, 0xf0, 0x11, 0x00


	//----- nvinfo : EIATTR_KPARAM_INFO
	.align		4
.L_24439:
        /*0018*/ 	.byte	0x04, 0x17
        /*001a*/ 	.short	(.L_24441 - .L_24440)
.L_24440:
        /*001c*/ 	.word	0x00000000
        /*0020*/ 	.short	0x0014
        /*0022*/ 	.short	0x0084
        /*0024*/ 	.byte	0x00, 0xf0, 0x11, 0x00


	//----- nvinfo : EIATTR_KPARAM_INFO
	.align		4
.L_24441:
        /*0028*/ 	.byte	0x04, 0x17
        /*002a*/ 	.short	(.L_24443 - .L_24442)
.L_24442:
        /*002c*/ 	.word	0x00000000
        /*0030*/ 	.short	0x0013
        /*0032*/ 	.short	0x0080
        /*0034*/ 	.byte	0x00, 0xf0, 0x11, 0x00


	//----- nvinfo : EIATTR_KPARAM_INFO
	.align		4
.L_24443:
        /*0038*/ 	.byte	0x04, 0x17
        /*003a*/ 	.short	(.L_24445 - .L_24444)
.L_24444:
        /*003c*/ 	.word	0x00000000
        /*0040*/ 	.short	0x0012
        /*0042*/ 	.short	0x007c
        /*0044*/ 	.byte	0x00, 0xf0, 0x11, 0x00


	//----- nvinfo : EIATTR_KPARAM_INFO
	.align		4
.L_24445:
        /*0048*/ 	.byte	0x04, 0x17
        /*004a*/ 	.short	(.L_24447 - .L_24446)
.L_24446:
        /*004c*/ 	.word	0x00000000
        /*0050*/ 	.short	0x0011
        /*0052*/ 	.short	0x0078
        /*0054*/ 	.byte	0x00, 0xf0, 0x11, 0x00


	//----- nvinfo : EIATTR_KPARAM_INFO
	.align		4
.L_24447:
        /*0058*/ 	.byte	0x04, 0x17
        /*005a*/ 	.short	(.L_24449 - .L_24448)
.L_24448:
        /*005c*/ 	.word	0x00000000
        /*0060*/ 	.short	0x0010
        /*0062*/ 	.short	0x0070
        /*0064*/ 	.byte	0x00, 0xf0, 0x21, 0x00


	//----- nvinfo : EIATTR_KPARAM_INFO
	.align		4
.L_24449:
        /*0068*/ 	.byte	0x04, 0x17
        /*006a*/ 	.short	(.L_24451 - .L_24450)
.L_24450:
        /*006c*/ 	.word	0x00000000
        /*0070*/ 	.short	0x000f
        /*0072*/ 	.short	0x0068
        /*0074*/ 	.byte	0x00, 0xf0, 0x21, 0x00


	//----- nvinfo : EIATTR_KPARAM_INFO
	.align		4
.L_24451:
        /*0078*/ 	.byte	0x04, 0x17
        /*007a*/ 	.short	(.L_24453 - .L_24452)
.L_24452:
        /*007c*/ 	.word	0x00000000
        /*0080*/ 	.short	0x000e
        /*0082*/ 	.short	0x0060
        /*0084*/ 	.byte	0x00, 0xf0, 0x11, 0x00


	//----- nvinfo : EIATTR_KPARAM_INFO
	.align		4
.L_24453:
        /*0088*/ 	.byte	0x04, 0x17
        /*008a*/ 	.short	(.L_24455 - .L_24454)
.L_24454:
        /*008c*/ 	.word	0x00000000
        /*0090*/ 	.short	0x000d
        /*0092*/ 	.short	0x005c
        /*0094*/ 	.byte	0x00, 0xf0, 0x11, 0x00


	//----- nvinfo : EIATTR_KPARAM_INFO
	.align		4
.L_24455:
        /*0098*/ 	.byte	0x04, 0x17
        /*009a*/ 	.short	(.L_24457 - .L_24456)
.L_24456:
        /*009c*/ 	.word	0x00000000
        /*00a0*/ 	.short	0x000c
        /*00a2*/ 	.short	0x0058
        /*00a4*/ 	.byte	0x00, 0xf0, 0x11, 0x00


	//----- nvinfo : EIATTR_KPARAM_INFO
	.align		4
.L_24457:
        /*00a8*/ 	.byte	0x04, 0x17
        /*00aa*/ 	.short	(.L_24459 - .L_24458)
.L_24458:
        /*00ac*/ 	.word	0x00000000
        /*00b0*/ 	.short	0x000b
        /*00b2*/ 	.short	0x0050
        /*00b4*/ 	.byte	0x00, 0xf0, 0x21, 0x00


	//----- nvinfo : EIATTR_KPARAM_INFO
	.align		4
.L_24459:
        /*00b8*/ 	.byte	0x04, 0x17
        /*00ba*/ 	.short	(.L_24461 - .L_24460)
.L_24460:
        /*00bc*/ 	.word	0x00000000
        /*00c0*/ 	.short	0x000a
        /*00c2*/ 	.short	0x0048
        /*00c4*/ 	.byte	0x00, 0xf0, 0x11, 0x00


	//----- nvinfo : EIATTR_KPARAM_INFO
	.align		4
.L_24461:
        /*00c8*/ 	.byte	0x04, 0x17
        /*00ca*/ 	.short	(.L_24463 - .L_24462)
.L_24462:
        /*00cc*/ 	.word	0x00000000
        /*00d0*/ 	.short	0x0009
        /*00d2*/ 	.short	0x0040
        /*00d4*/ 	.byte	0x00, 0xf0, 0x21, 0x00


	//----- nvinfo : EIATTR_KPARAM_INFO
	.align		4
.L_24463:
        /*00d8*/ 	.byte	0x04, 0x17
        /*00da*/ 	.short	(.L_24465 - .L_24464)
.L_24464:
        /*00dc*/ 	.word	0x00000000
        /*00e0*/ 	.short	0x0008
        /*00e2*/ 	.short	0x0038
        /*00e4*/ 	.byte	0x00, 0xf0, 0x21, 0x00


	//----- nvinfo : EIATTR_KPARAM_INFO
	.align		4
.L_24465:
        /*00e8*/ 	.byte	0x04, 0x17
        /*00ea*/ 	.short	(.L_24467 - .L_24466)
.L_24466:
        /*00ec*/ 	.word	0x00000000
        /*00f0*/ 	.short	0x0007
        /*00f2*/ 	.short	0x0034
        /*00f4*/ 	.byte	0x00, 0xf0, 0x11, 0x00


	//----- nvinfo : EIATTR_KPARAM_INFO
	.align		4
.L_24467:
        /*00f8*/ 	.byte	0x04, 0x17
        /*00fa*/ 	.short	(.L_24469 - .L_24468)
.L_24468:
        /*00fc*/ 	.word	0x00000000
        /*0100*/ 	.short	0x0006
        /*0102*/ 	.short	0x0030
        /*0104*/ 	.byte	0x00, 0xf0, 0x11, 0x00


	//----- nvinfo : EIATTR_KPARAM_INFO
	.align		4
.L_24469:
        /*0108*/ 	.byte	0x04, 0x17
        /*010a*/ 	.short	(.L_24471 - .L_24470)
.L_24470:
        /*010c*/ 	.word	0x00000000
        /*0110*/ 	.short	0x0005
        /*0112*/ 	.short	0x0028
        /*0114*/ 	.byte	0x00, 0xf0, 0x21, 0x00


	//----- nvinfo : EIATTR_KPARAM_INFO
	.align		4
.L_24471:
        /*0118*/ 	.byte	0x04, 0x17
        /*011a*/ 	.short	(.L_24473 - .L_24472)
.L_24472:
        /*011c*/ 	.word	0x00000000
        /*0120*/ 	.short	0x0004
        /*0122*/ 	.short	0x0020
        /*0124*/ 	.byte	0x00, 0xf0, 0x21, 0x00


	//----- nvinfo : EIATTR_KPARAM_INFO
	.align		4
.L_24473:
        /*0128*/ 	.byte	0x04, 0x17
        /*012a*/ 	.short	(.L_24475 - .L_24474)
.L_24474:
        /*012c*/ 	.word	0x00000000
        /*0130*/ 	.short	0x0003
        /*0132*/ 	.short	0x0018
        /*0134*/ 	.byte	0x00, 0xf0, 0x21, 0x00


	//----- nvinfo : EIATTR_KPARAM_INFO
	.align		4
.L_24475:
        /*0138*/ 	.byte	0x04, 0x17
        /*013a*/ 	.short	(.L_24477 - .L_24476)
.L_24476:
        /*013c*/ 	.word	0x00000000
        /*0140*/ 	.short	0x0002
        /*0142*/ 	.short	0x0010
        /*0144*/ 	.byte	0x00, 0xf0, 0x21, 0x00


	//----- nvinfo : EIATTR_KPARAM_INFO
	.align		4
.L_24477:
        /*0148*/ 	.byte	0x04, 0x17
        /*014a*/ 	.short	(.L_24479 - .L_24478)
.L_24478:
        /*014c*/ 	.word	0x00000000
        /*0150*/ 	.short	0x0001
        /*0152*/ 	.short	0x0008
        /*0154*/ 	.byte	0x00, 0xf0, 0x21, 0x00


	//----- nvinfo : EIATTR_KPARAM_INFO
	.align		4
.L_24479:
        /*0158*/ 	.byte	0x04, 0x17
        /*015a*/ 	.short	(.L_24481 - .L_24480)
.L_24480:
        /*015c*/ 	.word	0x00000000
        /*0160*/ 	.short	0x0000
        /*0162*/ 	.short	0x0000
        /*0164*/ 	.byte	0x00, 0xf0, 0x21, 0x00


	//----- nvinfo : EIATTR_SPARSE_MMA_MASK
	.align		4
.L_24481:
        /*0168*/ 	.byte	0x03, 0x50
        /*016a*/ 	.short	0x0000


	//----- nvinfo : EIATTR_MAXREG_COUNT
	.align		4
        /*016c*/ 	.byte	0x03, 0x1b
        /*016e*/ 	.short	0x00ff


	//----- nvinfo : EIATTR_NUM_BARRIERS
	.align		4
        /*0170*/ 	.byte	0x02, 0x4c
        /*0172*/ 	.byte	0x01
	.zero		1


	//----- nvinfo : EIATTR_MERCURY_ISA_VERSION
	.align		4
        /*0174*/ 	.byte	0x03, 0x5f
        /*0176*/ 	.short	0x0101


	//----- nvinfo : EIATTR_COOP_GROUP_MASK_REGIDS
	.align		4
        /*0178*/ 	.byte	0x04, 0x29
        /*017a*/ 	.short	(.L_24483 - .L_24482)


	//   ....[0]....
.L_24482:
        /*017c*/ 	.word	0xffffffff


	//   ....[1]....
        /*0180*/ 	.word	0xffffffff


	//   ....[2]....
        /*0184*/ 	.word	0xffffffff


	//   ....[3]....
        /*0188*/ 	.word	0xffffffff


	//   ....[4]....
        /*018c*/ 	.word	0xffffffff


	//   ....[5]....
        /*0190*/ 	.word	0xffffffff


	//   ....[6]....
        /*0194*/ 	.word	0xffffffff


	//   ....[7]....
        /*0198*/ 	.word	0xffffffff


	//   ....[8]....
        /*019c*/ 	.word	0xffffffff


	//   ....[9]....
        /*01a0*/ 	.word	0xffffffff


	//   ....[10]....
        /*01a4*/ 	.word	0xffffffff


	//   ....[11]....
        /*01a8*/ 	.word	0xffffffff


	//   ....[12]....
        /*01ac*/ 	.word	0xffffffff


	//   ....[13]....
        /*01b0*/ 	.word	0xffffffff


	//   ....[14]....
        /*01b4*/ 	.word	0xffffffff


	//   ....[15]....
        /*01b8*/ 	.word	0xffffffff


	//   ....[16]....
        /*01bc*/ 	.word	0xffffffff


	//   ....[17]....
        /*01c0*/ 	.word	0xffffffff


	//   ....[18]....
        /*01c4*/ 	.word	0xffffffff


	//   ....[19]....
        /*01c8*/ 	.word	0xffffffff


	//   ....[20]....
        /*01cc*/ 	.word	0xffffffff


	//   ....[21]....
        /*01d0*/ 	.word	0xffffffff


	//   ....[22]....
        /*01d4*/ 	.word	0xffffffff


	//   ....[23]....
        /*01d8*/ 	.word	0xffffffff


	//   ....[24]....
        /*01dc*/ 	.word	0xffffffff


	//   ....[25]....
        /*01e0*/ 	.word	0x0500002f


	//   ....[26]....
        /*01e4*/ 	.word	0x0500002f


	//   ....[27]....
        /*01e8*/ 	.word	0x0500002f


	//   ....[28]....
        /*01ec*/ 	.word	0x0500002f


	//   ....[29]....
        /*01f0*/ 	.word	0x0500002f


	//   ....[30]....
        /*01f4*/ 	.word	0x0500002f


	//----- nvinfo : EIATTR_COOP_GROUP_INSTR_OFFSETS
	.align		4
.L_24483:
        /*01f8*/ 	.byte	0x04, 0x28
        /*01fa*/ 	.short	(.L_24485 - .L_24484)


	//   ....[0]....
.L_24484:
        /*01fc*/ 	.word	0x00002e00


	//   ....[1]....
        /*0200*/ 	.word	0x000046a0


	//   ....[2]....
        /*0204*/ 	.word	0x000048d0


	//   ....[3]....
        /*0208*/ 	.word	0x000048f0


	//   ....[4]....
        /*020c*/ 	.word	0x00004910


	//   ....[5]....
        /*0210*/ 	.word	0x00004930


	//   ....[6]....
        /*0214*/ 	.word	0x00004a90


	//   ....[7]....
        /*0218*/ 	.word	0x00004ab0


	//   ....[8]....
        /*021c*/ 	.word	0x00004ad0


	//   ....[9]....
        /*0220*/ 	.word	0x000059a0


	//   ....[10]....
        /*0224*/ 	.word	0x00005a20


	//   ....[11]....
        /*0228*/ 	.word	0x00005a80


	//   ....[12]....
        /*022c*/ 	.word	0x00005ad0


	//   ....[13]....
        /*0230*/ 	.word	0x00005b10


	//   ....[14]....
        /*0234*/ 	.word	0x00005b60


	//   ....[15]....
        /*0238*/ 	.word	0x00005b80


	//   ....[16]....
        /*023c*/ 	.word	0x00005ba0


	//   ....[17]....
        /*0240*/ 	.word	0x00008d70


	//   ....[18]....
        /*0244*/ 	.word	0x00008db0


	//   ....[19]....
        /*0248*/ 	.word	0x00008df0


	//   ....[20]....
        /*024c*/ 	.word	0x00008e20


	//   ....[21]....
        /*0250*/ 	.word	0x00008e30


	//   ....[22]....
        /*0254*/ 	.word	0x00008e40


	//   ....[23]....
        /*0258*/ 	.word	0x00008e50


	//   ....[24]....
        /*025c*/ 	.word	0x00008e90


	//   ....[25]....
        /*0260*/ 	.word	0x00009a10


	//   ....[26]....
        /*0264*/ 	.word	0x00009ab0


	//   ....[27]....
        /*0268*/ 	.word	0x00009b60


	//   ....[28]....
        /*026c*/ 	.word	0x00009c00


	//   ....[29]....
        /*0270*/ 	.word	0x00009c70


	//   ....[30]....
        /*0274*/ 	.word	0x00009ce0


	//----- nvinfo : EIATTR_EXIT_INSTR_OFFSETS
	.align		4
.L_24485:
        /*0278*/ 	.byte	0x04, 0x1c
        /*027a*/ 	.short	(.L_24487 - .L_24486)


	//   ....[0]....
.L_24486:
        /*027c*/ 	.word	0x000000b0


	//   ....[1]....
        /*0280*/ 	.word	0x000094b0


	//   ....[2]....
        /*0284*/ 	.word	0x00009920


	//   ....[3]....
        /*0288*/ 	.word	0x000099b0


	//----- nvinfo : EIATTR_CRS_STACK_SIZE
	.align		4
.L_24487:
        /*028c*/ 	.byte	0x04, 0x1e
        /*028e*/ 	.short	(.L_24489 - .L_24488)
.L_24488:
        /*0290*/ 	.word	0x00000000


	//----- nvinfo : EIATTR_CBANK_PARAM_SIZE
	.align		4
.L_24489:
        /*0294*/ 	.byte	0x03, 0x19
        /*0296*/ 	.short	0x008c


	//----- nvinfo : EIATTR_PARAM_CBANK
	.align		4
        /*0298*/ 	.byte	0x04, 0x0a
        /*029a*/ 	.short	(.L_24491 - .L_24490)
	.align		4
.L_24490:
        /*029c*/ 	.word	index@(.nv.constant0._ZN4vllm25paged_attention_v2_kernelI13__nv_bfloat16S1_Li120ELi16ELi128ELNS_18Fp8KVCacheDataTypeE0ELb0ELi512EEEvPfS3_PT_PKS4_PKT0_SA_ifPKiSC_iPKfiiiSE_SE_iiiii)
        /*02a0*/ 	.short	0x0210
        /*02a2*/ 	.short	0x008c


	//----- nvinfo : EIATTR_SW_WAR
	.align		4
.L_24491:
        /*02a4*/ 	.byte	0x04, 0x36
        /*02a6*/ 	.short	(.L_24493 - .L_24492)
.L_24492:
        /*02a8*/ 	.word	0x00000008
.L_24493:


//--------------------- .nv.info._ZN4vllm25paged_attention_v2_kernelI13__nv_bfloat16S1_Li112ELi16ELi128ELNS_18Fp8KVCacheDataTypeE0ELb0ELi512EEEvPfS3_PT_PKS4_PKT0_SA_ifPKiSC_iPKfiiiSE_SE_iiiii --------------------------
	.section	.nv.info._ZN4vllm25paged_attention_v2_kernelI13__nv_bfloat16S1_Li112ELi16ELi128ELNS_18Fp8KVCacheDataTypeE0ELb0ELi512EEEvPfS3_PT_PKS4_PKT0_SA_ifPKiSC_iPKfiiiSE_SE_iiiii,"",@"SHT_CUDA_INFO"
	.sectionflags	@""
	.align	4


	//----- nvinfo : EIATTR_CUDA_API_VERSION
	.align		4
        /*0000*/ 	.byte	0x04, 0x37
        /*0002*/ 	.short	(.L_24495 - .L_24494)
.L_24494:
        /*0004*/ 	.word	0x00000082


	//----- nvinfo : EIATTR_KPARAM_INFO
	.align		4
.L_24495:
        /*0008*/ 	.byte	0x04, 0x17
        /*000a*/ 	.short	(.L_24497 - .L_24496)
.L_24496:
        /*000c*/ 	.word	0x00000000
        /*0010*/ 	.short	0x0015
        /*0012*/ 	.short	0x0088
        /*0014*/ 	.byte	0x00, 0xf0, 0x11, 0x00


	//----- nvinfo : EIATTR_KPARAM_INFO
	.align		4
.L_24497:
        /*0018*/ 	.byte	0x04, 0x17
        /*001a*/ 	.short	(.L_24499 - .L_24498)
.L_24498:
        /*001c*/ 	.word	0x00000000
        /*0020*/ 	.short	0x0014
        /*0022*/ 	.short	0x0084
        /*0024*/ 	.byte	0x00, 0xf0, 0x11, 0x00


	//----- nvinfo : EIATTR_KPARAM_INFO
	.align		4
.L_24499:
        /*0028*/ 	.byte	0x04, 0x17
        /*002a*/ 	.short	(.L_24501 - .L_24500)
.L_24500:
        /*002c*/ 	.word	0x00000000
        /*0030*/ 	.short	0x0013
        /*0032*/ 	.short	0x0080
        /*0034*/ 	.byte	0x00, 0xf0, 0x11, 0x00


	//----- nvinfo : EIATTR_KPARAM_INFO
	.align		4
.L_24501:
        /*0038*/ 	.byte	0x04, 0x17
        /*003a*/ 	.short	(.L_24503 - .L_24502)
.L_24502:
        /*003c*/ 	.word	0x00000000
        /*0040*/ 	.short	0x0012
        /*0042*/ 	.short	0x007c
        /*0044*/ 	.byte	0x00, 0xf0, 0x11, 0x00


	//----- nvinfo : EIATTR_KPARAM_INFO
	.align		4
.L_24503:
        /*0048*/ 	.byte	0x04, 0x17
        /*004a*/ 	.short	(.L_24505 - .L_24504)
.L_24504:
        /*004c*/ 	.word	0x00000000
        /*0050*/ 	.short	0x0011
        /*0052*/ 	.short	0x0078
        /*0054*/ 	.byte	0x00, 0xf0, 0x11, 0x00


	//----- nvinfo : EIATTR_KPARAM_INFO
	.align		4
.L_24505:
        /*0058*/ 	.byte	0x04, 0x17
        /*005a*/ 	.short	(.L_24507 - .L_24506)
.L_24506:
        /*005c*/ 	.word	0x00000000
        /*0060*/ 	.short	0x0010
        /*0062*/ 	.short	0x0070
        /*0064*/ 	.byte	0x00, 0xf0, 0x21, 0x00


	//----- nvinfo : EIATTR_KPARAM_INFO
	.align		4
.L_24507:
        /*0068*/ 	.byte	0x04, 0x17
        /*006a*/ 	.short	(.L_24509 - .L_24508)
.L_24508:
        /*006c*/ 	.word	0x00000000
        /*0070*/ 	.short	0x000f
        /*0072*/ 	.short	0x0068
        /*0074*/ 	.byte	0x00, 0xf0, 0x21, 0x00


	//----- nvinfo : EIATTR_KPARAM_INFO
	.align		4
.L_24509:
        /*0078*/ 	.byte	0x04, 0x17
        /*007a*/ 	.short	(.L_24511 - .L_24510)
.L_24510:
        /*007c*/ 	.word	0x00000000
        /*0080*/ 	.short	0x000e
        /*0082*/ 	.short	0x0060
        /*0084*/ 	.byte	0x00, 0xf0, 0x11, 0x00


	//----- nvinfo : EIATTR_KPARAM_INFO
	.align		4
.L_24511:
        /*0088*/ 	.byte	0x04, 0x17
        /*008a*/ 	.short	(.L_24513 - .L_24512)
.L_24512:
        /*008c*/ 	.word	0x00000000
        /*0090*/ 	.short	0x000d
        /*0092*/ 	.short	0x005c
        /*0094*/ 	.byte	0x00, 0xf0, 0x11, 0x00


	//----- nvinfo : EIATTR_KPARAM_INFO
	.align		4
.L_24513:
        /*0098*/ 	.byte	0x04, 0x17
        /*009a*/ 	.short	(.L_24515 - .L_24514)
.L_24514:
        /*009c*/ 	.word	0x00000000
        /*00a0*/ 	.short	0x000c
        /*00a2*/ 	.short	0x0058
        /*00a4*/ 	.byte	0x00, 0xf0, 0x11, 0x00


	//----- nvinfo : EIATTR_KPARAM_INFO
	.align		4
.L_24515:
        /*00a8*/ 	.byte	0x04, 0x17
        /*00aa*/ 	.short	(.L_24517 - .L_24516)
.L_24516:
        /*00ac*/ 	.word	0x00000000
        /*00b0*/ 	.short	0x000b
        /*00b2*/ 	.short	0x0050
        /*00b4*/ 	.byte	0x00, 0xf0, 0x21, 0x00


	//----- nvinfo : EIATTR_KPARAM_INFO
	.align		4
.L_24517:
        /*00b8*/ 	.byte	0x04, 0x17
        /*00ba*/ 	.short	(.L_24519 - .L_24518)
.L_24518:
        /*00bc*/ 	.word	0x00000000
        /*00c0*/ 	.short	0x000a
        /*00c2*/ 	.short	0x0048
        /*00c4*/ 	.byte	0x00, 0xf0, 0x11, 0x00


	//----- nvinfo : EIATTR_KPARAM_INFO
	.align		4
.L_24519:
        /*00c8*/ 	.byte	0x04, 0x17
        /*00ca*/ 	.short	(.L_24521 - .L_24520)
.L_24520:
        /*00cc*/ 	.word	0x00000000
        /*00d0*/ 	.short	0x0009
        /*00d2*/ 	.short	0x0040
        /*00d4*/ 	.byte	0x00, 0xf0, 0x21, 0x00


	//----- nvinfo : EIATTR_KPARAM_INFO
	.align		4
.L_24521:
        /*00d8*/ 	.byte	0x04, 0x17
        /*00da*/ 	.short	(.L_24523 - .L_24522)
.L_24522:
        /*00dc*/ 	.word	0x00000000
        /*00e0*/ 	.short	0x0008
        /*00e2*/ 	.short	0x0038
        /*00e4*/ 	.byte	0x00, 0xf0, 0x21, 0x00


	//----- nvinfo : EIATTR_KPARAM_INFO
	.align		4
.L_24523:
        /*00e8*/ 	.byte	0x04, 0x17
        /*00ea*/ 	.short	(.L_24525 - .L_24524)
.L_24524:
        /*00ec*/ 	.word	0x00000000
        /*00f0*/ 	.short	0x0007
        /*00f2*/ 	.short	0x0034
        /*00f4*/ 	.byte	0x00, 0xf0, 0x11, 0x00


	//----- nvinfo : EIATTR_KPARAM_INFO
	.align		4
.L_24525:
        /*00f8*/ 	.byte	0x04, 0x17
        /*00fa*/ 	.short	(.L_24527 - .L_24526)
.L_24526:
        /*00fc*/ 	.word	0x00000000
        /*0100*/ 	.short	0x0006
        /*0102*/ 	.short	0x0030
        /*0104*/ 	.byte	0x00, 0xf0, 0x11, 0x00


	//----- nvinfo : EIATTR_KPARAM_INFO
	.align		4
.L_24527:
        /*0108*/ 	.byte	0x04, 0x17
        /*010a*/ 	.short	(.L_24529 - .L_24528)
.L_24528:
        /*010c*/ 	.word	0x00000000
        /*0110*/ 	.short	0x0005
        /*0112*/ 	.short	0x0028
        /*0114*/ 	.byte	0x00, 0xf0, 0x21, 0x00


	//----- nvinfo : EIATTR_KPARAM_INFO
	.align		4
.L_24529:
        /*0118*/ 	.byte	0x04, 0x17
        /*011a*/ 	.short	(.L_24531 - .L_24530)
.L_24530:
        /*011c*/ 	.word	0x00000000
        /*0120*/ 	.short	0x0004
        /*0122*/ 	.short	0x0020
        /*0124*/ 	.byte	0x00, 0xf0, 0x21, 0x00


	//----- nvinfo : EIATTR_KPARAM_INFO
	.align		4
.L_24531:
        /*0128*/ 	.byte	0x04, 0x17
        /*012a*/ 	.short	(.L_24533 - .L_24532)
.L_24532:
        /*012c*/ 	.word	0x00000000
        /*0130*/ 	.short	0x0003
        /*0132*/ 	.short	0x0018
        /*0134*/ 	.byte	0x00, 0xf0, 0x21, 0x00


	//----- nvinfo : EIATTR_KPARAM_INFO
	.align		4
.L_24533:
        /*0138*/ 	.byte	0x04, 0x17
        /*013a*/ 	.short	(.L_24535 - .L_24534)
.L_24534:
        /*013c*/ 	.word	0x00000000
        /*0140*/ 	.short	0x0002
        /*0142*/ 	.short	0x0010
        /*0144*/ 	.byte	0x00, 0xf0, 0x21, 0x00


	//----- nvinfo : EIATTR_KPARAM_INFO
	.align		4
.L_24535:
        /*0148*/ 	.byte	0x04, 0x17
        /*014a*/ 	.short	(.L_24537 - .L_24536)
.L_24536:
        /*014c*/ 	.word	0x00000000
        /*0150*/ 	.short	0x0001
        /*0152*/ 	.short	0x0008
        /*0154*/ 	.byte	0x00, 0xf0, 0x21, 0x00


	//----- nvinfo : EIATTR_KPARAM_INFO
	.align		4
.L_24537:
        /*0158*/ 	.byte	0x04, 0x17
        /*015a*/ 	.short	(.L_24539 - .L_24538)
.L_24538:
        /*015c*/ 	.word	0x00000000
        /*0160*/ 	.short	0x0000
        /*0162*/ 	.short	0x0000
        /*0164*/ 	.byte	0x00, 0xf0, 0x21, 0x00


	//----- nvinfo : EIATTR_SPARSE_MMA_MASK
	.align		4
.L_24539:
        /*0168*/ 	.byte	0x03, 0x50
        /*016a*/ 	.short	0x0000


	//----- nvinfo : EIATTR_MAXREG_COUNT
	.align		4
        /*016c*/ 	.byte	0x03, 0x1b
        /*016e*/ 	.short	0x00ff


	//----- nvinfo : EIATTR_NUM_BARRIERS
	.align		4
        /*0170*/ 	.byte	0x02, 0x4c
        /*0172*/ 	.byte	0x01
	.zero		1


	//----- nvinfo : EIATTR_MERCURY_ISA_VERSION
	.align		4
        /*0174*/ 	.byte	0x03, 0x5f
        /*0176*/ 	.short	0x0101


	//----- nvinfo : EIATTR_COOP_GROUP_MASK_REGIDS
	.align		4
        /*0178*/ 	.byte	0x04, 0x29
        /*017a*/ 	.short	(.L_24541 - .L_24540)


	//   ....[0]....
.L_24540:
        /*017c*/ 	.word	0xffffffff


	//   ....[1]....
        /*0180*/ 	.word	0xffffffff


	//   ....[2]....
        /*0184*/ 	.word	0xffffffff


	//   ....[3]....
        /*0188*/ 	.word	0xffffffff


	//   ....[4]....
        /*018c*/ 	.word	0xffffffff


	//   ....[5]....
        /*0190*/ 	.word	0xffffffff


	//   ....[6]....
        /*0194*/ 	.word	0xffffffff


	//   ....[7]....
        /*0198*/ 	.word	0xffffffff


	//   ....[8]....
        /*019c*/ 	.word	0xffffffff


	//   ....[9]....
        /*01a0*/ 	.word	0xffffffff


	//   ....[10]....
        /*01a4*/ 	.word	0xffffffff


	//   ....[11]....
        /*01a8*/ 	.word	0xffffffff


	//   ....[12]....
        /*01ac*/ 	.word	0xffffffff


	//   ....[13]....
        /*01b0*/ 	.word	0xffffffff


	//   ....[14]....
        /*01b4*/ 	.word	0xffffffff


	//   ....[15]....
        /*01b8*/ 	.word	0xffffffff


	//   ....[16]....
        /*01bc*/ 	.word	0xffffffff


	//   ....[17]....
        /*01c0*/ 	.word	0xffffffff


	//   ....[18]....
        /*01c4*/ 	.word	0xffffffff


	//   ....[19]....
        /*01c8*/ 	.word	0xffffffff


	//   ....[20]....
        /*01cc*/ 	.word	0xffffffff


	//   ....[21]....
        /*01d0*/ 	.word	0xffffffff


	//   ....[22]....
        /*01d4*/ 	.word	0xffffffff


	//   ....[23]....
        /*01d8*/ 	.word	0xffffffff


	//   ....[24]....
        /*01dc*/ 	.word	0x05000019


	//   ....[25]....
        /*01e0*/ 	.word	0x05000019


	//   ....[26]....
        /*01e4*/ 	.word	0x05000019


	//   ....[27]....
        /*01e8*/ 	.word	0x05000019


	//   ....[28]....
        /*01ec*/ 	.word	0x05000019


	//   ....[29]....
        /*01f0*/ 	.word	0x05000019


	//----- nvinfo : EIATTR_COOP_GROUP_INSTR_OFFSETS
	.align		4
.L_24541:
        /*01f4*/ 	.byte	0x04, 0x28
        /*01f6*/ 	.short	(.L_24543 - .L_24542)


	//   ....[0]....
.L_24542:
        /*01f8*/ 	.word	0x00002b60


	//   ....[1]....
        /*01fc*/ 	.word	0x00004220


	//   ....[2]....
        /*0200*/ 	.word	0x00004440


	//   ....[3]....
        /*0204*/ 	.word	0x00004460


	//   ....[4]....
        /*0208*/ 	.word	0x00004480


	//   ....[5]....
        /*020c*/ 	.word	0x000044a0


	//   ....[6]....
        /*0210*/ 	.word	0x00004600


	//   ....[7]....
        /*0214*/ 	.word	0x00004620


	//   ....[8]....
        /*0218*/ 	.word	0x00004640


	//   ....[9]....
        /*021c*/ 	.word	0x00005510


	//   ....[10]....
        /*0220*/ 	.word	0x00005590


	//   ....[11]....
        /*0224*/ 	.word	0x000055f0


	//   ....[12]....
        /*0228*/ 	.word	0x00005640


	//   ....[13]....
        /*022c*/ 	.word	0x00005680


	//   ....[14]....
        /*0230*/ 	.word	0x000056d0


	//   ....[15]....
        /*0234*/ 	.word	0x000056f0


	//   ....[16]....
        /*0238*/ 	.word	0x00005710


	//   ....[17]....
        /*023c*/ 	.word	0x000084c0


	//   ....[18]....
        /*0240*/ 	.word	0x00008500


	//   ....[19]....
        /*0244*/ 	.word	0x00008540


	//   ....[20]....
        /*0248*/ 	.word	0x00008560


	//   ....[21]....
        /*024c*/ 	.word	0x00008570


	//   ....[22]....
        /*0250*/ 	.word	0x00008580


	//   ....[23]....
        /*0254*/ 	.word	0x00008590


	//   ....[24]....
        /*0258*/ 	.word	0x00008e90


	//   ....[25]....
        /*025c*/ 	.word	0x00008f30


	//   ....[26]....
        /*0260*/ 	.word	0x00008fe0


	//   ....[27]....
        /*0264*/ 	.word	0x00009080


	//   ....[28]....
        /*0268*/ 	.word	0x000090f0


	//   ....[29]....
        /*026c*/ 	.word	0x00009160


	//----- nvinfo : EIATTR_EXIT_INSTR_OFFSETS
	.align		4
.L_24543:
        /*0270*/ 	.byte	0x04, 0x1c
        /*0272*/ 	.short	(.L_24545 - .L_24544)


	//   ....[0]....
.L_24544:
        /*0274*/ 	.word	0x000000b0


	//   ....[1]....
        /*0278*/ 	.word	0x00008a10


	//   ....[2]....
        /*027c*/ 	.word	0x00008b10


	//   ....[3]....
        /*0280*/ 	.word	0x00008e30


	//----- nvinfo : EIATTR_CRS_STACK_SIZE
	.align		4
.L_24545:
        /*0284*/ 	.byte	0x04, 0x1e
        /*0286*/ 	.short	(.L_24547 - .L_24546)
.L_24546:
        /*0288*/ 	.word	0x00000000


	//----- nvinfo : EIATTR_CBANK_PARAM_SIZE
	.align		4
.L_24547:
        /*028c*/ 	.byte	0x03, 0x19
        /*028e*/ 	.short	0x008c


	//----- nvinfo : EIATTR_PARAM_CBANK
	.align		4
        /*0290*/ 	.byte	0x04, 0x0a
        /*0292*/ 	.short	(.L_24549 - .L_24548)
	.align		4
.L_24548:
        /*0294*/ 	.word	index@(.nv.constant0._ZN4vllm25paged_attention_v2_kernelI13__nv_bfloat16S1_Li112ELi16ELi128ELNS_18Fp8KVCacheDataTypeE0ELb0ELi512EEEvPfS3_PT_PKS4_PKT0_SA_ifPKiSC_iPKfiiiSE_SE_iiiii)
        /*0298*/ 	.short	0x0210
        /*029a*/ 	.short	0x008c


	//----- nvinfo : EIATTR_SW_WAR
	.align		4
.L_24549:
        /*029c*/ 	.byte	0x04, 0x36
        /*029e*/ 	.short	(.L_24551 - .L_24550)
.L_24550:
        /*02a0*/ 	.word	0x00000008
.L_24551:


//--------------------- .nv.info._ZN4vllm25paged_attention_v2_kernelI13__nv_bfloat16S1_Li96ELi16ELi128ELNS_18Fp8KVCacheDataTypeE0ELb0ELi512EEEvPfS3_PT_PKS4_PKT0_SA_ifPKiSC_iPKfiiiSE_SE_iiiii --------------------------
	.section	.nv.info._ZN4vllm25paged_attention_v2_kernelI13__nv_bfloat16S1_Li96ELi16ELi128ELNS_18Fp8KVCacheDataTypeE0ELb0ELi512EEEvPfS3_PT_PKS4_PKT0_SA_ifPKiSC_iPKfiiiSE_SE_iiiii,"",@"SHT_CUDA_INFO"
	.sectionflags	@""
	.align	4


	//----- nvinfo : EIATTR_CUDA_API_VERSION
	.align		4
        /*0000*/ 	.byte	0x04, 0x37
        /*0002*/ 	.short	(.L_24553 - .L_24552)
.L_24552:
        /*0004*/ 	.word	0x00000082


	//----- nvinfo : EIATTR_KPARAM_INFO
	.align		4
.L_24553:
        /*0008*/ 	.byte	0x04, 0x17
        /*000a*/ 	.short	(.L_24555 - .L_24554)
.L_24554:
        /*000c*/ 	.word	0x00000000
        /*0010*/ 	.short	0x0015
        /*0012*/ 	.short	0x0088
        /*0014*/ 	.byte	0x00, 0xf0, 0x11, 0x00


	//----- nvinfo : EIATTR_KPARAM_INFO
	.align		4
.L_24555:
        /*0018*/ 	.byte	0x04, 0x17
        /*001a*/ 	.short	(.L_24557 - .L_24556)
.L_24556:
        /*001c*/ 	.word	0x00000000
        /*0020*/ 	.short	0x0014
        /*0022*/ 	.short	0x0084
        /*0024*/ 	.byte	0x00, 0xf0, 0x11, 0x00


	//----- nvinfo : EIATTR_KPARAM_INFO
	.align		4
.L_24557:
        /*0028*/ 	.byte	0x04, 0x17
        /*002a*/ 	.short	(.L_24559 - .L_24558)
.L_24558:
        /*002c*/ 	.word	0x00000000
        /*0030*/ 	.short	0x0013
        /*0032*/ 	.short	0x0080
        /*0034*/ 	.byte	0x00, 0xf0, 0x11, 0x00


	//----- nvinfo : EIATTR_KPARAM_INFO
	.align		4
.L_24559:
        /*0038*/ 	.byte	0x04, 0x17
        /*003a*/ 	.short	(.L_24561 - .L_24560)
.L_24560:
        /*003c*/ 	.word	0x00000000
        /*0040*/ 	.short	0x0012
        /*0042*/ 	.short	0x007c
        /*0044*/ 	.byte	0x00, 0xf0, 0x11, 0x00


	//----- nvinfo : EIATTR_KPARAM_INFO
	.align		4
.L_24561:
        /*0048*/ 	.byte	0x04, 0x17
        /*004a*/ 	.short	(.L_24563 - .L_24562)
.L_24562:
        /*004c*/ 	.word	0x00000000
        /*0050*/ 	.short	0x0011
        /*0052*/ 	.short	0x0078
        /*0054*/ 	.byte	0x00, 0xf0, 0x11, 0x00


	//----- nvinfo : EIATTR_KPARAM_INFO
	.align		4
.L_24563:
        /*0058*/ 	.byte	0x04, 0x17
        /*005a*/ 	.short	(.L_24565 - .L_24564)
.L_24564:
        /*005c*/ 	.word	0x00000000
        /*0060*/ 	.short	0x0010
        /*0062*/ 	.short	0x0070
        /*0064*/ 	.byte	0x00, 0xf0, 0x21, 0x00


	//----- nvinfo : EIATTR_KPARAM_INFO
	.align		4
.L_24565:
        /*0068*/ 	.byte	0x04, 0x17
        /*006a*/ 	.short	(.L_24567 - .L_24566)
.L_24566:
        /*006c*/ 	.word	0x00000000
        /*0070*/ 	.short	0x000f
        /*0072*/ 	.short	0x0068
        /*0074*/ 	.byte	0x00, 0xf0, 0x21, 0x00


	//----- nvinfo : EIATTR_KPARAM_INFO
	.align		4
.L_24567:
        /*0078*/ 	.byte	0x04, 0x17
        /*007a*/ 	.short	(.L_24569 - .L_24568)
.L_24568:
        /*007c*/ 	.word	0x00000000
        /*0080*/ 	.short	0x000e
        /*0082*/ 	.short	0x0060
        /*0084*/ 	.byte	0x00, 0xf0, 0x11, 0x00


	//----- nvinfo : EIATTR_KPARAM_INFO
	.align		4
.L_24569:
        /*0088*/ 	.byte	0x04, 0x17
        /*008a*/ 	.short	(.L_24571 - .L_24570)
.L_24570:
        /*008c*/ 	.word	0x00000000
        /*0090*/ 	.short	0x000d
        /*0092*/ 	.short	0x005c
        /*0094*/ 	.byte	0x00, 0xf0, 0x11, 0x00


	//----- nvinfo : EIATTR_KPARAM_INFO
	.align		4
.L_24571:
        /*0098*/ 	.byte	0x04, 0x17
        /*009a*/ 	.short	(.L_24573 - .L_24572)
.L_24572:
        /*009c*/ 	.word	0x00000000
        /*00a0*/ 	.short	0x000c
        /*00a2*/ 	.short	0x0058
        /*00a4*/ 	.byte	0x00, 0xf0, 0x11, 0x00


	//----- nvinfo : EIATTR_KPARAM_INFO
	.align		4
.L_24573:
        /*00a8*/ 	.byte	0x04, 0x17
        /*00aa*/ 	.short	(.L_24575 - .L_24574)
.L_24574:
        /*00ac*/ 	.word	0x00000000
        /*00b0*/ 	.short	0x000b
        /*00b2*/ 	.short	0x0050
        /*00b4*/ 	.byte	0x00, 0xf0, 0x21, 0x00


	//----- nvinfo : EIATTR_KPARAM_INFO
	.align		4
.L_24575:
        /*00b8*/ 	.byte	0x04, 0x17
        /*00ba*/ 	.short	(.L_24577 - .L_24576)
.L_24576:
        /*00bc*/ 	.word	0x00000000
        /*00c0*/ 	.short	0x000a
        /*00c2*/ 	.short	0x0048
        /*00c4*/ 	.byte	0x00, 0xf0, 0x11, 0x00


	//----- nvinfo : EIATTR_KPARAM_INFO
	.align		4
.L_24577:
        /*00c8*/ 	.byte	0x04, 0x17
        /*00ca*/ 	.short	(.L_24579 - .L_24578)
.L_24578:
        /*00cc*/ 	.word	0x00000000
        /*00d0*/ 	.short	0x0009
        /*00d2*/ 	.short	0x0040
        /*00d4*/ 	.byte	0x00, 0xf0, 0x21, 0x00


	//----- nvinfo : EIATTR_KPARAM_INFO
	.align		4
.L_24579:
        /*00d8*/ 	.byte	0x04, 0x17
        /*00da*/ 	.short	(.L_24581 - .L_24580)
.L_24580:
        /*00dc*/ 	.word	0x00000000
        /*00e0*/ 	.short	0x0008
        /*00e2*/ 	.short	0x0038
        /*00e4*/ 	.byte	0x00, 0xf0, 0x21, 0x00


	//----- nvinfo : EIATTR_KPARAM_INFO
	.align		4
.L_24581:
        /*00e8*/ 	.byte	0x04, 0x17
        /*00ea*/ 	.short	(.L_24583 - .L_24582)
.L_24582:
        /*00ec*/ 	.word	0x00000000
        /*00f0*/ 	.short	0x0007
        /*00f2*/ 	.short	0x0034
        /*00f4*/ 	.byte	0x00, 0xf0, 0x11, 0x00


	//----- nvinfo : EIATTR_KPARAM_INFO
	.align		4
.L_24583:
        /*00f8*/ 	.byte	0x04, 0x17
        /*00fa*/ 	.short	(.L_24585 - .L_24584)
.L_24584:
        /*00fc*/ 	.word	0x00000000
        /*0100*/ 	.short	0x0006
        /*0102*/ 	.short	0x0030
        /*0104*/ 	.byte	0x00, 0xf0, 0x11, 0x00


	//----- nvinfo : EIATTR_KPARAM_INFO
	.align		4
.L_24585:
        /*0108*/ 	.byte	0x04, 0x17
        /*010a*/ 	.short	(.L_24587 - .L_24586)
.L_24586:
        /*010c*/ 	.word	0x00000000
        /*0110*/ 	.short	0x0005
        /*0112*/ 	.short	0x0028
        /*0114*/ 	.byte	0x00, 0xf0, 0x21, 0x00


	//----- nvinfo : EIATTR_KPARAM_INFO
	.align		4
.L_24587:
        /*0118*/ 	.byte	0x04, 0x17
        /*011a*/ 	.short	(.L_24589 - .L_24588)
.L_24588:
        /*011c*/ 	.word	0x00000000
        /*0120*/ 	.short	0x0004
        /*0122*/ 	.short	0x0020
        /*0124*/ 	.byte	0x00, 0xf0, 0x21, 0x00


	//----- nvinfo : EIATTR_KPARAM_INFO
	.align		4
.L_24589:
        /*0128*/ 	.byte	0x04, 0x17
        /*012a*/ 	.short	(.L_24591 - .L_24590)
.L_24590:
        /*012c*/ 	.word	0x00000000
        /*0130*/ 	.short	0x0003
        /*0132*/ 	.short	0x0018
        /*0134*/ 	.byte	0x00, 0xf0, 0x21, 0x00


	//----- nvinfo : EIATTR_KPARAM_INFO
	.align		4
.L_24591:
        /*0138*/ 	.byte	0x04, 0x17
        /*013a*/ 	.short	(.L_24593 - .L_24592)
.L_24592:
        /*013c*/ 	.word	0x00000000
        /*0140*/ 	.short	0x0002
        /*0142*/ 	.short	0x0010
        /*0144*/ 	.byte	0x00, 0xf0, 0x21, 0x00


	//----- nvinfo : EIATTR_KPARAM_INFO
	.align		4
.L_24593:
        /*0148*/ 	.byte	0x04, 0x17
        /*014a*/ 	.short	(.L_24595 - .L_24594)
.L_24594:
        /*014c*/ 	.word	0x00000000
        /*0150*/ 	.short	0x0001
        /*0152*/ 	.short	0x0008
        /*0154*/ 	.byte	0x00, 0xf0, 0x21, 0x00


	//----- nvinfo : EIATTR_KPARAM_INFO
	.align		4
.L_24595:
        /*0158*/ 	.byte	0x04, 0x17
        /*015a*/ 	.short	(.L_24597 - .L_24596)
.L_24596:
        /*015c*/ 	.word	0x00000000
        /*0160*/ 	.short	0x0000
        /*0162*/ 	.short	0x0000
        /*0164*/ 	.byte	0x00, 0xf0, 0x21, 0x00


	//----- nvinfo : EIATTR_SPARSE_MMA_MASK
	.align		4
.L_24597:
        /*0168*/ 	.byte	0x03, 0x50
        /*016a*/ 	.short	0x0000


	//----- nvinfo : EIATTR_MAXREG_COUNT
	.align		4
        /*016c*/ 	.byte	0x03, 0x1b
        /*016e*/ 	.short	0x00ff


	//----- nvinfo : EIATTR_NUM_BARRIERS
	.align		4
        /*0170*/ 	.byte	0x02, 0x4c
        /*0172*/ 	.byte	0x01
	.zero		1


	//----- nvinfo : EIATTR_MERCURY_ISA_VERSION
	.align		4
        /*0174*/ 	.byte	0x03, 0x5f
        /*0176*/ 	.short	0x0101


	//----- nvinfo : EIATTR_COOP_GROUP_MASK_REGIDS
	.align		4
        /*0178*/ 	.byte	0x04, 0x29
        /*017a*/ 	.short	(.L_24599 - .L_24598)


	//   ....[0]....
.L_24598:
        /*017c*/ 	.word	0xffffffff


	//   ....[1]....
        /*0180*/ 	.word	0xffffffff


	//   ....[2]....
        /*0184*/ 	.word	0xffffffff


	//   ....[3]....
        /*0188*/ 	.word	0xffffffff


	//   ....[4]....
        /*018c*/ 	.word	0xffffffff


	//   ....[5]....
        /*0190*/ 	.word	0xffffffff


	//   ....[6]....
        /*0194*/ 	.word	0xffffffff


	//   ....[7]....
        /*0198*/ 	.word	0xffffffff


	//   ....[8]....
        /*019c*/ 	.word	0xffffffff


	//   ....[9]....
        /*01a0*/ 	.word	0xffffffff


	//   ....[10]....
        /*01a4*/ 	.word	0xffffffff


	//   ....[11]....
        /*01a8*/ 	.word	0xffffffff


	//   ....[12]....
        /*01ac*/ 	.word	0xffffffff


	//   ....[13]....
        /*01b0*/ 	.word	0xffffffff


	//   ....[14]....
        /*01b4*/ 	.word	0xffffffff


	//   ....[15]....
        /*01b8*/ 	.word	0xffffffff


	//   ....[16]....
        /*01bc*/ 	.word	0xffffffff


	//   ....[17]....
        /*01c0*/ 	.word	0xffffffff


	//   ....[18]....
        /*01c4*/ 	.word	0xffffffff


	//   ....[19]....
        /*01c8*/ 	.word	0xffffffff


	//   ....[20]....
        /*01cc*/ 	.word	0xffffffff


	//   ....[21]....
        /*01d0*/ 	.word	0xffffffff


	//   ....[22]....
        /*01d4*/ 	.word	0xffffffff


	//   ....[23]....
        /*01d8*/ 	.word	0x05000013


	//   ....[24]....
        /*01dc*/ 	.word	0x05000013


	//   ....[25]....
        /*01e0*/ 	.word	0x05000013


	//   ....[26]....
        /*01e4*/ 	.word	0x05000013


	//   ....[27]....
        /*01e8*/ 	.word	0x05000013


	//   ....[28]....
        /*01ec*/ 	.word	0x05000013


	//----- nvinfo : EIATTR_COOP_GROUP_INSTR_OFFSETS
	.align		4
.L_24599:
        /*01f0*/ 	.byte	0x04, 0x28
        /*01f2*/ 	.short	(.L_24601 - .L_24600)


	//   ....[0]....
.L_24600:
        /*01f4*/ 	.word	0x00002740


	//   ....[1]....
        /*01f8*/ 	.word	0x00003d60


	//   ....[2]....
        /*01fc*/ 	.word	0x00003f70


	//   ....[3]....
        /*0200*/ 	.word	0x00003f90


	//   ....[4]....
        /*0204*/ 	.word	0x00003fb0


	//   ....[5]....
        /*0208*/ 	.word	0x00003fd0


	//   ....[6]....
        /*020c*/ 	.word	0x00004130


	//   ....[7]....
        /*0210*/ 	.word	0x00004150


	//   ....[8]....
        /*0214*/ 	.word	0x00004170


	//   ....[9]....
        /*0218*/ 	.word	0x00005030


	//   ....[10]....
        /*021c*/ 	.word	0x000050b0


	//   ....[11]....
        /*0220*/ 	.word	0x000050f0


	//   ....[12]....
        /*0224*/ 	.word	0x00005140


	//   ....[13]....
        /*0228*/ 	.word	0x000051a0


	//   ....[14]....
        /*022c*/ 	.word	0x000051f0


	//   ....[15]....
        /*0230*/ 	.word	0x00005210


	//   ....[16]....
        /*0234*/ 	.word	0x00005230


	//   ....[17]....
        /*0238*/ 	.word	0x00007af0


	//   ....[18]....
        /*023c*/ 	.word	0x00007b30


	//   ....[19]....
        /*0240*/ 	.word	0x00007b70


	//   ....[20]....
        /*0244*/ 	.word	0x00007bb0


	//   ....[21]....
        /*0248*/ 	.word	0x00007bf0


	//   ....[22]....
        /*024c*/ 	.word	0x00007c10


	//   ....[23]....
        /*0250*/ 	.word	0x000083c0


	//   ....[24]....
        /*0254*/ 	.word	0x00008470


	//   ....[25]....
        /*0258*/ 	.word	0x00008520


	//   ....[26]....
        /*025c*/ 	.word	0x000085c0


	//   ....[27]....
        /*0260*/ 	.word	0x00008630


	//   ....[28]....
        /*0264*/ 	.word	0x000086a0


	//----- nvinfo : EIATTR_EXIT_INSTR_OFFSETS
	.align		4
.L_24601:
        /*0268*/ 	.byte	0x04, 0x1c
        /*026a*/ 	.short	(.L_24603 - .L_24602)


	//   ....[0]....
.L_24602:
        /*026c*/ 	.word	0x00000090


	//   ....[1]....
        /*0270*/ 	.word	0x00007fb0


	//   ....[2]....
        /*0274*/ 	.word	0x000080b0


	//   ....[3]....
        /*0278*/ 	.word	0x00008360


	//----- nvinfo : EIATTR_CRS_STACK_SIZE
	.align		4
.L_24603:
        /*027c*/ 	.byte	0x04, 0x1e
        /*027e*/ 	.short	(.L_24605 - .L_24604)
.L_24604:
        /*0280*/ 	.word	0x00000000


	//----- nvinfo : EIATTR_CBANK_PARAM_SIZE
	.align		4
.L_24605:
        /*0284*/ 	.byte	0x03, 0x19
        /*0286*/ 	.short	0x008c


	//----- nvinfo : EIATTR_PARAM_CBANK
	.align		4
        /*0288*/ 	.byte	0x04, 0x0a
        /*028a*/ 	.short	(.L_24607 - .L_24606)
	.align		4
.L_24606:
        /*028c*/ 	.word	index@(.nv.constant0._ZN4vllm25paged_attention_v2_kernelI13__nv_bfloat16S1_Li96ELi16ELi128ELNS_18Fp8KVCacheDataTypeE0ELb0ELi512EEEvPfS3_PT_PKS4_PKT0_SA_ifPKiSC_iPKfiiiSE_SE_iiiii)
        /*0290*/ 	.short	0x0210
        /*0292*/ 	.short	0x008c


	//----- nvinfo : EIATTR_SW_WAR
	.align		4
.L_24607:
        /*0294*/ 	.byte	0x04, 0x36
        /*0296*/ 	.short	(.L_24609 - .L_24608)
.L_24608:
        /*0298*/ 	.word	0x00000008
.L_24609:


//--------------------- .nv.info._ZN4vllm25paged_attention_v2_kernelI13__nv_bfloat16S1_Li80ELi16ELi128ELNS_18Fp8KVCacheDataTypeE0ELb0ELi512EEEvPfS3_PT_PKS4_PKT0_SA_ifPKiSC_iPKfiiiSE_SE_iiiii --------------------------
	.section	.nv.info._ZN4vllm25paged_attention_v2_kernelI13__nv_bfloat16S1_Li80ELi16ELi128ELNS_18Fp8KVCacheDataTypeE0ELb0ELi512EEEvPfS3_PT_PKS4_PKT0_SA_ifPKiSC_iPKfiiiSE_SE_iiiii,"",@"SHT_CUDA_INFO"
	.sectionflags	@""
	.align	4


	//----- nvinfo : EIATTR_CUDA_API_VERSION
	.align		4
        /*0000*/ 	.byte	0x04, 0x37
        /*0002*/ 	.short	(.L_24611 - .L_24610)
.L_24610:
        /*0004*/ 	.word	0x00000082


	//----- nvinfo : EIATTR_KPARAM_INFO
	.align		4
.L_24611:
        /*0008*/ 	.byte	0x04, 0x17
        /*000a*/ 	.short	(.L_24613 - .L_24612)
.L_24612:
        /*000c*/ 	.word	0x00000000
        /*0010*/ 	.short	0x0015
        /*0012*/ 	.short	0x0088
        /*0014*/ 	.byte	0x00, 0xf0, 0x11, 0x00


	//----- nvinfo : EIATTR_KPARAM_INFO
	.align		4
.L_24613:
        /*0018*/ 	.byte	0x04, 0x17
        /*001a*/ 	.short	(.L_24615 - .L_24614)
.L_24614:
        /*001c*/ 	.word	0x00000000
        /*0020*/ 	.short	0x0014
        /*0022*/ 	.short	0x0084
        /*0024*/ 	.byte	0x00, 0xf0, 0x11, 0x00


	//----- nvinfo : EIATTR_KPARAM_INFO
	.align		4
.L_24615:
        /*0028*/ 	.byte	0x04, 0x17
        /*002a*/ 	.short	(.L_24617 - .L_24616)
.L_24616:
        /*002c*/ 	.word	0x00000000
        /*0030*/ 	.short	0x0013
        /*0032*/ 	.short	0x0080
        /*0034*/ 	.byte	0x00, 0xf0, 0x11, 0x00


	//----- nvinfo : EIATTR_KPARAM_INFO
	.align		4
.L_24617:
        /*0038*/ 	.byte	0x04, 0x17
        /*003a*/ 	.short	(.L_24619 - .L_24618)
.L_24618:
        /*003c*/ 	.word	0x00000000
        /*0040*/ 	.short	0x0012
        /*0042*/ 	.short	0x007c
        /*0044*/ 	.byte	0x00, 0xf0, 0x11, 0x00


	//----- nvinfo : EIATTR_KPARAM_INFO
	.align		4
.L_24619:
        /*0048*/ 	.byte	0x04, 0x17
        /*004a*/ 	.short	(.L_24621 - .L_24620)
.L_24620:
        /*004c*/ 	.word	0x00000000
        /*0050*/ 	.short	0x0011
        /*0052*/ 	.short	0x0078
        /*0054*/ 	.byte	0x00, 0xf0, 0x11, 0x00


	//----- nvinfo : EIATTR_KPARAM_INFO
	.align		4
.L_24621:
        /*0058*/ 	.byte	0x04, 0x17
        /*005a*/ 	.short	(.L_24623 - .L_24622)
.L_24622:
        /*005c*/ 	.word	0x00000000
        /*0060*/ 	.short	0x0010
        /*0062*/ 	.short	0x0070
        /*0064*/ 	.byte	0x00, 0xf0, 0x21, 0x00


	//----- nvinfo : EIATTR_KPARAM_INFO
	.align		4
.L_24623:
        /*0068*/ 	.byte	0x04, 0x17
        /*006a*/ 	.short	(.L_24625 - .L_24624)
.L_24624:
        /*006c*/ 	.word	0x00000000
        /*0070*/ 	.short	0x000f
        /*0072*/ 	.short	0x0068
        /*0074*/ 	.byte	0x00, 0xf0, 0x21, 0x00


	//----- nvinfo : EIATTR_KPARAM_INFO
	.align		4
.L_24625:
        /*0078*/ 	.byte	0x04, 0x17
        /*007a*/ 	.short	(.L_24627 - .L_24626)
.L_24626:
        /*007c*/ 	.word	0x00000000
        /*0080*/ 	.short	0x000e
        /*0082*/ 	.short	0x0060
        /*0084*/ 	.byte	0x00, 0xf0, 0x11, 0x00


	//----- nvinfo : EIATTR_KPARAM_INFO
	.align		4
.L_24627:
        /*0088*/ 	.byte	0x04, 0x17
        /*008a*/ 	.short	(.L_24629 - .L_24628)
.L_24628:
        /*008c*/ 	.word	0x00000000
        /*0090*/ 	.short	0x000d
        /*0092*/ 	.short	0x005c
        /*0094*/ 	.byte	0x00, 0xf0, 0x11, 0x00


	//----- nvinfo : EIATTR_KPARAM_INFO
	.align		4
.L_24629:
        /*0098*/ 	.byte	0x04, 0x17
        /*009a*/ 	.short	(.L_24631 - .L_24630)
.L_24630:
        /*009c*/ 	.word	0x00000000
        /*00a0*/ 	.short	0x000c
        /*00a2*/ 	.short	0x0058
        /*00a4*/ 	.byte	0x00, 0xf0, 0x11, 0x00


	//----- nvinfo : EIATTR_KPARAM_INFO
	.align		4
.L_24631:
        /*00a8*/ 	.byte	0x04, 0x17
        /*00aa*/ 	.short	(.L_24633 - .L_24632)
.L_24632:
        /*00ac*/ 	.word	0x00000000
        /*00b0*/ 	.short	0x000b
        /*00b2*/ 	.short	0x0050
        /*00b4*/ 	.byte	0x00, 0xf0, 0x21, 0x00


	//----- nvinfo : EIATTR_KPARAM_INFO
	.align		4
.L_24633:
        /*00b8*/ 	.byte	0x04, 0x17
        /*00ba*/ 	.short	(.L_24635 - .L_24634)
.L_24634:
        /*00bc*/ 	.word	0x00000000
        /*00c0*/ 	.short	0x000a
        /*00c2*/ 	.short	0x0048
        /*00c4*/ 	.byte	0x00, 0xf0, 0x11, 0x00


	//----- nvinfo : EIATTR_KPARAM_INFO
	.align		4
.L_24635:
        /*00c8*/ 	.byte	0x04, 0x17
        /*00ca*/ 	.short	(.L_24637 - .L_24636)
.L_24636:
        /*00cc*/ 	.word	0x00000000
        /*00d0*/ 	.short	0x0009
        /*00d2*/ 	.short	0x0040
        /*00d4*/ 	.byte	0x00, 0xf0, 0x21, 0x00


	//----- nvinfo : EIATTR_KPARAM_INFO
	.align		4
.L_24637:
        /*00d8*/ 	.byte	0x04, 0x17
        /*00da*/ 	.short	(.L_24639 - .L_24638)
.L_24638:
        /*00dc*/ 	.word	0x00000000
        /*00e0*/ 	.short	0x0008
        /*00e2*/ 	.short	0x0038
        /*00e4*/ 	.byte	0x00, 0xf0, 0x21, 0x00


	//----- nvinfo : EIATTR_KPARAM_INFO
	.align		4
.L_24639:
        /*00e8*/ 	.byte	0x04, 0x17
        /*00ea*/ 	.short	(.L_24641 - .L_24640)
.L_24640:
        /*00ec*/ 	.word	0x00000000
        /*00f0*/ 	.short	0x0007
        /*00f2*/ 	.short	0x0034
        /*00f4*/ 	.byte	0x00, 0xf0, 0x11, 0x00


	//----- nvinfo : EIATTR_KPARAM_INFO
	.align		4
.L_24641:
        /*00f8*/ 	.byte	0x04, 0x17
        /*00fa*/ 	.short	(.L_24643 - .L_24642)
.L_24642:
        /*00fc*/ 	.word	0x00000000
        /*0100*/ 	.short	0x0006
        /*0102*/ 	.short	0x0030
        /*0104*/ 	.byte	0x00, 0xf0, 0x11, 0x00


	//----- nvinfo : EIATTR_KPARAM_INFO
	.align		4
.L_24643:
        /*0108*/ 	.byte	0x04, 0x17
        /*010a*/ 	.short	(.L_24645 - .L_24644)
.L_24644:
        /*010c*/ 	.word	0x00000000
        /*0110*/ 	.short	0x0005
        /*0112*/ 	.short	0x0028
        /*0114*/ 	.byte	0x00, 0xf0, 0x21, 0x00


	//----- nvinfo : EIATTR_KPARAM_INFO
	.align		4
.L_24645:
        /*0118*/ 	.byte	0x04, 0x17
        /*011a*/ 	.short	(.L_24647 - .L_24646)
.L_24646:
        /*011c*/ 	.word	0x00000000
        /*0120*/ 	.short	0x0004
        /*0122*/ 	.short	0x0020
        /*0124*/ 	.byte	0x00, 0xf0, 0x21, 0x00


	//----- nvinfo : EIATTR_KPARAM_INFO
	.align		4
.L_24647:
        /*0128*/ 	.byte	0x04, 0x17
        /*012a*/ 	.short	(.L_24649 - .L_24648)
.L_24648:
        /*012c*/ 	.word	0x00000000
        /*0130*/ 	.short	0x0003
        /*0132*/ 	.short	0x0018
        /*0134*/ 	.byte	0x00, 0xf0, 0x21, 0x00


	//----- nvinfo : EIATTR_KPARAM_INFO
	.align		4
.L_24649:
        /*0138*/ 	.byte	0x04, 0x17
        /*013a*/ 	.short	(.L_24651 - .L_24650)
.L_24650:
        /*013c*/ 	.word	0x00000000
        /*0140*/ 	.short	0x0002
        /*0142*/ 	.short	0x0010
        /*0144*/ 	.byte	0x00, 0xf0, 0x21, 0x00


	//----- nvinfo : EIATTR_KPARAM_INFO
	.align		4
.L_24651:
        /*0148*/ 	.byte	0x04, 0x17
        /*014a*/ 	.short	(.L_24653 - .L_24652)
.L_24652:
        /*014c*/ 	.word	0x00000000
        /*0150*/ 	.short	0x0001
        /*0152*/ 	.short	0x0008
        /*0154*/ 	.byte	0x00, 0xf0, 0x21, 0x00


	//----- nvinfo : EIATTR_KPARAM_INFO
	.align		4
.L_24653:
        /*0158*/ 	.byte	0x04, 0x17
        /*015a*/ 	.short	(.L_24655 - .L_24654)
.L_24654:
        /*015c*/ 	.word	0x00000000
        /*0160*/ 	.short	0x0000
        /*0162*/ 	.short	0x0000
        /*0164*/ 	.byte	0x00, 0xf0, 0x21, 0x00


	//----- nvinfo : EIATTR_SPARSE_MMA_MASK
	.align		4
.L_24655:
        /*0168*/ 	.byte	0x03, 0x50
        /*016a*/ 	.short	0x0000


	//----- nvinfo : EIATTR_MAXREG_COUNT
	.align		4
        /*016c*/ 	.byte	0x03, 0x1b
        /*016e*/ 	.short	0x00ff


	//----- nvinfo : EIATTR_NUM_BARRIERS
	.align		4
        /*0170*/ 	.byte	0x02, 0x4c
        /*0172*/ 	.byte	0x01
	.zero		1


	//----- nvinfo : EIATTR_MERCURY_ISA_VERSION
	.align		4
        /*0174*/ 	.byte	0x03, 0x5f
        /*0176*/ 	.short	0x0101


	//----- nvinfo : EIATTR_COOP_GROUP_MASK_REGIDS
	.align		4
        /*0178*/ 	.byte	0x04, 0x29
        /*017a*/ 	.short	(.L_24657 - .L_24656)


	//   ....[0]....
.L_24656:
        /*017c*/ 	.word	0xffffffff


	//   ....[1]....
        /*0180*/ 	.word	0xffffffff


	//   ....[2]....
        /*0184*/ 	.word	0xffffffff


	//   ....[3]....
        /*0188*/ 	.word	0xffffffff


	//   ....[4]....
        /*018c*/ 	.word	0xffffffff


	//   ....[5]....
        /*0190*/ 	.word	0xffffffff


	//   ....[6]....
        /*0194*/ 	.word	0xffffffff


	//   ....[7]....
        /*0198*/ 	.word	0xffffffff


	//   ....[8]....
        /*019c*/ 	.word	0xffffffff


	//   ....[9]....
        /*01a0*/ 	.word	0xffffffff


	//   ....[10]....
        /*01a4*/ 	.word	0xffffffff


	//   ....[11]....
        /*01a8*/ 	.word	0xffffffff


	//   ....[12]....
        /*01ac*/ 	.word	0xffffffff


	//   ....[13]....
        /*01b0*/ 	.word	0xffffffff


	//   ....[14]....
        /*01b4*/ 	.word	0xffffffff


	//   ....[15]....
        /*01b8*/ 	.word	0xffffffff


	//   ....[16]....
        /*01bc*/ 	.word	0xffffffff


	//   ....[17]....
        /*01c0*/ 	.word	0xffffffff


	//   ....[18]....
        /*01c4*/ 	.word	0xffffffff


	//   ....[19]....
        /*01c8*/ 	.word	0xffffffff


	//   ....[20]....
        /*01cc*/ 	.word	0xffffffff


	//   ....[21]....
        /*01d0*/ 	.word	0xffffffff


	//   ....[22]....
        /*01d4*/ 	.word	0x05000013


	//   ....[23]....
        /*01d8*/ 	.word	0x05000013


	//   ....[24]....
        /*01dc*/ 	.word	0x05000013


	//   ....[25]....
        /*01e0*/ 	.word	0x05000013


	//   ....[26]....
        /*01e4*/ 	.word	0x05000013


	//   ....[27]....
        /*01e8*/ 	.word	0x05000013


	//----- nvinfo : EIATTR_COOP_GROUP_INSTR_OFFSETS
	.align		4
.L_24657:
        /*01ec*/ 	.byte	0x04, 0x28
        /*01ee*/ 	.short	(.L_24659 - .L_24658)


	//   ....[0]....
.L_24658:
        /*01f0*/ 	.word	0x000022e0


	//   ....[1]....
        /*01f4*/ 	.word	0x000036c0


	//   ....[2]....
        /*01f8*/ 	.word	0x000038e0


	//   ....[3]....
        /*01fc*/ 	.word	0x00003900


	//   ....[4]....
        /*0200*/ 	.word	0x00003920


	//   ....[5]....
        /*0204*/ 	.word	0x00003940


	//   ....[6]....
        /*0208*/ 	.word	0x00003a90


	//   ....[7]....
        /*020c*/ 	.word	0x00003ab0


	//   ....[8]....
        /*0210*/ 	.word	0x00003ae0


	//   ....[9]....
        /*0214*/ 	.word	0x000049a0


	//   ....[10]....
        /*0218*/ 	.word	0x00004a20


	//   ....[11]....
        /*021c*/ 	.word	0x00004a60


	//   ....[12]....
        /*0220*/ 	.word	0x00004ab0


	//   ....[13]....
        /*0224*/ 	.word	0x00004b10


	//   ....[14]....
        /*0228*/ 	.word	0x00004b60


	//   ....[15]....
        /*022c*/ 	.word	0x00004b80


	//   ....[16]....
        /*0230*/ 	.word	0x00004ba0


	//   ....[17]....
        /*0234*/ 	.word	0x00007030


	//   ....[18]....
        /*0238*/ 	.word	0x00007070


	//   ....[19]....
        /*023c*/ 	.word	0x000070b0


	//   ....[20]....
        /*0240*/ 	.word	0x000070e0


	//   ....[21]....
        /*0244*/ 	.word	0x00007110


	//   ....[22]....
        /*0248*/ 	.word	0x00007830


	//   ....[23]....
        /*024c*/ 	.word	0x000078e0


	//   ....[24]....
        /*0250*/ 	.word	0x00007990


	//   ....[25]....
        /*0254*/ 	.word	0x00007a30


	//   ....[26]....
        /*0258*/ 	.word	0x00007aa0


	//   ....[27]....
        /*025c*/ 	.word	0x00007b10


	//----- nvinfo : EIATTR_EXIT_INSTR_OFFSETS
	.align		4
.L_24659:
        /*0260*/ 	.byte	0x04, 0x1c
        /*0262*/ 	.short	(.L_24661 - .L_24660)


	//   ....[0]....
.L_24660:
        /*0264*/ 	.word	0x00000090


	//   ....[1]....
        /*0268*/ 	.word	0x00007480


	//   ....[2]....
        /*026c*/ 	.word	0x00007580


	//   ....[3]....
        /*0270*/ 	.word	0x000077c0


	//----- nvinfo : EIATTR_CRS_STACK_SIZE
	.align		4
.L_24661:
        /*0274*/ 	.byte	0x04, 0x1e
        /*0276*/ 	.short	(.L_24663 - .L_24662)
.L_24662:
        /*0278*/ 	.word	0x00000000


	//----- nvinfo : EIATTR_CBANK_PARAM_SIZE
	.align		4
.L_24663:
        /*027c*/ 	.byte	0x03, 0x19
        /*027e*/ 	.short	0x008c


	//----- nvinfo : EIATTR_PARAM_CBANK
	.align		4
        /*0280*/ 	.byte	0x04, 0x0a
        /*0282*/ 	.short	(.L_24665 - .L_24664)
	.align		4
.L_24664:
        /*0284*/ 	.word	index@(.nv.constant0._ZN4vllm25paged_attention_v2_kernelI13__nv_bfloat16S1_Li80ELi16ELi128ELNS_18Fp8KVCacheDataTypeE0ELb0ELi512EEEvPfS3_PT_PKS4_PKT0_SA_ifPKiSC_iPKfiiiSE_SE_iiiii)
        /*0288*/ 	.short	0x0210
        /*028a*/ 	.short	0x008c


	//----- nvinfo : EIATTR_SW_WAR
	.align		4
.L_24665:
        /*028c*/ 	.byte	0x04, 0x36
        /*028e*/ 	.short	(.L_24667 - .L_24666)
.L_24666:
        /*0290*/ 	.word	0x00000008
.L_24667:


//--------------------- .nv.info._ZN4vllm25paged_attention_v2_kernelI13__nv_bfloat16S1_Li64ELi16ELi128ELNS_18Fp8KVCacheDataTypeE0ELb0ELi512EEEvPfS3_PT_PKS4_PKT0_SA_ifPKiSC_iPKfiiiSE_SE_iiiii --------------------------
	.section	.nv.info._ZN4vllm25paged_attention_v2_kernelI13__nv_bfloat16S1_Li64ELi16ELi128ELNS_18Fp8KVCacheDataTypeE0ELb0ELi512EEEvPfS3_PT_PKS4_PKT0_SA_ifPKiSC_iPKfiiiSE_SE_iiiii,"",@"SHT_CUDA_INFO"
	.sectionflags	@""
	.align	4


	//----- nvinfo : EIATTR_CUDA_API_VERSION
	.align		4
        /*0000*/ 	.byte	0x04, 0x37
        /*0002*/ 	.short	(.L_24669 - .L_24668)
.L_24668:
        /*0004*/ 	.word	0x00000082


	//----- nvinfo : EIATTR_KPARAM_INFO
	.align		4
.L_24669:
        /*0008*/ 	.byte	0x04, 0x17
        /*000a*/ 	.short	(.L_24671 - .L_24670)
.L_24670:
        /*000c*/ 	.word	0x00000000
        /*0010*/ 	.short	0x0015
        /*0012*/ 	.short	0x0088
        /*0014*/ 	.byte	0x00, 0xf0, 0x11, 0x00


	//----- nvinfo : EIATTR_KPARAM_INFO
	.align		4
.L_24671:
        /*0018*/ 	.byte	0x04, 0x17
        /*001a*/ 	.short	(.L_24673 - .L_24672)
.L_24672:
        /*001c*/ 	.word	0x00000000
        /*0020*/ 	.short	0x0014
        /*0022*/ 	.short	0x0084
        /*0024*/ 	.byte	0x00, 0xf0, 0x11, 0x00


	//----- nvinfo : EIATTR_KPARAM_INFO
	.align		4
.L_24673:
        /*0028*/ 	.byte	0x04, 0x17
        /*002a*/ 	.short	(.L_24675 - .L_24674)
.L_24674:
        /*002c*/ 	.word	0x00000000
        /*0030*/ 	.short	0x0013
        /*0032*/ 	.short	0x0080
        /*0034*/ 	.byte	0x00, 0xf0, 0x11, 0x00


	//----- nvinfo : EIATTR_KPARAM_INFO
	.align		4
.L_24675:
        /*0038*/ 	.byte	0x04, 0x17
        /*003a*/ 	.short	(.L_24677 - .L_24676)
.L_24676:
        /*003c*/ 	.word	0x00000000
        /*0040*/ 	.short	0x0012
        /*0042*/ 	.short	0x007c
        /*0044*/ 	.byte	0x00, 0xf0, 0x11, 0x00


	//----- nvinfo : EIATTR_KPARAM_INFO
	.align		4
.L_24677:
        /*0048*/ 	.byte	0x04, 0x17
        /*004a*/ 	.short	(.L_24679 - .L_24678)
.L_24678:
        /*004c*/ 	.word	0x00000000
        /*0050*/ 	.short	0x0011
        /*0052*/ 	.short	0x0078
        /*0054*/ 	.byte	0x00, 0xf0, 0x11, 0x00


	//----- nvinfo : EIATTR_KPARAM_INFO
	.align		4
.L_24679:
        /*0058*/ 	.byte	0x04, 0x17
        /*005a*/ 	.short	(.L_24681 - .L_24680)
.L_24680:
        /*005c*/ 	.word	0x00000000
        /*0060*/ 	.short	0x0010
        /*0062*/ 	.short	0x0070
        /*0064*/ 	.byte	0x00, 0xf0, 0x21, 0x00


	//----- nvinfo : EIATTR_KPARAM_INFO
	.align		4
.L_24681:
        /*0068*/ 	.byte	0x04, 0x17
        /*006a*/ 	.short	(.L_24683 - .L_24682)
.L_24682:
        /*006c*/ 	.word	0x00000000
        /*0070*/ 	.short	0x000f
        /*0072*/ 	.short	0x0068
        /*0074*/ 	.byte	0x00, 0xf0, 0x21, 0x00


	//----- nvinfo : EIATTR_KPARAM_INFO
	.align		4
.L_24683:
        /*0078*/ 	.byte	0x04, 0x17
        /*007a*/ 	.short	(.L_24685 - .L_24684)
.L_24684:
        /*007c*/ 	.word	0x00000000
        /*0080*/ 	.short	0x000e
        /*0082*/ 	.short	0x0060
        /*0084*/ 	.byte	0x00, 0xf0, 0x11, 0x00


	//----- nvinfo : EIATTR_KPARAM_INFO
	.align		4
.L_24685:
        /*0088*/ 	.byte	0x04, 0x17
        /*008a*/ 	.short	(.L_24687 - .L_24686)
.L_24686:
        /*008c*/ 	.word	0x00000000
        /*0090*/ 	.short	0x000d
        /*0092*/ 	.short	0x005c
        /*0094*/ 	.byte	0x00, 0xf0, 0x11, 0x00


	//----- nvinfo : EIATTR_KPARAM_INFO
	.align		4
.L_24687:
        /*0098*/ 	.byte	0x04, 0x17
        /*009a*/ 	.short	(.L_24689 - .L_24688)
.L_24688:
        /*009c*/ 	.word	0x00000000
        /*00a0*/ 	.short	0x000c
        /*00a2*/ 	.short	0x0058
        /*00a4*/ 	.byte	0x00, 0xf0, 0x11, 0x00


	//----- nvinfo : EIATTR_KPARAM_INFO
	.align		4
.L_24689:
        /*00a8*/ 	.byte	0x04, 0x17
        /*00aa*/ 	.short	(.L_24691 - .L_24690)
.L_24690:
        /*00ac*/ 	.word	0x00000000
        /*00b0*/ 	.short	0x000b
        /*00b2*/ 	.short	0x0050
        /*00b4*/ 	.byte	0x00, 0xf0, 0x21, 0x00


	//----- nvinfo : EIATTR_KPARAM_INFO
	.align		4
.L_24691:
        /*00b8*/ 	.byte	0x04, 0x17
        /*00ba*/ 	.short	(.L_24693 - .L_24692)
.L_24692:
        /*00bc*/ 	.word	0x00000000
        /*00c0*/ 	.short	0x000a
        /*00c2*/ 	.short	0x0048
        /*00c4*/ 	.byte	0x00, 0xf0, 0x11, 0x00


	//----- nvinfo : EIATTR_KPARAM_INFO
	.align		4
.L_24693:
        /*00c8*/ 	.byte	0x04, 0x17
        /*00ca*/ 	.short	(.L_24695 - .L_24694)
.L_24694:
        /*00cc*/ 	.word	0x00000000
        /*00d0*/ 	.short	0x0009
        /*00d2*/ 	.short	0x0040
        /*00d4*/ 	.byte	0x00, 0xf0, 0x21, 0x00


	//----- nvinfo : EIATTR_KPARAM_INFO
	.align		4
.L_24695:
        /*00d8*/ 	.byte	0x04, 0x17
        /*00da*/ 	.short	(.L_24697 - .L_24696)
.L_24696:
        /*00dc*/ 	.word	0x00000000
        /*00e0*/ 	.short	0x0008
        /*00e2*/ 	.short	0x0038
        /*00e4*/ 	.byte	0x00, 0xf0, 0x21, 0x00


	//----- nvinfo : EIATTR_KPARAM_INFO
	.align		4
.L_24697:
        /*00e8*/ 	.byte	0x04, 0x17
        /*00ea*/ 	.short	(.L_24699 - .L_24698)
.L_24698:
        /*00ec*/ 	.word	0x00000000
        /*00f0*/ 	.short	0x0007
        /*00f2*/ 	.short	0x0034
        /*00f4*/ 	.byte	0x00, 0xf0, 0x11, 0x00


	//----- nvinfo : EIATTR_KPARAM_INFO
	.align		4
.L_24699:
        /*00f8*/ 	.byte	0x04, 0x17
        /*00fa*/ 	.short	(.L_24701 - .L_24700)
.L_24700:
        /*00fc*/ 	.word	0x00000000
        /*0100*/ 	.short	0x0006
        /*0102*/ 	.short	0x0030
        /*0104*/ 	.byte	0x00, 0xf0, 0x11, 0x00


	//----- nvinfo : EIATTR_KPARAM_INFO
	.align		4
.L_24701:
        /*0108*/ 	.byte	0x04, 0x17
        /*010a*/ 	.short	(.L_24703 - .L_24702)
.L_24702:
        /*010c*/ 	.word	0x00000000
        /*0110*/ 	.short	0x0005
        /*0112*/ 	.short	0x0028
        /*0114*/ 	.byte	0x00, 0xf0, 0x21, 0x00


	//----- nvinfo : EIATTR_KPARAM_INFO
	.align		4
.L_24703:
        /*0118*/ 	.byte	0x04, 0x17
        /*011a*/ 	.short	(.L_24705 - .L_24704)
.L_24704:
        /*011c*/ 	.word	0x00000000
        /*0120*/ 	.short	0x0004
        /*0122*/ 	.short	0x0020
        /*0124*/ 	.byte	0x00, 0xf0, 0x21, 0x00


	//----- nvinfo : EIATTR_KPARAM_INFO
	.align		4
.L_24705:
        /*0128*/ 	.byte	0x04, 0x17
        /*012a*/ 	.short	(.L_24707 - .L_24706)
.L_24706:
        /*012c*/ 	.word	0x00000000
        /*0130*/ 	.short	0x0003
        /*0132*/ 	.short	0x0018
        /*0134*/ 	.byte	0x00, 0xf0, 0x21, 0x00


	//----- nvinfo : EIATTR_KPARAM_INFO
	.align		4
.L_24707:
        /*0138*/ 	.byte	0x04, 0x17
        /*013a*/ 	.short	(.L_24709 - .L_24708)
.L_24708:
        /*013c*/ 	.word	0x00000000
        /*0140*/ 	.short	0x0002
        /*0142*/ 	.short	0x0010
        /*0144*/ 	.byte	0x00, 0xf0, 0x21, 0x00


	//----- nvinfo : EIATTR_KPARAM_INFO
	.align		4
.L_24709:
        /*0148*/ 	.byte	0x04, 0x17
        /*014a*/ 	.short	(.L_24711 - .L_24710)
.L_24710:
        /*014c*/ 	.word	0x00000000
        /*0150*/ 	.short	0x0001
        /*0152*/ 	.short	0x0008
        /*0154*/ 	.byte	0x00, 0xf0, 0x21, 0x00


	//----- nvinfo : EIATTR_KPARAM_INFO
	.align		4
.L_24711:
        /*0158*/ 	.byte	0x04, 0x17
        /*015a*/ 	.short	(.L_24713 - .L_24712)
.L_24712:
        /*015c*/ 	.word	0x00000000
        /*0160*/ 	.short	0x0000
        /*0162*/ 	.short	0x0000
        /*0164*/ 	.byte	0x00, 0xf0, 0x21, 0x00


	//----- nvinfo : EIATTR_SPARSE_MMA_MASK
	.align		4
.L_24713:
        /*0168*/ 	.byte	0x03, 0x50
        /*016a*/ 	.short	0x0000


	//----- nvinfo : EIATTR_MAXREG_COUNT
	.align		4
        /*016c*/ 	.byte	0x03, 0x1b
        /*016e*/ 	.short	0x00ff


	//----- nvinfo : EIATTR_NUM_BARRIERS
	.align		4
        /*0170*/ 	.byte	0x02, 0x4c
        /*0172*/ 	.byte	0x01
	.zero		1


	//----- nvinfo : EIATTR_MERCURY_ISA_VERSION
	.align		4
        /*0174*/ 	.byte	0x03, 0x5f
        /*0176*/ 	.short	0x0101


	//----- nvinfo : EIATTR_COOP_GROUP_MASK_REGIDS
	.align		4
        /*0178*/ 	.byte	0x04, 0x29
        /*017a*/ 	.short	(.L_24715 - .L_24714)


	//   ....[0]....
.L_24714:
        /*017c*/ 	.word	0xffffffff


	//   ....[1]....
        /*0180*/ 	.word	0xffffffff


	//   ....[2]....
        /*0184*/ 	.word	0xffffffff


	//   ....[3]....
        /*0188*/ 	.word	0xffffffff


	//   ....[4]....
        /*018c*/ 	.word	0xffffffff


	//   ....[5]....
        /*0190*/ 	.word	0xffffffff


	//   ....[6]....
        /*0194*/ 	.word	0xffffffff


	//   ....[7]....
        /*0198*/ 	.word	0xffffffff


	//   ....[8]....
        /*019c*/ 	.word	0xffffffff


	//   ....[9]....
        /*01a0*/ 	.word	0xffffffff


	//   ....[10]....
        /*01a4*/ 	.word	0xffffffff


	//   ....[11]....
        /*01a8*/ 	.word	0xffffffff


	//   ....[12]....
        /*01ac*/ 	.word	0xffffffff


	//   ....[13]....
        /*01b0*/ 	.word	0xffffffff


	//   ....[14]....
        /*01b4*/ 	.word	0xffffffff


	//   ....[15]....
        /*01b8*/ 	.word	0xffffffff


	//   ....[16]....
        /*01bc*/ 	.word	0xffffffff


	//   ....[17]....
        /*01c0*/ 	.word	0xffffffff


	//   ....[18]....
        /*01c4*/ 	.word	0xffffffff


	//   ....[19]....
        /*01c8*/ 	.word	0xffffffff


	//   ....[20]....
        /*01cc*/ 	.word	0xffffffff


	//   ....[21]....
        /*01d0*/ 	.word	0x0500000c


	//   ....[22]....
        /*01d4*/ 	.word	0x0500000c


	//   ....[23]....
        /*01d8*/ 	.word	0x0500000c


	//   ....[24]....
        /*01dc*/ 	.word	0x0500000c


	//   ....[25]....
        /*01e0*/ 	.word	0x0500000c


	//   ....[26]....
        /*01e4*/ 	.word	0x0500000c


	//----- nvinfo : EIATTR_COOP_GROUP_INSTR_OFFSETS
	.align		4
.L_24715:
        /*01e8*/ 	.byte	0x04, 0x28
        /*01ea*/ 	.short	(.L_24717 - .L_24716)


	//   ....[0]....
.L_24716:
        /*01ec*/ 	.word	0x00001ee0


	//   ....[1]....
        /*01f0*/ 	.word	0x00002ef0


	//   ....[2]....
        /*01f4*/ 	.word	0x00003100


	//   ....[3]....
        /*01f8*/ 	.word	0x00003120


	//   ....[4]....
        /*01fc*/ 	.word	0x00003140


	//   ....[5]....
        /*0200*/ 	.word	0x00003160


	//   ....[6]....
        /*0204*/ 	.word	0x000032c0


	//   ....[7]....
        /*0208*/ 	.word	0x000032e0


	//   ....[8]....
        /*020c*/ 	.word	0x00003300


	//   ....[9]....
        /*0210*/ 	.word	0x000041c0


	//   ....[10]....
        /*0214*/ 	.word	0x00004240


	//   ....[11]....
        /*0218*/ 	.word	0x00004280


	//   ....[12]....
        /*021c*/ 	.word	0x000042d0


	//   ....[13]....
        /*0220*/ 	.word	0x00004330


	//   ....[14]....
        /*0224*/ 	.word	0x00004380


	//   ....[15]....
        /*0228*/ 	.word	0x000043a0


	//   ....[16]....
        /*022c*/ 	.word	0x000043c0


	//   ....[17]....
        /*0230*/ 	.word	0x00006400


	//   ....[18]....
        /*0234*/ 	.word	0x00006440


	//   ....[19]....
        /*0238*/ 	.word	0x00006480


	//   ....[20]....
        /*023c*/ 	.word	0x000064c0


	//   ....[21]....
        /*0240*/ 	.word	0x00006ae0


	//   ....[22]....
        /*0244*/ 	.word	0x00006b80


	//   ....[23]....
        /*0248*/ 	.word	0x00006c30


	//   ....[24]....
        /*024c*/ 	.word	0x00006cd0


	//   ....[25]....
        /*0250*/ 	.word	0x00006d40


	//   ....[26]....
        /*0254*/ 	.word	0x00006db0


	//----- nvinfo : EIATTR_EXIT_INSTR_OFFSETS
	.align		4
.L_24717:
        /*0258*/ 	.byte	0x04, 0x1c
        /*025a*/ 	.short	(.L_24719 - .L_24718)


	//   ....[0]....
.L_24718:
        /*025c*/ 	.word	0x00000090


	//   ....[1]....
        /*0260*/ 	.word	0x00006790


	//   ....[2]....
        /*0264*/ 	.word	0x000068a0


	//   ....[3]....
        /*0268*/ 	.word	0x00006a70


	//----- nvinfo : EIATTR_CRS_STACK_SIZE
	.align		4
.L_24719:
        /*026c*/ 	.byte	0x04, 0x1e
        /*026e*/ 	.short	(.L_24721 - .L_24720)
.L_24720:
        /*0270*/ 	.word	0x00000000


	//----- nvinfo : EIATTR_CBANK_PARAM_SIZE
	.align		4
.L_24721:
        /*0274*/ 	.byte	0x03, 0x19
        /*0276*/ 	.short	0x008c


	//----- nvinfo : EIATTR_PARAM_CBANK
	.align		4
        /*0278*/ 	.byte	0x04, 0x0a
        /*027a*/ 	.short	(.L_24723 - .L_24722)
	.align		4
.L_24722:
        /*027c*/ 	.word	index@(.nv.constant0._ZN4vllm25paged_attention_v2_kernelI13__nv_bfloat16S1_Li64ELi16ELi128ELNS_18Fp8KVCacheDataTypeE0ELb0ELi512EEEvPfS3_PT_PKS4_PKT0_SA_ifPKiSC_iPKfiiiSE_SE_iiiii)
        /*0280*/ 	.short	0x0210
        /*0282*/ 	.short	0x008c


	//----- nvinfo : EIATTR_SW_WAR
	.align		4
.L_24723:
        /*0284*/ 	.byte	0x04, 0x36
        /*0286*/ 	.short	(.L_24725 - .L_24724)
.L_24724:
        /*0288*/ 	.word	0x00000008
.L_24725:


//--------------------- .nv.info._ZN4vllm25paged_attention_v2_kernelI13__nv_bfloat16S1_Li32ELi16ELi128ELNS_18Fp8KVCacheDataTypeE0ELb0ELi512EEEvPfS3_PT_PKS4_PKT0_SA_ifPKiSC_iPKfiiiSE_SE_iiiii --------------------------
	.section	.nv.info._ZN4vllm25paged_attention_v2_kernelI13__nv_bfloat16S1_Li32ELi16ELi128ELNS_18Fp8KVCacheDataTypeE0ELb0ELi512EEEvPfS3_PT_PKS4_PKT0_SA_ifPKiSC_iPKfiiiSE_SE_iiiii,"",@"SHT_CUDA_INFO"
	.sectionflags	@""
	.align	4


	//----- nvinfo : EIATTR_CUDA_API_VERSION
	.align		4
        /*0000*/ 	.byte	0x04, 0x37
        /*0002*/ 	.short	(.L_24727 - .L_24726)
.L_24726:
        /*0004*/ 	.word	0x00000082


	//----- nvinfo : EIATTR_KPARAM_INFO
	.align		4
.L_24727:
        /*0008*/ 	.byte	0x04, 0x17
        /*000a*/ 	.short	(.L_24729 - .L_24728)
.L_24728:
        /*000c*/ 	.word	0x00000000
        /*0010*/ 	.short	0x0015
        /*0012*/ 	.short	0x0088
        /*0014*/ 	.byte	0x00, 0xf0, 0x11, 0x00


	//----- nvinfo : EIATTR_KPARAM_INFO
	.align		4
.L_24729:
        /*0018*/ 	.byte	0x04, 0x17
        /*001a*/ 	.short	(.L_24731 - .L_24730)
.L_24730:
        /*001c*/ 	.word	0x00000000
        /*0020*/ 	.short	0x0014
        /*0022*/ 	.short	0x0084
        /*0024*/ 	.byte	0x00, 0xf0, 0x11, 0x00


	//----- nvinfo : EIATTR_KPARAM_INFO
	.align		4
.L_24731:
        /*0028*/ 	.byte	0x04, 0x17
        /*002a*/ 	.short	(.L_24733 - .L_24732)
.L_24732:
        /*002c*/ 	.word	0x00000000
        /*0030*/ 	.short	0x0013
        /*0032*/ 	.short	0x0080
        /*0034*/ 	.byte	0x00, 0xf0, 0x11, 0x00


	//----- nvinfo : EIATTR_KPARAM_INFO
	.align		4
.L_24733:
        /*0038*/ 	.byte	0x04, 0x17
        /*003a*/ 	.short	(.L_24735 - .L_24734)
.L_24734:
        /*003c*/ 	.word	0x00000000
        /*0040*/ 	.short	0x0012
        /*0042*/ 	.short	0x007c
        /*0044*/ 	.byte	0x00, 0xf0, 0x11, 0x00


	//----- nvinfo : EIATTR_KPARAM_INFO
	.align		4
.L_24735:
        /*0048*/ 	.byte	0x04, 0x17
        /*004a*/ 	.short	(.L_24737 - .L_24736)
.L_24736:
        /*004c*/ 	.word	0x00000000
        /*0050*/ 	.short	0x0011
        /*0052*/ 	.short	0x0078
        /*0054*/ 	.byte	0x00, 0xf0, 0x11, 0x00


	//----- nvinfo : EIATTR_KPARAM_INFO
	.align		4
.L_24737:
        /*0058*/ 	.byte	0x04, 0x17
        /*005a*/ 	.short	(.L_24739 - .L_24738)
.L_24738:
        /*005c*/ 	.word	0x00000000
        /*0060*/ 	.short	0x0010
        /*0062*/ 	.short	0x0070
        /*0064*/ 	.byte	0x00, 0xf0, 0x21, 0x00


	//----- nvinfo : EIATTR_KPARAM_INFO
	.align		4
.L_24739:
        /*0068*/ 	.byte	0x04, 0x17
        /*006a*/ 	.short	(.L_24741 - .L_24740)
.L_24740:
        /*006c*/ 	.word	0x00000000
        /*0070*/ 	.short	0x000f
        /*0072*/ 	.short	0x0068
        /*0074*/ 	.byte	0x00, 0xf0, 0x21, 0x00


	//----- nvinfo : EIATTR_KPARAM_INFO
	.align		4
.L_24741:
        /*0078*/ 	.byte	0x04, 0x17
        /*007a*/ 	.short	(.L_24743 - .L_24742)
.L_24742:
        /*007c*/ 	.word	0x00000000
        /*0080*/ 	.short	0x000e
        /*0082*/ 	.short	0x0060
        /*0084*/ 	.byte	0x00, 0xf0, 0x11, 0x00


	//----- nvinfo : EIATTR_KPARAM_INFO
	.align		4
.L_24743:
        /*0088*/ 	.byte	0x04, 0x17
        /*008a*/ 	.short	(.L_24745 - .L_24744)
.L_24744:
        /*008c*/ 	.word	0x00000000
        /*0090*/ 	.short	0x000d
        /*0092*/ 	.short	0x005c
        /*0094*/ 	.byte	0x00, 0xf0, 0x11, 0x00


	//----- nvinfo : EIATTR_KPARAM_INFO
	.align		4
.L_24745:
        /*0098*/ 	.byte	0x04, 0x17
        /*009a*/ 	.short	(.L_24747 - .L_24746)
.L_24746:
        /*009c*/ 	.word	0x00000000
        /*00a0*/ 	.short	0x000c
        /*00a2*/ 	.short	0x0058
        /*00a4*/ 	.byte	0x00, 0xf0, 0x11, 0x00


	//----- nvinfo : EIATTR_KPARAM_INFO
	.align		4
.L_24747:
        /*00a8*/ 	.byte	0x04, 0x17
        /*00aa*/ 	.short	(.L_24749 - .L_24748)
.L_24748:
        /*00ac*/ 	.word	0x00000000
        /*00b0*/ 	.short	0x000b
        /*00b2*/ 	.short	0x0050
        /*00b4*/ 	.byte	0x00, 0xf0, 0x21, 0x00


	//----- nvinfo : EIATTR_KPARAM_INFO
	.align		4
.L_24749:
        /*00b8*/ 	.byte	0x04, 0x17
        /*00ba*/ 	.short	(.L_24751 - .L_24750)
.L_24750:
        /*00bc*/ 	.word	0x00000000
        /*00c0*/ 	.short	0x000a
        /*00c2*/ 	.short	0x0048
        /*00c4*/ 	.byte	0x00, 0xf0, 0x11, 0x00


	//----- nvinfo : EIATTR_KPARAM_INFO
	.align		4
.L_24751:
        /*00c8*/ 	.byte	0x04, 0x17
        /*00ca*/ 	.short	(.L_24753 - .L_24752)
.L_24752:
        /*00cc*/ 	.word	0x00000000
        /*00d0*/ 	.short	0x0009
        /*00d2*/ 	.short	0x0040
        /*00d4*/ 	.byte	0x00, 0xf0, 0x21, 0x00


	//----- nvinfo : EIATTR_KPARAM_INFO
	.align		4
.L_24753:
        /*00d8*/ 	.byte	0x04, 0x17
        /*00da*/ 	.short	(.L_24755 - .L_24754)
.L_24754:
        /*00dc*/ 	.word	0x00000000
        /*00e0*/ 	.short	0x0008
        /*00e2*/ 	.short	0x0038
        /*00e4*/ 	.byte	0x00, 0xf0, 0x21, 0x00


	//----- nvinfo : EIATTR_KPARAM_INFO
	.align		4
.L_24755:
        /*00e8*/ 	.byte	0x04, 0x17
        /*00ea*/ 	.short	(.L_24757 - .L_24756)
.L_24756:
        /*00ec*/ 	.word	0x00000000
        /*00f0*/ 	.short	0x0007
        /*00f2*/ 	.short	0x0034
        /*00f4*/ 	.byte	0x00, 0xf0, 0x11, 0x00


	//----- nvinfo : EIATTR_KPARAM_INFO
	.align		4
.L_24757:
        /*00f8*/ 	.byte	0x04, 0x17
        /*00fa*/ 	.short	(.L_24759 - .L_24758)
.L_24758:
        /*00fc*/ 	.word	0x00000000
        /*0100*/ 	.short	0x0006
        /*0102*/ 	.short	0x0030
        /*0104*/ 	.byte	0x00, 0xf0, 0x11, 0x00


	//----- nvinfo : EIATTR_KPARAM_INFO
	.align		4
.L_24759:
        /*0108*/ 	.byte	0x04, 0x17
        /*010a*/ 	.short	(.L_24761 - .L_24760)
.L_24760:
        /*010c*/ 	.word	0x00000000
        /*0110*/ 	.short	0x0005
        /*0112*/ 	.short	0x0028
        /*0114*/ 	.byte	0x00, 0xf0, 0x21, 0x00


	//----- nvinfo : EIATTR_KPARAM_INFO
	.align		4
.L_24761:
        /*0118*/ 	.byte	0x04, 0x17
        /*011a*/ 	.short	(.L_24763 - .L_24762)
.L_24762:
        /*011c*/ 	.word	0x00000000
        /*0120*/ 	.short	0x0004
        /*0122*/ 	.short	0x0020
        /*0124*/ 	.byte	0x00, 0xf0, 0x21, 0x00


	//----- nvinfo : EIATTR_KPARAM_INFO
	.align		4
.L_24763:
        /*0128*/ 	.byte	0x04, 0x17
        /*012a*/ 	.short	(.L_24765 - .L_24764)
.L_24764:
        /*012c*/ 	.word	0x00000000
        /*0130*/ 	.short	0x0003
        /*0132*/ 	.short	0x0018
        /*0134*/ 	.byte	0x00, 0xf0, 0x21, 0x00


	//----- nvinfo : EIATTR_KPARAM_INFO
	.align		4
.L_24765:
        /*0138*/ 	.byte	0x04, 0x17
        /*013a*/ 	.short	(.L_24767 - .L_24766)
.L_24766:
        /*013c*/ 	.word	0x00000000
        /*0140*/ 	.short	0x0002
        /*0142*/ 	.short	0x0010
        /*0144*/ 	.byte	0x00, 0xf0, 0x21, 0x00


	//----- nvinfo : EIATTR_KPARAM_INFO
	.align		4
.L_24767:
        /*0148*/ 	.byte	0x04, 0x17
        /*014a*/ 	.short	(.L_24769 - .L_24768)
.L_24768:
        /*014c*/ 	.word	0x00000000
        /*0150*/ 	.short	0x0001
        /*0152*/ 	.short	0x0008
        /*0154*/ 	.byte	0x00, 0xf0, 0x21, 0x00


	//----- nvinfo : EIATTR_KPARAM_INFO
	.align		4
.L_24769:
        /*0158*/ 	.byte	0x04, 0x17
        /*015a*/ 	.short	(.L_24771 - .L_24770)
.L_24770:
        /*015c*/ 	.word	0x00000000
        /*0160*/ 	.short	0x0000
        /*0162*/ 	.short	0x0000
        /*0164*/ 	.byte	0x00, 0xf0, 0x21, 0x00


	//----- nvinfo : EIATTR_SPARSE_MMA_MASK
	.align		4
.L_24771:
        /*0168*/ 	.byte	0x03, 0x50
        /*016a*/ 	.short	0x0000


	//----- nvinfo : EIATTR_MAXREG_COUNT
	.align		4
        /*016c*/ 	.byte	0x03, 0x1b
        /*016e*/ 	.short	0x00ff


	//----- nvinfo : EIATTR_NUM_BARRIERS
	.align		4
        /*0170*/ 	.byte	0x02, 0x4c
        /*0172*/ 	.byte	0x01
	.zero		1


	//----- nvinfo : EIATTR_MERCURY_ISA_VERSION
	.align		4
        /*0174*/ 	.byte	0x03, 0x5f
        /*0176*/ 	.short	0x0101


	//----- nvinfo : EIATTR_COOP_GROUP_MASK_REGIDS
	.align		4
        /*0178*/ 	.byte	0x04, 0x29
        /*017a*/ 	.short	(.L_24773 - .L_24772)


	//   ....[0]....
.L_24772:
        /*017c*/ 	.word	0xffffffff


	//   ....[1]....
        /*0180*/ 	.word	0xffffffff


	//   ....[2]....
        /*0184*/ 	.word	0xffffffff


	//   ....[3]....
        /*0188*/ 	.word	0xffffffff


	//   ....[4]....
        /*018c*/ 	.word	0xffffffff


	//   ....[5]....
        /*0190*/ 	.word	0xffffffff


	//   ....[6]....
        /*0194*/ 	.word	0xffffffff


	//   ....[7]....
        /*0198*/ 	.word	0xffffffff


	//   ....[8]....
        /*019c*/ 	.word	0xffffffff


	//   ....[9]....
        /*01a0*/ 	.word	0xffffffff


	//   ....[10]....
        /*01a4*/ 	.word	0xffffffff


	//   ....[11]....
        /*01a8*/ 	.word	0xffffffff


	//   ....[12]....
        /*01ac*/ 	.word	0xffffffff


	//   ....[13]....
        /*01b0*/ 	.word	0xffffffff


	//   ....[14]....
        /*01b4*/ 	.word	0xffffffff


	//   ....[15]....
        /*01b8*/ 	.word	0xffffffff


	//   ....[16]....
        /*01bc*/ 	.word	0xffffffff


	//   ....[17]....
        /*01c0*/ 	.word	0xffffffff


	//   ....[18]....
        /*01c4*/ 	.word	0xffffffff


	//   ....[19]....
        /*01c8*/ 	.word	0x0500000d


	//   ....[20]....
        /*01cc*/ 	.word	0x0500000d


	//   ....[21]....
        /*01d0*/ 	.word	0x0500000d


	//   ....[22]....
        /*01d4*/ 	.word	0x0500000d


	//   ....[23]....
        /*01d8*/ 	.word	0x0500000d


	//   ....[24]....
        /*01dc*/ 	.word	0x0500000d


	//----- nvinfo : EIATTR_COOP_GROUP_INSTR_OFFSETS
	.align		4
.L_24773:
        /*01e0*/ 	.byte	0x04, 0x28
        /*01e2*/ 	.short	(.L_24775 - .L_24774)


	//   ....[0]....
.L_24774:
        /*01e4*/ 	.word	0x000016a0


	//   ....[1]....
        /*01e8*/ 	.word	0x00001fa0


	//   ....[2]....
        /*01ec*/ 	.word	0x000021c0


	//   ....[3]....
        /*01f0*/ 	.word	0x000021e0


	//   ....[4]....
        /*01f4*/ 	.word	0x00002200


	//   ....[5]....
        /*01f8*/ 	.word	0x00002220


	//   ....[6]....
        /*01fc*/ 	.word	0x00002380


	//   ....[7]....
        /*0200*/ 	.word	0x000023a0


	//   ....[8]....
        /*0204*/ 	.word	0x000023c0


	//   ....[9]....
        /*0208*/ 	.word	0x00003280


	//   ....[10]....
        /*020c*/ 	.word	0x00003300


	//   ....[11]....
        /*0210*/ 	.word	0x00003340


	//   ....[12]....
        /*0214*/ 	.word	0x00003390


	//   ....[13]....
        /*0218*/ 	.word	0x000033f0


	//   ....[14]....
        /*021c*/ 	.word	0x00003440


	//   ....[15]....
        /*0220*/ 	.word	0x00003460


	//   ....[16]....
        /*0224*/ 	.word	0x00003480


	//   ....[17]....
        /*0228*/ 	.word	0x00004ba0


	//   ....[18]....
        /*022c*/ 	.word	0x00004be0


	//   ....[19]....
        /*0230*/ 	.word	0x000050b0


	//   ....[20]....
        /*0234*/ 	.word	0x00005160


	//   ....[21]....
        /*0238*/ 	.word	0x00005210


	//   ....[22]....
        /*023c*/ 	.word	0x000052b0


	//   ....[23]....
        /*0240*/ 	.word	0x00005320


	//   ....[24]....
        /*0244*/ 	.word	0x00005390


	//----- nvinfo : EIATTR_EXIT_INSTR_OFFSETS
	.align		4
.L_24775:
        /*0248*/ 	.byte	0x04, 0x1c
        /*024a*/ 	.short	(.L_24777 - .L_24776)


	//   ....[0]....
.L_24776:
        /*024c*/ 	.word	0x000000d0


	//   ....[1]....
        /*0250*/ 	.word	0x00004e60


	//   ....[2]....
        /*0254*/ 	.word	0x00004f50


	//   ....[3]....
        /*0258*/ 	.word	0x00005040


	//----- nvinfo : EIATTR_CRS_STACK_SIZE
	.align		4
.L_24777:
        /*025c*/ 	.byte	0x04, 0x1e
        /*025e*/ 	.short	(.L_24779 - .L_24778)
.L_24778:
        /*0260*/ 	.word	0x00000000


	//----- nvinfo : EIATTR_CBANK_PARAM_SIZE
	.align		4
.L_24779:
        /*0264*/ 	.byte	0x03, 0x19
        /*0266*/ 	.short	0x008c


	//----- nvinfo : EIATTR_PARAM_CBANK
	.align		4
        /*0268*/ 	.byte	0x04, 0x0a
        /*026a*/ 	.short	(.L_24781 - .L_24780)
	.align		4
.L_24780:
        /*026c*/ 	.word	index@(.nv.constant0._ZN4vllm25paged_attention_v2_kernelI13__nv_bfloat16S1_Li32ELi16ELi128ELNS_18Fp8KVCacheDataTypeE0ELb0ELi512EEEvPfS3_PT_PKS4_PKT0_SA_ifPKiSC_iPKfiiiSE_SE_iiiii)
        /*0270*/ 	.short	0x0210
        /*0272*/ 	.short	0x008c


	//----- nvinfo : EIATTR_SW_WAR
	.align		4
.L_24781:
        /*0274*/ 	.byte	0x04, 0x36
        /*0276*/ 	.short	(.L_24783 - .L_24782)
.L_24782:
        /*0278*/ 	.word	0x00000008
.L_24783:


//--------------------- .nv.info._ZN4vllm25paged_attention_v2_kernelI13__nv_bfloat16S1_Li256ELi16ELi128ELNS_18Fp8KVCacheDataTypeE0ELb1ELi512EEEvPfS3_PT_PKS4_PKT0_SA_ifPKiSC_iPKfiiiSE_SE_iiiii --------------------------
	.section	.nv.info._ZN4vllm25paged_attention_v2_kernelI13__nv_bfloat16S1_Li256ELi16ELi128ELNS_18Fp8KVCacheDataTypeE0ELb1ELi512EEEvPfS3_PT_PKS4_PKT0_SA_ifPKiSC_iPKfiiiSE_SE_iiiii,"",@"SHT_CUDA_INFO"
	.sectionflags	@""
	.align	4


	//----- nvinfo : EIATTR_CUDA_API_VERSION
	.align		4
        /*0000*/ 	.byte	0x04, 0x37
        /*0002*/ 	.short	(.L_24785 - .L_24784)
.L_24784:
        /*0004*/ 	.word	0x00000082


	//----- nvinfo : EIATTR_KPARAM_INFO
	.align		4
.L_24785:
        /*0008*/ 	.byte	0x04, 0x17
        /*000a*/ 	.short	(.L_24787 - .L_24786)
.L_24786:
        /*000c*/ 	.word	0x00000000
        /*0010*/ 	.short	0x0015
        /*0012*/ 	.short	0x0088
        /*0014*/ 	.byte	0x00, 0xf0, 0x11, 0x00


	//----- nvinfo : EIATTR_KPARAM_INFO
	.align		4
.L_24787:
        /*0018*/ 	.byte	0x04, 0x17
        /*001a*/ 	.short	(.L_24789 - .L_24788)
.L_24788:
        /*001c*/ 	.word	0x00000000
        /*0020*/ 	.short	0x0014
        /*0022*/ 	.short	0x0084
        /*0024*/ 	.byte	0x00, 0xf0, 0x11, 0x00


	//----- nvinfo : EIATTR_KPARAM_INFO
	.align		4
.L_24789:
        /*0028*/ 	.byte	0x04, 0x17
        /*002a*/ 	.short	(.L_24791 - .L_24790)
.L_24790:
        /*002c*/ 	.word	0x00000000
        /*0030*/ 	.short	0x0013
        /*0032*/ 	.short	0x0080
        /*0034*/ 	.byte	0x00, 0xf0, 0x11, 0x00


	//----- nvinfo : EIATTR_KPARAM_INFO
	.align		4
.L_24791:
        /*0038*/ 	.byte	0x04, 0x17
        /*003a*/ 	.short	(.L_24793 - .L_24792)
.L_24792:
        /*003c*/ 	.word	0x00000000
        /*0040*/ 	.short	0x0012
        /*0042*/ 	.short	0x007c
        /*0044*/ 	.byte	0x00, 0xf0, 0x11, 0x00


	//----- nvinfo : EIATTR_KPARAM_INFO
	.align		4
.L_24793:
        /*0048*/ 	.byte	0x04, 0x17
        /*004a*/ 	.short	(.L_24795 - .L_24794)
.L_24794:
        /*004c*/ 	.word	0x00000000
        /*0050*/ 	.short	0x0011
        /*0052*/ 	.short	0x0078
        /*0054*/ 	.byte	0x00, 0xf0, 0x11, 0x00


	//----- nvinfo : EIATTR_KPARAM_INFO
	.align		4
.L_24795:
        /*0058*/ 	.byte	0x04, 0x17
        /*005a*/ 	.short	(.L_24797 - .L_24796)
.L_24796:
        /*005c*/ 	.word	0x00000000
        /*0060*/ 	.short	0x0010
        /*0062*/ 	.short	0x0070
        /*0064*/ 	.byte	0x00, 0xf0, 0x21, 0x00


	//----- nvinfo : EIATTR_KPARAM_INFO
	.align		4
.L_24797:
        /*0068*/ 	.byte	0x04, 0x17
        /*006a*/ 	.short	(.L_24799 - .L_24798)
.L_24798:
        /*006c*/ 	.word	0x00000000
        /*0070*/ 	.short	0x000f
        /*0072*/ 	.short	0x0068
        /*0074*/ 	.byte	0x00, 0xf0, 0x21, 0x00


	//----- nvinfo : EIATTR_KPARAM_INFO
	.align		4
.L_24799:
        /*0078*/ 	.byte	0x04, 0x17
        /*007a*/ 	.short	(.L_24801 - .L_24800)
.L_24800:
        /*007c*/ 	.word	0x00000000
        /*0080*/ 	.short	0x000e
        /*0082*/ 	.short	0x0060
        /*0084*/ 	.byte	0x00, 0xf0, 0x11, 0x00


	//----- nvinfo : EIATTR_KPARAM_INFO
	.align		4
.L_24801:
        /*0088*/ 	.byte	0x04, 0x17
        /*008a*/ 	.short	(.L_24803 - .L_24802)
.L_24802:
        /*008c*/ 	.word	0x00000000
        /*0090*/ 	.short	0x000d
        /*0092*/ 	.short	0x005c
        /*0094*/ 	.byte	0x00, 0xf0, 0x11, 0x00


	//----- nvinfo : EIATTR_KPARAM_INFO
	.align		4
.L_24803:
        /*0098*/ 	.byte	0x04, 0x17
        /*009a*/ 	.short	(.L_24805 - .L_24804)
.L_24804:
        /*009c*/ 	.word	0x00000000
        /*00a0*/ 	.short	0x000c
        /*00a2*/ 	.short	0x0058
        /*00a4*/ 	.byte	0x00, 0xf0, 0x11, 0x00


	//----- nvinfo : EIATTR_KPARAM_INFO
	.align		4
.L_24805:
        /*00a8*/ 	.byte	0x04, 0x17
        /*00aa*/ 	.short	(.L_24807 - .L_24806)
.L_24806:
        /*00ac*/ 	.word	0x00000000
        /*00b0*/ 	.short	0x000b
        /*00b2*/ 	.short	0x0050
        /*00b4*/ 	.byte	0x00, 0xf0, 0x21, 0x00


	//----- nvinfo : EIATTR_KPARAM_INFO
	.align		4
.L_24807:
        /*00b8*/ 	.byte	0x04, 0x17
        /*00ba*/ 	.short	(.L_24809 - .L_24808)
.L_24808:
        /*00bc*/ 	.word	0x00000000
        /*00c0*/ 	.short	0x000a
        /*00c2*/ 	.short	0x0048
        /*00c4*/ 	.byte	0x00, 0xf0, 0x11, 0x00


	//----- nvinfo : EIATTR_KPARAM_INFO
	.align		4
.L_24809:
        /*00c8*/ 	.byte	0x04, 0x17
        /*00ca*/ 	.short	(.L_24811 - .L_24810)
.L_24810:
        /*00cc*/ 	.word	0x00000000
        /*00d0*/ 	.short	0x0009
        /*00d2*/ 	.short	0x0040
        /*00d4*/ 	.byte	0x00, 0xf0, 0x21, 0x00


	//----- nvinfo : EIATTR_KPARAM_INFO
	.align		4
.L_24811:
        /*00d8*/ 	.byte	0x04, 0x17
        /*00da*/ 	.short	(.L_24813 - .L_24812)
.L_24812:
        /*00dc*/ 	.word	0x00000000
        /*00e0*/ 	.short	0x0008
        /*00e2*/ 	.short	0x0038
        /*00e4*/ 	.byte	0x00, 0xf0, 0x21, 0x00


	//----- nvinfo : EIATTR_KPARAM_INFO
	.align		4
.L_24813:
        /*00e8*/ 	.byte	0x04, 0x17
        /*00ea*/ 	.short	(.L_24815 - .L_24814)
.L_24814:
        /*00ec*/ 	.word	0x00000000
        /*00f0*/ 	.short	0x0007
        /*00f2*/ 	.short	0x0034
        /*00f4*/ 	.byte	0x00, 0xf0, 0x11, 0x00


	//----- nvinfo : EIATTR_KPARAM_INFO
	.align		4
.L_24815:
        /*00f8*/ 	.byte	0x04, 0x17
        /*00fa*/ 	.short	(.L_24817 - .L_24816)
.L_24816:
        /*00fc*/ 	.word	0x00000000
        /*0100*/ 	.short	0x0006
        /*0102*/ 	.short	0x0030
        /*0104*/ 	.byte	0x00, 0xf0, 0x11, 0x00


	//----- nvinfo : EIATTR_KPARAM_INFO
	.align		4
.L_24817:
        /*0108*/ 	.byte	0x04, 0x17
        /*010a*/ 	.short	(.L_24819 - .L_24818)
.L_24818:
        /*010c*/ 	.word	0x00000000
        /*0110*/ 	.short	0x0005
        /*0112*/ 	.short	0x0028
        /*0114*/ 	.byte	0x00, 0xf0, 0x21, 0x00


	//----- nvinfo : EIATTR_KPARAM_INFO
	.align		4
.L_24819:
        /*0118*/ 	.byte	0x04, 0x17
        /*011a*/ 	.short	(.L_24821 - .L_24820)
.L_24820:
        /*011c*/ 	.word	0x00000000
        /*0120*/ 	.short	0x0004
        /*0122*/ 	.short	0x0020
        /*0124*/ 	.byte	0x00, 0xf0, 0x21, 0x00


	//----- nvinfo : EIATTR_KPARAM_INFO
	.align		4
.L_24821:
        /*0128*/ 	.byte	0x04, 0x17
        /*012a*/ 	.short	(.L_24823 - .L_24822)
.L_24822:
        /*012c*/ 	.word	0x00000000
        /*0130*/ 	.short	0x0003
        /*0132*/ 	.short	0x0018
        /*0134*/ 	.byte	0x00, 0xf0, 0x21, 0x00


	//----- nvinfo : EIATTR_KPARAM_INFO
	.align		4
.L_24823:
        /*0138*/ 	.byte	0x04, 0x17
        /*013a*/ 	.short	(.L_24825 - .L_24824)
.L_24824:
        /*013c*/ 	.word	0x00000000
        /*0140*/ 	.short	0x0002
        /*0142*/ 	.short	0x0010
        /*0144*/ 	.byte	0x00, 0xf0, 0x21, 0x00


	//----- nvinfo : EIATTR_KPARAM_INFO
	.align		4
.L_24825:
        /*0148*/ 	.byte	0x04, 0x17
        /*014a*/ 	.short	(.L_24827 - .L_24826)
.L_24826:
        /*014c*/ 	.word	0x00000000
        /*0150*/ 	.short	0x0001
        /*0152*/ 	.short	0x0008
        /*0154*/ 	.byte	0x00, 0xf0, 0x21, 0x00


	//----- nvinfo : EIATTR_KPARAM_INFO
	.align		4
.L_24827:
        /*0158*/ 	.byte	0x04, 0x17
        /*015a*/ 	.short	(.L_24829 - .L_24828)
.L_24828:
        /*015c*/ 	.word	0x00000000
        /*0160*/ 	.short	0x0000
        /*0162*/ 	.short	0x0000
        /*0164*/ 	.byte	0x00, 0xf0, 0x21, 0x00


	//----- nvinfo : EIATTR_SPARSE_MMA_MASK
	.align		4
.L_24829:
        /*0168*/ 	.byte	0x03, 0x50
        /*016a*/ 	.short	0x0000


	//----- nvinfo : EIATTR_MAXREG_COUNT
	.align		4
        /*016c*/ 	.byte	0x03, 0x1b
        /*016e*/ 	.short	0x00ff


	//----- nvinfo : EIATTR_NUM_BARRIERS
	.align		4
        /*0170*/ 	.byte	0x02, 0x4c
        /*0172*/ 	.byte	0x01
	.zero		1


	//----- nvinfo : EIATTR_MERCURY_ISA_VERSION
	.align		4
        /*0174*/ 	.byte	0x03, 0x5f
        /*0176*/ 	.short	0x0101


	//----- nvinfo : EIATTR_COOP_GROUP_MASK_REGIDS
	.align		4
        /*0178*/ 	.byte	0x04, 0x29
        /*017a*/ 	.short	(.L_24831 - .L_24830)


	//   ....[0]....
.L_24830:
        /*017c*/ 	.word	0xffffffff


	//   ....[1]....
        /*0180*/ 	.word	0xffffffff


	//   ....[2]....
        /*0184*/ 	.word	0xffffffff


	//   ....[3]....
        /*0188*/ 	.word	0xffffffff


	//   ....[4]....
        /*018c*/ 	.word	0xffffffff


	//   ....[5]....
        /*0190*/ 	.word	0xffffffff


	//   ....[6]....
        /*0194*/ 	.word	0xffffffff


	//   ....[7]....
        /*0198*/ 	.word	0xffffffff


	//   ....[8]....
        /*019c*/ 	.word	0xffffffff


	//   ....[9]....
        /*01a0*/ 	.word	0xffffffff


	//   ....[10]....
        /*01a4*/ 	.word	0xffffffff


	//   ....[11]....
        /*01a8*/ 	.word	0xffffffff


	//   ....[12]....
        /*01ac*/ 	.word	0xffffffff


	//   ....[13]....
        /*01b0*/ 	.word	0xffffffff


	//   ....[14]....
        /*01b4*/ 	.word	0xffffffff


	//   ....[15]....
        /*01b8*/ 	.word	0xffffffff


	//   ....[16]....
        /*01bc*/ 	.word	0xffffffff


	//   ....[17]....
        /*01c0*/ 	.word	0xffffffff


	//   ....[18]....
        /*01c4*/ 	.word	0xffffffff


	//   ....[19]....
        /*01c8*/ 	.word	0xffffffff


	//   ....[20]....
        /*01cc*/ 	.word	0xffffffff


	//   ....[21]....
        /*01d0*/ 	.word	0xffffffff


	//   ....[22]....
        /*01d4*/ 	.word	0xffffffff


	//   ....[23]....
        /*01d8*/ 	.word	0xffffffff


	//   ....[24]....
        /*01dc*/ 	.word	0xffffffff


	//   ....[25]....
        /*01e0*/ 	.word	0xffffffff


	//   ....[26]....
        /*01e4*/ 	.word	0xffffffff


	//   ....[27]....
        /*01e8*/ 	.word	0xffffffff


	//   ....[28]....
        /*01ec*/ 	.word	0xffffffff


	//   ....[29]....
        /*01f0*/ 	.word	0xffffffff


	//   ....[30]....
        /*01f4*/ 	.word	0xffffffff


	//   ....[31]....
        /*01f8*/ 	.word	0xffffffff


	//   ....[32]....
        /*01fc*/ 	.word	0xffffffff


	//   ....[33]....
        /*0200*/ 	.word	0x05000029


	//   ....[34]....
        /*0204*/ 	.word	0x05000029


	//   ....[35]....
        /*0208*/ 	.word	0x05000029


	//   ....[36]....
        /*020c*/ 	.word	0x05000029


	//   ....[37]....
        /*0210*/ 	.word	0x05000029


	//   ....[38]....
        /*0214*/ 	.word	0x05000029


	//----- nvinfo : EIATTR_COOP_GROUP_INSTR_OFFSETS
	.align		4
.L_24831:
        /*0218*/ 	.byte	0x04, 0x28
        /*021a*/ 	.short	(.L_24833 - .L_24832)


	//   ....[0]....
.L_24832:
        /*021c*/ 	.word	0x00005650


	//   ....[1]....
        /*0220*/ 	.word	0x00008940


	//   ....[2]....
        /*0224*/ 	.word	0x00008c50


	//   ....[3]....
        /*0228*/ 	.word	0x00008c70


	//   ....[4]....
        /*022c*/ 	.word	0x00008c90


	//   ....[5]....
        /*0230*/ 	.word	0x00008cb0


	//   ....[6]....
        /*0234*/ 	.word	0x00008e10


	//   ....[7]....
        /*0238*/ 	.word	0x00008e30


	//   ....[8]....
        /*023c*/ 	.word	0x00008e50


	//   ....[9]....
        /*0240*/ 	.word	0x00009d20


	//   ....[10]....
        /*0244*/ 	.word	0x00009db0


	//   ....[11]....
        /*0248*/ 	.word	0x00009e00


	//   ....[12]....
        /*024c*/ 	.word	0x00009e60


	//   ....[13]....
        /*0250*/ 	.word	0x00009e90


	//   ....[14]....
        /*0254*/ 	.word	0x00009ee0


	//   ....[15]....
        /*0258*/ 	.word	0x00009f00


	//   ....[16]....
        /*025c*/ 	.word	0x00009f20


	//   ....[17]....
        /*0260*/ 	.word	0x0000f630


	//   ....[18]....
        /*0264*/ 	.word	0x0000f670


	//   ....[19]....
        /*0268*/ 	.word	0x0000f690


	//   ....[20]....
        /*026c*/ 	.word	0x0000f6a0


	//   ....[21]....
        /*0270*/ 	.word	0x0000f6b0


	//   ....[22]....
        /*0274*/ 	.word	0x0000f6c0


	//   ....[23]....
        /*0278*/ 	.word	0x0000f6d0


	//   ....[24]....
        /*027c*/ 	.word	0x0000f710


	//   ....[25]....
        /*0280*/ 	.word	0x0000f730


	//   ....[26]....
        /*0284*/ 	.word	0x0000f750


	//   ....[27]....
        /*0288*/ 	.word	0x0000f770


	//   ....[28]....
        /*028c*/ 	.word	0x0000f7a0


	//   ....[29]....
        /*0290*/ 	.word	0x0000f7d0


	//   ....[30]....
        /*0294*/ 	.word	0x0000f810


	//   ....[31]....
        /*0298*/ 	.word	0x0000f850


	//   ....[32]....
        /*029c*/ 	.word	0x0000f890


	//   ....[33]....
        /*02a0*/ 	.word	0x000108f0


	//   ....[34]....
        /*02a4*/ 	.word	0x000109a0


	//   ....[35]....
        /*02a8*/ 	.word	0x00010a50


	//   ....[36]....
        /*02ac*/ 	.word	0x00010af0


	//   ....[37]....
        /*02b0*/ 	.word	0x00010b60


	//   ....[38]....
        /*02b4*/ 	.word	0x00010bd0


	//----- nvinfo : EIATTR_EXIT_INSTR_OFFSETS
	.align		4
.L_24833:
        /*02b8*/ 	.byte	0x04, 0x1c
        /*02ba*/ 	.short	(.L_24835 - .L_24834)


	//   ....[0]....
.L_24834:
        /*02bc*/ 	.word	0x000000d0


	//   ....[1]....
        /*02c0*/ 	.word	0x00010070


	//   ....[2]....
        /*02c4*/ 	.word	0x00010180


	//   ....[3]....
        /*02c8*/ 	.word	0x00010890


	//----- nvinfo : EIATTR_CRS_STACK_SIZE
	.align		4
.L_24835:
        /*02cc*/ 	.byte	0x04, 0x1e
        /*02ce*/ 	.short	(.L_24837 - .L_24836)
.L_24836:
        /*02d0*/ 	.word	0x00000000


	//----- nvinfo : EIATTR_CBANK_PARAM_SIZE
	.align		4
.L_24837:
        /*02d4*/ 	.byte	0x03, 0x19
        /*02d6*/ 	.short	0x008c


	//----- nvinfo : EIATTR_PARAM_CBANK
	.align		4
        /*02d8*/ 	.byte	0x04, 0x0a
        /*02da*/ 	.short	(.L_24839 - .L_24838)
	.align		4
.L_24838:
        /*02dc*/ 	.word	index@(.nv.constant0._ZN4vllm25paged_attention_v2_kernelI13__nv_bfloat16S1_Li256ELi16ELi128ELNS_18Fp8KVCacheDataTypeE0ELb1ELi512EEEvPfS3_PT_PKS4_PKT0_SA_ifPKiSC_iPKfiiiSE_SE_iiiii)
        /*02e0*/ 	.short	0x0210
        /*02e2*/ 	.short	0x008c


	//----- nvinfo : EIATTR_SW_WAR
	.align		4
.L_24839:
        /*02e4*/ 	.byte	0x04, 0x36
        /*02e6*/ 	.short	(.L_24841 - .L_24840)
.L_24840:
        /*02e8*/ 	.word	0x00000008
.L_24841:


//--------------------- .nv.info._ZN4vllm25paged_attention_v2_kernelI13__nv_bfloat16S1_Li192ELi16ELi128ELNS_18Fp8KVCacheDataTypeE0ELb1ELi512EEEvPfS3_PT_PKS4_PKT0_SA_ifPKiSC_iPKfiiiSE_SE_iiiii --------------------------
	.section	.nv.info._ZN4vllm25paged_attention_v2_kernelI13__nv_bfloat16S1_Li192ELi16ELi128ELNS_18Fp8KVCacheDataTypeE0ELb1ELi512EEEvPfS3_PT_PKS4_PKT0_SA_ifPKiSC_iPKfiiiSE_SE_iiiii,"",@"SHT_CUDA_INFO"
	.sectionflags	@""
	.align	4


	//----- nvinfo : EIATTR_CUDA_API_VERSION
	.align		4
        /*0000*/ 	.byte	0x04, 0x37
        /*0002*/ 	.short	(.L_24843 - .L_24842)
.L_24842:
        /*0004*/ 	.word	0x00000082


	//----- nvinfo : EIATTR_KPARAM_INFO
	.align		4
.L_24843:
        /*0008*/ 	.byte	0x04, 0x17
        /*000a*/ 	.short	(.L_24845 - .L_24844)
.L_24844:
        /*000c*/ 	.word	0x00000000
        /*0010*/ 	.short	0x0015
        /*0012*/ 	.short	0x0088
        /*0014*/ 	.byte	0x00, 0xf0, 0x11, 0x00


	//----- nvinfo : EIATTR_KPARAM_INFO
	.align		4
.L_24845:
        /*0018*/ 	.byte	0x04, 0x17
        /*001a*/ 	.short	(.L_24847 - .L_24846)
.L_24846:
        /*001c*/ 	.word	0x00000000
        /*0020*/ 	.short	0x0014
        /*0022*/ 	.short	0x0084
        /*0024*/ 	.byte	0x00, 0xf0, 0x11, 0x00


	//----- nvinfo : EIATTR_KPARAM_INFO
	.align		4
.L_24847:
        /*0028*/ 	.byte	0x04, 0x17
        /*002a*/ 	.short	(.L_24849 - .L_24848)
.L_24848:
        /*002c*/ 	.word	0x00000000
        /*0030*/ 	.short	0x0013
        /*0032*/ 	.short	0x0080
        /*0034*/ 	.byte	0x00, 0xf0, 0x11, 0x00


	//----- nvinfo : EIATTR_KPARAM_INFO
	.align		4
.L_24849:
        /*0038*/ 	.byte	0x04, 0x17
        /*003a*/ 	.short	(.L_24851 - .L_24850)
.L_24850:
        /*003c*/ 	.word	0x00000000
        /*0040*/ 	.short	0x0012
        /*0042*/ 	.short	0x007c
        /*0044*/ 	.byte	0x00, 0xf0, 0x11, 0x00


	//----- nvinfo : EIATTR_KPARAM_INFO
	.align		4
.L_24851:
        /*0048*/ 	.byte	0x04, 0x17
        /*004a*/ 	.short	(.L_24853 - .L_24852)
.L_24852:
        /*004c*/ 	.word	0x00000000
        /*0050*/ 	.short	0x0011
        /*0052*/ 	.short	0x0078
        /*0054*/ 	.byte	0x00, 0xf0, 0x11, 0x00


	//----- nvinfo : EIATTR_KPARAM_INFO
	.align		4
.L_24853:
        /*0058*/ 	.byte	0x04, 0x17
        /*005a*/ 	.short	(.L_24855 - .L_24854)
.L_24854:
        /*005c*/ 	.word	0x00000000
        /*0060*/ 	.short	0x0010
        /*0062*/ 	.short	0x0070
        /*0064*/ 	.byte	0x00, 0xf0, 0x21, 0x00


	//----- nvinfo : EIATTR_KPARAM_INFO
	.align		4
.L_24855:
        /*0068*/ 	.byte	0x04, 0x17
        /*006a*/ 	.short	(.L_24857 - .L_24856)
.L_24856:
        /*006c*/ 	.word	0x00000000
        /*0070*/ 	.short	0x000f
        /*0072*/ 	.short	0x0068
        /*0074*/ 	.byte	0x00, 0xf0, 0x21, 0x00


	//----- nvinfo : EIATTR_KPARAM_INFO
	.align		4
.L_24857:
        /*0078*/ 	.byte	0x04, 0x17
        /*007a*/ 	.short	(.L_24859 - .L_24858)
.L_24858:
        /*007c*/ 	.word	0x00000000
        /*0080*/ 	.short	0x000e
        /*0082*/ 	.short	0x0060
        /*0084*/ 	.byte	0x00, 0xf0, 0x11, 0x00


	//----- nvinfo : EIATTR_KPARAM_INFO
	.align		4
.L_24859:
        /*0088*/ 	.byte	0x04, 0x17
        /*008a*/ 	.short	(.L_24861 - .L_24860)
.L_24860:
        /*008c*/ 	.word	0x00000000
        /*0090*/ 	.short	0x000d
        /*0092*/ 	.short	0x005c
        /*0094*/ 	.byte	0x00, 0xf0, 0x11, 0x00


	//----- nvinfo : EIATTR_KPARAM_INFO
	.align		4
.L_24861:
        /*0098*/ 	.byte	0x04, 0x17
        /*009a*/ 	.short	(.L_24863 - .L_24862)
.L_24862:
        /*009c*/ 	.word	0x00000000
        /*00a0*/ 	.short	0x000c
        /*00a2*/ 	.short	0x0058
        /*00a4*/ 	.byte	0x00, 0xf0, 0x11, 0x00


	//----- nvinfo : EIATTR_KPARAM_INFO
	.align		4
.L_24863:
        /*00a8*/ 	.byte	0x04, 0x17
        /*00aa*/ 	.short	(.L_24865 - .L_24864)
.L_24864:
        /*00ac*/ 	.word	0x00000000
        /*00b0*/ 	.short	0x000b
        /*00b2*/ 	.short	0x0050
        /*00b4*/ 	.byte	0x00, 0xf0, 0x21, 0x00


	//----- nvinfo : EIATTR_KPARAM_INFO
	.align		4
.L_24865:
        /*00b8*/ 	.byte	0x04, 0x17
        /*00ba*/ 	.short	(.L_24867 - .L_24866)
.L_24866:
        /*00bc*/ 	.word	0x00000000
        /*00c0*/ 	.short	0x000a
        /*00c2*/ 	.short	0x0048
        /*00c4*/ 	.byte	0x00, 0xf0, 0x11, 0x00


	//----- nvinfo : EIATTR_KPARAM_INFO
	.align		4
.L_24867:
        /*00c8*/ 	.byte	0x04, 0x17
        /*00ca*/ 	.short	(.L_24869 - .L_24868)
.L_24868:
        /*00cc*/ 	.word	0x00000000
        /*00d0*/ 	.short	0x0009
        /*00d2*/ 	.short	0x0040
        /*00d4*/ 	.byte	0x00, 0xf0, 0x21, 0x00


	//----- nvinfo : EIATTR_KPARAM_INFO
	.align		4
.L_24869:
        /*00d8*/ 	.byte	0x04, 0x17
        /*00da*/ 	.short	(.L_24871 - .L_24870)
.L_24870:
        /*00dc*/ 	.word	0x00000000
        /*00e0*/ 	.short	0x0008
        /*00e2*/ 	.short	0x0038
        /*00e4*/ 	.byte	0x00, 0xf0, 0x21, 0x00


	//----- nvinfo : EIATTR_KPARAM_INFO
	.align		4
.L_24871:
        /*00e8*/ 	.byte	0x04, 0x17
        /*00ea*/ 	.short	(.L_24873 - .L_24872)
.L_24872:
        /*00ec*/ 	.word	0x00000000
        /*00f0*/ 	.short	0x0007
        /*00f2*/ 	.short	0x0034
        /*00f4*/ 	.byte	0x00, 0xf0, 0x11, 0x00


	//----- nvinfo : EIATTR_KPARAM_INFO
	.align		4
.L_24873:
        /*00f8*/ 	.byte	0x04, 0x17
        /*00fa*/ 	.short	(.L_24875 - .L_24874)
.L_24874:
        /*00fc*/ 	.word	0x00000000
        /*0100*/ 	.short	0x0006
        /*0102*/ 	.short	0x0030
        /*0104*/ 	.byte	0x00, 0xf0, 0x11, 0x00


	//----- nvinfo : EIATTR_KPARAM_INFO
	.align		4
.L_24875:
        /*0108*/ 	.byte	0x04, 0x17
        /*010a*/ 	.short	(.L_24877 - .L_24876)
.L_24876:
        /*010c*/ 	.word	0x00000000
        /*0110*/ 	.short	0x0005
        /*0112*/ 	.short	0x0028
        /*0114*/ 	.byte	0x00, 0xf0, 0x21, 0x00


	//----- nvinfo : EIATTR_KPARAM_INFO
	.align		4
.L_24877:
        /*0118*/ 	.byte	0x04, 0x17
        /*011a*/ 	.short	(.L_24879 - .L_24878)
.L_24878:
        /*011c*/ 	.word	0x00000000
        /*0120*/ 	.short	0x0004
        /*0122*/ 	.short	0x0020
        /*0124*/ 	.byte	0x00, 0xf0, 0x21, 0x00


	//----- nvinfo : EIATTR_KPARAM_INFO
	.align		4
.L_24879:
        /*0128*/ 	.byte	0x04, 0x17
        /*012a*/ 	.short	(.L_24881 - .L_24880)
.L_24880:
        /*012c*/ 	.word	0x00000000
        /*0130*/ 	.short	0x0003
        /*0132*/ 	.short	0x0018
        /*0134*/ 	.byte	0x00, 0xf0, 0x21, 0x00


	//----- nvinfo : EIATTR_KPARAM_INFO
	.align		4
.L_24881:
        /*0138*/ 	.byte	0x04, 0x17
        /*013a*/ 	.short	(.L_24883 - .L_24882)
.L_24882:
        /*013c*/ 	.word	0x00000000
        /*0140*/ 	.short	0x0002
        /*0142*/ 	.short	0x0010
        /*0144*/ 	.byte	0x00, 0xf0, 0x21, 0x00


	//----- nvinfo : EIATTR_KPARAM_INFO
	.align		4
.L_24883:
        /*0148*/ 	.byte	0x04, 0x17
        /*014a*/ 	.short	(.L_24885 - .L_24884)
.L_24884:
        /*014c*/ 	.word	0x00000000
        /*0150*/ 	.short	0x0001
        /*0152*/ 	.short	0x0008
        /*0154*/ 	.byte	0x00, 0xf0, 0x21, 0x00


	//----- nvinfo : EIATTR_KPARAM_INFO
	.align		4
.L_24885:
        /*0158*/ 	.byte	0x04, 0x17
        /*015a*/ 	.short	(.L_24887 - .L_24886)
.L_24886:
        /*015c*/ 	.word	0x00000000
        /*0160*/ 	.short	0x0000
        /*0162*/ 	.short	0x0000
        /*0164*/ 	.byte	0x00, 0xf0, 0x21, 0x00


	//----- nvinfo : EIATTR_SPARSE_MMA_MASK
	.align		4
.L_24887:
        /*0168*/ 	.byte	0x03, 0x50
        /*016a*/ 	.short	0x0000


	//----- nvinfo : EIATTR_MAXREG_COUNT
	.align		4
        /*016c*/ 	.byte	0x03, 0x1b
        /*016e*/ 	.short	0x00ff


	//----- nvinfo : EIATTR_NUM_BARRIERS
	.align		4
        /*0170*/ 	.byte	0x02, 0x4c
        /*0172*/ 	.byte	0x01
	.zero		1


	//----- nvinfo : EIATTR_MERCURY_ISA_VERSION
	.align		4
        /*0174*/ 	.byte	0x03, 0x5f
        /*0176*/ 	.short	0x0101


	//----- nvinfo : EIATTR_COOP_GROUP_MASK_REGIDS
	.align		4
        /*0178*/ 	.byte	0x04, 0x29
        /*017a*/ 	.short	(.L_24889 - .L_24888)


	//   ....[0]....
.L_24888:
        /*017c*/ 	.word	0xffffffff


	//   ....[1]....
        /*0180*/ 	.word	0xffffffff


	//   ....[2]....
        /*0184*/ 	.word	0xffffffff


	//   ....[3]....
        /*0188*/ 	.word	0xffffffff


	//   ....[4]....
        /*018c*/ 	.word	0xffffffff


	//   ....[5]....
        /*0190*/ 	.word	0xffffffff


	//   ....[6]....
        /*0194*/ 	.word	0xffffffff


	//   ....[7]....
        /*0198*/ 	.word	0xffffffff


	//   ....[8]....
        /*019c*/ 	.word	0xffffffff


	//   ....[9]....
        /*01a0*/ 	.word	0xffffffff


	//   ....[10]....
        /*01a4*/ 	.word	0xffffffff


	//   ....[11]....
        /*01a8*/ 	.word	0xffffffff


	//   ....[12]....
        /*01ac*/ 	.word	0xffffffff


	//   ....[13]....
        /*01b0*/ 	.word	0xffffffff


	//   ....[14]....
        /*01b4*/ 	.word	0xffffffff


	//   ....[15]....
        /*01b8*/ 	.word	0xffffffff


	//   ....[16]....
        /*01bc*/ 	.word	0xffffffff


	//   ....[17]....
        /*01c0*/ 	.word	0xffffffff


	//   ....[18]....
        /*01c4*/ 	.word	0xffffffff


	//   ....[19]....
        /*01c8*/ 	.word	0xffffffff


	//   ....[20]....
        /*01cc*/ 	.word	0xffffffff


	//   ....[21]....
        /*01d0*/ 	.word	0xffffffff


	//   ....[22]....
        /*01d4*/ 	.word	0xffffffff


	//   ....[23]....
        /*01d8*/ 	.word	0xffffffff


	//   ....[24]....
        /*01dc*/ 	.word	0xffffffff


	//   ....[25]....
        /*01e0*/ 	.word	0xffffffff


	//   ....[26]....
        /*01e4*/ 	.word	0xffffffff


	//   ....[27]....
        /*01e8*/ 	.word	0xffffffff


	//   ....[28]....
        /*01ec*/ 	.word	0xffffffff


	//   ....[29]....
        /*01f0*/ 	.word	0x05000021


	//   ....[30]....
        /*01f4*/ 	.word	0x05000021


	//   ....[31]....
        /*01f8*/ 	.word	0x05000021


	//   ....[32]....
        /*01fc*/ 	.word	0x05000021


	//   ....[33]....
        /*0200*/ 	.word	0x05000021


	//   ....[34]....
        /*0204*/ 	.word	0x05000021


	//----- nvinfo : EIATTR_COOP_GROUP_INSTR_OFFSETS
	.align		4
.L_24889:
        /*0208*/ 	.byte	0x04, 0x28
        /*020a*/ 	.short	(.L_24891 - .L_24890)


	//   ....[0]....
.L_24890:
        /*020c*/ 	.word	0x000045b0


	//   ....[1]....
        /*0210*/ 	.word	0x00007140


	//   ....[2]....
        /*0214*/ 	.word	0x00007440


	//   ....[3]....
        /*0218*/ 	.word	0x00007460


	//   ....[4]....
        /*021c*/ 	.word	0x00007480


	//   ....[5]....
        /*0220*/ 	.word	0x000074a0


	//   ....[6]....
        /*0224*/ 	.word	0x000075f0


	//   ....[7]....
        /*0228*/ 	.word	0x00007610


	//   ....[8]....
        /*022c*/ 	.word	0x00007640


	//   ....[9]....
        /*0230*/ 	.word	0x00008500


	//   ....[10]....
        /*0234*/ 	.word	0x00008580


	//   ....[11]....
        /*0238*/ 	.word	0x000085e0


	//   ....[12]....
        /*023c*/ 	.word	0x00008630


	//   ....[13]....
        /*0240*/ 	.word	0x00008670


	//   ....[14]....
        /*0244*/ 	.word	0x000086c0


	//   ....[15]....
        /*0248*/ 	.word	0x000086e0


	//   ....[16]....
        /*024c*/ 	.word	0x00008700


	//   ....[17]....
        /*0250*/ 	.word	0x0000ccb0


	//   ....[18]....
        /*0254*/ 	.word	0x0000ccf0


	//   ....[19]....
        /*0258*/ 	.word	0x0000cd30


	//   ....[20]....
        /*025c*/ 	.word	0x0000cd50


	//   ....[21]....
        /*0260*/ 	.word	0x0000cd60


	//   ....[22]....
        /*0264*/ 	.word	0x0000cd70


	//   ....[23]....
        /*0268*/ 	.word	0x0000cd90


	//   ....[24]....
        /*026c*/ 	.word	0x0000cdc0


	//   ....[25]....
        /*0270*/ 	.word	0x0000cde0


	//   ....[26]....
        /*0274*/ 	.word	0x0000ce10


	//   ....[27]....
        /*0278*/ 	.word	0x0000ce40


	//   ....[28]....
        /*027c*/ 	.word	0x0000ce80


	//   ....[29]....
        /*0280*/ 	.word	0x0000db90


	//   ....[30]....
        /*0284*/ 	.word	0x0000dc30


	//   ....[31]....
        /*0288*/ 	.word	0x0000dce0


	//   ....[32]....
        /*028c*/ 	.word	0x0000dd80


	//   ....[33]....
        /*0290*/ 	.word	0x0000ddf0


	//   ....[34]....
        /*0294*/ 	.word	0x0000de60


	//----- nvinfo : EIATTR_EXIT_INSTR_OFFSETS
	.align		4
.L_24891:
        /*0298*/ 	.byte	0x04, 0x1c
        /*029a*/ 	.short	(.L_24893 - .L_24892)


	//   ....[0]....
.L_24892:
        /*029c*/ 	.word	0x00000090


	//   ....[1]....
        /*02a0*/ 	.word	0x0000d4e0


	//   ....[2]....
        /*02a4*/ 	.word	0x0000d5e0


	//   ....[3]....
        /*02a8*/ 	.word	0x0000db30


	//----- nvinfo : EIATTR_CRS_STACK_SIZE
	.align		4
.L_24893:
        /*02ac*/ 	.byte	0x04, 0x1e
        /*02ae*/ 	.short	(.L_24895 - .L_24894)
.L_24894:
        /*02b0*/ 	.word	0x00000000


	//----- nvinfo : EIATTR_CBANK_PARAM_SIZE
	.align		4
.L_24895:
        /*02b4*/ 	.byte	0x03, 0x19
        /*02b6*/ 	.short	0x008c


	//----- nvinfo : EIATTR_PARAM_CBANK
	.align		4
        /*02b8*/ 	.byte	0x04, 0x0a
        /*02ba*/ 	.short	(.L_24897 - .L_24896)
	.align		4
.L_24896:
        /*02bc*/ 	.word	index@(.nv.constant0._ZN4vllm25paged_attention_v2_kernelI13__nv_bfloat16S1_Li192ELi16ELi128ELNS_18Fp8KVCacheDataTypeE0ELb1ELi512EEEvPfS3_PT_PKS4_PKT0_SA_ifPKiSC_iPKfiiiSE_SE_iiiii)
        /*02c0*/ 	.short	0x0210
        /*02c2*/ 	.short	0x008c


	//----- nvinfo : EIATTR_SW_WAR
	.align		4
.L_24897:
        /*02c4*/ 	.byte	0x04, 0x36
        /*02c6*/ 	.short	(.L_24899 - .L_24898)
.L_24898:
        /*02c8*/ 	.word	0x00000008
.L_24899:


//--------------------- .nv.info._ZN4vllm25paged_attention_v2_kernelI13__nv_bfloat16S1_Li128ELi16ELi128ELNS_18Fp8KVCacheDataTypeE0ELb1ELi512EEEvPfS3_PT_PKS4_PKT0_SA_ifPKiSC_iPKfiiiSE_SE_iiiii --------------------------
	.section	.nv.info._ZN4vllm25paged_attention_v2_kernelI13__nv_bfloat16S1_Li128ELi16ELi128ELNS_18Fp8KVCacheDataTypeE0ELb1ELi512EEEvPfS3_PT_PKS4_PKT0_SA_ifPKiSC_iPKfiiiSE_SE_iiiii,"",@"SHT_CUDA_INFO"
	.sectionflags	@""
	.align	4


	//----- nvinfo : EIATTR_CUDA_API_VERSION
	.align		4
        /*0000*/ 	.byte	0x04, 0x37
        /*0002*/ 	.short	(.L_24901 - .L_24900)
.L_24900:
        /*0004*/ 	.word	0x00000082


	//----- nvinfo : EIATTR_KPARAM_INFO
	.align		4
.L_24901:
        /*0008*/ 	.byte	0x04, 0x17
        /*000a*/ 	.short	(.L_24903 - .L_24902)
.L_24902:
        /*000c*/ 	.word	0x00000000
        /*0010*/ 	.short	0x0015
        /*0012*/ 	.short	0x0088
        /*0014*/ 	.byte	0x00, 0xf0, 0x11, 0x00


	//----- nvinfo : EIATTR_KPARAM_INFO
	.align		4
.L_24903:
        /*0018*/ 	.byte	0x04, 0x17
        /*001a*/ 	.short	(.L_24905 - .L_24904)
.L_24904:
        /*001c*/ 	.word	0x00000000
        /*0020*/ 	.short	0x0014
        /*0022*/ 	.short	0x0084
        /*0024*/ 	.byte	0x00, 0xf0, 0x11, 0x00


	//----- nvinfo : EIATTR_KPARAM_INFO
	.align		4
.L_24905:
        /*0028*/ 	.byte	0x04, 0x17
        /*002a*/ 	.short	(.L_24907 - .L_24906)
.L_24906:
        /*002c*/ 	.word	0x00000000
        /*0030*/ 	.short	0x0013
        /*0032*/ 	.short	0x0080
        /*0034*/ 	.byte	0x00, 0xf0, 0x11, 0x00


	//----- nvinfo : EIATTR_KPARAM_INFO
	.align		4
.L_24907:
        /*0038*/ 	.byte	0x04, 0x17
        /*003a*/ 	.short	(.L_24909 - .L_24908)
.L_24908:
        /*003c*/ 	.word	0x00000000
        /*0040*/ 	.short	0x0012
        /*0042*/ 	.short	0x007c
        /*0044*/ 	.byte	0x00, 0xf0, 0x11, 0x00


	//----- nvinfo : EIATTR_KPARAM_INFO
	.align		4
.L_24909:
        /*0048*/ 	.byte	0x04, 0x17
        /*004a*/ 	.short	(.L_24911 - .L_24910)
.L_24910:
        /*004c*/ 	.word	0x00000000
        /*0050*/ 	.short	0x0011
        /*0052*/ 	.short	0x0078
        /*0054*/ 	.byte	0x00, 0xf0, 0x11, 0x00


	//----- nvinfo : EIATTR_KPARAM_INFO
	.align		4
.L_24911:
        /*0058*/ 	.byte	0x04, 0x17
        /*005a*/ 	.short	(.L_24913 - .L_24912)
.L_24912:
        /*005c*/ 	.word	0x00000000
        /*0060*/ 	.short	0x0010
        /*0062*/ 	.short	0x0070
        /*0064*/ 	.byte	0x00, 0xf0, 0x21, 0x00


	//----- nvinfo : EIATTR_KPARAM_INFO
	.align		4
.L_24913:
        /*0068*/ 	.byte	0x04, 0x17
        /*006a*/ 	.short	(.L_24915 - .L_24914)
.L_24914:
        /*006c*/ 	.word	0x00000000
        /*0070*/ 	.short	0x000f
        /*0072*/ 	.short	0x0068
        /*0074*/ 	.byte	0x00, 0xf0, 0x21, 0x00


	//----- nvinfo : EIATTR_KPARAM_INFO
	.align		4
.L_24915:
        /*0078*/ 	.byte	0x04, 0x17
        /*007a*/ 	.short	(.L_24917 - .L_24916)
.L_24916:
        /*007c*/ 	.word	0x00000000
        /*0080*/ 	.short	0x000e
        /*0082*/ 	.short	0x0060
        /*0084*/ 	.byte	0x00, 0xf0, 0x11, 0x00


	//----- nvinfo : EIATTR_KPARAM_INFO
	.align		4
.L_24917:
        /*0088*/ 	.byte	0x04, 0x17
        /*008a*/ 	.short	(.L_24919 - .L_24918)
.L_24918:
        /*008c*/ 	.word	0x00000000
        /*0090*/ 	.short	0x000d
        /*0092*/ 	.short	0x005c
        /*0094*/ 	.byte	0x00, 0xf0, 0x11, 0x00


	//----- nvinfo : EIATTR_KPARAM_INFO
	.align		4
.L_24919:
        /*0098*/ 	.byte	0x04, 0x17
        /*009a*/ 	.short	(.L_24921 - .L_24920)
.L_24920:
        /*009c*/ 	.word	0x00000000
        /*00a0*/ 	.short	0x000c
        /*00a2*/ 	.short	0x0058
        /*00a4*/ 	.byte	0x00, 0xf0, 0x11, 0x00


	//----- nvinfo : EIATTR_KPARAM_INFO
	.align		4
.L_24921:
        /*00a8*/ 	.byte	0x04, 0x17
        /*00aa*/ 	.short	(.L_24923 - .L_24922)
.L_24922:
        /*00ac*/ 	.word	0x00000000
        /*00b0*/ 	.short	0x000b
        /*00b2*/ 	.short	0x0050
        /*00b4*/ 	.byte	0x00, 0xf0, 0x21, 0x00


	//----- nvinfo : EIATTR_KPARAM_INFO
	.align		4
.L_24923:
        /*00b8*/ 	.byte	0x04, 0x17
        /*00ba*/ 	.short	(.L_24925 - .L_24924)
.L_24924:
        /*00bc*/ 	.word	0x00000000
        /*00c0*/ 	.short	0x000a
        /*00c2*/ 	.short	0x0048
        /*00c4*/ 	.byte	0x00, 0xf0, 0x11, 0x00


	//----- nvinfo : EIATTR_KPARAM_INFO
	.align		4
.L_24925:
        /*00c8*/ 	.byte	0x04, 0x17
        /*00ca*/ 	.short	(.L_24927 - .L_24926)
.L_24926:
        /*00cc*/ 	.word	0x00000000
        /*00d0*/ 	.short	0x0009
        /*00d2*/ 	.short	0x0040
        /*00d4*/ 	.byte	0x00, 0xf0, 0x21, 0x00


	//----- nvinfo : EIATTR_KPARAM_INFO
	.align		4
.L_24927:
        /*00d8*/ 	.byte	0x04, 0x17
        /*00da*/ 	.short	(.L_24929 - .L_24928)
.L_24928:
        /*00dc*/ 	.word	0x00000000
        /*00e0*/ 	.short	0x0008
        /*00e2*/ 	.short	0x0038
        /*00e4*/ 	.byte	0x00, 0xf0, 0x21, 0x00


	//----- nvinfo : EIATTR_KPARAM_INFO
	.align		4
.L_24929:
        /*00e8*/ 	.byte	0x04, 0x17
        /*00ea*/ 	.short	(.L_24931 - .L_24930)
.L_24930:
        /*00ec*/ 	.word	0x00000000
        /*00f0*/ 	.short	0x0007
        /*00f2*/ 	.short	0x0034
        /*00f4*/ 	.byte	0x00, 0xf0, 0x11, 0x00


	//----- nvinfo : EIATTR_KPARAM_INFO
	.align		4
.L_24931:
        /*00f8*/ 	.byte	0x04, 0x17
        /*00fa*/ 	.short	(.L_24933 - .L_24932)
.L_24932:
        /*00fc*/ 	.word	0x00000000
        /*0100*/ 	.short	0x0006
        /*0102*/ 	.short	0x0030
        /*0104*/ 	.byte	0x00, 0xf0, 0x11, 0x00


	//----- nvinfo : EIATTR_KPARAM_INFO
	.align		4
.L_24933:
        /*0108*/ 	.byte	0x04, 0x17
        /*010a*/ 	.short	(.L_24935 - .L_24934)
.L_24934:
        /*010c*/ 	.word	0x00000000
        /*0110*/ 	.short	0x0005
        /*0112*/ 	.short	0x0028
        /*0114*/ 	.byte	0x00, 0xf0, 0x21, 0x00


	//----- nvinfo : EIATTR_KPARAM_INFO
	.align		4
.L_24935:
        /*0118*/ 	.byte	0x04, 0x17
        /*011a*/ 	.short	(.L_24937 - .L_24936)
.L_24936:
        /*011c*/ 	.word	0x00000000
        /*0120*/ 	.short	0x0004
        /*0122*/ 	.short	0x0020
        /*0124*/ 	.byte	0x00, 0xf0, 0x21, 0x00


	//----- nvinfo : EIATTR_KPARAM_INFO
	.align		4
.L_24937:
        /*0128*/ 	.byte	0x04, 0x17
        /*012a*/ 	.short	(.L_24939 - .L_24938)
.L_24938:
        /*012c*/ 	.word	0x00000000
        /*0130*/ 	.short	0x0003
        /*0132*/ 	.short	0x0018
        /*0134*/ 	.byte	0x00, 0xf0, 0x21, 0x00


	//----- nvinfo : EIATTR_KPARAM_INFO
	.align		4
.L_24939:
        /*0138*/ 	.byte	0x04, 0x17
        /*013a*/ 	.short	(.L_24941 - .L_24940)
.L_24940:
        /*013c*/ 	.word	0x00000000
        /*0140*/ 	.short	0x0002
        /*0142*/ 	.short	0x0010
        /*0144*/ 	.byte	0x00, 0xf0, 0x21, 0x00


	//----- nvinfo : EIATTR_KPARAM_INFO
	.align		4
.L_24941:
        /*0148*/ 	.byte	0x04, 0x17
        /*014a*/ 	.short	(.L_24943 - .L_24942)
.L_24942:
        /*014c*/ 	.word	0x00000000
        /*0150*/ 	.short	0x0001
        /*0152*/ 	.short	0x0008
        /*0154*/ 	.byte	0x00, 0xf0, 0x21, 0x00


	//----- nvinfo : EIATTR_KPARAM_INFO
	.align		4
.L_24943:
        /*0158*/ 	.byte	0x04, 0x17
        /*015a*/ 	.short	(.L_24945 - .L_24944)
.L_24944:
        /*015c*/ 	.word	0x00000000
        /*0160*/ 	.short	0x0000
        /*0162*/ 	.short	0x0000
        /*0164*/ 	.byte	0x00, 0xf0, 0x21, 0x00


	//----- nvinfo : EIATTR_SPARSE_MMA_MASK
	.align		4
.L_24945:
        /*0168*/ 	.byte	0x03, 0x50
        /*016a*/ 	.short	0x0000


	//----- nvinfo : EIATTR_MAXREG_COUNT
	.align		4
        /*016c*/ 	.byte	0x03, 0x1b
        /*016e*/ 	.short	0x00ff


	//----- nvinfo : EIATTR_NUM_BARRIERS
	.align		4
        /*0170*/ 	.byte	0x02, 0x4c
        /*0172*/ 	.byte	0x01
	.zero		1


	//----- nvinfo : EIATTR_MERCURY_ISA_VERSION
	.align		4
        /*0174*/ 	.byte	0x03, 0x5f
        /*0176*/ 	.short	0x0101


	//----- nvinfo : EIATTR_COOP_GROUP_MASK_REGIDS
	.align		4
        /*0178*/ 	.byte	0x04, 0x29
        /*017a*/ 	.short	(.L_24947 - .L_24946)


	//   ....[0]....
.L_24946:
        /*017c*/ 	.word	0xffffffff


	//   ....[1]....
        /*0180*/ 	.word	0xffffffff


	//   ....[2]....
        /*0184*/ 	.word	0xffffffff


	//   ....[3]....
        /*0188*/ 	.word	0xffffffff


	//   ....[4]....
        /*018c*/ 	.word	0xffffffff


	//   ....[5]....
        /*0190*/ 	.word	0xffffffff


	//   ....[6]....
        /*0194*/ 	.word	0xffffffff


	//   ....[7]....
        /*0198*/ 	.word	0xffffffff


	//   ....[8]....
        /*019c*/ 	.word	0xffffffff


	//   ....[9]....
        /*01a0*/ 	.word	0xffffffff


	//   ....[10]....
        /*01a4*/ 	.word	0xffffffff


	//   ....[11]....
        /*01a8*/ 	.word	0xffffffff


	//   ....[12]....
        /*01ac*/ 	.word	0xffffffff


	//   ....[13]....
        /*01b0*/ 	.word	0xffffffff


	//   ....[14]....
        /*01b4*/ 	.word	0xffffffff


	//   ....[15]....
        /*01b8*/ 	.word	0xffffffff


	//   ....[16]....
        /*01bc*/ 	.word	0xffffffff


	//   ....[17]....
        /*01c0*/ 	.word	0xffffffff


	//   ....[18]....
        /*01c4*/ 	.word	0xffffffff


	//   ....[19]....
        /*01c8*/ 	.word	0xffffffff


	//   ....[20]....
        /*01cc*/ 	.word	0xffffffff


	//   ....[21]....
        /*01d0*/ 	.word	0xffffffff


	//   ....[22]....
        /*01d4*/ 	.word	0xffffffff


	//   ....[23]....
        /*01d8*/ 	.word	0xffffffff


	//   ....[24]....
        /*01dc*/ 	.word	0xffffffff


	//   ....[25]....
        /*01e0*/ 	.word	0x05000019


	//   ....[26]....
        /*01e4*/ 	.word	0x05000019


	//   ....[27]....
        /*01e8*/ 	.word	0x05000019


	//   ....[28]....
        /*01ec*/ 	.word	0x05000019


	//   ....[29]....
        /*01f0*/ 	.word	0x05000019


	//   ....[30]....
        /*01f4*/ 	.word	0x05000019


	//----- nvinfo : EIATTR_COOP_GROUP_INSTR_OFFSETS
	.align		4
.L_24947:
        /*01f8*/ 	.byte	0x04, 0x28
        /*01fa*/ 	.short	(.L_24949 - .L_24948)


	//   ....[0]....
.L_24948:
        /*01fc*/ 	.word	0x000034c0


	//   ....[1]....
        /*0200*/ 	.word	0x00005220


	//   ....[2]....
        /*0204*/ 	.word	0x00005520


	//   ....[3]....
        /*0208*/ 	.word	0x00005540


	//   ....[4]....
        /*020c*/ 	.word	0x00005560


	//   ....[5]....
        /*0210*/ 	.word	0x00005580


	//   ....[6]....
        /*0214*/ 	.word	0x000056e0


	//   ....[7]....
        /*0218*/ 	.word	0x00005700


	//   ....[8]....
        /*021c*/ 	.word	0x00005720


	//   ....[9]....
        /*0220*/ 	.word	0x000065e0


	//   ....[10]....
        /*0224*/ 	.word	0x00006650


	//   ....[11]....
        /*0228*/ 	.word	0x00006680


	//   ....[12]....
        /*022c*/ 	.word	0x00006700


	//   ....[13]....
        /*0230*/ 	.word	0x00006750


	//   ....[14]....
        /*0234*/ 	.word	0x000067a0


	//   ....[15]....
        /*0238*/ 	.word	0x000067c0


	//   ....[16]....
        /*023c*/ 	.word	0x000067e0


	//   ....[17]....
        /*0240*/ 	.word	0x00009d10


	//   ....[18]....
        /*0244*/ 	.word	0x00009d50


	//   ....[19]....
        /*0248*/ 	.word	0x00009d90


	//   ....[20]....
        /*024c*/ 	.word	0x00009db0


	//   ....[21]....
        /*0250*/ 	.word	0x00009dc0


	//   ....[22]....
        /*0254*/ 	.word	0x00009dd0


	//   ....[23]....
        /*0258*/ 	.word	0x00009de0


	//   ....[24]....
        /*025c*/ 	.word	0x00009e20


	//   ....[25]....
        /*0260*/ 	.word	0x0000a7e0


	//   ....[26]....
        /*0264*/ 	.word	0x0000a880


	//   ....[27]....
        /*0268*/ 	.word	0x0000a930


	//   ....[28]....
        /*026c*/ 	.word	0x0000a9d0


	//   ....[29]....
        /*0270*/ 	.word	0x0000aa40


	//   ....[30]....
        /*0274*/ 	.word	0x0000aab0


	//----- nvinfo : EIATTR_EXIT_INSTR_OFFSETS
	.align		4
.L_24949:
        /*0278*/ 	.byte	0x04, 0x1c
        /*027a*/ 	.short	(.L_24951 - .L_24950)


	//   ....[0]....
.L_24950:
        /*027c*/ 	.word	0x00000090


	//   ....[1]....
        /*0280*/ 	.word	0x0000a2e0


	//   ....[2]....
        /*0284*/ 	.word	0x0000a3f0


	//   ....[3]....
        /*0288*/ 	.word	0x0000a780


	//----- nvinfo : EIATTR_CRS_STACK_SIZE
	.align		4
.L_24951:
        /*028c*/ 	.byte	0x04, 0x1e
        /*028e*/ 	.short	(.L_24953 - .L_24952)
.L_24952:
        /*0290*/ 	.word	0x00000000


	//----- nvinfo : EIATTR_CBANK_PARAM_SIZE
	.align		4
.L_24953:
        /*0294*/ 	.byte	0x03, 0x19
        /*0296*/ 	.short	0x008c


	//----- nvinfo : EIATTR_PARAM_CBANK
	.align		4
        /*0298*/ 	.byte	0x04, 0x0a
        /*029a*/ 	.short	(.L_24955 - .L_24954)
	.align		4
.L_24954:
        /*029c*/ 	.word	index@(.nv.constant0._ZN4vllm25paged_attention_v2_kernelI13__nv_bfloat16S1_Li128ELi16ELi128ELNS_18Fp8KVCacheDataTypeE0ELb1ELi512EEEvPfS3_PT_PKS4_PKT0_SA_ifPKiSC_iPKfiiiSE_SE_iiiii)
        /*02a0*/ 	.short	0x0210
        /*02a2*/ 	.short	0x008c


	//----- nvinfo : EIATTR_SW_WAR
	.align		4
.L_24955:
        /*02a4*/ 	.byte	0x04, 0x36
        /*02a6*/ 	.short	(.L_24957 - .L_24956)
.L_24956:
        /*02a8*/ 	.word	0x00000008
.L_24957:


//--------------------- .nv.info._ZN4vllm25paged_attention_v2_kernelI13__nv_bfloat16S1_Li120ELi16ELi128ELNS_18Fp8KVCacheDataTypeE0ELb1ELi512EEEvPfS3_PT_PKS4_PKT0_SA_ifPKiSC_iPKfiiiSE_SE_iiiii --------------------------
	.section	.nv.info._ZN4vllm25paged_attention_v2_kernelI13__nv_bfloat16S1_Li120ELi16ELi128ELNS_18Fp8KVCacheDataTypeE0ELb1ELi512EEEvPfS3_PT_PKS4_PKT0_SA_ifPKiSC_iPKfiiiSE_SE_iiiii,"",@"SHT_CUDA_INFO"
	.sectionflags	@""
	.align	4


	//----- nvinfo : EIATTR_CUDA_API_VERSION
	.align		4
        /*0000*/ 	.byte	0x04, 0x37
        /*0002*/ 	.short	(.L_24959 - .L_24958)
.L_24958:
        /*0004*/ 	.word	0x00000082


	//----- nvinfo : EIATTR_KPARAM_INFO
	.align		4
.L_24959:
        /*0008*/ 	.byte	0x04, 0x17
        /*000a*/ 	.short	(.L_24961 - .L_24960)
.L_24960:
        /*000c*/ 	.word	0x00000000
        /*0010*/ 	.short	0x0015
        /*0012*/ 	.short	0x0088
        /*0014*/ 	.byte	0x00, 0xf0, 0x11, 0x00


	//----- nvinfo : EIATTR_KPARAM_INFO
	.align		4
.L_24961:
        /*0018*/ 	.byte	0x04, 0x17
        /*001a*/ 	.short	(.L_24963 - .L_24962)
.L_24962:
        /*001c*/ 	.word	0x00000000
        /*0020*/ 	.short	0x0014
        /*0022*/ 	.short	0x0084
        /*0024*/ 	.byte	0x00, 0xf0, 0x11, 0x00


	//----- nvinfo : EIATTR_KPARAM_INFO
	.align		4
.L_24963:
        /*0028*/ 	.byte	0x04, 0x17
        /*002a*/ 	.short	(.L_24965 - .L_24964)
.L_24964:
        /*002c*/ 	.word	0x00000000
        /*0030*/ 	.short	0x0013
        /*0032*/ 	.short	0x0080
        /*0034*/ 	.byte	0x00, 0xf0, 0x11, 0x00


	//----- nvinfo : EIATTR_KPARAM_INFO
	.align		4
.L_24965:
        /*0038*/ 	.byte	0x04, 0x17
        /*003a*/ 	.short	(.L_24967 - .L_24966)
.L_24966:
        /*003c*/ 	.word	0x00000000
        /*0040*/ 	.short	0x0012
        /*0042*/ 	.short	0x007c
        /*0044*/ 	.byte	0x00, 0xf0, 0x11, 0x00


	//----- nvinfo : EIATTR_KPARAM_INFO
	.align		4
.L_24967:
        /*0048*/ 	.byte	0x04, 0x17
        /*004a*/ 	.short	(.L_24969 - .L_24968)
.L_24968:
        /*004c*/ 	.word	0x00000000
        /*0050*/ 	.short	0x0011
        /*0052*/ 	.short	0x0078
        /*0054*/ 	.byte	0x00, 0xf0, 0x11, 0x00


	//----- nvinfo : EIATTR_KPARAM_INFO
	.align		4
.L_24969:
        /*0058*/ 	.byte	0x04, 0x17
        /*005a*/ 	.short	(.L_24971 - .L_24970)
.L_24970:
        /*005c*/ 	.word	0x00000000
        /*0060*/ 	.short	0x0010
        /*0062*/ 	.short	0x0070
        /*0064*/ 	.byte	0x00, 0xf0, 0x21, 0x00


	//----- nvinfo : EIATTR_KPARAM_INFO
	.align		4
.L_24971:
        /*0068*/ 	.byte	0x04, 0x17
        /*006a*/ 	.short	(.L_24973 - .L_24972)
.L_24972:
        /*006c*/ 	.word	0x00000000
        /*0070*/ 	.short	0x000f
        /*0072*/ 	.short	0x0068
        /*0074*/ 	.byte	0x00, 0xf0, 0x21, 0x00


	//----- nvinfo : EIATTR_KPARAM_INFO
	.align		4
.L_24973:
        /*0078*/ 	.byte	0x04, 0x17
        /*007a*/ 	.short	(.L_24975 - .L_24974)
.L_24974:
        /*007c*/ 	.word	0x00000000
        /*0080*/ 	.short	0x000e
        /*0082*/ 	.short	0x0060
        /*0084*/ 	.byte	0x00, 0xf0, 0x11, 0x00


	//----- nvinfo : EIATTR_KPARAM_INFO
	.align		4
.L_24975:
        /*0088*/ 	.byte	0x04, 0x17
        /*008a*/ 	.short	(.L_24977 - .L_24976)
.L_24976:
        /*008c*/ 	.word	0x00000000
        /*0090*/ 	.short	0x000d
        /*0092*/ 	.short	0x005c
        /*0094*/ 	.byte	0x00, 0xf0, 0x11, 0x00


	//----- nvinfo : EIATTR_KPARAM_INFO
	.align		4
.L_24977:
        /*0098*/ 	.byte	0x04, 0x17
        /*009a*/ 	.short	(.L_24979 - .L_24978)
.L_24978:
        /*009c*/ 	.word	0x00000000
        /*00a0*/ 	.short	0x000c
        /*00a2*/ 	.short	0x0058
        /*00a4*/ 	.byte	0x00, 0xf0, 0x11, 0x00


	//----- nvinfo : EIATTR_KPARAM_INFO
	.align		4
.L_24979:
        /*00a8*/ 	.byte	0x04, 0x17
        /*00aa*/ 	.short	(.L_24981 - .L_24980)
.L_24980:
        /*00ac*/ 	.word	0x00000000
        /*00b0*/ 	.short	0x000b
        /*00b2*/ 	.short	0x0050
        /*00b4*/ 	.byte	0x00, 0xf0, 0x21, 0x00


	//----- nvinfo : EIATTR_KPARAM_INFO
	.align		4
.L_24981:
        /*00b8*/ 	.byte	0x04, 0x17
        /*00ba*/ 	.short	(.L_24983 - .L_24982)
.L_24982:
        /*00bc*/ 	.word	0x00000000
        /*00c0*/ 	.short	0x000a
        /*00c2*/ 	.short	0x0048
        /*00c4*/ 	.byte	0x00, 0xf0, 0x11, 0x00


	//----- nvinfo : EIATTR_KPARAM_INFO
	.align		4
.L_24983:
        /*00c8*/ 	.byte	0x04, 0x17
        /*00ca*/ 	.short	(.L_24985 - .L_24984)
.L_24984:
        /*00cc*/ 	.word	0x00000000
        /*00d0*/ 	.short	0x0009
        /*00d2*/ 	.short	0x0040
        /*00d4*/ 	.byte	0x00, 0xf0, 0x21, 0x00


	//----- nvinfo : EIATTR_KPARAM_INFO
	.align		4
.L_24985:
        /*00d8*/ 	.byte	0x04, 0x17
        /*00da*/ 	.short	(.L_24987 - .L_24986)
.L_24986:
        /*00dc*/ 	.word	0x00000000
        /*00e0*/ 	.short	0x0008
        /*00e2*/ 	.short	0x0038
        /*00e4*/ 	.byte	0x00, 0xf0, 0x21, 0x00


	//----- nvinfo : EIATTR_KPARAM_INFO
	.align		4
.L_24987:
        /*00e8*/ 	.byte	0x04, 0x17
        /*00ea*/ 	.short	(.L_24989 - .L_24988)
.L_24988:
        /*00ec*/ 	.word	0x00000000
        /*00f0*/ 	.short	0x0007
        /*00f2*/ 	.short	0x0034
        /*00f4*/ 	.byte	0x00, 0xf0, 0x11, 0x00


	//----- nvinfo : EIATTR_KPARAM_INFO
	.align		4
.L_24989:
        /*00f8*/ 	.byte	0x04, 0x17
        /*00fa*/ 	.short	(.L_24991 - .L_24990)
.L_24990:
        /*00fc*/ 	.word	0x00000000
        /*0100*/ 	.short	0x0006
        /*0102*/ 	.short	0x0030
        /*0104*/ 	.byte	0x00, 0xf0, 0x11, 0x00


	//----- nvinfo : EIATTR_KPARAM_INFO
	.align		4
.L_24991:
        /*0108*/ 	.byte	0x04, 0x17
        /*010a*/ 	.short	(.L_24993 - .L_24992)
.L_24992:
        /*010c*/ 	.word	0x00000000
        /*0110*/ 	.short	0x0005
        /*0112*/ 	.short	0x0028
        /*0114*/ 	.byte	0x00, 0xf0, 0x21, 0x00


	//----- nvinfo : EIATTR_KPARAM_INFO
	.align		4
.L_24993:
        /*0118*/ 	.byte	0x04, 0x17
        /*011a*/ 	.short	(.L_24995 - .L_24994)
.L_24994:
        /*011c*/ 	.word	0x00000000
        /*0120*/ 	.short	0x0004
        /*0122*/ 	.short	0x0020
        /*0124*/ 	.byte	0x00, 0xf0, 0x21, 0x00


	//----- nvinfo : EIATTR_KPARAM_INFO
	.align		4
.L_24995:
        /*0128*/ 	.byte	0x04, 0x17
        /*012a*/ 	.short	(.L_24997 - .L_24996)
.L_24996:
        /*012c*/ 	.word	0x00000000
        /*0130*/ 	.short	0x0003
        /*0132*/ 	.short	0x0018
        /*0134*/ 	.byte	0x00, 0xf0, 0x21, 0x00


	//----- nvinfo : EIATTR_KPARAM_INFO
	.align		4
.L_24997:
        /*0138*/ 	.byte	0x04, 0x17
        /*013a*/ 	.short	(.L_24999 - .L_24998)
.L_24998:
        /*013c*/ 	.word	0x00000000
        /*0140*/ 	.short	0x0002
        /*0142*/ 	.short	0x0010
        /*0144*/ 	.byte	0x00, 0xf0, 0x21, 0x00


	//----- nvinfo : EIATTR_KPARAM_INFO
	.align		4
.L_24999:
        /*0148*/ 	.byte	0x04, 0x17
        /*014a*/ 	.short	(.L_25001 - .L_25000)
.L_25000:
        /*014c*/ 	.word	0x00000000
        /*0150*/ 	.short	0x0001
        /*0152*/ 	.short	0x0008
        /*0154*/ 	.byte	0x00, 0xf0, 0x21, 0x00


	//----- nvinfo : EIATTR_KPARAM_INFO
	.align		4
.L_25001:
        /*0158*/ 	.byte	0x04, 0x17
        /*015a*/ 	.short	(.L_25003 - .L_25002)
.L_25002:
        /*015c*/ 	.word	0x00000000
        /*0160*/ 	.short	0x0000
        /*0162*/ 	.short	0x0000
        /*0164*/ 	.byte	0x00, 0xf0, 0x21, 0x00


	//----- nvinfo : EIATTR_SPARSE_MMA_MASK
	.align		4
.L_25003:
        /*0168*/ 	.byte	0x03, 0x50
        /*016a*/ 	.short	0x0000


	//----- nvinfo : EIATTR_MAXREG_COUNT
	.align		4
        /*016c*/ 	.byte	0x03, 0x1b
        /*016e*/ 	.short	0x00ff


	//----- nvinfo : EIATTR_NUM_BARRIERS
	.align		4
        /*0170*/ 	.byte	0x02, 0x4c
        /*0172*/ 	.byte	0x01
	.zero		1


	//----- nvinfo : EIATTR_MERCURY_ISA_VERSION
	.align		4
        /*0174*/ 	.byte	0x03, 0x5f
        /*0176*/ 	.short	0x0101


	//----- nvinfo : EIATTR_COOP_GROUP_MASK_REGIDS
	.align		4
        /*0178*/ 	.byte	0x04, 0x29
        /*017a*/ 	.short	(.L_25005 - .L_25004)


	//   ....[0]....
.L_25004:
        /*017c*/ 	.word	0xffffffff


	//   ....[1]....
        /*0180*/ 	.word	0xffffffff


	//   ....[2]....
        /*0184*/ 	.word	0xffffffff


	//   ....[3]....
        /*0188*/ 	.word	0xffffffff


	//   ....[4]....
        /*018c*/ 	.word	0xffffffff


	//   ....[5]....
        /*0190*/ 	.word	0xffffffff


	//   ....[6]....
        /*0194*/ 	.word	0xffffffff


	//   ....[7]....
        /*0198*/ 	.word	0xffffffff


	//   ....[8]....
        /*019c*/ 	.word	0xffffffff


	//   ....[9]....
        /*01a0*/ 	.word	0xffffffff


	//   ....[10]....
        /*01a4*/ 	.word	0xffffffff


	//   ....[11]....
        /*01a8*/ 	.word	0xffffffff


	//   ....[12]....
        /*01ac*/ 	.word	0xffffffff


	//   ....[13]....
        /*01b0*/ 	.word	0xffffffff


	//   ....[14]....
        /*01b4*/ 	.word	0xffffffff


	//   ....[15]....
        /*01b8*/ 	.word	0xffffffff


	//   ....[16]....
        /*01bc*/ 	.word	0xffffffff


	//   ....[17]....
        /*01c0*/ 	.word	0xffffffff


	//   ....[18]....
        /*01c4*/ 	.word	0xffffffff


	//   ....[19]....
        /*01c8*/ 	.word	0xffffffff


	//   ....[20]....
        /*01cc*/ 	.word	0xffffffff


	//   ....[21]....
        /*01d0*/ 	.word	0xffffffff


	//   ....[22]....
        /*01d4*/ 	.word	0xffffffff


	//   ....[23]....
        /*01d8*/ 	.word	0xffffffff


	//   ....[24]....
        /*01dc*/ 	.word	0xffffffff


	//   ....[25]....
        /*01e0*/ 	.word	0x0500002f


	//   ....[26]....
        /*01e4*/ 	.word	0x0500002f


	//   ....[27]....
        /*01e8*/ 	.word	0x0500002f


	//   ....[28]....
        /*01ec*/ 	.word	0x0500002f


	//   ....[29]....
        /*01f0*/ 	.word	0x0500002f


	//   ....[30]....
        /*01f4*/ 	.word	0x0500002f


	//----- nvinfo : EIATTR_COOP_GROUP_INSTR_OFFSETS
	.align		4
.L_25005:
        /*01f8*/ 	.byte	0x04, 0x28
        /*01fa*/ 	.short	(.L_25007 - .L_25006)


	//   ....[0]....
.L_25006:
        /*01fc*/ 	.word	0x000033c0


	//   ....[1]....
        /*0200*/ 	.word	0x00004fc0


	//   ....[2]....
        /*0204*/ 	.word	0x00005220


	//   ....[3]....
        /*0208*/ 	.word	0x00005240


	//   ....[4]....
        /*020c*/ 	.word	0x00005260


	//   ....[5]....
        /*0210*/ 	.word	0x00005280


	//   ....[6]....
        /*0214*/ 	.word	0x000053e0


	//   ....[7]....
        /*0218*/ 	.word	0x00005400


	//   ....[8]....
        /*021c*/ 	.word	0x00005420


	//   ....[9]....
        /*0220*/ 	.word	0x000062f0


	//   ....[10]....
        /*0224*/ 	.word	0x00006370


	//   ....[11]....
        /*0228*/ 	.word	0x000063d0


	//   ....[12]....
        /*022c*/ 	.word	0x00006420


	//   ....[13]....
        /*0230*/ 	.word	0x00006460


	//   ....[14]....
        /*0234*/ 	.word	0x000064b0


	//   ....[15]....
        /*0238*/ 	.word	0x000064d0


	//   ....[16]....
        /*023c*/ 	.word	0x000064f0


	//   ....[17]....
        /*0240*/ 	.word	0x00009970


	//   ....[18]....
        /*0244*/ 	.word	0x000099b0


	//   ....[19]....
        /*0248*/ 	.word	0x000099f0


	//   ....[20]....
        /*024c*/ 	.word	0x00009a20


	//   ....[21]....
        /*0250*/ 	.word	0x00009a30


	//   ....[22]....
        /*0254*/ 	.word	0x00009a40


	//   ....[23]....
        /*0258*/ 	.word	0x00009a50


	//   ....[24]....
        /*025c*/ 	.word	0x00009a90


	//   ....[25]....
        /*0260*/ 	.word	0x0000a610


	//   ....[26]....
        /*0264*/ 	.word	0x0000a6b0


	//   ....[27]....
        /*0268*/ 	.word	0x0000a760


	//   ....[28]....
        /*026c*/ 	.word	0x0000a800


	//   ....[29]....
        /*0270*/ 	.word	0x0000a870


	//   ....[30]....
        /*0274*/ 	.word	0x0000a8e0


	//----- nvinfo : EIATTR_EXIT_INSTR_OFFSETS
	.align		4
.L_25007:
        /*0278*/ 	.byte	0x04, 0x1c
        /*027a*/ 	.short	(.L_25009 - .L_25008)


	//   ....[0]....
.L_25008:
        /*027c*/ 	.word	0x000000d0


	//   ....[1]....
        /*0280*/ 	.word	0x0000a0b0


	//   ....[2]....
        /*0284*/ 	.word	0x0000a520


	//   ....[3]....
        /*0288*/ 	.word	0x0000a5b0


	//----- nvinfo : EIATTR_CRS_STACK_SIZE
	.align		4
.L_25009:
        /*028c*/ 	.byte	0x04, 0x1e
        /*028e*/ 	.short	(.L_25011 - .L_25010)
.L_25010:
        /*0290*/ 	.word	0x00000000


	//----- nvinfo : EIATTR_CBANK_PARAM_SIZE
	.align		4
.L_25011:
        /*0294*/ 	.byte	0x03, 0x19
        /*0296*/ 	.short	0x008c


	//----- nvinfo : EIATTR_PARAM_CBANK
	.align		4
        /*0298*/ 	.byte	0x04, 0x0a
        /*029a*/ 	.short	(.L_25013 - .L_25012)
	.align		4
.L_25012:
        /*029c*/ 	.word	index@(.nv.constant0._ZN4vllm25paged_attention_v2_kernelI13__nv_bfloat16S1_Li120ELi16ELi128ELNS_18Fp8KVCacheDataTypeE0ELb1ELi512EEEvPfS3_PT_PKS4_PKT0_SA_ifPKiSC_iPKfiiiSE_SE_iiiii)
        /*02a0*/ 	.short	0x0210
        /*02a2*/ 	.short	0x008c


	//----- nvinfo : EIATTR_SW_WAR
	.align		4
.L_25013:
        /*02a4*/ 	.byte	0x04, 0x36
        /*02a6*/ 	.short	(.L_25015 - .L_25014)
.L_25014:
        /*02a8*/ 	.word	0x00000008
.L_25015:


//--------------------- .nv.info._ZN4vllm25paged_attention_v2_kernelI13__nv_bfloat16S1_Li112ELi16ELi128ELNS_18Fp8KVCacheDataTypeE0ELb1ELi512EEEvPfS3_PT_PKS4_PKT0_SA_ifPKiSC_iPKfiiiSE_SE_iiiii --------------------------
	.section	.nv.info._ZN4vllm25paged_attention_v2_kernelI13__nv_bfloat16S1_Li112ELi16ELi128ELNS_18Fp8KVCacheDataTypeE0ELb1ELi512EEEvPfS3_PT_PKS4_PKT0_SA_ifPKiSC_iPKfiiiSE_SE_iiiii,"",@"SHT_CUDA_INFO"
	.sectionflags	@""
	.align	4


	//----- nvinfo : EIATTR_CUDA_API_VERSION
	.align		4
        /*0000*/ 	.byte	0x04, 0x37
        /*0002*/ 	.short	(.L_25017 - .L_25016)
.L_25016:
        /*0004*/ 	.word	0x00000082


	//----- nvinfo : EIATTR_KPARAM_INFO
	.align		4
.L_25017:
        /*0008*/ 	.byte	0x04, 0x17
        /*000a*/ 	.short	(.L_25019 - .L_25018)
.L_25018:
        /*000c*/ 	.word	0x00000000
        /*0010*/ 	.short	0x0015
        /*0012*/ 	.short	0x0088
        /*0014*/ 	.byte	0x00, 0xf0, 0x11, 0x00


	//----- nvinfo : EIATTR_KPARAM_INFO
	.align		4
.L_25019:
        /*0018*/ 	.byte	0x04, 0x17
        /*001a*/ 	.short	(.L_25021 - .L_25020)
.L_25020:
        /*001c*/ 	.word	0x00000000
        /*0020*/ 	.short	0x0014
        /*0022*/ 	.short	0x0084
        /*0024*/ 	.byte	0x00, 0xf0, 0x11, 0x00


	//----- nvinfo : EIATTR_KPARAM_INFO
	.align		4
.L_25021:
        /*0028*/ 	.byte	0x04, 0x17
        /*002a*/ 	.short	(.L_25023 - .L_25022)
.L_25022:
        /*002c*/ 	.word	0x00000000
        /*0030*/ 	.short	0x0013
        /*0032*/ 	.short	0x0080
        /*0034*/ 	.byte	0x00, 0xf0, 0x11, 0x00


	//----- nvinfo : EIATTR_KPARAM_INFO
	.align		4
.L_25023:
        /*0038*/ 	.byte	0x04, 0x17
        /*003a*/ 	.short	(.L_25025 - .L_25024)
.L_25024:
        /*003c*/ 	.word	0x00000000
        /*0040*/ 	.short	0x0012
        /*0042*/ 	.short	0x007c
        /*0044*/ 	.byte	0x00, 0xf0, 0x11, 0x00


	//----- nvinfo : EIATTR_KPARAM_INFO
	.align		4
.L_25025:
        /*0048*/ 	.byte	0x04, 0x17
        /*004a*/ 	.short	(.L_25027 - .L_25026)
.L_25026:
        /*004c*/ 	.word	0x00000000
        /*0050*/ 	.short	0x0011
        /*0052*/ 	.short	0x0078
        /*0054*/ 	.byte	0x00, 0xf0, 0x11, 0x00


	//----- nvinfo : EIATTR_KPARAM_INFO
	.align		4
.L_25027:
        /*0058*/ 	.byte	0x04, 0x17
        /*005a*/ 	.short	(.L_25029 - .L_25028)
.L_25028:
        /*005c*/ 	.word	0x00000000
        /*0060*/ 	.short	0x0010
        /*0062*/ 	.short	0x0070
        /*0064*/ 	.byte	0x00, 0xf0, 0x21, 0x00


	//----- nvinfo : EIATTR_KPARAM_INFO
	.align		4
.L_25029:
        /*0068*/ 	.byte	0x04, 0x17
        /*006a*/ 	.short	(.L_25031 - .L_25030)
.L_25030:
        /*006c*/ 	.word	0x00000000
        /*0070*/ 	.short	0x000f
        /*0072*/ 	.short	0x0068
        /*0074*/ 	.byte	0x00, 0xf0, 0x21, 0x00


	//----- nvinfo : EIATTR_KPARAM_INFO
	.align		4
.L_25031:
        /*0078*/ 	.byte	0x04, 0x17
        /*007a*/ 	.short	(.L_25033 - .L_25032)
.L_25032:
        /*007c*/ 	.word	0x00000000
        /*0080*/ 	.short	0x000e
        /*0082*/ 	.short	0x0060
        /*0084*/ 	.byte	0x00, 0xf0, 0x11, 0x00


	//----- nvinfo : EIATTR_KPARAM_INFO
	.align		4
.L_25033:
        /*0088*/ 	.byte	0x04, 0x17
        /*008a*/ 	.short	(.L_25035 - .L_25034)
.L_25034:
        /*008c*/ 	.word	0x00000000
        /*0090*/ 	.short	0x000d
        /*0092*/ 	.short	0x005c
        /*0094*/ 	.byte	0x00, 0xf0, 0x11, 0x00


	//----- nvinfo : EIATTR_KPARAM_INFO
	.align		4
.L_25035:
        /*0098*/ 	.byte	0x04, 0x17
        /*009a*/ 	.short	(.L_25037 - .L_25036)
.L_25036:
        /*009c*/ 	.word	0x00000000
        /*00a0*/ 	.short	0x000c
        /*00a2*/ 	.short	0x0058
        /*00a4*/ 	.byte	0x00, 0xf0, 0x11, 0x00


	//----- nvinfo : EIATTR_KPARAM_INFO
	.align		4
.L_25037:
        /*00a8*/ 	.byte	0x04, 0x17
        /*00aa*/ 	.short	(.L_25039 - .L_25038)
.L_25038:
        /*00ac*/ 	.word	0x00000000
        /*00b0*/ 	.short	0x000b
        /*00b2*/ 	.short	0x0050
        /*00b4*/ 	.byte	0x00, 0xf0, 0x21, 0x00


	//----- nvinfo : EIATTR_KPARAM_INFO
	.align		4
.L_25039:
        /*00b8*/ 	.byte	0x04, 0x17
        /*00ba*/ 	.short	(.L_25041 - .L_25040)
.L_25040:
        /*00bc*/ 	.word	0x00000000
        /*00c0*/ 	.short	0x000a
        /*00c2*/ 	.short	0x0048
        /*00c4*/ 	.byte	0x00, 0xf0, 0x11, 0x00


	//----- nvinfo : EIATTR_KPARAM_INFO
	.align		4
.L_25041:
        /*00c8*/ 	.byte	0x04, 0x17
        /*00ca*/ 	.short	(.L_25043 - .L_25042)
.L_25042:
        /*00cc*/ 	.word	0x00000000
        /*00d0*/ 	.short	0x0009
        /*00d2*/ 	.short	0x0040
        /*00d4*/ 	.byte	0x00, 0xf0, 0x21, 0x00


	//----- nvinfo : EIATTR_KPARAM_INFO
	.align		4
.L_25043:
        /*00d8*/ 	.byte	0x04, 0x17
        /*00da*/ 	.short	(.L_25045 - .L_25044)
.L_25044:
        /*00dc*/ 	.word	0x00000000
        /*00e0*/ 	.short	0x0008
        /*00e2*/ 	.short	0x0038
        /*00e4*/ 	.byte	0x00, 0xf0, 0x21, 0x00


	//----- nvinfo : EIATTR_KPARAM_INFO
	.align		4
.L_25045:
        /*00e8*/ 	.byte	0x04, 0x17
        /*00ea*/ 	.short	(.L_25047 - .L_25046)
.L_25046:
        /*00ec*/ 	.word	0x00000000
        /*00f0*/ 	.short	0x0007
        /*00f2*/ 	.short	0x0034
        /*00f4*/ 	.byte	0x00, 0xf0, 0x11, 0x00


	//----- nvinfo : EIATTR_KPARAM_INFO
	.align		4
.L_25047:
        /*00f8*/ 	.byte	0x04, 0x17
        /*00fa*/ 	.short	(.L_25049 - .L_25048)
.L_25048:
        /*00fc*/ 	.word	0x00000000
        /*0100*/ 	.short	0x0006
        /*0102*/ 	.short	0x0030
        /*0104*/ 	.byte	0x00, 0xf0, 0x11, 0x00


	//----- nvinfo : EIATTR_KPARAM_INFO
	.align		4
.L_25049:
        /*0108*/ 	.byte	0x04, 0x17
        /*010a*/ 	.short	(.L_25051 - .L_25050)
.L_25050:
        /*010c*/ 	.word	0x00000000
        /*0110*/ 	.short	0x0005
        /*0112*/ 	.short	0x0028
        /*0114*/ 	.byte	0x00, 0xf0, 0x21, 0x00


	//----- nvinfo : EIATTR_KPARAM_INFO
	.align		4
.L_25051:
        /*0118*/ 	.byte	0x04, 0x17
        /*011a*/ 	.short	(.L_25053 - .L_25052)
.L_25052:
        /*011c*/ 	.word	0x00000000
        /*0120*/ 	.short	0x0004
        /*0122*/ 	.short	0x0020
        /*0124*/ 	.byte	0x00, 0xf0, 0x21, 0x00


	//----- nvinfo : EIATTR_KPARAM_INFO
	.align		4
.L_25053:
        /*0128*/ 	.byte	0x04, 0x17
        /*012a*/ 	.short	(.L_25055 - .L_25054)
.L_25054:
        /*012c*/ 	.word	0x00000000
        /*0130*/ 	.short	0x0003
        /*0132*/ 	.short	0x0018
        /*0134*/ 	.byte	0x00, 0xf0, 0x21, 0x00


	//----- nvinfo : EIATTR_KPARAM_INFO
	.align		4
.L_25055:
        /*0138*/ 	.byte	0x04, 0x17
        /*013a*/ 	.short	(.L_25057 - .L_25056)
.L_25056:
        /*013c*/ 	.word	0x00000000
        /*0140*/ 	.short	0x0002
        /*0142*/ 	.short	0x0010
        /*0144*/ 	.byte	0x00, 0xf0, 0x21, 0x00


	//----- nvinfo : EIATTR_KPARAM_INFO
	.align		4
.L_25057:
        /*0148*/ 	.byte	0x04, 0x17
        /*014a*/ 	.short	(.L_25059 - .L_25058)
.L_25058:
        /*014c*/ 	.word	0x00000000
        /*0150*/ 	.short	0x0001
        /*0152*/ 	.short	0x0008
        /*0154*/ 	.byte	0x00, 0xf0, 0x21, 0x00


	//----- nvinfo : EIATTR_KPARAM_INFO
	.align		4
.L_25059:
        /*0158*/ 	.byte	0x04, 0x17
        /*015a*/ 	.short	(.L_25061 - .L_25060)
.L_25060:
        /*015c*/ 	.word	0x00000000
        /*0160*/ 	.short	0x0000
        /*0162*/ 	.short	0x0000
        /*0164*/ 	.byte	0x00, 0xf0, 0x21, 0x00


	//----- nvinfo : EIATTR_SPARSE_MMA_MASK
	.align		4
.L_25061:
        /*0168*/ 	.byte	0x03, 0x50
        /*016a*/ 	.short	0x0000


	//----- nvinfo : EIATTR_MAXREG_COUNT
	.align		4
        /*016c*/ 	.byte	0x03, 0x1b
        /*016e*/ 	.short	0x00ff


	//----- nvinfo : EIATTR_NUM_BARRIERS
	.align		4
        /*0170*/ 	.byte	0x02, 0x4c
        /*0172*/ 	.byte	0x01
	.zero		1


	//----- nvinfo : EIATTR_MERCURY_ISA_VERSION
	.align		4
        /*0174*/ 	.byte	0x03, 0x5f
        /*0176*/ 	.short	0x0101


	//----- nvinfo : EIATTR_COOP_GROUP_MASK_REGIDS
	.align		4
        /*0178*/ 	.byte	0x04, 0x29
        /*017a*/ 	.short	(.L_25063 - .L_25062)


	//   ....[0]....
.L_25062:
        /*017c*/ 	.word	0xffffffff


	//   ....[1]....
        /*0180*/ 	.word	0xffffffff


	//   ....[2]....
        /*0184*/ 	.word	0xffffffff


	//   ....[3]....
        /*0188*/ 	.word	0xffffffff


	//   ....[4]....
        /*018c*/ 	.word	0xffffffff


	//   ....[5]....
        /*0190*/ 	.word	0xffffffff


	//   ....[6]....
        /*0194*/ 	.word	0xffffffff


	//   ....[7]....
        /*0198*/ 	.word	0xffffffff


	//   ....[8]....
        /*019c*/ 	.word	0xffffffff


	//   ....[9]....
        /*01a0*/ 	.word	0xffffffff


	//   ....[10]....
        /*01a4*/ 	.word	0xffffffff


	//   ....[11]....
        /*01a8*/ 	.word	0xffffffff


	//   ....[12]....
        /*01ac*/ 	.word	0xffffffff


	//   ....[13]....
        /*01b0*/ 	.word	0xffffffff


	//   ....[14]....
        /*01b4*/ 	.word	0xffffffff


	//   ....[15]....
        /*01b8*/ 	.word	0xffffffff


	//   ....[16]....
        /*01bc*/ 	.word	0xffffffff


	//   ....[17]....
        /*01c0*/ 	.word	0xffffffff


	//   ....[18]....
        /*01c4*/ 	.word	0xffffffff


	//   ....[19]....
        /*01c8*/ 	.word	0xffffffff


	//   ....[20]....
        /*01cc*/ 	.word	0xffffffff


	//   ....[21]....
        /*01d0*/ 	.word	0xffffffff


	//   ....[22]....
        /*01d4*/ 	.word	0xffffffff


	//   ....[23]....
        /*01d8*/ 	.word	0xffffffff


	//   ....[24]....
        /*01dc*/ 	.word	0x05000019


	//   ....[25]....
        /*01e0*/ 	.word	0x05000019


	//   ....[26]....
        /*01e4*/ 	.word	0x05000019


	//   ....[27]....
        /*01e8*/ 	.word	0x05000019


	//   ....[28]....
        /*01ec*/ 	.word	0x05000019


	//   ....[29]....
        /*01f0*/ 	.word	0x05000019


	//----- nvinfo : EIATTR_COOP_GROUP_INSTR_OFFSETS
	.align		4
.L_25063:
        /*01f4*/ 	.byte	0x04, 0x28
        /*01f6*/ 	.short	(.L_25065 - .L_25064)


	//   ....[0]....
.L_25064:
        /*01f8*/ 	.word	0x000030d0


	//   ....[1]....
        /*01fc*/ 	.word	0x00004af0


	//   ....[2]....
        /*0200*/ 	.word	0x00004d60


	//   ....[3]....
        /*0204*/ 	.word	0x00004d80


	//   ....[4]....
        /*0208*/ 	.word	0x00004da0


	//   ....[5]....
        /*020c*/ 	.word	0x00004dc0


	//   ....[6]....
        /*0210*/ 	.word	0x00004f10


	//   ....[7]....
        /*0214*/ 	.word	0x00004f30


	//   ....[8]....
        /*0218*/ 	.word	0x00004f60


	//   ....[9]....
        /*021c*/ 	.word	0x00005e30


	//   ....[10]....
        /*0220*/ 	.word	0x00005eb0


	//   ....[11]....
        /*0224*/ 	.word	0x00005f10


	//   ....[12]....
        /*0228*/ 	.word	0x00005f60


	//   ....[13]....
        /*022c*/ 	.word	0x00005fa0


	//   ....[14]....
        /*0230*/ 	.word	0x00005ff0


	//   ....[15]....
        /*0234*/ 	.word	0x00006010


	//   ....[16]....
        /*0238*/ 	.word	0x00006030


	//   ....[17]....
        /*023c*/ 	.word	0x000090f0


	//   ....[18]....
        /*0240*/ 	.word	0x00009130


	//   ....[19]....
        /*0244*/ 	.word	0x00009170


	//   ....[20]....
        /*0248*/ 	.word	0x00009190


	//   ....[21]....
        /*024c*/ 	.word	0x000091a0


	//   ....[22]....
        /*0250*/ 	.word	0x000091b0


	//   ....[23]....
        /*0254*/ 	.word	0x000091c0


	//   ....[24]....
        /*0258*/ 	.word	0x00009ac0


	//   ....[25]....
        /*025c*/ 	.word	0x00009b60


	//   ....[26]....
        /*0260*/ 	.word	0x00009c10


	//   ....[27]....
        /*0264*/ 	.word	0x00009cb0


	//   ....[28]....
        /*0268*/ 	.word	0x00009d20


	//   ....[29]....
        /*026c*/ 	.word	0x00009d90


	//----- nvinfo : EIATTR_EXIT_INSTR_OFFSETS
	.align		4
.L_25065:
        /*0270*/ 	.byte	0x04, 0x1c
        /*0272*/ 	.short	(.L_25067 - .L_25066)


	//   ....[0]....
.L_25066:
        /*0274*/ 	.word	0x000000b0


	//   ....[1]....
        /*0278*/ 	.word	0x00009640


	//   ....[2]....
        /*027c*/ 	.word	0x00009740


	//   ....[3]....
        /*0280*/ 	.word	0x00009a60


	//----- nvinfo : EIATTR_CRS_STACK_SIZE
	.align		4
.L_25067:
        /*0284*/ 	.byte	0x04, 0x1e
        /*0286*/ 	.short	(.L_25069 - .L_25068)
.L_25068:
        /*0288*/ 	.word	0x00000000


	//----- nvinfo : EIATTR_CBANK_PARAM_SIZE
	.align		4
.L_25069:
        /*028c*/ 	.byte	0x03, 0x19
        /*028e*/ 	.short	0x008c


	//----- nvinfo : EIATTR_PARAM_CBANK
	.align		4
        /*0290*/ 	.byte	0x04, 0x0a
        /*0292*/ 	.short	(.L_25071 - .L_25070)
	.align		4
.L_25070:
        /*0294*/ 	.word	index@(.nv.constant0._ZN4vllm25paged_attention_v2_kernelI13__nv_bfloat16S1_Li112ELi16ELi128ELNS_18Fp8KVCacheDataTypeE0ELb1ELi512EEEvPfS3_PT_PKS4_PKT0_SA_ifPKiSC_iPKfiiiSE_SE_iiiii)
        /*0298*/ 	.short	0x0210
        /*029a*/ 	.short	0x008c


	//----- nvinfo : EIATTR_SW_WAR
	.align		4
.L_25071:
        /*029c*/ 	.byte	0x04, 0x36
        /*029e*/ 	.short	(.L_25073 - .L_25072)
.L_25072:
        /*02a0*/ 	.word	0x00000008
.L_25073:


//--------------------- .nv.info._ZN4vllm25paged_attention_v2_kernelI13__nv_bfloat16S1_Li96ELi16ELi128ELNS_18Fp8KVCacheDataTypeE0ELb1ELi512EEEvPfS3_PT_PKS4_PKT0_SA_ifPKiSC_iPKfiiiSE_SE_iiiii --------------------------
	.section	.nv.info._ZN4vllm25paged_attention_v2_kernelI13__nv_bfloat16S1_Li96ELi16ELi128ELNS_18Fp8KVCacheDataTypeE0ELb1ELi512EEEvPfS3_PT_PKS4_PKT0_SA_ifPKiSC_iPKfiiiSE_SE_iiiii,"",@"SHT_CUDA_INFO"
	.sectionflags	@""
	.align	4


	//----- nvinfo : EIATTR_CUDA_API_VERSION
	.align		4
        /*0000*/ 	.byte	0x04, 0x37
        /*0002*/ 	.short	(.L_25075 - .L_25074)
.L_25074:
        /*0004*/ 	.word	0x00000082


	//----- nvinfo : EIATTR_KPARAM_INFO
	.align		4
.L_25075:
        /*0008*/ 	.byte	0x04, 0x17
        /*000a*/ 	.short	(.L_25077 - .L_25076)
.L_25076:
        /*000c*/ 	.word	0x00000000
        /*0010*/ 	.short	0x0015
        /*0012*/ 	.short	0x0088
        /*0014*/ 	.byte	0x00, 0xf0, 0x11, 0x00


	//----- nvinfo : EIATTR_KPARAM_INFO
	.align		4
.L_25077:
        /*0018*/ 	.byte	0x04, 0x17
        /*001a*/ 	.short	(.L_25079 - .L_25078)
.L_25078:
        /*001c*/ 	.word	0x00000000
        /*0020*/ 	.short	0x0014
        /*0022*/ 	.short	0x0084
        /*0024*/ 	.byte	0x00, 0xf0, 0x11, 0x00


	//----- nvinfo : EIATTR_KPARAM_INFO
	.align		4
.L_25079:
        /*0028*/ 	.byte	0x04, 0x17
        /*002a*/ 	.short	(.L_25081 - .L_25080)
.L_25080:
        /*002c*/ 	.word	0x00000000
        /*0030*/ 	.short	0x0013
        /*0032*/ 	.short	0x0080
        /*0034*/ 	.byte	0x00, 0xf0, 0x11, 0x00


	//----- nvinfo : EIATTR_KPARAM_INFO
	.align		4
.L_25081:
        /*0038*/ 	.byte	0x04, 0x17
        /*003a*/ 	.short	(.L_25083 - .L_25082)
.L_25082:
        /*003c*/ 	.word	0x00000000
        /*0040*/ 	.short	0x0012
        /*0042*/ 	.short	0x007c
        /*0044*/ 	.byte	0x00, 0xf0, 0x11, 0x00


	//----- nvinfo : EIATTR_KPARAM_INFO
	.align		4
.L_25083:
        /*0048*/ 	.byte	0x04, 0x17
        /*004a*/ 	.short	(.L_25085 - .L_25084)
.L_25084:
        /*004c*/ 	.word	0x00000000
        /*0050*/ 	.short	0x0011
        /*0052*/ 	.short	0x0078
        /*0054*/ 	.byte	0x00, 0xf0, 0x11, 0x00


	//----- nvinfo : EIATTR_KPARAM_INFO
	.align		4
.L_25085:
        /*0058*/ 	.byte	0x04, 0x17
        /*005a*/ 	.short	(.L_25087 - .L_25086)
.L_25086:
        /*005c*/ 	.word	0x00000000
        /*0060*/ 	.short	0x0010
        /*0062*/ 	.short	0x0070
        /*0064*/ 	.byte	0x00, 0xf0, 0x21, 0x00


	//----- nvinfo : EIATTR_KPARAM_INFO
	.align		4
.L_25087:
        /*0068*/ 	.byte	0x04, 0x17
        /*006a*/ 	.short	(.L_25089 - .L_25088)
.L_25088:
        /*006c*/ 	.word	0x00000000
        /*0070*/ 	.short	0x000f
        /*0072*/ 	.short	0x0068
        /*0074*/ 	.byte	0x00, 0xf0, 0x21, 0x00


	//----- nvinfo : EIATTR_KPARAM_INFO
	.align		4
.L_25089:
        /*0078*/ 	.byte	0x04, 0x17
        /*007a*/ 	.short	(.L_25091 - .L_25090)
.L_25090:
        /*007c*/ 	.word	0x00000000
        /*0080*/ 	.short	0x000e
        /*0082*/ 	.short	0x0060
        /*0084*/ 	.byte	0x00, 0xf0, 0x11, 0x00


	//----- nvinfo : EIATTR_KPARAM_INFO
	.align		4
.L_25091:
        /*0088*/ 	.byte	0x04, 0x17
        /*008a*/ 	.short	(.L_25093 - .L_25092)
.L_25092:
        /*008c*/ 	.word	0x00000000
        /*0090*/ 	.short	0x000d
        /*0092*/ 	.short	0x005c
        /*0094*/ 	.byte	0x00, 0xf0, 0x11, 0x00


	//----- nvinfo : EIATTR_KPARAM_INFO
	.align		4
.L_25093:
        /*0098*/ 	.byte	0x04, 0x17
        /*009a*/ 	.short	(.L_25095 - .L_25094)
.L_25094:
        /*009c*/ 	.word	0x00000000
        /*00a0*/ 	.short	0x000c
        /*00a2*/ 	.short	0x0058
        /*00a4*/ 	.byte	0x00, 0xf0, 0x11, 0x00


	//----- nvinfo : EIATTR_KPARAM_INFO
	.align		4
.L_25095:
        /*00a8*/ 	.byte	0x04, 0x17
        /*00aa*/ 	.short	(.L_25097 - .L_25096)
.L_25096:
        /*00ac*/ 	.word	0x00000000
        /*00b0*/ 	.short	0x000b
        /*00b2*/ 	.short	0x0050
        /*00b4*/ 	.byte	0x00, 0xf0, 0x21, 0x00


	//----- nvinfo : EIATTR_KPARAM_INFO
	.align		4
.L_25097:
        /*00b8*/ 	.byte	0x04, 0x17
        /*00ba*/ 	.short	(.L_25099 - .L_25098)
.L_25098:
        /*00bc*/ 	.word	0x00000000
        /*00c0*/ 	.short	0x000a
        /*00c2*/ 	.short	0x0048
        /*00c4*/ 	.byte	0x00, 0xf0, 0x11, 0x00


	//----- nvinfo : EIATTR_KPARAM_INFO
	.align		4
.L_25099:
        /*00c8*/ 	.byte	0x04, 0x17
        /*00ca*/ 	.short	(.L_25101 - .L_25100)
.L_25100:
        /*00cc*/ 	.word	0x00000000
        /*00d0*/ 	.short	0x0009
        /*00d2*/ 	.short	0x0040
        /*00d4*/ 	.byte	0x00, 0xf0, 0x21, 0x00


	//----- nvinfo : EIATTR_KPARAM_INFO
	.align		4
.L_25101:
        /*00d8*/ 	.byte	0x04, 0x17
        /*00da*/ 	.short	(.L_25103 - .L_25102)
.L_25102:
        /*00dc*/ 	.word	0x00000000
        /*00e0*/ 	.short	0x0008
        /*00e2*/ 	.short	0x0038
        /*00e4*/ 	.byte	0x00, 0xf0, 0x21, 0x00


	//----- nvinfo : EIATTR_KPARAM_INFO
	.align		4
.L_25103:
        /*00e8*/ 	.byte	0x04, 0x17
        /*00ea*/ 	.short	(.L_25105 - .L_25104)
.L_25104:
        /*00ec*/ 	.word	0x00000000
        /*00f0*/ 	.short	0x0007
        /*00f2*/ 	.short	0x0034
        /*00f4*/ 	.byte	0x00, 0xf0, 0x11, 0x00


	//----- nvinfo : EIATTR_KPARAM_INFO
	.align		4
.L_25105:
        /*00f8*/ 	.byte	0x04, 0x17
        /*00fa*/ 	.short	(.L_25107 - .L_25106)
.L_25106:
        /*00fc*/ 	.word	0x00000000
        /*0100*/ 	.short	0x0006
        /*0102*/ 	.short	0x0030
        /*0104*/ 	.byte	0x00, 0xf0, 0x11, 0x00


	//----- nvinfo : EIATTR_KPARAM_INFO
	.align		4
.L_25107:
        /*0108*/ 	.byte	0x04, 0x17
        /*010a*/ 	.short	(.L_25109 - .L_25108)
.L_25108:
        /*010c*/ 	.word	0x00000000
        /*0110*/ 	.short	0x0005
        /*0112*/ 	.short	0x0028
        /*0114*/ 	.byte	0x00, 0xf0, 0x21, 0x00


	//----- nvinfo : EIATTR_KPARAM_INFO
	.align		4
.L_25109:
        /*0118*/ 	.byte	0x04, 0x17
        /*011a*/ 	.short	(.L_25111 - .L_25110)
.L_25110:
        /*011c*/ 	.word	0x00000000
        /*0120*/ 	.short	0x0004
        /*0122*/ 	.short	0x0020
        /*0124*/ 	.byte	0x00, 0xf0, 0x21, 0x00


	//----- nvinfo : EIATTR_KPARAM_INFO
	.align		4
.L_25111:
        /*0128*/ 	.byte	0x04, 0x17
        /*012a*/ 	.short	(.L_25113 - .L_25112)
.L_25112:
        /*012c*/ 	.word	0x00000000
        /*0130*/ 	.short	0x0003
        /*0132*/ 	.short	0x0018
        /*0134*/ 	.byte	0x00, 0xf0, 0x21, 0x00


	//----- nvinfo : EIATTR_KPARAM_INFO
	.align		4
.L_25113:
        /*0138*/ 	.byte	0x04, 0x17
        /*013a*/ 	.short	(.L_25115 - .L_25114)
.L_25114:
        /*013c*/ 	.word	0x00000000
        /*0140*/ 	.short	0x0002
        /*0142*/ 	.short	0x0010
        /*0144*/ 	.byte	0x00, 0xf0, 0x21, 0x00


	//----- nvinfo : EIATTR_KPARAM_INFO
	.align		4
.L_25115:
        /*0148*/ 	.byte	0x04, 0x17
        /*014a*/ 	.short	(.L_25117 - .L_25116)
.L_25116:
        /*014c*/ 	.word	0x00000000
        /*0150*/ 	.short	0x0001
        /*0152*/ 	.short	0x0008
        /*0154*/ 	.byte	0x00, 0xf0, 0x21, 0x00


	//----- nvinfo : EIATTR_KPARAM_INFO
	.align		4
.L_25117:
        /*0158*/ 	.byte	0x04, 0x17
        /*015a*/ 	.short	(.L_25119 - .L_25118)
.L_25118:
        /*015c*/ 	.word	0x00000000
        /*0160*/ 	.short	0x0000
        /*0162*/ 	.short	0x0000
        /*0164*/ 	.byte	0x00, 0xf0, 0x21, 0x00


	//----- nvinfo : EIATTR_SPARSE_MMA_MASK
	.align		4
.L_25119:
        /*0168*/ 	.byte	0x03, 0x50
        /*016a*/ 	.short	0x0000


	//----- nvinfo : EIATTR_MAXREG_COUNT
	.align		4
        /*016c*/ 	.byte	0x03, 0x1b
        /*016e*/ 	.short	0x00ff


	//----- nvinfo : EIATTR_NUM_BARRIERS
	.align		4
        /*0170*/ 	.byte	0x02, 0x4c
        /*0172*/ 	.byte	0x01
	.zero		1


	//----- nvinfo : EIATTR_MERCURY_ISA_VERSION
	.align		4
        /*0174*/ 	.byte	0x03, 0x5f
        /*0176*/ 	.short	0x0101


	//----- nvinfo : EIATTR_COOP_GROUP_MASK_REGIDS
	.align		4
        /*0178*/ 	.byte	0x04, 0x29
        /*017a*/ 	.short	(.L_25121 - .L_25120)


	//   ....[0]....
.L_25120:
        /*017c*/ 	.word	0xffffffff


	//   ....[1]....
        /*0180*/ 	.word	0xffffffff


	//   ....[2]....
        /*0184*/ 	.word	0xffffffff


	//   ....[3]....
        /*0188*/ 	.word	0xffffffff


	//   ....[4]....
        /*018c*/ 	.word	0xffffffff


	//   ....[5]....
        /*0190*/ 	.word	0xffffffff


	//   ....[6]....
        /*0194*/ 	.word	0xffffffff


	//   ....[7]....
        /*0198*/ 	.word	0xffffffff


	//   ....[8]....
        /*019c*/ 	.word	0xffffffff


	//   ....[9]....
        /*01a0*/ 	.word	0xffffffff


	//   ....[10]....
        /*01a4*/ 	.word	0xffffffff


	//   ....[11]....
        /*01a8*/ 	.word	0xffffffff


	//   ....[12]....
        /*01ac*/ 	.word	0xffffffff


	//   ....[13]....
        /*01b0*/ 	.word	0xffffffff


	//   ....[14]....
        /*01b4*/ 	.word	0xffffffff


	//   ....[15]....
        /*01b8*/ 	.word	0xffffffff


	//   ....[16]....
        /*01bc*/ 	.word	0xffffffff


	//   ....[17]....
        /*01c0*/ 	.word	0xffffffff


	//   ....[18]....
        /*01c4*/ 	.word	0xffffffff


	//   ....[19]....
        /*01c8*/ 	.word	0xffffffff


	//   ....[20]....
        /*01cc*/ 	.word	0xffffffff


	//   ....[21]....
        /*01d0*/ 	.word	0xffffffff


	//   ....[22]....
        /*01d4*/ 	.word	0xffffffff


	//   ....[23]....
        /*01d8*/ 	.word	0x05000011


	//   ....[24]....
        /*01dc*/ 	.word	0x05000011


	//   ....[25]....
        /*01e0*/ 	.word	0x05000011


	//   ....[26]....
        /*01e4*/ 	.word	0x05000011


	//   ....[27]....
        /*01e8*/ 	.word	0x05000011


	//   ....[28]....
        /*01ec*/ 	.word	0x05000011


	//----- nvinfo : EIATTR_COOP_GROUP_INSTR_OFFSETS
	.align		4
.L_25121:
        /*01f0*/ 	.byte	0x04, 0x28
        /*01f2*/ 	.short	(.L_25123 - .L_25122)


	//   ....[0]....
.L_25122:
        /*01f4*/ 	.word	0x00002d40


	//   ....[1]....
        /*01f8*/ 	.word	0x000047b0


	//   ....[2]....
        /*01fc*/ 	.word	0x00004a20


	//   ....[3]....
        /*0200*/ 	.word	0x00004a40


	//   ....[4]....
        /*0204*/ 	.word	0x00004a60


	//   ....[5]....
        /*0208*/ 	.word	0x00004a80


	//   ....[6]....
        /*020c*/ 	.word	0x00004bd0


	//   ....[7]....
        /*0210*/ 	.word	0x00004bf0


	//   ....[8]....
        /*0214*/ 	.word	0x00004c20


	//   ....[9]....
        /*0218*/ 	.word	0x00005af0


	//   ....[10]....
        /*021c*/ 	.word	0x00005b70


	//   ....[11]....
        /*0220*/ 	.word	0x00005bb0


	//   ....[12]....
        /*0224*/ 	.word	0x00005c00


	//   ....[13]....
        /*0228*/ 	.word	0x00005c60


	//   ....[14]....
        /*022c*/ 	.word	0x00005cb0


	//   ....[15]....
        /*0230*/ 	.word	0x00005cd0


	//   ....[16]....
        /*0234*/ 	.word	0x00005cf0


	//   ....[17]....
        /*0238*/ 	.word	0x00008960


	//   ....[18]....
        /*023c*/ 	.word	0x000089a0


	//   ....[19]....
        /*0240*/ 	.word	0x000089e0


	//   ....[20]....
        /*0244*/ 	.word	0x00008a20


	//   ....[21]....
        /*0248*/ 	.word	0x00008a50


	//   ....[22]....
        /*024c*/ 	.word	0x00008a60


	//   ....[23]....
        /*0250*/ 	.word	0x00009240


	//   ....[24]....
        /*0254*/ 	.word	0x000092e0


	//   ....[25]....
        /*0258*/ 	.word	0x00009390


	//   ....[26]....
        /*025c*/ 	.word	0x00009430


	//   ....[27]....
        /*0260*/ 	.word	0x000094a0


	//   ....[28]....
        /*0264*/ 	.word	0x00009510


	//----- nvinfo : EIATTR_EXIT_INSTR_OFFSETS
	.align		4
.L_25123:
        /*0268*/ 	.byte	0x04, 0x1c
        /*026a*/ 	.short	(.L_25125 - .L_25124)


	//   ....[0]....
.L_25124:
        /*026c*/ 	.word	0x000000b0


	//   ....[1]....
        /*0270*/ 	.word	0x00008e30


	//   ....[2]....
        /*0274*/ 	.word	0x00008f30


	//   ....[3]....
        /*0278*/ 	.word	0x000091e0


	//----- nvinfo : EIATTR_CRS_STACK_SIZE
	.align		4
.L_25125:
        /*027c*/ 	.byte	0x04, 0x1e
        /*027e*/ 	.short	(.L_25127 - .L_25126)
.L_25126:
        /*0280*/ 	.word	0x00000000


	//----- nvinfo : EIATTR_CBANK_PARAM_SIZE
	.align		4
.L_25127:
        /*0284*/ 	.byte	0x03, 0x19
        /*0286*/ 	.short	0x008c


	//----- nvinfo : EIATTR_PARAM_CBANK
	.align		4
        /*0288*/ 	.byte	0x04, 0x0a
        /*028a*/ 	.short	(.L_25129 - .L_25128)
	.align		4
.L_25128:
        /*028c*/ 	.word	index@(.nv.constant0._ZN4vllm25paged_attention_v2_kernelI13__nv_bfloat16S1_Li96ELi16ELi128ELNS_18Fp8KVCacheDataTypeE0ELb1ELi512EEEvPfS3_PT_PKS4_PKT0_SA_ifPKiSC_iPKfiiiSE_SE_iiiii)
        /*0290*/ 	.short	0x0210
        /*0292*/ 	.short	0x008c


	//----- nvinfo : EIATTR_SW_WAR
	.align		4
.L_25129:
        /*0294*/ 	.byte	0x04, 0x36
        /*0296*/ 	.short	(.L_25131 - .L_25130)
.L_25130:
        /*0298*/ 	.word	0x00000008
.L_25131:


//--------------------- .nv.info._ZN4vllm25paged_attention_v2_kernelI13__nv_bfloat16S1_Li80ELi16ELi128ELNS_18Fp8KVCacheDataTypeE0ELb1ELi512EEEvPfS3_PT_PKS4_PKT0_SA_ifPKiSC_iPKfiiiSE_SE_iiiii --------------------------
	.section	.nv.info._ZN4vllm25paged_attention_v2_kernelI13__nv_bfloat16S1_Li80ELi16ELi128ELNS_18Fp8KVCacheDataTypeE0ELb1ELi512EEEvPfS3_PT_PKS4_PKT0_SA_ifPKiSC_iPKfiiiSE_SE_iiiii,"",@"SHT_CUDA_INFO"
	.sectionflags	@""
	.align	4


	//----- nvinfo : EIATTR_CUDA_API_VERSION
	.align		4
        /*0000*/ 	.byte	0x04, 0x37
        /*0002*/ 	.short	(.L_25133 - .L_25132)
.L_25132:
        /*0004*/ 	.word	0x00000082


	//----- nvinfo : EIATTR_KPARAM_INFO
	.align		4
.L_25133:
        /*0008*/ 	.byte	0x04, 0x17
        /*000a*/ 	.short	(.L_25135 - .L_25134)
.L_25134:
        /*000c*/ 	.word	0x00000000
        /*0010*/ 	.short	0x0015
        /*0012*/ 	.short	0x0088
        /*0014*/ 	.byte	0x00, 0xf0, 0x11, 0x00


	//----- nvinfo : EIATTR_KPARAM_INFO
	.align		4
.L_25135:
        /*0018*/ 	.byte	0x04, 0x17
        /*001a*/ 	.short	(.L_25137 - .L_25136)
.L_25136:
        /*001c*/ 	.word	0x00000000
        /*0020*/ 	.short	0x0014
        /*0022*/ 	.short	0x0084
        /*0024*/ 	.byte	0x00, 0xf0, 0x11, 0x00


	//----- nvinfo : EIATTR_KPARAM_INFO
	.align		4
.L_25137:
        /*0028*/ 	.byte	0x04, 0x17
        /*002a*/ 	.short	(.L_25139 - .L_25138)
.L_25138:
        /*002c*/ 	.word	0x00000000
        /*0030*/ 	.short	0x0013
        /*0032*/ 	.short	0x0080
        /*0034*/ 	.byte	0x00, 0xf0, 0x11, 0x00


	//----- nvinfo : EIATTR_KPARAM_INFO
	.align		4
.L_25139:
        /*0038*/ 	.byte	0x04, 0x17
        /*003a*/ 	.short	(.L_25141 - .L_25140)
.L_25140:
        /*003c*/ 	.word	0x00000000
        /*0040*/ 	.short	0x0012
        /*0042*/ 	.short	0x007c
        /*0044*/ 	.byte	0x00, 0xf0, 0x11, 0x00


	//----- nvinfo : EIATTR_KPARAM_INFO
	.align		4
.L_25141:
        /*0048*/ 	.byte	0x04, 0x17
        /*004a*/ 	.short	(.L_25143 - .L_25142)
.L_25142:
        /*004c*/ 	.word	0x00000000
        /*0050*/ 	.short	0x0011
        /*0052*/ 	.short	0x0078
        /*0054*/ 	.byte	0x00, 0xf0, 0x11, 0x00


	//----- nvinfo : EIATTR_KPARAM_INFO
	.align		4
.L_25143:
        /*0058*/ 	.byte	0x04, 0x17
        /*005a*/ 	.short	(.L_25145 - .L_25144)
.L_25144:
        /*005c*/ 	.word	0x00000000
        /*0060*/ 	.short	0x0010
        /*0062*/ 	.short	0x0070
        /*0064*/ 	.byte	0x00, 0xf0, 0x21, 0x00


	//----- nvinfo : EIATTR_KPARAM_INFO
	.align		4
.L_25145:
        /*0068*/ 	.byte	0x04, 0x17
        /*006a*/ 	.short	(.L_25147 - .L_25146)
.L_25146:
        /*006c*/ 	.word	0x00000000
        /*0070*/ 	.short	0x000f
        /*0072*/ 	.short	0x0068
        /*0074*/ 	.byte	0x00, 0xf0, 0x21, 0x00


	//----- nvinfo : EIATTR_KPARAM_INFO
	.align		4
.L_25147:
        /*0078*/ 	.byte	0x04, 0x17
        /*007a*/ 	.short	(.L_25149 - .L_25148)
.L_25148:
        /*007c*/ 	.word	0x00000000
        /*0080*/ 	.short	0x000e
        /*0082*/ 	.short	0x0060
        /*0084*/ 	.byte	0x00, 0xf0, 0x11, 0x00


	//----- nvinfo : EIATTR_KPARAM_INFO
	.align		4
.L_25149:
        /*0088*/ 	.byte	0x04, 0x17
        /*008a*/ 	.short	(.L_25151 - .L_25150)
.L_25150:
        /*008c*/ 	.word	0x00000000
        /*0090*/ 	.short	0x000d
        /*0092*/ 	.short	0x005c
        /*0094*/ 	.byte	0x00, 0xf0, 0x11, 0x00


	//----- nvinfo : EIATTR_KPARAM_INFO
	.align		4
.L_25151:
        /*0098*/ 	.byte	0x04, 0x17
        /*009a*/ 	.short	(.L_25153 - .L_25152)
.L_25152:
        /*009c*/ 	.word	0x00000000
        /*00a0*/ 	.short	0x000c
        /*00a2*/ 	.short	0x0058
        /*00a4*/ 	.byte	0x00, 0xf0, 0x11, 0x00


	//----- nvinfo : EIATTR_KPARAM_INFO
	.align		4
.L_25153:
        /*00a8*/ 	.byte	0x04, 0x17
        /*00aa*/ 	.short	(.L_25155 - .L_25154)
.L_25154:
        /*00ac*/ 	.word	0x00000000
        /*00b0*/ 	.short	0x000b
        /*00b2*/ 	.short	0x0050
        /*00b4*/ 	.byte	0x00, 0xf0, 0x21, 0x00


	//----- nvinfo : EIATTR_KPARAM_INFO
	.align		4
.L_25155:
        /*00b8*/ 	.byte	0x04, 0x17
        /*00ba*/ 	.short	(.L_25157 - .L_25156)
.L_25156:
        /*00bc*/ 	.word	0x00000000
        /*00c0*/ 	.short	0x000a
        /*00c2*/ 	.short	0x0048
        /*00c4*/ 	.byte	0x00, 0xf0, 0x11, 0x00


	//----- nvinfo : EIATTR_KPARAM_INFO
	.align		4
.L_25157:
        /*00c8*/ 	.byte	0x04, 0x17
        /*00ca*/ 	.short	(.L_25159 - .L_25158)
.L_25158:
        /*00cc*/ 	.word	0x00000000
        /*00d0*/ 	.short	0x0009
        /*00d2*/ 	.short	0x0040
        /*00d4*/ 	.byte	0x00, 0xf0, 0x21, 0x00


	//----- nvinfo : EIATTR_KPARAM_INFO
	.align		4
.L_25159:
        /*00d8*/ 	.byte	0x04, 0x17
        /*00da*/ 	.short	(.L_25161 - .L_25160)
.L_25160:
        /*00dc*/ 	.word	0x00000000
        /*00e0*/ 	.short	0x0008
        /*00e2*/ 	.short	0x0038
        /*00e4*/ 	.byte	0x00, 0xf0, 0x21, 0x00


	//----- nvinfo : EIATTR_KPARAM_INFO
	.align		4
.L_25161:
        /*00e8*/ 	.byte	0x04, 0x17
        /*00ea*/ 	.short	(.L_25163 - .L_25162)
.L_25162:
        /*00ec*/ 	.word	0x00000000
        /*00f0*/ 	.short	0x0007
        /*00f2*/ 	.short	0x0034
        /*00f4*/ 	.byte	0x00, 0xf0, 0x11, 0x00


	//----- nvinfo : EIATTR_KPARAM_INFO
	.align		4
.L_25163:
        /*00f8*/ 	.byte	0x04, 0x17
        /*00fa*/ 	.short	(.L_25165 - .L_25164)
.L_25164:
        /*00fc*/ 	.word	0x00000000
        /*0100*/ 	.short	0x0006
        /*0102*/ 	.short	0x0030
        /*0104*/ 	.byte	0x00, 0xf0, 0x11, 0x00


	//----- nvinfo : EIATTR_KPARAM_INFO
	.align		4
.L_25165:
        /*0108*/ 	.byte	0x04, 0x17
        /*010a*/ 	.short	(.L_25167 - .L_25166)
.L_25166:
        /*010c*/ 	.word	0x00000000
        /*0110*/ 	.short	0x0005
        /*0112*/ 	.short	0x0028
        /*0114*/ 	.byte	0x00, 0xf0, 0x21, 0x00


	//----- nvinfo : EIATTR_KPARAM_INFO
	.align		4
.L_25167:
        /*0118*/ 	.byte	0x04, 0x17
        /*011a*/ 	.short	(.L_25169 - .L_25168)
.L_25168:
        /*011c*/ 	.word	0x00000000
        /*0120*/ 	.short	0x0004
        /*0122*/ 	.short	0x0020
        /*0124*/ 	.byte	0x00, 0xf0, 0x21, 0x00


	//----- nvinfo : EIATTR_KPARAM_INFO
	.align		4
.L_25169:
        /*0128*/ 	.byte	0x04, 0x17
        /*012a*/ 	.short	(.L_25171 - .L_25170)
.L_25170:
        /*012c*/ 	.word	0x00000000
        /*0130*/ 	.short	0x0003
        /*0132*/ 	.short	0x0018
        /*0134*/ 	.byte	0x00, 0xf0, 0x21, 0x00


	//----- nvinfo : EIATTR_KPARAM_INFO
	.align		4
.L_25171:
        /*0138*/ 	.byte	0x04, 0x17
        /*013a*/ 	.short	(.L_25173 - .L_25172)
.L_25172:
        /*013c*/ 	.word	0x00000000
        /*0140*/ 	.short	0x0002
        /*0142*/ 	.short	0x0010
        /*0144*/ 	.byte	0x00, 0xf0, 0x21, 0x00


	//----- nvinfo : EIATTR_KPARAM_INFO
	.align		4
.L_25173:
        /*0148*/ 	.byte	0x04, 0x17
        /*014a*/ 	.short	(.L_25175 - .L_25174)
.L_25174:
        /*014c*/ 	.word	0x00000000
        /*0150*/ 	.short	0x0001
        /*0152*/ 	.short	0x0008
        /*0154*/ 	.byte	0x00, 0xf0, 0x21, 0x00


	//----- nvinfo : EIATTR_KPARAM_INFO
	.align		4
.L_25175:
        /*0158*/ 	.byte	0x04, 0x17
        /*015a*/ 	.short	(.L_25177 - .L_25176)
.L_25176:
        /*015c*/ 	.word	0x00000000
        /*0160*/ 	.short	0x0000
        /*0162*/ 	.short	0x0000
        /*0164*/ 	.byte	0x00, 0xf0, 0x21, 0x00


	//----- nvinfo : EIATTR_SPARSE_MMA_MASK
	.align		4
.L_25177:
        /*0168*/ 	.byte	0x03, 0x50
        /*016a*/ 	.short	0x0000


	//----- nvinfo : EIATTR_MAXREG_COUNT
	.align		4
        /*016c*/ 	.byte	0x03, 0x1b
        /*016e*/ 	.short	0x00ff


	//----- nvinfo : EIATTR_NUM_BARRIERS
	.align		4
        /*0170*/ 	.byte	0x02, 0x4c
        /*0172*/ 	.byte	0x01
	.zero		1


	//----- nvinfo : EIATTR_MERCURY_ISA_VERSION
	.align		4
        /*0174*/ 	.byte	0x03, 0x5f
        /*0176*/ 	.short	0x0101


	//----- nvinfo : EIATTR_COOP_GROUP_MASK_REGIDS
	.align		4
        /*0178*/ 	.byte	0x04, 0x29
        /*017a*/ 	.short	(.L_25179 - .L_25178)


	//   ....[0]....
.L_25178:
        /*017c*/ 	.word	0xffffffff


	//   ....[1]....
        /*0180*/ 	.word	0xffffffff


	//   ....[2]....
        /*0184*/ 	.word	0xffffffff


	//   ....[3]....
        /*0188*/ 	.word	0xffffffff


	//   ....[4]....
        /*018c*/ 	.word	0xffffffff


	//   ....[5]....
        /*0190*/ 	.word	0xffffffff


	//   ....[6]....
        /*0194*/ 	.word	0xffffffff


	//   ....[7]....
        /*0198*/ 	.word	0xffffffff


	//   ....[8]....
        /*019c*/ 	.word	0xffffffff


	//   ....[9]....
        /*01a0*/ 	.word	0xffffffff


	//   ....[10]....
        /*01a4*/ 	.word	0xffffffff


	//   ....[11]....
        /*01a8*/ 	.word	0xffffffff


	//   ....[12]....
        /*01ac*/ 	.word	0xffffffff


	//   ....[13]....
        /*01b0*/ 	.word	0xffffffff


	//   ....[14]....
        /*01b4*/ 	.word	0xffffffff


	//   ....[15]....
        /*01b8*/ 	.word	0xffffffff


	//   ....[16]....
        /*01bc*/ 	.word	0xffffffff


	//   ....[17]....
        /*01c0*/ 	.word	0xffffffff


	//   ....[18]....
        /*01c4*/ 	.word	0xffffffff


	//   ....[19]....
        /*01c8*/ 	.word	0xffffffff


	//   ....[20]....
        /*01cc*/ 	.word	0xffffffff


	//   ....[21]....
        /*01d0*/ 	.word	0xffffffff


	//   ....[22]....
        /*01d4*/ 	.word	0x05000010


	//   ....[23]....
        /*01d8*/ 	.word	0x05000010


	//   ....[24]....
        /*01dc*/ 	.word	0x05000010


	//   ....[25]....
        /*01e0*/ 	.word	0x05000010


	//   ....[26]....
        /*01e4*/ 	.word	0x05000010


	//   ....[27]....
        /*01e8*/ 	.word	0x05000010


	//----- nvinfo : EIATTR_COOP_GROUP_INSTR_OFFSETS
	.align		4
.L_25179:
        /*01ec*/ 	.byte	0x04, 0x28
        /*01ee*/ 	.short	(.L_25181 - .L_25180)


	//   ....[0]....
.L_25180:
        /*01f0*/ 	.word	0x00002850


	//   ....[1]....
        /*01f4*/ 	.word	0x00003d00


	//   ....[2]....
        /*01f8*/ 	.word	0x00003f60


	//   ....[3]....
        /*01fc*/ 	.word	0x00003f80


	//   ....[4]....
        /*0200*/ 	.word	0x00003fa0


	//   ....[5]....
        /*0204*/ 	.word	0x00003fc0


	//   ....[6]....
        /*0208*/ 	.word	0x00004110


	//   ....[7]....
        /*020c*/ 	.word	0x00004130


	//   ....[8]....
        /*0210*/ 	.word	0x00004160


	//   ....[9]....
        /*0214*/ 	.word	0x00005020


	//   ....[10]....
        /*0218*/ 	.word	0x000050a0


	//   ....[11]....
        /*021c*/ 	.word	0x000050e0


	//   ....[12]....
        /*0220*/ 	.word	0x00005130


	//   ....[13]....
        /*0224*/ 	.word	0x00005190


	//   ....[14]....
        /*0228*/ 	.word	0x000051e0


	//   ....[15]....
        /*022c*/ 	.word	0x00005200


	//   ....[16]....
        /*0230*/ 	.word	0x00005220


	//   ....[17]....
        /*0234*/ 	.word	0x00007a30


	//   ....[18]....
        /*0238*/ 	.word	0x00007a70


	//   ....[19]....
        /*023c*/ 	.word	0x00007ab0


	//   ....[20]....
        /*0240*/ 	.word	0x00007af0


	//   ....[21]....
        /*0244*/ 	.word	0x00007b30


	//   ....[22]....
        /*0248*/ 	.word	0x00008210


	//   ....[23]....
        /*024c*/ 	.word	0x000082c0


	//   ....[24]....
        /*0250*/ 	.word	0x00008370


	//   ....[25]....
        /*0254*/ 	.word	0x00008410


	//   ....[26]....
        /*0258*/ 	.word	0x00008480


	//   ....[27]....
        /*025c*/ 	.word	0x000084f0


	//----- nvinfo : EIATTR_EXIT_INSTR_OFFSETS
	.align		4
.L_25181:
        /*0260*/ 	.byte	0x04, 0x1c
        /*0262*/ 	.short	(.L_25183 - .L_25182)


	//   ....[0]....
.L_25182:
        /*0264*/ 	.word	0x00000090


	//   ....[1]....
        /*0268*/ 	.word	0x00007e70


	//   ....[2]....
        /*026c*/ 	.word	0x00007f70


	//   ....[3]....
        /*0270*/ 	.word	0x000081b0


	//----- nvinfo : EIATTR_CRS_STACK_SIZE
	.align		4
.L_25183:
        /*0274*/ 	.byte	0x04, 0x1e
        /*0276*/ 	.short	(.L_25185 - .L_25184)
.L_25184:
        /*0278*/ 	.word	0x00000000


	//----- nvinfo : EIATTR_CBANK_PARAM_SIZE
	.align		4
.L_25185:
        /*027c*/ 	.byte	0x03, 0x19
        /*027e*/ 	.short	0x008c


	//----- nvinfo : EIATTR_PARAM_CBANK
	.align		4
        /*0280*/ 	.byte	0x04, 0x0a
        /*0282*/ 	.short	(.L_25187 - .L_25186)
	.align		4
.L_25186:
        /*0284*/ 	.word	index@(.nv.constant0._ZN4vllm25paged_attention_v2_kernelI13__nv_bfloat16S1_Li80ELi16ELi128ELNS_18Fp8KVCacheDataTypeE0ELb1ELi512EEEvPfS3_PT_PKS4_PKT0_SA_ifPKiSC_iPKfiiiSE_SE_iiiii)
        /*0288*/ 	.short	0x0210
        /*028a*/ 	.short	0x008c


	//----- nvinfo : EIATTR_SW_WAR
	.align		4
.L_25187:
        /*028c*/ 	.byte	0x04, 0x36
        /*028e*/ 	.short	(.L_25189 - .L_25188)
.L_25188:
        /*0290*/ 	.word	0x00000008
.L_25189:


//--------------------- .nv.info._ZN4vllm25paged_attention_v2_kernelI13__nv_bfloat16S1_Li64ELi16ELi128ELNS_18Fp8KVCacheDataTypeE0ELb1ELi512EEEvPfS3_PT_PKS4_PKT0_SA_ifPKiSC_iPKfiiiSE_SE_iiiii --------------------------
	.section	.nv.info._ZN4vllm25paged_attention_v2_kernelI13__nv_bfloat16S1_Li64ELi16ELi128ELNS_18Fp8KVCacheDataTypeE0ELb1ELi512EEEvPfS3_PT_PKS4_PKT0_SA_ifPKiSC_iPKfiiiSE_SE_iiiii,"",@"SHT_CUDA_INFO"
	.sectionflags	@""
	.align	4


	//----- nvinfo : EIATTR_CUDA_API_VERSION
	.align		4
        /*0000*/ 	.byte	0x04, 0x37
        /*0002*/ 	.short	(.L_25191 - .L_25190)
.L_25190:
        /*0004*/ 	.word	0x00000082


	//----- nvinfo : EIATTR_KPARAM_INFO
	.align		4
.L_25191:
        /*0008*/ 	.byte	0x04, 0x17
        /*000a*/ 	.short	(.L_25193 - .L_25192)
.L_25192:
        /*000c*/ 	.word	0x00000000
        /*0010*/ 	.short	0x0015
        /*0012*/ 	.short	0x0088
        /*0014*/ 	.byte	0x00, 0xf0, 0x11, 0x00


	//----- nvinfo : EIATTR_KPARAM_INFO
	.align		4
.L_25193:
        /*0018*/ 	.byte	0x04, 0x17
        /*001a*/ 	.short	(.L_25195 - .L_25194)
.L_25194:
        /*001c*/ 	.word	0x00000000
        /*0020*/ 	.short	0x0014
        /*0022*/ 	.short	0x0084
        /*0024*/ 	.byte	0x00, 0xf0, 0x11, 0x00


	//----- nvinfo : EIATTR_KPARAM_INFO
	.align		4
.L_25195:
        /*0028*/ 	.byte	0x04, 0x17
        /*002a*/ 	.short	(.L_25197 - .L_25196)
.L_25196:
        /*002c*/ 	.word	0x00000000
        /*0030*/ 	.short	0x0013
        /*0032*/ 	.short	0x0080
        /*0034*/ 	.byte	0x00, 0xf0, 0x11, 0x00


	//----- nvinfo : EIATTR_KPARAM_INFO
	.align		4
.L_25197:
        /*0038*/ 	.byte	0x04, 0x17
        /*003a*/ 	.short	(.L_25199 - .L_25198)
.L_25198:
        /*003c*/ 	.word	0x00000000
        /*0040*/ 	.short	0x0012
        /*0042*/ 	.short	0x007c
        /*0044*/ 	.byte	0x00, 0xf0, 0x11, 0x00


	//----- nvinfo : EIATTR_KPARAM_INFO
	.align		4
.L_25199:
        /*0048*/ 	.byte	0x04, 0x17
        /*004a*/ 	.short	(.L_25201 - .L_25200)
.L_25200:
        /*004c*/ 	.word	0x00000000
        /*0050*/ 	.short	0x0011
        /*0052*/ 	.short	0x0078
        /*0054*/ 	.byte	0x00, 0xf0, 0x11, 0x00


	//----- nvinfo : EIATTR_KPARAM_INFO
	.align		4
.L_25201:
        /*0058*/ 	.byte	0x04, 0x17
        /*005a*/ 	.short	(.L_25203 - .L_25202)
.L_25202:
        /*005c*/ 	.word	0x00000000
        /*0060*/ 	.short	0x0010
        /*0062*/ 	.short	0x0070
        /*0064*/ 	.byte	0x00, 0xf0, 0x21, 0x00


	//----- nvinfo : EIATTR_KPARAM_INFO
	.align		4
.L_25203:
        /*0068*/ 	.byte	0x04, 0x17
        /*006a*/ 	.short	(.L_25205 - .L_25204)
.L_25204:
        /*006c*/ 	.word	0x00000000
        /*0070*/ 	.short	0x000f
        /*0072*/ 	.short	0x0068
        /*0074*/ 	.byte	0x00, 0xf0, 0x21, 0x00


	//----- nvinfo : EIATTR_KPARAM_INFO
	.align		4
.L_25205:
        /*0078*/ 	.byte	0x04, 0x17
        /*007a*/ 	.short	(.L_25207 - .L_25206)
.L_25206:
        /*007c*/ 	.word	0x00000000
        /*0080*/ 	.short	0x000e
        /*0082*/ 	.short	0x0060
        /*0084*/ 	.byte	0x00, 0xf0, 0x11, 0x00


	//----- nvinfo : EIATTR_KPARAM_INFO
	.align		4
.L_25207:
        /*0088*/ 	.byte	0x04, 0x17
        /*008a*/ 	.short	(.L_25209 - .L_25208)
.L_25208:
        /*008c*/ 	.word	0x00000000
        /*0090*/ 	.short	0x000d
        /*0092*/ 	.short	0x005c
        /*0094*/ 	.byte	0x00, 0xf0, 0x11, 0x00


	//----- nvinfo : EIATTR_KPARAM_INFO
	.align		4
.L_25209:
        /*0098*/ 	.byte	0x04, 0x17
        /*009a*/ 	.short	(.L_25211 - .L_25210)
.L_25210:
        /*009c*/ 	.word	0x00000000
        /*00a0*/ 	.short	0x000c
        /*00a2*/ 	.short	0x0058
        /*00a4*/ 	.byte	0x00, 0xf0, 0x11, 0x00


	//----- nvinfo : EIATTR_KPARAM_INFO
	.align		4
.L_25211:
        /*00a8*/ 	.byte	0x04, 0x17
        /*00aa*/ 	.short	(.L_25213 - .L_25212)
.L_25212:
        /*00ac*/ 	.word	0x00000000
        /*00b0*/ 	.short	0x000b
        /*00b2*/ 	.short	0x0050
        /*00b4*/ 	.byte	0x00, 0xf0, 0x21, 0x00


	//----- nvinfo : EIATTR_KPARAM_INFO
	.align		4
.L_25213:
        /*00b8*/ 	.byte	0x04, 0x17
        /*00ba*/ 	.short	(.L_25215 - .L_25214)
.L_25214:
        /*00bc*/ 	.word	0x00000000
        /*00c0*/ 	.short	0x000a
        /*00c2*/ 	.short	0x0048
        /*00c4*/ 	.byte	0x00, 0xf0, 0x11, 0x00


	//----- nvinfo : EIATTR_KPARAM_INFO
	.align		4
.L_25215:
        /*00c8*/ 	.byte	0x04, 0x17
        /*00ca*/ 	.short	(.L_25217 - .L_25216)
.L_25216:
        /*00cc*/ 	.word	0x00000000
        /*00d0*/ 	.short	0x0009
        /*00d2*/ 	.short	0x0040
        /*00d4*/ 	.byte	0x00, 0xf0, 0x21, 0x00


	//----- nvinfo : EIATTR_KPARAM_INFO
	.align		4
.L_25217:
        /*00d8*/ 	.byte	0x04, 0x17
        /*00da*/ 	.short	(.L_25219 - .L_25218)
.L_25218:
        /*00dc*/ 	.word	0x00000000
        /*00e0*/ 	.short	0x0008
        /*00e2*/ 	.short	0x0038
        /*00e4*/ 	.byte	0x00, 0xf0, 0x21, 0x00


	//----- nvinfo : EIATTR_KPARAM_INFO
	.align		4
.L_25219:
        /*00e8*/ 	.byte	0x04, 0x17
        /*00ea*/ 	.short	(.L_25221 - .L_25220)
.L_25220:
        /*00ec*/ 	.word	0x00000000
        /*00f0*/ 	.short	0x0007
        /*00f2*/ 	.short	0x0034
        /*00f4*/ 	.byte	0x00, 0xf0, 0x11, 0x00


	//----- nvinfo : EIATTR_KPARAM_INFO
	.align		4
.L_25221:
        /*00f8*/ 	.byte	0x04, 0x17
        /*00fa*/ 	.short	(.L_25223 - .L_25222)
.L_25222:
        /*00fc*/ 	.word	0x00000000
        /*0100*/ 	.short	0x0006
        /*0102*/ 	.short	0x0030
        /*0104*/ 	.byte	0x00, 0xf0, 0x11, 0x00


	//----- nvinfo : EIATTR_KPARAM_INFO
	.align		4
.L_25223:
        /*0108*/ 	.byte	0x04, 0x17
        /*010a*/ 	.short	(.L_25225 - .L_25224)
.L_25224:
        /*010c*/ 	.word	0x00000000
        /*0110*/ 	.short	0x0005
        /*0112*/ 	.short	0x0028
        /*0114*/ 	.byte	0x00, 0xf0, 0x21, 0x00


	//----- nvinfo : EIATTR_KPARAM_INFO
	.align		4
.L_25225:
        /*0118*/ 	.byte	0x04, 0x17
        /*011a*/ 	.short	(.L_25227 - .L_25226)
.L_25226:
        /*011c*/ 	.word	0x00000000
        /*0120*/ 	.short	0x0004
        /*0122*/ 	.short	0x0020
        /*0124*/ 	.byte	0x00, 0xf0, 0x21, 0x00


	//----- nvinfo : EIATTR_KPARAM_INFO
	.align		4
.L_25227:
        /*0128*/ 	.byte	0x04, 0x17
        /*012a*/ 	.short	(.L_25229 - .L_25228)
.L_25228:
        /*012c*/ 	.word	0x00000000
        /*0130*/ 	.short	0x0003
        /*0132*/ 	.short	0x0018
        /*0134*/ 	.byte	0x00, 0xf0, 0x21, 0x00


	//----- nvinfo : EIATTR_KPARAM_INFO
	.align		4
.L_25229:
        /*0138*/ 	.byte	0x04, 0x17
        /*013a*/ 	.short	(.L_25231 - .L_25230)
.L_25230:
        /*013c*/ 	.word	0x00000000
        /*0140*/ 	.short	0x0002
        /*0142*/ 	.short	0x0010
        /*0144*/ 	.byte	0x00, 0xf0, 0x21, 0x00


	//----- nvinfo : EIATTR_KPARAM_INFO
	.align		4
.L_25231:
        /*0148*/ 	.byte	0x04, 0x17
        /*014a*/ 	.short	(.L_25233 - .L_25232)
.L_25232:
        /*014c*/ 	.word	0x00000000
        /*0150*/ 	.short	0x0001
        /*0152*/ 	.short	0x0008
        /*0154*/ 	.byte	0x00, 0xf0, 0x21, 0x00


	//----- nvinfo : EIATTR_KPARAM_INFO
	.align		4
.L_25233:
        /*0158*/ 	.byte	0x04, 0x17
        /*015a*/ 	.short	(.L_25235 - .L_25234)
.L_25234:
        /*015c*/ 	.word	0x00000000
        /*0160*/ 	.short	0x0000
        /*0162*/ 	.short	0x0000
        /*0164*/ 	.byte	0x00, 0xf0, 0x21, 0x00


	//----- nvinfo : EIATTR_SPARSE_MMA_MASK
	.align		4
.L_25235:
        /*0168*/ 	.byte	0x03, 0x50
        /*016a*/ 	.short	0x0000


	//----- nvinfo : EIATTR_MAXREG_COUNT
	.align		4
        /*016c*/ 	.byte	0x03, 0x1b
        /*016e*/ 	.short	0x00ff


	//----- nvinfo : EIATTR_NUM_BARRIERS
	.align		4
        /*0170*/ 	.byte	0x02, 0x4c
        /*0172*/ 	.byte	0x01
	.zero		1


	//----- nvinfo : EIATTR_MERCURY_ISA_VERSION
	.align		4
        /*0174*/ 	.byte	0x03, 0x5f
        /*0176*/ 	.short	0x0101


	//----- nvinfo : EIATTR_COOP_GROUP_MASK_REGIDS
	.align		4
        /*0178*/ 	.byte	0x04, 0x29
        /*017a*/ 	.short	(.L_25237 - .L_25236)


	//   ....[0]....
.L_25236:
        /*017c*/ 	.word	0xffffffff


	//   ....[1]....
        /*0180*/ 	.word	0xffffffff


	//   ....[2]....
        /*0184*/ 	.word	0xffffffff


	//   ....[3]....
        /*0188*/ 	.word	0xffffffff


	//   ....[4]....
        /*018c*/ 	.word	0xffffffff


	//   ....[5]....
        /*0190*/ 	.word	0xffffffff


	//   ....[6]....
        /*0194*/ 	.word	0xffffffff


	//   ....[7]....
        /*0198*/ 	.word	0xffffffff


	//   ....[8]....
        /*019c*/ 	.word	0xffffffff


	//   ....[9]....
        /*01a0*/ 	.word	0xffffffff


	//   ....[10]....
        /*01a4*/ 	.word	0xffffffff


	//   ....[11]....
        /*01a8*/ 	.word	0xffffffff


	//   ....[12]....
        /*01ac*/ 	.word	0xffffffff


	//   ....[13]....
        /*01b0*/ 	.word	0xffffffff


	//   ....[14]....
        /*01b4*/ 	.word	0xffffffff


	//   ....[15]....
        /*01b8*/ 	.word	0xffffffff


	//   ....[16]....
        /*01bc*/ 	.word	0xffffffff


	//   ....[17]....
        /*01c0*/ 	.word	0xffffffff


	//   ....[18]....
        /*01c4*/ 	.word	0xffffffff


	//   ....[19]....
        /*01c8*/ 	.word	0xffffffff


	//   ....[20]....
        /*01cc*/ 	.word	0xffffffff


	//   ....[21]....
        /*01d0*/ 	.word	0x05000012


	//   ....[22]....
        /*01d4*/ 	.word	0x05000012


	//   ....[23]....
        /*01d8*/ 	.word	0x05000012


	//   ....[24]....
        /*01dc*/ 	.word	0x05000012


	//   ....[25]....
        /*01e0*/ 	.word	0x05000012


	//   ....[26]....
        /*01e4*/ 	.word	0x05000012


	//----- nvinfo : EIATTR_COOP_GROUP_INSTR_OFFSETS
	.align		4
.L_25237:
        /*01e8*/ 	.byte	0x04, 0x28
        /*01ea*/ 	.short	(.L_25239 - .L_25238)


	//   ....[0]....
.L_25238:
        /*01ec*/ 	.word	0x00002470


	//   ....[1]....
        /*01f0*/ 	.word	0x00003880


	//   ....[2]....
        /*01f4*/ 	.word	0x00003af0


	//   ....[3]....
        /*01f8*/ 	.word	0x00003b10


	//   ....[4]....
        /*01fc*/ 	.word	0x00003b30


	//   ....[5]....
        /*0200*/ 	.word	0x00003b50


	//   ....[6]....
        /*0204*/ 	.word	0x00003ca0


	//   ....[7]....
        /*0208*/ 	.word	0x00003cc0


	//   ....[8]....
        /*020c*/ 	.word	0x00003cf0


	//   ....[9]....
        /*0210*/ 	.word	0x00004bb0


	//   ....[10]....
        /*0214*/ 	.word	0x00004c30


	//   ....[11]....
        /*0218*/ 	.word	0x00004c70


	//   ....[12]....
        /*021c*/ 	.word	0x00004cc0


	//   ....[13]....
        /*0220*/ 	.word	0x00004d20


	//   ....[14]....
        /*0224*/ 	.word	0x00004d70


	//   ....[15]....
        /*0228*/ 	.word	0x00004d90


	//   ....[16]....
        /*022c*/ 	.word	0x00004db0


	//   ....[17]....
        /*0230*/ 	.word	0x00007170


	//   ....[18]....
        /*0234*/ 	.word	0x000071b0


	//   ....[19]....
        /*0238*/ 	.word	0x000071f0


	//   ....[20]....
        /*023c*/ 	.word	0x00007270


	//   ....[21]....
        /*0240*/ 	.word	0x00007840


	//   ....[22]....
        /*0244*/ 	.word	0x000078e0


	//   ....[23]....
        /*0248*/ 	.word	0x00007990


	//   ....[24]....
        /*024c*/ 	.word	0x00007a30


	//   ....[25]....
        /*0250*/ 	.word	0x00007aa0


	//   ....[26]....
        /*0254*/ 	.word	0x00007b10


	//----- nvinfo : EIATTR_EXIT_INSTR_OFFSETS
	.align		4
.L_25239:
        /*0258*/ 	.byte	0x04, 0x1c
        /*025a*/ 	.short	(.L_25241 - .L_25240)


	//   ....[0]....
.L_25240:
        /*025c*/ 	.word	0x00000090


	//   ....[1]....
        /*0260*/ 	.word	0x00007500


	//   ....[2]....
        /*0264*/ 	.word	0x00007610


	//   ....[3]....
        /*0268*/ 	.word	0x000077e0


	//----- nvinfo : EIATTR_CRS_STACK_SIZE
	.align		4
.L_25241:
        /*026c*/ 	.byte	0x04, 0x1e
        /*026e*/ 	.short	(.L_25243 - .L_25242)
.L_25242:
        /*0270*/ 	.word	0x00000000


	//----- nvinfo : EIATTR_CBANK_PARAM_SIZE
	.align		4
.L_25243:
        /*0274*/ 	.byte	0x03, 0x19
        /*0276*/ 	.short	0x008c


	//----- nvinfo : EIATTR_PARAM_CBANK
	.align		4
        /*0278*/ 	.byte	0x04, 0x0a
        /*027a*/ 	.short	(.L_25245 - .L_25244)
	.align		4
.L_25244:
        /*027c*/ 	.word	index@(.nv.constant0._ZN4vllm25paged_attention_v2_kernelI13__nv_bfloat16S1_Li64ELi16ELi128ELNS_18Fp8KVCacheDataTypeE0ELb1ELi512EEEvPfS3_PT_PKS4_PKT0_SA_ifPKiSC_iPKfiiiSE_SE_iiiii)
        /*0280*/ 	.short	0x0210
        /*0282*/ 	.short	0x008c


	//----- nvinfo : EIATTR_SW_WAR
	.align		4
.L_25245:
        /*0284*/ 	.byte	0x04, 0x36
        /*0286*/ 	.short	(.L_25247 - .L_25246)
.L_25246:
        /*0288*/ 	.word	0x00000008
.L_25247:


//--------------------- .nv.info._ZN4vllm25paged_attention_v2_kernelI13__nv_bfloat16S1_Li32ELi16ELi128ELNS_18Fp8KVCacheDataTypeE0ELb1ELi512EEEvPfS3_PT_PKS4_PKT0_SA_ifPKiSC_iPKfiiiSE_SE_iiiii --------------------------
	.section	.nv.info._ZN4vllm25paged_attention_v2_kernelI13__nv_bfloat16S1_Li32ELi16ELi128ELNS_18Fp8KVCacheDataTypeE0ELb1ELi512EEEvPfS3_PT_PKS4_PKT0_SA_ifPKiSC_iPKfiiiSE_SE_iiiii,"",@"SHT_CUDA_INFO"
	.sectionflags	@""
	.align	4


	//----- nvinfo : EIATTR_CUDA_API_VERSION
	.align		4
        /*0000*/ 	.byte	0x04, 0x37
        /*0002*/ 	.short	(.L_25249 - .L_25248)
.L_25248:
        /*0004*/ 	.word	0x00000082


	//----- nvinfo : EIATTR_KPARAM_INFO
	.align		4
.L_25249:
        /*0008*/ 	.byte	0x04, 0x17
        /*000a*/ 	.short	(.L_25251 - .L_25250)
.L_25250:
        /*000c*/ 	.word	0x00000000
        /*0010*/ 	.short	0x0015
        /*0012*/ 	.short	0x0088
        /*0014*/ 	.byte	0x00, 0xf0, 0x11, 0x00


	//----- nvinfo : EIATTR_KPARAM_INFO
	.align		4
.L_25251:
        /*0018*/ 	.byte	0x04, 0x17
        /*001a*/ 	.short	(.L_25253 - .L_25252)
.L_25252:
        /*001c*/ 	.word	0x00000000
        /*0020*/ 	.short	0x0014
        /*0022*/ 	.short	0x0084
        /*0024*/ 	.byte	0x00, 0xf0, 0x11, 0x00


	//----- nvinfo : EIATTR_KPARAM_INFO
	.align		4
.L_25253:
        /*0028*/ 	.byte	0x04, 0x17
        /*002a*/ 	.short	(.L_25255 - .L_25254)
.L_25254:
        /*002c*/ 	.word	0x00000000
        /*0030*/ 	.short	0x0013
        /*0032*/ 	.short	0x0080
        /*0034*/ 	.byte	0x00, 0xf0, 0x11, 0x00


	//----- nvinfo : EIATTR_KPARAM_INFO
	.align		4
.L_25255:
        /*0038*/ 	.byte	0x04, 0x17
        /*003a*/ 	.short	(.L_25257 - .L_25256)
.L_25256:
        /*003c*/ 	.word	0x00000000
        /*0040*/ 	.short	0x0012
        /*0042*/ 	.short	0x007c
        /*0044*/ 	.byte	0x00, 0xf0, 0x11, 0x00


	//----- nvinfo : EIATTR_KPARAM_INFO
	.align		4
.L_25257:
        /*0048*/ 	.byte	0x04, 0x17
        /*004a*/ 	.short	(.L_25259 - .L_25258)
.L_25258:
        /*004c*/ 	.word	0x00000000
        /*0050*/ 	.short	0x0011
        /*0052*/ 	.short	0x0078
        /*0054*/ 	.byte	0x00, 0xf0, 0x11, 0x00


	//----- nvinfo : EIATTR_KPARAM_INFO
	.align		4
.L_25259:
        /*0058*/ 	.byte	0x04, 0x17
        /*005a*/ 	.short	(.L_25261 - .L_25260)
.L_25260:
        /*005c*/ 	.word	0x00000000
        /*0060*/ 	.short	0x0010
        /*0062*/ 	.short	0x0070
        /*0064*/ 	.byte	0x00, 0xf0, 0x21, 0x00


	//----- nvinfo : EIATTR_KPARAM_INFO
	.align		4
.L_25261:
        /*0068*/ 	.byte	0x04, 0x17
        /*006a*/ 	.short	(.L_25263 - .L_25262)
.L_25262:
        /*006c*/ 	.word	0x00000000
        /*0070*/ 	.short	0x000f
        /*0072*/ 	.short	0x0068
        /*0074*/ 	.byte	0x00, 0xf0, 0x21, 0x00


	//----- nvinfo : EIATTR_KPARAM_INFO
	.align		4
.L_25263:
        /*0078*/ 	.byte	0x04, 0x17
        /*007a*/ 	.short	(.L_25265 - .L_25264)
.L_25264:
        /*007c*/ 	.word	0x00000000
        /*0080*/ 	.short	0x000e
        /*0082*/ 	.short	0x0060
        /*0084*/ 	.byte	0x00, 0xf0, 0x11, 0x00


	//----- nvinfo : EIATTR_KPARAM_INFO
	.align		4
.L_25265:
        /*0088*/ 	.byte	0x04, 0x17
        /*008a*/ 	.short	(.L_25267 - .L_25266)
.L_25266:
        /*008c*/ 	.word	0x00000000
        /*0090*/ 	.short	0x000d
        /*0092*/ 	.short	0x005c
        /*0094*/ 	.byte	0x00, 0xf0, 0x11, 0x00


	//----- nvinfo : EIATTR_KPARAM_INFO
	.align		4
.L_25267:
        /*0098*/ 	.byte	0x04, 0x17
        /*009a*/ 	.short	(.L_25269 - .L_25268)
.L_25268:
        /*009c*/ 	.word	0x00000000
        /*00a0*/ 	.short	0x000c
        /*00a2*/ 	.short	0x0058
        /*00a4*/ 	.byte	0x00, 0xf0, 0x11, 0x00


	//----- nvinfo : EIATTR_KPARAM_INFO
	.align		4
.L_25269:
        /*00a8*/ 	.byte	0x04, 0x17
        /*00aa*/ 	.short	(.L_25271 - .L_25270)
.L_25270:
        /*00ac*/ 	.word	0x00000000
        /*00b0*/ 	.short	0x000b
        /*00b2*/ 	.short	0x0050
        /*00b4*/ 	.byte	0x00, 0xf0, 0x21, 0x00


	//----- nvinfo : EIATTR_KPARAM_INFO
	.align		4
.L_25271:
        /*00b8*/ 	.byte	0x04, 0x17
        /*00ba*/ 	.short	(.L_25273 - .L_25272)
.L_25272:
        /*00bc*/ 	.word	0x00000000
        /*00c0*/ 	.short	0x000a
        /*00c2*/ 	.short	0x0048
        /*00c4*/ 	.byte	0x00, 0xf0, 0x11, 0x00


	//----- nvinfo : EIATTR_KPARAM_INFO
	.align		4
.L_25273:
        /*00c8*/ 	.byte	0x04, 0x17
        /*00ca*/ 	.short	(.L_25275 - .L_25274)
.L_25274:
        /*00cc*/ 	.word	0x00000000
        /*00d0*/ 	.short	0x0009
        /*00d2*/ 	.short	0x0040
        /*00d4*/ 	.byte	0x00, 0xf0, 0x21, 0x00


	//----- nvinfo : EIATTR_KPARAM_INFO
	.align		4
.L_25275:
        /*00d8*/ 	.byte	0x04, 0x17
        /*00da*/ 	.short	(.L_25277 - .L_25276)
.L_25276:
        /*00dc*/ 	.word	0x00000000
        /*00e0*/ 	.short	0x0008
        /*00e2*/ 	.short	0x0038
        /*00e4*/ 	.byte	0x00, 0xf0, 0x21, 0x00


	//----- nvinfo : EIATTR_KPARAM_INFO
	.align		4
.L_25277:
        /*00e8*/ 	.byte	0x04, 0x17
        /*00ea*/ 	.short	(.L_25279 - .L_25278)
.L_25278:
        /*00ec*/ 	.word	0x00000000
        /*00f0*/ 	.short	0x0007
        /*00f2*/ 	.short	0x0034
        /*00f4*/ 	.byte	0x00, 0xf0, 0x11, 0x00


	//----- nvinfo : EIATTR_KPARAM_INFO
	.align		4
.L_25279:
        /*00f8*/ 	.byte	0x04, 0x17
        /*00fa*/ 	.short	(.L_25281 - .L_25280)
.L_25280:
        /*00fc*/ 	.word	0x00000000
        /*0100*/ 	.short	0x0006
        /*0102*/ 	.short	0x0030
        /*0104*/ 	.byte	0x00, 0xf0, 0x11, 0x00


	//----- nvinfo : EIATTR_KPARAM_INFO
	.align		4
.L_25281:
        /*0108*/ 	.byte	0x04, 0x17
        /*010a*/ 	.short	(.L_25283 - .L_25282)
.L_25282:
        /*010c*/ 	.word	0x00000000
        /*0110*/ 	.short	0x0005
        /*0112*/ 	.short	0x0028
        /*0114*/ 	.byte	0x00, 0xf0, 0x21, 0x00


	//----- nvinfo : EIATTR_KPARAM_INFO
	.align		4
.L_25283:
        /*0118*/ 	.byte	0x04, 0x17
        /*011a*/ 	.short	(.L_25285 - .L_25284)
.L_25284:
        /*011c*/ 	.word	0x00000000
        /*0120*/ 	.short	0x0004
        /*0122*/ 	.short	0x0020
        /*0124*/ 	.byte	0x00, 0xf0, 0x21, 0x00


	//----- nvinfo : EIATTR_KPARAM_INFO
	.align		4
.L_25285:
        /*0128*/ 	.byte	0x04, 0x17
        /*012a*/ 	.short	(.L_25287 - .L_25286)
.L_25286:
        /*012c*/ 	.word	0x00000000
        /*0130*/ 	.short	0x0003
        /*0132*/ 	.short	0x0018
        /*0134*/ 	.byte	0x00, 0xf0, 0x21, 0x00


	//----- nvinfo : EIATTR_KPARAM_INFO
	.align		4
.L_25287:
        /*0138*/ 	.byte	0x04, 0x17
        /*013a*/ 	.short	(.L_25289 - .L_25288)
.L_25288:
        /*013c*/ 	.word	0x00000000
        /*0140*/ 	.short	0x0002
        /*0142*/ 	.short	0x0010
        /*0144*/ 	.byte	0x00, 0xf0, 0x21, 0x00


	//----- nvinfo : EIATTR_KPARAM_INFO
	.align		4
.L_25289:
        /*0148*/ 	.byte	0x04, 0x17
        /*014a*/ 	.short	(.L_25291 - .L_25290)
.L_25290:
        /*014c*/ 	.word	0x00000000
        /*0150*/ 	.short	0x0001
        /*0152*/ 	.short	0x0008
        /*0154*/ 	.byte	0x00, 0xf0, 0x21, 0x00


	//----- nvinfo : EIATTR_KPARAM_INFO
	.align		4
.L_25291:
        /*0158*/ 	.byte	0x04, 0x17
        /*015a*/ 	.short	(.L_25293 - .L_25292)
.L_25292:
        /*015c*/ 	.word	0x00000000
        /*0160*/ 	.short	0x0000
        /*0162*/ 	.short	0x0000
        /*0164*/ 	.byte	0x00, 0xf0, 0x21, 0x00


	//----- nvinfo : EIATTR_SPARSE_MMA_MASK
	.align		4
.L_25293:
        /*0168*/ 	.byte	0x03, 0x50
        /*016a*/ 	.short	0x0000


	//----- nvinfo : EIATTR_MAXREG_COUNT
	.align		4
        /*016c*/ 	.byte	0x03, 0x1b
        /*016e*/ 	.short	0x00ff


	//----- nvinfo : EIATTR_NUM_BARRIERS
	.align		4
        /*0170*/ 	.byte	0x02, 0x4c
        /*0172*/ 	.byte	0x01
	.zero		1


	//----- nvinfo : EIATTR_MERCURY_ISA_VERSION
	.align		4
        /*0174*/ 	.byte	0x03, 0x5f
        /*0176*/ 	.short	0x0101


	//----- nvinfo : EIATTR_COOP_GROUP_MASK_REGIDS
	.align		4
        /*0178*/ 	.byte	0x04, 0x29
        /*017a*/ 	.short	(.L_25295 - .L_25294)


	//   ....[0]....
.L_25294:
        /*017c*/ 	.word	0xffffffff


	//   ....[1]....
        /*0180*/ 	.word	0xffffffff


	//   ....[2]....
        /*0184*/ 	.word	0xffffffff


	//   ....[3]....
        /*0188*/ 	.word	0xffffffff


	//   ....[4]....
        /*018c*/ 	.word	0xffffffff


	//   ....[5]....
        /*0190*/ 	.word	0xffffffff


	//   ....[6]....
        /*0194*/ 	.word	0xffffffff


	//   ....[7]....
        /*0198*/ 	.word	0xffffffff


	//   ....[8]....
        /*019c*/ 	.word	0xffffffff


	//   ....[9]....
        /*01a0*/ 	.word	0xffffffff


	//   ....[10]....
        /*01a4*/ 	.word	0xffffffff


	//   ....[11]....
        /*01a8*/ 	.word	0xffffffff


	//   ....[12]....
        /*01ac*/ 	.word	0xffffffff


	//   ....[13]....
        /*01b0*/ 	.word	0xffffffff


	//   ....[14]....
        /*01b4*/ 	.word	0xffffffff


	//   ....[15]....
        /*01b8*/ 	.word	0xffffffff


	//   ....[16]....
        /*01bc*/ 	.word	0xffffffff


	//   ....[17]....
        /*01c0*/ 	.word	0xffffffff


	//   ....[18]....
        /*01c4*/ 	.word	0xffffffff


	//   ....[19]....
        /*01c8*/ 	.word	0x0500000c


	//   ....[20]....
        /*01cc*/ 	.word	0x0500000c


	//   ....[21]....
        /*01d0*/ 	.word	0x0500000c


	//   ....[22]....
        /*01d4*/ 	.word	0x0500000c


	//   ....[23]....
        /*01d8*/ 	.word	0x0500000c


	//   ....[24]....
        /*01dc*/ 	.word	0x0500000c


	//----- nvinfo : EIATTR_COOP_GROUP_INSTR_OFFSETS
	.align		4
.L_25295:
        /*01e0*/ 	.byte	0x04, 0x28
        /*01e2*/ 	.short	(.L_25297 - .L_25296)


	//   ....[0]....
.L_25296:
        /*01e4*/ 	.word	0x00001bd0


	//   ....[1]....
        /*01e8*/ 	.word	0x000028b0


	//   ....[2]....
        /*01ec*/ 	.word	0x00002b20


	//   ....[3]....
        /*01f0*/ 	.word	0x00002b40


	//   ....[4]....
        /*01f4*/ 	.word	0x00002b60


	//   ....[5]....
        /*01f8*/ 	.word	0x00002b80


	//   ....[6]....
        /*01fc*/ 	.word	0x00002ce0


	//   ....[7]....
        /*0200*/ 	.word	0x00002d00


	//   ....[8]....
        /*0204*/ 	.word	0x00002d20


	//   ....[9]....
        /*0208*/ 	.word	0x00003be0


	//   ....[10]....
        /*020c*/ 	.word	0x00003c50


	//   ....[11]....
        /*0210*/ 	.word	0x00003c80


	//   ....[12]....
        /*0214*/ 	.word	0x00003d00


	//   ....[13]....
        /*0218*/ 	.word	0x00003d50


	//   ....[14]....
        /*021c*/ 	.word	0x00003da0


	//   ....[15]....
        /*0220*/ 	.word	0x00003dc0


	//   ....[16]....
        /*0224*/ 	.word	0x00003de0


	//   ....[17]....
        /*0228*/ 	.word	0x000058e0


	//   ....[18]....
        /*022c*/ 	.word	0x00005920


	//   ....[19]....
        /*0230*/ 	.word	0x00005e00


	//   ....[20]....
        /*0234*/ 	.word	0x00005ea0


	//   ....[21]....
        /*0238*/ 	.word	0x00005f40


	//   ....[22]....
        /*023c*/ 	.word	0x00005fd0


	//   ....[23]....
        /*0240*/ 	.word	0x00006030


	//   ....[24]....
        /*0244*/ 	.word	0x00006090


	//----- nvinfo : EIATTR_EXIT_INSTR_OFFSETS
	.align		4
.L_25297:
        /*0248*/ 	.byte	0x04, 0x1c
        /*024a*/ 	.short	(.L_25299 - .L_25298)


	//   ....[0]....
.L_25298:
        /*024c*/ 	.word	0x00000090


	//   ....[1]....
        /*0250*/ 	.word	0x00005ba0


	//   ....[2]....
        /*0254*/ 	.word	0x00005cb0


	//   ....[3]....
        /*0258*/ 	.word	0x00005da0


	//----- nvinfo : EIATTR_CRS_STACK_SIZE
	.align		4
.L_25299:
        /*025c*/ 	.byte	0x04, 0x1e
        /*025e*/ 	.short	(.L_25301 - .L_25300)
.L_25300:
        /*0260*/ 	.word	0x00000000


	//----- nvinfo : EIATTR_CBANK_PARAM_SIZE
	.align		4
.L_25301:
        /*0264*/ 	.byte	0x03, 0x19
        /*0266*/ 	.short	0x008c


	//----- nvinfo : EIATTR_PARAM_CBANK
	.align		4
        /*0268*/ 	.byte	0x04, 0x0a
        /*026a*/ 	.short	(.L_25303 - .L_25302)
	.align		4
.L_25302:
        /*026c*/ 	.word	index@(.nv.constant0._ZN4vllm25paged_attention_v2_kernelI13__nv_bfloat16S1_Li32ELi16ELi128ELNS_18Fp8KVCacheDataTypeE0ELb1ELi512EEEvPfS3_PT_PKS4_PKT0_SA_ifPKiSC_iPKfiiiSE_SE_iiiii)
        /*0270*/ 	.short	0x0210
        /*0272*/ 	.short	0x008c


	//----- nvinfo : EIATTR_SW_WAR
	.align		4
.L_25303:
        /*0274*/ 	.byte	0x04, 0x36
        /*0276*/ 	.short	(.L_25305 - .L_25304)
.L_25304:
        /*0278*/ 	.word	0x00000008
.L_25305:


//--------------------- .nv.info._ZN4vllm25paged_attention_v2_kernelI13__nv_bfloat16S1_Li256ELi8ELi128ELNS_18Fp8KVCacheDataTypeE0ELb0ELi512EEEvPfS3_PT_PKS4_PKT0_SA_ifPKiSC_iPKfiiiSE_SE_iiiii --------------------------
	.section	.nv.info._ZN4vllm25paged_attention_v2_kernelI13__nv_bfloat16S1_Li256ELi8ELi128ELNS_18Fp8KVCacheDataTypeE0ELb0ELi512EEEvPfS3_PT_PKS4_PKT0_SA_ifPKiSC_iPKfiiiSE_SE_iiiii,"",@"SHT_CUDA_INFO"
	.sectionflags	@""
	.align	4


	//----- nvinfo : EIATTR_CUDA_API_VERSION
	.align		4
        /*0000*/ 	.byte	0x04, 0x37
        /*0002*/ 	.short	(.L_25307 - .L_25306)
.L_25306:
        /*0004*/ 	.word	0x00000082


	//----- nvinfo : EIATTR_KPARAM_INFO
	.align		4
.L_25307:
        /*0008*/ 	.byte	0x04, 0x17
        /*000a*/ 	.short	(.L_25309 - .L_25308)
.L_25308:
        /*000c*/ 	.word	0x00000000
        /*0010*/ 	.short	0x0015
        /*0012*/ 	.short	0x0088
        /*0014*/ 	.byte	0x00, 0xf0, 0x11, 0x00


	//----- nvinfo : EIATTR_KPARAM_INFO
	.align		4
.L_25309:
        /*0018*/ 	.byte	0x04, 0x17
        /*001a*/ 	.short	(.L_25311 - .L_25310)
.L_25310:
        /*001c*/ 	.word	0x00000000
        /*0020*/ 	.short	0x0014
        /*0022*/ 	.short	0x0084
        /*0024*/ 	.byte	0x00, 0xf0, 0x11, 0x00


	//----- nvinfo : EIATTR_KPARAM_INFO
	.align		4
.L_25311:
        /*0028*/ 	.byte	0x04, 0x17
        /*002a*/ 	.short	(.L_25313 - .L_25312)
.L_25312:
        /*002c*/ 	.word	0x00000000
        /*0030*/ 	.short	0x0013
        /*0032*/ 	.short	0x0080
        /*0034*/ 	.byte	0x00, 0xf0, 0x11, 0x00


	//----- nvinfo : EIATTR_KPARAM_INFO
	.align		4
.L_25313:
        /*0038*/ 	.byte	0x04, 0x17
        /*003a*/ 	.short	(.L_25315 - .L_25314)
.L_25314:
        /*003c*/ 	.word	0x00000000
        /*0040*/ 	.short	0x0012
        /*0042*/ 	.short	0x007c
        /*0044*/ 	.byte	0x00, 0xf0, 0x11, 0x00


	//----- nvinfo : EIATTR_KPARAM_INFO
	.align		4
.L_25315:
        /*0048*/ 	.byte	0x04, 0x17
        /*004a*/ 	.short	(.L_25317 - .L_25316)
.L_25316:
        /*004c*/ 	.word	0x00000000
        /*0050*/ 	.short	0x0011
        /*0052*/ 	.short	0x0078
        /*0054*/ 	.byte	0x00, 0xf0, 0x11, 0x00


	//----- nvinfo : EIATTR_KPARAM_INFO
	.align		4
.L_25317:
        /*0058*/ 	.byte	0x04, 0x17
        /*005a*/ 	.short	(.L_25319 - .L_25318)
.L_25318:
        /*005c*/ 	.word	0x00000000
        /*0060*/ 	.short	0x0010
        /*0062*/ 	.short	0x0070
        /*0064*/ 	.byte	0x00, 0xf0, 0x21, 0x00


	//----- nvinfo : EIATTR_KPARAM_INFO
	.align		4
.L_25319:
        /*0068*/ 	.byte	0x04, 0x17
        /*006a*/ 	.short	(.L_25321 - .L_25320)
.L_25320:
        /*006c*/ 	.word	0x00000000
        /*0070*/ 	.short	0x000f
        /*0072*/ 	.short	0x0068
        /*0074*/ 	.byte	0x00, 0xf0, 0x21, 0x00


	//----- nvinfo : EIATTR_KPARAM_INFO
	.align		4
.L_25321:
        /*0078*/ 	.byte	0x04, 0x17
        /*007a*/ 	.short	(.L_25323 - .L_25322)
.L_25322:
        /*007c*/ 	.word	0x00000000
        /*0080*/ 	.short	0x000e
        /*0082*/ 	.short	0x0060
        /*0084*/ 	.byte	0x00, 0xf0, 0x11, 0x00


	//----- nvinfo : EIATTR_KPARAM_INFO
	.align		4
.L_25323:
        /*0088*/ 	.byte	0x04, 0x17
        /*008a*/ 	.short	(.L_25325 - .L_25324)
.L_25324:
        /*008c*/ 	.word	0x00000000
        /*0090*/ 	.short	0x000d
        /*0092*/ 	.short	0x005c
        /*0094*/ 	.byte	0x00, 0xf0, 0x11, 0x00


	//----- nvinfo : EIATTR_KPARAM_INFO
	.align		4
.L_25325:
        /*0098*/ 	.byte	0x04, 0x17
        /*009a*/ 	.short	(.L_25327 - .L_25326)
.L_25326:
        /*009c*/ 	.word	0x00000000
        /*00a0*/ 	.short	0x000c
        /*00a2*/ 	.short	0x0058
        /*00a4*/ 	.byte	0x00, 0xf0, 0x11, 0x00


	//----- nvinfo : EIATTR_KPARAM_INFO
	.align		4
.L_25327:
        /*00a8*/ 	.byte	0x04, 0x17
        /*00aa*/ 	.short	(.L_25329 - .L_25328)
.L_25328:
        /*00ac*/ 	.word	0x00000000
        /*00b0*/ 	.short	0x000b
        /*00b2*/ 	.short	0x0050
        /*00b4*/ 	.byte	0x00, 0xf0, 0x21, 0x00


	//----- nvinfo : EIATTR_KPARAM_INFO
	.align		4
.L_25329:
        /*00b8*/ 	.byte	0x04, 0x17
        /*00ba*/ 	.short	(.L_25331 - .L_25330)
.L_25330:
        /*00bc*/ 	.word	0x00000000
        /*00c0*/ 	.short	0x000a
        /*00c2*/ 	.short	0x0048
        /*00c4*/ 	.byte	0x00, 0xf0, 0x11, 0x00


	//----- nvinfo : EIATTR_KPARAM_INFO
	.align		4
.L_25331:
        /*00c8*/ 	.byte	0x04, 0x17
        /*00ca*/ 	.short	(.L_25333 - .L_25332)
.L_25332:
        /*00cc*/ 	.word	0x00000000
        /*00d0*/ 	.short	0x0009
        /*00d2*/ 	.short	0x0040
        /*00d4*/ 	.byte	0x00, 0xf0, 0x21, 0x00


	//----- nvinfo : EIATTR_KPARAM_INFO
	.align		4
.L_25333:
        /*00d8*/ 	.byte	0x04, 0x17
        /*00da*/ 	.short	(.L_25335 - .L_25334)
.L_25334:
        /*00dc*/ 	.word	0x00000000
        /*00e0*/ 	.short	0x0008
        /*00e2*/ 	.short	0x0038
        /*00e4*/ 	.byte	0x00, 0xf0, 0x21, 0x00


	//----- nvinfo : EIATTR_KPARAM_INFO
	.align		4
.L_25335:
        /*00e8*/ 	.byte	0x04, 0x17
        /*00ea*/ 	.short	(.L_25337 - .L_25336)
.L_25336:
        /*00ec*/ 	.word	0x00000000
        /*00f0*/ 	.short	0x0007
        /*00f2*/ 	.short	0x0034
        /*00f4*/ 	.byte	0x00, 0xf0, 0x11, 0x00


	//----- nvinfo : EIATTR_KPARAM_INFO
	.align		4
.L_25337:
        /*00f8*/ 	.byte	0x04, 0x17
        /*00fa*/ 	.short	(.L_25339 - .L_25338)
.L_25338:
        /*00fc*/ 	.word	0x00000000
        /*0100*/ 	.short	0x0006
        /*0102*/ 	.short	0x0030
        /*0104*/ 	.byte	0x00, 0xf0, 0x11, 0x00


	//----- nvinfo : EIATTR_KPARAM_INFO
	.align		4
.L_25339:
        /*0108*/ 	.byte	0x04, 0x17
        /*010a*/ 	.short	(.L_25341 - .L_25340)
.L_25340:
        /*010c*/ 	.word	0x00000000
        /*0110*/ 	.short	0x0005
        /*0112*/ 	.short	0x0028
        /*0114*/ 	.byte	0x00, 0xf0, 0x21, 0x00


	//----- nvinfo : EIATTR_KPARAM_INFO
	.align		4
.L_25341:
        /*0118*/ 	.byte	0x04, 0x17
        /*011a*/ 	.short	(.L_25343 - .L_25342)
.L_25342:
        /*011c*/ 	.word	0x00000000
        /*0120*/ 	.short	0x0004
        /*0122*/ 	.short	0x0020
        /*0124*/ 	.byte	0x00, 0xf0, 0x21, 0x00


	//----- nvinfo : EIATTR_KPARAM_INFO
	.align		4
.L_25343:
        /*0128*/ 	.byte	0x04, 0x17
        /*012a*/ 	.short	(.L_25345 - .L_25344)
.L_25344:
        /*012c*/ 	.word	0x00000000
        /*0130*/ 	.short	0x0003
        /*0132*/ 	.short	0x0018
        /*0134*/ 	.byte	0x00, 0xf0, 0x21, 0x00


	//----- nvinfo : EIATTR_KPARAM_INFO
	.align		4
.L_25345:
        /*0138*/ 	.byte	0x04, 0x17
        /*013a*/ 	.short	(.L_25347 - .L_25346)
.L_25346:
        /*013c*/ 	.word	0x00000000
        /*0140*/ 	.short	0x0002
        /*0142*/ 	.short	0x0010
        /*0144*/ 	.byte	0x00, 0xf0, 0x21, 0x00


	//----- nvinfo : EIATTR_KPARAM_INFO
	.align		4
.L_25347:
        /*0148*/ 	.byte	0x04, 0x17
        /*014a*/ 	.short	(.L_25349 - .L_25348)
.L_25348:
        /*014c*/ 	.word	0x00000000
        /*0150*/ 	.short	0x0001
        /*0152*/ 	.short	0x0008
        /*0154*/ 	.byte	0x00, 0xf0, 0x21, 0x00


	//----- nvinfo : EIATTR_KPARAM_INFO
	.align		4
.L_25349:
        /*0158*/ 	.byte	0x04, 0x17
        /*015a*/ 	.short	(.L_25351 - .L_25350)
.L_25350:
        /*015c*/ 	.word	0x00000000
        /*0160*/ 	.short	0x0000
        /*0162*/ 	.short	0x0000
        /*0164*/ 	.byte	0x00, 0xf0, 0x21, 0x00


	//----- nvinfo : EIATTR_SPARSE_MMA_MASK
	.align		4
.L_25351:
        /*0168*/ 	.byte	0x03, 0x50
        /*016a*/ 	.short	0x0000


	//----- nvinfo : EIATTR_MAXREG_COUNT
	.align		4
        /*016c*/ 	.byte	0x03, 0x1b
        /*016e*/ 	.short	0x00ff


	//----- nvinfo : EIATTR_NUM_BARRIERS
	.align		4
        /*0170*/ 	.byte	0x02, 0x4c
        /*0172*/ 	.byte	0x01
	.zero		1


	//----- nvinfo : EIATTR_MERCURY_ISA_VERSION
	.align		4
        /*0174*/ 	.byte	0x03, 0x5f
        /*0176*/ 	.short	0x0101


	//----- nvinfo : EIATTR_COOP_GROUP_MASK_REGIDS
	.align		4
        /*0178*/ 	.byte	0x04, 0x29
        /*017a*/ 	.short	(.L_25353 - .L_25352)


	//   ....[0]....
.L_25352:
        /*017c*/ 	.word	0xffffffff


	//   ....[1]....
        /*0180*/ 	.word	0xffffffff


	//   ....[2]....
        /*0184*/ 	.word	0xffffffff


	//   ....[3]....
        /*0188*/ 	.word	0xffffffff


	//   ....[4]....
        /*018c*/ 	.word	0xffffffff


	//   ....[5]....
        /*0190*/ 	.word	0xffffffff


	//   ....[6]....
        /*0194*/ 	.word	0xffffffff


	//   ....[7]....
        /*0198*/ 	.word	0xffffffff


	//   ....[8]....
        /*019c*/ 	.word	0xffffffff


	//   ....[9]....
        /*01a0*/ 	.word	0xffffffff


	//   ....[10]....
        /*01a4*/ 	.word	0xffffffff


	//   ....[11]....
        /*01a8*/ 	.word	0xffffffff


	//   ....[12]....
        /*01ac*/ 	.word	0xffffffff


	//   ....[13]....
        /*01b0*/ 	.word	0xffffffff


	//   ....[14]....
        /*01b4*/ 	.word	0xffffffff


	//   ....[15]....
        /*01b8*/ 	.word	0xffffffff


	//   ....[16]....
        /*01bc*/ 	.word	0xffffffff


	//   ....[17]....
        /*01c0*/ 	.word	0xffffffff


	//   ....[18]....
        /*01c4*/ 	.word	0x0500002d


	//   ....[19]....
        /*01c8*/ 	.word	0x0500002d


	//   ....[20]....
        /*01cc*/ 	.word	0x0500002d


	//   ....[21]....
        /*01d0*/ 	.word	0x0500002d


	//   ....[22]....
        /*01d4*/ 	.word	0x0500002d


	//   ....[23]....
        /*01d8*/ 	.word	0x0500002d


	//   ....[24]....
        /*01dc*/ 	.word	0x0500002d


	//----- nvinfo : EIATTR_COOP_GROUP_INSTR_OFFSETS
	.align		4
.L_25353:
        /*01e0*/ 	.byte	0x04, 0x28
        /*01e2*/ 	.short	(.L_25355 - .L_25354)


	//   ....[0]....
.L_25354:
        /*01e4*/ 	.word	0x00003fd0


	//   ....[1]....
        /*01e8*/ 	.word	0x00003ff0


	//   ....[2]....
        /*01ec*/ 	.word	0x00006040


	//   ....[3]....
        /*01f0*/ 	.word	0x00006060


	//   ....[4]....
        /*01f4*/ 	.word	0x00006250


	//   ....[5]....
        /*01f8*/ 	.word	0x00006270


	//   ....[6]....
        /*01fc*/ 	.word	0x00006290


	//   ....[7]....
        /*0200*/ 	.word	0x00006470


	//   ....[8]....
        /*0204*/ 	.word	0x00006490


	//   ....[9]....
        /*0208*/ 	.word	0x000064b0


	//   ....[10]....
        /*020c*/ 	.word	0x00007370


	//   ....[11]....
        /*0210*/ 	.word	0x00007400


	//   ....[12]....
        /*0214*/ 	.word	0x00007450


	//   ....[13]....
        /*0218*/ 	.word	0x000074b0


	//   ....[14]....
        /*021c*/ 	.word	0x000074e0


	//   ....[15]....
        /*0220*/ 	.word	0x00007530


	//   ....[16]....
        /*0224*/ 	.word	0x00007550


	//   ....[17]....
        /*0228*/ 	.word	0x00007570


	//   ....[18]....
        /*022c*/ 	.word	0x0000afe0


	//   ....[19]....
        /*0230*/ 	.word	0x0000b080


	//   ....[20]....
        /*0234*/ 	.word	0x0000b100


	//   ....[21]....
        /*0238*/ 	.word	0x0000b1a0


	//   ....[22]....
        /*023c*/ 	.word	0x0000b230


	//   ....[23]....
        /*0240*/ 	.word	0x0000b2d0


	//   ....[24]....
        /*0244*/ 	.word	0x0000b340


	//----- nvinfo : EIATTR_EXIT_INSTR_OFFSETS
	.align		4
.L_25355:
        /*0248*/ 	.byte	0x04, 0x1c
        /*024a*/ 	.short	(.L_25357 - .L_25356)


	//   ....[0]....
.L_25356:
        /*024c*/ 	.word	0x00000090


	//   ....[1]....
        /*0250*/ 	.word	0x0000aaf0


	//   ....[2]....
        /*0254*/ 	.word	0x0000af80


	//----- nvinfo : EIATTR_CRS_STACK_SIZE
	.align		4
.L_25357:
        /*0258*/ 	.byte	0x04, 0x1e
        /*025a*/ 	.short	(.L_25359 - .L_25358)
.L_25358:
        /*025c*/ 	.word	0x00000000


	//----- nvinfo : EIATTR_CBANK_PARAM_SIZE
	.align		4
.L_25359:
        /*0260*/ 	.byte	0x03, 0x19
        /*0262*/ 	.short	0x008c


	//----- nvinfo : EIATTR_PARAM_CBANK
	.align		4
        /*0264*/ 	.byte	0x04, 0x0a
        /*0266*/ 	.short	(.L_25361 - .L_25360)
	.align		4
.L_25360:
        /*0268*/ 	.word	index@(.nv.constant0._ZN4vllm25paged_attention_v2_kernelI13__nv_bfloat16S1_Li256ELi8ELi128ELNS_18Fp8KVCacheDataTypeE0ELb0ELi512EEEvPfS3_PT_PKS4_PKT0_SA_ifPKiSC_iPKfiiiSE_SE_iiiii)
        /*026c*/ 	.short	0x0210
        /*026e*/ 	.short	0x008c


	//----- nvinfo : EIATTR_SW_WAR
	.align		4
.L_25361:
        /*0270*/ 	.byte	0x04, 0x36
        /*0272*/ 	.short	(.L_25363 - .L_25362)
.L_25362:
        /*0274*/ 	.word	0x00000008
.L_25363:


//--------------------- .nv.info._ZN4vllm25paged_attention_v2_kernelI13__nv_bfloat16S1_Li192ELi8ELi128ELNS_18Fp8KVCacheDataTypeE0ELb0ELi512EEEvPfS3_PT_PKS4_PKT0_SA_ifPKiSC_iPKfiiiSE_SE_iiiii --------------------------
	.section	.nv.info._ZN4vllm25paged_attention_v2_kernelI13__nv_bfloat16S1_Li192ELi8ELi128ELNS_18Fp8KVCacheDataTypeE0ELb0ELi512EEEvPfS3_PT_PKS4_PKT0_SA_ifPKiSC_iPKfiiiSE_SE_iiiii,"",@"SHT_CUDA_INFO"
	.sectionflags	@""
	.align	4


	//----- nvinfo : EIATTR_CUDA_API_VERSION
	.align		4
        /*0000*/ 	.byte	0x04, 0x37
        /*0002*/ 	.short	(.L_25365 - .L_25364)
.L_25364:
        /*0004*/ 	.word	0x00000082


	//----- nvinfo : EIATTR_KPARAM_INFO
	.align		4
.L_25365:
        /*0008*/ 	.byte	0x04, 0x17
        /*000a*/ 	.short	(.L_25367 - .L_25366)
.L_25366:
        /*000c*/ 	.word	0x00000000
        /*0010*/ 	.short	0x0015
        /*0012*/ 	.short	0x0088
        /*0014*/ 	.byte	0x00, 0xf0, 0x11, 0x00


	//----- nvinfo : EIATTR_KPARAM_INFO
	.align		4
.L_25367:
        /*0018*/ 	.byte	0x04, 0x17
        /*001a*/ 	.short	(.L_25369 - .L_25368)
.L_25368:
        /*001c*/ 	.word	0x00000000
        /*0020*/ 	.short	0x0014
        /*0022*/ 	.short	0x0084
        /*0024*/ 	.byte	0x00, 0xf0, 0x11, 0x00


	//----- nvinfo : EIATTR_KPARAM_INFO
	.align		4
.L_25369:
        /*0028*/ 	.byte	0x04, 0x17
        /*002a*/ 	.short	(.L_25371 - .L_25370)
.L_25370:
        /*002c*/ 	.word	0x00000000
        /*0030*/ 	.short	0x0013
        /*0032*/ 	.short	0x0080
        /*0034*/ 	.byte	0x00, 0xf0, 0x11, 0x00


	//----- nvinfo : EIATTR_KPARAM_INFO
	.align		4
.L_25371:
        /*0038*/ 	.byte	0x04, 0x17
        /*003a*/ 	.short	(.L_25373 - .L_25372)
.L_25372:
        /*003c*/ 	.word	0x00000000
        /*0040*/ 	.short	0x0012
        /*0042*/ 	.short	0x007c
        /*0044*/ 	.byte	0x00, 0xf0, 0x11, 0x00


	//----- nvinfo : EIATTR_KPARAM_INFO
	.align		4
.L_25373:
        /*0048*/ 	.byte	0x04, 0x17
        /*004a*/ 	.short	(.L_25375 - .L_25374)
.L_25374:
        /*004c*/ 	.word	0x00000000
        /*0050*/ 	.short	0x0011
        /*0052*/ 	.short	0x0078
        /*0054*/ 	.byte	0x00, 0xf0, 0x11, 0x00


	//----- nvinfo : EIATTR_KPARAM_INFO
	.align		4
.L_25375:
        /*0058*/ 	.byte	0x04, 0x17
        /*005a*/ 	.short	(.L_25377 - .L_25376)
.L_25376:
        /*005c*/ 	.word	0x00000000
        /*0060*/ 	.short	0x0010
        /*0062*/ 	.short	0x0070
        /*0064*/ 	.byte	0x00, 0xf0, 0x21, 0x00


	//----- nvinfo : EIATTR_KPARAM_INFO
	.align		4
.L_25377:
        /*0068*/ 	.byte	0x04, 0x17
        /*006a*/ 	.short	(.L_25379 - .L_25378)
.L_25378:
        /*006c*/ 	.word	0x00000000
        /*0070*/ 	.short	0x000f
        /*0072*/ 	.short	0x0068
        /*0074*/ 	.byte	0x00, 0xf0, 0x21, 0x00


	//----- nvinfo : EIATTR_KPARAM_INFO
	.align		4
.L_25379:
        /*0078*/ 	.byte	0x04, 0x17
        /*007a*/ 	.short	(.L_25381 - .L_25380)
.L_25380:
        /*007c*/ 	.word	0x00000000
        /*0080*/ 	.short	0x000e
        /*0082*/ 	.short	0x0060
        /*0084*/ 	.byte	0x00, 0xf0, 0x11, 0x00


	//----- nvinfo : EIATTR_KPARAM_INFO
	.align		4
.L_25381:
        /*0088*/ 	.byte	0x04, 0x17
        /*008a*/ 	.short	(.L_25383 - .L_25382)
.L_25382:
        /*008c*/ 	.word	0x00000000
        /*0090*/ 	.short	0x000d
        /*0092*/ 	.short	0x005c
        /*0094*/ 	.byte	0x00, 0xf0, 0x11, 0x00


	//----- nvinfo : EIATTR_KPARAM_INFO
	.align		4
.L_25383:
        /*0098*/ 	.byte	0x04, 0x17
        /*009a*/ 	.short	(.L_25385 - .L_25384)
.L_25384:
        /*009c*/ 	.word	0x00000000
        /*00a0*/ 	.short	0x000c
        /*00a2*/ 	.short	0x0058
        /*00a4*/ 	.byte	0x00, 0xf0, 0x11, 0x00


	//----- nvinfo : EIATTR_KPARAM_INFO
	.align		4
.L_25385:
        /*00a8*/ 	.byte	0x04, 0x17
        /*00aa*/ 	.short	(.L_25387 - .L_25386)
.L_25386:
        /*00ac*/ 	.word	0x00000000
        /*00b0*/ 	.short	0x000b
        /*00b2*/ 	.short	0x0050
        /*00b4*/ 	.byte	0x00, 0xf0, 0x21, 0x00


	//----- nvinfo : EIATTR_KPARAM_INFO
	.align		4
.L_25387:
        /*00b8*/ 	.byte	0x04, 0x17
        /*00ba*/ 	.short	(.L_25389 - .L_25388)
.L_25388:
        /*00bc*/ 	.word	0x00000000
        /*00c0*/ 	.short	0x000a
        /*00c2*/ 	.short	0x0048
        /*00c4*/ 	.byte	0x00, 0xf0, 0x11, 0x00


	//----- nvinfo : EIATTR_KPARAM_INFO
	.align		4
.L_25389:
        /*00c8*/ 	.byte	0x04, 0x17
        /*00ca*/ 	.short	(.L_25391 - .L_25390)
.L_25390:
        /*00cc*/ 	.word	0x00000000
        /*00d0*/ 	.short	0x0009
        /*00d2*/ 	.short	0x0040
        /*00d4*/ 	.byte	0x00, 0xf0, 0x21, 0x00


	//----- nvinfo : EIATTR_KPARAM_INFO
	.align		4
.L_25391:
        /*00d8*/ 	.byte	0x04, 0x17
        /*00da*/ 	.short	(.L_25393 - .L_25392)
.L_25392:
        /*00dc*/ 	.word	0x00000000
        /*00e0*/ 	.short	0x0008
        /*00e2*/ 	.short	0x0038
        /*00e4*/ 	.byte	0x00, 0xf0, 0x21, 0x00


	//----- nvinfo : EIATTR_KPARAM_INFO
	.align		4
.L_25393:
        /*00e8*/ 	.byte	0x04, 0x17
        /*00ea*/ 	.short	(.L_25395 - .L_25394)
.L_25394:
        /*00ec*/ 	.word	0x00000000
        /*00f0*/ 	.short	0x0007
        /*00f2*/ 	.short	0x0034
        /*00f4*/ 	.byte	0x00, 0xf0, 0x11, 0x00


	//----- nvinfo : EIATTR_KPARAM_INFO
	.align		4
.L_25395:
        /*00f8*/ 	.byte	0x04, 0x17
        /*00fa*/ 	.short	(.L_25397 - .L_25396)
.L_25396:
        /*00fc*/ 	.word	0x00000000
        /*0100*/ 	.short	0x0006
        /*0102*/ 	.short	0x0030
        /*0104*/ 	.byte	0x00, 0xf0, 0x11, 0x00


	//----- nvinfo : EIATTR_KPARAM_INFO
	.align		4
.L_25397:
        /*0108*/ 	.byte	0x04, 0x17
        /*010a*/ 	.short	(.L_25399 - .L_25398)
.L_25398:
        /*010c*/ 	.word	0x00000000
        /*0110*/ 	.short	0x0005
        /*0112*/ 	.short	0x0028
        /*0114*/ 	.byte	0x00, 0xf0, 0x21, 0x00


	//----- nvinfo : EIATTR_KPARAM_INFO
	.align		4
.L_25399:
        /*0118*/ 	.byte	0x04, 0x17
        /*011a*/ 	.short	(.L_25401 - .L_25400)
.L_25400:
        /*011c*/ 	.word	0x00000000
        /*0120*/ 	.short	0x0004
        /*0122*/ 	.short	0x0020
        /*0124*/ 	.byte	0x00, 0xf0, 0x21, 0x00


	//----- nvinfo : EIATTR_KPARAM_INFO
	.align		4
.L_25401:
        /*0128*/ 	.byte	0x04, 0x17
        /*012a*/ 	.short	(.L_25403 - .L_25402)
.L_25402:
        /*012c*/ 	.word	0x00000000
        /*0130*/ 	.short	0x0003
        /*0132*/ 	.short	0x0018
        /*0134*/ 	.byte	0x00, 0xf0, 0x21, 0x00


	//----- nvinfo : EIATTR_KPARAM_INFO
	.align		4
.L_25403:
        /*0138*/ 	.byte	0x04, 0x17
        /*013a*/ 	.short	(.L_25405 - .L_25404)
.L_25404:
        /*013c*/ 	.word	0x00000000
        /*0140*/ 	.short	0x0002
        /*0142*/ 	.short	0x0010
        /*0144*/ 	.byte	0x00, 0xf0, 0x21, 0x00


	//----- nvinfo : EIATTR_KPARAM_INFO
	.align		4
.L_25405:
        /*0148*/ 	.byte	0x04, 0x17
        /*014a*/ 	.short	(.L_25407 - .L_25406)
.L_25406:
        /*014c*/ 	.word	0x00000000
        /*0150*/ 	.short	0x0001
        /*0152*/ 	.short	0x0008
        /*0154*/ 	.byte	0x00, 0xf0, 0x21, 0x00


	//----- nvinfo : EIATTR_KPARAM_INFO
	.align		4
.L_25407:
        /*0158*/ 	.byte	0x04, 0x17
        /*015a*/ 	.short	(.L_25409 - .L_25408)
.L_25408:
        /*015c*/ 	.word	0x00000000
        /*0160*/ 	.short	0x0000
        /*0162*/ 	.short	0x0000
        /*0164*/ 	.byte	0x00, 0xf0, 0x21, 0x00


	//----- nvinfo : EIATTR_SPARSE_MMA_MASK
	.align		4
.L_25409:
        /*0168*/ 	.byte	0x03, 0x50
        /*016a*/ 	.short	0x0000


	//----- nvinfo : EIATTR_MAXREG_COUNT
	.align		4
        /*016c*/ 	.byte	0x03, 0x1b
        /*016e*/ 	.short	0x00ff


	//----- nvinfo : EIATTR_NUM_BARRIERS
	.align		4
        /*0170*/ 	.byte	0x02, 0x4c
        /*0172*/ 	.byte	0x01
	.zero		1


	//----- nvinfo : EIATTR_MERCURY_ISA_VERSION
	.align		4
        /*0174*/ 	.byte	0x03, 0x5f
        /*0176*/ 	.short	0x0101


	//----- nvinfo : EIATTR_COOP_GROUP_MASK_REGIDS
	.align		4
        /*0178*/ 	.byte	0x04, 0x29
        /*017a*/ 	.short	(.L_25411 - .L_25410)


	//   ....[0]....
.L_25410:
        /*017c*/ 	.word	0xffffffff


	//   ....[1]....
        /*0180*/ 	.word	0xffffffff


	//   ....[2]....
        /*0184*/ 	.word	0xffffffff


	//   ....[3]....
        /*0188*/ 	.word	0xffffffff


	//   ....[4]....
        /*018c*/ 	.word	0xffffffff


	//   ....[5]....
        /*0190*/ 	.word	0xffffffff


	//   ....[6]....
        /*0194*/ 	.word	0xffffffff


	//   ....[7]....
        /*0198*/ 	.word	0xffffffff


	//   ....[8]....
        /*019c*/ 	.word	0xffffffff


	//   ....[9]....
        /*01a0*/ 	.word	0xffffffff


	//   ....[10]....
        /*01a4*/ 	.word	0xffffffff


	//   ....[11]....
        /*01a8*/ 	.word	0xffffffff


	//   ....[12]....
        /*01ac*/ 	.word	0xffffffff


	//   ....[13]....
        /*01b0*/ 	.word	0xffffffff


	//   ....[14]....
        /*01b4*/ 	.word	0xffffffff


	//   ....[15]....
        /*01b8*/ 	.word	0xffffffff


	//   ....[16]....
        /*01bc*/ 	.word	0xffffffff


	//   ....[17]....
        /*01c0*/ 	.word	0xffffffff


	//   ....[18]....
        /*01c4*/ 	.word	0x05000023


	//   ....[19]....
        /*01c8*/ 	.word	0x05000023


	//   ....[20]....
        /*01cc*/ 	.word	0x05000023


	//   ....[21]....
        /*01d0*/ 	.word	0x05000023


	//   ....[22]....
        /*01d4*/ 	.word	0x05000023


	//   ....[23]....
        /*01d8*/ 	.word	0x05000023


	//   ....[24]....
        /*01dc*/ 	.word	0x05000023


	//----- nvinfo : EIATTR_COOP_GROUP_INSTR_OFFSETS
	.align		4
.L_25411:
        /*01e0*/ 	.byte	0x04, 0x28
        /*01e2*/ 	.short	(.L_25413 - .L_25412)


	//   ....[0]....
.L_25412:
        /*01e4*/ 	.word	0x00003320


	//   ....[1]....
        /*01e8*/ 	.word	0x00003340


	//   ....[2]....
        /*01ec*/ 	.word	0x00004a60


	//   ....[3]....
        /*01f0*/ 	.word	0x00004a80


	//   ....[4]....
        /*01f4*/ 	.word	0x00004c50


	//   ....[5]....
        /*01f8*/ 	.word	0x00004c70


	//   ....[6]....
        /*01fc*/ 	.word	0x00004c90


	//   ....[7]....
        /*0200*/ 	.word	0x00004e70


	//   ....[8]....
        /*0204*/ 	.word	0x00004e90


	//   ....[9]....
        /*0208*/ 	.word	0x00004eb0


	//   ....[10]....
        /*020c*/ 	.word	0x00005d70


	//   ....[11]....
        /*0210*/ 	.word	0x00005e00


	//   ....[12]....
        /*0214*/ 	.word	0x00005e50


	//   ....[13]....
        /*0218*/ 	.word	0x00005eb0


	//   ....[14]....
        /*021c*/ 	.word	0x00005ee0


	//   ....[15]....
        /*0220*/ 	.word	0x00005f30


	//   ....[16]....
        /*0224*/ 	.word	0x00005f50


	//   ....[17]....
        /*0228*/ 	.word	0x00005f70


	//   ....[18]....
        /*022c*/ 	.word	0x00009030


	//   ....[19]....
        /*0230*/ 	.word	0x000090d0


	//   ....[20]....
        /*0234*/ 	.word	0x00009150


	//   ....[21]....
        /*0238*/ 	.word	0x000091f0


	//   ....[22]....
        /*023c*/ 	.word	0x00009280


	//   ....[23]....
        /*0240*/ 	.word	0x00009320


	//   ....[24]....
        /*0244*/ 	.word	0x00009390


	//----- nvinfo : EIATTR_EXIT_INSTR_OFFSETS
	.align		4
.L_25413:
        /*0248*/ 	.byte	0x04, 0x1c
        /*024a*/ 	.short	(.L_25415 - .L_25414)


	//   ....[0]....
.L_25414:
        /*024c*/ 	.word	0x00000090


	//   ....[1]....
        /*0250*/ 	.word	0x00008c30


	//   ....[2]....
        /*0254*/ 	.word	0x00008fd0


	//----- nvinfo : EIATTR_CRS_STACK_SIZE
	.align		4
.L_25415:
        /*0258*/ 	.byte	0x04, 0x1e
        /*025a*/ 	.short	(.L_25417 - .L_25416)
.L_25416:
        /*025c*/ 	.word	0x00000000


	//----- nvinfo : EIATTR_CBANK_PARAM_SIZE
	.align		4
.L_25417:
        /*0260*/ 	.byte	0x03, 0x19
        /*0262*/ 	.short	0x008c


	//----- nvinfo : EIATTR_PARAM_CBANK
	.align		4
        /*0264*/ 	.byte	0x04, 0x0a
        /*0266*/ 	.short	(.L_25419 - .L_25418)
	.align		4
.L_25418:
        /*0268*/ 	.word	index@(.nv.constant0._ZN4vllm25paged_attention_v2_kernelI13__nv_bfloat16S1_Li192ELi8ELi128ELNS_18Fp8KVCacheDataTypeE0ELb0ELi512EEEvPfS3_PT_PKS4_PKT0_SA_ifPKiSC_iPKfiiiSE_SE_iiiii)
        /*026c*/ 	.short	0x0210
        /*026e*/ 	.short	0x008c


	//----- nvinfo : EIATTR_SW_WAR
	.align		4
.L_25419:
        /*0270*/ 	.byte	0x04, 0x36
        /*0272*/ 	.short	(.L_25421 - .L_25420)
.L_25420:
        /*0274*/ 	.word	0x00000008
.L_25421:


//--------------------- .nv.info._ZN4vllm25paged_attention_v2_kernelI13__nv_bfloat16S1_Li128ELi8ELi128ELNS_18Fp8KVCacheDataTypeE0ELb0ELi512EEEvPfS3_PT_PKS4_PKT0_SA_ifPKiSC_iPKfiiiSE_SE_iiiii --------------------------
	.section	.nv.info._ZN4vllm25paged_attention_v2_kernelI13__nv_bfloat16S1_Li128ELi8ELi128ELNS_18Fp8KVCacheDataTypeE0ELb0ELi512EEEvPfS3_PT_PKS4_PKT0_SA_ifPKiSC_iPKfiiiSE_SE_iiiii,"",@"SHT_CUDA_INFO"
	.sectionflags	@""
	.align	4


	//----- nvinfo : EIATTR_CUDA_API_VERSION
	.align		4
        /*0000*/ 	.byte	0x04, 0x37
        /*0002*/ 	.short	(.L_25423 - .L_25422)
.L_25422:
        /*0004*/ 	.word	0x00000082


	//----- nvinfo : EIATTR_KPARAM_INFO
	.align		4
.L_25423:
        /*0008*/ 	.byte	0x04, 0x17
        /*000a*/ 	.short	(.L_25425 - .L_25424)
.L_25424:
        /*000c*/ 	.word	0x00000000
        /*0010*/ 	.short	0x0015
        /*0012*/ 	.short	0x0088
        /*0014*/ 	.byte	0x00, 0xf0, 0x11, 0x00


	//----- nvinfo : EIATTR_KPARAM_INFO
	.align		4
.L_25425:
        /*0018*/ 	.byte	0x04, 0x17
        /*001a*/ 	.short	(.L_25427 - .L_25426)
.L_25426:
        /*001c*/ 	.word	0x00000000
        /*0020*/ 	.short	0x0014
        /*0022*/ 	.short	0x0084
        /*0024*/ 	.byte	0x00, 0xf0, 0x11, 0x00


	//----- nvinfo : EIATTR_KPARAM_INFO
	.align		4
.L_25427:
        /*0028*/ 	.byte	0x04, 0x17
        /*002a*/ 	.short	(.L_25429 - .L_25428)
.L_25428:
        /*002c*/ 	.word	0x00000000
        /*0030*/ 	.short	0x0013
        /*0032*/ 	.short	0x0080
        /*0034*/ 	.byte	0x00, 0xf0, 0x11, 0x00


	//----- nvinfo : EIATTR_KPARAM_INFO
	.align		4
.L_25429:
        /*0038*/ 	.byte	0x04, 0x17
        /*003a*/ 	.short	(.L_25431 - .L_25430)
.L_25430:
        /*003c*/ 	.word	0x00000000
        /*0040*/ 	.short	0x0012
        /*0042*/ 	.short	0x007c
        /*0044*/ 	.byte	0x00, 0xf0, 0x11, 0x00


	//----- nvinfo : EIATTR_KPARAM_INFO
	.align		4
.L_25431:
        /*0048*/ 	.byte	0x04, 0x17
        /*004a*/ 	.short	(.L_25433 - .L_25432)
.L_25432:
        /*004c*/ 	.word	0x00000000
        /*0050*/ 	.short	0x0011
        /*0052*/ 	.short	0x0078
        /*0054*/ 	.byte	0x00, 0xf0, 0x11, 0x00


	//----- nvinfo : EIATTR_KPARAM_INFO
	.align		4
.L_25433:
        /*0058*/ 	.byte	0x04, 0x17
        /*005a*/ 	.short	(.L_25435 - .L_25434)
.L_25434:
        /*005c*/ 	.word	0x00000000
        /*0060*/ 	.short	0x0010
        /*0062*/ 	.short	0x0070
        /*0064*/ 	.byte	0x00, 0xf0, 0x21, 0x00


	//----- nvinfo : EIATTR_KPARAM_INFO
	.align		4
.L_25435:
        /*0068*/ 	.byte	0x04, 0x17
        /*006a*/ 	.short	(.L_25437 - .L_25436)
.L_25436:
        /*006c*/ 	.word	0x00000000
        /*0070*/ 	.short	0x000f
        /*0072*/ 	.short	0x0068
        /*0074*/ 	.byte	0x00, 0xf0, 0x21, 0x00


	//----- nvinfo : EIATTR_KPARAM_INFO
	.align		4
.L_25437:
        /*0078*/ 	.byte	0x04, 0x17
        /*007a*/ 	.short	(.L_25439 - .L_25438)
.L_25438:
        /*007c*/ 	.word	0x00000000
        /*0080*/ 	.short	0x000e
        /*0082*/ 	.short	0x0060
        /*0084*/ 	.byte	0x00, 0xf0, 0x11, 0x00


	//----- nvinfo : EIATTR_KPARAM_INFO
	.align		4
.L_25439:
        /*0088*/ 	.byte	0x04, 0x17
        /*008a*/ 	.short	(.L_25441 - .L_25440)
.L_25440:
        /*008c*/ 	.word	0x00000000
        /*0090*/ 	.short	0x000d
        /*0092*/ 	.short	0x005c
        /*0094*/ 	.byte	0x00, 0xf0, 0x11, 0x00


	//----- nvinfo : EIATTR_KPARAM_INFO
	.align		4
.L_25441:
        /*0098*/ 	.byte	0x04, 0x17
        /*009a*/ 	.short	(.L_25443 - .L_25442)
.L_25442:
        /*009c*/ 	.word	0x00000000
        /*00a0*/ 	.short	0x000c
        /*00a2*/ 	.short	0x0058
        /*00a4*/ 	.byte	0x00, 0xf0, 0x11, 0x00


	//----- nvinfo : EIATTR_KPARAM_INFO
	.align		4
.L_25443:
        /*00a8*/ 	.byte	0x04, 0x17
        /*00aa*/ 	.short	(.L_25445 - .L_25444)
.L_25444:
        /*00ac*/ 	.word	0x00000000
        /*00b0*/ 	.short	0x000b
        /*00b2*/ 	.short	0x0050
        /*00b4*/ 	.byte	0x00, 0xf0, 0x21, 0x00


	//----- nvinfo : EIATTR_KPARAM_INFO
	.align		4
.L_25445:
        /*00b8*/ 	.byte	0x04, 0x17
        /*00ba*/ 	.short	(.L_25447 - .L_25446)
.L_25446:
        /*00bc*/ 	.word	0x00000000
        /*00c0*/ 	.short	0x000a
        /*00c2*/ 	.short	0x0048
        /*00c4*/ 	.byte	0x00, 0xf0, 0x11, 0x00


	//----- nvinfo : EIATTR_KPARAM_INFO
	.align		4
.L_25447:
        /*00c8*/ 	.byte	0x04, 0x17
        /*00ca*/ 	.short	(.L_25449 - .L_25448)
.L_25448:
        /*00cc*/ 	.word	0x00000000
        /*00d0*/ 	.short	0x0009
        /*00d2*/ 	.short	0x0040
        /*00d4*/ 	.byte	0x00, 0xf0, 0x21, 0x00


	//----- nvinfo : EIATTR_KPARAM_INFO
	.align		4
.L_25449:
        /*00d8*/ 	.byte	0x04, 0x17
        /*00da*/ 	.short	(.L_25451 - .L_25450)
.L_25450:
        /*00dc*/ 	.word	0x00000000
        /*00e0*/ 	.short	0x0008
        /*00e2*/ 	.short	0x0038
        /*00e4*/ 	.byte	0x00, 0xf0, 0x21, 0x00


	//----- nvinfo : EIATTR_KPARAM_INFO
	.align		4
.L_25451:
        /*00e8*/ 	.byte	0x04, 0x17
        /*00ea*/ 	.short	(.L_25453 - .L_25452)
.L_25452:
        /*00ec*/ 	.word	0x00000000
        /*00f0*/ 	.short	0x0007
        /*00f2*/ 	.short	0x0034
        /*00f4*/ 	.byte	0x00, 0xf0, 0x11, 0x00


	//----- nvinfo : EIATTR_KPARAM_INFO
	.align		4
.L_25453:
        /*00f8*/ 	.byte	0x04, 0x17
        /*00fa*/ 	.short	(.L_25455 - .L_25454)
.L_25454:
        /*00fc*/ 	.word	0x00000000
        /*0100*/ 	.short	0x0006
        /*0102*/ 	.short	0x0030
        /*0104*/ 	.byte	0x00, 0xf0, 0x11, 0x00


	//----- nvinfo : EIATTR_KPARAM_INFO
	.align		4
.L_25455:
        /*0108*/ 	.byte	0x04, 0x17
        /*010a*/ 	.short	(.L_25457 - .L_25456)
.L_25456:
        /*010c*/ 	.word	0x00000000
        /*0110*/ 	.short	0x0005
        /*0112*/ 	.short	0x0028
        /*0114*/ 	.byte	0x00, 0xf0, 0x21, 0x00


	//----- nvinfo : EIATTR_KPARAM_INFO
	.align		4
.L_25457:
        /*0118*/ 	.byte	0x04, 0x17
        /*011a*/ 	.short	(.L_25459 - .L_25458)
.L_25458:
        /*011c*/ 	.word	0x00000000
        /*0120*/ 	.short	0x0004
        /*0122*/ 	.short	0x0020
        /*0124*/ 	.byte	0x00, 0xf0, 0x21, 0x00


	//----- nvinfo : EIATTR_KPARAM_INFO
	.align		4
.L_25459:
        /*0128*/ 	.byte	0x04, 0x17
        /*012a*/ 	.short	(.L_25461 - .L_25460)
.L_25460:
        /*012c*/ 	.word	0x00000000
        /*0130*/ 	.short	0x0003
        /*0132*/ 	.short	0x0018
        /*0134*/ 	.byte	0x00, 0xf0, 0x21, 0x00


	//----- nvinfo : EIATTR_KPARAM_INFO
	.align		4
.L_25461:
        /*0138*/ 	.byte	0x04, 0x17
        /*013a*/ 	.short	(.L_25463 - .L_25462)
.L_25462:
        /*013c*/ 	.word	0x00000000
        /*0140*/ 	.short	0x0002
        /*0142*/ 	.short	0x0010
        /*0144*/ 	.byte	0x00, 0xf0, 0x21, 0x00


	//----- nvinfo : EIATTR_KPARAM_INFO
	.align		4
.L_25463:
        /*0148*/ 	.byte	0x04, 0x17
        /*014a*/ 	.short	(.L_25465 - .L_25464)
.L_25464:
        /*014c*/ 	.word	0x00000000
        /*0150*/ 	.short	0x0001
        /*0152*/ 	.short	0x0008
        /*0154*/ 	.byte	0x00, 0xf0, 0x21, 0x00


	//----- nvinfo : EIATTR_KPARAM_INFO
	.align		4
.L_25465:
        /*0158*/ 	.byte	0x04, 0x17
        /*015a*/ 	.short	(.L_25467 - .L_25466)
.L_25466:
        /*015c*/ 	.word	0x00000000
        /*0160*/ 	.short	0x0000
        /*0162*/ 	.short	0x0000
        /*0164*/ 	.byte	0x00, 0xf0, 0x21, 0x00


	//----- nvinfo : EIATTR_SPARSE_MMA_MASK
	.align		4
.L_25467:
        /*0168*/ 	.byte	0x03, 0x50
        /*016a*/ 	.short	0x0000


	//----- nvinfo : EIATTR_MAXREG_COUNT
	.align		4
        /*016c*/ 	.byte	0x03, 0x1b
        /*016e*/ 	.short	0x00ff


	//----- nvinfo : EIATTR_NUM_BARRIERS
	.align		4
        /*0170*/ 	.byte	0x02, 0x4c
        /*0172*/ 	.byte	0x01
	.zero		1


	//----- nvinfo : EIATTR_MERCURY_ISA_VERSION
	.align		4
        /*0174*/ 	.byte	0x03, 0x5f
        /*0176*/ 	.short	0x0101


	//----- nvinfo : EIATTR_COOP_GROUP_MASK_REGIDS
	.align		4
        /*0178*/ 	.byte	0x04, 0x29
        /*017a*/ 	.short	(.L_25469 - .L_25468)


	//   ....[0]....
.L_25468:
        /*017c*/ 	.word	0xffffffff


	//   ....[1]....
        /*0180*/ 	.word	0xffffffff


	//   ....[2]....
        /*0184*/ 	.word	0xffffffff


	//   ....[3]....
        /*0188*/ 	.word	0xffffffff


	//   ....[4]....
        /*018c*/ 	.word	0xffffffff


	//   ....[5]....
        /*0190*/ 	.word	0xffffffff


	//   ....[6]....
        /*0194*/ 	.word	0xffffffff


	//   ....[7]....
        /*0198*/ 	.word	0xffffffff


	//   ....[8]....
        /*019c*/ 	.word	0xffffffff


	//   ....[9]....
        /*01a0*/ 	.word	0xffffffff


	//   ....[10]....
        /*01a4*/ 	.word	0xffffffff


	//   ....[11]....
        /*01a8*/ 	.word	0xffffffff


	//   ....[12]....
        /*01ac*/ 	.word	0xffffffff


	//   ....[13]....
        /*01b0*/ 	.word	0xffffffff


	//   ....[14]....
        /*01b4*/ 	.word	0xffffffff


	//   ....[15]....
        /*01b8*/ 	.word	0xffffffff


	//   ....[16]....
        /*01bc*/ 	.word	0xffffffff


	//   ....[17]....
        /*01c0*/ 	.word	0xffffffff


	//   ....[18]....
        /*01c4*/ 	.word	0x0500001a


	//   ....[19]....
        /*01c8*/ 	.word	0x0500001a


	//   ....[20]....
        /*01cc*/ 	.word	0x0500001a


	//   ....[21]....
        /*01d0*/ 	.word	0x0500001a


	//   ....[22]....
        /*01d4*/ 	.word	0x0500001a


	//   ....[23]....
        /*01d8*/ 	.word	0x0500001a


	//   ....[24]....
        /*01dc*/ 	.word	0x0500001a


	//----- nvinfo : EIATTR_COOP_GROUP_INSTR_OFFSETS
	.align		4
.L_25469:
        /*01e0*/ 	.byte	0x04, 0x28
        /*01e2*/ 	.short	(.L_25471 - .L_25470)


	//   ....[0]....
.L_25470:
        /*01e4*/ 	.word	0x00002810


	//   ....[1]....
        /*01e8*/ 	.word	0x00002830


	//   ....[2]....
        /*01ec*/ 	.word	0x00003aa0


	//   ....[3]....
        /*01f0*/ 	.word	0x00003ac0


	//   ....[4]....
        /*01f4*/ 	.word	0x00003c90


	//   ....[5]....
        /*01f8*/ 	.word	0x00003cb0


	//   ....[6]....
        /*01fc*/ 	.word	0x00003cd0


	//   ....[7]....
        /*0200*/ 	.word	0x00003eb0


	//   ....[8]....
        /*0204*/ 	.word	0x00003ed0


	//   ....[9]....
        /*0208*/ 	.word	0x00003ef0


	//   ....[10]....
        /*020c*/ 	.word	0x00004db0


	//   ....[11]....
        /*0210*/ 	.word	0x00004e20


	//   ....[12]....
        /*0214*/ 	.word	0x00004e50


	//   ....[13]....
        /*0218*/ 	.word	0x00004ed0


	//   ....[14]....
        /*021c*/ 	.word	0x00004f20


	//   ....[15]....
        /*0220*/ 	.word	0x00004f70


	//   ....[16]....
        /*0224*/ 	.word	0x00004f90


	//   ....[17]....
        /*0228*/ 	.word	0x00004fb0


	//   ....[18]....
        /*022c*/ 	.word	0x000075b0


	//   ....[19]....
        /*0230*/ 	.word	0x00007650


	//   ....[20]....
        /*0234*/ 	.word	0x000076d0


	//   ....[21]....
        /*0238*/ 	.word	0x00007770


	//   ....[22]....
        /*023c*/ 	.word	0x00007800


	//   ....[23]....
        /*0240*/ 	.word	0x000078a0


	//   ....[24]....
        /*0244*/ 	.word	0x00007910


	//----- nvinfo : EIATTR_EXIT_INSTR_OFFSETS
	.align		4
.L_25471:
        /*0248*/ 	.byte	0x04, 0x1c
        /*024a*/ 	.short	(.L_25473 - .L_25472)


	//   ....[0]....
.L_25472:
        /*024c*/ 	.word	0x00000090


	//   ....[1]....
        /*0250*/ 	.word	0x00007240


	//   ....[2]....
        /*0254*/ 	.word	0x00007550


	//----- nvinfo : EIATTR_CRS_STACK_SIZE
	.align		4
.L_25473:
        /*0258*/ 	.byte	0x04, 0x1e
        /*025a*/ 	.short	(.L_25475 - .L_25474)
.L_25474:
        /*025c*/ 	.word	0x00000000


	//----- nvinfo : EIATTR_CBANK_PARAM_SIZE
	.align		4
.L_25475:
        /*0260*/ 	.byte	0x03, 0x19
        /*0262*/ 	.short	0x008c


	//----- nvinfo : EIATTR_PARAM_CBANK
	.align		4
        /*0264*/ 	.byte	0x04, 0x0a
        /*0266*/ 	.short	(.L_25477 - .L_25476)
	.align		4
.L_25476:
        /*0268*/ 	.word	index@(.nv.constant0._ZN4vllm25paged_attention_v2_kernelI13__nv_bfloat16S1_Li128ELi8ELi128ELNS_18Fp8KVCacheDataTypeE0ELb0ELi512EEEvPfS3_PT_PKS4_PKT0_SA_ifPKiSC_iPKfiiiSE_SE_iiiii)
        /*026c*/ 	.short	0x0210
        /*026e*/ 	.short	0x008c


	//----- nvinfo : EIATTR_SW_WAR
	.align		4
.L_25477:
        /*0270*/ 	.byte	0x04, 0x36
        /*0272*/ 	.short	(.L_25479 - .L_25478)
.L_25478:
        /*0274*/ 	.word	0x00000008
.L_25479:


//--------------------- .nv.info._ZN4vllm25paged_attention_v2_kernelI13__nv_bfloat16S1_Li120ELi8ELi128ELNS_18Fp8KVCacheDataTypeE0ELb0ELi512EEEvPfS3_PT_PKS4_PKT0_SA_ifPKiSC_iPKfiiiSE_SE_iiiii --------------------------
	.section	.nv.info._ZN4vllm25paged_attention_v2_kernelI13__nv_bfloat16S1_Li120ELi8ELi128ELNS_18Fp8KVCacheDataTypeE0ELb0ELi512EEEvPfS3_PT_PKS4_PKT0_SA_ifPKiSC_iPKfiiiSE_SE_iiiii,"",@"SHT_CUDA_INFO"
	.sectionflags	@""
	.align	4


	//----- nvinfo : EIATTR_CUDA_API_VERSION
	.align		4
        /*0000*/ 	.byte	0x04, 0x37
        /*0002*/ 	.short	(.L_25481 - .L_25480)
.L_25480:
        /*0004*/ 	.word	0x00000082


	//----- nvinfo : EIATTR_KPARAM_INFO
	.align		4
.L_25481:
        /*0008*/ 	.byte	0x04, 0x17
        /*000a*/ 	.short	(.L_25483 - .L_25482)
.L_25482:
        /*000c*/ 	.word	0x00000000
        /*0010*/ 	.short	0x0015
        /*0012*/ 	.short	0x0088
        /*0014*/ 	.byte	0x00, 0xf0, 0x11, 0x00


	//----- nvinfo : EIATTR_KPARAM_INFO
	.align		4
.L_25483:
        /*0018*/ 	.byte	0x04, 0x17
        /*001a*/ 	.short	(.L_25485 - .L_25484)
.L_25484:
        /*001c*/ 	.word	0x00000000
        /*0020*/ 	.short	0x0014
        /*0022*/ 	.short	0x0084
        /*0024*/ 	.byte	0x00, 0xf0, 0x11, 0x00


	//----- nvinfo : EIATTR_KPARAM_INFO
	.align		4
.L_25485:
        /*0028*/ 	.byte	0x04, 0x17
        /*002a*/ 	.short	(.L_25487 - .L_25486)
.L_25486:
        /*002c*/ 	.word	0x00000000
        /*0030*/ 	.short	0x0013
        /*0032*/ 	.short	0x0080
        /*0034*/ 	.byte	0x00, 0xf0, 0x11, 0x00


	//----- nvinfo : EIATTR_KPARAM_INFO
	.align		4
.L_25487:
        /*0038*/ 	.byte	0x04, 0x17
        /*003a*/ 	.short	(.L_25489 - .L_25488)
.L_25488:
        /*003c*/ 	.word	0x00000000
        /*0040*/ 	.short	0x0012
        /*0042*/ 	.short	0x007c
        /*0044*/ 	.byte	0x00, 0xf0, 0x11, 0x00


	//----- nvinfo : EIATTR_KPARAM_INFO
	.align		4
.L_25489:
        /*0048*/ 	.byte	0x04, 0x17
        /*004a*/ 	.short	(.L_25491 - .L_25490)
.L_25490:
        /*004c*/ 	.word	0x00000000
        /*0050*/ 	.short	0x0011
        /*0052*/ 	.short	0x0078
        /*0054*/ 	.byte	0x00, 0xf0, 0x11, 0x00


	//----- nvinfo : EIATTR_KPARAM_INFO
	.align		4
.L_25491:
        /*0058*/ 	.byte	0x04, 0x17
        /*005a*/ 	.short	(.L_25493 - .L_25492)
.L_25492:
        /*005c*/ 	.word	0x00000000
        /*0060*/ 	.short	0x0010
        /*0062*/ 	.short	0x0070
        /*0064*/ 	.byte	0x00, 0xf0, 0x21, 0x00


	//----- nvinfo : EIATTR_KPARAM_INFO
	.align		4
.L_25493:
        /*0068*/ 	.byte	0x04, 0x17
        /*006a*/ 	.short	(.L_25495 - .L_25494)
.L_25494:
        /*006c*/ 	.word	0x00000000
        /*0070*/ 	.short	0x000f
        /*0072*/ 	.short	0x0068
        /*0074*/ 	.byte	0x00, 0xf0, 0x21, 0x00


	//----- nvinfo : EIATTR_KPARAM_INFO
	.align		4
.L_25495:
        /*0078*/ 	.byte	0x04, 0x17
        /*007a*/ 	.short	(.L_25497 - .L_25496)
.L_25496:
        /*007c*/ 	.word	0x00000000
        /*0080*/ 	.short	0x000e
        /*0082*/ 	.short	0x0060
        /*0084*/ 	.byte	0x00, 0xf0, 0x11, 0x00


	//----- nvinfo : EIATTR_KPARAM_INFO
	.align		4
.L_25497:
        /*0088*/ 	.byte	0x04, 0x17
        /*008a*/ 	.short	(.L_25499 - .L_25498)
.L_25498:
        /*008c*/ 	.word	0x00000000
        /*0090*/ 	.short	0x000d
        /*0092*/ 	.short	0x005c
        /*0094*/ 	.byte	0x00, 0xf0, 0x11, 0x00


	//----- nvinfo : EIATTR_KPARAM_INFO
	.align		4
.L_25499:
        /*0098*/ 	.byte	0x04, 0x17
        /*009a*/ 	.short	(.L_25501 - .L_25500)
.L_25500:
        /*009c*/ 	.word	0x00000000
        /*00a0*/ 	.short	0x000c
        /*00a2*/ 	.short	0x0058
        /*00a4*/ 	.byte	0x00, 0xf0, 0x11, 0x00


	//----- nvinfo : EIATTR_KPARAM_INFO
	.align		4
.L_25501:
        /*00a8*/ 	.byte	0x04, 0x17
        /*00aa*/ 	.short	(.L_25503 - .L_25502)
.L_25502:
        /*00ac*/ 	.word	0x00000000
        /*00b0*/ 	.short	0x000b
        /*00b2*/ 	.short	0x0050
        /*00b4*/ 	.byte	0x00, 0xf0, 0x21, 0x00


	//----- nvinfo : EIATTR_KPARAM_INFO
	.align		4
.L_25503:
        /*00b8*/ 	.byte	0x04, 0x17
        /*00ba*/ 	.short	(.L_25505 - .L_25504)
.L_25504:
        /*00bc*/ 	.word	0x00000000
        /*00c0*/ 	.short	0x000a
        /*00c2*/ 	.short	0x0048
        /*00c4*/ 	.byte	0x00, 0xf0, 0x11, 0x00


	//----- nvinfo : EIATTR_KPARAM_INFO
	.align		4
.L_25505:
        /*00c8*/ 	.byte	0x04, 0x17
        /*00ca*/ 	.short	(.L_25507 - .L_25506)
.L_25506:
        /*00cc*/ 	.word	0x00000000
        /*00d0*/ 	.short	0x0009
        /*00d2*/ 	.short	0x0040
        /*00d4*/ 	.byte	0x00, 0xf0, 0x21, 0x00


	//----- nvinfo : EIATTR_KPARAM_INFO
	.align		4
.L_25507:
        /*00d8*/ 	.byte	0x04, 0x17
        /*00da*/ 	.short	(.L_25509 - .L_25508)
.L_25508:
        /*00dc*/ 	.word	0x00000000
        /*00e0*/ 	.short	0x0008
        /*00e2*/ 	.short	0x0038
        /*00e4*/ 	.byte	0x00, 0xf0, 0x21, 0x00


	//----- nvinfo : EIATTR_KPARAM_INFO
	.align		4
.L_25509:
        /*00e8*/ 	.byte	0x04, 0x17
        /*00ea*/ 	.short	(.L_25511 - .L_25510)
.L_25510:
        /*00ec*/ 	.word	0x00000000
        /*00f0*/ 	.short	0x0007
        /*00f2*/ 	.short	0x0034
        /*00f4*/ 	.byte	0x00, 0xf0, 0x11, 0x00


	//----- nvinfo : EIATTR_KPARAM_INFO
	.align		4
.L_25511:
        /*00f8*/ 	.byte	0x04, 0x17
        /*00fa*/ 	.short	(.L_25513 - .L_25512)
.L_25512:
        /*00fc*/ 	.word	0x00000000
        /*0100*/ 	.short	0x0006
        /*0102*/ 	.short	0x0030
        /*0104*/ 	.byte	0x00, 0xf0, 0x11, 0x00


	//----- nvinfo : EIATTR_KPARAM_INFO
	.align		4
.L_25513:
        /*0108*/ 	.byte	0x04, 0x17
        /*010a*/ 	.short	(.L_25515 - .L_25514)
.L_25514:
        /*010c*/ 	.word	0x00000000
        /*0110*/ 	.short	0x0005
        /*0112*/ 	.short	0x0028
        /*0114*/ 	.byte	0x00, 0xf0, 0x21, 0x00


	//----- nvinfo : EIATTR_KPARAM_INFO
	.align		4
.L_25515:
        /*0118*/ 	.byte	0x04, 0x17
        /*011a*/ 	.short	(.L_25517 - .L_25516)
.L_25516:
        /*011c*/ 	.word	0x00000000
        /*0120*/ 	.short	0x0004
        /*0122*/ 	.short	0x0020
        /*0124*/ 	.byte	0x00, 0xf0, 0x21, 0x00


	//----- nvinfo : EIATTR_KPARAM_INFO
	.align		4
.L_25517:
        /*0128*/ 	.byte	0x04, 0x17
        /*012a*/ 	.short	(.L_25519 - .L_25518)
.L_25518:
        /*012c*/ 	.word	0x00000000
        /*0130*/ 	.short	0x0003
        /*0132*/ 	.short	0x0018
        /*0134*/ 	.byte	0x00, 0xf0, 0x21, 0x00


	//----- nvinfo : EIATTR_KPARAM_INFO
	.align		4
.L_25519:
        /*0138*/ 	.byte	0x04, 0x17
        /*013a*/ 	.short	(.L_25521 - .L_25520)
.L_25520:
        /*013c*/ 	.word	0x00000000
        /*0140*/ 	.short	0x0002
        /*0142*/ 	.short	0x0010
        /*0144*/ 	.byte	0x00, 0xf0, 0x21, 0x00


	//----- nvinfo : EIATTR_KPARAM_INFO
	.align		4
.L_25521:
        /*0148*/ 	.byte	0x04, 0x17
        /*014a*/ 	.short	(.L_25523 - .L_25522)
.L_25522:
        /*014c*/ 	.word	0x00000000
        /*0150*/ 	.short	0x0001
        /*0152*/ 	.short	0x0008
        /*0154*/ 	.byte	0x00, 0xf0, 0x21, 0x00


	//----- nvinfo : EIATTR_KPARAM_INFO
	.align		4
.L_25523:
        /*0158*/ 	.byte	0x04, 0x17
        /*015a*/ 	.short	(.L_25525 - .L_25524)
.L_25524:
        /*015c*/ 	.word	0x00000000
        /*0160*/ 	.short	0x0000
        /*0162*/ 	.short	0x0000
        /*0164*/ 	.byte	0x00, 0xf0, 0x21, 0x00


	//----- nvinfo : EIATTR_SPARSE_MMA_MASK
	.align		4
.L_25525:
        /*0168*/ 	.byte	0x03, 0x50
        /*016a*/ 	.short	0x0000


	//----- nvinfo : EIATTR_MAXREG_COUNT
	.align		4
        /*016c*/ 	.byte	0x03, 0x1b
        /*016e*/ 	.short	0x00ff


	//----- nvinfo : EIATTR_NUM_BARRIERS
	.align		4
        /*0170*/ 	.byte	0x02, 0x4c
        /*0172*/ 	.byte	0x01
	.zero		1


	//----- nvinfo : EIATTR_MERCURY_ISA_VERSION
	.align		4
        /*0174*/ 	.byte	0x03, 0x5f
        /*0176*/ 	.short	0x0101


	//----- nvinfo : EIATTR_COOP_GROUP_MASK_REGIDS
	.align		4
        /*0178*/ 	.byte	0x04, 0x29
        /*017a*/ 	.short	(.L_25527 - .L_25526)


	//   ....[0]....
.L_25526:
        /*017c*/ 	.word	0xffffffff


	//   ....[1]....
        /*0180*/ 	.word	0xffffffff


	//   ....[2]....
        /*0184*/ 	.word	0xffffffff


	//   ....[3]....
        /*0188*/ 	.word	0xffffffff


	//   ....[4]....
        /*018c*/ 	.word	0xffffffff


	//   ....[5]....
        /*0190*/ 	.word	0xffffffff


	//   ....[6]....
        /*0194*/ 	.word	0xffffffff


	//   ....[7]....
        /*0198*/ 	.word	0xffffffff


	//   ....[8]....
        /*019c*/ 	.word	0xffffffff


	//   ....[9]....
        /*01a0*/ 	.word	0xffffffff


	//   ....[10]....
        /*01a4*/ 	.word	0xffffffff


	//   ....[11]....
        /*01a8*/ 	.word	0xffffffff


	//   ....[12]....
        /*01ac*/ 	.word	0xffffffff


	//   ....[13]....
        /*01b0*/ 	.word	0xffffffff


	//   ....[14]....
        /*01b4*/ 	.word	0xffffffff


	//   ....[15]....
        /*01b8*/ 	.word	0xffffffff


	//   ....[16]....
        /*01bc*/ 	.word	0xffffffff


	//   ....[17]....
        /*01c0*/ 	.word	0xffffffff


	//   ....[18]....
        /*01c4*/ 	.word	0x05000022


	//   ....[19]....
        /*01c8*/ 	.word	0x05000022


	//   ....[20]....
        /*01cc*/ 	.word	0x05000022


	//   ....[21]....
        /*01d0*/ 	.word	0x05000022


	//   ....[22]....
        /*01d4*/ 	.word	0x05000022


	//   ....[23]....
        /*01d8*/ 	.word	0x05000022


	//   ....[24]....
        /*01dc*/ 	.word	0x05000022


	//----- nvinfo : EIATTR_COOP_GROUP_INSTR_OFFSETS
	.align		4
.L_25527:
        /*01e0*/ 	.byte	0x04, 0x28
        /*01e2*/ 	.short	(.L_25529 - .L_25528)


	//   ....[0]....
.L_25528:
        /*01e4*/ 	.word	0x00002650


	//   ....[1]....
        /*01e8*/ 	.word	0x00002670


	//   ....[2]....
        /*01ec*/ 	.word	0x00003940


	//   ....[3]....
        /*01f0*/ 	.word	0x00003960


	//   ....[4]....
        /*01f4*/ 	.word	0x00003b30


	//   ....[5]....
        /*01f8*/ 	.word	0x00003b50


	//   ....[6]....
        /*01fc*/ 	.word	0x00003b70


	//   ....[7]....
        /*0200*/ 	.word	0x00003d50


	//   ....[8]....
        /*0204*/ 	.word	0x00003d70


	//   ....[9]....
        /*0208*/ 	.word	0x00003da0


	//   ....[10]....
        /*020c*/ 	.word	0x00004c70


	//   ....[11]....
        /*0210*/ 	.word	0x00004cf0


	//   ....[12]....
        /*0214*/ 	.word	0x00004d30


	//   ....[13]....
        /*0218*/ 	.word	0x00004d80


	//   ....[14]....
        /*021c*/ 	.word	0x00004de0


	//   ....[15]....
        /*0220*/ 	.word	0x00004e30


	//   ....[16]....
        /*0224*/ 	.word	0x00004e50


	//   ....[17]....
        /*0228*/ 	.word	0x00004e70


	//   ....[18]....
        /*022c*/ 	.word	0x00007600


	//   ....[19]....
        /*0230*/ 	.word	0x00007690


	//   ....[20]....
        /*0234*/ 	.word	0x00007720


	//   ....[21]....
        /*0238*/ 	.word	0x000077b0


	//   ....[22]....
        /*023c*/ 	.word	0x00007840


	//   ....[23]....
        /*0240*/ 	.word	0x000078d0


	//   ....[24]....
        /*0244*/ 	.word	0x00007930


	//----- nvinfo : EIATTR_EXIT_INSTR_OFFSETS
	.align		4
.L_25529:
        /*0248*/ 	.byte	0x04, 0x1c
        /*024a*/ 	.short	(.L_25531 - .L_25530)


	//   ....[0]....
.L_25530:
        /*024c*/ 	.word	0x000000d0


	//   ....[1]....
        /*0250*/ 	.word	0x000072b0


	//   ....[2]....
        /*0254*/ 	.word	0x00007510


	//   ....[3]....
        /*0258*/ 	.word	0x00007590


	//----- nvinfo : EIATTR_CRS_STACK_SIZE
	.align		4
.L_25531:
        /*025c*/ 	.byte	0x04, 0x1e
        /*025e*/ 	.short	(.L_25533 - .L_25532)
.L_25532:
        /*0260*/ 	.word	0x00000000


	//----- nvinfo : EIATTR_CBANK_PARAM_SIZE
	.align		4
.L_25533:
        /*0264*/ 	.byte	0x03, 0x19
        /*0266*/ 	.short	0x008c


	//----- nvinfo : EIATTR_PARAM_CBANK
	.align		4
        /*0268*/ 	.byte	0x04, 0x0a
        /*026a*/ 	.short	(.L_25535 - .L_25534)
	.align		4
.L_25534:
        /*026c*/ 	.word	index@(.nv.constant0._ZN4vllm25paged_attention_v2_kernelI13__nv_bfloat16S1_Li120ELi8ELi128ELNS_18Fp8KVCacheDataTypeE0ELb0ELi512EEEvPfS3_PT_PKS4_PKT0_SA_ifPKiSC_iPKfiiiSE_SE_iiiii)
        /*0270*/ 	.short	0x0210
        /*0272*/ 	.short	0x008c


	//----- nvinfo : EIATTR_SW_WAR
	.align		4
.L_25535:
        /*0274*/ 	.byte	0x04, 0x36
        /*0276*/ 	.short	(.L_25537 - .L_25536)
.L_25536:
        /*0278*/ 	.word	0x00000008
.L_25537:


//--------------------- .nv.info._ZN4vllm25paged_attention_v2_kernelI13__nv_bfloat16S1_Li112ELi8ELi128ELNS_18Fp8KVCacheDataTypeE0ELb0ELi512EEEvPfS3_PT_PKS4_PKT0_SA_ifPKiSC_iPKfiiiSE_SE_iiiii --------------------------
	.section	.nv.info._ZN4vllm25paged_attention_v2_kernelI13__nv_bfloat16S1_Li112ELi8ELi128ELNS_18Fp8KVCacheDataTypeE0ELb0ELi512EEEvPfS3_PT_PKS4_PKT0_SA_ifPKiSC_iPKfiiiSE_SE_iiiii,"",@"SHT_CUDA_INFO"
	.sectionflags	@""
	.align	4


	//----- nvinfo : EIATTR_CUDA_API_VERSION
	.align		4
        /*0000*/ 	.byte	0x04, 0x37
        /*0002*/ 	.short	(.L_25539 - .L_25538)
.L_25538:
        /*0004*/ 	.word	0x00000082


	//----- nvinfo : EIATTR_KPARAM_INFO
	.align		4
.L_25539:
        /*0008*/ 	.byte	0x04, 0x17
        /*000a*/ 	.short	(.L_25541 - .L_25540)
.L_25540:
        /*000c*/ 	.word	0x00000000
        /*0010*/ 	.short	0x0015
        /*0012*/ 	.short	0x0088
        /*0014*/ 	.byte	0x00, 0xf0, 0x11, 0x00


	//----- nvinfo : EIATTR_KPARAM_INFO
	.align		4
.L_25541:
        /*0018*/ 	.byte	0x04, 0x17
        /*001a*/ 	.short	(.L_25543 - .L_25542)
.L_25542:
        /*001c*/ 	.word	0x00000000
        /*0020*/ 	.short	0x0014
        /*0022*/ 	.short	0x0084
        /*0024*/ 	.byte	0x00, 0xf0, 0x11, 0x00


	//----- nvinfo : EIATTR_KPARAM_INFO
	.align		4
.L_25543:
        /*0028*/ 	.byte	0x04, 0x17
        /*002a*/ 	.short	(.L_25545 - .L_25544)
.L_25544:
        /*002c*/ 	.word	0x00000000
        /*0030*/ 	.short	0x0013
        /*0032*/ 	.short	0x0080
        /*0034*/ 	.byte	0x00, 0xf0, 0x11, 0x00


	//----- nvinfo : EIATTR_KPARAM_INFO
	.align		4
.L_25545:
        /*0038*/ 	.byte	0x04, 0x17
        /*003a*/ 	.short	(.L_25547 - .L_25546)
.L_25546:
        /*003c*/ 	.word	0x00000000
        /*0040*/ 	.short	0x0012
        /*0042*/ 	.short	0x007c
        /*0044*/ 	.byte	0x00, 0xf0, 0x11, 0x00


	//----- nvinfo : EIATTR_KPARAM_INFO
	.align		4
.L_25547:
        /*0048*/ 	.byte	0x04, 0x17
        /*004a*/ 	.short	(.L_25549 - .L_25548)
.L_25548:
        /*004c*/ 	.word	0x00000000
        /*0050*/ 	.short	0x0011
        /*0052*/ 	.short	0x0078
        /*0054*/ 	.byte	0x00, 0xf0, 0x11, 0x00


	//----- nvinfo : EIATTR_KPARAM_INFO
	.align		4
.L_25549:
        /*0058*/ 	.byte	0x04, 0x17
        /*005a*/ 	.short	(.L_25551 - .L_25550)
.L_25550:
        /*005c*/ 	.word	0x00000000
        /*0060*/ 	.short	0x0010
        /*0062*/ 	.short	0x0070
        /*0064*/ 	.byte	0x00, 0xf0, 0x21, 0x00


	//----- nvinfo : EIATTR_KPARAM_INFO
	.align		4
.L_25551:
        /*0068*/ 	.byte	0x04, 0x17
        /*006a*/ 	.short	(.L_25553 - .L_25552)
.L_25552:
        /*006c*/ 	.word	0x00000000
        /*0070*/ 	.short	0x000f
        /*0072*/ 	.short	0x0068
        /*0074*/ 	.byte	0x00, 0xf0, 0x21, 0x00


	//----- nvinfo : EIATTR_KPARAM_INFO
	.align		4
.L_25553:
        /*0078*/ 	.byte	0x04, 0x17
        /*007a*/ 	.short	(.L_25555 - .L_25554)
.L_25554:
        /*007c*/ 	.word	0x00000000
        /*0080*/ 	.short	0x000e
        /*0082*/ 	.short	0x0060
        /*0084*/ 	.byte	0x00, 0xf0, 0x11, 0x00


	//----- nvinfo : EIATTR_KPARAM_INFO
	.align		4
.L_25555:
        /*0088*/ 	.byte	0x04, 0x17
        /*008a*/ 	.short	(.L_25557 - .L_25556)
.L_25556:
        /*008c*/ 	.word	0x00000000
        /*0090*/ 	.short	0x000d
        /*0092*/ 	.short	0x005c
        /*0094*/ 	.byte	0x00, 0xf0, 0x11, 0x00


	//----- nvinfo : EIATTR_KPARAM_INFO
	.align		4
.L_25557:
        /*0098*/ 	.byte	0x04, 0x17
        /*009a*/ 	.short	(.L_25559 - .L_25558)
.L_25558:
        /*009c*/ 	.word	0x00000000
        /*00a0*/ 	.short	0x000c
        /*00a2*/ 	.short	0x0058
        /*00a4*/ 	.byte	0x00, 0xf0, 0x11, 0x00


	//----- nvinfo : EIATTR_KPARAM_INFO
	.align		4
.L_25559:
        /*00a8*/ 	.byte	0x04, 0x17
        /*00aa*/ 	.short	(.L_25561 - .L_25560)
.L_25560:
        /*00ac*/ 	.word	0x00000000
        /*00b0*/ 	.short	0x000b
        /*00b2*/ 	.short	0x0050
        /*00b4*/ 	.byte	0x00, 0xf0, 0x21, 0x00


	//----- nvinfo : EIATTR_KPARAM_INFO
	.align		4
.L_25561:
        /*00b8*/ 	.byte	0x04, 0x17
        /*00ba*/ 	.short	(.L_25563 - .L_25562)
.L_25562:
        /*00bc*/ 	.word	0x00000000
        /*00c0*/ 	.short	0x000a
        /*00c2*/ 	.short	0x0048
        /*00c4*/ 	.byte	0x00, 0xf0, 0x11, 0x00


	//----- nvinfo : EIATTR_KPARAM_INFO
	.align		4
.L_25563:
        /*00c8*/ 	.byte	0x04, 0x17
        /*00ca*/ 	.short	(.L_25565 - .L_25564)
.L_25564:
        /*00cc*/ 	.word	0x00000000
        /*00d0*/ 	.short	0x0009
        /*00d2*/ 	.short	0x0040
        /*00d4*/ 	.byte	0x00, 0xf0, 0x21, 0x00


	//----- nvinfo : EIATTR_KPARAM_INFO
	.align		4
.L_25565:
        /*00d8*/ 	.byte	0x04, 0x17
        /*00da*/ 	.short	(.L_25567 - .L_25566)
.L_25566:
        /*00dc*/ 	.word	0x00000000
        /*00e0*/ 	.short	0x0008
        /*00e2*/ 	.short	0x0038
        /*00e4*/ 	.byte	0x00, 0xf0, 0x21, 0x00


	//----- nvinfo : EIATTR_KPARAM_INFO
	.align		4
.L_25567:
        /*00e8*/ 	.byte	0x04, 0x17
        /*00ea*/ 	.short	(.L_25569 - .L_25568)
.L_25568:
        /*00ec*/ 	.word	0x00000000
        /*00f0*/ 	.short	0x0007
        /*00f2*/ 	.short	0x0034
        /*00f4*/ 	.byte	0x00, 0xf0, 0x11, 0x00


	//----- nvinfo : EIATTR_KPARAM_INFO
	.align		4
.L_25569:
        /*00f8*/ 	.byte	0x04, 0x17
        /*00fa*/ 	.short	(.L_25571 - .L_25570)
.L_25570:
        /*00fc*/ 	.word	0x00000000
        /*0100*/ 	.short	0x0006
        /*0102*/ 	.short	0x0030
        /*0104*/ 	.byte	0x00, 0xf0, 0x11, 0x00


	//----- nvinfo : EIATTR_KPARAM_INFO
	.align		4
.L_25571:
        /*0108*/ 	.byte	0x04, 0x17
        /*010a*/ 	.short	(.L_25573 - .L_25572)
.L_25572:
        /*010c*/ 	.word	0x00000000
        /*0110*/ 	.short	0x0005
        /*0112*/ 	.short	0x0028
        /*0114*/ 	.byte	0x00, 0xf0, 0x21, 0x00


	//----- nvinfo : EIATTR_KPARAM_INFO
	.align		4
.L_25573:
        /*0118*/ 	.byte	0x04, 0x17
        /*011a*/ 	.short	(.L_25575 - .L_25574)
.L_25574:
        /*011c*/ 	.word	0x00000000
        /*0120*/ 	.short	0x0004
        /*0122*/ 	.short	0x0020
        /*0124*/ 	.byte	0x00, 0xf0, 0x21, 0x00


	//----- nvinfo : EIATTR_KPARAM_INFO
	.align		4
.L_25575:
        /*0128*/ 	.byte	0x04, 0x17
        /*012a*/ 	.short	(.L_25577 - .L_25576)
.L_25576:
        /*012c*/ 	.word	0x00000000
        /*0130*/ 	.short	0x0003
        /*0132*/ 	.short	0x0018
        /*0134*/ 	.byte	0x00, 0xf0, 0x21, 0x00


	//----- nvinfo : EIATTR_KPARAM_INFO
	.align		4
.L_25577:
        /*0138*/ 	.byte	0x04, 0x17
        /*013a*/ 	.short	(.L_25579 - .L_25578)
.L_25578:
        /*013c*/ 	.word	0x00000000
        /*0140*/ 	.short	0x0002
        /*0142*/ 	.short	0x0010
        /*0144*/ 	.byte	0x00, 0xf0, 0x21, 0x00


	//----- nvinfo : EIATTR_KPARAM_INFO
	.align		4
.L_25579:
        /*0148*/ 	.byte	0x04, 0x17
        /*014a*/ 	.short	(.L_25581 - .L_25580)
.L_25580:
        /*014c*/ 	.word	0x00000000
        /*0150*/ 	.short	0x0001
        /*0152*/ 	.short	0x0008
        /*0154*/ 	.byte	0x00, 0xf0, 0x21, 0x00


	//----- nvinfo : EIATTR_KPARAM_INFO
	.align		4
.L_25581:
        /*0158*/ 	.byte	0x04, 0x17
        /*015a*/ 	.short	(.L_25583 - .L_25582)
.L_25582:
        /*015c*/ 	.word	0x00000000
        /*0160*/ 	.short	0x0000
        /*0162*/ 	.short	0x0000
        /*0164*/ 	.byte	0x00, 0xf0, 0x21, 0x00


	//----- nvinfo : EIATTR_SPARSE_MMA_MASK
	.align		4
.L_25583:
        /*0168*/ 	.byte	0x03, 0x50
        /*016a*/ 	.short	0x0000


	//----- nvinfo : EIATTR_MAXREG_COUNT
	.align		4
        /*016c*/ 	.byte	0x03, 0x1b
        /*016e*/ 	.short	0x00ff


	//----- nvinfo : EIATTR_NUM_BARRIERS
	.align		4
        /*0170*/ 	.byte	0x02, 0x4c
        /*0172*/ 	.byte	0x01
	.zero		1


	//----- nvinfo : EIATTR_MERCURY_ISA_VERSION
	.align		4
        /*0174*/ 	.byte	0x03, 0x5f
        /*0176*/ 	.short	0x0101


	//----- nvinfo : EIATTR_COOP_GROUP_MASK_REGIDS
	.align		4
        /*0178*/ 	.byte	0x04, 0x29
        /*017a*/ 	.short	(.L_25585 - .L_25584)


	//   ....[0]....
.L_25584:
        /*017c*/ 	.word	0xffffffff


	//   ....[1]....
        /*0180*/ 	.word	0xffffffff


	//   ....[2]....
        /*0184*/ 	.word	0xffffffff


	//   ....[3]....
        /*0188*/ 	.word	0xffffffff


	//   ....[4]....
        /*018c*/ 	.word	0xffffffff


	//   ....[5]....
        /*0190*/ 	.word	0xffffffff


	//   ....[6]....
        /*0194*/ 	.word	0xffffffff


	//   ....[7]....
        /*0198*/ 	.word	0xffffffff


	//   ....[8]....
        /*019c*/ 	.word	0xffffffff


	//   ....[9]....
        /*01a0*/ 	.word	0xffffffff


	//   ....[10]....
        /*01a4*/ 	.word	0xffffffff


	//   ....[11]....
        /*01a8*/ 	.word	0xffffffff


	//   ....[12]....
        /*01ac*/ 	.word	0xffffffff


	//   ....[13]....
        /*01b0*/ 	.word	0xffffffff


	//   ....[14]....
        /*01b4*/ 	.word	0xffffffff


	//   ....[15]....
        /*01b8*/ 	.word	0xffffffff


	//   ....[16]....
        /*01bc*/ 	.word	0xffffffff


	//   ....[17]....
        /*01c0*/ 	.word	0xffffffff


	//   ....[18]....
        /*01c4*/ 	.word	0x05000025


	//   ....[19]....
        /*01c8*/ 	.word	0x05000025


	//   ....[20]....
        /*01cc*/ 	.word	0x05000025


	//   ....[21]....
        /*01d0*/ 	.word	0x05000025


	//   ....[22]....
        /*01d4*/ 	.word	0x05000025


	//   ....[23]....
        /*01d8*/ 	.word	0x05000025


	//   ....[24]....
        /*01dc*/ 	.word	0x05000025


	//----- nvinfo : EIATTR_COOP_GROUP_INSTR_OFFSETS
	.align		4
.L_25585:
        /*01e0*/ 	.byte	0x04, 0x28
        /*01e2*/ 	.short	(.L_25587 - .L_25586)


	//   ....[0]....
.L_25586:
        /*01e4*/ 	.word	0x00002350


	//   ....[1]....
        /*01e8*/ 	.word	0x00002370


	//   ....[2]....
        /*01ec*/ 	.word	0x00003430


	//   ....[3]....
        /*01f0*/ 	.word	0x00003450


	//   ....[4]....
        /*01f4*/ 	.word	0x00003620


	//   ....[5]....
        /*01f8*/ 	.word	0x00003640


	//   ....[6]....
        /*01fc*/ 	.word	0x00003660


	//   ....[7]....
        /*0200*/ 	.word	0x00003890


	//   ....[8]....
        /*0204*/ 	.word	0x000038b0


	//   ....[9]....
        /*0208*/ 	.word	0x000038e0


	//   ....[10]....
        /*020c*/ 	.word	0x000047a0


	//   ....[11]....
        /*0210*/ 	.word	0x00004820


	//   ....[12]....
        /*0214*/ 	.word	0x00004860


	//   ....[13]....
        /*0218*/ 	.word	0x000048b0


	//   ....[14]....
        /*021c*/ 	.word	0x00004910


	//   ....[15]....
        /*0220*/ 	.word	0x00004960


	//   ....[16]....
        /*0224*/ 	.word	0x00004980


	//   ....[17]....
        /*0228*/ 	.word	0x000049a0


	//   ....[18]....
        /*022c*/ 	.word	0x00007110


	//   ....[19]....
        /*0230*/ 	.word	0x000071b0


	//   ....[20]....
        /*0234*/ 	.word	0x00007230


	//   ....[21]....
        /*0238*/ 	.word	0x000072d0


	//   ....[22]....
        /*023c*/ 	.word	0x00007360


	//   ....[23]....
        /*0240*/ 	.word	0x00007400


	//   ....[24]....
        /*0244*/ 	.word	0x00007470


	//----- nvinfo : EIATTR_EXIT_INSTR_OFFSETS
	.align		4
.L_25587:
        /*0248*/ 	.byte	0x04, 0x1c
        /*024a*/ 	.short	(.L_25589 - .L_25588)


	//   ....[0]....
.L_25588:
        /*024c*/ 	.word	0x00000090


	//   ....[1]....
        /*0250*/ 	.word	0x00006dd0


	//   ....[2]....
        /*0254*/ 	.word	0x00007030


	//   ....[3]....
        /*0258*/ 	.word	0x000070b0


	//----- nvinfo : EIATTR_CRS_STACK_SIZE
	.align		4
.L_25589:
        /*025c*/ 	.byte	0x04, 0x1e
        /*025e*/ 	.short	(.L_25591 - .L_25590)
.L_25590:
        /*0260*/ 	.word	0x00000000


	//----- nvinfo : EIATTR_CBANK_PARAM_SIZE
	.align		4
.L_25591:
        /*0264*/ 	.byte	0x03, 0x19
        /*0266*/ 	.short	0x008c


	//----- nvinfo : EIATTR_PARAM_CBANK
	.align		4
        /*0268*/ 	.byte	0x04, 0x0a
        /*026a*/ 	.short	(.L_25593 - .L_25592)
	.align		4
.L_25592:
        /*026c*/ 	.word	index@(.nv.constant0._ZN4vllm25paged_attention_v2_kernelI13__nv_bfloat16S1_Li112ELi8ELi128ELNS_18Fp8KVCacheDataTypeE0ELb0ELi512EEEvPfS3_PT_PKS4_PKT0_SA_ifPKiSC_iPKfiiiSE_SE_iiiii)
        /*0270*/ 	.short	0x0210
        /*0272*/ 	.short	0x008c


	//----- nvinfo : EIATTR_SW_WAR
	.align		4
.L_25593:
        /*0274*/ 	.byte	0x04, 0x36
        /*0276*/ 	.short	(.L_25595 - .L_25594)
.L_25594:
        /*0278*/ 	.word	0x00000008
.L_25595:


//--------------------- .nv.info._ZN4vllm25paged_attention_v2_kernelI13__nv_bfloat16S1_Li96ELi8ELi128ELNS_18Fp8KVCacheDataTypeE0ELb0ELi512EEEvPfS3_PT_PKS4_PKT0_SA_ifPKiSC_iPKfiiiSE_SE_iiiii --------------------------
	.section	.nv.info._ZN4vllm25paged_attention_v2_kernelI13__nv_bfloat16S1_Li96ELi8ELi128ELNS_18Fp8KVCacheDataTypeE0ELb0ELi512EEEvPfS3_PT_PKS4_PKT0_SA_ifPKiSC_iPKfiiiSE_SE_iiiii,"",@"SHT_CUDA_INFO"
	.sectionflags	@""
	.align	4


	//----- nvinfo : EIATTR_CUDA_API_VERSION
	.align		4
        /*0000*/ 	.byte	0x04, 0x37
        /*0002*/ 	.short	(.L_25597 - .L_25596)
.L_25596:
        /*0004*/ 	.word	0x00000082


	//----- nvinfo : EIATTR_KPARAM_INFO
	.align		4
.L_25597:
        /*0008*/ 	.byte	0x04, 0x17
        /*000a*/ 	.short	(.L_25599 - .L_25598)
.L_25598:
        /*000c*/ 	.word	0x00000000
        /*0010*/ 	.short	0x0015
        /*0012*/ 	.short	0x0088
        /*0014*/ 	.byte	0x00, 0xf0, 0x11, 0x00


	//----- nvinfo : EIATTR_KPARAM_INFO
	.align		4
.L_25599:
        /*0018*/ 	.byte	0x04, 0x17
        /*001a*/ 	.short	(.L_25601 - .L_25600)
.L_25600:
        /*001c*/ 	.word	0x00000000
        /*0020*/ 	.short	0x0014
        /*0022*/ 	.short	0x0084
        /*0024*/ 	.byte	0x00, 0xf0, 0x11, 0x00


	//----- nvinfo : EIATTR_KPARAM_INFO
	.align		4
.L_25601:
        /*0028*/ 	.byte	0x04, 0x17
        /*002a*/ 	.short	(.L_25603 - .L_25602)
.L_25602:
        /*002c*/ 	.word	0x00000000
        /*0030*/ 	.short	0x0013
        /*0032*/ 	.short	0x0080
        /*0034*/ 	.byte	0x00, 0xf0, 0x11, 0x00


	//----- nvinfo : EIATTR_KPARAM_INFO
	.align		4
.L_25603:
        /*0038*/ 	.byte	0x04, 0x17
        /*003a*/ 	.short	(.L_25605 - .L_25604)
.L_25604:
        /*003c*/ 	.word	0x00000000
        /*0040*/ 	.short	0x0012
        /*0042*/ 	.short	0x007c
        /*0044*/ 	.byte	0x00, 0xf0, 0x11, 0x00


	//----- nvinfo : EIATTR_KPARAM_INFO
	.align		4
.L_25605:
        /*0048*/ 	.byte	0x04, 0x17
        /*004a*/ 	.short	(.L_25607 - .L_25606)
.L_25606:
        /*004c*/ 	.word	0x00000000
        /*0050*/ 	.short	0x0011
        /*0052*/ 	.short	0x0078
        /*0054*/ 	.byte	0x00, 0xf0, 0x11, 0x00


	//----- nvinfo : EIATTR_KPARAM_INFO
	.align		4
.L_25607:
        /*0058*/ 	.byte	0x04, 0x17
        /*005a*/ 	.short	(.L_25609 - .L_25608)
.L_25608:
        /*005c*/ 	.word	0x00000000
        /*0060*/ 	.short	0x0010
        /*0062*/ 	.short	0x0070
        /*0064*/ 	.byte	0x00, 0xf0, 0x21, 0x00


	//----- nvinfo : EIATTR_KPARAM_INFO
	.align		4
.L_25609:
        /*0068*/ 	.byte	0x04, 0x17
        /*006a*/ 	.short	(.L_25611 - .L_25610)
.L_25610:
        /*006c*/ 	.word	0x00000000
        /*0070*/ 	.short	0x000f
        /*0072*/ 	.short	0x0068
        /*0074*/ 	.byte	0x00, 0xf0, 0x21, 0x00


	//----- nvinfo : EIATTR_KPARAM_INFO
	.align		4
.L_25611:
        /*0078*/ 	.byte	0x04, 0x17
        /*007a*/ 	.short	(.L_25613 - .L_25612)
.L_25612:
        /*007c*/ 	.word	0x00000000
        /*0080*/ 	.short	0x000e
        /*0082*/ 	.short	0x0060
        /*0084*/ 	.byte	0x00, 0xf0, 0x11, 0x00


	//----- nvinfo : EIATTR_KPARAM_INFO
	.align		4
.L_25613:
        /*0088*/ 	.byte	0x04, 0x17
        /*008a*/ 	.short	(.L_25615 - .L_25614)
.L_25614:
        /*008c*/ 	.word	0x00000000
        /*0090*/ 	.short	0x000d
        /*0092*/ 	.short	0x005c
        /*0094*/ 	.byte	0x00, 0xf0, 0x11, 0x00


	//----- nvinfo : EIATTR_KPARAM_INFO
	.align		4
.L_25615:
        /*0098*/ 	.byte	0x04, 0x17
        /*009a*/ 	.short	(.L_25617 - .L_25616)
.L_25616:
        /*009c*/ 	.word	0x00000000
        /*00a0*/ 	.short	0x000c
        /*00a2*/ 	.short	0x0058
        /*00a4*/ 	.byte	0x00, 0xf0, 0x11, 0x00


	//----- nvinfo : EIATTR_KPARAM_INFO
	.align		4
.L_25617:
        /*00a8*/ 	.byte	0x04, 0x17
        /*00aa*/ 	.short	(.L_25619 - .L_25618)
.L_25618:
        /*00ac*/ 	.word	0x00000000
        /*00b0*/ 	.short	0x000b
        /*00b2*/ 	.short	0x0050
        /*00b4*/ 	.byte	0x00, 0xf0, 0x21, 0x00


	//----- nvinfo : EIATTR_KPARAM_INFO
	.align		4
.L_25619:
        /*00b8*/ 	.byte	0x04, 0x17
        /*00ba*/ 	.short	(.L_25621 - .L_25620)
.L_25620:
        /*00bc*/ 	.word	0x00000000
        /*00c0*/ 	.short	0x000a
        /*00c2*/ 	.short	0x0048
        /*00c4*/ 	.byte	0x00, 0xf0, 0x11, 0x00


	//----- nvinfo : EIATTR_KPARAM_INFO
	.align		4
.L_25621:
        /*00c8*/ 	.byte	0x04, 0x17
        /*00ca*/ 	.short	(.L_25623 - .L_25622)
.L_25622:
        /*00cc*/ 	.word	0x00000000
        /*00d0*/ 	.short	0x0009
        /*00d2*/ 	.short	0x0040
        /*00d4*/ 	.byte	0x00, 0xf0, 0x21, 0x00


	//----- nvinfo : EIATTR_KPARAM_INFO
	.align		4
.L_25623:
        /*00d8*/ 	.byte	0x04, 0x17
        /*00da*/ 	.short	(.L_25625 - .L_25624)
.L_25624:
        /*00dc*/ 	.word	0x00000000
        /*00e0*/ 	.short	0x0008
        /*00e2*/ 	.short	0x0038
        /*00e4*/ 	.byte	0x00, 0xf0, 0x21, 0x00


	//----- nvinfo : EIATTR_KPARAM_INFO
	.align		4
.L_25625:
        /*00e8*/ 	.byte	0x04, 0x17
        /*00ea*/ 	.short	(.L_25627 - .L_25626)
.L_25626:
        /*00ec*/ 	.word	0x00000000
        /*00f0*/ 	.short	0x0007
        /*00f2*/ 	.short	0x0034
        /*00f4*/ 	.byte	0x00, 0xf0, 0x11, 0x00


	//----- nvinfo : EIATTR_KPARAM_INFO
	.align		4
.L_25627:
        /*00f8*/ 	.byte	0x04, 0x17
        /*00fa*/ 	.short	(.L_25629 - .L_25628)
.L_25628:
        /*00fc*/ 	.word	0x00000000
        /*0100*/ 	.short	0x0006
        /*0102*/ 	.short	0x0030
        /*0104*/ 	.byte	0x00, 0xf0, 0x11, 0x00


	//----- nvinfo : EIATTR_KPARAM_INFO
	.align		4
.L_25629:
        /*0108*/ 	.byte	0x04, 0x17
        /*010a*/ 	.short	(.L_25631 - .L_25630)
.L_25630:
        /*010c*/ 	.word	0x00000000
        /*0110*/ 	.short	0x0005
        /*0112*/ 	.short	0x0028
        /*0114*/ 	.byte	0x00, 0xf0, 0x21, 0x00


	//----- nvinfo : EIATTR_KPARAM_INFO
	.align		4
.L_25631:
        /*0118*/ 	.byte	0x04, 0x17
        /*011a*/ 	.short	(.L_25633 - .L_25632)
.L_25632:
        /*011c*/ 	.word	0x00000000
        /*0120*/ 	.short	0x0004
        /*0122*/ 	.short	0x0020
        /*0124*/ 	.byte	0x00, 0xf0, 0x21, 0x00


	//----- nvinfo : EIATTR_KPARAM_INFO
	.align		4
.L_25633:
        /*0128*/ 	.byte	0x04, 0x17
        /*012a*/ 	.short	(.L_25635 - .L_25634)
.L_25634:
        /*012c*/ 	.word	0x00000000
        /*0130*/ 	.short	0x0003
        /*0132*/ 	.short	0x0018
        /*0134*/ 	.byte	0x00, 0xf0, 0x21, 0x00


	//----- nvinfo : EIATTR_KPARAM_INFO
	.align		4
.L_25635:
        /*0138*/ 	.byte	0x04, 0x17
        /*013a*/ 	.short	(.L_25637 - .L_25636)
.L_25636:
        /*013c*/ 	.word	0x00000000
        /*0140*/ 	.short	0x0002
        /*0142*/ 	.short	0x0010
        /*0144*/ 	.byte	0x00, 0xf0, 0x21, 0x00


	//----- nvinfo : EIATTR_KPARAM_INFO
	.align		4
.L_25637:
        /*0148*/ 	.byte	0x04, 0x17
        /*014a*/ 	.short	(.L_25639 - .L_25638)
.L_25638:
        /*014c*/ 	.word	0x00000000
        /*0150*/ 	.short	0x0001
        /*0152*/ 	.short	0x0008
        /*0154*/ 	.byte	0x00, 0xf0, 0x21, 0x00


	//----- nvinfo : EIATTR_KPARAM_INFO
	.align		4
.L_25639:
        /*0158*/ 	.byte	0x04, 0x17
        /*015a*/ 	.short	(.L_25641 - .L_25640)
.L_25640:
        /*015c*/ 	.word	0x00000000
        /*0160*/ 	.short	0x0000
        /*0162*/ 	.short	0x0000
        /*0164*/ 	.byte	0x00, 0xf0, 0x21, 0x00


	//----- nvinfo : EIATTR_SPARSE_MMA_MASK
	.align		4
.L_25641:
        /*0168*/ 	.byte	0x03, 0x50
        /*016a*/ 	.short	0x0000


	//----- nvinfo : EIATTR_MAXREG_COUNT
	.align		4
        /*016c*/ 	.byte	0x03, 0x1b
        /*016e*/ 	.short	0x00ff


	//----- nvinfo : EIATTR_NUM_BARRIERS
	.align		4
        /*0170*/ 	.byte	0x02, 0x4c
        /*0172*/ 	.byte	0x01
	.zero		1


	//----- nvinfo : EIATTR_MERCURY_ISA_VERSION
	.align		4
        /*0174*/ 	.byte	0x03, 0x5f
        /*0176*/ 	.short	0x0101


	//----- nvinfo : EIATTR_COOP_GROUP_MASK_REGIDS
	.align		4
        /*0178*/ 	.byte	0x04, 0x29
        /*017a*/ 	.short	(.L_25643 - .L_25642)


	//   ....[0]....
.L_25642:
        /*017c*/ 	.word	0xffffffff


	//   ....[1]....
        /*0180*/ 	.word	0xffffffff


	//   ....[2]....
        /*0184*/ 	.word	0xffffffff


	//   ....[3]....
        /*0188*/ 	.word	0xffffffff


	//   ....[4]....
        /*018c*/ 	.word	0xffffffff


	//   ....[5]....
        /*0190*/ 	.word	0xffffffff


	//   ....[6]....
        /*0194*/ 	.word	0xffffffff


	//   ....[7]....
        /*0198*/ 	.word	0xffffffff


	//   ....[8]....
        /*019c*/ 	.word	0xffffffff


	//   ....[9]....
        /*01a0*/ 	.word	0xffffffff


	//   ....[10]....
        /*01a4*/ 	.word	0xffffffff


	//   ....[11]....
        /*01a8*/ 	.word	0xffffffff


	//   ....[12]....
        /*01ac*/ 	.word	0xffffffff


	//   ....[13]....
        /*01b0*/ 	.word	0xffffffff


	//   ....[14]....
        /*01b4*/ 	.word	0xffffffff


	//   ....[15]....
        /*01b8*/ 	.word	0xffffffff


	//   ....[16]....
        /*01bc*/ 	.word	0xffffffff


	//   ....[17]....
        /*01c0*/ 	.word	0xffffffff


	//   ....[18]....
        /*01c4*/ 	.word	0x05000012


	//   ....[19]....
        /*01c8*/ 	.word	0x05000012


	//   ....[20]....
        /*01cc*/ 	.word	0x05000012


	//   ....[21]....
        /*01d0*/ 	.word	0x05000012


	//   ....[22]....
        /*01d4*/ 	.word	0x05000012


	//   ....[23]....
        /*01d8*/ 	.word	0x05000012


	//   ....[24]....
        /*01dc*/ 	.word	0x05000012


	//----- nvinfo : EIATTR_COOP_GROUP_INSTR_OFFSETS
	.align		4
.L_25643:
        /*01e0*/ 	.byte	0x04, 0x28
        /*01e2*/ 	.short	(.L_25645 - .L_25644)


	//   ....[0]....
.L_25644:
        /*01e4*/ 	.word	0x00001fc0


	//   ....[1]....
        /*01e8*/ 	.word	0x00001fe0


	//   ....[2]....
        /*01ec*/ 	.word	0x00002e20


	//   ....[3]....
        /*01f0*/ 	.word	0x00002e40


	//   ....[4]....
        /*01f4*/ 	.word	0x00003050


	//   ....[5]....
        /*01f8*/ 	.word	0x00003070


	//   ....[6]....
        /*01fc*/ 	.word	0x00003090


	//   ....[7]....
        /*0200*/ 	.word	0x000032c0


	//   ....[8]....
        /*0204*/ 	.word	0x000032e0


	//   ....[9]....
        /*0208*/ 	.word	0x00003310


	//   ....[10]....
        /*020c*/ 	.word	0x000041d0


	//   ....[11]....
        /*0210*/ 	.word	0x00004250


	//   ....[12]....
        /*0214*/ 	.word	0x00004290


	//   ....[13]....
        /*0218*/ 	.word	0x000042e0


	//   ....[14]....
        /*021c*/ 	.word	0x00004340


	//   ....[15]....
        /*0220*/ 	.word	0x00004390


	//   ....[16]....
        /*0224*/ 	.word	0x000043b0


	//   ....[17]....
        /*0228*/ 	.word	0x000043d0


	//   ....[18]....
        /*022c*/ 	.word	0x000064d0


	//   ....[19]....
        /*0230*/ 	.word	0x00006570


	//   ....[20]....
        /*0234*/ 	.word	0x000065f0


	//   ....[21]....
        /*0238*/ 	.word	0x00006690


	//   ....[22]....
        /*023c*/ 	.word	0x00006720


	//   ....[23]....
        /*0240*/ 	.word	0x000067c0


	//   ....[24]....
        /*0244*/ 	.word	0x00006830


	//----- nvinfo : EIATTR_EXIT_INSTR_OFFSETS
	.align		4
.L_25645:
        /*0248*/ 	.byte	0x04, 0x1c
        /*024a*/ 	.short	(.L_25647 - .L_25646)


	//   ....[0]....
.L_25646:
        /*024c*/ 	.word	0x00000090


	//   ....[1]....
        /*0250*/ 	.word	0x000061e0


	//   ....[2]....
        /*0254*/ 	.word	0x00006460


	//----- nvinfo : EIATTR_CRS_STACK_SIZE
	.align		4
.L_25647:
        /*0258*/ 	.byte	0x04, 0x1e
        /*025a*/ 	.short	(.L_25649 - .L_25648)
.L_25648:
        /*025c*/ 	.word	0x00000000


	//----- nvinfo : EIATTR_CBANK_PARAM_SIZE
	.align		4
.L_25649:
        /*0260*/ 	.byte	0x03, 0x19
        /*0262*/ 	.short	0x008c


	//----- nvinfo : EIATTR_PARAM_CBANK
	.align		4
        /*0264*/ 	.byte	0x04, 0x0a
        /*0266*/ 	.short	(.L_25651 - .L_25650)
	.align		4
.L_25650:
        /*0268*/ 	.word	index@(.nv.constant0._ZN4vllm25paged_attention_v2_kernelI13__nv_bfloat16S1_Li96ELi8ELi128ELNS_18Fp8KVCacheDataTypeE0ELb0ELi512EEEvPfS3_PT_PKS4_PKT0_SA_ifPKiSC_iPKfiiiSE_SE_iiiii)
        /*026c*/ 	.short	0x0210
        /*026e*/ 	.short	0x008c


	//----- nvinfo : EIATTR_SW_WAR
	.align		4
.L_25651:
        /*0270*/ 	.byte	0x04, 0x36
        /*0272*/ 	.short	(.L_25653 - .L_25652)
.L_25652:
        /*0274*/ 	.word	0x00000008
.L_25653:


//--------------------- .nv.info._ZN4vllm25paged_attention_v2_kernelI13__nv_bfloat16S1_Li80ELi8ELi128ELNS_18Fp8KVCacheDataTypeE0ELb0ELi512EEEvPfS3_PT_PKS4_PKT0_SA_ifPKiSC_iPKfiiiSE_SE_iiiii --------------------------
	.section	.nv.info._ZN4vllm25paged_attention_v2_kernelI13__nv_bfloat16S1_Li80ELi8ELi128ELNS_18Fp8KVCacheDataTypeE0ELb0ELi512EEEvPfS3_PT_PKS4_PKT0_SA_ifPKiSC_iPKfiiiSE_SE_iiiii,"",@"SHT_CUDA_INFO"
	.sectionflags	@""
	.align	4


	//----- nvinfo : EIATTR_CUDA_API_VERSION
	.align		4
        /*0000*/ 	.byte	0x04, 0x37
        /*0002*/ 	.short	(.L_25655 - .L_25654)
.L_25654:
        /*0004*/ 	.word	0x00000082


	//----- nvinfo : EIATTR_KPARAM_INFO
	.align		4
.L_25655:
        /*0008*/ 	.byte	0x04, 0x17
        /*000a*/ 	.short	(.L_25657 - .L_25656)
.L_25656:
        /*000c*/ 	.word	0x00000000
        /*0010*/ 	.short	0x0015
        /*0012*/ 	.short	0x0088
        /*0014*/ 	.byte	0x00, 0xf0, 0x11, 0x00


	//----- nvinfo : EIATTR_KPARAM_INFO
	.align		4
.L_25657:
        /*0018*/ 	.byte	0x04, 0x17
        /*001a*/ 	.short	(.L_25659 - .L_25658)
.L_25658:
        /*001c*/ 	.word	0x00000000
        /*0020*/ 	.short	0x0014
        /*0022*/ 	.short	0x0084
        /*0024*/ 	.byte	0x00, 0xf0, 0x11, 0x00


	//----- nvinfo : EIATTR_KPARAM_INFO
	.align		4
.L_25659:
        /*0028*/ 	.byte	0x04, 0x17
        /*002a*/ 	.short	(.L_25661 - .L_25660)
.L_25660:
        /*002c*/ 	.word	0x00000000
        /*0030*/ 	.short	0x0013
        /*0032*/ 	.short	0x0080
        /*0034*/ 	.byte	0x00, 0xf0, 0x11, 0x00


	//----- nvinfo : EIATTR_KPARAM_INFO
	.align		4
.L_25661:
        /*0038*/ 	.byte	0x04, 0x17
        /*003a*/ 	.short	(.L_25663 - .L_25662)
.L_25662:
        /*003c*/ 	.word	0x00000000
        /*0040*/ 	.short	0x0012
        /*0042*/ 	.short	0x007c
        /*0044*/ 	.byte	0x00, 0xf0, 0x11, 0x00


	//----- nvinfo : EIATTR_KPARAM_INFO
	.align		4
.L_25663:
        /*0048*/ 	.byte	0x04, 0x17
        /*004a*/ 	.short	(.L_25665 - .L_25664)
.L_25664:
        /*004c*/ 	.word	0x00000000
        /*0050*/ 	.short	0x0011
        /*0052*/ 	.short	0x0078
        /*0054*/ 	.byte	0x00, 0xf0, 0x11, 0x00


	//----- nvinfo : EIATTR_KPARAM_INFO
	.align		4
.L_25665:
        /*0058*/ 	.byte	0x04, 0x17
        /*005a*/ 	.short	(.L_25667 - .L_25666)
.L_25666:
        /*005c*/ 	.word	0x00000000
        /*0060*/ 	.short	0x0010
        /*0062*/ 	.short	0x0070
        /*0064*/ 	.byte	0x00, 0xf0, 0x21, 0x00


	//----- nvinfo : EIATTR_KPARAM_INFO
	.align		4
.L_25667:
        /*0068*/ 	.byte	0x04, 0x17
        /*006a*/ 	.short	(.L_25669 - .L_25668)
.L_25668:
        /*006c*/ 	.word	0x00000000
        /*0070*/ 	.short	0x000f
        /*0072*/ 	.short	0x0068
        /*0074*/ 	.byte	0x00, 0xf0, 0x21, 0x00


	//----- nvinfo : EIATTR_KPARAM_INFO
	.align		4
.L_25669:
        /*0078*/ 	.byte	0x04, 0x17
        /*007a*/ 	.short	(.L_25671 - .L_25670)
.L_25670:
        /*007c*/ 	.word	0x00000000
        /*0080*/ 	.short	0x000e
        /*0082*/ 	.short	0x0060
        /*0084*/ 	.byte	0x00, 0xf0, 0x11, 0x00


	//----- nvinfo : EIATTR_KPARAM_INFO
	.align		4
.L_25671:
        /*0088*/ 	.byte	0x04, 0x17
        /*008a*/ 	.short	(.L_25673 - .L_25672)
.L_25672:
        /*008c*/ 	.word	0x00000000
        /*0090*/ 	.short	0x000d
        /*0092*/ 	.short	0x005c
        /*0094*/ 	.byte	0x00, 0xf0, 0x11, 0x00


	//----- nvinfo : EIATTR_KPARAM_INFO
	.align		4
.L_25673:
        /*0098*/ 	.byte	0x04, 0x17
        /*009a*/ 	.short	(.L_25675 - .L_25674)
.L_25674:
        /*009c*/ 	.word	0x00000000
        /*00a0*/ 	.short	0x000c
        /*00a2*/ 	.short	0x0058
        /*00a4*/ 	.byte	0x00, 0xf0, 0x11, 0x00


	//----- nvinfo : EIATTR_KPARAM_INFO
	.align		4
.L_25675:
        /*00a8*/ 	.byte	0x04, 0x17
        /*00aa*/ 	.short	(.L_25677 - .L_25676)
.L_25676:
        /*00ac*/ 	.word	0x00000000
        /*00b0*/ 	.short	0x000b
        /*00b2*/ 	.short	0x0050
        /*00b4*/ 	.byte	0x00, 0xf0, 0x21, 0x00


	//----- nvinfo : EIATTR_KPARAM_INFO
	.align		4
.L_25677:
        /*00b8*/ 	.byte	0x04, 0x17
        /*00ba*/ 	.short	(.L_25679 - .L_25678)
.L_25678:
        /*00bc*/ 	.word	0x00000000
        /*00c0*/ 	.short	0x000a
        /*00c2*/ 	.short	0x0048
        /*00c4*/ 	.byte	0x00, 0xf0, 0x11, 0x00


	//----- nvinfo : EIATTR_KPARAM_INFO
	.align		4
.L_25679:
        /*00c8*/ 	.byte	0x04, 0x17
        /*00ca*/ 	.short	(.L_25681 - .L_25680)
.L_25680:
        /*00cc*/ 	.word	0x00000000
        /*00d0*/ 	.short	0x0009
        /*00d2*/ 	.short	0x0040
        /*00d4*/ 	.byte	0x00, 0xf0, 0x21, 0x00


	//----- nvinfo : EIATTR_KPARAM_INFO
	.align		4
.L_25681:
        /*00d8*/ 	.byte	0x04, 0x17
        /*00da*/ 	.short	(.L_25683 - .L_25682)
.L_25682:
        /*00dc*/ 	.word	0x00000000
        /*00e0*/ 	.short	0x0008
        /*00e2*/ 	.short	0x0038
        /*00e4*/ 	.byte	0x00, 0xf0, 0x21, 0x00


	//----- nvinfo : EIATTR_KPARAM_INFO
	.align		4
.L_25683:
        /*00e8*/ 	.byte	0x04, 0x17
        /*00ea*/ 	.short	(.L_25685 - .L_25684)
.L_25684:
        /*00ec*/ 	.word	0x00000000
        /*00f0*/ 	.short	0x0007
        /*00f2*/ 	.short	0x0034
        /*00f4*/ 	.byte	0x00, 0xf0, 0x11, 0x00


	//----- nvinfo : EIATTR_KPARAM_INFO
	.align		4
.L_25685:
        /*00f8*/ 	.byte	0x04, 0x17
        /*00fa*/ 	.short	(.L_25687 - .L_25686)
.L_25686:
        /*00fc*/ 	.word	0x00000000
        /*0100*/ 	.short	0x0006
        /*0102*/ 	.short	0x0030
        /*0104*/ 	.byte	0x00, 0xf0, 0x11, 0x00


	//----- nvinfo : EIATTR_KPARAM_INFO
	.align		4
.L_25687:
        /*0108*/ 	.byte	0x04, 0x17
        /*010a*/ 	.short	(.L_25689 - .L_25688)
.L_25688:
        /*010c*/ 	.word	0x00000000
        /*0110*/ 	.short	0x0005
        /*0112*/ 	.short	0x0028
        /*0114*/ 	.byte	0x00, 0xf0, 0x21, 0x00


	//----- nvinfo : EIATTR_KPARAM_INFO
	.align		4
.L_25689:
        /*0118*/ 	.byte	0x04, 0x17
        /*011a*/ 	.short	(.L_25691 - .L_25690)
.L_25690:
        /*011c*/ 	.word	0x00000000
        /*0120*/ 	.short	0x0004
        /*0122*/ 	.short	0x0020
        /*0124*/ 	.byte	0x00, 0xf0, 0x21, 0x00


	//----- nvinfo : EIATTR_KPARAM_INFO
	.align		4
.L_25691:
        /*0128*/ 	.byte	0x04, 0x17
        /*012a*/ 	.short	(.L_25693 - .L_25692)
.L_25692:
        /*012c*/ 	.word	0x00000000
        /*0130*/ 	.short	0x0003
        /*0132*/ 	.short	0x0018
        /*0134*/ 	.byte	0x00, 0xf0, 0x21, 0x00


	//----- nvinfo : EIATTR_KPARAM_INFO
	.align		4
.L_25693:
        /*0138*/ 	.byte	0x04, 0x17
        /*013a*/ 	.short	(.L_25695 - .L_25694)
.L_25694:
        /*013c*/ 	.word	0x00000000
        /*0140*/ 	.short	0x0002
        /*0142*/ 	.short	0x0010
        /*0144*/ 	.byte	0x00, 0xf0, 0x21, 0x00


	//----- nvinfo : EIATTR_KPARAM_INFO
	.align		4
.L_25695:
        /*0148*/ 	.byte	0x04, 0x17
        /*014a*/ 	.short	(.L_25697 - .L_25696)
.L_25696:
        /*014c*/ 	.word	0x00000000
        /*0150*/ 	.short	0x0001
        /*0152*/ 	.short	0x0008
        /*0154*/ 	.byte	0x00, 0xf0, 0x21, 0x00


	//----- nvinfo : EIATTR_KPARAM_INFO
	.align		4
.L_25697:
        /*0158*/ 	.byte	0x04, 0x17
        /*015a*/ 	.short	(.L_25699 - .L_25698)
.L_25698:
        /*015c*/ 	.word	0x00000000
        /*0160*/ 	.short	0x0000
        /*0162*/ 	.short	0x0000
        /*0164*/ 	.byte	0x00, 0xf0, 0x21, 0x00


	//----- nvinfo : EIATTR_SPARSE_MMA_MASK
	.align		4
.L_25699:
        /*0168*/ 	.byte	0x03, 0x50
        /*016a*/ 	.short	0x0000


	//----- nvinfo : EIATTR_MAXREG_COUNT
	.align		4
        /*016c*/ 	.byte	0x03, 0x1b
        /*016e*/ 	.short	0x00ff


	//----- nvinfo : EIATTR_NUM_BARRIERS
	.align		4
        /*0170*/ 	.byte	0x02, 0x4c
        /*0172*/ 	.byte	0x01
	.zero		1


	//----- nvinfo : EIATTR_MERCURY_ISA_VERSION
	.align		4
        /*0174*/ 	.byte	0x03, 0x5f
        /*0176*/ 	.short	0x0101


	//----- nvinfo : EIATTR_COOP_GROUP_MASK_REGIDS
	.align		4
        /*0178*/ 	.byte	0x04, 0x29
        /*017a*/ 	.short	(.L_25701 - .L_25700)


	//   ....[0]....
.L_25700:
        /*017c*/ 	.word	0xffffffff


	//   ....[1]....
        /*0180*/ 	.word	0xffffffff


	//   ....[2]....
        /*0184*/ 	.word	0xffffffff


	//   ....[3]....
        /*0188*/ 	.word	0xffffffff


	//   ....[4]....
        /*018c*/ 	.word	0xffffffff


	//   ....[5]....
        /*0190*/ 	.word	0xffffffff


	//   ....[6]....
        /*0194*/ 	.word	0xffffffff


	//   ....[7]....
        /*0198*/ 	.word	0xffffffff


	//   ....[8]....
        /*019c*/ 	.word	0xffffffff


	//   ....[9]....
        /*01a0*/ 	.word	0xffffffff


	//   ....[10]....
        /*01a4*/ 	.word	0xffffffff


	//   ....[11]....
        /*01a8*/ 	.word	0xffffffff


	//   ....[12]....
        /*01ac*/ 	.word	0xffffffff


	//   ....[13]....
        /*01b0*/ 	.word	0xffffffff


	//   ....[14]....
        /*01b4*/ 	.word	0xffffffff


	//   ....[15]....
        /*01b8*/ 	.word	0xffffffff


	//   ....[16]....
        /*01bc*/ 	.word	0xffffffff


	//   ....[17]....
        /*01c0*/ 	.word	0xffffffff


	//   ....[18]....
        /*01c4*/ 	.word	0x0500001c


	//   ....[19]....
        /*01c8*/ 	.word	0x0500001c


	//   ....[20]....
        /*01cc*/ 	.word	0x0500001c


	//   ....[21]....
        /*01d0*/ 	.word	0x0500001c


	//   ....[22]....
        /*01d4*/ 	.word	0x0500001c


	//   ....[23]....
        /*01d8*/ 	.word	0x0500001c


	//   ....[24]....
        /*01dc*/ 	.word	0x0500001c


	//----- nvinfo : EIATTR_COOP_GROUP_INSTR_OFFSETS
	.align		4
.L_25701:
        /*01e0*/ 	.byte	0x04, 0x28
        /*01e2*/ 	.short	(.L_25703 - .L_25702)


	//   ....[0]....
.L_25702:
        /*01e4*/ 	.word	0x00001cc0


	//   ....[1]....
        /*01e8*/ 	.word	0x00001ce0


	//   ....[2]....
        /*01ec*/ 	.word	0x00002970


	//   ....[3]....
        /*01f0*/ 	.word	0x00002990


	//   ....[4]....
        /*01f4*/ 	.word	0x00002ba0


	//   ....[5]....
        /*01f8*/ 	.word	0x00002bc0


	//   ....[6]....
        /*01fc*/ 	.word	0x00002be0


	//   ....[7]....
        /*0200*/ 	.word	0x00002e10


	//   ....[8]....
        /*0204*/ 	.word	0x00002e30


	//   ....[9]....
        /*0208*/ 	.word	0x00002e60


	//   ....[10]....
        /*020c*/ 	.word	0x00003d20


	//   ....[11]....
        /*0210*/ 	.word	0x00003da0


	//   ....[12]....
        /*0214*/ 	.word	0x00003de0


	//   ....[13]....
        /*0218*/ 	.word	0x00003e30


	//   ....[14]....
        /*021c*/ 	.word	0x00003e90


	//   ....[15]....
        /*0220*/ 	.word	0x00003ee0


	//   ....[16]....
        /*0224*/ 	.word	0x00003f00


	//   ....[17]....
        /*0228*/ 	.word	0x00003f20


	//   ....[18]....
        /*022c*/ 	.word	0x00006140


	//   ....[19]....
        /*0230*/ 	.word	0x000061e0


	//   ....[20]....
        /*0234*/ 	.word	0x00006260


	//   ....[21]....
        /*0238*/ 	.word	0x00006300


	//   ....[22]....
        /*023c*/ 	.word	0x00006390


	//   ....[23]....
        /*0240*/ 	.word	0x00006430


	//   ....[24]....
        /*0244*/ 	.word	0x000064a0


	//----- nvinfo : EIATTR_EXIT_INSTR_OFFSETS
	.align		4
.L_25703:
        /*0248*/ 	.byte	0x04, 0x1c
        /*024a*/ 	.short	(.L_25705 - .L_25704)


	//   ....[0]....
.L_25704:
        /*024c*/ 	.word	0x00000090


	//   ....[1]....
        /*0250*/ 	.word	0x00005e70


	//   ....[2]....
        /*0254*/ 	.word	0x00006060


	//   ....[3]....
        /*0258*/ 	.word	0x000060e0


	//----- nvinfo : EIATTR_CRS_STACK_SIZE
	.align		4
.L_25705:
        /*025c*/ 	.byte	0x04, 0x1e
        /*025e*/ 	.short	(.L_25707 - .L_25706)
.L_25706:
        /*0260*/ 	.word	0x00000000


	//----- nvinfo : EIATTR_CBANK_PARAM_SIZE
	.align		4
.L_25707:
        /*0264*/ 	.byte	0x03, 0x19
        /*0266*/ 	.short	0x008c


	//----- nvinfo : EIATTR_PARAM_CBANK
	.align		4
        /*0268*/ 	.byte	0x04, 0x0a
        /*026a*/ 	.short	(.L_25709 - .L_25708)
	.align		4
.L_25708:
        /*026c*/ 	.word	index@(.nv.constant0._ZN4vllm25paged_attention_v2_kernelI13__nv_bfloat16S1_Li80ELi8ELi128ELNS_18Fp8KVCacheDataTypeE0ELb0ELi512EEEvPfS3_PT_PKS4_PKT0_SA_ifPKiSC_iPKfiiiSE_SE_iiiii)
        /*0270*/ 	.short	0x0210
        /*0272*/ 	.short	0x008c


	//----- nvinfo : EIATTR_SW_WAR
	.align		4
.L_25709:
        /*0274*/ 	.byte	0x04, 0x36
        /*0276*/ 	.short	(.L_25711 - .L_25710)
.L_25710:
        /*0278*/ 	.word	0x00000008
.L_25711:


//--------------------- .nv.info._ZN4vllm25paged_attention_v2_kernelI13__nv_bfloat16S1_Li64ELi8ELi128ELNS_18Fp8KVCacheDataTypeE0ELb0ELi512EEEvPfS3_PT_PKS4_PKT0_SA_ifPKiSC_iPKfiiiSE_SE_iiiii --------------------------
	.section	.nv.info._ZN4vllm25paged_attention_v2_kernelI13__nv_bfloat16S1_Li64ELi8ELi128ELNS_18Fp8KVCacheDataTypeE0ELb0ELi512EEEvPfS3_PT_PKS4_PKT0_SA_ifPKiSC_iPKfiiiSE_SE_iiiii,"",@"SHT_CUDA_INFO"
	.sectionflags	@""
	.align	4


	//----- nvinfo : EIATTR_CUDA_API_VERSION
	.align		4
        /*0000*/ 	.byte	0x04, 0x37
        /*0002*/ 	.short	(.L_25713 - .L_25712)
.L_25712:
        /*0004*/ 	.word	0x00000082


	//----- nvinfo : EIATTR_KPARAM_INFO
	.align		4
.L_25713:
        /*0008*/ 	.byte	0x04, 0x17
        /*000a*/ 	.short	(.L_25715 - .L_25714)
.L_25714:
        /*000c*/ 	.word	0x00000000
        /*0010*/ 	.short	0x0015
        /*0012*/ 	.short	0x0088
        /*0014*/ 	.byte	0x00, 0xf0, 0x11, 0x00


	//----- nvinfo : EIATTR_KPARAM_INFO
	.align		4
.L_25715:
        /*0018*/ 	.byte	0x04, 0x17
        /*001a*/ 	.short	(.L_25717 - .L_25716)
.L_25716:
        /*001c*/ 	.word	0x00000000
        /*0020*/ 	.short	0x0014
        /*0022*/ 	.short	0x0084
        /*0024*/ 	.byte	0x00, 0xf0, 0x11, 0x00


	//----- nvinfo : EIATTR_KPARAM_INFO
	.align		4
.L_25717:
        /*0028*/ 	.byte	0x04, 0x17
        /*002a*/ 	.short	(.L_25719 - .L_25718)
.L_25718:
        /*002c*/ 	.word	0x00000000
        /*0030*/ 	.short	0x0013
        /*0032*/ 	.short	0x0080
        /*0034*/ 	.byte	0x00, 0xf0, 0x11, 0x00


	//----- nvinfo : EIATTR_KPARAM_INFO
	.align		4
.L_25719:
        /*0038*/ 	.byte	0x04, 0x17
        /*003a*/ 	.short	(.L_25721 - .L_25720)
.L_25720:
        /*003c*/ 	.word	0x00000000
        /*0040*/ 	.short	0x0012
        /*0042*/ 	.short	0x007c
        /*0044*/ 	.byte	0x00, 0xf0, 0x11, 0x00


	//----- nvinfo : EIATTR_KPARAM_INFO
	.align		4
.L_25721:
        /*0048*/ 	.byte	0x04, 0x17
        /*004a*/ 	.short	(.L_25723 - .L_25722)
.L_25722:
        /*004c*/ 	.word	0x00000000
        /*0050*/ 	.short	0x0011
        /*0052*/ 	.short	0x0078
        /*0054*/ 	.byte	0x00, 0xf0, 0x11, 0x00


	//----- nvinfo : EIATTR_KPARAM_INFO
	.align		4
.L_25723:
        /*0058*/ 	.byte	0x04, 0x17
        /*005a*/ 	.short	(.L_25725 - .L_25724)
.L_25724:
        /*005c*/ 	.word	0x00000000
        /*0060*/ 	.short	0x0010
        /*0062*/ 	.short	0x0070
        /*0064*/ 	.byte	0x00, 0xf0, 0x21, 0x00


	//----- nvinfo : EIATTR_KPARAM_INFO
	.align		4
.L_25725:
        /*0068*/ 	.byte	0x04, 0x17
        /*006a*/ 	.short	(.L_25727 - .L_25726)
.L_25726:
        /*006c*/ 	.word	0x00000000
        /*0070*/ 	.short	0x000f
        /*0072*/ 	.short	0x0068
        /*0074*/ 	.byte	0x00, 0xf0, 0x21, 0x00


	//----- nvinfo : EIATTR_KPARAM_INFO
	.align		4
.L_25727:
        /*0078*/ 	.byte	0x04, 0x17
        /*007a*/ 	.short	(.L_25729 - .L_25728)
.L_25728:
        /*007c*/ 	.word	0x00000000
        /*0080*/ 	.short	0x000e
        /*0082*/ 	.short	0x0060
        /*0084*/ 	.byte	0x00, 0xf0, 0x11, 0x00


	//----- nvinfo : EIATTR_KPARAM_INFO
	.align		4
.L_25729:
        /*0088*/ 	.byte	0x04, 0x17
        /*008a*/ 	.short	(.L_25731 - .L_25730)
.L_25730:
        /*008c*/ 	.word	0x00000000
        /*0090*/ 	.short	0x000d
        /*0092*/ 	.short	0x005c
        /*0094*/ 	.byte	0x00, 0xf0, 0x11, 0x00


	//----- nvinfo : EIATTR_KPARAM_INFO
	.align		4
.L_25731:
        /*0098*/ 	.byte	0x04, 0x17
        /*009a*/ 	.short	(.L_25733 - .L_25732)
.L_25732:
        /*009c*/ 	.word	0x00000000
        /*00a0*/ 	.short	0x000c
        /*00a2*/ 	.short	0x0058
        /*00a4*/ 	.byte	0x00, 0xf0, 0x11, 0x00


	//----- nvinfo : EIATTR_KPARAM_INFO
	.align		4
.L_25733:
        /*00a8*/ 	.byte	0x04, 0x17
        /*00aa*/ 	.short	(.L_25735 - .L_25734)
.L_25734:
        /*00ac*/ 	.word	0x00000000
        /*00b0*/ 	.short	0x000b
        /*00b2*/ 	.short	0x0050
        /*00b4*/ 	.byte	0x00, 0xf0, 0x21, 0x00


	//----- nvinfo : EIATTR_KPARAM_INFO
	.align		4
.L_25735:
        /*00b8*/ 	.byte	0x04, 0x17
        /*00ba*/ 	.short	(.L_25737 - .L_25736)
.L_25736:
        /*00bc*/ 	.word	0x00000000
        /*00c0*/ 	.short	0x000a
        /*00c2*/ 	.short	0x0048
        /*00c4*/ 	.byte	0x00, 0xf0, 0x11, 0x00


	//----- nvinfo : EIATTR_KPARAM_INFO
	.align		4
.L_25737:
        /*00c8*/ 	.byte	0x04, 0x17
        /*00ca*/ 	.short	(.L_25739 - .L_25738)
.L_25738:
        /*00cc*/ 	.word	0x00000000
        /*00d0*/ 	.short	0x0009
        /*00d2*/ 	.short	0x0040
        /*00d4*/ 	.byte	0x00, 0xf0, 0x21, 0x00


	//----- nvinfo : EIATTR_KPARAM_INFO
	.align		4
.L_25739:
        /*00d8*/ 	.byte	0x04, 0x17
        /*00da*/ 	.short	(.L_25741 - .L_25740)
.L_25740:
        /*00dc*/ 	.word	0x00000000
        /*00e0*/ 	.short	0x0008
        /*00e2*/ 	.short	0x0038
        /*00e4*/ 	.byte	0x00, 0xf0, 0x21, 0x00


	//----- nvinfo : EIATTR_KPARAM_INFO
	.align		4
.L_25741:
        /*00e8*/ 	.byte	0x04, 0x17
        /*00ea*/ 	.short	(.L_25743 - .L_25742)
.L_25742:
        /*00ec*/ 	.word	0x00000000
        /*00f0*/ 	.short	0x0007
        /*00f2*/ 	.short	0x0034
        /*00f4*/ 	.byte	0x00, 0xf0, 0x11, 0x00


	//----- nvinfo : EIATTR_KPARAM_INFO
	.align		4
.L_25743:
        /*00f8*/ 	.byte	0x04, 0x17
        /*00fa*/ 	.short	(.L_25745 - .L_25744)
.L_25744:
        /*00fc*/ 	.word	0x00000000
        /*0100*/ 	.short	0x0006
        /*0102*/ 	.short	0x0030
        /*0104*/ 	.byte	0x00, 0xf0, 0x11, 0x00


	//----- nvinfo : EIATTR_KPARAM_INFO
	.align		4
.L_25745:
        /*0108*/ 	.byte	0x04, 0x17
        /*010a*/ 	.short	(.L_25747 - .L_25746)
.L_25746:
        /*010c*/ 	.word	0x00000000
        /*0110*/ 	.short	0x0005
        /*0112*/ 	.short	0x0028
        /*0114*/ 	.byte	0x00, 0xf0, 0x21, 0x00


	//----- nvinfo : EIATTR_KPARAM_INFO
	.align		4
.L_25747:
        /*0118*/ 	.byte	0x04, 0x17
        /*011a*/ 	.short	(.L_25749 - .L_25748)
.L_25748:
        /*011c*/ 	.word	0x00000000
        /*0120*/ 	.short	0x0004
        /*0122*/ 	.short	0x0020
        /*0124*/ 	.byte	0x00, 0xf0, 0x21, 0x00


	//----- nvinfo : EIATTR_KPARAM_INFO
	.align		4
.L_25749:
        /*0128*/ 	.byte	0x04, 0x17
        /*012a*/ 	.short	(.L_25751 - .L_25750)
.L_25750:
        /*012c*/ 	.word	0x00000000
        /*0130*/ 	.short	0x0003
        /*0132*/ 	.short	0x0018
        /*0134*/ 	.byte	0x00, 0xf0, 0x21, 0x00


	//----- nvinfo : EIATTR_KPARAM_INFO
	.align		4
.L_25751:
        /*0138*/ 	.byte	0x04, 0x17
        /*013a*/ 	.short	(.L_25753 - .L_25752)
.L_25752:
        /*013c*/ 	.word	0x00000000
        /*0140*/ 	.short	0x0002
        /*0142*/ 	.short	0x0010
        /*0144*/ 	.byte	0x00, 0xf0, 0x21, 0x00


	//----- nvinfo : EIATTR_KPARAM_INFO
	.align		4
.L_25753:
        /*0148*/ 	.byte	0x04, 0x17
        /*014a*/ 	.short	(.L_25755 - .L_25754)
.L_25754:
        /*014c*/ 	.word	0x00000000
        /*0150*/ 	.short	0x0001
        /*0152*/ 	.short	0x0008
        /*0154*/ 	.byte	0x00, 0xf0, 0x21, 0x00


	//----- nvinfo : EIATTR_KPARAM_INFO
	.align		4
.L_25755:
        /*0158*/ 	.byte	0x04, 0x17
        /*015a*/ 	.short	(.L_25757 - .L_25756)
.L_25756:
        /*015c*/ 	.word	0x00000000
        /*0160*/ 	.short	0x0000
        /*0162*/ 	.short	0x0000
        /*0164*/ 	.byte	0x00, 0xf0, 0x21, 0x00


	//----- nvinfo : EIATTR_SPARSE_MMA_MASK
	.align		4
.L_25757:
        /*0168*/ 	.byte	0x03, 0x50
        /*016a*/ 	.short	0x0000


	//----- nvinfo : EIATTR_MAXREG_COUNT
	.align		4
        /*016c*/ 	.byte	0x03, 0x1b
        /*016e*/ 	.short	0x00ff


	//----- nvinfo : EIATTR_NUM_BARRIERS
	.align		4
        /*0170*/ 	.byte	0x02, 0x4c
        /*0172*/ 	.byte	0x01
	.zero		1


	//----- nvinfo : EIATTR_MERCURY_ISA_VERSION
	.align		4
        /*0174*/ 	.byte	0x03, 0x5f
        /*0176*/ 	.short	0x0101


	//----- nvinfo : EIATTR_COOP_GROUP_MASK_REGIDS
	.align		4
        /*0178*/ 	.byte	0x04, 0x29
        /*017a*/ 	.short	(.L_25759 - .L_25758)


	//   ....[0]....
.L_25758:
        /*017c*/ 	.word	0xffffffff


	//   ....[1]....
        /*0180*/ 	.word	0xffffffff


	//   ....[2]....
        /*0184*/ 	.word	0xffffffff


	//   ....[3]....
        /*0188*/ 	.word	0xffffffff


	//   ....[4]....
        /*018c*/ 	.word	0xffffffff


	//   ....[5]....
        /*0190*/ 	.word	0xffffffff


	//   ....[6]....
        /*0194*/ 	.word	0xffffffff


	//   ....[7]....
        /*0198*/ 	.word	0xffffffff


	//   ....[8]....
        /*019c*/ 	.word	0xffffffff


	//   ....[9]....
        /*01a0*/ 	.word	0xffffffff


	//   ....[10]....
        /*01a4*/ 	.word	0xffffffff


	//   ....[11]....
        /*01a8*/ 	.word	0xffffffff


	//   ....[12]....
        /*01ac*/ 	.word	0xffffffff


	//   ....[13]....
        /*01b0*/ 	.word	0xffffffff


	//   ....[14]....
        /*01b4*/ 	.word	0xffffffff


	//   ....[15]....
        /*01b8*/ 	.word	0xffffffff


	//   ....[16]....
        /*01bc*/ 	.word	0xffffffff


	//   ....[17]....
        /*01c0*/ 	.word	0xffffffff


	//   ....[18]....
        /*01c4*/ 	.word	0x0500000d


	//   ....[19]....
        /*01c8*/ 	.word	0x0500000d


	//   ....[20]....
        /*01cc*/ 	.word	0x0500000d


	//   ....[21]....
        /*01d0*/ 	.word	0x0500000d


	//   ....[22]....
        /*01d4*/ 	.word	0x0500000d


	//   ....[23]....
        /*01d8*/ 	.word	0x0500000d


	//   ....[24]....
        /*01dc*/ 	.word	0x0500000d


	//----- nvinfo : EIATTR_COOP_GROUP_INSTR_OFFSETS
	.align		4
.L_25759:
        /*01e0*/ 	.byte	0x04, 0x28
        /*01e2*/ 	.short	(.L_25761 - .L_25760)


	//   ....[0]....
.L_25760:
        /*01e4*/ 	.word	0x00001a00


	//   ....[1]....
        /*01e8*/ 	.word	0x00001a20


	//   ....[2]....
        /*01ec*/ 	.word	0x000024a0


	//   ....[3]....
        /*01f0*/ 	.word	0x000024c0


	//   ....[4]....
        /*01f4*/ 	.word	0x00002690


	//   ....[5]....
        /*01f8*/ 	.word	0x000026b0


	//   ....[6]....
        /*01fc*/ 	.word	0x000026d0


	//   ....[7]....
        /*0200*/ 	.word	0x000028b0


	//   ....[8]....
        /*0204*/ 	.word	0x000028d0


	//   ....[9]....
        /*0208*/ 	.word	0x00002900


	//   ....[10]....
        /*020c*/ 	.word	0x000037d0


	//   ....[11]....
        /*0210*/ 	.word	0x00003850


	//   ....[12]....
        /*0214*/ 	.word	0x00003890


	//   ....[13]....
        /*0218*/ 	.word	0x000038e0


	//   ....[14]....
        /*021c*/ 	.word	0x00003940


	//   ....[15]....
        /*0220*/ 	.word	0x00003990


	//   ....[16]....
        /*0224*/ 	.word	0x000039b0


	//   ....[17]....
        /*0228*/ 	.word	0x000039d0


	//   ....[18]....
        /*022c*/ 	.word	0x000055b0


	//   ....[19]....
        /*0230*/ 	.word	0x00005640


	//   ....[20]....
        /*0234*/ 	.word	0x000056d0


	//   ....[21]....
        /*0238*/ 	.word	0x00005760


	//   ....[22]....
        /*023c*/ 	.word	0x000057f0


	//   ....[23]....
        /*0240*/ 	.word	0x00005890


	//   ....[24]....
        /*0244*/ 	.word	0x00005900


	//----- nvinfo : EIATTR_EXIT_INSTR_OFFSETS
	.align		4
.L_25761:
        /*0248*/ 	.byte	0x04, 0x1c
        /*024a*/ 	.short	(.L_25763 - .L_25762)


	//   ....[0]....
.L_25762:
        /*024c*/ 	.word	0x000000b0


	//   ....[1]....
        /*0250*/ 	.word	0x00005330


	//   ....[2]....
        /*0254*/ 	.word	0x00005540


	//----- nvinfo : EIATTR_CRS_STACK_SIZE
	.align		4
.L_25763:
        /*0258*/ 	.byte	0x04, 0x1e
        /*025a*/ 	.short	(.L_25765 - .L_25764)
.L_25764:
        /*025c*/ 	.word	0x00000000


	//----- nvinfo : EIATTR_CBANK_PARAM_SIZE
	.align		4
.L_25765:
        /*0260*/ 	.byte	0x03, 0x19
        /*0262*/ 	.short	0x008c


	//----- nvinfo : EIATTR_PARAM_CBANK
	.align		4
        /*0264*/ 	.byte	0x04, 0x0a
        /*0266*/ 	.short	(.L_25767 - .L_25766)
	.align		4
.L_25766:
        /*0268*/ 	.word	index@(.nv.constant0._ZN4vllm25paged_attention_v2_kernelI13__nv_bfloat16S1_Li64ELi8ELi128ELNS_18Fp8KVCacheDataTypeE0ELb0ELi512EEEvPfS3_PT_PKS4_PKT0_SA_ifPKiSC_iPKfiiiSE_SE_iiiii)
        /*026c*/ 	.short	0x0210
        /*026e*/ 	.short	0x008c


	//----- nvinfo : EIATTR_SW_WAR
	.align		4
.L_25767:
        /*0270*/ 	.byte	0x04, 0x36
        /*0272*/ 	.short	(.L_25769 - .L_25768)
.L_25768:
        /*0274*/ 	.word	0x00000008
.L_25769:


//--------------------- .nv.info._ZN4vllm25paged_attention_v2_kernelI13__nv_bfloat16S1_Li32ELi8ELi128ELNS_18Fp8KVCacheDataTypeE0ELb0ELi512EEEvPfS3_PT_PKS4_PKT0_SA_ifPKiSC_iPKfiiiSE_SE_iiiii --------------------------
	.section	.nv.info._ZN4vllm25paged_attention_v2_kernelI13__nv_bfloat16S1_Li32ELi8ELi128ELNS_18Fp8KVCacheDataTypeE0ELb0ELi512EEEvPfS3_PT_PKS4_PKT0_SA_ifPKiSC_iPKfiiiSE_SE_iiiii,"",@"SHT_CUDA_INFO"
	.sectionflags	@""
	.align	4


	//----- nvinfo : EIATTR_CUDA_API_VERSION
	.align		4
        /*0000*/ 	.byte	0x04, 0x37
        /*0002*/ 	.short	(.L_25771 - .L_25770)
.L_25770:
        /*0004*/ 	.word	0x00000082


	//----- nvinfo : EIATTR_KPARAM_INFO
	.align		4
.L_25771:
        /*0008*/ 	.byte	0x04, 0x17
        /*000a*/ 	.short	(.L_25773 - .L_25772)
.L_25772:
        /*000c*/ 	.word	0x00000000
        /*0010*/ 	.short	0x0015
        /*0012*/ 	.short	0x0088
        /*0014*/ 	.byte	0x00, 0xf0, 0x11, 0x00


	//----- nvinfo : EIATTR_KPARAM_INFO
	.align		4
.L_25773:
        /*0018*/ 	.byte	0x04, 0x17
        /*001a*/ 	.short	(.L_25775 - .L_25774)
.L_25774:
        /*001c*/ 	.word	0x00000000
        /*0020*/ 	.short	0x0014
        /*0022*/ 	.short	0x0084
        /*0024*/ 	.byte	0x00, 0xf0, 0x11, 0x00


	//----- nvinfo : EIATTR_KPARAM_INFO
	.align		4
.L_25775:
        /*0028*/ 	.byte	0x04, 0x17
        /*002a*/ 	.short	(.L_25777 - .L_25776)
.L_25776:
        /*002c*/ 	.word	0x00000000
        /*0030*/ 	.short	0x0013
        /*0032*/ 	.short	0x0080
        /*0034*/ 	.byte	0x00, 0xf0, 0x11, 0x00


	//----- nvinfo : EIATTR_KPARAM_INFO
	.align		4
.L_25777:
        /*0038*/ 	.byte	0x04, 0x17
        /*003a*/ 	.short	(.L_25779 - .L_25778)
.L_25778:
        /*003c*/ 	.word	0x00000000
        /*0040*/ 	.short	0x0012
        /*0042*/ 	.short	0x007c
        /*0044*/ 	.byte	0x00, 0xf0, 0x11, 0x00


	//----- nvinfo : EIATTR_KPARAM_INFO
	.align		4
.L_25779:
        /*0048*/ 	.byte	0x04, 0x17
        /*004a*/ 	.short	(.L_25781 - .L_25780)
.L_25780:
        /*004c*/ 	.word	0x00000000
        /*0050*/ 	.short	0x0011
        /*0052*/ 	.short	0x0078
        /*0054*/ 	.byte	0x00, 0xf0, 0x11, 0x00


	//----- nvinfo : EIATTR_KPARAM_INFO
	.align		4
.L_25781:
        /*0058*/ 	.byte	0x04, 0x17
        /*005a*/ 	.short	(.L_25783 - .L_25782)
.L_25782:
        /*005c*/ 	.word	0x00000000
        /*0060*/ 	.short	0x0010
        /*0062*/ 	.short	0x0070
        /*0064*/ 	.byte	0x00, 0xf0, 0x21, 0x00


	//----- nvinfo : EIATTR_KPARAM_INFO
	.align		4
.L_25783:
        /*0068*/ 	.byte	0x04, 0x17
        /*006a*/ 	.short	(.L_25785 - .L_25784)
.L_25784:
        /*006c*/ 	.word	0x00000000
        /*0070*/ 	.short	0x000f
        /*0072*/ 	.short	0x0068
        /*0074*/ 	.byte	0x00, 0xf0, 0x21, 0x00


	//----- nvinfo : EIATTR_KPARAM_INFO
	.align		4
.L_25785:
        /*0078*/ 	.byte	0x04, 0x17
        /*007a*/ 	.short	(.L_25787 - .L_25786)
.L_25786:
        /*007c*/ 	.word	0x00000000
        /*0080*/ 	.short	0x000e
        /*0082*/ 	.short	0x0060
        /*0084*/ 	.byte	0x00, 0xf0, 0x11, 0x00


	//----- nvinfo : EIATTR_KPARAM_INFO
	.align		4
.L_25787:
        /*0088*/ 	.byte	0x04, 0x17
        /*008a*/ 	.short	(.L_25789 - .L_25788)
.L_25788:
        /*008c*/ 	.word	0x00000000
        /*0090*/ 	.short	0x000d
        /*0092*/ 	.short	0x005c
        /*0094*/ 	.byte	0x00, 0xf0, 0x11, 0x00


	//----- nvinfo : EIATTR_KPARAM_INFO
	.align		4
.L_25789:
        /*0098*/ 	.byte	0x04, 0x17
        /*009a*/ 	.short	(.L_25791 - .L_25790)
.L_25790:
        /*009c*/ 	.word	0x00000000
        /*00a0*/ 	.short	0x000c
        /*00a2*/ 	.short	0x0058
        /*00a4*/ 	.byte	0x00, 0xf0, 0x11, 0x00


	//----- nvinfo : EIATTR_KPARAM_INFO
	.align		4
.L_25791:
        /*00a8*/ 	.byte	0x04, 0x17
        /*00aa*/ 	.short	(.L_25793 - .L_25792)
.L_25792:
        /*00ac*/ 	.word	0x00000000
        /*00b0*/ 	.short	0x000b
        /*00b2*/ 	.short	0x0050
        /*00b4*/ 	.byte	0x00, 0xf0, 0x21, 0x00


	//----- nvinfo : EIATTR_KPARAM_INFO
	.align		4
.L_25793:
        /*00b8*/ 	.byte	0x04, 0x17
        /*00ba*/ 	.short	(.L_25795 - .L_25794)
.L_25794:
        /*00bc*/ 	.word	0x00000000
        /*00c0*/ 	.short	0x000a
        /*00c2*/ 	.short	0x0048
        /*00c4*/ 	.byte	0x00, 0xf0, 0x11, 0x00


	//----- nvinfo : EIATTR_KPARAM_INFO
	.align		4
.L_25795:
        /*00c8*/ 	.byte	0x04, 0x17
        /*00ca*/ 	.short	(.L_25797 - .L_25796)
.L_25796:
        /*00cc*/ 	.word	0x00000000
        /*00d0*/ 	.short	0x0009
        /*00d2*/ 	.short	0x0040
        /*00d4*/ 	.byte	0x00, 0xf0, 0x21, 0x00


	//----- nvinfo : EIATTR_KPARAM_INFO
	.align		4
.L_25797:
        /*00d8*/ 	.byte	0x04, 0x17
        /*00da*/ 	.short	(.L_25799 - .L_25798)
.L_25798:
        /*00dc*/ 	.word	0x00000000
        /*00e0*/ 	.short	0x0008
        /*00e2*/ 	.short	0x0038
        /*00e4*/ 	.byte	0x00, 0xf0, 0x21, 0x00


	//----- nvinfo : EIATTR_KPARAM_INFO
	.align		4
.L_25799:
        /*00e8*/ 	.byte	0x04, 0x17
        /*00ea*/ 	.short	(.L_25801 - .L_25800)
.L_25800:
        /*00ec*/ 	.word	0x00000000
        /*00f0*/ 	.short	0x0007
        /*00f2*/ 	.short	0x0034
        /*00f4*/ 	.byte	0x00, 0xf0, 0x11, 0x00


	//----- nvinfo : EIATTR_KPARAM_INFO
	.align		4
.L_25801:
        /*00f8*/ 	.byte	0x04, 0x17
        /*00fa*/ 	.short	(.L_25803 - .L_25802)
.L_25802:
        /*00fc*/ 	.word	0x00000000
        /*0100*/ 	.short	0x0006
        /*0102*/ 	.short	0x0030
        /*0104*/ 	.byte	0x00, 0xf0, 0x11, 0x00


	//----- nvinfo : EIATTR_KPARAM_INFO
	.align		4
.L_25803:
        /*0108*/ 	.byte	0x04, 0x17
        /*010a*/ 	.short	(.L_25805 - .L_25804)
.L_25804:
        /*010c*/ 	.word	0x00000000
        /*0110*/ 	.short	0x0005
        /*0112*/ 	.short	0x0028
        /*0114*/ 	.byte	0x00, 0xf0, 0x21, 0x00


	//----- nvinfo : EIATTR_KPARAM_INFO
	.align		4
.L_25805:
        /*0118*/ 	.byte	0x04, 0x17
        /*011a*/ 	.short	(.L_25807 - .L_25806)
.L_25806:
        /*011c*/ 	.word	0x00000000
        /*0120*/ 	.short	0x0004
        /*0122*/ 	.short	0x0020
        /*0124*/ 	.byte	0x00, 0xf0, 0x21, 0x00


	//----- nvinfo : EIATTR_KPARAM_INFO
	.align		4
.L_25807:
        /*0128*/ 	.byte	0x04, 0x17
        /*012a*/ 	.short	(.L_25809 - .L_25808)
.L_25808:
        /*012c*/ 	.word	0x00000000
        /*0130*/ 	.short	0x0003
        /*0132*/ 	.short	0x0018
        /*0134*/ 	.byte	0x00, 0xf0, 0x21, 0x00


	//----- nvinfo : EIATTR_KPARAM_INFO
	.align		4
.L_25809:
        /*0138*/ 	.byte	0x04, 0x17
        /*013a*/ 	.short	(.L_25811 - .L_25810)
.L_25810:
        /*013c*/ 	.word	0x00000000
        /*0140*/ 	.short	0x0002
        /*0142*/ 	.short	0x0010
        /*0144*/ 	.byte	0x00, 0xf0, 0x21, 0x00


	//----- nvinfo : EIATTR_KPARAM_INFO
	.align		4
.L_25811:
        /*0148*/ 	.byte	0x04, 0x17
        /*014a*/ 	.short	(.L_25813 - .L_25812)
.L_25812:
        /*014c*/ 	.word	0x00000000
        /*0150*/ 	.short	0x0001
        /*0152*/ 	.short	0x0008
        /*0154*/ 	.byte	0x00, 0xf0, 0x21, 0x00


	//----- nvinfo : EIATTR_KPARAM_INFO
	.align		4
.L_25813:
        /*0158*/ 	.byte	0x04, 0x17
        /*015a*/ 	.short	(.L_25815 - .L_25814)
.L_25814:
        /*015c*/ 	.word	0x00000000
        /*0160*/ 	.short	0x0000
        /*0162*/ 	.short	0x0000
        /*0164*/ 	.byte	0x00, 0xf0, 0x21, 0x00


	//----- nvinfo : EIATTR_SPARSE_MMA_MASK
	.align		4
.L_25815:
        /*0168*/ 	.byte	0x03, 0x50
        /*016a*/ 	.short	0x0000


	//----- nvinfo : EIATTR_MAXREG_COUNT
	.align		4
        /*016c*/ 	.byte	0x03, 0x1b
        /*016e*/ 	.short	0x00ff


	//----- nvinfo : EIATTR_NUM_BARRIERS
	.align		4
        /*0170*/ 	.byte	0x02, 0x4c
        /*0172*/ 	.byte	0x01
	.zero		1


	//----- nvinfo : EIATTR_MERCURY_ISA_VERSION
	.align		4
        /*0174*/ 	.byte	0x03, 0x5f
        /*0176*/ 	.short	0x0101


	//----- nvinfo : EIATTR_COOP_GROUP_MASK_REGIDS
	.align		4
        /*0178*/ 	.byte	0x04, 0x29
        /*017a*/ 	.short	(.L_25817 - .L_25816)


	//   ....[0]....
.L_25816:
        /*017c*/ 	.word	0xffffffff


	//   ....[1]....
        /*0180*/ 	.word	0xffffffff


	//   ....[2]....
        /*0184*/ 	.word	0xffffffff


	//   ....[3]....
        /*0188*/ 	.word	0xffffffff


	//   ....[4]....
        /*018c*/ 	.word	0xffffffff


	//   ....[5]....
        /*0190*/ 	.word	0xffffffff


	//   ....[6]....
        /*0194*/ 	.word	0xffffffff


	//   ....[7]....
        /*0198*/ 	.word	0xffffffff


	//   ....[8]....
        /*019c*/ 	.word	0xffffffff


	//   ....[9]....
        /*01a0*/ 	.word	0xffffffff


	//   ....[10]....
        /*01a4*/ 	.word	0xffffffff


	//   ....[11]....
        /*01a8*/ 	.word	0xffffffff


	//   ....[12]....
        /*01ac*/ 	.word	0xffffffff


	//   ....[13]....
        /*01b0*/ 	.word	0xffffffff


	//   ....[14]....
        /*01b4*/ 	.word	0xffffffff


	//   ....[15]....
        /*01b8*/ 	.word	0xffffffff


	//   ....[16]....
        /*01bc*/ 	.word	0xffffffff


	//   ....[17]....
        /*01c0*/ 	.word	0xffffffff


	//   ....[18]....
        /*01c4*/ 	.word	0x0500000c


	//   ....[19]....
        /*01c8*/ 	.word	0x0500000c


	//   ....[20]....
        /*01cc*/ 	.word	0x0500000c


	//   ....[21]....
        /*01d0*/ 	.word	0x0500000c


	//   ....[22]....
        /*01d4*/ 	.word	0x0500000c


	//   ....[23]....
        /*01d8*/ 	.word	0x0500000c


	//   ....[24]....
        /*01dc*/ 	.word	0x0500000c


	//----- nvinfo : EIATTR_COOP_GROUP_INSTR_OFFSETS
	.align		4
.L_25817:
        /*01e0*/ 	.byte	0x04, 0x28
        /*01e2*/ 	.short	(.L_25819 - .L_25818)


	//   ....[0]....
.L_25818:
        /*01e4*/ 	.word	0x000013f0


	//   ....[1]....
        /*01e8*/ 	.word	0x00001410


	//   ....[2]....
        /*01ec*/ 	.word	0x00001ad0


	//   ....[3]....
        /*01f0*/ 	.word	0x00001af0


	//   ....[4]....
        /*01f4*/ 	.word	0x00001d20


	//   ....[5]....
        /*01f8*/ 	.word	0x00001d40


	//   ....[6]....
        /*01fc*/ 	.word	0x00001d60


	//   ....[7]....
        /*0200*/ 	.word	0x00001eb0


	//   ....[8]....
        /*0204*/ 	.word	0x00001ed0


	//   ....[9]....
        /*0208*/ 	.word	0x00001f00


	//   ....[10]....
        /*020c*/ 	.word	0x00002dd0


	//   ....[11]....
        /*0210*/ 	.word	0x00002e50


	//   ....[12]....
        /*0214*/ 	.word	0x00002eb0


	//   ....[13]....
        /*0218*/ 	.word	0x00002f00


	//   ....[14]....
        /*021c*/ 	.word	0x00002f40


	//   ....[15]....
        /*0220*/ 	.word	0x00002f90


	//   ....[16]....
        /*0224*/ 	.word	0x00002fb0


	//   ....[17]....
        /*0228*/ 	.word	0x00002fd0


	//   ....[18]....
        /*022c*/ 	.word	0x00005180


	//   ....[19]....
        /*0230*/ 	.word	0x00005210


	//   ....[20]....
        /*0234*/ 	.word	0x000052a0


	//   ....[21]....
        /*0238*/ 	.word	0x00005320


	//   ....[22]....
        /*023c*/ 	.word	0x000053b0


	//   ....[23]....
        /*0240*/ 	.word	0x00005440


	//   ....[24]....
        /*0244*/ 	.word	0x000054a0


	//----- nvinfo : EIATTR_EXIT_INSTR_OFFSETS
	.align		4
.L_25819:
        /*0248*/ 	.byte	0x04, 0x1c
        /*024a*/ 	.short	(.L_25821 - .L_25820)


	//   ....[0]....
.L_25820:
        /*024c*/ 	.word	0x000000d0


	//   ....[1]....
        /*0250*/ 	.word	0x00004f80


	//   ....[2]....
        /*0254*/ 	.word	0x00005110


	//----- nvinfo : EIATTR_CRS_STACK_SIZE
	.align		4
.L_25821:
        /*0258*/ 	.byte	0x04, 0x1e
        /*025a*/ 	.short	(.L_25823 - .L_25822)
.L_25822:
        /*025c*/ 	.word	0x00000000


	//----- nvinfo : EIATTR_CBANK_PARAM_SIZE
	.align		4
.L_25823:
        /*0260*/ 	.byte	0x03, 0x19
        /*0262*/ 	.short	0x008c


	//----- nvinfo : EIATTR_PARAM_CBANK
	.align		4
        /*0264*/ 	.byte	0x04, 0x0a
        /*0266*/ 	.short	(.L_25825 - .L_25824)
	.align		4
.L_25824:
        /*0268*/ 	.word	index@(.nv.constant0._ZN4vllm25paged_attention_v2_kernelI13__nv_bfloat16S1_Li32ELi8ELi128ELNS_18Fp8KVCacheDataTypeE0ELb0ELi512EEEvPfS3_PT_PKS4_PKT0_SA_ifPKiSC_iPKfiiiSE_SE_iiiii)
        /*026c*/ 	.short	0x0210
        /*026e*/ 	.short	0x008c


	//----- nvinfo : EIATTR_SW_WAR
	.align		4
.L_25825:
        /*0270*/ 	.byte	0x04, 0x36
        /*0272*/ 	.short	(.L_25827 - .L_25826)
.L_25826:
        /*0274*/ 	.word	0x00000008
.L_25827:


//--------------------- .nv.info._ZN4vllm32paged_attention_v2_reduce_kernelI13__nv_bfloat16Li256ELi128ELi512EEEvPT_PKfS5_PKS2_PKii --------------------------
	.section	.nv.info._ZN4vllm32paged_attention_v2_reduce_kernelI13__nv_bfloat16Li256ELi128ELi512EEEvPT_PKfS5_PKS2_PKii,"",@"SHT_CUDA_INFO"
	.sectionflags	@""
	.align	4


	//----- nvinfo : EIATTR_CUDA_API_VERSION
	.align		4
        /*0000*/ 	.byte	0x04, 0x37
        /*0002*/ 	.short	(.L_25829 - .L_25828)
.L_25828:
        /*0004*/ 	.word	0x00000082


	//----- nvinfo : EIATTR_KPARAM_INFO
	.align		4
.L_25829:
        /*0008*/ 	.byte	0x04, 0x17
        /*000a*/ 	.short	(.L_25831 - .L_25830)
.L_25830:
        /*000c*/ 	.word	0x00000000
        /*0010*/ 	.short	0x0005
        /*0012*/ 	.short	0x0028
        /*0014*/ 	.byte	0x00, 0xf0, 0x11, 0x00


	//----- nvinfo : EIATTR_KPARAM_INFO
	.align		4
.L_25831:
        /*0018*/ 	.byte	0x04, 0x17
        /*001a*/ 	.short	(.L_25833 - .L_25832)
.L_25832:
        /*001c*/ 	.word	0x00000000
        /*0020*/ 	.short	0x0004
        /*0022*/ 	.short	0x0020
        /*0024*/ 	.byte	0x00, 0xf0, 0x21, 0x00


	//----- nvinfo : EIATTR_KPARAM_INFO
	.align		4
.L_25833:
        /*0028*/ 	.byte	0x04, 0x17
        /*002a*/ 	.short	(.L_25835 - .L_25834)
.L_25834:
        /*002c*/ 	.word	0x00000000
        /*0030*/ 	.short	0x0003
        /*0032*/ 	.short	0x0018
        /*0034*/ 	.byte	0x00, 0xf0, 0x21, 0x00


	//----- nvinfo : EIATTR_KPARAM_INFO
	.align		4
.L_25835:
        /*0038*/ 	.byte	0x04, 0x17
        /*003a*/ 	.short	(.L_25837 - .L_25836)
.L_25836:
        /*003c*/ 	.word	0x00000000
        /*0040*/ 	.short	0x0002
        /*0042*/ 	.short	0x0010
        /*0044*/ 	.byte	0x00, 0xf0, 0x21, 0x00


	//----- nvinfo : EIATTR_KPARAM_INFO
	.align		4
.L_25837:
        /*0048*/ 	.byte	0x04, 0x17
        /*004a*/ 	.short	(.L_25839 - .L_25838)
.L_25838:
        /*004c*/ 	.word	0x00000000
        /*0050*/ 	.short	0x0001
        /*0052*/ 	.short	0x0008
        /*0054*/ 	.byte	0x00, 0xf0, 0x21, 0x00


	//----- nvinfo : EIATTR_KPARAM_INFO
	.align		4
.L_25839:
        /*0058*/ 	.byte	0x04, 0x17
        /*005a*/ 	.short	(.L_25841 - .L_25840)
.L_25840:
        /*005c*/ 	.word	0x00000000
        /*0060*/ 	.short	0x0000
        /*0062*/ 	.short	0x0000
        /*0064*/ 	.byte	0x00, 0xf0, 0x21, 0x00


	//----- nvinfo : EIATTR_SPARSE_MMA_MASK
	.align		4
.L_25841:
        /*0068*/ 	.byte	0x03, 0x50
        /*006a*/ 	.short	0x0000


	//----- nvinfo : EIATTR_MAXREG_COUNT
	.align		4
        /*006c*/ 	.byte	0x03, 0x1b
        /*006e*/ 	.short	0x00ff


	//----- nvinfo : EIATTR_NUM_BARRIERS
	.align		4
        /*0070*/ 	.byte	0x02, 0x4c
        /*0072*/ 	.byte	0x01
	.zero		1


	//----- nvinfo : EIATTR_MERCURY_ISA_VERSION
	.align		4
        /*0074*/ 	.byte	0x03, 0x5f
        /*0076*/ 	.short	0x0101


	//----- nvinfo : EIATTR_COOP_GROUP_MASK_REGIDS
	.align		4
        /*0078*/ 	.byte	0x04, 0x29
        /*007a*/ 	.short	(.L_25843 - .L_25842)


	//   ....[0]....
.L_25842:
        /*007c*/ 	.word	0xffffffff


	//   ....[1]....
        /*0080*/ 	.word	0xffffffff


	//   ....[2]....
        /*0084*/ 	.word	0xffffffff


	//   ....[3]....
        /*0088*/ 	.word	0xffffffff


	//   ....[4]....
        /*008c*/ 	.word	0xffffffff


	//   ....[5]....
        /*0090*/ 	.word	0xffffffff


	//   ....[6]....
        /*0094*/ 	.word	0xffffffff


	//   ....[7]....
        /*0098*/ 	.word	0xffffffff


	//   ....[8]....
        /*009c*/ 	.word	0xffffffff


	//   ....[9]....
        /*00a0*/ 	.word	0xffffffff


	//   ....[10]....
        /*00a4*/ 	.word	0xffffffff


	//   ....[11]....
        /*00a8*/ 	.word	0xffffffff


	//   ....[12]....
        /*00ac*/ 	.word	0xffffffff


	//   ....[13]....
        /*00b0*/ 	.word	0xffffffff


	//   ....[14]....
        /*00b4*/ 	.word	0xffffffff


	//   ....[15]....
        /*00b8*/ 	.word	0xffffffff


	//----- nvinfo : EIATTR_COOP_GROUP_INSTR_OFFSETS
	.align		4
.L_25843:
        /*00bc*/ 	.byte	0x04, 0x28
        /*00be*/ 	.short	(.L_25845 - .L_25844)


	//   ....[0]....
.L_25844:
        /*00c0*/ 	.word	0x000002f0


	//   ....[1]....
        /*00c4*/ 	.word	0x00000380


	//   ....[2]....
        /*00c8*/ 	.word	0x000003d0


	//   ....[3]....
        /*00cc*/ 	.word	0x000003f0


	//   ....[4]....
        /*00d0*/ 	.word	0x00000420


	//   ....[5]....
        /*00d4*/ 	.word	0x000004d0


	//   ....[6]....
        /*00d8*/ 	.word	0x000004f0


	//   ....[7]....
        /*00dc*/ 	.word	0x00000510


	//   ....[8]....
        /*00e0*/ 	.word	0x00000680


	//   ....[9]....
        /*00e4*/ 	.word	0x00000720


	//   ....[10]....
        /*00e8*/ 	.word	0x00000740


	//   ....[11]....
        /*00ec*/ 	.word	0x00000760


	//   ....[12]....
        /*00f0*/ 	.word	0x00000780


	//   ....[13]....
        /*00f4*/ 	.word	0x00000800


	//   ....[14]....
        /*00f8*/ 	.word	0x00000820


	//   ....[15]....
        /*00fc*/ 	.word	0x00000850


	//----- nvinfo : EIATTR_EXIT_INSTR_OFFSETS
	.align		4
.L_25845:
        /*0100*/ 	.byte	0x04, 0x1c
        /*0102*/ 	.short	(.L_25847 - .L_25846)


	//   ....[0]....
.L_25846:
        /*0104*/ 	.word	0x00000860


	//   ....[1]....
        /*0108*/ 	.word	0x000009d0


	//   ....[2]....
        /*010c*/ 	.word	0x00000aa0


	//   ....[3]....
        /*0110*/ 	.word	0x00001b50


	//   ....[4]....
        /*0114*/ 	.word	0x00001b90


	//   ....[5]....
        /*0118*/ 	.word	0x00001d70


	//----- nvinfo : EIATTR_CRS_STACK_SIZE
	.align		4
.L_25847:
        /*011c*/ 	.byte	0x04, 0x1e
        /*011e*/ 	.short	(.L_25849 - .L_25848)
.L_25848:
        /*0120*/ 	.word	0x00000000


	//----- nvinfo : EIATTR_CBANK_PARAM_SIZE
	.align		4
.L_25849:
        /*0124*/ 	.byte	0x03, 0x19
        /*0126*/ 	.short	0x002c


	//----- nvinfo : EIATTR_PARAM_CBANK
	.align		4
        /*0128*/ 	.byte	0x04, 0x0a
        /*012a*/ 	.short	(.L_25851 - .L_25850)
	.align		4
.L_25850:
        /*012c*/ 	.word	index@(.nv.constant0._ZN4vllm32paged_attention_v2_reduce_kernelI13__nv_bfloat16Li256ELi128ELi512EEEvPT_PKfS5_PKS2_PKii)
        /*0130*/ 	.short	0x0210
        /*0132*/ 	.short	0x002c


	//----- nvinfo : EIATTR_SW_WAR
	.align		4
.L_25851:
        /*0134*/ 	.byte	0x04, 0x36
        /*0136*/ 	.short	(.L_25853 - .L_25852)
.L_25852:
        /*0138*/ 	.word	0x00000008
.L_25853:


//--------------------- .nv.info._ZN4vllm25paged_attention_v2_kernelI13__nv_bfloat16S1_Li256ELi8ELi128ELNS_18Fp8KVCacheDataTypeE0ELb1ELi512EEEvPfS3_PT_PKS4_PKT0_SA_ifPKiSC_iPKfiiiSE_SE_iiiii --------------------------
	.section	.nv.info._ZN4vllm25paged_attention_v2_kernelI13__nv_bfloat16S1_Li256ELi8ELi128ELNS_18Fp8KVCacheDataTypeE0ELb1ELi512EEEvPfS3_PT_PKS4_PKT0_SA_ifPKiSC_iPKfiiiSE_SE_iiiii,"",@"SHT_CUDA_INFO"
	.sectionflags	@""
	.align	4


	//----- nvinfo : EIATTR_CUDA_API_VERSION
	.align		4
        /*0000*/ 	.byte	0x04, 0x37
        /*0002*/ 	.short	(.L_25855 - .L_25854)
.L_25854:
        /*0004*/ 	.word	0x00000082


	//----- nvinfo : EIATTR_KPARAM_INFO
	.align		4
.L_25855:
        /*0008*/ 	.byte	0x04, 0x17
        /*000a*/ 	.short	(.L_25857 - .L_25856)
.L_25856:
        /*000c*/ 	.word	0x00000000
        /*0010*/ 	.short	0x0015
        /*0012*/ 	.short	0x0088
        /*0014*/ 	.byte	0x00, 0xf0, 0x11, 0x00


	//----- nvinfo : EIATTR_KPARAM_INFO
	.align		4
.L_25857:
        /*0018*/ 	.byte	0x04, 0x17
        /*001a*/ 	.short	(.L_25859 - .L_25858)
.L_25858:
        /*001c*/ 	.word	0x00000000
        /*0020*/ 	.short	0x0014
        /*0022*/ 	.short	0x0084
        /*0024*/ 	.byte	0x00, 0xf0, 0x11, 0x00


	//----- nvinfo : EIATTR_KPARAM_INFO
	.align		4
.L_25859:
        /*0028*/ 	.byte	0x04, 0x17
        /*002a*/ 	.short	(.L_25861 - .L_25860)
.L_25860:
        /*002c*/ 	.word	0x00000000
        /*0030*/ 	.short	0x0013
        /*0032*/ 	.short	0x0080
        /*0034*/ 	.byte	0x00, 0xf0, 0x11, 0x00


	//----- nvinfo : EIATTR_KPARAM_INFO
	.align		4
.L_25861:
        /*0038*/ 	.byte	0x04, 0x17
        /*003a*/ 	.short	(.L_25863 - .L_25862)
.L_25862:
        /*003c*/ 	.word	0x00000000
        /*0040*/ 	.short	0x0012
        /*0042*/ 	.short	0x007c
        /*0044*/ 	.byte	0x00, 0xf0, 0x11, 0x00


	//----- nvinfo : EIATTR_KPARAM_INFO
	.align		4
.L_25863:
        /*0048*/ 	.byte	0x04, 0x17
        /*004a*/ 	.short	(.L_25865 - .L_25864)
.L_25864:
        /*004c*/ 	.word	0x00000000
        /*0050*/ 	.short	0x0011
        /*0052*/ 	.short	0x0078
        /*0054*/ 	.byte	0x00, 0xf0, 0x11, 0x00


	//----- nvinfo : EIATTR_KPARAM_INFO
	.align		4
.L_25865:
        /*0058*/ 	.byte	0x04, 0x17
        /*005a*/ 	.short	(.L_25867 - .L_25866)
.L_25866:
        /*005c*/ 	.word	0x00000000
        /*0060*/ 	.short	0x0010
        /*0062*/ 	.short	0x0070
        /*0064*/ 	.byte	0x00, 0xf0, 0x21, 0x00


	//----- nvinfo : EIATTR_KPARAM_INFO
	.align		4
.L_25867:
        /*0068*/ 	.byte	0x04, 0x17
        /*006a*/ 	.short	(.L_25869 - .L_25868)
.L_25868:
        /*006c*/ 	.word	0x00000000
        /*0070*/ 	.short	0x000f
        /*0072*/ 	.short	0x0068
        /*0074*/ 	.byte	0x00, 0xf0, 0x21, 0x00


	//----- nvinfo : EIATTR_KPARAM_INFO
	.align		4
.L_25869:
        /*0078*/ 	.byte	0x04, 0x17
        /*007a*/ 	.short	(.L_25871 - .L_25870)
.L_25870:
        /*007c*/ 	.word	0x00000000
        /*0080*/ 	.short	0x000e
        /*0082*/ 	.short	0x0060
        /*0084*/ 	.byte	0x00, 0xf0, 0x11, 0x00


	//----- nvinfo : EIATTR_KPARAM_INFO
	.align		4
.L_25871:
        /*0088*/ 	.byte	0x04, 0x17
        /*008a*/ 	.short	(.L_25873 - .L_25872)
.L_25872:
        /*008c*/ 	.word	0x00000000
        /*0090*/ 	.short	0x000d
        /*0092*/ 	.short	0x005c
        /*0094*/ 	.byte	0x00, 0xf0, 0x11, 0x00


	//----- nvinfo : EIATTR_KPARAM_INFO
	.align		4
.L_25873:
        /*0098*/ 	.byte	0x04, 0x17
        /*009a*/ 	.short	(.L_25875 - .L_25874)
.L_25874:
        /*009c*/ 	.word	0x00000000
        /*00a0*/ 	.short	0x000c
        /*00a2*/ 	.short	0x0058
        /*00a4*/ 	.byte	0x00, 0xf0, 0x11, 0x00


	//----- nvinfo : EIATTR_KPARAM_INFO
	.align		4
.L_25875:
        /*00a8*/ 	.byte	0x04, 0x17
        /*00aa*/ 	.short	(.L_25877 - .L_25876)
.L_25876:
        /*00ac*/ 	.word	0x00000000
        /*00b0*/ 	.short	0x000b
        /*00b2*/ 	.short	0x0050
        /*00b4*/ 	.byte	0x00, 0xf0, 0x21, 0x00


	//----- nvinfo : EIATTR_KPARAM_INFO
	.align		4
.L_25877:
        /*00b8*/ 	.byte	0x04, 0x17
        /*00ba*/ 	.short	(.L_25879 - .L_25878)
.L_25878:
        /*00bc*/ 	.word	0x00000000
        /*00c0*/ 	.short	0x000a
        /*00c2*/ 	.short	0x0048
        /*00c4*/ 	.byte	0x00, 0xf0, 0x11, 0x00


	//----- nvinfo : EIATTR_KPARAM_INFO
	.align		4
.L_25879:
        /*00c8*/ 	.byte	0x04, 0x17
        /*00ca*/ 	.short	(.L_25881 - .L_25880)
.L_25880:
        /*00cc*/ 	.word	0x00000000
        /*00d0*/ 	.short	0x0009
        /*00d2*/ 	.short	0x0040
        /*00d4*/ 	.byte	0x00, 0xf0, 0x21, 0x00


	//----- nvinfo : EIATTR_KPARAM_INFO
	.align		4
.L_25881:
        /*00d8*/ 	.byte	0x04, 0x17
        /*00da*/ 	.short	(.L_25883 - .L_25882)
.L_25882:
        /*00dc*/ 	.word	0x00000000
        /*00e0*/ 	.short	0x0008
        /*00e2*/ 	.short	0x0038
        /*00e4*/ 	.byte	0x00, 0xf0, 0x21, 0x00


	//----- nvinfo : EIATTR_KPARAM_INFO
	.align		4
.L_25883:
        /*00e8*/ 	.byte	0x04, 0x17
        /*00ea*/ 	.short	(.L_25885 - .L_25884)
.L_25884:
        /*00ec*/ 	.word	0x00000000
        /*00f0*/ 	.short	0x0007
        /*00f2*/ 	.short	0x0034
        /*00f4*/ 	.byte	0x00, 0xf0, 0x11, 0x00


	//----- nvinfo : EIATTR_KPARAM_INFO
	.align		4
.L_25885:
        /*00f8*/ 	.byte	0x04, 0x17
        /*00fa*/ 	.short	(.L_25887 - .L_25886)
.L_25886:
        /*00fc*/ 	.word	0x00000000
        /*0100*/ 	.short	0x0006
        /*0102*/ 	.short	0x0030
        /*0104*/ 	.byte	0x00, 0xf0, 0x11, 0x00


	//----- nvinfo : EIATTR_KPARAM_INFO
	.align		4
.L_25887:
        /*0108*/ 	.byte	0x04, 0x17
        /*010a*/ 	.short	(.L_25889 - .L_25888)
.L_25888:
        /*010c*/ 	.word	0x00000000
        /*0110*/ 	.short	0x0005
        /*0112*/ 	.short	0x0028
        /*0114*/ 	.byte	0x00, 0xf0, 0x21, 0x00


	//----- nvinfo : EIATTR_KPARAM_INFO
	.align		4
.L_25889:
        /*0118*/ 	.byte	0x04, 0x17
        /*011a*/ 	.short	(.L_25891 - .L_25890)
.L_25890:
        /*011c*/ 	.word	0x00000000
        /*0120*/ 	.short	0x0004
        /*0122*/ 	.short	0x0020
        /*0124*/ 	.byte	0x00, 0xf0, 0x21, 0x00


	//----- nvinfo : EIATTR_KPARAM_INFO
	.align		4
.L_25891:
        /*0128*/ 	.byte	0x04, 0x17
        /*012a*/ 	.short	(.L_25893 - .L_25892)
.L_25892:
        /*012c*/ 	.word	0x00000000
        /*0130*/ 	.short	0x0003
        /*0132*/ 	.short	0x0018
        /*0134*/ 	.byte	0x00, 0xf0, 0x21, 0x00


	//----- nvinfo : EIATTR_KPARAM_INFO
	.align		4
.L_25893:
        /*0138*/ 	.byte	0x04, 0x17
        /*013a*/ 	.short	(.L_25895 - .L_25894)
.L_25894:
        /*013c*/ 	.word	0x00000000
        /*0140*/ 	.short	0x0002
        /*0142*/ 	.short	0x0010
        /*0144*/ 	.byte	0x00, 0xf0, 0x21, 0x00


	//----- nvinfo : EIATTR_KPARAM_INFO
	.align		4
.L_25895:
        /*0148*/ 	.byte	0x04, 0x17
        /*014a*/ 	.short	(.L_25897 - .L_25896)
.L_25896:
        /*014c*/ 	.word	0x00000000
        /*0150*/ 	.short	0x0001
        /*0152*/ 	.short	0x0008
        /*0154*/ 	.byte	0x00, 0xf0, 0x21, 0x00


	//----- nvinfo : EIATTR_KPARAM_INFO
	.align		4
.L_25897:
        /*0158*/ 	.byte	0x04, 0x17
        /*015a*/ 	.short	(.L_25899 - .L_25898)
.L_25898:
        /*015c*/ 	.word	0x00000000
        /*0160*/ 	.short	0x0000
        /*0162*/ 	.short	0x0000
        /*0164*/ 	.byte	0x00, 0xf0, 0x21, 0x00


	//----- nvinfo : EIATTR_SPARSE_MMA_MASK
	.align		4
.L_25899:
        /*0168*/ 	.byte	0x03, 0x50
        /*016a*/ 	.short	0x0000


	//----- nvinfo : EIATTR_MAXREG_COUNT
	.align		4
        /*016c*/ 	.byte	0x03, 0x1b
        /*016e*/ 	.short	0x00ff


	//----- nvinfo : EIATTR_NUM_BARRIERS
	.align		4
        /*0170*/ 	.byte	0x02, 0x4c
        /*0172*/ 	.byte	0x01
	.zero		1


	//----- nvinfo : EIATTR_MERCURY_ISA_VERSION
	.align		4
        /*0174*/ 	.byte	0x03, 0x5f
        /*0176*/ 	.short	0x0101


	//----- nvinfo : EIATTR_COOP_GROUP_MASK_REGIDS
	.align		4
        /*0178*/ 	.byte	0x04, 0x29
        /*017a*/ 	.short	(.L_25901 - .L_25900)


	//   ....[0]....
.L_25900:
        /*017c*/ 	.word	0xffffffff


	//   ....[1]....
        /*0180*/ 	.word	0xffffffff


	//   ....[2]....
        /*0184*/ 	.word	0xffffffff


	//   ....[3]....
        /*0188*/ 	.word	0xffffffff


	//   ....[4]....
        /*018c*/ 	.word	0xffffffff


	//   ....[5]....
        /*0190*/ 	.word	0xffffffff


	//   ....[6]....
        /*0194*/ 	.word	0xffffffff


	//   ....[7]....
        /*0198*/ 	.word	0xffffffff


	//   ....[8]....
        /*019c*/ 	.word	0xffffffff


	//   ....[9]....
        /*01a0*/ 	.word	0xffffffff


	//   ....[10]....
        /*01a4*/ 	.word	0xffffffff


	//   ....[11]....
        /*01a8*/ 	.word	0xffffffff


	//   ....[12]....
        /*01ac*/ 	.word	0xffffffff


	//   ....[13]....
        /*01b0*/ 	.word	0xffffffff


	//   ....[14]....
        /*01b4*/ 	.word	0xffffffff


	//   ....[15]....
        /*01b8*/ 	.word	0xffffffff


	//   ....[16]....
        /*01bc*/ 	.word	0xffffffff


	//   ....[17]....
        /*01c0*/ 	.word	0xffffffff


	//   ....[18]....
        /*01c4*/ 	.word	0x0500002b


	//   ....[19]....
        /*01c8*/ 	.word	0x0500002b


	//   ....[20]....
        /*01cc*/ 	.word	0x0500002b


	//   ....[21]....
        /*01d0*/ 	.word	0x0500002b


	//   ....[22]....
        /*01d4*/ 	.word	0x0500002b


	//   ....[23]....
        /*01d8*/ 	.word	0x0500002b


	//   ....[24]....
        /*01dc*/ 	.word	0x0500002b


	//----- nvinfo : EIATTR_COOP_GROUP_INSTR_OFFSETS
	.align		4
.L_25901:
        /*01e0*/ 	.byte	0x04, 0x28
        /*01e2*/ 	.short	(.L_25903 - .L_25902)


	//   ....[0]....
.L_25902:
        /*01e4*/ 	.word	0x00004500


	//   ....[1]....
        /*01e8*/ 	.word	0x00004520


	//   ....[2]....
        /*01ec*/ 	.word	0x00006820


	//   ....[3]....
        /*01f0*/ 	.word	0x00006840


	//   ....[4]....
        /*01f4*/ 	.word	0x00006b00


	//   ....[5]....
        /*01f8*/ 	.word	0x00006b20


	//   ....[6]....
        /*01fc*/ 	.word	0x00006b40


	//   ....[7]....
        /*0200*/ 	.word	0x00006d20


	//   ....[8]....
        /*0204*/ 	.word	0x00006d40


	//   ....[9]....
        /*0208*/ 	.word	0x00006d60


	//   ....[10]....
        /*020c*/ 	.word	0x00007c20


	//   ....[11]....
        /*0210*/ 	.word	0x00007ca0


	//   ....[12]....
        /*0214*/ 	.word	0x00007d00


	//   ....[13]....
        /*0218*/ 	.word	0x00007d50


	//   ....[14]....
        /*021c*/ 	.word	0x00007d90


	//   ....[15]....
        /*0220*/ 	.word	0x00007de0


	//   ....[16]....
        /*0224*/ 	.word	0x00007e00


	//   ....[17]....
        /*0228*/ 	.word	0x00007e20


	//   ....[18]....
        /*022c*/ 	.word	0x0000bcf0


	//   ....[19]....
        /*0230*/ 	.word	0x0000bd90


	//   ....[20]....
        /*0234*/ 	.word	0x0000be10


	//   ....[21]....
        /*0238*/ 	.word	0x0000beb0


	//   ....[22]....
        /*023c*/ 	.word	0x0000bf40


	//   ....[23]....
        /*0240*/ 	.word	0x0000bfe0


	//   ....[24]....
        /*0244*/ 	.word	0x0000c050


	//----- nvinfo : EIATTR_EXIT_INSTR_OFFSETS
	.align		4
.L_25903:
        /*0248*/ 	.byte	0x04, 0x1c
        /*024a*/ 	.short	(.L_25905 - .L_25904)


	//   ....[0]....
.L_25904:
        /*024c*/ 	.word	0x00000090


	//   ....[1]....
        /*0250*/ 	.word	0x0000b7f0


	//   ....[2]....
        /*0254*/ 	.word	0x0000bc90


	//----- nvinfo : EIATTR_CRS_STACK_SIZE
	.align		4
.L_25905:
        /*0258*/ 	.byte	0x04, 0x1e
        /*025a*/ 	.short	(.L_25907 - .L_25906)
.L_25906:
        /*025c*/ 	.word	0x00000000


	//----- nvinfo : EIATTR_CBANK_PARAM_SIZE
	.align		4
.L_25907:
        /*0260*/ 	.byte	0x03, 0x19
        /*0262*/ 	.short	0x008c


	//----- nvinfo : EIATTR_PARAM_CBANK
	.align		4
        /*0264*/ 	.byte	0x04, 0x0a
        /*0266*/ 	.short	(.L_25909 - .L_25908)
	.align		4
.L_25908:
        /*0268*/ 	.word	index@(.nv.constant0._ZN4vllm25paged_attention_v2_kernelI13__nv_bfloat16S1_Li256ELi8ELi128ELNS_18Fp8KVCacheDataTypeE0ELb1ELi512EEEvPfS3_PT_PKS4_PKT0_SA_ifPKiSC_iPKfiiiSE_SE_iiiii)
        /*026c*/ 	.short	0x0210
        /*026e*/ 	.short	0x008c


	//----- nvinfo : EIATTR_SW_WAR
	.align		4
.L_25909:
        /*0270*/ 	.byte	0x04, 0x36
        /*0272*/ 	.short	(.L_25911 - .L_25910)
.L_25910:
        /*0274*/ 	.word	0x00000008
.L_25911:


//--------------------- .nv.info._ZN4vllm32paged_attention_v2_reduce_kernelI13__nv_bfloat16Li192ELi128ELi512EEEvPT_PKfS5_PKS2_PKii --------------------------
	.section	.nv.info._ZN4vllm32paged_attention_v2_reduce_kernelI13__nv_bfloat16Li192ELi128ELi512EEEvPT_PKfS5_PKS2_PKii,"",@"SHT_CUDA_INFO"
	.sectionflags	@""
	.align	4


	//----- nvinfo : EIATTR_CUDA_API_VERSION
	.align		4
        /*0000*/ 	.byte	0x04, 0x37
        /*0002*/ 	.short	(.L_25913 - .L_25912)
.L_25912:
        /*0004*/ 	.word	0x00000082


	//----- nvinfo : EIATTR_KPARAM_INFO
	.align		4
.L_25913:
        /*0008*/ 	.byte	0x04, 0x17
        /*000a*/ 	.short	(.L_25915 - .L_25914)
.L_25914:
        /*000c*/ 	.word	0x00000000
        /*0010*/ 	.short	0x0005
        /*0012*/ 	.short	0x0028
        /*0014*/ 	.byte	0x00, 0xf0, 0x11, 0x00


	//----- nvinfo : EIATTR_KPARAM_INFO
	.align		4
.L_25915:
        /*0018*/ 	.byte	0x04, 0x17
        /*001a*/ 	.short	(.L_25917 - .L_25916)
.L_25916:
        /*001c*/ 	.word	0x00000000
        /*0020*/ 	.short	0x0004
        /*0022*/ 	.short	0x0020
        /*0024*/ 	.byte	0x00, 0xf0, 0x21, 0x00


	//----- nvinfo : EIATTR_KPARAM_INFO
	.align		4
.L_25917:
        /*0028*/ 	.byte	0x04, 0x17
        /*002a*/ 	.short	(.L_25919 - .L_25918)
.L_25918:
        /*002c*/ 	.word	0x00000000
        /*0030*/ 	.short	0x0003
        /*0032*/ 	.short	0x0018
        /*0034*/ 	.byte	0x00, 0xf0, 0x21, 0x00


	//----- nvinfo : EIATTR_KPARAM_INFO
	.align		4
.L_25919:
        /*0038*/ 	.byte	0x04, 0x17
        /*003a*/ 	.short	(.L_25921 - .L_25920)
.L_25920:
        /*003c*/ 	.word	0x00000000
        /*0040*/ 	.short	0x0002
        /*0042*/ 	.short	0x0010
        /*0044*/ 	.byte	0x00, 0xf0, 0x21, 0x00


	//----- nvinfo : EIATTR_KPARAM_INFO
	.align		4
.L_25921:
        /*0048*/ 	.byte	0x04, 0x17
        /*004a*/ 	.short	(.L_25923 - .L_25922)
.L_25922:
        /*004c*/ 	.word	0x00000000
        /*0050*/ 	.short	0x0001
        /*0052*/ 	.short	0x0008
        /*0054*/ 	.byte	0x00, 0xf0, 0x21, 0x00


	//----- nvinfo : EIATTR_KPARAM_INFO
	.align		4
.L_25923:
        /*0058*/ 	.byte	0x04, 0x17
        /*005a*/ 	.short	(.L_25925 - .L_25924)
.L_25924:
        /*005c*/ 	.word	0x00000000
        /*0060*/ 	.short	0x0000
        /*0062*/ 	.short	0x0000
        /*0064*/ 	.byte	0x00, 0xf0, 0x21, 0x00


	//----- nvinfo : EIATTR_SPARSE_MMA_MASK
	.align		4
.L_25925:
        /*0068*/ 	.byte	0x03, 0x50
        /*006a*/ 	.short	0x0000


	//----- nvinfo : EIATTR_MAXREG_COUNT
	.align		4
        /*006c*/ 	.byte	0x03, 0x1b
        /*006e*/ 	.short	0x00ff


	//----- nvinfo : EIATTR_NUM_BARRIERS
	.align		4
        /*0070*/ 	.byte	0x02, 0x4c
        /*0072*/ 	.byte	0x01
	.zero		1


	//----- nvinfo : EIATTR_MERCURY_ISA_VERSION
	.align		4
        /*0074*/ 	.byte	0x03, 0x5f
        /*0076*/ 	.short	0x0101


	//----- nvinfo : EIATTR_COOP_GROUP_MASK_REGIDS
	.align		4
        /*0078*/ 	.byte	0x04, 0x29
        /*007a*/ 	.short	(.L_25927 - .L_25926)


	//   ....[0]....
.L_25926:
        /*007c*/ 	.word	0xffffffff


	//   ....[1]....
        /*0080*/ 	.word	0xffffffff


	//   ....[2]....
        /*0084*/ 	.word	0xffffffff


	//   ....[3]....
        /*0088*/ 	.word	0xffffffff


	//   ....[4]....
        /*008c*/ 	.word	0xffffffff


	//   ....[5]....
        /*0090*/ 	.word	0xffffffff


	//   ....[6]....
        /*0094*/ 	.word	0xffffffff


	//   ....[7]....
        /*0098*/ 	.word	0xffffffff


	//   ....[8]....
        /*009c*/ 	.word	0xffffffff


	//   ....[9]....
        /*00a0*/ 	.word	0xffffffff


	//   ....[10]....
        /*00a4*/ 	.word	0xffffffff


	//   ....[11]....
        /*00a8*/ 	.word	0xffffffff


	//   ....[12]....
        /*00ac*/ 	.word	0xffffffff


	//   ....[13]....
        /*00b0*/ 	.word	0xffffffff


	//   ....[14]....
        /*00b4*/ 	.word	0xffffffff


	//   ....[15]....
        /*00b8*/ 	.word	0xffffffff


	//----- nvinfo : EIATTR_COOP_GROUP_INSTR_OFFSETS
	.align		4
.L_25927:
        /*00bc*/ 	.byte	0x04, 0x28
        /*00be*/ 	.short	(.L_25929 - .L_25928)


	//   ....[0]....
.L_25928:
        /*00c0*/ 	.word	0x000002f0


	//   ....[1]....
        /*00c4*/ 	.word	0x00000370


	//   ....[2]....
        /*00c8*/ 	.word	0x000003b0


	//   ....[3]....
        /*00cc*/ 	.word	0x00000400


	//   ....[4]....
        /*00d0*/ 	.word	0x00000460


	//   ....[5]....
        /*00d4*/ 	.word	0x000004c0


	//   ....[6]....
        /*00d8*/ 	.word	0x000004f0


	//   ....[7]....
        /*00dc*/ 	.word	0x00000510


	//   ....[8]....
        /*00e0*/ 	.word	0x00000680


	//   ....[9]....
        /*00e4*/ 	.word	0x00000710


	//   ....[10]....
        /*00e8*/ 	.word	0x00000730


	//   ....[11]....
        /*00ec*/ 	.word	0x00000750


	//   ....[12]....
        /*00f0*/ 	.word	0x00000770


	//   ....[13]....
        /*00f4*/ 	.word	0x000007f0


	//   ....[14]....
        /*00f8*/ 	.word	0x00000810


	//   ....[15]....
        /*00fc*/ 	.word	0x00000850


	//----- nvinfo : EIATTR_EXIT_INSTR_OFFSETS
	.align		4
.L_25929:
        /*0100*/ 	.byte	0x04, 0x1c
        /*0102*/ 	.short	(.L_25931 - .L_25930)


	//   ....[0]....
.L_25930:
        /*0104*/ 	.word	0x00000860


	//   ....[1]....
        /*0108*/ 	.word	0x000009e0


	//   ....[2]....
        /*010c*/ 	.word	0x00000ab0


	//   ....[3]....
        /*0110*/ 	.word	0x00001960


	//   ....[4]....
        /*0114*/ 	.word	0x000019a0


	//   ....[5]....
        /*0118*/ 	.word	0x00001b80


	//----- nvinfo : EIATTR_CRS_STACK_SIZE
	.align		4
.L_25931:
        /*011c*/ 	.byte	0x04, 0x1e
        /*011e*/ 	.short	(.L_25933 - .L_25932)
.L_25932:
        /*0120*/ 	.word	0x00000000


	//----- nvinfo : EIATTR_CBANK_PARAM_SIZE
	.align		4
.L_25933:
        /*0124*/ 	.byte	0x03, 0x19
        /*0126*/ 	.short	0x002c


	//----- nvinfo : EIATTR_PARAM_CBANK
	.align		4
        /*0128*/ 	.byte	0x04, 0x0a
        /*012a*/ 	.short	(.L_25935 - .L_25934)
	.align		4
.L_25934:
        /*012c*/ 	.word	index@(.nv.constant0._ZN4vllm32paged_attention_v2_reduce_kernelI13__nv_bfloat16Li192ELi128ELi512EEEvPT_PKfS5_PKS2_PKii)
        /*0130*/ 	.short	0x0210
        /*0132*/ 	.short	0x002c


	//----- nvinfo : EIATTR_SW_WAR
	.align		4
.L_25935:
        /*0134*/ 	.byte	0x04, 0x36
        /*0136*/ 	.short	(.L_25937 - .L_25936)
.L_25936:
        /*0138*/ 	.word	0x00000008
.L_25937:


//--------------------- .nv.info._ZN4vllm25paged_attention_v2_kernelI13__nv_bfloat16S1_Li192ELi8ELi128ELNS_18Fp8KVCacheDataTypeE0ELb1ELi512EEEvPfS3_PT_PKS4_PKT0_SA_ifPKiSC_iPKfiiiSE_SE_iiiii --------------------------
	.section	.nv.info._ZN4vllm25paged_attention_v2_kernelI13__nv_bfloat16S1_Li192ELi8ELi128ELNS_18Fp8KVCacheDataTypeE0ELb1ELi512EEEvPfS3_PT_PKS4_PKT0_SA_ifPKiSC_iPKfiiiSE_SE_iiiii,"",@"SHT_CUDA_INFO"
	.sectionflags	@""
	.align	4


	//----- nvinfo : EIATTR_CUDA_API_VERSION
	.align		4
        /*0000*/ 	.byte	0x04, 0x37
        /*0002*/ 	.short	(.L_25939 - .L_25938)
.L_25938:
        /*0004*/ 	.word	0x00000082


	//----- nvinfo : EIATTR_KPARAM_INFO
	.align		4
.L_25939:
        /*0008*/ 	.byte	0x04, 0x17
        /*000a*/ 	.short	(.L_25941 - .L_25940)
.L_25940:
        /*000c*/ 	.word	0x00000000
        /*0010*/ 	.short	0x0015
        /*0012*/ 	.short	0x0088
        /*0014*/ 	.byte	0x00, 0xf0, 0x11, 0x00


	//----- nvinfo : EIATTR_KPARAM_INFO
	.align		4
.L_25941:
        /*0018*/ 	.byte	0x04, 0x17
        /*001a*/ 	.short	(.L_25943 - .L_25942)
.L_25942:
        /*001c*/ 	.word	0x00000000
        /*0020*/ 	.short	0x0014
        /*0022*/ 	.short	0x0084
        /*0024*/ 	.byte	0x00, 0xf0, 0x11, 0x00


	//----- nvinfo : EIATTR_KPARAM_INFO
	.align		4
.L_25943:
        /*0028*/ 	.byte	0x04, 0x17
        /*002a*/ 	.short	(.L_25945 - .L_25944)
.L_25944:
        /*002c*/ 	.word	0x00000000
        /*0030*/ 	.short	0x0013
        /*0032*/ 	.short	0x0080
        /*0034*/ 	.byte	0x00, 0xf0, 0x11, 0x00


	//----- nvinfo : EIATTR_KPARAM_INFO
	.align		4
.L_25945:
        /*0038*/ 	.byte	0x04, 0x17
        /*003a*/ 	.short	(.L_25947 - .L_25946)
.L_25946:
        /*003c*/ 	.word	0x00000000
        /*0040*/ 	.short	0x0012
        /*0042*/ 	.short	0x007c
        /*0044*/ 	.byte	0x00, 0xf0, 0x11, 0x00


	//----- nvinfo : EIATTR_KPARAM_INFO
	.align		4
.L_25947:
        /*0048*/ 	.byte	0x04, 0x17
        /*004a*/ 	.short	(.L_25949 - .L_25948)
.L_25948:
        /*004c*/ 	.word	0x00000000
        /*0050*/ 	.short	0x0011
        /*0052*/ 	.short	0x0078
        /*0054*/ 	.byte	0x00, 0xf0, 0x11, 0x00


	//----- nvinfo : EIATTR_KPARAM_INFO
	.align		4
.L_25949:
        /*0058*/ 	.byte	0x04, 0x17
        /*005a*/ 	.short	(.L_25951 - .L_25950)
.L_25950:
        /*005c*/ 	.word	0x00000000
        /*0060*/ 	.short	0x0010
        /*0062*/ 	.short	0x0070
        /*0064*/ 	.byte	0x00, 0xf0, 0x21, 0x00


	//----- nvinfo : EIATTR_KPARAM_INFO
	.align		4
.L_25951:
        /*0068*/ 	.byte	0x04, 0x17
        /*006a*/ 	.short	(.L_25953 - .L_25952)
.L_25952:
        /*006c*/ 	.word	0x00000000
        /*0070*/ 	.short	0x000f
        /*0072*/ 	.short	0x0068
        /*0074*/ 	.byte	0x00, 0xf0, 0x21, 0x00


	//----- nvinfo : EIATTR_KPARAM_INFO
	.align		4
.L_25953:
        /*0078*/ 	.byte	0x04, 0x17
        /*007a*/ 	.short	(.L_25955 - .L_25954)
.L_25954:
        /*007c*/ 	.word	0x00000000
        /*0080*/ 	.short	0x000e
        /*0082*/ 	.short	0x0060
        /*0084*/ 	.byte	0x00, 0xf0, 0x11, 0x00


	//----- nvinfo : EIATTR_KPARAM_INFO
	.align		4
.L_25955:
        /*0088*/ 	.byte	0x04, 0x17
        /*008a*/ 	.short	(.L_25957 - .L_25956)
.L_25956:
        /*008c*/ 	.word	0x00000000
        /*0090*/ 	.short	0x000d
        /*0092*/ 	.short	0x005c
        /*0094*/ 	.byte	0x00, 0xf0, 0x11, 0x00


	//----- nvinfo : EIATTR_KPARAM_INFO
	.align		4
.L_25957:
        /*0098*/ 	.byte	0x04, 0x17
        /*009a*/ 	.short	(.L_25959 - .L_25958)
.L_25958:
        /*009c*/ 	.word	0x00000000
        /*00a0*/ 	.short	0x000c
        /*00a2*/ 	.short	0x0058
        /*00a4*/ 	.byte	0x00, 0xf0, 0x11, 0x00


	//----- nvinfo : EIATTR_KPARAM_INFO
	.align		4
.L_25959:
        /*00a8*/ 	.byte	0x04, 0x17
        /*00aa*/ 	.short	(.L_25961 - .L_25960)
.L_25960:
        /*00ac*/ 	.word	0x00000000
        /*00b0*/ 	.short	0x000b
        /*00b2*/ 	.short	0x0050
        /*00b4*/ 	.byte	0x00, 0xf0, 0x21, 0x00


	//----- nvinfo : EIATTR_KPARAM_INFO
	.align		4
.L_25961:
        /*00b8*/ 	.byte	0x04, 0x17
        /*00ba*/ 	.short	(.L_25963 - .L_25962)
.L_25962:
        /*00bc*/ 	.word	0x00000000
        /*00c0*/ 	.short	0x000a
        /*00c2*/ 	.short	0x0048
        /*00c4*/ 	.byte	0x00, 0xf0, 0x11, 0x00


	//----- nvinfo : EIATTR_KPARAM_INFO
	.align		4
.L_25963:
        /*00c8*/ 	.byte	0x04, 0x17
        /*00ca*/ 	.short	(.L_25965 - .L_25964)
.L_25964:
        /*00cc*/ 	.word	0x00000000
        /*00d0*/ 	.short	0x0009
        /*00d2*/ 	.short	0x0040
        /*00d4*/ 	.byte	0x00, 0xf0, 0x21, 0x00


	//----- nvinfo : EIATTR_KPARAM_INFO
	.align		4
.L_25965:
        /*00d8*/ 	.byte	0x04, 0x17
        /*00da*/ 	.short	(.L_25967 - .L_25966)
.L_25966:
        /*00dc*/ 	.word	0x00000000
        /*00e0*/ 	.short	0x0008
        /*00e2*/ 	.short	0x0038
        /*00e4*/ 	.byte	0x00, 0xf0, 0x21, 0x00


	//----- nvinfo : EIATTR_KPARAM_INFO
	.align		4
.L_25967:
        /*00e8*/ 	.byte	0x04, 0x17
        /*00ea*/ 	.short	(.L_25969 - .L_25968)
.L_25968:
        /*00ec*/ 	.word	0x00000000
        /*00f0*/ 	.short	0x0007
        /*00f2*/ 	.short	0x0034
        /*00f4*/ 	.byte	0x00, 0xf0, 0x11, 0x00


	//----- nvinfo : EIATTR_KPARAM_INFO
	.align		4
.L_25969:
        /*00f8*/ 	.byte	0x04, 0x17
        /*00fa*/ 	.short	(.L_25971 - .L_25970)
.L_25970:
        /*00fc*/ 	.word	0x00000000
        /*0100*/ 	.short	0x0006
        /*0102*/ 	.short	0x0030
        /*0104*/ 	.byte	0x00, 0xf0, 0x11, 0x00


	//----- nvinfo : EIATTR_KPARAM_INFO
	.align		4
.L_25971:
        /*0108*/ 	.byte	0x04, 0x17
        /*010a*/ 	.short	(.L_25973 - .L_25972)
.L_25972:
        /*010c*/ 	.word	0x00000000
        /*0110*/ 	.short	0x0005
        /*0112*/ 	.short	0x0028
        /*0114*/ 	.byte	0x00, 0xf0, 0x21, 0x00


	//----- nvinfo : EIATTR_KPARAM_INFO
	.align		4
.L_25973:
        /*0118*/ 	.byte	0x04, 0x17
        /*011a*/ 	.short	(.L_25975 - .L_25974)
.L_25974:
        /*011c*/ 	.word	0x00000000
        /*0120*/ 	.short	0x0004
        /*0122*/ 	.short	0x0020
        /*0124*/ 	.byte	0x00, 0xf0, 0x21, 0x00


	//----- nvinfo : EIATTR_KPARAM_INFO
	.align		4
.L_25975:
        /*0128*/ 	.byte	0x04, 0x17
        /*012a*/ 	.short	(.L_25977 - .L_25976)
.L_25976:
        /*012c*/ 	.word	0x00000000
        /*0130*/ 	.short	0x0003
        /*0132*/ 	.short	0x0018
        /*0134*/ 	.byte	0x00, 0xf0, 0x21, 0x00


	//----- nvinfo : EIATTR_KPARAM_INFO
	.align		4
.L_25977:
        /*0138*/ 	.byte	0x04, 0x17
        /*013a*/ 	.short	(.L_25979 - .L_25978)
.L_25978:
        /*013c*/ 	.word	0x00000000
        /*0140*/ 	.short	0x0002
        /*0142*/ 	.short	0x0010
        /*0144*/ 	.byte	0x00, 0xf0, 0x21, 0x00


	//----- nvinfo : EIATTR_KPARAM_INFO
	.align		4
.L_25979:
        /*0148*/ 	.byte	0x04, 0x17
        /*014a*/ 	.short	(.L_25981 - .L_25980)
.L_25980:
        /*014c*/ 	.word	0x00000000
        /*0150*/ 	.short	0x0001
        /*0152*/ 	.short	0x0008
        /*0154*/ 	.byte	0x00, 0xf0, 0x21, 0x00


	//----- nvinfo : EIATTR_KPARAM_INFO
	.align		4
.L_25981:
        /*0158*/ 	.byte	0x04, 0x17
        /*015a*/ 	.short	(.L_25983 - .L_25982)
.L_25982:
        /*015c*/ 	.word	0x00000000
        /*0160*/ 	.short	0x0000
        /*0162*/ 	.short	0x0000
        /*0164*/ 	.byte	0x00, 0xf0, 0x21, 0x00


	//----- nvinfo : EIATTR_SPARSE_MMA_MASK
	.align		4
.L_25983:
        /*0168*/ 	.byte	0x03, 0x50
        /*016a*/ 	.short	0x0000


	//----- nvinfo : EIATTR_MAXREG_COUNT
	.align		4
        /*016c*/ 	.byte	0x03, 0x1b
        /*016e*/ 	.short	0x00ff


	//----- nvinfo : EIATTR_NUM_BARRIERS
	.align		4
        /*0170*/ 	.byte	0x02, 0x4c
        /*0172*/ 	.byte	0x01
	.zero		1


	//----- nvinfo : EIATTR_MERCURY_ISA_VERSION
	.align		4
        /*0174*/ 	.byte	0x03, 0x5f
        /*0176*/ 	.short	0x0101


	//----- nvinfo : EIATTR_COOP_GROUP_MASK_REGIDS
	.align		4
        /*0178*/ 	.byte	0x04, 0x29
        /*017a*/ 	.short	(.L_25985 - .L_25984)


	//   ....[0]....
.L_25984:
        /*017c*/ 	.word	0xffffffff


	//   ....[1]....
        /*0180*/ 	.word	0xffffffff


	//   ....[2]....
        /*0184*/ 	.word	0xffffffff


	//   ....[3]....
        /*0188*/ 	.word	0xffffffff


	//   ....[4]....
        /*018c*/ 	.word	0xffffffff


	//   ....[5]....
        /*0190*/ 	.word	0xffffffff


	//   ....[6]....
        /*0194*/ 	.word	0xffffffff


	//   ....[7]....
        /*0198*/ 	.word	0xffffffff


	//   ....[8]....
        /*019c*/ 	.word	0xffffffff


	//   ....[9]....
        /*01a0*/ 	.word	0xffffffff


	//   ....[10]....
        /*01a4*/ 	.word	0xffffffff


	//   ....[11]....
        /*01a8*/ 	.word	0xffffffff


	//   ....[12]....
        /*01ac*/ 	.word	0xffffffff


	//   ....[13]....
        /*01b0*/ 	.word	0xffffffff


	//   ....[14]....
        /*01b4*/ 	.word	0xffffffff


	//   ....[15]....
        /*01b8*/ 	.word	0xffffffff


	//   ....[16]....
        /*01bc*/ 	.word	0xffffffff


	//   ....[17]....
        /*01c0*/ 	.word	0xffffffff


	//   ....[18]....
        /*01c4*/ 	.word	0x05000022


	//   ....[19]....
        /*01c8*/ 	.word	0x05000022


	//   ....[20]....
        /*01cc*/ 	.word	0x05000022


	//   ....[21]....
        /*01d0*/ 	.word	0x05000022


	//   ....[22]....
        /*01d4*/ 	.word	0x05000022


	//   ....[23]....
        /*01d8*/ 	.word	0x05000022


	//   ....[24]....
        /*01dc*/ 	.word	0x05000022


	//----- nvinfo : EIATTR_COOP_GROUP_INSTR_OFFSETS
	.align		4
.L_25985:
        /*01e0*/ 	.byte	0x04, 0x28
        /*01e2*/ 	.short	(.L_25987 - .L_25986)


	//   ....[0]....
.L_25986:
        /*01e4*/ 	.word	0x000038f0


	//   ....[1]....
        /*01e8*/ 	.word	0x00003910


	//   ....[2]....
        /*01ec*/ 	.word	0x00005500


	//   ....[3]....
        /*01f0*/ 	.word	0x00005520


	//   ....[4]....
        /*01f4*/ 	.word	0x000057e0


	//   ....[5]....
        /*01f8*/ 	.word	0x00005800


	//   ....[6]....
        /*01fc*/ 	.word	0x00005820


	//   ....[7]....
        /*0200*/ 	.word	0x00005a10


	//   ....[8]....
        /*0204*/ 	.word	0x00005a30


	//   ....[9]....
        /*0208*/ 	.word	0x00005a50


	//   ....[10]....
        /*020c*/ 	.word	0x00006920


	//   ....[11]....
        /*0210*/ 	.word	0x000069a0


	//   ....[12]....
        /*0214*/ 	.word	0x00006a00


	//   ....[13]....
        /*0218*/ 	.word	0x00006a50


	//   ....[14]....
        /*021c*/ 	.word	0x00006a90


	//   ....[15]....
        /*0220*/ 	.word	0x00006ae0


	//   ....[16]....
        /*0224*/ 	.word	0x00006b00


	//   ....[17]....
        /*0228*/ 	.word	0x00006b20


	//   ....[18]....
        /*022c*/ 	.word	0x00009f30


	//   ....[19]....
        /*0230*/ 	.word	0x00009fd0


	//   ....[20]....
        /*0234*/ 	.word	0x0000a050


	//   ....[21]....
        /*0238*/ 	.word	0x0000a0f0


	//   ....[22]....
        /*023c*/ 	.word	0x0000a180


	//   ....[23]....
        /*0240*/ 	.word	0x0000a220


	//   ....[24]....
        /*0244*/ 	.word	0x0000a290


	//----- nvinfo : EIATTR_EXIT_INSTR_OFFSETS
	.align		4
.L_25987:
        /*0248*/ 	.byte	0x04, 0x1c
        /*024a*/ 	.short	(.L_25989 - .L_25988)


	//   ....[0]....
.L_25988:
        /*024c*/ 	.word	0x000000d0


	//   ....[1]....
        /*0250*/ 	.word	0x00009b20


	//   ....[2]....
        /*0254*/ 	.word	0x00009ed0


	//----- nvinfo : EIATTR_CRS_STACK_SIZE
	.align		4
.L_25989:
        /*0258*/ 	.byte	0x04, 0x1e
        /*025a*/ 	.short	(.L_25991 - .L_25990)
.L_25990:
        /*025c*/ 	.word	0x00000000


	//----- nvinfo : EIATTR_CBANK_PARAM_SIZE
	.align		4
.L_25991:
        /*0260*/ 	.byte	0x03, 0x19
        /*0262*/ 	.short	0x008c


	//----- nvinfo : EIATTR_PARAM_CBANK
	.align		4
        /*0264*/ 	.byte	0x04, 0x0a
        /*0266*/ 	.short	(.L_25993 - .L_25992)
	.align		4
.L_25992:
        /*0268*/ 	.word	index@(.nv.constant0._ZN4vllm25paged_attention_v2_kernelI13__nv_bfloat16S1_Li192ELi8ELi128ELNS_18Fp8KVCacheDataTypeE0ELb1ELi512EEEvPfS3_PT_PKS4_PKT0_SA_ifPKiSC_iPKfiiiSE_SE_iiiii)
        /*026c*/ 	.short	0x0210
        /*026e*/ 	.short	0x008c


	//----- nvinfo : EIATTR_SW_WAR
	.align		4
.L_25993:
        /*0270*/ 	.byte	0x04, 0x36
        /*0272*/ 	.short	(.L_25995 - .L_25994)
.L_25994:
        /*0274*/ 	.word	0x00000008
.L_25995:


//--------------------- .nv.info._ZN4vllm32paged_attention_v2_reduce_kernelI13__nv_bfloat16Li128ELi128ELi512EEEvPT_PKfS5_PKS2_PKii --------------------------
	.section	.nv.info._ZN4vllm32paged_attention_v2_reduce_kernelI13__nv_bfloat16Li128ELi128ELi512EEEvPT_PKfS5_PKS2_PKii,"",@"SHT_CUDA_INFO"
	.sectionflags	@""
	.align	4


	//----- nvinfo : EIATTR_CUDA_API_VERSION
	.align		4
        /*0000*/ 	.byte	0x04, 0x37
        /*0002*/ 	.short	(.L_25997 - .L_25996)
.L_25996:
        /*0004*/ 	.word	0x00000082


	//----- nvinfo : EIATTR_KPARAM_INFO
	.align		4
.L_25997:
        /*0008*/ 	.byte	0x04, 0x17
        /*000a*/ 	.short	(.L_25999 - .L_25998)
.L_25998:
        /*000c*/ 	.word	0x00000000
        /*0010*/ 	.short	0x0005
        /*0012*/ 	.short	0x0028
        /*0014*/ 	.byte	0x00, 0xf0, 0x11, 0x00


	//----- nvinfo : EIATTR_KPARAM_INFO
	.align		4
.L_25999:
        /*0018*/ 	.byte	0x04, 0x17
        /*001a*/ 	.short	(.L_26001 - .L_26000)
.L_26000:
        /*001c*/ 	.word	0x00000000
        /*0020*/ 	.short	0x0004
        /*0022*/ 	.short	0x0020
        /*0024*/ 	.byte	0x00, 0xf0, 0x21, 0x00


	//----- nvinfo : EIATTR_KPARAM_INFO
	.align		4
.L_26001:
        /*0028*/ 	.byte	0x04, 0x17
        /*002a*/ 	.short	(.L_26003 - .L_26002)
.L_26002:
        /*002c*/ 	.word	0x00000000
        /*0030*/ 	.short	0x0003
        /*0032*/ 	.short	0x0018
        /*0034*/ 	.byte	0x00, 0xf0, 0x21, 0x00


	//----- nvinfo : EIATTR_KPARAM_INFO
	.align		4
.L_26003:
        /*0038*/ 	.byte	0x04, 0x17
        /*003a*/ 	.short	(.L_26005 - .L_26004)
.L_26004:
        /*003c*/ 	.word	0x00000000
        /*0040*/ 	.short	0x0002
        /*0042*/ 	.short	0x0010
        /*0044*/ 	.byte	0x00, 0xf0, 0x21, 0x00


	//----- nvinfo : EIATTR_KPARAM_INFO
	.align		4
.L_26005:
        /*0048*/ 	.byte	0x04, 0x17
        /*004a*/ 	.short	(.L_26007 - .L_26006)
.L_26006:
        /*004c*/ 	.word	0x00000000
        /*0050*/ 	.short	0x0001
        /*0052*/ 	.short	0x0008
        /*0054*/ 	.byte	0x00, 0xf0, 0x21, 0x00


	//----- nvinfo : EIATTR_KPARAM_INFO
	.align		4
.L_26007:
        /*0058*/ 	.byte	0x04, 0x17
        /*005a*/ 	.short	(.L_26009 - .L_26008)
.L_26008:
        /*005c*/ 	.word	0x00000000
        /*0060*/ 	.short	0x0000
        /*0062*/ 	.short	0x0000
        /*0064*/ 	.byte	0x00, 0xf0, 0x21, 0x00


	//----- nvinfo : EIATTR_SPARSE_MMA_MASK
	.align		4
.L_26009:
        /*0068*/ 	.byte	0x03, 0x50
        /*006a*/ 	.short	0x0000


	//----- nvinfo : EIATTR_MAXREG_COUNT
	.align		4
        /*006c*/ 	.byte	0x03, 0x1b
        /*006e*/ 	.short	0x00ff


	//----- nvinfo : EIATTR_NUM_BARRIERS
	.align		4
        /*0070*/ 	.byte	0x02, 0x4c
        /*0072*/ 	.byte	0x01
	.zero		1


	//----- nvinfo : EIATTR_MERCURY_ISA_VERSION
	.align		4
        /*0074*/ 	.byte	0x03, 0x5f
        /*0076*/ 	.short	0x0101


	//----- nvinfo : EIATTR_COOP_GROUP_MASK_REGIDS
	.align		4
        /*0078*/ 	.byte	0x04, 0x29
        /*007a*/ 	.short	(.L_26011 - .L_26010)


	//   ....[0]....
.L_26010:
        /*007c*/ 	.word	0xffffffff


	//   ....[1]....
        /*0080*/ 	.word	0xffffffff


	//   ....[2]....
        /*0084*/ 	.word	0xffffffff


	//   ....[3]....
        /*0088*/ 	.word	0xffffffff


	//   ....[4]....
        /*008c*/ 	.word	0xffffffff


	//   ....[5]....
        /*0090*/ 	.word	0xffffffff


	//   ....[6]....
        /*0094*/ 	.word	0xffffffff


	//   ....[7]....
        /*0098*/ 	.word	0xffffffff


	//   ....[8]....
        /*009c*/ 	.word	0xffffffff


	//   ....[9]....
        /*00a0*/ 	.word	0xffffffff


	//   ....[10]....
        /*00a4*/ 	.word	0xffffffff


	//   ....[11]....
        /*00a8*/ 	.word	0xffffffff


	//   ....[12]....
        /*00ac*/ 	.word	0xffffffff


	//   ....[13]....
        /*00b0*/ 	.word	0xffffffff


	//   ....[14]....
        /*00b4*/ 	.word	0xffffffff


	//   ....[15]....
        /*00b8*/ 	.word	0xffffffff


	//----- nvinfo : EIATTR_COOP_GROUP_INSTR_OFFSETS
	.align		4
.L_26011:
        /*00bc*/ 	.byte	0x04, 0x28
        /*00be*/ 	.short	(.L_26013 - .L_26012)


	//   ....[0]....
.L_26012:
        /*00c0*/ 	.word	0x000002f0


	//   ....[1]....
        /*00c4*/ 	.word	0x00000380


	//   ....[2]....
        /*00c8*/ 	.word	0x000003d0


	//   ....[3]....
        /*00cc*/ 	.word	0x000003f0


	//   ....[4]....
        /*00d0*/ 	.word	0x00000420


	//   ....[5]....
        /*00d4*/ 	.word	0x000004d0


	//   ....[6]....
        /*00d8*/ 	.word	0x000004f0


	//   ....[7]....
        /*00dc*/ 	.word	0x00000510


	//   ....[8]....
        /*00e0*/ 	.word	0x00000680


	//   ....[9]....
        /*00e4*/ 	.word	0x00000720


	//   ....[10]....
        /*00e8*/ 	.word	0x00000740


	//   ....[11]....
        /*00ec*/ 	.word	0x00000760


	//   ....[12]....
        /*00f0*/ 	.word	0x00000780


	//   ....[13]....
        /*00f4*/ 	.word	0x00000800


	//   ....[14]....
        /*00f8*/ 	.word	0x00000820


	//   ....[15]....
        /*00fc*/ 	.word	0x00000850


	//----- nvinfo : EIATTR_EXIT_INSTR_OFFSETS
	.align		4
.L_26013:
        /*0100*/ 	.byte	0x04, 0x1c
        /*0102*/ 	.short	(.L_26015 - .L_26014)


	//   ....[0]....
.L_26014:
        /*0104*/ 	.word	0x00000860


	//   ....[1]....
        /*0108*/ 	.word	0x000009d0


	//   ....[2]....
        /*010c*/ 	.word	0x00000aa0


	//   ....[3]....
        /*0110*/ 	.word	0x00001b50


	//   ....[4]....
        /*0114*/ 	.word	0x00001b90


	//   ....[5]....
        /*0118*/ 	.word	0x00001d70


	//----- nvinfo : EIATTR_CRS_STACK_SIZE
	.align		4
.L_26015:
        /*011c*/ 	.byte	0x04, 0x1e
        /*011e*/ 	.short	(.L_26017 - .L_26016)
.L_26016:
        /*0120*/ 	.word	0x00000000


	//----- nvinfo : EIATTR_CBANK_PARAM_SIZE
	.align		4
.L_26017:
        /*0124*/ 	.byte	0x03, 0x19
        /*0126*/ 	.short	0x002c


	//----- nvinfo : EIATTR_PARAM_CBANK
	.align		4
        /*0128*/ 	.byte	0x04, 0x0a
        /*012a*/ 	.short	(.L_26019 - .L_26018)
	.align		4
.L_26018:
        /*012c*/ 	.word	index@(.nv.constant0._ZN4vllm32paged_attention_v2_reduce_kernelI13__nv_bfloat16Li128ELi128ELi512EEEvPT_PKfS5_PKS2_PKii)
        /*0130*/ 	.short	0x0210
        /*0132*/ 	.short	0x002c


	//----- nvinfo : EIATTR_SW_WAR
	.align		4
.L_26019:
        /*0134*/ 	.byte	0x04, 0x36
        /*0136*/ 	.short	(.L_26021 - .L_26020)
.L_26020:
        /*0138*/ 	.word	0x00000008
.L_26021:


//--------------------- .nv.info._ZN4vllm25paged_attention_v2_kernelI13__nv_bfloat16S1_Li128ELi8ELi128ELNS_18Fp8KVCacheDataTypeE0ELb1ELi512EEEvPfS3_PT_PKS4_PKT0_SA_ifPKiSC_iPKfiiiSE_SE_iiiii --------------------------
	.section	.nv.info._ZN4vllm25paged_attention_v2_kernelI13__nv_bfloat16S1_Li128ELi8ELi128ELNS_18Fp8KVCacheDataTypeE0ELb1ELi512EEEvPfS3_PT_PKS4_PKT0_SA_ifPKiSC_iPKfiiiSE_SE_iiiii,"",@"SHT_CUDA_INFO"
	.sectionflags	@""
	.align	4


	//----- nvinfo : EIATTR_CUDA_API_VERSION
	.align		4
        /*0000*/ 	.byte	0x04, 0x37
        /*0002*/ 	.short	(.L_26023 - .L_26022)
.L_26022:
        /*0004*/ 	.word	0x00000082


	//----- nvinfo : EIATTR_KPARAM_INFO
	.align		4
.L_26023:
        /*0008*/ 	.byte	0x04, 0x17
        /*000a*/ 	.short	(.L_26025 - .L_26024)
.L_26024:
        /*000c*/ 	.word	0x00000000
        /*0010*/ 	.short	0x0015
        /*0012*/ 	.short	0x0088
        /*0014*/ 	.byte	0x00, 0xf0, 0x11, 0x00


	//----- nvinfo : EIATTR_KPARAM_INFO
	.align		4
.L_26025:
        /*0018*/ 	.byte	0x04, 0x17
        /*001a*/ 	.short	(.L_26027 - .L_26026)
.L_26026:
        /*001c*/ 	.word	0x00000000
        /*0020*/ 	.short	0x0014
        /*0022*/ 	.short	0x0084
        /*0024*/ 	.byte	0x00, 0xf0, 0x11, 0x00


	//----- nvinfo : EIATTR_KPARAM_INFO
	.align		4
.L_26027:
        /*0028*/ 	.byte	0x04, 0x17
        /*002a*/ 	.short	(.L_26029 - .L_26028)
.L_26028:
        /*002c*/ 	.word	0x00000000
        /*0030*/ 	.short	0x0013
        /*0032*/ 	.short	0x0080
        /*0034*/ 	.byte	0x00, 0xf0, 0x11, 0x00


	//----- nvinfo : EIATTR_KPARAM_INFO
	.align		4
.L_26029:
        /*0038*/ 	.byte	0x04, 0x17
        /*003a*/ 	.short	(.L_26031 - .L_26030)
.L_26030:
        /*003c*/ 	.word	0x00000000
        /*0040*/ 	.short	0x0012
        /*0042*/ 	.short	0x007c
        /*0044*/ 	.byte	0x00, 0xf0, 0x11, 0x00


	//----- nvinfo : EIATTR_KPARAM_INFO
	.align		4
.L_26031:
        /*0048*/ 	.byte	0x04, 0x17
        /*004a*/ 	.short	(.L_26033 - .L_26032)
.L_26032:
        /*004c*/ 	.word	0x00000000
        /*0050*/ 	.short	0x0011
        /*0052*/ 	.short	0x0078
        /*0054*/ 	.byte	0x00, 0xf0, 0x11, 0x00


	//----- nvinfo : EIATTR_KPARAM_INFO
	.align		4
.L_26033:
        /*0058*/ 	.byte	0x04, 0x17
        /*005a*/ 	.short	(.L_26035 - .L_26034)
.L_26034:
        /*005c*/ 	.word	0x00000000
        /*0060*/ 	.short	0x0010
        /*0062*/ 	.short	0x0070
        /*0064*/ 	.byte	0x00, 0xf0, 0x21, 0x00


	//----- nvinfo : EIATTR_KPARAM_INFO
	.align		4
.L_26035:
        /*0068*/ 	.byte	0x04, 0x17
        /*006a*/ 	.short	(.L_26037 - .L_26036)
.L_26036:
        /*006c*/ 	.word	0x00000000
        /*0070*/ 	.short	0x000f
        /*0072*/ 	.short	0x0068
        /*0074*/ 	.byte	0x00, 0xf0, 0x21, 0x00


	//----- nvinfo : EIATTR_KPARAM_INFO
	.align		4
.L_26037:
        /*0078*/ 	.byte	0x04, 0x17
        /*007a*/ 	.short	(.L_26039 - .L_26038)
.L_26038:
        /*007c*/ 	.word	0x00000000
        /*0080*/ 	.short	0x000e
        /*0082*/ 	.short	0x0060
        /*0084*/ 	.byte	0x00, 0xf0, 0x11, 0x00


	//----- nvinfo : EIATTR_KPARAM_INFO
	.align		4
.L_26039:
        /*0088*/ 	.byte	0x04, 0x17
        /*008a*/ 	.short	(.L_26041 - .L_26040)
.L_26040:
        /*008c*/ 	.word	0x00000000
        /*0090*/ 	.short	0x000d
        /*0092*/ 	.short	0x005c
        /*0094*/ 	.byte	0x00, 0xf0, 0x11, 0x00


	//----- nvinfo : EIATTR_KPARAM_INFO
	.align		4
.L_26041:
        /*0098*/ 	.byte	0x04, 0x17
        /*009a*/ 	.short	(.L_26043 - .L_26042)
.L_26042:
        /*009c*/ 	.word	0x00000000
        /*00a0*/ 	.short	0x000c
        /*00a2*/ 	.short	0x0058
        /*00a4*/ 	.byte	0x00, 0xf0, 0x11, 0x00


	//----- nvinfo : EIATTR_KPARAM_INFO
	.align		4
.L_26043:
        /*00a8*/ 	.byte	0x04, 0x17
        /*00aa*/ 	.short	(.L_26045 - .L_26044)
.L_26044:
        /*00ac*/ 	.word	0x00000000
        /*00b0*/ 	.short	0x000b
        /*00b2*/ 	.short	0x0050
        /*00b4*/ 	.byte	0x00, 0xf0, 0x21, 0x00


	//----- nvinfo : EIATTR_KPARAM_INFO
	.align		4
.L_26045:
        /*00b8*/ 	.byte	0x04, 0x17
        /*00ba*/ 	.short	(.L_26047 - .L_26046)
.L_26046:
        /*00bc*/ 	.word	0x00000000
        /*00c0*/ 	.short	0x000a
        /*00c2*/ 	.short	0x0048
        /*00c4*/ 	.byte	0x00, 0xf0, 0x11, 0x00


	//----- nvinfo : EIATTR_KPARAM_INFO
	.align		4
.L_26047:
        /*00c8*/ 	.byte	0x04, 0x17
        /*00ca*/ 	.short	(.L_26049 - .L_26048)
.L_26048:
        /*00cc*/ 	.word	0x00000000
        /*00d0*/ 	.short	0x0009
        /*00d2*/ 	.short	0x0040
        /*00d4*/ 	.byte	0x00, 0xf0, 0x21, 0x00


	//----- nvinfo : EIATTR_KPARAM_INFO
	.align		4
.L_26049:
        /*00d8*/ 	.byte	0x04, 0x17
        /*00da*/ 	.short	(.L_26051 - .L_26050)
.L_26050:
        /*00dc*/ 	.word	0x00000000
        /*00e0*/ 	.short	0x0008
        /*00e2*/ 	.short	0x0038
        /*00e4*/ 	.byte	0x00, 0xf0, 0x21, 0x00


	//----- nvinfo : EIATTR_KPARAM_INFO
	.align		4
.L_26051:
        /*00e8*/ 	.byte	0x04, 0x17
        /*00ea*/ 	.short	(.L_26053 - .L_26052)
.L_26052:
        /*00ec*/ 	.word	0x00000000
        /*00f0*/ 	.short	0x0007
        /*00f2*/ 	.short	0x0034
        /*00f4*/ 	.byte	0x00, 0xf0, 0x11, 0x00


	//----- nvinfo : EIATTR_KPARAM_INFO
	.align		4
.L_26053:
        /*00f8*/ 	.byte	0x04, 0x17
        /*00fa*/ 	.short	(.L_26055 - .L_26054)
.L_26054:
        /*00fc*/ 	.word	0x00000000
        /*0100*/ 	.short	0x0006
        /*0102*/ 	.short	0x0030
        /*0104*/ 	.byte	0x00, 0xf0, 0x11, 0x00


	//----- nvinfo : EIATTR_KPARAM_INFO
	.align		4
.L_26055:
        /*0108*/ 	.byte	0x04, 0x17
        /*010a*/ 	.short	(.L_26057 - .L_26056)
.L_26056:
        /*010c*/ 	.word	0x00000000
        /*0110*/ 	.short	0x0005
        /*0112*/ 	.short	0x0028
        /*0114*/ 	.byte	0x00, 0xf0, 0x21, 0x00


	//----- nvinfo : EIATTR_KPARAM_INFO
	.align		4
.L_26057:
        /*0118*/ 	.byte	0x04, 0x17
        /*011a*/ 	.short	(.L_26059 - .L_26058)
.L_26058:
        /*011c*/ 	.word	0x00000000
        /*0120*/ 	.short	0x0004
        /*0122*/ 	.short	0x0020
        /*0124*/ 	.byte	0x00, 0xf0, 0x21, 0x00


	//----- nvinfo : EIATTR_KPARAM_INFO
	.align		4
.L_26059:
        /*0128*/ 	.byte	0x04, 0x17
        /*012a*/ 	.short	(.L_26061 - .L_26060)
.L_26060:
        /*012c*/ 	.word	0x00000000
        /*0130*/ 	.short	0x0003
        /*0132*/ 	.short	0x0018
        /*0134*/ 	.byte	0x00, 0xf0, 0x21, 0x00


	//----- nvinfo : EIATTR_KPARAM_INFO
	.align		4
.L_26061:
        /*0138*/ 	.byte	0x04, 0x17
        /*013a*/ 	.short	(.L_26063 - .L_26062)
.L_26062:
        /*013c*/ 	.word	0x00000000
        /*0140*/ 	.short	0x0002
        /*0142*/ 	.short	0x0010
        /*0144*/ 	.byte	0x00, 0xf0, 0x21, 0x00


	//----- nvinfo : EIATTR_KPARAM_INFO
	.align		4
.L_26063:
        /*0148*/ 	.byte	0x04, 0x17
        /*014a*/ 	.short	(.L_26065 - .L_26064)
.L_26064:
        /*014c*/ 	.word	0x00000000
        /*0150*/ 	.short	0x0001
        /*0152*/ 	.short	0x0008
        /*0154*/ 	.byte	0x00, 0xf0, 0x21, 0x00


	//----- nvinfo : EIATTR_KPARAM_INFO
	.align		4
.L_26065:
        /*0158*/ 	.byte	0x04, 0x17
        /*015a*/ 	.short	(.L_26067 - .L_26066)
.L_26066:
        /*015c*/ 	.word	0x00000000
        /*0160*/ 	.short	0x0000
        /*0162*/ 	.short	0x0000
        /*0164*/ 	.byte	0x00, 0xf0, 0x21, 0x00


	//----- nvinfo : EIATTR_SPARSE_MMA_MASK
	.align		4
.L_26067:
        /*0168*/ 	.byte	0x03, 0x50
        /*016a*/ 	.short	0x0000


	//----- nvinfo : EIATTR_MAXREG_COUNT
	.align		4
        /*016c*/ 	.byte	0x03, 0x1b
        /*016e*/ 	.short	0x00ff


	//----- nvinfo : EIATTR_NUM_BARRIERS
	.align		4
        /*0170*/ 	.byte	0x02, 0x4c
        /*0172*/ 	.byte	0x01
	.zero		1


	//----- nvinfo : EIATTR_MERCURY_ISA_VERSION
	.align		4
        /*0174*/ 	.byte	0x03, 0x5f
        /*0176*/ 	.short	0x0101


	//----- nvinfo : EIATTR_COOP_GROUP_MASK_REGIDS
	.align		4
        /*0178*/ 	.byte	0x04, 0x29
        /*017a*/ 	.short	(.L_26069 - .L_26068)


	//   ....[0]....
.L_26068:
        /*017c*/ 	.word	0xffffffff


	//   ....[1]....
        /*0180*/ 	.word	0xffffffff


	//   ....[2]....
        /*0184*/ 	.word	0xffffffff


	//   ....[3]....
        /*0188*/ 	.word	0xffffffff


	//   ....[4]....
        /*018c*/ 	.word	0xffffffff


	//   ....[5]....
        /*0190*/ 	.word	0xffffffff


	//   ....[6]....
        /*0194*/ 	.word	0xffffffff


	//   ....[7]....
        /*0198*/ 	.word	0xffffffff


	//   ....[8]....
        /*019c*/ 	.word	0xffffffff


	//   ....[9]....
        /*01a0*/ 	.word	0xffffffff


	//   ....[10]....
        /*01a4*/ 	.word	0xffffffff


	//   ....[11]....
        /*01a8*/ 	.word	0xffffffff


	//   ....[12]....
        /*01ac*/ 	.word	0xffffffff


	//   ....[13]....
        /*01b0*/ 	.word	0xffffffff


	//   ....[14]....
        /*01b4*/ 	.word	0xffffffff


	//   ....[15]....
        /*01b8*/ 	.word	0xffffffff


	//   ....[16]....
        /*01bc*/ 	.word	0xffffffff


	//   ....[17]....
        /*01c0*/ 	.word	0xffffffff


	//   ....[18]....
        /*01c4*/ 	.word	0x05000018


	//   ....[19]....
        /*01c8*/ 	.word	0x05000018


	//   ....[20]....
        /*01cc*/ 	.word	0x05000018


	//   ....[21]....
        /*01d0*/ 	.word	0x05000018


	//   ....[22]....
        /*01d4*/ 	.word	0x05000018


	//   ....[23]....
        /*01d8*/ 	.word	0x05000018


	//   ....[24]....
        /*01dc*/ 	.word	0x05000018


	//----- nvinfo : EIATTR_COOP_GROUP_INSTR_OFFSETS
	.align		4
.L_26069:
        /*01e0*/ 	.byte	0x04, 0x28
        /*01e2*/ 	.short	(.L_26071 - .L_26070)


	//   ....[0]....
.L_26070:
        /*01e4*/ 	.word	0x00002be0


	//   ....[1]....
        /*01e8*/ 	.word	0x00002c00


	//   ....[2]....
        /*01ec*/ 	.word	0x000041e0


	//   ....[3]....
        /*01f0*/ 	.word	0x00004200


	//   ....[4]....
        /*01f4*/ 	.word	0x00004420


	//   ....[5]....
        /*01f8*/ 	.word	0x00004440


	//   ....[6]....
        /*01fc*/ 	.word	0x00004460


	//   ....[7]....
        /*0200*/ 	.word	0x00004640


	//   ....[8]....
        /*0204*/ 	.word	0x00004660


	//   ....[9]....
        /*0208*/ 	.word	0x00004680


	//   ....[10]....
        /*020c*/ 	.word	0x00005540


	//   ....[11]....
        /*0210*/ 	.word	0x000055b0


	//   ....[12]....
        /*0214*/ 	.word	0x000055e0


	//   ....[13]....
        /*0218*/ 	.word	0x00005660


	//   ....[14]....
        /*021c*/ 	.word	0x000056b0


	//   ....[15]....
        /*0220*/ 	.word	0x00005700


	//   ....[16]....
        /*0224*/ 	.word	0x00005720


	//   ....[17]....
        /*0228*/ 	.word	0x00005740


	//   ....[18]....
        /*022c*/ 	.word	0x000080d0


	//   ....[19]....
        /*0230*/ 	.word	0x00008170


	//   ....[20]....
        /*0234*/ 	.word	0x000081f0


	//   ....[21]....
        /*0238*/ 	.word	0x00008290


	//   ....[22]....
        /*023c*/ 	.word	0x00008320


	//   ....[23]....
        /*0240*/ 	.word	0x000083c0


	//   ....[24]....
        /*0244*/ 	.word	0x00008430


	//----- nvinfo : EIATTR_EXIT_INSTR_OFFSETS
	.align		4
.L_26071:
        /*0248*/ 	.byte	0x04, 0x1c
        /*024a*/ 	.short	(.L_26073 - .L_26072)


	//   ....[0]....
.L_26072:
        /*024c*/ 	.word	0x00000090


	//   ....[1]....
        /*0250*/ 	.word	0x00007d60


	//   ....[2]....
        /*0254*/ 	.word	0x00008070


	//----- nvinfo : EIATTR_CRS_STACK_SIZE
	.align		4
.L_26073:
        /*0258*/ 	.byte	0x04, 0x1e
        /*025a*/ 	.short	(.L_26075 - .L_26074)
.L_26074:
        /*025c*/ 	.word	0x00000000


	//----- nvinfo : EIATTR_CBANK_PARAM_SIZE
	.align		4
.L_26075:
        /*0260*/ 	.byte	0x03, 0x19
        /*0262*/ 	.short	0x008c


	//----- nvinfo : EIATTR_PARAM_CBANK
	.align		4
        /*0264*/ 	.byte	0x04, 0x0a
        /*0266*/ 	.short	(.L_26077 - .L_26076)
	.align		4
.L_26076:
        /*0268*/ 	.word	index@(.nv.constant0._ZN4vllm25paged_attention_v2_kernelI13__nv_bfloat16S1_Li128ELi8ELi128ELNS_18Fp8KVCacheDataTypeE0ELb1ELi512EEEvPfS3_PT_PKS4_PKT0_SA_ifPKiSC_iPKfiiiSE_SE_iiiii)
        /*026c*/ 	.short	0x0210
        /*026e*/ 	.short	0x008c


	//----- nvinfo : EIATTR_SW_WAR
	.align		4
.L_26077:
        /*0270*/ 	.byte	0x04, 0x36
        /*0272*/ 	.short	(.L_26079 - .L_26078)
.L_26078:
        /*0274*/ 	.word	0x00000008
.L_26079:


//--------------------- .nv.info._ZN4vllm32paged_attention_v2_reduce_kernelI13__nv_bfloat16Li120ELi128ELi512EEEvPT_PKfS5_PKS2_PKii --------------------------
	.section	.nv.info._ZN4vllm32paged_attention_v2_reduce_kernelI13__nv_bfloat16Li120ELi128ELi512EEEvPT_PKfS5_PKS2_PKii,"",@"SHT_CUDA_INFO"
	.sectionflags	@""
	.align	4


	//----- nvinfo : EIATTR_CUDA_API_VERSION
	.align		4
        /*0000*/ 	.byte	0x04, 0x37
        /*0002*/ 	.short	(.L_26081 - .L_26080)
.L_26080:
        /*0004*/ 	.word	0x00000082


	//----- nvinfo : EIATTR_KPARAM_INFO
	.align		4
.L_26081:
        /*0008*/ 	.byte	0x04, 0x17
        /*000a*/ 	.short	(.L_26083 - .L_26082)
.L_26082:
        /*000c*/ 	.word	0x00000000
        /*0010*/ 	.short	0x0005
        /*0012*/ 	.short	0x0028
        /*0014*/ 	.byte	0x00, 0xf0, 0x11, 0x00


	//----- nvinfo : EIATTR_KPARAM_INFO
	.align		4
.L_26083:
        /*0018*/ 	.byte	0x04, 0x17
        /*001a*/ 	.short	(.L_26085 - .L_26084)
.L_26084:
        /*001c*/ 	.word	0x00000000
        /*0020*/ 	.short	0x0004
        /*0022*/ 	.short	0x0020
        /*0024*/ 	.byte	0x00, 0xf0, 0x21, 0x00


	//----- nvinfo : EIATTR_KPARAM_INFO
	.align		4
.L_26085:
        /*0028*/ 	.byte	0x04, 0x17
        /*002a*/ 	.short	(.L_26087 - .L_26086)
.L_26086:
        /*002c*/ 	.word	0x00000000
        /*0030*/ 	.short	0x0003
        /*0032*/ 	.short	0x0018
        /*0034*/ 	.byte	0x00, 0xf0, 0x21, 0x00


	//----- nvinfo : EIATTR_KPARAM_INFO
	.align		4
.L_26087:
        /*0038*/ 	.byte	0x04, 0x17
        /*003a*/ 	.short	(.L_26089 - .L_26088)
.L_26088:
        /*003c*/ 	.word	0x00000000
        /*0040*/ 	.short	0x0002
        /*0042*/ 	.short	0x0010
        /*0044*/ 	.byte	0x00, 0xf0, 0x21, 0x00


	//----- nvinfo : EIATTR_KPARAM_INFO
	.align		4
.L_26089:
        /*0048*/ 	.byte	0x04, 0x17
        /*004a*/ 	.short	(.L_26091 - .L_26090)
.L_26090:
        /*004c*/ 	.word	0x00000000
        /*0050*/ 	.short	0x0001
        /*0052*/ 	.short	0x0008
        /*0054*/ 	.byte	0x00, 0xf0, 0x21, 0x00


	//----- nvinfo : EIATTR_KPARAM_INFO
	.align		4
.L_26091:
        /*0058*/ 	.byte	0x04, 0x17
        /*005a*/ 	.short	(.L_26093 - .L_26092)
.L_26092:
        /*005c*/ 	.word	0x00000000
        /*0060*/ 	.short	0x0000
        /*0062*/ 	.short	0x0000
        /*0064*/ 	.byte	0x00, 0xf0, 0x21, 0x00


	//----- nvinfo : EIATTR_SPARSE_MMA_MASK
	.align		4
.L_26093:
        /*0068*/ 	.byte	0x03, 0x50
        /*006a*/ 	.short	0x0000


	//----- nvinfo : EIATTR_MAXREG_COUNT
	.align		4
        /*006c*/ 	.byte	0x03, 0x1b
        /*006e*/ 	.short	0x00ff


	//----- nvinfo : EIATTR_NUM_BARRIERS
	.align		4
        /*0070*/ 	.byte	0x02, 0x4c
        /*0072*/ 	.byte	0x01
	.zero		1


	//----- nvinfo : EIATTR_MERCURY_ISA_VERSION
	.align		4
        /*0074*/ 	.byte	0x03, 0x5f
        /*0076*/ 	.short	0x0101


	//----- nvinfo : EIATTR_COOP_GROUP_MASK_REGIDS
	.align		4
        /*0078*/ 	.byte	0x04, 0x29
        /*007a*/ 	.short	(.L_26095 - .L_26094)


	//   ....[0]....
.L_26094:
        /*007c*/ 	.word	0xffffffff


	//   ....[1]....
        /*0080*/ 	.word	0xffffffff


	//   ....[2]....
        /*0084*/ 	.word	0xffffffff


	//   ....[3]....
        /*0088*/ 	.word	0xffffffff


	//   ....[4]....
        /*008c*/ 	.word	0xffffffff


	//   ....[5]....
        /*0090*/ 	.word	0xffffffff


	//   ....[6]....
        /*0094*/ 	.word	0xffffffff


	//   ....[7]....
        /*0098*/ 	.word	0xffffffff


	//   ....[8]....
        /*009c*/ 	.word	0xffffffff


	//   ....[9]....
        /*00a0*/ 	.word	0xffffffff


	//   ....[10]....
        /*00a4*/ 	.word	0xffffffff


	//   ....[11]....
        /*00a8*/ 	.word	0xffffffff


	//   ....[12]....
        /*00ac*/ 	.word	0xffffffff


	//   ....[13]....
        /*00b0*/ 	.word	0xffffffff


	//   ....[14]....
        /*00b4*/ 	.word	0xffffffff


	//   ....[15]....
        /*00b8*/ 	.word	0xffffffff


	//----- nvinfo : EIATTR_COOP_GROUP_INSTR_OFFSETS
	.align		4
.L_26095:
        /*00bc*/ 	.byte	0x04, 0x28
        /*00be*/ 	.short	(.L_26097 - .L_26096)


	//   ....[0]....
.L_26096:
        /*00c0*/ 	.word	0x000002f0


	//   ....[1]....
        /*00c4*/ 	.word	0x00000370


	//   ....[2]....
        /*00c8*/ 	.word	0x000003b0


	//   ....[3]....
        /*00cc*/ 	.word	0x00000400


	//   ....[4]....
        /*00d0*/ 	.word	0x00000460


	//   ....[5]....
        /*00d4*/ 	.word	0x000004c0


	//   ....[6]....
        /*00d8*/ 	.word	0x000004f0


	//   ....[7]....
        /*00dc*/ 	.word	0x00000510


	//   ....[8]....
        /*00e0*/ 	.word	0x00000680


	//   ....[9]....
        /*00e4*/ 	.word	0x00000710


	//   ....[10]....
        /*00e8*/ 	.word	0x00000730


	//   ....[11]....
        /*00ec*/ 	.word	0x00000750


	//   ....[12]....
        /*00f0*/ 	.word	0x00000770


	//   ....[13]....
        /*00f4*/ 	.word	0x000007f0


	//   ....[14]....
        /*00f8*/ 	.word	0x00000810


	//   ....[15]....
        /*00fc*/ 	.word	0x00000850


	//----- nvinfo : EIATTR_EXIT_INSTR_OFFSETS
	.align		4
.L_26097:
        /*0100*/ 	.byte	0x04, 0x1c
        /*0102*/ 	.short	(.L_26099 - .L_26098)


	//   ....[0]....
.L_26098:
        /*0104*/ 	.word	0x00000860


	//   ....[1]....
        /*0108*/ 	.word	0x000009e0


	//   ....[2]....
        /*010c*/ 	.word	0x00000ab0


	//   ....[3]....
        /*0110*/ 	.word	0x00001960


	//   ....[4]....
        /*0114*/ 	.word	0x000019a0


	//   ....[5]....
        /*0118*/ 	.word	0x00001b80


	//----- nvinfo : EIATTR_CRS_STACK_SIZE
	.align		4
.L_26099:
        /*011c*/ 	.byte	0x04, 0x1e
        /*011e*/ 	.short	(.L_26101 - .L_26100)
.L_26100:
        /*0120*/ 	.word	0x00000000


	//----- nvinfo : EIATTR_CBANK_PARAM_SIZE
	.align		4
.L_26101:
        /*0124*/ 	.byte	0x03, 0x19
        /*0126*/ 	.short	0x002c


	//----- nvinfo : EIATTR_PARAM_CBANK
	.align		4
        /*0128*/ 	.byte	0x04, 0x0a
        /*012a*/ 	.short	(.L_26103 - .L_26102)
	.align		4
.L_26102:
        /*012c*/ 	.word	index@(.nv.constant0._ZN4vllm32paged_attention_v2_reduce_kernelI13__nv_bfloat16Li120ELi128ELi512EEEvPT_PKfS5_PKS2_PKii)
        /*0130*/ 	.short	0x0210
        /*0132*/ 	.short	0x002c


	//----- nvinfo : EIATTR_SW_WAR
	.align		4
.L_26103:
        /*0134*/ 	.byte	0x04, 0x36
        /*0136*/ 	.short	(.L_26105 - .L_26104)
.L_26104:
        /*0138*/ 	.word	0x00000008
.L_26105:


//--------------------- .nv.info._ZN4vllm25paged_attention_v2_kernelI13__nv_bfloat16S1_Li120ELi8ELi128ELNS_18Fp8KVCacheDataTypeE0ELb1ELi512EEEvPfS3_PT_PKS4_PKT0_SA_ifPKiSC_iPKfiiiSE_SE_iiiii --------------------------
	.section	.nv.info._ZN4vllm25paged_attention_v2_kernelI13__nv_bfloat16S1_Li120ELi8ELi128ELNS_18Fp8KVCacheDataTypeE0ELb1ELi512EEEvPfS3_PT_PKS4_PKT0_SA_ifPKiSC_iPKfiiiSE_SE_iiiii,"",@"SHT_CUDA_INFO"
	.sectionflags	@""
	.align	4


	//----- nvinfo : EIATTR_CUDA_API_VERSION
	.align		4
        /*0000*/ 	.byte	0x04, 0x37
        /*0002*/ 	.short	(.L_26107 - .L_26106)
.L_26106:
        /*0004*/ 	.word	0x00000082


	//----- nvinfo : EIATTR_KPARAM_INFO
	.align		4
.L_26107:
        /*0008*/ 	.byte	0x04, 0x17
        /*000a*/ 	.short	(.L_26109 - .L_26108)
.L_26108:
        /*000c*/ 	.word	0x00000000
        /*0010*/ 	.short	0x0015
        /*0012*/ 	.short	0x0088
        /*0014*/ 	.byte	0x00, 0xf0, 0x11, 0x00


	//----- nvinfo : EIATTR_KPARAM_INFO
	.align		4
.L_26109:
        /*0018*/ 	.byte	0x04, 0x17
        /*001a*/ 	.short	(.L_26111 - .L_26110)
.L_26110:
        /*001c*/ 	.word	0x00000000
        /*0020*/ 	.short	0x0014
        /*0022*/ 	.short	0x0084
        /*0024*/ 	.byte	0x00, 0xf0, 0x11, 0x00


	//----- nvinfo : EIATTR_KPARAM_INFO
	.align		4
.L_26111:
        /*0028*/ 	.byte	0x04, 0x17
        /*002a*/ 	.short	(.L_26113 - .L_26112)
.L_26112:
        /*002c*/ 	.word	0x00000000
        /*0030*/ 	.short	0x0013
        /*0032*/ 	.short	0x0080
        /*0034*/ 	.byte	0x00, 0xf0, 0x11, 0x00


	//----- nvinfo : EIATTR_KPARAM_INFO
	.align		4
.L_26113:
        /*0038*/ 	.byte	0x04, 0x17
        /*003a*/ 	.short	(.L_26115 - .L_26114)
.L_26114:
        /*003c*/ 	.word	0x00000000
        /*0040*/ 	.short	0x0012
        /*0042*/ 	.short	0x007c
        /*0044*/ 	.byte	0x00, 0xf0, 0x11, 0x00


	//----- nvinfo : EIATTR_KPARAM_INFO
	.align		4
.L_26115:
        /*0048*/ 	.byte	0x04, 0x17
        /*004a*/ 	.short	(.L_26117 - .L_26116)
.L_26116:
        /*004c*/ 	.word	0x00000000
        /*0050*/ 	.short	0x0011
        /*0052*/ 	.short	0x0078
        /*0054*/ 	.byte	0x00, 0xf0, 0x11, 0x00


	//----- nvinfo : EIATTR_KPARAM_INFO
	.align		4
.L_26117:
        /*0058*/ 	.byte	0x04, 0x17
        /*005a*/ 	.short	(.L_26119 - .L_26118)
.L_26118:
        /*005c*/ 	.word	0x00000000
        /*0060*/ 	.short	0x0010
        /*0062*/ 	.short	0x0070
        /*0064*/ 	.byte	0x00, 0xf0, 0x21, 0x00


	//----- nvinfo : EIATTR_KPARAM_INFO
	.align		4
.L_26119:
        /*0068*/ 	.byte	0x04, 0x17
        /*006a*/ 	.short	(.L_26121 - .L_26120)
.L_26120:
        /*006c*/ 	.word	0x00000000
        /*0070*/ 	.short	0x000f
        /*0072*/ 	.short	0x0068
        /*0074*/ 	.byte	0x00, 0xf0, 0x21, 0x00


	//----- nvinfo : EIATTR_KPARAM_INFO
	.align		4
.L_26121:
        /*0078*/ 	.byte	0x04, 0x17
        /*007a*/ 	.short	(.L_26123 - .L_26122)
.L_26122:
        /*007c*/ 	.word	0x00000000
        /*0080*/ 	.short	0x000e
        /*0082*/ 	.short	0x0060
        /*0084*/ 	.byte	0x00, 0xf0, 0x11, 0x00


	//----- nvinfo : EIATTR_KPARAM_INFO
	.align		4
.L_26123:
        /*0088*/ 	.byte	0x04, 0x17
        /*008a*/ 	.short	(.L_26125 - .L_26124)
.L_26124:
        /*008c*/ 	.word	0x00000000
        /*0090*/ 	.short	0x000d
        /*0092*/ 	.short	0x005c
        /*0094*/ 	.byte	0x00, 0xf0, 0x11, 0x00


	//----- nvinfo : EIATTR_KPARAM_INFO
	.align		4
.L_26125:
        /*0098*/ 	.byte	0x04, 0x17
        /*009a*/ 	.short	(.L_26127 - .L_26126)
.L_26126:
        /*009c*/ 	.word	0x00000000
        /*00a0*/ 	.short	0x000c
        /*00a2*/ 	.short	0x0058
        /*00a4*/ 	.byte	0x00, 0xf0, 0x11, 0x00


	//----- nvinfo : EIATTR_KPARAM_INFO
	.align		4
.L_26127:
        /*00a8*/ 	.byte	0x04, 0x17
        /*00aa*/ 	.short	(.L_26129 - .L_26128)
.L_26128:
        /*00ac*/ 	.word	0x00000000
        /*00b0*/ 	.short	0x000b
        /*00b2*/ 	.short	0x0050
        /*00b4*/ 	.byte	0x00, 0xf0, 0x21, 0x00


	//----- nvinfo : EIATTR_KPARAM_INFO
	.align		4
.L_26129:
        /*00b8*/ 	.byte	0x04, 0x17
        /*00ba*/ 	.short	(.L_26131 - .L_26130)
.L_26130:
        /*00bc*/ 	.word	0x00000000
        /*00c0*/ 	.short	0x000a
        /*00c2*/ 	.short	0x0048
        /*00c4*/ 	.byte	0x00, 0xf0, 0x11, 0x00


	//----- nvinfo : EIATTR_KPARAM_INFO
	.align		4
.L_26131:
        /*00c8*/ 	.byte	0x04, 0x17
        /*00ca*/ 	.short	(.L_26133 - .L_26132)
.L_26132:
        /*00cc*/ 	.word	0x00000000
        /*00d0*/ 	.short	0x0009
        /*00d2*/ 	.short	0x0040
        /*00d4*/ 	.byte	0x00, 0xf0, 0x21, 0x00


	//----- nvinfo : EIATTR_KPARAM_INFO
	.align		4
.L_26133:
        /*00d8*/ 	.byte	0x04, 0x17
        /*00da*/ 	.short	(.L_26135 - .L_26134)
.L_26134:
        /*00dc*/ 	.word	0x00000000
        /*00e0*/ 	.short	0x0008
        /*00e2*/ 	.short	0x0038
        /*00e4*/ 	.byte	0x00, 0xf0, 0x21, 0x00


	//----- nvinfo : EIATTR_KPARAM_INFO
	.align		4
.L_26135:
        /*00e8*/ 	.byte	0x04, 0x17
        /*00ea*/ 	.short	(.L_26137 - .L_26136)
.L_26136:
        /*00ec*/ 	.word	0x00000000
        /*00f0*/ 	.short	0x0007
        /*00f2*/ 	.short	0x0034
        /*00f4*/ 	.byte	0x00, 0xf0, 0x11, 0x00


	//----- nvinfo : EIATTR_KPARAM_INFO
	.align		4
.L_26137:
        /*00f8*/ 	.byte	0x04, 0x17
        /*00fa*/ 	.short	(.L_26139 - .L_26138)
.L_26138:
        /*00fc*/ 	.word	0x00000000
        /*0100*/ 	.short	0x0006
        /*0102*/ 	.short	0x0030
        /*0104*/ 	.byte	0x00, 0xf0, 0x11, 0x00


	//----- nvinfo : EIATTR_KPARAM_INFO
	.align		4
.L_26139:
        /*0108*/ 	.byte	0x04, 0x17
        /*010a*/ 	.short	(.L_26141 - .L_26140)
.L_26140:
        /*010c*/ 	.word	0x00000000
        /*0110*/ 	.short	0x0005
        /*0112*/ 	.short	0x0028
        /*0114*/ 	.byte	0x00, 0xf0, 0x21, 0x00


	//----- nvinfo : EIATTR_KPARAM_INFO
	.align		4
.L_26141:
        /*0118*/ 	.byte	0x04, 0x17
        /*011a*/ 	.short	(.L_26143 - .L_26142)
.L_26142:
        /*011c*/ 	.word	0x00000000
        /*0120*/ 	.short	0x0004
        /*0122*/ 	.short	0x0020
        /*0124*/ 	.byte	0x00, 0xf0, 0x21, 0x00


	//----- nvinfo : EIATTR_KPARAM_INFO
	.align		4
.L_26143:
        /*0128*/ 	.byte	0x04, 0x17
        /*012a*/ 	.short	(.L_26145 - .L_26144)
.L_26144:
        /*012c*/ 	.word	0x00000000
        /*0130*/ 	.short	0x0003
        /*0132*/ 	.short	0x0018
        /*0134*/ 	.byte	0x00, 0xf0, 0x21, 0x00


	//----- nvinfo : EIATTR_KPARAM_INFO
	.align		4
.L_26145:
        /*0138*/ 	.byte	0x04, 0x17
        /*013a*/ 	.short	(.L_26147 - .L_26146)
.L_26146:
        /*013c*/ 	.word	0x00000000
        /*0140*/ 	.short	0x0002
        /*0142*/ 	.short	0x0010
        /*0144*/ 	.byte	0x00, 0xf0, 0x21, 0x00


	//----- nvinfo : EIATTR_KPARAM_INFO
	.align		4
.L_26147:
        /*0148*/ 	.byte	0x04, 0x17
        /*014a*/ 	.short	(.L_26149 - .L_26148)
.L_26148:
        /*014c*/ 	.word	0x00000000
        /*0150*/ 	.short	0x0001
        /*0152*/ 	.short	0x0008
        /*0154*/ 	.byte	0x00, 0xf0, 0x21, 0x00


	//----- nvinfo : EIATTR_KPARAM_INFO
	.align		4
.L_26149:
        /*0158*/ 	.byte	0x04, 0x17
        /*015a*/ 	.short	(.L_26151 - .L_26150)
.L_26150:
        /*015c*/ 	.word	0x00000000
        /*0160*/ 	.short	0x0000
        /*0162*/ 	.short	0x0000
        /*0164*/ 	.byte	0x00, 0xf0, 0x21, 0x00


	//----- nvinfo : EIATTR_SPARSE_MMA_MASK
	.align		4
.L_26151:
        /*0168*/ 	.byte	0x03, 0x50
        /*016a*/ 	.short	0x0000


	//----- nvinfo : EIATTR_MAXREG_COUNT
	.align		4
        /*016c*/ 	.byte	0x03, 0x1b
        /*016e*/ 	.short	0x00ff


	//----- nvinfo : EIATTR_NUM_BARRIERS
	.align		4
        /*0170*/ 	.byte	0x02, 0x4c
        /*0172*/ 	.byte	0x01
	.zero		1


	//----- nvinfo : EIATTR_MERCURY_ISA_VERSION
	.align		4
        /*0174*/ 	.byte	0x03, 0x5f
        /*0176*/ 	.short	0x0101


	//----- nvinfo : EIATTR_COOP_GROUP_MASK_REGIDS
	.align		4
        /*0178*/ 	.byte	0x04, 0x29
        /*017a*/ 	.short	(.L_26153 - .L_26152)


	//   ....[0]....
.L_26152:
        /*017c*/ 	.word	0xffffffff


	//   ....[1]....
        /*0180*/ 	.word	0xffffffff


	//   ....[2]....
        /*0184*/ 	.word	0xffffffff


	//   ....[3]....
        /*0188*/ 	.word	0xffffffff


	//   ....[4]....
        /*018c*/ 	.word	0xffffffff


	//   ....[5]....
        /*0190*/ 	.word	0xffffffff


	//   ....[6]....
        /*0194*/ 	.word	0xffffffff


	//   ....[7]....
        /*0198*/ 	.word	0xffffffff


	//   ....[8]....
        /*019c*/ 	.word	0xffffffff


	//   ....[9]....
        /*01a0*/ 	.word	0xffffffff


	//   ....[10]....
        /*01a4*/ 	.word	0xffffffff


	//   ....[11]....
        /*01a8*/ 	.word	0xffffffff


	//   ....[12]....
        /*01ac*/ 	.word	0xffffffff


	//   ....[13]....
        /*01b0*/ 	.word	0xffffffff


	//   ....[14]....
        /*01b4*/ 	.word	0xffffffff


	//   ....[15]....
        /*01b8*/ 	.word	0xffffffff


	//   ....[16]....
        /*01bc*/ 	.word	0xffffffff


	//   ....[17]....
        /*01c0*/ 	.word	0xffffffff


	//   ....[18]....
        /*01c4*/ 	.word	0x05000030


	//   ....[19]....
        /*01c8*/ 	.word	0x05000030


	//   ....[20]....
        /*01cc*/ 	.word	0x05000030


	//   ....[21]....
        /*01d0*/ 	.word	0x05000030


	//   ....[22]....
        /*01d4*/ 	.word	0x05000030


	//   ....[23]....
        /*01d8*/ 	.word	0x05000030


	//   ....[24]....
        /*01dc*/ 	.word	0x05000030


	//----- nvinfo : EIATTR_COOP_GROUP_INSTR_OFFSETS
	.align		4
.L_26153:
        /*01e0*/ 	.byte	0x04, 0x28
        /*01e2*/ 	.short	(.L_26155 - .L_26154)


	//   ....[0]....
.L_26154:
        /*01e4*/ 	.word	0x00002ad0


	//   ....[1]....
        /*01e8*/ 	.word	0x00002af0


	//   ....[2]....
        /*01ec*/ 	.word	0x00003e30


	//   ....[3]....
        /*01f0*/ 	.word	0x00003e50


	//   ....[4]....
        /*01f4*/ 	.word	0x00004070


	//   ....[5]....
        /*01f8*/ 	.word	0x00004090


	//   ....[6]....
        /*01fc*/ 	.word	0x000040b0


	//   ....[7]....
        /*0200*/ 	.word	0x00004290


	//   ....[8]....
        /*0204*/ 	.word	0x000042b0


	//   ....[9]....
        /*0208*/ 	.word	0x000042d0


	//   ....[10]....
        /*020c*/ 	.word	0x00005190


	//   ....[11]....
        /*0210*/ 	.word	0x00005210


	//   ....[12]....
        /*0214*/ 	.word	0x00005260


	//   ....[13]....
        /*0218*/ 	.word	0x000052c0


	//   ....[14]....
        /*021c*/ 	.word	0x00005300


	//   ....[15]....
        /*0220*/ 	.word	0x00005350


	//   ....[16]....
        /*0224*/ 	.word	0x00005370


	//   ....[17]....
        /*0228*/ 	.word	0x00005390


	//   ....[18]....
        /*022c*/ 	.word	0x00007e70


	//   ....[19]....
        /*0230*/ 	.word	0x00007ef0


	//   ....[20]....
        /*0234*/ 	.word	0x00007f70


	//   ....[21]....
        /*0238*/ 	.word	0x00007ff0


	//   ....[22]....
        /*023c*/ 	.word	0x00008080


	//   ....[23]....
        /*0240*/ 	.word	0x00008100


	//   ....[24]....
        /*0244*/ 	.word	0x00008160


	//----- nvinfo : EIATTR_EXIT_INSTR_OFFSETS
	.align		4
.L_26155:
        /*0248*/ 	.byte	0x04, 0x1c
        /*024a*/ 	.short	(.L_26157 - .L_26156)


	//   ....[0]....
.L_26156:
        /*024c*/ 	.word	0x00000090


	//   ....[1]....
        /*0250*/ 	.word	0x00007b30


	//   ....[2]....
        /*0254*/ 	.word	0x00007d90


	//   ....[3]....
        /*0258*/ 	.word	0x00007e10


	//----- nvinfo : EIATTR_CRS_STACK_SIZE
	.align		4
.L_26157:
        /*025c*/ 	.byte	0x04, 0x1e
        /*025e*/ 	.short	(.L_26159 - .L_26158)
.L_26158:
        /*0260*/ 	.word	0x00000000


	//----- nvinfo : EIATTR_CBANK_PARAM_SIZE
	.align		4
.L_26159:
        /*0264*/ 	.byte	0x03, 0x19
        /*0266*/ 	.short	0x008c


	//----- nvinfo : EIATTR_PARAM_CBANK
	.align		4
        /*0268*/ 	.byte	0x04, 0x0a
        /*026a*/ 	.short	(.L_26161 - .L_26160)
	.align		4
.L_26160:
        /*026c*/ 	.word	index@(.nv.constant0._ZN4vllm25paged_attention_v2_kernelI13__nv_bfloat16S1_Li120ELi8ELi128ELNS_18Fp8KVCacheDataTypeE0ELb1ELi512EEEvPfS3_PT_PKS4_PKT0_SA_ifPKiSC_iPKfiiiSE_SE_iiiii)
        /*0270*/ 	.short	0x0210
        /*0272*/ 	.short	0x008c


	//----- nvinfo : EIATTR_SW_WAR
	.align		4
.L_26161:
        /*0274*/ 	.byte	0x04, 0x36
        /*0276*/ 	.short	(.L_26163 - .L_26162)
.L_26162:
        /*0278*/ 	.word	0x00000008
.L_26163:


//--------------------- .nv.info._ZN4vllm32paged_attention_v2_reduce_kernelI13__nv_bfloat16Li112ELi128ELi512EEEvPT_PKfS5_PKS2_PKii --------------------------
	.section	.nv.info._ZN4vllm32paged_attention_v2_reduce_kernelI13__nv_bfloat16Li112ELi128ELi512EEEvPT_PKfS5_PKS2_PKii,"",@"SHT_CUDA_INFO"
	.sectionflags	@""
	.align	4


	//----- nvinfo : EIATTR_CUDA_API_VERSION
	.align		4
        /*0000*/ 	.byte	0x04, 0x37
        /*0002*/ 	.short	(.L_26165 - .L_26164)
.L_26164:
        /*0004*/ 	.word	0x00000082


	//----- nvinfo : EIATTR_KPARAM_INFO
	.align		4
.L_26165:
        /*0008*/ 	.byte	0x04, 0x17
        /*000a*/ 	.short	(.L_26167 - .L_26166)
.L_26166:
        /*000c*/ 	.word	0x00000000
        /*0010*/ 	.short	0x0005
        /*0012*/ 	.short	0x0028
        /*0014*/ 	.byte	0x00, 0xf0, 0x11, 0x00


	//----- nvinfo : EIATTR_KPARAM_INFO
	.align		4
.L_26167:
        /*0018*/ 	.byte	0x04, 0x17
        /*001a*/ 	.short	(.L_26169 - .L_26168)
.L_26168:
        /*001c*/ 	.word	0x00000000
        /*0020*/ 	.short	0x0004
        /*0022*/ 	.short	0x0020
        /*0024*/ 	.byte	0x00, 0xf0, 0x21, 0x00


	//----- nvinfo : EIATTR_KPARAM_INFO
	.align		4
.L_26169:
        /*0028*/ 	.byte	0x04, 0x17
        /*002a*/ 	.short	(.L_26171 - .L_26170)
.L_26170:
        /*002c*/ 	.word	0x00000000
        /*0030*/ 	.short	0x0003
        /*0032*/ 	.short	0x0018
        /*0034*/ 	.byte	0x00, 0xf0, 0x21, 0x00


	//----- nvinfo : EIATTR_KPARAM_INFO
	.align		4
.L_26171:
        /*0038*/ 	.byte	0x04, 0x17
        /*003a*/ 	.short	(.L_26173 - .L_26172)
.L_26172:
        /*003c*/ 	.word	0x00000000
        /*0040*/ 	.short	0x0002
        /*0042*/ 	.short	0x0010
        /*0044*/ 	.byte	0x00, 0xf0, 0x21, 0x00


	//----- nvinfo : EIATTR_KPARAM_INFO
	.align		4
.L_26173:
        /*0048*/ 	.byte	0x04, 0x17
        /*004a*/ 	.short	(.L_26175 - .L_26174)
.L_26174:
        /*004c*/ 	.word	0x00000000
        /*0050*/ 	.short	0x0001
        /*0052*/ 	.short	0x0008
        /*0054*/ 	.byte	0x00, 0xf0, 0x21, 0x00


	//----- nvinfo : EIATTR_KPARAM_INFO
	.align		4
.L_26175:
        /*0058*/ 	.byte	0x04, 0x17
        /*005a*/ 	.short	(.L_26177 - .L_26176)
.L_26176:
        /*005c*/ 	.word	0x00000000
        /*0060*/ 	.short	0x0000
        /*0062*/ 	.short	0x0000
        /*0064*/ 	.byte	0x00, 0xf0, 0x21, 0x00


	//----- nvinfo : EIATTR_SPARSE_MMA_MASK
	.align		4
.L_26177:
        /*0068*/ 	.byte	0x03, 0x50
        /*006a*/ 	.short	0x0000


	//----- nvinfo : EIATTR_MAXREG_COUNT
	.align		4
        /*006c*/ 	.byte	0x03, 0x1b
        /*006e*/ 	.short	0x00ff


	//----- nvinfo : EIATTR_NUM_BARRIERS
	.align		4
        /*0070*/ 	.byte	0x02, 0x4c
        /*0072*/ 	.byte	0x01
	.zero		1


	//----- nvinfo : EIATTR_MERCURY_ISA_VERSION
	.align		4
        /*0074*/ 	.byte	0x03, 0x5f
        /*0076*/ 	.short	0x0101


	//----- nvinfo : EIATTR_COOP_GROUP_MASK_REGIDS
	.align		4
        /*0078*/ 	.byte	0x04, 0x29
        /*007a*/ 	.short	(.L_26179 - .L_26178)


	//   ....[0]....
.L_26178:
        /*007c*/ 	.word	0xffffffff


	//   ....[1]....
        /*0080*/ 	.word	0xffffffff


	//   ....[2]....
        /*0084*/ 	.word	0xffffffff


	//   ....[3]....
        /*0088*/ 	.word	0xffffffff


	//   ....[4]....
        /*008c*/ 	.word	0xffffffff


	//   ....[5]....
        /*0090*/ 	.word	0xffffffff


	//   ....[6]....
        /*0094*/ 	.word	0xffffffff


	//   ....[7]....
        /*0098*/ 	.word	0xffffffff


	//   ....[8]....
        /*009c*/ 	.word	0xffffffff


	//   ....[9]....
        /*00a0*/ 	.word	0xffffffff


	//   ....[10]....
        /*00a4*/ 	.word	0xffffffff


	//   ....[11]....
        /*00a8*/ 	.word	0xffffffff


	//   ....[12]....
        /*00ac*/ 	.word	0xffffffff


	//   ....[13]....
        /*00b0*/ 	.word	0xffffffff


	//   ....[14]....
        /*00b4*/ 	.word	0xffffffff


	//   ....[15]....
        /*00b8*/ 	.word	0xffffffff


	//----- nvinfo : EIATTR_COOP_GROUP_INSTR_OFFSETS
	.align		4
.L_26179:
        /*00bc*/ 	.byte	0x04, 0x28
        /*00be*/ 	.short	(.L_26181 - .L_26180)


	//   ....[0]....
.L_26180:
        /*00c0*/ 	.word	0x000002f0


	//   ....[1]....
        /*00c4*/ 	.word	0x00000370


	//   ....[2]....
        /*00c8*/ 	.word	0x000003b0


	//   ....[3]....
        /*00cc*/ 	.word	0x00000400


	//   ....[4]....
        /*00d0*/ 	.word	0x00000460


	//   ....[5]....
        /*00d4*/ 	.word	0x000004c0


	//   ....[6]....
        /*00d8*/ 	.word	0x000004f0


	//   ....[7]....
        /*00dc*/ 	.word	0x00000510


	//   ....[8]....
        /*00e0*/ 	.word	0x00000680


	//   ....[9]....
        /*00e4*/ 	.word	0x00000710


	//   ....[10]....
        /*00e8*/ 	.word	0x00000730


	//   ....[11]....
        /*00ec*/ 	.word	0x00000750


	//   ....[12]....
        /*00f0*/ 	.word	0x00000770


	//   ....[13]....
        /*00f4*/ 	.word	0x000007f0


	//   ....[14]....
        /*00f8*/ 	.word	0x00000810


	//   ....[15]....
        /*00fc*/ 	.word	0x00000850


	//----- nvinfo : EIATTR_EXIT_INSTR_OFFSETS
	.align		4
.L_26181:
        /*0100*/ 	.byte	0x04, 0x1c
        /*0102*/ 	.short	(.L_26183 - .L_26182)


	//   ....[0]....
.L_26182:
        /*0104*/ 	.word	0x00000860


	//   ....[1]....
        /*0108*/ 	.word	0x000009e0


	//   ....[2]....
        /*010c*/ 	.word	0x00000ab0


	//   ....[3]....
        /*0110*/ 	.word	0x00001960


	//   ....[4]....
        /*0114*/ 	.word	0x000019a0


	//   ....[5]....
        /*0118*/ 	.word	0x00001b80


	//----- nvinfo : EIATTR_CRS_STACK_SIZE
	.align		4
.L_26183:
        /*011c*/ 	.byte	0x04, 0x1e
        /*011e*/ 	.short	(.L_26185 - .L_26184)
.L_26184:
        /*0120*/ 	.word	0x00000000


	//----- nvinfo : EIATTR_CBANK_PARAM_SIZE
	.align		4
.L_26185:
        /*0124*/ 	.byte	0x03, 0x19
        /*0126*/ 	.short	0x002c


	//----- nvinfo : EIATTR_PARAM_CBANK
	.align		4
        /*0128*/ 	.byte	0x04, 0x0a
        /*012a*/ 	.short	(.L_26187 - .L_26186)
	.align		4
.L_26186:
        /*012c*/ 	.word	index@(.nv.constant0._ZN4vllm32paged_attention_v2_reduce_kernelI13__nv_bfloat16Li112ELi128ELi512EEEvPT_PKfS5_PKS2_PKii)
        /*0130*/ 	.short	0x0210
        /*0132*/ 	.short	0x002c


	//----- nvinfo : EIATTR_SW_WAR
	.align		4
.L_26187:
        /*0134*/ 	.byte	0x04, 0x36
        /*0136*/ 	.short	(.L_26189 - .L_26188)
.L_26188:
        /*0138*/ 	.word	0x00000008
.L_26189:


//--------------------- .nv.info._ZN4vllm25paged_attention_v2_kernelI13__nv_bfloat16S1_Li112ELi8ELi128ELNS_18Fp8KVCacheDataTypeE0ELb1ELi512EEEvPfS3_PT_PKS4_PKT0_SA_ifPKiSC_iPKfiiiSE_SE_iiiii --------------------------
	.section	.nv.info._ZN4vllm25paged_attention_v2_kernelI13__nv_bfloat16S1_Li112ELi8ELi128ELNS_18Fp8KVCacheDataTypeE0ELb1ELi512EEEvPfS3_PT_PKS4_PKT0_SA_ifPKiSC_iPKfiiiSE_SE_iiiii,"",@"SHT_CUDA_INFO"
	.sectionflags	@""
	.align	4


	//----- nvinfo : EIATTR_CUDA_API_VERSION
	.align		4
        /*0000*/ 	.byte	0x04, 0x37
        /*0002*/ 	.short	(.L_26191 - .L_26190)
.L_26190:
        /*0004*/ 	.word	0x00000082


	//----- nvinfo : EIATTR_KPARAM_INFO
	.align		4
.L_26191:
        /*0008*/ 	.byte	0x04, 0x17
        /*000a*/ 	.short	(.L_26193 - .L_26192)
.L_26192:
        /*000c*/ 	.word	0x00000000
        /*0010*/ 	.short	0x0015
        /*0012*/ 	.short	0x0088
        /*0014*/ 	.byte	0x00, 0xf0, 0x11, 0x00


	//----- nvinfo : EIATTR_KPARAM_INFO
	.align		4
.L_26193:
        /*0018*/ 	.byte	0x04, 0x17
        /*001a*/ 	.short	(.L_26195 - .L_26194)
.L_26194:
        /*001c*/ 	.word	0x00000000
        /*0020*/ 	.short	0x0014
        /*0022*/ 	.short	0x0084
        /*0024*/ 	.byte	0x00, 0xf0, 0x11, 0x00


	//----- nvinfo : EIATTR_KPARAM_INFO
	.align		4
.L_26195:
        /*0028*/ 	.byte	0x04, 0x17
        /*002a*/ 	.short	(.L_26197 - .L_26196)
.L_26196:
        /*002c*/ 	.word	0x00000000
        /*0030*/ 	.short	0x0013
        /*0032*/ 	.short	0x0080
        /*0034*/ 	.byte	0x00, 0xf0, 0x11, 0x00


	//----- nvinfo : EIATTR_KPARAM_INFO
	.align		4
.L_26197:
        /*0038*/ 	.byte	0x04, 0x17
        /*003a*/ 	.short	(.L_26199 - .L_26198)
.L_26198:
        /*003c*/ 	.word	0x00000000
        /*0040*/ 	.short	0x0012
        /*0042*/ 	.short	0x007c
        /*0044*/ 	.byte	0x00, 0xf0, 0x11, 0x00


	//----- nvinfo : EIATTR_KPARAM_INFO
	.align		4
.L_26199:
        /*0048*/ 	.byte	0x04, 0x17
        /*004a*/ 	.short	(.L_26201 - .L_26200)
.L_26200:
        /*004c*/ 	.word	0x00000000
        /*0050*/ 	.short	0x0011
        /*0052*/ 	.short	0x0078
        /*0054*/ 	.byte	0x00, 0xf0, 0x11, 0x00


	//----- nvinfo : EIATTR_KPARAM_INFO
	.align		4
.L_26201:
        /*0058*/ 	.byte	0x04, 0x17
        /*005a*/ 	.short	(.L_26203 - .L_26202)
.L_26202:
        /*005c*/ 	.word	0x00000000
        /*0060*/ 	.short	0x0010
        /*0062*/ 	.short	0x0070
        /*0064*/ 	.byte	0x00, 0xf0, 0x21, 0x00


	//----- nvinfo : EIATTR_KPARAM_INFO
	.align		4
.L_26203:
        /*0068*/ 	.byte	0x04, 0x17
        /*006a*/ 	.short	(.L_26205 - .L_26204)
.L_26204:
        /*006c*/ 	.word	0x00000000
        /*0070*/ 	.short	0x000f
        /*0072*/ 	.short	0x0068
        /*0074*/ 	.byte	0x00, 0xf0, 0x21, 0x00


	//----- nvinfo : EIATTR_KPARAM_INFO
	.align		4
.L_26205:
        /*0078*/ 	.byte	0x04, 0x17
        /*007a*/ 	.short	(.L_26207 - .L_26206)
.L_26206:
        /*007c*/ 	.word	0x00000000
        /*0080*/ 	.short	0x000e
        /*0082*/ 	.short	0x0060
        /*0084*/ 	.byte	0x00, 0xf0, 0x11, 0x00


	//----- nvinfo : EIATTR_KPARAM_INFO
	.align		4
.L_26207:
        /*0088*/ 	.byte	0x04, 0x17
        /*008a*/ 	.short	(.L_26209 - .L_26208)
.L_26208:
        /*008c*/ 	.word	0x00000000
        /*0090*/ 	.short	0x000d
        /*0092*/ 	.short	0x005c
        /*0094*/ 	.byte	0x00, 0xf0, 0x11, 0x00


	//----- nvinfo : EIATTR_KPARAM_INFO
	.align		4
.L_26209:
        /*0098*/ 	.byte	0x04, 0x17
        /*009a*/ 	.short	(.L_26211 - .L_26210)
.L_26210:
        /*009c*/ 	.word	0x00000000
        /*00a0*/ 	.short	0x000c
        /*00a2*/ 	.short	0x0058
        /*00a4*/ 	.byte	0x00, 0xf0, 0x11, 0x00


	//----- nvinfo : EIATTR_KPARAM_INFO
	.align		4
.L_26211:
        /*00a8*/ 	.byte	0x04, 0x17
        /*00aa*/ 	.short	(.L_26213 - .L_26212)
.L_26212:
        /*00ac*/ 	.word	0x00000000
        /*00b0*/ 	.short	0x000b
        /*00b2*/ 	.short	0x0050
        /*00b4*/ 	.byte	0x00, 0xf0, 0x21, 0x00


	//----- nvinfo : EIATTR_KPARAM_INFO
	.align		4
.L_26213:
        /*00b8*/ 	.byte	0x04, 0x17
        /*00ba*/ 	.short	(.L_26215 - .L_26214)
.L_26214:
        /*00bc*/ 	.word	0x00000000
        /*00c0*/ 	.short	0x000a
        /*00c2*/ 	.short	0x0048
        /*00c4*/ 	.byte	0x00, 0xf0, 0x11, 0x00


	//----- nvinfo : EIATTR_KPARAM_INFO
	.align		4
.L_26215:
        /*00c8*/ 	.byte	0x04, 0x17
        /*00ca*/ 	.short	(.L_26217 - .L_26216)
.L_26216:
        /*00cc*/ 	.word	0x00000000
        /*00d0*/ 	.short	0x0009
        /*00d2*/ 	.short	0x0040
        /*00d4*/ 	.byte	0x00, 0xf0, 0x21, 0x00


	//----- nvinfo : EIATTR_KPARAM_INFO
	.align		4
.L_26217:
        /*00d8*/ 	.byte	0x04, 0x17
        /*00da*/ 	.short	(.L_26219 - .L_26218)
.L_26218:
        /*00dc*/ 	.word	0x00000000
        /*00e0*/ 	.short	0x0008
        /*00e2*/ 	.short	0x0038
        /*00e4*/ 	.byte	0x00, 0xf0, 0x21, 0x00


	//----- nvinfo : EIATTR_KPARAM_INFO
	.align		4
.L_26219:
        /*00e8*/ 	.byte	0x04, 0x17
        /*00ea*/ 	.short	(.L_26221 - .L_26220)
.L_26220:
        /*00ec*/ 	.word	0x00000000
        /*00f0*/ 	.short	0x0007
        /*00f2*/ 	.short	0x0034
        /*00f4*/ 	.byte	0x00, 0xf0, 0x11, 0x00


	//----- nvinfo : EIATTR_KPARAM_INFO
	.align		4
.L_26221:
        /*00f8*/ 	.byte	0x04, 0x17
        /*00fa*/ 	.short	(.L_26223 - .L_26222)
.L_26222:
        /*00fc*/ 	.word	0x00000000
        /*0100*/ 	.short	0x0006
        /*0102*/ 	.short	0x0030
        /*0104*/ 	.byte	0x00, 0xf0, 0x11, 0x00


	//----- nvinfo : EIATTR_KPARAM_INFO
	.align		4
.L_26223:
        /*0108*/ 	.byte	0x04, 0x17
        /*010a*/ 	.short	(.L_26225 - .L_26224)
.L_26224:
        /*010c*/ 	.word	0x00000000
        /*0110*/ 	.short	0x0005
        /*0112*/ 	.short	0x0028
        /*0114*/ 	.byte	0x00, 0xf0, 0x21, 0x00


	//----- nvinfo : EIATTR_KPARAM_INFO
	.align		4
.L_26225:
        /*0118*/ 	.byte	0x04, 0x17
        /*011a*/ 	.short	(.L_26227 - .L_26226)
.L_26226:
        /*011c*/ 	.word	0x00000000
        /*0120*/ 	.short	0x0004
        /*0122*/ 	.short	0x0020
        /*0124*/ 	.byte	0x00, 0xf0, 0x21, 0x00


	//----- nvinfo : EIATTR_KPARAM_INFO
	.align		4
.L_26227:
        /*0128*/ 	.byte	0x04, 0x17
        /*012a*/ 	.short	(.L_26229 - .L_26228)
.L_26228:
        /*012c*/ 	.word	0x00000000
        /*0130*/ 	.short	0x0003
        /*0132*/ 	.short	0x0018
        /*0134*/ 	.byte	0x00, 0xf0, 0x21, 0x00


	//----- nvinfo : EIATTR_KPARAM_INFO
	.align		4
.L_26229:
        /*0138*/ 	.byte	0x04, 0x17
        /*013a*/ 	.short	(.L_26231 - .L_26230)
.L_26230:
        /*013c*/ 	.word	0x00000000
        /*0140*/ 	.short	0x0002
        /*0142*/ 	.short	0x0010
        /*0144*/ 	.byte	0x00, 0xf0, 0x21, 0x00


	//----- nvinfo : EIATTR_KPARAM_INFO
	.align		4
.L_26231:
        /*0148*/ 	.byte	0x04, 0x17
        /*014a*/ 	.short	(.L_26233 - .L_26232)
.L_26232:
        /*014c*/ 	.word	0x00000000
        /*0150*/ 	.short	0x0001
        /*0152*/ 	.short	0x0008
        /*0154*/ 	.byte	0x00, 0xf0, 0x21, 0x00


	//----- nvinfo : EIATTR_KPARAM_INFO
	.align		4
.L_26233:
        /*0158*/ 	.byte	0x04, 0x17
        /*015a*/ 	.short	(.L_26235 - .L_26234)
.L_26234:
        /*015c*/ 	.word	0x00000000
        /*0160*/ 	.short	0x0000
        /*0162*/ 	.short	0x0000
        /*0164*/ 	.byte	0x00, 0xf0, 0x21, 0x00


	//----- nvinfo : EIATTR_SPARSE_MMA_MASK
	.align		4
.L_26235:
        /*0168*/ 	.byte	0x03, 0x50
        /*016a*/ 	.short	0x0000


	//----- nvinfo : EIATTR_MAXREG_COUNT
	.align		4
        /*016c*/ 	.byte	0x03, 0x1b
        /*016e*/ 	.short	0x00ff


	//----- nvinfo : EIATTR_NUM_BARRIERS
	.align		4
        /*0170*/ 	.byte	0x02, 0x4c
        /*0172*/ 	.byte	0x01
	.zero		1


	//----- nvinfo : EIATTR_MERCURY_ISA_VERSION
	.align		4
        /*0174*/ 	.byte	0x03, 0x5f
        /*0176*/ 	.short	0x0101


	//----- nvinfo : EIATTR_COOP_GROUP_MASK_REGIDS
	.align		4
        /*0178*/ 	.byte	0x04, 0x29
        /*017a*/ 	.short	(.L_26237 - .L_26236)


	//   ....[0]....
.L_26236:
        /*017c*/ 	.word	0xffffffff


	//   ....[1]....
        /*0180*/ 	.word	0xffffffff


	//   ....[2]....
        /*0184*/ 	.word	0xffffffff


	//   ....[3]....
        /*0188*/ 	.word	0xffffffff


	//   ....[4]....
        /*018c*/ 	.word	0xffffffff


	//   ....[5]....
        /*0190*/ 	.word	0xffffffff


	//   ....[6]....
        /*0194*/ 	.word	0xffffffff


	//   ....[7]....
        /*0198*/ 	.word	0xffffffff


	//   ....[8]....
        /*019c*/ 	.word	0xffffffff


	//   ....[9]....
        /*01a0*/ 	.word	0xffffffff


	//   ....[10]....
        /*01a4*/ 	.word	0xffffffff


	//   ....[11]....
        /*01a8*/ 	.word	0xffffffff


	//   ....[12]....
        /*01ac*/ 	.word	0xffffffff


	//   ....[13]....
        /*01b0*/ 	.word	0xffffffff


	//   ....[14]....
        /*01b4*/ 	.word	0xffffffff


	//   ....[15]....
        /*01b8*/ 	.word	0xffffffff


	//   ....[16]....
        /*01bc*/ 	.word	0xffffffff


	//   ....[17]....
        /*01c0*/ 	.word	0xffffffff


	//   ....[18]....
        /*01c4*/ 	.word	0x0500002e


	//   ....[19]....
        /*01c8*/ 	.word	0x0500002e


	//   ....[20]....
        /*01cc*/ 	.word	0x0500002e


	//   ....[21]....
        /*01d0*/ 	.word	0x0500002e


	//   ....[22]....
        /*01d4*/ 	.word	0x0500002e


	//   ....[23]....
        /*01d8*/ 	.word	0x0500002e


	//   ....[24]....
        /*01dc*/ 	.word	0x0500002e


	//----- nvinfo : EIATTR_COOP_GROUP_INSTR_OFFSETS
	.align		4
.L_26237:
        /*01e0*/ 	.byte	0x04, 0x28
        /*01e2*/ 	.short	(.L_26239 - .L_26238)


	//   ....[0]....
.L_26238:
        /*01e4*/ 	.word	0x000028a0


	//   ....[1]....
        /*01e8*/ 	.word	0x000028c0


	//   ....[2]....
        /*01ec*/ 	.word	0x00003aa0


	//   ....[3]....
        /*01f0*/ 	.word	0x00003ac0


	//   ....[4]....
        /*01f4*/ 	.word	0x00003ce0


	//   ....[5]....
        /*01f8*/ 	.word	0x00003d00


	//   ....[6]....
        /*01fc*/ 	.word	0x00003d20


	//   ....[7]....
        /*0200*/ 	.word	0x00003f00


	//   ....[8]....
        /*0204*/ 	.word	0x00003f20


	//   ....[9]....
        /*0208*/ 	.word	0x00003f40


	//   ....[10]....
        /*020c*/ 	.word	0x00004e00


	//   ....[11]....
        /*0210*/ 	.word	0x00004e80


	//   ....[12]....
        /*0214*/ 	.word	0x00004ee0


	//   ....[13]....
        /*0218*/ 	.word	0x00004f30


	//   ....[14]....
        /*021c*/ 	.word	0x00004f70


	//   ....[15]....
        /*0220*/ 	.word	0x00004fc0


	//   ....[16]....
        /*0224*/ 	.word	0x00004fe0


	//   ....[17]....
        /*0228*/ 	.word	0x00005000


	//   ....[18]....
        /*022c*/ 	.word	0x00007aa0


	//   ....[19]....
        /*0230*/ 	.word	0x00007b40


	//   ....[20]....
        /*0234*/ 	.word	0x00007be0


	//   ....[21]....
        /*0238*/ 	.word	0x00007c70


	//   ....[22]....
        /*023c*/ 	.word	0x00007d00


	//   ....[23]....
        /*0240*/ 	.word	0x00007da0


	//   ....[24]....
        /*0244*/ 	.word	0x00007e10


	//----- nvinfo : EIATTR_EXIT_INSTR_OFFSETS
	.align		4
.L_26239:
        /*0248*/ 	.byte	0x04, 0x1c
        /*024a*/ 	.short	(.L_26241 - .L_26240)


	//   ....[0]....
.L_26240:
        /*024c*/ 	.word	0x00000090


	//   ....[1]....
        /*0250*/ 	.word	0x00007760


	//   ....[2]....
        /*0254*/ 	.word	0x000079c0


	//   ....[3]....
        /*0258*/ 	.word	0x00007a40


	//----- nvinfo : EIATTR_CRS_STACK_SIZE
	.align		4
.L_26241:
        /*025c*/ 	.byte	0x04, 0x1e
        /*025e*/ 	.short	(.L_26243 - .L_26242)
.L_26242:
        /*0260*/ 	.word	0x00000000


	//----- nvinfo : EIATTR_CBANK_PARAM_SIZE
	.align		4
.L_26243:
        /*0264*/ 	.byte	0x03, 0x19
        /*0266*/ 	.short	0x008c


	//----- nvinfo : EIATTR_PARAM_CBANK
	.align		4
        /*0268*/ 	.byte	0x04, 0x0a
        /*026a*/ 	.short	(.L_26245 - .L_26244)
	.align		4
.L_26244:
        /*026c*/ 	.word	index@(.nv.constant0._ZN4vllm25paged_attention_v2_kernelI13__nv_bfloat16S1_Li112ELi8ELi128ELNS_18Fp8KVCacheDataTypeE0ELb1ELi512EEEvPfS3_PT_PKS4_PKT0_SA_ifPKiSC_iPKfiiiSE_SE_iiiii)
        /*0270*/ 	.short	0x0210
        /*0272*/ 	.short	0x008c


	//----- nvinfo : EIATTR_SW_WAR
	.align		4
.L_26245:
        /*0274*/ 	.byte	0x04, 0x36
        /*0276*/ 	.short	(.L_26247 - .L_26246)
.L_26246:
        /*0278*/ 	.word	0x00000008
.L_26247:


//--------------------- .nv.info._ZN4vllm32paged_attention_v2_reduce_kernelI13__nv_bfloat16Li96ELi128ELi512EEEvPT_PKfS5_PKS2_PKii --------------------------
	.section	.nv.info._ZN4vllm32paged_attention_v2_reduce_kernelI13__nv_bfloat16Li96ELi128ELi512EEEvPT_PKfS5_PKS2_PKii,"",@"SHT_CUDA_INFO"
	.sectionflags	@""
	.align	4


	//----- nvinfo : EIATTR_CUDA_API_VERSION
	.align		4
        /*0000*/ 	.byte	0x04, 0x37
        /*0002*/ 	.short	(.L_26249 - .L_26248)
.L_26248:
        /*0004*/ 	.word	0x00000082


	//----- nvinfo : EIATTR_KPARAM_INFO
	.align		4
.L_26249:
        /*0008*/ 	.byte	0x04, 0x17
        /*000a*/ 	.short	(.L_26251 - .L_26250)
.L_26250:
        /*000c*/ 	.word	0x00000000
        /*0010*/ 	.short	0x0005
        /*0012*/ 	.short	0x0028
        /*0014*/ 	.byte	0x00, 0xf0, 0x11, 0x00


	//----- nvinfo : EIATTR_KPARAM_INFO
	.align		4
.L_26251:
        /*0018*/ 	.byte	0x04, 0x17
        /*001a*/ 	.short	(.L_26253 - .L_26252)
.L_26252:
        /*001c*/ 	.word	0x00000000
        /*0020*/ 	.short	0x0004
        /*0022*/ 	.short	0x0020
        /*0024*/ 	.byte	0x00, 0xf0, 0x21, 0x00


	//----- nvinfo : EIATTR_KPARAM_INFO
	.align		4
.L_26253:
        /*0028*/ 	.byte	0x04, 0x17
        /*002a*/ 	.short	(.L_26255 - .L_26254)
.L_26254:
        /*002c*/ 	.word	0x00000000
        /*0030*/ 	.short	0x0003
        /*0032*/ 	.short	0x0018
        /*0034*/ 	.byte	0x00, 0xf0, 0x21, 0x00


	//----- nvinfo : EIATTR_KPARAM_INFO
	.align		4
.L_26255:
        /*0038*/ 	.byte	0x04, 0x17
        /*003a*/ 	.short	(.L_26257 - .L_26256)
.L_26256:
        /*003c*/ 	.word	0x00000000
        /*0040*/ 	.short	0x0002
        /*0042*/ 	.short	0x0010
        /*0044*/ 	.byte	0x00, 0xf0, 0x21, 0x00


	//----- nvinfo : EIATTR_KPARAM_INFO
	.align		4
.L_26257:
        /*0048*/ 	.byte	0x04, 0x17
        /*004a*/ 	.short	(.L_26259 - .L_26258)
.L_26258:
        /*004c*/ 	.word	0x00000000
        /*0050*/ 	.short	0x0001
        /*0052*/ 	.short	0x0008
        /*0054*/ 	.byte	0x00, 0xf0, 0x21, 0x00


	//----- nvinfo : EIATTR_KPARAM_INFO
	.align		4
.L_26259:
        /*0058*/ 	.byte	0x04, 0x17
        /*005a*/ 	.short	(.L_26261 - .L_26260)
.L_26260:
        /*005c*/ 	.word	0x00000000
        /*0060*/ 	.short	0x0000
        /*0062*/ 	.short	0x0000
        /*0064*/ 	.byte	0x00, 0xf0, 0x21, 0x00


	//----- nvinfo : EIATTR_SPARSE_MMA_MASK
	.align		4
.L_26261:
        /*0068*/ 	.byte	0x03, 0x50
        /*006a*/ 	.short	0x0000


	//----- nvinfo : EIATTR_MAXREG_COUNT
	.align		4
        /*006c*/ 	.byte	0x03, 0x1b
        /*006e*/ 	.short	0x00ff


	//----- nvinfo : EIATTR_NUM_BARRIERS
	.align		4
        /*0070*/ 	.byte	0x02, 0x4c
        /*0072*/ 	.byte	0x01
	.zero		1


	//----- nvinfo : EIATTR_MERCURY_ISA_VERSION
	.align		4
        /*0074*/ 	.byte	0x03, 0x5f
        /*0076*/ 	.short	0x0101


	//----- nvinfo : EIATTR_COOP_GROUP_MASK_REGIDS
	.align		4
        /*0078*/ 	.byte	0x04, 0x29
        /*007a*/ 	.short	(.L_26263 - .L_26262)


	//   ....[0]....
.L_26262:
        /*007c*/ 	.word	0xffffffff


	//   ....[1]....
        /*0080*/ 	.word	0xffffffff


	//   ....[2]....
        /*0084*/ 	.word	0xffffffff


	//   ....[3]....
        /*0088*/ 	.word	0xffffffff


	//   ....[4]....
        /*008c*/ 	.word	0xffffffff


	//   ....[5]....
        /*0090*/ 	.word	0xffffffff


	//   ....[6]....
        /*0094*/ 	.word	0xffffffff


	//   ....[7]....
        /*0098*/ 	.word	0xffffffff


	//   ....[8]....
        /*009c*/ 	.word	0xffffffff


	//   ....[9]....
        /*00a0*/ 	.word	0xffffffff


	//   ....[10]....
        /*00a4*/ 	.word	0xffffffff


	//   ....[11]....
        /*00a8*/ 	.word	0xffffffff


	//   ....[12]....
        /*00ac*/ 	.word	0xffffffff


	//   ....[13]....
        /*00b0*/ 	.word	0xffffffff


	//   ....[14]....
        /*00b4*/ 	.word	0xffffffff


	//   ....[15]....
        /*00b8*/ 	.word	0xffffffff


	//----- nvinfo : EIATTR_COOP_GROUP_INSTR_OFFSETS
	.align		4
.L_26263:
        /*00bc*/ 	.byte	0x04, 0x28
        /*00be*/ 	.short	(.L_26265 - .L_26264)


	//   ....[0]....
.L_26264:
        /*00c0*/ 	.word	0x000002f0


	//   ....[1]....
        /*00c4*/ 	.word	0x00000370


	//   ....[2]....
        /*00c8*/ 	.word	0x000003b0


	//   ....[3]....
        /*00cc*/ 	.word	0x00000400


	//   ....[4]....
        /*00d0*/ 	.word	0x00000460


	//   ....[5]....
        /*00d4*/ 	.word	0x000004c0


	//   ....[6]....
        /*00d8*/ 	.word	0x000004f0


	//   ....[7]....
        /*00dc*/ 	.word	0x00000510


	//   ....[8]....
        /*00e0*/ 	.word	0x00000680


	//   ....[9]....
        /*00e4*/ 	.word	0x00000710


	//   ....[10]....
        /*00e8*/ 	.word	0x00000730


	//   ....[11]....
        /*00ec*/ 	.word	0x00000750


	//   ....[12]....
        /*00f0*/ 	.word	0x00000770


	//   ....[13]....
        /*00f4*/ 	.word	0x000007f0


	//   ....[14]....
        /*00f8*/ 	.word	0x00000810


	//   ....[15]....
        /*00fc*/ 	.word	0x00000850


	//----- nvinfo : EIATTR_EXIT_INSTR_OFFSETS
	.align		4
.L_26265:
        /*0100*/ 	.byte	0x04, 0x1c
        /*0102*/ 	.short	(.L_26267 - .L_26266)


	//   ....[0]....
.L_26266:
        /*0104*/ 	.word	0x00000860


	//   ....[1]....
        /*0108*/ 	.word	0x000009e0


	//   ....[2]....
        /*010c*/ 	.word	0x00000ab0


	//   ....[3]....
        /*0110*/ 	.word	0x00001960


	//   ....[4]....
        /*0114*/ 	.word	0x000019a0


	//   ....[5]....
        /*0118*/ 	.word	0x00001b80


	//----- nvinfo : EIATTR_CRS_STACK_SIZE
	.align		4
.L_26267:
        /*011c*/ 	.byte	0x04, 0x1e
        /*011e*/ 	.short	(.L_26269 - .L_26268)
.L_26268:
        /*0120*/ 	.word	0x00000000


	//----- nvinfo : EIATTR_CBANK_PARAM_SIZE
	.align		4
.L_26269:
        /*0124*/ 	.byte	0x03, 0x19
        /*0126*/ 	.short	0x002c


	//----- nvinfo : EIATTR_PARAM_CBANK
	.align		4
        /*0128*/ 	.byte	0x04, 0x0a
        /*012a*/ 	.short	(.L_26271 - .L_26270)
	.align		4
.L_26270:
        /*012c*/ 	.word	index@(.nv.constant0._ZN4vllm32paged_attention_v2_reduce_kernelI13__nv_bfloat16Li96ELi128ELi512EEEvPT_PKfS5_PKS2_PKii)
        /*0130*/ 	.short	0x0210
        /*0132*/ 	.short	0x002c


	//----- nvinfo : EIATTR_SW_WAR
	.align		4
.L_26271:
        /*0134*/ 	.byte	0x04, 0x36
        /*0136*/ 	.short	(.L_26273 - .L_26272)
.L_26272:
        /*0138*/ 	.word	0x00000008
.L_26273:


//--------------------- .nv.info._ZN4vllm25paged_attention_v2_kernelI13__nv_bfloat16S1_Li96ELi8ELi128ELNS_18Fp8KVCacheDataTypeE0ELb1ELi512EEEvPfS3_PT_PKS4_PKT0_SA_ifPKiSC_iPKfiiiSE_SE_iiiii --------------------------
	.section	.nv.info._ZN4vllm25paged_attention_v2_kernelI13__nv_bfloat16S1_Li96ELi8ELi128ELNS_18Fp8KVCacheDataTypeE0ELb1ELi512EEEvPfS3_PT_PKS4_PKT0_SA_ifPKiSC_iPKfiiiSE_SE_iiiii,"",@"SHT_CUDA_INFO"
	.sectionflags	@""
	.align	4


	//----- nvinfo : EIATTR_CUDA_API_VERSION
	.align		4
        /*0000*/ 	.byte	0x04, 0x37
        /*0002*/ 	.short	(.L_26275 - .L_26274)
.L_26274:
        /*0004*/ 	.word	0x00000082


	//----- nvinfo : EIATTR_KPARAM_INFO
	.align		4
.L_26275:
        /*0008*/ 	.byte	0x04, 0x17
        /*000a*/ 	.short	(.L_26277 - .L_26276)
.L_26276:
        /*000c*/ 	.word	0x00000000
        /*0010*/ 	.short	0x0015
        /*0012*/ 	.short	0x0088
        /*0014*/ 	.byte	0x00, 0xf0, 0x11, 0x00


	//----- nvinfo : EIATTR_KPARAM_INFO
	.align		4
.L_26277:
        /*0018*/ 	.byte	0x04, 0x17
        /*001a*/ 	.short	(.L_26279 - .L_26278)
.L_26278:
        /*001c*/ 	.word	0x00000000
        /*0020*/ 	.short	0x0014
        /*0022*/ 	.short	0x0084
        /*0024*/ 	.byte	0x00, 0xf0, 0x11, 0x00


	//----- nvinfo : EIATTR_KPARAM_INFO
	.align		4
.L_26279:
        /*0028*/ 	.byte	0x04, 0x17
        /*002a*/ 	.short	(.L_26281 - .L_26280)
.L_26280:
        /*002c*/ 	.word	0x00000000
        /*0030*/ 	.short	0x0013
        /*0032*/ 	.short	0x0080
        /*0034*/ 	.byte	0x00, 0xf0, 0x11, 0x00


	//----- nvinfo : EIATTR_KPARAM_INFO
	.align		4
.L_26281:
        /*0038*/ 	.byte	0x04, 0x17
        /*003a*/ 	.short	(.L_26283 - .L_26282)
.L_26282:
        /*003c*/ 	.word	0x00000000
        /*0040*/ 	.short	0x0012
        /*0042*/ 	.short	0x007c
        /*0044*/ 	.byte	0x00, 0xf0, 0x11, 0x00


	//----- nvinfo : EIATTR_KPARAM_INFO
	.align		4
.L_26283:
        /*0048*/ 	.byte	0x04, 0x17
        /*004a*/ 	.short	(.L_26285 - .L_26284)
.L_26284:
        /*004c*/ 	.word	0x00000000
        /*0050*/ 	.short	0x0011
        /*0052*/ 	.short	0x0078
        /*0054*/ 	.byte	0x00, 0xf0, 0x11, 0x00


	//----- nvinfo : EIATTR_KPARAM_INFO
	.align		4
.L_26285:
        /*0058*/ 	.byte	0x04, 0x17
        /*005a*/ 	.short	(.L_26287 - .L_26286)
.L_26286:
        /*005c*/ 	.word	0x00000000
        /*0060*/ 	.short	0x0010
        /*0062*/ 	.short	0x0070
        /*0064*/ 	.byte	0x00, 0xf0, 0x21, 0x00


	//----- nvinfo : EIATTR_KPARAM_INFO
	.align		4
.L_26287:
        /*0068*/ 	.byte	0x04, 0x17
        /*006a*/ 	.short	(.L_26289 - .L_26288)
.L_26288:
        /*006c*/ 	.word	0x00000000
        /*0070*/ 	.short	0x000f
        /*0072*/ 	.short	0x0068
        /*0074*/ 	.byte	0x00, 0xf0, 0x21, 0x00


	//----- nvinfo : EIATTR_KPARAM_INFO
	.align		4
.L_26289:
        /*0078*/ 	.byte	0x04, 0x17
        /*007a*/ 	.short	(.L_26291 - .L_26290)
.L_26290:
        /*007c*/ 	.word	0x00000000
        /*0080*/ 	.short	0x000e
        /*0082*/ 	.short	0x0060
        /*0084*/ 	.byte	0x00, 0xf0, 0x11, 0x00


	//----- nvinfo : EIATTR_KPARAM_INFO
	.align		4
.L_26291:
        /*0088*/ 	.byte	0x04, 0x17
        /*008a*/ 	.short	(.L_26293 - .L_26292)
.L_26292:
        /*008c*/ 	.word	0x00000000
        /*0090*/ 	.short	0x000d
        /*0092*/ 	.short	0x005c
        /*0094*/ 	.byte	0x00, 0xf0, 0x11, 0x00


	//----- nvinfo : EIATTR_KPARAM_INFO
	.align		4
.L_26293:
        /*0098*/ 	.byte	0x04, 0x17
        /*009a*/ 	.short	(.L_26295 - .L_26294)
.L_26294:
        /*009c*/ 	.word	0x00000000
        /*00a0*/ 	.short	0x000c
        /*00a2*/ 	.short	0x0058
        /*00a4*/ 	.byte	0x00, 0xf0, 0x11, 0x00


	//----- nvinfo : EIATTR_KPARAM_INFO
	.align		4
.L_26295:
        /*00a8*/ 	.byte	0x04, 0x17
        /*00aa*/ 	.short	(.L_26297 - .L_26296)
.L_26296:
        /*00ac*/ 	.word	0x00000000
        /*00b0*/ 	.short	0x000b
        /*00b2*/ 	.short	0x0050
        /*00b4*/ 	.byte	0x00, 0xf0, 0x21, 0x00


	//----- nvinfo : EIATTR_KPARAM_INFO
	.align		4
.L_26297:
        /*00b8*/ 	.byte	0x04, 0x17
        /*00ba*/ 	.short	(.L_26299 - .L_26298)
.L_26298:
        /*00bc*/ 	.word	0x00000000
        /*00c0*/ 	.short	0x000a
        /*00c2*/ 	.short	0x0048
        /*00c4*/ 	.byte	0x00, 0xf0, 0x11, 0x00


	//----- nvinfo : EIATTR_KPARAM_INFO
	.align		4
.L_26299:
        /*00c8*/ 	.byte	0x04, 0x17
        /*00ca*/ 	.short	(.L_26301 - .L_26300)
.L_26300:
        /*00cc*/ 	.word	0x00000000
        /*00d0*/ 	.short	0x0009
        /*00d2*/ 	.short	0x0040
        /*00d4*/ 	.byte	0x00, 0xf0, 0x21, 0x00


	//----- nvinfo : EIATTR_KPARAM_INFO
	.align		4
.L_26301:
        /*00d8*/ 	.byte	0x04, 0x17
        /*00da*/ 	.short	(.L_26303 - .L_26302)
.L_26302:
        /*00dc*/ 	.word	0x00000000
        /*00e0*/ 	.short	0x0008
        /*00e2*/ 	.short	0x0038
        /*00e4*/ 	.byte	0x00, 0xf0, 0x21, 0x00


	//----- nvinfo : EIATTR_KPARAM_INFO
	.align		4
.L_26303:
        /*00e8*/ 	.byte	0x04, 0x17
        /*00ea*/ 	.short	(.L_26305 - .L_26304)
.L_26304:
        /*00ec*/ 	.word	0x00000000
        /*00f0*/ 	.short	0x0007
        /*00f2*/ 	.short	0x0034
        /*00f4*/ 	.byte	0x00, 0xf0, 0x11, 0x00


	//----- nvinfo : EIATTR_KPARAM_INFO
	.align		4
.L_26305:
        /*00f8*/ 	.byte	0x04, 0x17
        /*00fa*/ 	.short	(.L_26307 - .L_26306)
.L_26306:
        /*00fc*/ 	.word	0x00000000
        /*0100*/ 	.short	0x0006
        /*0102*/ 	.short	0x0030
        /*0104*/ 	.byte	0x00, 0xf0, 0x11, 0x00


	//----- nvinfo : EIATTR_KPARAM_INFO
	.align		4
.L_26307:
        /*0108*/ 	.byte	0x04, 0x17
        /*010a*/ 	.short	(.L_26309 - .L_26308)
.L_26308:
        /*010c*/ 	.word	0x00000000
        /*0110*/ 	.short	0x0005
        /*0112*/ 	.short	0x0028
        /*0114*/ 	.byte	0x00, 0xf0, 0x21, 0x00


	//----- nvinfo : EIATTR_KPARAM_INFO
	.align		4
.L_26309:
        /*0118*/ 	.byte	0x04, 0x17
        /*011a*/ 	.short	(.L_26311 - .L_26310)
.L_26310:
        /*011c*/ 	.word	0x00000000
        /*0120*/ 	.short	0x0004
        /*0122*/ 	.short	0x0020
        /*0124*/ 	.byte	0x00, 0xf0, 0x21, 0x00


	//----- nvinfo : EIATTR_KPARAM_INFO
	.align		4
.L_26311:
        /*0128*/ 	.byte	0x04, 0x17
        /*012a*/ 	.short	(.L_26313 - .L_26312)
.L_26312:
        /*012c*/ 	.word	0x00000000
        /*0130*/ 	.short	0x0003
        /*0132*/ 	.short	0x0018
        /*0134*/ 	.byte	0x00, 0xf0, 0x21, 0x00


	//----- nvinfo : EIATTR_KPARAM_INFO
	.align		4
.L_26313:
        /*0138*/ 	.byte	0x04, 0x17
        /*013a*/ 	.short	(.L_26315 - .L_26314)
.L_26314:
        /*013c*/ 	.word	0x00000000
        /*0140*/ 	.short	0x0002
        /*0142*/ 	.short	0x0010
        /*0144*/ 	.byte	0x00, 0xf0, 0x21, 0x00


	//----- nvinfo : EIATTR_KPARAM_INFO
	.align		4
.L_26315:
        /*0148*/ 	.byte	0x04, 0x17
        /*014a*/ 	.short	(.L_26317 - .L_26316)
.L_26316:
        /*014c*/ 	.word	0x00000000
        /*0150*/ 	.short	0x0001
        /*0152*/ 	.short	0x0008
        /*0154*/ 	.byte	0x00, 0xf0, 0x21, 0x00


	//----- nvinfo : EIATTR_KPARAM_INFO
	.align		4
.L_26317:
        /*0158*/ 	.byte	0x04, 0x17
        /*015a*/ 	.short	(.L_26319 - .L_26318)
.L_26318:
        /*015c*/ 	.word	0x00000000
        /*0160*/ 	.short	0x0000
        /*0162*/ 	.short	0x0000
        /*0164*/ 	.byte	0x00, 0xf0, 0x21, 0x00


	//----- nvinfo : EIATTR_SPARSE_MMA_MASK
	.align		4
.L_26319:
        /*0168*/ 	.byte	0x03, 0x50
        /*016a*/ 	.short	0x0000


	//----- nvinfo : EIATTR_MAXREG_COUNT
	.align		4
        /*016c*/ 	.byte	0x03, 0x1b
        /*016e*/ 	.short	0x00ff


	//----- nvinfo : EIATTR_NUM_BARRIERS
	.align		4
        /*0170*/ 	.byte	0x02, 0x4c
        /*0172*/ 	.byte	0x01
	.zero		1


	//----- nvinfo : EIATTR_MERCURY_ISA_VERSION
	.align		4
        /*0174*/ 	.byte	0x03, 0x5f
        /*0176*/ 	.short	0x0101


	//----- nvinfo : EIATTR_COOP_GROUP_MASK_REGIDS
	.align		4
        /*0178*/ 	.byte	0x04, 0x29
        /*017a*/ 	.short	(.L_26321 - .L_26320)


	//   ....[0]....
.L_26320:
        /*017c*/ 	.word	0xffffffff


	//   ....[1]....
        /*0180*/ 	.word	0xffffffff


	//   ....[2]....
        /*0184*/ 	.word	0xffffffff


	//   ....[3]....
        /*0188*/ 	.word	0xffffffff


	//   ....[4]....
        /*018c*/ 	.word	0xffffffff


	//   ....[5]....
        /*0190*/ 	.word	0xffffffff


	//   ....[6]....
        /*0194*/ 	.word	0xffffffff


	//   ....[7]....
        /*0198*/ 	.word	0xffffffff


	//   ....[8]....
        /*019c*/ 	.word	0xffffffff


	//   ....[9]....
        /*01a0*/ 	.word	0xffffffff


	//   ....[10]....
        /*01a4*/ 	.word	0xffffffff


	//   ....[11]....
        /*01a8*/ 	.word	0xffffffff


	//   ....[12]....
        /*01ac*/ 	.word	0xffffffff


	//   ....[13]....
        /*01b0*/ 	.word	0xffffffff


	//   ....[14]....
        /*01b4*/ 	.word	0xffffffff


	//   ....[15]....
        /*01b8*/ 	.word	0xffffffff


	//   ....[16]....
        /*01bc*/ 	.word	0xffffffff


	//   ....[17]....
        /*01c0*/ 	.word	0xffffffff


	//   ....[18]....
        /*01c4*/ 	.word	0x05000012


	//   ....[19]....
        /*01c8*/ 	.word	0x05000012


	//   ....[20]....
        /*01cc*/ 	.word	0x05000012


	//   ....[21]....
        /*01d0*/ 	.word	0x05000012


	//   ....[22]....
        /*01d4*/ 	.word	0x05000012


	//   ....[23]....
        /*01d8*/ 	.word	0x05000012


	//   ....[24]....
        /*01dc*/ 	.word	0x05000012


	//----- nvinfo : EIATTR_COOP_GROUP_INSTR_OFFSETS
	.align		4
.L_26321:
        /*01e0*/ 	.byte	0x04, 0x28
        /*01e2*/ 	.short	(.L_26323 - .L_26322)


	//   ....[0]....
.L_26322:
        /*01e4*/ 	.word	0x000025d0


	//   ....[1]....
        /*01e8*/ 	.word	0x000025f0


	//   ....[2]....
        /*01ec*/ 	.word	0x000037a0


	//   ....[3]....
        /*01f0*/ 	.word	0x000037c0


	//   ....[4]....
        /*01f4*/ 	.word	0x000039e0


	//   ....[5]....
        /*01f8*/ 	.word	0x00003a00


	//   ....[6]....
        /*01fc*/ 	.word	0x00003a20


	//   ....[7]....
        /*0200*/ 	.word	0x00003c00


	//   ....[8]....
        /*0204*/ 	.word	0x00003c20


	//   ....[9]....
        /*0208*/ 	.word	0x00003c50


	//   ....[10]....
        /*020c*/ 	.word	0x00004b20


	//   ....[11]....
        /*0210*/ 	.word	0x00004ba0


	//   ....[12]....
        /*0214*/ 	.word	0x00004be0


	//   ....[13]....
        /*0218*/ 	.word	0x00004c30


	//   ....[14]....
        /*021c*/ 	.word	0x00004c90


	//   ....[15]....
        /*0220*/ 	.word	0x00004ce0


	//   ....[16]....
        /*0224*/ 	.word	0x00004d00


	//   ....[17]....
        /*0228*/ 	.word	0x00004d20


	//   ....[18]....
        /*022c*/ 	.word	0x000071f0


	//   ....[19]....
        /*0230*/ 	.word	0x00007290


	//   ....[20]....
        /*0234*/ 	.word	0x00007310


	//   ....[21]....
        /*0238*/ 	.word	0x000073b0


	//   ....[22]....
        /*023c*/ 	.word	0x00007440


	//   ....[23]....
        /*0240*/ 	.word	0x000074e0


	//   ....[24]....
        /*0244*/ 	.word	0x00007550


	//----- nvinfo : EIATTR_EXIT_INSTR_OFFSETS
	.align		4
.L_26323:
        /*0248*/ 	.byte	0x04, 0x1c
        /*024a*/ 	.short	(.L_26325 - .L_26324)


	//   ....[0]....
.L_26324:
        /*024c*/ 	.word	0x000000b0


	//   ....[1]....
        /*0250*/ 	.word	0x00006f10


	//   ....[2]....
        /*0254*/ 	.word	0x00007190


	//----- nvinfo : EIATTR_CRS_STACK_SIZE
	.align		4
.L_26325:
        /*0258*/ 	.byte	0x04, 0x1e
        /*025a*/ 	.short	(.L_26327 - .L_26326)
.L_26326:
        /*025c*/ 	.word	0x00000000


	//----- nvinfo : EIATTR_CBANK_PARAM_SIZE
	.align		4
.L_26327:
        /*0260*/ 	.byte	0x03, 0x19
        /*0262*/ 	.short	0x008c


	//----- nvinfo : EIATTR_PARAM_CBANK
	.align		4
        /*0264*/ 	.byte	0x04, 0x0a
        /*0266*/ 	.short	(.L_26329 - .L_26328)
	.align		4
.L_26328:
        /*0268*/ 	.word	index@(.nv.constant0._ZN4vllm25paged_attention_v2_kernelI13__nv_bfloat16S1_Li96ELi8ELi128ELNS_18Fp8KVCacheDataTypeE0ELb1ELi512EEEvPfS3_PT_PKS4_PKT0_SA_ifPKiSC_iPKfiiiSE_SE_iiiii)
        /*026c*/ 	.short	0x0210
        /*026e*/ 	.short	0x008c


	//----- nvinfo : EIATTR_SW_WAR
	.align		4
.L_26329:
        /*0270*/ 	.byte	0x04, 0x36
        /*0272*/ 	.short	(.L_26331 - .L_26330)
.L_26330:
        /*0274*/ 	.word	0x00000008
.L_26331:


//--------------------- .nv.info._ZN4vllm32paged_attention_v2_reduce_kernelI13__nv_bfloat16Li80ELi128ELi512EEEvPT_PKfS5_PKS2_PKii --------------------------
	.section	.nv.info._ZN4vllm32paged_attention_v2_reduce_kernelI13__nv_bfloat16Li80ELi128ELi512EEEvPT_PKfS5_PKS2_PKii,"",@"SHT_CUDA_INFO"
	.sectionflags	@""
	.align	4


	//----- nvinfo : EIATTR_CUDA_API_VERSION
	.align		4
        /*0000*/ 	.byte	0x04, 0x37
        /*0002*/ 	.short	(.L_26333 - .L_26332)
.L_26332:
        /*0004*/ 	.word	0x00000082


	//----- nvinfo : EIATTR_KPARAM_INFO
	.align		4
.L_26333:
        /*0008*/ 	.byte	0x04, 0x17
        /*000a*/ 	.short	(.L_26335 - .L_26334)
.L_26334:
        /*000c*/ 	.word	0x00000000
        /*0010*/ 	.short	0x0005
        /*0012*/ 	.short	0x0028
        /*0014*/ 	.byte	0x00, 0xf0, 0x11, 0x00


	//----- nvinfo : EIATTR_KPARAM_INFO
	.align		4
.L_26335:
        /*0018*/ 	.byte	0x04, 0x17
        /*001a*/ 	.short	(.L_26337 - .L_26336)
.L_26336:
        /*001c*/ 	.word	0x00000000
        /*0020*/ 	.short	0x0004
        /*0022*/ 	.short	0x0020
        /*0024*/ 	.byte	0x00, 0xf0, 0x21, 0x00


	//----- nvinfo : EIATTR_KPARAM_INFO
	.align		4
.L_26337:
        /*0028*/ 	.byte	0x04, 0x17
        /*002a*/ 	.short	(.L_26339 - .L_26338)
.L_26338:
        /*002c*/ 	.word	0x00000000
        /*0030*/ 	.short	0x0003
        /*0032*/ 	.short	0x0018
        /*0034*/ 	.byte	0x00, 0xf0, 0x21, 0x00


	//----- nvinfo : EIATTR_KPARAM_INFO
	.align		4
.L_26339:
        /*0038*/ 	.byte	0x04, 0x17
        /*003a*/ 	.short	(.L_26341 - .L_26340)
.L_26340:
        /*003c*/ 	.word	0x00000000
        /*0040*/ 	.short	0x0002
        /*0042*/ 	.short	0x0010
        /*0044*/ 	.byte	0x00, 0xf0, 0x21, 0x00


	//----- nvinfo : EIATTR_KPARAM_INFO
	.align		4
.L_26341:
        /*0048*/ 	.byte	0x04, 0x17
        /*004a*/ 	.short	(.L_26343 - .L_26342)
.L_26342:
        /*004c*/ 	.word	0x00000000
        /*0050*/ 	.short	0x0001
        /*0052*/ 	.short	0x0008
        /*0054*/ 	.byte	0x00, 0xf0, 0x21, 0x00


	//----- nvinfo : EIATTR_KPARAM_INFO
	.align		4
.L_26343:
        /*0058*/ 	.byte	0x04, 0x17
        /*005a*/ 	.short	(.L_26345 - .L_26344)
.L_26344:
        /*005c*/ 	.word	0x00000000
        /*0060*/ 	.short	0x0000
        /*0062*/ 	.short	0x0000
        /*0064*/ 	.byte	0x00, 0xf0, 0x21, 0x00


	//----- nvinfo : EIATTR_SPARSE_MMA_MASK
	.align		4
.L_26345:
        /*0068*/ 	.byte	0x03, 0x50
        /*006a*/ 	.short	0x0000


	//----- nvinfo : EIATTR_MAXREG_COUNT
	.align		4
        /*006c*/ 	.byte	0x03, 0x1b
        /*006e*/ 	.short	0x00ff


	//----- nvinfo : EIATTR_NUM_BARRIERS
	.align		4
        /*0070*/ 	.byte	0x02, 0x4c
        /*0072*/ 	.byte	0x01
	.zero		1


	//----- nvinfo : EIATTR_MERCURY_ISA_VERSION
	.align		4
        /*0074*/ 	.byte	0x03, 0x5f
        /*0076*/ 	.short	0x0101


	//----- nvinfo : EIATTR_COOP_GROUP_MASK_REGIDS
	.align		4
        /*0078*/ 	.byte	0x04, 0x29
        /*007a*/ 	.short	(.L_26347 - .L_26346)


	//   ....[0]....
.L_26346:
        /*007c*/ 	.word	0xffffffff


	//   ....[1]....
        /*0080*/ 	.word	0xffffffff


	//   ....[2]....
        /*0084*/ 	.word	0xffffffff


	//   ....[3]....
        /*0088*/ 	.word	0xffffffff


	//   ....[4]....
        /*008c*/ 	.word	0xffffffff


	//   ....[5]....
        /*0090*/ 	.word	0xffffffff


	//   ....[6]....
        /*0094*/ 	.word	0xffffffff


	//   ....[7]....
        /*0098*/ 	.word	0xffffffff


	//   ....[8]....
        /*009c*/ 	.word	0xffffffff


	//   ....[9]....
        /*00a0*/ 	.word	0xffffffff


	//   ....[10]....
        /*00a4*/ 	.word	0xffffffff


	//   ....[11]....
        /*00a8*/ 	.word	0xffffffff


	//   ....[12]....
        /*00ac*/ 	.word	0xffffffff


	//   ....[13]....
        /*00b0*/ 	.word	0xffffffff


	//   ....[14]....
        /*00b4*/ 	.word	0xffffffff


	//   ....[15]....
        /*00b8*/ 	.word	0xffffffff


	//----- nvinfo : EIATTR_COOP_GROUP_INSTR_OFFSETS
	.align		4
.L_26347:
        /*00bc*/ 	.byte	0x04, 0x28
        /*00be*/ 	.short	(.L_26349 - .L_26348)


	//   ....[0]....
.L_26348:
        /*00c0*/ 	.word	0x000002f0


	//   ....[1]....
        /*00c4*/ 	.word	0x00000370


	//   ....[2]....
        /*00c8*/ 	.word	0x000003b0


	//   ....[3]....
        /*00cc*/ 	.word	0x00000400


	//   ....[4]....
        /*00d0*/ 	.word	0x00000460


	//   ....[5]....
        /*00d4*/ 	.word	0x000004c0


	//   ....[6]....
        /*00d8*/ 	.word	0x000004f0


	//   ....[7]....
        /*00dc*/ 	.word	0x00000510


	//   ....[8]....
        /*00e0*/ 	.word	0x00000680


	//   ....[9]....
        /*00e4*/ 	.word	0x00000710


	//   ....[10]....
        /*00e8*/ 	.word	0x00000730


	//   ....[11]....
        /*00ec*/ 	.word	0x00000750


	//   ....[12]....
        /*00f0*/ 	.word	0x00000770


	//   ....[13]....
        /*00f4*/ 	.word	0x000007f0


	//   ....[14]....
        /*00f8*/ 	.word	0x00000810


	//   ....[15]....
        /*00fc*/ 	.word	0x00000850


	//----- nvinfo : EIATTR_EXIT_INSTR_OFFSETS
	.align		4
.L_26349:
        /*0100*/ 	.byte	0x04, 0x1c
        /*0102*/ 	.short	(.L_26351 - .L_26350)


	//   ....[0]....
.L_26350:
        /*0104*/ 	.word	0x00000860


	//   ....[1]....
        /*0108*/ 	.word	0x000009e0


	//   ....[2]....
        /*010c*/ 	.word	0x00000ab0


	//   ....[3]....
        /*0110*/ 	.word	0x00001960


	//   ....[4]....
        /*0114*/ 	.word	0x000019a0


	//   ....[5]....
        /*0118*/ 	.word	0x00001b80


	//----- nvinfo : EIATTR_CRS_STACK_SIZE
	.align		4
.L_26351:
        /*011c*/ 	.byte	0x04, 0x1e
        /*011e*/ 	.short	(.L_26353 - .L_26352)
.L_26352:
        /*0120*/ 	.word	0x00000000


	//----- nvinfo : EIATTR_CBANK_PARAM_SIZE
	.align		4
.L_26353:
        /*0124*/ 	.byte	0x03, 0x19
        /*0126*/ 	.short	0x002c


	//----- nvinfo : EIATTR_PARAM_CBANK
	.align		4
        /*0128*/ 	.byte	0x04, 0x0a
        /*012a*/ 	.short	(.L_26355 - .L_26354)
	.align		4
.L_26354:
        /*012c*/ 	.word	index@(.nv.constant0._ZN4vllm32paged_attention_v2_reduce_kernelI13__nv_bfloat16Li80ELi128ELi512EEEvPT_PKfS5_PKS2_PKii)
        /*0130*/ 	.short	0x0210
        /*0132*/ 	.short	0x002c


	//----- nvinfo : EIATTR_SW_WAR
	.align		4
.L_26355:
        /*0134*/ 	.byte	0x04, 0x36
        /*0136*/ 	.short	(.L_26357 - .L_26356)
.L_26356:
        /*0138*/ 	.word	0x00000008
.L_26357:


//--------------------- .nv.info._ZN4vllm25paged_attention_v2_kernelI13__nv_bfloat16S1_Li80ELi8ELi128ELNS_18Fp8KVCacheDataTypeE0ELb1ELi512EEEvPfS3_PT_PKS4_PKT0_SA_ifPKiSC_iPKfiiiSE_SE_iiiii --------------------------
	.section	.nv.info._ZN4vllm25paged_attention_v2_kernelI13__nv_bfloat16S1_Li80ELi8ELi128ELNS_18Fp8KVCacheDataTypeE0ELb1ELi512EEEvPfS3_PT_PKS4_PKT0_SA_ifPKiSC_iPKfiiiSE_SE_iiiii,"",@"SHT_CUDA_INFO"
	.sectionflags	@""
	.align	4


	//----- nvinfo : EIATTR_CUDA_API_VERSION
	.align		4
        /*0000*/ 	.byte	0x04, 0x37
        /*0002*/ 	.short	(.L_26359 - .L_26358)
.L_26358:
        /*0004*/ 	.word	0x00000082


	//----- nvinfo : EIATTR_KPARAM_INFO
	.align		4
.L_26359:
        /*0008*/ 	.byte	0x04, 0x17
        /*000a*/ 	.short	(.L_26361 - .L_26360)
.L_26360:
        /*000c*/ 	.word	0x00000000
        /*0010*/ 	.short	0x0015
        /*0012*/ 	.short	0x0088
        /*0014*/ 	.byte	0x00, 0xf0, 0x11, 0x00


	//----- nvinfo : EIATTR_KPARAM_INFO
	.align		4
.L_26361:
        /*0018*/ 	.byte	0x04, 0x17
        /*001a*/ 	.short	(.L_26363 - .L_26362)
.L_26362:
        /*001c*/ 	.word	0x00000000
        /*0020*/ 	.short	0x0014
        /*0022*/ 	.short	0x0084
        /*0024*/ 	.byte	0x00, 0xf0, 0x11, 0x00


	//----- nvinfo : EIATTR_KPARAM_INFO
	.align		4
.L_26363:
        /*0028*/ 	.byte	0x04, 0x17
        /*002a*/ 	.short	(.L_26365 - .L_26364)
.L_26364:
        /*002c*/ 	.word	0x00000000
        /*0030*/ 	.short	0x0013
        /*0032*/ 	.short	0x0080
        /*0034*/ 	.byte	0x00, 0xf0, 0x11, 0x00


	//----- nvinfo : EIATTR_KPARAM_INFO
	.align		4
.L_26365:
        /*0038*/ 	.byte	0x04, 0x17
        /*003a*/ 	.short	(.L_26367 - .L_26366)
.L_26366:
        /*003c*/ 	.word	0x00000000
        /*0040*/ 	.short	0x0012
        /*0042*/ 	.short	0x007c
        /*0044*/ 	.byte	0x00, 0xf0, 0x11, 0x00


	//----- nvinfo : EIATTR_KPARAM_INFO
	.align		4
.L_26367:
        /*0048*/ 	.byte	0x04, 0x17
        /*004a*/ 	.short	(.L_26369 - .L_26368)
.L_26368:
        /*004c*/ 	.word	0x00000000
        /*0050*/ 	.short	0x0011
        /*0052*/ 	.short	0x0078
        /*0054*/ 	.byte	0x00, 0xf0, 0x11, 0x00


	//----- nvinfo : EIATTR_KPARAM_INFO
	.align		4
.L_26369:
        /*0058*/ 	.byte	0x04, 0x17
        /*005a*/ 	.short	(.L_26371 - .L_26370)
.L_26370:
        /*005c*/ 	.word	0x00000000
        /*0060*/ 	.short	0x0010
        /*0062*/ 	.short	0x0070
        /*0064*/ 	.byte	0x00, 0xf0, 0x21, 0x00


	//----- nvinfo : EIATTR_KPARAM_INFO
	.align		4
.L_26371:
        /*0068*/ 	.byte	0x04, 0x17
        /*006a*/ 	.short	(.L_26373 - .L_26372)
.L_26372:
        /*006c*/ 	.word	0x00000000
        /*0070*/ 	.short	0x000f
        /*0072*/ 	.short	0x0068
        /*0074*/ 	.byte	0x00, 0xf0, 0x21, 0x00


	//----- nvinfo : EIATTR_KPARAM_INFO
	.align		4
.L_26373:
        /*0078*/ 	.byte	0x04, 0x17
        /*007a*/ 	.short	(.L_26375 - .L_26374)
.L_26374:
        /*007c*/ 	.word	0x00000000
        /*0080*/ 	.short	0x000e
        /*0082*/ 	.short	0x0060
        /*0084*/ 	.byte	0x00, 0xf0, 0x11, 0x00


	//----- nvinfo : EIATTR_KPARAM_INFO
	.align		4
.L_26375:
        /*0088*/ 	.byte	0x04, 0x17
        /*008a*/ 	.short	(.L_26377 - .L_26376)
.L_26376:
        /*008c*/ 	.word	0x00000000
        /*0090*/ 	.short	0x000d
        /*0092*/ 	.short	0x005c
        /*0094*/ 	.byte	0x00, 0xf0, 0x11, 0x00


	//----- nvinfo : EIATTR_KPARAM_INFO
	.align		4
.L_26377:
        /*0098*/ 	.byte	0x04, 0x17
        /*009a*/ 	.short	(.L_26379 - .L_26378)
.L_26378:
        /*009c*/ 	.word	0x00000000
        /*00a0*/ 	.short	0x000c
        /*00a2*/ 	.short	0x0058
        /*00a4*/ 	.byte	0x00, 0xf0, 0x11, 0x00


	//----- nvinfo : EIATTR_KPARAM_INFO
	.align		4
.L_26379:
        /*00a8*/ 	.byte	0x04, 0x17
        /*00aa*/ 	.short	(.L_26381 - .L_26380)
.L_26380:
        /*00ac*/ 	.word	0x00000000
        /*00b0*/ 	.short	0x000b
        /*00b2*/ 	.short	0x0050
        /*00b4*/ 	.byte	0x00, 0xf0, 0x21, 0x00


	//----- nvinfo : EIATTR_KPARAM_INFO
	.align		4
.L_26381:
        /*00b8*/ 	.byte	0x04, 0x17
        /*00ba*/ 	.short	(.L_26383 - .L_26382)
.L_26382:
        /*00bc*/ 	.word	0x00000000
        /*00c0*/ 	.short	0x000a
        /*00c2*/ 	.short	0x0048
        /*00c4*/ 	.byte	0x00, 0xf0, 0x11, 0x00


	//----- nvinfo : EIATTR_KPARAM_INFO
	.align		4
.L_26383:
        /*00c8*/ 	.byte	0x04, 0x17
        /*00ca*/ 	.short	(.L_26385 - .L_26384)
.L_26384:
        /*00cc*/ 	.word	0x00000000
        /*00d0*/ 	.short	0x0009
        /*00d2*/ 	.short	0x0040
        /*00d4*/ 	.byte	0x00, 0xf0, 0x21, 0x00


	//----- nvinfo : EIATTR_KPARAM_INFO
	.align		4
.L_26385:
        /*00d8*/ 	.byte	0x04, 0x17
        /*00da*/ 	.short	(.L_26387 - .L_26386)
.L_26386:
        /*00dc*/ 	.word	0x00000000
        /*00e0*/ 	.short	0x0008
        /*00e2*/ 	.short	0x0038
        /*00e4*/ 	.byte	0x00, 0xf0, 0x21, 0x00


	//----- nvinfo : EIATTR_KPARAM_INFO
	.align		4
.L_26387:
        /*00e8*/ 	.byte	0x04, 0x17
        /*00ea*/ 	.short	(.L_26389 - .L_26388)
.L_26388:
        /*00ec*/ 	.word	0x00000000
        /*00f0*/ 	.short	0x0007
        /*00f2*/ 	.short	0x0034
        /*00f4*/ 	.byte	0x00, 0xf0, 0x11, 0x00


	//----- nvinfo : EIATTR_KPARAM_INFO
	.align		4
.L_26389:
        /*00f8*/ 	.byte	0x04, 0x17
        /*00fa*/ 	.short	(.L_26391 - .L_26390)
.L_26390:
        /*00fc*/ 	.word	0x00000000
        /*0100*/ 	.short	0x0006
        /*0102*/ 	.short	0x0030
        /*0104*/ 	.byte	0x00, 0xf0, 0x11, 0x00


	//----- nvinfo : EIATTR_KPARAM_INFO
	.align		4
.L_26391:
        /*0108*/ 	.byte	0x04, 0x17
        /*010a*/ 	.short	(.L_26393 - .L_26392)
.L_26392:
        /*010c*/ 	.word	0x00000000
        /*0110*/ 	.short	0x0005
        /*0112*/ 	.short	0x0028
        /*0114*/ 	.byte	0x00, 0xf0, 0x21, 0x00


	//----- nvinfo : EIATTR_KPARAM_INFO
	.align		4
.L_26393:
        /*0118*/ 	.byte	0x04, 0x17
        /*011a*/ 	.short	(.L_26395 - .L_26394)
.L_26394:
        /*011c*/ 	.word	0x00000000
        /*0120*/ 	.short	0x0004
        /*0122*/ 	.short	0x0020
        /*0124*/ 	.byte	0x00, 0xf0, 0x21, 0x00


	//----- nvinfo : EIATTR_KPARAM_INFO
	.align		4
.L_26395:
        /*0128*/ 	.byte	0x04, 0x17
        /*012a*/ 	.short	(.L_26397 - .L_26396)
.L_26396:
        /*012c*/ 	.word	0x00000000
        /*0130*/ 	.short	0x0003
        /*0132*/ 	.short	0x0018
        /*0134*/ 	.byte	0x00, 0xf0, 0x21, 0x00


	//----- nvinfo : EIATTR_KPARAM_INFO
	.align		4
.L_26397:
        /*0138*/ 	.byte	0x04, 0x17
        /*013a*/ 	.short	(.L_26399 - .L_26398)
.L_26398:
        /*013c*/ 	.word	0x00000000
        /*0140*/ 	.short	0x0002
        /*0142*/ 	.short	0x0010
        /*0144*/ 	.byte	0x00, 0xf0, 0x21, 0x00


	//----- nvinfo : EIATTR_KPARAM_INFO
	.align		4
.L_26399:
        /*0148*/ 	.byte	0x04, 0x17
        /*014a*/ 	.short	(.L_26401 - .L_26400)
.L_26400:
        /*014c*/ 	.word	0x00000000
        /*0150*/ 	.short	0x0001
        /*0152*/ 	.short	0x0008
        /*0154*/ 	.byte	0x00, 0xf0, 0x21, 0x00


	//----- nvinfo : EIATTR_KPARAM_INFO
	.align		4
.L_26401:
        /*0158*/ 	.byte	0x04, 0x17
        /*015a*/ 	.short	(.L_26403 - .L_26402)
.L_26402:
        /*015c*/ 	.word	0x00000000
        /*0160*/ 	.short	0x0000
        /*0162*/ 	.short	0x0000
        /*0164*/ 	.byte	0x00, 0xf0, 0x21, 0x00


	//----- nvinfo : EIATTR_SPARSE_MMA_MASK
	.align		4
.L_26403:
        /*0168*/ 	.byte	0x03, 0x50
        /*016a*/ 	.short	0x0000


	//----- nvinfo : EIATTR_MAXREG_COUNT
	.align		4
        /*016c*/ 	.byte	0x03, 0x1b
        /*016e*/ 	.short	0x00ff


	//----- nvinfo : EIATTR_NUM_BARRIERS
	.align		4
        /*0170*/ 	.byte	0x02, 0x4c
        /*0172*/ 	.byte	0x01
	.zero		1


	//----- nvinfo : EIATTR_MERCURY_ISA_VERSION
	.align		4
        /*0174*/ 	.byte	0x03, 0x5f
        /*0176*/ 	.short	0x0101


	//----- nvinfo : EIATTR_COOP_GROUP_MASK_REGIDS
	.align		4
        /*0178*/ 	.byte	0x04, 0x29
        /*017a*/ 	.short	(.L_26405 - .L_26404)


	//   ....[0]....
.L_26404:
        /*017c*/ 	.word	0xffffffff


	//   ....[1]....
        /*0180*/ 	.word	0xffffffff


	//   ....[2]....
        /*0184*/ 	.word	0xffffffff


	//   ....[3]....
        /*0188*/ 	.word	0xffffffff


	//   ....[4]....
        /*018c*/ 	.word	0xffffffff


	//   ....[5]....
        /*0190*/ 	.word	0xffffffff


	//   ....[6]....
        /*0194*/ 	.word	0xffffffff


	//   ....[7]....
        /*0198*/ 	.word	0xffffffff


	//   ....[8]....
        /*019c*/ 	.word	0xffffffff


	//   ....[9]....
        /*01a0*/ 	.word	0xffffffff


	//   ....[10]....
        /*01a4*/ 	.word	0xffffffff


	//   ....[11]....
        /*01a8*/ 	.word	0xffffffff


	//   ....[12]....
        /*01ac*/ 	.word	0xffffffff


	//   ....[13]....
        /*01b0*/ 	.word	0xffffffff


	//   ....[14]....
        /*01b4*/ 	.word	0xffffffff


	//   ....[15]....
        /*01b8*/ 	.word	0xffffffff


	//   ....[16]....
        /*01bc*/ 	.word	0xffffffff


	//   ....[17]....
        /*01c0*/ 	.word	0xffffffff


	//   ....[18]....
        /*01c4*/ 	.word	0x05000021


	//   ....[19]....
        /*01c8*/ 	.word	0x05000021


	//   ....[20]....
        /*01cc*/ 	.word	0x05000021


	//   ....[21]....
        /*01d0*/ 	.word	0x05000021


	//   ....[22]....
        /*01d4*/ 	.word	0x05000021


	//   ....[23]....
        /*01d8*/ 	.word	0x05000021


	//   ....[24]....
        /*01dc*/ 	.word	0x05000021


	//----- nvinfo : EIATTR_COOP_GROUP_INSTR_OFFSETS
	.align		4
.L_26405:
        /*01e0*/ 	.byte	0x04, 0x28
        /*01e2*/ 	.short	(.L_26407 - .L_26406)


	//   ....[0]....
.L_26406:
        /*01e4*/ 	.word	0x000022d0


	//   ....[1]....
        /*01e8*/ 	.word	0x000022f0


	//   ....[2]....
        /*01ec*/ 	.word	0x000032e0


	//   ....[3]....
        /*01f0*/ 	.word	0x00003300


	//   ....[4]....
        /*01f4*/ 	.word	0x00003520


	//   ....[5]....
        /*01f8*/ 	.word	0x00003540


	//   ....[6]....
        /*01fc*/ 	.word	0x00003560


	//   ....[7]....
        /*0200*/ 	.word	0x00003740


	//   ....[8]....
        /*0204*/ 	.word	0x00003760


	//   ....[9]....
        /*0208*/ 	.word	0x00003790


	//   ....[10]....
        /*020c*/ 	.word	0x00004660


	//   ....[11]....
        /*0210*/ 	.word	0x000046e0


	//   ....[12]....
        /*0214*/ 	.word	0x00004720


	//   ....[13]....
        /*0218*/ 	.word	0x00004770


	//   ....[14]....
        /*021c*/ 	.word	0x000047d0


	//   ....[15]....
        /*0220*/ 	.word	0x00004820


	//   ....[16]....
        /*0224*/ 	.word	0x00004840


	//   ....[17]....
        /*0228*/ 	.word	0x00004860


	//   ....[18]....
        /*022c*/ 	.word	0x00006e20


	//   ....[19]....
        /*0230*/ 	.word	0x00006ec0


	//   ....[20]....
        /*0234*/ 	.word	0x00006f40


	//   ....[21]....
        /*0238*/ 	.word	0x00006fe0


	//   ....[22]....
        /*023c*/ 	.word	0x00007070


	//   ....[23]....
        /*0240*/ 	.word	0x00007110


	//   ....[24]....
        /*0244*/ 	.word	0x00007180


	//----- nvinfo : EIATTR_EXIT_INSTR_OFFSETS
	.align		4
.L_26407:
        /*0248*/ 	.byte	0x04, 0x1c
        /*024a*/ 	.short	(.L_26409 - .L_26408)


	//   ....[0]....
.L_26408:
        /*024c*/ 	.word	0x000000b0


	//   ....[1]....
        /*0250*/ 	.word	0x00006b50


	//   ....[2]....
        /*0254*/ 	.word	0x00006d40


	//   ....[3]....
        /*0258*/ 	.word	0x00006dc0


	//----- nvinfo : EIATTR_CRS_STACK_SIZE
	.align		4
.L_26409:
        /*025c*/ 	.byte	0x04, 0x1e
        /*025e*/ 	.short	(.L_26411 - .L_26410)
.L_26410:
        /*0260*/ 	.word	0x00000000


	//----- nvinfo : EIATTR_CBANK_PARAM_SIZE
	.align		4
.L_26411:
        /*0264*/ 	.byte	0x03, 0x19
        /*0266*/ 	.short	0x008c


	//----- nvinfo : EIATTR_PARAM_CBANK
	.align		4
        /*0268*/ 	.byte	0x04, 0x0a
        /*026a*/ 	.short	(.L_26413 - .L_26412)
	.align		4
.L_26412:
        /*026c*/ 	.word	index@(.nv.constant0._ZN4vllm25paged_attention_v2_kernelI13__nv_bfloat16S1_Li80ELi8ELi128ELNS_18Fp8KVCacheDataTypeE0ELb1ELi512EEEvPfS3_PT_PKS4_PKT0_SA_ifPKiSC_iPKfiiiSE_SE_iiiii)
        /*0270*/ 	.short	0x0210
        /*0272*/ 	.short	0x008c


	//----- nvinfo : EIATTR_SW_WAR
	.align		4
.L_26413:
        /*0274*/ 	.byte	0x04, 0x36
        /*0276*/ 	.short	(.L_26415 - .L_26414)
.L_26414:
        /*0278*/ 	.word	0x00000008
.L_26415:


//--------------------- .nv.info._ZN4vllm32paged_attention_v2_reduce_kernelI13__nv_bfloat16Li64ELi128ELi512EEEvPT_PKfS5_PKS2_PKii --------------------------
	.section	.nv.info._ZN4vllm32paged_attention_v2_reduce_kernelI13__nv_bfloat16Li64ELi128ELi512EEEvPT_PKfS5_PKS2_PKii,"",@"SHT_CUDA_INFO"
	.sectionflags	@""
	.align	4


	//----- nvinfo : EIATTR_CUDA_API_VERSION
	.align		4
        /*0000*/ 	.byte	0x04, 0x37
        /*0002*/ 	.short	(.L_26417 - .L_26416)
.L_26416:
        /*0004*/ 	.word	0x00000082


	//----- nvinfo : EIATTR_KPARAM_INFO
	.align		4
.L_26417:
        /*0008*/ 	.byte	0x04, 0x17
        /*000a*/ 	.short	(.L_26419 - .L_26418)
.L_26418:
        /*000c*/ 	.word	0x00000000
        /*0010*/ 	.short	0x0005
        /*0012*/ 	.short	0x0028
        /*0014*/ 	.byte	0x00, 0xf0, 0x11, 0x00


	//----- nvinfo : EIATTR_KPARAM_INFO
	.align		4
.L_26419:
        /*0018*/ 	.byte	0x04, 0x17
        /*001a*/ 	.short	(.L_26421 - .L_26420)
.L_26420:
        /*001c*/ 	.word	0x00000000
        /*0020*/ 	.short	0x0004
        /*0022*/ 	.short	0x0020
        /*0024*/ 	.byte	0x00, 0xf0, 0x21, 0x00


	//----- nvinfo : EIATTR_KPARAM_INFO
	.align		4
.L_26421:
        /*0028*/ 	.byte	0x04, 0x17
        /*002a*/ 	.short	(.L_26423 - .L_26422)
.L_26422:
        /*002c*/ 	.word	0x00000000
        /*0030*/ 	.short	0x0003
        /*0032*/ 	.short	0x0018
        /*0034*/ 	.byte	0x00, 0xf0, 0x21, 0x00


	//----- nvinfo : EIATTR_KPARAM_INFO
	.align		4
.L_26423:
        /*0038*/ 	.byte	0x04, 0x17
        /*003a*/ 	.short	(.L_26425 - .L_26424)
.L_26424:
        /*003c*/ 	.word	0x00000000
        /*0040*/ 	.short	0x0002
        /*0042*/ 	.short	0x0010
        /*0044*/ 	.byte	0x00, 0xf0, 0x21, 0x00


	//----- nvinfo : EIATTR_KPARAM_INFO
	.align		4
.L_26425:
        /*0048*/ 	.byte	0x04, 0x17
        /*004a*/ 	.short	(.L_26427 - .L_26426)
.L_26426:
        /*004c*/ 	.word	0x00000000
        /*0050*/ 	.short	0x0001
        /*0052*/ 	.short	0x0008
        /*0054*/ 	.byte	0x00, 0xf0, 0x21, 0x00


	//----- nvinfo : EIATTR_KPARAM_INFO
	.align		4
.L_26427:
        /*0058*/ 	.byte	0x04, 0x17
        /*005a*/ 	.short	(.L_26429 - .L_26428)
.L_26428:
        /*005c*/ 	.word	0x00000000
        /*0060*/ 	.short	0x0000
        /*0062*/ 	.short	0x0000
        /*0064*/ 	.byte	0x00, 0xf0, 0x21, 0x00


	//----- nvinfo : EIATTR_SPARSE_MMA_MASK
	.align		4
.L_26429:
        /*0068*/ 	.byte	0x03, 0x50
        /*006a*/ 	.short	0x0000


	//----- nvinfo : EIATTR_MAXREG_COUNT
	.align		4
        /*006c*/ 	.byte	0x03, 0x1b
        /*006e*/ 	.short	0x00ff


	//----- nvinfo : EIATTR_NUM_BARRIERS
	.align		4
        /*0070*/ 	.byte	0x02, 0x4c
        /*0072*/ 	.byte	0x01
	.zero		1


	//----- nvinfo : EIATTR_MERCURY_ISA_VERSION
	.align		4
        /*0074*/ 	.byte	0x03, 0x5f
        /*0076*/ 	.short	0x0101


	//----- nvinfo : EIATTR_COOP_GROUP_MASK_REGIDS
	.align		4
        /*0078*/ 	.byte	0x04, 0x29
        /*007a*/ 	.short	(.L_26431 - .L_26430)


	//   ....[0]....
.L_26430:
        /*007c*/ 	.word	0xffffffff


	//   ....[1]....
        /*0080*/ 	.word	0xffffffff


	//   ....[2]....
        /*0084*/ 	.word	0xffffffff


	//   ....[3]....
        /*0088*/ 	.word	0xffffffff


	//   ....[4]....
        /*008c*/ 	.word	0xffffffff


	//   ....[5]....
        /*0090*/ 	.word	0xffffffff


	//   ....[6]....
        /*0094*/ 	.word	0xffffffff


	//   ....[7]....
        /*0098*/ 	.word	0xffffffff


	//   ....[8]....
        /*009c*/ 	.word	0xffffffff


	//   ....[9]....
        /*00a0*/ 	.word	0xffffffff


	//   ....[10]....
        /*00a4*/ 	.word	0xffffffff


	//   ....[11]....
        /*00a8*/ 	.word	0xffffffff


	//   ....[12]....
        /*00ac*/ 	.word	0xffffffff


	//   ....[13]....
        /*00b0*/ 	.word	0xffffffff


	//   ....[14]....
        /*00b4*/ 	.word	0xffffffff


	//   ....[15]....
        /*00b8*/ 	.word	0xffffffff


	//----- nvinfo : EIATTR_COOP_GROUP_INSTR_OFFSETS
	.align		4
.L_26431:
        /*00bc*/ 	.byte	0x04, 0x28
        /*00be*/ 	.short	(.L_26433 - .L_26432)


	//   ....[0]....
.L_26432:
        /*00c0*/ 	.word	0x000002f0


	//   ....[1]....
        /*00c4*/ 	.word	0x00000380


	//   ....[2]....
        /*00c8*/ 	.word	0x000003d0


	//   ....[3]....
        /*00cc*/ 	.word	0x000003f0


	//   ....[4]....
        /*00d0*/ 	.word	0x00000420


	//   ....[5]....
        /*00d4*/ 	.word	0x000004d0


	//   ....[6]....
        /*00d8*/ 	.word	0x000004f0


	//   ....[7]....
        /*00dc*/ 	.word	0x00000510


	//   ....[8]....
        /*00e0*/ 	.word	0x00000680


	//   ....[9]....
        /*00e4*/ 	.word	0x00000720


	//   ....[10]....
        /*00e8*/ 	.word	0x00000740


	//   ....[11]....
        /*00ec*/ 	.word	0x00000760


	//   ....[12]....
        /*00f0*/ 	.word	0x00000780


	//   ....[13]....
        /*00f4*/ 	.word	0x00000800


	//   ....[14]....
        /*00f8*/ 	.word	0x00000820


	//   ....[15]....
        /*00fc*/ 	.word	0x00000850


	//----- nvinfo : EIATTR_EXIT_INSTR_OFFSETS
	.align		4
.L_26433:
        /*0100*/ 	.byte	0x04, 0x1c
        /*0102*/ 	.short	(.L_26435 - .L_26434)


	//   ....[0]....
.L_26434:
        /*0104*/ 	.word	0x00000860


	//   ....[1]....
        /*0108*/ 	.word	0x000009d0


	//   ....[2]....
        /*010c*/ 	.word	0x00000aa0


	//   ....[3]....
        /*0110*/ 	.word	0x00001b50


	//   ....[4]....
        /*0114*/ 	.word	0x00001b90


	//   ....[5]....
        /*0118*/ 	.word	0x00001d70


	//----- nvinfo : EIATTR_CRS_STACK_SIZE
	.align		4
.L_26435:
        /*011c*/ 	.byte	0x04, 0x1e
        /*011e*/ 	.short	(.L_26437 - .L_26436)
.L_26436:
        /*0120*/ 	.word	0x00000000


	//----- nvinfo : EIATTR_CBANK_PARAM_SIZE
	.align		4
.L_26437:
        /*0124*/ 	.byte	0x03, 0x19
        /*0126*/ 	.short	0x002c


	//----- nvinfo : EIATTR_PARAM_CBANK
	.align		4
        /*0128*/ 	.byte	0x04, 0x0a
        /*012a*/ 	.short	(.L_26439 - .L_26438)
	.align		4
.L_26438:
        /*012c*/ 	.word	index@(.nv.constant0._ZN4vllm32paged_attention_v2_reduce_kernelI13__nv_bfloat16Li64ELi128ELi512EEEvPT_PKfS5_PKS2_PKii)
        /*0130*/ 	.short	0x0210
        /*0132*/ 	.short	0x002c


	//----- nvinfo : EIATTR_SW_WAR
	.align		4
.L_26439:
        /*0134*/ 	.byte	0x04, 0x36
        /*0136*/ 	.short	(.L_26441 - .L_26440)
.L_26440:
        /*0138*/ 	.word	0x00000008
.L_26441:


//--------------------- .nv.info._ZN4vllm25paged_attention_v2_kernelI13__nv_bfloat16S1_Li64ELi8ELi128ELNS_18Fp8KVCacheDataTypeE0ELb1ELi512EEEvPfS3_PT_PKS4_PKT0_SA_ifPKiSC_iPKfiiiSE_SE_iiiii --------------------------
	.section	.nv.info._ZN4vllm25paged_attention_v2_kernelI13__nv_bfloat16S1_Li64ELi8ELi128ELNS_18Fp8KVCacheDataTypeE0ELb1ELi512EEEvPfS3_PT_PKS4_PKT0_SA_ifPKiSC_iPKfiiiSE_SE_iiiii,"",@"SHT_CUDA_INFO"
	.sectionflags	@""
	.align	4


	//----- nvinfo : EIATTR_CUDA_API_VERSION
	.align		4
        /*0000*/ 	.byte	0x04, 0x37
        /*0002*/ 	.short	(.L_26443 - .L_26442)
.L_26442:
        /*0004*/ 	.word	0x00000082


	//----- nvinfo : EIATTR_KPARAM_INFO
	.align		4
.L_26443:
        /*0008*/ 	.byte	0x04, 0x17
        /*000a*/ 	.short	(.L_26445 - .L_26444)
.L_26444:
        /*000c*/ 	.word	0x00000000
        /*0010*/ 	.short	0x0015
        /*0012*/ 	.short	0x0088
        /*0014*/ 	.byte	0x00, 0xf0, 0x11, 0x00


	//----- nvinfo : EIATTR_KPARAM_INFO
	.align		4
.L_26445:
        /*0018*/ 	.byte	0x04, 0x17
        /*001a*/ 	.short	(.L_26447 - .L_26446)
.L_26446:
        /*001c*/ 	.word	0x00000000
        /*0020*/ 	.short	0x0014
        /*0022*/ 	.short	0x0084
        /*0024*/ 	.byte	0x00, 0xf0, 0x11, 0x00


	//----- nvinfo : EIATTR_KPARAM_INFO
	.align		4
.L_26447:
        /*0028*/ 	.byte	0x04, 0x17
        /*002a*/ 	.short	(.L_26449 - .L_26448)
.L_26448:
        /*002c*/ 	.word	0x00000000
        /*0030*/ 	.short	0x0013
        /*0032*/ 	.short	0x0080
        /*0034*/ 	.byte	0x00, 0xf0, 0x11, 0x00


	//----- nvinfo : EIATTR_KPARAM_INFO
	.align		4
.L_26449:
        /*0038*/ 	.byte	0x04, 0x17
        /*003a*/ 	.short	(.L_26451 - .L_26450)
.L_26450:
        /*003c*/ 	.word	0x00000000
        /*0040*/ 	.short	0x0012
        /*0042*/ 	.short	0x007c
        /*0044*/ 	.byte	0x00, 0xf0, 0x11, 0x00


	//----- nvinfo : EIATTR_KPARAM_INFO
	.align		4
.L_26451:
        /*0048*/ 	.byte	0x04, 0x17
        /*004a*/ 	.short	(.L_26453 - .L_26452)
.L_26452:
        /*004c*/ 	.word	0x00000000
        /*0050*/ 	.short	0x0011
        /*0052*/ 	.short	0x0078
        /*0054*/ 	.byte	0x00, 0xf0, 0x11, 0x00


	//----- nvinfo : EIATTR_KPARAM_INFO
	.align		4
.L_26453:
        /*0058*/ 	.byte	0x04, 0x17
        /*005a*/ 	.short	(.L_26455 - .L_26454)
.L_26454:
        /*005c*/ 	.word	0x00000000
        /*0060*/ 	.short	0x0010
        /*0062*/ 	.short	0x0070
        /*0064*/ 	.byte	0x00, 0xf0, 0x21, 0x00


	//----- nvinfo : EIATTR_KPARAM_INFO
	.align		4
.L_26455:
        /*0068*/ 	.byte	0x04, 0x17
        /*006a*/ 	.short	(.L_26457 - .L_26456)
.L_26456:
        /*006c*/ 	.word	0x00000000
        /*0070*/ 	.short	0x000f
        /*0072*/ 	.short	0x0068
        /*0074*/ 	.byte	0x00, 0xf0, 0x21, 0x00


	//----- nvinfo : EIATTR_KPARAM_INFO
	.align		4
.L_26457:
        /*0078*/ 	.byte	0x04, 0x17
        /*007a*/ 	.short	(.L_26459 - .L_26458)
.L_26458:
        /*007c*/ 	.word	0x00000000
        /*0080*/ 	.short	0x000e
        /*0082*/ 	.short	0x0060
        /*0084*/ 	.byte	0x00, 0xf0, 0x11, 0x00


	//----- nvinfo : EIATTR_KPARAM_INFO
	.align		4
.L_26459:
        /*0088*/ 	.byte	0x04, 0x17
        /*008a*/ 	.short	(.L_26461 - .L_26460)
.L_26460:
        /*008c*/ 	.word	0x00000000
        /*0090*/ 	.short	0x000d
        /*0092*/ 	.short	0x005c
        /*0094*/ 	.byte	0x00, 0xf0, 0x11, 0x00


	//----- nvinfo : EIATTR_KPARAM_INFO
	.align		4
.L_26461:
        /*0098*/ 	.byte	0x04, 0x17
        /*009a*/ 	.short	(.L_26463 - .L_26462)
.L_26462:
        /*009c*/ 	.word	0x00000000
        /*00a0*/ 	.short	0x000c
        /*00a2*/ 	.short	0x0058
        /*00a4*/ 	.byte	0x00, 0xf0, 0x11, 0x00


	//----- nvinfo : EIATTR_KPARAM_INFO
	.align		4
.L_26463:
        /*00a8*/ 	.byte	0x04, 0x17
        /*00aa*/ 	.short	(.L_26465 - .L_26464)
.L_26464:
        /*00ac*/ 	.word	0x00000000
        /*00b0*/ 	.short	0x000b
        /*00b2*/ 	.short	0x0050
        /*00b4*/ 	.byte	0x00, 0xf0, 0x21, 0x00


	//----- nvinfo : EIATTR_KPARAM_INFO
	.align		4
.L_26465:
        /*00b8*/ 	.byte	0x04, 0x17
        /*00ba*/ 	.short	(.L_26467 - .L_26466)
.L_26466:
        /*00bc*/ 	.word	0x00000000
        /*00c0*/ 	.short	0x000a
        /*00c2*/ 	.short	0x0048
        /*00c4*/ 	.byte	0x00, 0xf0, 0x11, 0x00


	//----- nvinfo : EIATTR_KPARAM_INFO
	.align		4
.L_26467:
        /*00c8*/ 	.byte	0x04, 0x17
        /*00ca*/ 	.short	(.L_26469 - .L_26468)
.L_26468:
        /*00cc*/ 	.word	0x00000000
        /*00d0*/ 	.short	0x0009
        /*00d2*/ 	.short	0x0040
        /*00d4*/ 	.byte	0x00, 0xf0, 0x21, 0x00


	//----- nvinfo : EIATTR_KPARAM_INFO
	.align		4
.L_26469:
        /*00d8*/ 	.byte	0x04, 0x17
        /*00da*/ 	.short	(.L_26471 - .L_26470)
.L_26470:
        /*00dc*/ 	.word	0x00000000
        /*00e0*/ 	.short	0x0008
        /*00e2*/ 	.short	0x0038
        /*00e4*/ 	.byte	0x00, 0xf0, 0x21, 0x00


	//----- nvinfo : EIATTR_KPARAM_INFO
	.align		4
.L_26471:
        /*00e8*/ 	.byte	0x04, 0x17
        /*00ea*/ 	.short	(.L_26473 - .L_26472)
.L_26472:
        /*00ec*/ 	.word	0x00000000
        /*00f0*/ 	.short	0x0007
        /*00f2*/ 	.short	0x0034
        /*00f4*/ 	.byte	0x00, 0xf0, 0x11, 0x00


	//----- nvinfo : EIATTR_KPARAM_INFO
	.align		4
.L_26473:
        /*00f8*/ 	.byte	0x04, 0x17
        /*00fa*/ 	.short	(.L_26475 - .L_26474)
.L_26474:
        /*00fc*/ 	.word	0x00000000
        /*0100*/ 	.short	0x0006
        /*0102*/ 	.short	0x0030
        /*0104*/ 	.byte	0x00, 0xf0, 0x11, 0x00


	//----- nvinfo : EIATTR_KPARAM_INFO
	.align		4
.L_26475:
        /*0108*/ 	.byte	0x04, 0x17
        /*010a*/ 	.short	(.L_26477 - .L_26476)
.L_26476:
        /*010c*/ 	.word	0x00000000
        /*0110*/ 	.short	0x0005
        /*0112*/ 	.short	0x0028
        /*0114*/ 	.byte	0x00, 0xf0, 0x21, 0x00


	//----- nvinfo : EIATTR_KPARAM_INFO
	.align		4
.L_26477:
        /*0118*/ 	.byte	0x04, 0x17
        /*011a*/ 	.short	(.L_26479 - .L_26478)
.L_26478:
        /*011c*/ 	.word	0x00000000
        /*0120*/ 	.short	0x0004
        /*0122*/ 	.short	0x0020
        /*0124*/ 	.byte	0x00, 0xf0, 0x21, 0x00


	//----- nvinfo : EIATTR_KPARAM_INFO
	.align		4
.L_26479:
        /*0128*/ 	.byte	0x04, 0x17
        /*012a*/ 	.short	(.L_26481 - .L_26480)
.L_26480:
        /*012c*/ 	.word	0x00000000
        /*0130*/ 	.short	0x0003
        /*0132*/ 	.short	0x0018
        /*0134*/ 	.byte	0x00, 0xf0, 0x21, 0x00


	//----- nvinfo : EIATTR_KPARAM_INFO
	.align		4
.L_26481:
        /*0138*/ 	.byte	0x04, 0x17
        /*013a*/ 	.short	(.L_26483 - .L_26482)
.L_26482:
        /*013c*/ 	.word	0x00000000
        /*0140*/ 	.short	0x0002
        /*0142*/ 	.short	0x0010
        /*0144*/ 	.byte	0x00, 0xf0, 0x21, 0x00


	//----- nvinfo : EIATTR_KPARAM_INFO
	.align		4
.L_26483:
        /*0148*/ 	.byte	0x04, 0x17
        /*014a*/ 	.short	(.L_26485 - .L_26484)
.L_26484:
        /*014c*/ 	.word	0x00000000
        /*0150*/ 	.short	0x0001
        /*0152*/ 	.short	0x0008
        /*0154*/ 	.byte	0x00, 0xf0, 0x21, 0x00


	//----- nvinfo : EIATTR_KPARAM_INFO
	.align		4
.L_26485:
        /*0158*/ 	.byte	0x04, 0x17
        /*015a*/ 	.short	(.L_26487 - .L_26486)
.L_26486:
        /*015c*/ 	.word	0x00000000
        /*0160*/ 	.short	0x0000
        /*0162*/ 	.short	0x0000
        /*0164*/ 	.byte	0x00, 0xf0, 0x21, 0x00


	//----- nvinfo : EIATTR_SPARSE_MMA_MASK
	.align		4
.L_26487:
        /*0168*/ 	.byte	0x03, 0x50
        /*016a*/ 	.short	0x0000


	//----- nvinfo : EIATTR_MAXREG_COUNT
	.align		4
        /*016c*/ 	.byte	0x03, 0x1b
        /*016e*/ 	.short	0x00ff


	//----- nvinfo : EIATTR_NUM_BARRIERS
	.align		4
        /*0170*/ 	.byte	0x02, 0x4c
        /*0172*/ 	.byte	0x01
	.zero		1


	//----- nvinfo : EIATTR_MERCURY_ISA_VERSION
	.align		4
        /*0174*/ 	.byte	0x03, 0x5f
        /*0176*/ 	.short	0x0101


	//----- nvinfo : EIATTR_COOP_GROUP_MASK_REGIDS
	.align		4
        /*0178*/ 	.byte	0x04, 0x29
        /*017a*/ 	.short	(.L_26489 - .L_26488)


	//   ....[0]....
.L_26488:
        /*017c*/ 	.word	0xffffffff


	//   ....[1]....
        /*0180*/ 	.word	0xffffffff


	//   ....[2]....
        /*0184*/ 	.word	0xffffffff


	//   ....[3]....
        /*0188*/ 	.word	0xffffffff


	//   ....[4]....
        /*018c*/ 	.word	0xffffffff


	//   ....[5]....
        /*0190*/ 	.word	0xffffffff


	//   ....[6]....
        /*0194*/ 	.word	0xffffffff


	//   ....[7]....
        /*0198*/ 	.word	0xffffffff


	//   ....[8]....
        /*019c*/ 	.word	0xffffffff


	//   ....[9]....
        /*01a0*/ 	.word	0xffffffff


	//   ....[10]....
        /*01a4*/ 	.word	0xffffffff


	//   ....[11]....
        /*01a8*/ 	.word	0xffffffff


	//   ....[12]....
        /*01ac*/ 	.word	0xffffffff


	//   ....[13]....
        /*01b0*/ 	.word	0xffffffff


	//   ....[14]....
        /*01b4*/ 	.word	0xffffffff


	//   ....[15]....
        /*01b8*/ 	.word	0xffffffff


	//   ....[16]....
        /*01bc*/ 	.word	0xffffffff


	//   ....[17]....
        /*01c0*/ 	.word	0xffffffff


	//   ....[18]....
        /*01c4*/ 	.word	0x0500000c


	//   ....[19]....
        /*01c8*/ 	.word	0x0500000c


	//   ....[20]....
        /*01cc*/ 	.word	0x0500000c


	//   ....[21]....
        /*01d0*/ 	.word	0x0500000c


	//   ....[22]....
        /*01d4*/ 	.word	0x0500000c


	//   ....[23]....
        /*01d8*/ 	.word	0x0500000c


	//   ....[24]....
        /*01dc*/ 	.word	0x0500000c


	//----- nvinfo : EIATTR_COOP_GROUP_INSTR_OFFSETS
	.align		4
.L_26489:
        /*01e0*/ 	.byte	0x04, 0x28
        /*01e2*/ 	.short	(.L_26491 - .L_26490)


	//   ....[0]....
.L_26490:
        /*01e4*/ 	.word	0x00001f70


	//   ....[1]....
        /*01e8*/ 	.word	0x00001f90


	//   ....[2]....
        /*01ec*/ 	.word	0x00002d70


	//   ....[3]....
        /*01f0*/ 	.word	0x00002d90


	//   ....[4]....
        /*01f4*/ 	.word	0x00002fb0


	//   ....[5]....
        /*01f8*/ 	.word	0x00002fd0


	//   ....[6]....
        /*01fc*/ 	.word	0x00002ff0


	//   ....[7]....
        /*0200*/ 	.word	0x000031d0


	//   ....[8]....
        /*0204*/ 	.word	0x000031f0


	//   ....[9]....
        /*0208*/ 	.word	0x00003220


	//   ....[10]....
        /*020c*/ 	.word	0x000040f0


	//   ....[11]....
        /*0210*/ 	.word	0x00004170


	//   ....[12]....
        /*0214*/ 	.word	0x000041b0


	//   ....[13]....
        /*0218*/ 	.word	0x00004200


	//   ....[14]....
        /*021c*/ 	.word	0x00004260


	//   ....[15]....
        /*0220*/ 	.word	0x000042b0


	//   ....[16]....
        /*0224*/ 	.word	0x000042d0


	//   ....[17]....
        /*0228*/ 	.word	0x000042f0


	//   ....[18]....
        /*022c*/ 	.word	0x000062a0


	//   ....[19]....
        /*0230*/ 	.word	0x00006340


	//   ....[20]....
        /*0234*/ 	.word	0x000063c0


	//   ....[21]....
        /*0238*/ 	.word	0x00006460


	//   ....[22]....
        /*023c*/ 	.word	0x000064f0


	//   ....[23]....
        /*0240*/ 	.word	0x00006590


	//   ....[24]....
        /*0244*/ 	.word	0x00006600


	//----- nvinfo : EIATTR_EXIT_INSTR_OFFSETS
	.align		4
.L_26491:
        /*0248*/ 	.byte	0x04, 0x1c
        /*024a*/ 	.short	(.L_26493 - .L_26492)


	//   ....[0]....
.L_26492:
        /*024c*/ 	.word	0x000000b0


	//   ....[1]....
        /*0250*/ 	.word	0x00006030


	//   ....[2]....
        /*0254*/ 	.word	0x00006240


	//----- nvinfo : EIATTR_CRS_STACK_SIZE
	.align		4
.L_26493:
        /*0258*/ 	.byte	0x04, 0x1e
        /*025a*/ 	.short	(.L_26495 - .L_26494)
.L_26494:
        /*025c*/ 	.word	0x00000000


	//----- nvinfo : EIATTR_CBANK_PARAM_SIZE
	.align		4
.L_26495:
        /*0260*/ 	.byte	0x03, 0x19
        /*0262*/ 	.short	0x008c


	//----- nvinfo : EIATTR_PARAM_CBANK
	.align		4
        /*0264*/ 	.byte	0x04, 0x0a
        /*0266*/ 	.short	(.L_26497 - .L_26496)
	.align		4
.L_26496:
        /*0268*/ 	.word	index@(.nv.constant0._ZN4vllm25paged_attention_v2_kernelI13__nv_bfloat16S1_Li64ELi8ELi128ELNS_18Fp8KVCacheDataTypeE0ELb1ELi512EEEvPfS3_PT_PKS4_PKT0_SA_ifPKiSC_iPKfiiiSE_SE_iiiii)
        /*026c*/ 	.short	0x0210
        /*026e*/ 	.short	0x008c


	//----- nvinfo : EIATTR_SW_WAR
	.align		4
.L_26497:
        /*0270*/ 	.byte	0x04, 0x36
        /*0272*/ 	.short	(.L_26499 - .L_26498)
.L_26498:
        /*0274*/ 	.word	0x00000008
.L_26499:


//--------------------- .nv.info._ZN4vllm32paged_attention_v2_reduce_kernelI13__nv_bfloat16Li32ELi128ELi512EEEvPT_PKfS5_PKS2_PKii --------------------------
	.section	.nv.info._ZN4vllm32paged_attention_v2_reduce_kernelI13__nv_bfloat16Li32ELi128ELi512EEEvPT_PKfS5_PKS2_PKii,"",@"SHT_CUDA_INFO"
	.sectionflags	@""
	.align	4


	//----- nvinfo : EIATTR_CUDA_API_VERSION
	.align		4
        /*0000*/ 	.byte	0x04, 0x37
        /*0002*/ 	.short	(.L_26501 - .L_26500)
.L_26500:
        /*0004*/ 	.word	0x00000082


	//----- nvinfo : EIATTR_KPARAM_INFO
	.align		4
.L_26501:
        /*0008*/ 	.byte	0x04, 0x17
        /*000a*/ 	.short	(.L_26503 - .L_26502)
.L_26502:
        /*000c*/ 	.word	0x00000000
        /*0010*/ 	.short	0x0005
        /*0012*/ 	.short	0x0028
        /*0014*/ 	.byte	0x00, 0xf0, 0x11, 0x00


	//----- nvinfo : EIATTR_KPARAM_INFO
	.align		4
.L_26503:
        /*0018*/ 	.byte	0x04, 0x17
        /*001a*/ 	.short	(.L_26505 - .L_26504)
.L_26504:
        /*001c*/ 	.word	0x00000000
        /*0020*/ 	.short	0x0004
        /*0022*/ 	.short	0x0020
        /*0024*/ 	.byte	0x00, 0xf0, 0x21, 0x00


	//----- nvinfo : EIATTR_KPARAM_INFO
	.align		4
.L_26505:
        /*0028*/ 	.byte	0x04, 0x17
        /*002a*/ 	.short	(.L_26507 - .L_26506)
.L_26506:
        /*002c*/ 	.word	0x00000000
        /*0030*/ 	.short	0x0003
        /*0032*/ 	.short	0x0018
        /*0034*/ 	.byte	0x00, 0xf0, 0x21, 0x00


	//----- nvinfo : EIATTR_KPARAM_INFO
	.align		4
.L_26507:
        /*0038*/ 	.byte	0x04, 0x17
        /*003a*/ 	.short	(.L_26509 - .L_26508)
.L_26508:
        /*003c*/ 	.word	0x00000000
        /*0040*/ 	.short	0x0002
        /*0042*/ 	.short	0x0010
        /*0044*/ 	.byte	0x00, 0xf0, 0x21, 0x00


	//----- nvinfo : EIATTR_KPARAM_INFO
	.align		4
.L_26509:
        /*0048*/ 	.byte	0x04, 0x17
        /*004a*/ 	.short	(.L_26511 - .L_26510)
.L_26510:
        /*004c*/ 	.word	0x00000000
        /*0050*/ 	.short	0x0001
        /*0052*/ 	.short	0x0008
        /*0054*/ 	.byte	0x00, 0xf0, 0x21, 0x00


	//----- nvinfo : EIATTR_KPARAM_INFO
	.align		4
.L_26511:
        /*0058*/ 	.byte	0x04, 0x17
        /*005a*/ 	.short	(.L_26513 - .L_26512)
.L_26512:
        /*005c*/ 	.word	0x00000000
        /*0060*/ 	.short	0x0000
        /*0062*/ 	.short	0x0000
        /*0064*/ 	.byte	0x00, 0xf0, 0x21, 0x00


	//----- nvinfo : EIATTR_SPARSE_MMA_MASK
	.align		4
.L_26513:
        /*0068*/ 	.byte	0x03, 0x50
        /*006a*/ 	.short	0x0000


	//----- nvinfo : EIATTR_MAXREG_COUNT
	.align		4
        /*006c*/ 	.byte	0x03, 0x1b
        /*006e*/ 	.short	0x00ff


	//----- nvinfo : EIATTR_NUM_BARRIERS
	.align		4
        /*0070*/ 	.byte	0x02, 0x4c
        /*0072*/ 	.byte	0x01
	.zero		1


	//----- nvinfo : EIATTR_MERCURY_ISA_VERSION
	.align		4
        /*0074*/ 	.byte	0x03, 0x5f
        /*0076*/ 	.short	0x0101


	//----- nvinfo : EIATTR_COOP_GROUP_MASK_REGIDS
	.align		4
        /*0078*/ 	.byte	0x04, 0x29
        /*007a*/ 	.short	(.L_26515 - .L_26514)


	//   ....[0]....
.L_26514:
        /*007c*/ 	.word	0xffffffff


	//   ....[1]....
        /*0080*/ 	.word	0xffffffff


	//   ....[2]....
        /*0084*/ 	.word	0xffffffff


	//   ....[3]....
        /*0088*/ 	.word	0xffffffff


	//   ....[4]....
        /*008c*/ 	.word	0xffffffff


	//   ....[5]....
        /*0090*/ 	.word	0xffffffff


	//   ....[6]....
        /*0094*/ 	.word	0xffffffff


	//   ....[7]....
        /*0098*/ 	.word	0xffffffff


	//   ....[8]....
        /*009c*/ 	.word	0xffffffff


	//   ....[9]....
        /*00a0*/ 	.word	0xffffffff


	//   ....[10]....
        /*00a4*/ 	.word	0xffffffff


	//   ....[11]....
        /*00a8*/ 	.word	0xffffffff


	//   ....[12]....
        /*00ac*/ 	.word	0xffffffff


	//   ....[13]....
        /*00b0*/ 	.word	0xffffffff


	//   ....[14]....
        /*00b4*/ 	.word	0xffffffff


	//   ....[15]....
        /*00b8*/ 	.word	0xffffffff


	//----- nvinfo : EIATTR_COOP_GROUP_INSTR_OFFSETS
	.align		4
.L_26515:
        /*00bc*/ 	.byte	0x04, 0x28
        /*00be*/ 	.short	(.L_26517 - .L_26516)


	//   ....[0]....
.L_26516:
        /*00c0*/ 	.word	0x000002f0


	//   ....[1]....
        /*00c4*/ 	.word	0x00000380


	//   ....[2]....
        /*00c8*/ 	.word	0x000003d0


	//   ....[3]....
        /*00cc*/ 	.word	0x000003f0


	//   ....[4]....
        /*00d0*/ 	.word	0x00000420


	//   ....[5]....
        /*00d4*/ 	.word	0x000004d0


	//   ....[6]....
        /*00d8*/ 	.word	0x000004f0


	//   ....[7]....
        /*00dc*/ 	.word	0x00000510


	//   ....[8]....
        /*00e0*/ 	.word	0x00000680


	//   ....[9]....
        /*00e4*/ 	.word	0x00000720


	//   ....[10]....
        /*00e8*/ 	.word	0x00000740


	//   ....[11]....
        /*00ec*/ 	.word	0x00000760


	//   ....[12]....
        /*00f0*/ 	.word	0x00000780


	//   ....[13]....
        /*00f4*/ 	.word	0x00000800


	//   ....[14]....
        /*00f8*/ 	.word	0x00000820


	//   ....[15]....
        /*00fc*/ 	.word	0x00000850


	//----- nvinfo : EIATTR_EXIT_INSTR_OFFSETS
	.align		4
.L_26517:
        /*0100*/ 	.byte	0x04, 0x1c
        /*0102*/ 	.short	(.L_26519 - .L_26518)


	//   ....[0]....
.L_26518:
        /*0104*/ 	.word	0x00000860


	//   ....[1]....
        /*0108*/ 	.word	0x000009d0


	//   ....[2]....
        /*010c*/ 	.word	0x00000aa0


	//   ....[3]....
        /*0110*/ 	.word	0x00001b50


	//   ....[4]....
        /*0114*/ 	.word	0x00001b90


	//   ....[5]....
        /*0118*/ 	.word	0x00001d70


	//----- nvinfo : EIATTR_CRS_STACK_SIZE
	.align		4
.L_26519:
        /*011c*/ 	.byte	0x04, 0x1e
        /*011e*/ 	.short	(.L_26521 - .L_26520)
.L_26520:
        /*0120*/ 	.word	0x00000000


	//----- nvinfo : EIATTR_CBANK_PARAM_SIZE
	.align		4
.L_26521:
        /*0124*/ 	.byte	0x03, 0x19
        /*0126*/ 	.short	0x002c


	//----- nvinfo : EIATTR_PARAM_CBANK
	.align		4
        /*0128*/ 	.byte	0x04, 0x0a
        /*012a*/ 	.short	(.L_26523 - .L_26522)
	.align		4
.L_26522:
        /*012c*/ 	.word	index@(.nv.constant0._ZN4vllm32paged_attention_v2_reduce_kernelI13__nv_bfloat16Li32ELi128ELi512EEEvPT_PKfS5_PKS2_PKii)
        /*0130*/ 	.short	0x0210
        /*0132*/ 	.short	0x002c


	//----- nvinfo : EIATTR_SW_WAR
	.align		4
.L_26523:
        /*0134*/ 	.byte	0x04, 0x36
        /*0136*/ 	.short	(.L_26525 - .L_26524)
.L_26524:
        /*0138*/ 	.word	0x00000008
.L_26525:


//--------------------- .nv.info._ZN4vllm25paged_attention_v2_kernelI13__nv_bfloat16S1_Li32ELi8ELi128ELNS_18Fp8KVCacheDataTypeE0ELb1ELi512EEEvPfS3_PT_PKS4_PKT0_SA_ifPKiSC_iPKfiiiSE_SE_iiiii --------------------------
	.section	.nv.info._ZN4vllm25paged_attention_v2_kernelI13__nv_bfloat16S1_Li32ELi8ELi128ELNS_18Fp8KVCacheDataTypeE0ELb1ELi512EEEvPfS3_PT_PKS4_PKT0_SA_ifPKiSC_iPKfiiiSE_SE_iiiii,"",@"SHT_CUDA_INFO"
	.sectionflags	@""
	.align	4


	//----- nvinfo : EIATTR_CUDA_API_VERSION
	.align		4
        /*0000*/ 	.byte	0x04, 0x37
        /*0002*/ 	.short	(.L_26527 - .L_26526)
.L_26526:
        /*0004*/ 	.word	0x00000082


	//----- nvinfo : EIATTR_KPARAM_INFO
	.align		4
.L_26527:
        /*0008*/ 	.byte	0x04, 0x17
        /*000a*/ 	.short	(.L_26529 - .L_26528)
.L_26528:
        /*000c*/ 	.word	0x00000000
        /*0010*/ 	.short	0x0015
        /*0012*/ 	.short	0x0088
        /*0014*/ 	.byte	0x00, 0xf0, 0x11, 0x00


	//----- nvinfo : EIATTR_KPARAM_INFO
	.align		4
.L_26529:
        /*0018*/ 	.byte	0x04, 0x17
        /*001a*/ 	.short	(.L_26531 - .L_26530)
.L_26530:
        /*001c*/ 	.word	0x00000000
        /*0020*/ 	.short	0x0014
        /*0022*/ 	.short	0x0084
        /*0024*/ 	.byte	0x00, 0xf0, 0x11, 0x00


	//----- nvinfo : EIATTR_KPARAM_INFO
	.align		4
.L_26531:
        /*0028*/ 	.byte	0x04, 0x17
        /*002a*/ 	.short	(.L_26533 - .L_26532)
.L_26532:
        /*002c*/ 	.word	0x00000000
        /*0030*/ 	.short	0x0013
        /*0032*/ 	.short	0x0080
        /*0034*/ 	.byte	0x00, 0xf0, 0x11, 0x00


	//----- nvinfo : EIATTR_KPARAM_INFO
	.align		4
.L_26533:
        /*0038*/ 	.byte	0x04, 0x17
        /*003a*/ 	.short	(.L_26535 - .L_26534)
.L_26534:
        /*003c*/ 	.word	0x00000000
        /*0040*/ 	.short	0x0012
        /*0042*/ 	.short	0x007c
        /*0044*/ 	.byte	0x00, 0xf0, 0x11, 0x00


	//----- nvinfo : EIATTR_KPARAM_INFO
	.align		4
.L_26535:
        /*0048*/ 	.byte	0x04, 0x17
        /*004a*/ 	.short	(.L_26537 - .L_26536)
.L_26536:
        /*004c*/ 	.word	0x00000000
        /*0050*/ 	.short	0x0011
        /*0052*/ 	.short	0x0078
        /*0054*/ 	.byte	0x00, 0xf0, 0x11, 0x00


	//----- nvinfo : EIATTR_KPARAM_INFO
	.align		4
.L_26537:
        /*0058*/ 	.byte	0x04, 0x17
        /*005a*/ 	.short	(.L_26539 - .L_26538)
.L_26538:
        /*005c*/ 	.word	0x00000000
        /*0060*/ 	.short	0x0010
        /*0062*/ 	.short	0x0070
        /*0064*/ 	.byte	0x00, 0xf0, 0x21, 0x00


	//----- nvinfo : EIATTR_KPARAM_INFO
	.align		4
.L_26539:
        /*0068*/ 	.byte	0x04, 0x17
        /*006a*/ 	.short	(.L_26541 - .L_26540)
.L_26540:
        /*006c*/ 	.word	0x00000000
        /*0070*/ 	.short	0x000f
        /*0072*/ 	.short	0x0068
        /*0074*/ 	.byte	0x00, 0xf0, 0x21, 0x00


	//----- nvinfo : EIATTR_KPARAM_INFO
	.align		4
.L_26541:
        /*0078*/ 	.byte	0x04, 0x17
        /*007a*/ 	.short	(.L_26543 - .L_26542)
.L_26542:
        /*007c*/ 	.word	0x00000000
        /*0080*/ 	.short	0x000e
        /*0082*/ 	.short	0x0060
        /*0084*/ 	.byte	0x00, 0xf0, 0x11, 0x00


	//----- nvinfo : EIATTR_KPARAM_INFO
	.align		4
.L_26543:
        /*0088*/ 	.byte	0x04, 0x17
        /*008a*/ 	.short	(.L_26545 - .L_26544)
.L_26544:
        /*008c*/ 	.word	0x00000000
        /*0090*/ 	.short	0x000d
        /*0092*/ 	.short	0x005c
        /*0094*/ 	.byte	0x00, 0xf0, 0x11, 0x00


	//----- nvinfo : EIATTR_KPARAM_INFO
	.align		4
.L_26545:
        /*0098*/ 	.byte	0x04, 0x17
        /*009a*/ 	.short	(.L_26547 - .L_26546)
.L_26546:
        /*009c*/ 	.word	0x00000000
        /*00a0*/ 	.short	0x000c
        /*00a2*/ 	.short	0x0058
        /*00a4*/ 	.byte	0x00, 0xf0, 0x11, 0x00


	//----- nvinfo : EIATTR_KPARAM_INFO
	.align		4
.L_26547:
        /*00a8*/ 	.byte	0x04, 0x17
        /*00aa*/ 	.short	(.L_26549 - .L_26548)
.L_26548:
        /*00ac*/ 	.word	0x00000000
        /*00b0*/ 	.short	0x000b
        /*00b2*/ 	.short	0x0050
        /*00b4*/ 	.byte	0x00, 0xf0, 0x21, 0x00


	//----- nvinfo : EIATTR_KPARAM_INFO
	.align		4
.L_26549:
        /*00b8*/ 	.byte	0x04, 0x17
        /*00ba*/ 	.short	(.L_26551 - .L_26550)
.L_26550:
        /*00bc*/ 	.word	0x00000000
        /*00c0*/ 	.short	0x000a
        /*00c2*/ 	.short	0x0048
        /*00c4*/ 	.byte	0x00, 0xf0, 0x11, 0x00


	//----- nvinfo : EIATTR_KPARAM_INFO
	.align		4
.L_26551:
        /*00c8*/ 	.byte	0x04, 0x17
        /*00ca*/ 	.short	(.L_26553 - .L_26552)
.L_26552:
        /*00cc*/ 	.word	0x00000000
        /*00d0*/ 	.short	0x0009
        /*00d2*/ 	.short	0x0040
        /*00d4*/ 	.byte	0x00, 0xf0, 0x21, 0x00


	//----- nvinfo : EIATTR_KPARAM_INFO
	.align		4
.L_26553:
        /*00d8*/ 	.byte	0x04, 0x17
        /*00da*/ 	.short	(.L_26555 - .L_26554)
.L_26554:
        /*00dc*/ 	.word	0x00000000
        /*00e0*/ 	.short	0x0008
        /*00e2*/ 	.short	0x0038
        /*00e4*/ 	.byte	0x00, 0xf0, 0x21, 0x00


	//----- nvinfo : EIATTR_KPARAM_INFO
	.align		4
.L_26555:
        /*00e8*/ 	.byte	0x04, 0x17
        /*00ea*/ 	.short	(.L_26557 - .L_26556)
.L_26556:
        /*00ec*/ 	.word	0x00000000
        /*00f0*/ 	.short	0x0007
        /*00f2*/ 	.short	0x0034
        /*00f4*/ 	.byte	0x00, 0xf0, 0x11, 0x00


	//----- nvinfo : EIATTR_KPARAM_INFO
	.align		4
.L_26557:
        /*00f8*/ 	.byte	0x04, 0x17
        /*00fa*/ 	.short	(.L_26559 - .L_26558)
.L_26558:
        /*00fc*/ 	.word	0x00000000
        /*0100*/ 	.short	0x0006
        /*0102*/ 	.short	0x0030
        /*0104*/ 	.byte	0x00, 0xf0, 0x11, 0x00


	//----- nvinfo : EIATTR_KPARAM_INFO
	.align		4
.L_26559:
        /*0108*/ 	.byte	0x04, 0x17
        /*010a*/ 	.short	(.L_26561 - .L_26560)
.L_26560:
        /*010c*/ 	.word	0x00000000
        /*0110*/ 	.short	0x0005
        /*0112*/ 	.short	0x0028
        /*0114*/ 	.byte	0x00, 0xf0, 0x21, 0x00


	//----- nvinfo : EIATTR_KPARAM_INFO
	.align		4
.L_26561:
        /*0118*/ 	.byte	0x04, 0x17
        /*011a*/ 	.short	(.L_26563 - .L_26562)
.L_26562:
        /*011c*/ 	.word	0x00000000
        /*0120*/ 	.short	0x0004
        /*0122*/ 	.short	0x0020
        /*0124*/ 	.byte	0x00, 0xf0, 0x21, 0x00


	//----- nvinfo : EIATTR_KPARAM_INFO
	.align		4
.L_26563:
        /*0128*/ 	.byte	0x04, 0x17
        /*012a*/ 	.short	(.L_26565 - .L_26564)
.L_26564:
        /*012c*/ 	.word	0x00000000
        /*0130*/ 	.short	0x0003
        /*0132*/ 	.short	0x0018
        /*0134*/ 	.byte	0x00, 0xf0, 0x21, 0x00


	//----- nvinfo : EIATTR_KPARAM_INFO
	.align		4
.L_26565:
        /*0138*/ 	.byte	0x04, 0x17
        /*013a*/ 	.short	(.L_26567 - .L_26566)
.L_26566:
        /*013c*/ 	.word	0x00000000
        /*0140*/ 	.short	0x0002
        /*0142*/ 	.short	0x0010
        /*0144*/ 	.byte	0x00, 0xf0, 0x21, 0x00


	//----- nvinfo : EIATTR_KPARAM_INFO
	.align		4
.L_26567:
        /*0148*/ 	.byte	0x04, 0x17
        /*014a*/ 	.short	(.L_26569 - .L_26568)
.L_26568:
        /*014c*/ 	.word	0x00000000
        /*0150*/ 	.short	0x0001
        /*0152*/ 	.short	0x0008
        /*0154*/ 	.byte	0x00, 0xf0, 0x21, 0x00


	//----- nvinfo : EIATTR_KPARAM_INFO
	.align		4
.L_26569:
        /*0158*/ 	.byte	0x04, 0x17
        /*015a*/ 	.short	(.L_26571 - .L_26570)
.L_26570:
        /*015c*/ 	.word	0x00000000
        /*0160*/ 	.short	0x0000
        /*0162*/ 	.short	0x0000
        /*0164*/ 	.byte	0x00, 0xf0, 0x21, 0x00


	//----- nvinfo : EIATTR_SPARSE_MMA_MASK
	.align		4
.L_26571:
        /*0168*/ 	.byte	0x03, 0x50
        /*016a*/ 	.short	0x0000


	//----- nvinfo : EIATTR_MAXREG_COUNT
	.align		4
        /*016c*/ 	.byte	0x03, 0x1b
        /*016e*/ 	.short	0x00ff


	//----- nvinfo : EIATTR_NUM_BARRIERS
	.align		4
        /*0170*/ 	.byte	0x02, 0x4c
        /*0172*/ 	.byte	0x01
	.zero		1


	//----- nvinfo : EIATTR_MERCURY_ISA_VERSION
	.align		4
        /*0174*/ 	.byte	0x03, 0x5f
        /*0176*/ 	.short	0x0101


	//----- nvinfo : EIATTR_COOP_GROUP_MASK_REGIDS
	.align		4
        /*0178*/ 	.byte	0x04, 0x29
        /*017a*/ 	.short	(.L_26573 - .L_26572)


	//   ....[0]....
.L_26572:
        /*017c*/ 	.word	0xffffffff


	//   ....[1]....
        /*0180*/ 	.word	0xffffffff


	//   ....[2]....
        /*0184*/ 	.word	0xffffffff


	//   ....[3]....
        /*0188*/ 	.word	0xffffffff


	//   ....[4]....
        /*018c*/ 	.word	0xffffffff


	//   ....[5]....
        /*0190*/ 	.word	0xffffffff


	//   ....[6]....
        /*0194*/ 	.word	0xffffffff


	//   ....[7]....
        /*0198*/ 	.word	0xffffffff


	//   ....[8]....
        /*019c*/ 	.word	0xffffffff


	//   ....[9]....
        /*01a0*/ 	.word	0xffffffff


	//   ....[10]....
        /*01a4*/ 	.word	0xffffffff


	//   ....[11]....
        /*01a8*/ 	.word	0xffffffff


	//   ....[12]....
        /*01ac*/ 	.word	0xffffffff


	//   ....[13]....
        /*01b0*/ 	.word	0xffffffff


	//   ....[14]....
        /*01b4*/ 	.word	0xffffffff


	//   ....[15]....
        /*01b8*/ 	.word	0xffffffff


	//   ....[16]....
        /*01bc*/ 	.word	0xffffffff


	//   ....[17]....
        /*01c0*/ 	.word	0xffffffff


	//   ....[18]....
        /*01c4*/ 	.word	0x0500000c


	//   ....[19]....
        /*01c8*/ 	.word	0x0500000c


	//   ....[20]....
        /*01cc*/ 	.word	0x0500000c


	//   ....[21]....
        /*01d0*/ 	.word	0x0500000c


	//   ....[22]....
        /*01d4*/ 	.word	0x0500000c


	//   ....[23]....
        /*01d8*/ 	.word	0x0500000c


	//   ....[24]....
        /*01dc*/ 	.word	0x0500000c


	//----- nvinfo : EIATTR_COOP_GROUP_INSTR_OFFSETS
	.align		4
.L_26573:
        /*01e0*/ 	.byte	0x04, 0x28
        /*01e2*/ 	.short	(.L_26575 - .L_26574)


	//   ....[0]....
.L_26574:
        /*01e4*/ 	.word	0x000018d0


	//   ....[1]....
        /*01e8*/ 	.word	0x000018f0


	//   ....[2]....
        /*01ec*/ 	.word	0x000022a0


	//   ....[3]....
        /*01f0*/ 	.word	0x000022c0


	//   ....[4]....
        /*01f4*/ 	.word	0x00002530


	//   ....[5]....
        /*01f8*/ 	.word	0x00002550


	//   ....[6]....
        /*01fc*/ 	.word	0x00002570


	//   ....[7]....
        /*0200*/ 	.word	0x000026d0


	//   ....[8]....
        /*0204*/ 	.word	0x000026f0


	//   ....[9]....
        /*0208*/ 	.word	0x00002710


	//   ....[10]....
        /*020c*/ 	.word	0x000035d0


	//   ....[11]....
        /*0210*/ 	.word	0x00003650


	//   ....[12]....
        /*0214*/ 	.word	0x000036a0


	//   ....[13]....
        /*0218*/ 	.word	0x00003700


	//   ....[14]....
        /*021c*/ 	.word	0x00003740


	//   ....[15]....
        /*0220*/ 	.word	0x00003790


	//   ....[16]....
        /*0224*/ 	.word	0x000037b0


	//   ....[17]....
        /*0228*/ 	.word	0x000037d0


	//   ....[18]....
        /*022c*/ 	.word	0x000051e0


	//   ....[19]....
        /*0230*/ 	.word	0x00005260


	//   ....[20]....
        /*0234*/ 	.word	0x000052e0


	//   ....[21]....
        /*0238*/ 	.word	0x00005360


	//   ....[22]....
        /*023c*/ 	.word	0x000053f0


	//   ....[23]....
        /*0240*/ 	.word	0x00005470


	//   ....[24]....
        /*0244*/ 	.word	0x000054d0


	//----- nvinfo : EIATTR_EXIT_INSTR_OFFSETS
	.align		4
.L_26575:
        /*0248*/ 	.byte	0x04, 0x1c
        /*024a*/ 	.short	(.L_26577 - .L_26576)


	//   ....[0]....
.L_26576:
        /*024c*/ 	.word	0x00000090


	//   ....[1]....
        /*0250*/ 	.word	0x00004ff0


	//   ....[2]....
        /*0254*/ 	.word	0x00005180


	//----- nvinfo : EIATTR_CRS_STACK_SIZE
	.align		4
.L_26577:
        /*0258*/ 	.byte	0x04, 0x1e
        /*025a*/ 	.short	(.L_26579 - .L_26578)
.L_26578:
        /*025c*/ 	.word	0x00000000


	//----- nvinfo : EIATTR_CBANK_PARAM_SIZE
	.align		4
.L_26579:
        /*0260*/ 	.byte	0x03, 0x19
        /*0262*/ 	.short	0x008c


	//----- nvinfo : EIATTR_PARAM_CBANK
	.align		4
        /*0264*/ 	.byte	0x04, 0x0a
        /*0266*/ 	.short	(.L_26581 - .L_26580)
	.align		4
.L_26580:
        /*0268*/ 	.word	index@(.nv.constant0._ZN4vllm25paged_attention_v2_kernelI13__nv_bfloat16S1_Li32ELi8ELi128ELNS_18Fp8KVCacheDataTypeE0ELb1ELi512EEEvPfS3_PT_PKS4_PKT0_SA_ifPKiSC_iPKfiiiSE_SE_iiiii)
        /*026c*/ 	.short	0x0210
        /*026e*/ 	.short	0x008c


	//----- nvinfo : EIATTR_SW_WAR
	.align		4
.L_26581:
        /*0270*/ 	.byte	0x04, 0x36
        /*0272*/ 	.short	(.L_26583 - .L_26582)
.L_26582:
        /*0274*/ 	.word	0x00000008
.L_26583:


//--------------------- .nv.info._ZN4vllm25paged_attention_v2_kernelIttLi256ELi32ELi128ELNS_18Fp8KVCacheDataTypeE0ELb0ELi512EEEvPfS2_PT_PKS3_PKT0_S9_ifPKiSB_iPKfiiiSD_SD_iiiii --------------------------
	.section	.nv.info._ZN4vllm25paged_attention_v2_kernelIttLi256ELi32ELi128ELNS_18Fp8KVCacheDataTypeE0ELb0ELi512EEEvPfS2_PT_PKS3_PKT0_S9_ifPKiSB_iPKfiiiSD_SD_iiiii,"",@"SHT_CUDA_INFO"
	.sectionflags	@""
	.align	4


	//----- nvinfo : EIATTR_CUDA_API_VERSION
	.align		4
        /*0000*/ 	.byte	0x04, 0x37
        /*0002*/ 	.short	(.L_26585 - .L_26584)
.L_26584:
        /*0004*/ 	.word	0x00000082


	//----- nvinfo : EIATTR_KPARAM_INFO
	.align		4
.L_26585:
        /*0008*/ 	.byte	0x04, 0x17
        /*000a*/ 	.short	(.L_26587 - .L_26586)
.L_26586:
        /*000c*/ 	.word	0x00000000
        /*0010*/ 	.short	0x0015
        /*0012*/ 	.short	0x0088
        /*0014*/ 	.byte	0x00, 0xf0, 0x11, 0x00


	//----- nvinfo : EIATTR_KPARAM_INFO
	.align		4
.L_26587:
        /*0018*/ 	.byte	0x04, 0x17
        /*001a*/ 	.short	(.L_26589 - .L_26588)
.L_26588:
        /*001c*/ 	.word	0x00000000
        /*0020*/ 	.short	0x0014
        /*0022*/ 	.short	0x0084
        /*0024*/ 	.byte	0x00, 0xf0, 0x11, 0x00


	//----- nvinfo : EIATTR_KPARAM_INFO
	.align		4
.L_26589:
        /*0028*/ 	.byte	0x04, 0x17
        /*002a*/ 	.short	(.L_26591 - .L_26590)
.L_26590:
        /*002c*/ 	.word	0x00000000
        /*0030*/ 	.short	0x0013
        /*0032*/ 	.short	0x0080
        /*0034*/ 	.byte	0x00, 0xf0, 0x11, 0x00


	//----- nvinfo : EIATTR_KPARAM_INFO
	.align		4
.L_26591:
        /*0038*/ 	.byte	0x04, 0x17
        /*003a*/ 	.short	(.L_26593 - .L_26592)
.L_26592:
        /*003c*/ 	.word	0x00000000
        /*0040*/ 	.short	0x0012
        /*0042*/ 	.short	0x007c
        /*0044*/ 	.byte	0x00, 0xf0, 0x11, 0x00


	//----- nvinfo : EIATTR_KPARAM_INFO
	.align		4
.L_26593:
        /*0048*/ 	.byte	0x04, 0x17
        /*004a*/ 	.short	(.L_26595 - .L_26594)
.L_26594:
        /*004c*/ 	.word	0x00000000
        /*0050*/ 	.short	0x0011
        /*0052*/ 	.short	0x0078
        /*0054*/ 	.byte	0x00, 0xf0, 0x11, 0x00


	//----- nvinfo : EIATTR_KPARAM_INFO
	.align		4
.L_26595:
        /*0058*/ 	.byte	0x04, 0x17
        /*005a*/ 	.short	(.L_26597 - .L_26596)
.L_26596:
        /*005c*/ 	.word	0x00000000
        /*0060*/ 	.short	0x0010
        /*0062*/ 	.short	0x0070
        /*0064*/ 	.byte	0x00, 0xf0, 0x21, 0x00


	//----- nvinfo : EIATTR_KPARAM_INFO
	.align		4
.L_26597:
        /*0068*/ 	.byte	0x04, 0x17
        /*006a*/ 	.short	(.L_26599 - .L_26598)
.L_26598:
        /*006c*/ 	.word	0x00000000
        /*0070*/ 	.short	0x000f
        /*0072*/ 	.short	0x0068
        /*0074*/ 	.byte	0x00, 0xf0, 0x21, 0x00


	//----- nvinfo : EIATTR_KPARAM_INFO
	.align		4
.L_26599:
        /*0078*/ 	.byte	0x04, 0x17
        /*007a*/ 	.short	(.L_26601 - .L_26600)
.L_26600:
        /*007c*/ 	.word	0x00000000
        /*0080*/ 	.short	0x000e
        /*0082*/ 	.short	0x0060
        /*0084*/ 	.byte	0x00, 0xf0, 0x11, 0x00


	//----- nvinfo : EIATTR_KPARAM_INFO
	.align		4
.L_26601:
        /*0088*/ 	.byte	0x04, 0x17
        /*008a*/ 	.short	(.L_26603 - .L_26602)
.L_26602:
        /*008c*/ 	.word	0x00000000
        /*0090*/ 	.short	0x000d
        /*0092*/ 	.short	0x005c
        /*0094*/ 	.byte	0x00, 0xf0, 0x11, 0x00


	//----- nvinfo : EIATTR_KPARAM_INFO
	.align		4
.L_26603:
        /*0098*/ 	.byte	0x04, 0x17
        /*009a*/ 	.short	(.L_26605 - .L_26604)
.L_26604:
        /*009c*/ 	.word	0x00000000
        /*00a0*/ 	.short	0x000c
        /*00a2*/ 	.short	0x0058
        /*00a4*/ 	.byte	0x00, 0xf0, 0x11, 0x00


	//----- nvinfo : EIATTR_KPARAM_INFO
	.align		4
.L_26605:
        /*00a8*/ 	.byte	0x04, 0x17
        /*00aa*/ 	.short	(.L_26607 - .L_26606)
.L_26606:
        /*00ac*/ 	.word	0x00000000
        /*00b0*/ 	.short	0x000b
        /*00b2*/ 	.short	0x0050
        /*00b4*/ 	.byte	0x00, 0xf0, 0x21, 0x00


	//----- nvinfo : EIATTR_KPARAM_INFO
	.align		4
.L_26607:
        /*00b8*/ 	.byte	0x04, 0x17
        /*00ba*/ 	.short	(.L_26609 - .L_26608)
.L_26608:
        /*00bc*/ 	.word	0x00000000
        /*00c0*/ 	.short	0x000a
        /*00c2*/ 	.short	0x0048
        /*00c4*/ 	.byte	0x00, 0xf0, 0x11, 0x00


	//----- nvinfo : EIATTR_KPARAM_INFO
	.align		4
.L_26609:
        /*00c8*/ 	.byte	0x04, 0x17
        /*00ca*/ 	.short	(.L_26611 - .L_26610)
.L_26610:
        /*00cc*/ 	.word	0x00000000
        /*00d0*/ 	.short	0x0009
        /*00d2*/ 	.short	0x0040
        /*00d4*/ 	.byte	0x00, 0xf0, 0x21, 0x00


	//----- nvinfo : EIATTR_KPARAM_INFO
	.align		4
.L_26611:
        /*00d8*/ 	.byte	0x04, 0x17
        /*00da*/ 	.short	(.L_26613 - .L_26612)
.L_26612:
        /*00dc*/ 	.word	0x00000000
        /*00e0*/ 	.short	0x0008
        /*00e2*/ 	.short	0x0038
        /*00e4*/ 	.byte	0x00, 0xf0, 0x21, 0x00


	//----- nvinfo : EIATTR_KPARAM_INFO
	.align		4
.L_26613:
        /*00e8*/ 	.byte	0x04, 0x17
        /*00ea*/ 	.short	(.L_26615 - .L_26614)
.L_26614:
        /*00ec*/ 	.word	0x00000000
        /*00f0*/ 	.short	0x0007
        /*00f2*/ 	.short	0x0034
        /*00f4*/ 	.byte	0x00, 0xf0, 0x11, 0x00


	//----- nvinfo : EIATTR_KPARAM_INFO
	.align		4
.L_26615:
        /*00f8*/ 	.byte	0x04, 0x17
        /*00fa*/ 	.short	(.L_26617 - .L_26616)
.L_26616:
        /*00fc*/ 	.word	0x00000000
        /*0100*/ 	.short	0x0006
        /*0102*/ 	.short	0x0030
        /*0104*/ 	.byte	0x00, 0xf0, 0x11, 0x00


	//----- nvinfo : EIATTR_KPARAM_INFO
	.align		4
.L_26617:
        /*0108*/ 	.byte	0x04, 0x17
        /*010a*/ 	.short	(.L_26619 - .L_26618)
.L_26618:
        /*010c*/ 	.word	0x00000000
        /*0110*/ 	.short	0x0005
        /*0112*/ 	.short	0x0028
        /*0114*/ 	.byte	0x00, 0xf0, 0x21, 0x00


	//----- nvinfo : EIATTR_KPARAM_INFO
	.align		4
.L_26619:
        /*0118*/ 	.byte	0x04, 0x17
        /*011a*/ 	.short	(.L_26621 - .L_26620)
.L_26620:
        /*011c*/ 	.word	0x00000000
        /*0120*/ 	.short	0x0004
        /*0122*/ 	.short	0x0020
        /*0124*/ 	.byte	0x00, 0xf0, 0x21, 0x00


	//----- nvinfo : EIATTR_KPARAM_INFO
	.align		4
.L_26621:
        /*0128*/ 	.byte	0x04, 0x17
        /*012a*/ 	.short	(.L_26623 - .L_26622)
.L_26622:
        /*012c*/ 	.word	0x00000000
        /*0130*/ 	.short	0x0003
        /*0132*/ 	.short	0x0018
        /*0134*/ 	.byte	0x00, 0xf0, 0x21, 0x00


	//----- nvinfo : EIATTR_KPARAM_INFO
	.align		4
.L_26623:
        /*0138*/ 	.byte	0x04, 0x17
        /*013a*/ 	.short	(.L_26625 - .L_26624)
.L_26624:
        /*013c*/ 	.word	0x00000000
        /*0140*/ 	.short	0x0002
        /*0142*/ 	.short	0x0010
        /*0144*/ 	.byte	0x00, 0xf0, 0x21, 0x00


	//----- nvinfo : EIATTR_KPARAM_INFO
	.align		4
.L_26625:
        /*0148*/ 	.byte	0x04, 0x17
        /*014a*/ 	.short	(.L_26627 - .L_26626)
.L_26626:
        /*014c*/ 	.word	0x00000000
        /*0150*/ 	.short	0x0001
        /*0152*/ 	.short	0x0008
        /*0154*/ 	.byte	0x00, 0xf0, 0x21, 0x00


	//----- nvinfo : EIATTR_KPARAM_INFO
	.align		4
.L_26627:
        /*0158*/ 	.byte	0x04, 0x17
        /*015a*/ 	.short	(.L_26629 - .L_26628)
.L_26628:
        /*015c*/ 	.word	0x00000000
        /*0160*/ 	.short	0x0000
        /*0162*/ 	.short	0x0000
        /*0164*/ 	.byte	0x00, 0xf0, 0x21, 0x00


	//----- nvinfo : EIATTR_SPARSE_MMA_MASK
	.align		4
.L_26629:
        /*0168*/ 	.byte	0x03, 0x50
        /*016a*/ 	.short	0x0000


	//----- nvinfo : EIATTR_MAXREG_COUNT
	.align		4
        /*016c*/ 	.byte	0x03, 0x1b
        /*016e*/ 	.short	0x00ff


	//----- nvinfo : EIATTR_NUM_BARRIERS
	.align		4
        /*0170*/ 	.byte	0x02, 0x4c
        /*0172*/ 	.byte	0x01
	.zero		1


	//----- nvinfo : EIATTR_MERCURY_ISA_VERSION
	.align		4
        /*0174*/ 	.byte	0x03, 0x5f
        /*0176*/ 	.short	0x0101


	//----- nvinfo : EIATTR_COOP_GROUP_MASK_REGIDS
	.align		4
        /*0178*/ 	.byte	0x04, 0x29
        /*017a*/ 	.short	(.L_26631 - .L_26630)


	//   ....[0]....
.L_26630:
        /*017c*/ 	.word	0xffffffff


	//   ....[1]....
        /*0180*/ 	.word	0xffffffff


	//   ....[2]....
        /*0184*/ 	.word	0xffffffff


	//   ....[3]....
        /*0188*/ 	.word	0xffffffff


	//   ....[4]....
        /*018c*/ 	.word	0xffffffff


	//   ....[5]....
        /*0190*/ 	.word	0xffffffff


	//   ....[6]....
        /*0194*/ 	.word	0xffffffff


	//   ....[7]....
        /*0198*/ 	.word	0xffffffff


	//   ....[8]....
        /*019c*/ 	.word	0xffffffff


	//   ....[9]....
        /*01a0*/ 	.word	0xffffffff


	//   ....[10]....
        /*01a4*/ 	.word	0xffffffff


	//   ....[11]....
        /*01a8*/ 	.word	0xffffffff


	//   ....[12]....
        /*01ac*/ 	.word	0xffffffff


	//   ....[13]....
        /*01b0*/ 	.word	0xffffffff


	//   ....[14]....
        /*01b4*/ 	.word	0xffffffff


	//   ....[15]....
        /*01b8*/ 	.word	0xffffffff


	//   ....[16]....
        /*01bc*/ 	.word	0xffffffff


	//   ....[17]....
        /*01c0*/ 	.word	0xffffffff


	//   ....[18]....
        /*01c4*/ 	.word	0xffffffff


	//   ....[19]....
        /*01c8*/ 	.word	0xffffffff


	//   ....[20]....
        /*01cc*/ 	.word	0xffffffff


	//   ....[21]....
        /*01d0*/ 	.word	0xffffffff


	//   ....[22]....
        /*01d4*/ 	.word	0xffffffff


	//   ....[23]....
        /*01d8*/ 	.word	0xffffffff


	//   ....[24]....
        /*01dc*/ 	.word	0xffffffff


	//   ....[25]....
        /*01e0*/ 	.word	0xffffffff


	//   ....[26]....
        /*01e4*/ 	.word	0xffffffff


	//   ....[27]....
        /*01e8*/ 	.word	0xffffffff


	//   ....[28]....
        /*01ec*/ 	.word	0xffffffff


	//   ....[29]....
        /*01f0*/ 	.word	0xffffffff


	//   ....[30]....
        /*01f4*/ 	.word	0xffffffff


	//   ....[31]....
        /*01f8*/ 	.word	0xffffffff


	//   ....[32]....
        /*01fc*/ 	.word	0xffffffff


	//   ....[33]....
        /*0200*/ 	.word	0xffffffff


	//   ....[34]....
        /*0204*/ 	.word	0xffffffff


	//   ....[35]....
        /*0208*/ 	.word	0xffffffff


	//   ....[36]....
        /*020c*/ 	.word	0xffffffff


	//   ....[37]....
        /*0210*/ 	.word	0xffffffff


	//   ....[38]....
        /*0214*/ 	.word	0xffffffff


	//   ....[39]....
        /*0218*/ 	.word	0xffffffff


	//   ....[40]....
        /*021c*/ 	.word	0xffffffff


	//   ....[41]....
        /*0220*/ 	.word	0xffffffff


	//   ....[42]....
        /*0224*/ 	.word	0xffffffff


	//   ....[43]....
        /*0228*/ 	.word	0xffffffff


	//   ....[44]....
        /*022c*/ 	.word	0xffffffff


	//   ....[45]....
        /*0230*/ 	.word	0xffffffff


	//   ....[46]....
        /*0234*/ 	.word	0xffffffff


	//   ....[47]....
        /*0238*/ 	.word	0xffffffff


	//   ....[48]....
        /*023c*/ 	.word	0xffffffff


	//   ....[49]....
        /*0240*/ 	.word	0xffffffff


	//   ....[50]....
        /*0244*/ 	.word	0xffffffff


	//   ....[51]....
        /*0248*/ 	.word	0xffffffff


	//   ....[52]....
        /*024c*/ 	.word	0xffffffff


	//   ....[53]....
        /*0250*/ 	.word	0xffffffff


	//   ....[54]....
        /*0254*/ 	.word	0xffffffff


	//   ....[55]....
        /*0258*/ 	.word	0xffffffff


	//   ....[56]....
        /*025c*/ 	.word	0xffffffff


	//   ....[57]....
        /*0260*/ 	.word	0xffffffff


	//   ....[58]....
        /*0264*/ 	.word	0xffffffff


	//   ....[59]....
        /*0268*/ 	.word	0xffffffff


	//   ....[60]....
        /*026c*/ 	.word	0xffffffff


	//   ....[61]....
        /*0270*/ 	.word	0xffffffff


	//   ....[62]....
        /*0274*/ 	.word	0xffffffff


	//   ....[63]....
        /*0278*/ 	.word	0xffffffff


	//   ....[64]....
        /*027c*/ 	.word	0xffffffff


	//   ....[65]....
        /*0280*/ 	.word	0xffffffff


	//   ....[66]....
        /*0284*/ 	.word	0xffffffff


	//   ....[67]....
        /*0288*/ 	.word	0xffffffff


	//   ....[68]....
        /*028c*/ 	.word	0xffffffff


	//   ....[69]....
        /*0290*/ 	.word	0xffffffff


	//   ....[70]....
        /*0294*/ 	.word	0xffffffff


	//   ....[71]....
        /*0298*/ 	.word	0xffffffff


	//   ....[72]....
        /*029c*/ 	.word	0xffffffff


	//   ....[73]....
        /*02a0*/ 	.word	0xffffffff


	//   ....[74]....
        /*02a4*/ 	.word	0xffffffff


	//   ....[75]....
        /*02a8*/ 	.word	0xffffffff


	//   ....[76]....
        /*02ac*/ 	.word	0xffffffff


	//   ....[77]....
        /*02b0*/ 	.word	0xffffffff


	//   ....[78]....
        /*02b4*/ 	.word	0xffffffff


	//   ....[79]....
        /*02b8*/ 	.word	0xffffffff


	//----- nvinfo : EIATTR_COOP_GROUP_INSTR_OFFSETS
	.align		4
.L_26631:
        /*02bc*/ 	.byte	0x04, 0x28
        /*02be*/ 	.short	(.L_26633 - .L_26632)


	//   ....[0]....
.L_26632:
        /*02c0*/ 	.word	0x00004250


	//   ....[1]....
        /*02c4*/ 	.word	0x00004330


	//   ....[2]....
        /*02c8*/ 	.word	0x00004380


	//   ....[3]....
        /*02cc*/ 	.word	0x000043b0


	//   ....[4]....
        /*02d0*/ 	.word	0x00004460


	//   ....[5]....
        /*02d4*/ 	.word	0x00004510


	//   ....[6]....
        /*02d8*/ 	.word	0x00004540


	//   ....[7]....
        /*02dc*/ 	.word	0x00004560


	//   ....[8]....
        /*02e0*/ 	.word	0x00005420


	//   ....[9]....
        /*02e4*/ 	.word	0x00005490


	//   ....[10]....
        /*02e8*/ 	.word	0x000054c0


	//   ....[11]....
        /*02ec*/ 	.word	0x00005540


	//   ....[12]....
        /*02f0*/ 	.word	0x00005590


	//   ....[13]....
        /*02f4*/ 	.word	0x000055e0


	//   ....[14]....
        /*02f8*/ 	.word	0x00005600


	//   ....[15]....
        /*02fc*/ 	.word	0x00005620


	//   ....[16]....
        /*0300*/ 	.word	0x0000c4c0


	//   ....[17]....
        /*0304*/ 	.word	0x0000c4f0


	//   ....[18]....
        /*0308*/ 	.word	0x0000c500


	//   ....[19]....
        /*030c*/ 	.word	0x0000c510


	//   ....[20]....
        /*0310*/ 	.word	0x0000c520


	//   ....[21]....
        /*0314*/ 	.word	0x0000c530


	//   ....[22]....
        /*0318*/ 	.word	0x0000c550


	//   ....[23]....
        /*031c*/ 	.word	0x0000c570


	//   ....[24]....
        /*0320*/ 	.word	0x0000c590


	//   ....[25]....
        /*0324*/ 	.word	0x0000c5b0


	//   ....[26]....
        /*0328*/ 	.word	0x0000c5d0


	//   ....[27]....
        /*032c*/ 	.word	0x0000c600


	//   ....[28]....
        /*0330*/ 	.word	0x0000c620


	//   ....[29]....
        /*0334*/ 	.word	0x0000c640


	//   ....[30]....
        /*0338*/ 	.word	0x0000c660


	//   ....[31]....
        /*033c*/ 	.word	0x0000c680


	//   ....[32]....
        /*0340*/ 	.word	0x0000c6a0


	//   ....[33]....
        /*0344*/ 	.word	0x0000c6b0


	//   ....[34]....
        /*0348*/ 	.word	0x0000c6d0


	//   ....[35]....
        /*034c*/ 	.word	0x0000c700


	//   ....[36]....
        /*0350*/ 	.word	0x0000c730


	//   ....[37]....
        /*0354*/ 	.word	0x0000c750


	//   ....[38]....
        /*0358*/ 	.word	0x0000c770


	//   ....[39]....
        /*035c*/ 	.word	0x0000c790


	//   ....[40]....
        /*0360*/ 	.word	0x0000c7b0


	//   ....[41]....
        /*0364*/ 	.word	0x0000c7d0


	//   ....[42]....
        /*0368*/ 	.word	0x0000c7f0


	//   ....[43]....
        /*036c*/ 	.word	0x0000c810


	//   ....[44]....
        /*0370*/ 	.word	0x0000c830


	//   ....[45]....
        /*0374*/ 	.word	0x0000c850


	//   ....[46]....
        /*0378*/ 	.word	0x0000c870


	//   ....[47]....
        /*037c*/ 	.word	0x0000c890


	//   ....[48]....
        /*0380*/ 	.word	0x0000c8b0


	//   ....[49]....
        /*0384*/ 	.word	0x0000c8d0


	//   ....[50]....
        /*0388*/ 	.word	0x0000c8f0


	//   ....[51]....
        /*038c*/ 	.word	0x0000c910


	//   ....[52]....
        /*0390*/ 	.word	0x0000c930


	//   ....[53]....
        /*0394*/ 	.word	0x0000c950


	//   ....[54]....
        /*0398*/ 	.word	0x0000c970


	//   ....[55]....
        /*039c*/ 	.word	0x0000c990


	//   ....[56]....
        /*03a0*/ 	.word	0x0000c9b0


	//   ....[57]....
        /*03a4*/ 	.word	0x0000c9d0


	//   ....[58]....
        /*03a8*/ 	.word	0x0000c9f0


	//   ....[59]....
        /*03ac*/ 	.word	0x0000ca10


	//   ....[60]....
        /*03b0*/ 	.word	0x0000ca40


	//   ....[61]....
        /*03b4*/ 	.word	0x0000ca60


	//   ....[62]....
        /*03b8*/ 	.word	0x0000ca80


	//   ....[63]....
        /*03bc*/ 	.word	0x0000caa0


	//   ....[64]....
        /*03c0*/ 	.word	0x0000cac0


	//   ....[65]....
        /*03c4*/ 	.word	0x0000cae0


	//   ....[66]....
        /*03c8*/ 	.word	0x0000cb00


	//   ....[67]....
        /*03cc*/ 	.word	0x0000cb30


	//   ....[68]....
        /*03d0*/ 	.word	0x0000cb60


	//   ....[69]....
        /*03d4*/ 	.word	0x0000cb90


	//   ....[70]....
        /*03d8*/ 	.word	0x0000cbb0


	//   ....[71]....
        /*03dc*/ 	.word	0x0000cbd0


	//   ....[72]....
        /*03e0*/ 	.word	0x0000cbf0


	//   ....[73]....
        /*03e4*/ 	.word	0x0000cc10


	//   ....[74]....
        /*03e8*/ 	.word	0x0000cc30


	//   ....[75]....
        /*03ec*/ 	.word	0x0000cc50


	//   ....[76]....
        /*03f0*/ 	.word	0x0000cc70


	//   ....[77]....
        /*03f4*/ 	.word	0x0000cc90


	//   ....[78]....
        /*03f8*/ 	.word	0x0000ccb0


	//   ....[79]....
        /*03fc*/ 	.word	0x0000ccd0


	//----- nvinfo : EIATTR_EXIT_INSTR_OFFSETS
	.align		4
.L_26633:
        /*0400*/ 	.byte	0x04, 0x1c
        /*0402*/ 	.short	(.L_26635 - .L_26634)


	//   ....[0]....
.L_26634:
        /*0404*/ 	.word	0x000000d0


	//   ....[1]....
        /*0408*/ 	.word	0x0000dcc0


	//   ....[2]....
        /*040c*/ 	.word	0x0000dd40


	//   ....[3]....
        /*0410*/ 	.word	0x0000ec30


	//----- nvinfo : EIATTR_CRS_STACK_SIZE
	.align		4
.L_26635:
        /*0414*/ 	.byte	0x04, 0x1e
        /*0416*/ 	.short	(.L_26637 - .L_26636)
.L_26636:
        /*0418*/ 	.word	0x00000000


	//----- nvinfo : EIATTR_CBANK_PARAM_SIZE
	.align		4
.L_26637:
        /*041c*/ 	.byte	0x03, 0x19
        /*041e*/ 	.short	0x008c


	//----- nvinfo : EIATTR_PARAM_CBANK
	.align		4
        /*0420*/ 	.byte	0x04, 0x0a
        /*0422*/ 	.short	(.L_26639 - .L_26638)
	.align		4
.L_26638:
        /*0424*/ 	.word	index@(.nv.constant0._ZN4vllm25paged_attention_v2_kernelIttLi256ELi32ELi128ELNS_18Fp8KVCacheDataTypeE0ELb0ELi512EEEvPfS2_PT_PKS3_PKT0_S9_ifPKiSB_iPKfiiiSD_SD_iiiii)
        /*0428*/ 	.short	0x0210
        /*042a*/ 	.short	0x008c


	//----- nvinfo : EIATTR_SW_WAR
	.align		4
.L_26639:
        /*042c*/ 	.byte	0x04, 0x36
        /*042e*/ 	.short	(.L_26641 - .L_26640)
.L_26640:
        /*0430*/ 	.word	0x00000008
.L_26641:


//--------------------- .nv.info._ZN4vllm25paged_attention_v2_kernelIttLi192ELi32ELi128ELNS_18Fp8KVCacheDataTypeE0ELb0ELi512EEEvPfS2_PT_PKS3_PKT0_S9_ifPKiSB_iPKfiiiSD_SD_iiiii --------------------------
	.section	.nv.info._ZN4vllm25paged_attention_v2_kernelIttLi192ELi32ELi128ELNS_18Fp8KVCacheDataTypeE0ELb0ELi512EEEvPfS2_PT_PKS3_PKT0_S9_ifPKiSB_iPKfiiiSD_SD_iiiii,"",@"SHT_CUDA_INFO"
	.sectionflags	@""
	.align	4


	//----- nvinfo : EIATTR_CUDA_API_VERSION
	.align		4
        /*0000*/ 	.byte	0x04, 0x37
        /*0002*/ 	.short	(.L_26643 - .L_26642)
.L_26642:
        /*0004*/ 	.word	0x00000082


	//----- nvinfo : EIATTR_KPARAM_INFO
	.align		4
.L_26643:
        /*0008*/ 	.byte	0x04, 0x17
        /*000a*/ 	.short	(.L_26645 - .L_26644)
.L_26644:
        /*000c*/ 	.word	0x00000000
        /*0010*/ 	.short	0x0015
        /*0012*/ 	.short	0x0088
        /*0014*/ 	.byte	0x00, 0xf0, 0x11, 0x00


	//----- nvinfo : EIATTR_KPARAM_INFO
	.align		4
.L_26645:
        /*0018*/ 	.byte	0x04, 0x17
        /*001a*/ 	.short	(.L_26647 - .L_26646)
.L_26646:
        /*001c*/ 	.word	0x00000000
        /*0020*/ 	.short	0x0014
        /*0022*/ 	.short	0x0084
        /*0024*/ 	.byte	0x00, 0xf0, 0x11, 0x00


	//----- nvinfo : EIATTR_KPARAM_INFO
	.align		4
.L_26647:
        /*0028*/ 	.byte	0x04, 0x17
        /*002a*/ 	.short	(.L_26649 - .L_26648)
.L_26648:
        /*002c*/ 	.word	0x00000000
        /*0030*/ 	.short	0x0013
        /*0032*/ 	.short	0x0080
        /*0034*/ 	.byte	0x00, 0xf0, 0x11, 0x00


	//----- nvinfo : EIATTR_KPARAM_INFO
	.align		4
.L_26649:
        /*0038*/ 	.byte	0x04, 0x17
        /*003a*/ 	.short	(.L_26651 - .L_26650)
.L_26650:
        /*003c*/ 	.word	0x00000000
        /*0040*/ 	.short	0x0012
        /*0042*/ 	.short	0x007c
        /*0044*/ 	.byte	0x00, 0xf0, 0x11, 0x00


	//----- nvinfo : EIATTR_KPARAM_INFO
	.align		4
.L_26651:
        /*0048*/ 	.byte	0x04, 0x17
        /*004a*/ 	.short	(.L_26653 - .L_26652)
.L_26652:
        /*004c*/ 	.word	0x00000000
        /*0050*/ 	.short	0x0011
        /*0052*/ 	.short	0x0078
        /*0054*/ 	.byte	0x00, 0xf0, 0x11, 0x00


	//----- nvinfo : EIATTR_KPARAM_INFO
	.align		4
.L_26653:
        /*0058*/ 	.byte	0x04, 0x17
        /*005a*/ 	.short	(.L_26655 - .L_26654)
.L_26654:
        /*005c*/ 	.word	0x00000000
        /*0060*/ 	.short	0x0010
        /*0062*/ 	.short	0x0070
        /*0064*/ 	.byte	0x00, 0xf0, 0x21, 0x00


	//----- nvinfo : EIATTR_KPARAM_INFO
	.align		4
.L_26655:
        /*0068*/ 	.byte	0x04, 0x17
        /*006a*/ 	.short	(.L_26657 - .L_26656)
.L_26656:
        /*006c*/ 	.word	0x00000000
        /*0070*/ 	.short	0x000f
        /*0072*/ 	.short	0x0068
        /*0074*/ 	.byte	0x00, 0xf0, 0x21, 0x00


	//----- nvinfo : EIATTR_KPARAM_INFO
	.align		4
.L_26657:
        /*0078*/ 	.byte	0x04, 0x17
        /*007a*/ 	.short	(.L_26659 - .L_26658)
.L_26658:
        /*007c*/ 	.word	0x00000000
        /*0080*/ 	.short	0x000e
        /*0082*/ 	.short	0x0060
        /*0084*/ 	.byte	0x00, 0xf0, 0x11, 0x00


	//----- nvinfo : EIATTR_KPARAM_INFO
	.align		4
.L_26659:
        /*0088*/ 	.byte	0x04, 0x17
        /*008a*/ 	.short	(.L_26661 - .L_26660)
.L_26660:
        /*008c*/ 	.word	0x00000000
        /*0090*/ 	.short	0x000d
        /*0092*/ 	.short	0x005c
        /*0094*/ 	.byte	0x00, 0xf0, 0x11, 0x00


	//----- nvinfo : EIATTR_KPARAM_INFO
	.align		4
.L_26661:
        /*0098*/ 	.byte	0x04, 0x17
        /*009a*/ 	.short	(.L_26663 - .L_26662)
.L_26662:
        /*009c*/ 	.word	0x00000000
        /*00a0*/ 	.short	0x000c
        /*00a2*/ 	.short	0x0058
        /*00a4*/ 	.byte	0x00, 0xf0, 0x11, 0x00


	//----- nvinfo : EIATTR_KPARAM_INFO
	.align		4
.L_26663:
        /*00a8*/ 	.byte	0x04, 0x17
        /*00aa*/ 	.short	(.L_26665 - .L_26664)
.L_26664:
        /*00ac*/ 	.word	0x00000000
        /*00b0*/ 	.short	0x000b
        /*00b2*/ 	.short	0x0050
        /*00b4*/ 	.byte	0x00, 0xf0, 0x21, 0x00


	//----- nvinfo : EIATTR_KPARAM_INFO
	.align		4
.L_26665:
        /*00b8*/ 	.byte	0x04, 0x17
        /*00ba*/ 	.short	(.L_26667 - .L_26666)
.L_26666:
        /*00bc*/ 	.word	0x00000000
        /*00c0*/ 	.short	0x000a
        /*00c2*/ 	.short	0x0048
        /*00c4*/ 	.byte	0x00, 0xf0, 0x11, 0x00


	//----- nvinfo : EIATTR_KPARAM_INFO
	.align		4
.L_26667:
        /*00c8*/ 	.byte	0x04, 0x17
        /*00ca*/ 	.short	(.L_26669 - .L_26668)
.L_26668:
        /*00cc*/ 	.word	0x00000000
        /*00d0*/ 	.short	0x0009
        /*00d2*/ 	.short	0x0040
        /*00d4*/ 	.byte	0x00, 0xf0, 0x21, 0x00


	//----- nvinfo : EIATTR_KPARAM_INFO
	.align		4
.L_26669:
        /*00d8*/ 	.byte	0x04, 0x17
        /*00da*/ 	.short	(.L_26671 - .L_26670)
.L_26670:
        /*00dc*/ 	.word	0x00000000
        /*00e0*/ 	.short	0x0008
        /*00e2*/ 	.short	0x0038
        /*00e4*/ 	.byte	0x00, 0xf0, 0x21, 0x00


	//----- nvinfo : EIATTR_KPARAM_INFO
	.align		4
.L_26671:
        /*00e8*/ 	.byte	0x04, 0x17
        /*00ea*/ 	.short	(.L_26673 - .L_26672)
.L_26672:
        /*00ec*/ 	.word	0x00000000
        /*00f0*/ 	.short	0x0007
        /*00f2*/ 	.short	0x0034
        /*00f4*/ 	.byte	0x00, 0xf0, 0x11, 0x00


	//----- nvinfo : EIATTR_KPARAM_INFO
	.align		4
.L_26673:
        /*00f8*/ 	.byte	0x04, 0x17
        /*00fa*/ 	.short	(.L_26675 - .L_26674)
.L_26674:
        /*00fc*/ 	.word	0x00000000
        /*0100*/ 	.short	0x0006
        /*0102*/ 	.short	0x0030
        /*0104*/ 	.byte	0x00, 0xf0, 0x11, 0x00


	//----- nvinfo : EIATTR_KPARAM_INFO
	.align		4
.L_26675:
        /*0108*/ 	.byte	0x04, 0x17
        /*010a*/ 	.short	(.L_26677 - .L_26676)
.L_26676:
        /*010c*/ 	.word	0x00000000
        /*0110*/ 	.short	0x0005
        /*0112*/ 	.short	0x0028
        /*0114*/ 	.byte	0x00, 0xf0, 0x21, 0x00


	//----- nvinfo : EIATTR_KPARAM_INFO
	.align		4
.L_26677:
        /*0118*/ 	.byte	0x04, 0x17
        /*011a*/ 	.short	(.L_26679 - .L_26678)
.L_26678:
        /*011c*/ 	.word	0x00000000
        /*0120*/ 	.short	0x0004
        /*0122*/ 	.short	0x0020
        /*0124*/ 	.byte	0x00, 0xf0, 0x21, 0x00


	//----- nvinfo : EIATTR_KPARAM_INFO
	.align		4
.L_26679:
        /*0128*/ 	.byte	0x04, 0x17
        /*012a*/ 	.short	(.L_26681 - .L_26680)
.L_26680:
        /*012c*/ 	.word	0x00000000
        /*0130*/ 	.short	0x0003
        /*0132*/ 	.short	0x0018
        /*0134*/ 	.byte	0x00, 0xf0, 0x21, 0x00


	//----- nvinfo : EIATTR_KPARAM_INFO
	.align		4
.L_26681:
        /*0138*/ 	.byte	0x04, 0x17
        /*013a*/ 	.short	(.L_26683 - .L_26682)
.L_26682:
        /*013c*/ 	.word	0x00000000
        /*0140*/ 	.short	0x0002
        /*0142*/ 	.short	0x0010
        /*0144*/ 	.byte	0x00, 0xf0, 0x21, 0x00


	//----- nvinfo : EIATTR_KPARAM_INFO
	.align		4
.L_26683:
        /*0148*/ 	.byte	0x04, 0x17
        /*014a*/ 	.short	(.L_26685 - .L_26684)
.L_26684:
        /*014c*/ 	.word	0x00000000
        /*0150*/ 	.short	0x0001
        /*0152*/ 	.short	0x0008
        /*0154*/ 	.byte	0x00, 0xf0, 0x21, 0x00


	//----- nvinfo : EIATTR_KPARAM_INFO
	.align		4
.L_26685:
        /*0158*/ 	.byte	0x04, 0x17
        /*015a*/ 	.short	(.L_26687 - .L_26686)
.L_26686:
        /*015c*/ 	.word	0x00000000
        /*0160*/ 	.short	0x0000
        /*0162*/ 	.short	0x0000
        /*0164*/ 	.byte	0x00, 0xf0, 0x21, 0x00


	//----- nvinfo : EIATTR_SPARSE_MMA_MASK
	.align		4
.L_26687:
        /*0168*/ 	.byte	0x03, 0x50
        /*016a*/ 	.short	0x0000


	//----- nvinfo : EIATTR_MAXREG_COUNT
	.align		4
        /*016c*/ 	.byte	0x03, 0x1b
        /*016e*/ 	.short	0x00ff


	//----- nvinfo : EIATTR_NUM_BARRIERS
	.align		4
        /*0170*/ 	.byte	0x02, 0x4c
        /*0172*/ 	.byte	0x01
	.zero		1


	//----- nvinfo : EIATTR_MERCURY_ISA_VERSION
	.align		4
        /*0174*/ 	.byte	0x03, 0x5f
        /*0176*/ 	.short	0x0101


	//----- nvinfo : EIATTR_COOP_GROUP_MASK_REGIDS
	.align		4
        /*0178*/ 	.byte	0x04, 0x29
        /*017a*/ 	.short	(.L_26689 - .L_26688)


	//   ....[0]....
.L_26688:
        /*017c*/ 	.word	0xffffffff


	//   ....[1]....
        /*0180*/ 	.word	0xffffffff


	//   ....[2]....
        /*0184*/ 	.word	0xffffffff


	//   ....[3]....
        /*0188*/ 	.word	0xffffffff


	//   ....[4]....
        /*018c*/ 	.word	0xffffffff


	//   ....[5]....
        /*0190*/ 	.word	0xffffffff


	//   ....[6]....
        /*0194*/ 	.word	0xffffffff


	//   ....[7]....
        /*0198*/ 	.word	0xffffffff


	//   ....[8]....
        /*019c*/ 	.word	0xffffffff


	//   ....[9]....
        /*01a0*/ 	.word	0xffffffff


	//   ....[10]....
        /*01a4*/ 	.word	0xffffffff


	//   ....[11]....
        /*01a8*/ 	.word	0xffffffff


	//   ....[12]....
        /*01ac*/ 	.word	0xffffffff


	//   ....[13]....
        /*01b0*/ 	.word	0xffffffff


	//   ....[14]....
        /*01b4*/ 	.word	0xffffffff


	//   ....[15]....
        /*01b8*/ 	.word	0xffffffff


	//   ....[16]....
        /*01bc*/ 	.word	0xffffffff


	//   ....[17]....
        /*01c0*/ 	.word	0xffffffff


	//   ....[18]....
        /*01c4*/ 	.word	0xffffffff


	//   ....[19]....
        /*01c8*/ 	.word	0xffffffff


	//   ....[20]....
        /*01cc*/ 	.word	0xffffffff


	//   ....[21]....
        /*01d0*/ 	.word	0xffffffff


	//   ....[22]....
        /*01d4*/ 	.word	0xffffffff


	//   ....[23]....
        /*01d8*/ 	.word	0xffffffff


	//   ....[24]....
        /*01dc*/ 	.word	0xffffffff


	//   ....[25]....
        /*01e0*/ 	.word	0xffffffff


	//   ....[26]....
        /*01e4*/ 	.word	0xffffffff


	//   ....[27]....
        /*01e8*/ 	.word	0xffffffff


	//   ....[28]....
        /*01ec*/ 	.word	0xffffffff


	//   ....[29]....
        /*01f0*/ 	.word	0xffffffff


	//   ....[30]....
        /*01f4*/ 	.word	0xffffffff


	//   ....[31]....
        /*01f8*/ 	.word	0xffffffff


	//   ....[32]....
        /*01fc*/ 	.word	0xffffffff


	//   ....[33]....
        /*0200*/ 	.word	0xffffffff


	//   ....[34]....
        /*0204*/ 	.word	0xffffffff


	//   ....[35]....
        /*0208*/ 	.word	0xffffffff


	//   ....[36]....
        /*020c*/ 	.word	0xffffffff


	//   ....[37]....
        /*0210*/ 	.word	0xffffffff


	//   ....[38]....
        /*0214*/ 	.word	0xffffffff


	//   ....[39]....
        /*0218*/ 	.word	0xffffffff


	//   ....[40]....
        /*021c*/ 	.word	0xffffffff


	//   ....[41]....
        /*0220*/ 	.word	0xffffffff


	//   ....[42]....
        /*0224*/ 	.word	0xffffffff


	//   ....[43]....
        /*0228*/ 	.word	0xffffffff


	//   ....[44]....
        /*022c*/ 	.word	0xffffffff


	//   ....[45]....
        /*0230*/ 	.word	0xffffffff


	//   ....[46]....
        /*0234*/ 	.word	0xffffffff


	//   ....[47]....
        /*0238*/ 	.word	0xffffffff


	//   ....[48]....
        /*023c*/ 	.word	0xffffffff


	//   ....[49]....
        /*0240*/ 	.word	0xffffffff


	//   ....[50]....
        /*0244*/ 	.word	0xffffffff


	//   ....[51]....
        /*0248*/ 	.word	0xffffffff


	//   ....[52]....
        /*024c*/ 	.word	0xffffffff


	//   ....[53]....
        /*0250*/ 	.word	0xffffffff


	//   ....[54]....
        /*0254*/ 	.word	0xffffffff


	//   ....[55]....
        /*0258*/ 	.word	0xffffffff


	//   ....[56]....
        /*025c*/ 	.word	0xffffffff


	//   ....[57]....
        /*0260*/ 	.word	0xffffffff


	//   ....[58]....
        /*0264*/ 	.word	0xffffffff


	//   ....[59]....
        /*0268*/ 	.word	0xffffffff


	//   ....[60]....
        /*026c*/ 	.word	0xffffffff


	//   ....[61]....
        /*0270*/ 	.word	0xffffffff


	//   ....[62]....
        /*0274*/ 	.word	0xffffffff


	//   ....[63]....
        /*0278*/ 	.word	0xffffffff


	//----- nvinfo : EIATTR_COOP_GROUP_INSTR_OFFSETS
	.align		4
.L_26689:
        /*027c*/ 	.byte	0x04, 0x28
        /*027e*/ 	.short	(.L_26691 - .L_26690)


	//   ....[0]....
.L_26690:
        /*0280*/ 	.word	0x000034a0


	//   ....[1]....
        /*0284*/ 	.word	0x000034f0


	//   ....[2]....
        /*0288*/ 	.word	0x00003520


	//   ....[3]....
        /*028c*/ 	.word	0x000035b0


	//   ....[4]....
        /*0290*/ 	.word	0x00003610


	//   ....[5]....
        /*0294*/ 	.word	0x00003760


	//   ....[6]....
        /*0298*/ 	.word	0x00003780


	//   ....[7]....
        /*029c*/ 	.word	0x000037a0


	//   ....[8]....
        /*02a0*/ 	.word	0x00004650


	//   ....[9]....
        /*02a4*/ 	.word	0x000046d0


	//   ....[10]....
        /*02a8*/ 	.word	0x00004710


	//   ....[11]....
        /*02ac*/ 	.word	0x00004760


	//   ....[12]....
        /*02b0*/ 	.word	0x000047c0


	//   ....[13]....
        /*02b4*/ 	.word	0x00004810


	//   ....[14]....
        /*02b8*/ 	.word	0x00004830


	//   ....[15]....
        /*02bc*/ 	.word	0x00004850


	//   ....[16]....
        /*02c0*/ 	.word	0x00009fb0


	//   ....[17]....
        /*02c4*/ 	.word	0x00009ff0


	//   ....[18]....
        /*02c8*/ 	.word	0x0000a010


	//   ....[19]....
        /*02cc*/ 	.word	0x0000a020


	//   ....[20]....
        /*02d0*/ 	.word	0x0000a030


	//   ....[21]....
        /*02d4*/ 	.word	0x0000a040


	//   ....[22]....
        /*02d8*/ 	.word	0x0000a060


	//   ....[23]....
        /*02dc*/ 	.word	0x0000a0b0


	//   ....[24]....
        /*02e0*/ 	.word	0x0000a0d0


	//   ....[25]....
        /*02e4*/ 	.word	0x0000a0f0


	//   ....[26]....
        /*02e8*/ 	.word	0x0000a110


	//   ....[27]....
        /*02ec*/ 	.word	0x0000a120


	//   ....[28]....
        /*02f0*/ 	.word	0x0000a140


	//   ....[29]....
        /*02f4*/ 	.word	0x0000a150


	//   ....[30]....
        /*02f8*/ 	.word	0x0000a190


	//   ....[31]....
        /*02fc*/ 	.word	0x0000a1c0


	//   ....[32]....
        /*0300*/ 	.word	0x0000a1e0


	//   ....[33]....
        /*0304*/ 	.word	0x0000a200


	//   ....[34]....
        /*0308*/ 	.word	0x0000a230


	//   ....[35]....
        /*030c*/ 	.word	0x0000a260


	//   ....[36]....
        /*0310*/ 	.word	0x0000a280


	//   ....[37]....
        /*0314*/ 	.word	0x0000a2b0


	//   ....[38]....
        /*0318*/ 	.word	0x0000a2e0


	//   ....[39]....
        /*031c*/ 	.word	0x0000a310


	//   ....[40]....
        /*0320*/ 	.word	0x0000a340


	//   ....[41]....
        /*0324*/ 	.word	0x0000a370


	//   ....[42]....
        /*0328*/ 	.word	0x0000a3a0


	//   ....[43]....
        /*032c*/ 	.word	0x0000a3d0


	//   ....[44]....
        /*0330*/ 	.word	0x0000a410


	//   ....[45]....
        /*0334*/ 	.word	0x0000a440


	//   ....[46]....
        /*0338*/ 	.word	0x0000a470


	//   ....[47]....
        /*033c*/ 	.word	0x0000a490


	//   ....[48]....
        /*0340*/ 	.word	0x0000a4b0


	//   ....[49]....
        /*0344*/ 	.word	0x0000a4d0


	//   ....[50]....
        /*0348*/ 	.word	0x0000a4f0


	//   ....[51]....
        /*034c*/ 	.word	0x0000a520


	//   ....[52]....
        /*0350*/ 	.word	0x0000a550


	//   ....[53]....
        /*0354*/ 	.word	0x0000a580


	//   ....[54]....
        /*0358*/ 	.word	0x0000a5b0


	//   ....[55]....
        /*035c*/ 	.word	0x0000a5d0


	//   ....[56]....
        /*0360*/ 	.word	0x0000a5f0


	//   ....[57]....
        /*0364*/ 	.word	0x0000a610


	//   ....[58]....
        /*0368*/ 	.word	0x0000a630


	//   ....[59]....
        /*036c*/ 	.word	0x0000a650


	//   ....[60]....
        /*0370*/ 	.word	0x0000a670


	//   ....[61]....
        /*0374*/ 	.word	0x0000a690


	//   ....[62]....
        /*0378*/ 	.word	0x0000a6b0


	//   ....[63]....
        /*037c*/ 	.word	0x0000a6d0


	//----- nvinfo : EIATTR_EXIT_INSTR_OFFSETS
	.align		4
.L_26691:
        /*0380*/ 	.byte	0x04, 0x1c
        /*0382*/ 	.short	(.L_26693 - .L_26692)


	//   ....[0]....
.L_26692:
        /*0384*/ 	.word	0x00000090


	//   ....[1]....
        /*0388*/ 	.word	0x0000b150


	//   ....[2]....
        /*038c*/ 	.word	0x0000b1e0


	//   ....[3]....
        /*0390*/ 	.word	0x0000bce0


	//----- nvinfo : EIATTR_CRS_STACK_SIZE
	.align		4
.L_26693:
        /*0394*/ 	.byte	0x04, 0x1e
        /*0396*/ 	.short	(.L_26695 - .L_26694)
.L_26694:
        /*0398*/ 	.word	0x00000000


	//----- nvinfo : EIATTR_CBANK_PARAM_SIZE
	.align		4
.L_26695:
        /*039c*/ 	.byte	0x03, 0x19
        /*039e*/ 	.short	0x008c


	//----- nvinfo : EIATTR_PARAM_CBANK
	.align		4
        /*03a0*/ 	.byte	0x04, 0x0a
        /*03a2*/ 	.short	(.L_26697 - .L_26696)
	.align		4
.L_26696:
        /*03a4*/ 	.word	index@(.nv.constant0._ZN4vllm25paged_attention_v2_kernelIttLi192ELi32ELi128ELNS_18Fp8KVCacheDataTypeE0ELb0ELi512EEEvPfS2_PT_PKS3_PKT0_S9_ifPKiSB_iPKfiiiSD_SD_iiiii)
        /*03a8*/ 	.short	0x0210
        /*03aa*/ 	.short	0x008c


	//----- nvinfo : EIATTR_SW_WAR
	.align		4
.L_26697:
        /*03ac*/ 	.byte	0x04, 0x36
        /*03ae*/ 	.short	(.L_26699 - .L_26698)
.L_26698:
        /*03b0*/ 	.word	0x00000008
.L_26699:


//--------------------- .nv.info._ZN4vllm25paged_attention_v2_kernelIttLi128ELi32ELi128ELNS_18Fp8KVCacheDataTypeE0ELb0ELi512EEEvPfS2_PT_PKS3_PKT0_S9_ifPKiSB_iPKfiiiSD_SD_iiiii --------------------------
	.section	.nv.info._ZN4vllm25paged_attention_v2_kernelIttLi128ELi32ELi128ELNS_18Fp8KVCacheDataTypeE0ELb0ELi512EEEvPfS2_PT_PKS3_PKT0_S9_ifPKiSB_iPKfiiiSD_SD_iiiii,"",@"SHT_CUDA_INFO"
	.sectionflags	@""
	.align	4


	//----- nvinfo : EIATTR_CUDA_API_VERSION
	.align		4
        /*0000*/ 	.byte	0x04, 0x37
        /*0002*/ 	.short	(.L_26701 - .L_26700)
.L_26700:
        /*0004*/ 	.word	0x00000082


	//----- nvinfo : EIATTR_KPARAM_INFO
	.align		4
.L_26701:
        /*0008*/ 	.byte	0x04, 0x17
        /*000a*/ 	.short	(.L_26703 - .L_26702)
.L_26702:
        /*000c*/ 	.word	0x00000000
        /*0010*/ 	.short	0x0015
        /*0012*/ 	.short	0x0088
        /*0014*/ 	.byte	0x00, 0xf0, 0x11, 0x00


	//----- nvinfo : EIATTR_KPARAM_INFO
	.align		4
.L_26703:
        /*0018*/ 	.byte	0x04, 0x17
        /*001a*/ 	.short	(.L_26705 - .L_26704)
.L_26704:
        /*001c*/ 	.word	0x00000000
        /*0020*/ 	.short	0x0014
        /*0022*/ 	.short	0x0084
        /*0024*/ 	.byte	0x00, 0xf0, 0x11, 0x00


	//----- nvinfo : EIATTR_KPARAM_INFO
	.align		4
.L_26705:
        /*0028*/ 	.byte	0x04, 0x17
        /*002a*/ 	.short	(.L_26707 - .L_26706)
.L_26706:
        /*002c*/ 	.word	0x00000000
        /*0030*/ 	.short	0x0013
        /*0032*/ 	.short	0x0080
        /*0034*/ 	.byte	0x00, 0xf0, 0x11, 0x00


	//----- nvinfo : EIATTR_KPARAM_INFO
	.align		4
.L_26707:
        /*0038*/ 	.byte	0x04, 0x17
        /*003a*/ 	.short	(.L_26709 - .L_26708)
.L_26708:
        /*003c*/ 	.word	0x00000000
        /*0040*/ 	.short	0x0012
        /*0042*/ 	.short	0x007c
        /*0044*/ 	.byte	0x00, 0xf0, 0x11, 0x00


	//----- nvinfo : EIATTR_KPARAM_INFO
	.align		4
.L_26709:
        /*0048*/ 	.byte	0x04, 0x17
        /*004a*/ 	.short	(.L_26711 - .L_26710)
.L_26710:
        /*004c*/ 	.word	0x00000000
        /*0050*/ 	.short	0x0011
        /*0052*/ 	.short	0x0078
        /*0054*/ 	.byte	0x00, 0xf0, 0x11, 0x00


	//----- nvinfo : EIATTR_KPARAM_INFO
	.align		4
.L_26711:
        /*0058*/ 	.byte	0x04, 0x17
        /*005a*/ 	.short	(.L_26713 - .L_26712)
.L_26712:
        /*005c*/ 	.word	0x00000000
        /*0060*/ 	.short	0x0010
        /*0062*/ 	.short	0x0070
        /*0064*/ 	.byte	0x00, 0xf0, 0x21, 0x00


	//----- nvinfo : EIATTR_KPARAM_INFO
	.align		4
.L_26713:
        /*0068*/ 	.byte	0x04, 0x17
        /*006a*/ 	.short	(.L_26715 - .L_26714)
.L_26714:
        /*006c*/ 	.word	0x00000000
        /*0070*/ 	.short	0x000f
        /*0072*/ 	.short	0x0068
        /*0074*/ 	.byte	0x00, 0xf0, 0x21, 0x00


	//----- nvinfo : EIATTR_KPARAM_INFO
	.align		4
.L_26715:
        /*0078*/ 	.byte	0x04, 0x17
        /*007a*/ 	.short	(.L_26717 - .L_26716)
.L_26716:
        /*007c*/ 	.word	0x00000000
        /*0080*/ 	.short	0x000e
        /*0082*/ 	.short	0x0060
        /*0084*/ 	.byte	0x00, 0xf0, 0x11, 0x00


	//----- nvinfo : EIATTR_KPARAM_INFO
	.align		4
.L_26717:
        /*0088*/ 	.byte	0x04, 0x17
        /*008a*/ 	.short	(.L_26719 - .L_26718)
.L_26718:
        /*008c*/ 	.word	0x00000000
        /*0090*/ 	.short	0x000d
        /*0092*/ 	.short	0x005c
        /*0094*/ 	.byte	0x00, 0xf0, 0x11, 0x00


	//----- nvinfo : EIATTR_KPARAM_INFO
	.align		4
.L_26719:
        /*0098*/ 	.byte	0x04, 0x17
        /*009a*/ 	.short	(.L_26721 - .L_26720)
.L_26720:
        /*009c*/ 	.word	0x00000000
        /*00a0*/ 	.short	0x000c
        /*00a2*/ 	.short	0x0058
        /*00a4*/ 	.byte	0x00, 0xf0, 0x11, 0x00


	//----- nvinfo : EIATTR_KPARAM_INFO
	.align		4
.L_26721:
        /*00a8*/ 	.byte	0x04, 0x17
        /*00aa*/ 	.short	(.L_26723 - .L_26722)
.L_26722:
        /*00ac*/ 	.word	0x00000000
        /*00b0*/ 	.short	0x000b
        /*00b2*/ 	.short	0x0050
        /*00b4*/ 	.byte	0x00, 0xf0, 0x21, 0x00


	//----- nvinfo : EIATTR_KPARAM_INFO
	.align		4
.L_26723:
        /*00b8*/ 	.byte	0x04, 0x17
        /*00ba*/ 	.short	(.L_26725 - .L_26724)
.L_26724:
        /*00bc*/ 	.word	0x00000000
        /*00c0*/ 	.short	0x000a
        /*00c2*/ 	.short	0x0048
        /*00c4*/ 	.byte	0x00, 0xf0, 0x11, 0x00


	//----- nvinfo : EIATTR_KPARAM_INFO
	.align		4
.L_26725:
        /*00c8*/ 	.byte	0x04, 0x17
        /*00ca*/ 	.short	(.L_26727 - .L_26726)
.L_26726:
        /*00cc*/ 	.word	0x00000000
        /*00d0*/ 	.short	0x0009
        /*00d2*/ 	.short	0x0040
        /*00d4*/ 	.byte	0x00, 0xf0, 0x21, 0x00


	//----- nvinfo : EIATTR_KPARAM_INFO
	.align		4
.L_26727:
        /*00d8*/ 	.byte	0x04, 0x17
        /*00da*/ 	.short	(.L_26729 - .L_26728)
.L_26728:
        /*00dc*/ 	.word	0x00000000
        /*00e0*/ 	.short	0x0008
        /*00e2*/ 	.short	0x0038
        /*00e4*/ 	.byte	0x00, 0xf0, 0x21, 0x00


	//----- nvinfo : EIATTR_KPARAM_INFO
	.align		4
.L_26729:
        /*00e8*/ 	.byte	0x04, 0x17
        /*00ea*/ 	.short	(.L_26731 - .L_26730)
.L_26730:
        /*00ec*/ 	.word	0x00000000
        /*00f0*/ 	.short	0x0007
        /*00f2*/ 	.short	0x0034
        /*00f4*/ 	.byte	0x00, 0xf0, 0x11, 0x00


	//----- nvinfo : EIATTR_KPARAM_INFO
	.align		4
.L_26731:
        /*00f8*/ 	.byte	0x04, 0x17
        /*00fa*/ 	.short	(.L_26733 - .L_26732)
.L_26732:
        /*00fc*/ 	.word	0x00000000
        /*0100*/ 	.short	0x0006
        /*0102*/ 	.short	0x0030
        /*0104*/ 	.byte	0x00, 0xf0, 0x11, 0x00


	//----- nvinfo : EIATTR_KPARAM_INFO
	.align		4
.L_26733:
        /*0108*/ 	.byte	0x04, 0x17
        /*010a*/ 	.short	(.L_26735 - .L_26734)
.L_26734:
        /*010c*/ 	.word	0x00000000
        /*0110*/ 	.short	0x0005
        /*0112*/ 	.short	0x0028
        /*0114*/ 	.byte	0x00, 0xf0, 0x21, 0x00


	//----- nvinfo : EIATTR_KPARAM_INFO
	.align		4
.L_26735:
        /*0118*/ 	.byte	0x04, 0x17
        /*011a*/ 	.short	(.L_26737 - .L_26736)
.L_26736:
        /*011c*/ 	.word	0x00000000
        /*0120*/ 	.short	0x0004
        /*0122*/ 	.short	0x0020
        /*0124*/ 	.byte	0x00, 0xf0, 0x21, 0x00


	//----- nvinfo : EIATTR_KPARAM_INFO
	.align		4
.L_26737:
        /*0128*/ 	.byte	0x04, 0x17
        /*012a*/ 	.short	(.L_26739 - .L_26738)
.L_26738:
        /*012c*/ 	.word	0x00000000
        /*0130*/ 	.short	0x0003
        /*0132*/ 	.short	0x0018
        /*0134*/ 	.byte	0x00, 0xf0, 0x21, 0x00


	//----- nvinfo : EIATTR_KPARAM_INFO
	.align		4
.L_26739:
        /*0138*/ 	.byte	0x04, 0x17
        /*013a*/ 	.short	(.L_26741 - .L_26740)
.L_26740:
        /*013c*/ 	.word	0x00000000
        /*0140*/ 	.short	0x0002
        /*0142*/ 	.short	0x0010
        /*0144*/ 	.byte	0x00, 0xf0, 0x21, 0x00


	//----- nvinfo : EIATTR_KPARAM_INFO
	.align		4
.L_26741:
        /*0148*/ 	.byte	0x04, 0x17
        /*014a*/ 	.short	(.L_26743 - .L_26742)
.L_26742:
        /*014c*/ 	.word	0x00000000
        /*0150*/ 	.short	0x0001
        /*0152*/ 	.short	0x0008
        /*0154*/ 	.byte	0x00, 0xf0, 0x21, 0x00


	//----- nvinfo : EIATTR_KPARAM_INFO
	.align		4
.L_26743:
        /*0158*/ 	.byte	0x04, 0x17
        /*015a*/ 	.short	(.L_26745 - .L_26744)
.L_26744:
        /*015c*/ 	.word	0x00000000
        /*0160*/ 	.short	0x0000
        /*0162*/ 	.short	0x0000
        /*0164*/ 	.byte	0x00, 0xf0, 0x21, 0x00


	//----- nvinfo : EIATTR_SPARSE_MMA_MASK
	.align		4
.L_26745:
        /*0168*/ 	.byte	0x03, 0x50
        /*016a*/ 	.short	0x0000


	//----- nvinfo : EIATTR_MAXREG_COUNT
	.align		4
        /*016c*/ 	.byte	0x03, 0x1b
        /*016e*/ 	.short	0x00ff


	//----- nvinfo : EIATTR_NUM_BARRIERS
	.align		4
        /*0170*/ 	.byte	0x02, 0x4c
        /*0172*/ 	.byte	0x01
	.zero		1


	//----- nvinfo : EIATTR_MERCURY_ISA_VERSION
	.align		4
        /*0174*/ 	.byte	0x03, 0x5f
        /*0176*/ 	.short	0x0101


	//----- nvinfo : EIATTR_COOP_GROUP_MASK_REGIDS
	.align		4
        /*0178*/ 	.byte	0x04, 0x29
        /*017a*/ 	.short	(.L_26747 - .L_26746)


	//   ....[0]....
.L_26746:
        /*017c*/ 	.word	0xffffffff


	//   ....[1]....
        /*0180*/ 	.word	0xffffffff


	//   ....[2]....
        /*0184*/ 	.word	0xffffffff


	//   ....[3]....
        /*0188*/ 	.word	0xffffffff


	//   ....[4]....
        /*018c*/ 	.word	0xffffffff


	//   ....[5]....
        /*0190*/ 	.word	0xffffffff


	//   ....[6]....
        /*0194*/ 	.word	0xffffffff


	//   ....[7]....
        /*0198*/ 	.word	0xffffffff


	//   ....[8]....
        /*019c*/ 	.word	0xffffffff


	//   ....[9]....
        /*01a0*/ 	.word	0xffffffff


	//   ....[10]....
        /*01a4*/ 	.word	0xffffffff


	//   ....[11]....
        /*01a8*/ 	.word	0xffffffff


	//   ....[12]....
        /*01ac*/ 	.word	0xffffffff


	//   ....[13]....
        /*01b0*/ 	.word	0xffffffff


	//   ....[14]....
        /*01b4*/ 	.word	0xffffffff


	//   ....[15]....
        /*01b8*/ 	.word	0xffffffff


	//   ....[16]....
        /*01bc*/ 	.word	0xffffffff


	//   ....[17]....
        /*01c0*/ 	.word	0xffffffff


	//   ....[18]....
        /*01c4*/ 	.word	0xffffffff


	//   ....[19]....
        /*01c8*/ 	.word	0xffffffff


	//   ....[20]....
        /*01cc*/ 	.word	0xffffffff


	//   ....[21]....
        /*01d0*/ 	.word	0xffffffff


	//   ....[22]....
        /*01d4*/ 	.word	0xffffffff


	//   ....[23]....
        /*01d8*/ 	.word	0xffffffff


	//   ....[24]....
        /*01dc*/ 	.word	0xffffffff


	//   ....[25]....
        /*01e0*/ 	.word	0xffffffff


	//   ....[26]....
        /*01e4*/ 	.word	0xffffffff


	//   ....[27]....
        /*01e8*/ 	.word	0xffffffff


	//   ....[28]....
        /*01ec*/ 	.word	0xffffffff


	//   ....[29]....
        /*01f0*/ 	.word	0xffffffff


	//   ....[30]....
        /*01f4*/ 	.word	0xffffffff


	//   ....[31]....
        /*01f8*/ 	.word	0xffffffff


	//   ....[32]....
        /*01fc*/ 	.word	0xffffffff


	//   ....[33]....
        /*0200*/ 	.word	0xffffffff


	//   ....[34]....
        /*0204*/ 	.word	0xffffffff


	//   ....[35]....
        /*0208*/ 	.word	0xffffffff


	//   ....[36]....
        /*020c*/ 	.word	0xffffffff


	//   ....[37]....
        /*0210*/ 	.word	0xffffffff


	//   ....[38]....
        /*0214*/ 	.word	0xffffffff


	//   ....[39]....
        /*0218*/ 	.word	0xffffffff


	//   ....[40]....
        /*021c*/ 	.word	0xffffffff


	//   ....[41]....
        /*0220*/ 	.word	0xffffffff


	//   ....[42]....
        /*0224*/ 	.word	0xffffffff


	//   ....[43]....
        /*0228*/ 	.word	0xffffffff


	//   ....[44]....
        /*022c*/ 	.word	0xffffffff


	//   ....[45]....
        /*0230*/ 	.word	0xffffffff


	//   ....[46]....
        /*0234*/ 	.word	0xffffffff


	//   ....[47]....
        /*0238*/ 	.word	0xffffffff


	//----- nvinfo : EIATTR_COOP_GROUP_INSTR_OFFSETS
	.align		4
.L_26747:
        /*023c*/ 	.byte	0x04, 0x28
        /*023e*/ 	.short	(.L_26749 - .L_26748)


	//   ....[0]....
.L_26748:
        /*0240*/ 	.word	0x000027a0


	//   ....[1]....
        /*0244*/ 	.word	0x000027f0


	//   ....[2]....
        /*0248*/ 	.word	0x00002840


	//   ....[3]....
        /*024c*/ 	.word	0x00002870


	//   ....[4]....
        /*0250*/ 	.word	0x00002900


	//   ....[5]....
        /*0254*/ 	.word	0x00002a20


	//   ....[6]....
        /*0258*/ 	.word	0x00002a50


	//   ....[7]....
        /*025c*/ 	.word	0x00002aa0


	//   ....[8]....
        /*0260*/ 	.word	0x00003950


	//   ....[9]....
        /*0264*/ 	.word	0x000039d0


	//   ....[10]....
        /*0268*/ 	.word	0x00003a10


	//   ....[11]....
        /*026c*/ 	.word	0x00003a60


	//   ....[12]....
        /*0270*/ 	.word	0x00003ac0


	//   ....[13]....
        /*0274*/ 	.word	0x00003b10


	//   ....[14]....
        /*0278*/ 	.word	0x00003b30


	//   ....[15]....
        /*027c*/ 	.word	0x00003b50


	//   ....[16]....
        /*0280*/ 	.word	0x00007a30


	//   ....[17]....
        /*0284*/ 	.word	0x00007a70


	//   ....[18]....
        /*0288*/ 	.word	0x00007a90


	//   ....[19]....
        /*028c*/ 	.word	0x00007aa0


	//   ....[20]....
        /*0290*/ 	.word	0x00007ab0


	//   ....[21]....
        /*0294*/ 	.word	0x00007ad0


	//   ....[22]....
        /*0298*/ 	.word	0x00007b00


	//   ....[23]....
        /*029c*/ 	.word	0x00007b20


	//   ....[24]....
        /*02a0*/ 	.word	0x00007b40


	//   ....[25]....
        /*02a4*/ 	.word	0x00007b60


	//   ....[26]....
        /*02a8*/ 	.word	0x00007b80


	//   ....[27]....
        /*02ac*/ 	.word	0x00007b90


	//   ....[28]....
        /*02b0*/ 	.word	0x00007bb0


	//   ....[29]....
        /*02b4*/ 	.word	0x00007bd0


	//   ....[30]....
        /*02b8*/ 	.word	0x00007c00


	//   ....[31]....
        /*02bc*/ 	.word	0x00007c30


	//   ....[32]....
        /*02c0*/ 	.word	0x00007c60


	//   ....[33]....
        /*02c4*/ 	.word	0x00007c80


	//   ....[34]....
        /*02c8*/ 	.word	0x00007cb0


	//   ....[35]....
        /*02cc*/ 	.word	0x00007ce0


	//   ....[36]....
        /*02d0*/ 	.word	0x00007d00


	//   ....[37]....
        /*02d4*/ 	.word	0x00007d20


	//   ....[38]....
        /*02d8*/ 	.word	0x00007d40


	//   ....[39]....
        /*02dc*/ 	.word	0x00007d60


	//   ....[40]....
        /*02e0*/ 	.word	0x00007da0


	//   ....[41]....
        /*02e4*/ 	.word	0x00007dc0


	//   ....[42]....
        /*02e8*/ 	.word	0x00007df0


	//   ....[43]....
        /*02ec*/ 	.word	0x00007e20


	//   ....[44]....
        /*02f0*/ 	.word	0x00007e60


	//   ....[45]....
        /*02f4*/ 	.word	0x00007ea0


	//   ....[46]....
        /*02f8*/ 	.word	0x00007ed0


	//   ....[47]....
        /*02fc*/ 	.word	0x00007f10


	//----- nvinfo : EIATTR_EXIT_INSTR_OFFSETS
	.align		4
.L_26749:
        /*0300*/ 	.byte	0x04, 0x1c
        /*0302*/ 	.short	(.L_26751 - .L_26750)


	//   ....[0]....
.L_26750:
        /*0304*/ 	.word	0x00000090


	//   ....[1]....
        /*0308*/ 	.word	0x000086e0


	//   ....[2]....
        /*030c*/ 	.word	0x000087f0


	//   ....[3]....
        /*0310*/ 	.word	0x00008f00


	//----- nvinfo : EIATTR_CRS_STACK_SIZE
	.align		4
.L_26751:
        /*0314*/ 	.byte	0x04, 0x1e
        /*0316*/ 	.short	(.L_26753 - .L_26752)
.L_26752:
        /*0318*/ 	.word	0x00000000


	//----- nvinfo : EIATTR_CBANK_PARAM_SIZE
	.align		4
.L_26753:
        /*031c*/ 	.byte	0x03, 0x19
        /*031e*/ 	.short	0x008c


	//----- nvinfo : EIATTR_PARAM_CBANK
	.align		4
        /*0320*/ 	.byte	0x04, 0x0a
        /*0322*/ 	.short	(.L_26755 - .L_26754)
	.align		4
.L_26754:
        /*0324*/ 	.word	index@(.nv.constant0._ZN4vllm25paged_attention_v2_kernelIttLi128ELi32ELi128ELNS_18Fp8KVCacheDataTypeE0ELb0ELi512EEEvPfS2_PT_PKS3_PKT0_S9_ifPKiSB_iPKfiiiSD_SD_iiiii)
        /*0328*/ 	.short	0x0210
        /*032a*/ 	.short	0x008c


	//----- nvinfo : EIATTR_SW_WAR
	.align		4
.L_26755:
        /*032c*/ 	.byte	0x04, 0x36
        /*032e*/ 	.short	(.L_26757 - .L_26756)
.L_26756:
        /*0330*/ 	.word	0x00000008
.L_26757:


//--------------------- .nv.info._ZN4vllm25paged_attention_v2_kernelIttLi120ELi32ELi128ELNS_18Fp8KVCacheDataTypeE0ELb0ELi512EEEvPfS2_PT_PKS3_PKT0_S9_ifPKiSB_iPKfiiiSD_SD_iiiii --------------------------
	.section	.nv.info._ZN4vllm25paged_attention_v2_kernelIttLi120ELi32ELi128ELNS_18Fp8KVCacheDataTypeE0ELb0ELi512EEEvPfS2_PT_PKS3_PKT0_S9_ifPKiSB_iPKfiiiSD_SD_iiiii,"",@"SHT_CUDA_INFO"
	.sectionflags	@""
	.align	4


	//----- nvinfo : EIATTR_CUDA_API_VERSION
	.align		4
        /*0000*/ 	.byte	0x04, 0x37
        /*0002*/ 	.short	(.L_26759 - .L_26758)
.L_26758:
        /*0004*/ 	.word	0x00000082


	//----- nvinfo : EIATTR_KPARAM_INFO
	.align		4
.L_26759:
        /*0008*/ 	.byte	0x04, 0x17
        /*000a*/ 	.short	(.L_26761 - .L_26760)
.L_26760:
        /*000c*/ 	.word	0x00000000
        /*0010*/ 	.short	0x0015
        /*0012*/ 	.short	0x0088
        /*0014*/ 	.byte	0x00, 0xf0, 0x11, 0x00


	//----- nvinfo : EIATTR_KPARAM_INFO
	.align		4
.L_26761:
        /*0018*/ 	.byte	0x04, 0x17
        /*001a*/ 	.short	(.L_26763 - .L_26762)
.L_26762:
        /*001c*/ 	.word	0x00000000
        /*0020*/ 	.short	0x0014
        /*0022*/ 	.short	0x0084
        /*0024*/ 	.byte	0x00, 0xf0, 0x11, 0x00


	//----- nvinfo : EIATTR_KPARAM_INFO
	.align		4
.L_26763:
        /*0028*/ 	.byte	0x04, 0x17
        /*002a*/ 	.short	(.L_26765 - .L_26764)
.L_26764:
        /*002c*/ 	.word	0x00000000
        /*0030*/ 	.short	0x0013
        /*0032*/ 	.short	0x0080
        /*0034*/ 	.byte	0x00, 0xf0, 0x11, 0x00


	//----- nvinfo : EIATTR_KPARAM_INFO
	.align		4
.L_26765:
        /*0038*/ 	.byte	0x04, 0x17
        /*003a*/ 	.short	(.L_26767 - .L_26766)
.L_26766:
        /*003c*/ 	.word	0x00000000
        /*0040*/ 	.short	0x0012
        /*0042*/ 	.short	0x007c
        /*0044*/ 	.byte	0x00, 0xf0, 0x11, 0x00


	//----- nvinfo : EIATTR_KPARAM_INFO
	.align		4
.L_26767:
        /*0048*/ 	.byte	0x04, 0x17
        /*004a*/ 	.short	(.L_26769 - .L_26768)
.L_26768:
        /*004c*/ 	.word	0x00000000
        /*0050*/ 	.short	0x0011
        /*0052*/ 	.short	0x0078
        /*0054*/ 	.byte	0x00, 0xf0, 0x11, 0x00


	//----- nvinfo : EIATTR_KPARAM_INFO
	.align		4
.L_26769:
        /*0058*/ 	.byte	0x04, 0x17
        /*005a*/ 	.short	(.L_26771 - .L_26770)
.L_26770:
        /*005c*/ 	.word	0x00000000
        /*0060*/ 	.short	0x0010
        /*0062*/ 	.short	0x0070
        /*0064*/ 	.byte	0x00, 0xf0, 0x21, 0x00


	//----- nvinfo : EIATTR_KPARAM_INFO
	.align		4
.L_26771:
        /*0068*/ 	.byte	0x04, 0x17
        /*006a*/ 	.short	(.L_26773 - .L_26772)
.L_26772:
        /*006c*/ 	.word	0x00000000
        /*0070*/ 	.short	0x000f
        /*0072*/ 	.short	0x0068
        /*0074*/ 	.byte	0x00, 0xf0, 0x21, 0x00


	//----- nvinfo : EIATTR_KPARAM_INFO
	.align		4
.L_26773:
        /*0078*/ 	.byte	0x04, 0x17
        /*007a*/ 	.short	(.L_26775 - .L_26774)
.L_26774:
        /*007c*/ 	.word	0x00000000
        /*0080*/ 	.short	0x000e
        /*0082*/ 	.short	0x0060
        /*0084*/ 	.byte	0x00, 0xf0, 0x11, 0x00


	//----- nvinfo : EIATTR_KPARAM_INFO
	.align		4
.L_26775:
        /*0088*/ 	.byte	0x04, 0x17
        /*008a*/ 	.short	(.L_26777 - .L_26776)
.L_26776:
        /*008c*/ 	.word	0x00000000
        /*0090*/ 	.short	0x000d
        /*0092*/ 	.short	0x005c
        /*0094*/ 	.byte	0x00, 0xf0, 0x11, 0x00


	//----- nvinfo : EIATTR_KPARAM_INFO
	.align		4
.L_26777:
        /*0098*/ 	.byte	0x04, 0x17
        /*009a*/ 	.short	(.L_26779 - .L_26778)
.L_26778:
        /*009c*/ 	.word	0x00000000
        /*00a0*/ 	.short	0x000c
        /*00a2*/ 	.short	0x0058
        /*00a4*/ 	.byte	0x00, 0xf0, 0x11, 0x00


	//----- nvinfo : EIATTR_KPARAM_INFO
	.align		4
.L_26779:
        /*00a8*/ 	.byte	0x04, 0x17
        /*00aa*/ 	.short	(.L_26781 - .L_26780)
.L_26780:
        /*00ac*/ 	.word	0x00000000
        /*00b0*/ 	.short	0x000b
        /*00b2*/ 	.short	0x0050
        /*00b4*/ 	.byte	0x00, 0xf0, 0x21, 0x00


	//----- nvinfo : EIATTR_KPARAM_INFO
	.align		4
.L_26781:
        /*00b8*/ 	.byte	0x04, 0x17
        /*00ba*/ 	.short	(.L_26783 - .L_26782)
.L_26782:
        /*00bc*/ 	.word	0x00000000
        /*00c0*/ 	.short	0x000a
        /*00c2*/ 	.short	0x0048
        /*00c4*/ 	.byte	0x00, 0xf0, 0x11, 0x00


	//----- nvinfo : EIATTR_KPARAM_INFO
	.align		4
.L_26783:
        /*00c8*/ 	.byte	0x04, 0x17
        /*00ca*/ 	.short	(.L_26785 - .L_26784)
.L_26784:
        /*00cc*/ 	.word	0x00000000
        /*00d0*/ 	.short	0x0009
        /*00d2*/ 	.short	0x0040
        /*00d4*/ 	.byte	0x00, 0xf0, 0x21, 0x00


	//----- nvinfo : EIATTR_KPARAM_INFO
	.align		4
.L_26785:
        /*00d8*/ 	.byte	0x04, 0x17
        /*00da*/ 	.short	(.L_26787 - .L_26786)
.L_26786:
        /*00dc*/ 	.word	0x00000000
        /*00e0*/ 	.short	0x0008
        /*00e2*/ 	.short	0x0038
        /*00e4*/ 	.byte	0x00, 0xf0, 0x21, 0x00


	//----- nvinfo : EIATTR_KPARAM_INFO
	.align		4
.L_26787:
        /*00e8*/ 	.byte	0x04, 0x17
        /*00ea*/ 	.short	(.L_26789 - .L_26788)
.L_26788:
        /*00ec*/ 	.word	0x00000000
        /*00f0*/ 	.short	0x0007
        /*00f2*/ 	.short	0x0034
        /*00f4*/ 	.byte	0x00, 0xf0, 0x11, 0x00


	//----- nvinfo : EIATTR_KPARAM_INFO
	.align		4
.L_26789:
        /*00f8*/ 	.byte	0x04, 0x17
        /*00fa*/ 	.short	(.L_26791 - .L_26790)
.L_26790:
        /*00fc*/ 	.word	0x00000000
        /*0100*/ 	.short	0x0006
        /*0102*/ 	.short	0x0030
        /*0104*/ 	.byte	0x00, 0xf0, 0x11, 0x00


	//----- nvinfo : EIATTR_KPARAM_INFO
	.align		4
.L_26791:
        /*0108*/ 	.byte	0x04, 0x17
        /*010a*/ 	.short	(.L_26793 - .L_26792)
.L_26792:
        /*010c*/ 	.word	0x00000000
        /*0110*/ 	.short	0x0005
        /*0112*/ 	.short	0x0028
        /*0114*/ 	.byte	0x00, 0xf0, 0x21, 0x00


	//----- nvinfo : EIATTR_KPARAM_INFO
	.align		4
.L_26793:
        /*0118*/ 	.byte	0x04, 0x17
        /*011a*/ 	.short	(.L_26795 - .L_26794)
.L_26794:
        /*011c*/ 	.word	0x00000000
        /*0120*/ 	.short	0x0004
        /*0122*/ 	.short	0x0020
        /*0124*/ 	.byte	0x00, 0xf0, 0x21, 0x00


	//----- nvinfo : EIATTR_KPARAM_INFO
	.align		4
.L_26795:
        /*0128*/ 	.byte	0x04, 0x17
        /*012a*/ 	.short	(.L_26797 - .L_26796)
.L_26796:
        /*012c*/ 	.word	0x00000000
        /*0130*/ 	.short	0x0003
        /*0132*/ 	.short	0x0018
        /*0134*/ 	.byte	0x00, 0xf0, 0x21, 0x00


	//----- nvinfo : EIATTR_KPARAM_INFO
	.align		4
.L_26797:
        /*0138*/ 	.byte	0x04, 0x17
        /*013a*/ 	.short	(.L_26799 - .L_26798)
.L_26798:
        /*013c*/ 	.word	0x00000000
        /*0140*/ 	.short	0x0002
        /*0142*/ 	.short	0x0010
        /*0144*/ 	.byte	0x00, 0xf0, 0x21, 0x00


	//----- nvinfo : EIATTR_KPARAM_INFO
	.align		4
.L_26799:
        /*0148*/ 	.byte	0x04, 0x17
        /*014a*/ 	.short	(.L_26801 - .L_26800)
.L_26800:
        /*014c*/ 	.word	0x00000000
        /*0150*/ 	.short	0x0001
        /*0152*/ 	.short	0x0008
        /*0154*/ 	.byte	0x00, 0xf0, 0x21, 0x00


	//----- nvinfo : EIATTR_KPARAM_INFO
	.align		4
.L_26801:
        /*0158*/ 	.byte	0x04, 0x17
        /*015a*/ 	.short	(.L_26803 - .L_26802)
.L_26802:
        /*015c*/ 	.word	0x00000000
        /*0160*/ 	.short	0x0000
        /*0162*/ 	.short	0x0000
        /*0164*/ 	.byte	0x00, 0xf0, 0x21, 0x00


	//----- nvinfo : EIATTR_SPARSE_MMA_MASK
	.align		4
.L_26803:
        /*0168*/ 	.byte	0x03, 0x50
        /*016a*/ 	.short	0x0000


	//----- nvinfo : EIATTR_MAXREG_COUNT
	.align		4
        /*016c*/ 	.byte	0x03, 0x1b
        /*016e*/ 	.short	0x00ff


	//----- nvinfo : EIATTR_NUM_BARRIERS
	.align		4
        /*0170*/ 	.byte	0x02, 0x4c
        /*0172*/ 	.byte	0x01
	.zero		1


	//----- nvinfo : EIATTR_MERCURY_ISA_VERSION
	.align		4
        /*0174*/ 	.byte	0x03, 0x5f
        /*0176*/ 	.short	0x0101


	//----- nvinfo : EIATTR_COOP_GROUP_MASK_REGIDS
	.align		4
        /*0178*/ 	.byte	0x04, 0x29
        /*017a*/ 	.short	(.L_26805 - .L_26804)


	//   ....[0]....
.L_26804:
        /*017c*/ 	.word	0xffffffff


	//   ....[1]....
        /*0180*/ 	.word	0xffffffff


	//   ....[2]....
        /*0184*/ 	.word	0xffffffff


	//   ....[3]....
        /*0188*/ 	.word	0xffffffff


	//   ....[4]....
        /*018c*/ 	.word	0xffffffff


	//   ....[5]....
        /*0190*/ 	.word	0xffffffff


	//   ....[6]....
        /*0194*/ 	.word	0xffffffff


	//   ....[7]....
        /*0198*/ 	.word	0xffffffff


	//   ....[8]....
        /*019c*/ 	.word	0xffffffff


	//   ....[9]....
        /*01a0*/ 	.word	0xffffffff


	//   ....[10]....
        /*01a4*/ 	.word	0xffffffff


	//   ....[11]....
        /*01a8*/ 	.word	0xffffffff


	//   ....[12]....
        /*01ac*/ 	.word	0xffffffff


	//   ....[13]....
        /*01b0*/ 	.word	0xffffffff


	//   ....[14]....
        /*01b4*/ 	.word	0xffffffff


	//   ....[15]....
        /*01b8*/ 	.word	0xffffffff


	//   ....[16]....
        /*01bc*/ 	.word	0xffffffff


	//   ....[17]....
        /*01c0*/ 	.word	0xffffffff


	//   ....[18]....
        /*01c4*/ 	.word	0xffffffff


	//   ....[19]....
        /*01c8*/ 	.word	0xffffffff


	//   ....[20]....
        /*01cc*/ 	.word	0xffffffff


	//   ....[21]....
        /*01d0*/ 	.word	0xffffffff


	//   ....[22]....
        /*01d4*/ 	.word	0xffffffff


	//   ....[23]....
        /*01d8*/ 	.word	0xffffffff


	//   ....[24]....
        /*01dc*/ 	.word	0xffffffff


	//   ....[25]....
        /*01e0*/ 	.word	0xffffffff


	//   ....[26]....
        /*01e4*/ 	.word	0xffffffff


	//   ....[27]....
        /*01e8*/ 	.word	0xffffffff


	//   ....[28]....
        /*01ec*/ 	.word	0xffffffff


	//   ....[29]....
        /*01f0*/ 	.word	0xffffffff


	//   ....[30]....
        /*01f4*/ 	.word	0xffffffff


	//   ....[31]....
        /*01f8*/ 	.word	0xffffffff


	//   ....[32]....
        /*01fc*/ 	.word	0xffffffff


	//   ....[33]....
        /*0200*/ 	.word	0xffffffff


	//   ....[34]....
        /*0204*/ 	.word	0xffffffff


	//   ....[35]....
        /*0208*/ 	.word	0xffffffff


	//   ....[36]....
        /*020c*/ 	.word	0xffffffff


	//   ....[37]....
        /*0210*/ 	.word	0xffffffff


	//   ....[38]....
        /*0214*/ 	.word	0xffffffff


	//   ....[39]....
        /*0218*/ 	.word	0xffffffff


	//   ....[40]....
        /*021c*/ 	.word	0xffffffff


	//   ....[41]....
        /*0220*/ 	.word	0xffffffff


	//   ....[42]....
        /*0224*/ 	.word	0xffffffff


	//   ....[43]....
        /*0228*/ 	.word	0xffffffff


	//   ....[44]....
        /*022c*/ 	.word	0xffffffff


	//   ....[45]....
        /*0230*/ 	.word	0xffffffff


	//----- nvinfo : EIATTR_COOP_GROUP_INSTR_OFFSETS
	.align		4
.L_26805:
        /*0234*/ 	.byte	0x04, 0x28
        /*0236*/ 	.short	(.L_26807 - .L_26806)


	//   ....[0]....
.L_26806:
        /*0238*/ 	.word	0x00002670


	//   ....[1]....
        /*023c*/ 	.word	0x00002750


	//   ....[2]....
        /*0240*/ 	.word	0x00002780


	//   ....[3]....
        /*0244*/ 	.word	0x000027d0


	//   ....[4]....
        /*0248*/ 	.word	0x00002870


	//   ....[5]....
        /*024c*/ 	.word	0x00002940


	//   ....[6]....
        /*0250*/ 	.word	0x00002960


	//   ....[7]....
        /*0254*/ 	.word	0x00002980


	//   ....[8]....
        /*0258*/ 	.word	0x00003840


	//   ....[9]....
        /*025c*/ 	.word	0x000038c0


	//   ....[10]....
        /*0260*/ 	.word	0x00003900


	//   ....[11]....
        /*0264*/ 	.word	0x00003950


	//   ....[12]....
        /*0268*/ 	.word	0x000039b0


	//   ....[13]....
        /*026c*/ 	.word	0x00003a00


	//   ....[14]....
        /*0270*/ 	.word	0x00003a20


	//   ....[15]....
        /*0274*/ 	.word	0x00003a40


	//   ....[16]....
        /*0278*/ 	.word	0x00007670


	//   ....[17]....
        /*027c*/ 	.word	0x000076d0


	//   ....[18]....
        /*0280*/ 	.word	0x000076e0


	//   ....[19]....
        /*0284*/ 	.word	0x000076f0


	//   ....[20]....
        /*0288*/ 	.word	0x00007700


	//   ....[21]....
        /*028c*/ 	.word	0x00007720


	//   ....[22]....
        /*0290*/ 	.word	0x00007740


	//   ....[23]....
        /*0294*/ 	.word	0x00007760


	//   ....[24]....
        /*0298*/ 	.word	0x00007780


	//   ....[25]....
        /*029c*/ 	.word	0x000077c0


	//   ....[26]....
        /*02a0*/ 	.word	0x000077f0


	//   ....[27]....
        /*02a4*/ 	.word	0x00007810


	//   ....[28]....
        /*02a8*/ 	.word	0x00007830


	//   ....[29]....
        /*02ac*/ 	.word	0x00007860


	//   ....[30]....
        /*02b0*/ 	.word	0x00007890


	//   ....[31]....
        /*02b4*/ 	.word	0x000078c0


	//   ....[32]....
        /*02b8*/ 	.word	0x00007900


	//   ....[33]....
        /*02bc*/ 	.word	0x00007930


	//   ....[34]....
        /*02c0*/ 	.word	0x00007960


	//   ....[35]....
        /*02c4*/ 	.word	0x00007990


	//   ....[36]....
        /*02c8*/ 	.word	0x000079c0


	//   ....[37]....
        /*02cc*/ 	.word	0x000079f0


	//   ....[38]....
        /*02d0*/ 	.word	0x00007a20


	//   ....[39]....
        /*02d4*/ 	.word	0x00007a60


	//   ....[40]....
        /*02d8*/ 	.word	0x00007aa0


	//   ....[41]....
        /*02dc*/ 	.word	0x00007ad0


	//   ....[42]....
        /*02e0*/ 	.word	0x00007af0


	//   ....[43]....
        /*02e4*/ 	.word	0x00007b10


	//   ....[44]....
        /*02e8*/ 	.word	0x00007b30


	//   ....[45]....
        /*02ec*/ 	.word	0x00007b50


	//----- nvinfo : EIATTR_EXIT_INSTR_OFFSETS
	.align		4
.L_26807:
        /*02f0*/ 	.byte	0x04, 0x1c
        /*02f2*/ 	.short	(.L_26809 - .L_26808)


	//   ....[0]....
.L_26808:
        /*02f4*/ 	.word	0x000000d0


	//   ....[1]....
        /*02f8*/ 	.word	0x00008280


	//   ....[2]....
        /*02fc*/ 	.word	0x00008380


	//   ....[3]....
        /*0300*/ 	.word	0x00008a20


	//----- nvinfo : EIATTR_CRS_STACK_SIZE
	.align		4
.L_26809:
        /*0304*/ 	.byte	0x04, 0x1e
        /*0306*/ 	.short	(.L_26811 - .L_26810)
.L_26810:
        /*0308*/ 	.word	0x00000000


	//----- nvinfo : EIATTR_CBANK_PARAM_SIZE
	.align		4
.L_26811:
        /*030c*/ 	.byte	0x03, 0x19
        /*030e*/ 	.short	0x008c


	//----- nvinfo : EIATTR_PARAM_CBANK
	.align		4
        /*0310*/ 	.byte	0x04, 0x0a
        /*0312*/ 	.short	(.L_26813 - .L_26812)
	.align		4
.L_26812:
        /*0314*/ 	.word	index@(.nv.constant0._ZN4vllm25paged_attention_v2_kernelIttLi120ELi32ELi128ELNS_18Fp8KVCacheDataTypeE0ELb0ELi512EEEvPfS2_PT_PKS3_PKT0_S9_ifPKiSB_iPKfiiiSD_SD_iiiii)
        /*0318*/ 	.short	0x0210
        /*031a*/ 	.short	0x008c


	//----- nvinfo : EIATTR_SW_WAR
	.align		4
.L_26813:
        /*031c*/ 	.byte	0x04, 0x36
        /*031e*/ 	.short	(.L_26815 - .L_26814)
.L_26814:
        /*0320*/ 	.word	0x00000008
.L_26815:


//--------------------- .nv.info._ZN4vllm25paged_attention_v2_kernelIttLi112ELi32ELi128ELNS_18Fp8KVCacheDataTypeE0ELb0ELi512EEEvPfS2_PT_PKS3_PKT0_S9_ifPKiSB_iPKfiiiSD_SD_iiiii --------------------------
	.section	.nv.info._ZN4vllm25paged_attention_v2_kernelIttLi112ELi32ELi128ELNS_18Fp8KVCacheDataTypeE0ELb0ELi512EEEvPfS2_PT_PKS3_PKT0_S9_ifPKiSB_iPKfiiiSD_SD_iiiii,"",@"SHT_CUDA_INFO"
	.sectionflags	@""
	.align	4


	//----- nvinfo : EIATTR_CUDA_API_VERSION
	.align		4
        /*0000*/ 	.byte	0x04, 0x37
        /*0002*/ 	.short	(.L_26817 - .L_26816)
.L_26816:
        /*0004*/ 	.word	0x00000082


	//----- nvinfo : EIATTR_KPARAM_INFO
	.align		4
.L_26817:
        /*0008*/ 	.byte	0x04, 0x17
        /*000a*/ 	.short	(.L_26819 - .L_26818)
.L_26818:
        /*000c*/ 	.word	0x00000000
        /*0010*/ 	.short	0x0015
        /*0012*/ 	.short	0x0088
        /*0014*/ 	.byte	0x00, 0xf0, 0x11, 0x00


	//----- nvinfo : EIATTR_KPARAM_INFO
	.align		4
.L_26819:
        /*0018*/ 	.byte	0x04, 0x17
        /*001a*/ 	.short	(.L_26821 - .L_26820)
.L_26820:
        /*001c*/ 	.word	0x00000000
        /*0020*/ 	.short	0x0014
        /*0022*/ 	.short	0x0084
        /*0024*/ 	.byte	0x00, 0xf0, 0x11, 0x00


	//----- nvinfo : EIATTR_KPARAM_INFO
	.align		4
.L_26821:
        /*0028*/ 	.byte	0x04, 0x17
        /*002a*/ 	.short	(.L_26823 - .L_26822)
.L_26822:
        /*002c*/ 	.word	0x00000000
        /*0030*/ 	.short	0x0013
        /*0032*/ 	.short	0x0080
        /*0034*/ 	.byte	0x00, 0xf0, 0x11, 0x00


	//----- nvinfo : EIATTR_KPARAM_INFO
	.align		4
.L_26823:
        /*0038*/ 	.byte	0x04, 0x17
        /*003a*/ 	.short	(.L_26825 - .L_26824)
.L_26824:
        /*003c*/ 	.word	0x00000000
        /*0040*/ 	.short	0x0012
        /*0042*/ 	.short	0x007c
        /*0044*/ 	.byte	0x00, 0xf0, 0x11, 0x00


	//----- nvinfo : EIATTR_KPARAM_INFO
	.align		4
.L_26825:
        /*0048*/ 	.byte	0x04, 0x17
        /*004a*/ 	.short	(.L_26827 - .L_26826)
.L_26826:
        /*004c*/ 	.word	0x00000000
        /*0050*/ 	.short	0x0011
        /*0052*/ 	.short	0x0078
        /*0054*/ 	.byte	0x00, 0xf0, 0x11, 0x00


	//----- nvinfo : EIATTR_KPARAM_INFO
	.align		4
.L_26827:
        /*0058*/ 	.byte	0x04, 0x17
        /*005a*/ 	.short	(.L_26829 - .L_26828)
.L_26828:
        /*005c*/ 	.word	0x00000000
        /*0060*/ 	.short	0x0010
        /*0062*/ 	.short	0x0070
        /*0064*/ 	.byte	0x00, 0xf0, 0x21, 0x00


	//----- nvinfo : EIATTR_KPARAM_INFO
	.align		4
.L_26829:
        /*0068*/ 	.byte	0x04, 0x17
        /*006a*/ 	.short	(.L_26831 - .L_26830)
.L_26830:
        /*006c*/ 	.word	0x00000000
        /*0070*/ 	.short	0x000f
        /*0072*/ 	.short	0x0068
        /*0074*/ 	.byte	0x00, 0xf0, 0x21, 0x00


	//----- nvinfo : EIATTR_KPARAM_INFO
	.align		4
.L_26831:
        /*0078*/ 	.byte	0x04, 0x17
        /*007a*/ 	.short	(.L_26833 - .L_26832)
.L_26832:
        /*007c*/ 	.word	0x00000000
        /*0080*/ 	.short	0x000e
        /*0082*/ 	.short	0x0060
        /*0084*/ 	.byte	0x00, 0xf0, 0x11, 0x00


	//----- nvinfo : EIATTR_KPARAM_INFO
	.align		4
.L_26833:
        /*0088*/ 	.byte	0x04, 0x17
        /*008a*/ 	.short	(.L_26835 - .L_26834)
.L_26834:
        /*008c*/ 	.word	0x00000000
        /*0090*/ 	.short	0x000d
        /*0092*/ 	.short	0x005c
        /*0094*/ 	.byte	0x00, 0xf0, 0x11, 0x00


	//----- nvinfo : EIATTR_KPARAM_INFO
	.align		4
.L_26835:
        /*0098*/ 	.byte	0x04, 0x17
        /*009a*/ 	.short	(.L_26837 - .L_26836)
.L_26836:
        /*009c*/ 	.word	0x00000000
        /*00a0*/ 	.short	0x000c
        /*00a2*/ 	.short	0x0058
        /*00a4*/ 	.byte	0x00, 0xf0, 0x11, 0x00


	//----- nvinfo : EIATTR_KPARAM_INFO
	.align		4
.L_26837:
        /*00a8*/ 	.byte	0x04, 0x17
        /*00aa*/ 	.short	(.L_26839 - .L_26838)
.L_26838:
        /*00ac*/ 	.word	0x00000000
        /*00b0*/ 	.short	0x000b
        /*00b2*/ 	.short	0x0050
        /*00b4*/ 	.byte	0x00, 0xf0, 0x21, 0x00


	//----- nvinfo : EIATTR_KPARAM_INFO
	.align		4
.L_26839:
        /*00b8*/ 	.byte	0x04, 0x17
        /*00ba*/ 	.short	(.L_26841 - .L_26840)
.L_26840:
        /*00bc*/ 	.word	0x00000000
        /*00c0*/ 	.short	0x000a
        /*00c2*/ 	.short	0x0048
        /*00c4*/ 	.byte	0x00, 0xf0, 0x11, 0x00


	//----- nvinfo : EIATTR_KPARAM_INFO
	.align		4
.L_26841:
        /*00c8*/ 	.byte	0x04, 0x17
        /*00ca*/ 	.short	(.L_26843 - .L_26842)
.L_26842:
        /*00cc*/ 	.word	0x00000000
        /*00d0*/ 	.short	0x0009
        /*00d2*/ 	.short	0x0040
        /*00d4*/ 	.byte	0x00, 0xf0, 0x21, 0x00


	//----- nvinfo : EIATTR_KPARAM_INFO
	.align		4
.L_26843:
        /*00d8*/ 	.byte	0x04, 0x17
        /*00da*/ 	.short	(.L_26845 - .L_26844)
.L_26844:
        /*00dc*/ 	.word	0x00000000
        /*00e0*/ 	.short	0x0008
        /*00e2*/ 	.short	0x0038
        /*00e4*/ 	.byte	0x00, 0xf0, 0x21, 0x00


	//----- nvinfo : EIATTR_KPARAM_INFO
	.align		4
.L_26845:
        /*00e8*/ 	.byte	0x04, 0x17
        /*00ea*/ 	.short	(.L_26847 - .L_26846)
.L_26846:
        /*00ec*/ 	.word	0x00000000
        /*00f0*/ 	.short	0x0007
        /*00f2*/ 	.short	0x0034
        /*00f4*/ 	.byte	0x00, 0xf0, 0x11, 0x00


	//----- nvinfo : EIATTR_KPARAM_INFO
	.align		4
.L_26847:
        /*00f8*/ 	.byte	0x04, 0x17
        /*00fa*/ 	.short	(.L_26849 - .L_26848)
.L_26848:
        /*00fc*/ 	.word	0x00000000
        /*0100*/ 	.short	0x0006
        /*0102*/ 	.short	0x0030
        /*0104*/ 	.byte	0x00, 0xf0, 0x11, 0x00


	//----- nvinfo : EIATTR_KPARAM_INFO
	.align		4
.L_26849:
        /*0108*/ 	.byte	0x04, 0x17
        /*010a*/ 	.short	(.L_26851 - .L_26850)
.L_26850:
        /*010c*/ 	.word	0x00000000
        /*0110*/ 	.short	0x0005
        /*0112*/ 	.short	0x0028
        /*0114*/ 	.byte	0x00, 0xf0, 0x21, 0x00


	//----- nvinfo : EIATTR_KPARAM_INFO
	.align		4
.L_26851:
        /*0118*/ 	.byte	0x04, 0x17
        /*011a*/ 	.short	(.L_26853 - .L_26852)
.L_26852:
        /*011c*/ 	.word	0x00000000
        /*0120*/ 	.short	0x0004
        /*0122*/ 	.short	0x0020
        /*0124*/ 	.byte	0x00, 0xf0, 0x21, 0x00


	//----- nvinfo : EIATTR_KPARAM_INFO
	.align		4
.L_26853:
        /*0128*/ 	.byte	0x04, 0x17
        /*012a*/ 	.short	(.L_26855 - .L_26854)
.L_26854:
        /*012c*/ 	.word	0x00000000
        /*0130*/ 	.short	0x0003
        /*0132*/ 	.short	0x0018
        /*0134*/ 	.byte	0x00, 0xf0, 0x21, 0x00


	//----- nvinfo : EIATTR_KPARAM_INFO
	.align		4
.L_26855:
        /*0138*/ 	.byte	0x04, 0x17
        /*013a*/ 	.short	(.L_26857 - .L_26856)
.L_26856:
        /*013c*/ 	.word	0x00000000
        /*0140*/ 	.short	0x0002
        /*0142*/ 	.short	0x0010
        /*0144*/ 	.byte	0x00, 0xf0, 0x21, 0x00


	//----- nvinfo : EIATTR_KPARAM_INFO
	.align		4
.L_26857:
        /*0148*/ 	.byte	0x04, 0x17
        /*014a*/ 	.short	(.L_26859 - .L_26858)
.L_26858:
        /*014c*/ 	.word	0x00000000
        /*0150*/ 	.short	0x0001
        /*0152*/ 	.short	0x0008
        /*0154*/ 	.byte	0x00, 0xf0, 0x21, 0x00


	//----- nvinfo : EIATTR_KPARAM_INFO
	.align		4
.L_26859:
        /*0158*/ 	.byte	0x04, 0x17
        /*015a*/ 	.short	(.L_26861 - .L_26860)
.L_26860:
        /*015c*/ 	.word	0x00000000
        /*0160*/ 	.short	0x0000
        /*0162*/ 	.short	0x0000
        /*0164*/ 	.byte	0x00, 0xf0, 0x21, 0x00


	//----- nvinfo : EIATTR_SPARSE_MMA_MASK
	.align		4
.L_26861:
        /*0168*/ 	.byte	0x03, 0x50
        /*016a*/ 	.short	0x0000


	//----- nvinfo : EIATTR_MAXREG_COUNT
	.align		4
        /*016c*/ 	.byte	0x03, 0x1b
        /*016e*/ 	.short	0x00ff


	//----- nvinfo : EIATTR_NUM_BARRIERS
	.align		4
        /*0170*/ 	.byte	0x02, 0x4c
        /*0172*/ 	.byte	0x01
	.zero		1


	//----- nvinfo : EIATTR_MERCURY_ISA_VERSION
	.align		4
        /*0174*/ 	.byte	0x03, 0x5f
        /*0176*/ 	.short	0x0101


	//----- nvinfo : EIATTR_COOP_GROUP_MASK_REGIDS
	.align		4
        /*0178*/ 	.byte	0x04, 0x29
        /*017a*/ 	.short	(.L_26863 - .L_26862)


	//   ....[0]....
.L_26862:
        /*017c*/ 	.word	0xffffffff


	//   ....[1]....
        /*0180*/ 	.word	0xffffffff


	//   ....[2]....
        /*0184*/ 	.word	0xffffffff


	//   ....[3]....
        /*0188*/ 	.word	0xffffffff


	//   ....[4]....
        /*018c*/ 	.word	0xffffffff


	//   ....[5]....
        /*0190*/ 	.word	0xffffffff


	//   ....[6]....
        /*0194*/ 	.word	0xffffffff


	//   ....[7]....
        /*0198*/ 	.word	0xffffffff


	//   ....[8]....
        /*019c*/ 	.word	0xffffffff


	//   ....[9]....
        /*01a0*/ 	.word	0xffffffff


	//   ....[10]....
        /*01a4*/ 	.word	0xffffffff


	//   ....[11]....
        /*01a8*/ 	.word	0xffffffff


	//   ....[12]....
        /*01ac*/ 	.word	0xffffffff


	//   ....[13]....
        /*01b0*/ 	.word	0xffffffff


	//   ....[14]....
        /*01b4*/ 	.word	0xffffffff


	//   ....[15]....
        /*01b8*/ 	.word	0xffffffff


	//   ....[16]....
        /*01bc*/ 	.word	0xffffffff


	//   ....[17]....
        /*01c0*/ 	.word	0xffffffff


	//   ....[18]....
        /*01c4*/ 	.word	0xffffffff


	//   ....[19]....
        /*01c8*/ 	.word	0xffffffff


	//   ....[20]....
        /*01cc*/ 	.word	0xffffffff


	//   ....[21]....
        /*01d0*/ 	.word	0xffffffff


	//   ....[22]....
        /*01d4*/ 	.word	0xffffffff


	//   ....[23]....
        /*01d8*/ 	.word	0xffffffff


	//   ....[24]....
        /*01dc*/ 	.word	0xffffffff


	//   ....[25]....
        /*01e0*/ 	.word	0xffffffff


	//   ....[26]....
        /*01e4*/ 	.word	0xffffffff


	//   ....[27]....
        /*01e8*/ 	.word	0xffffffff


	//   ....[28]....
        /*01ec*/ 	.word	0xffffffff


	//   ....[29]....
        /*01f0*/ 	.word	0xffffffff


	//   ....[30]....
        /*01f4*/ 	.word	0xffffffff


	//   ....[31]....
        /*01f8*/ 	.word	0xffffffff


	//   ....[32]....
        /*01fc*/ 	.word	0xffffffff


	//   ....[33]....
        /*0200*/ 	.word	0xffffffff


	//   ....[34]....
        /*0204*/ 	.word	0xffffffff


	//   ....[35]....
        /*0208*/ 	.word	0xffffffff


	//   ....[36]....
        /*020c*/ 	.word	0xffffffff


	//   ....[37]....
        /*0210*/ 	.word	0xffffffff


	//   ....[38]....
        /*0214*/ 	.word	0xffffffff


	//   ....[39]....
        /*0218*/ 	.word	0xffffffff


	//   ....[40]....
        /*021c*/ 	.word	0xffffffff


	//   ....[41]....
        /*0220*/ 	.word	0xffffffff


	//   ....[42]....
        /*0224*/ 	.word	0xffffffff


	//   ....[43]....
        /*0228*/ 	.word	0xffffffff


	//----- nvinfo : EIATTR_COOP_GROUP_INSTR_OFFSETS
	.align		4
.L_26863:
        /*022c*/ 	.byte	0x04, 0x28
        /*022e*/ 	.short	(.L_26865 - .L_26864)


	//   ....[0]....
.L_26864:
        /*0230*/ 	.word	0x000024d0


	//   ....[1]....
        /*0234*/ 	.word	0x000025b0


	//   ....[2]....
        /*0238*/ 	.word	0x000025e0


	//   ....[3]....
        /*023c*/ 	.word	0x00002680


	//   ....[4]....
        /*0240*/ 	.word	0x000026e0


	//   ....[5]....
        /*0244*/ 	.word	0x000027a0


	//   ....[6]....
        /*0248*/ 	.word	0x000027c0


	//   ....[7]....
        /*024c*/ 	.word	0x000027e0


	//   ....[8]....
        /*0250*/ 	.word	0x000036a0


	//   ....[9]....
        /*0254*/ 	.word	0x00003720


	//   ....[10]....
        /*0258*/ 	.word	0x00003760


	//   ....[11]....
        /*025c*/ 	.word	0x000037b0


	//   ....[12]....
        /*0260*/ 	.word	0x00003810


	//   ....[13]....
        /*0264*/ 	.word	0x00003860


	//   ....[14]....
        /*0268*/ 	.word	0x00003880


	//   ....[15]....
        /*026c*/ 	.word	0x000038a0


	//   ....[16]....
        /*0270*/ 	.word	0x000071c0


	//   ....[17]....
        /*0274*/ 	.word	0x00007200


	//   ....[18]....
        /*0278*/ 	.word	0x00007220


	//   ....[19]....
        /*027c*/ 	.word	0x00007230


	//   ....[20]....
        /*0280*/ 	.word	0x00007240


	//   ....[21]....
        /*0284*/ 	.word	0x00007250


	//   ....[22]....
        /*0288*/ 	.word	0x00007260


	//   ....[23]....
        /*028c*/ 	.word	0x00007290


	//   ....[24]....
        /*0290*/ 	.word	0x000072d0


	//   ....[25]....
        /*0294*/ 	.word	0x000072f0


	//   ....[26]....
        /*0298*/ 	.word	0x00007310


	//   ....[27]....
        /*029c*/ 	.word	0x00007330


	//   ....[28]....
        /*02a0*/ 	.word	0x00007350


	//   ....[29]....
        /*02a4*/ 	.word	0x00007370


	//   ....[30]....
        /*02a8*/ 	.word	0x00007380


	//   ....[31]....
        /*02ac*/ 	.word	0x000073a0


	//   ....[32]....
        /*02b0*/ 	.word	0x000073d0


	//   ....[33]....
        /*02b4*/ 	.word	0x00007400


	//   ....[34]....
        /*02b8*/ 	.word	0x00007430


	//   ....[35]....
        /*02bc*/ 	.word	0x00007470


	//   ....[36]....
        /*02c0*/ 	.word	0x000074a0


	//   ....[37]....
        /*02c4*/ 	.word	0x000074e0


	//   ....[38]....
        /*02c8*/ 	.word	0x00007500


	//   ....[39]....
        /*02cc*/ 	.word	0x00007520


	//   ....[40]....
        /*02d0*/ 	.word	0x00007540


	//   ....[41]....
        /*02d4*/ 	.word	0x00007570


	//   ....[42]....
        /*02d8*/ 	.word	0x000075a0


	//   ....[43]....
        /*02dc*/ 	.word	0x000075d0


	//----- nvinfo : EIATTR_EXIT_INSTR_OFFSETS
	.align		4
.L_26865:
        /*02e0*/ 	.byte	0x04, 0x1c
        /*02e2*/ 	.short	(.L_26867 - .L_26866)


	//   ....[0]....
.L_26866:
        /*02e4*/ 	.word	0x000000d0


	//   ....[1]....
        /*02e8*/ 	.word	0x00007d30


	//   ....[2]....
        /*02ec*/ 	.word	0x00007e30


	//   ....[3]....
        /*02f0*/ 	.word	0x00008460


	//----- nvinfo : EIATTR_CRS_STACK_SIZE
	.align		4
.L_26867:
        /*02f4*/ 	.byte	0x04, 0x1e
        /*02f6*/ 	.short	(.L_26869 - .L_26868)
.L_26868:
        /*02f8*/ 	.word	0x00000000


	//----- nvinfo : EIATTR_CBANK_PARAM_SIZE
	.align		4
.L_26869:
        /*02fc*/ 	.byte	0x03, 0x19
        /*02fe*/ 	.short	0x008c


	//----- nvinfo : EIATTR_PARAM_CBANK
	.align		4
        /*0300*/ 	.byte	0x04, 0x0a
        /*0302*/ 	.short	(.L_26871 - .L_26870)
	.align		4
.L_26870:
        /*0304*/ 	.word	index@(.nv.constant0._ZN4vllm25paged_attention_v2_kernelIttLi112ELi32ELi128ELNS_18Fp8KVCacheDataTypeE0ELb0ELi512EEEvPfS2_PT_PKS3_PKT0_S9_ifPKiSB_iPKfiiiSD_SD_iiiii)
        /*0308*/ 	.short	0x0210
        /*030a*/ 	.short	0x008c


	//----- nvinfo : EIATTR_SW_WAR
	.align		4
.L_26871:
        /*030c*/ 	.byte	0x04, 0x36
        /*030e*/ 	.short	(.L_26873 - .L_26872)
.L_26872:
        /*0310*/ 	.word	0x00000008
.L_26873:


//--------------------- .nv.info._ZN4vllm25paged_attention_v2_kernelIttLi96ELi32ELi128ELNS_18Fp8KVCacheDataTypeE0ELb0ELi512EEEvPfS2_PT_PKS3_PKT0_S9_ifPKiSB_iPKfiiiSD_SD_iiiii --------------------------
	.section	.nv.info._ZN4vllm25paged_attention_v2_kernelIttLi96ELi32ELi128ELNS_18Fp8KVCacheDataTypeE0ELb0ELi512EEEvPfS2_PT_PKS3_PKT0_S9_ifPKiSB_iPKfiiiSD_SD_iiiii,"",@"SHT_CUDA_INFO"
	.sectionflags	@""
	.align	4


	//----- nvinfo : EIATTR_CUDA_API_VERSION
	.align		4
        /*0000*/ 	.byte	0x04, 0x37
        /*0002*/ 	.short	(.L_26875 - .L_26874)
.L_26874:
        /*0004*/ 	.word	0x00000082


	//----- nvinfo : EIATTR_KPARAM_INFO
	.align		4
.L_26875:
        /*0008*/ 	.byte	0x04, 0x17
        /*000a*/ 	.short	(.L_26877 - .L_26876)
.L_26876:
        /*000c*/ 	.word	0x00000000
        /*0010*/ 	.short	0x0015
        /*0012*/ 	.short	0x0088
        /*0014*/ 	.byte	0x00, 0xf0, 0x11, 0x00


	//----- nvinfo : EIATTR_KPARAM_INFO
	.align		4
.L_26877:
        /*0018*/ 	.byte	0x04, 0x17
        /*001a*/ 	.short	(.L_26879 - .L_26878)
.L_26878:
        /*001c*/ 	.word	0x00000000
        /*0020*/ 	.short	0x0014
        /*0022*/ 	.short	0x0084
        /*0024*/ 	.byte	0x00, 0xf0, 0x11, 0x00


	//----- nvinfo : EIATTR_KPARAM_INFO
	.align		4
.L_26879:
        /*0028*/ 	.byte	0x04, 0x17
        /*002a*/ 	.short	(.L_26881 - .L_26880)
.L_26880:
        /*002c*/ 	.word	0x00000000
        /*0030*/ 	.short	0x0013
        /*0032*/ 	.short	0x0080
        /*0034*/ 	.byte	0x00, 0xf0, 0x11, 0x00


	//----- nvinfo : EIATTR_KPARAM_INFO
	.align		4
.L_26881:
        /*0038*/ 	.byte	0x04, 0x17
        /*003a*/ 	.short	(.L_26883 - .L_26882)
.L_26882:
        /*003c*/ 	.word	0x00000000
        /*0040*/ 	.short	0x0012
        /*0042*/ 	.short	0x007c
        /*0044*/ 	.byte	0x00, 0xf0, 0x11, 0x00


	//----- nvinfo : EIATTR_KPARAM_INFO
	.align		4
.L_26883:
        /*0048*/ 	.byte	0x04, 0x17
        /*004a*/ 	.short	(.L_26885 - .L_26884)
.L_26884:
        /*004c*/ 	.word	0x00000000
        /*0050*/ 	.short	0x0011
        /*0052*/ 	.short	0x0078
        /*0054*/ 	.byte	0x00, 0xf0, 0x11, 0x00


	//----- nvinfo : EIATTR_KPARAM_INFO
	.align		4
.L_26885:
        /*0058*/ 	.byte	0x04, 0x17
        /*005a*/ 	.short	(.L_26887 - .L_26886)
.L_26886:
        /*005c*/ 	.word	0x00000000
        /*0060*/ 	.short	0x0010
        /*0062*/ 	.short	0x0070
        /*0064*/ 	.byte	0x00, 0xf0, 0x21, 0x00


	//----- nvinfo : EIATTR_KPARAM_INFO
	.align		4
.L_26887:
        /*0068*/ 	.byte	0x04, 0x17
        /*006a*/ 	.short	(.L_26889 - .L_26888)
.L_26888:
        /*006c*/ 	.word	0x00000000
        /*0070*/ 	.short	0x000f
        /*0072*/ 	.short	0x0068
        /*0074*/ 	.byte	0x00, 0xf0, 0x21, 0x00


	//----- nvinfo : EIATTR_KPARAM_INFO
	.align		4
.L_26889:
        /*0078*/ 	.byte	0x04, 0x17
        /*007a*/ 	.short	(.L_26891 - .L_26890)
.L_26890:
        /*007c*/ 	.word	0x00000000
        /*0080*/ 	.short	0x000e
        /*0082*/ 	.short	0x0060
        /*0084*/ 	.byte	0x00, 0xf0, 0x11, 0x00


	//----- nvinfo : EIATTR_KPARAM_INFO
	.align		4
.L_26891:
        /*0088*/ 	.byte	0x04, 0x17
        /*008a*/ 	.short	(.L_26893 - .L_26892)
.L_26892:
        /*008c*/ 	.word	0x00000000
        /*0090*/ 	.short	0x000d
        /*0092*/ 	.short	0x005c
        /*0094*/ 	.byte	0x00, 0xf0, 0x11, 0x00


	//----- nvinfo : EIATTR_KPARAM_INFO
	.align		4
.L_26893:
        /*0098*/ 	.byte	0x04, 0x17
        /*009a*/ 	.short	(.L_26895 - .L_26894)
.L_26894:
        /*009c*/ 	.word	0x00000000
        /*00a0*/ 	.short	0x000c
        /*00a2*/ 	.short	0x0058
        /*00a4*/ 	.byte	0x00, 0xf0, 0x11, 0x00


	//----- nvinfo : EIATTR_KPARAM_INFO
	.align		4
.L_26895:
        /*00a8*/ 	.byte	0x04, 0x17
        /*00aa*/ 	.short	(.L_26897 - .L_26896)
.L_26896:
        /*00ac*/ 	.word	0x00000000
        /*00b0*/ 	.short	0x000b
        /*00b2*/ 	.short	0x0050
        /*00b4*/ 	.byte	0x00, 0xf0, 0x21, 0x00


	//----- nvinfo : EIATTR_KPARAM_INFO
	.align		4
.L_26897:
        /*00b8*/ 	.byte	0x04, 0x17
        /*00ba*/ 	.short	(.L_26899 - .L_26898)
.L_26898:
        /*00bc*/ 	.word	0x00000000
        /*00c0*/ 	.short	0x000a
        /*00c2*/ 	.short	0x0048
        /*00c4*/ 	.byte	0x00, 0xf0, 0x11, 0x00


	//----- nvinfo : EIATTR_KPARAM_INFO
	.align		4
.L_26899:
        /*00c8*/ 	.byte	0x04, 0x17
        /*00ca*/ 	.short	(.L_26901 - .L_26900)
.L_26900:
        /*00cc*/ 	.word	0x00000000
        /*00d0*/ 	.short	0x0009
        /*00d2*/ 	.short	0x0040
        /*00d4*/ 	.byte	0x00, 0xf0, 0x21, 0x00


	//----- nvinfo : EIATTR_KPARAM_INFO
	.align		4
.L_26901:
        /*00d8*/ 	.byte	0x04, 0x17
        /*00da*/ 	.short	(.L_26903 - .L_26902)
.L_26902:
        /*00dc*/ 	.word	0x00000000
        /*00e0*/ 	.short	0x0008
        /*00e2*/ 	.short	0x0038
        /*00e4*/ 	.byte	0x00, 0xf0, 0x21, 0x00


	//----- nvinfo : EIATTR_KPARAM_INFO
	.align		4
.L_26903:
        /*00e8*/ 	.byte	0x04, 0x17
        /*00ea*/ 	.short	(.L_26905 - .L_26904)
.L_26904:
        /*00ec*/ 	.word	0x00000000
        /*00f0*/ 	.short	0x0007
        /*00f2*/ 	.short	0x0034
        /*00f4*/ 	.byte	0x00, 0xf0, 0x11, 0x00


	//----- nvinfo : EIATTR_KPARAM_INFO
	.align		4
.L_26905:
        /*00f8*/ 	.byte	0x04, 0x17
        /*00fa*/ 	.short	(.L_26907 - .L_26906)
.L_26906:
        /*00fc*/ 	.word	0x00000000
        /*0100*/ 	.short	0x0006
        /*0102*/ 	.short	0x0030
        /*0104*/ 	.byte	0x00, 0xf0, 0x11, 0x00


	//----- nvinfo : EIATTR_KPARAM_INFO
	.align		4
.L_26907:
        /*0108*/ 	.byte	0x04, 0x17
        /*010a*/ 	.short	(.L_26909 - .L_26908)
.L_26908:
        /*010c*/ 	.word	0x00000000
        /*0110*/ 	.short	0x0005
        /*0112*/ 	.short	0x0028
        /*0114*/ 	.byte	0x00, 0xf0, 0x21, 0x00


	//----- nvinfo : EIATTR_KPARAM_INFO
	.align		4
.L_26909:
        /*0118*/ 	.byte	0x04, 0x17
        /*011a*/ 	.short	(.L_26911 - .L_26910)
.L_26910:
        /*011c*/ 	.word	0x00000000
        /*0120*/ 	.short	0x0004
        /*0122*/ 	.short	0x0020
        /*0124*/ 	.byte	0x00, 0xf0, 0x21, 0x00


	//----- nvinfo : EIATTR_KPARAM_INFO
	.align		4
.L_26911:
        /*0128*/ 	.byte	0x04, 0x17
        /*012a*/ 	.short	(.L_26913 - .L_26912)
.L_26912:
        /*012c*/ 	.word	0x00000000
        /*0130*/ 	.short	0x0003
        /*0132*/ 	.short	0x0018
        /*0134*/ 	.byte	0x00, 0xf0, 0x21, 0x00


	//----- nvinfo : EIATTR_KPARAM_INFO
	.align		4
.L_26913:
        /*0138*/ 	.byte	0x04, 0x17
        /*013a*/ 	.short	(.L_26915 - .L_26914)
.L_26914:
        /*013c*/ 	.word	0x00000000
        /*0140*/ 	.short	0x0002
        /*0142*/ 	.short	0x0010
        /*0144*/ 	.byte	0x00, 0xf0, 0x21, 0x00


	//----- nvinfo : EIATTR_KPARAM_INFO
	.align		4
.L_26915:
        /*0148*/ 	.byte	0x04, 0x17
        /*014a*/ 	.short	(.L_26917 - .L_26916)
.L_26916:
        /*014c*/ 	.word	0x00000000
        /*0150*/ 	.short	0x0001
        /*0152*/ 	.short	0x0008
        /*0154*/ 	.byte	0x00, 0xf0, 0x21, 0x00


	//----- nvinfo : EIATTR_KPARAM_INFO
	.align		4
.L_26917:
        /*0158*/ 	.byte	0x04, 0x17
        /*015a*/ 	.short	(.L_26919 - .L_26918)
.L_26918:
        /*015c*/ 	.word	0x00000000
        /*0160*/ 	.short	0x0000
        /*0162*/ 	.short	0x0000
        /*0164*/ 	.byte	0x00, 0xf0, 0x21, 0x00


	//----- nvinfo : EIATTR_SPARSE_MMA_MASK
	.align		4
.L_26919:
        /*0168*/ 	.byte	0x03, 0x50
        /*016a*/ 	.short	0x0000


	//----- nvinfo : EIATTR_MAXREG_COUNT
	.align		4
        /*016c*/ 	.byte	0x03, 0x1b
        /*016e*/ 	.short	0x00ff


	//----- nvinfo : EIATTR_NUM_BARRIERS
	.align		4
        /*0170*/ 	.byte	0x02, 0x4c
        /*0172*/ 	.byte	0x01
	.zero		1


	//----- nvinfo : EIATTR_MERCURY_ISA_VERSION
	.align		4
        /*0174*/ 	.byte	0x03, 0x5f
        /*0176*/ 	.short	0x0101


	//----- nvinfo : EIATTR_COOP_GROUP_MASK_REGIDS
	.align		4
        /*0178*/ 	.byte	0x04, 0x29
        /*017a*/ 	.short	(.L_26921 - .L_26920)


	//   ....[0]....
.L_26920:
        /*017c*/ 	.word	0xffffffff


	//   ....[1]....
        /*0180*/ 	.word	0xffffffff


	//   ....[2]....
        /*0184*/ 	.word	0xffffffff


	//   ....[3]....
        /*0188*/ 	.word	0xffffffff


	//   ....[4]....
        /*018c*/ 	.word	0xffffffff


	//   ....[5]....
        /*0190*/ 	.word	0xffffffff


	//   ....[6]....
        /*0194*/ 	.word	0xffffffff


	//   ....[7]....
        /*0198*/ 	.word	0xffffffff


	//   ....[8]....
        /*019c*/ 	.word	0xffffffff


	//   ....[9]....
        /*01a0*/ 	.word	0xffffffff


	//   ....[10]....
        /*01a4*/ 	.word	0xffffffff


	//   ....[11]....
        /*01a8*/ 	.word	0xffffffff


	//   ....[12]....
        /*01ac*/ 	.word	0xffffffff


	//   ....[13]....
        /*01b0*/ 	.word	0xffffffff


	//   ....[14]....
        /*01b4*/ 	.word	0xffffffff


	//   ....[15]....
        /*01b8*/ 	.word	0xffffffff


	//   ....[16]....
        /*01bc*/ 	.word	0xffffffff


	//   ....[17]....
        /*01c0*/ 	.word	0xffffffff


	//   ....[18]....
        /*01c4*/ 	.word	0xffffffff


	//   ....[19]....
        /*01c8*/ 	.word	0xffffffff


	//   ....[20]....
        /*01cc*/ 	.word	0xffffffff


	//   ....[21]....
        /*01d0*/ 	.word	0xffffffff


	//   ....[22]....
        /*01d4*/ 	.word	0xffffffff


	//   ....[23]....
        /*01d8*/ 	.word	0xffffffff


	//   ....[24]....
        /*01dc*/ 	.word	0xffffffff


	//   ....[25]....
        /*01e0*/ 	.word	0xffffffff


	//   ....[26]....
        /*01e4*/ 	.word	0xffffffff


	//   ....[27]....
        /*01e8*/ 	.word	0xffffffff


	//   ....[28]....
        /*01ec*/ 	.word	0xffffffff


	//   ....[29]....
        /*01f0*/ 	.word	0xffffffff


	//   ....[30]....
        /*01f4*/ 	.word	0xffffffff


	//   ....[31]....
        /*01f8*/ 	.word	0xffffffff


	//   ....[32]....
        /*01fc*/ 	.word	0xffffffff


	//   ....[33]....
        /*0200*/ 	.word	0xffffffff


	//   ....[34]....
        /*0204*/ 	.word	0xffffffff


	//   ....[35]....
        /*0208*/ 	.word	0xffffffff


	//   ....[36]....
        /*020c*/ 	.word	0xffffffff


	//   ....[37]....
        /*0210*/ 	.word	0xffffffff


	//   ....[38]....
        /*0214*/ 	.word	0xffffffff


	//   ....[39]....
        /*0218*/ 	.word	0xffffffff


	//----- nvinfo : EIATTR_COOP_GROUP_INSTR_OFFSETS
	.align		4
.L_26921:
        /*021c*/ 	.byte	0x04, 0x28
        /*021e*/ 	.short	(.L_26923 - .L_26922)


	//   ....[0]....
.L_26922:
        /*0220*/ 	.word	0x00002160


	//   ....[1]....
        /*0224*/ 	.word	0x000021b0


	//   ....[2]....
        /*0228*/ 	.word	0x00002200


	//   ....[3]....
        /*022c*/ 	.word	0x00002230


	//   ....[4]....
        /*0230*/ 	.word	0x000022c0


	//   ....[5]....
        /*0234*/ 	.word	0x00002410


	//   ....[6]....
        /*0238*/ 	.word	0x00002440


	//   ....[7]....
        /*023c*/ 	.word	0x00002460


	//   ....[8]....
        /*0240*/ 	.word	0x00003310


	//   ....[9]....
        /*0244*/ 	.word	0x00003390


	//   ....[10]....
        /*0248*/ 	.word	0x000033d0


	//   ....[11]....
        /*024c*/ 	.word	0x00003420


	//   ....[12]....
        /*0250*/ 	.word	0x00003480


	//   ....[13]....
        /*0254*/ 	.word	0x000034d0


	//   ....[14]....
        /*0258*/ 	.word	0x000034f0


	//   ....[15]....
        /*025c*/ 	.word	0x00003510


	//   ....[16]....
        /*0260*/ 	.word	0x00006820


	//   ....[17]....
        /*0264*/ 	.word	0x00006860


	//   ....[18]....
        /*0268*/ 	.word	0x00006880


	//   ....[19]....
        /*026c*/ 	.word	0x00006890


	//   ....[20]....
        /*0270*/ 	.word	0x000068a0


	//   ....[21]....
        /*0274*/ 	.word	0x000068b0


	//   ....[22]....
        /*0278*/ 	.word	0x000068f0


	//   ....[23]....
        /*027c*/ 	.word	0x00006910


	//   ....[24]....
        /*0280*/ 	.word	0x00006930


	//   ....[25]....
        /*0284*/ 	.word	0x00006950


	//   ....[26]....
        /*0288*/ 	.word	0x00006970


	//   ....[27]....
        /*028c*/ 	.word	0x00006990


	//   ....[28]....
        /*0290*/ 	.word	0x000069a0


	//   ....[29]....
        /*0294*/ 	.word	0x000069c0


	//   ....[30]....
        /*0298*/ 	.word	0x000069f0


	//   ....[31]....
        /*029c*/ 	.word	0x00006a20


	//   ....[32]....
        /*02a0*/ 	.word	0x00006a50


	//   ....[33]....
        /*02a4*/ 	.word	0x00006a90


	//   ....[34]....
        /*02a8*/ 	.word	0x00006ac0


	//   ....[35]....
        /*02ac*/ 	.word	0x00006b00


	//   ....[36]....
        /*02b0*/ 	.word	0x00006b30


	//   ....[37]....
        /*02b4*/ 	.word	0x00006ba0


	//   ....[38]....
        /*02b8*/ 	.word	0x00006bd0


	//   ....[39]....
        /*02bc*/ 	.word	0x00006c10


	//----- nvinfo : EIATTR_EXIT_INSTR_OFFSETS
	.align		4
.L_26923:
        /*02c0*/ 	.byte	0x04, 0x1c
        /*02c2*/ 	.short	(.L_26925 - .L_26924)


	//   ....[0]....
.L_26924:
        /*02c4*/ 	.word	0x00000090


	//   ....[1]....
        /*02c8*/ 	.word	0x00007240


	//   ....[2]....
        /*02cc*/ 	.word	0x00007340


	//   ....[3]....
        /*02d0*/ 	.word	0x00007890


	//----- nvinfo : EIATTR_CRS_STACK_SIZE
	.align		4
.L_26925:
        /*02d4*/ 	.byte	0x04, 0x1e
        /*02d6*/ 	.short	(.L_26927 - .L_26926)
.L_26926:
        /*02d8*/ 	.word	0x00000000


	//----- nvinfo : EIATTR_CBANK_PARAM_SIZE
	.align		4
.L_26927:
        /*02dc*/ 	.byte	0x03, 0x19
        /*02de*/ 	.short	0x008c


	//----- nvinfo : EIATTR_PARAM_CBANK
	.align		4
        /*02e0*/ 	.byte	0x04, 0x0a
        /*02e2*/ 	.short	(.L_26929 - .L_26928)
	.align		4
.L_26928:
        /*02e4*/ 	.word	index@(.nv.constant0._ZN4vllm25paged_attention_v2_kernelIttLi96ELi32ELi128ELNS_18Fp8KVCacheDataTypeE0ELb0ELi512EEEvPfS2_PT_PKS3_PKT0_S9_ifPKiSB_iPKfiiiSD_SD_iiiii)
        /*02e8*/ 	.short	0x0210
        /*02ea*/ 	.short	0x008c


	//----- nvinfo : EIATTR_SW_WAR
	.align		4
.L_26929:
        /*02ec*/ 	.byte	0x04, 0x36
        /*02ee*/ 	.short	(.L_26931 - .L_26930)
.L_26930:
        /*02f0*/ 	.word	0x00000008
.L_26931:


//--------------------- .nv.info._ZN4vllm25paged_attention_v2_kernelIttLi80ELi32ELi128ELNS_18Fp8KVCacheDataTypeE0ELb0ELi512EEEvPfS2_PT_PKS3_PKT0_S9_ifPKiSB_iPKfiiiSD_SD_iiiii --------------------------
	.section	.nv.info._ZN4vllm25paged_attention_v2_kernelIttLi80ELi32ELi128ELNS_18Fp8KVCacheDataTypeE0ELb0ELi512EEEvPfS2_PT_PKS3_PKT0_S9_ifPKiSB_iPKfiiiSD_SD_iiiii,"",@"SHT_CUDA_INFO"
	.sectionflags	@""
	.align	4


	//----- nvinfo : EIATTR_CUDA_API_VERSION
	.align		4
        /*0000*/ 	.byte	0x04, 0x37
        /*0002*/ 	.short	(.L_26933 - .L_26932)
.L_26932:
        /*0004*/ 	.word	0x00000082


	//----- nvinfo : EIATTR_KPARAM_INFO
	.align		4
.L_26933:
        /*0008*/ 	.byte	0x04, 0x17
        /*000a*/ 	.short	(.L_26935 - .L_26934)
.L_26934:
        /*000c*/ 	.word	0x00000000
        /*0010*/ 	.short	0x0015
        /*0012*/ 	.short	0x0088
        /*0014*/ 	.byte	0x00, 0xf0, 0x11, 0x00


	//----- nvinfo : EIATTR_KPARAM_INFO
	.align		4
.L_26935:
        /*0018*/ 	.byte	0x04, 0x17
        /*001a*/ 	.short	(.L_26937 - .L_26936)
.L_26936:
        /*001c*/ 	.word	0x00000000
        /*0020*/ 	.short	0x0014
        /*0022*/ 	.short	0x0084
        /*0024*/ 	.byte	0x00, 0xf0, 0x11, 0x00


	//----- nvinfo : EIATTR_KPARAM_INFO
	.align		4
.L_26937:
        /*0028*/ 	.byte	0x04, 0x17
        /*002a*/ 	.short	(.L_26939 - .L_26938)
.L_26938:
        /*002c*/ 	.word	0x00000000
        /*0030*/ 	.short	0x0013
        /*0032*/ 	.short	0x0080
        /*0034*/ 	.byte	0x00, 0xf0, 0x11, 0x00


	//----- nvinfo : EIATTR_KPARAM_INFO
	.align		4
.L_26939:
        /*0038*/ 	.byte	0x04, 0x17
        /*003a*/ 	.short	(.L_26941 - .L_26940)
.L_26940:
        /*003c*/ 	.word	0x00000000
        /*0040*/ 	.short	0x0012
        /*0042*/ 	.short	0x007c
        /*0044*/ 	.byte	0x00, 0xf0, 0x11, 0x00


	//----- nvinfo : EIATTR_KPARAM_INFO
	.align		4
.L_26941:
        /*0048*/ 	.byte	0x04, 0x17
        /*004a*/ 	.short	(.L_26943 - .L_26942)
.L_26942:
        /*004c*/ 	.word	0x00000000
        /*0050*/ 	.short	0x0011
        /*0052*/ 	.short	0x0078
        /*0054*/ 	.byte	0x00, 0xf0, 0x11, 0x00


	//----- nvinfo : EIATTR_KPARAM_INFO
	.align		4
.L_26943:
        /*0058*/ 	.byte	0x04, 0x17
        /*005a*/ 	.short	(.L_26945 - .L_26944)
.L_26944:
        /*005c*/ 	.word	0x00000000
        /*0060*/ 	.short	0x0010
        /*0062*/ 	.short	0x0070
        /*0064*/ 	.byte	0x00, 0xf0, 0x21, 0x00


	//----- nvinfo : EIATTR_KPARAM_INFO
	.align		4
.L_26945:
        /*0068*/ 	.byte	0x04, 0x17
        /*006a*/ 	.short	(.L_26947 - .L_26946)
.L_26946:
        /*006c*/ 	.word	0x00000000
        /*0070*/ 	.short	0x000f
        /*0072*/ 	.short	0x0068
        /*0074*/ 	.byte	0x00, 0xf0, 0x21, 0x00


	//----- nvinfo : EIATTR_KPARAM_INFO
	.align		4
.L_26947:
        /*0078*/ 	.byte	0x04, 0x17
        /*007a*/ 	.short	(.L_26949 - .L_26948)
.L_26948:
        /*007c*/ 	.word	0x00000000
        /*0080*/ 	.short	0x000e
        /*0082*/ 	.short	0x0060
        /*0084*/ 	.byte	0x00, 0xf0, 0x11, 0x00


	//----- nvinfo : EIATTR_KPARAM_INFO
	.align		4
.L_26949:
        /*0088*/ 	.byte	0x04, 0x17
        /*008a*/ 	.short	(.L_26951 - .L_26950)
.L_26950:
        /*008c*/ 	.word	0x00000000
        /*0090*/ 	.short	0x000d
        /*0092*/ 	.short	0x005c
        /*0094*/ 	.byte	0x00, 0xf0, 0x11, 0x00


	//----- nvinfo : EIATTR_KPARAM_INFO
	.align		4
.L_26951:
        /*0098*/ 	.byte	0x04, 0x17
        /*009a*/ 	.short	(.L_26953 - .L_26952)
.L_26952:
        /*009c*/ 	.word	0x00000000
        /*00a0*/ 	.short	0x000c
        /*00a2*/ 	.short	0x0058
        /*00a4*/ 	.byte	0x00, 0xf0, 0x11, 0x00


	//----- nvinfo : EIATTR_KPARAM_INFO
	.align		4
.L_26953:
        /*00a8*/ 	.byte	0x04, 0x17
        /*00aa*/ 	.short	(.L_26955 - .L_26954)
.L_26954:
        /*00ac*/ 	.word	0x00000000
        /*00b0*/ 	.short	0x000b
        /*00b2*/ 	.short	0x0050
        /*00b4*/ 	.byte	0x00, 0xf0, 0x21, 0x00


	//----- nvinfo : EIATTR_KPARAM_INFO
	.align		4
.L_26955:
        /*00b8*/ 	.byte	0x04, 0x17
        /*00ba*/ 	.short	(.L_26957 - .L_26956)
.L_26956:
        /*00bc*/ 	.word	0x00000000
        /*00c0*/ 	.short	0x000a
        /*00c2*/ 	.short	0x0048
        /*00c4*/ 	.byte	0x00, 0xf0, 0x11, 0x00


	//----- nvinfo : EIATTR_KPARAM_INFO
	.align		4
.L_26957:
        /*00c8*/ 	.byte	0x04, 0x17
        /*00ca*/ 	.short	(.L_26959 - .L_26958)
.L_26958:
        /*00cc*/ 	.word	0x00000000
        /*00d0*/ 	.short	0x0009
        /*00d2*/ 	.short	0x0040
        /*00d4*/ 	.byte	0x00, 0xf0, 0x21, 0x00


	//----- nvinfo : EIATTR_KPARAM_INFO
	.align		4
.L_26959:
        /*00d8*/ 	.byte	0x04, 0x17
        /*00da*/ 	.short	(.L_26961 - .L_26960)
.L_26960:
        /*00dc*/ 	.word	0x00000000
        /*00e0*/ 	.short	0x0008
        /*00e2*/ 	.short	0x0038
        /*00e4*/ 	.byte	0x00, 0xf0, 0x21, 0x00


	//----- nvinfo : EIATTR_KPARAM_INFO
	.align		4
.L_26961:
        /*00e8*/ 	.byte	0x04, 0x17
        /*00ea*/ 	.short	(.L_26963 - .L_26962)
.L_26962:
        /*00ec*/ 	.word	0x00000000
        /*00f0*/ 	.short	0x0007
        /*00f2*/ 	.short	0x0034
        /*00f4*/ 	.byte	0x00, 0xf0, 0x11, 0x00


	//----- nvinfo : EIATTR_KPARAM_INFO
	.align		4
.L_26963:
        /*00f8*/ 	.byte	0x04, 0x17
        /*00fa*/ 	.short	(.L_26965 - .L_26964)
.L_26964:
        /*00fc*/ 	.word	0x00000000
        /*0100*/ 	.short	0x0006
        /*0102*/ 	.short	0x0030
        /*0104*/ 	.byte	0x00, 0xf0, 0x11, 0x00


	//----- nvinfo : EIATTR_KPARAM_INFO
	.align		4
.L_26965:
        /*0108*/ 	.byte	0x04, 0x17
        /*010a*/ 	.short	(.L_26967 - .L_26966)
.L_26966:
        /*010c*/ 	.word	0x00000000
        /*0110*/ 	.short	0x0005
        /*0112*/ 	.short	0x0028
        /*0114*/ 	.byte	0x00, 0xf0, 0x21, 0x00


	//----- nvinfo : EIATTR_KPARAM_INFO
	.align		4
.L_26967:
        /*0118*/ 	.byte	0x04, 0x17
        /*011a*/ 	.short	(.L_26969 - .L_26968)
.L_26968:
        /*011c*/ 	.word	0x00000000
        /*0120*/ 	.short	0x0004
        /*0122*/ 	.short	0x0020
        /*0124*/ 	.byte	0x00, 0xf0, 0x21, 0x00


	//----- nvinfo : EIATTR_KPARAM_INFO
	.align		4
.L_26969:
        /*0128*/ 	.byte	0x04, 0x17
        /*012a*/ 	.short	(.L_26971 - .L_26970)
.L_26970:
        /*012c*/ 	.word	0x00000000
        /*0130*/ 	.short	0x0003
        /*0132*/ 	.short	0x0018
        /*0134*/ 	.byte	0x00, 0xf0, 0x21, 0x00


	//----- nvinfo : EIATTR_KPARAM_INFO
	.align		4
.L_26971:
        /*0138*/ 	.byte	0x04, 0x17
        /*013a*/ 	.short	(.L_26973 - .L_26972)
.L_26972:
        /*013c*/ 	.word	0x00000000
        /*0140*/ 	.short	0x0002
        /*0142*/ 	.short	0x0010
        /*0144*/ 	.byte	0x00, 0xf0, 0x21, 0x00


	//----- nvinfo : EIATTR_KPARAM_INFO
	.align		4
.L_26973:
        /*0148*/ 	.byte	0x04, 0x17
        /*014a*/ 	.short	(.L_26975 - .L_26974)
.L_26974:
        /*014c*/ 	.word	0x00000000
        /*0150*/ 	.short	0x0001
        /*0152*/ 	.short	0x0008
        /*0154*/ 	.byte	0x00, 0xf0, 0x21, 0x00


	//----- nvinfo : EIATTR_KPARAM_INFO
	.align		4
.L_26975:
        /*0158*/ 	.byte	0x04, 0x17
        /*015a*/ 	.short	(.L_26977 - .L_26976)
.L_26976:
        /*015c*/ 	.word	0x00000000
        /*0160*/ 	.short	0x0000
        /*0162*/ 	.short	0x0000
        /*0164*/ 	.byte	0x00, 0xf0, 0x21, 0x00


	//----- nvinfo : EIATTR_SPARSE_MMA_MASK
	.align		4
.L_26977:
        /*0168*/ 	.byte	0x03, 0x50
        /*016a*/ 	.short	0x0000


	//----- nvinfo : EIATTR_MAXREG_COUNT
	.align		4
        /*016c*/ 	.byte	0x03, 0x1b
        /*016e*/ 	.short	0x00ff


	//----- nvinfo : EIATTR_NUM_BARRIERS
	.align		4
        /*0170*/ 	.byte	0x02, 0x4c
        /*0172*/ 	.byte	0x01
	.zero		1


	//----- nvinfo : EIATTR_MERCURY_ISA_VERSION
	.align		4
        /*0174*/ 	.byte	0x03, 0x5f
        /*0176*/ 	.short	0x0101


	//----- nvinfo : EIATTR_COOP_GROUP_MASK_REGIDS
	.align		4
        /*0178*/ 	.byte	0x04, 0x29
        /*017a*/ 	.short	(.L_26979 - .L_26978)


	//   ....[0]....
.L_26978:
        /*017c*/ 	.word	0xffffffff


	//   ....[1]....
        /*0180*/ 	.word	0xffffffff


	//   ....[2]....
        /*0184*/ 	.word	0xffffffff


	//   ....[3]....
        /*0188*/ 	.word	0xffffffff


	//   ....[4]....
        /*018c*/ 	.word	0xffffffff


	//   ....[5]....
        /*0190*/ 	.word	0xffffffff


	//   ....[6]....
        /*0194*/ 	.word	0xffffffff


	//   ....[7]....
        /*0198*/ 	.word	0xffffffff


	//   ....[8]....
        /*019c*/ 	.word	0xffffffff


	//   ....[9]....
        /*01a0*/ 	.word	0xffffffff


	//   ....[10]....
        /*01a4*/ 	.word	0xffffffff


	//   ....[11]....
        /*01a8*/ 	.word	0xffffffff


	//   ....[12]....
        /*01ac*/ 	.word	0xffffffff


	//   ....[13]....
        /*01b0*/ 	.word	0xffffffff


	//   ....[14]....
        /*01b4*/ 	.word	0xffffffff


	//   ....[15]....
        /*01b8*/ 	.word	0xffffffff


	//   ....[16]....
        /*01bc*/ 	.word	0xffffffff


	//   ....[17]....
        /*01c0*/ 	.word	0xffffffff


	//   ....[18]....
        /*01c4*/ 	.word	0xffffffff


	//   ....[19]....
        /*01c8*/ 	.word	0xffffffff


	//   ....[20]....
        /*01cc*/ 	.word	0xffffffff


	//   ....[21]....
        /*01d0*/ 	.word	0xffffffff


	//   ....[22]....
        /*01d4*/ 	.word	0xffffffff


	//   ....[23]....
        /*01d8*/ 	.word	0xffffffff


	//   ....[24]....
        /*01dc*/ 	.word	0xffffffff


	//   ....[25]....
        /*01e0*/ 	.word	0xffffffff


	//   ....[26]....
        /*01e4*/ 	.word	0xffffffff


	//   ....[27]....
        /*01e8*/ 	.word	0xffffffff


	//   ....[28]....
        /*01ec*/ 	.word	0xffffffff


	//   ....[29]....
        /*01f0*/ 	.word	0xffffffff


	//   ....[30]....
        /*01f4*/ 	.word	0xffffffff


	//   ....[31]....
        /*01f8*/ 	.word	0xffffffff


	//   ....[32]....
        /*01fc*/ 	.word	0xffffffff


	//   ....[33]....
        /*0200*/ 	.word	0xffffffff


	//   ....[34]....
        /*0204*/ 	.word	0xffffffff


	//   ....[35]....
        /*0208*/ 	.word	0xffffffff


	//----- nvinfo : EIATTR_COOP_GROUP_INSTR_OFFSETS
	.align		4
.L_26979:
        /*020c*/ 	.byte	0x04, 0x28
        /*020e*/ 	.short	(.L_26981 - .L_26980)


	//   ....[0]....
.L_26980:
        /*0210*/ 	.word	0x00001e50


	//   ....[1]....
        /*0214*/ 	.word	0x00001f30


	//   ....[2]....
        /*0218*/ 	.word	0x00001f60


	//   ....[3]....
        /*021c*/ 	.word	0x00001fb0


	//   ....[4]....
        /*0220*/ 	.word	0x00002050


	//   ....[5]....
        /*0224*/ 	.word	0x00002120


	//   ....[6]....
        /*0228*/ 	.word	0x00002140


	//   ....[7]....
        /*022c*/ 	.word	0x00002160


	//   ....[8]....
        /*0230*/ 	.word	0x00003020


	//   ....[9]....
        /*0234*/ 	.word	0x000030a0


	//   ....[10]....
        /*0238*/ 	.word	0x000030e0


	//   ....[11]....
        /*023c*/ 	.word	0x00003130


	//   ....[12]....
        /*0240*/ 	.word	0x00003190


	//   ....[13]....
        /*0244*/ 	.word	0x000031e0


	//   ....[14]....
        /*0248*/ 	.word	0x00003200


	//   ....[15]....
        /*024c*/ 	.word	0x00003220


	//   ....[16]....
        /*0250*/ 	.word	0x00005f30


	//   ....[17]....
        /*0254*/ 	.word	0x00005f70


	//   ....[18]....
        /*0258*/ 	.word	0x00005f90


	//   ....[19]....
        /*025c*/ 	.word	0x00005fb0


	//   ....[20]....
        /*0260*/ 	.word	0x00005fc0


	//   ....[21]....
        /*0264*/ 	.word	0x00005fe0


	//   ....[22]....
        /*0268*/ 	.word	0x00006010


	//   ....[23]....
        /*026c*/ 	.word	0x00006030


	//   ....[24]....
        /*0270*/ 	.word	0x00006040


	//   ....[25]....
        /*0274*/ 	.word	0x00006060


	//   ....[26]....
        /*0278*/ 	.word	0x00006080


	//   ....[27]....
        /*027c*/ 	.word	0x000060b0


	//   ....[28]....
        /*0280*/ 	.word	0x000060f0


	//   ....[29]....
        /*0284*/ 	.word	0x00006160


	//   ....[30]....
        /*0288*/ 	.word	0x00006190


	//   ....[31]....
        /*028c*/ 	.word	0x000061b0


	//   ....[32]....
        /*0290*/ 	.word	0x000061e0


	//   ....[33]....
        /*0294*/ 	.word	0x00006210


	//   ....[34]....
        /*0298*/ 	.word	0x00006240


	//   ....[35]....
        /*029c*/ 	.word	0x00006270


	//----- nvinfo : EIATTR_EXIT_INSTR_OFFSETS
	.align		4
.L_26981:
        /*02a0*/ 	.byte	0x04, 0x1c
        /*02a2*/ 	.short	(.L_26983 - .L_26982)


	//   ....[0]....
.L_26982:
        /*02a4*/ 	.word	0x000000d0


	//   ....[1]....
        /*02a8*/ 	.word	0x00006800


	//   ....[2]....
        /*02ac*/ 	.word	0x00006900


	//   ....[3]....
        /*02b0*/ 	.word	0x00006d70


	//----- nvinfo : EIATTR_CRS_STACK_SIZE
	.align		4
.L_26983:
        /*02b4*/ 	.byte	0x04, 0x1e
        /*02b6*/ 	.short	(.L_26985 - .L_26984)
.L_26984:
        /*02b8*/ 	.word	0x00000000


	//----- nvinfo : EIATTR_CBANK_PARAM_SIZE
	.align		4
.L_26985:
        /*02bc*/ 	.byte	0x03, 0x19
        /*02be*/ 	.short	0x008c


	//----- nvinfo : EIATTR_PARAM_CBANK
	.align		4
        /*02c0*/ 	.byte	0x04, 0x0a
        /*02c2*/ 	.short	(.L_26987 - .L_26986)
	.align		4
.L_26986:
        /*02c4*/ 	.word	index@(.nv.constant0._ZN4vllm25paged_attention_v2_kernelIttLi80ELi32ELi128ELNS_18Fp8KVCacheDataTypeE0ELb0ELi512EEEvPfS2_PT_PKS3_PKT0_S9_ifPKiSB_iPKfiiiSD_SD_iiiii)
        /*02c8*/ 	.short	0x0210
        /*02ca*/ 	.short	0x008c


	//----- nvinfo : EIATTR_SW_WAR
	.align		4
.L_26987:
        /*02cc*/ 	.byte	0x04, 0x36
        /*02ce*/ 	.short	(.L_26989 - .L_26988)
.L_26988:
        /*02d0*/ 	.word	0x00000008
.L_26989:


//--------------------- .nv.info._ZN4vllm25paged_attention_v2_kernelIttLi64ELi32ELi128ELNS_18Fp8KVCacheDataTypeE0ELb0ELi512EEEvPfS2_PT_PKS3_PKT0_S9_ifPKiSB_iPKfiiiSD_SD_iiiii --------------------------
	.section	.nv.info._ZN4vllm25paged_attention_v2_kernelIttLi64ELi32ELi128ELNS_18Fp8KVCacheDataTypeE0ELb0ELi512EEEvPfS2_PT_PKS3_PKT0_S9_ifPKiSB_iPKfiiiSD_SD_iiiii,"",@"SHT_CUDA_INFO"
	.sectionflags	@""
	.align	4


	//----- nvinfo : EIATTR_CUDA_API_VERSION
	.align		4
        /*0000*/ 	.byte	0x04, 0x37
        /*0002*/ 	.short	(.L_26991 - .L_26990)
.L_26990:
        /*0004*/ 	.word	0x00000082


	//----- nvinfo : EIATTR_KPARAM_INFO
	.align		4
.L_26991:
        /*0008*/ 	.byte	0x04, 0x17
        /*000a*/ 	.short	(.L_26993 - .L_26992)
.L_26992:
        /*000c*/ 	.word	0x00000000
        /*0010*/ 	.short	0x0015
        /*0012*/ 	.short	0x0088
        /*0014*/ 	.byte	0x00, 0xf0, 0x11, 0x00


	//----- nvinfo : EIATTR_KPARAM_INFO
	.align		4
.L_26993:
        /*0018*/ 	.byte	0x04, 0x17
        /*001a*/ 	.short	(.L_26995 - .L_26994)
.L_26994:
        /*001c*/ 	.word	0x00000000
        /*0020*/ 	.short	0x0014
        /*0022*/ 	.short	0x0084
        /*0024*/ 	.byte	0x00, 0xf0, 0x11, 0x00


	//----- nvinfo : EIATTR_KPARAM_INFO
	.align		4
.L_26995:
        /*0028*/ 	.byte	0x04, 0x17
        /*002a*/ 	.short	(.L_26997 - .L_26996)
.L_26996:
        /*002c*/ 	.word	0x00000000
        /*0030*/ 	.short	0x0013
        /*0032*/ 	.short	0x0080
        /*0034*/ 	.byte	0x00, 0xf0, 0x11, 0x00


	//----- nvinfo : EIATTR_KPARAM_INFO
	.align		4
.L_26997:
        /*0038*/ 	.byte	0x04, 0x17
        /*003a*/ 	.short	(.L_26999 - .L_26998)
.L_26998:
        /*003c*/ 	.word	0x00000000
        /*0040*/ 	.short	0x0012
        /*0042*/ 	.short	0x007c
        /*0044*/ 	.byte	0x00, 0xf0, 0x11, 0x00


	//----- nvinfo : EIATTR_KPARAM_INFO
	.align		4
.L_26999:
        /*0048*/ 	.byte	0x04, 0x17
        /*004a*/ 	.short	(.L_27001 - .L_27000)
.L_27000:
        /*004c*/ 	.word	0x00000000
        /*0050*/ 	.short	0x0011
        /*0052*/ 	.short	0x0078
        /*0054*/ 	.byte	0x00, 0xf0, 0x11, 0x00


	//----- nvinfo : EIATTR_KPARAM_INFO
	.align		4
.L_27001:
        /*0058*/ 	.byte	0x04, 0x17
        /*005a*/ 	.short	(.L_27003 - .L_27002)
.L_27002:
        /*005c*/ 	.word	0x00000000
        /*0060*/ 	.short	0x0010
        /*0062*/ 	.short	0x0070
        /*0064*/ 	.byte	0x00, 0xf0, 0x21, 0x00


	//----- nvinfo : EIATTR_KPARAM_INFO
	.align		4
.L_27003:
        /*0068*/ 	.byte	0x04, 0x17
        /*006a*/ 	.short	(.L_27005 - .L_27004)
.L_27004:
        /*006c*/ 	.word	0x00000000
        /*0070*/ 	.short	0x000f
        /*0072*/ 	.short	0x0068
        /*0074*/ 	.byte	0x00, 0xf0, 0x21, 0x00


	//----- nvinfo : EIATTR_KPARAM_INFO
	.align		4
.L_27005:
        /*0078*/ 	.byte	0x04, 0x17
        /*007a*/ 	.short	(.L_27007 - .L_27006)
.L_27006:
        /*007c*/ 	.word	0x00000000
        /*0080*/ 	.short	0x000e
        /*0082*/ 	.short	0x0060
        /*0084*/ 	.byte	0x00, 0xf0, 0x11, 0x00


	//----- nvinfo : EIATTR_KPARAM_INFO
	.align		4
.L_27007:
        /*0088*/ 	.byte	0x04, 0x17
        /*008a*/ 	.short	(.L_27009 - .L_27008)
.L_27008:
        /*008c*/ 	.word	0x00000000
        /*0090*/ 	.short	0x000d
        /*0092*/ 	.short	0x005c
        /*0094*/ 	.byte	0x00, 0xf0, 0x11, 0x00


	//----- nvinfo : EIATTR_KPARAM_INFO
	.align		4
.L_27009:
        /*0098*/ 	.byte	0x04, 0x17
        /*009a*/ 	.short	(.L_27011 - .L_27010)
.L_27010:
        /*009c*/ 	.word	0x00000000
        /*00a0*/ 	.short	0x000c
        /*00a2*/ 	.short	0x0058
        /*00a4*/ 	.byte	0x00, 0xf0, 0x11, 0x00


	//----- nvinfo : EIATTR_KPARAM_INFO
	.align		4
.L_27011:
        /*00a8*/ 	.byte	0x04, 0x17
        /*00aa*/ 	.short	(.L_27013 - .L_27012)
.L_27012:
        /*00ac*/ 	.word	0x00000000
        /*00b0*/ 	.short	0x000b
        /*00b2*/ 	.short	0x0050
        /*00b4*/ 	.byte	0x00, 0xf0, 0x21, 0x00


	//----- nvinfo : EIATTR_KPARAM_INFO
	.align		4
.L_27013:
        /*00b8*/ 	.byte	0x04, 0x17
        /*00ba*/ 	.short	(.L_27015 - .L_27014)
.L_27014:
        /*00bc*/ 	.word	0x00000000
        /*00c0*/ 	.short	0x000a
        /*00c2*/ 	.short	0x0048
        /*00c4*/ 	.byte	0x00, 0xf0, 0x11, 0x00


	//----- nvinfo : EIATTR_KPARAM_INFO
	.align		4
.L_27015:
        /*00c8*/ 	.byte	0x04, 0x17
        /*00ca*/ 	.short	(.L_27017 - .L_27016)
.L_27016:
        /*00cc*/ 	.word	0x00000000
        /*00d0*/ 	.short	0x0009
        /*00d2*/ 	.short	0x0040
        /*00d4*/ 	.byte	0x00, 0xf0, 0x21, 0x00


	//----- nvinfo : EIATTR_KPARAM_INFO
	.align		4
.L_27017:
        /*00d8*/ 	.byte	0x04, 0x17
        /*00da*/ 	.short	(.L_27019 - .L_27018)
.L_27018:
        /*00dc*/ 	.word	0x00000000
        /*00e0*/ 	.short	0x0008
        /*00e2*/ 	.short	0x0038
        /*00e4*/ 	.byte	0x00, 0xf0, 0x21, 0x00


	//----- nvinfo : EIATTR_KPARAM_INFO
	.align		4
.L_27019:
        /*00e8*/ 	.byte	0x04, 0x17
        /*00ea*/ 	.short	(.L_27021 - .L_27020)
.L_27020:
        /*00ec*/ 	.word	0x00000000
        /*00f0*/ 	.short	0x0007
        /*00f2*/ 	.short	0x0034
        /*00f4*/ 	.byte	0x00, 0xf0, 0x11, 0x00


	//----- nvinfo : EIATTR_KPARAM_INFO
	.align		4
.L_27021:
        /*00f8*/ 	.byte	0x04, 0x17
        /*00fa*/ 	.short	(.L_27023 - .L_27022)
.L_27022:
        /*00fc*/ 	.word	0x00000000
        /*0100*/ 	.short	0x0006
        /*0102*/ 	.short	0x0030
        /*0104*/ 	.byte	0x00, 0xf0, 0x11, 0x00


	//----- nvinfo : EIATTR_KPARAM_INFO
	.align		4
.L_27023:
        /*0108*/ 	.byte	0x04, 0x17
        /*010a*/ 	.short	(.L_27025 - .L_27024)
.L_27024:
        /*010c*/ 	.word	0x00000000
        /*0110*/ 	.short	0x0005
        /*0112*/ 	.short	0x0028
        /*0114*/ 	.byte	0x00, 0xf0, 0x21, 0x00


	//----- nvinfo : EIATTR_KPARAM_INFO
	.align		4
.L_27025:
        /*0118*/ 	.byte	0x04, 0x17
        /*011a*/ 	.short	(.L_27027 - .L_27026)
.L_27026:
        /*011c*/ 	.word	0x00000000
        /*0120*/ 	.short	0x0004
        /*0122*/ 	.short	0x0020
        /*0124*/ 	.byte	0x00, 0xf0, 0x21, 0x00


	//----- nvinfo : EIATTR_KPARAM_INFO
	.align		4
.L_27027:
        /*0128*/ 	.byte	0x04, 0x17
        /*012a*/ 	.short	(.L_27029 - .L_27028)
.L_27028:
        /*012c*/ 	.word	0x00000000
        /*0130*/ 	.short	0x0003
        /*0132*/ 	.short	0x0018
        /*0134*/ 	.byte	0x00, 0xf0, 0x21, 0x00


	//----- nvinfo : EIATTR_KPARAM_INFO
	.align		4
.L_27029:
        /*0138*/ 	.byte	0x04, 0x17
        /*013a*/ 	.short	(.L_27031 - .L_27030)
.L_27030:
        /*013c*/ 	.word	0x00000000
        /*0140*/ 	.short	0x0002
        /*0142*/ 	.short	0x0010
        /*0144*/ 	.byte	0x00, 0xf0, 0x21, 0x00


	//----- nvinfo : EIATTR_KPARAM_INFO
	.align		4
.L_27031:
        /*0148*/ 	.byte	0x04, 0x17
        /*014a*/ 	.short	(.L_27033 - .L_27032)
.L_27032:
        /*014c*/ 	.word	0x00000000
        /*0150*/ 	.short	0x0001
        /*0152*/ 	.short	0x0008
        /*0154*/ 	.byte	0x00, 0xf0, 0x21, 0x00


	//----- nvinfo : EIATTR_KPARAM_INFO
	.align		4
.L_27033:
        /*0158*/ 	.byte	0x04, 0x17
        /*015a*/ 	.short	(.L_27035 - .L_27034)
.L_27034:
        /*015c*/ 	.word	0x00000000
        /*0160*/ 	.short	0x0000
        /*0162*/ 	.short	0x0000
        /*0164*/ 	.byte	0x00, 0xf0, 0x21, 0x00


	//----- nvinfo : EIATTR_SPARSE_MMA_MASK
	.align		4
.L_27035:
        /*0168*/ 	.byte	0x03, 0x50
        /*016a*/ 	.short	0x0000


	//----- nvinfo : EIATTR_MAXREG_COUNT
	.align		4
        /*016c*/ 	.byte	0x03, 0x1b
        /*016e*/ 	.short	0x00ff


	//----- nvinfo : EIATTR_NUM_BARRIERS
	.align		4
        /*0170*/ 	.byte	0x02, 0x4c
        /*0172*/ 	.byte	0x01
	.zero		1


	//----- nvinfo : EIATTR_MERCURY_ISA_VERSION
	.align		4
        /*0174*/ 	.byte	0x03, 0x5f
        /*0176*/ 	.short	0x0101


	//----- nvinfo : EIATTR_COOP_GROUP_MASK_REGIDS
	.align		4
        /*0178*/ 	.byte	0x04, 0x29
        /*017a*/ 	.short	(.L_27037 - .L_27036)


	//   ....[0]....
.L_27036:
        /*017c*/ 	.word	0xffffffff


	//   ....[1]....
        /*0180*/ 	.word	0xffffffff


	//   ....[2]....
        /*0184*/ 	.word	0xffffffff


	//   ....[3]....
        /*0188*/ 	.word	0xffffffff


	//   ....[4]....
        /*018c*/ 	.word	0xffffffff


	//   ....[5]....
        /*0190*/ 	.word	0xffffffff


	//   ....[6]....
        /*0194*/ 	.word	0xffffffff


	//   ....[7]....
        /*0198*/ 	.word	0xffffffff


	//   ....[8]....
        /*019c*/ 	.word	0xffffffff


	//   ....[9]....
        /*01a0*/ 	.word	0xffffffff


	//   ....[10]....
        /*01a4*/ 	.word	0xffffffff


	//   ....[11]....
        /*01a8*/ 	.word	0xffffffff


	//   ....[12]....
        /*01ac*/ 	.word	0xffffffff


	//   ....[13]....
        /*01b0*/ 	.word	0xffffffff


	//   ....[14]....
        /*01b4*/ 	.word	0xffffffff


	//   ....[15]....
        /*01b8*/ 	.word	0xffffffff


	//   ....[16]....
        /*01bc*/ 	.word	0xffffffff


	//   ....[17]....
        /*01c0*/ 	.word	0xffffffff


	//   ....[18]....
        /*01c4*/ 	.word	0xffffffff


	//   ....[19]....
        /*01c8*/ 	.word	0xffffffff


	//   ....[20]....
        /*01cc*/ 	.word	0xffffffff


	//   ....[21]....
        /*01d0*/ 	.word	0xffffffff


	//   ....[22]....
        /*01d4*/ 	.word	0xffffffff


	//   ....[23]....
        /*01d8*/ 	.word	0xffffffff


	//   ....[24]....
        /*01dc*/ 	.word	0xffffffff


	//   ....[25]....
        /*01e0*/ 	.word	0xffffffff


	//   ....[26]....
        /*01e4*/ 	.word	0xffffffff


	//   ....[27]....
        /*01e8*/ 	.word	0xffffffff


	//   ....[28]....
        /*01ec*/ 	.word	0xffffffff


	//   ....[29]....
        /*01f0*/ 	.word	0xffffffff


	//   ....[30]....
        /*01f4*/ 	.word	0xffffffff


	//   ....[31]....
        /*01f8*/ 	.word	0xffffffff


	//----- nvinfo : EIATTR_COOP_GROUP_INSTR_OFFSETS
	.align		4
.L_27037:
        /*01fc*/ 	.byte	0x04, 0x28
        /*01fe*/ 	.short	(.L_27039 - .L_27038)


	//   ....[0]....
.L_27038:
        /*0200*/ 	.word	0x00001bb0


	//   ....[1]....
        /*0204*/ 	.word	0x00001c90


	//   ....[2]....
        /*0208*/ 	.word	0x00001d10


	//   ....[3]....
        /*020c*/ 	.word	0x00001d80


	//   ....[4]....
        /*0210*/ 	.word	0x00001e00


	//   ....[5]....
        /*0214*/ 	.word	0x00001e80


	//   ....[6]....
        /*0218*/ 	.word	0x00001ea0


	//   ....[7]....
        /*021c*/ 	.word	0x00001ec0


	//   ....[8]....
        /*0220*/ 	.word	0x00002d80


	//   ....[9]....
        /*0224*/ 	.word	0x00002e00


	//   ....[10]....
        /*0228*/ 	.word	0x00002e40


	//   ....[11]....
        /*022c*/ 	.word	0x00002e90


	//   ....[12]....
        /*0230*/ 	.word	0x00002ef0


	//   ....[13]....
        /*0234*/ 	.word	0x00002f40


	//   ....[14]....
        /*0238*/ 	.word	0x00002f60


	//   ....[15]....
        /*023c*/ 	.word	0x00002f80


	//   ....[16]....
        /*0240*/ 	.word	0x000056c0


	//   ....[17]....
        /*0244*/ 	.word	0x00005700


	//   ....[18]....
        /*0248*/ 	.word	0x00005720


	//   ....[19]....
        /*024c*/ 	.word	0x00005730


	//   ....[20]....
        /*0250*/ 	.word	0x00005740


	//   ....[21]....
        /*0254*/ 	.word	0x00005750


	//   ....[22]....
        /*0258*/ 	.word	0x00005760


	//   ....[23]....
        /*025c*/ 	.word	0x00005790


	//   ....[24]....
        /*0260*/ 	.word	0x000057d0


	//   ....[25]....
        /*0264*/ 	.word	0x00005860


	//   ....[26]....
        /*0268*/ 	.word	0x000058a0


	//   ....[27]....
        /*026c*/ 	.word	0x000058d0


	//   ....[28]....
        /*0270*/ 	.word	0x00005900


	//   ....[29]....
        /*0274*/ 	.word	0x00005940


	//   ....[30]....
        /*0278*/ 	.word	0x00005970


	//   ....[31]....
        /*027c*/ 	.word	0x00005980


	//----- nvinfo : EIATTR_EXIT_INSTR_OFFSETS
	.align		4
.L_27039:
        /*0280*/ 	.byte	0x04, 0x1c
        /*0282*/ 	.short	(.L_27041 - .L_27040)


	//   ....[0]....
.L_27040:
        /*0284*/ 	.word	0x000000d0


	//   ....[1]....
        /*0288*/ 	.word	0x00005da0


	//   ....[2]....
        /*028c*/ 	.word	0x00005e60


	//   ....[3]....
        /*0290*/ 	.word	0x000061f0


	//----- nvinfo : EIATTR_CRS_STACK_SIZE
	.align		4
.L_27041:
        /*0294*/ 	.byte	0x04, 0x1e
        /*0296*/ 	.short	(.L_27043 - .L_27042)
.L_27042:
        /*0298*/ 	.word	0x00000000


	//----- nvinfo : EIATTR_CBANK_PARAM_SIZE
	.align		4
.L_27043:
        /*029c*/ 	.byte	0x03, 0x19
        /*029e*/ 	.short	0x008c


	//----- nvinfo : EIATTR_PARAM_CBANK
	.align		4
        /*02a0*/ 	.byte	0x04, 0x0a
        /*02a2*/ 	.short	(.L_27045 - .L_27044)
	.align		4
.L_27044:
        /*02a4*/ 	.word	index@(.nv.constant0._ZN4vllm25paged_attention_v2_kernelIttLi64ELi32ELi128ELNS_18Fp8KVCacheDataTypeE0ELb0ELi512EEEvPfS2_PT_PKS3_PKT0_S9_ifPKiSB_iPKfiiiSD_SD_iiiii)
        /*02a8*/ 	.short	0x0210
        /*02aa*/ 	.short	0x008c


	//----- nvinfo : EIATTR_SW_WAR
	.align		4
.L_27045:
        /*02ac*/ 	.byte	0x04, 0x36
        /*02ae*/ 	.short	(.L_27047 - .L_27046)
.L_27046:
        /*02b0*/ 	.word	0x00000008
.L_27047:


//--------------------- .nv.info._ZN4vllm25paged_attention_v2_kernelIttLi32ELi32ELi128ELNS_18Fp8KVCacheDataTypeE0ELb0ELi512EEEvPfS2_PT_PKS3_PKT0_S9_ifPKiSB_iPKfiiiSD_SD_iiiii --------------------------
	.section	.nv.info._ZN4vllm25paged_attention_v2_kernelIttLi32ELi32ELi128ELNS_18Fp8KVCacheDataTypeE0ELb0ELi512EEEvPfS2_PT_PKS3_PKT0_S9_ifPKiSB_iPKfiiiSD_SD_iiiii,"",@"SHT_CUDA_INFO"
	.sectionflags	@""
	.align	4


	//----- nvinfo : EIATTR_CUDA_API_VERSION
	.align		4
        /*0000*/ 	.byte	0x04, 0x37
        /*0002*/ 	.short	(.L_27049 - .L_27048)
.L_27048:
        /*0004*/ 	.word	0x00000082


	//----- nvinfo : EIATTR_KPARAM_INFO
	.align		4
.L_27049:
        /*0008*/ 	.byte	0x04, 0x17
        /*000a*/ 	.short	(.L_27051 - .L_27050)
.L_27050:
        /*000c*/ 	.word	0x00000000
        /*0010*/ 	.short	0x0015
        /*0012*/ 	.short	0x0088
        /*0014*/ 	.byte	0x00, 0xf0, 0x11, 0x00


	//----- nvinfo : EIATTR_KPARAM_INFO
	.align		4
.L_27051:
        /*0018*/ 	.byte	0x04, 0x17
        /*001a*/ 	.short	(.L_27053 - .L_27052)
.L_27052:
        /*001c*/ 	.word	0x00000000
        /*0020*/ 	.short	0x0014
        /*0022*/ 	.short	0x0084
        /*0024*/ 	.byte	0x00, 0xf0, 0x11, 0x00


	//----- nvinfo : EIATTR_KPARAM_INFO
	.align		4
.L_27053:
        /*0028*/ 	.byte	0x04, 0x17
        /*002a*/ 	.short	(.L_27055 - .L_27054)
.L_27054:
        /*002c*/ 	.word	0x00000000
        /*0030*/ 	.short	0x0013
        /*0032*/ 	.short	0x0080
        /*0034*/ 	.byte	0x00, 0xf0, 0x11, 0x00


	//----- nvinfo : EIATTR_KPARAM_INFO
	.align		4
.L_27055:
        /*0038*/ 	.byte	0x04, 0x17
        /*003a*/ 	.short	(.L_27057 - .L_27056)
.L_27056:
        /*003c*/ 	.word	0x00000000
        /*0040*/ 	.short	0x0012
        /*0042*/ 	.short	0x007c
        /*0044*/ 	.byte	0x00, 0xf0, 0x11, 0x00


	//----- nvinfo : EIATTR_KPARAM_INFO
	.align		4
.L_27057:
        /*0048*/ 	.byte	0x04, 0x17
        /*004a*/ 	.short	(.L_27059 - .L_27058)
.L_27058:
        /*004c*/ 	.word	0x00000000
        /*0050*/ 	.short	0x0011
        /*0052*/ 	.short	0x0078
        /*0054*/ 	.byte	0x00, 0xf0, 0x11, 0x00


	//----- nvinfo : EIATTR_KPARAM_INFO
	.align		4
.L_27059:
        /*0058*/ 	.byte	0x04, 0x17
        /*005a*/ 	.short	(.L_27061 - .L_27060)
.L_27060:
        /*005c*/ 	.word	0x00000000
        /*0060*/ 	.short	0x0010
        /*0062*/ 	.short	0x0070
        /*0064*/ 	.byte	0x00, 0xf0, 0x21, 0x00


	//----- nvinfo : EIATTR_KPARAM_INFO
	.align		4
.L_27061:
        /*0068*/ 	.byte	0x04, 0x17
        /*006a*/ 	.short	(.L_27063 - .L_27062)
.L_27062:
        /*006c*/ 	.word	0x00000000
        /*0070*/ 	.short	0x000f
        /*0072*/ 	.short	0x0068
        /*0074*/ 	.byte	0x00, 0xf0, 0x21, 0x00


	//----- nvinfo : EIATTR_KPARAM_INFO
	.align		4
.L_27063:
        /*0078*/ 	.byte	0x04, 0x17
        /*007a*/ 	.short	(.L_27065 - .L_27064)
.L_27064:
        /*007c*/ 	.word	0x00000000
        /*0080*/ 	.short	0x000e
        /*0082*/ 	.short	0x0060
        /*0084*/ 	.byte	0x00, 0xf0, 0x11, 0x00


	//----- nvinfo : EIATTR_KPARAM_INFO
	.align		4
.L_27065:
        /*0088*/ 	.byte	0x04, 0x17
        /*008a*/ 	.short	(.L_27067 - .L_27066)
.L_27066:
        /*008c*/ 	.word	0x00000000
        /*0090*/ 	.short	0x000d
        /*0092*/ 	.short	0x005c
        /*0094*/ 	.byte	0x00, 0xf0, 0x11, 0x00


	//----- nvinfo : EIATTR_KPARAM_INFO
	.align		4
.L_27067:
        /*0098*/ 	.byte	0x04, 0x17
        /*009a*/ 	.short	(.L_27069 - .L_27068)
.L_27068:
        /*009c*/ 	.word	0x00000000
        /*00a0*/ 	.short	0x000c
        /*00a2*/ 	.short	0x0058
        /*00a4*/ 	.byte	0x00, 0xf0, 0x11, 0x00


	//----- nvinfo : EIATTR_KPARAM_INFO
	.align		4
.L_27069:
        /*00a8*/ 	.byte	0x04, 0x17
        /*00aa*/ 	.short	(.L_27071 - .L_27070)
.L_27070:
        /*00ac*/ 	.word	0x00000000
        /*00b0*/ 	.short	0x000b
        /*00b2*/ 	.short	0x0050
        /*00b4*/ 	.byte	0x00, 0xf0, 0x21, 0x00


	//----- nvinfo : EIATTR_KPARAM_INFO
	.align		4
.L_27071:
        /*00b8*/ 	.byte	0x04, 0x17
        /*00ba*/ 	.short	(.L_27073 - .L_27072)
.L_27072:
        /*00bc*/ 	.word	0x00000000
        /*00c0*/ 	.short	0x000a
        /*00c2*/ 	.short	0x0048
        /*00c4*/ 	.byte	0x00, 0xf0, 0x11, 0x00


	//----- nvinfo : EIATTR_KPARAM_INFO
	.align		4
.L_27073:
        /*00c8*/ 	.byte	0x04, 0x17
        /*00ca*/ 	.short	(.L_27075 - .L_27074)
.L_27074:
        /*00cc*/ 	.word	0x00000000
        /*00d0*/ 	.short	0x0009
        /*00d2*/ 	.short	0x0040
        /*00d4*/ 	.byte	0x00, 0xf0, 0x21, 0x00


	//----- nvinfo : EIATTR_KPARAM_INFO
	.align		4
.L_27075:
        /*00d8*/ 	.byte	0x04, 0x17
        /*00da*/ 	.short	(.L_27077 - .L_27076)
.L_27076:
        /*00dc*/ 	.word	0x00000000
        /*00e0*/ 	.short	0x0008
        /*00e2*/ 	.short	0x0038
        /*00e4*/ 	.byte	0x00, 0xf0, 0x21, 0x00


	//----- nvinfo : EIATTR_KPARAM_INFO
	.align		4
.L_27077:
        /*00e8*/ 	.byte	0x04, 0x17
        /*00ea*/ 	.short	(.L_27079 - .L_27078)
.L_27078:
        /*00ec*/ 	.word	0x00000000
        /*00f0*/ 	.short	0x0007
        /*00f2*/ 	.short	0x0034
        /*00f4*/ 	.byte	0x00, 0xf0, 0x11, 0x00


	//----- nvinfo : EIATTR_KPARAM_INFO
	.align		4
.L_27079:
        /*00f8*/ 	.byte	0x04, 0x17
        /*00fa*/ 	.short	(.L_27081 - .L_27080)
.L_27080:
        /*00fc*/ 	.word	0x00000000
        /*0100*/ 	.short	0x0006
        /*0102*/ 	.short	0x0030
        /*0104*/ 	.byte	0x00, 0xf0, 0x11, 0x00


	//----- nvinfo : EIATTR_KPARAM_INFO
	.align		4
.L_27081:
        /*0108*/ 	.byte	0x04, 0x17
        /*010a*/ 	.short	(.L_27083 - .L_27082)
.L_27082:
        /*010c*/ 	.word	0x00000000
        /*0110*/ 	.short	0x0005
        /*0112*/ 	.short	0x0028
        /*0114*/ 	.byte	0x00, 0xf0, 0x21, 0x00


	//----- nvinfo : EIATTR_KPARAM_INFO
	.align		4
.L_27083:
        /*0118*/ 	.byte	0x04, 0x17
        /*011a*/ 	.short	(.L_27085 - .L_27084)
.L_27084:
        /*011c*/ 	.word	0x00000000
        /*0120*/ 	.short	0x0004
        /*0122*/ 	.short	0x0020
        /*0124*/ 	.byte	0x00, 0xf0, 0x21, 0x00


	//----- nvinfo : EIATTR_KPARAM_INFO
	.align		4
.L_27085:
        /*0128*/ 	.byte	0x04, 0x17
        /*012a*/ 	.short	(.L_27087 - .L_27086)
.L_27086:
        /*012c*/ 	.word	0x00000000
        /*0130*/ 	.short	0x0003
        /*0132*/ 	.short	0x0018
        /*0134*/ 	.byte	0x00, 0xf0, 0x21, 0x00


	//----- nvinfo : EIATTR_KPARAM_INFO
	.align		4
.L_27087:
        /*0138*/ 	.byte	0x04, 0x17
        /*013a*/ 	.short	(.L_27089 - .L_27088)
.L_27088:
        /*013c*/ 	.word	0x00000000
        /*0140*/ 	.short	0x0002
        /*0142*/ 	.short	0x0010
        /*0144*/ 	.byte	0x00, 0xf0, 0x21, 0x00


	//----- nvinfo : EIATTR_KPARAM_INFO
	.align		4
.L_27089:
        /*0148*/ 	.byte	0x04, 0x17
        /*014a*/ 	.short	(.L_27091 - .L_27090)
.L_27090:
        /*014c*/ 	.word	0x00000000
        /*0150*/ 	.short	0x0001
        /*0152*/ 	.short	0x0008
        /*0154*/ 	.byte	0x00, 0xf0, 0x21, 0x00


	//----- nvinfo : EIATTR_KPARAM_INFO
	.align		4
.L_27091:
        /*0158*/ 	.byte	0x04, 0x17
        /*015a*/ 	.short	(.L_27093 - .L_27092)
.L_27092:
        /*015c*/ 	.word	0x00000000
        /*0160*/ 	.short	0x0000
        /*0162*/ 	.short	0x0000
        /*0164*/ 	.byte	0x00, 0xf0, 0x21, 0x00


	//----- nvinfo : EIATTR_SPARSE_MMA_MASK
	.align		4
.L_27093:
        /*0168*/ 	.byte	0x03, 0x50
        /*016a*/ 	.short	0x0000


	//----- nvinfo : EIATTR_MAXREG_COUNT
	.align		4
        /*016c*/ 	.byte	0x03, 0x1b
        /*016e*/ 	.short	0x00ff


	//----- nvinfo : EIATTR_NUM_BARRIERS
	.align		4
        /*0170*/ 	.byte	0x02, 0x4c
        /*0172*/ 	.byte	0x01
	.zero		1


	//----- nvinfo : EIATTR_MERCURY_ISA_VERSION
	.align		4
        /*0174*/ 	.byte	0x03, 0x5f
        /*0176*/ 	.short	0x0101


	//----- nvinfo : EIATTR_COOP_GROUP_MASK_REGIDS
	.align		4
        /*0178*/ 	.byte	0x04, 0x29
        /*017a*/ 	.short	(.L_27095 - .L_27094)


	//   ....[0]....
.L_27094:
        /*017c*/ 	.word	0xffffffff


	//   ....[1]....
        /*0180*/ 	.word	0xffffffff


	//   ....[2]....
        /*0184*/ 	.word	0xffffffff


	//   ....[3]....
        /*0188*/ 	.word	0xffffffff


	//   ....[4]....
        /*018c*/ 	.word	0xffffffff


	//   ....[5]....
        /*0190*/ 	.word	0xffffffff


	//   ....[6]....
        /*0194*/ 	.word	0xffffffff


	//   ....[7]....
        /*0198*/ 	.word	0xffffffff


	//   ....[8]....
        /*019c*/ 	.word	0xffffffff


	//   ....[9]....
        /*01a0*/ 	.word	0xffffffff


	//   ....[10]....
        /*01a4*/ 	.word	0xffffffff


	//   ....[11]....
        /*01a8*/ 	.word	0xffffffff


	//   ....[12]....
        /*01ac*/ 	.word	0xffffffff


	//   ....[13]....
        /*01b0*/ 	.word	0xffffffff


	//   ....[14]....
        /*01b4*/ 	.word	0xffffffff


	//   ....[15]....
        /*01b8*/ 	.word	0xffffffff


	//   ....[16]....
        /*01bc*/ 	.word	0xffffffff


	//   ....[17]....
        /*01c0*/ 	.word	0xffffffff


	//   ....[18]....
        /*01c4*/ 	.word	0xffffffff


	//   ....[19]....
        /*01c8*/ 	.word	0xffffffff


	//   ....[20]....
        /*01cc*/ 	.word	0xffffffff


	//   ....[21]....
        /*01d0*/ 	.word	0xffffffff


	//   ....[22]....
        /*01d4*/ 	.word	0xffffffff


	//   ....[23]....
        /*01d8*/ 	.word	0xffffffff


	//----- nvinfo : EIATTR_COOP_GROUP_INSTR_OFFSETS
	.align		4
.L_27095:
        /*01dc*/ 	.byte	0x04, 0x28
        /*01de*/ 	.short	(.L_27097 - .L_27096)


	//   ....[0]....
.L_27096:
        /*01e0*/ 	.word	0x000014f0


	//   ....[1]....
        /*01e4*/ 	.word	0x000015d0


	//   ....[2]....
        /*01e8*/ 	.word	0x00001660


	//   ....[3]....
        /*01ec*/ 	.word	0x000016b0


	//   ....[4]....
        /*01f0*/ 	.word	0x00001710


	//   ....[5]....
        /*01f4*/ 	.word	0x000017c0


	//   ....[6]....
        /*01f8*/ 	.word	0x000017e0


	//   ....[7]....
        /*01fc*/ 	.word	0x00001800


	//   ....[8]....
        /*0200*/ 	.word	0x000026c0


	//   ....[9]....
        /*0204*/ 	.word	0x00002730


	//   ....[10]....
        /*0208*/ 	.word	0x00002760


	//   ....[11]....
        /*020c*/ 	.word	0x000027e0


	//   ....[12]....
        /*0210*/ 	.word	0x00002830


	//   ....[13]....
        /*0214*/ 	.word	0x00002880


	//   ....[14]....
        /*0218*/ 	.word	0x000028a0


	//   ....[15]....
        /*021c*/ 	.word	0x000028c0


	//   ....[16]....
        /*0220*/ 	.word	0x000043a0


	//   ....[17]....
        /*0224*/ 	.word	0x000043e0


	//   ....[18]....
        /*0228*/ 	.word	0x00004400


	//   ....[19]....
        /*022c*/ 	.word	0x00004410


	//   ....[20]....
        /*0230*/ 	.word	0x00004480


	//   ....[21]....
        /*0234*/ 	.word	0x000044b0


	//   ....[22]....
        /*0238*/ 	.word	0x000044e0


	//   ....[23]....
        /*023c*/ 	.word	0x00004510


	//----- nvinfo : EIATTR_EXIT_INSTR_OFFSETS
	.align		4
.L_27097:
        /*0240*/ 	.byte	0x04, 0x1c
        /*0242*/ 	.short	(.L_27099 - .L_27098)


	//   ....[0]....
.L_27098:
        /*0244*/ 	.word	0x000000d0


	//   ....[1]....
        /*0248*/ 	.word	0x000047d0


	//   ....[2]....
        /*024c*/ 	.word	0x00004890


	//   ....[3]....
        /*0250*/ 	.word	0x00004a60


	//----- nvinfo : EIATTR_CRS_STACK_SIZE
	.align		4
.L_27099:
        /*0254*/ 	.byte	0x04, 0x1e
        /*0256*/ 	.short	(.L_27101 - .L_27100)
.L_27100:
        /*0258*/ 	.word	0x00000000


	//----- nvinfo : EIATTR_CBANK_PARAM_SIZE
	.align		4
.L_27101:
        /*025c*/ 	.byte	0x03, 0x19
        /*025e*/ 	.short	0x008c


	//----- nvinfo : EIATTR_PARAM_CBANK
	.align		4
        /*0260*/ 	.byte	0x04, 0x0a
        /*0262*/ 	.short	(.L_27103 - .L_27102)
	.align		4
.L_27102:
        /*0264*/ 	.word	index@(.nv.constant0._ZN4vllm25paged_attention_v2_kernelIttLi32ELi32ELi128ELNS_18Fp8KVCacheDataTypeE0ELb0ELi512EEEvPfS2_PT_PKS3_PKT0_S9_ifPKiSB_iPKfiiiSD_SD_iiiii)
        /*0268*/ 	.short	0x0210
        /*026a*/ 	.short	0x008c


	//----- nvinfo : EIATTR_SW_WAR
	.align		4
.L_27103:
        /*026c*/ 	.byte	0x04, 0x36
        /*026e*/ 	.short	(.L_27105 - .L_27104)
.L_27104:
        /*0270*/ 	.word	0x00000008
.L_27105:


//--------------------- .nv.info._ZN4vllm25paged_attention_v2_kernelIttLi256ELi32ELi128ELNS_18Fp8KVCacheDataTypeE0ELb1ELi512EEEvPfS2_PT_PKS3_PKT0_S9_ifPKiSB_iPKfiiiSD_SD_iiiii --------------------------
	.section	.nv.info._ZN4vllm25paged_attention_v2_kernelIttLi256ELi32ELi128ELNS_18Fp8KVCacheDataTypeE0ELb1ELi512EEEvPfS2_PT_PKS3_PKT0_S9_ifPKiSB_iPKfiiiSD_SD_iiiii,"",@"SHT_CUDA_INFO"
	.sectionflags	@""
	.align	4


	//----- nvinfo : EIATTR_CUDA_API_VERSION
	.align		4
        /*0000*/ 	.byte	0x04, 0x37
        /*0002*/ 	.short	(.L_27107 - .L_27106)
.L_27106:
        /*0004*/ 	.word	0x00000082


	//----- nvinfo : EIATTR_KPARAM_INFO
	.align		4
.L_27107:
        /*0008*/ 	.byte	0x04, 0x17
        /*000a*/ 	.short	(.L_27109 - .L_27108)
.L_27108:
        /*000c*/ 	.word	0x00000000
        /*0010*/ 	.short	0x0015
        /*0012*/ 	.short	0x0088
        /*0014*/ 	.byte	0x00, 0xf0, 0x11, 0x00


	//----- nvinfo : EIATTR_KPARAM_INFO
	.align		4
.L_27109:
        /*0018*/ 	.byte	0x04, 0x17
        /*001a*/ 	.short	(.L_27111 - .L_27110)
.L_27110:
        /*001c*/ 	.word	0x00000000
        /*0020*/ 	.short	0x0014
        /*0022*/ 	.short	0x0084
        /*0024*/ 	.byte	0x00, 0xf0, 0x11, 0x00


	//----- nvinfo : EIATTR_KPARAM_INFO
	.align		4
.L_27111:
        /*0028*/ 	.byte	0x04, 0x17
        /*002a*/ 	.short	(.L_27113 - .L_27112)
.L_27112:
        /*002c*/ 	.word	0x00000000
        /*0030*/ 	.short	0x0013
        /*0032*/ 	.short	0x0080
        /*0034*/ 	.byte	0x00, 0xf0, 0x11, 0x00


	//----- nvinfo : EIATTR_KPARAM_INFO
	.align		4
.L_27113:
        /*0038*/ 	.byte	0x04, 0x17
        /*003a*/ 	.short	(.L_27115 - .L_27114)
.L_27114:
        /*003c*/ 	.word	0x00000000
        /*0040*/ 	.short	0x0012
        /*0042*/ 	.short	0x007c
        /*0044*/ 	.byte	0x00, 0xf0, 0x11, 0x00


	//----- nvinfo : EIATTR_KPARAM_INFO
	.align		4
.L_27115:
        /*0048*/ 	.byte	0x04, 0x17
        /*004a*/ 	.short	(.L_27117 - .L_27116)
.L_27116:
        /*004c*/ 	.word	0x00000000
        /*0050*/ 	.short	0x0011
        /*0052*/ 	.short	0x0078
        /*0054*/ 	.byte	0x00, 0xf0, 0x11, 0x00


	//----- nvinfo : EIATTR_KPARAM_INFO
	.align		4
.L_27117:
        /*0058*/ 	.byte	0x04, 0x17
        /*005a*/ 	.short	(.L_27119 - .L_27118)
.L_27118:
        /*005c*/ 	.word	0x00000000
        /*0060*/ 	.short	0x0010
        /*0062*/ 	.short	0x0070
        /*0064*/ 	.byte	0x00, 0xf0, 0x21, 0x00


	//----- nvinfo : EIATTR_KPARAM_INFO
	.align		4
.L_27119:
        /*0068*/ 	.byte	0x04, 0x17
        /*006a*/ 	.short	(.L_27121 - .L_27120)
.L_27120:
        /*006c*/ 	.word	0x00000000
        /*0070*/ 	.short	0x000f
        /*0072*/ 	.short	0x0068
        /*0074*/ 	.byte	0x00, 0xf0, 0x21, 0x00


	//----- nvinfo : EIATTR_KPARAM_INFO
	.align		4
.L_27121:
        /*0078*/ 	.byte	0x04, 0x17
        /*007a*/ 	.short	(.L_27123 - .L_27122)
.L_27122:
        /*007c*/ 	.word	0x00000000
        /*0080*/ 	.short	0x000e
        /*0082*/ 	.short	0x0060
        /*0084*/ 	.byte	0x00, 0xf0, 0x11, 0x00


	//----- nvinfo : EIATTR_KPARAM_INFO
	.align		4
.L_27123:
        /*0088*/ 	.byte	0x04, 0x17
        /*008a*/ 	.short	(.L_27125 - .L_27124)
.L_27124:
        /*008c*/ 	.word	0x00000000
        /*0090*/ 	.short	0x000d
        /*0092*/ 	.short	0x005c
        /*0094*/ 	.byte	0x00, 0xf0, 0x11, 0x00


	//----- nvinfo : EIATTR_KPARAM_INFO
	.align		4
.L_27125:
        /*0098*/ 	.byte	0x04, 0x17
        /*009a*/ 	.short	(.L_27127 - .L_27126)
.L_27126:
        /*009c*/ 	.word	0x00000000
        /*00a0*/ 	.short	0x000c
        /*00a2*/ 	.short	0x0058
        /*00a4*/ 	.byte	0x00, 0xf0, 0x11, 0x00


	//----- nvinfo : EIATTR_KPARAM_INFO
	.align		4
.L_27127:
        /*00a8*/ 	.byte	0x04, 0x17
        /*00aa*/ 	.short	(.L_27129 - .L_27128)
.L_27128:
        /*00ac*/ 	.word	0x00000000
        /*00b0*/ 	.short	0x000b
        /*00b2*/ 	.short	0x0050
        /*00b4*/ 	.byte	0x00, 0xf0, 0x21, 0x00


	//----- nvinfo : EIATTR_KPARAM_INFO
	.align		4
.L_27129:
        /*00b8*/ 	.byte	0x04, 0x17
        /*00ba*/ 	.short	(.L_27131 - .L_27130)
.L_27130:
        /*00bc*/ 	.word	0x00000000
        /*00c0*/ 	.short	0x000a
        /*00c2*/ 	.short	0x0048
        /*00c4*/ 	.byte	0x00, 0xf0, 0x11, 0x00


	//----- nvinfo : EIATTR_KPARAM_INFO
	.align		4
.L_27131:
        /*00c8*/ 	.byte	0x04, 0x17
        /*00ca*/ 	.short	(.L_27133 - .L_27132)
.L_27132:
        /*00cc*/ 	.word	0x00000000
        /*00d0*/ 	.short	0x0009
        /*00d2*/ 	.short	0x0040
        /*00d4*/ 	.byte	0x00, 0xf0, 0x21, 0x00


	//----- nvinfo : EIATTR_KPARAM_INFO
	.align		4
.L_27133:
        /*00d8*/ 	.byte	0x04, 0x17
        /*00da*/ 	.short	(.L_27135 - .L_27134)
.L_27134:
        /*00dc*/ 	.word	0x00000000
        /*00e0*/ 	.short	0x0008
        /*00e2*/ 	.short	0x0038
        /*00e4*/ 	.byte	0x00, 0xf0, 0x21, 0x00


	//----- nvinfo : EIATTR_KPARAM_INFO
	.align		4
.L_27135:
        /*00e8*/ 	.byte	0x04, 0x17
        /*00ea*/ 	.short	(.L_27137 - .L_27136)
.L_27136:
        /*00ec*/ 	.word	0x00000000
        /*00f0*/ 	.short	0x0007
        /*00f2*/ 	.short	0x0034
        /*00f4*/ 	.byte	0x00, 0xf0, 0x11, 0x00


	//----- nvinfo : EIATTR_KPARAM_INFO
	.align		4
.L_27137:
        /*00f8*/ 	.byte	0x04, 0x17
        /*00fa*/ 	.short	(.L_27139 - .L_27138)
.L_27138:
        /*00fc*/ 	.word	0x00000000
        /*0100*/ 	.short	0x0006
        /*0102*/ 	.short	0x0030
        /*0104*/ 	.byte	0x00, 0xf0, 0x11, 0x00


	//----- nvinfo : EIATTR_KPARAM_INFO
	.align		4
.L_27139:
        /*0108*/ 	.byte	0x04, 0x17
        /*010a*/ 	.short	(.L_27141 - .L_27140)
.L_27140:
        /*010c*/ 	.word	0x00000000
        /*0110*/ 	.short	0x0005
        /*0112*/ 	.short	0x0028
        /*0114*/ 	.byte	0x00, 0xf0, 0x21, 0x00


	//----- nvinfo : EIATTR_KPARAM_INFO
	.align		4
.L_27141:
        /*0118*/ 	.byte	0x04, 0x17
        /*011a*/ 	.short	(.L_27143 - .L_27142)
.L_27142:
        /*011c*/ 	.word	0x00000000
        /*0120*/ 	.short	0x0004
        /*0122*/ 	.short	0x0020
        /*0124*/ 	.byte	0x00, 0xf0, 0x21, 0x00


	//----- nvinfo : EIATTR_KPARAM_INFO
	.align		4
.L_27143:
        /*0128*/ 	.byte	0x04, 0x17
        /*012a*/ 	.short	(.L_27145 - .L_27144)
.L_27144:
        /*012c*/ 	.word	0x00000000
        /*0130*/ 	.short	0x0003
        /*0132*/ 	.short	0x0018
        /*0134*/ 	.byte	0x00, 0xf0, 0x21, 0x00


	//----- nvinfo : EIATTR_KPARAM_INFO
	.align		4
.L_27145:
        /*0138*/ 	.byte	0x04, 0x17
        /*013a*/ 	.short	(.L_27147 - .L_27146)
.L_27146:
        /*013c*/ 	.word	0x00000000
        /*0140*/ 	.short	0x0002
        /*0142*/ 	.short	0x0010
        /*0144*/ 	.byte	0x00, 0xf0, 0x21, 0x00


	//----- nvinfo : EIATTR_KPARAM_INFO
	.align		4
.L_27147:
        /*0148*/ 	.byte	0x04, 0x17
        /*014a*/ 	.short	(.L_27149 - .L_27148)
.L_27148:
        /*014c*/ 	.word	0x00000000
        /*0150*/ 	.short	0x0001
        /*0152*/ 	.short	0x0008
        /*0154*/ 	.byte	0x00, 0xf0, 0x21, 0x00


	//----- nvinfo : EIATTR_KPARAM_INFO
	.align		4
.L_27149:
        /*0158*/ 	.byte	0x04, 0x17
        /*015a*/ 	.short	(.L_27151 - .L_27150)
.L_27150:
        /*015c*/ 	.word	0x00000000
        /*0160*/ 	.short	0x0000
        /*0162*/ 	.short	0x0000
        /*0164*/ 	.byte	0x00, 0xf0, 0x21, 0x00


	//----- nvinfo : EIATTR_SPARSE_MMA_MASK
	.align		4
.L_27151:
        /*0168*/ 	.byte	0x03, 0x50
        /*016a*/ 	.short	0x0000


	//----- nvinfo : EIATTR_MAXREG_COUNT
	.align		4
        /*016c*/ 	.byte	0x03, 0x1b
        /*016e*/ 	.short	0x00ff


	//----- nvinfo : EIATTR_NUM_BARRIERS
	.align		4
        /*0170*/ 	.byte	0x02, 0x4c
        /*0172*/ 	.byte	0x01
	.zero		1


	//----- nvinfo : EIATTR_MERCURY_ISA_VERSION
	.align		4
        /*0174*/ 	.byte	0x03, 0x5f
        /*0176*/ 	.short	0x0101


	//----- nvinfo : EIATTR_COOP_GROUP_MASK_REGIDS
	.align		4
        /*0178*/ 	.byte	0x04, 0x29
        /*017a*/ 	.short	(.L_27153 - .L_27152)


	//   ....[0]....
.L_27152:
        /*017c*/ 	.word	0xffffffff


	//   ....[1]....
        /*0180*/ 	.word	0xffffffff


	//   ....[2]....
        /*0184*/ 	.word	0xffffffff


	//   ....[3]....
        /*0188*/ 	.word	0xffffffff


	//   ....[4]....
        /*018c*/ 	.word	0xffffffff


	//   ....[5]....
        /*0190*/ 	.word	0xffffffff


	//   ....[6]....
        /*0194*/ 	.word	0xffffffff


	//   ....[7]....
        /*0198*/ 	.word	0xffffffff


	//   ....[8]....
        /*019c*/ 	.word	0xffffffff


	//   ....[9]....
        /*01a0*/ 	.word	0xffffffff


	//   ....[10]....
        /*01a4*/ 	.word	0xffffffff


	//   ....[11]....
        /*01a8*/ 	.word	0xffffffff


	//   ....[12]....
        /*01ac*/ 	.word	0xffffffff


	//   ....[13]....
        /*01b0*/ 	.word	0xffffffff


	//   ....[14]....
        /*01b4*/ 	.word	0xffffffff


	//   ....[15]....
        /*01b8*/ 	.word	0xffffffff


	//   ....[16]....
        /*01bc*/ 	.word	0xffffffff


	//   ....[17]....
        /*01c0*/ 	.word	0xffffffff


	//   ....[18]....
        /*01c4*/ 	.word	0xffffffff


	//   ....[19]....
        /*01c8*/ 	.word	0xffffffff


	//   ....[20]....
        /*01cc*/ 	.word	0xffffffff


	//   ....[21]....
        /*01d0*/ 	.word	0xffffffff


	//   ....[22]....
        /*01d4*/ 	.word	0xffffffff


	//   ....[23]....
        /*01d8*/ 	.word	0xffffffff


	//   ....[24]....
        /*01dc*/ 	.word	0xffffffff


	//   ....[25]....
        /*01e0*/ 	.word	0xffffffff


	//   ....[26]....
        /*01e4*/ 	.word	0xffffffff


	//   ....[27]....
        /*01e8*/ 	.word	0xffffffff


	//   ....[28]....
        /*01ec*/ 	.word	0xffffffff


	//   ....[29]....
        /*01f0*/ 	.word	0xffffffff


	//   ....[30]....
        /*01f4*/ 	.word	0xffffffff


	//   ....[31]....
        /*01f8*/ 	.word	0xffffffff


	//   ....[32]....
        /*01fc*/ 	.word	0xffffffff


	//   ....[33]....
        /*0200*/ 	.word	0xffffffff


	//   ....[34]....
        /*0204*/ 	.word	0xffffffff


	//   ....[35]....
        /*0208*/ 	.word	0xffffffff


	//   ....[36]....
        /*020c*/ 	.word	0xffffffff


	//   ....[37]....
        /*0210*/ 	.word	0xffffffff


	//   ....[38]....
        /*0214*/ 	.word	0xffffffff


	//   ....[39]....
        /*0218*/ 	.word	0xffffffff


	//   ....[40]....
        /*021c*/ 	.word	0xffffffff


	//   ....[41]....
        /*0220*/ 	.word	0xffffffff


	//   ....[42]....
        /*0224*/ 	.word	0xffffffff


	//   ....[43]....
        /*0228*/ 	.word	0xffffffff


	//   ....[44]....
        /*022c*/ 	.word	0xffffffff


	//   ....[45]....
        /*0230*/ 	.word	0xffffffff


	//   ....[46]....
        /*0234*/ 	.word	0xffffffff


	//   ....[47]....
        /*0238*/ 	.word	0xffffffff


	//   ....[48]....
        /*023c*/ 	.word	0xffffffff


	//   ....[49]....
        /*0240*/ 	.word	0xffffffff


	//   ....[50]....
        /*0244*/ 	.word	0xffffffff


	//   ....[51]....
        /*0248*/ 	.word	0xffffffff


	//   ....[52]....
        /*024c*/ 	.word	0xffffffff


	//   ....[53]....
        /*0250*/ 	.word	0xffffffff


	//   ....[54]....
        /*0254*/ 	.word	0xffffffff


	//   ....[55]....
        /*0258*/ 	.word	0xffffffff


	//   ....[56]....
        /*025c*/ 	.word	0xffffffff


	//   ....[57]....
        /*0260*/ 	.word	0xffffffff


	//   ....[58]....
        /*0264*/ 	.word	0xffffffff


	//   ....[59]....
        /*0268*/ 	.word	0xffffffff


	//   ....[60]....
        /*026c*/ 	.word	0xffffffff


	//   ....[61]....
        /*0270*/ 	.word	0xffffffff


	//   ....[62]....
        /*0274*/ 	.word	0xffffffff


	//   ....[63]....
        /*0278*/ 	.word	0xffffffff


	//   ....[64]....
        /*027c*/ 	.word	0xffffffff


	//   ....[65]....
        /*0280*/ 	.word	0xffffffff


	//   ....[66]....
        /*0284*/ 	.word	0xffffffff


	//   ....[67]....
        /*0288*/ 	.word	0xffffffff


	//   ....[68]....
        /*028c*/ 	.word	0xffffffff


	//   ....[69]....
        /*0290*/ 	.word	0xffffffff


	//   ....[70]....
        /*0294*/ 	.word	0xffffffff


	//   ....[71]....
        /*0298*/ 	.word	0xffffffff


	//   ....[72]....
        /*029c*/ 	.word	0xffffffff


	//   ....[73]....
        /*02a0*/ 	.word	0xffffffff


	//   ....[74]....
        /*02a4*/ 	.word	0xffffffff


	//   ....[75]....
        /*02a8*/ 	.word	0xffffffff


	//   ....[76]....
        /*02ac*/ 	.word	0xffffffff


	//   ....[77]....
        /*02b0*/ 	.word	0xffffffff


	//   ....[78]....
        /*02b4*/ 	.word	0xffffffff


	//   ....[79]....
        /*02b8*/ 	.word	0xffffffff


	//----- nvinfo : EIATTR_COOP_GROUP_INSTR_OFFSETS
	.align		4
.L_27153:
        /*02bc*/ 	.byte	0x04, 0x28
        /*02be*/ 	.short	(.L_27155 - .L_27154)


	//   ....[0]....
.L_27154:
        /*02c0*/ 	.word	0x000047f0


	//   ....[1]....
        /*02c4*/ 	.word	0x000048d0


	//   ....[2]....
        /*02c8*/ 	.word	0x00004920


	//   ....[3]....
        /*02cc*/ 	.word	0x00004950


	//   ....[4]....
        /*02d0*/ 	.word	0x000049e0


	//   ....[5]....
        /*02d4*/ 	.word	0x00004ab0


	//   ....[6]....
        /*02d8*/ 	.word	0x00004ae0


	//   ....[7]....
        /*02dc*/ 	.word	0x00004b00


	//   ....[8]....
        /*02e0*/ 	.word	0x000059c0


	//   ....[9]....
        /*02e4*/ 	.word	0x00005a40


	//   ....[10]....
        /*02e8*/ 	.word	0x00005aa0


	//   ....[11]....
        /*02ec*/ 	.word	0x00005af0


	//   ....[12]....
        /*02f0*/ 	.word	0x00005b30


	//   ....[13]....
        /*02f4*/ 	.word	0x00005b80


	//   ....[14]....
        /*02f8*/ 	.word	0x00005ba0


	//   ....[15]....
        /*02fc*/ 	.word	0x00005bc0


	//   ....[16]....
        /*0300*/ 	.word	0x0000ce00


	//   ....[17]....
        /*0304*/ 	.word	0x0000ce30


	//   ....[18]....
        /*0308*/ 	.word	0x0000ce40


	//   ....[19]....
        /*030c*/ 	.word	0x0000ce50


	//   ....[20]....
        /*0310*/ 	.word	0x0000ce60


	//   ....[21]....
        /*0314*/ 	.word	0x0000ce70


	//   ....[22]....
        /*0318*/ 	.word	0x0000ce90


	//   ....[23]....
        /*031c*/ 	.word	0x0000ceb0


	//   ....[24]....
        /*0320*/ 	.word	0x0000ced0


	//   ....[25]....
        /*0324*/ 	.word	0x0000cef0


	//   ....[26]....
        /*0328*/ 	.word	0x0000cf10


	//   ....[27]....
        /*032c*/ 	.word	0x0000cf30


	//   ....[28]....
        /*0330*/ 	.word	0x0000cf40


	//   ....[29]....
        /*0334*/ 	.word	0x0000cf60


	//   ....[30]....
        /*0338*/ 	.word	0x0000cf80


	//   ....[31]....
        /*033c*/ 	.word	0x0000cfc0


	//   ....[32]....
        /*0340*/ 	.word	0x0000cfe0


	//   ....[33]....
        /*0344*/ 	.word	0x0000d000


	//   ....[34]....
        /*0348*/ 	.word	0x0000d020


	//   ....[35]....
        /*034c*/ 	.word	0x0000d040


	//   ....[36]....
        /*0350*/ 	.word	0x0000d060


	//   ....[37]....
        /*0354*/ 	.word	0x0000d070


	//   ....[38]....
        /*0358*/ 	.word	0x0000d090


	//   ....[39]....
        /*035c*/ 	.word	0x0000d0c0


	//   ....[40]....
        /*0360*/ 	.word	0x0000d0f0


	//   ....[41]....
        /*0364*/ 	.word	0x0000d110


	//   ....[42]....
        /*0368*/ 	.word	0x0000d130


	//   ....[43]....
        /*036c*/ 	.word	0x0000d150


	//   ....[44]....
        /*0370*/ 	.word	0x0000d170


	//   ....[45]....
        /*0374*/ 	.word	0x0000d190


	//   ....[46]....
        /*0378*/ 	.word	0x0000d1b0


	//   ....[47]....
        /*037c*/ 	.word	0x0000d1d0


	//   ....[48]....
        /*0380*/ 	.word	0x0000d1f0


	//   ....[49]....
        /*0384*/ 	.word	0x0000d210


	//   ....[50]....
        /*0388*/ 	.word	0x0000d230


	//   ....[51]....
        /*038c*/ 	.word	0x0000d250


	//   ....[52]....
        /*0390*/ 	.word	0x0000d270


	//   ....[53]....
        /*0394*/ 	.word	0x0000d290


	//   ....[54]....
        /*0398*/ 	.word	0x0000d2b0


	//   ....[55]....
        /*039c*/ 	.word	0x0000d2e0


	//   ....[56]....
        /*03a0*/ 	.word	0x0000d300


	//   ....[57]....
        /*03a4*/ 	.word	0x0000d320


	//   ....[58]....
        /*03a8*/ 	.word	0x0000d340


	//   ....[59]....
        /*03ac*/ 	.word	0x0000d360


	//   ....[60]....
        /*03b0*/ 	.word	0x0000d380


	//   ....[61]....
        /*03b4*/ 	.word	0x0000d3a0


	//   ....[62]....
        /*03b8*/ 	.word	0x0000d3d0


	//   ....[63]....
        /*03bc*/ 	.word	0x0000d400


	//   ....[64]....
        /*03c0*/ 	.word	0x0000d430


	//   ....[65]....
        /*03c4*/ 	.word	0x0000d450


	//   ....[66]....
        /*03c8*/ 	.word	0x0000d470


	//   ....[67]....
        /*03cc*/ 	.word	0x0000d490


	//   ....[68]....
        /*03d0*/ 	.word	0x0000d4b0


	//   ....[69]....
        /*03d4*/ 	.word	0x0000d4d0


	//   ....[70]....
        /*03d8*/ 	.word	0x0000d4f0


	//   ....[71]....
        /*03dc*/ 	.word	0x0000d510


	//   ....[72]....
        /*03e0*/ 	.word	0x0000d530


	//   ....[73]....
        /*03e4*/ 	.word	0x0000d550


	//   ....[74]....
        /*03e8*/ 	.word	0x0000d570


	//   ....[75]....
        /*03ec*/ 	.word	0x0000d590


	//   ....[76]....
        /*03f0*/ 	.word	0x0000d5b0


	//   ....[77]....
        /*03f4*/ 	.word	0x0000d5d0


	//   ....[78]....
        /*03f8*/ 	.word	0x0000d5f0


	//   ....[79]....
        /*03fc*/ 	.word	0x0000d610


	//----- nvinfo : EIATTR_EXIT_INSTR_OFFSETS
	.align		4
.L_27155:
        /*0400*/ 	.byte	0x04, 0x1c
        /*0402*/ 	.short	(.L_27157 - .L_27156)


	//   ....[0]....
.L_27156:
        /*0404*/ 	.word	0x000000d0


	//   ....[1]....
        /*0408*/ 	.word	0x0000e600


	//   ....[2]....
        /*040c*/ 	.word	0x0000e680


	//   ....[3]....
        /*0410*/ 	.word	0x0000f550


	//----- nvinfo : EIATTR_CRS_STACK_SIZE
	.align		4
.L_27157:
        /*0414*/ 	.byte	0x04, 0x1e
        /*0416*/ 	.short	(.L_27159 - .L_27158)
.L_27158:
        /*0418*/ 	.word	0x00000000


	//----- nvinfo : EIATTR_CBANK_PARAM_SIZE
	.align		4
.L_27159:
        /*041c*/ 	.byte	0x03, 0x19
        /*041e*/ 	.short	0x008c


	//----- nvinfo : EIATTR_PARAM_CBANK
	.align		4
        /*0420*/ 	.byte	0x04, 0x0a
        /*0422*/ 	.short	(.L_27161 - .L_27160)
	.align		4
.L_27160:
        /*0424*/ 	.word	index@(.nv.constant0._ZN4vllm25paged_attention_v2_kernelIttLi256ELi32ELi128ELNS_18Fp8KVCacheDataTypeE0ELb1ELi512EEEvPfS2_PT_PKS3_PKT0_S9_ifPKiSB_iPKfiiiSD_SD_iiiii)
        /*0428*/ 	.short	0x0210
        /*042a*/ 	.short	0x008c


	//----- nvinfo : EIATTR_SW_WAR
	.align		4
.L_27161:
        /*042c*/ 	.byte	0x04, 0x36
        /*042e*/ 	.short	(.L_27163 - .L_27162)
.L_27162:
        /*0430*/ 	.word	0x00000008
.L_27163:


//--------------------- .nv.info._ZN4vllm25paged_attention_v2_kernelIttLi192ELi32ELi128ELNS_18Fp8KVCacheDataTypeE0ELb1ELi512EEEvPfS2_PT_PKS3_PKT0_S9_ifPKiSB_iPKfiiiSD_SD_iiiii --------------------------
	.section	.nv.info._ZN4vllm25paged_attention_v2_kernelIttLi192ELi32ELi128ELNS_18Fp8KVCacheDataTypeE0ELb1ELi512EEEvPfS2_PT_PKS3_PKT0_S9_ifPKiSB_iPKfiiiSD_SD_iiiii,"",@"SHT_CUDA_INFO"
	.sectionflags	@""
	.align	4


	//----- nvinfo : EIATTR_CUDA_API_VERSION
	.align		4
        /*0000*/ 	.byte	0x04, 0x37
        /*0002*/ 	.short	(.L_27165 - .L_27164)
.L_27164:
        /*0004*/ 	.word	0x00000082


	//----- nvinfo : EIATTR_KPARAM_INFO
	.align		4
.L_27165:
        /*0008*/ 	.byte	0x04, 0x17
        /*000a*/ 	.short	(.L_27167 - .L_27166)
.L_27166:
        /*000c*/ 	.word	0x00000000
        /*0010*/ 	.short	0x0015
        /*0012*/ 	.short	0x0088
        /*0014*/ 	.byte	0x00, 0xf0, 0x11, 0x00


	//----- nvinfo : EIATTR_KPARAM_INFO
	.align		4
.L_27167:
        /*0018*/ 	.byte	0x04, 0x17
        /*001a*/ 	.short	(.L_27169 - .L_27168)
.L_27168:
        /*001c*/ 	.word	0x00000000
        /*0020*/ 	.short	0x0014
        /*0022*/ 	.short	0x0084
        /*0024*/ 	.byte	0x00, 0xf0, 0x11, 0x00


	//----- nvinfo : EIATTR_KPARAM_INFO
	.align		4
.L_27169:
        /*0028*/ 	.byte	0x04, 0x17
        /*002a*/ 	.short	(.L_27171 - .L_27170)
.L_27170:
        /*002c*/ 	.word	0x00000000
        /*0030*/ 	.short	0x0013
        /*0032*/ 	.short	0x0080
        /*0034*/ 	.byte	0x00, 0xf0, 0x11, 0x00


	//----- nvinfo : EIATTR_KPARAM_INFO
	.align		4
.L_27171:
        /*0038*/ 	.byte	0x04, 0x17
        /*003a*/ 	.short	(.L_27173 - .L_27172)
.L_27172:
        /*003c*/ 	.word	0x00000000
        /*0040*/ 	.short	0x0012
        /*0042*/ 	.short	0x007c
        /*0044*/ 	.byte	0x00, 0xf0, 0x11, 0x00


	//----- nvinfo : EIATTR_KPARAM_INFO
	.align		4
.L_27173:
        /*0048*/ 	.byte	0x04, 0x17
        /*004a*/ 	.short	(.L_27175 - .L_27174)
.L_27174:
        /*004c*/ 	.word	0x00000000
        /*0050*/ 	.short	0x0011
        /*0052*/ 	.short	0x0078
        /*0054*/ 	.byte	0x00, 0xf0, 0x11, 0x00


	//----- nvinfo : EIATTR_KPARAM_INFO
	.align		4
.L_27175:
        /*0058*/ 	.byte	0x04, 0x17
        /*005a*/ 	.short	(.L_27177 - .L_27176)
.L_27176:
        /*005c*/ 	.word	0x00000000
        /*0060*/ 	.short	0x0010
        /*0062*/ 	.short	0x0070
        /*0064*/ 	.byte	0x00, 0xf0, 0x21, 0x00


	//----- nvinfo : EIATTR_KPARAM_INFO
	.align		4
.L_27177:
        /*0068*/ 	.byte	0x04, 0x17
        /*006a*/ 	.short	(.L_27179 - .L_27178)
.L_27178:
        /*006c*/ 	.word	0x00000000
        /*0070*/ 	.short	0x000f
        /*0072*/ 	.short	0x0068
        /*0074*/ 	.byte	0x00, 0xf0, 0x21, 0x00


	//----- nvinfo : EIATTR_KPARAM_INFO
	.align		4
.L_27179:
        /*0078*/ 	.byte	0x04, 0x17
        /*007a*/ 	.short	(.L_27181 - .L_27180)
.L_27180:
        /*007c*/ 	.word	0x00000000
        /*0080*/ 	.short	0x000e
        /*0082*/ 	.short	0x0060
        /*0084*/ 	.byte	0x00, 0xf0, 0x11, 0x00


	//----- nvinfo : EIATTR_KPARAM_INFO
	.align		4
.L_27181:
        /*0088*/ 	.byte	0x04, 0x17
        /*008a*/ 	.short	(.L_27183 - .L_27182)
.L_27182:
        /*008c*/ 	.word	0x00000000
        /*0090*/ 	.short	0x000d
        /*0092*/ 	.short	0x005c
        /*0094*/ 	.byte	0x00, 0xf0, 0x11, 0x00


	//----- nvinfo : EIATTR_KPARAM_INFO
	.align		4
.L_27183:
        /*0098*/ 	.byte	0x04, 0x17
        /*009a*/ 	.short	(.L_27185 - .L_27184)
.L_27184:
        /*009c*/ 	.word	0x00000000
        /*00a0*/ 	.short	0x000c
        /*00a2*/ 	.short	0x0058
        /*00a4*/ 	.byte	0x00, 0xf0, 0x11, 0x00


	//----- nvinfo : EIATTR_KPARAM_INFO
	.align		4
.L_27185:
        /*00a8*/ 	.byte	0x04, 0x17
        /*00aa*/ 	.short	(.L_27187 - .L_27186)
.L_27186:
        /*00ac*/ 	.word	0x00000000
        /*00b0*/ 	.short	0x000b
        /*00b2*/ 	.short	0x0050
        /*00b4*/ 	.byte	0x00, 0xf0, 0x21, 0x00


	//----- nvinfo : EIATTR_KPARAM_INFO
	.align		4
.L_27187:
        /*00b8*/ 	.byte	0x04, 0x17
        /*00ba*/ 	.short	(.L_27189 - .L_27188)
.L_27188:
        /*00bc*/ 	.word	0x00000000
        /*00c0*/ 	.short	0x000a
        /*00c2*/ 	.short	0x0048
        /*00c4*/ 	.byte	0x00, 0xf0, 0x11, 0x00


	//----- nvinfo : EIATTR_KPARAM_INFO
	.align		4
.L_27189:
        /*00c8*/ 	.byte	0x04, 0x17
        /*00ca*/ 	.short	(.L_27191 - .L_27190)
.L_27190:
        /*00cc*/ 	.word	0x00000000
        /*00d0*/ 	.short	0x0009
        /*00d2*/ 	.short	0x0040
        /*00d4*/ 	.byte	0x00, 0xf0, 0x21, 0x00


	//----- nvinfo : EIATTR_KPARAM_INFO
	.align		4
.L_27191:
        /*00d8*/ 	.byte	0x04, 0x17
        /*00da*/ 	.short	(.L_27193 - .L_27192)
.L_27192:
        /*00dc*/ 	.word	0x00000000
        /*00e0*/ 	.short	0x0008
        /*00e2*/ 	.short	0x0038
        /*00e4*/ 	.byte	0x00, 0xf0, 0x21, 0x00


	//----- nvinfo : EIATTR_KPARAM_INFO
	.align		4
.L_27193:
        /*00e8*/ 	.byte	0x04, 0x17
        /*00ea*/ 	.short	(.L_27195 - .L_27194)
.L_27194:
        /*00ec*/ 	.word	0x00000000
        /*00f0*/ 	.short	0x0007
        /*00f2*/ 	.short	0x0034
        /*00f4*/ 	.byte	0x00, 0xf0, 0x11, 0x00


	//----- nvinfo : EIATTR_KPARAM_INFO
	.align		4
.L_27195:
        /*00f8*/ 	.byte	0x04, 0x17
        /*00fa*/ 	.short	(.L_27197 - .L_27196)
.L_27196:
        /*00fc*/ 	.word	0x00000000
        /*0100*/ 	.short	0x0006
        /*0102*/ 	.short	0x0030
        /*0104*/ 	.byte	0x00, 0xf0, 0x11, 0x00


	//----- nvinfo : EIATTR_KPARAM_INFO
	.align		4
.L_27197:
        /*0108*/ 	.byte	0x04, 0x17
        /*010a*/ 	.short	(.L_27199 - .L_27198)
.L_27198:
        /*010c*/ 	.word	0x00000000
        /*0110*/ 	.short	0x0005
        /*0112*/ 	.short	0x0028
        /*0114*/ 	.byte	0x00, 0xf0, 0x21, 0x00


	//----- nvinfo : EIATTR_KPARAM_INFO
	.align		4
.L_27199:
        /*0118*/ 	.byte	0x04, 0x17
        /*011a*/ 	.short	(.L_27201 - .L_27200)
.L_27200:
        /*011c*/ 	.word	0x00000000
        /*0120*/ 	.short	0x0004
        /*0122*/ 	.short	0x0020
        /*0124*/ 	.byte	0x00, 0xf0, 0x21, 0x00


	//----- nvinfo : EIATTR_KPARAM_INFO
	.align		4
.L_27201:
        /*0128*/ 	.byte	0x04, 0x17
        /*012a*/ 	.short	(.L_27203 - .L_27202)
.L_27202:
        /*012c*/ 	.word	0x00000000
        /*0130*/ 	.short	0x0003
        /*0132*/ 	.short	0x0018
        /*0134*/ 	.byte	0x00, 0xf0, 0x21, 0x00


	//----- nvinfo : EIATTR_KPARAM_INFO
	.align		4
.L_27203:
        /*0138*/ 	.byte	0x04, 0x17
        /*013a*/ 	.short	(.L_27205 - .L_27204)
.L_27204:
        /*013c*/ 	.word	0x00000000
        /*0140*/ 	.short	0x0002
        /*0142*/ 	.short	0x0010
        /*0144*/ 	.byte	0x00, 0xf0, 0x21, 0x00


	//----- nvinfo : EIATTR_KPARAM_INFO
	.align		4
.L_27205:
        /*0148*/ 	.byte	0x04, 0x17
        /*014a*/ 	.short	(.L_27207 - .L_27206)
.L_27206:
        /*014c*/ 	.word	0x00000000
        /*0150*/ 	.short	0x0001
        /*0152*/ 	.short	0x0008
        /*0154*/ 	.byte	0x00, 0xf0, 0x21, 0x00


	//----- nvinfo : EIATTR_KPARAM_INFO
	.align		4
.L_27207:
        /*0158*/ 	.byte	0x04, 0x17
        /*015a*/ 	.short	(.L_27209 - .L_27208)
.L_27208:
        /*015c*/ 	.word	0x00000000
        /*0160*/ 	.short	0x0000
        /*0162*/ 	.short	0x0000
        /*0164*/ 	.byte	0x00, 0xf0, 0x21, 0x00


	//----- nvinfo : EIATTR_SPARSE_MMA_MASK
	.align		4
.L_27209:
        /*0168*/ 	.byte	0x03, 0x50
        /*016a*/ 	.short	0x0000


	//----- nvinfo : EIATTR_MAXREG_COUNT
	.align		4
        /*016c*/ 	.byte	0x03, 0x1b
        /*016e*/ 	.short	0x00ff


	//----- nvinfo : EIATTR_NUM_BARRIERS
	.align		4
        /*0170*/ 	.byte	0x02, 0x4c
        /*0172*/ 	.byte	0x01
	.zero		1


	//----- nvinfo : EIATTR_MERCURY_ISA_VERSION
	.align		4
        /*0174*/ 	.byte	0x03, 0x5f
        /*0176*/ 	.short	0x0101


	//----- nvinfo : EIATTR_COOP_GROUP_MASK_REGIDS
	.align		4
        /*0178*/ 	.byte	0x04, 0x29
        /*017a*/ 	.short	(.L_27211 - .L_27210)


	//   ....[0]....
.L_27210:
        /*017c*/ 	.word	0xffffffff


	//   ....[1]....
        /*0180*/ 	.word	0xffffffff


	//   ....[2]....
        /*0184*/ 	.word	0xffffffff


	//   ....[3]....
        /*0188*/ 	.word	0xffffffff


	//   ....[4]....
        /*018c*/ 	.word	0xffffffff


	//   ....[5]....
        /*0190*/ 	.word	0xffffffff


	//   ....[6]....
        /*0194*/ 	.word	0xffffffff


	//   ....[7]....
        /*0198*/ 	.word	0xffffffff


	//   ....[8]....
        /*019c*/ 	.word	0xffffffff


	//   ....[9]....
        /*01a0*/ 	.word	0xffffffff


	//   ....[10]....
        /*01a4*/ 	.word	0xffffffff


	//   ....[11]....
        /*01a8*/ 	.word	0xffffffff


	//   ....[12]....
        /*01ac*/ 	.word	0xffffffff


	//   ....[13]....
        /*01b0*/ 	.word	0xffffffff


	//   ....[14]....
        /*01b4*/ 	.word	0xffffffff


	//   ....[15]....
        /*01b8*/ 	.word	0xffffffff


	//   ....[16]....
        /*01bc*/ 	.word	0xffffffff


	//   ....[17]....
        /*01c0*/ 	.word	0xffffffff


	//   ....[18]....
        /*01c4*/ 	.word	0xffffffff


	//   ....[19]....
        /*01c8*/ 	.word	0xffffffff


	//   ....[20]....
        /*01cc*/ 	.word	0xffffffff


	//   ....[21]....
        /*01d0*/ 	.word	0xffffffff


	//   ....[22]....
        /*01d4*/ 	.word	0xffffffff


	//   ....[23]....
        /*01d8*/ 	.word	0xffffffff


	//   ....[24]....
        /*01dc*/ 	.word	0xffffffff


	//   ....[25]....
        /*01e0*/ 	.word	0xffffffff


	//   ....[26]....
        /*01e4*/ 	.word	0xffffffff


	//   ....[27]....
        /*01e8*/ 	.word	0xffffffff


	//   ....[28]....
        /*01ec*/ 	.word	0xffffffff


	//   ....[29]....
        /*01f0*/ 	.word	0xffffffff


	//   ....[30]....
        /*01f4*/ 	.word	0xffffffff


	//   ....[31]....
        /*01f8*/ 	.word	0xffffffff


	//   ....[32]....
        /*01fc*/ 	.word	0xffffffff


	//   ....[33]....
        /*0200*/ 	.word	0xffffffff


	//   ....[34]....
        /*0204*/ 	.word	0xffffffff


	//   ....[35]....
        /*0208*/ 	.word	0xffffffff


	//   ....[36]....
        /*020c*/ 	.word	0xffffffff


	//   ....[37]....
        /*0210*/ 	.word	0xffffffff


	//   ....[38]....
        /*0214*/ 	.word	0xffffffff


	//   ....[39]....
        /*0218*/ 	.word	0xffffffff


	//   ....[40]....
        /*021c*/ 	.word	0xffffffff


	//   ....[41]....
        /*0220*/ 	.word	0xffffffff


	//   ....[42]....
        /*0224*/ 	.word	0xffffffff


	//   ....[43]....
        /*0228*/ 	.word	0xffffffff


	//   ....[44]....
        /*022c*/ 	.word	0xffffffff


	//   ....[45]....
        /*0230*/ 	.word	0xffffffff


	//   ....[46]....
        /*0234*/ 	.word	0xffffffff


	//   ....[47]....
        /*0238*/ 	.word	0xffffffff


	//   ....[48]....
        /*023c*/ 	.word	0xffffffff


	//   ....[49]....
        /*0240*/ 	.word	0xffffffff


	//   ....[50]....
        /*0244*/ 	.word	0xffffffff


	//   ....[51]....
        /*0248*/ 	.word	0xffffffff


	//   ....[52]....
        /*024c*/ 	.word	0xffffffff


	//   ....[53]....
        /*0250*/ 	.word	0xffffffff


	//   ....[54]....
        /*0254*/ 	.word	0xffffffff


	//   ....[55]....
        /*0258*/ 	.word	0xffffffff


	//   ....[56]....
        /*025c*/ 	.word	0xffffffff


	//   ....[57]....
        /*0260*/ 	.word	0xffffffff


	//   ....[58]....
        /*0264*/ 	.word	0xffffffff


	//   ....[59]....
        /*0268*/ 	.word	0xffffffff


	//   ....[60]....
        /*026c*/ 	.word	0xffffffff


	//   ....[61]....
        /*0270*/ 	.word	0xffffffff


	//   ....[62]....
        /*0274*/ 	.word	0xffffffff


	//   ....[63]....
        /*0278*/ 	.word	0xffffffff


	//----- nvinfo : EIATTR_COOP_GROUP_INSTR_OFFSETS
	.align		4
.L_27211:
        /*027c*/ 	.byte	0x04, 0x28
        /*027e*/ 	.short	(.L_27213 - .L_27212)


	//   ....[0]....
.L_27212:
        /*0280*/ 	.word	0x00003a60


	//   ....[1]....
        /*0284*/ 	.word	0x00003ab0


	//   ....[2]....
        /*0288*/ 	.word	0x00003ae0


	//   ....[3]....
        /*028c*/ 	.word	0x00003b50


	//   ....[4]....
        /*0290*/ 	.word	0x00003bf0


	//   ....[5]....
        /*0294*/ 	.word	0x00003cf0


	//   ....[6]....
        /*0298*/ 	.word	0x00003d20


	//   ....[7]....
        /*029c*/ 	.word	0x00003d60


	//   ....[8]....
        /*02a0*/ 	.word	0x00004c10


	//   ....[9]....
        /*02a4*/ 	.word	0x00004c90


	//   ....[10]....
        /*02a8*/ 	.word	0x00004cf0


	//   ....[11]....
        /*02ac*/ 	.word	0x00004d40


	//   ....[12]....
        /*02b0*/ 	.word	0x00004d80


	//   ....[13]....
        /*02b4*/ 	.word	0x00004dd0


	//   ....[14]....
        /*02b8*/ 	.word	0x00004df0


	//   ....[15]....
        /*02bc*/ 	.word	0x00004e10


	//   ....[16]....
        /*02c0*/ 	.word	0x0000a8d0


	//   ....[17]....
        /*02c4*/ 	.word	0x0000a910


	//   ....[18]....
        /*02c8*/ 	.word	0x0000a930


	//   ....[19]....
        /*02cc*/ 	.word	0x0000a940


	//   ....[20]....
        /*02d0*/ 	.word	0x0000a950


	//   ....[21]....
        /*02d4*/ 	.word	0x0000a960


	//   ....[22]....
        /*02d8*/ 	.word	0x0000a970


	//   ....[23]....
        /*02dc*/ 	.word	0x0000a9a0


	//   ....[24]....
        /*02e0*/ 	.word	0x0000a9c0


	//   ....[25]....
        /*02e4*/ 	.word	0x0000a9e0


	//   ....[26]....
        /*02e8*/ 	.word	0x0000aa00


	//   ....[27]....
        /*02ec*/ 	.word	0x0000aa40


	//   ....[28]....
        /*02f0*/ 	.word	0x0000aa60


	//   ....[29]....
        /*02f4*/ 	.word	0x0000aa80


	//   ....[30]....
        /*02f8*/ 	.word	0x0000aaa0


	//   ....[31]....
        /*02fc*/ 	.word	0x0000aac0


	//   ....[32]....
        /*0300*/ 	.word	0x0000aae0


	//   ....[33]....
        /*0304*/ 	.word	0x0000aaf0


	//   ....[34]....
        /*0308*/ 	.word	0x0000ab10


	//   ....[35]....
        /*030c*/ 	.word	0x0000ab30


	//   ....[36]....
        /*0310*/ 	.word	0x0000ab50


	//   ....[37]....
        /*0314*/ 	.word	0x0000ab70


	//   ....[38]....
        /*0318*/ 	.word	0x0000ab90


	//   ....[39]....
        /*031c*/ 	.word	0x0000abc0


	//   ....[40]....
        /*0320*/ 	.word	0x0000abf0


	//   ....[41]....
        /*0324*/ 	.word	0x0000ac10


	//   ....[42]....
        /*0328*/ 	.word	0x0000ac30


	//   ....[43]....
        /*032c*/ 	.word	0x0000ac50


	//   ....[44]....
        /*0330*/ 	.word	0x0000ac70


	//   ....[45]....
        /*0334*/ 	.word	0x0000ac90


	//   ....[46]....
        /*0338*/ 	.word	0x0000acb0


	//   ....[47]....
        /*033c*/ 	.word	0x0000ace0


	//   ....[48]....
        /*0340*/ 	.word	0x0000ad10


	//   ....[49]....
        /*0344*/ 	.word	0x0000ad40


	//   ....[50]....
        /*0348*/ 	.word	0x0000ad70


	//   ....[51]....
        /*034c*/ 	.word	0x0000ad90


	//   ....[52]....
        /*0350*/ 	.word	0x0000adb0


	//   ....[53]....
        /*0354*/ 	.word	0x0000add0


	//   ....[54]....
        /*0358*/ 	.word	0x0000ae00


	//   ....[55]....
        /*035c*/ 	.word	0x0000ae20


	//   ....[56]....
        /*0360*/ 	.word	0x0000ae50


	//   ....[57]....
        /*0364*/ 	.word	0x0000ae70


	//   ....[58]....
        /*0368*/ 	.word	0x0000aeb0


	//   ....[59]....
        /*036c*/ 	.word	0x0000aef0


	//   ....[60]....
        /*0370*/ 	.word	0x0000af20


	//   ....[61]....
        /*0374*/ 	.word	0x0000af60


	//   ....[62]....
        /*0378*/ 	.word	0x0000afa0


	//   ....[63]....
        /*037c*/ 	.word	0x0000afd0


	//----- nvinfo : EIATTR_EXIT_INSTR_OFFSETS
	.align		4
.L_27213:
        /*0380*/ 	.byte	0x04, 0x1c
        /*0382*/ 	.short	(.L_27215 - .L_27214)


	//   ....[0]....
.L_27214:
        /*0384*/ 	.word	0x00000090


	//   ....[1]....
        /*0388*/ 	.word	0x0000ba70


	//   ....[2]....
        /*038c*/ 	.word	0x0000bb00


	//   ....[3]....
        /*0390*/ 	.word	0x0000c600


	//----- nvinfo : EIATTR_CRS_STACK_SIZE
	.align		4
.L_27215:
        /*0394*/ 	.byte	0x04, 0x1e
        /*0396*/ 	.short	(.L_27217 - .L_27216)
.L_27216:
        /*0398*/ 	.word	0x00000000


	//----- nvinfo : EIATTR_CBANK_PARAM_SIZE
	.align		4
.L_27217:
        /*039c*/ 	.byte	0x03, 0x19
        /*039e*/ 	.short	0x008c


	//----- nvinfo : EIATTR_PARAM_CBANK
	.align		4
        /*03a0*/ 	.byte	0x04, 0x0a
        /*03a2*/ 	.short	(.L_27219 - .L_27218)
	.align		4
.L_27218:
        /*03a4*/ 	.word	index@(.nv.constant0._ZN4vllm25paged_attention_v2_kernelIttLi192ELi32ELi128ELNS_18Fp8KVCacheDataTypeE0ELb1ELi512EEEvPfS2_PT_PKS3_PKT0_S9_ifPKiSB_iPKfiiiSD_SD_iiiii)
        /*03a8*/ 	.short	0x0210
        /*03aa*/ 	.short	0x008c


	//----- nvinfo : EIATTR_SW_WAR
	.align		4
.L_27219:
        /*03ac*/ 	.byte	0x04, 0x36
        /*03ae*/ 	.short	(.L_27221 - .L_27220)
.L_27220:
        /*03b0*/ 	.word	0x00000008
.L_27221:


//--------------------- .nv.info._ZN4vllm25paged_attention_v2_kernelIttLi128ELi32ELi128ELNS_18Fp8KVCacheDataTypeE0ELb1ELi512EEEvPfS2_PT_PKS3_PKT0_S9_ifPKiSB_iPKfiiiSD_SD_iiiii --------------------------
	.section	.nv.info._ZN4vllm25paged_attention_v2_kernelIttLi128ELi32ELi128ELNS_18Fp8KVCacheDataTypeE0ELb1ELi512EEEvPfS2_PT_PKS3_PKT0_S9_ifPKiSB_iPKfiiiSD_SD_iiiii,"",@"SHT_CUDA_INFO"
	.sectionflags	@""
	.align	4


	//----- nvinfo : EIATTR_CUDA_API_VERSION
	.align		4
        /*0000*/ 	.byte	0x04, 0x37
        /*0002*/ 	.short	(.L_27223 - .L_27222)
.L_27222:
        /*0004*/ 	.word	0x00000082


	//----- nvinfo : EIATTR_KPARAM_INFO
	.align		4
.L_27223:
        /*0008*/ 	.byte	0x04, 0x17
        /*000a*/ 	.short	(.L_27225 - .L_27224)
.L_27224:
        /*000c*/ 	.word	0x00000000
        /*0010*/ 	.short	0x0015
        /*0012*/ 	.short	0x0088
        /*0014*/ 	.byte	0x00, 0xf0, 0x11, 0x00


	//----- nvinfo : EIATTR_KPARAM_INFO
	.align		4
.L_27225:
        /*0018*/ 	.byte	0x04, 0x17
        /*001a*/ 	.short	(.L_27227 - .L_27226)
.L_27226:
        /*001c*/ 	.word	0x00000000
        /*0020*/ 	.short	0x0014
        /*0022*/ 	.short	0x0084
        /*0024*/ 	.byte	0x00, 0xf0, 0x11, 0x00


	//----- nvinfo : EIATTR_KPARAM_INFO
	.align		4
.L_27227:
        /*0028*/ 	.byte	0x04, 0x17
        /*002a*/ 	.short	(.L_27229 - .L_27228)
.L_27228:
        /*002c*/ 	.word	0x00000000
        /*0030*/ 	.short	0x0013
        /*0032*/ 	.short	0x0080
        /*0034*/ 	.byte	0x00, 0xf0, 0x11, 0x00


	//----- nvinfo : EIATTR_KPARAM_INFO
	.align		4
.L_27229:
        /*0038*/ 	.byte	0x04, 0x17
        /*003a*/ 	.short	(.L_27231 - .L_27230)
.L_27230:
        /*003c*/ 	.word	0x00000000
        /*0040*/ 	.short	0x0012
        /*0042*/ 	.short	0x007c
        /*0044*/ 	.byte	0x00, 0xf0, 0x11, 0x00


	//----- nvinfo : EIATTR_KPARAM_INFO
	.align		4
.L_27231:
        /*0048*/ 	.byte	0x04, 0x17
        /*004a*/ 	.short	(.L_27233 - .L_27232)
.L_27232:
        /*004c*/ 	.word	0x00000000
        /*0050*/ 	.short	0x0011
        /*0052*/ 	.short	0x0078
        /*0054*/ 	.byte	0x00, 0xf0, 0x11, 0x00


	//----- nvinfo : EIATTR_KPARAM_INFO
	.align		4
.L_27233:
        /*0058*/ 	.byte	0x04, 0x17
        /*005a*/ 	.short	(.L_27235 - .L_27234)
.L_27234:
        /*005c*/ 	.word	0x00000000
        /*0060*/ 	.short	0x0010
        /*0062*/ 	.short	0x0070
        /*0064*/ 	.byte	0x00, 0xf0, 0x21, 0x00


	//----- nvinfo : EIATTR_KPARAM_INFO
	.align		4
.L_27235:
        /*0068*/ 	.byte	0x04, 0x17
        /*006a*/ 	.short	(.L_27237 - .L_27236)
.L_27236:
        /*006c*/ 	.word	0x00000000
        /*0070*/ 	.short	0x000f
        /*0072*/ 	.short	0x0068
        /*0074*/ 	.byte	0x00, 0xf0, 0x21, 0x00


	//----- nvinfo : EIATTR_KPARAM_INFO
	.align		4
.L_27237:
        /*0078*/ 	.byte	0x04, 0x17
        /*007a*/ 	.short	(.L_27239 - .L_27238)
.L_27238:
        /*007c*/ 	.word	0x00000000
        /*0080*/ 	.short	0x000e
        /*0082*/ 	.short	0x0060
        /*0084*/ 	.byte	0x00, 0xf0, 0x11, 0x00


	//----- nvinfo : EIATTR_KPARAM_INFO
	.align		4
.L_27239:
        /*0088*/ 	.byte	0x04, 0x17
        /*008a*/ 	.short	(.L_27241 - .L_27240)
.L_27240:
        /*008c*/ 	.word	0x00000000
        /*0090*/ 	.short	0x000d
        /*0092*/ 	.short	0x005c
        /*0094*/ 	.byte	0x00, 0xf0, 0x11, 0x00


	//----- nvinfo : EIATTR_KPARAM_INFO
	.align		4
.L_27241:
        /*0098*/ 	.byte	0x04, 0x17
        /*009a*/ 	.short	(.L_27243 - .L_27242)
.L_27242:
        /*009c*/ 	.word	0x00000000
        /*00a0*/ 	.short	0x000c
        /*00a2*/ 	.short	0x0058
        /*00a4*/ 	.byte	0x00, 0xf0, 0x11, 0x00


	//----- nvinfo : EIATTR_KPARAM_INFO
	.align		4
.L_27243:
        /*00a8*/ 	.byte	0x04, 0x17
        /*00aa*/ 	.short	(.L_27245 - .L_27244)
.L_27244:
        /*00ac*/ 	.word	0x00000000
        /*00b0*/ 	.short	0x000b
        /*00b2*/ 	.short	0x0050
        /*00b4*/ 	.byte	0x00, 0xf0, 0x21, 0x00


	//----- nvinfo : EIATTR_KPARAM_INFO
	.align		4
.L_27245:
        /*00b8*/ 	.byte	0x04, 0x17
        /*00ba*/ 	.short	(.L_27247 - .L_27246)
.L_27246:
        /*00bc*/ 	.word	0x00000000
        /*00c0*/ 	.short	0x000a
        /*00c2*/ 	.short	0x0048
        /*00c4*/ 	.byte	0x00, 0xf0, 0x11, 0x00


	//----- nvinfo : EIATTR_KPARAM_INFO
	.align		4
.L_27247:
        /*00c8*/ 	.byte	0x04, 0x17
        /*00ca*/ 	.short	(.L_27249 - .L_27248)
.L_27248:
        /*00cc*/ 	.word	0x00000000
        /*00d0*/ 	.short	0x0009
        /*00d2*/ 	.short	0x0040
        /*00d4*/ 	.byte	0x00, 0xf0, 0x21, 0x00


	//----- nvinfo : EIATTR_KPARAM_INFO
	.align		4
.L_27249:
        /*00d8*/ 	.byte	0x04, 0x17
        /*00da*/ 	.short	(.L_27251 - .L_27250)
.L_27250:
        /*00dc*/ 	.word	0x00000000
        /*00e0*/ 	.short	0x0008
        /*00e2*/ 	.short	0x0038
        /*00e4*/ 	.byte	0x00, 0xf0, 0x21, 0x00


	//----- nvinfo : EIATTR_KPARAM_INFO
	.align		4
.L_27251:
        /*00e8*/ 	.byte	0x04, 0x17
        /*00ea*/ 	.short	(.L_27253 - .L_27252)
.L_27252:
        /*00ec*/ 	.word	0x00000000
        /*00f0*/ 	.short	0x0007
        /*00f2*/ 	.short	0x0034
        /*00f4*/ 	.byte	0x00, 0xf0, 0x11, 0x00


	//----- nvinfo : EIATTR_KPARAM_INFO
	.align		4
.L_27253:
        /*00f8*/ 	.byte	0x04, 0x17
        /*00fa*/ 	.short	(.L_27255 - .L_27254)
.L_27254:
        /*00fc*/ 	.word	0x00000000
        /*0100*/ 	.short	0x0006
        /*0102*/ 	.short	0x0030
        /*0104*/ 	.byte	0x00, 0xf0, 0x11, 0x00


	//----- nvinfo : EIATTR_KPARAM_INFO
	.align		4
.L_27255:
        /*0108*/ 	.byte	0x04, 0x17
        /*010a*/ 	.short	(.L_27257 - .L_27256)
.L_27256:
        /*010c*/ 	.word	0x00000000
        /*0110*/ 	.short	0x0005
        /*0112*/ 	.short	0x0028
        /*0114*/ 	.byte	0x00, 0xf0, 0x21, 0x00


	//----- nvinfo : EIATTR_KPARAM_INFO
	.align		4
.L_27257:
        /*0118*/ 	.byte	0x04, 0x17
        /*011a*/ 	.short	(.L_27259 - .L_27258)
.L_27258:
        /*011c*/ 	.word	0x00000000
        /*0120*/ 	.short	0x0004
        /*0122*/ 	.short	0x0020
        /*0124*/ 	.byte	0x00, 0xf0, 0x21, 0x00


	//----- nvinfo : EIATTR_KPARAM_INFO
	.align		4
.L_27259:
        /*0128*/ 	.byte	0x04, 0x17
        /*012a*/ 	.short	(.L_27261 - .L_27260)
.L_27260:
        /*012c*/ 	.word	0x00000000
        /*0130*/ 	.short	0x0003
        /*0132*/ 	.short	0x0018
        /*0134*/ 	.byte	0x00, 0xf0, 0x21, 0x00


	//----- nvinfo : EIATTR_KPARAM_INFO
	.align		4
.L_27261:
        /*0138*/ 	.byte	0x04, 0x17
        /*013a*/ 	.short	(.L_27263 - .L_27262)
.L_27262:
        /*013c*/ 	.word	0x00000000
        /*0140*/ 	.short	0x0002
        /*0142*/ 	.short	0x0010
        /*0144*/ 	.byte	0x00, 0xf0, 0x21, 0x00


	//----- nvinfo : EIATTR_KPARAM_INFO
	.align		4
.L_27263:
        /*0148*/ 	.byte	0x04, 0x17
        /*014a*/ 	.short	(.L_27265 - .L_27264)
.L_27264:
        /*014c*/ 	.word	0x00000000
        /*0150*/ 	.short	0x0001
        /*0152*/ 	.short	0x0008
        /*0154*/ 	.byte	0x00, 0xf0, 0x21, 0x00


	//----- nvinfo : EIATTR_KPARAM_INFO
	.align		4
.L_27265:
        /*0158*/ 	.byte	0x04, 0x17
        /*015a*/ 	.short	(.L_27267 - .L_27266)
.L_27266:
        /*015c*/ 	.word	0x00000000
        /*0160*/ 	.short	0x0000
        /*0162*/ 	.short	0x0000
        /*0164*/ 	.byte	0x00, 0xf0, 0x21, 0x00


	//----- nvinfo : EIATTR_SPARSE_MMA_MASK
	.align		4
.L_27267:
        /*0168*/ 	.byte	0x03, 0x50
        /*016a*/ 	.short	0x0000


	//----- nvinfo : EIATTR_MAXREG_COUNT
	.align		4
        /*016c*/ 	.byte	0x03, 0x1b
        /*016e*/ 	.short	0x00ff


	//----- nvinfo : EIATTR_NUM_BARRIERS
	.align		4
        /*0170*/ 	.byte	0x02, 0x4c
        /*0172*/ 	.byte	0x01
	.zero		1


	//----- nvinfo : EIATTR_MERCURY_ISA_VERSION
	.align		4
        /*0174*/ 	.byte	0x03, 0x5f
        /*0176*/ 	.short	0x0101


	//----- nvinfo : EIATTR_COOP_GROUP_MASK_REGIDS
	.align		4
        /*0178*/ 	.byte	0x04, 0x29
        /*017a*/ 	.short	(.L_27269 - .L_27268)


	//   ....[0]....
.L_27268:
        /*017c*/ 	.word	0xffffffff


	//   ....[1]....
        /*0180*/ 	.word	0xffffffff


	//   ....[2]....
        /*0184*/ 	.word	0xffffffff


	//   ....[3]....
        /*0188*/ 	.word	0xffffffff


	//   ....[4]....
        /*018c*/ 	.word	0xffffffff


	//   ....[5]....
        /*0190*/ 	.word	0xffffffff


	//   ....[6]....
        /*0194*/ 	.word	0xffffffff


	//   ....[7]....
        /*0198*/ 	.word	0xffffffff


	//   ....[8]....
        /*019c*/ 	.word	0xffffffff


	//   ....[9]....
        /*01a0*/ 	.word	0xffffffff


	//   ....[10]....
        /*01a4*/ 	.word	0xffffffff


	//   ....[11]....
        /*01a8*/ 	.word	0xffffffff


	//   ....[12]....
        /*01ac*/ 	.word	0xffffffff


	//   ....[13]....
        /*01b0*/ 	.word	0xffffffff


	//   ....[14]....
        /*01b4*/ 	.word	0xffffffff


	//   ....[15]....
        /*01b8*/ 	.word	0xffffffff


	//   ....[16]....
        /*01bc*/ 	.word	0xffffffff


	//   ....[17]....
        /*01c0*/ 	.word	0xffffffff


	//   ....[18]....
        /*01c4*/ 	.word	0xffffffff


	//   ....[19]....
        /*01c8*/ 	.word	0xffffffff


	//   ....[20]....
        /*01cc*/ 	.word	0xffffffff


	//   ....[21]....
        /*01d0*/ 	.word	0xffffffff


	//   ....[22]....
        /*01d4*/ 	.word	0xffffffff


	//   ....[23]....
        /*01d8*/ 	.word	0xffffffff


	//   ....[24]....
        /*01dc*/ 	.word	0xffffffff


	//   ....[25]....
        /*01e0*/ 	.word	0xffffffff


	//   ....[26]....
        /*01e4*/ 	.word	0xffffffff


	//   ....[27]....
        /*01e8*/ 	.word	0xffffffff


	//   ....[28]....
        /*01ec*/ 	.word	0xffffffff


	//   ....[29]....
        /*01f0*/ 	.word	0xffffffff


	//   ....[30]....
        /*01f4*/ 	.word	0xffffffff


	//   ....[31]....
        /*01f8*/ 	.word	0xffffffff


	//   ....[32]....
        /*01fc*/ 	.word	0xffffffff


	//   ....[33]....
        /*0200*/ 	.word	0xffffffff


	//   ....[34]....
        /*0204*/ 	.word	0xffffffff


	//   ....[35]....
        /*0208*/ 	.word	0xffffffff


	//   ....[36]....
        /*020c*/ 	.word	0xffffffff


	//   ....[37]....
        /*0210*/ 	.word	0xffffffff


	//   ....[38]....
        /*0214*/ 	.word	0xffffffff


	//   ....[39]....
        /*0218*/ 	.word	0xffffffff


	//   ....[40]....
        /*021c*/ 	.word	0xffffffff


	//   ....[41]....
        /*0220*/ 	.word	0xffffffff


	//   ....[42]....
        /*0224*/ 	.word	0xffffffff


	//   ....[43]....
        /*0228*/ 	.word	0xffffffff


	//   ....[44]....
        /*022c*/ 	.word	0xffffffff


	//   ....[45]....
        /*0230*/ 	.word	0xffffffff


	//   ....[46]....
        /*0234*/ 	.word	0xffffffff


	//   ....[47]....
        /*0238*/ 	.word	0xffffffff


	//----- nvinfo : EIATTR_COOP_GROUP_INSTR_OFFSETS
	.align		4
.L_27269:
        /*023c*/ 	.byte	0x04, 0x28
        /*023e*/ 	.short	(.L_27271 - .L_27270)


	//   ....[0]....
.L_27270:
        /*0240*/ 	.word	0x00002df0


	//   ....[1]....
        /*0244*/ 	.word	0x00002e30


	//   ....[2]....
        /*0248*/ 	.word	0x00002ea0


	//   ....[3]....
        /*024c*/ 	.word	0x00002f30


	//   ....[4]....
        /*0250*/ 	.word	0x00002f90


	//   ....[5]....
        /*0254*/ 	.word	0x00003030


	//   ....[6]....
        /*0258*/ 	.word	0x00003050


	//   ....[7]....
        /*025c*/ 	.word	0x00003090


	//   ....[8]....
        /*0260*/ 	.word	0x00003f70


	//   ....[9]....
        /*0264*/ 	.word	0x00003ff0


	//   ....[10]....
        /*0268*/ 	.word	0x00004030


	//   ....[11]....
        /*026c*/ 	.word	0x00004080


	//   ....[12]....
        /*0270*/ 	.word	0x000040e0


	//   ....[13]....
        /*0274*/ 	.word	0x00004130


	//   ....[14]....
        /*0278*/ 	.word	0x00004150


	//   ....[15]....
        /*027c*/ 	.word	0x00004170


	//   ....[16]....
        /*0280*/ 	.word	0x000084a0


	//   ....[17]....
        /*0284*/ 	.word	0x000084e0


	//   ....[18]....
        /*0288*/ 	.word	0x00008500


	//   ....[19]....
        /*028c*/ 	.word	0x00008510


	//   ....[20]....
        /*0290*/ 	.word	0x00008520


	//   ....[21]....
        /*0294*/ 	.word	0x00008530


	//   ....[22]....
        /*0298*/ 	.word	0x00008540


	//   ....[23]....
        /*029c*/ 	.word	0x00008570


	//   ....[24]....
        /*02a0*/ 	.word	0x00008590


	//   ....[25]....
        /*02a4*/ 	.word	0x000085d0


	//   ....[26]....
        /*02a8*/ 	.word	0x000085f0


	//   ....[27]....
        /*02ac*/ 	.word	0x00008610


	//   ....[28]....
        /*02b0*/ 	.word	0x00008630


	//   ....[29]....
        /*02b4*/ 	.word	0x00008650


	//   ....[30]....
        /*02b8*/ 	.word	0x00008670


	//   ....[31]....
        /*02bc*/ 	.word	0x00008680


	//   ....[32]....
        /*02c0*/ 	.word	0x000086a0


	//   ....[33]....
        /*02c4*/ 	.word	0x000086d0


	//   ....[34]....
        /*02c8*/ 	.word	0x00008700


	//   ....[35]....
        /*02cc*/ 	.word	0x00008740


	//   ....[36]....
        /*02d0*/ 	.word	0x00008760


	//   ....[37]....
        /*02d4*/ 	.word	0x00008790


	//   ....[38]....
        /*02d8*/ 	.word	0x000087b0


	//   ....[39]....
        /*02dc*/ 	.word	0x000087d0


	//   ....[40]....
        /*02e0*/ 	.word	0x000087f0


	//   ....[41]....
        /*02e4*/ 	.word	0x00008810


	//   ....[42]....
        /*02e8*/ 	.word	0x00008840


	//   ....[43]....
        /*02ec*/ 	.word	0x00008860


	//   ....[44]....
        /*02f0*/ 	.word	0x00008890


	//   ....[45]....
        /*02f4*/ 	.word	0x000088c0


	//   ....[46]....
        /*02f8*/ 	.word	0x00008930


	//   ....[47]....
        /*02fc*/ 	.word	0x00008970


	//----- nvinfo : EIATTR_EXIT_INSTR_OFFSETS
	.align		4
.L_27271:
        /*0300*/ 	.byte	0x04, 0x1c
        /*0302*/ 	.short	(.L_27273 - .L_27272)


	//   ....[0]....
.L_27272:
        /*0304*/ 	.word	0x00000090


	//   ....[1]....
        /*0308*/ 	.word	0x00009150


	//   ....[2]....
        /*030c*/ 	.word	0x00009260


	//   ....[3]....
        /*0310*/ 	.word	0x00009970


	//----- nvinfo : EIATTR_CRS_STACK_SIZE
	.align		4
.L_27273:
        /*0314*/ 	.byte	0x04, 0x1e
        /*0316*/ 	.short	(.L_27275 - .L_27274)
.L_27274:
        /*0318*/ 	.word	0x00000000


	//----- nvinfo : EIATTR_CBANK_PARAM_SIZE
	.align		4
.L_27275:
        /*031c*/ 	.byte	0x03, 0x19
        /*031e*/ 	.short	0x008c


	//----- nvinfo : EIATTR_PARAM_CBANK
	.align		4
        /*0320*/ 	.byte	0x04, 0x0a
        /*0322*/ 	.short	(.L_27277 - .L_27276)
	.align		4
.L_27276:
        /*0324*/ 	.word	index@(.nv.constant0._ZN4vllm25paged_attention_v2_kernelIttLi128ELi32ELi128ELNS_18Fp8KVCacheDataTypeE0ELb1ELi512EEEvPfS2_PT_PKS3_PKT0_S9_ifPKiSB_iPKfiiiSD_SD_iiiii)
        /*0328*/ 	.short	0x0210
        /*032a*/ 	.short	0x008c


	//----- nvinfo : EIATTR_SW_WAR
	.align		4
.L_27277:
        /*032c*/ 	.byte	0x04, 0x36
        /*032e*/ 	.short	(.L_27279 - .L_27278)
.L_27278:
        /*0330*/ 	.word	0x00000008
.L_27279:


//--------------------- .nv.info._ZN4vllm25paged_attention_v2_kernelIttLi120ELi32ELi128ELNS_18Fp8KVCacheDataTypeE0ELb1ELi512EEEvPfS2_PT_PKS3_PKT0_S9_ifPKiSB_iPKfiiiSD_SD_iiiii --------------------------
	.section	.nv.info._ZN4vllm25paged_attention_v2_kernelIttLi120ELi32ELi128ELNS_18Fp8KVCacheDataTypeE0ELb1ELi512EEEvPfS2_PT_PKS3_PKT0_S9_ifPKiSB_iPKfiiiSD_SD_iiiii,"",@"SHT_CUDA_INFO"
	.sectionflags	@""
	.align	4


	//----- nvinfo : EIATTR_CUDA_API_VERSION
	.align		4
        /*0000*/ 	.byte	0x04, 0x37
        /*0002*/ 	.short	(.L_27281 - .L_27280)
.L_27280:
        /*0004*/ 	.word	0x00000082


	//----- nvinfo : EIATTR_KPARAM_INFO
	.align		4
.L_27281:
        /*0008*/ 	.byte	0x04, 0x17
        /*000a*/ 	.short	(.L_27283 - .L_27282)
.L_27282:
        /*000c*/ 	.word	0x00000000
        /*0010*/ 	.short	0x0015
        /*0012*/ 	.short	0x0088
        /*0014*/ 	.byte	0x00, 0xf0, 0x11, 0x00


	//----- nvinfo : EIATTR_KPARAM_INFO
	.align		4
.L_27283:
        /*0018*/ 	.byte	0x04, 0x17
        /*001a*/ 	.short	(.L_27285 - .L_27284)
.L_27284:
        /*001c*/ 	.word	0x00000000
        /*0020*/ 	.short	0x0014
        /*0022*/ 	.short	0x0084
        /*0024*/ 	.byte	0x00, 0xf0, 0x11, 0x00


	//----- nvinfo : EIATTR_KPARAM_INFO
	.align		4
.L_27285:
        /*0028*/ 	.byte	0x04, 0x17
        /*002a*/ 	.short	(.L_27287 - .L_27286)
.L_27286:
        /*002c*/ 	.word	0x00000000
        /*0030*/ 	.short	0x0013
        /*0032*/ 	.short	0x0080
        /*0034*/ 	.byte	0x00, 0xf0, 0x11, 0x00


	//----- nvinfo : EIATTR_KPARAM_INFO
	.align		4
.L_27287:
        /*0038*/ 	.byte	0x04, 0x17
        /*003a*/ 	.short	(.L_27289 - .L_27288)
.L_27288:
        /*003c*/ 	.word	0x00000000
        /*0040*/ 	.short	0x0012
        /*0042*/ 	.short	0x007c
        /*0044*/ 	.byte	0x00, 0xf0, 0x11, 0x00


	//----- nvinfo : EIATTR_KPARAM_INFO
	.align		4
.L_27289:
        /*0048*/ 	.byte	0x04, 0x17
        /*004a*/ 	.short	(.L_27291 - .L_27290)
.L_27290:
        /*004c*/ 	.word	0x00000000
        /*0050*/ 	.short	0x0011
        /*0052*/ 	.short	0x0078
        /*0054*/ 	.byte	0x00, 0xf0, 0x11, 0x00


	//----- nvinfo : EIATTR_KPARAM_INFO
	.align		4
.L_27291:
        /*0058*/ 	.byte	0x04, 0x17
        /*005a*/ 	.short	(.L_27293 - .L_27292)
.L_27292:
        /*005c*/ 	.word	0x00000000
        /*0060*/ 	.short	0x0010
        /*0062*/ 	.short	0x0070
        /*0064*/ 	.byte	0x00, 0xf0, 0x21, 0x00


	//----- nvinfo : EIATTR_KPARAM_INFO
	.align		4
.L_27293:
        /*0068*/ 	.byte	0x04, 0x17
        /*006a*/ 	.short	(.L_27295 - .L_27294)
.L_27294:
        /*006c*/ 	.word	0x00000000
        /*0070*/ 	.short	0x000f
        /*0072*/ 	.short	0x0068
        /*0074*/ 	.byte	0x00, 0xf0, 0x21, 0x00


	//----- nvinfo : EIATTR_KPARAM_INFO
	.align		4
.L_27295:
        /*0078*/ 	.byte	0x04, 0x17
        /*007a*/ 	.short	(.L_27297 - .L_27296)
.L_27296:
        /*007c*/ 	.word	0x00000000
        /*0080*/ 	.short	0x000e
        /*0082*/ 	.short	0x0060
        /*0084*/ 	.byte	0x00, 0xf0, 0x11, 0x00


	//----- nvinfo : EIATTR_KPARAM_INFO
	.align		4
.L_27297:
        /*0088*/ 	.byte	0x04, 0x17
        /*008a*/ 	.short	(.L_27299 - .L_27298)
.L_27298:
        /*008c*/ 	.word	0x00000000
        /*0090*/ 	.short	0x000d
        /*0092*/ 	.short	0x005c
        /*0094*/ 	.byte	0x00, 0xf0, 0x11, 0x00


	//----- nvinfo : EIATTR_KPARAM_INFO
	.align		4
.L_27299:
        /*0098*/ 	.byte	0x04, 0x17
        /*009a*/ 	.short	(.L_27301 - .L_27300)
.L_27300:
        /*009c*/ 	.word	0x00000000
        /*00a0*/ 	.short	0x000c
        /*00a2*/ 	.short	0x0058
        /*00a4*/ 	.byte	0x00, 0xf0, 0x11, 0x00


	//----- nvinfo : EIATTR_KPARAM_INFO
	.align		4
.L_27301:
        /*00a8*/ 	.byte	0x04, 0x17
        /*00aa*/ 	.short	(.L_27303 - .L_27302)
.L_27302:
        /*00ac*/ 	.word	0x00000000
        /*00b0*/ 	.short	0x000b
        /*00b2*/ 	.short	0x0050
        /*00b4*/ 	.byte	0x00, 0xf0, 0x21, 0x00


	//----- nvinfo : EIATTR_KPARAM_INFO
	.align		4
.L_27303:
        /*00b8*/ 	.byte	0x04, 0x17
        /*00ba*/ 	.short	(.L_27305 - .L_27304)
.L_27304:
        /*00bc*/ 	.word	0x00000000
        /*00c0*/ 	.short	0x000a
        /*00c2*/ 	.short	0x0048
        /*00c4*/ 	.byte	0x00, 0xf0, 0x11, 0x00


	//----- nvinfo : EIATTR_KPARAM_INFO
	.align		4
.L_27305:
        /*00c8*/ 	.byte	0x04, 0x17
        /*00ca*/ 	.short	(.L_27307 - .L_27306)
.L_27306:
        /*00cc*/ 	.word	0x00000000
        /*00d0*/ 	.short	0x0009
        /*00d2*/ 	.short	0x0040
        /*00d4*/ 	.byte	0x00, 0xf0, 0x21, 0x00


	//----- nvinfo : EIATTR_KPARAM_INFO
	.align		4
.L_27307:
        /*00d8*/ 	.byte	0x04, 0x17
        /*00da*/ 	.short	(.L_27309 - .L_27308)
.L_27308:
        /*00dc*/ 	.word	0x00000000
        /*00e0*/ 	.short	0x0008
        /*00e2*/ 	.short	0x0038
        /*00e4*/ 	.byte	0x00, 0xf0, 0x21, 0x00


	//----- nvinfo : EIATTR_KPARAM_INFO
	.align		4
.L_27309:
        /*00e8*/ 	.byte	0x04, 0x17
        /*00ea*/ 	.short	(.L_27311 - .L_27310)
.L_27310:
        /*00ec*/ 	.word	0x00000000
        /*00f0*/ 	.short	0x0007
        /*00f2*/ 	.short	0x0034
        /*00f4*/ 	.byte	0x00, 0xf0, 0x11, 0x00


	//----- nvinfo : EIATTR_KPARAM_INFO
	.align		4
.L_27311:
        /*00f8*/ 	.byte	0x04, 0x17
        /*00fa*/ 	.short	(.L_27313 - .L_27312)
.L_27312:
        /*00fc*/ 	.word	0x00000000
        /*0100*/ 	.short	0x0006
        /*0102*/ 	.short	0x0030
        /*0104*/ 	.byte	0x00, 0xf0, 0x11, 0x00


	//----- nvinfo : EIATTR_KPARAM_INFO
	.align		4
.L_27313:
        /*0108*/ 	.byte	0x04, 0x17
        /*010a*/ 	.short	(.L_27315 - .L_27314)
.L_27314:
        /*010c*/ 	.word	0x00000000
        /*0110*/ 	.short	0x0005
        /*0112*/ 	.short	0x0028
        /*0114*/ 	.byte	0x00, 0xf0, 0x21, 0x00


	//----- nvinfo : EIATTR_KPARAM_INFO
	.align		4
.L_27315:
        /*0118*/ 	.byte	0x04, 0x17
        /*011a*/ 	.short	(.L_27317 - .L_27316)
.L_27316:
        /*011c*/ 	.word	0x00000000
        /*0120*/ 	.short	0x0004
        /*0122*/ 	.short	0x0020
        /*0124*/ 	.byte	0x00, 0xf0, 0x21, 0x00


	//----- nvinfo : EIATTR_KPARAM_INFO
	.align		4
.L_27317:
        /*0128*/ 	.byte	0x04, 0x17
        /*012a*/ 	.short	(.L_27319 - .L_27318)
.L_27318:
        /*012c*/ 	.word	0x00000000
        /*0130*/ 	.short	0x0003
        /*0132*/ 	.short	0x0018
        /*0134*/ 	.byte	0x00, 0xf0, 0x21, 0x00


	//----- nvinfo : EIATTR_KPARAM_INFO
	.align		4
.L_27319:
        /*0138*/ 	.byte	0x04, 0x17
        /*013a*/ 	.short	(.L_27321 - .L_27320)
.L_27320:
        /*013c*/ 	.word	0x00000000
        /*0140*/ 	.short	0x0002
        /*0142*/ 	.short	0x0010
        /*0144*/ 	.byte	0x00, 0xf0, 0x21, 0x00


	//----- nvinfo : EIATTR_KPARAM_INFO
	.align		4
.L_27321:
        /*0148*/ 	.byte	0x04, 0x17
        /*014a*/ 	.short	(.L_27323 - .L_27322)
.L_27322:
        /*014c*/ 	.word	0x00000000
        /*0150*/ 	.short	0x0001
        /*0152*/ 	.short	0x0008
        /*0154*/ 	.byte	0x00, 0xf0, 0x21, 0x00


	//----- nvinfo : EIATTR_KPARAM_INFO
	.align		4
.L_27323:
        /*0158*/ 	.byte	0x04, 0x17
        /*015a*/ 	.short	(.L_27325 - .L_27324)
.L_27324:
        /*015c*/ 	.word	0x00000000
        /*0160*/ 	.short	0x0000
        /*0162*/ 	.short	0x0000
        /*0164*/ 	.byte	0x00, 0xf0, 0x21, 0x00


	//----- nvinfo : EIATTR_SPARSE_MMA_MASK
	.align		4
.L_27325:
        /*0168*/ 	.byte	0x03, 0x50
        /*016a*/ 	.short	0x0000


	//----- nvinfo : EIATTR_MAXREG_COUNT
	.align		4
        /*016c*/ 	.byte	0x03, 0x1b
        /*016e*/ 	.short	0x00ff


	//----- nvinfo : EIATTR_NUM_BARRIERS
	.align		4
        /*0170*/ 	.byte	0x02, 0x4c
        /*0172*/ 	.byte	0x01
	.zero		1


	//----- nvinfo : EIATTR_MERCURY_ISA_VERSION
	.align		4
        /*0174*/ 	.byte	0x03, 0x5f
        /*0176*/ 	.short	0x0101


	//----- nvinfo : EIATTR_COOP_GROUP_MASK_REGIDS
	.align		4
        /*0178*/ 	.byte	0x04, 0x29
        /*017a*/ 	.short	(.L_27327 - .L_27326)


	//   ....[0]....
.L_27326:
        /*017c*/ 	.word	0xffffffff


	//   ....[1]....
        /*0180*/ 	.word	0xffffffff


	//   ....[2]....
        /*0184*/ 	.word	0xffffffff


	//   ....[3]....
        /*0188*/ 	.word	0xffffffff


	//   ....[4]....
        /*018c*/ 	.word	0xffffffff


	//   ....[5]....
        /*0190*/ 	.word	0xffffffff


	//   ....[6]....
        /*0194*/ 	.word	0xffffffff


	//   ....[7]....
        /*0198*/ 	.word	0xffffffff


	//   ....[8]....
        /*019c*/ 	.word	0xffffffff


	//   ....[9]....
        /*01a0*/ 	.word	0xffffffff


	//   ....[10]....
        /*01a4*/ 	.word	0xffffffff


	//   ....[11]....
        /*01a8*/ 	.word	0xffffffff


	//   ....[12]....
        /*01ac*/ 	.word	0xffffffff


	//   ....[13]....
        /*01b0*/ 	.word	0xffffffff


	//   ....[14]....
        /*01b4*/ 	.word	0xffffffff


	//   ....[15]....
        /*01b8*/ 	.word	0xffffffff


	//   ....[16]....
        /*01bc*/ 	.word	0xffffffff


	//   ....[17]....
        /*01c0*/ 	.word	0xffffffff


	//   ....[18]....
        /*01c4*/ 	.word	0xffffffff


	//   ....[19]....
        /*01c8*/ 	.word	0xffffffff


	//   ....[20]....
        /*01cc*/ 	.word	0xffffffff


	//   ....[21]....
        /*01d0*/ 	.word	0xffffffff


	//   ....[22]....
        /*01d4*/ 	.word	0xffffffff


	//   ....[23]....
        /*01d8*/ 	.word	0xffffffff


	//   ....[24]....
        /*01dc*/ 	.word	0xffffffff


	//   ....[25]....
        /*01e0*/ 	.word	0xffffffff


	//   ....[26]....
        /*01e4*/ 	.word	0xffffffff


	//   ....[27]....
        /*01e8*/ 	.word	0xffffffff


	//   ....[28]....
        /*01ec*/ 	.word	0xffffffff


	//   ....[29]....
        /*01f0*/ 	.word	0xffffffff


	//   ....[30]....
        /*01f4*/ 	.word	0xffffffff


	//   ....[31]....
        /*01f8*/ 	.word	0xffffffff


	//   ....[32]....
        /*01fc*/ 	.word	0xffffffff


	//   ....[33]....
        /*0200*/ 	.word	0xffffffff


	//   ....[34]....
        /*0204*/ 	.word	0xffffffff


	//   ....[35]....
        /*0208*/ 	.word	0xffffffff


	//   ....[36]....
        /*020c*/ 	.word	0xffffffff


	//   ....[37]....
        /*0210*/ 	.word	0xffffffff


	//   ....[38]....
        /*0214*/ 	.word	0xffffffff


	//   ....[39]....
        /*0218*/ 	.word	0xffffffff


	//   ....[40]....
        /*021c*/ 	.word	0xffffffff


	//   ....[41]....
        /*0220*/ 	.word	0xffffffff


	//   ....[42]....
        /*0224*/ 	.word	0xffffffff


	//   ....[43]....
        /*0228*/ 	.word	0xffffffff


	//   ....[44]....
        /*022c*/ 	.word	0xffffffff


	//   ....[45]....
        /*0230*/ 	.word	0xffffffff


	//----- nvinfo : EIATTR_COOP_GROUP_INSTR_OFFSETS
	.align		4
.L_27327:
        /*0234*/ 	.byte	0x04, 0x28
        /*0236*/ 	.short	(.L_27329 - .L_27328)


	//   ....[0]....
.L_27328:
        /*0238*/ 	.word	0x00002c40


	//   ....[1]....
        /*023c*/ 	.word	0x00002c80


	//   ....[2]....
        /*0240*/ 	.word	0x00002d00


	//   ....[3]....
        /*0244*/ 	.word	0x00002d50


	//   ....[4]....
        /*0248*/ 	.word	0x00002db0


	//   ....[5]....
        /*024c*/ 	.word	0x00002e60


	//   ....[6]....
        /*0250*/ 	.word	0x00002e90


	//   ....[7]....
        /*0254*/ 	.word	0x00002ee0


	//   ....[8]....
        /*0258*/ 	.word	0x00003dc0


	//   ....[9]....
        /*025c*/ 	.word	0x00003e70


	//   ....[10]....
        /*0260*/ 	.word	0x00003eb0


	//   ....[11]....
        /*0264*/ 	.word	0x00003ef0


	//   ....[12]....
        /*0268*/ 	.word	0x00003f30


	//   ....[13]....
        /*026c*/ 	.word	0x00003f90


	//   ....[14]....
        /*0270*/ 	.word	0x00003fb0


	//   ....[15]....
        /*0274*/ 	.word	0x00003fd0


	//   ....[16]....
        /*0278*/ 	.word	0x000080d0


	//   ....[17]....
        /*027c*/ 	.word	0x00008110


	//   ....[18]....
        /*0280*/ 	.word	0x00008130


	//   ....[19]....
        /*0284*/ 	.word	0x00008140


	//   ....[20]....
        /*0288*/ 	.word	0x00008150


	//   ....[21]....
        /*028c*/ 	.word	0x00008160


	//   ....[22]....
        /*0290*/ 	.word	0x00008170


	//   ....[23]....
        /*0294*/ 	.word	0x000081a0


	//   ....[24]....
        /*0298*/ 	.word	0x000081c0


	//   ....[25]....
        /*029c*/ 	.word	0x000081e0


	//   ....[26]....
        /*02a0*/ 	.word	0x00008200


	//   ....[27]....
        /*02a4*/ 	.word	0x00008240


	//   ....[28]....
        /*02a8*/ 	.word	0x00008260


	//   ....[29]....
        /*02ac*/ 	.word	0x00008280


	//   ....[30]....
        /*02b0*/ 	.word	0x000082a0


	//   ....[31]....
        /*02b4*/ 	.word	0x000082c0


	//   ....[32]....
        /*02b8*/ 	.word	0x000082e0


	//   ....[33]....
        /*02bc*/ 	.word	0x000082f0


	//   ....[34]....
        /*02c0*/ 	.word	0x00008310


	//   ....[35]....
        /*02c4*/ 	.word	0x00008340


	//   ....[36]....
        /*02c8*/ 	.word	0x00008380


	//   ....[37]....
        /*02cc*/ 	.word	0x000083b0


	//   ....[38]....
        /*02d0*/ 	.word	0x000083f0


	//   ....[39]....
        /*02d4*/ 	.word	0x00008420


	//   ....[40]....
        /*02d8*/ 	.word	0x00008450


	//   ....[41]....
        /*02dc*/ 	.word	0x00008480


	//   ....[42]....
        /*02e0*/ 	.word	0x000084e0


	//   ....[43]....
        /*02e4*/ 	.word	0x00008500


	//   ....[44]....
        /*02e8*/ 	.word	0x00008530


	//   ....[45]....
        /*02ec*/ 	.word	0x00008560


	//----- nvinfo : EIATTR_EXIT_INSTR_OFFSETS
	.align		4
.L_27329:
        /*02f0*/ 	.byte	0x04, 0x1c
        /*02f2*/ 	.short	(.L_27331 - .L_27330)


	//   ....[0]....
.L_27330:
        /*02f4*/ 	.word	0x00000090


	//   ....[1]....
        /*02f8*/ 	.word	0x00008ce0


	//   ....[2]....
        /*02fc*/ 	.word	0x00008de0


	//   ....[3]....
        /*0300*/ 	.word	0x00009480


	//----- nvinfo : EIATTR_CRS_STACK_SIZE
	.align		4
.L_27331:
        /*0304*/ 	.byte	0x04, 0x1e
        /*0306*/ 	.short	(.L_27333 - .L_27332)
.L_27332:
        /*0308*/ 	.word	0x00000000


	//----- nvinfo : EIATTR_CBANK_PARAM_SIZE
	.align		4
.L_27333:
        /*030c*/ 	.byte	0x03, 0x19
        /*030e*/ 	.short	0x008c


	//----- nvinfo : EIATTR_PARAM_CBANK
	.align		4
        /*0310*/ 	.byte	0x04, 0x0a
        /*0312*/ 	.short	(.L_27335 - .L_27334)
	.align		4
.L_27334:
        /*0314*/ 	.word	index@(.nv.constant0._ZN4vllm25paged_attention_v2_kernelIttLi120ELi32ELi128ELNS_18Fp8KVCacheDataTypeE0ELb1ELi512EEEvPfS2_PT_PKS3_PKT0_S9_ifPKiSB_iPKfiiiSD_SD_iiiii)
        /*0318*/ 	.short	0x0210
        /*031a*/ 	.short	0x008c


	//----- nvinfo : EIATTR_SW_WAR
	.align		4
.L_27335:
        /*031c*/ 	.byte	0x04, 0x36
        /*031e*/ 	.short	(.L_27337 - .L_27336)
.L_27336:
        /*0320*/ 	.word	0x00000008
.L_27337:


//--------------------- .nv.info._ZN4vllm25paged_attention_v2_kernelIttLi112ELi32ELi128ELNS_18Fp8KVCacheDataTypeE0ELb1ELi512EEEvPfS2_PT_PKS3_PKT0_S9_ifPKiSB_iPKfiiiSD_SD_iiiii --------------------------
	.section	.nv.info._ZN4vllm25paged_attention_v2_kernelIttLi112ELi32ELi128ELNS_18Fp8KVCacheDataTypeE0ELb1ELi512EEEvPfS2_PT_PKS3_PKT0_S9_ifPKiSB_iPKfiiiSD_SD_iiiii,"",@"SHT_CUDA_INFO"
	.sectionflags	@""
	.align	4


	//----- nvinfo : EIATTR_CUDA_API_VERSION
	.align		4
        /*0000*/ 	.byte	0x04, 0x37
        /*0002*/ 	.short	(.L_27339 - .L_27338)
.L_27338:
        /*0004*/ 	.word	0x00000082


	//----- nvinfo : EIATTR_KPARAM_INFO
	.align		4
.L_27339:
        /*0008*/ 	.byte	0x04, 0x17
        /*000a*/ 	.short	(.L_27341 - .L_27340)
.L_27340:
        /*000c*/ 	.word	0x00000000
        /*0010*/ 	.short	0x0015
        /*0012*/ 	.short	0x0088
        /*0014*/ 	.byte	0x00, 0xf0, 0x11, 0x00


	//----- nvinfo : EIATTR_KPARAM_INFO
	.align		4
.L_27341:
        /*0018*/ 	.byte	0x04, 0x17
        /*001a*/ 	.short	(.L_27343 - .L_27342)
.L_27342:
        /*001c*/ 	.word	0x00000000
        /*0020*/ 	.short	0x0014
        /*0022*/ 	.short	0x0084
        /*0024*/ 	.byte	0x00, 0xf0, 0x11, 0x00


	//----- nvinfo : EIATTR_KPARAM_INFO
	.align		4
.L_27343:
        /*0028*/ 	.byte	0x04, 0x17
        /*002a*/ 	.short	(.L_27345 - .L_27344)
.L_27344:
        /*002c*/ 	.word	0x00000000
        /*0030*/ 	.short	0x0013
        /*0032*/ 	.short	0x0080
        /*0034*/ 	.byte	0x00, 0xf0, 0x11, 0x00


	//----- nvinfo : EIATTR_KPARAM_INFO
	.align		4
.L_27345:
        /*0038*/ 	.byte	0x04, 0x17
        /*003a*/ 	.short	(.L_27347 - .L_27346)
.L_27346:
        /*003c*/ 	.word	0x00000000
        /*0040*/ 	.short	0x0012
        /*0042*/ 	.short	0x007c
        /*0044*/ 	.byte	0x00, 0xf0, 0x11, 0x00


	//----- nvinfo : EIATTR_KPARAM_INFO
	.align		4
.L_27347:
        /*0048*/ 	.byte	0x04, 0x17
        /*004a*/ 	.short	(.L_27349 - .L_27348)
.L_27348:
        /*004c*/ 	.word	0x00000000
        /*0050*/ 	.short	0x0011
        /*0052*/ 	.short	0x0078
        /*0054*/ 	.byte	0x00, 0xf0, 0x11, 0x00


	//----- nvinfo : EIATTR_KPARAM_INFO
	.align		4
.L_27349:
        /*0058*/ 	.byte	0x04, 0x17
        /*005a*/ 	.short	(.L_27351 - .L_27350)
.L_27350:
        /*005c*/ 	.word	0x00000000
        /*0060*/ 	.short	0x0010
        /*0062*/ 	.short	0x0070
        /*0064*/ 	.byte	0x00, 0xf0, 0x21, 0x00


	//----- nvinfo : EIATTR_KPARAM_INFO
	.align		4
.L_27351:
        /*0068*/ 	.byte	0x04, 0x17
        /*006a*/ 	.short	(.L_27353 - .L_27352)
.L_27352:
        /*006c*/ 	.word	0x00000000
        /*0070*/ 	.short	0x000f
        /*0072*/ 	.short	0x0068
        /*0074*/ 	.byte	0x00, 0xf0, 0x21, 0x00


	//----- nvinfo : EIATTR_KPARAM_INFO
	.align		4
.L_27353:
        /*0078*/ 	.byte	0x04, 0x17
        /*007a*/ 	.short	(.L_27355 - .L_27354)
.L_27354:
        /*007c*/ 	.word	0x00000000
        /*0080*/ 	.short	0x000e
        /*0082*/ 	.short	0x0060
        /*0084*/ 	.byte	0x00, 0xf0, 0x11, 0x00


	//----- nvinfo : EIATTR_KPARAM_INFO
	.align		4
.L_27355:
        /*0088*/ 	.byte	0x04, 0x17
        /*008a*/ 	.short	(.L_27357 - .L_27356)
.L_27356:
        /*008c*/ 	.word	0x00000000
        /*0090*/ 	.short	0x000d
        /*0092*/ 	.short	0x005c
        /*0094*/ 	.byte	0x00, 0xf0, 0x11, 0x00


	//----- nvinfo : EIATTR_KPARAM_INFO
	.align		4
.L_27357:
        /*0098*/ 	.byte	0x04, 0x17
        /*009a*/ 	.short	(.L_27359 - .L_27358)
.L_27358:
        /*009c*/ 	.word	0x00000000
        /*00a0*/ 	.short	0x000c
        /*00a2*/ 	.short	0x0058
        /*00a4*/ 	.byte	0x00, 0xf0, 0x11, 0x00


	//----- nvinfo : EIATTR_KPARAM_INFO
	.align		4
.L_27359:
        /*00a8*/ 	.byte	0x04, 0x17
        /*00aa*/ 	.short	(.L_27361 - .L_27360)
.L_27360:
        /*00ac*/ 	.word	0x00000000
        /*00b0*/ 	.short	0x000b
        /*00b2*/ 	.short	0x0050
        /*00b4*/ 	.byte	0x00, 0xf0, 0x21, 0x00


	//----- nvinfo : EIATTR_KPARAM_INFO
	.align		4
.L_27361:
        /*00b8*/ 	.byte	0x04, 0x17
        /*00ba*/ 	.short	(.L_27363 - .L_27362)
.L_27362:
        /*00bc*/ 	.word	0x00000000
        /*00c0*/ 	.short	0x000a
        /*00c2*/ 	.short	0x0048
        /*00c4*/ 	.byte	0x00, 0xf0, 0x11, 0x00


	//----- nvinfo : EIATTR_KPARAM_INFO
	.align		4
.L_27363:
        /*00c8*/ 	.byte	0x04, 0x17
        /*00ca*/ 	.short	(.L_27365 - .L_27364)
.L_27364:
        /*00cc*/ 	.word	0x00000000
        /*00d0*/ 	.short	0x0009
        /*00d2*/ 	.short	0x0040
        /*00d4*/ 	.byte	0x00, 0xf0, 0x21, 0x00


	//----- nvinfo : EIATTR_KPARAM_INFO
	.align		4
.L_27365:
        /*00d8*/ 	.byte	0x04, 0x17
        /*00da*/ 	.short	(.L_27367 - .L_27366)
.L_27366:
        /*00dc*/ 	.word	0x00000000
        /*00e0*/ 	.short	0x0008
        /*00e2*/ 	.short	0x0038
        /*00e4*/ 	.byte	0x00, 0xf0, 0x21, 0x00


	//----- nvinfo : EIATTR_KPARAM_INFO
	.align		4
.L_27367:
        /*00e8*/ 	.byte	0x04, 0x17
        /*00ea*/ 	.short	(.L_27369 - .L_27368)
.L_27368:
        /*00ec*/ 	.word	0x00000000
        /*00f0*/ 	.short	0x0007
        /*00f2*/ 	.short	0x0034
        /*00f4*/ 	.byte	0x00, 0xf0, 0x11, 0x00


	//----- nvinfo : EIATTR_KPARAM_INFO
	.align		4
.L_27369:
        /*00f8*/ 	.byte	0x04, 0x17
        /*00fa*/ 	.short	(.L_27371 - .L_27370)
.L_27370:
        /*00fc*/ 	.word	0x00000000
        /*0100*/ 	.short	0x0006
        /*0102*/ 	.short	0x0030
        /*0104*/ 	.byte	0x00, 0xf0, 0x11, 0x00


	//----- nvinfo : EIATTR_KPARAM_INFO
	.align		4
.L_27371:
        /*0108*/ 	.byte	0x04, 0x17
        /*010a*/ 	.short	(.L_27373 - .L_27372)
.L_27372:
        /*010c*/ 	.word	0x00000000
        /*0110*/ 	.short	0x0005
        /*0112*/ 	.short	0x0028
        /*0114*/ 	.byte	0x00, 0xf0, 0x21, 0x00


	//----- nvinfo : EIATTR_KPARAM_INFO
	.align		4
.L_27373:
        /*0118*/ 	.byte	0x04, 0x17
        /*011a*/ 	.short	(.L_27375 - .L_27374)
.L_27374:
        /*011c*/ 	.word	0x00000000
        /*0120*/ 	.short	0x0004
        /*0122*/ 	.short	0x0020
        /*0124*/ 	.byte	0x00, 0xf0, 0x21, 0x00


	//----- nvinfo : EIATTR_KPARAM_INFO
	.align		4
.L_27375:
        /*0128*/ 	.byte	0x04, 0x17
        /*012a*/ 	.short	(.L_27377 - .L_27376)
.L_27376:
        /*012c*/ 	.word	0x00000000
        /*0130*/ 	.short	0x0003
        /*0132*/ 	.short	0x0018
        /*0134*/ 	.byte	0x00, 0xf0, 0x21, 0x00


	//----- nvinfo : EIATTR_KPARAM_INFO
	.align		4
.L_27377:
        /*0138*/ 	.byte	0x04, 0x17
        /*013a*/ 	.short	(.L_27379 - .L_27378)
.L_27378:
        /*013c*/ 	.word	0x00000000
        /*0140*/ 	.short	0x0002
        /*0142*/ 	.short	0x0010
        /*0144*/ 	.byte	0x00, 0xf0, 0x21, 0x00


	//----- nvinfo : EIATTR_KPARAM_INFO
	.align		4
.L_27379:
        /*0148*/ 	.byte	0x04, 0x17
        /*014a*/ 	.short	(.L_27381 - .L_27380)
.L_27380:
        /*014c*/ 	.word	0x00000000
        /*0150*/ 	.short	0x0001
        /*0152*/ 	.short	0x0008
        /*0154*/ 	.byte	0x00, 0xf0, 0x21, 0x00


	//----- nvinfo : EIATTR_KPARAM_INFO
	.align		4
.L_27381:
        /*0158*/ 	.byte	0x04, 0x17
        /*015a*/ 	.short	(.L_27383 - .L_27382)
.L_27382:
        /*015c*/ 	.word	0x00000000
        /*0160*/ 	.short	0x0000
        /*0162*/ 	.short	0x0000
        /*0164*/ 	.byte	0x00, 0xf0, 0x21, 0x00


	//----- nvinfo : EIATTR_SPARSE_MMA_MASK
	.align		4
.L_27383:
        /*0168*/ 	.byte	0x03, 0x50
        /*016a*/ 	.short	0x0000


	//----- nvinfo : EIATTR_MAXREG_COUNT
	.align		4
        /*016c*/ 	.byte	0x03, 0x1b
        /*016e*/ 	.short	0x00ff


	//----- nvinfo : EIATTR_NUM_BARRIERS
	.align		4
        /*0170*/ 	.byte	0x02, 0x4c
        /*0172*/ 	.byte	0x01
	.zero		1


	//----- nvinfo : EIATTR_MERCURY_ISA_VERSION
	.align		4
        /*0174*/ 	.byte	0x03, 0x5f
        /*0176*/ 	.short	0x0101


	//----- nvinfo : EIATTR_COOP_GROUP_MASK_REGIDS
	.align		4
        /*0178*/ 	.byte	0x04, 0x29
        /*017a*/ 	.short	(.L_27385 - .L_27384)


	//   ....[0]....
.L_27384:
        /*017c*/ 	.word	0xffffffff


	//   ....[1]....
        /*0180*/ 	.word	0xffffffff


	//   ....[2]....
        /*0184*/ 	.word	0xffffffff


	//   ....[3]....
        /*0188*/ 	.word	0xffffffff


	//   ....[4]....
        /*018c*/ 	.word	0xffffffff


	//   ....[5]....
        /*0190*/ 	.word	0xffffffff


	//   ....[6]....
        /*0194*/ 	.word	0xffffffff


	//   ....[7]....
        /*0198*/ 	.word	0xffffffff


	//   ....[8]....
        /*019c*/ 	.word	0xffffffff


	//   ....[9]....
        /*01a0*/ 	.word	0xffffffff


	//   ....[10]....
        /*01a4*/ 	.word	0xffffffff


	//   ....[11]....
        /*01a8*/ 	.word	0xffffffff


	//   ....[12]....
        /*01ac*/ 	.word	0xffffffff


	//   ....[13]....
        /*01b0*/ 	.word	0xffffffff


	//   ....[14]....
        /*01b4*/ 	.word	0xffffffff


	//   ....[15]....
        /*01b8*/ 	.word	0xffffffff


	//   ....[16]....
        /*01bc*/ 	.word	0xffffffff


	//   ....[17]....
        /*01c0*/ 	.word	0xffffffff


	//   ....[18]....
        /*01c4*/ 	.word	0xffffffff


	//   ....[19]....
        /*01c8*/ 	.word	0xffffffff


	//   ....[20]....
        /*01cc*/ 	.word	0xffffffff


	//   ....[21]....
        /*01d0*/ 	.word	0xffffffff


	//   ....[22]....
        /*01d4*/ 	.word	0xffffffff


	//   ....[23]....
        /*01d8*/ 	.word	0xffffffff


	//   ....[24]....
        /*01dc*/ 	.word	0xffffffff


	//   ....[25]....
        /*01e0*/ 	.word	0xffffffff


	//   ....[26]....
        /*01e4*/ 	.word	0xffffffff


	//   ....[27]....
        /*01e8*/ 	.word	0xffffffff


	//   ....[28]....
        /*01ec*/ 	.word	0xffffffff


	//   ....[29]....
        /*01f0*/ 	.word	0xffffffff


	//   ....[30]....
        /*01f4*/ 	.word	0xffffffff


	//   ....[31]....
        /*01f8*/ 	.word	0xffffffff


	//   ....[32]....
        /*01fc*/ 	.word	0xffffffff


	//   ....[33]....
        /*0200*/ 	.word	0xffffffff


	//   ....[34]....
        /*0204*/ 	.word	0xffffffff


	//   ....[35]....
        /*0208*/ 	.word	0xffffffff


	//   ....[36]....
        /*020c*/ 	.word	0xffffffff


	//   ....[37]....
        /*0210*/ 	.word	0xffffffff


	//   ....[38]....
        /*0214*/ 	.word	0xffffffff


	//   ....[39]....
        /*0218*/ 	.word	0xffffffff


	//   ....[40]....
        /*021c*/ 	.word	0xffffffff


	//   ....[41]....
        /*0220*/ 	.word	0xffffffff


	//   ....[42]....
        /*0224*/ 	.word	0xffffffff


	//   ....[43]....
        /*0228*/ 	.word	0xffffffff


	//----- nvinfo : EIATTR_COOP_GROUP_INSTR_OFFSETS
	.align		4
.L_27385:
        /*022c*/ 	.byte	0x04, 0x28
        /*022e*/ 	.short	(.L_27387 - .L_27386)


	//   ....[0]....
.L_27386:
        /*0230*/ 	.word	0x00002aa0


	//   ....[1]....
        /*0234*/ 	.word	0x00002ae0


	//   ....[2]....
        /*0238*/ 	.word	0x00002b60


	//   ....[3]....
        /*023c*/ 	.word	0x00002bb0


	//   ....[4]....
        /*0240*/ 	.word	0x00002c00


	//   ....[5]....
        /*0244*/ 	.word	0x00002d60


	//   ....[6]....
        /*0248*/ 	.word	0x00002d90


	//   ....[7]....
        /*024c*/ 	.word	0x00002dc0


	//   ....[8]....
        /*0250*/ 	.word	0x00003c80


	//   ....[9]....
        /*0254*/ 	.word	0x00003d30


	//   ....[10]....
        /*0258*/ 	.word	0x00003d70


	//   ....[11]....
        /*025c*/ 	.word	0x00003db0


	//   ....[12]....
        /*0260*/ 	.word	0x00003df0


	//   ....[13]....
        /*0264*/ 	.word	0x00003e50


	//   ....[14]....
        /*0268*/ 	.word	0x00003e70


	//   ....[15]....
        /*026c*/ 	.word	0x00003e90


	//   ....[16]....
        /*0270*/ 	.word	0x00007c80


	//   ....[17]....
        /*0274*/ 	.word	0x00007cc0


	//   ....[18]....
        /*0278*/ 	.word	0x00007ce0


	//   ....[19]....
        /*027c*/ 	.word	0x00007cf0


	//   ....[20]....
        /*0280*/ 	.word	0x00007d00


	//   ....[21]....
        /*0284*/ 	.word	0x00007d10


	//   ....[22]....
        /*0288*/ 	.word	0x00007d20


	//   ....[23]....
        /*028c*/ 	.word	0x00007d70


	//   ....[24]....
        /*0290*/ 	.word	0x00007d90


	//   ....[25]....
        /*0294*/ 	.word	0x00007db0


	//   ....[26]....
        /*0298*/ 	.word	0x00007dd0


	//   ....[27]....
        /*029c*/ 	.word	0x00007df0


	//   ....[28]....
        /*02a0*/ 	.word	0x00007e10


	//   ....[29]....
        /*02a4*/ 	.word	0x00007e20


	//   ....[30]....
        /*02a8*/ 	.word	0x00007e40


	//   ....[31]....
        /*02ac*/ 	.word	0x00007e60


	//   ....[32]....
        /*02b0*/ 	.word	0x00007e80


	//   ....[33]....
        /*02b4*/ 	.word	0x00007eb0


	//   ....[34]....
        /*02b8*/ 	.word	0x00007ee0


	//   ....[35]....
        /*02bc*/ 	.word	0x00007f10


	//   ....[36]....
        /*02c0*/ 	.word	0x00007f50


	//   ....[37]....
        /*02c4*/ 	.word	0x00007f90


	//   ....[38]....
        /*02c8*/ 	.word	0x00007fd0


	//   ....[39]....
        /*02cc*/ 	.word	0x00008000


	//   ....[40]....
        /*02d0*/ 	.word	0x00008030


	//   ....[41]....
        /*02d4*/ 	.word	0x00008060


	//   ....[42]....
        /*02d8*/ 	.word	0x00008090


	//   ....[43]....
        /*02dc*/ 	.word	0x000080c0


	//----- nvinfo : EIATTR_EXIT_INSTR_OFFSETS
	.align		4
.L_27387:
        /*02e0*/ 	.byte	0x04, 0x1c
        /*02e2*/ 	.short	(.L_27389 - .L_27388)


	//   ....[0]....
.L_27388:
        /*02e4*/ 	.word	0x00000090


	//   ....[1]....
        /*02e8*/ 	.word	0x000087f0


	//   ....[2]....
        /*02ec*/ 	.word	0x000088f0


	//   ....[3]....
        /*02f0*/ 	.word	0x00008f20


	//----- nvinfo : EIATTR_CRS_STACK_SIZE
	.align		4
.L_27389:
        /*02f4*/ 	.byte	0x04, 0x1e
        /*02f6*/ 	.short	(.L_27391 - .L_27390)
.L_27390:
        /*02f8*/ 	.word	0x00000000


	//----- nvinfo : EIATTR_CBANK_PARAM_SIZE
	.align		4
.L_27391:
        /*02fc*/ 	.byte	0x03, 0x19
        /*02fe*/ 	.short	0x008c


	//----- nvinfo : EIATTR_PARAM_CBANK
	.align		4
        /*0300*/ 	.byte	0x04, 0x0a
        /*0302*/ 	.short	(.L_27393 - .L_27392)
	.align		4
.L_27392:
        /*0304*/ 	.word	index@(.nv.constant0._ZN4vllm25paged_attention_v2_kernelIttLi112ELi32ELi128ELNS_18Fp8KVCacheDataTypeE0ELb1ELi512EEEvPfS2_PT_PKS3_PKT0_S9_ifPKiSB_iPKfiiiSD_SD_iiiii)
        /*0308*/ 	.short	0x0210
        /*030a*/ 	.short	0x008c


	//----- nvinfo : EIATTR_SW_WAR
	.align		4
.L_27393:
        /*030c*/ 	.byte	0x04, 0x36
        /*030e*/ 	.short	(.L_27395 - .L_27394)
.L_27394:
        /*0310*/ 	.word	0x00000008
.L_27395:


//--------------------- .nv.info._ZN4vllm25paged_attention_v2_kernelIttLi96ELi32ELi128ELNS_18Fp8KVCacheDataTypeE0ELb1ELi512EEEvPfS2_PT_PKS3_PKT0_S9_ifPKiSB_iPKfiiiSD_SD_iiiii --------------------------
	.section	.nv.info._ZN4vllm25paged_attention_v2_kernelIttLi96ELi32ELi128ELNS_18Fp8KVCacheDataTypeE0ELb1ELi512EEEvPfS2_PT_PKS3_PKT0_S9_ifPKiSB_iPKfiiiSD_SD_iiiii,"",@"SHT_CUDA_INFO"
	.sectionflags	@""
	.align	4


	//----- nvinfo : EIATTR_CUDA_API_VERSION
	.align		4
        /*0000*/ 	.byte	0x04, 0x37
        /*0002*/ 	.short	(.L_27397 - .L_27396)
.L_27396:
        /*0004*/ 	.word	0x00000082


	//----- nvinfo : EIATTR_KPARAM_INFO
	.align		4
.L_27397:
        /*0008*/ 	.byte	0x04, 0x17
        /*000a*/ 	.short	(.L_27399 - .L_27398)
.L_27398:
        /*000c*/ 	.word	0x00000000
        /*0010*/ 	.short	0x0015
        /*0012*/ 	.short	0x0088
        /*0014*/ 	.byte	0x00, 0xf0, 0x11, 0x00


	//----- nvinfo : EIATTR_KPARAM_INFO
	.align		4
.L_27399:
        /*0018*/ 	.byte	0x04, 0x17
        /*001a*/ 	.short	(.L_27401 - .L_27400)
.L_27400:
        /*001c*/ 	.word	0x00000000
        /*0020*/ 	.short	0x0014
        /*0022*/ 	.short	0x0084
        /*0024*/ 	.byte	0x00, 0xf0, 0x11, 0x00


	//----- nvinfo : EIATTR_KPARAM_INFO
	.align		4
.L_27401:
        /*0028*/ 	.byte	0x04, 0x17
        /*002a*/ 	.short	(.L_27403 - .L_27402)
.L_27402:
        /*002c*/ 	.word	0x00000000
        /*0030*/ 	.short	0x0013
        /*0032*/ 	.short	0x0080
        /*0034*/ 	.byte	0x00, 0xf0, 0x11, 0x00


	//----- nvinfo : EIATTR_KPARAM_INFO
	.align		4
.L_27403:
        /*0038*/ 	.byte	0x04, 0x17
        /*003a*/ 	.short	(.L_27405 - .L_27404)
.L_27404:
        /*003c*/ 	.word	0x00000000
        /*0040*/ 	.short	0x0012
        /*0042*/ 	.short	0x007c
        /*0044*/ 	.byte	0x00, 0xf0, 0x11, 0x00


	//----- nvinfo : EIATTR_KPARAM_INFO
	.align		4
.L_27405:
        /*0048*/ 	.byte	0x04, 0x17
        /*004a*/ 	.short	(.L_27407 - .L_27406)
.L_27406:
        /*004c*/ 	.word	0x00000000
        /*0050*/ 	.short	0x0011
        /*0052*/ 	.short	0x0078
        /*0054*/ 	.byte	0x00, 0xf0, 0x11, 0x00


	//----- nvinfo : EIATTR_KPARAM_INFO
	.align		4
.L_27407:
        /*0058*/ 	.byte	0x04, 0x17
        /*005a*/ 	.short	(.L_27409 - .L_27408)
.L_27408:
        /*005c*/ 	.word	0x00000000
        /*0060*/ 	.short	0x0010
        /*0062*/ 	.short	0x0070
        /*0064*/ 	.byte	0x00, 0xf0, 0x21, 0x00


	//----- nvinfo : EIATTR_KPARAM_INFO
	.align		4
.L_27409:
        /*0068*/ 	.byte	0x04, 0x17
        /*006a*/ 	.short	(.L_27411 - .L_27410)
.L_27410:
        /*006c*/ 	.word	0x00000000
        /*0070*/ 	.short	0x000f
        /*0072*/ 	.short	0x0068
        /*0074*/ 	.byte	0x00, 0xf0, 0x21, 0x00


	//----- nvinfo : EIATTR_KPARAM_INFO
	.align		4
.L_27411:
        /*0078*/ 	.byte	0x04, 0x17
        /*007a*/ 	.short	(.L_27413 - .L_27412)
.L_27412:
        /*007c*/ 	.word	0x00000000
        /*0080*/ 	.short	0x000e
        /*0082*/ 	.short	0x0060
        /*0084*/ 	.byte	0x00, 0xf0, 0x11, 0x00


	//----- nvinfo : EIATTR_KPARAM_INFO
	.align		4
.L_27413:
        /*0088*/ 	.byte	0x04, 0x17
        /*008a*/ 	.short	(.L_27415 - .L_27414)
.L_27414:
        /*008c*/ 	.word	0x00000000
        /*0090*/ 	.short	0x000d
        /*0092*/ 	.short	0x005c
        /*0094*/ 	.byte	0x00, 0xf0, 0x11, 0x00


	//----- nvinfo : EIATTR_KPARAM_INFO
	.align		4
.L_27415:
        /*0098*/ 	.byte	0x04, 0x17
        /*009a*/ 	.short	(.L_27417 - .L_27416)
.L_27416:
        /*009c*/ 	.word	0x00000000
        /*00a0*/ 	.short	0x000c
        /*00a2*/ 	.short	0x0058
        /*00a4*/ 	.byte	0x00, 0xf0, 0x11, 0x00


	//----- nvinfo : EIATTR_KPARAM_INFO
	.align		4
.L_27417:
        /*00a8*/ 	.byte	0x04, 0x17
        /*00aa*/ 	.short	(.L_27419 - .L_27418)
.L_27418:
        /*00ac*/ 	.word	0x00000000
        /*00b0*/ 	.short	0x000b
        /*00b2*/ 	.short	0x0050
        /*00b4*/ 	.byte	0x00, 0xf0, 0x21, 0x00


	//----- nvinfo : EIATTR_KPARAM_INFO
	.align		4
.L_27419:
        /*00b8*/ 	.byte	0x04, 0x17
        /*00ba*/ 	.short	(.L_27421 - .L_27420)
.L_27420:
        /*00bc*/ 	.word	0x00000000
        /*00c0*/ 	.short	0x000a
        /*00c2*/ 	.short	0x0048
        /*00c4*/ 	.byte	0x00, 0xf0, 0x11, 0x00


	//----- nvinfo : EIATTR_KPARAM_INFO
	.align		4
.L_27421:
        /*00c8*/ 	.byte	0x04, 0x17
        /*00ca*/ 	.short	(.L_27423 - .L_27422)
.L_27422:
        /*00cc*/ 	.word	0x00000000
        /*00d0*/ 	.short	0x0009
        /*00d2*/ 	.short	0x0040
        /*00d4*/ 	.byte	0x00, 0xf0, 0x21, 0x00


	//----- nvinfo : EIATTR_KPARAM_INFO
	.align		4
.L_27423:
        /*00d8*/ 	.byte	0x04, 0x17
        /*00da*/ 	.short	(.L_27425 - .L_27424)
.L_27424:
        /*00dc*/ 	.word	0x00000000
        /*00e0*/ 	.short	0x0008
        /*00e2*/ 	.short	0x0038
        /*00e4*/ 	.byte	0x00, 0xf0, 0x21, 0x00


	//----- nvinfo : EIATTR_KPARAM_INFO
	.align		4
.L_27425:
        /*00e8*/ 	.byte	0x04, 0x17
        /*00ea*/ 	.short	(.L_27427 - .L_27426)
.L_27426:
        /*00ec*/ 	.word	0x00000000
        /*00f0*/ 	.short	0x0007
        /*00f2*/ 	.short	0x0034
        /*00f4*/ 	.byte	0x00, 0xf0, 0x11, 0x00


	//----- nvinfo : EIATTR_KPARAM_INFO
	.align		4
.L_27427:
        /*00f8*/ 	.byte	0x04, 0x17
        /*00fa*/ 	.short	(.L_27429 - .L_27428)
.L_27428:
        /*00fc*/ 	.word	0x00000000
        /*0100*/ 	.short	0x0006
        /*0102*/ 	.short	0x0030
        /*0104*/ 	.byte	0x00, 0xf0, 0x11, 0x00


	//----- nvinfo : EIATTR_KPARAM_INFO
	.align		4
.L_27429:
        /*0108*/ 	.byte	0x04, 0x17
        /*010a*/ 	.short	(.L_27431 - .L_27430)
.L_27430:
        /*010c*/ 	.word	0x00000000
        /*0110*/ 	.short	0x0005
        /*0112*/ 	.short	0x0028
        /*0114*/ 	.byte	0x00, 0xf0, 0x21, 0x00


	//----- nvinfo : EIATTR_KPARAM_INFO
	.align		4
.L_27431:
        /*0118*/ 	.byte	0x04, 0x17
        /*011a*/ 	.short	(.L_27433 - .L_27432)
.L_27432:
        /*011c*/ 	.word	0x00000000
        /*0120*/ 	.short	0x0004
        /*0122*/ 	.short	0x0020
        /*0124*/ 	.byte	0x00, 0xf0, 0x21, 0x00


	//----- nvinfo : EIATTR_KPARAM_INFO
	.align		4
.L_27433:
        /*0128*/ 	.byte	0x04, 0x17
        /*012a*/ 	.short	(.L_27435 - .L_27434)
.L_27434:
        /*012c*/ 	.word	0x00000000
        /*0130*/ 	.short	0x0003
        /*0132*/ 	.short	0x0018
        /*0134*/ 	.byte	0x00, 0xf0, 0x21, 0x00


	//----- nvinfo : EIATTR_KPARAM_INFO
	.align		4
.L_27435:
        /*0138*/ 	.byte	0x04, 0x17
        /*013a*/ 	.short	(.L_27437 - .L_27436)
.L_27436:
        /*013c*/ 	.word	0x00000000
        /*0140*/ 	.short	0x0002
        /*0142*/ 	.short	0x0010
        /*0144*/ 	.byte	0x00, 0xf0, 0x21, 0x00


	//----- nvinfo : EIATTR_KPARAM_INFO
	.align		4
.L_27437:
        /*0148*/ 	.byte	0x04, 0x17
        /*014a*/ 	.short	(.L_27439 - .L_27438)
.L_27438:
        /*014c*/ 	.word	0x00000000
        /*0150*/ 	.short	0x0001
        /*0152*/ 	.short	0x0008
        /*0154*/ 	.byte	0x00, 0xf0, 0x21, 0x00


	//----- nvinfo : EIATTR_KPARAM_INFO
	.align		4
.L_27439:
        /*0158*/ 	.byte	0x04, 0x17
        /*015a*/ 	.short	(.L_27441 - .L_27440)
.L_27440:
        /*015c*/ 	.word	0x00000000
        /*0160*/ 	.short	0x0000
        /*0162*/ 	.short	0x0000
        /*0164*/ 	.byte	0x00, 0xf0, 0x21, 0x00


	//----- nvinfo : EIATTR_SPARSE_MMA_MASK
	.align		4
.L_27441:
        /*0168*/ 	.byte	0x03, 0x50
        /*016a*/ 	.short	0x0000


	//----- nvinfo : EIATTR_MAXREG_COUNT
	.align		4
        /*016c*/ 	.byte	0x03, 0x1b
        /*016e*/ 	.short	0x00ff


	//----- nvinfo : EIATTR_NUM_BARRIERS
	.align		4
        /*0170*/ 	.byte	0x02, 0x4c
        /*0172*/ 	.byte	0x01
	.zero		1


	//----- nvinfo : EIATTR_MERCURY_ISA_VERSION
	.align		4
        /*0174*/ 	.byte	0x03, 0x5f
        /*0176*/ 	.short	0x0101


	//----- nvinfo : EIATTR_COOP_GROUP_MASK_REGIDS
	.align		4
        /*0178*/ 	.byte	0x04, 0x29
        /*017a*/ 	.short	(.L_27443 - .L_27442)


	//   ....[0]....
.L_27442:
        /*017c*/ 	.word	0xffffffff


	//   ....[1]....
        /*0180*/ 	.word	0xffffffff


	//   ....[2]....
        /*0184*/ 	.word	0xffffffff


	//   ....[3]....
        /*0188*/ 	.word	0xffffffff


	//   ....[4]....
        /*018c*/ 	.word	0xffffffff


	//   ....[5]....
        /*0190*/ 	.word	0xffffffff


	//   ....[6]....
        /*0194*/ 	.word	0xffffffff


	//   ....[7]....
        /*0198*/ 	.word	0xffffffff


	//   ....[8]....
        /*019c*/ 	.word	0xffffffff


	//   ....[9]....
        /*01a0*/ 	.word	0xffffffff


	//   ....[10]....
        /*01a4*/ 	.word	0xffffffff


	//   ....[11]....
        /*01a8*/ 	.word	0xffffffff


	//   ....[12]....
        /*01ac*/ 	.word	0xffffffff


	//   ....[13]....
        /*01b0*/ 	.word	0xffffffff


	//   ....[14]....
        /*01b4*/ 	.word	0xffffffff


	//   ....[15]....
        /*01b8*/ 	.word	0xffffffff


	//   ....[16]....
        /*01bc*/ 	.word	0xffffffff


	//   ....[17]....
        /*01c0*/ 	.word	0xffffffff


	//   ....[18]....
        /*01c4*/ 	.word	0xffffffff


	//   ....[19]....
        /*01c8*/ 	.word	0xffffffff


	//   ....[20]....
        /*01cc*/ 	.word	0xffffffff


	//   ....[21]....
        /*01d0*/ 	.word	0xffffffff


	//   ....[22]....
        /*01d4*/ 	.word	0xffffffff


	//   ....[23]....
        /*01d8*/ 	.word	0xffffffff


	//   ....[24]....
        /*01dc*/ 	.word	0xffffffff


	//   ....[25]....
        /*01e0*/ 	.word	0xffffffff


	//   ....[26]....
        /*01e4*/ 	.word	0xffffffff


	//   ....[27]....
        /*01e8*/ 	.word	0xffffffff


	//   ....[28]....
        /*01ec*/ 	.word	0xffffffff


	//   ....[29]....
        /*01f0*/ 	.word	0xffffffff


	//   ....[30]....
        /*01f4*/ 	.word	0xffffffff


	//   ....[31]....
        /*01f8*/ 	.word	0xffffffff


	//   ....[32]....
        /*01fc*/ 	.word	0xffffffff


	//   ....[33]....
        /*0200*/ 	.word	0xffffffff


	//   ....[34]....
        /*0204*/ 	.word	0xffffffff


	//   ....[35]....
        /*0208*/ 	.word	0xffffffff


	//   ....[36]....
        /*020c*/ 	.word	0xffffffff


	//   ....[37]....
        /*0210*/ 	.word	0xffffffff


	//   ....[38]....
        /*0214*/ 	.word	0xffffffff


	//   ....[39]....
        /*0218*/ 	.word	0xffffffff


	//----- nvinfo : EIATTR_COOP_GROUP_INSTR_OFFSETS
	.align		4
.L_27443:
        /*021c*/ 	.byte	0x04, 0x28
        /*021e*/ 	.short	(.L_27445 - .L_27444)


	//   ....[0]....
.L_27444:
        /*0220*/ 	.word	0x000027f0


	//   ....[1]....
        /*0224*/ 	.word	0x00002830


	//   ....[2]....
        /*0228*/ 	.word	0x00002880


	//   ....[3]....
        /*022c*/ 	.word	0x00002900


	//   ....[4]....
        /*0230*/ 	.word	0x00002950


	//   ....[5]....
        /*0234*/ 	.word	0x00002aa0


	//   ....[6]....
        /*0238*/ 	.word	0x00002ac0


	//   ....[7]....
        /*023c*/ 	.word	0x00002af0


	//   ....[8]....
        /*0240*/ 	.word	0x000039c0


	//   ....[9]....
        /*0244*/ 	.word	0x00003a40


	//   ....[10]....
        /*0248*/ 	.word	0x00003a80


	//   ....[11]....
        /*024c*/ 	.word	0x00003ad0


	//   ....[12]....
        /*0250*/ 	.word	0x00003b30


	//   ....[13]....
        /*0254*/ 	.word	0x00003b80


	//   ....[14]....
        /*0258*/ 	.word	0x00003ba0


	//   ....[15]....
        /*025c*/ 	.word	0x00003bc0


	//   ....[16]....
        /*0260*/ 	.word	0x00007330


	//   ....[17]....
        /*0264*/ 	.word	0x00007370


	//   ....[18]....
        /*0268*/ 	.word	0x00007390


	//   ....[19]....
        /*026c*/ 	.word	0x000073a0


	//   ....[20]....
        /*0270*/ 	.word	0x000073b0


	//   ....[21]....
        /*0274*/ 	.word	0x000073c0


	//   ....[22]....
        /*0278*/ 	.word	0x00007400


	//   ....[23]....
        /*027c*/ 	.word	0x00007420


	//   ....[24]....
        /*0280*/ 	.word	0x00007440


	//   ....[25]....
        /*0284*/ 	.word	0x00007460


	//   ....[26]....
        /*0288*/ 	.word	0x00007480


	//   ....[27]....
        /*028c*/ 	.word	0x000074a0


	//   ....[28]....
        /*0290*/ 	.word	0x000074b0


	//   ....[29]....
        /*0294*/ 	.word	0x000074d0


	//   ....[30]....
        /*0298*/ 	.word	0x00007510


	//   ....[31]....
        /*029c*/ 	.word	0x00007550


	//   ....[32]....
        /*02a0*/ 	.word	0x00007580


	//   ....[33]....
        /*02a4*/ 	.word	0x000075b0


	//   ....[34]....
        /*02a8*/ 	.word	0x000075e0


	//   ....[35]....
        /*02ac*/ 	.word	0x00007620


	//   ....[36]....
        /*02b0*/ 	.word	0x00007650


	//   ....[37]....
        /*02b4*/ 	.word	0x00007680


	//   ....[38]....
        /*02b8*/ 	.word	0x000076a0


	//   ....[39]....
        /*02bc*/ 	.word	0x000076d0


	//----- nvinfo : EIATTR_EXIT_INSTR_OFFSETS
	.align		4
.L_27445:
        /*02c0*/ 	.byte	0x04, 0x1c
        /*02c2*/ 	.short	(.L_27447 - .L_27446)


	//   ....[0]....
.L_27446:
        /*02c4*/ 	.word	0x000000d0


	//   ....[1]....
        /*02c8*/ 	.word	0x00007d50


	//   ....[2]....
        /*02cc*/ 	.word	0x00007e50


	//   ....[3]....
        /*02d0*/ 	.word	0x000083a0


	//----- nvinfo : EIATTR_CRS_STACK_SIZE
	.align		4
.L_27447:
        /*02d4*/ 	.byte	0x04, 0x1e
        /*02d6*/ 	.short	(.L_27449 - .L_27448)
.L_27448:
        /*02d8*/ 	.word	0x00000000


	//----- nvinfo : EIATTR_CBANK_PARAM_SIZE
	.align		4
.L_27449:
        /*02dc*/ 	.byte	0x03, 0x19
        /*02de*/ 	.short	0x008c


	//----- nvinfo : EIATTR_PARAM_CBANK
	.align		4
        /*02e0*/ 	.byte	0x04, 0x0a
        /*02e2*/ 	.short	(.L_27451 - .L_27450)
	.align		4
.L_27450:
        /*02e4*/ 	.word	index@(.nv.constant0._ZN4vllm25paged_attention_v2_kernelIttLi96ELi32ELi128ELNS_18Fp8KVCacheDataTypeE0ELb1ELi512EEEvPfS2_PT_PKS3_PKT0_S9_ifPKiSB_iPKfiiiSD_SD_iiiii)
        /*02e8*/ 	.short	0x0210
        /*02ea*/ 	.short	0x008c


	//----- nvinfo : EIATTR_SW_WAR
	.align		4
.L_27451:
        /*02ec*/ 	.byte	0x04, 0x36
        /*02ee*/ 	.short	(.L_27453 - .L_27452)
.L_27452:
        /*02f0*/ 	.word	0x00000008
.L_27453:


//--------------------- .nv.info._ZN4vllm25paged_attention_v2_kernelIttLi80ELi32ELi128ELNS_18Fp8KVCacheDataTypeE0ELb1ELi512EEEvPfS2_PT_PKS3_PKT0_S9_ifPKiSB_iPKfiiiSD_SD_iiiii --------------------------
	.section	.nv.info._ZN4vllm25paged_attention_v2_kernelIttLi80ELi32ELi128ELNS_18Fp8KVCacheDataTypeE0ELb1ELi512EEEvPfS2_PT_PKS3_PKT0_S9_ifPKiSB_iPKfiiiSD_SD_iiiii,"",@"SHT_CUDA_INFO"
	.sectionflags	@""
	.align	4


	//----- nvinfo : EIATTR_CUDA_API_VERSION
	.align		4
        /*0000*/ 	.byte	0x04, 0x37
        /*0002*/ 	.short	(.L_27455 - .L_27454)
.L_27454:
        /*0004*/ 	.word	0x00000082


	//----- nvinfo : EIATTR_KPARAM_INFO
	.align		4
.L_27455:
        /*0008*/ 	.byte	0x04, 0x17
        /*000a*/ 	.short	(.L_27457 - .L_27456)
.L_27456:
        /*000c*/ 	.word	0x00000000
        /*0010*/ 	.short	0x0015
        /*0012*/ 	.short	0x0088
        /*0014*/ 	.byte	0x00, 0xf0, 0x11, 0x00


	//----- nvinfo : EIATTR_KPARAM_INFO
	.align		4
.L_27457:
        /*0018*/ 	.byte	0x04, 0x17
        /*001a*/ 	.short	(.L_27459 - .L_27458)
.L_27458:
        /*001c*/ 	.word	0x00000000
        /*0020*/ 	.short	0x0014
        /*0022*/ 	.short	0x0084
        /*0024*/ 	.byte	0x00, 0xf0, 0x11, 0x00


	//----- nvinfo : EIATTR_KPARAM_INFO
	.align		4
.L_27459:
        /*0028*/ 	.byte	0x04, 0x17
        /*002a*/ 	.short	(.L_27461 - .L_27460)
.L_27460:
        /*002c*/ 	.word	0x00000000
        /*0030*/ 	.short	0x0013
        /*0032*/ 	.short	0x0080
        /*0034*/ 	.byte	0x00, 0xf0, 0x11, 0x00


	//----- nvinfo : EIATTR_KPARAM_INFO
	.align		4
.L_27461:
        /*0038*/ 	.byte	0x04, 0x17
        /*003a*/ 	.short	(.L_27463 - .L_27462)
.L_27462:
        /*003c*/ 	.word	0x00000000
        /*0040*/ 	.short	0x0012
        /*0042*/ 	.short	0x007c
        /*0044*/ 	.byte	0x00, 0xf0, 0x11, 0x00


	//----- nvinfo : EIATTR_KPARAM_INFO
	.align		4
.L_27463:
        /*0048*/ 	.byte	0x04, 0x17
        /*004a*/ 	.short	(.L_27465 - .L_27464)
.L_27464:
        /*004c*/ 	.word	0x00000000
        /*0050*/ 	.short	0x0011
        /*0052*/ 	.short	0x0078
        /*0054*/ 	.byte	0x00, 0xf0, 0x11, 0x00


	//----- nvinfo : EIATTR_KPARAM_INFO
	.align		4
.L_27465:
        /*0058*/ 	.byte	0x04, 0x17
        /*005a*/ 	.short	(.L_27467 - .L_27466)
.L_27466:
        /*005c*/ 	.word	0x00000000
        /*0060*/ 	.short	0x0010
        /*0062*/ 	.short	0x0070
        /*0064*/ 	.byte	0x00, 0xf0, 0x21, 0x00


	//----- nvinfo : EIATTR_KPARAM_INFO
	.align		4
.L_27467:
        /*0068*/ 	.byte	0x04, 0x17
        /*006a*/ 	.short	(.L_27469 - .L_27468)
.L_27468:
        /*006c*/ 	.word	0x00000000
        /*0070*/ 	.short	0x000f
        /*0072*/ 	.short	0x0068
        /*0074*/ 	.byte	0x00, 0xf0, 0x21, 0x00


	//----- nvinfo : EIATTR_KPARAM_INFO
	.align		4
.L_27469:
        /*0078*/ 	.byte	0x04, 0x17
        /*007a*/ 	.short	(.L_27471 - .L_27470)
.L_27470:
        /*007c*/ 	.word	0x00000000
        /*0080*/ 	.short	0x000e
        /*0082*/ 	.short	0x0060
        /*0084*/ 	.byte	0x00, 0xf0, 0x11, 0x00


	//----- nvinfo : EIATTR_KPARAM_INFO
	.align		4
.L_27471:
        /*0088*/ 	.byte	0x04, 0x17
        /*008a*/ 	.short	(.L_27473 - .L_27472)
.L_27472:
        /*008c*/ 	.word	0x00000000
        /*0090*/ 	.short	0x000d
        /*0092*/ 	.short	0x005c
        /*0094*/ 	.byte	0x00, 0xf0, 0x11, 0x00


	//----- nvinfo : EIATTR_KPARAM_INFO
	.align		4
.L_27473:
        /*0098*/ 	.byte	0x04, 0x17
        /*009a*/ 	.short	(.L_27475 - .L_27474)
.L_27474:
        /*009c*/ 	.word	0x00000000
        /*00a0*/ 	.short	0x000c
        /*00a2*/ 	.short	0x0058
        /*00a4*/ 	.byte	0x00, 0xf0, 0x11, 0x00


	//----- nvinfo : EIATTR_KPARAM_INFO
	.align		4
.L_27475:
        /*00a8*/ 	.byte	0x04, 0x17
        /*00aa*/ 	.short	(.L_27477 - .L_27476)
.L_27476:
        /*00ac*/ 	.word	0x00000000
        /*00b0*/ 	.short	0x000b
        /*00b2*/ 	.short	0x0050
        /*00b4*/ 	.byte	0x00, 0xf0, 0x21, 0x00


	//----- nvinfo : EIATTR_KPARAM_INFO
	.align		4
.L_27477:
        /*00b8*/ 	.byte	0x04, 0x17
        /*00ba*/ 	.short	(.L_27479 - .L_27478)
.L_27478:
        /*00bc*/ 	.word	0x00000000
        /*00c0*/ 	.short	0x000a
        /*00c2*/ 	.short	0x0048
        /*00c4*/ 	.byte	0x00, 0xf0, 0x11, 0x00


	//----- nvinfo : EIATTR_KPARAM_INFO
	.align		4
.L_27479:
        /*00c8*/ 	.byte	0x04, 0x17
        /*00ca*/ 	.short	(.L_27481 - .L_27480)
.L_27480:
        /*00cc*/ 	.word	0x00000000
        /*00d0*/ 	.short	0x0009
        /*00d2*/ 	.short	0x0040
        /*00d4*/ 	.byte	0x00, 0xf0, 0x21, 0x00


	//----- nvinfo : EIATTR_KPARAM_INFO
	.align		4
.L_27481:
        /*00d8*/ 	.byte	0x04, 0x17
        /*00da*/ 	.short	(.L_27483 - .L_27482)
.L_27482:
        /*00dc*/ 	.word	0x00000000
        /*00e0*/ 	.short	0x0008
        /*00e2*/ 	.short	0x0038
        /*00e4*/ 	.byte	0x00, 0xf0, 0x21, 0x00


	//----- nvinfo : EIATTR_KPARAM_INFO
	.align		4
.L_27483:
        /*00e8*/ 	.byte	0x04, 0x17
        /*00ea*/ 	.short	(.L_27485 - .L_27484)
.L_27484:
        /*00ec*/ 	.word	0x00000000
        /*00f0*/ 	.short	0x0007
        /*00f2*/ 	.short	0x0034
        /*00f4*/ 	.byte	0x00, 0xf0, 0x11, 0x00


	//----- nvinfo : EIATTR_KPARAM_INFO
	.align		4
.L_27485:
        /*00f8*/ 	.byte	0x04, 0x17
        /*00fa*/ 	.short	(.L_27487 - .L_27486)
.L_27486:
        /*00fc*/ 	.word	0x00000000
        /*0100*/ 	.short	0x0006
        /*0102*/ 	.short	0x0030
        /*0104*/ 	.byte	0x00, 0xf0, 0x11, 0x00


	//----- nvinfo : EIATTR_KPARAM_INFO
	.align		4
.L_27487:
        /*0108*/ 	.byte	0x04, 0x17
        /*010a*/ 	.short	(.L_27489 - .L_27488)
.L_27488:
        /*010c*/ 	.word	0x00000000
        /*0110*/ 	.short	0x0005
        /*0112*/ 	.short	0x0028
        /*0114*/ 	.byte	0x00, 0xf0, 0x21, 0x00


	//----- nvinfo : EIATTR_KPARAM_INFO
	.align		4
.L_27489:
        /*0118*/ 	.byte	0x04, 0x17
        /*011a*/ 	.short	(.L_27491 - .L_27490)
.L_27490:
        /*011c*/ 	.word	0x00000000
        /*0120*/ 	.short	0x0004
        /*0122*/ 	.short	0x0020
        /*0124*/ 	.byte	0x00, 0xf0, 0x21, 0x00


	//----- nvinfo : EIATTR_KPARAM_INFO
	.align		4
.L_27491:
        /*0128*/ 	.byte	0x04, 0x17
        /*012a*/ 	.short	(.L_27493 - .L_27492)
.L_27492:
        /*012c*/ 	.word	0x00000000
        /*0130*/ 	.short	0x0003
        /*0132*/ 	.short	0x0018
        /*0134*/ 	.byte	0x00, 0xf0, 0x21, 0x00


	//----- nvinfo : EIATTR_KPARAM_INFO
	.align		4
.L_27493:
        /*0138*/ 	.byte	0x04, 0x17
        /*013a*/ 	.short	(.L_27495 - .L_27494)
.L_27494:
        /*013c*/ 	.word	0x00000000
        /*0140*/ 	.short	0x0002
        /*0142*/ 	.short	0x0010
        /*0144*/ 	.byte	0x00, 0xf0, 0x21, 0x00


	//----- nvinfo : EIATTR_KPARAM_INFO
	.align		4
.L_27495:
        /*0148*/ 	.byte	0x04, 0x17
        /*014a*/ 	.short	(.L_27497 - .L_27496)
.L_27496:
        /*014c*/ 	.word	0x00000000
        /*0150*/ 	.short	0x0001
        /*0152*/ 	.short	0x0008
        /*0154*/ 	.byte	0x00, 0xf0, 0x21, 0x00


	//----- nvinfo : EIATTR_KPARAM_INFO
	.align		4
.L_27497:
        /*0158*/ 	.byte	0x04, 0x17
        /*015a*/ 	.short	(.L_27499 - .L_27498)
.L_27498:
        /*015c*/ 	.word	0x00000000
        /*0160*/ 	.short	0x0000
        /*0162*/ 	.short	0x0000
        /*0164*/ 	.byte	0x00, 0xf0, 0x21, 0x00


	//----- nvinfo : EIATTR_SPARSE_MMA_MASK
	.align		4
.L_27499:
        /*0168*/ 	.byte	0x03, 0x50
        /*016a*/ 	.short	0x0000


	//----- nvinfo : EIATTR_MAXREG_COUNT
	.align		4
        /*016c*/ 	.byte	0x03, 0x1b
        /*016e*/ 	.short	0x00ff


	//----- nvinfo : EIATTR_NUM_BARRIERS
	.align		4
        /*0170*/ 	.byte	0x02, 0x4c
        /*0172*/ 	.byte	0x01
	.zero		1


	//----- nvinfo : EIATTR_MERCURY_ISA_VERSION
	.align		4
        /*0174*/ 	.byte	0x03, 0x5f
        /*0176*/ 	.short	0x0101


	//----- nvinfo : EIATTR_COOP_GROUP_MASK_REGIDS
	.align		4
        /*0178*/ 	.byte	0x04, 0x29
        /*017a*/ 	.short	(.L_27501 - .L_27500)


	//   ....[0]....
.L_27500:
        /*017c*/ 	.word	0xffffffff


	//   ....[1]....
        /*0180*/ 	.word	0xffffffff


	//   ....[2]....
        /*0184*/ 	.word	0xffffffff


	//   ....[3]....
        /*0188*/ 	.word	0xffffffff


	//   ....[4]....
        /*018c*/ 	.word	0xffffffff


	//   ....[5]....
        /*0190*/ 	.word	0xffffffff


	//   ....[6]....
        /*0194*/ 	.word	0xffffffff


	//   ....[7]....
        /*0198*/ 	.word	0xffffffff


	//   ....[8]....
        /*019c*/ 	.word	0xffffffff


	//   ....[9]....
        /*01a0*/ 	.word	0xffffffff


	//   ....[10]....
        /*01a4*/ 	.word	0xffffffff


	//   ....[11]....
        /*01a8*/ 	.word	0xffffffff


	//   ....[12]....
        /*01ac*/ 	.word	0xffffffff


	//   ....[13]....
        /*01b0*/ 	.word	0xffffffff


	//   ....[14]....
        /*01b4*/ 	.word	0xffffffff


	//   ....[15]....
        /*01b8*/ 	.word	0xffffffff


	//   ....[16]....
        /*01bc*/ 	.word	0xffffffff


	//   ....[17]....
        /*01c0*/ 	.word	0xffffffff


	//   ....[18]....
        /*01c4*/ 	.word	0xffffffff


	//   ....[19]....
        /*01c8*/ 	.word	0xffffffff


	//   ....[20]....
        /*01cc*/ 	.word	0xffffffff


	//   ....[21]....
        /*01d0*/ 	.word	0xffffffff


	//   ....[22]....
        /*01d4*/ 	.word	0xffffffff


	//   ....[23]....
        /*01d8*/ 	.word	0xffffffff


	//   ....[24]....
        /*01dc*/ 	.word	0xffffffff


	//   ....[25]....
        /*01e0*/ 	.word	0xffffffff


	//   ....[26]....
        /*01e4*/ 	.word	0xffffffff


	//   ....[27]....
        /*01e8*/ 	.word	0xffffffff


	//   ....[28]....
        /*01ec*/ 	.word	0xffffffff


	//   ....[29]....
        /*01f0*/ 	.word	0xffffffff


	//   ....[30]....
        /*01f4*/ 	.word	0xffffffff


	//   ....[31]....
        /*01f8*/ 	.word	0xffffffff


	//   ....[32]....
        /*01fc*/ 	.word	0xffffffff


	//   ....[33]....
        /*0200*/ 	.word	0xffffffff


	//   ....[34]....
        /*0204*/ 	.word	0xffffffff


	//   ....[35]....
        /*0208*/ 	.word	0xffffffff


	//----- nvinfo : EIATTR_COOP_GROUP_INSTR_OFFSETS
	.align		4
.L_27501:
        /*020c*/ 	.byte	0x04, 0x28
        /*020e*/ 	.short	(.L_27503 - .L_27502)


	//   ....[0]....
.L_27502:
        /*0210*/ 	.word	0x000024a0


	//   ....[1]....
        /*0214*/ 	.word	0x00002520


	//   ....[2]....
        /*0218*/ 	.word	0x00002550


	//   ....[3]....
        /*021c*/ 	.word	0x000025f0


	//   ....[4]....
        /*0220*/ 	.word	0x00002650


	//   ....[5]....
        /*0224*/ 	.word	0x00002710


	//   ....[6]....
        /*0228*/ 	.word	0x00002730


	//   ....[7]....
        /*022c*/ 	.word	0x00002750


	//   ....[8]....
        /*0230*/ 	.word	0x00003620


	//   ....[9]....
        /*0234*/ 	.word	0x000036a0


	//   ....[10]....
        /*0238*/ 	.word	0x000036e0


	//   ....[11]....
        /*023c*/ 	.word	0x00003730


	//   ....[12]....
        /*0240*/ 	.word	0x00003790


	//   ....[13]....
        /*0244*/ 	.word	0x000037e0


	//   ....[14]....
        /*0248*/ 	.word	0x00003800


	//   ....[15]....
        /*024c*/ 	.word	0x00003820


	//   ....[16]....
        /*0250*/ 	.word	0x00006950


	//   ....[17]....
        /*0254*/ 	.word	0x00006990


	//   ....[18]....
        /*0258*/ 	.word	0x000069b0


	//   ....[19]....
        /*025c*/ 	.word	0x000069d0


	//   ....[20]....
        /*0260*/ 	.word	0x000069e0


	//   ....[21]....
        /*0264*/ 	.word	0x000069f0


	//   ....[22]....
        /*0268*/ 	.word	0x00006a20


	//   ....[23]....
        /*026c*/ 	.word	0x00006a40


	//   ....[24]....
        /*0270*/ 	.word	0x00006a60


	//   ....[25]....
        /*0274*/ 	.word	0x00006a70


	//   ....[26]....
        /*0278*/ 	.word	0x00006a90


	//   ....[27]....
        /*027c*/ 	.word	0x00006ac0


	//   ....[28]....
        /*0280*/ 	.word	0x00006af0


	//   ....[29]....
        /*0284*/ 	.word	0x00006b40


	//   ....[30]....
        /*0288*/ 	.word	0x00006b80


	//   ....[31]....
        /*028c*/ 	.word	0x00006c00


	//   ....[32]....
        /*0290*/ 	.word	0x00006c40


	//   ....[33]....
        /*0294*/ 	.word	0x00006c70


	//   ....[34]....
        /*0298*/ 	.word	0x00006ca0


	//   ....[35]....
        /*029c*/ 	.word	0x00006ce0


	//----- nvinfo : EIATTR_EXIT_INSTR_OFFSETS
	.align		4
.L_27503:
        /*02a0*/ 	.byte	0x04, 0x1c
        /*02a2*/ 	.short	(.L_27505 - .L_27504)


	//   ....[0]....
.L_27504:
        /*02a4*/ 	.word	0x000000d0


	//   ....[1]....
        /*02a8*/ 	.word	0x00007230


	//   ....[2]....
        /*02ac*/ 	.word	0x00007330


	//   ....[3]....
        /*02b0*/ 	.word	0x000077a0


	//----- nvinfo : EIATTR_CRS_STACK_SIZE
	.align		4
.L_27505:
        /*02b4*/ 	.byte	0x04, 0x1e
        /*02b6*/ 	.short	(.L_27507 - .L_27506)
.L_27506:
        /*02b8*/ 	.word	0x00000000


	//----- nvinfo : EIATTR_CBANK_PARAM_SIZE
	.align		4
.L_27507:
        /*02bc*/ 	.byte	0x03, 0x19
        /*02be*/ 	.short	0x008c


	//----- nvinfo : EIATTR_PARAM_CBANK
	.align		4
        /*02c0*/ 	.byte	0x04, 0x0a
        /*02c2*/ 	.short	(.L_27509 - .L_27508)
	.align		4
.L_27508:
        /*02c4*/ 	.word	index@(.nv.constant0._ZN4vllm25paged_attention_v2_kernelIttLi80ELi32ELi128ELNS_18Fp8KVCacheDataTypeE0ELb1ELi512EEEvPfS2_PT_PKS3_PKT0_S9_ifPKiSB_iPKfiiiSD_SD_iiiii)
        /*02c8*/ 	.short	0x0210
        /*02ca*/ 	.short	0x008c


	//----- nvinfo : EIATTR_SW_WAR
	.align		4
.L_27509:
        /*02cc*/ 	.byte	0x04, 0x36
        /*02ce*/ 	.short	(.L_27511 - .L_27510)
.L_27510:
        /*02d0*/ 	.word	0x00000008
.L_27511:


//--------------------- .nv.info._ZN4vllm25paged_attention_v2_kernelIttLi64ELi32ELi128ELNS_18Fp8KVCacheDataTypeE0ELb1ELi512EEEvPfS2_PT_PKS3_PKT0_S9_ifPKiSB_iPKfiiiSD_SD_iiiii --------------------------
	.section	.nv.info._ZN4vllm25paged_attention_v2_kernelIttLi64ELi32ELi128ELNS_18Fp8KVCacheDataTypeE0ELb1ELi512EEEvPfS2_PT_PKS3_PKT0_S9_ifPKiSB_iPKfiiiSD_SD_iiiii,"",@"SHT_CUDA_INFO"
	.sectionflags	@""
	.align	4


	//----- nvinfo : EIATTR_CUDA_API_VERSION
	.align		4
        /*0000*/ 	.byte	0x04, 0x37
        /*0002*/ 	.short	(.L_27513 - .L_27512)
.L_27512:
        /*0004*/ 	.word	0x00000082


	//----- nvinfo : EIATTR_KPARAM_INFO
	.align		4
.L_27513:
        /*0008*/ 	.byte	0x04, 0x17
        /*000a*/ 	.short	(.L_27515 - .L_27514)
.L_27514:
        /*000c*/ 	.word	0x00000000
        /*0010*/ 	.short	0x0015
        /*0012*/ 	.short	0x0088
        /*0014*/ 	.byte	0x00, 0xf0, 0x11, 0x00


	//----- nvinfo : EIATTR_KPARAM_INFO
	.align		4
.L_27515:
        /*0018*/ 	.byte	0x04, 0x17
        /*001a*/ 	.short	(.L_27517 - .L_27516)
.L_27516:
        /*001c*/ 	.word	0x00000000
        /*0020*/ 	.short	0x0014
        /*0022*/ 	.short	0x0084
        /*0024*/ 	.byte	0x00, 0xf0, 0x11, 0x00


	//----- nvinfo : EIATTR_KPARAM_INFO
	.align		4
.L_27517:
        /*0028*/ 	.byte	0x04, 0x17
        /*002a*/ 	.short	(.L_27519 - .L_27518)
.L_27518:
        /*002c*/ 	.word	0x00000000
        /*0030*/ 	.short	0x0013
        /*0032*/ 	.short	0x0080
        /*0034*/ 	.byte	0x00, 0xf0, 0x11, 0x00


	//----- nvinfo : EIATTR_KPARAM_INFO
	.align		4
.L_27519:
        /*0038*/ 	.byte	0x04, 0x17
        /*003a*/ 	.short	(.L_27521 - .L_27520)
.L_27520:
        /*003c*/ 	.word	0x00000000
        /*0040*/ 	.short	0x0012
        /*0042*/ 	.short	0x007c
        /*0044*/ 	.byte	0x00, 0xf0, 0x11, 0x00


	//----- nvinfo : EIATTR_KPARAM_INFO
	.align		4
.L_27521:
        /*0048*/ 	.byte	0x04, 0x17
        /*004a*/ 	.short	(.L_27523 - .L_27522)
.L_27522:
        /*004c*/ 	.word	0x00000000
        /*0050*/ 	.short	0x0011
        /*0052*/ 	.short	0x0078
        /*0054*/ 	.byte	0x00, 0xf0, 0x11, 0x00


	//----- nvinfo : EIATTR_KPARAM_INFO
	.align		4
.L_27523:
        /*0058*/ 	.byte	0x04, 0x17
        /*005a*/ 	.short	(.L_27525 - .L_27524)
.L_27524:
        /*005c*/ 	.word	0x00000000
        /*0060*/ 	.short	0x0010
        /*0062*/ 	.short	0x0070
        /*0064*/ 	.byte	0x00, 0xf0, 0x21, 0x00


	//----- nvinfo : EIATTR_KPARAM_INFO
	.align		4
.L_27525:
        /*0068*/ 	.byte	0x04, 0x17
        /*006a*/ 	.short	(.L_27527 - .L_27526)
.L_27526:
        /*006c*/ 	.word	0x00000000
        /*0070*/ 	.short	0x000f
        /*0072*/ 	.short	0x0068
        /*0074*/ 	.byte	0x00, 0xf0, 0x21, 0x00


	//----- nvinfo : EIATTR_KPARAM_INFO
	.align		4
.L_27527:
        /*0078*/ 	.byte	0x04, 0x17
        /*007a*/ 	.short	(.L_27529 - .L_27528)
.L_27528:
        /*007c*/ 	.word	0x00000000
        /*0080*/ 	.short	0x000e
        /*0082*/ 	.short	0x0060
        /*0084*/ 	.byte	0x00, 0xf0, 0x11, 0x00


	//----- nvinfo : EIATTR_KPARAM_INFO
	.align		4
.L_27529:
        /*0088*/ 	.byte	0x04, 0x17
        /*008a*/ 	.short	(.L_27531 - .L_27530)
.L_27530:
        /*008c*/ 	.word	0x00000000
        /*0090*/ 	.short	0x000d
        /*0092*/ 	.short	0x005c
        /*0094*/ 	.byte	0x00, 0xf0, 0x11, 0x00


	//----- nvinfo : EIATTR_KPARAM_INFO
	.align		4
.L_27531:
        /*0098*/ 	.byte	0x04, 0x17
        /*009a*/ 	.short	(.L_27533 - .L_27532)
.L_27532:
        /*009c*/ 	.word	0x00000000
        /*00a0*/ 	.short	0x000c
        /*00a2*/ 	.short	0x0058
        /*00a4*/ 	.byte	0x00, 0xf0, 0x11, 0x00


	//----- nvinfo : EIATTR_KPARAM_INFO
	.align		4
.L_27533:
        /*00a8*/ 	.byte	0x04, 0x17
        /*00aa*/ 	.short	(.L_27535 - .L_27534)
.L_27534:
        /*00ac*/ 	.word	0x00000000
        /*00b0*/ 	.short	0x000b
        /*00b2*/ 	.short	0x0050
        /*00b4*/ 	.byte	0x00, 0xf0, 0x21, 0x00


	//----- nvinfo : EIATTR_KPARAM_INFO
	.align		4
.L_27535:
        /*00b8*/ 	.byte	0x04, 0x17
        /*00ba*/ 	.short	(.L_27537 - .L_27536)
.L_27536:
        /*00bc*/ 	.word	0x00000000
        /*00c0*/ 	.short	0x000a
        /*00c2*/ 	.short	0x0048
        /*00c4*/ 	.byte	0x00, 0xf0, 0x11, 0x00


	//----- nvinfo : EIATTR_KPARAM_INFO
	.align		4
.L_27537:
        /*00c8*/ 	.byte	0x04, 0x17
        /*00ca*/ 	.short	(.L_27539 - .L_27538)
.L_27538:
        /*00cc*/ 	.word	0x00000000
        /*00d0*/ 	.short	0x0009
        /*00d2*/ 	.short	0x0040
        /*00d4*/ 	.byte	0x00, 0xf0, 0x21, 0x00


	//----- nvinfo : EIATTR_KPARAM_INFO
	.align		4
.L_27539:
        /*00d8*/ 	.byte	0x04, 0x17
        /*00da*/ 	.short	(.L_27541 - .L_27540)
.L_27540:
        /*00dc*/ 	.word	0x00000000
        /*00e0*/ 	.short	0x0008
        /*00e2*/ 	.short	0x0038
        /*00e4*/ 	.byte	0x00, 0xf0, 0x21, 0x00


	//----- nvinfo : EIATTR_KPARAM_INFO
	.align		4
.L_27541:
        /*00e8*/ 	.byte	0x04, 0x17
        /*00ea*/ 	.short	(.L_27543 - .L_27542)
.L_27542:
        /*00ec*/ 	.word	0x00000000
        /*00f0*/ 	.short	0x0007
        /*00f2*/ 	.short	0x0034
        /*00f4*/ 	.byte	0x00, 0xf0, 0x11, 0x00


	//----- nvinfo : EIATTR_KPARAM_INFO
	.align		4
.L_27543:
        /*00f8*/ 	.byte	0x04, 0x17
        /*00fa*/ 	.short	(.L_27545 - .L_27544)
.L_27544:
        /*00fc*/ 	.word	0x00000000
        /*0100*/ 	.short	0x0006
        /*0102*/ 	.short	0x0030
        /*0104*/ 	.byte	0x00, 0xf0, 0x11, 0x00


	//----- nvinfo : EIATTR_KPARAM_INFO
	.align		4
.L_27545:
        /*0108*/ 	.byte	0x04, 0x17
        /*010a*/ 	.short	(.L_27547 - .L_27546)
.L_27546:
        /*010c*/ 	.word	0x00000000
        /*0110*/ 	.short	0x0005
        /*0112*/ 	.short	0x0028
        /*0114*/ 	.byte	0x00, 0xf0, 0x21, 0x00


	//----- nvinfo : EIATTR_KPARAM_INFO
	.align		4
.L_27547:
        /*0118*/ 	.byte	0x04, 0x17
        /*011a*/ 	.short	(.L_27549 - .L_27548)
.L_27548:
        /*011c*/ 	.word	0x00000000
        /*0120*/ 	.short	0x0004
        /*0122*/ 	.short	0x0020
        /*0124*/ 	.byte	0x00, 0xf0, 0x21, 0x00


	//----- nvinfo : EIATTR_KPARAM_INFO
	.align		4
.L_27549:
        /*0128*/ 	.byte	0x04, 0x17
        /*012a*/ 	.short	(.L_27551 - .L_27550)
.L_27550:
        /*012c*/ 	.word	0x00000000
        /*0130*/ 	.short	0x0003
        /*0132*/ 	.short	0x0018
        /*0134*/ 	.byte	0x00, 0xf0, 0x21, 0x00


	//----- nvinfo : EIATTR_KPARAM_INFO
	.align		4
.L_27551:
        /*0138*/ 	.byte	0x04, 0x17
        /*013a*/ 	.short	(.L_27553 - .L_27552)
.L_27552:
        /*013c*/ 	.word	0x00000000
        /*0140*/ 	.short	0x0002
        /*0142*/ 	.short	0x0010
        /*0144*/ 	.byte	0x00, 0xf0, 0x21, 0x00


	//----- nvinfo : EIATTR_KPARAM_INFO
	.align		4
.L_27553:
        /*0148*/ 	.byte	0x04, 0x17
        /*014a*/ 	.short	(.L_27555 - .L_27554)
.L_27554:
        /*014c*/ 	.word	0x00000000
        /*0150*/ 	.short	0x0001
        /*0152*/ 	.short	0x0008
        /*0154*/ 	.byte	0x00, 0xf0, 0x21, 0x00


	//----- nvinfo : EIATTR_KPARAM_INFO
	.align		4
.L_27555:
        /*0158*/ 	.byte	0x04, 0x17
        /*015a*/ 	.short	(.L_27557 - .L_27556)
.L_27556:
        /*015c*/ 	.word	0x00000000
        /*0160*/ 	.short	0x0000
        /*0162*/ 	.short	0x0000
        /*0164*/ 	.byte	0x00, 0xf0, 0x21, 0x00


	//----- nvinfo : EIATTR_SPARSE_MMA_MASK
	.align		4
.L_27557:
        /*0168*/ 	.byte	0x03, 0x50
        /*016a*/ 	.short	0x0000


	//----- nvinfo : EIATTR_MAXREG_COUNT
	.align		4
        /*016c*/ 	.byte	0x03, 0x1b
        /*016e*/ 	.short	0x00ff


	//----- nvinfo : EIATTR_NUM_BARRIERS
	.align		4
        /*0170*/ 	.byte	0x02, 0x4c
        /*0172*/ 	.byte	0x01
	.zero		1


	//----- nvinfo : EIATTR_MERCURY_ISA_VERSION
	.align		4
        /*0174*/ 	.byte	0x03, 0x5f
        /*0176*/ 	.short	0x0101


	//----- nvinfo : EIATTR_COOP_GROUP_MASK_REGIDS
	.align		4
        /*0178*/ 	.byte	0x04, 0x29
        /*017a*/ 	.short	(.L_27559 - .L_27558)


	//   ....[0]....
.L_27558:
        /*017c*/ 	.word	0xffffffff


	//   ....[1]....
        /*0180*/ 	.word	0xffffffff


	//   ....[2]....
        /*0184*/ 	.word	0xffffffff


	//   ....[3]....
        /*0188*/ 	.word	0xffffffff


	//   ....[4]....
        /*018c*/ 	.word	0xffffffff


	//   ....[5]....
        /*0190*/ 	.word	0xffffffff


	//   ....[6]....
        /*0194*/ 	.word	0xffffffff


	//   ....[7]....
        /*0198*/ 	.word	0xffffffff


	//   ....[8]....
        /*019c*/ 	.word	0xffffffff


	//   ....[9]....
        /*01a0*/ 	.word	0xffffffff


	//   ....[10]....
        /*01a4*/ 	.word	0xffffffff


	//   ....[11]....
        /*01a8*/ 	.word	0xffffffff


	//   ....[12]....
        /*01ac*/ 	.word	0xffffffff


	//   ....[13]....
        /*01b0*/ 	.word	0xffffffff


	//   ....[14]....
        /*01b4*/ 	.word	0xffffffff


	//   ....[15]....
        /*01b8*/ 	.word	0xffffffff


	//   ....[16]....
        /*01bc*/ 	.word	0xffffffff


	//   ....[17]....
        /*01c0*/ 	.word	0xffffffff


	//   ....[18]....
        /*01c4*/ 	.word	0xffffffff


	//   ....[19]....
        /*01c8*/ 	.word	0xffffffff


	//   ....[20]....
        /*01cc*/ 	.word	0xffffffff


	//   ....[21]....
        /*01d0*/ 	.word	0xffffffff


	//   ....[22]....
        /*01d4*/ 	.word	0xffffffff


	//   ....[23]....
        /*01d8*/ 	.word	0xffffffff


	//   ....[24]....
        /*01dc*/ 	.word	0xffffffff


	//   ....[25]....
        /*01e0*/ 	.word	0xffffffff


	//   ....[26]....
        /*01e4*/ 	.word	0xffffffff


	//   ....[27]....
        /*01e8*/ 	.word	0xffffffff


	//   ....[28]....
        /*01ec*/ 	.word	0xffffffff


	//   ....[29]....
        /*01f0*/ 	.word	0xffffffff


	//   ....[30]....
        /*01f4*/ 	.word	0xffffffff


	//   ....[31]....
        /*01f8*/ 	.word	0xffffffff


	//----- nvinfo : EIATTR_COOP_GROUP_INSTR_OFFSETS
	.align		4
.L_27559:
        /*01fc*/ 	.byte	0x04, 0x28
        /*01fe*/ 	.short	(.L_27561 - .L_27560)


	//   ....[0]....
.L_27560:
        /*0200*/ 	.word	0x00002130


	//   ....[1]....
        /*0204*/ 	.word	0x00002210


	//   ....[2]....
        /*0208*/ 	.word	0x00002240


	//   ....[3]....
        /*020c*/ 	.word	0x000022f0


	//   ....[4]....
        /*0210*/ 	.word	0x00002360


	//   ....[5]....
        /*0214*/ 	.word	0x00002400


	//   ....[6]....
        /*0218*/ 	.word	0x00002420


	//   ....[7]....
        /*021c*/ 	.word	0x00002440


	//   ....[8]....
        /*0220*/ 	.word	0x00003300


	//   ....[9]....
        /*0224*/ 	.word	0x00003380


	//   ....[10]....
        /*0228*/ 	.word	0x000033c0


	//   ....[11]....
        /*022c*/ 	.word	0x00003410


	//   ....[12]....
        /*0230*/ 	.word	0x00003470


	//   ....[13]....
        /*0234*/ 	.word	0x000034c0


	//   ....[14]....
        /*0238*/ 	.word	0x000034e0


	//   ....[15]....
        /*023c*/ 	.word	0x00003500


	//   ....[16]....
        /*0240*/ 	.word	0x00005fd0


	//   ....[17]....
        /*0244*/ 	.word	0x00006010


	//   ....[18]....
        /*0248*/ 	.word	0x00006030


	//   ....[19]....
        /*024c*/ 	.word	0x00006050


	//   ....[20]....
        /*0250*/ 	.word	0x00006060


	//   ....[21]....
        /*0254*/ 	.word	0x00006070


	//   ....[22]....
        /*0258*/ 	.word	0x000060a0


	//   ....[23]....
        /*025c*/ 	.word	0x000060c0


	//   ....[24]....
        /*0260*/ 	.word	0x000060e0


	//   ....[25]....
        /*0264*/ 	.word	0x000060f0


	//   ....[26]....
        /*0268*/ 	.word	0x00006110


	//   ....[27]....
        /*026c*/ 	.word	0x00006140


	//   ....[28]....
        /*0270*/ 	.word	0x000061f0


	//   ....[29]....
        /*0274*/ 	.word	0x00006220


	//   ....[30]....
        /*0278*/ 	.word	0x00006250


	//   ....[31]....
        /*027c*/ 	.word	0x00006280


	//----- nvinfo : EIATTR_EXIT_INSTR_OFFSETS
	.align		4
.L_27561:
        /*0280*/ 	.byte	0x04, 0x1c
        /*0282*/ 	.short	(.L_27563 - .L_27562)


	//   ....[0]....
.L_27562:
        /*0284*/ 	.word	0x000000d0


	//   ....[1]....
        /*0288*/ 	.word	0x00006710


	//   ....[2]....
        /*028c*/ 	.word	0x00006820


	//   ....[3]....
        /*0290*/ 	.word	0x00006bb0


	//----- nvinfo : EIATTR_CRS_STACK_SIZE
	.align		4
.L_27563:
        /*0294*/ 	.byte	0x04, 0x1e
        /*0296*/ 	.short	(.L_27565 - .L_27564)
.L_27564:
        /*0298*/ 	.word	0x00000000


	//----- nvinfo : EIATTR_CBANK_PARAM_SIZE
	.align		4
.L_27565:
        /*029c*/ 	.byte	0x03, 0x19
        /*029e*/ 	.short	0x008c


	//----- nvinfo : EIATTR_PARAM_CBANK
	.align		4
        /*02a0*/ 	.byte	0x04, 0x0a
        /*02a2*/ 	.short	(.L_27567 - .L_27566)
	.align		4
.L_27566:
        /*02a4*/ 	.word	index@(.nv.constant0._ZN4vllm25paged_attention_v2_kernelIttLi64ELi32ELi128ELNS_18Fp8KVCacheDataTypeE0ELb1ELi512EEEvPfS2_PT_PKS3_PKT0_S9_ifPKiSB_iPKfiiiSD_SD_iiiii)
        /*02a8*/ 	.short	0x0210
        /*02aa*/ 	.short	0x008c


	//----- nvinfo : EIATTR_SW_WAR
	.align		4
.L_27567:
        /*02ac*/ 	.byte	0x04, 0x36
        /*02ae*/ 	.short	(.L_27569 - .L_27568)
.L_27568:
        /*02b0*/ 	.word	0x00000008
.L_27569:


//--------------------- .nv.info._ZN4vllm25paged_attention_v2_kernelIttLi32ELi32ELi128ELNS_18Fp8KVCacheDataTypeE0ELb1ELi512EEEvPfS2_PT_PKS3_PKT0_S9_ifPKiSB_iPKfiiiSD_SD_iiiii --------------------------
	.section	.nv.info._ZN4vllm25paged_attention_v2_kernelIttLi32ELi32ELi128ELNS_18Fp8KVCacheDataTypeE0ELb1ELi512EEEvPfS2_PT_PKS3_PKT0_S9_ifPKiSB_iPKfiiiSD_SD_iiiii,"",@"SHT_CUDA_INFO"
	.sectionflags	@""
	.align	4


	//----- nvinfo : EIATTR_CUDA_API_VERSION
	.align		4
        /*0000*/ 	.byte	0x04, 0x37
        /*0002*/ 	.short	(.L_27571 - .L_27570)
.L_27570:
        /*0004*/ 	.word	0x00000082


	//----- nvinfo : EIATTR_KPARAM_INFO
	.align		4
.L_27571:
        /*0008*/ 	.byte	0x04, 0x17
        /*000a*/ 	.short	(.L_27573 - .L_27572)
.L_27572:
        /*000c*/ 	.word	0x00000000
        /*0010*/ 	.short	0x0015
        /*0012*/ 	.short	0x0088
        /*0014*/ 	.byte	0x00, 0xf0, 0x11, 0x00


	//----- nvinfo : EIATTR_KPARAM_INFO
	.align		4
.L_27573:
        /*0018*/ 	.byte	0x04, 0x17
        /*001a*/ 	.short	(.L_27575 - .L_27574)
.L_27574:
        /*001c*/ 	.word	0x00000000
        /*0020*/ 	.short	0x0014
        /*0022*/ 	.short	0x0084
        /*0024*/ 	.byte	0x00, 0xf0, 0x11, 0x00


	//----- nvinfo : EIATTR_KPARAM_INFO
	.align		4
.L_27575:
        /*0028*/ 	.byte	0x04, 0x17
        /*002a*/ 	.short	(.L_27577 - .L_27576)
.L_27576:
        /*002c*/ 	.word	0x00000000
        /*0030*/ 	.short	0x0013
        /*0032*/ 	.short	0x0080
        /*0034*/ 	.byte	0x00, 0xf0, 0x11, 0x00


	//----- nvinfo : EIATTR_KPARAM_INFO
	.align		4
.L_27577:
        /*0038*/ 	.byte	0x04, 0x17
        /*003a*/ 	.short	(.L_27579 - .L_27578)
.L_27578:
        /*003c*/ 	.word	0x00000000
        /*0040*/ 	.short	0x0012
        /*0042*/ 	.short	0x007c
        /*0044*/ 	.byte	0x00, 0xf0, 0x11, 0x00


	//----- nvinfo : EIATTR_KPARAM_INFO
	.align		4
.L_27579:
        /*0048*/ 	.byte	0x04, 0x17
        /*004a*/ 	.short	(.L_27581 - .L_27580)
.L_27580:
        /*004c*/ 	.word	0x00000000
        /*0050*/ 	.short	0x0011
        /*0052*/ 	.short	0x0078
        /*0054*/ 	.byte	0x00, 0xf0, 0x11, 0x00


	//----- nvinfo : EIATTR_KPARAM_INFO
	.align		4
.L_27581:
        /*0058*/ 	.byte	0x04, 0x17
        /*005a*/ 	.short	(.L_27583 - .L_27582)
.L_27582:
        /*005c*/ 	.word	0x00000000
        /*0060*/ 	.short	0x0010
        /*0062*/ 	.short	0x0070
        /*0064*/ 	.byte	0x00, 0xf0, 0x21, 0x00


	//----- nvinfo : EIATTR_KPARAM_INFO
	.align		4
.L_27583:
        /*0068*/ 	.byte	0x04, 0x17
        /*006a*/ 	.short	(.L_27585 - .L_27584)
.L_27584:
        /*006c*/ 	.word	0x00000000
        /*0070*/ 	.short	0x000f
        /*0072*/ 	.short	0x0068
        /*0074*/ 	.byte	0x00, 0xf0, 0x21, 0x00


	//----- nvinfo : EIATTR_KPARAM_INFO
	.align		4
.L_27585:
        /*0078*/ 	.byte	0x04, 0x17
        /*007a*/ 	.short	(.L_27587 - .L_27586)
.L_27586:
        /*007c*/ 	.word	0x00000000
        /*0080*/ 	.short	0x000e
        /*0082*/ 	.short	0x0060
        /*0084*/ 	.byte	0x00, 0xf0, 0x11, 0x00


	//----- nvinfo : EIATTR_KPARAM_INFO
	.align		4
.L_27587:
        /*0088*/ 	.byte	0x04, 0x17
        /*008a*/ 	.short	(.L_27589 - .L_27588)
.L_27588:
        /*008c*/ 	.word	0x00000000
        /*0090*/ 	.short	0x000d
        /*0092*/ 	.short	0x005c
        /*0094*/ 	.byte	0x00, 0xf0, 0x11, 0x00


	//----- nvinfo : EIATTR_KPARAM_INFO
	.align		4
.L_27589:
        /*0098*/ 	.byte	0x04, 0x17
        /*009a*/ 	.short	(.L_27591 - .L_27590)
.L_27590:
        /*009c*/ 	.word	0x00000000
        /*00a0*/ 	.short	0x000c
        /*00a2*/ 	.short	0x0058
        /*00a4*/ 	.byte	0x00, 0xf0, 0x11, 0x00


	//----- nvinfo : EIATTR_KPARAM_INFO
	.align		4
.L_27591:
        /*00a8*/ 	.byte	0x04, 0x17
        /*00aa*/ 	.short	(.L_27593 - .L_27592)
.L_27592:
        /*00ac*/ 	.word	0x00000000
        /*00b0*/ 	.short	0x000b
        /*00b2*/ 	.short	0x0050
        /*00b4*/ 	.byte	0x00, 0xf0, 0x21, 0x00


	//----- nvinfo : EIATTR_KPARAM_INFO
	.align		4
.L_27593:
        /*00b8*/ 	.byte	0x04, 0x17
        /*00ba*/ 	.short	(.L_27595 - .L_27594)
.L_27594:
        /*00bc*/ 	.word	0x00000000
        /*00c0*/ 	.short	0x000a
        /*00c2*/ 	.short	0x0048
        /*00c4*/ 	.byte	0x00, 0xf0, 0x11, 0x00


	//----- nvinfo : EIATTR_KPARAM_INFO
	.align		4
.L_27595:
        /*00c8*/ 	.byte	0x04, 0x17
        /*00ca*/ 	.short	(.L_27597 - .L_27596)
.L_27596:
        /*00cc*/ 	.word	0x00000000
        /*00d0*/ 	.short	0x0009
        /*00d2*/ 	.short	0x0040
        /*00d4*/ 	.byte	0x00, 0xf0, 0x21, 0x00


	//----- nvinfo : EIATTR_KPARAM_INFO
	.align		4
.L_27597:
        /*00d8*/ 	.byte	0x04, 0x17
        /*00da*/ 	.short	(.L_27599 - .L_27598)
.L_27598:
        /*00dc*/ 	.word	0x00000000
        /*00e0*/ 	.short	0x0008
        /*00e2*/ 	.short	0x0038
        /*00e4*/ 	.byte	0x00, 0xf0, 0x21, 0x00


	//----- nvinfo : EIATTR_KPARAM_INFO
	.align		4
.L_27599:
        /*00e8*/ 	.byte	0x04, 0x17
        /*00ea*/ 	.short	(.L_27601 - .L_27600)
.L_27600:
        /*00ec*/ 	.word	0x00000000
        /*00f0*/ 	.short	0x0007
        /*00f2*/ 	.short	0x0034
        /*00f4*/ 	.byte	0x00, 0xf0, 0x11, 0x00


	//----- nvinfo : EIATTR_KPARAM_INFO
	.align		4
.L_27601:
        /*00f8*/ 	.byte	0x04, 0x17
        /*00fa*/ 	.short	(.L_27603 - .L_27602)
.L_27602:
        /*00fc*/ 	.word	0x00000000
        /*0100*/ 	.short	0x0006
        /*0102*/ 	.short	0x0030
        /*0104*/ 	.byte	0x00, 0xf0, 0x11, 0x00


	//----- nvinfo : EIATTR_KPARAM_INFO
	.align		4
.L_27603:
        /*0108*/ 	.byte	0x04, 0x17
        /*010a*/ 	.short	(.L_27605 - .L_27604)
.L_27604:
        /*010c*/ 	.word	0x00000000
        /*0110*/ 	.short	0x0005
        /*0112*/ 	.short	0x0028
        /*0114*/ 	.byte	0x00, 0xf0, 0x21, 0x00


	//----- nvinfo : EIATTR_KPARAM_INFO
	.align		4
.L_27605:
        /*0118*/ 	.byte	0x04, 0x17
        /*011a*/ 	.short	(.L_27607 - .L_27606)
.L_27606:
        /*011c*/ 	.word	0x00000000
        /*0120*/ 	.short	0x0004
        /*0122*/ 	.short	0x0020
        /*0124*/ 	.byte	0x00, 0xf0, 0x21, 0x00


	//----- nvinfo : EIATTR_KPARAM_INFO
	.align		4
.L_27607:
        /*0128*/ 	.byte	0x04, 0x17
        /*012a*/ 	.short	(.L_27609 - .L_27608)
.L_27608:
        /*012c*/ 	.word	0x00000000
        /*0130*/ 	.short	0x0003
        /*0132*/ 	.short	0x0018
        /*0134*/ 	.byte	0x00, 0xf0, 0x21, 0x00


	//----- nvinfo : EIATTR_KPARAM_INFO
	.align		4
.L_27609:
        /*0138*/ 	.byte	0x04, 0x17
        /*013a*/ 	.short	(.L_27611 - .L_27610)
.L_27610:
        /*013c*/ 	.word	0x00000000
        /*0140*/ 	.short	0x0002
        /*0142*/ 	.short	0x0010
        /*0144*/ 	.byte	0x00, 0xf0, 0x21, 0x00


	//----- nvinfo : EIATTR_KPARAM_INFO
	.align		4
.L_27611:
        /*0148*/ 	.byte	0x04, 0x17
        /*014a*/ 	.short	(.L_27613 - .L_27612)
.L_27612:
        /*014c*/ 	.word	0x00000000
        /*0150*/ 	.short	0x0001
        /*0152*/ 	.short	0x0008
        /*0154*/ 	.byte	0x00, 0xf0, 0x21, 0x00


	//----- nvinfo : EIATTR_KPARAM_INFO
	.align		4
.L_27613:
        /*0158*/ 	.byte	0x04, 0x17
        /*015a*/ 	.short	(.L_27615 - .L_27614)
.L_27614:
        /*015c*/ 	.word	0x00000000
        /*0160*/ 	.short	0x0000
        /*0162*/ 	.short	0x0000
        /*0164*/ 	.byte	0x00, 0xf0, 0x21, 0x00


	//----- nvinfo : EIATTR_SPARSE_MMA_MASK
	.align		4
.L_27615:
        /*0168*/ 	.byte	0x03, 0x50
        /*016a*/ 	.short	0x0000


	//----- nvinfo : EIATTR_MAXREG_COUNT
	.align		4
        /*016c*/ 	.byte	0x03, 0x1b
        /*016e*/ 	.short	0x00ff


	//----- nvinfo : EIATTR_NUM_BARRIERS
	.align		4
        /*0170*/ 	.byte	0x02, 0x4c
        /*0172*/ 	.byte	0x01
	.zero		1


	//----- nvinfo : EIATTR_MERCURY_ISA_VERSION
	.align		4
        /*0174*/ 	.byte	0x03, 0x5f
        /*0176*/ 	.short	0x0101


	//----- nvinfo : EIATTR_COOP_GROUP_MASK_REGIDS
	.align		4
        /*0178*/ 	.byte	0x04, 0x29
        /*017a*/ 	.short	(.L_27617 - .L_27616)


	//   ....[0]....
.L_27616:
        /*017c*/ 	.word	0xffffffff


	//   ....[1]....
        /*0180*/ 	.word	0xffffffff


	//   ....[2]....
        /*0184*/ 	.word	0xffffffff


	//   ....[3]....
        /*0188*/ 	.word	0xffffffff


	//   ....[4]....
        /*018c*/ 	.word	0xffffffff


	//   ....[5]....
        /*0190*/ 	.word	0xffffffff


	//   ....[6]....
        /*0194*/ 	.word	0xffffffff


	//   ....[7]....
        /*0198*/ 	.word	0xffffffff


	//   ....[8]....
        /*019c*/ 	.word	0xffffffff


	//   ....[9]....
        /*01a0*/ 	.word	0xffffffff


	//   ....[10]....
        /*01a4*/ 	.word	0xffffffff


	//   ....[11]....
        /*01a8*/ 	.word	0xffffffff


	//   ....[12]....
        /*01ac*/ 	.word	0xffffffff


	//   ....[13]....
        /*01b0*/ 	.word	0xffffffff


	//   ....[14]....
        /*01b4*/ 	.word	0xffffffff


	//   ....[15]....
        /*01b8*/ 	.word	0xffffffff


	//   ....[16]....
        /*01bc*/ 	.word	0xffffffff


	//   ....[17]....
        /*01c0*/ 	.word	0xffffffff


	//   ....[18]....
        /*01c4*/ 	.word	0xffffffff


	//   ....[19]....
        /*01c8*/ 	.word	0xffffffff


	//   ....[20]....
        /*01cc*/ 	.word	0xffffffff


	//   ....[21]....
        /*01d0*/ 	.word	0xffffffff


	//   ....[22]....
        /*01d4*/ 	.word	0xffffffff


	//   ....[23]....
        /*01d8*/ 	.word	0xffffffff


	//----- nvinfo : EIATTR_COOP_GROUP_INSTR_OFFSETS
	.align		4
.L_27617:
        /*01dc*/ 	.byte	0x04, 0x28
        /*01de*/ 	.short	(.L_27619 - .L_27618)


	//   ....[0]....
.L_27618:
        /*01e0*/ 	.word	0x000019f0


	//   ....[1]....
        /*01e4*/ 	.word	0x00001a40


	//   ....[2]....
        /*01e8*/ 	.word	0x00001ad0


	//   ....[3]....
        /*01ec*/ 	.word	0x00001b40


	//   ....[4]....
        /*01f0*/ 	.word	0x00001bb0


	//   ....[5]....
        /*01f4*/ 	.word	0x00001c20


	//   ....[6]....
        /*01f8*/ 	.word	0x00001c60


	//   ....[7]....
        /*01fc*/ 	.word	0x00001cf0


	//   ....[8]....
        /*0200*/ 	.word	0x00002ba0


	//   ....[9]....
        /*0204*/ 	.word	0x00002c20


	//   ....[10]....
        /*0208*/ 	.word	0x00002c60


	//   ....[11]....
        /*020c*/ 	.word	0x00002cb0


	//   ....[12]....
        /*0210*/ 	.word	0x00002d10


	//   ....[13]....
        /*0214*/ 	.word	0x00002d60


	//   ....[14]....
        /*0218*/ 	.word	0x00002d80


	//   ....[15]....
        /*021c*/ 	.word	0x00002da0


	//   ....[16]....
        /*0220*/ 	.word	0x00004b60


	//   ....[17]....
        /*0224*/ 	.word	0x00004ba0


	//   ....[18]....
        /*0228*/ 	.word	0x00004be0


	//   ....[19]....
        /*022c*/ 	.word	0x00004c20


	//   ....[20]....
        /*0230*/ 	.word	0x00004d00


	//   ....[21]....
        /*0234*/ 	.word	0x00004d30


	//   ....[22]....
        /*0238*/ 	.word	0x00004d40


	//   ....[23]....
        /*023c*/ 	.word	0x00004d50


	//----- nvinfo : EIATTR_EXIT_INSTR_OFFSETS
	.align		4
.L_27619:
        /*0240*/ 	.byte	0x04, 0x1c
        /*0242*/ 	.short	(.L_27621 - .L_27620)


	//   ....[0]....
.L_27620:
        /*0244*/ 	.word	0x00000090


	//   ....[1]....
        /*0248*/ 	.word	0x00004f90


	//   ....[2]....
        /*024c*/ 	.word	0x00005060


	//   ....[3]....
        /*0250*/ 	.word	0x00005230


	//----- nvinfo : EIATTR_CRS_STACK_SIZE
	.align		4
.L_27621:
        /*0254*/ 	.byte	0x04, 0x1e
        /*0256*/ 	.short	(.L_27623 - .L_27622)
.L_27622:
        /*0258*/ 	.word	0x00000000


	//----- nvinfo : EIATTR_CBANK_PARAM_SIZE
	.align		4
.L_27623:
        /*025c*/ 	.byte	0x03, 0x19
        /*025e*/ 	.short	0x008c


	//----- nvinfo : EIATTR_PARAM_CBANK
	.align		4
        /*0260*/ 	.byte	0x04, 0x0a
        /*0262*/ 	.short	(.L_27625 - .L_27624)
	.align		4
.L_27624:
        /*0264*/ 	.word	index@(.nv.constant0._ZN4vllm25paged_attention_v2_kernelIttLi32ELi32ELi128ELNS_18Fp8KVCacheDataTypeE0ELb1ELi512EEEvPfS2_PT_PKS3_PKT0_S9_ifPKiSB_iPKfiiiSD_SD_iiiii)
        /*0268*/ 	.short	0x0210
        /*026a*/ 	.short	0x008c


	//----- nvinfo : EIATTR_SW_WAR
	.align		4
.L_27625:
        /*026c*/ 	.byte	0x04, 0x36
        /*026e*/ 	.short	(.L_27627 - .L_27626)
.L_27626:
        /*0270*/ 	.word	0x00000008
.L_27627:


//--------------------- .nv.info._ZN4vllm25paged_attention_v2_kernelIttLi256ELi16ELi128ELNS_18Fp8KVCacheDataTypeE0ELb0ELi512EEEvPfS2_PT_PKS3_PKT0_S9_ifPKiSB_iPKfiiiSD_SD_iiiii --------------------------
	.section	.nv.info._ZN4vllm25paged_attention_v2_kernelIttLi256ELi16ELi128ELNS_18Fp8KVCacheDataTypeE0ELb0ELi512EEEvPfS2_PT_PKS3_PKT0_S9_ifPKiSB_iPKfiiiSD_SD_iiiii,"",@"SHT_CUDA_INFO"
	.sectionflags	@""
	.align	4


	//----- nvinfo : EIATTR_CUDA_API_VERSION
	.align		4
        /*0000*/ 	.byte	0x04, 0x37
        /*0002*/ 	.short	(.L_27629 - .L_27628)
.L_27628:
        /*0004*/ 	.word	0x00000082


	//----- nvinfo : EIATTR_KPARAM_INFO
	.align		4
.L_27629:
        /*0008*/ 	.byte	0x04, 0x17
        /*000a*/ 	.short	(.L_27631 - .L_27630)
.L_27630:
        /*000c*/ 	.word	0x00000000
        /*0010*/ 	.short	0x0015
        /*0012*/ 	.short	0x0088
        /*0014*/ 	.byte	0x00, 0xf0, 0x11, 0x00


	//----- nvinfo : EIATTR_KPARAM_INFO
	.align		4
.L_27631:
        /*0018*/ 	.byte	0x04, 0x17
        /*001a*/ 	.short	(.L_27633 - .L_27632)
.L_27632:
        /*001c*/ 	.word	0x00000000
        /*0020*/ 	.short	0x0014
        /*0022*/ 	.short	0x0084
        /*0024*/ 	.byte	0x00, 0xf0, 0x11, 0x00


	//----- nvinfo : EIATTR_KPARAM_INFO
	.align		4
.L_27633:
        /*0028*/ 	.byte	0x04, 0x17
        /*002a*/ 	.short	(.L_27635 - .L_27634)
.L_27634:
        /*002c*/ 	.word	0x00000000
        /*0030*/ 	.short	0x0013
        /*0032*/ 	.short	0x0080
        /*0034*/ 	.byte	0x00, 0xf0, 0x11, 0x00


	//----- nvinfo : EIATTR_KPARAM_INFO
	.align		4
.L_27635:
        /*0038*/ 	.byte	0x04, 0x17
        /*003a*/ 	.short	(.L_27637 - .L_27636)
.L_27636:
        /*003c*/ 	.word	0x00000000
        /*0040*/ 	.short	0x0012
        /*0042*/ 	.short	0x007c
        /*0044*/ 	.byte	0x00, 0xf0, 0x11, 0x00


	//----- nvinfo : EIATTR_KPARAM_INFO
	.align		4
.L_27637:
        /*0048*/ 	.byte	0x04, 0x17
        /*004a*/ 	.short	(.L_27639 - .L_27638)
.L_27638:
        /*004c*/ 	.word	0x00000000
        /*0050*/ 	.short	0x0011
        /*0052*/ 	.short	0x0078
        /*0054*/ 	.byte	0x00, 0xf0, 0x11, 0x00


	//----- nvinfo : EIATTR_KPARAM_INFO
	.align		4
.L_27639:
        /*0058*/ 	.byte	0x04, 0x17
        /*005a*/ 	.short	(.L_27641 - .L_27640)
.L_27640:
        /*005c*/ 	.word	0x00000000
        /*0060*/ 	.short	0x0010
        /*0062*/ 	.short	0x0070
        /*0064*/ 	.byte	0x00, 0xf0, 0x21, 0x00


	//----- nvinfo : EIATTR_KPARAM_INFO
	.align		4
.L_27641:
        /*0068*/ 	.byte	0x04, 0x17
        /*006a*/ 	.short	(.L_27643 - .L_27642)
.L_27642:
        /*006c*/ 	.word	0x00000000
        /*0070*/ 	.short	0x000f
        /*0072*/ 	.short	0x0068
        /*0074*/ 	.byte	0x00, 0xf0, 0x21, 0x00


	//----- nvinfo : EIATTR_KPARAM_INFO
	.align		4
.L_27643:
        /*0078*/ 	.byte	0x04, 0x17
        /*007a*/ 	.short	(.L_27645 - .L_27644)
.L_27644:
        /*007c*/ 	.word	0x00000000
        /*0080*/ 	.short	0x000e
        /*0082*/ 	.short	0x0060
        /*0084*/ 	.byte	0x00, 0xf0, 0x11, 0x00


	//----- nvinfo : EIATTR_KPARAM_INFO
	.align		4
.L_27645:
        /*0088*/ 	.byte	0x04, 0x17
        /*008a*/ 	.short	(.L_27647 - .L_27646)
.L_27646:
        /*008c*/ 	.word	0x00000000
        /*0090*/ 	.short	0x000d
        /*0092*/ 	.short	0x005c
        /*0094*/ 	.byte	0x00, 0xf0, 0x11, 0x00


	//----- nvinfo : EIATTR_KPARAM_INFO
	.align		4
.L_27647:
        /*0098*/ 	.byte	0x04, 0x17
        /*009a*/ 	.short	(.L_27649 - .L_27648)
.L_27648:
        /*009c*/ 	.word	0x00000000
        /*00a0*/ 	.short	0x000c
        /*00a2*/ 	.short	0x0058
        /*00a4*/ 	.byte	0x00, 0xf0, 0x11, 0x00


	//----- nvinfo : EIATTR_KPARAM_INFO
	.align		4
.L_27649:
        /*00a8*/ 	.byte	0x04, 0x17
        /*00aa*/ 	.short	(.L_27651 - .L_27650)
.L_27650:
        /*00ac*/ 	.word	0x00000000
        /*00b0*/ 	.short	0x000b
        /*00b2*/ 	.short	0x0050
        /*00b4*/ 	.byte	0x00, 0xf0, 0x21, 0x00


	//----- nvinfo : EIATTR_KPARAM_INFO
	.align		4
.L_27651:
        /*00b8*/ 	.byte	0x04, 0x17
        /*00ba*/ 	.short	(.L_27653 - .L_27652)
.L_27652:
        /*00bc*/ 	.word	0x00000000
        /*00c0*/ 	.short	0x000a
        /*00c2*/ 	.short	0x0048
        /*00c4*/ 	.byte	0x00, 0xf0, 0x11, 0x00


	//----- nvinfo : EIATTR_KPARAM_INFO
	.align		4
.L_27653:
        /*00c8*/ 	.byte	0x04, 0x17
        /*00ca*/ 	.short	(.L_27655 - .L_27654)
.L_27654:
        /*00cc*/ 	.word	0x00000000
        /*00d0*/ 	.short	0x0009
        /*00d2*/ 	.short	0x0040
        /*00d4*/ 	.byte	0x00, 0xf0, 0x21, 0x00


	//----- nvinfo : EIATTR_KPARAM_INFO
	.align		4
.L_27655:
        /*00d8*/ 	.byte	0x04, 0x17
        /*00da*/ 	.short	(.L_27657 - .L_27656)
.L_27656:
        /*00dc*/ 	.word	0x00000000
        /*00e0*/ 	.short	0x0008
        /*00e2*/ 	.short	0x0038
        /*00e4*/ 	.byte	0x00, 0xf0, 0x21, 0x00


	//----- nvinfo : EIATTR_KPARAM_INFO
	.align		4
.L_27657:
        /*00e8*/ 	.byte	0x04, 0x17
        /*00ea*/ 	.short	(.L_27659 - .L_27658)
.L_27658:
        /*00ec*/ 	.word	0x00000000
        /*00f0*/ 	.short	0x0007
        /*00f2*/ 	.short	0x0034
        /*00f4*/ 	.byte	0x00, 0xf0, 0x11, 0x00


	//----- nvinfo : EIATTR_KPARAM_INFO
	.align		4
.L_27659:
        /*00f8*/ 	.byte	0x04, 0x17
        /*00fa*/ 	.short	(.L_27661 - .L_27660)
.L_27660:
        /*00fc*/ 	.word	0x00000000
        /*0100*/ 	.short	0x0006
        /*0102*/ 	.short	0x0030
        /*0104*/ 	.byte	0x00, 0xf0, 0x11, 0x00


	//----- nvinfo : EIATTR_KPARAM_INFO
	.align		4
.L_27661:
        /*0108*/ 	.byte	0x04, 0x17
        /*010a*/ 	.short	(.L_27663 - .L_27662)
.L_27662:
        /*010c*/ 	.word	0x00000000
        /*0110*/ 	.short	0x0005
        /*0112*/ 	.short	0x0028
        /*0114*/ 	.byte	0x00, 0xf0, 0x21, 0x00


	//----- nvinfo : EIATTR_KPARAM_INFO
	.align		4
.L_27663:
        /*0118*/ 	.byte	0x04, 0x17
        /*011a*/ 	.short	(.L_27665 - .L_27664)
.L_27664:
        /*011c*/ 	.word	0x00000000
        /*0120*/ 	.short	0x0004
        /*0122*/ 	.short	0x0020
        /*0124*/ 	.byte	0x00, 0xf0, 0x21, 0x00


	//----- nvinfo : EIATTR_KPARAM_INFO
	.align		4
.L_27665:
        /*0128*/ 	.byte	0x04, 0x17
        /*012a*/ 	.short	(.L_27667 - .L_27666)
.L_27666:
        /*012c*/ 	.word	0x00000000
        /*0130*/ 	.short	0x0003
        /*0132*/ 	.short	0x0018
        /*0134*/ 	.byte	0x00, 0xf0, 0x21, 0x00


	//----- nvinfo : EIATTR_KPARAM_INFO
	.align		4
.L_27667:
        /*0138*/ 	.byte	0x04, 0x17
        /*013a*/ 	.short	(.L_27669 - .L_27668)
.L_27668:
        /*013c*/ 	.word	0x00000000
        /*0140*/ 	.short	0x0002
        /*0142*/ 	.short	0x0010
        /*0144*/ 	.byte	0x00, 0xf0, 0x21, 0x00


	//----- nvinfo : EIATTR_KPARAM_INFO
	.align		4
.L_27669:
        /*0148*/ 	.byte	0x04, 0x17
        /*014a*/ 	.short	(.L_27671 - .L_27670)
.L_27670:
        /*014c*/ 	.word	0x00000000
        /*0150*/ 	.short	0x0001
        /*0152*/ 	.short	0x0008
        /*0154*/ 	.byte	0x00, 0xf0, 0x21, 0x00


	//----- nvinfo : EIATTR_KPARAM_INFO
	.align		4
.L_27671:
        /*0158*/ 	.byte	0x04, 0x17
        /*015a*/ 	.short	(.L_27673 - .L_27672)
.L_27672:
        /*015c*/ 	.word	0x00000000
        /*0160*/ 	.short	0x0000
        /*0162*/ 	.short	0x0000
        /*0164*/ 	.byte	0x00, 0xf0, 0x21, 0x00


	//----- nvinfo : EIATTR_SPARSE_MMA_MASK
	.align		4
.L_27673:
        /*0168*/ 	.byte	0x03, 0x50
        /*016a*/ 	.short	0x0000


	//----- nvinfo : EIATTR_MAXREG_COUNT
	.align		4
        /*016c*/ 	.byte	0x03, 0x1b
        /*016e*/ 	.short	0x00ff


	//----- nvinfo : EIATTR_NUM_BARRIERS
	.align		4
        /*0170*/ 	.byte	0x02, 0x4c
        /*0172*/ 	.byte	0x01
	.zero		1


	//----- nvinfo : EIATTR_MERCURY_ISA_VERSION
	.align		4
        /*0174*/ 	.byte	0x03, 0x5f
        /*0176*/ 	.short	0x0101


	//----- nvinfo : EIATTR_COOP_GROUP_MASK_REGIDS
	.align		4
        /*0178*/ 	.byte	0x04, 0x29
        /*017a*/ 	.short	(.L_27675 - .L_27674)


	//   ....[0]....
.L_27674:
        /*017c*/ 	.word	0xffffffff


	//   ....[1]....
        /*0180*/ 	.word	0xffffffff


	//   ....[2]....
        /*0184*/ 	.word	0xffffffff


	//   ....[3]....
        /*0188*/ 	.word	0xffffffff


	//   ....[4]....
        /*018c*/ 	.word	0xffffffff


	//   ....[5]....
        /*0190*/ 	.word	0xffffffff


	//   ....[6]....
        /*0194*/ 	.word	0xffffffff


	//   ....[7]....
        /*0198*/ 	.word	0xffffffff


	//   ....[8]....
        /*019c*/ 	.word	0xffffffff


	//   ....[9]....
        /*01a0*/ 	.word	0xffffffff


	//   ....[10]....
        /*01a4*/ 	.word	0xffffffff


	//   ....[11]....
        /*01a8*/ 	.word	0xffffffff


	//   ....[12]....
        /*01ac*/ 	.word	0xffffffff


	//   ....[13]....
        /*01b0*/ 	.word	0xffffffff


	//   ....[14]....
        /*01b4*/ 	.word	0xffffffff


	//   ....[15]....
        /*01b8*/ 	.word	0xffffffff


	//   ....[16]....
        /*01bc*/ 	.word	0xffffffff


	//   ....[17]....
        /*01c0*/ 	.word	0xffffffff


	//   ....[18]....
        /*01c4*/ 	.word	0xffffffff


	//   ....[19]....
        /*01c8*/ 	.word	0xffffffff


	//   ....[20]....
        /*01cc*/ 	.word	0xffffffff


	//   ....[21]....
        /*01d0*/ 	.word	0xffffffff


	//   ....[22]....
        /*01d4*/ 	.word	0xffffffff


	//   ....[23]....
        /*01d8*/ 	.word	0xffffffff


	//   ....[24]....
        /*01dc*/ 	.word	0xffffffff


	//   ....[25]....
        /*01e0*/ 	.word	0xffffffff


	//   ....[26]....
        /*01e4*/ 	.word	0xffffffff


	//   ....[27]....
        /*01e8*/ 	.word	0xffffffff


	//   ....[28]....
        /*01ec*/ 	.word	0xffffffff


	//   ....[29]....
        /*01f0*/ 	.word	0xffffffff


	//   ....[30]....
        /*01f4*/ 	.word	0xffffffff


	//   ....[31]....
        /*01f8*/ 	.word	0xffffffff


	//   ....[32]....
        /*01fc*/ 	.word	0x05000020


	//   ....[33]....
        /*0200*/ 	.word	0x05000020


	//   ....[34]....
        /*0204*/ 	.word	0x05000020


	//   ....[35]....
        /*0208*/ 	.word	0x05000020


	//   ....[36]....
        /*020c*/ 	.word	0x05000020


	//----- nvinfo : EIATTR_COOP_GROUP_INSTR_OFFSETS
	.align		4
.L_27675:
        /*0210*/ 	.byte	0x04, 0x28
        /*0212*/ 	.short	(.L_27677 - .L_27676)


	//   ....[0]....
.L_27676:
        /*0214*/ 	.word	0x00004620


	//   ....[1]....
        /*0218*/ 	.word	0x00004850


	//   ....[2]....
        /*021c*/ 	.word	0x00004870


	//   ....[3]....
        /*0220*/ 	.word	0x00004890


	//   ....[4]....
        /*0224*/ 	.word	0x000048b0


	//   ....[5]....
        /*0228*/ 	.word	0x00004a00


	//   ....[6]....
        /*022c*/ 	.word	0x00004a20


	//   ....[7]....
        /*0230*/ 	.word	0x00004a50


	//   ....[8]....
        /*0234*/ 	.word	0x00005910


	//   ....[9]....
        /*0238*/ 	.word	0x00005990


	//   ....[10]....
        /*023c*/ 	.word	0x000059f0


	//   ....[11]....
        /*0240*/ 	.word	0x00005a40


	//   ....[12]....
        /*0244*/ 	.word	0x00005a80


	//   ....[13]....
        /*0248*/ 	.word	0x00005ad0


	//   ....[14]....
        /*024c*/ 	.word	0x00005af0


	//   ....[15]....
        /*0250*/ 	.word	0x00005b10


	//   ....[16]....
        /*0254*/ 	.word	0x00009b70


	//   ....[17]....
        /*0258*/ 	.word	0x00009bb0


	//   ....[18]....
        /*025c*/ 	.word	0x00009bf0


	//   ....[19]....
        /*0260*/ 	.word	0x00009c10


	//   ....[20]....
        /*0264*/ 	.word	0x00009c20


	//   ....[21]....
        /*0268*/ 	.word	0x00009c30


	//   ....[22]....
        /*026c*/ 	.word	0x00009c50


	//   ....[23]....
        /*0270*/ 	.word	0x00009c80


	//   ....[24]....
        /*0274*/ 	.word	0x00009ca0


	//   ....[25]....
        /*0278*/ 	.word	0x00009cd0


	//   ....[26]....
        /*027c*/ 	.word	0x00009d00


	//   ....[27]....
        /*0280*/ 	.word	0x00009d40


	//   ....[28]....
        /*0284*/ 	.word	0x00009d80


	//   ....[29]....
        /*0288*/ 	.word	0x00009dc0


	//   ....[30]....
        /*028c*/ 	.word	0x00009e00


	//   ....[31]....
        /*0290*/ 	.word	0x00009e20


	//   ....[32]....
        /*0294*/ 	.word	0x0000ae30


	//   ....[33]....
        /*0298*/ 	.word	0x0000aed0


	//   ....[34]....
        /*029c*/ 	.word	0x0000af70


	//   ....[35]....
        /*02a0*/ 	.word	0x0000afe0


	//   ....[36]....
        /*02a4*/ 	.word	0x0000b050


	//----- nvinfo : EIATTR_EXIT_INSTR_OFFSETS
	.align		4
.L_27677:
        /*02a8*/ 	.byte	0x04, 0x1c
        /*02aa*/ 	.short	(.L_27679 - .L_27678)


	//   ....[0]....
.L_27678:
        /*02ac*/ 	.word	0x00000090


	//   ....[1]....
        /*02b0*/ 	.word	0x0000a5b0


	//   ....[2]....
        /*02b4*/ 	.word	0x0000a6c0


	//   ....[3]....
        /*02b8*/ 	.word	0x0000add0


	//----- nvinfo : EIATTR_CRS_STACK_SIZE
	.align		4
.L_27679:
        /*02bc*/ 	.byte	0x04, 0x1e
        /*02be*/ 	.short	(.L_27681 - .L_27680)
.L_27680:
        /*02c0*/ 	.word	0x00000000


	//----- nvinfo : EIATTR_CBANK_PARAM_SIZE
	.align		4
.L_27681:
        /*02c4*/ 	.byte	0x03, 0x19
        /*02c6*/ 	.short	0x008c


	//----- nvinfo : EIATTR_PARAM_CBANK
	.align		4
        /*02c8*/ 	.byte	0x04, 0x0a
        /*02ca*/ 	.short	(.L_27683 - .L_27682)
	.align		4
.L_27682:
        /*02cc*/ 	.word	index@(.nv.constant0._ZN4vllm25paged_attention_v2_kernelIttLi256ELi16ELi128ELNS_18Fp8KVCacheDataTypeE0ELb0ELi512EEEvPfS2_PT_PKS3_PKT0_S9_ifPKiSB_iPKfiiiSD_SD_iiiii)
        /*02d0*/ 	.short	0x0210
        /*02d2*/ 	.short	0x008c


	//----- nvinfo : EIATTR_SW_WAR
	.align		4
.L_27683:
        /*02d4*/ 	.byte	0x04, 0x36
        /*02d6*/ 	.short	(.L_27685 - .L_27684)
.L_27684:
        /*02d8*/ 	.word	0x00000008
.L_27685:


//--------------------- .nv.info._ZN4vllm25paged_attention_v2_kernelIttLi192ELi16ELi128ELNS_18Fp8KVCacheDataTypeE0ELb0ELi512EEEvPfS2_PT_PKS3_PKT0_S9_ifPKiSB_iPKfiiiSD_SD_iiiii --------------------------
	.section	.nv.info._ZN4vllm25paged_attention_v2_kernelIttLi192ELi16ELi128ELNS_18Fp8KVCacheDataTypeE0ELb0ELi512EEEvPfS2_PT_PKS3_PKT0_S9_ifPKiSB_iPKfiiiSD_SD_iiiii,"",@"SHT_CUDA_INFO"
	.sectionflags	@""
	.align	4


	//----- nvinfo : EIATTR_CUDA_API_VERSION
	.align		4
        /*0000*/ 	.byte	0x04, 0x37
        /*0002*/ 	.short	(.L_27687 - .L_27686)
.L_27686:
        /*0004*/ 	.word	0x00000082


	//----- nvinfo : EIATTR_KPARAM_INFO
	.align		4
.L_27687:
        /*0008*/ 	.byte	0x04, 0x17
        /*000a*/ 	.short	(.L_27689 - .L_27688)
.L_27688:
        /*000c*/ 	.word	0x00000000
        /*0010*/ 	.short	0x0015
        /*0012*/ 	.short	0x0088
        /*0014*/ 	.byte	0x00, 0xf0, 0x11, 0x00


	//----- nvinfo : EIATTR_KPARAM_INFO
	.align		4
.L_27689:
        /*0018*/ 	.byte	0x04, 0x17
        /*001a*/ 	.short	(.L_27691 - .L_27690)
.L_27690:
        /*001c*/ 	.word	0x00000000
        /*0020*/ 	.short	0x0014
        /*0022*/ 	.short	0x0084
        /*0024*/ 	.byte	0x00, 0xf0, 0x11, 0x00


	//----- nvinfo : EIATTR_KPARAM_INFO
	.align		4
.L_27691:
        /*0028*/ 	.byte	0x04, 0x17
        /*002a*/ 	.short	(.L_27693 - .L_27692)
.L_27692:
        /*002c*/ 	.word	0x00000000
        /*0030*/ 	.short	0x0013
        /*0032*/ 	.short	0x0080
        /*0034*/ 	.byte	0x00, 0xf0, 0x11, 0x00


	//----- nvinfo : EIATTR_KPARAM_INFO
	.align		4
.L_27693:
        /*0038*/ 	.byte	0x04, 0x17
        /*003a*/ 	.short	(.L_27695 - .L_27694)
.L_27694:
        /*003c*/ 	.word	0x00000000
        /*0040*/ 	.short	0x0012
        /*0042*/ 	.short	0x007c
        /*0044*/ 	.byte	0x00, 0xf0, 0x11, 0x00


	//----- nvinfo : EIATTR_KPARAM_INFO
	.align		4
.L_27695:
        /*0048*/ 	.byte	0x04, 0x17
        /*004a*/ 	.short	(.L_27697 - .L_27696)
.L_27696:
        /*004c*/ 	.word	0x00000000
        /*0050*/ 	.short	0x0011
        /*0052*/ 	.short	0x0078
        /*0054*/ 	.byte	0x00, 0xf0, 0x11, 0x00


	//----- nvinfo : EIATTR_KPARAM_INFO
	.align		4
.L_27697:
        /*0058*/ 	.byte	0x04, 0x17
        /*005a*/ 	.short	(.L_27699 - .L_27698)
.L_27698:
        /*005c*/ 	.word	0x00000000
        /*0060*/ 	.short	0x0010
        /*0062*/ 	.short	0x0070
        /*0064*/ 	.byte	0x00, 0xf0, 0x21, 0x00


	//----- nvinfo : EIATTR_KPARAM_INFO
	.align		4
.L_27699:
        /*0068*/ 	.byte	0x04, 0x17
        /*006a*/ 	.short	(.L_27701 - .L_27700)
.L_27700:
        /*006c*/ 	.word	0x00000000
        /*0070*/ 	.short	0x000f
        /*0072*/ 	.short	0x0068
        /*0074*/ 	.byte	0x00, 0xf0, 0x21, 0x00


	//----- nvinfo : EIATTR_KPARAM_INFO
	.align		4
.L_27701:
        /*0078*/ 	.byte	0x04, 0x17
        /*007a*/ 	.short	(.L_27703 - .L_27702)
.L_27702:
        /*007c*/ 	.word	0x00000000
        /*0080*/ 	.short	0x000e
        /*0082*/ 	.short	0x0060
        /*0084*/ 	.byte	0x00, 0xf0, 0x11, 0x00


	//----- nvinfo : EIATTR_KPARAM_INFO
	.align		4
.L_27703:
        /*0088*/ 	.byte	0x04, 0x17
        /*008a*/ 	.short	(.L_27705 - .L_27704)
.L_27704:
        /*008c*/ 	.word	0x00000000
        /*0090*/ 	.short	0x000d
        /*0092*/ 	.short	0x005c
        /*0094*/ 	.byte	0x00, 0xf0, 0x11, 0x00


	//----- nvinfo : EIATTR_KPARAM_INFO
	.align		4
.L_27705:
        /*0098*/ 	.byte	0x04, 0x17
        /*009a*/ 	.short	(.L_27707 - .L_27706)
.L_27706:
        /*009c*/ 	.word	0x00000000
        /*00a0*/ 	.short	0x000c
        /*00a2*/ 	.short	0x0058
        /*00a4*/ 	.byte	0x00, 0xf0, 0x11, 0x00


	//----- nvinfo : EIATTR_KPARAM_INFO
	.align		4
.L_27707:
        /*00a8*/ 	.byte	0x04, 0x17
        /*00aa*/ 	.short	(.L_27709 - .L_27708)
.L_27708:
        /*00ac*/ 	.word	0x00000000
        /*00b0*/ 	.short	0x000b
        /*00b2*/ 	.short	0x0050
        /*00b4*/ 	.byte	0x00, 0xf0, 0x21, 0x00


	//----- nvinfo : EIATTR_KPARAM_INFO
	.align		4
.L_27709:
        /*00b8*/ 	.byte	0x04, 0x17
        /*00ba*/ 	.short	(.L_27711 - .L_27710)
.L_27710:
        /*00bc*/ 	.word	0x00000000
        /*00c0*/ 	.short	0x000a
        /*00c2*/ 	.short	0x0048
        /*00c4*/ 	.byte	0x00, 0xf0, 0x11, 0x00


	//----- nvinfo : EIATTR_KPARAM_INFO
	.align		4
.L_27711:
        /*00c8*/ 	.byte	0x04, 0x17
        /*00ca*/ 	.short	(.L_27713 - .L_27712)
.L_27712:
        /*00cc*/ 	.word	0x00000000
        /*00d0*/ 	.short	0x0009
        /*00d2*/ 	.short	0x0040
        /*00d4*/ 	.byte	0x00, 0xf0, 0x21, 0x00


	//----- nvinfo : EIATTR_KPARAM_INFO
	.align		4
.L_27713:
        /*00d8*/ 	.byte	0x04, 0x17
        /*00da*/ 	.short	(.L_27715 - .L_27714)
.L_27714:
        /*00dc*/ 	.word	0x00000000
        /*00e0*/ 	.short	0x0008
        /*00e2*/ 	.short	0x0038
        /*00e4*/ 	.byte	0x00, 0xf0, 0x21, 0x00


	//----- nvinfo : EIATTR_KPARAM_INFO
	.align		4
.L_27715:
        /*00e8*/ 	.byte	0x04, 0x17
        /*00ea*/ 	.short	(.L_27717 - .L_27716)
.L_27716:
        /*00ec*/ 	.word	0x00000000
        /*00f0*/ 	.short	0x0007
        /*00f2*/ 	.short	0x0034
        /*00f4*/ 	.byte	0x00, 0xf0, 0x11, 0x00


	//----- nvinfo : EIATTR_KPARAM_INFO
	.align		4
.L_27717:
        /*00f8*/ 	.byte	0x04, 0x17
        /*00fa*/ 	.short	(.L_27719 - .L_27718)
.L_27718:
        /*00fc*/ 	.word	0x00000000
        /*0100*/ 	.short	0x0006
        /*0102*/ 	.short	0x0030
        /*0104*/ 	.byte	0x00, 0xf0, 0x11, 0x00


	//----- nvinfo : EIATTR_KPARAM_INFO
	.align		4
.L_27719:
        /*0108*/ 	.byte	0x04, 0x17
        /*010a*/ 	.short	(.L_27721 - .L_27720)
.L_27720:
        /*010c*/ 	.word	0x00000000
        /*0110*/ 	.short	0x0005
        /*0112*/ 	.short	0x0028
        /*0114*/ 	.byte	0x00, 0xf0, 0x21, 0x00


	//----- nvinfo : EIATTR_KPARAM_INFO
	.align		4
.L_27721:
        /*0118*/ 	.byte	0x04, 0x17
        /*011a*/ 	.short	(.L_27723 - .L_27722)
.L_27722:
        /*011c*/ 	.word	0x00000000
        /*0120*/ 	.short	0x0004
        /*0122*/ 	.short	0x0020
        /*0124*/ 	.byte	0x00, 0xf0, 0x21, 0x00


	//----- nvinfo : EIATTR_KPARAM_INFO
	.align		4
.L_27723:
        /*0128*/ 	.byte	0x04, 0x17
        /*012a*/ 	.short	(.L_27725 - .L_27724)
.L_27724:
        /*012c*/ 	.word	0x00000000
        /*0130*/ 	.short	0x0003
        /*0132*/ 	.short	0x0018
        /*0134*/ 	.byte	0x00, 0xf0, 0x21, 0x00


	//----- nvinfo : EIATTR_KPARAM_INFO
	.align		4
.L_27725:
        /*0138*/ 	.byte	0x04, 0x17
        /*013a*/ 	.short	(.L_27727 - .L_27726)
.L_27726:
        /*013c*/ 	.word	0x00000000
        /*0140*/ 	.short	0x0002
        /*0142*/ 	.short	0x0010
        /*0144*/ 	.byte	0x00, 0xf0, 0x21, 0x00


	//----- nvinfo : EIATTR_KPARAM_INFO
	.align		4
.L_27727:
        /*0148*/ 	.byte	0x04, 0x17
        /*014a*/ 	.short	(.L_27729 - .L_27728)
.L_27728:
        /*014c*/ 	.word	0x00000000
        /*0150*/ 	.short	0x0001
        /*0152*/ 	.short	0x0008
        /*0154*/ 	.byte	0x00, 0xf0, 0x21, 0x00


	//----- nvinfo : EIATTR_KPARAM_INFO
	.align		4
.L_27729:
        /*0158*/ 	.byte	0x04, 0x17
        /*015a*/ 	.short	(.L_27731 - .L_27730)
.L_27730:
        /*015c*/ 	.word	0x00000000
        /*0160*/ 	.short	0x0000
        /*0162*/ 	.short	0x0000
        /*0164*/ 	.byte	0x00, 0xf0, 0x21, 0x00


	//----- nvinfo : EIATTR_SPARSE_MMA_MASK
	.align		4
.L_27731:
        /*0168*/ 	.byte	0x03, 0x50
        /*016a*/ 	.short	0x0000


	//----- nvinfo : EIATTR_MAXREG_COUNT
	.align		4
        /*016c*/ 	.byte	0x03, 0x1b
        /*016e*/ 	.short	0x00ff


	//----- nvinfo : EIATTR_NUM_BARRIERS
	.align		4
        /*0170*/ 	.byte	0x02, 0x4c
        /*0172*/ 	.byte	0x01
	.zero		1


	//----- nvinfo : EIATTR_MERCURY_ISA_VERSION
	.align		4
        /*0174*/ 	.byte	0x03, 0x5f
        /*0176*/ 	.short	0x0101


	//----- nvinfo : EIATTR_COOP_GROUP_MASK_REGIDS
	.align		4
        /*0178*/ 	.byte	0x04, 0x29
        /*017a*/ 	.short	(.L_27733 - .L_27732)


	//   ....[0]....
.L_27732:
        /*017c*/ 	.word	0xffffffff


	//   ....[1]....
        /*0180*/ 	.word	0xffffffff


	//   ....[2]....
        /*0184*/ 	.word	0xffffffff


	//   ....[3]....
        /*0188*/ 	.word	0xffffffff


	//   ....[4]....
        /*018c*/ 	.word	0xffffffff


	//   ....[5]....
        /*0190*/ 	.word	0xffffffff


	//   ....[6]....
        /*0194*/ 	.word	0xffffffff


	//   ....[7]....
        /*0198*/ 	.word	0xffffffff


	//   ....[8]....
        /*019c*/ 	.word	0xffffffff


	//   ....[9]....
        /*01a0*/ 	.word	0xffffffff


	//   ....[10]....
        /*01a4*/ 	.word	0xffffffff


	//   ....[11]....
        /*01a8*/ 	.word	0xffffffff


	//   ....[12]....
        /*01ac*/ 	.word	0xffffffff


	//   ....[13]....
        /*01b0*/ 	.word	0xffffffff


	//   ....[14]....
        /*01b4*/ 	.word	0xffffffff


	//   ....[15]....
        /*01b8*/ 	.word	0xffffffff


	//   ....[16]....
        /*01bc*/ 	.word	0xffffffff


	//   ....[17]....
        /*01c0*/ 	.word	0xffffffff


	//   ....[18]....
        /*01c4*/ 	.word	0xffffffff


	//   ....[19]....
        /*01c8*/ 	.word	0xffffffff


	//   ....[20]....
        /*01cc*/ 	.word	0xffffffff


	//   ....[21]....
        /*01d0*/ 	.word	0xffffffff


	//   ....[22]....
        /*01d4*/ 	.word	0xffffffff


	//   ....[23]....
        /*01d8*/ 	.word	0xffffffff


	//   ....[24]....
        /*01dc*/ 	.word	0xffffffff


	//   ....[25]....
        /*01e0*/ 	.word	0xffffffff


	//   ....[26]....
        /*01e4*/ 	.word	0xffffffff


	//   ....[27]....
        /*01e8*/ 	.word	0xffffffff


	//   ....[28]....
        /*01ec*/ 	.word	0x0500001c


	//   ....[29]....
        /*01f0*/ 	.word	0x0500001c


	//   ....[30]....
        /*01f4*/ 	.word	0x0500001c


	//   ....[31]....
        /*01f8*/ 	.word	0x0500001c


	//   ....[32]....
        /*01fc*/ 	.word	0x0500001c


	//----- nvinfo : EIATTR_COOP_GROUP_INSTR_OFFSETS
	.align		4
.L_27733:
        /*0200*/ 	.byte	0x04, 0x28
        /*0202*/ 	.short	(.L_27735 - .L_27734)


	//   ....[0]....
.L_27734:
        /*0204*/ 	.word	0x00003830


	//   ....[1]....
        /*0208*/ 	.word	0x00003a70


	//   ....[2]....
        /*020c*/ 	.word	0x00003a90


	//   ....[3]....
        /*0210*/ 	.word	0x00003ab0


	//   ....[4]....
        /*0214*/ 	.word	0x00003ad0


	//   ....[5]....
        /*0218*/ 	.word	0x00003c30


	//   ....[6]....
        /*021c*/ 	.word	0x00003c50


	//   ....[7]....
        /*0220*/ 	.word	0x00003c70


	//   ....[8]....
        /*0224*/ 	.word	0x00004b40


	//   ....[9]....
        /*0228*/ 	.word	0x00004bd0


	//   ....[10]....
        /*022c*/ 	.word	0x00004c20


	//   ....[11]....
        /*0230*/ 	.word	0x00004c80


	//   ....[12]....
        /*0234*/ 	.word	0x00004cb0


	//   ....[13]....
        /*0238*/ 	.word	0x00004d00


	//   ....[14]....
        /*023c*/ 	.word	0x00004d20


	//   ....[15]....
        /*0240*/ 	.word	0x00004d40


	//   ....[16]....
        /*0244*/ 	.word	0x00008190


	//   ....[17]....
        /*0248*/ 	.word	0x000081d0


	//   ....[18]....
        /*024c*/ 	.word	0x00008210


	//   ....[19]....
        /*0250*/ 	.word	0x00008230


	//   ....[20]....
        /*0254*/ 	.word	0x00008240


	//   ....[21]....
        /*0258*/ 	.word	0x00008250


	//   ....[22]....
        /*025c*/ 	.word	0x00008270


	//   ....[23]....
        /*0260*/ 	.word	0x000082a0


	//   ....[24]....
        /*0264*/ 	.word	0x000082c0


	//   ....[25]....
        /*0268*/ 	.word	0x000082f0


	//   ....[26]....
        /*026c*/ 	.word	0x00008320


	//   ....[27]....
        /*0270*/ 	.word	0x00008360


	//   ....[28]....
        /*0274*/ 	.word	0x00009070


	//   ....[29]....
        /*0278*/ 	.word	0x00009120


	//   ....[30]....
        /*027c*/ 	.word	0x000091c0


	//   ....[31]....
        /*0280*/ 	.word	0x00009230


	//   ....[32]....
        /*0284*/ 	.word	0x000092a0


	//----- nvinfo : EIATTR_EXIT_INSTR_OFFSETS
	.align		4
.L_27735:
        /*0288*/ 	.byte	0x04, 0x1c
        /*028a*/ 	.short	(.L_27737 - .L_27736)


	//   ....[0]....
.L_27736:
        /*028c*/ 	.word	0x000000b0


	//   ....[1]....
        /*0290*/ 	.word	0x000089c0


	//   ....[2]....
        /*0294*/ 	.word	0x00008ac0


	//   ....[3]....
        /*0298*/ 	.word	0x00009010


	//----- nvinfo : EIATTR_CRS_STACK_SIZE
	.align		4
.L_27737:
        /*029c*/ 	.byte	0x04, 0x1e
        /*029e*/ 	.short	(.L_27739 - .L_27738)
.L_27738:
        /*02a0*/ 	.word	0x00000000


	//----- nvinfo : EIATTR_CBANK_PARAM_SIZE
	.align		4
.L_27739:
        /*02a4*/ 	.byte	0x03, 0x19
        /*02a6*/ 	.short	0x008c


	//----- nvinfo : EIATTR_PARAM_CBANK
	.align		4
        /*02a8*/ 	.byte	0x04, 0x0a
        /*02aa*/ 	.short	(.L_27741 - .L_27740)
	.align		4
.L_27740:
        /*02ac*/ 	.word	index@(.nv.constant0._ZN4vllm25paged_attention_v2_kernelIttLi192ELi16ELi128ELNS_18Fp8KVCacheDataTypeE0ELb0ELi512EEEvPfS2_PT_PKS3_PKT0_S9_ifPKiSB_iPKfiiiSD_SD_iiiii)
        /*02b0*/ 	.short	0x0210
        /*02b2*/ 	.short	0x008c


	//----- nvinfo : EIATTR_SW_WAR
	.align		4
.L_27741:
        /*02b4*/ 	.byte	0x04, 0x36
        /*02b6*/ 	.short	(.L_27743 - .L_27742)
.L_27742:
        /*02b8*/ 	.word	0x00000008
.L_27743:


//--------------------- .nv.info._ZN4vllm25paged_attention_v2_kernelIttLi128ELi16ELi128ELNS_18Fp8KVCacheDataTypeE0ELb0ELi512EEEvPfS2_PT_PKS3_PKT0_S9_ifPKiSB_iPKfiiiSD_SD_iiiii --------------------------
	.section	.nv.info._ZN4vllm25paged_attention_v2_kernelIttLi128ELi16ELi128ELNS_18Fp8KVCacheDataTypeE0ELb0ELi512EEEvPfS2_PT_PKS3_PKT0_S9_ifPKiSB_iPKfiiiSD_SD_iiiii,"",@"SHT_CUDA_INFO"
	.sectionflags	@""
	.align	4


	//----- nvinfo : EIATTR_CUDA_API_VERSION
	.align		4
        /*0000*/ 	.byte	0x04, 0x37
        /*0002*/ 	.short	(.L_27745 - .L_27744)
.L_27744:
        /*0004*/ 	.word	0x00000082


	//----- nvinfo : EIATTR_KPARAM_INFO
	.align		4
.L_27745:
        /*0008*/ 	.byte	0x04, 0x17
        /*000a*/ 	.short	(.L_27747 - .L_27746)
.L_27746:
        /*000c*/ 	.word	0x00000000
        /*0010*/ 	.short	0x0015
        /*0012*/ 	.short	0x0088
        /*0014*/ 	.byte	0x00, 0xf0, 0x11, 0x00


	//----- nvinfo : EIATTR_KPARAM_INFO
	.align		4
.L_27747:
        /*0018*/ 	.byte	0x04, 0x17
        /*001a*/ 	.short	(.L_27749 - .L_27748)
.L_27748:
        /*001c*/ 	.word	0x00000000
        /*0020*/ 	.short	0x0014
        /*0022*/ 	.short	0x0084
        /*0024*/ 	.byte	0x00, 0xf0, 0x11, 0x00


	//----- nvinfo : EIATTR_KPARAM_INFO
	.align		4
.L_27749:
        /*0028*/ 	.byte	0x04, 0x17
        /*002a*/ 	.short	(.L_27751 - .L_27750)
.L_27750:
        /*002c*/ 	.word	0x00000000
        /*0030*/ 	.short	0x0013
        /*0032*/ 	.short	0x0080
        /*0034*/ 	.byte	0x00, 0xf0, 0x11, 0x00


	//----- nvinfo : EIATTR_KPARAM_INFO
	.align		4
.L_27751:
        /*0038*/ 	.byte	0x04, 0x17
        /*003a*/ 	.short	(.L_27753 - .L_27752)
.L_27752:
        /*003c*/ 	.word	0x00000000
        /*0040*/ 	.short	0x0012
        /*0042*/ 	.short	0x007c
        /*0044*/ 	.byte	0x00, 0xf0, 0x11, 0x00


	//----- nvinfo : EIATTR_KPARAM_INFO
	.align		4
.L_27753:
        /*0048*/ 	.byte	0x04, 0x17
        /*004a*/ 	.short	(.L_27755 - .L_27754)
.L_27754:
        /*004c*/ 	.word	0x00000000
        /*0050*/ 	.short	0x0011
        /*0052*/ 	.short	0x0078
        /*0054*/ 	.byte	0x00, 0xf0, 0x11, 0x00


	//----- nvinfo : EIATTR_KPARAM_INFO
	.align		4
.L_27755:
        /*0058*/ 	.byte	0x04, 0x17
        /*005a*/ 	.short	(.L_27757 - .L_27756)
.L_27756:
        /*005c*/ 	.word	0x00000000
        /*0060*/ 	.short	0x0010
        /*0062*/ 	.short	0x0070
        /*0064*/ 	.byte	0x00, 0xf0, 0x21, 0x00


	//----- nvinfo : EIATTR_KPARAM_INFO
	.align		4
.L_27757:
        /*0068*/ 	.byte	0x04, 0x17
        /*006a*/ 	.short	(.L_27759 - .L_27758)
.L_27758:
        /*006c*/ 	.word	0x00000000
        /*0070*/ 	.short	0x000f
        /*0072*/ 	.short	0x0068
        /*0074*/ 	.byte	0x00, 0xf0, 0x21, 0x00


	//----- nvinfo : EIATTR_KPARAM_INFO
	.align		4
.L_27759:
        /*0078*/ 	.byte	0x04, 0x17
        /*007a*/ 	.short	(.L_27761 - .L_27760)
.L_27760:
        /*007c*/ 	.word	0x00000000
        /*0080*/ 	.short	0x000e
        /*0082*/ 	.short	0x0060
        /*0084*/ 	.byte	0x00, 0xf0, 0x11, 0x00


	//----- nvinfo : EIATTR_KPARAM_INFO
	.align		4
.L_27761:
        /*0088*/ 	.byte	0x04, 0x17
        /*008a*/ 	.short	(.L_27763 - .L_27762)
.L_27762:
        /*008c*/ 	.word	0x00000000
        /*0090*/ 	.short	0x000d
        /*0092*/ 	.short	0x005c
        /*0094*/ 	.byte	0x00, 0xf0, 0x11, 0x00


	//----- nvinfo : EIATTR_KPARAM_INFO
	.align		4
.L_27763:
        /*0098*/ 	.byte	0x04, 0x17
        /*009a*/ 	.short	(.L_27765 - .L_27764)
.L_27764:
        /*009c*/ 	.word	0x00000000
        /*00a0*/ 	.short	0x000c
        /*00a2*/ 	.short	0x0058
        /*00a4*/ 	.byte	0x00, 0xf0, 0x11, 0x00


	//----- nvinfo : EIATTR_KPARAM_INFO
	.align		4
.L_27765:
        /*00a8*/ 	.byte	0x04, 0x17
        /*00aa*/ 	.short	(.L_27767 - .L_27766)
.L_27766:
        /*00ac*/ 	.word	0x00000000
        /*00b0*/ 	.short	0x000b
        /*00b2*/ 	.short	0x0050
        /*00b4*/ 	.byte	0x00, 0xf0, 0x21, 0x00


	//----- nvinfo : EIATTR_KPARAM_INFO
	.align		4
.L_27767:
        /*00b8*/ 	.byte	0x04, 0x17
        /*00ba*/ 	.short	(.L_27769 - .L_27768)
.L_27768:
        /*00bc*/ 	.word	0x00000000
        /*00c0*/ 	.short	0x000a
        /*00c2*/ 	.short	0x0048
        /*00c4*/ 	.byte	0x00, 0xf0, 0x11, 0x00


	//----- nvinfo : EIATTR_KPARAM_INFO
	.align		4
.L_27769:
        /*00c8*/ 	.byte	0x04, 0x17
        /*00ca*/ 	.short	(.L_27771 - .L_27770)
.L_27770:
        /*00cc*/ 	.word	0x00000000
        /*00d0*/ 	.short	0x0009
        /*00d2*/ 	.short	0x0040
        /*00d4*/ 	.byte	0x00, 0xf0, 0x21, 0x00


	//----- nvinfo : EIATTR_KPARAM_INFO
	.align		4
.L_27771:
        /*00d8*/ 	.byte	0x04, 0x17
        /*00da*/ 	.short	(.L_27773 - .L_27772)
.L_27772:
        /*00dc*/ 	.word	0x00000000
        /*00e0*/ 	.short	0x0008
        /*00e2*/ 	.short	0x0038
        /*00e4*/ 	.byte	0x00, 0xf0, 0x21, 0x00


	//----- nvinfo : EIATTR_KPARAM_INFO
	.align		4
.L_27773:
        /*00e8*/ 	.byte	0x04, 0x17
        /*00ea*/ 	.short	(.L_27775 - .L_27774)
.L_27774:
        /*00ec*/ 	.word	0x00000000
        /*00f0*/ 	.short	0x0007
        /*00f2*/ 	.short	0x0034
        /*00f4*/ 	.byte	0x00, 0xf0, 0x11, 0x00


	//----- nvinfo : EIATTR_KPARAM_INFO
	.align		4
.L_27775:
        /*00f8*/ 	.byte	0x04, 0x17
        /*00fa*/ 	.short	(.L_27777 - .L_27776)
.L_27776:
        /*00fc*/ 	.word	0x00000000
        /*0100*/ 	.short	0x0006
        /*0102*/ 	.short	0x0030
        /*0104*/ 	.byte	0x00, 0xf0, 0x11, 0x00


	//----- nvinfo : EIATTR_KPARAM_INFO
	.align		4
.L_27777:
        /*0108*/ 	.byte	0x04, 0x17
        /*010a*/ 	.short	(.L_27779 - .L_27778)
.L_27778:
        /*010c*/ 	.word	0x00000000
        /*0110*/ 	.short	0x0005
        /*0112*/ 	.short	0x0028
        /*0114*/ 	.byte	0x00, 0xf0, 0x21, 0x00


	//----- nvinfo : EIATTR_KPARAM_INFO
	.align		4
.L_27779:
        /*0118*/ 	.byte	0x04, 0x17
        /*011a*/ 	.short	(.L_27781 - .L_27780)
.L_27780:
        /*011c*/ 	.word	0x00000000
        /*0120*/ 	.short	0x0004
        /*0122*/ 	.short	0x0020
        /*0124*/ 	.byte	0x00, 0xf0, 0x21, 0x00


	//----- nvinfo : EIATTR_KPARAM_INFO
	.align		4
.L_27781:
        /*0128*/ 	.byte	0x04, 0x17
        /*012a*/ 	.short	(.L_27783 - .L_27782)
.L_27782:
        /*012c*/ 	.word	0x00000000
        /*0130*/ 	.short	0x0003
        /*0132*/ 	.short	0x0018
        /*0134*/ 	.byte	0x00, 0xf0, 0x21, 0x00


	//----- nvinfo : EIATTR_KPARAM_INFO
	.align		4
.L_27783:
        /*0138*/ 	.byte	0x04, 0x17
        /*013a*/ 	.short	(.L_27785 - .L_27784)
.L_27784:
        /*013c*/ 	.word	0x00000000
        /*0140*/ 	.short	0x0002
        /*0142*/ 	.short	0x0010
        /*0144*/ 	.byte	0x00, 0xf0, 0x21, 0x00


	//----- nvinfo : EIATTR_KPARAM_INFO
	.align		4
.L_27785:
        /*0148*/ 	.byte	0x04, 0x17
        /*014a*/ 	.short	(.L_27787 - .L_27786)
.L_27786:
        /*014c*/ 	.word	0x00000000
        /*0150*/ 	.short	0x0001
        /*0152*/ 	.short	0x0008
        /*0154*/ 	.byte	0x00, 0xf0, 0x21, 0x00


	//----- nvinfo : EIATTR_KPARAM_INFO
	.align		4
.L_27787:
        /*0158*/ 	.byte	0x04, 0x17
        /*015a*/ 	.short	(.L_27789 - .L_27788)
.L_27788:
        /*015c*/ 	.word	0x00000000
        /*0160*/ 	.short	0x0000
        /*0162*/ 	.short	0x0000
        /*0164*/ 	.byte	0x00, 0xf0, 0x21, 0x00


	//----- nvinfo : EIATTR_SPARSE_MMA_MASK
	.align		4
.L_27789:
        /*0168*/ 	.byte	0x03, 0x50
        /*016a*/ 	.short	0x0000


	//----- nvinfo : EIATTR_MAXREG_COUNT
	.align		4
        /*016c*/ 	.byte	0x03, 0x1b
        /*016e*/ 	.short	0x00ff


	//----- nvinfo : EIATTR_NUM_BARRIERS
	.align		4
        /*0170*/ 	.byte	0x02, 0x4c
        /*0172*/ 	.byte	0x01
	.zero		1


	//----- nvinfo : EIATTR_MERCURY_ISA_VERSION
	.align		4
        /*0174*/ 	.byte	0x03, 0x5f
        /*0176*/ 	.short	0x0101


	//----- nvinfo : EIATTR_COOP_GROUP_MASK_REGIDS
	.align		4
        /*0178*/ 	.byte	0x04, 0x29
        /*017a*/ 	.short	(.L_27791 - .L_27790)


	//   ....[0]....
.L_27790:
        /*017c*/ 	.word	0xffffffff


	//   ....[1]....
        /*0180*/ 	.word	0xffffffff


	//   ....[2]....
        /*0184*/ 	.word	0xffffffff


	//   ....[3]....
        /*0188*/ 	.word	0xffffffff


	//   ....[4]....
        /*018c*/ 	.word	0xffffffff


	//   ....[5]....
        /*0190*/ 	.word	0xffffffff


	//   ....[6]....
        /*0194*/ 	.word	0xffffffff


	//   ....[7]....
        /*0198*/ 	.word	0xffffffff


	//   ....[8]....
        /*019c*/ 	.word	0xffffffff


	//   ....[9]....
        /*01a0*/ 	.word	0xffffffff


	//   ....[10]....
        /*01a4*/ 	.word	0xffffffff


	//   ....[11]....
        /*01a8*/ 	.word	0xffffffff


	//   ....[12]....
        /*01ac*/ 	.word	0xffffffff


	//   ....[13]....
        /*01b0*/ 	.word	0xffffffff


	//   ....[14]....
        /*01b4*/ 	.word	0xffffffff


	//   ....[15]....
        /*01b8*/ 	.word	0xffffffff


	//   ....[16]....
        /*01bc*/ 	.word	0xffffffff


	//   ....[17]....
        /*01c0*/ 	.word	0xffffffff


	//   ....[18]....
        /*01c4*/ 	.word	0xffffffff


	//   ....[19]....
        /*01c8*/ 	.word	0xffffffff


	//   ....[20]....
        /*01cc*/ 	.word	0xffffffff


	//   ....[21]....
        /*01d0*/ 	.word	0xffffffff


	//   ....[22]....
        /*01d4*/ 	.word	0xffffffff


	//   ....[23]....
        /*01d8*/ 	.word	0xffffffff


	//   ....[24]....
        /*01dc*/ 	.word	0x05000015


	//   ....[25]....
        /*01e0*/ 	.word	0x05000015


	//   ....[26]....
        /*01e4*/ 	.word	0x05000015


	//   ....[27]....
        /*01e8*/ 	.word	0x05000015


	//   ....[28]....
        /*01ec*/ 	.word	0x05000015


	//----- nvinfo : EIATTR_COOP_GROUP_INSTR_OFFSETS
	.align		4
.L_27791:
        /*01f0*/ 	.byte	0x04, 0x28
        /*01f2*/ 	.short	(.L_27793 - .L_27792)


	//   ....[0]....
.L_27792:
        /*01f4*/ 	.word	0x000029a0


	//   ....[1]....
        /*01f8*/ 	.word	0x00002be0


	//   ....[2]....
        /*01fc*/ 	.word	0x00002c00


	//   ....[3]....
        /*0200*/ 	.word	0x00002c20


	//   ....[4]....
        /*0204*/ 	.word	0x00002c40


	//   ....[5]....
        /*0208*/ 	.word	0x00002da0


	//   ....[6]....
        /*020c*/ 	.word	0x00002dc0


	//   ....[7]....
        /*0210*/ 	.word	0x00002de0


	//   ....[8]....
        /*0214*/ 	.word	0x00003ca0


	//   ....[9]....
        /*0218*/ 	.word	0x00003d20


	//   ....[10]....
        /*021c*/ 	.word	0x00003d80


	//   ....[11]....
        /*0220*/ 	.word	0x00003dd0


	//   ....[12]....
        /*0224*/ 	.word	0x00003e10


	//   ....[13]....
        /*0228*/ 	.word	0x00003e60


	//   ....[14]....
        /*022c*/ 	.word	0x00003e80


	//   ....[15]....
        /*0230*/ 	.word	0x00003ea0


	//   ....[16]....
        /*0234*/ 	.word	0x00006680


	//   ....[17]....
        /*0238*/ 	.word	0x000066c0


	//   ....[18]....
        /*023c*/ 	.word	0x00006700


	//   ....[19]....
        /*0240*/ 	.word	0x00006720


	//   ....[20]....
        /*0244*/ 	.word	0x00006730


	//   ....[21]....
        /*0248*/ 	.word	0x00006740


	//   ....[22]....
        /*024c*/ 	.word	0x00006750


	//   ....[23]....
        /*0250*/ 	.word	0x00006790


	//   ....[24]....
        /*0254*/ 	.word	0x00007150


	//   ....[25]....
        /*0258*/ 	.word	0x00007200


	//   ....[26]....
        /*025c*/ 	.word	0x000072a0


	//   ....[27]....
        /*0260*/ 	.word	0x00007310


	//   ....[28]....
        /*0264*/ 	.word	0x00007380


	//----- nvinfo : EIATTR_EXIT_INSTR_OFFSETS
	.align		4
.L_27793:
        /*0268*/ 	.byte	0x04, 0x1c
        /*026a*/ 	.short	(.L_27795 - .L_27794)


	//   ....[0]....
.L_27794:
        /*026c*/ 	.word	0x00000090


	//   ....[1]....
        /*0270*/ 	.word	0x00006c50


	//   ....[2]....
        /*0274*/ 	.word	0x00006d60


	//   ....[3]....
        /*0278*/ 	.word	0x000070f0


	//----- nvinfo : EIATTR_CRS_STACK_SIZE
	.align		4
.L_27795:
        /*027c*/ 	.byte	0x04, 0x1e
        /*027e*/ 	.short	(.L_27797 - .L_27796)
.L_27796:
        /*0280*/ 	.word	0x00000000


	//----- nvinfo : EIATTR_CBANK_PARAM_SIZE
	.align		4
.L_27797:
        /*0284*/ 	.byte	0x03, 0x19
        /*0286*/ 	.short	0x008c


	//----- nvinfo : EIATTR_PARAM_CBANK
	.align		4
        /*0288*/ 	.byte	0x04, 0x0a
        /*028a*/ 	.short	(.L_27799 - .L_27798)
	.align		4
.L_27798:
        /*028c*/ 	.word	index@(.nv.constant0._ZN4vllm25paged_attention_v2_kernelIttLi128ELi16ELi128ELNS_18Fp8KVCacheDataTypeE0ELb0ELi512EEEvPfS2_PT_PKS3_PKT0_S9_ifPKiSB_iPKfiiiSD_SD_iiiii)
        /*0290*/ 	.short	0x0210
        /*0292*/ 	.short	0x008c


	//----- nvinfo : EIATTR_SW_WAR
	.align		4
.L_27799:
        /*0294*/ 	.byte	0x04, 0x36
        /*0296*/ 	.short	(.L_27801 - .L_27800)
.L_27800:
        /*0298*/ 	.word	0x00000008
.L_27801:


//--------------------- .nv.info._ZN4vllm25paged_attention_v2_kernelIttLi120ELi16ELi128ELNS_18Fp8KVCacheDataTypeE0ELb0ELi512EEEvPfS2_PT_PKS3_PKT0_S9_ifPKiSB_iPKfiiiSD_SD_iiiii --------------------------
	.section	.nv.info._ZN4vllm25paged_attention_v2_kernelIttLi120ELi16ELi128ELNS_18Fp8KVCacheDataTypeE0ELb0ELi512EEEvPfS2_PT_PKS3_PKT0_S9_ifPKiSB_iPKfiiiSD_SD_iiiii,"",@"SHT_CUDA_INFO"
	.sectionflags	@""
	.align	4


	//----- nvinfo : EIATTR_CUDA_API_VERSION
	.align		4
        /*0000*/ 	.byte	0x04, 0x37
        /*0002*/ 	.short	(.L_27803 - .L_27802)
.L_27802:
        /*0004*/ 	.word	0x00000082


	//----- nvinfo : EIATTR_KPARAM_INFO
	.align		4
.L_27803:
        /*0008*/ 	.byte	0x04, 0x17
        /*000a*/ 	.short	(.L_27805 - .L_27804)
.L_27804:
        /*000c*/ 	.word	0x00000000
        /*0010*/ 	.short	0x0015
        /*0012*/ 	.short	0x0088
        /*0014*/ 	.byte	0x00, 0xf0, 0x11, 0x00


	//----- nvinfo : EIATTR_KPARAM_INFO
	.align		4
.L_27805:
        /*0018*/ 	.byte	0x04, 0x17
        /*001a*/ 	.short	(.L_27807 - .L_27806)
.L_27806:
        /*001c*/ 	.word	0x00000000
        /*0020*/ 	.short	0x0014
        /*0022*/ 	.short	0x0084
        /*0024*/ 	.byte	0x00, 0xf0, 0x11, 0x00


	//----- nvinfo : EIATTR_KPARAM_INFO
	.align		4
.L_27807:
        /*0028*/ 	.byte	0x04, 0x17
        /*002a*/ 	.short	(.L_27809 - .L_27808)
.L_27808:
        /*002c*/ 	.word	0x00000000
        /*0030*/ 	.short	0x0013
        /*0032*/ 	.short	0x0080
        /*0034*/ 	.byte	0x00, 0xf0, 0x11, 0x00


	//----- nvinfo : EIATTR_KPARAM_INFO
	.align		4
.L_27809:
        /*0038*/ 	.byte	0x04, 0x17
        /*003a*/ 	.short	(.L_27811 - .L_27810)
.L_27810:
        /*003c*/ 	.word	0x00000000
        /*0040*/ 	.short	0x0012
        /*0042*/ 	.short	0x007c
        /*0044*/ 	.byte	0x00, 0xf0, 0x11, 0x00


	//----- nvinfo : EIATTR_KPARAM_INFO
	.align		4
.L_27811:
        /*0048*/ 	.byte	0x04, 0x17
        /*004a*/ 	.short	(.L_27813 - .L_27812)
.L_27812:
        /*004c*/ 	.word	0x00000000
        /*0050*/ 	.short	0x0011
        /*0052*/ 	.short	0x0078
        /*0054*/ 	.byte	0x00, 0xf0, 0x11, 0x00


	//----- nvinfo : EIATTR_KPARAM_INFO
	.align		4
.L_27813:
        /*0058*/ 	.byte	0x04, 0x17
        /*005a*/ 	.short	(.L_27815 - .L_27814)
.L_27814:
        /*005c*/ 	.word	0x00000000
        /*0060*/ 	.short	0x0010
        /*0062*/ 	.short	0x0070
        /*0064*/ 	.byte	0x00, 0xf0, 0x21, 0x00


	//----- nvinfo : EIATTR_KPARAM_INFO
	.align		4
.L_27815:
        /*0068*/ 	.byte	0x04, 0x17
        /*006a*/ 	.short	(.L_27817 - .L_27816)
.L_27816:
        /*006c*/ 	.word	0x00000000
        /*0070*/ 	.short	0x000f
        /*0072*/ 	.short	0x0068
        /*0074*/ 	.byte	0x00, 0xf0, 0x21, 0x00


	//----- nvinfo : EIATTR_KPARAM_INFO
	.align		4
.L_27817:
        /*0078*/ 	.byte	0x04, 0x17
        /*007a*/ 	.short	(.L_27819 - .L_27818)
.L_27818:
        /*007c*/ 	.word	0x00000000
        /*0080*/ 	.short	0x000e
        /*0082*/ 	.short	0x0060
        /*0084*/ 	.byte	0x00, 0xf0, 0x11, 0x00


	//----- nvinfo : EIATTR_KPARAM_INFO
	.align		4
.L_27819:
        /*0088*/ 	.byte	0x04, 0x17
        /*008a*/ 	.short	(.L_27821 - .L_27820)
.L_27820:
        /*008c*/ 	.word	0x00000000
        /*0090*/ 	.short	0x000d
        /*0092*/ 	.short	0x005c
        /*0094*/ 	.byte	0x00, 0xf0, 0x11, 0x00


	//----- nvinfo : EIATTR_KPARAM_INFO
	.align		4
.L_27821:
        /*0098*/ 	.byte	0x04, 0x17
        /*009a*/ 	.short	(.L_27823 - .L_27822)
.L_27822:
        /*009c*/ 	.word	0x00000000
        /*00a0*/ 	.short	0x000c
        /*00a2*/ 	.short	0x0058
        /*00a4*/ 	.byte	0x00, 0xf0, 0x11, 0x00


	//----- nvinfo : EIATTR_KPARAM_INFO
	.align		4
.L_27823:
        /*00a8*/ 	.byte	0x04, 0x17
        /*00aa*/ 	.short	(.L_27825 - .L_27824)
.L_27824:
        /*00ac*/ 	.word	0x00000000
        /*00b0*/ 	.short	0x000b
        /*00b2*/ 	.short	0x0050
        /*00b4*/ 	.byte	0x00, 0xf0, 0x21, 0x00


	//----- nvinfo : EIATTR_KPARAM_INFO
	.align		4
.L_27825:
        /*00b8*/ 	.byte	0x04, 0x17
        /*00ba*/ 	.short	(.L_27827 - .L_27826)
.L_27826:
        /*00bc*/ 	.word	0x00000000
        /*00c0*/ 	.short	0x000a
        /*00c2*/ 	.short	0x0048
        /*00c4*/ 	.byte	0x00, 0xf0, 0x11, 0x00


	//----- nvinfo : EIATTR_KPARAM_INFO
	.align		4
.L_27827:
        /*00c8*/ 	.byte	0x04, 0x17
        /*00ca*/ 	.short	(.L_27829 - .L_27828)
.L_27828:
        /*00cc*/ 	.word	0x00000000
        /*00d0*/ 	.short	0x0009
        /*00d2*/ 	.short	0x0040
        /*00d4*/ 	.byte	0x00, 0xf0, 0x21, 0x00


	//----- nvinfo : EIATTR_KPARAM_INFO
	.align		4
.L_27829:
        /*00d8*/ 	.byte	0x04, 0x17
        /*00da*/ 	.short	(.L_27831 - .L_27830)
.L_27830:
        /*00dc*/ 	.word	0x00000000
        /*00e0*/ 	.short	0x0008
        /*00e2*/ 	.short	0x0038
        /*00e4*/ 	.byte	0x00, 0xf0, 0x21, 0x00


	//----- nvinfo : EIATTR_KPARAM_INFO
	.align		4
.L_27831:
        /*00e8*/ 	.byte	0x04, 0x17
        /*00ea*/ 	.short	(.L_27833 - .L_27832)
.L_27832:
        /*00ec*/ 	.word	0x00000000
        /*00f0*/ 	.short	0x0007
        /*00f2*/ 	.short	0x0034
        /*00f4*/ 	.byte	0x00, 0xf0, 0x11, 0x00


	//----- nvinfo : EIATTR_KPARAM_INFO
	.align		4
.L_27833:
        /*00f8*/ 	.byte	0x04, 0x17
        /*00fa*/ 	.short	(.L_27835 - .L_27834)
.L_27834:
        /*00fc*/ 	.word	0x00000000
        /*0100*/ 	.short	0x0006
        /*0102*/ 	.short	0x0030
        /*0104*/ 	.byte	0x00, 0xf0, 0x11, 0x00


	//----- nvinfo : EIATTR_KPARAM_INFO
	.align		4
.L_27835:
        /*0108*/ 	.byte	0x04, 0x17
        /*010a*/ 	.short	(.L_27837 - .L_27836)
.L_27836:
        /*010c*/ 	.word	0x00000000
        /*0110*/ 	.short	0x0005
        /*0112*/ 	.short	0x0028
        /*0114*/ 	.byte	0x00, 0xf0, 0x21, 0x00


	//----- nvinfo : EIATTR_KPARAM_INFO
	.align		4
.L_27837:
        /*0118*/ 	.byte	0x04, 0x17
        /*011a*/ 	.short	(.L_27839 - .L_27838)
.L_27838:
        /*011c*/ 	.word	0x00000000
        /*0120*/ 	.short	0x0004
        /*0122*/ 	.short	0x0020
        /*0124*/ 	.byte	0x00, 0xf0, 0x21, 0x00


	//----- nvinfo : EIATTR_KPARAM_INFO
	.align		4
.L_27839:
        /*0128*/ 	.byte	0x04, 0x17
        /*012a*/ 	.short	(.L_27841 - .L_27840)
.L_27840:
        /*012c*/ 	.word	0x00000000
        /*0130*/ 	.short	0x0003
        /*0132*/ 	.short	0x0018
        /*0134*/ 	.byte	0x00, 0xf0, 0x21, 0x00


	//----- nvinfo : EIATTR_KPARAM_INFO
	.align		4
.L_27841:
        /*0138*/ 	.byte	0x04, 0x17
        /*013a*/ 	.short	(.L_27843 - .L_27842)
.L_27842:
        /*013c*/ 	.word	0x00000000
        /*0140*/ 	.short	0x0002
        /*0142*/ 	.short	0x0010
        /*0144*/ 	.byte	0x00, 0xf0, 0x21, 0x00


	//----- nvinfo : EIATTR_KPARAM_INFO
	.align		4
.L_27843:
        /*0148*/ 	.byte	0x04, 0x17
        /*014a*/ 	.short	(.L_27845 - .L_27844)
.L_27844:
        /*014c*/ 	.word	0x00000000
        /*0150*/ 	.short	0x0001
        /*0152*/ 	.short	0x0008
        /*0154*/ 	.byte	0x00, 0xf0, 0x21, 0x00


	//----- nvinfo : EIATTR_KPARAM_INFO
	.align		4
.L_27845:
        /*0158*/ 	.byte	0x04, 0x17
        /*015a*/ 	.short	(.L_27847 - .L_27846)
.L_27846:
        /*015c*/ 	.word	0x00000000
        /*0160*/ 	.short	0x0000
        /*0162*/ 	.short	0x0000
        /*0164*/ 	.byte	0x00, 0xf0, 0x21, 0x00


	//----- nvinfo : EIATTR_SPARSE_MMA_MASK
	.align		4
.L_27847:
        /*0168*/ 	.byte	0x03, 0x50
        /*016a*/ 	.short	0x0000


	//----- nvinfo : EIATTR_MAXREG_COUNT
	.align		4
        /*016c*/ 	.byte	0x03, 0x1b
        /*016e*/ 	.short	0x00ff


	//----- nvinfo : EIATTR_NUM_BARRIERS
	.align		4
        /*0170*/ 	.byte	0x02, 0x4c
        /*0172*/ 	.byte	0x01
	.zero		1


	//----- nvinfo : EIATTR_MERCURY_ISA_VERSION
	.align		4
        /*0174*/ 	.byte	0x03, 0x5f
        /*0176*/ 	.short	0x0101


	//----- nvinfo : EIATTR_COOP_GROUP_MASK_REGIDS
	.align		4
        /*0178*/ 	.byte	0x04, 0x29
        /*017a*/ 	.short	(.L_27849 - .L_27848)


	//   ....[0]....
.L_27848:
        /*017c*/ 	.word	0xffffffff


	//   ....[1]....
        /*0180*/ 	.word	0xffffffff


	//   ....[2]....
        /*0184*/ 	.word	0xffffffff


	//   ....[3]....
        /*0188*/ 	.word	0xffffffff


	//   ....[4]....
        /*018c*/ 	.word	0xffffffff


	//   ....[5]....
        /*0190*/ 	.word	0xffffffff


	//   ....[6]....
        /*0194*/ 	.word	0xffffffff


	//   ....[7]....
        /*0198*/ 	.word	0xffffffff


	//   ....[8]....
        /*019c*/ 	.word	0xffffffff


	//   ....[9]....
        /*01a0*/ 	.word	0xffffffff


	//   ....[10]....
        /*01a4*/ 	.word	0xffffffff


	//   ....[11]....
        /*01a8*/ 	.word	0xffffffff


	//   ....[12]....
        /*01ac*/ 	.word	0xffffffff


	//   ....[13]....
        /*01b0*/ 	.word	0xffffffff


	//   ....[14]....
        /*01b4*/ 	.word	0xffffffff


	//   ....[15]....
        /*01b8*/ 	.word	0xffffffff


	//   ....[16]....
        /*01bc*/ 	.word	0xffffffff


	//   ....[17]....
        /*01c0*/ 	.word	0xffffffff


	//   ....[18]....
        /*01c4*/ 	.word	0xffffffff


	//   ....[19]....
        /*01c8*/ 	.word	0xffffffff


	//   ....[20]....
        /*01cc*/ 	.word	0xffffffff


	//   ....[21]....
        /*01d0*/ 	.word	0xffffffff


	//   ....[22]....
        /*01d4*/ 	.word	0xffffffff


	//   ....[23]....
        /*01d8*/ 	.word	0xffffffff


	//   ....[24]....
        /*01dc*/ 	.word	0x05000021


	//   ....[25]....
        /*01e0*/ 	.word	0x05000021


	//   ....[26]....
        /*01e4*/ 	.word	0x05000021


	//   ....[27]....
        /*01e8*/ 	.word	0x05000021


	//   ....[28]....
        /*01ec*/ 	.word	0x05000021


	//----- nvinfo : EIATTR_COOP_GROUP_INSTR_OFFSETS
	.align		4
.L_27849:
        /*01f0*/ 	.byte	0x04, 0x28
        /*01f2*/ 	.short	(.L_27851 - .L_27850)


	//   ....[0]....
.L_27850:
        /*01f4*/ 	.word	0x00002850


	//   ....[1]....
        /*01f8*/ 	.word	0x00002a90


	//   ....[2]....
        /*01fc*/ 	.word	0x00002ab0


	//   ....[3]....
        /*0200*/ 	.word	0x00002ad0


	//   ....[4]....
        /*0204*/ 	.word	0x00002af0


	//   ....[5]....
        /*0208*/ 	.word	0x00002c40


	//   ....[6]....
        /*020c*/ 	.word	0x00002c60


	//   ....[7]....
        /*0210*/ 	.word	0x00002c90


	//   ....[8]....
        /*0214*/ 	.word	0x00003b50


	//   ....[9]....
        /*0218*/ 	.word	0x00003bd0


	//   ....[10]....
        /*021c*/ 	.word	0x00003c10


	//   ....[11]....
        /*0220*/ 	.word	0x00003c60


	//   ....[12]....
        /*0224*/ 	.word	0x00003cc0


	//   ....[13]....
        /*0228*/ 	.word	0x00003d10


	//   ....[14]....
        /*022c*/ 	.word	0x00003d30


	//   ....[15]....
        /*0230*/ 	.word	0x00003d50


	//   ....[16]....
        /*0234*/ 	.word	0x00006550


	//   ....[17]....
        /*0238*/ 	.word	0x00006590


	//   ....[18]....
        /*023c*/ 	.word	0x000065c0


	//   ....[19]....
        /*0240*/ 	.word	0x000065d0


	//   ....[20]....
        /*0244*/ 	.word	0x000065e0


	//   ....[21]....
        /*0248*/ 	.word	0x000065f0


	//   ....[22]....
        /*024c*/ 	.word	0x00006600


	//   ....[23]....
        /*0250*/ 	.word	0x00006630


	//   ....[24]....
        /*0254*/ 	.word	0x000071f0


	//   ....[25]....
        /*0258*/ 	.word	0x000072a0


	//   ....[26]....
        /*025c*/ 	.word	0x00007340


	//   ....[27]....
        /*0260*/ 	.word	0x000073b0


	//   ....[28]....
        /*0264*/ 	.word	0x00007420


	//----- nvinfo : EIATTR_EXIT_INSTR_OFFSETS
	.align		4
.L_27851:
        /*0268*/ 	.byte	0x04, 0x1c
        /*026a*/ 	.short	(.L_27853 - .L_27852)


	//   ....[0]....
.L_27852:
        /*026c*/ 	.word	0x00000090


	//   ....[1]....
        /*0270*/ 	.word	0x00006c90


	//   ....[2]....
        /*0274*/ 	.word	0x00007100


	//   ....[3]....
        /*0278*/ 	.word	0x00007190


	//----- nvinfo : EIATTR_CRS_STACK_SIZE
	.align		4
.L_27853:
        /*027c*/ 	.byte	0x04, 0x1e
        /*027e*/ 	.short	(.L_27855 - .L_27854)
.L_27854:
        /*0280*/ 	.word	0x00000000


	//----- nvinfo : EIATTR_CBANK_PARAM_SIZE
	.align		4
.L_27855:
        /*0284*/ 	.byte	0x03, 0x19
        /*0286*/ 	.short	0x008c


	//----- nvinfo : EIATTR_PARAM_CBANK
	.align		4
        /*0288*/ 	.byte	0x04, 0x0a
        /*028a*/ 	.short	(.L_27857 - .L_27856)
	.align		4
.L_27856:
        /*028c*/ 	.word	index@(.nv.constant0._ZN4vllm25paged_attention_v2_kernelIttLi120ELi16ELi128ELNS_18Fp8KVCacheDataTypeE0ELb0ELi512EEEvPfS2_PT_PKS3_PKT0_S9_ifPKiSB_iPKfiiiSD_SD_iiiii)
        /*0290*/ 	.short	0x0210
        /*0292*/ 	.short	0x008c


	//----- nvinfo : EIATTR_SW_WAR
	.align		4
.L_27857:
        /*0294*/ 	.byte	0x04, 0x36
        /*0296*/ 	.short	(.L_27859 - .L_27858)
.L_27858:
        /*0298*/ 	.word	0x00000008
.L_27859:


//--------------------- .nv.info._ZN4vllm25paged_attention_v2_kernelIttLi112ELi16ELi128ELNS_18Fp8KVCacheDataTypeE0ELb0ELi512EEEvPfS2_PT_PKS3_PKT0_S9_ifPKiSB_iPKfiiiSD_SD_iiiii --------------------------
	.section	.nv.info._ZN4vllm25paged_attention_v2_kernelIttLi112ELi16ELi128ELNS_18Fp8KVCacheDataTypeE0ELb0ELi512EEEvPfS2_PT_PKS3_PKT0_S9_ifPKiSB_iPKfiiiSD_SD_iiiii,"",@"SHT_CUDA_INFO"
	.sectionflags	@""
	.align	4


	//----- nvinfo : EIATTR_CUDA_API_VERSION
	.align		4
        /*0000*/ 	.byte	0x04, 0x37
        /*0002*/ 	.short	(.L_27861 - .L_27860)
.L_27860:
        /*0004*/ 	.word	0x00000082


	//----- nvinfo : EIATTR_KPARAM_INFO
	.align		4
.L_27861:
        /*0008*/ 	.byte	0x04, 0x17
        /*000a*/ 	.short	(.L_27863 - .L_27862)
.L_27862:
        /*000c*/ 	.word	0x00000000
        /*0010*/ 	.short	0x0015
        /*0012*/ 	.short	0x0088
        /*0014*/ 	.byte	0x00, 0xf0, 0x11, 0x00


	//----- nvinfo : EIATTR_KPARAM_INFO
	.align		4
.L_27863:
        /*0018*/ 	.byte	0x04, 0x17
        /*001a*/ 	.short	(.L_27865 - .L_27864)
.L_27864:
        /*001c*/ 	.word	0x00000000
        /*0020*/ 	.short	0x0014
        /*0022*/ 	.short	0x0084
        /*0024*/ 	.byte	0x00, 0xf0, 0x11, 0x00


	//----- nvinfo : EIATTR_KPARAM_INFO
	.align		4
.L_27865:
        /*0028*/ 	.byte	0x04, 0x17
        /*002a*/ 	.short	(.L_27867 - .L_27866)
.L_27866:
        /*002c*/ 	.word	0x00000000
        /*0030*/ 	.short	0x0013
        /*0032*/ 	.short	0x0080
        /*0034*/ 	.byte	0x00, 0xf0, 0x11, 0x00


	//----- nvinfo : EIATTR_KPARAM_INFO
	.align		4
.L_27867:
        /*0038*/ 	.byte	0x04, 0x17
        /*003a*/ 	.short	(.L_27869 - .L_27868)
.L_27868:
        /*003c*/ 	.word	0x00000000
        /*0040*/ 	.short	0x0012
        /*0042*/ 	.short	0x007c
        /*0044*/ 	.byte	0x00, 0xf0, 0x11, 0x00


	//----- nvinfo : EIATTR_KPARAM_INFO
	.align		4
.L_27869:
        /*0048*/ 	.byte	0x04, 0x17
        /*004a*/ 	.short	(.L_27871 - .L_27870)
.L_27870:
        /*004c*/ 	.word	0x00000000
        /*0050*/ 	.short	0x0011
        /*0052*/ 	.short	0x0078
        /*0054*/ 	.byte	0x00, 0xf0, 0x11, 0x00


	//----- nvinfo : EIATTR_KPARAM_INFO
	.align		4
.L_27871:
        /*0058*/ 	.byte	0x04, 0x17
        /*005a*/ 	.short	(.L_27873 - .L_27872)
.L_27872:
        /*005c*/ 	.word	0x00000000
        /*0060*/ 	.short	0x0010
        /*0062*/ 	.short	0x0070
        /*0064*/ 	.byte	0x00, 0xf0, 0x21, 0x00


	//----- nvinfo : EIATTR_KPARAM_INFO
	.align		4
.L_27873:
        /*0068*/ 	.byte	0x04, 0x17
        /*006a*/ 	.short	(.L_27875 - .L_27874)
.L_27874:
        /*006c*/ 	.word	0x00000000
        /*0070*/ 	.short	0x000f
        /*0072*/ 	.short	0x0068
        /*0074*/ 	.byte	0x00, 0xf0, 0x21, 0x00


	//----- nvinfo : EIATTR_KPARAM_INFO
	.align		4
.L_27875:
        /*0078*/ 	.byte	0x04, 0x17
        /*007a*/ 	.short	(.L_27877 - .L_27876)
.L_27876:
        /*007c*/ 	.word	0x00000000
        /*0080*/ 	.short	0x000e
        /*0082*/ 	.short	0x0060
        /*0084*/ 	.byte	0x00, 0xf0, 0x11, 0x00


	//----- nvinfo : EIATTR_KPARAM_INFO
	.align		4
.L_27877:
        /*0088*/ 	.byte	0x04, 0x17
        /*008a*/ 	.short	(.L_27879 - .L_27878)
.L_27878:
        /*008c*/ 	.word	0x00000000
        /*0090*/ 	.short	0x000d
        /*0092*/ 	.short	0x005c
        /*0094*/ 	.byte	0x00, 0xf0, 0x11, 0x00


	//----- nvinfo : EIATTR_KPARAM_INFO
	.align		4
.L_27879:
        /*0098*/ 	.byte	0x04, 0x17
        /*009a*/ 	.short	(.L_27881 - .L_27880)
.L_27880:
        /*009c*/ 	.word	0x00000000
        /*00a0*/ 	.short	0x000c
        /*00a2*/ 	.short	0x0058
        /*00a4*/ 	.byte	0x00, 0xf0, 0x11, 0x00


	//----- nvinfo : EIATTR_KPARAM_INFO
	.align		4
.L_27881:
        /*00a8*/ 	.byte	0x04, 0x17
        /*00aa*/ 	.short	(.L_27883 - .L_27882)
.L_27882:
        /*00ac*/ 	.word	0x00000000
        /*00b0*/ 	.short	0x000b
        /*00b2*/ 	.short	0x0050
        /*00b4*/ 	.byte	0x00, 0xf0, 0x21, 0x00


	//----- nvinfo : EIATTR_KPARAM_INFO
	.align		4
.L_27883:
        /*00b8*/ 	.byte	0x04, 0x17
        /*00ba*/ 	.short	(.L_27885 - .L_27884)
.L_27884:
        /*00bc*/ 	.word	0x00000000
        /*00c0*/ 	.short	0x000a
        /*00c2*/ 	.short	0x0048
        /*00c4*/ 	.byte	0x00, 0xf0, 0x11, 0x00


	//----- nvinfo : EIATTR_KPARAM_INFO
	.align		4
.L_27885:
        /*00c8*/ 	.byte	0x04, 0x17
        /*00ca*/ 	.short	(.L_27887 - .L_27886)
.L_27886:
        /*00cc*/ 	.word	0x00000000
        /*00d0*/ 	.short	0x0009
        /*00d2*/ 	.short	0x0040
        /*00d4*/ 	.byte	0x00, 0xf0, 0x21, 0x00


	//----- nvinfo : EIATTR_KPARAM_INFO
	.align		4
.L_27887:
        /*00d8*/ 	.byte	0x04, 0x17
        /*00da*/ 	.short	(.L_27889 - .L_27888)
.L_27888:
        /*00dc*/ 	.word	0x00000000
        /*00e0*/ 	.short	0x0008
        /*00e2*/ 	.short	0x0038
        /*00e4*/ 	.byte	0x00, 0xf0, 0x21, 0x00


	//----- nvinfo : EIATTR_KPARAM_INFO
	.align		4
.L_27889:
        /*00e8*/ 	.byte	0x04, 0x17
        /*00ea*/ 	.short	(.L_27891 - .L_27890)
.L_27890:
        /*00ec*/ 	.word	0x00000000
        /*00f0*/ 	.short	0x0007
        /*00f2*/ 	.short	0x0034
        /*00f4*/ 	.byte	0x00, 0xf0, 0x11, 0x00


	//----- nvinfo : EIATTR_KPARAM_INFO
	.align		4
.L_27891:
        /*00f8*/ 	.byte	0x04, 0x17
        /*00fa*/ 	.short	(.L_27893 - .L_27892)
.L_27892:
        /*00fc*/ 	.word	0x00000000
        /*0100*/ 	.short	0x0006
        /*0102*/ 	.short	0x0030
        /*0104*/ 	.byte	0x00, 0xf0, 0x11, 0x00


	//----- nvinfo : EIATTR_KPARAM_INFO
	.align		4
.L_27893:
        /*0108*/ 	.byte	0x04, 0x17
        /*010a*/ 	.short	(.L_27895 - .L_27894)
.L_27894:
        /*010c*/ 	.word	0x00000000
        /*0110*/ 	.short	0x0005
        /*0112*/ 	.short	0x0028
        /*0114*/ 	.byte	0x00, 0xf0, 0x21, 0x00


	//----- nvinfo : EIATTR_KPARAM_INFO
	.align		4
.L_27895:
        /*0118*/ 	.byte	0x04, 0x17
        /*011a*/ 	.short	(.L_27897 - .L_27896)
.L_27896:
        /*011c*/ 	.word	0x00000000
        /*0120*/ 	.short	0x0004
        /*0122*/ 	.short	0x0020
        /*0124*/ 	.byte	0x00, 0xf0, 0x21, 0x00


	//----- nvinfo : EIATTR_KPARAM_INFO
	.align		4
.L_27897:
        /*0128*/ 	.byte	0x04, 0x17
        /*012a*/ 	.short	(.L_27899 - .L_27898)
.L_27898:
        /*012c*/ 	.word	0x00000000
        /*0130*/ 	.short	0x0003
        /*0132*/ 	.short	0x0018
        /*0134*/ 	.byte	0x00, 0xf0, 0x21, 0x00


	//----- nvinfo : EIATTR_KPARAM_INFO
	.align		4
.L_27899:
        /*0138*/ 	.byte	0x04, 0x17
        /*013a*/ 	.short	(.L_27901 - .L_27900)
.L_27900:
        /*013c*/ 	.word	0x00000000
        /*0140*/ 	.short	0x0002
        /*0142*/ 	.short	0x0010
        /*0144*/ 	.byte	0x00, 0xf0, 0x21, 0x00


	//----- nvinfo : EIATTR_KPARAM_INFO
	.align		4
.L_27901:
        /*0148*/ 	.byte	0x04, 0x17
        /*014a*/ 	.short	(.L_27903 - .L_27902)
.L_27902:
        /*014c*/ 	.word	0x00000000
        /*0150*/ 	.short	0x0001
        /*0152*/ 	.short	0x0008
        /*0154*/ 	.byte	0x00, 0xf0, 0x21, 0x00


	//----- nvinfo : EIATTR_KPARAM_INFO
	.align		4
.L_27903:
        /*0158*/ 	.byte	0x04, 0x17
        /*015a*/ 	.short	(.L_27905 - .L_27904)
.L_27904:
        /*015c*/ 	.word	0x00000000
        /*0160*/ 	.short	0x0000
        /*0162*/ 	.short	0x0000
        /*0164*/ 	.byte	0x00, 0xf0, 0x21, 0x00


	//----- nvinfo : EIATTR_SPARSE_MMA_MASK
	.align		4
.L_27905:
        /*0168*/ 	.byte	0x03, 0x50
        /*016a*/ 	.short	0x0000


	//----- nvinfo : EIATTR_MAXREG_COUNT
	.align		4
        /*016c*/ 	.byte	0x03, 0x1b
        /*016e*/ 	.short	0x00ff


	//----- nvinfo : EIATTR_NUM_BARRIERS
	.align		4
        /*0170*/ 	.byte	0x02, 0x4c
        /*0172*/ 	.byte	0x01
	.zero		1


	//----- nvinfo : EIATTR_MERCURY_ISA_VERSION
	.align		4
        /*0174*/ 	.byte	0x03, 0x5f
        /*0176*/ 	.short	0x0101


	//----- nvinfo : EIATTR_COOP_GROUP_MASK_REGIDS
	.align		4
        /*0178*/ 	.byte	0x04, 0x29
        /*017a*/ 	.short	(.L_27907 - .L_27906)


	//   ....[0]....
.L_27906:
        /*017c*/ 	.word	0xffffffff


	//   ....[1]....
        /*0180*/ 	.word	0xffffffff


	//   ....[2]....
        /*0184*/ 	.word	0xffffffff


	//   ....[3]....
        /*0188*/ 	.word	0xffffffff


	//   ....[4]....
        /*018c*/ 	.word	0xffffffff


	//   ....[5]....
        /*0190*/ 	.word	0xffffffff


	//   ....[6]....
        /*0194*/ 	.word	0xffffffff


	//   ....[7]....
        /*0198*/ 	.word	0xffffffff


	//   ....[8]....
        /*019c*/ 	.word	0xffffffff


	//   ....[9]....
        /*01a0*/ 	.word	0xffffffff


	//   ....[10]....
        /*01a4*/ 	.word	0xffffffff


	//   ....[11]....
        /*01a8*/ 	.word	0xffffffff


	//   ....[12]....
        /*01ac*/ 	.word	0xffffffff


	//   ....[13]....
        /*01b0*/ 	.word	0xffffffff


	//   ....[14]....
        /*01b4*/ 	.word	0xffffffff


	//   ....[15]....
        /*01b8*/ 	.word	0xffffffff


	//   ....[16]....
        /*01bc*/ 	.word	0xffffffff


	//   ....[17]....
        /*01c0*/ 	.word	0xffffffff


	//   ....[18]....
        /*01c4*/ 	.word	0xffffffff


	//   ....[19]....
        /*01c8*/ 	.word	0xffffffff


	//   ....[20]....
        /*01cc*/ 	.word	0xffffffff


	//   ....[21]....
        /*01d0*/ 	.word	0xffffffff


	//   ....[22]....
        /*01d4*/ 	.word	0xffffffff


	//   ....[23]....
        /*01d8*/ 	.word	0x05000014


	//   ....[24]....
        /*01dc*/ 	.word	0x05000014


	//   ....[25]....
        /*01e0*/ 	.word	0x05000014


	//   ....[26]....
        /*01e4*/ 	.word	0x05000014


	//   ....[27]....
        /*01e8*/ 	.word	0x05000014


	//----- nvinfo : EIATTR_COOP_GROUP_INSTR_OFFSETS
	.align		4
.L_27907:
        /*01ec*/ 	.byte	0x04, 0x28
        /*01ee*/ 	.short	(.L_27909 - .L_27908)


	//   ....[0]....
.L_27908:
        /*01f0*/ 	.word	0x00002610


	//   ....[1]....
        /*01f4*/ 	.word	0x00002850


	//   ....[2]....
        /*01f8*/ 	.word	0x00002870


	//   ....[3]....
        /*01fc*/ 	.word	0x00002890


	//   ....[4]....
        /*0200*/ 	.word	0x000028b0


	//   ....[5]....
        /*0204*/ 	.word	0x00002a10


	//   ....[6]....
        /*0208*/ 	.word	0x00002a30


	//   ....[7]....
        /*020c*/ 	.word	0x00002a50


	//   ....[8]....
        /*0210*/ 	.word	0x00003910


	//   ....[9]....
        /*0214*/ 	.word	0x00003980


	//   ....[10]....
        /*0218*/ 	.word	0x000039b0


	//   ....[11]....
        /*021c*/ 	.word	0x00003a30


	//   ....[12]....
        /*0220*/ 	.word	0x00003a80


	//   ....[13]....
        /*0224*/ 	.word	0x00003ad0


	//   ....[14]....
        /*0228*/ 	.word	0x00003af0


	//   ....[15]....
        /*022c*/ 	.word	0x00003b10


	//   ....[16]....
        /*0230*/ 	.word	0x00005fc0


	//   ....[17]....
        /*0234*/ 	.word	0x00006000


	//   ....[18]....
        /*0238*/ 	.word	0x00006040


	//   ....[19]....
        /*023c*/ 	.word	0x00006060


	//   ....[20]....
        /*0240*/ 	.word	0x00006070


	//   ....[21]....
        /*0244*/ 	.word	0x00006080


	//   ....[22]....
        /*0248*/ 	.word	0x00006090


	//   ....[23]....
        /*024c*/ 	.word	0x00006990


	//   ....[24]....
        /*0250*/ 	.word	0x00006a30


	//   ....[25]....
        /*0254*/ 	.word	0x00006ad0


	//   ....[26]....
        /*0258*/ 	.word	0x00006b40


	//   ....[27]....
        /*025c*/ 	.word	0x00006bb0


	//----- nvinfo : EIATTR_EXIT_INSTR_OFFSETS
	.align		4
.L_27909:
        /*0260*/ 	.byte	0x04, 0x1c
        /*0262*/ 	.short	(.L_27911 - .L_27910)


	//   ....[0]....
.L_27910:
        /*0264*/ 	.word	0x00000090


	//   ....[1]....
        /*0268*/ 	.word	0x00006510


	//   ....[2]....
        /*026c*/ 	.word	0x00006610


	//   ....[3]....
        /*0270*/ 	.word	0x00006930


	//----- nvinfo : EIATTR_CRS_STACK_SIZE
	.align		4
.L_27911:
        /*0274*/ 	.byte	0x04, 0x1e
        /*0276*/ 	.short	(.L_27913 - .L_27912)
.L_27912:
        /*0278*/ 	.word	0x00000000


	//----- nvinfo : EIATTR_CBANK_PARAM_SIZE
	.align		4
.L_27913:
        /*027c*/ 	.byte	0x03, 0x19
        /*027e*/ 	.short	0x008c


	//----- nvinfo : EIATTR_PARAM_CBANK
	.align		4
        /*0280*/ 	.byte	0x04, 0x0a
        /*0282*/ 	.short	(.L_27915 - .L_27914)
	.align		4
.L_27914:
        /*0284*/ 	.word	index@(.nv.constant0._ZN4vllm25paged_attention_v2_kernelIttLi112ELi16ELi128ELNS_18Fp8KVCacheDataTypeE0ELb0ELi512EEEvPfS2_PT_PKS3_PKT0_S9_ifPKiSB_iPKfiiiSD_SD_iiiii)
        /*0288*/ 	.short	0x0210
        /*028a*/ 	.short	0x008c


	//----- nvinfo : EIATTR_SW_WAR
	.align		4
.L_27915:
        /*028c*/ 	.byte	0x04, 0x36
        /*028e*/ 	.short	(.L_27917 - .L_27916)
.L_27916:
        /*0290*/ 	.word	0x00000008
.L_27917:


//--------------------- .nv.info._ZN4vllm25paged_attention_v2_kernelIttLi96ELi16ELi128ELNS_18Fp8KVCacheDataTypeE0ELb0ELi512EEEvPfS2_PT_PKS3_PKT0_S9_ifPKiSB_iPKfiiiSD_SD_iiiii --------------------------
	.section	.nv.info._ZN4vllm25paged_attention_v2_kernelIttLi96ELi16ELi128ELNS_18Fp8KVCacheDataTypeE0ELb0ELi512EEEvPfS2_PT_PKS3_PKT0_S9_ifPKiSB_iPKfiiiSD_SD_iiiii,"",@"SHT_CUDA_INFO"
	.sectionflags	@""
	.align	4


	//----- nvinfo : EIATTR_CUDA_API_VERSION
	.align		4
        /*0000*/ 	.byte	0x04, 0x37
        /*0002*/ 	.short	(.L_27919 - .L_27918)
.L_27918:
        /*0004*/ 	.word	0x00000082


	//----- nvinfo : EIATTR_KPARAM_INFO
	.align		4
.L_27919:
        /*0008*/ 	.byte	0x04, 0x17
        /*000a*/ 	.short	(.L_27921 - .L_27920)
.L_27920:
        /*000c*/ 	.word	0x00000000
        /*0010*/ 	.short	0x0015
        /*0012*/ 	.short	0x0088
        /*0014*/ 	.byte	0x00, 0xf0, 0x11, 0x00


	//----- nvinfo : EIATTR_KPARAM_INFO
	.align		4
.L_27921:
        /*0018*/ 	.byte	0x04, 0x17
        /*001a*/ 	.short	(.L_27923 - .L_27922)
.L_27922:
        /*001c*/ 	.word	0x00000000
        /*0020*/ 	.short	0x0014
        /*0022*/ 	.short	0x0084
        /*0024*/ 	.byte	0x00, 0xf0, 0x11, 0x00


	//----- nvinfo : EIATTR_KPARAM_INFO
	.align		4
.L_27923:
        /*0028*/ 	.byte	0x04, 0x17
        /*002a*/ 	.short	(.L_27925 - .L_27924)
.L_27924:
        /*002c*/ 	.word	0x00000000
        /*0030*/ 	.short	0x0013
        /*0032*/ 	.short	0x0080
        /*0034*/ 	.byte	0x00, 0xf0, 0x11, 0x00


	//----- nvinfo : EIATTR_KPARAM_INFO
	.align		4
.L_27925:
        /*0038*/ 	.byte	0x04, 0x17
        /*003a*/ 	.short	(.L_27927 - .L_27926)
.L_27926:
        /*003c*/ 	.word	0x00000000
        /*0040*/ 	.short	0x0012
        /*0042*/ 	.short	0x007c
        /*0044*/ 	.byte	0x00, 0xf0, 0x11, 0x00


	//----- nvinfo : EIATTR_KPARAM_INFO
	.align		4
.L_27927:
        /*0048*/ 	.byte	0x04, 0x17
        /*004a*/ 	.short	(.L_27929 - .L_27928)
.L_27928:
        /*004c*/ 	.word	0x00000000
        /*0050*/ 	.short	0x0011
        /*0052*/ 	.short	0x0078
        /*0054*/ 	.byte	0x00, 0xf0, 0x11, 0x00


	//----- nvinfo : EIATTR_KPARAM_INFO
	.align		4
.L_27929:
        /*0058*/ 	.byte	0x04, 0x17
        /*005a*/ 	.short	(.L_27931 - .L_27930)
.L_27930:
        /*005c*/ 	.word	0x00000000
        /*0060*/ 	.short	0x0010
        /*0062*/ 	.short	0x0070
        /*0064*/ 	.byte	0x00, 0xf0, 0x21, 0x00


	//----- nvinfo : EIATTR_KPARAM_INFO
	.align		4
.L_27931:
        /*0068*/ 	.byte	0x04, 0x17
        /*006a*/ 	.short	(.L_27933 - .L_27932)
.L_27932:
        /*006c*/ 	.word	0x00000000
        /*0070*/ 	.short	0x000f
        /*0072*/ 	.short	0x0068
        /*0074*/ 	.byte	0x00, 0xf0, 0x21, 0x00


	//----- nvinfo : EIATTR_KPARAM_INFO
	.align		4
.L_27933:
        /*0078*/ 	.byte	0x04, 0x17
        /*007a*/ 	.short	(.L_27935 - .L_27934)
.L_27934:
        /*007c*/ 	.word	0x00000000
        /*0080*/ 	.short	0x000e
        /*0082*/ 	.short	0x0060
        /*0084*/ 	.byte	0x00, 0xf0, 0x11, 0x00


	//----- nvinfo : EIATTR_KPARAM_INFO
	.align		4
.L_27935:
        /*0088*/ 	.byte	0x04, 0x17
        /*008a*/ 	.short	(.L_27937 - .L_27936)
.L_27936:
        /*008c*/ 	.word	0x00000000
        /*0090*/ 	.short	0x000d
        /*0092*/ 	.short	0x005c
        /*0094*/ 	.byte	0x00, 0xf0, 0x11, 0x00


	//----- nvinfo : EIATTR_KPARAM_INFO
	.align		4
.L_27937:
        /*0098*/ 	.byte	0x04, 0x17
        /*009a*/ 	.short	(.L_27939 - .L_27938)
.L_27938:
        /*009c*/ 	.word	0x00000000
        /*00a0*/ 	.short	0x000c
        /*00a2*/ 	.short	0x0058
        /*00a4*/ 	.byte	0x00, 0xf0, 0x11, 0x00


	//----- nvinfo : EIATTR_KPARAM_INFO
	.align		4
.L_27939:
        /*00a8*/ 	.byte	0x04, 0x17
        /*00aa*/ 	.short	(.L_27941 - .L_27940)
.L_27940:
        /*00ac*/ 	.word	0x00000000
        /*00b0*/ 	.short	0x000b
        /*00b2*/ 	.short	0x0050
        /*00b4*/ 	.byte	0x00, 0xf0, 0x21, 0x00


	//----- nvinfo : EIATTR_KPARAM_INFO
	.align		4
.L_27941:
        /*00b8*/ 	.byte	0x04, 0x17
        /*00ba*/ 	.short	(.L_27943 - .L_27942)
.L_27942:
        /*00bc*/ 	.word	0x00000000
        /*00c0*/ 	.short	0x000a
        /*00c2*/ 	.short	0x0048
        /*00c4*/ 	.byte	0x00, 0xf0, 0x11, 0x00


	//----- nvinfo : EIATTR_KPARAM_INFO
	.align		4
.L_27943:
        /*00c8*/ 	.byte	0x04, 0x17
        /*00ca*/ 	.short	(.L_27945 - .L_27944)
.L_27944:
        /*00cc*/ 	.word	0x00000000
        /*00d0*/ 	.short	0x0009
        /*00d2*/ 	.short	0x0040
        /*00d4*/ 	.byte	0x00, 0xf0, 0x21, 0x00


	//----- nvinfo : EIATTR_KPARAM_INFO
	.align		4
.L_27945:
        /*00d8*/ 	.byte	0x04, 0x17
        /*00da*/ 	.short	(.L_27947 - .L_27946)
.L_27946:
        /*00dc*/ 	.word	0x00000000
        /*00e0*/ 	.short	0x0008
        /*00e2*/ 	.short	0x0038
        /*00e4*/ 	.byte	0x00, 0xf0, 0x21, 0x00


	//----- nvinfo : EIATTR_KPARAM_INFO
	.align		4
.L_27947:
        /*00e8*/ 	.byte	0x04, 0x17
        /*00ea*/ 	.short	(.L_27949 - .L_27948)
.L_27948:
        /*00ec*/ 	.word	0x00000000
        /*00f0*/ 	.short	0x0007
        /*00f2*/ 	.short	0x0034
        /*00f4*/ 	.byte	0x00, 0xf0, 0x11, 0x00


	//----- nvinfo : EIATTR_KPARAM_INFO
	.align		4
.L_27949:
        /*00f8*/ 	.byte	0x04, 0x17
        /*00fa*/ 	.short	(.L_27951 - .L_27950)
.L_27950:
        /*00fc*/ 	.word	0x00000000
        /*0100*/ 	.short	0x0006
        /*0102*/ 	.short	0x0030
        /*0104*/ 	.byte	0x00, 0xf0, 0x11, 0x00


	//----- nvinfo : EIATTR_KPARAM_INFO
	.align		4
.L_27951:
        /*0108*/ 	.byte	0x04, 0x17
        /*010a*/ 	.short	(.L_27953 - .L_27952)
.L_27952:
        /*010c*/ 	.word	0x00000000
        /*0110*/ 	.short	0x0005
        /*0112*/ 	.short	0x0028
        /*0114*/ 	.byte	0x00, 0xf0, 0x21, 0x00


	//----- nvinfo : EIATTR_KPARAM_INFO
	.align		4
.L_27953:
        /*0118*/ 	.byte	0x04, 0x17
        /*011a*/ 	.short	(.L_27955 - .L_27954)
.L_27954:
        /*011c*/ 	.word	0x00000000
        /*0120*/ 	.short	0x0004
        /*0122*/ 	.short	0x0020
        /*0124*/ 	.byte	0x00, 0xf0, 0x21, 0x00


	//----- nvinfo : EIATTR_KPARAM_INFO
	.align		4
.L_27955:
        /*0128*/ 	.byte	0x04, 0x17
        /*012a*/ 	.short	(.L_27957 - .L_27956)
.L_27956:
        /*012c*/ 	.word	0x00000000
        /*0130*/ 	.short	0x0003
        /*0132*/ 	.short	0x0018
        /*0134*/ 	.byte	0x00, 0xf0, 0x21, 0x00


	//----- nvinfo : EIATTR_KPARAM_INFO
	.align		4
.L_27957:
        /*0138*/ 	.byte	0x04, 0x17
        /*013a*/ 	.short	(.L_27959 - .L_27958)
.L_27958:
        /*013c*/ 	.word	0x00000000
        /*0140*/ 	.short	0x0002
        /*0142*/ 	.short	0x0010
        /*0144*/ 	.byte	0x00, 0xf0, 0x21, 0x00


	//----- nvinfo : EIATTR_KPARAM_INFO
	.align		4
.L_27959:
        /*0148*/ 	.byte	0x04, 0x17
        /*014a*/ 	.short	(.L_27961 - .L_27960)
.L_27960:
        /*014c*/ 	.word	0x00000000
        /*0150*/ 	.short	0x0001
        /*0152*/ 	.short	0x0008
        /*0154*/ 	.byte	0x00, 0xf0, 0x21, 0x00


	//----- nvinfo : EIATTR_KPARAM_INFO
	.align		4
.L_27961:
        /*0158*/ 	.byte	0x04, 0x17
        /*015a*/ 	.short	(.L_27963 - .L_27962)
.L_27962:
        /*015c*/ 	.word	0x00000000
        /*0160*/ 	.short	0x0000
        /*0162*/ 	.short	0x0000
        /*0164*/ 	.byte	0x00, 0xf0, 0x21, 0x00


	//----- nvinfo : EIATTR_SPARSE_MMA_MASK
	.align		4
.L_27963:
        /*0168*/ 	.byte	0x03, 0x50
        /*016a*/ 	.short	0x0000


	//----- nvinfo : EIATTR_MAXREG_COUNT
	.align		4
        /*016c*/ 	.byte	0x03, 0x1b
        /*016e*/ 	.short	0x00ff


	//----- nvinfo : EIATTR_NUM_BARRIERS
	.align		4
        /*0170*/ 	.byte	0x02, 0x4c
        /*0172*/ 	.byte	0x01
	.zero		1


	//----- nvinfo : EIATTR_MERCURY_ISA_VERSION
	.align		4
        /*0174*/ 	.byte	0x03, 0x5f
        /*0176*/ 	.short	0x0101


	//----- nvinfo : EIATTR_COOP_GROUP_MASK_REGIDS
	.align		4
        /*0178*/ 	.byte	0x04, 0x29
        /*017a*/ 	.short	(.L_27965 - .L_27964)


	//   ....[0]....
.L_27964:
        /*017c*/ 	.word	0xffffffff


	//   ....[1]....
        /*0180*/ 	.word	0xffffffff


	//   ....[2]....
        /*0184*/ 	.word	0xffffffff


	//   ....[3]....
        /*0188*/ 	.word	0xffffffff


	//   ....[4]....
        /*018c*/ 	.word	0xffffffff


	//   ....[5]....
        /*0190*/ 	.word	0xffffffff


	//   ....[6]....
        /*0194*/ 	.word	0xffffffff


	//   ....[7]....
        /*0198*/ 	.word	0xffffffff


	//   ....[8]....
        /*019c*/ 	.word	0xffffffff


	//   ....[9]....
        /*01a0*/ 	.word	0xffffffff


	//   ....[10]....
        /*01a4*/ 	.word	0xffffffff


	//   ....[11]....
        /*01a8*/ 	.word	0xffffffff


	//   ....[12]....
        /*01ac*/ 	.word	0xffffffff


	//   ....[13]....
        /*01b0*/ 	.word	0xffffffff


	//   ....[14]....
        /*01b4*/ 	.word	0xffffffff


	//   ....[15]....
        /*01b8*/ 	.word	0xffffffff


	//   ....[16]....
        /*01bc*/ 	.word	0xffffffff


	//   ....[17]....
        /*01c0*/ 	.word	0xffffffff


	//   ....[18]....
        /*01c4*/ 	.word	0xffffffff


	//   ....[19]....
        /*01c8*/ 	.word	0xffffffff


	//   ....[20]....
        /*01cc*/ 	.word	0xffffffff


	//   ....[21]....
        /*01d0*/ 	.word	0xffffffff


	//   ....[22]....
        /*01d4*/ 	.word	0x05000010


	//   ....[23]....
        /*01d8*/ 	.word	0x05000010


	//   ....[24]....
        /*01dc*/ 	.word	0x05000010


	//   ....[25]....
        /*01e0*/ 	.word	0x05000010


	//   ....[26]....
        /*01e4*/ 	.word	0x05000010


	//----- nvinfo : EIATTR_COOP_GROUP_INSTR_OFFSETS
	.align		4
.L_27965:
        /*01e8*/ 	.byte	0x04, 0x28
        /*01ea*/ 	.short	(.L_27967 - .L_27966)


	//   ....[0]....
.L_27966:
        /*01ec*/ 	.word	0x00002280


	//   ....[1]....
        /*01f0*/ 	.word	0x000024c0


	//   ....[2]....
        /*01f4*/ 	.word	0x000024e0


	//   ....[3]....
        /*01f8*/ 	.word	0x00002500


	//   ....[4]....
        /*01fc*/ 	.word	0x00002520


	//   ....[5]....
        /*0200*/ 	.word	0x00002670


	//   ....[6]....
        /*0204*/ 	.word	0x000026a0


	//   ....[7]....
        /*0208*/ 	.word	0x000026c0


	//   ....[8]....
        /*020c*/ 	.word	0x00003580


	//   ....[9]....
        /*0210*/ 	.word	0x000035f0


	//   ....[10]....
        /*0214*/ 	.word	0x00003620


	//   ....[11]....
        /*0218*/ 	.word	0x000036a0


	//   ....[12]....
        /*021c*/ 	.word	0x000036f0


	//   ....[13]....
        /*0220*/ 	.word	0x00003740


	//   ....[14]....
        /*0224*/ 	.word	0x00003760


	//   ....[15]....
        /*0228*/ 	.word	0x00003780


	//   ....[16]....
        /*022c*/ 	.word	0x00005910


	//   ....[17]....
        /*0230*/ 	.word	0x00005950


	//   ....[18]....
        /*0234*/ 	.word	0x00005990


	//   ....[19]....
        /*0238*/ 	.word	0x000059d0


	//   ....[20]....
        /*023c*/ 	.word	0x00005a00


	//   ....[21]....
        /*0240*/ 	.word	0x00005a10


	//   ....[22]....
        /*0244*/ 	.word	0x000061f0


	//   ....[23]....
        /*0248*/ 	.word	0x000062a0


	//   ....[24]....
        /*024c*/ 	.word	0x00006340


	//   ....[25]....
        /*0250*/ 	.word	0x000063b0


	//   ....[26]....
        /*0254*/ 	.word	0x00006420


	//----- nvinfo : EIATTR_EXIT_INSTR_OFFSETS
	.align		4
.L_27967:
        /*0258*/ 	.byte	0x04, 0x1c
        /*025a*/ 	.short	(.L_27969 - .L_27968)


	//   ....[0]....
.L_27968:
        /*025c*/ 	.word	0x00000090


	//   ....[1]....
        /*0260*/ 	.word	0x00005de0


	//   ....[2]....
        /*0264*/ 	.word	0x00005ee0


	//   ....[3]....
        /*0268*/ 	.word	0x00006190


	//----- nvinfo : EIATTR_CRS_STACK_SIZE
	.align		4
.L_27969:
        /*026c*/ 	.byte	0x04, 0x1e
        /*026e*/ 	.short	(.L_27971 - .L_27970)
.L_27970:
        /*0270*/ 	.word	0x00000000


	//----- nvinfo : EIATTR_CBANK_PARAM_SIZE
	.align		4
.L_27971:
        /*0274*/ 	.byte	0x03, 0x19
        /*0276*/ 	.short	0x008c


	//----- nvinfo : EIATTR_PARAM_CBANK
	.align		4
        /*0278*/ 	.byte	0x04, 0x0a
        /*027a*/ 	.short	(.L_27973 - .L_27972)
	.align		4
.L_27972:
        /*027c*/ 	.word	index@(.nv.constant0._ZN4vllm25paged_attention_v2_kernelIttLi96ELi16ELi128ELNS_18Fp8KVCacheDataTypeE0ELb0ELi512EEEvPfS2_PT_PKS3_PKT0_S9_ifPKiSB_iPKfiiiSD_SD_iiiii)
        /*0280*/ 	.short	0x0210
        /*0282*/ 	.short	0x008c


	//----- nvinfo : EIATTR_SW_WAR
	.align		4
.L_27973:
        /*0284*/ 	.byte	0x04, 0x36
        /*0286*/ 	.short	(.L_27975 - .L_27974)
.L_27974:
        /*0288*/ 	.word	0x00000008
.L_27975:


//--------------------- .nv.info._ZN4vllm25paged_attention_v2_kernelIttLi80ELi16ELi128ELNS_18Fp8KVCacheDataTypeE0ELb0ELi512EEEvPfS2_PT_PKS3_PKT0_S9_ifPKiSB_iPKfiiiSD_SD_iiiii --------------------------
	.section	.nv.info._ZN4vllm25paged_attention_v2_kernelIttLi80ELi16ELi128ELNS_18Fp8KVCacheDataTypeE0ELb0ELi512EEEvPfS2_PT_PKS3_PKT0_S9_ifPKiSB_iPKfiiiSD_SD_iiiii,"",@"SHT_CUDA_INFO"
	.sectionflags	@""
	.align	4


	//----- nvinfo : EIATTR_CUDA_API_VERSION
	.align		4
        /*0000*/ 	.byte	0x04, 0x37
        /*0002*/ 	.short	(.L_27977 - .L_27976)
.L_27976:
        /*0004*/ 	.word	0x00000082


	//----- nvinfo : EIATTR_KPARAM_INFO
	.align		4
.L_27977:
        /*0008*/ 	.byte	0x04, 0x17
        /*000a*/ 	.short	(.L_27979 - .L_27978)
.L_27978:
        /*000c*/ 	.word	0x00000000
        /*0010*/ 	.short	0x0015
        /*0012*/ 	.short	0x0088
        /*0014*/ 	.byte	0x00, 0xf0, 0x11, 0x00


	//----- nvinfo : EIATTR_KPARAM_INFO
	.align		4
.L_27979:
        /*0018*/ 	.byte	0x04, 0x17
        /*001a*/ 	.short	(.L_27981 - .L_27980)
.L_27980:
        /*001c*/ 	.word	0x00000000
        /*0020*/ 	.short	0x0014
        /*0022*/ 	.short	0x0084
        /*0024*/ 	.byte	0x00, 0xf0, 0x11, 0x00


	//----- nvinfo : EIATTR_KPARAM_INFO
	.align		4
.L_27981:
        /*0028*/ 	.byte	0x04, 0x17
        /*002a*/ 	.short	(.L_27983 - .L_27982)
.L_27982:
        /*002c*/ 	.word	0x00000000
        /*0030*/ 	.short	0x0013
        /*0032*/ 	.short	0x0080
        /*0034*/ 	.byte	0x00, 0xf0, 0x11, 0x00


	//----- nvinfo : EIATTR_KPARAM_INFO
	.align		4
.L_27983:
        /*0038*/ 	.byte	0x04, 0x17
        /*003a*/ 	.short	(.L_27985 - .L_27984)
.L_27984:
        /*003c*/ 	.word	0x00000000
        /*0040*/ 	.short	0x0012
        /*0042*/ 	.short	0x007c
        /*0044*/ 	.byte	0x00, 0xf0, 0x11, 0x00


	//----- nvinfo : EIATTR_KPARAM_INFO
	.align		4
.L_27985:
        /*0048*/ 	.byte	0x04, 0x17
        /*004a*/ 	.short	(.L_27987 - .L_27986)
.L_27986:
        /*004c*/ 	.word	0x00000000
        /*0050*/ 	.short	0x0011
        /*0052*/ 	.short	0x0078
        /*0054*/ 	.byte	0x00, 0xf0, 0x11, 0x00


	//----- nvinfo : EIATTR_KPARAM_INFO
	.align		4
.L_27987:
        /*0058*/ 	.byte	0x04, 0x17
        /*005a*/ 	.short	(.L_27989 - .L_27988)
.L_27988:
        /*005c*/ 	.word	0x00000000
        /*0060*/ 	.short	0x0010
        /*0062*/ 	.short	0x0070
        /*0064*/ 	.byte	0x00, 0xf0, 0x21, 0x00


	//----- nvinfo : EIATTR_KPARAM_INFO
	.align		4
.L_27989:
        /*0068*/ 	.byte	0x04, 0x17
        /*006a*/ 	.short	(.L_27991 - .L_27990)
.L_27990:
        /*006c*/ 	.word	0x00000000
        /*0070*/ 	.short	0x000f
        /*0072*/ 	.short	0x0068
        /*0074*/ 	.byte	0x00, 0xf0, 0x21, 0x00


	//----- nvinfo : EIATTR_KPARAM_INFO
	.align		4
.L_27991:
        /*0078*/ 	.byte	0x04, 0x17
        /*007a*/ 	.short	(.L_27993 - .L_27992)
.L_27992:
        /*007c*/ 	.word	0x00000000
        /*0080*/ 	.short	0x000e
        /*0082*/ 	.short	0x0060
        /*0084*/ 	.byte	0x00, 0xf0, 0x11, 0x00


	//----- nvinfo : EIATTR_KPARAM_INFO
	.align		4
.L_27993:
        /*0088*/ 	.byte	0x04, 0x17
        /*008a*/ 	.short	(.L_27995 - .L_27994)
.L_27994:
        /*008c*/ 	.word	0x00000000
        /*0090*/ 	.short	0x000d
        /*0092*/ 	.short	0x005c
        /*0094*/ 	.byte	0x00, 0xf0, 0x11, 0x00


	//----- nvinfo : EIATTR_KPARAM_INFO
	.align		4
.L_27995:
        /*0098*/ 	.byte	0x04, 0x17
        /*009a*/ 	.short	(.L_27997 - .L_27996)
.L_27996:
        /*009c*/ 	.word	0x00000000
        /*00a0*/ 	.short	0x000c
        /*00a2*/ 	.short	0x0058
        /*00a4*/ 	.byte	0x00, 0xf0, 0x11, 0x00


	//----- nvinfo : EIATTR_KPARAM_INFO
	.align		4
.L_27997:
        /*00a8*/ 	.byte	0x04, 0x17
        /*00aa*/ 	.short	(.L_27999 - .L_27998)
.L_27998:
        /*00ac*/ 	.word	0x00000000
        /*00b0*/ 	.short	0x000b
        /*00b2*/ 	.short	0x0050
        /*00b4*/ 	.byte	0x00, 0xf0, 0x21, 0x00


	//----- nvinfo : EIATTR_KPARAM_INFO
	.align		4
.L_27999:
        /*00b8*/ 	.byte	0x04, 0x17
        /*00ba*/ 	.short	(.L_28001 - .L_28000)
.L_28000:
        /*00bc*/ 	.word	0x00000000
        /*00c0*/ 	.short	0x000a
        /*00c2*/ 	.short	0x0048
        /*00c4*/ 	.byte	0x00, 0xf0, 0x11, 0x00


	//----- nvinfo : EIATTR_KPARAM_INFO
	.align		4
.L_28001:
        /*00c8*/ 	.byte	0x04, 0x17
        /*00ca*/ 	.short	(.L_28003 - .L_28002)
.L_28002:
        /*00cc*/ 	.word	0x00000000
        /*00d0*/ 	.short	0x0009
        /*00d2*/ 	.short	0x0040
        /*00d4*/ 	.byte	0x00, 0xf0, 0x21, 0x00


	//----- nvinfo : EIATTR_KPARAM_INFO
	.align		4
.L_28003:
        /*00d8*/ 	.byte	0x04, 0x17
        /*00da*/ 	.short	(.L_28005 - .L_28004)
.L_28004:
        /*00dc*/ 	.word	0x00000000
        /*00e0*/ 	.short	0x0008
        /*00e2*/ 	.short	0x0038
        /*00e4*/ 	.byte	0x00, 0xf0, 0x21, 0x00


	//----- nvinfo : EIATTR_KPARAM_INFO
	.align		4
.L_28005:
        /*00e8*/ 	.byte	0x04, 0x17
        /*00ea*/ 	.short	(.L_28007 - .L_28006)
.L_28006:
        /*00ec*/ 	.word	0x00000000
        /*00f0*/ 	.short	0x0007
        /*00f2*/ 	.short	0x0034
        /*00f4*/ 	.byte	0x00, 0xf0, 0x11, 0x00


	//----- nvinfo : EIATTR_KPARAM_INFO
	.align		4
.L_28007:
        /*00f8*/ 	.byte	0x04, 0x17
        /*00fa*/ 	.short	(.L_28009 - .L_28008)
.L_28008:
        /*00fc*/ 	.word	0x00000000
        /*0100*/ 	.short	0x0006
        /*0102*/ 	.short	0x0030
        /*0104*/ 	.byte	0x00, 0xf0, 0x11, 0x00


	//----- nvinfo : EIATTR_KPARAM_INFO
	.align		4
.L_28009:
        /*0108*/ 	.byte	0x04, 0x17
        /*010a*/ 	.short	(.L_28011 - .L_28010)
.L_28010:
        /*010c*/ 	.word	0x00000000
        /*0110*/ 	.short	0x0005
        /*0112*/ 	.short	0x0028
        /*0114*/ 	.byte	0x00, 0xf0, 0x21, 0x00


	//----- nvinfo : EIATTR_KPARAM_INFO
	.align		4
.L_28011:
        /*0118*/ 	.byte	0x04, 0x17
        /*011a*/ 	.short	(.L_28013 - .L_28012)
.L_28012:
        /*011c*/ 	.word	0x00000000
        /*0120*/ 	.short	0x0004
        /*0122*/ 	.short	0x0020
        /*0124*/ 	.byte	0x00, 0xf0, 0x21, 0x00


	//----- nvinfo : EIATTR_KPARAM_INFO
	.align		4
.L_28013:
        /*0128*/ 	.byte	0x04, 0x17
        /*012a*/ 	.short	(.L_28015 - .L_28014)
.L_28014:
        /*012c*/ 	.word	0x00000000
        /*0130*/ 	.short	0x0003
        /*0132*/ 	.short	0x0018
        /*0134*/ 	.byte	0x00, 0xf0, 0x21, 0x00


	//----- nvinfo : EIATTR_KPARAM_INFO
	.align		4
.L_28015:
        /*0138*/ 	.byte	0x04, 0x17
        /*013a*/ 	.short	(.L_28017 - .L_28016)
.L_28016:
        /*013c*/ 	.word	0x00000000
        /*0140*/ 	.short	0x0002
        /*0142*/ 	.short	0x0010
        /*0144*/ 	.byte	0x00, 0xf0, 0x21, 0x00


	//----- nvinfo : EIATTR_KPARAM_INFO
	.align		4
.L_28017:
        /*0148*/ 	.byte	0x04, 0x17
        /*014a*/ 	.short	(.L_28019 - .L_28018)
.L_28018:
        /*014c*/ 	.word	0x00000000
        /*0150*/ 	.short	0x0001
        /*0152*/ 	.short	0x0008
        /*0154*/ 	.byte	0x00, 0xf0, 0x21, 0x00


	//----- nvinfo : EIATTR_KPARAM_INFO
	.align		4
.L_28019:
        /*0158*/ 	.byte	0x04, 0x17
        /*015a*/ 	.short	(.L_28021 - .L_28020)
.L_28020:
        /*015c*/ 	.word	0x00000000
        /*0160*/ 	.short	0x0000
        /*0162*/ 	.short	0x0000
        /*0164*/ 	.byte	0x00, 0xf0, 0x21, 0x00


	//----- nvinfo : EIATTR_SPARSE_MMA_MASK
	.align		4
.L_28021:
        /*0168*/ 	.byte	0x03, 0x50
        /*016a*/ 	.short	0x0000


	//----- nvinfo : EIATTR_MAXREG_COUNT
	.align		4
        /*016c*/ 	.byte	0x03, 0x1b
        /*016e*/ 	.short	0x00ff


	//----- nvinfo : EIATTR_NUM_BARRIERS
	.align		4
        /*0170*/ 	.byte	0x02, 0x4c
        /*0172*/ 	.byte	0x01
	.zero		1


	//----- nvinfo : EIATTR_MERCURY_ISA_VERSION
	.align		4
        /*0174*/ 	.byte	0x03, 0x5f
        /*0176*/ 	.short	0x0101


	//----- nvinfo : EIATTR_COOP_GROUP_MASK_REGIDS
	.align		4
        /*0178*/ 	.byte	0x04, 0x29
        /*017a*/ 	.short	(.L_28023 - .L_28022)


	//   ....[0]....
.L_28022:
        /*017c*/ 	.word	0xffffffff


	//   ....[1]....
        /*0180*/ 	.word	0xffffffff


	//   ....[2]....
        /*0184*/ 	.word	0xffffffff


	//   ....[3]....
        /*0188*/ 	.word	0xffffffff


	//   ....[4]....
        /*018c*/ 	.word	0xffffffff


	//   ....[5]....
        /*0190*/ 	.word	0xffffffff


	//   ....[6]....
        /*0194*/ 	.word	0xffffffff


	//   ....[7]....
        /*0198*/ 	.word	0xffffffff


	//   ....[8]....
        /*019c*/ 	.word	0xffffffff


	//   ....[9]....
        /*01a0*/ 	.word	0xffffffff


	//   ....[10]....
        /*01a4*/ 	.word	0xffffffff


	//   ....[11]....
        /*01a8*/ 	.word	0xffffffff


	//   ....[12]....
        /*01ac*/ 	.word	0xffffffff


	//   ....[13]....
        /*01b0*/ 	.word	0xffffffff


	//   ....[14]....
        /*01b4*/ 	.word	0xffffffff


	//   ....[15]....
        /*01b8*/ 	.word	0xffffffff


	//   ....[16]....
        /*01bc*/ 	.word	0xffffffff


	//   ....[17]....
        /*01c0*/ 	.word	0xffffffff


	//   ....[18]....
        /*01c4*/ 	.word	0xffffffff


	//   ....[19]....
        /*01c8*/ 	.word	0xffffffff


	//   ....[20]....
        /*01cc*/ 	.word	0xffffffff


	//   ....[21]....
        /*01d0*/ 	.word	0x05000010


	//   ....[22]....
        /*01d4*/ 	.word	0x05000010


	//   ....[23]....
        /*01d8*/ 	.word	0x05000010


	//   ....[24]....
        /*01dc*/ 	.word	0x05000010


	//   ....[25]....
        /*01e0*/ 	.word	0x05000010


	//----- nvinfo : EIATTR_COOP_GROUP_INSTR_OFFSETS
	.align		4
.L_28023:
        /*01e4*/ 	.byte	0x04, 0x28
        /*01e6*/ 	.short	(.L_28025 - .L_28024)


	//   ....[0]....
.L_28024:
        /*01e8*/ 	.word	0x00001ef0


	//   ....[1]....
        /*01ec*/ 	.word	0x00002130


	//   ....[2]....
        /*01f0*/ 	.word	0x00002150


	//   ....[3]....
        /*01f4*/ 	.word	0x00002170


	//   ....[4]....
        /*01f8*/ 	.word	0x00002190


	//   ....[5]....
        /*01fc*/ 	.word	0x000022e0


	//   ....[6]....
        /*0200*/ 	.word	0x00002300


	//   ....[7]....
        /*0204*/ 	.word	0x00002330


	//   ....[8]....
        /*0208*/ 	.word	0x000031f0


	//   ....[9]....
        /*020c*/ 	.word	0x00003270


	//   ....[10]....
        /*0210*/ 	.word	0x000032b0


	//   ....[11]....
        /*0214*/ 	.word	0x00003300


	//   ....[12]....
        /*0218*/ 	.word	0x00003360


	//   ....[13]....
        /*021c*/ 	.word	0x000033b0


	//   ....[14]....
        /*0220*/ 	.word	0x000033d0


	//   ....[15]....
        /*0224*/ 	.word	0x000033f0


	//   ....[16]....
        /*0228*/ 	.word	0x00005280


	//   ....[17]....
        /*022c*/ 	.word	0x000052c0


	//   ....[18]....
        /*0230*/ 	.word	0x00005300


	//   ....[19]....
        /*0234*/ 	.word	0x00005340


	//   ....[20]....
        /*0238*/ 	.word	0x00005370


	//   ....[21]....
        /*023c*/ 	.word	0x00005a70


	//   ....[22]....
        /*0240*/ 	.word	0x00005b20


	//   ....[23]....
        /*0244*/ 	.word	0x00005bc0


	//   ....[24]....
        /*0248*/ 	.word	0x00005c30


	//   ....[25]....
        /*024c*/ 	.word	0x00005ca0


	//----- nvinfo : EIATTR_EXIT_INSTR_OFFSETS
	.align		4
.L_28025:
        /*0250*/ 	.byte	0x04, 0x1c
        /*0252*/ 	.short	(.L_28027 - .L_28026)


	//   ....[0]....
.L_28026:
        /*0254*/ 	.word	0x00000090


	//   ....[1]....
        /*0258*/ 	.word	0x000056d0


	//   ....[2]....
        /*025c*/ 	.word	0x000057d0


	//   ....[3]....
        /*0260*/ 	.word	0x00005a10


	//----- nvinfo : EIATTR_CRS_STACK_SIZE
	.align		4
.L_28027:
        /*0264*/ 	.byte	0x04, 0x1e
        /*0266*/ 	.short	(.L_28029 - .L_28028)
.L_28028:
        /*0268*/ 	.word	0x00000000


	//----- nvinfo : EIATTR_CBANK_PARAM_SIZE
	.align		4
.L_28029:
        /*026c*/ 	.byte	0x03, 0x19
        /*026e*/ 	.short	0x008c


	//----- nvinfo : EIATTR_PARAM_CBANK
	.align		4
        /*0270*/ 	.byte	0x04, 0x0a
        /*0272*/ 	.short	(.L_28031 - .L_28030)
	.align		4
.L_28030:
        /*0274*/ 	.word	index@(.nv.constant0._ZN4vllm25paged_attention_v2_kernelIttLi80ELi16ELi128ELNS_18Fp8KVCacheDataTypeE0ELb0ELi512EEEvPfS2_PT_PKS3_PKT0_S9_ifPKiSB_iPKfiiiSD_SD_iiiii)
        /*0278*/ 	.short	0x0210
        /*027a*/ 	.short	0x008c


	//----- nvinfo : EIATTR_SW_WAR
	.align		4
.L_28031:
        /*027c*/ 	.byte	0x04, 0x36
        /*027e*/ 	.short	(.L_28033 - .L_28032)
.L_28032:
        /*0280*/ 	.word	0x00000008
.L_28033:


//--------------------- .nv.info._ZN4vllm25paged_attention_v2_kernelIttLi64ELi16ELi128ELNS_18Fp8KVCacheDataTypeE0ELb0ELi512EEEvPfS2_PT_PKS3_PKT0_S9_ifPKiSB_iPKfiiiSD_SD_iiiii --------------------------
	.section	.nv.info._ZN4vllm25paged_attention_v2_kernelIttLi64ELi16ELi128ELNS_18Fp8KVCacheDataTypeE0ELb0ELi512EEEvPfS2_PT_PKS3_PKT0_S9_ifPKiSB_iPKfiiiSD_SD_iiiii,"",@"SHT_CUDA_INFO"
	.sectionflags	@""
	.align	4


	//----- nvinfo : EIATTR_CUDA_API_VERSION
	.align		4
        /*0000*/ 	.byte	0x04, 0x37
        /*0002*/ 	.short	(.L_28035 - .L_28034)
.L_28034:
        /*0004*/ 	.word	0x00000082


	//----- nvinfo : EIATTR_KPARAM_INFO
	.align		4
.L_28035:
        /*0008*/ 	.byte	0x04, 0x17
        /*000a*/ 	.short	(.L_28037 - .L_28036)
.L_28036:
        /*000c*/ 	.word	0x00000000
        /*0010*/ 	.short	0x0015
        /*0012*/ 	.short	0x0088
        /*0014*/ 	.byte	0x00, 0xf0, 0x11, 0x00


	//----- nvinfo : EIATTR_KPARAM_INFO
	.align		4
.L_28037:
        /*0018*/ 	.byte	0x04, 0x17
        /*001a*/ 	.short	(.L_28039 - .L_28038)
.L_28038:
        /*001c*/ 	.word	0x00000000
        /*0020*/ 	.short	0x0014
        /*0022*/ 	.short	0x0084
        /*0024*/ 	.byte	0x00, 0xf0, 0x11, 0x00


	//----- nvinfo : EIATTR_KPARAM_INFO
	.align		4
.L_28039:
        /*0028*/ 	.byte	0x04, 0x17
        /*002a*/ 	.short	(.L_28041 - .L_28040)
.L_28040:
        /*002c*/ 	.word	0x00000000
        /*0030*/ 	.short	0x0013
        /*0032*/ 	.short	0x0080
        /*0034*/ 	.byte	0x00, 0xf0, 0x11, 0x00


	//----- nvinfo : EIATTR_KPARAM_INFO
	.align		4
.L_28041:
        /*0038*/ 	.byte	0x04, 0x17
        /*003a*/ 	.short	(.L_28043 - .L_28042)
.L_28042:
        /*003c*/ 	.word	0x00000000
        /*0040*/ 	.short	0x0012
        /*0042*/ 	.short	0x007c
        /*0044*/ 	.byte	0x00, 0xf0, 0x11, 0x00


	//----- nvinfo : EIATTR_KPARAM_INFO
	.align		4
.L_28043:
        /*0048*/ 	.byte	0x04, 0x17
        /*004a*/ 	.short	(.L_28045 - .L_28044)
.L_28044:
        /*004c*/ 	.word	0x00000000
        /*0050*/ 	.short	0x0011
        /*0052*/ 	.short	0x0078
        /*0054*/ 	.byte	0x00, 0xf0, 0x11, 0x00


	//----- nvinfo : EIATTR_KPARAM_INFO
	.align		4
.L_28045:
        /*0058*/ 	.byte	0x04, 0x17
        /*005a*/ 	.short	(.L_28047 - .L_28046)
.L_28046:
        /*005c*/ 	.word	0x00000000
        /*0060*/ 	.short	0x0010
        /*0062*/ 	.short	0x0070
        /*0064*/ 	.byte	0x00, 0xf0, 0x21, 0x00


	//----- nvinfo : EIATTR_KPARAM_INFO
	.align		4
.L_28047:
        /*0068*/ 	.byte	0x04, 0x17
        /*006a*/ 	.short	(.L_28049 - .L_28048)
.L_28048:
        /*006c*/ 	.word	0x00000000
        /*0070*/ 	.short	0x000f
        /*0072*/ 	.short	0x0068
        /*0074*/ 	.byte	0x00, 0xf0, 0x21, 0x00


	//----- nvinfo : EIATTR_KPARAM_INFO
	.align		4
.L_28049:
        /*0078*/ 	.byte	0x04, 0x17
        /*007a*/ 	.short	(.L_28051 - .L_28050)
.L_28050:
        /*007c*/ 	.word	0x00000000
        /*0080*/ 	.short	0x000e
        /*0082*/ 	.short	0x0060
        /*0084*/ 	.byte	0x00, 0xf0, 0x11, 0x00


	//----- nvinfo : EIATTR_KPARAM_INFO
	.align		4
.L_28051:
        /*0088*/ 	.byte	0x04, 0x17
        /*008a*/ 	.short	(.L_28053 - .L_28052)
.L_28052:
        /*008c*/ 	.word	0x00000000
        /*0090*/ 	.short	0x000d
        /*0092*/ 	.short	0x005c
        /*0094*/ 	.byte	0x00, 0xf0, 0x11, 0x00


	//----- nvinfo : EIATTR_KPARAM_INFO
	.align		4
.L_28053:
        /*0098*/ 	.byte	0x04, 0x17
        /*009a*/ 	.short	(.L_28055 - .L_28054)
.L_28054:
        /*009c*/ 	.word	0x00000000
        /*00a0*/ 	.short	0x000c
        /*00a2*/ 	.short	0x0058
        /*00a4*/ 	.byte	0x00, 0xf0, 0x11, 0x00


	//----- nvinfo : EIATTR_KPARAM_INFO
	.align		4
.L_28055:
        /*00a8*/ 	.byte	0x04, 0x17
        /*00aa*/ 	.short	(.L_28057 - .L_28056)
.L_28056:
        /*00ac*/ 	.word	0x00000000
        /*00b0*/ 	.short	0x000b
        /*00b2*/ 	.short	0x0050
        /*00b4*/ 	.byte	0x00, 0xf0, 0x21, 0x00


	//----- nvinfo : EIATTR_KPARAM_INFO
	.align		4
.L_28057:
        /*00b8*/ 	.byte	0x04, 0x17
        /*00ba*/ 	.short	(.L_28059 - .L_28058)
.L_28058:
        /*00bc*/ 	.word	0x00000000
        /*00c0*/ 	.short	0x000a
        /*00c2*/ 	.short	0x0048
        /*00c4*/ 	.byte	0x00, 0xf0, 0x11, 0x00


	//----- nvinfo : EIATTR_KPARAM_INFO
	.align		4
.L_28059:
        /*00c8*/ 	.byte	0x04, 0x17
        /*00ca*/ 	.short	(.L_28061 - .L_28060)
.L_28060:
        /*00cc*/ 	.word	0x00000000
        /*00d0*/ 	.short	0x0009
        /*00d2*/ 	.short	0x0040
        /*00d4*/ 	.byte	0x00, 0xf0, 0x21, 0x00


	//----- nvinfo : EIATTR_KPARAM_INFO
	.align		4
.L_28061:
        /*00d8*/ 	.byte	0x04, 0x17
        /*00da*/ 	.short	(.L_28063 - .L_28062)
.L_28062:
        /*00dc*/ 	.word	0x00000000
        /*00e0*/ 	.short	0x0008
        /*00e2*/ 	.short	0x0038
        /*00e4*/ 	.byte	0x00, 0xf0, 0x21, 0x00


	//----- nvinfo : EIATTR_KPARAM_INFO
	.align		4
.L_28063:
        /*00e8*/ 	.byte	0x04, 0x17
        /*00ea*/ 	.short	(.L_28065 - .L_28064)
.L_28064:
        /*00ec*/ 	.word	0x00000000
        /*00f0*/ 	.short	0x0007
        /*00f2*/ 	.short	0x0034
        /*00f4*/ 	.byte	0x00, 0xf0, 0x11, 0x00


	//----- nvinfo : EIATTR_KPARAM_INFO
	.align		4
.L_28065:
        /*00f8*/ 	.byte	0x04, 0x17
        /*00fa*/ 	.short	(.L_28067 - .L_28066)
.L_28066:
        /*00fc*/ 	.word	0x00000000
        /*0100*/ 	.short	0x0006
        /*0102*/ 	.short	0x0030
        /*0104*/ 	.byte	0x00, 0xf0, 0x11, 0x00


	//----- nvinfo : EIATTR_KPARAM_INFO
	.align		4
.L_28067:
        /*0108*/ 	.byte	0x04, 0x17
        /*010a*/ 	.short	(.L_28069 - .L_28068)
.L_28068:
        /*010c*/ 	.word	0x00000000
        /*0110*/ 	.short	0x0005
        /*0112*/ 	.short	0x0028
        /*0114*/ 	.byte	0x00, 0xf0, 0x21, 0x00


	//----- nvinfo : EIATTR_KPARAM_INFO
	.align		4
.L_28069:
        /*0118*/ 	.byte	0x04, 0x17
        /*011a*/ 	.short	(.L_28071 - .L_28070)
.L_28070:
        /*011c*/ 	.word	0x00000000
        /*0120*/ 	.short	0x0004
        /*0122*/ 	.short	0x0020
        /*0124*/ 	.byte	0x00, 0xf0, 0x21, 0x00


	//----- nvinfo : EIATTR_KPARAM_INFO
	.align		4
.L_28071:
        /*0128*/ 	.byte	0x04, 0x17
        /*012a*/ 	.short	(.L_28073 - .L_28072)
.L_28072:
        /*012c*/ 	.word	0x00000000
        /*0130*/ 	.short	0x0003
        /*0132*/ 	.short	0x0018
        /*0134*/ 	.byte	0x00, 0xf0, 0x21, 0x00


	//----- nvinfo : EIATTR_KPARAM_INFO
	.align		4
.L_28073:
        /*0138*/ 	.byte	0x04, 0x17
        /*013a*/ 	.short	(.L_28075 - .L_28074)
.L_28074:
        /*013c*/ 	.word	0x00000000
        /*0140*/ 	.short	0x0002
        /*0142*/ 	.short	0x0010
        /*0144*/ 	.byte	0x00, 0xf0, 0x21, 0x00


	//----- nvinfo : EIATTR_KPARAM_INFO
	.align		4
.L_28075:
        /*0148*/ 	.byte	0x04, 0x17
        /*014a*/ 	.short	(.L_28077 - .L_28076)
.L_28076:
        /*014c*/ 	.word	0x00000000
        /*0150*/ 	.short	0x0001
        /*0152*/ 	.short	0x0008
        /*0154*/ 	.byte	0x00, 0xf0, 0x21, 0x00


	//----- nvinfo : EIATTR_KPARAM_INFO
	.align		4
.L_28077:
        /*0158*/ 	.byte	0x04, 0x17
        /*015a*/ 	.short	(.L_28079 - .L_28078)
.L_28078:
        /*015c*/ 	.word	0x00000000
        /*0160*/ 	.short	0x0000
        /*0162*/ 	.short	0x0000
        /*0164*/ 	.byte	0x00, 0xf0, 0x21, 0x00


	//----- nvinfo : EIATTR_SPARSE_MMA_MASK
	.align		4
.L_28079:
        /*0168*/ 	.byte	0x03, 0x50
        /*016a*/ 	.short	0x0000


	//----- nvinfo : EIATTR_MAXREG_COUNT
	.align		4
        /*016c*/ 	.byte	0x03, 0x1b
        /*016e*/ 	.short	0x00ff


	//----- nvinfo : EIATTR_NUM_BARRIERS
	.align		4
        /*0170*/ 	.byte	0x02, 0x4c
        /*0172*/ 	.byte	0x01
	.zero		1


	//----- nvinfo : EIATTR_MERCURY_ISA_VERSION
	.align		4
        /*0174*/ 	.byte	0x03, 0x5f
        /*0176*/ 	.short	0x0101


	//----- nvinfo : EIATTR_COOP_GROUP_MASK_REGIDS
	.align		4
        /*0178*/ 	.byte	0x04, 0x29
        /*017a*/ 	.short	(.L_28081 - .L_28080)


	//   ....[0]....
.L_28080:
        /*017c*/ 	.word	0xffffffff


	//   ....[1]....
        /*0180*/ 	.word	0xffffffff


	//   ....[2]....
        /*0184*/ 	.word	0xffffffff


	//   ....[3]....
        /*0188*/ 	.word	0xffffffff


	//   ....[4]....
        /*018c*/ 	.word	0xffffffff


	//   ....[5]....
        /*0190*/ 	.word	0xffffffff


	//   ....[6]....
        /*0194*/ 	.word	0xffffffff


	//   ....[7]....
        /*0198*/ 	.word	0xffffffff


	//   ....[8]....
        /*019c*/ 	.word	0xffffffff


	//   ....[9]....
        /*01a0*/ 	.word	0xffffffff


	//   ....[10]....
        /*01a4*/ 	.word	0xffffffff


	//   ....[11]....
        /*01a8*/ 	.word	0xffffffff


	//   ....[12]....
        /*01ac*/ 	.word	0xffffffff


	//   ....[13]....
        /*01b0*/ 	.word	0xffffffff


	//   ....[14]....
        /*01b4*/ 	.word	0xffffffff


	//   ....[15]....
        /*01b8*/ 	.word	0xffffffff


	//   ....[16]....
        /*01bc*/ 	.word	0xffffffff


	//   ....[17]....
        /*01c0*/ 	.word	0xffffffff


	//   ....[18]....
        /*01c4*/ 	.word	0xffffffff


	//   ....[19]....
        /*01c8*/ 	.word	0xffffffff


	//   ....[20]....
        /*01cc*/ 	.word	0x05000011


	//   ....[21]....
        /*01d0*/ 	.word	0x05000011


	//   ....[22]....
        /*01d4*/ 	.word	0x05000011


	//   ....[23]....
        /*01d8*/ 	.word	0x05000011


	//   ....[24]....
        /*01dc*/ 	.word	0x05000011


	//----- nvinfo : EIATTR_COOP_GROUP_INSTR_OFFSETS
	.align		4
.L_28081:
        /*01e0*/ 	.byte	0x04, 0x28
        /*01e2*/ 	.short	(.L_28083 - .L_28082)


	//   ....[0]....
.L_28082:
        /*01e4*/ 	.word	0x00001b50


	//   ....[1]....
        /*01e8*/ 	.word	0x00001d90


	//   ....[2]....
        /*01ec*/ 	.word	0x00001db0


	//   ....[3]....
        /*01f0*/ 	.word	0x00001dd0


	//   ....[4]....
        /*01f4*/ 	.word	0x00001df0


	//   ....[5]....
        /*01f8*/ 	.word	0x00001f50


	//   ....[6]....
        /*01fc*/ 	.word	0x00001f70


	//   ....[7]....
        /*0200*/ 	.word	0x00001f90


	//   ....[8]....
        /*0204*/ 	.word	0x00002e50


	//   ....[9]....
        /*0208*/ 	.word	0x00002ed0


	//   ....[10]....
        /*020c*/ 	.word	0x00002f10


	//   ....[11]....
        /*0210*/ 	.word	0x00002f70


	//   ....[12]....
        /*0214*/ 	.word	0x00002fc0


	//   ....[13]....
        /*0218*/ 	.word	0x00003010


	//   ....[14]....
        /*021c*/ 	.word	0x00003030


	//   ....[15]....
        /*0220*/ 	.word	0x00003050


	//   ....[16]....
        /*0224*/ 	.word	0x00004bd0


	//   ....[17]....
        /*0228*/ 	.word	0x00004c10


	//   ....[18]....
        /*022c*/ 	.word	0x00004c50


	//   ....[19]....
        /*0230*/ 	.word	0x00004c90


	//   ....[20]....
        /*0234*/ 	.word	0x000052a0


	//   ....[21]....
        /*0238*/ 	.word	0x00005350


	//   ....[22]....
        /*023c*/ 	.word	0x000053f0


	//   ....[23]....
        /*0240*/ 	.word	0x00005460


	//   ....[24]....
        /*0244*/ 	.word	0x000054d0


	//----- nvinfo : EIATTR_EXIT_INSTR_OFFSETS
	.align		4
.L_28083:
        /*0248*/ 	.byte	0x04, 0x1c
        /*024a*/ 	.short	(.L_28085 - .L_28084)


	//   ....[0]....
.L_28084:
        /*024c*/ 	.word	0x00000090


	//   ....[1]....
        /*0250*/ 	.word	0x00004f60


	//   ....[2]....
        /*0254*/ 	.word	0x00005070


	//   ....[3]....
        /*0258*/ 	.word	0x00005240


	//----- nvinfo : EIATTR_CRS_STACK_SIZE
	.align		4
.L_28085:
        /*025c*/ 	.byte	0x04, 0x1e
        /*025e*/ 	.short	(.L_28087 - .L_28086)
.L_28086:
        /*0260*/ 	.word	0x00000000


	//----- nvinfo : EIATTR_CBANK_PARAM_SIZE
	.align		4
.L_28087:
        /*0264*/ 	.byte	0x03, 0x19
        /*0266*/ 	.short	0x008c


	//----- nvinfo : EIATTR_PARAM_CBANK
	.align		4
        /*0268*/ 	.byte	0x04, 0x0a
        /*026a*/ 	.short	(.L_28089 - .L_28088)
	.align		4
.L_28088:
        /*026c*/ 	.word	index@(.nv.constant0._ZN4vllm25paged_attention_v2_kernelIttLi64ELi16ELi128ELNS_18Fp8KVCacheDataTypeE0ELb0ELi512EEEvPfS2_PT_PKS3_PKT0_S9_ifPKiSB_iPKfiiiSD_SD_iiiii)
        /*0270*/ 	.short	0x0210
        /*0272*/ 	.short	0x008c


	//----- nvinfo : EIATTR_SW_WAR
	.align		4
.L_28089:
        /*0274*/ 	.byte	0x04, 0x36
        /*0276*/ 	.short	(.L_28091 - .L_28090)
.L_28090:
        /*0278*/ 	.word	0x00000008
.L_28091:


//--------------------- .nv.info._ZN4vllm25paged_attention_v2_kernelIttLi32ELi16ELi128ELNS_18Fp8KVCacheDataTypeE0ELb0ELi512EEEvPfS2_PT_PKS3_PKT0_S9_ifPKiSB_iPKfiiiSD_SD_iiiii --------------------------
	.section	.nv.info._ZN4vllm25paged_attention_v2_kernelIttLi32ELi16ELi128ELNS_18Fp8KVCacheDataTypeE0ELb0ELi512EEEvPfS2_PT_PKS3_PKT0_S9_ifPKiSB_iPKfiiiSD_SD_iiiii,"",@"SHT_CUDA_INFO"
	.sectionflags	@""
	.align	4


	//----- nvinfo : EIATTR_CUDA_API_VERSION
	.align		4
        /*0000*/ 	.byte	0x04, 0x37
        /*0002*/ 	.short	(.L_28093 - .L_28092)
.L_28092:
        /*0004*/ 	.word	0x00000082


	//----- nvinfo : EIATTR_KPARAM_INFO
	.align		4
.L_28093:
        /*0008*/ 	.byte	0x04, 0x17
        /*000a*/ 	.short	(.L_28095 - .L_28094)
.L_28094:
        /*000c*/ 	.word	0x00000000
        /*0010*/ 	.short	0x0015
        /*0012*/ 	.short	0x0088
        /*0014*/ 	.byte	0x00, 0xf0, 0x11, 0x00


	//----- nvinfo : EIATTR_KPARAM_INFO
	.align		4
.L_28095:
        /*0018*/ 	.byte	0x04, 0x17
        /*001a*/ 	.short	(.L_28097 - .L_28096)
.L_28096:
        /*001c*/ 	.word	0x00000000
        /*0020*/ 	.short	0x0014
        /*0022*/ 	.short	0x0084
        /*0024*/ 	.byte	0x00, 0xf0, 0x11, 0x00


	//----- nvinfo : EIATTR_KPARAM_INFO
	.align		4
.L_28097:
        /*0028*/ 	.byte	0x04, 0x17
        /*002a*/ 	.short	(.L_28099 - .L_28098)
.L_28098:
        /*002c*/ 	.word	0x00000000
        /*0030*/ 	.short	0x0013
        /*0032*/ 	.short	0x0080
        /*0034*/ 	.byte	0x00, 0xf0, 0x11, 0x00


	//----- nvinfo : EIATTR_KPARAM_INFO
	.align		4
.L_28099:
        /*0038*/ 	.byte	0x04, 0x17
        /*003a*/ 	.short	(.L_28101 - .L_28100)
.L_28100:
        /*003c*/ 	.word	0x00000000
        /*0040*/ 	.short	0x0012
        /*0042*/ 	.short	0x007c
        /*0044*/ 	.byte	0x00, 0xf0, 0x11, 0x00


	//----- nvinfo : EIATTR_KPARAM_INFO
	.align		4
.L_28101:
        /*0048*/ 	.byte	0x04, 0x17
        /*004a*/ 	.short	(.L_28103 - .L_28102)
.L_28102:
        /*004c*/ 	.word	0x00000000
        /*0050*/ 	.short	0x0011
        /*0052*/ 	.short	0x0078
        /*0054*/ 	.byte	0x00, 0xf0, 0x11, 0x00


	//----- nvinfo : EIATTR_KPARAM_INFO
	.align		4
.L_28103:
        /*0058*/ 	.byte	0x04, 0x17
        /*005a*/ 	.short	(.L_28105 - .L_28104)
.L_28104:
        /*005c*/ 	.word	0x00000000
        /*0060*/ 	.short	0x0010
        /*0062*/ 	.short	0x0070
        /*0064*/ 	.byte	0x00, 0xf0, 0x21, 0x00


	//----- nvinfo : EIATTR_KPARAM_INFO
	.align		4
.L_28105:
        /*0068*/ 	.byte	0x04, 0x17
        /*006a*/ 	.short	(.L_28107 - .L_28106)
.L_28106:
        /*006c*/ 	.word	0x00000000
        /*0070*/ 	.short	0x000f
        /*0072*/ 	.short	0x0068
        /*0074*/ 	.byte	0x00, 0xf0, 0x21, 0x00


	//----- nvinfo : EIATTR_KPARAM_INFO
	.align		4
.L_28107:
        /*0078*/ 	.byte	0x04, 0x17
        /*007a*/ 	.short	(.L_28109 - .L_28108)
.L_28108:
        /*007c*/ 	.word	0x00000000
        /*0080*/ 	.short	0x000e
        /*0082*/ 	.short	0x0060
        /*0084*/ 	.byte	0x00, 0xf0, 0x11, 0x00


	//----- nvinfo : EIATTR_KPARAM_INFO
	.align		4
.L_28109:
        /*0088*/ 	.byte	0x04, 0x17
        /*008a*/ 	.short	(.L_28111 - .L_28110)
.L_28110:
        /*008c*/ 	.word	0x00000000
        /*0090*/ 	.short	0x000d
        /*0092*/ 	.short	0x005c
        /*0094*/ 	.byte	0x00, 0xf0, 0x11, 0x00


	//----- nvinfo : EIATTR_KPARAM_INFO
	.align		4
.L_28111:
        /*0098*/ 	.byte	0x04, 0x17
        /*009a*/ 	.short	(.L_28113 - .L_28112)
.L_28112:
        /*009c*/ 	.word	0x00000000
        /*00a0*/ 	.short	0x000c
        /*00a2*/ 	.short	0x0058
        /*00a4*/ 	.byte	0x00, 0xf0, 0x11, 0x00


	//----- nvinfo : EIATTR_KPARAM_INFO
	.align		4
.L_28113:
        /*00a8*/ 	.byte	0x04, 0x17
        /*00aa*/ 	.short	(.L_28115 - .L_28114)
.L_28114:
        /*00ac*/ 	.word	0x00000000
        /*00b0*/ 	.short	0x000b
        /*00b2*/ 	.short	0x0050
        /*00b4*/ 	.byte	0x00, 0xf0, 0x21, 0x00


	//----- nvinfo : EIATTR_KPARAM_INFO
	.align		4
.L_28115:
        /*00b8*/ 	.byte	0x04, 0x17
        /*00ba*/ 	.short	(.L_28117 - .L_28116)
.L_28116:
        /*00bc*/ 	.word	0x00000000
        /*00c0*/ 	.short	0x000a
        /*00c2*/ 	.short	0x0048
        /*00c4*/ 	.byte	0x00, 0xf0, 0x11, 0x00


	//----- nvinfo : EIATTR_KPARAM_INFO
	.align		4
.L_28117:
        /*00c8*/ 	.byte	0x04, 0x17
        /*00ca*/ 	.short	(.L_28119 - .L_28118)
.L_28118:
        /*00cc*/ 	.word	0x00000000
        /*00d0*/ 	.short	0x0009
        /*00d2*/ 	.short	0x0040
        /*00d4*/ 	.byte	0x00, 0xf0, 0x21, 0x00


	//----- nvinfo : EIATTR_KPARAM_INFO
	.align		4
.L_28119:
        /*00d8*/ 	.byte	0x04, 0x17
        /*00da*/ 	.short	(.L_28121 - .L_28120)
.L_28120:
        /*00dc*/ 	.word	0x00000000
        /*00e0*/ 	.short	0x0008
        /*00e2*/ 	.short	0x0038
        /*00e4*/ 	.byte	0x00, 0xf0, 0x21, 0x00


	//----- nvinfo : EIATTR_KPARAM_INFO
	.align		4
.L_28121:
        /*00e8*/ 	.byte	0x04, 0x17
        /*00ea*/ 	.short	(.L_28123 - .L_28122)
.L_28122:
        /*00ec*/ 	.word	0x00000000
        /*00f0*/ 	.short	0x0007
        /*00f2*/ 	.short	0x0034
        /*00f4*/ 	.byte	0x00, 0xf0, 0x11, 0x00


	//----- nvinfo : EIATTR_KPARAM_INFO
	.align		4
.L_28123:
        /*00f8*/ 	.byte	0x04, 0x17
        /*00fa*/ 	.short	(.L_28125 - .L_28124)
.L_28124:
        /*00fc*/ 	.word	0x00000000
        /*0100*/ 	.short	0x0006
        /*0102*/ 	.short	0x0030
        /*0104*/ 	.byte	0x00, 0xf0, 0x11, 0x00


	//----- nvinfo : EIATTR_KPARAM_INFO
	.align		4
.L_28125:
        /*0108*/ 	.byte	0x04, 0x17
        /*010a*/ 	.short	(.L_28127 - .L_28126)
.L_28126:
        /*010c*/ 	.word	0x00000000
        /*0110*/ 	.short	0x0005
        /*0112*/ 	.short	0x0028
        /*0114*/ 	.byte	0x00, 0xf0, 0x21, 0x00


	//----- nvinfo : EIATTR_KPARAM_INFO
	.align		4
.L_28127:
        /*0118*/ 	.byte	0x04, 0x17
        /*011a*/ 	.short	(.L_28129 - .L_28128)
.L_28128:
        /*011c*/ 	.word	0x00000000
        /*0120*/ 	.short	0x0004
        /*0122*/ 	.short	0x0020
        /*0124*/ 	.byte	0x00, 0xf0, 0x21, 0x00


	//----- nvinfo : EIATTR_KPARAM_INFO
	.align		4
.L_28129:
        /*0128*/ 	.byte	0x04, 0x17
        /*012a*/ 	.short	(.L_28131 - .L_28130)
.L_28130:
        /*012c*/ 	.word	0x00000000
        /*0130*/ 	.short	0x0003
        /*0132*/ 	.short	0x0018
        /*0134*/ 	.byte	0x00, 0xf0, 0x21, 0x00


	//----- nvinfo : EIATTR_KPARAM_INFO
	.align		4
.L_28131:
        /*0138*/ 	.byte	0x04, 0x17
        /*013a*/ 	.short	(.L_28133 - .L_28132)
.L_28132:
        /*013c*/ 	.word	0x00000000
        /*0140*/ 	.short	0x0002
        /*0142*/ 	.short	0x0010
        /*0144*/ 	.byte	0x00, 0xf0, 0x21, 0x00


	//----- nvinfo : EIATTR_KPARAM_INFO
	.align		4
.L_28133:
        /*0148*/ 	.byte	0x04, 0x17
        /*014a*/ 	.short	(.L_28135 - .L_28134)
.L_28134:
        /*014c*/ 	.word	0x00000000
        /*0150*/ 	.short	0x0001
        /*0152*/ 	.short	0x0008
        /*0154*/ 	.byte	0x00, 0xf0, 0x21, 0x00


	//----- nvinfo : EIATTR_KPARAM_INFO
	.align		4
.L_28135:
        /*0158*/ 	.byte	0x04, 0x17
        /*015a*/ 	.short	(.L_28137 - .L_28136)
.L_28136:
        /*015c*/ 	.word	0x00000000
        /*0160*/ 	.short	0x0000
        /*0162*/ 	.short	0x0000
        /*0164*/ 	.byte	0x00, 0xf0, 0x21, 0x00


	//----- nvinfo : EIATTR_SPARSE_MMA_MASK
	.align		4
.L_28137:
        /*0168*/ 	.byte	0x03, 0x50
        /*016a*/ 	.short	0x0000


	//----- nvinfo : EIATTR_MAXREG_COUNT
	.align		4
        /*016c*/ 	.byte	0x03, 0x1b
        /*016e*/ 	.short	0x00ff


	//----- nvinfo : EIATTR_NUM_BARRIERS
	.align		4
        /*0170*/ 	.byte	0x02, 0x4c
        /*0172*/ 	.byte	0x01
	.zero		1


	//----- nvinfo : EIATTR_MERCURY_ISA_VERSION
	.align		4
        /*0174*/ 	.byte	0x03, 0x5f
        /*0176*/ 	.short	0x0101


	//----- nvinfo : EIATTR_COOP_GROUP_MASK_REGIDS
	.align		4
        /*0178*/ 	.byte	0x04, 0x29
        /*017a*/ 	.short	(.L_28139 - .L_28138)


	//   ....[0]....
.L_28138:
        /*017c*/ 	.word	0xffffffff


	//   ....[1]....
        /*0180*/ 	.word	0xffffffff


	//   ....[2]....
        /*0184*/ 	.word	0xffffffff


	//   ....[3]....
        /*0188*/ 	.word	0xffffffff


	//   ....[4]....
        /*018c*/ 	.word	0xffffffff


	//   ....[5]....
        /*0190*/ 	.word	0xffffffff


	//   ....[6]....
        /*0194*/ 	.word	0xffffffff


	//   ....[7]....
        /*0198*/ 	.word	0xffffffff


	//   ....[8]....
        /*019c*/ 	.word	0xffffffff


	//   ....[9]....
        /*01a0*/ 	.word	0xffffffff


	//   ....[10]....
        /*01a4*/ 	.word	0xffffffff


	//   ....[11]....
        /*01a8*/ 	.word	0xffffffff


	//   ....[12]....
        /*01ac*/ 	.word	0xffffffff


	//   ....[13]....
        /*01b0*/ 	.word	0xffffffff


	//   ....[14]....
        /*01b4*/ 	.word	0xffffffff


	//   ....[15]....
        /*01b8*/ 	.word	0xffffffff


	//   ....[16]....
        /*01bc*/ 	.word	0xffffffff


	//   ....[17]....
        /*01c0*/ 	.word	0xffffffff


	//   ....[18]....
        /*01c4*/ 	.word	0x0500000d


	//   ....[19]....
        /*01c8*/ 	.word	0x0500000d


	//   ....[20]....
        /*01cc*/ 	.word	0x0500000d


	//   ....[21]....
        /*01d0*/ 	.word	0x0500000d


	//   ....[22]....
        /*01d4*/ 	.word	0x0500000d


	//----- nvinfo : EIATTR_COOP_GROUP_INSTR_OFFSETS
	.align		4
.L_28139:
        /*01d8*/ 	.byte	0x04, 0x28
        /*01da*/ 	.short	(.L_28141 - .L_28140)


	//   ....[0]....
.L_28140:
        /*01dc*/ 	.word	0x000014c0


	//   ....[1]....
        /*01e0*/ 	.word	0x00001770


	//   ....[2]....
        /*01e4*/ 	.word	0x00001790


	//   ....[3]....
        /*01e8*/ 	.word	0x000017b0


	//   ....[4]....
        /*01ec*/ 	.word	0x000017d0


	//   ....[5]....
        /*01f0*/ 	.word	0x00001930


	//   ....[6]....
        /*01f4*/ 	.word	0x00001950


	//   ....[7]....
        /*01f8*/ 	.word	0x00001970


	//   ....[8]....
        /*01fc*/ 	.word	0x00002810


	//   ....[9]....
        /*0200*/ 	.word	0x000028a0


	//   ....[10]....
        /*0204*/ 	.word	0x000028f0


	//   ....[11]....
        /*0208*/ 	.word	0x00002950


	//   ....[12]....
        /*020c*/ 	.word	0x00002980


	//   ....[13]....
        /*0210*/ 	.word	0x000029d0


	//   ....[14]....
        /*0214*/ 	.word	0x000029f0


	//   ....[15]....
        /*0218*/ 	.word	0x00002a10


	//   ....[16]....
        /*021c*/ 	.word	0x00003ee0


	//   ....[17]....
        /*0220*/ 	.word	0x00003f20


	//   ....[18]....
        /*0224*/ 	.word	0x000043d0


	//   ....[19]....
        /*0228*/ 	.word	0x00004480


	//   ....[20]....
        /*022c*/ 	.word	0x00004510


	//   ....[21]....
        /*0230*/ 	.word	0x00004580


	//   ....[22]....
        /*0234*/ 	.word	0x000045f0


	//----- nvinfo : EIATTR_EXIT_INSTR_OFFSETS
	.align		4
.L_28141:
        /*0238*/ 	.byte	0x04, 0x1c
        /*023a*/ 	.short	(.L_28143 - .L_28142)


	//   ....[0]....
.L_28142:
        /*023c*/ 	.word	0x000000d0


	//   ....[1]....
        /*0240*/ 	.word	0x000041a0


	//   ....[2]....
        /*0244*/ 	.word	0x00004270


	//   ....[3]....
        /*0248*/ 	.word	0x00004360


	//----- nvinfo : EIATTR_CRS_STACK_SIZE
	.align		4
.L_28143:
        /*024c*/ 	.byte	0x04, 0x1e
        /*024e*/ 	.short	(.L_28145 - .L_28144)
.L_28144:
        /*0250*/ 	.word	0x00000000


	//----- nvinfo : EIATTR_CBANK_PARAM_SIZE
	.align		4
.L_28145:
        /*0254*/ 	.byte	0x03, 0x19
        /*0256*/ 	.short	0x008c


	//----- nvinfo : EIATTR_PARAM_CBANK
	.align		4
        /*0258*/ 	.byte	0x04, 0x0a
        /*025a*/ 	.short	(.L_28147 - .L_28146)
	.align		4
.L_28146:
        /*025c*/ 	.word	index@(.nv.constant0._ZN4vllm25paged_attention_v2_kernelIttLi32ELi16ELi128ELNS_18Fp8KVCacheDataTypeE0ELb0ELi512EEEvPfS2_PT_PKS3_PKT0_S9_ifPKiSB_iPKfiiiSD_SD_iiiii)
        /*0260*/ 	.short	0x0210
        /*0262*/ 	.short	0x008c


	//----- nvinfo : EIATTR_SW_WAR
	.align		4
.L_28147:
        /*0264*/ 	.byte	0x04, 0x36
        /*0266*/ 	.short	(.L_28149 - .L_28148)
.L_28148:
        /*0268*/ 	.word	0x00000008
.L_28149:


//--------------------- .nv.info._ZN4vllm25paged_attention_v2_kernelIttLi256ELi16ELi128ELNS_18Fp8KVCacheDataTypeE0ELb1ELi512EEEvPfS2_PT_PKS3_PKT0_S9_ifPKiSB_iPKfiiiSD_SD_iiiii --------------------------
	.section	.nv.info._ZN4vllm25paged_attention_v2_kernelIttLi256ELi16ELi128ELNS_18Fp8KVCacheDataTypeE0ELb1ELi512EEEvPfS2_PT_PKS3_PKT0_S9_ifPKiSB_iPKfiiiSD_SD_iiiii,"",@"SHT_CUDA_INFO"
	.sectionflags	@""
	.align	4


	//----- nvinfo : EIATTR_CUDA_API_VERSION
	.align		4
        /*0000*/ 	.byte	0x04, 0x37
        /*0002*/ 	.short	(.L_28151 - .L_28150)
.L_28150:
        /*0004*/ 	.word	0x00000082


	//----- nvinfo : EIATTR_KPARAM_INFO
	.align		4
.L_28151:
        /*0008*/ 	.byte	0x04, 0x17
        /*000a*/ 	.short	(.L_28153 - .L_28152)
.L_28152:
        /*000c*/ 	.word	0x00000000
        /*0010*/ 	.short	0x0015
        /*0012*/ 	.short	0x0088
        /*0014*/ 	.byte	0x00, 0xf0, 0x11, 0x00


	//----- nvinfo : EIATTR_KPARAM_INFO
	.align		4
.L_28153:
        /*0018*/ 	.byte	0x04, 0x17
        /*001a*/ 	.short	(.L_28155 - .L_28154)
.L_28154:
        /*001c*/ 	.word	0x00000000
        /*0020*/ 	.short	0x0014
        /*0022*/ 	.short	0x0084
        /*0024*/ 	.byte	0x00, 0xf0, 0x11, 0x00


	//----- nvinfo : EIATTR_KPARAM_INFO
	.align		4
.L_28155:
        /*0028*/ 	.byte	0x04, 0x17
        /*002a*/ 	.short	(.L_28157 - .L_28156)
.L_28156:
        /*002c*/ 	.word	0x00000000
        /*0030*/ 	.short	0x0013
        /*0032*/ 	.short	0x0080
        /*0034*/ 	.byte	0x00, 0xf0, 0x11, 0x00


	//----- nvinfo : EIATTR_KPARAM_INFO
	.align		4
.L_28157:
        /*0038*/ 	.byte	0x04, 0x17
        /*003a*/ 	.short	(.L_28159 - .L_28158)
.L_28158:
        /*003c*/ 	.word	0x00000000
        /*0040*/ 	.short	0x0012
        /*0042*/ 	.short	0x007c
        /*0044*/ 	.byte	0x00, 0xf0, 0x11, 0x00


	//----- nvinfo : EIATTR_KPARAM_INFO
	.align		4
.L_28159:
        /*0048*/ 	.byte	0x04, 0x17
        /*004a*/ 	.short	(.L_28161 - .L_28160)
.L_28160:
        /*004c*/ 	.word	0x00000000
        /*0050*/ 	.short	0x0011
        /*0052*/ 	.short	0x0078
        /*0054*/ 	.byte	0x00, 0xf0, 0x11, 0x00


	//----- nvinfo : EIATTR_KPARAM_INFO
	.align		4
.L_28161:
        /*0058*/ 	.byte	0x04, 0x17
        /*005a*/ 	.short	(.L_28163 - .L_28162)
.L_28162:
        /*005c*/ 	.word	0x00000000
        /*0060*/ 	.short	0x0010
        /*0062*/ 	.short	0x0070
        /*0064*/ 	.byte	0x00, 0xf0, 0x21, 0x00


	//----- nvinfo : EIATTR_KPARAM_INFO
	.align		4
.L_28163:
        /*0068*/ 	.byte	0x04, 0x17
        /*006a*/ 	.short	(.L_28165 - .L_28164)
.L_28164:
        /*006c*/ 	.word	0x00000000
        /*0070*/ 	.short	0x000f
        /*0072*/ 	.short	0x0068
        /*0074*/ 	.byte	0x00, 0xf0, 0x21, 0x00


	//----- nvinfo : EIATTR_KPARAM_INFO
	.align		4
.L_28165:
        /*0078*/ 	.byte	0x04, 0x17
        /*007a*/ 	.short	(.L_28167 - .L_28166)
.L_28166:
        /*007c*/ 	.word	0x00000000
        /*0080*/ 	.short	0x000e
        /*0082*/ 	.short	0x0060
        /*0084*/ 	.byte	0x00, 0xf0, 0x11, 0x00


	//----- nvinfo : EIATTR_KPARAM_INFO
	.align		4
.L_28167:
        /*0088*/ 	.byte	0x04, 0x17
        /*008a*/ 	.short	(.L_28169 - .L_28168)
.L_28168:
        /*008c*/ 	.word	0x00000000
        /*0090*/ 	.short	0x000d
        /*0092*/ 	.short	0x005c
        /*0094*/ 	.byte	0x00, 0xf0, 0x11, 0x00


	//----- nvinfo : EIATTR_KPARAM_INFO
	.align		4
.L_28169:
        /*0098*/ 	.byte	0x04, 0x17
        /*009a*/ 	.short	(.L_28171 - .L_28170)
.L_28170:
        /*009c*/ 	.word	0x00000000
        /*00a0*/ 	.short	0x000c
        /*00a2*/ 	.short	0x0058
        /*00a4*/ 	.byte	0x00, 0xf0, 0x11, 0x00


	//----- nvinfo : EIATTR_KPARAM_INFO
	.align		4
.L_28171:
        /*00a8*/ 	.byte	0x04, 0x17
        /*00aa*/ 	.short	(.L_28173 - .L_28172)
.L_28172:
        /*00ac*/ 	.word	0x00000000
        /*00b0*/ 	.short	0x000b
        /*00b2*/ 	.short	0x0050
        /*00b4*/ 	.byte	0x00, 0xf0, 0x21, 0x00


	//----- nvinfo : EIATTR_KPARAM_INFO
	.align		4
.L_28173:
        /*00b8*/ 	.byte	0x04, 0x17
        /*00ba*/ 	.short	(.L_28175 - .L_28174)
.L_28174:
        /*00bc*/ 	.word	0x00000000
        /*00c0*/ 	.short	0x000a
        /*00c2*/ 	.short	0x0048
        /*00c4*/ 	.byte	0x00, 0xf0, 0x11, 0x00


	//----- nvinfo : EIATTR_KPARAM_INFO
	.align		4
.L_28175:
        /*00c8*/ 	.byte	0x04, 0x17
        /*00ca*/ 	.short	(.L_28177 - .L_28176)
.L_28176:
        /*00cc*/ 	.word	0x00000000
        /*00d0*/ 	.short	0x0009
        /*00d2*/ 	.short	0x0040
        /*00d4*/ 	.byte	0x00, 0xf0, 0x21, 0x00


	//----- nvinfo : EIATTR_KPARAM_INFO
	.align		4
.L_28177:
        /*00d8*/ 	.byte	0x04, 0x17
        /*00da*/ 	.short	(.L_28179 - .L_28178)
.L_28178:
        /*00dc*/ 	.word	0x00000000
        /*00e0*/ 	.short	0x0008
        /*00e2*/ 	.short	0x0038
        /*00e4*/ 	.byte	0x00, 0xf0, 0x21, 0x00


	//----- nvinfo : EIATTR_KPARAM_INFO
	.align		4
.L_28179:
        /*00e8*/ 	.byte	0x04, 0x17
        /*00ea*/ 	.short	(.L_28181 - .L_28180)
.L_28180:
        /*00ec*/ 	.word	0x00000000
        /*00f0*/ 	.short	0x0007
        /*00f2*/ 	.short	0x0034
        /*00f4*/ 	.byte	0x00, 0xf0, 0x11, 0x00


	//----- nvinfo : EIATTR_KPARAM_INFO
	.align		4
.L_28181:
        /*00f8*/ 	.byte	0x04, 0x17
        /*00fa*/ 	.short	(.L_28183 - .L_28182)
.L_28182:
        /*00fc*/ 	.word	0x00000000
        /*0100*/ 	.short	0x0006
        /*0102*/ 	.short	0x0030
        /*0104*/ 	.byte	0x00, 0xf0, 0x11, 0x00


	//----- nvinfo : EIATTR_KPARAM_INFO
	.align		4
.L_28183:
        /*0108*/ 	.byte	0x04, 0x17
        /*010a*/ 	.short	(.L_28185 - .L_28184)
.L_28184:
        /*010c*/ 	.word	0x00000000
        /*0110*/ 	.short	0x0005
        /*0112*/ 	.short	0x0028
        /*0114*/ 	.byte	0x00, 0xf0, 0x21, 0x00


	//----- nvinfo : EIATTR_KPARAM_INFO
	.align		4
.L_28185:
        /*0118*/ 	.byte	0x04, 0x17
        /*011a*/ 	.short	(.L_28187 - .L_28186)
.L_28186:
        /*011c*/ 	.word	0x00000000
        /*0120*/ 	.short	0x0004
        /*0122*/ 	.short	0x0020
        /*0124*/ 	.byte	0x00, 0xf0, 0x21, 0x00


	//----- nvinfo : EIATTR_KPARAM_INFO
	.align		4
.L_28187:
        /*0128*/ 	.byte	0x04, 0x17
        /*012a*/ 	.short	(.L_28189 - .L_28188)
.L_28188:
        /*012c*/ 	.word	0x00000000
        /*0130*/ 	.short	0x0003
        /*0132*/ 	.short	0x0018
        /*0134*/ 	.byte	0x00, 0xf0, 0x21, 0x00


	//----- nvinfo : EIATTR_KPARAM_INFO
	.align		4
.L_28189:
        /*0138*/ 	.byte	0x04, 0x17
        /*013a*/ 	.short	(.L_28191 - .L_28190)
.L_28190:
        /*013c*/ 	.word	0x00000000
        /*0140*/ 	.short	0x0002
        /*0142*/ 	.short	0x0010
        /*0144*/ 	.byte	0x00, 0xf0, 0x21, 0x00


	//----- nvinfo : EIATTR_KPARAM_INFO
	.align		4
.L_28191:
        /*0148*/ 	.byte	0x04, 0x17
        /*014a*/ 	.short	(.L_28193 - .L_28192)
.L_28192:
        /*014c*/ 	.word	0x00000000
        /*0150*/ 	.short	0x0001
        /*0152*/ 	.short	0x0008
        /*0154*/ 	.byte	0x00, 0xf0, 0x21, 0x00


	//----- nvinfo : EIATTR_KPARAM_INFO
	.align		4
.L_28193:
        /*0158*/ 	.byte	0x04, 0x17
        /*015a*/ 	.short	(.L_28195 - .L_28194)
.L_28194:
        /*015c*/ 	.word	0x00000000
        /*0160*/ 	.short	0x0000
        /*0162*/ 	.short	0x0000
        /*0164*/ 	.byte	0x00, 0xf0, 0x21, 0x00


	//----- nvinfo : EIATTR_SPARSE_MMA_MASK
	.align		4
.L_28195:
        /*0168*/ 	.byte	0x03, 0x50
        /*016a*/ 	.short	0x0000


	//----- nvinfo : EIATTR_MAXREG_COUNT
	.align		4
        /*016c*/ 	.byte	0x03, 0x1b
        /*016e*/ 	.short	0x00ff


	//----- nvinfo : EIATTR_NUM_BARRIERS
	.align		4
        /*0170*/ 	.byte	0x02, 0x4c
        /*0172*/ 	.byte	0x01
	.zero		1


	//----- nvinfo : EIATTR_MERCURY_ISA_VERSION
	.align		4
        /*0174*/ 	.byte	0x03, 0x5f
        /*0176*/ 	.short	0x0101


	//----- nvinfo : EIATTR_COOP_GROUP_MASK_REGIDS
	.align		4
        /*0178*/ 	.byte	0x04, 0x29
        /*017a*/ 	.short	(.L_28197 - .L_28196)


	//   ....[0]....
.L_28196:
        /*017c*/ 	.word	0xffffffff


	//   ....[1]....
        /*0180*/ 	.word	0xffffffff


	//   ....[2]....
        /*0184*/ 	.word	0xffffffff


	//   ....[3]....
        /*0188*/ 	.word	0xffffffff


	//   ....[4]....
        /*018c*/ 	.word	0xffffffff


	//   ....[5]....
        /*0190*/ 	.word	0xffffffff


	//   ....[6]....
        /*0194*/ 	.word	0xffffffff


	//   ....[7]....
        /*0198*/ 	.word	0xffffffff


	//   ....[8]....
        /*019c*/ 	.word	0xffffffff


	//   ....[9]....
        /*01a0*/ 	.word	0xffffffff


	//   ....[10]....
        /*01a4*/ 	.word	0xffffffff


	//   ....[11]....
        /*01a8*/ 	.word	0xffffffff


	//   ....[12]....
        /*01ac*/ 	.word	0xffffffff


	//   ....[13]....
        /*01b0*/ 	.word	0xffffffff


	//   ....[14]....
        /*01b4*/ 	.word	0xffffffff


	//   ....[15]....
        /*01b8*/ 	.word	0xffffffff


	//   ....[16]....
        /*01bc*/ 	.word	0xffffffff


	//   ....[17]....
        /*01c0*/ 	.word	0xffffffff


	//   ....[18]....
        /*01c4*/ 	.word	0xffffffff


	//   ....[19]....
        /*01c8*/ 	.word	0xffffffff


	//   ....[20]....
        /*01cc*/ 	.word	0xffffffff


	//   ....[21]....
        /*01d0*/ 	.word	0xffffffff


	//   ....[22]....
        /*01d4*/ 	.word	0xffffffff


	//   ....[23]....
        /*01d8*/ 	.word	0xffffffff


	//   ....[24]....
        /*01dc*/ 	.word	0xffffffff


	//   ....[25]....
        /*01e0*/ 	.word	0xffffffff


	//   ....[26]....
        /*01e4*/ 	.word	0xffffffff


	//   ....[27]....
        /*01e8*/ 	.word	0xffffffff


	//   ....[28]....
        /*01ec*/ 	.word	0xffffffff


	//   ....[29]....
        /*01f0*/ 	.word	0xffffffff


	//   ....[30]....
        /*01f4*/ 	.word	0xffffffff


	//   ....[31]....
        /*01f8*/ 	.word	0xffffffff


	//   ....[32]....
        /*01fc*/ 	.word	0x05000029


	//   ....[33]....
        /*0200*/ 	.word	0x05000029


	//   ....[34]....
        /*0204*/ 	.word	0x05000029


	//   ....[35]....
        /*0208*/ 	.word	0x05000029


	//   ....[36]....
        /*020c*/ 	.word	0x05000029


	//----- nvinfo : EIATTR_COOP_GROUP_INSTR_OFFSETS
	.align		4
.L_28197:
        /*0210*/ 	.byte	0x04, 0x28
        /*0212*/ 	.short	(.L_28199 - .L_28198)


	//   ....[0]....
.L_28198:
        /*0214*/ 	.word	0x00004ba0


	//   ....[1]....
        /*0218*/ 	.word	0x00004e80


	//   ....[2]....
        /*021c*/ 	.word	0x00004ea0


	//   ....[3]....
        /*0220*/ 	.word	0x00004ec0


	//   ....[4]....
        /*0224*/ 	.word	0x00004ee0


	//   ....[5]....
        /*0228*/ 	.word	0x00005040


	//   ....[6]....
        /*022c*/ 	.word	0x00005060


	//   ....[7]....
        /*0230*/ 	.word	0x00005080


	//   ....[8]....
        /*0234*/ 	.word	0x00005f50


	//   ....[9]....
        /*0238*/ 	.word	0x00005fe0


	//   ....[10]....
        /*023c*/ 	.word	0x00006030


	//   ....[11]....
        /*0240*/ 	.word	0x00006090


	//   ....[12]....
        /*0244*/ 	.word	0x000060c0


	//   ....[13]....
        /*0248*/ 	.word	0x00006110


	//   ....[14]....
        /*024c*/ 	.word	0x00006130


	//   ....[15]....
        /*0250*/ 	.word	0x00006150


	//   ....[16]....
        /*0254*/ 	.word	0x0000a4e0


	//   ....[17]....
        /*0258*/ 	.word	0x0000a520


	//   ....[18]....
        /*025c*/ 	.word	0x0000a560


	//   ....[19]....
        /*0260*/ 	.word	0x0000a580


	//   ....[20]....
        /*0264*/ 	.word	0x0000a590


	//   ....[21]....
        /*0268*/ 	.word	0x0000a5a0


	//   ....[22]....
        /*026c*/ 	.word	0x0000a5c0


	//   ....[23]....
        /*0270*/ 	.word	0x0000a5f0


	//   ....[24]....
        /*0274*/ 	.word	0x0000a610


	//   ....[25]....
        /*0278*/ 	.word	0x0000a640


	//   ....[26]....
        /*027c*/ 	.word	0x0000a670


	//   ....[27]....
        /*0280*/ 	.word	0x0000a6b0


	//   ....[28]....
        /*0284*/ 	.word	0x0000a6e0


	//   ....[29]....
        /*0288*/ 	.word	0x0000a720


	//   ....[30]....
        /*028c*/ 	.word	0x0000a760


	//   ....[31]....
        /*0290*/ 	.word	0x0000a790


	//   ....[32]....
        /*0294*/ 	.word	0x0000b7a0


	//   ....[33]....
        /*0298*/ 	.word	0x0000b850


	//   ....[34]....
        /*029c*/ 	.word	0x0000b8f0


	//   ....[35]....
        /*02a0*/ 	.word	0x0000b960


	//   ....[36]....
        /*02a4*/ 	.word	0x0000b9d0


	//----- nvinfo : EIATTR_EXIT_INSTR_OFFSETS
	.align		4
.L_28199:
        /*02a8*/ 	.byte	0x04, 0x1c
        /*02aa*/ 	.short	(.L_28201 - .L_28200)


	//   ....[0]....
.L_28200:
        /*02ac*/ 	.word	0x000000d0


	//   ....[1]....
        /*02b0*/ 	.word	0x0000af20


	//   ....[2]....
        /*02b4*/ 	.word	0x0000b030


	//   ....[3]....
        /*02b8*/ 	.word	0x0000b740


	//----- nvinfo : EIATTR_CRS_STACK_SIZE
	.align		4
.L_28201:
        /*02bc*/ 	.byte	0x04, 0x1e
        /*02be*/ 	.short	(.L_28203 - .L_28202)
.L_28202:
        /*02c0*/ 	.word	0x00000000


	//----- nvinfo : EIATTR_CBANK_PARAM_SIZE
	.align		4
.L_28203:
        /*02c4*/ 	.byte	0x03, 0x19
        /*02c6*/ 	.short	0x008c


	//----- nvinfo : EIATTR_PARAM_CBANK
	.align		4
        /*02c8*/ 	.byte	0x04, 0x0a
        /*02ca*/ 	.short	(.L_28205 - .L_28204)
	.align		4
.L_28204:
        /*02cc*/ 	.word	index@(.nv.constant0._ZN4vllm25paged_attention_v2_kernelIttLi256ELi16ELi128ELNS_18Fp8KVCacheDataTypeE0ELb1ELi512EEEvPfS2_PT_PKS3_PKT0_S9_ifPKiSB_iPKfiiiSD_SD_iiiii)
        /*02d0*/ 	.short	0x0210
        /*02d2*/ 	.short	0x008c


	//----- nvinfo : EIATTR_SW_WAR
	.align		4
.L_28205:
        /*02d4*/ 	.byte	0x04, 0x36
        /*02d6*/ 	.short	(.L_28207 - .L_28206)
.L_28206:
        /*02d8*/ 	.word	0x00000008
.L_28207:


//--------------------- .nv.info._ZN4vllm25paged_attention_v2_kernelIttLi192ELi16ELi128ELNS_18Fp8KVCacheDataTypeE0ELb1ELi512EEEvPfS2_PT_PKS3_PKT0_S9_ifPKiSB_iPKfiiiSD_SD_iiiii --------------------------
	.section	.nv.info._ZN4vllm25paged_attention_v2_kernelIttLi192ELi16ELi128ELNS_18Fp8KVCacheDataTypeE0ELb1ELi512EEEvPfS2_PT_PKS3_PKT0_S9_ifPKiSB_iPKfiiiSD_SD_iiiii,"",@"SHT_CUDA_INFO"
	.sectionflags	@""
	.align	4


	//----- nvinfo : EIATTR_CUDA_API_VERSION
	.align		4
        /*0000*/ 	.byte	0x04, 0x37
        /*0002*/ 	.short	(.L_28209 - .L_28208)
.L_28208:
        /*0004*/ 	.word	0x00000082


	//----- nvinfo : EIATTR_KPARAM_INFO
	.align		4
.L_28209:
        /*0008*/ 	.byte	0x04, 0x17
        /*000a*/ 	.short	(.L_28211 - .L_28210)
.L_28210:
        /*000c*/ 	.word	0x00000000
        /*0010*/ 	.short	0x0015
        /*0012*/ 	.short	0x0088
        /*0014*/ 	.byte	0x00, 0xf0, 0x11, 0x00


	//----- nvinfo : EIATTR_KPARAM_INFO
	.align		4
.L_28211:
        /*0018*/ 	.byte	0x04, 0x17
        /*001a*/ 	.short	(.L_28213 - .L_28212)
.L_28212:
        /*001c*/ 	.word	0x00000000
        /*0020*/ 	.short	0x0014
        /*0022*/ 	.short	0x0084
        /*0024*/ 	.byte	0x00, 0xf0, 0x11, 0x00


	//----- nvinfo : EIATTR_KPARAM_INFO
	.align		4
.L_28213:
        /*0028*/ 	.byte	0x04, 0x17
        /*002a*/ 	.short	(.L_28215 - .L_28214)
.L_28214:
        /*002c*/ 	.word	0x00000000
        /*0030*/ 	.short	0x0013
        /*0032*/ 	.short	0x0080
        /*0034*/ 	.byte	0x00, 0xf0, 0x11, 0x00


	//----- nvinfo : EIATTR_KPARAM_INFO
	.align		4
.L_28215:
        /*0038*/ 	.byte	0x04, 0x17
        /*003a*/ 	.short	(.L_28217 - .L_28216)
.L_28216:
        /*003c*/ 	.word	0x00000000
        /*0040*/ 	.short	0x0012
        /*0042*/ 	.short	0x007c
        /*0044*/ 	.byte	0x00, 0xf0, 0x11, 0x00


	//----- nvinfo : EIATTR_KPARAM_INFO
	.align		4
.L_28217:
        /*0048*/ 	.byte	0x04, 0x17
        /*004a*/ 	.short	(.L_28219 - .L_28218)
.L_28218:
        /*004c*/ 	.word	0x00000000
        /*0050*/ 	.short	0x0011
        /*0052*/ 	.short	0x0078
        /*0054*/ 	.byte	0x00, 0xf0, 0x11, 0x00


	//----- nvinfo : EIATTR_KPARAM_INFO
	.align		4
.L_28219:
        /*0058*/ 	.byte	0x04, 0x17
        /*005a*/ 	.short	(.L_28221 - .L_28220)
.L_28220:
        /*005c*/ 	.word	0x00000000
        /*0060*/ 	.short	0x0010
        /*0062*/ 	.short	0x0070
        /*0064*/ 	.byte	0x00, 0xf0, 0x21, 0x00


	//----- nvinfo : EIATTR_KPARAM_INFO
	.align		4
.L_28221:
        /*0068*/ 	.byte	0x04, 0x17
        /*006a*/ 	.short	(.L_28223 - .L_28222)
.L_28222:
        /*006c*/ 	.word	0x00000000
        /*0070*/ 	.short	0x000f
        /*0072*/ 	.short	0x0068
        /*0074*/ 	.byte	0x00, 0xf0, 0x21, 0x00


	//----- nvinfo : EIATTR_KPARAM_INFO
	.align		4
.L_28223:
        /*0078*/ 	.byte	0x04, 0x17
        /*007a*/ 	.short	(.L_28225 - .L_28224)
.L_28224:
        /*007c*/ 	.word	0x00000000
        /*0080*/ 	.short	0x000e
        /*0082*/ 	.short	0x0060
        /*0084*/ 	.byte	0x00, 0xf0, 0x11, 0x00


	//----- nvinfo : EIATTR_KPARAM_INFO
	.align		4
.L_28225:
        /*0088*/ 	.byte	0x04, 0x17
        /*008a*/ 	.short	(.L_28227 - .L_28226)
.L_28226:
        /*008c*/ 	.word	0x00000000
        /*0090*/ 	.short	0x000d
        /*0092*/ 	.short	0x005c
        /*0094*/ 	.byte	0x00, 0xf0, 0x11, 0x00


	//----- nvinfo : EIATTR_KPARAM_INFO
	.align		4
.L_28227:
        /*0098*/ 	.byte	0x04, 0x17
        /*009a*/ 	.short	(.L_28229 - .L_28228)
.L_28228:
        /*009c*/ 	.word	0x00000000
        /*00a0*/ 	.short	0x000c
        /*00a2*/ 	.short	0x0058
        /*00a4*/ 	.byte	0x00, 0xf0, 0x11, 0x00


	//----- nvinfo : EIATTR_KPARAM_INFO
	.align		4
.L_28229:
        /*00a8*/ 	.byte	0x04, 0x17
        /*00aa*/ 	.short	(.L_28231 - .L_28230)
.L_28230:
        /*00ac*/ 	.word	0x00000000
        /*00b0*/ 	.short	0x000b
        /*00b2*/ 	.short	0x0050
        /*00b4*/ 	.byte	0x00, 0xf0, 0x21, 0x00


	//----- nvinfo : EIATTR_KPARAM_INFO
	.align		4
.L_28231:
        /*00b8*/ 	.byte	0x04, 0x17
        /*00ba*/ 	.short	(.L_28233 - .L_28232)
.L_28232:
        /*00bc*/ 	.word	0x00000000
        /*00c0*/ 	.short	0x000a
        /*00c2*/ 	.short	0x0048
        /*00c4*/ 	.byte	0x00, 0xf0, 0x11, 0x00


	//----- nvinfo : EIATTR_KPARAM_INFO
	.align		4
.L_28233:
        /*00c8*/ 	.byte	0x04, 0x17
        /*00ca*/ 	.short	(.L_28235 - .L_28234)
.L_28234:
        /*00cc*/ 	.word	0x00000000
        /*00d0*/ 	.short	0x0009
        /*00d2*/ 	.short	0x0040
        /*00d4*/ 	.byte	0x00, 0xf0, 0x21, 0x00


	//----- nvinfo : EIATTR_KPARAM_INFO
	.align		4
.L_28235:
        /*00d8*/ 	.byte	0x04, 0x17
        /*00da*/ 	.short	(.L_28237 - .L_28236)
.L_28236:
        /*00dc*/ 	.word	0x00000000
        /*00e0*/ 	.short	0x0008
        /*00e2*/ 	.short	0x0038
        /*00e4*/ 	.byte	0x00, 0xf0, 0x21, 0x00


	//----- nvinfo : EIATTR_KPARAM_INFO
	.align		4
.L_28237:
        /*00e8*/ 	.byte	0x04, 0x17
        /*00ea*/ 	.short	(.L_28239 - .L_28238)
.L_28238:
        /*00ec*/ 	.word	0x00000000
        /*00f0*/ 	.short	0x0007
        /*00f2*/ 	.short	0x0034
        /*00f4*/ 	.byte	0x00, 0xf0, 0x11, 0x00


	//----- nvinfo : EIATTR_KPARAM_INFO
	.align		4
.L_28239:
        /*00f8*/ 	.byte	0x04, 0x17
        /*00fa*/ 	.short	(.L_28241 - .L_28240)
.L_28240:
        /*00fc*/ 	.word	0x00000000
        /*0100*/ 	.short	0x0006
        /*0102*/ 	.short	0x0030
        /*0104*/ 	.byte	0x00, 0xf0, 0x11, 0x00


	//----- nvinfo : EIATTR_KPARAM_INFO
	.align		4
.L_28241:
        /*0108*/ 	.byte	0x04, 0x17
        /*010a*/ 	.short	(.L_28243 - .L_28242)
.L_28242:
        /*010c*/ 	.word	0x00000000
        /*0110*/ 	.short	0x0005
        /*0112*/ 	.short	0x0028
        /*0114*/ 	.byte	0x00, 0xf0, 0x21, 0x00


	//----- nvinfo : EIATTR_KPARAM_INFO
	.align		4
.L_28243:
        /*0118*/ 	.byte	0x04, 0x17
        /*011a*/ 	.short	(.L_28245 - .L_28244)
.L_28244:
        /*011c*/ 	.word	0x00000000
        /*0120*/ 	.short	0x0004
        /*0122*/ 	.short	0x0020
        /*0124*/ 	.byte	0x00, 0xf0, 0x21, 0x00


	//----- nvinfo : EIATTR_KPARAM_INFO
	.align		4
.L_28245:
        /*0128*/ 	.byte	0x04, 0x17
        /*012a*/ 	.short	(.L_28247 - .L_28246)
.L_28246:
        /*012c*/ 	.word	0x00000000
        /*0130*/ 	.short	0x0003
        /*0132*/ 	.short	0x0018
        /*0134*/ 	.byte	0x00, 0xf0, 0x21, 0x00


	//----- nvinfo : EIATTR_KPARAM_INFO
	.align		4
.L_28247:
        /*0138*/ 	.byte	0x04, 0x17
        /*013a*/ 	.short	(.L_28249 - .L_28248)
.L_28248:
        /*013c*/ 	.word	0x00000000
        /*0140*/ 	.short	0x0002
        /*0142*/ 	.short	0x0010
        /*0144*/ 	.byte	0x00, 0xf0, 0x21, 0x00


	//----- nvinfo : EIATTR_KPARAM_INFO
	.align		4
.L_28249:
        /*0148*/ 	.byte	0x04, 0x17
        /*014a*/ 	.short	(.L_28251 - .L_28250)
.L_28250:
        /*014c*/ 	.word	0x00000000
        /*0150*/ 	.short	0x0001
        /*0152*/ 	.short	0x0008
        /*0154*/ 	.byte	0x00, 0xf0, 0x21, 0x00


	//----- nvinfo : EIATTR_KPARAM_INFO
	.align		4
.L_28251:
        /*0158*/ 	.byte	0x04, 0x17
        /*015a*/ 	.short	(.L_28253 - .L_28252)
.L_28252:
        /*015c*/ 	.word	0x00000000
        /*0160*/ 	.short	0x0000
        /*0162*/ 	.short	0x0000
        /*0164*/ 	.byte	0x00, 0xf0, 0x21, 0x00


	//----- nvinfo : EIATTR_SPARSE_MMA_MASK
	.align		4
.L_28253:
        /*0168*/ 	.byte	0x03, 0x50
        /*016a*/ 	.short	0x0000


	//----- nvinfo : EIATTR_MAXREG_COUNT
	.align		4
        /*016c*/ 	.byte	0x03, 0x1b
        /*016e*/ 	.short	0x00ff


	//----- nvinfo : EIATTR_NUM_BARRIERS
	.align		4
        /*0170*/ 	.byte	0x02, 0x4c
        /*0172*/ 	.byte	0x01
	.zero		1


	//----- nvinfo : EIATTR_MERCURY_ISA_VERSION
	.align		4
        /*0174*/ 	.byte	0x03, 0x5f
        /*0176*/ 	.short	0x0101


	//----- nvinfo : EIATTR_COOP_GROUP_MASK_REGIDS
	.align		4
        /*0178*/ 	.byte	0x04, 0x29
        /*017a*/ 	.short	(.L_28255 - .L_28254)


	//   ....[0]....
.L_28254:
        /*017c*/ 	.word	0xffffffff


	//   ....[1]....
        /*0180*/ 	.word	0xffffffff


	//   ....[2]....
        /*0184*/ 	.word	0xffffffff


	//   ....[3]....
        /*0188*/ 	.word	0xffffffff


	//   ....[4]....
        /*018c*/ 	.word	0xffffffff


	//   ....[5]....
        /*0190*/ 	.word	0xffffffff


	//   ....[6]....
        /*0194*/ 	.word	0xffffffff


	//   ....[7]....
        /*0198*/ 	.word	0xffffffff


	//   ....[8]....
        /*019c*/ 	.word	0xffffffff


	//   ....[9]....
        /*01a0*/ 	.word	0xffffffff


	//   ....[10]....
        /*01a4*/ 	.word	0xffffffff


	//   ....[11]....
        /*01a8*/ 	.word	0xffffffff


	//   ....[12]....
        /*01ac*/ 	.word	0xffffffff


	//   ....[13]....
        /*01b0*/ 	.word	0xffffffff


	//   ....[14]....
        /*01b4*/ 	.word	0xffffffff


	//   ....[15]....
        /*01b8*/ 	.word	0xffffffff


	//   ....[16]....
        /*01bc*/ 	.word	0xffffffff


	//   ....[17]....
        /*01c0*/ 	.word	0xffffffff


	//   ....[18]....
        /*01c4*/ 	.word	0xffffffff


	//   ....[19]....
        /*01c8*/ 	.word	0xffffffff


	//   ....[20]....
        /*01cc*/ 	.word	0xffffffff


	//   ....[21]....
        /*01d0*/ 	.word	0xffffffff


	//   ....[22]....
        /*01d4*/ 	.word	0xffffffff


	//   ....[23]....
        /*01d8*/ 	.word	0xffffffff


	//   ....[24]....
        /*01dc*/ 	.word	0xffffffff


	//   ....[25]....
        /*01e0*/ 	.word	0xffffffff


	//   ....[26]....
        /*01e4*/ 	.word	0xffffffff


	//   ....[27]....
        /*01e8*/ 	.word	0xffffffff


	//   ....[28]....
        /*01ec*/ 	.word	0x05000021


	//   ....[29]....
        /*01f0*/ 	.word	0x05000021


	//   ....[30]....
        /*01f4*/ 	.word	0x05000021


	//   ....[31]....
        /*01f8*/ 	.word	0x05000021


	//   ....[32]....
        /*01fc*/ 	.word	0x05000021


	//----- nvinfo : EIATTR_COOP_GROUP_INSTR_OFFSETS
	.align		4
.L_28255:
        /*0200*/ 	.byte	0x04, 0x28
        /*0202*/ 	.short	(.L_28257 - .L_28256)


	//   ....[0]....
.L_28256:
        /*0204*/ 	.word	0x00003d40


	//   ....[1]....
        /*0208*/ 	.word	0x00003fc0


	//   ....[2]....
        /*020c*/ 	.word	0x00003fe0


	//   ....[3]....
        /*0210*/ 	.word	0x00004000


	//   ....[4]....
        /*0214*/ 	.word	0x00004020


	//   ....[5]....
        /*0218*/ 	.word	0x00004170


	//   ....[6]....
        /*021c*/ 	.word	0x00004190


	//   ....[7]....
        /*0220*/ 	.word	0x000041c0


	//   ....[8]....
        /*0224*/ 	.word	0x00005080


	//   ....[9]....
        /*0228*/ 	.word	0x00005100


	//   ....[10]....
        /*022c*/ 	.word	0x00005160


	//   ....[11]....
        /*0230*/ 	.word	0x000051b0


	//   ....[12]....
        /*0234*/ 	.word	0x000051f0


	//   ....[13]....
        /*0238*/ 	.word	0x00005240


	//   ....[14]....
        /*023c*/ 	.word	0x00005260


	//   ....[15]....
        /*0240*/ 	.word	0x00005280


	//   ....[16]....
        /*0244*/ 	.word	0x000089f0


	//   ....[17]....
        /*0248*/ 	.word	0x00008a30


	//   ....[18]....
        /*024c*/ 	.word	0x00008a70


	//   ....[19]....
        /*0250*/ 	.word	0x00008a90


	//   ....[20]....
        /*0254*/ 	.word	0x00008aa0


	//   ....[21]....
        /*0258*/ 	.word	0x00008ab0


	//   ....[22]....
        /*025c*/ 	.word	0x00008ad0


	//   ....[23]....
        /*0260*/ 	.word	0x00008b00


	//   ....[24]....
        /*0264*/ 	.word	0x00008b20


	//   ....[25]....
        /*0268*/ 	.word	0x00008b50


	//   ....[26]....
        /*026c*/ 	.word	0x00008b70


	//   ....[27]....
        /*0270*/ 	.word	0x00008ba0


	//   ....[28]....
        /*0274*/ 	.word	0x000098d0


	//   ....[29]....
        /*0278*/ 	.word	0x00009980


	//   ....[30]....
        /*027c*/ 	.word	0x00009a20


	//   ....[31]....
        /*0280*/ 	.word	0x00009a90


	//   ....[32]....
        /*0284*/ 	.word	0x00009b00


	//----- nvinfo : EIATTR_EXIT_INSTR_OFFSETS
	.align		4
.L_28257:
        /*0288*/ 	.byte	0x04, 0x1c
        /*028a*/ 	.short	(.L_28259 - .L_28258)


	//   ....[0]....
.L_28258:
        /*028c*/ 	.word	0x00000090


	//   ....[1]....
        /*0290*/ 	.word	0x00009220


	//   ....[2]....
        /*0294*/ 	.word	0x00009320


	//   ....[3]....
        /*0298*/ 	.word	0x00009870


	//----- nvinfo : EIATTR_CRS_STACK_SIZE
	.align		4
.L_28259:
        /*029c*/ 	.byte	0x04, 0x1e
        /*029e*/ 	.short	(.L_28261 - .L_28260)
.L_28260:
        /*02a0*/ 	.word	0x00000000


	//----- nvinfo : EIATTR_CBANK_PARAM_SIZE
	.align		4
.L_28261:
        /*02a4*/ 	.byte	0x03, 0x19
        /*02a6*/ 	.short	0x008c


	//----- nvinfo : EIATTR_PARAM_CBANK
	.align		4
        /*02a8*/ 	.byte	0x04, 0x0a
        /*02aa*/ 	.short	(.L_28263 - .L_28262)
	.align		4
.L_28262:
        /*02ac*/ 	.word	index@(.nv.constant0._ZN4vllm25paged_attention_v2_kernelIttLi192ELi16ELi128ELNS_18Fp8KVCacheDataTypeE0ELb1ELi512EEEvPfS2_PT_PKS3_PKT0_S9_ifPKiSB_iPKfiiiSD_SD_iiiii)
        /*02b0*/ 	.short	0x0210
        /*02b2*/ 	.short	0x008c


	//----- nvinfo : EIATTR_SW_WAR
	.align		4
.L_28263:
        /*02b4*/ 	.byte	0x04, 0x36
        /*02b6*/ 	.short	(.L_28265 - .L_28264)
.L_28264:
        /*02b8*/ 	.word	0x00000008
.L_28265:


//--------------------- .nv.info._ZN4vllm25paged_attention_v2_kernelIttLi128ELi16ELi128ELNS_18Fp8KVCacheDataTypeE0ELb1ELi512EEEvPfS2_PT_PKS3_PKT0_S9_ifPKiSB_iPKfiiiSD_SD_iiiii --------------------------
	.section	.nv.info._ZN4vllm25paged_attention_v2_kernelIttLi128ELi16ELi128ELNS_18Fp8KVCacheDataTypeE0ELb1ELi512EEEvPfS2_PT_PKS3_PKT0_S9_ifPKiSB_iPKfiiiSD_SD_iiiii,"",@"SHT_CUDA_INFO"
	.sectionflags	@""
	.align	4


	//----- nvinfo : EIATTR_CUDA_API_VERSION
	.align		4
        /*0000*/ 	.byte	0x04, 0x37
        /*0002*/ 	.short	(.L_28267 - .L_28266)
.L_28266:
        /*0004*/ 	.word	0x00000082


	//----- nvinfo : EIATTR_KPARAM_INFO
	.align		4
.L_28267:
        /*0008*/ 	.byte	0x04, 0x17
        /*000a*/ 	.short	(.L_28269 - .L_28268)
.L_28268:
        /*000c*/ 	.word	0x00000000
        /*0010*/ 	.short	0x0015
        /*0012*/ 	.short	0x0088
        /*0014*/ 	.byte	0x00, 0xf0, 0x11, 0x00


	//----- nvinfo : EIATTR_KPARAM_INFO
	.align		4
.L_28269:
        /*0018*/ 	.byte	0x04, 0x17
        /*001a*/ 	.short	(.L_28271 - .L_28270)
.L_28270:
        /*001c*/ 	.word	0x00000000
        /*0020*/ 	.short	0x0014
        /*0022*/ 	.short	0x0084
        /*0024*/ 	.byte	0x00, 0xf0, 0x11, 0x00


	//----- nvinfo : EIATTR_KPARAM_INFO
	.align		4
.L_28271:
        /*0028*/ 	.byte	0x04, 0x17
        /*002a*/ 	.short	(.L_28273 - .L_28272)
.L_28272:
        /*002c*/ 	.word	0x00000000
        /*0030*/ 	.short	0x0013
        /*0032*/ 	.short	0x0080
        /*0034*/ 	.byte	0x00, 0xf0, 0x11, 0x00


	//----- nvinfo : EIATTR_KPARAM_INFO
	.align		4
.L_28273:
        /*0038*/ 	.byte	0x04, 0x17
        /*003a*/ 	.short	(.L_28275 - .L_28274)
.L_28274:
        /*003c*/ 	.word	0x00000000
        /*0040*/ 	.short	0x0012
        /*0042*/ 	.short	0x007c
        /*0044*/ 	.byte	0x00, 0xf0, 0x11, 0x00


	//----- nvinfo : EIATTR_KPARAM_INFO
	.align		4
.L_28275:
        /*0048*/ 	.byte	0x04, 0x17
        /*004a*/ 	.short	(.L_28277 - .L_28276)
.L_28276:
        /*004c*/ 	.word	0x00000000
        /*0050*/ 	.short	0x0011
        /*0052*/ 	.short	0x0078
        /*0054*/ 	.byte	0x00, 0xf0, 0x11, 0x00


	//----- nvinfo : EIATTR_KPARAM_INFO
	.align		4
.L_28277:
        /*0058*/ 	.byte	0x04, 0x17
        /*005a*/ 	.short	(.L_28279 - .L_28278)
.L_28278:
        /*005c*/ 	.word	0x00000000
        /*0060*/ 	.short	0x0010
        /*0062*/ 	.short	0x0070
        /*0064*/ 	.byte	0x00, 0xf0, 0x21, 0x00


	//----- nvinfo : EIATTR_KPARAM_INFO
	.align		4
.L_28279:
        /*0068*/ 	.byte	0x04, 0x17
        /*006a*/ 	.short	(.L_28281 - .L_28280)
.L_28280:
        /*006c*/ 	.word	0x00000000
        /*0070*/ 	.short	0x000f
        /*0072*/ 	.short	0x0068
        /*0074*/ 	.byte	0x00, 0xf0, 0x21, 0x00


	//----- nvinfo : EIATTR_KPARAM_INFO
	.align		4
.L_28281:
        /*0078*/ 	.byte	0x04, 0x17
        /*007a*/ 	.short	(.L_28283 - .L_28282)
.L_28282:
        /*007c*/ 	.word	0x00000000
        /*0080*/ 	.short	0x000e
        /*0082*/ 	.short	0x0060
        /*0084*/ 	.byte	0x00, 0xf0, 0x11, 0x00


	//----- nvinfo : EIATTR_KPARAM_INFO
	.align		4
.L_28283:
        /*0088*/ 	.byte	0x04, 0x17
        /*008a*/ 	.short	(.L_28285 - .L_28284)
.L_28284:
        /*008c*/ 	.word	0x00000000
        /*0090*/ 	.short	0x000d
        /*0092*/ 	.short	0x005c
        /*0094*/ 	.byte	0x00, 0xf0, 0x11, 0x00


	//----- nvinfo : EIATTR_KPARAM_INFO
	.align		4
.L_28285:
        /*0098*/ 	.byte	0x04, 0x17
        /*009a*/ 	.short	(.L_28287 - .L_28286)
.L_28286:
        /*009c*/ 	.word	0x00000000
        /*00a0*/ 	.short	0x000c
        /*00a2*/ 	.short	0x0058
        /*00a4*/ 	.byte	0x00, 0xf0, 0x11, 0x00


	//----- nvinfo : EIATTR_KPARAM_INFO
	.align		4
.L_28287:
        /*00a8*/ 	.byte	0x04, 0x17
        /*00aa*/ 	.short	(.L_28289 - .L_28288)
.L_28288:
        /*00ac*/ 	.word	0x00000000
        /*00b0*/ 	.short	0x000b
        /*00b2*/ 	.short	0x0050
        /*00b4*/ 	.byte	0x00, 0xf0, 0x21, 0x00


	//----- nvinfo : EIATTR_KPARAM_INFO
	.align		4
.L_28289:
        /*00b8*/ 	.byte	0x04, 0x17
        /*00ba*/ 	.short	(.L_28291 - .L_28290)
.L_28290:
        /*00bc*/ 	.word	0x00000000
        /*00c0*/ 	.short	0x000a
        /*00c2*/ 	.short	0x0048
        /*00c4*/ 	.byte	0x00, 0xf0, 0x11, 0x00


	//----- nvinfo : EIATTR_KPARAM_INFO
	.align		4
.L_28291:
        /*00c8*/ 	.byte	0x04, 0x17
        /*00ca*/ 	.short	(.L_28293 - .L_28292)
.L_28292:
        /*00cc*/ 	.word	0x00000000
        /*00d0*/ 	.short	0x0009
        /*00d2*/ 	.short	0x0040
        /*00d4*/ 	.byte	0x00, 0xf0, 0x21, 0x00


	//----- nvinfo : EIATTR_KPARAM_INFO
	.align		4
.L_28293:
        /*00d8*/ 	.byte	0x04, 0x17
        /*00da*/ 	.short	(.L_28295 - .L_28294)
.L_28294:
        /*00dc*/ 	.word	0x00000000
        /*00e0*/ 	.short	0x0008
        /*00e2*/ 	.short	0x0038
        /*00e4*/ 	.byte	0x00, 0xf0, 0x21, 0x00


	//----- nvinfo : EIATTR_KPARAM_INFO
	.align		4
.L_28295:
        /*00e8*/ 	.byte	0x04, 0x17
        /*00ea*/ 	.short	(.L_28297 - .L_28296)
.L_28296:
        /*00ec*/ 	.word	0x00000000
        /*00f0*/ 	.short	0x0007
        /*00f2*/ 	.short	0x0034
        /*00f4*/ 	.byte	0x00, 0xf0, 0x11, 0x00


	//----- nvinfo : EIATTR_KPARAM_INFO
	.align		4
.L_28297:
        /*00f8*/ 	.byte	0x04, 0x17
        /*00fa*/ 	.short	(.L_28299 - .L_28298)
.L_28298:
        /*00fc*/ 	.word	0x00000000
        /*0100*/ 	.short	0x0006
        /*0102*/ 	.short	0x0030
        /*0104*/ 	.byte	0x00, 0xf0, 0x11, 0x00


	//----- nvinfo : EIATTR_KPARAM_INFO
	.align		4
.L_28299:
        /*0108*/ 	.byte	0x04, 0x17
        /*010a*/ 	.short	(.L_28301 - .L_28300)
.L_28300:
        /*010c*/ 	.word	0x00000000
        /*0110*/ 	.short	0x0005
        /*0112*/ 	.short	0x0028
        /*0114*/ 	.byte	0x00, 0xf0, 0x21, 0x00


	//----- nvinfo : EIATTR_KPARAM_INFO
	.align		4
.L_28301:
        /*0118*/ 	.byte	0x04, 0x17
        /*011a*/ 	.short	(.L_28303 - .L_28302)
.L_28302:
        /*011c*/ 	.word	0x00000000
        /*0120*/ 	.short	0x0004
        /*0122*/ 	.short	0x0020
        /*0124*/ 	.byte	0x00, 0xf0, 0x21, 0x00


	//----- nvinfo : EIATTR_KPARAM_INFO
	.align		4
.L_28303:
        /*0128*/ 	.byte	0x04, 0x17
        /*012a*/ 	.short	(.L_28305 - .L_28304)
.L_28304:
        /*012c*/ 	.word	0x00000000
        /*0130*/ 	.short	0x0003
        /*0132*/ 	.short	0x0018
        /*0134*/ 	.byte	0x00, 0xf0, 0x21, 0x00


	//----- nvinfo : EIATTR_KPARAM_INFO
	.align		4
.L_28305:
        /*0138*/ 	.byte	0x04, 0x17
        /*013a*/ 	.short	(.L_28307 - .L_28306)
.L_28306:
        /*013c*/ 	.word	0x00000000
        /*0140*/ 	.short	0x0002
        /*0142*/ 	.short	0x0010
        /*0144*/ 	.byte	0x00, 0xf0, 0x21, 0x00


	//----- nvinfo : EIATTR_KPARAM_INFO
	.align		4
.L_28307:
        /*0148*/ 	.byte	0x04, 0x17
        /*014a*/ 	.short	(.L_28309 - .L_28308)
.L_28308:
        /*014c*/ 	.word	0x00000000
        /*0150*/ 	.short	0x0001
        /*0152*/ 	.short	0x0008
        /*0154*/ 	.byte	0x00, 0xf0, 0x21, 0x00


	//----- nvinfo : EIATTR_KPARAM_INFO
	.align		4
.L_28309:
        /*0158*/ 	.byte	0x04, 0x17
        /*015a*/ 	.short	(.L_28311 - .L_28310)
.L_28310:
        /*015c*/ 	.word	0x00000000
        /*0160*/ 	.short	0x0000
        /*0162*/ 	.short	0x0000
        /*0164*/ 	.byte	0x00, 0xf0, 0x21, 0x00


	//----- nvinfo : EIATTR_SPARSE_MMA_MASK
	.align		4
.L_28311:
        /*0168*/ 	.byte	0x03, 0x50
        /*016a*/ 	.short	0x0000


	//----- nvinfo : EIATTR_MAXREG_COUNT
	.align		4
        /*016c*/ 	.byte	0x03, 0x1b
        /*016e*/ 	.short	0x00ff


	//----- nvinfo : EIATTR_NUM_BARRIERS
	.align		4
        /*0170*/ 	.byte	0x02, 0x4c
        /*0172*/ 	.byte	0x01
	.zero		1


	//----- nvinfo : EIATTR_MERCURY_ISA_VERSION
	.align		4
        /*0174*/ 	.byte	0x03, 0x5f
        /*0176*/ 	.short	0x0101


	//----- nvinfo : EIATTR_COOP_GROUP_MASK_REGIDS
	.align		4
        /*0178*/ 	.byte	0x04, 0x29
        /*017a*/ 	.short	(.L_28313 - .L_28312)


	//   ....[0]....
.L_28312:
        /*017c*/ 	.word	0xffffffff


	//   ....[1]....
        /*0180*/ 	.word	0xffffffff


	//   ....[2]....
        /*0184*/ 	.word	0xffffffff


	//   ....[3]....
        /*0188*/ 	.word	0xffffffff


	//   ....[4]....
        /*018c*/ 	.word	0xffffffff


	//   ....[5]....
        /*0190*/ 	.word	0xffffffff


	//   ....[6]....
        /*0194*/ 	.word	0xffffffff


	//   ....[7]....
        /*0198*/ 	.word	0xffffffff


	//   ....[8]....
        /*019c*/ 	.word	0xffffffff


	//   ....[9]....
        /*01a0*/ 	.word	0xffffffff


	//   ....[10]....
        /*01a4*/ 	.word	0xffffffff


	//   ....[11]....
        /*01a8*/ 	.word	0xffffffff


	//   ....[12]....
        /*01ac*/ 	.word	0xffffffff


	//   ....[13]....
        /*01b0*/ 	.word	0xffffffff


	//   ....[14]....
        /*01b4*/ 	.word	0xffffffff


	//   ....[15]....
        /*01b8*/ 	.word	0xffffffff


	//   ....[16]....
        /*01bc*/ 	.word	0xffffffff


	//   ....[17]....
        /*01c0*/ 	.word	0xffffffff


	//   ....[18]....
        /*01c4*/ 	.word	0xffffffff


	//   ....[19]....
        /*01c8*/ 	.word	0xffffffff


	//   ....[20]....
        /*01cc*/ 	.word	0xffffffff


	//   ....[21]....
        /*01d0*/ 	.word	0xffffffff


	//   ....[22]....
        /*01d4*/ 	.word	0xffffffff


	//   ....[23]....
        /*01d8*/ 	.word	0xffffffff


	//   ....[24]....
        /*01dc*/ 	.word	0x05000019


	//   ....[25]....
        /*01e0*/ 	.word	0x05000019


	//   ....[26]....
        /*01e4*/ 	.word	0x05000019


	//   ....[27]....
        /*01e8*/ 	.word	0x05000019


	//   ....[28]....
        /*01ec*/ 	.word	0x05000019


	//----- nvinfo : EIATTR_COOP_GROUP_INSTR_OFFSETS
	.align		4
.L_28313:
        /*01f0*/ 	.byte	0x04, 0x28
        /*01f2*/ 	.short	(.L_28315 - .L_28314)


	//   ....[0]....
.L_28314:
        /*01f4*/ 	.word	0x00002f00


	//   ....[1]....
        /*01f8*/ 	.word	0x00003180


	//   ....[2]....
        /*01fc*/ 	.word	0x000031a0


	//   ....[3]....
        /*0200*/ 	.word	0x000031c0


	//   ....[4]....
        /*0204*/ 	.word	0x000031e0


	//   ....[5]....
        /*0208*/ 	.word	0x00003340


	//   ....[6]....
        /*020c*/ 	.word	0x00003360


	//   ....[7]....
        /*0210*/ 	.word	0x00003380


	//   ....[8]....
        /*0214*/ 	.word	0x00004240


	//   ....[9]....
        /*0218*/ 	.word	0x000042b0


	//   ....[10]....
        /*021c*/ 	.word	0x000042e0


	//   ....[11]....
        /*0220*/ 	.word	0x00004360


	//   ....[12]....
        /*0224*/ 	.word	0x000043b0


	//   ....[13]....
        /*0228*/ 	.word	0x00004400


	//   ....[14]....
        /*022c*/ 	.word	0x00004420


	//   ....[15]....
        /*0230*/ 	.word	0x00004440


	//   ....[16]....
        /*0234*/ 	.word	0x00006f50


	//   ....[17]....
        /*0238*/ 	.word	0x00006f90


	//   ....[18]....
        /*023c*/ 	.word	0x00006fd0


	//   ....[19]....
        /*0240*/ 	.word	0x00006ff0


	//   ....[20]....
        /*0244*/ 	.word	0x00007000


	//   ....[21]....
        /*0248*/ 	.word	0x00007010


	//   ....[22]....
        /*024c*/ 	.word	0x00007020


	//   ....[23]....
        /*0250*/ 	.word	0x00007060


	//   ....[24]....
        /*0254*/ 	.word	0x00007a20


	//   ....[25]....
        /*0258*/ 	.word	0x00007ad0


	//   ....[26]....
        /*025c*/ 	.word	0x00007b70


	//   ....[27]....
        /*0260*/ 	.word	0x00007be0


	//   ....[28]....
        /*0264*/ 	.word	0x00007c50


	//----- nvinfo : EIATTR_EXIT_INSTR_OFFSETS
	.align		4
.L_28315:
        /*0268*/ 	.byte	0x04, 0x1c
        /*026a*/ 	.short	(.L_28317 - .L_28316)


	//   ....[0]....
.L_28316:
        /*026c*/ 	.word	0x00000090


	//   ....[1]....
        /*0270*/ 	.word	0x00007520


	//   ....[2]....
        /*0274*/ 	.word	0x00007630


	//   ....[3]....
        /*0278*/ 	.word	0x000079c0


	//----- nvinfo : EIATTR_CRS_STACK_SIZE
	.align		4
.L_28317:
        /*027c*/ 	.byte	0x04, 0x1e
        /*027e*/ 	.short	(.L_28319 - .L_28318)
.L_28318:
        /*0280*/ 	.word	0x00000000


	//----- nvinfo : EIATTR_CBANK_PARAM_SIZE
	.align		4
.L_28319:
        /*0284*/ 	.byte	0x03, 0x19
        /*0286*/ 	.short	0x008c


	//----- nvinfo : EIATTR_PARAM_CBANK
	.align		4
        /*0288*/ 	.byte	0x04, 0x0a
        /*028a*/ 	.short	(.L_28321 - .L_28320)
	.align		4
.L_28320:
        /*028c*/ 	.word	index@(.nv.constant0._ZN4vllm25paged_attention_v2_kernelIttLi128ELi16ELi128ELNS_18Fp8KVCacheDataTypeE0ELb1ELi512EEEvPfS2_PT_PKS3_PKT0_S9_ifPKiSB_iPKfiiiSD_SD_iiiii)
        /*0290*/ 	.short	0x0210
        /*0292*/ 	.short	0x008c


	//----- nvinfo : EIATTR_SW_WAR
	.align		4
.L_28321:
        /*0294*/ 	.byte	0x04, 0x36
        /*0296*/ 	.short	(.L_28323 - .L_28322)
.L_28322:
        /*0298*/ 	.word	0x00000008
.L_28323:


//--------------------- .nv.info._ZN4vllm25paged_attention_v2_kernelIttLi120ELi16ELi128ELNS_18Fp8KVCacheDataTypeE0ELb1ELi512EEEvPfS2_PT_PKS3_PKT0_S9_ifPKiSB_iPKfiiiSD_SD_iiiii --------------------------
	.section	.nv.info._ZN4vllm25paged_attention_v2_kernelIttLi120ELi16ELi128ELNS_18Fp8KVCacheDataTypeE0ELb1ELi512EEEvPfS2_PT_PKS3_PKT0_S9_ifPKiSB_iPKfiiiSD_SD_iiiii,"",@"SHT_CUDA_INFO"
	.sectionflags	@""
	.align	4


	//----- nvinfo : EIATTR_CUDA_API_VERSION
	.align		4
        /*0000*/ 	.byte	0x04, 0x37
        /*0002*/ 	.short	(.L_28325 - .L_28324)
.L_28324:
        /*0004*/ 	.word	0x00000082


	//----- nvinfo : EIATTR_KPARAM_INFO
	.align		4
.L_28325:
        /*0008*/ 	.byte	0x04, 0x17
        /*000a*/ 	.short	(.L_28327 - .L_28326)
.L_28326:
        /*000c*/ 	.word	0x00000000
        /*0010*/ 	.short	0x0015
        /*0012*/ 	.short	0x0088
        /*0014*/ 	.byte	0x00, 0xf0, 0x11, 0x00


	//----- nvinfo : EIATTR_KPARAM_INFO
	.align		4
.L_28327:
        /*0018*/ 	.byte	0x04, 0x17
        /*001a*/ 	.short	(.L_28329 - .L_28328)
.L_28328:
        /*001c*/ 	.word	0x00000000
        /*0020*/ 	.short	0x0014
        /*0022*/ 	.short	0x0084
        /*0024*/ 	.byte	0x00, 0xf0, 0x11, 0x00


	//----- nvinfo : EIATTR_KPARAM_INFO
	.align		4
.L_28329:
        /*0028*/ 	.byte	0x04, 0x17
        /*002a*/ 	.short	(.L_28331 - .L_28330)
.L_28330:
        /*002c*/ 	.word	0x00000000
        /*0030*/ 	.short	0x0013
        /*0032*/ 	.short	0x0080
        /*0034*/ 	.byte	0x00, 0xf0, 0x11, 0x00


	//----- nvinfo : EIATTR_KPARAM_INFO
	.align		4
.L_28331:
        /*0038*/ 	.byte	0x04, 0x17
        /*003a*/ 	.short	(.L_28333 - .L_28332)
.L_28332:
        /*003c*/ 	.word	0x00000000
        /*0040*/ 	.short	0x0012
        /*0042*/ 	.short	0x007c
        /*0044*/ 	.byte	0x00, 0xf0, 0x11, 0x00


	//----- nvinfo : EIATTR_KPARAM_INFO
	.align		4
.L_28333:
        /*0048*/ 	.byte	0x04, 0x17
        /*004a*/ 	.short	(.L_28335 - .L_28334)
.L_28334:
        /*004c*/ 	.word	0x00000000
        /*0050*/ 	.short	0x0011
        /*0052*/ 	.short	0x0078
        /*0054*/ 	.byte	0x00, 0xf0, 0x11, 0x00


	//----- nvinfo : EIATTR_KPARAM_INFO
	.align		4
.L_28335:
        /*0058*/ 	.byte	0x04, 0x17
        /*005a*/ 	.short	(.L_28337 - .L_28336)
.L_28336:
        /*005c*/ 	.word	0x00000000
        /*0060*/ 	.short	0x0010
        /*0062*/ 	.short	0x0070
        /*0064*/ 	.byte	0x00, 0xf0, 0x21, 0x00


	//----- nvinfo : EIATTR_KPARAM_INFO
	.align		4
.L_28337:
        /*0068*/ 	.byte	0x04, 0x17
        /*006a*/ 	.short	(.L_28339 - .L_28338)
.L_28338:
        /*006c*/ 	.word	0x00000000
        /*0070*/ 	.short	0x000f
        /*0072*/ 	.short	0x0068
        /*0074*/ 	.byte	0x00, 0xf0, 0x21, 0x00


	//----- nvinfo : EIATTR_KPARAM_INFO
	.align		4
.L_28339:
        /*0078*/ 	.byte	0x04, 0x17
        /*007a*/ 	.short	(.L_28341 - .L_28340)
.L_28340:
        /*007c*/ 	.word	0x00000000
        /*0080*/ 	.short	0x000e
        /*0082*/ 	.short	0x0060
        /*0084*/ 	.byte	0x00, 0xf0, 0x11, 0x00


	//----- nvinfo : EIATTR_KPARAM_INFO
	.align		4
.L_28341:
        /*0088*/ 	.byte	0x04, 0x17
        /*008a*/ 	.short	(.L_28343 - .L_28342)
.L_28342:
        /*008c*/ 	.word	0x00000000
        /*0090*/ 	.short	0x000d
        /*0092*/ 	.short	0x005c
        /*0094*/ 	.byte	0x00, 0xf0, 0x11, 0x00


	//----- nvinfo : EIATTR_KPARAM_INFO
	.align		4
.L_28343:
        /*0098*/ 	.byte	0x04, 0x17
        /*009a*/ 	.short	(.L_28345 - .L_28344)
.L_28344:
        /*009c*/ 	.word	0x00000000
        /*00a0*/ 	.short	0x000c
        /*00a2*/ 	.short	0x0058
        /*00a4*/ 	.byte	0x00, 0xf0, 0x11, 0x00


	//----- nvinfo : EIATTR_KPARAM_INFO
	.align		4
.L_28345:
        /*00a8*/ 	.byte	0x04, 0x17
        /*00aa*/ 	.short	(.L_28347 - .L_28346)
.L_28346:
        /*00ac*/ 	.word	0x00000000
        /*00b0*/ 	.short	0x000b
        /*00b2*/ 	.short	0x0050
        /*00b4*/ 	.byte	0x00, 0xf0, 0x21, 0x00


	//----- nvinfo : EIATTR_KPARAM_INFO
	.align		4
.L_28347:
        /*00b8*/ 	.byte	0x04, 0x17
        /*00ba*/ 	.short	(.L_28349 - .L_28348)
.L_28348:
        /*00bc*/ 	.word	0x00000000
        /*00c0*/ 	.short	0x000a
        /*00c2*/ 	.short	0x0048
        /*00c4*/ 	.byte	0x00, 0xf0, 0x11, 0x00


	//----- nvinfo : EIATTR_KPARAM_INFO
	.align		4
.L_28349:
        /*00c8*/ 	.byte	0x04, 0x17
        /*00ca*/ 	.short	(.L_28351 - .L_28350)
.L_28350:
        /*00cc*/ 	.word	0x00000000
        /*00d0*/ 	.short	0x0009
        /*00d2*/ 	.short	0x0040
        /*00d4*/ 	.byte	0x00, 0xf0, 0x21, 0x00


	//----- nvinfo : EIATTR_KPARAM_INFO
	.align		4
.L_28351:
        /*00d8*/ 	.byte	0x04, 0x17
        /*00da*/ 	.short	(.L_28353 - .L_28352)
.L_28352:
        /*00dc*/ 	.word	0x00000000
        /*00e0*/ 	.short	0x0008
        /*00e2*/ 	.short	0x0038
        /*00e4*/ 	.byte	0x00, 0xf0, 0x21, 0x00


	//----- nvinfo : EIATTR_KPARAM_INFO
	.align		4
.L_28353:
        /*00e8*/ 	.byte	0x04, 0x17
        /*00ea*/ 	.short	(.L_28355 - .L_28354)
.L_28354:
        /*00ec*/ 	.word	0x00000000
        /*00f0*/ 	.short	0x0007
        /*00f2*/ 	.short	0x0034
        /*00f4*/ 	.byte	0x00, 0xf0, 0x11, 0x00


	//----- nvinfo : EIATTR_KPARAM_INFO
	.align		4
.L_28355:
        /*00f8*/ 	.byte	0x04, 0x17
        /*00fa*/ 	.short	(.L_28357 - .L_28356)
.L_28356:
        /*00fc*/ 	.word	0x00000000
        /*0100*/ 	.short	0x0006
        /*0102*/ 	.short	0x0030
        /*0104*/ 	.byte	0x00, 0xf0, 0x11, 0x00


	//----- nvinfo : EIATTR_KPARAM_INFO
	.align		4
.L_28357:
        /*0108*/ 	.byte	0x04, 0x17
        /*010a*/ 	.short	(.L_28359 - .L_28358)
.L_28358:
        /*010c*/ 	.word	0x00000000
        /*0110*/ 	.short	0x0005
        /*0112*/ 	.short	0x0028
        /*0114*/ 	.byte	0x00, 0xf0, 0x21, 0x00


	//----- nvinfo : EIATTR_KPARAM_INFO
	.align		4
.L_28359:
        /*0118*/ 	.byte	0x04, 0x17
        /*011a*/ 	.short	(.L_28361 - .L_28360)
.L_28360:
        /*011c*/ 	.word	0x00000000
        /*0120*/ 	.short	0x0004
        /*0122*/ 	.short	0x0020
        /*0124*/ 	.byte	0x00, 0xf0, 0x21, 0x00


	//----- nvinfo : EIATTR_KPARAM_INFO
	.align		4
.L_28361:
        /*0128*/ 	.byte	0x04, 0x17
        /*012a*/ 	.short	(.L_28363 - .L_28362)
.L_28362:
        /*012c*/ 	.word	0x00000000
        /*0130*/ 	.short	0x0003
        /*0132*/ 	.short	0x0018
        /*0134*/ 	.byte	0x00, 0xf0, 0x21, 0x00


	//----- nvinfo : EIATTR_KPARAM_INFO
	.align		4
.L_28363:
        /*0138*/ 	.byte	0x04, 0x17
        /*013a*/ 	.short	(.L_28365 - .L_28364)
.L_28364:
        /*013c*/ 	.word	0x00000000
        /*0140*/ 	.short	0x0002
        /*0142*/ 	.short	0x0010
        /*0144*/ 	.byte	0x00, 0xf0, 0x21, 0x00


	//----- nvinfo : EIATTR_KPARAM_INFO
	.align		4
.L_28365:
        /*0148*/ 	.byte	0x04, 0x17
        /*014a*/ 	.short	(.L_28367 - .L_28366)
.L_28366:
        /*014c*/ 	.word	0x00000000
        /*0150*/ 	.short	0x0001
        /*0152*/ 	.short	0x0008
        /*0154*/ 	.byte	0x00, 0xf0, 0x21, 0x00


	//----- nvinfo : EIATTR_KPARAM_INFO
	.align		4
.L_28367:
        /*0158*/ 	.byte	0x04, 0x17
        /*015a*/ 	.short	(.L_28369 - .L_28368)
.L_28368:
        /*015c*/ 	.word	0x00000000
        /*0160*/ 	.short	0x0000
        /*0162*/ 	.short	0x0000
        /*0164*/ 	.byte	0x00, 0xf0, 0x21, 0x00


	//----- nvinfo : EIATTR_SPARSE_MMA_MASK
	.align		4
.L_28369:
        /*0168*/ 	.byte	0x03, 0x50
        /*016a*/ 	.short	0x0000


	//----- nvinfo : EIATTR_MAXREG_COUNT
	.align		4
        /*016c*/ 	.byte	0x03, 0x1b
        /*016e*/ 	.short	0x00ff


	//----- nvinfo : EIATTR_NUM_BARRIERS
	.align		4
        /*0170*/ 	.byte	0x02, 0x4c
        /*0172*/ 	.byte	0x01
	.zero		1


	//----- nvinfo : EIATTR_MERCURY_ISA_VERSION
	.align		4
        /*0174*/ 	.byte	0x03, 0x5f
        /*0176*/ 	.short	0x0101


	//----- nvinfo : EIATTR_COOP_GROUP_MASK_REGIDS
	.align		4
        /*0178*/ 	.byte	0x04, 0x29
        /*017a*/ 	.short	(.L_28371 - .L_28370)


	//   ....[0]....
.L_28370:
        /*017c*/ 	.word	0xffffffff


	//   ....[1]....
        /*0180*/ 	.word	0xffffffff


	//   ....[2]....
        /*0184*/ 	.word	0xffffffff


	//   ....[3]....
        /*0188*/ 	.word	0xffffffff


	//   ....[4]....
        /*018c*/ 	.word	0xffffffff


	//   ....[5]....
        /*0190*/ 	.word	0xffffffff


	//   ....[6]....
        /*0194*/ 	.word	0xffffffff


	//   ....[7]....
        /*0198*/ 	.word	0xffffffff


	//   ....[8]....
        /*019c*/ 	.word	0xffffffff


	//   ....[9]....
        /*01a0*/ 	.word	0xffffffff


	//   ....[10]....
        /*01a4*/ 	.word	0xffffffff


	//   ....[11]....
        /*01a8*/ 	.word	0xffffffff


	//   ....[12]....
        /*01ac*/ 	.word	0xffffffff


	//   ....[13]....
        /*01b0*/ 	.word	0xffffffff


	//   ....[14]....
        /*01b4*/ 	.word	0xffffffff


	//   ....[15]....
        /*01b8*/ 	.word	0xffffffff


	//   ....[16]....
        /*01bc*/ 	.word	0xffffffff


	//   ....[17]....
        /*01c0*/ 	.word	0xffffffff


	//   ....[18]....
        /*01c4*/ 	.word	0xffffffff


	//   ....[19]....
        /*01c8*/ 	.word	0xffffffff


	//   ....[20]....
        /*01cc*/ 	.word	0xffffffff


	//   ....[21]....
        /*01d0*/ 	.word	0xffffffff


	//   ....[22]....
        /*01d4*/ 	.word	0xffffffff


	//   ....[23]....
        /*01d8*/ 	.word	0xffffffff


	//   ....[24]....
        /*01dc*/ 	.word	0x0500001e


	//   ....[25]....
        /*01e0*/ 	.word	0x0500001e


	//   ....[26]....
        /*01e4*/ 	.word	0x0500001e


	//   ....[27]....
        /*01e8*/ 	.word	0x0500001e


	//   ....[28]....
        /*01ec*/ 	.word	0x0500001e


	//----- nvinfo : EIATTR_COOP_GROUP_INSTR_OFFSETS
	.align		4
.L_28371:
        /*01f0*/ 	.byte	0x04, 0x28
        /*01f2*/ 	.short	(.L_28373 - .L_28372)


	//   ....[0]....
.L_28372:
        /*01f4*/ 	.word	0x00002e10


	//   ....[1]....
        /*01f8*/ 	.word	0x000030a0


	//   ....[2]....
        /*01fc*/ 	.word	0x000030c0


	//   ....[3]....
        /*0200*/ 	.word	0x000030e0


	//   ....[4]....
        /*0204*/ 	.word	0x00003100


	//   ....[5]....
        /*0208*/ 	.word	0x00003250


	//   ....[6]....
        /*020c*/ 	.word	0x00003270


	//   ....[7]....
        /*0210*/ 	.word	0x000032a0


	//   ....[8]....
        /*0214*/ 	.word	0x00004170


	//   ....[9]....
        /*0218*/ 	.word	0x000041f0


	//   ....[10]....
        /*021c*/ 	.word	0x00004250


	//   ....[11]....
        /*0220*/ 	.word	0x000042a0


	//   ....[12]....
        /*0224*/ 	.word	0x000042e0


	//   ....[13]....
        /*0228*/ 	.word	0x00004330


	//   ....[14]....
        /*022c*/ 	.word	0x00004350


	//   ....[15]....
        /*0230*/ 	.word	0x00004370


	//   ....[16]....
        /*0234*/ 	.word	0x00006f00


	//   ....[17]....
        /*0238*/ 	.word	0x00006f40


	//   ....[18]....
        /*023c*/ 	.word	0x00006f80


	//   ....[19]....
        /*0240*/ 	.word	0x00006fb0


	//   ....[20]....
        /*0244*/ 	.word	0x00006fc0


	//   ....[21]....
        /*0248*/ 	.word	0x00006fd0


	//   ....[22]....
        /*024c*/ 	.word	0x00006fe0


	//   ....[23]....
        /*0250*/ 	.word	0x00007020


	//   ....[24]....
        /*0254*/ 	.word	0x00007ba0


	//   ....[25]....
        /*0258*/ 	.word	0x00007c40


	//   ....[26]....
        /*025c*/ 	.word	0x00007ce0


	//   ....[27]....
        /*0260*/ 	.word	0x00007d50


	//   ....[28]....
        /*0264*/ 	.word	0x00007dc0


	//----- nvinfo : EIATTR_EXIT_INSTR_OFFSETS
	.align		4
.L_28373:
        /*0268*/ 	.byte	0x04, 0x1c
        /*026a*/ 	.short	(.L_28375 - .L_28374)


	//   ....[0]....
.L_28374:
        /*026c*/ 	.word	0x000000b0


	//   ....[1]....
        /*0270*/ 	.word	0x00007640


	//   ....[2]....
        /*0274*/ 	.word	0x00007ab0


	//   ....[3]....
        /*0278*/ 	.word	0x00007b40


	//----- nvinfo : EIATTR_CRS_STACK_SIZE
	.align		4
.L_28375:
        /*027c*/ 	.byte	0x04, 0x1e
        /*027e*/ 	.short	(.L_28377 - .L_28376)
.L_28376:
        /*0280*/ 	.word	0x00000000


	//----- nvinfo : EIATTR_CBANK_PARAM_SIZE
	.align		4
.L_28377:
        /*0284*/ 	.byte	0x03, 0x19
        /*0286*/ 	.short	0x008c


	//----- nvinfo : EIATTR_PARAM_CBANK
	.align		4
        /*0288*/ 	.byte	0x04, 0x0a
        /*028a*/ 	.short	(.L_28379 - .L_28378)
	.align		4
.L_28378:
        /*028c*/ 	.word	index@(.nv.constant0._ZN4vllm25paged_attention_v2_kernelIttLi120ELi16ELi128ELNS_18Fp8KVCacheDataTypeE0ELb1ELi512EEEvPfS2_PT_PKS3_PKT0_S9_ifPKiSB_iPKfiiiSD_SD_iiiii)
        /*0290*/ 	.short	0x0210
        /*0292*/ 	.short	0x008c


	//----- nvinfo : EIATTR_SW_WAR
	.align		4
.L_28379:
        /*0294*/ 	.byte	0x04, 0x36
        /*0296*/ 	.short	(.L_28381 - .L_28380)
.L_28380:
        /*0298*/ 	.word	0x00000008
.L_28381:


//--------------------- .nv.info._ZN4vllm25paged_attention_v2_kernelIttLi112ELi16ELi128ELNS_18Fp8KVCacheDataTypeE0ELb1ELi512EEEvPfS2_PT_PKS3_PKT0_S9_ifPKiSB_iPKfiiiSD_SD_iiiii --------------------------
	.section	.nv.info._ZN4vllm25paged_attention_v2_kernelIttLi112ELi16ELi128ELNS_18Fp8KVCacheDataTypeE0ELb1ELi512EEEvPfS2_PT_PKS3_PKT0_S9_ifPKiSB_iPKfiiiSD_SD_iiiii,"",@"SHT_CUDA_INFO"
	.sectionflags	@""
	.align	4


	//----- nvinfo : EIATTR_CUDA_API_VERSION
	.align		4
        /*0000*/ 	.byte	0x04, 0x37
        /*0002*/ 	.short	(.L_28383 - .L_28382)
.L_28382:
        /*0004*/ 	.word	0x00000082


	//----- nvinfo : EIATTR_KPARAM_INFO
	.align		4
.L_28383:
        /*0008*/ 	.byte	0x04, 0x17
        /*000a*/ 	.short	(.L_28385 - .L_28384)
.L_28384:
        /*000c*/ 	.word	0x00000000
        /*0010*/ 	.short	0x0015
        /*0012*/ 	.short	0x0088
        /*0014*/ 	.byte	0x00, 0xf0, 0x11, 0x00


	//----- nvinfo : EIATTR_KPARAM_INFO
	.align		4
.L_28385:
        /*0018*/ 	.byte	0x04, 0x17
        /*001a*/ 	.short	(.L_28387 - .L_28386)
.L_28386:
        /*001c*/ 	.word	0x00000000
        /*0020*/ 	.short	0x0014
        /*0022*/ 	.short	0x0084
        /*0024*/ 	.byte	0x00, 0xf0, 0x11, 0x00


	//----- nvinfo : EIATTR_KPARAM_INFO
	.align		4
.L_28387:
        /*0028*/ 	.byte	0x04, 0x17
        /*002a*/ 	.short	(.L_28389 - .L_28388)
.L_28388:
        /*002c*/ 	.word	0x00000000
        /*0030*/ 	.short	0x0013
        /*0032*/ 	.short	0x0080
        /*0034*/ 	.byte	0x00, 0xf0, 0x11, 0x00


	//----- nvinfo : EIATTR_KPARAM_INFO
	.align		4
.L_28389:
        /*0038*/ 	.byte	0x04, 0x17
        /*003a*/ 	.short	(.L_28391 - .L_28390)
.L_28390:
        /*003c*/ 	.word	0x00000000
        /*0040*/ 	.short	0x0012
        /*0042*/ 	.short	0x007c
        /*0044*/ 	.byte	0x00, 0xf0, 0x11, 0x00


	//----- nvinfo : EIATTR_KPARAM_INFO
	.align		4
.L_28391:
        /*0048*/ 	.byte	0x04, 0x17
        /*004a*/ 	.short	(.L_28393 - .L_28392)
.L_28392:
        /*004c*/ 	.word	0x00000000
        /*0050*/ 	.short	0x0011
        /*0052*/ 	.short	0x0078
        /*0054*/ 	.byte	0x00, 0xf0, 0x11, 0x00


	//----- nvinfo : EIATTR_KPARAM_INFO
	.align		4
.L_28393:
        /*0058*/ 	.byte	0x04, 0x17
        /*005a*/ 	.short	(.L_28395 - .L_28394)
.L_28394:
        /*005c*/ 	.word	0x00000000
        /*0060*/ 	.short	0x0010
        /*0062*/ 	.short	0x0070
        /*0064*/ 	.byte	0x00, 0xf0, 0x21, 0x00


	//----- nvinfo : EIATTR_KPARAM_INFO
	.align		4
.L_28395:
        /*0068*/ 	.byte	0x04, 0x17
        /*006a*/ 	.short	(.L_28397 - .L_28396)
.L_28396:
        /*006c*/ 	.word	0x00000000
        /*0070*/ 	.short	0x000f
        /*0072*/ 	.short	0x0068
        /*0074*/ 	.byte	0x00, 0xf0, 0x21, 0x00


	//----- nvinfo : EIATTR_KPARAM_INFO
	.align		4
.L_28397:
        /*0078*/ 	.byte	0x04, 0x17
        /*007a*/ 	.short	(.L_28399 - .L_28398)
.L_28398:
        /*007c*/ 	.word	0x00000000
        /*0080*/ 	.short	0x000e
        /*0082*/ 	.short	0x0060
        /*0084*/ 	.byte	0x00, 0xf0, 0x11, 0x00


	//----- nvinfo : EIATTR_KPARAM_INFO
	.align		4
.L_28399:
        /*0088*/ 	.byte	0x04, 0x17
        /*008a*/ 	.short	(.L_28401 - .L_28400)
.L_28400:
        /*008c*/ 	.word	0x00000000
        /*0090*/ 	.short	0x000d
        /*0092*/ 	.short	0x005c
        /*0094*/ 	.byte	0x00, 0xf0, 0x11, 0x00


	//----- nvinfo : EIATTR_KPARAM_INFO
	.align		4
.L_28401:
        /*0098*/ 	.byte	0x04, 0x17
        /*009a*/ 	.short	(.L_28403 - .L_28402)
.L_28402:
        /*009c*/ 	.word	0x00000000
        /*00a0*/ 	.short	0x000c
        /*00a2*/ 	.short	0x0058
        /*00a4*/ 	.byte	0x00, 0xf0, 0x11, 0x00


	//----- nvinfo : EIATTR_KPARAM_INFO
	.align		4
.L_28403:
        /*00a8*/ 	.byte	0x04, 0x17
        /*00aa*/ 	.short	(.L_28405 - .L_28404)
.L_28404:
        /*00ac*/ 	.word	0x00000000
        /*00b0*/ 	.short	0x000b
        /*00b2*/ 	.short	0x0050
        /*00b4*/ 	.byte	0x00, 0xf0, 0x21, 0x00


	//----- nvinfo : EIATTR_KPARAM_INFO
	.align		4
.L_28405:
        /*00b8*/ 	.byte	0x04, 0x17
        /*00ba*/ 	.short	(.L_28407 - .L_28406)
.L_28406:
        /*00bc*/ 	.word	0x00000000
        /*00c0*/ 	.short	0x000a
        /*00c2*/ 	.short	0x0048
        /*00c4*/ 	.byte	0x00, 0xf0, 0x11, 0x00


	//----- nvinfo : EIATTR_KPARAM_INFO
	.align		4
.L_28407:
        /*00c8*/ 	.byte	0x04, 0x17
        /*00ca*/ 	.short	(.L_28409 - .L_28408)
.L_28408:
        /*00cc*/ 	.word	0x00000000
        /*00d0*/ 	.short	0x0009
        /*00d2*/ 	.short	0x0040
        /*00d4*/ 	.byte	0x00, 0xf0, 0x21, 0x00


	//----- nvinfo : EIATTR_KPARAM_INFO
	.align		4
.L_28409:
        /*00d8*/ 	.byte	0x04, 0x17
        /*00da*/ 	.short	(.L_28411 - .L_28410)
.L_28410:
        /*00dc*/ 	.word	0x00000000
        /*00e0*/ 	.short	0x0008
        /*00e2*/ 	.short	0x0038
        /*00e4*/ 	.byte	0x00, 0xf0, 0x21, 0x00


	//----- nvinfo : EIATTR_KPARAM_INFO
	.align		4
.L_28411:
        /*00e8*/ 	.byte	0x04, 0x17
        /*00ea*/ 	.short	(.L_28413 - .L_28412)
.L_28412:
        /*00ec*/ 	.word	0x00000000
        /*00f0*/ 	.short	0x0007
        /*00f2*/ 	.short	0x0034
        /*00f4*/ 	.byte	0x00, 0xf0, 0x11, 0x00


	//----- nvinfo : EIATTR_KPARAM_INFO
	.align		4
.L_28413:
        /*00f8*/ 	.byte	0x04, 0x17
        /*00fa*/ 	.short	(.L_28415 - .L_28414)
.L_28414:
        /*00fc*/ 	.word	0x00000000
        /*0100*/ 	.short	0x0006
        /*0102*/ 	.short	0x0030
        /*0104*/ 	.byte	0x00, 0xf0, 0x11, 0x00


	//----- nvinfo : EIATTR_KPARAM_INFO
	.align		4
.L_28415:
        /*0108*/ 	.byte	0x04, 0x17
        /*010a*/ 	.short	(.L_28417 - .L_28416)
.L_28416:
        /*010c*/ 	.word	0x00000000
        /*0110*/ 	.short	0x0005
        /*0112*/ 	.short	0x0028
        /*0114*/ 	.byte	0x00, 0xf0, 0x21, 0x00


	//----- nvinfo : EIATTR_KPARAM_INFO
	.align		4
.L_28417:
        /*0118*/ 	.byte	0x04, 0x17
        /*011a*/ 	.short	(.L_28419 - .L_28418)
.L_28418:
        /*011c*/ 	.word	0x00000000
        /*0120*/ 	.short	0x0004
        /*0122*/ 	.short	0x0020
        /*0124*/ 	.byte	0x00, 0xf0, 0x21, 0x00


	//----- nvinfo : EIATTR_KPARAM_INFO
	.align		4
.L_28419:
        /*0128*/ 	.byte	0x04, 0x17
        /*012a*/ 	.short	(.L_28421 - .L_28420)
.L_28420:
        /*012c*/ 	.word	0x00000000
        /*0130*/ 	.short	0x0003
        /*0132*/ 	.short	0x0018
        /*0134*/ 	.byte	0x00, 0xf0, 0x21, 0x00


	//----- nvinfo : EIATTR_KPARAM_INFO
	.align		4
.L_28421:
        /*0138*/ 	.byte	0x04, 0x17
        /*013a*/ 	.short	(.L_28423 - .L_28422)
.L_28422:
        /*013c*/ 	.word	0x00000000
        /*0140*/ 	.short	0x0002
        /*0142*/ 	.short	0x0010
        /*0144*/ 	.byte	0x00, 0xf0, 0x21, 0x00


	//----- nvinfo : EIATTR_KPARAM_INFO
	.align		4
.L_28423:
        /*0148*/ 	.byte	0x04, 0x17
        /*014a*/ 	.short	(.L_28425 - .L_28424)
.L_28424:
        /*014c*/ 	.word	0x00000000
        /*0150*/ 	.short	0x0001
        /*0152*/ 	.short	0x0008
        /*0154*/ 	.byte	0x00, 0xf0, 0x21, 0x00


	//----- nvinfo : EIATTR_KPARAM_INFO
	.align		4
.L_28425:
        /*0158*/ 	.byte	0x04, 0x17
        /*015a*/ 	.short	(.L_28427 - .L_28426)
.L_28426:
        /*015c*/ 	.word	0x00000000
        /*0160*/ 	.short	0x0000
        /*0162*/ 	.short	0x0000
        /*0164*/ 	.byte	0x00, 0xf0, 0x21, 0x00


	//----- nvinfo : EIATTR_SPARSE_MMA_MASK
	.align		4
.L_28427:
        /*0168*/ 	.byte	0x03, 0x50
        /*016a*/ 	.short	0x0000


	//----- nvinfo : EIATTR_MAXREG_COUNT
	.align		4
        /*016c*/ 	.byte	0x03, 0x1b
        /*016e*/ 	.short	0x00ff


	//----- nvinfo : EIATTR_NUM_BARRIERS
	.align		4
        /*0170*/ 	.byte	0x02, 0x4c
        /*0172*/ 	.byte	0x01
	.zero		1


	//----- nvinfo : EIATTR_MERCURY_ISA_VERSION
	.align		4
        /*0174*/ 	.byte	0x03, 0x5f
        /*0176*/ 	.short	0x0101


	//----- nvinfo : EIATTR_COOP_GROUP_MASK_REGIDS
	.align		4
        /*0178*/ 	.byte	0x04, 0x29
        /*017a*/ 	.short	(.L_28429 - .L_28428)


	//   ....[0]....
.L_28428:
        /*017c*/ 	.word	0xffffffff


	//   ....[1]....
        /*0180*/ 	.word	0xffffffff


	//   ....[2]....
        /*0184*/ 	.word	0xffffffff


	//   ....[3]....
        /*0188*/ 	.word	0xffffffff


	//   ....[4]....
        /*018c*/ 	.word	0xffffffff


	//   ....[5]....
        /*0190*/ 	.word	0xffffffff


	//   ....[6]....
        /*0194*/ 	.word	0xffffffff


	//   ....[7]....
        /*0198*/ 	.word	0xffffffff


	//   ....[8]....
        /*019c*/ 	.word	0xffffffff


	//   ....[9]....
        /*01a0*/ 	.word	0xffffffff


	//   ....[10]....
        /*01a4*/ 	.word	0xffffffff


	//   ....[11]....
        /*01a8*/ 	.word	0xffffffff


	//   ....[12]....
        /*01ac*/ 	.word	0xffffffff


	//   ....[13]....
        /*01b0*/ 	.word	0xffffffff


	//   ....[14]....
        /*01b4*/ 	.word	0xffffffff


	//   ....[15]....
        /*01b8*/ 	.word	0xffffffff


	//   ....[16]....
        /*01bc*/ 	.word	0xffffffff


	//   ....[17]....
        /*01c0*/ 	.word	0xffffffff


	//   ....[18]....
        /*01c4*/ 	.word	0xffffffff


	//   ....[19]....
        /*01c8*/ 	.word	0xffffffff


	//   ....[20]....
        /*01cc*/ 	.word	0xffffffff


	//   ....[21]....
        /*01d0*/ 	.word	0xffffffff


	//   ....[22]....
        /*01d4*/ 	.word	0xffffffff


	//   ....[23]....
        /*01d8*/ 	.word	0x05000015


	//   ....[24]....
        /*01dc*/ 	.word	0x05000015


	//   ....[25]....
        /*01e0*/ 	.word	0x05000015


	//   ....[26]....
        /*01e4*/ 	.word	0x05000015


	//   ....[27]....
        /*01e8*/ 	.word	0x05000015


	//----- nvinfo : EIATTR_COOP_GROUP_INSTR_OFFSETS
	.align		4
.L_28429:
        /*01ec*/ 	.byte	0x04, 0x28
        /*01ee*/ 	.short	(.L_28431 - .L_28430)


	//   ....[0]....
.L_28430:
        /*01f0*/ 	.word	0x00002b50


	//   ....[1]....
        /*01f4*/ 	.word	0x00002dd0


	//   ....[2]....
        /*01f8*/ 	.word	0x00002df0


	//   ....[3]....
        /*01fc*/ 	.word	0x00002e10


	//   ....[4]....
        /*0200*/ 	.word	0x00002e30


	//   ....[5]....
        /*0204*/ 	.word	0x00002f90


	//   ....[6]....
        /*0208*/ 	.word	0x00002fb0


	//   ....[7]....
        /*020c*/ 	.word	0x00002fd0


	//   ....[8]....
        /*0210*/ 	.word	0x00003e90


	//   ....[9]....
        /*0214*/ 	.word	0x00003f10


	//   ....[10]....
        /*0218*/ 	.word	0x00003f60


	//   ....[11]....
        /*021c*/ 	.word	0x00003fc0


	//   ....[12]....
        /*0220*/ 	.word	0x00004000


	//   ....[13]....
        /*0224*/ 	.word	0x00004050


	//   ....[14]....
        /*0228*/ 	.word	0x00004070


	//   ....[15]....
        /*022c*/ 	.word	0x00004090


	//   ....[16]....
        /*0230*/ 	.word	0x000068d0


	//   ....[17]....
        /*0234*/ 	.word	0x00006910


	//   ....[18]....
        /*0238*/ 	.word	0x00006950


	//   ....[19]....
        /*023c*/ 	.word	0x00006990


	//   ....[20]....
        /*0240*/ 	.word	0x000069c0


	//   ....[21]....
        /*0244*/ 	.word	0x000069d0


	//   ....[22]....
        /*0248*/ 	.word	0x000069e0


	//   ....[23]....
        /*024c*/ 	.word	0x000072a0


	//   ....[24]....
        /*0250*/ 	.word	0x00007350


	//   ....[25]....
        /*0254*/ 	.word	0x000073f0


	//   ....[26]....
        /*0258*/ 	.word	0x00007460


	//   ....[27]....
        /*025c*/ 	.word	0x000074d0


	//----- nvinfo : EIATTR_EXIT_INSTR_OFFSETS
	.align		4
.L_28431:
        /*0260*/ 	.byte	0x04, 0x1c
        /*0262*/ 	.short	(.L_28433 - .L_28432)


	//   ....[0]....
.L_28432:
        /*0264*/ 	.word	0x00000090


	//   ....[1]....
        /*0268*/ 	.word	0x00006e20


	//   ....[2]....
        /*026c*/ 	.word	0x00006f20


	//   ....[3]....
        /*0270*/ 	.word	0x00007240


	//----- nvinfo : EIATTR_CRS_STACK_SIZE
	.align		4
.L_28433:
        /*0274*/ 	.byte	0x04, 0x1e
        /*0276*/ 	.short	(.L_28435 - .L_28434)
.L_28434:
        /*0278*/ 	.word	0x00000000


	//----- nvinfo : EIATTR_CBANK_PARAM_SIZE
	.align		4
.L_28435:
        /*027c*/ 	.byte	0x03, 0x19
        /*027e*/ 	.short	0x008c


	//----- nvinfo : EIATTR_PARAM_CBANK
	.align		4
        /*0280*/ 	.byte	0x04, 0x0a
        /*0282*/ 	.short	(.L_28437 - .L_28436)
	.align		4
.L_28436:
        /*0284*/ 	.word	index@(.nv.constant0._ZN4vllm25paged_attention_v2_kernelIttLi112ELi16ELi128ELNS_18Fp8KVCacheDataTypeE0ELb1ELi512EEEvPfS2_PT_PKS3_PKT0_S9_ifPKiSB_iPKfiiiSD_SD_iiiii)
        /*0288*/ 	.short	0x0210
        /*028a*/ 	.short	0x008c


	//----- nvinfo : EIATTR_SW_WAR
	.align		4
.L_28437:
        /*028c*/ 	.byte	0x04, 0x36
        /*028e*/ 	.short	(.L_28439 - .L_28438)
.L_28438:
        /*0290*/ 	.word	0x00000008
.L_28439:


//--------------------- .nv.info._ZN4vllm25paged_attention_v2_kernelIttLi96ELi16ELi128ELNS_18Fp8KVCacheDataTypeE0ELb1ELi512EEEvPfS2_PT_PKS3_PKT0_S9_ifPKiSB_iPKfiiiSD_SD_iiiii --------------------------
	.section	.nv.info._ZN4vllm25paged_attention_v2_kernelIttLi96ELi16ELi128ELNS_18Fp8KVCacheDataTypeE0ELb1ELi512EEEvPfS2_PT_PKS3_PKT0_S9_ifPKiSB_iPKfiiiSD_SD_iiiii,"",@"SHT_CUDA_INFO"
	.sectionflags	@""
	.align	4


	//----- nvinfo : EIATTR_CUDA_API_VERSION
	.align		4
        /*0000*/ 	.byte	0x04, 0x37
        /*0002*/ 	.short	(.L_28441 - .L_28440)
.L_28440:
        /*0004*/ 	.word	0x00000082


	//----- nvinfo : EIATTR_KPARAM_INFO
	.align		4
.L_28441:
        /*0008*/ 	.byte	0x04, 0x17
        /*000a*/ 	.short	(.L_28443 - .L_28442)
.L_28442:
        /*000c*/ 	.word	0x00000000
        /*0010*/ 	.short	0x0015
        /*0012*/ 	.short	0x0088
        /*0014*/ 	.byte	0x00, 0xf0, 0x11, 0x00


	//----- nvinfo : EIATTR_KPARAM_INFO
	.align		4
.L_28443:
        /*0018*/ 	.byte	0x04, 0x17
        /*001a*/ 	.short	(.L_28445 - .L_28444)
.L_28444:
        /*001c*/ 	.word	0x00000000
        /*0020*/ 	.short	0x0014
        /*0022*/ 	.short	0x0084
        /*0024*/ 	.byte	0x00, 0xf0, 0x11, 0x00


	//----- nvinfo : EIATTR_KPARAM_INFO
	.align		4
.L_28445:
        /*0028*/ 	.byte	0x04, 0x17
        /*002a*/ 	.short	(.L_28447 - .L_28446)
.L_28446:
        /*002c*/ 	.word	0x00000000
        /*0030*/ 	.short	0x0013
        /*0032*/ 	.short	0x0080
        /*0034*/ 	.byte	0x00, 0xf0, 0x11, 0x00


	//----- nvinfo : EIATTR_KPARAM_INFO
	.align		4
.L_28447:
        /*0038*/ 	.byte	0x04, 0x17
        /*003a*/ 	.short	(.L_28449 - .L_28448)
.L_28448:
        /*003c*/ 	.word	0x00000000
        /*0040*/ 	.short	0x0012
        /*0042*/ 	.short	0x007c
        /*0044*/ 	.byte	0x00, 0xf0, 0x11, 0x00


	//----- nvinfo : EIATTR_KPARAM_INFO
	.align		4
.L_28449:
        /*0048*/ 	.byte	0x04, 0x17
        /*004a*/ 	.short	(.L_28451 - .L_28450)
.L_28450:
        /*004c*/ 	.word	0x00000000
        /*0050*/ 	.short	0x0011
        /*0052*/ 	.short	0x0078
        /*0054*/ 	.byte	0x00, 0xf0, 0x11, 0x00


	//----- nvinfo : EIATTR_KPARAM_INFO
	.align		4
.L_28451:
        /*0058*/ 	.byte	0x04, 0x17
        /*005a*/ 	.short	(.L_28453 - .L_28452)
.L_28452:
        /*005c*/ 	.word	0x00000000
        /*0060*/ 	.short	0x0010
        /*0062*/ 	.short	0x0070
        /*0064*/ 	.byte	0x00, 0xf0, 0x21, 0x00


	//----- nvinfo : EIATTR_KPARAM_INFO
	.align		4
.L_28453:
        /*0068*/ 	.byte	0x04, 0x17
        /*006a*/ 	.short	(.L_28455 - .L_28454)
.L_28454:
        /*006c*/ 	.word	0x00000000
        /*0070*/ 	.short	0x000f
        /*0072*/ 	.short	0x0068
        /*0074*/ 	.byte	0x00, 0xf0, 0x21, 0x00


	//----- nvinfo : EIATTR_KPARAM_INFO
	.align		4
.L_28455:
        /*0078*/ 	.byte	0x04, 0x17
        /*007a*/ 	.short	(.L_28457 - .L_28456)
.L_28456:
        /*007c*/ 	.word	0x00000000
        /*0080*/ 	.short	0x000e
        /*0082*/ 	.short	0x0060
        /*0084*/ 	.byte	0x00, 0xf0, 0x11, 0x00


	//----- nvinfo : EIATTR_KPARAM_INFO
	.align		4
.L_28457:
        /*0088*/ 	.byte	0x04, 0x17
        /*008a*/ 	.short	(.L_28459 - .L_28458)
.L_28458:
        /*008c*/ 	.word	0x00000000
        /*0090*/ 	.short	0x000d
        /*0092*/ 	.short	0x005c
        /*0094*/ 	.byte	0x00, 0xf0, 0x11, 0x00


	//----- nvinfo : EIATTR_KPARAM_INFO
	.align		4
.L_28459:
        /*0098*/ 	.byte	0x04, 0x17
        /*009a*/ 	.short	(.L_28461 - .L_28460)
.L_28460:
        /*009c*/ 	.word	0x00000000
        /*00a0*/ 	.short	0x000c
        /*00a2*/ 	.short	0x0058
        /*00a4*/ 	.byte	0x00, 0xf0, 0x11, 0x00


	//----- nvinfo : EIATTR_KPARAM_INFO
	.align		4
.L_28461:
        /*00a8*/ 	.byte	0x04, 0x17
        /*00aa*/ 	.short	(.L_28463 - .L_28462)
.L_28462:
        /*00ac*/ 	.word	0x00000000
        /*00b0*/ 	.short	0x000b
        /*00b2*/ 	.short	0x0050
        /*00b4*/ 	.byte	0x00, 0xf0, 0x21, 0x00


	//----- nvinfo : EIATTR_KPARAM_INFO
	.align		4
.L_28463:
        /*00b8*/ 	.byte	0x04, 0x17
        /*00ba*/ 	.short	(.L_28465 - .L_28464)
.L_28464:
        /*00bc*/ 	.word	0x00000000
        /*00c0*/ 	.short	0x000a
        /*00c2*/ 	.short	0x0048
        /*00c4*/ 	.byte	0x00, 0xf0, 0x11, 0x00


	//----- nvinfo : EIATTR_KPARAM_INFO
	.align		4
.L_28465:
        /*00c8*/ 	.byte	0x04, 0x17
        /*00ca*/ 	.short	(.L_28467 - .L_28466)
.L_28466:
        /*00cc*/ 	.word	0x00000000
        /*00d0*/ 	.short	0x0009
        /*00d2*/ 	.short	0x0040
        /*00d4*/ 	.byte	0x00, 0xf0, 0x21, 0x00


	//----- nvinfo : EIATTR_KPARAM_INFO
	.align		4
.L_28467:
        /*00d8*/ 	.byte	0x04, 0x17
        /*00da*/ 	.short	(.L_28469 - .L_28468)
.L_28468:
        /*00dc*/ 	.word	0x00000000
        /*00e0*/ 	.short	0x0008
        /*00e2*/ 	.short	0x0038
        /*00e4*/ 	.byte	0x00, 0xf0, 0x21, 0x00


	//----- nvinfo : EIATTR_KPARAM_INFO
	.align		4
.L_28469:
        /*00e8*/ 	.byte	0x04, 0x17
        /*00ea*/ 	.short	(.L_28471 - .L_28470)
.L_28470:
        /*00ec*/ 	.word	0x00000000
        /*00f0*/ 	.short	0x0007
        /*00f2*/ 	.short	0x0034
        /*00f4*/ 	.byte	0x00, 0xf0, 0x11, 0x00


	//----- nvinfo : EIATTR_KPARAM_INFO
	.align		4
.L_28471:
        /*00f8*/ 	.byte	0x04, 0x17
        /*00fa*/ 	.short	(.L_28473 - .L_28472)
.L_28472:
        /*00fc*/ 	.word	0x00000000
        /*0100*/ 	.short	0x0006
        /*0102*/ 	.short	0x0030
        /*0104*/ 	.byte	0x00, 0xf0, 0x11, 0x00


	//----- nvinfo : EIATTR_KPARAM_INFO
	.align		4
.L_28473:
        /*0108*/ 	.byte	0x04, 0x17
        /*010a*/ 	.short	(.L_28475 - .L_28474)
.L_28474:
        /*010c*/ 	.word	0x00000000
        /*0110*/ 	.short	0x0005
        /*0112*/ 	.short	0x0028
        /*0114*/ 	.byte	0x00, 0xf0, 0x21, 0x00


	//----- nvinfo : EIATTR_KPARAM_INFO
	.align		4
.L_28475:
        /*0118*/ 	.byte	0x04, 0x17
        /*011a*/ 	.short	(.L_28477 - .L_28476)
.L_28476:
        /*011c*/ 	.word	0x00000000
        /*0120*/ 	.short	0x0004
        /*0122*/ 	.short	0x0020
        /*0124*/ 	.byte	0x00, 0xf0, 0x21, 0x00


	//----- nvinfo : EIATTR_KPARAM_INFO
	.align		4
.L_28477:
        /*0128*/ 	.byte	0x04, 0x17
        /*012a*/ 	.short	(.L_28479 - .L_28478)
.L_28478:
        /*012c*/ 	.word	0x00000000
        /*0130*/ 	.short	0x0003
        /*0132*/ 	.short	0x0018
        /*0134*/ 	.byte	0x00, 0xf0, 0x21, 0x00


	//----- nvinfo : EIATTR_KPARAM_INFO
	.align		4
.L_28479:
        /*0138*/ 	.byte	0x04, 0x17
        /*013a*/ 	.short	(.L_28481 - .L_28480)
.L_28480:
        /*013c*/ 	.word	0x00000000
        /*0140*/ 	.short	0x0002
        /*0142*/ 	.short	0x0010
        /*0144*/ 	.byte	0x00, 0xf0, 0x21, 0x00


	//----- nvinfo : EIATTR_KPARAM_INFO
	.align		4
.L_28481:
        /*0148*/ 	.byte	0x04, 0x17
        /*014a*/ 	.short	(.L_28483 - .L_28482)
.L_28482:
        /*014c*/ 	.word	0x00000000
        /*0150*/ 	.short	0x0001
        /*0152*/ 	.short	0x0008
        /*0154*/ 	.byte	0x00, 0xf0, 0x21, 0x00


	//----- nvinfo : EIATTR_KPARAM_INFO
	.align		4
.L_28483:
        /*0158*/ 	.byte	0x04, 0x17
        /*015a*/ 	.short	(.L_28485 - .L_28484)
.L_28484:
        /*015c*/ 	.word	0x00000000
        /*0160*/ 	.short	0x0000
        /*0162*/ 	.short	0x0000
        /*0164*/ 	.byte	0x00, 0xf0, 0x21, 0x00


	//----- nvinfo : EIATTR_SPARSE_MMA_MASK
	.align		4
.L_28485:
        /*0168*/ 	.byte	0x03, 0x50
        /*016a*/ 	.short	0x0000


	//----- nvinfo : EIATTR_MAXREG_COUNT
	.align		4
        /*016c*/ 	.byte	0x03, 0x1b
        /*016e*/ 	.short	0x00ff


	//----- nvinfo : EIATTR_NUM_BARRIERS
	.align		4
        /*0170*/ 	.byte	0x02, 0x4c
        /*0172*/ 	.byte	0x01
	.zero		1


	//----- nvinfo : EIATTR_MERCURY_ISA_VERSION
	.align		4
        /*0174*/ 	.byte	0x03, 0x5f
        /*0176*/ 	.short	0x0101


	//----- nvinfo : EIATTR_COOP_GROUP_MASK_REGIDS
	.align		4
        /*0178*/ 	.byte	0x04, 0x29
        /*017a*/ 	.short	(.L_28487 - .L_28486)


	//   ....[0]....
.L_28486:
        /*017c*/ 	.word	0xffffffff


	//   ....[1]....
        /*0180*/ 	.word	0xffffffff


	//   ....[2]....
        /*0184*/ 	.word	0xffffffff


	//   ....[3]....
        /*0188*/ 	.word	0xffffffff


	//   ....[4]....
        /*018c*/ 	.word	0xffffffff


	//   ....[5]....
        /*0190*/ 	.word	0xffffffff


	//   ....[6]....
        /*0194*/ 	.word	0xffffffff


	//   ....[7]....
        /*0198*/ 	.word	0xffffffff


	//   ....[8]....
        /*019c*/ 	.word	0xffffffff


	//   ....[9]....
        /*01a0*/ 	.word	0xffffffff


	//   ....[10]....
        /*01a4*/ 	.word	0xffffffff


	//   ....[11]....
        /*01a8*/ 	.word	0xffffffff


	//   ....[12]....
        /*01ac*/ 	.word	0xffffffff


	//   ....[13]....
        /*01b0*/ 	.word	0xffffffff


	//   ....[14]....
        /*01b4*/ 	.word	0xffffffff


	//   ....[15]....
        /*01b8*/ 	.word	0xffffffff


	//   ....[16]....
        /*01bc*/ 	.word	0xffffffff


	//   ....[17]....
        /*01c0*/ 	.word	0xffffffff


	//   ....[18]....
        /*01c4*/ 	.word	0xffffffff


	//   ....[19]....
        /*01c8*/ 	.word	0xffffffff


	//   ....[20]....
        /*01cc*/ 	.word	0xffffffff


	//   ....[21]....
        /*01d0*/ 	.word	0xffffffff


	//   ....[22]....
        /*01d4*/ 	.word	0x05000015


	//   ....[23]....
        /*01d8*/ 	.word	0x05000015


	//   ....[24]....
        /*01dc*/ 	.word	0x05000015


	//   ....[25]....
        /*01e0*/ 	.word	0x05000015


	//   ....[26]....
        /*01e4*/ 	.word	0x05000015


	//----- nvinfo : EIATTR_COOP_GROUP_INSTR_OFFSETS
	.align		4
.L_28487:
        /*01e8*/ 	.byte	0x04, 0x28
        /*01ea*/ 	.short	(.L_28489 - .L_28488)


	//   ....[0]....
.L_28488:
        /*01ec*/ 	.word	0x000027d0


	//   ....[1]....
        /*01f0*/ 	.word	0x00002a50


	//   ....[2]....
        /*01f4*/ 	.word	0x00002a70


	//   ....[3]....
        /*01f8*/ 	.word	0x00002a90


	//   ....[4]....
        /*01fc*/ 	.word	0x00002ab0


	//   ....[5]....
        /*0200*/ 	.word	0x00002c10


	//   ....[6]....
        /*0204*/ 	.word	0x00002c30


	//   ....[7]....
        /*0208*/ 	.word	0x00002c50


	//   ....[8]....
        /*020c*/ 	.word	0x00003b10


	//   ....[9]....
        /*0210*/ 	.word	0x00003b90


	//   ....[10]....
        /*0214*/ 	.word	0x00003be0


	//   ....[11]....
        /*0218*/ 	.word	0x00003c40


	//   ....[12]....
        /*021c*/ 	.word	0x00003c80


	//   ....[13]....
        /*0220*/ 	.word	0x00003cd0


	//   ....[14]....
        /*0224*/ 	.word	0x00003cf0


	//   ....[15]....
        /*0228*/ 	.word	0x00003d10


	//   ....[16]....
        /*022c*/ 	.word	0x00006250


	//   ....[17]....
        /*0230*/ 	.word	0x00006290


	//   ....[18]....
        /*0234*/ 	.word	0x000062d0


	//   ....[19]....
        /*0238*/ 	.word	0x00006310


	//   ....[20]....
        /*023c*/ 	.word	0x00006340


	//   ....[21]....
        /*0240*/ 	.word	0x00006350


	//   ....[22]....
        /*0244*/ 	.word	0x00006b30


	//   ....[23]....
        /*0248*/ 	.word	0x00006be0


	//   ....[24]....
        /*024c*/ 	.word	0x00006c80


	//   ....[25]....
        /*0250*/ 	.word	0x00006cf0


	//   ....[26]....
        /*0254*/ 	.word	0x00006d60


	//----- nvinfo : EIATTR_EXIT_INSTR_OFFSETS
	.align		4
.L_28489:
        /*0258*/ 	.byte	0x04, 0x1c
        /*025a*/ 	.short	(.L_28491 - .L_28490)


	//   ....[0]....
.L_28490:
        /*025c*/ 	.word	0x00000090


	//   ....[1]....
        /*0260*/ 	.word	0x00006720


	//   ....[2]....
        /*0264*/ 	.word	0x00006820


	//   ....[3]....
        /*0268*/ 	.word	0x00006ad0


	//----- nvinfo : EIATTR_CRS_STACK_SIZE
	.align		4
.L_28491:
        /*026c*/ 	.byte	0x04, 0x1e
        /*026e*/ 	.short	(.L_28493 - .L_28492)
.L_28492:
        /*0270*/ 	.word	0x00000000


	//----- nvinfo : EIATTR_CBANK_PARAM_SIZE
	.align		4
.L_28493:
        /*0274*/ 	.byte	0x03, 0x19
        /*0276*/ 	.short	0x008c


	//----- nvinfo : EIATTR_PARAM_CBANK
	.align		4
        /*0278*/ 	.byte	0x04, 0x0a
        /*027a*/ 	.short	(.L_28495 - .L_28494)
	.align		4
.L_28494:
        /*027c*/ 	.word	index@(.nv.constant0._ZN4vllm25paged_attention_v2_kernelIttLi96ELi16ELi128ELNS_18Fp8KVCacheDataTypeE0ELb1ELi512EEEvPfS2_PT_PKS3_PKT0_S9_ifPKiSB_iPKfiiiSD_SD_iiiii)
        /*0280*/ 	.short	0x0210
        /*0282*/ 	.short	0x008c


	//----- nvinfo : EIATTR_SW_WAR
	.align		4
.L_28495:
        /*0284*/ 	.byte	0x04, 0x36
        /*0286*/ 	.short	(.L_28497 - .L_28496)
.L_28496:
        /*0288*/ 	.word	0x00000008
.L_28497:


//--------------------- .nv.info._ZN4vllm25paged_attention_v2_kernelIttLi80ELi16ELi128ELNS_18Fp8KVCacheDataTypeE0ELb1ELi512EEEvPfS2_PT_PKS3_PKT0_S9_ifPKiSB_iPKfiiiSD_SD_iiiii --------------------------
	.section	.nv.info._ZN4vllm25paged_attention_v2_kernelIttLi80ELi16ELi128ELNS_18Fp8KVCacheDataTypeE0ELb1ELi512EEEvPfS2_PT_PKS3_PKT0_S9_ifPKiSB_iPKfiiiSD_SD_iiiii,"",@"SHT_CUDA_INFO"
	.sectionflags	@""
	.align	4


	//----- nvinfo : EIATTR_CUDA_API_VERSION
	.align		4
        /*0000*/ 	.byte	0x04, 0x37
        /*0002*/ 	.short	(.L_28499 - .L_28498)
.L_28498:
        /*0004*/ 	.word	0x00000082


	//----- nvinfo : EIATTR_KPARAM_INFO
	.align		4
.L_28499:
        /*0008*/ 	.byte	0x04, 0x17
        /*000a*/ 	.short	(.L_28501 - .L_28500)
.L_28500:
        /*000c*/ 	.word	0x00000000
        /*0010*/ 	.short	0x0015
        /*0012*/ 	.short	0x0088
        /*0014*/ 	.byte	0x00, 0xf0, 0x11, 0x00


	//----- nvinfo : EIATTR_KPARAM_INFO
	.align		4
.L_28501:
        /*0018*/ 	.byte	0x04, 0x17
        /*001a*/ 	.short	(.L_28503 - .L_28502)
.L_28502:
        /*001c*/ 	.word	0x00000000
        /*0020*/ 	.short	0x0014
        /*0022*/ 	.short	0x0084
        /*0024*/ 	.byte	0x00, 0xf0, 0x11, 0x00


	//----- nvinfo : EIATTR_KPARAM_INFO
	.align		4
.L_28503:
        /*0028*/ 	.byte	0x04, 0x17
        /*002a*/ 	.short	(.L_28505 - .L_28504)
.L_28504:
        /*002c*/ 	.word	0x00000000
        /*0030*/ 	.short	0x0013
        /*0032*/ 	.short	0x0080
        /*0034*/ 	.byte	0x00, 0xf0, 0x11, 0x00


	//----- nvinfo : EIATTR_KPARAM_INFO
	.align		4
.L_28505:
        /*0038*/ 	.byte	0x04, 0x17
        /*003a*/ 	.short	(.L_28507 - .L_28506)
.L_28506:
        /*003c*/ 	.word	0x00000000
        /*0040*/ 	.short	0x0012
        /*0042*/ 	.short	0x007c
        /*0044*/ 	.byte	0x00, 0xf0, 0x11, 0x00


	//----- nvinfo : EIATTR_KPARAM_INFO
	.align		4
.L_28507:
        /*0048*/ 	.byte	0x04, 0x17
        /*004a*/ 	.short	(.L_28509 - .L_28508)
.L_28508:
        /*004c*/ 	.word	0x00000000
        /*0050*/ 	.short	0x0011
        /*0052*/ 	.short	0x0078
        /*0054*/ 	.byte	0x00, 0xf0, 0x11, 0x00


	//----- nvinfo : EIATTR_KPARAM_INFO
	.align		4
.L_28509:
        /*0058*/ 	.byte	0x04, 0x17
        /*005a*/ 	.short	(.L_28511 - .L_28510)
.L_28510:
        /*005c*/ 	.word	0x00000000
        /*0060*/ 	.short	0x0010
        /*0062*/ 	.short	0x0070
        /*0064*/ 	.byte	0x00, 0xf0, 0x21, 0x00


	//----- nvinfo : EIATTR_KPARAM_INFO
	.align		4
.L_28511:
        /*0068*/ 	.byte	0x04, 0x17
        /*006a*/ 	.short	(.L_28513 - .L_28512)
.L_28512:
        /*006c*/ 	.word	0x00000000
        /*0070*/ 	.short	0x000f
        /*0072*/ 	.short	0x0068
        /*0074*/ 	.byte	0x00, 0xf0, 0x21, 0x00


	//----- nvinfo : EIATTR_KPARAM_INFO
	.align		4
.L_28513:
        /*0078*/ 	.byte	0x04, 0x17
        /*007a*/ 	.short	(.L_28515 - .L_28514)
.L_28514:
        /*007c*/ 	.word	0x00000000
        /*0080*/ 	.short	0x000e
        /*0082*/ 	.short	0x0060
        /*0084*/ 	.byte	0x00, 0xf0, 0x11, 0x00


	//----- nvinfo : EIATTR_KPARAM_INFO
	.align		4
.L_28515:
        /*0088*/ 	.byte	0x04, 0x17
        /*008a*/ 	.short	(.L_28517 - .L_28516)
.L_28516:
        /*008c*/ 	.word	0x00000000
        /*0090*/ 	.short	0x000d
        /*0092*/ 	.short	0x005c
        /*0094*/ 	.byte	0x00, 0xf0, 0x11, 0x00


	//----- nvinfo : EIATTR_KPARAM_INFO
	.align		4
.L_28517:
        /*0098*/ 	.byte	0x04, 0x17
        /*009a*/ 	.short	(.L_28519 - .L_28518)
.L_28518:
        /*009c*/ 	.word	0x00000000
        /*00a0*/ 	.short	0x000c
        /*00a2*/ 	.short	0x0058
        /*00a4*/ 	.byte	0x00, 0xf0, 0x11, 0x00


	//----- nvinfo : EIATTR_KPARAM_INFO
	.align		4
.L_28519:
        /*00a8*/ 	.byte	0x04, 0x17
        /*00aa*/ 	.short	(.L_28521 - .L_28520)
.L_28520:
        /*00ac*/ 	.word	0x00000000
        /*00b0*/ 	.short	0x000b
        /*00b2*/ 	.short	0x0050
        /*00b4*/ 	.byte	0x00, 0xf0, 0x21, 0x00


	//----- nvinfo : EIATTR_KPARAM_INFO
	.align		4
.L_28521:
        /*00b8*/ 	.byte	0x04, 0x17
        /*00ba*/ 	.short	(.L_28523 - .L_28522)
.L_28522:
        /*00bc*/ 	.word	0x00000000
        /*00c0*/ 	.short	0x000a
        /*00c2*/ 	.short	0x0048
        /*00c4*/ 	.byte	0x00, 0xf0, 0x11, 0x00


	//----- nvinfo : EIATTR_KPARAM_INFO
	.align		4
.L_28523:
        /*00c8*/ 	.byte	0x04, 0x17
        /*00ca*/ 	.short	(.L_28525 - .L_28524)
.L_28524:
        /*00cc*/ 	.word	0x00000000
        /*00d0*/ 	.short	0x0009
        /*00d2*/ 	.short	0x0040
        /*00d4*/ 	.byte	0x00, 0xf0, 0x21, 0x00


	//----- nvinfo : EIATTR_KPARAM_INFO
	.align		4
.L_28525:
        /*00d8*/ 	.byte	0x04, 0x17
        /*00da*/ 	.short	(.L_28527 - .L_28526)
.L_28526:
        /*00dc*/ 	.word	0x00000000
        /*00e0*/ 	.short	0x0008
        /*00e2*/ 	.short	0x0038
        /*00e4*/ 	.byte	0x00, 0xf0, 0x21, 0x00


	//----- nvinfo : EIATTR_KPARAM_INFO
	.align		4
.L_28527:
        /*00e8*/ 	.byte	0x04, 0x17
        /*00ea*/ 	.short	(.L_28529 - .L_28528)
.L_28528:
        /*00ec*/ 	.word	0x00000000
        /*00f0*/ 	.short	0x0007
        /*00f2*/ 	.short	0x0034
        /*00f4*/ 	.byte	0x00, 0xf0, 0x11, 0x00


	//----- nvinfo : EIATTR_KPARAM_INFO
	.align		4
.L_28529:
        /*00f8*/ 	.byte	0x04, 0x17
        /*00fa*/ 	.short	(.L_28531 - .L_28530)
.L_28530:
        /*00fc*/ 	.word	0x00000000
        /*0100*/ 	.short	0x0006
        /*0102*/ 	.short	0x0030
        /*0104*/ 	.byte	0x00, 0xf0, 0x11, 0x00


	//----- nvinfo : EIATTR_KPARAM_INFO
	.align		4
.L_28531:
        /*0108*/ 	.byte	0x04, 0x17
        /*010a*/ 	.short	(.L_28533 - .L_28532)
.L_28532:
        /*010c*/ 	.word	0x00000000
        /*0110*/ 	.short	0x0005
        /*0112*/ 	.short	0x0028
        /*0114*/ 	.byte	0x00, 0xf0, 0x21, 0x00


	//----- nvinfo : EIATTR_KPARAM_INFO
	.align		4
.L_28533:
        /*0118*/ 	.byte	0x04, 0x17
        /*011a*/ 	.short	(.L_28535 - .L_28534)
.L_28534:
        /*011c*/ 	.word	0x00000000
        /*0120*/ 	.short	0x0004
        /*0122*/ 	.short	0x0020
        /*0124*/ 	.byte	0x00, 0xf0, 0x21, 0x00


	//----- nvinfo : EIATTR_KPARAM_INFO
	.align		4
.L_28535:
        /*0128*/ 	.byte	0x04, 0x17
        /*012a*/ 	.short	(.L_28537 - .L_28536)
.L_28536:
        /*012c*/ 	.word	0x00000000
        /*0130*/ 	.short	0x0003
        /*0132*/ 	.short	0x0018
        /*0134*/ 	.byte	0x00, 0xf0, 0x21, 0x00


	//----- nvinfo : EIATTR_KPARAM_INFO
	.align		4
.L_28537:
        /*0138*/ 	.byte	0x04, 0x17
        /*013a*/ 	.short	(.L_28539 - .L_28538)
.L_28538:
        /*013c*/ 	.word	0x00000000
        /*0140*/ 	.short	0x0002
        /*0142*/ 	.short	0x0010
        /*0144*/ 	.byte	0x00, 0xf0, 0x21, 0x00


	//----- nvinfo : EIATTR_KPARAM_INFO
	.align		4
.L_28539:
        /*0148*/ 	.byte	0x04, 0x17
        /*014a*/ 	.short	(.L_28541 - .L_28540)
.L_28540:
        /*014c*/ 	.word	0x00000000
        /*0150*/ 	.short	0x0001
        /*0152*/ 	.short	0x0008
        /*0154*/ 	.byte	0x00, 0xf0, 0x21, 0x00


	//----- nvinfo : EIATTR_KPARAM_INFO
	.align		4
.L_28541:
        /*0158*/ 	.byte	0x04, 0x17
        /*015a*/ 	.short	(.L_28543 - .L_28542)
.L_28542:
        /*015c*/ 	.word	0x00000000
        /*0160*/ 	.short	0x0000
        /*0162*/ 	.short	0x0000
        /*0164*/ 	.byte	0x00, 0xf0, 0x21, 0x00


	//----- nvinfo : EIATTR_SPARSE_MMA_MASK
	.align		4
.L_28543:
        /*0168*/ 	.byte	0x03, 0x50
        /*016a*/ 	.short	0x0000


	//----- nvinfo : EIATTR_MAXREG_COUNT
	.align		4
        /*016c*/ 	.byte	0x03, 0x1b
        /*016e*/ 	.short	0x00ff


	//----- nvinfo : EIATTR_NUM_BARRIERS
	.align		4
        /*0170*/ 	.byte	0x02, 0x4c
        /*0172*/ 	.byte	0x01
	.zero		1


	//----- nvinfo : EIATTR_MERCURY_ISA_VERSION
	.align		4
        /*0174*/ 	.byte	0x03, 0x5f
        /*0176*/ 	.short	0x0101


	//----- nvinfo : EIATTR_COOP_GROUP_MASK_REGIDS
	.align		4
        /*0178*/ 	.byte	0x04, 0x29
        /*017a*/ 	.short	(.L_28545 - .L_28544)


	//   ....[0]....
.L_28544:
        /*017c*/ 	.word	0xffffffff


	//   ....[1]....
        /*0180*/ 	.word	0xffffffff


	//   ....[2]....
        /*0184*/ 	.word	0xffffffff


	//   ....[3]....
        /*0188*/ 	.word	0xffffffff


	//   ....[4]....
        /*018c*/ 	.word	0xffffffff


	//   ....[5]....
        /*0190*/ 	.word	0xffffffff


	//   ....[6]....
        /*0194*/ 	.word	0xffffffff


	//   ....[7]....
        /*0198*/ 	.word	0xffffffff


	//   ....[8]....
        /*019c*/ 	.word	0xffffffff


	//   ....[9]....
        /*01a0*/ 	.word	0xffffffff


	//   ....[10]....
        /*01a4*/ 	.word	0xffffffff


	//   ....[11]....
        /*01a8*/ 	.word	0xffffffff


	//   ....[12]....
        /*01ac*/ 	.word	0xffffffff


	//   ....[13]....
        /*01b0*/ 	.word	0xffffffff


	//   ....[14]....
        /*01b4*/ 	.word	0xffffffff


	//   ....[15]....
        /*01b8*/ 	.word	0xffffffff


	//   ....[16]....
        /*01bc*/ 	.word	0xffffffff


	//   ....[17]....
        /*01c0*/ 	.word	0xffffffff


	//   ....[18]....
        /*01c4*/ 	.word	0xffffffff


	//   ....[19]....
        /*01c8*/ 	.word	0xffffffff


	//   ....[20]....
        /*01cc*/ 	.word	0xffffffff


	//   ....[21]....
        /*01d0*/ 	.word	0x05000010


	//   ....[22]....
        /*01d4*/ 	.word	0x05000010


	//   ....[23]....
        /*01d8*/ 	.word	0x05000010


	//   ....[24]....
        /*01dc*/ 	.word	0x05000010


	//   ....[25]....
        /*01e0*/ 	.word	0x05000010


	//----- nvinfo : EIATTR_COOP_GROUP_INSTR_OFFSETS
	.align		4
.L_28545:
        /*01e4*/ 	.byte	0x04, 0x28
        /*01e6*/ 	.short	(.L_28547 - .L_28546)


	//   ....[0]....
.L_28546:
        /*01e8*/ 	.word	0x00002450


	//   ....[1]....
        /*01ec*/ 	.word	0x000026d0


	//   ....[2]....
        /*01f0*/ 	.word	0x000026f0


	//   ....[3]....
        /*01f4*/ 	.word	0x00002710


	//   ....[4]....
        /*01f8*/ 	.word	0x00002730


	//   ....[5]....
        /*01fc*/ 	.word	0x00002890


	//   ....[6]....
        /*0200*/ 	.word	0x000028b0


	//   ....[7]....
        /*0204*/ 	.word	0x000028d0


	//   ....[8]....
        /*0208*/ 	.word	0x00003790


	//   ....[9]....
        /*020c*/ 	.word	0x00003810


	//   ....[10]....
        /*0210*/ 	.word	0x00003850


	//   ....[11]....
        /*0214*/ 	.word	0x000038a0


	//   ....[12]....
        /*0218*/ 	.word	0x00003900


	//   ....[13]....
        /*021c*/ 	.word	0x00003950


	//   ....[14]....
        /*0220*/ 	.word	0x00003970


	//   ....[15]....
        /*0224*/ 	.word	0x00003990


	//   ....[16]....
        /*0228*/ 	.word	0x00005ba0


	//   ....[17]....
        /*022c*/ 	.word	0x00005be0


	//   ....[18]....
        /*0230*/ 	.word	0x00005c20


	//   ....[19]....
        /*0234*/ 	.word	0x00005c60


	//   ....[20]....
        /*0238*/ 	.word	0x00005c90


	//   ....[21]....
        /*023c*/ 	.word	0x00006390


	//   ....[22]....
        /*0240*/ 	.word	0x00006430


	//   ....[23]....
        /*0244*/ 	.word	0x000064d0


	//   ....[24]....
        /*0248*/ 	.word	0x00006540


	//   ....[25]....
        /*024c*/ 	.word	0x000065b0


	//----- nvinfo : EIATTR_EXIT_INSTR_OFFSETS
	.align		4
.L_28547:
        /*0250*/ 	.byte	0x04, 0x1c
        /*0252*/ 	.short	(.L_28549 - .L_28548)


	//   ....[0]....
.L_28548:
        /*0254*/ 	.word	0x00000090


	//   ....[1]....
        /*0258*/ 	.word	0x00005ff0


	//   ....[2]....
        /*025c*/ 	.word	0x000060f0


	//   ....[3]....
        /*0260*/ 	.word	0x00006330


	//----- nvinfo : EIATTR_CRS_STACK_SIZE
	.align		4
.L_28549:
        /*0264*/ 	.byte	0x04, 0x1e
        /*0266*/ 	.short	(.L_28551 - .L_28550)
.L_28550:
        /*0268*/ 	.word	0x00000000


	//----- nvinfo : EIATTR_CBANK_PARAM_SIZE
	.align		4
.L_28551:
        /*026c*/ 	.byte	0x03, 0x19
        /*026e*/ 	.short	0x008c


	//----- nvinfo : EIATTR_PARAM_CBANK
	.align		4
        /*0270*/ 	.byte	0x04, 0x0a
        /*0272*/ 	.short	(.L_28553 - .L_28552)
	.align		4
.L_28552:
        /*0274*/ 	.word	index@(.nv.constant0._ZN4vllm25paged_attention_v2_kernelIttLi80ELi16ELi128ELNS_18Fp8KVCacheDataTypeE0ELb1ELi512EEEvPfS2_PT_PKS3_PKT0_S9_ifPKiSB_iPKfiiiSD_SD_iiiii)
        /*0278*/ 	.short	0x0210
        /*027a*/ 	.short	0x008c


	//----- nvinfo : EIATTR_SW_WAR
	.align		4
.L_28553:
        /*027c*/ 	.byte	0x04, 0x36
        /*027e*/ 	.short	(.L_28555 - .L_28554)
.L_28554:
        /*0280*/ 	.word	0x00000008
.L_28555:


//--------------------- .nv.info._ZN4vllm25paged_attention_v2_kernelIttLi64ELi16ELi128ELNS_18Fp8KVCacheDataTypeE0ELb1ELi512EEEvPfS2_PT_PKS3_PKT0_S9_ifPKiSB_iPKfiiiSD_SD_iiiii --------------------------
	.section	.nv.info._ZN4vllm25paged_attention_v2_kernelIttLi64ELi16ELi128ELNS_18Fp8KVCacheDataTypeE0ELb1ELi512EEEvPfS2_PT_PKS3_PKT0_S9_ifPKiSB_iPKfiiiSD_SD_iiiii,"",@"SHT_CUDA_INFO"
	.sectionflags	@""
	.align	4


	//----- nvinfo : EIATTR_CUDA_API_VERSION
	.align		4
        /*0000*/ 	.byte	0x04, 0x37
        /*0002*/ 	.short	(.L_28557 - .L_28556)
.L_28556:
        /*0004*/ 	.word	0x00000082


	//----- nvinfo : EIATTR_KPARAM_INFO
	.align		4
.L_28557:
        /*0008*/ 	.byte	0x04, 0x17
        /*000a*/ 	.short	(.L_28559 - .L_28558)
.L_28558:
        /*000c*/ 	.word	0x00000000
        /*0010*/ 	.short	0x0015
        /*0012*/ 	.short	0x0088
        /*0014*/ 	.byte	0x00, 0xf0, 0x11, 0x00


	//----- nvinfo : EIATTR_KPARAM_INFO
	.align		4
.L_28559:
        /*0018*/ 	.byte	0x04, 0x17
        /*001a*/ 	.short	(.L_28561 - .L_28560)
.L_28560:
        /*001c*/ 	.word	0x00000000
        /*0020*/ 	.short	0x0014
        /*0022*/ 	.short	0x0084
        /*0024*/ 	.byte	0x00, 0xf0, 0x11, 0x00


	//----- nvinfo : EIATTR_KPARAM_INFO
	.align		4
.L_28561:
        /*0028*/ 	.byte	0x04, 0x17
        /*002a*/ 	.short	(.L_28563 - .L_28562)
.L_28562:
        /*002c*/ 	.word	0x00000000
        /*0030*/ 	.short	0x0013
        /*0032*/ 	.short	0x0080
        /*0034*/ 	.byte	0x00, 0xf0, 0x11, 0x00


	//----- nvinfo : EIATTR_KPARAM_INFO
	.align		4
.L_28563:
        /*0038*/ 	.byte	0x04, 0x17
        /*003a*/ 	.short	(.L_28565 - .L_28564)
.L_28564:
        /*003c*/ 	.word	0x00000000
        /*0040*/ 	.short	0x0012
        /*0042*/ 	.short	0x007c
        /*0044*/ 	.byte	0x00, 0xf0, 0x11, 0x00


	//----- nvinfo : EIATTR_KPARAM_INFO
	.align		4
.L_28565:
        /*0048*/ 	.byte	0x04, 0x17
        /*004a*/ 	.short	(.L_28567 - .L_28566)
.L_28566:
        /*004c*/ 	.word	0x00000000
        /*0050*/ 	.short	0x0011
        /*0052*/ 	.short	0x0078
        /*0054*/ 	.byte	0x00, 0xf0, 0x11, 0x00


	//----- nvinfo : EIATTR_KPARAM_INFO
	.align		4
.L_28567:
        /*0058*/ 	.byte	0x04, 0x17
        /*005a*/ 	.short	(.L_28569 - .L_28568)
.L_28568:
        /*005c*/ 	.word	0x00000000
        /*0060*/ 	.short	0x0010
        /*0062*/ 	.short	0x0070
        /*0064*/ 	.byte	0x00, 0xf0, 0x21, 0x00


	//----- nvinfo : EIATTR_KPARAM_INFO
	.align		4
.L_28569:
        /*0068*/ 	.byte	0x04, 0x17
        /*006a*/ 	.short	(.L_28571 - .L_28570)
.L_28570:
        /*006c*/ 	.word	0x00000000
        /*0070*/ 	.short	0x000f
        /*0072*/ 	.short	0x0068
        /*0074*/ 	.byte	0x00, 0xf0, 0x21, 0x00


	//----- nvinfo : EIATTR_KPARAM_INFO
	.align		4
.L_28571:
        /*0078*/ 	.byte	0x04, 0x17
        /*007a*/ 	.short	(.L_28573 - .L_28572)
.L_28572:
        /*007c*/ 	.word	0x00000000
        /*0080*/ 	.short	0x000e
        /*0082*/ 	.short	0x0060
        /*0084*/ 	.byte	0x00, 0xf0, 0x11, 0x00


	//----- nvinfo : EIATTR_KPARAM_INFO
	.align		4
.L_28573:
        /*0088*/ 	.byte	0x04, 0x17
        /*008a*/ 	.short	(.L_28575 - .L_28574)
.L_28574:
        /*008c*/ 	.word	0x00000000
        /*0090*/ 	.short	0x000d
        /*0092*/ 	.short	0x005c
        /*0094*/ 	.byte	0x00, 0xf0, 0x11, 0x00


	//----- nvinfo : EIATTR_KPARAM_INFO
	.align		4
.L_28575:
        /*0098*/ 	.byte	0x04, 0x17
        /*009a*/ 	.short	(.L_28577 - .L_28576)
.L_28576:
        /*009c*/ 	.word	0x00000000
        /*00a0*/ 	.short	0x000c
        /*00a2*/ 	.short	0x0058
        /*00a4*/ 	.byte	0x00, 0xf0, 0x11, 0x00


	//----- nvinfo : EIATTR_KPARAM_INFO
	.align		4
.L_28577:
        /*00a8*/ 	.byte	0x04, 0x17
        /*00aa*/ 	.short	(.L_28579 - .L_28578)
.L_28578:
        /*00ac*/ 	.word	0x00000000
        /*00b0*/ 	.short	0x000b
        /*00b2*/ 	.short	0x0050
        /*00b4*/ 	.byte	0x00, 0xf0, 0x21, 0x00


	//----- nvinfo : EIATTR_KPARAM_INFO
	.align		4
.L_28579:
        /*00b8*/ 	.byte	0x04, 0x17
        /*00ba*/ 	.short	(.L_28581 - .L_28580)
.L_28580:
        /*00bc*/ 	.word	0x00000000
        /*00c0*/ 	.short	0x000a
        /*00c2*/ 	.short	0x0048
        /*00c4*/ 	.byte	0x00, 0xf0, 0x11, 0x00


	//----- nvinfo : EIATTR_KPARAM_INFO
	.align		4
.L_28581:
        /*00c8*/ 	.byte	0x04, 0x17
        /*00ca*/ 	.short	(.L_28583 - .L_28582)
.L_28582:
        /*00cc*/ 	.word	0x00000000
        /*00d0*/ 	.short	0x0009
        /*00d2*/ 	.short	0x0040
        /*00d4*/ 	.byte	0x00, 0xf0, 0x21, 0x00


	//----- nvinfo : EIATTR_KPARAM_INFO
	.align		4
.L_28583:
        /*00d8*/ 	.byte	0x04, 0x17
        /*00da*/ 	.short	(.L_28585 - .L_28584)
.L_28584:
        /*00dc*/ 	.word	0x00000000
        /*00e0*/ 	.short	0x0008
        /*00e2*/ 	.short	0x0038
        /*00e4*/ 	.byte	0x00, 0xf0, 0x21, 0x00


	//----- nvinfo : EIATTR_KPARAM_INFO
	.align		4
.L_28585:
        /*00e8*/ 	.byte	0x04, 0x17
        /*00ea*/ 	.short	(.L_28587 - .L_28586)
.L_28586:
        /*00ec*/ 	.word	0x00000000
        /*00f0*/ 	.short	0x0007
        /*00f2*/ 	.short	0x0034
        /*00f4*/ 	.byte	0x00, 0xf0, 0x11, 0x00


	//----- nvinfo : EIATTR_KPARAM_INFO
	.align		4
.L_28587:
        /*00f8*/ 	.byte	0x04, 0x17
        /*00fa*/ 	.short	(.L_28589 - .L_28588)
.L_28588:
        /*00fc*/ 	.word	0x00000000
        /*0100*/ 	.short	0x0006
        /*0102*/ 	.short	0x0030
        /*0104*/ 	.byte	0x00, 0xf0, 0x11, 0x00


	//----- nvinfo : EIATTR_KPARAM_INFO
	.align		4
.L_28589:
        /*0108*/ 	.byte	0x04, 0x17
        /*010a*/ 	.short	(.L_28591 - .L_28590)
.L_28590:
        /*010c*/ 	.word	0x00000000
        /*0110*/ 	.short	0x0005
        /*0112*/ 	.short	0x0028
        /*0114*/ 	.byte	0x00, 0xf0, 0x21, 0x00


	//----- nvinfo : EIATTR_KPARAM_INFO
	.align		4
.L_28591:
        /*0118*/ 	.byte	0x04, 0x17
        /*011a*/ 	.short	(.L_28593 - .L_28592)
.L_28592:
        /*011c*/ 	.word	0x00000000
        /*0120*/ 	.short	0x0004
        /*0122*/ 	.short	0x0020
        /*0124*/ 	.byte	0x00, 0xf0, 0x21, 0x00


	//----- nvinfo : EIATTR_KPARAM_INFO
	.align		4
.L_28593:
        /*0128*/ 	.byte	0x04, 0x17
        /*012a*/ 	.short	(.L_28595 - .L_28594)
.L_28594:
        /*012c*/ 	.word	0x00000000
        /*0130*/ 	.short	0x0003
        /*0132*/ 	.short	0x0018
        /*0134*/ 	.byte	0x00, 0xf0, 0x21, 0x00


	//----- nvinfo : EIATTR_KPARAM_INFO
	.align		4
.L_28595:
        /*0138*/ 	.byte	0x04, 0x17
        /*013a*/ 	.short	(.L_28597 - .L_28596)
.L_28596:
        /*013c*/ 	.word	0x00000000
        /*0140*/ 	.short	0x0002
        /*0142*/ 	.short	0x0010
        /*0144*/ 	.byte	0x00, 0xf0, 0x21, 0x00


	//----- nvinfo : EIATTR_KPARAM_INFO
	.align		4
.L_28597:
        /*0148*/ 	.byte	0x04, 0x17
        /*014a*/ 	.short	(.L_28599 - .L_28598)
.L_28598:
        /*014c*/ 	.word	0x00000000
        /*0150*/ 	.short	0x0001
        /*0152*/ 	.short	0x0008
        /*0154*/ 	.byte	0x00, 0xf0, 0x21, 0x00


	//----- nvinfo : EIATTR_KPARAM_INFO
	.align		4
.L_28599:
        /*0158*/ 	.byte	0x04, 0x17
        /*015a*/ 	.short	(.L_28601 - .L_28600)
.L_28600:
        /*015c*/ 	.word	0x00000000
        /*0160*/ 	.short	0x0000
        /*0162*/ 	.short	0x0000
        /*0164*/ 	.byte	0x00, 0xf0, 0x21, 0x00


	//----- nvinfo : EIATTR_SPARSE_MMA_MASK
	.align		4
.L_28601:
        /*0168*/ 	.byte	0x03, 0x50
        /*016a*/ 	.short	0x0000


	//----- nvinfo : EIATTR_MAXREG_COUNT
	.align		4
        /*016c*/ 	.byte	0x03, 0x1b
        /*016e*/ 	.short	0x00ff


	//----- nvinfo : EIATTR_NUM_BARRIERS
	.align		4
        /*0170*/ 	.byte	0x02, 0x4c
        /*0172*/ 	.byte	0x01
	.zero		1


	//----- nvinfo : EIATTR_MERCURY_ISA_VERSION
	.align		4
        /*0174*/ 	.byte	0x03, 0x5f
        /*0176*/ 	.short	0x0101


	//----- nvinfo : EIATTR_COOP_GROUP_MASK_REGIDS
	.align		4
        /*0178*/ 	.byte	0x04, 0x29
        /*017a*/ 	.short	(.L_28603 - .L_28602)


	//   ....[0]....
.L_28602:
        /*017c*/ 	.word	0xffffffff


	//   ....[1]....
        /*0180*/ 	.word	0xffffffff


	//   ....[2]....
        /*0184*/ 	.word	0xffffffff


	//   ....[3]....
        /*0188*/ 	.word	0xffffffff


	//   ....[4]....
        /*018c*/ 	.word	0xffffffff


	//   ....[5]....
        /*0190*/ 	.word	0xffffffff


	//   ....[6]....
        /*0194*/ 	.word	0xffffffff


	//   ....[7]....
        /*0198*/ 	.word	0xffffffff


	//   ....[8]....
        /*019c*/ 	.word	0xffffffff


	//   ....[9]....
        /*01a0*/ 	.word	0xffffffff


	//   ....[10]....
        /*01a4*/ 	.word	0xffffffff


	//   ....[11]....
        /*01a8*/ 	.word	0xffffffff


	//   ....[12]....
        /*01ac*/ 	.word	0xffffffff


	//   ....[13]....
        /*01b0*/ 	.word	0xffffffff


	//   ....[14]....
        /*01b4*/ 	.word	0xffffffff


	//   ....[15]....
        /*01b8*/ 	.word	0xffffffff


	//   ....[16]....
        /*01bc*/ 	.word	0xffffffff


	//   ....[17]....
        /*01c0*/ 	.word	0xffffffff


	//   ....[18]....
        /*01c4*/ 	.word	0xffffffff


	//   ....[19]....
        /*01c8*/ 	.word	0xffffffff


	//   ....[20]....
        /*01cc*/ 	.word	0x05000011


	//   ....[21]....
        /*01d0*/ 	.word	0x05000011


	//   ....[22]....
        /*01d4*/ 	.word	0x05000011


	//   ....[23]....
        /*01d8*/ 	.word	0x05000011


	//   ....[24]....
        /*01dc*/ 	.word	0x05000011


	//----- nvinfo : EIATTR_COOP_GROUP_INSTR_OFFSETS
	.align		4
.L_28603:
        /*01e0*/ 	.byte	0x04, 0x28
        /*01e2*/ 	.short	(.L_28605 - .L_28604)


	//   ....[0]....
.L_28604:
        /*01e4*/ 	.word	0x000020b0


	//   ....[1]....
        /*01e8*/ 	.word	0x00002330


	//   ....[2]....
        /*01ec*/ 	.word	0x00002350


	//   ....[3]....
        /*01f0*/ 	.word	0x00002370


	//   ....[4]....
        /*01f4*/ 	.word	0x00002390


	//   ....[5]....
        /*01f8*/ 	.word	0x000024f0


	//   ....[6]....
        /*01fc*/ 	.word	0x00002510


	//   ....[7]....
        /*0200*/ 	.word	0x00002530


	//   ....[8]....
        /*0204*/ 	.word	0x000033f0


	//   ....[9]....
        /*0208*/ 	.word	0x00003470


	//   ....[10]....
        /*020c*/ 	.word	0x000034b0


	//   ....[11]....
        /*0210*/ 	.word	0x00003510


	//   ....[12]....
        /*0214*/ 	.word	0x00003560


	//   ....[13]....
        /*0218*/ 	.word	0x000035b0


	//   ....[14]....
        /*021c*/ 	.word	0x000035d0


	//   ....[15]....
        /*0220*/ 	.word	0x000035f0


	//   ....[16]....
        /*0224*/ 	.word	0x00005500


	//   ....[17]....
        /*0228*/ 	.word	0x00005540


	//   ....[18]....
        /*022c*/ 	.word	0x00005580


	//   ....[19]....
        /*0230*/ 	.word	0x000055c0


	//   ....[20]....
        /*0234*/ 	.word	0x00005bd0


	//   ....[21]....
        /*0238*/ 	.word	0x00005c80


	//   ....[22]....
        /*023c*/ 	.word	0x00005d20


	//   ....[23]....
        /*0240*/ 	.word	0x00005d90


	//   ....[24]....
        /*0244*/ 	.word	0x00005e00


	//----- nvinfo : EIATTR_EXIT_INSTR_OFFSETS
	.align		4
.L_28605:
        /*0248*/ 	.byte	0x04, 0x1c
        /*024a*/ 	.short	(.L_28607 - .L_28606)


	//   ....[0]....
.L_28606:
        /*024c*/ 	.word	0x00000090


	//   ....[1]....
        /*0250*/ 	.word	0x00005890


	//   ....[2]....
        /*0254*/ 	.word	0x000059a0


	//   ....[3]....
        /*0258*/ 	.word	0x00005b70


	//----- nvinfo : EIATTR_CRS_STACK_SIZE
	.align		4
.L_28607:
        /*025c*/ 	.byte	0x04, 0x1e
        /*025e*/ 	.short	(.L_28609 - .L_28608)
.L_28608:
        /*0260*/ 	.word	0x00000000


	//----- nvinfo : EIATTR_CBANK_PARAM_SIZE
	.align		4
.L_28609:
        /*0264*/ 	.byte	0x03, 0x19
        /*0266*/ 	.short	0x008c


	//----- nvinfo : EIATTR_PARAM_CBANK
	.align		4
        /*0268*/ 	.byte	0x04, 0x0a
        /*026a*/ 	.short	(.L_28611 - .L_28610)
	.align		4
.L_28610:
        /*026c*/ 	.word	index@(.nv.constant0._ZN4vllm25paged_attention_v2_kernelIttLi64ELi16ELi128ELNS_18Fp8KVCacheDataTypeE0ELb1ELi512EEEvPfS2_PT_PKS3_PKT0_S9_ifPKiSB_iPKfiiiSD_SD_iiiii)
        /*0270*/ 	.short	0x0210
        /*0272*/ 	.short	0x008c


	//----- nvinfo : EIATTR_SW_WAR
	.align		4
.L_28611:
        /*0274*/ 	.byte	0x04, 0x36
        /*0276*/ 	.short	(.L_28613 - .L_28612)
.L_28612:
        /*0278*/ 	.word	0x00000008
.L_28613:


//--------------------- .nv.info._ZN4vllm25paged_attention_v2_kernelIttLi32ELi16ELi128ELNS_18Fp8KVCacheDataTypeE0ELb1ELi512EEEvPfS2_PT_PKS3_PKT0_S9_ifPKiSB_iPKfiiiSD_SD_iiiii --------------------------
	.section	.nv.info._ZN4vllm25paged_attention_v2_kernelIttLi32ELi16ELi128ELNS_18Fp8KVCacheDataTypeE0ELb1ELi512EEEvPfS2_PT_PKS3_PKT0_S9_ifPKiSB_iPKfiiiSD_SD_iiiii,"",@"SHT_CUDA_INFO"
	.sectionflags	@""
	.align	4


	//----- nvinfo : EIATTR_CUDA_API_VERSION
	.align		4
        /*0000*/ 	.byte	0x04, 0x37
        /*0002*/ 	.short	(.L_28615 - .L_28614)
.L_28614:
        /*0004*/ 	.word	0x00000082


	//----- nvinfo : EIATTR_KPARAM_INFO
	.align		4
.L_28615:
        /*0008*/ 	.byte	0x04, 0x17
        /*000a*/ 	.short	(.L_28617 - .L_28616)
.L_28616:
        /*000c*/ 	.word	0x00000000
        /*0010*/ 	.short	0x0015
        /*0012*/ 	.short	0x0088
        /*0014*/ 	.byte	0x00, 0xf0, 0x11, 0x00


	//----- nvinfo : EIATTR_KPARAM_INFO
	.align		4
.L_28617:
        /*0018*/ 	.byte	0x04, 0x17
        /*001a*/ 	.short	(.L_28619 - .L_28618)
.L_28618:
        /*001c*/ 	.word	0x00000000
        /*0020*/ 	.short	0x0014
        /*0022*/ 	.short	0x0084
        /*0024*/ 	.byte	0x00, 0xf0, 0x11, 0x00


	//----- nvinfo : EIATTR_KPARAM_INFO
	.align		4
.L_28619:
        /*0028*/ 	.byte	0x04, 0x17
        /*002a*/ 	.short	(.L_28621 - .L_28620)
.L_28620:
        /*002c*/ 	.word	0x00000000
        /*0030*/ 	.short	0x0013
        /*0032*/ 	.short	0x0080
        /*0034*/ 	.byte	0x00, 0xf0, 0x11, 0x00


	//----- nvinfo : EIATTR_KPARAM_INFO
	.align		4
.L_28621:
        /*0038*/ 	.byte	0x04, 0x17
        /*003a*/ 	.short	(.L_28623 - .L_28622)
.L_28622:
        /*003c*/ 	.word	0x00000000
        /*0040*/ 	.short	0x0012
        /*0042*/ 	.short	0x007c
        /*0044*/ 	.byte	0x00, 0xf0, 0x11, 0x00


	//----- nvinfo : EIATTR_KPARAM_INFO
	.align		4
.L_28623:
        /*0048*/ 	.byte	0x04, 0x17
        /*004a*/ 	.short	(.L_28625 - .L_28624)
.L_28624:
        /*004c*/ 	.word	0x00000000
        /*0050*/ 	.short	0x0011
        /*0052*/ 	.short	0x0078
        /*0054*/ 	.byte	0x00, 0xf0, 0x11, 0x00


	//----- nvinfo : EIATTR_KPARAM_INFO
	.align		4
.L_28625:
        /*0058*/ 	.byte	0x04, 0x17
        /*005a*/ 	.short	(.L_28627 - .L_28626)
.L_28626:
        /*005c*/ 	.word	0x00000000
        /*0060*/ 	.short	0x0010
        /*0062*/ 	.short	0x0070
        /*0064*/ 	.byte	0x00, 0xf0, 0x21, 0x00


	//----- nvinfo : EIATTR_KPARAM_INFO
	.align		4
.L_28627:
        /*0068*/ 	.byte	0x04, 0x17
        /*006a*/ 	.short	(.L_28629 - .L_28628)
.L_28628:
        /*006c*/ 	.word	0x00000000
        /*0070*/ 	.short	0x000f
        /*0072*/ 	.short	0x0068
        /*0074*/ 	.byte	0x00, 0xf0, 0x21, 0x00


	//----- nvinfo : EIATTR_KPARAM_INFO
	.align		4
.L_28629:
        /*0078*/ 	.byte	0x04, 0x17
        /*007a*/ 	.short	(.L_28631 - .L_28630)
.L_28630:
        /*007c*/ 	.word	0x00000000
        /*0080*/ 	.short	0x000e
        /*0082*/ 	.short	0x0060
        /*0084*/ 	.byte	0x00, 0xf0, 0x11, 0x00


	//----- nvinfo : EIATTR_KPARAM_INFO
	.align		4
.L_28631:
        /*0088*/ 	.byte	0x04, 0x17
        /*008a*/ 	.short	(.L_28633 - .L_28632)
.L_28632:
        /*008c*/ 	.word	0x00000000
        /*0090*/ 	.short	0x000d
        /*0092*/ 	.short	0x005c
        /*0094*/ 	.byte	0x00, 0xf0, 0x11, 0x00


	//----- nvinfo : EIATTR_KPARAM_INFO
	.align		4
.L_28633:
        /*0098*/ 	.byte	0x04, 0x17
        /*009a*/ 	.short	(.L_28635 - .L_28634)
.L_28634:
        /*009c*/ 	.word	0x00000000
        /*00a0*/ 	.short	0x000c
        /*00a2*/ 	.short	0x0058
        /*00a4*/ 	.byte	0x00, 0xf0, 0x11, 0x00


	//----- nvinfo : EIATTR_KPARAM_INFO
	.align		4
.L_28635:
        /*00a8*/ 	.byte	0x04, 0x17
        /*00aa*/ 	.short	(.L_28637 - .L_28636)
.L_28636:
        /*00ac*/ 	.word	0x00000000
        /*00b0*/ 	.short	0x000b
        /*00b2*/ 	.short	0x0050
        /*00b4*/ 	.byte	0x00, 0xf0, 0x21, 0x00


	//----- nvinfo : EIATTR_KPARAM_INFO
	.align		4
.L_28637:
        /*00b8*/ 	.byte	0x04, 0x17
        /*00ba*/ 	.short	(.L_28639 - .L_28638)
.L_28638:
        /*00bc*/ 	.word	0x00000000
        /*00c0*/ 	.short	0x000a
        /*00c2*/ 	.short	0x0048
        /*00c4*/ 	.byte	0x00, 0xf0, 0x11, 0x00


	//----- nvinfo : EIATTR_KPARAM_INFO
	.align		4
.L_28639:
        /*00c8*/ 	.byte	0x04, 0x17
        /*00ca*/ 	.short	(.L_28641 - .L_28640)
.L_28640:
        /*00cc*/ 	.word	0x00000000
        /*00d0*/ 	.short	0x0009
        /*00d2*/ 	.short	0x0040
        /*00d4*/ 	.byte	0x00, 0xf0, 0x21, 0x00


	//----- nvinfo : EIATTR_KPARAM_INFO
	.align		4
.L_28641:
        /*00d8*/ 	.byte	0x04, 0x17
        /*00da*/ 	.short	(.L_28643 - .L_28642)
.L_28642:
        /*00dc*/ 	.word	0x00000000
        /*00e0*/ 	.short	0x0008
        /*00e2*/ 	.short	0x0038
        /*00e4*/ 	.byte	0x00, 0xf0, 0x21, 0x00


	//----- nvinfo : EIATTR_KPARAM_INFO
	.align		4
.L_28643:
        /*00e8*/ 	.byte	0x04, 0x17
        /*00ea*/ 	.short	(.L_28645 - .L_28644)
.L_28644:
        /*00ec*/ 	.word	0x00000000
        /*00f0*/ 	.short	0x0007
        /*00f2*/ 	.short	0x0034
        /*00f4*/ 	.byte	0x00, 0xf0, 0x11, 0x00


	//----- nvinfo : EIATTR_KPARAM_INFO
	.align		4
.L_28645:
        /*00f8*/ 	.byte	0x04, 0x17
        /*00fa*/ 	.short	(.L_28647 - .L_28646)
.L_28646:
        /*00fc*/ 	.word	0x00000000
        /*0100*/ 	.short	0x0006
        /*0102*/ 	.short	0x0030
        /*0104*/ 	.byte	0x00, 0xf0, 0x11, 0x00


	//----- nvinfo : EIATTR_KPARAM_INFO
	.align		4
.L_28647:
        /*0108*/ 	.byte	0x04, 0x17
        /*010a*/ 	.short	(.L_28649 - .L_28648)
.L_28648:
        /*010c*/ 	.word	0x00000000
        /*0110*/ 	.short	0x0005
        /*0112*/ 	.short	0x0028
        /*0114*/ 	.byte	0x00, 0xf0, 0x21, 0x00


	//----- nvinfo : EIATTR_KPARAM_INFO
	.align		4
.L_28649:
        /*0118*/ 	.byte	0x04, 0x17
        /*011a*/ 	.short	(.L_28651 - .L_28650)
.L_28650:
        /*011c*/ 	.word	0x00000000
        /*0120*/ 	.short	0x0004
        /*0122*/ 	.short	0x0020
        /*0124*/ 	.byte	0x00, 0xf0, 0x21, 0x00


	//----- nvinfo : EIATTR_KPARAM_INFO
	.align		4
.L_28651:
        /*0128*/ 	.byte	0x04, 0x17
        /*012a*/ 	.short	(.L_28653 - .L_28652)
.L_28652:
        /*012c*/ 	.word	0x00000000
        /*0130*/ 	.short	0x0003
        /*0132*/ 	.short	0x0018
        /*0134*/ 	.byte	0x00, 0xf0, 0x21, 0x00


	//----- nvinfo : EIATTR_KPARAM_INFO
	.align		4
.L_28653:
        /*0138*/ 	.byte	0x04, 0x17
        /*013a*/ 	.short	(.L_28655 - .L_28654)
.L_28654:
        /*013c*/ 	.word	0x00000000
        /*0140*/ 	.short	0x0002
        /*0142*/ 	.short	0x0010
        /*0144*/ 	.byte	0x00, 0xf0, 0x21, 0x00


	//----- nvinfo : EIATTR_KPARAM_INFO
	.align		4
.L_28655:
        /*0148*/ 	.byte	0x04, 0x17
        /*014a*/ 	.short	(.L_28657 - .L_28656)
.L_28656:
        /*014c*/ 	.word	0x00000000
        /*0150*/ 	.short	0x0001
        /*0152*/ 	.short	0x0008
        /*0154*/ 	.byte	0x00, 0xf0, 0x21, 0x00


	//----- nvinfo : EIATTR_KPARAM_INFO
	.align		4
.L_28657:
        /*0158*/ 	.byte	0x04, 0x17
        /*015a*/ 	.short	(.L_28659 - .L_28658)
.L_28658:
        /*015c*/ 	.word	0x00000000
        /*0160*/ 	.short	0x0000
        /*0162*/ 	.short	0x0000
        /*0164*/ 	.byte	0x00, 0xf0, 0x21, 0x00


	//----- nvinfo : EIATTR_SPARSE_MMA_MASK
	.align		4
.L_28659:
        /*0168*/ 	.byte	0x03, 0x50
        /*016a*/ 	.short	0x0000


	//----- nvinfo : EIATTR_MAXREG_COUNT
	.align		4
        /*016c*/ 	.byte	0x03, 0x1b
        /*016e*/ 	.short	0x00ff


	//----- nvinfo : EIATTR_NUM_BARRIERS
	.align		4
        /*0170*/ 	.byte	0x02, 0x4c
        /*0172*/ 	.byte	0x01
	.zero		1


	//----- nvinfo : EIATTR_MERCURY_ISA_VERSION
	.align		4
        /*0174*/ 	.byte	0x03, 0x5f
        /*0176*/ 	.short	0x0101


	//----- nvinfo : EIATTR_COOP_GROUP_MASK_REGIDS
	.align		4
        /*0178*/ 	.byte	0x04, 0x29
        /*017a*/ 	.short	(.L_28661 - .L_28660)


	//   ....[0]....
.L_28660:
        /*017c*/ 	.word	0xffffffff


	//   ....[1]....
        /*0180*/ 	.word	0xffffffff


	//   ....[2]....
        /*0184*/ 	.word	0xffffffff


	//   ....[3]....
        /*0188*/ 	.word	0xffffffff


	//   ....[4]....
        /*018c*/ 	.word	0xffffffff


	//   ....[5]....
        /*0190*/ 	.word	0xffffffff


	//   ....[6]....
        /*0194*/ 	.word	0xffffffff


	//   ....[7]....
        /*0198*/ 	.word	0xffffffff


	//   ....[8]....
        /*019c*/ 	.word	0xffffffff


	//   ....[9]....
        /*01a0*/ 	.word	0xffffffff


	//   ....[10]....
        /*01a4*/ 	.word	0xffffffff


	//   ....[11]....
        /*01a8*/ 	.word	0xffffffff


	//   ....[12]....
        /*01ac*/ 	.word	0xffffffff


	//   ....[13]....
        /*01b0*/ 	.word	0xffffffff


	//   ....[14]....
        /*01b4*/ 	.word	0xffffffff


	//   ....[15]....
        /*01b8*/ 	.word	0xffffffff


	//   ....[16]....
        /*01bc*/ 	.word	0xffffffff


	//   ....[17]....
        /*01c0*/ 	.word	0xffffffff


	//   ....[18]....
        /*01c4*/ 	.word	0x0500000f


	//   ....[19]....
        /*01c8*/ 	.word	0x0500000f


	//   ....[20]....
        /*01cc*/ 	.word	0x0500000f


	//   ....[21]....
        /*01d0*/ 	.word	0x0500000f


	//   ....[22]....
        /*01d4*/ 	.word	0x0500000f


	//----- nvinfo : EIATTR_COOP_GROUP_INSTR_OFFSETS
	.align		4
.L_28661:
        /*01d8*/ 	.byte	0x04, 0x28
        /*01da*/ 	.short	(.L_28663 - .L_28662)


	//   ....[0]....
.L_28662:
        /*01dc*/ 	.word	0x00001a00


	//   ....[1]....
        /*01e0*/ 	.word	0x00001cf0


	//   ....[2]....
        /*01e4*/ 	.word	0x00001d10


	//   ....[3]....
        /*01e8*/ 	.word	0x00001d30


	//   ....[4]....
        /*01ec*/ 	.word	0x00001d50


	//   ....[5]....
        /*01f0*/ 	.word	0x00001ea0


	//   ....[6]....
        /*01f4*/ 	.word	0x00001ed0


	//   ....[7]....
        /*01f8*/ 	.word	0x00001ef0


	//   ....[8]....
        /*01fc*/ 	.word	0x00002d90


	//   ....[9]....
        /*0200*/ 	.word	0x00002e10


	//   ....[10]....
        /*0204*/ 	.word	0x00002e50


	//   ....[11]....
        /*0208*/ 	.word	0x00002ea0


	//   ....[12]....
        /*020c*/ 	.word	0x00002f00


	//   ....[13]....
        /*0210*/ 	.word	0x00002f50


	//   ....[14]....
        /*0214*/ 	.word	0x00002f70


	//   ....[15]....
        /*0218*/ 	.word	0x00002f90


	//   ....[16]....
        /*021c*/ 	.word	0x000047c0


	//   ....[17]....
        /*0220*/ 	.word	0x00004800


	//   ....[18]....
        /*0224*/ 	.word	0x00004cc0


	//   ....[19]....
        /*0228*/ 	.word	0x00004d70


	//   ....[20]....
        /*022c*/ 	.word	0x00004e10


	//   ....[21]....
        /*0230*/ 	.word	0x00004e80


	//   ....[22]....
        /*0234*/ 	.word	0x00004ef0


	//----- nvinfo : EIATTR_EXIT_INSTR_OFFSETS
	.align		4
.L_28663:
        /*0238*/ 	.byte	0x04, 0x1c
        /*023a*/ 	.short	(.L_28665 - .L_28664)


	//   ....[0]....
.L_28664:
        /*023c*/ 	.word	0x000000d0


	//   ....[1]....
        /*0240*/ 	.word	0x00004a80


	//   ....[2]....
        /*0244*/ 	.word	0x00004b70


	//   ....[3]....
        /*0248*/ 	.word	0x00004c60


	//----- nvinfo : EIATTR_CRS_STACK_SIZE
	.align		4
.L_28665:
        /*024c*/ 	.byte	0x04, 0x1e
        /*024e*/ 	.short	(.L_28667 - .L_28666)
.L_28666:
        /*0250*/ 	.word	0x00000000


	//----- nvinfo : EIATTR_CBANK_PARAM_SIZE
	.align		4
.L_28667:
        /*0254*/ 	.byte	0x03, 0x19
        /*0256*/ 	.short	0x008c


	//----- nvinfo : EIATTR_PARAM_CBANK
	.align		4
        /*0258*/ 	.byte	0x04, 0x0a
        /*025a*/ 	.short	(.L_28669 - .L_28668)
	.align		4
.L_28668:
        /*025c*/ 	.word	index@(.nv.constant0._ZN4vllm25paged_attention_v2_kernelIttLi32ELi16ELi128ELNS_18Fp8KVCacheDataTypeE0ELb1ELi512EEEvPfS2_PT_PKS3_PKT0_S9_ifPKiSB_iPKfiiiSD_SD_iiiii)
        /*0260*/ 	.short	0x0210
        /*0262*/ 	.short	0x008c


	//----- nvinfo : EIATTR_SW_WAR
	.align		4
.L_28669:
        /*0264*/ 	.byte	0x04, 0x36
        /*0266*/ 	.short	(.L_28671 - .L_28670)
.L_28670:
        /*0268*/ 	.word	0x00000008
.L_28671:


//--------------------- .nv.info._ZN4vllm25paged_attention_v2_kernelIttLi256ELi8ELi128ELNS_18Fp8KVCacheDataTypeE0ELb0ELi512EEEvPfS2_PT_PKS3_PKT0_S9_ifPKiSB_iPKfiiiSD_SD_iiiii --------------------------
	.section	.nv.info._ZN4vllm25paged_attention_v2_kernelIttLi256ELi8ELi128ELNS_18Fp8KVCacheDataTypeE0ELb0ELi512EEEvPfS2_PT_PKS3_PKT0_S9_ifPKiSB_iPKfiiiSD_SD_iiiii,"",@"SHT_CUDA_INFO"
	.sectionflags	@""
	.align	4


	//----- nvinfo : EIATTR_CUDA_API_VERSION
	.align		4
        /*0000*/ 	.byte	0x04, 0x37
        /*0002*/ 	.short	(.L_28673 - .L_28672)
.L_28672:
        /*0004*/ 	.word	0x00000082


	//----- nvinfo : EIATTR_KPARAM_INFO
	.align		4
.L_28673:
        /*0008*/ 	.byte	0x04, 0x17
        /*000a*/ 	.short	(.L_28675 - .L_28674)
.L_28674:
        /*000c*/ 	.word	0x00000000
        /*0010*/ 	.short	0x0015
        /*0012*/ 	.short	0x0088
        /*0014*/ 	.byte	0x00, 0xf0, 0x11, 0x00


	//----- nvinfo : EIATTR_KPARAM_INFO
	.align		4
.L_28675:
        /*0018*/ 	.byte	0x04, 0x17
        /*001a*/ 	.short	(.L_28677 - .L_28676)
.L_28676:
        /*001c*/ 	.word	0x00000000
        /*0020*/ 	.short	0x0014
        /*0022*/ 	.short	0x0084
        /*0024*/ 	.byte	0x00, 0xf0, 0x11, 0x00


	//----- nvinfo : EIATTR_KPARAM_INFO
	.align		4
.L_28677:
        /*0028*/ 	.byte	0x04, 0x17
        /*002a*/ 	.short	(.L_28679 - .L_28678)
.L_28678:
        /*002c*/ 	.word	0x00000000
        /*0030*/ 	.short	0x0013
        /*0032*/ 	.short	0x0080
        /*0034*/ 	.byte	0x00, 0xf0, 0x11, 0x00


	//----- nvinfo : EIATTR_KPARAM_INFO
	.align		4
.L_28679:
        /*0038*/ 	.byte	0x04, 0x17
        /*003a*/ 	.short	(.L_28681 - .L_28680)
.L_28680:
        /*003c*/ 	.word	0x00000000
        /*0040*/ 	.short	0x0012
        /*0042*/ 	.short	0x007c
        /*0044*/ 	.byte	0x00, 0xf0, 0x11, 0x00


	//----- nvinfo : EIATTR_KPARAM_INFO
	.align		4
.L_28681:
        /*0048*/ 	.byte	0x04, 0x17
        /*004a*/ 	.short	(.L_28683 - .L_28682)
.L_28682:
        /*004c*/ 	.word	0x00000000
        /*0050*/ 	.short	0x0011
        /*0052*/ 	.short	0x0078
        /*0054*/ 	.byte	0x00, 0xf0, 0x11, 0x00


	//----- nvinfo : EIATTR_KPARAM_INFO
	.align		4
.L_28683:
        /*0058*/ 	.byte	0x04, 0x17
        /*005a*/ 	.short	(.L_28685 - .L_28684)
.L_28684:
        /*005c*/ 	.word	0x00000000
        /*0060*/ 	.short	0x0010
        /*0062*/ 	.short	0x0070
        /*0064*/ 	.byte	0x00, 0xf0, 0x21, 0x00


	//----- nvinfo : EIATTR_KPARAM_INFO
	.align		4
.L_28685:
        /*0068*/ 	.byte	0x04, 0x17
        /*006a*/ 	.short	(.L_28687 - .L_28686)
.L_28686:
        /*006c*/ 	.word	0x00000000
        /*0070*/ 	.short	0x000f
        /*0072*/ 	.short	0x0068
        /*0074*/ 	.byte	0x00, 0xf0, 0x21, 0x00


	//----- nvinfo : EIATTR_KPARAM_INFO
	.align		4
.L_28687:
        /*0078*/ 	.byte	0x04, 0x17
        /*007a*/ 	.short	(.L_28689 - .L_28688)
.L_28688:
        /*007c*/ 	.word	0x00000000
        /*0080*/ 	.short	0x000e
        /*0082*/ 	.short	0x0060
        /*0084*/ 	.byte	0x00, 0xf0, 0x11, 0x00


	//----- nvinfo : EIATTR_KPARAM_INFO
	.align		4
.L_28689:
        /*0088*/ 	.byte	0x04, 0x17
        /*008a*/ 	.short	(.L_28691 - .L_28690)
.L_28690:
        /*008c*/ 	.word	0x00000000
        /*0090*/ 	.short	0x000d
        /*0092*/ 	.short	0x005c
        /*0094*/ 	.byte	0x00, 0xf0, 0x11, 0x00


	//----- nvinfo : EIATTR_KPARAM_INFO
	.align		4
.L_28691:
        /*0098*/ 	.byte	0x04, 0x17
        /*009a*/ 	.short	(.L_28693 - .L_28692)
.L_28692:
        /*009c*/ 	.word	0x00000000
        /*00a0*/ 	.short	0x000c
        /*00a2*/ 	.short	0x0058
        /*00a4*/ 	.byte	0x00, 0xf0, 0x11, 0x00


	//----- nvinfo : EIATTR_KPARAM_INFO
	.align		4
.L_28693:
        /*00a8*/ 	.byte	0x04, 0x17
        /*00aa*/ 	.short	(.L_28695 - .L_28694)
.L_28694:
        /*00ac*/ 	.word	0x00000000
        /*00b0*/ 	.short	0x000b
        /*00b2*/ 	.short	0x0050
        /*00b4*/ 	.byte	0x00, 0xf0, 0x21, 0x00


	//----- nvinfo : EIATTR_KPARAM_INFO
	.align		4
.L_28695:
        /*00b8*/ 	.byte	0x04, 0x17
        /*00ba*/ 	.short	(.L_28697 - .L_28696)
.L_28696:
        /*00bc*/ 	.word	0x00000000
        /*00c0*/ 	.short	0x000a
        /*00c2*/ 	.short	0x0048
        /*00c4*/ 	.byte	0x00, 0xf0, 0x11, 0x00


	//----- nvinfo : EIATTR_KPARAM_INFO
	.align		4
.L_28697:
        /*00c8*/ 	.byte	0x04, 0x17
        /*00ca*/ 	.short	(.L_28699 - .L_28698)
.L_28698:
        /*00cc*/ 	.word	0x00000000
        /*00d0*/ 	.short	0x0009
        /*00d2*/ 	.short	0x0040
        /*00d4*/ 	.byte	0x00, 0xf0, 0x21, 0x00


	//----- nvinfo : EIATTR_KPARAM_INFO
	.align		4
.L_28699:
        /*00d8*/ 	.byte	0x04, 0x17
        /*00da*/ 	.short	(.L_28701 - .L_28700)
.L_28700:
        /*00dc*/ 	.word	0x00000000
        /*00e0*/ 	.short	0x0008
        /*00e2*/ 	.short	0x0038
        /*00e4*/ 	.byte	0x00, 0xf0, 0x21, 0x00


	//----- nvinfo : EIATTR_KPARAM_INFO
	.align		4
.L_28701:
        /*00e8*/ 	.byte	0x04, 0x17
        /*00ea*/ 	.short	(.L_28703 - .L_28702)
.L_28702:
        /*00ec*/ 	.word	0x00000000
        /*00f0*/ 	.short	0x0007
        /*00f2*/ 	.short	0x0034
        /*00f4*/ 	.byte	0x00, 0xf0, 0x11, 0x00


	//----- nvinfo : EIATTR_KPARAM_INFO
	.align		4
.L_28703:
        /*00f8*/ 	.byte	0x04, 0x17
        /*00fa*/ 	.short	(.L_28705 - .L_28704)
.L_28704:
        /*00fc*/ 	.word	0x00000000
        /*0100*/ 	.short	0x0006
        /*0102*/ 	.short	0x0030
        /*0104*/ 	.byte	0x00, 0xf0, 0x11, 0x00


	//----- nvinfo : EIATTR_KPARAM_INFO
	.align		4
.L_28705:
        /*0108*/ 	.byte	0x04, 0x17
        /*010a*/ 	.short	(.L_28707 - .L_28706)
.L_28706:
        /*010c*/ 	.word	0x00000000
        /*0110*/ 	.short	0x0005
        /*0112*/ 	.short	0x0028
        /*0114*/ 	.byte	0x00, 0xf0, 0x21, 0x00


	//----- nvinfo : EIATTR_KPARAM_INFO
	.align		4
.L_28707:
        /*0118*/ 	.byte	0x04, 0x17
        /*011a*/ 	.short	(.L_28709 - .L_28708)
.L_28708:
        /*011c*/ 	.word	0x00000000
        /*0120*/ 	.short	0x0004
        /*0122*/ 	.short	0x0020
        /*0124*/ 	.byte	0x00, 0xf0, 0x21, 0x00


	//----- nvinfo : EIATTR_KPARAM_INFO
	.align		4
.L_28709:
        /*0128*/ 	.byte	0x04, 0x17
        /*012a*/ 	.short	(.L_28711 - .L_28710)
.L_28710:
        /*012c*/ 	.word	0x00000000
        /*0130*/ 	.short	0x0003
        /*0132*/ 	.short	0x0018
        /*0134*/ 	.byte	0x00, 0xf0, 0x21, 0x00


	//----- nvinfo : EIATTR_KPARAM_INFO
	.align		4
.L_28711:
        /*0138*/ 	.byte	0x04, 0x17
        /*013a*/ 	.short	(.L_28713 - .L_28712)
.L_28712:
        /*013c*/ 	.word	0x00000000
        /*0140*/ 	.short	0x0002
        /*0142*/ 	.short	0x0010
        /*0144*/ 	.byte	0x00, 0xf0, 0x21, 0x00


	//----- nvinfo : EIATTR_KPARAM_INFO
	.align		4
.L_28713:
        /*0148*/ 	.byte	0x04, 0x17
        /*014a*/ 	.short	(.L_28715 - .L_28714)
.L_28714:
        /*014c*/ 	.word	0x00000000
        /*0150*/ 	.short	0x0001
        /*0152*/ 	.short	0x0008
        /*0154*/ 	.byte	0x00, 0xf0, 0x21, 0x00


	//----- nvinfo : EIATTR_KPARAM_INFO
	.align		4
.L_28715:
        /*0158*/ 	.byte	0x04, 0x17
        /*015a*/ 	.short	(.L_28717 - .L_28716)
.L_28716:
        /*015c*/ 	.word	0x00000000
        /*0160*/ 	.short	0x0000
        /*0162*/ 	.short	0x0000
        /*0164*/ 	.byte	0x00, 0xf0, 0x21, 0x00


	//----- nvinfo : EIATTR_SPARSE_MMA_MASK
	.align		4
.L_28717:
        /*0168*/ 	.byte	0x03, 0x50
        /*016a*/ 	.short	0x0000


	//----- nvinfo : EIATTR_MAXREG_COUNT
	.align		4
        /*016c*/ 	.byte	0x03, 0x1b
        /*016e*/ 	.short	0x00ff


	//----- nvinfo : EIATTR_NUM_BARRIERS
	.align		4
        /*0170*/ 	.byte	0x02, 0x4c
        /*0172*/ 	.byte	0x01
	.zero		1


	//----- nvinfo : EIATTR_MERCURY_ISA_VERSION
	.align		4
        /*0174*/ 	.byte	0x03, 0x5f
        /*0176*/ 	.short	0x0101


	//----- nvinfo : EIATTR_COOP_GROUP_MASK_REGIDS
	.align		4
        /*0178*/ 	.byte	0x04, 0x29
        /*017a*/ 	.short	(.L_28719 - .L_28718)


	//   ....[0]....
.L_28718:
        /*017c*/ 	.word	0xffffffff


	//   ....[1]....
        /*0180*/ 	.word	0xffffffff


	//   ....[2]....
        /*0184*/ 	.word	0xffffffff


	//   ....[3]....
        /*0188*/ 	.word	0xffffffff


	//   ....[4]....
        /*018c*/ 	.word	0xffffffff


	//   ....[5]....
        /*0190*/ 	.word	0xffffffff


	//   ....[6]....
        /*0194*/ 	.word	0xffffffff


	//   ....[7]....
        /*0198*/ 	.word	0xffffffff


	//   ....[8]....
        /*019c*/ 	.word	0xffffffff


	//   ....[9]....
        /*01a0*/ 	.word	0xffffffff


	//   ....[10]....
        /*01a4*/ 	.word	0xffffffff


	//   ....[11]....
        /*01a8*/ 	.word	0xffffffff


	//   ....[12]....
        /*01ac*/ 	.word	0xffffffff


	//   ....[13]....
        /*01b0*/ 	.word	0xffffffff


	//   ....[14]....
        /*01b4*/ 	.word	0xffffffff


	//   ....[15]....
        /*01b8*/ 	.word	0xffffffff


	//   ....[16]....
        /*01bc*/ 	.word	0x0500002d


	//   ....[17]....
        /*01c0*/ 	.word	0x0500002d


	//   ....[18]....
        /*01c4*/ 	.word	0x0500002d


	//   ....[19]....
        /*01c8*/ 	.word	0x0500002d


	//   ....[20]....
        /*01cc*/ 	.word	0x0500002d


	//----- nvinfo : EIATTR_COOP_GROUP_INSTR_OFFSETS
	.align		4
.L_28719:
        /*01d0*/ 	.byte	0x04, 0x28
        /*01d2*/ 	.short	(.L_28721 - .L_28720)


	//   ....[0]....
.L_28720:
        /*01d4*/ 	.word	0x00003ba0


	//   ....[1]....
        /*01d8*/ 	.word	0x00003bc0


	//   ....[2]....
        /*01dc*/ 	.word	0x00003dd0


	//   ....[3]....
        /*01e0*/ 	.word	0x00003df0


	//   ....[4]....
        /*01e4*/ 	.word	0x00003e10


	//   ....[5]....
        /*01e8*/ 	.word	0x00004000


	//   ....[6]....
        /*01ec*/ 	.word	0x00004020


	//   ....[7]....
        /*01f0*/ 	.word	0x00004040


	//   ....[8]....
        /*01f4*/ 	.word	0x00004f10


	//   ....[9]....
        /*01f8*/ 	.word	0x00004fa0


	//   ....[10]....
        /*01fc*/ 	.word	0x00004ff0


	//   ....[11]....
        /*0200*/ 	.word	0x00005050


	//   ....[12]....
        /*0204*/ 	.word	0x00005080


	//   ....[13]....
        /*0208*/ 	.word	0x000050d0


	//   ....[14]....
        /*020c*/ 	.word	0x000050f0


	//   ....[15]....
        /*0210*/ 	.word	0x00005110


	//   ....[16]....
        /*0214*/ 	.word	0x000081e0


	//   ....[17]....
        /*0218*/ 	.word	0x00008280


	//   ....[18]....
        /*021c*/ 	.word	0x00008310


	//   ....[19]....
        /*0220*/ 	.word	0x000083b0


	//   ....[20]....
        /*0224*/ 	.word	0x00008420


	//----- nvinfo : EIATTR_EXIT_INSTR_OFFSETS
	.align		4
.L_28721:
        /*0228*/ 	.byte	0x04, 0x1c
        /*022a*/ 	.short	(.L_28723 - .L_28722)


	//   ....[0]....
.L_28722:
        /*022c*/ 	.word	0x000000d0


	//   ....[1]....
        /*0230*/ 	.word	0x00007cf0


	//   ....[2]....
        /*0234*/ 	.word	0x00008180


	//----- nvinfo : EIATTR_CRS_STACK_SIZE
	.align		4
.L_28723:
        /*0238*/ 	.byte	0x04, 0x1e
        /*023a*/ 	.short	(.L_28725 - .L_28724)
.L_28724:
        /*023c*/ 	.word	0x00000000


	//----- nvinfo : EIATTR_CBANK_PARAM_SIZE
	.align		4
.L_28725:
        /*0240*/ 	.byte	0x03, 0x19
        /*0242*/ 	.short	0x008c


	//----- nvinfo : EIATTR_PARAM_CBANK
	.align		4
        /*0244*/ 	.byte	0x04, 0x0a
        /*0246*/ 	.short	(.L_28727 - .L_28726)
	.align		4
.L_28726:
        /*0248*/ 	.word	index@(.nv.constant0._ZN4vllm25paged_attention_v2_kernelIttLi256ELi8ELi128ELNS_18Fp8KVCacheDataTypeE0ELb0ELi512EEEvPfS2_PT_PKS3_PKT0_S9_ifPKiSB_iPKfiiiSD_SD_iiiii)
        /*024c*/ 	.short	0x0210
        /*024e*/ 	.short	0x008c


	//----- nvinfo : EIATTR_SW_WAR
	.align		4
.L_28727:
        /*0250*/ 	.byte	0x04, 0x36
        /*0252*/ 	.short	(.L_28729 - .L_28728)
.L_28728:
        /*0254*/ 	.word	0x00000008
.L_28729:


//--------------------- .nv.info._ZN4vllm25paged_attention_v2_kernelIttLi192ELi8ELi128ELNS_18Fp8KVCacheDataTypeE0ELb0ELi512EEEvPfS2_PT_PKS3_PKT0_S9_ifPKiSB_iPKfiiiSD_SD_iiiii --------------------------
	.section	.nv.info._ZN4vllm25paged_attention_v2_kernelIttLi192ELi8ELi128ELNS_18Fp8KVCacheDataTypeE0ELb0ELi512EEEvPfS2_PT_PKS3_PKT0_S9_ifPKiSB_iPKfiiiSD_SD_iiiii,"",@"SHT_CUDA_INFO"
	.sectionflags	@""
	.align	4


	//----- nvinfo : EIATTR_CUDA_API_VERSION
	.align		4
        /*0000*/ 	.byte	0x04, 0x37
        /*0002*/ 	.short	(.L_28731 - .L_28730)
.L_28730:
        /*0004*/ 	.word	0x00000082


	//----- nvinfo : EIATTR_KPARAM_INFO
	.align		4
.L_28731:
        /*0008*/ 	.byte	0x04, 0x17
        /*000a*/ 	.short	(.L_28733 - .L_28732)
.L_28732:
        /*000c*/ 	.word	0x00000000
        /*0010*/ 	.short	0x0015
        /*0012*/ 	.short	0x0088
        /*0014*/ 	.byte	0x00, 0xf0, 0x11, 0x00


	//----- nvinfo : EIATTR_KPARAM_INFO
	.align		4
.L_28733:
        /*0018*/ 	.byte	0x04, 0x17
        /*001a*/ 	.short	(.L_28735 - .L_28734)
.L_28734:
        /*001c*/ 	.word	0x00000000
        /*0020*/ 	.short	0x0014
        /*0022*/ 	.short	0x0084
        /*0024*/ 	.byte	0x00, 0xf0, 0x11, 0x00


	//----- nvinfo : EIATTR_KPARAM_INFO
	.align		4
.L_28735:
        /*0028*/ 	.byte	0x04, 0x17
        /*002a*/ 	.short	(.L_28737 - .L_28736)
.L_28736:
        /*002c*/ 	.word	0x00000000
        /*0030*/ 	.short	0x0013
        /*0032*/ 	.short	0x0080
        /*0034*/ 	.byte	0x00, 0xf0, 0x11, 0x00


	//----- nvinfo : EIATTR_KPARAM_INFO
	.align		4
.L_28737:
        /*0038*/ 	.byte	0x04, 0x17
        /*003a*/ 	.short	(.L_28739 - .L_28738)
.L_28738:
        /*003c*/ 	.word	0x00000000
        /*0040*/ 	.short	0x0012
        /*0042*/ 	.short	0x007c
        /*0044*/ 	.byte	0x00, 0xf0, 0x11, 0x00


	//----- nvinfo : EIATTR_KPARAM_INFO
	.align		4
.L_28739:
        /*0048*/ 	.byte	0x04, 0x17
        /*004a*/ 	.short	(.L_28741 - .L_28740)
.L_28740:
        /*004c*/ 	.word	0x00000000
        /*0050*/ 	.short	0x0011
        /*0052*/ 	.short	0x0078
        /*0054*/ 	.byte	0x00, 0xf0, 0x11, 0x00


	//----- nvinfo : EIATTR_KPARAM_INFO
	.align		4
.L_28741:
        /*0058*/ 	.byte	0x04, 0x17
        /*005a*/ 	.short	(.L_28743 - .L_28742)
.L_28742:
        /*005c*/ 	.word	0x00000000
        /*0060*/ 	.short	0x0010
        /*0062*/ 	.short	0x0070
        /*0064*/ 	.byte	0x00, 0xf0, 0x21, 0x00


	//----- nvinfo : EIATTR_KPARAM_INFO
	.align		4
.L_28743:
        /*0068*/ 	.byte	0x04, 0x17
        /*006a*/ 	.short	(.L_28745 - .L_28744)
.L_28744:
        /*006c*/ 	.word	0x00000000
        /*0070*/ 	.short	0x000f
        /*0072*/ 	.short	0x0068
        /*0074*/ 	.byte	0x00, 0xf0, 0x21, 0x00


	//----- nvinfo : EIATTR_KPARAM_INFO
	.align		4
.L_28745:
        /*0078*/ 	.byte	0x04, 0x17
        /*007a*/ 	.short	(.L_28747 - .L_28746)
.L_28746:
        /*007c*/ 	.word	0x00000000
        /*0080*/ 	.short	0x000e
        /*0082*/ 	.short	0x0060
        /*0084*/ 	.byte	0x00, 0xf0, 0x11, 0x00


	//----- nvinfo : EIATTR_KPARAM_INFO
	.align		4
.L_28747:
        /*0088*/ 	.byte	0x04, 0x17
        /*008a*/ 	.short	(.L_28749 - .L_28748)
.L_28748:
        /*008c*/ 	.word	0x00000000
        /*0090*/ 	.short	0x000d
        /*0092*/ 	.short	0x005c
        /*0094*/ 	.byte	0x00, 0xf0, 0x11, 0x00


	//----- nvinfo : EIATTR_KPARAM_INFO
	.align		4
.L_28749:
        /*0098*/ 	.byte	0x04, 0x17
        /*009a*/ 	.short	(.L_28751 - .L_28750)
.L_28750:
        /*009c*/ 	.word	0x00000000
        /*00a0*/ 	.short	0x000c
        /*00a2*/ 	.short	0x0058
        /*00a4*/ 	.byte	0x00, 0xf0, 0x11, 0x00


	//----- nvinfo : EIATTR_KPARAM_INFO
	.align		4
.L_28751:
        /*00a8*/ 	.byte	0x04, 0x17
        /*00aa*/ 	.short	(.L_28753 - .L_28752)
.L_28752:
        /*00ac*/ 	.word	0x00000000
        /*00b0*/ 	.short	0x000b
        /*00b2*/ 	.short	0x0050
        /*00b4*/ 	.byte	0x00, 0xf0, 0x21, 0x00


	//----- nvinfo : EIATTR_KPARAM_INFO
	.align		4
.L_28753:
        /*00b8*/ 	.byte	0x04, 0x17
        /*00ba*/ 	.short	(.L_28755 - .L_28754)
.L_28754:
        /*00bc*/ 	.word	0x00000000
        /*00c0*/ 	.short	0x000a
        /*00c2*/ 	.short	0x0048
        /*00c4*/ 	.byte	0x00, 0xf0, 0x11, 0x00


	//----- nvinfo : EIATTR_KPARAM_INFO
	.align		4
.L_28755:
        /*00c8*/ 	.byte	0x04, 0x17
        /*00ca*/ 	.short	(.L_28757 - .L_28756)
.L_28756:
        /*00cc*/ 	.word	0x00000000
        /*00d0*/ 	.short	0x0009
        /*00d2*/ 	.short	0x0040
        /*00d4*/ 	.byte	0x00, 0xf0, 0x21, 0x00


	//----- nvinfo : EIATTR_KPARAM_INFO
	.align		4
.L_28757:
        /*00d8*/ 	.byte	0x04, 0x17
        /*00da*/ 	.short	(.L_28759 - .L_28758)
.L_28758:
        /*00dc*/ 	.word	0x00000000
        /*00e0*/ 	.short	0x0008
        /*00e2*/ 	.short	0x0038
        /*00e4*/ 	.byte	0x00, 0xf0, 0x21, 0x00


	//----- nvinfo : EIATTR_KPARAM_INFO
	.align		4
.L_28759:
        /*00e8*/ 	.byte	0x04, 0x17
        /*00ea*/ 	.short	(.L_28761 - .L_28760)
.L_28760:
        /*00ec*/ 	.word	0x00000000
        /*00f0*/ 	.short	0x0007
        /*00f2*/ 	.short	0x0034
        /*00f4*/ 	.byte	0x00, 0xf0, 0x11, 0x00


	//----- nvinfo : EIATTR_KPARAM_INFO
	.align		4
.L_28761:
        /*00f8*/ 	.byte	0x04, 0x17
        /*00fa*/ 	.short	(.L_28763 - .L_28762)
.L_28762:
        /*00fc*/ 	.word	0x00000000
        /*0100*/ 	.short	0x0006
        /*0102*/ 	.short	0x0030
        /*0104*/ 	.byte	0x00, 0xf0, 0x11, 0x00


	//----- nvinfo : EIATTR_KPARAM_INFO
	.align		4
.L_28763:
        /*0108*/ 	.byte	0x04, 0x17
        /*010a*/ 	.short	(.L_28765 - .L_28764)
.L_28764:
        /*010c*/ 	.word	0x00000000
        /*0110*/ 	.short	0x0005
        /*0112*/ 	.short	0x0028
        /*0114*/ 	.byte	0x00, 0xf0, 0x21, 0x00


	//----- nvinfo : EIATTR_KPARAM_INFO
	.align		4
.L_28765:
        /*0118*/ 	.byte	0x04, 0x17
        /*011a*/ 	.short	(.L_28767 - .L_28766)
.L_28766:
        /*011c*/ 	.word	0x00000000
        /*0120*/ 	.short	0x0004
        /*0122*/ 	.short	0x0020
        /*0124*/ 	.byte	0x00, 0xf0, 0x21, 0x00


	//----- nvinfo : EIATTR_KPARAM_INFO
	.align		4
.L_28767:
        /*0128*/ 	.byte	0x04, 0x17
        /*012a*/ 	.short	(.L_28769 - .L_28768)
.L_28768:
        /*012c*/ 	.word	0x00000000
        /*0130*/ 	.short	0x0003
        /*0132*/ 	.short	0x0018
        /*0134*/ 	.byte	0x00, 0xf0, 0x21, 0x00


	//----- nvinfo : EIATTR_KPARAM_INFO
	.align		4
.L_28769:
        /*0138*/ 	.byte	0x04, 0x17
        /*013a*/ 	.short	(.L_28771 - .L_28770)
.L_28770:
        /*013c*/ 	.word	0x00000000
        /*0140*/ 	.short	0x0002
        /*0142*/ 	.short	0x0010
        /*0144*/ 	.byte	0x00, 0xf0, 0x21, 0x00


	//----- nvinfo : EIATTR_KPARAM_INFO
	.align		4
.L_28771:
        /*0148*/ 	.byte	0x04, 0x17
        /*014a*/ 	.short	(.L_28773 - .L_28772)
.L_28772:
        /*014c*/ 	.word	0x00000000
        /*0150*/ 	.short	0x0001
        /*0152*/ 	.short	0x0008
        /*0154*/ 	.byte	0x00, 0xf0, 0x21, 0x00


	//----- nvinfo : EIATTR_KPARAM_INFO
	.align		4
.L_28773:
        /*0158*/ 	.byte	0x04, 0x17
        /*015a*/ 	.short	(.L_28775 - .L_28774)
.L_28774:
        /*015c*/ 	.word	0x00000000
        /*0160*/ 	.short	0x0000
        /*0162*/ 	.short	0x0000
        /*0164*/ 	.byte	0x00, 0xf0, 0x21, 0x00


	//----- nvinfo : EIATTR_SPARSE_MMA_MASK
	.align		4
.L_28775:
        /*0168*/ 	.byte	0x03, 0x50
        /*016a*/ 	.short	0x0000


	//----- nvinfo : EIATTR_MAXREG_COUNT
	.align		4
        /*016c*/ 	.byte	0x03, 0x1b
        /*016e*/ 	.short	0x00ff


	//----- nvinfo : EIATTR_NUM_BARRIERS
	.align		4
        /*0170*/ 	.byte	0x02, 0x4c
        /*0172*/ 	.byte	0x01
	.zero		1


	//----- nvinfo : EIATTR_MERCURY_ISA_VERSION
	.align		4
        /*0174*/ 	.byte	0x03, 0x5f
        /*0176*/ 	.short	0x0101


	//----- nvinfo : EIATTR_COOP_GROUP_MASK_REGIDS
	.align		4
        /*0178*/ 	.byte	0x04, 0x29
        /*017a*/ 	.short	(.L_28777 - .L_28776)


	//   ....[0]....
.L_28776:
        /*017c*/ 	.word	0xffffffff


	//   ....[1]....
        /*0180*/ 	.word	0xffffffff


	//   ....[2]....
        /*0184*/ 	.word	0xffffffff


	//   ....[3]....
        /*0188*/ 	.word	0xffffffff


	//   ....[4]....
        /*018c*/ 	.word	0xffffffff


	//   ....[5]....
        /*0190*/ 	.word	0xffffffff


	//   ....[6]....
        /*0194*/ 	.word	0xffffffff


	//   ....[7]....
        /*0198*/ 	.word	0xffffffff


	//   ....[8]....
        /*019c*/ 	.word	0xffffffff


	//   ....[9]....
        /*01a0*/ 	.word	0xffffffff


	//   ....[10]....
        /*01a4*/ 	.word	0xffffffff


	//   ....[11]....
        /*01a8*/ 	.word	0xffffffff


	//   ....[12]....
        /*01ac*/ 	.word	0xffffffff


	//   ....[13]....
        /*01b0*/ 	.word	0xffffffff


	//   ....[14]....
        /*01b4*/ 	.word	0xffffffff


	//   ....[15]....
        /*01b8*/ 	.word	0xffffffff


	//   ....[16]....
        /*01bc*/ 	.word	0x0500001f


	//   ....[17]....
        /*01c0*/ 	.word	0x0500001f


	//   ....[18]....
        /*01c4*/ 	.word	0x0500001f


	//   ....[19]....
        /*01c8*/ 	.word	0x0500001f


	//   ....[20]....
        /*01cc*/ 	.word	0x0500001f


	//----- nvinfo : EIATTR_COOP_GROUP_INSTR_OFFSETS
	.align		4
.L_28777:
        /*01d0*/ 	.byte	0x04, 0x28
        /*01d2*/ 	.short	(.L_28779 - .L_28778)


	//   ....[0]....
.L_28778:
        /*01d4*/ 	.word	0x00003130


	//   ....[1]....
        /*01d8*/ 	.word	0x00003150


	//   ....[2]....
        /*01dc*/ 	.word	0x00003340


	//   ....[3]....
        /*01e0*/ 	.word	0x00003360


	//   ....[4]....
        /*01e4*/ 	.word	0x00003380


	//   ....[5]....
        /*01e8*/ 	.word	0x00003560


	//   ....[6]....
        /*01ec*/ 	.word	0x00003580


	//   ....[7]....
        /*01f0*/ 	.word	0x000035a0


	//   ....[8]....
        /*01f4*/ 	.word	0x00004460


	//   ....[9]....
        /*01f8*/ 	.word	0x000044e0


	//   ....[10]....
        /*01fc*/ 	.word	0x00004540


	//   ....[11]....
        /*0200*/ 	.word	0x00004590


	//   ....[12]....
        /*0204*/ 	.word	0x000045d0


	//   ....[13]....
        /*0208*/ 	.word	0x00004620


	//   ....[14]....
        /*020c*/ 	.word	0x00004640


	//   ....[15]....
        /*0210*/ 	.word	0x00004660


	//   ....[16]....
        /*0214*/ 	.word	0x00006fb0


	//   ....[17]....
        /*0218*/ 	.word	0x00007050


	//   ....[18]....
        /*021c*/ 	.word	0x000070e0


	//   ....[19]....
        /*0220*/ 	.word	0x00007180


	//   ....[20]....
        /*0224*/ 	.word	0x000071f0


	//----- nvinfo : EIATTR_EXIT_INSTR_OFFSETS
	.align		4
.L_28779:
        /*0228*/ 	.byte	0x04, 0x1c
        /*022a*/ 	.short	(.L_28781 - .L_28780)


	//   ....[0]....
.L_28780:
        /*022c*/ 	.word	0x00000090


	//   ....[1]....
        /*0230*/ 	.word	0x00006bb0


	//   ....[2]....
        /*0234*/ 	.word	0x00006f50


	//----- nvinfo : EIATTR_CRS_STACK_SIZE
	.align		4
.L_28781:
        /*0238*/ 	.byte	0x04, 0x1e
        /*023a*/ 	.short	(.L_28783 - .L_28782)
.L_28782:
        /*023c*/ 	.word	0x00000000


	//----- nvinfo : EIATTR_CBANK_PARAM_SIZE
	.align		4
.L_28783:
        /*0240*/ 	.byte	0x03, 0x19
        /*0242*/ 	.short	0x008c


	//----- nvinfo : EIATTR_PARAM_CBANK
	.align		4
        /*0244*/ 	.byte	0x04, 0x0a
        /*0246*/ 	.short	(.L_28785 - .L_28784)
	.align		4
.L_28784:
        /*0248*/ 	.word	index@(.nv.constant0._ZN4vllm25paged_attention_v2_kernelIttLi192ELi8ELi128ELNS_18Fp8KVCacheDataTypeE0ELb0ELi512EEEvPfS2_PT_PKS3_PKT0_S9_ifPKiSB_iPKfiiiSD_SD_iiiii)
        /*024c*/ 	.short	0x0210
        /*024e*/ 	.short	0x008c


	//----- nvinfo : EIATTR_SW_WAR
	.align		4
.L_28785:
        /*0250*/ 	.byte	0x04, 0x36
        /*0252*/ 	.short	(.L_28787 - .L_28786)
.L_28786:
        /*0254*/ 	.word	0x00000008
.L_28787:


//--------------------- .nv.info._ZN4vllm25paged_attention_v2_kernelIttLi128ELi8ELi128ELNS_18Fp8KVCacheDataTypeE0ELb0ELi512EEEvPfS2_PT_PKS3_PKT0_S9_ifPKiSB_iPKfiiiSD_SD_iiiii --------------------------
	.section	.nv.info._ZN4vllm25paged_attention_v2_kernelIttLi128ELi8ELi128ELNS_18Fp8KVCacheDataTypeE0ELb0ELi512EEEvPfS2_PT_PKS3_PKT0_S9_ifPKiSB_iPKfiiiSD_SD_iiiii,"",@"SHT_CUDA_INFO"
	.sectionflags	@""
	.align	4


	//----- nvinfo : EIATTR_CUDA_API_VERSION
	.align		4
        /*0000*/ 	.byte	0x04, 0x37
        /*0002*/ 	.short	(.L_28789 - .L_28788)
.L_28788:
        /*0004*/ 	.word	0x00000082


	//----- nvinfo : EIATTR_KPARAM_INFO
	.align		4
.L_28789:
        /*0008*/ 	.byte	0x04, 0x17
        /*000a*/ 	.short	(.L_28791 - .L_28790)
.L_28790:
        /*000c*/ 	.word	0x00000000
        /*0010*/ 	.short	0x0015
        /*0012*/ 	.short	0x0088
        /*0014*/ 	.byte	0x00, 0xf0, 0x11, 0x00


	//----- nvinfo : EIATTR_KPARAM_INFO
	.align		4
.L_28791:
        /*0018*/ 	.byte	0x04, 0x17
        /*001a*/ 	.short	(.L_28793 - .L_28792)
.L_28792:
        /*001c*/ 	.word	0x00000000
        /*0020*/ 	.short	0x0014
        /*0022*/ 	.short	0x0084
        /*0024*/ 	.byte	0x00, 0xf0, 0x11, 0x00


	//----- nvinfo : EIATTR_KPARAM_INFO
	.align		4
.L_28793:
        /*0028*/ 	.byte	0x04, 0x17
        /*002a*/ 	.short	(.L_28795 - .L_28794)
.L_28794:
        /*002c*/ 	.word	0x00000000
        /*0030*/ 	.short	0x0013
        /*0032*/ 	.short	0x0080
        /*0034*/ 	.byte	0x00, 0xf0, 0x11, 0x00


	//----- nvinfo : EIATTR_KPARAM_INFO
	.align		4
.L_28795:
        /*0038*/ 	.byte	0x04, 0x17
        /*003a*/ 	.short	(.L_28797 - .L_28796)
.L_28796:
        /*003c*/ 	.word	0x00000000
        /*0040*/ 	.short	0x0012
        /*0042*/ 	.short	0x007c
        /*0044*/ 	.byte	0x00, 0xf0, 0x11, 0x00


	//----- nvinfo : EIATTR_KPARAM_INFO
	.align		4
.L_28797:
        /*0048*/ 	.byte	0x04, 0x17
        /*004a*/ 	.short	(.L_28799 - .L_28798)
.L_28798:
        /*004c*/ 	.word	0x00000000
        /*0050*/ 	.short	0x0011
        /*0052*/ 	.short	0x0078
        /*0054*/ 	.byte	0x00, 0xf0, 0x11, 0x00


	//----- nvinfo : EIATTR_KPARAM_INFO
	.align		4
.L_28799:
        /*0058*/ 	.byte	0x04, 0x17
        /*005a*/ 	.short	(.L_28801 - .L_28800)
.L_28800:
        /*005c*/ 	.word	0x00000000
        /*0060*/ 	.short	0x0010
        /*0062*/ 	.short	0x0070
        /*0064*/ 	.byte	0x00, 0xf0, 0x21, 0x00


	//----- nvinfo : EIATTR_KPARAM_INFO
	.align		4
.L_28801:
        /*0068*/ 	.byte	0x04, 0x17
        /*006a*/ 	.short	(.L_28803 - .L_28802)
.L_28802:
        /*006c*/ 	.word	0x00000000
        /*0070*/ 	.short	0x000f
        /*0072*/ 	.short	0x0068
        /*0074*/ 	.byte	0x00, 0xf0, 0x21, 0x00


	//----- nvinfo : EIATTR_KPARAM_INFO
	.align		4
.L_28803:
        /*0078*/ 	.byte	0x04, 0x17
        /*007a*/ 	.short	(.L_28805 - .L_28804)
.L_28804:
        /*007c*/ 	.word	0x00000000
        /*0080*/ 	.short	0x000e
        /*0082*/ 	.short	0x0060
        /*0084*/ 	.byte	0x00, 0xf0, 0x11, 0x00


	//----- nvinfo : EIATTR_KPARAM_INFO
	.align		4
.L_28805:
        /*0088*/ 	.byte	0x04, 0x17
        /*008a*/ 	.short	(.L_28807 - .L_28806)
.L_28806:
        /*008c*/ 	.word	0x00000000
        /*0090*/ 	.short	0x000d
        /*0092*/ 	.short	0x005c
        /*0094*/ 	.byte	0x00, 0xf0, 0x11, 0x00


	//----- nvinfo : EIATTR_KPARAM_INFO
	.align		4
.L_28807:
        /*0098*/ 	.byte	0x04, 0x17
        /*009a*/ 	.short	(.L_28809 - .L_28808)
.L_28808:
        /*009c*/ 	.word	0x00000000
        /*00a0*/ 	.short	0x000c
        /*00a2*/ 	.short	0x0058
        /*00a4*/ 	.byte	0x00, 0xf0, 0x11, 0x00


	//----- nvinfo : EIATTR_KPARAM_INFO
	.align		4
.L_28809:
        /*00a8*/ 	.byte	0x04, 0x17
        /*00aa*/ 	.short	(.L_28811 - .L_28810)
.L_28810:
        /*00ac*/ 	.word	0x00000000
        /*00b0*/ 	.short	0x000b
        /*00b2*/ 	.short	0x0050
        /*00b4*/ 	.byte	0x00, 0xf0, 0x21, 0x00


	//----- nvinfo : EIATTR_KPARAM_INFO
	.align		4
.L_28811:
        /*00b8*/ 	.byte	0x04, 0x17
        /*00ba*/ 	.short	(.L_28813 - .L_28812)
.L_28812:
        /*00bc*/ 	.word	0x00000000
        /*00c0*/ 	.short	0x000a
        /*00c2*/ 	.short	0x0048
        /*00c4*/ 	.byte	0x00, 0xf0, 0x11, 0x00


	//----- nvinfo : EIATTR_KPARAM_INFO
	.align		4
.L_28813:
        /*00c8*/ 	.byte	0x04, 0x17
        /*00ca*/ 	.short	(.L_28815 - .L_28814)
.L_28814:
        /*00cc*/ 	.word	0x00000000
        /*00d0*/ 	.short	0x0009
        /*00d2*/ 	.short	0x0040
        /*00d4*/ 	.byte	0x00, 0xf0, 0x21, 0x00


	//----- nvinfo : EIATTR_KPARAM_INFO
	.align		4
.L_28815:
        /*00d8*/ 	.byte	0x04, 0x17
        /*00da*/ 	.short	(.L_28817 - .L_28816)
.L_28816:
        /*00dc*/ 	.word	0x00000000
        /*00e0*/ 	.short	0x0008
        /*00e2*/ 	.short	0x0038
        /*00e4*/ 	.byte	0x00, 0xf0, 0x21, 0x00


	//----- nvinfo : EIATTR_KPARAM_INFO
	.align		4
.L_28817:
        /*00e8*/ 	.byte	0x04, 0x17
        /*00ea*/ 	.short	(.L_28819 - .L_28818)
.L_28818:
        /*00ec*/ 	.word	0x00000000
        /*00f0*/ 	.short	0x0007
        /*00f2*/ 	.short	0x0034
        /*00f4*/ 	.byte	0x00, 0xf0, 0x11, 0x00


	//----- nvinfo : EIATTR_KPARAM_INFO
	.align		4
.L_28819:
        /*00f8*/ 	.byte	0x04, 0x17
        /*00fa*/ 	.short	(.L_28821 - .L_28820)
.L_28820:
        /*00fc*/ 	.word	0x00000000
        /*0100*/ 	.short	0x0006
        /*0102*/ 	.short	0x0030
        /*0104*/ 	.byte	0x00, 0xf0, 0x11, 0x00


	//----- nvinfo : EIATTR_KPARAM_INFO
	.align		4
.L_28821:
        /*0108*/ 	.byte	0x04, 0x17
        /*010a*/ 	.short	(.L_28823 - .L_28822)
.L_28822:
        /*010c*/ 	.word	0x00000000
        /*0110*/ 	.short	0x0005
        /*0112*/ 	.short	0x0028
        /*0114*/ 	.byte	0x00, 0xf0, 0x21, 0x00


	//----- nvinfo : EIATTR_KPARAM_INFO
	.align		4
.L_28823:
        /*0118*/ 	.byte	0x04, 0x17
        /*011a*/ 	.short	(.L_28825 - .L_28824)
.L_28824:
        /*011c*/ 	.word	0x00000000
        /*0120*/ 	.short	0x0004
        /*0122*/ 	.short	0x0020
        /*0124*/ 	.byte	0x00, 0xf0, 0x21, 0x00


	//----- nvinfo : EIATTR_KPARAM_INFO
	.align		4
.L_28825:
        /*0128*/ 	.byte	0x04, 0x17
        /*012a*/ 	.short	(.L_28827 - .L_28826)
.L_28826:
        /*012c*/ 	.word	0x00000000
        /*0130*/ 	.short	0x0003
        /*0132*/ 	.short	0x0018
        /*0134*/ 	.byte	0x00, 0xf0, 0x21, 0x00


	//----- nvinfo : EIATTR_KPARAM_INFO
	.align		4
.L_28827:
        /*0138*/ 	.byte	0x04, 0x17
        /*013a*/ 	.short	(.L_28829 - .L_28828)
.L_28828:
        /*013c*/ 	.word	0x00000000
        /*0140*/ 	.short	0x0002
        /*0142*/ 	.short	0x0010
        /*0144*/ 	.byte	0x00, 0xf0, 0x21, 0x00


	//----- nvinfo : EIATTR_KPARAM_INFO
	.align		4
.L_28829:
        /*0148*/ 	.byte	0x04, 0x17
        /*014a*/ 	.short	(.L_28831 - .L_28830)
.L_28830:
        /*014c*/ 	.word	0x00000000
        /*0150*/ 	.short	0x0001
        /*0152*/ 	.short	0x0008
        /*0154*/ 	.byte	0x00, 0xf0, 0x21, 0x00


	//----- nvinfo : EIATTR_KPARAM_INFO
	.align		4
.L_28831:
        /*0158*/ 	.byte	0x04, 0x17
        /*015a*/ 	.short	(.L_28833 - .L_28832)
.L_28832:
        /*015c*/ 	.word	0x00000000
        /*0160*/ 	.short	0x0000
        /*0162*/ 	.short	0x0000
        /*0164*/ 	.byte	0x00, 0xf0, 0x21, 0x00


	//----- nvinfo : EIATTR_SPARSE_MMA_MASK
	.align		4
.L_28833:
        /*0168*/ 	.byte	0x03, 0x50
        /*016a*/ 	.short	0x0000


	//----- nvinfo : EIATTR_MAXREG_COUNT
	.align		4
        /*016c*/ 	.byte	0x03, 0x1b
        /*016e*/ 	.short	0x00ff


	//----- nvinfo : EIATTR_NUM_BARRIERS
	.align		4
        /*0170*/ 	.byte	0x02, 0x4c
        /*0172*/ 	.byte	0x01
	.zero		1


	//----- nvinfo : EIATTR_MERCURY_ISA_VERSION
	.align		4
        /*0174*/ 	.byte	0x03, 0x5f
        /*0176*/ 	.short	0x0101


	//----- nvinfo : EIATTR_COOP_GROUP_MASK_REGIDS
	.align		4
        /*0178*/ 	.byte	0x04, 0x29
        /*017a*/ 	.short	(.L_28835 - .L_28834)


	//   ....[0]....
.L_28834:
        /*017c*/ 	.word	0xffffffff


	//   ....[1]....
        /*0180*/ 	.word	0xffffffff


	//   ....[2]....
        /*0184*/ 	.word	0xffffffff


	//   ....[3]....
        /*0188*/ 	.word	0xffffffff


	//   ....[4]....
        /*018c*/ 	.word	0xffffffff


	//   ....[5]....
        /*0190*/ 	.word	0xffffffff


	//   ....[6]....
        /*0194*/ 	.word	0xffffffff


	//   ....[7]....
        /*0198*/ 	.word	0xffffffff


	//   ....[8]....
        /*019c*/ 	.word	0xffffffff


	//   ....[9]....
        /*01a0*/ 	.word	0xffffffff


	//   ....[10]....
        /*01a4*/ 	.word	0xffffffff


	//   ....[11]....
        /*01a8*/ 	.word	0xffffffff


	//   ....[12]....
        /*01ac*/ 	.word	0xffffffff


	//   ....[13]....
        /*01b0*/ 	.word	0xffffffff


	//   ....[14]....
        /*01b4*/ 	.word	0xffffffff


	//   ....[15]....
        /*01b8*/ 	.word	0xffffffff


	//   ....[16]....
        /*01bc*/ 	.word	0x0500001b


	//   ....[17]....
        /*01c0*/ 	.word	0x0500001b


	//   ....[18]....
        /*01c4*/ 	.word	0x0500001b


	//   ....[19]....
        /*01c8*/ 	.word	0x0500001b


	//   ....[20]....
        /*01cc*/ 	.word	0x0500001b


	//----- nvinfo : EIATTR_COOP_GROUP_INSTR_OFFSETS
	.align		4
.L_28835:
        /*01d0*/ 	.byte	0x04, 0x28
        /*01d2*/ 	.short	(.L_28837 - .L_28836)


	//   ....[0]....
.L_28836:
        /*01d4*/ 	.word	0x00002420


	//   ....[1]....
        /*01d8*/ 	.word	0x00002440


	//   ....[2]....
        /*01dc*/ 	.word	0x00002630


	//   ....[3]....
        /*01e0*/ 	.word	0x00002650


	//   ....[4]....
        /*01e4*/ 	.word	0x00002670


	//   ....[5]....
        /*01e8*/ 	.word	0x00002840


	//   ....[6]....
        /*01ec*/ 	.word	0x00002870


	//   ....[7]....
        /*01f0*/ 	.word	0x00002890


	//   ....[8]....
        /*01f4*/ 	.word	0x00003750


	//   ....[9]....
        /*01f8*/ 	.word	0x000037c0


	//   ....[10]....
        /*01fc*/ 	.word	0x000037f0


	//   ....[11]....
        /*0200*/ 	.word	0x00003870


	//   ....[12]....
        /*0204*/ 	.word	0x000038c0


	//   ....[13]....
        /*0208*/ 	.word	0x00003910


	//   ....[14]....
        /*020c*/ 	.word	0x00003930


	//   ....[15]....
        /*0210*/ 	.word	0x00003950


	//   ....[16]....
        /*0214*/ 	.word	0x00005ab0


	//   ....[17]....
        /*0218*/ 	.word	0x00005b50


	//   ....[18]....
        /*021c*/ 	.word	0x00005be0


	//   ....[19]....
        /*0220*/ 	.word	0x00005c80


	//   ....[20]....
        /*0224*/ 	.word	0x00005cf0


	//----- nvinfo : EIATTR_EXIT_INSTR_OFFSETS
	.align		4
.L_28837:
        /*0228*/ 	.byte	0x04, 0x1c
        /*022a*/ 	.short	(.L_28839 - .L_28838)


	//   ....[0]....
.L_28838:
        /*022c*/ 	.word	0x00000090


	//   ....[1]....
        /*0230*/ 	.word	0x00005740


	//   ....[2]....
        /*0234*/ 	.word	0x00005a50


	//----- nvinfo : EIATTR_CRS_STACK_SIZE
	.align		4
.L_28839:
        /*0238*/ 	.byte	0x04, 0x1e
        /*023a*/ 	.short	(.L_28841 - .L_28840)
.L_28840:
        /*023c*/ 	.word	0x00000000


	//----- nvinfo : EIATTR_CBANK_PARAM_SIZE
	.align		4
.L_28841:
        /*0240*/ 	.byte	0x03, 0x19
        /*0242*/ 	.short	0x008c


	//----- nvinfo : EIATTR_PARAM_CBANK
	.align		4
        /*0244*/ 	.byte	0x04, 0x0a
        /*0246*/ 	.short	(.L_28843 - .L_28842)
	.align		4
.L_28842:
        /*0248*/ 	.word	index@(.nv.constant0._ZN4vllm25paged_attention_v2_kernelIttLi128ELi8ELi128ELNS_18Fp8KVCacheDataTypeE0ELb0ELi512EEEvPfS2_PT_PKS3_PKT0_S9_ifPKiSB_iPKfiiiSD_SD_iiiii)
        /*024c*/ 	.short	0x0210
        /*024e*/ 	.short	0x008c


	//----- nvinfo : EIATTR_SW_WAR
	.align		4
.L_28843:
        /*0250*/ 	.byte	0x04, 0x36
        /*0252*/ 	.short	(.L_28845 - .L_28844)
.L_28844:
        /*0254*/ 	.word	0x00000008
.L_28845:


//--------------------- .nv.info._ZN4vllm25paged_attention_v2_kernelIttLi120ELi8ELi128ELNS_18Fp8KVCacheDataTypeE0ELb0ELi512EEEvPfS2_PT_PKS3_PKT0_S9_ifPKiSB_iPKfiiiSD_SD_iiiii --------------------------
	.section	.nv.info._ZN4vllm25paged_attention_v2_kernelIttLi120ELi8ELi128ELNS_18Fp8KVCacheDataTypeE0ELb0ELi512EEEvPfS2_PT_PKS3_PKT0_S9_ifPKiSB_iPKfiiiSD_SD_iiiii,"",@"SHT_CUDA_INFO"
	.sectionflags	@""
	.align	4


	//----- nvinfo : EIATTR_CUDA_API_VERSION
	.align		4
        /*0000*/ 	.byte	0x04, 0x37
        /*0002*/ 	.short	(.L_28847 - .L_28846)
.L_28846:
        /*0004*/ 	.word	0x00000082


	//----- nvinfo : EIATTR_KPARAM_INFO
	.align		4
.L_28847:
        /*0008*/ 	.byte	0x04, 0x17
        /*000a*/ 	.short	(.L_28849 - .L_28848)
.L_28848:
        /*000c*/ 	.word	0x00000000
        /*0010*/ 	.short	0x0015
        /*0012*/ 	.short	0x0088
        /*0014*/ 	.byte	0x00, 0xf0, 0x11, 0x00


	//----- nvinfo : EIATTR_KPARAM_INFO
	.align		4
.L_28849:
        /*0018*/ 	.byte	0x04, 0x17
        /*001a*/ 	.short	(.L_28851 - .L_28850)
.L_28850:
        /*001c*/ 	.word	0x00000000
        /*0020*/ 	.short	0x0014
        /*0022*/ 	.short	0x0084
        /*0024*/ 	.byte	0x00, 0xf0, 0x11, 0x00


	//----- nvinfo : EIATTR_KPARAM_INFO
	.align		4
.L_28851:
        /*0028*/ 	.byte	0x04, 0x17
        /*002a*/ 	.short	(.L_28853 - .L_28852)
.L_28852:
        /*002c*/ 	.word	0x00000000
        /*0030*/ 	.short	0x0013
        /*0032*/ 	.short	0x0080
        /*0034*/ 	.byte	0x00, 0xf0, 0x11, 0x00


	//----- nvinfo : EIATTR_KPARAM_INFO
	.align		4
.L_28853:
        /*0038*/ 	.byte	0x04, 0x17
        /*003a*/ 	.short	(.L_28855 - .L_28854)
.L_28854:
        /*003c*/ 	.word	0x00000000
        /*0040*/ 	.short	0x0012
        /*0042*/ 	.short	0x007c
        /*0044*/ 	.byte	0x00, 0xf0, 0x11, 0x00


	//----- nvinfo : EIATTR_KPARAM_INFO
	.align		4
.L_28855:
        /*0048*/ 	.byte	0x04, 0x17
        /*004a*/ 	.short	(.L_28857 - .L_28856)
.L_28856:
        /*004c*/ 	.word	0x00000000
        /*0050*/ 	.short	0x0011
        /*0052*/ 	.short	0x0078
        /*0054*/ 	.byte	0x00, 0xf0, 0x11, 0x00


	//----- nvinfo : EIATTR_KPARAM_INFO
	.align		4
.L_28857:
        /*0058*/ 	.byte	0x04, 0x17
        /*005a*/ 	.short	(.L_28859 - .L_28858)
.L_28858:
        /*005c*/ 	.word	0x00000000
        /*0060*/ 	.short	0x0010
        /*0062*/ 	.short	0x0070
        /*0064*/ 	.byte	0x00, 0xf0, 0x21, 0x00


	//----- nvinfo : EIATTR_KPARAM_INFO
	.align		4
.L_28859:
        /*0068*/ 	.byte	0x04, 0x17
        /*006a*/ 	.short	(.L_28861 - .L_28860)
.L_28860:
        /*006c*/ 	.word	0x00000000
        /*0070*/ 	.short	0x000f
        /*0072*/ 	.short	0x0068
        /*0074*/ 	.byte	0x00, 0xf0, 0x21, 0x00


	//----- nvinfo : EIATTR_KPARAM_INFO
	.align		4
.L_28861:
        /*0078*/ 	.byte	0x04, 0x17
        /*007a*/ 	.short	(.L_28863 - .L_28862)
.L_28862:
        /*007c*/ 	.word	0x00000000
        /*0080*/ 	.short	0x000e
        /*0082*/ 	.short	0x0060
        /*0084*/ 	.byte	0x00, 0xf0, 0x11, 0x00


	//----- nvinfo : EIATTR_KPARAM_INFO
	.align		4
.L_28863:
        /*0088*/ 	.byte	0x04, 0x17
        /*008a*/ 	.short	(.L_28865 - .L_28864)
.L_28864:
        /*008c*/ 	.word	0x00000000
        /*0090*/ 	.short	0x000d
        /*0092*/ 	.short	0x005c
        /*0094*/ 	.byte	0x00, 0xf0, 0x11, 0x00


	//----- nvinfo : EIATTR_KPARAM_INFO
	.align		4
.L_28865:
        /*0098*/ 	.byte	0x04, 0x17
        /*009a*/ 	.short	(.L_28867 - .L_28866)
.L_28866:
        /*009c*/ 	.word	0x00000000
        /*00a0*/ 	.short	0x000c
        /*00a2*/ 	.short	0x0058
        /*00a4*/ 	.byte	0x00, 0xf0, 0x11, 0x00


	//----- nvinfo : EIATTR_KPARAM_INFO
	.align		4
.L_28867:
        /*00a8*/ 	.byte	0x04, 0x17
        /*00aa*/ 	.short	(.L_28869 - .L_28868)
.L_28868:
        /*00ac*/ 	.word	0x00000000
        /*00b0*/ 	.short	0x000b
        /*00b2*/ 	.short	0x0050
        /*00b4*/ 	.byte	0x00, 0xf0, 0x21, 0x00


	//----- nvinfo : EIATTR_KPARAM_INFO
	.align		4
.L_28869:
        /*00b8*/ 	.byte	0x04, 0x17
        /*00ba*/ 	.short	(.L_28871 - .L_28870)
.L_28870:
        /*00bc*/ 	.word	0x00000000
        /*00c0*/ 	.short	0x000a
        /*00c2*/ 	.short	0x0048
        /*00c4*/ 	.byte	0x00, 0xf0, 0x11, 0x00


	//----- nvinfo : EIATTR_KPARAM_INFO
	.align		4
.L_28871:
        /*00c8*/ 	.byte	0x04, 0x17
        /*00ca*/ 	.short	(.L_28873 - .L_28872)
.L_28872:
        /*00cc*/ 	.word	0x00000000
        /*00d0*/ 	.short	0x0009
        /*00d2*/ 	.short	0x0040
        /*00d4*/ 	.byte	0x00, 0xf0, 0x21, 0x00


	//----- nvinfo : EIATTR_KPARAM_INFO
	.align		4
.L_28873:
        /*00d8*/ 	.byte	0x04, 0x17
        /*00da*/ 	.short	(.L_28875 - .L_28874)
.L_28874:
        /*00dc*/ 	.word	0x00000000
        /*00e0*/ 	.short	0x0008
        /*00e2*/ 	.short	0x0038
        /*00e4*/ 	.byte	0x00, 0xf0, 0x21, 0x00


	//----- nvinfo : EIATTR_KPARAM_INFO
	.align		4
.L_28875:
        /*00e8*/ 	.byte	0x04, 0x17
        /*00ea*/ 	.short	(.L_28877 - .L_28876)
.L_28876:
        /*00ec*/ 	.word	0x00000000
        /*00f0*/ 	.short	0x0007
        /*00f2*/ 	.short	0x0034
        /*00f4*/ 	.byte	0x00, 0xf0, 0x11, 0x00


	//----- nvinfo : EIATTR_KPARAM_INFO
	.align		4
.L_28877:
        /*00f8*/ 	.byte	0x04, 0x17
        /*00fa*/ 	.short	(.L_28879 - .L_28878)
.L_28878:
        /*00fc*/ 	.word	0x00000000
        /*0100*/ 	.short	0x0006
        /*0102*/ 	.short	0x0030
        /*0104*/ 	.byte	0x00, 0xf0, 0x11, 0x00


	//----- nvinfo : EIATTR_KPARAM_INFO
	.align		4
.L_28879:
        /*0108*/ 	.byte	0x04, 0x17
        /*010a*/ 	.short	(.L_28881 - .L_28880)
.L_28880:
        /*010c*/ 	.word	0x00000000
        /*0110*/ 	.short	0x0005
        /*0112*/ 	.short	0x0028
        /*0114*/ 	.byte	0x00, 0xf0, 0x21, 0x00


	//----- nvinfo : EIATTR_KPARAM_INFO
	.align		4
.L_28881:
        /*0118*/ 	.byte	0x04, 0x17
        /*011a*/ 	.short	(.L_28883 - .L_28882)
.L_28882:
        /*011c*/ 	.word	0x00000000
        /*0120*/ 	.short	0x0004
        /*0122*/ 	.short	0x0020
        /*0124*/ 	.byte	0x00, 0xf0, 0x21, 0x00


	//----- nvinfo : EIATTR_KPARAM_INFO
	.align		4
.L_28883:
        /*0128*/ 	.byte	0x04, 0x17
        /*012a*/ 	.short	(.L_28885 - .L_28884)
.L_28884:
        /*012c*/ 	.word	0x00000000
        /*0130*/ 	.short	0x0003
        /*0132*/ 	.short	0x0018
        /*0134*/ 	.byte	0x00, 0xf0, 0x21, 0x00


	//----- nvinfo : EIATTR_KPARAM_INFO
	.align		4
.L_28885:
        /*0138*/ 	.byte	0x04, 0x17
        /*013a*/ 	.short	(.L_28887 - .L_28886)
.L_28886:
        /*013c*/ 	.word	0x00000000
        /*0140*/ 	.short	0x0002
        /*0142*/ 	.short	0x0010
        /*0144*/ 	.byte	0x00, 0xf0, 0x21, 0x00


	//----- nvinfo : EIATTR_KPARAM_INFO
	.align		4
.L_28887:
        /*0148*/ 	.byte	0x04, 0x17
        /*014a*/ 	.short	(.L_28889 - .L_28888)
.L_28888:
        /*014c*/ 	.word	0x00000000
        /*0150*/ 	.short	0x0001
        /*0152*/ 	.short	0x0008
        /*0154*/ 	.byte	0x00, 0xf0, 0x21, 0x00


	//----- nvinfo : EIATTR_KPARAM_INFO
	.align		4
.L_28889:
        /*0158*/ 	.byte	0x04, 0x17
        /*015a*/ 	.short	(.L_28891 - .L_28890)
.L_28890:
        /*015c*/ 	.word	0x00000000
        /*0160*/ 	.short	0x0000
        /*0162*/ 	.short	0x0000
        /*0164*/ 	.byte	0x00, 0xf0, 0x21, 0x00


	//----- nvinfo : EIATTR_SPARSE_MMA_MASK
	.align		4
.L_28891:
        /*0168*/ 	.byte	0x03, 0x50
        /*016a*/ 	.short	0x0000


	//----- nvinfo : EIATTR_MAXREG_COUNT
	.align		4
        /*016c*/ 	.byte	0x03, 0x1b
        /*016e*/ 	.short	0x00ff


	//----- nvinfo : EIATTR_NUM_BARRIERS
	.align		4
        /*0170*/ 	.byte	0x02, 0x4c
        /*0172*/ 	.byte	0x01
	.zero		1


	//----- nvinfo : EIATTR_MERCURY_ISA_VERSION
	.align		4
        /*0174*/ 	.byte	0x03, 0x5f
        /*0176*/ 	.short	0x0101


	//----- nvinfo : EIATTR_COOP_GROUP_MASK_REGIDS
	.align		4
        /*0178*/ 	.byte	0x04, 0x29
        /*017a*/ 	.short	(.L_28893 - .L_28892)


	//   ....[0]....
.L_28892:
        /*017c*/ 	.word	0xffffffff


	//   ....[1]....
        /*0180*/ 	.word	0xffffffff


	//   ....[2]....
        /*0184*/ 	.word	0xffffffff


	//   ....[3]....
        /*0188*/ 	.word	0xffffffff


	//   ....[4]....
        /*018c*/ 	.word	0xffffffff


	//   ....[5]....
        /*0190*/ 	.word	0xffffffff


	//   ....[6]....
        /*0194*/ 	.word	0xffffffff


	//   ....[7]....
        /*0198*/ 	.word	0xffffffff


	//   ....[8]....
        /*019c*/ 	.word	0xffffffff


	//   ....[9]....
        /*01a0*/ 	.word	0xffffffff


	//   ....[10]....
        /*01a4*/ 	.word	0xffffffff


	//   ....[11]....
        /*01a8*/ 	.word	0xffffffff


	//   ....[12]....
        /*01ac*/ 	.word	0xffffffff


	//   ....[13]....
        /*01b0*/ 	.word	0xffffffff


	//   ....[14]....
        /*01b4*/ 	.word	0xffffffff


	//   ....[15]....
        /*01b8*/ 	.word	0xffffffff


	//   ....[16]....
        /*01bc*/ 	.word	0x05000029


	//   ....[17]....
        /*01c0*/ 	.word	0x05000029


	//   ....[18]....
        /*01c4*/ 	.word	0x05000029


	//   ....[19]....
        /*01c8*/ 	.word	0x05000029


	//   ....[20]....
        /*01cc*/ 	.word	0x05000029


	//----- nvinfo : EIATTR_COOP_GROUP_INSTR_OFFSETS
	.align		4
.L_28893:
        /*01d0*/ 	.byte	0x04, 0x28
        /*01d2*/ 	.short	(.L_28895 - .L_28894)


	//   ....[0]....
.L_28894:
        /*01d4*/ 	.word	0x00002600


	//   ....[1]....
        /*01d8*/ 	.word	0x00002620


	//   ....[2]....
        /*01dc*/ 	.word	0x00002810


	//   ....[3]....
        /*01e0*/ 	.word	0x00002830


	//   ....[4]....
        /*01e4*/ 	.word	0x00002850


	//   ....[5]....
        /*01e8*/ 	.word	0x00002a40


	//   ....[6]....
        /*01ec*/ 	.word	0x00002a60


	//   ....[7]....
        /*01f0*/ 	.word	0x00002a80


	//   ....[8]....
        /*01f4*/ 	.word	0x00003950


	//   ....[9]....
        /*01f8*/ 	.word	0x000039c0


	//   ....[10]....
        /*01fc*/ 	.word	0x000039f0


	//   ....[11]....
        /*0200*/ 	.word	0x00003a70


	//   ....[12]....
        /*0204*/ 	.word	0x00003ac0


	//   ....[13]....
        /*0208*/ 	.word	0x00003b10


	//   ....[14]....
        /*020c*/ 	.word	0x00003b30


	//   ....[15]....
        /*0210*/ 	.word	0x00003b50


	//   ....[16]....
        /*0214*/ 	.word	0x00005e20


	//   ....[17]....
        /*0218*/ 	.word	0x00005ec0


	//   ....[18]....
        /*021c*/ 	.word	0x00005f50


	//   ....[19]....
        /*0220*/ 	.word	0x00005ff0


	//   ....[20]....
        /*0224*/ 	.word	0x00006060


	//----- nvinfo : EIATTR_EXIT_INSTR_OFFSETS
	.align		4
.L_28895:
        /*0228*/ 	.byte	0x04, 0x1c
        /*022a*/ 	.short	(.L_28897 - .L_28896)


	//   ....[0]....
.L_28896:
        /*022c*/ 	.word	0x000000b0


	//   ....[1]....
        /*0230*/ 	.word	0x00005ae0


	//   ....[2]....
        /*0234*/ 	.word	0x00005d40


	//   ....[3]....
        /*0238*/ 	.word	0x00005dc0


	//----- nvinfo : EIATTR_CRS_STACK_SIZE
	.align		4
.L_28897:
        /*023c*/ 	.byte	0x04, 0x1e
        /*023e*/ 	.short	(.L_28899 - .L_28898)
.L_28898:
        /*0240*/ 	.word	0x00000000


	//----- nvinfo : EIATTR_CBANK_PARAM_SIZE
	.align		4
.L_28899:
        /*0244*/ 	.byte	0x03, 0x19
        /*0246*/ 	.short	0x008c


	//----- nvinfo : EIATTR_PARAM_CBANK
	.align		4
        /*0248*/ 	.byte	0x04, 0x0a
        /*024a*/ 	.short	(.L_28901 - .L_28900)
	.align		4
.L_28900:
        /*024c*/ 	.word	index@(.nv.constant0._ZN4vllm25paged_attention_v2_kernelIttLi120ELi8ELi128ELNS_18Fp8KVCacheDataTypeE0ELb0ELi512EEEvPfS2_PT_PKS3_PKT0_S9_ifPKiSB_iPKfiiiSD_SD_iiiii)
        /*0250*/ 	.short	0x0210
        /*0252*/ 	.short	0x008c


	//----- nvinfo : EIATTR_SW_WAR
	.align		4
.L_28901:
        /*0254*/ 	.byte	0x04, 0x36
        /*0256*/ 	.short	(.L_28903 - .L_28902)
.L_28902:
        /*0258*/ 	.word	0x00000008
.L_28903:


//--------------------- .nv.info._ZN4vllm25paged_attention_v2_kernelIttLi112ELi8ELi128ELNS_18Fp8KVCacheDataTypeE0ELb0ELi512EEEvPfS2_PT_PKS3_PKT0_S9_ifPKiSB_iPKfiiiSD_SD_iiiii --------------------------
	.section	.nv.info._ZN4vllm25paged_attention_v2_kernelIttLi112ELi8ELi128ELNS_18Fp8KVCacheDataTypeE0ELb0ELi512EEEvPfS2_PT_PKS3_PKT0_S9_ifPKiSB_iPKfiiiSD_SD_iiiii,"",@"SHT_CUDA_INFO"
	.sectionflags	@""
	.align	4


	//----- nvinfo : EIATTR_CUDA_API_VERSION
	.align		4
        /*0000*/ 	.byte	0x04, 0x37
        /*0002*/ 	.short	(.L_28905 - .L_28904)
.L_28904:
        /*0004*/ 	.word	0x00000082


	//----- nvinfo : EIATTR_KPARAM_INFO
	.align		4
.L_28905:
        /*0008*/ 	.byte	0x04, 0x17
        /*000a*/ 	.short	(.L_28907 - .L_28906)
.L_28906:
        /*000c*/ 	.word	0x00000000
        /*0010*/ 	.short	0x0015
        /*0012*/ 	.short	0x0088
        /*0014*/ 	.byte	0x00, 0xf0, 0x11, 0x00


	//----- nvinfo : EIATTR_KPARAM_INFO
	.align		4
.L_28907:
        /*0018*/ 	.byte	0x04, 0x17
        /*001a*/ 	.short	(.L_28909 - .L_28908)
.L_28908:
        /*001c*/ 	.word	0x00000000
        /*0020*/ 	.short	0x0014
        /*0022*/ 	.short	0x0084
        /*0024*/ 	.byte	0x00, 0xf0, 0x11, 0x00


	//----- nvinfo : EIATTR_KPARAM_INFO
	.align		4
.L_28909:
        /*0028*/ 	.byte	0x04, 0x17
        /*002a*/ 	.short	(.L_28911 - .L_28910)
.L_28910:
        /*002c*/ 	.word	0x00000000
        /*0030*/ 	.short	0x0013
        /*0032*/ 	.short	0x0080
        /*0034*/ 	.byte	0x00, 0xf0, 0x11, 0x00


	//----- nvinfo : EIATTR_KPARAM_INFO
	.align		4
.L_28911:
        /*0038*/ 	.byte	0x04, 0x17
        /*003a*/ 	.short	(.L_28913 - .L_28912)
.L_28912:
        /*003c*/ 	.word	0x00000000
        /*0040*/ 	.short	0x0012
        /*0042*/ 	.short	0x007c
        /*0044*/ 	.byte	0x00, 0xf0, 0x11, 0x00


	//----- nvinfo : EIATTR_KPARAM_INFO
	.align		4
.L_28913:
        /*0048*/ 	.byte	0x04, 0x17
        /*004a*/ 	.short	(.L_28915 - .L_28914)
.L_28914:
        /*004c*/ 	.word	0x00000000
        /*0050*/ 	.short	0x0011
        /*0052*/ 	.short	0x0078
        /*0054*/ 	.byte	0x00, 0xf0, 0x11, 0x00


	//----- nvinfo : EIATTR_KPARAM_INFO
	.align		4
.L_28915:
        /*0058*/ 	.byte	0x04, 0x17
        /*005a*/ 	.short	(.L_28917 - .L_28916)
.L_28916:
        /*005c*/ 	.word	0x00000000
        /*0060*/ 	.short	0x0010
        /*0062*/ 	.short	0x0070
        /*0064*/ 	.byte	0x00, 0xf0, 0x21, 0x00


	//----- nvinfo : EIATTR_KPARAM_INFO
	.align		4
.L_28917:
        /*0068*/ 	.byte	0x04, 0x17
        /*006a*/ 	.short	(.L_28919 - .L_28918)
.L_28918:
        /*006c*/ 	.word	0x00000000
        /*0070*/ 	.short	0x000f
        /*0072*/ 	.short	0x0068
        /*0074*/ 	.byte	0x00, 0xf0, 0x21, 0x00


	//----- nvinfo : EIATTR_KPARAM_INFO
	.align		4
.L_28919:
        /*0078*/ 	.byte	0x04, 0x17
        /*007a*/ 	.short	(.L_28921 - .L_28920)
.L_28920:
        /*007c*/ 	.word	0x00000000
        /*0080*/ 	.short	0x000e
        /*0082*/ 	.short	0x0060
        /*0084*/ 	.byte	0x00, 0xf0, 0x11, 0x00


	//----- nvinfo : EIATTR_KPARAM_INFO
	.align		4
.L_28921:
        /*0088*/ 	.byte	0x04, 0x17
        /*008a*/ 	.short	(.L_28923 - .L_28922)
.L_28922:
        /*008c*/ 	.word	0x00000000
        /*0090*/ 	.short	0x000d
        /*0092*/ 	.short	0x005c
        /*0094*/ 	.byte	0x00, 0xf0, 0x11, 0x00


	//----- nvinfo : EIATTR_KPARAM_INFO
	.align		4
.L_28923:
        /*0098*/ 	.byte	0x04, 0x17
        /*009a*/ 	.short	(.L_28925 - .L_28924)
.L_28924:
        /*009c*/ 	.word	0x00000000
        /*00a0*/ 	.short	0x000c
        /*00a2*/ 	.short	0x0058
        /*00a4*/ 	.byte	0x00, 0xf0, 0x11, 0x00


	//----- nvinfo : EIATTR_KPARAM_INFO
	.align		4
.L_28925:
        /*00a8*/ 	.byte	0x04, 0x17
        /*00aa*/ 	.short	(.L_28927 - .L_28926)
.L_28926:
        /*00ac*/ 	.word	0x00000000
        /*00b0*/ 	.short	0x000b
        /*00b2*/ 	.short	0x0050
        /*00b4*/ 	.byte	0x00, 0xf0, 0x21, 0x00


	//----- nvinfo : EIATTR_KPARAM_INFO
	.align		4
.L_28927:
        /*00b8*/ 	.byte	0x04, 0x17
        /*00ba*/ 	.short	(.L_28929 - .L_28928)
.L_28928:
        /*00bc*/ 	.word	0x00000000
        /*00c0*/ 	.short	0x000a
        /*00c2*/ 	.short	0x0048
        /*00c4*/ 	.byte	0x00, 0xf0, 0x11, 0x00


	//----- nvinfo : EIATTR_KPARAM_INFO
	.align		4
.L_28929:
        /*00c8*/ 	.byte	0x04, 0x17
        /*00ca*/ 	.short	(.L_28931 - .L_28930)
.L_28930:
        /*00cc*/ 	.word	0x00000000
        /*00d0*/ 	.short	0x0009
        /*00d2*/ 	.short	0x0040
        /*00d4*/ 	.byte	0x00, 0xf0, 0x21, 0x00


	//----- nvinfo : EIATTR_KPARAM_INFO
	.align		4
.L_28931:
        /*00d8*/ 	.byte	0x04, 0x17
        /*00da*/ 	.short	(.L_28933 - .L_28932)
.L_28932:
        /*00dc*/ 	.word	0x00000000
        /*00e0*/ 	.short	0x0008
        /*00e2*/ 	.short	0x0038
        /*00e4*/ 	.byte	0x00, 0xf0, 0x21, 0x00


	//----- nvinfo : EIATTR_KPARAM_INFO
	.align		4
.L_28933:
        /*00e8*/ 	.byte	0x04, 0x17
        /*00ea*/ 	.short	(.L_28935 - .L_28934)
.L_28934:
        /*00ec*/ 	.word	0x00000000
        /*00f0*/ 	.short	0x0007
        /*00f2*/ 	.short	0x0034
        /*00f4*/ 	.byte	0x00, 0xf0, 0x11, 0x00


	//----- nvinfo : EIATTR_KPARAM_INFO
	.align		4
.L_28935:
        /*00f8*/ 	.byte	0x04, 0x17
        /*00fa*/ 	.short	(.L_28937 - .L_28936)
.L_28936:
        /*00fc*/ 	.word	0x00000000
        /*0100*/ 	.short	0x0006
        /*0102*/ 	.short	0x0030
        /*0104*/ 	.byte	0x00, 0xf0, 0x11, 0x00


	//----- nvinfo : EIATTR_KPARAM_INFO
	.align		4
.L_28937:
        /*0108*/ 	.byte	0x04, 0x17
        /*010a*/ 	.short	(.L_28939 - .L_28938)
.L_28938:
        /*010c*/ 	.word	0x00000000
        /*0110*/ 	.short	0x0005
        /*0112*/ 	.short	0x0028
        /*0114*/ 	.byte	0x00, 0xf0, 0x21, 0x00


	//----- nvinfo : EIATTR_KPARAM_INFO
	.align		4
.L_28939:
        /*0118*/ 	.byte	0x04, 0x17
        /*011a*/ 	.short	(.L_28941 - .L_28940)
.L_28940:
        /*011c*/ 	.word	0x00000000
        /*0120*/ 	.short	0x0004
        /*0122*/ 	.short	0x0020
        /*0124*/ 	.byte	0x00, 0xf0, 0x21, 0x00


	//----- nvinfo : EIATTR_KPARAM_INFO
	.align		4
.L_28941:
        /*0128*/ 	.byte	0x04, 0x17
        /*012a*/ 	.short	(.L_28943 - .L_28942)
.L_28942:
        /*012c*/ 	.word	0x00000000
        /*0130*/ 	.short	0x0003
        /*0132*/ 	.short	0x0018
        /*0134*/ 	.byte	0x00, 0xf0, 0x21, 0x00


	//----- nvinfo : EIATTR_KPARAM_INFO
	.align		4
.L_28943:
        /*0138*/ 	.byte	0x04, 0x17
        /*013a*/ 	.short	(.L_28945 - .L_28944)
.L_28944:
        /*013c*/ 	.word	0x00000000
        /*0140*/ 	.short	0x0002
        /*0142*/ 	.short	0x0010
        /*0144*/ 	.byte	0x00, 0xf0, 0x21, 0x00


	//----- nvinfo : EIATTR_KPARAM_INFO
	.align		4
.L_28945:
        /*0148*/ 	.byte	0x04, 0x17
        /*014a*/ 	.short	(.L_28947 - .L_28946)
.L_28946:
        /*014c*/ 	.word	0x00000000
        /*0150*/ 	.short	0x0001
        /*0152*/ 	.short	0x0008
        /*0154*/ 	.byte	0x00, 0xf0, 0x21, 0x00


	//----- nvinfo : EIATTR_KPARAM_INFO
	.align		4
.L_28947:
        /*0158*/ 	.byte	0x04, 0x17
        /*015a*/ 	.short	(.L_28949 - .L_28948)
.L_28948:
        /*015c*/ 	.word	0x00000000
        /*0160*/ 	.short	0x0000
        /*0162*/ 	.short	0x0000
        /*0164*/ 	.byte	0x00, 0xf0, 0x21, 0x00


	//----- nvinfo : EIATTR_SPARSE_MMA_MASK
	.align		4
.L_28949:
        /*0168*/ 	.byte	0x03, 0x50
        /*016a*/ 	.short	0x0000


	//----- nvinfo : EIATTR_MAXREG_COUNT
	.align		4
        /*016c*/ 	.byte	0x03, 0x1b
        /*016e*/ 	.short	0x00ff


	//----- nvinfo : EIATTR_NUM_BARRIERS
	.align		4
        /*0170*/ 	.byte	0x02, 0x4c
        /*0172*/ 	.byte	0x01
	.zero		1


	//----- nvinfo : EIATTR_MERCURY_ISA_VERSION
	.align		4
        /*0174*/ 	.byte	0x03, 0x5f
        /*0176*/ 	.short	0x0101


	//----- nvinfo : EIATTR_COOP_GROUP_MASK_REGIDS
	.align		4
        /*0178*/ 	.byte	0x04, 0x29
        /*017a*/ 	.short	(.L_28951 - .L_28950)


	//   ....[0]....
.L_28950:
        /*017c*/ 	.word	0xffffffff


	//   ....[1]....
        /*0180*/ 	.word	0xffffffff


	//   ....[2]....
        /*0184*/ 	.word	0xffffffff


	//   ....[3]....
        /*0188*/ 	.word	0xffffffff


	//   ....[4]....
        /*018c*/ 	.word	0xffffffff


	//   ....[5]....
        /*0190*/ 	.word	0xffffffff


	//   ....[6]....
        /*0194*/ 	.word	0xffffffff


	//   ....[7]....
        /*0198*/ 	.word	0xffffffff


	//   ....[8]....
        /*019c*/ 	.word	0xffffffff


	//   ....[9]....
        /*01a0*/ 	.word	0xffffffff


	//   ....[10]....
        /*01a4*/ 	.word	0xffffffff


	//   ....[11]....
        /*01a8*/ 	.word	0xffffffff


	//   ....[12]....
        /*01ac*/ 	.word	0xffffffff


	//   ....[13]....
        /*01b0*/ 	.word	0xffffffff


	//   ....[14]....
        /*01b4*/ 	.word	0xffffffff


	//   ....[15]....
        /*01b8*/ 	.word	0xffffffff


	//   ....[16]....
        /*01bc*/ 	.word	0x05000029


	//   ....[17]....
        /*01c0*/ 	.word	0x05000029


	//   ....[18]....
        /*01c4*/ 	.word	0x05000029


	//   ....[19]....
        /*01c8*/ 	.word	0x05000029


	//   ....[20]....
        /*01cc*/ 	.word	0x05000029


	//----- nvinfo : EIATTR_COOP_GROUP_INSTR_OFFSETS
	.align		4
.L_28951:
        /*01d0*/ 	.byte	0x04, 0x28
        /*01d2*/ 	.short	(.L_28953 - .L_28952)


	//   ....[0]....
.L_28952:
        /*01d4*/ 	.word	0x00002170


	//   ....[1]....
        /*01d8*/ 	.word	0x00002190


	//   ....[2]....
        /*01dc*/ 	.word	0x00002380


	//   ....[3]....
        /*01e0*/ 	.word	0x000023a0


	//   ....[4]....
        /*01e4*/ 	.word	0x000023c0


	//   ....[5]....
        /*01e8*/ 	.word	0x00002590


	//   ....[6]....
        /*01ec*/ 	.word	0x000025c0


	//   ....[7]....
        /*01f0*/ 	.word	0x000025e0


	//   ....[8]....
        /*01f4*/ 	.word	0x000034a0


	//   ....[9]....
        /*01f8*/ 	.word	0x00003510


	//   ....[10]....
        /*01fc*/ 	.word	0x00003540


	//   ....[11]....
        /*0200*/ 	.word	0x000035c0


	//   ....[12]....
        /*0204*/ 	.word	0x00003610


	//   ....[13]....
        /*0208*/ 	.word	0x00003660


	//   ....[14]....
        /*020c*/ 	.word	0x00003680


	//   ....[15]....
        /*0210*/ 	.word	0x000036a0


	//   ....[16]....
        /*0214*/ 	.word	0x00005930


	//   ....[17]....
        /*0218*/ 	.word	0x000059d0


	//   ....[18]....
        /*021c*/ 	.word	0x00005a60


	//   ....[19]....
        /*0220*/ 	.word	0x00005b00


	//   ....[20]....
        /*0224*/ 	.word	0x00005b70


	//----- nvinfo : EIATTR_EXIT_INSTR_OFFSETS
	.align		4
.L_28953:
        /*0228*/ 	.byte	0x04, 0x1c
        /*022a*/ 	.short	(.L_28955 - .L_28954)


	//   ....[0]....
.L_28954:
        /*022c*/ 	.word	0x00000090


	//   ....[1]....
        /*0230*/ 	.word	0x000055f0


	//   ....[2]....
        /*0234*/ 	.word	0x00005850


	//   ....[3]....
        /*0238*/ 	.word	0x000058d0


	//----- nvinfo : EIATTR_CRS_STACK_SIZE
	.align		4
.L_28955:
        /*023c*/ 	.byte	0x04, 0x1e
        /*023e*/ 	.short	(.L_28957 - .L_28956)
.L_28956:
        /*0240*/ 	.word	0x00000000


	//----- nvinfo : EIATTR_CBANK_PARAM_SIZE
	.align		4
.L_28957:
        /*0244*/ 	.byte	0x03, 0x19
        /*0246*/ 	.short	0x008c


	//----- nvinfo : EIATTR_PARAM_CBANK
	.align		4
        /*0248*/ 	.byte	0x04, 0x0a
        /*024a*/ 	.short	(.L_28959 - .L_28958)
	.align		4
.L_28958:
        /*024c*/ 	.word	index@(.nv.constant0._ZN4vllm25paged_attention_v2_kernelIttLi112ELi8ELi128ELNS_18Fp8KVCacheDataTypeE0ELb0ELi512EEEvPfS2_PT_PKS3_PKT0_S9_ifPKiSB_iPKfiiiSD_SD_iiiii)
        /*0250*/ 	.short	0x0210
        /*0252*/ 	.short	0x008c


	//----- nvinfo : EIATTR_SW_WAR
	.align		4
.L_28959:
        /*0254*/ 	.byte	0x04, 0x36
        /*0256*/ 	.short	(.L_28961 - .L_28960)
.L_28960:
        /*0258*/ 	.word	0x00000008
.L_28961:


//--------------------- .nv.info._ZN4vllm25paged_attention_v2_kernelIttLi96ELi8ELi128ELNS_18Fp8KVCacheDataTypeE0ELb0ELi512EEEvPfS2_PT_PKS3_PKT0_S9_ifPKiSB_iPKfiiiSD_SD_iiiii --------------------------
	.section	.nv.info._ZN4vllm25paged_attention_v2_kernelIttLi96ELi8ELi128ELNS_18Fp8KVCacheDataTypeE0ELb0ELi512EEEvPfS2_PT_PKS3_PKT0_S9_ifPKiSB_iPKfiiiSD_SD_iiiii,"",@"SHT_CUDA_INFO"
	.sectionflags	@""
	.align	4


	//----- nvinfo : EIATTR_CUDA_API_VERSION
	.align		4
        /*0000*/ 	.byte	0x04, 0x37
        /*0002*/ 	.short	(.L_28963 - .L_28962)
.L_28962:
        /*0004*/ 	.word	0x00000082


	//----- nvinfo : EIATTR_KPARAM_INFO
	.align		4
.L_28963:
        /*0008*/ 	.byte	0x04, 0x17
        /*000a*/ 	.short	(.L_28965 - .L_28964)
.L_28964:
        /*000c*/ 	.word	0x00000000
        /*0010*/ 	.short	0x0015
        /*0012*/ 	.short	0x0088
        /*0014*/ 	.byte	0x00, 0xf0, 0x11, 0x00


	//----- nvinfo : EIATTR_KPARAM_INFO
	.align		4
.L_28965:
        /*0018*/ 	.byte	0x04, 0x17
        /*001a*/ 	.short	(.L_28967 - .L_28966)
.L_28966:
        /*001c*/ 	.word	0x00000000
        /*0020*/ 	.short	0x0014
        /*0022*/ 	.short	0x0084
        /*0024*/ 	.byte	0x00, 0xf0, 0x11, 0x00


	//----- nvinfo : EIATTR_KPARAM_INFO
	.align		4
.L_28967:
        /*0028*/ 	.byte	0x04, 0x17
        /*002a*/ 	.short	(.L_28969 - .L_28968)
.L_28968:
        /*002c*/ 	.word	0x00000000
        /*0030*/ 	.short	0x0013
        /*0032*/ 	.short	0x0080
        /*0034*/ 	.byte	0x00, 0xf0, 0x11, 0x00


	//----- nvinfo : EIATTR_KPARAM_INFO
	.align		4
.L_28969:
        /*0038*/ 	.byte	0x04, 0x17
        /*003a*/ 	.short	(.L_28971 - .L_28970)
.L_28970:
        /*003c*/ 	.word	0x00000000
        /*0040*/ 	.short	0x0012
        /*0042*/ 	.short	0x007c
        /*0044*/ 	.byte	0x00, 0xf0, 0x11, 0x00


	//----- nvinfo : EIATTR_KPARAM_INFO
	.align		4
.L_28971:
        /*0048*/ 	.byte	0x04, 0x17
        /*004a*/ 	.short	(.L_28973 - .L_28972)
.L_28972:
        /*004c*/ 	.word	0x00000000
        /*0050*/ 	.short	0x0011
        /*0052*/ 	.short	0x0078
        /*0054*/ 	.byte	0x00, 0xf0, 0x11, 0x00


	//----- nvinfo : EIATTR_KPARAM_INFO
	.align		4
.L_28973:
        /*0058*/ 	.byte	0x04, 0x17
        /*005a*/ 	.short	(.L_28975 - .L_28974)
.L_28974:
        /*005c*/ 	.word	0x00000000
        /*0060*/ 	.short	0x0010
        /*0062*/ 	.short	0x0070
        /*0064*/ 	.byte	0x00, 0xf0, 0x21, 0x00


	//----- nvinfo : EIATTR_KPARAM_INFO
	.align		4
.L_28975:
        /*0068*/ 	.byte	0x04, 0x17
        /*006a*/ 	.short	(.L_28977 - .L_28976)
.L_28976:
        /*006c*/ 	.word	0x00000000
        /*0070*/ 	.short	0x000f
        /*0072*/ 	.short	0x0068
        /*0074*/ 	.byte	0x00, 0xf0, 0x21, 0x00


	//----- nvinfo : EIATTR_KPARAM_INFO
	.align		4
.L_28977:
        /*0078*/ 	.byte	0x04, 0x17
        /*007a*/ 	.short	(.L_28979 - .L_28978)
.L_28978:
        /*007c*/ 	.word	0x00000000
        /*0080*/ 	.short	0x000e
        /*0082*/ 	.short	0x0060
        /*0084*/ 	.byte	0x00, 0xf0, 0x11, 0x00


	//----- nvinfo : EIATTR_KPARAM_INFO
	.align		4
.L_28979:
        /*0088*/ 	.byte	0x04, 0x17
        /*008a*/ 	.short	(.L_28981 - .L_28980)
.L_28980:
        /*008c*/ 	.word	0x00000000
        /*0090*/ 	.short	0x000d
        /*0092*/ 	.short	0x005c
        /*0094*/ 	.byte	0x00, 0xf0, 0x11, 0x00


	//----- nvinfo : EIATTR_KPARAM_INFO
	.align		4
.L_28981:
        /*0098*/ 	.byte	0x04, 0x17
        /*009a*/ 	.short	(.L_28983 - .L_28982)
.L_28982:
        /*009c*/ 	.word	0x00000000
        /*00a0*/ 	.short	0x000c
        /*00a2*/ 	.short	0x0058
        /*00a4*/ 	.byte	0x00, 0xf0, 0x11, 0x00


	//----- nvinfo : EIATTR_KPARAM_INFO
	.align		4
.L_28983:
        /*00a8*/ 	.byte	0x04, 0x17
        /*00aa*/ 	.short	(.L_28985 - .L_28984)
.L_28984:
        /*00ac*/ 	.word	0x00000000
        /*00b0*/ 	.short	0x000b
        /*00b2*/ 	.short	0x0050
        /*00b4*/ 	.byte	0x00, 0xf0, 0x21, 0x00


	//----- nvinfo : EIATTR_KPARAM_INFO
	.align		4
.L_28985:
        /*00b8*/ 	.byte	0x04, 0x17
        /*00ba*/ 	.short	(.L_28987 - .L_28986)
.L_28986:
        /*00bc*/ 	.word	0x00000000
        /*00c0*/ 	.short	0x000a
        /*00c2*/ 	.short	0x0048
        /*00c4*/ 	.byte	0x00, 0xf0, 0x11, 0x00


	//----- nvinfo : EIATTR_KPARAM_INFO
	.align		4
.L_28987:
        /*00c8*/ 	.byte	0x04, 0x17
        /*00ca*/ 	.short	(.L_28989 - .L_28988)
.L_28988:
        /*00cc*/ 	.word	0x00000000
        /*00d0*/ 	.short	0x0009
        /*00d2*/ 	.short	0x0040
        /*00d4*/ 	.byte	0x00, 0xf0, 0x21, 0x00


	//----- nvinfo : EIATTR_KPARAM_INFO
	.align		4
.L_28989:
        /*00d8*/ 	.byte	0x04, 0x17
        /*00da*/ 	.short	(.L_28991 - .L_28990)
.L_28990:
        /*00dc*/ 	.word	0x00000000
        /*00e0*/ 	.short	0x0008
        /*00e2*/ 	.short	0x0038
        /*00e4*/ 	.byte	0x00, 0xf0, 0x21, 0x00


	//----- nvinfo : EIATTR_KPARAM_INFO
	.align		4
.L_28991:
        /*00e8*/ 	.byte	0x04, 0x17
        /*00ea*/ 	.short	(.L_28993 - .L_28992)
.L_28992:
        /*00ec*/ 	.word	0x00000000
        /*00f0*/ 	.short	0x0007
        /*00f2*/ 	.short	0x0034
        /*00f4*/ 	.byte	0x00, 0xf0, 0x11, 0x00


	//----- nvinfo : EIATTR_KPARAM_INFO
	.align		4
.L_28993:
        /*00f8*/ 	.byte	0x04, 0x17
        /*00fa*/ 	.short	(.L_28995 - .L_28994)
.L_28994:
        /*00fc*/ 	.word	0x00000000
        /*0100*/ 	.short	0x0006
        /*0102*/ 	.short	0x0030
        /*0104*/ 	.byte	0x00, 0xf0, 0x11, 0x00


	//----- nvinfo : EIATTR_KPARAM_INFO
	.align		4
.L_28995:
        /*0108*/ 	.byte	0x04, 0x17
        /*010a*/ 	.short	(.L_28997 - .L_28996)
.L_28996:
        /*010c*/ 	.word	0x00000000
        /*0110*/ 	.short	0x0005
        /*0112*/ 	.short	0x0028
        /*0114*/ 	.byte	0x00, 0xf0, 0x21, 0x00


	//----- nvinfo : EIATTR_KPARAM_INFO
	.align		4
.L_28997:
        /*0118*/ 	.byte	0x04, 0x17
        /*011a*/ 	.short	(.L_28999 - .L_28998)
.L_28998:
        /*011c*/ 	.word	0x00000000
        /*0120*/ 	.short	0x0004
        /*0122*/ 	.short	0x0020
        /*0124*/ 	.byte	0x00, 0xf0, 0x21, 0x00


	//----- nvinfo : EIATTR_KPARAM_INFO
	.align		4
.L_28999:
        /*0128*/ 	.byte	0x04, 0x17
        /*012a*/ 	.short	(.L_29001 - .L_29000)
.L_29000:
        /*012c*/ 	.word	0x00000000
        /*0130*/ 	.short	0x0003
        /*0132*/ 	.short	0x0018
        /*0134*/ 	.byte	0x00, 0xf0, 0x21, 0x00


	//----- nvinfo : EIATTR_KPARAM_INFO
	.align		4
.L_29001:
        /*0138*/ 	.byte	0x04, 0x17
        /*013a*/ 	.short	(.L_29003 - .L_29002)
.L_29002:
        /*013c*/ 	.word	0x00000000
        /*0140*/ 	.short	0x0002
        /*0142*/ 	.short	0x0010
        /*0144*/ 	.byte	0x00, 0xf0, 0x21, 0x00


	//----- nvinfo : EIATTR_KPARAM_INFO
	.align		4
.L_29003:
        /*0148*/ 	.byte	0x04, 0x17
        /*014a*/ 	.short	(.L_29005 - .L_29004)
.L_29004:
        /*014c*/ 	.word	0x00000000
        /*0150*/ 	.short	0x0001
        /*0152*/ 	.short	0x0008
        /*0154*/ 	.byte	0x00, 0xf0, 0x21, 0x00


	//----- nvinfo : EIATTR_KPARAM_INFO
	.align		4
.L_29005:
        /*0158*/ 	.byte	0x04, 0x17
        /*015a*/ 	.short	(.L_29007 - .L_29006)
.L_29006:
        /*015c*/ 	.word	0x00000000
        /*0160*/ 	.short	0x0000
        /*0162*/ 	.short	0x0000
        /*0164*/ 	.byte	0x00, 0xf0, 0x21, 0x00


	//----- nvinfo : EIATTR_SPARSE_MMA_MASK
	.align		4
.L_29007:
        /*0168*/ 	.byte	0x03, 0x50
        /*016a*/ 	.short	0x0000


	//----- nvinfo : EIATTR_MAXREG_COUNT
	.align		4
        /*016c*/ 	.byte	0x03, 0x1b
        /*016e*/ 	.short	0x00ff


	//----- nvinfo : EIATTR_NUM_BARRIERS
	.align		4
        /*0170*/ 	.byte	0x02, 0x4c
        /*0172*/ 	.byte	0x01
	.zero		1


	//----- nvinfo : EIATTR_MERCURY_ISA_VERSION
	.align		4
        /*0174*/ 	.byte	0x03, 0x5f
        /*0176*/ 	.short	0x0101


	//----- nvinfo : EIATTR_COOP_GROUP_MASK_REGIDS
	.align		4
        /*0178*/ 	.byte	0x04, 0x29
        /*017a*/ 	.short	(.L_29009 - .L_29008)


	//   ....[0]....
.L_29008:
        /*017c*/ 	.word	0xffffffff


	//   ....[1]....
        /*0180*/ 	.word	0xffffffff


	//   ....[2]....
        /*0184*/ 	.word	0xffffffff


	//   ....[3]....
        /*0188*/ 	.word	0xffffffff


	//   ....[4]....
        /*018c*/ 	.word	0xffffffff


	//   ....[5]....
        /*0190*/ 	.word	0xffffffff


	//   ....[6]....
        /*0194*/ 	.word	0xffffffff


	//   ....[7]....
        /*0198*/ 	.word	0xffffffff


	//   ....[8]....
        /*019c*/ 	.word	0xffffffff


	//   ....[9]....
        /*01a0*/ 	.word	0xffffffff


	//   ....[10]....
        /*01a4*/ 	.word	0xffffffff


	//   ....[11]....
        /*01a8*/ 	.word	0xffffffff


	//   ....[12]....
        /*01ac*/ 	.word	0xffffffff


	//   ....[13]....
        /*01b0*/ 	.word	0xffffffff


	//   ....[14]....
        /*01b4*/ 	.word	0xffffffff


	//   ....[15]....
        /*01b8*/ 	.word	0xffffffff


	//   ....[16]....
        /*01bc*/ 	.word	0x05000013


	//   ....[17]....
        /*01c0*/ 	.word	0x05000013


	//   ....[18]....
        /*01c4*/ 	.word	0x05000013


	//   ....[19]....
        /*01c8*/ 	.word	0x05000013


	//   ....[20]....
        /*01cc*/ 	.word	0x05000013


	//----- nvinfo : EIATTR_COOP_GROUP_INSTR_OFFSETS
	.align		4
.L_29009:
        /*01d0*/ 	.byte	0x04, 0x28
        /*01d2*/ 	.short	(.L_29011 - .L_29010)


	//   ....[0]....
.L_29010:
        /*01d4*/ 	.word	0x00002040


	//   ....[1]....
        /*01d8*/ 	.word	0x00002060


	//   ....[2]....
        /*01dc*/ 	.word	0x00002250


	//   ....[3]....
        /*01e0*/ 	.word	0x00002270


	//   ....[4]....
        /*01e4*/ 	.word	0x00002290


	//   ....[5]....
        /*01e8*/ 	.word	0x00002460


	//   ....[6]....
        /*01ec*/ 	.word	0x00002480


	//   ....[7]....
        /*01f0*/ 	.word	0x000024b0


	//   ....[8]....
        /*01f4*/ 	.word	0x00003370


	//   ....[9]....
        /*01f8*/ 	.word	0x000033f0


	//   ....[10]....
        /*01fc*/ 	.word	0x00003430


	//   ....[11]....
        /*0200*/ 	.word	0x00003480


	//   ....[12]....
        /*0204*/ 	.word	0x000034e0


	//   ....[13]....
        /*0208*/ 	.word	0x00003530


	//   ....[14]....
        /*020c*/ 	.word	0x00003550


	//   ....[15]....
        /*0210*/ 	.word	0x00003570


	//   ....[16]....
        /*0214*/ 	.word	0x000052a0


	//   ....[17]....
        /*0218*/ 	.word	0x00005340


	//   ....[18]....
        /*021c*/ 	.word	0x000053d0


	//   ....[19]....
        /*0220*/ 	.word	0x00005470


	//   ....[20]....
        /*0224*/ 	.word	0x000054e0


	//----- nvinfo : EIATTR_EXIT_INSTR_OFFSETS
	.align		4
.L_29011:
        /*0228*/ 	.byte	0x04, 0x1c
        /*022a*/ 	.short	(.L_29013 - .L_29012)


	//   ....[0]....
.L_29012:
        /*022c*/ 	.word	0x00000090


	//   ....[1]....
        /*0230*/ 	.word	0x00004fc0


	//   ....[2]....
        /*0234*/ 	.word	0x00005240


	//----- nvinfo : EIATTR_CRS_STACK_SIZE
	.align		4
.L_29013:
        /*0238*/ 	.byte	0x04, 0x1e
        /*023a*/ 	.short	(.L_29015 - .L_29014)
.L_29014:
        /*023c*/ 	.word	0x00000000


	//----- nvinfo : EIATTR_CBANK_PARAM_SIZE
	.align		4
.L_29015:
        /*0240*/ 	.byte	0x03, 0x19
        /*0242*/ 	.short	0x008c


	//----- nvinfo : EIATTR_PARAM_CBANK
	.align		4
        /*0244*/ 	.byte	0x04, 0x0a
        /*0246*/ 	.short	(.L_29017 - .L_29016)
	.align		4
.L_29016:
        /*0248*/ 	.word	index@(.nv.constant0._ZN4vllm25paged_attention_v2_kernelIttLi96ELi8ELi128ELNS_18Fp8KVCacheDataTypeE0ELb0ELi512EEEvPfS2_PT_PKS3_PKT0_S9_ifPKiSB_iPKfiiiSD_SD_iiiii)
        /*024c*/ 	.short	0x0210
        /*024e*/ 	.short	0x008c


	//----- nvinfo : EIATTR_SW_WAR
	.align		4
.L_29017:
        /*0250*/ 	.byte	0x04, 0x36
        /*0252*/ 	.short	(.L_29019 - .L_29018)
.L_29018:
        /*0254*/ 	.word	0x00000008
.L_29019:


//--------------------- .nv.info._ZN4vllm25paged_attention_v2_kernelIttLi80ELi8ELi128ELNS_18Fp8KVCacheDataTypeE0ELb0ELi512EEEvPfS2_PT_PKS3_PKT0_S9_ifPKiSB_iPKfiiiSD_SD_iiiii --------------------------
	.section	.nv.info._ZN4vllm25paged_attention_v2_kernelIttLi80ELi8ELi128ELNS_18Fp8KVCacheDataTypeE0ELb0ELi512EEEvPfS2_PT_PKS3_PKT0_S9_ifPKiSB_iPKfiiiSD_SD_iiiii,"",@"SHT_CUDA_INFO"
	.sectionflags	@""
	.align	4


	//----- nvinfo : EIATTR_CUDA_API_VERSION
	.align		4
        /*0000*/ 	.byte	0x04, 0x37
        /*0002*/ 	.short	(.L_29021 - .L_29020)
.L_29020:
        /*0004*/ 	.word	0x00000082


	//----- nvinfo : EIATTR_KPARAM_INFO
	.align		4
.L_29021:
        /*0008*/ 	.byte	0x04, 0x17
        /*000a*/ 	.short	(.L_29023 - .L_29022)
.L_29022:
        /*000c*/ 	.word	0x00000000
        /*0010*/ 	.short	0x0015
        /*0012*/ 	.short	0x0088
        /*0014*/ 	.byte	0x00, 0xf0, 0x11, 0x00


	//----- nvinfo : EIATTR_KPARAM_INFO
	.align		4
.L_29023:
        /*0018*/ 	.byte	0x04, 0x17
        /*001a*/ 	.short	(.L_29025 - .L_29024)
.L_29024:
        /*001c*/ 	.word	0x00000000
        /*0020*/ 	.short	0x0014
        /*0022*/ 	.short	0x0084
        /*0024*/ 	.byte	0x00, 0xf0, 0x11, 0x00


	//----- nvinfo : EIATTR_KPARAM_INFO
	.align		4
.L_29025:
        /*0028*/ 	.byte	0x04, 0x17
        /*002a*/ 	.short	(.L_29027 - .L_29026)
.L_29026:
        /*002c*/ 	.word	0x00000000
        /*0030*/ 	.short	0x0013
        /*0032*/ 	.short	0x0080
        /*0034*/ 	.byte	0x00, 0xf0, 0x11, 0x00


	//----- nvinfo : EIATTR_KPARAM_INFO
	.align		4
.L_29027:
        /*0038*/ 	.byte	0x04, 0x17
        /*003a*/ 	.short	(.L_29029 - .L_29028)
.L_29028:
        /*003c*/ 	.word	0x00000000
        /*0040*/ 	.short	0x0012
        /*0042*/ 	.short	0x007c
        /*0044*/ 	.byte	0x00, 0xf0, 0x11, 0x00


	//----- nvinfo : EIATTR_KPARAM_INFO
	.align		4
.L_29029:
        /*0048*/ 	.byte	0x04, 0x17
        /*004a*/ 	.short	(.L_29031 - .L_29030)
.L_29030:
        /*004c*/ 	.word	0x00000000
        /*0050*/ 	.short	0x0011
        /*0052*/ 	.short	0x0078
        /*0054*/ 	.byte	0x00, 0xf0, 0x11, 0x00


	//----- nvinfo : EIATTR_KPARAM_INFO
	.align		4
.L_29031:
        /*0058*/ 	.byte	0x04, 0x17
        /*005a*/ 	.short	(.L_29033 - .L_29032)
.L_29032:
        /*005c*/ 	.word	0x00000000
        /*0060*/ 	.short	0x0010
        /*0062*/ 	.short	0x0070
        /*0064*/ 	.byte	0x00, 0xf0, 0x21, 0x00


	//----- nvinfo : EIATTR_KPARAM_INFO
	.align		4
.L_29033:
        /*0068*/ 	.byte	0x04, 0x17
        /*006a*/ 	.short	(.L_29035 - .L_29034)
.L_29034:
        /*006c*/ 	.word	0x00000000
        /*0070*/ 	.short	0x000f
        /*0072*/ 	.short	0x0068
        /*0074*/ 	.byte	0x00, 0xf0, 0x21, 0x00


	//----- nvinfo : EIATTR_KPARAM_INFO
	.align		4
.L_29035:
        /*0078*/ 	.byte	0x04, 0x17
        /*007a*/ 	.short	(.L_29037 - .L_29036)
.L_29036:
        /*007c*/ 	.word	0x00000000
        /*0080*/ 	.short	0x000e
        /*0082*/ 	.short	0x0060
        /*0084*/ 	.byte	0x00, 0xf0, 0x11, 0x00


	//----- nvinfo : EIATTR_KPARAM_INFO
	.align		4
.L_29037:
        /*0088*/ 	.byte	0x04, 0x17
        /*008a*/ 	.short	(.L_29039 - .L_29038)
.L_29038:
        /*008c*/ 	.word	0x00000000
        /*0090*/ 	.short	0x000d
        /*0092*/ 	.short	0x005c
        /*0094*/ 	.byte	0x00, 0xf0, 0x11, 0x00


	//----- nvinfo : EIATTR_KPARAM_INFO
	.align		4
.L_29039:
        /*0098*/ 	.byte	0x04, 0x17
        /*009a*/ 	.short	(.L_29041 - .L_29040)
.L_29040:
        /*009c*/ 	.word	0x00000000
        /*00a0*/ 	.short	0x000c
        /*00a2*/ 	.short	0x0058
        /*00a4*/ 	.byte	0x00, 0xf0, 0x11, 0x00


	//----- nvinfo : EIATTR_KPARAM_INFO
	.align		4
.L_29041:
        /*00a8*/ 	.byte	0x04, 0x17
        /*00aa*/ 	.short	(.L_29043 - .L_29042)
.L_29042:
        /*00ac*/ 	.word	0x00000000
        /*00b0*/ 	.short	0x000b
        /*00b2*/ 	.short	0x0050
        /*00b4*/ 	.byte	0x00, 0xf0, 0x21, 0x00


	//----- nvinfo : EIATTR_KPARAM_INFO
	.align		4
.L_29043:
        /*00b8*/ 	.byte	0x04, 0x17
        /*00ba*/ 	.short	(.L_29045 - .L_29044)
.L_29044:
        /*00bc*/ 	.word	0x00000000
        /*00c0*/ 	.short	0x000a
        /*00c2*/ 	.short	0x0048
        /*00c4*/ 	.byte	0x00, 0xf0, 0x11, 0x00


	//----- nvinfo : EIATTR_KPARAM_INFO
	.align		4
.L_29045:
        /*00c8*/ 	.byte	0x04, 0x17
        /*00ca*/ 	.short	(.L_29047 - .L_29046)
.L_29046:
        /*00cc*/ 	.word	0x00000000
        /*00d0*/ 	.short	0x0009
        /*00d2*/ 	.short	0x0040
        /*00d4*/ 	.byte	0x00, 0xf0, 0x21, 0x00


	//----- nvinfo : EIATTR_KPARAM_INFO
	.align		4
.L_29047:
        /*00d8*/ 	.byte	0x04, 0x17
        /*00da*/ 	.short	(.L_29049 - .L_29048)
.L_29048:
        /*00dc*/ 	.word	0x00000000
        /*00e0*/ 	.short	0x0008
        /*00e2*/ 	.short	0x0038
        /*00e4*/ 	.byte	0x00, 0xf0, 0x21, 0x00


	//----- nvinfo : EIATTR_KPARAM_INFO
	.align		4
.L_29049:
        /*00e8*/ 	.byte	0x04, 0x17
        /*00ea*/ 	.short	(.L_29051 - .L_29050)
.L_29050:
        /*00ec*/ 	.word	0x00000000
        /*00f0*/ 	.short	0x0007
        /*00f2*/ 	.short	0x0034
        /*00f4*/ 	.byte	0x00, 0xf0, 0x11, 0x00


	//----- nvinfo : EIATTR_KPARAM_INFO
	.align		4
.L_29051:
        /*00f8*/ 	.byte	0x04, 0x17
        /*00fa*/ 	.short	(.L_29053 - .L_29052)
.L_29052:
        /*00fc*/ 	.word	0x00000000
        /*0100*/ 	.short	0x0006
        /*0102*/ 	.short	0x0030
        /*0104*/ 	.byte	0x00, 0xf0, 0x11, 0x00


	//----- nvinfo : EIATTR_KPARAM_INFO
	.align		4
.L_29053:
        /*0108*/ 	.byte	0x04, 0x17
        /*010a*/ 	.short	(.L_29055 - .L_29054)
.L_29054:
        /*010c*/ 	.word	0x00000000
        /*0110*/ 	.short	0x0005
        /*0112*/ 	.short	0x0028
        /*0114*/ 	.byte	0x00, 0xf0, 0x21, 0x00


	//----- nvinfo : EIATTR_KPARAM_INFO
	.align		4
.L_29055:
        /*0118*/ 	.byte	0x04, 0x17
        /*011a*/ 	.short	(.L_29057 - .L_29056)
.L_29056:
        /*011c*/ 	.word	0x00000000
        /*0120*/ 	.short	0x0004
        /*0122*/ 	.short	0x0020
        /*0124*/ 	.byte	0x00, 0xf0, 0x21, 0x00


	//----- nvinfo : EIATTR_KPARAM_INFO
	.align		4
.L_29057:
        /*0128*/ 	.byte	0x04, 0x17
        /*012a*/ 	.short	(.L_29059 - .L_29058)
.L_29058:
        /*012c*/ 	.word	0x00000000
        /*0130*/ 	.short	0x0003
        /*0132*/ 	.short	0x0018
        /*0134*/ 	.byte	0x00, 0xf0, 0x21, 0x00


	//----- nvinfo : EIATTR_KPARAM_INFO
	.align		4
.L_29059:
        /*0138*/ 	.byte	0x04, 0x17
        /*013a*/ 	.short	(.L_29061 - .L_29060)
.L_29060:
        /*013c*/ 	.word	0x00000000
        /*0140*/ 	.short	0x0002
        /*0142*/ 	.short	0x0010
        /*0144*/ 	.byte	0x00, 0xf0, 0x21, 0x00


	//----- nvinfo : EIATTR_KPARAM_INFO
	.align		4
.L_29061:
        /*0148*/ 	.byte	0x04, 0x17
        /*014a*/ 	.short	(.L_29063 - .L_29062)
.L_29062:
        /*014c*/ 	.word	0x00000000
        /*0150*/ 	.short	0x0001
        /*0152*/ 	.short	0x0008
        /*0154*/ 	.byte	0x00, 0xf0, 0x21, 0x00


	//----- nvinfo : EIATTR_KPARAM_INFO
	.align		4
.L_29063:
        /*0158*/ 	.byte	0x04, 0x17
        /*015a*/ 	.short	(.L_29065 - .L_29064)
.L_29064:
        /*015c*/ 	.word	0x00000000
        /*0160*/ 	.short	0x0000
        /*0162*/ 	.short	0x0000
        /*0164*/ 	.byte	0x00, 0xf0, 0x21, 0x00


	//----- nvinfo : EIATTR_SPARSE_MMA_MASK
	.align		4
.L_29065:
        /*0168*/ 	.byte	0x03, 0x50
        /*016a*/ 	.short	0x0000


	//----- nvinfo : EIATTR_MAXREG_COUNT
	.align		4
        /*016c*/ 	.byte	0x03, 0x1b
        /*016e*/ 	.short	0x00ff


	//----- nvinfo : EIATTR_NUM_BARRIERS
	.align		4
        /*0170*/ 	.byte	0x02, 0x4c
        /*0172*/ 	.byte	0x01
	.zero		1


	//----- nvinfo : EIATTR_MERCURY_ISA_VERSION
	.align		4
        /*0174*/ 	.byte	0x03, 0x5f
        /*0176*/ 	.short	0x0101


	//----- nvinfo : EIATTR_COOP_GROUP_MASK_REGIDS
	.align		4
        /*0178*/ 	.byte	0x04, 0x29
        /*017a*/ 	.short	(.L_29067 - .L_29066)


	//   ....[0]....
.L_29066:
        /*017c*/ 	.word	0xffffffff


	//   ....[1]....
        /*0180*/ 	.word	0xffffffff


	//   ....[2]....
        /*0184*/ 	.word	0xffffffff


	//   ....[3]....
        /*0188*/ 	.word	0xffffffff


	//   ....[4]....
        /*018c*/ 	.word	0xffffffff


	//   ....[5]....
        /*0190*/ 	.word	0xffffffff


	//   ....[6]....
        /*0194*/ 	.word	0xffffffff


	//   ....[7]....
        /*0198*/ 	.word	0xffffffff


	//   ....[8]....
        /*019c*/ 	.word	0xffffffff


	//   ....[9]....
        /*01a0*/ 	.word	0xffffffff


	//   ....[10]....
        /*01a4*/ 	.word	0xffffffff


	//   ....[11]....
        /*01a8*/ 	.word	0xffffffff


	//   ....[12]....
        /*01ac*/ 	.word	0xffffffff


	//   ....[13]....
        /*01b0*/ 	.word	0xffffffff


	//   ....[14]....
        /*01b4*/ 	.word	0xffffffff


	//   ....[15]....
        /*01b8*/ 	.word	0xffffffff


	//   ....[16]....
        /*01bc*/ 	.word	0x0500001f


	//   ....[17]....
        /*01c0*/ 	.word	0x0500001f


	//   ....[18]....
        /*01c4*/ 	.word	0x0500001f


	//   ....[19]....
        /*01c8*/ 	.word	0x0500001f


	//   ....[20]....
        /*01cc*/ 	.word	0x0500001f


	//----- nvinfo : EIATTR_COOP_GROUP_INSTR_OFFSETS
	.align		4
.L_29067:
        /*01d0*/ 	.byte	0x04, 0x28
        /*01d2*/ 	.short	(.L_29069 - .L_29068)


	//   ....[0]....
.L_29068:
        /*01d4*/ 	.word	0x00001e30


	//   ....[1]....
        /*01d8*/ 	.word	0x00001e50


	//   ....[2]....
        /*01dc*/ 	.word	0x00002040


	//   ....[3]....
        /*01e0*/ 	.word	0x00002060


	//   ....[4]....
        /*01e4*/ 	.word	0x00002080


	//   ....[5]....
        /*01e8*/ 	.word	0x00002260


	//   ....[6]....
        /*01ec*/ 	.word	0x00002280


	//   ....[7]....
        /*01f0*/ 	.word	0x000022b0


	//   ....[8]....
        /*01f4*/ 	.word	0x00003180


	//   ....[9]....
        /*01f8*/ 	.word	0x00003200


	//   ....[10]....
        /*01fc*/ 	.word	0x00003240


	//   ....[11]....
        /*0200*/ 	.word	0x00003290


	//   ....[12]....
        /*0204*/ 	.word	0x000032f0


	//   ....[13]....
        /*0208*/ 	.word	0x00003340


	//   ....[14]....
        /*020c*/ 	.word	0x00003360


	//   ....[15]....
        /*0210*/ 	.word	0x00003380


	//   ....[16]....
        /*0214*/ 	.word	0x00005230


	//   ....[17]....
        /*0218*/ 	.word	0x000052d0


	//   ....[18]....
        /*021c*/ 	.word	0x00005360


	//   ....[19]....
        /*0220*/ 	.word	0x00005400


	//   ....[20]....
        /*0224*/ 	.word	0x00005470


	//----- nvinfo : EIATTR_EXIT_INSTR_OFFSETS
	.align		4
.L_29069:
        /*0228*/ 	.byte	0x04, 0x1c
        /*022a*/ 	.short	(.L_29071 - .L_29070)


	//   ....[0]....
.L_29070:
        /*022c*/ 	.word	0x000000b0


	//   ....[1]....
        /*0230*/ 	.word	0x00004f60


	//   ....[2]....
        /*0234*/ 	.word	0x00005150


	//   ....[3]....
        /*0238*/ 	.word	0x000051d0


	//----- nvinfo : EIATTR_CRS_STACK_SIZE
	.align		4
.L_29071:
        /*023c*/ 	.byte	0x04, 0x1e
        /*023e*/ 	.short	(.L_29073 - .L_29072)
.L_29072:
        /*0240*/ 	.word	0x00000000


	//----- nvinfo : EIATTR_CBANK_PARAM_SIZE
	.align		4
.L_29073:
        /*0244*/ 	.byte	0x03, 0x19
        /*0246*/ 	.short	0x008c


	//----- nvinfo : EIATTR_PARAM_CBANK
	.align		4
        /*0248*/ 	.byte	0x04, 0x0a
        /*024a*/ 	.short	(.L_29075 - .L_29074)
	.align		4
.L_29074:
        /*024c*/ 	.word	index@(.nv.constant0._ZN4vllm25paged_attention_v2_kernelIttLi80ELi8ELi128ELNS_18Fp8KVCacheDataTypeE0ELb0ELi512EEEvPfS2_PT_PKS3_PKT0_S9_ifPKiSB_iPKfiiiSD_SD_iiiii)
        /*0250*/ 	.short	0x0210
        /*0252*/ 	.short	0x008c


	//----- nvinfo : EIATTR_SW_WAR
	.align		4
.L_29075:
        /*0254*/ 	.byte	0x04, 0x36
        /*0256*/ 	.short	(.L_29077 - .L_29076)
.L_29076:
        /*0258*/ 	.word	0x00000008
.L_29077:


//--------------------- .nv.info._ZN4vllm25paged_attention_v2_kernelIttLi64ELi8ELi128ELNS_18Fp8KVCacheDataTypeE0ELb0ELi512EEEvPfS2_PT_PKS3_PKT0_S9_ifPKiSB_iPKfiiiSD_SD_iiiii --------------------------
	.section	.nv.info._ZN4vllm25paged_attention_v2_kernelIttLi64ELi8ELi128ELNS_18Fp8KVCacheDataTypeE0ELb0ELi512EEEvPfS2_PT_PKS3_PKT0_S9_ifPKiSB_iPKfiiiSD_SD_iiiii,"",@"SHT_CUDA_INFO"
	.sectionflags	@""
	.align	4


	//----- nvinfo : EIATTR_CUDA_API_VERSION
	.align		4
        /*0000*/ 	.byte	0x04, 0x37
        /*0002*/ 	.short	(.L_29079 - .L_29078)
.L_29078:
        /*0004*/ 	.word	0x00000082


	//----- nvinfo : EIATTR_KPARAM_INFO
	.align		4
.L_29079:
        /*0008*/ 	.byte	0x04, 0x17
        /*000a*/ 	.short	(.L_29081 - .L_29080)
.L_29080:
        /*000c*/ 	.word	0x00000000
        /*0010*/ 	.short	0x0015
        /*0012*/ 	.short	0x0088
        /*0014*/ 	.byte	0x00, 0xf0, 0x11, 0x00


	//----- nvinfo : EIATTR_KPARAM_INFO
	.align		4
.L_29081:
        /*0018*/ 	.byte	0x04, 0x17
        /*001a*/ 	.short	(.L_29083 - .L_29082)
.L_29082:
        /*001c*/ 	.word	0x00000000
        /*0020*/ 	.short	0x0014
        /*0022*/ 	.short	0x0084
        /*0024*/ 	.byte	0x00, 0xf0, 0x11, 0x00


	//----- nvinfo : EIATTR_KPARAM_INFO
	.align		4
.L_29083:
        /*0028*/ 	.byte	0x04, 0x17
        /*002a*/ 	.short	(.L_29085 - .L_29084)
.L_29084:
        /*002c*/ 	.word	0x00000000
        /*0030*/ 	.short	0x0013
        /*0032*/ 	.short	0x0080
        /*0034*/ 	.byte	0x00, 0xf0, 0x11, 0x00


	//----- nvinfo : EIATTR_KPARAM_INFO
	.align		4
.L_29085:
        /*0038*/ 	.byte	0x04, 0x17
        /*003a*/ 	.short	(.L_29087 - .L_29086)
.L_29086:
        /*003c*/ 	.word	0x00000000
        /*0040*/ 	.short	0x0012
        /*0042*/ 	.short	0x007c
        /*0044*/ 	.byte	0x00, 0xf0, 0x11, 0x00


	//----- nvinfo : EIATTR_KPARAM_INFO
	.align		4
.L_29087:
        /*0048*/ 	.byte	0x04, 0x17
        /*004a*/ 	.short	(.L_29089 - .L_29088)
.L_29088:
        /*004c*/ 	.word	0x00000000
        /*0050*/ 	.short	0x0011
        /*0052*/ 	.short	0x0078
        /*0054*/ 	.byte	0x00, 0xf0, 0x11, 0x00


	//----- nvinfo : EIATTR_KPARAM_INFO
	.align		4
.L_29089:
        /*0058*/ 	.byte	0x04, 0x17
        /*005a*/ 	.short	(.L_29091 - .L_29090)
.L_29090:
        /*005c*/ 	.word	0x00000000
        /*0060*/ 	.short	0x0010
        /*0062*/ 	.short	0x0070
        /*0064*/ 	.byte	0x00, 0xf0, 0x21, 0x00


	//----- nvinfo : EIATTR_KPARAM_INFO
	.align		4
.L_29091:
        /*0068*/ 	.byte	0x04, 0x17
        /*006a*/ 	.short	(.L_29093 - .L_29092)
.L_29092:
        /*006c*/ 	.word	0x00000000
        /*0070*/ 	.short	0x000f
        /*0072*/ 	.short	0x0068
        /*0074*/ 	.byte	0x00, 0xf0, 0x21, 0x00


	//----- nvinfo : EIATTR_KPARAM_INFO
	.align		4
.L_29093:
        /*0078*/ 	.byte	0x04, 0x17
        /*007a*/ 	.short	(.L_29095 - .L_29094)
.L_29094:
        /*007c*/ 	.word	0x00000000
        /*0080*/ 	.short	0x000e
        /*0082*/ 	.short	0x0060
        /*0084*/ 	.byte	0x00, 0xf0, 0x11, 0x00


	//----- nvinfo : EIATTR_KPARAM_INFO
	.align		4
.L_29095:
        /*0088*/ 	.byte	0x04, 0x17
        /*008a*/ 	.short	(.L_29097 - .L_29096)
.L_29096:
        /*008c*/ 	.word	0x00000000
        /*0090*/ 	.short	0x000d
        /*0092*/ 	.short	0x005c
        /*0094*/ 	.byte	0x00, 0xf0, 0x11, 0x00


	//----- nvinfo : EIATTR_KPARAM_INFO
	.align		4
.L_29097:
        /*0098*/ 	.byte	0x04, 0x17
        /*009a*/ 	.short	(.L_29099 - .L_29098)
.L_29098:
        /*009c*/ 	.word	0x00000000
        /*00a0*/ 	.short	0x000c
        /*00a2*/ 	.short	0x0058
        /*00a4*/ 	.byte	0x00, 0xf0, 0x11, 0x00


	//----- nvinfo : EIATTR_KPARAM_INFO
	.align		4
.L_29099:
        /*00a8*/ 	.byte	0x04, 0x17
        /*00aa*/ 	.short	(.L_29101 - .L_29100)
.L_29100:
        /*00ac*/ 	.word	0x00000000
        /*00b0*/ 	.short	0x000b
        /*00b2*/ 	.short	0x0050
        /*00b4*/ 	.byte	0x00, 0xf0, 0x21, 0x00


	//----- nvinfo : EIATTR_KPARAM_INFO
	.align		4
.L_29101:
        /*00b8*/ 	.byte	0x04, 0x17
        /*00ba*/ 	.short	(.L_29103 - .L_29102)
.L_29102:
        /*00bc*/ 	.word	0x00000000
        /*00c0*/ 	.short	0x000a
        /*00c2*/ 	.short	0x0048
        /*00c4*/ 	.byte	0x00, 0xf0, 0x11, 0x00


	//----- nvinfo : EIATTR_KPARAM_INFO
	.align		4
.L_29103:
        /*00c8*/ 	.byte	0x04, 0x17
        /*00ca*/ 	.short	(.L_29105 - .L_29104)
.L_29104:
        /*00cc*/ 	.word	0x00000000
        /*00d0*/ 	.short	0x0009
        /*00d2*/ 	.short	0x0040
        /*00d4*/ 	.byte	0x00, 0xf0, 0x21, 0x00


	//----- nvinfo : EIATTR_KPARAM_INFO
	.align		4
.L_29105:
        /*00d8*/ 	.byte	0x04, 0x17
        /*00da*/ 	.short	(.L_29107 - .L_29106)
.L_29106:
        /*00dc*/ 	.word	0x00000000
        /*00e0*/ 	.short	0x0008
        /*00e2*/ 	.short	0x0038
        /*00e4*/ 	.byte	0x00, 0xf0, 0x21, 0x00


	//----- nvinfo : EIATTR_KPARAM_INFO
	.align		4
.L_29107:
        /*00e8*/ 	.byte	0x04, 0x17
        /*00ea*/ 	.short	(.L_29109 - .L_29108)
.L_29108:
        /*00ec*/ 	.word	0x00000000
        /*00f0*/ 	.short	0x0007
        /*00f2*/ 	.short	0x0034
        /*00f4*/ 	.byte	0x00, 0xf0, 0x11, 0x00


	//----- nvinfo : EIATTR_KPARAM_INFO
	.align		4
.L_29109:
        /*00f8*/ 	.byte	0x04, 0x17
        /*00fa*/ 	.short	(.L_29111 - .L_29110)
.L_29110:
        /*00fc*/ 	.word	0x00000000
        /*0100*/ 	.short	0x0006
        /*0102*/ 	.short	0x0030
        /*0104*/ 	.byte	0x00, 0xf0, 0x11, 0x00


	//----- nvinfo : EIATTR_KPARAM_INFO
	.align		4
.L_29111:
        /*0108*/ 	.byte	0x04, 0x17
        /*010a*/ 	.short	(.L_29113 - .L_29112)
.L_29112:
        /*010c*/ 	.word	0x00000000
        /*0110*/ 	.short	0x0005
        /*0112*/ 	.short	0x0028
        /*0114*/ 	.byte	0x00, 0xf0, 0x21, 0x00


	//----- nvinfo : EIATTR_KPARAM_INFO
	.align		4
.L_29113:
        /*0118*/ 	.byte	0x04, 0x17
        /*011a*/ 	.short	(.L_29115 - .L_29114)
.L_29114:
        /*011c*/ 	.word	0x00000000
        /*0120*/ 	.short	0x0004
        /*0122*/ 	.short	0x0020
        /*0124*/ 	.byte	0x00, 0xf0, 0x21, 0x00


	//----- nvinfo : EIATTR_KPARAM_INFO
	.align		4
.L_29115:
        /*0128*/ 	.byte	0x04, 0x17
        /*012a*/ 	.short	(.L_29117 - .L_29116)
.L_29116:
        /*012c*/ 	.word	0x00000000
        /*0130*/ 	.short	0x0003
        /*0132*/ 	.short	0x0018
        /*0134*/ 	.byte	0x00, 0xf0, 0x21, 0x00


	//----- nvinfo : EIATTR_KPARAM_INFO
	.align		4
.L_29117:
        /*0138*/ 	.byte	0x04, 0x17
        /*013a*/ 	.short	(.L_29119 - .L_29118)
.L_29118:
        /*013c*/ 	.word	0x00000000
        /*0140*/ 	.short	0x0002
        /*0142*/ 	.short	0x0010
        /*0144*/ 	.byte	0x00, 0xf0, 0x21, 0x00


	//----- nvinfo : EIATTR_KPARAM_INFO
	.align		4
.L_29119:
        /*0148*/ 	.byte	0x04, 0x17
        /*014a*/ 	.short	(.L_29121 - .L_29120)
.L_29120:
        /*014c*/ 	.word	0x00000000
        /*0150*/ 	.short	0x0001
        /*0152*/ 	.short	0x0008
        /*0154*/ 	.byte	0x00, 0xf0, 0x21, 0x00


	//----- nvinfo : EIATTR_KPARAM_INFO
	.align		4
.L_29121:
        /*0158*/ 	.byte	0x04, 0x17
        /*015a*/ 	.short	(.L_29123 - .L_29122)
.L_29122:
        /*015c*/ 	.word	0x00000000
        /*0160*/ 	.short	0x0000
        /*0162*/ 	.short	0x0000
        /*0164*/ 	.byte	0x00, 0xf0, 0x21, 0x00


	//----- nvinfo : EIATTR_SPARSE_MMA_MASK
	.align		4
.L_29123:
        /*0168*/ 	.byte	0x03, 0x50
        /*016a*/ 	.short	0x0000


	//----- nvinfo : EIATTR_MAXREG_COUNT
	.align		4
        /*016c*/ 	.byte	0x03, 0x1b
        /*016e*/ 	.short	0x00ff


	//----- nvinfo : EIATTR_NUM_BARRIERS
	.align		4
        /*0170*/ 	.byte	0x02, 0x4c
        /*0172*/ 	.byte	0x01
	.zero		1


	//----- nvinfo : EIATTR_MERCURY_ISA_VERSION
	.align		4
        /*0174*/ 	.byte	0x03, 0x5f
        /*0176*/ 	.short	0x0101


	//----- nvinfo : EIATTR_COOP_GROUP_MASK_REGIDS
	.align		4
        /*0178*/ 	.byte	0x04, 0x29
        /*017a*/ 	.short	(.L_29125 - .L_29124)


	//   ....[0]....
.L_29124:
        /*017c*/ 	.word	0xffffffff


	//   ....[1]....
        /*0180*/ 	.word	0xffffffff


	//   ....[2]....
        /*0184*/ 	.word	0xffffffff


	//   ....[3]....
        /*0188*/ 	.word	0xffffffff


	//   ....[4]....
        /*018c*/ 	.word	0xffffffff


	//   ....[5]....
        /*0190*/ 	.word	0xffffffff


	//   ....[6]....
        /*0194*/ 	.word	0xffffffff


	//   ....[7]....
        /*0198*/ 	.word	0xffffffff


	//   ....[8]....
        /*019c*/ 	.word	0xffffffff


	//   ....[9]....
        /*01a0*/ 	.word	0xffffffff


	//   ....[10]....
        /*01a4*/ 	.word	0xffffffff


	//   ....[11]....
        /*01a8*/ 	.word	0xffffffff


	//   ....[12]....
        /*01ac*/ 	.word	0xffffffff


	//   ....[13]....
        /*01b0*/ 	.word	0xffffffff


	//   ....[14]....
        /*01b4*/ 	.word	0xffffffff


	//   ....[15]....
        /*01b8*/ 	.word	0xffffffff


	//   ....[16]....
        /*01bc*/ 	.word	0x0500000f


	//   ....[17]....
        /*01c0*/ 	.word	0x0500000f


	//   ....[18]....
        /*01c4*/ 	.word	0x0500000f


	//   ....[19]....
        /*01c8*/ 	.word	0x0500000f


	//   ....[20]....
        /*01cc*/ 	.word	0x0500000f


	//----- nvinfo : EIATTR_COOP_GROUP_INSTR_OFFSETS
	.align		4
.L_29125:
        /*01d0*/ 	.byte	0x04, 0x28
        /*01d2*/ 	.short	(.L_29127 - .L_29126)


	//   ....[0]....
.L_29126:
        /*01d4*/ 	.word	0x00001aa0


	//   ....[1]....
        /*01d8*/ 	.word	0x00001ac0


	//   ....[2]....
        /*01dc*/ 	.word	0x00001cb0


	//   ....[3]....
        /*01e0*/ 	.word	0x00001cd0


	//   ....[4]....
        /*01e4*/ 	.word	0x00001cf0


	//   ....[5]....
        /*01e8*/ 	.word	0x00001ec0


	//   ....[6]....
        /*01ec*/ 	.word	0x00001ee0


	//   ....[7]....
        /*01f0*/ 	.word	0x00001f10


	//   ....[8]....
        /*01f4*/ 	.word	0x00002dd0


	//   ....[9]....
        /*01f8*/ 	.word	0x00002e50


	//   ....[10]....
        /*01fc*/ 	.word	0x00002e90


	//   ....[11]....
        /*0200*/ 	.word	0x00002ee0


	//   ....[12]....
        /*0204*/ 	.word	0x00002f40


	//   ....[13]....
        /*0208*/ 	.word	0x00002f90


	//   ....[14]....
        /*020c*/ 	.word	0x00002fb0


	//   ....[15]....
        /*0210*/ 	.word	0x00002fd0


	//   ....[16]....
        /*0214*/ 	.word	0x00004980


	//   ....[17]....
        /*0218*/ 	.word	0x00004a20


	//   ....[18]....
        /*021c*/ 	.word	0x00004ab0


	//   ....[19]....
        /*0220*/ 	.word	0x00004b50


	//   ....[20]....
        /*0224*/ 	.word	0x00004bc0


	//----- nvinfo : EIATTR_EXIT_INSTR_OFFSETS
	.align		4
.L_29127:
        /*0228*/ 	.byte	0x04, 0x1c
        /*022a*/ 	.short	(.L_29129 - .L_29128)


	//   ....[0]....
.L_29128:
        /*022c*/ 	.word	0x00000090


	//   ....[1]....
        /*0230*/ 	.word	0x00004710


	//   ....[2]....
        /*0234*/ 	.word	0x00004920


	//----- nvinfo : EIATTR_CRS_STACK_SIZE
	.align		4
.L_29129:
        /*0238*/ 	.byte	0x04, 0x1e
        /*023a*/ 	.short	(.L_29131 - .L_29130)
.L_29130:
        /*023c*/ 	.word	0x00000000


	//----- nvinfo : EIATTR_CBANK_PARAM_SIZE
	.align		4
.L_29131:
        /*0240*/ 	.byte	0x03, 0x19
        /*0242*/ 	.short	0x008c


	//----- nvinfo : EIATTR_PARAM_CBANK
	.align		4
        /*0244*/ 	.byte	0x04, 0x0a
        /*0246*/ 	.short	(.L_29133 - .L_29132)
	.align		4
.L_29132:
        /*0248*/ 	.word	index@(.nv.constant0._ZN4vllm25paged_attention_v2_kernelIttLi64ELi8ELi128ELNS_18Fp8KVCacheDataTypeE0ELb0ELi512EEEvPfS2_PT_PKS3_PKT0_S9_ifPKiSB_iPKfiiiSD_SD_iiiii)
        /*024c*/ 	.short	0x0210
        /*024e*/ 	.short	0x008c


	//----- nvinfo : EIATTR_SW_WAR
	.align		4
.L_29133:
        /*0250*/ 	.byte	0x04, 0x36
        /*0252*/ 	.short	(.L_29135 - .L_29134)
.L_29134:
        /*0254*/ 	.word	0x00000008
.L_29135:


//--------------------- .nv.info._ZN4vllm25paged_attention_v2_kernelIttLi32ELi8ELi128ELNS_18Fp8KVCacheDataTypeE0ELb0ELi512EEEvPfS2_PT_PKS3_PKT0_S9_ifPKiSB_iPKfiiiSD_SD_iiiii --------------------------
	.section	.nv.info._ZN4vllm25paged_attention_v2_kernelIttLi32ELi8ELi128ELNS_18Fp8KVCacheDataTypeE0ELb0ELi512EEEvPfS2_PT_PKS3_PKT0_S9_ifPKiSB_iPKfiiiSD_SD_iiiii,"",@"SHT_CUDA_INFO"
	.sectionflags	@""
	.align	4


	//----- nvinfo : EIATTR_CUDA_API_VERSION
	.align		4
        /*0000*/ 	.byte	0x04, 0x37
        /*0002*/ 	.short	(.L_29137 - .L_29136)
.L_29136:
        /*0004*/ 	.word	0x00000082


	//----- nvinfo : EIATTR_KPARAM_INFO
	.align		4
.L_29137:
        /*0008*/ 	.byte	0x04, 0x17
        /*000a*/ 	.short	(.L_29139 - .L_29138)
.L_29138:
        /*000c*/ 	.word	0x00000000
        /*0010*/ 	.short	0x0015
        /*0012*/ 	.short	0x0088
        /*0014*/ 	.byte	0x00, 0xf0, 0x11, 0x00


	//----- nvinfo : EIATTR_KPARAM_INFO
	.align		4
.L_29139:
        /*0018*/ 	.byte	0x04, 0x17
        /*001a*/ 	.short	(.L_29141 - .L_29140)
.L_29140:
        /*001c*/ 	.word	0x00000000
        /*0020*/ 	.short	0x0014
        /*0022*/ 	.short	0x0084
        /*0024*/ 	.byte	0x00, 0xf0, 0x11, 0x00


	//----- nvinfo : EIATTR_KPARAM_INFO
	.align		4
.L_29141:
        /*0028*/ 	.byte	0x04, 0x17
        /*002a*/ 	.short	(.L_29143 - .L_29142)
.L_29142:
        /*002c*/ 	.word	0x00000000
        /*0030*/ 	.short	0x0013
        /*0032*/ 	.short	0x0080
        /*0034*/ 	.byte	0x00, 0xf0, 0x11, 0x00


	//----- nvinfo : EIATTR_KPARAM_INFO
	.align		4
.L_29143:
        /*0038*/ 	.byte	0x04, 0x17
        /*003a*/ 	.short	(.L_29145 - .L_29144)
.L_29144:
        /*003c*/ 	.word	0x00000000
        /*0040*/ 	.short	0x0012
        /*0042*/ 	.short	0x007c
        /*0044*/ 	.byte	0x00, 0xf0, 0x11, 0x00


	//----- nvinfo : EIATTR_KPARAM_INFO
	.align		4
.L_29145:
        /*0048*/ 	.byte	0x04, 0x17
        /*004a*/ 	.short	(.L_29147 - .L_29146)
.L_29146:
        /*004c*/ 	.word	0x00000000
        /*0050*/ 	.short	0x0011
        /*0052*/ 	.short	0x0078
        /*0054*/ 	.byte	0x00, 0xf0, 0x11, 0x00


	//----- nvinfo : EIATTR_KPARAM_INFO
	.align		4
.L_29147:
        /*0058*/ 	.byte	0x04, 0x17
        /*005a*/ 	.short	(.L_29149 - .L_29148)
.L_29148:
        /*005c*/ 	.word	0x00000000
        /*0060*/ 	.short	0x0010
        /*0062*/ 	.short	0x0070
        /*0064*/ 	.byte	0x00, 0xf0, 0x21, 0x00


	//----- nvinfo : EIATTR_KPARAM_INFO
	.align		4
.L_29149:
        /*0068*/ 	.byte	0x04, 0x17
        /*006a*/ 	.short	(.L_29151 - .L_29150)
.L_29150:
        /*006c*/ 	.word	0x00000000
        /*0070*/ 	.short	0x000f
        /*0072*/ 	.short	0x0068
        /*0074*/ 	.byte	0x00, 0xf0, 0x21, 0x00


	//----- nvinfo : EIATTR_KPARAM_INFO
	.align		4
.L_29151:
        /*0078*/ 	.byte	0x04, 0x17
        /*007a*/ 	.short	(.L_29153 - .L_29152)
.L_29152:
        /*007c*/ 	.word	0x00000000
        /*0080*/ 	.short	0x000e
        /*0082*/ 	.short	0x0060
        /*0084*/ 	.byte	0x00, 0xf0, 0x11, 0x00


	//----- nvinfo : EIATTR_KPARAM_INFO
	.align		4
.L_29153:
        /*0088*/ 	.byte	0x04, 0x17
        /*008a*/ 	.short	(.L_29155 - .L_29154)
.L_29154:
        /*008c*/ 	.word	0x00000000
        /*0090*/ 	.short	0x000d
        /*0092*/ 	.short	0x005c
        /*0094*/ 	.byte	0x00, 0xf0, 0x11, 0x00


	//----- nvinfo : EIATTR_KPARAM_INFO
	.align		4
.L_29155:
        /*0098*/ 	.byte	0x04, 0x17
        /*009a*/ 	.short	(.L_29157 - .L_29156)
.L_29156:
        /*009c*/ 	.word	0x00000000
        /*00a0*/ 	.short	0x000c
        /*00a2*/ 	.short	0x0058
        /*00a4*/ 	.byte	0x00, 0xf0, 0x11, 0x00


	//----- nvinfo : EIATTR_KPARAM_INFO
	.align		4
.L_29157:
        /*00a8*/ 	.byte	0x04, 0x17
        /*00aa*/ 	.short	(.L_29159 - .L_29158)
.L_29158:
        /*00ac*/ 	.word	0x00000000
        /*00b0*/ 	.short	0x000b
        /*00b2*/ 	.short	0x0050
        /*00b4*/ 	.byte	0x00, 0xf0, 0x21, 0x00


	//----- nvinfo : EIATTR_KPARAM_INFO
	.align		4
.L_29159:
        /*00b8*/ 	.byte	0x04, 0x17
        /*00ba*/ 	.short	(.L_29161 - .L_29160)
.L_29160:
        /*00bc*/ 	.word	0x00000000
        /*00c0*/ 	.short	0x000a
        /*00c2*/ 	.short	0x0048
        /*00c4*/ 	.byte	0x00, 0xf0, 0x11, 0x00


	//----- nvinfo : EIATTR_KPARAM_INFO
	.align		4
.L_29161:
        /*00c8*/ 	.byte	0x04, 0x17
        /*00ca*/ 	.short	(.L_29163 - .L_29162)
.L_29162:
        /*00cc*/ 	.word	0x00000000
        /*00d0*/ 	.short	0x0009
        /*00d2*/ 	.short	0x0040
        /*00d4*/ 	.byte	0x00, 0xf0, 0x21, 0x00


	//----- nvinfo : EIATTR_KPARAM_INFO
	.align		4
.L_29163:
        /*00d8*/ 	.byte	0x04, 0x17
        /*00da*/ 	.short	(.L_29165 - .L_29164)
.L_29164:
        /*00dc*/ 	.word	0x00000000
        /*00e0*/ 	.short	0x0008
        /*00e2*/ 	.short	0x0038
        /*00e4*/ 	.byte	0x00, 0xf0, 0x21, 0x00


	//----- nvinfo : EIATTR_KPARAM_INFO
	.align		4
.L_29165:
        /*00e8*/ 	.byte	0x04, 0x17
        /*00ea*/ 	.short	(.L_29167 - .L_29166)
.L_29166:
        /*00ec*/ 	.word	0x00000000
        /*00f0*/ 	.short	0x0007
        /*00f2*/ 	.short	0x0034
        /*00f4*/ 	.byte	0x00, 0xf0, 0x11, 0x00


	//----- nvinfo : EIATTR_KPARAM_INFO
	.align		4
.L_29167:
        /*00f8*/ 	.byte	0x04, 0x17
        /*00fa*/ 	.short	(.L_29169 - .L_29168)
.L_29168:
        /*00fc*/ 	.word	0x00000000
        /*0100*/ 	.short	0x0006
        /*0102*/ 	.short	0x0030
        /*0104*/ 	.byte	0x00, 0xf0, 0x11, 0x00


	//----- nvinfo : EIATTR_KPARAM_INFO
	.align		4
.L_29169:
        /*0108*/ 	.byte	0x04, 0x17
        /*010a*/ 	.short	(.L_29171 - .L_29170)
.L_29170:
        /*010c*/ 	.word	0x00000000
        /*0110*/ 	.short	0x0005
        /*0112*/ 	.short	0x0028
        /*0114*/ 	.byte	0x00, 0xf0, 0x21, 0x00


	//----- nvinfo : EIATTR_KPARAM_INFO
	.align		4
.L_29171:
        /*0118*/ 	.byte	0x04, 0x17
        /*011a*/ 	.short	(.L_29173 - .L_29172)
.L_29172:
        /*011c*/ 	.word	0x00000000
        /*0120*/ 	.short	0x0004
        /*0122*/ 	.short	0x0020
        /*0124*/ 	.byte	0x00, 0xf0, 0x21, 0x00


	//----- nvinfo : EIATTR_KPARAM_INFO
	.align		4
.L_29173:
        /*0128*/ 	.byte	0x04, 0x17
        /*012a*/ 	.short	(.L_29175 - .L_29174)
.L_29174:
        /*012c*/ 	.word	0x00000000
        /*0130*/ 	.short	0x0003
        /*0132*/ 	.short	0x0018
        /*0134*/ 	.byte	0x00, 0xf0, 0x21, 0x00


	//----- nvinfo : EIATTR_KPARAM_INFO
	.align		4
.L_29175:
        /*0138*/ 	.byte	0x04, 0x17
        /*013a*/ 	.short	(.L_29177 - .L_29176)
.L_29176:
        /*013c*/ 	.word	0x00000000
        /*0140*/ 	.short	0x0002
        /*0142*/ 	.short	0x0010
        /*0144*/ 	.byte	0x00, 0xf0, 0x21, 0x00


	//----- nvinfo : EIATTR_KPARAM_INFO
	.align		4
.L_29177:
        /*0148*/ 	.byte	0x04, 0x17
        /*014a*/ 	.short	(.L_29179 - .L_29178)
.L_29178:
        /*014c*/ 	.word	0x00000000
        /*0150*/ 	.short	0x0001
        /*0152*/ 	.short	0x0008
        /*0154*/ 	.byte	0x00, 0xf0, 0x21, 0x00


	//----- nvinfo : EIATTR_KPARAM_INFO
	.align		4
.L_29179:
        /*0158*/ 	.byte	0x04, 0x17
        /*015a*/ 	.short	(.L_29181 - .L_29180)
.L_29180:
        /*015c*/ 	.word	0x00000000
        /*0160*/ 	.short	0x0000
        /*0162*/ 	.short	0x0000
        /*0164*/ 	.byte	0x00, 0xf0, 0x21, 0x00


	//----- nvinfo : EIATTR_SPARSE_MMA_MASK
	.align		4
.L_29181:
        /*0168*/ 	.byte	0x03, 0x50
        /*016a*/ 	.short	0x0000


	//----- nvinfo : EIATTR_MAXREG_COUNT
	.align		4
        /*016c*/ 	.byte	0x03, 0x1b
        /*016e*/ 	.short	0x00ff


	//----- nvinfo : EIATTR_NUM_BARRIERS
	.align		4
        /*0170*/ 	.byte	0x02, 0x4c
        /*0172*/ 	.byte	0x01
	.zero		1


	//----- nvinfo : EIATTR_MERCURY_ISA_VERSION
	.align		4
        /*0174*/ 	.byte	0x03, 0x5f
        /*0176*/ 	.short	0x0101


	//----- nvinfo : EIATTR_COOP_GROUP_MASK_REGIDS
	.align		4
        /*0178*/ 	.byte	0x04, 0x29
        /*017a*/ 	.short	(.L_29183 - .L_29182)


	//   ....[0]....
.L_29182:
        /*017c*/ 	.word	0xffffffff


	//   ....[1]....
        /*0180*/ 	.word	0xffffffff


	//   ....[2]....
        /*0184*/ 	.word	0xffffffff


	//   ....[3]....
        /*0188*/ 	.word	0xffffffff


	//   ....[4]....
        /*018c*/ 	.word	0xffffffff


	//   ....[5]....
        /*0190*/ 	.word	0xffffffff


	//   ....[6]....
        /*0194*/ 	.word	0xffffffff


	//   ....[7]....
        /*0198*/ 	.word	0xffffffff


	//   ....[8]....
        /*019c*/ 	.word	0xffffffff


	//   ....[9]....
        /*01a0*/ 	.word	0xffffffff


	//   ....[10]....
        /*01a4*/ 	.word	0xffffffff


	//   ....[11]....
        /*01a8*/ 	.word	0xffffffff


	//   ....[12]....
        /*01ac*/ 	.word	0xffffffff


	//   ....[13]....
        /*01b0*/ 	.word	0xffffffff


	//   ....[14]....
        /*01b4*/ 	.word	0xffffffff


	//   ....[15]....
        /*01b8*/ 	.word	0xffffffff


	//   ....[16]....
        /*01bc*/ 	.word	0x0500000b


	//   ....[17]....
        /*01c0*/ 	.word	0x0500000b


	//   ....[18]....
        /*01c4*/ 	.word	0x0500000b


	//   ....[19]....
        /*01c8*/ 	.word	0x0500000b


	//   ....[20]....
        /*01cc*/ 	.word	0x0500000b


	//----- nvinfo : EIATTR_COOP_GROUP_INSTR_OFFSETS
	.align		4
.L_29183:
        /*01d0*/ 	.byte	0x04, 0x28
        /*01d2*/ 	.short	(.L_29185 - .L_29184)


	//   ....[0]....
.L_29184:
        /*01d4*/ 	.word	0x000013b0


	//   ....[1]....
        /*01d8*/ 	.word	0x000013d0


	//   ....[2]....
        /*01dc*/ 	.word	0x00001620


	//   ....[3]....
        /*01e0*/ 	.word	0x00001640


	//   ....[4]....
        /*01e4*/ 	.word	0x00001660


	//   ....[5]....
        /*01e8*/ 	.word	0x000017c0


	//   ....[6]....
        /*01ec*/ 	.word	0x000017e0


	//   ....[7]....
        /*01f0*/ 	.word	0x00001800


	//   ....[8]....
        /*01f4*/ 	.word	0x000026c0


	//   ....[9]....
        /*01f8*/ 	.word	0x00002750


	//   ....[10]....
        /*01fc*/ 	.word	0x000027a0


	//   ....[11]....
        /*0200*/ 	.word	0x00002800


	//   ....[12]....
        /*0204*/ 	.word	0x00002830


	//   ....[13]....
        /*0208*/ 	.word	0x00002880


	//   ....[14]....
        /*020c*/ 	.word	0x000028a0


	//   ....[15]....
        /*0210*/ 	.word	0x000028c0


	//   ....[16]....
        /*0214*/ 	.word	0x000046b0


	//   ....[17]....
        /*0218*/ 	.word	0x00004750


	//   ....[18]....
        /*021c*/ 	.word	0x000047e0


	//   ....[19]....
        /*0220*/ 	.word	0x00004880


	//   ....[20]....
        /*0224*/ 	.word	0x000048f0


	//----- nvinfo : EIATTR_EXIT_INSTR_OFFSETS
	.align		4
.L_29185:
        /*0228*/ 	.byte	0x04, 0x1c
        /*022a*/ 	.short	(.L_29187 - .L_29186)


	//   ....[0]....
.L_29186:
        /*022c*/ 	.word	0x000000f0


	//   ....[1]....
        /*0230*/ 	.word	0x000044c0


	//   ....[2]....
        /*0234*/ 	.word	0x00004650


	//----- nvinfo : EIATTR_CRS_STACK_SIZE
	.align		4
.L_29187:
        /*0238*/ 	.byte	0x04, 0x1e
        /*023a*/ 	.short	(.L_29189 - .L_29188)
.L_29188:
        /*023c*/ 	.word	0x00000000


	//----- nvinfo : EIATTR_CBANK_PARAM_SIZE
	.align		4
.L_29189:
        /*0240*/ 	.byte	0x03, 0x19
        /*0242*/ 	.short	0x008c


	//----- nvinfo : EIATTR_PARAM_CBANK
	.align		4
        /*0244*/ 	.byte	0x04, 0x0a
        /*0246*/ 	.short	(.L_29191 - .L_29190)
	.align		4
.L_29190:
        /*0248*/ 	.word	index@(.nv.constant0._ZN4vllm25paged_attention_v2_kernelIttLi32ELi8ELi128ELNS_18Fp8KVCacheDataTypeE0ELb0ELi512EEEvPfS2_PT_PKS3_PKT0_S9_ifPKiSB_iPKfiiiSD_SD_iiiii)
        /*024c*/ 	.short	0x0210
        /*024e*/ 	.short	0x008c


	//----- nvinfo : EIATTR_SW_WAR
	.align		4
.L_29191:
        /*0250*/ 	.byte	0x04, 0x36
        /*0252*/ 	.short	(.L_29193 - .L_29192)
.L_29192:
        /*0254*/ 	.word	0x00000008
.L_29193:


//--------------------- .nv.info._ZN4vllm32paged_attention_v2_reduce_kernelItLi256ELi128ELi512EEEvPT_PKfS4_PKS1_PKii --------------------------
	.section	.nv.info._ZN4vllm32paged_attention_v2_reduce_kernelItLi256ELi128ELi512EEEvPT_PKfS4_PKS1_PKii,"",@"SHT_CUDA_INFO"
	.sectionflags	@""
	.align	4


	//----- nvinfo : EIATTR_CUDA_API_VERSION
	.align		4
        /*0000*/ 	.byte	0x04, 0x37
        /*0002*/ 	.short	(.L_29195 - .L_29194)
.L_29194:
        /*0004*/ 	.word	0x00000082


	//----- nvinfo : EIATTR_KPARAM_INFO
	.align		4
.L_29195:
        /*0008*/ 	.byte	0x04, 0x17
        /*000a*/ 	.short	(.L_29197 - .L_29196)
.L_29196:
        /*000c*/ 	.word	0x00000000
        /*0010*/ 	.short	0x0005
        /*0012*/ 	.short	0x0028
        /*0014*/ 	.byte	0x00, 0xf0, 0x11, 0x00


	//----- nvinfo : EIATTR_KPARAM_INFO
	.align		4
.L_29197:
        /*0018*/ 	.byte	0x04, 0x17
        /*001a*/ 	.short	(.L_29199 - .L_29198)
.L_29198:
        /*001c*/ 	.word	0x00000000
        /*0020*/ 	.short	0x0004
        /*0022*/ 	.short	0x0020
        /*0024*/ 	.byte	0x00, 0xf0, 0x21, 0x00


	//----- nvinfo : EIATTR_KPARAM_INFO
	.align		4
.L_29199:
        /*0028*/ 	.byte	0x04, 0x17
        /*002a*/ 	.short	(.L_29201 - .L_29200)
.L_29200:
        /*002c*/ 	.word	0x00000000
        /*0030*/ 	.short	0x0003
        /*0032*/ 	.short	0x0018
        /*0034*/ 	.byte	0x00, 0xf0, 0x21, 0x00


	//----- nvinfo : EIATTR_KPARAM_INFO
	.align		4
.L_29201:
        /*0038*/ 	.byte	0x04, 0x17
        /*003a*/ 	.short	(.L_29203 - .L_29202)
.L_29202:
        /*003c*/ 	.word	0x00000000
        /*0040*/ 	.short	0x0002
        /*0042*/ 	.short	0x0010
        /*0044*/ 	.byte	0x00, 0xf0, 0x21, 0x00


	//----- nvinfo : EIATTR_KPARAM_INFO
	.align		4
.L_29203:
        /*0048*/ 	.byte	0x04, 0x17
        /*004a*/ 	.short	(.L_29205 - .L_29204)
.L_29204:
        /*004c*/ 	.word	0x00000000
        /*0050*/ 	.short	0x0001
        /*0052*/ 	.short	0x0008
        /*0054*/ 	.byte	0x00, 0xf0, 0x21, 0x00


	//----- nvinfo : EIATTR_KPARAM_INFO
	.align		4
.L_29205:
        /*0058*/ 	.byte	0x04, 0x17
        /*005a*/ 	.short	(.L_29207 - .L_29206)
.L_29206:
        /*005c*/ 	.word	0x00000000
        /*0060*/ 	.short	0x0000
        /*0062*/ 	.short	0x0000
        /*0064*/ 	.byte	0x00, 0xf0, 0x21, 0x00


	//----- nvinfo : EIATTR_SPARSE_MMA_MASK
	.align		4
.L_29207:
        /*0068*/ 	.byte	0x03, 0x50
        /*006a*/ 	.short	0x0000


	//----- nvinfo : EIATTR_MAXREG_COUNT
	.align		4
        /*006c*/ 	.byte	0x03, 0x1b
        /*006e*/ 	.short	0x00ff


	//----- nvinfo : EIATTR_NUM_BARRIERS
	.align		4
        /*0070*/ 	.byte	0x02, 0x4c
        /*0072*/ 	.byte	0x01
	.zero		1


	//----- nvinfo : EIATTR_MERCURY_ISA_VERSION
	.align		4
        /*0074*/ 	.byte	0x03, 0x5f
        /*0076*/ 	.short	0x0101


	//----- nvinfo : EIATTR_COOP_GROUP_MASK_REGIDS
	.align		4
        /*0078*/ 	.byte	0x04, 0x29
        /*007a*/ 	.short	(.L_29209 - .L_29208)


	//   ....[0]....
.L_29208:
        /*007c*/ 	.word	0xffffffff


	//   ....[1]....
        /*0080*/ 	.word	0xffffffff


	//   ....[2]....
        /*0084*/ 	.word	0xffffffff


	//   ....[3]....
        /*0088*/ 	.word	0xffffffff


	//   ....[4]....
        /*008c*/ 	.word	0xffffffff


	//   ....[5]....
        /*0090*/ 	.word	0xffffffff


	//   ....[6]....
        /*0094*/ 	.word	0xffffffff


	//   ....[7]....
        /*0098*/ 	.word	0xffffffff


	//   ....[8]....
        /*009c*/ 	.word	0xffffffff


	//   ....[9]....
        /*00a0*/ 	.word	0xffffffff


	//   ....[10]....
        /*00a4*/ 	.word	0xffffffff


	//   ....[11]....
        /*00a8*/ 	.word	0xffffffff


	//   ....[12]....
        /*00ac*/ 	.word	0xffffffff


	//   ....[13]....
        /*00b0*/ 	.word	0xffffffff


	//   ....[14]....
        /*00b4*/ 	.word	0xffffffff


	//   ....[15]....
        /*00b8*/ 	.word	0xffffffff


	//----- nvinfo : EIATTR_COOP_GROUP_INSTR_OFFSETS
	.align		4
.L_29209:
        /*00bc*/ 	.byte	0x04, 0x28
        /*00be*/ 	.short	(.L_29211 - .L_29210)


	//   ....[0]....
.L_29210:
        /*00c0*/ 	.word	0x000002f0


	//   ....[1]....
        /*00c4*/ 	.word	0x00000380


	//   ....[2]....
        /*00c8*/ 	.word	0x000003d0


	//   ....[3]....
        /*00cc*/ 	.word	0x00000400


	//   ....[4]....
        /*00d0*/ 	.word	0x00000430


	//   ....[5]....
        /*00d4*/ 	.word	0x000004d0


	//   ....[6]....
        /*00d8*/ 	.word	0x000004f0


	//   ....[7]....
        /*00dc*/ 	.word	0x00000510


	//   ....[8]....
        /*00e0*/ 	.word	0x00000680


	//   ....[9]....
        /*00e4*/ 	.word	0x00000720


	//   ....[10]....
        /*00e8*/ 	.word	0x00000740


	//   ....[11]....
        /*00ec*/ 	.word	0x00000760


	//   ....[12]....
        /*00f0*/ 	.word	0x00000780


	//   ....[13]....
        /*00f4*/ 	.word	0x00000810


	//   ....[14]....
        /*00f8*/ 	.word	0x00000830


	//   ....[15]....
        /*00fc*/ 	.word	0x00000850


	//----- nvinfo : EIATTR_EXIT_INSTR_OFFSETS
	.align		4
.L_29211:
        /*0100*/ 	.byte	0x04, 0x1c
        /*0102*/ 	.short	(.L_29213 - .L_29212)


	//   ....[0]....
.L_29212:
        /*0104*/ 	.word	0x00000860


	//   ....[1]....
        /*0108*/ 	.word	0x00001980


	//   ....[2]....
        /*010c*/ 	.word	0x000019c0


	//   ....[3]....
        /*0110*/ 	.word	0x00001ba0


	//----- nvinfo : EIATTR_CRS_STACK_SIZE
	.align		4
.L_29213:
        /*0114*/ 	.byte	0x04, 0x1e
        /*0116*/ 	.short	(.L_29215 - .L_29214)
.L_29214:
        /*0118*/ 	.word	0x00000000


	//----- nvinfo : EIATTR_CBANK_PARAM_SIZE
	.align		4
.L_29215:
        /*011c*/ 	.byte	0x03, 0x19
        /*011e*/ 	.short	0x002c


	//----- nvinfo : EIATTR_PARAM_CBANK
	.align		4
        /*0120*/ 	.byte	0x04, 0x0a
        /*0122*/ 	.short	(.L_29217 - .L_29216)
	.align		4
.L_29216:
        /*0124*/ 	.word	index@(.nv.constant0._ZN4vllm32paged_attention_v2_reduce_kernelItLi256ELi128ELi512EEEvPT_PKfS4_PKS1_PKii)
        /*0128*/ 	.short	0x0210
        /*012a*/ 	.short	0x002c


	//----- nvinfo : EIATTR_SW_WAR
	.align		4
.L_29217:
        /*012c*/ 	.byte	0x04, 0x36
        /*012e*/ 	.short	(.L_29219 - .L_29218)
.L_29218:
        /*0130*/ 	.word	0x00000008
.L_29219:


//--------------------- .nv.info._ZN4vllm25paged_attention_v2_kernelIttLi256ELi8ELi128ELNS_18Fp8KVCacheDataTypeE0ELb1ELi512EEEvPfS2_PT_PKS3_PKT0_S9_ifPKiSB_iPKfiiiSD_SD_iiiii --------------------------
	.section	.nv.info._ZN4vllm25paged_attention_v2_kernelIttLi256ELi8ELi128ELNS_18Fp8KVCacheDataTypeE0ELb1ELi512EEEvPfS2_PT_PKS3_PKT0_S9_ifPKiSB_iPKfiiiSD_SD_iiiii,"",@"SHT_CUDA_INFO"
	.sectionflags	@""
	.align	4


	//----- nvinfo : EIATTR_CUDA_API_VERSION
	.align		4
        /*0000*/ 	.byte	0x04, 0x37
        /*0002*/ 	.short	(.L_29221 - .L_29220)
.L_29220:
        /*0004*/ 	.word	0x00000082


	//----- nvinfo : EIATTR_KPARAM_INFO
	.align		4
.L_29221:
        /*0008*/ 	.byte	0x04, 0x17
        /*000a*/ 	.short	(.L_29223 - .L_29222)
.L_29222:
        /*000c*/ 	.word	0x00000000
        /*0010*/ 	.short	0x0015
        /*0012*/ 	.short	0x0088
        /*0014*/ 	.byte	0x00, 0xf0, 0x11, 0x00


	//----- nvinfo : EIATTR_KPARAM_INFO
	.align		4
.L_29223:
        /*0018*/ 	.byte	0x04, 0x17
        /*001a*/ 	.short	(.L_29225 - .L_29224)
.L_29224:
        /*001c*/ 	.word	0x00000000
        /*0020*/ 	.short	0x0014
        /*0022*/ 	.short	0x0084
        /*0024*/ 	.byte	0x00, 0xf0, 0x11, 0x00


	//----- nvinfo : EIATTR_KPARAM_INFO
	.align		4
.L_29225:
        /*0028*/ 	.byte	0x04, 0x17
        /*002a*/ 	.short	(.L_29227 - .L_29226)
.L_29226:
        /*002c*/ 	.word	0x00000000
        /*0030*/ 	.short	0x0013
        /*0032*/ 	.short	0x0080
        /*0034*/ 	.byte	0x00, 0xf0, 0x11, 0x00


	//----- nvinfo : EIATTR_KPARAM_INFO
	.align		4
.L_29227:
        /*0038*/ 	.byte	0x04, 0x17
        /*003a*/ 	.short	(.L_29229 - .L_29228)
.L_29228:
        /*003c*/ 	.word	0x00000000
        /*0040*/ 	.short	0x0012
        /*0042*/ 	.short	0x007c
        /*0044*/ 	.byte	0x00, 0xf0, 0x11, 0x00


	//----- nvinfo : EIATTR_KPARAM_INFO
	.align		4
.L_29229:
        /*0048*/ 	.byte	0x04, 0x17
        /*004a*/ 	.short	(.L_29231 - .L_29230)
.L_29230:
        /*004c*/ 	.word	0x00000000
        /*0050*/ 	.short	0x0011
        /*0052*/ 	.short	0x0078
        /*0054*/ 	.byte	0x00, 0xf0, 0x11, 0x00


	//----- nvinfo : EIATTR_KPARAM_INFO
	.align		4
.L_29231:
        /*0058*/ 	.byte	0x04, 0x17
        /*005a*/ 	.short	(.L_29233 - .L_29232)
.L_29232:
        /*005c*/ 	.word	0x00000000
        /*0060*/ 	.short	0x0010
        /*0062*/ 	.short	0x0070
        /*0064*/ 	.byte	0x00, 0xf0, 0x21, 0x00


	//----- nvinfo : EIATTR_KPARAM_INFO
	.align		4
.L_29233:
        /*0068*/ 	.byte	0x04, 0x17
        /*006a*/ 	.short	(.L_29235 - .L_29234)
.L_29234:
        /*006c*/ 	.word	0x00000000
        /*0070*/ 	.short	0x000f
        /*0072*/ 	.short	0x0068
        /*0074*/ 	.byte	0x00, 0xf0, 0x21, 0x00


	//----- nvinfo : EIATTR_KPARAM_INFO
	.align		4
.L_29235:
        /*0078*/ 	.byte	0x04, 0x17
        /*007a*/ 	.short	(.L_29237 - .L_29236)
.L_29236:
        /*007c*/ 	.word	0x00000000
        /*0080*/ 	.short	0x000e
        /*0082*/ 	.short	0x0060
        /*0084*/ 	.byte	0x00, 0xf0, 0x11, 0x00


	//----- nvinfo : EIATTR_KPARAM_INFO
	.align		4
.L_29237:
        /*0088*/ 	.byte	0x04, 0x17
        /*008a*/ 	.short	(.L_29239 - .L_29238)
.L_29238:
        /*008c*/ 	.word	0x00000000
        /*0090*/ 	.short	0x000d
        /*0092*/ 	.short	0x005c
        /*0094*/ 	.byte	0x00, 0xf0, 0x11, 0x00


	//----- nvinfo : EIATTR_KPARAM_INFO
	.align		4
.L_29239:
        /*0098*/ 	.byte	0x04, 0x17
        /*009a*/ 	.short	(.L_29241 - .L_29240)
.L_29240:
        /*009c*/ 	.word	0x00000000
        /*00a0*/ 	.short	0x000c
        /*00a2*/ 	.short	0x0058
        /*00a4*/ 	.byte	0x00, 0xf0, 0x11, 0x00


	//----- nvinfo : EIATTR_KPARAM_INFO
	.align		4
.L_29241:
        /*00a8*/ 	.byte	0x04, 0x17
        /*00aa*/ 	.short	(.L_29243 - .L_29242)
.L_29242:
        /*00ac*/ 	.word	0x00000000
        /*00b0*/ 	.short	0x000b
        /*00b2*/ 	.short	0x0050
        /*00b4*/ 	.byte	0x00, 0xf0, 0x21, 0x00


	//----- nvinfo : EIATTR_KPARAM_INFO
	.align		4
.L_29243:
        /*00b8*/ 	.byte	0x04, 0x17
        /*00ba*/ 	.short	(.L_29245 - .L_29244)
.L_29244:
        /*00bc*/ 	.word	0x00000000
        /*00c0*/ 	.short	0x000a
        /*00c2*/ 	.short	0x0048
        /*00c4*/ 	.byte	0x00, 0xf0, 0x11, 0x00


	//----- nvinfo : EIATTR_KPARAM_INFO
	.align		4
.L_29245:
        /*00c8*/ 	.byte	0x04, 0x17
        /*00ca*/ 	.short	(.L_29247 - .L_29246)
.L_29246:
        /*00cc*/ 	.word	0x00000000
        /*00d0*/ 	.short	0x0009
        /*00d2*/ 	.short	0x0040
        /*00d4*/ 	.byte	0x00, 0xf0, 0x21, 0x00


	//----- nvinfo : EIATTR_KPARAM_INFO
	.align		4
.L_29247:
        /*00d8*/ 	.byte	0x04, 0x17
        /*00da*/ 	.short	(.L_29249 - .L_29248)
.L_29248:
        /*00dc*/ 	.word	0x00000000
        /*00e0*/ 	.short	0x0008
        /*00e2*/ 	.short	0x0038
        /*00e4*/ 	.byte	0x00, 0xf0, 0x21, 0x00


	//----- nvinfo : EIATTR_KPARAM_INFO
	.align		4
.L_29249:
        /*00e8*/ 	.byte	0x04, 0x17
        /*00ea*/ 	.short	(.L_29251 - .L_29250)
.L_29250:
        /*00ec*/ 	.word	0x00000000
        /*00f0*/ 	.short	0x0007
        /*00f2*/ 	.short	0x0034
        /*00f4*/ 	.byte	0x00, 0xf0, 0x11, 0x00


	//----- nvinfo : EIATTR_KPARAM_INFO
	.align		4
.L_29251:
        /*00f8*/ 	.byte	0x04, 0x17
        /*00fa*/ 	.short	(.L_29253 - .L_29252)
.L_29252:
        /*00fc*/ 	.word	0x00000000
        /*0100*/ 	.short	0x0006
        /*0102*/ 	.short	0x0030
        /*0104*/ 	.byte	0x00, 0xf0, 0x11, 0x00


	//----- nvinfo : EIATTR_KPARAM_INFO
	.align		4
.L_29253:
        /*0108*/ 	.byte	0x04, 0x17
        /*010a*/ 	.short	(.L_29255 - .L_29254)
.L_29254:
        /*010c*/ 	.word	0x00000000
        /*0110*/ 	.short	0x0005
        /*0112*/ 	.short	0x0028
        /*0114*/ 	.byte	0x00, 0xf0, 0x21, 0x00


	//----- nvinfo : EIATTR_KPARAM_INFO
	.align		4
.L_29255:
        /*0118*/ 	.byte	0x04, 0x17
        /*011a*/ 	.short	(.L_29257 - .L_29256)
.L_29256:
        /*011c*/ 	.word	0x00000000
        /*0120*/ 	.short	0x0004
        /*0122*/ 	.short	0x0020
        /*0124*/ 	.byte	0x00, 0xf0, 0x21, 0x00


	//----- nvinfo : EIATTR_KPARAM_INFO
	.align		4
.L_29257:
        /*0128*/ 	.byte	0x04, 0x17
        /*012a*/ 	.short	(.L_29259 - .L_29258)
.L_29258:
        /*012c*/ 	.word	0x00000000
        /*0130*/ 	.short	0x0003
        /*0132*/ 	.short	0x0018
        /*0134*/ 	.byte	0x00, 0xf0, 0x21, 0x00


	//----- nvinfo : EIATTR_KPARAM_INFO
	.align		4
.L_29259:
        /*0138*/ 	.byte	0x04, 0x17
        /*013a*/ 	.short	(.L_29261 - .L_29260)
.L_29260:
        /*013c*/ 	.word	0x00000000
        /*0140*/ 	.short	0x0002
        /*0142*/ 	.short	0x0010
        /*0144*/ 	.byte	0x00, 0xf0, 0x21, 0x00


	//----- nvinfo : EIATTR_KPARAM_INFO
	.align		4
.L_29261:
        /*0148*/ 	.byte	0x04, 0x17
        /*014a*/ 	.short	(.L_29263 - .L_29262)
.L_29262:
        /*014c*/ 	.word	0x00000000
        /*0150*/ 	.short	0x0001
        /*0152*/ 	.short	0x0008
        /*0154*/ 	.byte	0x00, 0xf0, 0x21, 0x00


	//----- nvinfo : EIATTR_KPARAM_INFO
	.align		4
.L_29263:
        /*0158*/ 	.byte	0x04, 0x17
        /*015a*/ 	.short	(.L_29265 - .L_29264)
.L_29264:
        /*015c*/ 	.word	0x00000000
        /*0160*/ 	.short	0x0000
        /*0162*/ 	.short	0x0000
        /*0164*/ 	.byte	0x00, 0xf0, 0x21, 0x00


	//----- nvinfo : EIATTR_SPARSE_MMA_MASK
	.align		4
.L_29265:
        /*0168*/ 	.byte	0x03, 0x50
        /*016a*/ 	.short	0x0000


	//----- nvinfo : EIATTR_MAXREG_COUNT
	.align		4
        /*016c*/ 	.byte	0x03, 0x1b
        /*016e*/ 	.short	0x00ff


	//----- nvinfo : EIATTR_NUM_BARRIERS
	.align		4
        /*0170*/ 	.byte	0x02, 0x4c
        /*0172*/ 	.byte	0x01
	.zero		1


	//----- nvinfo : EIATTR_MERCURY_ISA_VERSION
	.align		4
        /*0174*/ 	.byte	0x03, 0x5f
        /*0176*/ 	.short	0x0101


	//----- nvinfo : EIATTR_COOP_GROUP_MASK_REGIDS
	.align		4
        /*0178*/ 	.byte	0x04, 0x29
        /*017a*/ 	.short	(.L_29267 - .L_29266)


	//   ....[0]....
.L_29266:
        /*017c*/ 	.word	0xffffffff


	//   ....[1]....
        /*0180*/ 	.word	0xffffffff


	//   ....[2]....
        /*0184*/ 	.word	0xffffffff


	//   ....[3]....
        /*0188*/ 	.word	0xffffffff


	//   ....[4]....
        /*018c*/ 	.word	0xffffffff


	//   ....[5]....
        /*0190*/ 	.word	0xffffffff


	//   ....[6]....
        /*0194*/ 	.word	0xffffffff


	//   ....[7]....
        /*0198*/ 	.word	0xffffffff


	//   ....[8]....
        /*019c*/ 	.word	0xffffffff


	//   ....[9]....
        /*01a0*/ 	.word	0xffffffff


	//   ....[10]....
        /*01a4*/ 	.word	0xffffffff


	//   ....[11]....
        /*01a8*/ 	.word	0xffffffff


	//   ....[12]....
        /*01ac*/ 	.word	0xffffffff


	//   ....[13]....
        /*01b0*/ 	.word	0xffffffff


	//   ....[14]....
        /*01b4*/ 	.word	0xffffffff


	//   ....[15]....
        /*01b8*/ 	.word	0xffffffff


	//   ....[16]....
        /*01bc*/ 	.word	0x0500002b


	//   ....[17]....
        /*01c0*/ 	.word	0x0500002b


	//   ....[18]....
        /*01c4*/ 	.word	0x0500002b


	//   ....[19]....
        /*01c8*/ 	.word	0x0500002b


	//   ....[20]....
        /*01cc*/ 	.word	0x0500002b


	//----- nvinfo : EIATTR_COOP_GROUP_INSTR_OFFSETS
	.align		4
.L_29267:
        /*01d0*/ 	.byte	0x04, 0x28
        /*01d2*/ 	.short	(.L_29269 - .L_29268)


	//   ....[0]....
.L_29268:
        /*01d4*/ 	.word	0x000041f0


	//   ....[1]....
        /*01d8*/ 	.word	0x00004210


	//   ....[2]....
        /*01dc*/ 	.word	0x000044c0


	//   ....[3]....
        /*01e0*/ 	.word	0x000044e0


	//   ....[4]....
        /*01e4*/ 	.word	0x00004500


	//   ....[5]....
        /*01e8*/ 	.word	0x000046e0


	//   ....[6]....
        /*01ec*/ 	.word	0x00004700


	//   ....[7]....
        /*01f0*/ 	.word	0x00004720


	//   ....[8]....
        /*01f4*/ 	.word	0x000055e0


	//   ....[9]....
        /*01f8*/ 	.word	0x00005650


	//   ....[10]....
        /*01fc*/ 	.word	0x00005680


	//   ....[11]....
        /*0200*/ 	.word	0x00005700


	//   ....[12]....
        /*0204*/ 	.word	0x00005750


	//   ....[13]....
        /*0208*/ 	.word	0x000057a0


	//   ....[14]....
        /*020c*/ 	.word	0x000057c0


	//   ....[15]....
        /*0210*/ 	.word	0x000057e0


	//   ....[16]....
        /*0214*/ 	.word	0x00008c60


	//   ....[17]....
        /*0218*/ 	.word	0x00008d00


	//   ....[18]....
        /*021c*/ 	.word	0x00008d90


	//   ....[19]....
        /*0220*/ 	.word	0x00008e30


	//   ....[20]....
        /*0224*/ 	.word	0x00008ea0


	//----- nvinfo : EIATTR_EXIT_INSTR_OFFSETS
	.align		4
.L_29269:
        /*0228*/ 	.byte	0x04, 0x1c
        /*022a*/ 	.short	(.L_29271 - .L_29270)


	//   ....[0]....
.L_29270:
        /*022c*/ 	.word	0x00000090


	//   ....[1]....
        /*0230*/ 	.word	0x00008760


	//   ....[2]....
        /*0234*/ 	.word	0x00008c00


	//----- nvinfo : EIATTR_CRS_STACK_SIZE
	.align		4
.L_29271:
        /*0238*/ 	.byte	0x04, 0x1e
        /*023a*/ 	.short	(.L_29273 - .L_29272)
.L_29272:
        /*023c*/ 	.word	0x00000000


	//----- nvinfo : EIATTR_CBANK_PARAM_SIZE
	.align		4
.L_29273:
        /*0240*/ 	.byte	0x03, 0x19
        /*0242*/ 	.short	0x008c


	//----- nvinfo : EIATTR_PARAM_CBANK
	.align		4
        /*0244*/ 	.byte	0x04, 0x0a
        /*0246*/ 	.short	(.L_29275 - .L_29274)
	.align		4
.L_29274:
        /*0248*/ 	.word	index@(.nv.constant0._ZN4vllm25paged_attention_v2_kernelIttLi256ELi8ELi128ELNS_18Fp8KVCacheDataTypeE0ELb1ELi512EEEvPfS2_PT_PKS3_PKT0_S9_ifPKiSB_iPKfiiiSD_SD_iiiii)
        /*024c*/ 	.short	0x0210
        /*024e*/ 	.short	0x008c


	//----- nvinfo : EIATTR_SW_WAR
	.align		4
.L_29275:
        /*0250*/ 	.byte	0x04, 0x36
        /*0252*/ 	.short	(.L_29277 - .L_29276)
.L_29276:
        /*0254*/ 	.word	0x00000008
.L_29277:


//--------------------- .nv.info._ZN4vllm32paged_attention_v2_reduce_kernelItLi192ELi128ELi512EEEvPT_PKfS4_PKS1_PKii --------------------------
	.section	.nv.info._ZN4vllm32paged_attention_v2_reduce_kernelItLi192ELi128ELi512EEEvPT_PKfS4_PKS1_PKii,"",@"SHT_CUDA_INFO"
	.sectionflags	@""
	.align	4


	//----- nvinfo : EIATTR_CUDA_API_VERSION
	.align		4
        /*0000*/ 	.byte	0x04, 0x37
        /*0002*/ 	.short	(.L_29279 - .L_29278)
.L_29278:
        /*0004*/ 	.word	0x00000082


	//----- nvinfo : EIATTR_KPARAM_INFO
	.align		4
.L_29279:
        /*0008*/ 	.byte	0x04, 0x17
        /*000a*/ 	.short	(.L_29281 - .L_29280)
.L_29280:
        /*000c*/ 	.word	0x00000000
        /*0010*/ 	.short	0x0005
        /*0012*/ 	.short	0x0028
        /*0014*/ 	.byte	0x00, 0xf0, 0x11, 0x00


	//----- nvinfo : EIATTR_KPARAM_INFO
	.align		4
.L_29281:
        /*0018*/ 	.byte	0x04, 0x17
        /*001a*/ 	.short	(.L_29283 - .L_29282)
.L_29282:
        /*001c*/ 	.word	0x00000000
        /*0020*/ 	.short	0x0004
        /*0022*/ 	.short	0x0020
        /*0024*/ 	.byte	0x00, 0xf0, 0x21, 0x00


	//----- nvinfo : EIATTR_KPARAM_INFO
	.align		4
.L_29283:
        /*0028*/ 	.byte	0x04, 0x17
        /*002a*/ 	.short	(.L_29285 - .L_29284)
.L_29284:
        /*002c*/ 	.word	0x00000000
        /*0030*/ 	.short	0x0003
        /*0032*/ 	.short	0x0018
        /*0034*/ 	.byte	0x00, 0xf0, 0x21, 0x00


	//----- nvinfo : EIATTR_KPARAM_INFO
	.align		4
.L_29285:
        /*0038*/ 	.byte	0x04, 0x17
        /*003a*/ 	.short	(.L_29287 - .L_29286)
.L_29286:
        /*003c*/ 	.word	0x00000000
        /*0040*/ 	.short	0x0002
        /*0042*/ 	.short	0x0010
        /*0044*/ 	.byte	0x00, 0xf0, 0x21, 0x00


	//----- nvinfo : EIATTR_KPARAM_INFO
	.align		4
.L_29287:
        /*0048*/ 	.byte	0x04, 0x17
        /*004a*/ 	.short	(.L_29289 - .L_29288)
.L_29288:
        /*004c*/ 	.word	0x00000000
        /*0050*/ 	.short	0x0001
        /*0052*/ 	.short	0x0008
        /*0054*/ 	.byte	0x00, 0xf0, 0x21, 0x00


	//----- nvinfo : EIATTR_KPARAM_INFO
	.align		4
.L_29289:
        /*0058*/ 	.byte	0x04, 0x17
        /*005a*/ 	.short	(.L_29291 - .L_29290)
.L_29290:
        /*005c*/ 	.word	0x00000000
        /*0060*/ 	.short	0x0000
        /*0062*/ 	.short	0x0000
        /*0064*/ 	.byte	0x00, 0xf0, 0x21, 0x00


	//----- nvinfo : EIATTR_SPARSE_MMA_MASK
	.align		4
.L_29291:
        /*0068*/ 	.byte	0x03, 0x50
        /*006a*/ 	.short	0x0000


	//----- nvinfo : EIATTR_MAXREG_COUNT
	.align		4
        /*006c*/ 	.byte	0x03, 0x1b
        /*006e*/ 	.short	0x00ff


	//----- nvinfo : EIATTR_NUM_BARRIERS
	.align		4
        /*0070*/ 	.byte	0x02, 0x4c
        /*0072*/ 	.byte	0x01
	.zero		1


	//----- nvinfo : EIATTR_MERCURY_ISA_VERSION
	.align		4
        /*0074*/ 	.byte	0x03, 0x5f
        /*0076*/ 	.short	0x0101


	//----- nvinfo : EIATTR_COOP_GROUP_MASK_REGIDS
	.align		4
        /*0078*/ 	.byte	0x04, 0x29
        /*007a*/ 	.short	(.L_29293 - .L_29292)


	//   ....[0]....
.L_29292:
        /*007c*/ 	.word	0xffffffff


	//   ....[1]....
        /*0080*/ 	.word	0xffffffff


	//   ....[2]....
        /*0084*/ 	.word	0xffffffff


	//   ....[3]....
        /*0088*/ 	.word	0xffffffff


	//   ....[4]....
        /*008c*/ 	.word	0xffffffff


	//   ....[5]....
        /*0090*/ 	.word	0xffffffff


	//   ....[6]....
        /*0094*/ 	.word	0xffffffff


	//   ....[7]....
        /*0098*/ 	.word	0xffffffff


	//   ....[8]....
        /*009c*/ 	.word	0xffffffff


	//   ....[9]....
        /*00a0*/ 	.word	0xffffffff


	//   ....[10]....
        /*00a4*/ 	.word	0xffffffff


	//   ....[11]....
        /*00a8*/ 	.word	0xffffffff


	//   ....[12]....
        /*00ac*/ 	.word	0xffffffff


	//   ....[13]....
        /*00b0*/ 	.word	0xffffffff


	//   ....[14]....
        /*00b4*/ 	.word	0xffffffff


	//   ....[15]....
        /*00b8*/ 	.word	0xffffffff


	//----- nvinfo : EIATTR_COOP_GROUP_INSTR_OFFSETS
	.align		4
.L_29293:
        /*00bc*/ 	.byte	0x04, 0x28
        /*00be*/ 	.short	(.L_29295 - .L_29294)


	//   ....[0]....
.L_29294:
        /*00c0*/ 	.word	0x000002f0


	//   ....[1]....
        /*00c4*/ 	.word	0x00000370


	//   ....[2]....
        /*00c8*/ 	.word	0x000003b0


	//   ....[3]....
        /*00cc*/ 	.word	0x00000400


	//   ....[4]....
        /*00d0*/ 	.word	0x00000460


	//   ....[5]....
        /*00d4*/ 	.word	0x000004c0


	//   ....[6]....
        /*00d8*/ 	.word	0x000004e0


	//   ....[7]....
        /*00dc*/ 	.word	0x00000510


	//   ....[8]....
        /*00e0*/ 	.word	0x00000680


	//   ....[9]....
        /*00e4*/ 	.word	0x00000700


	//   ....[10]....
        /*00e8*/ 	.word	0x00000720


	//   ....[11]....
        /*00ec*/ 	.word	0x00000750


	//   ....[12]....
        /*00f0*/ 	.word	0x00000780


	//   ....[13]....
        /*00f4*/ 	.word	0x00000800


	//   ....[14]....
        /*00f8*/ 	.word	0x00000820


	//   ....[15]....
        /*00fc*/ 	.word	0x00000850


	//----- nvinfo : EIATTR_EXIT_INSTR_OFFSETS
	.align		4
.L_29295:
        /*0100*/ 	.byte	0x04, 0x1c
        /*0102*/ 	.short	(.L_29297 - .L_29296)


	//   ....[0]....
.L_29296:
        /*0104*/ 	.word	0x00000860


	//   ....[1]....
        /*0108*/ 	.word	0x00001760


	//   ....[2]....
        /*010c*/ 	.word	0x000017a0


	//   ....[3]....
        /*0110*/ 	.word	0x00001980


	//----- nvinfo : EIATTR_CRS_STACK_SIZE
	.align		4
.L_29297:
        /*0114*/ 	.byte	0x04, 0x1e
        /*0116*/ 	.short	(.L_29299 - .L_29298)
.L_29298:
        /*0118*/ 	.word	0x00000000


	//----- nvinfo : EIATTR_CBANK_PARAM_SIZE
	.align		4
.L_29299:
        /*011c*/ 	.byte	0x03, 0x19
        /*011e*/ 	.short	0x002c


	//----- nvinfo : EIATTR_PARAM_CBANK
	.align		4
        /*0120*/ 	.byte	0x04, 0x0a
        /*0122*/ 	.short	(.L_29301 - .L_29300)
	.align		4
.L_29300:
        /*0124*/ 	.word	index@(.nv.constant0._ZN4vllm32paged_attention_v2_reduce_kernelItLi192ELi128ELi512EEEvPT_PKfS4_PKS1_PKii)
        /*0128*/ 	.short	0x0210
        /*012a*/ 	.short	0x002c


	//----- nvinfo : EIATTR_SW_WAR
	.align		4
.L_29301:
        /*012c*/ 	.byte	0x04, 0x36
        /*012e*/ 	.short	(.L_29303 - .L_29302)
.L_29302:
        /*0130*/ 	.word	0x00000008
.L_29303:


//--------------------- .nv.info._ZN4vllm25paged_attention_v2_kernelIttLi192ELi8ELi128ELNS_18Fp8KVCacheDataTypeE0ELb1ELi512EEEvPfS2_PT_PKS3_PKT0_S9_ifPKiSB_iPKfiiiSD_SD_iiiii --------------------------
	.section	.nv.info._ZN4vllm25paged_attention_v2_kernelIttLi192ELi8ELi128ELNS_18Fp8KVCacheDataTypeE0ELb1ELi512EEEvPfS2_PT_PKS3_PKT0_S9_ifPKiSB_iPKfiiiSD_SD_iiiii,"",@"SHT_CUDA_INFO"
	.sectionflags	@""
	.align	4


	//----- nvinfo : EIATTR_CUDA_API_VERSION
	.align		4
        /*0000*/ 	.byte	0x04, 0x37
        /*0002*/ 	.short	(.L_29305 - .L_29304)
.L_29304:
        /*0004*/ 	.word	0x00000082


	//----- nvinfo : EIATTR_KPARAM_INFO
	.align		4
.L_29305:
        /*0008*/ 	.byte	0x04, 0x17
        /*000a*/ 	.short	(.L_29307 - .L_29306)
.L_29306:
        /*000c*/ 	.word	0x00000000
        /*0010*/ 	.short	0x0015
        /*0012*/ 	.short	0x0088
        /*0014*/ 	.byte	0x00, 0xf0, 0x11, 0x00


	//----- nvinfo : EIATTR_KPARAM_INFO
	.align		4
.L_29307:
        /*0018*/ 	.byte	0x04, 0x17
        /*001a*/ 	.short	(.L_29309 - .L_29308)
.L_29308:
        /*001c*/ 	.word	0x00000000
        /*0020*/ 	.short	0x0014
        /*0022*/ 	.short	0x0084
        /*0024*/ 	.byte	0x00, 0xf0, 0x11, 0x00


	//----- nvinfo : EIATTR_KPARAM_INFO
	.align		4
.L_29309:
        /*0028*/ 	.byte	0x04, 0x17
        /*002a*/ 	.short	(.L_29311 - .L_29310)
.L_29310:
        /*002c*/ 	.word	0x00000000
        /*0030*/ 	.short	0x0013
        /*0032*/ 	.short	0x0080
        /*0034*/ 	.byte	0x00, 0xf0, 0x11, 0x00


	//----- nvinfo : EIATTR_KPARAM_INFO
	.align		4
.L_29311:
        /*0038*/ 	.byte	0x04, 0x17
        /*003a*/ 	.short	(.L_29313 - .L_29312)
.L_29312:
        /*003c*/ 	.word	0x00000000
        /*0040*/ 	.short	0x0012
        /*0042*/ 	.short	0x007c
        /*0044*/ 	.byte	0x00, 0xf0, 0x11, 0x00


	//----- nvinfo : EIATTR_KPARAM_INFO
	.align		4
.L_29313:
        /*0048*/ 	.byte	0x04, 0x17
        /*004a*/ 	.short	(.L_29315 - .L_29314)
.L_29314:
        /*004c*/ 	.word	0x00000000
        /*0050*/ 	.short	0x0011
        /*0052*/ 	.short	0x0078
        /*0054*/ 	.byte	0x00, 0xf0, 0x11, 0x00


	//----- nvinfo : EIATTR_KPARAM_INFO
	.align		4
.L_29315:
        /*0058*/ 	.byte	0x04, 0x17
        /*005a*/ 	.short	(.L_29317 - .L_29316)
.L_29316:
        /*005c*/ 	.word	0x00000000
        /*0060*/ 	.short	0x0010
        /*0062*/ 	.short	0x0070
        /*0064*/ 	.byte	0x00, 0xf0, 0x21, 0x00


	//----- nvinfo : EIATTR_KPARAM_INFO
	.align		4
.L_29317:
        /*0068*/ 	.byte	0x04, 0x17
        /*006a*/ 	.short	(.L_29319 - .L_29318)
.L_29318:
        /*006c*/ 	.word	0x00000000
        /*0070*/ 	.short	0x000f
        /*0072*/ 	.short	0x0068
        /*0074*/ 	.byte	0x00, 0xf0, 0x21, 0x00


	//----- nvinfo : EIATTR_KPARAM_INFO
	.align		4
.L_29319:
        /*0078*/ 	.byte	0x04, 0x17
        /*007a*/ 	.short	(.L_29321 - .L_29320)
.L_29320:
        /*007c*/ 	.word	0x00000000
        /*0080*/ 	.short	0x000e
        /*0082*/ 	.short	0x0060
        /*0084*/ 	.byte	0x00, 0xf0, 0x11, 0x00


	//----- nvinfo : EIATTR_KPARAM_INFO
	.align		4
.L_29321:
        /*0088*/ 	.byte	0x04, 0x17
        /*008a*/ 	.short	(.L_29323 - .L_29322)
.L_29322:
        /*008c*/ 	.word	0x00000000
        /*0090*/ 	.short	0x000d
        /*0092*/ 	.short	0x005c
        /*0094*/ 	.byte	0x00, 0xf0, 0x11, 0x00


	//----- nvinfo : EIATTR_KPARAM_INFO
	.align		4
.L_29323:
        /*0098*/ 	.byte	0x04, 0x17
        /*009a*/ 	.short	(.L_29325 - .L_29324)
.L_29324:
        /*009c*/ 	.word	0x00000000
        /*00a0*/ 	.short	0x000c
        /*00a2*/ 	.short	0x0058
        /*00a4*/ 	.byte	0x00, 0xf0, 0x11, 0x00


	//----- nvinfo : EIATTR_KPARAM_INFO
	.align		4
.L_29325:
        /*00a8*/ 	.byte	0x04, 0x17
        /*00aa*/ 	.short	(.L_29327 - .L_29326)
.L_29326:
        /*00ac*/ 	.word	0x00000000
        /*00b0*/ 	.short	0x000b
        /*00b2*/ 	.short	0x0050
        /*00b4*/ 	.byte	0x00, 0xf0, 0x21, 0x00


	//----- nvinfo : EIATTR_KPARAM_INFO
	.align		4
.L_29327:
        /*00b8*/ 	.byte	0x04, 0x17
        /*00ba*/ 	.short	(.L_29329 - .L_29328)
.L_29328:
        /*00bc*/ 	.word	0x00000000
        /*00c0*/ 	.short	0x000a
        /*00c2*/ 	.short	0x0048
        /*00c4*/ 	.byte	0x00, 0xf0, 0x11, 0x00


	//----- nvinfo : EIATTR_KPARAM_INFO
	.align		4
.L_29329:
        /*00c8*/ 	.byte	0x04, 0x17
        /*00ca*/ 	.short	(.L_29331 - .L_29330)
.L_29330:
        /*00cc*/ 	.word	0x00000000
        /*00d0*/ 	.short	0x0009
        /*00d2*/ 	.short	0x0040
        /*00d4*/ 	.byte	0x00, 0xf0, 0x21, 0x00


	//----- nvinfo : EIATTR_KPARAM_INFO
	.align		4
.L_29331:
        /*00d8*/ 	.byte	0x04, 0x17
        /*00da*/ 	.short	(.L_29333 - .L_29332)
.L_29332:
        /*00dc*/ 	.word	0x00000000
        /*00e0*/ 	.short	0x0008
        /*00e2*/ 	.short	0x0038
        /*00e4*/ 	.byte	0x00, 0xf0, 0x21, 0x00


	//----- nvinfo : EIATTR_KPARAM_INFO
	.align		4
.L_29333:
        /*00e8*/ 	.byte	0x04, 0x17
        /*00ea*/ 	.short	(.L_29335 - .L_29334)
.L_29334:
        /*00ec*/ 	.word	0x00000000
        /*00f0*/ 	.short	0x0007
        /*00f2*/ 	.short	0x0034
        /*00f4*/ 	.byte	0x00, 0xf0, 0x11, 0x00


	//----- nvinfo : EIATTR_KPARAM_INFO
	.align		4
.L_29335:
        /*00f8*/ 	.byte	0x04, 0x17
        /*00fa*/ 	.short	(.L_29337 - .L_29336)
.L_29336:
        /*00fc*/ 	.word	0x00000000
        /*0100*/ 	.short	0x0006
        /*0102*/ 	.short	0x0030
        /*0104*/ 	.byte	0x00, 0xf0, 0x11, 0x00


	//----- nvinfo : EIATTR_KPARAM_INFO
	.align		4
.L_29337:
        /*0108*/ 	.byte	0x04, 0x17
        /*010a*/ 	.short	(.L_29339 - .L_29338)
.L_29338:
        /*010c*/ 	.word	0x00000000
        /*0110*/ 	.short	0x0005
        /*0112*/ 	.short	0x0028
        /*0114*/ 	.byte	0x00, 0xf0, 0x21, 0x00


	//----- nvinfo : EIATTR_KPARAM_INFO
	.align		4
.L_29339:
        /*0118*/ 	.byte	0x04, 0x17
        /*011a*/ 	.short	(.L_29341 - .L_29340)
.L_29340:
        /*011c*/ 	.word	0x00000000
        /*0120*/ 	.short	0x0004
        /*0122*/ 	.short	0x0020
        /*0124*/ 	.byte	0x00, 0xf0, 0x21, 0x00


	//----- nvinfo : EIATTR_KPARAM_INFO
	.align		4
.L_29341:
        /*0128*/ 	.byte	0x04, 0x17
        /*012a*/ 	.short	(.L_29343 - .L_29342)
.L_29342:
        /*012c*/ 	.word	0x00000000
        /*0130*/ 	.short	0x0003
        /*0132*/ 	.short	0x0018
        /*0134*/ 	.byte	0x00, 0xf0, 0x21, 0x00


	//----- nvinfo : EIATTR_KPARAM_INFO
	.align		4
.L_29343:
        /*0138*/ 	.byte	0x04, 0x17
        /*013a*/ 	.short	(.L_29345 - .L_29344)
.L_29344:
        /*013c*/ 	.word	0x00000000
        /*0140*/ 	.short	0x0002
        /*0142*/ 	.short	0x0010
        /*0144*/ 	.byte	0x00, 0xf0, 0x21, 0x00


	//----- nvinfo : EIATTR_KPARAM_INFO
	.align		4
.L_29345:
        /*0148*/ 	.byte	0x04, 0x17
        /*014a*/ 	.short	(.L_29347 - .L_29346)
.L_29346:
        /*014c*/ 	.word	0x00000000
        /*0150*/ 	.short	0x0001
        /*0152*/ 	.short	0x0008
        /*0154*/ 	.byte	0x00, 0xf0, 0x21, 0x00


	//----- nvinfo : EIATTR_KPARAM_INFO
	.align		4
.L_29347:
        /*0158*/ 	.byte	0x04, 0x17
        /*015a*/ 	.short	(.L_29349 - .L_29348)
.L_29348:
        /*015c*/ 	.word	0x00000000
        /*0160*/ 	.short	0x0000
        /*0162*/ 	.short	0x0000
        /*0164*/ 	.byte	0x00, 0xf0, 0x21, 0x00


	//----- nvinfo : EIATTR_SPARSE_MMA_MASK
	.align		4
.L_29349:
        /*0168*/ 	.byte	0x03, 0x50
        /*016a*/ 	.short	0x0000


	//----- nvinfo : EIATTR_MAXREG_COUNT
	.align		4
        /*016c*/ 	.byte	0x03, 0x1b
        /*016e*/ 	.short	0x00ff


	//----- nvinfo : EIATTR_NUM_BARRIERS
	.align		4
        /*0170*/ 	.byte	0x02, 0x4c
        /*0172*/ 	.byte	0x01
	.zero		1


	//----- nvinfo : EIATTR_MERCURY_ISA_VERSION
	.align		4
        /*0174*/ 	.byte	0x03, 0x5f
        /*0176*/ 	.short	0x0101


	//----- nvinfo : EIATTR_COOP_GROUP_MASK_REGIDS
	.align		4
        /*0178*/ 	.byte	0x04, 0x29
        /*017a*/ 	.short	(.L_29351 - .L_29350)


	//   ....[0]....
.L_29350:
        /*017c*/ 	.word	0xffffffff


	//   ....[1]....
        /*0180*/ 	.word	0xffffffff


	//   ....[2]....
        /*0184*/ 	.word	0xffffffff


	//   ....[3]....
        /*0188*/ 	.word	0xffffffff


	//   ....[4]....
        /*018c*/ 	.word	0xffffffff


	//   ....[5]....
        /*0190*/ 	.word	0xffffffff


	//   ....[6]....
        /*0194*/ 	.word	0xffffffff


	//   ....[7]....
        /*0198*/ 	.word	0xffffffff


	//   ....[8]....
        /*019c*/ 	.word	0xffffffff


	//   ....[9]....
        /*01a0*/ 	.word	0xffffffff


	//   ....[10]....
        /*01a4*/ 	.word	0xffffffff


	//   ....[11]....
        /*01a8*/ 	.word	0xffffffff


	//   ....[12]....
        /*01ac*/ 	.word	0xffffffff


	//   ....[13]....
        /*01b0*/ 	.word	0xffffffff


	//   ....[14]....
        /*01b4*/ 	.word	0xffffffff


	//   ....[15]....
        /*01b8*/ 	.word	0xffffffff


	//   ....[16]....
        /*01bc*/ 	.word	0x05000025


	//   ....[17]....
        /*01c0*/ 	.word	0x05000025


	//   ....[18]....
        /*01c4*/ 	.word	0x05000025


	//   ....[19]....
        /*01c8*/ 	.word	0x05000025


	//   ....[20]....
        /*01cc*/ 	.word	0x05000025


	//----- nvinfo : EIATTR_COOP_GROUP_INSTR_OFFSETS
	.align		4
.L_29351:
        /*01d0*/ 	.byte	0x04, 0x28
        /*01d2*/ 	.short	(.L_29353 - .L_29352)


	//   ....[0]....
.L_29352:
        /*01d4*/ 	.word	0x000037a0


	//   ....[1]....
        /*01d8*/ 	.word	0x000037c0


	//   ....[2]....
        /*01dc*/ 	.word	0x00003a70


	//   ....[3]....
        /*01e0*/ 	.word	0x00003a90


	//   ....[4]....
        /*01e4*/ 	.word	0x00003ab0


	//   ....[5]....
        /*01e8*/ 	.word	0x00003c80


	//   ....[6]....
        /*01ec*/ 	.word	0x00003ca0


	//   ....[7]....
        /*01f0*/ 	.word	0x00003cd0


	//   ....[8]....
        /*01f4*/ 	.word	0x00004b90


	//   ....[9]....
        /*01f8*/ 	.word	0x00004c10


	//   ....[10]....
        /*01fc*/ 	.word	0x00004c60


	//   ....[11]....
        /*0200*/ 	.word	0x00004cc0


	//   ....[12]....
        /*0204*/ 	.word	0x00004d00


	//   ....[13]....
        /*0208*/ 	.word	0x00004d50


	//   ....[14]....
        /*020c*/ 	.word	0x00004d70


	//   ....[15]....
        /*0210*/ 	.word	0x00004d90


	//   ....[16]....
        /*0214*/ 	.word	0x00007a60


	//   ....[17]....
        /*0218*/ 	.word	0x00007b00


	//   ....[18]....
        /*021c*/ 	.word	0x00007b90


	//   ....[19]....
        /*0220*/ 	.word	0x00007c30


	//   ....[20]....
        /*0224*/ 	.word	0x00007ca0


	//----- nvinfo : EIATTR_EXIT_INSTR_OFFSETS
	.align		4
.L_29353:
        /*0228*/ 	.byte	0x04, 0x1c
        /*022a*/ 	.short	(.L_29355 - .L_29354)


	//   ....[0]....
.L_29354:
        /*022c*/ 	.word	0x00000090


	//   ....[1]....
        /*0230*/ 	.word	0x00007650


	//   ....[2]....
        /*0234*/ 	.word	0x00007a00


	//----- nvinfo : EIATTR_CRS_STACK_SIZE
	.align		4
.L_29355:
        /*0238*/ 	.byte	0x04, 0x1e
        /*023a*/ 	.short	(.L_29357 - .L_29356)
.L_29356:
        /*023c*/ 	.word	0x00000000


	//----- nvinfo : EIATTR_CBANK_PARAM_SIZE
	.align		4
.L_29357:
        /*0240*/ 	.byte	0x03, 0x19
        /*0242*/ 	.short	0x008c


	//----- nvinfo : EIATTR_PARAM_CBANK
	.align		4
        /*0244*/ 	.byte	0x04, 0x0a
        /*0246*/ 	.short	(.L_29359 - .L_29358)
	.align		4
.L_29358:
        /*0248*/ 	.word	index@(.nv.constant0._ZN4vllm25paged_attention_v2_kernelIttLi192ELi8ELi128ELNS_18Fp8KVCacheDataTypeE0ELb1ELi512EEEvPfS2_PT_PKS3_PKT0_S9_ifPKiSB_iPKfiiiSD_SD_iiiii)
        /*024c*/ 	.short	0x0210
        /*024e*/ 	.short	0x008c


	//----- nvinfo : EIATTR_SW_WAR
	.align		4
.L_29359:
        /*0250*/ 	.byte	0x04, 0x36
        /*0252*/ 	.short	(.L_29361 - .L_29360)
.L_29360:
        /*0254*/ 	.word	0x00000008
.L_29361:


//--------------------- .nv.info._ZN4vllm32paged_attention_v2_reduce_kernelItLi128ELi128ELi512EEEvPT_PKfS4_PKS1_PKii --------------------------
	.section	.nv.info._ZN4vllm32paged_attention_v2_reduce_kernelItLi128ELi128ELi512EEEvPT_PKfS4_PKS1_PKii,"",@"SHT_CUDA_INFO"
	.sectionflags	@""
	.align	4


	//----- nvinfo : EIATTR_CUDA_API_VERSION
	.align		4
        /*0000*/ 	.byte	0x04, 0x37
        /*0002*/ 	.short	(.L_29363 - .L_29362)
.L_29362:
        /*0004*/ 	.word	0x00000082


	//----- nvinfo : EIATTR_KPARAM_INFO
	.align		4
.L_29363:
        /*0008*/ 	.byte	0x04, 0x17
        /*000a*/ 	.short	(.L_29365 - .L_29364)
.L_29364:
        /*000c*/ 	.word	0x00000000
        /*0010*/ 	.short	0x0005
        /*0012*/ 	.short	0x0028
        /*0014*/ 	.byte	0x00, 0xf0, 0x11, 0x00


	//----- nvinfo : EIATTR_KPARAM_INFO
	.align		4
.L_29365:
        /*0018*/ 	.byte	0x04, 0x17
        /*001a*/ 	.short	(.L_29367 - .L_29366)
.L_29366:
        /*001c*/ 	.word	0x00000000
        /*0020*/ 	.short	0x0004
        /*0022*/ 	.short	0x0020
        /*0024*/ 	.byte	0x00, 0xf0, 0x21, 0x00


	//----- nvinfo : EIATTR_KPARAM_INFO
	.align		4
.L_29367:
        /*0028*/ 	.byte	0x04, 0x17
        /*002a*/ 	.short	(.L_29369 - .L_29368)
.L_29368:
        /*002c*/ 	.word	0x00000000
        /*0030*/ 	.short	0x0003
        /*0032*/ 	.short	0x0018
        /*0034*/ 	.byte	0x00, 0xf0, 0x21, 0x00


	//----- nvinfo : EIATTR_KPARAM_INFO
	.align		4
.L_29369:
        /*0038*/ 	.byte	0x04, 0x17
        /*003a*/ 	.short	(.L_29371 - .L_29370)
.L_29370:
        /*003c*/ 	.word	0x00000000
        /*0040*/ 	.short	0x0002
        /*0042*/ 	.short	0x0010
        /*0044*/ 	.byte	0x00, 0xf0, 0x21, 0x00


	//----- nvinfo : EIATTR_KPARAM_INFO
	.align		4
.L_29371:
        /*0048*/ 	.byte	0x04, 0x17
        /*004a*/ 	.short	(.L_29373 - .L_29372)
.L_29372:
        /*004c*/ 	.word	0x00000000
        /*0050*/ 	.short	0x0001
        /*0052*/ 	.short	0x0008
        /*0054*/ 	.byte	0x00, 0xf0, 0x21, 0x00


	//----- nvinfo : EIATTR_KPARAM_INFO
	.align		4
.L_29373:
        /*0058*/ 	.byte	0x04, 0x17
        /*005a*/ 	.short	(.L_29375 - .L_29374)
.L_29374:
        /*005c*/ 	.word	0x00000000
        /*0060*/ 	.short	0x0000
        /*0062*/ 	.short	0x0000
        /*0064*/ 	.byte	0x00, 0xf0, 0x21, 0x00


	//----- nvinfo : EIATTR_SPARSE_MMA_MASK
	.align		4
.L_29375:
        /*0068*/ 	.byte	0x03, 0x50
        /*006a*/ 	.short	0x0000


	//----- nvinfo : EIATTR_MAXREG_COUNT
	.align		4
        /*006c*/ 	.byte	0x03, 0x1b
        /*006e*/ 	.short	0x00ff


	//----- nvinfo : EIATTR_NUM_BARRIERS
	.align		4
        /*0070*/ 	.byte	0x02, 0x4c
        /*0072*/ 	.byte	0x01
	.zero		1


	//----- nvinfo : EIATTR_MERCURY_ISA_VERSION
	.align		4
        /*0074*/ 	.byte	0x03, 0x5f
        /*0076*/ 	.short	0x0101


	//----- nvinfo : EIATTR_COOP_GROUP_MASK_REGIDS
	.align		4
        /*0078*/ 	.byte	0x04, 0x29
        /*007a*/ 	.short	(.L_29377 - .L_29376)


	//   ....[0]....
.L_29376:
        /*007c*/ 	.word	0xffffffff


	//   ....[1]....
        /*0080*/ 	.word	0xffffffff


	//   ....[2]....
        /*0084*/ 	.word	0xffffffff


	//   ....[3]....
        /*0088*/ 	.word	0xffffffff


	//   ....[4]....
        /*008c*/ 	.word	0xffffffff


	//   ....[5]....
        /*0090*/ 	.word	0xffffffff


	//   ....[6]....
        /*0094*/ 	.word	0xffffffff


	//   ....[7]....
        /*0098*/ 	.word	0xffffffff


	//   ....[8]....
        /*009c*/ 	.word	0xffffffff


	//   ....[9]....
        /*00a0*/ 	.word	0xffffffff


	//   ....[10]....
        /*00a4*/ 	.word	0xffffffff


	//   ....[11]....
        /*00a8*/ 	.word	0xffffffff


	//   ....[12]....
        /*00ac*/ 	.word	0xffffffff


	//   ....[13]....
        /*00b0*/ 	.word	0xffffffff


	//   ....[14]....
        /*00b4*/ 	.word	0xffffffff


	//   ....[15]....
        /*00b8*/ 	.word	0xffffffff


	//----- nvinfo : EIATTR_COOP_GROUP_INSTR_OFFSETS
	.align		4
.L_29377:
        /*00bc*/ 	.byte	0x04, 0x28
        /*00be*/ 	.short	(.L_29379 - .L_29378)


	//   ....[0]....
.L_29378:
        /*00c0*/ 	.word	0x000002f0


	//   ....[1]....
        /*00c4*/ 	.word	0x00000380


	//   ....[2]....
        /*00c8*/ 	.word	0x000003d0


	//   ....[3]....
        /*00cc*/ 	.word	0x00000400


	//   ....[4]....
        /*00d0*/ 	.word	0x00000430


	//   ....[5]....
        /*00d4*/ 	.word	0x000004d0


	//   ....[6]....
        /*00d8*/ 	.word	0x000004f0


	//   ....[7]....
        /*00dc*/ 	.word	0x00000510


	//   ....[8]....
        /*00e0*/ 	.word	0x00000680


	//   ....[9]....
        /*00e4*/ 	.word	0x00000720


	//   ....[10]....
        /*00e8*/ 	.word	0x00000740


	//   ....[11]....
        /*00ec*/ 	.word	0x00000760


	//   ....[12]....
        /*00f0*/ 	.word	0x00000780


	//   ....[13]....
        /*00f4*/ 	.word	0x00000810


	//   ....[14]....
        /*00f8*/ 	.word	0x00000830


	//   ....[15]....
        /*00fc*/ 	.word	0x00000850


	//----- nvinfo : EIATTR_EXIT_INSTR_OFFSETS
	.align		4
.L_29379:
        /*0100*/ 	.byte	0x04, 0x1c
        /*0102*/ 	.short	(.L_29381 - .L_29380)


	//   ....[0]....
.L_29380:
        /*0104*/ 	.word	0x00000860


	//   ....[1]....
        /*0108*/ 	.word	0x00001980


	//   ....[2]....
        /*010c*/ 	.word	0x000019c0


	//   ....[3]....
        /*0110*/ 	.word	0x00001ba0


	//----- nvinfo : EIATTR_CRS_STACK_SIZE
	.align		4
.L_29381:
        /*0114*/ 	.byte	0x04, 0x1e
        /*0116*/ 	.short	(.L_29383 - .L_29382)
.L_29382:
        /*0118*/ 	.word	0x00000000


	//----- nvinfo : EIATTR_CBANK_PARAM_SIZE
	.align		4
.L_29383:
        /*011c*/ 	.byte	0x03, 0x19
        /*011e*/ 	.short	0x002c


	//----- nvinfo : EIATTR_PARAM_CBANK
	.align		4
        /*0120*/ 	.byte	0x04, 0x0a
        /*0122*/ 	.short	(.L_29385 - .L_29384)
	.align		4
.L_29384:
        /*0124*/ 	.word	index@(.nv.constant0._ZN4vllm32paged_attention_v2_reduce_kernelItLi128ELi128ELi512EEEvPT_PKfS4_PKS1_PKii)
        /*0128*/ 	.short	0x0210
        /*012a*/ 	.short	0x002c


	//----- nvinfo : EIATTR_SW_WAR
	.align		4
.L_29385:
        /*012c*/ 	.byte	0x04, 0x36
        /*012e*/ 	.short	(.L_29387 - .L_29386)
.L_29386:
        /*0130*/ 	.word	0x00000008
.L_29387:


//--------------------- .nv.info._ZN4vllm25paged_attention_v2_kernelIttLi128ELi8ELi128ELNS_18Fp8KVCacheDataTypeE0ELb1ELi512EEEvPfS2_PT_PKS3_PKT0_S9_ifPKiSB_iPKfiiiSD_SD_iiiii --------------------------
	.section	.nv.info._ZN4vllm25paged_attention_v2_kernelIttLi128ELi8ELi128ELNS_18Fp8KVCacheDataTypeE0ELb1ELi512EEEvPfS2_PT_PKS3_PKT0_S9_ifPKiSB_iPKfiiiSD_SD_iiiii,"",@"SHT_CUDA_INFO"
	.sectionflags	@""
	.align	4


	//----- nvinfo : EIATTR_CUDA_API_VERSION
	.align		4
        /*0000*/ 	.byte	0x04, 0x37
        /*0002*/ 	.short	(.L_29389 - .L_29388)
.L_29388:
        /*0004*/ 	.word	0x00000082


	//----- nvinfo : EIATTR_KPARAM_INFO
	.align		4
.L_29389:
        /*0008*/ 	.byte	0x04, 0x17
        /*000a*/ 	.short	(.L_29391 - .L_29390)
.L_29390:
        /*000c*/ 	.word	0x00000000
        /*0010*/ 	.short	0x0015
        /*0012*/ 	.short	0x0088
        /*0014*/ 	.byte	0x00, 0xf0, 0x11, 0x00


	//----- nvinfo : EIATTR_KPARAM_INFO
	.align		4
.L_29391:
        /*0018*/ 	.byte	0x04, 0x17
        /*001a*/ 	.short	(.L_29393 - .L_29392)
.L_29392:
        /*001c*/ 	.word	0x00000000
        /*0020*/ 	.short	0x0014
        /*0022*/ 	.short	0x0084
        /*0024*/ 	.byte	0x00, 0xf0, 0x11, 0x00


	//----- nvinfo : EIATTR_KPARAM_INFO
	.align		4
.L_29393:
        /*0028*/ 	.byte	0x04, 0x17
        /*002a*/ 	.short	(.L_29395 - .L_29394)
.L_29394:
        /*002c*/ 	.word	0x00000000
        /*0030*/ 	.short	0x0013
        /*0032*/ 	.short	0x0080
        /*0034*/ 	.byte	0x00, 0xf0, 0x11, 0x00


	//----- nvinfo : EIATTR_KPARAM_INFO
	.align		4
.L_29395:
        /*0038*/ 	.byte	0x04, 0x17
        /*003a*/ 	.short	(.L_29397 - .L_29396)
.L_29396:
        /*003c*/ 	.word	0x00000000
        /*0040*/ 	.short	0x0012
        /*0042*/ 	.short	0x007c
        /*0044*/ 	.byte	0x00, 0xf0, 0x11, 0x00


	//----- nvinfo : EIATTR_KPARAM_INFO
	.align		4
.L_29397:
        /*0048*/ 	.byte	0x04, 0x17
        /*004a*/ 	.short	(.L_29399 - .L_29398)
.L_29398:
        /*004c*/ 	.word	0x00000000
        /*0050*/ 	.short	0x0011
        /*0052*/ 	.short	0x0078
        /*0054*/ 	.byte	0x00, 0xf0, 0x11, 0x00


	//----- nvinfo : EIATTR_KPARAM_INFO
	.align		4
.L_29399:
        /*0058*/ 	.byte	0x04, 0x17
        /*005a*/ 	.short	(.L_29401 - .L_29400)
.L_29400:
        /*005c*/ 	.word	0x00000000
        /*0060*/ 	.short	0x0010
        /*0062*/ 	.short	0x0070
        /*0064*/ 	.byte	0x00, 0xf0, 0x21, 0x00


	//----- nvinfo : EIATTR_KPARAM_INFO
	.align		4
.L_29401:
        /*0068*/ 	.byte	0x04, 0x17
        /*006a*/ 	.short	(.L_29403 - .L_29402)
.L_29402:
        /*006c*/ 	.word	0x00000000
        /*0070*/ 	.short	0x000f
        /*0072*/ 	.short	0x0068
        /*0074*/ 	.byte	0x00, 0xf0, 0x21, 0x00


	//----- nvinfo : EIATTR_KPARAM_INFO
	.align		4
.L_29403:
        /*0078*/ 	.byte	0x04, 0x17
        /*007a*/ 	.short	(.L_29405 - .L_29404)
.L_29404:
        /*007c*/ 	.word	0x00000000
        /*0080*/ 	.short	0x000e
        /*0082*/ 	.short	0x0060
        /*0084*/ 	.byte	0x00, 0xf0, 0x11, 0x00


	//----- nvinfo : EIATTR_KPARAM_INFO
	.align		4
.L_29405:
        /*0088*/ 	.byte	0x04, 0x17
        /*008a*/ 	.short	(.L_29407 - .L_29406)
.L_29406:
        /*008c*/ 	.word	0x00000000
        /*0090*/ 	.short	0x000d
        /*0092*/ 	.short	0x005c
        /*0094*/ 	.byte	0x00, 0xf0, 0x11, 0x00


	//----- nvinfo : EIATTR_KPARAM_INFO
	.align		4
.L_29407:
        /*0098*/ 	.byte	0x04, 0x17
        /*009a*/ 	.short	(.L_29409 - .L_29408)
.L_29408:
        /*009c*/ 	.word	0x00000000
        /*00a0*/ 	.short	0x000c
        /*00a2*/ 	.short	0x0058
        /*00a4*/ 	.byte	0x00, 0xf0, 0x11, 0x00


	//----- nvinfo : EIATTR_KPARAM_INFO
	.align		4
.L_29409:
        /*00a8*/ 	.byte	0x04, 0x17
        /*00aa*/ 	.short	(.L_29411 - .L_29410)
.L_29410:
        /*00ac*/ 	.word	0x00000000
        /*00b0*/ 	.short	0x000b
        /*00b2*/ 	.short	0x0050
        /*00b4*/ 	.byte	0x00, 0xf0, 0x21, 0x00


	//----- nvinfo : EIATTR_KPARAM_INFO
	.align		4
.L_29411:
        /*00b8*/ 	.byte	0x04, 0x17
        /*00ba*/ 	.short	(.L_29413 - .L_29412)
.L_29412:
        /*00bc*/ 	.word	0x00000000
        /*00c0*/ 	.short	0x000a
        /*00c2*/ 	.short	0x0048
        /*00c4*/ 	.byte	0x00, 0xf0, 0x11, 0x00


	//----- nvinfo : EIATTR_KPARAM_INFO
	.align		4
.L_29413:
        /*00c8*/ 	.byte	0x04, 0x17
        /*00ca*/ 	.short	(.L_29415 - .L_29414)
.L_29414:
        /*00cc*/ 	.word	0x00000000
        /*00d0*/ 	.short	0x0009
        /*00d2*/ 	.short	0x0040
        /*00d4*/ 	.byte	0x00, 0xf0, 0x21, 0x00


	//----- nvinfo : EIATTR_KPARAM_INFO
	.align		4
.L_29415:
        /*00d8*/ 	.byte	0x04, 0x17
        /*00da*/ 	.short	(.L_29417 - .L_29416)
.L_29416:
        /*00dc*/ 	.word	0x00000000
        /*00e0*/ 	.short	0x0008
        /*00e2*/ 	.short	0x0038
        /*00e4*/ 	.byte	0x00, 0xf0, 0x21, 0x00


	//----- nvinfo : EIATTR_KPARAM_INFO
	.align		4
.L_29417:
        /*00e8*/ 	.byte	0x04, 0x17
        /*00ea*/ 	.short	(.L_29419 - .L_29418)
.L_29418:
        /*00ec*/ 	.word	0x00000000
        /*00f0*/ 	.short	0x0007
        /*00f2*/ 	.short	0x0034
        /*00f4*/ 	.byte	0x00, 0xf0, 0x11, 0x00


	//----- nvinfo : EIATTR_KPARAM_INFO
	.align		4
.L_29419:
        /*00f8*/ 	.byte	0x04, 0x17
        /*00fa*/ 	.short	(.L_29421 - .L_29420)
.L_29420:
        /*00fc*/ 	.word	0x00000000
        /*0100*/ 	.short	0x0006
        /*0102*/ 	.short	0x0030
        /*0104*/ 	.byte	0x00, 0xf0, 0x11, 0x00


	//----- nvinfo : EIATTR_KPARAM_INFO
	.align		4
.L_29421:
        /*0108*/ 	.byte	0x04, 0x17
        /*010a*/ 	.short	(.L_29423 - .L_29422)
.L_29422:
        /*010c*/ 	.word	0x00000000
        /*0110*/ 	.short	0x0005
        /*0112*/ 	.short	0x0028
        /*0114*/ 	.byte	0x00, 0xf0, 0x21, 0x00


	//----- nvinfo : EIATTR_KPARAM_INFO
	.align		4
.L_29423:
        /*0118*/ 	.byte	0x04, 0x17
        /*011a*/ 	.short	(.L_29425 - .L_29424)
.L_29424:
        /*011c*/ 	.word	0x00000000
        /*0120*/ 	.short	0x0004
        /*0122*/ 	.short	0x0020
        /*0124*/ 	.byte	0x00, 0xf0, 0x21, 0x00


	//----- nvinfo : EIATTR_KPARAM_INFO
	.align		4
.L_29425:
        /*0128*/ 	.byte	0x04, 0x17
        /*012a*/ 	.short	(.L_29427 - .L_29426)
.L_29426:
        /*012c*/ 	.word	0x00000000
        /*0130*/ 	.short	0x0003
        /*0132*/ 	.short	0x0018
        /*0134*/ 	.byte	0x00, 0xf0, 0x21, 0x00


	//----- nvinfo : EIATTR_KPARAM_INFO
	.align		4
.L_29427:
        /*0138*/ 	.byte	0x04, 0x17
        /*013a*/ 	.short	(.L_29429 - .L_29428)
.L_29428:
        /*013c*/ 	.word	0x00000000
        /*0140*/ 	.short	0x0002
        /*0142*/ 	.short	0x0010
        /*0144*/ 	.byte	0x00, 0xf0, 0x21, 0x00


	//----- nvinfo : EIATTR_KPARAM_INFO
	.align		4
.L_29429:
        /*0148*/ 	.byte	0x04, 0x17
        /*014a*/ 	.short	(.L_29431 - .L_29430)
.L_29430:
        /*014c*/ 	.word	0x00000000
        /*0150*/ 	.short	0x0001
        /*0152*/ 	.short	0x0008
        /*0154*/ 	.byte	0x00, 0xf0, 0x21, 0x00


	//----- nvinfo : EIATTR_KPARAM_INFO
	.align		4
.L_29431:
        /*0158*/ 	.byte	0x04, 0x17
        /*015a*/ 	.short	(.L_29433 - .L_29432)
.L_29432:
        /*015c*/ 	.word	0x00000000
        /*0160*/ 	.short	0x0000
        /*0162*/ 	.short	0x0000
        /*0164*/ 	.byte	0x00, 0xf0, 0x21, 0x00


	//----- nvinfo : EIATTR_SPARSE_MMA_MASK
	.align		4
.L_29433:
        /*0168*/ 	.byte	0x03, 0x50
        /*016a*/ 	.short	0x0000


	//----- nvinfo : EIATTR_MAXREG_COUNT
	.align		4
        /*016c*/ 	.byte	0x03, 0x1b
        /*016e*/ 	.short	0x00ff


	//----- nvinfo : EIATTR_NUM_BARRIERS
	.align		4
        /*0170*/ 	.byte	0x02, 0x4c
        /*0172*/ 	.byte	0x01
	.zero		1


	//----- nvinfo : EIATTR_MERCURY_ISA_VERSION
	.align		4
        /*0174*/ 	.byte	0x03, 0x5f
        /*0176*/ 	.short	0x0101


	//----- nvinfo : EIATTR_COOP_GROUP_MASK_REGIDS
	.align		4
        /*0178*/ 	.byte	0x04, 0x29
        /*017a*/ 	.short	(.L_29435 - .L_29434)


	//   ....[0]....
.L_29434:
        /*017c*/ 	.word	0xffffffff


	//   ....[1]....
        /*0180*/ 	.word	0xffffffff


	//   ....[2]....
        /*0184*/ 	.word	0xffffffff


	//   ....[3]....
        /*0188*/ 	.word	0xffffffff


	//   ....[4]....
        /*018c*/ 	.word	0xffffffff


	//   ....[5]....
        /*0190*/ 	.word	0xffffffff


	//   ....[6]....
        /*0194*/ 	.word	0xffffffff


	//   ....[7]....
        /*0198*/ 	.word	0xffffffff


	//   ....[8]....
        /*019c*/ 	.word	0xffffffff


	//   ....[9]....
        /*01a0*/ 	.word	0xffffffff


	//   ....[10]....
        /*01a4*/ 	.word	0xffffffff


	//   ....[11]....
        /*01a8*/ 	.word	0xffffffff


	//   ....[12]....
        /*01ac*/ 	.word	0xffffffff


	//   ....[13]....
        /*01b0*/ 	.word	0xffffffff


	//   ....[14]....
        /*01b4*/ 	.word	0xffffffff


	//   ....[15]....
        /*01b8*/ 	.word	0xffffffff


	//   ....[16]....
        /*01bc*/ 	.word	0x0500001b


	//   ....[17]....
        /*01c0*/ 	.word	0x0500001b


	//   ....[18]....
        /*01c4*/ 	.word	0x0500001b


	//   ....[19]....
        /*01c8*/ 	.word	0x0500001b


	//   ....[20]....
        /*01cc*/ 	.word	0x0500001b


	//----- nvinfo : EIATTR_COOP_GROUP_INSTR_OFFSETS
	.align		4
.L_29435:
        /*01d0*/ 	.byte	0x04, 0x28
        /*01d2*/ 	.short	(.L_29437 - .L_29436)


	//   ....[0]....
.L_29436:
        /*01d4*/ 	.word	0x00002be0


	//   ....[1]....
        /*01d8*/ 	.word	0x00002c00


	//   ....[2]....
        /*01dc*/ 	.word	0x00002e30


	//   ....[3]....
        /*01e0*/ 	.word	0x00002e50


	//   ....[4]....
        /*01e4*/ 	.word	0x00002e70


	//   ....[5]....
        /*01e8*/ 	.word	0x00003050


	//   ....[6]....
        /*01ec*/ 	.word	0x00003070


	//   ....[7]....
        /*01f0*/ 	.word	0x00003090


	//   ....[8]....
        /*01f4*/ 	.word	0x00003f50


	//   ....[9]....
        /*01f8*/ 	.word	0x00003fd0


	//   ....[10]....
        /*01fc*/ 	.word	0x00004030


	//   ....[11]....
        /*0200*/ 	.word	0x00004080


	//   ....[12]....
        /*0204*/ 	.word	0x000040c0


	//   ....[13]....
        /*0208*/ 	.word	0x00004110


	//   ....[14]....
        /*020c*/ 	.word	0x00004130


	//   ....[15]....
        /*0210*/ 	.word	0x00004150


	//   ....[16]....
        /*0214*/ 	.word	0x00006610


	//   ....[17]....
        /*0218*/ 	.word	0x000066b0


	//   ....[18]....
        /*021c*/ 	.word	0x00006740


	//   ....[19]....
        /*0220*/ 	.word	0x000067e0


	//   ....[20]....
        /*0224*/ 	.word	0x00006850


	//----- nvinfo : EIATTR_EXIT_INSTR_OFFSETS
	.align		4
.L_29437:
        /*0228*/ 	.byte	0x04, 0x1c
        /*022a*/ 	.short	(.L_29439 - .L_29438)


	//   ....[0]....
.L_29438:
        /*022c*/ 	.word	0x00000090


	//   ....[1]....
        /*0230*/ 	.word	0x000062a0


	//   ....[2]....
        /*0234*/ 	.word	0x000065b0


	//----- nvinfo : EIATTR_CRS_STACK_SIZE
	.align		4
.L_29439:
        /*0238*/ 	.byte	0x04, 0x1e
        /*023a*/ 	.short	(.L_29441 - .L_29440)
.L_29440:
        /*023c*/ 	.word	0x00000000


	//----- nvinfo : EIATTR_CBANK_PARAM_SIZE
	.align		4
.L_29441:
        /*0240*/ 	.byte	0x03, 0x19
        /*0242*/ 	.short	0x008c


	//----- nvinfo : EIATTR_PARAM_CBANK
	.align		4
        /*0244*/ 	.byte	0x04, 0x0a
        /*0246*/ 	.short	(.L_29443 - .L_29442)
	.align		4
.L_29442:
        /*0248*/ 	.word	index@(.nv.constant0._ZN4vllm25paged_attention_v2_kernelIttLi128ELi8ELi128ELNS_18Fp8KVCacheDataTypeE0ELb1ELi512EEEvPfS2_PT_PKS3_PKT0_S9_ifPKiSB_iPKfiiiSD_SD_iiiii)
        /*024c*/ 	.short	0x0210
        /*024e*/ 	.short	0x008c


	//----- nvinfo : EIATTR_SW_WAR
	.align		4
.L_29443:
        /*0250*/ 	.byte	0x04, 0x36
        /*0252*/ 	.short	(.L_29445 - .L_29444)
.L_29444:
        /*0254*/ 	.word	0x00000008
.L_29445:


//--------------------- .nv.info._ZN4vllm32paged_attention_v2_reduce_kernelItLi120ELi128ELi512EEEvPT_PKfS4_PKS1_PKii --------------------------
	.section	.nv.info._ZN4vllm32paged_attention_v2_reduce_kernelItLi120ELi128ELi512EEEvPT_PKfS4_PKS1_PKii,"",@"SHT_CUDA_INFO"
	.sectionflags	@""
	.align	4


	//----- nvinfo : EIATTR_CUDA_API_VERSION
	.align		4
        /*0000*/ 	.byte	0x04, 0x37
        /*0002*/ 	.short	(.L_29447 - .L_29446)
.L_29446:
        /*0004*/ 	.word	0x00000082


	//----- nvinfo : EIATTR_KPARAM_INFO
	.align		4
.L_29447:
        /*0008*/ 	.byte	0x04, 0x17
        /*000a*/ 	.short	(.L_29449 - .L_29448)
.L_29448:
        /*000c*/ 	.word	0x00000000
        /*0010*/ 	.short	0x0005
        /*0012*/ 	.short	0x0028
        /*0014*/ 	.byte	0x00, 0xf0, 0x11, 0x00


	//----- nvinfo : EIATTR_KPARAM_INFO
	.align		4
.L_29449:
        /*0018*/ 	.byte	0x04, 0x17
        /*001a*/ 	.short	(.L_29451 - .L_29450)
.L_29450:
        /*001c*/ 	.word	0x00000000
        /*0020*/ 	.short	0x0004
        /*0022*/ 	.short	0x0020
        /*0024*/ 	.byte	0x00, 0xf0, 0x21, 0x00


	//----- nvinfo : EIATTR_KPARAM_INFO
	.align		4
.L_29451:
        /*0028*/ 	.byte	0x04, 0x17
        /*002a*/ 	.short	(.L_29453 - .L_29452)
.L_29452:
        /*002c*/ 	.word	0x00000000
        /*0030*/ 	.short	0x0003
        /*0032*/ 	.short	0x0018
        /*0034*/ 	.byte	0x00, 0xf0, 0x21, 0x00


	//----- nvinfo : EIATTR_KPARAM_INFO
	.align		4
.L_29453:
        /*0038*/ 	.byte	0x04, 0x17
        /*003a*/ 	.short	(.L_29455 - .L_29454)
.L_29454:
        /*003c*/ 	.word	0x00000000
        /*0040*/ 	.short	0x0002
        /*0042*/ 	.short	0x0010
        /*0044*/ 	.byte	0x00, 0xf0, 0x21, 0x00


	//----- nvinfo : EIATTR_KPARAM_INFO
	.align		4
.L_29455:
        /*0048*/ 	.byte	0x04, 0x17
        /*004a*/ 	.short	(.L_29457 - .L_29456)
.L_29456:
        /*004c*/ 	.word	0x00000000
        /*0050*/ 	.short	0x0001
        /*0052*/ 	.short	0x0008
        /*0054*/ 	.byte	0x00, 0xf0, 0x21, 0x00


	//----- nvinfo : EIATTR_KPARAM_INFO
	.align		4
.L_29457:
        /*0058*/ 	.byte	0x04, 0x17
        /*005a*/ 	.short	(.L_29459 - .L_29458)
.L_29458:
        /*005c*/ 	.word	0x00000000
        /*0060*/ 	.short	0x0000
        /*0062*/ 	.short	0x0000
        /*0064*/ 	.byte	0x00, 0xf0, 0x21, 0x00


	//----- nvinfo : EIATTR_SPARSE_MMA_MASK
	.align		4
.L_29459:
        /*0068*/ 	.byte	0x03, 0x50
        /*006a*/ 	.short	0x0000


	//----- nvinfo : EIATTR_MAXREG_COUNT
	.align		4
        /*006c*/ 	.byte	0x03, 0x1b
        /*006e*/ 	.short	0x00ff


	//----- nvinfo : EIATTR_NUM_BARRIERS
	.align		4
        /*0070*/ 	.byte	0x02, 0x4c
        /*0072*/ 	.byte	0x01
	.zero		1


	//----- nvinfo : EIATTR_MERCURY_ISA_VERSION
	.align		4
        /*0074*/ 	.byte	0x03, 0x5f
        /*0076*/ 	.short	0x0101


	//----- nvinfo : EIATTR_COOP_GROUP_MASK_REGIDS
	.align		4
        /*0078*/ 	.byte	0x04, 0x29
        /*007a*/ 	.short	(.L_29461 - .L_29460)


	//   ....[0]....
.L_29460:
        /*007c*/ 	.word	0xffffffff


	//   ....[1]....
        /*0080*/ 	.word	0xffffffff


	//   ....[2]....
        /*0084*/ 	.word	0xffffffff


	//   ....[3]....
        /*0088*/ 	.word	0xffffffff


	//   ....[4]....
        /*008c*/ 	.word	0xffffffff


	//   ....[5]....
        /*0090*/ 	.word	0xffffffff


	//   ....[6]....
        /*0094*/ 	.word	0xffffffff


	//   ....[7]....
        /*0098*/ 	.word	0xffffffff


	//   ....[8]....
        /*009c*/ 	.word	0xffffffff


	//   ....[9]....
        /*00a0*/ 	.word	0xffffffff


	//   ....[10]....
        /*00a4*/ 	.word	0xffffffff


	//   ....[11]....
        /*00a8*/ 	.word	0xffffffff


	//   ....[12]....
        /*00ac*/ 	.word	0xffffffff


	//   ....[13]....
        /*00b0*/ 	.word	0xffffffff


	//   ....[14]....
        /*00b4*/ 	.word	0xffffffff


	//   ....[15]....
        /*00b8*/ 	.word	0xffffffff


	//----- nvinfo : EIATTR_COOP_GROUP_INSTR_OFFSETS
	.align		4
.L_29461:
        /*00bc*/ 	.byte	0x04, 0x28
        /*00be*/ 	.short	(.L_29463 - .L_29462)


	//   ....[0]....
.L_29462:
        /*00c0*/ 	.word	0x000002f0


	//   ....[1]....
        /*00c4*/ 	.word	0x00000370


	//   ....[2]....
        /*00c8*/ 	.word	0x000003b0


	//   ....[3]....
        /*00cc*/ 	.word	0x00000400


	//   ....[4]....
        /*00d0*/ 	.word	0x00000460


	//   ....[5]....
        /*00d4*/ 	.word	0x000004c0


	//   ....[6]....
        /*00d8*/ 	.word	0x000004e0


	//   ....[7]....
        /*00dc*/ 	.word	0x00000510


	//   ....[8]....
        /*00e0*/ 	.word	0x00000680


	//   ....[9]....
        /*00e4*/ 	.word	0x00000700


	//   ....[10]....
        /*00e8*/ 	.word	0x00000720


	//   ....[11]....
        /*00ec*/ 	.word	0x00000750


	//   ....[12]....
        /*00f0*/ 	.word	0x00000780


	//   ....[13]....
        /*00f4*/ 	.word	0x00000800


	//   ....[14]....
        /*00f8*/ 	.word	0x00000820


	//   ....[15]....
        /*00fc*/ 	.word	0x00000850


	//----- nvinfo : EIATTR_EXIT_INSTR_OFFSETS
	.align		4
.L_29463:
        /*0100*/ 	.byte	0x04, 0x1c
        /*0102*/ 	.short	(.L_29465 - .L_29464)


	//   ....[0]....
.L_29464:
        /*0104*/ 	.word	0x00000860


	//   ....[1]....
        /*0108*/ 	.word	0x00001760


	//   ....[2]....
        /*010c*/ 	.word	0x000017a0


	//   ....[3]....
        /*0110*/ 	.word	0x00001980


	//----- nvinfo : EIATTR_CRS_STACK_SIZE
	.align		4
.L_29465:
        /*0114*/ 	.byte	0x04, 0x1e
        /*0116*/ 	.short	(.L_29467 - .L_29466)
.L_29466:
        /*0118*/ 	.word	0x00000000


	//----- nvinfo : EIATTR_CBANK_PARAM_SIZE
	.align		4
.L_29467:
        /*011c*/ 	.byte	0x03, 0x19
        /*011e*/ 	.short	0x002c


	//----- nvinfo : EIATTR_PARAM_CBANK
	.align		4
        /*0120*/ 	.byte	0x04, 0x0a
        /*0122*/ 	.short	(.L_29469 - .L_29468)
	.align		4
.L_29468:
        /*0124*/ 	.word	index@(.nv.constant0._ZN4vllm32paged_attention_v2_reduce_kernelItLi120ELi128ELi512EEEvPT_PKfS4_PKS1_PKii)
        /*0128*/ 	.short	0x0210
        /*012a*/ 	.short	0x002c


	//----- nvinfo : EIATTR_SW_WAR
	.align		4
.L_29469:
        /*012c*/ 	.byte	0x04, 0x36
        /*012e*/ 	.short	(.L_29471 - .L_29470)
.L_29470:
        /*0130*/ 	.word	0x00000008
.L_29471:


//--------------------- .nv.info._ZN4vllm25paged_attention_v2_kernelIttLi120ELi8ELi128ELNS_18Fp8KVCacheDataTypeE0ELb1ELi512EEEvPfS2_PT_PKS3_PKT0_S9_ifPKiSB_iPKfiiiSD_SD_iiiii --------------------------
	.section	.nv.info._ZN4vllm25paged_attention_v2_kernelIttLi120ELi8ELi128ELNS_18Fp8KVCacheDataTypeE0ELb1ELi512EEEvPfS2_PT_PKS3_PKT0_S9_ifPKiSB_iPKfiiiSD_SD_iiiii,"",@"SHT_CUDA_INFO"
	.sectionflags	@""
	.align	4


	//----- nvinfo : EIATTR_CUDA_API_VERSION
	.align		4
        /*0000*/ 	.byte	0x04, 0x37
        /*0002*/ 	.short	(.L_29473 - .L_29472)
.L_29472:
        /*0004*/ 	.word	0x00000082


	//----- nvinfo : EIATTR_KPARAM_INFO
	.align		4
.L_29473:
        /*0008*/ 	.byte	0x04, 0x17
        /*000a*/ 	.short	(.L_29475 - .L_29474)
.L_29474:
        /*000c*/ 	.word	0x00000000
        /*0010*/ 	.short	0x0015
        /*0012*/ 	.short	0x0088
        /*0014*/ 	.byte	0x00, 0xf0, 0x11, 0x00


	//----- nvinfo : EIATTR_KPARAM_INFO
	.align		4
.L_29475:
        /*0018*/ 	.byte	0x04, 0x17
        /*001a*/ 	.short	(.L_29477 - .L_29476)
.L_29476:
        /*001c*/ 	.word	0x00000000
        /*0020*/ 	.short	0x0014
        /*0022*/ 	.short	0x0084
        /*0024*/ 	.byte	0x00, 0xf0, 0x11, 0x00


	//----- nvinfo : EIATTR_KPARAM_INFO
	.align		4
.L_29477:
        /*0028*/ 	.byte	0x04, 0x17
        /*002a*/ 	.short	(.L_29479 - .L_29478)
.L_29478:
        /*002c*/ 	.word	0x00000000
        /*0030*/ 	.short	0x0013
        /*0032*/ 	.short	0x0080
        /*0034*/ 	.byte	0x00, 0xf0, 0x11, 0x00


	//----- nvinfo : EIATTR_KPARAM_INFO
	.align		4
.L_29479:
        /*0038*/ 	.byte	0x04, 0x17
        /*003a*/ 	.short	(.L_29481 - .L_29480)
.L_29480:
        /*003c*/ 	.word	0x00000000
        /*0040*/ 	.short	0x0012
        /*0042*/ 	.short	0x007c
        /*0044*/ 	.byte	0x00, 0xf0, 0x11, 0x00


	//----- nvinfo : EIATTR_KPARAM_INFO
	.align		4
.L_29481:
        /*0048*/ 	.byte	0x04, 0x17
        /*004a*/ 	.short	(.L_29483 - .L_29482)
.L_29482:
        /*004c*/ 	.word	0x00000000
        /*0050*/ 	.short	0x0011
        /*0052*/ 	.short	0x0078
        /*0054*/ 	.byte	0x00, 0xf0, 0x11, 0x00


	//----- nvinfo : EIATTR_KPARAM_INFO
	.align		4
.L_29483:
        /*0058*/ 	.byte	0x04, 0x17
        /*005a*/ 	.short	(.L_29485 - .L_29484)
.L_29484:
        /*005c*/ 	.word	0x00000000
        /*0060*/ 	.short	0x0010
        /*0062*/ 	.short	0x0070
        /*0064*/ 	.byte	0x00, 0xf0, 0x21, 0x00


	//----- nvinfo : EIATTR_KPARAM_INFO
	.align		4
.L_29485:
        /*0068*/ 	.byte	0x04, 0x17
        /*006a*/ 	.short	(.L_29487 - .L_29486)
.L_29486:
        /*006c*/ 	.word	0x00000000
        /*0070*/ 	.short	0x000f
        /*0072*/ 	.short	0x0068
        /*0074*/ 	.byte	0x00, 0xf0, 0x21, 0x00


	//----- nvinfo : EIATTR_KPARAM_INFO
	.align		4
.L_29487:
        /*0078*/ 	.byte	0x04, 0x17
        /*007a*/ 	.short	(.L_29489 - .L_29488)
.L_29488:
        /*007c*/ 	.word	0x00000000
        /*0080*/ 	.short	0x000e
        /*0082*/ 	.short	0x0060
        /*0084*/ 	.byte	0x00, 0xf0, 0x11, 0x00


	//----- nvinfo : EIATTR_KPARAM_INFO
	.align		4
.L_29489:
        /*0088*/ 	.byte	0x04, 0x17
        /*008a*/ 	.short	(.L_29491 - .L_29490)
.L_29490:
        /*008c*/ 	.word	0x00000000
        /*0090*/ 	.short	0x000d
        /*0092*/ 	.short	0x005c
        /*0094*/ 	.byte	0x00, 0xf0, 0x11, 0x00


	//----- nvinfo : EIATTR_KPARAM_INFO
	.align		4
.L_29491:
        /*0098*/ 	.byte	0x04, 0x17
        /*009a*/ 	.short	(.L_29493 - .L_29492)
.L_29492:
        /*009c*/ 	.word	0x00000000
        /*00a0*/ 	.short	0x000c
        /*00a2*/ 	.short	0x0058
        /*00a4*/ 	.byte	0x00, 0xf0, 0x11, 0x00


	//----- nvinfo : EIATTR_KPARAM_INFO
	.align		4
.L_29493:
        /*00a8*/ 	.byte	0x04, 0x17
        /*00aa*/ 	.short	(.L_29495 - .L_29494)
.L_29494:
        /*00ac*/ 	.word	0x00000000
        /*00b0*/ 	.short	0x000b
        /*00b2*/ 	.short	0x0050
        /*00b4*/ 	.byte	0x00, 0xf0, 0x21, 0x00


	//----- nvinfo : EIATTR_KPARAM_INFO
	.align		4
.L_29495:
        /*00b8*/ 	.byte	0x04, 0x17
        /*00ba*/ 	.short	(.L_29497 - .L_29496)
.L_29496:
        /*00bc*/ 	.word	0x00000000
        /*00c0*/ 	.short	0x000a
        /*00c2*/ 	.short	0x0048
        /*00c4*/ 	.byte	0x00, 0xf0, 0x11, 0x00


	//----- nvinfo : EIATTR_KPARAM_INFO
	.align		4
.L_29497:
        /*00c8*/ 	.byte	0x04, 0x17
        /*00ca*/ 	.short	(.L_29499 - .L_29498)
.L_29498:
        /*00cc*/ 	.word	0x00000000
        /*00d0*/ 	.short	0x0009
        /*00d2*/ 	.short	0x0040
        /*00d4*/ 	.byte	0x00, 0xf0, 0x21, 0x00


	//----- nvinfo : EIATTR_KPARAM_INFO
	.align		4
.L_29499:
        /*00d8*/ 	.byte	0x04, 0x17
        /*00da*/ 	.short	(.L_29501 - .L_29500)
.L_29500:
        /*00dc*/ 	.word	0x00000000
        /*00e0*/ 	.short	0x0008
        /*00e2*/ 	.short	0x0038
        /*00e4*/ 	.byte	0x00, 0xf0, 0x21, 0x00


	//----- nvinfo : EIATTR_KPARAM_INFO
	.align		4
.L_29501:
        /*00e8*/ 	.byte	0x04, 0x17
        /*00ea*/ 	.short	(.L_29503 - .L_29502)
.L_29502:
        /*00ec*/ 	.word	0x00000000
        /*00f0*/ 	.short	0x0007
        /*00f2*/ 	.short	0x0034
        /*00f4*/ 	.byte	0x00, 0xf0, 0x11, 0x00


	//----- nvinfo : EIATTR_KPARAM_INFO
	.align		4
.L_29503:
        /*00f8*/ 	.byte	0x04, 0x17
        /*00fa*/ 	.short	(.L_29505 - .L_29504)
.L_29504:
        /*00fc*/ 	.word	0x00000000
        /*0100*/ 	.short	0x0006
        /*0102*/ 	.short	0x0030
        /*0104*/ 	.byte	0x00, 0xf0, 0x11, 0x00


	//----- nvinfo : EIATTR_KPARAM_INFO
	.align		4
.L_29505:
        /*0108*/ 	.byte	0x04, 0x17
        /*010a*/ 	.short	(.L_29507 - .L_29506)
.L_29506:
        /*010c*/ 	.word	0x00000000
        /*0110*/ 	.short	0x0005
        /*0112*/ 	.short	0x0028
        /*0114*/ 	.byte	0x00, 0xf0, 0x21, 0x00


	//----- nvinfo : EIATTR_KPARAM_INFO
	.align		4
.L_29507:
        /*0118*/ 	.byte	0x04, 0x17
        /*011a*/ 	.short	(.L_29509 - .L_29508)
.L_29508:
        /*011c*/ 	.word	0x00000000
        /*0120*/ 	.short	0x0004
        /*0122*/ 	.short	0x0020
        /*0124*/ 	.byte	0x00, 0xf0, 0x21, 0x00


	//----- nvinfo : EIATTR_KPARAM_INFO
	.align		4
.L_29509:
        /*0128*/ 	.byte	0x04, 0x17
        /*012a*/ 	.short	(.L_29511 - .L_29510)
.L_29510:
        /*012c*/ 	.word	0x00000000
        /*0130*/ 	.short	0x0003
        /*0132*/ 	.short	0x0018
        /*0134*/ 	.byte	0x00, 0xf0, 0x21, 0x00


	//----- nvinfo : EIATTR_KPARAM_INFO
	.align		4
.L_29511:
        /*0138*/ 	.byte	0x04, 0x17
        /*013a*/ 	.short	(.L_29513 - .L_29512)
.L_29512:
        /*013c*/ 	.word	0x00000000
        /*0140*/ 	.short	0x0002
        /*0142*/ 	.short	0x0010
        /*0144*/ 	.byte	0x00, 0xf0, 0x21, 0x00


	//----- nvinfo : EIATTR_KPARAM_INFO
	.align		4
.L_29513:
        /*0148*/ 	.byte	0x04, 0x17
        /*014a*/ 	.short	(.L_29515 - .L_29514)
.L_29514:
        /*014c*/ 	.word	0x00000000
        /*0150*/ 	.short	0x0001
        /*0152*/ 	.short	0x0008
        /*0154*/ 	.byte	0x00, 0xf0, 0x21, 0x00


	//----- nvinfo : EIATTR_KPARAM_INFO
	.align		4
.L_29515:
        /*0158*/ 	.byte	0x04, 0x17
        /*015a*/ 	.short	(.L_29517 - .L_29516)
.L_29516:
        /*015c*/ 	.word	0x00000000
        /*0160*/ 	.short	0x0000
        /*0162*/ 	.short	0x0000
        /*0164*/ 	.byte	0x00, 0xf0, 0x21, 0x00


	//----- nvinfo : EIATTR_SPARSE_MMA_MASK
	.align		4
.L_29517:
        /*0168*/ 	.byte	0x03, 0x50
        /*016a*/ 	.short	0x0000


	//----- nvinfo : EIATTR_MAXREG_COUNT
	.align		4
        /*016c*/ 	.byte	0x03, 0x1b
        /*016e*/ 	.short	0x00ff


	//----- nvinfo : EIATTR_NUM_BARRIERS
	.align		4
        /*0170*/ 	.byte	0x02, 0x4c
        /*0172*/ 	.byte	0x01
	.zero		1


	//----- nvinfo : EIATTR_MERCURY_ISA_VERSION
	.align		4
        /*0174*/ 	.byte	0x03, 0x5f
        /*0176*/ 	.short	0x0101


	//----- nvinfo : EIATTR_COOP_GROUP_MASK_REGIDS
	.align		4
        /*0178*/ 	.byte	0x04, 0x29
        /*017a*/ 	.short	(.L_29519 - .L_29518)


	//   ....[0]....
.L_29518:
        /*017c*/ 	.word	0xffffffff


	//   ....[1]....
        /*0180*/ 	.word	0xffffffff


	//   ....[2]....
        /*0184*/ 	.word	0xffffffff


	//   ....[3]....
        /*0188*/ 	.word	0xffffffff


	//   ....[4]....
        /*018c*/ 	.word	0xffffffff


	//   ....[5]....
        /*0190*/ 	.word	0xffffffff


	//   ....[6]....
        /*0194*/ 	.word	0xffffffff


	//   ....[7]....
        /*0198*/ 	.word	0xffffffff


	//   ....[8]....
        /*019c*/ 	.word	0xffffffff


	//   ....[9]....
        /*01a0*/ 	.word	0xffffffff


	//   ....[10]....
        /*01a4*/ 	.word	0xffffffff


	//   ....[11]....
        /*01a8*/ 	.word	0xffffffff


	//   ....[12]....
        /*01ac*/ 	.word	0xffffffff


	//   ....[13]....
        /*01b0*/ 	.word	0xffffffff


	//   ....[14]....
        /*01b4*/ 	.word	0xffffffff


	//   ....[15]....
        /*01b8*/ 	.word	0xffffffff


	//   ....[16]....
        /*01bc*/ 	.word	0x05000031


	//   ....[17]....
        /*01c0*/ 	.word	0x05000031


	//   ....[18]....
        /*01c4*/ 	.word	0x05000031


	//   ....[19]....
        /*01c8*/ 	.word	0x05000031


	//   ....[20]....
        /*01cc*/ 	.word	0x05000031


	//----- nvinfo : EIATTR_COOP_GROUP_INSTR_OFFSETS
	.align		4
.L_29519:
        /*01d0*/ 	.byte	0x04, 0x28
        /*01d2*/ 	.short	(.L_29521 - .L_29520)


	//   ....[0]....
.L_29520:
        /*01d4*/ 	.word	0x00002890


	//   ....[1]....
        /*01d8*/ 	.word	0x000028b0


	//   ....[2]....
        /*01dc*/ 	.word	0x00002ae0


	//   ....[3]....
        /*01e0*/ 	.word	0x00002b00


	//   ....[4]....
        /*01e4*/ 	.word	0x00002b20


	//   ....[5]....
        /*01e8*/ 	.word	0x00002d00


	//   ....[6]....
        /*01ec*/ 	.word	0x00002d20


	//   ....[7]....
        /*01f0*/ 	.word	0x00002d40


	//   ....[8]....
        /*01f4*/ 	.word	0x00003c00


	//   ....[9]....
        /*01f8*/ 	.word	0x00003c80


	//   ....[10]....
        /*01fc*/ 	.word	0x00003ce0


	//   ....[11]....
        /*0200*/ 	.word	0x00003d30


	//   ....[12]....
        /*0204*/ 	.word	0x00003d70


	//   ....[13]....
        /*0208*/ 	.word	0x00003dc0


	//   ....[14]....
        /*020c*/ 	.word	0x00003de0


	//   ....[15]....
        /*0210*/ 	.word	0x00003e00


	//   ....[16]....
        /*0214*/ 	.word	0x000063f0


	//   ....[17]....
        /*0218*/ 	.word	0x00006490


	//   ....[18]....
        /*021c*/ 	.word	0x00006520


	//   ....[19]....
        /*0220*/ 	.word	0x000065c0


	//   ....[20]....
        /*0224*/ 	.word	0x00006630


	//----- nvinfo : EIATTR_EXIT_INSTR_OFFSETS
	.align		4
.L_29521:
        /*0228*/ 	.byte	0x04, 0x1c
        /*022a*/ 	.short	(.L_29523 - .L_29522)


	//   ....[0]....
.L_29522:
        /*022c*/ 	.word	0x00000090


	//   ....[1]....
        /*0230*/ 	.word	0x000060b0


	//   ....[2]....
        /*0234*/ 	.word	0x00006310


	//   ....[3]....
        /*0238*/ 	.word	0x00006390


	//----- nvinfo : EIATTR_CRS_STACK_SIZE
	.align		4
.L_29523:
        /*023c*/ 	.byte	0x04, 0x1e
        /*023e*/ 	.short	(.L_29525 - .L_29524)
.L_29524:
        /*0240*/ 	.word	0x00000000


	//----- nvinfo : EIATTR_CBANK_PARAM_SIZE
	.align		4
.L_29525:
        /*0244*/ 	.byte	0x03, 0x19
        /*0246*/ 	.short	0x008c


	//----- nvinfo : EIATTR_PARAM_CBANK
	.align		4
        /*0248*/ 	.byte	0x04, 0x0a
        /*024a*/ 	.short	(.L_29527 - .L_29526)
	.align		4
.L_29526:
        /*024c*/ 	.word	index@(.nv.constant0._ZN4vllm25paged_attention_v2_kernelIttLi120ELi8ELi128ELNS_18Fp8KVCacheDataTypeE0ELb1ELi512EEEvPfS2_PT_PKS3_PKT0_S9_ifPKiSB_iPKfiiiSD_SD_iiiii)
        /*0250*/ 	.short	0x0210
        /*0252*/ 	.short	0x008c


	//----- nvinfo : EIATTR_SW_WAR
	.align		4
.L_29527:
        /*0254*/ 	.byte	0x04, 0x36
        /*0256*/ 	.short	(.L_29529 - .L_29528)
.L_29528:
        /*0258*/ 	.word	0x00000008
.L_29529:


//--------------------- .nv.info._ZN4vllm32paged_attention_v2_reduce_kernelItLi112ELi128ELi512EEEvPT_PKfS4_PKS1_PKii --------------------------
	.section	.nv.info._ZN4vllm32paged_attention_v2_reduce_kernelItLi112ELi128ELi512EEEvPT_PKfS4_PKS1_PKii,"",@"SHT_CUDA_INFO"
	.sectionflags	@""
	.align	4


	//----- nvinfo : EIATTR_CUDA_API_VERSION
	.align		4
        /*0000*/ 	.byte	0x04, 0x37
        /*0002*/ 	.short	(.L_29531 - .L_29530)
.L_29530:
        /*0004*/ 	.word	0x00000082


	//----- nvinfo : EIATTR_KPARAM_INFO
	.align		4
.L_29531:
        /*0008*/ 	.byte	0x04, 0x17
        /*000a*/ 	.short	(.L_29533 - .L_29532)
.L_29532:
        /*000c*/ 	.word	0x00000000
        /*0010*/ 	.short	0x0005
        /*0012*/ 	.short	0x0028
        /*0014*/ 	.byte	0x00, 0xf0, 0x11, 0x00


	//----- nvinfo : EIATTR_KPARAM_INFO
	.align		4
.L_29533:
        /*0018*/ 	.byte	0x04, 0x17
        /*001a*/ 	.short	(.L_29535 - .L_29534)
.L_29534:
        /*001c*/ 	.word	0x00000000
        /*0020*/ 	.short	0x0004
        /*0022*/ 	.short	0x0020
        /*0024*/ 	.byte	0x00, 0xf0, 0x21, 0x00


	//----- nvinfo : EIATTR_KPARAM_INFO
	.align		4
.L_29535:
        /*0028*/ 	.byte	0x04, 0x17
        /*002a*/ 	.short	(.L_29537 - .L_29536)
.L_29536:
        /*002c*/ 	.word	0x00000000
        /*0030*/ 	.short	0x0003
        /*0032*/ 	.short	0x0018
        /*0034*/ 	.byte	0x00, 0xf0, 0x21, 0x00


	//----- nvinfo : EIATTR_KPARAM_INFO
	.align		4
.L_29537:
        /*0038*/ 	.byte	0x04, 0x17
        /*003a*/ 	.short	(.L_29539 - .L_29538)
.L_29538:
        /*003c*/ 	.word	0x00000000
        /*0040*/ 	.short	0x0002
        /*0042*/ 	.short	0x0010
        /*0044*/ 	.byte	0x00, 0xf0, 0x21, 0x00


	//----- nvinfo : EIATTR_KPARAM_INFO
	.align		4
.L_29539:
        /*0048*/ 	.byte	0x04, 0x17
        /*004a*/ 	.short	(.L_29541 - .L_29540)
.L_29540:
        /*004c*/ 	.word	0x00000000
        /*0050*/ 	.short	0x0001
        /*0052*/ 	.short	0x0008
        /*0054*/ 	.byte	0x00, 0xf0, 0x21, 0x00


	//----- nvinfo : EIATTR_KPARAM_INFO
	.align		4
.L_29541:
        /*0058*/ 	.byte	0x04, 0x17
        /*005a*/ 	.short	(.L_29543 - .L_29542)
.L_29542:
        /*005c*/ 	.word	0x00000000
        /*0060*/ 	.short	0x0000
        /*0062*/ 	.short	0x0000
        /*0064*/ 	.byte	0x00, 0xf0, 0x21, 0x00


	//----- nvinfo : EIATTR_SPARSE_MMA_MASK
	.align		4
.L_29543:
        /*0068*/ 	.byte	0x03, 0x50
        /*006a*/ 	.short	0x0000


	//----- nvinfo : EIATTR_MAXREG_COUNT
	.align		4
        /*006c*/ 	.byte	0x03, 0x1b
        /*006e*/ 	.short	0x00ff


	//----- nvinfo : EIATTR_NUM_BARRIERS
	.align		4
        /*0070*/ 	.byte	0x02, 0x4c
        /*0072*/ 	.byte	0x01
	.zero		1


	//----- nvinfo : EIATTR_MERCURY_ISA_VERSION
	.align		4
        /*0074*/ 	.byte	0x03, 0x5f
        /*0076*/ 	.short	0x0101


	//----- nvinfo : EIATTR_COOP_GROUP_MASK_REGIDS
	.align		4
        /*0078*/ 	.byte	0x04, 0x29
        /*007a*/ 	.short	(.L_29545 - .L_29544)


	//   ....[0]....
.L_29544:
        /*007c*/ 	.word	0xffffffff


	//   ....[1]....
        /*0080*/ 	.word	0xffffffff


	//   ....[2]....
        /*0084*/ 	.word	0xffffffff


	//   ....[3]....
        /*0088*/ 	.word	0xffffffff


	//   ....[4]....
        /*008c*/ 	.word	0xffffffff


	//   ....[5]....
        /*0090*/ 	.word	0xffffffff


	//   ....[6]....
        /*0094*/ 	.word	0xffffffff


	//   ....[7]....
        /*0098*/ 	.word	0xffffffff


	//   ....[8]....
        /*009c*/ 	.word	0xffffffff


	//   ....[9]....
        /*00a0*/ 	.word	0xffffffff


	//   ....[10]....
        /*00a4*/ 	.word	0xffffffff


	//   ....[11]....
        /*00a8*/ 	.word	0xffffffff


	//   ....[12]....
        /*00ac*/ 	.word	0xffffffff


	//   ....[13]....
        /*00b0*/ 	.word	0xffffffff


	//   ....[14]....
        /*00b4*/ 	.word	0xffffffff


	//   ....[15]....
        /*00b8*/ 	.word	0xffffffff


	//----- nvinfo : EIATTR_COOP_GROUP_INSTR_OFFSETS
	.align		4
.L_29545:
        /*00bc*/ 	.byte	0x04, 0x28
        /*00be*/ 	.short	(.L_29547 - .L_29546)


	//   ....[0]....
.L_29546:
        /*00c0*/ 	.word	0x000002f0


	//   ....[1]....
        /*00c4*/ 	.word	0x00000370


	//   ....[2]....
        /*00c8*/ 	.word	0x000003b0


	//   ....[3]....
        /*00cc*/ 	.word	0x00000400


	//   ....[4]....
        /*00d0*/ 	.word	0x00000460


	//   ....[5]....
        /*00d4*/ 	.word	0x000004c0


	//   ....[6]....
        /*00d8*/ 	.word	0x000004e0


	//   ....[7]....
        /*00dc*/ 	.word	0x00000510


	//   ....[8]....
        /*00e0*/ 	.word	0x00000680


	//   ....[9]....
        /*00e4*/ 	.word	0x00000700


	//   ....[10]....
        /*00e8*/ 	.word	0x00000720


	//   ....[11]....
        /*00ec*/ 	.word	0x00000750


	//   ....[12]....
        /*00f0*/ 	.word	0x00000780


	//   ....[13]....
        /*00f4*/ 	.word	0x00000800


	//   ....[14]....
        /*00f8*/ 	.word	0x00000820


	//   ....[15]....
        /*00fc*/ 	.word	0x00000850


	//----- nvinfo : EIATTR_EXIT_INSTR_OFFSETS
	.align		4
.L_29547:
        /*0100*/ 	.byte	0x04, 0x1c
        /*0102*/ 	.short	(.L_29549 - .L_29548)


	//   ....[0]....
.L_29548:
        /*0104*/ 	.word	0x00000860


	//   ....[1]....
        /*0108*/ 	.word	0x00001760


	//   ....[2]....
        /*010c*/ 	.word	0x000017a0


	//   ....[3]....
        /*0110*/ 	.word	0x00001980


	//----- nvinfo : EIATTR_CRS_STACK_SIZE
	.align		4
.L_29549:
        /*0114*/ 	.byte	0x04, 0x1e
        /*0116*/ 	.short	(.L_29551 - .L_29550)
.L_29550:
        /*0118*/ 	.word	0x00000000


	//----- nvinfo : EIATTR_CBANK_PARAM_SIZE
	.align		4
.L_29551:
        /*011c*/ 	.byte	0x03, 0x19
        /*011e*/ 	.short	0x002c


	//----- nvinfo : EIATTR_PARAM_CBANK
	.align		4
        /*0120*/ 	.byte	0x04, 0x0a
        /*0122*/ 	.short	(.L_29553 - .L_29552)
	.align		4
.L_29552:
        /*0124*/ 	.word	index@(.nv.constant0._ZN4vllm32paged_attention_v2_reduce_kernelItLi112ELi128ELi512EEEvPT_PKfS4_PKS1_PKii)
        /*0128*/ 	.short	0x0210
        /*012a*/ 	.short	0x002c


	//----- nvinfo : EIATTR_SW_WAR
	.align		4
.L_29553:
        /*012c*/ 	.byte	0x04, 0x36
        /*012e*/ 	.short	(.L_29555 - .L_29554)
.L_29554:
        /*0130*/ 	.word	0x00000008
.L_29555:


//--------------------- .nv.info._ZN4vllm25paged_attention_v2_kernelIttLi112ELi8ELi128ELNS_18Fp8KVCacheDataTypeE0ELb1ELi512EEEvPfS2_PT_PKS3_PKT0_S9_ifPKiSB_iPKfiiiSD_SD_iiiii --------------------------
	.section	.nv.info._ZN4vllm25paged_attention_v2_kernelIttLi112ELi8ELi128ELNS_18Fp8KVCacheDataTypeE0ELb1ELi512EEEvPfS2_PT_PKS3_PKT0_S9_ifPKiSB_iPKfiiiSD_SD_iiiii,"",@"SHT_CUDA_INFO"
	.sectionflags	@""
	.align	4


	//----- nvinfo : EIATTR_CUDA_API_VERSION
	.align		4
        /*0000*/ 	.byte	0x04, 0x37
        /*0002*/ 	.short	(.L_29557 - .L_29556)
.L_29556:
        /*0004*/ 	.word	0x00000082


	//----- nvinfo : EIATTR_KPARAM_INFO
	.align		4
.L_29557:
        /*0008*/ 	.byte	0x04, 0x17
        /*000a*/ 	.short	(.L_29559 - .L_29558)
.L_29558:
        /*000c*/ 	.word	0x00000000
        /*0010*/ 	.short	0x0015
        /*0012*/ 	.short	0x0088
        /*0014*/ 	.byte	0x00, 0xf0, 0x11, 0x00


	//----- nvinfo : EIATTR_KPARAM_INFO
	.align		4
.L_29559:
        /*0018*/ 	.byte	0x04, 0x17
        /*001a*/ 	.short	(.L_29561 - .L_29560)
.L_29560:
        /*001c*/ 	.word	0x00000000
        /*0020*/ 	.short	0x0014
        /*0022*/ 	.short	0x0084
        /*0024*/ 	.byte	0x00, 0xf0, 0x11, 0x00


	//----- nvinfo : EIATTR_KPARAM_INFO
	.align		4
.L_29561:
        /*0028*/ 	.byte	0x04, 0x17
        /*002a*/ 	.short	(.L_29563 - .L_29562)
.L_29562:
        /*002c*/ 	.word	0x00000000
        /*0030*/ 	.short	0x0013
        /*0032*/ 	.short	0x0080
        /*0034*/ 	.byte	0x00, 0xf0, 0x11, 0x00


	//----- nvinfo : EIATTR_KPARAM_INFO
	.align		4
.L_29563:
        /*0038*/ 	.byte	0x04, 0x17
        /*003a*/ 	.short	(.L_29565 - .L_29564)
.L_29564:
        /*003c*/ 	.word	0x00000000
        /*0040*/ 	.short	0x0012
        /*0042*/ 	.short	0x007c
        /*0044*/ 	.byte	0x00, 0xf0, 0x11, 0x00


	//----- nvinfo : EIATTR_KPARAM_INFO
	.align		4
.L_29565:
        /*0048*/ 	.byte	0x04, 0x17
        /*004a*/ 	.short	(.L_29567 - .L_29566)
.L_29566:
        /*004c*/ 	.word	0x00000000
        /*0050*/ 	.short	0x0011
        /*0052*/ 	.short	0x0078
        /*0054*/ 	.byte	0x00, 0xf0, 0x11, 0x00


	//----- nvinfo : EIATTR_KPARAM_INFO
	.align		4
.L_29567:
        /*0058*/ 	.byte	0x04, 0x17
        /*005a*/ 	.short	(.L_29569 - .L_29568)
.L_29568:
        /*005c*/ 	.word	0x00000000
        /*0060*/ 	.short	0x0010
        /*0062*/ 	.short	0x0070
        /*0064*/ 	.byte	0x00, 0xf0, 0x21, 0x00


	//----- nvinfo : EIATTR_KPARAM_INFO
	.align		4
.L_29569:
        /*0068*/ 	.byte	0x04, 0x17
        /*006a*/ 	.short	(.L_29571 - .L_29570)
.L_29570:
        /*006c*/ 	.word	0x00000000
        /*0070*/ 	.short	0x000f
        /*0072*/ 	.short	0x0068
        /*0074*/ 	.byte	0x00, 0xf0, 0x21, 0x00


	//----- nvinfo : EIATTR_KPARAM_INFO
	.align		4
.L_29571:
        /*0078*/ 	.byte	0x04, 0x17
        /*007a*/ 	.short	(.L_29573 - .L_29572)
.L_29572:
        /*007c*/ 	.word	0x00000000
        /*0080*/ 	.short	0x000e
        /*0082*/ 	.short	0x0060
        /*0084*/ 	.byte	0x00, 0xf0, 0x11, 0x00


	//----- nvinfo : EIATTR_KPARAM_INFO
	.align		4
.L_29573:
        /*0088*/ 	.byte	0x04, 0x17
        /*008a*/ 	.short	(.L_29575 - .L_29574)
.L_29574:
        /*008c*/ 	.word	0x00000000
        /*0090*/ 	.short	0x000d
        /*0092*/ 	.short	0x005c
        /*0094*/ 	.byte	0x00, 0xf0, 0x11, 0x00


	//----- nvinfo : EIATTR_KPARAM_INFO
	.align		4
.L_29575:
        /*0098*/ 	.byte	0x04, 0x17
        /*009a*/ 	.short	(.L_29577 - .L_29576)
.L_29576:
        /*009c*/ 	.word	0x00000000
        /*00a0*/ 	.short	0x000c
        /*00a2*/ 	.short	0x0058
        /*00a4*/ 	.byte	0x00, 0xf0, 0x11, 0x00


	//----- nvinfo : EIATTR_KPARAM_INFO
	.align		4
.L_29577:
        /*00a8*/ 	.byte	0x04, 0x17
        /*00aa*/ 	.short	(.L_29579 - .L_29578)
.L_29578:
        /*00ac*/ 	.word	0x00000000
        /*00b0*/ 	.short	0x000b
        /*00b2*/ 	.short	0x0050
        /*00b4*/ 	.byte	0x00, 0xf0, 0x21, 0x00


	//----- nvinfo : EIATTR_KPARAM_INFO
	.align		4
.L_29579:
        /*00b8*/ 	.byte	0x04, 0x17
        /*00ba*/ 	.short	(.L_29581 - .L_29580)
.L_29580:
        /*00bc*/ 	.word	0x00000000
        /*00c0*/ 	.short	0x000a
        /*00c2*/ 	.short	0x0048
        /*00c4*/ 	.byte	0x00, 0xf0, 0x11, 0x00


	//----- nvinfo : EIATTR_KPARAM_INFO
	.align		4
.L_29581:
        /*00c8*/ 	.byte	0x04, 0x17
        /*00ca*/ 	.short	(.L_29583 - .L_29582)
.L_29582:
        /*00cc*/ 	.word	0x00000000
        /*00d0*/ 	.short	0x0009
        /*00d2*/ 	.short	0x0040
        /*00d4*/ 	.byte	0x00, 0xf0, 0x21, 0x00


	//----- nvinfo : EIATTR_KPARAM_INFO
	.align		4
.L_29583:
        /*00d8*/ 	.byte	0x04, 0x17
        /*00da*/ 	.short	(.L_29585 - .L_29584)
.L_29584:
        /*00dc*/ 	.word	0x00000000
        /*00e0*/ 	.short	0x0008
        /*00e2*/ 	.short	0x0038
        /*00e4*/ 	.byte	0x00, 0xf0, 0x21, 0x00


	//----- nvinfo : EIATTR_KPARAM_INFO
	.align		4
.L_29585:
        /*00e8*/ 	.byte	0x04, 0x17
        /*00ea*/ 	.short	(.L_29587 - .L_29586)
.L_29586:
        /*00ec*/ 	.word	0x00000000
        /*00f0*/ 	.short	0x0007
        /*00f2*/ 	.short	0x0034
        /*00f4*/ 	.byte	0x00, 0xf0, 0x11, 0x00


	//----- nvinfo : EIATTR_KPARAM_INFO
	.align		4
.L_29587:
        /*00f8*/ 	.byte	0x04, 0x17
        /*00fa*/ 	.short	(.L_29589 - .L_29588)
.L_29588:
        /*00fc*/ 	.word	0x00000000
        /*0100*/ 	.short	0x0006
        /*0102*/ 	.short	0x0030
        /*0104*/ 	.byte	0x00, 0xf0, 0x11, 0x00


	//----- nvinfo : EIATTR_KPARAM_INFO
	.align		4
.L_29589:
        /*0108*/ 	.byte	0x04, 0x17
        /*010a*/ 	.short	(.L_29591 - .L_29590)
.L_29590:
        /*010c*/ 	.word	0x00000000
        /*0110*/ 	.short	0x0005
        /*0112*/ 	.short	0x0028
        /*0114*/ 	.byte	0x00, 0xf0, 0x21, 0x00


	//----- nvinfo : EIATTR_KPARAM_INFO
	.align		4
.L_29591:
        /*0118*/ 	.byte	0x04, 0x17
        /*011a*/ 	.short	(.L_29593 - .L_29592)
.L_29592:
        /*011c*/ 	.word	0x00000000
        /*0120*/ 	.short	0x0004
        /*0122*/ 	.short	0x0020
        /*0124*/ 	.byte	0x00, 0xf0, 0x21, 0x00


	//----- nvinfo : EIATTR_KPARAM_INFO
	.align		4
.L_29593:
        /*0128*/ 	.byte	0x04, 0x17
        /*012a*/ 	.short	(.L_29595 - .L_29594)
.L_29594:
        /*012c*/ 	.word	0x00000000
        /*0130*/ 	.short	0x0003
        /*0132*/ 	.short	0x0018
        /*0134*/ 	.byte	0x00, 0xf0, 0x21, 0x00


	//----- nvinfo : EIATTR_KPARAM_INFO
	.align		4
.L_29595:
        /*0138*/ 	.byte	0x04, 0x17
        /*013a*/ 	.short	(.L_29597 - .L_29596)
.L_29596:
        /*013c*/ 	.word	0x00000000
        /*0140*/ 	.short	0x0002
        /*0142*/ 	.short	0x0010
        /*0144*/ 	.byte	0x00, 0xf0, 0x21, 0x00


	//----- nvinfo : EIATTR_KPARAM_INFO
	.align		4
.L_29597:
        /*0148*/ 	.byte	0x04, 0x17
        /*014a*/ 	.short	(.L_29599 - .L_29598)
.L_29598:
        /*014c*/ 	.word	0x00000000
        /*0150*/ 	.short	0x0001
        /*0152*/ 	.short	0x0008
        /*0154*/ 	.byte	0x00, 0xf0, 0x21, 0x00


	//----- nvinfo : EIATTR_KPARAM_INFO
	.align		4
.L_29599:
        /*0158*/ 	.byte	0x04, 0x17
        /*015a*/ 	.short	(.L_29601 - .L_29600)
.L_29600:
        /*015c*/ 	.word	0x00000000
        /*0160*/ 	.short	0x0000
        /*0162*/ 	.short	0x0000
        /*0164*/ 	.byte	0x00, 0xf0, 0x21, 0x00


	//----- nvinfo : EIATTR_SPARSE_MMA_MASK
	.align		4
.L_29601:
        /*0168*/ 	.byte	0x03, 0x50
        /*016a*/ 	.short	0x0000


	//----- nvinfo : EIATTR_MAXREG_COUNT
	.align		4
        /*016c*/ 	.byte	0x03, 0x1b
        /*016e*/ 	.short	0x00ff


	//----- nvinfo : EIATTR_NUM_BARRIERS
	.align		4
        /*0170*/ 	.byte	0x02, 0x4c
        /*0172*/ 	.byte	0x01
	.zero		1


	//----- nvinfo : EIATTR_MERCURY_ISA_VERSION
	.align		4
        /*0174*/ 	.byte	0x03, 0x5f
        /*0176*/ 	.short	0x0101


	//----- nvinfo : EIATTR_COOP_GROUP_MASK_REGIDS
	.align		4
        /*0178*/ 	.byte	0x04, 0x29
        /*017a*/ 	.short	(.L_29603 - .L_29602)


	//   ....[0]....
.L_29602:
        /*017c*/ 	.word	0xffffffff


	//   ....[1]....
        /*0180*/ 	.word	0xffffffff


	//   ....[2]....
        /*0184*/ 	.word	0xffffffff


	//   ....[3]....
        /*0188*/ 	.word	0xffffffff


	//   ....[4]....
        /*018c*/ 	.word	0xffffffff


	//   ....[5]....
        /*0190*/ 	.word	0xffffffff


	//   ....[6]....
        /*0194*/ 	.word	0xffffffff


	//   ....[7]....
        /*0198*/ 	.word	0xffffffff


	//   ....[8]....
        /*019c*/ 	.word	0xffffffff


	//   ....[9]....
        /*01a0*/ 	.word	0xffffffff


	//   ....[10]....
        /*01a4*/ 	.word	0xffffffff


	//   ....[11]....
        /*01a8*/ 	.word	0xffffffff


	//   ....[12]....
        /*01ac*/ 	.word	0xffffffff


	//   ....[13]....
        /*01b0*/ 	.word	0xffffffff


	//   ....[14]....
        /*01b4*/ 	.word	0xffffffff


	//   ....[15]....
        /*01b8*/ 	.word	0xffffffff


	//   ....[16]....
        /*01bc*/ 	.word	0x0500002e


	//   ....[17]....
        /*01c0*/ 	.word	0x0500002e


	//   ....[18]....
        /*01c4*/ 	.word	0x0500002e


	//   ....[19]....
        /*01c8*/ 	.word	0x0500002e


	//   ....[20]....
        /*01cc*/ 	.word	0x0500002e


	//----- nvinfo : EIATTR_COOP_GROUP_INSTR_OFFSETS
	.align		4
.L_29603:
        /*01d0*/ 	.byte	0x04, 0x28
        /*01d2*/ 	.short	(.L_29605 - .L_29604)


	//   ....[0]....
.L_29604:
        /*01d4*/ 	.word	0x000026c0


	//   ....[1]....
        /*01d8*/ 	.word	0x000026e0


	//   ....[2]....
        /*01dc*/ 	.word	0x00002910


	//   ....[3]....
        /*01e0*/ 	.word	0x00002930


	//   ....[4]....
        /*01e4*/ 	.word	0x00002950


	//   ....[5]....
        /*01e8*/ 	.word	0x00002b30


	//   ....[6]....
        /*01ec*/ 	.word	0x00002b50


	//   ....[7]....
        /*01f0*/ 	.word	0x00002b70


	//   ....[8]....
        /*01f4*/ 	.word	0x00003a30


	//   ....[9]....
        /*01f8*/ 	.word	0x00003ab0


	//   ....[10]....
        /*01fc*/ 	.word	0x00003b10


	//   ....[11]....
        /*0200*/ 	.word	0x00003b60


	//   ....[12]....
        /*0204*/ 	.word	0x00003ba0


	//   ....[13]....
        /*0208*/ 	.word	0x00003bf0


	//   ....[14]....
        /*020c*/ 	.word	0x00003c10


	//   ....[15]....
        /*0210*/ 	.word	0x00003c30


	//   ....[16]....
        /*0214*/ 	.word	0x00006220


	//   ....[17]....
        /*0218*/ 	.word	0x000062c0


	//   ....[18]....
        /*021c*/ 	.word	0x00006350


	//   ....[19]....
        /*0220*/ 	.word	0x000063f0


	//   ....[20]....
        /*0224*/ 	.word	0x00006460


	//----- nvinfo : EIATTR_EXIT_INSTR_OFFSETS
	.align		4
.L_29605:
        /*0228*/ 	.byte	0x04, 0x1c
        /*022a*/ 	.short	(.L_29607 - .L_29606)


	//   ....[0]....
.L_29606:
        /*022c*/ 	.word	0x00000090


	//   ....[1]....
        /*0230*/ 	.word	0x00005ee0


	//   ....[2]....
        /*0234*/ 	.word	0x00006140


	//   ....[3]....
        /*0238*/ 	.word	0x000061c0


	//----- nvinfo : EIATTR_CRS_STACK_SIZE
	.align		4
.L_29607:
        /*023c*/ 	.byte	0x04, 0x1e
        /*023e*/ 	.short	(.L_29609 - .L_29608)
.L_29608:
        /*0240*/ 	.word	0x00000000


	//----- nvinfo : EIATTR_CBANK_PARAM_SIZE
	.align		4
.L_29609:
        /*0244*/ 	.byte	0x03, 0x19
        /*0246*/ 	.short	0x008c


	//----- nvinfo : EIATTR_PARAM_CBANK
	.align		4
        /*0248*/ 	.byte	0x04, 0x0a
        /*024a*/ 	.short	(.L_29611 - .L_29610)
	.align		4
.L_29610:
        /*024c*/ 	.word	index@(.nv.constant0._ZN4vllm25paged_attention_v2_kernelIttLi112ELi8ELi128ELNS_18Fp8KVCacheDataTypeE0ELb1ELi512EEEvPfS2_PT_PKS3_PKT0_S9_ifPKiSB_iPKfiiiSD_SD_iiiii)
        /*0250*/ 	.short	0x0210
        /*0252*/ 	.short	0x008c


	//----- nvinfo : EIATTR_SW_WAR
	.align		4
.L_29611:
        /*0254*/ 	.byte	0x04, 0x36
        /*0256*/ 	.short	(.L_29613 - .L_29612)
.L_29612:
        /*0258*/ 	.word	0x00000008
.L_29613:


//--------------------- .nv.info._ZN4vllm32paged_attention_v2_reduce_kernelItLi96ELi128ELi512EEEvPT_PKfS4_PKS1_PKii --------------------------
	.section	.nv.info._ZN4vllm32paged_attention_v2_reduce_kernelItLi96ELi128ELi512EEEvPT_PKfS4_PKS1_PKii,"",@"SHT_CUDA_INFO"
	.sectionflags	@""
	.align	4


	//----- nvinfo : EIATTR_CUDA_API_VERSION
	.align		4
        /*0000*/ 	.byte	0x04, 0x37
        /*0002*/ 	.short	(.L_29615 - .L_29614)
.L_29614:
        /*0004*/ 	.word	0x00000082


	//----- nvinfo : EIATTR_KPARAM_INFO
	.align		4
.L_29615:
        /*0008*/ 	.byte	0x04, 0x17
        /*000a*/ 	.short	(.L_29617 - .L_29616)
.L_29616:
        /*000c*/ 	.word	0x00000000
        /*0010*/ 	.short	0x0005
        /*0012*/ 	.short	0x0028
        /*0014*/ 	.byte	0x00, 0xf0, 0x11, 0x00


	//----- nvinfo : EIATTR_KPARAM_INFO
	.align		4
.L_29617:
        /*0018*/ 	.byte	0x04, 0x17
        /*001a*/ 	.short	(.L_29619 - .L_29618)
.L_29618:
        /*001c*/ 	.word	0x00000000
        /*0020*/ 	.short	0x0004
        /*0022*/ 	.short	0x0020
        /*0024*/ 	.byte	0x00, 0xf0, 0x21, 0x00


	//----- nvinfo : EIATTR_KPARAM_INFO
	.align		4
.L_29619:
        /*0028*/ 	.byte	0x04, 0x17
        /*002a*/ 	.short	(.L_29621 - .L_29620)
.L_29620:
        /*002c*/ 	.word	0x00000000
        /*0030*/ 	.short	0x0003
        /*0032*/ 	.short	0x0018
        /*0034*/ 	.byte	0x00, 0xf0, 0x21, 0x00


	//----- nvinfo : EIATTR_KPARAM_INFO
	.align		4
.L_29621:
        /*0038*/ 	.byte	0x04, 0x17
        /*003a*/ 	.short	(.L_29623 - .L_29622)
.L_29622:
        /*003c*/ 	.word	0x00000000
        /*0040*/ 	.short	0x0002
        /*0042*/ 	.short	0x0010
        /*0044*/ 	.byte	0x00, 0xf0, 0x21, 0x00


	//----- nvinfo : EIATTR_KPARAM_INFO
	.align		4
.L_29623:
        /*0048*/ 	.byte	0x04, 0x17
        /*004a*/ 	.short	(.L_29625 - .L_29624)
.L_29624:
        /*004c*/ 	.word	0x00000000
        /*0050*/ 	.short	0x0001
        /*0052*/ 	.short	0x0008
        /*0054*/ 	.byte	0x00, 0xf0, 0x21, 0x00


	//----- nvinfo : EIATTR_KPARAM_INFO
	.align		4
.L_29625:
        /*0058*/ 	.byte	0x04, 0x17
        /*005a*/ 	.short	(.L_29627 - .L_29626)
.L_29626:
        /*005c*/ 	.word	0x00000000
        /*0060*/ 	.short	0x0000
        /*0062*/ 	.short	0x0000
        /*0064*/ 	.byte	0x00, 0xf0, 0x21, 0x00


	//----- nvinfo : EIATTR_SPARSE_MMA_MASK
	.align		4
.L_29627:
        /*0068*/ 	.byte	0x03, 0x50
        /*006a*/ 	.short	0x0000


	//----- nvinfo : EIATTR_MAXREG_COUNT
	.align		4
        /*006c*/ 	.byte	0x03, 0x1b
        /*006e*/ 	.short	0x00ff


	//----- nvinfo : EIATTR_NUM_BARRIERS
	.align		4
        /*0070*/ 	.byte	0x02, 0x4c
        /*0072*/ 	.byte	0x01
	.zero		1


	//----- nvinfo : EIATTR_MERCURY_ISA_VERSION
	.align		4
        /*0074*/ 	.byte	0x03, 0x5f
        /*0076*/ 	.short	0x0101


	//----- nvinfo : EIATTR_COOP_GROUP_MASK_REGIDS
	.align		4
        /*0078*/ 	.byte	0x04, 0x29
        /*007a*/ 	.short	(.L_29629 - .L_29628)


	//   ....[0]....
.L_29628:
        /*007c*/ 	.word	0xffffffff


	//   ....[1]....
        /*0080*/ 	.word	0xffffffff


	//   ....[2]....
        /*0084*/ 	.word	0xffffffff


	//   ....[3]....
        /*0088*/ 	.word	0xffffffff


	//   ....[4]....
        /*008c*/ 	.word	0xffffffff


	//   ....[5]....
        /*0090*/ 	.word	0xffffffff


	//   ....[6]....
        /*0094*/ 	.word	0xffffffff


	//   ....[7]....
        /*0098*/ 	.word	0xffffffff


	//   ....[8]....
        /*009c*/ 	.word	0xffffffff


	//   ....[9]....
        /*00a0*/ 	.word	0xffffffff


	//   ....[10]....
        /*00a4*/ 	.word	0xffffffff


	//   ....[11]....
        /*00a8*/ 	.word	0xffffffff


	//   ....[12]....
        /*00ac*/ 	.word	0xffffffff


	//   ....[13]....
        /*00b0*/ 	.word	0xffffffff


	//   ....[14]....
        /*00b4*/ 	.word	0xffffffff


	//   ....[15]....
        /*00b8*/ 	.word	0xffffffff


	//----- nvinfo : EIATTR_COOP_GROUP_INSTR_OFFSETS
	.align		4
.L_29629:
        /*00bc*/ 	.byte	0x04, 0x28
        /*00be*/ 	.short	(.L_29631 - .L_29630)


	//   ....[0]....
.L_29630:
        /*00c0*/ 	.word	0x000002f0


	//   ....[1]....
        /*00c4*/ 	.word	0x00000370


	//   ....[2]....
        /*00c8*/ 	.word	0x000003b0


	//   ....[3]....
        /*00cc*/ 	.word	0x00000400


	//   ....[4]....
        /*00d0*/ 	.word	0x00000460


	//   ....[5]....
        /*00d4*/ 	.word	0x000004c0


	//   ....[6]....
        /*00d8*/ 	.word	0x000004e0


	//   ....[7]....
        /*00dc*/ 	.word	0x00000510


	//   ....[8]....
        /*00e0*/ 	.word	0x00000680


	//   ....[9]....
        /*00e4*/ 	.word	0x00000700


	//   ....[10]....
        /*00e8*/ 	.word	0x00000720


	//   ....[11]....
        /*00ec*/ 	.word	0x00000750


	//   ....[12]....
        /*00f0*/ 	.word	0x00000780


	//   ....[13]....
        /*00f4*/ 	.word	0x00000800


	//   ....[14]....
        /*00f8*/ 	.word	0x00000820


	//   ....[15]....
        /*00fc*/ 	.word	0x00000850


	//----- nvinfo : EIATTR_EXIT_INSTR_OFFSETS
	.align		4
.L_29631:
        /*0100*/ 	.byte	0x04, 0x1c
        /*0102*/ 	.short	(.L_29633 - .L_29632)


	//   ....[0]....
.L_29632:
        /*0104*/ 	.word	0x00000860


	//   ....[1]....
        /*0108*/ 	.word	0x00001760


	//   ....[2]....
        /*010c*/ 	.word	0x000017a0


	//   ....[3]....
        /*0110*/ 	.word	0x00001980


	//----- nvinfo : EIATTR_CRS_STACK_SIZE
	.align		4
.L_29633:
        /*0114*/ 	.byte	0x04, 0x1e
        /*0116*/ 	.short	(.L_29635 - .L_29634)
.L_29634:
        /*0118*/ 	.word	0x00000000


	//----- nvinfo : EIATTR_CBANK_PARAM_SIZE
	.align		4
.L_29635:
        /*011c*/ 	.byte	0x03, 0x19
        /*011e*/ 	.short	0x002c


	//----- nvinfo : EIATTR_PARAM_CBANK
	.align		4
        /*0120*/ 	.byte	0x04, 0x0a
        /*0122*/ 	.short	(.L_29637 - .L_29636)
	.align		4
.L_29636:
        /*0124*/ 	.word	index@(.nv.constant0._ZN4vllm32paged_attention_v2_reduce_kernelItLi96ELi128ELi512EEEvPT_PKfS4_PKS1_PKii)
        /*0128*/ 	.short	0x0210
        /*012a*/ 	.short	0x002c


	//----- nvinfo : EIATTR_SW_WAR
	.align		4
.L_29637:
        /*012c*/ 	.byte	0x04, 0x36
        /*012e*/ 	.short	(.L_29639 - .L_29638)
.L_29638:
        /*0130*/ 	.word	0x00000008
.L_29639:


//--------------------- .nv.info._ZN4vllm25paged_attention_v2_kernelIttLi96ELi8ELi128ELNS_18Fp8KVCacheDataTypeE0ELb1ELi512EEEvPfS2_PT_PKS3_PKT0_S9_ifPKiSB_iPKfiiiSD_SD_iiiii --------------------------
	.section	.nv.info._ZN4vllm25paged_attention_v2_kernelIttLi96ELi8ELi128ELNS_18Fp8KVCacheDataTypeE0ELb1ELi512EEEvPfS2_PT_PKS3_PKT0_S9_ifPKiSB_iPKfiiiSD_SD_iiiii,"",@"SHT_CUDA_INFO"
	.sectionflags	@""
	.align	4


	//----- nvinfo : EIATTR_CUDA_API_VERSION
	.align		4
        /*0000*/ 	.byte	0x04, 0x37
        /*0002*/ 	.short	(.L_29641 - .L_29640)
.L_29640:
        /*0004*/ 	.word	0x00000082


	//----- nvinfo : EIATTR_KPARAM_INFO
	.align		4
.L_29641:
        /*0008*/ 	.byte	0x04, 0x17
        /*000a*/ 	.short	(.L_29643 - .L_29642)
.L_29642:
        /*000c*/ 	.word	0x00000000
        /*0010*/ 	.short	0x0015
        /*0012*/ 	.short	0x0088
        /*0014*/ 	.byte	0x00, 0xf0, 0x11, 0x00


	//----- nvinfo : EIATTR_KPARAM_INFO
	.align		4
.L_29643:
        /*0018*/ 	.byte	0x04, 0x17
        /*001a*/ 	.short	(.L_29645 - .L_29644)
.L_29644:
        /*001c*/ 	.word	0x00000000
        /*0020*/ 	.short	0x0014
        /*0022*/ 	.short	0x0084
        /*0024*/ 	.byte	0x00, 0xf0, 0x11, 0x00


	//----- nvinfo : EIATTR_KPARAM_INFO
	.align		4
.L_29645:
        /*0028*/ 	.byte	0x04, 0x17
        /*002a*/ 	.short	(.L_29647 - .L_29646)
.L_29646:
        /*002c*/ 	.word	0x00000000
        /*0030*/ 	.short	0x0013
        /*0032*/ 	.short	0x0080
        /*0034*/ 	.byte	0x00, 0xf0, 0x11, 0x00


	//----- nvinfo : EIATTR_KPARAM_INFO
	.align		4
.L_29647:
        /*0038*/ 	.byte	0x04, 0x17
        /*003a*/ 	.short	(.L_29649 - .L_29648)
.L_29648:
        /*003c*/ 	.word	0x00000000
        /*0040*/ 	.short	0x0012
        /*0042*/ 	.short	0x007c
        /*0044*/ 	.byte	0x00, 0xf0, 0x11, 0x00


	//----- nvinfo : EIATTR_KPARAM_INFO
	.align		4
.L_29649:
        /*0048*/ 	.byte	0x04, 0x17
        /*004a*/ 	.short	(.L_29651 - .L_29650)
.L_29650:
        /*004c*/ 	.word	0x00000000
        /*0050*/ 	.short	0x0011
        /*0052*/ 	.short	0x0078
        /*0054*/ 	.byte	0x00, 0xf0, 0x11, 0x00


	//----- nvinfo : EIATTR_KPARAM_INFO
	.align		4
.L_29651:
        /*0058*/ 	.byte	0x04, 0x17
        /*005a*/ 	.short	(.L_29653 - .L_29652)
.L_29652:
        /*005c*/ 	.word	0x00000000
        /*0060*/ 	.short	0x0010
        /*0062*/ 	.short	0x0070
        /*0064*/ 	.byte	0x00, 0xf0, 0x21, 0x00


	//----- nvinfo : EIATTR_KPARAM_INFO
	.align		4
.L_29653:
        /*0068*/ 	.byte	0x04, 0x17
        /*006a*/ 	.short	(.L_29655 - .L_29654)
.L_29654:
        /*006c*/ 	.word	0x00000000
        /*0070*/ 	.short	0x000f
        /*0072*/ 	.short	0x0068
        /*0074*/ 	.byte	0x00, 0xf0, 0x21, 0x00


	//----- nvinfo : EIATTR_KPARAM_INFO
	.align		4
.L_29655:
        /*0078*/ 	.byte	0x04, 0x17
        /*007a*/ 	.short	(.L_29657 - .L_29656)
.L_29656:
        /*007c*/ 	.word	0x00000000
        /*0080*/ 	.short	0x000e
        /*0082*/ 	.short	0x0060
        /*0084*/ 	.byte	0x00, 0xf0, 0x11, 0x00


	//----- nvinfo : EIATTR_KPARAM_INFO
	.align		4
.L_29657:
        /*0088*/ 	.byte	0x04, 0x17
        /*008a*/ 	.short	(.L_29659 - .L_29658)
.L_29658:
        /*008c*/ 	.word	0x00000000
        /*0090*/ 	.short	0x000d
        /*0092*/ 	.short	0x005c
        /*0094*/ 	.byte	0x00, 0xf0, 0x11, 0x00


	//----- nvinfo : EIATTR_KPARAM_INFO
	.align		4
.L_29659:
        /*0098*/ 	.byte	0x04, 0x17
        /*009a*/ 	.short	(.L_29661 - .L_29660)
.L_29660:
        /*009c*/ 	.word	0x00000000
        /*00a0*/ 	.short	0x000c
        /*00a2*/ 	.short	0x0058
        /*00a4*/ 	.byte	0x00, 0xf0, 0x11, 0x00


	//----- nvinfo : EIATTR_KPARAM_INFO
	.align		4
.L_29661:
        /*00a8*/ 	.byte	0x04, 0x17
        /*00aa*/ 	.short	(.L_29663 - .L_29662)
.L_29662:
        /*00ac*/ 	.word	0x00000000
        /*00b0*/ 	.short	0x000b
        /*00b2*/ 	.short	0x0050
        /*00b4*/ 	.byte	0x00, 0xf0, 0x21, 0x00


	//----- nvinfo : EIATTR_KPARAM_INFO
	.align		4
.L_29663:
        /*00b8*/ 	.byte	0x04, 0x17
        /*00ba*/ 	.short	(.L_29665 - .L_29664)
.L_29664:
        /*00bc*/ 	.word	0x00000000
        /*00c0*/ 	.short	0x000a
        /*00c2*/ 	.short	0x0048
        /*00c4*/ 	.byte	0x00, 0xf0, 0x11, 0x00


	//----- nvinfo : EIATTR_KPARAM_INFO
	.align		4
.L_29665:
        /*00c8*/ 	.byte	0x04, 0x17
        /*00ca*/ 	.short	(.L_29667 - .L_29666)
.L_29666:
        /*00cc*/ 	.word	0x00000000
        /*00d0*/ 	.short	0x0009
        /*00d2*/ 	.short	0x0040
        /*00d4*/ 	.byte	0x00, 0xf0, 0x21, 0x00


	//----- nvinfo : EIATTR_KPARAM_INFO
	.align		4
.L_29667:
        /*00d8*/ 	.byte	0x04, 0x17
        /*00da*/ 	.short	(.L_29669 - .L_29668)
.L_29668:
        /*00dc*/ 	.word	0x00000000
        /*00e0*/ 	.short	0x0008
        /*00e2*/ 	.short	0x0038
        /*00e4*/ 	.byte	0x00, 0xf0, 0x21, 0x00


	//----- nvinfo : EIATTR_KPARAM_INFO
	.align		4
.L_29669:
        /*00e8*/ 	.byte	0x04, 0x17
        /*00ea*/ 	.short	(.L_29671 - .L_29670)
.L_29670:
        /*00ec*/ 	.word	0x00000000
        /*00f0*/ 	.short	0x0007
        /*00f2*/ 	.short	0x0034
        /*00f4*/ 	.byte	0x00, 0xf0, 0x11, 0x00


	//----- nvinfo : EIATTR_KPARAM_INFO
	.align		4
.L_29671:
        /*00f8*/ 	.byte	0x04, 0x17
        /*00fa*/ 	.short	(.L_29673 - .L_29672)
.L_29672:
        /*00fc*/ 	.word	0x00000000
        /*0100*/ 	.short	0x0006
        /*0102*/ 	.short	0x0030
        /*0104*/ 	.byte	0x00, 0xf0, 0x11, 0x00


	//----- nvinfo : EIATTR_KPARAM_INFO
	.align		4
.L_29673:
        /*0108*/ 	.byte	0x04, 0x17
        /*010a*/ 	.short	(.L_29675 - .L_29674)
.L_29674:
        /*010c*/ 	.word	0x00000000
        /*0110*/ 	.short	0x0005
        /*0112*/ 	.short	0x0028
        /*0114*/ 	.byte	0x00, 0xf0, 0x21, 0x00


	//----- nvinfo : EIATTR_KPARAM_INFO
	.align		4
.L_29675:
        /*0118*/ 	.byte	0x04, 0x17
        /*011a*/ 	.short	(.L_29677 - .L_29676)
.L_29676:
        /*011c*/ 	.word	0x00000000
        /*0120*/ 	.short	0x0004
        /*0122*/ 	.short	0x0020
        /*0124*/ 	.byte	0x00, 0xf0, 0x21, 0x00


	//----- nvinfo : EIATTR_KPARAM_INFO
	.align		4
.L_29677:
        /*0128*/ 	.byte	0x04, 0x17
        /*012a*/ 	.short	(.L_29679 - .L_29678)
.L_29678:
        /*012c*/ 	.word	0x00000000
        /*0130*/ 	.short	0x0003
        /*0132*/ 	.short	0x0018
        /*0134*/ 	.byte	0x00, 0xf0, 0x21, 0x00


	//----- nvinfo : EIATTR_KPARAM_INFO
	.align		4
.L_29679:
        /*0138*/ 	.byte	0x04, 0x17
        /*013a*/ 	.short	(.L_29681 - .L_29680)
.L_29680:
        /*013c*/ 	.word	0x00000000
        /*0140*/ 	.short	0x0002
        /*0142*/ 	.short	0x0010
        /*0144*/ 	.byte	0x00, 0xf0, 0x21, 0x00


	//----- nvinfo : EIATTR_KPARAM_INFO
	.align		4
.L_29681:
        /*0148*/ 	.byte	0x04, 0x17
        /*014a*/ 	.short	(.L_29683 - .L_29682)
.L_29682:
        /*014c*/ 	.word	0x00000000
        /*0150*/ 	.short	0x0001
        /*0152*/ 	.short	0x0008
        /*0154*/ 	.byte	0x00, 0xf0, 0x21, 0x00


	//----- nvinfo : EIATTR_KPARAM_INFO
	.align		4
.L_29683:
        /*0158*/ 	.byte	0x04, 0x17
        /*015a*/ 	.short	(.L_29685 - .L_29684)
.L_29684:
        /*015c*/ 	.word	0x00000000
        /*0160*/ 	.short	0x0000
        /*0162*/ 	.short	0x0000
        /*0164*/ 	.byte	0x00, 0xf0, 0x21, 0x00


	//----- nvinfo : EIATTR_SPARSE_MMA_MASK
	.align		4
.L_29685:
        /*0168*/ 	.byte	0x03, 0x50
        /*016a*/ 	.short	0x0000


	//----- nvinfo : EIATTR_MAXREG_COUNT
	.align		4
        /*016c*/ 	.byte	0x03, 0x1b
        /*016e*/ 	.short	0x00ff


	//----- nvinfo : EIATTR_NUM_BARRIERS
	.align		4
        /*0170*/ 	.byte	0x02, 0x4c
        /*0172*/ 	.byte	0x01
	.zero		1


	//----- nvinfo : EIATTR_MERCURY_ISA_VERSION
	.align		4
        /*0174*/ 	.byte	0x03, 0x5f
        /*0176*/ 	.short	0x0101


	//----- nvinfo : EIATTR_COOP_GROUP_MASK_REGIDS
	.align		4
        /*0178*/ 	.byte	0x04, 0x29
        /*017a*/ 	.short	(.L_29687 - .L_29686)


	//   ....[0]....
.L_29686:
        /*017c*/ 	.word	0xffffffff


	//   ....[1]....
        /*0180*/ 	.word	0xffffffff


	//   ....[2]....
        /*0184*/ 	.word	0xffffffff


	//   ....[3]....
        /*0188*/ 	.word	0xffffffff


	//   ....[4]....
        /*018c*/ 	.word	0xffffffff


	//   ....[5]....
        /*0190*/ 	.word	0xffffffff


	//   ....[6]....
        /*0194*/ 	.word	0xffffffff


	//   ....[7]....
        /*0198*/ 	.word	0xffffffff


	//   ....[8]....
        /*019c*/ 	.word	0xffffffff


	//   ....[9]....
        /*01a0*/ 	.word	0xffffffff


	//   ....[10]....
        /*01a4*/ 	.word	0xffffffff


	//   ....[11]....
        /*01a8*/ 	.word	0xffffffff


	//   ....[12]....
        /*01ac*/ 	.word	0xffffffff


	//   ....[13]....
        /*01b0*/ 	.word	0xffffffff


	//   ....[14]....
        /*01b4*/ 	.word	0xffffffff


	//   ....[15]....
        /*01b8*/ 	.word	0xffffffff


	//   ....[16]....
        /*01bc*/ 	.word	0x05000017


	//   ....[17]....
        /*01c0*/ 	.word	0x05000017


	//   ....[18]....
        /*01c4*/ 	.word	0x05000017


	//   ....[19]....
        /*01c8*/ 	.word	0x05000017


	//   ....[20]....
        /*01cc*/ 	.word	0x05000017


	//----- nvinfo : EIATTR_COOP_GROUP_INSTR_OFFSETS
	.align		4
.L_29687:
        /*01d0*/ 	.byte	0x04, 0x28
        /*01d2*/ 	.short	(.L_29689 - .L_29688)


	//   ....[0]....
.L_29688:
        /*01d4*/ 	.word	0x00002380


	//   ....[1]....
        /*01d8*/ 	.word	0x000023a0


	//   ....[2]....
        /*01dc*/ 	.word	0x000025d0


	//   ....[3]....
        /*01e0*/ 	.word	0x000025f0


	//   ....[4]....
        /*01e4*/ 	.word	0x00002610


	//   ....[5]....
        /*01e8*/ 	.word	0x000027e0


	//   ....[6]....
        /*01ec*/ 	.word	0x00002810


	//   ....[7]....
        /*01f0*/ 	.word	0x00002830


	//   ....[8]....
        /*01f4*/ 	.word	0x000036f0


	//   ....[9]....
        /*01f8*/ 	.word	0x00003760


	//   ....[10]....
        /*01fc*/ 	.word	0x00003790


	//   ....[11]....
        /*0200*/ 	.word	0x00003810


	//   ....[12]....
        /*0204*/ 	.word	0x00003860


	//   ....[13]....
        /*0208*/ 	.word	0x000038b0


	//   ....[14]....
        /*020c*/ 	.word	0x000038d0


	//   ....[15]....
        /*0210*/ 	.word	0x000038f0


	//   ....[16]....
        /*0214*/ 	.word	0x000059b0


	//   ....[17]....
        /*0218*/ 	.word	0x00005a50


	//   ....[18]....
        /*021c*/ 	.word	0x00005ae0


	//   ....[19]....
        /*0220*/ 	.word	0x00005b80


	//   ....[20]....
        /*0224*/ 	.word	0x00005bf0


	//----- nvinfo : EIATTR_EXIT_INSTR_OFFSETS
	.align		4
.L_29689:
        /*0228*/ 	.byte	0x04, 0x1c
        /*022a*/ 	.short	(.L_29691 - .L_29690)


	//   ....[0]....
.L_29690:
        /*022c*/ 	.word	0x00000090


	//   ....[1]....
        /*0230*/ 	.word	0x000056d0


	//   ....[2]....
        /*0234*/ 	.word	0x00005950


	//----- nvinfo : EIATTR_CRS_STACK_SIZE
	.align		4
.L_29691:
        /*0238*/ 	.byte	0x04, 0x1e
        /*023a*/ 	.short	(.L_29693 - .L_29692)
.L_29692:
        /*023c*/ 	.word	0x00000000


	//----- nvinfo : EIATTR_CBANK_PARAM_SIZE
	.align		4
.L_29693:
        /*0240*/ 	.byte	0x03, 0x19
        /*0242*/ 	.short	0x008c


	//----- nvinfo : EIATTR_PARAM_CBANK
	.align		4
        /*0244*/ 	.byte	0x04, 0x0a
        /*0246*/ 	.short	(.L_29695 - .L_29694)
	.align		4
.L_29694:
        /*0248*/ 	.word	index@(.nv.constant0._ZN4vllm25paged_attention_v2_kernelIttLi96ELi8ELi128ELNS_18Fp8KVCacheDataTypeE0ELb1ELi512EEEvPfS2_PT_PKS3_PKT0_S9_ifPKiSB_iPKfiiiSD_SD_iiiii)
        /*024c*/ 	.short	0x0210
        /*024e*/ 	.short	0x008c


	//----- nvinfo : EIATTR_SW_WAR
	.align		4
.L_29695:
        /*0250*/ 	.byte	0x04, 0x36
        /*0252*/ 	.short	(.L_29697 - .L_29696)
.L_29696:
        /*0254*/ 	.word	0x00000008
.L_29697:


//--------------------- .nv.info._ZN4vllm32paged_attention_v2_reduce_kernelItLi80ELi128ELi512EEEvPT_PKfS4_PKS1_PKii --------------------------
	.section	.nv.info._ZN4vllm32paged_attention_v2_reduce_kernelItLi80ELi128ELi512EEEvPT_PKfS4_PKS1_PKii,"",@"SHT_CUDA_INFO"
	.sectionflags	@""
	.align	4


	//----- nvinfo : EIATTR_CUDA_API_VERSION
	.align		4
        /*0000*/ 	.byte	0x04, 0x37
        /*0002*/ 	.short	(.L_29699 - .L_29698)
.L_29698:
        /*0004*/ 	.word	0x00000082


	//----- nvinfo : EIATTR_KPARAM_INFO
	.align		4
.L_29699:
        /*0008*/ 	.byte	0x04, 0x17
        /*000a*/ 	.short	(.L_29701 - .L_29700)
.L_29700:
        /*000c*/ 	.word	0x00000000
        /*0010*/ 	.short	0x0005
        /*0012*/ 	.short	0x0028
        /*0014*/ 	.byte	0x00, 0xf0, 0x11, 0x00


	//----- nvinfo : EIATTR_KPARAM_INFO
	.align		4
.L_29701:
        /*0018*/ 	.byte	0x04, 0x17
        /*001a*/ 	.short	(.L_29703 - .L_29702)
.L_29702:
        /*001c*/ 	.word	0x00000000
        /*0020*/ 	.short	0x0004
        /*0022*/ 	.short	0x0020
        /*0024*/ 	.byte	0x00, 0xf0, 0x21, 0x00


	//----- nvinfo : EIATTR_KPARAM_INFO
	.align		4
.L_29703:
        /*0028*/ 	.byte	0x04, 0x17
        /*002a*/ 	.short	(.L_29705 - .L_29704)
.L_29704:
        /*002c*/ 	.word	0x00000000
        /*0030*/ 	.short	0x0003
        /*0032*/ 	.short	0x0018
        /*0034*/ 	.byte	0x00, 0xf0, 0x21, 0x00


	//----- nvinfo : EIATTR_KPARAM_INFO
	.align		4
.L_29705:
        /*0038*/ 	.byte	0x04, 0x17
        /*003a*/ 	.short	(.L_29707 - .L_29706)
.L_29706:
        /*003c*/ 	.word	0x00000000
        /*0040*/ 	.short	0x0002
        /*0042*/ 	.short	0x0010
        /*0044*/ 	.byte	0x00, 0xf0, 0x21, 0x00


	//----- nvinfo : EIATTR_KPARAM_INFO
	.align		4
.L_29707:
        /*0048*/ 	.byte	0x04, 0x17
        /*004a*/ 	.short	(.L_29709 - .L_29708)
.L_29708:
        /*004c*/ 	.word	0x00000000
        /*0050*/ 	.short	0x0001
        /*0052*/ 	.short	0x0008
        /*0054*/ 	.byte	0x00, 0xf0, 0x21, 0x00


	//----- nvinfo : EIATTR_KPARAM_INFO
	.align		4
.L_29709:
        /*0058*/ 	.byte	0x04, 0x17
        /*005a*/ 	.short	(.L_29711 - .L_29710)
.L_29710:
        /*005c*/ 	.word	0x00000000
        /*0060*/ 	.short	0x0000
        /*0062*/ 	.short	0x0000
        /*0064*/ 	.byte	0x00, 0xf0, 0x21, 0x00


	//----- nvinfo : EIATTR_SPARSE_MMA_MASK
	.align		4
.L_29711:
        /*0068*/ 	.byte	0x03, 0x50
        /*006a*/ 	.short	0x0000


	//----- nvinfo : EIATTR_MAXREG_COUNT
	.align		4
        /*006c*/ 	.byte	0x03, 0x1b
        /*006e*/ 	.short	0x00ff


	//----- nvinfo : EIATTR_NUM_BARRIERS
	.align		4
        /*0070*/ 	.byte	0x02, 0x4c
        /*0072*/ 	.byte	0x01
	.zero		1


	//----- nvinfo : EIATTR_MERCURY_ISA_VERSION
	.align		4
        /*0074*/ 	.byte	0x03, 0x5f
        /*0076*/ 	.short	0x0101


	//----- nvinfo : EIATTR_COOP_GROUP_MASK_REGIDS
	.align		4
        /*0078*/ 	.byte	0x04, 0x29
        /*007a*/ 	.short	(.L_29713 - .L_29712)


	//   ....[0]....
.L_29712:
        /*007c*/ 	.word	0xffffffff


	//   ....[1]....
        /*0080*/ 	.word	0xffffffff


	//   ....[2]....
        /*0084*/ 	.word	0xffffffff


	//   ....[3]....
        /*0088*/ 	.word	0xffffffff


	//   ....[4]....
        /*008c*/ 	.word	0xffffffff


	//   ....[5]....
        /*0090*/ 	.word	0xffffffff


	//   ....[6]....
        /*0094*/ 	.word	0xffffffff


	//   ....[7]....
        /*0098*/ 	.word	0xffffffff


	//   ....[8]....
        /*009c*/ 	.word	0xffffffff


	//   ....[9]....
        /*00a0*/ 	.word	0xffffffff


	//   ....[10]....
        /*00a4*/ 	.word	0xffffffff


	//   ....[11]....
        /*00a8*/ 	.word	0xffffffff


	//   ....[12]....
        /*00ac*/ 	.word	0xffffffff


	//   ....[13]....
        /*00b0*/ 	.word	0xffffffff


	//   ....[14]....
        /*00b4*/ 	.word	0xffffffff


	//   ....[15]....
        /*00b8*/ 	.word	0xffffffff


	//----- nvinfo : EIATTR_COOP_GROUP_INSTR_OFFSETS
	.align		4
.L_29713:
        /*00bc*/ 	.byte	0x04, 0x28
        /*00be*/ 	.short	(.L_29715 - .L_29714)


	//   ....[0]....
.L_29714:
        /*00c0*/ 	.word	0x000002f0


	//   ....[1]....
        /*00c4*/ 	.word	0x00000370


	//   ....[2]....
        /*00c8*/ 	.word	0x000003b0


	//   ....[3]....
        /*00cc*/ 	.word	0x00000400


	//   ....[4]....
        /*00d0*/ 	.word	0x00000460


	//   ....[5]....
        /*00d4*/ 	.word	0x000004c0


	//   ....[6]....
        /*00d8*/ 	.word	0x000004e0


	//   ....[7]....
        /*00dc*/ 	.word	0x00000510


	//   ....[8]....
        /*00e0*/ 	.word	0x00000680


	//   ....[9]....
        /*00e4*/ 	.word	0x00000700


	//   ....[10]....
        /*00e8*/ 	.word	0x00000720


	//   ....[11]....
        /*00ec*/ 	.word	0x00000750


	//   ....[12]....
        /*00f0*/ 	.word	0x00000780


	//   ....[13]....
        /*00f4*/ 	.word	0x00000800


	//   ....[14]....
        /*00f8*/ 	.word	0x00000820


	//   ....[15]....
        /*00fc*/ 	.word	0x00000850


	//----- nvinfo : EIATTR_EXIT_INSTR_OFFSETS
	.align		4
.L_29715:
        /*0100*/ 	.byte	0x04, 0x1c
        /*0102*/ 	.short	(.L_29717 - .L_29716)


	//   ....[0]....
.L_29716:
        /*0104*/ 	.word	0x00000860


	//   ....[1]....
        /*0108*/ 	.word	0x00001760


	//   ....[2]....
        /*010c*/ 	.word	0x000017a0


	//   ....[3]....
        /*0110*/ 	.word	0x00001980


	//----- nvinfo : EIATTR_CRS_STACK_SIZE
	.align		4
.L_29717:
        /*0114*/ 	.byte	0x04, 0x1e
        /*0116*/ 	.short	(.L_29719 - .L_29718)
.L_29718:
        /*0118*/ 	.word	0x00000000


	//----- nvinfo : EIATTR_CBANK_PARAM_SIZE
	.align		4
.L_29719:
        /*011c*/ 	.byte	0x03, 0x19
        /*011e*/ 	.short	0x002c


	//----- nvinfo : EIATTR_PARAM_CBANK
	.align		4
        /*0120*/ 	.byte	0x04, 0x0a
        /*0122*/ 	.short	(.L_29721 - .L_29720)
	.align		4
.L_29720:
        /*0124*/ 	.word	index@(.nv.constant0._ZN4vllm32paged_attention_v2_reduce_kernelItLi80ELi128ELi512EEEvPT_PKfS4_PKS1_PKii)
        /*0128*/ 	.short	0x0210
        /*012a*/ 	.short	0x002c


	//----- nvinfo : EIATTR_SW_WAR
	.align		4
.L_29721:
        /*012c*/ 	.byte	0x04, 0x36
        /*012e*/ 	.short	(.L_29723 - .L_29722)
.L_29722:
        /*0130*/ 	.word	0x00000008
.L_29723:


//--------------------- .nv.info._ZN4vllm25paged_attention_v2_kernelIttLi80ELi8ELi128ELNS_18Fp8KVCacheDataTypeE0ELb1ELi512EEEvPfS2_PT_PKS3_PKT0_S9_ifPKiSB_iPKfiiiSD_SD_iiiii --------------------------
	.section	.nv.info._ZN4vllm25paged_attention_v2_kernelIttLi80ELi8ELi128ELNS_18Fp8KVCacheDataTypeE0ELb1ELi512EEEvPfS2_PT_PKS3_PKT0_S9_ifPKiSB_iPKfiiiSD_SD_iiiii,"",@"SHT_CUDA_INFO"
	.sectionflags	@""
	.align	4


	//----- nvinfo : EIATTR_CUDA_API_VERSION
	.align		4
        /*0000*/ 	.byte	0x04, 0x37
        /*0002*/ 	.short	(.L_29725 - .L_29724)
.L_29724:
        /*0004*/ 	.word	0x00000082


	//----- nvinfo : EIATTR_KPARAM_INFO
	.align		4
.L_29725:
        /*0008*/ 	.byte	0x04, 0x17
        /*000a*/ 	.short	(.L_29727 - .L_29726)
.L_29726:
        /*000c*/ 	.word	0x00000000
        /*0010*/ 	.short	0x0015
        /*0012*/ 	.short	0x0088
        /*0014*/ 	.byte	0x00, 0xf0, 0x11, 0x00


	//----- nvinfo : EIATTR_KPARAM_INFO
	.align		4
.L_29727:
        /*0018*/ 	.byte	0x04, 0x17
        /*001a*/ 	.short	(.L_29729 - .L_29728)
.L_29728:
        /*001c*/ 	.word	0x00000000
        /*0020*/ 	.short	0x0014
        /*0022*/ 	.short	0x0084
        /*0024*/ 	.byte	0x00, 0xf0, 0x11, 0x00


	//----- nvinfo : EIATTR_KPARAM_INFO
	.align		4
.L_29729:
        /*0028*/ 	.byte	0x04, 0x17
        /*002a*/ 	.short	(.L_29731 - .L_29730)
.L_29730:
        /*002c*/ 	.word	0x00000000
        /*0030*/ 	.short	0x0013
        /*0032*/ 	.short	0x0080
        /*0034*/ 	.byte	0x00, 0xf0, 0x11, 0x00


	//----- nvinfo : EIATTR_KPARAM_INFO
	.align		4
.L_29731:
        /*0038*/ 	.byte	0x04, 0x17
        /*003a*/ 	.short	(.L_29733 - .L_29732)
.L_29732:
        /*003c*/ 	.word	0x00000000
        /*0040*/ 	.short	0x0012
        /*0042*/ 	.short	0x007c
        /*0044*/ 	.byte	0x00, 0xf0, 0x11, 0x00


	//----- nvinfo : EIATTR_KPARAM_INFO
	.align		4
.L_29733:
        /*0048*/ 	.byte	0x04, 0x17
        /*004a*/ 	.short	(.L_29735 - .L_29734)
.L_29734:
        /*004c*/ 	.word	0x00000000
        /*0050*/ 	.short	0x0011
        /*0052*/ 	.short	0x0078
        /*0054*/ 	.byte	0x00, 0xf0, 0x11, 0x00


	//----- nvinfo : EIATTR_KPARAM_INFO
	.align		4
.L_29735:
        /*0058*/ 	.byte	0x04, 0x17
        /*005a*/ 	.short	(.L_29737 - .L_29736)
.L_29736:
        /*005c*/ 	.word	0x00000000
        /*0060*/ 	.short	0x0010
        /*0062*/ 	.short	0x0070
        /*0064*/ 	.byte	0x00, 0xf0, 0x21, 0x00


	//----- nvinfo : EIATTR_KPARAM_INFO
	.align		4
.L_29737:
        /*0068*/ 	.byte	0x04, 0x17
        /*006a*/ 	.short	(.L_29739 - .L_29738)
.L_29738:
        /*006c*/ 	.word	0x00000000
        /*0070*/ 	.short	0x000f
        /*0072*/ 	.short	0x0068
        /*0074*/ 	.byte	0x00, 0xf0, 0x21, 0x00


	//----- nvinfo : EIATTR_KPARAM_INFO
	.align		4
.L_29739:
        /*0078*/ 	.byte	0x04, 0x17
        /*007a*/ 	.short	(.L_29741 - .L_29740)
.L_29740:
        /*007c*/ 	.word	0x00000000
        /*0080*/ 	.short	0x000e
        /*0082*/ 	.short	0x0060
        /*0084*/ 	.byte	0x00, 0xf0, 0x11, 0x00


	//----- nvinfo : EIATTR_KPARAM_INFO
	.align		4
.L_29741:
        /*0088*/ 	.byte	0x04, 0x17
        /*008a*/ 	.short	(.L_29743 - .L_29742)
.L_29742:
        /*008c*/ 	.word	0x00000000
        /*0090*/ 	.short	0x000d
        /*0092*/ 	.short	0x005c
        /*0094*/ 	.byte	0x00, 0xf0, 0x11, 0x00


	//----- nvinfo : EIATTR_KPARAM_INFO
	.align		4
.L_29743:
        /*0098*/ 	.byte	0x04, 0x17
        /*009a*/ 	.short	(.L_29745 - .L_29744)
.L_29744:
        /*009c*/ 	.word	0x00000000
        /*00a0*/ 	.short	0x000c
        /*00a2*/ 	.short	0x0058
        /*00a4*/ 	.byte	0x00, 0xf0, 0x11, 0x00


	//----- nvinfo : EIATTR_KPARAM_INFO
	.align		4
.L_29745:
        /*00a8*/ 	.byte	0x04, 0x17
        /*00aa*/ 	.short	(.L_29747 - .L_29746)
.L_29746:
        /*00ac*/ 	.word	0x00000000
        /*00b0*/ 	.short	0x000b
        /*00b2*/ 	.short	0x0050
        /*00b4*/ 	.byte	0x00, 0xf0, 0x21, 0x00


	//----- nvinfo : EIATTR_KPARAM_INFO
	.align		4
.L_29747:
        /*00b8*/ 	.byte	0x04, 0x17
        /*00ba*/ 	.short	(.L_29749 - .L_29748)
.L_29748:
        /*00bc*/ 	.word	0x00000000
        /*00c0*/ 	.short	0x000a
        /*00c2*/ 	.short	0x0048
        /*00c4*/ 	.byte	0x00, 0xf0, 0x11, 0x00


	//----- nvinfo : EIATTR_KPARAM_INFO
	.align		4
.L_29749:
        /*00c8*/ 	.byte	0x04, 0x17
        /*00ca*/ 	.short	(.L_29751 - .L_29750)
.L_29750:
        /*00cc*/ 	.word	0x00000000
        /*00d0*/ 	.short	0x0009
        /*00d2*/ 	.short	0x0040
        /*00d4*/ 	.byte	0x00, 0xf0, 0x21, 0x00


	//----- nvinfo : EIATTR_KPARAM_INFO
	.align		4
.L_29751:
        /*00d8*/ 	.byte	0x04, 0x17
        /*00da*/ 	.short	(.L_29753 - .L_29752)
.L_29752:
        /*00dc*/ 	.word	0x00000000
        /*00e0*/ 	.short	0x0008
        /*00e2*/ 	.short	0x0038
        /*00e4*/ 	.byte	0x00, 0xf0, 0x21, 0x00


	//----- nvinfo : EIATTR_KPARAM_INFO
	.align		4
.L_29753:
        /*00e8*/ 	.byte	0x04, 0x17
        /*00ea*/ 	.short	(.L_29755 - .L_29754)
.L_29754:
        /*00ec*/ 	.word	0x00000000
        /*00f0*/ 	.short	0x0007
        /*00f2*/ 	.short	0x0034
        /*00f4*/ 	.byte	0x00, 0xf0, 0x11, 0x00


	//----- nvinfo : EIATTR_KPARAM_INFO
	.align		4
.L_29755:
        /*00f8*/ 	.byte	0x04, 0x17
        /*00fa*/ 	.short	(.L_29757 - .L_29756)
.L_29756:
        /*00fc*/ 	.word	0x00000000
        /*0100*/ 	.short	0x0006
        /*0102*/ 	.short	0x0030
        /*0104*/ 	.byte	0x00, 0xf0, 0x11, 0x00


	//----- nvinfo : EIATTR_KPARAM_INFO
	.align		4
.L_29757:
        /*0108*/ 	.byte	0x04, 0x17
        /*010a*/ 	.short	(.L_29759 - .L_29758)
.L_29758:
        /*010c*/ 	.word	0x00000000
        /*0110*/ 	.short	0x0005
        /*0112*/ 	.short	0x0028
        /*0114*/ 	.byte	0x00, 0xf0, 0x21, 0x00


	//----- nvinfo : EIATTR_KPARAM_INFO
	.align		4
.L_29759:
        /*0118*/ 	.byte	0x04, 0x17
        /*011a*/ 	.short	(.L_29761 - .L_29760)
.L_29760:
        /*011c*/ 	.word	0x00000000
        /*0120*/ 	.short	0x0004
        /*0122*/ 	.short	0x0020
        /*0124*/ 	.byte	0x00, 0xf0, 0x21, 0x00


	//----- nvinfo : EIATTR_KPARAM_INFO
	.align		4
.L_29761:
        /*0128*/ 	.byte	0x04, 0x17
        /*012a*/ 	.short	(.L_29763 - .L_29762)
.L_29762:
        /*012c*/ 	.word	0x00000000
        /*0130*/ 	.short	0x0003
        /*0132*/ 	.short	0x0018
        /*0134*/ 	.byte	0x00, 0xf0, 0x21, 0x00


	//----- nvinfo : EIATTR_KPARAM_INFO
	.align		4
.L_29763:
        /*0138*/ 	.byte	0x04, 0x17
        /*013a*/ 	.short	(.L_29765 - .L_29764)
.L_29764:
        /*013c*/ 	.word	0x00000000
        /*0140*/ 	.short	0x0002
        /*0142*/ 	.short	0x0010
        /*0144*/ 	.byte	0x00, 0xf0, 0x21, 0x00


	//----- nvinfo : EIATTR_KPARAM_INFO
	.align		4
.L_29765:
        /*0148*/ 	.byte	0x04, 0x17
        /*014a*/ 	.short	(.L_29767 - .L_29766)
.L_29766:
        /*014c*/ 	.word	0x00000000
        /*0150*/ 	.short	0x0001
        /*0152*/ 	.short	0x0008
        /*0154*/ 	.byte	0x00, 0xf0, 0x21, 0x00


	//----- nvinfo : EIATTR_KPARAM_INFO
	.align		4
.L_29767:
        /*0158*/ 	.byte	0x04, 0x17
        /*015a*/ 	.short	(.L_29769 - .L_29768)
.L_29768:
        /*015c*/ 	.word	0x00000000
        /*0160*/ 	.short	0x0000
        /*0162*/ 	.short	0x0000
        /*0164*/ 	.byte	0x00, 0xf0, 0x21, 0x00


	//----- nvinfo : EIATTR_SPARSE_MMA_MASK
	.align		4
.L_29769:
        /*0168*/ 	.byte	0x03, 0x50
        /*016a*/ 	.short	0x0000


	//----- nvinfo : EIATTR_MAXREG_COUNT
	.align		4
        /*016c*/ 	.byte	0x03, 0x1b
        /*016e*/ 	.short	0x00ff


	//----- nvinfo : EIATTR_NUM_BARRIERS
	.align		4
        /*0170*/ 	.byte	0x02, 0x4c
        /*0172*/ 	.byte	0x01
	.zero		1


	//----- nvinfo : EIATTR_MERCURY_ISA_VERSION
	.align		4
        /*0174*/ 	.byte	0x03, 0x5f
        /*0176*/ 	.short	0x0101


	//----- nvinfo : EIATTR_COOP_GROUP_MASK_REGIDS
	.align		4
        /*0178*/ 	.byte	0x04, 0x29
        /*017a*/ 	.short	(.L_29771 - .L_29770)


	//   ....[0]....
.L_29770:
        /*017c*/ 	.word	0xffffffff


	//   ....[1]....
        /*0180*/ 	.word	0xffffffff


	//   ....[2]....
        /*0184*/ 	.word	0xffffffff


	//   ....[3]....
        /*0188*/ 	.word	0xffffffff


	//   ....[4]....
        /*018c*/ 	.word	0xffffffff


	//   ....[5]....
        /*0190*/ 	.word	0xffffffff


	//   ....[6]....
        /*0194*/ 	.word	0xffffffff


	//   ....[7]....
        /*0198*/ 	.word	0xffffffff


	//   ....[8]....
        /*019c*/ 	.word	0xffffffff


	//   ....[9]....
        /*01a0*/ 	.word	0xffffffff


	//   ....[10]....
        /*01a4*/ 	.word	0xffffffff


	//   ....[11]....
        /*01a8*/ 	.word	0xffffffff


	//   ....[12]....
        /*01ac*/ 	.word	0xffffffff


	//   ....[13]....
        /*01b0*/ 	.word	0xffffffff


	//   ....[14]....
        /*01b4*/ 	.word	0xffffffff


	//   ....[15]....
        /*01b8*/ 	.word	0xffffffff


	//   ....[16]....
        /*01bc*/ 	.word	0x05000034


	//   ....[17]....
        /*01c0*/ 	.word	0x05000034


	//   ....[18]....
        /*01c4*/ 	.word	0x05000034


	//   ....[19]....
        /*01c8*/ 	.word	0x05000034


	//   ....[20]....
        /*01cc*/ 	.word	0x05000034


	//----- nvinfo : EIATTR_COOP_GROUP_INSTR_OFFSETS
	.align		4
.L_29771:
        /*01d0*/ 	.byte	0x04, 0x28
        /*01d2*/ 	.short	(.L_29773 - .L_29772)


	//   ....[0]....
.L_29772:
        /*01d4*/ 	.word	0x00002340


	//   ....[1]....
        /*01d8*/ 	.word	0x00002360


	//   ....[2]....
        /*01dc*/ 	.word	0x00002590


	//   ....[3]....
        /*01e0*/ 	.word	0x000025b0


	//   ....[4]....
        /*01e4*/ 	.word	0x000025d0


	//   ....[5]....
        /*01e8*/ 	.word	0x000027c0


	//   ....[6]....
        /*01ec*/ 	.word	0x000027e0


	//   ....[7]....
        /*01f0*/ 	.word	0x00002800


	//   ....[8]....
        /*01f4*/ 	.word	0x000036d0


	//   ....[9]....
        /*01f8*/ 	.word	0x00003750


	//   ....[10]....
        /*01fc*/ 	.word	0x00003790


	//   ....[11]....
        /*0200*/ 	.word	0x000037e0


	//   ....[12]....
        /*0204*/ 	.word	0x00003840


	//   ....[13]....
        /*0208*/ 	.word	0x00003890


	//   ....[14]....
        /*020c*/ 	.word	0x000038b0


	//   ....[15]....
        /*0210*/ 	.word	0x000038d0


	//   ....[16]....
        /*0214*/ 	.word	0x00005ab0


	//   ....[17]....
        /*0218*/ 	.word	0x00005b50


	//   ....[18]....
        /*021c*/ 	.word	0x00005be0


	//   ....[19]....
        /*0220*/ 	.word	0x00005c80


	//   ....[20]....
        /*0224*/ 	.word	0x00005cf0


	//----- nvinfo : EIATTR_EXIT_INSTR_OFFSETS
	.align		4
.L_29773:
        /*0228*/ 	.byte	0x04, 0x1c
        /*022a*/ 	.short	(.L_29775 - .L_29774)


	//   ....[0]....
.L_29774:
        /*022c*/ 	.word	0x000000b0


	//   ....[1]....
        /*0230*/ 	.word	0x000057e0


	//   ....[2]....
        /*0234*/ 	.word	0x000059d0


	//   ....[3]....
        /*0238*/ 	.word	0x00005a50


	//----- nvinfo : EIATTR_CRS_STACK_SIZE
	.align		4
.L_29775:
        /*023c*/ 	.byte	0x04, 0x1e
        /*023e*/ 	.short	(.L_29777 - .L_29776)
.L_29776:
        /*0240*/ 	.word	0x00000000


	//----- nvinfo : EIATTR_CBANK_PARAM_SIZE
	.align		4
.L_29777:
        /*0244*/ 	.byte	0x03, 0x19
        /*0246*/ 	.short	0x008c


	//----- nvinfo : EIATTR_PARAM_CBANK
	.align		4
        /*0248*/ 	.byte	0x04, 0x0a
        /*024a*/ 	.short	(.L_29779 - .L_29778)
	.align		4
.L_29778:
        /*024c*/ 	.word	index@(.nv.constant0._ZN4vllm25paged_attention_v2_kernelIttLi80ELi8ELi128ELNS_18Fp8KVCacheDataTypeE0ELb1ELi512EEEvPfS2_PT_PKS3_PKT0_S9_ifPKiSB_iPKfiiiSD_SD_iiiii)
        /*0250*/ 	.short	0x0210
        /*0252*/ 	.short	0x008c


	//----- nvinfo : EIATTR_SW_WAR
	.align		4
.L_29779:
        /*0254*/ 	.byte	0x04, 0x36
        /*0256*/ 	.short	(.L_29781 - .L_29780)
.L_29780:
        /*0258*/ 	.word	0x00000008
.L_29781:


//--------------------- .nv.info._ZN4vllm32paged_attention_v2_reduce_kernelItLi64ELi128ELi512EEEvPT_PKfS4_PKS1_PKii --------------------------
	.section	.nv.info._ZN4vllm32paged_attention_v2_reduce_kernelItLi64ELi128ELi512EEEvPT_PKfS4_PKS1_PKii,"",@"SHT_CUDA_INFO"
	.sectionflags	@""
	.align	4


	//----- nvinfo : EIATTR_CUDA_API_VERSION
	.align		4
        /*0000*/ 	.byte	0x04, 0x37
        /*0002*/ 	.short	(.L_29783 - .L_29782)
.L_29782:
        /*0004*/ 	.word	0x00000082


	//----- nvinfo : EIATTR_KPARAM_INFO
	.align		4
.L_29783:
        /*0008*/ 	.byte	0x04, 0x17
        /*000a*/ 	.short	(.L_29785 - .L_29784)
.L_29784:
        /*000c*/ 	.word	0x00000000
        /*0010*/ 	.short	0x0005
        /*0012*/ 	.short	0x0028
        /*0014*/ 	.byte	0x00, 0xf0, 0x11, 0x00


	//----- nvinfo : EIATTR_KPARAM_INFO
	.align		4
.L_29785:
        /*0018*/ 	.byte	0x04, 0x17
        /*001a*/ 	.short	(.L_29787 - .L_29786)
.L_29786:
        /*001c*/ 	.word	0x00000000
        /*0020*/ 	.short	0x0004
        /*0022*/ 	.short	0x0020
        /*0024*/ 	.byte	0x00, 0xf0, 0x21, 0x00


	//----- nvinfo : EIATTR_KPARAM_INFO
	.align		4
.L_29787:
        /*0028*/ 	.byte	0x04, 0x17
        /*002a*/ 	.short	(.L_29789 - .L_29788)
.L_29788:
        /*002c*/ 	.word	0x00000000
        /*0030*/ 	.short	0x0003
        /*0032*/ 	.short	0x0018
        /*0034*/ 	.byte	0x00, 0xf0, 0x21, 0x00


	//----- nvinfo : EIATTR_KPARAM_INFO
	.align		4
.L_29789:
        /*0038*/ 	.byte	0x04, 0x17
        /*003a*/ 	.short	(.L_29791 - .L_29790)
.L_29790:
        /*003c*/ 	.word	0x00000000
        /*0040*/ 	.short	0x0002
        /*0042*/ 	.short	0x0010
        /*0044*/ 	.byte	0x00, 0xf0, 0x21, 0x00


	//----- nvinfo : EIATTR_KPARAM_INFO
	.align		4
.L_29791:
        /*0048*/ 	.byte	0x04, 0x17
        /*004a*/ 	.short	(.L_29793 - .L_29792)
.L_29792:
        /*004c*/ 	.word	0x00000000
        /*0050*/ 	.short	0x0001
        /*0052*/ 	.short	0x0008
        /*0054*/ 	.byte	0x00, 0xf0, 0x21, 0x00


	//----- nvinfo : EIATTR_KPARAM_INFO
	.align		4
.L_29793:
        /*0058*/ 	.byte	0x04, 0x17
        /*005a*/ 	.short	(.L_29795 - .L_29794)
.L_29794:
        /*005c*/ 	.word	0x00000000
        /*0060*/ 	.short	0x0000
        /*0062*/ 	.short	0x0000
        /*0064*/ 	.byte	0x00, 0xf0, 0x21, 0x00


	//----- nvinfo : EIATTR_SPARSE_MMA_MASK
	.align		4
.L_29795:
        /*0068*/ 	.byte	0x03, 0x50
        /*006a*/ 	.short	0x0000


	//----- nvinfo : EIATTR_MAXREG_COUNT
	.align		4
        /*006c*/ 	.byte	0x03, 0x1b
        /*006e*/ 	.short	0x00ff


	//----- nvinfo : EIATTR_NUM_BARRIERS
	.align		4
        /*0070*/ 	.byte	0x02, 0x4c
        /*0072*/ 	.byte	0x01
	.zero		1


	//----- nvinfo : EIATTR_MERCURY_ISA_VERSION
	.align		4
        /*0074*/ 	.byte	0x03, 0x5f
        /*0076*/ 	.short	0x0101


	//----- nvinfo : EIATTR_COOP_GROUP_MASK_REGIDS
	.align		4
        /*0078*/ 	.byte	0x04, 0x29
        /*007a*/ 	.short	(.L_29797 - .L_29796)


	//   ....[0]....
.L_29796:
        /*007c*/ 	.word	0xffffffff


	//   ....[1]....
        /*0080*/ 	.word	0xffffffff


	//   ....[2]....
        /*0084*/ 	.word	0xffffffff


	//   ....[3]....
        /*0088*/ 	.word	0xffffffff


	//   ....[4]....
        /*008c*/ 	.word	0xffffffff


	//   ....[5]....
        /*0090*/ 	.word	0xffffffff


	//   ....[6]....
        /*0094*/ 	.word	0xffffffff


	//   ....[7]....
        /*0098*/ 	.word	0xffffffff


	//   ....[8]....
        /*009c*/ 	.word	0xffffffff


	//   ....[9]....
        /*00a0*/ 	.word	0xffffffff


	//   ....[10]....
        /*00a4*/ 	.word	0xffffffff


	//   ....[11]....
        /*00a8*/ 	.word	0xffffffff


	//   ....[12]....
        /*00ac*/ 	.word	0xffffffff


	//   ....[13]....
        /*00b0*/ 	.word	0xffffffff


	//   ....[14]....
        /*00b4*/ 	.word	0xffffffff


	//   ....[15]....
        /*00b8*/ 	.word	0xffffffff


	//----- nvinfo : EIATTR_COOP_GROUP_INSTR_OFFSETS
	.align		4
.L_29797:
        /*00bc*/ 	.byte	0x04, 0x28
        /*00be*/ 	.short	(.L_29799 - .L_29798)


	//   ....[0]....
.L_29798:
        /*00c0*/ 	.word	0x000002f0


	//   ....[1]....
        /*00c4*/ 	.word	0x00000380


	//   ....[2]....
        /*00c8*/ 	.word	0x000003d0


	//   ....[3]....
        /*00cc*/ 	.word	0x00000400


	//   ....[4]....
        /*00d0*/ 	.word	0x00000430


	//   ....[5]....
        /*00d4*/ 	.word	0x000004d0


	//   ....[6]....
        /*00d8*/ 	.word	0x000004f0


	//   ....[7]....
        /*00dc*/ 	.word	0x00000510


	//   ....[8]....
        /*00e0*/ 	.word	0x00000680


	//   ....[9]....
        /*00e4*/ 	.word	0x00000720


	//   ....[10]....
        /*00e8*/ 	.word	0x00000740


	//   ....[11]....
        /*00ec*/ 	.word	0x00000760


	//   ....[12]....
        /*00f0*/ 	.word	0x00000780


	//   ....[13]....
        /*00f4*/ 	.word	0x00000810


	//   ....[14]....
        /*00f8*/ 	.word	0x00000830


	//   ....[15]....
        /*00fc*/ 	.word	0x00000850


	//----- nvinfo : EIATTR_EXIT_INSTR_OFFSETS
	.align		4
.L_29799:
        /*0100*/ 	.byte	0x04, 0x1c
        /*0102*/ 	.short	(.L_29801 - .L_29800)


	//   ....[0]....
.L_29800:
        /*0104*/ 	.word	0x00000860


	//   ....[1]....
        /*0108*/ 	.word	0x00001980


	//   ....[2]....
        /*010c*/ 	.word	0x000019c0


	//   ....[3]....
        /*0110*/ 	.word	0x00001ba0


	//----- nvinfo : EIATTR_CRS_STACK_SIZE
	.align		4
.L_29801:
        /*0114*/ 	.byte	0x04, 0x1e
        /*0116*/ 	.short	(.L_29803 - .L_29802)
.L_29802:
        /*0118*/ 	.word	0x00000000


	//----- nvinfo : EIATTR_CBANK_PARAM_SIZE
	.align		4
.L_29803:
        /*011c*/ 	.byte	0x03, 0x19
        /*011e*/ 	.short	0x002c


	//----- nvinfo : EIATTR_PARAM_CBANK
	.align		4
        /*0120*/ 	.byte	0x04, 0x0a
        /*0122*/ 	.short	(.L_29805 - .L_29804)
	.align		4
.L_29804:
        /*0124*/ 	.word	index@(.nv.constant0._ZN4vllm32paged_attention_v2_reduce_kernelItLi64ELi128ELi512EEEvPT_PKfS4_PKS1_PKii)
        /*0128*/ 	.short	0x0210
        /*012a*/ 	.short	0x002c


	//----- nvinfo : EIATTR_SW_WAR
	.align		4
.L_29805:
        /*012c*/ 	.byte	0x04, 0x36
        /*012e*/ 	.short	(.L_29807 - .L_29806)
.L_29806:
        /*0130*/ 	.word	0x00000008
.L_29807:


//--------------------- .nv.info._ZN4vllm25paged_attention_v2_kernelIttLi64ELi8ELi128ELNS_18Fp8KVCacheDataTypeE0ELb1ELi512EEEvPfS2_PT_PKS3_PKT0_S9_ifPKiSB_iPKfiiiSD_SD_iiiii --------------------------
	.section	.nv.info._ZN4vllm25paged_attention_v2_kernelIttLi64ELi8ELi128ELNS_18Fp8KVCacheDataTypeE0ELb1ELi512EEEvPfS2_PT_PKS3_PKT0_S9_ifPKiSB_iPKfiiiSD_SD_iiiii,"",@"SHT_CUDA_INFO"
	.sectionflags	@""
	.align	4


	//----- nvinfo : EIATTR_CUDA_API_VERSION
	.align		4
        /*0000*/ 	.byte	0x04, 0x37
        /*0002*/ 	.short	(.L_29809 - .L_29808)
.L_29808:
        /*0004*/ 	.word	0x00000082


	//----- nvinfo : EIATTR_KPARAM_INFO
	.align		4
.L_29809:
        /*0008*/ 	.byte	0x04, 0x17
        /*000a*/ 	.short	(.L_29811 - .L_29810)
.L_29810:
        /*000c*/ 	.word	0x00000000
        /*0010*/ 	.short	0x0015
        /*0012*/ 	.short	0x0088
        /*0014*/ 	.byte	0x00, 0xf0, 0x11, 0x00


	//----- nvinfo : EIATTR_KPARAM_INFO
	.align		4
.L_29811:
        /*0018*/ 	.byte	0x04, 0x17
        /*001a*/ 	.short	(.L_29813 - .L_29812)
.L_29812:
        /*001c*/ 	.word	0x00000000
        /*0020*/ 	.short	0x0014
        /*0022*/ 	.short	0x0084
        /*0024*/ 	.byte	0x00, 0xf0, 0x11, 0x00


	//----- nvinfo : EIATTR_KPARAM_INFO
	.align		4
.L_29813:
        /*0028*/ 	.byte	0x04, 0x17
        /*002a*/ 	.short	(.L_29815 - .L_29814)
.L_29814:
        /*002c*/ 	.word	0x00000000
        /*0030*/ 	.short	0x0013
        /*0032*/ 	.short	0x0080
        /*0034*/ 	.byte	0x00, 0xf0, 0x11, 0x00


	//----- nvinfo : EIATTR_KPARAM_INFO
	.align		4
.L_29815:
        /*0038*/ 	.byte	0x04, 0x17
        /*003a*/ 	.short	(.L_29817 - .L_29816)
.L_29816:
        /*003c*/ 	.word	0x00000000
        /*0040*/ 	.short	0x0012
        /*0042*/ 	.short	0x007c
        /*0044*/ 	.byte	0x00, 0xf0, 0x11, 0x00


	//----- nvinfo : EIATTR_KPARAM_INFO
	.align		4
.L_29817:
        /*0048*/ 	.byte	0x04, 0x17
        /*004a*/ 	.short	(.L_29819 - .L_29818)
.L_29818:
        /*004c*/ 	.word	0x00000000
        /*0050*/ 	.short	0x0011
        /*0052*/ 	.short	0x0078
        /*0054*/ 	.byte	0x00, 0xf0, 0x11, 0x00


	//----- nvinfo : EIATTR_KPARAM_INFO
	.align		4
.L_29819:
        /*0058*/ 	.byte	0x04, 0x17
        /*005a*/ 	.short	(.L_29821 - .L_29820)
.L_29820:
        /*005c*/ 	.word	0x00000000
        /*0060*/ 	.short	0x0010
        /*0062*/ 	.short	0x0070
        /*0064*/ 	.byte	0x00, 0xf0, 0x21, 0x00


	//----- nvinfo : EIATTR_KPARAM_INFO
	.align		4
.L_29821:
        /*0068*/ 	.byte	0x04, 0x17
        /*006a*/ 	.short	(.L_29823 - .L_29822)
.L_29822:
        /*006c*/ 	.word	0x00000000
        /*0070*/ 	.short	0x000f
        /*0072*/ 	.short	0x0068
        /*0074*/ 	.byte	0x00, 0xf0, 0x21, 0x00


	//----- nvinfo : EIATTR_KPARAM_INFO
	.align		4
.L_29823:
        /*0078*/ 	.byte	0x04, 0x17
        /*007a*/ 	.short	(.L_29825 - .L_29824)
.L_29824:
        /*007c*/ 	.word	0x00000000
        /*0080*/ 	.short	0x000e
        /*0082*/ 	.short	0x0060
        /*0084*/ 	.byte	0x00, 0xf0, 0x11, 0x00


	//----- nvinfo : EIATTR_KPARAM_INFO
	.align		4
.L_29825:
        /*0088*/ 	.byte	0x04, 0x17
        /*008a*/ 	.short	(.L_29827 - .L_29826)
.L_29826:
        /*008c*/ 	.word	0x00000000
        /*0090*/ 	.short	0x000d
        /*0092*/ 	.short	0x005c
        /*0094*/ 	.byte	0x00, 0xf0, 0x11, 0x00


	//----- nvinfo : EIATTR_KPARAM_INFO
	.align		4
.L_29827:
        /*0098*/ 	.byte	0x04, 0x17
        /*009a*/ 	.short	(.L_29829 - .L_29828)
.L_29828:
        /*009c*/ 	.word	0x00000000
        /*00a0*/ 	.short	0x000c
        /*00a2*/ 	.short	0x0058
        /*00a4*/ 	.byte	0x00, 0xf0, 0x11, 0x00


	//----- nvinfo : EIATTR_KPARAM_INFO
	.align		4
.L_29829:
        /*00a8*/ 	.byte	0x04, 0x17
        /*00aa*/ 	.short	(.L_29831 - .L_29830)
.L_29830:
        /*00ac*/ 	.word	0x00000000
        /*00b0*/ 	.short	0x000b
        /*00b2*/ 	.short	0x0050
        /*00b4*/ 	.byte	0x00, 0xf0, 0x21, 0x00


	//----- nvinfo : EIATTR_KPARAM_INFO
	.align		4
.L_29831:
        /*00b8*/ 	.byte	0x04, 0x17
        /*00ba*/ 	.short	(.L_29833 - .L_29832)
.L_29832:
        /*00bc*/ 	.word	0x00000000
        /*00c0*/ 	.short	0x000a
        /*00c2*/ 	.short	0x0048
        /*00c4*/ 	.byte	0x00, 0xf0, 0x11, 0x00


	//----- nvinfo : EIATTR_KPARAM_INFO
	.align		4
.L_29833:
        /*00c8*/ 	.byte	0x04, 0x17
        /*00ca*/ 	.short	(.L_29835 - .L_29834)
.L_29834:
        /*00cc*/ 	.word	0x00000000
        /*00d0*/ 	.short	0x0009
        /*00d2*/ 	.short	0x0040
        /*00d4*/ 	.byte	0x00, 0xf0, 0x21, 0x00


	//----- nvinfo : EIATTR_KPARAM_INFO
	.align		4
.L_29835:
        /*00d8*/ 	.byte	0x04, 0x17
        /*00da*/ 	.short	(.L_29837 - .L_29836)
.L_29836:
        /*00dc*/ 	.word	0x00000000
        /*00e0*/ 	.short	0x0008
        /*00e2*/ 	.short	0x0038
        /*00e4*/ 	.byte	0x00, 0xf0, 0x21, 0x00


	//----- nvinfo : EIATTR_KPARAM_INFO
	.align		4
.L_29837:
        /*00e8*/ 	.byte	0x04, 0x17
        /*00ea*/ 	.short	(.L_29839 - .L_29838)
.L_29838:
        /*00ec*/ 	.word	0x00000000
        /*00f0*/ 	.short	0x0007
        /*00f2*/ 	.short	0x0034
        /*00f4*/ 	.byte	0x00, 0xf0, 0x11, 0x00


	//----- nvinfo : EIATTR_KPARAM_INFO
	.align		4
.L_29839:
        /*00f8*/ 	.byte	0x04, 0x17
        /*00fa*/ 	.short	(.L_29841 - .L_29840)
.L_29840:
        /*00fc*/ 	.word	0x00000000
        /*0100*/ 	.short	0x0006
        /*0102*/ 	.short	0x0030
        /*0104*/ 	.byte	0x00, 0xf0, 0x11, 0x00


	//----- nvinfo : EIATTR_KPARAM_INFO
	.align		4
.L_29841:
        /*0108*/ 	.byte	0x04, 0x17
        /*010a*/ 	.short	(.L_29843 - .L_29842)
.L_29842:
        /*010c*/ 	.word	0x00000000
        /*0110*/ 	.short	0x0005
        /*0112*/ 	.short	0x0028
        /*0114*/ 	.byte	0x00, 0xf0, 0x21, 0x00


	//----- nvinfo : EIATTR_KPARAM_INFO
	.align		4
.L_29843:
        /*0118*/ 	.byte	0x04, 0x17
        /*011a*/ 	.short	(.L_29845 - .L_29844)
.L_29844:
        /*011c*/ 	.word	0x00000000
        /*0120*/ 	.short	0x0004
        /*0122*/ 	.short	0x0020
        /*0124*/ 	.byte	0x00, 0xf0, 0x21, 0x00


	//----- nvinfo : EIATTR_KPARAM_INFO
	.align		4
.L_29845:
        /*0128*/ 	.byte	0x04, 0x17
        /*012a*/ 	.short	(.L_29847 - .L_29846)
.L_29846:
        /*012c*/ 	.word	0x00000000
        /*0130*/ 	.short	0x0003
        /*0132*/ 	.short	0x0018
        /*0134*/ 	.byte	0x00, 0xf0, 0x21, 0x00


	//----- nvinfo : EIATTR_KPARAM_INFO
	.align		4
.L_29847:
        /*0138*/ 	.byte	0x04, 0x17
        /*013a*/ 	.short	(.L_29849 - .L_29848)
.L_29848:
        /*013c*/ 	.word	0x00000000
        /*0140*/ 	.short	0x0002
        /*0142*/ 	.short	0x0010
        /*0144*/ 	.byte	0x00, 0xf0, 0x21, 0x00


	//----- nvinfo : EIATTR_KPARAM_INFO
	.align		4
.L_29849:
        /*0148*/ 	.byte	0x04, 0x17
        /*014a*/ 	.short	(.L_29851 - .L_29850)
.L_29850:
        /*014c*/ 	.word	0x00000000
        /*0150*/ 	.short	0x0001
        /*0152*/ 	.short	0x0008
        /*0154*/ 	.byte	0x00, 0xf0, 0x21, 0x00


	//----- nvinfo : EIATTR_KPARAM_INFO
	.align		4
.L_29851:
        /*0158*/ 	.byte	0x04, 0x17
        /*015a*/ 	.short	(.L_29853 - .L_29852)
.L_29852:
        /*015c*/ 	.word	0x00000000
        /*0160*/ 	.short	0x0000
        /*0162*/ 	.short	0x0000
        /*0164*/ 	.byte	0x00, 0xf0, 0x21, 0x00


	//----- nvinfo : EIATTR_SPARSE_MMA_MASK
	.align		4
.L_29853:
        /*0168*/ 	.byte	0x03, 0x50
        /*016a*/ 	.short	0x0000


	//----- nvinfo : EIATTR_MAXREG_COUNT
	.align		4
        /*016c*/ 	.byte	0x03, 0x1b
        /*016e*/ 	.short	0x00ff


	//----- nvinfo : EIATTR_NUM_BARRIERS
	.align		4
        /*0170*/ 	.byte	0x02, 0x4c
        /*0172*/ 	.byte	0x01
	.zero		1


	//----- nvinfo : EIATTR_MERCURY_ISA_VERSION
	.align		4
        /*0174*/ 	.byte	0x03, 0x5f
        /*0176*/ 	.short	0x0101


	//----- nvinfo : EIATTR_COOP_GROUP_MASK_REGIDS
	.align		4
        /*0178*/ 	.byte	0x04, 0x29
        /*017a*/ 	.short	(.L_29855 - .L_29854)


	//   ....[0]....
.L_29854:
        /*017c*/ 	.word	0xffffffff


	//   ....[1]....
        /*0180*/ 	.word	0xffffffff


	//   ....[2]....
        /*0184*/ 	.word	0xffffffff


	//   ....[3]....
        /*0188*/ 	.word	0xffffffff


	//   ....[4]....
        /*018c*/ 	.word	0xffffffff


	//   ....[5]....
        /*0190*/ 	.word	0xffffffff


	//   ....[6]....
        /*0194*/ 	.word	0xffffffff


	//   ....[7]....
        /*0198*/ 	.word	0xffffffff


	//   ....[8]....
        /*019c*/ 	.word	0xffffffff


	//   ....[9]....
        /*01a0*/ 	.word	0xffffffff


	//   ....[10]....
        /*01a4*/ 	.word	0xffffffff


	//   ....[11]....
        /*01a8*/ 	.word	0xffffffff


	//   ....[12]....
        /*01ac*/ 	.word	0xffffffff


	//   ....[13]....
        /*01b0*/ 	.word	0xffffffff


	//   ....[14]....
        /*01b4*/ 	.word	0xffffffff


	//   ....[15]....
        /*01b8*/ 	.word	0xffffffff


	//   ....[16]....
        /*01bc*/ 	.word	0x05000017


	//   ....[17]....
        /*01c0*/ 	.word	0x05000017


	//   ....[18]....
        /*01c4*/ 	.word	0x05000017


	//   ....[19]....
        /*01c8*/ 	.word	0x05000017


	//   ....[20]....
        /*01cc*/ 	.word	0x05000017


	//----- nvinfo : EIATTR_COOP_GROUP_INSTR_OFFSETS
	.align		4
.L_29855:
        /*01d0*/ 	.byte	0x04, 0x28
        /*01d2*/ 	.short	(.L_29857 - .L_29856)


	//   ....[0]....
.L_29856:
        /*01d4*/ 	.word	0x00001de0


	//   ....[1]....
        /*01d8*/ 	.word	0x00001e00


	//   ....[2]....
        /*01dc*/ 	.word	0x00002030


	//   ....[3]....
        /*01e0*/ 	.word	0x00002050


	//   ....[4]....
        /*01e4*/ 	.word	0x00002070


	//   ....[5]....
        /*01e8*/ 	.word	0x00002250


	//   ....[6]....
        /*01ec*/ 	.word	0x00002270


	//   ....[7]....
        /*01f0*/ 	.word	0x00002290


	//   ....[8]....
        /*01f4*/ 	.word	0x00003150


	//   ....[9]....
        /*01f8*/ 	.word	0x000031d0


	//   ....[10]....
        /*01fc*/ 	.word	0x00003210


	//   ....[11]....
        /*0200*/ 	.word	0x00003260


	//   ....[12]....
        /*0204*/ 	.word	0x000032c0


	//   ....[13]....
        /*0208*/ 	.word	0x00003310


	//   ....[14]....
        /*020c*/ 	.word	0x00003330


	//   ....[15]....
        /*0210*/ 	.word	0x00003350


	//   ....[16]....
        /*0214*/ 	.word	0x00005020


	//   ....[17]....
        /*0218*/ 	.word	0x000050c0


	//   ....[18]....
        /*021c*/ 	.word	0x00005150


	//   ....[19]....
        /*0220*/ 	.word	0x000051f0


	//   ....[20]....
        /*0224*/ 	.word	0x00005260


	//----- nvinfo : EIATTR_EXIT_INSTR_OFFSETS
	.align		4
.L_29857:
        /*0228*/ 	.byte	0x04, 0x1c
        /*022a*/ 	.short	(.L_29859 - .L_29858)


	//   ....[0]....
.L_29858:
        /*022c*/ 	.word	0x00000090


	//   ....[1]....
        /*0230*/ 	.word	0x00004db0


	//   ....[2]....
        /*0234*/ 	.word	0x00004fc0


	//----- nvinfo : EIATTR_CRS_STACK_SIZE
	.align		4
.L_29859:
        /*0238*/ 	.byte	0x04, 0x1e
        /*023a*/ 	.short	(.L_29861 - .L_29860)
.L_29860:
        /*023c*/ 	.word	0x00000000


	//----- nvinfo : EIATTR_CBANK_PARAM_SIZE
	.align		4
.L_29861:
        /*0240*/ 	.byte	0x03, 0x19
        /*0242*/ 	.short	0x008c


	//----- nvinfo : EIATTR_PARAM_CBANK
	.align		4
        /*0244*/ 	.byte	0x04, 0x0a
        /*0246*/ 	.short	(.L_29863 - .L_29862)
	.align		4
.L_29862:
        /*0248*/ 	.word	index@(.nv.constant0._ZN4vllm25paged_attention_v2_kernelIttLi64ELi8ELi128ELNS_18Fp8KVCacheDataTypeE0ELb1ELi512EEEvPfS2_PT_PKS3_PKT0_S9_ifPKiSB_iPKfiiiSD_SD_iiiii)
        /*024c*/ 	.short	0x0210
        /*024e*/ 	.short	0x008c


	//----- nvinfo : EIATTR_SW_WAR
	.align		4
.L_29863:
        /*0250*/ 	.byte	0x04, 0x36
        /*0252*/ 	.short	(.L_29865 - .L_29864)
.L_29864:
        /*0254*/ 	.word	0x00000008
.L_29865:


//--------------------- .nv.info._ZN4vllm32paged_attention_v2_reduce_kernelItLi32ELi128ELi512EEEvPT_PKfS4_PKS1_PKii --------------------------
	.section	.nv.info._ZN4vllm32paged_attention_v2_reduce_kernelItLi32ELi128ELi512EEEvPT_PKfS4_PKS1_PKii,"",@"SHT_CUDA_INFO"
	.sectionflags	@""
	.align	4


	//----- nvinfo : EIATTR_CUDA_API_VERSION
	.align		4
        /*0000*/ 	.byte	0x04, 0x37
        /*0002*/ 	.short	(.L_29867 - .L_29866)
.L_29866:
        /*0004*/ 	.word	0x00000082


	//----- nvinfo : EIATTR_KPARAM_INFO
	.align		4
.L_29867:
        /*0008*/ 	.byte	0x04, 0x17
        /*000a*/ 	.short	(.L_29869 - .L_29868)
.L_29868:
        /*000c*/ 	.word	0x00000000
        /*0010*/ 	.short	0x0005
        /*0012*/ 	.short	0x0028
        /*0014*/ 	.byte	0x00, 0xf0, 0x11, 0x00


	//----- nvinfo : EIATTR_KPARAM_INFO
	.align		4
.L_29869:
        /*0018*/ 	.byte	0x04, 0x17
        /*001a*/ 	.short	(.L_29871 - .L_29870)
.L_29870:
        /*001c*/ 	.word	0x00000000
        /*0020*/ 	.short	0x0004
        /*0022*/ 	.short	0x0020
        /*0024*/ 	.byte	0x00, 0xf0, 0x21, 0x00


	//----- nvinfo : EIATTR_KPARAM_INFO
	.align		4
.L_29871:
        /*0028*/ 	.byte	0x04, 0x17
        /*002a*/ 	.short	(.L_29873 - .L_29872)
.L_29872:
        /*002c*/ 	.word	0x00000000
        /*0030*/ 	.short	0x0003
        /*0032*/ 	.short	0x0018
        /*0034*/ 	.byte	0x00, 0xf0, 0x21, 0x00


	//----- nvinfo : EIATTR_KPARAM_INFO
	.align		4
.L_29873:
        /*0038*/ 	.byte	0x04, 0x17
        /*003a*/ 	.short	(.L_29875 - .L_29874)
.L_29874:
        /*003c*/ 	.word	0x00000000
        /*0040*/ 	.short	0x0002
        /*0042*/ 	.short	0x0010
        /*0044*/ 	.byte	0x00, 0xf0, 0x21, 0x00


	//----- nvinfo : EIATTR_KPARAM_INFO
	.align		4
.L_29875:
        /*0048*/ 	.byte	0x04, 0x17
        /*004a*/ 	.short	(.L_29877 - .L_29876)
.L_29876:
        /*004c*/ 	.word	0x00000000
        /*0050*/ 	.short	0x0001
        /*0052*/ 	.short	0x0008
        /*0054*/ 	.byte	0x00, 0xf0, 0x21, 0x00


	//----- nvinfo : EIATTR_KPARAM_INFO
	.align		4
.L_29877:
        /*0058*/ 	.byte	0x04, 0x17
        /*005a*/ 	.short	(.L_29879 - .L_29878)
.L_29878:
        /*005c*/ 	.word	0x00000000
        /*0060*/ 	.short	0x0000
        /*0062*/ 	.short	0x0000
        /*0064*/ 	.byte	0x00, 0xf0, 0x21, 0x00


	//----- nvinfo : EIATTR_SPARSE_MMA_MASK
	.align		4
.L_29879:
        /*0068*/ 	.byte	0x03, 0x50
        /*006a*/ 	.short	0x0000


	//----- nvinfo : EIATTR_MAXREG_COUNT
	.align		4
        /*006c*/ 	.byte	0x03, 0x1b
        /*006e*/ 	.short	0x00ff


	//----- nvinfo : EIATTR_NUM_BARRIERS
	.align		4
        /*0070*/ 	.byte	0x02, 0x4c
        /*0072*/ 	.byte	0x01
	.zero		1


	//----- nvinfo : EIATTR_MERCURY_ISA_VERSION
	.align		4
        /*0074*/ 	.byte	0x03, 0x5f
        /*0076*/ 	.short	0x0101


	//----- nvinfo : EIATTR_COOP_GROUP_MASK_REGIDS
	.align		4
        /*0078*/ 	.byte	0x04, 0x29
        /*007a*/ 	.short	(.L_29881 - .L_29880)


	//   ....[0]....
.L_29880:
        /*007c*/ 	.word	0xffffffff


	//   ....[1]....
        /*0080*/ 	.word	0xffffffff


	//   ....[2]....
        /*0084*/ 	.word	0xffffffff


	//   ....[3]....
        /*0088*/ 	.word	0xffffffff


	//   ....[4]....
        /*008c*/ 	.word	0xffffffff


	//   ....[5]....
        /*0090*/ 	.word	0xffffffff


	//   ....[6]....
        /*0094*/ 	.word	0xffffffff


	//   ....[7]....
        /*0098*/ 	.word	0xffffffff


	//   ....[8]....
        /*009c*/ 	.word	0xffffffff


	//   ....[9]....
        /*00a0*/ 	.word	0xffffffff


	//   ....[10]....
        /*00a4*/ 	.word	0xffffffff


	//   ....[11]....
        /*00a8*/ 	.word	0xffffffff


	//   ....[12]....
        /*00ac*/ 	.word	0xffffffff


	//   ....[13]....
        /*00b0*/ 	.word	0xffffffff


	//   ....[14]....
        /*00b4*/ 	.word	0xffffffff


	//   ....[15]....
        /*00b8*/ 	.word	0xffffffff


	//----- nvinfo : EIATTR_COOP_GROUP_INSTR_OFFSETS
	.align		4
.L_29881:
        /*00bc*/ 	.byte	0x04, 0x28
        /*00be*/ 	.short	(.L_29883 - .L_29882)


	//   ....[0]....
.L_29882:
        /*00c0*/ 	.word	0x000002f0


	//   ....[1]....
        /*00c4*/ 	.word	0x00000380


	//   ....[2]....
        /*00c8*/ 	.word	0x000003d0


	//   ....[3]....
        /*00cc*/ 	.word	0x00000400


	//   ....[4]....
        /*00d0*/ 	.word	0x00000430


	//   ....[5]....
        /*00d4*/ 	.word	0x000004d0


	//   ....[6]....
        /*00d8*/ 	.word	0x000004f0


	//   ....[7]....
        /*00dc*/ 	.word	0x00000510


	//   ....[8]....
        /*00e0*/ 	.word	0x00000680


	//   ....[9]....
        /*00e4*/ 	.word	0x00000720


	//   ....[10]....
        /*00e8*/ 	.word	0x00000740


	//   ....[11]....
        /*00ec*/ 	.word	0x00000760


	//   ....[12]....
        /*00f0*/ 	.word	0x00000780


	//   ....[13]....
        /*00f4*/ 	.word	0x00000810


	//   ....[14]....
        /*00f8*/ 	.word	0x00000830


	//   ....[15]....
        /*00fc*/ 	.word	0x00000850


	//----- nvinfo : EIATTR_EXIT_INSTR_OFFSETS
	.align		4
.L_29883:
        /*0100*/ 	.byte	0x04, 0x1c
        /*0102*/ 	.short	(.L_29885 - .L_29884)


	//   ....[0]....
.L_29884:
        /*0104*/ 	.word	0x00000860


	//   ....[1]....
        /*0108*/ 	.word	0x00001980


	//   ....[2]....
        /*010c*/ 	.word	0x000019c0


	//   ....[3]....
        /*0110*/ 	.word	0x00001ba0


	//----- nvinfo : EIATTR_CRS_STACK_SIZE
	.align		4
.L_29885:
        /*0114*/ 	.byte	0x04, 0x1e
        /*0116*/ 	.short	(.L_29887 - .L_29886)
.L_29886:
        /*0118*/ 	.word	0x00000000


	//----- nvinfo : EIATTR_CBANK_PARAM_SIZE
	.align		4
.L_29887:
        /*011c*/ 	.byte	0x03, 0x19
        /*011e*/ 	.short	0x002c


	//----- nvinfo : EIATTR_PARAM_CBANK
	.align		4
        /*0120*/ 	.byte	0x04, 0x0a
        /*0122*/ 	.short	(.L_29889 - .L_29888)
	.align		4
.L_29888:
        /*0124*/ 	.word	index@(.nv.constant0._ZN4vllm32paged_attention_v2_reduce_kernelItLi32ELi128ELi512EEEvPT_PKfS4_PKS1_PKii)
        /*0128*/ 	.short	0x0210
        /*012a*/ 	.short	0x002c


	//----- nvinfo : EIATTR_SW_WAR
	.align		4
.L_29889:
        /*012c*/ 	.byte	0x04, 0x36
        /*012e*/ 	.short	(.L_29891 - .L_29890)
.L_29890:
        /*0130*/ 	.word	0x00000008
.L_29891:


//--------------------- .nv.info._ZN4vllm25paged_attention_v2_kernelIttLi32ELi8ELi128ELNS_18Fp8KVCacheDataTypeE0ELb1ELi512EEEvPfS2_PT_PKS3_PKT0_S9_ifPKiSB_iPKfiiiSD_SD_iiiii --------------------------
	.section	.nv.info._ZN4vllm25paged_attention_v2_kernelIttLi32ELi8ELi128ELNS_18Fp8KVCacheDataTypeE0ELb1ELi512EEEvPfS2_PT_PKS3_PKT0_S9_ifPKiSB_iPKfiiiSD_SD_iiiii,"",@"SHT_CUDA_INFO"
	.sectionflags	@""
	.align	4


	//----- nvinfo : EIATTR_CUDA_API_VERSION
	.align		4
        /*0000*/ 	.byte	0x04, 0x37
        /*0002*/ 	.short	(.L_29893 - .L_29892)
.L_29892:
        /*0004*/ 	.word	0x00000082


	//----- nvinfo : EIATTR_KPARAM_INFO
	.align		4
.L_29893:
        /*0008*/ 	.byte	0x04, 0x17
        /*000a*/ 	.short	(.L_29895 - .L_29894)
.L_29894:
        /*000c*/ 	.word	0x00000000
        /*0010*/ 	.short	0x0015
        /*0012*/ 	.short	0x0088
        /*0014*/ 	.byte	0x00, 0xf0, 0x11, 0x00


	//----- nvinfo : EIATTR_KPARAM_INFO
	.align		4
.L_29895:
        /*0018*/ 	.byte	0x04, 0x17
        /*001a*/ 	.short	(.L_29897 - .L_29896)
.L_29896:
        /*001c*/ 	.word	0x00000000
        /*0020*/ 	.short	0x0014
        /*0022*/ 	.short	0x0084
        /*0024*/ 	.byte	0x00, 0xf0, 0x11, 0x00


	//----- nvinfo : EIATTR_KPARAM_INFO
	.align		4
.L_29897:
        /*0028*/ 	.byte	0x04, 0x17
        /*002a*/ 	.short	(.L_29899 - .L_29898)
.L_29898:
        /*002c*/ 	.word	0x00000000
        /*0030*/ 	.short	0x0013
        /*0032*/ 	.short	0x0080
        /*0034*/ 	.byte	0x00, 0xf0, 0x11, 0x00


	//----- nvinfo : EIATTR_KPARAM_INFO
	.align		4
.L_29899:
        /*0038*/ 	.byte	0x04, 0x17
        /*003a*/ 	.short	(.L_29901 - .L_29900)
.L_29900:
        /*003c*/ 	.word	0x00000000
        /*0040*/ 	.short	0x0012
        /*0042*/ 	.short	0x007c
        /*0044*/ 	.byte	0x00, 0xf0, 0x11, 0x00


	//----- nvinfo : EIATTR_KPARAM_INFO
	.align		4
.L_29901:
        /*0048*/ 	.byte	0x04, 0x17
        /*004a*/ 	.short	(.L_29903 - .L_29902)
.L_29902:
        /*004c*/ 	.word	0x00000000
        /*0050*/ 	.short	0x0011
        /*0052*/ 	.short	0x0078
        /*0054*/ 	.byte	0x00, 0xf0, 0x11, 0x00


	//----- nvinfo : EIATTR_KPARAM_INFO
	.align		4
.L_29903:
        /*0058*/ 	.byte	0x04, 0x17
        /*005a*/ 	.short	(.L_29905 - .L_29904)
.L_29904:
        /*005c*/ 	.word	0x00000000
        /*0060*/ 	.short	0x0010
        /*0062*/ 	.short	0x0070
        /*0064*/ 	.byte	0x00, 0xf0, 0x21, 0x00


	//----- nvinfo : EIATTR_KPARAM_INFO
	.align		4
.L_29905:
        /*0068*/ 	.byte	0x04, 0x17
        /*006a*/ 	.short	(.L_29907 - .L_29906)
.L_29906:
        /*006c*/ 	.word	0x00000000
        /*0070*/ 	.short	0x000f
        /*0072*/ 	.short	0x0068
        /*0074*/ 	.byte	0x00, 0xf0, 0x21, 0x00


	//----- nvinfo : EIATTR_KPARAM_INFO
	.align		4
.L_29907:
        /*0078*/ 	.byte	0x04, 0x17
        /*007a*/ 	.short	(.L_29909 - .L_29908)
.L_29908:
        /*007c*/ 	.word	0x00000000
        /*0080*/ 	.short	0x000e
        /*0082*/ 	.short	0x0060
        /*0084*/ 	.byte	0x00, 0xf0, 0x11, 0x00


	//----- nvinfo : EIATTR_KPARAM_INFO
	.align		4
.L_29909:
        /*0088*/ 	.byte	0x04, 0x17
        /*008a*/ 	.short	(.L_29911 - .L_29910)
.L_29910:
        /*008c*/ 	.word	0x00000000
        /*0090*/ 	.short	0x000d
        /*0092*/ 	.short	0x005c
        /*0094*/ 	.byte	0x00, 0xf0, 0x11, 0x00


	//----- nvinfo : EIATTR_KPARAM_INFO
	.align		4
.L_29911:
        /*0098*/ 	.byte	0x04, 0x17
        /*009a*/ 	.short	(.L_29913 - .L_29912)
.L_29912:
        /*009c*/ 	.word	0x00000000
        /*00a0*/ 	.short	0x000c
        /*00a2*/ 	.short	0x0058
        /*00a4*/ 	.byte	0x00, 0xf0, 0x11, 0x00


	//----- nvinfo : EIATTR_KPARAM_INFO
	.align		4
.L_29913:
        /*00a8*/ 	.byte	0x04, 0x17
        /*00aa*/ 	.short	(.L_29915 - .L_29914)
.L_29914:
        /*00ac*/ 	.word	0x00000000
        /*00b0*/ 	.short	0x000b
        /*00b2*/ 	.short	0x0050
        /*00b4*/ 	.byte	0x00, 0xf0, 0x21, 0x00


	//----- nvinfo : EIATTR_KPARAM_INFO
	.align		4
.L_29915:
        /*00b8*/ 	.byte	0x04, 0x17
        /*00ba*/ 	.short	(.L_29917 - .L_29916)
.L_29916:
        /*00bc*/ 	.word	0x00000000
        /*00c0*/ 	.short	0x000a
        /*00c2*/ 	.short	0x0048
        /*00c4*/ 	.byte	0x00, 0xf0, 0x11, 0x00


	//----- nvinfo : EIATTR_KPARAM_INFO
	.align		4
.L_29917:
        /*00c8*/ 	.byte	0x04, 0x17
        /*00ca*/ 	.short	(.L_29919 - .L_29918)
.L_29918:
        /*00cc*/ 	.word	0x00000000
        /*00d0*/ 	.short	0x0009
        /*00d2*/ 	.short	0x0040
        /*00d4*/ 	.byte	0x00, 0xf0, 0x21, 0x00


	//----- nvinfo : EIATTR_KPARAM_INFO
	.align		4
.L_29919:
        /*00d8*/ 	.byte	0x04, 0x17
        /*00da*/ 	.short	(.L_29921 - .L_29920)
.L_29920:
        /*00dc*/ 	.word	0x00000000
        /*00e0*/ 	.short	0x0008
        /*00e2*/ 	.short	0x0038
        /*00e4*/ 	.byte	0x00, 0xf0, 0x21, 0x00


	//----- nvinfo : EIATTR_KPARAM_INFO
	.align		4
.L_29921:
        /*00e8*/ 	.byte	0x04, 0x17
        /*00ea*/ 	.short	(.L_29923 - .L_29922)
.L_29922:
        /*00ec*/ 	.word	0x00000000
        /*00f0*/ 	.short	0x0007
        /*00f2*/ 	.short	0x0034
        /*00f4*/ 	.byte	0x00, 0xf0, 0x11, 0x00


	//----- nvinfo : EIATTR_KPARAM_INFO
	.align		4
.L_29923:
        /*00f8*/ 	.byte	0x04, 0x17
        /*00fa*/ 	.short	(.L_29925 - .L_29924)
.L_29924:
        /*00fc*/ 	.word	0x00000000
        /*0100*/ 	.short	0x0006
        /*0102*/ 	.short	0x0030
        /*0104*/ 	.byte	0x00, 0xf0, 0x11, 0x00


	//----- nvinfo : EIATTR_KPARAM_INFO
	.align		4
.L_29925:
        /*0108*/ 	.byte	0x04, 0x17
        /*010a*/ 	.short	(.L_29927 - .L_29926)
.L_29926:
        /*010c*/ 	.word	0x00000000
        /*0110*/ 	.short	0x0005
        /*0112*/ 	.short	0x0028
        /*0114*/ 	.byte	0x00, 0xf0, 0x21, 0x00


	//----- nvinfo : EIATTR_KPARAM_INFO
	.align		4
.L_29927:
        /*0118*/ 	.byte	0x04, 0x17
        /*011a*/ 	.short	(.L_29929 - .L_29928)
.L_29928:
        /*011c*/ 	.word	0x00000000
        /*0120*/ 	.short	0x0004
        /*0122*/ 	.short	0x0020
        /*0124*/ 	.byte	0x00, 0xf0, 0x21, 0x00


	//----- nvinfo : EIATTR_KPARAM_INFO
	.align		4
.L_29929:
        /*0128*/ 	.byte	0x04, 0x17
        /*012a*/ 	.short	(.L_29931 - .L_29930)
.L_29930:
        /*012c*/ 	.word	0x00000000
        /*0130*/ 	.short	0x0003
        /*0132*/ 	.short	0x0018
        /*0134*/ 	.byte	0x00, 0xf0, 0x21, 0x00


	//----- nvinfo : EIATTR_KPARAM_INFO
	.align		4
.L_29931:
        /*0138*/ 	.byte	0x04, 0x17
        /*013a*/ 	.short	(.L_29933 - .L_29932)
.L_29932:
        /*013c*/ 	.word	0x00000000
        /*0140*/ 	.short	0x0002
        /*0142*/ 	.short	0x0010
        /*0144*/ 	.byte	0x00, 0xf0, 0x21, 0x00


	//----- nvinfo : EIATTR_KPARAM_INFO
	.align		4
.L_29933:
        /*0148*/ 	.byte	0x04, 0x17
        /*014a*/ 	.short	(.L_29935 - .L_29934)
.L_29934:
        /*014c*/ 	.word	0x00000000
        /*0150*/ 	.short	0x0001
        /*0152*/ 	.short	0x0008
        /*0154*/ 	.byte	0x00, 0xf0, 0x21, 0x00


	//----- nvinfo : EIATTR_KPARAM_INFO
	.align		4
.L_29935:
        /*0158*/ 	.byte	0x04, 0x17
        /*015a*/ 	.short	(.L_29937 - .L_29936)
.L_29936:
        /*015c*/ 	.word	0x00000000
        /*0160*/ 	.short	0x0000
        /*0162*/ 	.short	0x0000
        /*0164*/ 	.byte	0x00, 0xf0, 0x21, 0x00


	//----- nvinfo : EIATTR_SPARSE_MMA_MASK
	.align		4
.L_29937:
        /*0168*/ 	.byte	0x03, 0x50
        /*016a*/ 	.short	0x0000


	//----- nvinfo : EIATTR_MAXREG_COUNT
	.align		4
        /*016c*/ 	.byte	0x03, 0x1b
        /*016e*/ 	.short	0x00ff


	//----- nvinfo : EIATTR_NUM_BARRIERS
	.align		4
        /*0170*/ 	.byte	0x02, 0x4c
        /*0172*/ 	.byte	0x01
	.zero		1


	//----- nvinfo : EIATTR_MERCURY_ISA_VERSION
	.align		4
        /*0174*/ 	.byte	0x03, 0x5f
        /*0176*/ 	.short	0x0101


	//----- nvinfo : EIATTR_COOP_GROUP_MASK_REGIDS
	.align		4
        /*0178*/ 	.byte	0x04, 0x29
        /*017a*/ 	.short	(.L_29939 - .L_29938)


	//   ....[0]....
.L_29938:
        /*017c*/ 	.word	0xffffffff


	//   ....[1]....
        /*0180*/ 	.word	0xffffffff


	//   ....[2]....
        /*0184*/ 	.word	0xffffffff


	//   ....[3]....
        /*0188*/ 	.word	0xffffffff


	//   ....[4]....
        /*018c*/ 	.word	0xffffffff


	//   ....[5]....
        /*0190*/ 	.word	0xffffffff


	//   ....[6]....
        /*0194*/ 	.word	0xffffffff


	//   ....[7]....
        /*0198*/ 	.word	0xffffffff


	//   ....[8]....
        /*019c*/ 	.word	0xffffffff


	//   ....[9]....
        /*01a0*/ 	.word	0xffffffff


	//   ....[10]....
        /*01a4*/ 	.word	0xffffffff


	//   ....[11]....
        /*01a8*/ 	.word	0xffffffff


	//   ....[12]....
        /*01ac*/ 	.word	0xffffffff


	//   ....[13]....
        /*01b0*/ 	.word	0xffffffff


	//   ....[14]....
        /*01b4*/ 	.word	0xffffffff


	//   ....[15]....
        /*01b8*/ 	.word	0xffffffff


	//   ....[16]....
        /*01bc*/ 	.word	0x0500000f


	//   ....[17]....
        /*01c0*/ 	.word	0x0500000f


	//   ....[18]....
        /*01c4*/ 	.word	0x0500000f


	//   ....[19]....
        /*01c8*/ 	.word	0x0500000f


	//   ....[20]....
        /*01cc*/ 	.word	0x0500000f


	//----- nvinfo : EIATTR_COOP_GROUP_INSTR_OFFSETS
	.align		4
.L_29939:
        /*01d0*/ 	.byte	0x04, 0x28
        /*01d2*/ 	.short	(.L_29941 - .L_29940)


	//   ....[0]....
.L_29940:
        /*01d4*/ 	.word	0x000018e0


	//   ....[1]....
        /*01d8*/ 	.word	0x00001900


	//   ....[2]....
        /*01dc*/ 	.word	0x00001b90


	//   ....[3]....
        /*01e0*/ 	.word	0x00001bb0


	//   ....[4]....
        /*01e4*/ 	.word	0x00001bd0


	//   ....[5]....
        /*01e8*/ 	.word	0x00001d30


	//   ....[6]....
        /*01ec*/ 	.word	0x00001d50


	//   ....[7]....
        /*01f0*/ 	.word	0x00001d70


	//   ....[8]....
        /*01f4*/ 	.word	0x00002c40


	//   ....[9]....
        /*01f8*/ 	.word	0x00002cb0


	//   ....[10]....
        /*01fc*/ 	.word	0x00002ce0


	//   ....[11]....
        /*0200*/ 	.word	0x00002d60


	//   ....[12]....
        /*0204*/ 	.word	0x00002db0


	//   ....[13]....
        /*0208*/ 	.word	0x00002e00


	//   ....[14]....
        /*020c*/ 	.word	0x00002e20


	//   ....[15]....
        /*0210*/ 	.word	0x00002e40


	//   ....[16]....
        /*0214*/ 	.word	0x000055d0


	//   ....[17]....
        /*0218*/ 	.word	0x00005670


	//   ....[18]....
        /*021c*/ 	.word	0x00005700


	//   ....[19]....
        /*0220*/ 	.word	0x000057a0


	//   ....[20]....
        /*0224*/ 	.word	0x00005810


	//----- nvinfo : EIATTR_EXIT_INSTR_OFFSETS
	.align		4
.L_29941:
        /*0228*/ 	.byte	0x04, 0x1c
        /*022a*/ 	.short	(.L_29943 - .L_29942)


	//   ....[0]....
.L_29942:
        /*022c*/ 	.word	0x000000d0


	//   ....[1]....
        /*0230*/ 	.word	0x000053d0


	//   ....[2]....
        /*0234*/ 	.word	0x00005560


	//----- nvinfo : EIATTR_CRS_STACK_SIZE
	.align		4
.L_29943:
        /*0238*/ 	.byte	0x04, 0x1e
        /*023a*/ 	.short	(.L_29945 - .L_29944)
.L_29944:
        /*023c*/ 	.word	0x00000000


	//----- nvinfo : EIATTR_CBANK_PARAM_SIZE
	.align		4
.L_29945:
        /*0240*/ 	.byte	0x03, 0x19
        /*0242*/ 	.short	0x008c


	//----- nvinfo : EIATTR_PARAM_CBANK
	.align		4
        /*0244*/ 	.byte	0x04, 0x0a
        /*0246*/ 	.short	(.L_29947 - .L_29946)
	.align		4
.L_29946:
        /*0248*/ 	.word	index@(.nv.constant0._ZN4vllm25paged_attention_v2_kernelIttLi32ELi8ELi128ELNS_18Fp8KVCacheDataTypeE0ELb1ELi512EEEvPfS2_PT_PKS3_PKT0_S9_ifPKiSB_iPKfiiiSD_SD_iiiii)
        /*024c*/ 	.short	0x0210
        /*024e*/ 	.short	0x008c


	//----- nvinfo : EIATTR_SW_WAR
	.align		4
.L_29947:
        /*0250*/ 	.byte	0x04, 0x36
        /*0252*/ 	.short	(.L_29949 - .L_29948)
.L_29948:
        /*0254*/ 	.word	0x00000008
.L_29949:


//--------------------- .nv.info._ZN4vllm25paged_attention_v2_kernelIffLi256ELi32ELi128ELNS_18Fp8KVCacheDataTypeE0ELb0ELi512EEEvPfS2_PT_PKS3_PKT0_S9_ifPKiSB_iPKfiiiSD_SD_iiiii --------------------------
	.section	.nv.info._ZN4vllm25paged_attention_v2_kernelIffLi256ELi32ELi128ELNS_18Fp8KVCacheDataTypeE0ELb0ELi512EEEvPfS2_PT_PKS3_PKT0_S9_ifPKiSB_iPKfiiiSD_SD_iiiii,"",@"SHT_CUDA_INFO"
	.sectionflags	@""
	.align	4


	//----- nvinfo : EIATTR_CUDA_API_VERSION
	.align		4
        /*0000*/ 	.byte	0x04, 0x37
        /*0002*/ 	.short	(.L_29951 - .L_29950)
.L_29950:
        /*0004*/ 	.word	0x00000082


	//----- nvinfo : EIATTR_KPARAM_INFO
	.align		4
.L_29951:
        /*0008*/ 	.byte	0x04, 0x17
        /*000a*/ 	.short	(.L_29953 - .L_29952)
.L_29952:
        /*000c*/ 	.word	0x00000000
        /*0010*/ 	.short	0x0015
        /*0012*/ 	.short	0x0088
        /*0014*/ 	.byte	0x00, 0xf0, 0x11, 0x00


	//----- nvinfo : EIATTR_KPARAM_INFO
	.align		4
.L_29953:
        /*0018*/ 	.byte	0x04, 0x17
        /*001a*/ 	.short	(.L_29955 - .L_29954)
.L_29954:
        /*001c*/ 	.word	0x00000000
        /*0020*/ 	.short	0x0014
        /*0022*/ 	.short	0x0084
        /*0024*/ 	.byte	0x00, 0xf0, 0x11, 0x00


	//----- nvinfo : EIATTR_KPARAM_INFO
	.align		4
.L_29955:
        /*0028*/ 	.byte	0x04, 0x17
        /*002a*/ 	.short	(.L_29957 - .L_29956)
.L_29956:
        /*002c*/ 	.word	0x00000000
        /*0030*/ 	.short	0x0013
        /*0032*/ 	.short	0x0080
        /*0034*/ 	.byte	0x00, 0xf0, 0x11, 0x00


	//----- nvinfo : EIATTR_KPARAM_INFO
	.align		4
.L_29957:
        /*0038*/ 	.byte	0x04, 0x17
        /*003a*/ 	.short	(.L_29959 - .L_29958)
.L_29958:
        /*003c*/ 	.word	0x00000000
        /*0040*/ 	.short	0x0012
        /*0042*/ 	.short	0x007c
        /*0044*/ 	.byte	0x00, 0xf0, 0x11, 0x00


	//----- nvinfo : EIATTR_KPARAM_INFO
	.align		4
.L_29959:
        /*0048*/ 	.byte	0x04, 0x17
        /*004a*/ 	.short	(.L_29961 - .L_29960)
.L_29960:
        /*004c*/ 	.word	0x00000000
        /*0050*/ 	.short	0x0011
        /*0052*/ 	.short	0x0078
        /*0054*/ 	.byte	0x00, 0xf0, 0x11, 0x00


	//----- nvinfo : EIATTR_KPARAM_INFO
	.align		4
.L_29961:
        /*0058*/ 	.byte	0x04, 0x17
        /*005a*/ 	.short	(.L_29963 - .L_29962)
.L_29962:
        /*005c*/ 	.word	0x00000000
        /*0060*/ 	.short	0x0010
        /*0062*/ 	.short	0x0070
        /*0064*/ 	.byte	0x00, 0xf0, 0x21, 0x00


	//----- nvinfo : EIATTR_KPARAM_INFO
	.align		4
.L_29963:
        /*0068*/ 	.byte	0x04, 0x17
        /*006a*/ 	.short	(.L_29965 - .L_29964)
.L_29964:
        /*006c*/ 	.word	0x00000000
        /*0070*/ 	.short	0x000f
        /*0072*/ 	.short	0x0068
        /*0074*/ 	.byte	0x00, 0xf0, 0x21, 0x00


	//----- nvinfo : EIATTR_KPARAM_INFO
	.align		4
.L_29965:
        /*0078*/ 	.byte	0x04, 0x17
        /*007a*/ 	.short	(.L_29967 - .L_29966)
.L_29966:
        /*007c*/ 	.word	0x00000000
        /*0080*/ 	.short	0x000e
        /*0082*/ 	.short	0x0060
        /*0084*/ 	.byte	0x00, 0xf0, 0x11, 0x00


	//----- nvinfo : EIATTR_KPARAM_INFO
	.align		4
.L_29967:
        /*0088*/ 	.byte	0x04, 0x17
        /*008a*/ 	.short	(.L_29969 - .L_29968)
.L_29968:
        /*008c*/ 	.word	0x00000000
        /*0090*/ 	.short	0x000d
        /*0092*/ 	.short	0x005c
        /*0094*/ 	.byte	0x00, 0xf0, 0x11, 0x00


	//----- nvinfo : EIATTR_KPARAM_INFO
	.align		4
.L_29969:
        /*0098*/ 	.byte	0x04, 0x17
        /*009a*/ 	.short	(.L_29971 - .L_29970)
.L_29970:
        /*009c*/ 	.word	0x00000000
        /*00a0*/ 	.short	0x000c
        /*00a2*/ 	.short	0x0058
        /*00a4*/ 	.byte	0x00, 0xf0, 0x11, 0x00


	//----- nvinfo : EIATTR_KPARAM_INFO
	.align		4
.L_29971:
        /*00a8*/ 	.byte	0x04, 0x17
        /*00aa*/ 	.short	(.L_29973 - .L_29972)
.L_29972:
        /*00ac*/ 	.word	0x00000000
        /*00b0*/ 	.short	0x000b
        /*00b2*/ 	.short	0x0050
        /*00b4*/ 	.byte	0x00, 0xf0, 0x21, 0x00


	//----- nvinfo : EIATTR_KPARAM_INFO
	.align		4
.L_29973:
        /*00b8*/ 	.byte	0x04, 0x17
        /*00ba*/ 	.short	(.L_29975 - .L_29974)
.L_29974:
        /*00bc*/ 	.word	0x00000000
        /*00c0*/ 	.short	0x000a
        /*00c2*/ 	.short	0x0048
        /*00c4*/ 	.byte	0x00, 0xf0, 0x11, 0x00


	//----- nvinfo : EIATTR_KPARAM_INFO
	.align		4
.L_29975:
        /*00c8*/ 	.byte	0x04, 0x17
        /*00ca*/ 	.short	(.L_29977 - .L_29976)
.L_29976:
        /*00cc*/ 	.word	0x00000000
        /*00d0*/ 	.short	0x0009
        /*00d2*/ 	.short	0x0040
        /*00d4*/ 	.byte	0x00, 0xf0, 0x21, 0x00


	//----- nvinfo : EIATTR_KPARAM_INFO
	.align		4
.L_29977:
        /*00d8*/ 	.byte	0x04, 0x17
        /*00da*/ 	.short	(.L_29979 - .L_29978)
.L_29978:
        /*00dc*/ 	.word	0x00000000
        /*00e0*/ 	.short	0x0008
        /*00e2*/ 	.short	0x0038
        /*00e4*/ 	.byte	0x00, 0xf0, 0x21, 0x00


	//----- nvinfo : EIATTR_KPARAM_INFO
	.align		4
.L_29979:
        /*00e8*/ 	.byte	0x04, 0x17
        /*00ea*/ 	.short	(.L_29981 - .L_29980)
.L_29980:
        /*00ec*/ 	.word	0x00000000
        /*00f0*/ 	.short	0x0007
        /*00f2*/ 	.short	0x0034
        /*00f4*/ 	.byte	0x00, 0xf0, 0x11, 0x00


	//----- nvinfo : EIATTR_KPARAM_INFO
	.align		4
.L_29981:
        /*00f8*/ 	.byte	0x04, 0x17
        /*00fa*/ 	.short	(.L_29983 - .L_29982)
.L_29982:
        /*00fc*/ 	.word	0x00000000
        /*0100*/ 	.short	0x0006
        /*0102*/ 	.short	0x0030
        /*0104*/ 	.byte	0x00, 0xf0, 0x11, 0x00


	//----- nvinfo : EIATTR_KPARAM_INFO
	.align		4
.L_29983:
        /*0108*/ 	.byte	0x04, 0x17
        /*010a*/ 	.short	(.L_29985 - .L_29984)
.L_29984:
        /*010c*/ 	.word	0x00000000
        /*0110*/ 	.short	0x0005
        /*0112*/ 	.short	0x0028
        /*0114*/ 	.byte	0x00, 0xf0, 0x21, 0x00


	//----- nvinfo : EIATTR_KPARAM_INFO
	.align		4
.L_29985:
        /*0118*/ 	.byte	0x04, 0x17
        /*011a*/ 	.short	(.L_29987 - .L_29986)
.L_29986:
        /*011c*/ 	.word	0x00000000
        /*0120*/ 	.short	0x0004
        /*0122*/ 	.short	0x0020
        /*0124*/ 	.byte	0x00, 0xf0, 0x21, 0x00


	//----- nvinfo : EIATTR_KPARAM_INFO
	.align		4
.L_29987:
        /*0128*/ 	.byte	0x04, 0x17
        /*012a*/ 	.short	(.L_29989 - .L_29988)
.L_29988:
        /*012c*/ 	.word	0x00000000
        /*0130*/ 	.short	0x0003
        /*0132*/ 	.short	0x0018
        /*0134*/ 	.byte	0x00, 0xf0, 0x21, 0x00


	//----- nvinfo : EIATTR_KPARAM_INFO
	.align		4
.L_29989:
        /*0138*/ 	.byte	0x04, 0x17
        /*013a*/ 	.short	(.L_29991 - .L_29990)
.L_29990:
        /*013c*/ 	.word	0x00000000
        /*0140*/ 	.short	0x0002
        /*0142*/ 	.short	0x0010
        /*0144*/ 	.byte	0x00, 0xf0, 0x21, 0x00


	//----- nvinfo : EIATTR_KPARAM_INFO
	.align		4
.L_29991:
        /*0148*/ 	.byte	0x04, 0x17
        /*014a*/ 	.short	(.L_29993 - .L_29992)
.L_29992:
        /*014c*/ 	.word	0x00000000
        /*0150*/ 	.short	0x0001
        /*0152*/ 	.short	0x0008
        /*0154*/ 	.byte	0x00, 0xf0, 0x21, 0x00


	//----- nvinfo : EIATTR_KPARAM_INFO
	.align		4
.L_29993:
        /*0158*/ 	.byte	0x04, 0x17
        /*015a*/ 	.short	(.L_29995 - .L_29994)
.L_29994:
        /*015c*/ 	.word	0x00000000
        /*0160*/ 	.short	0x0000
        /*0162*/ 	.short	0x0000
        /*0164*/ 	.byte	0x00, 0xf0, 0x21, 0x00


	//----- nvinfo : EIATTR_SPARSE_MMA_MASK
	.align		4
.L_29995:
        /*0168*/ 	.byte	0x03, 0x50
        /*016a*/ 	.short	0x0000


	//----- nvinfo : EIATTR_MAXREG_COUNT
	.align		4
        /*016c*/ 	.byte	0x03, 0x1b
        /*016e*/ 	.short	0x00ff


	//----- nvinfo : EIATTR_NUM_BARRIERS
	.align		4
        /*0170*/ 	.byte	0x02, 0x4c
        /*0172*/ 	.byte	0x01
	.zero		1


	//----- nvinfo : EIATTR_ANNOTATIONS
	.align		4
        /*0174*/ 	.byte	0x04, 0x55
        /*0176*/ 	.short	(.L_29997 - .L_29996)


	//   ....[0]....
.L_29996:
        /* <DEDUP_REMOVED lines=69> */
        /*05bc*/ 	.byte	0xb0, 0xb8, 0x00, 0x00


	//----- nvinfo : EIATTR_MERCURY_ISA_VERSION
	.align		4
.L_29997:
        /*05c0*/ 	.byte	0x03, 0x5f
        /*05c2*/ 	.short	0x0101


	//----- nvinfo : EIATTR_COOP_GROUP_MASK_REGIDS
	.align		4
        /*05c4*/ 	.byte	0x04, 0x29
        /*05c6*/ 	.short	(.L_29999 - .L_29998)


	//   ....[0]....
.L_29998:
        /*05c8*/ 	.word	0xffffffff


	//   ....[1]....
        /*05cc*/ 	.word	0xffffffff


	//   ....[2]....
        /*05d0*/ 	.word	0xffffffff


	//   ....[3]....
        /*05d4*/ 	.word	0xffffffff


	//   ....[4]....
        /*05d8*/ 	.word	0xffffffff


	//   ....[5]....
        /*05dc*/ 	.word	0xffffffff


	//   ....[6]....
        /*05e0*/ 	.word	0xffffffff


	//   ....[7]....
        /*05e4*/ 	.word	0xffffffff


	//   ....[8]....
        /*05e8*/ 	.word	0xffffffff


	//   ....[9]....
        /*05ec*/ 	.word	0xffffffff


	//   ....[10]....
        /*05f0*/ 	.word	0xffffffff


	//   ....[11]....
        /*05f4*/ 	.word	0xffffffff


	//   ....[12]....
        /*05f8*/ 	.word	0xffffffff


	//   ....[13]....
        /*05fc*/ 	.word	0xffffffff


	//   ....[14]....
        /*0600*/ 	.word	0xffffffff


	//   ....[15]....
        /*0604*/ 	.word	0xffffffff


	//   ....[16]....
        /*0608*/ 	.word	0xffffffff


	//   ....[17]....
        /*060c*/ 	.word	0xffffffff


	//   ....[18]....
        /*0610*/ 	.word	0xffffffff


	//   ....[19]....
        /*0614*/ 	.word	0xffffffff


	//   ....[20]....
        /*0618*/ 	.word	0xffffffff


	//   ....[21]....
        /*061c*/ 	.word	0xffffffff


	//   ....[22]....
        /*0620*/ 	.word	0xffffffff


	//   ....[23]....
        /*0624*/ 	.word	0xffffffff


	//   ....[24]....
        /*0628*/ 	.word	0xffffffff


	//   ....[25]....
        /*062c*/ 	.word	0xffffffff


	//   ....[26]....
        /*0630*/ 	.word	0xffffffff


	//   ....[27]....
        /*0634*/ 	.word	0xffffffff


	//   ....[28]....
        /*0638*/ 	.word	0xffffffff


	//   ....[29]....
        /*063c*/ 	.word	0xffffffff


	//   ....[30]....
        /*0640*/ 	.word	0xffffffff


	//   ....[31]....
        /*0644*/ 	.word	0xffffffff


	//   ....[32]....
        /*0648*/ 	.word	0xffffffff


	//   ....[33]....
        /*064c*/ 	.word	0xffffffff


	//   ....[34]....
        /*0650*/ 	.word	0xffffffff


	//   ....[35]....
        /*0654*/ 	.word	0xffffffff


	//   ....[36]....
        /*0658*/ 	.word	0xffffffff


	//   ....[37]....
        /*065c*/ 	.word	0xffffffff


	//   ....[38]....
        /*0660*/ 	.word	0xffffffff


	//   ....[39]....
        /*0664*/ 	.word	0xffffffff


	//   ....[40]....
        /*0668*/ 	.word	0xffffffff


	//   ....[41]....
        /*066c*/ 	.word	0xffffffff


	//   ....[42]....
        /*0670*/ 	.word	0xffffffff


	//   ....[43]....
        /*0674*/ 	.word	0xffffffff


	//   ....[44]....
        /*0678*/ 	.word	0xffffffff


	//   ....[45]....
        /*067c*/ 	.word	0xffffffff


	//   ....[46]....
        /*0680*/ 	.word	0xffffffff


	//   ....[47]....
        /*0684*/ 	.word	0xffffffff


	//   ....[48]....
        /*0688*/ 	.word	0xffffffff


	//   ....[49]....
        /*068c*/ 	.word	0xffffffff


	//   ....[50]....
        /*0690*/ 	.word	0xffffffff


	//   ....[51]....
        /*0694*/ 	.word	0xffffffff


	//   ....[52]....
        /*0698*/ 	.word	0xffffffff


	//   ....[53]....
        /*069c*/ 	.word	0xffffffff


	//   ....[54]....
        /*06a0*/ 	.word	0xffffffff


	//   ....[55]....
        /*06a4*/ 	.word	0xffffffff


	//   ....[56]....
        /*06a8*/ 	.word	0xffffffff


	//   ....[57]....
        /*06ac*/ 	.word	0xffffffff


	//   ....[58]....
        /*06b0*/ 	.word	0xffffffff


	//   ....[59]....
        /*06b4*/ 	.word	0xffffffff


	//   ....[60]....
        /*06b8*/ 	.word	0xffffffff


	//   ....[61]....
        /*06bc*/ 	.word	0xffffffff


	//   ....[62]....
        /*06c0*/ 	.word	0xffffffff


	//   ....[63]....
        /*06c4*/ 	.word	0xffffffff


	//   ....[64]....
        /*06c8*/ 	.word	0xffffffff


	//   ....[65]....
        /*06cc*/ 	.word	0xffffffff


	//   ....[66]....
        /*06d0*/ 	.word	0xffffffff


	//   ....[67]....
        /*06d4*/ 	.word	0xffffffff


	//   ....[68]....
        /*06d8*/ 	.word	0xffffffff


	//   ....[69]....
        /*06dc*/ 	.word	0xffffffff


	//   ....[70]....
        /*06e0*/ 	.word	0xffffffff


	//   ....[71]....
        /*06e4*/ 	.word	0xffffffff


	//   ....[72]....
        /*06e8*/ 	.word	0xffffffff


	//   ....[73]....
        /*06ec*/ 	.word	0xffffffff


	//   ....[74]....
        /*06f0*/ 	.word	0xffffffff


	//   ....[75]....
        /*06f4*/ 	.word	0xffffffff


	//   ....[76]....
        /*06f8*/ 	.word	0xffffffff


	//   ....[77]....
        /*06fc*/ 	.word	0xffffffff


	//   ....[78]....
        /*0700*/ 	.word	0xffffffff


	//   ....[79]....
        /*0704*/ 	.word	0xffffffff


	//   ....[80]....
        /*0708*/ 	.word	0xffffffff


	//   ....[81]....
        /*070c*/ 	.word	0xffffffff


	//   ....[82]....
        /*0710*/ 	.word	0xffffffff


	//   ....[83]....
        /*0714*/ 	.word	0xffffffff


	//   ....[84]....
        /*0718*/ 	.word	0xffffffff


	//   ....[85]....
        /*071c*/ 	.word	0xffffffff


	//   ....[86]....
        /*0720*/ 	.word	0xffffffff


	//   ....[87]....
        /*0724*/ 	.word	0xffffffff


	//   ....[88]....
        /*0728*/ 	.word	0xffffffff


	//   ....[89]....
        /*072c*/ 	.word	0xffffffff


	//   ....[90]....
        /*0730*/ 	.word	0xffffffff


	//   ....[91]....
        /*0734*/ 	.word	0xffffffff


	//   ....[92]....
        /*0738*/ 	.word	0xffffffff


	//   ....[93]....
        /*073c*/ 	.word	0xffffffff


	//   ....[94]....
        /*0740*/ 	.word	0xffffffff


	//   ....[95]....
        /*0744*/ 	.word	0xffffffff


	//   ....[96]....
        /*0748*/ 	.word	0xffffffff


	//   ....[97]....
        /*074c*/ 	.word	0xffffffff


	//   ....[98]....
        /*0750*/ 	.word	0xffffffff


	//   ....[99]....
        /*0754*/ 	.word	0xffffffff


	//   ....[100]....
        /*0758*/ 	.word	0xffffffff


	//   ....[101]....
        /*075c*/ 	.word	0xffffffff


	//   ....[102]....
        /*0760*/ 	.word	0xffffffff


	//   ....[103]....
        /*0764*/ 	.word	0xffffffff


	//   ....[104]....
        /*0768*/ 	.word	0xffffffff


	//   ....[105]....
        /*076c*/ 	.word	0xffffffff


	//   ....[106]....
        /*0770*/ 	.word	0xffffffff


	//   ....[107]....
        /*0774*/ 	.word	0xffffffff


	//   ....[108]....
        /*0778*/ 	.word	0xffffffff


	//   ....[109]....
        /*077c*/ 	.word	0xffffffff


	//   ....[110]....
        /*0780*/ 	.word	0xffffffff


	//   ....[111]....
        /*0784*/ 	.word	0xffffffff


	//   ....[112]....
        /*0788*/ 	.word	0xffffffff


	//   ....[113]....
        /*078c*/ 	.word	0xffffffff


	//   ....[114]....
        /*0790*/ 	.word	0xffffffff


	//   ....[115]....
        /*0794*/ 	.word	0xffffffff


	//   ....[116]....
        /*0798*/ 	.word	0xffffffff


	//   ....[117]....
        /*079c*/ 	.word	0xffffffff


	//   ....[118]....
        /*07a0*/ 	.word	0xffffffff


	//   ....[119]....
        /*07a4*/ 	.word	0xffffffff


	//   ....[120]....
        /*07a8*/ 	.word	0xffffffff


	//   ....[121]....
        /*07ac*/ 	.word	0xffffffff


	//   ....[122]....
        /*07b0*/ 	.word	0xffffffff


	//   ....[123]....
        /*07b4*/ 	.word	0xffffffff


	//   ....[124]....
        /*07b8*/ 	.word	0xffffffff


	//   ....[125]....
        /*07bc*/ 	.word	0xffffffff


	//   ....[126]....
        /*07c0*/ 	.word	0xffffffff


	//   ....[127]....
        /*07c4*/ 	.word	0xffffffff


	//   ....[128]....
        /*07c8*/ 	.word	0xffffffff


	//   ....[129]....
        /*07cc*/ 	.word	0xffffffff


	//   ....[130]....
        /*07d0*/ 	.word	0xffffffff


	//   ....[131]....
        /*07d4*/ 	.word	0xffffffff


	//   ....[132]....
        /*07d8*/ 	.word	0xffffffff


	//   ....[133]....
        /*07dc*/ 	.word	0xffffffff


	//   ....[134]....
        /*07e0*/ 	.word	0xffffffff


	//   ....[135]....
        /*07e4*/ 	.word	0xffffffff


	//   ....[136]....
        /*07e8*/ 	.word	0xffffffff


	//   ....[137]....
        /*07ec*/ 	.word	0xffffffff


	//   ....[138]....
        /*07f0*/ 	.word	0xffffffff


	//   ....[139]....
        /*07f4*/ 	.word	0xffffffff


	//   ....[140]....
        /*07f8*/ 	.word	0xffffffff


	//   ....[141]....
        /*07fc*/ 	.word	0xffffffff


	//   ....[142]....
        /*0800*/ 	.word	0xffffffff


	//   ....[143]....
        /*0804*/ 	.word	0xffffffff


	//   ....[144]....
        /*0808*/ 	.word	0xffffffff


	//   ....[145]....
        /*080c*/ 	.word	0xffffffff


	//   ....[146]....
        /*0810*/ 	.word	0xffffffff


	//   ....[147]....
        /*0814*/ 	.word	0xffffffff


	//   ....[148]....
        /*0818*/ 	.word	0xffffffff


	//   ....[149]....
        /*081c*/ 	.word	0xffffffff


	//   ....[150]....
        /*0820*/ 	.word	0xffffffff


	//   ....[151]....
        /*0824*/ 	.word	0xffffffff


	//   ....[152]....
        /*0828*/ 	.word	0xffffffff


	//   ....[153]....
        /*082c*/ 	.word	0xffffffff


	//   ....[154]....
        /*0830*/ 	.word	0xffffffff


	//   ....[155]....
        /*0834*/ 	.word	0xffffffff


	//   ....[156]....
        /*0838*/ 	.word	0xffffffff


	//   ....[157]....
        /*083c*/ 	.word	0xffffffff


	//   ....[158]....
        /*0840*/ 	.word	0xffffffff


	//   ....[159]....
        /*0844*/ 	.word	0xffffffff


	//   ....[160]....
        /*0848*/ 	.word	0xffffffff


	//   ....[161]....
        /*084c*/ 	.word	0xffffffff


	//   ....[162]....
        /*0850*/ 	.word	0xffffffff


	//   ....[163]....
        /*0854*/ 	.word	0xffffffff


	//   ....[164]....
        /*0858*/ 	.word	0xffffffff


	//   ....[165]....
        /*085c*/ 	.word	0xffffffff


	//   ....[166]....
        /*0860*/ 	.word	0xffffffff


	//   ....[167]....
        /*0864*/ 	.word	0xffffffff


	//   ....[168]....
        /*0868*/ 	.word	0xffffffff


	//   ....[169]....
        /*086c*/ 	.word	0xffffffff


	//   ....[170]....
        /*0870*/ 	.word	0xffffffff


	//   ....[171]....
        /*0874*/ 	.word	0xffffffff


	//   ....[172]....
        /*0878*/ 	.word	0xffffffff


	//   ....[173]....
        /*087c*/ 	.word	0xffffffff


	//   ....[174]....
        /*0880*/ 	.word	0xffffffff


	//   ....[175]....
        /*0884*/ 	.word	0xffffffff


	//   ....[176]....
        /*0888*/ 	.word	0xffffffff


	//   ....[177]....
        /*088c*/ 	.word	0xffffffff


	//   ....[178]....
        /*0890*/ 	.word	0xffffffff


	//   ....[179]....
        /*0894*/ 	.word	0xffffffff


	//   ....[180]....
        /*0898*/ 	.word	0xffffffff


	//   ....[181]....
        /*089c*/ 	.word	0xffffffff


	//   ....[182]....
        /*08a0*/ 	.word	0xffffffff


	//   ....[183]....
        /*08a4*/ 	.word	0xffffffff


	//   ....[184]....
        /*08a8*/ 	.word	0xffffffff


	//   ....[185]....
        /*08ac*/ 	.word	0xffffffff


	//   ....[186]....
        /*08b0*/ 	.word	0xffffffff


	//   ....[187]....
        /*08b4*/ 	.word	0xffffffff


	//   ....[188]....
        /*08b8*/ 	.word	0xffffffff


	//   ....[189]....
        /*08bc*/ 	.word	0xffffffff


	//   ....[190]....
        /*08c0*/ 	.word	0xffffffff


	//   ....[191]....
        /*08c4*/ 	.word	0xffffffff


	//   ....[192]....
        /*08c8*/ 	.word	0xffffffff


	//   ....[193]....
        /*08cc*/ 	.word	0xffffffff


	//   ....[194]....
        /*08d0*/ 	.word	0xffffffff


	//   ....[195]....
        /*08d4*/ 	.word	0xffffffff


	//   ....[196]....
        /*08d8*/ 	.word	0xffffffff


	//   ....[197]....
        /*08dc*/ 	.word	0xffffffff


	//   ....[198]....
        /*08e0*/ 	.word	0xffffffff


	//   ....[199]....
        /*08e4*/ 	.word	0xffffffff


	//   ....[200]....
        /*08e8*/ 	.word	0xffffffff


	//   ....[201]....
        /*08ec*/ 	.word	0xffffffff


	//   ....[202]....
        /*08f0*/ 	.word	0xffffffff


	//   ....[203]....
        /*08f4*/ 	.word	0xffffffff


	//   ....[204]....
        /*08f8*/ 	.word	0xffffffff


	//   ....[205]....
        /*08fc*/ 	.word	0xffffffff


	//   ....[206]....
        /*0900*/ 	.word	0xffffffff


	//   ....[207]....
        /*0904*/ 	.word	0xffffffff


	//----- nvinfo : EIATTR_COOP_GROUP_INSTR_OFFSETS
	.align		4
.L_29999:
        /*0908*/ 	.byte	0x04, 0x28
        /*090a*/ 	.short	(.L_30001 - .L_30000)


	//   ....[0]....
.L_30000:
        /*090c*/ 	.word	0x000045e0


	//   ....[1]....
        /*0910*/ 	.word	0x00004600


	//   ....[2]....
        /*0914*/ 	.word	0x00004620


	//   ....[3]....
        /*0918*/ 	.word	0x00004650


	//   ....[4]....
        /*091c*/ 	.word	0x000046b0


	//   ....[5]....
        /*0920*/ 	.word	0x00004820


	//   ....[6]....
        /*0924*/ 	.word	0x00004850


	//   ....[7]....
        /*0928*/ 	.word	0x000048a0


	//   ....[8]....
        /*092c*/ 	.word	0x000057a0


	//   ....[9]....
        /*0930*/ 	.word	0x00005820


	//   ....[10]....
        /*0934*/ 	.word	0x00005860


	//   ....[11]....
        /*0938*/ 	.word	0x000058c0


	//   ....[12]....
        /*093c*/ 	.word	0x00005910


	//   ....[13]....
        /*0940*/ 	.word	0x00005960


	//   ....[14]....
        /*0944*/ 	.word	0x00005980


	//   ....[15]....
        /*0948*/ 	.word	0x000059a0


	//   ....[16]....
        /*094c*/ 	.word	0x0000c1b0


	//   ....[17]....
        /*0950*/ 	.word	0x0000c1f0


	//   ....[18]....
        /*0954*/ 	.word	0x0000c210


	//   ....[19]....
        /*0958*/ 	.word	0x0000c220


	//   ....[20]....
        /*095c*/ 	.word	0x0000c230


	//   ....[21]....
        /*0960*/ 	.word	0x0000c240


	//   ....[22]....
        /*0964*/ 	.word	0x0000c260


	//   ....[23]....
        /*0968*/ 	.word	0x0000c280


	//   ....[24]....
        /*096c*/ 	.word	0x0000c2a0


	//   ....[25]....
        /*0970*/ 	.word	0x0000c2c0


	//   ....[26]....
        /*0974*/ 	.word	0x0000c2e0


	//   ....[27]....
        /*0978*/ 	.word	0x0000c300


	//   ....[28]....
        /*097c*/ 	.word	0x0000c310


	//   ....[29]....
        /*0980*/ 	.word	0x0000c340


	//   ....[30]....
        /*0984*/ 	.word	0x0000c360


	//   ....[31]....
        /*0988*/ 	.word	0x0000c380


	//   ....[32]....
        /*098c*/ 	.word	0x0000c3a0


	//   ....[33]....
        /*0990*/ 	.word	0x0000c3c0


	//   ....[34]....
        /*0994*/ 	.word	0x0000c3e0


	//   ....[35]....
        /*0998*/ 	.word	0x0000c3f0


	//   ....[36]....
        /*099c*/ 	.word	0x0000c420


	//   ....[37]....
        /*09a0*/ 	.word	0x0000c440


	//   ....[38]....
        /*09a4*/ 	.word	0x0000c460


	//   ....[39]....
        /*09a8*/ 	.word	0x0000c480


	//   ....[40]....
        /*09ac*/ 	.word	0x0000c4a0


	//   ....[41]....
        /*09b0*/ 	.word	0x0000c4c0


	//   ....[42]....
        /*09b4*/ 	.word	0x0000c4d0


	//   ....[43]....
        /*09b8*/ 	.word	0x0000c500


	//   ....[44]....
        /*09bc*/ 	.word	0x0000c520


	//   ....[45]....
        /*09c0*/ 	.word	0x0000c540


	//   ....[46]....
        /*09c4*/ 	.word	0x0000c560


	//   ....[47]....
        /*09c8*/ 	.word	0x0000c580


	//   ....[48]....
        /*09cc*/ 	.word	0x0000c5a0


	//   ....[49]....
        /*09d0*/ 	.word	0x0000c5b0


	//   ....[50]....
        /*09d4*/ 	.word	0x0000c5d0


	//   ....[51]....
        /*09d8*/ 	.word	0x0000c5f0


	//   ....[52]....
        /*09dc*/ 	.word	0x0000c610


	//   ....[53]....
        /*09e0*/ 	.word	0x0000c630


	//   ....[54]....
        /*09e4*/ 	.word	0x0000c650


	//   ....[55]....
        /*09e8*/ 	.word	0x0000c670


	//   ....[56]....
        /*09ec*/ 	.word	0x0000c690


	//   ....[57]....
        /*09f0*/ 	.word	0x0000c6b0


	//   ....[58]....
        /*09f4*/ 	.word	0x0000c6d0


	//   ....[59]....
        /*09f8*/ 	.word	0x0000c6f0


	//   ....[60]....
        /*09fc*/ 	.word	0x0000c710


	//   ....[61]....
        /*0a00*/ 	.word	0x0000c730


	//   ....[62]....
        /*0a04*/ 	.word	0x0000c750


	//   ....[63]....
        /*0a08*/ 	.word	0x0000c770


	//   ....[64]....
        /*0a0c*/ 	.word	0x0000c790


	//   ....[65]....
        /*0a10*/ 	.word	0x0000c7b0


	//   ....[66]....
        /*0a14*/ 	.word	0x0000c7d0


	//   ....[67]....
        /*0a18*/ 	.word	0x0000c7f0


	//   ....[68]....
        /*0a1c*/ 	.word	0x0000c810


	//   ....[69]....
        /*0a20*/ 	.word	0x0000c830


	//   ....[70]....
        /*0a24*/ 	.word	0x0000c850


	//   ....[71]....
        /*0a28*/ 	.word	0x0000c870


	//   ....[72]....
        /*0a2c*/ 	.word	0x0000c890


	//   ....[73]....
        /*0a30*/ 	.word	0x0000c8b0


	//   ....[74]....
        /*0a34*/ 	.word	0x0000c8d0


	//   ....[75]....
        /*0a38*/ 	.word	0x0000c8f0


	//   ....[76]....
        /*0a3c*/ 	.word	0x0000c910


	//   ....[77]....
        /*0a40*/ 	.word	0x0000c930


	//   ....[78]....
        /*0a44*/ 	.word	0x0000c950


	//   ....[79]....
        /*0a48*/ 	.word	0x0000c970


	//   ....[80]....
        /*0a4c*/ 	.word	0x0000c990


	//   ....[81]....
        /*0a50*/ 	.word	0x0000c9b0


	//   ....[82]....
        /*0a54*/ 	.word	0x0000c9d0


	//   ....[83]....
        /*0a58*/ 	.word	0x0000c9f0


	//   ....[84]....
        /*0a5c*/ 	.word	0x0000ca10


	//   ....[85]....
        /*0a60*/ 	.word	0x0000ca30


	//   ....[86]....
        /*0a64*/ 	.word	0x0000ca50


	//   ....[87]....
        /*0a68*/ 	.word	0x0000ca70


	//   ....[88]....
        /*0a6c*/ 	.word	0x0000ca90


	//   ....[89]....
        /*0a70*/ 	.word	0x0000cab0


	//   ....[90]....
        /*0a74*/ 	.word	0x0000cad0


	//   ....[91]....
        /*0a78*/ 	.word	0x0000caf0


	//   ....[92]....
        /*0a7c*/ 	.word	0x0000cb10


	//   ....[93]....
        /*0a80*/ 	.word	0x0000cb40


	//   ....[94]....
        /*0a84*/ 	.word	0x0000cb70


	//   ....[95]....
        /*0a88*/ 	.word	0x0000cba0


	//   ....[96]....
        /*0a8c*/ 	.word	0x0000cbc0


	//   ....[97]....
        /*0a90*/ 	.word	0x0000cbe0


	//   ....[98]....
        /*0a94*/ 	.word	0x0000cc00


	//   ....[99]....
        /*0a98*/ 	.word	0x0000cc20


	//   ....[100]....
        /*0a9c*/ 	.word	0x0000cc40


	//   ....[101]....
        /*0aa0*/ 	.word	0x0000cc60


	//   ....[102]....
        /*0aa4*/ 	.word	0x0000cc80


	//   ....[103]....
        /*0aa8*/ 	.word	0x0000cca0


	//   ....[104]....
        /*0aac*/ 	.word	0x0000ccc0


	//   ....[105]....
        /*0ab0*/ 	.word	0x0000cce0


	//   ....[106]....
        /*0ab4*/ 	.word	0x0000cd00


	//   ....[107]....
        /*0ab8*/ 	.word	0x0000cd20


	//   ....[108]....
        /*0abc*/ 	.word	0x0000cd40


	//   ....[109]....
        /*0ac0*/ 	.word	0x0000cd60


	//   ....[110]....
        /*0ac4*/ 	.word	0x0000cd80


	//   ....[111]....
        /*0ac8*/ 	.word	0x0000cda0


	//   ....[112]....
        /*0acc*/ 	.word	0x0000cdc0


	//   ....[113]....
        /*0ad0*/ 	.word	0x0000cde0


	//   ....[114]....
        /*0ad4*/ 	.word	0x0000ce00


	//   ....[115]....
        /*0ad8*/ 	.word	0x0000ce20


	//   ....[116]....
        /*0adc*/ 	.word	0x0000ce40


	//   ....[117]....
        /*0ae0*/ 	.word	0x0000ce60


	//   ....[118]....
        /*0ae4*/ 	.word	0x0000ce80


	//   ....[119]....
        /*0ae8*/ 	.word	0x0000cea0


	//   ....[120]....
        /*0aec*/ 	.word	0x0000cec0


	//   ....[121]....
        /*0af0*/ 	.word	0x0000cee0


	//   ....[122]....
        /*0af4*/ 	.word	0x0000cf00


	//   ....[123]....
        /*0af8*/ 	.word	0x0000cf20


	//   ....[124]....
        /*0afc*/ 	.word	0x0000cf40


	//   ....[125]....
        /*0b00*/ 	.word	0x0000cf60


	//   ....[126]....
        /*0b04*/ 	.word	0x0000cf80


	//   ....[127]....
        /*0b08*/ 	.word	0x0000cfa0


	//   ....[128]....
        /*0b0c*/ 	.word	0x0000cfc0


	//   ....[129]....
        /*0b10*/ 	.word	0x0000cfe0


	//   ....[130]....
        /*0b14*/ 	.word	0x0000d000


	//   ....[131]....
        /*0b18*/ 	.word	0x0000d020


	//   ....[132]....
        /*0b1c*/ 	.word	0x0000d040


	//   ....[133]....
        /*0b20*/ 	.word	0x0000d060


	//   ....[134]....
        /*0b24*/ 	.word	0x0000d080


	//   ....[135]....
        /*0b28*/ 	.word	0x0000d0a0


	//   ....[136]....
        /*0b2c*/ 	.word	0x0000d0c0


	//   ....[137]....
        /*0b30*/ 	.word	0x0000d0e0


	//   ....[138]....
        /*0b34*/ 	.word	0x0000d100


	//   ....[139]....
        /*0b38*/ 	.word	0x0000d120


	//   ....[140]....
        /*0b3c*/ 	.word	0x0000d140


	//   ....[141]....
        /*0b40*/ 	.word	0x0000d160


	//   ....[142]....
        /*0b44*/ 	.word	0x0000d180


	//   ....[143]....
        /*0b48*/ 	.word	0x0000d1a0


	//   ....[144]....
        /*0b4c*/ 	.word	0x0000d1c0


	//   ....[145]....
        /*0b50*/ 	.word	0x0000d1e0


	//   ....[146]....
        /*0b54*/ 	.word	0x0000d200


	//   ....[147]....
        /*0b58*/ 	.word	0x0000d220


	//   ....[148]....
        /*0b5c*/ 	.word	0x0000d240


	//   ....[149]....
        /*0b60*/ 	.word	0x0000d260


	//   ....[150]....
        /*0b64*/ 	.word	0x0000d280


	//   ....[151]....
        /*0b68*/ 	.word	0x0000d2a0


	//   ....[152]....
        /*0b6c*/ 	.word	0x0000d2c0


	//   ....[153]....
        /*0b70*/ 	.word	0x0000d2e0


	//   ....[154]....
        /*0b74*/ 	.word	0x0000d300


	//   ....[155]....
        /*0b78*/ 	.word	0x0000d320


	//   ....[156]....
        /*0b7c*/ 	.word	0x0000d340


	//   ....[157]....
        /*0b80*/ 	.word	0x0000d360


	//   ....[158]....
        /*0b84*/ 	.word	0x0000d380


	//   ....[159]....
        /*0b88*/ 	.word	0x0000d3a0


	//   ....[160]....
        /*0b8c*/ 	.word	0x0000d3c0


	//   ....[161]....
        /*0b90*/ 	.word	0x0000d3e0


	//   ....[162]....
        /*0b94*/ 	.word	0x0000d400


	//   ....[163]....
        /*0b98*/ 	.word	0x0000d420


	//   ....[164]....
        /*0b9c*/ 	.word	0x0000d440


	//   ....[165]....
        /*0ba0*/ 	.word	0x0000d460


	//   ....[166]....
        /*0ba4*/ 	.word	0x0000d480


	//   ....[167]....
        /*0ba8*/ 	.word	0x0000d4a0


	//   ....[168]....
        /*0bac*/ 	.word	0x0000d4c0


	//   ....[169]....
        /*0bb0*/ 	.word	0x0000d4e0


	//   ....[170]....
        /*0bb4*/ 	.word	0x0000d500


	//   ....[171]....
        /*0bb8*/ 	.word	0x0000d520


	//   ....[172]....
        /*0bbc*/ 	.word	0x0000d540


	//   ....[173]....
        /*0bc0*/ 	.word	0x0000d560


	//   ....[174]....
        /*0bc4*/ 	.word	0x0000d580


	//   ....[175]....
        /*0bc8*/ 	.word	0x0000d5a0


	//   ....[176]....
        /*0bcc*/ 	.word	0x0000d5c0


	//   ....[177]....
        /*0bd0*/ 	.word	0x0000d5e0


	//   ....[178]....
        /*0bd4*/ 	.word	0x0000d600


	//   ....[179]....
        /*0bd8*/ 	.word	0x0000d620


	//   ....[180]....
        /*0bdc*/ 	.word	0x0000d640


	//   ....[181]....
        /*0be0*/ 	.word	0x0000d660


	//   ....[182]....
        /*0be4*/ 	.word	0x0000d680


	//   ....[183]....
        /*0be8*/ 	.word	0x0000d6a0


	//   ....[184]....
        /*0bec*/ 	.word	0x0000d6c0


	//   ....[185]....
        /*0bf0*/ 	.word	0x0000d6e0


	//   ....[186]....
        /*0bf4*/ 	.word	0x0000d710


	//   ....[187]....
        /*0bf8*/ 	.word	0x0000d730


	//   ....[188]....
        /*0bfc*/ 	.word	0x0000d750


	//   ....[189]....
        /*0c00*/ 	.word	0x0000d770


	//   ....[190]....
        /*0c04*/ 	.word	0x0000d790


	//   ....[191]....
        /*0c08*/ 	.word	0x0000d7b0


	//   ....[192]....
        /*0c0c*/ 	.word	0x0000d7c0


	//   ....[193]....
        /*0c10*/ 	.word	0x0000d7f0


	//   ....[194]....
        /*0c14*/ 	.word	0x0000d810


	//   ....[195]....
        /*0c18*/ 	.word	0x0000d830


	//   ....[196]....
        /*0c1c*/ 	.word	0x0000d850


	//   ....[197]....
        /*0c20*/ 	.word	0x0000d870


	//   ....[198]....
        /*0c24*/ 	.word	0x0000d890


	//   ....[199]....
        /*0c28*/ 	.word	0x0000d8b0


	//   ....[200]....
        /*0c2c*/ 	.word	0x0000d8d0


	//   ....[201]....
        /*0c30*/ 	.word	0x0000d8f0


	//   ....[202]....
        /*0c34*/ 	.word	0x0000d910


	//   ....[203]....
        /*0c38*/ 	.word	0x0000d930


	//   ....[204]....
        /*0c3c*/ 	.word	0x0000d950


	//   ....[205]....
        /*0c40*/ 	.word	0x0000d970


	//   ....[206]....
        /*0c44*/ 	.word	0x0000d990


	//   ....[207]....
        /*0c48*/ 	.word	0x0000d9b0


	//----- nvinfo : EIATTR_EXIT_INSTR_OFFSETS
	.align		4
.L_30001:
        /*0c4c*/ 	.byte	0x04, 0x1c
        /*0c4e*/ 	.short	(.L_30003 - .L_30002)


	//   ....[0]....
.L_30002:
        /*0c50*/ 	.word	0x000000a0


	//   ....[1]....
        /*0c54*/ 	.word	0x0000f5a0


	//   ....[2]....
        /*0c58*/ 	.word	0x0000f5b0


	//   ....[3]....
        /*0c5c*/ 	.word	0x00010ef0


	//----- nvinfo : EIATTR_CRS_STACK_SIZE
	.align		4
.L_30003:
        /*0c60*/ 	.byte	0x04, 0x1e
        /*0c62*/ 	.short	(.L_30005 - .L_30004)
.L_30004:
        /*0c64*/ 	.word	0x00000000


	//----- nvinfo : EIATTR_CBANK_PARAM_SIZE
	.align		4
.L_30005:
        /*0c68*/ 	.byte	0x03, 0x19
        /*0c6a*/ 	.short	0x008c


	//----- nvinfo : EIATTR_PARAM_CBANK
	.align		4
        /*0c6c*/ 	.byte	0x04, 0x0a
        /*0c6e*/ 	.short	(.L_30007 - .L_30006)
	.align		4
.L_30006:
        /*0c70*/ 	.word	index@(.nv.constant0._ZN4vllm25paged_attention_v2_kernelIffLi256ELi32ELi128ELNS_18Fp8KVCacheDataTypeE0ELb0ELi512EEEvPfS2_PT_PKS3_PKT0_S9_ifPKiSB_iPKfiiiSD_SD_iiiii)
        /*0c74*/ 	.short	0x0210
        /*0c76*/ 	.short	0x008c


	//----- nvinfo : EIATTR_SW_WAR
	.align		4
.L_30007:
        /*0c78*/ 	.byte	0x04, 0x36
        /*0c7a*/ 	.short	(.L_30009 - .L_30008)
.L_30008:
        /*0c7c*/ 	.word	0x00000008
.L_30009:


//--------------------- .nv.info._ZN4vllm25paged_attention_v2_kernelIffLi192ELi32ELi128ELNS_18Fp8KVCacheDataTypeE0ELb0ELi512EEEvPfS2_PT_PKS3_PKT0_S9_ifPKiSB_iPKfiiiSD_SD_iiiii --------------------------
	.section	.nv.info._ZN4vllm25paged_attention_v2_kernelIffLi192ELi32ELi128ELNS_18Fp8KVCacheDataTypeE0ELb0ELi512EEEvPfS2_PT_PKS3_PKT0_S9_ifPKiSB_iPKfiiiSD_SD_iiiii,"",@"SHT_CUDA_INFO"
	.sectionflags	@""
	.align	4


	//----- nvinfo : EIATTR_CUDA_API_VERSION
	.align		4
        /*0000*/ 	.byte	0x04, 0x37
        /*0002*/ 	.short	(.L_30011 - .L_30010)
.L_30010:
        /*0004*/ 	.word	0x00000082


	//----- nvinfo : EIATTR_KPARAM_INFO
	.align		4
.L_30011:
        /*0008*/ 	.byte	0x04, 0x17
        /*000a*/ 	.short	(.L_30013 - .L_30012)
.L_30012:
        /*000c*/ 	.word	0x00000000
        /*0010*/ 	.short	0x0015
        /*0012*/ 	.short	0x0088
        /*0014*/ 	.byte	0x00, 0xf0, 0x11, 0x00


	//----- nvinfo : EIATTR_KPARAM_INFO
	.align		4
.L_30013:
        /*0018*/ 	.byte	0x04, 0x17
        /*001a*/ 	.short	(.L_30015 - .L_30014)
.L_30014:
        /*001c*/ 	.word	0x00000000
        /*0020*/ 	.short	0x0014
        /*0022*/ 	.short	0x0084
        /*0024*/ 	.byte	0x00, 0xf0, 0x11, 0x00


	//----- nvinfo : EIATTR_KPARAM_INFO
	.align		4
.L_30015:
        /*0028*/ 	.byte	0x04, 0x17
        /*002a*/ 	.short	(.L_30017 - .L_30016)
.L_30016:
        /*002c*/ 	.word	0x00000000
        /*0030*/ 	.short	0x0013
        /*0032*/ 	.short	0x0080
        /*0034*/ 	.byte	0x00, 0xf0, 0x11, 0x00


	//----- nvinfo : EIATTR_KPARAM_INFO
	.align		4
.L_30017:
        /*0038*/ 	.byte	0x04, 0x17
        /*003a*/ 	.short	(.L_30019 - .L_30018)
.L_30018:
        /*003c*/ 	.word	0x00000000
        /*0040*/ 	.short	0x0012
        /*0042*/ 	.short	0x007c
        /*0044*/ 	.byte	0x00, 0xf0, 0x11, 0x00


	//----- nvinfo : EIATTR_KPARAM_INFO
	.align		4
.L_30019:
        /*0048*/ 	.byte	0x04, 0x17
        /*004a*/ 	.short	(.L_30021 - .L_30020)
.L_30020:
        /*004c*/ 	.word	0x00000000
        /*0050*/ 	.short	0x0011
        /*0052*/ 	.short	0x0078
        /*0054*/ 	.byte	0x00, 0xf0, 0x11, 0x00


	//----- nvinfo : EIATTR_KPARAM_INFO
	.align		4
.L_30021:
        /*0058*/ 	.byte	0x04, 0x17
        /*005a*/ 	.short	(.L_30023 - .L_30022)
.L_30022:
        /*005c*/ 	.word	0x00000000
        /*0060*/ 	.short	0x0010
        /*0062*/ 	.short	0x0070
        /*0064*/ 	.byte	0x00, 0xf0, 0x21, 0x00


	//----- nvinfo : EIATTR_KPARAM_INFO
	.align		4
.L_30023:
        /*0068*/ 	.byte	0x04, 0x17
        /*006a*/ 	.short	(.L_30025 - .L_30024)
.L_30024:
        /*006c*/ 	.word	0x00000000
        /*0070*/ 	.short	0x000f
        /*0072*/ 	.short	0x0068
        /*0074*/ 	.byte	0x00, 0xf0, 0x21, 0x00


	//----- nvinfo : EIATTR_KPARAM_INFO
	.align		4
.L_30025:
        /*0078*/ 	.byte	0x04, 0x17
        /*007a*/ 	.short	(.L_30027 - .L_30026)
.L_30026:
        /*007c*/ 	.word	0x00000000
        /*0080*/ 	.short	0x000e
        /*0082*/ 	.short	0x0060
        /*0084*/ 	.byte	0x00, 0xf0, 0x11, 0x00


	//----- nvinfo : EIATTR_KPARAM_INFO
	.align		4
.L_30027:
        /*0088*/ 	.byte	0x04, 0x17
        /*008a*/ 	.short	(.L_30029 - .L_30028)
.L_30028:
        /*008c*/ 	.word	0x00000000
        /*0090*/ 	.short	0x000d
        /*0092*/ 	.short	0x005c
        /*0094*/ 	.byte	0x00, 0xf0, 0x11, 0x00


	//----- nvinfo : EIATTR_KPARAM_INFO
	.align		4
.L_30029:
        /*0098*/ 	.byte	0x04, 0x17
        /*009a*/ 	.short	(.L_30031 - .L_30030)
.L_30030:
        /*009c*/ 	.word	0x00000000
        /*00a0*/ 	.short	0x000c
        /*00a2*/ 	.short	0x0058
        /*00a4*/ 	.byte	0x00, 0xf0, 0x11, 0x00


	//----- nvinfo : EIATTR_KPARAM_INFO
	.align		4
.L_30031:
        /*00a8*/ 	.byte	0x04, 0x17
        /*00aa*/ 	.short	(.L_30033 - .L_30032)
.L_30032:
        /*00ac*/ 	.word	0x00000000
        /*00b0*/ 	.short	0x000b
        /*00b2*/ 	.short	0x0050
        /*00b4*/ 	.byte	0x00, 0xf0, 0x21, 0x00


	//----- nvinfo : EIATTR_KPARAM_INFO
	.align		4
.L_30033:
        /*00b8*/ 	.byte	0x04, 0x17
        /*00ba*/ 	.short	(.L_30035 - .L_30034)
.L_30034:
        /*00bc*/ 	.word	0x00000000
        /*00c0*/ 	.short	0x000a
        /*00c2*/ 	.short	0x0048
        /*00c4*/ 	.byte	0x00, 0xf0, 0x11, 0x00


	//----- nvinfo : EIATTR_KPARAM_INFO
	.align		4
.L_30035:
        /*00c8*/ 	.byte	0x04, 0x17
        /*00ca*/ 	.short	(.L_30037 - .L_30036)
.L_30036:
        /*00cc*/ 	.word	0x00000000
        /*00d0*/ 	.short	0x0009
        /*00d2*/ 	.short	0x0040
        /*00d4*/ 	.byte	0x00, 0xf0, 0x21, 0x00


	//----- nvinfo : EIATTR_KPARAM_INFO
	.align		4
.L_30037:
        /*00d8*/ 	.byte	0x04, 0x17
        /*00da*/ 	.short	(.L_30039 - .L_30038)
.L_30038:
        /*00dc*/ 	.word	0x00000000
        /*00e0*/ 	.short	0x0008
        /*00e2*/ 	.short	0x0038
        /*00e4*/ 	.byte	0x00, 0xf0, 0x21, 0x00


	//----- nvinfo : EIATTR_KPARAM_INFO
	.align		4
.L_30039:
        /*00e8*/ 	.byte	0x04, 0x17
        /*00ea*/ 	.short	(.L_30041 - .L_30040)
.L_30040:
        /*00ec*/ 	.word	0x00000000
        /*00f0*/ 	.short	0x0007
        /*00f2*/ 	.short	0x0034
        /*00f4*/ 	.byte	0x00, 0xf0, 0x11, 0x00


	//----- nvinfo : EIATTR_KPARAM_INFO
	.align		4
.L_30041:
        /*00f8*/ 	.byte	0x04, 0x17
        /*00fa*/ 	.short	(.L_30043 - .L_30042)
.L_30042:
        /*00fc*/ 	.word	0x00000000
        /*0100*/ 	.short	0x0006
        /*0102*/ 	.short	0x0030
        /*0104*/ 	.byte	0x00, 0xf0, 0x11, 0x00


	//----- nvinfo : EIATTR_KPARAM_INFO
	.align		4
.L_30043:
        /*0108*/ 	.byte	0x04, 0x17
        /*010a*/ 	.short	(.L_30045 - .L_30044)
.L_30044:
        /*010c*/ 	.word	0x00000000
        /*0110*/ 	.short	0x0005
        /*0112*/ 	.short	0x0028
        /*0114*/ 	.byte	0x00, 0xf0, 0x21, 0x00


	//----- nvinfo : EIATTR_KPARAM_INFO
	.align		4
.L_30045:
        /*0118*/ 	.byte	0x04, 0x17
        /*011a*/ 	.short	(.L_30047 - .L_30046)
.L_30046:
        /*011c*/ 	.word	0x00000000
        /*0120*/ 	.short	0x0004
        /*0122*/ 	.short	0x0020
        /*0124*/ 	.byte	0x00, 0xf0, 0x21, 0x00


	//----- nvinfo : EIATTR_KPARAM_INFO
	.align		4
.L_30047:
        /*0128*/ 	.byte	0x04, 0x17
        /*012a*/ 	.short	(.L_30049 - .L_30048)
.L_30048:
        /*012c*/ 	.word	0x00000000
        /*0130*/ 	.short	0x0003
        /*0132*/ 	.short	0x0018
        /*0134*/ 	.byte	0x00, 0xf0, 0x21, 0x00


	//----- nvinfo : EIATTR_KPARAM_INFO
	.align		4
.L_30049:
        /*0138*/ 	.byte	0x04, 0x17
        /*013a*/ 	.short	(.L_30051 - .L_30050)
.L_30050:
        /*013c*/ 	.word	0x00000000
        /*0140*/ 	.short	0x0002
        /*0142*/ 	.short	0x0010
        /*0144*/ 	.byte	0x00, 0xf0, 0x21, 0x00


	//----- nvinfo : EIATTR_KPARAM_INFO
	.align		4
.L_30051:
        /*0148*/ 	.byte	0x04, 0x17
        /*014a*/ 	.short	(.L_30053 - .L_30052)
.L_30052:
        /*014c*/ 	.word	0x00000000
        /*0150*/ 	.short	0x0001
        /*0152*/ 	.short	0x0008
        /*0154*/ 	.byte	0x00, 0xf0, 0x21, 0x00


	//----- nvinfo : EIATTR_KPARAM_INFO
	.align		4
.L_30053:
        /*0158*/ 	.byte	0x04, 0x17
        /*015a*/ 	.short	(.L_30055 - .L_30054)
.L_30054:
        /*015c*/ 	.word	0x00000000
        /*0160*/ 	.short	0x0000
        /*0162*/ 	.short	0x0000
        /*0164*/ 	.byte	0x00, 0xf0, 0x21, 0x00


	//----- nvinfo : EIATTR_SPARSE_MMA_MASK
	.align		4
.L_30055:
        /*0168*/ 	.byte	0x03, 0x50
        /*016a*/ 	.short	0x0000


	//----- nvinfo : EIATTR_MAXREG_COUNT
	.align		4
        /*016c*/ 	.byte	0x03, 0x1b
        /*016e*/ 	.short	0x00ff


	//----- nvinfo : EIATTR_NUM_BARRIERS
	.align		4
        /*0170*/ 	.byte	0x02, 0x4c
        /*0172*/ 	.byte	0x01
	.zero		1


	//----- nvinfo : EIATTR_MERCURY_ISA_VERSION
	.align		4
        /*0174*/ 	.byte	0x03, 0x5f
        /*0176*/ 	.short	0x0101


	//----- nvinfo : EIATTR_COOP_GROUP_MASK_REGIDS
	.align		4
        /*0178*/ 	.byte	0x04, 0x29
        /*017a*/ 	.short	(.L_30057 - .L_30056)


	//   ....[0]....
.L_30056:
        /*017c*/ 	.word	0xffffffff


	//   ....[1]....
        /*0180*/ 	.word	0xffffffff


	//   ....[2]....
        /*0184*/ 	.word	0xffffffff


	//   ....[3]....
        /*0188*/ 	.word	0xffffffff


	//   ....[4]....
        /*018c*/ 	.word	0xffffffff


	//   ....[5]....
        /*0190*/ 	.word	0xffffffff


	//   ....[6]....
        /*0194*/ 	.word	0xffffffff


	//   ....[7]....
        /*0198*/ 	.word	0xffffffff


	//   ....[8]....
        /*019c*/ 	.word	0xffffffff


	//   ....[9]....
        /*01a0*/ 	.word	0xffffffff


	//   ....[10]....
        /*01a4*/ 	.word	0xffffffff


	//   ....[11]....
        /*01a8*/ 	.word	0xffffffff


	//   ....[12]....
        /*01ac*/ 	.word	0xffffffff


	//   ....[13]....
        /*01b0*/ 	.word	0xffffffff


	//   ....[14]....
        /*01b4*/ 	.word	0xffffffff


	//   ....[15]....
        /*01b8*/ 	.word	0xffffffff


	//   ....[16]....
        /*01bc*/ 	.word	0xffffffff


	//   ....[17]....
        /*01c0*/ 	.word	0xffffffff


	//   ....[18]....
        /*01c4*/ 	.word	0xffffffff


	//   ....[19]....
        /*01c8*/ 	.word	0xffffffff


	//   ....[20]....
        /*01cc*/ 	.word	0xffffffff


	//   ....[21]....
        /*01d0*/ 	.word	0xffffffff


	//   ....[22]....
        /*01d4*/ 	.word	0xffffffff


	//   ....[23]....
        /*01d8*/ 	.word	0xffffffff


	//   ....[24]....
        /*01dc*/ 	.word	0xffffffff


	//   ....[25]....
        /*01e0*/ 	.word	0xffffffff


	//   ....[26]....
        /*01e4*/ 	.word	0xffffffff


	//   ....[27]....
        /*01e8*/ 	.word	0xffffffff


	//   ....[28]....
        /*01ec*/ 	.word	0xffffffff


	//   ....[29]....
        /*01f0*/ 	.word	0xffffffff


	//   ....[30]....
        /*01f4*/ 	.word	0xffffffff


	//   ....[31]....
        /*01f8*/ 	.word	0xffffffff


	//   ....[32]....
        /*01fc*/ 	.word	0xffffffff


	//   ....[33]....
        /*0200*/ 	.word	0xffffffff


	//   ....[34]....
        /*0204*/ 	.word	0xffffffff


	//   ....[35]....
        /*0208*/ 	.word	0xffffffff


	//   ....[36]....
        /*020c*/ 	.word	0xffffffff


	//   ....[37]....
        /*0210*/ 	.word	0xffffffff


	//   ....[38]....
        /*0214*/ 	.word	0xffffffff


	//   ....[39]....
        /*0218*/ 	.word	0xffffffff


	//   ....[40]....
        /*021c*/ 	.word	0xffffffff


	//   ....[41]....
        /*0220*/ 	.word	0xffffffff


	//   ....[42]....
        /*0224*/ 	.word	0xffffffff


	//   ....[43]....
        /*0228*/ 	.word	0xffffffff


	//   ....[44]....
        /*022c*/ 	.word	0xffffffff


	//   ....[45]....
        /*0230*/ 	.word	0xffffffff


	//   ....[46]....
        /*0234*/ 	.word	0xffffffff


	//   ....[47]....
        /*0238*/ 	.word	0xffffffff


	//   ....[48]....
        /*023c*/ 	.word	0xffffffff


	//   ....[49]....
        /*0240*/ 	.word	0xffffffff


	//   ....[50]....
        /*0244*/ 	.word	0xffffffff


	//   ....[51]....
        /*0248*/ 	.word	0xffffffff


	//   ....[52]....
        /*024c*/ 	.word	0xffffffff


	//   ....[53]....
        /*0250*/ 	.word	0xffffffff


	//   ....[54]....
        /*0254*/ 	.word	0xffffffff


	//   ....[55]....
        /*0258*/ 	.word	0xffffffff


	//   ....[56]....
        /*025c*/ 	.word	0xffffffff


	//   ....[57]....
        /*0260*/ 	.word	0xffffffff


	//   ....[58]....
        /*0264*/ 	.word	0xffffffff


	//   ....[59]....
        /*0268*/ 	.word	0xffffffff


	//   ....[60]....
        /*026c*/ 	.word	0xffffffff


	//   ....[61]....
        /*0270*/ 	.word	0xffffffff


	//   ....[62]....
        /*0274*/ 	.word	0xffffffff


	//   ....[63]....
        /*0278*/ 	.word	0xffffffff


	//   ....[64]....
        /*027c*/ 	.word	0xffffffff


	//   ....[65]....
        /*0280*/ 	.word	0xffffffff


	//   ....[66]....
        /*0284*/ 	.word	0xffffffff


	//   ....[67]....
        /*0288*/ 	.word	0xffffffff


	//   ....[68]....
        /*028c*/ 	.word	0xffffffff


	//   ....[69]....
        /*0290*/ 	.word	0xffffffff


	//   ....[70]....
        /*0294*/ 	.word	0xffffffff


	//   ....[71]....
        /*0298*/ 	.word	0xffffffff


	//   ....[72]....
        /*029c*/ 	.word	0xffffffff


	//   ....[73]....
        /*02a0*/ 	.word	0xffffffff


	//   ....[74]....
        /*02a4*/ 	.word	0xffffffff


	//   ....[75]....
        /*02a8*/ 	.word	0xffffffff


	//   ....[76]....
        /*02ac*/ 	.word	0xffffffff


	//   ....[77]....
        /*02b0*/ 	.word	0xffffffff


	//   ....[78]....
        /*02b4*/ 	.word	0xffffffff


	//   ....[79]....
        /*02b8*/ 	.word	0xffffffff


	//   ....[80]....
        /*02bc*/ 	.word	0xffffffff


	//   ....[81]....
        /*02c0*/ 	.word	0xffffffff


	//   ....[82]....
        /*02c4*/ 	.word	0xffffffff


	//   ....[83]....
        /*02c8*/ 	.word	0xffffffff


	//   ....[84]....
        /*02cc*/ 	.word	0xffffffff


	//   ....[85]....
        /*02d0*/ 	.word	0xffffffff


	//   ....[86]....
        /*02d4*/ 	.word	0xffffffff


	//   ....[87]....
        /*02d8*/ 	.word	0xffffffff


	//   ....[88]....
        /*02dc*/ 	.word	0xffffffff


	//   ....[89]....
        /*02e0*/ 	.word	0xffffffff


	//   ....[90]....
        /*02e4*/ 	.word	0xffffffff


	//   ....[91]....
        /*02e8*/ 	.word	0xffffffff


	//   ....[92]....
        /*02ec*/ 	.word	0xffffffff


	//   ....[93]....
        /*02f0*/ 	.word	0xffffffff


	//   ....[94]....
        /*02f4*/ 	.word	0xffffffff


	//   ....[95]....
        /*02f8*/ 	.word	0xffffffff


	//   ....[96]....
        /*02fc*/ 	.word	0xffffffff


	//   ....[97]....
        /*0300*/ 	.word	0xffffffff


	//   ....[98]....
        /*0304*/ 	.word	0xffffffff


	//   ....[99]....
        /*0308*/ 	.word	0xffffffff


	//   ....[100]....
        /*030c*/ 	.word	0xffffffff


	//   ....[101]....
        /*0310*/ 	.word	0xffffffff


	//   ....[102]....
        /*0314*/ 	.word	0xffffffff


	//   ....[103]....
        /*0318*/ 	.word	0xffffffff


	//   ....[104]....
        /*031c*/ 	.word	0xffffffff


	//   ....[105]....
        /*0320*/ 	.word	0xffffffff


	//   ....[106]....
        /*0324*/ 	.word	0xffffffff


	//   ....[107]....
        /*0328*/ 	.word	0xffffffff


	//   ....[108]....
        /*032c*/ 	.word	0xffffffff


	//   ....[109]....
        /*0330*/ 	.word	0xffffffff


	//   ....[110]....
        /*0334*/ 	.word	0xffffffff


	//   ....[111]....
        /*0338*/ 	.word	0xffffffff


	//   ....[112]....
        /*033c*/ 	.word	0xffffffff


	//   ....[113]....
        /*0340*/ 	.word	0xffffffff


	//   ....[114]....
        /*0344*/ 	.word	0xffffffff


	//   ....[115]....
        /*0348*/ 	.word	0xffffffff


	//   ....[116]....
        /*034c*/ 	.word	0xffffffff


	//   ....[117]....
        /*0350*/ 	.word	0xffffffff


	//   ....[118]....
        /*0354*/ 	.word	0xffffffff


	//   ....[119]....
        /*0358*/ 	.word	0xffffffff


	//   ....[120]....
        /*035c*/ 	.word	0xffffffff


	//   ....[121]....
        /*0360*/ 	.word	0xffffffff


	//   ....[122]....
        /*0364*/ 	.word	0xffffffff


	//   ....[123]....
        /*0368*/ 	.word	0xffffffff


	//   ....[124]....
        /*036c*/ 	.word	0xffffffff


	//   ....[125]....
        /*0370*/ 	.word	0xffffffff


	//   ....[126]....
        /*0374*/ 	.word	0xffffffff


	//   ....[127]....
        /*0378*/ 	.word	0xffffffff


	//   ....[128]....
        /*037c*/ 	.word	0xffffffff


	//   ....[129]....
        /*0380*/ 	.word	0xffffffff


	//   ....[130]....
        /*0384*/ 	.word	0xffffffff


	//   ....[131]....
        /*0388*/ 	.word	0xffffffff


	//   ....[132]....
        /*038c*/ 	.word	0xffffffff


	//   ....[133]....
        /*0390*/ 	.word	0xffffffff


	//   ....[134]....
        /*0394*/ 	.word	0xffffffff


	//   ....[135]....
        /*0398*/ 	.word	0xffffffff


	//   ....[136]....
        /*039c*/ 	.word	0xffffffff


	//   ....[137]....
        /*03a0*/ 	.word	0xffffffff


	//   ....[138]....
        /*03a4*/ 	.word	0xffffffff


	//   ....[139]....
        /*03a8*/ 	.word	0xffffffff


	//   ....[140]....
        /*03ac*/ 	.word	0xffffffff


	//   ....[141]....
        /*03b0*/ 	.word	0xffffffff


	//   ....[142]....
        /*03b4*/ 	.word	0xffffffff


	//   ....[143]....
        /*03b8*/ 	.word	0xffffffff


	//   ....[144]....
        /*03bc*/ 	.word	0xffffffff


	//   ....[145]....
        /*03c0*/ 	.word	0xffffffff


	//   ....[146]....
        /*03c4*/ 	.word	0xffffffff


	//   ....[147]....
        /*03c8*/ 	.word	0xffffffff


	//   ....[148]....
        /*03cc*/ 	.word	0xffffffff


	//   ....[149]....
        /*03d0*/ 	.word	0xffffffff


	//   ....[150]....
        /*03d4*/ 	.word	0xffffffff


	//   ....[151]....
        /*03d8*/ 	.word	0xffffffff


	//   ....[152]....
        /*03dc*/ 	.word	0xffffffff


	//   ....[153]....
        /*03e0*/ 	.word	0xffffffff


	//   ....[154]....
        /*03e4*/ 	.word	0xffffffff


	//   ....[155]....
        /*03e8*/ 	.word	0xffffffff


	//   ....[156]....
        /*03ec*/ 	.word	0xffffffff


	//   ....[157]....
        /*03f0*/ 	.word	0xffffffff


	//   ....[158]....
        /*03f4*/ 	.word	0xffffffff


	//   ....[159]....
        /*03f8*/ 	.word	0xffffffff


	//----- nvinfo : EIATTR_COOP_GROUP_INSTR_OFFSETS
	.align		4
.L_30057:
        /*03fc*/ 	.byte	0x04, 0x28
        /*03fe*/ 	.short	(.L_30059 - .L_30058)


	//   ....[0]....
.L_30058:
        /*0400*/ 	.word	0x00003140


	//   ....[1]....
        /*0404*/ 	.word	0x00003180


	//   ....[2]....
        /*0408*/ 	.word	0x00003210


	//   ....[3]....
        /*040c*/ 	.word	0x00003250


	//   ....[4]....
        /*0410*/ 	.word	0x000032a0


	//   ....[5]....
        /*0414*/ 	.word	0x00003410


	//   ....[6]....
        /*0418*/ 	.word	0x00003440


	//   ....[7]....
        /*041c*/ 	.word	0x00003460


	//   ....[8]....
        /*0420*/ 	.word	0x00004330


	//   ....[9]....
        /*0424*/ 	.word	0x000043a0


	//   ....[10]....
        /*0428*/ 	.word	0x000043d0


	//   ....[11]....
        /*042c*/ 	.word	0x00004450


	//   ....[12]....
        /*0430*/ 	.word	0x000044a0


	//   ....[13]....
        /*0434*/ 	.word	0x000044f0


	//   ....[14]....
        /*0438*/ 	.word	0x00004510


	//   ....[15]....
        /*043c*/ 	.word	0x00004530


	//   ....[16]....
        /*0440*/ 	.word	0x00009650


	//   ....[17]....
        /*0444*/ 	.word	0x00009690


	//   ....[18]....
        /*0448*/ 	.word	0x000096b0


	//   ....[19]....
        /*044c*/ 	.word	0x000096c0


	//   ....[20]....
        /*0450*/ 	.word	0x000096d0


	//   ....[21]....
        /*0454*/ 	.word	0x000096e0


	//   ....[22]....
        /*0458*/ 	.word	0x00009700


	//   ....[23]....
        /*045c*/ 	.word	0x00009720


	//   ....[24]....
        /*0460*/ 	.word	0x00009740


	//   ....[25]....
        /*0464*/ 	.word	0x00009760


	//   ....[26]....
        /*0468*/ 	.word	0x00009780


	//   ....[27]....
        /*046c*/ 	.word	0x000097a0


	//   ....[28]....
        /*0470*/ 	.word	0x000097b0


	//   ....[29]....
        /*0474*/ 	.word	0x000097e0


	//   ....[30]....
        /*0478*/ 	.word	0x00009800


	//   ....[31]....
        /*047c*/ 	.word	0x00009820


	//   ....[32]....
        /*0480*/ 	.word	0x00009840


	//   ....[33]....
        /*0484*/ 	.word	0x00009860


	//   ....[34]....
        /*0488*/ 	.word	0x00009880


	//   ....[35]....
        /*048c*/ 	.word	0x00009890


	//   ....[36]....
        /*0490*/ 	.word	0x000098b0


	//   ....[37]....
        /*0494*/ 	.word	0x000098d0


	//   ....[38]....
        /*0498*/ 	.word	0x000098f0


	//   ....[39]....
        /*049c*/ 	.word	0x00009910


	//   ....[40]....
        /*04a0*/ 	.word	0x00009930


	//   ....[41]....
        /*04a4*/ 	.word	0x00009950


	//   ....[42]....
        /*04a8*/ 	.word	0x00009970


	//   ....[43]....
        /*04ac*/ 	.word	0x00009990


	//   ....[44]....
        /*04b0*/ 	.word	0x000099b0


	//   ....[45]....
        /*04b4*/ 	.word	0x000099d0


	//   ....[46]....
        /*04b8*/ 	.word	0x000099f0


	//   ....[47]....
        /*04bc*/ 	.word	0x00009a10


	//   ....[48]....
        /*04c0*/ 	.word	0x00009a30


	//   ....[49]....
        /*04c4*/ 	.word	0x00009a50


	//   ....[50]....
        /*04c8*/ 	.word	0x00009a70


	//   ....[51]....
        /*04cc*/ 	.word	0x00009a90


	//   ....[52]....
        /*04d0*/ 	.word	0x00009ab0


	//   ....[53]....
        /*04d4*/ 	.word	0x00009ad0


	//   ....[54]....
        /*04d8*/ 	.word	0x00009af0


	//   ....[55]....
        /*04dc*/ 	.word	0x00009b10


	//   ....[56]....
        /*04e0*/ 	.word	0x00009b30


	//   ....[57]....
        /*04e4*/ 	.word	0x00009b50


	//   ....[58]....
        /*04e8*/ 	.word	0x00009b70


	//   ....[59]....
        /*04ec*/ 	.word	0x00009b90


	//   ....[60]....
        /*04f0*/ 	.word	0x00009bb0


	//   ....[61]....
        /*04f4*/ 	.word	0x00009bd0


	//   ....[62]....
        /*04f8*/ 	.word	0x00009bf0


	//   ....[63]....
        /*04fc*/ 	.word	0x00009c10


	//   ....[64]....
        /*0500*/ 	.word	0x00009c30


	//   ....[65]....
        /*0504*/ 	.word	0x00009c50


	//   ....[66]....
        /*0508*/ 	.word	0x00009c70


	//   ....[67]....
        /*050c*/ 	.word	0x00009c90


	//   ....[68]....
        /*0510*/ 	.word	0x00009cb0


	//   ....[69]....
        /*0514*/ 	.word	0x00009cd0


	//   ....[70]....
        /*0518*/ 	.word	0x00009cf0


	//   ....[71]....
        /*051c*/ 	.word	0x00009d10


	//   ....[72]....
        /*0520*/ 	.word	0x00009d30


	//   ....[73]....
        /*0524*/ 	.word	0x00009d50


	//   ....[74]....
        /*0528*/ 	.word	0x00009d70


	//   ....[75]....
        /*052c*/ 	.word	0x00009d90


	//   ....[76]....
        /*0530*/ 	.word	0x00009db0


	//   ....[77]....
        /*0534*/ 	.word	0x00009dd0


	//   ....[78]....
        /*0538*/ 	.word	0x00009df0


	//   ....[79]....
        /*053c*/ 	.word	0x00009e10


	//   ....[80]....
        /*0540*/ 	.word	0x00009e30


	//   ....[81]....
        /*0544*/ 	.word	0x00009e50


	//   ....[82]....
        /*0548*/ 	.word	0x00009e70


	//   ....[83]....
        /*054c*/ 	.word	0x00009e90


	//   ....[84]....
        /*0550*/ 	.word	0x00009eb0


	//   ....[85]....
        /*0554*/ 	.word	0x00009ed0


	//   ....[86]....
        /*0558*/ 	.word	0x00009ef0


	//   ....[87]....
        /*055c*/ 	.word	0x00009f10


	//   ....[88]....
        /*0560*/ 	.word	0x00009f30


	//   ....[89]....
        /*0564*/ 	.word	0x00009f50


	//   ....[90]....
        /*0568*/ 	.word	0x00009f70


	//   ....[91]....
        /*056c*/ 	.word	0x00009f90


	//   ....[92]....
        /*0570*/ 	.word	0x00009fb0


	//   ....[93]....
        /*0574*/ 	.word	0x00009fd0


	//   ....[94]....
        /*0578*/ 	.word	0x00009ff0


	//   ....[95]....
        /*057c*/ 	.word	0x0000a010


	//   ....[96]....
        /*0580*/ 	.word	0x0000a030


	//   ....[97]....
        /*0584*/ 	.word	0x0000a050


	//   ....[98]....
        /*0588*/ 	.word	0x0000a070


	//   ....[99]....
        /*058c*/ 	.word	0x0000a090


	//   ....[100]....
        /*0590*/ 	.word	0x0000a0b0


	//   ....[101]....
        /*0594*/ 	.word	0x0000a0d0


	//   ....[102]....
        /*0598*/ 	.word	0x0000a0f0


	//   ....[103]....
        /*059c*/ 	.word	0x0000a110


	//   ....[104]....
        /*05a0*/ 	.word	0x0000a130


	//   ....[105]....
        /*05a4*/ 	.word	0x0000a150


	//   ....[106]....
        /*05a8*/ 	.word	0x0000a170


	//   ....[107]....
        /*05ac*/ 	.word	0x0000a190


	//   ....[108]....
        /*05b0*/ 	.word	0x0000a1b0


	//   ....[109]....
        /*05b4*/ 	.word	0x0000a1d0


	//   ....[110]....
        /*05b8*/ 	.word	0x0000a1f0


	//   ....[111]....
        /*05bc*/ 	.word	0x0000a210


	//   ....[112]....
        /*05c0*/ 	.word	0x0000a230


	//   ....[113]....
        /*05c4*/ 	.word	0x0000a250


	//   ....[114]....
        /*05c8*/ 	.word	0x0000a270


	//   ....[115]....
        /*05cc*/ 	.word	0x0000a290


	//   ....[116]....
        /*05d0*/ 	.word	0x0000a2b0


	//   ....[117]....
        /*05d4*/ 	.word	0x0000a2d0


	//   ....[118]....
        /*05d8*/ 	.word	0x0000a2f0


	//   ....[119]....
        /*05dc*/ 	.word	0x0000a310


	//   ....[120]....
        /*05e0*/ 	.word	0x0000a330


	//   ....[121]....
        /*05e4*/ 	.word	0x0000a350


	//   ....[122]....
        /*05e8*/ 	.word	0x0000a370


	//   ....[123]....
        /*05ec*/ 	.word	0x0000a390


	//   ....[124]....
        /*05f0*/ 	.word	0x0000a3b0


	//   ....[125]....
        /*05f4*/ 	.word	0x0000a3d0


	//   ....[126]....
        /*05f8*/ 	.word	0x0000a3f0


	//   ....[127]....
        /*05fc*/ 	.word	0x0000a410


	//   ....[128]....
        /*0600*/ 	.word	0x0000a430


	//   ....[129]....
        /*0604*/ 	.word	0x0000a450


	//   ....[130]....
        /*0608*/ 	.word	0x0000a470


	//   ....[131]....
        /*060c*/ 	.word	0x0000a490


	//   ....[132]....
        /*0610*/ 	.word	0x0000a4b0


	//   ....[133]....
        /*0614*/ 	.word	0x0000a4d0


	//   ....[134]....
        /*0618*/ 	.word	0x0000a4f0


	//   ....[135]....
        /*061c*/ 	.word	0x0000a510


	//   ....[136]....
        /*0620*/ 	.word	0x0000a530


	//   ....[137]....
        /*0624*/ 	.word	0x0000a550


	//   ....[138]....
        /*0628*/ 	.word	0x0000a570


	//   ....[139]....
        /*062c*/ 	.word	0x0000a590


	//   ....[140]....
        /*0630*/ 	.word	0x0000a5b0


	//   ....[141]....
        /*0634*/ 	.word	0x0000a5d0


	//   ....[142]....
        /*0638*/ 	.word	0x0000a5f0


	//   ....[143]....
        /*063c*/ 	.word	0x0000a610


	//   ....[144]....
        /*0640*/ 	.word	0x0000a630


	//   ....[145]....
        /*0644*/ 	.word	0x0000a660


	//   ....[146]....
        /*0648*/ 	.word	0x0000a690


	//   ....[147]....
        /*064c*/ 	.word	0x0000a6b0


	//   ....[148]....
        /*0650*/ 	.word	0x0000a6d0


	//   ....[149]....
        /*0654*/ 	.word	0x0000a6f0


	//   ....[150]....
        /*0658*/ 	.word	0x0000a710


	//   ....[151]....
        /*065c*/ 	.word	0x0000a730


	//   ....[152]....
        /*0660*/ 	.word	0x0000a760


	//   ....[153]....
        /*0664*/ 	.word	0x0000a790


	//   ....[154]....
        /*0668*/ 	.word	0x0000a7b0


	//   ....[155]....
        /*066c*/ 	.word	0x0000a7d0


	//   ....[156]....
        /*0670*/ 	.word	0x0000a7f0


	//   ....[157]....
        /*0674*/ 	.word	0x0000a810


	//   ....[158]....
        /*0678*/ 	.word	0x0000a830


	//   ....[159]....
        /*067c*/ 	.word	0x0000a850


	//----- nvinfo : EIATTR_EXIT_INSTR_OFFSETS
	.align		4
.L_30059:
        /*0680*/ 	.byte	0x04, 0x1c
        /*0682*/ 	.short	(.L_30061 - .L_30060)


	//   ....[0]....
.L_30060:
        /*0684*/ 	.word	0x000000d0


	//   ....[1]....
        /*0688*/ 	.word	0x0000be40


	//   ....[2]....
        /*068c*/ 	.word	0x0000be50


	//   ....[3]....
        /*0690*/ 	.word	0x0000d180


	//----- nvinfo : EIATTR_CRS_STACK_SIZE
	.align		4
.L_30061:
        /*0694*/ 	.byte	0x04, 0x1e
        /*0696*/ 	.short	(.L_30063 - .L_30062)
.L_30062:
        /*0698*/ 	.word	0x00000000


	//----- nvinfo : EIATTR_CBANK_PARAM_SIZE
	.align		4
.L_30063:
        /*069c*/ 	.byte	0x03, 0x19
        /*069e*/ 	.short	0x008c


	//----- nvinfo : EIATTR_PARAM_CBANK
	.align		4
        /*06a0*/ 	.byte	0x04, 0x0a
        /*06a2*/ 	.short	(.L_30065 - .L_30064)
	.align		4
.L_30064:
        /*06a4*/ 	.word	index@(.nv.constant0._ZN4vllm25paged_attention_v2_kernelIffLi192ELi32ELi128ELNS_18Fp8KVCacheDataTypeE0ELb0ELi512EEEvPfS2_PT_PKS3_PKT0_S9_ifPKiSB_iPKfiiiSD_SD_iiiii)
        /*06a8*/ 	.short	0x0210
        /*06aa*/ 	.short	0x008c


	//----- nvinfo : EIATTR_SW_WAR
	.align		4
.L_30065:
        /*06ac*/ 	.byte	0x04, 0x36
        /*06ae*/ 	.short	(.L_30067 - .L_30066)
.L_30066:
        /*06b0*/ 	.word	0x00000008
.L_30067:


//--------------------- .nv.info._ZN4vllm25paged_attention_v2_kernelIffLi128ELi32ELi128ELNS_18Fp8KVCacheDataTypeE0ELb0ELi512EEEvPfS2_PT_PKS3_PKT0_S9_ifPKiSB_iPKfiiiSD_SD_iiiii --------------------------
	.section	.nv.info._ZN4vllm25paged_attention_v2_kernelIffLi128ELi32ELi128ELNS_18Fp8KVCacheDataTypeE0ELb0ELi512EEEvPfS2_PT_PKS3_PKT0_S9_ifPKiSB_iPKfiiiSD_SD_iiiii,"",@"SHT_CUDA_INFO"
	.sectionflags	@""
	.align	4


	//----- nvinfo : EIATTR_CUDA_API_VERSION
	.align		4
        /*0000*/ 	.byte	0x04, 0x37
        /*0002*/ 	.short	(.L_30069 - .L_30068)
.L_30068:
        /*0004*/ 	.word	0x00000082


	//----- nvinfo : EIATTR_KPARAM_INFO
	.align		4
.L_30069:
        /*0008*/ 	.byte	0x04, 0x17
        /*000a*/ 	.short	(.L_30071 - .L_30070)
.L_30070:
        /*000c*/ 	.word	0x00000000
        /*0010*/ 	.short	0x0015
        /*0012*/ 	.short	0x0088
        /*0014*/ 	.byte	0x00, 0xf0, 0x11, 0x00


	//----- nvinfo : EIATTR_KPARAM_INFO
	.align		4
.L_30071:
        /*0018*/ 	.byte	0x04, 0x17
        /*001a*/ 	.short	(.L_30073 - .L_30072)
.L_30072:
        /*001c*/ 	.word	0x00000000
        /*0020*/ 	.short	0x0014
        /*0022*/ 	.short	0x0084
        /*0024*/ 	.byte	0x00, 0xf0, 0x11, 0x00


	//----- nvinfo : EIATTR_KPARAM_INFO
	.align		4
.L_30073:
        /*0028*/ 	.byte	0x04, 0x17
        /*002a*/ 	.short	(.L_30075 - .L_30074)
.L_30074:
        /*002c*/ 	.word	0x00000000
        /*0030*/ 	.short	0x0013
        /*0032*/ 	.short	0x0080
        /*0034*/ 	.byte	0x00, 0xf0, 0x11, 0x00


	//----- nvinfo : EIATTR_KPARAM_INFO
	.align		4
.L_30075:
        /*0038*/ 	.byte	0x04, 0x17
        /*003a*/ 	.short	(.L_30077 - .L_30076)
.L_30076:
        /*003c*/ 	.word	0x00000000
        /*0040*/ 	.short	0x0012
        /*0042*/ 	.short	0x007c
        /*0044*/ 	.byte	0x00, 0xf0, 0x11, 0x00


	//----- nvinfo : EIATTR_KPARAM_INFO
	.align		4
.L_30077:
        /*0048*/ 	.byte	0x04, 0x17
        /*004a*/ 	.short	(.L_30079 - .L_30078)
.L_30078:
        /*004c*/ 	.word	0x00000000
        /*0050*/ 	.short	0x0011
        /*0052*/ 	.short	0x0078
        /*0054*/ 	.byte	0x00, 0xf0, 0x11, 0x00


	//----- nvinfo : EIATTR_KPARAM_INFO
	.align		4
.L_30079:
        /*0058*/ 	.byte	0x04, 0x17
        /*005a*/ 	.short	(.L_30081 - .L_30080)
.L_30080:
        /*005c*/ 	.word	0x00000000
        /*0060*/ 	.short	0x0010
        /*0062*/ 	.short	0x0070
        /*0064*/ 	.byte	0x00, 0xf0, 0x21, 0x00


	//----- nvinfo : EIATTR_KPARAM_INFO
	.align		4
.L_30081:
        /*0068*/ 	.byte	0x04, 0x17
        /*006a*/ 	.short	(.L_30083 - .L_30082)
.L_30082:
        /*006c*/ 	.word	0x00000000
        /*0070*/ 	.short	0x000f
        /*0072*/ 	.short	0x0068
        /*0074*/ 	.byte	0x00, 0xf0, 0x21, 0x00


	//----- nvinfo : EIATTR_KPARAM_INFO
	.align		4
.L_30083:
        /*0078*/ 	.byte	0x04, 0x17
        /*007a*/ 	.short	(.L_30085 - .L_30084)
.L_30084:
        /*007c*/ 	.word	0x00000000
        /*0080*/ 	.short	0x000e
        /*0082*/ 	.short	0x0060
        /*0084*/ 	.byte	0x00, 0xf0, 0x11, 0x00


	//----- nvinfo : EIATTR_KPARAM_INFO
	.align		4
.L_30085:
        /*0088*/ 	.byte	0x04, 0x17
        /*008a*/ 	.short	(.L_30087 - .L_30086)
.L_30086:
        /*008c*/ 	.word	0x00000000
        /*0090*/ 	.short	0x000d
        /*0092*/ 	.short	0x005c
        /*0094*/ 	.byte	0x00, 0xf0, 0x11, 0x00


	//----- nvinfo : EIATTR_KPARAM_INFO
	.align		4
.L_30087:
        /*0098*/ 	.byte	0x04, 0x17
        /*009a*/ 	.short	(.L_30089 - .L_30088)
.L_30088:
        /*009c*/ 	.word	0x00000000
        /*00a0*/ 	.short	0x000c
        /*00a2*/ 	.short	0x0058
        /*00a4*/ 	.byte	0x00, 0xf0, 0x11, 0x00


	//----- nvinfo : EIATTR_KPARAM_INFO
	.align		4
.L_30089:
        /*00a8*/ 	.byte	0x04, 0x17
        /*00aa*/ 	.short	(.L_30091 - .L_30090)
.L_30090:
        /*00ac*/ 	.word	0x00000000
        /*00b0*/ 	.short	0x000b
        /*00b2*/ 	.short	0x0050
        /*00b4*/ 	.byte	0x00, 0xf0, 0x21, 0x00


	//----- nvinfo : EIATTR_KPARAM_INFO
	.align		4
.L_30091:
        /*00b8*/ 	.byte	0x04, 0x17
        /*00ba*/ 	.short	(.L_30093 - .L_30092)
.L_30092:
        /*00bc*/ 	.word	0x00000000
        /*00c0*/ 	.short	0x000a
        /*00c2*/ 	.short	0x0048
        /*00c4*/ 	.byte	0x00, 0xf0, 0x11, 0x00


	//----- nvinfo : EIATTR_KPARAM_INFO
	.align		4
.L_30093:
        /*00c8*/ 	.byte	0x04, 0x17
        /*00ca*/ 	.short	(.L_30095 - .L_30094)
.L_30094:
        /*00cc*/ 	.word	0x00000000
        /*00d0*/ 	.short	0x0009
        /*00d2*/ 	.short	0x0040
        /*00d4*/ 	.byte	0x00, 0xf0, 0x21, 0x00


	//----- nvinfo : EIATTR_KPARAM_INFO
	.align		4
.L_30095:
        /*00d8*/ 	.byte	0x04, 0x17
        /*00da*/ 	.short	(.L_30097 - .L_30096)
.L_30096:
        /*00dc*/ 	.word	0x00000000
        /*00e0*/ 	.short	0x0008
        /*00e2*/ 	.short	0x0038
        /*00e4*/ 	.byte	0x00, 0xf0, 0x21, 0x00


	//----- nvinfo : EIATTR_KPARAM_INFO
	.align		4
.L_30097:
        /*00e8*/ 	.byte	0x04, 0x17
        /*00ea*/ 	.short	(.L_30099 - .L_30098)
.L_30098:
        /*00ec*/ 	.word	0x00000000
        /*00f0*/ 	.short	0x0007
        /*00f2*/ 	.short	0x0034
        /*00f4*/ 	.byte	0x00, 0xf0, 0x11, 0x00


	//----- nvinfo : EIATTR_KPARAM_INFO
	.align		4
.L_30099:
        /*00f8*/ 	.byte	0x04, 0x17
        /*00fa*/ 	.short	(.L_30101 - .L_30100)
.L_30100:
        /*00fc*/ 	.word	0x00000000
        /*0100*/ 	.short	0x0006
        /*0102*/ 	.short	0x0030
        /*0104*/ 	.byte	0x00, 0xf0, 0x11, 0x00


	//----- nvinfo : EIATTR_KPARAM_INFO
	.align		4
.L_30101:
        /*0108*/ 	.byte	0x04, 0x17
        /*010a*/ 	.short	(.L_30103 - .L_30102)
.L_30102:
        /*010c*/ 	.word	0x00000000
        /*0110*/ 	.short	0x0005
        /*0112*/ 	.short	0x0028
        /*0114*/ 	.byte	0x00, 0xf0, 0x21, 0x00


	//----- nvinfo : EIATTR_KPARAM_INFO
	.align		4
.L_30103:
        /*0118*/ 	.byte	0x04, 0x17
        /*011a*/ 	.short	(.L_30105 - .L_30104)
.L_30104:
        /*011c*/ 	.word	0x00000000
        /*0120*/ 	.short	0x0004
        /*0122*/ 	.short	0x0020
        /*0124*/ 	.byte	0x00, 0xf0, 0x21, 0x00


	//----- nvinfo : EIATTR_KPARAM_INFO
	.align		4
.L_30105:
        /*0128*/ 	.byte	0x04, 0x17
        /*012a*/ 	.short	(.L_30107 - .L_30106)
.L_30106:
        /*012c*/ 	.word	0x00000000
        /*0130*/ 	.short	0x0003
        /*0132*/ 	.short	0x0018
        /*0134*/ 	.byte	0x00, 0xf0, 0x21, 0x00


	//----- nvinfo : EIATTR_KPARAM_INFO
	.align		4
.L_30107:
        /*0138*/ 	.byte	0x04, 0x17
        /*013a*/ 	.short	(.L_30109 - .L_30108)
.L_30108:
        /*013c*/ 	.word	0x00000000
        /*0140*/ 	.short	0x0002
        /*0142*/ 	.short	0x0010
        /*0144*/ 	.byte	0x00, 0xf0, 0x21, 0x00


	//----- nvinfo : EIATTR_KPARAM_INFO
	.align		4
.L_30109:
        /*0148*/ 	.byte	0x04, 0x17
        /*014a*/ 	.short	(.L_30111 - .L_30110)
.L_30110:
        /*014c*/ 	.word	0x00000000
        /*0150*/ 	.short	0x0001
        /*0152*/ 	.short	0x0008
        /*0154*/ 	.byte	0x00, 0xf0, 0x21, 0x00


	//----- nvinfo : EIATTR_KPARAM_INFO
	.align		4
.L_30111:
        /*0158*/ 	.byte	0x04, 0x17
        /*015a*/ 	.short	(.L_30113 - .L_30112)
.L_30112:
        /*015c*/ 	.word	0x00000000
        /*0160*/ 	.short	0x0000
        /*0162*/ 	.short	0x0000
        /*0164*/ 	.byte	0x00, 0xf0, 0x21, 0x00


	//----- nvinfo : EIATTR_SPARSE_MMA_MASK
	.align		4
.L_30113:
        /*0168*/ 	.byte	0x03, 0x50
        /*016a*/ 	.short	0x0000


	//----- nvinfo : EIATTR_MAXREG_COUNT
	.align		4
        /*016c*/ 	.byte	0x03, 0x1b
        /*016e*/ 	.short	0x00ff


	//----- nvinfo : EIATTR_NUM_BARRIERS
	.align		4
        /*0170*/ 	.byte	0x02, 0x4c
        /*0172*/ 	.byte	0x01
	.zero		1


	//----- nvinfo : EIATTR_MERCURY_ISA_VERSION
	.align		4
        /*0174*/ 	.byte	0x03, 0x5f
        /*0176*/ 	.short	0x0101


	//----- nvinfo : EIATTR_COOP_GROUP_MASK_REGIDS
	.align		4
        /*0178*/ 	.byte	0x04, 0x29
        /*017a*/ 	.short	(.L_30115 - .L_30114)


	//   ....[0]....
.L_30114:
        /*017c*/ 	.word	0xffffffff


	//   ....[1]....
        /*0180*/ 	.word	0xffffffff


	//   ....[2]....
        /*0184*/ 	.word	0xffffffff


	//   ....[3]....
        /*0188*/ 	.word	0xffffffff


	//   ....[4]....
        /*018c*/ 	.word	0xffffffff


	//   ....[5]....
        /*0190*/ 	.word	0xffffffff


	//   ....[6]....
        /*0194*/ 	.word	0xffffffff


	//   ....[7]....
        /*0198*/ 	.word	0xffffffff


	//   ....[8]....
        /*019c*/ 	.word	0xffffffff


	//   ....[9]....
        /*01a0*/ 	.word	0xffffffff


	//   ....[10]....
        /*01a4*/ 	.word	0xffffffff


	//   ....[11]....
        /*01a8*/ 	.word	0xffffffff


	//   ....[12]....
        /*01ac*/ 	.word	0xffffffff


	//   ....[13]....
        /*01b0*/ 	.word	0xffffffff


	//   ....[14]....
        /*01b4*/ 	.word	0xffffffff


	//   ....[15]....
        /*01b8*/ 	.word	0xffffffff


	//   ....[16]....
        /*01bc*/ 	.word	0xffffffff


	//   ....[17]....
        /*01c0*/ 	.word	0xffffffff


	//   ....[18]....
        /*01c4*/ 	.word	0xffffffff


	//   ....[19]....
        /*01c8*/ 	.word	0xffffffff


	//   ....[20]....
        /*01cc*/ 	.word	0xffffffff


	//   ....[21]....
        /*01d0*/ 	.word	0xffffffff


	//   ....[22]....
        /*01d4*/ 	.word	0xffffffff


	//   ....[23]....
        /*01d8*/ 	.word	0xffffffff


	//   ....[24]....
        /*01dc*/ 	.word	0xffffffff


	//   ....[25]....
        /*01e0*/ 	.word	0xffffffff


	//   ....[26]....
        /*01e4*/ 	.word	0xffffffff


	//   ....[27]....
        /*01e8*/ 	.word	0xffffffff


	//   ....[28]....
        /*01ec*/ 	.word	0xffffffff


	//   ....[29]....
        /*01f0*/ 	.word	0xffffffff


	//   ....[30]....
        /*01f4*/ 	.word	0xffffffff


	//   ....[31]....
        /*01f8*/ 	.word	0xffffffff


	//   ....[32]....
        /*01fc*/ 	.word	0xffffffff


	//   ....[33]....
        /*0200*/ 	.word	0xffffffff


	//   ....[34]....
        /*0204*/ 	.word	0xffffffff


	//   ....[35]....
        /*0208*/ 	.word	0xffffffff


	//   ....[36]....
        /*020c*/ 	.word	0xffffffff


	//   ....[37]....
        /*0210*/ 	.word	0xffffffff


	//   ....[38]....
        /*0214*/ 	.word	0xffffffff


	//   ....[39]....
        /*0218*/ 	.word	0xffffffff


	//   ....[40]....
        /*021c*/ 	.word	0xffffffff


	//   ....[41]....
        /*0220*/ 	.word	0xffffffff


	//   ....[42]....
        /*0224*/ 	.word	0xffffffff


	//   ....[43]....
        /*0228*/ 	.word	0xffffffff


	//   ....[44]....
        /*022c*/ 	.word	0xffffffff


	//   ....[45]....
        /*0230*/ 	.word	0xffffffff


	//   ....[46]....
        /*0234*/ 	.word	0xffffffff


	//   ....[47]....
        /*0238*/ 	.word	0xffffffff


	//   ....[48]....
        /*023c*/ 	.word	0xffffffff


	//   ....[49]....
        /*0240*/ 	.word	0xffffffff


	//   ....[50]....
        /*0244*/ 	.word	0xffffffff


	//   ....[51]....
        /*0248*/ 	.word	0xffffffff


	//   ....[52]....
        /*024c*/ 	.word	0xffffffff


	//   ....[53]....
        /*0250*/ 	.word	0xffffffff


	//   ....[54]....
        /*0254*/ 	.word	0xffffffff


	//   ....[55]....
        /*0258*/ 	.word	0xffffffff


	//   ....[56]....
        /*025c*/ 	.word	0xffffffff


	//   ....[57]....
        /*0260*/ 	.word	0xffffffff


	//   ....[58]....
        /*0264*/ 	.word	0xffffffff


	//   ....[59]....
        /*0268*/ 	.word	0xffffffff


	//   ....[60]....
        /*026c*/ 	.word	0xffffffff


	//   ....[61]....
        /*0270*/ 	.word	0xffffffff


	//   ....[62]....
        /*0274*/ 	.word	0xffffffff


	//   ....[63]....
        /*0278*/ 	.word	0xffffffff


	//   ....[64]....
        /*027c*/ 	.word	0xffffffff


	//   ....[65]....
        /*0280*/ 	.word	0xffffffff


	//   ....[66]....
        /*0284*/ 	.word	0xffffffff


	//   ....[67]....
        /*0288*/ 	.word	0xffffffff


	//   ....[68]....
        /*028c*/ 	.word	0xffffffff


	//   ....[69]....
        /*0290*/ 	.word	0xffffffff


	//   ....[70]....
        /*0294*/ 	.word	0xffffffff


	//   ....[71]....
        /*0298*/ 	.word	0xffffffff


	//   ....[72]....
        /*029c*/ 	.word	0xffffffff


	//   ....[73]....
        /*02a0*/ 	.word	0xffffffff


	//   ....[74]....
        /*02a4*/ 	.word	0xffffffff


	//   ....[75]....
        /*02a8*/ 	.word	0xffffffff


	//   ....[76]....
        /*02ac*/ 	.word	0xffffffff


	//   ....[77]....
        /*02b0*/ 	.word	0xffffffff


	//   ....[78]....
        /*02b4*/ 	.word	0xffffffff


	//   ....[79]....
        /*02b8*/ 	.word	0xffffffff


	//   ....[80]....
        /*02bc*/ 	.word	0xffffffff


	//   ....[81]....
        /*02c0*/ 	.word	0xffffffff


	//   ....[82]....
        /*02c4*/ 	.word	0xffffffff


	//   ....[83]....
        /*02c8*/ 	.word	0xffffffff


	//   ....[84]....
        /*02cc*/ 	.word	0xffffffff


	//   ....[85]....
        /*02d0*/ 	.word	0xffffffff


	//   ....[86]....
        /*02d4*/ 	.word	0xffffffff


	//   ....[87]....
        /*02d8*/ 	.word	0xffffffff


	//   ....[88]....
        /*02dc*/ 	.word	0xffffffff


	//   ....[89]....
        /*02e0*/ 	.word	0xffffffff


	//   ....[90]....
        /*02e4*/ 	.word	0xffffffff


	//   ....[91]....
        /*02e8*/ 	.word	0xffffffff


	//   ....[92]....
        /*02ec*/ 	.word	0xffffffff


	//   ....[93]....
        /*02f0*/ 	.word	0xffffffff


	//   ....[94]....
        /*02f4*/ 	.word	0xffffffff


	//   ....[95]....
        /*02f8*/ 	.word	0xffffffff


	//   ....[96]....
        /*02fc*/ 	.word	0xffffffff


	//   ....[97]....
        /*0300*/ 	.word	0xffffffff


	//   ....[98]....
        /*0304*/ 	.word	0xffffffff


	//   ....[99]....
        /*0308*/ 	.word	0xffffffff


	//   ....[100]....
        /*030c*/ 	.word	0xffffffff


	//   ....[101]....
        /*0310*/ 	.word	0xffffffff


	//   ....[102]....
        /*0314*/ 	.word	0xffffffff


	//   ....[103]....
        /*0318*/ 	.word	0xffffffff


	//   ....[104]....
        /*031c*/ 	.word	0xffffffff


	//   ....[105]....
        /*0320*/ 	.word	0xffffffff


	//   ....[106]....
        /*0324*/ 	.word	0xffffffff


	//   ....[107]....
        /*0328*/ 	.word	0xffffffff


	//   ....[108]....
        /*032c*/ 	.word	0xffffffff


	//   ....[109]....
        /*0330*/ 	.word	0xffffffff


	//   ....[110]....
        /*0334*/ 	.word	0xffffffff


	//   ....[111]....
        /*0338*/ 	.word	0xffffffff


	//----- nvinfo : EIATTR_COOP_GROUP_INSTR_OFFSETS
	.align		4
.L_30115:
        /*033c*/ 	.byte	0x04, 0x28
        /*033e*/ 	.short	(.L_30117 - .L_30116)


	//   ....[0]....
.L_30116:
        /*0340*/ 	.word	0x00002680


	//   ....[1]....
        /*0344*/ 	.word	0x00002740


	//   ....[2]....
        /*0348*/ 	.word	0x00002780


	//   ....[3]....
        /*034c*/ 	.word	0x000027c0


	//   ....[4]....
        /*0350*/ 	.word	0x00002820


	//   ....[5]....
        /*0354*/ 	.word	0x000028d0


	//   ....[6]....
        /*0358*/ 	.word	0x000028f0


	//   ....[7]....
        /*035c*/ 	.word	0x00002910


	//   ....[8]....
        /*0360*/ 	.word	0x000037e0


	//   ....[9]....
        /*0364*/ 	.word	0x00003860


	//   ....[10]....
        /*0368*/ 	.word	0x000038a0


	//   ....[11]....
        /*036c*/ 	.word	0x00003900


	//   ....[12]....
        /*0370*/ 	.word	0x00003950


	//   ....[13]....
        /*0374*/ 	.word	0x000039a0


	//   ....[14]....
        /*0378*/ 	.word	0x000039c0


	//   ....[15]....
        /*037c*/ 	.word	0x000039e0


	//   ....[16]....
        /*0380*/ 	.word	0x00007640


	//   ....[17]....
        /*0384*/ 	.word	0x00007680


	//   ....[18]....
        /*0388*/ 	.word	0x00007690


	//   ....[19]....
        /*038c*/ 	.word	0x000076a0


	//   ....[20]....
        /*0390*/ 	.word	0x000076b0


	//   ....[21]....
        /*0394*/ 	.word	0x000076c0


	//   ....[22]....
        /*0398*/ 	.word	0x000076d0


	//   ....[23]....
        /*039c*/ 	.word	0x000076f0


	//   ....[24]....
        /*03a0*/ 	.word	0x00007710


	//   ....[25]....
        /*03a4*/ 	.word	0x00007730


	//   ....[26]....
        /*03a8*/ 	.word	0x00007750


	//   ....[27]....
        /*03ac*/ 	.word	0x00007770


	//   ....[28]....
        /*03b0*/ 	.word	0x00007790


	//   ....[29]....
        /*03b4*/ 	.word	0x000077b0


	//   ....[30]....
        /*03b8*/ 	.word	0x000077d0


	//   ....[31]....
        /*03bc*/ 	.word	0x000077f0


	//   ....[32]....
        /*03c0*/ 	.word	0x00007810


	//   ....[33]....
        /*03c4*/ 	.word	0x00007830


	//   ....[34]....
        /*03c8*/ 	.word	0x00007850


	//   ....[35]....
        /*03cc*/ 	.word	0x00007870


	//   ....[36]....
        /*03d0*/ 	.word	0x00007890


	//   ....[37]....
        /*03d4*/ 	.word	0x000078b0


	//   ....[38]....
        /*03d8*/ 	.word	0x000078d0


	//   ....[39]....
        /*03dc*/ 	.word	0x000078f0


	//   ....[40]....
        /*03e0*/ 	.word	0x00007910


	//   ....[41]....
        /*03e4*/ 	.word	0x00007930


	//   ....[42]....
        /*03e8*/ 	.word	0x00007950


	//   ....[43]....
        /*03ec*/ 	.word	0x00007970


	//   ....[44]....
        /*03f0*/ 	.word	0x00007990


	//   ....[45]....
        /*03f4*/ 	.word	0x000079b0


	//   ....[46]....
        /*03f8*/ 	.word	0x000079d0


	//   ....[47]....
        /*03fc*/ 	.word	0x000079f0


	//   ....[48]....
        /*0400*/ 	.word	0x00007a20


	//   ....[49]....
        /*0404*/ 	.word	0x00007a50


	//   ....[50]....
        /*0408*/ 	.word	0x00007a70


	//   ....[51]....
        /*040c*/ 	.word	0x00007a90


	//   ....[52]....
        /*0410*/ 	.word	0x00007ab0


	//   ....[53]....
        /*0414*/ 	.word	0x00007ad0


	//   ....[54]....
        /*0418*/ 	.word	0x00007af0


	//   ....[55]....
        /*041c*/ 	.word	0x00007b10


	//   ....[56]....
        /*0420*/ 	.word	0x00007b30


	//   ....[57]....
        /*0424*/ 	.word	0x00007b50


	//   ....[58]....
        /*0428*/ 	.word	0x00007b70


	//   ....[59]....
        /*042c*/ 	.word	0x00007b90


	//   ....[60]....
        /*0430*/ 	.word	0x00007bb0


	//   ....[61]....
        /*0434*/ 	.word	0x00007bd0


	//   ....[62]....
        /*0438*/ 	.word	0x00007bf0


	//   ....[63]....
        /*043c*/ 	.word	0x00007c10


	//   ....[64]....
        /*0440*/ 	.word	0x00007c30


	//   ....[65]....
        /*0444*/ 	.word	0x00007c50


	//   ....[66]....
        /*0448*/ 	.word	0x00007c70


	//   ....[67]....
        /*044c*/ 	.word	0x00007c90


	//   ....[68]....
        /*0450*/ 	.word	0x00007cb0


	//   ....[69]....
        /*0454*/ 	.word	0x00007cd0


	//   ....[70]....
        /*0458*/ 	.word	0x00007cf0


	//   ....[71]....
        /*045c*/ 	.word	0x00007d10


	//   ....[72]....
        /*0460*/ 	.word	0x00007d30


	//   ....[73]....
        /*0464*/ 	.word	0x00007d50


	//   ....[74]....
        /*0468*/ 	.word	0x00007d70


	//   ....[75]....
        /*046c*/ 	.word	0x00007d90


	//   ....[76]....
        /*0470*/ 	.word	0x00007db0


	//   ....[77]....
        /*0474*/ 	.word	0x00007dd0


	//   ....[78]....
        /*0478*/ 	.word	0x00007df0


	//   ....[79]....
        /*047c*/ 	.word	0x00007e10


	//   ....[80]....
        /*0480*/ 	.word	0x00007e30


	//   ....[81]....
        /*0484*/ 	.word	0x00007e50


	//   ....[82]....
        /*0488*/ 	.word	0x00007e70


	//   ....[83]....
        /*048c*/ 	.word	0x00007e90


	//   ....[84]....
        /*0490*/ 	.word	0x00007eb0


	//   ....[85]....
        /*0494*/ 	.word	0x00007ed0


	//   ....[86]....
        /*0498*/ 	.word	0x00007ef0


	//   ....[87]....
        /*049c*/ 	.word	0x00007f10


	//   ....[88]....
        /*04a0*/ 	.word	0x00007f30


	//   ....[89]....
        /*04a4*/ 	.word	0x00007f50


	//   ....[90]....
        /*04a8*/ 	.word	0x00007f80


	//   ....[91]....
        /*04ac*/ 	.word	0x00007fa0


	//   ....[92]....
        /*04b0*/ 	.word	0x00007fc0


	//   ....[93]....
        /*04b4*/ 	.word	0x00007fe0


	//   ....[94]....
        /*04b8*/ 	.word	0x00008000


	//   ....[95]....
        /*04bc*/ 	.word	0x00008020


	//   ....[96]....
        /*04c0*/ 	.word	0x00008030


	//   ....[97]....
        /*04c4*/ 	.word	0x00008050


	//   ....[98]....
        /*04c8*/ 	.word	0x00008070


	//   ....[99]....
        /*04cc*/ 	.word	0x00008080


	//   ....[100]....
        /*04d0*/ 	.word	0x000080a0


	//   ....[101]....
        /*04d4*/ 	.word	0x000080d0


	//   ....[102]....
        /*04d8*/ 	.word	0x000080f0


	//   ....[103]....
        /*04dc*/ 	.word	0x00008110


	//   ....[104]....
        /*04e0*/ 	.word	0x00008130


	//   ....[105]....
        /*04e4*/ 	.word	0x00008150


	//   ....[106]....
        /*04e8*/ 	.word	0x00008170


	//   ....[107]....
        /*04ec*/ 	.word	0x00008190


	//   ....[108]....
        /*04f0*/ 	.word	0x000081b0


	//   ....[109]....
        /*04f4*/ 	.word	0x000081d0


	//   ....[110]....
        /*04f8*/ 	.word	0x000081f0


	//   ....[111]....
        /*04fc*/ 	.word	0x00008210


	//----- nvinfo : EIATTR_EXIT_INSTR_OFFSETS
	.align		4
.L_30117:
        /*0500*/ 	.byte	0x04, 0x1c
        /*0502*/ 	.short	(.L_30119 - .L_30118)


	//   ....[0]....
.L_30118:
        /*0504*/ 	.word	0x000000d0


	//   ....[1]....
        /*0508*/ 	.word	0x00009200


	//   ....[2]....
        /*050c*/ 	.word	0x00009280


	//   ....[3]....
        /*0510*/ 	.word	0x00009f50


	//----- nvinfo : EIATTR_CRS_STACK_SIZE
	.align		4
.L_30119:
        /*0514*/ 	.byte	0x04, 0x1e
        /*0516*/ 	.short	(.L_30121 - .L_30120)
.L_30120:
        /*0518*/ 	.word	0x00000000


	//----- nvinfo : EIATTR_CBANK_PARAM_SIZE
	.align		4
.L_30121:
        /*051c*/ 	.byte	0x03, 0x19
        /*051e*/ 	.short	0x008c


	//----- nvinfo : EIATTR_PARAM_CBANK
	.align		4
        /*0520*/ 	.byte	0x04, 0x0a
        /*0522*/ 	.short	(.L_30123 - .L_30122)
	.align		4
.L_30122:
        /*0524*/ 	.word	index@(.nv.constant0._ZN4vllm25paged_attention_v2_kernelIffLi128ELi32ELi128ELNS_18Fp8KVCacheDataTypeE0ELb0ELi512EEEvPfS2_PT_PKS3_PKT0_S9_ifPKiSB_iPKfiiiSD_SD_iiiii)
        /*0528*/ 	.short	0x0210
        /*052a*/ 	.short	0x008c


	//----- nvinfo : EIATTR_SW_WAR
	.align		4
.L_30123:
        /*052c*/ 	.byte	0x04, 0x36
        /*052e*/ 	.short	(.L_30125 - .L_30124)
.L_30124:
        /*0530*/ 	.word	0x00000008
.L_30125:


//--------------------- .nv.info._ZN4vllm25paged_attention_v2_kernelIffLi120ELi32ELi128ELNS_18Fp8KVCacheDataTypeE0ELb0ELi512EEEvPfS2_PT_PKS3_PKT0_S9_ifPKiSB_iPKfiiiSD_SD_iiiii --------------------------
	.section	.nv.info._ZN4vllm25paged_attention_v2_kernelIffLi120ELi32ELi128ELNS_18Fp8KVCacheDataTypeE0ELb0ELi512EEEvPfS2_PT_PKS3_PKT0_S9_ifPKiSB_iPKfiiiSD_SD_iiiii,"",@"SHT_CUDA_INFO"
	.sectionflags	@""
	.align	4


	//----- nvinfo : EIATTR_CUDA_API_VERSION
	.align		4
        /*0000*/ 	.byte	0x04, 0x37
        /*0002*/ 	.short	(.L_30127 - .L_30126)
.L_30126:
        /*0004*/ 	.word	0x00000082


	//----- nvinfo : EIATTR_KPARAM_INFO
	.align		4
.L_30127:
        /*0008*/ 	.byte	0x04, 0x17
        /*000a*/ 	.short	(.L_30129 - .L_30128)
.L_30128:
        /*000c*/ 	.word	0x00000000
        /*0010*/ 	.short	0x0015
        /*0012*/ 	.short	0x0088
        /*0014*/ 	.byte	0x00, 0xf0, 0x11, 0x00


	//----- nvinfo : EIATTR_KPARAM_INFO
	.align		4
.L_30129:
        /*0018*/ 	.byte	0x04, 0x17
        /*001a*/ 	.short	(.L_30131 - .L_30130)
.L_30130:
        /*001c*/ 	.word	0x00000000
        /*0020*/ 	.short	0x0014
        /*0022*/ 	.short	0x0084
        /*0024*/ 	.byte	0x00, 0xf0, 0x11, 0x00


	//----- nvinfo : EIATTR_KPARAM_INFO
	.align		4
.L_30131:
        /*0028*/ 	.byte	0x04, 0x17
        /*002a*/ 	.short	(.L_30133 - .L_30132)
.L_30132:
        /*002c*/ 	.word	0x00000000
        /*0030*/ 	.short	0x0013
        /*0032*/ 	.short	0x0080
        /*0034*/ 	.byte	0x00, 0xf0, 0x11, 0x00


	//----- nvinfo : EIATTR_KPARAM_INFO
	.align		4
.L_30133:
        /*0038*/ 	.byte	0x04, 0x17
        /*003a*/ 	.short	(.L_30135 - .L_30134)
.L_30134:
        /*003c*/ 	.word	0x00000000
        /*0040*/ 	.short	0x0012
        /*0042*/ 	.short	0x007c
        /*0044*/ 	.byte	0x00, 0xf0, 0x11, 0x00


	//----- nvinfo : EIATTR_KPARAM_INFO
	.align		4
.L_30135:
        /*0048*/ 	.byte	0x04, 0x17
        /*004a*/ 	.short	(.L_30137 - .L_30136)
.L_30136:
        /*004c*/ 	.word	0x00000000
        /*0050*/ 	.short	0x0011
        /*0052*/ 	.short	0x0078
        /*0054*/ 	.byte	0x00, 0xf0, 0x11, 0x00


	//----- nvinfo : EIATTR_KPARAM_INFO
	.align		4
.L_30137:
        /*0058*/ 	.byte	0x04, 0x17
        /*005a*/ 	.short	(.L_30139 - .L_30138)
.L_30138:
        /*005c*/ 	.word	0x00000000
        /*0060*/ 	.short	0x0010
        /*0062*/ 	.short	0x0070
        /*0064*/ 	.byte	0x00, 0xf0, 0x21, 0x00


	//----- nvinfo : EIATTR_KPARAM_INFO
	.align		4
.L_30139:
        /*0068*/ 	.byte	0x04, 0x17
        /*006a*/ 	.short	(.L_30141 - .L_30140)
.L_30140:
        /*006c*/ 	.word	0x00000000
        /*0070*/ 	.short	0x000f
        /*0072*/ 	.short	0x0068
        /*0074*/ 	.byte	0x00, 0xf0, 0x21, 0x00


	//----- nvinfo : EIATTR_KPARAM_INFO
	.align		4
.L_30141:
        /*0078*/ 	.byte	0x04, 0x17
        /*007a*/ 	.short	(.L_30143 - .L_30142)
.L_30142:
        /*007c*/ 	.word	0x00000000
        /*0080*/ 	.short	0x000e
        /*0082*/ 	.short	0x0060
        /*0084*/ 	.byte	0x00, 0xf0, 0x11, 0x00


	//----- nvinfo : EIATTR_KPARAM_INFO
	.align		4
.L_30143:
        /*0088*/ 	.byte	0x04, 0x17
        /*008a*/ 	.short	(.L_30145 - .L_30144)
.L_30144:
        /*008c*/ 	.word	0x00000000
        /*0090*/ 	.short	0x000d
        /*0092*/ 	.short	0x005c
        /*0094*/ 	.byte	0x00, 0xf0, 0x11, 0x00


	//----- nvinfo : EIATTR_KPARAM_INFO
	.align		4
.L_30145:
        /*0098*/ 	.byte	0x04, 0x17
        /*009a*/ 	.short	(.L_30147 - .L_30146)
.L_30146:
        /*009c*/ 	.word	0x00000000
        /*00a0*/ 	.short	0x000c
        /*00a2*/ 	.short	0x0058
        /*00a4*/ 	.byte	0x00, 0xf0, 0x11, 0x00


	//----- nvinfo : EIATTR_KPARAM_INFO
	.align		4
.L_30147:
        /*00a8*/ 	.byte	0x04, 0x17
        /*00aa*/ 	.short	(.L_30149 - .L_30148)
.L_30148:
        /*00ac*/ 	.word	0x00000000
        /*00b0*/ 	.short	0x000b
        /*00b2*/ 	.short	0x0050
        /*00b4*/ 	.byte	0x00, 0xf0, 0x21, 0x00


	//----- nvinfo : EIATTR_KPARAM_INFO
	.align		4
.L_30149:
        /*00b8*/ 	.byte	0x04, 0x17
        /*00ba*/ 	.short	(.L_30151 - .L_30150)
.L_30150:
        /*00bc*/ 	.word	0x00000000
        /*00c0*/ 	.short	0x000a
        /*00c2*/ 	.short	0x0048
        /*00c4*/ 	.byte	0x00, 0xf0, 0x11, 0x00


	//----- nvinfo : EIATTR_KPARAM_INFO
	.align		4
.L_30151:
        /*00c8*/ 	.byte	0x04, 0x17
        /*00ca*/ 	.short	(.L_30153 - .L_30152)
.L_30152:
        /*00cc*/ 	.word	0x00000000
        /*00d0*/ 	.short	0x0009
        /*00d2*/ 	.short	0x0040
        /*00d4*/ 	.byte	0x00, 0xf0, 0x21, 0x00


	//----- nvinfo : EIATTR_KPARAM_INFO
	.align		4
.L_30153:
        /*00d8*/ 	.byte	0x04, 0x17
        /*00da*/ 	.short	(.L_30155 - .L_30154)
.L_30154:
        /*00dc*/ 	.word	0x00000000
        /*00e0*/ 	.short	0x0008
        /*00e2*/ 	.short	0x0038
        /*00e4*/ 	.byte	0x00, 0xf0, 0x21, 0x00


	//----- nvinfo : EIATTR_KPARAM_INFO
	.align		4
.L_30155:
        /*00e8*/ 	.byte	0x04, 0x17
        /*00ea*/ 	.short	(.L_30157 - .L_30156)
.L_30156:
        /*00ec*/ 	.word	0x00000000
        /*00f0*/ 	.short	0x0007
        /*00f2*/ 	.short	0x0034
        /*00f4*/ 	.byte	0x00, 0xf0, 0x11, 0x00


	//----- nvinfo : EIATTR_KPARAM_INFO
	.align		4
.L_30157:
        /*00f8*/ 	.byte	0x04, 0x17
        /*00fa*/ 	.short	(.L_30159 - .L_30158)
.L_30158:
        /*00fc*/ 	.word	0x00000000
        /*0100*/ 	.short	0x0006
        /*0102*/ 	.short	0x0030
        /*0104*/ 	.byte	0x00, 0xf0, 0x11, 0x00


	//----- nvinfo : EIATTR_KPARAM_INFO
	.align		4
.L_30159:
        /*0108*/ 	.byte	0x04, 0x17
        /*010a*/ 	.short	(.L_30161 - .L_30160)
.L_30160:
        /*010c*/ 	.word	0x00000000
        /*0110*/ 	.short	0x0005
        /*0112*/ 	.short	0x0028
        /*0114*/ 	.byte	0x00, 0xf0, 0x21, 0x00


	//----- nvinfo : EIATTR_KPARAM_INFO
	.align		4
.L_30161:
        /*0118*/ 	.byte	0x04, 0x17
        /*011a*/ 	.short	(.L_30163 - .L_30162)
.L_30162:
        /*011c*/ 	.word	0x00000000
        /*0120*/ 	.short	0x0004
        /*0122*/ 	.short	0x0020
        /*0124*/ 	.byte	0x00, 0xf0, 0x21, 0x00


	//----- nvinfo : EIATTR_KPARAM_INFO
	.align		4
.L_30163:
        /*0128*/ 	.byte	0x04, 0x17
        /*012a*/ 	.short	(.L_30165 - .L_30164)
.L_30164:
        /*012c*/ 	.word	0x00000000
        /*0130*/ 	.short	0x0003
        /*0132*/ 	.short	0x0018
        /*0134*/ 	.byte	0x00, 0xf0, 0x21, 0x00


	//----- nvinfo : EIATTR_KPARAM_INFO
	.align		4
.L_30165:
        /*0138*/ 	.byte	0x04, 0x17
        /*013a*/ 	.short	(.L_30167 - .L_30166)
.L_30166:
        /*013c*/ 	.word	0x00000000
        /*0140*/ 	.short	0x0002
        /*0142*/ 	.short	0x0010
        /*0144*/ 	.byte	0x00, 0xf0, 0x21, 0x00


	//----- nvinfo : EIATTR_KPARAM_INFO
	.align		4
.L_30167:
        /*0148*/ 	.byte	0x04, 0x17
        /*014a*/ 	.short	(.L_30169 - .L_30168)
.L_30168:
        /*014c*/ 	.word	0x00000000
        /*0150*/ 	.short	0x0001
        /*0152*/ 	.short	0x0008
        /*0154*/ 	.byte	0x00, 0xf0, 0x21, 0x00


	//----- nvinfo : EIATTR_KPARAM_INFO
	.align		4
.L_30169:
        /*0158*/ 	.byte	0x04, 0x17
        /*015a*/ 	.short	(.L_30171 - .L_30170)
.L_30170:
        /*015c*/ 	.word	0x00000000
        /*0160*/ 	.short	0x0000
        /*0162*/ 	.short	0x0000
        /*0164*/ 	.byte	0x00, 0xf0, 0x21, 0x00


	//----- nvinfo : EIATTR_SPARSE_MMA_MASK
	.align		4
.L_30171:
        /*0168*/ 	.byte	0x03, 0x50
        /*016a*/ 	.short	0x0000


	//----- nvinfo : EIATTR_MAXREG_COUNT
	.align		4
        /*016c*/ 	.byte	0x03, 0x1b
        /*016e*/ 	.short	0x00ff


	//----- nvinfo : EIATTR_NUM_BARRIERS
	.align		4
        /*0170*/ 	.byte	0x02, 0x4c
        /*0172*/ 	.byte	0x01
	.zero		1


	//----- nvinfo : EIATTR_MERCURY_ISA_VERSION
	.align		4
        /*0174*/ 	.byte	0x03, 0x5f
        /*0176*/ 	.short	0x0101


	//----- nvinfo : EIATTR_COOP_GROUP_MASK_REGIDS
	.align		4
        /*0178*/ 	.byte	0x04, 0x29
        /*017a*/ 	.short	(.L_30173 - .L_30172)


	//   ....[0]....
.L_30172:
        /*017c*/ 	.word	0xffffffff


	//   ....[1]....
        /*0180*/ 	.word	0xffffffff


	//   ....[2]....
        /*0184*/ 	.word	0xffffffff


	//   ....[3]....
        /*0188*/ 	.word	0xffffffff


	//   ....[4]....
        /*018c*/ 	.word	0xffffffff


	//   ....[5]....
        /*0190*/ 	.word	0xffffffff


	//   ....[6]....
        /*0194*/ 	.word	0xffffffff


	//   ....[7]....
        /*0198*/ 	.word	0xffffffff


	//   ....[8]....
        /*019c*/ 	.word	0xffffffff


	//   ....[9]....
        /*01a0*/ 	.word	0xffffffff


	//   ....[10]....
        /*01a4*/ 	.word	0xffffffff


	//   ....[11]....
        /*01a8*/ 	.word	0xffffffff


	//   ....[12]....
        /*01ac*/ 	.word	0xffffffff


	//   ....[13]....
        /*01b0*/ 	.word	0xffffffff


	//   ....[14]....
        /*01b4*/ 	.word	0xffffffff


	//   ....[15]....
        /*01b8*/ 	.word	0xffffffff


	//   ....[16]....
        /*01bc*/ 	.word	0xffffffff


	//   ....[17]....
        /*01c0*/ 	.word	0xffffffff


	//   ....[18]....
        /*01c4*/ 	.word	0xffffffff


	//   ....[19]....
        /*01c8*/ 	.word	0xffffffff


	//   ....[20]....
        /*01cc*/ 	.word	0xffffffff


	//   ....[21]....
        /*01d0*/ 	.word	0xffffffff


	//   ....[22]....
        /*01d4*/ 	.word	0xffffffff


	//   ....[23]....
        /*01d8*/ 	.word	0xffffffff


	//   ....[24]....
        /*01dc*/ 	.word	0xffffffff


	//   ....[25]....
        /*01e0*/ 	.word	0xffffffff


	//   ....[26]....
        /*01e4*/ 	.word	0xffffffff


	//   ....[27]....
        /*01e8*/ 	.word	0xffffffff


	//   ....[28]....
        /*01ec*/ 	.word	0xffffffff


	//   ....[29]....
        /*01f0*/ 	.word	0xffffffff


	//   ....[30]....
        /*01f4*/ 	.word	0xffffffff


	//   ....[31]....
        /*01f8*/ 	.word	0xffffffff


	//   ....[32]....
        /*01fc*/ 	.word	0xffffffff


	//   ....[33]....
        /*0200*/ 	.word	0xffffffff


	//   ....[34]....
        /*0204*/ 	.word	0xffffffff


	//   ....[35]....
        /*0208*/ 	.word	0xffffffff


	//   ....[36]....
        /*020c*/ 	.word	0xffffffff


	//   ....[37]....
        /*0210*/ 	.word	0xffffffff


	//   ....[38]....
        /*0214*/ 	.word	0xffffffff


	//   ....[39]....
        /*0218*/ 	.word	0xffffffff


	//   ....[40]....
        /*021c*/ 	.word	0xffffffff


	//   ....[41]....
        /*0220*/ 	.word	0xffffffff


	//   ....[42]....
        /*0224*/ 	.word	0xffffffff


	//   ....[43]....
        /*0228*/ 	.word	0xffffffff


	//   ....[44]....
        /*022c*/ 	.word	0xffffffff


	//   ....[45]....
        /*0230*/ 	.word	0xffffffff


	//   ....[46]....
        /*0234*/ 	.word	0xffffffff


	//   ....[47]....
        /*0238*/ 	.word	0xffffffff


	//   ....[48]....
        /*023c*/ 	.word	0xffffffff


	//   ....[49]....
        /*0240*/ 	.word	0xffffffff


	//   ....[50]....
        /*0244*/ 	.word	0xffffffff


	//   ....[51]....
        /*0248*/ 	.word	0xffffffff


	//   ....[52]....
        /*024c*/ 	.word	0xffffffff


	//   ....[53]....
        /*0250*/ 	.word	0xffffffff


	//   ....[54]....
        /*0254*/ 	.word	0xffffffff


	//   ....[55]....
        /*0258*/ 	.word	0xffffffff


	//   ....[56]....
        /*025c*/ 	.word	0xffffffff


	//   ....[57]....
        /*0260*/ 	.word	0xffffffff


	//   ....[58]....
        /*0264*/ 	.word	0xffffffff


	//   ....[59]....
        /*0268*/ 	.word	0xffffffff


	//   ....[60]....
        /*026c*/ 	.word	0xffffffff


	//   ....[61]....
        /*0270*/ 	.word	0xffffffff


	//   ....[62]....
        /*0274*/ 	.word	0xffffffff


	//   ....[63]....
        /*0278*/ 	.word	0xffffffff


	//   ....[64]....
        /*027c*/ 	.word	0xffffffff


	//   ....[65]....
        /*0280*/ 	.word	0xffffffff


	//   ....[66]....
        /*0284*/ 	.word	0xffffffff


	//   ....[67]....
        /*0288*/ 	.word	0xffffffff


	//   ....[68]....
        /*028c*/ 	.word	0xffffffff


	//   ....[69]....
        /*0290*/ 	.word	0xffffffff


	//   ....[70]....
        /*0294*/ 	.word	0xffffffff


	//   ....[71]....
        /*0298*/ 	.word	0xffffffff


	//   ....[72]....
        /*029c*/ 	.word	0xffffffff


	//   ....[73]....
        /*02a0*/ 	.word	0xffffffff


	//   ....[74]....
        /*02a4*/ 	.word	0xffffffff


	//   ....[75]....
        /*02a8*/ 	.word	0xffffffff


	//   ....[76]....
        /*02ac*/ 	.word	0xffffffff


	//   ....[77]....
        /*02b0*/ 	.word	0xffffffff


	//   ....[78]....
        /*02b4*/ 	.word	0xffffffff


	//   ....[79]....
        /*02b8*/ 	.word	0xffffffff


	//   ....[80]....
        /*02bc*/ 	.word	0xffffffff


	//   ....[81]....
        /*02c0*/ 	.word	0xffffffff


	//   ....[82]....
        /*02c4*/ 	.word	0xffffffff


	//   ....[83]....
        /*02c8*/ 	.word	0xffffffff


	//   ....[84]....
        /*02cc*/ 	.word	0xffffffff


	//   ....[85]....
        /*02d0*/ 	.word	0xffffffff


	//   ....[86]....
        /*02d4*/ 	.word	0xffffffff


	//   ....[87]....
        /*02d8*/ 	.word	0xffffffff


	//   ....[88]....
        /*02dc*/ 	.word	0xffffffff


	//   ....[89]....
        /*02e0*/ 	.word	0xffffffff


	//   ....[90]....
        /*02e4*/ 	.word	0xffffffff


	//   ....[91]....
        /*02e8*/ 	.word	0xffffffff


	//   ....[92]....
        /*02ec*/ 	.word	0xffffffff


	//   ....[93]....
        /*02f0*/ 	.word	0xffffffff


	//   ....[94]....
        /*02f4*/ 	.word	0xffffffff


	//   ....[95]....
        /*02f8*/ 	.word	0xffffffff


	//   ....[96]....
        /*02fc*/ 	.word	0xffffffff


	//   ....[97]....
        /*0300*/ 	.word	0xffffffff


	//   ....[98]....
        /*0304*/ 	.word	0xffffffff


	//   ....[99]....
        /*0308*/ 	.word	0xffffffff


	//   ....[100]....
        /*030c*/ 	.word	0xffffffff


	//   ....[101]....
        /*0310*/ 	.word	0xffffffff


	//   ....[102]....
        /*0314*/ 	.word	0xffffffff


	//   ....[103]....
        /*0318*/ 	.word	0xffffffff


	//   ....[104]....
        /*031c*/ 	.word	0xffffffff


	//   ....[105]....
        /*0320*/ 	.word	0xffffffff


	//----- nvinfo : EIATTR_COOP_GROUP_INSTR_OFFSETS
	.align		4
.L_30173:
        /*0324*/ 	.byte	0x04, 0x28
        /*0326*/ 	.short	(.L_30175 - .L_30174)


	//   ....[0]....
.L_30174:
        /*0328*/ 	.word	0x00002480


	//   ....[1]....
        /*032c*/ 	.word	0x00002500


	//   ....[2]....
        /*0330*/ 	.word	0x00002540


	//   ....[3]....
        /*0334*/ 	.word	0x00002570


	//   ....[4]....
        /*0338*/ 	.word	0x000025a0


	//   ....[5]....
        /*033c*/ 	.word	0x00002700


	//   ....[6]....
        /*0340*/ 	.word	0x00002720


	//   ....[7]....
        /*0344*/ 	.word	0x00002740


	//   ....[8]....
        /*0348*/ 	.word	0x00003600


	//   ....[9]....
        /*034c*/ 	.word	0x00003680


	//   ....[10]....
        /*0350*/ 	.word	0x000036d0


	//   ....[11]....
        /*0354*/ 	.word	0x00003730


	//   ....[12]....
        /*0358*/ 	.word	0x00003770


	//   ....[13]....
        /*035c*/ 	.word	0x000037c0


	//   ....[14]....
        /*0360*/ 	.word	0x000037e0


	//   ....[15]....
        /*0364*/ 	.word	0x00003800


	//   ....[16]....
        /*0368*/ 	.word	0x000070a0


	//   ....[17]....
        /*036c*/ 	.word	0x000070e0


	//   ....[18]....
        /*0370*/ 	.word	0x00007100


	//   ....[19]....
        /*0374*/ 	.word	0x00007110


	//   ....[20]....
        /*0378*/ 	.word	0x00007120


	//   ....[21]....
        /*037c*/ 	.word	0x00007130


	//   ....[22]....
        /*0380*/ 	.word	0x00007150


	//   ....[23]....
        /*0384*/ 	.word	0x00007170


	//   ....[24]....
        /*0388*/ 	.word	0x00007190


	//   ....[25]....
        /*038c*/ 	.word	0x000071b0


	//   ....[26]....
        /*0390*/ 	.word	0x000071d0


	//   ....[27]....
        /*0394*/ 	.word	0x000071f0


	//   ....[28]....
        /*0398*/ 	.word	0x00007200


	//   ....[29]....
        /*039c*/ 	.word	0x00007220


	//   ....[30]....
        /*03a0*/ 	.word	0x00007240


	//   ....[31]....
        /*03a4*/ 	.word	0x00007260


	//   ....[32]....
        /*03a8*/ 	.word	0x00007280


	//   ....[33]....
        /*03ac*/ 	.word	0x000072a0


	//   ....[34]....
        /*03b0*/ 	.word	0x000072c0


	//   ....[35]....
        /*03b4*/ 	.word	0x000072e0


	//   ....[36]....
        /*03b8*/ 	.word	0x00007300


	//   ....[37]....
        /*03bc*/ 	.word	0x00007320


	//   ....[38]....
        /*03c0*/ 	.word	0x00007340


	//   ....[39]....
        /*03c4*/ 	.word	0x00007360


	//   ....[40]....
        /*03c8*/ 	.word	0x00007380


	//   ....[41]....
        /*03cc*/ 	.word	0x000073a0


	//   ....[42]....
        /*03d0*/ 	.word	0x000073c0


	//   ....[43]....
        /*03d4*/ 	.word	0x000073e0


	//   ....[44]....
        /*03d8*/ 	.word	0x00007400


	//   ....[45]....
        /*03dc*/ 	.word	0x00007420


	//   ....[46]....
        /*03e0*/ 	.word	0x00007440


	//   ....[47]....
        /*03e4*/ 	.word	0x00007460


	//   ....[48]....
        /*03e8*/ 	.word	0x00007480


	//   ....[49]....
        /*03ec*/ 	.word	0x000074a0


	//   ....[50]....
        /*03f0*/ 	.word	0x000074c0


	//   ....[51]....
        /*03f4*/ 	.word	0x000074e0


	//   ....[52]....
        /*03f8*/ 	.word	0x00007500


	//   ....[53]....
        /*03fc*/ 	.word	0x00007520


	//   ....[54]....
        /*0400*/ 	.word	0x00007540


	//   ....[55]....
        /*0404*/ 	.word	0x00007560


	//   ....[56]....
        /*0408*/ 	.word	0x00007580


	//   ....[57]....
        /*040c*/ 	.word	0x000075a0


	//   ....[58]....
        /*0410*/ 	.word	0x000075c0


	//   ....[59]....
        /*0414*/ 	.word	0x000075e0


	//   ....[60]....
        /*0418*/ 	.word	0x00007600


	//   ....[61]....
        /*041c*/ 	.word	0x00007620


	//   ....[62]....
        /*0420*/ 	.word	0x00007640


	//   ....[63]....
        /*0424*/ 	.word	0x00007660


	//   ....[64]....
        /*0428*/ 	.word	0x00007680


	//   ....[65]....
        /*042c*/ 	.word	0x000076a0


	//   ....[66]....
        /*0430*/ 	.word	0x000076c0


	//   ....[67]....
        /*0434*/ 	.word	0x000076e0


	//   ....[68]....
        /*0438*/ 	.word	0x00007700


	//   ....[69]....
        /*043c*/ 	.word	0x00007720


	//   ....[70]....
        /*0440*/ 	.word	0x00007740


	//   ....[71]....
        /*0444*/ 	.word	0x00007760


	//   ....[72]....
        /*0448*/ 	.word	0x00007780


	//   ....[73]....
        /*044c*/ 	.word	0x000077a0


	//   ....[74]....
        /*0450*/ 	.word	0x000077c0


	//   ....[75]....
        /*0454*/ 	.word	0x000077e0


	//   ....[76]....
        /*0458*/ 	.word	0x00007800


	//   ....[77]....
        /*045c*/ 	.word	0x00007820


	//   ....[78]....
        /*0460*/ 	.word	0x00007840


	//   ....[79]....
        /*0464*/ 	.word	0x00007860


	//   ....[80]....
        /*0468*/ 	.word	0x00007880


	//   ....[81]....
        /*046c*/ 	.word	0x000078a0


	//   ....[82]....
        /*0470*/ 	.word	0x000078c0


	//   ....[83]....
        /*0474*/ 	.word	0x000078e0


	//   ....[84]....
        /*0478*/ 	.word	0x00007900


	//   ....[85]....
        /*047c*/ 	.word	0x00007920


	//   ....[86]....
        /*0480*/ 	.word	0x00007940


	//   ....[87]....
        /*0484*/ 	.word	0x00007960


	//   ....[88]....
        /*0488*/ 	.word	0x00007980


	//   ....[89]....
        /*048c*/ 	.word	0x000079a0


	//   ....[90]....
        /*0490*/ 	.word	0x000079c0


	//   ....[91]....
        /*0494*/ 	.word	0x000079f0


	//   ....[92]....
        /*0498*/ 	.word	0x00007a10


	//   ....[93]....
        /*049c*/ 	.word	0x00007a30


	//   ....[94]....
        /*04a0*/ 	.word	0x00007a60


	//   ....[95]....
        /*04a4*/ 	.word	0x00007a90


	//   ....[96]....
        /*04a8*/ 	.word	0x00007ac0


	//   ....[97]....
        /*04ac*/ 	.word	0x00007ae0


	//   ....[98]....
        /*04b0*/ 	.word	0x00007b00


	//   ....[99]....
        /*04b4*/ 	.word	0x00007b20


	//   ....[100]....
        /*04b8*/ 	.word	0x00007b40


	//   ....[101]....
        /*04bc*/ 	.word	0x00007b60


	//   ....[102]....
        /*04c0*/ 	.word	0x00007b80


	//   ....[103]....
        /*04c4*/ 	.word	0x00007ba0


	//   ....[104]....
        /*04c8*/ 	.word	0x00007bc0


	//   ....[105]....
        /*04cc*/ 	.word	0x00007be0


	//----- nvinfo : EIATTR_EXIT_INSTR_OFFSETS
	.align		4
.L_30175:
        /*04d0*/ 	.byte	0x04, 0x1c
        /*04d2*/ 	.short	(.L_30177 - .L_30176)


	//   ....[0]....
.L_30176:
        /*04d4*/ 	.word	0x00000090


	//   ....[1]....
        /*04d8*/ 	.word	0x00008b10


	//   ....[2]....
        /*04dc*/ 	.word	0x00008ba0


	//   ....[3]....
        /*04e0*/ 	.word	0x00009790


	//----- nvinfo : EIATTR_CRS_STACK_SIZE
	.align		4
.L_30177:
        /*04e4*/ 	.byte	0x04, 0x1e
        /*04e6*/ 	.short	(.L_30179 - .L_30178)
.L_30178:
        /*04e8*/ 	.word	0x00000000


	//----- nvinfo : EIATTR_CBANK_PARAM_SIZE
	.align		4
.L_30179:
        /*04ec*/ 	.byte	0x03, 0x19
        /*04ee*/ 	.short	0x008c


	//----- nvinfo : EIATTR_PARAM_CBANK
	.align		4
        /*04f0*/ 	.byte	0x04, 0x0a
        /*04f2*/ 	.short	(.L_30181 - .L_30180)
	.align		4
.L_30180:
        /*04f4*/ 	.word	index@(.nv.constant0._ZN4vllm25paged_attention_v2_kernelIffLi120ELi32ELi128ELNS_18Fp8KVCacheDataTypeE0ELb0ELi512EEEvPfS2_PT_PKS3_PKT0_S9_ifPKiSB_iPKfiiiSD_SD_iiiii)
        /*04f8*/ 	.short	0x0210
        /*04fa*/ 	.short	0x008c


	//----- nvinfo : EIATTR_SW_WAR
	.align		4
.L_30181:
        /*04fc*/ 	.byte	0x04, 0x36
        /*04fe*/ 	.short	(.L_30183 - .L_30182)
.L_30182:
        /*0500*/ 	.word	0x00000008
.L_30183:


//--------------------- .nv.info._ZN4vllm25paged_attention_v2_kernelIffLi112ELi32ELi128ELNS_18Fp8KVCacheDataTypeE0ELb0ELi512EEEvPfS2_PT_PKS3_PKT0_S9_ifPKiSB_iPKfiiiSD_SD_iiiii --------------------------
	.section	.nv.info._ZN4vllm25paged_attention_v2_kernelIffLi112ELi32ELi128ELNS_18Fp8KVCacheDataTypeE0ELb0ELi512EEEvPfS2_PT_PKS3_PKT0_S9_ifPKiSB_iPKfiiiSD_SD_iiiii,"",@"SHT_CUDA_INFO"
	.sectionflags	@""
	.align	4


	//----- nvinfo : EIATTR_CUDA_API_VERSION
	.align		4
        /*0000*/ 	.byte	0x04, 0x37
        /*0002*/ 	.short	(.L_30185 - .L_30184)
.L_30184:
        /*0004*/ 	.word	0x00000082


	//----- nvinfo : EIATTR_KPARAM_INFO
	.align		4
.L_30185:
        /*0008*/ 	.byte	0x04, 0x17
        /*000a*/ 	.short	(.L_30187 - .L_30186)
.L_30186:
        /*000c*/ 	.word	0x00000000
        /*0010*/ 	.short	0x0015
        /*0012*/ 	.short	0x0088
        /*0014*/ 	.byte	0x00, 0xf0, 0x11, 0x00


	//----- nvinfo : EIATTR_KPARAM_INFO
	.align		4
.L_30187:
        /*0018*/ 	.byte	0x04, 0x17
        /*001a*/ 	.short	(.L_30189 - .L_30188)
.L_30188:
        /*001c*/ 	.word	0x00000000
        /*0020*/ 	.short	0x0014
        /*0022*/ 	.short	0x0084
        /*0024*/ 	.byte	0x00, 0xf0, 0x11, 0x00


	//----- nvinfo : EIATTR_KPARAM_INFO
	.align		4
.L_30189:
        /*0028*/ 	.byte	0x04, 0x17
        /*002a*/ 	.short	(.L_30191 - .L_30190)
.L_30190:
        /*002c*/ 	.word	0x00000000
        /*0030*/ 	.short	0x0013
        /*0032*/ 	.short	0x0080
        /*0034*/ 	.byte	0x00, 0xf0, 0x11, 0x00


	//----- nvinfo : EIATTR_KPARAM_INFO
	.align		4
.L_30191:
        /*0038*/ 	.byte	0x04, 0x17
        /*003a*/ 	.short	(.L_30193 - .L_30192)
.L_30192:
        /*003c*/ 	.word	0x00000000
        /*0040*/ 	.short	0x0012
        /*0042*/ 	.short	0x007c
        /*0044*/ 	.byte	0x00, 0xf0, 0x11, 0x00


	//----- nvinfo : EIATTR_KPARAM_INFO
	.align		4
.L_30193:
        /*0048*/ 	.byte	0x04, 0x17
        /*004a*/ 	.short	(.L_30195 - .L_30194)
.L_30194:
        /*004c*/ 	.word	0x00000000
        /*0050*/ 	.short	0x0011
        /*0052*/ 	.short	0x0078
        /*0054*/ 	.byte	0x00, 0xf0, 0x11, 0x00


	//----- nvinfo : EIATTR_KPARAM_INFO
	.align		4
.L_30195:
        /*0058*/ 	.byte	0x04, 0x17
        /*005a*/ 	.short	(.L_30197 - .L_30196)
.L_30196:
        /*005c*/ 	.word	0x00000000
        /*0060*/ 	.short	0x0010
        /*0062*/ 	.short	0x0070
        /*0064*/ 	.byte	0x00, 0xf0, 0x21, 0x00


	//----- nvinfo : EIATTR_KPARAM_INFO
	.align		4
.L_30197:
        /*0068*/ 	.byte	0x04, 0x17
        /*006a*/ 	.short	(.L_30199 - .L_30198)
.L_30198:
        /*006c*/ 	.word	0x00000000
        /*0070*/ 	.short	0x000f
        /*0072*/ 	.short	0x0068
        /*0074*/ 	.byte	0x00, 0xf0, 0x21, 0x00


	//----- nvinfo : EIATTR_KPARAM_INFO
	.align		4
.L_30199:
        /*0078*/ 	.byte	0x04, 0x17
        /*007a*/ 	.short	(.L_30201 - .L_30200)
.L_30200:
        /*007c*/ 	.word	0x00000000
        /*0080*/ 	.short	0x000e
        /*0082*/ 	.short	0x0060
        /*0084*/ 	.byte	0x00, 0xf0, 0x11, 0x00


	//----- nvinfo : EIATTR_KPARAM_INFO
	.align		4
.L_30201:
        /*0088*/ 	.byte	0x04, 0x17
        /*008a*/ 	.short	(.L_30203 - .L_30202)
.L_30202:
        /*008c*/ 	.word	0x00000000
        /*0090*/ 	.short	0x000d
        /*0092*/ 	.short	0x005c
        /*0094*/ 	.byte	0x00, 0xf0, 0x11, 0x00


	//----- nvinfo : EIATTR_KPARAM_INFO
	.align		4
.L_30203:
        /*0098*/ 	.byte	0x04, 0x17
        /*009a*/ 	.short	(.L_30205 - .L_30204)
.L_30204:
        /*009c*/ 	.word	0x00000000
        /*00a0*/ 	.short	0x000c
        /*00a2*/ 	.short	0x0058
        /*00a4*/ 	.byte	0x00, 0xf0, 0x11, 0x00


	//----- nvinfo : EIATTR_KPARAM_INFO
	.align		4
.L_30205:
        /*00a8*/ 	.byte	0x04, 0x17
        /*00aa*/ 	.short	(.L_30207 - .L_30206)
.L_30206:
        /*00ac*/ 	.word	0x00000000
        /*00b0*/ 	.short	0x000b
        /*00b2*/ 	.short	0x0050
        /*00b4*/ 	.byte	0x00, 0xf0, 0x21, 0x00


	//----- nvinfo : EIATTR_KPARAM_INFO
	.align		4
.L_30207:
        /*00b8*/ 	.byte	0x04, 0x17
        /*00ba*/ 	.short	(.L_30209 - .L_30208)
.L_30208:
        /*00bc*/ 	.word	0x00000000
        /*00c0*/ 	.short	0x000a
        /*00c2*/ 	.short	0x0048
        /*00c4*/ 	.byte	0x00, 0xf0, 0x11, 0x00


	//----- nvinfo : EIATTR_KPARAM_INFO
	.align		4
.L_30209:
        /*00c8*/ 	.byte	0x04, 0x17
        /*00ca*/ 	.short	(.L_30211 - .L_30210)
.L_30210:
        /*00cc*/ 	.word	0x00000000
        /*00d0*/ 	.short	0x0009
        /*00d2*/ 	.short	0x0040
        /*00d4*/ 	.byte	0x00, 0xf0, 0x21, 0x00


	//----- nvinfo : EIATTR_KPARAM_INFO
	.align		4
.L_30211:
        /*00d8*/ 	.byte	0x04, 0x17
        /*00da*/ 	.short	(.L_30213 - .L_30212)
.L_30212:
        /*00dc*/ 	.word	0x00000000
        /*00e0*/ 	.short	0x0008
        /*00e2*/ 	.short	0x0038
        /*00e4*/ 	.byte	0x00, 0xf0, 0x21, 0x00


	//----- nvinfo : EIATTR_KPARAM_INFO
	.align		4
.L_30213:
        /*00e8*/ 	.byte	0x04, 0x17
        /*00ea*/ 	.short	(.L_30215 - .L_30214)
.L_30214:
        /*00ec*/ 	.word	0x00000000
        /*00f0*/ 	.short	0x0007
        /*00f2*/ 	.short	0x0034
        /*00f4*/ 	.byte	0x00, 0xf0, 0x11, 0x00


	//----- nvinfo : EIATTR_KPARAM_INFO
	.align		4
.L_30215:
        /*00f8*/ 	.byte	0x04, 0x17
        /*00fa*/ 	.short	(.L_30217 - .L_30216)
.L_30216:
        /*00fc*/ 	.word	0x00000000
        /*0100*/ 	.short	0x0006
        /*0102*/ 	.short	0x0030
        /*0104*/ 	.byte	0x00, 0xf0, 0x11, 0x00


	//----- nvinfo : EIATTR_KPARAM_INFO
	.align		4
.L_30217:
        /*0108*/ 	.byte	0x04, 0x17
        /*010a*/ 	.short	(.L_30219 - .L_30218)
.L_30218:
        /*010c*/ 	.word	0x00000000
        /*0110*/ 	.short	0x0005
        /*0112*/ 	.short	0x0028
        /*0114*/ 	.byte	0x00, 0xf0, 0x21, 0x00


	//----- nvinfo : EIATTR_KPARAM_INFO
	.align		4
.L_30219:
        /*0118*/ 	.byte	0x04, 0x17
        /*011a*/ 	.short	(.L_30221 - .L_30220)
.L_30220:
        /*011c*/ 	.word	0x00000000
        /*0120*/ 	.short	0x0004
        /*0122*/ 	.short	0x0020
        /*0124*/ 	.byte	0x00, 0xf0, 0x21, 0x00


	//----- nvinfo : EIATTR_KPARAM_INFO
	.align		4
.L_30221:
        /*0128*/ 	.byte	0x04, 0x17
        /*012a*/ 	.short	(.L_30223 - .L_30222)
.L_30222:
        /*012c*/ 	.word	0x00000000
        /*0130*/ 	.short	0x0003
        /*0132*/ 	.short	0x0018
        /*0134*/ 	.byte	0x00, 0xf0, 0x21, 0x00


	//----- nvinfo : EIATTR_KPARAM_INFO
	.align		4
.L_30223:
        /*0138*/ 	.byte	0x04, 0x17
        /*013a*/ 	.short	(.L_30225 - .L_30224)
.L_30224:
        /*013c*/ 	.word	0x00000000
        /*0140*/ 	.short	0x0002
        /*0142*/ 	.short	0x0010
        /*0144*/ 	.byte	0x00, 0xf0, 0x21, 0x00


	//----- nvinfo : EIATTR_KPARAM_INFO
	.align		4
.L_30225:
        /*0148*/ 	.byte	0x04, 0x17
        /*014a*/ 	.short	(.L_30227 - .L_30226)
.L_30226:
        /*014c*/ 	.word	0x00000000
        /*0150*/ 	.short	0x0001
        /*0152*/ 	.short	0x0008
        /*0154*/ 	.byte	0x00, 0xf0, 0x21, 0x00


	//----- nvinfo : EIATTR_KPARAM_INFO
	.align		4
.L_30227:
        /*0158*/ 	.byte	0x04, 0x17
        /*015a*/ 	.short	(.L_30229 - .L_30228)
.L_30228:
        /*015c*/ 	.word	0x00000000
        /*0160*/ 	.short	0x0000
        /*0162*/ 	.short	0x0000
        /*0164*/ 	.byte	0x00, 0xf0, 0x21, 0x00


	//----- nvinfo : EIATTR_SPARSE_MMA_MASK
	.align		4
.L_30229:
        /*0168*/ 	.byte	0x03, 0x50
        /*016a*/ 	.short	0x0000


	//----- nvinfo : EIATTR_MAXREG_COUNT
	.align		4
        /*016c*/ 	.byte	0x03, 0x1b
        /*016e*/ 	.short	0x00ff


	//----- nvinfo : EIATTR_NUM_BARRIERS
	.align		4
        /*0170*/ 	.byte	0x02, 0x4c
        /*0172*/ 	.byte	0x01
	.zero		1


	//----- nvinfo : EIATTR_MERCURY_ISA_VERSION
	.align		4
        /*0174*/ 	.byte	0x03, 0x5f
        /*0176*/ 	.short	0x0101


	//----- nvinfo : EIATTR_COOP_GROUP_MASK_REGIDS
	.align		4
        /*0178*/ 	.byte	0x04, 0x29
        /*017a*/ 	.short	(.L_30231 - .L_30230)


	//   ....[0]....
.L_30230:
        /*017c*/ 	.word	0xffffffff


	//   ....[1]....
        /*0180*/ 	.word	0xffffffff


	//   ....[2]....
        /*0184*/ 	.word	0xffffffff


	//   ....[3]....
        /*0188*/ 	.word	0xffffffff


	//   ....[4]....
        /*018c*/ 	.word	0xffffffff


	//   ....[5]....
        /*0190*/ 	.word	0xffffffff


	//   ....[6]....
        /*0194*/ 	.word	0xffffffff


	//   ....[7]....
        /*0198*/ 	.word	0xffffffff


	//   ....[8]....
        /*019c*/ 	.word	0xffffffff


	//   ....[9]....
        /*01a0*/ 	.word	0xffffffff


	//   ....[10]....
        /*01a4*/ 	.word	0xffffffff


	//   ....[11]....
        /*01a8*/ 	.word	0xffffffff


	//   ....[12]....
        /*01ac*/ 	.word	0xffffffff


	//   ....[13]....
        /*01b0*/ 	.word	0xffffffff


	//   ....[14]....
        /*01b4*/ 	.word	0xffffffff


	//   ....[15]....
        /*01b8*/ 	.word	0xffffffff


	//   ....[16]....
        /*01bc*/ 	.word	0xffffffff


	//   ....[17]....
        /*01c0*/ 	.word	0xffffffff


	//   ....[18]....
        /*01c4*/ 	.word	0xffffffff


	//   ....[19]....
        /*01c8*/ 	.word	0xffffffff


	//   ....[20]....
        /*01cc*/ 	.word	0xffffffff


	//   ....[21]....
        /*01d0*/ 	.word	0xffffffff


	//   ....[22]....
        /*01d4*/ 	.word	0xffffffff


	//   ....[23]....
        /*01d8*/ 	.word	0xffffffff


	//   ....[24]....
        /*01dc*/ 	.word	0xffffffff


	//   ....[25]....
        /*01e0*/ 	.word	0xffffffff


	//   ....[26]....
        /*01e4*/ 	.word	0xffffffff


	//   ....[27]....
        /*01e8*/ 	.word	0xffffffff


	//   ....[28]....
        /*01ec*/ 	.word	0xffffffff


	//   ....[29]....
        /*01f0*/ 	.word	0xffffffff


	//   ....[30]....
        /*01f4*/ 	.word	0xffffffff


	//   ....[31]....
        /*01f8*/ 	.word	0xffffffff


	//   ....[32]....
        /*01fc*/ 	.word	0xffffffff


	//   ....[33]....
        /*0200*/ 	.word	0xffffffff


	//   ....[34]....
        /*0204*/ 	.word	0xffffffff


	//   ....[35]....
        /*0208*/ 	.word	0xffffffff


	//   ....[36]....
        /*020c*/ 	.word	0xffffffff


	//   ....[37]....
        /*0210*/ 	.word	0xffffffff


	//   ....[38]....
        /*0214*/ 	.word	0xffffffff


	//   ....[39]....
        /*0218*/ 	.word	0xffffffff


	//   ....[40]....
        /*021c*/ 	.word	0xffffffff


	//   ....[41]....
        /*0220*/ 	.word	0xffffffff


	//   ....[42]....
        /*0224*/ 	.word	0xffffffff


	//   ....[43]....
        /*0228*/ 	.word	0xffffffff


	//   ....[44]....
        /*022c*/ 	.word	0xffffffff


	//   ....[45]....
        /*0230*/ 	.word	0xffffffff


	//   ....[46]....
        /*0234*/ 	.word	0xffffffff


	//   ....[47]....
        /*0238*/ 	.word	0xffffffff


	//   ....[48]....
        /*023c*/ 	.word	0xffffffff


	//   ....[49]....
        /*0240*/ 	.word	0xffffffff


	//   ....[50]....
        /*0244*/ 	.word	0xffffffff


	//   ....[51]....
        /*0248*/ 	.word	0xffffffff


	//   ....[52]....
        /*024c*/ 	.word	0xffffffff


	//   ....[53]....
        /*0250*/ 	.word	0xffffffff


	//   ....[54]....
        /*0254*/ 	.word	0xffffffff


	//   ....[55]....
        /*0258*/ 	.word	0xffffffff


	//   ....[56]....
        /*025c*/ 	.word	0xffffffff


	//   ....[57]....
        /*0260*/ 	.word	0xffffffff


	//   ....[58]....
        /*0264*/ 	.word	0xffffffff


	//   ....[59]....
        /*0268*/ 	.word	0xffffffff


	//   ....[60]....
        /*026c*/ 	.word	0xffffffff


	//   ....[61]....
        /*0270*/ 	.word	0xffffffff


	//   ....[62]....
        /*0274*/ 	.word	0xffffffff


	//   ....[63]....
        /*0278*/ 	.word	0xffffffff


	//   ....[64]....
        /*027c*/ 	.word	0xffffffff


	//   ....[65]....
        /*0280*/ 	.word	0xffffffff


	//   ....[66]....
        /*0284*/ 	.word	0xffffffff


	//   ....[67]....
        /*0288*/ 	.word	0xffffffff


	//   ....[68]....
        /*028c*/ 	.word	0xffffffff


	//   ....[69]....
        /*0290*/ 	.word	0xffffffff


	//   ....[70]....
        /*0294*/ 	.word	0xffffffff


	//   ....[71]....
        /*0298*/ 	.word	0xffffffff


	//   ....[72]....
        /*029c*/ 	.word	0xffffffff


	//   ....[73]....
        /*02a0*/ 	.word	0xffffffff


	//   ....[74]....
        /*02a4*/ 	.word	0xffffffff


	//   ....[75]....
        /*02a8*/ 	.word	0xffffffff


	//   ....[76]....
        /*02ac*/ 	.word	0xffffffff


	//   ....[77]....
        /*02b0*/ 	.word	0xffffffff


	//   ....[78]....
        /*02b4*/ 	.word	0xffffffff


	//   ....[79]....
        /*02b8*/ 	.word	0xffffffff


	//   ....[80]....
        /*02bc*/ 	.word	0xffffffff


	//   ....[81]....
        /*02c0*/ 	.word	0xffffffff


	//   ....[82]....
        /*02c4*/ 	.word	0xffffffff


	//   ....[83]....
        /*02c8*/ 	.word	0xffffffff


	//   ....[84]....
        /*02cc*/ 	.word	0xffffffff


	//   ....[85]....
        /*02d0*/ 	.word	0xffffffff


	//   ....[86]....
        /*02d4*/ 	.word	0xffffffff


	//   ....[87]....
        /*02d8*/ 	.word	0xffffffff


	//   ....[88]....
        /*02dc*/ 	.word	0xffffffff


	//   ....[89]....
        /*02e0*/ 	.word	0xffffffff


	//   ....[90]....
        /*02e4*/ 	.word	0xffffffff


	//   ....[91]....
        /*02e8*/ 	.word	0xffffffff


	//   ....[92]....
        /*02ec*/ 	.word	0xffffffff


	//   ....[93]....
        /*02f0*/ 	.word	0xffffffff


	//   ....[94]....
        /*02f4*/ 	.word	0xffffffff


	//   ....[95]....
        /*02f8*/ 	.word	0xffffffff


	//   ....[96]....
        /*02fc*/ 	.word	0xffffffff


	//   ....[97]....
        /*0300*/ 	.word	0xffffffff


	//   ....[98]....
        /*0304*/ 	.word	0xffffffff


	//   ....[99]....
        /*0308*/ 	.word	0xffffffff


	//----- nvinfo : EIATTR_COOP_GROUP_INSTR_OFFSETS
	.align		4
.L_30231:
        /*030c*/ 	.byte	0x04, 0x28
        /*030e*/ 	.short	(.L_30233 - .L_30232)


	//   ....[0]....
.L_30232:
        /*0310*/ 	.word	0x00002360


	//   ....[1]....
        /*0314*/ 	.word	0x000023e0


	//   ....[2]....
        /*0318*/ 	.word	0x00002410


	//   ....[3]....
        /*031c*/ 	.word	0x00002440


	//   ....[4]....
        /*0320*/ 	.word	0x00002470


	//   ....[5]....
        /*0324*/ 	.word	0x00002590


	//   ....[6]....
        /*0328*/ 	.word	0x000025b0


	//   ....[7]....
        /*032c*/ 	.word	0x000025d0


	//   ....[8]....
        /*0330*/ 	.word	0x00003490


	//   ....[9]....
        /*0334*/ 	.word	0x00003510


	//   ....[10]....
        /*0338*/ 	.word	0x00003570


	//   ....[11]....
        /*033c*/ 	.word	0x000035c0


	//   ....[12]....
        /*0340*/ 	.word	0x00003600


	//   ....[13]....
        /*0344*/ 	.word	0x00003650


	//   ....[14]....
        /*0348*/ 	.word	0x00003670


	//   ....[15]....
        /*034c*/ 	.word	0x00003690


	//   ....[16]....
        /*0350*/ 	.word	0x00006c20


	//   ....[17]....
        /*0354*/ 	.word	0x00006c60


	//   ....[18]....
        /*0358*/ 	.word	0x00006c80


	//   ....[19]....
        /*035c*/ 	.word	0x00006c90


	//   ....[20]....
        /*0360*/ 	.word	0x00006ca0


	//   ....[21]....
        /*0364*/ 	.word	0x00006cb0


	//   ....[22]....
        /*0368*/ 	.word	0x00006cd0


	//   ....[23]....
        /*036c*/ 	.word	0x00006cf0


	//   ....[24]....
        /*0370*/ 	.word	0x00006d10


	//   ....[25]....
        /*0374*/ 	.word	0x00006d30


	//   ....[26]....
        /*0378*/ 	.word	0x00006d50


	//   ....[27]....
        /*037c*/ 	.word	0x00006d70


	//   ....[28]....
        /*0380*/ 	.word	0x00006d80


	//   ....[29]....
        /*0384*/ 	.word	0x00006db0


	//   ....[30]....
        /*0388*/ 	.word	0x00006dd0


	//   ....[31]....
        /*038c*/ 	.word	0x00006df0


	//   ....[32]....
        /*0390*/ 	.word	0x00006e10


	//   ....[33]....
        /*0394*/ 	.word	0x00006e30


	//   ....[34]....
        /*0398*/ 	.word	0x00006e50


	//   ....[35]....
        /*039c*/ 	.word	0x00006e60


	//   ....[36]....
        /*03a0*/ 	.word	0x00006e80


	//   ....[37]....
        /*03a4*/ 	.word	0x00006ea0


	//   ....[38]....
        /*03a8*/ 	.word	0x00006ec0


	//   ....[39]....
        /*03ac*/ 	.word	0x00006ee0


	//   ....[40]....
        /*03b0*/ 	.word	0x00006f00


	//   ....[41]....
        /*03b4*/ 	.word	0x00006f20


	//   ....[42]....
        /*03b8*/ 	.word	0x00006f40


	//   ....[43]....
        /*03bc*/ 	.word	0x00006f60


	//   ....[44]....
        /*03c0*/ 	.word	0x00006f80


	//   ....[45]....
        /*03c4*/ 	.word	0x00006fa0


	//   ....[46]....
        /*03c8*/ 	.word	0x00006fc0


	//   ....[47]....
        /*03cc*/ 	.word	0x00006fe0


	//   ....[48]....
        /*03d0*/ 	.word	0x00007000


	//   ....[49]....
        /*03d4*/ 	.word	0x00007020


	//   ....[50]....
        /*03d8*/ 	.word	0x00007040


	//   ....[51]....
        /*03dc*/ 	.word	0x00007060


	//   ....[52]....
        /*03e0*/ 	.word	0x00007080


	//   ....[53]....
        /*03e4*/ 	.word	0x000070a0


	//   ....[54]....
        /*03e8*/ 	.word	0x000070c0


	//   ....[55]....
        /*03ec*/ 	.word	0x000070e0


	//   ....[56]....
        /*03f0*/ 	.word	0x00007100


	//   ....[57]....
        /*03f4*/ 	.word	0x00007120


	//   ....[58]....
        /*03f8*/ 	.word	0x00007140


	//   ....[59]....
        /*03fc*/ 	.word	0x00007160


	//   ....[60]....
        /*0400*/ 	.word	0x00007180


	//   ....[61]....
        /*0404*/ 	.word	0x000071a0


	//   ....[62]....
        /*0408*/ 	.word	0x000071c0


	//   ....[63]....
        /*040c*/ 	.word	0x000071e0


	//   ....[64]....
        /*0410*/ 	.word	0x00007200


	//   ....[65]....
        /*0414*/ 	.word	0x00007220


	//   ....[66]....
        /*0418*/ 	.word	0x00007240


	//   ....[67]....
        /*041c*/ 	.word	0x00007260


	//   ....[68]....
        /*0420*/ 	.word	0x00007280


	//   ....[69]....
        /*0424*/ 	.word	0x000072a0


	//   ....[70]....
        /*0428*/ 	.word	0x000072c0


	//   ....[71]....
        /*042c*/ 	.word	0x000072e0


	//   ....[72]....
        /*0430*/ 	.word	0x00007300


	//   ....[73]....
        /*0434*/ 	.word	0x00007320


	//   ....[74]....
        /*0438*/ 	.word	0x00007340


	//   ....[75]....
        /*043c*/ 	.word	0x00007360


	//   ....[76]....
        /*0440*/ 	.word	0x00007380


	//   ....[77]....
        /*0444*/ 	.word	0x000073a0


	//   ....[78]....
        /*0448*/ 	.word	0x000073c0


	//   ....[79]....
        /*044c*/ 	.word	0x000073e0


	//   ....[80]....
        /*0450*/ 	.word	0x00007400


	//   ....[81]....
        /*0454*/ 	.word	0x00007420


	//   ....[82]....
        /*0458*/ 	.word	0x00007440


	//   ....[83]....
        /*045c*/ 	.word	0x00007460


	//   ....[84]....
        /*0460*/ 	.word	0x00007480


	//   ....[85]....
        /*0464*/ 	.word	0x000074b0


	//   ....[86]....
        /*0468*/ 	.word	0x000074e0


	//   ....[87]....
        /*046c*/ 	.word	0x00007500


	//   ....[88]....
        /*0470*/ 	.word	0x00007530


	//   ....[89]....
        /*0474*/ 	.word	0x00007560


	//   ....[90]....
        /*0478*/ 	.word	0x00007580


	//   ....[91]....
        /*047c*/ 	.word	0x000075a0


	//   ....[92]....
        /*0480*/ 	.word	0x000075c0


	//   ....[93]....
        /*0484*/ 	.word	0x000075e0


	//   ....[94]....
        /*0488*/ 	.word	0x00007600


	//   ....[95]....
        /*048c*/ 	.word	0x00007620


	//   ....[96]....
        /*0490*/ 	.word	0x00007640


	//   ....[97]....
        /*0494*/ 	.word	0x00007660


	//   ....[98]....
        /*0498*/ 	.word	0x00007680


	//   ....[99]....
        /*049c*/ 	.word	0x000076a0


	//----- nvinfo : EIATTR_EXIT_INSTR_OFFSETS
	.align		4
.L_30233:
        /*04a0*/ 	.byte	0x04, 0x1c
        /*04a2*/ 	.short	(.L_30235 - .L_30234)


	//   ....[0]....
.L_30234:
        /*04a4*/ 	.word	0x00000090


	//   ....[1]....
        /*04a8*/ 	.word	0x00008510


	//   ....[2]....
        /*04ac*/ 	.word	0x000085a0


	//   ....[3]....
        /*04b0*/ 	.word	0x000090d0


	//----- nvinfo : EIATTR_CRS_STACK_SIZE
	.align		4
.L_30235:
        /*04b4*/ 	.byte	0x04, 0x1e
        /*04b6*/ 	.short	(.L_30237 - .L_30236)
.L_30236:
        /*04b8*/ 	.word	0x00000000


	//----- nvinfo : EIATTR_CBANK_PARAM_SIZE
	.align		4
.L_30237:
        /*04bc*/ 	.byte	0x03, 0x19
        /*04be*/ 	.short	0x008c


	//----- nvinfo : EIATTR_PARAM_CBANK
	.align		4
        /*04c0*/ 	.byte	0x04, 0x0a
        /*04c2*/ 	.short	(.L_30239 - .L_30238)
	.align		4
.L_30238:
        /*04c4*/ 	.word	index@(.nv.constant0._ZN4vllm25paged_attention_v2_kernelIffLi112ELi32ELi128ELNS_18Fp8KVCacheDataTypeE0ELb0ELi512EEEvPfS2_PT_PKS3_PKT0_S9_ifPKiSB_iPKfiiiSD_SD_iiiii)
        /*04c8*/ 	.short	0x0210
        /*04ca*/ 	.short	0x008c


	//----- nvinfo : EIATTR_SW_WAR
	.align		4
.L_30239:
        /*04cc*/ 	.byte	0x04, 0x36
        /*04ce*/ 	.short	(.L_30241 - .L_30240)
.L_30240:
        /*04d0*/ 	.word	0x00000008
.L_30241:


//--------------------- .nv.info._ZN4vllm25paged_attention_v2_kernelIffLi96ELi32ELi128ELNS_18Fp8KVCacheDataTypeE0ELb0ELi512EEEvPfS2_PT_PKS3_PKT0_S9_ifPKiSB_iPKfiiiSD_SD_iiiii --------------------------
	.section	.nv.info._ZN4vllm25paged_attention_v2_kernelIffLi96ELi32ELi128ELNS_18Fp8KVCacheDataTypeE0ELb0ELi512EEEvPfS2_PT_PKS3_PKT0_S9_ifPKiSB_iPKfiiiSD_SD_iiiii,"",@"SHT_CUDA_INFO"
	.sectionflags	@""
	.align	4


	//----- nvinfo : EIATTR_CUDA_API_VERSION
	.align		4
        /*0000*/ 	.byte	0x04, 0x37
        /*0002*/ 	.short	(.L_30243 - .L_30242)
.L_30242:
        /*0004*/ 	.word	0x00000082


	//----- nvinfo : EIATTR_KPARAM_INFO
	.align		4
.L_30243:
        /*0008*/ 	.byte	0x04, 0x17
        /*000a*/ 	.short	(.L_30245 - .L_30244)
.L_30244:
        /*000c*/ 	.word	0x00000000
        /*0010*/ 	.short	0x0015
        /*0012*/ 	.short	0x0088
        /*0014*/ 	.byte	0x00, 0xf0, 0x11, 0x00


	//----- nvinfo : EIATTR_KPARAM_INFO
	.align		4
.L_30245:
        /*0018*/ 	.byte	0x04, 0x17
        /*001a*/ 	.short	(.L_30247 - .L_30246)
.L_30246:
        /*001c*/ 	.word	0x00000000
        /*0020*/ 	.short	0x0014
        /*0022*/ 	.short	0x0084
        /*0024*/ 	.byte	0x00, 0xf0, 0x11, 0x00


	//----- nvinfo : EIATTR_KPARAM_INFO
	.align		4
.L_30247:
        /*0028*/ 	.byte	0x04, 0x17
        /*002a*/ 	.short	(.L_30249 - .L_30248)
.L_30248:
        /*002c*/ 	.word	0x00000000
        /*0030*/ 	.short	0x0013
        /*0032*/ 	.short	0x0080
        /*0034*/ 	.byte	0x00, 0xf0, 0x11, 0x00


	//----- nvinfo : EIATTR_KPARAM_INFO
	.align		4
.L_30249:
        /*0038*/ 	.byte	0x04, 0x17
        /*003a*/ 	.short	(.L_30251 - .L_30250)
.L_30250:
        /*003c*/ 	.word	0x00000000
        /*0040*/ 	.short	0x0012
        /*0042*/ 	.short	0x007c
        /*0044*/ 	.byte	0x00, 0xf0, 0x11, 0x00


	//----- nvinfo : EIATTR_KPARAM_INFO
	.align		4
.L_30251:
        /*0048*/ 	.byte	0x04, 0x17
        /*004a*/ 	.short	(.L_30253 - .L_30252)
.L_30252:
        /*004c*/ 	.word	0x00000000
        /*0050*/ 	.short	0x0011
        /*0052*/ 	.short	0x0078
        /*0054*/ 	.byte	0x00, 0xf0, 0x11, 0x00


	//----- nvinfo : EIATTR_KPARAM_INFO
	.align		4
.L_30253:
        /*0058*/ 	.byte	0x04, 0x17
        /*005a*/ 	.short	(.L_30255 - .L_30254)
.L_30254:
        /*005c*/ 	.word	0x00000000
        /*0060*/ 	.short	0x0010
        /*0062*/ 	.short	0x0070
        /*0064*/ 	.byte	0x00, 0xf0, 0x21, 0x00


	//----- nvinfo : EIATTR_KPARAM_INFO
	.align		4
.L_30255:
        /*0068*/ 	.byte	0x04, 0x17
        /*006a*/ 	.short	(.L_30257 - .L_30256)
.L_30256:
        /*006c*/ 	.word	0x00000000
        /*0070*/ 	.short	0x000f
        /*0072*/ 	.short	0x0068
        /*0074*/ 	.byte	0x00, 0xf0, 0x21, 0x00


	//----- nvinfo : EIATTR_KPARAM_INFO
	.align		4
.L_30257:
        /*0078*/ 	.byte	0x04, 0x17
        /*007a*/ 	.short	(.L_30259 - .L_30258)
.L_30258:
        /*007c*/ 	.word	0x00000000
        /*0080*/ 	.short	0x000e
        /*0082*/ 	.short	0x0060
        /*0084*/ 	.byte	0x00, 0xf0, 0x11, 0x00


	//----- nvinfo : EIATTR_KPARAM_INFO
	.align		4
.L_30259:
        /*0088*/ 	.byte	0x04, 0x17
        /*008a*/ 	.short	(.L_30261 - .L_30260)
.L_30260:
        /*008c*/ 	.word	0x00000000
        /*0090*/ 	.short	0x000d
        /*0092*/ 	.short	0x005c
        /*0094*/ 	.byte	0x00, 0xf0, 0x11, 0x00


	//----- nvinfo : EIATTR_KPARAM_INFO
	.align		4
.L_30261:
        /*0098*/ 	.byte	0x04, 0x17
        /*009a*/ 	.short	(.L_30263 - .L_30262)
.L_30262:
        /*009c*/ 	.word	0x00000000
        /*00a0*/ 	.short	0x000c
        /*00a2*/ 	.short	0x0058
        /*00a4*/ 	.byte	0x00, 0xf0, 0x11, 0x00


	//----- nvinfo : EIATTR_KPARAM_INFO
	.align		4
.L_30263:
        /*00a8*/ 	.byte	0x04, 0x17
        /*00aa*/ 	.short	(.L_30265 - .L_30264)
.L_30264:
        /*00ac*/ 	.word	0x00000000
        /*00b0*/ 	.short	0x000b
        /*00b2*/ 	.short	0x0050
        /*00b4*/ 	.byte	0x00, 0xf0, 0x21, 0x00


	//----- nvinfo : EIATTR_KPARAM_INFO
	.align		4
.L_30265:
        /*00b8*/ 	.byte	0x04, 0x17
        /*00ba*/ 	.short	(.L_30267 - .L_30266)
.L_30266:
        /*00bc*/ 	.word	0x00000000
        /*00c0*/ 	.short	0x000a
        /*00c2*/ 	.short	0x0048
        /*00c4*/ 	.byte	0x00, 0xf0, 0x11, 0x00


	//----- nvinfo : EIATTR_KPARAM_INFO
	.align		4
.L_30267:
        /*00c8*/ 	.byte	0x04, 0x17
        /*00ca*/ 	.short	(.L_30269 - .L_30268)
.L_30268:
        /*00cc*/ 	.word	0x00000000
        /*00d0*/ 	.short	0x0009
        /*00d2*/ 	.short	0x0040
        /*00d4*/ 	.byte	0x00, 0xf0, 0x21, 0x00


	//----- nvinfo : EIATTR_KPARAM_INFO
	.align		4
.L_30269:
        /*00d8*/ 	.byte	0x04, 0x17
        /*00da*/ 	.short	(.L_30271 - .L_30270)
.L_30270:
        /*00dc*/ 	.word	0x00000000
        /*00e0*/ 	.short	0x0008
        /*00e2*/ 	.short	0x0038
        /*00e4*/ 	.byte	0x00, 0xf0, 0x21, 0x00


	//----- nvinfo : EIATTR_KPARAM_INFO
	.align		4
.L_30271:
        /*00e8*/ 	.byte	0x04, 0x17
        /*00ea*/ 	.short	(.L_30273 - .L_30272)
.L_30272:
        /*00ec*/ 	.word	0x00000000
        /*00f0*/ 	.short	0x0007
        /*00f2*/ 	.short	0x0034
        /*00f4*/ 	.byte	0x00, 0xf0, 0x11, 0x00


	//----- nvinfo : EIATTR_KPARAM_INFO
	.align		4
.L_30273:
        /*00f8*/ 	.byte	0x04, 0x17
        /*00fa*/ 	.short	(.L_30275 - .L_30274)
.L_30274:
        /*00fc*/ 	.word	0x00000000
        /*0100*/ 	.short	0x0006
        /*0102*/ 	.short	0x0030
        /*0104*/ 	.byte	0x00, 0xf0, 0x11, 0x00


	//----- nvinfo : EIATTR_KPARAM_INFO
	.align		4
.L_30275:
        /*0108*/ 	.byte	0x04, 0x17
        /*010a*/ 	.short	(.L_30277 - .L_30276)
.L_30276:
        /*010c*/ 	.word	0x00000000
        /*0110*/ 	.short	0x0005
        /*0112*/ 	.short	0x0028
        /*0114*/ 	.byte	0x00, 0xf0, 0x21, 0x00


	//----- nvinfo : EIATTR_KPARAM_INFO
	.align		4
.L_30277:
        /*0118*/ 	.byte	0x04, 0x17
        /*011a*/ 	.short	(.L_30279 - .L_30278)
.L_30278:
        /*011c*/ 	.word	0x00000000
        /*0120*/ 	.short	0x0004
        /*0122*/ 	.short	0x0020
        /*0124*/ 	.byte	0x00, 0xf0, 0x21, 0x00


	//----- nvinfo : EIATTR_KPARAM_INFO
	.align		4
.L_30279:
        /*0128*/ 	.byte	0x04, 0x17
        /*012a*/ 	.short	(.L_30281 - .L_30280)
.L_30280:
        /*012c*/ 	.word	0x00000000
        /*0130*/ 	.short	0x0003
        /*0132*/ 	.short	0x0018
        /*0134*/ 	.byte	0x00, 0xf0, 0x21, 0x00


	//----- nvinfo : EIATTR_KPARAM_INFO
	.align		4
.L_30281:
        /*0138*/ 	.byte	0x04, 0x17
        /*013a*/ 	.short	(.L_30283 - .L_30282)
.L_30282:
        /*013c*/ 	.word	0x00000000
        /*0140*/ 	.short	0x0002
        /*0142*/ 	.short	0x0010
        /*0144*/ 	.byte	0x00, 0xf0, 0x21, 0x00


	//----- nvinfo : EIATTR_KPARAM_INFO
	.align		4
.L_30283:
        /*0148*/ 	.byte	0x04, 0x17
        /*014a*/ 	.short	(.L_30285 - .L_30284)
.L_30284:
        /*014c*/ 	.word	0x00000000
        /*0150*/ 	.short	0x0001
        /*0152*/ 	.short	0x0008
        /*0154*/ 	.byte	0x00, 0xf0, 0x21, 0x00


	//----- nvinfo : EIATTR_KPARAM_INFO
	.align		4
.L_30285:
        /*0158*/ 	.byte	0x04, 0x17
        /*015a*/ 	.short	(.L_30287 - .L_30286)
.L_30286:
        /*015c*/ 	.word	0x00000000
        /*0160*/ 	.short	0x0000
        /*0162*/ 	.short	0x0000
        /*0164*/ 	.byte	0x00, 0xf0, 0x21, 0x00


	//----- nvinfo : EIATTR_SPARSE_MMA_MASK
	.align		4
.L_30287:
        /*0168*/ 	.byte	0x03, 0x50
        /*016a*/ 	.short	0x0000


	//----- nvinfo : EIATTR_MAXREG_COUNT
	.align		4
        /*016c*/ 	.byte	0x03, 0x1b
        /*016e*/ 	.short	0x00ff


	//----- nvinfo : EIATTR_NUM_BARRIERS
	.align		4
        /*0170*/ 	.byte	0x02, 0x4c
        /*0172*/ 	.byte	0x01
	.zero		1


	//----- nvinfo : EIATTR_MERCURY_ISA_VERSION
	.align		4
        /*0174*/ 	.byte	0x03, 0x5f
        /*0176*/ 	.short	0x0101


	//----- nvinfo : EIATTR_COOP_GROUP_MASK_REGIDS
	.align		4
        /*0178*/ 	.byte	0x04, 0x29
        /*017a*/ 	.short	(.L_30289 - .L_30288)


	//   ....[0]....
.L_30288:
        /*017c*/ 	.word	0xffffffff


	//   ....[1]....
        /*0180*/ 	.word	0xffffffff


	//   ....[2]....
        /*0184*/ 	.word	0xffffffff


	//   ....[3]....
        /*0188*/ 	.word	0xffffffff


	//   ....[4]....
        /*018c*/ 	.word	0xffffffff


	//   ....[5]....
        /*0190*/ 	.word	0xffffffff


	//   ....[6]....
        /*0194*/ 	.word	0xffffffff


	//   ....[7]....
        /*0198*/ 	.word	0xffffffff


	//   ....[8]....
        /*019c*/ 	.word	0xffffffff


	//   ....[9]....
        /*01a0*/ 	.word	0xffffffff


	//   ....[10]....
        /*01a4*/ 	.word	0xffffffff


	//   ....[11]....
        /*01a8*/ 	.word	0xffffffff


	//   ....[12]....
        /*01ac*/ 	.word	0xffffffff


	//   ....[13]....
        /*01b0*/ 	.word	0xffffffff


	//   ....[14]....
        /*01b4*/ 	.word	0xffffffff


	//   ....[15]....
        /*01b8*/ 	.word	0xffffffff


	//   ....[16]....
        /*01bc*/ 	.word	0xffffffff


	//   ....[17]....
        /*01c0*/ 	.word	0xffffffff


	//   ....[18]....
        /*01c4*/ 	.word	0xffffffff


	//   ....[19]....
        /*01c8*/ 	.word	0xffffffff


	//   ....[20]....
        /*01cc*/ 	.word	0xffffffff


	//   ....[21]....
        /*01d0*/ 	.word	0xffffffff


	//   ....[22]....
        /*01d4*/ 	.word	0xffffffff


	//   ....[23]....
        /*01d8*/ 	.word	0xffffffff


	//   ....[24]....
        /*01dc*/ 	.word	0xffffffff


	//   ....[25]....
        /*01e0*/ 	.word	0xffffffff


	//   ....[26]....
        /*01e4*/ 	.word	0xffffffff


	//   ....[27]....
        /*01e8*/ 	.word	0xffffffff


	//   ....[28]....
        /*01ec*/ 	.word	0xffffffff


	//   ....[29]....
        /*01f0*/ 	.word	0xffffffff


	//   ....[30]....
        /*01f4*/ 	.word	0xffffffff


	//   ....[31]....
        /*01f8*/ 	.word	0xffffffff


	//   ....[32]....
        /*01fc*/ 	.word	0xffffffff


	//   ....[33]....
        /*0200*/ 	.word	0xffffffff


	//   ....[34]....
        /*0204*/ 	.word	0xffffffff


	//   ....[35]....
        /*0208*/ 	.word	0xffffffff


	//   ....[36]....
        /*020c*/ 	.word	0xffffffff


	//   ....[37]....
        /*0210*/ 	.word	0xffffffff


	//   ....[38]....
        /*0214*/ 	.word	0xffffffff


	//   ....[39]....
        /*0218*/ 	.word	0xffffffff


	//   ....[40]....
        /*021c*/ 	.word	0xffffffff


	//   ....[41]....
        /*0220*/ 	.word	0xffffffff


	//   ....[42]....
        /*0224*/ 	.word	0xffffffff


	//   ....[43]....
        /*0228*/ 	.word	0xffffffff


	//   ....[44]....
        /*022c*/ 	.word	0xffffffff


	//   ....[45]....
        /*0230*/ 	.word	0xffffffff


	//   ....[46]....
        /*0234*/ 	.word	0xffffffff


	//   ....[47]....
        /*0238*/ 	.word	0xffffffff


	//   ....[48]....
        /*023c*/ 	.word	0xffffffff


	//   ....[49]....
        /*0240*/ 	.word	0xffffffff


	//   ....[50]....
        /*0244*/ 	.word	0xffffffff


	//   ....[51]....
        /*0248*/ 	.word	0xffffffff


	//   ....[52]....
        /*024c*/ 	.word	0xffffffff


	//   ....[53]....
        /*0250*/ 	.word	0xffffffff


	//   ....[54]....
        /*0254*/ 	.word	0xffffffff


	//   ....[55]....
        /*0258*/ 	.word	0xffffffff


	//   ....[56]....
        /*025c*/ 	.word	0xffffffff


	//   ....[57]....
        /*0260*/ 	.word	0xffffffff


	//   ....[58]....
        /*0264*/ 	.word	0xffffffff


	//   ....[59]....
        /*0268*/ 	.word	0xffffffff


	//   ....[60]....
        /*026c*/ 	.word	0xffffffff


	//   ....[61]....
        /*0270*/ 	.word	0xffffffff


	//   ....[62]....
        /*0274*/ 	.word	0xffffffff


	//   ....[63]....
        /*0278*/ 	.word	0xffffffff


	//   ....[64]....
        /*027c*/ 	.word	0xffffffff


	//   ....[65]....
        /*0280*/ 	.word	0xffffffff


	//   ....[66]....
        /*0284*/ 	.word	0xffffffff


	//   ....[67]....
        /*0288*/ 	.word	0xffffffff


	//   ....[68]....
        /*028c*/ 	.word	0xffffffff


	//   ....[69]....
        /*0290*/ 	.word	0xffffffff


	//   ....[70]....
        /*0294*/ 	.word	0xffffffff


	//   ....[71]....
        /*0298*/ 	.word	0xffffffff


	//   ....[72]....
        /*029c*/ 	.word	0xffffffff


	//   ....[73]....
        /*02a0*/ 	.word	0xffffffff


	//   ....[74]....
        /*02a4*/ 	.word	0xffffffff


	//   ....[75]....
        /*02a8*/ 	.word	0xffffffff


	//   ....[76]....
        /*02ac*/ 	.word	0xffffffff


	//   ....[77]....
        /*02b0*/ 	.word	0xffffffff


	//   ....[78]....
        /*02b4*/ 	.word	0xffffffff


	//   ....[79]....
        /*02b8*/ 	.word	0xffffffff


	//   ....[80]....
        /*02bc*/ 	.word	0xffffffff


	//   ....[81]....
        /*02c0*/ 	.word	0xffffffff


	//   ....[82]....
        /*02c4*/ 	.word	0xffffffff


	//   ....[83]....
        /*02c8*/ 	.word	0xffffffff


	//   ....[84]....
        /*02cc*/ 	.word	0xffffffff


	//   ....[85]....
        /*02d0*/ 	.word	0xffffffff


	//   ....[86]....
        /*02d4*/ 	.word	0xffffffff


	//   ....[87]....
        /*02d8*/ 	.word	0xffffffff


	//----- nvinfo : EIATTR_COOP_GROUP_INSTR_OFFSETS
	.align		4
.L_30289:
        /*02dc*/ 	.byte	0x04, 0x28
        /*02de*/ 	.short	(.L_30291 - .L_30290)


	//   ....[0]....
.L_30290:
        /*02e0*/ 	.word	0x00002050


	//   ....[1]....
        /*02e4*/ 	.word	0x000020e0


	//   ....[2]....
        /*02e8*/ 	.word	0x00002120


	//   ....[3]....
        /*02ec*/ 	.word	0x00002170


	//   ....[4]....
        /*02f0*/ 	.word	0x000021b0


	//   ....[5]....
        /*02f4*/ 	.word	0x000022a0


	//   ....[6]....
        /*02f8*/ 	.word	0x000022c0


	//   ....[7]....
        /*02fc*/ 	.word	0x000022e0


	//   ....[8]....
        /*0300*/ 	.word	0x000031a0


	//   ....[9]....
        /*0304*/ 	.word	0x00003220


	//   ....[10]....
        /*0308*/ 	.word	0x00003260


	//   ....[11]....
        /*030c*/ 	.word	0x000032c0


	//   ....[12]....
        /*0310*/ 	.word	0x00003310


	//   ....[13]....
        /*0314*/ 	.word	0x00003360


	//   ....[14]....
        /*0318*/ 	.word	0x00003380


	//   ....[15]....
        /*031c*/ 	.word	0x000033a0


	//   ....[16]....
        /*0320*/ 	.word	0x00006480


	//   ....[17]....
        /*0324*/ 	.word	0x000064c0


	//   ....[18]....
        /*0328*/ 	.word	0x000064e0


	//   ....[19]....
        /*032c*/ 	.word	0x000064f0


	//   ....[20]....
        /*0330*/ 	.word	0x00006500


	//   ....[21]....
        /*0334*/ 	.word	0x00006510


	//   ....[22]....
        /*0338*/ 	.word	0x00006520


	//   ....[23]....
        /*033c*/ 	.word	0x00006560


	//   ....[24]....
        /*0340*/ 	.word	0x00006590


	//   ....[25]....
        /*0344*/ 	.word	0x000065c0


	//   ....[26]....
        /*0348*/ 	.word	0x00006600


	//   ....[27]....
        /*034c*/ 	.word	0x00006630


	//   ....[28]....
        /*0350*/ 	.word	0x00006650


	//   ....[29]....
        /*0354*/ 	.word	0x00006680


	//   ....[30]....
        /*0358*/ 	.word	0x000066b0


	//   ....[31]....
        /*035c*/ 	.word	0x000066d0


	//   ....[32]....
        /*0360*/ 	.word	0x00006700


	//   ....[33]....
        /*0364*/ 	.word	0x00006730


	//   ....[34]....
        /*0368*/ 	.word	0x00006760


	//   ....[35]....
        /*036c*/ 	.word	0x00006790


	//   ....[36]....
        /*0370*/ 	.word	0x000067b0


	//   ....[37]....
        /*0374*/ 	.word	0x000067d0


	//   ....[38]....
        /*0378*/ 	.word	0x000067f0


	//   ....[39]....
        /*037c*/ 	.word	0x00006810


	//   ....[40]....
        /*0380*/ 	.word	0x00006830


	//   ....[41]....
        /*0384*/ 	.word	0x00006850


	//   ....[42]....
        /*0388*/ 	.word	0x00006870


	//   ....[43]....
        /*038c*/ 	.word	0x00006890


	//   ....[44]....
        /*0390*/ 	.word	0x000068b0


	//   ....[45]....
        /*0394*/ 	.word	0x000068d0


	//   ....[46]....
        /*0398*/ 	.word	0x000068f0


	//   ....[47]....
        /*039c*/ 	.word	0x00006910


	//   ....[48]....
        /*03a0*/ 	.word	0x00006930


	//   ....[49]....
        /*03a4*/ 	.word	0x00006950


	//   ....[50]....
        /*03a8*/ 	.word	0x00006970


	//   ....[51]....
        /*03ac*/ 	.word	0x00006990


	//   ....[52]....
        /*03b0*/ 	.word	0x000069b0


	//   ....[53]....
        /*03b4*/ 	.word	0x000069d0


	//   ....[54]....
        /*03b8*/ 	.word	0x000069f0


	//   ....[55]....
        /*03bc*/ 	.word	0x00006a10


	//   ....[56]....
        /*03c0*/ 	.word	0x00006a30


	//   ....[57]....
        /*03c4*/ 	.word	0x00006a50


	//   ....[58]....
        /*03c8*/ 	.word	0x00006a70


	//   ....[59]....
        /*03cc*/ 	.word	0x00006a90


	//   ....[60]....
        /*03d0*/ 	.word	0x00006ab0


	//   ....[61]....
        /*03d4*/ 	.word	0x00006ad0


	//   ....[62]....
        /*03d8*/ 	.word	0x00006af0


	//   ....[63]....
        /*03dc*/ 	.word	0x00006b10


	//   ....[64]....
        /*03e0*/ 	.word	0x00006b30


	//   ....[65]....
        /*03e4*/ 	.word	0x00006b50


	//   ....[66]....
        /*03e8*/ 	.word	0x00006b70


	//   ....[67]....
        /*03ec*/ 	.word	0x00006b90


	//   ....[68]....
        /*03f0*/ 	.word	0x00006bb0


	//   ....[69]....
        /*03f4*/ 	.word	0x00006bf0


	//   ....[70]....
        /*03f8*/ 	.word	0x00006c10


	//   ....[71]....
        /*03fc*/ 	.word	0x00006c30


	//   ....[72]....
        /*0400*/ 	.word	0x00006c50


	//   ....[73]....
        /*0404*/ 	.word	0x00006c70


	//   ....[74]....
        /*0408*/ 	.word	0x00006c90


	//   ....[75]....
        /*040c*/ 	.word	0x00006cb0


	//   ....[76]....
        /*0410*/ 	.word	0x00006ce0


	//   ....[77]....
        /*0414*/ 	.word	0x00006d00


	//   ....[78]....
        /*0418*/ 	.word	0x00006d20


	//   ....[79]....
        /*041c*/ 	.word	0x00006d40


	//   ....[80]....
        /*0420*/ 	.word	0x00006d60


	//   ....[81]....
        /*0424*/ 	.word	0x00006d80


	//   ....[82]....
        /*0428*/ 	.word	0x00006da0


	//   ....[83]....
        /*042c*/ 	.word	0x00006dc0


	//   ....[84]....
        /*0430*/ 	.word	0x00006de0


	//   ....[85]....
        /*0434*/ 	.word	0x00006e00


	//   ....[86]....
        /*0438*/ 	.word	0x00006e20


	//   ....[87]....
        /*043c*/ 	.word	0x00006e40


	//----- nvinfo : EIATTR_EXIT_INSTR_OFFSETS
	.align		4
.L_30291:
        /*0440*/ 	.byte	0x04, 0x1c
        /*0442*/ 	.short	(.L_30293 - .L_30292)


	//   ....[0]....
.L_30292:
        /*0444*/ 	.word	0x00000090


	//   ....[1]....
        /*0448*/ 	.word	0x000078c0


	//   ....[2]....
        /*044c*/ 	.word	0x00007950


	//   ....[3]....
        /*0450*/ 	.word	0x000082d0


	//----- nvinfo : EIATTR_CRS_STACK_SIZE
	.align		4
.L_30293:
        /*0454*/ 	.byte	0x04, 0x1e
        /*0456*/ 	.short	(.L_30295 - .L_30294)
.L_30294:
        /*0458*/ 	.word	0x00000000


	//----- nvinfo : EIATTR_CBANK_PARAM_SIZE
	.align		4
.L_30295:
        /*045c*/ 	.byte	0x03, 0x19
        /*045e*/ 	.short	0x008c


	//----- nvinfo : EIATTR_PARAM_CBANK
	.align		4
        /*0460*/ 	.byte	0x04, 0x0a
        /*0462*/ 	.short	(.L_30297 - .L_30296)
	.align		4
.L_30296:
        /*0464*/ 	.word	index@(.nv.constant0._ZN4vllm25paged_attention_v2_kernelIffLi96ELi32ELi128ELNS_18Fp8KVCacheDataTypeE0ELb0ELi512EEEvPfS2_PT_PKS3_PKT0_S9_ifPKiSB_iPKfiiiSD_SD_iiiii)
        /*0468*/ 	.short	0x0210
        /*046a*/ 	.short	0x008c


	//----- nvinfo : EIATTR_SW_WAR
	.align		4
.L_30297:
        /*046c*/ 	.byte	0x04, 0x36
        /*046e*/ 	.short	(.L_30299 - .L_30298)
.L_30298:
        /*0470*/ 	.word	0x00000008
.L_30299:


//--------------------- .nv.info._ZN4vllm25paged_attention_v2_kernelIffLi80ELi32ELi128ELNS_18Fp8KVCacheDataTypeE0ELb0ELi512EEEvPfS2_PT_PKS3_PKT0_S9_ifPKiSB_iPKfiiiSD_SD_iiiii --------------------------
	.section	.nv.info._ZN4vllm25paged_attention_v2_kernelIffLi80ELi32ELi128ELNS_18Fp8KVCacheDataTypeE0ELb0ELi512EEEvPfS2_PT_PKS3_PKT0_S9_ifPKiSB_iPKfiiiSD_SD_iiiii,"",@"SHT_CUDA_INFO"
	.sectionflags	@""
	.align	4


	//----- nvinfo : EIATTR_CUDA_API_VERSION
	.align		4
        /*0000*/ 	.byte	0x04, 0x37
        /*0002*/ 	.short	(.L_30301 - .L_30300)
.L_30300:
        /*0004*/ 	.word	0x00000082


	//----- nvinfo : EIATTR_KPARAM_INFO
	.align		4
.L_30301:
        /*0008*/ 	.byte	0x04, 0x17
        /*000a*/ 	.short	(.L_30303 - .L_30302)
.L_30302:
        /*000c*/ 	.word	0x00000000
        /*0010*/ 	.short	0x0015
        /*0012*/ 	.short	0x0088
        /*0014*/ 	.byte	0x00, 0xf0, 0x11, 0x00


	//----- nvinfo : EIATTR_KPARAM_INFO
	.align		4
.L_30303:
        /*0018*/ 	.byte	0x04, 0x17
        /*001a*/ 	.short	(.L_30305 - .L_30304)
.L_30304:
        /*001c*/ 	.word	0x00000000
        /*0020*/ 	.short	0x0014
        /*0022*/ 	.short	0x0084
        /*0024*/ 	.byte	0x00, 0xf0, 0x11, 0x00


	//----- nvinfo : EIATTR_KPARAM_INFO
	.align		4
.L_30305:
        /*0028*/ 	.byte	0x04, 0x17
        /*002a*/ 	.short	(.L_30307 - .L_30306)
.L_30306:
        /*002c*/ 	.word	0x00000000
        /*0030*/ 	.short	0x0013
        /*0032*/ 	.short	0x0080
        /*0034*/ 	.byte	0x00, 0xf0, 0x11, 0x00


	//----- nvinfo : EIATTR_KPARAM_INFO
	.align		4
.L_30307:
        /*0038*/ 	.byte	0x04, 0x17
        /*003a*/ 	.short	(.L_30309 - .L_30308)
.L_30308:
        /*003c*/ 	.word	0x00000000
        /*0040*/ 	.short	0x0012
        /*0042*/ 	.short	0x007c
        /*0044*/ 	.byte	0x00, 0xf0, 0x11, 0x00


	//----- nvinfo : EIATTR_KPARAM_INFO
	.align		4
.L_30309:
        /*0048*/ 	.byte	0x04, 0x17
        /*004a*/ 	.short	(.L_30311 - .L_30310)
.L_30310:
        /*004c*/ 	.word	0x00000000
        /*0050*/ 	.short	0x0011
        /*0052*/ 	.short	0x0078
        /*0054*/ 	.byte	0x00, 0xf0, 0x11, 0x00


	//----- nvinfo : EIATTR_KPARAM_INFO
	.align		4
.L_30311:
        /*0058*/ 	.byte	0x04, 0x17
        /*005a*/ 	.short	(.L_30313 - .L_30312)
.L_30312:
        /*005c*/ 	.word	0x00000000
        /*0060*/ 	.short	0x0010
        /*0062*/ 	.short	0x0070
        /*0064*/ 	.byte	0x00, 0xf0, 0x21, 0x00


	//----- nvinfo : EIATTR_KPARAM_INFO
	.align		4
.L_30313:
        /*0068*/ 	.byte	0x04, 0x17
        /*006a*/ 	.short	(.L_30315 - .L_30314)
.L_30314:
        /*006c*/ 	.word	0x00000000
        /*0070*/ 	.short	0x000f
        /*0072*/ 	.short	0x0068
        /*0074*/ 	.byte	0x00, 0xf0, 0x21, 0x00


	//----- nvinfo : EIATTR_KPARAM_INFO
	.align		4
.L_30315:
        /*0078*/ 	.byte	0x04, 0x17
        /*007a*/ 	.short	(.L_30317 - .L_30316)
.L_30316:
        /*007c*/ 	.word	0x00000000
        /*0080*/ 	.short	0x000e
        /*0082*/ 	.short	0x0060
        /*0084*/ 	.byte	0x00, 0xf0, 0x11, 0x00


	//----- nvinfo : EIATTR_KPARAM_INFO
	.align		4
.L_30317:
        /*0088*/ 	.byte	0x04, 0x17
        /*008a*/ 	.short	(.L_30319 - .L_30318)
.L_30318:
        /*008c*/ 	.word	0x00000000
        /*0090*/ 	.short	0x000d
        /*0092*/ 	.short	0x005c
        /*0094*/ 	.byte	0x00, 0xf0, 0x11, 0x00


	//----- nvinfo : EIATTR_KPARAM_INFO
	.align		4
.L_30319:
        /*0098*/ 	.byte	0x04, 0x17
        /*009a*/ 	.short	(.L_30321 - .L_30320)
.L_30320:
        /*009c*/ 	.word	0x00000000
        /*00a0*/ 	.short	0x000c
        /*00a2*/ 	.short	0x0058
        /*00a4*/ 	.byte	0x00, 0xf0, 0x11, 0x00


	//----- nvinfo : EIATTR_KPARAM_INFO
	.align		4
.L_30321:
        /*00a8*/ 	.byte	0x04, 0x17
        /*00aa*/ 	.short	(.L_30323 - .L_30322)
.L_30322:
        /*00ac*/ 	.word	0x00000000
        /*00b0*/ 	.short	0x000b
        /*00b2*/ 	.short	0x0050
        /*00b4*/ 	.byte	0x00, 0xf0, 0x21, 0x00


	//----- nvinfo : EIATTR_KPARAM_INFO
	.align		4
.L_30323:
        /*00b8*/ 	.byte	0x04, 0x17
        /*00ba*/ 	.short	(.L_30325 - .L_30324)
.L_30324:
        /*00bc*/ 	.word	0x00000000
        /*00c0*/ 	.short	0x000a
        /*00c2*/ 	.short	0x0048
        /*00c4*/ 	.byte	0x00, 0xf0, 0x11, 0x00


	//----- nvinfo : EIATTR_KPARAM_INFO
	.align		4
.L_30325:
        /*00c8*/ 	.byte	0x04, 0x17
        /*00ca*/ 	.short	(.L_30327 - .L_30326)
.L_30326:
        /*00cc*/ 	.word	0x00000000
        /*00d0*/ 	.short	0x0009
        /*00d2*/ 	.short	0x0040
        /*00d4*/ 	.byte	0x00, 0xf0, 0x21, 0x00


	//----- nvinfo : EIATTR_KPARAM_INFO
	.align		4
.L_30327:
        /*00d8*/ 	.byte	0x04, 0x17
        /*00da*/ 	.short	(.L_30329 - .L_30328)
.L_30328:
        /*00dc*/ 	.word	0x00000000
        /*00e0*/ 	.short	0x0008
        /*00e2*/ 	.short	0x0038
        /*00e4*/ 	.byte	0x00, 0xf0, 0x21, 0x00


	//----- nvinfo : EIATTR_KPARAM_INFO
	.align		4
.L_30329:
        /*00e8*/ 	.byte	0x04, 0x17
        /*00ea*/ 	.short	(.L_30331 - .L_30330)
.L_30330:
        /*00ec*/ 	.word	0x00000000
        /*00f0*/ 	.short	0x0007
        /*00f2*/ 	.short	0x0034
        /*00f4*/ 	.byte	0x00, 0xf0, 0x11, 0x00


	//----- nvinfo : EIATTR_KPARAM_INFO
	.align		4
.L_30331:
        /*00f8*/ 	.byte	0x04, 0x17
        /*00fa*/ 	.short	(.L_30333 - .L_30332)
.L_30332:
        /*00fc*/ 	.word	0x00000000
        /*0100*/ 	.short	0x0006
        /*0102*/ 	.short	0x0030
        /*0104*/ 	.byte	0x00, 0xf0, 0x11, 0x00


	//----- nvinfo : EIATTR_KPARAM_INFO
	.align		4
.L_30333:
        /*0108*/ 	.byte	0x04, 0x17
        /*010a*/ 	.short	(.L_30335 - .L_30334)
.L_30334:
        /*010c*/ 	.word	0x00000000
        /*0110*/ 	.short	0x0005
        /*0112*/ 	.short	0x0028
        /*0114*/ 	.byte	0x00, 0xf0, 0x21, 0x00


	//----- nvinfo : EIATTR_KPARAM_INFO
	.align		4
.L_30335:
        /*0118*/ 	.byte	0x04, 0x17
        /*011a*/ 	.short	(.L_30337 - .L_30336)
.L_30336:
        /*011c*/ 	.word	0x00000000
        /*0120*/ 	.short	0x0004
        /*0122*/ 	.short	0x0020
        /*0124*/ 	.byte	0x00, 0xf0, 0x21, 0x00


	//----- nvinfo : EIATTR_KPARAM_INFO
	.align		4
.L_30337:
        /*0128*/ 	.byte	0x04, 0x17
        /*012a*/ 	.short	(.L_30339 - .L_30338)
.L_30338:
        /*012c*/ 	.word	0x00000000
        /*0130*/ 	.short	0x0003
        /*0132*/ 	.short	0x0018
        /*0134*/ 	.byte	0x00, 0xf0, 0x21, 0x00


	//----- nvinfo : EIATTR_KPARAM_INFO
	.align		4
.L_30339:
        /*0138*/ 	.byte	0x04, 0x17
        /*013a*/ 	.short	(.L_30341 - .L_30340)
.L_30340:
        /*013c*/ 	.word	0x00000000
        /*0140*/ 	.short	0x0002
        /*0142*/ 	.short	0x0010
        /*0144*/ 	.byte	0x00, 0xf0, 0x21, 0x00


	//----- nvinfo : EIATTR_KPARAM_INFO
	.align		4
.L_30341:
        /*0148*/ 	.byte	0x04, 0x17
        /*014a*/ 	.short	(.L_30343 - .L_30342)
.L_30342:
        /*014c*/ 	.word	0x00000000
        /*0150*/ 	.short	0x0001
        /*0152*/ 	.short	0x0008
        /*0154*/ 	.byte	0x00, 0xf0, 0x21, 0x00


	//----- nvinfo : EIATTR_KPARAM_INFO
	.align		4
.L_30343:
        /*0158*/ 	.byte	0x04, 0x17
        /*015a*/ 	.short	(.L_30345 - .L_30344)
.L_30344:
        /*015c*/ 	.word	0x00000000
        /*0160*/ 	.short	0x0000
        /*0162*/ 	.short	0x0000
        /*0164*/ 	.byte	0x00, 0xf0, 0x21, 0x00


	//----- nvinfo : EIATTR_SPARSE_MMA_MASK
	.align		4
.L_30345:
        /*0168*/ 	.byte	0x03, 0x50
        /*016a*/ 	.short	0x0000


	//----- nvinfo : EIATTR_MAXREG_COUNT
	.align		4
        /*016c*/ 	.byte	0x03, 0x1b
        /*016e*/ 	.short	0x00ff


	//----- nvinfo : EIATTR_NUM_BARRIERS
	.align		4
        /*0170*/ 	.byte	0x02, 0x4c
        /*0172*/ 	.byte	0x01
	.zero		1


	//----- nvinfo : EIATTR_MERCURY_ISA_VERSION
	.align		4
        /*0174*/ 	.byte	0x03, 0x5f
        /*0176*/ 	.short	0x0101


	//----- nvinfo : EIATTR_COOP_GROUP_MASK_REGIDS
	.align		4
        /*0178*/ 	.byte	0x04, 0x29
        /*017a*/ 	.short	(.L_30347 - .L_30346)


	//   ....[0]....
.L_30346:
        /*017c*/ 	.word	0xffffffff


	//   ....[1]....
        /*0180*/ 	.word	0xffffffff


	//   ....[2]....
        /*0184*/ 	.word	0xffffffff


	//   ....[3]....
        /*0188*/ 	.word	0xffffffff


	//   ....[4]....
        /*018c*/ 	.word	0xffffffff


	//   ....[5]....
        /*0190*/ 	.word	0xffffffff


	//   ....[6]....
        /*0194*/ 	.word	0xffffffff


	//   ....[7]....
        /*0198*/ 	.word	0xffffffff


	//   ....[8]....
        /*019c*/ 	.word	0xffffffff


	//   ....[9]....
        /*01a0*/ 	.word	0xffffffff


	//   ....[10]....
        /*01a4*/ 	.word	0xffffffff


	//   ....[11]....
        /*01a8*/ 	.word	0xffffffff


	//   ....[12]....
        /*01ac*/ 	.word	0xffffffff


	//   ....[13]....
        /*01b0*/ 	.word	0xffffffff


	//   ....[14]....
        /*01b4*/ 	.word	0xffffffff


	//   ....[15]....
        /*01b8*/ 	.word	0xffffffff


	//   ....[16]....
        /*01bc*/ 	.word	0xffffffff


	//   ....[17]....
        /*01c0*/ 	.word	0xffffffff


	//   ....[18]....
        /*01c4*/ 	.word	0xffffffff


	//   ....[19]....
        /*01c8*/ 	.word	0xffffffff


	//   ....[20]....
        /*01cc*/ 	.word	0xffffffff


	//   ....[21]....
        /*01d0*/ 	.word	0xffffffff


	//   ....[22]....
        /*01d4*/ 	.word	0xffffffff


	//   ....[23]....
        /*01d8*/ 	.word	0xffffffff


	//   ....[24]....
        /*01dc*/ 	.word	0xffffffff


	//   ....[25]....
        /*01e0*/ 	.word	0xffffffff


	//   ....[26]....
        /*01e4*/ 	.word	0xffffffff


	//   ....[27]....
        /*01e8*/ 	.word	0xffffffff


	//   ....[28]....
        /*01ec*/ 	.word	0xffffffff


	//   ....[29]....
        /*01f0*/ 	.word	0xffffffff


	//   ....[30]....
        /*01f4*/ 	.word	0xffffffff


	//   ....[31]....
        /*01f8*/ 	.word	0xffffffff


	//   ....[32]....
        /*01fc*/ 	.word	0xffffffff


	//   ....[33]....
        /*0200*/ 	.word	0xffffffff


	//   ....[34]....
        /*0204*/ 	.word	0xffffffff


	//   ....[35]....
        /*0208*/ 	.word	0xffffffff


	//   ....[36]....
        /*020c*/ 	.word	0xffffffff


	//   ....[37]....
        /*0210*/ 	.word	0xffffffff


	//   ....[38]....
        /*0214*/ 	.word	0xffffffff


	//   ....[39]....
        /*0218*/ 	.word	0xffffffff


	//   ....[40]....
        /*021c*/ 	.word	0xffffffff


	//   ....[41]....
        /*0220*/ 	.word	0xffffffff


	//   ....[42]....
        /*0224*/ 	.word	0xffffffff


	//   ....[43]....
        /*0228*/ 	.word	0xffffffff


	//   ....[44]....
        /*022c*/ 	.word	0xffffffff


	//   ....[45]....
        /*0230*/ 	.word	0xffffffff


	//   ....[46]....
        /*0234*/ 	.word	0xffffffff


	//   ....[47]....
        /*0238*/ 	.word	0xffffffff


	//   ....[48]....
        /*023c*/ 	.word	0xffffffff


	//   ....[49]....
        /*0240*/ 	.word	0xffffffff


	//   ....[50]....
        /*0244*/ 	.word	0xffffffff


	//   ....[51]....
        /*0248*/ 	.word	0xffffffff


	//   ....[52]....
        /*024c*/ 	.word	0xffffffff


	//   ....[53]....
        /*0250*/ 	.word	0xffffffff


	//   ....[54]....
        /*0254*/ 	.word	0xffffffff


	//   ....[55]....
        /*0258*/ 	.word	0xffffffff


	//   ....[56]....
        /*025c*/ 	.word	0xffffffff


	//   ....[57]....
        /*0260*/ 	.word	0xffffffff


	//   ....[58]....
        /*0264*/ 	.word	0xffffffff


	//   ....[59]....
        /*0268*/ 	.word	0xffffffff


	//   ....[60]....
        /*026c*/ 	.word	0xffffffff


	//   ....[61]....
        /*0270*/ 	.word	0xffffffff


	//   ....[62]....
        /*0274*/ 	.word	0xffffffff


	//   ....[63]....
        /*0278*/ 	.word	0xffffffff


	//   ....[64]....
        /*027c*/ 	.word	0xffffffff


	//   ....[65]....
        /*0280*/ 	.word	0xffffffff


	//   ....[66]....
        /*0284*/ 	.word	0xffffffff


	//   ....[67]....
        /*0288*/ 	.word	0xffffffff


	//   ....[68]....
        /*028c*/ 	.word	0xffffffff


	//   ....[69]....
        /*0290*/ 	.word	0xffffffff


	//   ....[70]....
        /*0294*/ 	.word	0xffffffff


	//   ....[71]....
        /*0298*/ 	.word	0xffffffff


	//   ....[72]....
        /*029c*/ 	.word	0xffffffff


	//   ....[73]....
        /*02a0*/ 	.word	0xffffffff


	//   ....[74]....
        /*02a4*/ 	.word	0xffffffff


	//   ....[75]....
        /*02a8*/ 	.word	0xffffffff


	//----- nvinfo : EIATTR_COOP_GROUP_INSTR_OFFSETS
	.align		4
.L_30347:
        /*02ac*/ 	.byte	0x04, 0x28
        /*02ae*/ 	.short	(.L_30349 - .L_30348)


	//   ....[0]....
.L_30348:
        /*02b0*/ 	.word	0x00001eb0


	//   ....[1]....
        /*02b4*/ 	.word	0x00001f10


	//   ....[2]....
        /*02b8*/ 	.word	0x00001f30


	//   ....[3]....
        /*02bc*/ 	.word	0x00001f60


	//   ....[4]....
        /*02c0*/ 	.word	0x00002000


	//   ....[5]....
        /*02c4*/ 	.word	0x000020d0


	//   ....[6]....
        /*02c8*/ 	.word	0x000020f0


	//   ....[7]....
        /*02cc*/ 	.word	0x00002130


	//   ....[8]....
        /*02d0*/ 	.word	0x00003010


	//   ....[9]....
        /*02d4*/ 	.word	0x00003080


	//   ....[10]....
        /*02d8*/ 	.word	0x000030b0


	//   ....[11]....
        /*02dc*/ 	.word	0x00003130


	//   ....[12]....
        /*02e0*/ 	.word	0x00003180


	//   ....[13]....
        /*02e4*/ 	.word	0x000031d0


	//   ....[14]....
        /*02e8*/ 	.word	0x000031f0


	//   ....[15]....
        /*02ec*/ 	.word	0x00003210


	//   ....[16]....
        /*02f0*/ 	.word	0x00005d90


	//   ....[17]....
        /*02f4*/ 	.word	0x00005dd0


	//   ....[18]....
        /*02f8*/ 	.word	0x00005df0


	//   ....[19]....
        /*02fc*/ 	.word	0x00005e00


	//   ....[20]....
        /*0300*/ 	.word	0x00005e10


	//   ....[21]....
        /*0304*/ 	.word	0x00005e20


	//   ....[22]....
        /*0308*/ 	.word	0x00005e30


	//   ....[23]....
        /*030c*/ 	.word	0x00005e70


	//   ....[24]....
        /*0310*/ 	.word	0x00005ea0


	//   ....[25]....
        /*0314*/ 	.word	0x00005ed0


	//   ....[26]....
        /*0318*/ 	.word	0x00005f00


	//   ....[27]....
        /*031c*/ 	.word	0x00005f20


	//   ....[28]....
        /*0320*/ 	.word	0x00005f40


	//   ....[29]....
        /*0324*/ 	.word	0x00005f60


	//   ....[30]....
        /*0328*/ 	.word	0x00005f80


	//   ....[31]....
        /*032c*/ 	.word	0x00005fb0


	//   ....[32]....
        /*0330*/ 	.word	0x00005fe0


	//   ....[33]....
        /*0334*/ 	.word	0x00006000


	//   ....[34]....
        /*0338*/ 	.word	0x00006020


	//   ....[35]....
        /*033c*/ 	.word	0x00006040


	//   ....[36]....
        /*0340*/ 	.word	0x00006070


	//   ....[37]....
        /*0344*/ 	.word	0x000060b0


	//   ....[38]....
        /*0348*/ 	.word	0x000060e0


	//   ....[39]....
        /*034c*/ 	.word	0x00006110


	//   ....[40]....
        /*0350*/ 	.word	0x00006140


	//   ....[41]....
        /*0354*/ 	.word	0x00006160


	//   ....[42]....
        /*0358*/ 	.word	0x00006180


	//   ....[43]....
        /*035c*/ 	.word	0x000061a0


	//   ....[44]....
        /*0360*/ 	.word	0x000061c0


	//   ....[45]....
        /*0364*/ 	.word	0x000061e0


	//   ....[46]....
        /*0368*/ 	.word	0x00006200


	//   ....[47]....
        /*036c*/ 	.word	0x00006220


	//   ....[48]....
        /*0370*/ 	.word	0x00006240


	//   ....[49]....
        /*0374*/ 	.word	0x00006260


	//   ....[50]....
        /*0378*/ 	.word	0x00006280


	//   ....[51]....
        /*037c*/ 	.word	0x000062a0


	//   ....[52]....
        /*0380*/ 	.word	0x000062c0


	//   ....[53]....
        /*0384*/ 	.word	0x000062e0


	//   ....[54]....
        /*0388*/ 	.word	0x00006300


	//   ....[55]....
        /*038c*/ 	.word	0x00006320


	//   ....[56]....
        /*0390*/ 	.word	0x00006340


	//   ....[57]....
        /*0394*/ 	.word	0x00006360


	//   ....[58]....
        /*0398*/ 	.word	0x00006380


	//   ....[59]....
        /*039c*/ 	.word	0x000063a0


	//   ....[60]....
        /*03a0*/ 	.word	0x000063d0


	//   ....[61]....
        /*03a4*/ 	.word	0x000063f0


	//   ....[62]....
        /*03a8*/ 	.word	0x00006410


	//   ....[63]....
        /*03ac*/ 	.word	0x00006430


	//   ....[64]....
        /*03b0*/ 	.word	0x00006450


	//   ....[65]....
        /*03b4*/ 	.word	0x00006480


	//   ....[66]....
        /*03b8*/ 	.word	0x000064a0


	//   ....[67]....
        /*03bc*/ 	.word	0x000064d0


	//   ....[68]....
        /*03c0*/ 	.word	0x000064f0


	//   ....[69]....
        /*03c4*/ 	.word	0x00006510


	//   ....[70]....
        /*03c8*/ 	.word	0x00006530


	//   ....[71]....
        /*03cc*/ 	.word	0x00006550


	//   ....[72]....
        /*03d0*/ 	.word	0x00006570


	//   ....[73]....
        /*03d4*/ 	.word	0x00006590


	//   ....[74]....
        /*03d8*/ 	.word	0x000065b0


	//   ....[75]....
        /*03dc*/ 	.word	0x000065d0


	//----- nvinfo : EIATTR_EXIT_INSTR_OFFSETS
	.align		4
.L_30349:
        /*03e0*/ 	.byte	0x04, 0x1c
        /*03e2*/ 	.short	(.L_30351 - .L_30350)


	//   ....[0]....
.L_30350:
        /*03e4*/ 	.word	0x00000090


	//   ....[1]....
        /*03e8*/ 	.word	0x00006ed0


	//   ....[2]....
        /*03ec*/ 	.word	0x00006fd0


	//   ....[3]....
        /*03f0*/ 	.word	0x00007760


	//----- nvinfo : EIATTR_CRS_STACK_SIZE
	.align		4
.L_30351:
        /*03f4*/ 	.byte	0x04, 0x1e
        /*03f6*/ 	.short	(.L_30353 - .L_30352)
.L_30352:
        /*03f8*/ 	.word	0x00000000


	//----- nvinfo : EIATTR_CBANK_PARAM_SIZE
	.align		4
.L_30353:
        /*03fc*/ 	.byte	0x03, 0x19
        /*03fe*/ 	.short	0x008c


	//----- nvinfo : EIATTR_PARAM_CBANK
	.align		4
        /*0400*/ 	.byte	0x04, 0x0a
        /*0402*/ 	.short	(.L_30355 - .L_30354)
	.align		4
.L_30354:
        /*0404*/ 	.word	index@(.nv.constant0._ZN4vllm25paged_attention_v2_kernelIffLi80ELi32ELi128ELNS_18Fp8KVCacheDataTypeE0ELb0ELi512EEEvPfS2_PT_PKS3_PKT0_S9_ifPKiSB_iPKfiiiSD_SD_iiiii)
        /*0408*/ 	.short	0x0210
        /*040a*/ 	.short	0x008c


	//----- nvinfo : EIATTR_SW_WAR
	.align		4
.L_30355:
        /*040c*/ 	.byte	0x04, 0x36
        /*040e*/ 	.short	(.L_30357 - .L_30356)
.L_30356:
        /*0410*/ 	.word	0x00000008
.L_30357:


//--------------------- .nv.info._ZN4vllm25paged_attention_v2_kernelIffLi64ELi32ELi128ELNS_18Fp8KVCacheDataTypeE0ELb0ELi512EEEvPfS2_PT_PKS3_PKT0_S9_ifPKiSB_iPKfiiiSD_SD_iiiii --------------------------
	.section	.nv.info._ZN4vllm25paged_attention_v2_kernelIffLi64ELi32ELi128ELNS_18Fp8KVCacheDataTypeE0ELb0ELi512EEEvPfS2_PT_PKS3_PKT0_S9_ifPKiSB_iPKfiiiSD_SD_iiiii,"",@"SHT_CUDA_INFO"
	.sectionflags	@""
	.align	4


	//----- nvinfo : EIATTR_CUDA_API_VERSION
	.align		4
        /*0000*/ 	.byte	0x04, 0x37
        /*0002*/ 	.short	(.L_30359 - .L_30358)
.L_30358:
        /*0004*/ 	.word	0x00000082


	//----- nvinfo : EIATTR_KPARAM_INFO
	.align		4
.L_30359:
        /*0008*/ 	.byte	0x04, 0x17
        /*000a*/ 	.short	(.L_30361 - .L_30360)
.L_30360:
        /*000c*/ 	.word	0x00000000
        /*0010*/ 	.short	0x0015
        /*0012*/ 	.short	0x0088
        /*0014*/ 	.byte	0x00, 0xf0, 0x11, 0x00


	//----- nvinfo : EIATTR_KPARAM_INFO
	.align		4
.L_30361:
        /*0018*/ 	.byte	0x04, 0x17
        /*001a*/ 	.short	(.L_30363 - .L_30362)
.L_30362:
        /*001c*/ 	.word	0x00000000
        /*0020*/ 	.short	0x0014
        /*0022*/ 	.short	0x0084
        /*0024*/ 	.byte	0x00, 0xf0, 0x11, 0x00


	//----- nvinfo : EIATTR_KPARAM_INFO
	.align		4
.L_30363:
        /*0028*/ 	.byte	0x04, 0x17
        /*002a*/ 	.short	(.L_30365 - .L_30364)
.L_30364:
        /*002c*/ 	.word	0x00000000
        /*0030*/ 	.short	0x0013
        /*0032*/ 	.short	0x0080
        /*0034*/ 	.byte	0x00, 0xf0, 0x11, 0x00


	//----- nvinfo : EIATTR_KPARAM_INFO
	.align		4
.L_30365:
        /*0038*/ 	.byte	0x04, 0x17
        /*003a*/ 	.short	(.L_30367 - .L_30366)
.L_30366:
        /*003c*/ 	.word	0x00000000
        /*0040*/ 	.short	0x0012
        /*0042*/ 	.short	0x007c
        /*0044*/ 	.byte	0x00, 0xf0, 0x11, 0x00


	//----- nvinfo : EIATTR_KPARAM_INFO
	.align		4
.L_30367:
        /*0048*/ 	.byte	0x04, 0x17
        /*004a*/ 	.short	(.L_30369 - .L_30368)
.L_30368:
        /*004c*/ 	.word	0x00000000
        /*0050*/ 	.short	0x0011
        /*0052*/ 	.short	0x0078
        /*0054*/ 	.byte	0x00, 0xf0, 0x11, 0x00


	//----- nvinfo : EIATTR_KPARAM_INFO
	.align		4
.L_30369:
        /*0058*/ 	.byte	0x04, 0x17
        /*005a*/ 	.short	(.L_30371 - .L_30370)
.L_30370:
        /*005c*/ 	.word	0x00000000
        /*0060*/ 	.short	0x0010
        /*0062*/ 	.short	0x0070
        /*0064*/ 	.byte	0x00, 0xf0, 0x21, 0x00


	//----- nvinfo : EIATTR_KPARAM_INFO
	.align		4
.L_30371:
        /*0068*/ 	.byte	0x04, 0x17
        /*006a*/ 	.short	(.L_30373 - .L_30372)
.L_30372:
        /*006c*/ 	.word	0x00000000
        /*0070*/ 	.short	0x000f
        /*0072*/ 	.short	0x0068
        /*0074*/ 	.byte	0x00, 0xf0, 0x21, 0x00


	//----- nvinfo : EIATTR_KPARAM_INFO
	.align		4
.L_30373:
        /*0078*/ 	.byte	0x04, 0x17
        /*007a*/ 	.short	(.L_30375 - .L_30374)
.L_30374:
        /*007c*/ 	.word	0x00000000
        /*0080*/ 	.short	0x000e
        /*0082*/ 	.short	0x0060
        /*0084*/ 	.byte	0x00, 0xf0, 0x11, 0x00


	//----- nvinfo : EIATTR_KPARAM_INFO
	.align		4
.L_30375:
        /*0088*/ 	.byte	0x04, 0x17
        /*008a*/ 	.short	(.L_30377 - .L_30376)
.L_30376:
        /*008c*/ 	.word	0x00000000
        /*0090*/ 	.short	0x000d
        /*0092*/ 	.short	0x005c
        /*0094*/ 	.byte	0x00, 0xf0, 0x11, 0x00


	//----- nvinfo : EIATTR_KPARAM_INFO
	.align		4
.L_30377:
        /*0098*/ 	.byte	0x04, 0x17
        /*009a*/ 	.short	(.L_30379 - .L_30378)
.L_30378:
        /*009c*/ 	.word	0x00000000
        /*00a0*/ 	.short	0x000c
        /*00a2*/ 	.short	0x0058
        /*00a4*/ 	.byte	0x00, 0xf0, 0x11, 0x00


	//----- nvinfo : EIATTR_KPARAM_INFO
	.align		4
.L_30379:
        /*00a8*/ 	.byte	0x04, 0x17
        /*00aa*/ 	.short	(.L_30381 - .L_30380)
.L_30380:
        /*00ac*/ 	.word	0x00000000
        /*00b0*/ 	.short	0x000b
        /*00b2*/ 	.short	0x0050
        /*00b4*/ 	.byte	0x00, 0xf0, 0x21, 0x00


	//----- nvinfo : EIATTR_KPARAM_INFO
	.align		4
.L_30381:
        /*00b8*/ 	.byte	0x04, 0x17
        /*00ba*/ 	.short	(.L_30383 - .L_30382)
.L_30382:
        /*00bc*/ 	.word	0x00000000
        /*00c0*/ 	.short	0x000a
        /*00c2*/ 	.short	0x0048
        /*00c4*/ 	.byte	0x00, 0xf0, 0x11, 0x00


	//----- nvinfo : EIATTR_KPARAM_INFO
	.align		4
.L_30383:
        /*00c8*/ 	.byte	0x04, 0x17
        /*00ca*/ 	.short	(.L_30385 - .L_30384)
.L_30384:
        /*00cc*/ 	.word	0x00000000
        /*00d0*/ 	.short	0x0009
        /*00d2*/ 	.short	0x0040
        /*00d4*/ 	.byte	0x00, 0xf0, 0x21, 0x00


	//----- nvinfo : EIATTR_KPARAM_INFO
	.align		4
.L_30385:
        /*00d8*/ 	.byte	0x04, 0x17
        /*00da*/ 	.short	(.L_30387 - .L_30386)
.L_30386:
        /*00dc*/ 	.word	0x00000000
        /*00e0*/ 	.short	0x0008
        /*00e2*/ 	.short	0x0038
        /*00e4*/ 	.byte	0x00, 0xf0, 0x21, 0x00


	//----- nvinfo : EIATTR_KPARAM_INFO
	.align		4
.L_30387:
        /*00e8*/ 	.byte	0x04, 0x17
        /*00ea*/ 	.short	(.L_30389 - .L_30388)
.L_30388:
        /*00ec*/ 	.word	0x00000000
        /*00f0*/ 	.short	0x0007
        /*00f2*/ 	.short	0x0034
        /*00f4*/ 	.byte	0x00, 0xf0, 0x11, 0x00


	//----- nvinfo : EIATTR_KPARAM_INFO
	.align		4
.L_30389:
        /*00f8*/ 	.byte	0x04, 0x17
        /*00fa*/ 	.short	(.L_30391 - .L_30390)
.L_30390:
        /*00fc*/ 	.word	0x00000000
        /*0100*/ 	.short	0x0006
        /*0102*/ 	.short	0x0030
        /*0104*/ 	.byte	0x00, 0xf0, 0x11, 0x00


	//----- nvinfo : EIATTR_KPARAM_INFO
	.align		4
.L_30391:
        /*0108*/ 	.byte	0x04, 0x17
        /*010a*/ 	.short	(.L_30393 - .L_30392)
.L_30392:
        /*010c*/ 	.word	0x00000000
        /*0110*/ 	.short	0x0005
        /*0112*/ 	.short	0x0028
        /*0114*/ 	.byte	0x00, 0xf0, 0x21, 0x00


	//----- nvinfo : EIATTR_KPARAM_INFO
	.align		4
.L_30393:
        /*0118*/ 	.byte	0x04, 0x17
        /*011a*/ 	.short	(.L_30395 - .L_30394)
.L_30394:
        /*011c*/ 	.word	0x00000000
        /*0120*/ 	.short	0x0004
        /*0122*/ 	.short	0x0020
        /*0124*/ 	.byte	0x00, 0xf0, 0x21, 0x00


	//----- nvinfo : EIATTR_KPARAM_INFO
	.align		4
.L_30395:
        /*0128*/ 	.byte	0x04, 0x17
        /*012a*/ 	.short	(.L_30397 - .L_30396)
.L_30396:
        /*012c*/ 	.word	0x00000000
        /*0130*/ 	.short	0x0003
        /*0132*/ 	.short	0x0018
        /*0134*/ 	.byte	0x00, 0xf0, 0x21, 0x00


	//----- nvinfo : EIATTR_KPARAM_INFO
	.align		4
.L_30397:
        /*0138*/ 	.byte	0x04, 0x17
        /*013a*/ 	.short	(.L_30399 - .L_30398)
.L_30398:
        /*013c*/ 	.word	0x00000000
        /*0140*/ 	.short	0x0002
        /*0142*/ 	.short	0x0010
        /*0144*/ 	.byte	0x00, 0xf0, 0x21, 0x00


	//----- nvinfo : EIATTR_KPARAM_INFO
	.align		4
.L_30399:
        /*0148*/ 	.byte	0x04, 0x17
        /*014a*/ 	.short	(.L_30401 - .L_30400)
.L_30400:
        /*014c*/ 	.word	0x00000000
        /*0150*/ 	.short	0x0001
        /*0152*/ 	.short	0x0008
        /*0154*/ 	.byte	0x00, 0xf0, 0x21, 0x00


	//----- nvinfo : EIATTR_KPARAM_INFO
	.align		4
.L_30401:
        /*0158*/ 	.byte	0x04, 0x17
        /*015a*/ 	.short	(.L_30403 - .L_30402)
.L_30402:
        /*015c*/ 	.word	0x00000000
        /*0160*/ 	.short	0x0000
        /*0162*/ 	.short	0x0000
        /*0164*/ 	.byte	0x00, 0xf0, 0x21, 0x00


	//----- nvinfo : EIATTR_SPARSE_MMA_MASK
	.align		4
.L_30403:
        /*0168*/ 	.byte	0x03, 0x50
        /*016a*/ 	.short	0x0000


	//----- nvinfo : EIATTR_MAXREG_COUNT
	.align		4
        /*016c*/ 	.byte	0x03, 0x1b
        /*016e*/ 	.short	0x00ff


	//----- nvinfo : EIATTR_NUM_BARRIERS
	.align		4
        /*0170*/ 	.byte	0x02, 0x4c
        /*0172*/ 	.byte	0x01
	.zero		1


	//----- nvinfo : EIATTR_MERCURY_ISA_VERSION
	.align		4
        /*0174*/ 	.byte	0x03, 0x5f
        /*0176*/ 	.short	0x0101


	//----- nvinfo : EIATTR_COOP_GROUP_MASK_REGIDS
	.align		4
        /*0178*/ 	.byte	0x04, 0x29
        /*017a*/ 	.short	(.L_30405 - .L_30404)


	//   ....[0]....
.L_30404:
        /*017c*/ 	.word	0xffffffff


	//   ....[1]....
        /*0180*/ 	.word	0xffffffff


	//   ....[2]....
        /*0184*/ 	.word	0xffffffff


	//   ....[3]....
        /*0188*/ 	.word	0xffffffff


	//   ....[4]....
        /*018c*/ 	.word	0xffffffff


	//   ....[5]....
        /*0190*/ 	.word	0xffffffff


	//   ....[6]....
        /*0194*/ 	.word	0xffffffff


	//   ....[7]....
        /*0198*/ 	.word	0xffffffff


	//   ....[8]....
        /*019c*/ 	.word	0xffffffff


	//   ....[9]....
        /*01a0*/ 	.word	0xffffffff


	//   ....[10]....
        /*01a4*/ 	.word	0xffffffff


	//   ....[11]....
        /*01a8*/ 	.word	0xffffffff


	//   ....[12]....
        /*01ac*/ 	.word	0xffffffff


	//   ....[13]....
        /*01b0*/ 	.word	0xffffffff


	//   ....[14]....
        /*01b4*/ 	.word	0xffffffff


	//   ....[15]....
        /*01b8*/ 	.word	0xffffffff


	//   ....[16]....
        /*01bc*/ 	.word	0xffffffff


	//   ....[17]....
        /*01c0*/ 	.word	0xffffffff


	//   ....[18]....
        /*01c4*/ 	.word	0xffffffff


	//   ....[19]....
        /*01c8*/ 	.word	0xffffffff


	//   ....[20]....
        /*01cc*/ 	.word	0xffffffff


	//   ....[21]....
        /*01d0*/ 	.word	0xffffffff


	//   ....[22]....
        /*01d4*/ 	.word	0xffffffff


	//   ....[23]....
        /*01d8*/ 	.word	0xffffffff


	//   ....[24]....
        /*01dc*/ 	.word	0xffffffff


	//   ....[25]....
        /*01e0*/ 	.word	0xffffffff


	//   ....[26]....
        /*01e4*/ 	.word	0xffffffff


	//   ....[27]....
        /*01e8*/ 	.word	0xffffffff


	//   ....[28]....
        /*01ec*/ 	.word	0xffffffff


	//   ....[29]....
        /*01f0*/ 	.word	0xffffffff


	//   ....[30]....
        /*01f4*/ 	.word	0xffffffff


	//   ....[31]....
        /*01f8*/ 	.word	0xffffffff


	//   ....[32]....
        /*01fc*/ 	.word	0xffffffff


	//   ....[33]....
        /*0200*/ 	.word	0xffffffff


	//   ....[34]....
        /*0204*/ 	.word	0xffffffff


	//   ....[35]....
        /*0208*/ 	.word	0xffffffff


	//   ....[36]....
        /*020c*/ 	.word	0xffffffff


	//   ....[37]....
        /*0210*/ 	.word	0xffffffff


	//   ....[38]....
        /*0214*/ 	.word	0xffffffff


	//   ....[39]....
        /*0218*/ 	.word	0xffffffff


	//   ....[40]....
        /*021c*/ 	.word	0xffffffff


	//   ....[41]....
        /*0220*/ 	.word	0xffffffff


	//   ....[42]....
        /*0224*/ 	.word	0xffffffff


	//   ....[43]....
        /*0228*/ 	.word	0xffffffff


	//   ....[44]....
        /*022c*/ 	.word	0xffffffff


	//   ....[45]....
        /*0230*/ 	.word	0xffffffff


	//   ....[46]....
        /*0234*/ 	.word	0xffffffff


	//   ....[47]....
        /*0238*/ 	.word	0xffffffff


	//   ....[48]....
        /*023c*/ 	.word	0xffffffff


	//   ....[49]....
        /*0240*/ 	.word	0xffffffff


	//   ....[50]....
        /*0244*/ 	.word	0xffffffff


	//   ....[51]....
        /*0248*/ 	.word	0xffffffff


	//   ....[52]....
        /*024c*/ 	.word	0xffffffff


	//   ....[53]....
        /*0250*/ 	.word	0xffffffff


	//   ....[54]....
        /*0254*/ 	.word	0xffffffff


	//   ....[55]....
        /*0258*/ 	.word	0xffffffff


	//   ....[56]....
        /*025c*/ 	.word	0xffffffff


	//   ....[57]....
        /*0260*/ 	.word	0xffffffff


	//   ....[58]....
        /*0264*/ 	.word	0xffffffff


	//   ....[59]....
        /*0268*/ 	.word	0xffffffff


	//   ....[60]....
        /*026c*/ 	.word	0xffffffff


	//   ....[61]....
        /*0270*/ 	.word	0xffffffff


	//   ....[62]....
        /*0274*/ 	.word	0xffffffff


	//   ....[63]....
        /*0278*/ 	.word	0xffffffff


	//----- nvinfo : EIATTR_COOP_GROUP_INSTR_OFFSETS
	.align		4
.L_30405:
        /*027c*/ 	.byte	0x04, 0x28
        /*027e*/ 	.short	(.L_30407 - .L_30406)


	//   ....[0]....
.L_30406:
        /*0280*/ 	.word	0x00001bf0


	//   ....[1]....
        /*0284*/ 	.word	0x00001c50


	//   ....[2]....
        /*0288*/ 	.word	0x00001c70


	//   ....[3]....
        /*028c*/ 	.word	0x00001ca0


	//   ....[4]....
        /*0290*/ 	.word	0x00001d40


	//   ....[5]....
        /*0294*/ 	.word	0x00001e00


	//   ....[6]....
        /*0298*/ 	.word	0x00001e20


	//   ....[7]....
        /*029c*/ 	.word	0x00001e60


	//   ....[8]....
        /*02a0*/ 	.word	0x00002d50


	//   ....[9]....
        /*02a4*/ 	.word	0x00002dd0


	//   ....[10]....
        /*02a8*/ 	.word	0x00002e30


	//   ....[11]....
        /*02ac*/ 	.word	0x00002e80


	//   ....[12]....
        /*02b0*/ 	.word	0x00002ec0


	//   ....[13]....
        /*02b4*/ 	.word	0x00002f10


	//   ....[14]....
        /*02b8*/ 	.word	0x00002f30


	//   ....[15]....
        /*02bc*/ 	.word	0x00002f50


	//   ....[16]....
        /*02c0*/ 	.word	0x00005430


	//   ....[17]....
        /*02c4*/ 	.word	0x00005470


	//   ....[18]....
        /*02c8*/ 	.word	0x000054b0


	//   ....[19]....
        /*02cc*/ 	.word	0x000054f0


	//   ....[20]....
        /*02d0*/ 	.word	0x00005530


	//   ....[21]....
        /*02d4*/ 	.word	0x00005560


	//   ....[22]....
        /*02d8*/ 	.word	0x00005590


	//   ....[23]....
        /*02dc*/ 	.word	0x000055c0


	//   ....[24]....
        /*02e0*/ 	.word	0x000055f0


	//   ....[25]....
        /*02e4*/ 	.word	0x00005610


	//   ....[26]....
        /*02e8*/ 	.word	0x00005630


	//   ....[27]....
        /*02ec*/ 	.word	0x00005650


	//   ....[28]....
        /*02f0*/ 	.word	0x00005670


	//   ....[29]....
        /*02f4*/ 	.word	0x00005690


	//   ....[30]....
        /*02f8*/ 	.word	0x000056b0


	//   ....[31]....
        /*02fc*/ 	.word	0x000056d0


	//   ....[32]....
        /*0300*/ 	.word	0x000056f0


	//   ....[33]....
        /*0304*/ 	.word	0x00005710


	//   ....[34]....
        /*0308*/ 	.word	0x00005730


	//   ....[35]....
        /*030c*/ 	.word	0x00005750


	//   ....[36]....
        /*0310*/ 	.word	0x00005780


	//   ....[37]....
        /*0314*/ 	.word	0x000057a0


	//   ....[38]....
        /*0318*/ 	.word	0x000057c0


	//   ....[39]....
        /*031c*/ 	.word	0x000057e0


	//   ....[40]....
        /*0320*/ 	.word	0x00005800


	//   ....[41]....
        /*0324*/ 	.word	0x00005820


	//   ....[42]....
        /*0328*/ 	.word	0x00005830


	//   ....[43]....
        /*032c*/ 	.word	0x00005850


	//   ....[44]....
        /*0330*/ 	.word	0x00005870


	//   ....[45]....
        /*0334*/ 	.word	0x00005890


	//   ....[46]....
        /*0338*/ 	.word	0x000058b0


	//   ....[47]....
        /*033c*/ 	.word	0x000058d0


	//   ....[48]....
        /*0340*/ 	.word	0x000058f0


	//   ....[49]....
        /*0344*/ 	.word	0x00005910


	//   ....[50]....
        /*0348*/ 	.word	0x00005930


	//   ....[51]....
        /*034c*/ 	.word	0x00005950


	//   ....[52]....
        /*0350*/ 	.word	0x00005980


	//   ....[53]....
        /*0354*/ 	.word	0x000059a0


	//   ....[54]....
        /*0358*/ 	.word	0x000059c0


	//   ....[55]....
        /*035c*/ 	.word	0x000059e0


	//   ....[56]....
        /*0360*/ 	.word	0x00005a00


	//   ....[57]....
        /*0364*/ 	.word	0x00005a20


	//   ....[58]....
        /*0368*/ 	.word	0x00005a40


	//   ....[59]....
        /*036c*/ 	.word	0x00005a70


	//   ....[60]....
        /*0370*/ 	.word	0x00005a90


	//   ....[61]....
        /*0374*/ 	.word	0x00005ab0


	//   ....[62]....
        /*0378*/ 	.word	0x00005ad0


	//   ....[63]....
        /*037c*/ 	.word	0x00005af0


	//----- nvinfo : EIATTR_EXIT_INSTR_OFFSETS
	.align		4
.L_30407:
        /*0380*/ 	.byte	0x04, 0x1c
        /*0382*/ 	.short	(.L_30409 - .L_30408)


	//   ....[0]....
.L_30408:
        /*0384*/ 	.word	0x00000090


	//   ....[1]....
        /*0388*/ 	.word	0x00006280


	//   ....[2]....
        /*038c*/ 	.word	0x00006390


	//   ....[3]....
        /*0390*/ 	.word	0x000069a0


	//----- nvinfo : EIATTR_CRS_STACK_SIZE
	.align		4
.L_30409:
        /*0394*/ 	.byte	0x04, 0x1e
        /*0396*/ 	.short	(.L_30411 - .L_30410)
.L_30410:
        /*0398*/ 	.word	0x00000000


	//----- nvinfo : EIATTR_CBANK_PARAM_SIZE
	.align		4
.L_30411:
        /*039c*/ 	.byte	0x03, 0x19
        /*039e*/ 	.short	0x008c


	//----- nvinfo : EIATTR_PARAM_CBANK
	.align		4
        /*03a0*/ 	.byte	0x04, 0x0a
        /*03a2*/ 	.short	(.L_30413 - .L_30412)
	.align		4
.L_30412:
        /*03a4*/ 	.word	index@(.nv.constant0._ZN4vllm25paged_attention_v2_kernelIffLi64ELi32ELi128ELNS_18Fp8KVCacheDataTypeE0ELb0ELi512EEEvPfS2_PT_PKS3_PKT0_S9_ifPKiSB_iPKfiiiSD_SD_iiiii)
        /*03a8*/ 	.short	0x0210
        /*03aa*/ 	.short	0x008c


	//----- nvinfo : EIATTR_SW_WAR
	.align		4
.L_30413:
        /*03ac*/ 	.byte	0x04, 0x36
        /*03ae*/ 	.short	(.L_30415 - .L_30414)
.L_30414:
        /*03b0*/ 	.word	0x00000008
.L_30415:


//--------------------- .nv.info._ZN4vllm25paged_attention_v2_kernelIffLi32ELi32ELi128ELNS_18Fp8KVCacheDataTypeE0ELb0ELi512EEEvPfS2_PT_PKS3_PKT0_S9_ifPKiSB_iPKfiiiSD_SD_iiiii --------------------------
	.section	.nv.info._ZN4vllm25paged_attention_v2_kernelIffLi32ELi32ELi128ELNS_18Fp8KVCacheDataTypeE0ELb0ELi512EEEvPfS2_PT_PKS3_PKT0_S9_ifPKiSB_iPKfiiiSD_SD_iiiii,"",@"SHT_CUDA_INFO"
	.sectionflags	@""
	.align	4


	//----- nvinfo : EIATTR_CUDA_API_VERSION
	.align		4
        /*0000*/ 	.byte	0x04, 0x37
        /*0002*/ 	.short	(.L_30417 - .L_30416)
.L_30416:
        /*0004*/ 	.word	0x00000082


	//----- nvinfo : EIATTR_KPARAM_INFO
	.align		4
.L_30417:
        /*0008*/ 	.byte	0x04, 0x17
        /*000a*/ 	.short	(.L_30419 - .L_30418)
.L_30418:
        /*000c*/ 	.word	0x00000000
        /*0010*/ 	.short	0x0015
        /*0012*/ 	.short	0x0088
        /*0014*/ 	.byte	0x00, 0xf0, 0x11, 0x00


	//----- nvinfo : EIATTR_KPARAM_INFO
	.align		4
.L_30419:
        /*0018*/ 	.byte	0x04, 0x17
        /*001a*/ 	.short	(.L_30421 - .L_30420)
.L_30420:
        /*001c*/ 	.word	0x00000000
        /*0020*/ 	.short	0x0014
        /*0022*/ 	.short	0x0084
        /*0024*/ 	.byte	0x00, 0xf0, 0x11, 0x00


	//----- nvinfo : EIATTR_KPARAM_INFO
	.align		4
.L_30421:
        /*0028*/ 	.byte	0x04, 0x17
        /*002a*/ 	.short	(.L_30423 - .L_30422)
.L_30422:
        /*002c*/ 	.word	0x00000000
        /*0030*/ 	.short	0x0013
        /*0032*/ 	.short	0x0080
        /*0034*/ 	.byte	0x00, 0xf0, 0x11, 0x00


	//----- nvinfo : EIATTR_KPARAM_INFO
	.align		4
.L_30423:
        /*0038*/ 	.byte	0x04, 0x17
        /*003a*/ 	.short	(.L_30425 - .L_30424)
.L_30424:
        /*003c*/ 	.word	0x00000000
        /*0040*/ 	.short	0x0012
        /*0042*/ 	.short	0x007c
        /*0044*/ 	.byte	0x00, 0xf0, 0x11, 0x00


	//----- nvinfo : EIATTR_KPARAM_INFO
	.align		4
.L_30425:
        /*0048*/ 	.byte	0x04, 0x17
        /*004a*/ 	.short	(.L_30427 - .L_30426)
.L_30426:
        /*004c*/ 	.word	0x00000000
        /*0050*/ 	.short	0x0011
        /*0052*/ 	.short	0x0078
        /*0054*/ 	.byte	0x00, 0xf0, 0x11, 0x00


	//----- nvinfo : EIATTR_KPARAM_INFO
	.align		4
.L_30427:
        /*0058*/ 	.byte	0x04, 0x17
        /*005a*/ 	.short	(.L_30429 - .L_30428)
.L_30428:
        /*005c*/ 	.word	0x00000000
        /*0060*/ 	.short	0x0010
        /*0062*/ 	.short	0x0070
        /*0064*/ 	.byte	0x00, 0xf0, 0x21, 0x00


	//----- nvinfo : EIATTR_KPARAM_INFO
	.align		4
.L_30429:
        /*0068*/ 	.byte	0x04, 0x17
        /*006a*/ 	.short	(.L_30431 - .L_30430)
.L_30430:
        /*006c*/ 	.word	0x00000000
        /*0070*/ 	.short	0x000f
        /*0072*/ 	.short	0x0068
        /*0074*/ 	.byte	0x00, 0xf0, 0x21, 0x00


	//----- nvinfo : EIATTR_KPARAM_INFO
	.align		4
.L_30431:
        /*0078*/ 	.byte	0x04, 0x17
        /*007a*/ 	.short	(.L_30433 - .L_30432)
.L_30432:
        /*007c*/ 	.word	0x00000000
        /*0080*/ 	.short	0x000e
        /*0082*/ 	.short	0x0060
        /*0084*/ 	.byte	0x00, 0xf0, 0x11, 0x00


	//----- nvinfo : EIATTR_KPARAM_INFO
	.align		4
.L_30433:
        /*0088*/ 	.byte	0x04, 0x17
        /*008a*/ 	.short	(.L_30435 - .L_30434)
.L_30434:
        /*008c*/ 	.word	0x00000000
        /*0090*/ 	.short	0x000d
        /*0092*/ 	.short	0x005c
        /*0094*/ 	.byte	0x00, 0xf0, 0x11, 0x00


	//----- nvinfo : EIATTR_KPARAM_INFO
	.align		4
.L_30435:
        /*0098*/ 	.byte	0x04, 0x17
        /*009a*/ 	.short	(.L_30437 - .L_30436)
.L_30436:
        /*009c*/ 	.word	0x00000000
        /*00a0*/ 	.short	0x000c
        /*00a2*/ 	.short	0x0058
        /*00a4*/ 	.byte	0x00, 0xf0, 0x11, 0x00


	//----- nvinfo : EIATTR_KPARAM_INFO
	.align		4
.L_30437:
        /*00a8*/ 	.byte	0x04, 0x17
        /*00aa*/ 	.short	(.L_30439 - .L_30438)
.L_30438:
        /*00ac*/ 	.word	0x00000000
        /*00b0*/ 	.short	0x000b
        /*00b2*/ 	.short	0x0050
        /*00b4*/ 	.byte	0x00, 0xf0, 0x21, 0x00


	//----- nvinfo : EIATTR_KPARAM_INFO
	.align		4
.L_30439:
        /*00b8*/ 	.byte	0x04, 0x17
        /*00ba*/ 	.short	(.L_30441 - .L_30440)
.L_30440:
        /*00bc*/ 	.word	0x00000000
        /*00c0*/ 	.short	0x000a
        /*00c2*/ 	.short	0x0048
        /*00c4*/ 	.byte	0x00, 0xf0, 0x11, 0x00


	//----- nvinfo : EIATTR_KPARAM_INFO
	.align		4
.L_30441:
        /*00c8*/ 	.byte	0x04, 0x17
        /*00ca*/ 	.short	(.L_30443 - .L_30442)
.L_30442:
        /*00cc*/ 	.word	0x00000000
        /*00d0*/ 	.short	0x0009
        /*00d2*/ 	.short	0x0040
        /*00d4*/ 	.byte	0x00, 0xf0, 0x21, 0x00


	//----- nvinfo : EIATTR_KPARAM_INFO
	.align		4
.L_30443:
        /*00d8*/ 	.byte	0x04, 0x17
        /*00da*/ 	.short	(.L_30445 - .L_30444)
.L_30444:
        /*00dc*/ 	.word	0x00000000
        /*00e0*/ 	.short	0x0008
        /*00e2*/ 	.short	0x0038
        /*00e4*/ 	.byte	0x00, 0xf0, 0x21, 0x00


	//----- nvinfo : EIATTR_KPARAM_INFO
	.align		4
.L_30445:
        /*00e8*/ 	.byte	0x04, 0x17
        /*00ea*/ 	.short	(.L_30447 - .L_30446)
.L_30446:
        /*00ec*/ 	.word	0x00000000
        /*00f0*/ 	.short	0x0007
        /*00f2*/ 	.short	0x0034
        /*00f4*/ 	.byte	0x00, 0xf0, 0x11, 0x00


	//----- nvinfo : EIATTR_KPARAM_INFO
	.align		4
.L_30447:
        /*00f8*/ 	.byte	0x04, 0x17
        /*00fa*/ 	.short	(.L_30449 - .L_30448)
.L_30448:
        /*00fc*/ 	.word	0x00000000
        /*0100*/ 	.short	0x0006
        /*0102*/ 	.short	0x0030
        /*0104*/ 	.byte	0x00, 0xf0, 0x11, 0x00


	//----- nvinfo : EIATTR_KPARAM_INFO
	.align		4
.L_30449:
        /*0108*/ 	.byte	0x04, 0x17
        /*010a*/ 	.short	(.L_30451 - .L_30450)
.L_30450:
        /*010c*/ 	.word	0x00000000
        /*0110*/ 	.short	0x0005
        /*0112*/ 	.short	0x0028
        /*0114*/ 	.byte	0x00, 0xf0, 0x21, 0x00


	//----- nvinfo : EIATTR_KPARAM_INFO
	.align		4
.L_30451:
        /*0118*/ 	.byte	0x04, 0x17
        /*011a*/ 	.short	(.L_30453 - .L_30452)
.L_30452:
        /*011c*/ 	.word	0x00000000
        /*0120*/ 	.short	0x0004
        /*0122*/ 	.short	0x0020
        /*0124*/ 	.byte	0x00, 0xf0, 0x21, 0x00


	//----- nvinfo : EIATTR_KPARAM_INFO
	.align		4
.L_30453:
        /*0128*/ 	.byte	0x04, 0x17
        /*012a*/ 	.short	(.L_30455 - .L_30454)
.L_30454:
        /*012c*/ 	.word	0x00000000
        /*0130*/ 	.short	0x0003
        /*0132*/ 	.short	0x0018
        /*0134*/ 	.byte	0x00, 0xf0, 0x21, 0x00


	//----- nvinfo : EIATTR_KPARAM_INFO
	.align		4
.L_30455:
        /*0138*/ 	.byte	0x04, 0x17
        /*013a*/ 	.short	(.L_30457 - .L_30456)
.L_30456:
        /*013c*/ 	.word	0x00000000
        /*0140*/ 	.short	0x0002
        /*0142*/ 	.short	0x0010
        /*0144*/ 	.byte	0x00, 0xf0, 0x21, 0x00


	//----- nvinfo : EIATTR_KPARAM_INFO
	.align		4
.L_30457:
        /*0148*/ 	.byte	0x04, 0x17
        /*014a*/ 	.short	(.L_30459 - .L_30458)
.L_30458:
        /*014c*/ 	.word	0x00000000
        /*0150*/ 	.short	0x0001
        /*0152*/ 	.short	0x0008
        /*0154*/ 	.byte	0x00, 0xf0, 0x21, 0x00


	//----- nvinfo : EIATTR_KPARAM_INFO
	.align		4
.L_30459:
        /*0158*/ 	.byte	0x04, 0x17
        /*015a*/ 	.short	(.L_30461 - .L_30460)
.L_30460:
        /*015c*/ 	.word	0x00000000
        /*0160*/ 	.short	0x0000
        /*0162*/ 	.short	0x0000
        /*0164*/ 	.byte	0x00, 0xf0, 0x21, 0x00


	//----- nvinfo : EIATTR_SPARSE_MMA_MASK
	.align		4
.L_30461:
        /*0168*/ 	.byte	0x03, 0x50
        /*016a*/ 	.short	0x0000


	//----- nvinfo : EIATTR_MAXREG_COUNT
	.align		4
        /*016c*/ 	.byte	0x03, 0x1b
        /*016e*/ 	.short	0x00ff


	//----- nvinfo : EIATTR_NUM_BARRIERS
	.align		4
        /*0170*/ 	.byte	0x02, 0x4c
        /*0172*/ 	.byte	0x01
	.zero		1


	//----- nvinfo : EIATTR_MERCURY_ISA_VERSION
	.align		4
        /*0174*/ 	.byte	0x03, 0x5f
        /*0176*/ 	.short	0x0101


	//----- nvinfo : EIATTR_COOP_GROUP_MASK_REGIDS
	.align		4
        /*0178*/ 	.byte	0x04, 0x29
        /*017a*/ 	.short	(.L_30463 - .L_30462)


	//   ....[0]....
.L_30462:
        /*017c*/ 	.word	0xffffffff


	//   ....[1]....
        /*0180*/ 	.word	0xffffffff


	//   ....[2]....
        /*0184*/ 	.word	0xffffffff


	//   ....[3]....
        /*0188*/ 	.word	0xffffffff


	//   ....[4]....
        /*018c*/ 	.word	0xffffffff


	//   ....[5]....
        /*0190*/ 	.word	0xffffffff


	//   ....[6]....
        /*0194*/ 	.word	0xffffffff


	//   ....[7]....
        /*0198*/ 	.word	0xffffffff


	//   ....[8]....
        /*019c*/ 	.word	0xffffffff


	//   ....[9]....
        /*01a0*/ 	.word	0xffffffff


	//   ....[10]....
        /*01a4*/ 	.word	0xffffffff


	//   ....[11]....
        /*01a8*/ 	.word	0xffffffff


	//   ....[12]....
        /*01ac*/ 	.word	0xffffffff


	//   ....[13]....
        /*01b0*/ 	.word	0xffffffff


	//   ....[14]....
        /*01b4*/ 	.word	0xffffffff


	//   ....[15]....
        /*01b8*/ 	.word	0xffffffff


	//   ....[16]....
        /*01bc*/ 	.word	0xffffffff


	//   ....[17]....
        /*01c0*/ 	.word	0xffffffff


	//   ....[18]....
        /*01c4*/ 	.word	0xffffffff


	//   ....[19]....
        /*01c8*/ 	.word	0xffffffff


	//   ....[20]....
        /*01cc*/ 	.word	0xffffffff


	//   ....[21]....
        /*01d0*/ 	.word	0xffffffff


	//   ....[22]....
        /*01d4*/ 	.word	0xffffffff


	//   ....[23]....
        /*01d8*/ 	.word	0xffffffff


	//   ....[24]....
        /*01dc*/ 	.word	0xffffffff


	//   ....[25]....
        /*01e0*/ 	.word	0xffffffff


	//   ....[26]....
        /*01e4*/ 	.word	0xffffffff


	//   ....[27]....
        /*01e8*/ 	.word	0xffffffff


	//   ....[28]....
        /*01ec*/ 	.word	0xffffffff


	//   ....[29]....
        /*01f0*/ 	.word	0xffffffff


	//   ....[30]....
        /*01f4*/ 	.word	0xffffffff


	//   ....[31]....
        /*01f8*/ 	.word	0xffffffff


	//   ....[32]....
        /*01fc*/ 	.word	0xffffffff


	//   ....[33]....
        /*0200*/ 	.word	0xffffffff


	//   ....[34]....
        /*0204*/ 	.word	0xffffffff


	//   ....[35]....
        /*0208*/ 	.word	0xffffffff


	//   ....[36]....
        /*020c*/ 	.word	0xffffffff


	//   ....[37]....
        /*0210*/ 	.word	0xffffffff


	//   ....[38]....
        /*0214*/ 	.word	0xffffffff


	//   ....[39]....
        /*0218*/ 	.word	0xffffffff


	//----- nvinfo : EIATTR_COOP_GROUP_INSTR_OFFSETS
	.align		4
.L_30463:
        /*021c*/ 	.byte	0x04, 0x28
        /*021e*/ 	.short	(.L_30465 - .L_30464)


	//   ....[0]....
.L_30464:
        /*0220*/ 	.word	0x00001680


	//   ....[1]....
        /*0224*/ 	.word	0x000016e0


	//   ....[2]....
        /*0228*/ 	.word	0x00001710


	//   ....[3]....
        /*022c*/ 	.word	0x000017b0


	//   ....[4]....
        /*0230*/ 	.word	0x00001840


	//   ....[5]....
        /*0234*/ 	.word	0x000018e0


	//   ....[6]....
        /*0238*/ 	.word	0x00001900


	//   ....[7]....
        /*023c*/ 	.word	0x00001920


	//   ....[8]....
        /*0240*/ 	.word	0x000027e0


	//   ....[9]....
        /*0244*/ 	.word	0x00002860


	//   ....[10]....
        /*0248*/ 	.word	0x000028a0


	//   ....[11]....
        /*024c*/ 	.word	0x000028f0


	//   ....[12]....
        /*0250*/ 	.word	0x00002950


	//   ....[13]....
        /*0254*/ 	.word	0x000029a0


	//   ....[14]....
        /*0258*/ 	.word	0x000029c0


	//   ....[15]....
        /*025c*/ 	.word	0x000029e0


	//   ....[16]....
        /*0260*/ 	.word	0x00004420


	//   ....[17]....
        /*0264*/ 	.word	0x00004460


	//   ....[18]....
        /*0268*/ 	.word	0x000044a0


	//   ....[19]....
        /*026c*/ 	.word	0x000044e0


	//   ....[20]....
        /*0270*/ 	.word	0x00004510


	//   ....[21]....
        /*0274*/ 	.word	0x00004540


	//   ....[22]....
        /*0278*/ 	.word	0x00004580


	//   ....[23]....
        /*027c*/ 	.word	0x000045c0


	//   ....[24]....
        /*0280*/ 	.word	0x00004600


	//   ....[25]....
        /*0284*/ 	.word	0x00004660


	//   ....[26]....
        /*0288*/ 	.word	0x00004680


	//   ....[27]....
        /*028c*/ 	.word	0x000046a0


	//   ....[28]....
        /*0290*/ 	.word	0x000046b0


	//   ....[29]....
        /*0294*/ 	.word	0x000046d0


	//   ....[30]....
        /*0298*/ 	.word	0x000046e0


	//   ....[31]....
        /*029c*/ 	.word	0x000046f0


	//   ....[32]....
        /*02a0*/ 	.word	0x00004720


	//   ....[33]....
        /*02a4*/ 	.word	0x00004740


	//   ....[34]....
        /*02a8*/ 	.word	0x00004760


	//   ....[35]....
        /*02ac*/ 	.word	0x00004780


	//   ....[36]....
        /*02b0*/ 	.word	0x000047a0


	//   ....[37]....
        /*02b4*/ 	.word	0x000047c0


	//   ....[38]....
        /*02b8*/ 	.word	0x000047d0


	//   ....[39]....
        /*02bc*/ 	.word	0x000047f0


	//----- nvinfo : EIATTR_EXIT_INSTR_OFFSETS
	.align		4
.L_30465:
        /*02c0*/ 	.byte	0x04, 0x1c
        /*02c2*/ 	.short	(.L_30467 - .L_30466)


	//   ....[0]....
.L_30466:
        /*02c4*/ 	.word	0x00000090


	//   ....[1]....
        /*02c8*/ 	.word	0x00004c00


	//   ....[2]....
        /*02cc*/ 	.word	0x00004d10


	//   ....[3]....
        /*02d0*/ 	.word	0x00005020


	//----- nvinfo : EIATTR_CRS_STACK_SIZE
	.align		4
.L_30467:
        /*02d4*/ 	.byte	0x04, 0x1e
        /*02d6*/ 	.short	(.L_30469 - .L_30468)
.L_30468:
        /*02d8*/ 	.word	0x00000000


	//----- nvinfo : EIATTR_CBANK_PARAM_SIZE
	.align		4
.L_30469:
        /*02dc*/ 	.byte	0x03, 0x19
        /*02de*/ 	.short	0x008c


	//----- nvinfo : EIATTR_PARAM_CBANK
	.align		4
        /*02e0*/ 	.byte	0x04, 0x0a
        /*02e2*/ 	.short	(.L_30471 - .L_30470)
	.align		4
.L_30470:
        /*02e4*/ 	.word	index@(.nv.constant0._ZN4vllm25paged_attention_v2_kernelIffLi32ELi32ELi128ELNS_18Fp8KVCacheDataTypeE0ELb0ELi512EEEvPfS2_PT_PKS3_PKT0_S9_ifPKiSB_iPKfiiiSD_SD_iiiii)
        /*02e8*/ 	.short	0x0210
        /*02ea*/ 	.short	0x008c


	//----- nvinfo : EIATTR_SW_WAR
	.align		4
.L_30471:
        /*02ec*/ 	.byte	0x04, 0x36
        /*02ee*/ 	.short	(.L_30473 - .L_30472)
.L_30472:
        /*02f0*/ 	.word	0x00000008
.L_30473:


//--------------------- .nv.info._ZN4vllm25paged_attention_v2_kernelIffLi256ELi32ELi128ELNS_18Fp8KVCacheDataTypeE0ELb1ELi512EEEvPfS2_PT_PKS3_PKT0_S9_ifPKiSB_iPKfiiiSD_SD_iiiii --------------------------
	.section	.nv.info._ZN4vllm25paged_attention_v2_kernelIffLi256ELi32ELi128ELNS_18Fp8KVCacheDataTypeE0ELb1ELi512EEEvPfS2_PT_PKS3_PKT0_S9_ifPKiSB_iPKfiiiSD_SD_iiiii,"",@"SHT_CUDA_INFO"
	.sectionflags	@""
	.align	4


	//----- nvinfo : EIATTR_CUDA_API_VERSION
	.align		4
        /*0000*/ 	.byte	0x04, 0x37
        /*0002*/ 	.short	(.L_30475 - .L_30474)
.L_30474:
        /*0004*/ 	.word	0x00000082


	//----- nvinfo : EIATTR_KPARAM_INFO
	.align		4
.L_30475:
        /*0008*/ 	.byte	0x04, 0x17
        /*000a*/ 	.short	(.L_30477 - .L_30476)
.L_30476:
        /*000c*/ 	.word	0x00000000
        /*0010*/ 	.short	0x0015
        /*0012*/ 	.short	0x0088
        /*0014*/ 	.byte	0x00, 0xf0, 0x11, 0x00


	//----- nvinfo : EIATTR_KPARAM_INFO
	.align		4
.L_30477:
        /*0018*/ 	.byte	0x04, 0x17
        /*001a*/ 	.short	(.L_30479 - .L_30478)
.L_30478:
        /*001c*/ 	.word	0x00000000
        /*0020*/ 	.short	0x0014
        /*0022*/ 	.short	0x0084
        /*0024*/ 	.byte	0x00, 0xf0, 0x11, 0x00


	//----- nvinfo : EIATTR_KPARAM_INFO
	.align		4
.L_30479:
        /*0028*/ 	.byte	0x04, 0x17
        /*002a*/ 	.short	(.L_30481 - .L_30480)
.L_30480:
        /*002c*/ 	.word	0x00000000
        /*0030*/ 	.short	0x0013
        /*0032*/ 	.short	0x0080
        /*0034*/ 	.byte	0x00, 0xf0, 0x11, 0x00


	//----- nvinfo : EIATTR_KPARAM_INFO
	.align		4
.L_30481:
        /*0038*/ 	.byte	0x04, 0x17
        /*003a*/ 	.short	(.L_30483 - .L_30482)
.L_30482:
        /*003c*/ 	.word	0x00000000
        /*0040*/ 	.short	0x0012
        /*0042*/ 	.short	0x007c
        /*0044*/ 	.byte	0x00, 0xf0, 0x11, 0x00


	//----- nvinfo : EIATTR_KPARAM_INFO
	.align		4
.L_30483:
        /*0048*/ 	.byte	0x04, 0x17
        /*004a*/ 	.short	(.L_30485 - .L_30484)
.L_30484:
        /*004c*/ 	.word	0x00000000
        /*0050*/ 	.short	0x0011
        /*0052*/ 	.short	0x0078
        /*0054*/ 	.byte	0x00, 0xf0, 0x11, 0x00


	//----- nvinfo : EIATTR_KPARAM_INFO
	.align		4
.L_30485:
        /*0058*/ 	.byte	0x04, 0x17
        /*005a*/ 	.short	(.L_30487 - .L_30486)
.L_30486:
        /*005c*/ 	.word	0x00000000
        /*0060*/ 	.short	0x0010
        /*0062*/ 	.short	0x0070
        /*0064*/ 	.byte	0x00, 0xf0, 0x21, 0x00


	//----- nvinfo : EIATTR_KPARAM_INFO
	.align		4
.L_30487:
        /*0068*/ 	.byte	0x04, 0x17
        /*006a*/ 	.short	(.L_30489 - .L_30488)
.L_30488:
        /*006c*/ 	.word	0x00000000
        /*0070*/ 	.short	0x000f
        /*0072*/ 	.short	0x0068
        /*0074*/ 	.byte	0x00, 0xf0, 0x21, 0x00


	//----- nvinfo : EIATTR_KPARAM_INFO
	.align		4
.L_30489:
        /*0078*/ 	.byte	0x04, 0x17
        /*007a*/ 	.short	(.L_30491 - .L_30490)
.L_30490:
        /*007c*/ 	.word	0x00000000
        /*0080*/ 	.short	0x000e
        /*0082*/ 	.short	0x0060
        /*0084*/ 	.byte	0x00, 0xf0, 0x11, 0x00


	//----- nvinfo : EIATTR_KPARAM_INFO
	.align		4
.L_30491:
        /*0088*/ 	.byte	0x04, 0x17
        /*008a*/ 	.short	(.L_30493 - .L_30492)
.L_30492:
        /*008c*/ 	.word	0x00000000
        /*0090*/ 	.short	0x000d
        /*0092*/ 	.short	0x005c
        /*0094*/ 	.byte	0x00, 0xf0, 0x11, 0x00


	//----- nvinfo : EIATTR_KPARAM_INFO
	.align		4
.L_30493:
        /*0098*/ 	.byte	0x04, 0x17
        /*009a*/ 	.short	(.L_30495 - .L_30494)
.L_30494:
        /*009c*/ 	.word	0x00000000
        /*00a0*/ 	.short	0x000c
        /*00a2*/ 	.short	0x0058
        /*00a4*/ 	.byte	0x00, 0xf0, 0x11, 0x00


	//----- nvinfo : EIATTR_KPARAM_INFO
	.align		4
.L_30495:
        /*00a8*/ 	.byte	0x04, 0x17
        /*00aa*/ 	.short	(.L_30497 - .L_30496)
.L_30496:
        /*00ac*/ 	.word	0x00000000
        /*00b0*/ 	.short	0x000b
        /*00b2*/ 	.short	0x0050
        /*00b4*/ 	.byte	0x00, 0xf0, 0x21, 0x00


	//----- nvinfo : EIATTR_KPARAM_INFO
	.align		4
.L_30497:
        /*00b8*/ 	.byte	0x04, 0x17
        /*00ba*/ 	.short	(.L_30499 - .L_30498)
.L_30498:
        /*00bc*/ 	.word	0x00000000
        /*00c0*/ 	.short	0x000a
        /*00c2*/ 	.short	0x0048
        /*00c4*/ 	.byte	0x00, 0xf0, 0x11, 0x00


	//----- nvinfo : EIATTR_KPARAM_INFO
	.align		4
.L_30499:
        /*00c8*/ 	.byte	0x04, 0x17
        /*00ca*/ 	.short	(.L_30501 - .L_30500)
.L_30500:
        /*00cc*/ 	.word	0x00000000
        /*00d0*/ 	.short	0x0009
        /*00d2*/ 	.short	0x0040
        /*00d4*/ 	.byte	0x00, 0xf0, 0x21, 0x00


	//----- nvinfo : EIATTR_KPARAM_INFO
	.align		4
.L_30501:
        /*00d8*/ 	.byte	0x04, 0x17
        /*00da*/ 	.short	(.L_30503 - .L_30502)
.L_30502:
        /*00dc*/ 	.word	0x00000000
        /*00e0*/ 	.short	0x0008
        /*00e2*/ 	.short	0x0038
        /*00e4*/ 	.byte	0x00, 0xf0, 0x21, 0x00


	//----- nvinfo : EIATTR_KPARAM_INFO
	.align		4
.L_30503:
        /*00e8*/ 	.byte	0x04, 0x17
        /*00ea*/ 	.short	(.L_30505 - .L_30504)
.L_30504:
        /*00ec*/ 	.word	0x00000000
        /*00f0*/ 	.short	0x0007
        /*00f2*/ 	.short	0x0034
        /*00f4*/ 	.byte	0x00, 0xf0, 0x11, 0x00


	//----- nvinfo : EIATTR_KPARAM_INFO
	.align		4
.L_30505:
        /*00f8*/ 	.byte	0x04, 0x17
        /*00fa*/ 	.short	(.L_30507 - .L_30506)
.L_30506:
        /*00fc*/ 	.word	0x00000000
        /*0100*/ 	.short	0x0006
        /*0102*/ 	.short	0x0030
        /*0104*/ 	.byte	0x00, 0xf0, 0x11, 0x00


	//----- nvinfo : EIATTR_KPARAM_INFO
	.align		4
.L_30507:
        /*0108*/ 	.byte	0x04, 0x17
        /*010a*/ 	.short	(.L_30509 - .L_30508)
.L_30508:
        /*010c*/ 	.word	0x00000000
        /*0110*/ 	.short	0x0005
        /*0112*/ 	.short	0x0028
        /*0114*/ 	.byte	0x00, 0xf0, 0x21, 0x00


	//----- nvinfo : EIATTR_KPARAM_INFO
	.align		4
.L_30509:
        /*0118*/ 	.byte	0x04, 0x17
        /*011a*/ 	.short	(.L_30511 - .L_30510)
.L_30510:
        /*011c*/ 	.word	0x00000000
        /*0120*/ 	.short	0x0004
        /*0122*/ 	.short	0x0020
        /*0124*/ 	.byte	0x00, 0xf0, 0x21, 0x00


	//----- nvinfo : EIATTR_KPARAM_INFO
	.align		4
.L_30511:
        /*0128*/ 	.byte	0x04, 0x17
        /*012a*/ 	.short	(.L_30513 - .L_30512)
.L_30512:
        /*012c*/ 	.word	0x00000000
        /*0130*/ 	.short	0x0003
        /*0132*/ 	.short	0x0018
        /*0134*/ 	.byte	0x00, 0xf0, 0x21, 0x00


	//----- nvinfo : EIATTR_KPARAM_INFO
	.align		4
.L_30513:
        /*0138*/ 	.byte	0x04, 0x17
        /*013a*/ 	.short	(.L_30515 - .L_30514)
.L_30514:
        /*013c*/ 	.word	0x00000000
        /*0140*/ 	.short	0x0002
        /*0142*/ 	.short	0x0010
        /*0144*/ 	.byte	0x00, 0xf0, 0x21, 0x00


	//----- nvinfo : EIATTR_KPARAM_INFO
	.align		4
.L_30515:
        /*0148*/ 	.byte	0x04, 0x17
        /*014a*/ 	.short	(.L_30517 - .L_30516)
.L_30516:
        /*014c*/ 	.word	0x00000000
        /*0150*/ 	.short	0x0001
        /*0152*/ 	.short	0x0008
        /*0154*/ 	.byte	0x00, 0xf0, 0x21, 0x00


	//----- nvinfo : EIATTR_KPARAM_INFO
	.align		4
.L_30517:
        /*0158*/ 	.byte	0x04, 0x17
        /*015a*/ 	.short	(.L_30519 - .L_30518)
.L_30518:
        /*015c*/ 	.word	0x00000000
        /*0160*/ 	.short	0x0000
        /*0162*/ 	.short	0x0000
        /*0164*/ 	.byte	0x00, 0xf0, 0x21, 0x00


	//----- nvinfo : EIATTR_SPARSE_MMA_MASK
	.align		4
.L_30519:
        /*0168*/ 	.byte	0x03, 0x50
        /*016a*/ 	.short	0x0000


	//----- nvinfo : EIATTR_MAXREG_COUNT
	.align		4
        /*016c*/ 	.byte	0x03, 0x1b
        /*016e*/ 	.short	0x00ff


	//----- nvinfo : EIATTR_NUM_BARRIERS
	.align		4
        /*0170*/ 	.byte	0x02, 0x4c
        /*0172*/ 	.byte	0x01
	.zero		1


	//----- nvinfo : EIATTR_ANNOTATIONS
	.align		4
        /*0174*/ 	.byte	0x04, 0x55
        /*0176*/ 	.short	(.L_30521 - .L_30520)


	//   ....[0]....
.L_30520:
        /* <DEDUP_REMOVED lines=71> */


	//----- nvinfo : EIATTR_MERCURY_ISA_VERSION
	.align		4
.L_30521:
        /*05d8*/ 	.byte	0x03, 0x5f
        /*05da*/ 	.short	0x0101


	//----- nvinfo : EIATTR_COOP_GROUP_MASK_REGIDS
	.align		4
        /*05dc*/ 	.byte	0x04, 0x29
        /*05de*/ 	.short	(.L_30523 - .L_30522)


	//   ....[0]....
.L_30522:
        /*05e0*/ 	.word	0xffffffff


	//   ....[1]....
        /*05e4*/ 	.word	0xffffffff


	//   ....[2]....
        /*05e8*/ 	.word	0xffffffff


	//   ....[3]....
        /*05ec*/ 	.word	0xffffffff


	//   ....[4]....
        /*05f0*/ 	.word	0xffffffff


	//   ....[5]....
        /*05f4*/ 	.word	0xffffffff


	//   ....[6]....
        /*05f8*/ 	.word	0xffffffff


	//   ....[7]....
        /*05fc*/ 	.word	0xffffffff


	//   ....[8]....
        /*0600*/ 	.word	0xffffffff


	//   ....[9]....
        /*0604*/ 	.word	0xffffffff


	//   ....[10]....
        /*0608*/ 	.word	0xffffffff


	//   ....[11]....
        /*060c*/ 	.word	0xffffffff


	//   ....[12]....
        /*0610*/ 	.word	0xffffffff


	//   ....[13]....
        /*0614*/ 	.word	0xffffffff


	//   ....[14]....
        /*0618*/ 	.word	0xffffffff


	//   ....[15]....
        /*061c*/ 	.word	0xffffffff


	//   ....[16]....
        /*0620*/ 	.word	0xffffffff


	//   ....[17]....
        /*0624*/ 	.word	0xffffffff


	//   ....[18]....
        /*0628*/ 	.word	0xffffffff


	//   ....[19]....
        /*062c*/ 	.word	0xffffffff


	//   ....[20]....
        /*0630*/ 	.word	0xffffffff


	//   ....[21]....
        /*0634*/ 	.word	0xffffffff


	//   ....[22]....
        /*0638*/ 	.word	0xffffffff


	//   ....[23]....
        /*063c*/ 	.word	0xffffffff


	//   ....[24]....
        /*0640*/ 	.word	0xffffffff


	//   ....[25]....
        /*0644*/ 	.word	0xffffffff


	//   ....[26]....
        /*0648*/ 	.word	0xffffffff


	//   ....[27]....
        /*064c*/ 	.word	0xffffffff


	//   ....[28]....
        /*0650*/ 	.word	0xffffffff


	//   ....[29]....
        /*0654*/ 	.word	0xffffffff


	//   ....[30]....
        /*0658*/ 	.word	0xffffffff


	//   ....[31]....
        /*065c*/ 	.word	0xffffffff


	//   ....[32]....
        /*0660*/ 	.word	0xffffffff


	//   ....[33]....
        /*0664*/ 	.word	0xffffffff


	//   ....[34]....
        /*0668*/ 	.word	0xffffffff


	//   ....[35]....
        /*066c*/ 	.word	0xffffffff


	//   ....[36]....
        /*0670*/ 	.word	0xffffffff


	//   ....[37]....
        /*0674*/ 	.word	0xffffffff


	//   ....[38]....
        /*0678*/ 	.word	0xffffffff


	//   ....[39]....
        /*067c*/ 	.word	0xffffffff


	//   ....[40]....
        /*0680*/ 	.word	0xffffffff


	//   ....[41]....
        /*0684*/ 	.word	0xffffffff


	//   ....[42]....
        /*0688*/ 	.word	0xffffffff


	//   ....[43]....
        /*068c*/ 	.word	0xffffffff


	//   ....[44]....
        /*0690*/ 	.word	0xffffffff


	//   ....[45]....
        /*0694*/ 	.word	0xffffffff


	//   ....[46]....
        /*0698*/ 	.word	0xffffffff


	//   ....[47]....
        /*069c*/ 	.word	0xffffffff


	//   ....[48]....
        /*06a0*/ 	.word	0xffffffff


	//   ....[49]....
        /*06a4*/ 	.word	0xffffffff


	//   ....[50]....
        /*06a8*/ 	.word	0xffffffff


	//   ....[51]....
        /*06ac*/ 	.word	0xffffffff


	//   ....[52]....
        /*06b0*/ 	.word	0xffffffff


	//   ....[53]....
        /*06b4*/ 	.word	0xffffffff


	//   ....[54]....
        /*06b8*/ 	.word	0xffffffff


	//   ....[55]....
        /*06bc*/ 	.word	0xffffffff


	//   ....[56]....
        /*06c0*/ 	.word	0xffffffff


	//   ....[57]....
        /*06c4*/ 	.word	0xffffffff


	//   ....[58]....
        /*06c8*/ 	.word	0xffffffff


	//   ....[59]....
        /*06cc*/ 	.word	0xffffffff


	//   ....[60]....
        /*06d0*/ 	.word	0xffffffff


	//   ....[61]....
        /*06d4*/ 	.word	0xffffffff


	//   ....[62]....
        /*06d8*/ 	.word	0xffffffff


	//   ....[63]....
        /*06dc*/ 	.word	0xffffffff


	//   ....[64]....
        /*06e0*/ 	.word	0xffffffff


	//   ....[65]....
        /*06e4*/ 	.word	0xffffffff


	//   ....[66]....
        /*06e8*/ 	.word	0xffffffff


	//   ....[67]....
        /*06ec*/ 	.word	0xffffffff


	//   ....[68]....
        /*06f0*/ 	.word	0xffffffff


	//   ....[69]....
        /*06f4*/ 	.word	0xffffffff


	//   ....[70]....
        /*06f8*/ 	.word	0xffffffff


	//   ....[71]....
        /*06fc*/ 	.word	0xffffffff


	//   ....[72]....
        /*0700*/ 	.word	0xffffffff


	//   ....[73]....
        /*0704*/ 	.word	0xffffffff


	//   ....[74]....
        /*0708*/ 	.word	0xffffffff


	//   ....[75]....
        /*070c*/ 	.word	0xffffffff


	//   ....[76]....
        /*0710*/ 	.word	0xffffffff


	//   ....[77]....
        /*0714*/ 	.word	0xffffffff


	//   ....[78]....
        /*0718*/ 	.word	0xffffffff


	//   ....[79]....
        /*071c*/ 	.word	0xffffffff


	//   ....[80]....
        /*0720*/ 	.word	0xffffffff


	//   ....[81]....
        /*0724*/ 	.word	0xffffffff


	//   ....[82]....
        /*0728*/ 	.word	0xffffffff


	//   ....[83]....
        /*072c*/ 	.word	0xffffffff


	//   ....[84]....
        /*0730*/ 	.word	0xffffffff


	//   ....[85]....
        /*0734*/ 	.word	0xffffffff


	//   ....[86]....
        /*0738*/ 	.word	0xffffffff


	//   ....[87]....
        /*073c*/ 	.word	0xffffffff


	//   ....[88]....
        /*0740*/ 	.word	0xffffffff


	//   ....[89]....
        /*0744*/ 	.word	0xffffffff


	//   ....[90]....
        /*0748*/ 	.word	0xffffffff


	//   ....[91]....
        /*074c*/ 	.word	0xffffffff


	//   ....[92]....
        /*0750*/ 	.word	0xffffffff


	//   ....[93]....
        /*0754*/ 	.word	0xffffffff


	//   ....[94]....
        /*0758*/ 	.word	0xffffffff


	//   ....[95]....
        /*075c*/ 	.word	0xffffffff


	//   ....[96]....
        /*0760*/ 	.word	0xffffffff


	//   ....[97]....
        /*0764*/ 	.word	0xffffffff


	//   ....[98]....
        /*0768*/ 	.word	0xffffffff


	//   ....[99]....
        /*076c*/ 	.word	0xffffffff


	//   ....[100]....
        /*0770*/ 	.word	0xffffffff


	//   ....[101]....
        /*0774*/ 	.word	0xffffffff


	//   ....[102]....
        /*0778*/ 	.word	0xffffffff


	//   ....[103]....
        /*077c*/ 	.word	0xffffffff


	//   ....[104]....
        /*0780*/ 	.word	0xffffffff


	//   ....[105]....
        /*0784*/ 	.word	0xffffffff


	//   ....[106]....
        /*0788*/ 	.word	0xffffffff


	//   ....[107]....
        /*078c*/ 	.word	0xffffffff


	//   ....[108]....
        /*0790*/ 	.word	0xffffffff


	//   ....[109]....
        /*0794*/ 	.word	0xffffffff


	//   ....[110]....
        /*0798*/ 	.word	0xffffffff


	//   ....[111]....
        /*079c*/ 	.word	0xffffffff


	//   ....[112]....
        /*07a0*/ 	.word	0xffffffff


	//   ....[113]....
        /*07a4*/ 	.word	0xffffffff


	//   ....[114]....
        /*07a8*/ 	.word	0xffffffff


	//   ....[115]....
        /*07ac*/ 	.word	0xffffffff


	//   ....[116]....
        /*07b0*/ 	.word	0xffffffff


	//   ....[117]....
        /*07b4*/ 	.word	0xffffffff


	//   ....[118]....
        /*07b8*/ 	.word	0xffffffff


	//   ....[119]....
        /*07bc*/ 	.word	0xffffffff


	//   ....[120]....
        /*07c0*/ 	.word	0xffffffff


	//   ....[121]....
        /*07c4*/ 	.word	0xffffffff


	//   ....[122]....
        /*07c8*/ 	.word	0xffffffff


	//   ....[123]....
        /*07cc*/ 	.word	0xffffffff


	//   ....[124]....
        /*07d0*/ 	.word	0xffffffff


	//   ....[125]....
        /*07d4*/ 	.word	0xffffffff


	//   ....[126]....
        /*07d8*/ 	.word	0xffffffff


	//   ....[127]....
        /*07dc*/ 	.word	0xffffffff


	//   ....[128]....
        /*07e0*/ 	.word	0xffffffff


	//   ....[129]....
        /*07e4*/ 	.word	0xffffffff


	//   ....[130]....
        /*07e8*/ 	.word	0xffffffff


	//   ....[131]....
        /*07ec*/ 	.word	0xffffffff


	//   ....[132]....
        /*07f0*/ 	.word	0xffffffff


	//   ....[133]....
        /*07f4*/ 	.word	0xffffffff


	//   ....[134]....
        /*07f8*/ 	.word	0xffffffff


	//   ....[135]....
        /*07fc*/ 	.word	0xffffffff


	//   ....[136]....
        /*0800*/ 	.word	0xffffffff


	//   ....[137]....
        /*0804*/ 	.word	0xffffffff


	//   ....[138]....
        /*0808*/ 	.word	0xffffffff


	//   ....[139]....
        /*080c*/ 	.word	0xffffffff


	//   ....[140]....
        /*0810*/ 	.word	0xffffffff


	//   ....[141]....
        /*0814*/ 	.word	0xffffffff


	//   ....[142]....
        /*0818*/ 	.word	0xffffffff


	//   ....[143]....
        /*081c*/ 	.word	0xffffffff


	//   ....[144]....
        /*0820*/ 	.word	0xffffffff


	//   ....[145]....
        /*0824*/ 	.word	0xffffffff


	//   ....[146]....
        /*0828*/ 	.word	0xffffffff


	//   ....[147]....
        /*082c*/ 	.word	0xffffffff


	//   ....[148]....
        /*0830*/ 	.word	0xffffffff


	//   ....[149]....
        /*0834*/ 	.word	0xffffffff


	//   ....[150]....
        /*0838*/ 	.word	0xffffffff


	//   ....[151]....
        /*083c*/ 	.word	0xffffffff


	//   ....[152]....
        /*0840*/ 	.word	0xffffffff


	//   ....[153]....
        /*0844*/ 	.word	0xffffffff


	//   ....[154]....
        /*0848*/ 	.word	0xffffffff


	//   ....[155]....
        /*084c*/ 	.word	0xffffffff


	//   ....[156]....
        /*0850*/ 	.word	0xffffffff


	//   ....[157]....
        /*0854*/ 	.word	0xffffffff


	//   ....[158]....
        /*0858*/ 	.word	0xffffffff


	//   ....[159]....
        /*085c*/ 	.word	0xffffffff


	//   ....[160]....
        /*0860*/ 	.word	0xffffffff


	//   ....[161]....
        /*0864*/ 	.word	0xffffffff


	//   ....[162]....
        /*0868*/ 	.word	0xffffffff


	//   ....[163]....
        /*086c*/ 	.word	0xffffffff


	//   ....[164]....
        /*0870*/ 	.word	0xffffffff


	//   ....[165]....
        /*0874*/ 	.word	0xffffffff


	//   ....[166]....
        /*0878*/ 	.word	0xffffffff


	//   ....[167]....
        /*087c*/ 	.word	0xffffffff


	//   ....[168]....
        /*0880*/ 	.word	0xffffffff


	//   ....[169]....
        /*0884*/ 	.word	0xffffffff


	//   ....[170]....
        /*0888*/ 	.word	0xffffffff


	//   ....[171]....
        /*088c*/ 	.word	0xffffffff


	//   ....[172]....
        /*0890*/ 	.word	0xffffffff


	//   ....[173]....
        /*0894*/ 	.word	0xffffffff


	//   ....[174]....
        /*0898*/ 	.word	0xffffffff


	//   ....[175]....
        /*089c*/ 	.word	0xffffffff


	//   ....[176]....
        /*08a0*/ 	.word	0xffffffff


	//   ....[177]....
        /*08a4*/ 	.word	0xffffffff


	//   ....[178]....
        /*08a8*/ 	.word	0xffffffff


	//   ....[179]....
        /*08ac*/ 	.word	0xffffffff


	//   ....[180]....
        /*08b0*/ 	.word	0xffffffff


	//   ....[181]....
        /*08b4*/ 	.word	0xffffffff


	//   ....[182]....
        /*08b8*/ 	.word	0xffffffff


	//   ....[183]....
        /*08bc*/ 	.word	0xffffffff


	//   ....[184]....
        /*08c0*/ 	.word	0xffffffff


	//   ....[185]....
        /*08c4*/ 	.word	0xffffffff


	//   ....[186]....
        /*08c8*/ 	.word	0xffffffff


	//   ....[187]....
        /*08cc*/ 	.word	0xffffffff


	//   ....[188]....
        /*08d0*/ 	.word	0xffffffff


	//   ....[189]....
        /*08d4*/ 	.word	0xffffffff


	//   ....[190]....
        /*08d8*/ 	.word	0xffffffff


	//   ....[191]....
        /*08dc*/ 	.word	0xffffffff


	//   ....[192]....
        /*08e0*/ 	.word	0xffffffff


	//   ....[193]....
        /*08e4*/ 	.word	0xffffffff


	//   ....[194]....
        /*08e8*/ 	.word	0xffffffff


	//   ....[195]....
        /*08ec*/ 	.word	0xffffffff


	//   ....[196]....
        /*08f0*/ 	.word	0xffffffff


	//   ....[197]....
        /*08f4*/ 	.word	0xffffffff


	//   ....[198]....
        /*08f8*/ 	.word	0xffffffff


	//   ....[199]....
        /*08fc*/ 	.word	0xffffffff


	//   ....[200]....
        /*0900*/ 	.word	0xffffffff


	//   ....[201]....
        /*0904*/ 	.word	0xffffffff


	//   ....[202]....
        /*0908*/ 	.word	0xffffffff


	//   ....[203]....
        /*090c*/ 	.word	0xffffffff


	//   ....[204]....
        /*0910*/ 	.word	0xffffffff


	//   ....[205]....
        /*0914*/ 	.word	0xffffffff


	//   ....[206]....
        /*0918*/ 	.word	0xffffffff


	//   ....[207]....
        /*091c*/ 	.word	0xffffffff


	//----- nvinfo : EIATTR_COOP_GROUP_INSTR_OFFSETS
	.align		4
.L_30523:
        /*0920*/ 	.byte	0x04, 0x28
        /*0922*/ 	.short	(.L_30525 - .L_30524)


	//   ....[0]....
.L_30524:
        /*0924*/ 	.word	0x00004f90


	//   ....[1]....
        /*0928*/ 	.word	0x00005000


	//   ....[2]....
        /*092c*/ 	.word	0x00005040


	//   ....[3]....
        /*0930*/ 	.word	0x00005070


	//   ....[4]....
        /*0934*/ 	.word	0x00005090


	//   ....[5]....
        /*0938*/ 	.word	0x00005260


	//   ....[6]....
        /*093c*/ 	.word	0x00005280


	//   ....[7]....
        /*0940*/ 	.word	0x000052b0


	//   ....[8]....
        /*0944*/ 	.word	0x00005710


	//   ....[9]....
        /*0948*/ 	.word	0x00005790


	//   ....[10]....
        /*094c*/ 	.word	0x000057d0


	//   ....[11]....
        /*0950*/ 	.word	0x00005830


	//   ....[12]....
        /*0954*/ 	.word	0x00005880


	//   ....[13]....
        /*0958*/ 	.word	0x000058d0


	//   ....[14]....
        /*095c*/ 	.word	0x000058f0


	//   ....[15]....
        /*0960*/ 	.word	0x00005910


	//   ....[16]....
        /*0964*/ 	.word	0x0000be20


	//   ....[17]....
        /*0968*/ 	.word	0x0000be30


	//   ....[18]....
        /*096c*/ 	.word	0x0000be40


	//   ....[19]....
        /*0970*/ 	.word	0x0000be50


	//   ....[20]....
        /*0974*/ 	.word	0x0000be60


	//   ....[21]....
        /*0978*/ 	.word	0x0000be70


	//   ....[22]....
        /*097c*/ 	.word	0x0000be80


	//   ....[23]....
        /*0980*/ 	.word	0x0000beb0


	//   ....[24]....
        /*0984*/ 	.word	0x0000bed0


	//   ....[25]....
        /*0988*/ 	.word	0x0000bef0


	//   ....[26]....
        /*098c*/ 	.word	0x0000bf10


	//   ....[27]....
        /*0990*/ 	.word	0x0000bf30


	//   ....[28]....
        /*0994*/ 	.word	0x0000bf50


	//   ....[29]....
        /*0998*/ 	.word	0x0000bf60


	//   ....[30]....
        /*099c*/ 	.word	0x0000bf80


	//   ....[31]....
        /*09a0*/ 	.word	0x0000bfa0


	//   ....[32]....
        /*09a4*/ 	.word	0x0000bfc0


	//   ....[33]....
        /*09a8*/ 	.word	0x0000bfe0


	//   ....[34]....
        /*09ac*/ 	.word	0x0000c000


	//   ....[35]....
        /*09b0*/ 	.word	0x0000c020


	//   ....[36]....
        /*09b4*/ 	.word	0x0000c040


	//   ....[37]....
        /*09b8*/ 	.word	0x0000c060


	//   ....[38]....
        /*09bc*/ 	.word	0x0000c080


	//   ....[39]....
        /*09c0*/ 	.word	0x0000c0a0


	//   ....[40]....
        /*09c4*/ 	.word	0x0000c0c0


	//   ....[41]....
        /*09c8*/ 	.word	0x0000c0e0


	//   ....[42]....
        /*09cc*/ 	.word	0x0000c100


	//   ....[43]....
        /*09d0*/ 	.word	0x0000c120


	//   ....[44]....
        /*09d4*/ 	.word	0x0000c140


	//   ....[45]....
        /*09d8*/ 	.word	0x0000c160


	//   ....[46]....
        /*09dc*/ 	.word	0x0000c180


	//   ....[47]....
        /*09e0*/ 	.word	0x0000c1a0


	//   ....[48]....
        /*09e4*/ 	.word	0x0000c1c0


	//   ....[49]....
        /*09e8*/ 	.word	0x0000c1e0


	//   ....[50]....
        /*09ec*/ 	.word	0x0000c200


	//   ....[51]....
        /*09f0*/ 	.word	0x0000c220


	//   ....[52]....
        /*09f4*/ 	.word	0x0000c240


	//   ....[53]....
        /*09f8*/ 	.word	0x0000c260


	//   ....[54]....
        /*09fc*/ 	.word	0x0000c280


	//   ....[55]....
        /*0a00*/ 	.word	0x0000c2a0


	//   ....[56]....
        /*0a04*/ 	.word	0x0000c2c0


	//   ....[57]....
        /*0a08*/ 	.word	0x0000c2e0


	//   ....[58]....
        /*0a0c*/ 	.word	0x0000c300


	//   ....[59]....
        /*0a10*/ 	.word	0x0000c320


	//   ....[60]....
        /*0a14*/ 	.word	0x0000c340


	//   ....[61]....
        /*0a18*/ 	.word	0x0000c360


	//   ....[62]....
        /*0a1c*/ 	.word	0x0000c380


	//   ....[63]....
        /*0a20*/ 	.word	0x0000c3a0


	//   ....[64]....
        /*0a24*/ 	.word	0x0000c3c0


	//   ....[65]....
        /*0a28*/ 	.word	0x0000c3e0


	//   ....[66]....
        /*0a2c*/ 	.word	0x0000c400


	//   ....[67]....
        /*0a30*/ 	.word	0x0000c420


	//   ....[68]....
        /*0a34*/ 	.word	0x0000c440


	//   ....[69]....
        /*0a38*/ 	.word	0x0000c460


	//   ....[70]....
        /*0a3c*/ 	.word	0x0000c480


	//   ....[71]....
        /*0a40*/ 	.word	0x0000c4a0


	//   ....[72]....
        /*0a44*/ 	.word	0x0000c4c0


	//   ....[73]....
        /*0a48*/ 	.word	0x0000c4e0


	//   ....[74]....
        /*0a4c*/ 	.word	0x0000c500


	//   ....[75]....
        /*0a50*/ 	.word	0x0000c520


	//   ....[76]....
        /*0a54*/ 	.word	0x0000c540


	//   ....[77]....
        /*0a58*/ 	.word	0x0000c580


	//   ....[78]....
        /*0a5c*/ 	.word	0x0000c5a0


	//   ....[79]....
        /*0a60*/ 	.word	0x0000c5c0


	//   ....[80]....
        /*0a64*/ 	.word	0x0000c5e0


	//   ....[81]....
        /*0a68*/ 	.word	0x0000c600


	//   ....[82]....
        /*0a6c*/ 	.word	0x0000c620


	//   ....[83]....
        /*0a70*/ 	.word	0x0000c630


	//   ....[84]....
        /*0a74*/ 	.word	0x0000c650


	//   ....[85]....
        /*0a78*/ 	.word	0x0000c680


	//   ....[86]....
        /*0a7c*/ 	.word	0x0000c6a0


	//   ....[87]....
        /*0a80*/ 	.word	0x0000c6c0


	//   ....[88]....
        /*0a84*/ 	.word	0x0000c6e0


	//   ....[89]....
        /*0a88*/ 	.word	0x0000c710


	//   ....[90]....
        /*0a8c*/ 	.word	0x0000c740


	//   ....[91]....
        /*0a90*/ 	.word	0x0000c760


	//   ....[92]....
        /*0a94*/ 	.word	0x0000c780


	//   ....[93]....
        /*0a98*/ 	.word	0x0000c7a0


	//   ....[94]....
        /*0a9c*/ 	.word	0x0000c7c0


	//   ....[95]....
        /*0aa0*/ 	.word	0x0000c7e0


	//   ....[96]....
        /*0aa4*/ 	.word	0x0000c800


	//   ....[97]....
        /*0aa8*/ 	.word	0x0000c820


	//   ....[98]....
        /*0aac*/ 	.word	0x0000c840


	//   ....[99]....
        /*0ab0*/ 	.word	0x0000c860


	//   ....[100]....
        /*0ab4*/ 	.word	0x0000c880


	//   ....[101]....
        /*0ab8*/ 	.word	0x0000c8a0


	//   ....[102]....
        /*0abc*/ 	.word	0x0000c8c0


	//   ....[103]....
        /*0ac0*/ 	.word	0x0000c8e0


	//   ....[104]....
        /*0ac4*/ 	.word	0x0000c900


	//   ....[105]....
        /*0ac8*/ 	.word	0x0000c920


	//   ....[106]....
        /*0acc*/ 	.word	0x0000c940


	//   ....[107]....
        /*0ad0*/ 	.word	0x0000c960


	//   ....[108]....
        /*0ad4*/ 	.word	0x0000c980


	//   ....[109]....
        /*0ad8*/ 	.word	0x0000c9a0


	//   ....[110]....
        /*0adc*/ 	.word	0x0000c9c0


	//   ....[111]....
        /*0ae0*/ 	.word	0x0000c9e0


	//   ....[112]....
        /*0ae4*/ 	.word	0x0000ca00


	//   ....[113]....
        /*0ae8*/ 	.word	0x0000ca20


	//   ....[114]....
        /*0aec*/ 	.word	0x0000ca40


	//   ....[115]....
        /*0af0*/ 	.word	0x0000ca60


	//   ....[116]....
        /*0af4*/ 	.word	0x0000ca80


	//   ....[117]....
        /*0af8*/ 	.word	0x0000caa0


	//   ....[118]....
        /*0afc*/ 	.word	0x0000cac0


	//   ....[119]....
        /*0b00*/ 	.word	0x0000cae0


	//   ....[120]....
        /*0b04*/ 	.word	0x0000cb00


	//   ....[121]....
        /*0b08*/ 	.word	0x0000cb20


	//   ....[122]....
        /*0b0c*/ 	.word	0x0000cb40


	//   ....[123]....
        /*0b10*/ 	.word	0x0000cb60


	//   ....[124]....
        /*0b14*/ 	.word	0x0000cb80


	//   ....[125]....
        /*0b18*/ 	.word	0x0000cba0


	//   ....[126]....
        /*0b1c*/ 	.word	0x0000cbc0


	//   ....[127]....
        /*0b20*/ 	.word	0x0000cbe0


	//   ....[128]....
        /*0b24*/ 	.word	0x0000cc00


	//   ....[129]....
        /*0b28*/ 	.word	0x0000cc20


	//   ....[130]....
        /*0b2c*/ 	.word	0x0000cc40


	//   ....[131]....
        /*0b30*/ 	.word	0x0000cc60


	//   ....[132]....
        /*0b34*/ 	.word	0x0000cc80


	//   ....[133]....
        /*0b38*/ 	.word	0x0000cca0


	//   ....[134]....
        /*0b3c*/ 	.word	0x0000ccc0


	//   ....[135]....
        /*0b40*/ 	.word	0x0000cce0


	//   ....[136]....
        /*0b44*/ 	.word	0x0000cd00


	//   ....[137]....
        /*0b48*/ 	.word	0x0000cd20


	//   ....[138]....
        /*0b4c*/ 	.word	0x0000cd40


	//   ....[139]....
        /*0b50*/ 	.word	0x0000cd60


	//   ....[140]....
        /*0b54*/ 	.word	0x0000cd80


	//   ....[141]....
        /*0b58*/ 	.word	0x0000cda0


	//   ....[142]....
        /*0b5c*/ 	.word	0x0000cdc0


	//   ....[143]....
        /*0b60*/ 	.word	0x0000cde0


	//   ....[144]....
        /*0b64*/ 	.word	0x0000ce10


	//   ....[145]....
        /*0b68*/ 	.word	0x0000ce40


	//   ....[146]....
        /*0b6c*/ 	.word	0x0000ce60


	//   ....[147]....
        /*0b70*/ 	.word	0x0000ce80


	//   ....[148]....
        /*0b74*/ 	.word	0x0000cea0


	//   ....[149]....
        /*0b78*/ 	.word	0x0000cec0


	//   ....[150]....
        /*0b7c*/ 	.word	0x0000cee0


	//   ....[151]....
        /*0b80*/ 	.word	0x0000cf00


	//   ....[152]....
        /*0b84*/ 	.word	0x0000cf20


	//   ....[153]....
        /*0b88*/ 	.word	0x0000cf40


	//   ....[154]....
        /*0b8c*/ 	.word	0x0000cf60


	//   ....[155]....
        /*0b90*/ 	.word	0x0000cf80


	//   ....[156]....
        /*0b94*/ 	.word	0x0000cfa0


	//   ....[157]....
        /*0b98*/ 	.word	0x0000cfc0


	//   ....[158]....
        /*0b9c*/ 	.word	0x0000cfe0


	//   ....[159]....
        /*0ba0*/ 	.word	0x0000d000


	//   ....[160]....
        /*0ba4*/ 	.word	0x0000d020


	//   ....[161]....
        /*0ba8*/ 	.word	0x0000d040


	//   ....[162]....
        /*0bac*/ 	.word	0x0000d060


	//   ....[163]....
        /*0bb0*/ 	.word	0x0000d080


	//   ....[164]....
        /*0bb4*/ 	.word	0x0000d0a0


	//   ....[165]....
        /*0bb8*/ 	.word	0x0000d0c0


	//   ....[166]....
        /*0bbc*/ 	.word	0x0000d0e0


	//   ....[167]....
        /*0bc0*/ 	.word	0x0000d100


	//   ....[168]....
        /*0bc4*/ 	.word	0x0000d120


	//   ....[169]....
        /*0bc8*/ 	.word	0x0000d140


	//   ....[170]....
        /*0bcc*/ 	.word	0x0000d160


	//   ....[171]....
        /*0bd0*/ 	.word	0x0000d180


	//   ....[172]....
        /*0bd4*/ 	.word	0x0000d1a0


	//   ....[173]....
        /*0bd8*/ 	.word	0x0000d1c0


	//   ....[174]....
        /*0bdc*/ 	.word	0x0000d1e0


	//   ....[175]....
        /*0be0*/ 	.word	0x0000d200


	//   ....[176]....
        /*0be4*/ 	.word	0x0000d220


	//   ....[177]....
        /*0be8*/ 	.word	0x0000d240


	//   ....[178]....
        /*0bec*/ 	.word	0x0000d260


	//   ....[179]....
        /*0bf0*/ 	.word	0x0000d280


	//   ....[180]....
        /*0bf4*/ 	.word	0x0000d2a0


	//   ....[181]....
        /*0bf8*/ 	.word	0x0000d2c0


	//   ....[182]....
        /*0bfc*/ 	.word	0x0000d2e0


	//   ....[183]....
        /*0c00*/ 	.word	0x0000d300


	//   ....[184]....
        /*0c04*/ 	.word	0x0000d320


	//   ....[185]....
        /*0c08*/ 	.word	0x0000d350


	//   ....[186]....
        /*0c0c*/ 	.word	0x0000d370


	//   ....[187]....
        /*0c10*/ 	.word	0x0000d390


	//   ....[188]....
        /*0c14*/ 	.word	0x0000d3b0


	//   ....[189]....
        /*0c18*/ 	.word	0x0000d3d0


	//   ....[190]....
        /*0c1c*/ 	.word	0x0000d3f0


	//   ....[191]....
        /*0c20*/ 	.word	0x0000d410


	//   ....[192]....
        /*0c24*/ 	.word	0x0000d440


	//   ....[193]....
        /*0c28*/ 	.word	0x0000d460


	//   ....[194]....
        /*0c2c*/ 	.word	0x0000d480


	//   ....[195]....
        /*0c30*/ 	.word	0x0000d4a0


	//   ....[196]....
        /*0c34*/ 	.word	0x0000d4c0


	//   ....[197]....
        /*0c38*/ 	.word	0x0000d4e0


	//   ....[198]....
        /*0c3c*/ 	.word	0x0000d500


	//   ....[199]....
        /*0c40*/ 	.word	0x0000d520


	//   ....[200]....
        /*0c44*/ 	.word	0x0000d540


	//   ....[201]....
        /*0c48*/ 	.word	0x0000d560


	//   ....[202]....
        /*0c4c*/ 	.word	0x0000d580


	//   ....[203]....
        /*0c50*/ 	.word	0x0000d5a0


	//   ....[204]....
        /*0c54*/ 	.word	0x0000d5c0


	//   ....[205]....
        /*0c58*/ 	.word	0x0000d5e0


	//   ....[206]....
        /*0c5c*/ 	.word	0x0000d600


	//   ....[207]....
        /*0c60*/ 	.word	0x0000d620


	//----- nvinfo : EIATTR_EXIT_INSTR_OFFSETS
	.align		4
.L_30525:
        /*0c64*/ 	.byte	0x04, 0x1c
        /*0c66*/ 	.short	(.L_30527 - .L_30526)


	//   ....[0]....
.L_30526:
        /*0c68*/ 	.word	0x000000e0


	//   ....[1]....
        /*0c6c*/ 	.word	0x0000f210


	//   ....[2]....
        /*0c70*/ 	.word	0x0000f220


	//   ....[3]....
        /*0c74*/ 	.word	0x00010b60


	//----- nvinfo : EIATTR_CRS_STACK_SIZE
	.align		4
.L_30527:
        /*0c78*/ 	.byte	0x04, 0x1e
        /*0c7a*/ 	.short	(.L_30529 - .L_30528)
.L_30528:
        /*0c7c*/ 	.word	0x00000000


	//----- nvinfo : EIATTR_CBANK_PARAM_SIZE
	.align		4
.L_30529:
        /*0c80*/ 	.byte	0x03, 0x19
        /*0c82*/ 	.short	0x008c


	//----- nvinfo : EIATTR_PARAM_CBANK
	.align		4
        /*0c84*/ 	.byte	0x04, 0x0a
        /*0c86*/ 	.short	(.L_30531 - .L_30530)
	.align		4
.L_30530:
        /*0c88*/ 	.word	index@(.nv.constant0._ZN4vllm25paged_attention_v2_kernelIffLi256ELi32ELi128ELNS_18Fp8KVCacheDataTypeE0ELb1ELi512EEEvPfS2_PT_PKS3_PKT0_S9_ifPKiSB_iPKfiiiSD_SD_iiiii)
        /*0c8c*/ 	.short	0x0210
        /*0c8e*/ 	.short	0x008c


	//----- nvinfo : EIATTR_SW_WAR
	.align		4
.L_30531:
        /*0c90*/ 	.byte	0x04, 0x36
        /*0c92*/ 	.short	(.L_30533 - .L_30532)
.L_30532:
        /*0c94*/ 	.word	0x00000008
.L_30533:


//--------------------- .nv.info._ZN4vllm25paged_attention_v2_kernelIffLi192ELi32ELi128ELNS_18Fp8KVCacheDataTypeE0ELb1ELi512EEEvPfS2_PT_PKS3_PKT0_S9_ifPKiSB_iPKfiiiSD_SD_iiiii --------------------------
	.section	.nv.info._ZN4vllm25paged_attention_v2_kernelIffLi192ELi32ELi128ELNS_18Fp8KVCacheDataTypeE0ELb1ELi512EEEvPfS2_PT_PKS3_PKT0_S9_ifPKiSB_iPKfiiiSD_SD_iiiii,"",@"SHT_CUDA_INFO"
	.sectionflags	@""
	.align	4


	//----- nvinfo : EIATTR_CUDA_API_VERSION
	.align		4
        /*0000*/ 	.byte	0x04, 0x37
        /*0002*/ 	.short	(.L_30535 - .L_30534)
.L_30534:
        /*0004*/ 	.word	0x00000082


	//----- nvinfo : EIATTR_KPARAM_INFO
	.align		4
.L_30535:
        /*0008*/ 	.byte	0x04, 0x17
        /*000a*/ 	.short	(.L_30537 - .L_30536)
.L_30536:
        /*000c*/ 	.word	0x00000000
        /*0010*/ 	.short	0x0015
        /*0012*/ 	.short	0x0088
        /*0014*/ 	.byte	0x00, 0xf0, 0x11, 0x00


	//----- nvinfo : EIATTR_KPARAM_INFO
	.align		4
.L_30537:
        /*0018*/ 	.byte	0x04, 0x17
        /*001a*/ 	.short	(.L_30539 - .L_30538)
.L_30538:
        /*001c*/ 	.word	0x00000000
        /*0020*/ 	.short	0x0014
        /*0022*/ 	.short	0x0084
        /*0024*/ 	.byte	0x00, 0xf0, 0x11, 0x00


	//----- nvinfo : EIATTR_KPARAM_INFO
	.align		4
.L_30539:
        /*0028*/ 	.byte	0x04, 0x17
        /*002a*/ 	.short	(.L_30541 - .L_30540)
.L_30540:
        /*002c*/ 	.word	0x00000000
        /*0030*/ 	.short	0x0013
        /*0032*/ 	.short	0x0080
        /*0034*/ 	.byte	0x00, 0xf0, 0x11, 0x00


	//----- nvinfo : EIATTR_KPARAM_INFO
	.align		4
.L_30541:
        /*0038*/ 	.byte	0x04, 0x17
        /*003a*/ 	.short	(.L_30543 - .L_30542)
.L_30542:
        /*003c*/ 	.word	0x00000000
        /*0040*/ 	.short	0x0012
        /*0042*/ 	.short	0x007c
        /*0044*/ 	.byte	0x00, 0xf0, 0x11, 0x00


	//----- nvinfo : EIATTR_KPARAM_INFO
	.align		4
.L_30543:
        /*0048*/ 	.byte	0x04, 0x17
        /*004a*/ 	.short	(.L_30545 - .L_30544)
.L_30544:
        /*004c*/ 	.word	0x00000000
        /*0050*/ 	.short	0x0011
        /*0052*/ 	.short	0x0078
        /*0054*/ 	.byte	0x00, 0xf0, 0x11, 0x00


	//----- nvinfo : EIATTR_KPARAM_INFO
	.align		4
.L_30545:
        /*0058*/ 	.byte	0x04, 0x17
        /*005a*/ 	.short	(.L_30547 - .L_30546)
.L_30546:
        /*005c*/ 	.word	0x00000000
        /*0060*/ 	.short	0x0010
        /*0062*/ 	.short	0x0070
        /*0064*/ 	.byte	0x00, 0xf0, 0x21, 0x00


	//----- nvinfo : EIATTR_KPARAM_INFO
	.align		4
.L_30547:
        /*0068*/ 	.byte	0x04, 0x17
        /*006a*/ 	.short	(.L_30549 - .L_30548)
.L_30548:
        /*006c*/ 	.word	0x00000000
        /*0070*/ 	.short	0x000f
        /*0072*/ 	.short	0x0068
        /*0074*/ 	.byte	0x00, 0xf0, 0x21, 0x00


	//----- nvinfo : EIATTR_KPARAM_INFO
	.align		4
.L_30549:
        /*0078*/ 	.byte	0x04, 0x17
        /*007a*/ 	.short	(.L_30551 - .L_30550)
.L_30550:
        /*007c*/ 	.word	0x00000000
        /*0080*/ 	.short	0x000e
        /*0082*/ 	.short	0x0060
        /*0084*/ 	.byte	0x00, 0xf0, 0x11, 0x00


	//----- nvinfo : EIATTR_KPARAM_INFO
	.align		4
.L_30551:
        /*0088*/ 	.byte	0x04, 0x17
        /*008a*/ 	.short	(.L_30553 - .L_30552)
.L_30552:
        /*008c*/ 	.word	0x00000000
        /*0090*/ 	.short	0x000d
        /*0092*/ 	.short	0x005c
        /*0094*/ 	.byte	0x00, 0xf0, 0x11, 0x00


	//----- nvinfo : EIATTR_KPARAM_INFO
	.align		4
.L_30553:
        /*0098*/ 	.byte	0x04, 0x17
        /*009a*/ 	.short	(.L_30555 - .L_30554)
.L_30554:
        /*009c*/ 	.word	0x00000000
        /*00a0*/ 	.short	0x000c
        /*00a2*/ 	.short	0x0058
        /*00a4*/ 	.byte	0x00, 0xf0, 0x11, 0x00


	//----- nvinfo : EIATTR_KPARAM_INFO
	.align		4
.L_30555:
        /*00a8*/ 	.byte	0x04, 0x17
        /*00aa*/ 	.short	(.L_30557 - .L_30556)
.L_30556:
        /*00ac*/ 	.word	0x00000000
        /*00b0*/ 	.short	0x000b
        /*00b2*/ 	.short	0x0050
        /*00b4*/ 	.byte	0x00, 0xf0, 0x21, 0x00


	//----- nvinfo : EIATTR_KPARAM_INFO
	.align		4
.L_30557:
        /*00b8*/ 	.byte	0x04, 0x17
        /*00ba*/ 	.short	(.L_30559 - .L_30558)
.L_30558:
        /*00bc*/ 	.word	0x00000000
        /*00c0*/ 	.short	0x000a
        /*00c2*/ 	.short	0x0048
        /*00c4*/ 	.byte	0x00, 0xf0, 0x11, 0x00


	//----- nvinfo : EIATTR_KPARAM_INFO
	.align		4
.L_30559:
        /*00c8*/ 	.byte	0x04, 0x17
        /*00ca*/ 	.short	(.L_30561 - .L_30560)
.L_30560:
        /*00cc*/ 	.word	0x00000000
        /*00d0*/ 	.short	0x0009
        /*00d2*/ 	.short	0x0040
        /*00d4*/ 	.byte	0x00, 0xf0, 0x21, 0x00


	//----- nvinfo : EIATTR_KPARAM_INFO
	.align		4
.L_30561:
        /*00d8*/ 	.byte	0x04, 0x17
        /*00da*/ 	.short	(.L_30563 - .L_30562)
.L_30562:
        /*00dc*/ 	.word	0x00000000
        /*00e0*/ 	.short	0x0008
        /*00e2*/ 	.short	0x0038
        /*00e4*/ 	.byte	0x00, 0xf0, 0x21, 0x00


	//----- nvinfo : EIATTR_KPARAM_INFO
	.align		4
.L_30563:
        /*00e8*/ 	.byte	0x04, 0x17
        /*00ea*/ 	.short	(.L_30565 - .L_30564)
.L_30564:
        /*00ec*/ 	.word	0x00000000
        /*00f0*/ 	.short	0x0007
        /*00f2*/ 	.short	0x0034
        /*00f4*/ 	.byte	0x00, 0xf0, 0x11, 0x00


	//----- nvinfo : EIATTR_KPARAM_INFO
	.align		4
.L_30565:
        /*00f8*/ 	.byte	0x04, 0x17
        /*00fa*/ 	.short	(.L_30567 - .L_30566)
.L_30566:
        /*00fc*/ 	.word	0x00000000
        /*0100*/ 	.short	0x0006
        /*0102*/ 	.short	0x0030
        /*0104*/ 	.byte	0x00, 0xf0, 0x11, 0x00


	//----- nvinfo : EIATTR_KPARAM_INFO
	.align		4
.L_30567:
        /*0108*/ 	.byte	0x04, 0x17
        /*010a*/ 	.short	(.L_30569 - .L_30568)
.L_30568:
        /*010c*/ 	.word	0x00000000
        /*0110*/ 	.short	0x0005
        /*0112*/ 	.short	0x0028
        /*0114*/ 	.byte	0x00, 0xf0, 0x21, 0x00


	//----- nvinfo : EIATTR_KPARAM_INFO
	.align		4
.L_30569:
        /*0118*/ 	.byte	0x04, 0x17
        /*011a*/ 	.short	(.L_30571 - .L_30570)
.L_30570:
        /*011c*/ 	.word	0x00000000
        /*0120*/ 	.short	0x0004
        /*0122*/ 	.short	0x0020
        /*0124*/ 	.byte	0x00, 0xf0, 0x21, 0x00


	//----- nvinfo : EIATTR_KPARAM_INFO
	.align		4
.L_30571:
        /*0128*/ 	.byte	0x04, 0x17
        /*012a*/ 	.short	(.L_30573 - .L_30572)
.L_30572:
        /*012c*/ 	.word	0x00000000
        /*0130*/ 	.short	0x0003
        /*0132*/ 	.short	0x0018
        /*0134*/ 	.byte	0x00, 0xf0, 0x21, 0x00


	//----- nvinfo : EIATTR_KPARAM_INFO
	.align		4
.L_30573:
        /*0138*/ 	.byte	0x04, 0x17
        /*013a*/ 	.short	(.L_30575 - .L_30574)
.L_30574:
        /*013c*/ 	.word	0x00000000
        /*0140*/ 	.short	0x0002
        /*0142*/ 	.short	0x0010
        /*0144*/ 	.byte	0x00, 0xf0, 0x21, 0x00


	//----- nvinfo : EIATTR_KPARAM_INFO
	.align		4
.L_30575:
        /*0148*/ 	.byte	0x04, 0x17
        /*014a*/ 	.short	(.L_30577 - .L_30576)
.L_30576:
        /*014c*/ 	.word	0x00000000
        /*0150*/ 	.short	0x0001
        /*0152*/ 	.short	0x0008
        /*0154*/ 	.byte	0x00, 0xf0, 0x21, 0x00


	//----- nvinfo : EIATTR_KPARAM_INFO
	.align		4
.L_30577:
        /*0158*/ 	.byte	0x04, 0x17
        /*015a*/ 	.short	(.L_30579 - .L_30578)
.L_30578:
        /*015c*/ 	.word	0x00000000
        /*0160*/ 	.short	0x0000
        /*0162*/ 	.short	0x0000
        /*0164*/ 	.byte	0x00, 0xf0, 0x21, 0x00


	//----- nvinfo : EIATTR_SPARSE_MMA_MASK
	.align		4
.L_30579:
        /*0168*/ 	.byte	0x03, 0x50
        /*016a*/ 	.short	0x0000


	//----- nvinfo : EIATTR_MAXREG_COUNT
	.align		4
        /*016c*/ 	.byte	0x03, 0x1b
        /*016e*/ 	.short	0x00ff


	//----- nvinfo : EIATTR_NUM_BARRIERS
	.align		4
        /*0170*/ 	.byte	0x02, 0x4c
        /*0172*/ 	.byte	0x01
	.zero		1


	//----- nvinfo : EIATTR_MERCURY_ISA_VERSION
	.align		4
        /*0174*/ 	.byte	0x03, 0x5f
        /*0176*/ 	.short	0x0101


	//----- nvinfo : EIATTR_COOP_GROUP_MASK_REGIDS
	.align		4
        /*0178*/ 	.byte	0x04, 0x29
        /*017a*/ 	.short	(.L_30581 - .L_30580)


	//   ....[0]....
.L_30580:
        /*017c*/ 	.word	0xffffffff


	//   ....[1]....
        /*0180*/ 	.word	0xffffffff


	//   ....[2]....
        /*0184*/ 	.word	0xffffffff


	//   ....[3]....
        /*0188*/ 	.word	0xffffffff


	//   ....[4]....
        /*018c*/ 	.word	0xffffffff


	//   ....[5]....
        /*0190*/ 	.word	0xffffffff


	//   ....[6]....
        /*0194*/ 	.word	0xffffffff


	//   ....[7]....
        /*0198*/ 	.word	0xffffffff


	//   ....[8]....
        /*019c*/ 	.word	0xffffffff


	//   ....[9]....
        /*01a0*/ 	.word	0xffffffff


	//   ....[10]....
        /*01a4*/ 	.word	0xffffffff


	//   ....[11]....
        /*01a8*/ 	.word	0xffffffff


	//   ....[12]....
        /*01ac*/ 	.word	0xffffffff


	//   ....[13]....
        /*01b0*/ 	.word	0xffffffff


	//   ....[14]....
        /*01b4*/ 	.word	0xffffffff


	//   ....[15]....
        /*01b8*/ 	.word	0xffffffff


	//   ....[16]....
        /*01bc*/ 	.word	0xffffffff


	//   ....[17]....
        /*01c0*/ 	.word	0xffffffff


	//   ....[18]....
        /*01c4*/ 	.word	0xffffffff


	//   ....[19]....
        /*01c8*/ 	.word	0xffffffff


	//   ....[20]....
        /*01cc*/ 	.word	0xffffffff


	//   ....[21]....
        /*01d0*/ 	.word	0xffffffff


	//   ....[22]....
        /*01d4*/ 	.word	0xffffffff


	//   ....[23]....
        /*01d8*/ 	.word	0xffffffff


	//   ....[24]....
        /*01dc*/ 	.word	0xffffffff


	//   ....[25]....
        /*01e0*/ 	.word	0xffffffff


	//   ....[26]....
        /*01e4*/ 	.word	0xffffffff


	//   ....[27]....
        /*01e8*/ 	.word	0xffffffff


	//   ....[28]....
        /*01ec*/ 	.word	0xffffffff


	//   ....[29]....
        /*01f0*/ 	.word	0xffffffff


	//   ....[30]....
        /*01f4*/ 	.word	0xffffffff


	//   ....[31]....
        /*01f8*/ 	.word	0xffffffff


	//   ....[32]....
        /*01fc*/ 	.word	0xffffffff


	//   ....[33]....
        /*0200*/ 	.word	0xffffffff


	//   ....[34]....
        /*0204*/ 	.word	0xffffffff


	//   ....[35]....
        /*0208*/ 	.word	0xffffffff


	//   ....[36]....
        /*020c*/ 	.word	0xffffffff


	//   ....[37]....
        /*0210*/ 	.word	0xffffffff


	//   ....[38]....
        /*0214*/ 	.word	0xffffffff


	//   ....[39]....
        /*0218*/ 	.word	0xffffffff


	//   ....[40]....
        /*021c*/ 	.word	0xffffffff


	//   ....[41]....
        /*0220*/ 	.word	0xffffffff


	//   ....[42]....
        /*0224*/ 	.word	0xffffffff


	//   ....[43]....
        /*0228*/ 	.word	0xffffffff


	//   ....[44]....
        /*022c*/ 	.word	0xffffffff


	//   ....[45]....
        /*0230*/ 	.word	0xffffffff


	//   ....[46]....
        /*0234*/ 	.word	0xffffffff


	//   ....[47]....
        /*0238*/ 	.word	0xffffffff


	//   ....[48]....
        /*023c*/ 	.word	0xffffffff


	//   ....[49]....
        /*0240*/ 	.word	0xffffffff


	//   ....[50]....
        /*0244*/ 	.word	0xffffffff


	//   ....[51]....
        /*0248*/ 	.word	0xffffffff


	//   ....[52]....
        /*024c*/ 	.word	0xffffffff


	//   ....[53]....
        /*0250*/ 	.word	0xffffffff


	//   ....[54]....
        /*0254*/ 	.word	0xffffffff


	//   ....[55]....
        /*0258*/ 	.word	0xffffffff


	//   ....[56]....
        /*025c*/ 	.word	0xffffffff


	//   ....[57]....
        /*0260*/ 	.word	0xffffffff


	//   ....[58]....
        /*0264*/ 	.word	0xffffffff


	//   ....[59]....
        /*0268*/ 	.word	0xffffffff


	//   ....[60]....
        /*026c*/ 	.word	0xffffffff


	//   ....[61]....
        /*0270*/ 	.word	0xffffffff


	//   ....[62]....
        /*0274*/ 	.word	0xffffffff


	//   ....[63]....
        /*0278*/ 	.word	0xffffffff


	//   ....[64]....
        /*027c*/ 	.word	0xffffffff


	//   ....[65]....
        /*0280*/ 	.word	0xffffffff


	//   ....[66]....
        /*0284*/ 	.word	0xffffffff


	//   ....[67]....
        /*0288*/ 	.word	0xffffffff


	//   ....[68]....
        /*028c*/ 	.word	0xffffffff


	//   ....[69]....
        /*0290*/ 	.word	0xffffffff


	//   ....[70]....
        /*0294*/ 	.word	0xffffffff


	//   ....[71]....
        /*0298*/ 	.word	0xffffffff


	//   ....[72]....
        /*029c*/ 	.word	0xffffffff


	//   ....[73]....
        /*02a0*/ 	.word	0xffffffff


	//   ....[74]....
        /*02a4*/ 	.word	0xffffffff


	//   ....[75]....
        /*02a8*/ 	.word	0xffffffff


	//   ....[76]....
        /*02ac*/ 	.word	0xffffffff


	//   ....[77]....
        /*02b0*/ 	.word	0xffffffff


	//   ....[78]....
        /*02b4*/ 	.word	0xffffffff


	//   ....[79]....
        /*02b8*/ 	.word	0xffffffff


	//   ....[80]....
        /*02bc*/ 	.word	0xffffffff


	//   ....[81]....
        /*02c0*/ 	.word	0xffffffff


	//   ....[82]....
        /*02c4*/ 	.word	0xffffffff


	//   ....[83]....
        /*02c8*/ 	.word	0xffffffff


	//   ....[84]....
        /*02cc*/ 	.word	0xffffffff


	//   ....[85]....
        /*02d0*/ 	.word	0xffffffff


	//   ....[86]....
        /*02d4*/ 	.word	0xffffffff


	//   ....[87]....
        /*02d8*/ 	.word	0xffffffff


	//   ....[88]....
        /*02dc*/ 	.word	0xffffffff


	//   ....[89]....
        /*02e0*/ 	.word	0xffffffff


	//   ....[90]....
        /*02e4*/ 	.word	0xffffffff


	//   ....[91]....
        /*02e8*/ 	.word	0xffffffff


	//   ....[92]....
        /*02ec*/ 	.word	0xffffffff


	//   ....[93]....
        /*02f0*/ 	.word	0xffffffff


	//   ....[94]....
        /*02f4*/ 	.word	0xffffffff


	//   ....[95]....
        /*02f8*/ 	.word	0xffffffff


	//   ....[96]....
        /*02fc*/ 	.word	0xffffffff


	//   ....[97]....
        /*0300*/ 	.word	0xffffffff


	//   ....[98]....
        /*0304*/ 	.word	0xffffffff


	//   ....[99]....
        /*0308*/ 	.word	0xffffffff


	//   ....[100]....
        /*030c*/ 	.word	0xffffffff


	//   ....[101]....
        /*0310*/ 	.word	0xffffffff


	//   ....[102]....
        /*0314*/ 	.word	0xffffffff


	//   ....[103]....
        /*0318*/ 	.word	0xffffffff


	//   ....[104]....
        /*031c*/ 	.word	0xffffffff


	//   ....[105]....
        /*0320*/ 	.word	0xffffffff


	//   ....[106]....
        /*0324*/ 	.word	0xffffffff


	//   ....[107]....
        /*0328*/ 	.word	0xffffffff


	//   ....[108]....
        /*032c*/ 	.word	0xffffffff


	//   ....[109]....
        /*0330*/ 	.word	0xffffffff


	//   ....[110]....
        /*0334*/ 	.word	0xffffffff


	//   ....[111]....
        /*0338*/ 	.word	0xffffffff


	//   ....[112]....
        /*033c*/ 	.word	0xffffffff


	//   ....[113]....
        /*0340*/ 	.word	0xffffffff


	//   ....[114]....
        /*0344*/ 	.word	0xffffffff


	//   ....[115]....
        /*0348*/ 	.word	0xffffffff


	//   ....[116]....
        /*034c*/ 	.word	0xffffffff


	//   ....[117]....
        /*0350*/ 	.word	0xffffffff


	//   ....[118]....
        /*0354*/ 	.word	0xffffffff


	//   ....[119]....
        /*0358*/ 	.word	0xffffffff


	//   ....[120]....
        /*035c*/ 	.word	0xffffffff


	//   ....[121]....
        /*0360*/ 	.word	0xffffffff


	//   ....[122]....
        /*0364*/ 	.word	0xffffffff


	//   ....[123]....
        /*0368*/ 	.word	0xffffffff


	//   ....[124]....
        /*036c*/ 	.word	0xffffffff


	//   ....[125]....
        /*0370*/ 	.word	0xffffffff


	//   ....[126]....
        /*0374*/ 	.word	0xffffffff


	//   ....[127]....
        /*0378*/ 	.word	0xffffffff


	//   ....[128]....
        /*037c*/ 	.word	0xffffffff


	//   ....[129]....
        /*0380*/ 	.word	0xffffffff


	//   ....[130]....
        /*0384*/ 	.word	0xffffffff


	//   ....[131]....
        /*0388*/ 	.word	0xffffffff


	//   ....[132]....
        /*038c*/ 	.word	0xffffffff


	//   ....[133]....
        /*0390*/ 	.word	0xffffffff


	//   ....[134]....
        /*0394*/ 	.word	0xffffffff


	//   ....[135]....
        /*0398*/ 	.word	0xffffffff


	//   ....[136]....
        /*039c*/ 	.word	0xffffffff


	//   ....[137]....
        /*03a0*/ 	.word	0xffffffff


	//   ....[138]....
        /*03a4*/ 	.word	0xffffffff


	//   ....[139]....
        /*03a8*/ 	.word	0xffffffff


	//   ....[140]....
        /*03ac*/ 	.word	0xffffffff


	//   ....[141]....
        /*03b0*/ 	.word	0xffffffff


	//   ....[142]....
        /*03b4*/ 	.word	0xffffffff


	//   ....[143]....
        /*03b8*/ 	.word	0xffffffff


	//   ....[144]....
        /*03bc*/ 	.word	0xffffffff


	//   ....[145]....
        /*03c0*/ 	.word	0xffffffff


	//   ....[146]....
        /*03c4*/ 	.word	0xffffffff


	//   ....[147]....
        /*03c8*/ 	.word	0xffffffff


	//   ....[148]....
        /*03cc*/ 	.word	0xffffffff


	//   ....[149]....
        /*03d0*/ 	.word	0xffffffff


	//   ....[150]....
        /*03d4*/ 	.word	0xffffffff


	//   ....[151]....
        /*03d8*/ 	.word	0xffffffff


	//   ....[152]....
        /*03dc*/ 	.word	0xffffffff


	//   ....[153]....
        /*03e0*/ 	.word	0xffffffff


	//   ....[154]....
        /*03e4*/ 	.word	0xffffffff


	//   ....[155]....
        /*03e8*/ 	.word	0xffffffff


	//   ....[156]....
        /*03ec*/ 	.word	0xffffffff


	//   ....[157]....
        /*03f0*/ 	.word	0xffffffff


	//   ....[158]....
        /*03f4*/ 	.word	0xffffffff


	//   ....[159]....
        /*03f8*/ 	.word	0xffffffff


	//----- nvinfo : EIATTR_COOP_GROUP_INSTR_OFFSETS
	.align		4
.L_30581:
        /*03fc*/ 	.byte	0x04, 0x28
        /*03fe*/ 	.short	(.L_30583 - .L_30582)


	//   ....[0]....
.L_30582:
        /*0400*/ 	.word	0x00003b30


	//   ....[1]....
        /*0404*/ 	.word	0x00003ba0


	//   ....[2]....
        /*0408*/ 	.word	0x00003bf0


	//   ....[3]....
        /*040c*/ 	.word	0x00003c20


	//   ....[4]....
        /*0410*/ 	.word	0x00003c40


	//   ....[5]....
        /*0414*/ 	.word	0x00003e10


	//   ....[6]....
        /*0418*/ 	.word	0x00003e40


	//   ....[7]....
        /*041c*/ 	.word	0x00003e60


	//   ....[8]....
        /*0420*/ 	.word	0x000042c0


	//   ....[9]....
        /*0424*/ 	.word	0x00004340


	//   ....[10]....
        /*0428*/ 	.word	0x00004390


	//   ....[11]....
        /*042c*/ 	.word	0x000043f0


	//   ....[12]....
        /*0430*/ 	.word	0x00004430


	//   ....[13]....
        /*0434*/ 	.word	0x00004480


	//   ....[14]....
        /*0438*/ 	.word	0x000044a0


	//   ....[15]....
        /*043c*/ 	.word	0x000044c0


	//   ....[16]....
        /*0440*/ 	.word	0x000092d0


	//   ....[17]....
        /*0444*/ 	.word	0x00009300


	//   ....[18]....
        /*0448*/ 	.word	0x00009310


	//   ....[19]....
        /*044c*/ 	.word	0x00009320


	//   ....[20]....
        /*0450*/ 	.word	0x00009330


	//   ....[21]....
        /*0454*/ 	.word	0x00009340


	//   ....[22]....
        /*0458*/ 	.word	0x00009360


	//   ....[23]....
        /*045c*/ 	.word	0x00009380


	//   ....[24]....
        /*0460*/ 	.word	0x000093a0


	//   ....[25]....
        /*0464*/ 	.word	0x000093c0


	//   ....[26]....
        /*0468*/ 	.word	0x000093e0


	//   ....[27]....
        /*046c*/ 	.word	0x00009400


	//   ....[28]....
        /*0470*/ 	.word	0x00009410


	//   ....[29]....
        /*0474*/ 	.word	0x00009450


	//   ....[30]....
        /*0478*/ 	.word	0x00009470


	//   ....[31]....
        /*047c*/ 	.word	0x00009490


	//   ....[32]....
        /*0480*/ 	.word	0x000094b0


	//   ....[33]....
        /*0484*/ 	.word	0x000094d0


	//   ....[34]....
        /*0488*/ 	.word	0x000094f0


	//   ....[35]....
        /*048c*/ 	.word	0x00009500


	//   ....[36]....
        /*0490*/ 	.word	0x00009520


	//   ....[37]....
        /*0494*/ 	.word	0x00009540


	//   ....[38]....
        /*0498*/ 	.word	0x00009560


	//   ....[39]....
        /*049c*/ 	.word	0x00009590


	//   ....[40]....
        /*04a0*/ 	.word	0x000095c0


	//   ....[41]....
        /*04a4*/ 	.word	0x000095e0


	//   ....[42]....
        /*04a8*/ 	.word	0x00009600


	//   ....[43]....
        /*04ac*/ 	.word	0x00009620


	//   ....[44]....
        /*04b0*/ 	.word	0x00009640


	//   ....[45]....
        /*04b4*/ 	.word	0x00009660


	//   ....[46]....
        /*04b8*/ 	.word	0x00009680


	//   ....[47]....
        /*04bc*/ 	.word	0x000096a0


	//   ....[48]....
        /*04c0*/ 	.word	0x000096c0


	//   ....[49]....
        /*04c4*/ 	.word	0x000096e0


	//   ....[50]....
        /*04c8*/ 	.word	0x00009700


	//   ....[51]....
        /*04cc*/ 	.word	0x00009720


	//   ....[52]....
        /*04d0*/ 	.word	0x00009740


	//   ....[53]....
        /*04d4*/ 	.word	0x00009760


	//   ....[54]....
        /*04d8*/ 	.word	0x00009780


	//   ....[55]....
        /*04dc*/ 	.word	0x000097a0


	//   ....[56]....
        /*04e0*/ 	.word	0x000097c0


	//   ....[57]....
        /*04e4*/ 	.word	0x000097e0


	//   ....[58]....
        /*04e8*/ 	.word	0x00009800


	//   ....[59]....
        /*04ec*/ 	.word	0x00009820


	//   ....[60]....
        /*04f0*/ 	.word	0x00009840


	//   ....[61]....
        /*04f4*/ 	.word	0x00009860


	//   ....[62]....
        /*04f8*/ 	.word	0x00009880


	//   ....[63]....
        /*04fc*/ 	.word	0x000098a0


	//   ....[64]....
        /*0500*/ 	.word	0x000098c0


	//   ....[65]....
        /*0504*/ 	.word	0x000098e0


	//   ....[66]....
        /*0508*/ 	.word	0x00009900


	//   ....[67]....
        /*050c*/ 	.word	0x00009920


	//   ....[68]....
        /*0510*/ 	.word	0x00009940


	//   ....[69]....
        /*0514*/ 	.word	0x00009960


	//   ....[70]....
        /*0518*/ 	.word	0x00009980


	//   ....[71]....
        /*051c*/ 	.word	0x000099a0


	//   ....[72]....
        /*0520*/ 	.word	0x000099c0


	//   ....[73]....
        /*0524*/ 	.word	0x000099e0


	//   ....[74]....
        /*0528*/ 	.word	0x00009a00


	//   ....[75]....
        /*052c*/ 	.word	0x00009a20


	//   ....[76]....
        /*0530*/ 	.word	0x00009a40


	//   ....[77]....
        /*0534*/ 	.word	0x00009a60


	//   ....[78]....
        /*0538*/ 	.word	0x00009a80


	//   ....[79]....
        /*053c*/ 	.word	0x00009aa0


	//   ....[80]....
        /*0540*/ 	.word	0x00009ac0


	//   ....[81]....
        /*0544*/ 	.word	0x00009ae0


	//   ....[82]....
        /*0548*/ 	.word	0x00009b00


	//   ....[83]....
        /*054c*/ 	.word	0x00009b20


	//   ....[84]....
        /*0550*/ 	.word	0x00009b40


	//   ....[85]....
        /*0554*/ 	.word	0x00009b60


	//   ....[86]....
        /*0558*/ 	.word	0x00009b80


	//   ....[87]....
        /*055c*/ 	.word	0x00009ba0


	//   ....[88]....
        /*0560*/ 	.word	0x00009bc0


	//   ....[89]....
        /*0564*/ 	.word	0x00009be0


	//   ....[90]....
        /*0568*/ 	.word	0x00009c00


	//   ....[91]....
        /*056c*/ 	.word	0x00009c20


	//   ....[92]....
        /*0570*/ 	.word	0x00009c40


	//   ....[93]....
        /*0574*/ 	.word	0x00009c60


	//   ....[94]....
        /*0578*/ 	.word	0x00009c80


	//   ....[95]....
        /*057c*/ 	.word	0x00009ca0


	//   ....[96]....
        /*0580*/ 	.word	0x00009cc0


	//   ....[97]....
        /*0584*/ 	.word	0x00009ce0


	//   ....[98]....
        /*0588*/ 	.word	0x00009d00


	//   ....[99]....
        /*058c*/ 	.word	0x00009d20


	//   ....[100]....
        /*0590*/ 	.word	0x00009d40


	//   ....[101]....
        /*0594*/ 	.word	0x00009d60


	//   ....[102]....
        /*0598*/ 	.word	0x00009d80


	//   ....[103]....
        /*059c*/ 	.word	0x00009da0


	//   ....[104]....
        /*05a0*/ 	.word	0x00009dc0


	//   ....[105]....
        /*05a4*/ 	.word	0x00009de0


	//   ....[106]....
        /*05a8*/ 	.word	0x00009e00


	//   ....[107]....
        /*05ac*/ 	.word	0x00009e20


	//   ....[108]....
        /*05b0*/ 	.word	0x00009e40


	//   ....[109]....
        /*05b4*/ 	.word	0x00009e60


	//   ....[110]....
        /*05b8*/ 	.word	0x00009e80


	//   ....[111]....
        /*05bc*/ 	.word	0x00009ea0


	//   ....[112]....
        /*05c0*/ 	.word	0x00009ec0


	//   ....[113]....
        /*05c4*/ 	.word	0x00009ee0


	//   ....[114]....
        /*05c8*/ 	.word	0x00009f00


	//   ....[115]....
        /*05cc*/ 	.word	0x00009f20


	//   ....[116]....
        /*05d0*/ 	.word	0x00009f40


	//   ....[117]....
        /*05d4*/ 	.word	0x00009f60


	//   ....[118]....
        /*05d8*/ 	.word	0x00009f80


	//   ....[119]....
        /*05dc*/ 	.word	0x00009fa0


	//   ....[120]....
        /*05e0*/ 	.word	0x00009fc0


	//   ....[121]....
        /*05e4*/ 	.word	0x00009fe0


	//   ....[122]....
        /*05e8*/ 	.word	0x0000a000


	//   ....[123]....
        /*05ec*/ 	.word	0x0000a020


	//   ....[124]....
        /*05f0*/ 	.word	0x0000a040


	//   ....[125]....
        /*05f4*/ 	.word	0x0000a060


	//   ....[126]....
        /*05f8*/ 	.word	0x0000a080


	//   ....[127]....
        /*05fc*/ 	.word	0x0000a0a0


	//   ....[128]....
        /*0600*/ 	.word	0x0000a0c0


	//   ....[129]....
        /*0604*/ 	.word	0x0000a0e0


	//   ....[130]....
        /*0608*/ 	.word	0x0000a100


	//   ....[131]....
        /*060c*/ 	.word	0x0000a120


	//   ....[132]....
        /*0610*/ 	.word	0x0000a140


	//   ....[133]....
        /*0614*/ 	.word	0x0000a160


	//   ....[134]....
        /*0618*/ 	.word	0x0000a180


	//   ....[135]....
        /*061c*/ 	.word	0x0000a1a0


	//   ....[136]....
        /*0620*/ 	.word	0x0000a1c0


	//   ....[137]....
        /*0624*/ 	.word	0x0000a1e0


	//   ....[138]....
        /*0628*/ 	.word	0x0000a200


	//   ....[139]....
        /*062c*/ 	.word	0x0000a220


	//   ....[140]....
        /*0630*/ 	.word	0x0000a240


	//   ....[141]....
        /*0634*/ 	.word	0x0000a260


	//   ....[142]....
        /*0638*/ 	.word	0x0000a280


	//   ....[143]....
        /*063c*/ 	.word	0x0000a2a0


	//   ....[144]....
        /*0640*/ 	.word	0x0000a2d0


	//   ....[145]....
        /*0644*/ 	.word	0x0000a300


	//   ....[146]....
        /*0648*/ 	.word	0x0000a330


	//   ....[147]....
        /*064c*/ 	.word	0x0000a360


	//   ....[148]....
        /*0650*/ 	.word	0x0000a380


	//   ....[149]....
        /*0654*/ 	.word	0x0000a3a0


	//   ....[150]....
        /*0658*/ 	.word	0x0000a3c0


	//   ....[151]....
        /*065c*/ 	.word	0x0000a3e0


	//   ....[152]....
        /*0660*/ 	.word	0x0000a400


	//   ....[153]....
        /*0664*/ 	.word	0x0000a420


	//   ....[154]....
        /*0668*/ 	.word	0x0000a440


	//   ....[155]....
        /*066c*/ 	.word	0x0000a460


	//   ....[156]....
        /*0670*/ 	.word	0x0000a480


	//   ....[157]....
        /*0674*/ 	.word	0x0000a4a0


	//   ....[158]....
        /*0678*/ 	.word	0x0000a4c0


	//   ....[159]....
        /*067c*/ 	.word	0x0000a4e0


	//----- nvinfo : EIATTR_EXIT_INSTR_OFFSETS
	.align		4
.L_30583:
        /*0680*/ 	.byte	0x04, 0x1c
        /*0682*/ 	.short	(.L_30585 - .L_30584)


	//   ....[0]....
.L_30584:
        /*0684*/ 	.word	0x000000d0


	//   ....[1]....
        /*0688*/ 	.word	0x0000bad0


	//   ....[2]....
        /*068c*/ 	.word	0x0000bae0


	//   ....[3]....
        /*0690*/ 	.word	0x0000ce10


	//----- nvinfo : EIATTR_CRS_STACK_SIZE
	.align		4
.L_30585:
        /*0694*/ 	.byte	0x04, 0x1e
        /*0696*/ 	.short	(.L_30587 - .L_30586)
.L_30586:
        /*0698*/ 	.word	0x00000000


	//----- nvinfo : EIATTR_CBANK_PARAM_SIZE
	.align		4
.L_30587:
        /*069c*/ 	.byte	0x03, 0x19
        /*069e*/ 	.short	0x008c


	//----- nvinfo : EIATTR_PARAM_CBANK
	.align		4
        /*06a0*/ 	.byte	0x04, 0x0a
        /*06a2*/ 	.short	(.L_30589 - .L_30588)
	.align		4
.L_30588:
        /*06a4*/ 	.word	index@(.nv.constant0._ZN4vllm25paged_attention_v2_kernelIffLi192ELi32ELi128ELNS_18Fp8KVCacheDataTypeE0ELb1ELi512EEEvPfS2_PT_PKS3_PKT0_S9_ifPKiSB_iPKfiiiSD_SD_iiiii)
        /*06a8*/ 	.short	0x0210
        /*06aa*/ 	.short	0x008c


	//----- nvinfo : EIATTR_SW_WAR
	.align		4
.L_30589:
        /*06ac*/ 	.byte	0x04, 0x36
        /*06ae*/ 	.short	(.L_30591 - .L_30590)
.L_30590:
        /*06b0*/ 	.word	0x00000008
.L_30591:


//--------------------- .nv.info._ZN4vllm25paged_attention_v2_kernelIffLi128ELi32ELi128ELNS_18Fp8KVCacheDataTypeE0ELb1ELi512EEEvPfS2_PT_PKS3_PKT0_S9_ifPKiSB_iPKfiiiSD_SD_iiiii --------------------------
	.section	.nv.info._ZN4vllm25paged_attention_v2_kernelIffLi128ELi32ELi128ELNS_18Fp8KVCacheDataTypeE0ELb1ELi512EEEvPfS2_PT_PKS3_PKT0_S9_ifPKiSB_iPKfiiiSD_SD_iiiii,"",@"SHT_CUDA_INFO"
	.sectionflags	@""
	.align	4


	//----- nvinfo : EIATTR_CUDA_API_VERSION
	.align		4
        /*0000*/ 	.byte	0x04, 0x37
        /*0002*/ 	.short	(.L_30593 - .L_30592)
.L_30592:
        /*0004*/ 	.word	0x00000082


	//----- nvinfo : EIATTR_KPARAM_INFO
	.align		4
.L_30593:
        /*0008*/ 	.byte	0x04, 0x17
        /*000a*/ 	.short	(.L_30595 - .L_30594)
.L_30594:
        /*000c*/ 	.word	0x00000000
        /*0010*/ 	.short	0x0015
        /*0012*/ 	.short	0x0088
        /*0014*/ 	.byte	0x00, 0xf0, 0x11, 0x00


	//----- nvinfo : EIATTR_KPARAM_INFO
	.align		4
.L_30595:
        /*0018*/ 	.byte	0x04, 0x17
        /*001a*/ 	.short	(.L_30597 - .L_30596)
.L_30596:
        /*001c*/ 	.word	0x00000000
        /*0020*/ 	.short	0x0014
        /*0022*/ 	.short	0x0084
        /*0024*/ 	.byte	0x00, 0xf0, 0x11, 0x00


	//----- nvinfo : EIATTR_KPARAM_INFO
	.align		4
.L_30597:
        /*0028*/ 	.byte	0x04, 0x17
        /*002a*/ 	.short	(.L_30599 - .L_30598)
.L_30598:
        /*002c*/ 	.word	0x00000000
        /*0030*/ 	.short	0x0013
        /*0032*/ 	.short	0x0080
        /*0034*/ 	.byte	0x00, 0xf0, 0x11, 0x00


	//----- nvinfo : EIATTR_KPARAM_INFO
	.align		4
.L_30599:
        /*0038*/ 	.byte	0x04, 0x17
        /*003a*/ 	.short	(.L_30601 - .L_30600)
.L_30600:
        /*003c*/ 	.word	0x00000000
        /*0040*/ 	.short	0x0012
        /*0042*/ 	.short	0x007c
        /*0044*/ 	.byte	0x00, 0xf0, 0x11, 0x00


	//----- nvinfo : EIATTR_KPARAM_INFO
	.align		4
.L_30601:
        /*0048*/ 	.byte	0x04, 0x17
        /*004a*/ 	.short	(.L_30603 - .L_30602)
.L_30602:
        /*004c*/ 	.word	0x00000000
        /*0050*/ 	.short	0x0011
        /*0052*/ 	.short	0x0078
        /*0054*/ 	.byte	0x00, 0xf0, 0x11, 0x00


	//----- nvinfo : EIATTR_KPARAM_INFO
	.align		4
.L_30603:
        /*0058*/ 	.byte	0x04, 0x17
        /*005a*/ 	.short	(.L_30605 - .L_30604)
.L_30604:
        /*005c*/ 	.word	0x00000000
        /*0060*/ 	.short	0x0010
        /*0062*/ 	.short	0x0070
        /*0064*/ 	.byte	0x00, 0xf0, 0x21, 0x00


	//----- nvinfo : EIATTR_KPARAM_INFO
	.align		4
.L_30605:
        /*0068*/ 	.byte	0x04, 0x17
        /*006a*/ 	.short	(.L_30607 - .L_30606)
.L_30606:
        /*006c*/ 	.word	0x00000000
        /*0070*/ 	.short	0x000f
        /*0072*/ 	.short	0x0068
        /*0074*/ 	.byte	0x00, 0xf0, 0x21, 0x00


	//----- nvinfo : EIATTR_KPARAM_INFO
	.align		4
.L_30607:
        /*0078*/ 	.byte	0x04, 0x17
        /*007a*/ 	.short	(.L_30609 - .L_30608)
.L_30608:
        /*007c*/ 	.word	0x00000000
        /*0080*/ 	.short	0x000e
        /*0082*/ 	.short	0x0060
        /*0084*/ 	.byte	0x00, 0xf0, 0x11, 0x00


	//----- nvinfo : EIATTR_KPARAM_INFO
	.align		4
.L_30609:
        /*0088*/ 	.byte	0x04, 0x17
        /*008a*/ 	.short	(.L_30611 - .L_30610)
.L_30610:
        /*008c*/ 	.word	0x00000000
        /*0090*/ 	.short	0x000d
        /*0092*/ 	.short	0x005c
        /*0094*/ 	.byte	0x00, 0xf0, 0x11, 0x00


	//----- nvinfo : EIATTR_KPARAM_INFO
	.align		4
.L_30611:
        /*0098*/ 	.byte	0x04, 0x17
        /*009a*/ 	.short	(.L_30613 - .L_30612)
.L_30612:
        /*009c*/ 	.word	0x00000000
        /*00a0*/ 	.short	0x000c
        /*00a2*/ 	.short	0x0058
        /*00a4*/ 	.byte	0x00, 0xf0, 0x11, 0x00


	//----- nvinfo : EIATTR_KPARAM_INFO
	.align		4
.L_30613:
        /*00a8*/ 	.byte	0x04, 0x17
        /*00aa*/ 	.short	(.L_30615 - .L_30614)
.L_30614:
        /*00ac*/ 	.word	0x00000000
        /*00b0*/ 	.short	0x000b
        /*00b2*/ 	.short	0x0050
        /*00b4*/ 	.byte	0x00, 0xf0, 0x21, 0x00


	//----- nvinfo : EIATTR_KPARAM_INFO
	.align		4
.L_30615:
        /*00b8*/ 	.byte	0x04, 0x17
        /*00ba*/ 	.short	(.L_30617 - .L_30616)
.L_30616:
        /*00bc*/ 	.word	0x00000000
        /*00c0*/ 	.short	0x000a
        /*00c2*/ 	.short	0x0048
        /*00c4*/ 	.byte	0x00, 0xf0, 0x11, 0x00


	//----- nvinfo : EIATTR_KPARAM_INFO
	.align		4
.L_30617:
        /*00c8*/ 	.byte	0x04, 0x17
        /*00ca*/ 	.short	(.L_30619 - .L_30618)
.L_30618:
        /*00cc*/ 	.word	0x00000000
        /*00d0*/ 	.short	0x0009
        /*00d2*/ 	.short	0x0040
        /*00d4*/ 	.byte	0x00, 0xf0, 0x21, 0x00


	//----- nvinfo : EIATTR_KPARAM_INFO
	.align		4
.L_30619:
        /*00d8*/ 	.byte	0x04, 0x17
        /*00da*/ 	.short	(.L_30621 - .L_30620)
.L_30620:
        /*00dc*/ 	.word	0x00000000
        /*00e0*/ 	.short	0x0008
        /*00e2*/ 	.short	0x0038
        /*00e4*/ 	.byte	0x00, 0xf0, 0x21, 0x00


	//----- nvinfo : EIATTR_KPARAM_INFO
	.align		4
.L_30621:
        /*00e8*/ 	.byte	0x04, 0x17
        /*00ea*/ 	.short	(.L_30623 - .L_30622)
.L_30622:
        /*00ec*/ 	.word	0x00000000
        /*00f0*/ 	.short	0x0007
        /*00f2*/ 	.short	0x0034
        /*00f4*/ 	.byte	0x00, 0xf0, 0x11, 0x00


	//----- nvinfo : EIATTR_KPARAM_INFO
	.align		4
.L_30623:
        /*00f8*/ 	.byte	0x04, 0x17
        /*00fa*/ 	.short	(.L_30625 - .L_30624)
.L_30624:
        /*00fc*/ 	.word	0x00000000
        /*0100*/ 	.short	0x0006
        /*0102*/ 	.short	0x0030
        /*0104*/ 	.byte	0x00, 0xf0, 0x11, 0x00


	//----- nvinfo : EIATTR_KPARAM_INFO
	.align		4
.L_30625:
        /*0108*/ 	.byte	0x04, 0x17
        /*010a*/ 	.short	(.L_30627 - .L_30626)
.L_30626:
        /*010c*/ 	.word	0x00000000
        /*0110*/ 	.short	0x0005
        /*0112*/ 	.short	0x0028
        /*0114*/ 	.byte	0x00, 0xf0, 0x21, 0x00


	//----- nvinfo : EIATTR_KPARAM_INFO
	.align		4
.L_30627:
        /*0118*/ 	.byte	0x04, 0x17
        /*011a*/ 	.short	(.L_30629 - .L_30628)
.L_30628:
        /*011c*/ 	.word	0x00000000
        /*0120*/ 	.short	0x0004
        /*0122*/ 	.short	0x0020
        /*0124*/ 	.byte	0x00, 0xf0, 0x21, 0x00


	//----- nvinfo : EIATTR_KPARAM_INFO
	.align		4
.L_30629:
        /*0128*/ 	.byte	0x04, 0x17
        /*012a*/ 	.short	(.L_30631 - .L_30630)
.L_30630:
        /*012c*/ 	.word	0x00000000
        /*0130*/ 	.short	0x0003
        /*0132*/ 	.short	0x0018
        /*0134*/ 	.byte	0x00, 0xf0, 0x21, 0x00


	//----- nvinfo : EIATTR_KPARAM_INFO
	.align		4
.L_30631:
        /*0138*/ 	.byte	0x04, 0x17
        /*013a*/ 	.short	(.L_30633 - .L_30632)
.L_30632:
        /*013c*/ 	.word	0x00000000
        /*0140*/ 	.short	0x0002
        /*0142*/ 	.short	0x0010
        /*0144*/ 	.byte	0x00, 0xf0, 0x21, 0x00


	//----- nvinfo : EIATTR_KPARAM_INFO
	.align		4
.L_30633:
        /*0148*/ 	.byte	0x04, 0x17
        /*014a*/ 	.short	(.L_30635 - .L_30634)
.L_30634:
        /*014c*/ 	.word	0x00000000
        /*0150*/ 	.short	0x0001
        /*0152*/ 	.short	0x0008
        /*0154*/ 	.byte	0x00, 0xf0, 0x21, 0x00


	//----- nvinfo : EIATTR_KPARAM_INFO
	.align		4
.L_30635:
        /*0158*/ 	.byte	0x04, 0x17
        /*015a*/ 	.short	(.L_30637 - .L_30636)
.L_30636:
        /*015c*/ 	.word	0x00000000
        /*0160*/ 	.short	0x0000
        /*0162*/ 	.short	0x0000
        /*0164*/ 	.byte	0x00, 0xf0, 0x21, 0x00


	//----- nvinfo : EIATTR_SPARSE_MMA_MASK
	.align		4
.L_30637:
        /*0168*/ 	.byte	0x03, 0x50
        /*016a*/ 	.short	0x0000


	//----- nvinfo : EIATTR_MAXREG_COUNT
	.align		4
        /*016c*/ 	.byte	0x03, 0x1b
        /*016e*/ 	.short	0x00ff


	//----- nvinfo : EIATTR_NUM_BARRIERS
	.align		4
        /*0170*/ 	.byte	0x02, 0x4c
        /*0172*/ 	.byte	0x01
	.zero		1


	//----- nvinfo : EIATTR_MERCURY_ISA_VERSION
	.align		4
        /*0174*/ 	.byte	0x03, 0x5f
        /*0176*/ 	.short	0x0101


	//----- nvinfo : EIATTR_COOP_GROUP_MASK_REGIDS
	.align		4
        /*0178*/ 	.byte	0x04, 0x29
        /*017a*/ 	.short	(.L_30639 - .L_30638)


	//   ....[0]....
.L_30638:
        /*017c*/ 	.word	0xffffffff


	//   ....[1]....
        /*0180*/ 	.word	0xffffffff


	//   ....[2]....
        /*0184*/ 	.word	0xffffffff


	//   ....[3]....
        /*0188*/ 	.word	0xffffffff


	//   ....[4]....
        /*018c*/ 	.word	0xffffffff


	//   ....[5]....
        /*0190*/ 	.word	0xffffffff


	//   ....[6]....
        /*0194*/ 	.word	0xffffffff


	//   ....[7]....
        /*0198*/ 	.word	0xffffffff


	//   ....[8]....
        /*019c*/ 	.word	0xffffffff


	//   ....[9]....
        /*01a0*/ 	.word	0xffffffff


	//   ....[10]....
        /*01a4*/ 	.word	0xffffffff


	//   ....[11]....
        /*01a8*/ 	.word	0xffffffff


	//   ....[12]....
        /*01ac*/ 	.word	0xffffffff


	//   ....[13]....
        /*01b0*/ 	.word	0xffffffff


	//   ....[14]....
        /*01b4*/ 	.word	0xffffffff


	//   ....[15]....
        /*01b8*/ 	.word	0xffffffff


	//   ....[16]....
        /*01bc*/ 	.word	0xffffffff


	//   ....[17]....
        /*01c0*/ 	.word	0xffffffff


	//   ....[18]....
        /*01c4*/ 	.word	0xffffffff


	//   ....[19]....
        /*01c8*/ 	.word	0xffffffff


	//   ....[20]....
        /*01cc*/ 	.word	0xffffffff


	//   ....[21]....
        /*01d0*/ 	.word	0xffffffff


	//   ....[22]....
        /*01d4*/ 	.word	0xffffffff


	//   ....[23]....
        /*01d8*/ 	.word	0xffffffff


	//   ....[24]....
        /*01dc*/ 	.word	0xffffffff


	//   ....[25]....
        /*01e0*/ 	.word	0xffffffff


	//   ....[26]....
        /*01e4*/ 	.word	0xffffffff


	//   ....[27]....
        /*01e8*/ 	.word	0xffffffff


	//   ....[28]....
        /*01ec*/ 	.word	0xffffffff


	//   ....[29]....
        /*01f0*/ 	.word	0xffffffff


	//   ....[30]....
        /*01f4*/ 	.word	0xffffffff


	//   ....[31]....
        /*01f8*/ 	.word	0xffffffff


	//   ....[32]....
        /*01fc*/ 	.word	0xffffffff


	//   ....[33]....
        /*0200*/ 	.word	0xffffffff


	//   ....[34]....
        /*0204*/ 	.word	0xffffffff


	//   ....[35]....
        /*0208*/ 	.word	0xffffffff


	//   ....[36]....
        /*020c*/ 	.word	0xffffffff


	//   ....[37]....
        /*0210*/ 	.word	0xffffffff


	//   ....[38]....
        /*0214*/ 	.word	0xffffffff


	//   ....[39]....
        /*0218*/ 	.word	0xffffffff


	//   ....[40]....
        /*021c*/ 	.word	0xffffffff


	//   ....[41]....
        /*0220*/ 	.word	0xffffffff


	//   ....[42]....
        /*0224*/ 	.word	0xffffffff


	//   ....[43]....
        /*0228*/ 	.word	0xffffffff


	//   ....[44]....
        /*022c*/ 	.word	0xffffffff


	//   ....[45]....
        /*0230*/ 	.word	0xffffffff


	//   ....[46]....
        /*0234*/ 	.word	0xffffffff


	//   ....[47]....
        /*0238*/ 	.word	0xffffffff


	//   ....[48]....
        /*023c*/ 	.word	0xffffffff


	//   ....[49]....
        /*0240*/ 	.word	0xffffffff


	//   ....[50]....
        /*0244*/ 	.word	0xffffffff


	//   ....[51]....
        /*0248*/ 	.word	0xffffffff


	//   ....[52]....
        /*024c*/ 	.word	0xffffffff


	//   ....[53]....
        /*0250*/ 	.word	0xffffffff


	//   ....[54]....
        /*0254*/ 	.word	0xffffffff


	//   ....[55]....
        /*0258*/ 	.word	0xffffffff


	//   ....[56]....
        /*025c*/ 	.word	0xffffffff


	//   ....[57]....
        /*0260*/ 	.word	0xffffffff


	//   ....[58]....
        /*0264*/ 	.word	0xffffffff


	//   ....[59]....
        /*0268*/ 	.word	0xffffffff


	//   ....[60]....
        /*026c*/ 	.word	0xffffffff


	//   ....[61]....
        /*0270*/ 	.word	0xffffffff


	//   ....[62]....
        /*0274*/ 	.word	0xffffffff


	//   ....[63]....
        /*0278*/ 	.word	0xffffffff


	//   ....[64]....
        /*027c*/ 	.word	0xffffffff


	//   ....[65]....
        /*0280*/ 	.word	0xffffffff


	//   ....[66]....
        /*0284*/ 	.word	0xffffffff


	//   ....[67]....
        /*0288*/ 	.word	0xffffffff


	//   ....[68]....
        /*028c*/ 	.word	0xffffffff


	//   ....[69]....
        /*0290*/ 	.word	0xffffffff


	//   ....[70]....
        /*0294*/ 	.word	0xffffffff


	//   ....[71]....
        /*0298*/ 	.word	0xffffffff


	//   ....[72]....
        /*029c*/ 	.word	0xffffffff


	//   ....[73]....
        /*02a0*/ 	.word	0xffffffff


	//   ....[74]....
        /*02a4*/ 	.word	0xffffffff


	//   ....[75]....
        /*02a8*/ 	.word	0xffffffff


	//   ....[76]....
        /*02ac*/ 	.word	0xffffffff


	//   ....[77]....
        /*02b0*/ 	.word	0xffffffff


	//   ....[78]....
        /*02b4*/ 	.word	0xffffffff


	//   ....[79]....
        /*02b8*/ 	.word	0xffffffff


	//   ....[80]....
        /*02bc*/ 	.word	0xffffffff


	//   ....[81]....
        /*02c0*/ 	.word	0xffffffff


	//   ....[82]....
        /*02c4*/ 	.word	0xffffffff


	//   ....[83]....
        /*02c8*/ 	.word	0xffffffff


	//   ....[84]....
        /*02cc*/ 	.word	0xffffffff


	//   ....[85]....
        /*02d0*/ 	.word	0xffffffff


	//   ....[86]....
        /*02d4*/ 	.word	0xffffffff


	//   ....[87]....
        /*02d8*/ 	.word	0xffffffff


	//   ....[88]....
        /*02dc*/ 	.word	0xffffffff


	//   ....[89]....
        /*02e0*/ 	.word	0xffffffff


	//   ....[90]....
        /*02e4*/ 	.word	0xffffffff


	//   ....[91]....
        /*02e8*/ 	.word	0xffffffff


	//   ....[92]....
        /*02ec*/ 	.word	0xffffffff


	//   ....[93]....
        /*02f0*/ 	.word	0xffffffff


	//   ....[94]....
        /*02f4*/ 	.word	0xffffffff


	//   ....[95]....
        /*02f8*/ 	.word	0xffffffff


	//   ....[96]....
        /*02fc*/ 	.word	0xffffffff


	//   ....[97]....
        /*0300*/ 	.word	0xffffffff


	//   ....[98]....
        /*0304*/ 	.word	0xffffffff


	//   ....[99]....
        /*0308*/ 	.word	0xffffffff


	//   ....[100]....
        /*030c*/ 	.word	0xffffffff


	//   ....[101]....
        /*0310*/ 	.word	0xffffffff


	//   ....[102]....
        /*0314*/ 	.word	0xffffffff


	//   ....[103]....
        /*0318*/ 	.word	0xffffffff


	//   ....[104]....
        /*031c*/ 	.word	0xffffffff


	//   ....[105]....
        /*0320*/ 	.word	0xffffffff


	//   ....[106]....
        /*0324*/ 	.word	0xffffffff


	//   ....[107]....
        /*0328*/ 	.word	0xffffffff


	//   ....[108]....
        /*032c*/ 	.word	0xffffffff


	//   ....[109]....
        /*0330*/ 	.word	0xffffffff


	//   ....[110]....
        /*0334*/ 	.word	0xffffffff


	//   ....[111]....
        /*0338*/ 	.word	0xffffffff


	//----- nvinfo : EIATTR_COOP_GROUP_INSTR_OFFSETS
	.align		4
.L_30639:
        /*033c*/ 	.byte	0x04, 0x28
        /*033e*/ 	.short	(.L_30641 - .L_30640)


	//   ....[0]....
.L_30640:
        /*0340*/ 	.word	0x00003060


	//   ....[1]....
        /*0344*/ 	.word	0x000030d0


	//   ....[2]....
        /*0348*/ 	.word	0x00003120


	//   ....[3]....
        /*034c*/ 	.word	0x00003150


	//   ....[4]....
        /*0350*/ 	.word	0x00003170


	//   ....[5]....
        /*0354*/ 	.word	0x000032e0


	//   ....[6]....
        /*0358*/ 	.word	0x00003300


	//   ....[7]....
        /*035c*/ 	.word	0x00003320


	//   ....[8]....
        /*0360*/ 	.word	0x000041f0


	//   ....[9]....
        /*0364*/ 	.word	0x00004260


	//   ....[10]....
        /*0368*/ 	.word	0x00004290


	//   ....[11]....
        /*036c*/ 	.word	0x00004310


	//   ....[12]....
        /*0370*/ 	.word	0x00004360


	//   ....[13]....
        /*0374*/ 	.word	0x000043b0


	//   ....[14]....
        /*0378*/ 	.word	0x000043d0


	//   ....[15]....
        /*037c*/ 	.word	0x000043f0


	//   ....[16]....
        /*0380*/ 	.word	0x00008260


	//   ....[17]....
        /*0384*/ 	.word	0x00008290


	//   ....[18]....
        /*0388*/ 	.word	0x000082a0


	//   ....[19]....
        /*038c*/ 	.word	0x000082b0


	//   ....[20]....
        /*0390*/ 	.word	0x000082c0


	//   ....[21]....
        /*0394*/ 	.word	0x000082d0


	//   ....[22]....
        /*0398*/ 	.word	0x000082f0


	//   ....[23]....
        /*039c*/ 	.word	0x00008310


	//   ....[24]....
        /*03a0*/ 	.word	0x00008330


	//   ....[25]....
        /*03a4*/ 	.word	0x00008350


	//   ....[26]....
        /*03a8*/ 	.word	0x00008370


	//   ....[27]....
        /*03ac*/ 	.word	0x00008390


	//   ....[28]....
        /*03b0*/ 	.word	0x000083a0


	//   ....[29]....
        /*03b4*/ 	.word	0x000083d0


	//   ....[30]....
        /*03b8*/ 	.word	0x000083f0


	//   ....[31]....
        /*03bc*/ 	.word	0x00008410


	//   ....[32]....
        /*03c0*/ 	.word	0x00008430


	//   ....[33]....
        /*03c4*/ 	.word	0x00008450


	//   ....[34]....
        /*03c8*/ 	.word	0x00008470


	//   ....[35]....
        /*03cc*/ 	.word	0x00008480


	//   ....[36]....
        /*03d0*/ 	.word	0x000084a0


	//   ....[37]....
        /*03d4*/ 	.word	0x000084c0


	//   ....[38]....
        /*03d8*/ 	.word	0x000084e0


	//   ....[39]....
        /*03dc*/ 	.word	0x00008500


	//   ....[40]....
        /*03e0*/ 	.word	0x00008520


	//   ....[41]....
        /*03e4*/ 	.word	0x00008540


	//   ....[42]....
        /*03e8*/ 	.word	0x00008560


	//   ....[43]....
        /*03ec*/ 	.word	0x00008580


	//   ....[44]....
        /*03f0*/ 	.word	0x000085a0


	//   ....[45]....
        /*03f4*/ 	.word	0x000085c0


	//   ....[46]....
        /*03f8*/ 	.word	0x000085e0


	//   ....[47]....
        /*03fc*/ 	.word	0x00008600


	//   ....[48]....
        /*0400*/ 	.word	0x00008620


	//   ....[49]....
        /*0404*/ 	.word	0x00008640


	//   ....[50]....
        /*0408*/ 	.word	0x00008660


	//   ....[51]....
        /*040c*/ 	.word	0x00008680


	//   ....[52]....
        /*0410*/ 	.word	0x000086a0


	//   ....[53]....
        /*0414*/ 	.word	0x000086c0


	//   ....[54]....
        /*0418*/ 	.word	0x000086e0


	//   ....[55]....
        /*041c*/ 	.word	0x00008700


	//   ....[56]....
        /*0420*/ 	.word	0x00008720


	//   ....[57]....
        /*0424*/ 	.word	0x00008740


	//   ....[58]....
        /*0428*/ 	.word	0x00008760


	//   ....[59]....
        /*042c*/ 	.word	0x00008790


	//   ....[60]....
        /*0430*/ 	.word	0x000087c0


	//   ....[61]....
        /*0434*/ 	.word	0x000087e0


	//   ....[62]....
        /*0438*/ 	.word	0x00008800


	//   ....[63]....
        /*043c*/ 	.word	0x00008820


	//   ....[64]....
        /*0440*/ 	.word	0x00008840


	//   ....[65]....
        /*0444*/ 	.word	0x00008860


	//   ....[66]....
        /*0448*/ 	.word	0x00008880


	//   ....[67]....
        /*044c*/ 	.word	0x000088a0


	//   ....[68]....
        /*0450*/ 	.word	0x000088c0


	//   ....[69]....
        /*0454*/ 	.word	0x000088e0


	//   ....[70]....
        /*0458*/ 	.word	0x00008900


	//   ....[71]....
        /*045c*/ 	.word	0x00008920


	//   ....[72]....
        /*0460*/ 	.word	0x00008940


	//   ....[73]....
        /*0464*/ 	.word	0x00008960


	//   ....[74]....
        /*0468*/ 	.word	0x00008980


	//   ....[75]....
        /*046c*/ 	.word	0x000089a0


	//   ....[76]....
        /*0470*/ 	.word	0x000089c0


	//   ....[77]....
        /*0474*/ 	.word	0x000089e0


	//   ....[78]....
        /*0478*/ 	.word	0x00008a00


	//   ....[79]....
        /*047c*/ 	.word	0x00008a20


	//   ....[80]....
        /*0480*/ 	.word	0x00008a40


	//   ....[81]....
        /*0484*/ 	.word	0x00008a60


	//   ....[82]....
        /*0488*/ 	.word	0x00008a80


	//   ....[83]....
        /*048c*/ 	.word	0x00008aa0


	//   ....[84]....
        /*0490*/ 	.word	0x00008ac0


	//   ....[85]....
        /*0494*/ 	.word	0x00008ae0


	//   ....[86]....
        /*0498*/ 	.word	0x00008b00


	//   ....[87]....
        /*049c*/ 	.word	0x00008b20


	//   ....[88]....
        /*04a0*/ 	.word	0x00008b40


	//   ....[89]....
        /*04a4*/ 	.word	0x00008b60


	//   ....[90]....
        /*04a8*/ 	.word	0x00008b80


	//   ....[91]....
        /*04ac*/ 	.word	0x00008ba0


	//   ....[92]....
        /*04b0*/ 	.word	0x00008bc0


	//   ....[93]....
        /*04b4*/ 	.word	0x00008bf0


	//   ....[94]....
        /*04b8*/ 	.word	0x00008c20


	//   ....[95]....
        /*04bc*/ 	.word	0x00008c40


	//   ....[96]....
        /*04c0*/ 	.word	0x00008c60


	//   ....[97]....
        /*04c4*/ 	.word	0x00008c80


	//   ....[98]....
        /*04c8*/ 	.word	0x00008cb0


	//   ....[99]....
        /*04cc*/ 	.word	0x00008ce0


	//   ....[100]....
        /*04d0*/ 	.word	0x00008d00


	//   ....[101]....
        /*04d4*/ 	.word	0x00008d20


	//   ....[102]....
        /*04d8*/ 	.word	0x00008d40


	//   ....[103]....
        /*04dc*/ 	.word	0x00008d60


	//   ....[104]....
        /*04e0*/ 	.word	0x00008d80


	//   ....[105]....
        /*04e4*/ 	.word	0x00008da0


	//   ....[106]....
        /*04e8*/ 	.word	0x00008dc0


	//   ....[107]....
        /*04ec*/ 	.word	0x00008de0


	//   ....[108]....
        /*04f0*/ 	.word	0x00008e00


	//   ....[109]....
        /*04f4*/ 	.word	0x00008e20


	//   ....[110]....
        /*04f8*/ 	.word	0x00008e40


	//   ....[111]....
        /*04fc*/ 	.word	0x00008e60


	//----- nvinfo : EIATTR_EXIT_INSTR_OFFSETS
	.align		4
.L_30641:
        /*0500*/ 	.byte	0x04, 0x1c
        /*0502*/ 	.short	(.L_30643 - .L_30642)


	//   ....[0]....
.L_30642:
        /*0504*/ 	.word	0x000000d0


	//   ....[1]....
        /*0508*/ 	.word	0x00009e50


	//   ....[2]....
        /*050c*/ 	.word	0x00009e60


	//   ....[3]....
        /*0510*/ 	.word	0x0000aba0


	//----- nvinfo : EIATTR_CRS_STACK_SIZE
	.align		4
.L_30643:
        /*0514*/ 	.byte	0x04, 0x1e
        /*0516*/ 	.short	(.L_30645 - .L_30644)
.L_30644:
        /*0518*/ 	.word	0x00000000


	//----- nvinfo : EIATTR_CBANK_PARAM_SIZE
	.align		4
.L_30645:
        /*051c*/ 	.byte	0x03, 0x19
        /*051e*/ 	.short	0x008c


	//----- nvinfo : EIATTR_PARAM_CBANK
	.align		4
        /*0520*/ 	.byte	0x04, 0x0a
        /*0522*/ 	.short	(.L_30647 - .L_30646)
	.align		4
.L_30646:
        /*0524*/ 	.word	index@(.nv.constant0._ZN4vllm25paged_attention_v2_kernelIffLi128ELi32ELi128ELNS_18Fp8KVCacheDataTypeE0ELb1ELi512EEEvPfS2_PT_PKS3_PKT0_S9_ifPKiSB_iPKfiiiSD_SD_iiiii)
        /*0528*/ 	.short	0x0210
        /*052a*/ 	.short	0x008c


	//----- nvinfo : EIATTR_SW_WAR
	.align		4
.L_30647:
        /*052c*/ 	.byte	0x04, 0x36
        /*052e*/ 	.short	(.L_30649 - .L_30648)
.L_30648:
        /*0530*/ 	.word	0x00000008
.L_30649:


//--------------------- .nv.info._ZN4vllm25paged_attention_v2_kernelIffLi120ELi32ELi128ELNS_18Fp8KVCacheDataTypeE0ELb1ELi512EEEvPfS2_PT_PKS3_PKT0_S9_ifPKiSB_iPKfiiiSD_SD_iiiii --------------------------
	.section	.nv.info._ZN4vllm25paged_attention_v2_kernelIffLi120ELi32ELi128ELNS_18Fp8KVCacheDataTypeE0ELb1ELi512EEEvPfS2_PT_PKS3_PKT0_S9_ifPKiSB_iPKfiiiSD_SD_iiiii,"",@"SHT_CUDA_INFO"
	.sectionflags	@""
	.align	4


	//----- nvinfo : EIATTR_CUDA_API_VERSION
	.align		4
        /*0000*/ 	.byte	0x04, 0x37
        /*0002*/ 	.short	(.L_30651 - .L_30650)
.L_30650:
        /*0004*/ 	.word	0x00000082


	//----- nvinfo : EIATTR_KPARAM_INFO
	.align		4
.L_30651:
        /*0008*/ 	.byte	0x04, 0x17
        /*000a*/ 	.short	(.L_30653 - .L_30652)
.L_30652:
        /*000c*/ 	.word	0x00000000
        /*0010*/ 	.short	0x0015
        /*0012*/ 	.short	0x0088
        /*0014*/ 	.byte	0x00, 0xf0, 0x11, 0x00


	//----- nvinfo : EIATTR_KPARAM_INFO
	.align		4
.L_30653:
        /*0018*/ 	.byte	0x04, 0x17
        /*001a*/ 	.short	(.L_30655 - .L_30654)
.L_30654:
        /*001c*/ 	.word	0x00000000
        /*0020*/ 	.short	0x0014
        /*0022*/ 	.short	0x0084
        /*0024*/ 	.byte	0x00, 0xf0, 0x11, 0x00


	//----- nvinfo : EIATTR_KPARAM_INFO
	.align		4
.L_30655:
        /*0028*/ 	.byte	0x04, 0x17
        /*002a*/ 	.short	(.L_30657 - .L_30656)
.L_30656:
        /*002c*/ 	.word	0x00000000
        /*0030*/ 	.short	0x0013
        /*0032*/ 	.short	0x0080
        /*0034*/ 	.byte	0x00, 0xf0, 0x11, 0x00


	//----- nvinfo : EIATTR_KPARAM_INFO
	.align		4
.L_30657:
        /*0038*/ 	.byte	0x04, 0x17
        /*003a*/ 	.short	(.L_30659 - .L_30658)
.L_30658:
        /*003c*/ 	.word	0x00000000
        /*0040*/ 	.short	0x0012
        /*0042*/ 	.short	0x007c
        /*0044*/ 	.byte	0x00, 0xf0, 0x11, 0x00


	//----- nvinfo : EIATTR_KPARAM_INFO
	.align		4
.L_30659:
        /*0048*/ 	.byte	0x04, 0x17
        /*004a*/ 	.short	(.L_30661 - .L_30660)
.L_30660:
        /*004c*/ 	.word	0x00000000
        /*0050*/ 	.short	0x0011
        /*0052*/ 	.short	0x0078
        /*0054*/ 	.byte	0x00, 0xf0, 0x11, 0x00


	//----- nvinfo : EIATTR_KPARAM_INFO
	.align		4
.L_30661:
        /*0058*/ 	.byte	0x04, 0x17
        /*005a*/ 	.short	(.L_30663 - .L_30662)
.L_30662:
        /*005c*/ 	.word	0x00000000
        /*0060*/ 	.short	0x0010
        /*0062*/ 	.short	0x0070
        /*0064*/ 	.byte	0x00, 0xf0, 0x21, 0x00


	//----- nvinfo : EIATTR_KPARAM_INFO
	.align		4
.L_30663:
        /*0068*/ 	.byte	0x04, 0x17
        /*006a*/ 	.short	(.L_30665 - .L_30664)
.L_30664:
        /*006c*/ 	.word	0x00000000
        /*0070*/ 	.short	0x000f
        /*0072*/ 	.short	0x0068
        /*0074*/ 	.byte	0x00, 0xf0, 0x21, 0x00


	//----- nvinfo : EIATTR_KPARAM_INFO
	.align		4
.L_30665:
        /*0078*/ 	.byte	0x04, 0x17
        /*007a*/ 	.short	(.L_30667 - .L_30666)
.L_30666:
        /*007c*/ 	.word	0x00000000
        /*0080*/ 	.short	0x000e
        /*0082*/ 	.short	0x0060
        /*0084*/ 	.byte	0x00, 0xf0, 0x11, 0x00


	//----- nvinfo : EIATTR_KPARAM_INFO
	.align		4
.L_30667:
        /*0088*/ 	.byte	0x04, 0x17
        /*008a*/ 	.short	(.L_30669 - .L_30668)
.L_30668:
        /*008c*/ 	.word	0x00000000
        /*0090*/ 	.short	0x000d
        /*0092*/ 	.short	0x005c
        /*0094*/ 	.byte	0x00, 0xf0, 0x11, 0x00


	//----- nvinfo : EIATTR_KPARAM_INFO
	.align		4
.L_30669:
        /*0098*/ 	.byte	0x04, 0x17
        /*009a*/ 	.short	(.L_30671 - .L_30670)
.L_30670:
        /*009c*/ 	.word	0x00000000
        /*00a0*/ 	.short	0x000c
        /*00a2*/ 	.short	0x0058
        /*00a4*/ 	.byte	0x00, 0xf0, 0x11, 0x00


	//----- nvinfo : EIATTR_KPARAM_INFO
	.align		4
.L_30671:
        /*00a8*/ 	.byte	0x04, 0x17
        /*00aa*/ 	.short	(.L_30673 - .L_30672)
.L_30672:
        /*00ac*/ 	.word	0x00000000
        /*00b0*/ 	.short	0x000b
        /*00b2*/ 	.short	0x0050
        /*00b4*/ 	.byte	0x00, 0xf0, 0x21, 0x00


	//----- nvinfo : EIATTR_KPARAM_INFO
	.align		4
.L_30673:
        /*00b8*/ 	.byte	0x04, 0x17
        /*00ba*/ 	.short	(.L_30675 - .L_30674)
.L_30674:
        /*00bc*/ 	.word	0x00000000
        /*00c0*/ 	.short	0x000a
        /*00c2*/ 	.short	0x0048
        /*00c4*/ 	.byte	0x00, 0xf0, 0x11, 0x00


	//----- nvinfo : EIATTR_KPARAM_INFO
	.align		4
.L_30675:
        /*00c8*/ 	.byte	0x04, 0x17
        /*00ca*/ 	.short	(.L_30677 - .L_30676)
.L_30676:
        /*00cc*/ 	.word	0x00000000
        /*00d0*/ 	.short	0x0009
        /*00d2*/ 	.short	0x0040
        /*00d4*/ 	.byte	0x00, 0xf0, 0x21, 0x00


	//----- nvinfo : EIATTR_KPARAM_INFO
	.align		4
.L_30677:
        /*00d8*/ 	.byte	0x04, 0x17
        /*00da*/ 	.short	(.L_30679 - .L_30678)
.L_30678:
        /*00dc*/ 	.word	0x00000000
        /*00e0*/ 	.short	0x0008
        /*00e2*/ 	.short	0x0038
        /*00e4*/ 	.byte	0x00, 0xf0, 0x21, 0x00


	//----- nvinfo : EIATTR_KPARAM_INFO
	.align		4
.L_30679:
        /*00e8*/ 	.byte	0x04, 0x17
        /*00ea*/ 	.short	(.L_30681 - .L_30680)
.L_30680:
        /*00ec*/ 	.word	0x00000000
        /*00f0*/ 	.short	0x0007
        /*00f2*/ 	.short	0x0034
        /*00f4*/ 	.byte	0x00, 0xf0, 0x11, 0x00


	//----- nvinfo : EIATTR_KPARAM_INFO
	.align		4
.L_30681:
        /*00f8*/ 	.byte	0x04, 0x17
        /*00fa*/ 	.short	(.L_30683 - .L_30682)
.L_30682:
        /*00fc*/ 	.word	0x00000000
        /*0100*/ 	.short	0x0006
        /*0102*/ 	.short	0x0030
        /*0104*/ 	.byte	0x00, 0xf0, 0x11, 0x00


	//----- nvinfo : EIATTR_KPARAM_INFO
	.align		4
.L_30683:
        /*0108*/ 	.byte	0x04, 0x17
        /*010a*/ 	.short	(.L_30685 - .L_30684)
.L_30684:
        /*010c*/ 	.word	0x00000000
        /*0110*/ 	.short	0x0005
        /*0112*/ 	.short	0x0028
        /*0114*/ 	.byte	0x00, 0xf0, 0x21, 0x00


	//----- nvinfo : EIATTR_KPARAM_INFO
	.align		4
.L_30685:
        /*0118*/ 	.byte	0x04, 0x17
        /*011a*/ 	.short	(.L_30687 - .L_30686)
.L_30686:
        /*011c*/ 	.word	0x00000000
        /*0120*/ 	.short	0x0004
        /*0122*/ 	.short	0x0020
        /*0124*/ 	.byte	0x00, 0xf0, 0x21, 0x00


	//----- nvinfo : EIATTR_KPARAM_INFO
	.align		4
.L_30687:
        /*0128*/ 	.byte	0x04, 0x17
        /*012a*/ 	.short	(.L_30689 - .L_30688)
.L_30688:
        /*012c*/ 	.word	0x00000000
        /*0130*/ 	.short	0x0003
        /*0132*/ 	.short	0x0018
        /*0134*/ 	.byte	0x00, 0xf0, 0x21, 0x00


	//----- nvinfo : EIATTR_KPARAM_INFO
	.align		4
.L_30689:
        /*0138*/ 	.byte	0x04, 0x17
        /*013a*/ 	.short	(.L_30691 - .L_30690)
.L_30690:
        /*013c*/ 	.word	0x00000000
        /*0140*/ 	.short	0x0002
        /*0142*/ 	.short	0x0010
        /*0144*/ 	.byte	0x00, 0xf0, 0x21, 0x00


	//----- nvinfo : EIATTR_KPARAM_INFO
	.align		4
.L_30691:
        /*0148*/ 	.byte	0x04, 0x17
        /*014a*/ 	.short	(.L_30693 - .L_30692)
.L_30692:
        /*014c*/ 	.word	0x00000000
        /*0150*/ 	.short	0x0001
        /*0152*/ 	.short	0x0008
        /*0154*/ 	.byte	0x00, 0xf0, 0x21, 0x00


	//----- nvinfo : EIATTR_KPARAM_INFO
	.align		4
.L_30693:
        /*0158*/ 	.byte	0x04, 0x17
        /*015a*/ 	.short	(.L_30695 - .L_30694)
.L_30694:
        /*015c*/ 	.word	0x00000000
        /*0160*/ 	.short	0x0000
        /*0162*/ 	.short	0x0000
        /*0164*/ 	.byte	0x00, 0xf0, 0x21, 0x00


	//----- nvinfo : EIATTR_SPARSE_MMA_MASK
	.align		4
.L_30695:
        /*0168*/ 	.byte	0x03, 0x50
        /*016a*/ 	.short	0x0000


	//----- nvinfo : EIATTR_MAXREG_COUNT
	.align		4
        /*016c*/ 	.byte	0x03, 0x1b
        /*016e*/ 	.short	0x00ff


	//----- nvinfo : EIATTR_NUM_BARRIERS
	.align		4
        /*0170*/ 	.byte	0x02, 0x4c
        /*0172*/ 	.byte	0x01
	.zero		1


	//----- nvinfo : EIATTR_MERCURY_ISA_VERSION
	.align		4
        /*0174*/ 	.byte	0x03, 0x5f
        /*0176*/ 	.short	0x0101


	//----- nvinfo : EIATTR_COOP_GROUP_MASK_REGIDS
	.align		4
        /*0178*/ 	.byte	0x04, 0x29
        /*017a*/ 	.short	(.L_30697 - .L_30696)


	//   ....[0]....
.L_30696:
        /*017c*/ 	.word	0xffffffff


	//   ....[1]....
        /*0180*/ 	.word	0xffffffff


	//   ....[2]....
        /*0184*/ 	.word	0xffffffff


	//   ....[3]....
        /*0188*/ 	.word	0xffffffff


	//   ....[4]....
        /*018c*/ 	.word	0xffffffff


	//   ....[5]....
        /*0190*/ 	.word	0xffffffff


	//   ....[6]....
        /*0194*/ 	.word	0xffffffff


	//   ....[7]....
        /*0198*/ 	.word	0xffffffff


	//   ....[8]....
        /*019c*/ 	.word	0xffffffff


	//   ....[9]....
        /*01a0*/ 	.word	0xffffffff


	//   ....[10]....
        /*01a4*/ 	.word	0xffffffff


	//   ....[11]....
        /*01a8*/ 	.word	0xffffffff


	//   ....[12]....
        /*01ac*/ 	.word	0xffffffff


	//   ....[13]....
        /*01b0*/ 	.word	0xffffffff


	//   ....[14]....
        /*01b4*/ 	.word	0xffffffff


	//   ....[15]....
        /*01b8*/ 	.word	0xffffffff


	//   ....[16]....
        /*01bc*/ 	.word	0xffffffff


	//   ....[17]....
        /*01c0*/ 	.word	0xffffffff


	//   ....[18]....
        /*01c4*/ 	.word	0xffffffff


	//   ....[19]....
        /*01c8*/ 	.word	0xffffffff


	//   ....[20]....
        /*01cc*/ 	.word	0xffffffff


	//   ....[21]....
        /*01d0*/ 	.word	0xffffffff


	//   ....[22]....
        /*01d4*/ 	.word	0xffffffff


	//   ....[23]....
        /*01d8*/ 	.word	0xffffffff


	//   ....[24]....
        /*01dc*/ 	.word	0xffffffff


	//   ....[25]....
        /*01e0*/ 	.word	0xffffffff


	//   ....[26]....
        /*01e4*/ 	.word	0xffffffff


	//   ....[27]....
        /*01e8*/ 	.word	0xffffffff


	//   ....[28]....
        /*01ec*/ 	.word	0xffffffff


	//   ....[29]....
        /*01f0*/ 	.word	0xffffffff


	//   ....[30]....
        /*01f4*/ 	.word	0xffffffff


	//   ....[31]....
        /*01f8*/ 	.word	0xffffffff


	//   ....[32]....
        /*01fc*/ 	.word	0xffffffff


	//   ....[33]....
        /*0200*/ 	.word	0xffffffff


	//   ....[34]....
        /*0204*/ 	.word	0xffffffff


	//   ....[35]....
        /*0208*/ 	.word	0xffffffff


	//   ....[36]....
        /*020c*/ 	.word	0xffffffff


	//   ....[37]....
        /*0210*/ 	.word	0xffffffff


	//   ....[38]....
        /*0214*/ 	.word	0xffffffff


	//   ....[39]....
        /*0218*/ 	.word	0xffffffff


	//   ....[40]....
        /*021c*/ 	.word	0xffffffff


	//   ....[41]....
        /*0220*/ 	.word	0xffffffff


	//   ....[42]....
        /*0224*/ 	.word	0xffffffff


	//   ....[43]....
        /*0228*/ 	.word	0xffffffff


	//   ....[44]....
        /*022c*/ 	.word	0xffffffff


	//   ....[45]....
        /*0230*/ 	.word	0xffffffff


	//   ....[46]....
        /*0234*/ 	.word	0xffffffff


	//   ....[47]....
        /*0238*/ 	.word	0xffffffff


	//   ....[48]....
        /*023c*/ 	.word	0xffffffff


	//   ....[49]....
        /*0240*/ 	.word	0xffffffff


	//   ....[50]....
        /*0244*/ 	.word	0xffffffff


	//   ....[51]....
        /*0248*/ 	.word	0xffffffff


	//   ....[52]....
        /*024c*/ 	.word	0xffffffff


	//   ....[53]....
        /*0250*/ 	.word	0xffffffff


	//   ....[54]....
        /*0254*/ 	.word	0xffffffff


	//   ....[55]....
        /*0258*/ 	.word	0xffffffff


	//   ....[56]....
        /*025c*/ 	.word	0xffffffff


	//   ....[57]....
        /*0260*/ 	.word	0xffffffff


	//   ....[58]....
        /*0264*/ 	.word	0xffffffff


	//   ....[59]....
        /*0268*/ 	.word	0xffffffff


	//   ....[60]....
        /*026c*/ 	.word	0xffffffff


	//   ....[61]....
        /*0270*/ 	.word	0xffffffff


	//   ....[62]....
        /*0274*/ 	.word	0xffffffff


	//   ....[63]....
        /*0278*/ 	.word	0xffffffff


	//   ....[64]....
        /*027c*/ 	.word	0xffffffff


	//   ....[65]....
        /*0280*/ 	.word	0xffffffff


	//   ....[66]....
        /*0284*/ 	.word	0xffffffff


	//   ....[67]....
        /*0288*/ 	.word	0xffffffff


	//   ....[68]....
        /*028c*/ 	.word	0xffffffff


	//   ....[69]....
        /*0290*/ 	.word	0xffffffff


	//   ....[70]....
        /*0294*/ 	.word	0xffffffff


	//   ....[71]....
        /*0298*/ 	.word	0xffffffff


	//   ....[72]....
        /*029c*/ 	.word	0xffffffff


	//   ....[73]....
        /*02a0*/ 	.word	0xffffffff


	//   ....[74]....
        /*02a4*/ 	.word	0xffffffff


	//   ....[75]....
        /*02a8*/ 	.word	0xffffffff


	//   ....[76]....
        /*02ac*/ 	.word	0xffffffff


	//   ....[77]....
        /*02b0*/ 	.word	0xffffffff


	//   ....[78]....
        /*02b4*/ 	.word	0xffffffff


	//   ....[79]....
        /*02b8*/ 	.word	0xffffffff


	//   ....[80]....
        /*02bc*/ 	.word	0xffffffff


	//   ....[81]....
        /*02c0*/ 	.word	0xffffffff


	//   ....[82]....
        /*02c4*/ 	.word	0xffffffff


	//   ....[83]....
        /*02c8*/ 	.word	0xffffffff


	//   ....[84]....
        /*02cc*/ 	.word	0xffffffff


	//   ....[85]....
        /*02d0*/ 	.word	0xffffffff


	//   ....[86]....
        /*02d4*/ 	.word	0xffffffff


	//   ....[87]....
        /*02d8*/ 	.word	0xffffffff


	//   ....[88]....
        /*02dc*/ 	.word	0xffffffff


	//   ....[89]....
        /*02e0*/ 	.word	0xffffffff


	//   ....[90]....
        /*02e4*/ 	.word	0xffffffff


	//   ....[91]....
        /*02e8*/ 	.word	0xffffffff


	//   ....[92]....
        /*02ec*/ 	.word	0xffffffff


	//   ....[93]....
        /*02f0*/ 	.word	0xffffffff


	//   ....[94]....
        /*02f4*/ 	.word	0xffffffff


	//   ....[95]....
        /*02f8*/ 	.word	0xffffffff


	//   ....[96]....
        /*02fc*/ 	.word	0xffffffff


	//   ....[97]....
        /*0300*/ 	.word	0xffffffff


	//   ....[98]....
        /*0304*/ 	.word	0xffffffff


	//   ....[99]....
        /*0308*/ 	.word	0xffffffff


	//   ....[100]....
        /*030c*/ 	.word	0xffffffff


	//   ....[101]....
        /*0310*/ 	.word	0xffffffff


	//   ....[102]....
        /*0314*/ 	.word	0xffffffff


	//   ....[103]....
        /*0318*/ 	.word	0xffffffff


	//   ....[104]....
        /*031c*/ 	.word	0xffffffff


	//   ....[105]....
        /*0320*/ 	.word	0xffffffff


	//----- nvinfo : EIATTR_COOP_GROUP_INSTR_OFFSETS
	.align		4
.L_30697:
        /*0324*/ 	.byte	0x04, 0x28
        /*0326*/ 	.short	(.L_30699 - .L_30698)


	//   ....[0]....
.L_30698:
        /*0328*/ 	.word	0x00002d60


	//   ....[1]....
        /*032c*/ 	.word	0x00002df0


	//   ....[2]....
        /*0330*/ 	.word	0x00002e30


	//   ....[3]....
        /*0334*/ 	.word	0x00002e50


	//   ....[4]....
        /*0338*/ 	.word	0x00002e80


	//   ....[5]....
        /*033c*/ 	.word	0x00002fe0


	//   ....[6]....
        /*0340*/ 	.word	0x00003000


	//   ....[7]....
        /*0344*/ 	.word	0x00003020


	//   ....[8]....
        /*0348*/ 	.word	0x00003ef0


	//   ....[9]....
        /*034c*/ 	.word	0x00003f70


	//   ....[10]....
        /*0350*/ 	.word	0x00003fd0


	//   ....[11]....
        /*0354*/ 	.word	0x00004020


	//   ....[12]....
        /*0358*/ 	.word	0x00004060


	//   ....[13]....
        /*035c*/ 	.word	0x000040b0


	//   ....[14]....
        /*0360*/ 	.word	0x000040d0


	//   ....[15]....
        /*0364*/ 	.word	0x000040f0


	//   ....[16]....
        /*0368*/ 	.word	0x00007cb0


	//   ....[17]....
        /*036c*/ 	.word	0x00007ce0


	//   ....[18]....
        /*0370*/ 	.word	0x00007cf0


	//   ....[19]....
        /*0374*/ 	.word	0x00007d00


	//   ....[20]....
        /*0378*/ 	.word	0x00007d10


	//   ....[21]....
        /*037c*/ 	.word	0x00007d20


	//   ....[22]....
        /*0380*/ 	.word	0x00007d40


	//   ....[23]....
        /*0384*/ 	.word	0x00007d60


	//   ....[24]....
        /*0388*/ 	.word	0x00007d80


	//   ....[25]....
        /*038c*/ 	.word	0x00007da0


	//   ....[26]....
        /*0390*/ 	.word	0x00007dc0


	//   ....[27]....
        /*0394*/ 	.word	0x00007de0


	//   ....[28]....
        /*0398*/ 	.word	0x00007df0


	//   ....[29]....
        /*039c*/ 	.word	0x00007e10


	//   ....[30]....
        /*03a0*/ 	.word	0x00007e30


	//   ....[31]....
        /*03a4*/ 	.word	0x00007e50


	//   ....[32]....
        /*03a8*/ 	.word	0x00007e70


	//   ....[33]....
        /*03ac*/ 	.word	0x00007e90


	//   ....[34]....
        /*03b0*/ 	.word	0x00007eb0


	//   ....[35]....
        /*03b4*/ 	.word	0x00007ed0


	//   ....[36]....
        /*03b8*/ 	.word	0x00007ef0


	//   ....[37]....
        /*03bc*/ 	.word	0x00007f10


	//   ....[38]....
        /*03c0*/ 	.word	0x00007f30


	//   ....[39]....
        /*03c4*/ 	.word	0x00007f50


	//   ....[40]....
        /*03c8*/ 	.word	0x00007f70


	//   ....[41]....
        /*03cc*/ 	.word	0x00007f90


	//   ....[42]....
        /*03d0*/ 	.word	0x00007fb0


	//   ....[43]....
        /*03d4*/ 	.word	0x00007fd0


	//   ....[44]....
        /*03d8*/ 	.word	0x00007ff0


	//   ....[45]....
        /*03dc*/ 	.word	0x00008010


	//   ....[46]....
        /*03e0*/ 	.word	0x00008030


	//   ....[47]....
        /*03e4*/ 	.word	0x00008050


	//   ....[48]....
        /*03e8*/ 	.word	0x00008070


	//   ....[49]....
        /*03ec*/ 	.word	0x00008090


	//   ....[50]....
        /*03f0*/ 	.word	0x000080b0


	//   ....[51]....
        /*03f4*/ 	.word	0x000080d0


	//   ....[52]....
        /*03f8*/ 	.word	0x00008100


	//   ....[53]....
        /*03fc*/ 	.word	0x00008130


	//   ....[54]....
        /*0400*/ 	.word	0x00008150


	//   ....[55]....
        /*0404*/ 	.word	0x00008170


	//   ....[56]....
        /*0408*/ 	.word	0x00008190


	//   ....[57]....
        /*040c*/ 	.word	0x000081b0


	//   ....[58]....
        /*0410*/ 	.word	0x000081d0


	//   ....[59]....
        /*0414*/ 	.word	0x000081f0


	//   ....[60]....
        /*0418*/ 	.word	0x00008210


	//   ....[61]....
        /*041c*/ 	.word	0x00008230


	//   ....[62]....
        /*0420*/ 	.word	0x00008250


	//   ....[63]....
        /*0424*/ 	.word	0x00008270


	//   ....[64]....
        /*0428*/ 	.word	0x00008290


	//   ....[65]....
        /*042c*/ 	.word	0x000082b0


	//   ....[66]....
        /*0430*/ 	.word	0x000082d0


	//   ....[67]....
        /*0434*/ 	.word	0x000082f0


	//   ....[68]....
        /*0438*/ 	.word	0x00008310


	//   ....[69]....
        /*043c*/ 	.word	0x00008330


	//   ....[70]....
        /*0440*/ 	.word	0x00008350


	//   ....[71]....
        /*0444*/ 	.word	0x00008370


	//   ....[72]....
        /*0448*/ 	.word	0x00008390


	//   ....[73]....
        /*044c*/ 	.word	0x000083b0


	//   ....[74]....
        /*0450*/ 	.word	0x000083d0


	//   ....[75]....
        /*0454*/ 	.word	0x000083f0


	//   ....[76]....
        /*0458*/ 	.word	0x00008410


	//   ....[77]....
        /*045c*/ 	.word	0x00008430


	//   ....[78]....
        /*0460*/ 	.word	0x00008450


	//   ....[79]....
        /*0464*/ 	.word	0x00008470


	//   ....[80]....
        /*0468*/ 	.word	0x00008490


	//   ....[81]....
        /*046c*/ 	.word	0x000084b0


	//   ....[82]....
        /*0470*/ 	.word	0x000084d0


	//   ....[83]....
        /*0474*/ 	.word	0x000084f0


	//   ....[84]....
        /*0478*/ 	.word	0x00008510


	//   ....[85]....
        /*047c*/ 	.word	0x00008530


	//   ....[86]....
        /*0480*/ 	.word	0x00008550


	//   ....[87]....
        /*0484*/ 	.word	0x00008570


	//   ....[88]....
        /*0488*/ 	.word	0x00008590


	//   ....[89]....
        /*048c*/ 	.word	0x000085b0


	//   ....[90]....
        /*0490*/ 	.word	0x000085e0


	//   ....[91]....
        /*0494*/ 	.word	0x00008610


	//   ....[92]....
        /*0498*/ 	.word	0x00008630


	//   ....[93]....
        /*049c*/ 	.word	0x00008660


	//   ....[94]....
        /*04a0*/ 	.word	0x00008690


	//   ....[95]....
        /*04a4*/ 	.word	0x000086b0


	//   ....[96]....
        /*04a8*/ 	.word	0x000086d0


	//   ....[97]....
        /*04ac*/ 	.word	0x000086f0


	//   ....[98]....
        /*04b0*/ 	.word	0x00008710


	//   ....[99]....
        /*04b4*/ 	.word	0x00008730


	//   ....[100]....
        /*04b8*/ 	.word	0x00008750


	//   ....[101]....
        /*04bc*/ 	.word	0x00008770


	//   ....[102]....
        /*04c0*/ 	.word	0x00008790


	//   ....[103]....
        /*04c4*/ 	.word	0x000087b0


	//   ....[104]....
        /*04c8*/ 	.word	0x000087d0


	//   ....[105]....
        /*04cc*/ 	.word	0x000087f0


	//----- nvinfo : EIATTR_EXIT_INSTR_OFFSETS
	.align		4
.L_30699:
        /*04d0*/ 	.byte	0x04, 0x1c
        /*04d2*/ 	.short	(.L_30701 - .L_30700)


	//   ....[0]....
.L_30700:
        /*04d4*/ 	.word	0x000000d0


	//   ....[1]....
        /*04d8*/ 	.word	0x00009720


	//   ....[2]....
        /*04dc*/ 	.word	0x00009730


	//   ....[3]....
        /*04e0*/ 	.word	0x0000a3a0


	//----- nvinfo : EIATTR_CRS_STACK_SIZE
	.align		4
.L_30701:
        /*04e4*/ 	.byte	0x04, 0x1e
        /*04e6*/ 	.short	(.L_30703 - .L_30702)
.L_30702:
        /*04e8*/ 	.word	0x00000000


	//----- nvinfo : EIATTR_CBANK_PARAM_SIZE
	.align		4
.L_30703:
        /*04ec*/ 	.byte	0x03, 0x19
        /*04ee*/ 	.short	0x008c


	//----- nvinfo : EIATTR_PARAM_CBANK
	.align		4
        /*04f0*/ 	.byte	0x04, 0x0a
        /*04f2*/ 	.short	(.L_30705 - .L_30704)
	.align		4
.L_30704:
        /*04f4*/ 	.word	index@(.nv.constant0._ZN4vllm25paged_attention_v2_kernelIffLi120ELi32ELi128ELNS_18Fp8KVCacheDataTypeE0ELb1ELi512EEEvPfS2_PT_PKS3_PKT0_S9_ifPKiSB_iPKfiiiSD_SD_iiiii)
        /*04f8*/ 	.short	0x0210
        /*04fa*/ 	.short	0x008c


	//----- nvinfo : EIATTR_SW_WAR
	.align		4
.L_30705:
        /*04fc*/ 	.byte	0x04, 0x36
        /*04fe*/ 	.short	(.L_30707 - .L_30706)
.L_30706:
        /*0500*/ 	.word	0x00000008
.L_30707:


//--------------------- .nv.info._ZN4vllm25paged_attention_v2_kernelIffLi112ELi32ELi128ELNS_18Fp8KVCacheDataTypeE0ELb1ELi512EEEvPfS2_PT_PKS3_PKT0_S9_ifPKiSB_iPKfiiiSD_SD_iiiii --------------------------
	.section	.nv.info._ZN4vllm25paged_attention_v2_kernelIffLi112ELi32ELi128ELNS_18Fp8KVCacheDataTypeE0ELb1ELi512EEEvPfS2_PT_PKS3_PKT0_S9_ifPKiSB_iPKfiiiSD_SD_iiiii,"",@"SHT_CUDA_INFO"
	.sectionflags	@""
	.align	4


	//----- nvinfo : EIATTR_CUDA_API_VERSION
	.align		4
        /*0000*/ 	.byte	0x04, 0x37
        /*0002*/ 	.short	(.L_30709 - .L_30708)
.L_30708:
        /*0004*/ 	.word	0x00000082


	//----- nvinfo : EIATTR_KPARAM_INFO
	.align		4
.L_30709:
        /*0008*/ 	.byte	0x04, 0x17
        /*000a*/ 	.short	(.L_30711 - .L_30710)
.L_30710:
        /*000c*/ 	.word	0x00000000
        /*0010*/ 	.short	0x0015
        /*0012*/ 	.short	0x0088
        /*0014*/ 	.byte	0x00, 0xf0, 0x11, 0x00


	//----- nvinfo : EIATTR_KPARAM_INFO
	.align		4
.L_30711:
        /*0018*/ 	.byte	0x04, 0x17
        /*001a*/ 	.short	(.L_30713 - .L_30712)
.L_30712:
        /*001c*/ 	.word	0x00000000
        /*0020*/ 	.short	0x0014
        /*0022*/ 	.short	0x0084
        /*0024*/ 	.byte	0x00, 0xf0, 0x11, 0x00


	//----- nvinfo : EIATTR_KPARAM_INFO
	.align		4
.L_30713:
        /*0028*/ 	.byte	0x04, 0x17
        /*002a*/ 	.short	(.L_30715 - .L_30714)
.L_30714:
        /*002c*/ 	.word	0x00000000
        /*0030*/ 	.short	0x0013
        /*0032*/ 	.short	0x0080
        /*0034*/ 	.byte	0x00, 0xf0, 0x11, 0x00


	//----- nvinfo : EIATTR_KPARAM_INFO
	.align		4
.L_30715:
        /*0038*/ 	.byte	0x04, 0x17
        /*003a*/ 	.short	(.L_30717 - .L_30716)
.L_30716:
        /*003c*/ 	.word	0x00000000
        /*0040*/ 	.short	0x0012
        /*0042*/ 	.short	0x007c
        /*0044*/ 	.byte	0x00, 0xf0, 0x11, 0x00


	//----- nvinfo : EIATTR_KPARAM_INFO
	.align		4
.L_30717:
        /*0048*/ 	.byte	0x04, 0x17
        /*004a*/ 	.short	(.L_30719 - .L_30718)
.L_30718:
        /*004c*/ 	.word	0x00000000
        /*0050*/ 	.short	0x0011
        /*0052*/ 	.short	0x0078
        /*0054*/ 	.byte	0x00, 0xf0, 0x11, 0x00


	//----- nvinfo : EIATTR_KPARAM_INFO
	.align		4
.L_30719:
        /*0058*/ 	.byte	0x04, 0x17
        /*005a*/ 	.short	(.L_30721 - .L_30720)
.L_30720:
        /*005c*/ 	.word	0x00000000
        /*0060*/ 	.short	0x0010
        /*0062*/ 	.short	0x0070
        /*0064*/ 	.byte	0x00, 0xf0, 0x21, 0x00


	//----- nvinfo : EIATTR_KPARAM_INFO
	.align		4
.L_30721:
        /*0068*/ 	.byte	0x04, 0x17
        /*006a*/ 	.short	(.L_30723 - .L_30722)
.L_30722:
        /*006c*/ 	.word	0x00000000
        /*0070*/ 	.short	0x000f
        /*0072*/ 	.short	0x0068
        /*0074*/ 	.byte	0x00, 0xf0, 0x21, 0x00


	//----- nvinfo : EIATTR_KPARAM_INFO
	.align		4
.L_30723:
        /*0078*/ 	.byte	0x04, 0x17
        /*007a*/ 	.short	(.L_30725 - .L_30724)
.L_30724:
        /*007c*/ 	.word	0x00000000
        /*0080*/ 	.short	0x000e
        /*0082*/ 	.short	0x0060
        /*0084*/ 	.byte	0x00, 0xf0, 0x11, 0x00


	//----- nvinfo : EIATTR_KPARAM_INFO
	.align		4
.L_30725:
        /*0088*/ 	.byte	0x04, 0x17
        /*008a*/ 	.short	(.L_30727 - .L_30726)
.L_30726:
        /*008c*/ 	.word	0x00000000
        /*0090*/ 	.short	0x000d
        /*0092*/ 	.short	0x005c
        /*0094*/ 	.byte	0x00, 0xf0, 0x11, 0x00


	//----- nvinfo : EIATTR_KPARAM_INFO
	.align		4
.L_30727:
        /*0098*/ 	.byte	0x04, 0x17
        /*009a*/ 	.short	(.L_30729 - .L_30728)
.L_30728:
        /*009c*/ 	.word	0x00000000
        /*00a0*/ 	.short	0x000c
        /*00a2*/ 	.short	0x0058
        /*00a4*/ 	.byte	0x00, 0xf0, 0x11, 0x00


	//----- nvinfo : EIATTR_KPARAM_INFO
	.align		4
.L_30729:
        /*00a8*/ 	.byte	0x04, 0x17
        /*00aa*/ 	.short	(.L_30731 - .L_30730)
.L_30730:
        /*00ac*/ 	.word	0x00000000
        /*00b0*/ 	.short	0x000b
        /*00b2*/ 	.short	0x0050
        /*00b4*/ 	.byte	0x00, 0xf0, 0x21, 0x00


	//----- nvinfo : EIATTR_KPARAM_INFO
	.align		4
.L_30731:
        /*00b8*/ 	.byte	0x04, 0x17
        /*00ba*/ 	.short	(.L_30733 - .L_30732)
.L_30732:
        /*00bc*/ 	.word	0x00000000
        /*00c0*/ 	.short	0x000a
        /*00c2*/ 	.short	0x0048
        /*00c4*/ 	.byte	0x00, 0xf0, 0x11, 0x00


	//----- nvinfo : EIATTR_KPARAM_INFO
	.align		4
.L_30733:
        /*00c8*/ 	.byte	0x04, 0x17
        /*00ca*/ 	.short	(.L_30735 - .L_30734)
.L_30734:
        /*00cc*/ 	.word	0x00000000
        /*00d0*/ 	.short	0x0009
        /*00d2*/ 	.short	0x0040
        /*00d4*/ 	.byte	0x00, 0xf0, 0x21, 0x00


	//----- nvinfo : EIATTR_KPARAM_INFO
	.align		4
.L_30735:
        /*00d8*/ 	.byte	0x04, 0x17
        /*00da*/ 	.short	(.L_30737 - .L_30736)
.L_30736:
        /*00dc*/ 	.word	0x00000000
        /*00e0*/ 	.short	0x0008
        /*00e2*/ 	.short	0x0038
        /*00e4*/ 	.byte	0x00, 0xf0, 0x21, 0x00


	//----- nvinfo : EIATTR_KPARAM_INFO
	.align		4
.L_30737:
        /*00e8*/ 	.byte	0x04, 0x17
        /*00ea*/ 	.short	(.L_30739 - .L_30738)
.L_30738:
        /*00ec*/ 	.word	0x00000000
        /*00f0*/ 	.short	0x0007
        /*00f2*/ 	.short	0x0034
        /*00f4*/ 	.byte	0x00, 0xf0, 0x11, 0x00


	//----- nvinfo : EIATTR_KPARAM_INFO
	.align		4
.L_30739:
        /*00f8*/ 	.byte	0x04, 0x17
        /*00fa*/ 	.short	(.L_30741 - .L_30740)
.L_30740:
        /*00fc*/ 	.word	0x00000000
        /*0100*/ 	.short	0x0006
        /*0102*/ 	.short	0x0030
        /*0104*/ 	.byte	0x00, 0xf0, 0x11, 0x00


	//----- nvinfo : EIATTR_KPARAM_INFO
	.align		4
.L_30741:
        /*0108*/ 	.byte	0x04, 0x17
        /*010a*/ 	.short	(.L_30743 - .L_30742)
.L_30742:
        /*010c*/ 	.word	0x00000000
        /*0110*/ 	.short	0x0005
        /*0112*/ 	.short	0x0028
        /*0114*/ 	.byte	0x00, 0xf0, 0x21, 0x00


	//----- nvinfo : EIATTR_KPARAM_INFO
	.align		4
.L_30743:
        /*0118*/ 	.byte	0x04, 0x17
        /*011a*/ 	.short	(.L_30745 - .L_30744)
.L_30744:
        /*011c*/ 	.word	0x00000000
        /*0120*/ 	.short	0x0004
        /*0122*/ 	.short	0x0020
        /*0124*/ 	.byte	0x00, 0xf0, 0x21, 0x00


	//----- nvinfo : EIATTR_KPARAM_INFO
	.align		4
.L_30745:
        /*0128*/ 	.byte	0x04, 0x17
        /*012a*/ 	.short	(.L_30747 - .L_30746)
.L_30746:
        /*012c*/ 	.word	0x00000000
        /*0130*/ 	.short	0x0003
        /*0132*/ 	.short	0x0018
        /*0134*/ 	.byte	0x00, 0xf0, 0x21, 0x00


	//----- nvinfo : EIATTR_KPARAM_INFO
	.align		4
.L_30747:
        /*0138*/ 	.byte	0x04, 0x17
        /*013a*/ 	.short	(.L_30749 - .L_30748)
.L_30748:
        /*013c*/ 	.word	0x00000000
        /*0140*/ 	.short	0x0002
        /*0142*/ 	.short	0x0010
        /*0144*/ 	.byte	0x00, 0xf0, 0x21, 0x00


	//----- nvinfo : EIATTR_KPARAM_INFO
	.align		4
.L_30749:
        /*0148*/ 	.byte	0x04, 0x17
        /*014a*/ 	.short	(.L_30751 - .L_30750)
.L_30750:
        /*014c*/ 	.word	0x00000000
        /*0150*/ 	.short	0x0001
        /*0152*/ 	.short	0x0008
        /*0154*/ 	.byte	0x00, 0xf0, 0x21, 0x00


	//----- nvinfo : EIATTR_KPARAM_INFO
	.align		4
.L_30751:
        /*0158*/ 	.byte	0x04, 0x17
        /*015a*/ 	.short	(.L_30753 - .L_30752)
.L_30752:
        /*015c*/ 	.word	0x00000000
        /*0160*/ 	.short	0x0000
        /*0162*/ 	.short	0x0000
        /*0164*/ 	.byte	0x00, 0xf0, 0x21, 0x00


	//----- nvinfo : EIATTR_SPARSE_MMA_MASK
	.align		4
.L_30753:
        /*0168*/ 	.byte	0x03, 0x50
        /*016a*/ 	.short	0x0000


	//----- nvinfo : EIATTR_MAXREG_COUNT
	.align		4
        /*016c*/ 	.byte	0x03, 0x1b
        /*016e*/ 	.short	0x00ff


	//----- nvinfo : EIATTR_NUM_BARRIERS
	.align		4
        /*0170*/ 	.byte	0x02, 0x4c
        /*0172*/ 	.byte	0x01
	.zero		1


	//----- nvinfo : EIATTR_MERCURY_ISA_VERSION
	.align		4
        /*0174*/ 	.byte	0x03, 0x5f
        /*0176*/ 	.short	0x0101


	//----- nvinfo : EIATTR_COOP_GROUP_MASK_REGIDS
	.align		4
        /*0178*/ 	.byte	0x04, 0x29
        /*017a*/ 	.short	(.L_30755 - .L_30754)


	//   ....[0]....
.L_30754:
        /*017c*/ 	.word	0xffffffff


	//   ....[1]....
        /*0180*/ 	.word	0xffffffff


	//   ....[2]....
        /*0184*/ 	.word	0xffffffff


	//   ....[3]....
        /*0188*/ 	.word	0xffffffff


	//   ....[4]....
        /*018c*/ 	.word	0xffffffff


	//   ....[5]....
        /*0190*/ 	.word	0xffffffff


	//   ....[6]....
        /*0194*/ 	.word	0xffffffff


	//   ....[7]....
        /*0198*/ 	.word	0xffffffff


	//   ....[8]....
        /*019c*/ 	.word	0xffffffff


	//   ....[9]....
        /*01a0*/ 	.word	0xffffffff


	//   ....[10]....
        /*01a4*/ 	.word	0xffffffff


	//   ....[11]....
        /*01a8*/ 	.word	0xffffffff


	//   ....[12]....
        /*01ac*/ 	.word	0xffffffff


	//   ....[13]....
        /*01b0*/ 	.word	0xffffffff


	//   ....[14]....
        /*01b4*/ 	.word	0xffffffff


	//   ....[15]....
        /*01b8*/ 	.word	0xffffffff


	//   ....[16]....
        /*01bc*/ 	.word	0xffffffff


	//   ....[17]....
        /*01c0*/ 	.word	0xffffffff


	//   ....[18]....
        /*01c4*/ 	.word	0xffffffff


	//   ....[19]....
        /*01c8*/ 	.word	0xffffffff


	//   ....[20]....
        /*01cc*/ 	.word	0xffffffff


	//   ....[21]....
        /*01d0*/ 	.word	0xffffffff


	//   ....[22]....
        /*01d4*/ 	.word	0xffffffff


	//   ....[23]....
        /*01d8*/ 	.word	0xffffffff


	//   ....[24]....
        /*01dc*/ 	.word	0xffffffff


	//   ....[25]....
        /*01e0*/ 	.word	0xffffffff


	//   ....[26]....
        /*01e4*/ 	.word	0xffffffff


	//   ....[27]....
        /*01e8*/ 	.word	0xffffffff


	//   ....[28]....
        /*01ec*/ 	.word	0xffffffff


	//   ....[29]....
        /*01f0*/ 	.word	0xffffffff


	//   ....[30]....
        /*01f4*/ 	.word	0xffffffff


	//   ....[31]....
        /*01f8*/ 	.word	0xffffffff


	//   ....[32]....
        /*01fc*/ 	.word	0xffffffff


	//   ....[33]....
        /*0200*/ 	.word	0xffffffff


	//   ....[34]....
        /*0204*/ 	.word	0xffffffff


	//   ....[35]....
        /*0208*/ 	.word	0xffffffff


	//   ....[36]....
        /*020c*/ 	.word	0xffffffff


	//   ....[37]....
        /*0210*/ 	.word	0xffffffff


	//   ....[38]....
        /*0214*/ 	.word	0xffffffff


	//   ....[39]....
        /*0218*/ 	.word	0xffffffff


	//   ....[40]....
        /*021c*/ 	.word	0xffffffff


	//   ....[41]....
        /*0220*/ 	.word	0xffffffff


	//   ....[42]....
        /*0224*/ 	.word	0xffffffff


	//   ....[43]....
        /*0228*/ 	.word	0xffffffff


	//   ....[44]....
        /*022c*/ 	.word	0xffffffff


	//   ....[45]....
        /*0230*/ 	.word	0xffffffff


	//   ....[46]....
        /*0234*/ 	.word	0xffffffff


	//   ....[47]....
        /*0238*/ 	.word	0xffffffff


	//   ....[48]....
        /*023c*/ 	.word	0xffffffff


	//   ....[49]....
        /*0240*/ 	.word	0xffffffff


	//   ....[50]....
        /*0244*/ 	.word	0xffffffff


	//   ....[51]....
        /*0248*/ 	.word	0xffffffff


	//   ....[52]....
        /*024c*/ 	.word	0xffffffff


	//   ....[53]....
        /*0250*/ 	.word	0xffffffff


	//   ....[54]....
        /*0254*/ 	.word	0xffffffff


	//   ....[55]....
        /*0258*/ 	.word	0xffffffff


	//   ....[56]....
        /*025c*/ 	.word	0xffffffff


	//   ....[57]....
        /*0260*/ 	.word	0xffffffff


	//   ....[58]....
        /*0264*/ 	.word	0xffffffff


	//   ....[59]....
        /*0268*/ 	.word	0xffffffff


	//   ....[60]....
        /*026c*/ 	.word	0xffffffff


	//   ....[61]....
        /*0270*/ 	.word	0xffffffff


	//   ....[62]....
        /*0274*/ 	.word	0xffffffff


	//   ....[63]....
        /*0278*/ 	.word	0xffffffff


	//   ....[64]....
        /*027c*/ 	.word	0xffffffff


	//   ....[65]....
        /*0280*/ 	.word	0xffffffff


	//   ....[66]....
        /*0284*/ 	.word	0xffffffff


	//   ....[67]....
        /*0288*/ 	.word	0xffffffff


	//   ....[68]....
        /*028c*/ 	.word	0xffffffff


	//   ....[69]....
        /*0290*/ 	.word	0xffffffff


	//   ....[70]....
        /*0294*/ 	.word	0xffffffff


	//   ....[71]....
        /*0298*/ 	.word	0xffffffff


	//   ....[72]....
        /*029c*/ 	.word	0xffffffff


	//   ....[73]....
        /*02a0*/ 	.word	0xffffffff


	//   ....[74]....
        /*02a4*/ 	.word	0xffffffff


	//   ....[75]....
        /*02a8*/ 	.word	0xffffffff


	//   ....[76]....
        /*02ac*/ 	.word	0xffffffff


	//   ....[77]....
        /*02b0*/ 	.word	0xffffffff


	//   ....[78]....
        /*02b4*/ 	.word	0xffffffff


	//   ....[79]....
        /*02b8*/ 	.word	0xffffffff


	//   ....[80]....
        /*02bc*/ 	.word	0xffffffff


	//   ....[81]....
        /*02c0*/ 	.word	0xffffffff


	//   ....[82]....
        /*02c4*/ 	.word	0xffffffff


	//   ....[83]....
        /*02c8*/ 	.word	0xffffffff


	//   ....[84]....
        /*02cc*/ 	.word	0xffffffff


	//   ....[85]....
        /*02d0*/ 	.word	0xffffffff


	//   ....[86]....
        /*02d4*/ 	.word	0xffffffff


	//   ....[87]....
        /*02d8*/ 	.word	0xffffffff


	//   ....[88]....
        /*02dc*/ 	.word	0xffffffff


	//   ....[89]....
        /*02e0*/ 	.word	0xffffffff


	//   ....[90]....
        /*02e4*/ 	.word	0xffffffff


	//   ....[91]....
        /*02e8*/ 	.word	0xffffffff


	//   ....[92]....
        /*02ec*/ 	.word	0xffffffff


	//   ....[93]....
        /*02f0*/ 	.word	0xffffffff


	//   ....[94]....
        /*02f4*/ 	.word	0xffffffff


	//   ....[95]....
        /*02f8*/ 	.word	0xffffffff


	//   ....[96]....
        /*02fc*/ 	.word	0xffffffff


	//   ....[97]....
        /*0300*/ 	.word	0xffffffff


	//   ....[98]....
        /*0304*/ 	.word	0xffffffff


	//   ....[99]....
        /*0308*/ 	.word	0xffffffff


	//----- nvinfo : EIATTR_COOP_GROUP_INSTR_OFFSETS
	.align		4
.L_30755:
        /*030c*/ 	.byte	0x04, 0x28
        /*030e*/ 	.short	(.L_30757 - .L_30756)


	//   ....[0]....
.L_30756:
        /*0310*/ 	.word	0x00002b60


	//   ....[1]....
        /*0314*/ 	.word	0x00002be0


	//   ....[2]....
        /*0318*/ 	.word	0x00002c20


	//   ....[3]....
        /*031c*/ 	.word	0x00002c50


	//   ....[4]....
        /*0320*/ 	.word	0x00002c70


	//   ....[5]....
        /*0324*/ 	.word	0x00002d90


	//   ....[6]....
        /*0328*/ 	.word	0x00002db0


	//   ....[7]....
        /*032c*/ 	.word	0x00002dd0


	//   ....[8]....
        /*0330*/ 	.word	0x00003c90


	//   ....[9]....
        /*0334*/ 	.word	0x00003d10


	//   ....[10]....
        /*0338*/ 	.word	0x00003d70


	//   ....[11]....
        /*033c*/ 	.word	0x00003dc0


	//   ....[12]....
        /*0340*/ 	.word	0x00003e00


	//   ....[13]....
        /*0344*/ 	.word	0x00003e50


	//   ....[14]....
        /*0348*/ 	.word	0x00003e70


	//   ....[15]....
        /*034c*/ 	.word	0x00003e90


	//   ....[16]....
        /*0350*/ 	.word	0x00007740


	//   ....[17]....
        /*0354*/ 	.word	0x00007770


	//   ....[18]....
        /*0358*/ 	.word	0x00007780


	//   ....[19]....
        /*035c*/ 	.word	0x00007790


	//   ....[20]....
        /*0360*/ 	.word	0x000077a0


	//   ....[21]....
        /*0364*/ 	.word	0x000077b0


	//   ....[22]....
        /*0368*/ 	.word	0x000077d0


	//   ....[23]....
        /*036c*/ 	.word	0x000077f0


	//   ....[24]....
        /*0370*/ 	.word	0x00007810


	//   ....[25]....
        /*0374*/ 	.word	0x00007830


	//   ....[26]....
        /*0378*/ 	.word	0x00007850


	//   ....[27]....
        /*037c*/ 	.word	0x00007870


	//   ....[28]....
        /*0380*/ 	.word	0x00007880


	//   ....[29]....
        /*0384*/ 	.word	0x000078a0


	//   ....[30]....
        /*0388*/ 	.word	0x000078c0


	//   ....[31]....
        /*038c*/ 	.word	0x000078e0


	//   ....[32]....
        /*0390*/ 	.word	0x00007900


	//   ....[33]....
        /*0394*/ 	.word	0x00007920


	//   ....[34]....
        /*0398*/ 	.word	0x00007940


	//   ....[35]....
        /*039c*/ 	.word	0x00007960


	//   ....[36]....
        /*03a0*/ 	.word	0x00007980


	//   ....[37]....
        /*03a4*/ 	.word	0x000079a0


	//   ....[38]....
        /*03a8*/ 	.word	0x000079c0


	//   ....[39]....
        /*03ac*/ 	.word	0x000079e0


	//   ....[40]....
        /*03b0*/ 	.word	0x00007a00


	//   ....[41]....
        /*03b4*/ 	.word	0x00007a20


	//   ....[42]....
        /*03b8*/ 	.word	0x00007a40


	//   ....[43]....
        /*03bc*/ 	.word	0x00007a60


	//   ....[44]....
        /*03c0*/ 	.word	0x00007a90


	//   ....[45]....
        /*03c4*/ 	.word	0x00007ac0


	//   ....[46]....
        /*03c8*/ 	.word	0x00007ae0


	//   ....[47]....
        /*03cc*/ 	.word	0x00007b00


	//   ....[48]....
        /*03d0*/ 	.word	0x00007b20


	//   ....[49]....
        /*03d4*/ 	.word	0x00007b40


	//   ....[50]....
        /*03d8*/ 	.word	0x00007b60


	//   ....[51]....
        /*03dc*/ 	.word	0x00007b80


	//   ....[52]....
        /*03e0*/ 	.word	0x00007ba0


	//   ....[53]....
        /*03e4*/ 	.word	0x00007bc0


	//   ....[54]....
        /*03e8*/ 	.word	0x00007be0


	//   ....[55]....
        /*03ec*/ 	.word	0x00007c00


	//   ....[56]....
        /*03f0*/ 	.word	0x00007c20


	//   ....[57]....
        /*03f4*/ 	.word	0x00007c40


	//   ....[58]....
        /*03f8*/ 	.word	0x00007c60


	//   ....[59]....
        /*03fc*/ 	.word	0x00007c80


	//   ....[60]....
        /*0400*/ 	.word	0x00007ca0


	//   ....[61]....
        /*0404*/ 	.word	0x00007cc0


	//   ....[62]....
        /*0408*/ 	.word	0x00007ce0


	//   ....[63]....
        /*040c*/ 	.word	0x00007d00


	//   ....[64]....
        /*0410*/ 	.word	0x00007d20


	//   ....[65]....
        /*0414*/ 	.word	0x00007d40


	//   ....[66]....
        /*0418*/ 	.word	0x00007d60


	//   ....[67]....
        /*041c*/ 	.word	0x00007d80


	//   ....[68]....
        /*0420*/ 	.word	0x00007da0


	//   ....[69]....
        /*0424*/ 	.word	0x00007dc0


	//   ....[70]....
        /*0428*/ 	.word	0x00007de0


	//   ....[71]....
        /*042c*/ 	.word	0x00007e00


	//   ....[72]....
        /*0430*/ 	.word	0x00007e20


	//   ....[73]....
        /*0434*/ 	.word	0x00007e40


	//   ....[74]....
        /*0438*/ 	.word	0x00007e60


	//   ....[75]....
        /*043c*/ 	.word	0x00007e80


	//   ....[76]....
        /*0440*/ 	.word	0x00007ea0


	//   ....[77]....
        /*0444*/ 	.word	0x00007ec0


	//   ....[78]....
        /*0448*/ 	.word	0x00007ee0


	//   ....[79]....
        /*044c*/ 	.word	0x00007f00


	//   ....[80]....
        /*0450*/ 	.word	0x00007f20


	//   ....[81]....
        /*0454*/ 	.word	0x00007f40


	//   ....[82]....
        /*0458*/ 	.word	0x00007f60


	//   ....[83]....
        /*045c*/ 	.word	0x00007f90


	//   ....[84]....
        /*0460*/ 	.word	0x00007fb0


	//   ....[85]....
        /*0464*/ 	.word	0x00007fe0


	//   ....[86]....
        /*0468*/ 	.word	0x00008000


	//   ....[87]....
        /*046c*/ 	.word	0x00008020


	//   ....[88]....
        /*0470*/ 	.word	0x00008040


	//   ....[89]....
        /*0474*/ 	.word	0x00008070


	//   ....[90]....
        /*0478*/ 	.word	0x000080a0


	//   ....[91]....
        /*047c*/ 	.word	0x000080c0


	//   ....[92]....
        /*0480*/ 	.word	0x000080e0


	//   ....[93]....
        /*0484*/ 	.word	0x00008100


	//   ....[94]....
        /*0488*/ 	.word	0x00008120


	//   ....[95]....
        /*048c*/ 	.word	0x00008140


	//   ....[96]....
        /*0490*/ 	.word	0x00008160


	//   ....[97]....
        /*0494*/ 	.word	0x00008180


	//   ....[98]....
        /*0498*/ 	.word	0x000081a0


	//   ....[99]....
        /*049c*/ 	.word	0x000081c0


	//----- nvinfo : EIATTR_EXIT_INSTR_OFFSETS
	.align		4
.L_30757:
        /*04a0*/ 	.byte	0x04, 0x1c
        /*04a2*/ 	.short	(.L_30759 - .L_30758)


	//   ....[0]....
.L_30758:
        /*04a4*/ 	.word	0x00000090


	//   ....[1]....
        /*04a8*/ 	.word	0x00009030


	//   ....[2]....
        /*04ac*/ 	.word	0x00009040


	//   ....[3]....
        /*04b0*/ 	.word	0x00009bf0


	//----- nvinfo : EIATTR_CRS_STACK_SIZE
	.align		4
.L_30759:
        /*04b4*/ 	.byte	0x04, 0x1e
        /*04b6*/ 	.short	(.L_30761 - .L_30760)
.L_30760:
        /*04b8*/ 	.word	0x00000000


	//----- nvinfo : EIATTR_CBANK_PARAM_SIZE
	.align		4
.L_30761:
        /*04bc*/ 	.byte	0x03, 0x19
        /*04be*/ 	.short	0x008c


	//----- nvinfo : EIATTR_PARAM_CBANK
	.align		4
        /*04c0*/ 	.byte	0x04, 0x0a
        /*04c2*/ 	.short	(.L_30763 - .L_30762)
	.align		4
.L_30762:
        /*04c4*/ 	.word	index@(.nv.constant0._ZN4vllm25paged_attention_v2_kernelIffLi112ELi32ELi128ELNS_18Fp8KVCacheDataTypeE0ELb1ELi512EEEvPfS2_PT_PKS3_PKT0_S9_ifPKiSB_iPKfiiiSD_SD_iiiii)
        /*04c8*/ 	.short	0x0210
        /*04ca*/ 	.short	0x008c


	//----- nvinfo : EIATTR_SW_WAR
	.align		4
.L_30763:
        /*04cc*/ 	.byte	0x04, 0x36
        /*04ce*/ 	.short	(.L_30765 - .L_30764)
.L_30764:
        /*04d0*/ 	.word	0x00000008
.L_30765:


//--------------------- .nv.info._ZN4vllm25paged_attention_v2_kernelIffLi96ELi32ELi128ELNS_18Fp8KVCacheDataTypeE0ELb1ELi512EEEvPfS2_PT_PKS3_PKT0_S9_ifPKiSB_iPKfiiiSD_SD_iiiii --------------------------
	.section	.nv.info._ZN4vllm25paged_attention_v2_kernelIffLi96ELi32ELi128ELNS_18Fp8KVCacheDataTypeE0ELb1ELi512EEEvPfS2_PT_PKS3_PKT0_S9_ifPKiSB_iPKfiiiSD_SD_iiiii,"",@"SHT_CUDA_INFO"
	.sectionflags	@""
	.align	4


	//----- nvinfo : EIATTR_CUDA_API_VERSION
	.align		4
        /*0000*/ 	.byte	0x04, 0x37
        /*0002*/ 	.short	(.L_30767 - .L_30766)
.L_30766:
        /*0004*/ 	.word	0x00000082


	//----- nvinfo : EIATTR_KPARAM_INFO
	.align		4
.L_30767:
        /*0008*/ 	.byte	0x04, 0x17
        /*000a*/ 	.short	(.L_30769 - .L_30768)
.L_30768:
        /*000c*/ 	.word	0x00000000
        /*0010*/ 	.short	0x0015
        /*0012*/ 	.short	0x0088
        /*0014*/ 	.byte	0x00, 0xf0, 0x11, 0x00


	//----- nvinfo : EIATTR_KPARAM_INFO
	.align		4
.L_30769:
        /*0018*/ 	.byte	0x04, 0x17
        /*001a*/ 	.short	(.L_30771 - .L_30770)
.L_30770:
        /*001c*/ 	.word	0x00000000
        /*0020*/ 	.short	0x0014
        /*0022*/ 	.short	0x0084
        /*0024*/ 	.byte	0x00, 0xf0, 0x11, 0x00


	//----- nvinfo : EIATTR_KPARAM_INFO
	.align		4
.L_30771:
        /*0028*/ 	.byte	0x04, 0x17
        /*002a*/ 	.short	(.L_30773 - .L_30772)
.L_30772:
        /*002c*/ 	.word	0x00000000
        /*0030*/ 	.short	0x0013
        /*0032*/ 	.short	0x0080
        /*0034*/ 	.byte	0x00, 0xf0, 0x11, 0x00


	//----- nvinfo : EIATTR_KPARAM_INFO
	.align		4
.L_30773:
        /*0038*/ 	.byte	0x04, 0x17
        /*003a*/ 	.short	(.L_30775 - .L_30774)
.L_30774:
        /*003c*/ 	.word	0x00000000
        /*0040*/ 	.short	0x0012
        /*0042*/ 	.short	0x007c
        /*0044*/ 	.byte	0x00, 0xf0, 0x11, 0x00


	//----- nvinfo : EIATTR_KPARAM_INFO
	.align		4
.L_30775:
        /*0048*/ 	.byte	0x04, 0x17
        /*004a*/ 	.short	(.L_30777 - .L_30776)
.L_30776:
        /*004c*/ 	.word	0x00000000
        /*0050*/ 	.short	0x0011
        /*0052*/ 	.short	0x0078
        /*0054*/ 	.byte	0x00, 0xf0, 0x11, 0x00


	//----- nvinfo : EIATTR_KPARAM_INFO
	.align		4
.L_30777:
        /*0058*/ 	.byte	0x04, 0x17
        /*005a*/ 	.short	(.L_30779 - .L_30778)
.L_30778:
        /*005c*/ 	.word	0x00000000
        /*0060*/ 	.short	0x0010
        /*0062*/ 	.short	0x0070
        /*0064*/ 	.byte	0x00, 0xf0, 0x21, 0x00


	//----- nvinfo : EIATTR_KPARAM_INFO
	.align		4
.L_30779:
        /*0068*/ 	.byte	0x04, 0x17
        /*006a*/ 	.short	(.L_30781 - .L_30780)
.L_30780:
        /*006c*/ 	.word	0x00000000
        /*0070*/ 	.short	0x000f
        /*0072*/ 	.short	0x0068
        /*0074*/ 	.byte	0x00, 0xf0, 0x21, 0x00


	//----- nvinfo : EIATTR_KPARAM_INFO
	.align		4
.L_30781:
        /*0078*/ 	.byte	0x04, 0x17
        /*007a*/ 	.short	(.L_30783 - .L_30782)
.L_30782:
        /*007c*/ 	.word	0x00000000
        /*0080*/ 	.short	0x000e
        /*0082*/ 	.short	0x0060
        /*0084*/ 	.byte	0x00, 0xf0, 0x11, 0x00


	//----- nvinfo : EIATTR_KPARAM_INFO
	.align		4
.L_30783:
        /*0088*/ 	.byte	0x04, 0x17
        /*008a*/ 	.short	(.L_30785 - .L_30784)
.L_30784:
        /*008c*/ 	.word	0x00000000
        /*0090*/ 	.short	0x000d
        /*0092*/ 	.short	0x005c
        /*0094*/ 	.byte	0x00, 0xf0, 0x11, 0x00


	//----- nvinfo : EIATTR_KPARAM_INFO
	.align		4
.L_30785:
        /*0098*/ 	.byte	0x04, 0x17
        /*009a*/ 	.short	(.L_30787 - .L_30786)
.L_30786:
        /*009c*/ 	.word	0x00000000
        /*00a0*/ 	.short	0x000c
        /*00a2*/ 	.short	0x0058
        /*00a4*/ 	.byte	0x00, 0xf0, 0x11, 0x00


	//----- nvinfo : EIATTR_KPARAM_INFO
	.align		4
.L_30787:
        /*00a8*/ 	.byte	0x04, 0x17
        /*00aa*/ 	.short	(.L_30789 - .L_30788)
.L_30788:
        /*00ac*/ 	.word	0x00000000
        /*00b0*/ 	.short	0x000b
        /*00b2*/ 	.short	0x0050
        /*00b4*/ 	.byte	0x00, 0xf0, 0x21, 0x00


	//----- nvinfo : EIATTR_KPARAM_INFO
	.align		4
.L_30789:
        /*00b8*/ 	.byte	0x04, 0x17
        /*00ba*/ 	.short	(.L_30791 - .L_30790)
.L_30790:
        /*00bc*/ 	.word	0x00000000
        /*00c0*/ 	.short	0x000a
        /*00c2*/ 	.short	0x0048
        /*00c4*/ 	.byte	0x00, 0xf0, 0x11, 0x00


	//----- nvinfo : EIATTR_KPARAM_INFO
	.align		4
.L_30791:
        /*00c8*/ 	.byte	0x04, 0x17
        /*00ca*/ 	.short	(.L_30793 - .L_30792)
.L_30792:
        /*00cc*/ 	.word	0x00000000
        /*00d0*/ 	.short	0x0009
        /*00d2*/ 	.short	0x0040
        /*00d4*/ 	.byte	0x00, 0xf0, 0x21, 0x00


	//----- nvinfo : EIATTR_KPARAM_INFO
	.align		4
.L_30793:
        /*00d8*/ 	.byte	0x04, 0x17
        /*00da*/ 	.short	(.L_30795 - .L_30794)
.L_30794:
        /*00dc*/ 	.word	0x00000000
        /*00e0*/ 	.short	0x0008
        /*00e2*/ 	.short	0x0038
        /*00e4*/ 	.byte	0x00, 0xf0, 0x21, 0x00


	//----- nvinfo : EIATTR_KPARAM_INFO
	.align		4
.L_30795:
        /*00e8*/ 	.byte	0x04, 0x17
        /*00ea*/ 	.short	(.L_30797 - .L_30796)
.L_30796:
        /*00ec*/ 	.word	0x00000000
        /*00f0*/ 	.short	0x0007
        /*00f2*/ 	.short	0x0034
        /*00f4*/ 	.byte	0x00, 0xf0, 0x11, 0x00


	//----- nvinfo : EIATTR_KPARAM_INFO
	.align		4
.L_30797:
        /*00f8*/ 	.byte	0x04, 0x17
        /*00fa*/ 	.short	(.L_30799 - .L_30798)
.L_30798:
        /*00fc*/ 	.word	0x00000000
        /*0100*/ 	.short	0x0006
        /*0102*/ 	.short	0x0030
        /*0104*/ 	.byte	0x00, 0xf0, 0x11, 0x00


	//----- nvinfo : EIATTR_KPARAM_INFO
	.align		4
.L_30799:
        /*0108*/ 	.byte	0x04, 0x17
        /*010a*/ 	.short	(.L_30801 - .L_30800)
.L_30800:
        /*010c*/ 	.word	0x00000000
        /*0110*/ 	.short	0x0005
        /*0112*/ 	.short	0x0028
        /*0114*/ 	.byte	0x00, 0xf0, 0x21, 0x00


	//----- nvinfo : EIATTR_KPARAM_INFO
	.align		4
.L_30801:
        /*0118*/ 	.byte	0x04, 0x17
        /*011a*/ 	.short	(.L_30803 - .L_30802)
.L_30802:
        /*011c*/ 	.word	0x00000000
        /*0120*/ 	.short	0x0004
        /*0122*/ 	.short	0x0020
        /*0124*/ 	.byte	0x00, 0xf0, 0x21, 0x00


	//----- nvinfo : EIATTR_KPARAM_INFO
	.align		4
.L_30803:
        /*0128*/ 	.byte	0x04, 0x17
        /*012a*/ 	.short	(.L_30805 - .L_30804)
.L_30804:
        /*012c*/ 	.word	0x00000000
        /*0130*/ 	.short	0x0003
        /*0132*/ 	.short	0x0018
        /*0134*/ 	.byte	0x00, 0xf0, 0x21, 0x00


	//----- nvinfo : EIATTR_KPARAM_INFO
	.align		4
.L_30805:
        /*0138*/ 	.byte	0x04, 0x17
        /*013a*/ 	.short	(.L_30807 - .L_30806)
.L_30806:
        /*013c*/ 	.word	0x00000000
        /*0140*/ 	.short	0x0002
        /*0142*/ 	.short	0x0010
        /*0144*/ 	.byte	0x00, 0xf0, 0x21, 0x00


	//----- nvinfo : EIATTR_KPARAM_INFO
	.align		4
.L_30807:
        /*0148*/ 	.byte	0x04, 0x17
        /*014a*/ 	.short	(.L_30809 - .L_30808)
.L_30808:
        /*014c*/ 	.word	0x00000000
        /*0150*/ 	.short	0x0001
        /*0152*/ 	.short	0x0008
        /*0154*/ 	.byte	0x00, 0xf0, 0x21, 0x00


	//----- nvinfo : EIATTR_KPARAM_INFO
	.align		4
.L_30809:
        /*0158*/ 	.byte	0x04, 0x17
        /*015a*/ 	.short	(.L_30811 - .L_30810)
.L_30810:
        /*015c*/ 	.word	0x00000000
        /*0160*/ 	.short	0x0000
        /*0162*/ 	.short	0x0000
        /*0164*/ 	.byte	0x00, 0xf0, 0x21, 0x00


	//----- nvinfo : EIATTR_SPARSE_MMA_MASK
	.align		4
.L_30811:
        /*0168*/ 	.byte	0x03, 0x50
        /*016a*/ 	.short	0x0000


	//----- nvinfo : EIATTR_MAXREG_COUNT
	.align		4
        /*016c*/ 	.byte	0x03, 0x1b
        /*016e*/ 	.short	0x00ff


	//----- nvinfo : EIATTR_NUM_BARRIERS
	.align		4
        /*0170*/ 	.byte	0x02, 0x4c
        /*0172*/ 	.byte	0x01
	.zero		1


	//----- nvinfo : EIATTR_MERCURY_ISA_VERSION
	.align		4
        /*0174*/ 	.byte	0x03, 0x5f
        /*0176*/ 	.short	0x0101


	//----- nvinfo : EIATTR_COOP_GROUP_MASK_REGIDS
	.align		4
        /*0178*/ 	.byte	0x04, 0x29
        /*017a*/ 	.short	(.L_30813 - .L_30812)


	//   ....[0]....
.L_30812:
        /*017c*/ 	.word	0xffffffff


	//   ....[1]....
        /*0180*/ 	.word	0xffffffff


	//   ....[2]....
        /*0184*/ 	.word	0xffffffff


	//   ....[3]....
        /*0188*/ 	.word	0xffffffff


	//   ....[4]....
        /*018c*/ 	.word	0xffffffff


	//   ....[5]....
        /*0190*/ 	.word	0xffffffff


	//   ....[6]....
        /*0194*/ 	.word	0xffffffff


	//   ....[7]....
        /*0198*/ 	.word	0xffffffff


	//   ....[8]....
        /*019c*/ 	.word	0xffffffff


	//   ....[9]....
        /*01a0*/ 	.word	0xffffffff


	//   ....[10]....
        /*01a4*/ 	.word	0xffffffff


	//   ....[11]....
        /*01a8*/ 	.word	0xffffffff


	//   ....[12]....
        /*01ac*/ 	.word	0xffffffff


	//   ....[13]....
        /*01b0*/ 	.word	0xffffffff


	//   ....[14]....
        /*01b4*/ 	.word	0xffffffff


	//   ....[15]....
        /*01b8*/ 	.word	0xffffffff


	//   ....[16]....
        /*01bc*/ 	.word	0xffffffff


	//   ....[17]....
        /*01c0*/ 	.word	0xffffffff


	//   ....[18]....
        /*01c4*/ 	.word	0xffffffff


	//   ....[19]....
        /*01c8*/ 	.word	0xffffffff


	//   ....[20]....
        /*01cc*/ 	.word	0xffffffff


	//   ....[21]....
        /*01d0*/ 	.word	0xffffffff


	//   ....[22]....
        /*01d4*/ 	.word	0xffffffff


	//   ....[23]....
        /*01d8*/ 	.word	0xffffffff


	//   ....[24]....
        /*01dc*/ 	.word	0xffffffff


	//   ....[25]....
        /*01e0*/ 	.word	0xffffffff


	//   ....[26]....
        /*01e4*/ 	.word	0xffffffff


	//   ....[27]....
        /*01e8*/ 	.word	0xffffffff


	//   ....[28]....
        /*01ec*/ 	.word	0xffffffff


	//   ....[29]....
        /*01f0*/ 	.word	0xffffffff


	//   ....[30]....
        /*01f4*/ 	.word	0xffffffff


	//   ....[31]....
        /*01f8*/ 	.word	0xffffffff


	//   ....[32]....
        /*01fc*/ 	.word	0xffffffff


	//   ....[33]....
        /*0200*/ 	.word	0xffffffff


	//   ....[34]....
        /*0204*/ 	.word	0xffffffff


	//   ....[35]....
        /*0208*/ 	.word	0xffffffff


	//   ....[36]....
        /*020c*/ 	.word	0xffffffff


	//   ....[37]....
        /*0210*/ 	.word	0xffffffff


	//   ....[38]....
        /*0214*/ 	.word	0xffffffff


	//   ....[39]....
        /*0218*/ 	.word	0xffffffff


	//   ....[40]....
        /*021c*/ 	.word	0xffffffff


	//   ....[41]....
        /*0220*/ 	.word	0xffffffff


	//   ....[42]....
        /*0224*/ 	.word	0xffffffff


	//   ....[43]....
        /*0228*/ 	.word	0xffffffff


	//   ....[44]....
        /*022c*/ 	.word	0xffffffff


	//   ....[45]....
        /*0230*/ 	.word	0xffffffff


	//   ....[46]....
        /*0234*/ 	.word	0xffffffff


	//   ....[47]....
        /*0238*/ 	.word	0xffffffff


	//   ....[48]....
        /*023c*/ 	.word	0xffffffff


	//   ....[49]....
        /*0240*/ 	.word	0xffffffff


	//   ....[50]....
        /*0244*/ 	.word	0xffffffff


	//   ....[51]....
        /*0248*/ 	.word	0xffffffff


	//   ....[52]....
        /*024c*/ 	.word	0xffffffff


	//   ....[53]....
        /*0250*/ 	.word	0xffffffff


	//   ....[54]....
        /*0254*/ 	.word	0xffffffff


	//   ....[55]....
        /*0258*/ 	.word	0xffffffff


	//   ....[56]....
        /*025c*/ 	.word	0xffffffff


	//   ....[57]....
        /*0260*/ 	.word	0xffffffff


	//   ....[58]....
        /*0264*/ 	.word	0xffffffff


	//   ....[59]....
        /*0268*/ 	.word	0xffffffff


	//   ....[60]....
        /*026c*/ 	.word	0xffffffff


	//   ....[61]....
        /*0270*/ 	.word	0xffffffff


	//   ....[62]....
        /*0274*/ 	.word	0xffffffff


	//   ....[63]....
        /*0278*/ 	.word	0xffffffff


	//   ....[64]....
        /*027c*/ 	.word	0xffffffff


	//   ....[65]....
        /*0280*/ 	.word	0xffffffff


	//   ....[66]....
        /*0284*/ 	.word	0xffffffff


	//   ....[67]....
        /*0288*/ 	.word	0xffffffff


	//   ....[68]....
        /*028c*/ 	.word	0xffffffff


	//   ....[69]....
        /*0290*/ 	.word	0xffffffff


	//   ....[70]....
        /*0294*/ 	.word	0xffffffff


	//   ....[71]....
        /*0298*/ 	.word	0xffffffff


	//   ....[72]....
        /*029c*/ 	.word	0xffffffff


	//   ....[73]....
        /*02a0*/ 	.word	0xffffffff


	//   ....[74]....
        /*02a4*/ 	.word	0xffffffff


	//   ....[75]....
        /*02a8*/ 	.word	0xffffffff


	//   ....[76]....
        /*02ac*/ 	.word	0xffffffff


	//   ....[77]....
        /*02b0*/ 	.word	0xffffffff


	//   ....[78]....
        /*02b4*/ 	.word	0xffffffff


	//   ....[79]....
        /*02b8*/ 	.word	0xffffffff


	//   ....[80]....
        /*02bc*/ 	.word	0xffffffff


	//   ....[81]....
        /*02c0*/ 	.word	0xffffffff


	//   ....[82]....
        /*02c4*/ 	.word	0xffffffff


	//   ....[83]....
        /*02c8*/ 	.word	0xffffffff


	//   ....[84]....
        /*02cc*/ 	.word	0xffffffff


	//   ....[85]....
        /*02d0*/ 	.word	0xffffffff


	//   ....[86]....
        /*02d4*/ 	.word	0xffffffff


	//   ....[87]....
        /*02d8*/ 	.word	0xffffffff


	//----- nvinfo : EIATTR_COOP_GROUP_INSTR_OFFSETS
	.align		4
.L_30813:
        /*02dc*/ 	.byte	0x04, 0x28
        /*02de*/ 	.short	(.L_30815 - .L_30814)


	//   ....[0]....
.L_30814:
        /*02e0*/ 	.word	0x00002870


	//   ....[1]....
        /*02e4*/ 	.word	0x000028f0


	//   ....[2]....
        /*02e8*/ 	.word	0x00002940


	//   ....[3]....
        /*02ec*/ 	.word	0x00002960


	//   ....[4]....
        /*02f0*/ 	.word	0x00002990


	//   ....[5]....
        /*02f4*/ 	.word	0x00002af0


	//   ....[6]....
        /*02f8*/ 	.word	0x00002b10


	//   ....[7]....
        /*02fc*/ 	.word	0x00002b30


	//   ....[8]....
        /*0300*/ 	.word	0x000039f0


	//   ....[9]....
        /*0304*/ 	.word	0x00003a80


	//   ....[10]....
        /*0308*/ 	.word	0x00003ad0


	//   ....[11]....
        /*030c*/ 	.word	0x00003b30


	//   ....[12]....
        /*0310*/ 	.word	0x00003b60


	//   ....[13]....
        /*0314*/ 	.word	0x00003bb0


	//   ....[14]....
        /*0318*/ 	.word	0x00003bd0


	//   ....[15]....
        /*031c*/ 	.word	0x00003bf0


	//   ....[16]....
        /*0320*/ 	.word	0x00006fc0


	//   ....[17]....
        /*0324*/ 	.word	0x00007000


	//   ....[18]....
        /*0328*/ 	.word	0x00007030


	//   ....[19]....
        /*032c*/ 	.word	0x00007040


	//   ....[20]....
        /*0330*/ 	.word	0x00007050


	//   ....[21]....
        /*0334*/ 	.word	0x00007060


	//   ....[22]....
        /*0338*/ 	.word	0x00007070


	//   ....[23]....
        /*033c*/ 	.word	0x000070a0


	//   ....[24]....
        /*0340*/ 	.word	0x000070d0


	//   ....[25]....
        /*0344*/ 	.word	0x00007110


	//   ....[26]....
        /*0348*/ 	.word	0x00007150


	//   ....[27]....
        /*034c*/ 	.word	0x00007180


	//   ....[28]....
        /*0350*/ 	.word	0x000071b0


	//   ....[29]....
        /*0354*/ 	.word	0x000071e0


	//   ....[30]....
        /*0358*/ 	.word	0x00007220


	//   ....[31]....
        /*035c*/ 	.word	0x00007250


	//   ....[32]....
        /*0360*/ 	.word	0x00007280


	//   ....[33]....
        /*0364*/ 	.word	0x000072b0


	//   ....[34]....
        /*0368*/ 	.word	0x000072d0


	//   ....[35]....
        /*036c*/ 	.word	0x000072f0


	//   ....[36]....
        /*0370*/ 	.word	0x00007310


	//   ....[37]....
        /*0374*/ 	.word	0x00007330


	//   ....[38]....
        /*0378*/ 	.word	0x00007350


	//   ....[39]....
        /*037c*/ 	.word	0x00007370


	//   ....[40]....
        /*0380*/ 	.word	0x00007390


	//   ....[41]....
        /*0384*/ 	.word	0x000073b0


	//   ....[42]....
        /*0388*/ 	.word	0x000073d0


	//   ....[43]....
        /*038c*/ 	.word	0x000073f0


	//   ....[44]....
        /*0390*/ 	.word	0x00007410


	//   ....[45]....
        /*0394*/ 	.word	0x00007430


	//   ....[46]....
        /*0398*/ 	.word	0x00007450


	//   ....[47]....
        /*039c*/ 	.word	0x00007470


	//   ....[48]....
        /*03a0*/ 	.word	0x00007490


	//   ....[49]....
        /*03a4*/ 	.word	0x000074b0


	//   ....[50]....
        /*03a8*/ 	.word	0x000074d0


	//   ....[51]....
        /*03ac*/ 	.word	0x000074f0


	//   ....[52]....
        /*03b0*/ 	.word	0x00007510


	//   ....[53]....
        /*03b4*/ 	.word	0x00007530


	//   ....[54]....
        /*03b8*/ 	.word	0x00007550


	//   ....[55]....
        /*03bc*/ 	.word	0x00007570


	//   ....[56]....
        /*03c0*/ 	.word	0x00007590


	//   ....[57]....
        /*03c4*/ 	.word	0x000075b0


	//   ....[58]....
        /*03c8*/ 	.word	0x000075d0


	//   ....[59]....
        /*03cc*/ 	.word	0x000075f0


	//   ....[60]....
        /*03d0*/ 	.word	0x00007610


	//   ....[61]....
        /*03d4*/ 	.word	0x00007630


	//   ....[62]....
        /*03d8*/ 	.word	0x00007650


	//   ....[63]....
        /*03dc*/ 	.word	0x00007670


	//   ....[64]....
        /*03e0*/ 	.word	0x00007690


	//   ....[65]....
        /*03e4*/ 	.word	0x000076b0


	//   ....[66]....
        /*03e8*/ 	.word	0x000076d0


	//   ....[67]....
        /*03ec*/ 	.word	0x000076f0


	//   ....[68]....
        /*03f0*/ 	.word	0x00007720


	//   ....[69]....
        /*03f4*/ 	.word	0x00007750


	//   ....[70]....
        /*03f8*/ 	.word	0x00007770


	//   ....[71]....
        /*03fc*/ 	.word	0x00007790


	//   ....[72]....
        /*0400*/ 	.word	0x000077c0


	//   ....[73]....
        /*0404*/ 	.word	0x000077f0


	//   ....[74]....
        /*0408*/ 	.word	0x00007810


	//   ....[75]....
        /*040c*/ 	.word	0x00007820


	//   ....[76]....
        /*0410*/ 	.word	0x00007850


	//   ....[77]....
        /*0414*/ 	.word	0x00007870


	//   ....[78]....
        /*0418*/ 	.word	0x00007890


	//   ....[79]....
        /*041c*/ 	.word	0x000078b0


	//   ....[80]....
        /*0420*/ 	.word	0x000078d0


	//   ....[81]....
        /*0424*/ 	.word	0x000078f0


	//   ....[82]....
        /*0428*/ 	.word	0x00007910


	//   ....[83]....
        /*042c*/ 	.word	0x00007930


	//   ....[84]....
        /*0430*/ 	.word	0x00007950


	//   ....[85]....
        /*0434*/ 	.word	0x00007970


	//   ....[86]....
        /*0438*/ 	.word	0x00007990


	//   ....[87]....
        /*043c*/ 	.word	0x000079b0


	//----- nvinfo : EIATTR_EXIT_INSTR_OFFSETS
	.align		4
.L_30815:
        /*0440*/ 	.byte	0x04, 0x1c
        /*0442*/ 	.short	(.L_30817 - .L_30816)


	//   ....[0]....
.L_30816:
        /*0444*/ 	.word	0x00000090


	//   ....[1]....
        /*0448*/ 	.word	0x00008430


	//   ....[2]....
        /*044c*/ 	.word	0x00008440


	//   ....[3]....
        /*0450*/ 	.word	0x00008e40


	//----- nvinfo : EIATTR_CRS_STACK_SIZE
	.align		4
.L_30817:
        /*0454*/ 	.byte	0x04, 0x1e
        /*0456*/ 	.short	(.L_30819 - .L_30818)
.L_30818:
        /*0458*/ 	.word	0x00000000


	//----- nvinfo : EIATTR_CBANK_PARAM_SIZE
	.align		4
.L_30819:
        /*045c*/ 	.byte	0x03, 0x19
        /*045e*/ 	.short	0x008c


	//----- nvinfo : EIATTR_PARAM_CBANK
	.align		4
        /*0460*/ 	.byte	0x04, 0x0a
        /*0462*/ 	.short	(.L_30821 - .L_30820)
	.align		4
.L_30820:
        /*0464*/ 	.word	index@(.nv.constant0._ZN4vllm25paged_attention_v2_kernelIffLi96ELi32ELi128ELNS_18Fp8KVCacheDataTypeE0ELb1ELi512EEEvPfS2_PT_PKS3_PKT0_S9_ifPKiSB_iPKfiiiSD_SD_iiiii)
        /*0468*/ 	.short	0x0210
        /*046a*/ 	.short	0x008c


	//----- nvinfo : EIATTR_SW_WAR
	.align		4
.L_30821:
        /*046c*/ 	.byte	0x04, 0x36
        /*046e*/ 	.short	(.L_30823 - .L_30822)
.L_30822:
        /*0470*/ 	.word	0x00000008
.L_30823:


//--------------------- .nv.info._ZN4vllm25paged_attention_v2_kernelIffLi80ELi32ELi128ELNS_18Fp8KVCacheDataTypeE0ELb1ELi512EEEvPfS2_PT_PKS3_PKT0_S9_ifPKiSB_iPKfiiiSD_SD_iiiii --------------------------
	.section	.nv.info._ZN4vllm25paged_attention_v2_kernelIffLi80ELi32ELi128ELNS_18Fp8KVCacheDataTypeE0ELb1ELi512EEEvPfS2_PT_PKS3_PKT0_S9_ifPKiSB_iPKfiiiSD_SD_iiiii,"",@"SHT_CUDA_INFO"
	.sectionflags	@""
	.align	4


	//----- nvinfo : EIATTR_CUDA_API_VERSION
	.align		4
        /*0000*/ 	.byte	0x04, 0x37
        /*0002*/ 	.short	(.L_30825 - .L_30824)
.L_30824:
        /*0004*/ 	.word	0x00000082


	//----- nvinfo : EIATTR_KPARAM_INFO
	.align		4
.L_30825:
        /*0008*/ 	.byte	0x04, 0x17
        /*000a*/ 	.short	(.L_30827 - .L_30826)
.L_30826:
        /*000c*/ 	.word	0x00000000
        /*0010*/ 	.short	0x0015
        /*0012*/ 	.short	0x0088
        /*0014*/ 	.byte	0x00, 0xf0, 0x11, 0x00


	//----- nvinfo : EIATTR_KPARAM_INFO
	.align		4
.L_30827:
        /*0018*/ 	.byte	0x04, 0x17
        /*001a*/ 	.short	(.L_30829 - .L_30828)
.L_30828:
        /*001c*/ 	.word	0x00000000
        /*0020*/ 	.short	0x0014
        /*0022*/ 	.short	0x0084
        /*0024*/ 	.byte	0x00, 0xf0, 0x11, 0x00


	//----- nvinfo : EIATTR_KPARAM_INFO
	.align		4
.L_30829:
        /*0028*/ 	.byte	0x04, 0x17
        /*002a*/ 	.short	(.L_30831 - .L_30830)
.L_30830:
        /*002c*/ 	.word	0x00000000
        /*0030*/ 	.short	0x0013
        /*0032*/ 	.short	0x0080
        /*0034*/ 	.byte	0x00, 0xf0, 0x11, 0x00


	//----- nvinfo : EIATTR_KPARAM_INFO
	.align		4
.L_30831:
        /*0038*/ 	.byte	0x04, 0x17
        /*003a*/ 	.short	(.L_30833 - .L_30832)
.L_30832:
        /*003c*/ 	.word	0x00000000
        /*0040*/ 	.short	0x0012
        /*0042*/ 	.short	0x007c
        /*0044*/ 	.byte	0x00, 0xf0, 0x11, 0x00


	//----- nvinfo : EIATTR_KPARAM_INFO
	.align		4
.L_30833:
        /*0048*/ 	.byte	0x04, 0x17
        /*004a*/ 	.short	(.L_30835 - .L_30834)
.L_30834:
        /*004c*/ 	.word	0x00000000
        /*0050*/ 	.short	0x0011
        /*0052*/ 	.short	0x0078
        /*0054*/ 	.byte	0x00, 0xf0, 0x11, 0x00


	//----- nvinfo : EIATTR_KPARAM_INFO
	.align		4
.L_30835:
        /*0058*/ 	.byte	0x04, 0x17
        /*005a*/ 	.short	(.L_30837 - .L_30836)
.L_30836:
        /*005c*/ 	.word	0x00000000
        /*0060*/ 	.short	0x0010
        /*0062*/ 	.short	0x0070
        /*0064*/ 	.byte	0x00, 0xf0, 0x21, 0x00


	//----- nvinfo : EIATTR_KPARAM_INFO
	.align		4
.L_30837:
        /*0068*/ 	.byte	0x04, 0x17
        /*006a*/ 	.short	(.L_30839 - .L_30838)
.L_30838:
        /*006c*/ 	.word	0x00000000
        /*0070*/ 	.short	0x000f
        /*0072*/ 	.short	0x0068
        /*0074*/ 	.byte	0x00, 0xf0, 0x21, 0x00


	//----- nvinfo : EIATTR_KPARAM_INFO
	.align		4
.L_30839:
        /*0078*/ 	.byte	0x04, 0x17
        /*007a*/ 	.short	(.L_30841 - .L_30840)
.L_30840:
        /*007c*/ 	.word	0x00000000
        /*0080*/ 	.short	0x000e
        /*0082*/ 	.short	0x0060
        /*0084*/ 	.byte	0x00, 0xf0, 0x11, 0x00


	//----- nvinfo : EIATTR_KPARAM_INFO
	.align		4
.L_30841:
        /*0088*/ 	.byte	0x04, 0x17
        /*008a*/ 	.short	(.L_30843 - .L_30842)
.L_30842:
        /*008c*/ 	.word	0x00000000
        /*0090*/ 	.short	0x000d
        /*0092*/ 	.short	0x005c
        /*0094*/ 	.byte	0x00, 0xf0, 0x11, 0x00


	//----- nvinfo : EIATTR_KPARAM_INFO
	.align		4
.L_30843:
        /*0098*/ 	.byte	0x04, 0x17
        /*009a*/ 	.short	(.L_30845 - .L_30844)
.L_30844:
        /*009c*/ 	.word	0x00000000
        /*00a0*/ 	.short	0x000c
        /*00a2*/ 	.short	0x0058
        /*00a4*/ 	.byte	0x00, 0xf0, 0x11, 0x00


	//----- nvinfo : EIATTR_KPARAM_INFO
	.align		4
.L_30845:
        /*00a8*/ 	.byte	0x04, 0x17
        /*00aa*/ 	.short	(.L_30847 - .L_30846)
.L_30846:
        /*00ac*/ 	.word	0x00000000
        /*00b0*/ 	.short	0x000b
        /*00b2*/ 	.short	0x0050
        /*00b4*/ 	.byte	0x00, 0xf0, 0x21, 0x00


	//----- nvinfo : EIATTR_KPARAM_INFO
	.align		4
.L_30847:
        /*00b8*/ 	.byte	0x04, 0x17
        /*00ba*/ 	.short	(.L_30849 - .L_30848)
.L_30848:
        /*00bc*/ 	.word	0x00000000
        /*00c0*/ 	.short	0x000a
        /*00c2*/ 	.short	0x0048
        /*00c4*/ 	.byte	0x00, 0xf0, 0x11, 0x00


	//----- nvinfo : EIATTR_KPARAM_INFO
	.align		4
.L_30849:
        /*00c8*/ 	.byte	0x04, 0x17
        /*00ca*/ 	.short	(.L_30851 - .L_30850)
.L_30850:
        /*00cc*/ 	.word	0x00000000
        /*00d0*/ 	.short	0x0009
        /*00d2*/ 	.short	0x0040
        /*00d4*/ 	.byte	0x00, 0xf0, 0x21, 0x00


	//----- nvinfo : EIATTR_KPARAM_INFO
	.align		4
.L_30851:
        /*00d8*/ 	.byte	0x04, 0x17
        /*00da*/ 	.short	(.L_30853 - .L_30852)
.L_30852:
        /*00dc*/ 	.word	0x00000000
        /*00e0*/ 	.short	0x0008
        /*00e2*/ 	.short	0x0038
        /*00e4*/ 	.byte	0x00, 0xf0, 0x21, 0x00


	//----- nvinfo : EIATTR_KPARAM_INFO
	.align		4
.L_30853:
        /*00e8*/ 	.byte	0x04, 0x17
        /*00ea*/ 	.short	(.L_30855 - .L_30854)
.L_30854:
        /*00ec*/ 	.word	0x00000000
        /*00f0*/ 	.short	0x0007
        /*00f2*/ 	.short	0x0034
        /*00f4*/ 	.byte	0x00, 0xf0, 0x11, 0x00


	//----- nvinfo : EIATTR_KPARAM_INFO
	.align		4
.L_30855:
        /*00f8*/ 	.byte	0x04, 0x17
        /*00fa*/ 	.short	(.L_30857 - .L_30856)
.L_30856:
        /*00fc*/ 	.word	0x00000000
        /*0100*/ 	.short	0x0006
        /*0102*/ 	.short	0x0030
        /*0104*/ 	.byte	0x00, 0xf0, 0x11, 0x00


	//----- nvinfo : EIATTR_KPARAM_INFO
	.align		4
.L_30857:
        /*0108*/ 	.byte	0x04, 0x17
        /*010a*/ 	.short	(.L_30859 - .L_30858)
.L_30858:
        /*010c*/ 	.word	0x00000000
        /*0110*/ 	.short	0x0005
        /*0112*/ 	.short	0x0028
        /*0114*/ 	.byte	0x00, 0xf0, 0x21, 0x00


	//----- nvinfo : EIATTR_KPARAM_INFO
	.align		4
.L_30859:
        /*0118*/ 	.byte	0x04, 0x17
        /*011a*/ 	.short	(.L_30861 - .L_30860)
.L_30860:
        /*011c*/ 	.word	0x00000000
        /*0120*/ 	.short	0x0004
        /*0122*/ 	.short	0x0020
        /*0124*/ 	.byte	0x00, 0xf0, 0x21, 0x00


	//----- nvinfo : EIATTR_KPARAM_INFO
	.align		4
.L_30861:
        /*0128*/ 	.byte	0x04, 0x17
        /*012a*/ 	.short	(.L_30863 - .L_30862)
.L_30862:
        /*012c*/ 	.word	0x00000000
        /*0130*/ 	.short	0x0003
        /*0132*/ 	.short	0x0018
        /*0134*/ 	.byte	0x00, 0xf0, 0x21, 0x00


	//----- nvinfo : EIATTR_KPARAM_INFO
	.align		4
.L_30863:
        /*0138*/ 	.byte	0x04, 0x17
        /*013a*/ 	.short	(.L_30865 - .L_30864)
.L_30864:
        /*013c*/ 	.word	0x00000000
        /*0140*/ 	.short	0x0002
        /*0142*/ 	.short	0x0010
        /*0144*/ 	.byte	0x00, 0xf0, 0x21, 0x00


	//----- nvinfo : EIATTR_KPARAM_INFO
	.align		4
.L_30865:
        /*0148*/ 	.byte	0x04, 0x17
        /*014a*/ 	.short	(.L_30867 - .L_30866)
.L_30866:
        /*014c*/ 	.word	0x00000000
        /*0150*/ 	.short	0x0001
        /*0152*/ 	.short	0x0008
        /*0154*/ 	.byte	0x00, 0xf0, 0x21, 0x00


	//----- nvinfo : EIATTR_KPARAM_INFO
	.align		4
.L_30867:
        /*0158*/ 	.byte	0x04, 0x17
        /*015a*/ 	.short	(.L_30869 - .L_30868)
.L_30868:
        /*015c*/ 	.word	0x00000000
        /*0160*/ 	.short	0x0000
        /*0162*/ 	.short	0x0000
        /*0164*/ 	.byte	0x00, 0xf0, 0x21, 0x00


	//----- nvinfo : EIATTR_SPARSE_MMA_MASK
	.align		4
.L_30869:
        /*0168*/ 	.byte	0x03, 0x50
        /*016a*/ 	.short	0x0000


	//----- nvinfo : EIATTR_MAXREG_COUNT
	.align		4
        /*016c*/ 	.byte	0x03, 0x1b
        /*016e*/ 	.short	0x00ff


	//----- nvinfo : EIATTR_NUM_BARRIERS
	.align		4
        /*0170*/ 	.byte	0x02, 0x4c
        /*0172*/ 	.byte	0x01
	.zero		1


	//----- nvinfo : EIATTR_MERCURY_ISA_VERSION
	.align		4
        /*0174*/ 	.byte	0x03, 0x5f
        /*0176*/ 	.short	0x0101


	//----- nvinfo : EIATTR_COOP_GROUP_MASK_REGIDS
	.align		4
        /*0178*/ 	.byte	0x04, 0x29
        /*017a*/ 	.short	(.L_30871 - .L_30870)


	//   ....[0]....
.L_30870:
        /*017c*/ 	.word	0xffffffff


	//   ....[1]....
        /*0180*/ 	.word	0xffffffff


	//   ....[2]....
        /*0184*/ 	.word	0xffffffff


	//   ....[3]....
        /*0188*/ 	.word	0xffffffff


	//   ....[4]....
        /*018c*/ 	.word	0xffffffff


	//   ....[5]....
        /*0190*/ 	.word	0xffffffff


	//   ....[6]....
        /*0194*/ 	.word	0xffffffff


	//   ....[7]....
        /*0198*/ 	.word	0xffffffff


	//   ....[8]....
        /*019c*/ 	.word	0xffffffff


	//   ....[9]....
        /*01a0*/ 	.word	0xffffffff


	//   ....[10]....
        /*01a4*/ 	.word	0xffffffff


	//   ....[11]....
        /*01a8*/ 	.word	0xffffffff


	//   ....[12]....
        /*01ac*/ 	.word	0xffffffff


	//   ....[13]....
        /*01b0*/ 	.word	0xffffffff


	//   ....[14]....
        /*01b4*/ 	.word	0xffffffff


	//   ....[15]....
        /*01b8*/ 	.word	0xffffffff


	//   ....[16]....
        /*01bc*/ 	.word	0xffffffff


	//   ....[17]....
        /*01c0*/ 	.word	0xffffffff


	//   ....[18]....
        /*01c4*/ 	.word	0xffffffff


	//   ....[19]....
        /*01c8*/ 	.word	0xffffffff


	//   ....[20]....
        /*01cc*/ 	.word	0xffffffff


	//   ....[21]....
        /*01d0*/ 	.word	0xffffffff


	//   ....[22]....
        /*01d4*/ 	.word	0xffffffff


	//   ....[23]....
        /*01d8*/ 	.word	0xffffffff


	//   ....[24]....
        /*01dc*/ 	.word	0xffffffff


	//   ....[25]....
        /*01e0*/ 	.word	0xffffffff


	//   ....[26]....
        /*01e4*/ 	.word	0xffffffff


	//   ....[27]....
        /*01e8*/ 	.word	0xffffffff


	//   ....[28]....
        /*01ec*/ 	.word	0xffffffff


	//   ....[29]....
        /*01f0*/ 	.word	0xffffffff


	//   ....[30]....
        /*01f4*/ 	.word	0xffffffff


	//   ....[31]....
        /*01f8*/ 	.word	0xffffffff


	//   ....[32]....
        /*01fc*/ 	.word	0xffffffff


	//   ....[33]....
        /*0200*/ 	.word	0xffffffff


	//   ....[34]....
        /*0204*/ 	.word	0xffffffff


	//   ....[35]....
        /*0208*/ 	.word	0xffffffff


	//   ....[36]....
        /*020c*/ 	.word	0xffffffff


	//   ....[37]....
        /*0210*/ 	.word	0xffffffff


	//   ....[38]....
        /*0214*/ 	.word	0xffffffff


	//   ....[39]....
        /*0218*/ 	.word	0xffffffff


	//   ....[40]....
        /*021c*/ 	.word	0xffffffff


	//   ....[41]....
        /*0220*/ 	.word	0xffffffff


	//   ....[42]....
        /*0224*/ 	.word	0xffffffff


	//   ....[43]....
        /*0228*/ 	.word	0xffffffff


	//   ....[44]....
        /*022c*/ 	.word	0xffffffff


	//   ....[45]....
        /*0230*/ 	.word	0xffffffff


	//   ....[46]....
        /*0234*/ 	.word	0xffffffff


	//   ....[47]....
        /*0238*/ 	.word	0xffffffff


	//   ....[48]....
        /*023c*/ 	.word	0xffffffff


	//   ....[49]....
        /*0240*/ 	.word	0xffffffff


	//   ....[50]....
        /*0244*/ 	.word	0xffffffff


	//   ....[51]....
        /*0248*/ 	.word	0xffffffff


	//   ....[52]....
        /*024c*/ 	.word	0xffffffff


	//   ....[53]....
        /*0250*/ 	.word	0xffffffff


	//   ....[54]....
        /*0254*/ 	.word	0xffffffff


	//   ....[55]....
        /*0258*/ 	.word	0xffffffff


	//   ....[56]....
        /*025c*/ 	.word	0xffffffff


	//   ....[57]....
        /*0260*/ 	.word	0xffffffff


	//   ....[58]....
        /*0264*/ 	.word	0xffffffff


	//   ....[59]....
        /*0268*/ 	.word	0xffffffff


	//   ....[60]....
        /*026c*/ 	.word	0xffffffff


	//   ....[61]....
        /*0270*/ 	.word	0xffffffff


	//   ....[62]....
        /*0274*/ 	.word	0xffffffff


	//   ....[63]....
        /*0278*/ 	.word	0xffffffff


	//   ....[64]....
        /*027c*/ 	.word	0xffffffff


	//   ....[65]....
        /*0280*/ 	.word	0xffffffff


	//   ....[66]....
        /*0284*/ 	.word	0xffffffff


	//   ....[67]....
        /*0288*/ 	.word	0xffffffff


	//   ....[68]....
        /*028c*/ 	.word	0xffffffff


	//   ....[69]....
        /*0290*/ 	.word	0xffffffff


	//   ....[70]....
        /*0294*/ 	.word	0xffffffff


	//   ....[71]....
        /*0298*/ 	.word	0xffffffff


	//   ....[72]....
        /*029c*/ 	.word	0xffffffff


	//   ....[73]....
        /*02a0*/ 	.word	0xffffffff


	//   ....[74]....
        /*02a4*/ 	.word	0xffffffff


	//   ....[75]....
        /*02a8*/ 	.word	0xffffffff


	//----- nvinfo : EIATTR_COOP_GROUP_INSTR_OFFSETS
	.align		4
.L_30871:
        /*02ac*/ 	.byte	0x04, 0x28
        /*02ae*/ 	.short	(.L_30873 - .L_30872)


	//   ....[0]....
.L_30872:
        /*02b0*/ 	.word	0x000026c0


	//   ....[1]....
        /*02b4*/ 	.word	0x00002730


	//   ....[2]....
        /*02b8*/ 	.word	0x00002770


	//   ....[3]....
        /*02bc*/ 	.word	0x000027d0


	//   ....[4]....
        /*02c0*/ 	.word	0x00002830


	//   ....[5]....
        /*02c4*/ 	.word	0x000028d0


	//   ....[6]....
        /*02c8*/ 	.word	0x000028f0


	//   ....[7]....
        /*02cc*/ 	.word	0x00002930


	//   ....[8]....
        /*02d0*/ 	.word	0x00003810


	//   ....[9]....
        /*02d4*/ 	.word	0x000038a0


	//   ....[10]....
        /*02d8*/ 	.word	0x000038f0


	//   ....[11]....
        /*02dc*/ 	.word	0x00003950


	//   ....[12]....
        /*02e0*/ 	.word	0x00003980


	//   ....[13]....
        /*02e4*/ 	.word	0x000039d0


	//   ....[14]....
        /*02e8*/ 	.word	0x000039f0


	//   ....[15]....
        /*02ec*/ 	.word	0x00003a10


	//   ....[16]....
        /*02f0*/ 	.word	0x000068c0


	//   ....[17]....
        /*02f4*/ 	.word	0x00006900


	//   ....[18]....
        /*02f8*/ 	.word	0x00006920


	//   ....[19]....
        /*02fc*/ 	.word	0x00006930


	//   ....[20]....
        /*0300*/ 	.word	0x00006940


	//   ....[21]....
        /*0304*/ 	.word	0x00006950


	//   ....[22]....
        /*0308*/ 	.word	0x00006960


	//   ....[23]....
        /*030c*/ 	.word	0x000069a0


	//   ....[24]....
        /*0310*/ 	.word	0x000069d0


	//   ....[25]....
        /*0314*/ 	.word	0x00006a00


	//   ....[26]....
        /*0318*/ 	.word	0x00006a30


	//   ....[27]....
        /*031c*/ 	.word	0x00006a50


	//   ....[28]....
        /*0320*/ 	.word	0x00006a80


	//   ....[29]....
        /*0324*/ 	.word	0x00006ab0


	//   ....[30]....
        /*0328*/ 	.word	0x00006ad0


	//   ....[31]....
        /*032c*/ 	.word	0x00006af0


	//   ....[32]....
        /*0330*/ 	.word	0x00006b10


	//   ....[33]....
        /*0334*/ 	.word	0x00006b30


	//   ....[34]....
        /*0338*/ 	.word	0x00006b50


	//   ....[35]....
        /*033c*/ 	.word	0x00006b70


	//   ....[36]....
        /*0340*/ 	.word	0x00006b90


	//   ....[37]....
        /*0344*/ 	.word	0x00006bc0


	//   ....[38]....
        /*0348*/ 	.word	0x00006bf0


	//   ....[39]....
        /*034c*/ 	.word	0x00006c10


	//   ....[40]....
        /*0350*/ 	.word	0x00006c30


	//   ....[41]....
        /*0354*/ 	.word	0x00006c60


	//   ....[42]....
        /*0358*/ 	.word	0x00006c90


	//   ....[43]....
        /*035c*/ 	.word	0x00006cc0


	//   ....[44]....
        /*0360*/ 	.word	0x00006cf0


	//   ....[45]....
        /*0364*/ 	.word	0x00006d10


	//   ....[46]....
        /*0368*/ 	.word	0x00006d30


	//   ....[47]....
        /*036c*/ 	.word	0x00006d50


	//   ....[48]....
        /*0370*/ 	.word	0x00006d70


	//   ....[49]....
        /*0374*/ 	.word	0x00006d90


	//   ....[50]....
        /*0378*/ 	.word	0x00006db0


	//   ....[51]....
        /*037c*/ 	.word	0x00006dd0


	//   ....[52]....
        /*0380*/ 	.word	0x00006df0


	//   ....[53]....
        /*0384*/ 	.word	0x00006e10


	//   ....[54]....
        /*0388*/ 	.word	0x00006e30


	//   ....[55]....
        /*038c*/ 	.word	0x00006e50


	//   ....[56]....
        /*0390*/ 	.word	0x00006e70


	//   ....[57]....
        /*0394*/ 	.word	0x00006e90


	//   ....[58]....
        /*0398*/ 	.word	0x00006eb0


	//   ....[59]....
        /*039c*/ 	.word	0x00006ed0


	//   ....[60]....
        /*03a0*/ 	.word	0x00006ef0


	//   ....[61]....
        /*03a4*/ 	.word	0x00006f10


	//   ....[62]....
        /*03a8*/ 	.word	0x00006f30


	//   ....[63]....
        /*03ac*/ 	.word	0x00006f50


	//   ....[64]....
        /*03b0*/ 	.word	0x00006f70


	//   ....[65]....
        /*03b4*/ 	.word	0x00006f90


	//   ....[66]....
        /*03b8*/ 	.word	0x00006fb0


	//   ....[67]....
        /*03bc*/ 	.word	0x00006fd0


	//   ....[68]....
        /*03c0*/ 	.word	0x00007000


	//   ....[69]....
        /*03c4*/ 	.word	0x00007030


	//   ....[70]....
        /*03c8*/ 	.word	0x00007050


	//   ....[71]....
        /*03cc*/ 	.word	0x00007080


	//   ....[72]....
        /*03d0*/ 	.word	0x000070a0


	//   ....[73]....
        /*03d4*/ 	.word	0x000070c0


	//   ....[74]....
        /*03d8*/ 	.word	0x000070e0


	//   ....[75]....
        /*03dc*/ 	.word	0x00007100


	//----- nvinfo : EIATTR_EXIT_INSTR_OFFSETS
	.align		4
.L_30873:
        /*03e0*/ 	.byte	0x04, 0x1c
        /*03e2*/ 	.short	(.L_30875 - .L_30874)


	//   ....[0]....
.L_30874:
        /*03e4*/ 	.word	0x00000090


	//   ....[1]....
        /*03e8*/ 	.word	0x00007a00


	//   ....[2]....
        /*03ec*/ 	.word	0x00007b00


	//   ....[3]....
        /*03f0*/ 	.word	0x00008290


	//----- nvinfo : EIATTR_CRS_STACK_SIZE
	.align		4
.L_30875:
        /*03f4*/ 	.byte	0x04, 0x1e
        /*03f6*/ 	.short	(.L_30877 - .L_30876)
.L_30876:
        /*03f8*/ 	.word	0x00000000


	//----- nvinfo : EIATTR_CBANK_PARAM_SIZE
	.align		4
.L_30877:
        /*03fc*/ 	.byte	0x03, 0x19
        /*03fe*/ 	.short	0x008c


	//----- nvinfo : EIATTR_PARAM_CBANK
	.align		4
        /*0400*/ 	.byte	0x04, 0x0a
        /*0402*/ 	.short	(.L_30879 - .L_30878)
	.align		4
.L_30878:
        /*0404*/ 	.word	index@(.nv.constant0._ZN4vllm25paged_attention_v2_kernelIffLi80ELi32ELi128ELNS_18Fp8KVCacheDataTypeE0ELb1ELi512EEEvPfS2_PT_PKS3_PKT0_S9_ifPKiSB_iPKfiiiSD_SD_iiiii)
        /*0408*/ 	.short	0x0210
        /*040a*/ 	.short	0x008c


	//----- nvinfo : EIATTR_SW_WAR
	.align		4
.L_30879:
        /*040c*/ 	.byte	0x04, 0x36
        /*040e*/ 	.short	(.L_30881 - .L_30880)
.L_30880:
        /*0410*/ 	.word	0x00000008
.L_30881:


//--------------------- .nv.info._ZN4vllm25paged_attention_v2_kernelIffLi64ELi32ELi128ELNS_18Fp8KVCacheDataTypeE0ELb1ELi512EEEvPfS2_PT_PKS3_PKT0_S9_ifPKiSB_iPKfiiiSD_SD_iiiii --------------------------
	.section	.nv.info._ZN4vllm25paged_attention_v2_kernelIffLi64ELi32ELi128ELNS_18Fp8KVCacheDataTypeE0ELb1ELi512EEEvPfS2_PT_PKS3_PKT0_S9_ifPKiSB_iPKfiiiSD_SD_iiiii,"",@"SHT_CUDA_INFO"
	.sectionflags	@""
	.align	4


	//----- nvinfo : EIATTR_CUDA_API_VERSION
	.align		4
        /*0000*/ 	.byte	0x04, 0x37
        /*0002*/ 	.short	(.L_30883 - .L_30882)
.L_30882:
        /*0004*/ 	.word	0x00000082


	//----- nvinfo : EIATTR_KPARAM_INFO
	.align		4
.L_30883:
        /*0008*/ 	.byte	0x04, 0x17
        /*000a*/ 	.short	(.L_30885 - .L_30884)
.L_30884:
        /*000c*/ 	.word	0x00000000
        /*0010*/ 	.short	0x0015
        /*0012*/ 	.short	0x0088
        /*0014*/ 	.byte	0x00, 0xf0, 0x11, 0x00


	//----- nvinfo : EIATTR_KPARAM_INFO
	.align		4
.L_30885:
        /*0018*/ 	.byte	0x04, 0x17
        /*001a*/ 	.short	(.L_30887 - .L_30886)
.L_30886:
        /*001c*/ 	.word	0x00000000
        /*0020*/ 	.short	0x0014
        /*0022*/ 	.short	0x0084
        /*0024*/ 	.byte	0x00, 0xf0, 0x11, 0x00


	//----- nvinfo : EIATTR_KPARAM_INFO
	.align		4
.L_30887:
        /*0028*/ 	.byte	0x04, 0x17
        /*002a*/ 	.short	(.L_30889 - .L_30888)
.L_30888:
        /*002c*/ 	.word	0x00000000
        /*0030*/ 	.short	0x0013
        /*0032*/ 	.short	0x0080
        /*0034*/ 	.byte	0x00, 0xf0, 0x11, 0x00


	//----- nvinfo : EIATTR_KPARAM_INFO
	.align		4
.L_30889:
        /*0038*/ 	.byte	0x04, 0x17
        /*003a*/ 	.short	(.L_30891 - .L_30890)
.L_30890:
        /*003c*/ 	.word	0x00000000
        /*0040*/ 	.short	0x0012
        /*0042*/ 	.short	0x007c
        /*0044*/ 	.byte	0x00, 0xf0, 0x11, 0x00


	//----- nvinfo : EIATTR_KPARAM_INFO
	.align		4
.L_30891:
        /*0048*/ 	.byte	0x04, 0x17
        /*004a*/ 	.short	(.L_30893 - .L_30892)
.L_30892:
        /*004c*/ 	.word	0x00000000
        /*0050*/ 	.short	0x0011
        /*0052*/ 	.short	0x0078
        /*0054*/ 	.byte	0x00, 0xf0, 0x11, 0x00


	//----- nvinfo : EIATTR_KPARAM_INFO
	.align		4
.L_30893:
        /*0058*/ 	.byte	0x04, 0x17
        /*005a*/ 	.short	(.L_30895 - .L_30894)
.L_30894:
        /*005c*/ 	.word	0x00000000
        /*0060*/ 	.short	0x0010
        /*0062*/ 	.short	0x0070
        /*0064*/ 	.byte	0x00, 0xf0, 0x21, 0x00


	//----- nvinfo : EIATTR_KPARAM_INFO
	.align		4
.L_30895:
        /*0068*/ 	.byte	0x04, 0x17
        /*006a*/ 	.short	(.L_30897 - .L_30896)
.L_30896:
        /*006c*/ 	.word	0x00000000
        /*0070*/ 	.short	0x000f
        /*0072*/ 	.short	0x0068
        /*0074*/ 	.byte	0x00, 0xf0, 0x21, 0x00


	//----- nvinfo : EIATTR_KPARAM_INFO
	.align		4
.L_30897:
        /*0078*/ 	.byte	0x04, 0x17
        /*007a*/ 	.short	(.L_30899 - .L_30898)
.L_30898:
        /*007c*/ 	.word	0x00000000
        /*0080*/ 	.short	0x000e
        /*0082*/ 	.short	0x0060
        /*0084*/ 	.byte	0x00, 0xf0, 0x11, 0x00


	//----- nvinfo : EIATTR_KPARAM_INFO
	.align		4
.L_30899:
        /*0088*/ 	.byte	0x04, 0x17
        /*008a*/ 	.short	(.L_30901 - .L_30900)
.L_30900:
        /*008c*/ 	.word	0x00000000
        /*0090*/ 	.short	0x000d
        /*0092*/ 	.short	0x005c
        /*0094*/ 	.byte	0x00, 0xf0, 0x11, 0x00


	//----- nvinfo : EIATTR_KPARAM_INFO
	.align		4
.L_30901:
        /*0098*/ 	.byte	0x04, 0x17
        /*009a*/ 	.short	(.L_30903 - .L_30902)
.L_30902:
        /*009c*/ 	.word	0x00000000
        /*00a0*/ 	.short	0x000c
        /*00a2*/ 	.short	0x0058
        /*00a4*/ 	.byte	0x00, 0xf0, 0x11, 0x00


	//----- nvinfo : EIATTR_KPARAM_INFO
	.align		4
.L_30903:
        /*00a8*/ 	.byte	0x04, 0x17
        /*00aa*/ 	.short	(.L_30905 - .L_30904)
.L_30904:
        /*00ac*/ 	.word	0x00000000
        /*00b0*/ 	.short	0x000b
        /*00b2*/ 	.short	0x0050
        /*00b4*/ 	.byte	0x00, 0xf0, 0x21, 0x00


	//----- nvinfo : EIATTR_KPARAM_INFO
	.align		4
.L_30905:
        /*00b8*/ 	.byte	0x04, 0x17
        /*00ba*/ 	.short	(.L_30907 - .L_30906)
.L_30906:
        /*00bc*/ 	.word	0x00000000
        /*00c0*/ 	.short	0x000a
        /*00c2*/ 	.short	0x0048
        /*00c4*/ 	.byte	0x00, 0xf0, 0x11, 0x00


	//----- nvinfo : EIATTR_KPARAM_INFO
	.align		4
.L_30907:
        /*00c8*/ 	.byte	0x04, 0x17
        /*00ca*/ 	.short	(.L_30909 - .L_30908)
.L_30908:
        /*00cc*/ 	.word	0x00000000
        /*00d0*/ 	.short	0x0009
        /*00d2*/ 	.short	0x0040
        /*00d4*/ 	.byte	0x00, 0xf0, 0x21, 0x00


	//----- nvinfo : EIATTR_KPARAM_INFO
	.align		4
.L_30909:
        /*00d8*/ 	.byte	0x04, 0x17
        /*00da*/ 	.short	(.L_30911 - .L_30910)
.L_30910:
        /*00dc*/ 	.word	0x00000000
        /*00e0*/ 	.short	0x0008
        /*00e2*/ 	.short	0x0038
        /*00e4*/ 	.byte	0x00, 0xf0, 0x21, 0x00


	//----- nvinfo : EIATTR_KPARAM_INFO
	.align		4
.L_30911:
        /*00e8*/ 	.byte	0x04, 0x17
        /*00ea*/ 	.short	(.L_30913 - .L_30912)
.L_30912:
        /*00ec*/ 	.word	0x00000000
        /*00f0*/ 	.short	0x0007
        /*00f2*/ 	.short	0x0034
        /*00f4*/ 	.byte	0x00, 0xf0, 0x11, 0x00


	//----- nvinfo : EIATTR_KPARAM_INFO
	.align		4
.L_30913:
        /*00f8*/ 	.byte	0x04, 0x17
        /*00fa*/ 	.short	(.L_30915 - .L_30914)
.L_30914:
        /*00fc*/ 	.word	0x00000000
        /*0100*/ 	.short	0x0006
        /*0102*/ 	.short	0x0030
        /*0104*/ 	.byte	0x00, 0xf0, 0x11, 0x00


	//----- nvinfo : EIATTR_KPARAM_INFO
	.align		4
.L_30915:
        /*0108*/ 	.byte	0x04, 0x17
        /*010a*/ 	.short	(.L_30917 - .L_30916)
.L_30916:
        /*010c*/ 	.word	0x00000000
        /*0110*/ 	.short	0x0005
        /*0112*/ 	.short	0x0028
        /*0114*/ 	.byte	0x00, 0xf0, 0x21, 0x00


	//----- nvinfo : EIATTR_KPARAM_INFO
	.align		4
.L_30917:
        /*0118*/ 	.byte	0x04, 0x17
        /*011a*/ 	.short	(.L_30919 - .L_30918)
.L_30918:
        /*011c*/ 	.word	0x00000000
        /*0120*/ 	.short	0x0004
        /*0122*/ 	.short	0x0020
        /*0124*/ 	.byte	0x00, 0xf0, 0x21, 0x00


	//----- nvinfo : EIATTR_KPARAM_INFO
	.align		4
.L_30919:
        /*0128*/ 	.byte	0x04, 0x17
        /*012a*/ 	.short	(.L_30921 - .L_30920)
.L_30920:
        /*012c*/ 	.word	0x00000000
        /*0130*/ 	.short	0x0003
        /*0132*/ 	.short	0x0018
        /*0134*/ 	.byte	0x00, 0xf0, 0x21, 0x00


	//----- nvinfo : EIATTR_KPARAM_INFO
	.align		4
.L_30921:
        /*0138*/ 	.byte	0x04, 0x17
        /*013a*/ 	.short	(.L_30923 - .L_30922)
.L_30922:
        /*013c*/ 	.word	0x00000000
        /*0140*/ 	.short	0x0002
        /*0142*/ 	.short	0x0010
        /*0144*/ 	.byte	0x00, 0xf0, 0x21, 0x00


	//----- nvinfo : EIATTR_KPARAM_INFO
	.align		4
.L_30923:
        /*0148*/ 	.byte	0x04, 0x17
        /*014a*/ 	.short	(.L_30925 - .L_30924)
.L_30924:
        /*014c*/ 	.word	0x00000000
        /*0150*/ 	.short	0x0001
        /*0152*/ 	.short	0x0008
        /*0154*/ 	.byte	0x00, 0xf0, 0x21, 0x00


	//----- nvinfo : EIATTR_KPARAM_INFO
	.align		4
.L_30925:
        /*0158*/ 	.byte	0x04, 0x17
        /*015a*/ 	.short	(.L_30927 - .L_30926)
.L_30926:
        /*015c*/ 	.word	0x00000000
        /*0160*/ 	.short	0x0000
        /*0162*/ 	.short	0x0000
        /*0164*/ 	.byte	0x00, 0xf0, 0x21, 0x00


	//----- nvinfo : EIATTR_SPARSE_MMA_MASK
	.align		4
.L_30927:
        /*0168*/ 	.byte	0x03, 0x50
        /*016a*/ 	.short	0x0000


	//----- nvinfo : EIATTR_MAXREG_COUNT
	.align		4
        /*016c*/ 	.byte	0x03, 0x1b
        /*016e*/ 	.short	0x00ff


	//----- nvinfo : EIATTR_NUM_BARRIERS
	.align		4
        /*0170*/ 	.byte	0x02, 0x4c
        /*0172*/ 	.byte	0x01
	.zero		1


	//----- nvinfo : EIATTR_MERCURY_ISA_VERSION
	.align		4
        /*0174*/ 	.byte	0x03, 0x5f
        /*0176*/ 	.short	0x0101


	//----- nvinfo : EIATTR_COOP_GROUP_MASK_REGIDS
	.align		4
        /*0178*/ 	.byte	0x04, 0x29
        /*017a*/ 	.short	(.L_30929 - .L_30928)


	//   ....[0]....
.L_30928:
        /*017c*/ 	.word	0xffffffff


	//   ....[1]....
        /*0180*/ 	.word	0xffffffff


	//   ....[2]....
        /*0184*/ 	.word	0xffffffff


	//   ....[3]....
        /*0188*/ 	.word	0xffffffff


	//   ....[4]....
        /*018c*/ 	.word	0xffffffff


	//   ....[5]....
        /*0190*/ 	.word	0xffffffff


	//   ....[6]....
        /*0194*/ 	.word	0xffffffff


	//   ....[7]....
        /*0198*/ 	.word	0xffffffff


	//   ....[8]....
        /*019c*/ 	.word	0xffffffff


	//   ....[9]....
        /*01a0*/ 	.word	0xffffffff


	//   ....[10]....
        /*01a4*/ 	.word	0xffffffff


	//   ....[11]....
        /*01a8*/ 	.word	0xffffffff


	//   ....[12]....
        /*01ac*/ 	.word	0xffffffff


	//   ....[13]....
        /*01b0*/ 	.word	0xffffffff


	//   ....[14]....
        /*01b4*/ 	.word	0xffffffff


	//   ....[15]....
        /*01b8*/ 	.word	0xffffffff


	//   ....[16]....
        /*01bc*/ 	.word	0xffffffff


	//   ....[17]....
        /*01c0*/ 	.word	0xffffffff


	//   ....[18]....
        /*01c4*/ 	.word	0xffffffff


	//   ....[19]....
        /*01c8*/ 	.word	0xffffffff


	//   ....[20]....
        /*01cc*/ 	.word	0xffffffff


	//   ....[21]....
        /*01d0*/ 	.word	0xffffffff


	//   ....[22]....
        /*01d4*/ 	.word	0xffffffff


	//   ....[23]....
        /*01d8*/ 	.word	0xffffffff


	//   ....[24]....
        /*01dc*/ 	.word	0xffffffff


	//   ....[25]....
        /*01e0*/ 	.word	0xffffffff


	//   ....[26]....
        /*01e4*/ 	.word	0xffffffff


	//   ....[27]....
        /*01e8*/ 	.word	0xffffffff


	//   ....[28]....
        /*01ec*/ 	.word	0xffffffff


	//   ....[29]....
        /*01f0*/ 	.word	0xffffffff


	//   ....[30]....
        /*01f4*/ 	.word	0xffffffff


	//   ....[31]....
        /*01f8*/ 	.word	0xffffffff


	//   ....[32]....
        /*01fc*/ 	.word	0xffffffff


	//   ....[33]....
        /*0200*/ 	.word	0xffffffff


	//   ....[34]....
        /*0204*/ 	.word	0xffffffff


	//   ....[35]....
        /*0208*/ 	.word	0xffffffff


	//   ....[36]....
        /*020c*/ 	.word	0xffffffff


	//   ....[37]....
        /*0210*/ 	.word	0xffffffff


	//   ....[38]....
        /*0214*/ 	.word	0xffffffff


	//   ....[39]....
        /*0218*/ 	.word	0xffffffff


	//   ....[40]....
        /*021c*/ 	.word	0xffffffff


	//   ....[41]....
        /*0220*/ 	.word	0xffffffff


	//   ....[42]....
        /*0224*/ 	.word	0xffffffff


	//   ....[43]....
        /*0228*/ 	.word	0xffffffff


	//   ....[44]....
        /*022c*/ 	.word	0xffffffff


	//   ....[45]....
        /*0230*/ 	.word	0xffffffff


	//   ....[46]....
        /*0234*/ 	.word	0xffffffff


	//   ....[47]....
        /*0238*/ 	.word	0xffffffff


	//   ....[48]....
        /*023c*/ 	.word	0xffffffff


	//   ....[49]....
        /*0240*/ 	.word	0xffffffff


	//   ....[50]....
        /*0244*/ 	.word	0xffffffff


	//   ....[51]....
        /*0248*/ 	.word	0xffffffff


	//   ....[52]....
        /*024c*/ 	.word	0xffffffff


	//   ....[53]....
        /*0250*/ 	.word	0xffffffff


	//   ....[54]....
        /*0254*/ 	.word	0xffffffff


	//   ....[55]....
        /*0258*/ 	.word	0xffffffff


	//   ....[56]....
        /*025c*/ 	.word	0xffffffff


	//   ....[57]....
        /*0260*/ 	.word	0xffffffff


	//   ....[58]....
        /*0264*/ 	.word	0xffffffff


	//   ....[59]....
        /*0268*/ 	.word	0xffffffff


	//   ....[60]....
        /*026c*/ 	.word	0xffffffff


	//   ....[61]....
        /*0270*/ 	.word	0xffffffff


	//   ....[62]....
        /*0274*/ 	.word	0xffffffff


	//   ....[63]....
        /*0278*/ 	.word	0xffffffff


	//----- nvinfo : EIATTR_COOP_GROUP_INSTR_OFFSETS
	.align		4
.L_30929:
        /*027c*/ 	.byte	0x04, 0x28
        /*027e*/ 	.short	(.L_30931 - .L_30930)


	//   ....[0]....
.L_30930:
        /*0280*/ 	.word	0x00002400


	//   ....[1]....
        /*0284*/ 	.word	0x00002470


	//   ....[2]....
        /*0288*/ 	.word	0x000024b0


	//   ....[3]....
        /*028c*/ 	.word	0x00002510


	//   ....[4]....
        /*0290*/ 	.word	0x00002570


	//   ....[5]....
        /*0294*/ 	.word	0x00002610


	//   ....[6]....
        /*0298*/ 	.word	0x00002630


	//   ....[7]....
        /*029c*/ 	.word	0x00002670


	//   ....[8]....
        /*02a0*/ 	.word	0x00003550


	//   ....[9]....
        /*02a4*/ 	.word	0x000035e0


	//   ....[10]....
        /*02a8*/ 	.word	0x00003630


	//   ....[11]....
        /*02ac*/ 	.word	0x00003690


	//   ....[12]....
        /*02b0*/ 	.word	0x000036c0


	//   ....[13]....
        /*02b4*/ 	.word	0x00003710


	//   ....[14]....
        /*02b8*/ 	.word	0x00003730


	//   ....[15]....
        /*02bc*/ 	.word	0x00003750


	//   ....[16]....
        /*02c0*/ 	.word	0x00006040


	//   ....[17]....
        /*02c4*/ 	.word	0x00006080


	//   ....[18]....
        /*02c8*/ 	.word	0x000060c0


	//   ....[19]....
        /*02cc*/ 	.word	0x00006100


	//   ....[20]....
        /*02d0*/ 	.word	0x00006140


	//   ....[21]....
        /*02d4*/ 	.word	0x00006170


	//   ....[22]....
        /*02d8*/ 	.word	0x000061a0


	//   ....[23]....
        /*02dc*/ 	.word	0x000061e0


	//   ....[24]....
        /*02e0*/ 	.word	0x00006200


	//   ....[25]....
        /*02e4*/ 	.word	0x00006220


	//   ....[26]....
        /*02e8*/ 	.word	0x00006240


	//   ....[27]....
        /*02ec*/ 	.word	0x00006260


	//   ....[28]....
        /*02f0*/ 	.word	0x00006280


	//   ....[29]....
        /*02f4*/ 	.word	0x000062a0


	//   ....[30]....
        /*02f8*/ 	.word	0x000062c0


	//   ....[31]....
        /*02fc*/ 	.word	0x000062e0


	//   ....[32]....
        /*0300*/ 	.word	0x00006300


	//   ....[33]....
        /*0304*/ 	.word	0x00006320


	//   ....[34]....
        /*0308*/ 	.word	0x00006340


	//   ....[35]....
        /*030c*/ 	.word	0x00006370


	//   ....[36]....
        /*0310*/ 	.word	0x00006390


	//   ....[37]....
        /*0314*/ 	.word	0x000063b0


	//   ....[38]....
        /*0318*/ 	.word	0x000063d0


	//   ....[39]....
        /*031c*/ 	.word	0x000063f0


	//   ....[40]....
        /*0320*/ 	.word	0x00006410


	//   ....[41]....
        /*0324*/ 	.word	0x00006420


	//   ....[42]....
        /*0328*/ 	.word	0x00006440


	//   ....[43]....
        /*032c*/ 	.word	0x00006460


	//   ....[44]....
        /*0330*/ 	.word	0x00006480


	//   ....[45]....
        /*0334*/ 	.word	0x000064a0


	//   ....[46]....
        /*0338*/ 	.word	0x000064c0


	//   ....[47]....
        /*033c*/ 	.word	0x000064e0


	//   ....[48]....
        /*0340*/ 	.word	0x00006500


	//   ....[49]....
        /*0344*/ 	.word	0x00006520


	//   ....[50]....
        /*0348*/ 	.word	0x00006550


	//   ....[51]....
        /*034c*/ 	.word	0x00006570


	//   ....[52]....
        /*0350*/ 	.word	0x00006590


	//   ....[53]....
        /*0354*/ 	.word	0x000065b0


	//   ....[54]....
        /*0358*/ 	.word	0x000065d0


	//   ....[55]....
        /*035c*/ 	.word	0x000065f0


	//   ....[56]....
        /*0360*/ 	.word	0x00006610


	//   ....[57]....
        /*0364*/ 	.word	0x00006630


	//   ....[58]....
        /*0368*/ 	.word	0x00006650


	//   ....[59]....
        /*036c*/ 	.word	0x00006680


	//   ....[60]....
        /*0370*/ 	.word	0x000066a0


	//   ....[61]....
        /*0374*/ 	.word	0x000066c0


	//   ....[62]....
        /*0378*/ 	.word	0x000066e0


	//   ....[63]....
        /*037c*/ 	.word	0x00006700


	//----- nvinfo : EIATTR_EXIT_INSTR_OFFSETS
	.align		4
.L_30931:
        /*0380*/ 	.byte	0x04, 0x1c
        /*0382*/ 	.short	(.L_30933 - .L_30932)


	//   ....[0]....
.L_30932:
        /*0384*/ 	.word	0x00000090


	//   ....[1]....
        /*0388*/ 	.word	0x00006e90


	//   ....[2]....
        /*038c*/ 	.word	0x00006fa0


	//   ....[3]....
        /*0390*/ 	.word	0x000075b0


	//----- nvinfo : EIATTR_CRS_STACK_SIZE
	.align		4
.L_30933:
        /*0394*/ 	.byte	0x04, 0x1e
        /*0396*/ 	.short	(.L_30935 - .L_30934)
.L_30934:
        /*0398*/ 	.word	0x00000000


	//----- nvinfo : EIATTR_CBANK_PARAM_SIZE
	.align		4
.L_30935:
        /*039c*/ 	.byte	0x03, 0x19
        /*039e*/ 	.short	0x008c


	//----- nvinfo : EIATTR_PARAM_CBANK
	.align		4
        /*03a0*/ 	.byte	0x04, 0x0a
        /*03a2*/ 	.short	(.L_30937 - .L_30936)
	.align		4
.L_30936:
        /*03a4*/ 	.word	index@(.nv.constant0._ZN4vllm25paged_attention_v2_kernelIffLi64ELi32ELi128ELNS_18Fp8KVCacheDataTypeE0ELb1ELi512EEEvPfS2_PT_PKS3_PKT0_S9_ifPKiSB_iPKfiiiSD_SD_iiiii)
        /*03a8*/ 	.short	0x0210
        /*03aa*/ 	.short	0x008c


	//----- nvinfo : EIATTR_SW_WAR
	.align		4
.L_30937:
        /*03ac*/ 	.byte	0x04, 0x36
        /*03ae*/ 	.short	(.L_30939 - .L_30938)
.L_30938:
        /*03b0*/ 	.word	0x00000008
.L_30939:


//--------------------- .nv.info._ZN4vllm25paged_attention_v2_kernelIffLi32ELi32ELi128ELNS_18Fp8KVCacheDataTypeE0ELb1ELi512EEEvPfS2_PT_PKS3_PKT0_S9_ifPKiSB_iPKfiiiSD_SD_iiiii --------------------------
	.section	.nv.info._ZN4vllm25paged_attention_v2_kernelIffLi32ELi32ELi128ELNS_18Fp8KVCacheDataTypeE0ELb1ELi512EEEvPfS2_PT_PKS3_PKT0_S9_ifPKiSB_iPKfiiiSD_SD_iiiii,"",@"SHT_CUDA_INFO"
	.sectionflags	@""
	.align	4


	//----- nvinfo : EIATTR_CUDA_API_VERSION
	.align		4
        /*0000*/ 	.byte	0x04, 0x37
        /*0002*/ 	.short	(.L_30941 - .L_30940)
.L_30940:
        /*0004*/ 	.word	0x00000082


	//----- nvinfo : EIATTR_KPARAM_INFO
	.align		4
.L_30941:
        /*0008*/ 	.byte	0x04, 0x17
        /*000a*/ 	.short	(.L_30943 - .L_30942)
.L_30942:
        /*000c*/ 	.word	0x00000000
        /*0010*/ 	.short	0x0015
        /*0012*/ 	.short	0x0088
        /*0014*/ 	.byte	0x00, 0xf0, 0x11, 0x00


	//----- nvinfo : EIATTR_KPARAM_INFO
	.align		4
.L_30943:
        /*0018*/ 	.byte	0x04, 0x17
        /*001a*/ 	.short	(.L_30945 - .L_30944)
.L_30944:
        /*001c*/ 	.word	0x00000000
        /*0020*/ 	.short	0x0014
        /*0022*/ 	.short	0x0084
        /*0024*/ 	.byte	0x00, 0xf0, 0x11, 0x00


	//----- nvinfo : EIATTR_KPARAM_INFO
	.align		4
.L_30945:
        /*0028*/ 	.byte	0x04, 0x17
        /*002a*/ 	.short	(.L_30947 - .L_30946)
.L_30946:
        /*002c*/ 	.word	0x00000000
        /*0030*/ 	.short	0x0013
        /*0032*/ 	.short	0x0080
        /*0034*/ 	.byte	0x00, 0xf0, 0x11, 0x00


	//----- nvinfo : EIATTR_KPARAM_INFO
	.align		4
.L_30947:
        /*0038*/ 	.byte	0x04, 0x17
        /*003a*/ 	.short	(.L_30949 - .L_30948)
.L_30948:
        /*003c*/ 	.word	0x00000000
        /*0040*/ 	.short	0x0012
        /*0042*/ 	.short	0x007c
        /*0044*/ 	.byte	0x00, 0xf0, 0x11, 0x00


	//----- nvinfo : EIATTR_KPARAM_INFO
	.align		4
.L_30949:
        /*0048*/ 	.byte	0x04, 0x17
        /*004a*/ 	.short	(.L_30951 - .L_30950)
.L_30950:
        /*004c*/ 	.word	0x00000000
        /*0050*/ 	.short	0x0011
        /*0052*/ 	.short	0x0078
        /*0054*/ 	.byte	0x00, 0xf0, 0x11, 0x00


	//----- nvinfo : EIATTR_KPARAM_INFO
	.align		4
.L_30951:
        /*0058*/ 	.byte	0x04, 0x17
        /*005a*/ 	.short	(.L_30953 - .L_30952)
.L_30952:
        /*005c*/ 	.word	0x00000000
        /*0060*/ 	.short	0x0010
        /*0062*/ 	.short	0x0070
        /*0064*/ 	.byte	0x00, 0xf0, 0x21, 0x00


	//----- nvinfo : EIATTR_KPARAM_INFO
	.align		4
.L_30953:
        /*0068*/ 	.byte	0x04, 0x17
        /*006a*/ 	.short	(.L_30955 - .L_30954)
.L_30954:
        /*006c*/ 	.word	0x00000000
        /*0070*/ 	.short	0x000f
        /*0072*/ 	.short	0x0068
        /*0074*/ 	.byte	0x00, 0xf0, 0x21, 0x00


	//----- nvinfo : EIATTR_KPARAM_INFO
	.align		4
.L_30955:
        /*0078*/ 	.byte	0x04, 0x17
        /*007a*/ 	.short	(.L_30957 - .L_30956)
.L_30956:
        /*007c*/ 	.word	0x00000000
        /*0080*/ 	.short	0x000e
        /*0082*/ 	.short	0x0060
        /*0084*/ 	.byte	0x00, 0xf0, 0x11, 0x00


	//----- nvinfo : EIATTR_KPARAM_INFO
	.align		4
.L_30957:
        /*0088*/ 	.byte	0x04, 0x17
        /*008a*/ 	.short	(.L_30959 - .L_30958)
.L_30958:
        /*008c*/ 	.word	0x00000000
        /*0090*/ 	.short	0x000d
        /*0092*/ 	.short	0x005c
        /*0094*/ 	.byte	0x00, 0xf0, 0x11, 0x00


	//----- nvinfo : EIATTR_KPARAM_INFO
	.align		4
.L_30959:
        /*0098*/ 	.byte	0x04, 0x17
        /*009a*/ 	.short	(.L_30961 - .L_30960)
.L_30960:
        /*009c*/ 	.word	0x00000000
        /*00a0*/ 	.short	0x000c
        /*00a2*/ 	.short	0x0058
        /*00a4*/ 	.byte	0x00, 0xf0, 0x11, 0x00


	//----- nvinfo : EIATTR_KPARAM_INFO
	.align		4
.L_30961:
        /*00a8*/ 	.byte	0x04, 0x17
        /*00aa*/ 	.short	(.L_30963 - .L_30962)
.L_30962:
        /*00ac*/ 	.word	0x00000000
        /*00b0*/ 	.short	0x000b
        /*00b2*/ 	.short	0x0050
        /*00b4*/ 	.byte	0x00, 0xf0, 0x21, 0x00


	//----- nvinfo : EIATTR_KPARAM_INFO
	.align		4
.L_30963:
        /*00b8*/ 	.byte	0x04, 0x17
        /*00ba*/ 	.short	(.L_30965 - .L_30964)
.L_30964:
        /*00bc*/ 	.word	0x00000000
        /*00c0*/ 	.short	0x000a
        /*00c2*/ 	.short	0x0048
        /*00c4*/ 	.byte	0x00, 0xf0, 0x11, 0x00


	//----- nvinfo : EIATTR_KPARAM_INFO
	.align		4
.L_30965:
        /*00c8*/ 	.byte	0x04, 0x17
        /*00ca*/ 	.short	(.L_30967 - .L_30966)
.L_30966:
        /*00cc*/ 	.word	0x00000000
        /*00d0*/ 	.short	0x0009
        /*00d2*/ 	.short	0x0040
        /*00d4*/ 	.byte	0x00, 0xf0, 0x21, 0x00


	//----- nvinfo : EIATTR_KPARAM_INFO
	.align		4
.L_30967:
        /*00d8*/ 	.byte	0x04, 0x17
        /*00da*/ 	.short	(.L_30969 - .L_30968)
.L_30968:
        /*00dc*/ 	.word	0x00000000
        /*00e0*/ 	.short	0x0008
        /*00e2*/ 	.short	0x0038
        /*00e4*/ 	.byte	0x00, 0xf0, 0x21, 0x00


	//----- nvinfo : EIATTR_KPARAM_INFO
	.align		4
.L_30969:
        /*00e8*/ 	.byte	0x04, 0x17
        /*00ea*/ 	.short	(.L_30971 - .L_30970)
.L_30970:
        /*00ec*/ 	.word	0x00000000
        /*00f0*/ 	.short	0x0007
        /*00f2*/ 	.short	0x0034
        /*00f4*/ 	.byte	0x00, 0xf0, 0x11, 0x00


	//----- nvinfo : EIATTR_KPARAM_INFO
	.align		4
.L_30971:
        /*00f8*/ 	.byte	0x04, 0x17
        /*00fa*/ 	.short	(.L_30973 - .L_30972)
.L_30972:
        /*00fc*/ 	.word	0x00000000
        /*0100*/ 	.short	0x0006
        /*0102*/ 	.short	0x0030
        /*0104*/ 	.byte	0x00, 0xf0, 0x11, 0x00


	//----- nvinfo : EIATTR_KPARAM_INFO
	.align		4
.L_30973:
        /*0108*/ 	.byte	0x04, 0x17
        /*010a*/ 	.short	(.L_30975 - .L_30974)
.L_30974:
        /*010c*/ 	.word	0x00000000
        /*0110*/ 	.short	0x0005
        /*0112*/ 	.short	0x0028
        /*0114*/ 	.byte	0x00, 0xf0, 0x21, 0x00


	//----- nvinfo : EIATTR_KPARAM_INFO
	.align		4
.L_30975:
        /*0118*/ 	.byte	0x04, 0x17
        /*011a*/ 	.short	(.L_30977 - .L_30976)
.L_30976:
        /*011c*/ 	.word	0x00000000
        /*0120*/ 	.short	0x0004
        /*0122*/ 	.short	0x0020
        /*0124*/ 	.byte	0x00, 0xf0, 0x21, 0x00


	//----- nvinfo : EIATTR_KPARAM_INFO
	.align		4
.L_30977:
        /*0128*/ 	.byte	0x04, 0x17
        /*012a*/ 	.short	(.L_30979 - .L_30978)
.L_30978:
        /*012c*/ 	.word	0x00000000
        /*0130*/ 	.short	0x0003
        /*0132*/ 	.short	0x0018
        /*0134*/ 	.byte	0x00, 0xf0, 0x21, 0x00


	//----- nvinfo : EIATTR_KPARAM_INFO
	.align		4
.L_30979:
        /*0138*/ 	.byte	0x04, 0x17
        /*013a*/ 	.short	(.L_30981 - .L_30980)
.L_30980:
        /*013c*/ 	.word	0x00000000
        /*0140*/ 	.short	0x0002
        /*0142*/ 	.short	0x0010
        /*0144*/ 	.byte	0x00, 0xf0, 0x21, 0x00


	//----- nvinfo : EIATTR_KPARAM_INFO
	.align		4
.L_30981:
        /*0148*/ 	.byte	0x04, 0x17
        /*014a*/ 	.short	(.L_30983 - .L_30982)
.L_30982:
        /*014c*/ 	.word	0x00000000
        /*0150*/ 	.short	0x0001
        /*0152*/ 	.short	0x0008
        /*0154*/ 	.byte	0x00, 0xf0, 0x21, 0x00


	//----- nvinfo : EIATTR_KPARAM_INFO
	.align		4
.L_30983:
        /*0158*/ 	.byte	0x04, 0x17
        /*015a*/ 	.short	(.L_30985 - .L_30984)
.L_30984:
        /*015c*/ 	.word	0x00000000
        /*0160*/ 	.short	0x0000
        /*0162*/ 	.short	0x0000
        /*0164*/ 	.byte	0x00, 0xf0, 0x21, 0x00


	//----- nvinfo : EIATTR_SPARSE_MMA_MASK
	.align		4
.L_30985:
        /*0168*/ 	.byte	0x03, 0x50
        /*016a*/ 	.short	0x0000


	//----- nvinfo : EIATTR_MAXREG_COUNT
	.align		4
        /*016c*/ 	.byte	0x03, 0x1b
        /*016e*/ 	.short	0x00ff


	//----- nvinfo : EIATTR_NUM_BARRIERS
	.align		4
        /*0170*/ 	.byte	0x02, 0x4c
        /*0172*/ 	.byte	0x01
	.zero		1


	//----- nvinfo : EIATTR_MERCURY_ISA_VERSION
	.align		4
        /*0174*/ 	.byte	0x03, 0x5f
        /*0176*/ 	.short	0x0101


	//----- nvinfo : EIATTR_COOP_GROUP_MASK_REGIDS
	.align		4
        /*0178*/ 	.byte	0x04, 0x29
        /*017a*/ 	.short	(.L_30987 - .L_30986)


	//   ....[0]....
.L_30986:
        /*017c*/ 	.word	0xffffffff


	//   ....[1]....
        /*0180*/ 	.word	0xffffffff


	//   ....[2]....
        /*0184*/ 	.word	0xffffffff


	//   ....[3]....
        /*0188*/ 	.word	0xffffffff


	//   ....[4]....
        /*018c*/ 	.word	0xffffffff


	//   ....[5]....
        /*0190*/ 	.word	0xffffffff


	//   ....[6]....
        /*0194*/ 	.word	0xffffffff


	//   ....[7]....
        /*0198*/ 	.word	0xffffffff


	//   ....[8]....
        /*019c*/ 	.word	0xffffffff


	//   ....[9]....
        /*01a0*/ 	.word	0xffffffff


	//   ....[10]....
        /*01a4*/ 	.word	0xffffffff


	//   ....[11]....
        /*01a8*/ 	.word	0xffffffff


	//   ....[12]....
        /*01ac*/ 	.word	0xffffffff


	//   ....[13]....
        /*01b0*/ 	.word	0xffffffff


	//   ....[14]....
        /*01b4*/ 	.word	0xffffffff


	//   ....[15]....
        /*01b8*/ 	.word	0xffffffff


	//   ....[16]....
        /*01bc*/ 	.word	0xffffffff


	//   ....[17]....
        /*01c0*/ 	.word	0xffffffff


	//   ....[18]....
        /*01c4*/ 	.word	0xffffffff


	//   ....[19]....
        /*01c8*/ 	.word	0xffffffff


	//   ....[20]....
        /*01cc*/ 	.word	0xffffffff


	//   ....[21]....
        /*01d0*/ 	.word	0xffffffff


	//   ....[22]....
        /*01d4*/ 	.word	0xffffffff


	//   ....[23]....
        /*01d8*/ 	.word	0xffffffff


	//   ....[24]....
        /*01dc*/ 	.word	0xffffffff


	//   ....[25]....
        /*01e0*/ 	.word	0xffffffff


	//   ....[26]....
        /*01e4*/ 	.word	0xffffffff


	//   ....[27]....
        /*01e8*/ 	.word	0xffffffff


	//   ....[28]....
        /*01ec*/ 	.word	0xffffffff


	//   ....[29]....
        /*01f0*/ 	.word	0xffffffff


	//   ....[30]....
        /*01f4*/ 	.word	0xffffffff


	//   ....[31]....
        /*01f8*/ 	.word	0xffffffff


	//   ....[32]....
        /*01fc*/ 	.word	0xffffffff


	//   ....[33]....
        /*0200*/ 	.word	0xffffffff


	//   ....[34]....
        /*0204*/ 	.word	0xffffffff


	//   ....[35]....
        /*0208*/ 	.word	0xffffffff


	//   ....[36]....
        /*020c*/ 	.word	0xffffffff


	//   ....[37]....
        /*0210*/ 	.word	0xffffffff


	//   ....[38]....
        /*0214*/ 	.word	0xffffffff


	//   ....[39]....
        /*0218*/ 	.word	0xffffffff


	//----- nvinfo : EIATTR_COOP_GROUP_INSTR_OFFSETS
	.align		4
.L_30987:
        /*021c*/ 	.byte	0x04, 0x28
        /*021e*/ 	.short	(.L_30989 - .L_30988)


	//   ....[0]....
.L_30988:
        /*0220*/ 	.word	0x00001fd0


	//   ....[1]....
        /*0224*/ 	.word	0x00002000


	//   ....[2]....
        /*0228*/ 	.word	0x00002030


	//   ....[3]....
        /*022c*/ 	.word	0x000020d0


	//   ....[4]....
        /*0230*/ 	.word	0x00002130


	//   ....[5]....
        /*0234*/ 	.word	0x00002230


	//   ....[6]....
        /*0238*/ 	.word	0x00002250


	//   ....[7]....
        /*023c*/ 	.word	0x00002270


	//   ....[8]....
        /*0240*/ 	.word	0x00003130


	//   ....[9]....
        /*0244*/ 	.word	0x000031b0


	//   ....[10]....
        /*0248*/ 	.word	0x000031f0


	//   ....[11]....
        /*024c*/ 	.word	0x00003240


	//   ....[12]....
        /*0250*/ 	.word	0x000032a0


	//   ....[13]....
        /*0254*/ 	.word	0x000032f0


	//   ....[14]....
        /*0258*/ 	.word	0x00003310


	//   ....[15]....
        /*025c*/ 	.word	0x00003330


	//   ....[16]....
        /*0260*/ 	.word	0x000050a0


	//   ....[17]....
        /*0264*/ 	.word	0x000050e0


	//   ....[18]....
        /*0268*/ 	.word	0x00005120


	//   ....[19]....
        /*026c*/ 	.word	0x00005150


	//   ....[20]....
        /*0270*/ 	.word	0x00005180


	//   ....[21]....
        /*0274*/ 	.word	0x000051b0


	//   ....[22]....
        /*0278*/ 	.word	0x000051c0


	//   ....[23]....
        /*027c*/ 	.word	0x000051f0


	//   ....[24]....
        /*0280*/ 	.word	0x00005250


	//   ....[25]....
        /*0284*/ 	.word	0x00005270


	//   ....[26]....
        /*0288*/ 	.word	0x00005290


	//   ....[27]....
        /*028c*/ 	.word	0x000052b0


	//   ....[28]....
        /*0290*/ 	.word	0x000052c0


	//   ....[29]....
        /*0294*/ 	.word	0x000052d0


	//   ....[30]....
        /*0298*/ 	.word	0x000052e0


	//   ....[31]....
        /*029c*/ 	.word	0x00005300


	//   ....[32]....
        /*02a0*/ 	.word	0x00005330


	//   ....[33]....
        /*02a4*/ 	.word	0x00005350


	//   ....[34]....
        /*02a8*/ 	.word	0x00005370


	//   ....[35]....
        /*02ac*/ 	.word	0x00005390


	//   ....[36]....
        /*02b0*/ 	.word	0x000053b0


	//   ....[37]....
        /*02b4*/ 	.word	0x000053d0


	//   ....[38]....
        /*02b8*/ 	.word	0x000053f0


	//   ....[39]....
        /*02bc*/ 	.word	0x00005430


	//----- nvinfo : EIATTR_EXIT_INSTR_OFFSETS
	.align		4
.L_30989:
        /*02c0*/ 	.byte	0x04, 0x1c
        /*02c2*/ 	.short	(.L_30991 - .L_30990)


	//   ....[0]....
.L_30990:
        /*02c4*/ 	.word	0x00000090


	//   ....[1]....
        /*02c8*/ 	.word	0x00005880


	//   ....[2]....
        /*02cc*/ 	.word	0x00005990


	//   ....[3]....
        /*02d0*/ 	.word	0x00005ca0


	//----- nvinfo : EIATTR_CRS_STACK_SIZE
	.align		4
.L_30991:
        /*02d4*/ 	.byte	0x04, 0x1e
        /*02d6*/ 	.short	(.L_30993 - .L_30992)
.L_30992:
        /*02d8*/ 	.word	0x00000000


	//----- nvinfo : EIATTR_CBANK_PARAM_SIZE
	.align		4
.L_30993:
        /*02dc*/ 	.byte	0x03, 0x19
        /*02de*/ 	.short	0x008c


	//----- nvinfo : EIATTR_PARAM_CBANK
	.align		4
        /*02e0*/ 	.byte	0x04, 0x0a
        /*02e2*/ 	.short	(.L_30995 - .L_30994)
	.align		4
.L_30994:
        /*02e4*/ 	.word	index@(.nv.constant0._ZN4vllm25paged_attention_v2_kernelIffLi32ELi32ELi128ELNS_18Fp8KVCacheDataTypeE0ELb1ELi512EEEvPfS2_PT_PKS3_PKT0_S9_ifPKiSB_iPKfiiiSD_SD_iiiii)
        /*02e8*/ 	.short	0x0210
        /*02ea*/ 	.short	0x008c


	//----- nvinfo : EIATTR_SW_WAR
	.align		4
.L_30995:
        /*02ec*/ 	.byte	0x04, 0x36
        /*02ee*/ 	.short	(.L_30997 - .L_30996)
.L_30996:
        /*02f0*/ 	.word	0x00000008
.L_30997:


//--------------------- .nv.info._ZN4vllm25paged_attention_v2_kernelIffLi256ELi16ELi128ELNS_18Fp8KVCacheDataTypeE0ELb0ELi512EEEvPfS2_PT_PKS3_PKT0_S9_ifPKiSB_iPKfiiiSD_SD_iiiii --------------------------
	.section	.nv.info._ZN4vllm25paged_attention_v2_kernelIffLi256ELi16ELi128ELNS_18Fp8KVCacheDataTypeE0ELb0ELi512EEEvPfS2_PT_PKS3_PKT0_S9_ifPKiSB_iPKfiiiSD_SD_iiiii,"",@"SHT_CUDA_INFO"
	.sectionflags	@""
	.align	4


	//----- nvinfo : EIATTR_CUDA_API_VERSION
	.align		4
        /*0000*/ 	.byte	0x04, 0x37
        /*0002*/ 	.short	(.L_30999 - .L_30998)
.L_30998:
        /*0004*/ 	.word	0x00000082


	//----- nvinfo : EIATTR_KPARAM_INFO
	.align		4
.L_30999:
        /*0008*/ 	.byte	0x04, 0x17
        /*000a*/ 	.short	(.L_31001 - .L_31000)
.L_31000:
        /*000c*/ 	.word	0x00000000
        /*0010*/ 	.short	0x0015
        /*0012*/ 	.short	0x0088
        /*0014*/ 	.byte	0x00, 0xf0, 0x11, 0x00


	//----- nvinfo : EIATTR_KPARAM_INFO
	.align		4
.L_31001:
        /*0018*/ 	.byte	0x04, 0x17
        /*001a*/ 	.short	(.L_31003 - .L_31002)
.L_31002:
        /*001c*/ 	.word	0x00000000
        /*0020*/ 	.short	0x0014
        /*0022*/ 	.short	0x0084
        /*0024*/ 	.byte	0x00, 0xf0, 0x11, 0x00


	//----- nvinfo : EIATTR_KPARAM_INFO
	.align		4
.L_31003:
        /*0028*/ 	.byte	0x04, 0x17
        /*002a*/ 	.short	(.L_31005 - .L_31004)
.L_31004:
        /*002c*/ 	.word	0x00000000
        /*0030*/ 	.short	0x0013
        /*0032*/ 	.short	0x0080
        /*0034*/ 	.byte	0x00, 0xf0, 0x11, 0x00


	//----- nvinfo : EIATTR_KPARAM_INFO
	.align		4
.L_31005:
        /*0038*/ 	.byte	0x04, 0x17
        /*003a*/ 	.short	(.L_31007 - .L_31006)
.L_31006:
        /*003c*/ 	.word	0x00000000
        /*0040*/ 	.short	0x0012
        /*0042*/ 	.short	0x007c
        /*0044*/ 	.byte	0x00, 0xf0, 0x11, 0x00


	//----- nvinfo : EIATTR_KPARAM_INFO
	.align		4
.L_31007:
        /*0048*/ 	.byte	0x04, 0x17
        /*004a*/ 	.short	(.L_31009 - .L_31008)
.L_31008:
        /*004c*/ 	.word	0x00000000
        /*0050*/ 	.short	0x0011
        /*0052*/ 	.short	0x0078
        /*0054*/ 	.byte	0x00, 0xf0, 0x11, 0x00


	//----- nvinfo : EIATTR_KPARAM_INFO
	.align		4
.L_31009:
        /*0058*/ 	.byte	0x04, 0x17
        /*005a*/ 	.short	(.L_31011 - .L_31010)
.L_31010:
        /*005c*/ 	.word	0x00000000
        /*0060*/ 	.short	0x0010
        /*0062*/ 	.short	0x0070
        /*0064*/ 	.byte	0x00, 0xf0, 0x21, 0x00


	//----- nvinfo : EIATTR_KPARAM_INFO
	.align		4
.L_31011:
        /*0068*/ 	.byte	0x04, 0x17
        /*006a*/ 	.short	(.L_31013 - .L_31012)
.L_31012:
        /*006c*/ 	.word	0x00000000
        /*0070*/ 	.short	0x000f
        /*0072*/ 	.short	0x0068
        /*0074*/ 	.byte	0x00, 0xf0, 0x21, 0x00


	//----- nvinfo : EIATTR_KPARAM_INFO
	.align		4
.L_31013:
        /*0078*/ 	.byte	0x04, 0x17
        /*007a*/ 	.short	(.L_31015 - .L_31014)
.L_31014:
        /*007c*/ 	.word	0x00000000
        /*0080*/ 	.short	0x000e
        /*0082*/ 	.short	0x0060
        /*0084*/ 	.byte	0x00, 0xf0, 0x11, 0x00


	//----- nvinfo : EIATTR_KPARAM_INFO
	.align		4
.L_31015:
        /*0088*/ 	.byte	0x04, 0x17
        /*008a*/ 	.short	(.L_31017 - .L_31016)
.L_31016:
        /*008c*/ 	.word	0x00000000
        /*0090*/ 	.short	0x000d
        /*0092*/ 	.short	0x005c
        /*0094*/ 	.byte	0x00, 0xf0, 0x11, 0x00


	//----- nvinfo : EIATTR_KPARAM_INFO
	.align		4
.L_31017:
        /*0098*/ 	.byte	0x04, 0x17
        /*009a*/ 	.short	(.L_31019 - .L_31018)
.L_31018:
        /*009c*/ 	.word	0x00000000
        /*00a0*/ 	.short	0x000c
        /*00a2*/ 	.short	0x0058
        /*00a4*/ 	.byte	0x00, 0xf0, 0x11, 0x00


	//----- nvinfo : EIATTR_KPARAM_INFO
	.align		4
.L_31019:
        /*00a8*/ 	.byte	0x04, 0x17
        /*00aa*/ 	.short	(.L_31021 - .L_31020)
.L_31020:
        /*00ac*/ 	.word	0x00000000
        /*00b0*/ 	.short	0x000b
        /*00b2*/ 	.short	0x0050
        /*00b4*/ 	.byte	0x00, 0xf0, 0x21, 0x00


	//----- nvinfo : EIATTR_KPARAM_INFO
	.align		4
.L_31021:
        /*00b8*/ 	.byte	0x04, 0x17
        /*00ba*/ 	.short	(.L_31023 - .L_31022)
.L_31022:
        /*00bc*/ 	.word	0x00000000
        /*00c0*/ 	.short	0x000a
        /*00c2*/ 	.short	0x0048
        /*00c4*/ 	.byte	0x00, 0xf0, 0x11, 0x00


	//----- nvinfo : EIATTR_KPARAM_INFO
	.align		4
.L_31023:
        /*00c8*/ 	.byte	0x04, 0x17
        /*00ca*/ 	.short	(.L_31025 - .L_31024)
.L_31024:
        /*00cc*/ 	.word	0x00000000
        /*00d0*/ 	.short	0x0009
        /*00d2*/ 	.short	0x0040
        /*00d4*/ 	.byte	0x00, 0xf0, 0x21, 0x00


	//----- nvinfo : EIATTR_KPARAM_INFO
	.align		4
.L_31025:
        /*00d8*/ 	.byte	0x04, 0x17
        /*00da*/ 	.short	(.L_31027 - .L_31026)
.L_31026:
        /*00dc*/ 	.word	0x00000000
        /*00e0*/ 	.short	0x0008
        /*00e2*/ 	.short	0x0038
        /*00e4*/ 	.byte	0x00, 0xf0, 0x21, 0x00


	//----- nvinfo : EIATTR_KPARAM_INFO
	.align		4
.L_31027:
        /*00e8*/ 	.byte	0x04, 0x17
        /*00ea*/ 	.short	(.L_31029 - .L_31028)
.L_31028:
        /*00ec*/ 	.word	0x00000000
        /*00f0*/ 	.short	0x0007
        /*00f2*/ 	.short	0x0034
        /*00f4*/ 	.byte	0x00, 0xf0, 0x11, 0x00


	//----- nvinfo : EIATTR_KPARAM_INFO
	.align		4
.L_31029:
        /*00f8*/ 	.byte	0x04, 0x17
        /*00fa*/ 	.short	(.L_31031 - .L_31030)
.L_31030:
        /*00fc*/ 	.word	0x00000000
        /*0100*/ 	.short	0x0006
        /*0102*/ 	.short	0x0030
        /*0104*/ 	.byte	0x00, 0xf0, 0x11, 0x00


	//----- nvinfo : EIATTR_KPARAM_INFO
	.align		4
.L_31031:
        /*0108*/ 	.byte	0x04, 0x17
        /*010a*/ 	.short	(.L_31033 - .L_31032)
.L_31032:
        /*010c*/ 	.word	0x00000000
        /*0110*/ 	.short	0x0005
        /*0112*/ 	.short	0x0028
        /*0114*/ 	.byte	0x00, 0xf0, 0x21, 0x00


	//----- nvinfo : EIATTR_KPARAM_INFO
	.align		4
.L_31033:
        /*0118*/ 	.byte	0x04, 0x17
        /*011a*/ 	.short	(.L_31035 - .L_31034)
.L_31034:
        /*011c*/ 	.word	0x00000000
        /*0120*/ 	.short	0x0004
        /*0122*/ 	.short	0x0020
        /*0124*/ 	.byte	0x00, 0xf0, 0x21, 0x00


	//----- nvinfo : EIATTR_KPARAM_INFO
	.align		4
.L_31035:
        /*0128*/ 	.byte	0x04, 0x17
        /*012a*/ 	.short	(.L_31037 - .L_31036)
.L_31036:
        /*012c*/ 	.word	0x00000000
        /*0130*/ 	.short	0x0003
        /*0132*/ 	.short	0x0018
        /*0134*/ 	.byte	0x00, 0xf0, 0x21, 0x00


	//----- nvinfo : EIATTR_KPARAM_INFO
	.align		4
.L_31037:
        /*0138*/ 	.byte	0x04, 0x17
        /*013a*/ 	.short	(.L_31039 - .L_31038)
.L_31038:
        /*013c*/ 	.word	0x00000000
        /*0140*/ 	.short	0x0002
        /*0142*/ 	.short	0x0010
        /*0144*/ 	.byte	0x00, 0xf0, 0x21, 0x00


	//----- nvinfo : EIATTR_KPARAM_INFO
	.align		4
.L_31039:
        /*0148*/ 	.byte	0x04, 0x17
        /*014a*/ 	.short	(.L_31041 - .L_31040)
.L_31040:
        /*014c*/ 	.word	0x00000000
        /*0150*/ 	.short	0x0001
        /*0152*/ 	.short	0x0008
        /*0154*/ 	.byte	0x00, 0xf0, 0x21, 0x00


	//----- nvinfo : EIATTR_KPARAM_INFO
	.align		4
.L_31041:
        /*0158*/ 	.byte	0x04, 0x17
        /*015a*/ 	.short	(.L_31043 - .L_31042)
.L_31042:
        /*015c*/ 	.word	0x00000000
        /*0160*/ 	.short	0x0000
        /*0162*/ 	.short	0x0000
        /*0164*/ 	.byte	0x00, 0xf0, 0x21, 0x00


	//----- nvinfo : EIATTR_SPARSE_MMA_MASK
	.align		4
.L_31043:
        /*0168*/ 	.byte	0x03, 0x50
        /*016a*/ 	.short	0x0000


	//----- nvinfo : EIATTR_MAXREG_COUNT
	.align		4
        /*016c*/ 	.byte	0x03, 0x1b
        /*016e*/ 	.short	0x00ff


	//----- nvinfo : EIATTR_NUM_BARRIERS
	.align		4
        /*0170*/ 	.byte	0x02, 0x4c
        /*0172*/ 	.byte	0x01
	.zero		1


	//----- nvinfo : EIATTR_MERCURY_ISA_VERSION
	.align		4
        /*0174*/ 	.byte	0x03, 0x5f
        /*0176*/ 	.short	0x0101


	//----- nvinfo : EIATTR_COOP_GROUP_MASK_REGIDS
	.align		4
        /*0178*/ 	.byte	0x04, 0x29
        /*017a*/ 	.short	(.L_31045 - .L_31044)


	//   ....[0]....
.L_31044:
        /*017c*/ 	.word	0xffffffff


	//   ....[1]....
        /*0180*/ 	.word	0xffffffff


	//   ....[2]....
        /*0184*/ 	.word	0xffffffff


	//   ....[3]....
        /*0188*/ 	.word	0xffffffff


	//   ....[4]....
        /*018c*/ 	.word	0xffffffff


	//   ....[5]....
        /*0190*/ 	.word	0xffffffff


	//   ....[6]....
        /*0194*/ 	.word	0xffffffff


	//   ....[7]....
        /*0198*/ 	.word	0xffffffff


	//   ....[8]....
        /*019c*/ 	.word	0xffffffff


	//   ....[9]....
        /*01a0*/ 	.word	0xffffffff


	//   ....[10]....
        /*01a4*/ 	.word	0xffffffff


	//   ....[11]....
        /*01a8*/ 	.word	0xffffffff


	//   ....[12]....
        /*01ac*/ 	.word	0xffffffff


	//   ....[13]....
        /*01b0*/ 	.word	0xffffffff


	//   ....[14]....
        /*01b4*/ 	.word	0xffffffff


	//   ....[15]....
        /*01b8*/ 	.word	0xffffffff


	//   ....[16]....
        /*01bc*/ 	.word	0xffffffff


	//   ....[17]....
        /*01c0*/ 	.word	0xffffffff


	//   ....[18]....
        /*01c4*/ 	.word	0xffffffff


	//   ....[19]....
        /*01c8*/ 	.word	0xffffffff


	//   ....[20]....
        /*01cc*/ 	.word	0xffffffff


	//   ....[21]....
        /*01d0*/ 	.word	0xffffffff


	//   ....[22]....
        /*01d4*/ 	.word	0xffffffff


	//   ....[23]....
        /*01d8*/ 	.word	0xffffffff


	//   ....[24]....
        /*01dc*/ 	.word	0xffffffff


	//   ....[25]....
        /*01e0*/ 	.word	0xffffffff


	//   ....[26]....
        /*01e4*/ 	.word	0xffffffff


	//   ....[27]....
        /*01e8*/ 	.word	0xffffffff


	//   ....[28]....
        /*01ec*/ 	.word	0xffffffff


	//   ....[29]....
        /*01f0*/ 	.word	0xffffffff


	//   ....[30]....
        /*01f4*/ 	.word	0xffffffff


	//   ....[31]....
        /*01f8*/ 	.word	0xffffffff


	//   ....[32]....
        /*01fc*/ 	.word	0xffffffff


	//   ....[33]....
        /*0200*/ 	.word	0xffffffff


	//   ....[34]....
        /*0204*/ 	.word	0xffffffff


	//   ....[35]....
        /*0208*/ 	.word	0xffffffff


	//   ....[36]....
        /*020c*/ 	.word	0xffffffff


	//   ....[37]....
        /*0210*/ 	.word	0xffffffff


	//   ....[38]....
        /*0214*/ 	.word	0xffffffff


	//   ....[39]....
        /*0218*/ 	.word	0xffffffff


	//   ....[40]....
        /*021c*/ 	.word	0xffffffff


	//   ....[41]....
        /*0220*/ 	.word	0xffffffff


	//   ....[42]....
        /*0224*/ 	.word	0xffffffff


	//   ....[43]....
        /*0228*/ 	.word	0xffffffff


	//   ....[44]....
        /*022c*/ 	.word	0xffffffff


	//   ....[45]....
        /*0230*/ 	.word	0xffffffff


	//   ....[46]....
        /*0234*/ 	.word	0xffffffff


	//   ....[47]....
        /*0238*/ 	.word	0xffffffff


	//   ....[48]....
        /*023c*/ 	.word	0xffffffff


	//   ....[49]....
        /*0240*/ 	.word	0xffffffff


	//   ....[50]....
        /*0244*/ 	.word	0xffffffff


	//   ....[51]....
        /*0248*/ 	.word	0xffffffff


	//   ....[52]....
        /*024c*/ 	.word	0xffffffff


	//   ....[53]....
        /*0250*/ 	.word	0xffffffff


	//   ....[54]....
        /*0254*/ 	.word	0xffffffff


	//   ....[55]....
        /*0258*/ 	.word	0xffffffff


	//   ....[56]....
        /*025c*/ 	.word	0xffffffff


	//   ....[57]....
        /*0260*/ 	.word	0xffffffff


	//   ....[58]....
        /*0264*/ 	.word	0xffffffff


	//   ....[59]....
        /*0268*/ 	.word	0xffffffff


	//   ....[60]....
        /*026c*/ 	.word	0xffffffff


	//   ....[61]....
        /*0270*/ 	.word	0xffffffff


	//   ....[62]....
        /*0274*/ 	.word	0xffffffff


	//   ....[63]....
        /*0278*/ 	.word	0xffffffff


	//   ....[64]....
        /*027c*/ 	.word	0xffffffff


	//   ....[65]....
        /*0280*/ 	.word	0xffffffff


	//   ....[66]....
        /*0284*/ 	.word	0xffffffff


	//   ....[67]....
        /*0288*/ 	.word	0xffffffff


	//   ....[68]....
        /*028c*/ 	.word	0xffffffff


	//   ....[69]....
        /*0290*/ 	.word	0xffffffff


	//   ....[70]....
        /*0294*/ 	.word	0xffffffff


	//   ....[71]....
        /*0298*/ 	.word	0xffffffff


	//   ....[72]....
        /*029c*/ 	.word	0xffffffff


	//   ....[73]....
        /*02a0*/ 	.word	0xffffffff


	//   ....[74]....
        /*02a4*/ 	.word	0xffffffff


	//   ....[75]....
        /*02a8*/ 	.word	0xffffffff


	//   ....[76]....
        /*02ac*/ 	.word	0xffffffff


	//   ....[77]....
        /*02b0*/ 	.word	0xffffffff


	//   ....[78]....
        /*02b4*/ 	.word	0xffffffff


	//   ....[79]....
        /*02b8*/ 	.word	0xffffffff


	//   ....[80]....
        /*02bc*/ 	.word	0xffffffff


	//   ....[81]....
        /*02c0*/ 	.word	0x05000028


	//   ....[82]....
        /*02c4*/ 	.word	0x05000028


	//   ....[83]....
        /*02c8*/ 	.word	0x05000028


	//   ....[84]....
        /*02cc*/ 	.word	0x05000028


	//   ....[85]....
        /*02d0*/ 	.word	0x05000028


	//   ....[86]....
        /*02d4*/ 	.word	0x05000028


	//----- nvinfo : EIATTR_COOP_GROUP_INSTR_OFFSETS
	.align		4
.L_31045:
        /*02d8*/ 	.byte	0x04, 0x28
        /*02da*/ 	.short	(.L_31047 - .L_31046)


	//   ....[0]....
.L_31046:
        /*02dc*/ 	.word	0x00005770


	//   ....[1]....
        /*02e0*/ 	.word	0x00007f10


	//   ....[2]....
        /*02e4*/ 	.word	0x00008110


	//   ....[3]....
        /*02e8*/ 	.word	0x00008130


	//   ....[4]....
        /*02ec*/ 	.word	0x00008150


	//   ....[5]....
        /*02f0*/ 	.word	0x00008170


	//   ....[6]....
        /*02f4*/ 	.word	0x00008360


	//   ....[7]....
        /*02f8*/ 	.word	0x00008380


	//   ....[8]....
        /*02fc*/ 	.word	0x000083a0


	//   ....[9]....
        /*0300*/ 	.word	0x00009270


	//   ....[10]....
        /*0304*/ 	.word	0x00009300


	//   ....[11]....
        /*0308*/ 	.word	0x00009350


	//   ....[12]....
        /*030c*/ 	.word	0x000093b0


	//   ....[13]....
        /*0310*/ 	.word	0x000093e0


	//   ....[14]....
        /*0314*/ 	.word	0x00009430


	//   ....[15]....
        /*0318*/ 	.word	0x00009450


	//   ....[16]....
        /*031c*/ 	.word	0x00009470


	//   ....[17]....
        /*0320*/ 	.word	0x0000cfd0


	//   ....[18]....
        /*0324*/ 	.word	0x0000d010


	//   ....[19]....
        /*0328*/ 	.word	0x0000d030


	//   ....[20]....
        /*032c*/ 	.word	0x0000d040


	//   ....[21]....
        /*0330*/ 	.word	0x0000d050


	//   ....[22]....
        /*0334*/ 	.word	0x0000d060


	//   ....[23]....
        /*0338*/ 	.word	0x0000d070


	//   ....[24]....
        /*033c*/ 	.word	0x0000d090


	//   ....[25]....
        /*0340*/ 	.word	0x0000d0b0


	//   ....[26]....
        /*0344*/ 	.word	0x0000d0d0


	//   ....[27]....
        /*0348*/ 	.word	0x0000d0f0


	//   ....[28]....
        /*034c*/ 	.word	0x0000d110


	//   ....[29]....
        /*0350*/ 	.word	0x0000d130


	//   ....[30]....
        /*0354*/ 	.word	0x0000d150


	//   ....[31]....
        /*0358*/ 	.word	0x0000d170


	//   ....[32]....
        /*035c*/ 	.word	0x0000d190


	//   ....[33]....
        /*0360*/ 	.word	0x0000d1b0


	//   ....[34]....
        /*0364*/ 	.word	0x0000d1d0


	//   ....[35]....
        /*0368*/ 	.word	0x0000d1f0


	//   ....[36]....
        /*036c*/ 	.word	0x0000d210


	//   ....[37]....
        /*0370*/ 	.word	0x0000d230


	//   ....[38]....
        /*0374*/ 	.word	0x0000d250


	//   ....[39]....
        /*0378*/ 	.word	0x0000d270


	//   ....[40]....
        /*037c*/ 	.word	0x0000d290


	//   ....[41]....
        /*0380*/ 	.word	0x0000d2b0


	//   ....[42]....
        /*0384*/ 	.word	0x0000d2d0


	//   ....[43]....
        /*0388*/ 	.word	0x0000d2f0


	//   ....[44]....
        /*038c*/ 	.word	0x0000d310


	//   ....[45]....
        /*0390*/ 	.word	0x0000d330


	//   ....[46]....
        /*0394*/ 	.word	0x0000d350


	//   ....[47]....
        /*0398*/ 	.word	0x0000d370


	//   ....[48]....
        /*039c*/ 	.word	0x0000d390


	//   ....[49]....
        /*03a0*/ 	.word	0x0000d3b0


	//   ....[50]....
        /*03a4*/ 	.word	0x0000d3d0


	//   ....[51]....
        /*03a8*/ 	.word	0x0000d3f0


	//   ....[52]....
        /*03ac*/ 	.word	0x0000d410


	//   ....[53]....
        /*03b0*/ 	.word	0x0000d430


	//   ....[54]....
        /*03b4*/ 	.word	0x0000d450


	//   ....[55]....
        /*03b8*/ 	.word	0x0000d470


	//   ....[56]....
        /*03bc*/ 	.word	0x0000d490


	//   ....[57]....
        /*03c0*/ 	.word	0x0000d4b0


	//   ....[58]....
        /*03c4*/ 	.word	0x0000d4d0


	//   ....[59]....
        /*03c8*/ 	.word	0x0000d4f0


	//   ....[60]....
        /*03cc*/ 	.word	0x0000d510


	//   ....[61]....
        /*03d0*/ 	.word	0x0000d530


	//   ....[62]....
        /*03d4*/ 	.word	0x0000d550


	//   ....[63]....
        /*03d8*/ 	.word	0x0000d570


	//   ....[64]....
        /*03dc*/ 	.word	0x0000d590


	//   ....[65]....
        /*03e0*/ 	.word	0x0000d5b0


	//   ....[66]....
        /*03e4*/ 	.word	0x0000d5d0


	//   ....[67]....
        /*03e8*/ 	.word	0x0000d5f0


	//   ....[68]....
        /*03ec*/ 	.word	0x0000d620


	//   ....[69]....
        /*03f0*/ 	.word	0x0000d650


	//   ....[70]....
        /*03f4*/ 	.word	0x0000d680


	//   ....[71]....
        /*03f8*/ 	.word	0x0000d6b0


	//   ....[72]....
        /*03fc*/ 	.word	0x0000d6d0


	//   ....[73]....
        /*0400*/ 	.word	0x0000d6f0


	//   ....[74]....
        /*0404*/ 	.word	0x0000d710


	//   ....[75]....
        /*0408*/ 	.word	0x0000d730


	//   ....[76]....
        /*040c*/ 	.word	0x0000d750


	//   ....[77]....
        /*0410*/ 	.word	0x0000d770


	//   ....[78]....
        /*0414*/ 	.word	0x0000d790


	//   ....[79]....
        /*0418*/ 	.word	0x0000d7b0


	//   ....[80]....
        /*041c*/ 	.word	0x0000d7d0


	//   ....[81]....
        /*0420*/ 	.word	0x0000f570


	//   ....[82]....
        /*0424*/ 	.word	0x0000f600


	//   ....[83]....
        /*0428*/ 	.word	0x0000f6a0


	//   ....[84]....
        /*042c*/ 	.word	0x0000f740


	//   ....[85]....
        /*0430*/ 	.word	0x0000f7b0


	//   ....[86]....
        /*0434*/ 	.word	0x0000f820


	//----- nvinfo : EIATTR_EXIT_INSTR_OFFSETS
	.align		4
.L_31047:
        /*0438*/ 	.byte	0x04, 0x1c
        /*043a*/ 	.short	(.L_31049 - .L_31048)


	//   ....[0]....
.L_31048:
        /*043c*/ 	.word	0x000000d0


	//   ....[1]....
        /*0440*/ 	.word	0x0000e7c0


	//   ....[2]....
        /*0444*/ 	.word	0x0000e7d0


	//   ....[3]....
        /*0448*/ 	.word	0x0000f510


	//----- nvinfo : EIATTR_CRS_STACK_SIZE
	.align		4
.L_31049:
        /*044c*/ 	.byte	0x04, 0x1e
        /*044e*/ 	.short	(.L_31051 - .L_31050)
.L_31050:
        /*0450*/ 	.word	0x00000000


	//----- nvinfo : EIATTR_CBANK_PARAM_SIZE
	.align		4
.L_31051:
        /*0454*/ 	.byte	0x03, 0x19
        /*0456*/ 	.short	0x008c


	//----- nvinfo : EIATTR_PARAM_CBANK
	.align		4
        /*0458*/ 	.byte	0x04, 0x0a
        /*045a*/ 	.short	(.L_31053 - .L_31052)
	.align		4
.L_31052:
        /*045c*/ 	.word	index@(.nv.constant0._ZN4vllm25paged_attention_v2_kernelIffLi256ELi16ELi128ELNS_18Fp8KVCacheDataTypeE0ELb0ELi512EEEvPfS2_PT_PKS3_PKT0_S9_ifPKiSB_iPKfiiiSD_SD_iiiii)
        /*0460*/ 	.short	0x0210
        /*0462*/ 	.short	0x008c


	//----- nvinfo : EIATTR_SW_WAR
	.align		4
.L_31053:
        /*0464*/ 	.byte	0x04, 0x36
        /*0466*/ 	.short	(.L_31055 - .L_31054)
.L_31054:
        /*0468*/ 	.word	0x00000008
.L_31055:


//--------------------- .nv.info._ZN4vllm25paged_attention_v2_kernelIffLi192ELi16ELi128ELNS_18Fp8KVCacheDataTypeE0ELb0ELi512EEEvPfS2_PT_PKS3_PKT0_S9_ifPKiSB_iPKfiiiSD_SD_iiiii --------------------------
	.section	.nv.info._ZN4vllm25paged_attention_v2_kernelIffLi192ELi16ELi128ELNS_18Fp8KVCacheDataTypeE0ELb0ELi512EEEvPfS2_PT_PKS3_PKT0_S9_ifPKiSB_iPKfiiiSD_SD_iiiii,"",@"SHT_CUDA_INFO"
	.sectionflags	@""
	.align	4


	//----- nvinfo : EIATTR_CUDA_API_VERSION
	.align		4
        /*0000*/ 	.byte	0x04, 0x37
        /*0002*/ 	.short	(.L_31057 - .L_31056)
.L_31056:
        /*0004*/ 	.word	0x00000082


	//----- nvinfo : EIATTR_KPARAM_INFO
	.align		4
.L_31057:
        /*0008*/ 	.byte	0x04, 0x17
        /*000a*/ 	.short	(.L_31059 - .L_31058)
.L_31058:
        /*000c*/ 	.word	0x00000000
        /*0010*/ 	.short	0x0015
        /*0012*/ 	.short	0x0088
        /*0014*/ 	.byte	0x00, 0xf0, 0x11, 0x00


	//----- nvinfo : EIATTR_KPARAM_INFO
	.align		4
.L_31059:
        /*0018*/ 	.byte	0x04, 0x17
        /*001a*/ 	.short	(.L_31061 - .L_31060)
.L_31060:
        /*001c*/ 	.word	0x00000000
        /*0020*/ 	.short	0x0014
        /*0022*/ 	.short	0x0084
        /*0024*/ 	.byte	0x00, 0xf0, 0x11, 0x00


	//----- nvinfo : EIATTR_KPARAM_INFO
	.align		4
.L_31061:
        /*0028*/ 	.byte	0x04, 0x17
        /*002a*/ 	.short	(.L_31063 - .L_31062)
.L_31062:
        /*002c*/ 	.word	0x00000000
        /*0030*/ 	.short	0x0013
        /*0032*/ 	.short	0x0080
        /*0034*/ 	.byte	0x00, 0xf0, 0x11, 0x00


	//----- nvinfo : EIATTR_KPARAM_INFO
	.align		4
.L_31063:
        /*0038*/ 	.byte	0x04, 0x17
        /*003a*/ 	.short	(.L_31065 - .L_31064)
.L_31064:
        /*003c*/ 	.word	0x00000000
        /*0040*/ 	.short	0x0012
        /*0042*/ 	.short	0x007c
        /*0044*/ 	.byte	0x00, 0xf0, 0x11, 0x00


	//----- nvinfo : EIATTR_KPARAM_INFO
	.align		4
.L_31065:
        /*0048*/ 	.byte	0x04, 0x17
        /*004a*/ 	.short	(.L_31067 - .L_31066)
.L_31066:
        /*004c*/ 	.word	0x00000000
        /*0050*/ 	.short	0x0011
        /*0052*/ 	.short	0x0078
        /*0054*/ 	.byte	0x00, 0xf0, 0x11, 0x00


	//----- nvinfo : EIATTR_KPARAM_INFO
	.align		4
.L_31067:
        /*0058*/ 	.byte	0x04, 0x17
        /*005a*/ 	.short	(.L_31069 - .L_31068)
.L_31068:
        /*005c*/ 	.word	0x00000000
        /*0060*/ 	.short	0x0010
        /*0062*/ 	.short	0x0070
        /*0064*/ 	.byte	0x00, 0xf0, 0x21, 0x00


	//----- nvinfo : EIATTR_KPARAM_INFO
	.align		4
.L_31069:
        /*0068*/ 	.byte	0x04, 0x17
        /*006a*/ 	.short	(.L_31071 - .L_31070)
.L_31070:
        /*006c*/ 	.word	0x00000000
        /*0070*/ 	.short	0x000f
        /*0072*/ 	.short	0x0068
        /*0074*/ 	.byte	0x00, 0xf0, 0x21, 0x00


	//----- nvinfo : EIATTR_KPARAM_INFO
	.align		4
.L_31071:
        /*0078*/ 	.byte	0x04, 0x17
        /*007a*/ 	.short	(.L_31073 - .L_31072)
.L_31072:
        /*007c*/ 	.word	0x00000000
        /*0080*/ 	.short	0x000e
        /*0082*/ 	.short	0x0060
        /*0084*/ 	.byte	0x00, 0xf0, 0x11, 0x00


	//----- nvinfo : EIATTR_KPARAM_INFO
	.align		4
.L_31073:
        /*0088*/ 	.byte	0x04, 0x17
        /*008a*/ 	.short	(.L_31075 - .L_31074)
.L_31074:
        /*008c*/ 	.word	0x00000000
        /*0090*/ 	.short	0x000d
        /*0092*/ 	.short	0x005c
        /*0094*/ 	.byte	0x00, 0xf0, 0x11, 0x00


	//----- nvinfo : EIATTR_KPARAM_INFO
	.align		4
.L_31075:
        /*0098*/ 	.byte	0x04, 0x17
        /*009a*/ 	.short	(.L_31077 - .L_31076)
.L_31076:
        /*009c*/ 	.word	0x00000000
        /*00a0*/ 	.short	0x000c
        /*00a2*/ 	.short	0x0058
        /*00a4*/ 	.byte	0x00, 0xf0, 0x11, 0x00


	//----- nvinfo : EIATTR_KPARAM_INFO
	.align		4
.L_31077:
        /*00a8*/ 	.byte	0x04, 0x17
        /*00aa*/ 	.short	(.L_31079 - .L_31078)
.L_31078:
        /*00ac*/ 	.word	0x00000000
        /*00b0*/ 	.short	0x000b
        /*00b2*/ 	.short	0x0050
        /*00b4*/ 	.byte	0x00, 0xf0, 0x21, 0x00


	//----- nvinfo : EIATTR_KPARAM_INFO
	.align		4
.L_31079:
        /*00b8*/ 	.byte	0x04, 0x17
        /*00ba*/ 	.short	(.L_31081 - .L_31080)
.L_31080:
        /*00bc*/ 	.word	0x00000000
        /*00c0*/ 	.short	0x000a
        /*00c2*/ 	.short	0x0048
        /*00c4*/ 	.byte	0x00, 0xf0, 0x11, 0x00


	//----- nvinfo : EIATTR_KPARAM_INFO
	.align		4
.L_31081:
        /*00c8*/ 	.byte	0x04, 0x17
        /*00ca*/ 	.short	(.L_31083 - .L_31082)
.L_31082:
        /*00cc*/ 	.word	0x00000000
        /*00d0*/ 	.short	0x0009
        /*00d2*/ 	.short	0x0040
        /*00d4*/ 	.byte	0x00, 0xf0, 0x21, 0x00


	//----- nvinfo : EIATTR_KPARAM_INFO
	.align		4
.L_31083:
        /*00d8*/ 	.byte	0x04, 0x17
        /*00da*/ 	.short	(.L_31085 - .L_31084)
.L_31084:
        /*00dc*/ 	.word	0x00000000
        /*00e0*/ 	.short	0x0008
        /*00e2*/ 	.short	0x0038
        /*00e4*/ 	.byte	0x00, 0xf0, 0x21, 0x00


	//----- nvinfo : EIATTR_KPARAM_INFO
	.align		4
.L_31085:
        /*00e8*/ 	.byte	0x04, 0x17
        /*00ea*/ 	.short	(.L_31087 - .L_31086)
.L_31086:
        /*00ec*/ 	.word	0x00000000
        /*00f0*/ 	.short	0x0007
        /*00f2*/ 	.short	0x0034
        /*00f4*/ 	.byte	0x00, 0xf0, 0x11, 0x00


	//----- nvinfo : EIATTR_KPARAM_INFO
	.align		4
.L_31087:
        /*00f8*/ 	.byte	0x04, 0x17
        /*00fa*/ 	.short	(.L_31089 - .L_31088)
.L_31088:
        /*00fc*/ 	.word	0x00000000
        /*0100*/ 	.short	0x0006
        /*0102*/ 	.short	0x0030
        /*0104*/ 	.byte	0x00, 0xf0, 0x11, 0x00


	//----- nvinfo : EIATTR_KPARAM_INFO
	.align		4
.L_31089:
        /*0108*/ 	.byte	0x04, 0x17
        /*010a*/ 	.short	(.L_31091 - .L_31090)
.L_31090:
        /*010c*/ 	.word	0x00000000
        /*0110*/ 	.short	0x0005
        /*0112*/ 	.short	0x0028
        /*0114*/ 	.byte	0x00, 0xf0, 0x21, 0x00


	//----- nvinfo : EIATTR_KPARAM_INFO
	.align		4
.L_31091:
        /*0118*/ 	.byte	0x04, 0x17
        /*011a*/ 	.short	(.L_31093 - .L_31092)
.L_31092:
        /*011c*/ 	.word	0x00000000
        /*0120*/ 	.short	0x0004
        /*0122*/ 	.short	0x0020
        /*0124*/ 	.byte	0x00, 0xf0, 0x21, 0x00


	//----- nvinfo : EIATTR_KPARAM_INFO
	.align		4
.L_31093:
        /*0128*/ 	.byte	0x04, 0x17
        /*012a*/ 	.short	(.L_31095 - .L_31094)
.L_31094:
        /*012c*/ 	.word	0x00000000
        /*0130*/ 	.short	0x0003
        /*0132*/ 	.short	0x0018
        /*0134*/ 	.byte	0x00, 0xf0, 0x21, 0x00


	//----- nvinfo : EIATTR_KPARAM_INFO
	.align		4
.L_31095:
        /*0138*/ 	.byte	0x04, 0x17
        /*013a*/ 	.short	(.L_31097 - .L_31096)
.L_31096:
        /*013c*/ 	.word	0x00000000
        /*0140*/ 	.short	0x0002
        /*0142*/ 	.short	0x0010
        /*0144*/ 	.byte	0x00, 0xf0, 0x21, 0x00


	//----- nvinfo : EIATTR_KPARAM_INFO
	.align		4
.L_31097:
        /*0148*/ 	.byte	0x04, 0x17
        /*014a*/ 	.short	(.L_31099 - .L_31098)
.L_31098:
        /*014c*/ 	.word	0x00000000
        /*0150*/ 	.short	0x0001
        /*0152*/ 	.short	0x0008
        /*0154*/ 	.byte	0x00, 0xf0, 0x21, 0x00


	//----- nvinfo : EIATTR_KPARAM_INFO
	.align		4
.L_31099:
        /*0158*/ 	.byte	0x04, 0x17
        /*015a*/ 	.short	(.L_31101 - .L_31100)
.L_31100:
        /*015c*/ 	.word	0x00000000
        /*0160*/ 	.short	0x0000
        /*0162*/ 	.short	0x0000
        /*0164*/ 	.byte	0x00, 0xf0, 0x21, 0x00


	//----- nvinfo : EIATTR_SPARSE_MMA_MASK
	.align		4
.L_31101:
        /*0168*/ 	.byte	0x03, 0x50
        /*016a*/ 	.short	0x0000


	//----- nvinfo : EIATTR_MAXREG_COUNT
	.align		4
        /*016c*/ 	.byte	0x03, 0x1b
        /*016e*/ 	.short	0x00ff


	//----- nvinfo : EIATTR_NUM_BARRIERS
	.align		4
        /*0170*/ 	.byte	0x02, 0x4c
        /*0172*/ 	.byte	0x01
	.zero		1


	//----- nvinfo : EIATTR_MERCURY_ISA_VERSION
	.align		4
        /*0174*/ 	.byte	0x03, 0x5f
        /*0176*/ 	.short	0x0101


	//----- nvinfo : EIATTR_COOP_GROUP_MASK_REGIDS
	.align		4
        /*0178*/ 	.byte	0x04, 0x29
        /*017a*/ 	.short	(.L_31103 - .L_31102)


	//   ....[0]....
.L_31102:
        /*017c*/ 	.word	0xffffffff


	//   ....[1]....
        /*0180*/ 	.word	0xffffffff


	//   ....[2]....
        /*0184*/ 	.word	0xffffffff


	//   ....[3]....
        /*0188*/ 	.word	0xffffffff


	//   ....[4]....
        /*018c*/ 	.word	0xffffffff


	//   ....[5]....
        /*0190*/ 	.word	0xffffffff


	//   ....[6]....
        /*0194*/ 	.word	0xffffffff


	//   ....[7]....
        /*0198*/ 	.word	0xffffffff


	//   ....[8]....
        /*019c*/ 	.word	0xffffffff


	//   ....[9]....
        /*01a0*/ 	.word	0xffffffff


	//   ....[10]....
        /*01a4*/ 	.word	0xffffffff


	//   ....[11]....
        /*01a8*/ 	.word	0xffffffff


	//   ....[12]....
        /*01ac*/ 	.word	0xffffffff


	//   ....[13]....
        /*01b0*/ 	.word	0xffffffff


	//   ....[14]....
        /*01b4*/ 	.word	0xffffffff


	//   ....[15]....
        /*01b8*/ 	.word	0xffffffff


	//   ....[16]....
        /*01bc*/ 	.word	0xffffffff


	//   ....[17]....
        /*01c0*/ 	.word	0xffffffff


	//   ....[18]....
        /*01c4*/ 	.word	0xffffffff


	//   ....[19]....
        /*01c8*/ 	.word	0xffffffff


	//   ....[20]....
        /*01cc*/ 	.word	0xffffffff


	//   ....[21]....
        /*01d0*/ 	.word	0xffffffff


	//   ....[22]....
        /*01d4*/ 	.word	0xffffffff


	//   ....[23]....
        /*01d8*/ 	.word	0xffffffff


	//   ....[24]....
        /*01dc*/ 	.word	0xffffffff


	//   ....[25]....
        /*01e0*/ 	.word	0xffffffff


	//   ....[26]....
        /*01e4*/ 	.word	0xffffffff


	//   ....[27]....
        /*01e8*/ 	.word	0xffffffff


	//   ....[28]....
        /*01ec*/ 	.word	0xffffffff


	//   ....[29]....
        /*01f0*/ 	.word	0xffffffff


	//   ....[30]....
        /*01f4*/ 	.word	0xffffffff


	//   ....[31]....
        /*01f8*/ 	.word	0xffffffff


	//   ....[32]....
        /*01fc*/ 	.word	0xffffffff


	//   ....[33]....
        /*0200*/ 	.word	0xffffffff


	//   ....[34]....
        /*0204*/ 	.word	0xffffffff


	//   ....[35]....
        /*0208*/ 	.word	0xffffffff


	//   ....[36]....
        /*020c*/ 	.word	0xffffffff


	//   ....[37]....
        /*0210*/ 	.word	0xffffffff


	//   ....[38]....
        /*0214*/ 	.word	0xffffffff


	//   ....[39]....
        /*0218*/ 	.word	0xffffffff


	//   ....[40]....
        /*021c*/ 	.word	0xffffffff


	//   ....[41]....
        /*0220*/ 	.word	0xffffffff


	//   ....[42]....
        /*0224*/ 	.word	0xffffffff


	//   ....[43]....
        /*0228*/ 	.word	0xffffffff


	//   ....[44]....
        /*022c*/ 	.word	0xffffffff


	//   ....[45]....
        /*0230*/ 	.word	0xffffffff


	//   ....[46]....
        /*0234*/ 	.word	0xffffffff


	//   ....[47]....
        /*0238*/ 	.word	0xffffffff


	//   ....[48]....
        /*023c*/ 	.word	0xffffffff


	//   ....[49]....
        /*0240*/ 	.word	0xffffffff


	//   ....[50]....
        /*0244*/ 	.word	0xffffffff


	//   ....[51]....
        /*0248*/ 	.word	0xffffffff


	//   ....[52]....
        /*024c*/ 	.word	0xffffffff


	//   ....[53]....
        /*0250*/ 	.word	0xffffffff


	//   ....[54]....
        /*0254*/ 	.word	0xffffffff


	//   ....[55]....
        /*0258*/ 	.word	0xffffffff


	//   ....[56]....
        /*025c*/ 	.word	0xffffffff


	//   ....[57]....
        /*0260*/ 	.word	0xffffffff


	//   ....[58]....
        /*0264*/ 	.word	0xffffffff


	//   ....[59]....
        /*0268*/ 	.word	0xffffffff


	//   ....[60]....
        /*026c*/ 	.word	0xffffffff


	//   ....[61]....
        /*0270*/ 	.word	0xffffffff


	//   ....[62]....
        /*0274*/ 	.word	0xffffffff


	//   ....[63]....
        /*0278*/ 	.word	0xffffffff


	//   ....[64]....
        /*027c*/ 	.word	0xffffffff


	//   ....[65]....
        /*0280*/ 	.word	0x05000029


	//   ....[66]....
        /*0284*/ 	.word	0x05000029


	//   ....[67]....
        /*0288*/ 	.word	0x05000029


	//   ....[68]....
        /*028c*/ 	.word	0x05000029


	//   ....[69]....
        /*0290*/ 	.word	0x05000029


	//   ....[70]....
        /*0294*/ 	.word	0x05000029


	//----- nvinfo : EIATTR_COOP_GROUP_INSTR_OFFSETS
	.align		4
.L_31103:
        /*0298*/ 	.byte	0x04, 0x28
        /*029a*/ 	.short	(.L_31105 - .L_31104)


	//   ....[0]....
.L_31104:
        /*029c*/ 	.word	0x000044f0


	//   ....[1]....
        /*02a0*/ 	.word	0x00006180


	//   ....[2]....
        /*02a4*/ 	.word	0x000063d0


	//   ....[3]....
        /*02a8*/ 	.word	0x000063f0


	//   ....[4]....
        /*02ac*/ 	.word	0x00006410


	//   ....[5]....
        /*02b0*/ 	.word	0x00006430


	//   ....[6]....
        /*02b4*/ 	.word	0x00006590


	//   ....[7]....
        /*02b8*/ 	.word	0x000065b0


	//   ....[8]....
        /*02bc*/ 	.word	0x000065d0


	//   ....[9]....
        /*02c0*/ 	.word	0x000074a0


	//   ....[10]....
        /*02c4*/ 	.word	0x00007530


	//   ....[11]....
        /*02c8*/ 	.word	0x00007580


	//   ....[12]....
        /*02cc*/ 	.word	0x000075e0


	//   ....[13]....
        /*02d0*/ 	.word	0x00007610


	//   ....[14]....
        /*02d4*/ 	.word	0x00007660


	//   ....[15]....
        /*02d8*/ 	.word	0x00007680


	//   ....[16]....
        /*02dc*/ 	.word	0x000076a0


	//   ....[17]....
        /*02e0*/ 	.word	0x0000a7a0


	//   ....[18]....
        /*02e4*/ 	.word	0x0000a7e0


	//   ....[19]....
        /*02e8*/ 	.word	0x0000a800


	//   ....[20]....
        /*02ec*/ 	.word	0x0000a810


	//   ....[21]....
        /*02f0*/ 	.word	0x0000a820


	//   ....[22]....
        /*02f4*/ 	.word	0x0000a830


	//   ....[23]....
        /*02f8*/ 	.word	0x0000a840


	//   ....[24]....
        /*02fc*/ 	.word	0x0000a880


	//   ....[25]....
        /*0300*/ 	.word	0x0000a8b0


	//   ....[26]....
        /*0304*/ 	.word	0x0000a8e0


	//   ....[27]....
        /*0308*/ 	.word	0x0000a910


	//   ....[28]....
        /*030c*/ 	.word	0x0000a930


	//   ....[29]....
        /*0310*/ 	.word	0x0000a950


	//   ....[30]....
        /*0314*/ 	.word	0x0000a980


	//   ....[31]....
        /*0318*/ 	.word	0x0000a9b0


	//   ....[32]....
        /*031c*/ 	.word	0x0000a9e0


	//   ....[33]....
        /*0320*/ 	.word	0x0000aa10


	//   ....[34]....
        /*0324*/ 	.word	0x0000aa40


	//   ....[35]....
        /*0328*/ 	.word	0x0000aa70


	//   ....[36]....
        /*032c*/ 	.word	0x0000aaa0


	//   ....[37]....
        /*0330*/ 	.word	0x0000aad0


	//   ....[38]....
        /*0334*/ 	.word	0x0000ab00


	//   ....[39]....
        /*0338*/ 	.word	0x0000ab20


	//   ....[40]....
        /*033c*/ 	.word	0x0000ab40


	//   ....[41]....
        /*0340*/ 	.word	0x0000ab60


	//   ....[42]....
        /*0344*/ 	.word	0x0000ab80


	//   ....[43]....
        /*0348*/ 	.word	0x0000aba0


	//   ....[44]....
        /*034c*/ 	.word	0x0000abc0


	//   ....[45]....
        /*0350*/ 	.word	0x0000abe0


	//   ....[46]....
        /*0354*/ 	.word	0x0000ac00


	//   ....[47]....
        /*0358*/ 	.word	0x0000ac20


	//   ....[48]....
        /*035c*/ 	.word	0x0000ac40


	//   ....[49]....
        /*0360*/ 	.word	0x0000ac60


	//   ....[50]....
        /*0364*/ 	.word	0x0000ac80


	//   ....[51]....
        /*0368*/ 	.word	0x0000aca0


	//   ....[52]....
        /*036c*/ 	.word	0x0000acc0


	//   ....[53]....
        /*0370*/ 	.word	0x0000acf0


	//   ....[54]....
        /*0374*/ 	.word	0x0000ad20


	//   ....[55]....
        /*0378*/ 	.word	0x0000ad40


	//   ....[56]....
        /*037c*/ 	.word	0x0000ad60


	//   ....[57]....
        /*0380*/ 	.word	0x0000ad80


	//   ....[58]....
        /*0384*/ 	.word	0x0000ada0


	//   ....[59]....
        /*0388*/ 	.word	0x0000adc0


	//   ....[60]....
        /*038c*/ 	.word	0x0000ade0


	//   ....[61]....
        /*0390*/ 	.word	0x0000ae00


	//   ....[62]....
        /*0394*/ 	.word	0x0000ae20


	//   ....[63]....
        /*0398*/ 	.word	0x0000ae40


	//   ....[64]....
        /*039c*/ 	.word	0x0000ae60


	//   ....[65]....
        /*03a0*/ 	.word	0x0000c350


	//   ....[66]....
        /*03a4*/ 	.word	0x0000c3f0


	//   ....[67]....
        /*03a8*/ 	.word	0x0000c4a0


	//   ....[68]....
        /*03ac*/ 	.word	0x0000c540


	//   ....[69]....
        /*03b0*/ 	.word	0x0000c5b0


	//   ....[70]....
        /*03b4*/ 	.word	0x0000c620


	//----- nvinfo : EIATTR_EXIT_INSTR_OFFSETS
	.align		4
.L_31105:
        /*03b8*/ 	.byte	0x04, 0x1c
        /*03ba*/ 	.short	(.L_31107 - .L_31106)


	//   ....[0]....
.L_31106:
        /*03bc*/ 	.word	0x000000d0


	//   ....[1]....
        /*03c0*/ 	.word	0x0000b8e0


	//   ....[2]....
        /*03c4*/ 	.word	0x0000b970


	//   ....[3]....
        /*03c8*/ 	.word	0x0000c2f0


	//----- nvinfo : EIATTR_CRS_STACK_SIZE
	.align		4
.L_31107:
        /*03cc*/ 	.byte	0x04, 0x1e
        /*03ce*/ 	.short	(.L_31109 - .L_31108)
.L_31108:
        /*03d0*/ 	.word	0x00000000


	//----- nvinfo : EIATTR_CBANK_PARAM_SIZE
	.align		4
.L_31109:
        /*03d4*/ 	.byte	0x03, 0x19
        /*03d6*/ 	.short	0x008c


	//----- nvinfo : EIATTR_PARAM_CBANK
	.align		4
        /*03d8*/ 	.byte	0x04, 0x0a
        /*03da*/ 	.short	(.L_31111 - .L_31110)
	.align		4
.L_31110:
        /*03dc*/ 	.word	index@(.nv.constant0._ZN4vllm25paged_attention_v2_kernelIffLi192ELi16ELi128ELNS_18Fp8KVCacheDataTypeE0ELb0ELi512EEEvPfS2_PT_PKS3_PKT0_S9_ifPKiSB_iPKfiiiSD_SD_iiiii)
        /*03e0*/ 	.short	0x0210
        /*03e2*/ 	.short	0x008c


	//----- nvinfo : EIATTR_SW_WAR
	.align		4
.L_31111:
        /*03e4*/ 	.byte	0x04, 0x36
        /*03e6*/ 	.short	(.L_31113 - .L_31112)
.L_31112:
        /*03e8*/ 	.word	0x00000008
.L_31113:


//--------------------- .nv.info._ZN4vllm25paged_attention_v2_kernelIffLi128ELi16ELi128ELNS_18Fp8KVCacheDataTypeE0ELb0ELi512EEEvPfS2_PT_PKS3_PKT0_S9_ifPKiSB_iPKfiiiSD_SD_iiiii --------------------------
	.section	.nv.info._ZN4vllm25paged_attention_v2_kernelIffLi128ELi16ELi128ELNS_18Fp8KVCacheDataTypeE0ELb0ELi512EEEvPfS2_PT_PKS3_PKT0_S9_ifPKiSB_iPKfiiiSD_SD_iiiii,"",@"SHT_CUDA_INFO"
	.sectionflags	@""
	.align	4


	//----- nvinfo : EIATTR_CUDA_API_VERSION
	.align		4
        /*0000*/ 	.byte	0x04, 0x37
        /*0002*/ 	.short	(.L_31115 - .L_31114)
.L_31114:
        /*0004*/ 	.word	0x00000082


	//----- nvinfo : EIATTR_KPARAM_INFO
	.align		4
.L_31115:
        /*0008*/ 	.byte	0x04, 0x17
        /*000a*/ 	.short	(.L_31117 - .L_31116)
.L_31116:
        /*000c*/ 	.word	0x00000000
        /*0010*/ 	.short	0x0015
        /*0012*/ 	.short	0x0088
        /*0014*/ 	.byte	0x00, 0xf0, 0x11, 0x00


	//----- nvinfo : EIATTR_KPARAM_INFO
	.align		4
.L_31117:
        /*0018*/ 	.byte	0x04, 0x17
        /*001a*/ 	.short	(.L_31119 - .L_31118)
.L_31118:
        /*001c*/ 	.word	0x00000000
        /*0020*/ 	.short	0x0014
        /*0022*/ 	.short	0x0084
        /*0024*/ 	.byte	0x00, 0xf0, 0x11, 0x00


	//----- nvinfo : EIATTR_KPARAM_INFO
	.align		4
.L_31119:
        /*0028*/ 	.byte	0x04, 0x17
        /*002a*/ 	.short	(.L_31121 - .L_31120)
.L_31120:
        /*002c*/ 	.word	0x00000000
        /*0030*/ 	.short	0x0013
        /*0032*/ 	.short	0x0080
        /*0034*/ 	.byte	0x00, 0xf0, 0x11, 0x00


	//----- nvinfo : EIATTR_KPARAM_INFO
	.align		4
.L_31121:
        /*0038*/ 	.byte	0x04, 0x17
        /*003a*/ 	.short	(.L_31123 - .L_31122)
.L_31122:
        /*003c*/ 	.word	0x00000000
        /*0040*/ 	.short	0x0012
        /*0042*/ 	.short	0x007c
        /*0044*/ 	.byte	0x00, 0xf0, 0x11, 0x00


	//----- nvinfo : EIATTR_KPARAM_INFO
	.align		4
.L_31123:
        /*0048*/ 	.byte	0x04, 0x17
        /*004a*/ 	.short	(.L_31125 - .L_31124)
.L_31124:
        /*004c*/ 	.word	0x00000000
        /*0050*/ 	.short	0x0011
        /*0052*/ 	.short	0x0078
        /*0054*/ 	.byte	0x00, 0xf0, 0x11, 0x00


	//----- nvinfo : EIATTR_KPARAM_INFO
	.align		4
.L_31125:
        /*0058*/ 	.byte	0x04, 0x17
        /*005a*/ 	.short	(.L_31127 - .L_31126)
.L_31126:
        /*005c*/ 	.word	0x00000000
        /*0060*/ 	.short	0x0010
        /*0062*/ 	.short	0x0070
        /*0064*/ 	.byte	0x00, 0xf0, 0x21, 0x00


	//----- nvinfo : EIATTR_KPARAM_INFO
	.align		4
.L_31127:
        /*0068*/ 	.byte	0x04, 0x17
        /*006a*/ 	.short	(.L_31129 - .L_31128)
.L_31128:
        /*006c*/ 	.word	0x00000000
        /*0070*/ 	.short	0x000f
        /*0072*/ 	.short	0x0068
        /*0074*/ 	.byte	0x00, 0xf0, 0x21, 0x00


	//----- nvinfo : EIATTR_KPARAM_INFO
	.align		4
.L_31129:
        /*0078*/ 	.byte	0x04, 0x17
        /*007a*/ 	.short	(.L_31131 - .L_31130)
.L_31130:
        /*007c*/ 	.word	0x00000000
        /*0080*/ 	.short	0x000e
        /*0082*/ 	.short	0x0060
        /*0084*/ 	.byte	0x00, 0xf0, 0x11, 0x00


	//----- nvinfo : EIATTR_KPARAM_INFO
	.align		4
.L_31131:
        /*0088*/ 	.byte	0x04, 0x17
        /*008a*/ 	.short	(.L_31133 - .L_31132)
.L_31132:
        /*008c*/ 	.word	0x00000000
        /*0090*/ 	.short	0x000d
        /*0092*/ 	.short	0x005c
        /*0094*/ 	.byte	0x00, 0xf0, 0x11, 0x00


	//----- nvinfo : EIATTR_KPARAM_INFO
	.align		4
.L_31133:
        /*0098*/ 	.byte	0x04, 0x17
        /*009a*/ 	.short	(.L_31135 - .L_31134)
.L_31134:
        /*009c*/ 	.word	0x00000000
        /*00a0*/ 	.short	0x000c
        /*00a2*/ 	.short	0x0058
        /*00a4*/ 	.byte	0x00, 0xf0, 0x11, 0x00


	//----- nvinfo : EIATTR_KPARAM_INFO
	.align		4
.L_31135:
        /*00a8*/ 	.byte	0x04, 0x17
        /*00aa*/ 	.short	(.L_31137 - .L_31136)
.L_31136:
        /*00ac*/ 	.word	0x00000000
        /*00b0*/ 	.short	0x000b
        /*00b2*/ 	.short	0x0050
        /*00b4*/ 	.byte	0x00, 0xf0, 0x21, 0x00


	//----- nvinfo : EIATTR_KPARAM_INFO
	.align		4
.L_31137:
        /*00b8*/ 	.byte	0x04, 0x17
        /*00ba*/ 	.short	(.L_31139 - .L_31138)
.L_31138:
        /*00bc*/ 	.word	0x00000000
        /*00c0*/ 	.short	0x000a
        /*00c2*/ 	.short	0x0048
        /*00c4*/ 	.byte	0x00, 0xf0, 0x11, 0x00


	//----- nvinfo : EIATTR_KPARAM_INFO
	.align		4
.L_31139:
        /*00c8*/ 	.byte	0x04, 0x17
        /*00ca*/ 	.short	(.L_31141 - .L_31140)
.L_31140:
        /*00cc*/ 	.word	0x00000000
        /*00d0*/ 	.short	0x0009
        /*00d2*/ 	.short	0x0040
        /*00d4*/ 	.byte	0x00, 0xf0, 0x21, 0x00


	//----- nvinfo : EIATTR_KPARAM_INFO
	.align		4
.L_31141:
        /*00d8*/ 	.byte	0x04, 0x17
        /*00da*/ 	.short	(.L_31143 - .L_31142)
.L_31142:
        /*00dc*/ 	.word	0x00000000
        /*00e0*/ 	.short	0x0008
        /*00e2*/ 	.short	0x0038
        /*00e4*/ 	.byte	0x00, 0xf0, 0x21, 0x00


	//----- nvinfo : EIATTR_KPARAM_INFO
	.align		4
.L_31143:
        /*00e8*/ 	.byte	0x04, 0x17
        /*00ea*/ 	.short	(.L_31145 - .L_31144)
.L_31144:
        /*00ec*/ 	.word	0x00000000
        /*00f0*/ 	.short	0x0007
        /*00f2*/ 	.short	0x0034
        /*00f4*/ 	.byte	0x00, 0xf0, 0x11, 0x00


	//----- nvinfo : EIATTR_KPARAM_INFO
	.align		4
.L_31145:
        /*00f8*/ 	.byte	0x04, 0x17
        /*00fa*/ 	.short	(.L_31147 - .L_31146)
.L_31146:
        /*00fc*/ 	.word	0x00000000
        /*0100*/ 	.short	0x0006
        /*0102*/ 	.short	0x0030
        /*0104*/ 	.byte	0x00, 0xf0, 0x11, 0x00


	//----- nvinfo : EIATTR_KPARAM_INFO
	.align		4
.L_31147:
        /*0108*/ 	.byte	0x04, 0x17
        /*010a*/ 	.short	(.L_31149 - .L_31148)
.L_31148:
        /*010c*/ 	.word	0x00000000
        /*0110*/ 	.short	0x0005
        /*0112*/ 	.short	0x0028
        /*0114*/ 	.byte	0x00, 0xf0, 0x21, 0x00


	//----- nvinfo : EIATTR_KPARAM_INFO
	.align		4
.L_31149:
        /*0118*/ 	.byte	0x04, 0x17
        /*011a*/ 	.short	(.L_31151 - .L_31150)
.L_31150:
        /*011c*/ 	.word	0x00000000
        /*0120*/ 	.short	0x0004
        /*0122*/ 	.short	0x0020
        /*0124*/ 	.byte	0x00, 0xf0, 0x21, 0x00


	//----- nvinfo : EIATTR_KPARAM_INFO
	.align		4
.L_31151:
        /*0128*/ 	.byte	0x04, 0x17
        /*012a*/ 	.short	(.L_31153 - .L_31152)
.L_31152:
        /*012c*/ 	.word	0x00000000
        /*0130*/ 	.short	0x0003
        /*0132*/ 	.short	0x0018
        /*0134*/ 	.byte	0x00, 0xf0, 0x21, 0x00


	//----- nvinfo : EIATTR_KPARAM_INFO
	.align		4
.L_31153:
        /*0138*/ 	.byte	0x04, 0x17
        /*013a*/ 	.short	(.L_31155 - .L_31154)
.L_31154:
        /*013c*/ 	.word	0x00000000
        /*0140*/ 	.short	0x0002
        /*0142*/ 	.short	0x0010
        /*0144*/ 	.byte	0x00, 0xf0, 0x21, 0x00


	//----- nvinfo : EIATTR_KPARAM_INFO
	.align		4
.L_31155:
        /*0148*/ 	.byte	0x04, 0x17
        /*014a*/ 	.short	(.L_31157 - .L_31156)
.L_31156:
        /*014c*/ 	.word	0x00000000
        /*0150*/ 	.short	0x0001
        /*0152*/ 	.short	0x0008
        /*0154*/ 	.byte	0x00, 0xf0, 0x21, 0x00


	//----- nvinfo : EIATTR_KPARAM_INFO
	.align		4
.L_31157:
        /*0158*/ 	.byte	0x04, 0x17
        /*015a*/ 	.short	(.L_31159 - .L_31158)
.L_31158:
        /*015c*/ 	.word	0x00000000
        /*0160*/ 	.short	0x0000
        /*0162*/ 	.short	0x0000
        /*0164*/ 	.byte	0x00, 0xf0, 0x21, 0x00


	//----- nvinfo : EIATTR_SPARSE_MMA_MASK
	.align		4
.L_31159:
        /*0168*/ 	.byte	0x03, 0x50
        /*016a*/ 	.short	0x0000


	//----- nvinfo : EIATTR_MAXREG_COUNT
	.align		4
        /*016c*/ 	.byte	0x03, 0x1b
        /*016e*/ 	.short	0x00ff


	//----- nvinfo : EIATTR_NUM_BARRIERS
	.align		4
        /*0170*/ 	.byte	0x02, 0x4c
        /*0172*/ 	.byte	0x01
	.zero		1


	//----- nvinfo : EIATTR_MERCURY_ISA_VERSION
	.align		4
        /*0174*/ 	.byte	0x03, 0x5f
        /*0176*/ 	.short	0x0101


	//----- nvinfo : EIATTR_COOP_GROUP_MASK_REGIDS
	.align		4
        /*0178*/ 	.byte	0x04, 0x29
        /*017a*/ 	.short	(.L_31161 - .L_31160)


	//   ....[0]....
.L_31160:
        /*017c*/ 	.word	0xffffffff


	//   ....[1]....
        /*0180*/ 	.word	0xffffffff


	//   ....[2]....
        /*0184*/ 	.word	0xffffffff


	//   ....[3]....
        /*0188*/ 	.word	0xffffffff


	//   ....[4]....
        /*018c*/ 	.word	0xffffffff


	//   ....[5]....
        /*0190*/ 	.word	0xffffffff


	//   ....[6]....
        /*0194*/ 	.word	0xffffffff


	//   ....[7]....
        /*0198*/ 	.word	0xffffffff


	//   ....[8]....
        /*019c*/ 	.word	0xffffffff


	//   ....[9]....
        /*01a0*/ 	.word	0xffffffff


	//   ....[10]....
        /*01a4*/ 	.word	0xffffffff


	//   ....[11]....
        /*01a8*/ 	.word	0xffffffff


	//   ....[12]....
        /*01ac*/ 	.word	0xffffffff


	//   ....[13]....
        /*01b0*/ 	.word	0xffffffff


	//   ....[14]....
        /*01b4*/ 	.word	0xffffffff


	//   ....[15]....
        /*01b8*/ 	.word	0xffffffff


	//   ....[16]....
        /*01bc*/ 	.word	0xffffffff


	//   ....[17]....
        /*01c0*/ 	.word	0xffffffff


	//   ....[18]....
        /*01c4*/ 	.word	0xffffffff


	//   ....[19]....
        /*01c8*/ 	.word	0xffffffff


	//   ....[20]....
        /*01cc*/ 	.word	0xffffffff


	//   ....[21]....
        /*01d0*/ 	.word	0xffffffff


	//   ....[22]....
        /*01d4*/ 	.word	0xffffffff


	//   ....[23]....
        /*01d8*/ 	.word	0xffffffff


	//   ....[24]....
        /*01dc*/ 	.word	0xffffffff


	//   ....[25]....
        /*01e0*/ 	.word	0xffffffff


	//   ....[26]....
        /*01e4*/ 	.word	0xffffffff


	//   ....[27]....
        /*01e8*/ 	.word	0xffffffff


	//   ....[28]....
        /*01ec*/ 	.word	0xffffffff


	//   ....[29]....
        /*01f0*/ 	.word	0xffffffff


	//   ....[30]....
        /*01f4*/ 	.word	0xffffffff


	//   ....[31]....
        /*01f8*/ 	.word	0xffffffff


	//   ....[32]....
        /*01fc*/ 	.word	0xffffffff


	//   ....[33]....
        /*0200*/ 	.word	0xffffffff


	//   ....[34]....
        /*0204*/ 	.word	0xffffffff


	//   ....[35]....
        /*0208*/ 	.word	0xffffffff


	//   ....[36]....
        /*020c*/ 	.word	0xffffffff


	//   ....[37]....
        /*0210*/ 	.word	0xffffffff


	//   ....[38]....
        /*0214*/ 	.word	0xffffffff


	//   ....[39]....
        /*0218*/ 	.word	0xffffffff


	//   ....[40]....
        /*021c*/ 	.word	0xffffffff


	//   ....[41]....
        /*0220*/ 	.word	0xffffffff


	//   ....[42]....
        /*0224*/ 	.word	0xffffffff


	//   ....[43]....
        /*0228*/ 	.word	0xffffffff


	//   ....[44]....
        /*022c*/ 	.word	0xffffffff


	//   ....[45]....
        /*0230*/ 	.word	0xffffffff


	//   ....[46]....
        /*0234*/ 	.word	0xffffffff


	//   ....[47]....
        /*0238*/ 	.word	0xffffffff


	//   ....[48]....
        /*023c*/ 	.word	0xffffffff


	//   ....[49]....
        /*0240*/ 	.word	0x0500001c


	//   ....[50]....
        /*0244*/ 	.word	0x0500001c


	//   ....[51]....
        /*0248*/ 	.word	0x0500001c


	//   ....[52]....
        /*024c*/ 	.word	0x0500001c


	//   ....[53]....
        /*0250*/ 	.word	0x0500001c


	//   ....[54]....
        /*0254*/ 	.word	0x0500001c


	//----- nvinfo : EIATTR_COOP_GROUP_INSTR_OFFSETS
	.align		4
.L_31161:
        /*0258*/ 	.byte	0x04, 0x28
        /*025a*/ 	.short	(.L_31163 - .L_31162)


	//   ....[0]....
.L_31162:
        /*025c*/ 	.word	0x00003280


	//   ....[1]....
        /*0260*/ 	.word	0x00004710


	//   ....[2]....
        /*0264*/ 	.word	0x00004960


	//   ....[3]....
        /*0268*/ 	.word	0x00004980


	//   ....[4]....
        /*026c*/ 	.word	0x000049a0


	//   ....[5]....
        /*0270*/ 	.word	0x000049c0


	//   ....[6]....
        /*0274*/ 	.word	0x00004b20


	//   ....[7]....
        /*0278*/ 	.word	0x00004b40


	//   ....[8]....
        /*027c*/ 	.word	0x00004b60


	//   ....[9]....
        /*0280*/ 	.word	0x00005a30


	//   ....[10]....
        /*0284*/ 	.word	0x00005ac0


	//   ....[11]....
        /*0288*/ 	.word	0x00005b10


	//   ....[12]....
        /*028c*/ 	.word	0x00005b70


	//   ....[13]....
        /*0290*/ 	.word	0x00005ba0


	//   ....[14]....
        /*0294*/ 	.word	0x00005bf0


	//   ....[15]....
        /*0298*/ 	.word	0x00005c10


	//   ....[16]....
        /*029c*/ 	.word	0x00005c30


	//   ....[17]....
        /*02a0*/ 	.word	0x000080a0


	//   ....[18]....
        /*02a4*/ 	.word	0x000080e0


	//   ....[19]....
        /*02a8*/ 	.word	0x00008120


	//   ....[20]....
        /*02ac*/ 	.word	0x00008150


	//   ....[21]....
        /*02b0*/ 	.word	0x00008170


	//   ....[22]....
        /*02b4*/ 	.word	0x00008190


	//   ....[23]....
        /*02b8*/ 	.word	0x000081a0


	//   ....[24]....
        /*02bc*/ 	.word	0x000081e0


	//   ....[25]....
        /*02c0*/ 	.word	0x00008210


	//   ....[26]....
        /*02c4*/ 	.word	0x00008240


	//   ....[27]....
        /*02c8*/ 	.word	0x00008270


	//   ....[28]....
        /*02cc*/ 	.word	0x000082a0


	//   ....[29]....
        /*02d0*/ 	.word	0x000082d0


	//   ....[30]....
        /*02d4*/ 	.word	0x00008310


	//   ....[31]....
        /*02d8*/ 	.word	0x00008340


	//   ....[32]....
        /*02dc*/ 	.word	0x00008360


	//   ....[33]....
        /*02e0*/ 	.word	0x00008390


	//   ....[34]....
        /*02e4*/ 	.word	0x000083b0


	//   ....[35]....
        /*02e8*/ 	.word	0x000083d0


	//   ....[36]....
        /*02ec*/ 	.word	0x000083f0


	//   ....[37]....
        /*02f0*/ 	.word	0x00008410


	//   ....[38]....
        /*02f4*/ 	.word	0x00008430


	//   ....[39]....
        /*02f8*/ 	.word	0x00008440


	//   ....[40]....
        /*02fc*/ 	.word	0x00008460


	//   ....[41]....
        /*0300*/ 	.word	0x00008480


	//   ....[42]....
        /*0304*/ 	.word	0x000084a0


	//   ....[43]....
        /*0308*/ 	.word	0x000084c0


	//   ....[44]....
        /*030c*/ 	.word	0x000084e0


	//   ....[45]....
        /*0310*/ 	.word	0x00008500


	//   ....[46]....
        /*0314*/ 	.word	0x00008520


	//   ....[47]....
        /*0318*/ 	.word	0x00008540


	//   ....[48]....
        /*031c*/ 	.word	0x00008560


	//   ....[49]....
        /*0320*/ 	.word	0x00009470


	//   ....[50]....
        /*0324*/ 	.word	0x00009500


	//   ....[51]....
        /*0328*/ 	.word	0x000095a0


	//   ....[52]....
        /*032c*/ 	.word	0x00009640


	//   ....[53]....
        /*0330*/ 	.word	0x000096b0


	//   ....[54]....
        /*0334*/ 	.word	0x00009720


	//----- nvinfo : EIATTR_EXIT_INSTR_OFFSETS
	.align		4
.L_31163:
        /*0338*/ 	.byte	0x04, 0x1c
        /*033a*/ 	.short	(.L_31165 - .L_31164)


	//   ....[0]....
.L_31164:
        /*033c*/ 	.word	0x000000d0


	//   ....[1]....
        /*0340*/ 	.word	0x00008cf0


	//   ....[2]....
        /*0344*/ 	.word	0x00008e00


	//   ....[3]....
        /*0348*/ 	.word	0x00009410


	//----- nvinfo : EIATTR_CRS_STACK_SIZE
	.align		4
.L_31165:
        /*034c*/ 	.byte	0x04, 0x1e
        /*034e*/ 	.short	(.L_31167 - .L_31166)
.L_31166:
        /*0350*/ 	.word	0x00000000


	//----- nvinfo : EIATTR_CBANK_PARAM_SIZE
	.align		4
.L_31167:
        /*0354*/ 	.byte	0x03, 0x19
        /*0356*/ 	.short	0x008c


	//----- nvinfo : EIATTR_PARAM_CBANK
	.align		4
        /*0358*/ 	.byte	0x04, 0x0a
        /*035a*/ 	.short	(.L_31169 - .L_31168)
	.align		4
.L_31168:
        /*035c*/ 	.word	index@(.nv.constant0._ZN4vllm25paged_attention_v2_kernelIffLi128ELi16ELi128ELNS_18Fp8KVCacheDataTypeE0ELb0ELi512EEEvPfS2_PT_PKS3_PKT0_S9_ifPKiSB_iPKfiiiSD_SD_iiiii)
        /*0360*/ 	.short	0x0210
        /*0362*/ 	.short	0x008c


	//----- nvinfo : EIATTR_SW_WAR
	.align		4
.L_31169:
        /*0364*/ 	.byte	0x04, 0x36
        /*0366*/ 	.short	(.L_31171 - .L_31170)
.L_31170:
        /*0368*/ 	.word	0x00000008
.L_31171:


//--------------------- .nv.info._ZN4vllm25paged_attention_v2_kernelIffLi120ELi16ELi128ELNS_18Fp8KVCacheDataTypeE0ELb0ELi512EEEvPfS2_PT_PKS3_PKT0_S9_ifPKiSB_iPKfiiiSD_SD_iiiii --------------------------
	.section	.nv.info._ZN4vllm25paged_attention_v2_kernelIffLi120ELi16ELi128ELNS_18Fp8KVCacheDataTypeE0ELb0ELi512EEEvPfS2_PT_PKS3_PKT0_S9_ifPKiSB_iPKfiiiSD_SD_iiiii,"",@"SHT_CUDA_INFO"
	.sectionflags	@""
	.align	4


	//----- nvinfo : EIATTR_CUDA_API_VERSION
	.align		4
        /*0000*/ 	.byte	0x04, 0x37
        /*0002*/ 	.short	(.L_31173 - .L_31172)
.L_31172:
        /*0004*/ 	.word	0x00000082


	//----- nvinfo : EIATTR_KPARAM_INFO
	.align		4
.L_31173:
        /*0008*/ 	.byte	0x04, 0x17
        /*000a*/ 	.short	(.L_31175 - .L_31174)
.L_31174:
        /*000c*/ 	.word	0x00000000
        /*0010*/ 	.short	0x0015
        /*0012*/ 	.short	0x0088
        /*0014*/ 	.byte	0x00, 0xf0, 0x11, 0x00


	//----- nvinfo : EIATTR_KPARAM_INFO
	.align		4
.L_31175:
        /*0018*/ 	.byte	0x04, 0x17
        /*001a*/ 	.short	(.L_31177 - .L_31176)
.L_31176:
        /*001c*/ 	.word	0x00000000
        /*0020*/ 	.short	0x0014
        /*0022*/ 	.short	0x0084
        /*0024*/ 	.byte	0x00, 0xf0, 0x11, 0x00


	//----- nvinfo : EIATTR_KPARAM_INFO
	.align		4
.L_31177:
        /*0028*/ 	.byte	0x04, 0x17
        /*002a*/ 	.short	(.L_31179 - .L_31178)
.L_31178:
        /*002c*/ 	.word	0x00000000
        /*0030*/ 	.short	0x0013
        /*0032*/ 	.short	0x0080
        /*0034*/ 	.byte	0x00, 0xf0, 0x11, 0x00


	//----- nvinfo : EIATTR_KPARAM_INFO
	.align		4
.L_31179:
        /*0038*/ 	.byte	0x04, 0x17
        /*003a*/ 	.short	(.L_31181 - .L_31180)
.L_31180:
        /*003c*/ 	.word	0x00000000
        /*0040*/ 	.short	0x0012
        /*0042*/ 	.short	0x007c
        /*0044*/ 	.byte	0x00, 0xf0, 0x11, 0x00


	//----- nvinfo : EIATTR_KPARAM_INFO
	.align		4
.L_31181:
        /*0048*/ 	.byte	0x04, 0x17
        /*004a*/ 	.short	(.L_31183 - .L_31182)
.L_31182:
        /*004c*/ 	.word	0x00000000
        /*0050*/ 	.short	0x0011
        /*0052*/ 	.short	0x0078
        /*0054*/ 	.byte	0x00, 0xf0, 0x11, 0x00


	//----- nvinfo : EIATTR_KPARAM_INFO
	.align		4
.L_31183:
        /*0058*/ 	.byte	0x04, 0x17
        /*005a*/ 	.short	(.L_31185 - .L_31184)
.L_31184:
        /*005c*/ 	.word	0x00000000
        /*0060*/ 	.short	0x0010
        /*0062*/ 	.short	0x0070
        /*0064*/ 	.byte	0x00, 0xf0, 0x21, 0x00


	//----- nvinfo : EIATTR_KPARAM_INFO
	.align		4
.L_31185:
        /*0068*/ 	.byte	0x04, 0x17
        /*006a*/ 	.short	(.L_31187 - .L_31186)
.L_31186:
        /*006c*/ 	.word	0x00000000
        /*0070*/ 	.short	0x000f
        /*0072*/ 	.short	0x0068
        /*0074*/ 	.byte	0x00, 0xf0, 0x21, 0x00


	//----- nvinfo : EIATTR_KPARAM_INFO
	.align		4
.L_31187:
        /*0078*/ 	.byte	0x04, 0x17
        /*007a*/ 	.short	(.L_31189 - .L_31188)
.L_31188:
        /*007c*/ 	.word	0x00000000
        /*0080*/ 	.short	0x000e
        /*0082*/ 	.short	0x0060
        /*0084*/ 	.byte	0x00, 0xf0, 0x11, 0x00


	//----- nvinfo : EIATTR_KPARAM_INFO
	.align		4
.L_31189:
        /*0088*/ 	.byte	0x04, 0x17
        /*008a*/ 	.short	(.L_31191 - .L_31190)
.L_31190:
        /*008c*/ 	.word	0x00000000
        /*0090*/ 	.short	0x000d
        /*0092*/ 	.short	0x005c
        /*0094*/ 	.byte	0x00, 0xf0, 0x11, 0x00


	//----- nvinfo : EIATTR_KPARAM_INFO
	.align		4
.L_31191:
        /*0098*/ 	.byte	0x04, 0x17
        /*009a*/ 	.short	(.L_31193 - .L_31192)
.L_31192:
        /*009c*/ 	.word	0x00000000
        /*00a0*/ 	.short	0x000c
        /*00a2*/ 	.short	0x0058
        /*00a4*/ 	.byte	0x00, 0xf0, 0x11, 0x00


	//----- nvinfo : EIATTR_KPARAM_INFO
	.align		4
.L_31193:
        /*00a8*/ 	.byte	0x04, 0x17
        /*00aa*/ 	.short	(.L_31195 - .L_31194)
.L_31194:
        /*00ac*/ 	.word	0x00000000
        /*00b0*/ 	.short	0x000b
        /*00b2*/ 	.short	0x0050
        /*00b4*/ 	.byte	0x00, 0xf0, 0x21, 0x00


	//----- nvinfo : EIATTR_KPARAM_INFO
	.align		4
.L_31195:
        /*00b8*/ 	.byte	0x04, 0x17
        /*00ba*/ 	.short	(.L_31197 - .L_31196)
.L_31196:
        /*00bc*/ 	.word	0x00000000
        /*00c0*/ 	.short	0x000a
        /*00c2*/ 	.short	0x0048
        /*00c4*/ 	.byte	0x00, 0xf0, 0x11, 0x00


	//----- nvinfo : EIATTR_KPARAM_INFO
	.align		4
.L_31197:
        /*00c8*/ 	.byte	0x04, 0x17
        /*00ca*/ 	.short	(.L_31199 - .L_31198)
.L_31198:
        /*00cc*/ 	.word	0x00000000
        /*00d0*/ 	.short	0x0009
        /*00d2*/ 	.short	0x0040
        /*00d4*/ 	.byte	0x00, 0xf0, 0x21, 0x00


	//----- nvinfo : EIATTR_KPARAM_INFO
	.align		4
.L_31199:
        /*00d8*/ 	.byte	0x04, 0x17
        /*00da*/ 	.short	(.L_31201 - .L_31200)
.L_31200:
        /*00dc*/ 	.word	0x00000000
        /*00e0*/ 	.short	0x0008
        /*00e2*/ 	.short	0x0038
        /*00e4*/ 	.byte	0x00, 0xf0, 0x21, 0x00


	//----- nvinfo : EIATTR_KPARAM_INFO
	.align		4
.L_31201:
        /*00e8*/ 	.byte	0x04, 0x17
        /*00ea*/ 	.short	(.L_31203 - .L_31202)
.L_31202:
        /*00ec*/ 	.word	0x00000000
        /*00f0*/ 	.short	0x0007
        /*00f2*/ 	.short	0x0034
        /*00f4*/ 	.byte	0x00, 0xf0, 0x11, 0x00


	//----- nvinfo : EIATTR_KPARAM_INFO
	.align		4
.L_31203:
        /*00f8*/ 	.byte	0x04, 0x17
        /*00fa*/ 	.short	(.L_31205 - .L_31204)
.L_31204:
        /*00fc*/ 	.word	0x00000000
        /*0100*/ 	.short	0x0006
        /*0102*/ 	.short	0x0030
        /*0104*/ 	.byte	0x00, 0xf0, 0x11, 0x00


	//----- nvinfo : EIATTR_KPARAM_INFO
	.align		4
.L_31205:
        /*0108*/ 	.byte	0x04, 0x17
        /*010a*/ 	.short	(.L_31207 - .L_31206)
.L_31206:
        /*010c*/ 	.word	0x00000000
        /*0110*/ 	.short	0x0005
        /*0112*/ 	.short	0x0028
        /*0114*/ 	.byte	0x00, 0xf0, 0x21, 0x00


	//----- nvinfo : EIATTR_KPARAM_INFO
	.align		4
.L_31207:
        /*0118*/ 	.byte	0x04, 0x17
        /*011a*/ 	.short	(.L_31209 - .L_31208)
.L_31208:
        /*011c*/ 	.word	0x00000000
        /*0120*/ 	.short	0x0004
        /*0122*/ 	.short	0x0020
        /*0124*/ 	.byte	0x00, 0xf0, 0x21, 0x00


	//----- nvinfo : EIATTR_KPARAM_INFO
	.align		4
.L_31209:
        /*0128*/ 	.byte	0x04, 0x17
        /*012a*/ 	.short	(.L_31211 - .L_31210)
.L_31210:
        /*012c*/ 	.word	0x00000000
        /*0130*/ 	.short	0x0003
        /*0132*/ 	.short	0x0018
        /*0134*/ 	.byte	0x00, 0xf0, 0x21, 0x00


	//----- nvinfo : EIATTR_KPARAM_INFO
	.align		4
.L_31211:
        /*0138*/ 	.byte	0x04, 0x17
        /*013a*/ 	.short	(.L_31213 - .L_31212)
.L_31212:
        /*013c*/ 	.word	0x00000000
        /*0140*/ 	.short	0x0002
        /*0142*/ 	.short	0x0010
        /*0144*/ 	.byte	0x00, 0xf0, 0x21, 0x00


	//----- nvinfo : EIATTR_KPARAM_INFO
	.align		4
.L_31213:
        /*0148*/ 	.byte	0x04, 0x17
        /*014a*/ 	.short	(.L_31215 - .L_31214)
.L_31214:
        /*014c*/ 	.word	0x00000000
        /*0150*/ 	.short	0x0001
        /*0152*/ 	.short	0x0008
        /*0154*/ 	.byte	0x00, 0xf0, 0x21, 0x00


	//----- nvinfo : EIATTR_KPARAM_INFO
	.align		4
.L_31215:
        /*0158*/ 	.byte	0x04, 0x17
        /*015a*/ 	.short	(.L_31217 - .L_31216)
.L_31216:
        /*015c*/ 	.word	0x00000000
        /*0160*/ 	.short	0x0000
        /*0162*/ 	.short	0x0000
        /*0164*/ 	.byte	0x00, 0xf0, 0x21, 0x00


	//----- nvinfo : EIATTR_SPARSE_MMA_MASK
	.align		4
.L_31217:
        /*0168*/ 	.byte	0x03, 0x50
        /*016a*/ 	.short	0x0000


	//----- nvinfo : EIATTR_MAXREG_COUNT
	.align		4
        /*016c*/ 	.byte	0x03, 0x1b
        /*016e*/ 	.short	0x00ff


	//----- nvinfo : EIATTR_NUM_BARRIERS
	.align		4
        /*0170*/ 	.byte	0x02, 0x4c
        /*0172*/ 	.byte	0x01
	.zero		1


	//----- nvinfo : EIATTR_MERCURY_ISA_VERSION
	.align		4
        /*0174*/ 	.byte	0x03, 0x5f
        /*0176*/ 	.short	0x0101


	//----- nvinfo : EIATTR_COOP_GROUP_MASK_REGIDS
	.align		4
        /*0178*/ 	.byte	0x04, 0x29
        /*017a*/ 	.short	(.L_31219 - .L_31218)


	//   ....[0]....
.L_31218:
        /*017c*/ 	.word	0xffffffff


	//   ....[1]....
        /*0180*/ 	.word	0xffffffff


	//   ....[2]....
        /*0184*/ 	.word	0xffffffff


	//   ....[3]....
        /*0188*/ 	.word	0xffffffff


	//   ....[4]....
        /*018c*/ 	.word	0xffffffff


	//   ....[5]....
        /*0190*/ 	.word	0xffffffff


	//   ....[6]....
        /*0194*/ 	.word	0xffffffff


	//   ....[7]....
        /*0198*/ 	.word	0xffffffff


	//   ....[8]....
        /*019c*/ 	.word	0xffffffff


	//   ....[9]....
        /*01a0*/ 	.word	0xffffffff


	//   ....[10]....
        /*01a4*/ 	.word	0xffffffff


	//   ....[11]....
        /*01a8*/ 	.word	0xffffffff


	//   ....[12]....
        /*01ac*/ 	.word	0xffffffff


	//   ....[13]....
        /*01b0*/ 	.word	0xffffffff


	//   ....[14]....
        /*01b4*/ 	.word	0xffffffff


	//   ....[15]....
        /*01b8*/ 	.word	0xffffffff


	//   ....[16]....
        /*01bc*/ 	.word	0xffffffff


	//   ....[17]....
        /*01c0*/ 	.word	0xffffffff


	//   ....[18]....
        /*01c4*/ 	.word	0xffffffff


	//   ....[19]....
        /*01c8*/ 	.word	0xffffffff


	//   ....[20]....
        /*01cc*/ 	.word	0xffffffff


	//   ....[21]....
        /*01d0*/ 	.word	0xffffffff


	//   ....[22]....
        /*01d4*/ 	.word	0xffffffff


	//   ....[23]....
        /*01d8*/ 	.word	0xffffffff


	//   ....[24]....
        /*01dc*/ 	.word	0xffffffff


	//   ....[25]....
        /*01e0*/ 	.word	0xffffffff


	//   ....[26]....
        /*01e4*/ 	.word	0xffffffff


	//   ....[27]....
        /*01e8*/ 	.word	0xffffffff


	//   ....[28]....
        /*01ec*/ 	.word	0xffffffff


	//   ....[29]....
        /*01f0*/ 	.word	0xffffffff


	//   ....[30]....
        /*01f4*/ 	.word	0xffffffff


	//   ....[31]....
        /*01f8*/ 	.word	0xffffffff


	//   ....[32]....
        /*01fc*/ 	.word	0xffffffff


	//   ....[33]....
        /*0200*/ 	.word	0xffffffff


	//   ....[34]....
        /*0204*/ 	.word	0xffffffff


	//   ....[35]....
        /*0208*/ 	.word	0xffffffff


	//   ....[36]....
        /*020c*/ 	.word	0xffffffff


	//   ....[37]....
        /*0210*/ 	.word	0xffffffff


	//   ....[38]....
        /*0214*/ 	.word	0xffffffff


	//   ....[39]....
        /*0218*/ 	.word	0xffffffff


	//   ....[40]....
        /*021c*/ 	.word	0xffffffff


	//   ....[41]....
        /*0220*/ 	.word	0xffffffff


	//   ....[42]....
        /*0224*/ 	.word	0xffffffff


	//   ....[43]....
        /*0228*/ 	.word	0xffffffff


	//   ....[44]....
        /*022c*/ 	.word	0xffffffff


	//   ....[45]....
        /*0230*/ 	.word	0xffffffff


	//   ....[46]....
        /*0234*/ 	.word	0xffffffff


	//   ....[47]....
        /*0238*/ 	.word	0x0500001c


	//   ....[48]....
        /*023c*/ 	.word	0x0500001c


	//   ....[49]....
        /*0240*/ 	.word	0x0500001c


	//   ....[50]....
        /*0244*/ 	.word	0x0500001c


	//   ....[51]....
        /*0248*/ 	.word	0x0500001c


	//   ....[52]....
        /*024c*/ 	.word	0x0500001c


	//----- nvinfo : EIATTR_COOP_GROUP_INSTR_OFFSETS
	.align		4
.L_31219:
        /*0250*/ 	.byte	0x04, 0x28
        /*0252*/ 	.short	(.L_31221 - .L_31220)


	//   ....[0]....
.L_31220:
        /*0254*/ 	.word	0x00003030


	//   ....[1]....
        /*0258*/ 	.word	0x00004310


	//   ....[2]....
        /*025c*/ 	.word	0x00004560


	//   ....[3]....
        /*0260*/ 	.word	0x00004580


	//   ....[4]....
        /*0264*/ 	.word	0x000045a0


	//   ....[5]....
        /*0268*/ 	.word	0x000045c0


	//   ....[6]....
        /*026c*/ 	.word	0x00004720


	//   ....[7]....
        /*0270*/ 	.word	0x00004740


	//   ....[8]....
        /*0274*/ 	.word	0x00004760


	//   ....[9]....
        /*0278*/ 	.word	0x00005630


	//   ....[10]....
        /*027c*/ 	.word	0x000056c0


	//   ....[11]....
        /*0280*/ 	.word	0x00005710


	//   ....[12]....
        /*0284*/ 	.word	0x00005770


	//   ....[13]....
        /*0288*/ 	.word	0x000057a0


	//   ....[14]....
        /*028c*/ 	.word	0x000057f0


	//   ....[15]....
        /*0290*/ 	.word	0x00005810


	//   ....[16]....
        /*0294*/ 	.word	0x00005830


	//   ....[17]....
        /*0298*/ 	.word	0x00007b90


	//   ....[18]....
        /*029c*/ 	.word	0x00007bd0


	//   ....[19]....
        /*02a0*/ 	.word	0x00007c10


	//   ....[20]....
        /*02a4*/ 	.word	0x00007c50


	//   ....[21]....
        /*02a8*/ 	.word	0x00007c80


	//   ....[22]....
        /*02ac*/ 	.word	0x00007ca0


	//   ....[23]....
        /*02b0*/ 	.word	0x00007cb0


	//   ....[24]....
        /*02b4*/ 	.word	0x00007cf0


	//   ....[25]....
        /*02b8*/ 	.word	0x00007d20


	//   ....[26]....
        /*02bc*/ 	.word	0x00007d50


	//   ....[27]....
        /*02c0*/ 	.word	0x00007d80


	//   ....[28]....
        /*02c4*/ 	.word	0x00007db0


	//   ....[29]....
        /*02c8*/ 	.word	0x00007de0


	//   ....[30]....
        /*02cc*/ 	.word	0x00007e10


	//   ....[31]....
        /*02d0*/ 	.word	0x00007e30


	//   ....[32]....
        /*02d4*/ 	.word	0x00007e60


	//   ....[33]....
        /*02d8*/ 	.word	0x00007e80


	//   ....[34]....
        /*02dc*/ 	.word	0x00007ea0


	//   ....[35]....
        /*02e0*/ 	.word	0x00007ec0


	//   ....[36]....
        /*02e4*/ 	.word	0x00007ee0


	//   ....[37]....
        /*02e8*/ 	.word	0x00007f00


	//   ....[38]....
        /*02ec*/ 	.word	0x00007f10


	//   ....[39]....
        /*02f0*/ 	.word	0x00007f30


	//   ....[40]....
        /*02f4*/ 	.word	0x00007f50


	//   ....[41]....
        /*02f8*/ 	.word	0x00007f70


	//   ....[42]....
        /*02fc*/ 	.word	0x00007f90


	//   ....[43]....
        /*0300*/ 	.word	0x00007fb0


	//   ....[44]....
        /*0304*/ 	.word	0x00007fd0


	//   ....[45]....
        /*0308*/ 	.word	0x00007ff0


	//   ....[46]....
        /*030c*/ 	.word	0x00008010


	//   ....[47]....
        /*0310*/ 	.word	0x00008e50


	//   ....[48]....
        /*0314*/ 	.word	0x00008ee0


	//   ....[49]....
        /*0318*/ 	.word	0x00008f80


	//   ....[50]....
        /*031c*/ 	.word	0x00009020


	//   ....[51]....
        /*0320*/ 	.word	0x00009090


	//   ....[52]....
        /*0324*/ 	.word	0x00009100


	//----- nvinfo : EIATTR_EXIT_INSTR_OFFSETS
	.align		4
.L_31221:
        /*0328*/ 	.byte	0x04, 0x1c
        /*032a*/ 	.short	(.L_31223 - .L_31222)


	//   ....[0]....
.L_31222:
        /*032c*/ 	.word	0x000000d0


	//   ....[1]....
        /*0330*/ 	.word	0x00008740


	//   ....[2]....
        /*0334*/ 	.word	0x00008840


	//   ....[3]....
        /*0338*/ 	.word	0x00008df0


	//----- nvinfo : EIATTR_CRS_STACK_SIZE
	.align		4
.L_31223:
        /*033c*/ 	.byte	0x04, 0x1e
        /*033e*/ 	.short	(.L_31225 - .L_31224)
.L_31224:
        /*0340*/ 	.word	0x00000000


	//----- nvinfo : EIATTR_CBANK_PARAM_SIZE
	.align		4
.L_31225:
        /*0344*/ 	.byte	0x03, 0x19
        /*0346*/ 	.short	0x008c


	//----- nvinfo : EIATTR_PARAM_CBANK
	.align		4
        /*0348*/ 	.byte	0x04, 0x0a
        /*034a*/ 	.short	(.L_31227 - .L_31226)
	.align		4
.L_31226:
        /*034c*/ 	.word	index@(.nv.constant0._ZN4vllm25paged_attention_v2_kernelIffLi120ELi16ELi128ELNS_18Fp8KVCacheDataTypeE0ELb0ELi512EEEvPfS2_PT_PKS3_PKT0_S9_ifPKiSB_iPKfiiiSD_SD_iiiii)
        /*0350*/ 	.short	0x0210
        /*0352*/ 	.short	0x008c


	//----- nvinfo : EIATTR_SW_WAR
	.align		4
.L_31227:
        /*0354*/ 	.byte	0x04, 0x36
        /*0356*/ 	.short	(.L_31229 - .L_31228)
.L_31228:
        /*0358*/ 	.word	0x00000008
.L_31229:


//--------------------- .nv.info._ZN4vllm25paged_attention_v2_kernelIffLi112ELi16ELi128ELNS_18Fp8KVCacheDataTypeE0ELb0ELi512EEEvPfS2_PT_PKS3_PKT0_S9_ifPKiSB_iPKfiiiSD_SD_iiiii --------------------------
	.section	.nv.info._ZN4vllm25paged_attention_v2_kernelIffLi112ELi16ELi128ELNS_18Fp8KVCacheDataTypeE0ELb0ELi512EEEvPfS2_PT_PKS3_PKT0_S9_ifPKiSB_iPKfiiiSD_SD_iiiii,"",@"SHT_CUDA_INFO"
	.sectionflags	@""
	.align	4


	//----- nvinfo : EIATTR_CUDA_API_VERSION
	.align		4
        /*0000*/ 	.byte	0x04, 0x37
        /*0002*/ 	.short	(.L_31231 - .L_31230)
.L_31230:
        /*0004*/ 	.word	0x00000082


	//----- nvinfo : EIATTR_KPARAM_INFO
	.align		4
.L_31231:
        /*0008*/ 	.byte	0x04, 0x17
        /*000a*/ 	.short	(.L_31233 - .L_31232)
.L_31232:
        /*000c*/ 	.word	0x00000000
        /*0010*/ 	.short	0x0015
        /*0012*/ 	.short	0x0088
        /*0014*/ 	.byte	0x00, 0xf0, 0x11, 0x00


	//----- nvinfo : EIATTR_KPARAM_INFO
	.align		4
.L_31233:
        /*0018*/ 	.byte	0x04, 0x17
        /*001a*/ 	.short	(.L_31235 - .L_31234)
.L_31234:
        /*001c*/ 	.word	0x00000000
        /*0020*/ 	.short	0x0014
        /*0022*/ 	.short	0x0084
        /*0024*/ 	.byte	0x00, 0xf0, 0x11, 0x00


	//----- nvinfo : EIATTR_KPARAM_INFO
	.align		4
.L_31235:
        /*0028*/ 	.byte	0x04, 0x17
        /*002a*/ 	.short	(.L_31237 - .L_31236)
.L_31236:
        /*002c*/ 	.word	0x00000000
        /*0030*/ 	.short	0x0013
        /*0032*/ 	.short	0x0080
        /*0034*/ 	.byte	0x00, 0xf0, 0x11, 0x00


	//----- nvinfo : EIATTR_KPARAM_INFO
	.align		4
.L_31237:
        /*0038*/ 	.byte	0x04, 0x17
        /*003a*/ 	.short	(.L_31239 - .L_31238)
.L_31238:
        /*003c*/ 	.word	0x00000000
        /*0040*/ 	.short	0x0012
        /*0042*/ 	.short	0x007c
        /*0044*/ 	.byte	0x00, 0xf0, 0x11, 0x00


	//----- nvinfo : EIATTR_KPARAM_INFO
	.align		4
.L_31239:
        /*0048*/ 	.byte	0x04, 0x17
        /*004a*/ 	.short	(.L_31241 - .L_31240)
.L_31240:
        /*004c*/ 	.word	0x00000000
        /*0050*/ 	.short	0x0011
        /*0052*/ 	.short	0x0078
        /*0054*/ 	.byte	0x00, 0xf0, 0x11, 0x00


	//----- nvinfo : EIATTR_KPARAM_INFO
	.align		4
.L_31241:
        /*0058*/ 	.byte	0x04, 0x17
        /*005a*/ 	.short	(.L_31243 - .L_31242)
.L_31242:
        /*005c*/ 	.word	0x00000000
        /*0060*/ 	.short	0x0010
        /*0062*/ 	.short	0x0070
        /*0064*/ 	.byte	0x00, 0xf0, 0x21, 0x00


	//----- nvinfo : EIATTR_KPARAM_INFO
	.align		4
.L_31243:
        /*0068*/ 	.byte	0x04, 0x17
        /*006a*/ 	.short	(.L_31245 - .L_31244)
.L_31244:
        /*006c*/ 	.word	0x00000000
        /*0070*/ 	.short	0x000f
        /*0072*/ 	.short	0x0068
        /*0074*/ 	.byte	0x00, 0xf0, 0x21, 0x00


	//----- nvinfo : EIATTR_KPARAM_INFO
	.align		4
.L_31245:
        /*0078*/ 	.byte	0x04, 0x17
        /*007a*/ 	.short	(.L_31247 - .L_31246)
.L_31246:
        /*007c*/ 	.word	0x00000000
        /*0080*/ 	.short	0x000e
        /*0082*/ 	.short	0x0060
        /*0084*/ 	.byte	0x00, 0xf0, 0x11, 0x00


	//----- nvinfo : EIATTR_KPARAM_INFO
	.align		4
.L_31247:
        /*0088*/ 	.byte	0x04, 0x17
        /*008a*/ 	.short	(.L_31249 - .L_31248)
.L_31248:
        /*008c*/ 	.word	0x00000000
        /*0090*/ 	.short	0x000d
        /*0092*/ 	.short	0x005c
        /*0094*/ 	.byte	0x00, 0xf0, 0x11, 0x00


	//----- nvinfo : EIATTR_KPARAM_INFO
	.align		4
.L_31249:
        /*0098*/ 	.byte	0x04, 0x17
        /*009a*/ 	.short	(.L_31251 - .L_31250)
.L_31250:
        /*009c*/ 	.word	0x00000000
        /*00a0*/ 	.short	0x000c
        /*00a2*/ 	.short	0x0058
        /*00a4*/ 	.byte	0x00, 0xf0, 0x11, 0x00


	//----- nvinfo : EIATTR_KPARAM_INFO
	.align		4
.L_31251:
        /*00a8*/ 	.byte	0x04, 0x17
        /*00aa*/ 	.short	(.L_31253 - .L_31252)
.L_31252:
        /*00ac*/ 	.word	0x00000000
        /*00b0*/ 	.short	0x000b
        /*00b2*/ 	.short	0x0050
        /*00b4*/ 	.byte	0x00, 0xf0, 0x21, 0x00


	//----- nvinfo : EIATTR_KPARAM_INFO
	.align		4
.L_31253:
        /*00b8*/ 	.byte	0x04, 0x17
        /*00ba*/ 	.short	(.L_31255 - .L_31254)
.L_31254:
        /*00bc*/ 	.word	0x00000000
        /*00c0*/ 	.short	0x000a
        /*00c2*/ 	.short	0x0048
        /*00c4*/ 	.byte	0x00, 0xf0, 0x11, 0x00


	//----- nvinfo : EIATTR_KPARAM_INFO
	.align		4
.L_31255:
        /*00c8*/ 	.byte	0x04, 0x17
        /*00ca*/ 	.short	(.L_31257 - .L_31256)
.L_31256:
        /*00cc*/ 	.word	0x00000000
        /*00d0*/ 	.short	0x0009
        /*00d2*/ 	.short	0x0040
        /*00d4*/ 	.byte	0x00, 0xf0, 0x21, 0x00


	//----- nvinfo : EIATTR_KPARAM_INFO
	.align		4
.L_31257:
        /*00d8*/ 	.byte	0x04, 0x17
        /*00da*/ 	.short	(.L_31259 - .L_31258)
.L_31258:
        /*00dc*/ 	.word	0x00000000
        /*00e0*/ 	.short	0x0008
        /*00e2*/ 	.short	0x0038
        /*00e4*/ 	.byte	0x00, 0xf0, 0x21, 0x00


	//----- nvinfo : EIATTR_KPARAM_INFO
	.align		4
.L_31259:
        /*00e8*/ 	.byte	0x04, 0x17
        /*00ea*/ 	.short	(.L_31261 - .L_31260)
.L_31260:
        /*00ec*/ 	.word	0x00000000
        /*00f0*/ 	.short	0x0007
        /*00f2*/ 	.short	0x0034
        /*00f4*/ 	.byte	0x00, 0xf0, 0x11, 0x00


	//----- nvinfo : EIATTR_KPARAM_INFO
	.align		4
.L_31261:
        /*00f8*/ 	.byte	0x04, 0x17
        /*00fa*/ 	.short	(.L_31263 - .L_31262)
.L_31262:
        /*00fc*/ 	.word	0x00000000
        /*0100*/ 	.short	0x0006
        /*0102*/ 	.short	0x0030
        /*0104*/ 	.byte	0x00, 0xf0, 0x11, 0x00


	//----- nvinfo : EIATTR_KPARAM_INFO
	.align		4
.L_31263:
        /*0108*/ 	.byte	0x04, 0x17
        /*010a*/ 	.short	(.L_31265 - .L_31264)
.L_31264:
        /*010c*/ 	.word	0x00000000
        /*0110*/ 	.short	0x0005
        /*0112*/ 	.short	0x0028
        /*0114*/ 	.byte	0x00, 0xf0, 0x21, 0x00


	//----- nvinfo : EIATTR_KPARAM_INFO
	.align		4
.L_31265:
        /*0118*/ 	.byte	0x04, 0x17
        /*011a*/ 	.short	(.L_31267 - .L_31266)
.L_31266:
        /*011c*/ 	.word	0x00000000
        /*0120*/ 	.short	0x0004
        /*0122*/ 	.short	0x0020
        /*0124*/ 	.byte	0x00, 0xf0, 0x21, 0x00


	//----- nvinfo : EIATTR_KPARAM_INFO
	.align		4
.L_31267:
        /*0128*/ 	.byte	0x04, 0x17
        /*012a*/ 	.short	(.L_31269 - .L_31268)
.L_31268:
        /*012c*/ 	.word	0x00000000
        /*0130*/ 	.short	0x0003
        /*0132*/ 	.short	0x0018
        /*0134*/ 	.byte	0x00, 0xf0, 0x21, 0x00


	//----- nvinfo : EIATTR_KPARAM_INFO
	.align		4
.L_31269:
        /*0138*/ 	.byte	0x04, 0x17
        /*013a*/ 	.short	(.L_31271 - .L_31270)
.L_31270:
        /*013c*/ 	.word	0x00000000
        /*0140*/ 	.short	0x0002
        /*0142*/ 	.short	0x0010
        /*0144*/ 	.byte	0x00, 0xf0, 0x21, 0x00


	//----- nvinfo : EIATTR_KPARAM_INFO
	.align		4
.L_31271:
        /*0148*/ 	.byte	0x04, 0x17
        /*014a*/ 	.short	(.L_31273 - .L_31272)
.L_31272:
        /*014c*/ 	.word	0x00000000
        /*0150*/ 	.short	0x0001
        /*0152*/ 	.short	0x0008
        /*0154*/ 	.byte	0x00, 0xf0, 0x21, 0x00


	//----- nvinfo : EIATTR_KPARAM_INFO
	.align		4
.L_31273:
        /*0158*/ 	.byte	0x04, 0x17
        /*015a*/ 	.short	(.L_31275 - .L_31274)
.L_31274:
        /*015c*/ 	.word	0x00000000
        /*0160*/ 	.short	0x0000
        /*0162*/ 	.short	0x0000
        /*0164*/ 	.byte	0x00, 0xf0, 0x21, 0x00


	//----- nvinfo : EIATTR_SPARSE_MMA_MASK
	.align		4
.L_31275:
        /*0168*/ 	.byte	0x03, 0x50
        /*016a*/ 	.short	0x0000


	//----- nvinfo : EIATTR_MAXREG_COUNT
	.align		4
        /*016c*/ 	.byte	0x03, 0x1b
        /*016e*/ 	.short	0x00ff


	//----- nvinfo : EIATTR_NUM_BARRIERS
	.align		4
        /*0170*/ 	.byte	0x02, 0x4c
        /*0172*/ 	.byte	0x01
	.zero		1


	//----- nvinfo : EIATTR_MERCURY_ISA_VERSION
	.align		4
        /*0174*/ 	.byte	0x03, 0x5f
        /*0176*/ 	.short	0x0101


	//----- nvinfo : EIATTR_COOP_GROUP_MASK_REGIDS
	.align		4
        /*0178*/ 	.byte	0x04, 0x29
        /*017a*/ 	.short	(.L_31277 - .L_31276)


	//   ....[0]....
.L_31276:
        /*017c*/ 	.word	0xffffffff


	//   ....[1]....
        /*0180*/ 	.word	0xffffffff


	//   ....[2]....
        /*0184*/ 	.word	0xffffffff


	//   ....[3]....
        /*0188*/ 	.word	0xffffffff


	//   ....[4]....
        /*018c*/ 	.word	0xffffffff


	//   ....[5]....
        /*0190*/ 	.word	0xffffffff


	//   ....[6]....
        /*0194*/ 	.word	0xffffffff


	//   ....[7]....
        /*0198*/ 	.word	0xffffffff


	//   ....[8]....
        /*019c*/ 	.word	0xffffffff


	//   ....[9]....
        /*01a0*/ 	.word	0xffffffff


	//   ....[10]....
        /*01a4*/ 	.word	0xffffffff


	//   ....[11]....
        /*01a8*/ 	.word	0xffffffff


	//   ....[12]....
        /*01ac*/ 	.word	0xffffffff


	//   ....[13]....
        /*01b0*/ 	.word	0xffffffff


	//   ....[14]....
        /*01b4*/ 	.word	0xffffffff


	//   ....[15]....
        /*01b8*/ 	.word	0xffffffff


	//   ....[16]....
        /*01bc*/ 	.word	0xffffffff


	//   ....[17]....
        /*01c0*/ 	.word	0xffffffff


	//   ....[18]....
        /*01c4*/ 	.word	0xffffffff


	//   ....[19]....
        /*01c8*/ 	.word	0xffffffff


	//   ....[20]....
        /*01cc*/ 	.word	0xffffffff


	//   ....[21]....
        /*01d0*/ 	.word	0xffffffff


	//   ....[22]....
        /*01d4*/ 	.word	0xffffffff


	//   ....[23]....
        /*01d8*/ 	.word	0xffffffff


	//   ....[24]....
        /*01dc*/ 	.word	0xffffffff


	//   ....[25]....
        /*01e0*/ 	.word	0xffffffff


	//   ....[26]....
        /*01e4*/ 	.word	0xffffffff


	//   ....[27]....
        /*01e8*/ 	.word	0xffffffff


	//   ....[28]....
        /*01ec*/ 	.word	0xffffffff


	//   ....[29]....
        /*01f0*/ 	.word	0xffffffff


	//   ....[30]....
        /*01f4*/ 	.word	0xffffffff


	//   ....[31]....
        /*01f8*/ 	.word	0xffffffff


	//   ....[32]....
        /*01fc*/ 	.word	0xffffffff


	//   ....[33]....
        /*0200*/ 	.word	0xffffffff


	//   ....[34]....
        /*0204*/ 	.word	0xffffffff


	//   ....[35]....
        /*0208*/ 	.word	0xffffffff


	//   ....[36]....
        /*020c*/ 	.word	0xffffffff


	//   ....[37]....
        /*0210*/ 	.word	0xffffffff


	//   ....[38]....
        /*0214*/ 	.word	0xffffffff


	//   ....[39]....
        /*0218*/ 	.word	0xffffffff


	//   ....[40]....
        /*021c*/ 	.word	0xffffffff


	//   ....[41]....
        /*0220*/ 	.word	0xffffffff


	//   ....[42]....
        /*0224*/ 	.word	0xffffffff


	//   ....[43]....
        /*0228*/ 	.word	0xffffffff


	//   ....[44]....
        /*022c*/ 	.word	0xffffffff


	//   ....[45]....
        /*0230*/ 	.word	0x05000020


	//   ....[46]....
        /*0234*/ 	.word	0x05000020


	//   ....[47]....
        /*0238*/ 	.word	0x05000020


	//   ....[48]....
        /*023c*/ 	.word	0x05000020


	//   ....[49]....
        /*0240*/ 	.word	0x05000020


	//   ....[50]....
        /*0244*/ 	.word	0x05000020


	//----- nvinfo : EIATTR_COOP_GROUP_INSTR_OFFSETS
	.align		4
.L_31277:
        /*0248*/ 	.byte	0x04, 0x28
        /*024a*/ 	.short	(.L_31279 - .L_31278)


	//   ....[0]....
.L_31278:
        /*024c*/ 	.word	0x00002de0


	//   ....[1]....
        /*0250*/ 	.word	0x00003ed0


	//   ....[2]....
        /*0254*/ 	.word	0x00004110


	//   ....[3]....
        /*0258*/ 	.word	0x00004130


	//   ....[4]....
        /*025c*/ 	.word	0x00004150


	//   ....[5]....
        /*0260*/ 	.word	0x00004170


	//   ....[6]....
        /*0264*/ 	.word	0x000042d0


	//   ....[7]....
        /*0268*/ 	.word	0x000042f0


	//   ....[8]....
        /*026c*/ 	.word	0x00004310


	//   ....[9]....
        /*0270*/ 	.word	0x000051d0


	//   ....[10]....
        /*0274*/ 	.word	0x00005240


	//   ....[11]....
        /*0278*/ 	.word	0x00005270


	//   ....[12]....
        /*027c*/ 	.word	0x000052f0


	//   ....[13]....
        /*0280*/ 	.word	0x00005340


	//   ....[14]....
        /*0284*/ 	.word	0x00005390


	//   ....[15]....
        /*0288*/ 	.word	0x000053b0


	//   ....[16]....
        /*028c*/ 	.word	0x000053d0


	//   ....[17]....
        /*0290*/ 	.word	0x00007620


	//   ....[18]....
        /*0294*/ 	.word	0x00007660


	//   ....[19]....
        /*0298*/ 	.word	0x000076a0


	//   ....[20]....
        /*029c*/ 	.word	0x000076d0


	//   ....[21]....
        /*02a0*/ 	.word	0x000076e0


	//   ....[22]....
        /*02a4*/ 	.word	0x000076f0


	//   ....[23]....
        /*02a8*/ 	.word	0x00007700


	//   ....[24]....
        /*02ac*/ 	.word	0x00007740


	//   ....[25]....
        /*02b0*/ 	.word	0x00007770


	//   ....[26]....
        /*02b4*/ 	.word	0x000077a0


	//   ....[27]....
        /*02b8*/ 	.word	0x000077d0


	//   ....[28]....
        /*02bc*/ 	.word	0x00007800


	//   ....[29]....
        /*02c0*/ 	.word	0x00007830


	//   ....[30]....
        /*02c4*/ 	.word	0x00007870


	//   ....[31]....
        /*02c8*/ 	.word	0x000078b0


	//   ....[32]....
        /*02cc*/ 	.word	0x000078e0


	//   ....[33]....
        /*02d0*/ 	.word	0x00007910


	//   ....[34]....
        /*02d4*/ 	.word	0x00007930


	//   ....[35]....
        /*02d8*/ 	.word	0x00007950


	//   ....[36]....
        /*02dc*/ 	.word	0x00007970


	//   ....[37]....
        /*02e0*/ 	.word	0x00007980


	//   ....[38]....
        /*02e4*/ 	.word	0x000079a0


	//   ....[39]....
        /*02e8*/ 	.word	0x000079c0


	//   ....[40]....
        /*02ec*/ 	.word	0x000079e0


	//   ....[41]....
        /*02f0*/ 	.word	0x00007a00


	//   ....[42]....
        /*02f4*/ 	.word	0x00007a20


	//   ....[43]....
        /*02f8*/ 	.word	0x00007a40


	//   ....[44]....
        /*02fc*/ 	.word	0x00007a60


	//   ....[45]....
        /*0300*/ 	.word	0x000087e0


	//   ....[46]....
        /*0304*/ 	.word	0x00008870


	//   ....[47]....
        /*0308*/ 	.word	0x00008910


	//   ....[48]....
        /*030c*/ 	.word	0x000089b0


	//   ....[49]....
        /*0310*/ 	.word	0x00008a20


	//   ....[50]....
        /*0314*/ 	.word	0x00008a90


	//----- nvinfo : EIATTR_EXIT_INSTR_OFFSETS
	.align		4
.L_31279:
        /*0318*/ 	.byte	0x04, 0x1c
        /*031a*/ 	.short	(.L_31281 - .L_31280)


	//   ....[0]....
.L_31280:
        /*031c*/ 	.word	0x00000090


	//   ....[1]....
        /*0320*/ 	.word	0x00008130


	//   ....[2]....
        /*0324*/ 	.word	0x00008230


	//   ....[3]....
        /*0328*/ 	.word	0x00008780


	//----- nvinfo : EIATTR_CRS_STACK_SIZE
	.align		4
.L_31281:
        /*032c*/ 	.byte	0x04, 0x1e
        /*032e*/ 	.short	(.L_31283 - .L_31282)
.L_31282:
        /*0330*/ 	.word	0x00000000


	//----- nvinfo : EIATTR_CBANK_PARAM_SIZE
	.align		4
.L_31283:
        /*0334*/ 	.byte	0x03, 0x19
        /*0336*/ 	.short	0x008c


	//----- nvinfo : EIATTR_PARAM_CBANK
	.align		4
        /*0338*/ 	.byte	0x04, 0x0a
        /*033a*/ 	.short	(.L_31285 - .L_31284)
	.align		4
.L_31284:
        /*033c*/ 	.word	index@(.nv.constant0._ZN4vllm25paged_attention_v2_kernelIffLi112ELi16ELi128ELNS_18Fp8KVCacheDataTypeE0ELb0ELi512EEEvPfS2_PT_PKS3_PKT0_S9_ifPKiSB_iPKfiiiSD_SD_iiiii)
        /*0340*/ 	.short	0x0210
        /*0342*/ 	.short	0x008c


	//----- nvinfo : EIATTR_SW_WAR
	.align		4
.L_31285:
        /*0344*/ 	.byte	0x04, 0x36
        /*0346*/ 	.short	(.L_31287 - .L_31286)
.L_31286:
        /*0348*/ 	.word	0x00000008
.L_31287:


//--------------------- .nv.info._ZN4vllm25paged_attention_v2_kernelIffLi96ELi16ELi128ELNS_18Fp8KVCacheDataTypeE0ELb0ELi512EEEvPfS2_PT_PKS3_PKT0_S9_ifPKiSB_iPKfiiiSD_SD_iiiii --------------------------
	.section	.nv.info._ZN4vllm25paged_attention_v2_kernelIffLi96ELi16ELi128ELNS_18Fp8KVCacheDataTypeE0ELb0ELi512EEEvPfS2_PT_PKS3_PKT0_S9_ifPKiSB_iPKfiiiSD_SD_iiiii,"",@"SHT_CUDA_INFO"
	.sectionflags	@""
	.align	4


	//----- nvinfo : EIATTR_CUDA_API_VERSION
	.align		4
        /*0000*/ 	.byte	0x04, 0x37
        /*0002*/ 	.short	(.L_31289 - .L_31288)
.L_31288:
        /*0004*/ 	.word	0x00000082


	//----- nvinfo : EIATTR_KPARAM_INFO
	.align		4
.L_31289:
        /*0008*/ 	.byte	0x04, 0x17
        /*000a*/ 	.short	(.L_31291 - .L_31290)
.L_31290:
        /*000c*/ 	.word	0x00000000
        /*0010*/ 	.short	0x0015
        /*0012*/ 	.short	0x0088
        /*0014*/ 	.byte	0x00, 0xf0, 0x11, 0x00


	//----- nvinfo : EIATTR_KPARAM_INFO
	.align		4
.L_31291:
        /*0018*/ 	.byte	0x04, 0x17
        /*001a*/ 	.short	(.L_31293 - .L_31292)
.L_31292:
        /*001c*/ 	.word	0x00000000
        /*0020*/ 	.short	0x0014
        /*0022*/ 	.short	0x0084
        /*0024*/ 	.byte	0x00, 0xf0, 0x11, 0x00


	//----- nvinfo : EIATTR_KPARAM_INFO
	.align		4
.L_31293:
        /*0028*/ 	.byte	0x04, 0x17
        /*002a*/ 	.short	(.L_31295 - .L_31294)
.L_31294:
        /*002c*/ 	.word	0x00000000
        /*0030*/ 	.short	0x0013
        /*0032*/ 	.short	0x0080
        /*0034*/ 	.byte	0x00, 0xf0, 0x11, 0x00


	//----- nvinfo : EIATTR_KPARAM_INFO
	.align		4
.L_31295:
        /*0038*/ 	.byte	0x04, 0x17
        /*003a*/ 	.short	(.L_31297 - .L_31296)
.L_31296:
        /*003c*/ 	.word	0x00000000
        /*0040*/ 	.short	0x0012
        /*0042*/ 	.short	0x007c
        /*0044*/ 	.byte	0x00, 0xf0, 0x11, 0x00


	//----- nvinfo : EIATTR_KPARAM_INFO
	.align		4
.L_31297:
        /*0048*/ 	.byte	0x04, 0x17
        /*004a*/ 	.short	(.L_31299 - .L_31298)
.L_31298:
        /*004c*/ 	.word	0x00000000
        /*0050*/ 	.short	0x0011
        /*0052*/ 	.short	0x0078
        /*0054*/ 	.byte	0x00, 0xf0, 0x11, 0x00


	//----- nvinfo : EIATTR_KPARAM_INFO
	.align		4
.L_31299:
        /*0058*/ 	.byte	0x04, 0x17
        /*005a*/ 	.short	(.L_31301 - .L_31300)
.L_31300:
        /*005c*/ 	.word	0x00000000
        /*0060*/ 	.short	0x0010
        /*0062*/ 	.short	0x0070
        /*0064*/ 	.byte	0x00, 0xf0, 0x21, 0x00


	//----- nvinfo : EIATTR_KPARAM_INFO
	.align		4
.L_31301:
        /*0068*/ 	.byte	0x04, 0x17
        /*006a*/ 	.short	(.L_31303 - .L_31302)
.L_31302:
        /*006c*/ 	.word	0x00000000
        /*0070*/ 	.short	0x000f
        /*0072*/ 	.short	0x0068
        /*0074*/ 	.byte	0x00, 0xf0, 0x21, 0x00


	//----- nvinfo : EIATTR_KPARAM_INFO
	.align		4
.L_31303:
        /*0078*/ 	.byte	0x04, 0x17
        /*007a*/ 	.short	(.L_31305 - .L_31304)
.L_31304:
        /*007c*/ 	.word	0x00000000
        /*0080*/ 	.short	0x000e
        /*0082*/ 	.short	0x0060
        /*0084*/ 	.byte	0x00, 0xf0, 0x11, 0x00


	//----- nvinfo : EIATTR_KPARAM_INFO
	.align		4
.L_31305:
        /*0088*/ 	.byte	0x04, 0x17
        /*008a*/ 	.short	(.L_31307 - .L_31306)
.L_31306:
        /*008c*/ 	.word	0x00000000
        /*0090*/ 	.short	0x000d
        /*0092*/ 	.short	0x005c
        /*0094*/ 	.byte	0x00, 0xf0, 0x11, 0x00


	//----- nvinfo : EIATTR_KPARAM_INFO
	.align		4
.L_31307:
        /*0098*/ 	.byte	0x04, 0x17
        /*009a*/ 	.short	(.L_31309 - .L_31308)
.L_31308:
        /*009c*/ 	.word	0x00000000
        /*00a0*/ 	.short	0x000c
        /*00a2*/ 	.short	0x0058
        /*00a4*/ 	.byte	0x00, 0xf0, 0x11, 0x00


	//----- nvinfo : EIATTR_KPARAM_INFO
	.align		4
.L_31309:
        /*00a8*/ 	.byte	0x04, 0x17
        /*00aa*/ 	.short	(.L_31311 - .L_31310)
.L_31310:
        /*00ac*/ 	.word	0x00000000
        /*00b0*/ 	.short	0x000b
        /*00b2*/ 	.short	0x0050
        /*00b4*/ 	.byte	0x00, 0xf0, 0x21, 0x00


	//----- nvinfo : EIATTR_KPARAM_INFO
	.align		4
.L_31311:
        /*00b8*/ 	.byte	0x04, 0x17
        /*00ba*/ 	.short	(.L_31313 - .L_31312)
.L_31312:
        /*00bc*/ 	.word	0x00000000
        /*00c0*/ 	.short	0x000a
        /*00c2*/ 	.short	0x0048
        /*00c4*/ 	.byte	0x00, 0xf0, 0x11, 0x00


	//----- nvinfo : EIATTR_KPARAM_INFO
	.align		4
.L_31313:
        /*00c8*/ 	.byte	0x04, 0x17
        /*00ca*/ 	.short	(.L_31315 - .L_31314)
.L_31314:
        /*00cc*/ 	.word	0x00000000
        /*00d0*/ 	.short	0x0009
        /*00d2*/ 	.short	0x0040
        /*00d4*/ 	.byte	0x00, 0xf0, 0x21, 0x00


	//----- nvinfo : EIATTR_KPARAM_INFO
	.align		4
.L_31315:
        /*00d8*/ 	.byte	0x04, 0x17
        /*00da*/ 	.short	(.L_31317 - .L_31316)
.L_31316:
        /*00dc*/ 	.word	0x00000000
        /*00e0*/ 	.short	0x0008
        /*00e2*/ 	.short	0x0038
        /*00e4*/ 	.byte	0x00, 0xf0, 0x21, 0x00


	//----- nvinfo : EIATTR_KPARAM_INFO
	.align		4
.L_31317:
        /*00e8*/ 	.byte	0x04, 0x17
        /*00ea*/ 	.short	(.L_31319 - .L_31318)
.L_31318:
        /*00ec*/ 	.word	0x00000000
        /*00f0*/ 	.short	0x0007
        /*00f2*/ 	.short	0x0034
        /*00f4*/ 	.byte	0x00, 0xf0, 0x11, 0x00


	//----- nvinfo : EIATTR_KPARAM_INFO
	.align		4
.L_31319:
        /*00f8*/ 	.byte	0x04, 0x17
        /*00fa*/ 	.short	(.L_31321 - .L_31320)
.L_31320:
        /*00fc*/ 	.word	0x00000000
        /*0100*/ 	.short	0x0006
        /*0102*/ 	.short	0x0030
        /*0104*/ 	.byte	0x00, 0xf0, 0x11, 0x00


	//----- nvinfo : EIATTR_KPARAM_INFO
	.align		4
.L_31321:
        /*0108*/ 	.byte	0x04, 0x17
        /*010a*/ 	.short	(.L_31323 - .L_31322)
.L_31322:
        /*010c*/ 	.word	0x00000000
        /*0110*/ 	.short	0x0005
        /*0112*/ 	.short	0x0028
        /*0114*/ 	.byte	0x00, 0xf0, 0x21, 0x00


	//----- nvinfo : EIATTR_KPARAM_INFO
	.align		4
.L_31323:
        /*0118*/ 	.byte	0x04, 0x17
        /*011a*/ 	.short	(.L_31325 - .L_31324)
.L_31324:
        /*011c*/ 	.word	0x00000000
        /*0120*/ 	.short	0x0004
        /*0122*/ 	.short	0x0020
        /*0124*/ 	.byte	0x00, 0xf0, 0x21, 0x00


	//----- nvinfo : EIATTR_KPARAM_INFO
	.align		4
.L_31325:
        /*0128*/ 	.byte	0x04, 0x17
        /*012a*/ 	.short	(.L_31327 - .L_31326)
.L_31326:
        /*012c*/ 	.word	0x00000000
        /*0130*/ 	.short	0x0003
        /*0132*/ 	.short	0x0018
        /*0134*/ 	.byte	0x00, 0xf0, 0x21, 0x00


	//----- nvinfo : EIATTR_KPARAM_INFO
	.align		4
.L_31327:
        /*0138*/ 	.byte	0x04, 0x17
        /*013a*/ 	.short	(.L_31329 - .L_31328)
.L_31328:
        /*013c*/ 	.word	0x00000000
        /*0140*/ 	.short	0x0002
        /*0142*/ 	.short	0x0010
        /*0144*/ 	.byte	0x00, 0xf0, 0x21, 0x00


	//----- nvinfo : EIATTR_KPARAM_INFO
	.align		4
.L_31329:
        /*0148*/ 	.byte	0x04, 0x17
        /*014a*/ 	.short	(.L_31331 - .L_31330)
.L_31330:
        /*014c*/ 	.word	0x00000000
        /*0150*/ 	.short	0x0001
        /*0152*/ 	.short	0x0008
        /*0154*/ 	.byte	0x00, 0xf0, 0x21, 0x00


	//----- nvinfo : EIATTR_KPARAM_INFO
	.align		4
.L_31331:
        /*0158*/ 	.byte	0x04, 0x17
        /*015a*/ 	.short	(.L_31333 - .L_31332)
.L_31332:
        /*015c*/ 	.word	0x00000000
        /*0160*/ 	.short	0x0000
        /*0162*/ 	.short	0x0000
        /*0164*/ 	.byte	0x00, 0xf0, 0x21, 0x00


	//----- nvinfo : EIATTR_SPARSE_MMA_MASK
	.align		4
.L_31333:
        /*0168*/ 	.byte	0x03, 0x50
        /*016a*/ 	.short	0x0000


	//----- nvinfo : EIATTR_MAXREG_COUNT
	.align		4
        /*016c*/ 	.byte	0x03, 0x1b
        /*016e*/ 	.short	0x00ff


	//----- nvinfo : EIATTR_NUM_BARRIERS
	.align		4
        /*0170*/ 	.byte	0x02, 0x4c
        /*0172*/ 	.byte	0x01
	.zero		1


	//----- nvinfo : EIATTR_MERCURY_ISA_VERSION
	.align		4
        /*0174*/ 	.byte	0x03, 0x5f
        /*0176*/ 	.short	0x0101


	//----- nvinfo : EIATTR_COOP_GROUP_MASK_REGIDS
	.align		4
        /*0178*/ 	.byte	0x04, 0x29
        /*017a*/ 	.short	(.L_31335 - .L_31334)


	//   ....[0]....
.L_31334:
        /*017c*/ 	.word	0xffffffff


	//   ....[1]....
        /*0180*/ 	.word	0xffffffff


	//   ....[2]....
        /*0184*/ 	.word	0xffffffff


	//   ....[3]....
        /*0188*/ 	.word	0xffffffff


	//   ....[4]....
        /*018c*/ 	.word	0xffffffff


	//   ....[5]....
        /*0190*/ 	.word	0xffffffff


	//   ....[6]....
        /*0194*/ 	.word	0xffffffff


	//   ....[7]....
        /*0198*/ 	.word	0xffffffff


	//   ....[8]....
        /*019c*/ 	.word	0xffffffff


	//   ....[9]....
        /*01a0*/ 	.word	0xffffffff


	//   ....[10]....
        /*01a4*/ 	.word	0xffffffff


	//   ....[11]....
        /*01a8*/ 	.word	0xffffffff


	//   ....[12]....
        /*01ac*/ 	.word	0xffffffff


	//   ....[13]....
        /*01b0*/ 	.word	0xffffffff


	//   ....[14]....
        /*01b4*/ 	.word	0xffffffff


	//   ....[15]....
        /*01b8*/ 	.word	0xffffffff


	//   ....[16]....
        /*01bc*/ 	.word	0xffffffff


	//   ....[17]....
        /*01c0*/ 	.word	0xffffffff


	//   ....[18]....
        /*01c4*/ 	.word	0xffffffff


	//   ....[19]....
        /*01c8*/ 	.word	0xffffffff


	//   ....[20]....
        /*01cc*/ 	.word	0xffffffff


	//   ....[21]....
        /*01d0*/ 	.word	0xffffffff


	//   ....[22]....
        /*01d4*/ 	.word	0xffffffff


	//   ....[23]....
        /*01d8*/ 	.word	0xffffffff


	//   ....[24]....
        /*01dc*/ 	.word	0xffffffff


	//   ....[25]....
        /*01e0*/ 	.word	0xffffffff


	//   ....[26]....
        /*01e4*/ 	.word	0xffffffff


	//   ....[27]....
        /*01e8*/ 	.word	0xffffffff


	//   ....[28]....
        /*01ec*/ 	.word	0xffffffff


	//   ....[29]....
        /*01f0*/ 	.word	0xffffffff


	//   ....[30]....
        /*01f4*/ 	.word	0xffffffff


	//   ....[31]....
        /*01f8*/ 	.word	0xffffffff


	//   ....[32]....
        /*01fc*/ 	.word	0xffffffff


	//   ....[33]....
        /*0200*/ 	.word	0xffffffff


	//   ....[34]....
        /*0204*/ 	.word	0xffffffff


	//   ....[35]....
        /*0208*/ 	.word	0xffffffff


	//   ....[36]....
        /*020c*/ 	.word	0xffffffff


	//   ....[37]....
        /*0210*/ 	.word	0xffffffff


	//   ....[38]....
        /*0214*/ 	.word	0xffffffff


	//   ....[39]....
        /*0218*/ 	.word	0xffffffff


	//   ....[40]....
        /*021c*/ 	.word	0xffffffff


	//   ....[41]....
        /*0220*/ 	.word	0x05000018


	//   ....[42]....
        /*0224*/ 	.word	0x05000018


	//   ....[43]....
        /*0228*/ 	.word	0x05000018


	//   ....[44]....
        /*022c*/ 	.word	0x05000018


	//   ....[45]....
        /*0230*/ 	.word	0x05000018


	//   ....[46]....
        /*0234*/ 	.word	0x05000018


	//----- nvinfo : EIATTR_COOP_GROUP_INSTR_OFFSETS
	.align		4
.L_31335:
        /*0238*/ 	.byte	0x04, 0x28
        /*023a*/ 	.short	(.L_31337 - .L_31336)


	//   ....[0]....
.L_31336:
        /*023c*/ 	.word	0x00002980


	//   ....[1]....
        /*0240*/ 	.word	0x00003a50


	//   ....[2]....
        /*0244*/ 	.word	0x00003c70


	//   ....[3]....
        /*0248*/ 	.word	0x00003c90


	//   ....[4]....
        /*024c*/ 	.word	0x00003cb0


	//   ....[5]....
        /*0250*/ 	.word	0x00003cd0


	//   ....[6]....
        /*0254*/ 	.word	0x00003e30


	//   ....[7]....
        /*0258*/ 	.word	0x00003e50


	//   ....[8]....
        /*025c*/ 	.word	0x00003e70


	//   ....[9]....
        /*0260*/ 	.word	0x00004d40


	//   ....[10]....
        /*0264*/ 	.word	0x00004dc0


	//   ....[11]....
        /*0268*/ 	.word	0x00004e20


	//   ....[12]....
        /*026c*/ 	.word	0x00004e70


	//   ....[13]....
        /*0270*/ 	.word	0x00004eb0


	//   ....[14]....
        /*0274*/ 	.word	0x00004f00


	//   ....[15]....
        /*0278*/ 	.word	0x00004f20


	//   ....[16]....
        /*027c*/ 	.word	0x00004f40


	//   ....[17]....
        /*0280*/ 	.word	0x00006f50


	//   ....[18]....
        /*0284*/ 	.word	0x00006f90


	//   ....[19]....
        /*0288*/ 	.word	0x00006fd0


	//   ....[20]....
        /*028c*/ 	.word	0x00007010


	//   ....[21]....
        /*0290*/ 	.word	0x00007030


	//   ....[22]....
        /*0294*/ 	.word	0x00007040


	//   ....[23]....
        /*0298*/ 	.word	0x00007050


	//   ....[24]....
        /*029c*/ 	.word	0x00007080


	//   ....[25]....
        /*02a0*/ 	.word	0x000070a0


	//   ....[26]....
        /*02a4*/ 	.word	0x000070c0


	//   ....[27]....
        /*02a8*/ 	.word	0x000070e0


	//   ....[28]....
        /*02ac*/ 	.word	0x00007100


	//   ....[29]....
        /*02b0*/ 	.word	0x00007130


	//   ....[30]....
        /*02b4*/ 	.word	0x00007160


	//   ....[31]....
        /*02b8*/ 	.word	0x000071a0


	//   ....[32]....
        /*02bc*/ 	.word	0x000071d0


	//   ....[33]....
        /*02c0*/ 	.word	0x00007200


	//   ....[34]....
        /*02c4*/ 	.word	0x00007230


	//   ....[35]....
        /*02c8*/ 	.word	0x00007260


	//   ....[36]....
        /*02cc*/ 	.word	0x00007280


	//   ....[37]....
        /*02d0*/ 	.word	0x000072a0


	//   ....[38]....
        /*02d4*/ 	.word	0x000072d0


	//   ....[39]....
        /*02d8*/ 	.word	0x000072f0


	//   ....[40]....
        /*02dc*/ 	.word	0x00007310


	//   ....[41]....
        /*02e0*/ 	.word	0x00007f00


	//   ....[42]....
        /*02e4*/ 	.word	0x00007f90


	//   ....[43]....
        /*02e8*/ 	.word	0x00008030


	//   ....[44]....
        /*02ec*/ 	.word	0x000080d0


	//   ....[45]....
        /*02f0*/ 	.word	0x00008140


	//   ....[46]....
        /*02f4*/ 	.word	0x000081b0


	//----- nvinfo : EIATTR_EXIT_INSTR_OFFSETS
	.align		4
.L_31337:
        /*02f8*/ 	.byte	0x04, 0x1c
        /*02fa*/ 	.short	(.L_31339 - .L_31338)


	//   ....[0]....
.L_31338:
        /*02fc*/ 	.word	0x000000b0


	//   ....[1]....
        /*0300*/ 	.word	0x00007910


	//   ....[2]....
        /*0304*/ 	.word	0x00007a10


	//   ....[3]....
        /*0308*/ 	.word	0x00007ea0


	//----- nvinfo : EIATTR_CRS_STACK_SIZE
	.align		4
.L_31339:
        /*030c*/ 	.byte	0x04, 0x1e
        /*030e*/ 	.short	(.L_31341 - .L_31340)
.L_31340:
        /*0310*/ 	.word	0x00000000


	//----- nvinfo : EIATTR_CBANK_PARAM_SIZE
	.align		4
.L_31341:
        /*0314*/ 	.byte	0x03, 0x19
        /*0316*/ 	.short	0x008c


	//----- nvinfo : EIATTR_PARAM_CBANK
	.align		4
        /*0318*/ 	.byte	0x04, 0x0a
        /*031a*/ 	.short	(.L_31343 - .L_31342)
	.align		4
.L_31342:
        /*031c*/ 	.word	index@(.nv.constant0._ZN4vllm25paged_attention_v2_kernelIffLi96ELi16ELi128ELNS_18Fp8KVCacheDataTypeE0ELb0ELi512EEEvPfS2_PT_PKS3_PKT0_S9_ifPKiSB_iPKfiiiSD_SD_iiiii)
        /*0320*/ 	.short	0x0210
        /*0322*/ 	.short	0x008c


	//----- nvinfo : EIATTR_SW_WAR
	.align		4
.L_31343:
        /*0324*/ 	.byte	0x04, 0x36
        /*0326*/ 	.short	(.L_31345 - .L_31344)
.L_31344:
        /*0328*/ 	.word	0x00000008
.L_31345:


//--------------------- .nv.info._ZN4vllm25paged_attention_v2_kernelIffLi80ELi16ELi128ELNS_18Fp8KVCacheDataTypeE0ELb0ELi512EEEvPfS2_PT_PKS3_PKT0_S9_ifPKiSB_iPKfiiiSD_SD_iiiii --------------------------
	.section	.nv.info._ZN4vllm25paged_attention_v2_kernelIffLi80ELi16ELi128ELNS_18Fp8KVCacheDataTypeE0ELb0ELi512EEEvPfS2_PT_PKS3_PKT0_S9_ifPKiSB_iPKfiiiSD_SD_iiiii,"",@"SHT_CUDA_INFO"
	.sectionflags	@""
	.align	4


	//----- nvinfo : EIATTR_CUDA_API_VERSION
	.align		4
        /*0000*/ 	.byte	0x04, 0x37
        /*0002*/ 	.short	(.L_31347 - .L_31346)
.L_31346:
        /*0004*/ 	.word	0x00000082


	//----- nvinfo : EIATTR_KPARAM_INFO
	.align		4
.L_31347:
        /*0008*/ 	.byte	0x04, 0x17
        /*000a*/ 	.short	(.L_31349 - .L_31348)
.L_31348:
        /*000c*/ 	.word	0x00000000
        /*0010*/ 	.short	0x0015
        /*0012*/ 	.short	0x0088
        /*0014*/ 	.byte	0x00, 0xf0, 0x11, 0x00


	//----- nvinfo : EIATTR_KPARAM_INFO
	.align		4
.L_31349:
        /*0018*/ 	.byte	0x04, 0x17
        /*001a*/ 	.short	(.L_31351 - .L_31350)
.L_31350:
        /*001c*/ 	.word	0x00000000
        /*0020*/ 	.short	0x0014
        /*0022*/ 	.short	0x0084
        /*0024*/ 	.byte	0x00, 0xf0, 0x11, 0x00


	//----- nvinfo : EIATTR_KPARAM_INFO
	.align		4
.L_31351:
        /*0028*/ 	.byte	0x04, 0x17
        /*002a*/ 	.short	(.L_31353 - .L_31352)
.L_31352:
        /*002c*/ 	.word	0x00000000
        /*0030*/ 	.short	0x0013
        /*0032*/ 	.short	0x0080
        /*0034*/ 	.byte	0x00, 0xf0, 0x11, 0x00


	//----- nvinfo : EIATTR_KPARAM_INFO
	.align		4
.L_31353:
        /*0038*/ 	.byte	0x04, 0x17
        /*003a*/ 	.short	(.L_31355 - .L_31354)
.L_31354:
        /*003c*/ 	.word	0x00000000
        /*0040*/ 	.short	0x0012
        /*0042*/ 	.short	0x007c
        /*0044*/ 	.byte	0x00, 0xf0, 0x11, 0x00


	//----- nvinfo : EIATTR_KPARAM_INFO
	.align		4
.L_31355:
        /*0048*/ 	.byte	0x04, 0x17
        /*004a*/ 	.short	(.L_31357 - .L_31356)
.L_31356:
        /*004c*/ 	.word	0x00000000
        /*0050*/ 	.short	0x0011
        /*0052*/ 	.short	0x0078
        /*0054*/ 	.byte	0x00, 0xf0, 0x11, 0x00


	//----- nvinfo : EIATTR_KPARAM_INFO
	.align		4
.L_31357:
        /*0058*/ 	.byte	0x04, 0x17
        /*005a*/ 	.short	(.L_31359 - .L_31358)
.L_31358:
        /*005c*/ 	.word	0x00000000
        /*0060*/ 	.short	0x0010
        /*0062*/ 	.short	0x0070
        /*0064*/ 	.byte	0x00, 0xf0, 0x21, 0x00


	//----- nvinfo : EIATTR_KPARAM_INFO
	.align		4
.L_31359:
        /*0068*/ 	.byte	0x04, 0x17
        /*006a*/ 	.short	(.L_31361 - .L_31360)
.L_31360:
        /*006c*/ 	.word	0x00000000
        /*0070*/ 	.short	0x000f
        /*0072*/ 	.short	0x0068
        /*0074*/ 	.byte	0x00, 0xf0, 0x21, 0x00


	//----- nvinfo : EIATTR_KPARAM_INFO
	.align		4
.L_31361:
        /*0078*/ 	.byte	0x04, 0x17
        /*007a*/ 	.short	(.L_31363 - .L_31362)
.L_31362:
        /*007c*/ 	.word	0x00000000
        /*0080*/ 	.short	0x000e
        /*0082*/ 	.short	0x0060
        /*0084*/ 	.byte	0x00, 0xf0, 0x11, 0x00


	//----- nvinfo : EIATTR_KPARAM_INFO
	.align		4
.L_31363:
        /*0088*/ 	.byte	0x04, 0x17
        /*008a*/ 	.short	(.L_31365 - .L_31364)
.L_31364:
        /*008c*/ 	.word	0x00000000
        /*0090*/ 	.short	0x000d
        /*0092*/ 	.short	0x005c
        /*0094*/ 	.byte	0x00, 0xf0, 0x11, 0x00


	//----- nvinfo : EIATTR_KPARAM_INFO
	.align		4
.L_31365:
        /*0098*/ 	.byte	0x04, 0x17
        /*009a*/ 	.short	(.L_31367 - .L_31366)
.L_31366:
        /*009c*/ 	.word	0x00000000
        /*00a0*/ 	.short	0x000c
        /*00a2*/ 	.short	0x0058
        /*00a4*/ 	.byte	0x00, 0xf0, 0x11, 0x00


	//----- nvinfo : EIATTR_KPARAM_INFO
	.align		4
.L_31367:
        /*00a8*/ 	.byte	0x04, 0x17
        /*00aa*/ 	.short	(.L_31369 - .L_31368)
.L_31368:
        /*00ac*/ 	.word	0x00000000
        /*00b0*/ 	.short	0x000b
        /*00b2*/ 	.short	0x0050
        /*00b4*/ 	.byte	0x00, 0xf0, 0x21, 0x00


	//----- nvinfo : EIATTR_KPARAM_INFO
	.align		4
.L_31369:
        /*00b8*/ 	.byte	0x04, 0x17
        /*00ba*/ 	.short	(.L_31371 - .L_31370)
.L_31370:
        /*00bc*/ 	.word	0x00000000
        /*00c0*/ 	.short	0x000a
        /*00c2*/ 	.short	0x0048
        /*00c4*/ 	.byte	0x00, 0xf0, 0x11, 0x00


	//----- nvinfo : EIATTR_KPARAM_INFO
	.align		4
.L_31371:
        /*00c8*/ 	.byte	0x04, 0x17
        /*00ca*/ 	.short	(.L_31373 - .L_31372)
.L_31372:
        /*00cc*/ 	.word	0x00000000
        /*00d0*/ 	.short	0x0009
        /*00d2*/ 	.short	0x0040
        /*00d4*/ 	.byte	0x00, 0xf0, 0x21, 0x00


	//----- nvinfo : EIATTR_KPARAM_INFO
	.align		4
.L_31373:
        /*00d8*/ 	.byte	0x04, 0x17
        /*00da*/ 	.short	(.L_31375 - .L_31374)
.L_31374:
        /*00dc*/ 	.word	0x00000000
        /*00e0*/ 	.short	0x0008
        /*00e2*/ 	.short	0x0038
        /*00e4*/ 	.byte	0x00, 0xf0, 0x21, 0x00


	//----- nvinfo : EIATTR_KPARAM_INFO
	.align		4
.L_31375:
        /*00e8*/ 	.byte	0x04, 0x17
        /*00ea*/ 	.short	(.L_31377 - .L_31376)
.L_31376:
        /*00ec*/ 	.word	0x00000000
        /*00f0*/ 	.short	0x0007
        /*00f2*/ 	.short	0x0034
        /*00f4*/ 	.byte	0x00, 0xf0, 0x11, 0x00


	//----- nvinfo : EIATTR_KPARAM_INFO
	.align		4
.L_31377:
        /*00f8*/ 	.byte	0x04, 0x17
        /*00fa*/ 	.short	(.L_31379 - .L_31378)
.L_31378:
        /*00fc*/ 	.word	0x00000000
        /*0100*/ 	.short	0x0006
        /*0102*/ 	.short	0x0030
        /*0104*/ 	.byte	0x00, 0xf0, 0x11, 0x00


	//----- nvinfo : EIATTR_KPARAM_INFO
	.align		4
.L_31379:
        /*0108*/ 	.byte	0x04, 0x17
        /*010a*/ 	.short	(.L_31381 - .L_31380)
.L_31380:
        /*010c*/ 	.word	0x00000000
        /*0110*/ 	.short	0x0005
        /*0112*/ 	.short	0x0028
        /*0114*/ 	.byte	0x00, 0xf0, 0x21, 0x00


	//----- nvinfo : EIATTR_KPARAM_INFO
	.align		4
.L_31381:
        /*0118*/ 	.byte	0x04, 0x17
        /*011a*/ 	.short	(.L_31383 - .L_31382)
.L_31382:
        /*011c*/ 	.word	0x00000000
        /*0120*/ 	.short	0x0004
        /*0122*/ 	.short	0x0020
        /*0124*/ 	.byte	0x00, 0xf0, 0x21, 0x00


	//----- nvinfo : EIATTR_KPARAM_INFO
	.align		4
.L_31383:
        /*0128*/ 	.byte	0x04, 0x17
        /*012a*/ 	.short	(.L_31385 - .L_31384)
.L_31384:
        /*012c*/ 	.word	0x00000000
        /*0130*/ 	.short	0x0003
        /*0132*/ 	.short	0x0018
        /*0134*/ 	.byte	0x00, 0xf0, 0x21, 0x00


	//----- nvinfo : EIATTR_KPARAM_INFO
	.align		4
.L_31385:
        /*0138*/ 	.byte	0x04, 0x17
        /*013a*/ 	.short	(.L_31387 - .L_31386)
.L_31386:
        /*013c*/ 	.word	0x00000000
        /*0140*/ 	.short	0x0002
        /*0142*/ 	.short	0x0010
        /*0144*/ 	.byte	0x00, 0xf0, 0x21, 0x00


	//----- nvinfo : EIATTR_KPARAM_INFO
	.align		4
.L_31387:
        /*0148*/ 	.byte	0x04, 0x17
        /*014a*/ 	.short	(.L_31389 - .L_31388)
.L_31388:
        /*014c*/ 	.word	0x00000000
        /*0150*/ 	.short	0x0001
        /*0152*/ 	.short	0x0008
        /*0154*/ 	.byte	0x00, 0xf0, 0x21, 0x00


	//----- nvinfo : EIATTR_KPARAM_INFO
	.align		4
.L_31389:
        /*0158*/ 	.byte	0x04, 0x17
        /*015a*/ 	.short	(.L_31391 - .L_31390)
.L_31390:
        /*015c*/ 	.word	0x00000000
        /*0160*/ 	.short	0x0000
        /*0162*/ 	.short	0x0000
        /*0164*/ 	.byte	0x00, 0xf0, 0x21, 0x00


	//----- nvinfo : EIATTR_SPARSE_MMA_MASK
	.align		4
.L_31391:
        /*0168*/ 	.byte	0x03, 0x50
        /*016a*/ 	.short	0x0000


	//----- nvinfo : EIATTR_MAXREG_COUNT
	.align		4
        /*016c*/ 	.byte	0x03, 0x1b
        /*016e*/ 	.short	0x00ff


	//----- nvinfo : EIATTR_NUM_BARRIERS
	.align		4
        /*0170*/ 	.byte	0x02, 0x4c
        /*0172*/ 	.byte	0x01
	.zero		1


	//----- nvinfo : EIATTR_MERCURY_ISA_VERSION
	.align		4
        /*0174*/ 	.byte	0x03, 0x5f
        /*0176*/ 	.short	0x0101


	//----- nvinfo : EIATTR_COOP_GROUP_MASK_REGIDS
	.align		4
        /*0178*/ 	.byte	0x04, 0x29
        /*017a*/ 	.short	(.L_31393 - .L_31392)


	//   ....[0]....
.L_31392:
        /*017c*/ 	.word	0xffffffff


	//   ....[1]....
        /*0180*/ 	.word	0xffffffff


	//   ....[2]....
        /*0184*/ 	.word	0xffffffff


	//   ....[3]....
        /*0188*/ 	.word	0xffffffff


	//   ....[4]....
        /*018c*/ 	.word	0xffffffff


	//   ....[5]....
        /*0190*/ 	.word	0xffffffff


	//   ....[6]....
        /*0194*/ 	.word	0xffffffff


	//   ....[7]....
        /*0198*/ 	.word	0xffffffff


	//   ....[8]....
        /*019c*/ 	.word	0xffffffff


	//   ....[9]....
        /*01a0*/ 	.word	0xffffffff


	//   ....[10]....
        /*01a4*/ 	.word	0xffffffff


	//   ....[11]....
        /*01a8*/ 	.word	0xffffffff


	//   ....[12]....
        /*01ac*/ 	.word	0xffffffff


	//   ....[13]....
        /*01b0*/ 	.word	0xffffffff


	//   ....[14]....
        /*01b4*/ 	.word	0xffffffff


	//   ....[15]....
        /*01b8*/ 	.word	0xffffffff


	//   ....[16]....
        /*01bc*/ 	.word	0xffffffff


	//   ....[17]....
        /*01c0*/ 	.word	0xffffffff


	//   ....[18]....
        /*01c4*/ 	.word	0xffffffff


	//   ....[19]....
        /*01c8*/ 	.word	0xffffffff


	//   ....[20]....
        /*01cc*/ 	.word	0xffffffff


	//   ....[21]....
        /*01d0*/ 	.word	0xffffffff


	//   ....[22]....
        /*01d4*/ 	.word	0xffffffff


	//   ....[23]....
        /*01d8*/ 	.word	0xffffffff


	//   ....[24]....
        /*01dc*/ 	.word	0xffffffff


	//   ....[25]....
        /*01e0*/ 	.word	0xffffffff


	//   ....[26]....
        /*01e4*/ 	.word	0xffffffff


	//   ....[27]....
        /*01e8*/ 	.word	0xffffffff


	//   ....[28]....
        /*01ec*/ 	.word	0xffffffff


	//   ....[29]....
        /*01f0*/ 	.word	0xffffffff


	//   ....[30]....
        /*01f4*/ 	.word	0xffffffff


	//   ....[31]....
        /*01f8*/ 	.word	0xffffffff


	//   ....[32]....
        /*01fc*/ 	.word	0xffffffff


	//   ....[33]....
        /*0200*/ 	.word	0xffffffff


	//   ....[34]....
        /*0204*/ 	.word	0xffffffff


	//   ....[35]....
        /*0208*/ 	.word	0xffffffff


	//   ....[36]....
        /*020c*/ 	.word	0xffffffff


	//   ....[37]....
        /*0210*/ 	.word	0x05000018


	//   ....[38]....
        /*0214*/ 	.word	0x05000018


	//   ....[39]....
        /*0218*/ 	.word	0x05000018


	//   ....[40]....
        /*021c*/ 	.word	0x05000018


	//   ....[41]....
        /*0220*/ 	.word	0x05000018


	//   ....[42]....
        /*0224*/ 	.word	0x05000018


	//----- nvinfo : EIATTR_COOP_GROUP_INSTR_OFFSETS
	.align		4
.L_31393:
        /*0228*/ 	.byte	0x04, 0x28
        /*022a*/ 	.short	(.L_31395 - .L_31394)


	//   ....[0]....
.L_31394:
        /*022c*/ 	.word	0x00002470


	//   ....[1]....
        /*0230*/ 	.word	0x000031f0


	//   ....[2]....
        /*0234*/ 	.word	0x00003400


	//   ....[3]....
        /*0238*/ 	.word	0x00003420


	//   ....[4]....
        /*023c*/ 	.word	0x00003440


	//   ....[5]....
        /*0240*/ 	.word	0x00003460


	//   ....[6]....
        /*0244*/ 	.word	0x000035b0


	//   ....[7]....
        /*0248*/ 	.word	0x000035d0


	//   ....[8]....
        /*024c*/ 	.word	0x00003600


	//   ....[9]....
        /*0250*/ 	.word	0x000044c0


	//   ....[10]....
        /*0254*/ 	.word	0x00004540


	//   ....[11]....
        /*0258*/ 	.word	0x000045a0


	//   ....[12]....
        /*025c*/ 	.word	0x000045f0


	//   ....[13]....
        /*0260*/ 	.word	0x00004630


	//   ....[14]....
        /*0264*/ 	.word	0x00004680


	//   ....[15]....
        /*0268*/ 	.word	0x000046a0


	//   ....[16]....
        /*026c*/ 	.word	0x000046c0


	//   ....[17]....
        /*0270*/ 	.word	0x00006310


	//   ....[18]....
        /*0274*/ 	.word	0x00006350


	//   ....[19]....
        /*0278*/ 	.word	0x00006390


	//   ....[20]....
        /*027c*/ 	.word	0x000063d0


	//   ....[21]....
        /*0280*/ 	.word	0x00006400


	//   ....[22]....
        /*0284*/ 	.word	0x00006420


	//   ....[23]....
        /*0288*/ 	.word	0x00006430


	//   ....[24]....
        /*028c*/ 	.word	0x00006470


	//   ....[25]....
        /*0290*/ 	.word	0x000064a0


	//   ....[26]....
        /*0294*/ 	.word	0x000064d0


	//   ....[27]....
        /*0298*/ 	.word	0x00006510


	//   ....[28]....
        /*029c*/ 	.word	0x00006540


	//   ....[29]....
        /*02a0*/ 	.word	0x00006570


	//   ....[30]....
        /*02a4*/ 	.word	0x000065a0


	//   ....[31]....
        /*02a8*/ 	.word	0x000065c0


	//   ....[32]....
        /*02ac*/ 	.word	0x000065e0


	//   ....[33]....
        /*02b0*/ 	.word	0x000065f0


	//   ....[34]....
        /*02b4*/ 	.word	0x00006610


	//   ....[35]....
        /*02b8*/ 	.word	0x00006630


	//   ....[36]....
        /*02bc*/ 	.word	0x00006650


	//   ....[37]....
        /*02c0*/ 	.word	0x000070c0


	//   ....[38]....
        /*02c4*/ 	.word	0x00007150


	//   ....[39]....
        /*02c8*/ 	.word	0x000071f0


	//   ....[40]....
        /*02cc*/ 	.word	0x00007270


	//   ....[41]....
        /*02d0*/ 	.word	0x000072d0


	//   ....[42]....
        /*02d4*/ 	.word	0x00007330


	//----- nvinfo : EIATTR_EXIT_INSTR_OFFSETS
	.align		4
.L_31395:
        /*02d8*/ 	.byte	0x04, 0x1c
        /*02da*/ 	.short	(.L_31397 - .L_31396)


	//   ....[0]....
.L_31396:
        /*02dc*/ 	.word	0x00000090


	//   ....[1]....
        /*02e0*/ 	.word	0x00006b90


	//   ....[2]....
        /*02e4*/ 	.word	0x00006c90


	//   ....[3]....
        /*02e8*/ 	.word	0x00007060


	//----- nvinfo : EIATTR_CRS_STACK_SIZE
	.align		4
.L_31397:
        /*02ec*/ 	.byte	0x04, 0x1e
        /*02ee*/ 	.short	(.L_31399 - .L_31398)
.L_31398:
        /*02f0*/ 	.word	0x00000000


	//----- nvinfo : EIATTR_CBANK_PARAM_SIZE
	.align		4
.L_31399:
        /*02f4*/ 	.byte	0x03, 0x19
        /*02f6*/ 	.short	0x008c


	//----- nvinfo : EIATTR_PARAM_CBANK
	.align		4
        /*02f8*/ 	.byte	0x04, 0x0a
        /*02fa*/ 	.short	(.L_31401 - .L_31400)
	.align		4
.L_31400:
        /*02fc*/ 	.word	index@(.nv.constant0._ZN4vllm25paged_attention_v2_kernelIffLi80ELi16ELi128ELNS_18Fp8KVCacheDataTypeE0ELb0ELi512EEEvPfS2_PT_PKS3_PKT0_S9_ifPKiSB_iPKfiiiSD_SD_iiiii)
        /*0300*/ 	.short	0x0210
        /*0302*/ 	.short	0x008c


	//----- nvinfo : EIATTR_SW_WAR
	.align		4
.L_31401:
        /*0304*/ 	.byte	0x04, 0x36
        /*0306*/ 	.short	(.L_31403 - .L_31402)
.L_31402:
        /*0308*/ 	.word	0x00000008
.L_31403:


//--------------------- .nv.info._ZN4vllm25paged_attention_v2_kernelIffLi64ELi16ELi128ELNS_18Fp8KVCacheDataTypeE0ELb0ELi512EEEvPfS2_PT_PKS3_PKT0_S9_ifPKiSB_iPKfiiiSD_SD_iiiii --------------------------
	.section	.nv.info._ZN4vllm25paged_attention_v2_kernelIffLi64ELi16ELi128ELNS_18Fp8KVCacheDataTypeE0ELb0ELi512EEEvPfS2_PT_PKS3_PKT0_S9_ifPKiSB_iPKfiiiSD_SD_iiiii,"",@"SHT_CUDA_INFO"
	.sectionflags	@""
	.align	4


	//----- nvinfo : EIATTR_CUDA_API_VERSION
	.align		4
        /*0000*/ 	.byte	0x04, 0x37
        /*0002*/ 	.short	(.L_31405 - .L_31404)
.L_31404:
        /*0004*/ 	.word	0x00000082


	//----- nvinfo : EIATTR_KPARAM_INFO
	.align		4
.L_31405:
        /*0008*/ 	.byte	0x04, 0x17
        /*000a*/ 	.short	(.L_31407 - .L_31406)
.L_31406:
        /*000c*/ 	.word	0x00000000
        /*0010*/ 	.short	0x0015
        /*0012*/ 	.short	0x0088
        /*0014*/ 	.byte	0x00, 0xf0, 0x11, 0x00


	//----- nvinfo : EIATTR_KPARAM_INFO
	.align		4
.L_31407:
        /*0018*/ 	.byte	0x04, 0x17
        /*001a*/ 	.short	(.L_31409 - .L_31408)
.L_31408:
        /*001c*/ 	.word	0x00000000
        /*0020*/ 	.short	0x0014
        /*0022*/ 	.short	0x0084
        /*0024*/ 	.byte	0x00, 0xf0, 0x11, 0x00


	//----- nvinfo : EIATTR_KPARAM_INFO
	.align		4
.L_31409:
        /*0028*/ 	.byte	0x04, 0x17
        /*002a*/ 	.short	(.L_31411 - .L_31410)
.L_31410:
        /*002c*/ 	.word	0x00000000
        /*0030*/ 	.short	0x0013
        /*0032*/ 	.short	0x0080
        /*0034*/ 	.byte	0x00, 0xf0, 0x11, 0x00


	//----- nvinfo : EIATTR_KPARAM_INFO
	.align		4
.L_31411:
        /*0038*/ 	.byte	0x04, 0x17
        /*003a*/ 	.short	(.L_31413 - .L_31412)
.L_31412:
        /*003c*/ 	.word	0x00000000
        /*0040*/ 	.short	0x0012
        /*0042*/ 	.short	0x007c
        /*0044*/ 	.byte	0x00, 0xf0, 0x11, 0x00


	//----- nvinfo : EIATTR_KPARAM_INFO
	.align		4
.L_31413:
        /*0048*/ 	.byte	0x04, 0x17
        /*004a*/ 	.short	(.L_31415 - .L_31414)
.L_31414:
        /*004c*/ 	.word	0x00000000
        /*0050*/ 	.short	0x0011
        /*0052*/ 	.short	0x0078
        /*0054*/ 	.byte	0x00, 0xf0, 0x11, 0x00


	//----- nvinfo : EIATTR_KPARAM_INFO
	.align		4
.L_31415:
        /*0058*/ 	.byte	0x04, 0x17
        /*005a*/ 	.short	(.L_31417 - .L_31416)
.L_31416:
        /*005c*/ 	.word	0x00000000
        /*0060*/ 	.short	0x0010
        /*0062*/ 	.short	0x0070
        /*0064*/ 	.byte	0x00, 0xf0, 0x21, 0x00


	//----- nvinfo : EIATTR_KPARAM_INFO
	.align		4
.L_31417:
        /*0068*/ 	.byte	0x04, 0x17
        /*006a*/ 	.short	(.L_31419 - .L_31418)
.L_31418:
        /*006c*/ 	.word	0x00000000
        /*0070*/ 	.short	0x000f
        /*0072*/ 	.short	0x0068
        /*0074*/ 	.byte	0x00, 0xf0, 0x21, 0x00


	//----- nvinfo : EIATTR_KPARAM_INFO
	.align		4
.L_31419:
        /*0078*/ 	.byte	0x04, 0x17
        /*007a*/ 	.short	(.L_31421 - .L_31420)
.L_31420:
        /*007c*/ 	.word	0x00000000
        /*0080*/ 	.short	0x000e
        /*0082*/ 	.short	0x0060
        /*0084*/ 	.byte	0x00, 0xf0, 0x11, 0x00


	//----- nvinfo : EIATTR_KPARAM_INFO
	.align		4
.L_31421:
        /*0088*/ 	.byte	0x04, 0x17
        /*008a*/ 	.short	(.L_31423 - .L_31422)
.L_31422:
        /*008c*/ 	.word	0x00000000
        /*0090*/ 	.short	0x000d
        /*0092*/ 	.short	0x005c
        /*0094*/ 	.byte	0x00, 0xf0, 0x11, 0x00


	//----- nvinfo : EIATTR_KPARAM_INFO
	.align		4
.L_31423:
        /*0098*/ 	.byte	0x04, 0x17
        /*009a*/ 	.short	(.L_31425 - .L_31424)
.L_31424:
        /*009c*/ 	.word	0x00000000
        /*00a0*/ 	.short	0x000c
        /*00a2*/ 	.short	0x0058
        /*00a4*/ 	.byte	0x00, 0xf0, 0x11, 0x00


	//----- nvinfo : EIATTR_KPARAM_INFO
	.align		4
.L_31425:
        /*00a8*/ 	.byte	0x04, 0x17
        /*00aa*/ 	.short	(.L_31427 - .L_31426)
.L_31426:
        /*00ac*/ 	.word	0x00000000
        /*00b0*/ 	.short	0x000b
        /*00b2*/ 	.short	0x0050
        /*00b4*/ 	.byte	0x00, 0xf0, 0x21, 0x00


	//----- nvinfo : EIATTR_KPARAM_INFO
	.align		4
.L_31427:
        /*00b8*/ 	.byte	0x04, 0x17
        /*00ba*/ 	.short	(.L_31429 - .L_31428)
.L_31428:
        /*00bc*/ 	.word	0x00000000
        /*00c0*/ 	.short	0x000a
        /*00c2*/ 	.short	0x0048
        /*00c4*/ 	.byte	0x00, 0xf0, 0x11, 0x00


	//----- nvinfo : EIATTR_KPARAM_INFO
	.align		4
.L_31429:
        /*00c8*/ 	.byte	0x04, 0x17
        /*00ca*/ 	.short	(.L_31431 - .L_31430)
.L_31430:
        /*00cc*/ 	.word	0x00000000
        /*00d0*/ 	.short	0x0009
        /*00d2*/ 	.short	0x0040
        /*00d4*/ 	.byte	0x00, 0xf0, 0x21, 0x00


	//----- nvinfo : EIATTR_KPARAM_INFO
	.align		4
.L_31431:
        /*00d8*/ 	.byte	0x04, 0x17
        /*00da*/ 	.short	(.L_31433 - .L_31432)
.L_31432:
        /*00dc*/ 	.word	0x00000000
        /*00e0*/ 	.short	0x0008
        /*00e2*/ 	.short	0x0038
        /*00e4*/ 	.byte	0x00, 0xf0, 0x21, 0x00


	//----- nvinfo : EIATTR_KPARAM_INFO
	.align		4
.L_31433:
        /*00e8*/ 	.byte	0x04, 0x17
        /*00ea*/ 	.short	(.L_31435 - .L_31434)
.L_31434:
        /*00ec*/ 	.word	0x00000000
        /*00f0*/ 	.short	0x0007
        /*00f2*/ 	.short	0x0034
        /*00f4*/ 	.byte	0x00, 0xf0, 0x11, 0x00


	//----- nvinfo : EIATTR_KPARAM_INFO
	.align		4
.L_31435:
        /*00f8*/ 	.byte	0x04, 0x17
        /*00fa*/ 	.short	(.L_31437 - .L_31436)
.L_31436:
        /*00fc*/ 	.word	0x00000000
        /*0100*/ 	.short	0x0006
        /*0102*/ 	.short	0x0030
        /*0104*/ 	.byte	0x00, 0xf0, 0x11, 0x00


	//----- nvinfo : EIATTR_KPARAM_INFO
	.align		4
.L_31437:
        /*0108*/ 	.byte	0x04, 0x17
        /*010a*/ 	.short	(.L_31439 - .L_31438)
.L_31438:
        /*010c*/ 	.word	0x00000000
        /*0110*/ 	.short	0x0005
        /*0112*/ 	.short	0x0028
        /*0114*/ 	.byte	0x00, 0xf0, 0x21, 0x00


	//----- nvinfo : EIATTR_KPARAM_INFO
	.align		4
.L_31439:
        /*0118*/ 	.byte	0x04, 0x17
        /*011a*/ 	.short	(.L_31441 - .L_31440)
.L_31440:
        /*011c*/ 	.word	0x00000000
        /*0120*/ 	.short	0x0004
        /*0122*/ 	.short	0x0020
        /*0124*/ 	.byte	0x00, 0xf0, 0x21, 0x00


	//----- nvinfo : EIATTR_KPARAM_INFO
	.align		4
.L_31441:
        /*0128*/ 	.byte	0x04, 0x17
        /*012a*/ 	.short	(.L_31443 - .L_31442)
.L_31442:
        /*012c*/ 	.word	0x00000000
        /*0130*/ 	.short	0x0003
        /*0132*/ 	.short	0x0018
        /*0134*/ 	.byte	0x00, 0xf0, 0x21, 0x00


	//----- nvinfo : EIATTR_KPARAM_INFO
	.align		4
.L_31443:
        /*0138*/ 	.byte	0x04, 0x17
        /*013a*/ 	.short	(.L_31445 - .L_31444)
.L_31444:
        /*013c*/ 	.word	0x00000000
        /*0140*/ 	.short	0x0002
        /*0142*/ 	.short	0x0010
        /*0144*/ 	.byte	0x00, 0xf0, 0x21, 0x00


	//----- nvinfo : EIATTR_KPARAM_INFO
	.align		4
.L_31445:
        /*0148*/ 	.byte	0x04, 0x17
        /*014a*/ 	.short	(.L_31447 - .L_31446)
.L_31446:
        /*014c*/ 	.word	0x00000000
        /*0150*/ 	.short	0x0001
        /*0152*/ 	.short	0x0008
        /*0154*/ 	.byte	0x00, 0xf0, 0x21, 0x00


	//----- nvinfo : EIATTR_KPARAM_INFO
	.align		4
.L_31447:
        /*0158*/ 	.byte	0x04, 0x17
        /*015a*/ 	.short	(.L_31449 - .L_31448)
.L_31448:
        /*015c*/ 	.word	0x00000000
        /*0160*/ 	.short	0x0000
        /*0162*/ 	.short	0x0000
        /*0164*/ 	.byte	0x00, 0xf0, 0x21, 0x00


	//----- nvinfo : EIATTR_SPARSE_MMA_MASK
	.align		4
.L_31449:
        /*0168*/ 	.byte	0x03, 0x50
        /*016a*/ 	.short	0x0000


	//----- nvinfo : EIATTR_MAXREG_COUNT
	.align		4
        /*016c*/ 	.byte	0x03, 0x1b
        /*016e*/ 	.short	0x00ff


	//----- nvinfo : EIATTR_NUM_BARRIERS
	.align		4
        /*0170*/ 	.byte	0x02, 0x4c
        /*0172*/ 	.byte	0x01
	.zero		1


	//----- nvinfo : EIATTR_MERCURY_ISA_VERSION
	.align		4
        /*0174*/ 	.byte	0x03, 0x5f
        /*0176*/ 	.short	0x0101


	//----- nvinfo : EIATTR_COOP_GROUP_MASK_REGIDS
	.align		4
        /*0178*/ 	.byte	0x04, 0x29
        /*017a*/ 	.short	(.L_31451 - .L_31450)


	//   ....[0]....
.L_31450:
        /*017c*/ 	.word	0xffffffff


	//   ....[1]....
        /*0180*/ 	.word	0xffffffff


	//   ....[2]....
        /*0184*/ 	.word	0xffffffff


	//   ....[3]....
        /*0188*/ 	.word	0xffffffff


	//   ....[4]....
        /*018c*/ 	.word	0xffffffff


	//   ....[5]....
        /*0190*/ 	.word	0xffffffff


	//   ....[6]....
        /*0194*/ 	.word	0xffffffff


	//   ....[7]....
        /*0198*/ 	.word	0xffffffff


	//   ....[8]....
        /*019c*/ 	.word	0xffffffff


	//   ....[9]....
        /*01a0*/ 	.word	0xffffffff


	//   ....[10]....
        /*01a4*/ 	.word	0xffffffff


	//   ....[11]....
        /*01a8*/ 	.word	0xffffffff


	//   ....[12]....
        /*01ac*/ 	.word	0xffffffff


	//   ....[13]....
        /*01b0*/ 	.word	0xffffffff


	//   ....[14]....
        /*01b4*/ 	.word	0xffffffff


	//   ....[15]....
        /*01b8*/ 	.word	0xffffffff


	//   ....[16]....
        /*01bc*/ 	.word	0xffffffff


	//   ....[17]....
        /*01c0*/ 	.word	0xffffffff


	//   ....[18]....
        /*01c4*/ 	.word	0xffffffff


	//   ....[19]....
        /*01c8*/ 	.word	0xffffffff


	//   ....[20]....
        /*01cc*/ 	.word	0xffffffff


	//   ....[21]....
        /*01d0*/ 	.word	0xffffffff


	//   ....[22]....
        /*01d4*/ 	.word	0xffffffff


	//   ....[23]....
        /*01d8*/ 	.word	0xffffffff


	//   ....[24]....
        /*01dc*/ 	.word	0xffffffff


	//   ....[25]....
        /*01e0*/ 	.word	0xffffffff


	//   ....[26]....
        /*01e4*/ 	.word	0xffffffff


	//   ....[27]....
        /*01e8*/ 	.word	0xffffffff


	//   ....[28]....
        /*01ec*/ 	.word	0xffffffff


	//   ....[29]....
        /*01f0*/ 	.word	0xffffffff


	//   ....[30]....
        /*01f4*/ 	.word	0xffffffff


	//   ....[31]....
        /*01f8*/ 	.word	0xffffffff


	//   ....[32]....
        /*01fc*/ 	.word	0xffffffff


	//   ....[33]....
        /*0200*/ 	.word	0x05000010


	//   ....[34]....
        /*0204*/ 	.word	0x05000010


	//   ....[35]....
        /*0208*/ 	.word	0x05000010


	//   ....[36]....
        /*020c*/ 	.word	0x05000010


	//   ....[37]....
        /*0210*/ 	.word	0x05000010


	//   ....[38]....
        /*0214*/ 	.word	0x05000010


	//----- nvinfo : EIATTR_COOP_GROUP_INSTR_OFFSETS
	.align		4
.L_31451:
        /*0218*/ 	.byte	0x04, 0x28
        /*021a*/ 	.short	(.L_31453 - .L_31452)


	//   ....[0]....
.L_31452:
        /*021c*/ 	.word	0x00002040


	//   ....[1]....
        /*0220*/ 	.word	0x00002c50


	//   ....[2]....
        /*0224*/ 	.word	0x00002e70


	//   ....[3]....
        /*0228*/ 	.word	0x00002e90


	//   ....[4]....
        /*022c*/ 	.word	0x00002eb0


	//   ....[5]....
        /*0230*/ 	.word	0x00002ed0


	//   ....[6]....
        /*0234*/ 	.word	0x00003020


	//   ....[7]....
        /*0238*/ 	.word	0x00003040


	//   ....[8]....
        /*023c*/ 	.word	0x00003070


	//   ....[9]....
        /*0240*/ 	.word	0x00003f40


	//   ....[10]....
        /*0244*/ 	.word	0x00003fc0


	//   ....[11]....
        /*0248*/ 	.word	0x00004000


	//   ....[12]....
        /*024c*/ 	.word	0x00004050


	//   ....[13]....
        /*0250*/ 	.word	0x000040b0


	//   ....[14]....
        /*0254*/ 	.word	0x00004100


	//   ....[15]....
        /*0258*/ 	.word	0x00004120


	//   ....[16]....
        /*025c*/ 	.word	0x00004140


	//   ....[17]....
        /*0260*/ 	.word	0x00005b90


	//   ....[18]....
        /*0264*/ 	.word	0x00005bd0


	//   ....[19]....
        /*0268*/ 	.word	0x00005c10


	//   ....[20]....
        /*026c*/ 	.word	0x00005c50


	//   ....[21]....
        /*0270*/ 	.word	0x00005c70


	//   ....[22]....
        /*0274*/ 	.word	0x00005c90


	//   ....[23]....
        /*0278*/ 	.word	0x00005ca0


	//   ....[24]....
        /*027c*/ 	.word	0x00005ce0


	//   ....[25]....
        /*0280*/ 	.word	0x00005d20


	//   ....[26]....
        /*0284*/ 	.word	0x00005db0


	//   ....[27]....
        /*0288*/ 	.word	0x00005de0


	//   ....[28]....
        /*028c*/ 	.word	0x00005e10


	//   ....[29]....
        /*0290*/ 	.word	0x00005e20


	//   ....[30]....
        /*0294*/ 	.word	0x00005e40


	//   ....[31]....
        /*0298*/ 	.word	0x00005e50


	//   ....[32]....
        /*029c*/ 	.word	0x00005e60


	//   ....[33]....
        /*02a0*/ 	.word	0x000066f0


	//   ....[34]....
        /*02a4*/ 	.word	0x00006790


	//   ....[35]....
        /*02a8*/ 	.word	0x00006840


	//   ....[36]....
        /*02ac*/ 	.word	0x000068e0


	//   ....[37]....
        /*02b0*/ 	.word	0x00006950


	//   ....[38]....
        /*02b4*/ 	.word	0x000069c0


	//----- nvinfo : EIATTR_EXIT_INSTR_OFFSETS
	.align		4
.L_31453:
        /*02b8*/ 	.byte	0x04, 0x1c
        /*02ba*/ 	.short	(.L_31455 - .L_31454)


	//   ....[0]....
.L_31454:
        /*02bc*/ 	.word	0x000000b0


	//   ....[1]....
        /*02c0*/ 	.word	0x00006270


	//   ....[2]....
        /*02c4*/ 	.word	0x00006380


	//   ....[3]....
        /*02c8*/ 	.word	0x00006690


	//----- nvinfo : EIATTR_CRS_STACK_SIZE
	.align		4
.L_31455:
        /*02cc*/ 	.byte	0x04, 0x1e
        /*02ce*/ 	.short	(.L_31457 - .L_31456)
.L_31456:
        /*02d0*/ 	.word	0x00000000


	//----- nvinfo : EIATTR_CBANK_PARAM_SIZE
	.align		4
.L_31457:
        /*02d4*/ 	.byte	0x03, 0x19
        /*02d6*/ 	.short	0x008c


	//----- nvinfo : EIATTR_PARAM_CBANK
	.align		4
        /*02d8*/ 	.byte	0x04, 0x0a
        /*02da*/ 	.short	(.L_31459 - .L_31458)
	.align		4
.L_31458:
        /*02dc*/ 	.word	index@(.nv.constant0._ZN4vllm25paged_attention_v2_kernelIffLi64ELi16ELi128ELNS_18Fp8KVCacheDataTypeE0ELb0ELi512EEEvPfS2_PT_PKS3_PKT0_S9_ifPKiSB_iPKfiiiSD_SD_iiiii)
        /*02e0*/ 	.short	0x0210
        /*02e2*/ 	.short	0x008c


	//----- nvinfo : EIATTR_SW_WAR
	.align		4
.L_31459:
        /*02e4*/ 	.byte	0x04, 0x36
        /*02e6*/ 	.short	(.L_31461 - .L_31460)
.L_31460:
        /*02e8*/ 	.word	0x00000008
.L_31461:


//--------------------- .nv.info._ZN4vllm25paged_attention_v2_kernelIffLi32ELi16ELi128ELNS_18Fp8KVCacheDataTypeE0ELb0ELi512EEEvPfS2_PT_PKS3_PKT0_S9_ifPKiSB_iPKfiiiSD_SD_iiiii --------------------------
	.section	.nv.info._ZN4vllm25paged_attention_v2_kernelIffLi32ELi16ELi128ELNS_18Fp8KVCacheDataTypeE0ELb0ELi512EEEvPfS2_PT_PKS3_PKT0_S9_ifPKiSB_iPKfiiiSD_SD_iiiii,"",@"SHT_CUDA_INFO"
	.sectionflags	@""
	.align	4


	//----- nvinfo : EIATTR_CUDA_API_VERSION
	.align		4
        /*0000*/ 	.byte	0x04, 0x37
        /*0002*/ 	.short	(.L_31463 - .L_31462)
.L_31462:
        /*0004*/ 	.word	0x00000082


	//----- nvinfo : EIATTR_KPARAM_INFO
	.align		4
.L_31463:
        /*0008*/ 	.byte	0x04, 0x17
        /*000a*/ 	.short	(.L_31465 - .L_31464)
.L_31464:
        /*000c*/ 	.word	0x00000000
        /*0010*/ 	.short	0x0015
        /*0012*/ 	.short	0x0088
        /*0014*/ 	.byte	0x00, 0xf0, 0x11, 0x00


	//----- nvinfo : EIATTR_KPARAM_INFO
	.align		4
.L_31465:
        /*0018*/ 	.byte	0x04, 0x17
        /*001a*/ 	.short	(.L_31467 - .L_31466)
.L_31466:
        /*001c*/ 	.word	0x00000000
        /*0020*/ 	.short	0x0014
        /*0022*/ 	.short	0x0084
        /*0024*/ 	.byte	0x00, 0xf0, 0x11, 0x00


	//----- nvinfo : EIATTR_KPARAM_INFO
	.align		4
.L_31467:
        /*0028*/ 	.byte	0x04, 0x17
        /*002a*/ 	.short	(.L_31469 - .L_31468)
.L_31468:
        /*002c*/ 	.word	0x00000000
        /*0030*/ 	.short	0x0013
        /*0032*/ 	.short	0x0080
        /*0034*/ 	.byte	0x00, 0xf0, 0x11, 0x00


	//----- nvinfo : EIATTR_KPARAM_INFO
	.align		4
.L_31469:
        /*0038*/ 	.byte	0x04, 0x17
        /*003a*/ 	.short	(.L_31471 - .L_31470)
.L_31470:
        /*003c*/ 	.word	0x00000000
        /*0040*/ 	.short	0x0012
        /*0042*/ 	.short	0x007c
        /*0044*/ 	.byte	0x00, 0xf0, 0x11, 0x00


	//----- nvinfo : EIATTR_KPARAM_INFO
	.align		4
.L_31471:
        /*0048*/ 	.byte	0x04, 0x17
        /*004a*/ 	.short	(.L_31473 - .L_31472)
.L_31472:
        /*004c*/ 	.word	0x00000000
        /*0050*/ 	.short	0x0011
        /*0052*/ 	.short	0x0078
        /*0054*/ 	.byte	0x00, 0xf0, 0x11, 0x00


	//----- nvinfo : EIATTR_KPARAM_INFO
	.align		4
.L_31473:
        /*0058*/ 	.byte	0x04, 0x17
        /*005a*/ 	.short	(.L_31475 - .L_31474)
.L_31474:
        /*005c*/ 	.word	0x00000000
        /*0060*/ 	.short	0x0010
        /*0062*/ 	.short	0x0070
        /*0064*/ 	.byte	0x00, 0xf0, 0x21, 0x00


	//----- nvinfo : EIATTR_KPARAM_INFO
	.align		4
.L_31475:
        /*0068*/ 	.byte	0x04, 0x17
        /*006a*/ 	.short	(.L_31477 - .L_31476)
.L_31476:
        /*006c*/ 	.word	0x00000000
        /*0070*/ 	.short	0x000f
        /*0072*/ 	.short	0x0068
        /*0074*/ 	.byte	0x00, 0xf0, 0x21, 0x00


	//----- nvinfo : EIATTR_KPARAM_INFO
	.align		4
.L_31477:
        /*0078*/ 	.byte	0x04, 0x17
        /*007a*/ 	.short	(.L_31479 - .L_31478)
.L_31478:
        /*007c*/ 	.word	0x00000000
        /*0080*/ 	.short	0x000e
        /*0082*/ 	.short	0x0060
        /*0084*/ 	.byte	0x00, 0xf0, 0x11, 0x00


	//----- nvinfo : EIATTR_KPARAM_INFO
	.align		4
.L_31479:
        /*0088*/ 	.byte	0x04, 0x17
        /*008a*/ 	.short	(.L_31481 - .L_31480)
.L_31480:
        /*008c*/ 	.word	0x00000000
        /*0090*/ 	.short	0x000d
        /*0092*/ 	.short	0x005c
        /*0094*/ 	.byte	0x00, 0xf0, 0x11, 0x00


	//----- nvinfo : EIATTR_KPARAM_INFO
	.align		4
.L_31481:
        /*0098*/ 	.byte	0x04, 0x17
        /*009a*/ 	.short	(.L_31483 - .L_31482)
.L_31482:
        /*009c*/ 	.word	0x00000000
        /*00a0*/ 	.short	0x000c
        /*00a2*/ 	.short	0x0058
        /*00a4*/ 	.byte	0x00, 0xf0, 0x11, 0x00


	//----- nvinfo : EIATTR_KPARAM_INFO
	.align		4
.L_31483:
        /*00a8*/ 	.byte	0x04, 0x17
        /*00aa*/ 	.short	(.L_31485 - .L_31484)
.L_31484:
        /*00ac*/ 	.word	0x00000000
        /*00b0*/ 	.short	0x000b
        /*00b2*/ 	.short	0x0050
        /*00b4*/ 	.byte	0x00, 0xf0, 0x21, 0x00


	//----- nvinfo : EIATTR_KPARAM_INFO
	.align		4
.L_31485:
        /*00b8*/ 	.byte	0x04, 0x17
        /*00ba*/ 	.short	(.L_31487 - .L_31486)
.L_31486:
        /*00bc*/ 	.word	0x00000000
        /*00c0*/ 	.short	0x000a
        /*00c2*/ 	.short	0x0048
        /*00c4*/ 	.byte	0x00, 0xf0, 0x11, 0x00


	//----- nvinfo : EIATTR_KPARAM_INFO
	.align		4
.L_31487:
        /*00c8*/ 	.byte	0x04, 0x17
        /*00ca*/ 	.short	(.L_31489 - .L_31488)
.L_31488:
        /*00cc*/ 	.word	0x00000000
        /*00d0*/ 	.short	0x0009
        /*00d2*/ 	.short	0x0040
        /*00d4*/ 	.byte	0x00, 0xf0, 0x21, 0x00


	//----- nvinfo : EIATTR_KPARAM_INFO
	.align		4
.L_31489:
        /*00d8*/ 	.byte	0x04, 0x17
        /*00da*/ 	.short	(.L_31491 - .L_31490)
.L_31490:
        /*00dc*/ 	.word	0x00000000
        /*00e0*/ 	.short	0x0008
        /*00e2*/ 	.short	0x0038
        /*00e4*/ 	.byte	0x00, 0xf0, 0x21, 0x00


	//----- nvinfo : EIATTR_KPARAM_INFO
	.align		4
.L_31491:
        /*00e8*/ 	.byte	0x04, 0x17
        /*00ea*/ 	.short	(.L_31493 - .L_31492)
.L_31492:
        /*00ec*/ 	.word	0x00000000
        /*00f0*/ 	.short	0x0007
        /*00f2*/ 	.short	0x0034
        /*00f4*/ 	.byte	0x00, 0xf0, 0x11, 0x00


	//----- nvinfo : EIATTR_KPARAM_INFO
	.align		4
.L_31493:
        /*00f8*/ 	.byte	0x04, 0x17
        /*00fa*/ 	.short	(.L_31495 - .L_31494)
.L_31494:
        /*00fc*/ 	.word	0x00000000
        /*0100*/ 	.short	0x0006
        /*0102*/ 	.short	0x0030
        /*0104*/ 	.byte	0x00, 0xf0, 0x11, 0x00


	//----- nvinfo : EIATTR_KPARAM_INFO
	.align		4
.L_31495:
        /*0108*/ 	.byte	0x04, 0x17
        /*010a*/ 	.short	(.L_31497 - .L_31496)
.L_31496:
        /*010c*/ 	.word	0x00000000
        /*0110*/ 	.short	0x0005
        /*0112*/ 	.short	0x0028
        /*0114*/ 	.byte	0x00, 0xf0, 0x21, 0x00


	//----- nvinfo : EIATTR_KPARAM_INFO
	.align		4
.L_31497:
        /*0118*/ 	.byte	0x04, 0x17
        /*011a*/ 	.short	(.L_31499 - .L_31498)
.L_31498:
        /*011c*/ 	.word	0x00000000
        /*0120*/ 	.short	0x0004
        /*0122*/ 	.short	0x0020
        /*0124*/ 	.byte	0x00, 0xf0, 0x21, 0x00


	//----- nvinfo : EIATTR_KPARAM_INFO
	.align		4
.L_31499:
        /*0128*/ 	.byte	0x04, 0x17
        /*012a*/ 	.short	(.L_31501 - .L_31500)
.L_31500:
        /*012c*/ 	.word	0x00000000
        /*0130*/ 	.short	0x0003
        /*0132*/ 	.short	0x0018
        /*0134*/ 	.byte	0x00, 0xf0, 0x21, 0x00


	//----- nvinfo : EIATTR_KPARAM_INFO
	.align		4
.L_31501:
        /*0138*/ 	.byte	0x04, 0x17
        /*013a*/ 	.short	(.L_31503 - .L_31502)
.L_31502:
        /*013c*/ 	.word	0x00000000
        /*0140*/ 	.short	0x0002
        /*0142*/ 	.short	0x0010
        /*0144*/ 	.byte	0x00, 0xf0, 0x21, 0x00


	//----- nvinfo : EIATTR_KPARAM_INFO
	.align		4
.L_31503:
        /*0148*/ 	.byte	0x04, 0x17
        /*014a*/ 	.short	(.L_31505 - .L_31504)
.L_31504:
        /*014c*/ 	.word	0x00000000
        /*0150*/ 	.short	0x0001
        /*0152*/ 	.short	0x0008
        /*0154*/ 	.byte	0x00, 0xf0, 0x21, 0x00


	//----- nvinfo : EIATTR_KPARAM_INFO
	.align		4
.L_31505:
        /*0158*/ 	.byte	0x04, 0x17
        /*015a*/ 	.short	(.L_31507 - .L_31506)
.L_31506:
        /*015c*/ 	.word	0x00000000
        /*0160*/ 	.short	0x0000
        /*0162*/ 	.short	0x0000
        /*0164*/ 	.byte	0x00, 0xf0, 0x21, 0x00


	//----- nvinfo : EIATTR_SPARSE_MMA_MASK
	.align		4
.L_31507:
        /*0168*/ 	.byte	0x03, 0x50
        /*016a*/ 	.short	0x0000


	//----- nvinfo : EIATTR_MAXREG_COUNT
	.align		4
        /*016c*/ 	.byte	0x03, 0x1b
        /*016e*/ 	.short	0x00ff


	//----- nvinfo : EIATTR_NUM_BARRIERS
	.align		4
        /*0170*/ 	.byte	0x02, 0x4c
        /*0172*/ 	.byte	0x01
	.zero		1


	//----- nvinfo : EIATTR_MERCURY_ISA_VERSION
	.align		4
        /*0174*/ 	.byte	0x03, 0x5f
        /*0176*/ 	.short	0x0101


	//----- nvinfo : EIATTR_COOP_GROUP_MASK_REGIDS
	.align		4
        /*0178*/ 	.byte	0x04, 0x29
        /*017a*/ 	.short	(.L_31509 - .L_31508)


	//   ....[0]....
.L_31508:
        /*017c*/ 	.word	0xffffffff


	//   ....[1]....
        /*0180*/ 	.word	0xffffffff


	//   ....[2]....
        /*0184*/ 	.word	0xffffffff


	//   ....[3]....
        /*0188*/ 	.word	0xffffffff


	//   ....[4]....
        /*018c*/ 	.word	0xffffffff


	//   ....[5]....
        /*0190*/ 	.word	0xffffffff


	//   ....[6]....
        /*0194*/ 	.word	0xffffffff


	//   ....[7]....
        /*0198*/ 	.word	0xffffffff


	//   ....[8]....
        /*019c*/ 	.word	0xffffffff


	//   ....[9]....
        /*01a0*/ 	.word	0xffffffff


	//   ....[10]....
        /*01a4*/ 	.word	0xffffffff


	//   ....[11]....
        /*01a8*/ 	.word	0xffffffff


	//   ....[12]....
        /*01ac*/ 	.word	0xffffffff


	//   ....[13]....
        /*01b0*/ 	.word	0xffffffff


	//   ....[14]....
        /*01b4*/ 	.word	0xffffffff


	//   ....[15]....
        /*01b8*/ 	.word	0xffffffff


	//   ....[16]....
        /*01bc*/ 	.word	0xffffffff


	//   ....[17]....
        /*01c0*/ 	.word	0xffffffff


	//   ....[18]....
        /*01c4*/ 	.word	0xffffffff


	//   ....[19]....
        /*01c8*/ 	.word	0xffffffff


	//   ....[20]....
        /*01cc*/ 	.word	0xffffffff


	//   ....[21]....
        /*01d0*/ 	.word	0xffffffff


	//   ....[22]....
        /*01d4*/ 	.word	0xffffffff


	//   ....[23]....
        /*01d8*/ 	.word	0xffffffff


	//   ....[24]....
        /*01dc*/ 	.word	0xffffffff


	//   ....[25]....
        /*01e0*/ 	.word	0x05000010


	//   ....[26]....
        /*01e4*/ 	.word	0x05000010


	//   ....[27]....
        /*01e8*/ 	.word	0x05000010


	//   ....[28]....
        /*01ec*/ 	.word	0x05000010


	//   ....[29]....
        /*01f0*/ 	.word	0x05000010


	//   ....[30]....
        /*01f4*/ 	.word	0x05000010


	//----- nvinfo : EIATTR_COOP_GROUP_INSTR_OFFSETS
	.align		4
.L_31509:
        /*01f8*/ 	.byte	0x04, 0x28
        /*01fa*/ 	.short	(.L_31511 - .L_31510)


	//   ....[0]....
.L_31510:
        /*01fc*/ 	.word	0x00001690


	//   ....[1]....
        /*0200*/ 	.word	0x00001df0


	//   ....[2]....
        /*0204*/ 	.word	0x00002000


	//   ....[3]....
        /*0208*/ 	.word	0x00002020


	//   ....[4]....
        /*020c*/ 	.word	0x00002040


	//   ....[5]....
        /*0210*/ 	.word	0x00002060


	//   ....[6]....
        /*0214*/ 	.word	0x000021b0


	//   ....[7]....
        /*0218*/ 	.word	0x000021d0


	//   ....[8]....
        /*021c*/ 	.word	0x00002200


	//   ....[9]....
        /*0220*/ 	.word	0x000030c0


	//   ....[10]....
        /*0224*/ 	.word	0x00003140


	//   ....[11]....
        /*0228*/ 	.word	0x00003180


	//   ....[12]....
        /*022c*/ 	.word	0x000031d0


	//   ....[13]....
        /*0230*/ 	.word	0x00003230


	//   ....[14]....
        /*0234*/ 	.word	0x00003280


	//   ....[15]....
        /*0238*/ 	.word	0x000032a0


	//   ....[16]....
        /*023c*/ 	.word	0x000032c0


	//   ....[17]....
        /*0240*/ 	.word	0x000046e0


	//   ....[18]....
        /*0244*/ 	.word	0x00004720


	//   ....[19]....
        /*0248*/ 	.word	0x00004760


	//   ....[20]....
        /*024c*/ 	.word	0x000047a0


	//   ....[21]....
        /*0250*/ 	.word	0x00004830


	//   ....[22]....
        /*0254*/ 	.word	0x00004860


	//   ....[23]....
        /*0258*/ 	.word	0x00004880


	//   ....[24]....
        /*025c*/ 	.word	0x00004890


	//   ....[25]....
        /*0260*/ 	.word	0x00004e10


	//   ....[26]....
        /*0264*/ 	.word	0x00004ea0


	//   ....[27]....
        /*0268*/ 	.word	0x00004f40


	//   ....[28]....
        /*026c*/ 	.word	0x00004fc0


	//   ....[29]....
        /*0270*/ 	.word	0x00005020


	//   ....[30]....
        /*0274*/ 	.word	0x00005080


	//----- nvinfo : EIATTR_EXIT_INSTR_OFFSETS
	.align		4
.L_31511:
        /*0278*/ 	.byte	0x04, 0x1c
        /*027a*/ 	.short	(.L_31513 - .L_31512)


	//   ....[0]....
.L_31512:
        /*027c*/ 	.word	0x00000090


	//   ....[1]....
        /*0280*/ 	.word	0x00004b10


	//   ....[2]....
        /*0284*/ 	.word	0x00004c20


	//   ....[3]....
        /*0288*/ 	.word	0x00004db0


	//----- nvinfo : EIATTR_CRS_STACK_SIZE
	.align		4
.L_31513:
        /*028c*/ 	.byte	0x04, 0x1e
        /*028e*/ 	.short	(.L_31515 - .L_31514)
.L_31514:
        /*0290*/ 	.word	0x00000000


	//----- nvinfo : EIATTR_CBANK_PARAM_SIZE
	.align		4
.L_31515:
        /*0294*/ 	.byte	0x03, 0x19
        /*0296*/ 	.short	0x008c


	//----- nvinfo : EIATTR_PARAM_CBANK
	.align		4
        /*0298*/ 	.byte	0x04, 0x0a
        /*029a*/ 	.short	(.L_31517 - .L_31516)
	.align		4
.L_31516:
        /*029c*/ 	.word	index@(.nv.constant0._ZN4vllm25paged_attention_v2_kernelIffLi32ELi16ELi128ELNS_18Fp8KVCacheDataTypeE0ELb0ELi512EEEvPfS2_PT_PKS3_PKT0_S9_ifPKiSB_iPKfiiiSD_SD_iiiii)
        /*02a0*/ 	.short	0x0210
        /*02a2*/ 	.short	0x008c


	//----- nvinfo : EIATTR_SW_WAR
	.align		4
.L_31517:
        /*02a4*/ 	.byte	0x04, 0x36
        /*02a6*/ 	.short	(.L_31519 - .L_31518)
.L_31518:
        /*02a8*/ 	.word	0x00000008
.L_31519:


//--------------------- .nv.info._ZN4vllm25paged_attention_v2_kernelIffLi256ELi16ELi128ELNS_18Fp8KVCacheDataTypeE0ELb1ELi512EEEvPfS2_PT_PKS3_PKT0_S9_ifPKiSB_iPKfiiiSD_SD_iiiii --------------------------
	.section	.nv.info._ZN4vllm25paged_attention_v2_kernelIffLi256ELi16ELi128ELNS_18Fp8KVCacheDataTypeE0ELb1ELi512EEEvPfS2_PT_PKS3_PKT0_S9_ifPKiSB_iPKfiiiSD_SD_iiiii,"",@"SHT_CUDA_INFO"
	.sectionflags	@""
	.align	4


	//----- nvinfo : EIATTR_CUDA_API_VERSION
	.align		4
        /*0000*/ 	.byte	0x04, 0x37
        /*0002*/ 	.short	(.L_31521 - .L_31520)
.L_31520:
        /*0004*/ 	.word	0x00000082


	//----- nvinfo : EIATTR_KPARAM_INFO
	.align		4
.L_31521:
        /*0008*/ 	.byte	0x04, 0x17
        /*000a*/ 	.short	(.L_31523 - .L_31522)
.L_31522:
        /*000c*/ 	.word	0x00000000
        /*0010*/ 	.short	0x0015
        /*0012*/ 	.short	0x0088
        /*0014*/ 	.byte	0x00, 0xf0, 0x11, 0x00


	//----- nvinfo : EIATTR_KPARAM_INFO
	.align		4
.L_31523:
        /*0018*/ 	.byte	0x04, 0x17
        /*001a*/ 	.short	(.L_31525 - .L_31524)
.L_31524:
        /*001c*/ 	.word	0x00000000
        /*0020*/ 	.short	0x0014
        /*0022*/ 	.short	0x0084
        /*0024*/ 	.byte	0x00, 0xf0, 0x11, 0x00


	//----- nvinfo : EIATTR_KPARAM_INFO
	.align		4
.L_31525:
        /*0028*/ 	.byte	0x04, 0x17
        /*002a*/ 	.short	(.L_31527 - .L_31526)
.L_31526:
        /*002c*/ 	.word	0x00000000
        /*0030*/ 	.short	0x0013
        /*0032*/ 	.short	0x0080
        /*0034*/ 	.byte	0x00, 0xf0, 0x11, 0x00


	//----- nvinfo : EIATTR_KPARAM_INFO
	.align		4
.L_31527:
        /*0038*/ 	.byte	0x04, 0x17
        /*003a*/ 	.short	(.L_31529 - .L_31528)
.L_31528:
        /*003c*/ 	.word	0x00000000
        /*0040*/ 	.short	0x0012
        /*0042*/ 	.short	0x007c
        /*0044*/ 	.byte	0x00, 0xf0, 0x11, 0x00


	//----- nvinfo : EIATTR_KPARAM_INFO
	.align		4
.L_31529:
        /*0048*/ 	.byte	0x04, 0x17
        /*004a*/ 	.short	(.L_31531 - .L_31530)
.L_31530:
        /*004c*/ 	.word	0x00000000
        /*0050*/ 	.short	0x0011
        /*0052*/ 	.short	0x0078
        /*0054*/ 	.byte	0x00, 0xf0, 0x11, 0x00


	//----- nvinfo : EIATTR_KPARAM_INFO
	.align		4
.L_31531:
        /*0058*/ 	.byte	0x04, 0x17
        /*005a*/ 	.short	(.L_31533 - .L_31532)
.L_31532:
        /*005c*/ 	.word	0x00000000
        /*0060*/ 	.short	0x0010
        /*0062*/ 	.short	0x0070
        /*0064*/ 	.byte	0x00, 0xf0, 0x21, 0x00


	//----- nvinfo : EIATTR_KPARAM_INFO
	.align		4
.L_31533:
        /*0068*/ 	.byte	0x04, 0x17
        /*006a*/ 	.short	(.L_31535 - .L_31534)
.L_31534:
        /*006c*/ 	.word	0x00000000
        /*0070*/ 	.short	0x000f
        /*0072*/ 	.short	0x0068
        /*0074*/ 	.byte	0x00, 0xf0, 0x21, 0x00


	//----- nvinfo : EIATTR_KPARAM_INFO
	.align		4
.L_31535:
        /*0078*/ 	.byte	0x04, 0x17
        /*007a*/ 	.short	(.L_31537 - .L_31536)
.L_31536:
        /*007c*/ 	.word	0x00000000
        /*0080*/ 	.short	0x000e
        /*0082*/ 	.short	0x0060
        /*0084*/ 	.byte	0x00, 0xf0, 0x11, 0x00


	//----- nvinfo : EIATTR_KPARAM_INFO
	.align		4
.L_31537:
        /*0088*/ 	.byte	0x04, 0x17
        /*008a*/ 	.short	(.L_31539 - .L_31538)
.L_31538:
        /*008c*/ 	.word	0x00000000
        /*0090*/ 	.short	0x000d
        /*0092*/ 	.short	0x005c
        /*0094*/ 	.byte	0x00, 0xf0, 0x11, 0x00


	//----- nvinfo : EIATTR_KPARAM_INFO
	.align		4
.L_31539:
        /*0098*/ 	.byte	0x04, 0x17
        /*009a*/ 	.short	(.L_31541 - .L_31540)
.L_31540:
        /*009c*/ 	.word	0x00000000
        /*00a0*/ 	.short	0x000c
        /*00a2*/ 	.short	0x0058
        /*00a4*/ 	.byte	0x00, 0xf0, 0x11, 0x00


	//----- nvinfo : EIATTR_KPARAM_INFO
	.align		4
.L_31541:
        /*00a8*/ 	.byte	0x04, 0x17
        /*00aa*/ 	.short	(.L_31543 - .L_31542)
.L_31542:
        /*00ac*/ 	.word	0x00000000
        /*00b0*/ 	.short	0x000b
        /*00b2*/ 	.short	0x0050
        /*00b4*/ 	.byte	0x00, 0xf0, 0x21, 0x00


	//----- nvinfo : EIATTR_KPARAM_INFO
	.align		4
.L_31543:
        /*00b8*/ 	.byte	0x04, 0x17
        /*00ba*/ 	.short	(.L_31545 - .L_31544)
.L_31544:
        /*00bc*/ 	.word	0x00000000
        /*00c0*/ 	.short	0x000a
        /*00c2*/ 	.short	0x0048
        /*00c4*/ 	.byte	0x00, 0xf0, 0x11, 0x00


	//----- nvinfo : EIATTR_KPARAM_INFO
	.align		4
.L_31545:
        /*00c8*/ 	.byte	0x04, 0x17
        /*00ca*/ 	.short	(.L_31547 - .L_31546)
.L_31546:
        /*00cc*/ 	.word	0x00000000
        /*00d0*/ 	.short	0x0009
        /*00d2*/ 	.short	0x0040
        /*00d4*/ 	.byte	0x00, 0xf0, 0x21, 0x00


	//----- nvinfo : EIATTR_KPARAM_INFO
	.align		4
.L_31547:
        /*00d8*/ 	.byte	0x04, 0x17
        /*00da*/ 	.short	(.L_31549 - .L_31548)
.L_31548:
        /*00dc*/ 	.word	0x00000000
        /*00e0*/ 	.short	0x0008
        /*00e2*/ 	.short	0x0038
        /*00e4*/ 	.byte	0x00, 0xf0, 0x21, 0x00


	//----- nvinfo : EIATTR_KPARAM_INFO
	.align		4
.L_31549:
        /*00e8*/ 	.byte	0x04, 0x17
        /*00ea*/ 	.short	(.L_31551 - .L_31550)
.L_31550:
        /*00ec*/ 	.word	0x00000000
        /*00f0*/ 	.short	0x0007
        /*00f2*/ 	.short	0x0034
        /*00f4*/ 	.byte	0x00, 0xf0, 0x11, 0x00


	//----- nvinfo : EIATTR_KPARAM_INFO
	.align		4
.L_31551:
        /*00f8*/ 	.byte	0x04, 0x17
        /*00fa*/ 	.short	(.L_31553 - .L_31552)
.L_31552:
        /*00fc*/ 	.word	0x00000000
        /*0100*/ 	.short	0x0006
        /*0102*/ 	.short	0x0030
        /*0104*/ 	.byte	0x00, 0xf0, 0x11, 0x00


	//----- nvinfo : EIATTR_KPARAM_INFO
	.align		4
.L_31553:
        /*0108*/ 	.byte	0x04, 0x17
        /*010a*/ 	.short	(.L_31555 - .L_31554)
.L_31554:
        /*010c*/ 	.word	0x00000000
        /*0110*/ 	.short	0x0005
        /*0112*/ 	.short	0x0028
        /*0114*/ 	.byte	0x00, 0xf0, 0x21, 0x00


	//----- nvinfo : EIATTR_KPARAM_INFO
	.align		4
.L_31555:
        /*0118*/ 	.byte	0x04, 0x17
        /*011a*/ 	.short	(.L_31557 - .L_31556)
.L_31556:
        /*011c*/ 	.word	0x00000000
        /*0120*/ 	.short	0x0004
        /*0122*/ 	.short	0x0020
        /*0124*/ 	.byte	0x00, 0xf0, 0x21, 0x00


	//----- nvinfo : EIATTR_KPARAM_INFO
	.align		4
.L_31557:
        /*0128*/ 	.byte	0x04, 0x17
        /*012a*/ 	.short	(.L_31559 - .L_31558)
.L_31558:
        /*012c*/ 	.word	0x00000000
        /*0130*/ 	.short	0x0003
        /*0132*/ 	.short	0x0018
        /*0134*/ 	.byte	0x00, 0xf0, 0x21, 0x00


	//----- nvinfo : EIATTR_KPARAM_INFO
	.align		4
.L_31559:
        /*0138*/ 	.byte	0x04, 0x17
        /*013a*/ 	.short	(.L_31561 - .L_31560)
.L_31560:
        /*013c*/ 	.word	0x00000000
        /*0140*/ 	.short	0x0002
        /*0142*/ 	.short	0x0010
        /*0144*/ 	.byte	0x00, 0xf0, 0x21, 0x00


	//----- nvinfo : EIATTR_KPARAM_INFO
	.align		4
.L_31561:
        /*0148*/ 	.byte	0x04, 0x17
        /*014a*/ 	.short	(.L_31563 - .L_31562)
.L_31562:
        /*014c*/ 	.word	0x00000000
        /*0150*/ 	.short	0x0001
        /*0152*/ 	.short	0x0008
        /*0154*/ 	.byte	0x00, 0xf0, 0x21, 0x00


	//----- nvinfo : EIATTR_KPARAM_INFO
	.align		4
.L_31563:
        /*0158*/ 	.byte	0x04, 0x17
        /*015a*/ 	.short	(.L_31565 - .L_31564)
.L_31564:
        /*015c*/ 	.word	0x00000000
        /*0160*/ 	.short	0x0000
        /*0162*/ 	.short	0x0000
        /*0164*/ 	.byte	0x00, 0xf0, 0x21, 0x00


	//----- nvinfo : EIATTR_SPARSE_MMA_MASK
	.align		4
.L_31565:
        /*0168*/ 	.byte	0x03, 0x50
        /*016a*/ 	.short	0x0000


	//----- nvinfo : EIATTR_MAXREG_COUNT
	.align		4
        /*016c*/ 	.byte	0x03, 0x1b
        /*016e*/ 	.short	0x00ff


	//----- nvinfo : EIATTR_NUM_BARRIERS
	.align		4
        /*0170*/ 	.byte	0x02, 0x4c
        /*0172*/ 	.byte	0x01
	.zero		1


	//----- nvinfo : EIATTR_MERCURY_ISA_VERSION
	.align		4
        /*0174*/ 	.byte	0x03, 0x5f
        /*0176*/ 	.short	0x0101


	//----- nvinfo : EIATTR_COOP_GROUP_MASK_REGIDS
	.align		4
        /*0178*/ 	.byte	0x04, 0x29
        /*017a*/ 	.short	(.L_31567 - .L_31566)


	//   ....[0]....
.L_31566:
        /*017c*/ 	.word	0xffffffff


	//   ....[1]....
        /*0180*/ 	.word	0xffffffff


	//   ....[2]....
        /*0184*/ 	.word	0xffffffff


	//   ....[3]....
        /*0188*/ 	.word	0xffffffff


	//   ....[4]....
        /*018c*/ 	.word	0xffffffff


	//   ....[5]....
        /*0190*/ 	.word	0xffffffff


	//   ....[6]....
        /*0194*/ 	.word	0xffffffff


	//   ....[7]....
        /*0198*/ 	.word	0xffffffff


	//   ....[8]....
        /*019c*/ 	.word	0xffffffff


	//   ....[9]....
        /*01a0*/ 	.word	0xffffffff


	//   ....[10]....
        /*01a4*/ 	.word	0xffffffff


	//   ....[11]....
        /*01a8*/ 	.word	0xffffffff


	//   ....[12]....
        /*01ac*/ 	.word	0xffffffff


	//   ....[13]....
        /*01b0*/ 	.word	0xffffffff


	//   ....[14]....
        /*01b4*/ 	.word	0xffffffff


	//   ....[15]....
        /*01b8*/ 	.word	0xffffffff


	//   ....[16]....
        /*01bc*/ 	.word	0xffffffff


	//   ....[17]....
        /*01c0*/ 	.word	0xffffffff


	//   ....[18]....
        /*01c4*/ 	.word	0xffffffff


	//   ....[19]....
        /*01c8*/ 	.word	0xffffffff


	//   ....[20]....
        /*01cc*/ 	.word	0xffffffff


	//   ....[21]....
        /*01d0*/ 	.word	0xffffffff


	//   ....[22]....
        /*01d4*/ 	.word	0xffffffff


	//   ....[23]....
        /*01d8*/ 	.word	0xffffffff


	//   ....[24]....
        /*01dc*/ 	.word	0xffffffff


	//   ....[25]....
        /*01e0*/ 	.word	0xffffffff


	//   ....[26]....
        /*01e4*/ 	.word	0xffffffff


	//   ....[27]....
        /*01e8*/ 	.word	0xffffffff


	//   ....[28]....
        /*01ec*/ 	.word	0xffffffff


	//   ....[29]....
        /*01f0*/ 	.word	0xffffffff


	//   ....[30]....
        /*01f4*/ 	.word	0xffffffff


	//   ....[31]....
        /*01f8*/ 	.word	0xffffffff


	//   ....[32]....
        /*01fc*/ 	.word	0xffffffff


	//   ....[33]....
        /*0200*/ 	.word	0xffffffff


	//   ....[34]....
        /*0204*/ 	.word	0xffffffff


	//   ....[35]....
        /*0208*/ 	.word	0xffffffff


	//   ....[36]....
        /*020c*/ 	.word	0xffffffff


	//   ....[37]....
        /*0210*/ 	.word	0xffffffff


	//   ....[38]....
        /*0214*/ 	.word	0xffffffff


	//   ....[39]....
        /*0218*/ 	.word	0xffffffff


	//   ....[40]....
        /*021c*/ 	.word	0xffffffff


	//   ....[41]....
        /*0220*/ 	.word	0xffffffff


	//   ....[42]....
        /*0224*/ 	.word	0xffffffff


	//   ....[43]....
        /*0228*/ 	.word	0xffffffff


	//   ....[44]....
        /*022c*/ 	.word	0xffffffff


	//   ....[45]....
        /*0230*/ 	.word	0xffffffff


	//   ....[46]....
        /*0234*/ 	.word	0xffffffff


	//   ....[47]....
        /*0238*/ 	.word	0xffffffff


	//   ....[48]....
        /*023c*/ 	.word	0xffffffff


	//   ....[49]....
        /*0240*/ 	.word	0xffffffff


	//   ....[50]....
        /*0244*/ 	.word	0xffffffff


	//   ....[51]....
        /*0248*/ 	.word	0xffffffff


	//   ....[52]....
        /*024c*/ 	.word	0xffffffff


	//   ....[53]....
        /*0250*/ 	.word	0xffffffff


	//   ....[54]....
        /*0254*/ 	.word	0xffffffff


	//   ....[55]....
        /*0258*/ 	.word	0xffffffff


	//   ....[56]....
        /*025c*/ 	.word	0xffffffff


	//   ....[57]....
        /*0260*/ 	.word	0xffffffff


	//   ....[58]....
        /*0264*/ 	.word	0xffffffff


	//   ....[59]....
        /*0268*/ 	.word	0xffffffff


	//   ....[60]....
        /*026c*/ 	.word	0xffffffff


	//   ....[61]....
        /*0270*/ 	.word	0xffffffff


	//   ....[62]....
        /*0274*/ 	.word	0xffffffff


	//   ....[63]....
        /*0278*/ 	.word	0xffffffff


	//   ....[64]....
        /*027c*/ 	.word	0xffffffff


	//   ....[65]....
        /*0280*/ 	.word	0xffffffff


	//   ....[66]....
        /*0284*/ 	.word	0xffffffff


	//   ....[67]....
        /*0288*/ 	.word	0xffffffff


	//   ....[68]....
        /*028c*/ 	.word	0xffffffff


	//   ....[69]....
        /*0290*/ 	.word	0xffffffff


	//   ....[70]....
        /*0294*/ 	.word	0xffffffff


	//   ....[71]....
        /*0298*/ 	.word	0xffffffff


	//   ....[72]....
        /*029c*/ 	.word	0xffffffff


	//   ....[73]....
        /*02a0*/ 	.word	0xffffffff


	//   ....[74]....
        /*02a4*/ 	.word	0xffffffff


	//   ....[75]....
        /*02a8*/ 	.word	0xffffffff


	//   ....[76]....
        /*02ac*/ 	.word	0xffffffff


	//   ....[77]....
        /*02b0*/ 	.word	0xffffffff


	//   ....[78]....
        /*02b4*/ 	.word	0xffffffff


	//   ....[79]....
        /*02b8*/ 	.word	0xffffffff


	//   ....[80]....
        /*02bc*/ 	.word	0xffffffff


	//   ....[81]....
        /*02c0*/ 	.word	0x05000028


	//   ....[82]....
        /*02c4*/ 	.word	0x05000028


	//   ....[83]....
        /*02c8*/ 	.word	0x05000028


	//   ....[84]....
        /*02cc*/ 	.word	0x05000028


	//   ....[85]....
        /*02d0*/ 	.word	0x05000028


	//   ....[86]....
        /*02d4*/ 	.word	0x05000028


	//----- nvinfo : EIATTR_COOP_GROUP_INSTR_OFFSETS
	.align		4
.L_31567:
        /*02d8*/ 	.byte	0x04, 0x28
        /*02da*/ 	.short	(.L_31569 - .L_31568)


	//   ....[0]....
.L_31568:
        /*02dc*/ 	.word	0x00005db0


	//   ....[1]....
        /*02e0*/ 	.word	0x00008910


	//   ....[2]....
        /*02e4*/ 	.word	0x00008c30


	//   ....[3]....
        /*02e8*/ 	.word	0x00008c50


	//   ....[4]....
        /*02ec*/ 	.word	0x00008c70


	//   ....[5]....
        /*02f0*/ 	.word	0x00008c90


	//   ....[6]....
        /*02f4*/ 	.word	0x00008e30


	//   ....[7]....
        /*02f8*/ 	.word	0x00008e70


	//   ....[8]....
        /*02fc*/ 	.word	0x00008ea0


	//   ....[9]....
        /*0300*/ 	.word	0x00009d60


	//   ....[10]....
        /*0304*/ 	.word	0x00009de0


	//   ....[11]....
        /*0308*/ 	.word	0x00009e20


	//   ....[12]....
        /*030c*/ 	.word	0x00009e80


	//   ....[13]....
        /*0310*/ 	.word	0x00009ed0


	//   ....[14]....
        /*0314*/ 	.word	0x00009f20


	//   ....[15]....
        /*0318*/ 	.word	0x00009f40


	//   ....[16]....
        /*031c*/ 	.word	0x00009f60


	//   ....[17]....
        /*0320*/ 	.word	0x0000dda0


	//   ....[18]....
        /*0324*/ 	.word	0x0000dde0


	//   ....[19]....
        /*0328*/ 	.word	0x0000ddf0


	//   ....[20]....
        /*032c*/ 	.word	0x0000de00


	//   ....[21]....
        /*0330*/ 	.word	0x0000de10


	//   ....[22]....
        /*0334*/ 	.word	0x0000de20


	//   ....[23]....
        /*0338*/ 	.word	0x0000de40


	//   ....[24]....
        /*033c*/ 	.word	0x0000de60


	//   ....[25]....
        /*0340*/ 	.word	0x0000de80


	//   ....[26]....
        /*0344*/ 	.word	0x0000dea0


	//   ....[27]....
        /*0348*/ 	.word	0x0000dec0


	//   ....[28]....
        /*034c*/ 	.word	0x0000dee0


	//   ....[29]....
        /*0350*/ 	.word	0x0000def0


	//   ....[30]....
        /*0354*/ 	.word	0x0000df30


	//   ....[31]....
        /*0358*/ 	.word	0x0000df50


	//   ....[32]....
        /*035c*/ 	.word	0x0000df70


	//   ....[33]....
        /*0360*/ 	.word	0x0000df90


	//   ....[34]....
        /*0364*/ 	.word	0x0000dfb0


	//   ....[35]....
        /*0368*/ 	.word	0x0000dfd0


	//   ....[36]....
        /*036c*/ 	.word	0x0000dfe0


	//   ....[37]....
        /*0370*/ 	.word	0x0000e000


	//   ....[38]....
        /*0374*/ 	.word	0x0000e020


	//   ....[39]....
        /*0378*/ 	.word	0x0000e050


	//   ....[40]....
        /*037c*/ 	.word	0x0000e080


	//   ....[41]....
        /*0380*/ 	.word	0x0000e0a0


	//   ....[42]....
        /*0384*/ 	.word	0x0000e0c0


	//   ....[43]....
        /*0388*/ 	.word	0x0000e0e0


	//   ....[44]....
        /*038c*/ 	.word	0x0000e100


	//   ....[45]....
        /*0390*/ 	.word	0x0000e120


	//   ....[46]....
        /*0394*/ 	.word	0x0000e140


	//   ....[47]....
        /*0398*/ 	.word	0x0000e160


	//   ....[48]....
        /*039c*/ 	.word	0x0000e180


	//   ....[49]....
        /*03a0*/ 	.word	0x0000e1a0


	//   ....[50]....
        /*03a4*/ 	.word	0x0000e1c0


	//   ....[51]....
        /*03a8*/ 	.word	0x0000e1e0


	//   ....[52]....
        /*03ac*/ 	.word	0x0000e200


	//   ....[53]....
        /*03b0*/ 	.word	0x0000e220


	//   ....[54]....
        /*03b4*/ 	.word	0x0000e240


	//   ....[55]....
        /*03b8*/ 	.word	0x0000e260


	//   ....[56]....
        /*03bc*/ 	.word	0x0000e280


	//   ....[57]....
        /*03c0*/ 	.word	0x0000e2a0


	//   ....[58]....
        /*03c4*/ 	.word	0x0000e2d0


	//   ....[59]....
        /*03c8*/ 	.word	0x0000e2f0


	//   ....[60]....
        /*03cc*/ 	.word	0x0000e310


	//   ....[61]....
        /*03d0*/ 	.word	0x0000e330


	//   ....[62]....
        /*03d4*/ 	.word	0x0000e350


	//   ....[63]....
        /*03d8*/ 	.word	0x0000e370


	//   ....[64]....
        /*03dc*/ 	.word	0x0000e380


	//   ....[65]....
        /*03e0*/ 	.word	0x0000e3a0


	//   ....[66]....
        /*03e4*/ 	.word	0x0000e3b0


	//   ....[67]....
        /*03e8*/ 	.word	0x0000e3c0


	//   ....[68]....
        /*03ec*/ 	.word	0x0000e3e0


	//   ....[69]....
        /*03f0*/ 	.word	0x0000e410


	//   ....[70]....
        /*03f4*/ 	.word	0x0000e440


	//   ....[71]....
        /*03f8*/ 	.word	0x0000e460


	//   ....[72]....
        /*03fc*/ 	.word	0x0000e480


	//   ....[73]....
        /*0400*/ 	.word	0x0000e4a0


	//   ....[74]....
        /*0404*/ 	.word	0x0000e4c0


	//   ....[75]....
        /*0408*/ 	.word	0x0000e4e0


	//   ....[76]....
        /*040c*/ 	.word	0x0000e500


	//   ....[77]....
        /*0410*/ 	.word	0x0000e520


	//   ....[78]....
        /*0414*/ 	.word	0x0000e540


	//   ....[79]....
        /*0418*/ 	.word	0x0000e560


	//   ....[80]....
        /*041c*/ 	.word	0x0000e580


	//   ....[81]....
        /*0420*/ 	.word	0x00010320


	//   ....[82]....
        /*0424*/ 	.word	0x000103c0


	//   ....[83]....
        /*0428*/ 	.word	0x00010460


	//   ....[84]....
        /*042c*/ 	.word	0x00010500


	//   ....[85]....
        /*0430*/ 	.word	0x00010570


	//   ....[86]....
        /*0434*/ 	.word	0x000105e0


	//----- nvinfo : EIATTR_EXIT_INSTR_OFFSETS
	.align		4
.L_31569:
        /*0438*/ 	.byte	0x04, 0x1c
        /*043a*/ 	.short	(.L_31571 - .L_31570)


	//   ....[0]....
.L_31570:
        /*043c*/ 	.word	0x000000d0


	//   ....[1]....
        /*0440*/ 	.word	0x0000f570


	//   ....[2]....
        /*0444*/ 	.word	0x0000f580


	//   ....[3]....
        /*0448*/ 	.word	0x000102b0


	//----- nvinfo : EIATTR_CRS_STACK_SIZE
	.align		4
.L_31571:
        /*044c*/ 	.byte	0x04, 0x1e
        /*044e*/ 	.short	(.L_31573 - .L_31572)
.L_31572:
        /*0450*/ 	.word	0x00000000


	//----- nvinfo : EIATTR_CBANK_PARAM_SIZE
	.align		4
.L_31573:
        /*0454*/ 	.byte	0x03, 0x19
        /*0456*/ 	.short	0x008c


	//----- nvinfo : EIATTR_PARAM_CBANK
	.align		4
        /*0458*/ 	.byte	0x04, 0x0a
        /*045a*/ 	.short	(.L_31575 - .L_31574)
	.align		4
.L_31574:
        /*045c*/ 	.word	index@(.nv.constant0._ZN4vllm25paged_attention_v2_kernelIffLi256ELi16ELi128ELNS_18Fp8KVCacheDataTypeE0ELb1ELi512EEEvPfS2_PT_PKS3_PKT0_S9_ifPKiSB_iPKfiiiSD_SD_iiiii)
        /*0460*/ 	.short	0x0210
        /*0462*/ 	.short	0x008c


	//----- nvinfo : EIATTR_SW_WAR
	.align		4
.L_31575:
        /*0464*/ 	.byte	0x04, 0x36
        /*0466*/ 	.short	(.L_31577 - .L_31576)
.L_31576:
        /*0468*/ 	.word	0x00000008
.L_31577:


//--------------------- .nv.info._ZN4vllm25paged_attention_v2_kernelIffLi192ELi16ELi128ELNS_18Fp8KVCacheDataTypeE0ELb1ELi512EEEvPfS2_PT_PKS3_PKT0_S9_ifPKiSB_iPKfiiiSD_SD_iiiii --------------------------
	.section	.nv.info._ZN4vllm25paged_attention_v2_kernelIffLi192ELi16ELi128ELNS_18Fp8KVCacheDataTypeE0ELb1ELi512EEEvPfS2_PT_PKS3_PKT0_S9_ifPKiSB_iPKfiiiSD_SD_iiiii,"",@"SHT_CUDA_INFO"
	.sectionflags	@""
	.align	4


	//----- nvinfo : EIATTR_CUDA_API_VERSION
	.align		4
        /*0000*/ 	.byte	0x04, 0x37
        /*0002*/ 	.short	(.L_31579 - .L_31578)
.L_31578:
        /*0004*/ 	.word	0x00000082


	//----- nvinfo : EIATTR_KPARAM_INFO
	.align		4
.L_31579:
        /*0008*/ 	.byte	0x04, 0x17
        /*000a*/ 	.short	(.L_31581 - .L_31580)
.L_31580:
        /*000c*/ 	.word	0x00000000
        /*0010*/ 	.short	0x0015
        /*0012*/ 	.short	0x0088
        /*0014*/ 	.byte	0x00, 0xf0, 0x11, 0x00


	//----- nvinfo : EIATTR_KPARAM_INFO
	.align		4
.L_31581:
        /*0018*/ 	.byte	0x04, 0x17
        /*001a*/ 	.short	(.L_31583 - .L_31582)
.L_31582:
        /*001c*/ 	.word	0x00000000
        /*0020*/ 	.short	0x0014
        /*0022*/ 	.short	0x0084
        /*0024*/ 	.byte	0x00, 0xf0, 0x11, 0x00


	//----- nvinfo : EIATTR_KPARAM_INFO
	.align		4
.L_31583:
        /*0028*/ 	.byte	0x04, 0x17
        /*002a*/ 	.short	(.L_31585 - .L_31584)
.L_31584:
        /*002c*/ 	.word	0x00000000
        /*0030*/ 	.short	0x0013
        /*0032*/ 	.short	0x0080
        /*0034*/ 	.byte	0x00, 0xf0, 0x11, 0x00


	//----- nvinfo : EIATTR_KPARAM_INFO
	.align		4
.L_31585:
        /*0038*/ 	.byte	0x04, 0x17
        /*003a*/ 	.short	(.L_31587 - .L_31586)
.L_31586:
        /*003c*/ 	.word	0x00000000
        /*0040*/ 	.short	0x0012
        /*0042*/ 	.short	0x007c
        /*0044*/ 	.byte	0x00, 0xf0, 0x11, 0x00


	//----- nvinfo : EIATTR_KPARAM_INFO
	.align		4
.L_31587:
        /*0048*/ 	.byte	0x04, 0x17
        /*004a*/ 	.short	(.L_31589 - .L_31588)
.L_31588:
        /*004c*/ 	.word	0x00000000
        /*0050*/ 	.short	0x0011
        /*0052*/ 	.short	0x0078
        /*0054*/ 	.byte	0x00, 0xf0, 0x11, 0x00


	//----- nvinfo : EIATTR_KPARAM_INFO
	.align		4
.L_31589:
        /*0058*/ 	.byte	0x04, 0x17
        /*005a*/ 	.short	(.L_31591 - .L_31590)
.L_31590:
        /*005c*/ 	.word	0x00000000
        /*0060*/ 	.short	0x0010
        /*0062*/ 	.short	0x0070
        /*0064*/ 	.byte	0x00, 0xf0, 0x21, 0x00


	//----- nvinfo : EIATTR_KPARAM_INFO
	.align		4
.L_31591:
        /*0068*/ 	.byte	0x04, 0x17
        /*006a*/ 	.short	(.L_31593 - .L_31592)
.L_31592:
        /*006c*/ 	.word	0x00000000
        /*0070*/ 	.short	0x000f
        /*0072*/ 	.short	0x0068
        /*0074*/ 	.byte	0x00, 0xf0, 0x21, 0x00


	//----- nvinfo : EIATTR_KPARAM_INFO
	.align		4
.L_31593:
        /*0078*/ 	.byte	0x04, 0x17
        /*007a*/ 	.short	(.L_31595 - .L_31594)
.L_31594:
        /*007c*/ 	.word	0x00000000
        /*0080*/ 	.short	0x000e
        /*0082*/ 	.short	0x0060
        /*0084*/ 	.byte	0x00, 0xf0, 0x11, 0x00


	//----- nvinfo : EIATTR_KPARAM_INFO
	.align		4
.L_31595:
        /*0088*/ 	.byte	0x04, 0x17
        /*008a*/ 	.short	(.L_31597 - .L_31596)
.L_31596:
        /*008c*/ 	.word	0x00000000
        /*0090*/ 	.short	0x000d
        /*0092*/ 	.short	0x005c
        /*0094*/ 	.byte	0x00, 0xf0, 0x11, 0x00


	//----- nvinfo : EIATTR_KPARAM_INFO
	.align		4
.L_31597:
        /*0098*/ 	.byte	0x04, 0x17
        /*009a*/ 	.short	(.L_31599 - .L_31598)
.L_31598:
        /*009c*/ 	.word	0x00000000
        /*00a0*/ 	.short	0x000c
        /*00a2*/ 	.short	0x0058
        /*00a4*/ 	.byte	0x00, 0xf0, 0x11, 0x00


	//----- nvinfo : EIATTR_KPARAM_INFO
	.align		4
.L_31599:
        /*00a8*/ 	.byte	0x04, 0x17
        /*00aa*/ 	.short	(.L_31601 - .L_31600)
.L_31600:
        /*00ac*/ 	.word	0x00000000
        /*00b0*/ 	.short	0x000b
        /*00b2*/ 	.short	0x0050
        /*00b4*/ 	.byte	0x00, 0xf0, 0x21, 0x00


	//----- nvinfo : EIATTR_KPARAM_INFO
	.align		4
.L_31601:
        /*00b8*/ 	.byte	0x04, 0x17
        /*00ba*/ 	.short	(.L_31603 - .L_31602)
.L_31602:
        /*00bc*/ 	.word	0x00000000
        /*00c0*/ 	.short	0x000a
        /*00c2*/ 	.short	0x0048
        /*00c4*/ 	.byte	0x00, 0xf0, 0x11, 0x00


	//----- nvinfo : EIATTR_KPARAM_INFO
	.align		4
.L_31603:
        /*00c8*/ 	.byte	0x04, 0x17
        /*00ca*/ 	.short	(.L_31605 - .L_31604)
.L_31604:
        /*00cc*/ 	.word	0x00000000
        /*00d0*/ 	.short	0x0009
        /*00d2*/ 	.short	0x0040
        /*00d4*/ 	.byte	0x00, 0xf0, 0x21, 0x00


	//----- nvinfo : EIATTR_KPARAM_INFO
	.align		4
.L_31605:
        /*00d8*/ 	.byte	0x04, 0x17
        /*00da*/ 	.short	(.L_31607 - .L_31606)
.L_31606:
        /*00dc*/ 	.word	0x00000000
        /*00e0*/ 	.short	0x0008
        /*00e2*/ 	.short	0x0038
        /*00e4*/ 	.byte	0x00, 0xf0, 0x21, 0x00


	//----- nvinfo : EIATTR_KPARAM_INFO
	.align		4
.L_31607:
        /*00e8*/ 	.byte	0x04, 0x17
        /*00ea*/ 	.short	(.L_31609 - .L_31608)
.L_31608:
        /*00ec*/ 	.word	0x00000000
        /*00f0*/ 	.short	0x0007
        /*00f2*/ 	.short	0x0034
        /*00f4*/ 	.byte	0x00, 0xf0, 0x11, 0x00


	//----- nvinfo : EIATTR_KPARAM_INFO
	.align		4
.L_31609:
        /*00f8*/ 	.byte	0x04, 0x17
        /*00fa*/ 	.short	(.L_31611 - .L_31610)
.L_31610:
        /*00fc*/ 	.word	0x00000000
        /*0100*/ 	.short	0x0006
        /*0102*/ 	.short	0x0030
        /*0104*/ 	.byte	0x00, 0xf0, 0x11, 0x00


	//----- nvinfo : EIATTR_KPARAM_INFO
	.align		4
.L_31611:
        /*0108*/ 	.byte	0x04, 0x17
        /*010a*/ 	.short	(.L_31613 - .L_31612)
.L_31612:
        /*010c*/ 	.word	0x00000000
        /*0110*/ 	.short	0x0005
        /*0112*/ 	.short	0x0028
        /*0114*/ 	.byte	0x00, 0xf0, 0x21, 0x00


	//----- nvinfo : EIATTR_KPARAM_INFO
	.align		4
.L_31613:
        /*0118*/ 	.byte	0x04, 0x17
        /*011a*/ 	.short	(.L_31615 - .L_31614)
.L_31614:
        /*011c*/ 	.word	0x00000000
        /*0120*/ 	.short	0x0004
        /*0122*/ 	.short	0x0020
        /*0124*/ 	.byte	0x00, 0xf0, 0x21, 0x00


	//----- nvinfo : EIATTR_KPARAM_INFO
	.align		4
.L_31615:
        /*0128*/ 	.byte	0x04, 0x17
        /*012a*/ 	.short	(.L_31617 - .L_31616)
.L_31616:
        /*012c*/ 	.word	0x00000000
        /*0130*/ 	.short	0x0003
        /*0132*/ 	.short	0x0018
        /*0134*/ 	.byte	0x00, 0xf0, 0x21, 0x00


	//----- nvinfo : EIATTR_KPARAM_INFO
	.align		4
.L_31617:
        /*0138*/ 	.byte	0x04, 0x17
        /*013a*/ 	.short	(.L_31619 - .L_31618)
.L_31618:
        /*013c*/ 	.word	0x00000000
        /*0140*/ 	.short	0x0002
        /*0142*/ 	.short	0x0010
        /*0144*/ 	.byte	0x00, 0xf0, 0x21, 0x00


	//----- nvinfo : EIATTR_KPARAM_INFO
	.align		4
.L_31619:
        /*0148*/ 	.byte	0x04, 0x17
        /*014a*/ 	.short	(.L_31621 - .L_31620)
.L_31620:
        /*014c*/ 	.word	0x00000000
        /*0150*/ 	.short	0x0001
        /*0152*/ 	.short	0x0008
        /*0154*/ 	.byte	0x00, 0xf0, 0x21, 0x00


	//----- nvinfo : EIATTR_KPARAM_INFO
	.align		4
.L_31621:
        /*0158*/ 	.byte	0x04, 0x17
        /*015a*/ 	.short	(.L_31623 - .L_31622)
.L_31622:
        /*015c*/ 	.word	0x00000000
        /*0160*/ 	.short	0x0000
        /*0162*/ 	.short	0x0000
        /*0164*/ 	.byte	0x00, 0xf0, 0x21, 0x00


	//----- nvinfo : EIATTR_SPARSE_MMA_MASK
	.align		4
.L_31623:
        /*0168*/ 	.byte	0x03, 0x50
        /*016a*/ 	.short	0x0000


	//----- nvinfo : EIATTR_MAXREG_COUNT
	.align		4
        /*016c*/ 	.byte	0x03, 0x1b
        /*016e*/ 	.short	0x00ff


	//----- nvinfo : EIATTR_NUM_BARRIERS
	.align		4
        /*0170*/ 	.byte	0x02, 0x4c
        /*0172*/ 	.byte	0x01
	.zero		1


	//----- nvinfo : EIATTR_MERCURY_ISA_VERSION
	.align		4
        /*0174*/ 	.byte	0x03, 0x5f
        /*0176*/ 	.short	0x0101


	//----- nvinfo : EIATTR_COOP_GROUP_MASK_REGIDS
	.align		4
        /*0178*/ 	.byte	0x04, 0x29
        /*017a*/ 	.short	(.L_31625 - .L_31624)


	//   ....[0]....
.L_31624:
        /*017c*/ 	.word	0xffffffff


	//   ....[1]....
        /*0180*/ 	.word	0xffffffff


	//   ....[2]....
        /*0184*/ 	.word	0xffffffff


	//   ....[3]....
        /*0188*/ 	.word	0xffffffff


	//   ....[4]....
        /*018c*/ 	.word	0xffffffff


	//   ....[5]....
        /*0190*/ 	.word	0xffffffff


	//   ....[6]....
        /*0194*/ 	.word	0xffffffff


	//   ....[7]....
        /*0198*/ 	.word	0xffffffff


	//   ....[8]....
        /*019c*/ 	.word	0xffffffff


	//   ....[9]....
        /*01a0*/ 	.word	0xffffffff


	//   ....[10]....
        /*01a4*/ 	.word	0xffffffff


	//   ....[11]....
        /*01a8*/ 	.word	0xffffffff


	//   ....[12]....
        /*01ac*/ 	.word	0xffffffff


	//   ....[13]....
        /*01b0*/ 	.word	0xffffffff


	//   ....[14]....
        /*01b4*/ 	.word	0xffffffff


	//   ....[15]....
        /*01b8*/ 	.word	0xffffffff


	//   ....[16]....
        /*01bc*/ 	.word	0xffffffff


	//   ....[17]....
        /*01c0*/ 	.word	0xffffffff


	//   ....[18]....
        /*01c4*/ 	.word	0xffffffff


	//   ....[19]....
        /*01c8*/ 	.word	0xffffffff


	//   ....[20]....
        /*01cc*/ 	.word	0xffffffff


	//   ....[21]....
        /*01d0*/ 	.word	0xffffffff


	//   ....[22]....
        /*01d4*/ 	.word	0xffffffff


	//   ....[23]....
        /*01d8*/ 	.word	0xffffffff


	//   ....[24]....
        /*01dc*/ 	.word	0xffffffff


	//   ....[25]....
        /*01e0*/ 	.word	0xffffffff


	//   ....[26]....
        /*01e4*/ 	.word	0xffffffff


	//   ....[27]....
        /*01e8*/ 	.word	0xffffffff


	//   ....[28]....
        /*01ec*/ 	.word	0xffffffff


	//   ....[29]....
        /*01f0*/ 	.word	0xffffffff


	//   ....[30]....
        /*01f4*/ 	.word	0xffffffff


	//   ....[31]....
        /*01f8*/ 	.word	0xffffffff


	//   ....[32]....
        /*01fc*/ 	.word	0xffffffff


	//   ....[33]....
        /*0200*/ 	.word	0xffffffff


	//   ....[34]....
        /*0204*/ 	.word	0xffffffff


	//   ....[35]....
        /*0208*/ 	.word	0xffffffff


	//   ....[36]....
        /*020c*/ 	.word	0xffffffff


	//   ....[37]....
        /*0210*/ 	.word	0xffffffff


	//   ....[38]....
        /*0214*/ 	.word	0xffffffff


	//   ....[39]....
        /*0218*/ 	.word	0xffffffff


	//   ....[40]....
        /*021c*/ 	.word	0xffffffff


	//   ....[41]....
        /*0220*/ 	.word	0xffffffff


	//   ....[42]....
        /*0224*/ 	.word	0xffffffff


	//   ....[43]....
        /*0228*/ 	.word	0xffffffff


	//   ....[44]....
        /*022c*/ 	.word	0xffffffff


	//   ....[45]....
        /*0230*/ 	.word	0xffffffff


	//   ....[46]....
        /*0234*/ 	.word	0xffffffff


	//   ....[47]....
        /*0238*/ 	.word	0xffffffff


	//   ....[48]....
        /*023c*/ 	.word	0xffffffff


	//   ....[49]....
        /*0240*/ 	.word	0xffffffff


	//   ....[50]....
        /*0244*/ 	.word	0xffffffff


	//   ....[51]....
        /*0248*/ 	.word	0xffffffff


	//   ....[52]....
        /*024c*/ 	.word	0xffffffff


	//   ....[53]....
        /*0250*/ 	.word	0xffffffff


	//   ....[54]....
        /*0254*/ 	.word	0xffffffff


	//   ....[55]....
        /*0258*/ 	.word	0xffffffff


	//   ....[56]....
        /*025c*/ 	.word	0xffffffff


	//   ....[57]....
        /*0260*/ 	.word	0xffffffff


	//   ....[58]....
        /*0264*/ 	.word	0xffffffff


	//   ....[59]....
        /*0268*/ 	.word	0xffffffff


	//   ....[60]....
        /*026c*/ 	.word	0xffffffff


	//   ....[61]....
        /*0270*/ 	.word	0xffffffff


	//   ....[62]....
        /*0274*/ 	.word	0xffffffff


	//   ....[63]....
        /*0278*/ 	.word	0xffffffff


	//   ....[64]....
        /*027c*/ 	.word	0xffffffff


	//   ....[65]....
        /*0280*/ 	.word	0x0500002c


	//   ....[66]....
        /*0284*/ 	.word	0x0500002c


	//   ....[67]....
        /*0288*/ 	.word	0x0500002c


	//   ....[68]....
        /*028c*/ 	.word	0x0500002c


	//   ....[69]....
        /*0290*/ 	.word	0x0500002c


	//   ....[70]....
        /*0294*/ 	.word	0x0500002c


	//----- nvinfo : EIATTR_COOP_GROUP_INSTR_OFFSETS
	.align		4
.L_31625:
        /*0298*/ 	.byte	0x04, 0x28
        /*029a*/ 	.short	(.L_31627 - .L_31626)


	//   ....[0]....
.L_31626:
        /*029c*/ 	.word	0x00004950


	//   ....[1]....
        /*02a0*/ 	.word	0x00006950


	//   ....[2]....
        /*02a4*/ 	.word	0x00006c50


	//   ....[3]....
        /*02a8*/ 	.word	0x00006c70


	//   ....[4]....
        /*02ac*/ 	.word	0x00006c90


	//   ....[5]....
        /*02b0*/ 	.word	0x00006cb0


	//   ....[6]....
        /*02b4*/ 	.word	0x00006e30


	//   ....[7]....
        /*02b8*/ 	.word	0x00006e60


	//   ....[8]....
        /*02bc*/ 	.word	0x00006e90


	//   ....[9]....
        /*02c0*/ 	.word	0x00007d60


	//   ....[10]....
        /*02c4*/ 	.word	0x00007de0


	//   ....[11]....
        /*02c8*/ 	.word	0x00007e20


	//   ....[12]....
        /*02cc*/ 	.word	0x00007e80


	//   ....[13]....
        /*02d0*/ 	.word	0x00007ed0


	//   ....[14]....
        /*02d4*/ 	.word	0x00007f20


	//   ....[15]....
        /*02d8*/ 	.word	0x00007f40


	//   ....[16]....
        /*02dc*/ 	.word	0x00007f60


	//   ....[17]....
        /*02e0*/ 	.word	0x0000b310


	//   ....[18]....
        /*02e4*/ 	.word	0x0000b350


	//   ....[19]....
        /*02e8*/ 	.word	0x0000b370


	//   ....[20]....
        /*02ec*/ 	.word	0x0000b390


	//   ....[21]....
        /*02f0*/ 	.word	0x0000b3a0


	//   ....[22]....
        /*02f4*/ 	.word	0x0000b3b0


	//   ....[23]....
        /*02f8*/ 	.word	0x0000b3f0


	//   ....[24]....
        /*02fc*/ 	.word	0x0000b420


	//   ....[25]....
        /*0300*/ 	.word	0x0000b440


	//   ....[26]....
        /*0304*/ 	.word	0x0000b450


	//   ....[27]....
        /*0308*/ 	.word	0x0000b470


	//   ....[28]....
        /*030c*/ 	.word	0x0000b490


	//   ....[29]....
        /*0310*/ 	.word	0x0000b4c0


	//   ....[30]....
        /*0314*/ 	.word	0x0000b4f0


	//   ....[31]....
        /*0318*/ 	.word	0x0000b520


	//   ....[32]....
        /*031c*/ 	.word	0x0000b550


	//   ....[33]....
        /*0320*/ 	.word	0x0000b580


	//   ....[34]....
        /*0324*/ 	.word	0x0000b5c0


	//   ....[35]....
        /*0328*/ 	.word	0x0000b5e0


	//   ....[36]....
        /*032c*/ 	.word	0x0000b610


	//   ....[37]....
        /*0330*/ 	.word	0x0000b640


	//   ....[38]....
        /*0334*/ 	.word	0x0000b670


	//   ....[39]....
        /*0338*/ 	.word	0x0000b690


	//   ....[40]....
        /*033c*/ 	.word	0x0000b6b0


	//   ....[41]....
        /*0340*/ 	.word	0x0000b6d0


	//   ....[42]....
        /*0344*/ 	.word	0x0000b6f0


	//   ....[43]....
        /*0348*/ 	.word	0x0000b710


	//   ....[44]....
        /*034c*/ 	.word	0x0000b730


	//   ....[45]....
        /*0350*/ 	.word	0x0000b750


	//   ....[46]....
        /*0354*/ 	.word	0x0000b770


	//   ....[47]....
        /*0358*/ 	.word	0x0000b790


	//   ....[48]....
        /*035c*/ 	.word	0x0000b7b0


	//   ....[49]....
        /*0360*/ 	.word	0x0000b7d0


	//   ....[50]....
        /*0364*/ 	.word	0x0000b7f0


	//   ....[51]....
        /*0368*/ 	.word	0x0000b820


	//   ....[52]....
        /*036c*/ 	.word	0x0000b850


	//   ....[53]....
        /*0370*/ 	.word	0x0000b870


	//   ....[54]....
        /*0374*/ 	.word	0x0000b8a0


	//   ....[55]....
        /*0378*/ 	.word	0x0000b8c0


	//   ....[56]....
        /*037c*/ 	.word	0x0000b8e0


	//   ....[57]....
        /*0380*/ 	.word	0x0000b900


	//   ....[58]....
        /*0384*/ 	.word	0x0000b920


	//   ....[59]....
        /*0388*/ 	.word	0x0000b940


	//   ....[60]....
        /*038c*/ 	.word	0x0000b960


	//   ....[61]....
        /*0390*/ 	.word	0x0000b980


	//   ....[62]....
        /*0394*/ 	.word	0x0000b9a0


	//   ....[63]....
        /*0398*/ 	.word	0x0000b9c0


	//   ....[64]....
        /*039c*/ 	.word	0x0000b9e0


	//   ....[65]....
        /*03a0*/ 	.word	0x0000cec0


	//   ....[66]....
        /*03a4*/ 	.word	0x0000cf60


	//   ....[67]....
        /*03a8*/ 	.word	0x0000d010


	//   ....[68]....
        /*03ac*/ 	.word	0x0000d0b0


	//   ....[69]....
        /*03b0*/ 	.word	0x0000d120


	//   ....[70]....
        /*03b4*/ 	.word	0x0000d190


	//----- nvinfo : EIATTR_EXIT_INSTR_OFFSETS
	.align		4
.L_31627:
        /*03b8*/ 	.byte	0x04, 0x1c
        /*03ba*/ 	.short	(.L_31629 - .L_31628)


	//   ....[0]....
.L_31628:
        /*03bc*/ 	.word	0x00000090


	//   ....[1]....
        /*03c0*/ 	.word	0x0000c460


	//   ....[2]....
        /*03c4*/ 	.word	0x0000c470


	//   ....[3]....
        /*03c8*/ 	.word	0x0000ce60


	//----- nvinfo : EIATTR_CRS_STACK_SIZE
	.align		4
.L_31629:
        /*03cc*/ 	.byte	0x04, 0x1e
        /*03ce*/ 	.short	(.L_31631 - .L_31630)
.L_31630:
        /*03d0*/ 	.word	0x00000000


	//----- nvinfo : EIATTR_CBANK_PARAM_SIZE
	.align		4
.L_31631:
        /*03d4*/ 	.byte	0x03, 0x19
        /*03d6*/ 	.short	0x008c


	//----- nvinfo : EIATTR_PARAM_CBANK
	.align		4
        /*03d8*/ 	.byte	0x04, 0x0a
        /*03da*/ 	.short	(.L_31633 - .L_31632)
	.align		4
.L_31632:
        /*03dc*/ 	.word	index@(.nv.constant0._ZN4vllm25paged_attention_v2_kernelIffLi192ELi16ELi128ELNS_18Fp8KVCacheDataTypeE0ELb1ELi512EEEvPfS2_PT_PKS3_PKT0_S9_ifPKiSB_iPKfiiiSD_SD_iiiii)
        /*03e0*/ 	.short	0x0210
        /*03e2*/ 	.short	0x008c


	//----- nvinfo : EIATTR_SW_WAR
	.align		4
.L_31633:
        /*03e4*/ 	.byte	0x04, 0x36
        /*03e6*/ 	.short	(.L_31635 - .L_31634)
.L_31634:
        /*03e8*/ 	.word	0x00000008
.L_31635:


//--------------------- .nv.info._ZN4vllm25paged_attention_v2_kernelIffLi128ELi16ELi128ELNS_18Fp8KVCacheDataTypeE0ELb1ELi512EEEvPfS2_PT_PKS3_PKT0_S9_ifPKiSB_iPKfiiiSD_SD_iiiii --------------------------
	.section	.nv.info._ZN4vllm25paged_attention_v2_kernelIffLi128ELi16ELi128ELNS_18Fp8KVCacheDataTypeE0ELb1ELi512EEEvPfS2_PT_PKS3_PKT0_S9_ifPKiSB_iPKfiiiSD_SD_iiiii,"",@"SHT_CUDA_INFO"
	.sectionflags	@""
	.align	4


	//----- nvinfo : EIATTR_CUDA_API_VERSION
	.align		4
        /*0000*/ 	.byte	0x04, 0x37
        /*0002*/ 	.short	(.L_31637 - .L_31636)
.L_31636:
        /*0004*/ 	.word	0x00000082


	//----- nvinfo : EIATTR_KPARAM_INFO
	.align		4
.L_31637:
        /*0008*/ 	.byte	0x04, 0x17
        /*000a*/ 	.short	(.L_31639 - .L_31638)
.L_31638:
        /*000c*/ 	.word	0x00000000
        /*0010*/ 	.short	0x0015
        /*0012*/ 	.short	0x0088
        /*0014*/ 	.byte	0x00, 0xf0, 0x11, 0x00


	//----- nvinfo : EIATTR_KPARAM_INFO
	.align		4
.L_31639:
        /*0018*/ 	.byte	0x04, 0x17
        /*001a*/ 	.short	(.L_31641 - .L_31640)
.L_31640:
        /*001c*/ 	.word	0x00000000
        /*0020*/ 	.short	0x0014
        /*0022*/ 	.short	0x0084
        /*0024*/ 	.byte	0x00, 0xf0, 0x11, 0x00


	//----- nvinfo : EIATTR_KPARAM_INFO
	.align		4
.L_31641:
        /*0028*/ 	.byte	0x04, 0x17
        /*002a*/ 	.short	(.L_31643 - .L_31642)
.L_31642:
        /*002c*/ 	.word	0x00000000
        /*0030*/ 	.short	0x0013
        /*0032*/ 	.short	0x0080
        /*0034*/ 	.byte	0x00, 0xf0, 0x11, 0x00


	//----- nvinfo : EIATTR_KPARAM_INFO
	.align		4
.L_31643:
        /*0038*/ 	.byte	0x04, 0x17
        /*003a*/ 	.short	(.L_31645 - .L_31644)
.L_31644:
        /*003c*/ 	.word	0x00000000
        /*0040*/ 	.short	0x0012
        /*0042*/ 	.short	0x007c
        /*0044*/ 	.byte	0x00, 0xf0, 0x11, 0x00


	//----- nvinfo : EIATTR_KPARAM_INFO
	.align		4
.L_31645:
        /*0048*/ 	.byte	0x04, 0x17
        /*004a*/ 	.short	(.L_31647 - .L_31646)
.L_31646:
        /*004c*/ 	.word	0x00000000
        /*0050*/ 	.short	0x0011
        /*0052*/ 	.short	0x0078
        /*0054*/ 	.byte	0x00, 0xf0, 0x11, 0x00


	//----- nvinfo : EIATTR_KPARAM_INFO
	.align		4
.L_31647:
        /*0058*/ 	.byte	0x04, 0x17
        /*005a*/ 	.short	(.L_31649 - .L_31648)
.L_31648:
        /*005c*/ 	.word	0x00000000
        /*0060*/ 	.short	0x0010
        /*0062*/ 	.short	0x0070
        /*0064*/ 	.byte	0x00, 0xf0, 0x21, 0x00


	//----- nvinfo : EIATTR_KPARAM_INFO
	.align		4
.L_31649:
        /*0068*/ 	.byte	0x04, 0x17
        /*006a*/ 	.short	(.L_31651 - .L_31650)
.L_31650:
        /*006c*/ 	.word	0x00000000
        /*0070*/ 	.short	0x000f
        /*0072*/ 	.short	0x0068
        /*0074*/ 	.byte	0x00, 0xf0, 0x21, 0x00


	//----- nvinfo : EIATTR_KPARAM_INFO
	.align		4
.L_31651:
        /*0078*/ 	.byte	0x04, 0x17
        /*007a*/ 	.short	(.L_31653 - .L_31652)
.L_31652:
        /*007c*/ 	.word	0x00000000
        /*0080*/ 	.short	0x000e
        /*0082*/ 	.short	0x0060
        /*0084*/ 	.byte	0x00, 0xf0, 0x11, 0x00


	//----- nvinfo : EIATTR_KPARAM_INFO
	.align		4
.L_31653:
        /*0088*/ 	.byte	0x04, 0x17
        /*008a*/ 	.short	(.L_31655 - .L_31654)
.L_31654:
        /*008c*/ 	.word	0x00000000
        /*0090*/ 	.short	0x000d
        /*0092*/ 	.short	0x005c
        /*0094*/ 	.byte	0x00, 0xf0, 0x11, 0x00


	//----- nvinfo : EIATTR_KPARAM_INFO
	.align		4
.L_31655:
        /*0098*/ 	.byte	0x04, 0x17
        /*009a*/ 	.short	(.L_31657 - .L_31656)
.L_31656:
        /*009c*/ 	.word	0x00000000
        /*00a0*/ 	.short	0x000c
        /*00a2*/ 	.short	0x0058
        /*00a4*/ 	.byte	0x00, 0xf0, 0x11, 0x00


	//----- nvinfo : EIATTR_KPARAM_INFO
	.align		4
.L_31657:
        /*00a8*/ 	.byte	0x04, 0x17
        /*00aa*/ 	.short	(.L_31659 - .L_31658)
.L_31658:
        /*00ac*/ 	.word	0x00000000
        /*00b0*/ 	.short	0x000b
        /*00b2*/ 	.short	0x0050
        /*00b4*/ 	.byte	0x00, 0xf0, 0x21, 0x00


	//----- nvinfo : EIATTR_KPARAM_INFO
	.align		4
.L_31659:
        /*00b8*/ 	.byte	0x04, 0x17
        /*00ba*/ 	.short	(.L_31661 - .L_31660)
.L_31660:
        /*00bc*/ 	.word	0x00000000
        /*00c0*/ 	.short	0x000a
        /*00c2*/ 	.short	0x0048
        /*00c4*/ 	.byte	0x00, 0xf0, 0x11, 0x00


	//----- nvinfo : EIATTR_KPARAM_INFO
	.align		4
.L_31661:
        /*00c8*/ 	.byte	0x04, 0x17
        /*00ca*/ 	.short	(.L_31663 - .L_31662)
.L_31662:
        /*00cc*/ 	.word	0x00000000
        /*00d0*/ 	.short	0x0009
        /*00d2*/ 	.short	0x0040
        /*00d4*/ 	.byte	0x00, 0xf0, 0x21, 0x00


	//----- nvinfo : EIATTR_KPARAM_INFO
	.align		4
.L_31663:
        /*00d8*/ 	.byte	0x04, 0x17
        /*00da*/ 	.short	(.L_31665 - .L_31664)
.L_31664:
        /*00dc*/ 	.word	0x00000000
        /*00e0*/ 	.short	0x0008
        /*00e2*/ 	.short	0x0038
        /*00e4*/ 	.byte	0x00, 0xf0, 0x21, 0x00


	//----- nvinfo : EIATTR_KPARAM_INFO
	.align		4
.L_31665:
        /*00e8*/ 	.byte	0x04, 0x17
        /*00ea*/ 	.short	(.L_31667 - .L_31666)
.L_31666:
        /*00ec*/ 	.word	0x00000000
        /*00f0*/ 	.short	0x0007
        /*00f2*/ 	.short	0x0034
        /*00f4*/ 	.byte	0x00, 0xf0, 0x11, 0x00


	//----- nvinfo : EIATTR_KPARAM_INFO
	.align		4
.L_31667:
        /*00f8*/ 	.byte	0x04, 0x17
        /*00fa*/ 	.short	(.L_31669 - .L_31668)
.L_31668:
        /*00fc*/ 	.word	0x00000000
        /*0100*/ 	.short	0x0006
        /*0102*/ 	.short	0x0030
        /*0104*/ 	.byte	0x00, 0xf0, 0x11, 0x00


	//----- nvinfo : EIATTR_KPARAM_INFO
	.align		4
.L_31669:
        /*0108*/ 	.byte	0x04, 0x17
        /*010a*/ 	.short	(.L_31671 - .L_31670)
.L_31670:
        /*010c*/ 	.word	0x00000000
        /*0110*/ 	.short	0x0005
        /*0112*/ 	.short	0x0028
        /*0114*/ 	.byte	0x00, 0xf0, 0x21, 0x00


	//----- nvinfo : EIATTR_KPARAM_INFO
	.align		4
.L_31671:
        /*0118*/ 	.byte	0x04, 0x17
        /*011a*/ 	.short	(.L_31673 - .L_31672)
.L_31672:
        /*011c*/ 	.word	0x00000000
        /*0120*/ 	.short	0x0004
        /*0122*/ 	.short	0x0020
        /*0124*/ 	.byte	0x00, 0xf0, 0x21, 0x00


	//----- nvinfo : EIATTR_KPARAM_INFO
	.align		4
.L_31673:
        /*0128*/ 	.byte	0x04, 0x17
        /*012a*/ 	.short	(.L_31675 - .L_31674)
.L_31674:
        /*012c*/ 	.word	0x00000000
        /*0130*/ 	.short	0x0003
        /*0132*/ 	.short	0x0018
        /*0134*/ 	.byte	0x00, 0xf0, 0x21, 0x00


	//----- nvinfo : EIATTR_KPARAM_INFO
	.align		4
.L_31675:
        /*0138*/ 	.byte	0x04, 0x17
        /*013a*/ 	.short	(.L_31677 - .L_31676)
.L_31676:
        /*013c*/ 	.word	0x00000000
        /*0140*/ 	.short	0x0002
        /*0142*/ 	.short	0x0010
        /*0144*/ 	.byte	0x00, 0xf0, 0x21, 0x00


	//----- nvinfo : EIATTR_KPARAM_INFO
	.align		4
.L_31677:
        /*0148*/ 	.byte	0x04, 0x17
        /*014a*/ 	.short	(.L_31679 - .L_31678)
.L_31678:
        /*014c*/ 	.word	0x00000000
        /*0150*/ 	.short	0x0001
        /*0152*/ 	.short	0x0008
        /*0154*/ 	.byte	0x00, 0xf0, 0x21, 0x00


	//----- nvinfo : EIATTR_KPARAM_INFO
	.align		4
.L_31679:
        /*0158*/ 	.byte	0x04, 0x17
        /*015a*/ 	.short	(.L_31681 - .L_31680)
.L_31680:
        /*015c*/ 	.word	0x00000000
        /*0160*/ 	.short	0x0000
        /*0162*/ 	.short	0x0000
        /*0164*/ 	.byte	0x00, 0xf0, 0x21, 0x00


	//----- nvinfo : EIATTR_SPARSE_MMA_MASK
	.align		4
.L_31681:
        /*0168*/ 	.byte	0x03, 0x50
        /*016a*/ 	.short	0x0000


	//----- nvinfo : EIATTR_MAXREG_COUNT
	.align		4
        /*016c*/ 	.byte	0x03, 0x1b
        /*016e*/ 	.short	0x00ff


	//----- nvinfo : EIATTR_NUM_BARRIERS
	.align		4
        /*0170*/ 	.byte	0x02, 0x4c
        /*0172*/ 	.byte	0x01
	.zero		1


	//----- nvinfo : EIATTR_MERCURY_ISA_VERSION
	.align		4
        /*0174*/ 	.byte	0x03, 0x5f
        /*0176*/ 	.short	0x0101


	//----- nvinfo : EIATTR_COOP_GROUP_MASK_REGIDS
	.align		4
        /*0178*/ 	.byte	0x04, 0x29
        /*017a*/ 	.short	(.L_31683 - .L_31682)


	//   ....[0]....
.L_31682:
        /*017c*/ 	.word	0xffffffff


	//   ....[1]....
        /*0180*/ 	.word	0xffffffff


	//   ....[2]....
        /*0184*/ 	.word	0xffffffff


	//   ....[3]....
        /*0188*/ 	.word	0xffffffff


	//   ....[4]....
        /*018c*/ 	.word	0xffffffff


	//   ....[5]....
        /*0190*/ 	.word	0xffffffff


	//   ....[6]....
        /*0194*/ 	.word	0xffffffff


	//   ....[7]....
        /*0198*/ 	.word	0xffffffff


	//   ....[8]....
        /*019c*/ 	.word	0xffffffff


	//   ....[9]....
        /*01a0*/ 	.word	0xffffffff


	//   ....[10]....
        /*01a4*/ 	.word	0xffffffff


	//   ....[11]....
        /*01a8*/ 	.word	0xffffffff


	//   ....[12]....
        /*01ac*/ 	.word	0xffffffff


	//   ....[13]....
        /*01b0*/ 	.word	0xffffffff


	//   ....[14]....
        /*01b4*/ 	.word	0xffffffff


	//   ....[15]....
        /*01b8*/ 	.word	0xffffffff


	//   ....[16]....
        /*01bc*/ 	.word	0xffffffff


	//   ....[17]....
        /*01c0*/ 	.word	0xffffffff


	//   ....[18]....
        /*01c4*/ 	.word	0xffffffff


	//   ....[19]....
        /*01c8*/ 	.word	0xffffffff


	//   ....[20]....
        /*01cc*/ 	.word	0xffffffff


	//   ....[21]....
        /*01d0*/ 	.word	0xffffffff


	//   ....[22]....
        /*01d4*/ 	.word	0xffffffff


	//   ....[23]....
        /*01d8*/ 	.word	0xffffffff


	//   ....[24]....
        /*01dc*/ 	.word	0xffffffff


	//   ....[25]....
        /*01e0*/ 	.word	0xffffffff


	//   ....[26]....
        /*01e4*/ 	.word	0xffffffff


	//   ....[27]....
        /*01e8*/ 	.word	0xffffffff


	//   ....[28]....
        /*01ec*/ 	.word	0xffffffff


	//   ....[29]....
        /*01f0*/ 	.word	0xffffffff


	//   ....[30]....
        /*01f4*/ 	.word	0xffffffff


	//   ....[31]....
        /*01f8*/ 	.word	0xffffffff


	//   ....[32]....
        /*01fc*/ 	.word	0xffffffff


	//   ....[33]....
        /*0200*/ 	.word	0xffffffff


	//   ....[34]....
        /*0204*/ 	.word	0xffffffff


	//   ....[35]....
        /*0208*/ 	.word	0xffffffff


	//   ....[36]....
        /*020c*/ 	.word	0xffffffff


	//   ....[37]....
        /*0210*/ 	.word	0xffffffff


	//   ....[38]....
        /*0214*/ 	.word	0xffffffff


	//   ....[39]....
        /*0218*/ 	.word	0xffffffff


	//   ....[40]....
        /*021c*/ 	.word	0xffffffff


	//   ....[41]....
        /*0220*/ 	.word	0xffffffff


	//   ....[42]....
        /*0224*/ 	.word	0xffffffff


	//   ....[43]....
        /*0228*/ 	.word	0xffffffff


	//   ....[44]....
        /*022c*/ 	.word	0xffffffff


	//   ....[45]....
        /*0230*/ 	.word	0xffffffff


	//   ....[46]....
        /*0234*/ 	.word	0xffffffff


	//   ....[47]....
        /*0238*/ 	.word	0xffffffff


	//   ....[48]....
        /*023c*/ 	.word	0xffffffff


	//   ....[49]....
        /*0240*/ 	.word	0x05000029


	//   ....[50]....
        /*0244*/ 	.word	0x05000029


	//   ....[51]....
        /*0248*/ 	.word	0x05000029


	//   ....[52]....
        /*024c*/ 	.word	0x05000029


	//   ....[53]....
        /*0250*/ 	.word	0x05000029


	//   ....[54]....
        /*0254*/ 	.word	0x05000029


	//----- nvinfo : EIATTR_COOP_GROUP_INSTR_OFFSETS
	.align		4
.L_31683:
        /*0258*/ 	.byte	0x04, 0x28
        /*025a*/ 	.short	(.L_31685 - .L_31684)


	//   ....[0]....
.L_31684:
        /*025c*/ 	.word	0x000037a0


	//   ....[1]....
        /*0260*/ 	.word	0x00005050


	//   ....[2]....
        /*0264*/ 	.word	0x000053b0


	//   ....[3]....
        /*0268*/ 	.word	0x000053d0


	//   ....[4]....
        /*026c*/ 	.word	0x000053f0


	//   ....[5]....
        /*0270*/ 	.word	0x00005410


	//   ....[6]....
        /*0274*/ 	.word	0x00005570


	//   ....[7]....
        /*0278*/ 	.word	0x00005590


	//   ....[8]....
        /*027c*/ 	.word	0x000055b0


	//   ....[9]....
        /*0280*/ 	.word	0x00006470


	//   ....[10]....
        /*0284*/ 	.word	0x00006500


	//   ....[11]....
        /*0288*/ 	.word	0x00006550


	//   ....[12]....
        /*028c*/ 	.word	0x000065b0


	//   ....[13]....
        /*0290*/ 	.word	0x000065e0


	//   ....[14]....
        /*0294*/ 	.word	0x00006630


	//   ....[15]....
        /*0298*/ 	.word	0x00006650


	//   ....[16]....
        /*029c*/ 	.word	0x00006670


	//   ....[17]....
        /*02a0*/ 	.word	0x00008e90


	//   ....[18]....
        /*02a4*/ 	.word	0x00008ed0


	//   ....[19]....
        /*02a8*/ 	.word	0x00008f10


	//   ....[20]....
        /*02ac*/ 	.word	0x00008f40


	//   ....[21]....
        /*02b0*/ 	.word	0x00008f50


	//   ....[22]....
        /*02b4*/ 	.word	0x00008f60


	//   ....[23]....
        /*02b8*/ 	.word	0x00008f70


	//   ....[24]....
        /*02bc*/ 	.word	0x00008fb0


	//   ....[25]....
        /*02c0*/ 	.word	0x00008fd0


	//   ....[26]....
        /*02c4*/ 	.word	0x00009000


	//   ....[27]....
        /*02c8*/ 	.word	0x00009040


	//   ....[28]....
        /*02cc*/ 	.word	0x00009070


	//   ....[29]....
        /*02d0*/ 	.word	0x000090a0


	//   ....[30]....
        /*02d4*/ 	.word	0x000090d0


	//   ....[31]....
        /*02d8*/ 	.word	0x00009100


	//   ....[32]....
        /*02dc*/ 	.word	0x00009120


	//   ....[33]....
        /*02e0*/ 	.word	0x00009140


	//   ....[34]....
        /*02e4*/ 	.word	0x00009170


	//   ....[35]....
        /*02e8*/ 	.word	0x00009190


	//   ....[36]....
        /*02ec*/ 	.word	0x000091b0


	//   ....[37]....
        /*02f0*/ 	.word	0x000091d0


	//   ....[38]....
        /*02f4*/ 	.word	0x000091f0


	//   ....[39]....
        /*02f8*/ 	.word	0x00009210


	//   ....[40]....
        /*02fc*/ 	.word	0x00009230


	//   ....[41]....
        /*0300*/ 	.word	0x00009260


	//   ....[42]....
        /*0304*/ 	.word	0x00009290


	//   ....[43]....
        /*0308*/ 	.word	0x000092b0


	//   ....[44]....
        /*030c*/ 	.word	0x000092d0


	//   ....[45]....
        /*0310*/ 	.word	0x000092f0


	//   ....[46]....
        /*0314*/ 	.word	0x00009310


	//   ....[47]....
        /*0318*/ 	.word	0x00009330


	//   ....[48]....
        /*031c*/ 	.word	0x00009350


	//   ....[49]....
        /*0320*/ 	.word	0x0000a270


	//   ....[50]....
        /*0324*/ 	.word	0x0000a310


	//   ....[51]....
        /*0328*/ 	.word	0x0000a3c0


	//   ....[52]....
        /*032c*/ 	.word	0x0000a460


	//   ....[53]....
        /*0330*/ 	.word	0x0000a4d0


	//   ....[54]....
        /*0334*/ 	.word	0x0000a540


	//----- nvinfo : EIATTR_EXIT_INSTR_OFFSETS
	.align		4
.L_31685:
        /*0338*/ 	.byte	0x04, 0x1c
        /*033a*/ 	.short	(.L_31687 - .L_31686)


	//   ....[0]....
.L_31686:
        /*033c*/ 	.word	0x00000090


	//   ....[1]....
        /*0340*/ 	.word	0x00009ae0


	//   ....[2]....
        /*0344*/ 	.word	0x00009bf0


	//   ....[3]....
        /*0348*/ 	.word	0x0000a200


	//----- nvinfo : EIATTR_CRS_STACK_SIZE
	.align		4
.L_31687:
        /*034c*/ 	.byte	0x04, 0x1e
        /*034e*/ 	.short	(.L_31689 - .L_31688)
.L_31688:
        /*0350*/ 	.word	0x00000000


	//----- nvinfo : EIATTR_CBANK_PARAM_SIZE
	.align		4
.L_31689:
        /*0354*/ 	.byte	0x03, 0x19
        /*0356*/ 	.short	0x008c


	//----- nvinfo : EIATTR_PARAM_CBANK
	.align		4
        /*0358*/ 	.byte	0x04, 0x0a
        /*035a*/ 	.short	(.L_31691 - .L_31690)
	.align		4
.L_31690:
        /*035c*/ 	.word	index@(.nv.constant0._ZN4vllm25paged_attention_v2_kernelIffLi128ELi16ELi128ELNS_18Fp8KVCacheDataTypeE0ELb1ELi512EEEvPfS2_PT_PKS3_PKT0_S9_ifPKiSB_iPKfiiiSD_SD_iiiii)
        /*0360*/ 	.short	0x0210
        /*0362*/ 	.short	0x008c


	//----- nvinfo : EIATTR_SW_WAR
	.align		4
.L_31691:
        /*0364*/ 	.byte	0x04, 0x36
        /*0366*/ 	.short	(.L_31693 - .L_31692)
.L_31692:
        /*0368*/ 	.word	0x00000008
.L_31693:


//--------------------- .nv.info._ZN4vllm25paged_attention_v2_kernelIffLi120ELi16ELi128ELNS_18Fp8KVCacheDataTypeE0ELb1ELi512EEEvPfS2_PT_PKS3_PKT0_S9_ifPKiSB_iPKfiiiSD_SD_iiiii --------------------------
	.section	.nv.info._ZN4vllm25paged_attention_v2_kernelIffLi120ELi16ELi128ELNS_18Fp8KVCacheDataTypeE0ELb1ELi512EEEvPfS2_PT_PKS3_PKT0_S9_ifPKiSB_iPKfiiiSD_SD_iiiii,"",@"SHT_CUDA_INFO"
	.sectionflags	@""
	.align	4


	//----- nvinfo : EIATTR_CUDA_API_VERSION
	.align		4
        /*0000*/ 	.byte	0x04, 0x37
        /*0002*/ 	.short	(.L_31695 - .L_31694)
.L_31694:
        /*0004*/ 	.word	0x00000082


	//----- nvinfo : EIATTR_KPARAM_INFO
	.align		4
.L_31695:
        /*0008*/ 	.byte	0x04, 0x17
        /*000a*/ 	.short	(.L_31697 - .L_31696)
.L_31696:
        /*000c*/ 	.word	0x00000000
        /*0010*/ 	.short	0x0015
        /*0012*/ 	.short	0x0088
        /*0014*/ 	.byte	0x00, 0xf0, 0x11, 0x00


	//----- nvinfo : EIATTR_KPARAM_INFO
	.align		4
.L_31697:
        /*0018*/ 	.byte	0x04, 0x17
        /*001a*/ 	.short	(.L_31699 - .L_31698)
.L_31698:
        /*001c*/ 	.word	0x00000000
        /*0020*/ 	.short	0x0014
        /*0022*/ 	.short	0x0084
        /*0024*/ 	.byte	0x00, 0xf0, 0x11, 0x00


	//----- nvinfo : EIATTR_KPARAM_INFO
	.align		4
.L_31699:
        /*0028*/ 	.byte	0x04, 0x17
        /*002a*/ 	.short	(.L_31701 - .L_31700)
.L_31700:
        /*002c*/ 	.word	0x00000000
        /*0030*/ 	.short	0x0013
        /*0032*/ 	.short	0x0080
        /*0034*/ 	.byte	0x00, 0xf0, 0x11, 0x00


	//----- nvinfo : EIATTR_KPARAM_INFO
	.align		4
.L_31701:
        /*0038*/ 	.byte	0x04, 0x17
        /*003a*/ 	.short	(.L_31703 - .L_31702)
.L_31702:
        /*003c*/ 	.word	0x00000000
        /*0040*/ 	.short	0x0012
        /*0042*/ 	.short	0x007c
        /*0044*/ 	.byte	0x00, 0xf0, 0x11, 0x00


	//----- nvinfo : EIATTR_KPARAM_INFO
	.align		4
.L_31703:
        /*0048*/ 	.byte	0x04, 0x17
        /*004a*/ 	.short	(.L_31705 - .L_31704)
.L_31704:
        /*004c*/ 	.word	0x00000000
        /*0050*/ 	.short	0x0011
        /*0052*/ 	.short	0x0078
        /*0054*/ 	.byte	0x00, 0xf0, 0x11, 0x00


	//----- nvinfo : EIATTR_KPARAM_INFO
	.align		4
.L_31705:
        /*0058*/ 	.byte	0x04, 0x17
        /*005a*/ 	.short	(.L_31707 - .L_31706)
.L_31706:
        /*005c*/ 	.word	0x00000000
        /*0060*/ 	.short	0x0010
        /*0062*/ 	.short	0x0070
        /*0064*/ 	.byte	0x00, 0xf0, 0x21, 0x00


	//----- nvinfo : EIATTR_KPARAM_INFO
	.align		4
.L_31707:
        /*0068*/ 	.byte	0x04, 0x17
        /*006a*/ 	.short	(.L_31709 - .L_31708)
.L_31708:
        /*006c*/ 	.word	0x00000000
        /*0070*/ 	.short	0x000f
        /*0072*/ 	.short	0x0068
        /*0074*/ 	.byte	0x00, 0xf0, 0x21, 0x00


	//----- nvinfo : EIATTR_KPARAM_INFO
	.align		4
.L_31709:
        /*0078*/ 	.byte	0x04, 0x17
        /*007a*/ 	.short	(.L_31711 - .L_31710)
.L_31710:
        /*007c*/ 	.word	0x00000000
        /*0080*/ 	.short	0x000e
        /*0082*/ 	.short	0x0060
        /*0084*/ 	.byte	0x00, 0xf0, 0x11, 0x00


	//----- nvinfo : EIATTR_KPARAM_INFO
	.align		4
.L_31711:
        /*0088*/ 	.byte	0x04, 0x17
        /*008a*/ 	.short	(.L_31713 - .L_31712)
.L_31712:
        /*008c*/ 	.word	0x00000000
        /*0090*/ 	.short	0x000d
        /*0092*/ 	.short	0x005c
        /*0094*/ 	.byte	0x00, 0xf0, 0x11, 0x00


	//----- nvinfo : EIATTR_KPARAM_INFO
	.align		4
.L_31713:
        /*0098*/ 	.byte	0x04, 0x17
        /*009a*/ 	.short	(.L_31715 - .L_31714)
.L_31714:
        /*009c*/ 	.word	0x00000000
        /*00a0*/ 	.short	0x000c
        /*00a2*/ 	.short	0x0058
        /*00a4*/ 	.byte	0x00, 0xf0, 0x11, 0x00


	//----- nvinfo : EIATTR_KPARAM_INFO
	.align		4
.L_31715:
        /*00a8*/ 	.byte	0x04, 0x17
        /*00aa*/ 	.short	(.L_31717 - .L_31716)
.L_31716:
        /*00ac*/ 	.word	0x00000000
        /*00b0*/ 	.short	0x000b
        /*00b2*/ 	.short	0x0050
        /*00b4*/ 	.byte	0x00, 0xf0, 0x21, 0x00


	//----- nvinfo : EIATTR_KPARAM_INFO
	.align		4
.L_31717:
        /*00b8*/ 	.byte	0x04, 0x17
        /*00ba*/ 	.short	(.L_31719 - .L_31718)
.L_31718:
        /*00bc*/ 	.word	0x00000000
        /*00c0*/ 	.short	0x000a
        /*00c2*/ 	.short	0x0048
        /*00c4*/ 	.byte	0x00, 0xf0, 0x11, 0x00


	//----- nvinfo : EIATTR_KPARAM_INFO
	.align		4
.L_31719:
        /*00c8*/ 	.byte	0x04, 0x17
        /*00ca*/ 	.short	(.L_31721 - .L_31720)
.L_31720:
        /*00cc*/ 	.word	0x00000000
        /*00d0*/ 	.short	0x0009
        /*00d2*/ 	.short	0x0040
        /*00d4*/ 	.byte	0x00, 0xf0, 0x21, 0x00


	//----- nvinfo : EIATTR_KPARAM_INFO
	.align		4
.L_31721:
        /*00d8*/ 	.byte	0x04, 0x17
        /*00da*/ 	.short	(.L_31723 - .L_31722)
.L_31722:
        /*00dc*/ 	.word	0x00000000
        /*00e0*/ 	.short	0x0008
        /*00e2*/ 	.short	0x0038
        /*00e4*/ 	.byte	0x00, 0xf0, 0x21, 0x00


	//----- nvinfo : EIATTR_KPARAM_INFO
	.align		4
.L_31723:
        /*00e8*/ 	.byte	0x04, 0x17
        /*00ea*/ 	.short	(.L_31725 - .L_31724)
.L_31724:
        /*00ec*/ 	.word	0x00000000
        /*00f0*/ 	.short	0x0007
        /*00f2*/ 	.short	0x0034
        /*00f4*/ 	.byte	0x00, 0xf0, 0x11, 0x00


	//----- nvinfo : EIATTR_KPARAM_INFO
	.align		4
.L_31725:
        /*00f8*/ 	.byte	0x04, 0x17
        /*00fa*/ 	.short	(.L_31727 - .L_31726)
.L_31726:
        /*00fc*/ 	.word	0x00000000
        /*0100*/ 	.short	0x0006
        /*0102*/ 	.short	0x0030
        /*0104*/ 	.byte	0x00, 0xf0, 0x11, 0x00


	//----- nvinfo : EIATTR_KPARAM_INFO
	.align		4
.L_31727:
        /*0108*/ 	.byte	0x04, 0x17
        /*010a*/ 	.short	(.L_31729 - .L_31728)
.L_31728:
        /*010c*/ 	.word	0x00000000
        /*0110*/ 	.short	0x0005
        /*0112*/ 	.short	0x0028
        /*0114*/ 	.byte	0x00, 0xf0, 0x21, 0x00


	//----- nvinfo : EIATTR_KPARAM_INFO
	.align		4
.L_31729:
        /*0118*/ 	.byte	0x04, 0x17
        /*011a*/ 	.short	(.L_31731 - .L_31730)
.L_31730:
        /*011c*/ 	.word	0x00000000
        /*0120*/ 	.short	0x0004
        /*0122*/ 	.short	0x0020
        /*0124*/ 	.byte	0x00, 0xf0, 0x21, 0x00


	//----- nvinfo : EIATTR_KPARAM_INFO
	.align		4
.L_31731:
        /*0128*/ 	.byte	0x04, 0x17
        /*012a*/ 	.short	(.L_31733 - .L_31732)
.L_31732:
        /*012c*/ 	.word	0x00000000
        /*0130*/ 	.short	0x0003
        /*0132*/ 	.short	0x0018
        /*0134*/ 	.byte	0x00, 0xf0, 0x21, 0x00


	//----- nvinfo : EIATTR_KPARAM_INFO
	.align		4
.L_31733:
        /*0138*/ 	.byte	0x04, 0x17
        /*013a*/ 	.short	(.L_31735 - .L_31734)
.L_31734:
        /*013c*/ 	.word	0x00000000
        /*0140*/ 	.short	0x0002
        /*0142*/ 	.short	0x0010
        /*0144*/ 	.byte	0x00, 0xf0, 0x21, 0x00


	//----- nvinfo : EIATTR_KPARAM_INFO
	.align		4
.L_31735:
        /*0148*/ 	.byte	0x04, 0x17
        /*014a*/ 	.short	(.L_31737 - .L_31736)
.L_31736:
        /*014c*/ 	.word	0x00000000
        /*0150*/ 	.short	0x0001
        /*0152*/ 	.short	0x0008
        /*0154*/ 	.byte	0x00, 0xf0, 0x21, 0x00


	//----- nvinfo : EIATTR_KPARAM_INFO
	.align		4
.L_31737:
        /*0158*/ 	.byte	0x04, 0x17
        /*015a*/ 	.short	(.L_31739 - .L_31738)
.L_31738:
        /*015c*/ 	.word	0x00000000
        /*0160*/ 	.short	0x0000
        /*0162*/ 	.short	0x0000
        /*0164*/ 	.byte	0x00, 0xf0, 0x21, 0x00


	//----- nvinfo : EIATTR_SPARSE_MMA_MASK
	.align		4
.L_31739:
        /*0168*/ 	.byte	0x03, 0x50
        /*016a*/ 	.short	0x0000


	//----- nvinfo : EIATTR_MAXREG_COUNT
	.align		4
        /*016c*/ 	.byte	0x03, 0x1b
        /*016e*/ 	.short	0x00ff


	//----- nvinfo : EIATTR_NUM_BARRIERS
	.align		4
        /*0170*/ 	.byte	0x02, 0x4c
        /*0172*/ 	.byte	0x01
	.zero		1


	//----- nvinfo : EIATTR_MERCURY_ISA_VERSION
	.align		4
        /*0174*/ 	.byte	0x03, 0x5f
        /*0176*/ 	.short	0x0101


	//----- nvinfo : EIATTR_COOP_GROUP_MASK_REGIDS
	.align		4
        /*0178*/ 	.byte	0x04, 0x29
        /*017a*/ 	.short	(.L_31741 - .L_31740)


	//   ....[0]....
.L_31740:
        /*017c*/ 	.word	0xffffffff


	//   ....[1]....
        /*0180*/ 	.word	0xffffffff


	//   ....[2]....
        /*0184*/ 	.word	0xffffffff


	//   ....[3]....
        /*0188*/ 	.word	0xffffffff


	//   ....[4]....
        /*018c*/ 	.word	0xffffffff


	//   ....[5]....
        /*0190*/ 	.word	0xffffffff


	//   ....[6]....
        /*0194*/ 	.word	0xffffffff


	//   ....[7]....
        /*0198*/ 	.word	0xffffffff


	//   ....[8]....
        /*019c*/ 	.word	0xffffffff


	//   ....[9]....
        /*01a0*/ 	.word	0xffffffff


	//   ....[10]....
        /*01a4*/ 	.word	0xffffffff


	//   ....[11]....
        /*01a8*/ 	.word	0xffffffff


	//   ....[12]....
        /*01ac*/ 	.word	0xffffffff


	//   ....[13]....
        /*01b0*/ 	.word	0xffffffff


	//   ....[14]....
        /*01b4*/ 	.word	0xffffffff


	//   ....[15]....
        /*01b8*/ 	.word	0xffffffff


	//   ....[16]....
        /*01bc*/ 	.word	0xffffffff


	//   ....[17]....
        /*01c0*/ 	.word	0xffffffff


	//   ....[18]....
        /*01c4*/ 	.word	0xffffffff


	//   ....[19]....
        /*01c8*/ 	.word	0xffffffff


	//   ....[20]....
        /*01cc*/ 	.word	0xffffffff


	//   ....[21]....
        /*01d0*/ 	.word	0xffffffff


	//   ....[22]....
        /*01d4*/ 	.word	0xffffffff


	//   ....[23]....
        /*01d8*/ 	.word	0xffffffff


	//   ....[24]....
        /*01dc*/ 	.word	0xffffffff


	//   ....[25]....
        /*01e0*/ 	.word	0xffffffff


	//   ....[26]....
        /*01e4*/ 	.word	0xffffffff


	//   ....[27]....
        /*01e8*/ 	.word	0xffffffff


	//   ....[28]....
        /*01ec*/ 	.word	0xffffffff


	//   ....[29]....
        /*01f0*/ 	.word	0xffffffff


	//   ....[30]....
        /*01f4*/ 	.word	0xffffffff


	//   ....[31]....
        /*01f8*/ 	.word	0xffffffff


	//   ....[32]....
        /*01fc*/ 	.word	0xffffffff


	//   ....[33]....
        /*0200*/ 	.word	0xffffffff


	//   ....[34]....
        /*0204*/ 	.word	0xffffffff


	//   ....[35]....
        /*0208*/ 	.word	0xffffffff


	//   ....[36]....
        /*020c*/ 	.word	0xffffffff


	//   ....[37]....
        /*0210*/ 	.word	0xffffffff


	//   ....[38]....
        /*0214*/ 	.word	0xffffffff


	//   ....[39]....
        /*0218*/ 	.word	0xffffffff


	//   ....[40]....
        /*021c*/ 	.word	0xffffffff


	//   ....[41]....
        /*0220*/ 	.word	0xffffffff


	//   ....[42]....
        /*0224*/ 	.word	0xffffffff


	//   ....[43]....
        /*0228*/ 	.word	0xffffffff


	//   ....[44]....
        /*022c*/ 	.word	0xffffffff


	//   ....[45]....
        /*0230*/ 	.word	0xffffffff


	//   ....[46]....
        /*0234*/ 	.word	0xffffffff


	//   ....[47]....
        /*0238*/ 	.word	0x05000028


	//   ....[48]....
        /*023c*/ 	.word	0x05000028


	//   ....[49]....
        /*0240*/ 	.word	0x05000028


	//   ....[50]....
        /*0244*/ 	.word	0x05000028


	//   ....[51]....
        /*0248*/ 	.word	0x05000028


	//   ....[52]....
        /*024c*/ 	.word	0x05000028


	//----- nvinfo : EIATTR_COOP_GROUP_INSTR_OFFSETS
	.align		4
.L_31741:
        /*0250*/ 	.byte	0x04, 0x28
        /*0252*/ 	.short	(.L_31743 - .L_31742)


	//   ....[0]....
.L_31742:
        /*0254*/ 	.word	0x00003550


	//   ....[1]....
        /*0258*/ 	.word	0x00004d00


	//   ....[2]....
        /*025c*/ 	.word	0x00005060


	//   ....[3]....
        /*0260*/ 	.word	0x00005080


	//   ....[4]....
        /*0264*/ 	.word	0x000050a0


	//   ....[5]....
        /*0268*/ 	.word	0x000050c0


	//   ....[6]....
        /*026c*/ 	.word	0x00005220


	//   ....[7]....
        /*0270*/ 	.word	0x00005240


	//   ....[8]....
        /*0274*/ 	.word	0x00005260


	//   ....[9]....
        /*0278*/ 	.word	0x00006120


	//   ....[10]....
        /*027c*/ 	.word	0x000061b0


	//   ....[11]....
        /*0280*/ 	.word	0x00006200


	//   ....[12]....
        /*0284*/ 	.word	0x00006260


	//   ....[13]....
        /*0288*/ 	.word	0x00006290


	//   ....[14]....
        /*028c*/ 	.word	0x000062e0


	//   ....[15]....
        /*0290*/ 	.word	0x00006300


	//   ....[16]....
        /*0294*/ 	.word	0x00006320


	//   ....[17]....
        /*0298*/ 	.word	0x000089e0


	//   ....[18]....
        /*029c*/ 	.word	0x00008a20


	//   ....[19]....
        /*02a0*/ 	.word	0x00008a60


	//   ....[20]....
        /*02a4*/ 	.word	0x00008a90


	//   ....[21]....
        /*02a8*/ 	.word	0x00008ac0


	//   ....[22]....
        /*02ac*/ 	.word	0x00008ae0


	//   ....[23]....
        /*02b0*/ 	.word	0x00008af0


	//   ....[24]....
        /*02b4*/ 	.word	0x00008b30


	//   ....[25]....
        /*02b8*/ 	.word	0x00008b60


	//   ....[26]....
        /*02bc*/ 	.word	0x00008b90


	//   ....[27]....
        /*02c0*/ 	.word	0x00008bc0


	//   ....[28]....
        /*02c4*/ 	.word	0x00008bf0


	//   ....[29]....
        /*02c8*/ 	.word	0x00008c20


	//   ....[30]....
        /*02cc*/ 	.word	0x00008c50


	//   ....[31]....
        /*02d0*/ 	.word	0x00008c80


	//   ....[32]....
        /*02d4*/ 	.word	0x00008cb0


	//   ....[33]....
        /*02d8*/ 	.word	0x00008cd0


	//   ....[34]....
        /*02dc*/ 	.word	0x00008cf0


	//   ....[35]....
        /*02e0*/ 	.word	0x00008d10


	//   ....[36]....
        /*02e4*/ 	.word	0x00008d30


	//   ....[37]....
        /*02e8*/ 	.word	0x00008d50


	//   ....[38]....
        /*02ec*/ 	.word	0x00008d60


	//   ....[39]....
        /*02f0*/ 	.word	0x00008d80


	//   ....[40]....
        /*02f4*/ 	.word	0x00008da0


	//   ....[41]....
        /*02f8*/ 	.word	0x00008dc0


	//   ....[42]....
        /*02fc*/ 	.word	0x00008de0


	//   ....[43]....
        /*0300*/ 	.word	0x00008e00


	//   ....[44]....
        /*0304*/ 	.word	0x00008e20


	//   ....[45]....
        /*0308*/ 	.word	0x00008e40


	//   ....[46]....
        /*030c*/ 	.word	0x00008e60


	//   ....[47]....
        /*0310*/ 	.word	0x00009ca0


	//   ....[48]....
        /*0314*/ 	.word	0x00009d30


	//   ....[49]....
        /*0318*/ 	.word	0x00009dd0


	//   ....[50]....
        /*031c*/ 	.word	0x00009e70


	//   ....[51]....
        /*0320*/ 	.word	0x00009ee0


	//   ....[52]....
        /*0324*/ 	.word	0x00009f50


	//----- nvinfo : EIATTR_EXIT_INSTR_OFFSETS
	.align		4
.L_31743:
        /*0328*/ 	.byte	0x04, 0x1c
        /*032a*/ 	.short	(.L_31745 - .L_31744)


	//   ....[0]....
.L_31744:
        /*032c*/ 	.word	0x00000090


	//   ....[1]....
        /*0330*/ 	.word	0x00009590


	//   ....[2]....
        /*0334*/ 	.word	0x00009690


	//   ....[3]....
        /*0338*/ 	.word	0x00009c40


	//----- nvinfo : EIATTR_CRS_STACK_SIZE
	.align		4
.L_31745:
        /*033c*/ 	.byte	0x04, 0x1e
        /*033e*/ 	.short	(.L_31747 - .L_31746)
.L_31746:
        /*0340*/ 	.word	0x00000000


	//----- nvinfo : EIATTR_CBANK_PARAM_SIZE
	.align		4
.L_31747:
        /*0344*/ 	.byte	0x03, 0x19
        /*0346*/ 	.short	0x008c


	//----- nvinfo : EIATTR_PARAM_CBANK
	.align		4
        /*0348*/ 	.byte	0x04, 0x0a
        /*034a*/ 	.short	(.L_31749 - .L_31748)
	.align		4
.L_31748:
        /*034c*/ 	.word	index@(.nv.constant0._ZN4vllm25paged_attention_v2_kernelIffLi120ELi16ELi128ELNS_18Fp8KVCacheDataTypeE0ELb1ELi512EEEvPfS2_PT_PKS3_PKT0_S9_ifPKiSB_iPKfiiiSD_SD_iiiii)
        /*0350*/ 	.short	0x0210
        /*0352*/ 	.short	0x008c


	//----- nvinfo : EIATTR_SW_WAR
	.align		4
.L_31749:
        /*0354*/ 	.byte	0x04, 0x36
        /*0356*/ 	.short	(.L_31751 - .L_31750)
.L_31750:
        /*0358*/ 	.word	0x00000008
.L_31751:


//--------------------- .nv.info._ZN4vllm25paged_attention_v2_kernelIffLi112ELi16ELi128ELNS_18Fp8KVCacheDataTypeE0ELb1ELi512EEEvPfS2_PT_PKS3_PKT0_S9_ifPKiSB_iPKfiiiSD_SD_iiiii --------------------------
	.section	.nv.info._ZN4vllm25paged_attention_v2_kernelIffLi112ELi16ELi128ELNS_18Fp8KVCacheDataTypeE0ELb1ELi512EEEvPfS2_PT_PKS3_PKT0_S9_ifPKiSB_iPKfiiiSD_SD_iiiii,"",@"SHT_CUDA_INFO"
	.sectionflags	@""
	.align	4


	//----- nvinfo : EIATTR_CUDA_API_VERSION
	.align		4
        /*0000*/ 	.byte	0x04, 0x37
        /*0002*/ 	.short	(.L_31753 - .L_31752)
.L_31752:
        /*0004*/ 	.word	0x00000082


	//----- nvinfo : EIATTR_KPARAM_INFO
	.align		4
.L_31753:
        /*0008*/ 	.byte	0x04, 0x17
        /*000a*/ 	.short	(.L_31755 - .L_31754)
.L_31754:
        /*000c*/ 	.word	0x00000000
        /*0010*/ 	.short	0x0015
        /*0012*/ 	.short	0x0088
        /*0014*/ 	.byte	0x00, 0xf0, 0x11, 0x00


	//----- nvinfo : EIATTR_KPARAM_INFO
	.align		4
.L_31755:
        /*0018*/ 	.byte	0x04, 0x17
        /*001a*/ 	.short	(.L_31757 - .L_31756)
.L_31756:
        /*001c*/ 	.word	0x00000000
        /*0020*/ 	.short	0x0014
        /*0022*/ 	.short	0x0084
        /*0024*/ 	.byte	0x00, 0xf0, 0x11, 0x00


	//----- nvinfo : EIATTR_KPARAM_INFO
	.align		4
.L_31757:
        /*0028*/ 	.byte	0x04, 0x17
        /*002a*/ 	.short	(.L_31759 - .L_31758)
.L_31758:
        /*002c*/ 	.word	0x00000000
        /*0030*/ 	.short	0x0013
        /*0032*/ 	.short	0x0080
        /*0034*/ 	.byte	0x00, 0xf0, 0x11, 0x00


	//----- nvinfo : EIATTR_KPARAM_INFO
	.align		4
.L_31759:
        /*0038*/ 	.byte	0x04, 0x17
        /*003a*/ 	.short	(.L_31761 - .L_31760)
.L_31760:
        /*003c*/ 	.word	0x00000000
        /*0040*/ 	.short	0x0012
        /*0042*/ 	.short	0x007c
        /*0044*/ 	.byte	0x00, 0xf0, 0x11, 0x00


	//----- nvinfo : EIATTR_KPARAM_INFO
	.align		4
.L_31761:
        /*0048*/ 	.byte	0x04, 0x17
        /*004a*/ 	.short	(.L_31763 - .L_31762)
.L_31762:
        /*004c*/ 	.word	0x00000000
        /*0050*/ 	.short	0x0011
        /*0052*/ 	.short	0x0078
        /*0054*/ 	.byte	0x00, 0xf0, 0x11, 0x00


	//----- nvinfo : EIATTR_KPARAM_INFO
	.align		4
.L_31763:
        /*0058*/ 	.byte	0x04, 0x17
        /*005a*/ 	.short	(.L_31765 - .L_31764)
.L_31764:
        /*005c*/ 	.word	0x00000000
        /*0060*/ 	.short	0x0010
        /*0062*/ 	.short	0x0070
        /*0064*/ 	.byte	0x00, 0xf0, 0x21, 0x00


	//----- nvinfo : EIATTR_KPARAM_INFO
	.align		4
.L_31765:
        /*0068*/ 	.byte	0x04, 0x17
        /*006a*/ 	.short	(.L_31767 - .L_31766)
.L_31766:
        /*006c*/ 	.word	0x00000000
        /*0070*/ 	.short	0x000f
        /*0072*/ 	.short	0x0068
        /*0074*/ 	.byte	0x00, 0xf0, 0x21, 0x00


	//----- nvinfo : EIATTR_KPARAM_INFO
	.align		4
.L_31767:
        /*0078*/ 	.byte	0x04, 0x17
        /*007a*/ 	.short	(.L_31769 - .L_31768)
.L_31768:
        /*007c*/ 	.word	0x00000000
        /*0080*/ 	.short	0x000e
        /*0082*/ 	.short	0x0060
        /*0084*/ 	.byte	0x00, 0xf0, 0x11, 0x00


	//----- nvinfo : EIATTR_KPARAM_INFO
	.align		4
.L_31769:
        /*0088*/ 	.byte	0x04, 0x17
        /*008a*/ 	.short	(.L_31771 - .L_31770)
.L_31770:
        /*008c*/ 	.word	0x00000000
        /*0090*/ 	.short	0x000d
        /*0092*/ 	.short	0x005c
        /*0094*/ 	.byte	0x00, 0xf0, 0x11, 0x00


	//----- nvinfo : EIATTR_KPARAM_INFO
	.align		4
.L_31771:
        /*0098*/ 	.byte	0x04, 0x17
        /*009a*/ 	.short	(.L_31773 - .L_31772)
.L_31772:
        /*009c*/ 	.word	0x00000000
        /*00a0*/ 	.short	0x000c
        /*00a2*/ 	.short	0x0058
        /*00a4*/ 	.byte	0x00, 0xf0, 0x11, 0x00


	//----- nvinfo : EIATTR_KPARAM_INFO
	.align		4
.L_31773:
        /*00a8*/ 	.byte	0x04, 0x17
        /*00aa*/ 	.short	(.L_31775 - .L_31774)
.L_31774:
        /*00ac*/ 	.word	0x00000000
        /*00b0*/ 	.short	0x000b
        /*00b2*/ 	.short	0x0050
        /*00b4*/ 	.byte	0x00, 0xf0, 0x21, 0x00


	//----- nvinfo : EIATTR_KPARAM_INFO
	.align		4
.L_31775:
        /*00b8*/ 	.byte	0x04, 0x17
        /*00ba*/ 	.short	(.L_31777 - .L_31776)
.L_31776:
        /*00bc*/ 	.word	0x00000000
        /*00c0*/ 	.short	0x000a
        /*00c2*/ 	.short	0x0048
        /*00c4*/ 	.byte	0x00, 0xf0, 0x11, 0x00


	//----- nvinfo : EIATTR_KPARAM_INFO
	.align		4
.L_31777:
        /*00c8*/ 	.byte	0x04, 0x17
        /*00ca*/ 	.short	(.L_31779 - .L_31778)
.L_31778:
        /*00cc*/ 	.word	0x00000000
        /*00d0*/ 	.short	0x0009
        /*00d2*/ 	.short	0x0040
        /*00d4*/ 	.byte	0x00, 0xf0, 0x21, 0x00


	//----- nvinfo : EIATTR_KPARAM_INFO
	.align		4
.L_31779:
        /*00d8*/ 	.byte	0x04, 0x17
        /*00da*/ 	.short	(.L_31781 - .L_31780)
.L_31780:
        /*00dc*/ 	.word	0x00000000
        /*00e0*/ 	.short	0x0008
        /*00e2*/ 	.short	0x0038
        /*00e4*/ 	.byte	0x00, 0xf0, 0x21, 0x00


	//----- nvinfo : EIATTR_KPARAM_INFO
	.align		4
.L_31781:
        /*00e8*/ 	.byte	0x04, 0x17
        /*00ea*/ 	.short	(.L_31783 - .L_31782)
.L_31782:
        /*00ec*/ 	.word	0x00000000
        /*00f0*/ 	.short	0x0007
        /*00f2*/ 	.short	0x0034
        /*00f4*/ 	.byte	0x00, 0xf0, 0x11, 0x00


	//----- nvinfo : EIATTR_KPARAM_INFO
	.align		4
.L_31783:
        /*00f8*/ 	.byte	0x04, 0x17
        /*00fa*/ 	.short	(.L_31785 - .L_31784)
.L_31784:
        /*00fc*/ 	.word	0x00000000
        /*0100*/ 	.short	0x0006
        /*0102*/ 	.short	0x0030
        /*0104*/ 	.byte	0x00, 0xf0, 0x11, 0x00


	//----- nvinfo : EIATTR_KPARAM_INFO
	.align		4
.L_31785:
        /*0108*/ 	.byte	0x04, 0x17
        /*010a*/ 	.short	(.L_31787 - .L_31786)
.L_31786:
        /*010c*/ 	.word	0x00000000
        /*0110*/ 	.short	0x0005
        /*0112*/ 	.short	0x0028
        /*0114*/ 	.byte	0x00, 0xf0, 0x21, 0x00


	//----- nvinfo : EIATTR_KPARAM_INFO
	.align		4
.L_31787:
        /*0118*/ 	.byte	0x04, 0x17
        /*011a*/ 	.short	(.L_31789 - .L_31788)
.L_31788:
        /*011c*/ 	.word	0x00000000
        /*0120*/ 	.short	0x0004
        /*0122*/ 	.short	0x0020
        /*0124*/ 	.byte	0x00, 0xf0, 0x21, 0x00


	//----- nvinfo : EIATTR_KPARAM_INFO
	.align		4
.L_31789:
        /*0128*/ 	.byte	0x04, 0x17
        /*012a*/ 	.short	(.L_31791 - .L_31790)
.L_31790:
        /*012c*/ 	.word	0x00000000
        /*0130*/ 	.short	0x0003
        /*0132*/ 	.short	0x0018
        /*0134*/ 	.byte	0x00, 0xf0, 0x21, 0x00


	//----- nvinfo : EIATTR_KPARAM_INFO
	.align		4
.L_31791:
        /*0138*/ 	.byte	0x04, 0x17
        /*013a*/ 	.short	(.L_31793 - .L_31792)
.L_31792:
        /*013c*/ 	.word	0x00000000
        /*0140*/ 	.short	0x0002
        /*0142*/ 	.short	0x0010
        /*0144*/ 	.byte	0x00, 0xf0, 0x21, 0x00


	//----- nvinfo : EIATTR_KPARAM_INFO
	.align		4
.L_31793:
        /*0148*/ 	.byte	0x04, 0x17
        /*014a*/ 	.short	(.L_31795 - .L_31794)
.L_31794:
        /*014c*/ 	.word	0x00000000
        /*0150*/ 	.short	0x0001
        /*0152*/ 	.short	0x0008
        /*0154*/ 	.byte	0x00, 0xf0, 0x21, 0x00


	//----- nvinfo : EIATTR_KPARAM_INFO
	.align		4
.L_31795:
        /*0158*/ 	.byte	0x04, 0x17
        /*015a*/ 	.short	(.L_31797 - .L_31796)
.L_31796:
        /*015c*/ 	.word	0x00000000
        /*0160*/ 	.short	0x0000
        /*0162*/ 	.short	0x0000
        /*0164*/ 	.byte	0x00, 0xf0, 0x21, 0x00


	//----- nvinfo : EIATTR_SPARSE_MMA_MASK
	.align		4
.L_31797:
        /*0168*/ 	.byte	0x03, 0x50
        /*016a*/ 	.short	0x0000


	//----- nvinfo : EIATTR_MAXREG_COUNT
	.align		4
        /*016c*/ 	.byte	0x03, 0x1b
        /*016e*/ 	.short	0x00ff


	//----- nvinfo : EIATTR_NUM_BARRIERS
	.align		4
        /*0170*/ 	.byte	0x02, 0x4c
        /*0172*/ 	.byte	0x01
	.zero		1


	//----- nvinfo : EIATTR_MERCURY_ISA_VERSION
	.align		4
        /*0174*/ 	.byte	0x03, 0x5f
        /*0176*/ 	.short	0x0101


	//----- nvinfo : EIATTR_COOP_GROUP_MASK_REGIDS
	.align		4
        /*0178*/ 	.byte	0x04, 0x29
        /*017a*/ 	.short	(.L_31799 - .L_31798)


	//   ....[0]....
.L_31798:
        /*017c*/ 	.word	0xffffffff


	//   ....[1]....
        /*0180*/ 	.word	0xffffffff


	//   ....[2]....
        /*0184*/ 	.word	0xffffffff


	//   ....[3]....
        /*0188*/ 	.word	0xffffffff


	//   ....[4]....
        /*018c*/ 	.word	0xffffffff


	//   ....[5]....
        /*0190*/ 	.word	0xffffffff


	//   ....[6]....
        /*0194*/ 	.word	0xffffffff


	//   ....[7]....
        /*0198*/ 	.word	0xffffffff


	//   ....[8]....
        /*019c*/ 	.word	0xffffffff


	//   ....[9]....
        /*01a0*/ 	.word	0xffffffff


	//   ....[10]....
        /*01a4*/ 	.word	0xffffffff


	//   ....[11]....
        /*01a8*/ 	.word	0xffffffff


	//   ....[12]....
        /*01ac*/ 	.word	0xffffffff


	//   ....[13]....
        /*01b0*/ 	.word	0xffffffff


	//   ....[14]....
        /*01b4*/ 	.word	0xffffffff


	//   ....[15]....
        /*01b8*/ 	.word	0xffffffff


	//   ....[16]....
        /*01bc*/ 	.word	0xffffffff


	//   ....[17]....
        /*01c0*/ 	.word	0xffffffff


	//   ....[18]....
        /*01c4*/ 	.word	0xffffffff


	//   ....[19]....
        /*01c8*/ 	.word	0xffffffff


	//   ....[20]....
        /*01cc*/ 	.word	0xffffffff


	//   ....[21]....
        /*01d0*/ 	.word	0xffffffff


	//   ....[22]....
        /*01d4*/ 	.word	0xffffffff


	//   ....[23]....
        /*01d8*/ 	.word	0xffffffff


	//   ....[24]....
        /*01dc*/ 	.word	0xffffffff


	//   ....[25]....
        /*01e0*/ 	.word	0xffffffff


	//   ....[26]....
        /*01e4*/ 	.word	0xffffffff


	//   ....[27]....
        /*01e8*/ 	.word	0xffffffff


	//   ....[28]....
        /*01ec*/ 	.word	0xffffffff


	//   ....[29]....
        /*01f0*/ 	.word	0xffffffff


	//   ....[30]....
        /*01f4*/ 	.word	0xffffffff


	//   ....[31]....
        /*01f8*/ 	.word	0xffffffff


	//   ....[32]....
        /*01fc*/ 	.word	0xffffffff


	//   ....[33]....
        /*0200*/ 	.word	0xffffffff


	//   ....[34]....
        /*0204*/ 	.word	0xffffffff


	//   ....[35]....
        /*0208*/ 	.word	0xffffffff


	//   ....[36]....
        /*020c*/ 	.word	0xffffffff


	//   ....[37]....
        /*0210*/ 	.word	0xffffffff


	//   ....[38]....
        /*0214*/ 	.word	0xffffffff


	//   ....[39]....
        /*0218*/ 	.word	0xffffffff


	//   ....[40]....
        /*021c*/ 	.word	0xffffffff


	//   ....[41]....
        /*0220*/ 	.word	0xffffffff


	//   ....[42]....
        /*0224*/ 	.word	0xffffffff


	//   ....[43]....
        /*0228*/ 	.word	0xffffffff


	//   ....[44]....
        /*022c*/ 	.word	0xffffffff


	//   ....[45]....
        /*0230*/ 	.word	0x0500001c


	//   ....[46]....
        /*0234*/ 	.word	0x0500001c


	//   ....[47]....
        /*0238*/ 	.word	0x0500001c


	//   ....[48]....
        /*023c*/ 	.word	0x0500001c


	//   ....[49]....
        /*0240*/ 	.word	0x0500001c


	//   ....[50]....
        /*0244*/ 	.word	0x0500001c


	//----- nvinfo : EIATTR_COOP_GROUP_INSTR_OFFSETS
	.align		4
.L_31799:
        /*0248*/ 	.byte	0x04, 0x28
        /*024a*/ 	.short	(.L_31801 - .L_31800)


	//   ....[0]....
.L_31800:
        /*024c*/ 	.word	0x000033b0


	//   ....[1]....
        /*0250*/ 	.word	0x00004a30


	//   ....[2]....
        /*0254*/ 	.word	0x00004d40


	//   ....[3]....
        /*0258*/ 	.word	0x00004d60


	//   ....[4]....
        /*025c*/ 	.word	0x00004d80


	//   ....[5]....
        /*0260*/ 	.word	0x00004da0


	//   ....[6]....
        /*0264*/ 	.word	0x00004ef0


	//   ....[7]....
        /*0268*/ 	.word	0x00004f10


	//   ....[8]....
        /*026c*/ 	.word	0x00004f40


	//   ....[9]....
        /*0270*/ 	.word	0x00005e10


	//   ....[10]....
        /*0274*/ 	.word	0x00005e90


	//   ....[11]....
        /*0278*/ 	.word	0x00005ef0


	//   ....[12]....
        /*027c*/ 	.word	0x00005f40


	//   ....[13]....
        /*0280*/ 	.word	0x00005f80


	//   ....[14]....
        /*0284*/ 	.word	0x00005fd0


	//   ....[15]....
        /*0288*/ 	.word	0x00005ff0


	//   ....[16]....
        /*028c*/ 	.word	0x00006010


	//   ....[17]....
        /*0290*/ 	.word	0x00008570


	//   ....[18]....
        /*0294*/ 	.word	0x000085b0


	//   ....[19]....
        /*0298*/ 	.word	0x000085f0


	//   ....[20]....
        /*029c*/ 	.word	0x00008630


	//   ....[21]....
        /*02a0*/ 	.word	0x00008650


	//   ....[22]....
        /*02a4*/ 	.word	0x00008670


	//   ....[23]....
        /*02a8*/ 	.word	0x00008680


	//   ....[24]....
        /*02ac*/ 	.word	0x000086c0


	//   ....[25]....
        /*02b0*/ 	.word	0x000086f0


	//   ....[26]....
        /*02b4*/ 	.word	0x00008720


	//   ....[27]....
        /*02b8*/ 	.word	0x00008750


	//   ....[28]....
        /*02bc*/ 	.word	0x00008780


	//   ....[29]....
        /*02c0*/ 	.word	0x000087b0


	//   ....[30]....
        /*02c4*/ 	.word	0x000087e0


	//   ....[31]....
        /*02c8*/ 	.word	0x00008800


	//   ....[32]....
        /*02cc*/ 	.word	0x00008830


	//   ....[33]....
        /*02d0*/ 	.word	0x00008850


	//   ....[34]....
        /*02d4*/ 	.word	0x00008870


	//   ....[35]....
        /*02d8*/ 	.word	0x00008890


	//   ....[36]....
        /*02dc*/ 	.word	0x000088b0


	//   ....[37]....
        /*02e0*/ 	.word	0x000088d0


	//   ....[38]....
        /*02e4*/ 	.word	0x000088e0


	//   ....[39]....
        /*02e8*/ 	.word	0x00008900


	//   ....[40]....
        /*02ec*/ 	.word	0x00008930


	//   ....[41]....
        /*02f0*/ 	.word	0x00008950


	//   ....[42]....
        /*02f4*/ 	.word	0x00008970


	//   ....[43]....
        /*02f8*/ 	.word	0x00008990


	//   ....[44]....
        /*02fc*/ 	.word	0x000089b0


	//   ....[45]....
        /*0300*/ 	.word	0x00009730


	//   ....[46]....
        /*0304*/ 	.word	0x000097c0


	//   ....[47]....
        /*0308*/ 	.word	0x00009860


	//   ....[48]....
        /*030c*/ 	.word	0x00009900


	//   ....[49]....
        /*0310*/ 	.word	0x00009970


	//   ....[50]....
        /*0314*/ 	.word	0x000099e0


	//----- nvinfo : EIATTR_EXIT_INSTR_OFFSETS
	.align		4
.L_31801:
        /*0318*/ 	.byte	0x04, 0x1c
        /*031a*/ 	.short	(.L_31803 - .L_31802)


	//   ....[0]....
.L_31802:
        /*031c*/ 	.word	0x000000d0


	//   ....[1]....
        /*0320*/ 	.word	0x00009080


	//   ....[2]....
        /*0324*/ 	.word	0x00009180


	//   ....[3]....
        /*0328*/ 	.word	0x000096d0


	//----- nvinfo : EIATTR_CRS_STACK_SIZE
	.align		4
.L_31803:
        /*032c*/ 	.byte	0x04, 0x1e
        /*032e*/ 	.short	(.L_31805 - .L_31804)
.L_31804:
        /*0330*/ 	.word	0x00000000


	//----- nvinfo : EIATTR_CBANK_PARAM_SIZE
	.align		4
.L_31805:
        /*0334*/ 	.byte	0x03, 0x19
        /*0336*/ 	.short	0x008c


	//----- nvinfo : EIATTR_PARAM_CBANK
	.align		4
        /*0338*/ 	.byte	0x04, 0x0a
        /*033a*/ 	.short	(.L_31807 - .L_31806)
	.align		4
.L_31806:
        /*033c*/ 	.word	index@(.nv.constant0._ZN4vllm25paged_attention_v2_kernelIffLi112ELi16ELi128ELNS_18Fp8KVCacheDataTypeE0ELb1ELi512EEEvPfS2_PT_PKS3_PKT0_S9_ifPKiSB_iPKfiiiSD_SD_iiiii)
        /*0340*/ 	.short	0x0210
        /*0342*/ 	.short	0x008c


	//----- nvinfo : EIATTR_SW_WAR
	.align		4
.L_31807:
        /*0344*/ 	.byte	0x04, 0x36
        /*0346*/ 	.short	(.L_31809 - .L_31808)
.L_31808:
        /*0348*/ 	.word	0x00000008
.L_31809:


//--------------------- .nv.info._ZN4vllm25paged_attention_v2_kernelIffLi96ELi16ELi128ELNS_18Fp8KVCacheDataTypeE0ELb1ELi512EEEvPfS2_PT_PKS3_PKT0_S9_ifPKiSB_iPKfiiiSD_SD_iiiii --------------------------
	.section	.nv.info._ZN4vllm25paged_attention_v2_kernelIffLi96ELi16ELi128ELNS_18Fp8KVCacheDataTypeE0ELb1ELi512EEEvPfS2_PT_PKS3_PKT0_S9_ifPKiSB_iPKfiiiSD_SD_iiiii,"",@"SHT_CUDA_INFO"
	.sectionflags	@""
	.align	4


	//----- nvinfo : EIATTR_CUDA_API_VERSION
	.align		4
        /*0000*/ 	.byte	0x04, 0x37
        /*0002*/ 	.short	(.L_31811 - .L_31810)
.L_31810:
        /*0004*/ 	.word	0x00000082


	//----- nvinfo : EIATTR_KPARAM_INFO
	.align		4
.L_31811:
        /*0008*/ 	.byte	0x04, 0x17
        /*000a*/ 	.short	(.L_31813 - .L_31812)
.L_31812:
        /*000c*/ 	.word	0x00000000
        /*0010*/ 	.short	0x0015
        /*0012*/ 	.short	0x0088
        /*0014*/ 	.byte	0x00, 0xf0, 0x11, 0x00


	//----- nvinfo : EIATTR_KPARAM_INFO
	.align		4
.L_31813:
        /*0018*/ 	.byte	0x04, 0x17
        /*001a*/ 	.short	(.L_31815 - .L_31814)
.L_31814:
        /*001c*/ 	.word	0x00000000
        /*0020*/ 	.short	0x0014
        /*0022*/ 	.short	0x0084
        /*0024*/ 	.byte	0x00, 0xf0, 0x11, 0x00


	//----- nvinfo : EIATTR_KPARAM_INFO
	.align		4
.L_31815:
        /*0028*/ 	.byte	0x04, 0x17
        /*002a*/ 	.short	(.L_31817 - .L_31816)
.L_31816:
        /*002c*/ 	.word	0x00000000
        /*0030*/ 	.short	0x0013
        /*0032*/ 	.short	0x0080
        /*0034*/ 	.byte	0x00, 0xf0, 0x11, 0x00


	//----- nvinfo : EIATTR_KPARAM_INFO
	.align		4
.L_31817:
        /*0038*/ 	.byte	0x04, 0x17
        /*003a*/ 	.short	(.L_31819 - .L_31818)
.L_31818:
        /*003c*/ 	.word	0x00000000
        /*0040*/ 	.short	0x0012
        /*0042*/ 	.short	0x007c
        /*0044*/ 	.byte	0x00, 0xf0, 0x11, 0x00


	//----- nvinfo : EIATTR_KPARAM_INFO
	.align		4
.L_31819:
        /*0048*/ 	.byte	0x04, 0x17
        /*004a*/ 	.short	(.L_31821 - .L_31820)
.L_31820:
        /*004c*/ 	.word	0x00000000
        /*0050*/ 	.short	0x0011
        /*0052*/ 	.short	0x0078
        /*0054*/ 	.byte	0x00, 0xf0, 0x11, 0x00


	//----- nvinfo : EIATTR_KPARAM_INFO
	.align		4
.L_31821:
        /*0058*/ 	.byte	0x04, 0x17
        /*005a*/ 	.short	(.L_31823 - .L_31822)
.L_31822:
        /*005c*/ 	.word	0x00000000
        /*0060*/ 	.short	0x0010
        /*0062*/ 	.short	0x0070
        /*0064*/ 	.byte	0x00, 0xf0, 0x21, 0x00


	//----- nvinfo : EIATTR_KPARAM_INFO
	.align		4
.L_31823:
        /*0068*/ 	.byte	0x04, 0x17
        /*006a*/ 	.short	(.L_31825 - .L_31824)
.L_31824:
        /*006c*/ 	.word	0x00000000
        /*0070*/ 	.short	0x000f
        /*0072*/ 	.short	0x0068
        /*0074*/ 	.byte	0x00, 0xf0, 0x21, 0x00


	//----- nvinfo : EIATTR_KPARAM_INFO
	.align		4
.L_31825:
        /*0078*/ 	.byte	0x04, 0x17
        /*007a*/ 	.short	(.L_31827 - .L_31826)
.L_31826:
        /*007c*/ 	.word	0x00000000
        /*0080*/ 	.short	0x000e
        /*0082*/ 	.short	0x0060
        /*0084*/ 	.byte	0x00, 0xf0, 0x11, 0x00


	//----- nvinfo : EIATTR_KPARAM_INFO
	.align		4
.L_31827:
        /*0088*/ 	.byte	0x04, 0x17
        /*008a*/ 	.short	(.L_31829 - .L_31828)
.L_31828:
        /*008c*/ 	.word	0x00000000
        /*0090*/ 	.short	0x000d
        /*0092*/ 	.short	0x005c
        /*0094*/ 	.byte	0x00, 0xf0, 0x11, 0x00


	//----- nvinfo : EIATTR_KPARAM_INFO
	.align		4
.L_31829:
        /*0098*/ 	.byte	0x04, 0x17
        /*009a*/ 	.short	(.L_31831 - .L_31830)
.L_31830:
        /*009c*/ 	.word	0x00000000
        /*00a0*/ 	.short	0x000c
        /*00a2*/ 	.short	0x0058
        /*00a4*/ 	.byte	0x00, 0xf0, 0x11, 0x00


	//----- nvinfo : EIATTR_KPARAM_INFO
	.align		4
.L_31831:
        /*00a8*/ 	.byte	0x04, 0x17
        /*00aa*/ 	.short	(.L_31833 - .L_31832)
.L_31832:
        /*00ac*/ 	.word	0x00000000
        /*00b0*/ 	.short	0x000b
        /*00b2*/ 	.short	0x0050
        /*00b4*/ 	.byte	0x00, 0xf0, 0x21, 0x00


	//----- nvinfo : EIATTR_KPARAM_INFO
	.align		4
.L_31833:
        /*00b8*/ 	.byte	0x04, 0x17
        /*00ba*/ 	.short	(.L_31835 - .L_31834)
.L_31834:
        /*00bc*/ 	.word	0x00000000
        /*00c0*/ 	.short	0x000a
        /*00c2*/ 	.short	0x0048
        /*00c4*/ 	.byte	0x00, 0xf0, 0x11, 0x00


	//----- nvinfo : EIATTR_KPARAM_INFO
	.align		4
.L_31835:
        /*00c8*/ 	.byte	0x04, 0x17
        /*00ca*/ 	.short	(.L_31837 - .L_31836)
.L_31836:
        /*00cc*/ 	.word	0x00000000
        /*00d0*/ 	.short	0x0009
        /*00d2*/ 	.short	0x0040
        /*00d4*/ 	.byte	0x00, 0xf0, 0x21, 0x00


	//----- nvinfo : EIATTR_KPARAM_INFO
	.align		4
.L_31837:
        /*00d8*/ 	.byte	0x04, 0x17
        /*00da*/ 	.short	(.L_31839 - .L_31838)
.L_31838:
        /*00dc*/ 	.word	0x00000000
        /*00e0*/ 	.short	0x0008
        /*00e2*/ 	.short	0x0038
        /*00e4*/ 	.byte	0x00, 0xf0, 0x21, 0x00


	//----- nvinfo : EIATTR_KPARAM_INFO
	.align		4
.L_31839:
        /*00e8*/ 	.byte	0x04, 0x17
        /*00ea*/ 	.short	(.L_31841 - .L_31840)
.L_31840:
        /*00ec*/ 	.word	0x00000000
        /*00f0*/ 	.short	0x0007
        /*00f2*/ 	.short	0x0034
        /*00f4*/ 	.byte	0x00, 0xf0, 0x11, 0x00


	//----- nvinfo : EIATTR_KPARAM_INFO
	.align		4
.L_31841:
        /*00f8*/ 	.byte	0x04, 0x17
        /*00fa*/ 	.short	(.L_31843 - .L_31842)
.L_31842:
        /*00fc*/ 	.word	0x00000000
        /*0100*/ 	.short	0x0006
        /*0102*/ 	.short	0x0030
        /*0104*/ 	.byte	0x00, 0xf0, 0x11, 0x00


	//----- nvinfo : EIATTR_KPARAM_INFO
	.align		4
.L_31843:
        /*0108*/ 	.byte	0x04, 0x17
        /*010a*/ 	.short	(.L_31845 - .L_31844)
.L_31844:
        /*010c*/ 	.word	0x00000000
        /*0110*/ 	.short	0x0005
        /*0112*/ 	.short	0x0028
        /*0114*/ 	.byte	0x00, 0xf0, 0x21, 0x00


	//----- nvinfo : EIATTR_KPARAM_INFO
	.align		4
.L_31845:
        /*0118*/ 	.byte	0x04, 0x17
        /*011a*/ 	.short	(.L_31847 - .L_31846)
.L_31846:
        /*011c*/ 	.word	0x00000000
        /*0120*/ 	.short	0x0004
        /*0122*/ 	.short	0x0020
        /*0124*/ 	.byte	0x00, 0xf0, 0x21, 0x00


	//----- nvinfo : EIATTR_KPARAM_INFO
	.align		4
.L_31847:
        /*0128*/ 	.byte	0x04, 0x17
        /*012a*/ 	.short	(.L_31849 - .L_31848)
.L_31848:
        /*012c*/ 	.word	0x00000000
        /*0130*/ 	.short	0x0003
        /*0132*/ 	.short	0x0018
        /*0134*/ 	.byte	0x00, 0xf0, 0x21, 0x00


	//----- nvinfo : EIATTR_KPARAM_INFO
	.align		4
.L_31849:
        /*0138*/ 	.byte	0x04, 0x17
        /*013a*/ 	.short	(.L_31851 - .L_31850)
.L_31850:
        /*013c*/ 	.word	0x00000000
        /*0140*/ 	.short	0x0002
        /*0142*/ 	.short	0x0010
        /*0144*/ 	.byte	0x00, 0xf0, 0x21, 0x00


	//----- nvinfo : EIATTR_KPARAM_INFO
	.align		4
.L_31851:
        /*0148*/ 	.byte	0x04, 0x17
        /*014a*/ 	.short	(.L_31853 - .L_31852)
.L_31852:
        /*014c*/ 	.word	0x00000000
        /*0150*/ 	.short	0x0001
        /*0152*/ 	.short	0x0008
        /*0154*/ 	.byte	0x00, 0xf0, 0x21, 0x00


	//----- nvinfo : EIATTR_KPARAM_INFO
	.align		4
.L_31853:
        /*0158*/ 	.byte	0x04, 0x17
        /*015a*/ 	.short	(.L_31855 - .L_31854)
.L_31854:
        /*015c*/ 	.word	0x00000000
        /*0160*/ 	.short	0x0000
        /*0162*/ 	.short	0x0000
        /*0164*/ 	.byte	0x00, 0xf0, 0x21, 0x00


	//----- nvinfo : EIATTR_SPARSE_MMA_MASK
	.align		4
.L_31855:
        /*0168*/ 	.byte	0x03, 0x50
        /*016a*/ 	.short	0x0000


	//----- nvinfo : EIATTR_MAXREG_COUNT
	.align		4
        /*016c*/ 	.byte	0x03, 0x1b
        /*016e*/ 	.short	0x00ff


	//----- nvinfo : EIATTR_NUM_BARRIERS
	.align		4
        /*0170*/ 	.byte	0x02, 0x4c
        /*0172*/ 	.byte	0x01
	.zero		1


	//----- nvinfo : EIATTR_MERCURY_ISA_VERSION
	.align		4
        /*0174*/ 	.byte	0x03, 0x5f
        /*0176*/ 	.short	0x0101


	//----- nvinfo : EIATTR_COOP_GROUP_MASK_REGIDS
	.align		4
        /*0178*/ 	.byte	0x04, 0x29
        /*017a*/ 	.short	(.L_31857 - .L_31856)


	//   ....[0]....
.L_31856:
        /*017c*/ 	.word	0xffffffff


	//   ....[1]....
        /*0180*/ 	.word	0xffffffff


	//   ....[2]....
        /*0184*/ 	.word	0xffffffff


	//   ....[3]....
        /*0188*/ 	.word	0xffffffff


	//   ....[4]....
        /*018c*/ 	.word	0xffffffff


	//   ....[5]....
        /*0190*/ 	.word	0xffffffff


	//   ....[6]....
        /*0194*/ 	.word	0xffffffff


	//   ....[7]....
        /*0198*/ 	.word	0xffffffff


	//   ....[8]....
        /*019c*/ 	.word	0xffffffff


	//   ....[9]....
        /*01a0*/ 	.word	0xffffffff


	//   ....[10]....
        /*01a4*/ 	.word	0xffffffff


	//   ....[11]....
        /*01a8*/ 	.word	0xffffffff


	//   ....[12]....
        /*01ac*/ 	.word	0xffffffff


	//   ....[13]....
        /*01b0*/ 	.word	0xffffffff


	//   ....[14]....
        /*01b4*/ 	.word	0xffffffff


	//   ....[15]....
        /*01b8*/ 	.word	0xffffffff


	//   ....[16]....
        /*01bc*/ 	.word	0xffffffff


	//   ....[17]....
        /*01c0*/ 	.word	0xffffffff


	//   ....[18]....
        /*01c4*/ 	.word	0xffffffff


	//   ....[19]....
        /*01c8*/ 	.word	0xffffffff


	//   ....[20]....
        /*01cc*/ 	.word	0xffffffff


	//   ....[21]....
        /*01d0*/ 	.word	0xffffffff


	//   ....[22]....
        /*01d4*/ 	.word	0xffffffff


	//   ....[23]....
        /*01d8*/ 	.word	0xffffffff


	//   ....[24]....
        /*01dc*/ 	.word	0xffffffff


	//   ....[25]....
        /*01e0*/ 	.word	0xffffffff


	//   ....[26]....
        /*01e4*/ 	.word	0xffffffff


	//   ....[27]....
        /*01e8*/ 	.word	0xffffffff


	//   ....[28]....
        /*01ec*/ 	.word	0xffffffff


	//   ....[29]....
        /*01f0*/ 	.word	0xffffffff


	//   ....[30]....
        /*01f4*/ 	.word	0xffffffff


	//   ....[31]....
        /*01f8*/ 	.word	0xffffffff


	//   ....[32]....
        /*01fc*/ 	.word	0xffffffff


	//   ....[33]....
        /*0200*/ 	.word	0xffffffff


	//   ....[34]....
        /*0204*/ 	.word	0xffffffff


	//   ....[35]....
        /*0208*/ 	.word	0xffffffff


	//   ....[36]....
        /*020c*/ 	.word	0xffffffff


	//   ....[37]....
        /*0210*/ 	.word	0xffffffff


	//   ....[38]....
        /*0214*/ 	.word	0xffffffff


	//   ....[39]....
        /*0218*/ 	.word	0xffffffff


	//   ....[40]....
        /*021c*/ 	.word	0xffffffff


	//   ....[41]....
        /*0220*/ 	.word	0x0500001d


	//   ....[42]....
        /*0224*/ 	.word	0x0500001d


	//   ....[43]....
        /*0228*/ 	.word	0x0500001d


	//   ....[44]....
        /*022c*/ 	.word	0x0500001d


	//   ....[45]....
        /*0230*/ 	.word	0x0500001d


	//   ....[46]....
        /*0234*/ 	.word	0x0500001d


	//----- nvinfo : EIATTR_COOP_GROUP_INSTR_OFFSETS
	.align		4
.L_31857:
        /*0238*/ 	.byte	0x04, 0x28
        /*023a*/ 	.short	(.L_31859 - .L_31858)


	//   ....[0]....
.L_31858:
        /*023c*/ 	.word	0x00002e90


	//   ....[1]....
        /*0240*/ 	.word	0x000042f0


	//   ....[2]....
        /*0244*/ 	.word	0x000045f0


	//   ....[3]....
        /*0248*/ 	.word	0x00004610


	//   ....[4]....
        /*024c*/ 	.word	0x00004630


	//   ....[5]....
        /*0250*/ 	.word	0x00004650


	//   ....[6]....
        /*0254*/ 	.word	0x000047a0


	//   ....[7]....
        /*0258*/ 	.word	0x000047c0


	//   ....[8]....
        /*025c*/ 	.word	0x000047f0


	//   ....[9]....
        /*0260*/ 	.word	0x000056b0


	//   ....[10]....
        /*0264*/ 	.word	0x00005730


	//   ....[11]....
        /*0268*/ 	.word	0x00005790


	//   ....[12]....
        /*026c*/ 	.word	0x000057e0


	//   ....[13]....
        /*0270*/ 	.word	0x00005820


	//   ....[14]....
        /*0274*/ 	.word	0x00005870


	//   ....[15]....
        /*0278*/ 	.word	0x00005890


	//   ....[16]....
        /*027c*/ 	.word	0x000058b0


	//   ....[17]....
        /*0280*/ 	.word	0x00007b50


	//   ....[18]....
        /*0284*/ 	.word	0x00007b90


	//   ....[19]....
        /*0288*/ 	.word	0x00007bd0


	//   ....[20]....
        /*028c*/ 	.word	0x00007c10


	//   ....[21]....
        /*0290*/ 	.word	0x00007c40


	//   ....[22]....
        /*0294*/ 	.word	0x00007c60


	//   ....[23]....
        /*0298*/ 	.word	0x00007c70


	//   ....[24]....
        /*029c*/ 	.word	0x00007cb0


	//   ....[25]....
        /*02a0*/ 	.word	0x00007ce0


	//   ....[26]....
        /*02a4*/ 	.word	0x00007d10


	//   ....[27]....
        /*02a8*/ 	.word	0x00007d40


	//   ....[28]....
        /*02ac*/ 	.word	0x00007d70


	//   ....[29]....
        /*02b0*/ 	.word	0x00007db0


	//   ....[30]....
        /*02b4*/ 	.word	0x00007de0


	//   ....[31]....
        /*02b8*/ 	.word	0x00007e00


	//   ....[32]....
        /*02bc*/ 	.word	0x00007e20


	//   ....[33]....
        /*02c0*/ 	.word	0x00007e40


	//   ....[34]....
        /*02c4*/ 	.word	0x00007e60


	//   ....[35]....
        /*02c8*/ 	.word	0x00007e70


	//   ....[36]....
        /*02cc*/ 	.word	0x00007e90


	//   ....[37]....
        /*02d0*/ 	.word	0x00007eb0


	//   ....[38]....
        /*02d4*/ 	.word	0x00007ed0


	//   ....[39]....
        /*02d8*/ 	.word	0x00007ef0


	//   ....[40]....
        /*02dc*/ 	.word	0x00007f10


	//   ....[41]....
        /*02e0*/ 	.word	0x00008b00


	//   ....[42]....
        /*02e4*/ 	.word	0x00008ba0


	//   ....[43]....
        /*02e8*/ 	.word	0x00008c50


	//   ....[44]....
        /*02ec*/ 	.word	0x00008cf0


	//   ....[45]....
        /*02f0*/ 	.word	0x00008d60


	//   ....[46]....
        /*02f4*/ 	.word	0x00008dd0


	//----- nvinfo : EIATTR_EXIT_INSTR_OFFSETS
	.align		4
.L_31859:
        /*02f8*/ 	.byte	0x04, 0x1c
        /*02fa*/ 	.short	(.L_31861 - .L_31860)


	//   ....[0]....
.L_31860:
        /*02fc*/ 	.word	0x00000090


	//   ....[1]....
        /*0300*/ 	.word	0x00008510


	//   ....[2]....
        /*0304*/ 	.word	0x00008610


	//   ....[3]....
        /*0308*/ 	.word	0x00008aa0


	//----- nvinfo : EIATTR_CRS_STACK_SIZE
	.align		4
.L_31861:
        /*030c*/ 	.byte	0x04, 0x1e
        /*030e*/ 	.short	(.L_31863 - .L_31862)
.L_31862:
        /*0310*/ 	.word	0x00000000


	//----- nvinfo : EIATTR_CBANK_PARAM_SIZE
	.align		4
.L_31863:
        /*0314*/ 	.byte	0x03, 0x19
        /*0316*/ 	.short	0x008c


	//----- nvinfo : EIATTR_PARAM_CBANK
	.align		4
        /*0318*/ 	.byte	0x04, 0x0a
        /*031a*/ 	.short	(.L_31865 - .L_31864)
	.align		4
.L_31864:
        /*031c*/ 	.word	index@(.nv.constant0._ZN4vllm25paged_attention_v2_kernelIffLi96ELi16ELi128ELNS_18Fp8KVCacheDataTypeE0ELb1ELi512EEEvPfS2_PT_PKS3_PKT0_S9_ifPKiSB_iPKfiiiSD_SD_iiiii)
        /*0320*/ 	.short	0x0210
        /*0322*/ 	.short	0x008c


	//----- nvinfo : EIATTR_SW_WAR
	.align		4
.L_31865:
        /*0324*/ 	.byte	0x04, 0x36
        /*0326*/ 	.short	(.L_31867 - .L_31866)
.L_31866:
        /*0328*/ 	.word	0x00000008
.L_31867:


//--------------------- .nv.info._ZN4vllm25paged_attention_v2_kernelIffLi80ELi16ELi128ELNS_18Fp8KVCacheDataTypeE0ELb1ELi512EEEvPfS2_PT_PKS3_PKT0_S9_ifPKiSB_iPKfiiiSD_SD_iiiii --------------------------
	.section	.nv.info._ZN4vllm25paged_attention_v2_kernelIffLi80ELi16ELi128ELNS_18Fp8KVCacheDataTypeE0ELb1ELi512EEEvPfS2_PT_PKS3_PKT0_S9_ifPKiSB_iPKfiiiSD_SD_iiiii,"",@"SHT_CUDA_INFO"
	.sectionflags	@""
	.align	4


	//----- nvinfo : EIATTR_CUDA_API_VERSION
	.align		4
        /*0000*/ 	.byte	0x04, 0x37
        /*0002*/ 	.short	(.L_31869 - .L_31868)
.L_31868:
        /*0004*/ 	.word	0x00000082


	//----- nvinfo : EIATTR_KPARAM_INFO
	.align		4
.L_31869:
        /*0008*/ 	.byte	0x04, 0x17
        /*000a*/ 	.short	(.L_31871 - .L_31870)
.L_31870:
        /*000c*/ 	.word	0x00000000
        /*0010*/ 	.short	0x0015
        /*0012*/ 	.short	0x0088
        /*0014*/ 	.byte	0x00, 0xf0, 0x11, 0x00


	//----- nvinfo : EIATTR_KPARAM_INFO
	.align		4
.L_31871:
        /*0018*/ 	.byte	0x04, 0x17
        /*001a*/ 	.short	(.L_31873 - .L_31872)
.L_31872:
        /*001c*/ 	.word	0x00000000
        /*0020*/ 	.short	0x0014
        /*0022*/ 	.short	0x0084
        /*0024*/ 	.byte	0x00, 0xf0, 0x11, 0x00


	//----- nvinfo : EIATTR_KPARAM_INFO
	.align		4
.L_31873:
        /*0028*/ 	.byte	0x04, 0x17
        /*002a*/ 	.short	(.L_31875 - .L_31874)
.L_31874:
        /*002c*/ 	.word	0x00000000
        /*0030*/ 	.short	0x0013
        /*0032*/ 	.short	0x0080
        /*0034*/ 	.byte	0x00, 0xf0, 0x11, 0x00


	//----- nvinfo : EIATTR_KPARAM_INFO
	.align		4
.L_31875:
        /*0038*/ 	.byte	0x04, 0x17
        /*003a*/ 	.short	(.L_31877 - .L_31876)
.L_31876:
        /*003c*/ 	.word	0x00000000
        /*0040*/ 	.short	0x0012
        /*0042*/ 	.short	0x007c
        /*0044*/ 	.byte	0x00, 0xf0, 0x11, 0x00


	//----- nvinfo : EIATTR_KPARAM_INFO
	.align		4
.L_31877:
        /*0048*/ 	.byte	0x04, 0x17
        /*004a*/ 	.short	(.L_31879 - .L_31878)
.L_31878:
        /*004c*/ 	.word	0x00000000
        /*0050*/ 	.short	0x0011
        /*0052*/ 	.short	0x0078
        /*0054*/ 	.byte	0x00, 0xf0, 0x11, 0x00


	//----- nvinfo : EIATTR_KPARAM_INFO
	.align		4
.L_31879:
        /*0058*/ 	.byte	0x04, 0x17
        /*005a*/ 	.short	(.L_31881 - .L_31880)
.L_31880:
        /*005c*/ 	.word	0x00000000
        /*0060*/ 	.short	0x0010
        /*0062*/ 	.short	0x0070
        /*0064*/ 	.byte	0x00, 0xf0, 0x21, 0x00


	//----- nvinfo : EIATTR_KPARAM_INFO
	.align		4
.L_31881:
        /*0068*/ 	.byte	0x04, 0x17
        /*006a*/ 	.short	(.L_31883 - .L_31882)
.L_31882:
        /*006c*/ 	.word	0x00000000
        /*0070*/ 	.short	0x000f
        /*0072*/ 	.short	0x0068
        /*0074*/ 	.byte	0x00, 0xf0, 0x21, 0x00


	//----- nvinfo : EIATTR_KPARAM_INFO
	.align		4
.L_31883:
        /*0078*/ 	.byte	0x04, 0x17
        /*007a*/ 	.short	(.L_31885 - .L_31884)
.L_31884:
        /*007c*/ 	.word	0x00000000
        /*0080*/ 	.short	0x000e
        /*0082*/ 	.short	0x0060
        /*0084*/ 	.byte	0x00, 0xf0, 0x11, 0x00


	//----- nvinfo : EIATTR_KPARAM_INFO
	.align		4
.L_31885:
        /*0088*/ 	.byte	0x04, 0x17
        /*008a*/ 	.short	(.L_31887 - .L_31886)
.L_31886:
        /*008c*/ 	.word	0x00000000
        /*0090*/ 	.short	0x000d
        /*0092*/ 	.short	0x005c
        /*0094*/ 	.byte	0x00, 0xf0, 0x11, 0x00


	//----- nvinfo : EIATTR_KPARAM_INFO
	.align		4
.L_31887:
        /*0098*/ 	.byte	0x04, 0x17
        /*009a*/ 	.short	(.L_31889 - .L_31888)
.L_31888:
        /*009c*/ 	.word	0x00000000
        /*00a0*/ 	.short	0x000c
        /*00a2*/ 	.short	0x0058
        /*00a4*/ 	.byte	0x00, 0xf0, 0x11, 0x00


	//----- nvinfo : EIATTR_KPARAM_INFO
	.align		4
.L_31889:
        /*00a8*/ 	.byte	0x04, 0x17
        /*00aa*/ 	.short	(.L_31891 - .L_31890)
.L_31890:
        /*00ac*/ 	.word	0x00000000
        /*00b0*/ 	.short	0x000b
        /*00b2*/ 	.short	0x0050
        /*00b4*/ 	.byte	0x00, 0xf0, 0x21, 0x00


	//----- nvinfo : EIATTR_KPARAM_INFO
	.align		4
.L_31891:
        /*00b8*/ 	.byte	0x04, 0x17
        /*00ba*/ 	.short	(.L_31893 - .L_31892)
.L_31892:
        /*00bc*/ 	.word	0x00000000
        /*00c0*/ 	.short	0x000a
        /*00c2*/ 	.short	0x0048
        /*00c4*/ 	.byte	0x00, 0xf0, 0x11, 0x00


	//----- nvinfo : EIATTR_KPARAM_INFO
	.align		4
.L_31893:
        /*00c8*/ 	.byte	0x04, 0x17
        /*00ca*/ 	.short	(.L_31895 - .L_31894)
.L_31894:
        /*00cc*/ 	.word	0x00000000
        /*00d0*/ 	.short	0x0009
        /*00d2*/ 	.short	0x0040
        /*00d4*/ 	.byte	0x00, 0xf0, 0x21, 0x00


	//----- nvinfo : EIATTR_KPARAM_INFO
	.align		4
.L_31895:
        /*00d8*/ 	.byte	0x04, 0x17
        /*00da*/ 	.short	(.L_31897 - .L_31896)
.L_31896:
        /*00dc*/ 	.word	0x00000000
        /*00e0*/ 	.short	0x0008
        /*00e2*/ 	.short	0x0038
        /*00e4*/ 	.byte	0x00, 0xf0, 0x21, 0x00


	//----- nvinfo : EIATTR_KPARAM_INFO
	.align		4
.L_31897:
        /*00e8*/ 	.byte	0x04, 0x17
        /*00ea*/ 	.short	(.L_31899 - .L_31898)
.L_31898:
        /*00ec*/ 	.word	0x00000000
        /*00f0*/ 	.short	0x0007
        /*00f2*/ 	.short	0x0034
        /*00f4*/ 	.byte	0x00, 0xf0, 0x11, 0x00


	//----- nvinfo : EIATTR_KPARAM_INFO
	.align		4
.L_31899:
        /*00f8*/ 	.byte	0x04, 0x17
        /*00fa*/ 	.short	(.L_31901 - .L_31900)
.L_31900:
        /*00fc*/ 	.word	0x00000000
        /*0100*/ 	.short	0x0006
        /*0102*/ 	.short	0x0030
        /*0104*/ 	.byte	0x00, 0xf0, 0x11, 0x00


	//----- nvinfo : EIATTR_KPARAM_INFO
	.align		4
.L_31901:
        /*0108*/ 	.byte	0x04, 0x17
        /*010a*/ 	.short	(.L_31903 - .L_31902)
.L_31902:
        /*010c*/ 	.word	0x00000000
        /*0110*/ 	.short	0x0005
        /*0112*/ 	.short	0x0028
        /*0114*/ 	.byte	0x00, 0xf0, 0x21, 0x00


	//----- nvinfo : EIATTR_KPARAM_INFO
	.align		4
.L_31903:
        /*0118*/ 	.byte	0x04, 0x17
        /*011a*/ 	.short	(.L_31905 - .L_31904)
.L_31904:
        /*011c*/ 	.word	0x00000000
        /*0120*/ 	.short	0x0004
        /*0122*/ 	.short	0x0020
        /*0124*/ 	.byte	0x00, 0xf0, 0x21, 0x00


	//----- nvinfo : EIATTR_KPARAM_INFO
	.align		4
.L_31905:
        /*0128*/ 	.byte	0x04, 0x17
        /*012a*/ 	.short	(.L_31907 - .L_31906)
.L_31906:
        /*012c*/ 	.word	0x00000000
        /*0130*/ 	.short	0x0003
        /*0132*/ 	.short	0x0018
        /*0134*/ 	.byte	0x00, 0xf0, 0x21, 0x00


	//----- nvinfo : EIATTR_KPARAM_INFO
	.align		4
.L_31907:
        /*0138*/ 	.byte	0x04, 0x17
        /*013a*/ 	.short	(.L_31909 - .L_31908)
.L_31908:
        /*013c*/ 	.word	0x00000000
        /*0140*/ 	.short	0x0002
        /*0142*/ 	.short	0x0010
        /*0144*/ 	.byte	0x00, 0xf0, 0x21, 0x00


	//----- nvinfo : EIATTR_KPARAM_INFO
	.align		4
.L_31909:
        /*0148*/ 	.byte	0x04, 0x17
        /*014a*/ 	.short	(.L_31911 - .L_31910)
.L_31910:
        /*014c*/ 	.word	0x00000000
        /*0150*/ 	.short	0x0001
        /*0152*/ 	.short	0x0008
        /*0154*/ 	.byte	0x00, 0xf0, 0x21, 0x00


	//----- nvinfo : EIATTR_KPARAM_INFO
	.align		4
.L_31911:
        /*0158*/ 	.byte	0x04, 0x17
        /*015a*/ 	.short	(.L_31913 - .L_31912)
.L_31912:
        /*015c*/ 	.word	0x00000000
        /*0160*/ 	.short	0x0000
        /*0162*/ 	.short	0x0000
        /*0164*/ 	.byte	0x00, 0xf0, 0x21, 0x00


	//----- nvinfo : EIATTR_SPARSE_MMA_MASK
	.align		4
.L_31913:
        /*0168*/ 	.byte	0x03, 0x50
        /*016a*/ 	.short	0x0000


	//----- nvinfo : EIATTR_MAXREG_COUNT
	.align		4
        /*016c*/ 	.byte	0x03, 0x1b
        /*016e*/ 	.short	0x00ff


	//----- nvinfo : EIATTR_NUM_BARRIERS
	.align		4
        /*0170*/ 	.byte	0x02, 0x4c
        /*0172*/ 	.byte	0x01
	.zero		1


	//----- nvinfo : EIATTR_MERCURY_ISA_VERSION
	.align		4
        /*0174*/ 	.byte	0x03, 0x5f
        /*0176*/ 	.short	0x0101


	//----- nvinfo : EIATTR_COOP_GROUP_MASK_REGIDS
	.align		4
        /*0178*/ 	.byte	0x04, 0x29
        /*017a*/ 	.short	(.L_31915 - .L_31914)


	//   ....[0]....
.L_31914:
        /*017c*/ 	.word	0xffffffff


	//   ....[1]....
        /*0180*/ 	.word	0xffffffff


	//   ....[2]....
        /*0184*/ 	.word	0xffffffff


	//   ....[3]....
        /*0188*/ 	.word	0xffffffff


	//   ....[4]....
        /*018c*/ 	.word	0xffffffff


	//   ....[5]....
        /*0190*/ 	.word	0xffffffff


	//   ....[6]....
        /*0194*/ 	.word	0xffffffff


	//   ....[7]....
        /*0198*/ 	.word	0xffffffff


	//   ....[8]....
        /*019c*/ 	.word	0xffffffff


	//   ....[9]....
        /*01a0*/ 	.word	0xffffffff


	//   ....[10]....
        /*01a4*/ 	.word	0xffffffff


	//   ....[11]....
        /*01a8*/ 	.word	0xffffffff


	//   ....[12]....
        /*01ac*/ 	.word	0xffffffff


	//   ....[13]....
        /*01b0*/ 	.word	0xffffffff


	//   ....[14]....
        /*01b4*/ 	.word	0xffffffff


	//   ....[15]....
        /*01b8*/ 	.word	0xffffffff


	//   ....[16]....
        /*01bc*/ 	.word	0xffffffff


	//   ....[17]....
        /*01c0*/ 	.word	0xffffffff


	//   ....[18]....
        /*01c4*/ 	.word	0xffffffff


	//   ....[19]....
        /*01c8*/ 	.word	0xffffffff


	//   ....[20]....
        /*01cc*/ 	.word	0xffffffff


	//   ....[21]....
        /*01d0*/ 	.word	0xffffffff


	//   ....[22]....
        /*01d4*/ 	.word	0xffffffff


	//   ....[23]....
        /*01d8*/ 	.word	0xffffffff


	//   ....[24]....
        /*01dc*/ 	.word	0xffffffff


	//   ....[25]....
        /*01e0*/ 	.word	0xffffffff


	//   ....[26]....
        /*01e4*/ 	.word	0xffffffff


	//   ....[27]....
        /*01e8*/ 	.word	0xffffffff


	//   ....[28]....
        /*01ec*/ 	.word	0xffffffff


	//   ....[29]....
        /*01f0*/ 	.word	0xffffffff


	//   ....[30]....
        /*01f4*/ 	.word	0xffffffff


	//   ....[31]....
        /*01f8*/ 	.word	0xffffffff


	//   ....[32]....
        /*01fc*/ 	.word	0xffffffff


	//   ....[33]....
        /*0200*/ 	.word	0xffffffff


	//   ....[34]....
        /*0204*/ 	.word	0xffffffff


	//   ....[35]....
        /*0208*/ 	.word	0xffffffff


	//   ....[36]....
        /*020c*/ 	.word	0xffffffff


	//   ....[37]....
        /*0210*/ 	.word	0x0500001c


	//   ....[38]....
        /*0214*/ 	.word	0x0500001c


	//   ....[39]....
        /*0218*/ 	.word	0x0500001c


	//   ....[40]....
        /*021c*/ 	.word	0x0500001c


	//   ....[41]....
        /*0220*/ 	.word	0x0500001c


	//   ....[42]....
        /*0224*/ 	.word	0x0500001c


	//----- nvinfo : EIATTR_COOP_GROUP_INSTR_OFFSETS
	.align		4
.L_31915:
        /*0228*/ 	.byte	0x04, 0x28
        /*022a*/ 	.short	(.L_31917 - .L_31916)


	//   ....[0]....
.L_31916:
        /*022c*/ 	.word	0x00002a80


	//   ....[1]....
        /*0230*/ 	.word	0x00003c00


	//   ....[2]....
        /*0234*/ 	.word	0x00003f80


	//   ....[3]....
        /*0238*/ 	.word	0x00003fa0


	//   ....[4]....
        /*023c*/ 	.word	0x00003fc0


	//   ....[5]....
        /*0240*/ 	.word	0x00003fe0


	//   ....[6]....
        /*0244*/ 	.word	0x00004140


	//   ....[7]....
        /*0248*/ 	.word	0x00004160


	//   ....[8]....
        /*024c*/ 	.word	0x00004180


	//   ....[9]....
        /*0250*/ 	.word	0x00005040


	//   ....[10]....
        /*0254*/ 	.word	0x000050b0


	//   ....[11]....
        /*0258*/ 	.word	0x000050e0


	//   ....[12]....
        /*025c*/ 	.word	0x00005160


	//   ....[13]....
        /*0260*/ 	.word	0x000051b0


	//   ....[14]....
        /*0264*/ 	.word	0x00005200


	//   ....[15]....
        /*0268*/ 	.word	0x00005220


	//   ....[16]....
        /*026c*/ 	.word	0x00005240


	//   ....[17]....
        /*0270*/ 	.word	0x00007220


	//   ....[18]....
        /*0274*/ 	.word	0x00007260


	//   ....[19]....
        /*0278*/ 	.word	0x000072a0


	//   ....[20]....
        /*027c*/ 	.word	0x000072e0


	//   ....[21]....
        /*0280*/ 	.word	0x00007320


	//   ....[22]....
        /*0284*/ 	.word	0x00007350


	//   ....[23]....
        /*0288*/ 	.word	0x00007380


	//   ....[24]....
        /*028c*/ 	.word	0x000073c0


	//   ....[25]....
        /*0290*/ 	.word	0x000073f0


	//   ....[26]....
        /*0294*/ 	.word	0x00007420


	//   ....[27]....
        /*0298*/ 	.word	0x00007450


	//   ....[28]....
        /*029c*/ 	.word	0x00007470


	//   ....[29]....
        /*02a0*/ 	.word	0x00007490


	//   ....[30]....
        /*02a4*/ 	.word	0x000074b0


	//   ....[31]....
        /*02a8*/ 	.word	0x000074d0


	//   ....[32]....
        /*02ac*/ 	.word	0x000074f0


	//   ....[33]....
        /*02b0*/ 	.word	0x00007500


	//   ....[34]....
        /*02b4*/ 	.word	0x00007520


	//   ....[35]....
        /*02b8*/ 	.word	0x00007540


	//   ....[36]....
        /*02bc*/ 	.word	0x00007560


	//   ....[37]....
        /*02c0*/ 	.word	0x00007fd0


	//   ....[38]....
        /*02c4*/ 	.word	0x00008060


	//   ....[39]....
        /*02c8*/ 	.word	0x00008100


	//   ....[40]....
        /*02cc*/ 	.word	0x000081a0


	//   ....[41]....
        /*02d0*/ 	.word	0x00008210


	//   ....[42]....
        /*02d4*/ 	.word	0x00008280


	//----- nvinfo : EIATTR_EXIT_INSTR_OFFSETS
	.align		4
.L_31917:
        /*02d8*/ 	.byte	0x04, 0x1c
        /*02da*/ 	.short	(.L_31919 - .L_31918)


	//   ....[0]....
.L_31918:
        /*02dc*/ 	.word	0x00000090


	//   ....[1]....
        /*02e0*/ 	.word	0x00007aa0


	//   ....[2]....
        /*02e4*/ 	.word	0x00007ba0


	//   ....[3]....
        /*02e8*/ 	.word	0x00007f70


	//----- nvinfo : EIATTR_CRS_STACK_SIZE
	.align		4
.L_31919:
        /*02ec*/ 	.byte	0x04, 0x1e
        /*02ee*/ 	.short	(.L_31921 - .L_31920)
.L_31920:
        /*02f0*/ 	.word	0x00000000


	//----- nvinfo : EIATTR_CBANK_PARAM_SIZE
	.align		4
.L_31921:
        /*02f4*/ 	.byte	0x03, 0x19
        /*02f6*/ 	.short	0x008c


	//----- nvinfo : EIATTR_PARAM_CBANK
	.align		4
        /*02f8*/ 	.byte	0x04, 0x0a
        /*02fa*/ 	.short	(.L_31923 - .L_31922)
	.align		4
.L_31922:
        /*02fc*/ 	.word	index@(.nv.constant0._ZN4vllm25paged_attention_v2_kernelIffLi80ELi16ELi128ELNS_18Fp8KVCacheDataTypeE0ELb1ELi512EEEvPfS2_PT_PKS3_PKT0_S9_ifPKiSB_iPKfiiiSD_SD_iiiii)
        /*0300*/ 	.short	0x0210
        /*0302*/ 	.short	0x008c


	//----- nvinfo : EIATTR_SW_WAR
	.align		4
.L_31923:
        /*0304*/ 	.byte	0x04, 0x36
        /*0306*/ 	.short	(.L_31925 - .L_31924)
.L_31924:
        /*0308*/ 	.word	0x00000008
.L_31925:


//--------------------- .nv.info._ZN4vllm25paged_attention_v2_kernelIffLi64ELi16ELi128ELNS_18Fp8KVCacheDataTypeE0ELb1ELi512EEEvPfS2_PT_PKS3_PKT0_S9_ifPKiSB_iPKfiiiSD_SD_iiiii --------------------------
	.section	.nv.info._ZN4vllm25paged_attention_v2_kernelIffLi64ELi16ELi128ELNS_18Fp8KVCacheDataTypeE0ELb1ELi512EEEvPfS2_PT_PKS3_PKT0_S9_ifPKiSB_iPKfiiiSD_SD_iiiii,"",@"SHT_CUDA_INFO"
	.sectionflags	@""
	.align	4


	//----- nvinfo : EIATTR_CUDA_API_VERSION
	.align		4
        /*0000*/ 	.byte	0x04, 0x37
        /*0002*/ 	.short	(.L_31927 - .L_31926)
.L_31926:
        /*0004*/ 	.word	0x00000082


	//----- nvinfo : EIATTR_KPARAM_INFO
	.align		4
.L_31927:
        /*0008*/ 	.byte	0x04, 0x17
        /*000a*/ 	.short	(.L_31929 - .L_31928)
.L_31928:
        /*000c*/ 	.word	0x00000000
        /*0010*/ 	.short	0x0015
        /*0012*/ 	.short	0x0088
        /*0014*/ 	.byte	0x00, 0xf0, 0x11, 0x00


	//----- nvinfo : EIATTR_KPARAM_INFO
	.align		4
.L_31929:
        /*0018*/ 	.byte	0x04, 0x17
        /*001a*/ 	.short	(.L_31931 - .L_31930)
.L_31930:
        /*001c*/ 	.word	0x00000000
        /*0020*/ 	.short	0x0014
        /*0022*/ 	.short	0x0084
        /*0024*/ 	.byte	0x00, 0xf0, 0x11, 0x00


	//----- nvinfo : EIATTR_KPARAM_INFO
	.align		4
.L_31931:
        /*0028*/ 	.byte	0x04, 0x17
        /*002a*/ 	.short	(.L_31933 - .L_31932)
.L_31932:
        /*002c*/ 	.word	0x00000000
        /*0030*/ 	.short	0x0013
        /*0032*/ 	.short	0x0080
        /*0034*/ 	.byte	0x00, 0xf0, 0x11, 0x00


	//----- nvinfo : EIATTR_KPARAM_INFO
	.align		4
.L_31933:
        /*0038*/ 	.byte	0x04, 0x17
        /*003a*/ 	.short	(.L_31935 - .L_31934)
.L_31934:
        /*003c*/ 	.word	0x00000000
        /*0040*/ 	.short	0x0012
        /*0042*/ 	.short	0x007c
        /*0044*/ 	.byte	0x00, 0xf0, 0x11, 0x00


	//----- nvinfo : EIATTR_KPARAM_INFO
	.align		4
.L_31935:
        /*0048*/ 	.byte	0x04, 0x17
        /*004a*/ 	.short	(.L_31937 - .L_31936)
.L_31936:
        /*004c*/ 	.word	0x00000000
        /*0050*/ 	.short	0x0011
        /*0052*/ 	.short	0x0078
        /*0054*/ 	.byte	0x00, 0xf0, 0x11, 0x00


	//----- nvinfo : EIATTR_KPARAM_INFO
	.align		4
.L_31937:
        /*0058*/ 	.byte	0x04, 0x17
        /*005a*/ 	.short	(.L_31939 - .L_31938)
.L_31938:
        /*005c*/ 	.word	0x00000000
        /*0060*/ 	.short	0x0010
        /*0062*/ 	.short	0x0070
        /*0064*/ 	.byte	0x00, 0xf0, 0x21, 0x00


	//----- nvinfo : EIATTR_KPARAM_INFO
	.align		4
.L_31939:
        /*0068*/ 	.byte	0x04, 0x17
        /*006a*/ 	.short	(.L_31941 - .L_31940)
.L_31940:
        /*006c*/ 	.word	0x00000000
        /*0070*/ 	.short	0x000f
        /*0072*/ 	.short	0x0068
        /*0074*/ 	.byte	0x00, 0xf0, 0x21, 0x00


	//----- nvinfo : EIATTR_KPARAM_INFO
	.align		4
.L_31941:
        /*0078*/ 	.byte	0x04, 0x17
        /*007a*/ 	.short	(.L_31943 - .L_31942)
.L_31942:
        /*007c*/ 	.word	0x00000000
        /*0080*/ 	.short	0x000e
        /*0082*/ 	.short	0x0060
        /*0084*/ 	.byte	0x00, 0xf0, 0x11, 0x00


	//----- nvinfo : EIATTR_KPARAM_INFO
	.align		4
.L_31943:
        /*0088*/ 	.byte	0x04, 0x17
        /*008a*/ 	.short	(.L_31945 - .L_31944)
.L_31944:
        /*008c*/ 	.word	0x00000000
        /*0090*/ 	.short	0x000d
        /*0092*/ 	.short	0x005c
        /*0094*/ 	.byte	0x00, 0xf0, 0x11, 0x00


	//----- nvinfo : EIATTR_KPARAM_INFO
	.align		4
.L_31945:
        /*0098*/ 	.byte	0x04, 0x17
        /*009a*/ 	.short	(.L_31947 - .L_31946)
.L_31946:
        /*009c*/ 	.word	0x00000000
        /*00a0*/ 	.short	0x000c
        /*00a2*/ 	.short	0x0058
        /*00a4*/ 	.byte	0x00, 0xf0, 0x11, 0x00


	//----- nvinfo : EIATTR_KPARAM_INFO
	.align		4
.L_31947:
        /*00a8*/ 	.byte	0x04, 0x17
        /*00aa*/ 	.short	(.L_31949 - .L_31948)
.L_31948:
        /*00ac*/ 	.word	0x00000000
        /*00b0*/ 	.short	0x000b
        /*00b2*/ 	.short	0x0050
        /*00b4*/ 	.byte	0x00, 0xf0, 0x21, 0x00


	//----- nvinfo : EIATTR_KPARAM_INFO
	.align		4
.L_31949:
        /*00b8*/ 	.byte	0x04, 0x17
        /*00ba*/ 	.short	(.L_31951 - .L_31950)
.L_31950:
        /*00bc*/ 	.word	0x00000000
        /*00c0*/ 	.short	0x000a
        /*00c2*/ 	.short	0x0048
        /*00c4*/ 	.byte	0x00, 0xf0, 0x11, 0x00


	//----- nvinfo : EIATTR_KPARAM_INFO
	.align		4
.L_31951:
        /*00c8*/ 	.byte	0x04, 0x17
        /*00ca*/ 	.short	(.L_31953 - .L_31952)
.L_31952:
        /*00cc*/ 	.word	0x00000000
        /*00d0*/ 	.short	0x0009
        /*00d2*/ 	.short	0x0040
        /*00d4*/ 	.byte	0x00, 0xf0, 0x21, 0x00


	//----- nvinfo : EIATTR_KPARAM_INFO
	.align		4
.L_31953:
        /*00d8*/ 	.byte	0x04, 0x17
        /*00da*/ 	.short	(.L_31955 - .L_31954)
.L_31954:
        /*00dc*/ 	.word	0x00000000
        /*00e0*/ 	.short	0x0008
        /*00e2*/ 	.short	0x0038
        /*00e4*/ 	.byte	0x00, 0xf0, 0x21, 0x00


	//----- nvinfo : EIATTR_KPARAM_INFO
	.align		4
.L_31955:
        /*00e8*/ 	.byte	0x04, 0x17
        /*00ea*/ 	.short	(.L_31957 - .L_31956)
.L_31956:
        /*00ec*/ 	.word	0x00000000
        /*00f0*/ 	.short	0x0007
        /*00f2*/ 	.short	0x0034
        /*00f4*/ 	.byte	0x00, 0xf0, 0x11, 0x00


	//----- nvinfo : EIATTR_KPARAM_INFO
	.align		4
.L_31957:
        /*00f8*/ 	.byte	0x04, 0x17
        /*00fa*/ 	.short	(.L_31959 - .L_31958)
.L_31958:
        /*00fc*/ 	.word	0x00000000
        /*0100*/ 	.short	0x0006
        /*0102*/ 	.short	0x0030
        /*0104*/ 	.byte	0x00, 0xf0, 0x11, 0x00


	//----- nvinfo : EIATTR_KPARAM_INFO
	.align		4
.L_31959:
        /*0108*/ 	.byte	0x04, 0x17
        /*010a*/ 	.short	(.L_31961 - .L_31960)
.L_31960:
        /*010c*/ 	.word	0x00000000
        /*0110*/ 	.short	0x0005
        /*0112*/ 	.short	0x0028
        /*0114*/ 	.byte	0x00, 0xf0, 0x21, 0x00


	//----- nvinfo : EIATTR_KPARAM_INFO
	.align		4
.L_31961:
        /*0118*/ 	.byte	0x04, 0x17
        /*011a*/ 	.short	(.L_31963 - .L_31962)
.L_31962:
        /*011c*/ 	.word	0x00000000
        /*0120*/ 	.short	0x0004
        /*0122*/ 	.short	0x0020
        /*0124*/ 	.byte	0x00, 0xf0, 0x21, 0x00


	//----- nvinfo : EIATTR_KPARAM_INFO
	.align		4
.L_31963:
        /*0128*/ 	.byte	0x04, 0x17
        /*012a*/ 	.short	(.L_31965 - .L_31964)
.L_31964:
        /*012c*/ 	.word	0x00000000
        /*0130*/ 	.short	0x0003
        /*0132*/ 	.short	0x0018
        /*0134*/ 	.byte	0x00, 0xf0, 0x21, 0x00


	//----- nvinfo : EIATTR_KPARAM_INFO
	.align		4
.L_31965:
        /*0138*/ 	.byte	0x04, 0x17
        /*013a*/ 	.short	(.L_31967 - .L_31966)
.L_31966:
        /*013c*/ 	.word	0x00000000
        /*0140*/ 	.short	0x0002
        /*0142*/ 	.short	0x0010
        /*0144*/ 	.byte	0x00, 0xf0, 0x21, 0x00


	//----- nvinfo : EIATTR_KPARAM_INFO
	.align		4
.L_31967:
        /*0148*/ 	.byte	0x04, 0x17
        /*014a*/ 	.short	(.L_31969 - .L_31968)
.L_31968:
        /*014c*/ 	.word	0x00000000
        /*0150*/ 	.short	0x0001
        /*0152*/ 	.short	0x0008
        /*0154*/ 	.byte	0x00, 0xf0, 0x21, 0x00


	//----- nvinfo : EIATTR_KPARAM_INFO
	.align		4
.L_31969:
        /*0158*/ 	.byte	0x04, 0x17
        /*015a*/ 	.short	(.L_31971 - .L_31970)
.L_31970:
        /*015c*/ 	.word	0x00000000
        /*0160*/ 	.short	0x0000
        /*0162*/ 	.short	0x0000
        /*0164*/ 	.byte	0x00, 0xf0, 0x21, 0x00


	//----- nvinfo : EIATTR_SPARSE_MMA_MASK
	.align		4
.L_31971:
        /*0168*/ 	.byte	0x03, 0x50
        /*016a*/ 	.short	0x0000


	//----- nvinfo : EIATTR_MAXREG_COUNT
	.align		4
        /*016c*/ 	.byte	0x03, 0x1b
        /*016e*/ 	.short	0x00ff


	//----- nvinfo : EIATTR_NUM_BARRIERS
	.align		4
        /*0170*/ 	.byte	0x02, 0x4c
        /*0172*/ 	.byte	0x01
	.zero		1


	//----- nvinfo : EIATTR_MERCURY_ISA_VERSION
	.align		4
        /*0174*/ 	.byte	0x03, 0x5f
        /*0176*/ 	.short	0x0101


	//----- nvinfo : EIATTR_COOP_GROUP_MASK_REGIDS
	.align		4
        /*0178*/ 	.byte	0x04, 0x29
        /*017a*/ 	.short	(.L_31973 - .L_31972)


	//   ....[0]....
.L_31972:
        /*017c*/ 	.word	0xffffffff


	//   ....[1]....
        /*0180*/ 	.word	0xffffffff


	//   ....[2]....
        /*0184*/ 	.word	0xffffffff


	//   ....[3]....
        /*0188*/ 	.word	0xffffffff


	//   ....[4]....
        /*018c*/ 	.word	0xffffffff


	//   ....[5]....
        /*0190*/ 	.word	0xffffffff


	//   ....[6]....
        /*0194*/ 	.word	0xffffffff


	//   ....[7]....
        /*0198*/ 	.word	0xffffffff


	//   ....[8]....
        /*019c*/ 	.word	0xffffffff


	//   ....[9]....
        /*01a0*/ 	.word	0xffffffff


	//   ....[10]....
        /*01a4*/ 	.word	0xffffffff


	//   ....[11]....
        /*01a8*/ 	.word	0xffffffff


	//   ....[12]....
        /*01ac*/ 	.word	0xffffffff


	//   ....[13]....
        /*01b0*/ 	.word	0xffffffff


	//   ....[14]....
        /*01b4*/ 	.word	0xffffffff


	//   ....[15]....
        /*01b8*/ 	.word	0xffffffff


	//   ....[16]....
        /*01bc*/ 	.word	0xffffffff


	//   ....[17]....
        /*01c0*/ 	.word	0xffffffff


	//   ....[18]....
        /*01c4*/ 	.word	0xffffffff


	//   ....[19]....
        /*01c8*/ 	.word	0xffffffff


	//   ....[20]....
        /*01cc*/ 	.word	0xffffffff


	//   ....[21]....
        /*01d0*/ 	.word	0xffffffff


	//   ....[22]....
        /*01d4*/ 	.word	0xffffffff


	//   ....[23]....
        /*01d8*/ 	.word	0xffffffff


	//   ....[24]....
        /*01dc*/ 	.word	0xffffffff


	//   ....[25]....
        /*01e0*/ 	.word	0xffffffff


	//   ....[26]....
        /*01e4*/ 	.word	0xffffffff


	//   ....[27]....
        /*01e8*/ 	.word	0xffffffff


	//   ....[28]....
        /*01ec*/ 	.word	0xffffffff


	//   ....[29]....
        /*01f0*/ 	.word	0xffffffff


	//   ....[30]....
        /*01f4*/ 	.word	0xffffffff


	//   ....[31]....
        /*01f8*/ 	.word	0xffffffff


	//   ....[32]....
        /*01fc*/ 	.word	0xffffffff


	//   ....[33]....
        /*0200*/ 	.word	0x05000014


	//   ....[34]....
        /*0204*/ 	.word	0x05000014


	//   ....[35]....
        /*0208*/ 	.word	0x05000014


	//   ....[36]....
        /*020c*/ 	.word	0x05000014


	//   ....[37]....
        /*0210*/ 	.word	0x05000014


	//   ....[38]....
        /*0214*/ 	.word	0x05000014


	//----- nvinfo : EIATTR_COOP_GROUP_INSTR_OFFSETS
	.align		4
.L_31973:
        /*0218*/ 	.byte	0x04, 0x28
        /*021a*/ 	.short	(.L_31975 - .L_31974)


	//   ....[0]....
.L_31974:
        /*021c*/ 	.word	0x00002500


	//   ....[1]....
        /*0220*/ 	.word	0x00003500


	//   ....[2]....
        /*0224*/ 	.word	0x000037c0


	//   ....[3]....
        /*0228*/ 	.word	0x000037e0


	//   ....[4]....
        /*022c*/ 	.word	0x00003800


	//   ....[5]....
        /*0230*/ 	.word	0x00003820


	//   ....[6]....
        /*0234*/ 	.word	0x00003980


	//   ....[7]....
        /*0238*/ 	.word	0x000039a0


	//   ....[8]....
        /*023c*/ 	.word	0x000039c0


	//   ....[9]....
        /*0240*/ 	.word	0x00004880


	//   ....[10]....
        /*0244*/ 	.word	0x000048f0


	//   ....[11]....
        /*0248*/ 	.word	0x00004920


	//   ....[12]....
        /*024c*/ 	.word	0x000049a0


	//   ....[13]....
        /*0250*/ 	.word	0x000049f0


	//   ....[14]....
        /*0254*/ 	.word	0x00004a40


	//   ....[15]....
        /*0258*/ 	.word	0x00004a60


	//   ....[16]....
        /*025c*/ 	.word	0x00004a80


	//   ....[17]....
        /*0260*/ 	.word	0x000067c0


	//   ....[18]....
        /*0264*/ 	.word	0x00006800


	//   ....[19]....
        /*0268*/ 	.word	0x00006840


	//   ....[20]....
        /*026c*/ 	.word	0x00006880


	//   ....[21]....
        /*0270*/ 	.word	0x000068a0


	//   ....[22]....
        /*0274*/ 	.word	0x000068c0


	//   ....[23]....
        /*0278*/ 	.word	0x000068d0


	//   ....[24]....
        /*027c*/ 	.word	0x00006910


	//   ....[25]....
        /*0280*/ 	.word	0x00006950


	//   ....[26]....
        /*0284*/ 	.word	0x00006980


	//   ....[27]....
        /*0288*/ 	.word	0x000069b0


	//   ....[28]....
        /*028c*/ 	.word	0x000069e0


	//   ....[29]....
        /*0290*/ 	.word	0x00006a10


	//   ....[30]....
        /*0294*/ 	.word	0x00006a40


	//   ....[31]....
        /*0298*/ 	.word	0x00006a60


	//   ....[32]....
        /*029c*/ 	.word	0x00006a80


	//   ....[33]....
        /*02a0*/ 	.word	0x00007320


	//   ....[34]....
        /*02a4*/ 	.word	0x000073b0


	//   ....[35]....
        /*02a8*/ 	.word	0x00007450


	//   ....[36]....
        /*02ac*/ 	.word	0x000074f0


	//   ....[37]....
        /*02b0*/ 	.word	0x00007560


	//   ....[38]....
        /*02b4*/ 	.word	0x000075d0


	//----- nvinfo : EIATTR_EXIT_INSTR_OFFSETS
	.align		4
.L_31975:
        /*02b8*/ 	.byte	0x04, 0x1c
        /*02ba*/ 	.short	(.L_31977 - .L_31976)


	//   ....[0]....
.L_31976:
        /*02bc*/ 	.word	0x00000090


	//   ....[1]....
        /*02c0*/ 	.word	0x00006ea0


	//   ....[2]....
        /*02c4*/ 	.word	0x00006fb0


	//   ....[3]....
        /*02c8*/ 	.word	0x000072c0


	//----- nvinfo : EIATTR_CRS_STACK_SIZE
	.align		4
.L_31977:
        /*02cc*/ 	.byte	0x04, 0x1e
        /*02ce*/ 	.short	(.L_31979 - .L_31978)
.L_31978:
        /*02d0*/ 	.word	0x00000000


	//----- nvinfo : EIATTR_CBANK_PARAM_SIZE
	.align		4
.L_31979:
        /*02d4*/ 	.byte	0x03, 0x19
        /*02d6*/ 	.short	0x008c


	//----- nvinfo : EIATTR_PARAM_CBANK
	.align		4
        /*02d8*/ 	.byte	0x04, 0x0a
        /*02da*/ 	.short	(.L_31981 - .L_31980)
	.align		4
.L_31980:
        /*02dc*/ 	.word	index@(.nv.constant0._ZN4vllm25paged_attention_v2_kernelIffLi64ELi16ELi128ELNS_18Fp8KVCacheDataTypeE0ELb1ELi512EEEvPfS2_PT_PKS3_PKT0_S9_ifPKiSB_iPKfiiiSD_SD_iiiii)
        /*02e0*/ 	.short	0x0210
        /*02e2*/ 	.short	0x008c


	//----- nvinfo : EIATTR_SW_WAR
	.align		4
.L_31981:
        /*02e4*/ 	.byte	0x04, 0x36
        /*02e6*/ 	.short	(.L_31983 - .L_31982)
.L_31982:
        /*02e8*/ 	.word	0x00000008
.L_31983:


//--------------------- .nv.info._ZN4vllm25paged_attention_v2_kernelIffLi32ELi16ELi128ELNS_18Fp8KVCacheDataTypeE0ELb1ELi512EEEvPfS2_PT_PKS3_PKT0_S9_ifPKiSB_iPKfiiiSD_SD_iiiii --------------------------
	.section	.nv.info._ZN4vllm25paged_attention_v2_kernelIffLi32ELi16ELi128ELNS_18Fp8KVCacheDataTypeE0ELb1ELi512EEEvPfS2_PT_PKS3_PKT0_S9_ifPKiSB_iPKfiiiSD_SD_iiiii,"",@"SHT_CUDA_INFO"
	.sectionflags	@""
	.align	4


	//----- nvinfo : EIATTR_CUDA_API_VERSION
	.align		4
        /*0000*/ 	.byte	0x04, 0x37
        /*0002*/ 	.short	(.L_31985 - .L_31984)
.L_31984:
        /*0004*/ 	.word	0x00000082


	//----- nvinfo : EIATTR_KPARAM_INFO
	.align		4
.L_31985:
        /*0008*/ 	.byte	0x04, 0x17
        /*000a*/ 	.short	(.L_31987 - .L_31986)
.L_31986:
        /*000c*/ 	.word	0x00000000
        /*0010*/ 	.short	0x0015
        /*0012*/ 	.short	0x0088
        /*0014*/ 	.byte	0x00, 0xf0, 0x11, 0x00


	//----- nvinfo : EIATTR_KPARAM_INFO
	.align		4
.L_31987:
        /*0018*/ 	.byte	0x04, 0x17
        /*001a*/ 	.short	(.L_31989 - .L_31988)
.L_31988:
        /*001c*/ 	.word	0x00000000
        /*0020*/ 	.short	0x0014
        /*0022*/ 	.short	0x0084
        /*0024*/ 	.byte	0x00, 0xf0, 0x11, 0x00


	//----- nvinfo : EIATTR_KPARAM_INFO
	.align		4
.L_31989:
        /*0028*/ 	.byte	0x04, 0x17
        /*002a*/ 	.short	(.L_31991 - .L_31990)
.L_31990:
        /*002c*/ 	.word	0x00000000
        /*0030*/ 	.short	0x0013
        /*0032*/ 	.short	0x0080
        /*0034*/ 	.byte	0x00, 0xf0, 0x11, 0x00


	//----- nvinfo : EIATTR_KPARAM_INFO
	.align		4
.L_31991:
        /*0038*/ 	.byte	0x04, 0x17
        /*003a*/ 	.short	(.L_31993 - .L_31992)
.L_31992:
        /*003c*/ 	.word	0x00000000
        /*0040*/ 	.short	0x0012
        /*0042*/ 	.short	0x007c
        /*0044*/ 	.byte	0x00, 0xf0, 0x11, 0x00


	//----- nvinfo : EIATTR_KPARAM_INFO
	.align		4
.L_31993:
        /*0048*/ 	.byte	0x04, 0x17
        /*004a*/ 	.short	(.L_31995 - .L_31994)
.L_31994:
        /*004c*/ 	.word	0x00000000
        /*0050*/ 	.short	0x0011
        /*0052*/ 	.short	0x0078
        /*0054*/ 	.byte	0x00, 0xf0, 0x11, 0x00


	//----- nvinfo : EIATTR_KPARAM_INFO
	.align		4
.L_31995:
        /*0058*/ 	.byte	0x04, 0x17
        /*005a*/ 	.short	(.L_31997 - .L_31996)
.L_31996:
        /*005c*/ 	.word	0x00000000
        /*0060*/ 	.short	0x0010
        /*0062*/ 	.short	0x0070
        /*0064*/ 	.byte	0x00, 0xf0, 0x21, 0x00


	//----- nvinfo : EIATTR_KPARAM_INFO
	.align		4
.L_31997:
        /*0068*/ 	.byte	0x04, 0x17
        /*006a*/ 	.short	(.L_31999 - .L_31998)
.L_31998:
        /*006c*/ 	.word	0x00000000
        /*0070*/ 	.short	0x000f
        /*0072*/ 	.short	0x0068
        /*0074*/ 	.byte	0x00, 0xf0, 0x21, 0x00


	//----- nvinfo : EIATTR_KPARAM_INFO
	.align		4
.L_31999:
        /*0078*/ 	.byte	0x04, 0x17
        /*007a*/ 	.short	(.L_32001 - .L_32000)
.L_32000:
        /*007c*/ 	.word	0x00000000
        /*0080*/ 	.short	0x000e
        /*0082*/ 	.short	0x0060
        /*0084*/ 	.byte	0x00, 0xf0, 0x11, 0x00


	//----- nvinfo : EIATTR_KPARAM_INFO
	.align		4
.L_32001:
        /*0088*/ 	.byte	0x04, 0x17
        /*008a*/ 	.short	(.L_32003 - .L_32002)
.L_32002:
        /*008c*/ 	.word	0x00000000
        /*0090*/ 	.short	0x000d
        /*0092*/ 	.short	0x005c
        /*0094*/ 	.byte	0x00, 0xf0, 0x11, 0x00


	//----- nvinfo : EIATTR_KPARAM_INFO
	.align		4
.L_32003:
        /*0098*/ 	.byte	0x04, 0x17
        /*009a*/ 	.short	(.L_32005 - .L_32004)
.L_32004:
        /*009c*/ 	.word	0x00000000
        /*00a0*/ 	.short	0x000c
        /*00a2*/ 	.short	0x0058
        /*00a4*/ 	.byte	0x00, 0xf0, 0x11, 0x00


	//----- nvinfo : EIATTR_KPARAM_INFO
	.align		4
.L_32005:
        /*00a8*/ 	.byte	0x04, 0x17
        /*00aa*/ 	.short	(.L_32007 - .L_32006)
.L_32006:
        /*00ac*/ 	.word	0x00000000
        /*00b0*/ 	.short	0x000b
        /*00b2*/ 	.short	0x0050
        /*00b4*/ 	.byte	0x00, 0xf0, 0x21, 0x00


	//----- nvinfo : EIATTR_KPARAM_INFO
	.align		4
.L_32007:
        /*00b8*/ 	.byte	0x04, 0x17
        /*00ba*/ 	.short	(.L_32009 - .L_32008)
.L_32008:
        /*00bc*/ 	.word	0x00000000
        /*00c0*/ 	.short	0x000a
        /*00c2*/ 	.short	0x0048
        /*00c4*/ 	.byte	0x00, 0xf0, 0x11, 0x00


	//----- nvinfo : EIATTR_KPARAM_INFO
	.align		4
.L_32009:
        /*00c8*/ 	.byte	0x04, 0x17
        /*00ca*/ 	.short	(.L_32011 - .L_32010)
.L_32010:
        /*00cc*/ 	.word	0x00000000
        /*00d0*/ 	.short	0x0009
        /*00d2*/ 	.short	0x0040
        /*00d4*/ 	.byte	0x00, 0xf0, 0x21, 0x00


	//----- nvinfo : EIATTR_KPARAM_INFO
	.align		4
.L_32011:
        /*00d8*/ 	.byte	0x04, 0x17
        /*00da*/ 	.short	(.L_32013 - .L_32012)
.L_32012:
        /*00dc*/ 	.word	0x00000000
        /*00e0*/ 	.short	0x0008
        /*00e2*/ 	.short	0x0038
        /*00e4*/ 	.byte	0x00, 0xf0, 0x21, 0x00


	//----- nvinfo : EIATTR_KPARAM_INFO
	.align		4
.L_32013:
        /*00e8*/ 	.byte	0x04, 0x17
        /*00ea*/ 	.short	(.L_32015 - .L_32014)
.L_32014:
        /*00ec*/ 	.word	0x00000000
        /*00f0*/ 	.short	0x0007
        /*00f2*/ 	.short	0x0034
        /*00f4*/ 	.byte	0x00, 0xf0, 0x11, 0x00


	//----- nvinfo : EIATTR_KPARAM_INFO
	.align		4
.L_32015:
        /*00f8*/ 	.byte	0x04, 0x17
        /*00fa*/ 	.short	(.L_32017 - .L_32016)
.L_32016:
        /*00fc*/ 	.word	0x00000000
        /*0100*/ 	.short	0x0006
        /*0102*/ 	.short	0x0030
        /*0104*/ 	.byte	0x00, 0xf0, 0x11, 0x00


	//----- nvinfo : EIATTR_KPARAM_INFO
	.align		4
.L_32017:
        /*0108*/ 	.byte	0x04, 0x17
        /*010a*/ 	.short	(.L_32019 - .L_32018)
.L_32018:
        /*010c*/ 	.word	0x00000000
        /*0110*/ 	.short	0x0005
        /*0112*/ 	.short	0x0028
        /*0114*/ 	.byte	0x00, 0xf0, 0x21, 0x00


	//----- nvinfo : EIATTR_KPARAM_INFO
	.align		4
.L_32019:
        /*0118*/ 	.byte	0x04, 0x17
        /*011a*/ 	.short	(.L_32021 - .L_32020)
.L_32020:
        /*011c*/ 	.word	0x00000000
        /*0120*/ 	.short	0x0004
        /*0122*/ 	.short	0x0020
        /*0124*/ 	.byte	0x00, 0xf0, 0x21, 0x00


	//----- nvinfo : EIATTR_KPARAM_INFO
	.align		4
.L_32021:
        /*0128*/ 	.byte	0x04, 0x17
        /*012a*/ 	.short	(.L_32023 - .L_32022)
.L_32022:
        /*012c*/ 	.word	0x00000000
        /*0130*/ 	.short	0x0003
        /*0132*/ 	.short	0x0018
        /*0134*/ 	.byte	0x00, 0xf0, 0x21, 0x00


	//----- nvinfo : EIATTR_KPARAM_INFO
	.align		4
.L_32023:
        /*0138*/ 	.byte	0x04, 0x17
        /*013a*/ 	.short	(.L_32025 - .L_32024)
.L_32024:
        /*013c*/ 	.word	0x00000000
        /*0140*/ 	.short	0x0002
        /*0142*/ 	.short	0x0010
        /*0144*/ 	.byte	0x00, 0xf0, 0x21, 0x00


	//----- nvinfo : EIATTR_KPARAM_INFO
	.align		4
.L_32025:
        /*0148*/ 	.byte	0x04, 0x17
        /*014a*/ 	.short	(.L_32027 - .L_32026)
.L_32026:
        /*014c*/ 	.word	0x00000000
        /*0150*/ 	.short	0x0001
        /*0152*/ 	.short	0x0008
        /*0154*/ 	.byte	0x00, 0xf0, 0x21, 0x00


	//----- nvinfo : EIATTR_KPARAM_INFO
	.align		4
.L_32027:
        /*0158*/ 	.byte	0x04, 0x17
        /*015a*/ 	.short	(.L_32029 - .L_32028)
.L_32028:
        /*015c*/ 	.word	0x00000000
        /*0160*/ 	.short	0x0000
        /*0162*/ 	.short	0x0000
        /*0164*/ 	.byte	0x00, 0xf0, 0x21, 0x00


	//----- nvinfo : EIATTR_SPARSE_MMA_MASK
	.align		4
.L_32029:
        /*0168*/ 	.byte	0x03, 0x50
        /*016a*/ 	.short	0x0000


	//----- nvinfo : EIATTR_MAXREG_COUNT
	.align		4
        /*016c*/ 	.byte	0x03, 0x1b
        /*016e*/ 	.short	0x00ff


	//----- nvinfo : EIATTR_NUM_BARRIERS
	.align		4
        /*0170*/ 	.byte	0x02, 0x4c
        /*0172*/ 	.byte	0x01
	.zero		1


	//----- nvinfo : EIATTR_MERCURY_ISA_VERSION
	.align		4
        /*0174*/ 	.byte	0x03, 0x5f
        /*0176*/ 	.short	0x0101


	//----- nvinfo : EIATTR_COOP_GROUP_MASK_REGIDS
	.align		4
        /*0178*/ 	.byte	0x04, 0x29
        /*017a*/ 	.short	(.L_32031 - .L_32030)


	//   ....[0]....
.L_32030:
        /*017c*/ 	.word	0xffffffff


	//   ....[1]....
        /*0180*/ 	.word	0xffffffff


	//   ....[2]....
        /*0184*/ 	.word	0xffffffff


	//   ....[3]....
        /*0188*/ 	.word	0xffffffff


	//   ....[4]....
        /*018c*/ 	.word	0xffffffff


	//   ....[5]....
        /*0190*/ 	.word	0xffffffff


	//   ....[6]....
        /*0194*/ 	.word	0xffffffff


	//   ....[7]....
        /*0198*/ 	.word	0xffffffff


	//   ....[8]....
        /*019c*/ 	.word	0xffffffff


	//   ....[9]....
        /*01a0*/ 	.word	0xffffffff


	//   ....[10]....
        /*01a4*/ 	.word	0xffffffff


	//   ....[11]....
        /*01a8*/ 	.word	0xffffffff


	//   ....[12]....
        /*01ac*/ 	.word	0xffffffff


	//   ....[13]....
        /*01b0*/ 	.word	0xffffffff


	//   ....[14]....
        /*01b4*/ 	.word	0xffffffff


	//   ....[15]....
        /*01b8*/ 	.word	0xffffffff


	//   ....[16]....
        /*01bc*/ 	.word	0xffffffff


	//   ....[17]....
        /*01c0*/ 	.word	0xffffffff


	//   ....[18]....
        /*01c4*/ 	.word	0xffffffff


	//   ....[19]....
        /*01c8*/ 	.word	0xffffffff


	//   ....[20]....
        /*01cc*/ 	.word	0xffffffff


	//   ....[21]....
        /*01d0*/ 	.word	0xffffffff


	//   ....[22]....
        /*01d4*/ 	.word	0xffffffff


	//   ....[23]....
        /*01d8*/ 	.word	0xffffffff


	//   ....[24]....
        /*01dc*/ 	.word	0xffffffff


	//   ....[25]....
        /*01e0*/ 	.word	0x0500000d


	//   ....[26]....
        /*01e4*/ 	.word	0x0500000d


	//   ....[27]....
        /*01e8*/ 	.word	0x0500000d


	//   ....[28]....
        /*01ec*/ 	.word	0x0500000d


	//   ....[29]....
        /*01f0*/ 	.word	0x0500000d


	//   ....[30]....
        /*01f4*/ 	.word	0x0500000d


	//----- nvinfo : EIATTR_COOP_GROUP_INSTR_OFFSETS
	.align		4
.L_32031:
        /*01f8*/ 	.byte	0x04, 0x28
        /*01fa*/ 	.short	(.L_32033 - .L_32032)


	//   ....[0]....
.L_32032:
        /*01fc*/ 	.word	0x00001c30


	//   ....[1]....
        /*0200*/ 	.word	0x000027a0


	//   ....[2]....
        /*0204*/ 	.word	0x00002a90


	//   ....[3]....
        /*0208*/ 	.word	0x00002ab0


	//   ....[4]....
        /*020c*/ 	.word	0x00002ad0


	//   ....[5]....
        /*0210*/ 	.word	0x00002af0


	//   ....[6]....
        /*0214*/ 	.word	0x00002c50


	//   ....[7]....
        /*0218*/ 	.word	0x00002c70


	//   ....[8]....
        /*021c*/ 	.word	0x00002c90


	//   ....[9]....
        /*0220*/ 	.word	0x00003b50


	//   ....[10]....
        /*0224*/ 	.word	0x00003bd0


	//   ....[11]....
        /*0228*/ 	.word	0x00003c10


	//   ....[12]....
        /*022c*/ 	.word	0x00003c60


	//   ....[13]....
        /*0230*/ 	.word	0x00003cc0


	//   ....[14]....
        /*0234*/ 	.word	0x00003d10


	//   ....[15]....
        /*0238*/ 	.word	0x00003d30


	//   ....[16]....
        /*023c*/ 	.word	0x00003d50


	//   ....[17]....
        /*0240*/ 	.word	0x00005510


	//   ....[18]....
        /*0244*/ 	.word	0x00005550


	//   ....[19]....
        /*0248*/ 	.word	0x00005590


	//   ....[20]....
        /*024c*/ 	.word	0x000055d0


	//   ....[21]....
        /*0250*/ 	.word	0x00005680


	//   ....[22]....
        /*0254*/ 	.word	0x000056a0


	//   ....[23]....
        /*0258*/ 	.word	0x000056b0


	//   ....[24]....
        /*025c*/ 	.word	0x000056c0


	//   ....[25]....
        /*0260*/ 	.word	0x00005c40


	//   ....[26]....
        /*0264*/ 	.word	0x00005ce0


	//   ....[27]....
        /*0268*/ 	.word	0x00005d90


	//   ....[28]....
        /*026c*/ 	.word	0x00005e30


	//   ....[29]....
        /*0270*/ 	.word	0x00005ea0


	//   ....[30]....
        /*0274*/ 	.word	0x00005f10


	//----- nvinfo : EIATTR_EXIT_INSTR_OFFSETS
	.align		4
.L_32033:
        /*0278*/ 	.byte	0x04, 0x1c
        /*027a*/ 	.short	(.L_32035 - .L_32034)


	//   ....[0]....
.L_32034:
        /*027c*/ 	.word	0x000000b0


	//   ....[1]....
        /*0280*/ 	.word	0x00005940


	//   ....[2]....
        /*0284*/ 	.word	0x00005a50


	//   ....[3]....
        /*0288*/ 	.word	0x00005be0


	//----- nvinfo : EIATTR_CRS_STACK_SIZE
	.align		4
.L_32035:
        /*028c*/ 	.byte	0x04, 0x1e
        /*028e*/ 	.short	(.L_32037 - .L_32036)
.L_32036:
        /*0290*/ 	.word	0x00000000


	//----- nvinfo : EIATTR_CBANK_PARAM_SIZE
	.align		4
.L_32037:
        /*0294*/ 	.byte	0x03, 0x19
        /*0296*/ 	.short	0x008c


	//----- nvinfo : EIATTR_PARAM_CBANK
	.align		4
        /*0298*/ 	.byte	0x04, 0x0a
        /*029a*/ 	.short	(.L_32039 - .L_32038)
	.align		4
.L_32038:
        /*029c*/ 	.word	index@(.nv.constant0._ZN4vllm25paged_attention_v2_kernelIffLi32ELi16ELi128ELNS_18Fp8KVCacheDataTypeE0ELb1ELi512EEEvPfS2_PT_PKS3_PKT0_S9_ifPKiSB_iPKfiiiSD_SD_iiiii)
        /*02a0*/ 	.short	0x0210
        /*02a2*/ 	.short	0x008c


	//----- nvinfo : EIATTR_SW_WAR
	.align		4
.L_32039:
        /*02a4*/ 	.byte	0x04, 0x36
        /*02a6*/ 	.short	(.L_32041 - .L_32040)
.L_32040:
        /*02a8*/ 	.word	0x00000008
.L_32041:


//--------------------- .nv.info._ZN4vllm25paged_attention_v2_kernelIffLi256ELi8ELi128ELNS_18Fp8KVCacheDataTypeE0ELb0ELi512EEEvPfS2_PT_PKS3_PKT0_S9_ifPKiSB_iPKfiiiSD_SD_iiiii --------------------------
	.section	.nv.info._ZN4vllm25paged_attention_v2_kernelIffLi256ELi8ELi128ELNS_18Fp8KVCacheDataTypeE0ELb0ELi512EEEvPfS2_PT_PKS3_PKT0_S9_ifPKiSB_iPKfiiiSD_SD_iiiii,"",@"SHT_CUDA_INFO"
	.sectionflags	@""
	.align	4


	//----- nvinfo : EIATTR_CUDA_API_VERSION
	.align		4
        /*0000*/ 	.byte	0x04, 0x37
        /*0002*/ 	.short	(.L_32043 - .L_32042)
.L_32042:
        /*0004*/ 	.word	0x00000082


	//----- nvinfo : EIATTR_KPARAM_INFO
	.align		4
.L_32043:
        /*0008*/ 	.byte	0x04, 0x17
        /*000a*/ 	.short	(.L_32045 - .L_32044)
.L_32044:
        /*000c*/ 	.word	0x00000000
        /*0010*/ 	.short	0x0015
        /*0012*/ 	.short	0x0088
        /*0014*/ 	.byte	0x00, 0xf0, 0x11, 0x00


	//----- nvinfo : EIATTR_KPARAM_INFO
	.align		4
.L_32045:
        /*0018*/ 	.byte	0x04, 0x17
        /*001a*/ 	.short	(.L_32047 - .L_32046)
.L_32046:
        /*001c*/ 	.word	0x00000000
        /*0020*/ 	.short	0x0014
        /*0022*/ 	.short	0x0084
        /*0024*/ 	.byte	0x00, 0xf0, 0x11, 0x00


	//----- nvinfo : EIATTR_KPARAM_INFO
	.align		4
.L_32047:
        /*0028*/ 	.byte	0x04, 0x17
        /*002a*/ 	.short	(.L_32049 - .L_32048)
.L_32048:
        /*002c*/ 	.word	0x00000000
        /*0030*/ 	.short	0x0013
        /*0032*/ 	.short	0x0080
        /*0034*/ 	.byte	0x00, 0xf0, 0x11, 0x00


	//----- nvinfo : EIATTR_KPARAM_INFO
	.align		4
.L_32049:
        /*0038*/ 	.byte	0x04, 0x17
        /*003a*/ 	.short	(.L_32051 - .L_32050)
.L_32050:
        /*003c*/ 	.word	0x00000000
        /*0040*/ 	.short	0x0012
        /*0042*/ 	.short	0x007c
        /*0044*/ 	.byte	0x00, 0xf0, 0x11, 0x00


	//----- nvinfo : EIATTR_KPARAM_INFO
	.align		4
.L_32051:
        /*0048*/ 	.byte	0x04, 0x17
        /*004a*/ 	.short	(.L_32053 - .L_32052)
.L_32052:
        /*004c*/ 	.word	0x00000000
        /*0050*/ 	.short	0x0011
        /*0052*/ 	.short	0x0078
        /*0054*/ 	.byte	0x00, 0xf0, 0x11, 0x00


	//----- nvinfo : EIATTR_KPARAM_INFO
	.align		4
.L_32053:
        /*0058*/ 	.byte	0x04, 0x17
        /*005a*/ 	.short	(.L_32055 - .L_32054)
.L_32054:
        /*005c*/ 	.word	0x00000000
        /*0060*/ 	.short	0x0010
        /*0062*/ 	.short	0x0070
        /*0064*/ 	.byte	0x00, 0xf0, 0x21, 0x00


	//----- nvinfo : EIATTR_KPARAM_INFO
	.align		4
.L_32055:
        /*0068*/ 	.byte	0x04, 0x17
        /*006a*/ 	.short	(.L_32057 - .L_32056)
.L_32056:
        /*006c*/ 	.word	0x00000000
        /*0070*/ 	.short	0x000f
        /*0072*/ 	.short	0x0068
        /*0074*/ 	.byte	0x00, 0xf0, 0x21, 0x00


	//----- nvinfo : EIATTR_KPARAM_INFO
	.align		4
.L_32057:
        /*0078*/ 	.byte	0x04, 0x17
        /*007a*/ 	.short	(.L_32059 - .L_32058)
.L_32058:
        /*007c*/ 	.word	0x00000000
        /*0080*/ 	.short	0x000e
        /*0082*/ 	.short	0x0060
        /*0084*/ 	.byte	0x00, 0xf0, 0x11, 0x00


	//----- nvinfo : EIATTR_KPARAM_INFO
	.align		4
.L_32059:
        /*0088*/ 	.byte	0x04, 0x17
        /*008a*/ 	.short	(.L_32061 - .L_32060)
.L_32060:
        /*008c*/ 	.word	0x00000000
        /*0090*/ 	.short	0x000d
        /*0092*/ 	.short	0x005c
        /*0094*/ 	.byte	0x00, 0xf0, 0x11, 0x00


	//----- nvinfo : EIATTR_KPARAM_INFO
	.align		4
.L_32061:
        /*0098*/ 	.byte	0x04, 0x17
        /*009a*/ 	.short	(.L_32063 - .L_32062)
.L_32062:
        /*009c*/ 	.word	0x00000000
        /*00a0*/ 	.short	0x000c
        /*00a2*/ 	.short	0x0058
        /*00a4*/ 	.byte	0x00, 0xf0, 0x11, 0x00


	//----- nvinfo : EIATTR_KPARAM_INFO
	.align		4
.L_32063:
        /*00a8*/ 	.byte	0x04, 0x17
        /*00aa*/ 	.short	(.L_32065 - .L_32064)
.L_32064:
        /*00ac*/ 	.word	0x00000000
        /*00b0*/ 	.short	0x000b
        /*00b2*/ 	.short	0x0050
        /*00b4*/ 	.byte	0x00, 0xf0, 0x21, 0x00


	//----- nvinfo : EIATTR_KPARAM_INFO
	.align		4
.L_32065:
        /*00b8*/ 	.byte	0x04, 0x17
        /*00ba*/ 	.short	(.L_32067 - .L_32066)
.L_32066:
        /*00bc*/ 	.word	0x00000000
        /*00c0*/ 	.short	0x000a
        /*00c2*/ 	.short	0x0048
        /*00c4*/ 	.byte	0x00, 0xf0, 0x11, 0x00


	//----- nvinfo : EIATTR_KPARAM_INFO
	.align		4
.L_32067:
        /*00c8*/ 	.byte	0x04, 0x17
        /*00ca*/ 	.short	(.L_32069 - .L_32068)
.L_32068:
        /*00cc*/ 	.word	0x00000000
        /*00d0*/ 	.short	0x0009
        /*00d2*/ 	.short	0x0040
        /*00d4*/ 	.byte	0x00, 0xf0, 0x21, 0x00


	//----- nvinfo : EIATTR_KPARAM_INFO
	.align		4
.L_32069:
        /*00d8*/ 	.byte	0x04, 0x17
        /*00da*/ 	.short	(.L_32071 - .L_32070)
.L_32070:
        /*00dc*/ 	.word	0x00000000
        /*00e0*/ 	.short	0x0008
        /*00e2*/ 	.short	0x0038
        /*00e4*/ 	.byte	0x00, 0xf0, 0x21, 0x00


	//----- nvinfo : EIATTR_KPARAM_INFO
	.align		4
.L_32071:
        /*00e8*/ 	.byte	0x04, 0x17
        /*00ea*/ 	.short	(.L_32073 - .L_32072)
.L_32072:
        /*00ec*/ 	.word	0x00000000
        /*00f0*/ 	.short	0x0007
        /*00f2*/ 	.short	0x0034
        /*00f4*/ 	.byte	0x00, 0xf0, 0x11, 0x00


	//----- nvinfo : EIATTR_KPARAM_INFO
	.align		4
.L_32073:
        /*00f8*/ 	.byte	0x04, 0x17
        /*00fa*/ 	.short	(.L_32075 - .L_32074)
.L_32074:
        /*00fc*/ 	.word	0x00000000
        /*0100*/ 	.short	0x0006
        /*0102*/ 	.short	0x0030
        /*0104*/ 	.byte	0x00, 0xf0, 0x11, 0x00


	//----- nvinfo : EIATTR_KPARAM_INFO
	.align		4
.L_32075:
        /*0108*/ 	.byte	0x04, 0x17
        /*010a*/ 	.short	(.L_32077 - .L_32076)
.L_32076:
        /*010c*/ 	.word	0x00000000
        /*0110*/ 	.short	0x0005
        /*0112*/ 	.short	0x0028
        /*0114*/ 	.byte	0x00, 0xf0, 0x21, 0x00


	//----- nvinfo : EIATTR_KPARAM_INFO
	.align		4
.L_32077:
        /*0118*/ 	.byte	0x04, 0x17
        /*011a*/ 	.short	(.L_32079 - .L_32078)
.L_32078:
        /*011c*/ 	.word	0x00000000
        /*0120*/ 	.short	0x0004
        /*0122*/ 	.short	0x0020
        /*0124*/ 	.byte	0x00, 0xf0, 0x21, 0x00


	//----- nvinfo : EIATTR_KPARAM_INFO
	.align		4
.L_32079:
        /*0128*/ 	.byte	0x04, 0x17
        /*012a*/ 	.short	(.L_32081 - .L_32080)
.L_32080:
        /*012c*/ 	.word	0x00000000
        /*0130*/ 	.short	0x0003
        /*0132*/ 	.short	0x0018
        /*0134*/ 	.byte	0x00, 0xf0, 0x21, 0x00


	//----- nvinfo : EIATTR_KPARAM_INFO
	.align		4
.L_32081:
        /*0138*/ 	.byte	0x04, 0x17
        /*013a*/ 	.short	(.L_32083 - .L_32082)
.L_32082:
        /*013c*/ 	.word	0x00000000
        /*0140*/ 	.short	0x0002
        /*0142*/ 	.short	0x0010
        /*0144*/ 	.byte	0x00, 0xf0, 0x21, 0x00


	//----- nvinfo : EIATTR_KPARAM_INFO
	.align		4
.L_32083:
        /*0148*/ 	.byte	0x04, 0x17
        /*014a*/ 	.short	(.L_32085 - .L_32084)
.L_32084:
        /*014c*/ 	.word	0x00000000
        /*0150*/ 	.short	0x0001
        /*0152*/ 	.short	0x0008
        /*0154*/ 	.byte	0x00, 0xf0, 0x21, 0x00


	//----- nvinfo : EIATTR_KPARAM_INFO
	.align		4
.L_32085:
        /*0158*/ 	.byte	0x04, 0x17
        /*015a*/ 	.short	(.L_32087 - .L_32086)
.L_32086:
        /*015c*/ 	.word	0x00000000
        /*0160*/ 	.short	0x0000
        /*0162*/ 	.short	0x0000
        /*0164*/ 	.byte	0x00, 0xf0, 0x21, 0x00


	//----- nvinfo : EIATTR_SPARSE_MMA_MASK
	.align		4
.L_32087:
        /*0168*/ 	.byte	0x03, 0x50
        /*016a*/ 	.short	0x0000


	//----- nvinfo : EIATTR_MAXREG_COUNT
	.align		4
        /*016c*/ 	.byte	0x03, 0x1b
        /*016e*/ 	.short	0x00ff


	//----- nvinfo : EIATTR_NUM_BARRIERS
	.align		4
        /*0170*/ 	.byte	0x02, 0x4c
        /*0172*/ 	.byte	0x01
	.zero		1


	//----- nvinfo : EIATTR_MERCURY_ISA_VERSION
	.align		4
        /*0174*/ 	.byte	0x03, 0x5f
        /*0176*/ 	.short	0x0101


	//----- nvinfo : EIATTR_COOP_GROUP_MASK_REGIDS
	.align		4
        /*0178*/ 	.byte	0x04, 0x29
        /*017a*/ 	.short	(.L_32089 - .L_32088)


	//   ....[0]....
.L_32088:
        /*017c*/ 	.word	0xffffffff


	//   ....[1]....
        /*0180*/ 	.word	0xffffffff


	//   ....[2]....
        /*0184*/ 	.word	0xffffffff


	//   ....[3]....
        /*0188*/ 	.word	0xffffffff


	//   ....[4]....
        /*018c*/ 	.word	0xffffffff


	//   ....[5]....
        /*0190*/ 	.word	0xffffffff


	//   ....[6]....
        /*0194*/ 	.word	0xffffffff


	//   ....[7]....
        /*0198*/ 	.word	0xffffffff


	//   ....[8]....
        /*019c*/ 	.word	0xffffffff


	//   ....[9]....
        /*01a0*/ 	.word	0xffffffff


	//   ....[10]....
        /*01a4*/ 	.word	0xffffffff


	//   ....[11]....
        /*01a8*/ 	.word	0xffffffff


	//   ....[12]....
        /*01ac*/ 	.word	0xffffffff


	//   ....[13]....
        /*01b0*/ 	.word	0xffffffff


	//   ....[14]....
        /*01b4*/ 	.word	0xffffffff


	//   ....[15]....
        /*01b8*/ 	.word	0xffffffff


	//   ....[16]....
        /*01bc*/ 	.word	0xffffffff


	//   ....[17]....
        /*01c0*/ 	.word	0xffffffff


	//   ....[18]....
        /*01c4*/ 	.word	0xffffffff


	//   ....[19]....
        /*01c8*/ 	.word	0xffffffff


	//   ....[20]....
        /*01cc*/ 	.word	0xffffffff


	//   ....[21]....
        /*01d0*/ 	.word	0xffffffff


	//   ....[22]....
        /*01d4*/ 	.word	0xffffffff


	//   ....[23]....
        /*01d8*/ 	.word	0xffffffff


	//   ....[24]....
        /*01dc*/ 	.word	0xffffffff


	//   ....[25]....
        /*01e0*/ 	.word	0xffffffff


	//   ....[26]....
        /*01e4*/ 	.word	0xffffffff


	//   ....[27]....
        /*01e8*/ 	.word	0xffffffff


	//   ....[28]....
        /*01ec*/ 	.word	0xffffffff


	//   ....[29]....
        /*01f0*/ 	.word	0xffffffff


	//   ....[30]....
        /*01f4*/ 	.word	0xffffffff


	//   ....[31]....
        /*01f8*/ 	.word	0xffffffff


	//   ....[32]....
        /*01fc*/ 	.word	0xffffffff


	//   ....[33]....
        /*0200*/ 	.word	0xffffffff


	//   ....[34]....
        /*0204*/ 	.word	0x05000040


	//   ....[35]....
        /*0208*/ 	.word	0x05000040


	//   ....[36]....
        /*020c*/ 	.word	0x05000040


	//   ....[37]....
        /*0210*/ 	.word	0x05000040


	//   ....[38]....
        /*0214*/ 	.word	0x05000040


	//   ....[39]....
        /*0218*/ 	.word	0x05000040


	//   ....[40]....
        /*021c*/ 	.word	0x05000040


	//----- nvinfo : EIATTR_COOP_GROUP_INSTR_OFFSETS
	.align		4
.L_32089:
        /*0220*/ 	.byte	0x04, 0x28
        /*0222*/ 	.short	(.L_32091 - .L_32090)


	//   ....[0]....
.L_32090:
        /*0224*/ 	.word	0x000049e0


	//   ....[1]....
        /*0228*/ 	.word	0x00004a00


	//   ....[2]....
        /*022c*/ 	.word	0x00006ae0


	//   ....[3]....
        /*0230*/ 	.word	0x00006b00


	//   ....[4]....
        /*0234*/ 	.word	0x00006d30


	//   ....[5]....
        /*0238*/ 	.word	0x00006d50


	//   ....[6]....
        /*023c*/ 	.word	0x00006d70


	//   ....[7]....
        /*0240*/ 	.word	0x00006ed0


	//   ....[8]....
        /*0244*/ 	.word	0x00006ef0


	//   ....[9]....
        /*0248*/ 	.word	0x00006f10


	//   ....[10]....
        /*024c*/ 	.word	0x00007de0


	//   ....[11]....
        /*0250*/ 	.word	0x00007e60


	//   ....[12]....
        /*0254*/ 	.word	0x00007ec0


	//   ....[13]....
        /*0258*/ 	.word	0x00007f10


	//   ....[14]....
        /*025c*/ 	.word	0x00007f50


	//   ....[15]....
        /*0260*/ 	.word	0x00007fa0


	//   ....[16]....
        /*0264*/ 	.word	0x00007fc0


	//   ....[17]....
        /*0268*/ 	.word	0x00007fe0


	//   ....[18]....
        /*026c*/ 	.word	0x0000a420


	//   ....[19]....
        /*0270*/ 	.word	0x0000a460


	//   ....[20]....
        /*0274*/ 	.word	0x0000a4a0


	//   ....[21]....
        /*0278*/ 	.word	0x0000a4c0


	//   ....[22]....
        /*027c*/ 	.word	0x0000a4d0


	//   ....[23]....
        /*0280*/ 	.word	0x0000a4e0


	//   ....[24]....
        /*0284*/ 	.word	0x0000a500


	//   ....[25]....
        /*0288*/ 	.word	0x0000a530


	//   ....[26]....
        /*028c*/ 	.word	0x0000a550


	//   ....[27]....
        /*0290*/ 	.word	0x0000a580


	//   ....[28]....
        /*0294*/ 	.word	0x0000a5b0


	//   ....[29]....
        /*0298*/ 	.word	0x0000a5f0


	//   ....[30]....
        /*029c*/ 	.word	0x0000a630


	//   ....[31]....
        /*02a0*/ 	.word	0x0000a670


	//   ....[32]....
        /*02a4*/ 	.word	0x0000a6a0


	//   ....[33]....
        /*02a8*/ 	.word	0x0000a6d0


	//   ....[34]....
        /*02ac*/ 	.word	0x0000b5e0


	//   ....[35]....
        /*02b0*/ 	.word	0x0000b680


	//   ....[36]....
        /*02b4*/ 	.word	0x0000b700


	//   ....[37]....
        /*02b8*/ 	.word	0x0000b7a0


	//   ....[38]....
        /*02bc*/ 	.word	0x0000b830


	//   ....[39]....
        /*02c0*/ 	.word	0x0000b8d0


	//   ....[40]....
        /*02c4*/ 	.word	0x0000b940


	//----- nvinfo : EIATTR_EXIT_INSTR_OFFSETS
	.align		4
.L_32091:
        /*02c8*/ 	.byte	0x04, 0x1c
        /*02ca*/ 	.short	(.L_32093 - .L_32092)


	//   ....[0]....
.L_32092:
        /*02cc*/ 	.word	0x000000d0


	//   ....[1]....
        /*02d0*/ 	.word	0x0000ae60


	//   ....[2]....
        /*02d4*/ 	.word	0x0000af70


	//   ....[3]....
        /*02d8*/ 	.word	0x0000b580


	//----- nvinfo : EIATTR_CRS_STACK_SIZE
	.align		4
.L_32093:
        /*02dc*/ 	.byte	0x04, 0x1e
        /*02de*/ 	.short	(.L_32095 - .L_32094)
.L_32094:
        /*02e0*/ 	.word	0x00000000


	//----- nvinfo : EIATTR_CBANK_PARAM_SIZE
	.align		4
.L_32095:
        /*02e4*/ 	.byte	0x03, 0x19
        /*02e6*/ 	.short	0x008c


	//----- nvinfo : EIATTR_PARAM_CBANK
	.align		4
        /*02e8*/ 	.byte	0x04, 0x0a
        /*02ea*/ 	.short	(.L_32097 - .L_32096)
	.align		4
.L_32096:
        /*02ec*/ 	.word	index@(.nv.constant0._ZN4vllm25paged_attention_v2_kernelIffLi256ELi8ELi128ELNS_18Fp8KVCacheDataTypeE0ELb0ELi512EEEvPfS2_PT_PKS3_PKT0_S9_ifPKiSB_iPKfiiiSD_SD_iiiii)
        /*02f0*/ 	.short	0x0210
        /*02f2*/ 	.short	0x008c


	//----- nvinfo : EIATTR_SW_WAR
	.align		4
.L_32097:
        /*02f4*/ 	.byte	0x04, 0x36
        /*02f6*/ 	.short	(.L_32099 - .L_32098)
.L_32098:
        /*02f8*/ 	.word	0x00000008
.L_32099:


//--------------------- .nv.info._ZN4vllm25paged_attention_v2_kernelIffLi192ELi8ELi128ELNS_18Fp8KVCacheDataTypeE0ELb0ELi512EEEvPfS2_PT_PKS3_PKT0_S9_ifPKiSB_iPKfiiiSD_SD_iiiii --------------------------
	.section	.nv.info._ZN4vllm25paged_attention_v2_kernelIffLi192ELi8ELi128ELNS_18Fp8KVCacheDataTypeE0ELb0ELi512EEEvPfS2_PT_PKS3_PKT0_S9_ifPKiSB_iPKfiiiSD_SD_iiiii,"",@"SHT_CUDA_INFO"
	.sectionflags	@""
	.align	4


	//----- nvinfo : EIATTR_CUDA_API_VERSION
	.align		4
        /*0000*/ 	.byte	0x04, 0x37
        /*0002*/ 	.short	(.L_32101 - .L_32100)
.L_32100:
        /*0004*/ 	.word	0x00000082


	//----- nvinfo : EIATTR_KPARAM_INFO
	.align		4
.L_32101:
        /*0008*/ 	.byte	0x04, 0x17
        /*000a*/ 	.short	(.L_32103 - .L_32102)
.L_32102:
        /*000c*/ 	.word	0x00000000
        /*0010*/ 	.short	0x0015
        /*0012*/ 	.short	0x0088
        /*0014*/ 	.byte	0x00, 0xf0, 0x11, 0x00


	//----- nvinfo : EIATTR_KPARAM_INFO
	.align		4
.L_32103:
        /*0018*/ 	.byte	0x04, 0x17
        /*001a*/ 	.short	(.L_32105 - .L_32104)
.L_32104:
        /*001c*/ 	.word	0x00000000
        /*0020*/ 	.short	0x0014
        /*0022*/ 	.short	0x0084
        /*0024*/ 	.byte	0x00, 0xf0, 0x11, 0x00


	//----- nvinfo : EIATTR_KPARAM_INFO
	.align		4
.L_32105:
        /*0028*/ 	.byte	0x04, 0x17
        /*002a*/ 	.short	(.L_32107 - .L_32106)
.L_32106:
        /*002c*/ 	.word	0x00000000
        /*0030*/ 	.short	0x0013
        /*0032*/ 	.short	0x0080
        /*0034*/ 	.byte	0x00, 0xf0, 0x11, 0x00


	//----- nvinfo : EIATTR_KPARAM_INFO
	.align		4
.L_32107:
        /*0038*/ 	.byte	0x04, 0x17
        /*003a*/ 	.short	(.L_32109 - .L_32108)
.L_32108:
        /*003c*/ 	.word	0x00000000
        /*0040*/ 	.short	0x0012
        /*0042*/ 	.short	0x007c
        /*0044*/ 	.byte	0x00, 0xf0, 0x11, 0x00


	//----- nvinfo : EIATTR_KPARAM_INFO
	.align		4
.L_32109:
        /*0048*/ 	.byte	0x04, 0x17
        /*004a*/ 	.short	(.L_32111 - .L_32110)
.L_32110:
        /*004c*/ 	.word	0x00000000
        /*0050*/ 	.short	0x0011
        /*0052*/ 	.short	0x0078
        /*0054*/ 	.byte	0x00, 0xf0, 0x11, 0x00


	//----- nvinfo : EIATTR_KPARAM_INFO
	.align		4
.L_32111:
        /*0058*/ 	.byte	0x04, 0x17
        /*005a*/ 	.short	(.L_32113 - .L_32112)
.L_32112:
        /*005c*/ 	.word	0x00000000
        /*0060*/ 	.short	0x0010
        /*0062*/ 	.short	0x0070
        /*0064*/ 	.byte	0x00, 0xf0, 0x21, 0x00


	//----- nvinfo : EIATTR_KPARAM_INFO
	.align		4
.L_32113:
        /*0068*/ 	.byte	0x04, 0x17
        /*006a*/ 	.short	(.L_32115 - .L_32114)
.L_32114:
        /*006c*/ 	.word	0x00000000
        /*0070*/ 	.short	0x000f
        /*0072*/ 	.short	0x0068
        /*0074*/ 	.byte	0x00, 0xf0, 0x21, 0x00


	//----- nvinfo : EIATTR_KPARAM_INFO
	.align		4
.L_32115:
        /*0078*/ 	.byte	0x04, 0x17
        /*007a*/ 	.short	(.L_32117 - .L_32116)
.L_32116:
        /*007c*/ 	.word	0x00000000
        /*0080*/ 	.short	0x000e
        /*0082*/ 	.short	0x0060
        /*0084*/ 	.byte	0x00, 0xf0, 0x11, 0x00


	//----- nvinfo : EIATTR_KPARAM_INFO
	.align		4
.L_32117:
        /*0088*/ 	.byte	0x04, 0x17
        /*008a*/ 	.short	(.L_32119 - .L_32118)
.L_32118:
        /*008c*/ 	.word	0x00000000
        /*0090*/ 	.short	0x000d
        /*0092*/ 	.short	0x005c
        /*0094*/ 	.byte	0x00, 0xf0, 0x11, 0x00


	//----- nvinfo : EIATTR_KPARAM_INFO
	.align		4
.L_32119:
        /*0098*/ 	.byte	0x04, 0x17
        /*009a*/ 	.short	(.L_32121 - .L_32120)
.L_32120:
        /*009c*/ 	.word	0x00000000
        /*00a0*/ 	.short	0x000c
        /*00a2*/ 	.short	0x0058
        /*00a4*/ 	.byte	0x00, 0xf0, 0x11, 0x00


	//----- nvinfo : EIATTR_KPARAM_INFO
	.align		4
.L_32121:
        /*00a8*/ 	.byte	0x04, 0x17
        /*00aa*/ 	.short	(.L_32123 - .L_32122)
.L_32122:
        /*00ac*/ 	.word	0x00000000
        /*00b0*/ 	.short	0x000b
        /*00b2*/ 	.short	0x0050
        /*00b4*/ 	.byte	0x00, 0xf0, 0x21, 0x00


	//----- nvinfo : EIATTR_KPARAM_INFO
	.align		4
.L_32123:
        /*00b8*/ 	.byte	0x04, 0x17
        /*00ba*/ 	.short	(.L_32125 - .L_32124)
.L_32124:
        /*00bc*/ 	.word	0x00000000
        /*00c0*/ 	.short	0x000a
        /*00c2*/ 	.short	0x0048
        /*00c4*/ 	.byte	0x00, 0xf0, 0x11, 0x00


	//----- nvinfo : EIATTR_KPARAM_INFO
	.align		4
.L_32125:
        /*00c8*/ 	.byte	0x04, 0x17
        /*00ca*/ 	.short	(.L_32127 - .L_32126)
.L_32126:
        /*00cc*/ 	.word	0x00000000
        /*00d0*/ 	.short	0x0009
        /*00d2*/ 	.short	0x0040
        /*00d4*/ 	.byte	0x00, 0xf0, 0x21, 0x00


	//----- nvinfo : EIATTR_KPARAM_INFO
	.align		4
.L_32127:
        /*00d8*/ 	.byte	0x04, 0x17
        /*00da*/ 	.short	(.L_32129 - .L_32128)
.L_32128:
        /*00dc*/ 	.word	0x00000000
        /*00e0*/ 	.short	0x0008
        /*00e2*/ 	.short	0x0038
        /*00e4*/ 	.byte	0x00, 0xf0, 0x21, 0x00


	//----- nvinfo : EIATTR_KPARAM_INFO
	.align		4
.L_32129:
        /*00e8*/ 	.byte	0x04, 0x17
        /*00ea*/ 	.short	(.L_32131 - .L_32130)
.L_32130:
        /*00ec*/ 	.word	0x00000000
        /*00f0*/ 	.short	0x0007
        /*00f2*/ 	.short	0x0034
        /*00f4*/ 	.byte	0x00, 0xf0, 0x11, 0x00


	//----- nvinfo : EIATTR_KPARAM_INFO
	.align		4
.L_32131:
        /*00f8*/ 	.byte	0x04, 0x17
        /*00fa*/ 	.short	(.L_32133 - .L_32132)
.L_32132:
        /*00fc*/ 	.word	0x00000000
        /*0100*/ 	.short	0x0006
        /*0102*/ 	.short	0x0030
        /*0104*/ 	.byte	0x00, 0xf0, 0x11, 0x00


	//----- nvinfo : EIATTR_KPARAM_INFO
	.align		4
.L_32133:
        /*0108*/ 	.byte	0x04, 0x17
        /*010a*/ 	.short	(.L_32135 - .L_32134)
.L_32134:
        /*010c*/ 	.word	0x00000000
        /*0110*/ 	.short	0x0005
        /*0112*/ 	.short	0x0028
        /*0114*/ 	.byte	0x00, 0xf0, 0x21, 0x00


	//----- nvinfo : EIATTR_KPARAM_INFO
	.align		4
.L_32135:
        /*0118*/ 	.byte	0x04, 0x17
        /*011a*/ 	.short	(.L_32137 - .L_32136)
.L_32136:
        /*011c*/ 	.word	0x00000000
        /*0120*/ 	.short	0x0004
        /*0122*/ 	.short	0x0020
        /*0124*/ 	.byte	0x00, 0xf0, 0x21, 0x00


	//----- nvinfo : EIATTR_KPARAM_INFO
	.align		4
.L_32137:
        /*0128*/ 	.byte	0x04, 0x17
        /*012a*/ 	.short	(.L_32139 - .L_32138)
.L_32138:
        /*012c*/ 	.word	0x00000000
        /*0130*/ 	.short	0x0003
        /*0132*/ 	.short	0x0018
        /*0134*/ 	.byte	0x00, 0xf0, 0x21, 0x00


	//----- nvinfo : EIATTR_KPARAM_INFO
	.align		4
.L_32139:
        /*0138*/ 	.byte	0x04, 0x17
        /*013a*/ 	.short	(.L_32141 - .L_32140)
.L_32140:
        /*013c*/ 	.word	0x00000000
        /*0140*/ 	.short	0x0002
        /*0142*/ 	.short	0x0010
        /*0144*/ 	.byte	0x00, 0xf0, 0x21, 0x00


	//----- nvinfo : EIATTR_KPARAM_INFO
	.align		4
.L_32141:
        /*0148*/ 	.byte	0x04, 0x17
        /*014a*/ 	.short	(.L_32143 - .L_32142)
.L_32142:
        /*014c*/ 	.word	0x00000000
        /*0150*/ 	.short	0x0001
        /*0152*/ 	.short	0x0008
        /*0154*/ 	.byte	0x00, 0xf0, 0x21, 0x00


	//----- nvinfo : EIATTR_KPARAM_INFO
	.align		4
.L_32143:
        /*0158*/ 	.byte	0x04, 0x17
        /*015a*/ 	.short	(.L_32145 - .L_32144)
.L_32144:
        /*015c*/ 	.word	0x00000000
        /*0160*/ 	.short	0x0000
        /*0162*/ 	.short	0x0000
        /*0164*/ 	.byte	0x00, 0xf0, 0x21, 0x00


	//----- nvinfo : EIATTR_SPARSE_MMA_MASK
	.align		4
.L_32145:
        /*0168*/ 	.byte	0x03, 0x50
        /*016a*/ 	.short	0x0000


	//----- nvinfo : EIATTR_MAXREG_COUNT
	.align		4
        /*016c*/ 	.byte	0x03, 0x1b
        /*016e*/ 	.short	0x00ff


	//----- nvinfo : EIATTR_NUM_BARRIERS
	.align		4
        /*0170*/ 	.byte	0x02, 0x4c
        /*0172*/ 	.byte	0x01
	.zero		1


	//----- nvinfo : EIATTR_MERCURY_ISA_VERSION
	.align		4
        /*0174*/ 	.byte	0x03, 0x5f
        /*0176*/ 	.short	0x0101


	//----- nvinfo : EIATTR_COOP_GROUP_MASK_REGIDS
	.align		4
        /*0178*/ 	.byte	0x04, 0x29
        /*017a*/ 	.short	(.L_32147 - .L_32146)


	//   ....[0]....
.L_32146:
        /*017c*/ 	.word	0xffffffff


	//   ....[1]....
        /*0180*/ 	.word	0xffffffff


	//   ....[2]....
        /*0184*/ 	.word	0xffffffff


	//   ....[3]....
        /*0188*/ 	.word	0xffffffff


	//   ....[4]....
        /*018c*/ 	.word	0xffffffff


	//   ....[5]....
        /*0190*/ 	.word	0xffffffff


	//   ....[6]....
        /*0194*/ 	.word	0xffffffff


	//   ....[7]....
        /*0198*/ 	.word	0xffffffff


	//   ....[8]....
        /*019c*/ 	.word	0xffffffff


	//   ....[9]....
        /*01a0*/ 	.word	0xffffffff


	//   ....[10]....
        /*01a4*/ 	.word	0xffffffff


	//   ....[11]....
        /*01a8*/ 	.word	0xffffffff


	//   ....[12]....
        /*01ac*/ 	.word	0xffffffff


	//   ....[13]....
        /*01b0*/ 	.word	0xffffffff


	//   ....[14]....
        /*01b4*/ 	.word	0xffffffff


	//   ....[15]....
        /*01b8*/ 	.word	0xffffffff


	//   ....[16]....
        /*01bc*/ 	.word	0xffffffff


	//   ....[17]....
        /*01c0*/ 	.word	0xffffffff


	//   ....[18]....
        /*01c4*/ 	.word	0xffffffff


	//   ....[19]....
        /*01c8*/ 	.word	0xffffffff


	//   ....[20]....
        /*01cc*/ 	.word	0xffffffff


	//   ....[21]....
        /*01d0*/ 	.word	0xffffffff


	//   ....[22]....
        /*01d4*/ 	.word	0xffffffff


	//   ....[23]....
        /*01d8*/ 	.word	0xffffffff


	//   ....[24]....
        /*01dc*/ 	.word	0xffffffff


	//   ....[25]....
        /*01e0*/ 	.word	0xffffffff


	//   ....[26]....
        /*01e4*/ 	.word	0xffffffff


	//   ....[27]....
        /*01e8*/ 	.word	0xffffffff


	//   ....[28]....
        /*01ec*/ 	.word	0xffffffff


	//   ....[29]....
        /*01f0*/ 	.word	0xffffffff


	//   ....[30]....
        /*01f4*/ 	.word	0x0500002d


	//   ....[31]....
        /*01f8*/ 	.word	0x0500002d


	//   ....[32]....
        /*01fc*/ 	.word	0x0500002d


	//   ....[33]....
        /*0200*/ 	.word	0x0500002d


	//   ....[34]....
        /*0204*/ 	.word	0x0500002d


	//   ....[35]....
        /*0208*/ 	.word	0x0500002d


	//   ....[36]....
        /*020c*/ 	.word	0x0500002d


	//----- nvinfo : EIATTR_COOP_GROUP_INSTR_OFFSETS
	.align		4
.L_32147:
        /*0210*/ 	.byte	0x04, 0x28
        /*0212*/ 	.short	(.L_32149 - .L_32148)


	//   ....[0]....
.L_32148:
        /*0214*/ 	.word	0x00003ae0


	//   ....[1]....
        /*0218*/ 	.word	0x00003b00


	//   ....[2]....
        /*021c*/ 	.word	0x000053c0


	//   ....[3]....
        /*0220*/ 	.word	0x000053e0


	//   ....[4]....
        /*0224*/ 	.word	0x00005620


	//   ....[5]....
        /*0228*/ 	.word	0x00005640


	//   ....[6]....
        /*022c*/ 	.word	0x00005660


	//   ....[7]....
        /*0230*/ 	.word	0x000057c0


	//   ....[8]....
        /*0234*/ 	.word	0x000057e0


	//   ....[9]....
        /*0238*/ 	.word	0x00005800


	//   ....[10]....
        /*023c*/ 	.word	0x000066d0


	//   ....[11]....
        /*0240*/ 	.word	0x00006760


	//   ....[12]....
        /*0244*/ 	.word	0x000067b0


	//   ....[13]....
        /*0248*/ 	.word	0x00006810


	//   ....[14]....
        /*024c*/ 	.word	0x00006840


	//   ....[15]....
        /*0250*/ 	.word	0x00006890


	//   ....[16]....
        /*0254*/ 	.word	0x000068b0


	//   ....[17]....
        /*0258*/ 	.word	0x000068d0


	//   ....[18]....
        /*025c*/ 	.word	0x000087d0


	//   ....[19]....
        /*0260*/ 	.word	0x00008810


	//   ....[20]....
        /*0264*/ 	.word	0x00008850


	//   ....[21]....
        /*0268*/ 	.word	0x00008870


	//   ....[22]....
        /*026c*/ 	.word	0x00008880


	//   ....[23]....
        /*0270*/ 	.word	0x00008890


	//   ....[24]....
        /*0274*/ 	.word	0x000088b0


	//   ....[25]....
        /*0278*/ 	.word	0x000088e0


	//   ....[26]....
        /*027c*/ 	.word	0x00008900


	//   ....[27]....
        /*0280*/ 	.word	0x00008930


	//   ....[28]....
        /*0284*/ 	.word	0x00008970


	//   ....[29]....
        /*0288*/ 	.word	0x000089b0


	//   ....[30]....
        /*028c*/ 	.word	0x000095f0


	//   ....[31]....
        /*0290*/ 	.word	0x00009690


	//   ....[32]....
        /*0294*/ 	.word	0x00009710


	//   ....[33]....
        /*0298*/ 	.word	0x000097b0


	//   ....[34]....
        /*029c*/ 	.word	0x00009840


	//   ....[35]....
        /*02a0*/ 	.word	0x000098e0


	//   ....[36]....
        /*02a4*/ 	.word	0x00009950


	//----- nvinfo : EIATTR_EXIT_INSTR_OFFSETS
	.align		4
.L_32149:
        /*02a8*/ 	.byte	0x04, 0x1c
        /*02aa*/ 	.short	(.L_32151 - .L_32150)


	//   ....[0]....
.L_32150:
        /*02ac*/ 	.word	0x000000d0


	//   ....[1]....
        /*02b0*/ 	.word	0x00009000


	//   ....[2]....
        /*02b4*/ 	.word	0x00009100


	//   ....[3]....
        /*02b8*/ 	.word	0x00009590


	//----- nvinfo : EIATTR_CRS_STACK_SIZE
	.align		4
.L_32151:
        /*02bc*/ 	.byte	0x04, 0x1e
        /*02be*/ 	.short	(.L_32153 - .L_32152)
.L_32152:
        /*02c0*/ 	.word	0x00000000


	//----- nvinfo : EIATTR_CBANK_PARAM_SIZE
	.align		4
.L_32153:
        /*02c4*/ 	.byte	0x03, 0x19
        /*02c6*/ 	.short	0x008c


	//----- nvinfo : EIATTR_PARAM_CBANK
	.align		4
        /*02c8*/ 	.byte	0x04, 0x0a
        /*02ca*/ 	.short	(.L_32155 - .L_32154)
	.align		4
.L_32154:
        /*02cc*/ 	.word	index@(.nv.constant0._ZN4vllm25paged_attention_v2_kernelIffLi192ELi8ELi128ELNS_18Fp8KVCacheDataTypeE0ELb0ELi512EEEvPfS2_PT_PKS3_PKT0_S9_ifPKiSB_iPKfiiiSD_SD_iiiii)
        /*02d0*/ 	.short	0x0210
        /*02d2*/ 	.short	0x008c


	//----- nvinfo : EIATTR_SW_WAR
	.align		4
.L_32155:
        /*02d4*/ 	.byte	0x04, 0x36
        /*02d6*/ 	.short	(.L_32157 - .L_32156)
.L_32156:
        /*02d8*/ 	.word	0x00000008
.L_32157:


//--------------------- .nv.info._ZN4vllm25paged_attention_v2_kernelIffLi128ELi8ELi128ELNS_18Fp8KVCacheDataTypeE0ELb0ELi512EEEvPfS2_PT_PKS3_PKT0_S9_ifPKiSB_iPKfiiiSD_SD_iiiii --------------------------
	.section	.nv.info._ZN4vllm25paged_attention_v2_kernelIffLi128ELi8ELi128ELNS_18Fp8KVCacheDataTypeE0ELb0ELi512EEEvPfS2_PT_PKS3_PKT0_S9_ifPKiSB_iPKfiiiSD_SD_iiiii,"",@"SHT_CUDA_INFO"
	.sectionflags	@""
	.align	4


	//----- nvinfo : EIATTR_CUDA_API_VERSION
	.align		4
        /*0000*/ 	.byte	0x04, 0x37
        /*0002*/ 	.short	(.L_32159 - .L_32158)
.L_32158:
        /*0004*/ 	.word	0x00000082


	//----- nvinfo : EIATTR_KPARAM_INFO
	.align		4
.L_32159:
        /*0008*/ 	.byte	0x04, 0x17
        /*000a*/ 	.short	(.L_32161 - .L_32160)
.L_32160:
        /*000c*/ 	.word	0x00000000
        /*0010*/ 	.short	0x0015
        /*0012*/ 	.short	0x0088
        /*0014*/ 	.byte	0x00, 0xf0, 0x11, 0x00


	//----- nvinfo : EIATTR_KPARAM_INFO
	.align		4
.L_32161:
        /*0018*/ 	.byte	0x04, 0x17
        /*001a*/ 	.short	(.L_32163 - .L_32162)
.L_32162:
        /*001c*/ 	.word	0x00000000
        /*0020*/ 	.short	0x0014
        /*0022*/ 	.short	0x0084
        /*0024*/ 	.byte	0x00, 0xf0, 0x11, 0x00


	//----- nvinfo : EIATTR_KPARAM_INFO
	.align		4
.L_32163:
        /*0028*/ 	.byte	0x04, 0x17
        /*002a*/ 	.short	(.L_32165 - .L_32164)
.L_32164:
        /*002c*/ 	.word	0x00000000
        /*0030*/ 	.short	0x0013
        /*0032*/ 	.short	0x0080
        /*0034*/ 	.byte	0x00, 0xf0, 0x11, 0x00


	//----- nvinfo : EIATTR_KPARAM_INFO
	.align		4
.L_32165:
        /*0038*/ 	.byte	0x04, 0x17
        /*003a*/ 	.short	(.L_32167 - .L_32166)
.L_32166:
        /*003c*/ 	.word	0x00000000
        /*0040*/ 	.short	0x0012
        /*0042*/ 	.short	0x007c
        /*0044*/ 	.byte	0x00, 0xf0, 0x11, 0x00


	//----- nvinfo : EIATTR_KPARAM_INFO
	.align		4
.L_32167:
        /*0048*/ 	.byte	0x04, 0x17
        /*004a*/ 	.short	(.L_32169 - .L_32168)
.L_32168:
        /*004c*/ 	.word	0x00000000
        /*0050*/ 	.short	0x0011
        /*0052*/ 	.short	0x0078
        /*0054*/ 	.byte	0x00, 0xf0, 0x11, 0x00


	//----- nvinfo : EIATTR_KPARAM_INFO
	.align		4
.L_32169:
        /*0058*/ 	.byte	0x04, 0x17
        /*005a*/ 	.short	(.L_32171 - .L_32170)
.L_32170:
        /*005c*/ 	.word	0x00000000
        /*0060*/ 	.short	0x0010
        /*0062*/ 	.short	0x0070
        /*0064*/ 	.byte	0x00, 0xf0, 0x21, 0x00


	//----- nvinfo : EIATTR_KPARAM_INFO
	.align		4
.L_32171:
        /*0068*/ 	.byte	0x04, 0x17
        /*006a*/ 	.short	(.L_32173 - .L_32172)
.L_32172:
        /*006c*/ 	.word	0x00000000
        /*0070*/ 	.short	0x000f
        /*0072*/ 	.short	0x0068
        /*0074*/ 	.byte	0x00, 0xf0, 0x21, 0x00


	//----- nvinfo : EIATTR_KPARAM_INFO
	.align		4
.L_32173:
        /*0078*/ 	.byte	0x04, 0x17
        /*007a*/ 	.short	(.L_32175 - .L_32174)
.L_32174:
        /*007c*/ 	.word	0x00000000
        /*0080*/ 	.short	0x000e
        /*0082*/ 	.short	0x0060
        /*0084*/ 	.byte	0x00, 0xf0, 0x11, 0x00


	//----- nvinfo : EIATTR_KPARAM_INFO
	.align		4
.L_32175:
        /*0088*/ 	.byte	0x04, 0x17
        /*008a*/ 	.short	(.L_32177 - .L_32176)
.L_32176:
        /*008c*/ 	.word	0x00000000
        /*0090*/ 	.short	0x000d
        /*0092*/ 	.short	0x005c
        /*0094*/ 	.byte	0x00, 0xf0, 0x11, 0x00


	//----- nvinfo : EIATTR_KPARAM_INFO
	.align		4
.L_32177:
        /*0098*/ 	.byte	0x04, 0x17
        /*009a*/ 	.short	(.L_32179 - .L_32178)
.L_32178:
        /*009c*/ 	.word	0x00000000
        /*00a0*/ 	.short	0x000c
        /*00a2*/ 	.short	0x0058
        /*00a4*/ 	.byte	0x00, 0xf0, 0x11, 0x00


	//----- nvinfo : EIATTR_KPARAM_INFO
	.align		4
.L_32179:
        /*00a8*/ 	.byte	0x04, 0x17
        /*00aa*/ 	.short	(.L_32181 - .L_32180)
.L_32180:
        /*00ac*/ 	.word	0x00000000
        /*00b0*/ 	.short	0x000b
        /*00b2*/ 	.short	0x0050
        /*00b4*/ 	.byte	0x00, 0xf0, 0x21, 0x00


	//----- nvinfo : EIATTR_KPARAM_INFO
	.align		4
.L_32181:
        /*00b8*/ 	.byte	0x04, 0x17
        /*00ba*/ 	.short	(.L_32183 - .L_32182)
.L_32182:
        /*00bc*/ 	.word	0x00000000
        /*00c0*/ 	.short	0x000a
        /*00c2*/ 	.short	0x0048
        /*00c4*/ 	.byte	0x00, 0xf0, 0x11, 0x00


	//----- nvinfo : EIATTR_KPARAM_INFO
	.align		4
.L_32183:
        /*00c8*/ 	.byte	0x04, 0x17
        /*00ca*/ 	.short	(.L_32185 - .L_32184)
.L_32184:
        /*00cc*/ 	.word	0x00000000
        /*00d0*/ 	.short	0x0009
        /*00d2*/ 	.short	0x0040
        /*00d4*/ 	.byte	0x00, 0xf0, 0x21, 0x00


	//----- nvinfo : EIATTR_KPARAM_INFO
	.align		4
.L_32185:
        /*00d8*/ 	.byte	0x04, 0x17
        /*00da*/ 	.short	(.L_32187 - .L_32186)
.L_32186:
        /*00dc*/ 	.word	0x00000000
        /*00e0*/ 	.short	0x0008
        /*00e2*/ 	.short	0x0038
        /*00e4*/ 	.byte	0x00, 0xf0, 0x21, 0x00


	//----- nvinfo : EIATTR_KPARAM_INFO
	.align		4
.L_32187:
        /*00e8*/ 	.byte	0x04, 0x17
        /*00ea*/ 	.short	(.L_32189 - .L_32188)
.L_32188:
        /*00ec*/ 	.word	0x00000000
        /*00f0*/ 	.short	0x0007
        /*00f2*/ 	.short	0x0034
        /*00f4*/ 	.byte	0x00, 0xf0, 0x11, 0x00


	//----- nvinfo : EIATTR_KPARAM_INFO
	.align		4
.L_32189:
        /*00f8*/ 	.byte	0x04, 0x17
        /*00fa*/ 	.short	(.L_32191 - .L_32190)
.L_32190:
        /*00fc*/ 	.word	0x00000000
        /*0100*/ 	.short	0x0006
        /*0102*/ 	.short	0x0030
        /*0104*/ 	.byte	0x00, 0xf0, 0x11, 0x00


	//----- nvinfo : EIATTR_KPARAM_INFO
	.align		4
.L_32191:
        /*0108*/ 	.byte	0x04, 0x17
        /*010a*/ 	.short	(.L_32193 - .L_32192)
.L_32192:
        /*010c*/ 	.word	0x00000000
        /*0110*/ 	.short	0x0005
        /*0112*/ 	.short	0x0028
        /*0114*/ 	.byte	0x00, 0xf0, 0x21, 0x00


	//----- nvinfo : EIATTR_KPARAM_INFO
	.align		4
.L_32193:
        /*0118*/ 	.byte	0x04, 0x17
        /*011a*/ 	.short	(.L_32195 - .L_32194)
.L_32194:
        /*011c*/ 	.word	0x00000000
        /*0120*/ 	.short	0x0004
        /*0122*/ 	.short	0x0020
        /*0124*/ 	.byte	0x00, 0xf0, 0x21, 0x00


	//----- nvinfo : EIATTR_KPARAM_INFO
	.align		4
.L_32195:
        /*0128*/ 	.byte	0x04, 0x17
        /*012a*/ 	.short	(.L_32197 - .L_32196)
.L_32196:
        /*012c*/ 	.word	0x00000000
        /*0130*/ 	.short	0x0003
        /*0132*/ 	.short	0x0018
        /*0134*/ 	.byte	0x00, 0xf0, 0x21, 0x00


	//----- nvinfo : EIATTR_KPARAM_INFO
	.align		4
.L_32197:
        /*0138*/ 	.byte	0x04, 0x17
        /*013a*/ 	.short	(.L_32199 - .L_32198)
.L_32198:
        /*013c*/ 	.word	0x00000000
        /*0140*/ 	.short	0x0002
        /*0142*/ 	.short	0x0010
        /*0144*/ 	.byte	0x00, 0xf0, 0x21, 0x00


	//----- nvinfo : EIATTR_KPARAM_INFO
	.align		4
.L_32199:
        /*0148*/ 	.byte	0x04, 0x17
        /*014a*/ 	.short	(.L_32201 - .L_32200)
.L_32200:
        /*014c*/ 	.word	0x00000000
        /*0150*/ 	.short	0x0001
        /*0152*/ 	.short	0x0008
        /*0154*/ 	.byte	0x00, 0xf0, 0x21, 0x00


	//----- nvinfo : EIATTR_KPARAM_INFO
	.align		4
.L_32201:
        /*0158*/ 	.byte	0x04, 0x17
        /*015a*/ 	.short	(.L_32203 - .L_32202)
.L_32202:
        /*015c*/ 	.word	0x00000000
        /*0160*/ 	.short	0x0000
        /*0162*/ 	.short	0x0000
        /*0164*/ 	.byte	0x00, 0xf0, 0x21, 0x00


	//----- nvinfo : EIATTR_SPARSE_MMA_MASK
	.align		4
.L_32203:
        /*0168*/ 	.byte	0x03, 0x50
        /*016a*/ 	.short	0x0000


	//----- nvinfo : EIATTR_MAXREG_COUNT
	.align		4
        /*016c*/ 	.byte	0x03, 0x1b
        /*016e*/ 	.short	0x00ff


	//----- nvinfo : EIATTR_NUM_BARRIERS
	.align		4
        /*0170*/ 	.byte	0x02, 0x4c
        /*0172*/ 	.byte	0x01
	.zero		1


	//----- nvinfo : EIATTR_MERCURY_ISA_VERSION
	.align		4
        /*0174*/ 	.byte	0x03, 0x5f
        /*0176*/ 	.short	0x0101


	//----- nvinfo : EIATTR_COOP_GROUP_MASK_REGIDS
	.align		4
        /*0178*/ 	.byte	0x04, 0x29
        /*017a*/ 	.short	(.L_32205 - .L_32204)


	//   ....[0]....
.L_32204:
        /*017c*/ 	.word	0xffffffff


	//   ....[1]....
        /*0180*/ 	.word	0xffffffff


	//   ....[2]....
        /*0184*/ 	.word	0xffffffff


	//   ....[3]....
        /*0188*/ 	.word	0xffffffff


	//   ....[4]....
        /*018c*/ 	.word	0xffffffff


	//   ....[5]....
        /*0190*/ 	.word	0xffffffff


	//   ....[6]....
        /*0194*/ 	.word	0xffffffff


	//   ....[7]....
        /*0198*/ 	.word	0xffffffff


	//   ....[8]....
        /*019c*/ 	.word	0xffffffff


	//   ....[9]....
        /*01a0*/ 	.word	0xffffffff


	//   ....[10]....
        /*01a4*/ 	.word	0xffffffff


	//   ....[11]....
        /*01a8*/ 	.word	0xffffffff


	//   ....[12]....
        /*01ac*/ 	.word	0xffffffff


	//   ....[13]....
        /*01b0*/ 	.word	0xffffffff


	//   ....[14]....
        /*01b4*/ 	.word	0xffffffff


	//   ....[15]....
        /*01b8*/ 	.word	0xffffffff


	//   ....[16]....
        /*01bc*/ 	.word	0xffffffff


	//   ....[17]....
        /*01c0*/ 	.word	0xffffffff


	//   ....[18]....
        /*01c4*/ 	.word	0xffffffff


	//   ....[19]....
        /*01c8*/ 	.word	0xffffffff


	//   ....[20]....
        /*01cc*/ 	.word	0xffffffff


	//   ....[21]....
        /*01d0*/ 	.word	0xffffffff


	//   ....[22]....
        /*01d4*/ 	.word	0xffffffff


	//   ....[23]....
        /*01d8*/ 	.word	0xffffffff


	//   ....[24]....
        /*01dc*/ 	.word	0xffffffff


	//   ....[25]....
        /*01e0*/ 	.word	0xffffffff


	//   ....[26]....
        /*01e4*/ 	.word	0x0500001e


	//   ....[27]....
        /*01e8*/ 	.word	0x0500001e


	//   ....[28]....
        /*01ec*/ 	.word	0x0500001e


	//   ....[29]....
        /*01f0*/ 	.word	0x0500001e


	//   ....[30]....
        /*01f4*/ 	.word	0x0500001e


	//   ....[31]....
        /*01f8*/ 	.word	0x0500001e


	//   ....[32]....
        /*01fc*/ 	.word	0x0500001e


	//----- nvinfo : EIATTR_COOP_GROUP_INSTR_OFFSETS
	.align		4
.L_32205:
        /*0200*/ 	.byte	0x04, 0x28
        /*0202*/ 	.short	(.L_32207 - .L_32206)


	//   ....[0]....
.L_32206:
        /*0204*/ 	.word	0x00002ba0


	//   ....[1]....
        /*0208*/ 	.word	0x00002bc0


	//   ....[2]....
        /*020c*/ 	.word	0x00003dc0


	//   ....[3]....
        /*0210*/ 	.word	0x00003de0


	//   ....[4]....
        /*0214*/ 	.word	0x00004020


	//   ....[5]....
        /*0218*/ 	.word	0x00004040


	//   ....[6]....
        /*021c*/ 	.word	0x00004060


	//   ....[7]....
        /*0220*/ 	.word	0x000041c0


	//   ....[8]....
        /*0224*/ 	.word	0x000041e0


	//   ....[9]....
        /*0228*/ 	.word	0x00004200


	//   ....[10]....
        /*022c*/ 	.word	0x000050d0


	//   ....[11]....
        /*0230*/ 	.word	0x00005160


	//   ....[12]....
        /*0234*/ 	.word	0x000051b0


	//   ....[13]....
        /*0238*/ 	.word	0x00005210


	//   ....[14]....
        /*023c*/ 	.word	0x00005240


	//   ....[15]....
        /*0240*/ 	.word	0x00005290


	//   ....[16]....
        /*0244*/ 	.word	0x000052b0


	//   ....[17]....
        /*0248*/ 	.word	0x000052d0


	//   ....[18]....
        /*024c*/ 	.word	0x00006c30


	//   ....[19]....
        /*0250*/ 	.word	0x00006c70


	//   ....[20]....
        /*0254*/ 	.word	0x00006c90


	//   ....[21]....
        /*0258*/ 	.word	0x00006ca0


	//   ....[22]....
        /*025c*/ 	.word	0x00006cb0


	//   ....[23]....
        /*0260*/ 	.word	0x00006cc0


	//   ....[24]....
        /*0264*/ 	.word	0x00006cd0


	//   ....[25]....
        /*0268*/ 	.word	0x00006d10


	//   ....[26]....
        /*026c*/ 	.word	0x00007680


	//   ....[27]....
        /*0270*/ 	.word	0x00007720


	//   ....[28]....
        /*0274*/ 	.word	0x000077a0


	//   ....[29]....
        /*0278*/ 	.word	0x00007840


	//   ....[30]....
        /*027c*/ 	.word	0x000078d0


	//   ....[31]....
        /*0280*/ 	.word	0x00007970


	//   ....[32]....
        /*0284*/ 	.word	0x000079e0


	//----- nvinfo : EIATTR_EXIT_INSTR_OFFSETS
	.align		4
.L_32207:
        /*0288*/ 	.byte	0x04, 0x1c
        /*028a*/ 	.short	(.L_32209 - .L_32208)


	//   ....[0]....
.L_32208:
        /*028c*/ 	.word	0x000000d0


	//   ....[1]....
        /*0290*/ 	.word	0x00007200


	//   ....[2]....
        /*0294*/ 	.word	0x00007310


	//   ....[3]....
        /*0298*/ 	.word	0x00007620


	//----- nvinfo : EIATTR_CRS_STACK_SIZE
	.align		4
.L_32209:
        /*029c*/ 	.byte	0x04, 0x1e
        /*029e*/ 	.short	(.L_32211 - .L_32210)
.L_32210:
        /*02a0*/ 	.word	0x00000000


	//----- nvinfo : EIATTR_CBANK_PARAM_SIZE
	.align		4
.L_32211:
        /*02a4*/ 	.byte	0x03, 0x19
        /*02a6*/ 	.short	0x008c


	//----- nvinfo : EIATTR_PARAM_CBANK
	.align		4
        /*02a8*/ 	.byte	0x04, 0x0a
        /*02aa*/ 	.short	(.L_32213 - .L_32212)
	.align		4
.L_32212:
        /*02ac*/ 	.word	index@(.nv.constant0._ZN4vllm25paged_attention_v2_kernelIffLi128ELi8ELi128ELNS_18Fp8KVCacheDataTypeE0ELb0ELi512EEEvPfS2_PT_PKS3_PKT0_S9_ifPKiSB_iPKfiiiSD_SD_iiiii)
        /*02b0*/ 	.short	0x0210
        /*02b2*/ 	.short	0x008c


	//----- nvinfo : EIATTR_SW_WAR
	.align		4
.L_32213:
        /*02b4*/ 	.byte	0x04, 0x36
        /*02b6*/ 	.short	(.L_32215 - .L_32214)
.L_32214:
        /*02b8*/ 	.word	0x00000008
.L_32215:


//--------------------- .nv.info._ZN4vllm25paged_attention_v2_kernelIffLi120ELi8ELi128ELNS_18Fp8KVCacheDataTypeE0ELb0ELi512EEEvPfS2_PT_PKS3_PKT0_S9_ifPKiSB_iPKfiiiSD_SD_iiiii --------------------------
	.section	.nv.info._ZN4vllm25paged_attention_v2_kernelIffLi120ELi8ELi128ELNS_18Fp8KVCacheDataTypeE0ELb0ELi512EEEvPfS2_PT_PKS3_PKT0_S9_ifPKiSB_iPKfiiiSD_SD_iiiii,"",@"SHT_CUDA_INFO"
	.sectionflags	@""
	.align	4


	//----- nvinfo : EIATTR_CUDA_API_VERSION
	.align		4
        /*0000*/ 	.byte	0x04, 0x37
        /*0002*/ 	.short	(.L_32217 - .L_32216)
.L_32216:
        /*0004*/ 	.word	0x00000082


	//----- nvinfo : EIATTR_KPARAM_INFO
	.align		4
.L_32217:
        /*0008*/ 	.byte	0x04, 0x17
        /*000a*/ 	.short	(.L_32219 - .L_32218)
.L_32218:
        /*000c*/ 	.word	0x00000000
        /*0010*/ 	.short	0x0015
        /*0012*/ 	.short	0x0088
        /*0014*/ 	.byte	0x00, 0xf0, 0x11, 0x00


	//----- nvinfo : EIATTR_KPARAM_INFO
	.align		4
.L_32219:
        /*0018*/ 	.byte	0x04, 0x17
        /*001a*/ 	.short	(.L_32221 - .L_32220)
.L_32220:
        /*001c*/ 	.word	0x00000000
        /*0020*/ 	.short	0x0014
        /*0022*/ 	.short	0x0084
        /*0024*/ 	.byte	0x00, 0xf0, 0x11, 0x00


	//----- nvinfo : EIATTR_KPARAM_INFO
	.align		4
.L_32221:
        /*0028*/ 	.byte	0x04, 0x17
        /*002a*/ 	.short	(.L_32223 - .L_32222)
.L_32222:
        /*002c*/ 	.word	0x00000000
        /*0030*/ 	.short	0x0013
        /*0032*/ 	.short	0x0080
        /*0034*/ 	.byte	0x00, 0xf0, 0x11, 0x00


	//----- nvinfo : EIATTR_KPARAM_INFO
	.align		4
.L_32223:
        /*0038*/ 	.byte	0x04, 0x17
        /*003a*/ 	.short	(.L_32225 - .L_32224)
.L_32224:
        /*003c*/ 	.word	0x00000000
        /*0040*/ 	.short	0x0012
        /*0042*/ 	.short	0x007c
        /*0044*/ 	.byte	0x00, 0xf0, 0x11, 0x00


	//----- nvinfo : EIATTR_KPARAM_INFO
	.align		4
.L_32225:
        /*0048*/ 	.byte	0x04, 0x17
        /*004a*/ 	.short	(.L_32227 - .L_32226)
.L_32226:
        /*004c*/ 	.word	0x00000000
        /*0050*/ 	.short	0x0011
        /*0052*/ 	.short	0x0078
        /*0054*/ 	.byte	0x00, 0xf0, 0x11, 0x00


	//----- nvinfo : EIATTR_KPARAM_INFO
	.align		4
.L_32227:
        /*0058*/ 	.byte	0x04, 0x17
        /*005a*/ 	.short	(.L_32229 - .L_32228)
.L_32228:
        /*005c*/ 	.word	0x00000000
        /*0060*/ 	.short	0x0010
        /*0062*/ 	.short	0x0070
        /*0064*/ 	.byte	0x00, 0xf0, 0x21, 0x00


	//----- nvinfo : EIATTR_KPARAM_INFO
	.align		4
.L_32229:
        /*0068*/ 	.byte	0x04, 0x17
        /*006a*/ 	.short	(.L_32231 - .L_32230)
.L_32230:
        /*006c*/ 	.word	0x00000000
        /*0070*/ 	.short	0x000f
        /*0072*/ 	.short	0x0068
        /*0074*/ 	.byte	0x00, 0xf0, 0x21, 0x00


	//----- nvinfo : EIATTR_KPARAM_INFO
	.align		4
.L_32231:
        /*0078*/ 	.byte	0x04, 0x17
        /*007a*/ 	.short	(.L_32233 - .L_32232)
.L_32232:
        /*007c*/ 	.word	0x00000000
        /*0080*/ 	.short	0x000e
        /*0082*/ 	.short	0x0060
        /*0084*/ 	.byte	0x00, 0xf0, 0x11, 0x00


	//----- nvinfo : EIATTR_KPARAM_INFO
	.align		4
.L_32233:
        /*0088*/ 	.byte	0x04, 0x17
        /*008a*/ 	.short	(.L_32235 - .L_32234)
.L_32234:
        /*008c*/ 	.word	0x00000000
        /*0090*/ 	.short	0x000d
        /*0092*/ 	.short	0x005c
        /*0094*/ 	.byte	0x00, 0xf0, 0x11, 0x00


	//----- nvinfo : EIATTR_KPARAM_INFO
	.align		4
.L_32235:
        /*0098*/ 	.byte	0x04, 0x17
        /*009a*/ 	.short	(.L_32237 - .L_32236)
.L_32236:
        /*009c*/ 	.word	0x00000000
        /*00a0*/ 	.short	0x000c
        /*00a2*/ 	.short	0x0058
        /*00a4*/ 	.byte	0x00, 0xf0, 0x11, 0x00


	//----- nvinfo : EIATTR_KPARAM_INFO
	.align		4
.L_32237:
        /*00a8*/ 	.byte	0x04, 0x17
        /*00aa*/ 	.short	(.L_32239 - .L_32238)
.L_32238:
        /*00ac*/ 	.word	0x00000000
        /*00b0*/ 	.short	0x000b
        /*00b2*/ 	.short	0x0050
        /*00b4*/ 	.byte	0x00, 0xf0, 0x21, 0x00


	//----- nvinfo : EIATTR_KPARAM_INFO
	.align		4
.L_32239:
        /*00b8*/ 	.byte	0x04, 0x17
        /*00ba*/ 	.short	(.L_32241 - .L_32240)
.L_32240:
        /*00bc*/ 	.word	0x00000000
        /*00c0*/ 	.short	0x000a
        /*00c2*/ 	.short	0x0048
        /*00c4*/ 	.byte	0x00, 0xf0, 0x11, 0x00


	//----- nvinfo : EIATTR_KPARAM_INFO
	.align		4
.L_32241:
        /*00c8*/ 	.byte	0x04, 0x17
        /*00ca*/ 	.short	(.L_32243 - .L_32242)
.L_32242:
        /*00cc*/ 	.word	0x00000000
        /*00d0*/ 	.short	0x0009
        /*00d2*/ 	.short	0x0040
        /*00d4*/ 	.byte	0x00, 0xf0, 0x21, 0x00


	//----- nvinfo : EIATTR_KPARAM_INFO
	.align		4
.L_32243:
        /*00d8*/ 	.byte	0x04, 0x17
        /*00da*/ 	.short	(.L_32245 - .L_32244)
.L_32244:
        /*00dc*/ 	.word	0x00000000
        /*00e0*/ 	.short	0x0008
        /*00e2*/ 	.short	0x0038
        /*00e4*/ 	.byte	0x00, 0xf0, 0x21, 0x00


	//----- nvinfo : EIATTR_KPARAM_INFO
	.align		4
.L_32245:
        /*00e8*/ 	.byte	0x04, 0x17
        /*00ea*/ 	.short	(.L_32247 - .L_32246)
.L_32246:
        /*00ec*/ 	.word	0x00000000
        /*00f0*/ 	.short	0x0007
        /*00f2*/ 	.short	0x0034
        /*00f4*/ 	.byte	0x00, 0xf0, 0x11, 0x00


	//----- nvinfo : EIATTR_KPARAM_INFO
	.align		4
.L_32247:
        /*00f8*/ 	.byte	0x04, 0x17
        /*00fa*/ 	.short	(.L_32249 - .L_32248)
.L_32248:
        /*00fc*/ 	.word	0x00000000
        /*0100*/ 	.short	0x0006
        /*0102*/ 	.short	0x0030
        /*0104*/ 	.byte	0x00, 0xf0, 0x11, 0x00


	//----- nvinfo : EIATTR_KPARAM_INFO
	.align		4
.L_32249:
        /*0108*/ 	.byte	0x04, 0x17
        /*010a*/ 	.short	(.L_32251 - .L_32250)
.L_32250:
        /*010c*/ 	.word	0x00000000
        /*0110*/ 	.short	0x0005
        /*0112*/ 	.short	0x0028
        /*0114*/ 	.byte	0x00, 0xf0, 0x21, 0x00


	//----- nvinfo : EIATTR_KPARAM_INFO
	.align		4
.L_32251:
        /*0118*/ 	.byte	0x04, 0x17
        /*011a*/ 	.short	(.L_32253 - .L_32252)
.L_32252:
        /*011c*/ 	.word	0x00000000
        /*0120*/ 	.short	0x0004
        /*0122*/ 	.short	0x0020
        /*0124*/ 	.byte	0x00, 0xf0, 0x21, 0x00


	//----- nvinfo : EIATTR_KPARAM_INFO
	.align		4
.L_32253:
        /*0128*/ 	.byte	0x04, 0x17
        /*012a*/ 	.short	(.L_32255 - .L_32254)
.L_32254:
        /*012c*/ 	.word	0x00000000
        /*0130*/ 	.short	0x0003
        /*0132*/ 	.short	0x0018
        /*0134*/ 	.byte	0x00, 0xf0, 0x21, 0x00


	//----- nvinfo : EIATTR_KPARAM_INFO
	.align		4
.L_32255:
        /*0138*/ 	.byte	0x04, 0x17
        /*013a*/ 	.short	(.L_32257 - .L_32256)
.L_32256:
        /*013c*/ 	.word	0x00000000
        /*0140*/ 	.short	0x0002
        /*0142*/ 	.short	0x0010
        /*0144*/ 	.byte	0x00, 0xf0, 0x21, 0x00


	//----- nvinfo : EIATTR_KPARAM_INFO
	.align		4
.L_32257:
        /*0148*/ 	.byte	0x04, 0x17
        /*014a*/ 	.short	(.L_32259 - .L_32258)
.L_32258:
        /*014c*/ 	.word	0x00000000
        /*0150*/ 	.short	0x0001
        /*0152*/ 	.short	0x0008
        /*0154*/ 	.byte	0x00, 0xf0, 0x21, 0x00


	//----- nvinfo : EIATTR_KPARAM_INFO
	.align		4
.L_32259:
        /*0158*/ 	.byte	0x04, 0x17
        /*015a*/ 	.short	(.L_32261 - .L_32260)
.L_32260:
        /*015c*/ 	.word	0x00000000
        /*0160*/ 	.short	0x0000
        /*0162*/ 	.short	0x0000
        /*0164*/ 	.byte	0x00, 0xf0, 0x21, 0x00


	//----- nvinfo : EIATTR_SPARSE_MMA_MASK
	.align		4
.L_32261:
        /*0168*/ 	.byte	0x03, 0x50
        /*016a*/ 	.short	0x0000


	//----- nvinfo : EIATTR_MAXREG_COUNT
	.align		4
        /*016c*/ 	.byte	0x03, 0x1b
        /*016e*/ 	.short	0x00ff


	//----- nvinfo : EIATTR_NUM_BARRIERS
	.align		4
        /*0170*/ 	.byte	0x02, 0x4c
        /*0172*/ 	.byte	0x01
	.zero		1


	//----- nvinfo : EIATTR_MERCURY_ISA_VERSION
	.align		4
        /*0174*/ 	.byte	0x03, 0x5f
        /*0176*/ 	.short	0x0101


	//----- nvinfo : EIATTR_COOP_GROUP_MASK_REGIDS
	.align		4
        /*0178*/ 	.byte	0x04, 0x29
        /*017a*/ 	.short	(.L_32263 - .L_32262)


	//   ....[0]....
.L_32262:
        /*017c*/ 	.word	0xffffffff


	//   ....[1]....
        /*0180*/ 	.word	0xffffffff


	//   ....[2]....
        /*0184*/ 	.word	0xffffffff


	//   ....[3]....
        /*0188*/ 	.word	0xffffffff


	//   ....[4]....
        /*018c*/ 	.word	0xffffffff


	//   ....[5]....
        /*0190*/ 	.word	0xffffffff


	//   ....[6]....
        /*0194*/ 	.word	0xffffffff


	//   ....[7]....
        /*0198*/ 	.word	0xffffffff


	//   ....[8]....
        /*019c*/ 	.word	0xffffffff


	//   ....[9]....
        /*01a0*/ 	.word	0xffffffff


	//   ....[10]....
        /*01a4*/ 	.word	0xffffffff


	//   ....[11]....
        /*01a8*/ 	.word	0xffffffff


	//   ....[12]....
        /*01ac*/ 	.word	0xffffffff


	//   ....[13]....
        /*01b0*/ 	.word	0xffffffff


	//   ....[14]....
        /*01b4*/ 	.word	0xffffffff


	//   ....[15]....
        /*01b8*/ 	.word	0xffffffff


	//   ....[16]....
        /*01bc*/ 	.word	0xffffffff


	//   ....[17]....
        /*01c0*/ 	.word	0xffffffff


	//   ....[18]....
        /*01c4*/ 	.word	0xffffffff


	//   ....[19]....
        /*01c8*/ 	.word	0xffffffff


	//   ....[20]....
        /*01cc*/ 	.word	0xffffffff


	//   ....[21]....
        /*01d0*/ 	.word	0xffffffff


	//   ....[22]....
        /*01d4*/ 	.word	0xffffffff


	//   ....[23]....
        /*01d8*/ 	.word	0xffffffff


	//   ....[24]....
        /*01dc*/ 	.word	0xffffffff


	//   ....[25]....
        /*01e0*/ 	.word	0xffffffff


	//   ....[26]....
        /*01e4*/ 	.word	0x0500003e


	//   ....[27]....
        /*01e8*/ 	.word	0x0500003e


	//   ....[28]....
        /*01ec*/ 	.word	0x0500003e


	//   ....[29]....
        /*01f0*/ 	.word	0x0500003e


	//   ....[30]....
        /*01f4*/ 	.word	0x0500003e


	//   ....[31]....
        /*01f8*/ 	.word	0x0500003e


	//   ....[32]....
        /*01fc*/ 	.word	0x0500003e


	//----- nvinfo : EIATTR_COOP_GROUP_INSTR_OFFSETS
	.align		4
.L_32263:
        /*0200*/ 	.byte	0x04, 0x28
        /*0202*/ 	.short	(.L_32265 - .L_32264)


	//   ....[0]....
.L_32264:
        /*0204*/ 	.word	0x00002a30


	//   ....[1]....
        /*0208*/ 	.word	0x00002a50


	//   ....[2]....
        /*020c*/ 	.word	0x00003b40


	//   ....[3]....
        /*0210*/ 	.word	0x00003b60


	//   ....[4]....
        /*0214*/ 	.word	0x00003db0


	//   ....[5]....
        /*0218*/ 	.word	0x00003dd0


	//   ....[6]....
        /*021c*/ 	.word	0x00003df0


	//   ....[7]....
        /*0220*/ 	.word	0x00003f50


	//   ....[8]....
        /*0224*/ 	.word	0x00003f70


	//   ....[9]....
        /*0228*/ 	.word	0x00003f90


	//   ....[10]....
        /*022c*/ 	.word	0x00004e60


	//   ....[11]....
        /*0230*/ 	.word	0x00004ef0


	//   ....[12]....
        /*0234*/ 	.word	0x00004f40


	//   ....[13]....
        /*0238*/ 	.word	0x00004fa0


	//   ....[14]....
        /*023c*/ 	.word	0x00004fd0


	//   ....[15]....
        /*0240*/ 	.word	0x00005020


	//   ....[16]....
        /*0244*/ 	.word	0x00005040


	//   ....[17]....
        /*0248*/ 	.word	0x00005060


	//   ....[18]....
        /*024c*/ 	.word	0x00006a20


	//   ....[19]....
        /*0250*/ 	.word	0x00006a60


	//   ....[20]....
        /*0254*/ 	.word	0x00006aa0


	//   ....[21]....
        /*0258*/ 	.word	0x00006ac0


	//   ....[22]....
        /*025c*/ 	.word	0x00006ad0


	//   ....[23]....
        /*0260*/ 	.word	0x00006ae0


	//   ....[24]....
        /*0264*/ 	.word	0x00006af0


	//   ....[25]....
        /*0268*/ 	.word	0x00006b30


	//   ....[26]....
        /*026c*/ 	.word	0x00007640


	//   ....[27]....
        /*0270*/ 	.word	0x000076e0


	//   ....[28]....
        /*0274*/ 	.word	0x00007760


	//   ....[29]....
        /*0278*/ 	.word	0x00007800


	//   ....[30]....
        /*027c*/ 	.word	0x00007890


	//   ....[31]....
        /*0280*/ 	.word	0x00007930


	//   ....[32]....
        /*0284*/ 	.word	0x000079a0


	//----- nvinfo : EIATTR_EXIT_INSTR_OFFSETS
	.align		4
.L_32265:
        /*0288*/ 	.byte	0x04, 0x1c
        /*028a*/ 	.short	(.L_32267 - .L_32266)


	//   ....[0]....
.L_32266:
        /*028c*/ 	.word	0x000000d0


	//   ....[1]....
        /*0290*/ 	.word	0x00007160


	//   ....[2]....
        /*0294*/ 	.word	0x00007560


	//   ....[3]....
        /*0298*/ 	.word	0x000075e0


	//----- nvinfo : EIATTR_CRS_STACK_SIZE
	.align		4
.L_32267:
        /*029c*/ 	.byte	0x04, 0x1e
        /*029e*/ 	.short	(.L_32269 - .L_32268)
.L_32268:
        /*02a0*/ 	.word	0x00000000


	//----- nvinfo : EIATTR_CBANK_PARAM_SIZE
	.align		4
.L_32269:
        /*02a4*/ 	.byte	0x03, 0x19
        /*02a6*/ 	.short	0x008c


	//----- nvinfo : EIATTR_PARAM_CBANK
	.align		4
        /*02a8*/ 	.byte	0x04, 0x0a
        /*02aa*/ 	.short	(.L_32271 - .L_32270)
	.align		4
.L_32270:
        /*02ac*/ 	.word	index@(.nv.constant0._ZN4vllm25paged_attention_v2_kernelIffLi120ELi8ELi128ELNS_18Fp8KVCacheDataTypeE0ELb0ELi512EEEvPfS2_PT_PKS3_PKT0_S9_ifPKiSB_iPKfiiiSD_SD_iiiii)
        /*02b0*/ 	.short	0x0210
        /*02b2*/ 	.short	0x008c


	//----- nvinfo : EIATTR_SW_WAR
	.align		4
.L_32271:
        /*02b4*/ 	.byte	0x04, 0x36
        /*02b6*/ 	.short	(.L_32273 - .L_32272)
.L_32272:
        /*02b8*/ 	.word	0x00000008
.L_32273:


//--------------------- .nv.info._ZN4vllm25paged_attention_v2_kernelIffLi112ELi8ELi128ELNS_18Fp8KVCacheDataTypeE0ELb0ELi512EEEvPfS2_PT_PKS3_PKT0_S9_ifPKiSB_iPKfiiiSD_SD_iiiii --------------------------
	.section	.nv.info._ZN4vllm25paged_attention_v2_kernelIffLi112ELi8ELi128ELNS_18Fp8KVCacheDataTypeE0ELb0ELi512EEEvPfS2_PT_PKS3_PKT0_S9_ifPKiSB_iPKfiiiSD_SD_iiiii,"",@"SHT_CUDA_INFO"
	.sectionflags	@""
	.align	4


	//----- nvinfo : EIATTR_CUDA_API_VERSION
	.align		4
        /*0000*/ 	.byte	0x04, 0x37
        /*0002*/ 	.short	(.L_32275 - .L_32274)
.L_32274:
        /*0004*/ 	.word	0x00000082


	//----- nvinfo : EIATTR_KPARAM_INFO
	.align		4
.L_32275:
        /*0008*/ 	.byte	0x04, 0x17
        /*000a*/ 	.short	(.L_32277 - .L_32276)
.L_32276:
        /*000c*/ 	.word	0x00000000
        /*0010*/ 	.short	0x0015
        /*0012*/ 	.short	0x0088
        /*0014*/ 	.byte	0x00, 0xf0, 0x11, 0x00


	//----- nvinfo : EIATTR_KPARAM_INFO
	.align		4
.L_32277:
        /*0018*/ 	.byte	0x04, 0x17
        /*001a*/ 	.short	(.L_32279 - .L_32278)
.L_32278:
        /*001c*/ 	.word	0x00000000
        /*0020*/ 	.short	0x0014
        /*0022*/ 	.short	0x0084
        /*0024*/ 	.byte	0x00, 0xf0, 0x11, 0x00


	//----- nvinfo : EIATTR_KPARAM_INFO
	.align		4
.L_32279:
        /*0028*/ 	.byte	0x04, 0x17
        /*002a*/ 	.short	(.L_32281 - .L_32280)
.L_32280:
        /*002c*/ 	.word	0x00000000
        /*0030*/ 	.short	0x0013
        /*0032*/ 	.short	0x0080
        /*0034*/ 	.byte	0x00, 0xf0, 0x11, 0x00


	//----- nvinfo : EIATTR_KPARAM_INFO
	.align		4
.L_32281:
        /*0038*/ 	.byte	0x04, 0x17
        /*003a*/ 	.short	(.L_32283 - .L_32282)
.L_32282:
        /*003c*/ 	.word	0x00000000
        /*0040*/ 	.short	0x0012
        /*0042*/ 	.short	0x007c
        /*0044*/ 	.byte	0x00, 0xf0, 0x11, 0x00


	//----- nvinfo : EIATTR_KPARAM_INFO
	.align		4
.L_32283:
        /*0048*/ 	.byte	0x04, 0x17
        /*004a*/ 	.short	(.L_32285 - .L_32284)
.L_32284:
        /*004c*/ 	.word	0x00000000
        /*0050*/ 	.short	0x0011
        /*0052*/ 	.short	0x0078
        /*0054*/ 	.byte	0x00, 0xf0, 0x11, 0x00


	//----- nvinfo : EIATTR_KPARAM_INFO
	.align		4
.L_32285:
        /*0058*/ 	.byte	0x04, 0x17
        /*005a*/ 	.short	(.L_32287 - .L_32286)
.L_32286:
        /*005c*/ 	.word	0x00000000
        /*0060*/ 	.short	0x0010
        /*0062*/ 	.short	0x0070
        /*0064*/ 	.byte	0x00, 0xf0, 0x21, 0x00


	//----- nvinfo : EIATTR_KPARAM_INFO
	.align		4
.L_32287:
        /*0068*/ 	.byte	0x04, 0x17
        /*006a*/ 	.short	(.L_32289 - .L_32288)
.L_32288:
        /*006c*/ 	.word	0x00000000
        /*0070*/ 	.short	0x000f
        /*0072*/ 	.short	0x0068
        /*0074*/ 	.byte	0x00, 0xf0, 0x21, 0x00


	//----- nvinfo : EIATTR_KPARAM_INFO
	.align		4
.L_32289:
        /*0078*/ 	.byte	0x04, 0x17
        /*007a*/ 	.short	(.L_32291 - .L_32290)
.L_32290:
        /*007c*/ 	.word	0x00000000
        /*0080*/ 	.short	0x000e
        /*0082*/ 	.short	0x0060
        /*0084*/ 	.byte	0x00, 0xf0, 0x11, 0x00


	//----- nvinfo : EIATTR_KPARAM_INFO
	.align		4
.L_32291:
        /*0088*/ 	.byte	0x04, 0x17
        /*008a*/ 	.short	(.L_32293 - .L_32292)
.L_32292:
        /*008c*/ 	.word	0x00000000
        /*0090*/ 	.short	0x000d
        /*0092*/ 	.short	0x005c
        /*0094*/ 	.byte	0x00, 0xf0, 0x11, 0x00


	//----- nvinfo : EIATTR_KPARAM_INFO
	.align		4
.L_32293:
        /*0098*/ 	.byte	0x04, 0x17
        /*009a*/ 	.short	(.L_32295 - .L_32294)
.L_32294:
        /*009c*/ 	.word	0x00000000
        /*00a0*/ 	.short	0x000c
        /*00a2*/ 	.short	0x0058
        /*00a4*/ 	.byte	0x00, 0xf0, 0x11, 0x00


	//----- nvinfo : EIATTR_KPARAM_INFO
	.align		4
.L_32295:
        /*00a8*/ 	.byte	0x04, 0x17
        /*00aa*/ 	.short	(.L_32297 - .L_32296)
.L_32296:
        /*00ac*/ 	.word	0x00000000
        /*00b0*/ 	.short	0x000b
        /*00b2*/ 	.short	0x0050
        /*00b4*/ 	.byte	0x00, 0xf0, 0x21, 0x00


	//----- nvinfo : EIATTR_KPARAM_INFO
	.align		4
.L_32297:
        /*00b8*/ 	.byte	0x04, 0x17
        /*00ba*/ 	.short	(.L_32299 - .L_32298)
.L_32298:
        /*00bc*/ 	.word	0x00000000
        /*00c0*/ 	.short	0x000a
        /*00c2*/ 	.short	0x0048
        /*00c4*/ 	.byte	0x00, 0xf0, 0x11, 0x00


	//----- nvinfo : EIATTR_KPARAM_INFO
	.align		4
.L_32299:
        /*00c8*/ 	.byte	0x04, 0x17
        /*00ca*/ 	.short	(.L_32301 - .L_32300)
.L_32300:
        /*00cc*/ 	.word	0x00000000
        /*00d0*/ 	.short	0x0009
        /*00d2*/ 	.short	0x0040
        /*00d4*/ 	.byte	0x00, 0xf0, 0x21, 0x00


	//----- nvinfo : EIATTR_KPARAM_INFO
	.align		4
.L_32301:
        /*00d8*/ 	.byte	0x04, 0x17
        /*00da*/ 	.short	(.L_32303 - .L_32302)
.L_32302:
        /*00dc*/ 	.word	0x00000000
        /*00e0*/ 	.short	0x0008
        /*00e2*/ 	.short	0x0038
        /*00e4*/ 	.byte	0x00, 0xf0, 0x21, 0x00


	//----- nvinfo : EIATTR_KPARAM_INFO
	.align		4
.L_32303:
        /*00e8*/ 	.byte	0x04, 0x17
        /*00ea*/ 	.short	(.L_32305 - .L_32304)
.L_32304:
        /*00ec*/ 	.word	0x00000000
        /*00f0*/ 	.short	0x0007
        /*00f2*/ 	.short	0x0034
        /*00f4*/ 	.byte	0x00, 0xf0, 0x11, 0x00


	//----- nvinfo : EIATTR_KPARAM_INFO
	.align		4
.L_32305:
        /*00f8*/ 	.byte	0x04, 0x17
        /*00fa*/ 	.short	(.L_32307 - .L_32306)
.L_32306:
        /*00fc*/ 	.word	0x00000000
        /*0100*/ 	.short	0x0006
        /*0102*/ 	.short	0x0030
        /*0104*/ 	.byte	0x00, 0xf0, 0x11, 0x00


	//----- nvinfo : EIATTR_KPARAM_INFO
	.align		4
.L_32307:
        /*0108*/ 	.byte	0x04, 0x17
        /*010a*/ 	.short	(.L_32309 - .L_32308)
.L_32308:
        /*010c*/ 	.word	0x00000000
        /*0110*/ 	.short	0x0005
        /*0112*/ 	.short	0x0028
        /*0114*/ 	.byte	0x00, 0xf0, 0x21, 0x00


	//----- nvinfo : EIATTR_KPARAM_INFO
	.align		4
.L_32309:
        /*0118*/ 	.byte	0x04, 0x17
        /*011a*/ 	.short	(.L_32311 - .L_32310)
.L_32310:
        /*011c*/ 	.word	0x00000000
        /*0120*/ 	.short	0x0004
        /*0122*/ 	.short	0x0020
        /*0124*/ 	.byte	0x00, 0xf0, 0x21, 0x00


	//----- nvinfo : EIATTR_KPARAM_INFO
	.align		4
.L_32311:
        /*0128*/ 	.byte	0x04, 0x17
        /*012a*/ 	.short	(.L_32313 - .L_32312)
.L_32312:
        /*012c*/ 	.word	0x00000000
        /*0130*/ 	.short	0x0003
        /*0132*/ 	.short	0x0018
        /*0134*/ 	.byte	0x00, 0xf0, 0x21, 0x00


	//----- nvinfo : EIATTR_KPARAM_INFO
	.align		4
.L_32313:
        /*0138*/ 	.byte	0x04, 0x17
        /*013a*/ 	.short	(.L_32315 - .L_32314)
.L_32314:
        /*013c*/ 	.word	0x00000000
        /*0140*/ 	.short	0x0002
        /*0142*/ 	.short	0x0010
        /*0144*/ 	.byte	0x00, 0xf0, 0x21, 0x00


	//----- nvinfo : EIATTR_KPARAM_INFO
	.align		4
.L_32315:
        /*0148*/ 	.byte	0x04, 0x17
        /*014a*/ 	.short	(.L_32317 - .L_32316)
.L_32316:
        /*014c*/ 	.word	0x00000000
        /*0150*/ 	.short	0x0001
        /*0152*/ 	.short	0x0008
        /*0154*/ 	.byte	0x00, 0xf0, 0x21, 0x00


	//----- nvinfo : EIATTR_KPARAM_INFO
	.align		4
.L_32317:
        /*0158*/ 	.byte	0x04, 0x17
        /*015a*/ 	.short	(.L_32319 - .L_32318)
.L_32318:
        /*015c*/ 	.word	0x00000000
        /*0160*/ 	.short	0x0000
        /*0162*/ 	.short	0x0000
        /*0164*/ 	.byte	0x00, 0xf0, 0x21, 0x00


	//----- nvinfo : EIATTR_SPARSE_MMA_MASK
	.align		4
.L_32319:
        /*0168*/ 	.byte	0x03, 0x50
        /*016a*/ 	.short	0x0000


	//----- nvinfo : EIATTR_MAXREG_COUNT
	.align		4
        /*016c*/ 	.byte	0x03, 0x1b
        /*016e*/ 	.short	0x00ff


	//----- nvinfo : EIATTR_NUM_BARRIERS
	.align		4
        /*0170*/ 	.byte	0x02, 0x4c
        /*0172*/ 	.byte	0x01
	.zero		1


	//----- nvinfo : EIATTR_MERCURY_ISA_VERSION
	.align		4
        /*0174*/ 	.byte	0x03, 0x5f
        /*0176*/ 	.short	0x0101


	//----- nvinfo : EIATTR_COOP_GROUP_MASK_REGIDS
	.align		4
        /*0178*/ 	.byte	0x04, 0x29
        /*017a*/ 	.short	(.L_32321 - .L_32320)


	//   ....[0]....
.L_32320:
        /*017c*/ 	.word	0xffffffff


	//   ....[1]....
        /*0180*/ 	.word	0xffffffff


	//   ....[2]....
        /*0184*/ 	.word	0xffffffff


	//   ....[3]....
        /*0188*/ 	.word	0xffffffff


	//   ....[4]....
        /*018c*/ 	.word	0xffffffff


	//   ....[5]....
        /*0190*/ 	.word	0xffffffff


	//   ....[6]....
        /*0194*/ 	.word	0xffffffff


	//   ....[7]....
        /*0198*/ 	.word	0xffffffff


	//   ....[8]....
        /*019c*/ 	.word	0xffffffff


	//   ....[9]....
        /*01a0*/ 	.word	0xffffffff


	//   ....[10]....
        /*01a4*/ 	.word	0xffffffff


	//   ....[11]....
        /*01a8*/ 	.word	0xffffffff


	//   ....[12]....
        /*01ac*/ 	.word	0xffffffff


	//   ....[13]....
        /*01b0*/ 	.word	0xffffffff


	//   ....[14]....
        /*01b4*/ 	.word	0xffffffff


	//   ....[15]....
        /*01b8*/ 	.word	0xffffffff


	//   ....[16]....
        /*01bc*/ 	.word	0xffffffff


	//   ....[17]....
        /*01c0*/ 	.word	0xffffffff


	//   ....[18]....
        /*01c4*/ 	.word	0xffffffff


	//   ....[19]....
        /*01c8*/ 	.word	0xffffffff


	//   ....[20]....
        /*01cc*/ 	.word	0xffffffff


	//   ....[21]....
        /*01d0*/ 	.word	0xffffffff


	//   ....[22]....
        /*01d4*/ 	.word	0xffffffff


	//   ....[23]....
        /*01d8*/ 	.word	0xffffffff


	//   ....[24]....
        /*01dc*/ 	.word	0xffffffff


	//   ....[25]....
        /*01e0*/ 	.word	0x05000025


	//   ....[26]....
        /*01e4*/ 	.word	0x05000025


	//   ....[27]....
        /*01e8*/ 	.word	0x05000025


	//   ....[28]....
        /*01ec*/ 	.word	0x05000025


	//   ....[29]....
        /*01f0*/ 	.word	0x05000025


	//   ....[30]....
        /*01f4*/ 	.word	0x05000025


	//   ....[31]....
        /*01f8*/ 	.word	0x05000025


	//----- nvinfo : EIATTR_COOP_GROUP_INSTR_OFFSETS
	.align		4
.L_32321:
        /*01fc*/ 	.byte	0x04, 0x28
        /*01fe*/ 	.short	(.L_32323 - .L_32322)


	//   ....[0]....
.L_32322:
        /*0200*/ 	.word	0x000027c0


	//   ....[1]....
        /*0204*/ 	.word	0x000027e0


	//   ....[2]....
        /*0208*/ 	.word	0x00003690


	//   ....[3]....
        /*020c*/ 	.word	0x000036b0


	//   ....[4]....
        /*0210*/ 	.word	0x000038e0


	//   ....[5]....
        /*0214*/ 	.word	0x00003900


	//   ....[6]....
        /*0218*/ 	.word	0x00003920


	//   ....[7]....
        /*021c*/ 	.word	0x00003a80


	//   ....[8]....
        /*0220*/ 	.word	0x00003aa0


	//   ....[9]....
        /*0224*/ 	.word	0x00003ac0


	//   ....[10]....
        /*0228*/ 	.word	0x00004980


	//   ....[11]....
        /*022c*/ 	.word	0x000049f0


	//   ....[12]....
        /*0230*/ 	.word	0x00004a20


	//   ....[13]....
        /*0234*/ 	.word	0x00004aa0


	//   ....[14]....
        /*0238*/ 	.word	0x00004af0


	//   ....[15]....
        /*023c*/ 	.word	0x00004b40


	//   ....[16]....
        /*0240*/ 	.word	0x00004b60


	//   ....[17]....
        /*0244*/ 	.word	0x00004b80


	//   ....[18]....
        /*0248*/ 	.word	0x000063c0


	//   ....[19]....
        /*024c*/ 	.word	0x00006400


	//   ....[20]....
        /*0250*/ 	.word	0x00006440


	//   ....[21]....
        /*0254*/ 	.word	0x00006460


	//   ....[22]....
        /*0258*/ 	.word	0x00006470


	//   ....[23]....
        /*025c*/ 	.word	0x00006480


	//   ....[24]....
        /*0260*/ 	.word	0x00006490


	//   ....[25]....
        /*0264*/ 	.word	0x00006d30


	//   ....[26]....
        /*0268*/ 	.word	0x00006dc0


	//   ....[27]....
        /*026c*/ 	.word	0x00006e50


	//   ....[28]....
        /*0270*/ 	.word	0x00006ee0


	//   ....[29]....
        /*0274*/ 	.word	0x00006f70


	//   ....[30]....
        /*0278*/ 	.word	0x00007010


	//   ....[31]....
        /*027c*/ 	.word	0x00007080


	//----- nvinfo : EIATTR_EXIT_INSTR_OFFSETS
	.align		4
.L_32323:
        /*0280*/ 	.byte	0x04, 0x1c
        /*0282*/ 	.short	(.L_32325 - .L_32324)


	//   ....[0]....
.L_32324:
        /*0284*/ 	.word	0x00000090


	//   ....[1]....
        /*0288*/ 	.word	0x00006910


	//   ....[2]....
        /*028c*/ 	.word	0x00006a10


	//   ....[3]....
        /*0290*/ 	.word	0x00006cc0


	//----- nvinfo : EIATTR_CRS_STACK_SIZE
	.align		4
.L_32325:
        /*0294*/ 	.byte	0x04, 0x1e
        /*0296*/ 	.short	(.L_32327 - .L_32326)
.L_32326:
        /*0298*/ 	.word	0x00000000


	//----- nvinfo : EIATTR_CBANK_PARAM_SIZE
	.align		4
.L_32327:
        /*029c*/ 	.byte	0x03, 0x19
        /*029e*/ 	.short	0x008c


	//----- nvinfo : EIATTR_PARAM_CBANK
	.align		4
        /*02a0*/ 	.byte	0x04, 0x0a
        /*02a2*/ 	.short	(.L_32329 - .L_32328)
	.align		4
.L_32328:
        /*02a4*/ 	.word	index@(.nv.constant0._ZN4vllm25paged_attention_v2_kernelIffLi112ELi8ELi128ELNS_18Fp8KVCacheDataTypeE0ELb0ELi512EEEvPfS2_PT_PKS3_PKT0_S9_ifPKiSB_iPKfiiiSD_SD_iiiii)
        /*02a8*/ 	.short	0x0210
        /*02aa*/ 	.short	0x008c


	//----- nvinfo : EIATTR_SW_WAR
	.align		4
.L_32329:
        /*02ac*/ 	.byte	0x04, 0x36
        /*02ae*/ 	.short	(.L_32331 - .L_32330)
.L_32330:
        /*02b0*/ 	.word	0x00000008
.L_32331:


//--------------------- .nv.info._ZN4vllm25paged_attention_v2_kernelIffLi96ELi8ELi128ELNS_18Fp8KVCacheDataTypeE0ELb0ELi512EEEvPfS2_PT_PKS3_PKT0_S9_ifPKiSB_iPKfiiiSD_SD_iiiii --------------------------
	.section	.nv.info._ZN4vllm25paged_attention_v2_kernelIffLi96ELi8ELi128ELNS_18Fp8KVCacheDataTypeE0ELb0ELi512EEEvPfS2_PT_PKS3_PKT0_S9_ifPKiSB_iPKfiiiSD_SD_iiiii,"",@"SHT_CUDA_INFO"
	.sectionflags	@""
	.align	4


	//----- nvinfo : EIATTR_CUDA_API_VERSION
	.align		4
        /*0000*/ 	.byte	0x04, 0x37
        /*0002*/ 	.short	(.L_32333 - .L_32332)
.L_32332:
        /*0004*/ 	.word	0x00000082


	//----- nvinfo : EIATTR_KPARAM_INFO
	.align		4
.L_32333:
        /*0008*/ 	.byte	0x04, 0x17
        /*000a*/ 	.short	(.L_32335 - .L_32334)
.L_32334:
        /*000c*/ 	.word	0x00000000
        /*0010*/ 	.short	0x0015
        /*0012*/ 	.short	0x0088
        /*0014*/ 	.byte	0x00, 0xf0, 0x11, 0x00


	//----- nvinfo : EIATTR_KPARAM_INFO
	.align		4
.L_32335:
        /*0018*/ 	.byte	0x04, 0x17
        /*001a*/ 	.short	(.L_32337 - .L_32336)
.L_32336:
        /*001c*/ 	.word	0x00000000
        /*0020*/ 	.short	0x0014
        /*0022*/ 	.short	0x0084
        /*0024*/ 	.byte	0x00, 0xf0, 0x11, 0x00


	//----- nvinfo : EIATTR_KPARAM_INFO
	.align		4
.L_32337:
        /*0028*/ 	.byte	0x04, 0x17
        /*002a*/ 	.short	(.L_32339 - .L_32338)
.L_32338:
        /*002c*/ 	.word	0x00000000
        /*0030*/ 	.short	0x0013
        /*0032*/ 	.short	0x0080
        /*0034*/ 	.byte	0x00, 0xf0, 0x11, 0x00


	//----- nvinfo : EIATTR_KPARAM_INFO
	.align		4
.L_32339:
        /*0038*/ 	.byte	0x04, 0x17
        /*003a*/ 	.short	(.L_32341 - .L_32340)
.L_32340:
        /*003c*/ 	.word	0x00000000
        /*0040*/ 	.short	0x0012
        /*0042*/ 	.short	0x007c
        /*0044*/ 	.byte	0x00, 0xf0, 0x11, 0x00


	//----- nvinfo : EIATTR_KPARAM_INFO
	.align		4
.L_32341:
        /*0048*/ 	.byte	0x04, 0x17
        /*004a*/ 	.short	(.L_32343 - .L_32342)
.L_32342:
        /*004c*/ 	.word	0x00000000
        /*0050*/ 	.short	0x0011
        /*0052*/ 	.short	0x0078
        /*0054*/ 	.byte	0x00, 0xf0, 0x11, 0x00


	//----- nvinfo : EIATTR_KPARAM_INFO
	.align		4
.L_32343:
        /*0058*/ 	.byte	0x04, 0x17
        /*005a*/ 	.short	(.L_32345 - .L_32344)
.L_32344:
        /*005c*/ 	.word	0x00000000
        /*0060*/ 	.short	0x0010
        /*0062*/ 	.short	0x0070
        /*0064*/ 	.byte	0x00, 0xf0, 0x21, 0x00


	//----- nvinfo : EIATTR_KPARAM_INFO
	.align		4
.L_32345:
        /*0068*/ 	.byte	0x04, 0x17
        /*006a*/ 	.short	(.L_32347 - .L_32346)
.L_32346:
        /*006c*/ 	.word	0x00000000
        /*0070*/ 	.short	0x000f
        /*0072*/ 	.short	0x0068
        /*0074*/ 	.byte	0x00, 0xf0, 0x21, 0x00


	//----- nvinfo : EIATTR_KPARAM_INFO
	.align		4
.L_32347:
        /*0078*/ 	.byte	0x04, 0x17
        /*007a*/ 	.short	(.L_32349 - .L_32348)
.L_32348:
        /*007c*/ 	.word	0x00000000
        /*0080*/ 	.short	0x000e
        /*0082*/ 	.short	0x0060
        /*0084*/ 	.byte	0x00, 0xf0, 0x11, 0x00


	//----- nvinfo : EIATTR_KPARAM_INFO
	.align		4
.L_32349:
        /*0088*/ 	.byte	0x04, 0x17
        /*008a*/ 	.short	(.L_32351 - .L_32350)
.L_32350:
        /*008c*/ 	.word	0x00000000
        /*0090*/ 	.short	0x000d
        /*0092*/ 	.short	0x005c
        /*0094*/ 	.byte	0x00, 0xf0, 0x11, 0x00


	//----- nvinfo : EIATTR_KPARAM_INFO
	.align		4
.L_32351:
        /*0098*/ 	.byte	0x04, 0x17
        /*009a*/ 	.short	(.L_32353 - .L_32352)
.L_32352:
        /*009c*/ 	.word	0x00000000
        /*00a0*/ 	.short	0x000c
        /*00a2*/ 	.short	0x0058
        /*00a4*/ 	.byte	0x00, 0xf0, 0x11, 0x00


	//----- nvinfo : EIATTR_KPARAM_INFO
	.align		4
.L_32353:
        /*00a8*/ 	.byte	0x04, 0x17
        /*00aa*/ 	.short	(.L_32355 - .L_32354)
.L_32354:
        /*00ac*/ 	.word	0x00000000
        /*00b0*/ 	.short	0x000b
        /*00b2*/ 	.short	0x0050
        /*00b4*/ 	.byte	0x00, 0xf0, 0x21, 0x00


	//----- nvinfo : EIATTR_KPARAM_INFO
	.align		4
.L_32355:
        /*00b8*/ 	.byte	0x04, 0x17
        /*00ba*/ 	.short	(.L_32357 - .L_32356)
.L_32356:
        /*00bc*/ 	.word	0x00000000
        /*00c0*/ 	.short	0x000a
        /*00c2*/ 	.short	0x0048
        /*00c4*/ 	.byte	0x00, 0xf0, 0x11, 0x00


	//----- nvinfo : EIATTR_KPARAM_INFO
	.align		4
.L_32357:
        /*00c8*/ 	.byte	0x04, 0x17
        /*00ca*/ 	.short	(.L_32359 - .L_32358)
.L_32358:
        /*00cc*/ 	.word	0x00000000
        /*00d0*/ 	.short	0x0009
        /*00d2*/ 	.short	0x0040
        /*00d4*/ 	.byte	0x00, 0xf0, 0x21, 0x00


	//----- nvinfo : EIATTR_KPARAM_INFO
	.align		4
.L_32359:
        /*00d8*/ 	.byte	0x04, 0x17
        /*00da*/ 	.short	(.L_32361 - .L_32360)
.L_32360:
        /*00dc*/ 	.word	0x00000000
        /*00e0*/ 	.short	0x0008
        /*00e2*/ 	.short	0x0038
        /*00e4*/ 	.byte	0x00, 0xf0, 0x21, 0x00


	//----- nvinfo : EIATTR_KPARAM_INFO
	.align		4
.L_32361:
        /*00e8*/ 	.byte	0x04, 0x17
        /*00ea*/ 	.short	(.L_32363 - .L_32362)
.L_32362:
        /*00ec*/ 	.word	0x00000000
        /*00f0*/ 	.short	0x0007
        /*00f2*/ 	.short	0x0034
        /*00f4*/ 	.byte	0x00, 0xf0, 0x11, 0x00


	//----- nvinfo : EIATTR_KPARAM_INFO
	.align		4
.L_32363:
        /*00f8*/ 	.byte	0x04, 0x17
        /*00fa*/ 	.short	(.L_32365 - .L_32364)
.L_32364:
        /*00fc*/ 	.word	0x00000000
        /*0100*/ 	.short	0x0006
        /*0102*/ 	.short	0x0030
        /*0104*/ 	.byte	0x00, 0xf0, 0x11, 0x00


	//----- nvinfo : EIATTR_KPARAM_INFO
	.align		4
.L_32365:
        /*0108*/ 	.byte	0x04, 0x17
        /*010a*/ 	.short	(.L_32367 - .L_32366)
.L_32366:
        /*010c*/ 	.word	0x00000000
        /*0110*/ 	.short	0x0005
        /*0112*/ 	.short	0x0028
        /*0114*/ 	.byte	0x00, 0xf0, 0x21, 0x00


	//----- nvinfo : EIATTR_KPARAM_INFO
	.align		4
.L_32367:
        /*0118*/ 	.byte	0x04, 0x17
        /*011a*/ 	.short	(.L_32369 - .L_32368)
.L_32368:
        /*011c*/ 	.word	0x00000000
        /*0120*/ 	.short	0x0004
        /*0122*/ 	.short	0x0020
        /*0124*/ 	.byte	0x00, 0xf0, 0x21, 0x00


	//----- nvinfo : EIATTR_KPARAM_INFO
	.align		4
.L_32369:
        /*0128*/ 	.byte	0x04, 0x17
        /*012a*/ 	.short	(.L_32371 - .L_32370)
.L_32370:
        /*012c*/ 	.word	0x00000000
        /*0130*/ 	.short	0x0003
        /*0132*/ 	.short	0x0018
        /*0134*/ 	.byte	0x00, 0xf0, 0x21, 0x00


	//----- nvinfo : EIATTR_KPARAM_INFO
	.align		4
.L_32371:
        /*0138*/ 	.byte	0x04, 0x17
        /*013a*/ 	.short	(.L_32373 - .L_32372)
.L_32372:
        /*013c*/ 	.word	0x00000000
        /*0140*/ 	.short	0x0002
        /*0142*/ 	.short	0x0010
        /*0144*/ 	.byte	0x00, 0xf0, 0x21, 0x00


	//----- nvinfo : EIATTR_KPARAM_INFO
	.align		4
.L_32373:
        /*0148*/ 	.byte	0x04, 0x17
        /*014a*/ 	.short	(.L_32375 - .L_32374)
.L_32374:
        /*014c*/ 	.word	0x00000000
        /*0150*/ 	.short	0x0001
        /*0152*/ 	.short	0x0008
        /*0154*/ 	.byte	0x00, 0xf0, 0x21, 0x00


	//----- nvinfo : EIATTR_KPARAM_INFO
	.align		4
.L_32375:
        /*0158*/ 	.byte	0x04, 0x17
        /*015a*/ 	.short	(.L_32377 - .L_32376)
.L_32376:
        /*015c*/ 	.word	0x00000000
        /*0160*/ 	.short	0x0000
        /*0162*/ 	.short	0x0000
        /*0164*/ 	.byte	0x00, 0xf0, 0x21, 0x00


	//----- nvinfo : EIATTR_SPARSE_MMA_MASK
	.align		4
.L_32377:
        /*0168*/ 	.byte	0x03, 0x50
        /*016a*/ 	.short	0x0000


	//----- nvinfo : EIATTR_MAXREG_COUNT
	.align		4
        /*016c*/ 	.byte	0x03, 0x1b
        /*016e*/ 	.short	0x00ff


	//----- nvinfo : EIATTR_NUM_BARRIERS
	.align		4
        /*0170*/ 	.byte	0x02, 0x4c
        /*0172*/ 	.byte	0x01
	.zero		1


	//----- nvinfo : EIATTR_MERCURY_ISA_VERSION
	.align		4
        /*0174*/ 	.byte	0x03, 0x5f
        /*0176*/ 	.short	0x0101


	//----- nvinfo : EIATTR_COOP_GROUP_MASK_REGIDS
	.align		4
        /*0178*/ 	.byte	0x04, 0x29
        /*017a*/ 	.short	(.L_32379 - .L_32378)


	//   ....[0]....
.L_32378:
        /*017c*/ 	.word	0xffffffff


	//   ....[1]....
        /*0180*/ 	.word	0xffffffff


	//   ....[2]....
        /*0184*/ 	.word	0xffffffff


	//   ....[3]....
        /*0188*/ 	.word	0xffffffff


	//   ....[4]....
        /*018c*/ 	.word	0xffffffff


	//   ....[5]....
        /*0190*/ 	.word	0xffffffff


	//   ....[6]....
        /*0194*/ 	.word	0xffffffff


	//   ....[7]....
        /*0198*/ 	.word	0xffffffff


	//   ....[8]....
        /*019c*/ 	.word	0xffffffff


	//   ....[9]....
        /*01a0*/ 	.word	0xffffffff


	//   ....[10]....
        /*01a4*/ 	.word	0xffffffff


	//   ....[11]....
        /*01a8*/ 	.word	0xffffffff


	//   ....[12]....
        /*01ac*/ 	.word	0xffffffff


	//   ....[13]....
        /*01b0*/ 	.word	0xffffffff


	//   ....[14]....
        /*01b4*/ 	.word	0xffffffff


	//   ....[15]....
        /*01b8*/ 	.word	0xffffffff


	//   ....[16]....
        /*01bc*/ 	.word	0xffffffff


	//   ....[17]....
        /*01c0*/ 	.word	0xffffffff


	//   ....[18]....
        /*01c4*/ 	.word	0xffffffff


	//   ....[19]....
        /*01c8*/ 	.word	0xffffffff


	//   ....[20]....
        /*01cc*/ 	.word	0xffffffff


	//   ....[21]....
        /*01d0*/ 	.word	0xffffffff


	//   ....[22]....
        /*01d4*/ 	.word	0xffffffff


	//   ....[23]....
        /*01d8*/ 	.word	0xffffffff


	//   ....[24]....
        /*01dc*/ 	.word	0x0500001a


	//   ....[25]....
        /*01e0*/ 	.word	0x0500001a


	//   ....[26]....
        /*01e4*/ 	.word	0x0500001a


	//   ....[27]....
        /*01e8*/ 	.word	0x0500001a


	//   ....[28]....
        /*01ec*/ 	.word	0x0500001a


	//   ....[29]....
        /*01f0*/ 	.word	0x0500001a


	//   ....[30]....
        /*01f4*/ 	.word	0x0500001a


	//----- nvinfo : EIATTR_COOP_GROUP_INSTR_OFFSETS
	.align		4
.L_32379:
        /*01f8*/ 	.byte	0x04, 0x28
        /*01fa*/ 	.short	(.L_32381 - .L_32380)


	//   ....[0]....
.L_32380:
        /*01fc*/ 	.word	0x00002430


	//   ....[1]....
        /*0200*/ 	.word	0x00002450


	//   ....[2]....
        /*0204*/ 	.word	0x00003320


	//   ....[3]....
        /*0208*/ 	.word	0x00003340


	//   ....[4]....
        /*020c*/ 	.word	0x00003570


	//   ....[5]....
        /*0210*/ 	.word	0x00003590


	//   ....[6]....
        /*0214*/ 	.word	0x000035b0


	//   ....[7]....
        /*0218*/ 	.word	0x00003700


	//   ....[8]....
        /*021c*/ 	.word	0x00003720


	//   ....[9]....
        /*0220*/ 	.word	0x00003750


	//   ....[10]....
        /*0224*/ 	.word	0x00004620


	//   ....[11]....
        /*0228*/ 	.word	0x000046a0


	//   ....[12]....
        /*022c*/ 	.word	0x00004700


	//   ....[13]....
        /*0230*/ 	.word	0x00004750


	//   ....[14]....
        /*0234*/ 	.word	0x00004790


	//   ....[15]....
        /*0238*/ 	.word	0x000047e0


	//   ....[16]....
        /*023c*/ 	.word	0x00004800


	//   ....[17]....
        /*0240*/ 	.word	0x00004820


	//   ....[18]....
        /*0244*/ 	.word	0x00005f70


	//   ....[19]....
        /*0248*/ 	.word	0x00005fb0


	//   ....[20]....
        /*024c*/ 	.word	0x00005ff0


	//   ....[21]....
        /*0250*/ 	.word	0x00006010


	//   ....[22]....
        /*0254*/ 	.word	0x00006030


	//   ....[23]....
        /*0258*/ 	.word	0x00006040


	//   ....[24]....
        /*025c*/ 	.word	0x000067f0


	//   ....[25]....
        /*0260*/ 	.word	0x00006890


	//   ....[26]....
        /*0264*/ 	.word	0x00006910


	//   ....[27]....
        /*0268*/ 	.word	0x000069b0


	//   ....[28]....
        /*026c*/ 	.word	0x00006a40


	//   ....[29]....
        /*0270*/ 	.word	0x00006ae0


	//   ....[30]....
        /*0274*/ 	.word	0x00006b50


	//----- nvinfo : EIATTR_EXIT_INSTR_OFFSETS
	.align		4
.L_32381:
        /*0278*/ 	.byte	0x04, 0x1c
        /*027a*/ 	.short	(.L_32383 - .L_32382)


	//   ....[0]....
.L_32382:
        /*027c*/ 	.word	0x000000b0


	//   ....[1]....
        /*0280*/ 	.word	0x00006440


	//   ....[2]....
        /*0284*/ 	.word	0x00006540


	//   ....[3]....
        /*0288*/ 	.word	0x00006790


	//----- nvinfo : EIATTR_CRS_STACK_SIZE
	.align		4
.L_32383:
        /*028c*/ 	.byte	0x04, 0x1e
        /*028e*/ 	.short	(.L_32385 - .L_32384)
.L_32384:
        /*0290*/ 	.word	0x00000000


	//----- nvinfo : EIATTR_CBANK_PARAM_SIZE
	.align		4
.L_32385:
        /*0294*/ 	.byte	0x03, 0x19
        /*0296*/ 	.short	0x008c


	//----- nvinfo : EIATTR_PARAM_CBANK
	.align		4
        /*0298*/ 	.byte	0x04, 0x0a
        /*029a*/ 	.short	(.L_32387 - .L_32386)
	.align		4
.L_32386:
        /*029c*/ 	.word	index@(.nv.constant0._ZN4vllm25paged_attention_v2_kernelIffLi96ELi8ELi128ELNS_18Fp8KVCacheDataTypeE0ELb0ELi512EEEvPfS2_PT_PKS3_PKT0_S9_ifPKiSB_iPKfiiiSD_SD_iiiii)
        /*02a0*/ 	.short	0x0210
        /*02a2*/ 	.short	0x008c


	//----- nvinfo : EIATTR_SW_WAR
	.align		4
.L_32387:
        /*02a4*/ 	.byte	0x04, 0x36
        /*02a6*/ 	.short	(.L_32389 - .L_32388)
.L_32388:
        /*02a8*/ 	.word	0x00000008
.L_32389:


//--------------------- .nv.info._ZN4vllm25paged_attention_v2_kernelIffLi80ELi8ELi128ELNS_18Fp8KVCacheDataTypeE0ELb0ELi512EEEvPfS2_PT_PKS3_PKT0_S9_ifPKiSB_iPKfiiiSD_SD_iiiii --------------------------
	.section	.nv.info._ZN4vllm25paged_attention_v2_kernelIffLi80ELi8ELi128ELNS_18Fp8KVCacheDataTypeE0ELb0ELi512EEEvPfS2_PT_PKS3_PKT0_S9_ifPKiSB_iPKfiiiSD_SD_iiiii,"",@"SHT_CUDA_INFO"
	.sectionflags	@""
	.align	4


	//----- nvinfo : EIATTR_CUDA_API_VERSION
	.align		4
        /*0000*/ 	.byte	0x04, 0x37
        /*0002*/ 	.short	(.L_32391 - .L_32390)
.L_32390:
        /*0004*/ 	.word	0x00000082


	//----- nvinfo : EIATTR_KPARAM_INFO
	.align		4
.L_32391:
        /*0008*/ 	.byte	0x04, 0x17
        /*000a*/ 	.short	(.L_32393 - .L_32392)
.L_32392:
        /*000c*/ 	.word	0x00000000
        /*0010*/ 	.short	0x0015
        /*0012*/ 	.short	0x0088
        /*0014*/ 	.byte	0x00, 0xf0, 0x11, 0x00


	//----- nvinfo : EIATTR_KPARAM_INFO
	.align		4
.L_32393:
        /*0018*/ 	.byte	0x04, 0x17
        /*001a*/ 	.short	(.L_32395 - .L_32394)
.L_32394:
        /*001c*/ 	.word	0x00000000
        /*0020*/ 	.short	0x0014
        /*0022*/ 	.short	0x0084
        /*0024*/ 	.byte	0x00, 0xf0, 0x11, 0x00


	//----- nvinfo : EIATTR_KPARAM_INFO
	.align		4
.L_32395:
        /*0028*/ 	.byte	0x04, 0x17
        /*002a*/ 	.short	(.L_32397 - .L_32396)
.L_32396:
        /*002c*/ 	.word	0x00000000
        /*0030*/ 	.short	0x0013
        /*0032*/ 	.short	0x0080
        /*0034*/ 	.byte	0x00, 0xf0, 0x11, 0x00


	//----- nvinfo : EIATTR_KPARAM_INFO
	.align		4
.L_32397:
        /*0038*/ 	.byte	0x04, 0x17
        /*003a*/ 	.short	(.L_32399 - .L_32398)
.L_32398:
        /*003c*/ 	.word	0x00000000
        /*0040*/ 	.short	0x0012
        /*0042*/ 	.short	0x007c
        /*0044*/ 	.byte	0x00, 0xf0, 0x11, 0x00


	//----- nvinfo : EIATTR_KPARAM_INFO
	.align		4
.L_32399:
        /*0048*/ 	.byte	0x04, 0x17
        /*004a*/ 	.short	(.L_32401 - .L_32400)
.L_32400:
        /*004c*/ 	.word	0x00000000
        /*0050*/ 	.short	0x0011
        /*0052*/ 	.short	0x0078
        /*0054*/ 	.byte	0x00, 0xf0, 0x11, 0x00


	//----- nvinfo : EIATTR_KPARAM_INFO
	.align		4
.L_32401:
        /*0058*/ 	.byte	0x04, 0x17
        /*005a*/ 	.short	(.L_32403 - .L_32402)
.L_32402:
        /*005c*/ 	.word	0x00000000
        /*0060*/ 	.short	0x0010
        /*0062*/ 	.short	0x0070
        /*0064*/ 	.byte	0x00, 0xf0, 0x21, 0x00


	//----- nvinfo : EIATTR_KPARAM_INFO
	.align		4
.L_32403:
        /*0068*/ 	.byte	0x04, 0x17
        /*006a*/ 	.short	(.L_32405 - .L_32404)
.L_32404:
        /*006c*/ 	.word	0x00000000
        /*0070*/ 	.short	0x000f
        /*0072*/ 	.short	0x0068
        /*0074*/ 	.byte	0x00, 0xf0, 0x21, 0x00


	//----- nvinfo : EIATTR_KPARAM_INFO
	.align		4
.L_32405:
        /*0078*/ 	.byte	0x04, 0x17
        /*007a*/ 	.short	(.L_32407 - .L_32406)
.L_32406:
        /*007c*/ 	.word	0x00000000
        /*0080*/ 	.short	0x000e
        /*0082*/ 	.short	0x0060
        /*0084*/ 	.byte	0x00, 0xf0, 0x11, 0x00


	//----- nvinfo : EIATTR_KPARAM_INFO
	.align		4
.L_32407:
        /*0088*/ 	.byte	0x04, 0x17
        /*008a*/ 	.short	(.L_32409 - .L_32408)
.L_32408:
        /*008c*/ 	.word	0x00000000
        /*0090*/ 	.short	0x000d
        /*0092*/ 	.short	0x005c
        /*0094*/ 	.byte	0x00, 0xf0, 0x11, 0x00


	//----- nvinfo : EIATTR_KPARAM_INFO
	.align		4
.L_32409:
        /*0098*/ 	.byte	0x04, 0x17
        /*009a*/ 	.short	(.L_32411 - .L_32410)
.L_32410:
        /*009c*/ 	.word	0x00000000
        /*00a0*/ 	.short	0x000c
        /*00a2*/ 	.short	0x0058
        /*00a4*/ 	.byte	0x00, 0xf0, 0x11, 0x00


	//----- nvinfo : EIATTR_KPARAM_INFO
	.align		4
.L_32411:
        /*00a8*/ 	.byte	0x04, 0x17
        /*00aa*/ 	.short	(.L_32413 - .L_32412)
.L_32412:
        /*00ac*/ 	.word	0x00000000
        /*00b0*/ 	.short	0x000b
        /*00b2*/ 	.short	0x0050
        /*00b4*/ 	.byte	0x00, 0xf0, 0x21, 0x00


	//----- nvinfo : EIATTR_KPARAM_INFO
	.align		4
.L_32413:
        /*00b8*/ 	.byte	0x04, 0x17
        /*00ba*/ 	.short	(.L_32415 - .L_32414)
.L_32414:
        /*00bc*/ 	.word	0x00000000
        /*00c0*/ 	.short	0x000a
        /*00c2*/ 	.short	0x0048
        /*00c4*/ 	.byte	0x00, 0xf0, 0x11, 0x00


	//----- nvinfo : EIATTR_KPARAM_INFO
	.align		4
.L_32415:
        /*00c8*/ 	.byte	0x04, 0x17
        /*00ca*/ 	.short	(.L_32417 - .L_32416)
.L_32416:
        /*00cc*/ 	.word	0x00000000
        /*00d0*/ 	.short	0x0009
        /*00d2*/ 	.short	0x0040
        /*00d4*/ 	.byte	0x00, 0xf0, 0x21, 0x00


	//----- nvinfo : EIATTR_KPARAM_INFO
	.align		4
.L_32417:
        /*00d8*/ 	.byte	0x04, 0x17
        /*00da*/ 	.short	(.L_32419 - .L_32418)
.L_32418:
        /*00dc*/ 	.word	0x00000000
        /*00e0*/ 	.short	0x0008
        /*00e2*/ 	.short	0x0038
        /*00e4*/ 	.byte	0x00, 0xf0, 0x21, 0x00


	//----- nvinfo : EIATTR_KPARAM_INFO
	.align		4
.L_32419:
        /*00e8*/ 	.byte	0x04, 0x17
        /*00ea*/ 	.short	(.L_32421 - .L_32420)
.L_32420:
        /*00ec*/ 	.word	0x00000000
        /*00f0*/ 	.short	0x0007
        /*00f2*/ 	.short	0x0034
        /*00f4*/ 	.byte	0x00, 0xf0, 0x11, 0x00


	//----- nvinfo : EIATTR_KPARAM_INFO
	.align		4
.L_32421:
        /*00f8*/ 	.byte	0x04, 0x17
        /*00fa*/ 	.short	(.L_32423 - .L_32422)
.L_32422:
        /*00fc*/ 	.word	0x00000000
        /*0100*/ 	.short	0x0006
        /*0102*/ 	.short	0x0030
        /*0104*/ 	.byte	0x00, 0xf0, 0x11, 0x00


	//----- nvinfo : EIATTR_KPARAM_INFO
	.align		4
.L_32423:
        /*0108*/ 	.byte	0x04, 0x17
        /*010a*/ 	.short	(.L_32425 - .L_32424)
.L_32424:
        /*010c*/ 	.word	0x00000000
        /*0110*/ 	.short	0x0005
        /*0112*/ 	.short	0x0028
        /*0114*/ 	.byte	0x00, 0xf0, 0x21, 0x00


	//----- nvinfo : EIATTR_KPARAM_INFO
	.align		4
.L_32425:
        /*0118*/ 	.byte	0x04, 0x17
        /*011a*/ 	.short	(.L_32427 - .L_32426)
.L_32426:
        /*011c*/ 	.word	0x00000000
        /*0120*/ 	.short	0x0004
        /*0122*/ 	.short	0x0020
        /*0124*/ 	.byte	0x00, 0xf0, 0x21, 0x00


	//----- nvinfo : EIATTR_KPARAM_INFO
	.align		4
.L_32427:
        /*0128*/ 	.byte	0x04, 0x17
        /*012a*/ 	.short	(.L_32429 - .L_32428)
.L_32428:
        /*012c*/ 	.word	0x00000000
        /*0130*/ 	.short	0x0003
        /*0132*/ 	.short	0x0018
        /*0134*/ 	.byte	0x00, 0xf0, 0x21, 0x00


	//----- nvinfo : EIATTR_KPARAM_INFO
	.align		4
.L_32429:
        /*0138*/ 	.byte	0x04, 0x17
        /*013a*/ 	.short	(.L_32431 - .L_32430)
.L_32430:
        /*013c*/ 	.word	0x00000000
        /*0140*/ 	.short	0x0002
        /*0142*/ 	.short	0x0010
        /*0144*/ 	.byte	0x00, 0xf0, 0x21, 0x00


	//----- nvinfo : EIATTR_KPARAM_INFO
	.align		4
.L_32431:
        /*0148*/ 	.byte	0x04, 0x17
        /*014a*/ 	.short	(.L_32433 - .L_32432)
.L_32432:
        /*014c*/ 	.word	0x00000000
        /*0150*/ 	.short	0x0001
        /*0152*/ 	.short	0x0008
        /*0154*/ 	.byte	0x00, 0xf0, 0x21, 0x00


	//----- nvinfo : EIATTR_KPARAM_INFO
	.align		4
.L_32433:
        /*0158*/ 	.byte	0x04, 0x17
        /*015a*/ 	.short	(.L_32435 - .L_32434)
.L_32434:
        /*015c*/ 	.word	0x00000000
        /*0160*/ 	.short	0x0000
        /*0162*/ 	.short	0x0000
        /*0164*/ 	.byte	0x00, 0xf0, 0x21, 0x00


	//----- nvinfo : EIATTR_SPARSE_MMA_MASK
	.align		4
.L_32435:
        /*0168*/ 	.byte	0x03, 0x50
        /*016a*/ 	.short	0x0000


	//----- nvinfo : EIATTR_MAXREG_COUNT
	.align		4
        /*016c*/ 	.byte	0x03, 0x1b
        /*016e*/ 	.short	0x00ff


	//----- nvinfo : EIATTR_NUM_BARRIERS
	.align		4
        /*0170*/ 	.byte	0x02, 0x4c
        /*0172*/ 	.byte	0x01
	.zero		1


	//----- nvinfo : EIATTR_MERCURY_ISA_VERSION
	.align		4
        /*0174*/ 	.byte	0x03, 0x5f
        /*0176*/ 	.short	0x0101


	//----- nvinfo : EIATTR_COOP_GROUP_MASK_REGIDS
	.align		4
        /*0178*/ 	.byte	0x04, 0x29
        /*017a*/ 	.short	(.L_32437 - .L_32436)


	//   ....[0]....
.L_32436:
        /*017c*/ 	.word	0xffffffff


	//   ....[1]....
        /*0180*/ 	.word	0xffffffff


	//   ....[2]....
        /*0184*/ 	.word	0xffffffff


	//   ....[3]....
        /*0188*/ 	.word	0xffffffff


	//   ....[4]....
        /*018c*/ 	.word	0xffffffff


	//   ....[5]....
        /*0190*/ 	.word	0xffffffff


	//   ....[6]....
        /*0194*/ 	.word	0xffffffff


	//   ....[7]....
        /*0198*/ 	.word	0xffffffff


	//   ....[8]....
        /*019c*/ 	.word	0xffffffff


	//   ....[9]....
        /*01a0*/ 	.word	0xffffffff


	//   ....[10]....
        /*01a4*/ 	.word	0xffffffff


	//   ....[11]....
        /*01a8*/ 	.word	0xffffffff


	//   ....[12]....
        /*01ac*/ 	.word	0xffffffff


	//   ....[13]....
        /*01b0*/ 	.word	0xffffffff


	//   ....[14]....
        /*01b4*/ 	.word	0xffffffff


	//   ....[15]....
        /*01b8*/ 	.word	0xffffffff


	//   ....[16]....
        /*01bc*/ 	.word	0xffffffff


	//   ....[17]....
        /*01c0*/ 	.word	0xffffffff


	//   ....[18]....
        /*01c4*/ 	.word	0xffffffff


	//   ....[19]....
        /*01c8*/ 	.word	0xffffffff


	//   ....[20]....
        /*01cc*/ 	.word	0xffffffff


	//   ....[21]....
        /*01d0*/ 	.word	0xffffffff


	//   ....[22]....
        /*01d4*/ 	.word	0xffffffff


	//   ....[23]....
        /*01d8*/ 	.word	0x05000018


	//   ....[24]....
        /*01dc*/ 	.word	0x05000018


	//   ....[25]....
        /*01e0*/ 	.word	0x05000018


	//   ....[26]....
        /*01e4*/ 	.word	0x05000018


	//   ....[27]....
        /*01e8*/ 	.word	0x05000018


	//   ....[28]....
        /*01ec*/ 	.word	0x05000018


	//   ....[29]....
        /*01f0*/ 	.word	0x05000018


	//----- nvinfo : EIATTR_COOP_GROUP_INSTR_OFFSETS
	.align		4
.L_32437:
        /*01f4*/ 	.byte	0x04, 0x28
        /*01f6*/ 	.short	(.L_32439 - .L_32438)


	//   ....[0]....
.L_32438:
        /*01f8*/ 	.word	0x00001ff0


	//   ....[1]....
        /*01fc*/ 	.word	0x00002010


	//   ....[2]....
        /*0200*/ 	.word	0x00002be0


	//   ....[3]....
        /*0204*/ 	.word	0x00002c00


	//   ....[4]....
        /*0208*/ 	.word	0x00002e20


	//   ....[5]....
        /*020c*/ 	.word	0x00002e40


	//   ....[6]....
        /*0210*/ 	.word	0x00002e60


	//   ....[7]....
        /*0214*/ 	.word	0x00002fc0


	//   ....[8]....
        /*0218*/ 	.word	0x00002fe0


	//   ....[9]....
        /*021c*/ 	.word	0x00003000


	//   ....[10]....
        /*0220*/ 	.word	0x00003ec0


	//   ....[11]....
        /*0224*/ 	.word	0x00003f30


	//   ....[12]....
        /*0228*/ 	.word	0x00003f60


	//   ....[13]....
        /*022c*/ 	.word	0x00003fe0


	//   ....[14]....
        /*0230*/ 	.word	0x00004030


	//   ....[15]....
        /*0234*/ 	.word	0x00004080


	//   ....[16]....
        /*0238*/ 	.word	0x000040a0


	//   ....[17]....
        /*023c*/ 	.word	0x000040c0


	//   ....[18]....
        /*0240*/ 	.word	0x00005650


	//   ....[19]....
        /*0244*/ 	.word	0x00005690


	//   ....[20]....
        /*0248*/ 	.word	0x00005700


	//   ....[21]....
        /*024c*/ 	.word	0x00005740


	//   ....[22]....
        /*0250*/ 	.word	0x00005780


	//   ....[23]....
        /*0254*/ 	.word	0x00005de0


	//   ....[24]....
        /*0258*/ 	.word	0x00005e60


	//   ....[25]....
        /*025c*/ 	.word	0x00005ee0


	//   ....[26]....
        /*0260*/ 	.word	0x00005f60


	//   ....[27]....
        /*0264*/ 	.word	0x00005ff0


	//   ....[28]....
        /*0268*/ 	.word	0x00006070


	//   ....[29]....
        /*026c*/ 	.word	0x000060d0


	//----- nvinfo : EIATTR_EXIT_INSTR_OFFSETS
	.align		4
.L_32439:
        /*0270*/ 	.byte	0x04, 0x1c
        /*0272*/ 	.short	(.L_32441 - .L_32440)


	//   ....[0]....
.L_32440:
        /*0274*/ 	.word	0x00000090


	//   ....[1]....
        /*0278*/ 	.word	0x00005a90


	//   ....[2]....
        /*027c*/ 	.word	0x00005b90


	//   ....[3]....
        /*0280*/ 	.word	0x00005d80


	//----- nvinfo : EIATTR_CRS_STACK_SIZE
	.align		4
.L_32441:
        /*0284*/ 	.byte	0x04, 0x1e
        /*0286*/ 	.short	(.L_32443 - .L_32442)
.L_32442:
        /*0288*/ 	.word	0x00000000


	//----- nvinfo : EIATTR_CBANK_PARAM_SIZE
	.align		4
.L_32443:
        /*028c*/ 	.byte	0x03, 0x19
        /*028e*/ 	.short	0x008c


	//----- nvinfo : EIATTR_PARAM_CBANK
	.align		4
        /*0290*/ 	.byte	0x04, 0x0a
        /*0292*/ 	.short	(.L_32445 - .L_32444)
	.align		4
.L_32444:
        /*0294*/ 	.word	index@(.nv.constant0._ZN4vllm25paged_attention_v2_kernelIffLi80ELi8ELi128ELNS_18Fp8KVCacheDataTypeE0ELb0ELi512EEEvPfS2_PT_PKS3_PKT0_S9_ifPKiSB_iPKfiiiSD_SD_iiiii)
        /*0298*/ 	.short	0x0210
        /*029a*/ 	.short	0x008c


	//----- nvinfo : EIATTR_SW_WAR
	.align		4
.L_32445:
        /*029c*/ 	.byte	0x04, 0x36
        /*029e*/ 	.short	(.L_32447 - .L_32446)
.L_32446:
        /*02a0*/ 	.word	0x00000008
.L_32447:


//--------------------- .nv.info._ZN4vllm25paged_attention_v2_kernelIffLi64ELi8ELi128ELNS_18Fp8KVCacheDataTypeE0ELb0ELi512EEEvPfS2_PT_PKS3_PKT0_S9_ifPKiSB_iPKfiiiSD_SD_iiiii --------------------------
	.section	.nv.info._ZN4vllm25paged_attention_v2_kernelIffLi64ELi8ELi128ELNS_18Fp8KVCacheDataTypeE0ELb0ELi512EEEvPfS2_PT_PKS3_PKT0_S9_ifPKiSB_iPKfiiiSD_SD_iiiii,"",@"SHT_CUDA_INFO"
	.sectionflags	@""
	.align	4


	//----- nvinfo : EIATTR_CUDA_API_VERSION
	.align		4
        /*0000*/ 	.byte	0x04, 0x37
        /*0002*/ 	.short	(.L_32449 - .L_32448)
.L_32448:
        /*0004*/ 	.word	0x00000082


	//----- nvinfo : EIATTR_KPARAM_INFO
	.align		4
.L_32449:
        /*0008*/ 	.byte	0x04, 0x17
        /*000a*/ 	.short	(.L_32451 - .L_32450)
.L_32450:
        /*000c*/ 	.word	0x00000000
        /*0010*/ 	.short	0x0015
        /*0012*/ 	.short	0x0088
        /*0014*/ 	.byte	0x00, 0xf0, 0x11, 0x00


	//----- nvinfo : EIATTR_KPARAM_INFO
	.align		4
.L_32451:
        /*0018*/ 	.byte	0x04, 0x17
        /*001a*/ 	.short	(.L_32453 - .L_32452)
.L_32452:
        /*001c*/ 	.word	0x00000000
        /*0020*/ 	.short	0x0014
        /*0022*/ 	.short	0x0084
        /*0024*/ 	.byte	0x00, 0xf0, 0x11, 0x00


	//----- nvinfo : EIATTR_KPARAM_INFO
	.align		4
.L_32453:
        /*0028*/ 	.byte	0x04, 0x17
        /*002a*/ 	.short	(.L_32455 - .L_32454)
.L_32454:
        /*002c*/ 	.word	0x00000000
        /*0030*/ 	.short	0x0013
        /*0032*/ 	.short	0x0080
        /*0034*/ 	.byte	0x00, 0xf0, 0x11, 0x00


	//----- nvinfo : EIATTR_KPARAM_INFO
	.align		4
.L_32455:
        /*0038*/ 	.byte	0x04, 0x17
        /*003a*/ 	.short	(.L_32457 - .L_32456)
.L_32456:
        /*003c*/ 	.word	0x00000000
        /*0040*/ 	.short	0x0012
        /*0042*/ 	.short	0x007c
        /*0044*/ 	.byte	0x00, 0xf0, 0x11, 0x00


	//----- nvinfo : EIATTR_KPARAM_INFO
	.align		4
.L_32457:
        /*0048*/ 	.byte	0x04, 0x17
        /*004a*/ 	.short	(.L_32459 - .L_32458)
.L_32458:
        /*004c*/ 	.word	0x00000000
        /*0050*/ 	.short	0x0011
        /*0052*/ 	.short	0x0078
        /*0054*/ 	.byte	0x00, 0xf0, 0x11, 0x00


	//----- nvinfo : EIATTR_KPARAM_INFO
	.align		4
.L_32459:
        /*0058*/ 	.byte	0x04, 0x17
        /*005a*/ 	.short	(.L_32461 - .L_32460)
.L_32460:
        /*005c*/ 	.word	0x00000000
        /*0060*/ 	.short	0x0010
        /*0062*/ 	.short	0x0070
        /*0064*/ 	.byte	0x00, 0xf0, 0x21, 0x00


	//----- nvinfo : EIATTR_KPARAM_INFO
	.align		4
.L_32461:
        /*0068*/ 	.byte	0x04, 0x17
        /*006a*/ 	.short	(.L_32463 - .L_32462)
.L_32462:
        /*006c*/ 	.word	0x00000000
        /*0070*/ 	.short	0x000f
        /*0072*/ 	.short	0x0068
        /*0074*/ 	.byte	0x00, 0xf0, 0x21, 0x00


	//----- nvinfo : EIATTR_KPARAM_INFO
	.align		4
.L_32463:
        /*0078*/ 	.byte	0x04, 0x17
        /*007a*/ 	.short	(.L_32465 - .L_32464)
.L_32464:
        /*007c*/ 	.word	0x00000000
        /*0080*/ 	.short	0x000e
        /*0082*/ 	.short	0x0060
        /*0084*/ 	.byte	0x00, 0xf0, 0x11, 0x00


	//----- nvinfo : EIATTR_KPARAM_INFO
	.align		4
.L_32465:
        /*0088*/ 	.byte	0x04, 0x17
        /*008a*/ 	.short	(.L_32467 - .L_32466)
.L_32466:
        /*008c*/ 	.word	0x00000000
        /*0090*/ 	.short	0x000d
        /*0092*/ 	.short	0x005c
        /*0094*/ 	.byte	0x00, 0xf0, 0x11, 0x00


	//----- nvinfo : EIATTR_KPARAM_INFO
	.align		4
.L_32467:
        /*0098*/ 	.byte	0x04, 0x17
        /*009a*/ 	.short	(.L_32469 - .L_32468)
.L_32468:
        /*009c*/ 	.word	0x00000000
        /*00a0*/ 	.short	0x000c
        /*00a2*/ 	.short	0x0058
        /*00a4*/ 	.byte	0x00, 0xf0, 0x11, 0x00


	//----- nvinfo : EIATTR_KPARAM_INFO
	.align		4
.L_32469:
        /*00a8*/ 	.byte	0x04, 0x17
        /*00aa*/ 	.short	(.L_32471 - .L_32470)
.L_32470:
        /*00ac*/ 	.word	0x00000000
        /*00b0*/ 	.short	0x000b
        /*00b2*/ 	.short	0x0050
        /*00b4*/ 	.byte	0x00, 0xf0, 0x21, 0x00


	//----- nvinfo : EIATTR_KPARAM_INFO
	.align		4
.L_32471:
        /*00b8*/ 	.byte	0x04, 0x17
        /*00ba*/ 	.short	(.L_32473 - .L_32472)
.L_32472:
        /*00bc*/ 	.word	0x00000000
        /*00c0*/ 	.short	0x000a
        /*00c2*/ 	.short	0x0048
        /*00c4*/ 	.byte	0x00, 0xf0, 0x11, 0x00


	//----- nvinfo : EIATTR_KPARAM_INFO
	.align		4
.L_32473:
        /*00c8*/ 	.byte	0x04, 0x17
        /*00ca*/ 	.short	(.L_32475 - .L_32474)
.L_32474:
        /*00cc*/ 	.word	0x00000000
        /*00d0*/ 	.short	0x0009
        /*00d2*/ 	.short	0x0040
        /*00d4*/ 	.byte	0x00, 0xf0, 0x21, 0x00


	//----- nvinfo : EIATTR_KPARAM_INFO
	.align		4
.L_32475:
        /*00d8*/ 	.byte	0x04, 0x17
        /*00da*/ 	.short	(.L_32477 - .L_32476)
.L_32476:
        /*00dc*/ 	.word	0x00000000
        /*00e0*/ 	.short	0x0008
        /*00e2*/ 	.short	0x0038
        /*00e4*/ 	.byte	0x00, 0xf0, 0x21, 0x00


	//----- nvinfo : EIATTR_KPARAM_INFO
	.align		4
.L_32477:
        /*00e8*/ 	.byte	0x04, 0x17
        /*00ea*/ 	.short	(.L_32479 - .L_32478)
.L_32478:
        /*00ec*/ 	.word	0x00000000
        /*00f0*/ 	.short	0x0007
        /*00f2*/ 	.short	0x0034
        /*00f4*/ 	.byte	0x00, 0xf0, 0x11, 0x00


	//----- nvinfo : EIATTR_KPARAM_INFO
	.align		4
.L_32479:
        /*00f8*/ 	.byte	0x04, 0x17
        /*00fa*/ 	.short	(.L_32481 - .L_32480)
.L_32480:
        /*00fc*/ 	.word	0x00000000
        /*0100*/ 	.short	0x0006
        /*0102*/ 	.short	0x0030
        /*0104*/ 	.byte	0x00, 0xf0, 0x11, 0x00


	//----- nvinfo : EIATTR_KPARAM_INFO
	.align		4
.L_32481:
        /*0108*/ 	.byte	0x04, 0x17
        /*010a*/ 	.short	(.L_32483 - .L_32482)
.L_32482:
        /*010c*/ 	.word	0x00000000
        /*0110*/ 	.short	0x0005
        /*0112*/ 	.short	0x0028
        /*0114*/ 	.byte	0x00, 0xf0, 0x21, 0x00


	//----- nvinfo : EIATTR_KPARAM_INFO
	.align		4
.L_32483:
        /*0118*/ 	.byte	0x04, 0x17
        /*011a*/ 	.short	(.L_32485 - .L_32484)
.L_32484:
        /*011c*/ 	.word	0x00000000
        /*0120*/ 	.short	0x0004
        /*0122*/ 	.short	0x0020
        /*0124*/ 	.byte	0x00, 0xf0, 0x21, 0x00


	//----- nvinfo : EIATTR_KPARAM_INFO
	.align		4
.L_32485:
        /*0128*/ 	.byte	0x04, 0x17
        /*012a*/ 	.short	(.L_32487 - .L_32486)
.L_32486:
        /*012c*/ 	.word	0x00000000
        /*0130*/ 	.short	0x0003
        /*0132*/ 	.short	0x0018
        /*0134*/ 	.byte	0x00, 0xf0, 0x21, 0x00


	//----- nvinfo : EIATTR_KPARAM_INFO
	.align		4
.L_32487:
        /*0138*/ 	.byte	0x04, 0x17
        /*013a*/ 	.short	(.L_32489 - .L_32488)
.L_32488:
        /*013c*/ 	.word	0x00000000
        /*0140*/ 	.short	0x0002
        /*0142*/ 	.short	0x0010
        /*0144*/ 	.byte	0x00, 0xf0, 0x21, 0x00


	//----- nvinfo : EIATTR_KPARAM_INFO
	.align		4
.L_32489:
        /*0148*/ 	.byte	0x04, 0x17
        /*014a*/ 	.short	(.L_32491 - .L_32490)
.L_32490:
        /*014c*/ 	.word	0x00000000
        /*0150*/ 	.short	0x0001
        /*0152*/ 	.short	0x0008
        /*0154*/ 	.byte	0x00, 0xf0, 0x21, 0x00


	//----- nvinfo : EIATTR_KPARAM_INFO
	.align		4
.L_32491:
        /*0158*/ 	.byte	0x04, 0x17
        /*015a*/ 	.short	(.L_32493 - .L_32492)
.L_32492:
        /*015c*/ 	.word	0x00000000
        /*0160*/ 	.short	0x0000
        /*0162*/ 	.short	0x0000
        /*0164*/ 	.byte	0x00, 0xf0, 0x21, 0x00


	//----- nvinfo : EIATTR_SPARSE_MMA_MASK
	.align		4
.L_32493:
        /*0168*/ 	.byte	0x03, 0x50
        /*016a*/ 	.short	0x0000


	//----- nvinfo : EIATTR_MAXREG_COUNT
	.align		4
        /*016c*/ 	.byte	0x03, 0x1b
        /*016e*/ 	.short	0x00ff


	//----- nvinfo : EIATTR_NUM_BARRIERS
	.align		4
        /*0170*/ 	.byte	0x02, 0x4c
        /*0172*/ 	.byte	0x01
	.zero		1


	//----- nvinfo : EIATTR_MERCURY_ISA_VERSION
	.align		4
        /*0174*/ 	.byte	0x03, 0x5f
        /*0176*/ 	.short	0x0101


	//----- nvinfo : EIATTR_COOP_GROUP_MASK_REGIDS
	.align		4
        /*0178*/ 	.byte	0x04, 0x29
        /*017a*/ 	.short	(.L_32495 - .L_32494)


	//   ....[0]....
.L_32494:
        /*017c*/ 	.word	0xffffffff


	//   ....[1]....
        /*0180*/ 	.word	0xffffffff


	//   ....[2]....
        /*0184*/ 	.word	0xffffffff


	//   ....[3]....
        /*0188*/ 	.word	0xffffffff


	//   ....[4]....
        /*018c*/ 	.word	0xffffffff


	//   ....[5]....
        /*0190*/ 	.word	0xffffffff


	//   ....[6]....
        /*0194*/ 	.word	0xffffffff


	//   ....[7]....
        /*0198*/ 	.word	0xffffffff


	//   ....[8]....
        /*019c*/ 	.word	0xffffffff


	//   ....[9]....
        /*01a0*/ 	.word	0xffffffff


	//   ....[10]....
        /*01a4*/ 	.word	0xffffffff


	//   ....[11]....
        /*01a8*/ 	.word	0xffffffff


	//   ....[12]....
        /*01ac*/ 	.word	0xffffffff


	//   ....[13]....
        /*01b0*/ 	.word	0xffffffff


	//   ....[14]....
        /*01b4*/ 	.word	0xffffffff


	//   ....[15]....
        /*01b8*/ 	.word	0xffffffff


	//   ....[16]....
        /*01bc*/ 	.word	0xffffffff


	//   ....[17]....
        /*01c0*/ 	.word	0xffffffff


	//   ....[18]....
        /*01c4*/ 	.word	0xffffffff


	//   ....[19]....
        /*01c8*/ 	.word	0xffffffff


	//   ....[20]....
        /*01cc*/ 	.word	0xffffffff


	//   ....[21]....
        /*01d0*/ 	.word	0xffffffff


	//   ....[22]....
        /*01d4*/ 	.word	0x05000010


	//   ....[23]....
        /*01d8*/ 	.word	0x05000010


	//   ....[24]....
        /*01dc*/ 	.word	0x05000010


	//   ....[25]....
        /*01e0*/ 	.word	0x05000010


	//   ....[26]....
        /*01e4*/ 	.word	0x05000010


	//   ....[27]....
        /*01e8*/ 	.word	0x05000010


	//   ....[28]....
        /*01ec*/ 	.word	0x05000010


	//----- nvinfo : EIATTR_COOP_GROUP_INSTR_OFFSETS
	.align		4
.L_32495:
        /*01f0*/ 	.byte	0x04, 0x28
        /*01f2*/ 	.short	(.L_32497 - .L_32496)


	//   ....[0]....
.L_32496:
        /*01f4*/ 	.word	0x00001c40


	//   ....[1]....
        /*01f8*/ 	.word	0x00001c60


	//   ....[2]....
        /*01fc*/ 	.word	0x00002720


	//   ....[3]....
        /*0200*/ 	.word	0x00002740


	//   ....[4]....
        /*0204*/ 	.word	0x00002960


	//   ....[5]....
        /*0208*/ 	.word	0x00002980


	//   ....[6]....
        /*020c*/ 	.word	0x000029a0


	//   ....[7]....
        /*0210*/ 	.word	0x00002af0


	//   ....[8]....
        /*0214*/ 	.word	0x00002b10


	//   ....[9]....
        /*0218*/ 	.word	0x00002b40


	//   ....[10]....
        /*021c*/ 	.word	0x00003a00


	//   ....[11]....
        /*0220*/ 	.word	0x00003a80


	//   ....[12]....
        /*0224*/ 	.word	0x00003ac0


	//   ....[13]....
        /*0228*/ 	.word	0x00003b10


	//   ....[14]....
        /*022c*/ 	.word	0x00003b70


	//   ....[15]....
        /*0230*/ 	.word	0x00003bc0


	//   ....[16]....
        /*0234*/ 	.word	0x00003be0


	//   ....[17]....
        /*0238*/ 	.word	0x00003c00


	//   ....[18]....
        /*023c*/ 	.word	0x00005040


	//   ....[19]....
        /*0240*/ 	.word	0x00005080


	//   ....[20]....
        /*0244*/ 	.word	0x000050f0


	//   ....[21]....
        /*0248*/ 	.word	0x00005120


	//   ....[22]....
        /*024c*/ 	.word	0x000056d0


	//   ....[23]....
        /*0250*/ 	.word	0x00005750


	//   ....[24]....
        /*0254*/ 	.word	0x000057d0


	//   ....[25]....
        /*0258*/ 	.word	0x00005850


	//   ....[26]....
        /*025c*/ 	.word	0x000058e0


	//   ....[27]....
        /*0260*/ 	.word	0x00005960


	//   ....[28]....
        /*0264*/ 	.word	0x000059c0


	//----- nvinfo : EIATTR_EXIT_INSTR_OFFSETS
	.align		4
.L_32497:
        /*0268*/ 	.byte	0x04, 0x1c
        /*026a*/ 	.short	(.L_32499 - .L_32498)


	//   ....[0]....
.L_32498:
        /*026c*/ 	.word	0x00000090


	//   ....[1]....
        /*0270*/ 	.word	0x000053d0


	//   ....[2]....
        /*0274*/ 	.word	0x000054e0


	//   ....[3]....
        /*0278*/ 	.word	0x00005670


	//----- nvinfo : EIATTR_CRS_STACK_SIZE
	.align		4
.L_32499:
        /*027c*/ 	.byte	0x04, 0x1e
        /*027e*/ 	.short	(.L_32501 - .L_32500)
.L_32500:
        /*0280*/ 	.word	0x00000000


	//----- nvinfo : EIATTR_CBANK_PARAM_SIZE
	.align		4
.L_32501:
        /*0284*/ 	.byte	0x03, 0x19
        /*0286*/ 	.short	0x008c


	//----- nvinfo : EIATTR_PARAM_CBANK
	.align		4
        /*0288*/ 	.byte	0x04, 0x0a
        /*028a*/ 	.short	(.L_32503 - .L_32502)
	.align		4
.L_32502:
        /*028c*/ 	.word	index@(.nv.constant0._ZN4vllm25paged_attention_v2_kernelIffLi64ELi8ELi128ELNS_18Fp8KVCacheDataTypeE0ELb0ELi512EEEvPfS2_PT_PKS3_PKT0_S9_ifPKiSB_iPKfiiiSD_SD_iiiii)
        /*0290*/ 	.short	0x0210
        /*0292*/ 	.short	0x008c


	//----- nvinfo : EIATTR_SW_WAR
	.align		4
.L_32503:
        /*0294*/ 	.byte	0x04, 0x36
        /*0296*/ 	.short	(.L_32505 - .L_32504)
.L_32504:
        /*0298*/ 	.word	0x00000008
.L_32505:


//--------------------- .nv.info._ZN4vllm25paged_attention_v2_kernelIffLi32ELi8ELi128ELNS_18Fp8KVCacheDataTypeE0ELb0ELi512EEEvPfS2_PT_PKS3_PKT0_S9_ifPKiSB_iPKfiiiSD_SD_iiiii --------------------------
	.section	.nv.info._ZN4vllm25paged_attention_v2_kernelIffLi32ELi8ELi128ELNS_18Fp8KVCacheDataTypeE0ELb0ELi512EEEvPfS2_PT_PKS3_PKT0_S9_ifPKiSB_iPKfiiiSD_SD_iiiii,"",@"SHT_CUDA_INFO"
	.sectionflags	@""
	.align	4


	//----- nvinfo : EIATTR_CUDA_API_VERSION
	.align		4
        /*0000*/ 	.byte	0x04, 0x37
        /*0002*/ 	.short	(.L_32507 - .L_32506)
.L_32506:
        /*0004*/ 	.word	0x00000082


	//----- nvinfo : EIATTR_KPARAM_INFO
	.align		4
.L_32507:
        /*0008*/ 	.byte	0x04, 0x17
        /*000a*/ 	.short	(.L_32509 - .L_32508)
.L_32508:
        /*000c*/ 	.word	0x00000000
        /*0010*/ 	.short	0x0015
        /*0012*/ 	.short	0x0088
        /*0014*/ 	.byte	0x00, 0xf0, 0x11, 0x00


	//----- nvinfo : EIATTR_KPARAM_INFO
	.align		4
.L_32509:
        /*0018*/ 	.byte	0x04, 0x17
        /*001a*/ 	.short	(.L_32511 - .L_32510)
.L_32510:
        /*001c*/ 	.word	0x00000000
        /*0020*/ 	.short	0x0014
        /*0022*/ 	.short	0x0084
        /*0024*/ 	.byte	0x00, 0xf0, 0x11, 0x00


	//----- nvinfo : EIATTR_KPARAM_INFO
	.align		4
.L_32511:
        /*0028*/ 	.byte	0x04, 0x17
        /*002a*/ 	.short	(.L_32513 - .L_32512)
.L_32512:
        /*002c*/ 	.word	0x00000000
        /*0030*/ 	.short	0x0013
        /*0032*/ 	.short	0x0080
        /*0034*/ 	.byte	0x00, 0xf0, 0x11, 0x00


	//----- nvinfo : EIATTR_KPARAM_INFO
	.align		4
.L_32513:
        /*0038*/ 	.byte	0x04, 0x17
        /*003a*/ 	.short	(.L_32515 - .L_32514)
.L_32514:
        /*003c*/ 	.word	0x00000000
        /*0040*/ 	.short	0x0012
        /*0042*/ 	.short	0x007c
        /*0044*/ 	.byte	0x00, 0xf0, 0x11, 0x00


	//----- nvinfo : EIATTR_KPARAM_INFO
	.align		4
.L_32515:
        /*0048*/ 	.byte	0x04, 0x17
        /*004a*/ 	.short	(.L_32517 - .L_32516)
.L_32516:
        /*004c*/ 	.word	0x00000000
        /*0050*/ 	.short	0x0011
        /*0052*/ 	.short	0x0078
        /*0054*/ 	.byte	0x00, 0xf0, 0x11, 0x00


	//----- nvinfo : EIATTR_KPARAM_INFO
	.align		4
.L_32517:
        /*0058*/ 	.byte	0x04, 0x17
        /*005a*/ 	.short	(.L_32519 - .L_32518)
.L_32518:
        /*005c*/ 	.word	0x00000000
        /*0060*/ 	.short	0x0010
        /*0062*/ 	.short	0x0070
        /*0064*/ 	.byte	0x00, 0xf0, 0x21, 0x00


	//----- nvinfo : EIATTR_KPARAM_INFO
	.align		4
.L_32519:
        /*0068*/ 	.byte	0x04, 0x17
        /*006a*/ 	.short	(.L_32521 - .L_32520)
.L_32520:
        /*006c*/ 	.word	0x00000000
        /*0070*/ 	.short	0x000f
        /*0072*/ 	.short	0x0068
        /*0074*/ 	.byte	0x00, 0xf0, 0x21, 0x00


	//----- nvinfo : EIATTR_KPARAM_INFO
	.align		4
.L_32521:
        /*0078*/ 	.byte	0x04, 0x17
        /*007a*/ 	.short	(.L_32523 - .L_32522)
.L_32522:
        /*007c*/ 	.word	0x00000000
        /*0080*/ 	.short	0x000e
        /*0082*/ 	.short	0x0060
        /*0084*/ 	.byte	0x00, 0xf0, 0x11, 0x00


	//----- nvinfo : EIATTR_KPARAM_INFO
	.align		4
.L_32523:
        /*0088*/ 	.byte	0x04, 0x17
        /*008a*/ 	.short	(.L_32525 - .L_32524)
.L_32524:
        /*008c*/ 	.word	0x00000000
        /*0090*/ 	.short	0x000d
        /*0092*/ 	.short	0x005c
        /*0094*/ 	.byte	0x00, 0xf0, 0x11, 0x00


	//----- nvinfo : EIATTR_KPARAM_INFO
	.align		4
.L_32525:
        /*0098*/ 	.byte	0x04, 0x17
        /*009a*/ 	.short	(.L_32527 - .L_32526)
.L_32526:
        /*009c*/ 	.word	0x00000000
        /*00a0*/ 	.short	0x000c
        /*00a2*/ 	.short	0x0058
        /*00a4*/ 	.byte	0x00, 0xf0, 0x11, 0x00


	//----- nvinfo : EIATTR_KPARAM_INFO
	.align		4
.L_32527:
        /*00a8*/ 	.byte	0x04, 0x17
        /*00aa*/ 	.short	(.L_32529 - .L_32528)
.L_32528:
        /*00ac*/ 	.word	0x00000000
        /*00b0*/ 	.short	0x000b
        /*00b2*/ 	.short	0x0050
        /*00b4*/ 	.byte	0x00, 0xf0, 0x21, 0x00


	//----- nvinfo : EIATTR_KPARAM_INFO
	.align		4
.L_32529:
        /*00b8*/ 	.byte	0x04, 0x17
        /*00ba*/ 	.short	(.L_32531 - .L_32530)
.L_32530:
        /*00bc*/ 	.word	0x00000000
        /*00c0*/ 	.short	0x000a
        /*00c2*/ 	.short	0x0048
        /*00c4*/ 	.byte	0x00, 0xf0, 0x11, 0x00


	//----- nvinfo : EIATTR_KPARAM_INFO
	.align		4
.L_32531:
        /*00c8*/ 	.byte	0x04, 0x17
        /*00ca*/ 	.short	(.L_32533 - .L_32532)
.L_32532:
        /*00cc*/ 	.word	0x00000000
        /*00d0*/ 	.short	0x0009
        /*00d2*/ 	.short	0x0040
        /*00d4*/ 	.byte	0x00, 0xf0, 0x21, 0x00


	//----- nvinfo : EIATTR_KPARAM_INFO
	.align		4
.L_32533:
        /*00d8*/ 	.byte	0x04, 0x17
        /*00da*/ 	.short	(.L_32535 - .L_32534)
.L_32534:
        /*00dc*/ 	.word	0x00000000
        /*00e0*/ 	.short	0x0008
        /*00e2*/ 	.short	0x0038
        /*00e4*/ 	.byte	0x00, 0xf0, 0x21, 0x00


	//----- nvinfo : EIATTR_KPARAM_INFO
	.align		4
.L_32535:
        /*00e8*/ 	.byte	0x04, 0x17
        /*00ea*/ 	.short	(.L_32537 - .L_32536)
.L_32536:
        /*00ec*/ 	.word	0x00000000
        /*00f0*/ 	.short	0x0007
        /*00f2*/ 	.short	0x0034
        /*00f4*/ 	.byte	0x00, 0xf0, 0x11, 0x00


	//----- nvinfo : EIATTR_KPARAM_INFO
	.align		4
.L_32537:
        /*00f8*/ 	.byte	0x04, 0x17
        /*00fa*/ 	.short	(.L_32539 - .L_32538)
.L_32538:
        /*00fc*/ 	.word	0x00000000
        /*0100*/ 	.short	0x0006
        /*0102*/ 	.short	0x0030
        /*0104*/ 	.byte	0x00, 0xf0, 0x11, 0x00


	//----- nvinfo : EIATTR_KPARAM_INFO
	.align		4
.L_32539:
        /*0108*/ 	.byte	0x04, 0x17
        /*010a*/ 	.short	(.L_32541 - .L_32540)
.L_32540:
        /*010c*/ 	.word	0x00000000
        /*0110*/ 	.short	0x0005
        /*0112*/ 	.short	0x0028
        /*0114*/ 	.byte	0x00, 0xf0, 0x21, 0x00


	//----- nvinfo : EIATTR_KPARAM_INFO
	.align		4
.L_32541:
        /*0118*/ 	.byte	0x04, 0x17
        /*011a*/ 	.short	(.L_32543 - .L_32542)
.L_32542:
        /*011c*/ 	.word	0x00000000
        /*0120*/ 	.short	0x0004
        /*0122*/ 	.short	0x0020
        /*0124*/ 	.byte	0x00, 0xf0, 0x21, 0x00


	//----- nvinfo : EIATTR_KPARAM_INFO
	.align		4
.L_32543:
        /*0128*/ 	.byte	0x04, 0x17
        /*012a*/ 	.short	(.L_32545 - .L_32544)
.L_32544:
        /*012c*/ 	.word	0x00000000
        /*0130*/ 	.short	0x0003
        /*0132*/ 	.short	0x0018
        /*0134*/ 	.byte	0x00, 0xf0, 0x21, 0x00


	//----- nvinfo : EIATTR_KPARAM_INFO
	.align		4
.L_32545:
        /*0138*/ 	.byte	0x04, 0x17
        /*013a*/ 	.short	(.L_32547 - .L_32546)
.L_32546:
        /*013c*/ 	.word	0x00000000
        /*0140*/ 	.short	0x0002
        /*0142*/ 	.short	0x0010
        /*0144*/ 	.byte	0x00, 0xf0, 0x21, 0x00


	//----- nvinfo : EIATTR_KPARAM_INFO
	.align		4
.L_32547:
        /*0148*/ 	.byte	0x04, 0x17
        /*014a*/ 	.short	(.L_32549 - .L_32548)
.L_32548:
        /*014c*/ 	.word	0x00000000
        /*0150*/ 	.short	0x0001
        /*0152*/ 	.short	0x0008
        /*0154*/ 	.byte	0x00, 0xf0, 0x21, 0x00


	//----- nvinfo : EIATTR_KPARAM_INFO
	.align		4
.L_32549:
        /*0158*/ 	.byte	0x04, 0x17
        /*015a*/ 	.short	(.L_32551 - .L_32550)
.L_32550:
        /*015c*/ 	.word	0x00000000
        /*0160*/ 	.short	0x0000
        /*0162*/ 	.short	0x0000
        /*0164*/ 	.byte	0x00, 0xf0, 0x21, 0x00


	//----- nvinfo : EIATTR_SPARSE_MMA_MASK
	.align		4
.L_32551:
        /*0168*/ 	.byte	0x03, 0x50
        /*016a*/ 	.short	0x0000


	//----- nvinfo : EIATTR_MAXREG_COUNT
	.align		4
        /*016c*/ 	.byte	0x03, 0x1b
        /*016e*/ 	.short	0x00ff


	//----- nvinfo : EIATTR_NUM_BARRIERS
	.align		4
        /*0170*/ 	.byte	0x02, 0x4c
        /*0172*/ 	.byte	0x01
	.zero		1


	//----- nvinfo : EIATTR_MERCURY_ISA_VERSION
	.align		4
        /*0174*/ 	.byte	0x03, 0x5f
        /*0176*/ 	.short	0x0101


	//----- nvinfo : EIATTR_COOP_GROUP_MASK_REGIDS
	.align		4
        /*0178*/ 	.byte	0x04, 0x29
        /*017a*/ 	.short	(.L_32553 - .L_32552)


	//   ....[0]....
.L_32552:
        /*017c*/ 	.word	0xffffffff


	//   ....[1]....
        /*0180*/ 	.word	0xffffffff


	//   ....[2]....
        /*0184*/ 	.word	0xffffffff


	//   ....[3]....
        /*0188*/ 	.word	0xffffffff


	//   ....[4]....
        /*018c*/ 	.word	0xffffffff


	//   ....[5]....
        /*0190*/ 	.word	0xffffffff


	//   ....[6]....
        /*0194*/ 	.word	0xffffffff


	//   ....[7]....
        /*0198*/ 	.word	0xffffffff


	//   ....[8]....
        /*019c*/ 	.word	0xffffffff


	//   ....[9]....
        /*01a0*/ 	.word	0xffffffff


	//   ....[10]....
        /*01a4*/ 	.word	0xffffffff


	//   ....[11]....
        /*01a8*/ 	.word	0xffffffff


	//   ....[12]....
        /*01ac*/ 	.word	0xffffffff


	//   ....[13]....
        /*01b0*/ 	.word	0xffffffff


	//   ....[14]....
        /*01b4*/ 	.word	0xffffffff


	//   ....[15]....
        /*01b8*/ 	.word	0xffffffff


	//   ....[16]....
        /*01bc*/ 	.word	0xffffffff


	//   ....[17]....
        /*01c0*/ 	.word	0xffffffff


	//   ....[18]....
        /*01c4*/ 	.word	0xffffffff


	//   ....[19]....
        /*01c8*/ 	.word	0xffffffff


	//   ....[20]....
        /*01cc*/ 	.word	0x0500000c


	//   ....[21]....
        /*01d0*/ 	.word	0x0500000c


	//   ....[22]....
        /*01d4*/ 	.word	0x0500000c


	//   ....[23]....
        /*01d8*/ 	.word	0x0500000c


	//   ....[24]....
        /*01dc*/ 	.word	0x0500000c


	//   ....[25]....
        /*01e0*/ 	.word	0x0500000c


	//   ....[26]....
        /*01e4*/ 	.word	0x0500000c


	//----- nvinfo : EIATTR_COOP_GROUP_INSTR_OFFSETS
	.align		4
.L_32553:
        /*01e8*/ 	.byte	0x04, 0x28
        /*01ea*/ 	.short	(.L_32555 - .L_32554)


	//   ....[0]....
.L_32554:
        /*01ec*/ 	.word	0x000014f0


	//   ....[1]....
        /*01f0*/ 	.word	0x00001510


	//   ....[2]....
        /*01f4*/ 	.word	0x00001bc0


	//   ....[3]....
        /*01f8*/ 	.word	0x00001be0


	//   ....[4]....
        /*01fc*/ 	.word	0x00001e10


	//   ....[5]....
        /*0200*/ 	.word	0x00001e30


	//   ....[6]....
        /*0204*/ 	.word	0x00001e50


	//   ....[7]....
        /*0208*/ 	.word	0x00001fa0


	//   ....[8]....
        /*020c*/ 	.word	0x00001fc0


	//   ....[9]....
        /*0210*/ 	.word	0x00001ff0


	//   ....[10]....
        /*0214*/ 	.word	0x00002ec0


	//   ....[11]....
        /*0218*/ 	.word	0x00002f40


	//   ....[12]....
        /*021c*/ 	.word	0x00002f80


	//   ....[13]....
        /*0220*/ 	.word	0x00002fd0


	//   ....[14]....
        /*0224*/ 	.word	0x00003030


	//   ....[15]....
        /*0228*/ 	.word	0x00003080


	//   ....[16]....
        /*022c*/ 	.word	0x000030a0


	//   ....[17]....
        /*0230*/ 	.word	0x000030c0


	//   ....[18]....
        /*0234*/ 	.word	0x00004970


	//   ....[19]....
        /*0238*/ 	.word	0x000049b0


	//   ....[20]....
        /*023c*/ 	.word	0x00004e90


	//   ....[21]....
        /*0240*/ 	.word	0x00004f20


	//   ....[22]....
        /*0244*/ 	.word	0x00004fb0


	//   ....[23]....
        /*0248*/ 	.word	0x00005040


	//   ....[24]....
        /*024c*/ 	.word	0x000050d0


	//   ....[25]....
        /*0250*/ 	.word	0x00005170


	//   ....[26]....
        /*0254*/ 	.word	0x000051e0


	//----- nvinfo : EIATTR_EXIT_INSTR_OFFSETS
	.align		4
.L_32555:
        /*0258*/ 	.byte	0x04, 0x1c
        /*025a*/ 	.short	(.L_32557 - .L_32556)


	//   ....[0]....
.L_32556:
        /*025c*/ 	.word	0x000000d0


	//   ....[1]....
        /*0260*/ 	.word	0x00004c40


	//   ....[2]....
        /*0264*/ 	.word	0x00004d50


	//   ....[3]....
        /*0268*/ 	.word	0x00004e20


	//----- nvinfo : EIATTR_CRS_STACK_SIZE
	.align		4
.L_32557:
        /*026c*/ 	.byte	0x04, 0x1e
        /*026e*/ 	.short	(.L_32559 - .L_32558)
.L_32558:
        /*0270*/ 	.word	0x00000000


	//----- nvinfo : EIATTR_CBANK_PARAM_SIZE
	.align		4
.L_32559:
        /*0274*/ 	.byte	0x03, 0x19
        /*0276*/ 	.short	0x008c


	//----- nvinfo : EIATTR_PARAM_CBANK
	.align		4
        /*0278*/ 	.byte	0x04, 0x0a
        /*027a*/ 	.short	(.L_32561 - .L_32560)
	.align		4
.L_32560:
        /*027c*/ 	.word	index@(.nv.constant0._ZN4vllm25paged_attention_v2_kernelIffLi32ELi8ELi128ELNS_18Fp8KVCacheDataTypeE0ELb0ELi512EEEvPfS2_PT_PKS3_PKT0_S9_ifPKiSB_iPKfiiiSD_SD_iiiii)
        /*0280*/ 	.short	0x0210
        /*0282*/ 	.short	0x008c


	//----- nvinfo : EIATTR_SW_WAR
	.align		4
.L_32561:
        /*0284*/ 	.byte	0x04, 0x36
        /*0286*/ 	.short	(.L_32563 - .L_32562)
.L_32562:
        /*0288*/ 	.word	0x00000008
.L_32563:


//--------------------- .nv.info._ZN4vllm32paged_attention_v2_reduce_kernelIfLi256ELi128ELi512EEEvPT_PKfS4_PKS1_PKii --------------------------
	.section	.nv.info._ZN4vllm32paged_attention_v2_reduce_kernelIfLi256ELi128ELi512EEEvPT_PKfS4_PKS1_PKii,"",@"SHT_CUDA_INFO"
	.sectionflags	@""
	.align	4


	//----- nvinfo : EIATTR_CUDA_API_VERSION
	.align		4
        /*0000*/ 	.byte	0x04, 0x37
        /*0002*/ 	.short	(.L_32565 - .L_32564)
.L_32564:
        /*0004*/ 	.word	0x00000082


	//----- nvinfo : EIATTR_KPARAM_INFO
	.align		4
.L_32565:
        /*0008*/ 	.byte	0x04, 0x17
        /*000a*/ 	.short	(.L_32567 - .L_32566)
.L_32566:
        /*000c*/ 	.word	0x00000000
        /*0010*/ 	.short	0x0005
        /*0012*/ 	.short	0x0028
        /*0014*/ 	.byte	0x00, 0xf0, 0x11, 0x00


	//----- nvinfo : EIATTR_KPARAM_INFO
	.align		4
.L_32567:
        /*0018*/ 	.byte	0x04, 0x17
        /*001a*/ 	.short	(.L_32569 - .L_32568)
.L_32568:
        /*001c*/ 	.word	0x00000000
        /*0020*/ 	.short	0x0004
        /*0022*/ 	.short	0x0020
        /*0024*/ 	.byte	0x00, 0xf0, 0x21, 0x00


	//----- nvinfo : EIATTR_KPARAM_INFO
	.align		4
.L_32569:
        /*0028*/ 	.byte	0x04, 0x17
        /*002a*/ 	.short	(.L_32571 - .L_32570)
.L_32570:
        /*002c*/ 	.word	0x00000000
        /*0030*/ 	.short	0x0003
        /*0032*/ 	.short	0x0018
        /*0034*/ 	.byte	0x00, 0xf0, 0x21, 0x00


	//----- nvinfo : EIATTR_KPARAM_INFO
	.align		4
.L_32571:
        /*0038*/ 	.byte	0x04, 0x17
        /*003a*/ 	.short	(.L_32573 - .L_32572)
.L_32572:
        /*003c*/ 	.word	0x00000000
        /*0040*/ 	.short	0x0002
        /*0042*/ 	.short	0x0010
        /*0044*/ 	.byte	0x00, 0xf0, 0x21, 0x00


	//----- nvinfo : EIATTR_KPARAM_INFO
	.align		4
.L_32573:
        /*0048*/ 	.byte	0x04, 0x17
        /*004a*/ 	.short	(.L_32575 - .L_32574)
.L_32574:
        /*004c*/ 	.word	0x00000000
        /*0050*/ 	.short	0x0001
        /*0052*/ 	.short	0x0008
        /*0054*/ 	.byte	0x00, 0xf0, 0x21, 0x00


	//----- nvinfo : EIATTR_KPARAM_INFO
	.align		4
.L_32575:
        /*0058*/ 	.byte	0x04, 0x17
        /*005a*/ 	.short	(.L_32577 - .L_32576)
.L_32576:
        /*005c*/ 	.word	0x00000000
        /*0060*/ 	.short	0x0000
        /*0062*/ 	.short	0x0000
        /*0064*/ 	.byte	0x00, 0xf0, 0x21, 0x00


	//----- nvinfo : EIATTR_SPARSE_MMA_MASK
	.align		4
.L_32577:
        /*0068*/ 	.byte	0x03, 0x50
        /*006a*/ 	.short	0x0000


	//----- nvinfo : EIATTR_MAXREG_COUNT
	.align		4
        /*006c*/ 	.byte	0x03, 0x1b
        /*006e*/ 	.short	0x00ff


	//----- nvinfo : EIATTR_NUM_BARRIERS
	.align		4
        /*0070*/ 	.byte	0x02, 0x4c
        /*0072*/ 	.byte	0x01
	.zero		1


	//----- nvinfo : EIATTR_MERCURY_ISA_VERSION
	.align		4
        /*0074*/ 	.byte	0x03, 0x5f
        /*0076*/ 	.short	0x0101


	//----- nvinfo : EIATTR_COOP_GROUP_MASK_REGIDS
	.align		4
        /*0078*/ 	.byte	0x04, 0x29
        /*007a*/ 	.short	(.L_32579 - .L_32578)


	//   ....[0]....
.L_32578:
        /*007c*/ 	.word	0xffffffff


	//   ....[1]....
        /*0080*/ 	.word	0xffffffff


	//   ....[2]....
        /*0084*/ 	.word	0xffffffff


	//   ....[3]....
        /*0088*/ 	.word	0xffffffff


	//   ....[4]....
        /*008c*/ 	.word	0xffffffff


	//   ....[5]....
        /*0090*/ 	.word	0xffffffff


	//   ....[6]....
        /*0094*/ 	.word	0xffffffff


	//   ....[7]....
        /*0098*/ 	.word	0xffffffff


	//   ....[8]....
        /*009c*/ 	.word	0xffffffff


	//   ....[9]....
        /*00a0*/ 	.word	0xffffffff


	//   ....[10]....
        /*00a4*/ 	.word	0xffffffff


	//   ....[11]....
        /*00a8*/ 	.word	0xffffffff


	//   ....[12]....
        /*00ac*/ 	.word	0xffffffff


	//   ....[13]....
        /*00b0*/ 	.word	0xffffffff


	//   ....[14]....
        /*00b4*/ 	.word	0xffffffff


	//   ....[15]....
        /*00b8*/ 	.word	0xffffffff


	//----- nvinfo : EIATTR_COOP_GROUP_INSTR_OFFSETS
	.align		4
.L_32579:
        /*00bc*/ 	.byte	0x04, 0x28
        /*00be*/ 	.short	(.L_32581 - .L_32580)


	//   ....[0]....
.L_32580:
        /*00c0*/ 	.word	0x000002f0


	//   ....[1]....
        /*00c4*/ 	.word	0x00000370


	//   ....[2]....
        /*00c8*/ 	.word	0x000003b0


	//   ....[3]....
        /*00cc*/ 	.word	0x00000400


	//   ....[4]....
        /*00d0*/ 	.word	0x00000460


	//   ....[5]....
        /*00d4*/ 	.word	0x000004c0


	//   ....[6]....
        /*00d8*/ 	.word	0x000004f0


	//   ....[7]....
        /*00dc*/ 	.word	0x00000510


	//   ....[8]....
        /*00e0*/ 	.word	0x00000680


	//   ....[9]....
        /*00e4*/ 	.word	0x00000710


	//   ....[10]....
        /*00e8*/ 	.word	0x00000730


	//   ....[11]....
        /*00ec*/ 	.word	0x00000750


	//   ....[12]....
        /*00f0*/ 	.word	0x00000770


	//   ....[13]....
        /*00f4*/ 	.word	0x000007f0


	//   ....[14]....
        /*00f8*/ 	.word	0x00000810


	//   ....[15]....
        /*00fc*/ 	.word	0x00000850


	//----- nvinfo : EIATTR_EXIT_INSTR_OFFSETS
	.align		4
.L_32581:
        /*0100*/ 	.byte	0x04, 0x1c
        /*0102*/ 	.short	(.L_32583 - .L_32582)


	//   ....[0]....
.L_32582:
        /*0104*/ 	.word	0x00000860


	//   ....[1]....
        /*0108*/ 	.word	0x000009e0


	//   ....[2]....
        /*010c*/ 	.word	0x00000ab0


	//   ....[3]....
        /*0110*/ 	.word	0x00001760


	//   ....[4]....
        /*0114*/ 	.word	0x000017a0


	//   ....[5]....
        /*0118*/ 	.word	0x00001980


	//----- nvinfo : EIATTR_CRS_STACK_SIZE
	.align		4
.L_32583:
        /*011c*/ 	.byte	0x04, 0x1e
        /*011e*/ 	.short	(.L_32585 - .L_32584)
.L_32584:
        /*0120*/ 	.word	0x00000000


	//----- nvinfo : EIATTR_CBANK_PARAM_SIZE
	.align		4
.L_32585:
        /*0124*/ 	.byte	0x03, 0x19
        /*0126*/ 	.short	0x002c


	//----- nvinfo : EIATTR_PARAM_CBANK
	.align		4
        /*0128*/ 	.byte	0x04, 0x0a
        /*012a*/ 	.short	(.L_32587 - .L_32586)
	.align		4
.L_32586:
        /*012c*/ 	.word	index@(.nv.constant0._ZN4vllm32paged_attention_v2_reduce_kernelIfLi256ELi128ELi512EEEvPT_PKfS4_PKS1_PKii)
        /*0130*/ 	.short	0x0210
        /*0132*/ 	.short	0x002c


	//----- nvinfo : EIATTR_SW_WAR
	.align		4
.L_32587:
        /*0134*/ 	.byte	0x04, 0x36
        /*0136*/ 	.short	(.L_32589 - .L_32588)
.L_32588:
        /*0138*/ 	.word	0x00000008
.L_32589:


//--------------------- .nv.info._ZN4vllm25paged_attention_v2_kernelIffLi256ELi8ELi128ELNS_18Fp8KVCacheDataTypeE0ELb1ELi512EEEvPfS2_PT_PKS3_PKT0_S9_ifPKiSB_iPKfiiiSD_SD_iiiii --------------------------
	.section	.nv.info._ZN4vllm25paged_attention_v2_kernelIffLi256ELi8ELi128ELNS_18Fp8KVCacheDataTypeE0ELb1ELi512EEEvPfS2_PT_PKS3_PKT0_S9_ifPKiSB_iPKfiiiSD_SD_iiiii,"",@"SHT_CUDA_INFO"
	.sectionflags	@""
	.align	4


	//----- nvinfo : EIATTR_CUDA_API_VERSION
	.align		4
        /*0000*/ 	.byte	0x04, 0x37
        /*0002*/ 	.short	(.L_32591 - .L_32590)
.L_32590:
        /*0004*/ 	.word	0x00000082


	//----- nvinfo : EIATTR_KPARAM_INFO
	.align		4
.L_32591:
        /*0008*/ 	.byte	0x04, 0x17
        /*000a*/ 	.short	(.L_32593 - .L_32592)
.L_32592:
        /*000c*/ 	.word	0x00000000
        /*0010*/ 	.short	0x0015
        /*0012*/ 	.short	0x0088
        /*0014*/ 	.byte	0x00, 0xf0, 0x11, 0x00


	//----- nvinfo : EIATTR_KPARAM_INFO
	.align		4
.L_32593:
        /*0018*/ 	.byte	0x04, 0x17
        /*001a*/ 	.short	(.L_32595 - .L_32594)
.L_32594:
        /*001c*/ 	.word	0x00000000
        /*0020*/ 	.short	0x0014
        /*0022*/ 	.short	0x0084
        /*0024*/ 	.byte	0x00, 0xf0, 0x11, 0x00


	//----- nvinfo : EIATTR_KPARAM_INFO
	.align		4
.L_32595:
        /*0028*/ 	.byte	0x04, 0x17
        /*002a*/ 	.short	(.L_32597 - .L_32596)
.L_32596:
        /*002c*/ 	.word	0x00000000
        /*0030*/ 	.short	0x0013
        /*0032*/ 	.short	0x0080
        /*0034*/ 	.byte	0x00, 0xf0, 0x11, 0x00


	//----- nvinfo : EIATTR_KPARAM_INFO
	.align		4
.L_32597:
        /*0038*/ 	.byte	0x04, 0x17
        /*003a*/ 	.short	(.L_32599 - .L_32598)
.L_32598:
        /*003c*/ 	.word	0x00000000
        /*0040*/ 	.short	0x0012
        /*0042*/ 	.short	0x007c
        /*0044*/ 	.byte	0x00, 0xf0, 0x11, 0x00


	//----- nvinfo : EIATTR_KPARAM_INFO
	.align		4
.L_32599:
        /*0048*/ 	.byte	0x04, 0x17
        /*004a*/ 	.short	(.L_32601 - .L_32600)
.L_32600:
        /*004c*/ 	.word	0x00000000
        /*0050*/ 	.short	0x0011
        /*0052*/ 	.short	0x0078
        /*0054*/ 	.byte	0x00, 0xf0, 0x11, 0x00


	//----- nvinfo : EIATTR_KPARAM_INFO
	.align		4
.L_32601:
        /*0058*/ 	.byte	0x04, 0x17
        /*005a*/ 	.short	(.L_32603 - .L_32602)
.L_32602:
        /*005c*/ 	.word	0x00000000
        /*0060*/ 	.short	0x0010
        /*0062*/ 	.short	0x0070
        /*0064*/ 	.byte	0x00, 0xf0, 0x21, 0x00


	//----- nvinfo : EIATTR_KPARAM_INFO
	.align		4
.L_32603:
        /*0068*/ 	.byte	0x04, 0x17
        /*006a*/ 	.short	(.L_32605 - .L_32604)
.L_32604:
        /*006c*/ 	.word	0x00000000
        /*0070*/ 	.short	0x000f
        /*0072*/ 	.short	0x0068
        /*0074*/ 	.byte	0x00, 0xf0, 0x21, 0x00


	//----- nvinfo : EIATTR_KPARAM_INFO
	.align		4
.L_32605:
        /*0078*/ 	.byte	0x04, 0x17
        /*007a*/ 	.short	(.L_32607 - .L_32606)
.L_32606:
        /*007c*/ 	.word	0x00000000
        /*0080*/ 	.short	0x000e
        /*0082*/ 	.short	0x0060
        /*0084*/ 	.byte	0x00, 0xf0, 0x11, 0x00


	//----- nvinfo : EIATTR_KPARAM_INFO
	.align		4
.L_32607:
        /*0088*/ 	.byte	0x04, 0x17
        /*008a*/ 	.short	(.L_32609 - .L_32608)
.L_32608:
        /*008c*/ 	.word	0x00000000
        /*0090*/ 	.short	0x000d
        /*0092*/ 	.short	0x005c
        /*0094*/ 	.byte	0x00, 0xf0, 0x11, 0x00


	//----- nvinfo : EIATTR_KPARAM_INFO
	.align		4
.L_32609:
        /*0098*/ 	.byte	0x04, 0x17
        /*009a*/ 	.short	(.L_32611 - .L_32610)
.L_32610:
        /*009c*/ 	.word	0x00000000
        /*00a0*/ 	.short	0x000c
        /*00a2*/ 	.short	0x0058
        /*00a4*/ 	.byte	0x00, 0xf0, 0x11, 0x00


	//----- nvinfo : EIATTR_KPARAM_INFO
	.align		4
.L_32611:
        /*00a8*/ 	.byte	0x04, 0x17
        /*00aa*/ 	.short	(.L_32613 - .L_32612)
.L_32612:
        /*00ac*/ 	.word	0x00000000
        /*00b0*/ 	.short	0x000b
        /*00b2*/ 	.short	0x0050
        /*00b4*/ 	.byte	0x00, 0xf0, 0x21, 0x00


	//----- nvinfo : EIATTR_KPARAM_INFO
	.align		4
.L_32613:
        /*00b8*/ 	.byte	0x04, 0x17
        /*00ba*/ 	.short	(.L_32615 - .L_32614)
.L_32614:
        /*00bc*/ 	.word	0x00000000
        /*00c0*/ 	.short	0x000a
        /*00c2*/ 	.short	0x0048
        /*00c4*/ 	.byte	0x00, 0xf0, 0x11, 0x00


	//----- nvinfo : EIATTR_KPARAM_INFO
	.align		4
.L_32615:
        /*00c8*/ 	.byte	0x04, 0x17
        /*00ca*/ 	.short	(.L_32617 - .L_32616)
.L_32616:
        /*00cc*/ 	.word	0x00000000
        /*00d0*/ 	.short	0x0009
        /*00d2*/ 	.short	0x0040
        /*00d4*/ 	.byte	0x00, 0xf0, 0x21, 0x00


	//----- nvinfo : EIATTR_KPARAM_INFO
	.align		4
.L_32617:
        /*00d8*/ 	.byte	0x04, 0x17
        /*00da*/ 	.short	(.L_32619 - .L_32618)
.L_32618:
        /*00dc*/ 	.word	0x00000000
        /*00e0*/ 	.short	0x0008
        /*00e2*/ 	.short	0x0038
        /*00e4*/ 	.byte	0x00, 0xf0, 0x21, 0x00


	//----- nvinfo : EIATTR_KPARAM_INFO
	.align		4
.L_32619:
        /*00e8*/ 	.byte	0x04, 0x17
        /*00ea*/ 	.short	(.L_32621 - .L_32620)
.L_32620:
        /*00ec*/ 	.word	0x00000000
        /*00f0*/ 	.short	0x0007
        /*00f2*/ 	.short	0x0034
        /*00f4*/ 	.byte	0x00, 0xf0, 0x11, 0x00


	//----- nvinfo : EIATTR_KPARAM_INFO
	.align		4
.L_32621:
        /*00f8*/ 	.byte	0x04, 0x17
        /*00fa*/ 	.short	(.L_32623 - .L_32622)
.L_32622:
        /*00fc*/ 	.word	0x00000000
        /*0100*/ 	.short	0x0006
        /*0102*/ 	.short	0x0030
        /*0104*/ 	.byte	0x00, 0xf0, 0x11, 0x00


	//----- nvinfo : EIATTR_KPARAM_INFO
	.align		4
.L_32623:
        /*0108*/ 	.byte	0x04, 0x17
        /*010a*/ 	.short	(.L_32625 - .L_32624)
.L_32624:
        /*010c*/ 	.word	0x00000000
        /*0110*/ 	.short	0x0005
        /*0112*/ 	.short	0x0028
        /*0114*/ 	.byte	0x00, 0xf0, 0x21, 0x00


	//----- nvinfo : EIATTR_KPARAM_INFO
	.align		4
.L_32625:
        /*0118*/ 	.byte	0x04, 0x17
        /*011a*/ 	.short	(.L_32627 - .L_32626)
.L_32626:
        /*011c*/ 	.word	0x00000000
        /*0120*/ 	.short	0x0004
        /*0122*/ 	.short	0x0020
        /*0124*/ 	.byte	0x00, 0xf0, 0x21, 0x00


	//----- nvinfo : EIATTR_KPARAM_INFO
	.align		4
.L_32627:
        /*0128*/ 	.byte	0x04, 0x17
        /*012a*/ 	.short	(.L_32629 - .L_32628)
.L_32628:
        /*012c*/ 	.word	0x00000000
        /*0130*/ 	.short	0x0003
        /*0132*/ 	.short	0x0018
        /*0134*/ 	.byte	0x00, 0xf0, 0x21, 0x00


	//----- nvinfo : EIATTR_KPARAM_INFO
	.align		4
.L_32629:
        /*0138*/ 	.byte	0x04, 0x17
        /*013a*/ 	.short	(.L_32631 - .L_32630)
.L_32630:
        /*013c*/ 	.word	0x00000000
        /*0140*/ 	.short	0x0002
        /*0142*/ 	.short	0x0010
        /*0144*/ 	.byte	0x00, 0xf0, 0x21, 0x00


	//----- nvinfo : EIATTR_KPARAM_INFO
	.align		4
.L_32631:
        /*0148*/ 	.byte	0x04, 0x17
        /*014a*/ 	.short	(.L_32633 - .L_32632)
.L_32632:
        /*014c*/ 	.word	0x00000000
        /*0150*/ 	.short	0x0001
        /*0152*/ 	.short	0x0008
        /*0154*/ 	.byte	0x00, 0xf0, 0x21, 0x00


	//----- nvinfo : EIATTR_KPARAM_INFO
	.align		4
.L_32633:
        /*0158*/ 	.byte	0x04, 0x17
        /*015a*/ 	.short	(.L_32635 - .L_32634)
.L_32634:
        /*015c*/ 	.word	0x00000000
        /*0160*/ 	.short	0x0000
        /*0162*/ 	.short	0x0000
        /*0164*/ 	.byte	0x00, 0xf0, 0x21, 0x00


	//----- nvinfo : EIATTR_SPARSE_MMA_MASK
	.align		4
.L_32635:
        /*0168*/ 	.byte	0x03, 0x50
        /*016a*/ 	.short	0x0000


	//----- nvinfo : EIATTR_MAXREG_COUNT
	.align		4
        /*016c*/ 	.byte	0x03, 0x1b
        /*016e*/ 	.short	0x00ff


	//----- nvinfo : EIATTR_NUM_BARRIERS
	.align		4
        /*0170*/ 	.byte	0x02, 0x4c
        /*0172*/ 	.byte	0x01
	.zero		1


	//----- nvinfo : EIATTR_MERCURY_ISA_VERSION
	.align		4
        /*0174*/ 	.byte	0x03, 0x5f
        /*0176*/ 	.short	0x0101


	//----- nvinfo : EIATTR_COOP_GROUP_MASK_REGIDS
	.align		4
        /*0178*/ 	.byte	0x04, 0x29
        /*017a*/ 	.short	(.L_32637 - .L_32636)


	//   ....[0]....
.L_32636:
        /*017c*/ 	.word	0xffffffff


	//   ....[1]....
        /*0180*/ 	.word	0xffffffff


	//   ....[2]....
        /*0184*/ 	.word	0xffffffff


	//   ....[3]....
        /*0188*/ 	.word	0xffffffff


	//   ....[4]....
        /*018c*/ 	.word	0xffffffff


	//   ....[5]....
        /*0190*/ 	.word	0xffffffff


	//   ....[6]....
        /*0194*/ 	.word	0xffffffff


	//   ....[7]....
        /*0198*/ 	.word	0xffffffff


	//   ....[8]....
        /*019c*/ 	.word	0xffffffff


	//   ....[9]....
        /*01a0*/ 	.word	0xffffffff


	//   ....[10]....
        /*01a4*/ 	.word	0xffffffff


	//   ....[11]....
        /*01a8*/ 	.word	0xffffffff


	//   ....[12]....
        /*01ac*/ 	.word	0xffffffff


	//   ....[13]....
        /*01b0*/ 	.word	0xffffffff


	//   ....[14]....
        /*01b4*/ 	.word	0xffffffff


	//   ....[15]....
        /*01b8*/ 	.word	0xffffffff


	//   ....[16]....
        /*01bc*/ 	.word	0xffffffff


	//   ....[17]....
        /*01c0*/ 	.word	0xffffffff


	//   ....[18]....
        /*01c4*/ 	.word	0xffffffff


	//   ....[19]....
        /*01c8*/ 	.word	0xffffffff


	//   ....[20]....
        /*01cc*/ 	.word	0xffffffff


	//   ....[21]....
        /*01d0*/ 	.word	0xffffffff


	//   ....[22]....
        /*01d4*/ 	.word	0xffffffff


	//   ....[23]....
        /*01d8*/ 	.word	0xffffffff


	//   ....[24]....
        /*01dc*/ 	.word	0xffffffff


	//   ....[25]....
        /*01e0*/ 	.word	0xffffffff


	//   ....[26]....
        /*01e4*/ 	.word	0xffffffff


	//   ....[27]....
        /*01e8*/ 	.word	0xffffffff


	//   ....[28]....
        /*01ec*/ 	.word	0xffffffff


	//   ....[29]....
        /*01f0*/ 	.word	0xffffffff


	//   ....[30]....
        /*01f4*/ 	.word	0xffffffff


	//   ....[31]....
        /*01f8*/ 	.word	0xffffffff


	//   ....[32]....
        /*01fc*/ 	.word	0xffffffff


	//   ....[33]....
        /*0200*/ 	.word	0xffffffff


	//   ....[34]....
        /*0204*/ 	.word	0x0500003e


	//   ....[35]....
        /*0208*/ 	.word	0x0500003e


	//   ....[36]....
        /*020c*/ 	.word	0x0500003e


	//   ....[37]....
        /*0210*/ 	.word	0x0500003e


	//   ....[38]....
        /*0214*/ 	.word	0x0500003e


	//   ....[39]....
        /*0218*/ 	.word	0x0500003e


	//   ....[40]....
        /*021c*/ 	.word	0x0500003e


	//----- nvinfo : EIATTR_COOP_GROUP_INSTR_OFFSETS
	.align		4
.L_32637:
        /*0220*/ 	.byte	0x04, 0x28
        /*0222*/ 	.short	(.L_32639 - .L_32638)


	//   ....[0]....
.L_32638:
        /*0224*/ 	.word	0x00005070


	//   ....[1]....
        /*0228*/ 	.word	0x00005090


	//   ....[2]....
        /*022c*/ 	.word	0x00007560


	//   ....[3]....
        /*0230*/ 	.word	0x00007580


	//   ....[4]....
        /*0234*/ 	.word	0x000078a0


	//   ....[5]....
        /*0238*/ 	.word	0x000078c0


	//   ....[6]....
        /*023c*/ 	.word	0x000078e0


	//   ....[7]....
        /*0240*/ 	.word	0x00007a90


	//   ....[8]....
        /*0244*/ 	.word	0x00007ad0


	//   ....[9]....
        /*0248*/ 	.word	0x00007b00


	//   ....[10]....
        /*024c*/ 	.word	0x000089d0


	//   ....[11]....
        /*0250*/ 	.word	0x00008a50


	//   ....[12]....
        /*0254*/ 	.word	0x00008a90


	//   ....[13]....
        /*0258*/ 	.word	0x00008af0


	//   ....[14]....
        /*025c*/ 	.word	0x00008b40


	//   ....[15]....
        /*0260*/ 	.word	0x00008b90


	//   ....[16]....
        /*0264*/ 	.word	0x00008bb0


	//   ....[17]....
        /*0268*/ 	.word	0x00008bd0


	//   ....[18]....
        /*026c*/ 	.word	0x0000b410


	//   ....[19]....
        /*0270*/ 	.word	0x0000b490


	//   ....[20]....
        /*0274*/ 	.word	0x0000b4b0


	//   ....[21]....
        /*0278*/ 	.word	0x0000b4c0


	//   ....[22]....
        /*027c*/ 	.word	0x0000b4d0


	//   ....[23]....
        /*0280*/ 	.word	0x0000b4f0


	//   ....[24]....
        /*0284*/ 	.word	0x0000b510


	//   ....[25]....
        /*0288*/ 	.word	0x0000b530


	//   ....[26]....
        /*028c*/ 	.word	0x0000b550


	//   ....[27]....
        /*0290*/ 	.word	0x0000b590


	//   ....[28]....
        /*0294*/ 	.word	0x0000b5c0


	//   ....[29]....
        /*0298*/ 	.word	0x0000b5f0


	//   ....[30]....
        /*029c*/ 	.word	0x0000b630


	//   ....[31]....
        /*02a0*/ 	.word	0x0000b660


	//   ....[32]....
        /*02a4*/ 	.word	0x0000b690


	//   ....[33]....
        /*02a8*/ 	.word	0x0000b6c0


	//   ....[34]....
        /*02ac*/ 	.word	0x0000c5e0


	//   ....[35]....
        /*02b0*/ 	.word	0x0000c680


	//   ....[36]....
        /*02b4*/ 	.word	0x0000c710


	//   ....[37]....
        /*02b8*/ 	.word	0x0000c7b0


	//   ....[38]....
        /*02bc*/ 	.word	0x0000c850


	//   ....[39]....
        /*02c0*/ 	.word	0x0000c8f0


	//   ....[40]....
        /*02c4*/ 	.word	0x0000c960


	//----- nvinfo : EIATTR_EXIT_INSTR_OFFSETS
	.align		4
.L_32639:
        /*02c8*/ 	.byte	0x04, 0x1c
        /*02ca*/ 	.short	(.L_32641 - .L_32640)


	//   ....[0]....
.L_32640:
        /*02cc*/ 	.word	0x000000d0


	//   ....[1]....
        /*02d0*/ 	.word	0x0000be60


	//   ....[2]....
        /*02d4*/ 	.word	0x0000be70


	//   ....[3]....
        /*02d8*/ 	.word	0x0000c570


	//----- nvinfo : EIATTR_CRS_STACK_SIZE
	.align		4
.L_32641:
        /*02dc*/ 	.byte	0x04, 0x1e
        /*02de*/ 	.short	(.L_32643 - .L_32642)
.L_32642:
        /*02e0*/ 	.word	0x00000000


	//----- nvinfo : EIATTR_CBANK_PARAM_SIZE
	.align		4
.L_32643:
        /*02e4*/ 	.byte	0x03, 0x19
        /*02e6*/ 	.short	0x008c


	//----- nvinfo : EIATTR_PARAM_CBANK
	.align		4
        /*02e8*/ 	.byte	0x04, 0x0a
        /*02ea*/ 	.short	(.L_32645 - .L_32644)
	.align		4
.L_32644:
        /*02ec*/ 	.word	index@(.nv.constant0._ZN4vllm25paged_attention_v2_kernelIffLi256ELi8ELi128ELNS_18Fp8KVCacheDataTypeE0ELb1ELi512EEEvPfS2_PT_PKS3_PKT0_S9_ifPKiSB_iPKfiiiSD_SD_iiiii)
        /*02f0*/ 	.short	0x0210
        /*02f2*/ 	.short	0x008c


	//----- nvinfo : EIATTR_SW_WAR
	.align		4
.L_32645:
        /*02f4*/ 	.byte	0x04, 0x36
        /*02f6*/ 	.short	(.L_32647 - .L_32646)
.L_32646:
        /*02f8*/ 	.word	0x00000008
.L_32647:


//--------------------- .nv.info._ZN4vllm32paged_attention_v2_reduce_kernelIfLi192ELi128ELi512EEEvPT_PKfS4_PKS1_PKii --------------------------
	.section	.nv.info._ZN4vllm32paged_attention_v2_reduce_kernelIfLi192ELi128ELi512EEEvPT_PKfS4_PKS1_PKii,"",@"SHT_CUDA_INFO"
	.sectionflags	@""
	.align	4


	//----- nvinfo : EIATTR_CUDA_API_VERSION
	.align		4
        /*0000*/ 	.byte	0x04, 0x37
        /*0002*/ 	.short	(.L_32649 - .L_32648)
.L_32648:
        /*0004*/ 	.word	0x00000082


	//----- nvinfo : EIATTR_KPARAM_INFO
	.align		4
.L_32649:
        /*0008*/ 	.byte	0x04, 0x17
        /*000a*/ 	.short	(.L_32651 - .L_32650)
.L_32650:
        /*000c*/ 	.word	0x00000000
        /*0010*/ 	.short	0x0005
        /*0012*/ 	.short	0x0028
        /*0014*/ 	.byte	0x00, 0xf0, 0x11, 0x00


	//----- nvinfo : EIATTR_KPARAM_INFO
	.align		4
.L_32651:
        /*0018*/ 	.byte	0x04, 0x17
        /*001a*/ 	.short	(.L_32653 - .L_32652)
.L_32652:
        /*001c*/ 	.word	0x00000000
        /*0020*/ 	.short	0x0004
        /*0022*/ 	.short	0x0020
        /*0024*/ 	.byte	0x00, 0xf0, 0x21, 0x00


	//----- nvinfo : EIATTR_KPARAM_INFO
	.align		4
.L_32653:
        /*0028*/ 	.byte	0x04, 0x17
        /*002a*/ 	.short	(.L_32655 - .L_32654)
.L_32654:
        /*002c*/ 	.word	0x00000000
        /*0030*/ 	.short	0x0003
        /*0032*/ 	.short	0x0018
        /*0034*/ 	.byte	0x00, 0xf0, 0x21, 0x00


	//----- nvinfo : EIATTR_KPARAM_INFO
	.align		4
.L_32655:
        /*0038*/ 	.byte	0x04, 0x17
        /*003a*/ 	.short	(.L_32657 - .L_32656)
.L_32656:
        /*003c*/ 	.word	0x00000000
        /*0040*/ 	.short	0x0002
        /*0042*/ 	.short	0x0010
        /*0044*/ 	.byte	0x00, 0xf0, 0x21, 0x00


	//----- nvinfo : EIATTR_KPARAM_INFO
	.align		4
.L_32657:
        /*0048*/ 	.byte	0x04, 0x17
        /*004a*/ 	.short	(.L_32659 - .L_32658)
.L_32658:
        /*004c*/ 	.word	0x00000000
        /*0050*/ 	.short	0x0001
        /*0052*/ 	.short	0x0008
        /*0054*/ 	.byte	0x00, 0xf0, 0x21, 0x00


	//----- nvinfo : EIATTR_KPARAM_INFO
	.align		4
.L_32659:
        /*0058*/ 	.byte	0x04, 0x17
        /*005a*/ 	.short	(.L_32661 - .L_32660)
.L_32660:
        /*005c*/ 	.word	0x00000000
        /*0060*/ 	.short	0x0000
        /*0062*/ 	.short	0x0000
        /*0064*/ 	.byte	0x00, 0xf0, 0x21, 0x00


	//----- nvinfo : EIATTR_SPARSE_MMA_MASK
	.align		4
.L_32661:
        /*0068*/ 	.byte	0x03, 0x50
        /*006a*/ 	.short	0x0000


	//----- nvinfo : EIATTR_MAXREG_COUNT
	.align		4
        /*006c*/ 	.byte	0x03, 0x1b
        /*006e*/ 	.short	0x00ff


	//----- nvinfo : EIATTR_NUM_BARRIERS
	.align		4
        /*0070*/ 	.byte	0x02, 0x4c
        /*0072*/ 	.byte	0x01
	.zero		1


	//----- nvinfo : EIATTR_MERCURY_ISA_VERSION
	.align		4
        /*0074*/ 	.byte	0x03, 0x5f
        /*0076*/ 	.short	0x0101


	//----- nvinfo : EIATTR_COOP_GROUP_MASK_REGIDS
	.align		4
        /*0078*/ 	.byte	0x04, 0x29
        /*007a*/ 	.short	(.L_32663 - .L_32662)


	//   ....[0]....
.L_32662:
        /*007c*/ 	.word	0xffffffff


	//   ....[1]....
        /*0080*/ 	.word	0xffffffff


	//   ....[2]....
        /*0084*/ 	.word	0xffffffff


	//   ....[3]....
        /*0088*/ 	.word	0xffffffff


	//   ....[4]....
        /*008c*/ 	.word	0xffffffff


	//   ....[5]....
        /*0090*/ 	.word	0xffffffff


	//   ....[6]....
        /*0094*/ 	.word	0xffffffff


	//   ....[7]....
        /*0098*/ 	.word	0xffffffff


	//   ....[8]....
        /*009c*/ 	.word	0xffffffff


	//   ....[9]....
        /*00a0*/ 	.word	0xffffffff


	//   ....[10]....
        /*00a4*/ 	.word	0xffffffff


	//   ....[11]....
        /*00a8*/ 	.word	0xffffffff


	//   ....[12]....
        /*00ac*/ 	.word	0xffffffff


	//   ....[13]....
        /*00b0*/ 	.word	0xffffffff


	//   ....[14]....
        /*00b4*/ 	.word	0xffffffff


	//   ....[15]....
        /*00b8*/ 	.word	0xffffffff


	//----- nvinfo : EIATTR_COOP_GROUP_INSTR_OFFSETS
	.align		4
.L_32663:
        /*00bc*/ 	.byte	0x04, 0x28
        /*00be*/ 	.short	(.L_32665 - .L_32664)


	//   ....[0]....
.L_32664:
        /*00c0*/ 	.word	0x000002f0


	//   ....[1]....
        /*00c4*/ 	.word	0x00000370


	//   ....[2]....
        /*00c8*/ 	.word	0x000003b0


	//   ....[3]....
        /*00cc*/ 	.word	0x00000400


	//   ....[4]....
        /*00d0*/ 	.word	0x00000460


	//   ....[5]....
        /*00d4*/ 	.word	0x000004c0


	//   ....[6]....
        /*00d8*/ 	.word	0x000004f0


	//   ....[7]....
        /*00dc*/ 	.word	0x00000510


	//   ....[8]....
        /*00e0*/ 	.word	0x00000680


	//   ....[9]....
        /*00e4*/ 	.word	0x00000710


	//   ....[10]....
        /*00e8*/ 	.word	0x00000730


	//   ....[11]....
        /*00ec*/ 	.word	0x00000750


	//   ....[12]....
        /*00f0*/ 	.word	0x00000770


	//   ....[13]....
        /*00f4*/ 	.word	0x000007f0


	//   ....[14]....
        /*00f8*/ 	.word	0x00000810


	//   ....[15]....
        /*00fc*/ 	.word	0x00000850


	//----- nvinfo : EIATTR_EXIT_INSTR_OFFSETS
	.align		4
.L_32665:
        /*0100*/ 	.byte	0x04, 0x1c
        /*0102*/ 	.short	(.L_32667 - .L_32666)


	//   ....[0]....
.L_32666:
        /*0104*/ 	.word	0x00000860


	//   ....[1]....
        /*0108*/ 	.word	0x000009e0


	//   ....[2]....
        /*010c*/ 	.word	0x00000ab0


	//   ....[3]....
        /*0110*/ 	.word	0x00001760


	//   ....[4]....
        /*0114*/ 	.word	0x000017a0


	//   ....[5]....
        /*0118*/ 	.word	0x00001980


	//----- nvinfo : EIATTR_CRS_STACK_SIZE
	.align		4
.L_32667:
        /*011c*/ 	.byte	0x04, 0x1e
        /*011e*/ 	.short	(.L_32669 - .L_32668)
.L_32668:
        /*0120*/ 	.word	0x00000000


	//----- nvinfo : EIATTR_CBANK_PARAM_SIZE
	.align		4
.L_32669:
        /*0124*/ 	.byte	0x03, 0x19
        /*0126*/ 	.short	0x002c


	//----- nvinfo : EIATTR_PARAM_CBANK
	.align		4
        /*0128*/ 	.byte	0x04, 0x0a
        /*012a*/ 	.short	(.L_32671 - .L_32670)
	.align		4
.L_32670:
        /*012c*/ 	.word	index@(.nv.constant0._ZN4vllm32paged_attention_v2_reduce_kernelIfLi192ELi128ELi512EEEvPT_PKfS4_PKS1_PKii)
        /*0130*/ 	.short	0x0210
        /*0132*/ 	.short	0x002c


	//----- nvinfo : EIATTR_SW_WAR
	.align		4
.L_32671:
        /*0134*/ 	.byte	0x04, 0x36
        /*0136*/ 	.short	(.L_32673 - .L_32672)
.L_32672:
        /*0138*/ 	.word	0x00000008
.L_32673:


//--------------------- .nv.info._ZN4vllm25paged_attention_v2_kernelIffLi192ELi8ELi128ELNS_18Fp8KVCacheDataTypeE0ELb1ELi512EEEvPfS2_PT_PKS3_PKT0_S9_ifPKiSB_iPKfiiiSD_SD_iiiii --------------------------
	.section	.nv.info._ZN4vllm25paged_attention_v2_kernelIffLi192ELi8ELi128ELNS_18Fp8KVCacheDataTypeE0ELb1ELi512EEEvPfS2_PT_PKS3_PKT0_S9_ifPKiSB_iPKfiiiSD_SD_iiiii,"",@"SHT_CUDA_INFO"
	.sectionflags	@""
	.align	4


	//----- nvinfo : EIATTR_CUDA_API_VERSION
	.align		4
        /*0000*/ 	.byte	0x04, 0x37
        /*0002*/ 	.short	(.L_32675 - .L_32674)
.L_32674:
        /*0004*/ 	.word	0x00000082


	//----- nvinfo : EIATTR_KPARAM_INFO
	.align		4
.L_32675:
        /*0008*/ 	.byte	0x04, 0x17
        /*000a*/ 	.short	(.L_32677 - .L_32676)
.L_32676:
        /*000c*/ 	.word	0x00000000
        /*0010*/ 	.short	0x0015
        /*0012*/ 	.short	0x0088
        /*0014*/ 	.byte	0x00, 0xf0, 0x11, 0x00


	//----- nvinfo : EIATTR_KPARAM_INFO
	.align		4
.L_32677:
        /*0018*/ 	.byte	0x04, 0x17
        /*001a*/ 	.short	(.L_32679 - .L_32678)
.L_32678:
        /*001c*/ 	.word	0x00000000
        /*0020*/ 	.short	0x0014
        /*0022*/ 	.short	0x0084
        /*0024*/ 	.byte	0x00, 0xf0, 0x11, 0x00


	//----- nvinfo : EIATTR_KPARAM_INFO
	.align		4
.L_32679:
        /*0028*/ 	.byte	0x04, 0x17
        /*002a*/ 	.short	(.L_32681 - .L_32680)
.L_32680:
        /*002c*/ 	.word	0x00000000
        /*0030*/ 	.short	0x0013
        /*0032*/ 	.short	0x0080
        /*0034*/ 	.byte	0x00, 0xf0, 0x11, 0x00


	//----- nvinfo : EIATTR_KPARAM_INFO
	.align		4
.L_32681:
        /*0038*/ 	.byte	0x04, 0x17
        /*003a*/ 	.short	(.L_32683 - .L_32682)
.L_32682:
        /*003c*/ 	.word	0x00000000
        /*0040*/ 	.short	0x0012
        /*0042*/ 	.short	0x007c
        /*0044*/ 	.byte	0x00, 0xf0, 0x11, 0x00


	//----- nvinfo : EIATTR_KPARAM_INFO
	.align		4
.L_32683:
        /*0048*/ 	.byte	0x04, 0x17
        /*004a*/ 	.short	(.L_32685 - .L_32684)
.L_32684:
        /*004c*/ 	.word	0x00000000
        /*0050*/ 	.short	0x0011
        /*0052*/ 	.short	0x0078
        /*0054*/ 	.byte	0x00, 0xf0, 0x11, 0x00


	//----- nvinfo : EIATTR_KPARAM_INFO
	.align		4
.L_32685:
        /*0058*/ 	.byte	0x04, 0x17
        /*005a*/ 	.short	(.L_32687 - .L_32686)
.L_32686:
        /*005c*/ 	.word	0x00000000
        /*0060*/ 	.short	0x0010
        /*0062*/ 	.short	0x0070
        /*0064*/ 	.byte	0x00, 0xf0, 0x21, 0x00


	//----- nvinfo : EIATTR_KPARAM_INFO
	.align		4
.L_32687:
        /*0068*/ 	.byte	0x04, 0x17
        /*006a*/ 	.short	(.L_32689 - .L_32688)
.L_32688:
        /*006c*/ 	.word	0x00000000
        /*0070*/ 	.short	0x000f
        /*0072*/ 	.short	0x0068
        /*0074*/ 	.byte	0x00, 0xf0, 0x21, 0x00


	//----- nvinfo : EIATTR_KPARAM_INFO
	.align		4
.L_32689:
        /*0078*/ 	.byte	0x04, 0x17
        /*007a*/ 	.short	(.L_32691 - .L_32690)
.L_32690:
        /*007c*/ 	.word	0x00000000
        /*0080*/ 	.short	0x000e
        /*0082*/ 	.short	0x0060
        /*0084*/ 	.byte	0x00, 0xf0, 0x11, 0x00


	//----- nvinfo : EIATTR_KPARAM_INFO
	.align		4
.L_32691:
        /*0088*/ 	.byte	0x04, 0x17
        /*008a*/ 	.short	(.L_32693 - .L_32692)
.L_32692:
        /*008c*/ 	.word	0x00000000
        /*0090*/ 	.short	0x000d
        /*0092*/ 	.short	0x005c
        /*0094*/ 	.byte	0x00, 0xf0, 0x11, 0x00


	//----- nvinfo : EIATTR_KPARAM_INFO
	.align		4
.L_32693:
        /*0098*/ 	.byte	0x04, 0x17
        /*009a*/ 	.short	(.L_32695 - .L_32694)
.L_32694:
        /*009c*/ 	.word	0x00000000
        /*00a0*/ 	.short	0x000c
        /*00a2*/ 	.short	0x0058
        /*00a4*/ 	.byte	0x00, 0xf0, 0x11, 0x00


	//----- nvinfo : EIATTR_KPARAM_INFO
	.align		4
.L_32695:
        /*00a8*/ 	.byte	0x04, 0x17
        /*00aa*/ 	.short	(.L_32697 - .L_32696)
.L_32696:
        /*00ac*/ 	.word	0x00000000
        /*00b0*/ 	.short	0x000b
        /*00b2*/ 	.short	0x0050
        /*00b4*/ 	.byte	0x00, 0xf0, 0x21, 0x00


	//----- nvinfo : EIATTR_KPARAM_INFO
	.align		4
.L_32697:
        /*00b8*/ 	.byte	0x04, 0x17
        /*00ba*/ 	.short	(.L_32699 - .L_32698)
.L_32698:
        /*00bc*/ 	.word	0x00000000
        /*00c0*/ 	.short	0x000a
        /*00c2*/ 	.short	0x0048
        /*00c4*/ 	.byte	0x00, 0xf0, 0x11, 0x00


	//----- nvinfo : EIATTR_KPARAM_INFO
	.align		4
.L_32699:
        /*00c8*/ 	.byte	0x04, 0x17
        /*00ca*/ 	.short	(.L_32701 - .L_32700)
.L_32700:
        /*00cc*/ 	.word	0x00000000
        /*00d0*/ 	.short	0x0009
        /*00d2*/ 	.short	0x0040
        /*00d4*/ 	.byte	0x00, 0xf0, 0x21, 0x00


	//----- nvinfo : EIATTR_KPARAM_INFO
	.align		4
.L_32701:
        /*00d8*/ 	.byte	0x04, 0x17
        /*00da*/ 	.short	(.L_32703 - .L_32702)
.L_32702:
        /*00dc*/ 	.word	0x00000000
        /*00e0*/ 	.short	0x0008
        /*00e2*/ 	.short	0x0038
        /*00e4*/ 	.byte	0x00, 0xf0, 0x21, 0x00


	//----- nvinfo : EIATTR_KPARAM_INFO
	.align		4
.L_32703:
        /*00e8*/ 	.byte	0x04, 0x17
        /*00ea*/ 	.short	(.L_32705 - .L_32704)
.L_32704:
        /*00ec*/ 	.word	0x00000000
        /*00f0*/ 	.short	0x0007
        /*00f2*/ 	.short	0x0034
        /*00f4*/ 	.byte	0x00, 0xf0, 0x11, 0x00


	//----- nvinfo : EIATTR_KPARAM_INFO
	.align		4
.L_32705:
        /*00f8*/ 	.byte	0x04, 0x17
        /*00fa*/ 	.short	(.L_32707 - .L_32706)
.L_32706:
        /*00fc*/ 	.word	0x00000000
        /*0100*/ 	.short	0x0006
        /*0102*/ 	.short	0x0030
        /*0104*/ 	.byte	0x00, 0xf0, 0x11, 0x00


	//----- nvinfo : EIATTR_KPARAM_INFO
	.align		4
.L_32707:
        /*0108*/ 	.byte	0x04, 0x17
        /*010a*/ 	.short	(.L_32709 - .L_32708)
.L_32708:
        /*010c*/ 	.word	0x00000000
        /*0110*/ 	.short	0x0005
        /*0112*/ 	.short	0x0028
        /*0114*/ 	.byte	0x00, 0xf0, 0x21, 0x00


	//----- nvinfo : EIATTR_KPARAM_INFO
	.align		4
.L_32709:
        /*0118*/ 	.byte	0x04, 0x17
        /*011a*/ 	.short	(.L_32711 - .L_32710)
.L_32710:
        /*011c*/ 	.word	0x00000000
        /*0120*/ 	.short	0x0004
        /*0122*/ 	.short	0x0020
        /*0124*/ 	.byte	0x00, 0xf0, 0x21, 0x00


	//----- nvinfo : EIATTR_KPARAM_INFO
	.align		4
.L_32711:
        /*0128*/ 	.byte	0x04, 0x17
        /*012a*/ 	.short	(.L_32713 - .L_32712)
.L_32712:
        /*012c*/ 	.word	0x00000000
        /*0130*/ 	.short	0x0003
        /*0132*/ 	.short	0x0018
        /*0134*/ 	.byte	0x00, 0xf0, 0x21, 0x00


	//----- nvinfo : EIATTR_KPARAM_INFO
	.align		4
.L_32713:
        /*0138*/ 	.byte	0x04, 0x17
        /*013a*/ 	.short	(.L_32715 - .L_32714)
.L_32714:
        /*013c*/ 	.word	0x00000000
        /*0140*/ 	.short	0x0002
        /*0142*/ 	.short	0x0010
        /*0144*/ 	.byte	0x00, 0xf0, 0x21, 0x00


	//----- nvinfo : EIATTR_KPARAM_INFO
	.align		4
.L_32715:
        /*0148*/ 	.byte	0x04, 0x17
        /*014a*/ 	.short	(.L_32717 - .L_32716)
.L_32716:
        /*014c*/ 	.word	0x00000000
        /*0150*/ 	.short	0x0001
        /*0152*/ 	.short	0x0008
        /*0154*/ 	.byte	0x00, 0xf0, 0x21, 0x00


	//----- nvinfo : EIATTR_KPARAM_INFO
	.align		4
.L_32717:
        /*0158*/ 	.byte	0x04, 0x17
        /*015a*/ 	.short	(.L_32719 - .L_32718)
.L_32718:
        /*015c*/ 	.word	0x00000000
        /*0160*/ 	.short	0x0000
        /*0162*/ 	.short	0x0000
        /*0164*/ 	.byte	0x00, 0xf0, 0x21, 0x00


	//----- nvinfo : EIATTR_SPARSE_MMA_MASK
	.align		4
.L_32719:
        /*0168*/ 	.byte	0x03, 0x50
        /*016a*/ 	.short	0x0000


	//----- nvinfo : EIATTR_MAXREG_COUNT
	.align		4
        /*016c*/ 	.byte	0x03, 0x1b
        /*016e*/ 	.short	0x00ff


	//----- nvinfo : EIATTR_NUM_BARRIERS
	.align		4
        /*0170*/ 	.byte	0x02, 0x4c
        /*0172*/ 	.byte	0x01
	.zero		1


	//----- nvinfo : EIATTR_MERCURY_ISA_VERSION
	.align		4
        /*0174*/ 	.byte	0x03, 0x5f
        /*0176*/ 	.short	0x0101


	//----- nvinfo : EIATTR_COOP_GROUP_MASK_REGIDS
	.align		4
        /*0178*/ 	.byte	0x04, 0x29
        /*017a*/ 	.short	(.L_32721 - .L_32720)


	//   ....[0]....
.L_32720:
        /*017c*/ 	.word	0xffffffff


	//   ....[1]....
        /*0180*/ 	.word	0xffffffff


	//   ....[2]....
        /*0184*/ 	.word	0xffffffff


	//   ....[3]....
        /*0188*/ 	.word	0xffffffff


	//   ....[4]....
        /*018c*/ 	.word	0xffffffff


	//   ....[5]....
        /*0190*/ 	.word	0xffffffff


	//   ....[6]....
        /*0194*/ 	.word	0xffffffff


	//   ....[7]....
        /*0198*/ 	.word	0xffffffff


	//   ....[8]....
        /*019c*/ 	.word	0xffffffff


	//   ....[9]....
        /*01a0*/ 	.word	0xffffffff


	//   ....[10]....
        /*01a4*/ 	.word	0xffffffff


	//   ....[11]....
        /*01a8*/ 	.word	0xffffffff


	//   ....[12]....
        /*01ac*/ 	.word	0xffffffff


	//   ....[13]....
        /*01b0*/ 	.word	0xffffffff


	//   ....[14]....
        /*01b4*/ 	.word	0xffffffff


	//   ....[15]....
        /*01b8*/ 	.word	0xffffffff


	//   ....[16]....
        /*01bc*/ 	.word	0xffffffff


	//   ....[17]....
        /*01c0*/ 	.word	0xffffffff


	//   ....[18]....
        /*01c4*/ 	.word	0xffffffff


	//   ....[19]....
        /*01c8*/ 	.word	0xffffffff


	//   ....[20]....
        /*01cc*/ 	.word	0xffffffff


	//   ....[21]....
        /*01d0*/ 	.word	0xffffffff


	//   ....[22]....
        /*01d4*/ 	.word	0xffffffff


	//   ....[23]....
        /*01d8*/ 	.word	0xffffffff


	//   ....[24]....
        /*01dc*/ 	.word	0xffffffff


	//   ....[25]....
        /*01e0*/ 	.word	0xffffffff


	//   ....[26]....
        /*01e4*/ 	.word	0xffffffff


	//   ....[27]....
        /*01e8*/ 	.word	0xffffffff


	//   ....[28]....
        /*01ec*/ 	.word	0xffffffff


	//   ....[29]....
        /*01f0*/ 	.word	0xffffffff


	//   ....[30]....
        /*01f4*/ 	.word	0x0500003e


	//   ....[31]....
        /*01f8*/ 	.word	0x0500003e


	//   ....[32]....
        /*01fc*/ 	.word	0x0500003e


	//   ....[33]....
        /*0200*/ 	.word	0x0500003e


	//   ....[34]....
        /*0204*/ 	.word	0x0500003e


	//   ....[35]....
        /*0208*/ 	.word	0x0500003e


	//   ....[36]....
        /*020c*/ 	.word	0x0500003e


	//----- nvinfo : EIATTR_COOP_GROUP_INSTR_OFFSETS
	.align		4
.L_32721:
        /*0210*/ 	.byte	0x04, 0x28
        /*0212*/ 	.short	(.L_32723 - .L_32722)


	//   ....[0]....
.L_32722:
        /*0214*/ 	.word	0x000041e0


	//   ....[1]....
        /*0218*/ 	.word	0x00004200


	//   ....[2]....
        /*021c*/ 	.word	0x00005f30


	//   ....[3]....
        /*0220*/ 	.word	0x00005f50


	//   ....[4]....
        /*0224*/ 	.word	0x00006270


	//   ....[5]....
        /*0228*/ 	.word	0x00006290


	//   ....[6]....
        /*022c*/ 	.word	0x000062b0


	//   ....[7]....
        /*0230*/ 	.word	0x00006410


	//   ....[8]....
        /*0234*/ 	.word	0x00006430


	//   ....[9]....
        /*0238*/ 	.word	0x00006450


	//   ....[10]....
        /*023c*/ 	.word	0x00007320


	//   ....[11]....
        /*0240*/ 	.word	0x000073a0


	//   ....[12]....
        /*0244*/ 	.word	0x00007400


	//   ....[13]....
        /*0248*/ 	.word	0x00007450


	//   ....[14]....
        /*024c*/ 	.word	0x00007490


	//   ....[15]....
        /*0250*/ 	.word	0x000074e0


	//   ....[16]....
        /*0254*/ 	.word	0x00007500


	//   ....[17]....
        /*0258*/ 	.word	0x00007520


	//   ....[18]....
        /*025c*/ 	.word	0x000097c0


	//   ....[19]....
        /*0260*/ 	.word	0x00009800


	//   ....[20]....
        /*0264*/ 	.word	0x00009840


	//   ....[21]....
        /*0268*/ 	.word	0x00009860


	//   ....[22]....
        /*026c*/ 	.word	0x00009870


	//   ....[23]....
        /*0270*/ 	.word	0x00009880


	//   ....[24]....
        /*0274*/ 	.word	0x000098a0


	//   ....[25]....
        /*0278*/ 	.word	0x000098d0


	//   ....[26]....
        /*027c*/ 	.word	0x000098f0


	//   ....[27]....
        /*0280*/ 	.word	0x00009920


	//   ....[28]....
        /*0284*/ 	.word	0x00009950


	//   ....[29]....
        /*0288*/ 	.word	0x00009990


	//   ....[30]....
        /*028c*/ 	.word	0x0000a5e0


	//   ....[31]....
        /*0290*/ 	.word	0x0000a680


	//   ....[32]....
        /*0294*/ 	.word	0x0000a700


	//   ....[33]....
        /*0298*/ 	.word	0x0000a7a0


	//   ....[34]....
        /*029c*/ 	.word	0x0000a830


	//   ....[35]....
        /*02a0*/ 	.word	0x0000a8d0


	//   ....[36]....
        /*02a4*/ 	.word	0x0000a940


	//----- nvinfo : EIATTR_EXIT_INSTR_OFFSETS
	.align		4
.L_32723:
        /*02a8*/ 	.byte	0x04, 0x1c
        /*02aa*/ 	.short	(.L_32725 - .L_32724)


	//   ....[0]....
.L_32724:
        /*02ac*/ 	.word	0x000000d0


	//   ....[1]....
        /*02b0*/ 	.word	0x00009ff0


	//   ....[2]....
        /*02b4*/ 	.word	0x0000a0f0


	//   ....[3]....
        /*02b8*/ 	.word	0x0000a580


	//----- nvinfo : EIATTR_CRS_STACK_SIZE
	.align		4
.L_32725:
        /*02bc*/ 	.byte	0x04, 0x1e
        /*02be*/ 	.short	(.L_32727 - .L_32726)
.L_32726:
        /*02c0*/ 	.word	0x00000000


	//----- nvinfo : EIATTR_CBANK_PARAM_SIZE
	.align		4
.L_32727:
        /*02c4*/ 	.byte	0x03, 0x19
        /*02c6*/ 	.short	0x008c


	//----- nvinfo : EIATTR_PARAM_CBANK
	.align		4
        /*02c8*/ 	.byte	0x04, 0x0a
        /*02ca*/ 	.short	(.L_32729 - .L_32728)
	.align		4
.L_32728:
        /*02cc*/ 	.word	index@(.nv.constant0._ZN4vllm25paged_attention_v2_kernelIffLi192ELi8ELi128ELNS_18Fp8KVCacheDataTypeE0ELb1ELi512EEEvPfS2_PT_PKS3_PKT0_S9_ifPKiSB_iPKfiiiSD_SD_iiiii)
        /*02d0*/ 	.short	0x0210
        /*02d2*/ 	.short	0x008c


	//----- nvinfo : EIATTR_SW_WAR
	.align		4
.L_32729:
        /*02d4*/ 	.byte	0x04, 0x36
        /*02d6*/ 	.short	(.L_32731 - .L_32730)
.L_32730:
        /*02d8*/ 	.word	0x00000008
.L_32731:


//--------------------- .nv.info._ZN4vllm32paged_attention_v2_reduce_kernelIfLi128ELi128ELi512EEEvPT_PKfS4_PKS1_PKii --------------------------
	.section	.nv.info._ZN4vllm32paged_attention_v2_reduce_kernelIfLi128ELi128ELi512EEEvPT_PKfS4_PKS1_PKii,"",@"SHT_CUDA_INFO"
	.sectionflags	@""
	.align	4


	//----- nvinfo : EIATTR_CUDA_API_VERSION
	.align		4
        /*0000*/ 	.byte	0x04, 0x37
        /*0002*/ 	.short	(.L_32733 - .L_32732)
.L_32732:
        /*0004*/ 	.word	0x00000082


	//----- nvinfo : EIATTR_KPARAM_INFO
	.align		4
.L_32733:
        /*0008*/ 	.byte	0x04, 0x17
        /*000a*/ 	.short	(.L_32735 - .L_32734)
.L_32734:
        /*000c*/ 	.word	0x00000000
        /*0010*/ 	.short	0x0005
        /*0012*/ 	.short	0x0028
        /*0014*/ 	.byte	0x00, 0xf0, 0x11, 0x00


	//----- nvinfo : EIATTR_KPARAM_INFO
	.align		4
.L_32735:
        /*0018*/ 	.byte	0x04, 0x17
        /*001a*/ 	.short	(.L_32737 - .L_32736)
.L_32736:
        /*001c*/ 	.word	0x00000000
        /*0020*/ 	.short	0x0004
        /*0022*/ 	.short	0x0020
        /*0024*/ 	.byte	0x00, 0xf0, 0x21, 0x00


	//----- nvinfo : EIATTR_KPARAM_INFO
	.align		4
.L_32737:
        /*0028*/ 	.byte	0x04, 0x17
        /*002a*/ 	.short	(.L_32739 - .L_32738)
.L_32738:
        /*002c*/ 	.word	0x00000000
        /*0030*/ 	.short	0x0003
        /*0032*/ 	.short	0x0018
        /*0034*/ 	.byte	0x00, 0xf0, 0x21, 0x00


	//----- nvinfo : EIATTR_KPARAM_INFO
	.align		4
.L_32739:
        /*0038*/ 	.byte	0x04, 0x17
        /*003a*/ 	.short	(.L_32741 - .L_32740)
.L_32740:
        /*003c*/ 	.word	0x00000000
        /*0040*/ 	.short	0x0002
        /*0042*/ 	.short	0x0010
        /*0044*/ 	.byte	0x00, 0xf0, 0x21, 0x00


	//----- nvinfo : EIATTR_KPARAM_INFO
	.align		4
.L_32741:
        /*0048*/ 	.byte	0x04, 0x17
        /*004a*/ 	.short	(.L_32743 - .L_32742)
.L_32742:
        /*004c*/ 	.word	0x00000000
        /*0050*/ 	.short	0x0001
        /*0052*/ 	.short	0x0008
        /*0054*/ 	.byte	0x00, 0xf0, 0x21, 0x00


	//----- nvinfo : EIATTR_KPARAM_INFO
	.align		4
.L_32743:
        /*0058*/ 	.byte	0x04, 0x17
        /*005a*/ 	.short	(.L_32745 - .L_32744)
.L_32744:
        /*005c*/ 	.word	0x00000000
        /*0060*/ 	.short	0x0000
        /*0062*/ 	.short	0x0000
        /*0064*/ 	.byte	0x00, 0xf0, 0x21, 0x00


	//----- nvinfo : EIATTR_SPARSE_MMA_MASK
	.align		4
.L_32745:
        /*0068*/ 	.byte	0x03, 0x50
        /*006a*/ 	.short	0x0000


	//----- nvinfo : EIATTR_MAXREG_COUNT
	.align		4
        /*006c*/ 	.byte	0x03, 0x1b
        /*006e*/ 	.short	0x00ff


	//----- nvinfo : EIATTR_NUM_BARRIERS
	.align		4
        /*0070*/ 	.byte	0x02, 0x4c
        /*0072*/ 	.byte	0x01
	.zero		1


	//----- nvinfo : EIATTR_MERCURY_ISA_VERSION
	.align		4
        /*0074*/ 	.byte	0x03, 0x5f
        /*0076*/ 	.short	0x0101


	//----- nvinfo : EIATTR_COOP_GROUP_MASK_REGIDS
	.align		4
        /*0078*/ 	.byte	0x04, 0x29
        /*007a*/ 	.short	(.L_32747 - .L_32746)


	//   ....[0]....
.L_32746:
        /*007c*/ 	.word	0xffffffff


	//   ....[1]....
        /*0080*/ 	.word	0xffffffff


	//   ....[2]....
        /*0084*/ 	.word	0xffffffff


	//   ....[3]....
        /*0088*/ 	.word	0xffffffff


	//   ....[4]....
        /*008c*/ 	.word	0xffffffff


	//   ....[5]....
        /*0090*/ 	.word	0xffffffff


	//   ....[6]....
        /*0094*/ 	.word	0xffffffff


	//   ....[7]....
        /*0098*/ 	.word	0xffffffff


	//   ....[8]....
        /*009c*/ 	.word	0xffffffff


	//   ....[9]....
        /*00a0*/ 	.word	0xffffffff


	//   ....[10]....
        /*00a4*/ 	.word	0xffffffff


	//   ....[11]....
        /*00a8*/ 	.word	0xffffffff


	//   ....[12]....
        /*00ac*/ 	.word	0xffffffff


	//   ....[13]....
        /*00b0*/ 	.word	0xffffffff


	//   ....[14]....
        /*00b4*/ 	.word	0xffffffff


	//   ....[15]....
        /*00b8*/ 	.word	0xffffffff


	//----- nvinfo : EIATTR_COOP_GROUP_INSTR_OFFSETS
	.align		4
.L_32747:
        /*00bc*/ 	.byte	0x04, 0x28
        /*00be*/ 	.short	(.L_32749 - .L_32748)


	//   ....[0]....
.L_32748:
        /*00c0*/ 	.word	0x000002f0


	//   ....[1]....
        /*00c4*/ 	.word	0x00000370


	//   ....[2]....
        /*00c8*/ 	.word	0x000003b0


	//   ....[3]....
        /*00cc*/ 	.word	0x00000400


	//   ....[4]....
        /*00d0*/ 	.word	0x00000460


	//   ....[5]....
        /*00d4*/ 	.word	0x000004c0


	//   ....[6]....
        /*00d8*/ 	.word	0x000004f0


	//   ....[7]....
        /*00dc*/ 	.word	0x00000510


	//   ....[8]....
        /*00e0*/ 	.word	0x00000680


	//   ....[9]....
        /*00e4*/ 	.word	0x00000710


	//   ....[10]....
        /*00e8*/ 	.word	0x00000730


	//   ....[11]....
        /*00ec*/ 	.word	0x00000750


	//   ....[12]....
        /*00f0*/ 	.word	0x00000770


	//   ....[13]....
        /*00f4*/ 	.word	0x000007f0


	//   ....[14]....
        /*00f8*/ 	.word	0x00000810


	//   ....[15]....
        /*00fc*/ 	.word	0x00000850


	//----- nvinfo : EIATTR_EXIT_INSTR_OFFSETS
	.align		4
.L_32749:
        /*0100*/ 	.byte	0x04, 0x1c
        /*0102*/ 	.short	(.L_32751 - .L_32750)


	//   ....[0]....
.L_32750:
        /*0104*/ 	.word	0x00000860


	//   ....[1]....
        /*0108*/ 	.word	0x000009e0


	//   ....[2]....
        /*010c*/ 	.word	0x00000ab0


	//   ....[3]....
        /*0110*/ 	.word	0x00001760


	//   ....[4]....
        /*0114*/ 	.word	0x000017a0


	//   ....[5]....
        /*0118*/ 	.word	0x00001980


	//----- nvinfo : EIATTR_CRS_STACK_SIZE
	.align		4
.L_32751:
        /*011c*/ 	.byte	0x04, 0x1e
        /*011e*/ 	.short	(.L_32753 - .L_32752)
.L_32752:
        /*0120*/ 	.word	0x00000000


	//----- nvinfo : EIATTR_CBANK_PARAM_SIZE
	.align		4
.L_32753:
        /*0124*/ 	.byte	0x03, 0x19
        /*0126*/ 	.short	0x002c


	//----- nvinfo : EIATTR_PARAM_CBANK
	.align		4
        /*0128*/ 	.byte	0x04, 0x0a
        /*012a*/ 	.short	(.L_32755 - .L_32754)
	.align		4
.L_32754:
        /*012c*/ 	.word	index@(.nv.constant0._ZN4vllm32paged_attention_v2_reduce_kernelIfLi128ELi128ELi512EEEvPT_PKfS4_PKS1_PKii)
        /*0130*/ 	.short	0x0210
        /*0132*/ 	.short	0x002c


	//----- nvinfo : EIATTR_SW_WAR
	.align		4
.L_32755:
        /*0134*/ 	.byte	0x04, 0x36
        /*0136*/ 	.short	(.L_32757 - .L_32756)
.L_32756:
        /*0138*/ 	.word	0x00000008
.L_32757:


//--------------------- .nv.info._ZN4vllm25paged_attention_v2_kernelIffLi128ELi8ELi128ELNS_18Fp8KVCacheDataTypeE0ELb1ELi512EEEvPfS2_PT_PKS3_PKT0_S9_ifPKiSB_iPKfiiiSD_SD_iiiii --------------------------
	.section	.nv.info._ZN4vllm25paged_attention_v2_kernelIffLi128ELi8ELi128ELNS_18Fp8KVCacheDataTypeE0ELb1ELi512EEEvPfS2_PT_PKS3_PKT0_S9_ifPKiSB_iPKfiiiSD_SD_iiiii,"",@"SHT_CUDA_INFO"
	.sectionflags	@""
	.align	4


	//----- nvinfo : EIATTR_CUDA_API_VERSION
	.align		4
        /*0000*/ 	.byte	0x04, 0x37
        /*0002*/ 	.short	(.L_32759 - .L_32758)
.L_32758:
        /*0004*/ 	.word	0x00000082


	//----- nvinfo : EIATTR_KPARAM_INFO
	.align		4
.L_32759:
        /*0008*/ 	.byte	0x04, 0x17
        /*000a*/ 	.short	(.L_32761 - .L_32760)
.L_32760:
        /*000c*/ 	.word	0x00000000
        /*0010*/ 	.short	0x0015
        /*0012*/ 	.short	0x0088
        /*0014*/ 	.byte	0x00, 0xf0, 0x11, 0x00


	//----- nvinfo : EIATTR_KPARAM_INFO
	.align		4
.L_32761:
        /*0018*/ 	.byte	0x04, 0x17
        /*001a*/ 	.short	(.L_32763 - .L_32762)
.L_32762:
        /*001c*/ 	.word	0x00000000
        /*0020*/ 	.short	0x0014
        /*0022*/ 	.short	0x0084
        /*0024*/ 	.byte	0x00, 0xf0, 0x11, 0x00


	//----- nvinfo : EIATTR_KPARAM_INFO
	.align		4
.L_32763:
        /*0028*/ 	.byte	0x04, 0x17
        /*002a*/ 	.short	(.L_32765 - .L_32764)
.L_32764:
        /*002c*/ 	.word	0x00000000
        /*0030*/ 	.short	0x0013
        /*0032*/ 	.short	0x0080
        /*0034*/ 	.byte	0x00, 0xf0, 0x11, 0x00


	//----- nvinfo : EIATTR_KPARAM_INFO
	.align		4
.L_32765:
        /*0038*/ 	.byte	0x04, 0x17
        /*003a*/ 	.short	(.L_32767 - .L_32766)
.L_32766:
        /*003c*/ 	.word	0x00000000
        /*0040*/ 	.short	0x0012
        /*0042*/ 	.short	0x007c
        /*0044*/ 	.byte	0x00, 0xf0, 0x11, 0x00


	//----- nvinfo : EIATTR_KPARAM_INFO
	.align		4
.L_32767:
        /*0048*/ 	.byte	0x04, 0x17
        /*004a*/ 	.short	(.L_32769 - .L_32768)
.L_32768:
        /*004c*/ 	.word	0x00000000
        /*0050*/ 	.short	0x0011
        /*0052*/ 	.short	0x0078
        /*0054*/ 	.byte	0x00, 0xf0, 0x11, 0x00


	//----- nvinfo : EIATTR_KPARAM_INFO
	.align		4
.L_32769:
        /*0058*/ 	.byte	0x04, 0x17
        /*005a*/ 	.short	(.L_32771 - .L_32770)
.L_32770:
        /*005c*/ 	.word	0x00000000
        /*0060*/ 	.short	0x0010
        /*0062*/ 	.short	0x0070
        /*0064*/ 	.byte	0x00, 0xf0, 0x21, 0x00


	//----- nvinfo : EIATTR_KPARAM_INFO
	.align		4
.L_32771:
        /*0068*/ 	.byte	0x04, 0x17
        /*006a*/ 	.short	(.L_32773 - .L_32772)
.L_32772:
        /*006c*/ 	.word	0x00000000
        /*0070*/ 	.short	0x000f
        /*0072*/ 	.short	0x0068
        /*0074*/ 	.byte	0x00, 0xf0, 0x21, 0x00


	//----- nvinfo : EIATTR_KPARAM_INFO
	.align		4
.L_32773:
        /*0078*/ 	.byte	0x04, 0x17
        /*007a*/ 	.short	(.L_32775 - .L_32774)
.L_32774:
        /*007c*/ 	.word	0x00000000
        /*0080*/ 	.short	0x000e
        /*0082*/ 	.short	0x0060
        /*0084*/ 	.byte	0x00, 0xf0, 0x11, 0x00


	//----- nvinfo : EIATTR_KPARAM_INFO
	.align		4
.L_32775:
        /*0088*/ 	.byte	0x04, 0x17
        /*008a*/ 	.short	(.L_32777 - .L_32776)
.L_32776:
        /*008c*/ 	.word	0x00000000
        /*0090*/ 	.short	0x000d
        /*0092*/ 	.short	0x005c
        /*0094*/ 	.byte	0x00, 0xf0, 0x11, 0x00


	//----- nvinfo : EIATTR_KPARAM_INFO
	.align		4
.L_32777:
        /*0098*/ 	.byte	0x04, 0x17
        /*009a*/ 	.short	(.L_32779 - .L_32778)
.L_32778:
        /*009c*/ 	.word	0x00000000
        /*00a0*/ 	.short	0x000c
        /*00a2*/ 	.short	0x0058
        /*00a4*/ 	.byte	0x00, 0xf0, 0x11, 0x00


	//----- nvinfo : EIATTR_KPARAM_INFO
	.align		4
.L_32779:
        /*00a8*/ 	.byte	0x04, 0x17
        /*00aa*/ 	.short	(.L_32781 - .L_32780)
.L_32780:
        /*00ac*/ 	.word	0x00000000
        /*00b0*/ 	.short	0x000b
        /*00b2*/ 	.short	0x0050
        /*00b4*/ 	.byte	0x00, 0xf0, 0x21, 0x00


	//----- nvinfo : EIATTR_KPARAM_INFO
	.align		4
.L_32781:
        /*00b8*/ 	.byte	0x04, 0x17
        /*00ba*/ 	.short	(.L_32783 - .L_32782)
.L_32782:
        /*00bc*/ 	.word	0x00000000
        /*00c0*/ 	.short	0x000a
        /*00c2*/ 	.short	0x0048
        /*00c4*/ 	.byte	0x00, 0xf0, 0x11, 0x00


	//----- nvinfo : EIATTR_KPARAM_INFO
	.align		4
.L_32783:
        /*00c8*/ 	.byte	0x04, 0x17
        /*00ca*/ 	.short	(.L_32785 - .L_32784)
.L_32784:
        /*00cc*/ 	.word	0x00000000
        /*00d0*/ 	.short	0x0009
        /*00d2*/ 	.short	0x0040
        /*00d4*/ 	.byte	0x00, 0xf0, 0x21, 0x00


	//----- nvinfo : EIATTR_KPARAM_INFO
	.align		4
.L_32785:
        /*00d8*/ 	.byte	0x04, 0x17
        /*00da*/ 	.short	(.L_32787 - .L_32786)
.L_32786:
        /*00dc*/ 	.word	0x00000000
        /*00e0*/ 	.short	0x0008
        /*00e2*/ 	.short	0x0038
        /*00e4*/ 	.byte	0x00, 0xf0, 0x21, 0x00


	//----- nvinfo : EIATTR_KPARAM_INFO
	.align		4
.L_32787:
        /*00e8*/ 	.byte	0x04, 0x17
        /*00ea*/ 	.short	(.L_32789 - .L_32788)
.L_32788:
        /*00ec*/ 	.word	0x00000000
        /*00f0*/ 	.short	0x0007
        /*00f2*/ 	.short	0x0034
        /*00f4*/ 	.byte	0x00, 0xf0, 0x11, 0x00


	//----- nvinfo : EIATTR_KPARAM_INFO
	.align		4
.L_32789:
        /*00f8*/ 	.byte	0x04, 0x17
        /*00fa*/ 	.short	(.L_32791 - .L_32790)
.L_32790:
        /*00fc*/ 	.word	0x00000000
        /*0100*/ 	.short	0x0006
        /*0102*/ 	.short	0x0030
        /*0104*/ 	.byte	0x00, 0xf0, 0x11, 0x00


	//----- nvinfo : EIATTR_KPARAM_INFO
	.align		4
.L_32791:
        /*0108*/ 	.byte	0x04, 0x17
        /*010a*/ 	.short	(.L_32793 - .L_32792)
.L_32792:
        /*010c*/ 	.word	0x00000000
        /*0110*/ 	.short	0x0005
        /*0112*/ 	.short	0x0028
        /*0114*/ 	.byte	0x00, 0xf0, 0x21, 0x00


	//----- nvinfo : EIATTR_KPARAM_INFO
	.align		4
.L_32793:
        /*0118*/ 	.byte	0x04, 0x17
        /*011a*/ 	.short	(.L_32795 - .L_32794)
.L_32794:
        /*011c*/ 	.word	0x00000000
        /*0120*/ 	.short	0x0004
        /*0122*/ 	.short	0x0020
        /*0124*/ 	.byte	0x00, 0xf0, 0x21, 0x00


	//----- nvinfo : EIATTR_KPARAM_INFO
	.align		4
.L_32795:
        /*0128*/ 	.byte	0x04, 0x17
        /*012a*/ 	.short	(.L_32797 - .L_32796)
.L_32796:
        /*012c*/ 	.word	0x00000000
        /*0130*/ 	.short	0x0003
        /*0132*/ 	.short	0x0018
        /*0134*/ 	.byte	0x00, 0xf0, 0x21, 0x00


	//----- nvinfo : EIATTR_KPARAM_INFO
	.align		4
.L_32797:
        /*0138*/ 	.byte	0x04, 0x17
        /*013a*/ 	.short	(.L_32799 - .L_32798)
.L_32798:
        /*013c*/ 	.word	0x00000000
        /*0140*/ 	.short	0x0002
        /*0142*/ 	.short	0x0010
        /*0144*/ 	.byte	0x00, 0xf0, 0x21, 0x00


	//----- nvinfo : EIATTR_KPARAM_INFO
	.align		4
.L_32799:
        /*0148*/ 	.byte	0x04, 0x17
        /*014a*/ 	.short	(.L_32801 - .L_32800)
.L_32800:
        /*014c*/ 	.word	0x00000000
        /*0150*/ 	.short	0x0001
        /*0152*/ 	.short	0x0008
        /*0154*/ 	.byte	0x00, 0xf0, 0x21, 0x00


	//----- nvinfo : EIATTR_KPARAM_INFO
	.align		4
.L_32801:
        /*0158*/ 	.byte	0x04, 0x17
        /*015a*/ 	.short	(.L_32803 - .L_32802)
.L_32802:
        /*015c*/ 	.word	0x00000000
        /*0160*/ 	.short	0x0000
        /*0162*/ 	.short	0x0000
        /*0164*/ 	.byte	0x00, 0xf0, 0x21, 0x00


	//----- nvinfo : EIATTR_SPARSE_MMA_MASK
	.align		4
.L_32803:
        /*0168*/ 	.byte	0x03, 0x50
        /*016a*/ 	.short	0x0000


	//----- nvinfo : EIATTR_MAXREG_COUNT
	.align		4
        /*016c*/ 	.byte	0x03, 0x1b
        /*016e*/ 	.short	0x00ff


	//----- nvinfo : EIATTR_NUM_BARRIERS
	.align		4
        /*0170*/ 	.byte	0x02, 0x4c
        /*0172*/ 	.byte	0x01
	.zero		1


	//----- nvinfo : EIATTR_MERCURY_ISA_VERSION
	.align		4
        /*0174*/ 	.byte	0x03, 0x5f
        /*0176*/ 	.short	0x0101


	//----- nvinfo : EIATTR_COOP_GROUP_MASK_REGIDS
	.align		4
        /*0178*/ 	.byte	0x04, 0x29
        /*017a*/ 	.short	(.L_32805 - .L_32804)


	//   ....[0]....
.L_32804:
        /*017c*/ 	.word	0xffffffff


	//   ....[1]....
        /*0180*/ 	.word	0xffffffff


	//   ....[2]....
        /*0184*/ 	.word	0xffffffff


	//   ....[3]....
        /*0188*/ 	.word	0xffffffff


	//   ....[4]....
        /*018c*/ 	.word	0xffffffff


	//   ....[5]....
        /*0190*/ 	.word	0xffffffff


	//   ....[6]....
        /*0194*/ 	.word	0xffffffff


	//   ....[7]....
        /*0198*/ 	.word	0xffffffff


	//   ....[8]....
        /*019c*/ 	.word	0xffffffff


	//   ....[9]....
        /*01a0*/ 	.word	0xffffffff


	//   ....[10]....
        /*01a4*/ 	.word	0xffffffff


	//   ....[11]....
        /*01a8*/ 	.word	0xffffffff


	//   ....[12]....
        /*01ac*/ 	.word	0xffffffff


	//   ....[13]....
        /*01b0*/ 	.word	0xffffffff


	//   ....[14]....
        /*01b4*/ 	.word	0xffffffff


	//   ....[15]....
        /*01b8*/ 	.word	0xffffffff


	//   ....[16]....
        /*01bc*/ 	.word	0xffffffff


	//   ....[17]....
        /*01c0*/ 	.word	0xffffffff


	//   ....[18]....
        /*01c4*/ 	.word	0xffffffff


	//   ....[19]....
        /*01c8*/ 	.word	0xffffffff


	//   ....[20]....
        /*01cc*/ 	.word	0xffffffff


	//   ....[21]....
        /*01d0*/ 	.word	0xffffffff


	//   ....[22]....
        /*01d4*/ 	.word	0xffffffff


	//   ....[23]....
        /*01d8*/ 	.word	0xffffffff


	//   ....[24]....
        /*01dc*/ 	.word	0xffffffff


	//   ....[25]....
        /*01e0*/ 	.word	0xffffffff


	//   ....[26]....
        /*01e4*/ 	.word	0x0500002a


	//   ....[27]....
        /*01e8*/ 	.word	0x0500002a


	//   ....[28]....
        /*01ec*/ 	.word	0x0500002a


	//   ....[29]....
        /*01f0*/ 	.word	0x0500002a


	//   ....[30]....
        /*01f4*/ 	.word	0x0500002a


	//   ....[31]....
        /*01f8*/ 	.word	0x0500002a


	//   ....[32]....
        /*01fc*/ 	.word	0x0500002a


	//----- nvinfo : EIATTR_COOP_GROUP_INSTR_OFFSETS
	.align		4
.L_32805:
        /*0200*/ 	.byte	0x04, 0x28
        /*0202*/ 	.short	(.L_32807 - .L_32806)


	//   ....[0]....
.L_32806:
        /*0204*/ 	.word	0x000030b0


	//   ....[1]....
        /*0208*/ 	.word	0x000030d0


	//   ....[2]....
        /*020c*/ 	.word	0x00004660


	//   ....[3]....
        /*0210*/ 	.word	0x00004680


	//   ....[4]....
        /*0214*/ 	.word	0x00004990


	//   ....[5]....
        /*0218*/ 	.word	0x000049b0


	//   ....[6]....
        /*021c*/ 	.word	0x000049d0


	//   ....[7]....
        /*0220*/ 	.word	0x00004b30


	//   ....[8]....
        /*0224*/ 	.word	0x00004b50


	//   ....[9]....
        /*0228*/ 	.word	0x00004b70


	//   ....[10]....
        /*022c*/ 	.word	0x00005a30


	//   ....[11]....
        /*0230*/ 	.word	0x00005ac0


	//   ....[12]....
        /*0234*/ 	.word	0x00005b10


	//   ....[13]....
        /*0238*/ 	.word	0x00005b70


	//   ....[14]....
        /*023c*/ 	.word	0x00005ba0


	//   ....[15]....
        /*0240*/ 	.word	0x00005bf0


	//   ....[16]....
        /*0244*/ 	.word	0x00005c10


	//   ....[17]....
        /*0248*/ 	.word	0x00005c30


	//   ....[18]....
        /*024c*/ 	.word	0x00007920


	//   ....[19]....
        /*0250*/ 	.word	0x00007960


	//   ....[20]....
        /*0254*/ 	.word	0x000079a0


	//   ....[21]....
        /*0258*/ 	.word	0x000079c0


	//   ....[22]....
        /*025c*/ 	.word	0x000079d0


	//   ....[23]....
        /*0260*/ 	.word	0x000079e0


	//   ....[24]....
        /*0264*/ 	.word	0x000079f0


	//   ....[25]....
        /*0268*/ 	.word	0x00007a30


	//   ....[26]....
        /*026c*/ 	.word	0x00008370


	//   ....[27]....
        /*0270*/ 	.word	0x00008410


	//   ....[28]....
        /*0274*/ 	.word	0x000084a0


	//   ....[29]....
        /*0278*/ 	.word	0x00008540


	//   ....[30]....
        /*027c*/ 	.word	0x000085d0


	//   ....[31]....
        /*0280*/ 	.word	0x00008670


	//   ....[32]....
        /*0284*/ 	.word	0x000086e0


	//----- nvinfo : EIATTR_EXIT_INSTR_OFFSETS
	.align		4
.L_32807:
        /*0288*/ 	.byte	0x04, 0x1c
        /*028a*/ 	.short	(.L_32809 - .L_32808)


	//   ....[0]....
.L_32808:
        /*028c*/ 	.word	0x00000090


	//   ....[1]....
        /*0290*/ 	.word	0x00007ef0


	//   ....[2]....
        /*0294*/ 	.word	0x00008000


	//   ....[3]....
        /*0298*/ 	.word	0x00008310


	//----- nvinfo : EIATTR_CRS_STACK_SIZE
	.align		4
.L_32809:
        /*029c*/ 	.byte	0x04, 0x1e
        /*029e*/ 	.short	(.L_32811 - .L_32810)
.L_32810:
        /*02a0*/ 	.word	0x00000000


	//----- nvinfo : EIATTR_CBANK_PARAM_SIZE
	.align		4
.L_32811:
        /*02a4*/ 	.byte	0x03, 0x19
        /*02a6*/ 	.short	0x008c


	//----- nvinfo : EIATTR_PARAM_CBANK
	.align		4
        /*02a8*/ 	.byte	0x04, 0x0a
        /*02aa*/ 	.short	(.L_32813 - .L_32812)
	.align		4
.L_32812:
        /*02ac*/ 	.word	index@(.nv.constant0._ZN4vllm25paged_attention_v2_kernelIffLi128ELi8ELi128ELNS_18Fp8KVCacheDataTypeE0ELb1ELi512EEEvPfS2_PT_PKS3_PKT0_S9_ifPKiSB_iPKfiiiSD_SD_iiiii)
        /*02b0*/ 	.short	0x0210
        /*02b2*/ 	.short	0x008c


	//----- nvinfo : EIATTR_SW_WAR
	.align		4
.L_32813:
        /*02b4*/ 	.byte	0x04, 0x36
        /*02b6*/ 	.short	(.L_32815 - .L_32814)
.L_32814:
        /*02b8*/ 	.word	0x00000008
.L_32815:


//--------------------- .nv.info._ZN4vllm32paged_attention_v2_reduce_kernelIfLi120ELi128ELi512EEEvPT_PKfS4_PKS1_PKii --------------------------
	.section	.nv.info._ZN4vllm32paged_attention_v2_reduce_kernelIfLi120ELi128ELi512EEEvPT_PKfS4_PKS1_PKii,"",@"SHT_CUDA_INFO"
	.sectionflags	@""
	.align	4


	//----- nvinfo : EIATTR_CUDA_API_VERSION
	.align		4
        /*0000*/ 	.byte	0x04, 0x37
        /*0002*/ 	.short	(.L_32817 - .L_32816)
.L_32816:
        /*0004*/ 	.word	0x00000082


	//----- nvinfo : EIATTR_KPARAM_INFO
	.align		4
.L_32817:
        /*0008*/ 	.byte	0x04, 0x17
        /*000a*/ 	.short	(.L_32819 - .L_32818)
.L_32818:
        /*000c*/ 	.word	0x00000000
        /*0010*/ 	.short	0x0005
        /*0012*/ 	.short	0x0028
        /*0014*/ 	.byte	0x00, 0xf0, 0x11, 0x00


	//----- nvinfo : EIATTR_KPARAM_INFO
	.align		4
.L_32819:
        /*0018*/ 	.byte	0x04, 0x17
        /*001a*/ 	.short	(.L_32821 - .L_32820)
.L_32820:
        /*001c*/ 	.word	0x00000000
        /*0020*/ 	.short	0x0004
        /*0022*/ 	.short	0x0020
        /*0024*/ 	.byte	0x00, 0xf0, 0x21, 0x00


	//----- nvinfo : EIATTR_KPARAM_INFO
	.align		4
.L_32821:
        /*0028*/ 	.byte	0x04, 0x17
        /*002a*/ 	.short	(.L_32823 - .L_32822)
.L_32822:
        /*002c*/ 	.word	0x00000000
        /*0030*/ 	.short	0x0003
        /*0032*/ 	.short	0x0018
        /*0034*/ 	.byte	0x00, 0xf0, 0x21, 0x00


	//----- nvinfo : EIATTR_KPARAM_INFO
	.align		4
.L_32823:
        /*0038*/ 	.byte	0x04, 0x17
        /*003a*/ 	.short	(.L_32825 - .L_32824)
.L_32824:
        /*003c*/ 	.word	0x00000000
        /*0040*/ 	.short	0x0002
        /*0042*/ 	.short	0x0010
        /*0044*/ 	.byte	0x00, 0xf0, 0x21, 0x00


	//----- nvinfo : EIATTR_KPARAM_INFO
	.align		4
.L_32825:
        /*0048*/ 	.byte	0x04, 0x17
        /*004a*/ 	.short	(.L_32827 - .L_32826)
.L_32826:
        /*004c*/ 	.word	0x00000000
        /*0050*/ 	.short	0x0001
        /*0052*/ 	.short	0x0008
        /*0054*/ 	.byte	0x00, 0xf0, 0x21, 0x00


	//----- nvinfo : EIATTR_KPARAM_INFO
	.align		4
.L_32827:
        /*0058*/ 	.byte	0x04, 0x17
        /*005a*/ 	.short	(.L_32829 - .L_32828)
.L_32828:
        /*005c*/ 	.word	0x00000000
        /*0060*/ 	.short	0x0000
        /*0062*/ 	.short	0x0000
        /*0064*/ 	.byte	0x00, 0xf0, 0x21, 0x00


	//----- nvinfo : EIATTR_SPARSE_MMA_MASK
	.align		4
.L_32829:
        /*0068*/ 	.byte	0x03, 0x50
        /*006a*/ 	.short	0x0000


	//----- nvinfo : EIATTR_MAXREG_COUNT
	.align		4
        /*006c*/ 	.byte	0x03, 0x1b
        /*006e*/ 	.short	0x00ff


	//----- nvinfo : EIATTR_NUM_BARRIERS
	.align		4
        /*0070*/ 	.byte	0x02, 0x4c
        /*0072*/ 	.byte	0x01
	.zero		1


	//----- nvinfo : EIATTR_MERCURY_ISA_VERSION
	.align		4
        /*0074*/ 	.byte	0x03, 0x5f
        /*0076*/ 	.short	0x0101


	//----- nvinfo : EIATTR_COOP_GROUP_MASK_REGIDS
	.align		4
        /*0078*/ 	.byte	0x04, 0x29
        /*007a*/ 	.short	(.L_32831 - .L_32830)


	//   ....[0]....
.L_32830:
        /*007c*/ 	.word	0xffffffff


	//   ....[1]....
        /*0080*/ 	.word	0xffffffff


	//   ....[2]....
        /*0084*/ 	.word	0xffffffff


	//   ....[3]....
        /*0088*/ 	.word	0xffffffff


	//   ....[4]....
        /*008c*/ 	.word	0xffffffff


	//   ....[5]....
        /*0090*/ 	.word	0xffffffff


	//   ....[6]....
        /*0094*/ 	.word	0xffffffff


	//   ....[7]....
        /*0098*/ 	.word	0xffffffff


	//   ....[8]....
        /*009c*/ 	.word	0xffffffff


	//   ....[9]....
        /*00a0*/ 	.word	0xffffffff


	//   ....[10]....
        /*00a4*/ 	.word	0xffffffff


	//   ....[11]....
        /*00a8*/ 	.word	0xffffffff


	//   ....[12]....
        /*00ac*/ 	.word	0xffffffff


	//   ....[13]....
        /*00b0*/ 	.word	0xffffffff


	//   ....[14]....
        /*00b4*/ 	.word	0xffffffff


	//   ....[15]....
        /*00b8*/ 	.word	0xffffffff


	//----- nvinfo : EIATTR_COOP_GROUP_INSTR_OFFSETS
	.align		4
.L_32831:
        /*00bc*/ 	.byte	0x04, 0x28
        /*00be*/ 	.short	(.L_32833 - .L_32832)


	//   ....[0]....
.L_32832:
        /*00c0*/ 	.word	0x000002f0


	//   ....[1]....
        /*00c4*/ 	.word	0x00000370


	//   ....[2]....
        /*00c8*/ 	.word	0x000003b0


	//   ....[3]....
        /*00cc*/ 	.word	0x00000400


	//   ....[4]....
        /*00d0*/ 	.word	0x00000460


	//   ....[5]....
        /*00d4*/ 	.word	0x000004c0


	//   ....[6]....
        /*00d8*/ 	.word	0x000004f0


	//   ....[7]....
        /*00dc*/ 	.word	0x00000510


	//   ....[8]....
        /*00e0*/ 	.word	0x00000680


	//   ....[9]....
        /*00e4*/ 	.word	0x00000710


	//   ....[10]....
        /*00e8*/ 	.word	0x00000730


	//   ....[11]....
        /*00ec*/ 	.word	0x00000750


	//   ....[12]....
        /*00f0*/ 	.word	0x00000770


	//   ....[13]....
        /*00f4*/ 	.word	0x000007f0


	//   ....[14]....
        /*00f8*/ 	.word	0x00000810


	//   ....[15]....
        /*00fc*/ 	.word	0x00000850


	//----- nvinfo : EIATTR_EXIT_INSTR_OFFSETS
	.align		4
.L_32833:
        /*0100*/ 	.byte	0x04, 0x1c
        /*0102*/ 	.short	(.L_32835 - .L_32834)


	//   ....[0]....
.L_32834:
        /*0104*/ 	.word	0x00000860


	//   ....[1]....
        /*0108*/ 	.word	0x000009e0


	//   ....[2]....
        /*010c*/ 	.word	0x00000ab0


	//   ....[3]....
        /*0110*/ 	.word	0x00001760


	//   ....[4]....
        /*0114*/ 	.word	0x000017a0


	//   ....[5]....
        /*0118*/ 	.word	0x00001980


	//----- nvinfo : EIATTR_CRS_STACK_SIZE
	.align		4
.L_32835:
        /*011c*/ 	.byte	0x04, 0x1e
        /*011e*/ 	.short	(.L_32837 - .L_32836)
.L_32836:
        /*0120*/ 	.word	0x00000000


	//----- nvinfo : EIATTR_CBANK_PARAM_SIZE
	.align		4
.L_32837:
        /*0124*/ 	.byte	0x03, 0x19
        /*0126*/ 	.short	0x002c


	//----- nvinfo : EIATTR_PARAM_CBANK
	.align		4
        /*0128*/ 	.byte	0x04, 0x0a
        /*012a*/ 	.short	(.L_32839 - .L_32838)
	.align		4
.L_32838:
        /*012c*/ 	.word	index@(.nv.constant0._ZN4vllm32paged_attention_v2_reduce_kernelIfLi120ELi128ELi512EEEvPT_PKfS4_PKS1_PKii)
        /*0130*/ 	.short	0x0210
        /*0132*/ 	.short	0x002c


	//----- nvinfo : EIATTR_SW_WAR
	.align		4
.L_32839:
        /*0134*/ 	.byte	0x04, 0x36
        /*0136*/ 	.short	(.L_32841 - .L_32840)
.L_32840:
        /*0138*/ 	.word	0x00000008
.L_32841:


//--------------------- .nv.info._ZN4vllm25paged_attention_v2_kernelIffLi120ELi8ELi128ELNS_18Fp8KVCacheDataTypeE0ELb1ELi512EEEvPfS2_PT_PKS3_PKT0_S9_ifPKiSB_iPKfiiiSD_SD_iiiii --------------------------
	.section	.nv.info._ZN4vllm25paged_attention_v2_kernelIffLi120ELi8ELi128ELNS_18Fp8KVCacheDataTypeE0ELb1ELi512EEEvPfS2_PT_PKS3_PKT0_S9_ifPKiSB_iPKfiiiSD_SD_iiiii,"",@"SHT_CUDA_INFO"
	.sectionflags	@""
	.align	4


	//----- nvinfo : EIATTR_CUDA_API_VERSION
	.align		4
        /*0000*/ 	.byte	0x04, 0x37
        /*0002*/ 	.short	(.L_32843 - .L_32842)
.L_32842:
        /*0004*/ 	.word	0x00000082


	//----- nvinfo : EIATTR_KPARAM_INFO
	.align		4
.L_32843:
        /*0008*/ 	.byte	0x04, 0x17
        /*000a*/ 	.short	(.L_32845 - .L_32844)
.L_32844:
        /*000c*/ 	.word	0x00000000
        /*0010*/ 	.short	0x0015
        /*0012*/ 	.short	0x0088
        /*0014*/ 	.byte	0x00, 0xf0, 0x11, 0x00


	//----- nvinfo : EIATTR_KPARAM_INFO
	.align		4
.L_32845:
        /*0018*/ 	.byte	0x04, 0x17
        /*001a*/ 	.short	(.L_32847 - .L_32846)
.L_32846:
        /*001c*/ 	.word	0x00000000
        /*0020*/ 	.short	0x0014
        /*0022*/ 	.short	0x0084
        /*0024*/ 	.byte	0x00, 0xf0, 0x11, 0x00


	//----- nvinfo : EIATTR_KPARAM_INFO
	.align		4
.L_32847:
        /*0028*/ 	.byte	0x04, 0x17
        /*002a*/ 	.short	(.L_32849 - .L_32848)
.L_32848:
        /*002c*/ 	.word	0x00000000
        /*0030*/ 	.short	0x0013
        /*0032*/ 	.short	0x0080
        /*0034*/ 	.byte	0x00, 0xf0, 0x11, 0x00


	//----- nvinfo : EIATTR_KPARAM_INFO
	.align		4
.L_32849:
        /*0038*/ 	.byte	0x04, 0x17
        /*003a*/ 	.short	(.L_32851 - .L_32850)
.L_32850:
        /*003c*/ 	.word	0x00000000
        /*0040*/ 	.short	0x0012
        /*0042*/ 	.short	0x007c
        /*0044*/ 	.byte	0x00, 0xf0, 0x11, 0x00


	//----- nvinfo : EIATTR_KPARAM_INFO
	.align		4
.L_32851:
        /*0048*/ 	.byte	0x04, 0x17
        /*004a*/ 	.short	(.L_32853 - .L_32852)
.L_32852:
        /*004c*/ 	.word	0x00000000
        /*0050*/ 	.short	0x0011
        /*0052*/ 	.short	0x0078
        /*0054*/ 	.byte	0x00, 0xf0, 0x11, 0x00


	//----- nvinfo : EIATTR_KPARAM_INFO
	.align		4
.L_32853:
        /*0058*/ 	.byte	0x04, 0x17
        /*005a*/ 	.short	(.L_32855 - .L_32854)
.L_32854:
        /*005c*/ 	.word	0x00000000
        /*0060*/ 	.short	0x0010
        /*0062*/ 	.short	0x0070
        /*0064*/ 	.byte	0x00, 0xf0, 0x21, 0x00


	//----- nvinfo : EIATTR_KPARAM_INFO
	.align		4
.L_32855:
        /*0068*/ 	.byte	0x04, 0x17
        /*006a*/ 	.short	(.L_32857 - .L_32856)
.L_32856:
        /*006c*/ 	.word	0x00000000
        /*0070*/ 	.short	0x000f
        /*0072*/ 	.short	0x0068
        /*0074*/ 	.byte	0x00, 0xf0, 0x21, 0x00


	//----- nvinfo : EIATTR_KPARAM_INFO
	.align		4
.L_32857:
        /*0078*/ 	.byte	0x04, 0x17
        /*007a*/ 	.short	(.L_32859 - .L_32858)
.L_32858:
        /*007c*/ 	.word	0x00000000
        /*0080*/ 	.short	0x000e
        /*0082*/ 	.short	0x0060
        /*0084*/ 	.byte	0x00, 0xf0, 0x11, 0x00


	//----- nvinfo : EIATTR_KPARAM_INFO
	.align		4
.L_32859:
        /*0088*/ 	.byte	0x04, 0x17
        /*008a*/ 	.short	(.L_32861 - .L_32860)
.L_32860:
        /*008c*/ 	.word	0x00000000
        /*0090*/ 	.short	0x000d
        /*0092*/ 	.short	0x005c
        /*0094*/ 	.byte	0x00, 0xf0, 0x11, 0x00


	//----- nvinfo : EIATTR_KPARAM_INFO
	.align		4
.L_32861:
        /*0098*/ 	.byte	0x04, 0x17
        /*009a*/ 	.short	(.L_32863 - .L_32862)
.L_32862:
        /*009c*/ 	.word	0x00000000
        /*00a0*/ 	.short	0x000c
        /*00a2*/ 	.short	0x0058
        /*00a4*/ 	.byte	0x00, 0xf0, 0x11, 0x00


	//----- nvinfo : EIATTR_KPARAM_INFO
	.align		4
.L_32863:
        /*00a8*/ 	.byte	0x04, 0x17
        /*00aa*/ 	.short	(.L_32865 - .L_32864)
.L_32864:
        /*00ac*/ 	.word	0x00000000
        /*00b0*/ 	.short	0x000b
        /*00b2*/ 	.short	0x0050
        /*00b4*/ 	.byte	0x00, 0xf0, 0x21, 0x00


	//----- nvinfo : EIATTR_KPARAM_INFO
	.align		4
.L_32865:
        /*00b8*/ 	.byte	0x04, 0x17
        /*00ba*/ 	.short	(.L_32867 - .L_32866)
.L_32866:
        /*00bc*/ 	.word	0x00000000
        /*00c0*/ 	.short	0x000a
        /*00c2*/ 	.short	0x0048
        /*00c4*/ 	.byte	0x00, 0xf0, 0x11, 0x00


	//----- nvinfo : EIATTR_KPARAM_INFO
	.align		4
.L_32867:
        /*00c8*/ 	.byte	0x04, 0x17
        /*00ca*/ 	.short	(.L_32869 - .L_32868)
.L_32868:
        /*00cc*/ 	.word	0x00000000
        /*00d0*/ 	.short	0x0009
        /*00d2*/ 	.short	0x0040
        /*00d4*/ 	.byte	0x00, 0xf0, 0x21, 0x00


	//----- nvinfo : EIATTR_KPARAM_INFO
	.align		4
.L_32869:
        /*00d8*/ 	.byte	0x04, 0x17
        /*00da*/ 	.short	(.L_32871 - .L_32870)
.L_32870:
        /*00dc*/ 	.word	0x00000000
        /*00e0*/ 	.short	0x0008
        /*00e2*/ 	.short	0x0038
        /*00e4*/ 	.byte	0x00, 0xf0, 0x21, 0x00


	//----- nvinfo : EIATTR_KPARAM_INFO
	.align		4
.L_32871:
        /*00e8*/ 	.byte	0x04, 0x17
        /*00ea*/ 	.short	(.L_32873 - .L_32872)
.L_32872:
        /*00ec*/ 	.word	0x00000000
        /*00f0*/ 	.short	0x0007
        /*00f2*/ 	.short	0x0034
        /*00f4*/ 	.byte	0x00, 0xf0, 0x11, 0x00


	//----- nvinfo : EIATTR_KPARAM_INFO
	.align		4
.L_32873:
        /*00f8*/ 	.byte	0x04, 0x17
        /*00fa*/ 	.short	(.L_32875 - .L_32874)
.L_32874:
        /*00fc*/ 	.word	0x00000000
        /*0100*/ 	.short	0x0006
        /*0102*/ 	.short	0x0030
        /*0104*/ 	.byte	0x00, 0xf0, 0x11, 0x00


	//----- nvinfo : EIATTR_KPARAM_INFO
	.align		4
.L_32875:
        /*0108*/ 	.byte	0x04, 0x17
        /*010a*/ 	.short	(.L_32877 - .L_32876)
.L_32876:
        /*010c*/ 	.word	0x00000000
        /*0110*/ 	.short	0x0005
        /*0112*/ 	.short	0x0028
        /*0114*/ 	.byte	0x00, 0xf0, 0x21, 0x00


	//----- nvinfo : EIATTR_KPARAM_INFO
	.align		4
.L_32877:
        /*0118*/ 	.byte	0x04, 0x17
        /*011a*/ 	.short	(.L_32879 - .L_32878)
.L_32878:
        /*011c*/ 	.word	0x00000000
        /*0120*/ 	.short	0x0004
        /*0122*/ 	.short	0x0020
        /*0124*/ 	.byte	0x00, 0xf0, 0x21, 0x00


	//----- nvinfo : EIATTR_KPARAM_INFO
	.align		4
.L_32879:
        /*0128*/ 	.byte	0x04, 0x17
        /*012a*/ 	.short	(.L_32881 - .L_32880)
.L_32880:
        /*012c*/ 	.word	0x00000000
        /*0130*/ 	.short	0x0003
        /*0132*/ 	.short	0x0018
        /*0134*/ 	.byte	0x00, 0xf0, 0x21, 0x00


	//----- nvinfo : EIATTR_KPARAM_INFO
	.align		4
.L_32881:
        /*0138*/ 	.byte	0x04, 0x17
        /*013a*/ 	.short	(.L_32883 - .L_32882)
.L_32882:
        /*013c*/ 	.word	0x00000000
        /*0140*/ 	.short	0x0002
        /*0142*/ 	.short	0x0010
        /*0144*/ 	.byte	0x00, 0xf0, 0x21, 0x00


	//----- nvinfo : EIATTR_KPARAM_INFO
	.align		4
.L_32883:
        /*0148*/ 	.byte	0x04, 0x17
        /*014a*/ 	.short	(.L_32885 - .L_32884)
.L_32884:
        /*014c*/ 	.word	0x00000000
        /*0150*/ 	.short	0x0001
        /*0152*/ 	.short	0x0008
        /*0154*/ 	.byte	0x00, 0xf0, 0x21, 0x00


	//----- nvinfo : EIATTR_KPARAM_INFO
	.align		4
.L_32885:
        /*0158*/ 	.byte	0x04, 0x17
        /*015a*/ 	.short	(.L_32887 - .L_32886)
.L_32886:
        /*015c*/ 	.word	0x00000000
        /*0160*/ 	.short	0x0000
        /*0162*/ 	.short	0x0000
        /*0164*/ 	.byte	0x00, 0xf0, 0x21, 0x00


	//----- nvinfo : EIATTR_SPARSE_MMA_MASK
	.align		4
.L_32887:
        /*0168*/ 	.byte	0x03, 0x50
        /*016a*/ 	.short	0x0000


	//----- nvinfo : EIATTR_MAXREG_COUNT
	.align		4
        /*016c*/ 	.byte	0x03, 0x1b
        /*016e*/ 	.short	0x00ff


	//----- nvinfo : EIATTR_NUM_BARRIERS
	.align		4
        /*0170*/ 	.byte	0x02, 0x4c
        /*0172*/ 	.byte	0x01
	.zero		1


	//----- nvinfo : EIATTR_MERCURY_ISA_VERSION
	.align		4
        /*0174*/ 	.byte	0x03, 0x5f
        /*0176*/ 	.short	0x0101


	//----- nvinfo : EIATTR_COOP_GROUP_MASK_REGIDS
	.align		4
        /*0178*/ 	.byte	0x04, 0x29
        /*017a*/ 	.short	(.L_32889 - .L_32888)


	//   ....[0]....
.L_32888:
        /*017c*/ 	.word	0xffffffff


	//   ....[1]....
        /*0180*/ 	.word	0xffffffff


	//   ....[2]....
        /*0184*/ 	.word	0xffffffff


	//   ....[3]....
        /*0188*/ 	.word	0xffffffff


	//   ....[4]....
        /*018c*/ 	.word	0xffffffff


	//   ....[5]....
        /*0190*/ 	.word	0xffffffff


	//   ....[6]....
        /*0194*/ 	.word	0xffffffff


	//   ....[7]....
        /*0198*/ 	.word	0xffffffff


	//   ....[8]....
        /*019c*/ 	.word	0xffffffff


	//   ....[9]....
        /*01a0*/ 	.word	0xffffffff


	//   ....[10]....
        /*01a4*/ 	.word	0xffffffff


	//   ....[11]....
        /*01a8*/ 	.word	0xffffffff


	//   ....[12]....
        /*01ac*/ 	.word	0xffffffff


	//   ....[13]....
        /*01b0*/ 	.word	0xffffffff


	//   ....[14]....
        /*01b4*/ 	.word	0xffffffff


	//   ....[15]....
        /*01b8*/ 	.word	0xffffffff


	//   ....[16]....
        /*01bc*/ 	.word	0xffffffff


	//   ....[17]....
        /*01c0*/ 	.word	0xffffffff


	//   ....[18]....
        /*01c4*/ 	.word	0xffffffff


	//   ....[19]....
        /*01c8*/ 	.word	0xffffffff


	//   ....[20]....
        /*01cc*/ 	.word	0xffffffff


	//   ....[21]....
        /*01d0*/ 	.word	0xffffffff


	//   ....[22]....
        /*01d4*/ 	.word	0xffffffff


	//   ....[23]....
        /*01d8*/ 	.word	0xffffffff


	//   ....[24]....
        /*01dc*/ 	.word	0xffffffff


	//   ....[25]....
        /*01e0*/ 	.word	0xffffffff


	//   ....[26]....
        /*01e4*/ 	.word	0x05000050


	//   ....[27]....
        /*01e8*/ 	.word	0x05000050


	//   ....[28]....
        /*01ec*/ 	.word	0x05000050


	//   ....[29]....
        /*01f0*/ 	.word	0x05000050


	//   ....[30]....
        /*01f4*/ 	.word	0x05000050


	//   ....[31]....
        /*01f8*/ 	.word	0x05000050


	//   ....[32]....
        /*01fc*/ 	.word	0x05000050


	//----- nvinfo : EIATTR_COOP_GROUP_INSTR_OFFSETS
	.align		4
.L_32889:
        /*0200*/ 	.byte	0x04, 0x28
        /*0202*/ 	.short	(.L_32891 - .L_32890)


	//   ....[0]....
.L_32890:
        /*0204*/ 	.word	0x00002f50


	//   ....[1]....
        /*0208*/ 	.word	0x00002f70


	//   ....[2]....
        /*020c*/ 	.word	0x00004400


	//   ....[3]....
        /*0210*/ 	.word	0x00004420


	//   ....[4]....
        /*0214*/ 	.word	0x00004670


	//   ....[5]....
        /*0218*/ 	.word	0x00004690


	//   ....[6]....
        /*021c*/ 	.word	0x000046b0


	//   ....[7]....
        /*0220*/ 	.word	0x00004810


	//   ....[8]....
        /*0224*/ 	.word	0x00004830


	//   ....[9]....
        /*0228*/ 	.word	0x00004850


	//   ....[10]....
        /*022c*/ 	.word	0x00005710


	//   ....[11]....
        /*0230*/ 	.word	0x000057a0


	//   ....[12]....
        /*0234*/ 	.word	0x000057f0


	//   ....[13]....
        /*0238*/ 	.word	0x00005850


	//   ....[14]....
        /*023c*/ 	.word	0x00005880


	//   ....[15]....
        /*0240*/ 	.word	0x000058d0


	//   ....[16]....
        /*0244*/ 	.word	0x000058f0


	//   ....[17]....
        /*0248*/ 	.word	0x00005910


	//   ....[18]....
        /*024c*/ 	.word	0x00007620


	//   ....[19]....
        /*0250*/ 	.word	0x00007660


	//   ....[20]....
        /*0254*/ 	.word	0x000076a0


	//   ....[21]....
        /*0258*/ 	.word	0x000076c0


	//   ....[22]....
        /*025c*/ 	.word	0x000076d0


	//   ....[23]....
        /*0260*/ 	.word	0x000076e0


	//   ....[24]....
        /*0264*/ 	.word	0x000076f0


	//   ....[25]....
        /*0268*/ 	.word	0x00007730


	//   ....[26]....
        /*026c*/ 	.word	0x00008240


	//   ....[27]....
        /*0270*/ 	.word	0x000082e0


	//   ....[28]....
        /*0274*/ 	.word	0x00008360


	//   ....[29]....
        /*0278*/ 	.word	0x00008400


	//   ....[30]....
        /*027c*/ 	.word	0x00008490


	//   ....[31]....
        /*0280*/ 	.word	0x00008530


	//   ....[32]....
        /*0284*/ 	.word	0x000085a0


	//----- nvinfo : EIATTR_EXIT_INSTR_OFFSETS
	.align		4
.L_32891:
        /*0288*/ 	.byte	0x04, 0x1c
        /*028a*/ 	.short	(.L_32893 - .L_32892)


	//   ....[0]....
.L_32892:
        /*028c*/ 	.word	0x00000090


	//   ....[1]....
        /*0290*/ 	.word	0x00007d60


	//   ....[2]....
        /*0294*/ 	.word	0x00008160


	//   ....[3]....
        /*0298*/ 	.word	0x000081e0


	//----- nvinfo : EIATTR_CRS_STACK_SIZE
	.align		4
.L_32893:
        /*029c*/ 	.byte	0x04, 0x1e
        /*029e*/ 	.short	(.L_32895 - .L_32894)
.L_32894:
        /*02a0*/ 	.word	0x00000000


	//----- nvinfo : EIATTR_CBANK_PARAM_SIZE
	.align		4
.L_32895:
        /*02a4*/ 	.byte	0x03, 0x19
        /*02a6*/ 	.short	0x008c


	//----- nvinfo : EIATTR_PARAM_CBANK
	.align		4
        /*02a8*/ 	.byte	0x04, 0x0a
        /*02aa*/ 	.short	(.L_32897 - .L_32896)
	.align		4
.L_32896:
        /*02ac*/ 	.word	index@(.nv.constant0._ZN4vllm25paged_attention_v2_kernelIffLi120ELi8ELi128ELNS_18Fp8KVCacheDataTypeE0ELb1ELi512EEEvPfS2_PT_PKS3_PKT0_S9_ifPKiSB_iPKfiiiSD_SD_iiiii)
        /*02b0*/ 	.short	0x0210
        /*02b2*/ 	.short	0x008c


	//----- nvinfo : EIATTR_SW_WAR
	.align		4
.L_32897:
        /*02b4*/ 	.byte	0x04, 0x36
        /*02b6*/ 	.short	(.L_32899 - .L_32898)
.L_32898:
        /*02b8*/ 	.word	0x00000008
.L_32899:


//--------------------- .nv.info._ZN4vllm32paged_attention_v2_reduce_kernelIfLi112ELi128ELi512EEEvPT_PKfS4_PKS1_PKii --------------------------
	.section	.nv.info._ZN4vllm32paged_attention_v2_reduce_kernelIfLi112ELi128ELi512EEEvPT_PKfS4_PKS1_PKii,"",@"SHT_CUDA_INFO"
	.sectionflags	@""
	.align	4


	//----- nvinfo : EIATTR_CUDA_API_VERSION
	.align		4
        /*0000*/ 	.byte	0x04, 0x37
        /*0002*/ 	.short	(.L_32901 - .L_32900)
.L_32900:
        /*0004*/ 	.word	0x00000082


	//----- nvinfo : EIATTR_KPARAM_INFO
	.align		4
.L_32901:
        /*0008*/ 	.byte	0x04, 0x17
        /*000a*/ 	.short	(.L_32903 - .L_32902)
.L_32902:
        /*000c*/ 	.word	0x00000000
        /*0010*/ 	.short	0x0005
        /*0012*/ 	.short	0x0028
        /*0014*/ 	.byte	0x00, 0xf0, 0x11, 0x00


	//----- nvinfo : EIATTR_KPARAM_INFO
	.align		4
.L_32903:
        /*0018*/ 	.byte	0x04, 0x17
        /*001a*/ 	.short	(.L_32905 - .L_32904)
.L_32904:
        /*001c*/ 	.word	0x00000000
        /*0020*/ 	.short	0x0004
        /*0022*/ 	.short	0x0020
        /*0024*/ 	.byte	0x00, 0xf0, 0x21, 0x00


	//----- nvinfo : EIATTR_KPARAM_INFO
	.align		4
.L_32905:
        /*0028*/ 	.byte	0x04, 0x17
        /*002a*/ 	.short	(.L_32907 - .L_32906)
.L_32906:
        /*002c*/ 	.word	0x00000000
        /*0030*/ 	.short	0x0003
        /*0032*/ 	.short	0x0018
        /*0034*/ 	.byte	0x00, 0xf0, 0x21, 0x00


	//----- nvinfo : EIATTR_KPARAM_INFO
	.align		4
.L_32907:
        /*0038*/ 	.byte	0x04, 0x17
        /*003a*/ 	.short	(.L_32909 - .L_32908)
.L_32908:
        /*003c*/ 	.word	0x00000000
        /*0040*/ 	.short	0x0002
        /*0042*/ 	.short	0x0010
        /*0044*/ 	.byte	0x00, 0xf0, 0x21, 0x00


	//----- nvinfo : EIATTR_KPARAM_INFO
	.align		4
.L_32909:
        /*0048*/ 	.byte	0x04, 0x17
        /*004a*/ 	.short	(.L_32911 - .L_32910)
.L_32910:
        /*004c*/ 	.word	0x00000000
        /*0050*/ 	.short	0x0001
        /*0052*/ 	.short	0x0008
        /*0054*/ 	.byte	0x00, 0xf0, 0x21, 0x00


	//----- nvinfo : EIATTR_KPARAM_INFO
	.align		4
.L_32911:
        /*0058*/ 	.byte	0x04, 0x17
        /*005a*/ 	.short	(.L_32913 - .L_32912)
.L_32912:
        /*005c*/ 	.word	0x00000000
        /*0060*/ 	.short	0x0000
        /*0062*/ 	.short	0x0000
        /*0064*/ 	.byte	0x00, 0xf0, 0x21, 0x00


	//----- nvinfo : EIATTR_SPARSE_MMA_MASK
	.align		4
.L_32913:
        /*0068*/ 	.byte	0x03, 0x50
        /*006a*/ 	.short	0x0000


	//----- nvinfo : EIATTR_MAXREG_COUNT
	.align		4
        /*006c*/ 	.byte	0x03, 0x1b
        /*006e*/ 	.short	0x00ff


	//----- nvinfo : EIATTR_NUM_BARRIERS
	.align		4
        /*0070*/ 	.byte	0x02, 0x4c
        /*0072*/ 	.byte	0x01
	.zero		1


	//----- nvinfo : EIATTR_MERCURY_ISA_VERSION
	.align		4
        /*0074*/ 	.byte	0x03, 0x5f
        /*0076*/ 	.short	0x0101


	//----- nvinfo : EIATTR_COOP_GROUP_MASK_REGIDS
	.align		4
        /*0078*/ 	.byte	0x04, 0x29
        /*007a*/ 	.short	(.L_32915 - .L_32914)


	//   ....[0]....
.L_32914:
        /*007c*/ 	.word	0xffffffff


	//   ....[1]....
        /*0080*/ 	.word	0xffffffff


	//   ....[2]....
        /*0084*/ 	.word	0xffffffff


	//   ....[3]....
        /*0088*/ 	.word	0xffffffff


	//   ....[4]....
        /*008c*/ 	.word	0xffffffff


	//   ....[5]....
        /*0090*/ 	.word	0xffffffff


	//   ....[6]....
        /*0094*/ 	.word	0xffffffff


	//   ....[7]....
        /*0098*/ 	.word	0xffffffff


	//   ....[8]....
        /*009c*/ 	.word	0xffffffff


	//   ....[9]....
        /*00a0*/ 	.word	0xffffffff


	//   ....[10]....
        /*00a4*/ 	.word	0xffffffff


	//   ....[11]....
        /*00a8*/ 	.word	0xffffffff


	//   ....[12]....
        /*00ac*/ 	.word	0xffffffff


	//   ....[13]....
        /*00b0*/ 	.word	0xffffffff


	//   ....[14]....
        /*00b4*/ 	.word	0xffffffff


	//   ....[15]....
        /*00b8*/ 	.word	0xffffffff


	//----- nvinfo : EIATTR_COOP_GROUP_INSTR_OFFSETS
	.align		4
.L_32915:
        /*00bc*/ 	.byte	0x04, 0x28
        /*00be*/ 	.short	(.L_32917 - .L_32916)


	//   ....[0]....
.L_32916:
        /*00c0*/ 	.word	0x000002f0


	//   ....[1]....
        /*00c4*/ 	.word	0x00000370


	//   ....[2]....
        /*00c8*/ 	.word	0x000003b0


	//   ....[3]....
        /*00cc*/ 	.word	0x00000400


	//   ....[4]....
        /*00d0*/ 	.word	0x00000460


	//   ....[5]....
        /*00d4*/ 	.word	0x000004c0


	//   ....[6]....
        /*00d8*/ 	.word	0x000004f0


	//   ....[7]....
        /*00dc*/ 	.word	0x00000510


	//   ....[8]....
        /*00e0*/ 	.word	0x00000680


	//   ....[9]....
        /*00e4*/ 	.word	0x00000710


	//   ....[10]....
        /*00e8*/ 	.word	0x00000730


	//   ....[11]....
        /*00ec*/ 	.word	0x00000750


	//   ....[12]....
        /*00f0*/ 	.word	0x00000770


	//   ....[13]....
        /*00f4*/ 	.word	0x000007f0


	//   ....[14]....
        /*00f8*/ 	.word	0x00000810


	//   ....[15]....
        /*00fc*/ 	.word	0x00000850


	//----- nvinfo : EIATTR_EXIT_INSTR_OFFSETS
	.align		4
.L_32917:
        /*0100*/ 	.byte	0x04, 0x1c
        /*0102*/ 	.short	(.L_32919 - .L_32918)


	//   ....[0]....
.L_32918:
        /*0104*/ 	.word	0x00000860


	//   ....[1]....
        /*0108*/ 	.word	0x000009e0


	//   ....[2]....
        /*010c*/ 	.word	0x00000ab0


	//   ....[3]....
        /*0110*/ 	.word	0x00001760


	//   ....[4]....
        /*0114*/ 	.word	0x000017a0


	//   ....[5]....
        /*0118*/ 	.word	0x00001980


	//----- nvinfo : EIATTR_CRS_STACK_SIZE
	.align		4
.L_32919:
        /*011c*/ 	.byte	0x04, 0x1e
        /*011e*/ 	.short	(.L_32921 - .L_32920)
.L_32920:
        /*0120*/ 	.word	0x00000000


	//----- nvinfo : EIATTR_CBANK_PARAM_SIZE
	.align		4
.L_32921:
        /*0124*/ 	.byte	0x03, 0x19
        /*0126*/ 	.short	0x002c


	//----- nvinfo : EIATTR_PARAM_CBANK
	.align		4
        /*0128*/ 	.byte	0x04, 0x0a
        /*012a*/ 	.short	(.L_32923 - .L_32922)
	.align		4
.L_32922:
        /*012c*/ 	.word	index@(.nv.constant0._ZN4vllm32paged_attention_v2_reduce_kernelIfLi112ELi128ELi512EEEvPT_PKfS4_PKS1_PKii)
        /*0130*/ 	.short	0x0210
        /*0132*/ 	.short	0x002c


	//----- nvinfo : EIATTR_SW_WAR
	.align		4
.L_32923:
        /*0134*/ 	.byte	0x04, 0x36
        /*0136*/ 	.short	(.L_32925 - .L_32924)
.L_32924:
        /*0138*/ 	.word	0x00000008
.L_32925:


//--------------------- .nv.info._ZN4vllm25paged_attention_v2_kernelIffLi112ELi8ELi128ELNS_18Fp8KVCacheDataTypeE0ELb1ELi512EEEvPfS2_PT_PKS3_PKT0_S9_ifPKiSB_iPKfiiiSD_SD_iiiii --------------------------
	.section	.nv.info._ZN4vllm25paged_attention_v2_kernelIffLi112ELi8ELi128ELNS_18Fp8KVCacheDataTypeE0ELb1ELi512EEEvPfS2_PT_PKS3_PKT0_S9_ifPKiSB_iPKfiiiSD_SD_iiiii,"",@"SHT_CUDA_INFO"
	.sectionflags	@""
	.align	4


	//----- nvinfo : EIATTR_CUDA_API_VERSION
	.align		4
        /*0000*/ 	.byte	0x04, 0x37
        /*0002*/ 	.short	(.L_32927 - .L_32926)
.L_32926:
        /*0004*/ 	.word	0x00000082


	//----- nvinfo : EIATTR_KPARAM_INFO
	.align		4
.L_32927:
        /*0008*/ 	.byte	0x04, 0x17
        /*000a*/ 	.short	(.L_32929 - .L_32928)
.L_32928:
        /*000c*/ 	.word	0x00000000
        /*0010*/ 	.short	0x0015
        /*0012*/ 	.short	0x0088
        /*0014*/ 	.byte	0x00, 0xf0, 0x11, 0x00


	//----- nvinfo : EIATTR_KPARAM_INFO
	.align		4
.L_32929:
        /*0018*/ 	.byte	0x04, 0x17
        /*001a*/ 	.short	(.L_32931 - .L_32930)
.L_32930:
        /*001c*/ 	.word	0x00000000
        /*0020*/ 	.short	0x0014
        /*0022*/ 	.short	0x0084
        /*0024*/ 	.byte	0x00, 0xf0, 0x11, 0x00


	//----- nvinfo : EIATTR_KPARAM_INFO
	.align		4
.L_32931:
        /*0028*/ 	.byte	0x04, 0x17
        /*002a*/ 	.short	(.L_32933 - .L_32932)
.L_32932:
        /*002c*/ 	.word	0x00000000
        /*0030*/ 	.short	0x0013
        /*0032*/ 	.short	0x0080
        /*0034*/ 	.byte	0x00, 0xf0, 0x11, 0x00


	//----- nvinfo : EIATTR_KPARAM_INFO
	.align		4
.L_32933:
        /*0038*/ 	.byte	0x04, 0x17
        /*003a*/ 	.short	(.L_32935 - .L_32934)
.L_32934:
        /*003c*/ 	.word	0x00000000
        /*0040*/ 	.short	0x0012
        /*0042*/ 	.short	0x007c
        /*0044*/ 	.byte	0x00, 0xf0, 0x11, 0x00


	//----- nvinfo : EIATTR_KPARAM_INFO
	.align		4
.L_32935:
        /*0048*/ 	.byte	0x04, 0x17
        /*004a*/ 	.short	(.L_32937 - .L_32936)
.L_32936:
        /*004c*/ 	.word	0x00000000
        /*0050*/ 	.short	0x0011
        /*0052*/ 	.short	0x0078
        /*0054*/ 	.byte	0x00, 0xf0, 0x11, 0x00


	//----- nvinfo : EIATTR_KPARAM_INFO
	.align		4
.L_32937:
        /*0058*/ 	.byte	0x04, 0x17
        /*005a*/ 	.short	(.L_32939 - .L_32938)
.L_32938:
        /*005c*/ 	.word	0x00000000
        /*0060*/ 	.short	0x0010
        /*0062*/ 	.short	0x0070
        /*0064*/ 	.byte	0x00, 0xf0, 0x21, 0x00


	//----- nvinfo : EIATTR_KPARAM_INFO
	.align		4
.L_32939:
        /*0068*/ 	.byte	0x04, 0x17
        /*006a*/ 	.short	(.L_32941 - .L_32940)
.L_32940:
        /*006c*/ 	.word	0x00000000
        /*0070*/ 	.short	0x000f
        /*0072*/ 	.short	0x0068
        /*0074*/ 	.byte	0x00, 0xf0, 0x21, 0x00


	//----- nvinfo : EIATTR_KPARAM_INFO
	.align		4
.L_32941:
        /*0078*/ 	.byte	0x04, 0x17
        /*007a*/ 	.short	(.L_32943 - .L_32942)
.L_32942:
        /*007c*/ 	.word	0x00000000
        /*0080*/ 	.short	0x000e
        /*0082*/ 	.short	0x0060
        /*0084*/ 	.byte	0x00, 0xf0, 0x11, 0x00


	//----- nvinfo : EIATTR_KPARAM_INFO
	.align		4
.L_32943:
        /*0088*/ 	.byte	0x04, 0x17
        /*008a*/ 	.short	(.L_32945 - .L_32944)
.L_32944:
        /*008c*/ 	.word	0x00000000
        /*0090*/ 	.short	0x000d
        /*0092*/ 	.short	0x005c
        /*0094*/ 	.byte	0x00, 0xf0, 0x11, 0x00


	//----- nvinfo : EIATTR_KPARAM_INFO
	.align		4
.L_32945:
        /*0098*/ 	.byte	0x04, 0x17
        /*009a*/ 	.short	(.L_32947 - .L_32946)
.L_32946:
        /*009c*/ 	.word	0x00000000
        /*00a0*/ 	.short	0x000c
        /*00a2*/ 	.short	0x0058
        /*00a4*/ 	.byte	0x00, 0xf0, 0x11, 0x00


	//----- nvinfo : EIATTR_KPARAM_INFO
	.align		4
.L_32947:
        /*00a8*/ 	.byte	0x04, 0x17
        /*00aa*/ 	.short	(.L_32949 - .L_32948)
.L_32948:
        /*00ac*/ 	.word	0x00000000
        /*00b0*/ 	.short	0x000b
        /*00b2*/ 	.short	0x0050
        /*00b4*/ 	.byte	0x00, 0xf0, 0x21, 0x00


	//----- nvinfo : EIATTR_KPARAM_INFO
	.align		4
.L_32949:
        /*00b8*/ 	.byte	0x04, 0x17
        /*00ba*/ 	.short	(.L_32951 - .L_32950)
.L_32950:
        /*00bc*/ 	.word	0x00000000
        /*00c0*/ 	.short	0x000a
        /*00c2*/ 	.short	0x0048
        /*00c4*/ 	.byte	0x00, 0xf0, 0x11, 0x00


	//----- nvinfo : EIATTR_KPARAM_INFO
	.align		4
.L_32951:
        /*00c8*/ 	.byte	0x04, 0x17
        /*00ca*/ 	.short	(.L_32953 - .L_32952)
.L_32952:
        /*00cc*/ 	.word	0x00000000
        /*00d0*/ 	.short	0x0009
        /*00d2*/ 	.short	0x0040
        /*00d4*/ 	.byte	0x00, 0xf0, 0x21, 0x00


	//----- nvinfo : EIATTR_KPARAM_INFO
	.align		4
.L_32953:
        /*00d8*/ 	.byte	0x04, 0x17
        /*00da*/ 	.short	(.L_32955 - .L_32954)
.L_32954:
        /*00dc*/ 	.word	0x00000000
        /*00e0*/ 	.short	0x0008
        /*00e2*/ 	.short	0x0038
        /*00e4*/ 	.byte	0x00, 0xf0, 0x21, 0x00


	//----- nvinfo : EIATTR_KPARAM_INFO
	.align		4
.L_32955:
        /*00e8*/ 	.byte	0x04, 0x17
        /*00ea*/ 	.short	(.L_32957 - .L_32956)
.L_32956:
        /*00ec*/ 	.word	0x00000000
        /*00f0*/ 	.short	0x0007
        /*00f2*/ 	.short	0x0034
        /*00f4*/ 	.byte	0x00, 0xf0, 0x11, 0x00


	//----- nvinfo : EIATTR_KPARAM_INFO
	.align		4
.L_32957:
        /*00f8*/ 	.byte	0x04, 0x17
        /*00fa*/ 	.short	(.L_32959 - .L_32958)
.L_32958:
        /*00fc*/ 	.word	0x00000000
        /*0100*/ 	.short	0x0006
        /*0102*/ 	.short	0x0030
        /*0104*/ 	.byte	0x00, 0xf0, 0x11, 0x00


	//----- nvinfo : EIATTR_KPARAM_INFO
	.align		4
.L_32959:
        /*0108*/ 	.byte	0x04, 0x17
        /*010a*/ 	.short	(.L_32961 - .L_32960)
.L_32960:
        /*010c*/ 	.word	0x00000000
        /*0110*/ 	.short	0x0005
        /*0112*/ 	.short	0x0028
        /*0114*/ 	.byte	0x00, 0xf0, 0x21, 0x00


	//----- nvinfo : EIATTR_KPARAM_INFO
	.align		4
.L_32961:
        /*0118*/ 	.byte	0x04, 0x17
        /*011a*/ 	.short	(.L_32963 - .L_32962)
.L_32962:
        /*011c*/ 	.word	0x00000000
        /*0120*/ 	.short	0x0004
        /*0122*/ 	.short	0x0020
        /*0124*/ 	.byte	0x00, 0xf0, 0x21, 0x00


	//----- nvinfo : EIATTR_KPARAM_INFO
	.align		4
.L_32963:
        /*0128*/ 	.byte	0x04, 0x17
        /*012a*/ 	.short	(.L_32965 - .L_32964)
.L_32964:
        /*012c*/ 	.word	0x00000000
        /*0130*/ 	.short	0x0003
        /*0132*/ 	.short	0x0018
        /*0134*/ 	.byte	0x00, 0xf0, 0x21, 0x00


	//----- nvinfo : EIATTR_KPARAM_INFO
	.align		4
.L_32965:
        /*0138*/ 	.byte	0x04, 0x17
        /*013a*/ 	.short	(.L_32967 - .L_32966)
.L_32966:
        /*013c*/ 	.word	0x00000000
        /*0140*/ 	.short	0x0002
        /*0142*/ 	.short	0x0010
        /*0144*/ 	.byte	0x00, 0xf0, 0x21, 0x00


	//----- nvinfo : EIATTR_KPARAM_INFO
	.align		4
.L_32967:
        /*0148*/ 	.byte	0x04, 0x17
        /*014a*/ 	.short	(.L_32969 - .L_32968)
.L_32968:
        /*014c*/ 	.word	0x00000000
        /*0150*/ 	.short	0x0001
        /*0152*/ 	.short	0x0008
        /*0154*/ 	.byte	0x00, 0xf0, 0x21, 0x00


	//----- nvinfo : EIATTR_KPARAM_INFO
	.align		4
.L_32969:
        /*0158*/ 	.byte	0x04, 0x17
        /*015a*/ 	.short	(.L_32971 - .L_32970)
.L_32970:
        /*015c*/ 	.word	0x00000000
        /*0160*/ 	.short	0x0000
        /*0162*/ 	.short	0x0000
        /*0164*/ 	.byte	0x00, 0xf0, 0x21, 0x00


	//----- nvinfo : EIATTR_SPARSE_MMA_MASK
	.align		4
.L_32971:
        /*0168*/ 	.byte	0x03, 0x50
        /*016a*/ 	.short	0x0000


	//----- nvinfo : EIATTR_MAXREG_COUNT
	.align		4
        /*016c*/ 	.byte	0x03, 0x1b
        /*016e*/ 	.short	0x00ff


	//----- nvinfo : EIATTR_NUM_BARRIERS
	.align		4
        /*0170*/ 	.byte	0x02, 0x4c
        /*0172*/ 	.byte	0x01
	.zero		1


	//----- nvinfo : EIATTR_MERCURY_ISA_VERSION
	.align		4
        /*0174*/ 	.byte	0x03, 0x5f
        /*0176*/ 	.short	0x0101


	//----- nvinfo : EIATTR_COOP_GROUP_MASK_REGIDS
	.align		4
        /*0178*/ 	.byte	0x04, 0x29
        /*017a*/ 	.short	(.L_32973 - .L_32972)


	//   ....[0]....
.L_32972:
        /*017c*/ 	.word	0xffffffff


	//   ....[1]....
        /*0180*/ 	.word	0xffffffff


	//   ....[2]....
        /*0184*/ 	.word	0xffffffff


	//   ....[3]....
        /*0188*/ 	.word	0xffffffff


	//   ....[4]....
        /*018c*/ 	.word	0xffffffff


	//   ....[5]....
        /*0190*/ 	.word	0xffffffff


	//   ....[6]....
        /*0194*/ 	.word	0xffffffff


	//   ....[7]....
        /*0198*/ 	.word	0xffffffff


	//   ....[8]....
        /*019c*/ 	.word	0xffffffff


	//   ....[9]....
        /*01a0*/ 	.word	0xffffffff


	//   ....[10]....
        /*01a4*/ 	.word	0xffffffff


	//   ....[11]....
        /*01a8*/ 	.word	0xffffffff


	//   ....[12]....
        /*01ac*/ 	.word	0xffffffff


	//   ....[13]....
        /*01b0*/ 	.word	0xffffffff


	//   ....[14]....
        /*01b4*/ 	.word	0xffffffff


	//   ....[15]....
        /*01b8*/ 	.word	0xffffffff


	//   ....[16]....
        /*01bc*/ 	.word	0xffffffff


	//   ....[17]....
        /*01c0*/ 	.word	0xffffffff


	//   ....[18]....
        /*01c4*/ 	.word	0xffffffff


	//   ....[19]....
        /*01c8*/ 	.word	0xffffffff


	//   ....[20]....
        /*01cc*/ 	.word	0xffffffff


	//   ....[21]....
        /*01d0*/ 	.word	0xffffffff


	//   ....[22]....
        /*01d4*/ 	.word	0xffffffff


	//   ....[23]....
        /*01d8*/ 	.word	0xffffffff


	//   ....[24]....
        /*01dc*/ 	.word	0xffffffff


	//   ....[25]....
        /*01e0*/ 	.word	0x0500001e


	//   ....[26]....
        /*01e4*/ 	.word	0x0500001e


	//   ....[27]....
        /*01e8*/ 	.word	0x0500001e


	//   ....[28]....
        /*01ec*/ 	.word	0x0500001e


	//   ....[29]....
        /*01f0*/ 	.word	0x0500001e


	//   ....[30]....
        /*01f4*/ 	.word	0x0500001e


	//   ....[31]....
        /*01f8*/ 	.word	0x0500001e


	//----- nvinfo : EIATTR_COOP_GROUP_INSTR_OFFSETS
	.align		4
.L_32973:
        /*01fc*/ 	.byte	0x04, 0x28
        /*01fe*/ 	.short	(.L_32975 - .L_32974)


	//   ....[0]....
.L_32974:
        /*0200*/ 	.word	0x00002d30


	//   ....[1]....
        /*0204*/ 	.word	0x00002d50


	//   ....[2]....
        /*0208*/ 	.word	0x00004130


	//   ....[3]....
        /*020c*/ 	.word	0x00004150


	//   ....[4]....
        /*0210*/ 	.word	0x00004460


	//   ....[5]....
        /*0214*/ 	.word	0x00004480


	//   ....[6]....
        /*0218*/ 	.word	0x000044a0


	//   ....[7]....
        /*021c*/ 	.word	0x000045f0


	//   ....[8]....
        /*0220*/ 	.word	0x00004610


	//   ....[9]....
        /*0224*/ 	.word	0x00004640


	//   ....[10]....
        /*0228*/ 	.word	0x00005510


	//   ....[11]....
        /*022c*/ 	.word	0x00005590


	//   ....[12]....
        /*0230*/ 	.word	0x000055f0


	//   ....[13]....
        /*0234*/ 	.word	0x00005640


	//   ....[14]....
        /*0238*/ 	.word	0x00005680


	//   ....[15]....
        /*023c*/ 	.word	0x000056d0


	//   ....[16]....
        /*0240*/ 	.word	0x000056f0


	//   ....[17]....
        /*0244*/ 	.word	0x00005710


	//   ....[18]....
        /*0248*/ 	.word	0x000072c0


	//   ....[19]....
        /*024c*/ 	.word	0x00007300


	//   ....[20]....
        /*0250*/ 	.word	0x00007320


	//   ....[21]....
        /*0254*/ 	.word	0x00007330


	//   ....[22]....
        /*0258*/ 	.word	0x00007340


	//   ....[23]....
        /*025c*/ 	.word	0x00007350


	//   ....[24]....
        /*0260*/ 	.word	0x00007360


	//   ....[25]....
        /*0264*/ 	.word	0x00007c20


	//   ....[26]....
        /*0268*/ 	.word	0x00007cc0


	//   ....[27]....
        /*026c*/ 	.word	0x00007d40


	//   ....[28]....
        /*0270*/ 	.word	0x00007de0


	//   ....[29]....
        /*0274*/ 	.word	0x00007e70


	//   ....[30]....
        /*0278*/ 	.word	0x00007f10


	//   ....[31]....
        /*027c*/ 	.word	0x00007f80


	//----- nvinfo : EIATTR_EXIT_INSTR_OFFSETS
	.align		4
.L_32975:
        /*0280*/ 	.byte	0x04, 0x1c
        /*0282*/ 	.short	(.L_32977 - .L_32976)


	//   ....[0]....
.L_32976:
        /*0284*/ 	.word	0x000000d0


	//   ....[1]....
        /*0288*/ 	.word	0x00007810


	//   ....[2]....
        /*028c*/ 	.word	0x00007910


	//   ....[3]....
        /*0290*/ 	.word	0x00007bc0


	//----- nvinfo : EIATTR_CRS_STACK_SIZE
	.align		4
.L_32977:
        /*0294*/ 	.byte	0x04, 0x1e
        /*0296*/ 	.short	(.L_32979 - .L_32978)
.L_32978:
        /*0298*/ 	.word	0x00000000


	//----- nvinfo : EIATTR_CBANK_PARAM_SIZE
	.align		4
.L_32979:
        /*029c*/ 	.byte	0x03, 0x19
        /*029e*/ 	.short	0x008c


	//----- nvinfo : EIATTR_PARAM_CBANK
	.align		4
        /*02a0*/ 	.byte	0x04, 0x0a
        /*02a2*/ 	.short	(.L_32981 - .L_32980)
	.align		4
.L_32980:
        /*02a4*/ 	.word	index@(.nv.constant0._ZN4vllm25paged_attention_v2_kernelIffLi112ELi8ELi128ELNS_18Fp8KVCacheDataTypeE0ELb1ELi512EEEvPfS2_PT_PKS3_PKT0_S9_ifPKiSB_iPKfiiiSD_SD_iiiii)
        /*02a8*/ 	.short	0x0210
        /*02aa*/ 	.short	0x008c


	//----- nvinfo : EIATTR_SW_WAR
	.align		4
.L_32981:
        /*02ac*/ 	.byte	0x04, 0x36
        /*02ae*/ 	.short	(.L_32983 - .L_32982)
.L_32982:
        /*02b0*/ 	.word	0x00000008
.L_32983:


//--------------------- .nv.info._ZN4vllm32paged_attention_v2_reduce_kernelIfLi96ELi128ELi512EEEvPT_PKfS4_PKS1_PKii --------------------------
	.section	.nv.info._ZN4vllm32paged_attention_v2_reduce_kernelIfLi96ELi128ELi512EEEvPT_PKfS4_PKS1_PKii,"",@"SHT_CUDA_INFO"
	.sectionflags	@""
	.align	4


	//----- nvinfo : EIATTR_CUDA_API_VERSION
	.align		4
        /*0000*/ 	.byte	0x04, 0x37
        /*0002*/ 	.short	(.L_32985 - .L_32984)
.L_32984:
        /*0004*/ 	.word	0x00000082


	//----- nvinfo : EIATTR_KPARAM_INFO
	.align		4
.L_32985:
        /*0008*/ 	.byte	0x04, 0x17
        /*000a*/ 	.short	(.L_32987 - .L_32986)
.L_32986:
        /*000c*/ 	.word	0x00000000
        /*0010*/ 	.short	0x0005
        /*0012*/ 	.short	0x0028
        /*0014*/ 	.byte	0x00, 0xf0, 0x11, 0x00


	//----- nvinfo : EIATTR_KPARAM_INFO
	.align		4
.L_32987:
        /*0018*/ 	.byte	0x04, 0x17
        /*001a*/ 	.short	(.L_32989 - .L_32988)
.L_32988:
        /*001c*/ 	.word	0x00000000
        /*0020*/ 	.short	0x0004
        /*0022*/ 	.short	0x0020
        /*0024*/ 	.byte	0x00, 0xf0, 0x21, 0x00


	//----- nvinfo : EIATTR_KPARAM_INFO
	.align		4
.L_32989:
        /*0028*/ 	.byte	0x04, 0x17
        /*002a*/ 	.short	(.L_32991 - .L_32990)
.L_32990:
        /*002c*/ 	.word	0x00000000
        /*0030*/ 	.short	0x0003
        /*0032*/ 	.short	0x0018
        /*0034*/ 	.byte	0x00, 0xf0, 0x21, 0x00


	//----- nvinfo : EIATTR_KPARAM_INFO
	.align		4
.L_32991:
        /*0038*/ 	.byte	0x04, 0x17
        /*003a*/ 	.short	(.L_32993 - .L_32992)
.L_32992:
        /*003c*/ 	.word	0x00000000
        /*0040*/ 	.short	0x0002
        /*0042*/ 	.short	0x0010
        /*0044*/ 	.byte	0x00, 0xf0, 0x21, 0x00


	//----- nvinfo : EIATTR_KPARAM_INFO
	.align		4
.L_32993:
        /*0048*/ 	.byte	0x04, 0x17
        /*004a*/ 	.short	(.L_32995 - .L_32994)
.L_32994:
        /*004c*/ 	.word	0x00000000
        /*0050*/ 	.short	0x0001
        /*0052*/ 	.short	0x0008
        /*0054*/ 	.byte	0x00, 0xf0, 0x21, 0x00


	//----- nvinfo : EIATTR_KPARAM_INFO
	.align		4
.L_32995:
        /*0058*/ 	.byte	0x04, 0x17
        /*005a*/ 	.short	(.L_32997 - .L_32996)
.L_32996:
        /*005c*/ 	.word	0x00000000
        /*0060*/ 	.short	0x0000
        /*0062*/ 	.short	0x0000
        /*0064*/ 	.byte	0x00, 0xf0, 0x21, 0x00


	//----- nvinfo : EIATTR_SPARSE_MMA_MASK
	.align		4
.L_32997:
        /*0068*/ 	.byte	0x03, 0x50
        /*006a*/ 	.short	0x0000


	//----- nvinfo : EIATTR_MAXREG_COUNT
	.align		4
        /*006c*/ 	.byte	0x03, 0x1b
        /*006e*/ 	.short	0x00ff


	//----- nvinfo : EIATTR_NUM_BARRIERS
	.align		4
        /*0070*/ 	.byte	0x02, 0x4c
        /*0072*/ 	.byte	0x01
	.zero		1


	//----- nvinfo : EIATTR_MERCURY_ISA_VERSION
	.align		4
        /*0074*/ 	.byte	0x03, 0x5f
        /*0076*/ 	.short	0x0101


	//----- nvinfo : EIATTR_COOP_GROUP_MASK_REGIDS
	.align		4
        /*0078*/ 	.byte	0x04, 0x29
        /*007a*/ 	.short	(.L_32999 - .L_32998)


	//   ....[0]....
.L_32998:
        /*007c*/ 	.word	0xffffffff


	//   ....[1]....
        /*0080*/ 	.word	0xffffffff


	//   ....[2]....
        /*0084*/ 	.word	0xffffffff


	//   ....[3]....
        /*0088*/ 	.word	0xffffffff


	//   ....[4]....
        /*008c*/ 	.word	0xffffffff


	//   ....[5]....
        /*0090*/ 	.word	0xffffffff


	//   ....[6]....
        /*0094*/ 	.word	0xffffffff


	//   ....[7]....
        /*0098*/ 	.word	0xffffffff


	//   ....[8]....
        /*009c*/ 	.word	0xffffffff


	//   ....[9]....
        /*00a0*/ 	.word	0xffffffff


	//   ....[10]....
        /*00a4*/ 	.word	0xffffffff


	//   ....[11]....
        /*00a8*/ 	.word	0xffffffff


	//   ....[12]....
        /*00ac*/ 	.word	0xffffffff


	//   ....[13]....
        /*00b0*/ 	.word	0xffffffff


	//   ....[14]....
        /*00b4*/ 	.word	0xffffffff


	//   ....[15]....
        /*00b8*/ 	.word	0xffffffff


	//----- nvinfo : EIATTR_COOP_GROUP_INSTR_OFFSETS
	.align		4
.L_32999:
        /*00bc*/ 	.byte	0x04, 0x28
        /*00be*/ 	.short	(.L_33001 - .L_33000)


	//   ....[0]....
.L_33000:
        /*00c0*/ 	.word	0x000002f0


	//   ....[1]....
        /*00c4*/ 	.word	0x00000370


	//   ....[2]....
        /*00c8*/ 	.word	0x000003b0


	//   ....[3]....
        /*00cc*/ 	.word	0x00000400


	//   ....[4]....
        /*00d0*/ 	.word	0x00000460


	//   ....[5]....
        /*00d4*/ 	.word	0x000004c0


	//   ....[6]....
        /*00d8*/ 	.word	0x000004f0


	//   ....[7]....
        /*00dc*/ 	.word	0x00000510


	//   ....[8]....
        /*00e0*/ 	.word	0x00000680


	//   ....[9]....
        /*00e4*/ 	.word	0x00000710


	//   ....[10]....
        /*00e8*/ 	.word	0x00000730


	//   ....[11]....
        /*00ec*/ 	.word	0x00000750


	//   ....[12]....
        /*00f0*/ 	.word	0x00000770


	//   ....[13]....
        /*00f4*/ 	.word	0x000007f0


	//   ....[14]....
        /*00f8*/ 	.word	0x00000810


	//   ....[15]....
        /*00fc*/ 	.word	0x00000850


	//----- nvinfo : EIATTR_EXIT_INSTR_OFFSETS
	.align		4
.L_33001:
        /*0100*/ 	.byte	0x04, 0x1c
        /*0102*/ 	.short	(.L_33003 - .L_33002)


	//   ....[0]....
.L_33002:
        /*0104*/ 	.word	0x00000860


	//   ....[1]....
        /*0108*/ 	.word	0x000009e0


	//   ....[2]....
        /*010c*/ 	.word	0x00000ab0


	//   ....[3]....
        /*0110*/ 	.word	0x00001760


	//   ....[4]....
        /*0114*/ 	.word	0x000017a0


	//   ....[5]....
        /*0118*/ 	.word	0x00001980


	//----- nvinfo : EIATTR_CRS_STACK_SIZE
	.align		4
.L_33003:
        /*011c*/ 	.byte	0x04, 0x1e
        /*011e*/ 	.short	(.L_33005 - .L_33004)
.L_33004:
        /*0120*/ 	.word	0x00000000


	//----- nvinfo : EIATTR_CBANK_PARAM_SIZE
	.align		4
.L_33005:
        /*0124*/ 	.byte	0x03, 0x19
        /*0126*/ 	.short	0x002c


	//----- nvinfo : EIATTR_PARAM_CBANK
	.align		4
        /*0128*/ 	.byte	0x04, 0x0a
        /*012a*/ 	.short	(.L_33007 - .L_33006)
	.align		4
.L_33006:
        /*012c*/ 	.word	index@(.nv.constant0._ZN4vllm32paged_attention_v2_reduce_kernelIfLi96ELi128ELi512EEEvPT_PKfS4_PKS1_PKii)
        /*0130*/ 	.short	0x0210
        /*0132*/ 	.short	0x002c


	//----- nvinfo : EIATTR_SW_WAR
	.align		4
.L_33007:
        /*0134*/ 	.byte	0x04, 0x36
        /*0136*/ 	.short	(.L_33009 - .L_33008)
.L_33008:
        /*0138*/ 	.word	0x00000008
.L_33009:


//--------------------- .nv.info._ZN4vllm25paged_attention_v2_kernelIffLi96ELi8ELi128ELNS_18Fp8KVCacheDataTypeE0ELb1ELi512EEEvPfS2_PT_PKS3_PKT0_S9_ifPKiSB_iPKfiiiSD_SD_iiiii --------------------------
	.section	.nv.info._ZN4vllm25paged_attention_v2_kernelIffLi96ELi8ELi128ELNS_18Fp8KVCacheDataTypeE0ELb1ELi512EEEvPfS2_PT_PKS3_PKT0_S9_ifPKiSB_iPKfiiiSD_SD_iiiii,"",@"SHT_CUDA_INFO"
	.sectionflags	@""
	.align	4


	//----- nvinfo : EIATTR_CUDA_API_VERSION
	.align		4
        /*0000*/ 	.byte	0x04, 0x37
        /*0002*/ 	.short	(.L_33011 - .L_33010)
.L_33010:
        /*0004*/ 	.word	0x00000082


	//----- nvinfo : EIATTR_KPARAM_INFO
	.align		4
.L_33011:
        /*0008*/ 	.byte	0x04, 0x17
        /*000a*/ 	.short	(.L_33013 - .L_33012)
.L_33012:
        /*000c*/ 	.word	0x00000000
        /*0010*/ 	.short	0x0015
        /*0012*/ 	.short	0x0088
        /*0014*/ 	.byte	0x00, 0xf0, 0x11, 0x00


	//----- nvinfo : EIATTR_KPARAM_INFO
	.align		4
.L_33013:
        /*0018*/ 	.byte	0x04, 0x17
        /*001a*/ 	.short	(.L_33015 - .L_33014)
.L_33014:
        /*001c*/ 	.word	0x00000000
        /*0020*/ 	.short	0x0014
        /*0022*/ 	.short	0x0084
        /*0024*/ 	.byte	0x00, 0xf0, 0x11, 0x00


	//----- nvinfo : EIATTR_KPARAM_INFO
	.align		4
.L_33015:
        /*0028*/ 	.byte	0x04, 0x17
        /*002a*/ 	.short	(.L_33017 - .L_33016)
.L_33016:
        /*002c*/ 	.word	0x00000000
        /*0030*/ 	.short	0x0013
        /*0032*/ 	.short	0x0080
        /*0034*/ 	.byte	0x00, 0xf0, 0x11, 0x00


	//----- nvinfo : EIATTR_KPARAM_INFO
	.align		4
.L_33017:
        /*0038*/ 	.byte	0x04, 0x17
        /*003a*/ 	.short	(.L_33019 - .L_33018)
.L_33018:
        /*003c*/ 	.word	0x00000000
        /*0040*/ 	.short	0x0012
        /*0042*/ 	.short	0x007c
        /*0044*/ 	.byte	0x00, 0xf0, 0x11, 0x00


	//----- nvinfo : EIATTR_KPARAM_INFO
	.align		4
.L_33019:
        /*0048*/ 	.byte	0x04, 0x17
        /*004a*/ 	.short	(.L_33021 - .L_33020)
.L_33020:
        /*004c*/ 	.word	0x00000000
        /*0050*/ 	.short	0x0011
        /*0052*/ 	.short	0x0078
        /*0054*/ 	.byte	0x00, 0xf0, 0x11, 0x00


	//----- nvinfo : EIATTR_KPARAM_INFO
	.align		4
.L_33021:
        /*0058*/ 	.byte	0x04, 0x17
        /*005a*/ 	.short	(.L_33023 - .L_33022)
.L_33022:
        /*005c*/ 	.word	0x00000000
        /*0060*/ 	.short	0x0010
        /*0062*/ 	.short	0x0070
        /*0064*/ 	.byte	0x00, 0xf0, 0x21, 0x00


	//----- nvinfo : EIATTR_KPARAM_INFO
	.align		4
.L_33023:
        /*0068*/ 	.byte	0x04, 0x17
        /*006a*/ 	.short	(.L_33025 - .L_33024)
.L_33024:
        /*006c*/ 	.word	0x00000000
        /*0070*/ 	.short	0x000f
        /*0072*/ 	.short	0x0068
        /*0074*/ 	.byte	0x00, 0xf0, 0x21, 0x00


	//----- nvinfo : EIATTR_KPARAM_INFO
	.align		4
.L_33025:
        /*0078*/ 	.byte	0x04, 0x17
        /*007a*/ 	.short	(.L_33027 - .L_33026)
.L_33026:
        /*007c*/ 	.word	0x00000000
        /*0080*/ 	.short	0x000e
        /*0082*/ 	.short	0x0060
        /*0084*/ 	.byte	0x00, 0xf0, 0x11, 0x00


	//----- nvinfo : EIATTR_KPARAM_INFO
	.align		4
.L_33027:
        /*0088*/ 	.byte	0x04, 0x17
        /*008a*/ 	.short	(.L_33029 - .L_33028)
.L_33028:
        /*008c*/ 	.word	0x00000000
        /*0090*/ 	.short	0x000d
        /*0092*/ 	.short	0x005c
        /*0094*/ 	.byte	0x00, 0xf0, 0x11, 0x00


	//----- nvinfo : EIATTR_KPARAM_INFO
	.align		4
.L_33029:
        /*0098*/ 	.byte	0x04, 0x17
        /*009a*/ 	.short	(.L_33031 - .L_33030)
.L_33030:
        /*009c*/ 	.word	0x00000000
        /*00a0*/ 	.short	0x000c
        /*00a2*/ 	.short	0x0058
        /*00a4*/ 	.byte	0x00, 0xf0, 0x11, 0x00


	//----- nvinfo : EIATTR_KPARAM_INFO
	.align		4
.L_33031:
        /*00a8*/ 	.byte	0x04, 0x17
        /*00aa*/ 	.short	(.L_33033 - .L_33032)
.L_33032:
        /*00ac*/ 	.word	0x00000000
        /*00b0*/ 	.short	0x000b
        /*00b2*/ 	.short	0x0050
        /*00b4*/ 	.byte	0x00, 0xf0, 0x21, 0x00


	//----- nvinfo : EIATTR_KPARAM_INFO
	.align		4
.L_33033:
        /*00b8*/ 	.byte	0x04, 0x17
        /*00ba*/ 	.short	(.L_33035 - .L_33034)
.L_33034:
        /*00bc*/ 	.word	0x00000000
        /*00c0*/ 	.short	0x000a
        /*00c2*/ 	.short	0x0048
        /*00c4*/ 	.byte	0x00, 0xf0, 0x11, 0x00


	//----- nvinfo : EIATTR_KPARAM_INFO
	.align		4
.L_33035:
        /*00c8*/ 	.byte	0x04, 0x17
        /*00ca*/ 	.short	(.L_33037 - .L_33036)
.L_33036:
        /*00cc*/ 	.word	0x00000000
        /*00d0*/ 	.short	0x0009
        /*00d2*/ 	.short	0x0040
        /*00d4*/ 	.byte	0x00, 0xf0, 0x21, 0x00


	//----- nvinfo : EIATTR_KPARAM_INFO
	.align		4
.L_33037:
        /*00d8*/ 	.byte	0x04, 0x17
        /*00da*/ 	.short	(.L_33039 - .L_33038)
.L_33038:
        /*00dc*/ 	.word	0x00000000
        /*00e0*/ 	.short	0x0008
        /*00e2*/ 	.short	0x0038
        /*00e4*/ 	.byte	0x00, 0xf0, 0x21, 0x00


	//----- nvinfo : EIATTR_KPARAM_INFO
	.align		4
.L_33039:
        /*00e8*/ 	.byte	0x04, 0x17
        /*00ea*/ 	.short	(.L_33041 - .L_33040)
.L_33040:
        /*00ec*/ 	.word	0x00000000
        /*00f0*/ 	.short	0x0007
        /*00f2*/ 	.short	0x0034
        /*00f4*/ 	.byte	0x00, 0xf0, 0x11, 0x00


	//----- nvinfo : EIATTR_KPARAM_INFO
	.align		4
.L_33041:
        /*00f8*/ 	.byte	0x04, 0x17
        /*00fa*/ 	.short	(.L_33043 - .L_33042)
.L_33042:
        /*00fc*/ 	.word	0x00000000
        /*0100*/ 	.short	0x0006
        /*0102*/ 	.short	0x0030
        /*0104*/ 	.byte	0x00, 0xf0, 0x11, 0x00


	//----- nvinfo : EIATTR_KPARAM_INFO
	.align		4
.L_33043:
        /*0108*/ 	.byte	0x04, 0x17
        /*010a*/ 	.short	(.L_33045 - .L_33044)
.L_33044:
        /*010c*/ 	.word	0x00000000
        /*0110*/ 	.short	0x0005
        /*0112*/ 	.short	0x0028
        /*0114*/ 	.byte	0x00, 0xf0, 0x21, 0x00


	//----- nvinfo : EIATTR_KPARAM_INFO
	.align		4
.L_33045:
        /*0118*/ 	.byte	0x04, 0x17
        /*011a*/ 	.short	(.L_33047 - .L_33046)
.L_33046:
        /*011c*/ 	.word	0x00000000
        /*0120*/ 	.short	0x0004
        /*0122*/ 	.short	0x0020
        /*0124*/ 	.byte	0x00, 0xf0, 0x21, 0x00


	//----- nvinfo : EIATTR_KPARAM_INFO
	.align		4
.L_33047:
        /*0128*/ 	.byte	0x04, 0x17
        /*012a*/ 	.short	(.L_33049 - .L_33048)
.L_33048:
        /*012c*/ 	.word	0x00000000
        /*0130*/ 	.short	0x0003
        /*0132*/ 	.short	0x0018
        /*0134*/ 	.byte	0x00, 0xf0, 0x21, 0x00


	//----- nvinfo : EIATTR_KPARAM_INFO
	.align		4
.L_33049:
        /*0138*/ 	.byte	0x04, 0x17
        /*013a*/ 	.short	(.L_33051 - .L_33050)
.L_33050:
        /*013c*/ 	.word	0x00000000
        /*0140*/ 	.short	0x0002
        /*0142*/ 	.short	0x0010
        /*0144*/ 	.byte	0x00, 0xf0, 0x21, 0x00


	//----- nvinfo : EIATTR_KPARAM_INFO
	.align		4
.L_33051:
        /*0148*/ 	.byte	0x04, 0x17
        /*014a*/ 	.short	(.L_33053 - .L_33052)
.L_33052:
        /*014c*/ 	.word	0x00000000
        /*0150*/ 	.short	0x0001
        /*0152*/ 	.short	0x0008
        /*0154*/ 	.byte	0x00, 0xf0, 0x21, 0x00


	//----- nvinfo : EIATTR_KPARAM_INFO
	.align		4
.L_33053:
        /*0158*/ 	.byte	0x04, 0x17
        /*015a*/ 	.short	(.L_33055 - .L_33054)
.L_33054:
        /*015c*/ 	.word	0x00000000
        /*0160*/ 	.short	0x0000
        /*0162*/ 	.short	0x0000
        /*0164*/ 	.byte	0x00, 0xf0, 0x21, 0x00


	//----- nvinfo : EIATTR_SPARSE_MMA_MASK
	.align		4
.L_33055:
        /*0168*/ 	.byte	0x03, 0x50
        /*016a*/ 	.short	0x0000


	//----- nvinfo : EIATTR_MAXREG_COUNT
	.align		4
        /*016c*/ 	.byte	0x03, 0x1b
        /*016e*/ 	.short	0x00ff


	//----- nvinfo : EIATTR_NUM_BARRIERS
	.align		4
        /*0170*/ 	.byte	0x02, 0x4c
        /*0172*/ 	.byte	0x01
	.zero		1


	//----- nvinfo : EIATTR_MERCURY_ISA_VERSION
	.align		4
        /*0174*/ 	.byte	0x03, 0x5f
        /*0176*/ 	.short	0x0101


	//----- nvinfo : EIATTR_COOP_GROUP_MASK_REGIDS
	.align		4
        /*0178*/ 	.byte	0x04, 0x29
        /*017a*/ 	.short	(.L_33057 - .L_33056)


	//   ....[0]....
.L_33056:
        /*017c*/ 	.word	0xffffffff


	//   ....[1]....
        /*0180*/ 	.word	0xffffffff


	//   ....[2]....
        /*0184*/ 	.word	0xffffffff


	//   ....[3]....
        /*0188*/ 	.word	0xffffffff


	//   ....[4]....
        /*018c*/ 	.word	0xffffffff


	//   ....[5]....
        /*0190*/ 	.word	0xffffffff


	//   ....[6]....
        /*0194*/ 	.word	0xffffffff


	//   ....[7]....
        /*0198*/ 	.word	0xffffffff


	//   ....[8]....
        /*019c*/ 	.word	0xffffffff


	//   ....[9]....
        /*01a0*/ 	.word	0xffffffff


	//   ....[10]....
        /*01a4*/ 	.word	0xffffffff


	//   ....[11]....
        /*01a8*/ 	.word	0xffffffff


	//   ....[12]....
        /*01ac*/ 	.word	0xffffffff


	//   ....[13]....
        /*01b0*/ 	.word	0xffffffff


	//   ....[14]....
        /*01b4*/ 	.word	0xffffffff


	//   ....[15]....
        /*01b8*/ 	.word	0xffffffff


	//   ....[16]....
        /*01bc*/ 	.word	0xffffffff


	//   ....[17]....
        /*01c0*/ 	.word	0xffffffff


	//   ....[18]....
        /*01c4*/ 	.word	0xffffffff


	//   ....[19]....
        /*01c8*/ 	.word	0xffffffff


	//   ....[20]....
        /*01cc*/ 	.word	0xffffffff


	//   ....[21]....
        /*01d0*/ 	.word	0xffffffff


	//   ....[22]....
        /*01d4*/ 	.word	0xffffffff


	//   ....[23]....
        /*01d8*/ 	.word	0xffffffff


	//   ....[24]....
        /*01dc*/ 	.word	0x0500001e


	//   ....[25]....
        /*01e0*/ 	.word	0x0500001e


	//   ....[26]....
        /*01e4*/ 	.word	0x0500001e


	//   ....[27]....
        /*01e8*/ 	.word	0x0500001e


	//   ....[28]....
        /*01ec*/ 	.word	0x0500001e


	//   ....[29]....
        /*01f0*/ 	.word	0x0500001e


	//   ....[30]....
        /*01f4*/ 	.word	0x0500001e


	//----- nvinfo : EIATTR_COOP_GROUP_INSTR_OFFSETS
	.align		4
.L_33057:
        /*01f8*/ 	.byte	0x04, 0x28
        /*01fa*/ 	.short	(.L_33059 - .L_33058)


	//   ....[0]....
.L_33058:
        /*01fc*/ 	.word	0x00002950


	//   ....[1]....
        /*0200*/ 	.word	0x00002970


	//   ....[2]....
        /*0204*/ 	.word	0x00003b90


	//   ....[3]....
        /*0208*/ 	.word	0x00003bb0


	//   ....[4]....
        /*020c*/ 	.word	0x00003ec0


	//   ....[5]....
        /*0210*/ 	.word	0x00003ee0


	//   ....[6]....
        /*0214*/ 	.word	0x00003f00


	//   ....[7]....
        /*0218*/ 	.word	0x00004060


	//   ....[8]....
        /*021c*/ 	.word	0x00004080


	//   ....[9]....
        /*0220*/ 	.word	0x000040a0


	//   ....[10]....
        /*0224*/ 	.word	0x00004f70


	//   ....[11]....
        /*0228*/ 	.word	0x00004ff0


	//   ....[12]....
        /*022c*/ 	.word	0x00005050


	//   ....[13]....
        /*0230*/ 	.word	0x000050a0


	//   ....[14]....
        /*0234*/ 	.word	0x000050e0


	//   ....[15]....
        /*0238*/ 	.word	0x00005130


	//   ....[16]....
        /*023c*/ 	.word	0x00005150


	//   ....[17]....
        /*0240*/ 	.word	0x00005170


	//   ....[18]....
        /*0244*/ 	.word	0x00006bc0


	//   ....[19]....
        /*0248*/ 	.word	0x00006c00


	//   ....[20]....
        /*024c*/ 	.word	0x00006c40


	//   ....[21]....
        /*0250*/ 	.word	0x00006c70


	//   ....[22]....
        /*0254*/ 	.word	0x00006ca0


	//   ....[23]....
        /*0258*/ 	.word	0x00006cc0


	//   ....[24]....
        /*025c*/ 	.word	0x00007440


	//   ....[25]....
        /*0260*/ 	.word	0x000074e0


	//   ....[26]....
        /*0264*/ 	.word	0x00007560


	//   ....[27]....
        /*0268*/ 	.word	0x00007600


	//   ....[28]....
        /*026c*/ 	.word	0x00007690


	//   ....[29]....
        /*0270*/ 	.word	0x00007730


	//   ....[30]....
        /*0274*/ 	.word	0x000077a0


	//----- nvinfo : EIATTR_EXIT_INSTR_OFFSETS
	.align		4
.L_33059:
        /*0278*/ 	.byte	0x04, 0x1c
        /*027a*/ 	.short	(.L_33061 - .L_33060)


	//   ....[0]....
.L_33060:
        /*027c*/ 	.word	0x000000d0


	//   ....[1]....
        /*0280*/ 	.word	0x00007090


	//   ....[2]....
        /*0284*/ 	.word	0x00007190


	//   ....[3]....
        /*0288*/ 	.word	0x000073e0


	//----- nvinfo : EIATTR_CRS_STACK_SIZE
	.align		4
.L_33061:
        /*028c*/ 	.byte	0x04, 0x1e
        /*028e*/ 	.short	(.L_33063 - .L_33062)
.L_33062:
        /*0290*/ 	.word	0x00000000


	//----- nvinfo : EIATTR_CBANK_PARAM_SIZE
	.align		4
.L_33063:
        /*0294*/ 	.byte	0x03, 0x19
        /*0296*/ 	.short	0x008c


	//----- nvinfo : EIATTR_PARAM_CBANK
	.align		4
        /*0298*/ 	.byte	0x04, 0x0a
        /*029a*/ 	.short	(.L_33065 - .L_33064)
	.align		4
.L_33064:
        /*029c*/ 	.word	index@(.nv.constant0._ZN4vllm25paged_attention_v2_kernelIffLi96ELi8ELi128ELNS_18Fp8KVCacheDataTypeE0ELb1ELi512EEEvPfS2_PT_PKS3_PKT0_S9_ifPKiSB_iPKfiiiSD_SD_iiiii)
        /*02a0*/ 	.short	0x0210
        /*02a2*/ 	.short	0x008c


	//----- nvinfo : EIATTR_SW_WAR
	.align		4
.L_33065:
        /*02a4*/ 	.byte	0x04, 0x36
        /*02a6*/ 	.short	(.L_33067 - .L_33066)
.L_33066:
        /*02a8*/ 	.word	0x00000008
.L_33067:


//--------------------- .nv.info._ZN4vllm32paged_attention_v2_reduce_kernelIfLi80ELi128ELi512EEEvPT_PKfS4_PKS1_PKii --------------------------
	.section	.nv.info._ZN4vllm32paged_attention_v2_reduce_kernelIfLi80ELi128ELi512EEEvPT_PKfS4_PKS1_PKii,"",@"SHT_CUDA_INFO"
	.sectionflags	@""
	.align	4


	//----- nvinfo : EIATTR_CUDA_API_VERSION
	.align		4
        /*0000*/ 	.byte	0x04, 0x37
        /*0002*/ 	.short	(.L_33069 - .L_33068)
.L_33068:
        /*0004*/ 	.word	0x00000082


	//----- nvinfo : EIATTR_KPARAM_INFO
	.align		4
.L_33069:
        /*0008*/ 	.byte	0x04, 0x17
        /*000a*/ 	.short	(.L_33071 - .L_33070)
.L_33070:
        /*000c*/ 	.word	0x00000000
        /*0010*/ 	.short	0x0005
        /*0012*/ 	.short	0x0028
        /*0014*/ 	.byte	0x00, 0xf0, 0x11, 0x00


	//----- nvinfo : EIATTR_KPARAM_INFO
	.align		4
.L_33071:
        /*0018*/ 	.byte	0x04, 0x17
        /*001a*/ 	.short	(.L_33073 - .L_33072)
.L_33072:
        /*001c*/ 	.word	0x00000000
        /*0020*/ 	.short	0x0004
        /*0022*/ 	.short	0x0020
        /*0024*/ 	.byte	0x00, 0xf0, 0x21, 0x00


	//----- nvinfo : EIATTR_KPARAM_INFO
	.align		4
.L_33073:
        /*0028*/ 	.byte	0x04, 0x17
        /*002a*/ 	.short	(.L_33075 - .L_33074)
.L_33074:
        /*002c*/ 	.word	0x00000000
        /*0030*/ 	.short	0x0003
        /*0032*/ 	.short	0x0018
        /*0034*/ 	.byte	0x00, 0xf0, 0x21, 0x00


	//----- nvinfo : EIATTR_KPARAM_INFO
	.align		4
.L_33075:
        /*0038*/ 	.byte	0x04, 0x17
        /*003a*/ 	.short	(.L_33077 - .L_33076)
.L_33076:
        /*003c*/ 	.word	0x00000000
        /*0040*/ 	.short	0x0002
        /*0042*/ 	.short	0x0010
        /*0044*/ 	.byte	0x00, 0xf0, 0x21, 0x00


	//----- nvinfo : EIATTR_KPARAM_INFO
	.align		4
.L_33077:
        /*0048*/ 	.byte	0x04, 0x17
        /*004a*/ 	.short	(.L_33079 - .L_33078)
.L_33078:
        /*004c*/ 	.word	0x00000000
        /*0050*/ 	.short	0x0001
        /*0052*/ 	.short	0x0008
        /*0054*/ 	.byte	0x00, 0xf0, 0x21, 0x00


	//----- nvinfo : EIATTR_KPARAM_INFO
	.align		4
.L_33079:
        /*0058*/ 	.byte	0x04, 0x17
        /*005a*/ 	.short	(.L_33081 - .L_33080)
.L_33080:
        /*005c*/ 	.word	0x00000000
        /*0060*/ 	.short	0x0000
        /*0062*/ 	.short	0x0000
        /*0064*/ 	.byte	0x00, 0xf0, 0x21, 0x00


	//----- nvinfo : EIATTR_SPARSE_MMA_MASK
	.align		4
.L_33081:
        /*0068*/ 	.byte	0x03, 0x50
        /*006a*/ 	.short	0x0000


	//----- nvinfo : EIATTR_MAXREG_COUNT
	.align		4
        /*006c*/ 	.byte	0x03, 0x1b
        /*006e*/ 	.short	0x00ff


	//----- nvinfo : EIATTR_NUM_BARRIERS
	.align		4
        /*0070*/ 	.byte	0x02, 0x4c
        /*0072*/ 	.byte	0x01
	.zero		1


	//----- nvinfo : EIATTR_MERCURY_ISA_VERSION
	.align		4
        /*0074*/ 	.byte	0x03, 0x5f
        /*0076*/ 	.short	0x0101


	//----- nvinfo : EIATTR_COOP_GROUP_MASK_REGIDS
	.align		4
        /*0078*/ 	.byte	0x04, 0x29
        /*007a*/ 	.short	(.L_33083 - .L_33082)


	//   ....[0]....
.L_33082:
        /*007c*/ 	.word	0xffffffff


	//   ....[1]....
        /*0080*/ 	.word	0xffffffff


	//   ....[2]....
        /*0084*/ 	.word	0xffffffff


	//   ....[3]....
        /*0088*/ 	.word	0xffffffff


	//   ....[4]....
        /*008c*/ 	.word	0xffffffff


	//   ....[5]....
        /*0090*/ 	.word	0xffffffff


	//   ....[6]....
        /*0094*/ 	.word	0xffffffff


	//   ....[7]....
        /*0098*/ 	.word	0xffffffff


	//   ....[8]....
        /*009c*/ 	.word	0xffffffff


	//   ....[9]....
        /*00a0*/ 	.word	0xffffffff


	//   ....[10]....
        /*00a4*/ 	.word	0xffffffff


	//   ....[11]....
        /*00a8*/ 	.word	0xffffffff


	//   ....[12]....
        /*00ac*/ 	.word	0xffffffff


	//   ....[13]....
        /*00b0*/ 	.word	0xffffffff


	//   ....[14]....
        /*00b4*/ 	.word	0xffffffff


	//   ....[15]....
        /*00b8*/ 	.word	0xffffffff


	//----- nvinfo : EIATTR_COOP_GROUP_INSTR_OFFSETS
	.align		4
.L_33083:
        /*00bc*/ 	.byte	0x04, 0x28
        /*00be*/ 	.short	(.L_33085 - .L_33084)


	//   ....[0]....
.L_33084:
        /*00c0*/ 	.word	0x000002f0


	//   ....[1]....
        /*00c4*/ 	.word	0x00000370


	//   ....[2]....
        /*00c8*/ 	.word	0x000003b0


	//   ....[3]....
        /*00cc*/ 	.word	0x00000400


	//   ....[4]....
        /*00d0*/ 	.word	0x00000460


	//   ....[5]....
        /*00d4*/ 	.word	0x000004c0


	//   ....[6]....
        /*00d8*/ 	.word	0x000004f0


	//   ....[7]....
        /*00dc*/ 	.word	0x00000510


	//   ....[8]....
        /*00e0*/ 	.word	0x00000680


	//   ....[9]....
        /*00e4*/ 	.word	0x00000710


	//   ....[10]....
        /*00e8*/ 	.word	0x00000730


	//   ....[11]....
        /*00ec*/ 	.word	0x00000750


	//   ....[12]....
        /*00f0*/ 	.word	0x00000770


	//   ....[13]....
        /*00f4*/ 	.word	0x000007f0


	//   ....[14]....
        /*00f8*/ 	.word	0x00000810


	//   ....[15]....
        /*00fc*/ 	.word	0x00000850


	//----- nvinfo : EIATTR_EXIT_INSTR_OFFSETS
	.align		4
.L_33085:
        /*0100*/ 	.byte	0x04, 0x1c
        /*0102*/ 	.short	(.L_33087 - .L_33086)


	//   ....[0]....
.L_33086:
        /*0104*/ 	.word	0x00000860


	//   ....[1]....
        /*0108*/ 	.word	0x000009e0


	//   ....[2]....
        /*010c*/ 	.word	0x00000ab0


	//   ....[3]....
        /*0110*/ 	.word	0x00001760


	//   ....[4]....
        /*0114*/ 	.word	0x000017a0


	//   ....[5]....
        /*0118*/ 	.word	0x00001980


	//----- nvinfo : EIATTR_CRS_STACK_SIZE
	.align		4
.L_33087:
        /*011c*/ 	.byte	0x04, 0x1e
        /*011e*/ 	.short	(.L_33089 - .L_33088)
.L_33088:
        /*0120*/ 	.word	0x00000000


	//----- nvinfo : EIATTR_CBANK_PARAM_SIZE
	.align		4
.L_33089:
        /*0124*/ 	.byte	0x03, 0x19
        /*0126*/ 	.short	0x002c


	//----- nvinfo : EIATTR_PARAM_CBANK
	.align		4
        /*0128*/ 	.byte	0x04, 0x0a
        /*012a*/ 	.short	(.L_33091 - .L_33090)
	.align		4
.L_33090:
        /*012c*/ 	.word	index@(.nv.constant0._ZN4vllm32paged_attention_v2_reduce_kernelIfLi80ELi128ELi512EEEvPT_PKfS4_PKS1_PKii)
        /*0130*/ 	.short	0x0210
        /*0132*/ 	.short	0x002c


	//----- nvinfo : EIATTR_SW_WAR
	.align		4
.L_33091:
        /*0134*/ 	.byte	0x04, 0x36
        /*0136*/ 	.short	(.L_33093 - .L_33092)
.L_33092:
        /*0138*/ 	.word	0x00000008
.L_33093:


//--------------------- .nv.info._ZN4vllm25paged_attention_v2_kernelIffLi80ELi8ELi128ELNS_18Fp8KVCacheDataTypeE0ELb1ELi512EEEvPfS2_PT_PKS3_PKT0_S9_ifPKiSB_iPKfiiiSD_SD_iiiii --------------------------
	.section	.nv.info._ZN4vllm25paged_attention_v2_kernelIffLi80ELi8ELi128ELNS_18Fp8KVCacheDataTypeE0ELb1ELi512EEEvPfS2_PT_PKS3_PKT0_S9_ifPKiSB_iPKfiiiSD_SD_iiiii,"",@"SHT_CUDA_INFO"
	.sectionflags	@""
	.align	4


	//----- nvinfo : EIATTR_CUDA_API_VERSION
	.align		4
        /*0000*/ 	.byte	0x04, 0x37
        /*0002*/ 	.short	(.L_33095 - .L_33094)
.L_33094:
        /*0004*/ 	.word	0x00000082


	//----- nvinfo : EIATTR_KPARAM_INFO
	.align		4
.L_33095:
        /*0008*/ 	.byte	0x04, 0x17
        /*000a*/ 	.short	(.L_33097 - .L_33096)
.L_33096:
        /*000c*/ 	.word	0x00000000
        /*0010*/ 	.short	0x0015
        /*0012*/ 	.short	0x0088
        /*0014*/ 	.byte	0x00, 0xf0, 0x11, 0x00


	//----- nvinfo : EIATTR_KPARAM_INFO
	.align		4
.L_33097:
        /*0018*/ 	.byte	0x04, 0x17
        /*001a*/ 	.short	(.L_33099 - .L_33098)
.L_33098:
        /*001c*/ 	.word	0x00000000
        /*0020*/ 	.short	0x0014
        /*0022*/ 	.short	0x0084
        /*0024*/ 	.byte	0x00, 0xf0, 0x11, 0x00


	//----- nvinfo : EIATTR_KPARAM_INFO
	.align		4
.L_33099:
        /*0028*/ 	.byte	0x04, 0x17
        /*002a*/ 	.short	(.L_33101 - .L_33100)
.L_33100:
        /*002c*/ 	.word	0x00000000
        /*0030*/ 	.short	0x0013
        /*0032*/ 	.short	0x0080
        /*0034*/ 	.byte	0x00, 0xf0, 0x11, 0x00


	//----- nvinfo : EIATTR_KPARAM_INFO
	.align		4
.L_33101:
        /*0038*/ 	.byte	0x04, 0x17
        /*003a*/ 	.short	(.L_33103 - .L_33102)
.L_33102:
        /*003c*/ 	.word	0x00000000
        /*0040*/ 	.short	0x0012
        /*0042*/ 	.short	0x007c
        /*0044*/ 	.byte	0x00, 0xf0, 0x11, 0x00


	//----- nvinfo : EIATTR_KPARAM_INFO
	.align		4
.L_33103:
        /*0048*/ 	.byte	0x04, 0x17
        /*004a*/ 	.short	(.L_33105 - .L_33104)
.L_33104:
        /*004c*/ 	.word	0x00000000
        /*0050*/ 	.short	0x0011
        /*0052*/ 	.short	0x0078
        /*0054*/ 	.byte	0x00, 0xf0, 0x11, 0x00


	//----- nvinfo : EIATTR_KPARAM_INFO
	.align		4
.L_33105:
        /*0058*/ 	.byte	0x04, 0x17
        /*005a*/ 	.short	(.L_33107 - .L_33106)
.L_33106:
        /*005c*/ 	.word	0x00000000
        /*0060*/ 	.short	0x0010
        /*0062*/ 	.short	0x0070
        /*0064*/ 	.byte	0x00, 0xf0, 0x21, 0x00


	//----- nvinfo : EIATTR_KPARAM_INFO
	.align		4
.L_33107:
        /*0068*/ 	.byte	0x04, 0x17
        /*006a*/ 	.short	(.L_33109 - .L_33108)
.L_33108:
        /*006c*/ 	.word	0x00000000
        /*0070*/ 	.short	0x000f
        /*0072*/ 	.short	0x0068
        /*0074*/ 	.byte	0x00, 0xf0, 0x21, 0x00


	//----- nvinfo : EIATTR_KPARAM_INFO
	.align		4
.L_33109:
        /*0078*/ 	.byte	0x04, 0x17
        /*007a*/ 	.short	(.L_33111 - .L_33110)
.L_33110:
        /*007c*/ 	.word	0x00000000
        /*0080*/ 	.short	0x000e
        /*0082*/ 	.short	0x0060
        /*0084*/ 	.byte	0x00, 0xf0, 0x11, 0x00


	//----- nvinfo : EIATTR_KPARAM_INFO
	.align		4
.L_33111:
        /*0088*/ 	.byte	0x04, 0x17
        /*008a*/ 	.short	(.L_33113 - .L_33112)
.L_33112:
        /*008c*/ 	.word	0x00000000
        /*0090*/ 	.short	0x000d
        /*0092*/ 	.short	0x005c
        /*0094*/ 	.byte	0x00, 0xf0, 0x11, 0x00


	//----- nvinfo : EIATTR_KPARAM_INFO
	.align		4
.L_33113:
        /*0098*/ 	.byte	0x04, 0x17
        /*009a*/ 	.short	(.L_33115 - .L_33114)
.L_33114:
        /*009c*/ 	.word	0x00000000
        /*00a0*/ 	.short	0x000c
        /*00a2*/ 	.short	0x0058
        /*00a4*/ 	.byte	0x00, 0xf0, 0x11, 0x00


	//----- nvinfo : EIATTR_KPARAM_INFO
	.align		4
.L_33115:
        /*00a8*/ 	.byte	0x04, 0x17
        /*00aa*/ 	.short	(.L_33117 - .L_33116)
.L_33116:
        /*00ac*/ 	.word	0x00000000
        /*00b0*/ 	.short	0x000b
        /*00b2*/ 	.short	0x0050
        /*00b4*/ 	.byte	0x00, 0xf0, 0x21, 0x00


	//----- nvinfo : EIATTR_KPARAM_INFO
	.align		4
.L_33117:
        /*00b8*/ 	.byte	0x04, 0x17
        /*00ba*/ 	.short	(.L_33119 - .L_33118)
.L_33118:
        /*00bc*/ 	.word	0x00000000
        /*00c0*/ 	.short	0x000a
        /*00c2*/ 	.short	0x0048
        /*00c4*/ 	.byte	0x00, 0xf0, 0x11, 0x00


	//----- nvinfo : EIATTR_KPARAM_INFO
	.align		4
.L_33119:
        /*00c8*/ 	.byte	0x04, 0x17
        /*00ca*/ 	.short	(.L_33121 - .L_33120)
.L_33120:
        /*00cc*/ 	.word	0x00000000
        /*00d0*/ 	.short	0x0009
        /*00d2*/ 	.short	0x0040
        /*00d4*/ 	.byte	0x00, 0xf0, 0x21, 0x00


	//----- nvinfo : EIATTR_KPARAM_INFO
	.align		4
.L_33121:
        /*00d8*/ 	.byte	0x04, 0x17
        /*00da*/ 	.short	(.L_33123 - .L_33122)
.L_33122:
        /*00dc*/ 	.word	0x00000000
        /*00e0*/ 	.short	0x0008
        /*00e2*/ 	.short	0x0038
        /*00e4*/ 	.byte	0x00, 0xf0, 0x21, 0x00


	//----- nvinfo : EIATTR_KPARAM_INFO
	.align		4
.L_33123:
        /*00e8*/ 	.byte	0x04, 0x17
        /*00ea*/ 	.short	(.L_33125 - .L_33124)
.L_33124:
        /*00ec*/ 	.word	0x00000000
        /*00f0*/ 	.short	0x0007
        /*00f2*/ 	.short	0x0034
        /*00f4*/ 	.byte	0x00, 0xf0, 0x11, 0x00


	//----- nvinfo : EIATTR_KPARAM_INFO
	.align		4
.L_33125:
        /*00f8*/ 	.byte	0x04, 0x17
        /*00fa*/ 	.short	(.L_33127 - .L_33126)
.L_33126:
        /*00fc*/ 	.word	0x00000000
        /*0100*/ 	.short	0x0006
        /*0102*/ 	.short	0x0030
        /*0104*/ 	.byte	0x00, 0xf0, 0x11, 0x00


	//----- nvinfo : EIATTR_KPARAM_INFO
	.align		4
.L_33127:
        /*0108*/ 	.byte	0x04, 0x17
        /*010a*/ 	.short	(.L_33129 - .L_33128)
.L_33128:
        /*010c*/ 	.word	0x00000000
        /*0110*/ 	.short	0x0005
        /*0112*/ 	.short	0x0028
        /*0114*/ 	.byte	0x00, 0xf0, 0x21, 0x00


	//----- nvinfo : EIATTR_KPARAM_INFO
	.align		4
.L_33129:
        /*0118*/ 	.byte	0x04, 0x17
        /*011a*/ 	.short	(.L_33131 - .L_33130)
.L_33130:
        /*011c*/ 	.word	0x00000000
        /*0120*/ 	.short	0x0004
        /*0122*/ 	.short	0x0020
        /*0124*/ 	.byte	0x00, 0xf0, 0x21, 0x00


	//----- nvinfo : EIATTR_KPARAM_INFO
	.align		4
.L_33131:
        /*0128*/ 	.byte	0x04, 0x17
        /*012a*/ 	.short	(.L_33133 - .L_33132)
.L_33132:
        /*012c*/ 	.word	0x00000000
        /*0130*/ 	.short	0x0003
        /*0132*/ 	.short	0x0018
        /*0134*/ 	.byte	0x00, 0xf0, 0x21, 0x00


	//----- nvinfo : EIATTR_KPARAM_INFO
	.align		4
.L_33133:
        /*0138*/ 	.byte	0x04, 0x17
        /*013a*/ 	.short	(.L_33135 - .L_33134)
.L_33134:
        /*013c*/ 	.word	0x00000000
        /*0140*/ 	.short	0x0002
        /*0142*/ 	.short	0x0010
        /*0144*/ 	.byte	0x00, 0xf0, 0x21, 0x00


	//----- nvinfo : EIATTR_KPARAM_INFO
	.align		4
.L_33135:
        /*0148*/ 	.byte	0x04, 0x17
        /*014a*/ 	.short	(.L_33137 - .L_33136)
.L_33136:
        /*014c*/ 	.word	0x00000000
        /*0150*/ 	.short	0x0001
        /*0152*/ 	.short	0x0008
        /*0154*/ 	.byte	0x00, 0xf0, 0x21, 0x00


	//----- nvinfo : EIATTR_KPARAM_INFO
	.align		4
.L_33137:
        /*0158*/ 	.byte	0x04, 0x17
        /*015a*/ 	.short	(.L_33139 - .L_33138)
.L_33138:
        /*015c*/ 	.word	0x00000000
        /*0160*/ 	.short	0x0000
        /*0162*/ 	.short	0x0000
        /*0164*/ 	.byte	0x00, 0xf0, 0x21, 0x00


	//----- nvinfo : EIATTR_SPARSE_MMA_MASK
	.align		4
.L_33139:
        /*0168*/ 	.byte	0x03, 0x50
        /*016a*/ 	.short	0x0000


	//----- nvinfo : EIATTR_MAXREG_COUNT
	.align		4
        /*016c*/ 	.byte	0x03, 0x1b
        /*016e*/ 	.short	0x00ff


	//----- nvinfo : EIATTR_NUM_BARRIERS
	.align		4
        /*0170*/ 	.byte	0x02, 0x4c
        /*0172*/ 	.byte	0x01
	.zero		1


	//----- nvinfo : EIATTR_MERCURY_ISA_VERSION
	.align		4
        /*0174*/ 	.byte	0x03, 0x5f
        /*0176*/ 	.short	0x0101


	//----- nvinfo : EIATTR_COOP_GROUP_MASK_REGIDS
	.align		4
        /*0178*/ 	.byte	0x04, 0x29
        /*017a*/ 	.short	(.L_33141 - .L_33140)


	//   ....[0]....
.L_33140:
        /*017c*/ 	.word	0xffffffff


	//   ....[1]....
        /*0180*/ 	.word	0xffffffff


	//   ....[2]....
        /*0184*/ 	.word	0xffffffff


	//   ....[3]....
        /*0188*/ 	.word	0xffffffff


	//   ....[4]....
        /*018c*/ 	.word	0xffffffff


	//   ....[5]....
        /*0190*/ 	.word	0xffffffff


	//   ....[6]....
        /*0194*/ 	.word	0xffffffff


	//   ....[7]....
        /*0198*/ 	.word	0xffffffff


	//   ....[8]....
        /*019c*/ 	.word	0xffffffff


	//   ....[9]....
        /*01a0*/ 	.word	0xffffffff


	//   ....[10]....
        /*01a4*/ 	.word	0xffffffff


	//   ....[11]....
        /*01a8*/ 	.word	0xffffffff


	//   ....[12]....
        /*01ac*/ 	.word	0xffffffff


	//   ....[13]....
        /*01b0*/ 	.word	0xffffffff


	//   ....[14]....
        /*01b4*/ 	.word	0xffffffff


	//   ....[15]....
        /*01b8*/ 	.word	0xffffffff


	//   ....[16]....
        /*01bc*/ 	.word	0xffffffff


	//   ....[17]....
        /*01c0*/ 	.word	0xffffffff


	//   ....[18]....
        /*01c4*/ 	.word	0xffffffff


	//   ....[19]....
        /*01c8*/ 	.word	0xffffffff


	//   ....[20]....
        /*01cc*/ 	.word	0xffffffff


	//   ....[21]....
        /*01d0*/ 	.word	0xffffffff


	//   ....[22]....
        /*01d4*/ 	.word	0xffffffff


	//   ....[23]....
        /*01d8*/ 	.word	0x0500001e


	//   ....[24]....
        /*01dc*/ 	.word	0x0500001e


	//   ....[25]....
        /*01e0*/ 	.word	0x0500001e


	//   ....[26]....
        /*01e4*/ 	.word	0x0500001e


	//   ....[27]....
        /*01e8*/ 	.word	0x0500001e


	//   ....[28]....
        /*01ec*/ 	.word	0x0500001e


	//   ....[29]....
        /*01f0*/ 	.word	0x0500001e


	//----- nvinfo : EIATTR_COOP_GROUP_INSTR_OFFSETS
	.align		4
.L_33141:
        /*01f4*/ 	.byte	0x04, 0x28
        /*01f6*/ 	.short	(.L_33143 - .L_33142)


	//   ....[0]....
.L_33142:
        /*01f8*/ 	.word	0x00002580


	//   ....[1]....
        /*01fc*/ 	.word	0x000025a0


	//   ....[2]....
        /*0200*/ 	.word	0x000035d0


	//   ....[3]....
        /*0204*/ 	.word	0x000035f0


	//   ....[4]....
        /*0208*/ 	.word	0x00003860


	//   ....[5]....
        /*020c*/ 	.word	0x00003880


	//   ....[6]....
        /*0210*/ 	.word	0x000038a0


	//   ....[7]....
        /*0214*/ 	.word	0x000039f0


	//   ....[8]....
        /*0218*/ 	.word	0x00003a10


	//   ....[9]....
        /*021c*/ 	.word	0x00003a40


	//   ....[10]....
        /*0220*/ 	.word	0x00004900


	//   ....[11]....
        /*0224*/ 	.word	0x00004980


	//   ....[12]....
        /*0228*/ 	.word	0x000049e0


	//   ....[13]....
        /*022c*/ 	.word	0x00004a30


	//   ....[14]....
        /*0230*/ 	.word	0x00004a70


	//   ....[15]....
        /*0234*/ 	.word	0x00004ac0


	//   ....[16]....
        /*0238*/ 	.word	0x00004ae0


	//   ....[17]....
        /*023c*/ 	.word	0x00004b00


	//   ....[18]....
        /*0240*/ 	.word	0x00006420


	//   ....[19]....
        /*0244*/ 	.word	0x00006460


	//   ....[20]....
        /*0248*/ 	.word	0x000064a0


	//   ....[21]....
        /*024c*/ 	.word	0x000064d0


	//   ....[22]....
        /*0250*/ 	.word	0x00006500


	//   ....[23]....
        /*0254*/ 	.word	0x00006bc0


	//   ....[24]....
        /*0258*/ 	.word	0x00006c60


	//   ....[25]....
        /*025c*/ 	.word	0x00006ce0


	//   ....[26]....
        /*0260*/ 	.word	0x00006d80


	//   ....[27]....
        /*0264*/ 	.word	0x00006e10


	//   ....[28]....
        /*0268*/ 	.word	0x00006eb0


	//   ....[29]....
        /*026c*/ 	.word	0x00006f20


	//----- nvinfo : EIATTR_EXIT_INSTR_OFFSETS
	.align		4
.L_33143:
        /*0270*/ 	.byte	0x04, 0x1c
        /*0272*/ 	.short	(.L_33145 - .L_33144)


	//   ....[0]....
.L_33144:
        /*0274*/ 	.word	0x00000090


	//   ....[1]....
        /*0278*/ 	.word	0x00006870


	//   ....[2]....
        /*027c*/ 	.word	0x00006970


	//   ....[3]....
        /*0280*/ 	.word	0x00006b60


	//----- nvinfo : EIATTR_CRS_STACK_SIZE
	.align		4
.L_33145:
        /*0284*/ 	.byte	0x04, 0x1e
        /*0286*/ 	.short	(.L_33147 - .L_33146)
.L_33146:
        /*0288*/ 	.word	0x00000000


	//----- nvinfo : EIATTR_CBANK_PARAM_SIZE
	.align		4
.L_33147:
        /*028c*/ 	.byte	0x03, 0x19
        /*028e*/ 	.short	0x008c


	//----- nvinfo : EIATTR_PARAM_CBANK
	.align		4
        /*0290*/ 	.byte	0x04, 0x0a
        /*0292*/ 	.short	(.L_33149 - .L_33148)
	.align		4
.L_33148:
        /*0294*/ 	.word	index@(.nv.constant0._ZN4vllm25paged_attention_v2_kernelIffLi80ELi8ELi128ELNS_18Fp8KVCacheDataTypeE0ELb1ELi512EEEvPfS2_PT_PKS3_PKT0_S9_ifPKiSB_iPKfiiiSD_SD_iiiii)
        /*0298*/ 	.short	0x0210
        /*029a*/ 	.short	0x008c


	//----- nvinfo : EIATTR_SW_WAR
	.align		4
.L_33149:
        /*029c*/ 	.byte	0x04, 0x36
        /*029e*/ 	.short	(.L_33151 - .L_33150)
.L_33150:
        /*02a0*/ 	.word	0x00000008
.L_33151:


//--------------------- .nv.info._ZN4vllm32paged_attention_v2_reduce_kernelIfLi64ELi128ELi512EEEvPT_PKfS4_PKS1_PKii --------------------------
	.section	.nv.info._ZN4vllm32paged_attention_v2_reduce_kernelIfLi64ELi128ELi512EEEvPT_PKfS4_PKS1_PKii,"",@"SHT_CUDA_INFO"
	.sectionflags	@""
	.align	4


	//----- nvinfo : EIATTR_CUDA_API_VERSION
	.align		4
        /*0000*/ 	.byte	0x04, 0x37
        /*0002*/ 	.short	(.L_33153 - .L_33152)
.L_33152:
        /*0004*/ 	.word	0x00000082


	//----- nvinfo : EIATTR_KPARAM_INFO
	.align		4
.L_33153:
        /*0008*/ 	.byte	0x04, 0x17
        /*000a*/ 	.short	(.L_33155 - .L_33154)
.L_33154:
        /*000c*/ 	.word	0x00000000
        /*0010*/ 	.short	0x0005
        /*0012*/ 	.short	0x0028
        /*0014*/ 	.byte	0x00, 0xf0, 0x11, 0x00


	//----- nvinfo : EIATTR_KPARAM_INFO
	.align		4
.L_33155:
        /*0018*/ 	.byte	0x04, 0x17
        /*001a*/ 	.short	(.L_33157 - .L_33156)
.L_33156:
        /*001c*/ 	.word	0x00000000
        /*0020*/ 	.short	0x0004
        /*0022*/ 	.short	0x0020
        /*0024*/ 	.byte	0x00, 0xf0, 0x21, 0x00


	//----- nvinfo : EIATTR_KPARAM_INFO
	.align		4
.L_33157:
        /*0028*/ 	.byte	0x04, 0x17
        /*002a*/ 	.short	(.L_33159 - .L_33158)
.L_33158:
        /*002c*/ 	.word	0x00000000
        /*0030*/ 	.short	0x0003
        /*0032*/ 	.short	0x0018
        /*0034*/ 	.byte	0x00, 0xf0, 0x21, 0x00


	//----- nvinfo : EIATTR_KPARAM_INFO
	.align		4
.L_33159:
        /*0038*/ 	.byte	0x04, 0x17
        /*003a*/ 	.short	(.L_33161 - .L_33160)
.L_33160:
        /*003c*/ 	.word	0x00000000
        /*0040*/ 	.short	0x0002
        /*0042*/ 	.short	0x0010
        /*0044*/ 	.byte	0x00, 0xf0, 0x21, 0x00


	//----- nvinfo : EIATTR_KPARAM_INFO
	.align		4
.L_33161:
        /*0048*/ 	.byte	0x04, 0x17
        /*004a*/ 	.short	(.L_33163 - .L_33162)
.L_33162:
        /*004c*/ 	.word	0x00000000
        /*0050*/ 	.short	0x0001
        /*0052*/ 	.short	0x0008
        /*0054*/ 	.byte	0x00, 0xf0, 0x21, 0x00


	//----- nvinfo : EIATTR_KPARAM_INFO
	.align		4
.L_33163:
        /*0058*/ 	.byte	0x04, 0x17
        /*005a*/ 	.short	(.L_33165 - .L_33164)
.L_33164:
        /*005c*/ 	.word	0x00000000
        /*0060*/ 	.short	0x0000
        /*0062*/ 	.short	0x0000
        /*0064*/ 	.byte	0x00, 0xf0, 0x21, 0x00


	//----- nvinfo : EIATTR_SPARSE_MMA_MASK
	.align		4
.L_33165:
        /*0068*/ 	.byte	0x03, 0x50
        /*006a*/ 	.short	0x0000


	//----- nvinfo : EIATTR_MAXREG_COUNT
	.align		4
        /*006c*/ 	.byte	0x03, 0x1b
        /*006e*/ 	.short	0x00ff


	//----- nvinfo : EIATTR_NUM_BARRIERS
	.align		4
        /*0070*/ 	.byte	0x02, 0x4c
        /*0072*/ 	.byte	0x01
	.zero		1


	//----- nvinfo : EIATTR_MERCURY_ISA_VERSION
	.align		4
        /*0074*/ 	.byte	0x03, 0x5f
        /*0076*/ 	.short	0x0101


	//----- nvinfo : EIATTR_COOP_GROUP_MASK_REGIDS
	.align		4
        /*0078*/ 	.byte	0x04, 0x29
        /*007a*/ 	.short	(.L_33167 - .L_33166)


	//   ....[0]....
.L_33166:
        /*007c*/ 	.word	0xffffffff


	//   ....[1]....
        /*0080*/ 	.word	0xffffffff


	//   ....[2]....
        /*0084*/ 	.word	0xffffffff


	//   ....[3]....
        /*0088*/ 	.word	0xffffffff


	//   ....[4]....
        /*008c*/ 	.word	0xffffffff


	//   ....[5]....
        /*0090*/ 	.word	0xffffffff


	//   ....[6]....
        /*0094*/ 	.word	0xffffffff


	//   ....[7]....
        /*0098*/ 	.word	0xffffffff


	//   ....[8]....
        /*009c*/ 	.word	0xffffffff


	//   ....[9]....
        /*00a0*/ 	.word	0xffffffff


	//   ....[10]....
        /*00a4*/ 	.word	0xffffffff


	//   ....[11]....
        /*00a8*/ 	.word	0xffffffff


	//   ....[12]....
        /*00ac*/ 	.word	0xffffffff


	//   ....[13]....
        /*00b0*/ 	.word	0xffffffff


	//   ....[14]....
        /*00b4*/ 	.word	0xffffffff


	//   ....[15]....
        /*00b8*/ 	.word	0xffffffff


	//----- nvinfo : EIATTR_COOP_GROUP_INSTR_OFFSETS
	.align		4
.L_33167:
        /*00bc*/ 	.byte	0x04, 0x28
        /*00be*/ 	.short	(.L_33169 - .L_33168)


	//   ....[0]....
.L_33168:
        /*00c0*/ 	.word	0x000002f0


	//   ....[1]....
        /*00c4*/ 	.word	0x00000370


	//   ....[2]....
        /*00c8*/ 	.word	0x000003b0


	//   ....[3]....
        /*00cc*/ 	.word	0x00000400


	//   ....[4]....
        /*00d0*/ 	.word	0x00000460


	//   ....[5]....
        /*00d4*/ 	.word	0x000004c0


	//   ....[6]....
        /*00d8*/ 	.word	0x000004f0


	//   ....[7]....
        /*00dc*/ 	.word	0x00000510


	//   ....[8]....
        /*00e0*/ 	.word	0x00000680


	//   ....[9]....
        /*00e4*/ 	.word	0x00000710


	//   ....[10]....
        /*00e8*/ 	.word	0x00000730


	//   ....[11]....
        /*00ec*/ 	.word	0x00000750


	//   ....[12]....
        /*00f0*/ 	.word	0x00000770


	//   ....[13]....
        /*00f4*/ 	.word	0x000007f0


	//   ....[14]....
        /*00f8*/ 	.word	0x00000810


	//   ....[15]....
        /*00fc*/ 	.word	0x00000850


	//----- nvinfo : EIATTR_EXIT_INSTR_OFFSETS
	.align		4
.L_33169:
        /*0100*/ 	.byte	0x04, 0x1c
        /*0102*/ 	.short	(.L_33171 - .L_33170)


	//   ....[0]....
.L_33170:
        /*0104*/ 	.word	0x00000860


	//   ....[1]....
        /*0108*/ 	.word	0x000009e0


	//   ....[2]....
        /*010c*/ 	.word	0x00000ab0


	//   ....[3]....
        /*0110*/ 	.word	0x00001760


	//   ....[4]....
        /*0114*/ 	.word	0x000017a0


	//   ....[5]....
        /*0118*/ 	.word	0x00001980


	//----- nvinfo : EIATTR_CRS_STACK_SIZE
	.align		4
.L_33171:
        /*011c*/ 	.byte	0x04, 0x1e
        /*011e*/ 	.short	(.L_33173 - .L_33172)
.L_33172:
        /*0120*/ 	.word	0x00000000


	//----- nvinfo : EIATTR_CBANK_PARAM_SIZE
	.align		4
.L_33173:
        /*0124*/ 	.byte	0x03, 0x19
        /*0126*/ 	.short	0x002c


	//----- nvinfo : EIATTR_PARAM_CBANK
	.align		4
        /*0128*/ 	.byte	0x04, 0x0a
        /*012a*/ 	.short	(.L_33175 - .L_33174)
	.align		4
.L_33174:
        /*012c*/ 	.word	index@(.nv.constant0._ZN4vllm32paged_attention_v2_reduce_kernelIfLi64ELi128ELi512EEEvPT_PKfS4_PKS1_PKii)
        /*0130*/ 	.short	0x0210
        /*0132*/ 	.short	0x002c


	//----- nvinfo : EIATTR_SW_WAR
	.align		4
.L_33175:
        /*0134*/ 	.byte	0x04, 0x36
        /*0136*/ 	.short	(.L_33177 - .L_33176)
.L_33176:
        /*0138*/ 	.word	0x00000008
.L_33177:


//--------------------- .nv.info._ZN4vllm25paged_attention_v2_kernelIffLi64ELi8ELi128ELNS_18Fp8KVCacheDataTypeE0ELb1ELi512EEEvPfS2_PT_PKS3_PKT0_S9_ifPKiSB_iPKfiiiSD_SD_iiiii --------------------------
	.section	.nv.info._ZN4vllm25paged_attention_v2_kernelIffLi64ELi8ELi128ELNS_18Fp8KVCacheDataTypeE0ELb1ELi512EEEvPfS2_PT_PKS3_PKT0_S9_ifPKiSB_iPKfiiiSD_SD_iiiii,"",@"SHT_CUDA_INFO"
	.sectionflags	@""
	.align	4


	//----- nvinfo : EIATTR_CUDA_API_VERSION
	.align		4
        /*0000*/ 	.byte	0x04, 0x37
        /*0002*/ 	.short	(.L_33179 - .L_33178)
.L_33178:
        /*0004*/ 	.word	0x00000082


	//----- nvinfo : EIATTR_KPARAM_INFO
	.align		4
.L_33179:
        /*0008*/ 	.byte	0x04, 0x17
        /*000a*/ 	.short	(.L_33181 - .L_33180)
.L_33180:
        /*000c*/ 	.word	0x00000000
        /*0010*/ 	.short	0x0015
        /*0012*/ 	.short	0x0088
        /*0014*/ 	.byte	0x00, 0xf0, 0x11, 0x00


	//----- nvinfo : EIATTR_KPARAM_INFO
	.align		4
.L_33181:
        /*0018*/ 	.byte	0x04, 0x17
        /*001a*/ 	.short	(.L_33183 - .L_33182)
.L_33182:
        /*001c*/ 	.word	0x00000000
        /*0020*/ 	.short	0x0014
        /*0022*/ 	.short	0x0084
        /*0024*/ 	.byte	0x00, 0xf0, 0x11, 0x00


	//----- nvinfo : EIATTR_KPARAM_INFO
	.align		4
.L_33183:
        /*0028*/ 	.byte	0x04, 0x17
        /*002a*/ 	.short	(.L_33185 - .L_33184)
.L_33184:
        /*002c*/ 	.word	0x00000000
        /*0030*/ 	.short	0x0013
        /*0032*/ 	.short	0x0080
        /*0034*/ 	.byte	0x00, 0xf0, 0x11, 0x00


	//----- nvinfo : EIATTR_KPARAM_INFO
	.align		4
.L_33185:
        /*0038*/ 	.byte	0x04, 0x17
        /*003a*/ 	.short	(.L_33187 - .L_33186)
.L_33186:
        /*003c*/ 	.word	0x00000000
        /*0040*/ 	.short	0x0012
        /*0042*/ 	.short	0x007c
        /*0044*/ 	.byte	0x00, 0xf0, 0x11, 0x00


	//----- nvinfo : EIATTR_KPARAM_INFO
	.align		4
.L_33187:
        /*0048*/ 	.byte	0x04, 0x17
        /*004a*/ 	.short	(.L_33189 - .L_33188)
.L_33188:
        /*004c*/ 	.word	0x00000000
        /*0050*/ 	.short	0x0011
        /*0052*/ 	.short	0x0078
        /*0054*/ 	.byte	0x00, 0xf0, 0x11, 0x00


	//----- nvinfo : EIATTR_KPARAM_INFO
	.align		4
.L_33189:
        /*0058*/ 	.byte	0x04, 0x17
        /*005a*/ 	.short	(.L_33191 - .L_33190)
.L_33190:
        /*005c*/ 	.word	0x00000000
        /*0060*/ 	.short	0x0010
        /*0062*/ 	.short	0x0070
        /*0064*/ 	.byte	0x00, 0xf0, 0x21, 0x00


	//----- nvinfo : EIATTR_KPARAM_INFO
	.align		4
.L_33191:
        /*0068*/ 	.byte	0x04, 0x17
        /*006a*/ 	.short	(.L_33193 - .L_33192)
.L_33192:
        /*006c*/ 	.word	0x00000000
        /*0070*/ 	.short	0x000f
        /*0072*/ 	.short	0x0068
        /*0074*/ 	.byte	0x00, 0xf0, 0x21, 0x00


	//----- nvinfo : EIATTR_KPARAM_INFO
	.align		4
.L_33193:
        /*0078*/ 	.byte	0x04, 0x17
        /*007a*/ 	.short	(.L_33195 - .L_33194)
.L_33194:
        /*007c*/ 	.word	0x00000000
        /*0080*/ 	.short	0x000e
        /*0082*/ 	.short	0x0060
        /*0084*/ 	.byte	0x00, 0xf0, 0x11, 0x00


	//----- nvinfo : EIATTR_KPARAM_INFO
	.align		4
.L_33195:
        /*0088*/ 	.byte	0x04, 0x17
        /*008a*/ 	.short	(.L_33197 - .L_33196)
.L_33196:
        /*008c*/ 	.word	0x00000000
        /*0090*/ 	.short	0x000d
        /*0092*/ 	.short	0x005c
        /*0094*/ 	.byte	0x00, 0xf0, 0x11, 0x00


	//----- nvinfo : EIATTR_KPARAM_INFO
	.align		4
.L_33197:
        /*0098*/ 	.byte	0x04, 0x17
        /*009a*/ 	.short	(.L_33199 - .L_33198)
.L_33198:
        /*009c*/ 	.word	0x00000000
        /*00a0*/ 	.short	0x000c
        /*00a2*/ 	.short	0x0058
        /*00a4*/ 	.byte	0x00, 0xf0, 0x11, 0x00


	//----- nvinfo : EIATTR_KPARAM_INFO
	.align		4
.L_33199:
        /*00a8*/ 	.byte	0x04, 0x17
        /*00aa*/ 	.short	(.L_33201 - .L_33200)
.L_33200:
        /*00ac*/ 	.word	0x00000000
        /*00b0*/ 	.short	0x000b
        /*00b2*/ 	.short	0x0050
        /*00b4*/ 	.byte	0x00, 0xf0, 0x21, 0x00


	//----- nvinfo : EIATTR_KPARAM_INFO
	.align		4
.L_33201:
        /*00b8*/ 	.byte	0x04, 0x17
        /*00ba*/ 	.short	(.L_33203 - .L_33202)
.L_33202:
        /*00bc*/ 	.word	0x00000000
        /*00c0*/ 	.short	0x000a
        /*00c2*/ 	.short	0x0048
        /*00c4*/ 	.byte	0x00, 0xf0, 0x11, 0x00


	//----- nvinfo : EIATTR_KPARAM_INFO
	.align		4
.L_33203:
        /*00c8*/ 	.byte	0x04, 0x17
        /*00ca*/ 	.short	(.L_33205 - .L_33204)
.L_33204:
        /*00cc*/ 	.word	0x00000000
        /*00d0*/ 	.short	0x0009
        /*00d2*/ 	.short	0x0040
        /*00d4*/ 	.byte	0x00, 0xf0, 0x21, 0x00


	//----- nvinfo : EIATTR_KPARAM_INFO
	.align		4
.L_33205:
        /*00d8*/ 	.byte	0x04, 0x17
        /*00da*/ 	.short	(.L_33207 - .L_33206)
.L_33206:
        /*00dc*/ 	.word	0x00000000
        /*00e0*/ 	.short	0x0008
        /*00e2*/ 	.short	0x0038
        /*00e4*/ 	.byte	0x00, 0xf0, 0x21, 0x00


	//----- nvinfo : EIATTR_KPARAM_INFO
	.align		4
.L_33207:
        /*00e8*/ 	.byte	0x04, 0x17
        /*00ea*/ 	.short	(.L_33209 - .L_33208)
.L_33208:
        /*00ec*/ 	.word	0x00000000
        /*00f0*/ 	.short	0x0007
        /*00f2*/ 	.short	0x0034
        /*00f4*/ 	.byte	0x00, 0xf0, 0x11, 0x00


	//----- nvinfo : EIATTR_KPARAM_INFO
	.align		4
.L_33209:
        /*00f8*/ 	.byte	0x04, 0x17
        /*00fa*/ 	.short	(.L_33211 - .L_33210)
.L_33210:
        /*00fc*/ 	.word	0x00000000
        /*0100*/ 	.short	0x0006
        /*0102*/ 	.short	0x0030
        /*0104*/ 	.byte	0x00, 0xf0, 0x11, 0x00


	//----- nvinfo : EIATTR_KPARAM_INFO
	.align		4
.L_33211:
        /*0108*/ 	.byte	0x04, 0x17
        /*010a*/ 	.short	(.L_33213 - .L_33212)
.L_33212:
        /*010c*/ 	.word	0x00000000
        /*0110*/ 	.short	0x0005
        /*0112*/ 	.short	0x0028
        /*0114*/ 	.byte	0x00, 0xf0, 0x21, 0x00


	//----- nvinfo : EIATTR_KPARAM_INFO
	.align		4
.L_33213:
        /*0118*/ 	.byte	0x04, 0x17
        /*011a*/ 	.short	(.L_33215 - .L_33214)
.L_33214:
        /*011c*/ 	.word	0x00000000
        /*0120*/ 	.short	0x0004
        /*0122*/ 	.short	0x0020
        /*0124*/ 	.byte	0x00, 0xf0, 0x21, 0x00


	//----- nvinfo : EIATTR_KPARAM_INFO
	.align		4
.L_33215:
        /*0128*/ 	.byte	0x04, 0x17
        /*012a*/ 	.short	(.L_33217 - .L_33216)
.L_33216:
        /*012c*/ 	.word	0x00000000
        /*0130*/ 	.short	0x0003
        /*0132*/ 	.short	0x0018
        /*0134*/ 	.byte	0x00, 0xf0, 0x21, 0x00


	//----- nvinfo : EIATTR_KPARAM_INFO
	.align		4
.L_33217:
        /*0138*/ 	.byte	0x04, 0x17
        /*013a*/ 	.short	(.L_33219 - .L_33218)
.L_33218:
        /*013c*/ 	.word	0x00000000
        /*0140*/ 	.short	0x0002
        /*0142*/ 	.short	0x0010
        /*0144*/ 	.byte	0x00, 0xf0, 0x21, 0x00


	//----- nvinfo : EIATTR_KPARAM_INFO
	.align		4
.L_33219:
        /*0148*/ 	.byte	0x04, 0x17
        /*014a*/ 	.short	(.L_33221 - .L_33220)
.L_33220:
        /*014c*/ 	.word	0x00000000
        /*0150*/ 	.short	0x0001
        /*0152*/ 	.short	0x0008
        /*0154*/ 	.byte	0x00, 0xf0, 0x21, 0x00


	//----- nvinfo : EIATTR_KPARAM_INFO
	.align		4
.L_33221:
        /*0158*/ 	.byte	0x04, 0x17
        /*015a*/ 	.short	(.L_33223 - .L_33222)
.L_33222:
        /*015c*/ 	.word	0x00000000
        /*0160*/ 	.short	0x0000
        /*0162*/ 	.short	0x0000
        /*0164*/ 	.byte	0x00, 0xf0, 0x21, 0x00


	//----- nvinfo : EIATTR_SPARSE_MMA_MASK
	.align		4
.L_33223:
        /*0168*/ 	.byte	0x03, 0x50
        /*016a*/ 	.short	0x0000


	//----- nvinfo : EIATTR_MAXREG_COUNT
	.align		4
        /*016c*/ 	.byte	0x03, 0x1b
        /*016e*/ 	.short	0x00ff


	//----- nvinfo : EIATTR_NUM_BARRIERS
	.align		4
        /*0170*/ 	.byte	0x02, 0x4c
        /*0172*/ 	.byte	0x01
	.zero		1


	//----- nvinfo : EIATTR_MERCURY_ISA_VERSION
	.align		4
        /*0174*/ 	.byte	0x03, 0x5f
        /*0176*/ 	.short	0x0101


	//----- nvinfo : EIATTR_COOP_GROUP_MASK_REGIDS
	.align		4
        /*0178*/ 	.byte	0x04, 0x29
        /*017a*/ 	.short	(.L_33225 - .L_33224)


	//   ....[0]....
.L_33224:
        /*017c*/ 	.word	0xffffffff


	//   ....[1]....
        /*0180*/ 	.word	0xffffffff


	//   ....[2]....
        /*0184*/ 	.word	0xffffffff


	//   ....[3]....
        /*0188*/ 	.word	0xffffffff


	//   ....[4]....
        /*018c*/ 	.word	0xffffffff


	//   ....[5]....
        /*0190*/ 	.word	0xffffffff


	//   ....[6]....
        /*0194*/ 	.word	0xffffffff


	//   ....[7]....
        /*0198*/ 	.word	0xffffffff


	//   ....[8]....
        /*019c*/ 	.word	0xffffffff


	//   ....[9]....
        /*01a0*/ 	.word	0xffffffff


	//   ....[10]....
        /*01a4*/ 	.word	0xffffffff


	//   ....[11]....
        /*01a8*/ 	.word	0xffffffff


	//   ....[12]....
        /*01ac*/ 	.word	0xffffffff


	//   ....[13]....
        /*01b0*/ 	.word	0xffffffff


	//   ....[14]....
        /*01b4*/ 	.word	0xffffffff


	//   ....[15]....
        /*01b8*/ 	.word	0xffffffff


	//   ....[16]....
        /*01bc*/ 	.word	0xffffffff


	//   ....[17]....
        /*01c0*/ 	.word	0xffffffff


	//   ....[18]....
        /*01c4*/ 	.word	0xffffffff


	//   ....[19]....
        /*01c8*/ 	.word	0xffffffff


	//   ....[20]....
        /*01cc*/ 	.word	0xffffffff


	//   ....[21]....
        /*01d0*/ 	.word	0xffffffff


	//   ....[22]....
        /*01d4*/ 	.word	0x0500001a


	//   ....[23]....
        /*01d8*/ 	.word	0x0500001a


	//   ....[24]....
        /*01dc*/ 	.word	0x0500001a


	//   ....[25]....
        /*01e0*/ 	.word	0x0500001a


	//   ....[26]....
        /*01e4*/ 	.word	0x0500001a


	//   ....[27]....
        /*01e8*/ 	.word	0x0500001a


	//   ....[28]....
        /*01ec*/ 	.word	0x0500001a


	//----- nvinfo : EIATTR_COOP_GROUP_INSTR_OFFSETS
	.align		4
.L_33225:
        /*01f0*/ 	.byte	0x04, 0x28
        /*01f2*/ 	.short	(.L_33227 - .L_33226)


	//   ....[0]....
.L_33226:
        /*01f4*/ 	.word	0x000021e0


	//   ....[1]....
        /*01f8*/ 	.word	0x00002200


	//   ....[2]....
        /*01fc*/ 	.word	0x00002fd0


	//   ....[3]....
        /*0200*/ 	.word	0x00002ff0


	//   ....[4]....
        /*0204*/ 	.word	0x00003260


	//   ....[5]....
        /*0208*/ 	.word	0x00003280


	//   ....[6]....
        /*020c*/ 	.word	0x000032a0


	//   ....[7]....
        /*0210*/ 	.word	0x00003400


	//   ....[8]....
        /*0214*/ 	.word	0x00003420


	//   ....[9]....
        /*0218*/ 	.word	0x00003440


	//   ....[10]....
        /*021c*/ 	.word	0x00004300


	//   ....[11]....
        /*0220*/ 	.word	0x00004370


	//   ....[12]....
        /*0224*/ 	.word	0x000043a0


	//   ....[13]....
        /*0228*/ 	.word	0x00004420


	//   ....[14]....
        /*022c*/ 	.word	0x00004470


	//   ....[15]....
        /*0230*/ 	.word	0x000044c0


	//   ....[16]....
        /*0234*/ 	.word	0x000044e0


	//   ....[17]....
        /*0238*/ 	.word	0x00004500


	//   ....[18]....
        /*023c*/ 	.word	0x00005cd0


	//   ....[19]....
        /*0240*/ 	.word	0x00005d10


	//   ....[20]....
        /*0244*/ 	.word	0x00005d50


	//   ....[21]....
        /*0248*/ 	.word	0x00005d90


	//   ....[22]....
        /*024c*/ 	.word	0x00006360


	//   ....[23]....
        /*0250*/ 	.word	0x00006400


	//   ....[24]....
        /*0254*/ 	.word	0x00006490


	//   ....[25]....
        /*0258*/ 	.word	0x00006530


	//   ....[26]....
        /*025c*/ 	.word	0x000065c0


	//   ....[27]....
        /*0260*/ 	.word	0x00006660


	//   ....[28]....
        /*0264*/ 	.word	0x000066d0


	//----- nvinfo : EIATTR_EXIT_INSTR_OFFSETS
	.align		4
.L_33227:
        /*0268*/ 	.byte	0x04, 0x1c
        /*026a*/ 	.short	(.L_33229 - .L_33228)


	//   ....[0]....
.L_33228:
        /*026c*/ 	.word	0x00000090


	//   ....[1]....
        /*0270*/ 	.word	0x00006060


	//   ....[2]....
        /*0274*/ 	.word	0x00006170


	//   ....[3]....
        /*0278*/ 	.word	0x00006300


	//----- nvinfo : EIATTR_CRS_STACK_SIZE
	.align		4
.L_33229:
        /*027c*/ 	.byte	0x04, 0x1e
        /*027e*/ 	.short	(.L_33231 - .L_33230)
.L_33230:
        /*0280*/ 	.word	0x00000000


	//----- nvinfo : EIATTR_CBANK_PARAM_SIZE
	.align		4
.L_33231:
        /*0284*/ 	.byte	0x03, 0x19
        /*0286*/ 	.short	0x008c


	//----- nvinfo : EIATTR_PARAM_CBANK
	.align		4
        /*0288*/ 	.byte	0x04, 0x0a
        /*028a*/ 	.short	(.L_33233 - .L_33232)
	.align		4
.L_33232:
        /*028c*/ 	.word	index@(.nv.constant0._ZN4vllm25paged_attention_v2_kernelIffLi64ELi8ELi128ELNS_18Fp8KVCacheDataTypeE0ELb1ELi512EEEvPfS2_PT_PKS3_PKT0_S9_ifPKiSB_iPKfiiiSD_SD_iiiii)
        /*0290*/ 	.short	0x0210
        /*0292*/ 	.short	0x008c


	//----- nvinfo : EIATTR_SW_WAR
	.align		4
.L_33233:
        /*0294*/ 	.byte	0x04, 0x36
        /*0296*/ 	.short	(.L_33235 - .L_33234)
.L_33234:
        /*0298*/ 	.word	0x00000008
.L_33235:


//--------------------- .nv.info._ZN4vllm32paged_attention_v2_reduce_kernelIfLi32ELi128ELi512EEEvPT_PKfS4_PKS1_PKii --------------------------
	.section	.nv.info._ZN4vllm32paged_attention_v2_reduce_kernelIfLi32ELi128ELi512EEEvPT_PKfS4_PKS1_PKii,"",@"SHT_CUDA_INFO"
	.sectionflags	@""
	.align	4


	//----- nvinfo : EIATTR_CUDA_API_VERSION
	.align		4
        /*0000*/ 	.byte	0x04, 0x37
        /*0002*/ 	.short	(.L_33237 - .L_33236)
.L_33236:
        /*0004*/ 	.word	0x00000082


	//----- nvinfo : EIATTR_KPARAM_INFO
	.align		4
.L_33237:
        /*0008*/ 	.byte	0x04, 0x17
        /*000a*/ 	.short	(.L_33239 - .L_33238)
.L_33238:
        /*000c*/ 	.word	0x00000000
        /*0010*/ 	.short	0x0005
        /*0012*/ 	.short	0x0028
        /*0014*/ 	.byte	0x00, 0xf0, 0x11, 0x00


	//----- nvinfo : EIATTR_KPARAM_INFO
	.align		4
.L_33239:
        /*0018*/ 	.byte	0x04, 0x17
        /*001a*/ 	.short	(.L_33241 - .L_33240)
.L_33240:
        /*001c*/ 	.word	0x00000000
        /*0020*/ 	.short	0x0004
        /*0022*/ 	.short	0x0020
        /*0024*/ 	.byte	0x00, 0xf0, 0x21, 0x00


	//----- nvinfo : EIATTR_KPARAM_INFO
	.align		4
.L_33241:
        /*0028*/ 	.byte	0x04, 0x17
        /*002a*/ 	.short	(.L_33243 - .L_33242)
.L_33242:
        /*002c*/ 	.word	0x00000000
        /*0030*/ 	.short	0x0003
        /*0032*/ 	.short	0x0018
        /*0034*/ 	.byte	0x00, 0xf0, 0x21, 0x00


	//----- nvinfo : EIATTR_KPARAM_INFO
	.align		4
.L_33243:
        /*0038*/ 	.byte	0x04, 0x17
        /*003a*/ 	.short	(.L_33245 - .L_33244)
.L_33244:
        /*003c*/ 	.word	0x00000000
        /*0040*/ 	.short	0x0002
        /*0042*/ 	.short	0x0010
        /*0044*/ 	.byte	0x00, 0xf0, 0x21, 0x00


	//----- nvinfo : EIATTR_KPARAM_INFO
	.align		4
.L_33245:
        /*0048*/ 	.byte	0x04, 0x17
        /*004a*/ 	.short	(.L_33247 - .L_33246)
.L_33246:
        /*004c*/ 	.word	0x00000000
        /*0050*/ 	.short	0x0001
        /*0052*/ 	.short	0x0008
        /*0054*/ 	.byte	0x00, 0xf0, 0x21, 0x00


	//----- nvinfo : EIATTR_KPARAM_INFO
	.align		4
.L_33247:
        /*0058*/ 	.byte	0x04, 0x17
        /*005a*/ 	.short	(.L_33249 - .L_33248)
.L_33248:
        /*005c*/ 	.word	0x00000000
        /*0060*/ 	.short	0x0000
        /*0062*/ 	.short	0x0000
        /*0064*/ 	.byte	0x00, 0xf0, 0x21, 0x00


	//----- nvinfo : EIATTR_SPARSE_MMA_MASK
	.align		4
.L_33249:
        /*0068*/ 	.byte	0x03, 0x50
        /*006a*/ 	.short	0x0000


	//----- nvinfo : EIATTR_MAXREG_COUNT
	.align		4
        /*006c*/ 	.byte	0x03, 0x1b
        /*006e*/ 	.short	0x00ff


	//----- nvinfo : EIATTR_NUM_BARRIERS
	.align		4
        /*0070*/ 	.byte	0x02, 0x4c
        /*0072*/ 	.byte	0x01
	.zero		1


	//----- nvinfo : EIATTR_MERCURY_ISA_VERSION
	.align		4
        /*0074*/ 	.byte	0x03, 0x5f
        /*0076*/ 	.short	0x0101


	//----- nvinfo : EIATTR_COOP_GROUP_MASK_REGIDS
	.align		4
        /*0078*/ 	.byte	0x04, 0x29
        /*007a*/ 	.short	(.L_33251 - .L_33250)


	//   ....[0]....
.L_33250:
        /*007c*/ 	.word	0xffffffff


	//   ....[1]....
        /*0080*/ 	.word	0xffffffff


	//   ....[2]....
        /*0084*/ 	.word	0xffffffff


	//   ....[3]....
        /*0088*/ 	.word	0xffffffff


	//   ....[4]....
        /*008c*/ 	.word	0xffffffff


	//   ....[5]....
        /*0090*/ 	.word	0xffffffff


	//   ....[6]....
        /*0094*/ 	.word	0xffffffff


	//   ....[7]....
        /*0098*/ 	.word	0xffffffff


	//   ....[8]....
        /*009c*/ 	.word	0xffffffff


	//   ....[9]....
        /*00a0*/ 	.word	0xffffffff


	//   ....[10]....
        /*00a4*/ 	.word	0xffffffff


	//   ....[11]....
        /*00a8*/ 	.word	0xffffffff


	//   ....[12]....
        /*00ac*/ 	.word	0xffffffff


	//   ....[13]....
        /*00b0*/ 	.word	0xffffffff


	//   ....[14]....
        /*00b4*/ 	.word	0xffffffff


	//   ....[15]....
        /*00b8*/ 	.word	0xffffffff


	//----- nvinfo : EIATTR_COOP_GROUP_INSTR_OFFSETS
	.align		4
.L_33251:
        /*00bc*/ 	.byte	0x04, 0x28
        /*00be*/ 	.short	(.L_33253 - .L_33252)


	//   ....[0]....
.L_33252:
        /*00c0*/ 	.word	0x000002f0


	//   ....[1]....
        /*00c4*/ 	.word	0x00000370


	//   ....[2]....
        /*00c8*/ 	.word	0x000003b0


	//   ....[3]....
        /*00cc*/ 	.word	0x00000400


	//   ....[4]....
        /*00d0*/ 	.word	0x00000460


	//   ....[5]....
        /*00d4*/ 	.word	0x000004c0


	//   ....[6]....
        /*00d8*/ 	.word	0x000004f0


	//   ....[7]....
        /*00dc*/ 	.word	0x00000510


	//   ....[8]....
        /*00e0*/ 	.word	0x00000680


	//   ....[9]....
        /*00e4*/ 	.word	0x00000710


	//   ....[10]....
        /*00e8*/ 	.word	0x00000730


	//   ....[11]....
        /*00ec*/ 	.word	0x00000750


	//   ....[12]....
        /*00f0*/ 	.word	0x00000770


	//   ....[13]....
        /*00f4*/ 	.word	0x000007f0


	//   ....[14]....
        /*00f8*/ 	.word	0x00000810


	//   ....[15]....
        /*00fc*/ 	.word	0x00000850


	//----- nvinfo : EIATTR_EXIT_INSTR_OFFSETS
	.align		4
.L_33253:
        /*0100*/ 	.byte	0x04, 0x1c
        /*0102*/ 	.short	(.L_33255 - .L_33254)


	//   ....[0]....
.L_33254:
        /*0104*/ 	.word	0x00000860


	//   ....[1]....
        /*0108*/ 	.word	0x000009e0


	//   ....[2]....
        /*010c*/ 	.word	0x00000ab0


	//   ....[3]....
        /*0110*/ 	.word	0x00001760


	//   ....[4]....
        /*0114*/ 	.word	0x000017a0


	//   ....[5]....
        /*0118*/ 	.word	0x00001980


	//----- nvinfo : EIATTR_CRS_STACK_SIZE
	.align		4
.L_33255:
        /*011c*/ 	.byte	0x04, 0x1e
        /*011e*/ 	.short	(.L_33257 - .L_33256)
.L_33256:
        /*0120*/ 	.word	0x00000000


	//----- nvinfo : EIATTR_CBANK_PARAM_SIZE
	.align		4
.L_33257:
        /*0124*/ 	.byte	0x03, 0x19
        /*0126*/ 	.short	0x002c


	//----- nvinfo : EIATTR_PARAM_CBANK
	.align		4
        /*0128*/ 	.byte	0x04, 0x0a
        /*012a*/ 	.short	(.L_33259 - .L_33258)
	.align		4
.L_33258:
        /*012c*/ 	.word	index@(.nv.constant0._ZN4vllm32paged_attention_v2_reduce_kernelIfLi32ELi128ELi512EEEvPT_PKfS4_PKS1_PKii)
        /*0130*/ 	.short	0x0210
        /*0132*/ 	.short	0x002c


	//----- nvinfo : EIATTR_SW_WAR
	.align		4
.L_33259:
        /*0134*/ 	.byte	0x04, 0x36
        /*0136*/ 	.short	(.L_33261 - .L_33260)
.L_33260:
        /*0138*/ 	.word	0x00000008
.L_33261:


//--------------------- .nv.info._ZN4vllm25paged_attention_v2_kernelIffLi32ELi8ELi128ELNS_18Fp8KVCacheDataTypeE0ELb1ELi512EEEvPfS2_PT_PKS3_PKT0_S9_ifPKiSB_iPKfiiiSD_SD_iiiii --------------------------
	.section	.nv.info._ZN4vllm25paged_attention_v2_kernelIffLi32ELi8ELi128ELNS_18Fp8KVCacheDataTypeE0ELb1ELi512EEEvPfS2_PT_PKS3_PKT0_S9_ifPKiSB_iPKfiiiSD_SD_iiiii,"",@"SHT_CUDA_INFO"
	.sectionflags	@""
	.align	4


	//----- nvinfo : EIATTR_CUDA_API_VERSION
	.align		4
        /*0000*/ 	.byte	0x04, 0x37
        /*0002*/ 	.short	(.L_33263 - .L_33262)
.L_33262:
        /*0004*/ 	.word	0x00000082


	//----- nvinfo : EIATTR_KPARAM_INFO
	.align		4
.L_33263:
        /*0008*/ 	.byte	0x04, 0x17
        /*000a*/ 	.short	(.L_33265 - .L_33264)
.L_33264:
        /*000c*/ 	.word	0x00000000
        /*0010*/ 	.short	0x0015
        /*0012*/ 	.short	0x0088
        /*0014*/ 	.byte	0x00, 0xf0, 0x11, 0x00


	//----- nvinfo : EIATTR_KPARAM_INFO
	.align		4
.L_33265:
        /*0018*/ 	.byte	0x04, 0x17
        /*001a*/ 	.short	(.L_33267 - .L_33266)
.L_33266:
        /*001c*/ 	.word	0x00000000
        /*0020*/ 	.short	0x0014
        /*0022*/ 	.short	0x0084
        /*0024*/ 	.byte	0x00, 0xf0, 0x11, 0x00


	//----- nvinfo : EIATTR_KPARAM_INFO
	.align		4
.L_33267:
        /*0028*/ 	.byte	0x04, 0x17
        /*002a*/ 	.short	(.L_33269 - .L_33268)
.L_33268:
        /*002c*/ 	.word	0x00000000
        /*0030*/ 	.short	0x0013
        /*0032*/ 	.short	0x0080
        /*0034*/ 	.byte	0x00, 0xf0, 0x11, 0x00


	//----- nvinfo : EIATTR_KPARAM_INFO
	.align		4
.L_33269:
        /*0038*/ 	.byte	0x04, 0x17
        /*003a*/ 	.short	(.L_33271 - .L_33270)
.L_33270:
        /*003c*/ 	.word	0x00000000
        /*0040*/ 	.short	0x0012
        /*0042*/ 	.short	0x007c
        /*0044*/ 	.byte	0x00, 0xf0, 0x11, 0x00


	//----- nvinfo : EIATTR_KPARAM_INFO
	.align		4
.L_33271:
        /*0048*/ 	.byte	0x04, 0x17
        /*004a*/ 	.short	(.L_33273 - .L_33272)
.L_33272:
        /*004c*/ 	.word	0x00000000
        /*0050*/ 	.short	0x0011
        /*0052*/ 	.short	0x0078
        /*0054*/ 	.byte	0x00, 0xf0, 0x11, 0x00


	//----- nvinfo : EIATTR_KPARAM_INFO
	.align		4
.L_33273:
        /*0058*/ 	.byte	0x04, 0x17
        /*005a*/ 	.short	(.L_33275 - .L_33274)
.L_33274:
        /*005c*/ 	.word	0x00000000
        /*0060*/ 	.short	0x0010
        /*0062*/ 	.short	0x0070
        /*0064*/ 	.byte	0x00, 0xf0, 0x21, 0x00


	//----- nvinfo : EIATTR_KPARAM_INFO
	.align		4
.L_33275:
        /*0068*/ 	.byte	0x04, 0x17
        /*006a*/ 	.short	(.L_33277 - .L_33276)
.L_33276:
        /*006c*/ 	.word	0x00000000
        /*0070*/ 	.short	0x000f
        /*0072*/ 	.short	0x0068
        /*0074*/ 	.byte	0x00, 0xf0, 0x21, 0x00


	//----- nvinfo : EIATTR_KPARAM_INFO
	.align		4
.L_33277:
        /*0078*/ 	.byte	0x04, 0x17
        /*007a*/ 	.short	(.L_33279 - .L_33278)
.L_33278:
        /*007c*/ 	.word	0x00000000
        /*0080*/ 	.short	0x000e
        /*0082*/ 	.short	0x0060
        /*0084*/ 	.byte	0x00, 0xf0, 0x11, 0x00


	//----- nvinfo : EIATTR_KPARAM_INFO
	.align		4
.L_33279:
        /*0088*/ 	.byte	0x04, 0x17
        /*008a*/ 	.short	(.L_33281 - .L_33280)
.L_33280:
        /*008c*/ 	.word	0x00000000
        /*0090*/ 	.short	0x000d
        /*0092*/ 	.short	0x005c
        /*0094*/ 	.byte	0x00, 0xf0, 0x11, 0x00


	//----- nvinfo : EIATTR_KPARAM_INFO
	.align		4
.L_33281:
        /*0098*/ 	.byte	0x04, 0x17
        /*009a*/ 	.short	(.L_33283 - .L_33282)
.L_33282:
        /*009c*/ 	.word	0x00000000
        /*00a0*/ 	.short	0x000c
        /*00a2*/ 	.short	0x0058
        /*00a4*/ 	.byte	0x00, 0xf0, 0x11, 0x00


	//----- nvinfo : EIATTR_KPARAM_INFO
	.align		4
.L_33283:
        /*00a8*/ 	.byte	0x04, 0x17
        /*00aa*/ 	.short	(.L_33285 - .L_33284)
.L_33284:
        /*00ac*/ 	.word	0x00000000
        /*00b0*/ 	.short	0x000b
        /*00b2*/ 	.short	0x0050
        /*00b4*/ 	.byte	0x00, 0xf0, 0x21, 0x00


	//----- nvinfo : EIATTR_KPARAM_INFO
	.align		4
.L_33285:
        /*00b8*/ 	.byte	0x04, 0x17
        /*00ba*/ 	.short	(.L_33287 - .L_33286)
.L_33286:
        /*00bc*/ 	.word	0x00000000
        /*00c0*/ 	.short	0x000a
        /*00c2*/ 	.short	0x0048
        /*00c4*/ 	.byte	0x00, 0xf0, 0x11, 0x00


	//----- nvinfo : EIATTR_KPARAM_INFO
	.align		4
.L_33287:
        /*00c8*/ 	.byte	0x04, 0x17
        /*00ca*/ 	.short	(.L_33289 - .L_33288)
.L_33288:
        /*00cc*/ 	.word	0x00000000
        /*00d0*/ 	.short	0x0009
        /*00d2*/ 	.short	0x0040
        /*00d4*/ 	.byte	0x00, 0xf0, 0x21, 0x00


	//----- nvinfo : EIATTR_KPARAM_INFO
	.align		4
.L_33289:
        /*00d8*/ 	.byte	0x04, 0x17
        /*00da*/ 	.short	(.L_33291 - .L_33290)
.L_33290:
        /*00dc*/ 	.word	0x00000000
        /*00e0*/ 	.short	0x0008
        /*00e2*/ 	.short	0x0038
        /*00e4*/ 	.byte	0x00, 0xf0, 0x21, 0x00


	//----- nvinfo : EIATTR_KPARAM_INFO
	.align		4
.L_33291:
        /*00e8*/ 	.byte	0x04, 0x17
        /*00ea*/ 	.short	(.L_33293 - .L_33292)
.L_33292:
        /*00ec*/ 	.word	0x00000000
        /*00f0*/ 	.short	0x0007
        /*00f2*/ 	.short	0x0034
        /*00f4*/ 	.byte	0x00, 0xf0, 0x11, 0x00


	//----- nvinfo : EIATTR_KPARAM_INFO
	.align		4
.L_33293:
        /*00f8*/ 	.byte	0x04, 0x17
        /*00fa*/ 	.short	(.L_33295 - .L_33294)
.L_33294:
        /*00fc*/ 	.word	0x00000000
        /*0100*/ 	.short	0x0006
        /*0102*/ 	.short	0x0030
        /*0104*/ 	.byte	0x00, 0xf0, 0x11, 0x00


	//----- nvinfo : EIATTR_KPARAM_INFO
	.align		4
.L_33295:
        /*0108*/ 	.byte	0x04, 0x17
        /*010a*/ 	.short	(.L_33297 - .L_33296)
.L_33296:
        /*010c*/ 	.word	0x00000000
        /*0110*/ 	.short	0x0005
        /*0112*/ 	.short	0x0028
        /*0114*/ 	.byte	0x00, 0xf0, 0x21, 0x00


	//----- nvinfo : EIATTR_KPARAM_INFO
	.align		4
.L_33297:
        /*0118*/ 	.byte	0x04, 0x17
        /*011a*/ 	.short	(.L_33299 - .L_33298)
.L_33298:
        /*011c*/ 	.word	0x00000000
        /*0120*/ 	.short	0x0004
        /*0122*/ 	.short	0x0020
        /*0124*/ 	.byte	0x00, 0xf0, 0x21, 0x00


	//----- nvinfo : EIATTR_KPARAM_INFO
	.align		4
.L_33299:
        /*0128*/ 	.byte	0x04, 0x17
        /*012a*/ 	.short	(.L_33301 - .L_33300)
.L_33300:
        /*012c*/ 	.word	0x00000000
        /*0130*/ 	.short	0x0003
        /*0132*/ 	.short	0x0018
        /*0134*/ 	.byte	0x00, 0xf0, 0x21, 0x00


	//----- nvinfo : EIATTR_KPARAM_INFO
	.align		4
.L_33301:
        /*0138*/ 	.byte	0x04, 0x17
        /*013a*/ 	.short	(.L_33303 - .L_33302)
.L_33302:
        /*013c*/ 	.word	0x00000000
        /*0140*/ 	.short	0x0002
        /*0142*/ 	.short	0x0010
        /*0144*/ 	.byte	0x00, 0xf0, 0x21, 0x00


	//----- nvinfo : EIATTR_KPARAM_INFO
	.align		4
.L_33303:
        /*0148*/ 	.byte	0x04, 0x17
        /*014a*/ 	.short	(.L_33305 - .L_33304)
.L_33304:
        /*014c*/ 	.word	0x00000000
        /*0150*/ 	.short	0x0001
        /*0152*/ 	.short	0x0008
        /*0154*/ 	.byte	0x00, 0xf0, 0x21, 0x00


	//----- nvinfo : EIATTR_KPARAM_INFO
	.align		4
.L_33305:
        /*0158*/ 	.byte	0x04, 0x17
        /*015a*/ 	.short	(.L_33307 - .L_33306)
.L_33306:
        /*015c*/ 	.word	0x00000000
        /*0160*/ 	.short	0x0000
        /*0162*/ 	.short	0x0000
        /*0164*/ 	.byte	0x00, 0xf0, 0x21, 0x00


	//----- nvinfo : EIATTR_SPARSE_MMA_MASK
	.align		4
.L_33307:
        /*0168*/ 	.byte	0x03, 0x50
        /*016a*/ 	.short	0x0000


	//----- nvinfo : EIATTR_MAXREG_COUNT
	.align		4
        /*016c*/ 	.byte	0x03, 0x1b
        /*016e*/ 	.short	0x00ff


	//----- nvinfo : EIATTR_NUM_BARRIERS
	.align		4
        /*0170*/ 	.byte	0x02, 0x4c
        /*0172*/ 	.byte	0x01
	.zero		1


	//----- nvinfo : EIATTR_MERCURY_ISA_VERSION
	.align		4
        /*0174*/ 	.byte	0x03, 0x5f
        /*0176*/ 	.short	0x0101


	//----- nvinfo : EIATTR_COOP_GROUP_MASK_REGIDS
	.align		4
        /*0178*/ 	.byte	0x04, 0x29
        /*017a*/ 	.short	(.L_33309 - .L_33308)


	//   ....[0]....
.L_33308:
        /*017c*/ 	.word	0xffffffff


	//   ....[1]....
        /*0180*/ 	.word	0xffffffff


	//   ....[2]....
        /*0184*/ 	.word	0xffffffff


	//   ....[3]....
        /*0188*/ 	.word	0xffffffff


	//   ....[4]....
        /*018c*/ 	.word	0xffffffff


	//   ....[5]....
        /*0190*/ 	.word	0xffffffff


	//   ....[6]....
        /*0194*/ 	.word	0xffffffff


	//   ....[7]....
        /*0198*/ 	.word	0xffffffff


	//   ....[8]....
        /*019c*/ 	.word	0xffffffff


	//   ....[9]....
        /*01a0*/ 	.word	0xffffffff


	//   ....[10]....
        /*01a4*/ 	.word	0xffffffff


	//   ....[11]....
        /*01a8*/ 	.word	0xffffffff


	//   ....[12]....
        /*01ac*/ 	.word	0xffffffff


	//   ....[13]....
        /*01b0*/ 	.word	0xffffffff


	//   ....[14]....
        /*01b4*/ 	.word	0xffffffff


	//   ....[15]....
        /*01b8*/ 	.word	0xffffffff


	//   ....[16]....
        /*01bc*/ 	.word	0xffffffff


	//   ....[17]....
        /*01c0*/ 	.word	0xffffffff


	//   ....[18]....
        /*01c4*/ 	.word	0xffffffff


	//   ....[19]....
        /*01c8*/ 	.word	0xffffffff


	//   ....[20]....
        /*01cc*/ 	.word	0x05000010


	//   ....[21]....
        /*01d0*/ 	.word	0x05000010


	//   ....[22]....
        /*01d4*/ 	.word	0x05000010


	//   ....[23]....
        /*01d8*/ 	.word	0x05000010


	//   ....[24]....
        /*01dc*/ 	.word	0x05000010


	//   ....[25]....
        /*01e0*/ 	.word	0x05000010


	//   ....[26]....
        /*01e4*/ 	.word	0x05000010


	//----- nvinfo : EIATTR_COOP_GROUP_INSTR_OFFSETS
	.align		4
.L_33309:
        /*01e8*/ 	.byte	0x04, 0x28
        /*01ea*/ 	.short	(.L_33311 - .L_33310)


	//   ....[0]....
.L_33310:
        /*01ec*/ 	.word	0x000019c0


	//   ....[1]....
        /*01f0*/ 	.word	0x000019e0


	//   ....[2]....
        /*01f4*/ 	.word	0x00002370


	//   ....[3]....
        /*01f8*/ 	.word	0x00002390


	//   ....[4]....
        /*01fc*/ 	.word	0x00002600


	//   ....[5]....
        /*0200*/ 	.word	0x00002620


	//   ....[6]....
        /*0204*/ 	.word	0x00002640


	//   ....[7]....
        /*0208*/ 	.word	0x00002790


	//   ....[8]....
        /*020c*/ 	.word	0x000027b0


	//   ....[9]....
        /*0210*/ 	.word	0x000027e0


	//   ....[10]....
        /*0214*/ 	.word	0x000036a0


	//   ....[11]....
        /*0218*/ 	.word	0x00003720


	//   ....[12]....
        /*021c*/ 	.word	0x00003760


	//   ....[13]....
        /*0220*/ 	.word	0x000037b0


	//   ....[14]....
        /*0224*/ 	.word	0x00003810


	//   ....[15]....
        /*0228*/ 	.word	0x00003860


	//   ....[16]....
        /*022c*/ 	.word	0x00003880


	//   ....[17]....
        /*0230*/ 	.word	0x000038a0


	//   ....[18]....
        /*0234*/ 	.word	0x00004db0


	//   ....[19]....
        /*0238*/ 	.word	0x00004df0


	//   ....[20]....
        /*023c*/ 	.word	0x000052c0


	//   ....[21]....
        /*0240*/ 	.word	0x00005340


	//   ....[22]....
        /*0244*/ 	.word	0x000053c0


	//   ....[23]....
        /*0248*/ 	.word	0x00005440


	//   ....[24]....
        /*024c*/ 	.word	0x000054d0


	//   ....[25]....
        /*0250*/ 	.word	0x00005550


	//   ....[26]....
        /*0254*/ 	.word	0x000055b0


	//----- nvinfo : EIATTR_EXIT_INSTR_OFFSETS
	.align		4
.L_33311:
        /*0258*/ 	.byte	0x04, 0x1c
        /*025a*/ 	.short	(.L_33313 - .L_33312)


	//   ....[0]....
.L_33312:
        /*025c*/ 	.word	0x00000090


	//   ....[1]....
        /*0260*/ 	.word	0x00005080


	//   ....[2]....
        /*0264*/ 	.word	0x00005190


	//   ....[3]....
        /*0268*/ 	.word	0x00005260


	//----- nvinfo : EIATTR_CRS_STACK_SIZE
	.align		4
.L_33313:
        /*026c*/ 	.byte	0x04, 0x1e
        /*026e*/ 	.short	(.L_33315 - .L_33314)
.L_33314:
        /*0270*/ 	.word	0x00000000


	//----- nvinfo : EIATTR_CBANK_PARAM_SIZE
	.align		4
.L_33315:
        /*0274*/ 	.byte	0x03, 0x19
        /*0276*/ 	.short	0x008c


	//----- nvinfo : EIATTR_PARAM_CBANK
	.align		4
        /*0278*/ 	.byte	0x04, 0x0a
        /*027a*/ 	.short	(.L_33317 - .L_33316)
	.align		4
.L_33316:
        /*027c*/ 	.word	index@(.nv.constant0._ZN4vllm25paged_attention_v2_kernelIffLi32ELi8ELi128ELNS_18Fp8KVCacheDataTypeE0ELb1ELi512EEEvPfS2_PT_PKS3_PKT0_S9_ifPKiSB_iPKfiiiSD_SD_iiiii)
        /*0280*/ 	.short	0x0210
        /*0282*/ 	.short	0x008c


	//----- nvinfo : EIATTR_SW_WAR
	.align		4
.L_33317:
        /*0284*/ 	.byte	0x04, 0x36
        /*0286*/ 	.short	(.L_33319 - .L_33318)
.L_33318:
        /*0288*/ 	.word	0x00000008
.L_33319:


//--------------------- .nv.callgraph             --------------------------
	.section	.nv.callgraph,"",@"SHT_CUDA_CALLGRAPH"
	.align	4
	.sectionentsize	8
	.align		4
        /*0000*/ 	.word	0x00000000
	.align		4
        /*0004*/ 	.word	0xffffffff
	.align		4
        /*0008*/ 	.word	index@(_ZN4vllm25paged_attention_v2_kernelI13__nv_bfloat16hLi256ELi32ELi128ELNS_18Fp8KVCacheDataTypeE2ELb0ELi512EEEvPfS3_PT_PKS4_PKT0_SA_ifPKiSC_iPKfiiiSE_SE_iiiii)
	.align		4
        /*000c*/ 	.word	index@(__assertfail)
	.align		4
        /*0010*/ 	.word	index@(_ZN4vllm25paged_attention_v2_kernelI13__nv_bfloat16hLi192ELi32ELi128ELNS_18Fp8KVCacheDataTypeE2ELb0ELi512EEEvPfS3_PT_PKS4_PKT0_SA_ifPKiSC_iPKfiiiSE_SE_iiiii)
	.align		4
        /*0014*/ 	.word	index@(__assertfail)
	.align		4
        /*0018*/ 	.word	index@(_ZN4vllm25paged_attention_v2_kernelI13__nv_bfloat16hLi128ELi32ELi128ELNS_18Fp8KVCacheDataTypeE2ELb0ELi512EEEvPfS3_PT_PKS4_PKT0_SA_ifPKiSC_iPKfiiiSE_SE_iiiii)
	.align		4
        /*001c*/ 	.word	index@(__assertfail)
	.align		4
        /*0020*/ 	.word	index@(_ZN4vllm25paged_attention_v2_kernelI13__nv_bfloat16hLi120ELi32ELi128ELNS_18Fp8KVCacheDataTypeE2ELb0ELi512EEEvPfS3_PT_PKS4_PKT0_SA_ifPKiSC_iPKfiiiSE_SE_iiiii)
	.align		4
        /*0024*/ 	.word	index@(__assertfail)
	.align		4
        /*0028*/ 	.word	index@(_ZN4vllm25paged_attention_v2_kernelI13__nv_bfloat16hLi112ELi32ELi128ELNS_18Fp8KVCacheDataTypeE2ELb0ELi512EEEvPfS3_PT_PKS4_PKT0_SA_ifPKiSC_iPKfiiiSE_SE_iiiii)
	.align		4
        /*002c*/ 	.word	index@(__assertfail)
	.align		4
        /*0030*/ 	.word	index@(_ZN4vllm25paged_attention_v2_kernelI13__nv_bfloat16hLi96ELi32ELi128ELNS_18Fp8KVCacheDataTypeE2ELb0ELi512EEEvPfS3_PT_PKS4_PKT0_SA_ifPKiSC_iPKfiiiSE_SE_iiiii)
	.align		4
        /*0034*/ 	.word	index@(__assertfail)
	.align		4
        /*0038*/ 	.word	index@(_ZN4vllm25paged_attention_v2_kernelI13__nv_bfloat16hLi80ELi32ELi128ELNS_18Fp8KVCacheDataTypeE2ELb0ELi512EEEvPfS3_PT_PKS4_PKT0_SA_ifPKiSC_iPKfiiiSE_SE_iiiii)
	.align		4
        /*003c*/ 	.word	index@(__assertfail)
	.align		4
        /*0040*/ 	.word	index@(_ZN4vllm25paged_attention_v2_kernelI13__nv_bfloat16hLi64ELi32ELi128ELNS_18Fp8KVCacheDataTypeE2ELb0ELi512EEEvPfS3_PT_PKS4_PKT0_SA_ifPKiSC_iPKfiiiSE_SE_iiiii)
	.align		4
        /*0044*/ 	.word	index@(__assertfail)
	.align		4
        /*0048*/ 	.word	index@(_ZN4vllm25paged_attention_v2_kernelI13__nv_bfloat16hLi32ELi32ELi128ELNS_18Fp8KVCacheDataTypeE2ELb0ELi512EEEvPfS3_PT_PKS4_PKT0_SA_ifPKiSC_iPKfiiiSE_SE_iiiii)
	.align		4
        /*004c*/ 	.word	index@(__assertfail)
	.align		4
        /*0050*/ 	.word	index@(_ZN4vllm25paged_attention_v2_kernelI13__nv_bfloat16hLi256ELi32ELi128ELNS_18Fp8KVCacheDataTypeE2ELb1ELi512EEEvPfS3_PT_PKS4_PKT0_SA_ifPKiSC_iPKfiiiSE_SE_iiiii)
	.align		4
        /*0054*/ 	.word	index@(__assertfail)
	.align		4
        /*0058*/ 	.word	index@(_ZN4vllm25paged_attention_v2_kernelI13__nv_bfloat16hLi192ELi32ELi128ELNS_18Fp8KVCacheDataTypeE2ELb1ELi512EEEvPfS3_PT_PKS4_PKT0_SA_ifPKiSC_iPKfiiiSE_SE_iiiii)
	.align		4
        /*005c*/ 	.word	index@(__assertfail)
	.align		4
        /*0060*/ 	.word	index@(_ZN4vllm25paged_attention_v2_kernelI13__nv_bfloat16hLi128ELi32ELi128ELNS_18Fp8KVCacheDataTypeE2ELb1ELi512EEEvPfS3_PT_PKS4_PKT0_SA_ifPKiSC_iPKfiiiSE_SE_iiiii)
	.align		4
        /*0064*/ 	.word	index@(__assertfail)
	.align		4
        /*0068*/ 	.word	index@(_ZN4vllm25paged_attention_v2_kernelI13__nv_bfloat16hLi120ELi32ELi128ELNS_18Fp8KVCacheDataTypeE2ELb1ELi512EEEvPfS3_PT_PKS4_PKT0_SA_ifPKiSC_iPKfiiiSE_SE_iiiii)
	.align		4
        /*006c*/ 	.word	index@(__assertfail)
	.align		4
        /*0070*/ 	.word	index@(_ZN4vllm25paged_attention_v2_kernelI13__nv_bfloat16hLi112ELi32ELi128ELNS_18Fp8KVCacheDataTypeE2ELb1ELi512EEEvPfS3_PT_PKS4_PKT0_SA_ifPKiSC_iPKfiiiSE_SE_iiiii)
	.align		4
        /*0074*/ 	.word	index@(__assertfail)
	.align		4
        /*0078*/ 	.word	index@(_ZN4vllm25paged_attention_v2_kernelI13__nv_bfloat16hLi96ELi32ELi128ELNS_18Fp8KVCacheDataTypeE2ELb1ELi512EEEvPfS3_PT_PKS4_PKT0_SA_ifPKiSC_iPKfiiiSE_SE_iiiii)
	.align		4
        /*007c*/ 	.word	index@(__assertfail)
	.align		4
        /*0080*/ 	.word	index@(_ZN4vllm25paged_attention_v2_kernelI13__nv_bfloat16hLi80ELi32ELi128ELNS_18Fp8KVCacheDataTypeE2ELb1ELi512EEEvPfS3_PT_PKS4_PKT0_SA_ifPKiSC_iPKfiiiSE_SE_iiiii)
	.align		4
        /*0084*/ 	.word	index@(__assertfail)
	.align		4
        /*0088*/ 	.word	index@(_ZN4vllm25paged_attention_v2_kernelI13__nv_bfloat16hLi64ELi32ELi128ELNS_18Fp8KVCacheDataTypeE2ELb1ELi512EEEvPfS3_PT_PKS4_PKT0_SA_ifPKiSC_iPKfiiiSE_SE_iiiii)
	.align		4
        /*008c*/ 	.word	index@(__assertfail)
	.align		4
        /*0090*/ 	.word	index@(_ZN4vllm25paged_attention_v2_kernelI13__nv_bfloat16hLi32ELi32ELi128ELNS_18Fp8KVCacheDataTypeE2ELb1ELi512EEEvPfS3_PT_PKS4_PKT0_SA_ifPKiSC_iPKfiiiSE_SE_iiiii)
	.align		4
        /*0094*/ 	.word	index@(__assertfail)
	.align		4
        /*0098*/ 	.word	index@(_ZN4vllm25paged_attention_v2_kernelI13__nv_bfloat16hLi256ELi16ELi128ELNS_18Fp8KVCacheDataTypeE2ELb0ELi512EEEvPfS3_PT_PKS4_PKT0_SA_ifPKiSC_iPKfiiiSE_SE_iiiii)
	.align		4
        /*009c*/ 	.word	index@(__assertfail)
	.align		4
        /*00a0*/ 	.word	index@(_ZN4vllm25paged_attention_v2_kernelI13__nv_bfloat16hLi192ELi16ELi128ELNS_18Fp8KVCacheDataTypeE2ELb0ELi512EEEvPfS3_PT_PKS4_PKT0_SA_ifPKiSC_iPKfiiiSE_SE_iiiii)
	.align		4
        /*00a4*/ 	.word	index@(__assertfail)
	.align		4
        /*00a8*/ 	.word	index@(_ZN4vllm25paged_attention_v2_kernelI13__nv_bfloat16hLi128ELi16ELi128ELNS_18Fp8KVCacheDataTypeE2ELb0ELi512EEEvPfS3_PT_PKS4_PKT0_SA_ifPKiSC_iPKfiiiSE_SE_iiiii)
	.align		4
        /*00ac*/ 	.word	index@(__assertfail)
	.align		4
        /*00b0*/ 	.word	index@(_ZN4vllm25paged_attention_v2_kernelI13__nv_bfloat16hLi120ELi16ELi128ELNS_18Fp8KVCacheDataTypeE2ELb0ELi512EEEvPfS3_PT_PKS4_PKT0_SA_ifPKiSC_iPKfiiiSE_SE_iiiii)
	.align		4
        /*00b4*/ 	.word	index@(__assertfail)
	.align		4
        /*00b8*/ 	.word	index@(_ZN4vllm25paged_attention_v2_kernelI13__nv_bfloat16hLi112ELi16ELi128ELNS_18Fp8KVCacheDataTypeE2ELb0ELi512EEEvPfS3_PT_PKS4_PKT0_SA_ifPKiSC_iPKfiiiSE_SE_iiiii)
	.align		4
        /*00bc*/ 	.word	index@(__assertfail)
	.align		4
        /*00c0*/ 	.word	index@(_ZN4vllm25paged_attention_v2_kernelI13__nv_bfloat16hLi96ELi16ELi128ELNS_18Fp8KVCacheDataTypeE2ELb0ELi512EEEvPfS3_PT_PKS4_PKT0_SA_ifPKiSC_iPKfiiiSE_SE_iiiii)
	.align		4
        /*00c4*/ 	.word	index@(__assertfail)
	.align		4
        /*00c8*/ 	.word	index@(_ZN4vllm25paged_attention_v2_kernelI13__nv_bfloat16hLi80ELi16ELi128ELNS_18Fp8KVCacheDataTypeE2ELb0ELi512EEEvPfS3_PT_PKS4_PKT0_SA_ifPKiSC_iPKfiiiSE_SE_iiiii)
	.align		4
        /*00cc*/ 	.word	index@(__assertfail)
	.align		4
        /*00d0*/ 	.word	index@(_ZN4vllm25paged_attention_v2_kernelI13__nv_bfloat16hLi64ELi16ELi128ELNS_18Fp8KVCacheDataTypeE2ELb0ELi512EEEvPfS3_PT_PKS4_PKT0_SA_ifPKiSC_iPKfiiiSE_SE_iiiii)
	.align		4
        /*00d4*/ 	.word	index@(__assertfail)
	.align		4
        /*00d8*/ 	.word	index@(_ZN4vllm25paged_attention_v2_kernelI13__nv_bfloat16hLi32ELi16ELi128ELNS_18Fp8KVCacheDataTypeE2ELb0ELi512EEEvPfS3_PT_PKS4_PKT0_SA_ifPKiSC_iPKfiiiSE_SE_iiiii)
	.align		4
        /*00dc*/ 	.word	index@(__assertfail)
	.align		4
        /*00e0*/ 	.word	index@(_ZN4vllm25paged_attention_v2_kernelI13__nv_bfloat16hLi256ELi16ELi128ELNS_18Fp8KVCacheDataTypeE2ELb1ELi512EEEvPfS3_PT_PKS4_PKT0_SA_ifPKiSC_iPKfiiiSE_SE_iiiii)
	.align		4
        /*00e4*/ 	.word	index@(__assertfail)
	.align		4
        /*00e8*/ 	.word	index@(_ZN4vllm25paged_attention_v2_kernelI13__nv_bfloat16hLi192ELi16ELi128ELNS_18Fp8KVCacheDataTypeE2ELb1ELi512EEEvPfS3_PT_PKS4_PKT0_SA_ifPKiSC_iPKfiiiSE_SE_iiiii)
	.align		4
        /*00ec*/ 	.word	index@(__assertfail)
	.align		4
        /*00f0*/ 	.word	index@(_ZN4vllm25paged_attention_v2_kernelI13__nv_bfloat16hLi128ELi16ELi128ELNS_18Fp8KVCacheDataTypeE2ELb1ELi512EEEvPfS3_PT_PKS4_PKT0_SA_ifPKiSC_iPKfiiiSE_SE_iiiii)
	.align		4
        /*00f4*/ 	.word	index@(__assertfail)
	.align		4
        /*00f8*/ 	.word	index@(_ZN4vllm25paged_attention_v2_kernelI13__nv_bfloat16hLi120ELi16ELi128ELNS_18Fp8KVCacheDataTypeE2ELb1ELi512EEEvPfS3_PT_PKS4_PKT0_SA_ifPKiSC_iPKfiiiSE_SE_iiiii)
	.align		4
        /*00fc*/ 	.word	index@(__assertfail)
	.align		4
        /*0100*/ 	.word	index@(_ZN4vllm25paged_attention_v2_kernelI13__nv_bfloat16hLi112ELi16ELi128ELNS_18Fp8KVCacheDataTypeE2ELb1ELi512EEEvPfS3_PT_PKS4_PKT0_SA_ifPKiSC_iPKfiiiSE_SE_iiiii)
	.align		4
        /*0104*/ 	.word	index@(__assertfail)
	.align		4
        /*0108*/ 	.word	index@(_ZN4vllm25paged_attention_v2_kernelI13__nv_bfloat16hLi96ELi16ELi128ELNS_18Fp8KVCacheDataTypeE2ELb1ELi512EEEvPfS3_PT_PKS4_PKT0_SA_ifPKiSC_iPKfiiiSE_SE_iiiii)
	.align		4
        /*010c*/ 	.word	index@(__assertfail)
	.align		4
        /*0110*/ 	.word	index@(_ZN4vllm25paged_attention_v2_kernelI13__nv_bfloat16hLi80ELi16ELi128ELNS_18Fp8KVCacheDataTypeE2ELb1ELi512EEEvPfS3_PT_PKS4_PKT0_SA_ifPKiSC_iPKfiiiSE_SE_iiiii)
	.align		4
        /*0114*/ 	.word	index@(__assertfail)
	.align		4
        /*0118*/ 	.word	index@(_ZN4vllm25paged_attention_v2_kernelI13__nv_bfloat16hLi64ELi16ELi128ELNS_18Fp8KVCacheDataTypeE2ELb1ELi512EEEvPfS3_PT_PKS4_PKT0_SA_ifPKiSC_iPKfiiiSE_SE_iiiii)
	.align		4
        /*011c*/ 	.word	index@(__assertfail)
	.align		4
        /*0120*/ 	.word	index@(_ZN4vllm25paged_attention_v2_kernelI13__nv_bfloat16hLi32ELi16ELi128ELNS_18Fp8KVCacheDataTypeE2ELb1ELi512EEEvPfS3_PT_PKS4_PKT0_SA_ifPKiSC_iPKfiiiSE_SE_iiiii)
	.align		4
        /*0124*/ 	.word	index@(__assertfail)
	.align		4
        /*0128*/ 	.word	index@(_ZN4vllm25paged_attention_v2_kernelI13__nv_bfloat16hLi256ELi8ELi128ELNS_18Fp8KVCacheDataTypeE2ELb0ELi512EEEvPfS3_PT_PKS4_PKT0_SA_ifPKiSC_iPKfiiiSE_SE_iiiii)
	.align		4
        /*012c*/ 	.word	index@(__assertfail)
	.align		4
        /*0130*/ 	.word	index@(_ZN4vllm25paged_attention_v2_kernelI13__nv_bfloat16hLi192ELi8ELi128ELNS_18Fp8KVCacheDataTypeE2ELb0ELi512EEEvPfS3_PT_PKS4_PKT0_SA_ifPKiSC_iPKfiiiSE_SE_iiiii)
	.align		4
        /*0134*/ 	.word	index@(__assertfail)
	.align		4
        /*0138*/ 	.word	index@(_ZN4vllm25paged_attention_v2_kernelI13__nv_bfloat16hLi128ELi8ELi128ELNS_18Fp8KVCacheDataTypeE2ELb0ELi512EEEvPfS3_PT_PKS4_PKT0_SA_ifPKiSC_iPKfiiiSE_SE_iiiii)
	.align		4
        /*013c*/ 	.word	index@(__assertfail)
	.align		4
        /*0140*/ 	.word	index@(_ZN4vllm25paged_attention_v2_kernelI13__nv_bfloat16hLi120ELi8ELi128ELNS_18Fp8KVCacheDataTypeE2ELb0ELi512EEEvPfS3_PT_PKS4_PKT0_SA_ifPKiSC_iPKfiiiSE_SE_iiiii)
	.align		4
        /*0144*/ 	.word	index@(__assertfail)
	.align		4
        /*0148*/ 	.word	index@(_ZN4vllm25paged_attention_v2_kernelI13__nv_bfloat16hLi112ELi8ELi128ELNS_18Fp8KVCacheDataTypeE2ELb0ELi512EEEvPfS3_PT_PKS4_PKT0_SA_ifPKiSC_iPKfiiiSE_SE_iiiii)
	.align		4
        /*014c*/ 	.word	index@(__assertfail)
	.align		4
        /*0150*/ 	.word	index@(_ZN4vllm25paged_attention_v2_kernelI13__nv_bfloat16hLi96ELi8ELi128ELNS_18Fp8KVCacheDataTypeE2ELb0ELi512EEEvPfS3_PT_PKS4_PKT0_SA_ifPKiSC_iPKfiiiSE_SE_iiiii)
	.align		4
        /*0154*/ 	.word	index@(__assertfail)
	.align		4
        /*0158*/ 	.word	index@(_ZN4vllm25paged_attention_v2_kernelI13__nv_bfloat16hLi80ELi8ELi128ELNS_18Fp8KVCacheDataTypeE2ELb0ELi512EEEvPfS3_PT_PKS4_PKT0_SA_ifPKiSC_iPKfiiiSE_SE_iiiii)
	.align		4
        /*015c*/ 	.word	index@(__assertfail)
	.align		4
        /*0160*/ 	.word	index@(_ZN4vllm25paged_attention_v2_kernelI13__nv_bfloat16hLi64ELi8ELi128ELNS_18Fp8KVCacheDataTypeE2ELb0ELi512EEEvPfS3_PT_PKS4_PKT0_SA_ifPKiSC_iPKfiiiSE_SE_iiiii)
	.align		4
        /*0164*/ 	.word	index@(__assertfail)
	.align		4
        /*0168*/ 	.word	index@(_ZN4vllm25paged_attention_v2_kernelI13__nv_bfloat16hLi32ELi8ELi128ELNS_18Fp8KVCacheDataTypeE2ELb0ELi512EEEvPfS3_PT_PKS4_PKT0_SA_ifPKiSC_iPKfiiiSE_SE_iiiii)
	.align		4
        /*016c*/ 	.word	index@(__assertfail)
	.align		4
        /*0170*/ 	.word	index@(_ZN4vllm25paged_attention_v2_kernelI13__nv_bfloat16hLi256ELi8ELi128ELNS_18Fp8KVCacheDataTypeE2ELb1ELi512EEEvPfS3_PT_PKS4_PKT0_SA_ifPKiSC_iPKfiiiSE_SE_iiiii)
	.align		4
        /*0174*/ 	.word	index@(__assertfail)
	.align		4
        /*0178*/ 	.word	index@(_ZN4vllm25paged_attention_v2_kernelI13__nv_bfloat16hLi192ELi8ELi128ELNS_18Fp8KVCacheDataTypeE2ELb1ELi512EEEvPfS3_PT_PKS4_PKT0_SA_ifPKiSC_iPKfiiiSE_SE_iiiii)
	.align		4
        /*017c*/ 	.word	index@(__assertfail)
	.align		4
        /*0180*/ 	.word	index@(_ZN4vllm25paged_attention_v2_kernelI13__nv_bfloat16hLi128ELi8ELi128ELNS_18Fp8KVCacheDataTypeE2ELb1ELi512EEEvPfS3_PT_PKS4_PKT0_SA_ifPKiSC_iPKfiiiSE_SE_iiiii)
	.align		4
        /*0184*/ 	.word	index@(__assertfail)
	.align		4
        /*0188*/ 	.word	index@(_ZN4vllm25paged_attention_v2_kernelI13__nv_bfloat16hLi120ELi8ELi128ELNS_18Fp8KVCacheDataTypeE2ELb1ELi512EEEvPfS3_PT_PKS4_PKT0_SA_ifPKiSC_iPKfiiiSE_SE_iiiii)
	.align		4
        /*018c*/ 	.word	index@(__assertfail)
	.align		4
        /*0190*/ 	.word	index@(_ZN4vllm25paged_attention_v2_kernelI13__nv_bfloat16hLi112ELi8ELi128ELNS_18Fp8KVCacheDataTypeE2ELb1ELi512EEEvPfS3_PT_PKS4_PKT0_SA_ifPKiSC_iPKfiiiSE_SE_iiiii)
	.align		4
        /*0194*/ 	.word	index@(__assertfail)
	.align		4
        /*0198*/ 	.word	index@(_ZN4vllm25paged_attention_v2_kernelI13__nv_bfloat16hLi96ELi8ELi128ELNS_18Fp8KVCacheDataTypeE2ELb1ELi512EEEvPfS3_PT_PKS4_PKT0_SA_ifPKiSC_iPKfiiiSE_SE_iiiii)
	.align		4
        /*019c*/ 	.word	index@(__assertfail)
	.align		4
        /*01a0*/ 	.word	index@(_ZN4vllm25paged_attention_v2_kernelI13__nv_bfloat16hLi80ELi8ELi128ELNS_18Fp8KVCacheDataTypeE2ELb1ELi512EEEvPfS3_PT_PKS4_PKT0_SA_ifPKiSC_iPKfiiiSE_SE_iiiii)
	.align		4
        /*01a4*/ 	.word	index@(__assertfail)
	.align		4
        /*01a8*/ 	.word	index@(_ZN4vllm25paged_attention_v2_kernelI13__nv_bfloat16hLi64ELi8ELi128ELNS_18Fp8KVCacheDataTypeE2ELb1ELi512EEEvPfS3_PT_PKS4_PKT0_SA_ifPKiSC_iPKfiiiSE_SE_iiiii)
	.align		4
        /*01ac*/ 	.word	index@(__assertfail)
	.align		4
        /*01b0*/ 	.word	index@(_ZN4vllm25paged_attention_v2_kernelI13__nv_bfloat16hLi32ELi8ELi128ELNS_18Fp8KVCacheDataTypeE2ELb1ELi512EEEvPfS3_PT_PKS4_PKT0_SA_ifPKiSC_iPKfiiiSE_SE_iiiii)
	.align		4
        /*01b4*/ 	.word	index@(__assertfail)
	.align		4
        /*01b8*/ 	.word	index@(_ZN4vllm25paged_attention_v2_kernelIthLi256ELi32ELi128ELNS_18Fp8KVCacheDataTypeE2ELb0ELi512EEEvPfS2_PT_PKS3_PKT0_S9_ifPKiSB_iPKfiiiSD_SD_iiiii)
	.align		4
        /*01bc*/ 	.word	index@(__assertfail)
	.align		4
        /*01c0*/ 	.word	index@(_ZN4vllm25paged_attention_v2_kernelIthLi192ELi32ELi128ELNS_18Fp8KVCacheDataTypeE2ELb0ELi512EEEvPfS2_PT_PKS3_PKT0_S9_ifPKiSB_iPKfiiiSD_SD_iiiii)
	.align		4
        /*01c4*/ 	.word	index@(__assertfail)
	.align		4
        /*01c8*/ 	.word	index@(_ZN4vllm25paged_attention_v2_kernelIthLi128ELi32ELi128ELNS_18Fp8KVCacheDataTypeE2ELb0ELi512EEEvPfS2_PT_PKS3_PKT0_S9_ifPKiSB_iPKfiiiSD_SD_iiiii)
	.align		4
        /*01cc*/ 	.word	index@(__assertfail)
	.align		4
        /*01d0*/ 	.word	index@(_ZN4vllm25paged_attention_v2_kernelIthLi120ELi32ELi128ELNS_18Fp8KVCacheDataTypeE2ELb0ELi512EEEvPfS2_PT_PKS3_PKT0_S9_ifPKiSB_iPKfiiiSD_SD_iiiii)
	.align		4
        /*01d4*/ 	.word	index@(__assertfail)
	.align		4
        /*01d8*/ 	.word	index@(_ZN4vllm25paged_attention_v2_kernelIthLi112ELi32ELi128ELNS_18Fp8KVCacheDataTypeE2ELb0ELi512EEEvPfS2_PT_PKS3_PKT0_S9_ifPKiSB_iPKfiiiSD_SD_iiiii)
	.align		4
        /*01dc*/ 	.word	index@(__assertfail)
	.align		4
        /*01e0*/ 	.word	index@(_ZN4vllm25paged_attention_v2_kernelIthLi96ELi32ELi128ELNS_18Fp8KVCacheDataTypeE2ELb0ELi512EEEvPfS2_PT_PKS3_PKT0_S9_ifPKiSB_iPKfiiiSD_SD_iiiii)
	.align		4
        /*01e4*/ 	.word	index@(__assertfail)
	.align		4
        /*01e8*/ 	.word	index@(_ZN4vllm25paged_attention_v2_kernelIthLi80ELi32ELi128ELNS_18Fp8KVCacheDataTypeE2ELb0ELi512EEEvPfS2_PT_PKS3_PKT0_S9_ifPKiSB_iPKfiiiSD_SD_iiiii)
	.align		4
        /*01ec*/ 	.word	index@(__assertfail)
	.align		4
        /*01f0*/ 	.word	index@(_ZN4vllm25paged_attention_v2_kernelIthLi64ELi32ELi128ELNS_18Fp8KVCacheDataTypeE2ELb0ELi512EEEvPfS2_PT_PKS3_PKT0_S9_ifPKiSB_iPKfiiiSD_SD_iiiii)
	.align		4
        /*01f4*/ 	.word	index@(__assertfail)
	.align		4
        /*01f8*/ 	.word	index@(_ZN4vllm25paged_attention_v2_kernelIthLi32ELi32ELi128ELNS_18Fp8KVCacheDataTypeE2ELb0ELi512EEEvPfS2_PT_PKS3_PKT0_S9_ifPKiSB_iPKfiiiSD_SD_iiiii)
	.align		4
        /*01fc*/ 	.word	index@(__assertfail)
	.align		4
        /*0200*/ 	.word	index@(_ZN4vllm25paged_attention_v2_kernelIthLi256ELi32ELi128ELNS_18Fp8KVCacheDataTypeE2ELb1ELi512EEEvPfS2_PT_PKS3_PKT0_S9_ifPKiSB_iPKfiiiSD_SD_iiiii)
	.align		4
        /*0204*/ 	.word	index@(__assertfail)
	.align		4
        /*0208*/ 	.word	index@(_ZN4vllm25paged_attention_v2_kernelIthLi192ELi32ELi128ELNS_18Fp8KVCacheDataTypeE2ELb1ELi512EEEvPfS2_PT_PKS3_PKT0_S9_ifPKiSB_iPKfiiiSD_SD_iiiii)
	.align		4
        /*020c*/ 	.word	index@(__assertfail)
	.align		4
        /*0210*/ 	.word	index@(_ZN4vllm25paged_attention_v2_kernelIthLi128ELi32ELi128ELNS_18Fp8KVCacheDataTypeE2ELb1ELi512EEEvPfS2_PT_PKS3_PKT0_S9_ifPKiSB_iPKfiiiSD_SD_iiiii)
	.align		4
        /*0214*/ 	.word	index@(__assertfail)
	.align		4
        /*0218*/ 	.word	index@(_ZN4vllm25paged_attention_v2_kernelIthLi120ELi32ELi128ELNS_18Fp8KVCacheDataTypeE2ELb1ELi512EEEvPfS2_PT_PKS3_PKT0_S9_ifPKiSB_iPKfiiiSD_SD_iiiii)
	.align		4
        /*021c*/ 	.word	index@(__assertfail)
	.align		4
        /*0220*/ 	.word	index@(_ZN4vllm25paged_attention_v2_kernelIthLi112ELi32ELi128ELNS_18Fp8KVCacheDataTypeE2ELb1ELi512EEEvPfS2_PT_PKS3_PKT0_S9_ifPKiSB_iPKfiiiSD_SD_iiiii)
	.align		4
        /*0224*/ 	.word	index@(__assertfail)
	.align		4
        /*0228*/ 	.word	index@(_ZN4vllm25paged_attention_v2_kernelIthLi96ELi32ELi128ELNS_18Fp8KVCacheDataTypeE2ELb1ELi512EEEvPfS2_PT_PKS3_PKT0_S9_ifPKiSB_iPKfiiiSD_SD_iiiii)
	.align		4
        /*022c*/ 	.word	index@(__assertfail)
	.align		4
        /*0230*/ 	.word	index@(_ZN4vllm25paged_attention_v2_kernelIthLi80ELi32ELi128ELNS_18Fp8KVCacheDataTypeE2ELb1ELi512EEEvPfS2_PT_PKS3_PKT0_S9_ifPKiSB_iPKfiiiSD_SD_iiiii)
	.align		4
        /*0234*/ 	.word	index@(__assertfail)
	.align		4
        /*0238*/ 	.word	index@(_ZN4vllm25paged_attention_v2_kernelIthLi64ELi32ELi128ELNS_18Fp8KVCacheDataTypeE2ELb1ELi512EEEvPfS2_PT_PKS3_PKT0_S9_ifPKiSB_iPKfiiiSD_SD_iiiii)
	.align		4
        /*023c*/ 	.word	index@(__assertfail)
	.align		4
        /*0240*/ 	.word	index@(_ZN4vllm25paged_attention_v2_kernelIthLi32ELi32ELi128ELNS_18Fp8KVCacheDataTypeE2ELb1ELi512EEEvPfS2_PT_PKS3_PKT0_S9_ifPKiSB_iPKfiiiSD_SD_iiiii)
	.align		4
        /*0244*/ 	.word	index@(__assertfail)
	.align		4
        /*0248*/ 	.word	index@(_ZN4vllm25paged_attention_v2_kernelIthLi256ELi16ELi128ELNS_18Fp8KVCacheDataTypeE2ELb0ELi512EEEvPfS2_PT_PKS3_PKT0_S9_ifPKiSB_iPKfiiiSD_SD_iiiii)
	.align		4
        /*024c*/ 	.word	index@(__assertfail)
	.align		4
        /*0250*/ 	.word	index@(_ZN4vllm25paged_attention_v2_kernelIthLi192ELi16ELi128ELNS_18Fp8KVCacheDataTypeE2ELb0ELi512EEEvPfS2_PT_PKS3_PKT0_S9_ifPKiSB_iPKfiiiSD_SD_iiiii)
	.align		4
        /*0254*/ 	.word	index@(__assertfail)
	.align		4
        /*0258*/ 	.word	index@(_ZN4vllm25paged_attention_v2_kernelIthLi128ELi16ELi128ELNS_18Fp8KVCacheDataTypeE2ELb0ELi512EEEvPfS2_PT_PKS3_PKT0_S9_ifPKiSB_iPKfiiiSD_SD_iiiii)
	.align		4
        /*025c*/ 	.word	index@(__assertfail)
	.align		4
        /*0260*/ 	.word	index@(_ZN4vllm25paged_attention_v2_kernelIthLi120ELi16ELi128ELNS_18Fp8KVCacheDataTypeE2ELb0ELi512EEEvPfS2_PT_PKS3_PKT0_S9_ifPKiSB_iPKfiiiSD_SD_iiiii)
	.align		4
        /*0264*/ 	.word	index@(__assertfail)
	.align		4
        /*0268*/ 	.word	index@(_ZN4vllm25paged_attention_v2_kernelIthLi112ELi16ELi128ELNS_18Fp8KVCacheDataTypeE2ELb0ELi512EEEvPfS2_PT_PKS3_PKT0_S9_ifPKiSB_iPKfiiiSD_SD_iiiii)
	.align		4
        /*026c*/ 	.word	index@(__assertfail)
	.align		4
        /*0270*/ 	.word	index@(_ZN4vllm25paged_attention_v2_kernelIthLi96ELi16ELi128ELNS_18Fp8KVCacheDataTypeE2ELb0ELi512EEEvPfS2_PT_PKS3_PKT0_S9_ifPKiSB_iPKfiiiSD_SD_iiiii)
	.align		4
        /*0274*/ 	.word	index@(__assertfail)
	.align		4
        /*0278*/ 	.word	index@(_ZN4vllm25paged_attention_v2_kernelIthLi80ELi16ELi128ELNS_18Fp8KVCacheDataTypeE2ELb0ELi512EEEvPfS2_PT_PKS3_PKT0_S9_ifPKiSB_iPKfiiiSD_SD_iiiii)
	.align		4
        /*027c*/ 	.word	index@(__assertfail)
	.align		4
        /*0280*/ 	.word	index@(_ZN4vllm25paged_attention_v2_kernelIthLi64ELi16ELi128ELNS_18Fp8KVCacheDataTypeE2ELb0ELi512EEEvPfS2_PT_PKS3_PKT0_S9_ifPKiSB_iPKfiiiSD_SD_iiiii)
	.align		4
        /*0284*/ 	.word	index@(__assertfail)
	.align		4
        /*0288*/ 	.word	index@(_ZN4vllm25paged_attention_v2_kernelIthLi32ELi16ELi128ELNS_18Fp8KVCacheDataTypeE2ELb0ELi512EEEvPfS2_PT_PKS3_PKT0_S9_ifPKiSB_iPKfiiiSD_SD_iiiii)
	.align		4
        /*028c*/ 	.word	index@(__assertfail)
	.align		4
        /*0290*/ 	.word	index@(_ZN4vllm25paged_attention_v2_kernelIthLi256ELi16ELi128ELNS_18Fp8KVCacheDataTypeE2ELb1ELi512EEEvPfS2_PT_PKS3_PKT0_S9_ifPKiSB_iPKfiiiSD_SD_iiiii)
	.align		4
        /*0294*/ 	.word	index@(__assertfail)
	.align		4
        /*0298*/ 	.word	index@(_ZN4vllm25paged_attention_v2_kernelIthLi192ELi16ELi128ELNS_18Fp8KVCacheDataTypeE2ELb1ELi512EEEvPfS2_PT_PKS3_PKT0_S9_ifPKiSB_iPKfiiiSD_SD_iiiii)
	.align		4
        /*029c*/ 	.word	index@(__assertfail)
	.align		4
        /*02a0*/ 	.word	index@(_ZN4vllm25paged_attention_v2_kernelIthLi128ELi16ELi128ELNS_18Fp8KVCacheDataTypeE2ELb1ELi512EEEvPfS2_PT_PKS3_PKT0_S9_ifPKiSB_iPKfiiiSD_SD_iiiii)
	.align		4
        /*02a4*/ 	.word	index@(__assertfail)
	.align		4
        /*02a8*/ 	.word	index@(_ZN4vllm25paged_attention_v2_kernelIthLi120ELi16ELi128ELNS_18Fp8KVCacheDataTypeE2ELb1ELi512EEEvPfS2_PT_PKS3_PKT0_S9_ifPKiSB_iPKfiiiSD_SD_iiiii)
	.align		4
        /*02ac*/ 	.word	index@(__assertfail)
	.align		4
        /*02b0*/ 	.word	index@(_ZN4vllm25paged_attention_v2_kernelIthLi112ELi16ELi128ELNS_18Fp8KVCacheDataTypeE2ELb1ELi512EEEvPfS2_PT_PKS3_PKT0_S9_ifPKiSB_iPKfiiiSD_SD_iiiii)
	.align		4
        /*02b4*/ 	.word	index@(__assertfail)
	.align		4
        /*02b8*/ 	.word	index@(_ZN4vllm25paged_attention_v2_kernelIthLi96ELi16ELi128ELNS_18Fp8KVCacheDataTypeE2ELb1ELi512EEEvPfS2_PT_PKS3_PKT0_S9_ifPKiSB_iPKfiiiSD_SD_iiiii)
	.align		4
        /*02bc*/ 	.word	index@(__assertfail)
	.align		4
        /*02c0*/ 	.word	index@(_ZN4vllm25paged_attention_v2_kernelIthLi80ELi16ELi128ELNS_18Fp8KVCacheDataTypeE2ELb1ELi512EEEvPfS2_PT_PKS3_PKT0_S9_ifPKiSB_iPKfiiiSD_SD_iiiii)
	.align		4
        /*02c4*/ 	.word	index@(__assertfail)
	.align		4
        /*02c8*/ 	.word	index@(_ZN4vllm25paged_attention_v2_kernelIthLi64ELi16ELi128ELNS_18Fp8KVCacheDataTypeE2ELb1ELi512EEEvPfS2_PT_PKS3_PKT0_S9_ifPKiSB_iPKfiiiSD_SD_iiiii)
	.align		4
        /*02cc*/ 	.word	index@(__assertfail)
	.align		4
        /*02d0*/ 	.word	index@(_ZN4vllm25paged_attention_v2_kernelIthLi32ELi16ELi128ELNS_18Fp8KVCacheDataTypeE2ELb1ELi512EEEvPfS2_PT_PKS3_PKT0_S9_ifPKiSB_iPKfiiiSD_SD_iiiii)
	.align		4
        /*02d4*/ 	.word	index@(__assertfail)
	.align		4
        /*02d8*/ 	.word	index@(_ZN4vllm25paged_attention_v2_kernelIthLi256ELi8ELi128ELNS_18Fp8KVCacheDataTypeE2ELb0ELi512EEEvPfS2_PT_PKS3_PKT0_S9_ifPKiSB_iPKfiiiSD_SD_iiiii)
	.align		4
        /*02dc*/ 	.word	index@(__assertfail)
	.align		4
        /*02e0*/ 	.word	index@(_ZN4vllm25paged_attention_v2_kernelIthLi192ELi8ELi128ELNS_18Fp8KVCacheDataTypeE2ELb0ELi512EEEvPfS2_PT_PKS3_PKT0_S9_ifPKiSB_iPKfiiiSD_SD_iiiii)
	.align		4
        /*02e4*/ 	.word	index@(__assertfail)
	.align		4
        /*02e8*/ 	.word	index@(_ZN4vllm25paged_attention_v2_kernelIthLi128ELi8ELi128ELNS_18Fp8KVCacheDataTypeE2ELb0ELi512EEEvPfS2_PT_PKS3_PKT0_S9_ifPKiSB_iPKfiiiSD_SD_iiiii)
	.align		4
        /*02ec*/ 	.word	index@(__assertfail)
	.align		4
        /*02f0*/ 	.word	index@(_ZN4vllm25paged_attention_v2_kernelIthLi120ELi8ELi128ELNS_18Fp8KVCacheDataTypeE2ELb0ELi512EEEvPfS2_PT_PKS3_PKT0_S9_ifPKiSB_iPKfiiiSD_SD_iiiii)
	.align		4
        /*02f4*/ 	.word	index@(__assertfail)
	.align		4
        /*02f8*/ 	.word	index@(_ZN4vllm25paged_attention_v2_kernelIthLi112ELi8ELi128ELNS_18Fp8KVCacheDataTypeE2ELb0ELi512EEEvPfS2_PT_PKS3_PKT0_S9_ifPKiSB_iPKfiiiSD_SD_iiiii)
	.align		4
        /*02fc*/ 	.word	index@(__assertfail)
	.align		4
        /*0300*/ 	.word	index@(_ZN4vllm25paged_attention_v2_kernelIthLi96ELi8ELi128ELNS_18Fp8KVCacheDataTypeE2ELb0ELi512EEEvPfS2_PT_PKS3_PKT0_S9_ifPKiSB_iPKfiiiSD_SD_iiiii)
	.align		4
        /*0304*/ 	.word	index@(__assertfail)
	.align		4
        /*0308*/ 	.word	index@(_ZN4vllm25paged_attention_v2_kernelIthLi80ELi8ELi128ELNS_18Fp8KVCacheDataTypeE2ELb0ELi512EEEvPfS2_PT_PKS3_PKT0_S9_ifPKiSB_iPKfiiiSD_SD_iiiii)
	.align		4
        /*030c*/ 	.word	index@(__assertfail)
	.align		4
        /*0310*/ 	.word	index@(_ZN4vllm25paged_attention_v2_kernelIthLi64ELi8ELi128ELNS_18Fp8KVCacheDataTypeE2ELb0ELi512EEEvPfS2_PT_PKS3_PKT0_S9_ifPKiSB_iPKfiiiSD_SD_iiiii)
	.align		4
        /*0314*/ 	.word	index@(__assertfail)
	.align		4
        /*0318*/ 	.word	index@(_ZN4vllm25paged_attention_v2_kernelIthLi32ELi8ELi128ELNS_18Fp8KVCacheDataTypeE2ELb0ELi512EEEvPfS2_PT_PKS3_PKT0_S9_ifPKiSB_iPKfiiiSD_SD_iiiii)
	.align		4
        /*031c*/ 	.word	index@(__assertfail)
	.align		4
        /*0320*/ 	.word	index@(_ZN4vllm25paged_attention_v2_kernelIthLi256ELi8ELi128ELNS_18Fp8KVCacheDataTypeE2ELb1ELi512EEEvPfS2_PT_PKS3_PKT0_S9_ifPKiSB_iPKfiiiSD_SD_iiiii)
	.align		4
        /*0324*/ 	.word	index@(__assertfail)
	.align		4
        /*0328*/ 	.word	index@(_ZN4vllm25paged_attention_v2_kernelIthLi192ELi8ELi128ELNS_18Fp8KVCacheDataTypeE2ELb1ELi512EEEvPfS2_PT_PKS3_PKT0_S9_ifPKiSB_iPKfiiiSD_SD_iiiii)
	.align		4
        /*032c*/ 	.word	index@(__assertfail)
	.align		4
        /*0330*/ 	.word	index@(_ZN4vllm25paged_attention_v2_kernelIthLi128ELi8ELi128ELNS_18Fp8KVCacheDataTypeE2ELb1ELi512EEEvPfS2_PT_PKS3_PKT0_S9_ifPKiSB_iPKfiiiSD_SD_iiiii)
	.align		4
        /*0334*/ 	.word	index@(__assertfail)
	.align		4
        /*0338*/ 	.word	index@(_ZN4vllm25paged_attention_v2_kernelIthLi120ELi8ELi128ELNS_18Fp8KVCacheDataTypeE2ELb1ELi512EEEvPfS2_PT_PKS3_PKT0_S9_ifPKiSB_iPKfiiiSD_SD_iiiii)
	.align		4
        /*033c*/ 	.word	index@(__assertfail)
	.align		4
        /*0340*/ 	.word	index@(_ZN4vllm25paged_attention_v2_kernelIthLi112ELi8ELi128ELNS_18Fp8KVCacheDataTypeE2ELb1ELi512EEEvPfS2_PT_PKS3_PKT0_S9_ifPKiSB_iPKfiiiSD_SD_iiiii)
	.align		4
        /*0344*/ 	.word	index@(__assertfail)
	.align		4
        /*0348*/ 	.word	index@(_ZN4vllm25paged_attention_v2_kernelIthLi96ELi8ELi128ELNS_18Fp8KVCacheDataTypeE2ELb1ELi512EEEvPfS2_PT_PKS3_PKT0_S9_ifPKiSB_iPKfiiiSD_SD_iiiii)
	.align		4
        /*034c*/ 	.word	index@(__assertfail)
	.align		4
        /*0350*/ 	.word	index@(_ZN4vllm25paged_attention_v2_kernelIthLi80ELi8ELi128ELNS_18Fp8KVCacheDataTypeE2ELb1ELi512EEEvPfS2_PT_PKS3_PKT0_S9_ifPKiSB_iPKfiiiSD_SD_iiiii)
	.align		4
        /*0354*/ 	.word	index@(__assertfail)
	.align		4
        /*0358*/ 	.word	index@(_ZN4vllm25paged_attention_v2_kernelIthLi64ELi8ELi128ELNS_18Fp8KVCacheDataTypeE2ELb1ELi512EEEvPfS2_PT_PKS3_PKT0_S9_ifPKiSB_iPKfiiiSD_SD_iiiii)
	.align		4
        /*035c*/ 	.word	index@(__assertfail)
	.align		4
        /*0360*/ 	.word	index@(_ZN4vllm25paged_attention_v2_kernelIthLi32ELi8ELi128ELNS_18Fp8KVCacheDataTypeE2ELb1ELi512EEEvPfS2_PT_PKS3_PKT0_S9_ifPKiSB_iPKfiiiSD_SD_iiiii)
	.align		4
        /*0364*/ 	.word	index@(__assertfail)
	.align		4
        /*0368*/ 	.word	index@(_ZN4vllm25paged_attention_v2_kernelIfhLi256ELi32ELi128ELNS_18Fp8KVCacheDataTypeE2ELb0ELi512EEEvPfS2_PT_PKS3_PKT0_S9_ifPKiSB_iPKfiiiSD_SD_iiiii)
	.align		4
        /*036c*/ 	.word	index@(__assertfail)
	.align		4
        /*0370*/ 	.word	index@(_ZN4vllm25paged_attention_v2_kernelIfhLi192ELi32ELi128ELNS_18Fp8KVCacheDataTypeE2ELb0ELi512EEEvPfS2_PT_PKS3_PKT0_S9_ifPKiSB_iPKfiiiSD_SD_iiiii)
	.align		4
        /*0374*/ 	.word	index@(__assertfail)
	.align		4
        /*0378*/ 	.word	index@(_ZN4vllm25paged_attention_v2_kernelIfhLi128ELi32ELi128ELNS_18Fp8KVCacheDataTypeE2ELb0ELi512EEEvPfS2_PT_PKS3_PKT0_S9_ifPKiSB_iPKfiiiSD_SD_iiiii)
	.align		4
        /*037c*/ 	.word	index@(__assertfail)
	.align		4
        /*0380*/ 	.word	index@(_ZN4vllm25paged_attention_v2_kernelIfhLi120ELi32ELi128ELNS_18Fp8KVCacheDataTypeE2ELb0ELi512EEEvPfS2_PT_PKS3_PKT0_S9_ifPKiSB_iPKfiiiSD_SD_iiiii)
	.align		4
        /*0384*/ 	.word	index@(__assertfail)
	.align		4
        /*0388*/ 	.word	index@(_ZN4vllm25paged_attention_v2_kernelIfhLi112ELi32ELi128ELNS_18Fp8KVCacheDataTypeE2ELb0ELi512EEEvPfS2_PT_PKS3_PKT0_S9_ifPKiSB_iPKfiiiSD_SD_iiiii)
	.align		4
        /*038c*/ 	.word	index@(__assertfail)
	.align		4
        /*0390*/ 	.word	index@(_ZN4vllm25paged_attention_v2_kernelIfhLi96ELi32ELi128ELNS_18Fp8KVCacheDataTypeE2ELb0ELi512EEEvPfS2_PT_PKS3_PKT0_S9_ifPKiSB_iPKfiiiSD_SD_iiiii)
	.align		4
        /*0394*/ 	.word	index@(__assertfail)
	.align		4
        /*0398*/ 	.word	index@(_ZN4vllm25paged_attention_v2_kernelIfhLi80ELi32ELi128ELNS_18Fp8KVCacheDataTypeE2ELb0ELi512EEEvPfS2_PT_PKS3_PKT0_S9_ifPKiSB_iPKfiiiSD_SD_iiiii)
	.align		4
        /*039c*/ 	.word	index@(__assertfail)
	.align		4
        /*03a0*/ 	.word	index@(_ZN4vllm25paged_attention_v2_kernelIfhLi64ELi32ELi128ELNS_18Fp8KVCacheDataTypeE2ELb0ELi512EEEvPfS2_PT_PKS3_PKT0_S9_ifPKiSB_iPKfiiiSD_SD_iiiii)
	.align		4
        /*03a4*/ 	.word	index@(__assertfail)
	.align		4
        /*03a8*/ 	.word	index@(_ZN4vllm25paged_attention_v2_kernelIfhLi32ELi32ELi128ELNS_18Fp8KVCacheDataTypeE2ELb0ELi512EEEvPfS2_PT_PKS3_PKT0_S9_ifPKiSB_iPKfiiiSD_SD_iiiii)
	.align		4
        /*03ac*/ 	.word	index@(__assertfail)
	.align		4
        /*03b0*/ 	.word	index@(_ZN4vllm25paged_attention_v2_kernelIfhLi256ELi32ELi128ELNS_18Fp8KVCacheDataTypeE2ELb1ELi512EEEvPfS2_PT_PKS3_PKT0_S9_ifPKiSB_iPKfiiiSD_SD_iiiii)
	.align		4
        /*03b4*/ 	.word	index@(__assertfail)
	.align		4
        /*03b8*/ 	.word	index@(_ZN4vllm25paged_attention_v2_kernelIfhLi192ELi32ELi128ELNS_18Fp8KVCacheDataTypeE2ELb1ELi512EEEvPfS2_PT_PKS3_PKT0_S9_ifPKiSB_iPKfiiiSD_SD_iiiii)
	.align		4
        /*03bc*/ 	.word	index@(__assertfail)
	.align		4
        /*03c0*/ 	.word	index@(_ZN4vllm25paged_attention_v2_kernelIfhLi128ELi32ELi128ELNS_18Fp8KVCacheDataTypeE2ELb1ELi512EEEvPfS2_PT_PKS3_PKT0_S9_ifPKiSB_iPKfiiiSD_SD_iiiii)
	.align		4
        /*03c4*/ 	.word	index@(__assertfail)
	.align		4
        /*03c8*/ 	.word	index@(_ZN4vllm25paged_attention_v2_kernelIfhLi120ELi32ELi128ELNS_18Fp8KVCacheDataTypeE2ELb1ELi512EEEvPfS2_PT_PKS3_PKT0_S9_ifPKiSB_iPKfiiiSD_SD_iiiii)
	.align		4
        /*03cc*/ 	.word	index@(__assertfail)
	.align		4
        /*03d0*/ 	.word	index@(_ZN4vllm25paged_attention_v2_kernelIfhLi112ELi32ELi128ELNS_18Fp8KVCacheDataTypeE2ELb1ELi512EEEvPfS2_PT_PKS3_PKT0_S9_ifPKiSB_iPKfiiiSD_SD_iiiii)
	.align		4
        /*03d4*/ 	.word	index@(__assertfail)
	.align		4
        /*03d8*/ 	.word	index@(_ZN4vllm25paged_attention_v2_kernelIfhLi96ELi32ELi128ELNS_18Fp8KVCacheDataTypeE2ELb1ELi512EEEvPfS2_PT_PKS3_PKT0_S9_ifPKiSB_iPKfiiiSD_SD_iiiii)
	.align		4
        /*03dc*/ 	.word	index@(__assertfail)
	.align		4
        /*03e0*/ 	.word	index@(_ZN4vllm25paged_attention_v2_kernelIfhLi80ELi32ELi128ELNS_18Fp8KVCacheDataTypeE2ELb1ELi512EEEvPfS2_PT_PKS3_PKT0_S9_ifPKiSB_iPKfiiiSD_SD_iiiii)
	.align		4
        /*03e4*/ 	.word	index@(__assertfail)
	.align		4
        /*03e8*/ 	.word	index@(_ZN4vllm25paged_attention_v2_kernelIfhLi64ELi32ELi128ELNS_18Fp8KVCacheDataTypeE2ELb1ELi512EEEvPfS2_PT_PKS3_PKT0_S9_ifPKiSB_iPKfiiiSD_SD_iiiii)
	.align		4
        /*03ec*/ 	.word	index@(__assertfail)
	.align		4
        /*03f0*/ 	.word	index@(_ZN4vllm25paged_attention_v2_kernelIfhLi32ELi32ELi128ELNS_18Fp8KVCacheDataTypeE2ELb1ELi512EEEvPfS2_PT_PKS3_PKT0_S9_ifPKiSB_iPKfiiiSD_SD_iiiii)
	.align		4
        /*03f4*/ 	.word	index@(__assertfail)
	.align		4
        /*03f8*/ 	.word	index@(_ZN4vllm25paged_attention_v2_kernelIfhLi256ELi16ELi128ELNS_18Fp8KVCacheDataTypeE2ELb0ELi512EEEvPfS2_PT_PKS3_PKT0_S9_ifPKiSB_iPKfiiiSD_SD_iiiii)
	.align		4
        /*03fc*/ 	.word	index@(__assertfail)
	.align		4
        /*0400*/ 	.word	index@(_ZN4vllm25paged_attention_v2_kernelIfhLi192ELi16ELi128ELNS_18Fp8KVCacheDataTypeE2ELb0ELi512EEEvPfS2_PT_PKS3_PKT0_S9_ifPKiSB_iPKfiiiSD_SD_iiiii)
	.align		4
        /*0404*/ 	.word	index@(__assertfail)
	.align		4
        /*0408*/ 	.word	index@(_ZN4vllm25paged_attention_v2_kernelIfhLi128ELi16ELi128ELNS_18Fp8KVCacheDataTypeE2ELb0ELi512EEEvPfS2_PT_PKS3_PKT0_S9_ifPKiSB_iPKfiiiSD_SD_iiiii)
	.align		4
        /*040c*/ 	.word	index@(__assertfail)
	.align		4
        /*0410*/ 	.word	index@(_ZN4vllm25paged_attention_v2_kernelIfhLi120ELi16ELi128ELNS_18Fp8KVCacheDataTypeE2ELb0ELi512EEEvPfS2_PT_PKS3_PKT0_S9_ifPKiSB_iPKfiiiSD_SD_iiiii)
	.align		4
        /*0414*/ 	.word	index@(__assertfail)
	.align		4
        /*0418*/ 	.word	index@(_ZN4vllm25paged_attention_v2_kernelIfhLi112ELi16ELi128ELNS_18Fp8KVCacheDataTypeE2ELb0ELi512EEEvPfS2_PT_PKS3_PKT0_S9_ifPKiSB_iPKfiiiSD_SD_iiiii)
	.align		4
        /*041c*/ 	.word	index@(__assertfail)
	.align		4
        /*0420*/ 	.word	index@(_ZN4vllm25paged_attention_v2_kernelIfhLi96ELi16ELi128ELNS_18Fp8KVCacheDataTypeE2ELb0ELi512EEEvPfS2_PT_PKS3_PKT0_S9_ifPKiSB_iPKfiiiSD_SD_iiiii)
	.align		4
        /*0424*/ 	.word	index@(__assertfail)
	.align		4
        /*0428*/ 	.word	index@(_ZN4vllm25paged_attention_v2_kernelIfhLi80ELi16ELi128ELNS_18Fp8KVCacheDataTypeE2ELb0ELi512EEEvPfS2_PT_PKS3_PKT0_S9_ifPKiSB_iPKfiiiSD_SD_iiiii)
	.align		4
        /*042c*/ 	.word	index@(__assertfail)
	.align		4
        /*0430*/ 	.word	index@(_ZN4vllm25paged_attention_v2_kernelIfhLi64ELi16ELi128ELNS_18Fp8KVCacheDataTypeE2ELb0ELi512EEEvPfS2_PT_PKS3_PKT0_S9_ifPKiSB_iPKfiiiSD_SD_iiiii)
	.align		4
        /*0434*/ 	.word	index@(__assertfail)
	.align		4
        /*0438*/ 	.word	index@(_ZN4vllm25paged_attention_v2_kernelIfhLi32ELi16ELi128ELNS_18Fp8KVCacheDataTypeE2ELb0ELi512EEEvPfS2_PT_PKS3_PKT0_S9_ifPKiSB_iPKfiiiSD_SD_iiiii)
	.align		4
        /*043c*/ 	.word	index@(__assertfail)
	.align		4
        /*0440*/ 	.word	index@(_ZN4vllm25paged_attention_v2_kernelIfhLi256ELi16ELi128ELNS_18Fp8KVCacheDataTypeE2ELb1ELi512EEEvPfS2_PT_PKS3_PKT0_S9_ifPKiSB_iPKfiiiSD_SD_iiiii)
	.align		4
        /*0444*/ 	.word	index@(__assertfail)
	.align		4
        /*0448*/ 	.word	index@(_ZN4vllm25paged_attention_v2_kernelIfhLi192ELi16ELi128ELNS_18Fp8KVCacheDataTypeE2ELb1ELi512EEEvPfS2_PT_PKS3_PKT0_S9_ifPKiSB_iPKfiiiSD_SD_iiiii)
	.align		4
        /*044c*/ 	.word	index@(__assertfail)
	.align		4
        /*0450*/ 	.word	index@(_ZN4vllm25paged_attention_v2_kernelIfhLi128ELi16ELi128ELNS_18Fp8KVCacheDataTypeE2ELb1ELi512EEEvPfS2_PT_PKS3_PKT0_S9_ifPKiSB_iPKfiiiSD_SD_iiiii)
	.align		4
        /*0454*/ 	.word	index@(__assertfail)
	.align		4
        /*0458*/ 	.word	index@(_ZN4vllm25paged_attention_v2_kernelIfhLi120ELi16ELi128ELNS_18Fp8KVCacheDataTypeE2ELb1ELi512EEEvPfS2_PT_PKS3_PKT0_S9_ifPKiSB_iPKfiiiSD_SD_iiiii)
	.align		4
        /*045c*/ 	.word	index@(__assertfail)
	.align		4
        /*0460*/ 	.word	index@(_ZN4vllm25paged_attention_v2_kernelIfhLi112ELi16ELi128ELNS_18Fp8KVCacheDataTypeE2ELb1ELi512EEEvPfS2_PT_PKS3_PKT0_S9_ifPKiSB_iPKfiiiSD_SD_iiiii)
	.align		4
        /*0464*/ 	.word	index@(__assertfail)
	.align		4
        /*0468*/ 	.word	index@(_ZN4vllm25paged_attention_v2_kernelIfhLi96ELi16ELi128ELNS_18Fp8KVCacheDataTypeE2ELb1ELi512EEEvPfS2_PT_PKS3_PKT0_S9_ifPKiSB_iPKfiiiSD_SD_iiiii)
	.align		4
        /*046c*/ 	.word	index@(__assertfail)
	.align		4
        /*0470*/ 	.word	index@(_ZN4vllm25paged_attention_v2_kernelIfhLi80ELi16ELi128ELNS_18Fp8KVCacheDataTypeE2ELb1ELi512EEEvPfS2_PT_PKS3_PKT0_S9_ifPKiSB_iPKfiiiSD_SD_iiiii)
	.align		4
        /*0474*/ 	.word	index@(__assertfail)
	.align		4
        /*0478*/ 	.word	index@(_ZN4vllm25paged_attention_v2_kernelIfhLi64ELi16ELi128ELNS_18Fp8KVCacheDataTypeE2ELb1ELi512EEEvPfS2_PT_PKS3_PKT0_S9_ifPKiSB_iPKfiiiSD_SD_iiiii)
	.align		4
        /*047c*/ 	.word	index@(__assertfail)
	.align		4
        /*0480*/ 	.word	index@(_ZN4vllm25paged_attention_v2_kernelIfhLi32ELi16ELi128ELNS_18Fp8KVCacheDataTypeE2ELb1ELi512EEEvPfS2_PT_PKS3_PKT0_S9_ifPKiSB_iPKfiiiSD_SD_iiiii)
	.align		4
        /*0484*/ 	.word	index@(__assertfail)
	.align		4
        /*0488*/ 	.word	index@(_ZN4vllm25paged_attention_v2_kernelIfhLi256ELi8ELi128ELNS_18Fp8KVCacheDataTypeE2ELb0ELi512EEEvPfS2_PT_PKS3_PKT0_S9_ifPKiSB_iPKfiiiSD_SD_iiiii)
	.align		4
        /*048c*/ 	.word	index@(__assertfail)
	.align		4
        /*0490*/ 	.word	index@(_ZN4vllm25paged_attention_v2_kernelIfhLi192ELi8ELi128ELNS_18Fp8KVCacheDataTypeE2ELb0ELi512EEEvPfS2_PT_PKS3_PKT0_S9_ifPKiSB_iPKfiiiSD_SD_iiiii)
	.align		4
        /*0494*/ 	.word	index@(__assertfail)
	.align		4
        /*0498*/ 	.word	index@(_ZN4vllm25paged_attention_v2_kernelIfhLi128ELi8ELi128ELNS_18Fp8KVCacheDataTypeE2ELb0ELi512EEEvPfS2_PT_PKS3_PKT0_S9_ifPKiSB_iPKfiiiSD_SD_iiiii)
	.align		4
        /*049c*/ 	.word	index@(__assertfail)
	.align		4
        /*04a0*/ 	.word	index@(_ZN4vllm25paged_attention_v2_kernelIfhLi120ELi8ELi128ELNS_18Fp8KVCacheDataTypeE2ELb0ELi512EEEvPfS2_PT_PKS3_PKT0_S9_ifPKiSB_iPKfiiiSD_SD_iiiii)
	.align		4
        /*04a4*/ 	.word	index@(__assertfail)
	.align		4
        /*04a8*/ 	.word	index@(_ZN4vllm25paged_attention_v2_kernelIfhLi112ELi8ELi128ELNS_18Fp8KVCacheDataTypeE2ELb0ELi512EEEvPfS2_PT_PKS3_PKT0_S9_ifPKiSB_iPKfiiiSD_SD_iiiii)
	.align		4
        /*04ac*/ 	.word	index@(__assertfail)
	.align		4
        /*04b0*/ 	.word	index@(_ZN4vllm25paged_attention_v2_kernelIfhLi96ELi8ELi128ELNS_18Fp8KVCacheDataTypeE2ELb0ELi512EEEvPfS2_PT_PKS3_PKT0_S9_ifPKiSB_iPKfiiiSD_SD_iiiii)
	.align		4
        /*04b4*/ 	.word	index@(__assertfail)
	.align		4
        /*04b8*/ 	.word	index@(_ZN4vllm25paged_attention_v2_kernelIfhLi80ELi8ELi128ELNS_18Fp8KVCacheDataTypeE2ELb0ELi512EEEvPfS2_PT_PKS3_PKT0_S9_ifPKiSB_iPKfiiiSD_SD_iiiii)
	.align		4
        /*04bc*/ 	.word	index@(__assertfail)
	.align		4
        /*04c0*/ 	.word	index@(_ZN4vllm25paged_attention_v2_kernelIfhLi64ELi8ELi128ELNS_18Fp8KVCacheDataTypeE2ELb0ELi512EEEvPfS2_PT_PKS3_PKT0_S9_ifPKiSB_iPKfiiiSD_SD_iiiii)
	.align		4
        /*04c4*/ 	.word	index@(__assertfail)
	.align		4
        /*04c8*/ 	.word	index@(_ZN4vllm25paged_attention_v2_kernelIfhLi32ELi8ELi128ELNS_18Fp8KVCacheDataTypeE2ELb0ELi512EEEvPfS2_PT_PKS3_PKT0_S9_ifPKiSB_iPKfiiiSD_SD_iiiii)
	.align		4
        /*04cc*/ 	.word	index@(__assertfail)
	.align		4
        /*04d0*/ 	.word	index@(_ZN4vllm25paged_attention_v2_kernelIfhLi256ELi8ELi128ELNS_18Fp8KVCacheDataTypeE2ELb1ELi512EEEvPfS2_PT_PKS3_PKT0_S9_ifPKiSB_iPKfiiiSD_SD_iiiii)
	.align		4
        /*04d4*/ 	.word	index@(__assertfail)
	.align		4
        /*04d8*/ 	.word	index@(_ZN4vllm25paged_attention_v2_kernelIfhLi192ELi8ELi128ELNS_18Fp8KVCacheDataTypeE2ELb1ELi512EEEvPfS2_PT_PKS3_PKT0_S9_ifPKiSB_iPKfiiiSD_SD_iiiii)
	.align		4
        /*04dc*/ 	.word	index@(__assertfail)
	.align		4
        /*04e0*/ 	.word	index@(_ZN4vllm25paged_attention_v2_kernelIfhLi128ELi8ELi128ELNS_18Fp8KVCacheDataTypeE2ELb1ELi512EEEvPfS2_PT_PKS3_PKT0_S9_ifPKiSB_iPKfiiiSD_SD_iiiii)
	.align		4
        /*04e4*/ 	.word	index@(__assertfail)
	.align		4
        /*04e8*/ 	.word	index@(_ZN4vllm25paged_attention_v2_kernelIfhLi120ELi8ELi128ELNS_18Fp8KVCacheDataTypeE2ELb1ELi512EEEvPfS2_PT_PKS3_PKT0_S9_ifPKiSB_iPKfiiiSD_SD_iiiii)
	.align		4
        /*04ec*/ 	.word	index@(__assertfail)
	.align		4
        /*04f0*/ 	.word	index@(_ZN4vllm25paged_attention_v2_kernelIfhLi112ELi8ELi128ELNS_18Fp8KVCacheDataTypeE2ELb1ELi512EEEvPfS2_PT_PKS3_PKT0_S9_ifPKiSB_iPKfiiiSD_SD_iiiii)
	.align		4
        /*04f4*/ 	.word	index@(__assertfail)
	.align		4
        /*04f8*/ 	.word	index@(_ZN4vllm25paged_attention_v2_kernelIfhLi96ELi8ELi128ELNS_18Fp8KVCacheDataTypeE2ELb1ELi512EEEvPfS2_PT_PKS3_PKT0_S9_ifPKiSB_iPKfiiiSD_SD_iiiii)
	.align		4
        /*04fc*/ 	.word	index@(__assertfail)
	.align		4
        /*0500*/ 	.word	index@(_ZN4vllm25paged_attention_v2_kernelIfhLi80ELi8ELi128ELNS_18Fp8KVCacheDataTypeE2ELb1ELi512EEEvPfS2_PT_PKS3_PKT0_S9_ifPKiSB_iPKfiiiSD_SD_iiiii)
	.align		4
        /*0504*/ 	.word	index@(__assertfail)
	.align		4
        /*0508*/ 	.word	index@(_ZN4vllm25paged_attention_v2_kernelIfhLi64ELi8ELi128ELNS_18Fp8KVCacheDataTypeE2ELb1ELi512EEEvPfS2_PT_PKS3_PKT0_S9_ifPKiSB_iPKfiiiSD_SD_iiiii)
	.align		4
        /*050c*/ 	.word	index@(__assertfail)
	.align		4
        /*0510*/ 	.word	index@(_ZN4vllm25paged_attention_v2_kernelIfhLi32ELi8ELi128ELNS_18Fp8KVCacheDataTypeE2ELb1ELi512EEEvPfS2_PT_PKS3_PKT0_S9_ifPKiSB_iPKfiiiSD_SD_iiiii)
	.align		4
        /*0514*/ 	.word	index@(__assertfail)
	.align		4
        /*0518*/ 	.word	index@(_ZN4vllm25paged_attention_v2_kernelI13__nv_bfloat16hLi256ELi32ELi128ELNS_18Fp8KVCacheDataTypeE1ELb0ELi512EEEvPfS3_PT_PKS4_PKT0_SA_ifPKiSC_iPKfiiiSE_SE_iiiii)
	.align		4
        /*051c*/ 	.word	index@(__assertfail)
	.align		4
        /*0520*/ 	.word	index@(_ZN4vllm25paged_attention_v2_kernelI13__nv_bfloat16hLi192ELi32ELi128ELNS_18Fp8KVCacheDataTypeE1ELb0ELi512EEEvPfS3_PT_PKS4_PKT0_SA_ifPKiSC_iPKfiiiSE_SE_iiiii)
	.align		4
        /*0524*/ 	.word	index@(__assertfail)
	.align		4
        /*0528*/ 	.word	index@(_ZN4vllm25paged_attention_v2_kernelI13__nv_bfloat16hLi128ELi32ELi128ELNS_18Fp8KVCacheDataTypeE1ELb0ELi512EEEvPfS3_PT_PKS4_PKT0_SA_ifPKiSC_iPKfiiiSE_SE_iiiii)
	.align		4
        /*052c*/ 	.word	index@(__assertfail)
	.align		4
        /*0530*/ 	.word	index@(_ZN4vllm25paged_attention_v2_kernelI13__nv_bfloat16hLi120ELi32ELi128ELNS_18Fp8KVCacheDataTypeE1ELb0ELi512EEEvPfS3_PT_PKS4_PKT0_SA_ifPKiSC_iPKfiiiSE_SE_iiiii)
	.align		4
        /*0534*/ 	.word	index@(__assertfail)
	.align		4
        /*0538*/ 	.word	index@(_ZN4vllm25paged_attention_v2_kernelI13__nv_bfloat16hLi112ELi32ELi128ELNS_18Fp8KVCacheDataTypeE1ELb0ELi512EEEvPfS3_PT_PKS4_PKT0_SA_ifPKiSC_iPKfiiiSE_SE_iiiii)
	.align		4
        /*053c*/ 	.word	index@(__assertfail)
	.align		4
        /*0540*/ 	.word	index@(_ZN4vllm25paged_attention_v2_kernelI13__nv_bfloat16hLi96ELi32ELi128ELNS_18Fp8KVCacheDataTypeE1ELb0ELi512EEEvPfS3_PT_PKS4_PKT0_SA_ifPKiSC_iPKfiiiSE_SE_iiiii)
	.align		4
        /*0544*/ 	.word	index@(__assertfail)
	.align		4
        /*0548*/ 	.word	index@(_ZN4vllm25paged_attention_v2_kernelI13__nv_bfloat16hLi80ELi32ELi128ELNS_18Fp8KVCacheDataTypeE1ELb0ELi512EEEvPfS3_PT_PKS4_PKT0_SA_ifPKiSC_iPKfiiiSE_SE_iiiii)
	.align		4
        /*054c*/ 	.word	index@(__assertfail)
	.align		4
        /*0550*/ 	.word	index@(_ZN4vllm25paged_attention_v2_kernelI13__nv_bfloat16hLi64ELi32ELi128ELNS_18Fp8KVCacheDataTypeE1ELb0ELi512EEEvPfS3_PT_PKS4_PKT0_SA_ifPKiSC_iPKfiiiSE_SE_iiiii)
	.align		4
        /*0554*/ 	.word	index@(__assertfail)
	.align		4
        /*0558*/ 	.word	index@(_ZN4vllm25paged_attention_v2_kernelI13__nv_bfloat16hLi32ELi32ELi128ELNS_18Fp8KVCacheDataTypeE1ELb0ELi512EEEvPfS3_PT_PKS4_PKT0_SA_ifPKiSC_iPKfiiiSE_SE_iiiii)
	.align		4
        /*055c*/ 	.word	index@(__assertfail)
	.align		4
        /*0560*/ 	.word	index@(_ZN4vllm25paged_attention_v2_kernelI13__nv_bfloat16hLi256ELi32ELi128ELNS_18Fp8KVCacheDataTypeE1ELb1ELi512EEEvPfS3_PT_PKS4_PKT0_SA_ifPKiSC_iPKfiiiSE_SE_iiiii)
	.align		4
        /*0564*/ 	.word	index@(__assertfail)
	.align		4
        /*0568*/ 	.word	index@(_ZN4vllm25paged_attention_v2_kernelI13__nv_bfloat16hLi192ELi32ELi128ELNS_18Fp8KVCacheDataTypeE1ELb1ELi512EEEvPfS3_PT_PKS4_PKT0_SA_ifPKiSC_iPKfiiiSE_SE_iiiii)
	.align		4
        /*056c*/ 	.word	index@(__assertfail)
	.align		4
        /*0570*/ 	.word	index@(_ZN4vllm25paged_attention_v2_kernelI13__nv_bfloat16hLi128ELi32ELi128ELNS_18Fp8KVCacheDataTypeE1ELb1ELi512EEEvPfS3_PT_PKS4_PKT0_SA_ifPKiSC_iPKfiiiSE_SE_iiiii)
	.align		4
        /*0574*/ 	.word	index@(__assertfail)
	.align		4
        /*0578*/ 	.word	index@(_ZN4vllm25paged_attention_v2_kernelI13__nv_bfloat16hLi120ELi32ELi128ELNS_18Fp8KVCacheDataTypeE1ELb1ELi512EEEvPfS3_PT_PKS4_PKT0_SA_ifPKiSC_iPKfiiiSE_SE_iiiii)
	.align		4
        /*057c*/ 	.word	index@(__assertfail)
	.align		4
        /*0580*/ 	.word	index@(_ZN4vllm25paged_attention_v2_kernelI13__nv_bfloat16hLi112ELi32ELi128ELNS_18Fp8KVCacheDataTypeE1ELb1ELi512EEEvPfS3_PT_PKS4_PKT0_SA_ifPKiSC_iPKfiiiSE_SE_iiiii)
	.align		4
        /*0584*/ 	.word	index@(__assertfail)
	.align		4
        /*0588*/ 	.word	index@(_ZN4vllm25paged_attention_v2_kernelI13__nv_bfloat16hLi96ELi32ELi128ELNS_18Fp8KVCacheDataTypeE1ELb1ELi512EEEvPfS3_PT_PKS4_PKT0_SA_ifPKiSC_iPKfiiiSE_SE_iiiii)
	.align		4
        /*058c*/ 	.word	index@(__assertfail)
	.align		4
        /*0590*/ 	.word	index@(_ZN4vllm25paged_attention_v2_kernelI13__nv_bfloat16hLi80ELi32ELi128ELNS_18Fp8KVCacheDataTypeE1ELb1ELi512EEEvPfS3_PT_PKS4_PKT0_SA_ifPKiSC_iPKfiiiSE_SE_iiiii)
	.align		4
        /*0594*/ 	.word	index@(__assertfail)
	.align		4
        /*0598*/ 	.word	index@(_ZN4vllm25paged_attention_v2_kernelI13__nv_bfloat16hLi64ELi32ELi128ELNS_18Fp8KVCacheDataTypeE1ELb1ELi512EEEvPfS3_PT_PKS4_PKT0_SA_ifPKiSC_iPKfiiiSE_SE_iiiii)
	.align		4
        /*059c*/ 	.word	index@(__assertfail)
	.align		4
        /*05a0*/ 	.word	index@(_ZN4vllm25paged_attention_v2_kernelI13__nv_bfloat16hLi32ELi32ELi128ELNS_18Fp8KVCacheDataTypeE1ELb1ELi512EEEvPfS3_PT_PKS4_PKT0_SA_ifPKiSC_iPKfiiiSE_SE_iiiii)
	.align		4
        /*05a4*/ 	.word	index@(__assertfail)
	.align		4
        /*05a8*/ 	.word	index@(_ZN4vllm25paged_attention_v2_kernelI13__nv_bfloat16hLi256ELi16ELi128ELNS_18Fp8KVCacheDataTypeE1ELb0ELi512EEEvPfS3_PT_PKS4_PKT0_SA_ifPKiSC_iPKfiiiSE_SE_iiiii)
	.align		4
        /*05ac*/ 	.word	index@(__assertfail)
	.align		4
        /*05b0*/ 	.word	index@(_ZN4vllm25paged_attention_v2_kernelI13__nv_bfloat16hLi192ELi16ELi128ELNS_18Fp8KVCacheDataTypeE1ELb0ELi512EEEvPfS3_PT_PKS4_PKT0_SA_ifPKiSC_iPKfiiiSE_SE_iiiii)
	.align		4
        /*05b4*/ 	.word	index@(__assertfail)
	.align		4
        /*05b8*/ 	.word	index@(_ZN4vllm25paged_attention_v2_kernelI13__nv_bfloat16hLi128ELi16ELi128ELNS_18Fp8KVCacheDataTypeE1ELb0ELi512EEEvPfS3_PT_PKS4_PKT0_SA_ifPKiSC_iPKfiiiSE_SE_iiiii)
	.align		4
        /*05bc*/ 	.word	index@(__assertfail)
	.align		4
        /*05c0*/ 	.word	index@(_ZN4vllm25paged_attention_v2_kernelI13__nv_bfloat16hLi120ELi16ELi128ELNS_18Fp8KVCacheDataTypeE1ELb0ELi512EEEvPfS3_PT_PKS4_PKT0_SA_ifPKiSC_iPKfiiiSE_SE_iiiii)
	.align		4
        /*05c4*/ 	.word	index@(__assertfail)
	.align		4
        /*05c8*/ 	.word	index@(_ZN4vllm25paged_attention_v2_kernelI13__nv_bfloat16hLi112ELi16ELi128ELNS_18Fp8KVCacheDataTypeE1ELb0ELi512EEEvPfS3_PT_PKS4_PKT0_SA_ifPKiSC_iPKfiiiSE_SE_iiiii)
	.align		4
        /*05cc*/ 	.word	index@(__assertfail)
	.align		4
        /*05d0*/ 	.word	index@(_ZN4vllm25paged_attention_v2_kernelI13__nv_bfloat16hLi96ELi16ELi128ELNS_18Fp8KVCacheDataTypeE1ELb0ELi512EEEvPfS3_PT_PKS4_PKT0_SA_ifPKiSC_iPKfiiiSE_SE_iiiii)
	.align		4
        /*05d4*/ 	.word	index@(__assertfail)
	.align		4
        /*05d8*/ 	.word	index@(_ZN4vllm25paged_attention_v2_kernelI13__nv_bfloat16hLi80ELi16ELi128ELNS_18Fp8KVCacheDataTypeE1ELb0ELi512EEEvPfS3_PT_PKS4_PKT0_SA_ifPKiSC_iPKfiiiSE_SE_iiiii)
	.align		4
        /*05dc*/ 	.word	index@(__assertfail)
	.align		4
        /*05e0*/ 	.word	index@(_ZN4vllm25paged_attention_v2_kernelI13__nv_bfloat16hLi64ELi16ELi128ELNS_18Fp8KVCacheDataTypeE1ELb0ELi512EEEvPfS3_PT_PKS4_PKT0_SA_ifPKiSC_iPKfiiiSE_SE_iiiii)
	.align		4
        /*05e4*/ 	.word	index@(__assertfail)
	.align		4
        /*05e8*/ 	.word	index@(_ZN4vllm25paged_attention_v2_kernelI13__nv_bfloat16hLi32ELi16ELi128ELNS_18Fp8KVCacheDataTypeE1ELb0ELi512EEEvPfS3_PT_PKS4_PKT0_SA_ifPKiSC_iPKfiiiSE_SE_iiiii)
	.align		4
        /*05ec*/ 	.word	index@(__assertfail)
	.align		4
        /*05f0*/ 	.word	index@(_ZN4vllm25paged_attention_v2_kernelI13__nv_bfloat16hLi256ELi16ELi128ELNS_18Fp8KVCacheDataTypeE1ELb1ELi512EEEvPfS3_PT_PKS4_PKT0_SA_ifPKiSC_iPKfiiiSE_SE_iiiii)
	.align		4
        /*05f4*/ 	.word	index@(__assertfail)
	.align		4
        /*05f8*/ 	.word	index@(_ZN4vllm25paged_attention_v2_kernelI13__nv_bfloat16hLi192ELi16ELi128ELNS_18Fp8KVCacheDataTypeE1ELb1ELi512EEEvPfS3_PT_PKS4_PKT0_SA_ifPKiSC_iPKfiiiSE_SE_iiiii)
	.align		4
        /*05fc*/ 	.word	index@(__assertfail)
	.align		4
        /*0600*/ 	.word	index@(_ZN4vllm25paged_attention_v2_kernelI13__nv_bfloat16hLi128ELi16ELi128ELNS_18Fp8KVCacheDataTypeE1ELb1ELi512EEEvPfS3_PT_PKS4_PKT0_SA_ifPKiSC_iPKfiiiSE_SE_iiiii)
	.align		4
        /*0604*/ 	.word	index@(__assertfail)
	.align		4
        /*0608*/ 	.word	index@(_ZN4vllm25paged_attention_v2_kernelI13__nv_bfloat16hLi120ELi16ELi128ELNS_18Fp8KVCacheDataTypeE1ELb1ELi512EEEvPfS3_PT_PKS4_PKT0_SA_ifPKiSC_iPKfiiiSE_SE_iiiii)
	.align		4
        /*060c*/ 	.word	index@(__assertfail)
	.align		4
        /*0610*/ 	.word	index@(_ZN4vllm25paged_attention_v2_kernelI13__nv_bfloat16hLi112ELi16ELi128ELNS_18Fp8KVCacheDataTypeE1ELb1ELi512EEEvPfS3_PT_PKS4_PKT0_SA_ifPKiSC_iPKfiiiSE_SE_iiiii)
	.align		4
        /*0614*/ 	.word	index@(__assertfail)
	.align		4
        /*0618*/ 	.word	index@(_ZN4vllm25paged_attention_v2_kernelI13__nv_bfloat16hLi96ELi16ELi128ELNS_18Fp8KVCacheDataTypeE1ELb1ELi512EEEvPfS3_PT_PKS4_PKT0_SA_ifPKiSC_iPKfiiiSE_SE_iiiii)
	.align		4
        /*061c*/ 	.word	index@(__assertfail)
	.align		4
        /*0620*/ 	.word	index@(_ZN4vllm25paged_attention_v2_kernelI13__nv_bfloat16hLi80ELi16ELi128ELNS_18Fp8KVCacheDataTypeE1ELb1ELi512EEEvPfS3_PT_PKS4_PKT0_SA_ifPKiSC_iPKfiiiSE_SE_iiiii)
	.align		4
        /*0624*/ 	.word	index@(__assertfail)
	.align		4
        /*0628*/ 	.word	index@(_ZN4vllm25paged_attention_v2_kernelI13__nv_bfloat16hLi64ELi16ELi128ELNS_18Fp8KVCacheDataTypeE1ELb1ELi512EEEvPfS3_PT_PKS4_PKT0_SA_ifPKiSC_iPKfiiiSE_SE_iiiii)
	.align		4
        /*062c*/ 	.word	index@(__assertfail)
	.align		4
        /*0630*/ 	.word	index@(_ZN4vllm25paged_attention_v2_kernelI13__nv_bfloat16hLi32ELi16ELi128ELNS_18Fp8KVCacheDataTypeE1ELb1ELi512EEEvPfS3_PT_PKS4_PKT0_SA_ifPKiSC_iPKfiiiSE_SE_iiiii)
	.align		4
        /*0634*/ 	.word	index@(__assertfail)
	.align		4
        /*0638*/ 	.word	index@(_ZN4vllm25paged_attention_v2_kernelI13__nv_bfloat16hLi256ELi8ELi128ELNS_18Fp8KVCacheDataTypeE1ELb0ELi512EEEvPfS3_PT_PKS4_PKT0_SA_ifPKiSC_iPKfiiiSE_SE_iiiii)
	.align		4
        /*063c*/ 	.word	index@(__assertfail)
	.align		4
        /*0640*/ 	.word	index@(_ZN4vllm25paged_attention_v2_kernelI13__nv_bfloat16hLi192ELi8ELi128ELNS_18Fp8KVCacheDataTypeE1ELb0ELi512EEEvPfS3_PT_PKS4_PKT0_SA_ifPKiSC_iPKfiiiSE_SE_iiiii)
	.align		4
        /*0644*/ 	.word	index@(__assertfail)
	.align		4
        /*0648*/ 	.word	index@(_ZN4vllm25paged_attention_v2_kernelI13__nv_bfloat16hLi128ELi8ELi128ELNS_18Fp8KVCacheDataTypeE1ELb0ELi512EEEvPfS3_PT_PKS4_PKT0_SA_ifPKiSC_iPKfiiiSE_SE_iiiii)
	.align		4
        /*064c*/ 	.word	index@(__assertfail)
	.align		4
        /*0650*/ 	.word	index@(_ZN4vllm25paged_attention_v2_kernelI13__nv_bfloat16hLi120ELi8ELi128ELNS_18Fp8KVCacheDataTypeE1ELb0ELi512EEEvPfS3_PT_PKS4_PKT0_SA_ifPKiSC_iPKfiiiSE_SE_iiiii)
	.align		4
        /*0654*/ 	.word	index@(__assertfail)
	.align		4
        /*0658*/ 	.word	index@(_ZN4vllm25paged_attention_v2_kernelI13__nv_bfloat16hLi112ELi8ELi128ELNS_18Fp8KVCacheDataTypeE1ELb0ELi512EEEvPfS3_PT_PKS4_PKT0_SA_ifPKiSC_iPKfiiiSE_SE_iiiii)
	.align		4
        /*065c*/ 	.word	index@(__assertfail)
	.align		4
        /*0660*/ 	.word	index@(_ZN4vllm25paged_attention_v2_kernelI13__nv_bfloat16hLi96ELi8ELi128ELNS_18Fp8KVCacheDataTypeE1ELb0ELi512EEEvPfS3_PT_PKS4_PKT0_SA_ifPKiSC_iPKfiiiSE_SE_iiiii)
	.align		4
        /*0664*/ 	.word	index@(__assertfail)
	.align		4
        /*0668*/ 	.word	index@(_ZN4vllm25paged_attention_v2_kernelI13__nv_bfloat16hLi80ELi8ELi128ELNS_18Fp8KVCacheDataTypeE1ELb0ELi512EEEvPfS3_PT_PKS4_PKT0_SA_ifPKiSC_iPKfiiiSE_SE_iiiii)
	.align		4
        /*066c*/ 	.word	index@(__assertfail)
	.align		4
        /*0670*/ 	.word	index@(_ZN4vllm25paged_attention_v2_kernelI13__nv_bfloat16hLi64ELi8ELi128ELNS_18Fp8KVCacheDataTypeE1ELb0ELi512EEEvPfS3_PT_PKS4_PKT0_SA_ifPKiSC_iPKfiiiSE_SE_iiiii)
	.align		4
        /*0674*/ 	.word	index@(__assertfail)
	.align		4
        /*0678*/ 	.word	index@(_ZN4vllm25paged_attention_v2_kernelI13__nv_bfloat16hLi32ELi8ELi128ELNS_18Fp8KVCacheDataTypeE1ELb0ELi512EEEvPfS3_PT_PKS4_PKT0_SA_ifPKiSC_iPKfiiiSE_SE_iiiii)
	.align		4
        /*067c*/ 	.word	index@(__assertfail)
	.align		4
        /*0680*/ 	.word	index@(_ZN4vllm25paged_attention_v2_kernelI13__nv_bfloat16hLi256ELi8ELi128ELNS_18Fp8KVCacheDataTypeE1ELb1ELi512EEEvPfS3_PT_PKS4_PKT0_SA_ifPKiSC_iPKfiiiSE_SE_iiiii)
	.align		4
        /*0684*/ 	.word	index@(__assertfail)
	.align		4
        /*0688*/ 	.word	index@(_ZN4vllm25paged_attention_v2_kernelI13__nv_bfloat16hLi192ELi8ELi128ELNS_18Fp8KVCacheDataTypeE1ELb1ELi512EEEvPfS3_PT_PKS4_PKT0_SA_ifPKiSC_iPKfiiiSE_SE_iiiii)
	.align		4
        /*068c*/ 	.word	index@(__assertfail)
	.align		4
        /*0690*/ 	.word	index@(_ZN4vllm25paged_attention_v2_kernelI13__nv_bfloat16hLi128ELi8ELi128ELNS_18Fp8KVCacheDataTypeE1ELb1ELi512EEEvPfS3_PT_PKS4_PKT0_SA_ifPKiSC_iPKfiiiSE_SE_iiiii)
	.align		4
        /*0694*/ 	.word	index@(__assertfail)
	.align		4
        /*0698*/ 	.word	index@(_ZN4vllm25paged_attention_v2_kernelI13__nv_bfloat16hLi120ELi8ELi128ELNS_18Fp8KVCacheDataTypeE1ELb1ELi512EEEvPfS3_PT_PKS4_PKT0_SA_ifPKiSC_iPKfiiiSE_SE_iiiii)
	.align		4
        /*069c*/ 	.word	index@(__assertfail)
	.align		4
        /*06a0*/ 	.word	index@(_ZN4vllm25paged_attention_v2_kernelI13__nv_bfloat16hLi112ELi8ELi128ELNS_18Fp8KVCacheDataTypeE1ELb1ELi512EEEvPfS3_PT_PKS4_PKT0_SA_ifPKiSC_iPKfiiiSE_SE_iiiii)
	.align		4
        /*06a4*/ 	.word	index@(__assertfail)
	.align		4
        /*06a8*/ 	.word	index@(_ZN4vllm25paged_attention_v2_kernelI13__nv_bfloat16hLi96ELi8ELi128ELNS_18Fp8KVCacheDataTypeE1ELb1ELi512EEEvPfS3_PT_PKS4_PKT0_SA_ifPKiSC_iPKfiiiSE_SE_iiiii)
	.align		4
        /*06ac*/ 	.word	index@(__assertfail)
	.align		4
        /*06b0*/ 	.word	index@(_ZN4vllm25paged_attention_v2_kernelI13__nv_bfloat16hLi80ELi8ELi128ELNS_18Fp8KVCacheDataTypeE1ELb1ELi512EEEvPfS3_PT_PKS4_PKT0_SA_ifPKiSC_iPKfiiiSE_SE_iiiii)
	.align		4
        /*06b4*/ 	.word	index@(__assertfail)
	.align		4
        /*06b8*/ 	.word	index@(_ZN4vllm25paged_attention_v2_kernelI13__nv_bfloat16hLi64ELi8ELi128ELNS_18Fp8KVCacheDataTypeE1ELb1ELi512EEEvPfS3_PT_PKS4_PKT0_SA_ifPKiSC_iPKfiiiSE_SE_iiiii)
	.align		4
        /*06bc*/ 	.word	index@(__assertfail)
	.align		4
        /*06c0*/ 	.word	index@(_ZN4vllm25paged_attention_v2_kernelI13__nv_bfloat16hLi32ELi8ELi128ELNS_18Fp8KVCacheDataTypeE1ELb1ELi512EEEvPfS3_PT_PKS4_PKT0_SA_ifPKiSC_iPKfiiiSE_SE_iiiii)
	.align		4
        /*06c4*/ 	.word	index@(__assertfail)
	.align		4
        /*06c8*/ 	.word	index@(_ZN4vllm25paged_attention_v2_kernelIthLi256ELi32ELi128ELNS_18Fp8KVCacheDataTypeE1ELb0ELi512EEEvPfS2_PT_PKS3_PKT0_S9_ifPKiSB_iPKfiiiSD_SD_iiiii)
	.align		4
        /*06cc*/ 	.word	index@(__assertfail)
	.align		4
        /*06d0*/ 	.word	index@(_ZN4vllm25paged_attention_v2_kernelIthLi192ELi32ELi128ELNS_18Fp8KVCacheDataTypeE1ELb0ELi512EEEvPfS2_PT_PKS3_PKT0_S9_ifPKiSB_iPKfiiiSD_SD_iiiii)
	.align		4
        /*06d4*/ 	.word	index@(__assertfail)
	.align		4
        /*06d8*/ 	.word	index@(_ZN4vllm25paged_attention_v2_kernelIthLi128ELi32ELi128ELNS_18Fp8KVCacheDataTypeE1ELb0ELi512EEEvPfS2_PT_PKS3_PKT0_S9_ifPKiSB_iPKfiiiSD_SD_iiiii)
	.align		4
        /*06dc*/ 	.word	index@(__assertfail)
	.align		4
        /*06e0*/ 	.word	index@(_ZN4vllm25paged_attention_v2_kernelIthLi120ELi32ELi128ELNS_18Fp8KVCacheDataTypeE1ELb0ELi512EEEvPfS2_PT_PKS3_PKT0_S9_ifPKiSB_iPKfiiiSD_SD_iiiii)
	.align		4
        /*06e4*/ 	.word	index@(__assertfail)
	.align		4
        /*06e8*/ 	.word	index@(_ZN4vllm25paged_attention_v2_kernelIthLi112ELi32ELi128ELNS_18Fp8KVCacheDataTypeE1ELb0ELi512EEEvPfS2_PT_PKS3_PKT0_S9_ifPKiSB_iPKfiiiSD_SD_iiiii)
	.align		4
        /*06ec*/ 	.word	index@(__assertfail)
	.align		4
        /*06f0*/ 	.word	index@(_ZN4vllm25paged_attention_v2_kernelIthLi96ELi32ELi128ELNS_18Fp8KVCacheDataTypeE1ELb0ELi512EEEvPfS2_PT_PKS3_PKT0_S9_ifPKiSB_iPKfiiiSD_SD_iiiii)
	.align		4
        /*06f4*/ 	.word	index@(__assertfail)
	.align		4
        /*06f8*/ 	.word	index@(_ZN4vllm25paged_attention_v2_kernelIthLi80ELi32ELi128ELNS_18Fp8KVCacheDataTypeE1ELb0ELi512EEEvPfS2_PT_PKS3_PKT0_S9_ifPKiSB_iPKfiiiSD_SD_iiiii)
	.align		4
        /*06fc*/ 	.word	index@(__assertfail)
	.align		4
        /*0700*/ 	.word	index@(_ZN4vllm25paged_attention_v2_kernelIthLi64ELi32ELi128ELNS_18Fp8KVCacheDataTypeE1ELb0ELi512EEEvPfS2_PT_PKS3_PKT0_S9_ifPKiSB_iPKfiiiSD_SD_iiiii)
	.align		4
        /*0704*/ 	.word	index@(__assertfail)
	.align		4
        /*0708*/ 	.word	index@(_ZN4vllm25paged_attention_v2_kernelIthLi32ELi32ELi128ELNS_18Fp8KVCacheDataTypeE1ELb0ELi512EEEvPfS2_PT_PKS3_PKT0_S9_ifPKiSB_iPKfiiiSD_SD_iiiii)
	.align		4
        /*070c*/ 	.word	index@(__assertfail)
	.align		4
        /*0710*/ 	.word	index@(_ZN4vllm25paged_attention_v2_kernelIthLi256ELi32ELi128ELNS_18Fp8KVCacheDataTypeE1ELb1ELi512EEEvPfS2_PT_PKS3_PKT0_S9_ifPKiSB_iPKfiiiSD_SD_iiiii)
	.align		4
        /*0714*/ 	.word	index@(__assertfail)
	.align		4
        /*0718*/ 	.word	index@(_ZN4vllm25paged_attention_v2_kernelIthLi192ELi32ELi128ELNS_18Fp8KVCacheDataTypeE1ELb1ELi512EEEvPfS2_PT_PKS3_PKT0_S9_ifPKiSB_iPKfiiiSD_SD_iiiii)
	.align		4
        /*071c*/ 	.word	index@(__assertfail)
	.align		4
        /*0720*/ 	.word	index@(_ZN4vllm25paged_attention_v2_kernelIthLi128ELi32ELi128ELNS_18Fp8KVCacheDataTypeE1ELb1ELi512EEEvPfS2_PT_PKS3_PKT0_S9_ifPKiSB_iPKfiiiSD_SD_iiiii)
	.align		4
        /*0724*/ 	.word	index@(__assertfail)
	.align		4
        /*0728*/ 	.word	index@(_ZN4vllm25paged_attention_v2_kernelIthLi120ELi32ELi128ELNS_18Fp8KVCacheDataTypeE1ELb1ELi512EEEvPfS2_PT_PKS3_PKT0_S9_ifPKiSB_iPKfiiiSD_SD_iiiii)
	.align		4
        /*072c*/ 	.word	index@(__assertfail)
	.align		4
        /*0730*/ 	.word	index@(_ZN4vllm25paged_attention_v2_kernelIthLi112ELi32ELi128ELNS_18Fp8KVCacheDataTypeE1ELb1ELi512EEEvPfS2_PT_PKS3_PKT0_S9_ifPKiSB_iPKfiiiSD_SD_iiiii)
	.align		4
        /*0734*/ 	.word	index@(__assertfail)
	.align		4
        /*0738*/ 	.word	index@(_ZN4vllm25paged_attention_v2_kernelIthLi96ELi32ELi128ELNS_18Fp8KVCacheDataTypeE1ELb1ELi512EEEvPfS2_PT_PKS3_PKT0_S9_ifPKiSB_iPKfiiiSD_SD_iiiii)
	.align		4
        /*073c*/ 	.word	index@(__assertfail)
	.align		4
        /*0740*/ 	.word	index@(_ZN4vllm25paged_attention_v2_kernelIthLi80ELi32ELi128ELNS_18Fp8KVCacheDataTypeE1ELb1ELi512EEEvPfS2_PT_PKS3_PKT0_S9_ifPKiSB_iPKfiiiSD_SD_iiiii)
	.align		4
        /*0744*/ 	.word	index@(__assertfail)
	.align		4
        /*0748*/ 	.word	index@(_ZN4vllm25paged_attention_v2_kernelIthLi64ELi32ELi128ELNS_18Fp8KVCacheDataTypeE1ELb1ELi512EEEvPfS2_PT_PKS3_PKT0_S9_ifPKiSB_iPKfiiiSD_SD_iiiii)
	.align		4
        /*074c*/ 	.word	index@(__assertfail)
	.align		4
        /*0750*/ 	.word	index@(_ZN4vllm25paged_attention_v2_kernelIthLi32ELi32ELi128ELNS_18Fp8KVCacheDataTypeE1ELb1ELi512EEEvPfS2_PT_PKS3_PKT0_S9_ifPKiSB_iPKfiiiSD_SD_iiiii)
	.align		4
        /*0754*/ 	.word	index@(__assertfail)
	.align		4
        /*0758*/ 	.word	index@(_ZN4vllm25paged_attention_v2_kernelIthLi256ELi16ELi128ELNS_18Fp8KVCacheDataTypeE1ELb0ELi512EEEvPfS2_PT_PKS3_PKT0_S9_ifPKiSB_iPKfiiiSD_SD_iiiii)
	.align		4
        /*075c*/ 	.word	index@(__assertfail)
	.align		4
        /*0760*/ 	.word	index@(_ZN4vllm25paged_attention_v2_kernelIthLi192ELi16ELi128ELNS_18Fp8KVCacheDataTypeE1ELb0ELi512EEEvPfS2_PT_PKS3_PKT0_S9_ifPKiSB_iPKfiiiSD_SD_iiiii)
	.align		4
        /*0764*/ 	.word	index@(__assertfail)
	.align		4
        /*0768*/ 	.word	index@(_ZN4vllm25paged_attention_v2_kernelIthLi128ELi16ELi128ELNS_18Fp8KVCacheDataTypeE1ELb0ELi512EEEvPfS2_PT_PKS3_PKT0_S9_ifPKiSB_iPKfiiiSD_SD_iiiii)
	.align		4
        /*076c*/ 	.word	index@(__assertfail)
	.align		4
        /*0770*/ 	.word	index@(_ZN4vllm25paged_attention_v2_kernelIthLi120ELi16ELi128ELNS_18Fp8KVCacheDataTypeE1ELb0ELi512EEEvPfS2_PT_PKS3_PKT0_S9_ifPKiSB_iPKfiiiSD_SD_iiiii)
	.align		4
        /*0774*/ 	.word	index@(__assertfail)
	.align		4
        /*0778*/ 	.word	index@(_ZN4vllm25paged_attention_v2_kernelIthLi112ELi16ELi128ELNS_18Fp8KVCacheDataTypeE1ELb0ELi512EEEvPfS2_PT_PKS3_PKT0_S9_ifPKiSB_iPKfiiiSD_SD_iiiii)
	.align		4
        /*077c*/ 	.word	index@(__assertfail)
	.align		4
        /*0780*/ 	.word	index@(_ZN4vllm25paged_attention_v2_kernelIthLi96ELi16ELi128ELNS_18Fp8KVCacheDataTypeE1ELb0ELi512EEEvPfS2_PT_PKS3_PKT0_S9_ifPKiSB_iPKfiiiSD_SD_iiiii)
	.align		4
        /*0784*/ 	.word	index@(__assertfail)
	.align		4
        /*0788*/ 	.word	index@(_ZN4vllm25paged_attention_v2_kernelIthLi80ELi16ELi128ELNS_18Fp8KVCacheDataTypeE1ELb0ELi512EEEvPfS2_PT_PKS3_PKT0_S9_ifPKiSB_iPKfiiiSD_SD_iiiii)
	.align		4
        /*078c*/ 	.word	index@(__assertfail)
	.align		4
        /*0790*/ 	.word	index@(_ZN4vllm25paged_attention_v2_kernelIthLi64ELi16ELi128ELNS_18Fp8KVCacheDataTypeE1ELb0ELi512EEEvPfS2_PT_PKS3_PKT0_S9_ifPKiSB_iPKfiiiSD_SD_iiiii)
	.align		4
        /*0794*/ 	.word	index@(__assertfail)
	.align		4
        /*0798*/ 	.word	index@(_ZN4vllm25paged_attention_v2_kernelIthLi32ELi16ELi128ELNS_18Fp8KVCacheDataTypeE1ELb0ELi512EEEvPfS2_PT_PKS3_PKT0_S9_ifPKiSB_iPKfiiiSD_SD_iiiii)
	.align		4
        /*079c*/ 	.word	index@(__assertfail)
	.align		4
        /*07a0*/ 	.word	index@(_ZN4vllm25paged_attention_v2_kernelIthLi256ELi16ELi128ELNS_18Fp8KVCacheDataTypeE1ELb1ELi512EEEvPfS2_PT_PKS3_PKT0_S9_ifPKiSB_iPKfiiiSD_SD_iiiii)
	.align		4
        /*07a4*/ 	.word	index@(__assertfail)
	.align		4
        /*07a8*/ 	.word	index@(_ZN4vllm25paged_attention_v2_kernelIthLi192ELi16ELi128ELNS_18Fp8KVCacheDataTypeE1ELb1ELi512EEEvPfS2_PT_PKS3_PKT0_S9_ifPKiSB_iPKfiiiSD_SD_iiiii)
	.align		4
        /*07ac*/ 	.word	index@(__assertfail)
	.align		4
        /*07b0*/ 	.word	index@(_ZN4vllm25paged_attention_v2_kernelIthLi128ELi16ELi128ELNS_18Fp8KVCacheDataTypeE1ELb1ELi512EEEvPfS2_PT_PKS3_PKT0_S9_ifPKiSB_iPKfiiiSD_SD_iiiii)
	.align		4
        /*07b4*/ 	.word	index@(__assertfail)
	.align		4
        /*07b8*/ 	.word	index@(_ZN4vllm25paged_attention_v2_kernelIthLi120ELi16ELi128ELNS_18Fp8KVCacheDataTypeE1ELb1ELi512EEEvPfS2_PT_PKS3_PKT0_S9_ifPKiSB_iPKfiiiSD_SD_iiiii)
	.align		4
        /*07bc*/ 	.word	index@(__assertfail)
	.align		4
        /*07c0*/ 	.word	index@(_ZN4vllm25paged_attention_v2_kernelIthLi112ELi16ELi128ELNS_18Fp8KVCacheDataTypeE1ELb1ELi512EEEvPfS2_PT_PKS3_PKT0_S9_ifPKiSB_iPKfiiiSD_SD_iiiii)
	.align		4
        /*07c4*/ 	.word	index@(__assertfail)
	.align		4
        /*07c8*/ 	.word	index@(_ZN4vllm25paged_attention_v2_kernelIthLi96ELi16ELi128ELNS_18Fp8KVCacheDataTypeE1ELb1ELi512EEEvPfS2_PT_PKS3_PKT0_S9_ifPKiSB_iPKfiiiSD_SD_iiiii)
	.align		4
        /*07cc*/ 	.word	index@(__assertfail)
	.align		4
        /*07d0*/ 	.word	index@(_ZN4vllm25paged_attention_v2_kernelIthLi80ELi16ELi128ELNS_18Fp8KVCacheDataTypeE1ELb1ELi512EEEvPfS2_PT_PKS3_PKT0_S9_ifPKiSB_iPKfiiiSD_SD_iiiii)
	.align		4
        /*07d4*/ 	.word	index@(__assertfail)
	.align		4
        /*07d8*/ 	.word	index@(_ZN4vllm25paged_attention_v2_kernelIthLi64ELi16ELi128ELNS_18Fp8KVCacheDataTypeE1ELb1ELi512EEEvPfS2_PT_PKS3_PKT0_S9_ifPKiSB_iPKfiiiSD_SD_iiiii)
	.align		4
        /*07dc*/ 	.word	index@(__assertfail)
	.align		4
        /*07e0*/ 	.word	index@(_ZN4vllm25paged_attention_v2_kernelIthLi32ELi16ELi128ELNS_18Fp8KVCacheDataTypeE1ELb1ELi512EEEvPfS2_PT_PKS3_PKT0_S9_ifPKiSB_iPKfiiiSD_SD_iiiii)
	.align		4
        /*07e4*/ 	.word	index@(__assertfail)
	.align		4
        /*07e8*/ 	.word	index@(_ZN4vllm25paged_attention_v2_kernelIthLi256ELi8ELi128ELNS_18Fp8KVCacheDataTypeE1ELb0ELi512EEEvPfS2_PT_PKS3_PKT0_S9_ifPKiSB_iPKfiiiSD_SD_iiiii)
	.align		4
        /*07ec*/ 	.word	index@(__assertfail)
	.align		4
        /*07f0*/ 	.word	index@(_ZN4vllm25paged_attention_v2_kernelIthLi192ELi8ELi128ELNS_18Fp8KVCacheDataTypeE1ELb0ELi512EEEvPfS2_PT_PKS3_PKT0_S9_ifPKiSB_iPKfiiiSD_SD_iiiii)
	.align		4
        /*07f4*/ 	.word	index@(__assertfail)
	.align		4
        /*07f8*/ 	.word	index@(_ZN4vllm25paged_attention_v2_kernelIthLi128ELi8ELi128ELNS_18Fp8KVCacheDataTypeE1ELb0ELi512EEEvPfS2_PT_PKS3_PKT0_S9_ifPKiSB_iPKfiiiSD_SD_iiiii)
	.align		4
        /*07fc*/ 	.word	index@(__assertfail)
	.align		4
        /*0800*/ 	.word	index@(_ZN4vllm25paged_attention_v2_kernelIthLi120ELi8ELi128ELNS_18Fp8KVCacheDataTypeE1ELb0ELi512EEEvPfS2_PT_PKS3_PKT0_S9_ifPKiSB_iPKfiiiSD_SD_iiiii)
	.align		4
        /*0804*/ 	.word	index@(__assertfail)
	.align		4
        /*0808*/ 	.word	index@(_ZN4vllm25paged_attention_v2_kernelIthLi112ELi8ELi128ELNS_18Fp8KVCacheDataTypeE1ELb0ELi512EEEvPfS2_PT_PKS3_PKT0_S9_ifPKiSB_iPKfiiiSD_SD_iiiii)
	.align		4
        /*080c*/ 	.word	index@(__assertfail)
	.align		4
        /*0810*/ 	.word	index@(_ZN4vllm25paged_attention_v2_kernelIthLi96ELi8ELi128ELNS_18Fp8KVCacheDataTypeE1ELb0ELi512EEEvPfS2_PT_PKS3_PKT0_S9_ifPKiSB_iPKfiiiSD_SD_iiiii)
	.align		4
        /*0814*/ 	.word	index@(__assertfail)
	.align		4
        /*0818*/ 	.word	index@(_ZN4vllm25paged_attention_v2_kernelIthLi80ELi8ELi128ELNS_18Fp8KVCacheDataTypeE1ELb0ELi512EEEvPfS2_PT_PKS3_PKT0_S9_ifPKiSB_iPKfiiiSD_SD_iiiii)
	.align		4
        /*081c*/ 	.word	index@(__assertfail)
	.align		4
        /*0820*/ 	.word	index@(_ZN4vllm25paged_attention_v2_kernelIthLi64ELi8ELi128ELNS_18Fp8KVCacheDataTypeE1ELb0ELi512EEEvPfS2_PT_PKS3_PKT0_S9_ifPKiSB_iPKfiiiSD_SD_iiiii)
	.align		4
        /*0824*/ 	.word	index@(__assertfail)
	.align		4
        /*0828*/ 	.word	index@(_ZN4vllm25paged_attention_v2_kernelIthLi32ELi8ELi128ELNS_18Fp8KVCacheDataTypeE1ELb0ELi512EEEvPfS2_PT_PKS3_PKT0_S9_ifPKiSB_iPKfiiiSD_SD_iiiii)
	.align		4
        /*082c*/ 	.word	index@(__assertfail)
	.align		4
        /*0830*/ 	.word	index@(_ZN4vllm25paged_attention_v2_kernelIthLi256ELi8ELi128ELNS_18Fp8KVCacheDataTypeE1ELb1ELi512EEEvPfS2_PT_PKS3_PKT0_S9_ifPKiSB_iPKfiiiSD_SD_iiiii)
	.align		4
        /*0834*/ 	.word	index@(__assertfail)
	.align		4
        /*0838*/ 	.word	index@(_ZN4vllm25paged_attention_v2_kernelIthLi192ELi8ELi128ELNS_18Fp8KVCacheDataTypeE1ELb1ELi512EEEvPfS2_PT_PKS3_PKT0_S9_ifPKiSB_iPKfiiiSD_SD_iiiii)
	.align		4
        /*083c*/ 	.word	index@(__assertfail)
	.align		4
        /*0840*/ 	.word	index@(_ZN4vllm25paged_attention_v2_kernelIthLi128ELi8ELi128ELNS_18Fp8KVCacheDataTypeE1ELb1ELi512EEEvPfS2_PT_PKS3_PKT0_S9_ifPKiSB_iPKfiiiSD_SD_iiiii)
	.align		4
        /*0844*/ 	.word	index@(__assertfail)
	.align		4
        /*0848*/ 	.word	index@(_ZN4vllm25paged_attention_v2_kernelIthLi120ELi8ELi128ELNS_18Fp8KVCacheDataTypeE1ELb1ELi512EEEvPfS2_PT_PKS3_PKT0_S9_ifPKiSB_iPKfiiiSD_SD_iiiii)
	.align		4
        /*084c*/ 	.word	index@(__assertfail)
	.align		4
        /*0850*/ 	.word	index@(_ZN4vllm25paged_attention_v2_kernelIthLi112ELi8ELi128ELNS_18Fp8KVCacheDataTypeE1ELb1ELi512EEEvPfS2_PT_PKS3_PKT0_S9_ifPKiSB_iPKfiiiSD_SD_iiiii)
	.align		4
        /*0854*/ 	.word	index@(__assertfail)
	.align		4
        /*0858*/ 	.word	index@(_ZN4vllm25paged_attention_v2_kernelIthLi96ELi8ELi128ELNS_18Fp8KVCacheDataTypeE1ELb1ELi512EEEvPfS2_PT_PKS3_PKT0_S9_ifPKiSB_iPKfiiiSD_SD_iiiii)
	.align		4
        /*085c*/ 	.word	index@(__assertfail)
	.align		4
        /*0860*/ 	.word	index@(_ZN4vllm25paged_attention_v2_kernelIthLi80ELi8ELi128ELNS_18Fp8KVCacheDataTypeE1ELb1ELi512EEEvPfS2_PT_PKS3_PKT0_S9_ifPKiSB_iPKfiiiSD_SD_iiiii)
	.align		4
        /*0864*/ 	.word	index@(__assertfail)
	.align		4
        /*0868*/ 	.word	index@(_ZN4vllm25paged_attention_v2_kernelIthLi64ELi8ELi128ELNS_18Fp8KVCacheDataTypeE1ELb1ELi512EEEvPfS2_PT_PKS3_PKT0_S9_ifPKiSB_iPKfiiiSD_SD_iiiii)
	.align		4
        /*086c*/ 	.word	index@(__assertfail)
	.align		4
        /*0870*/ 	.word	index@(_ZN4vllm25paged_attention_v2_kernelIthLi32ELi8ELi128ELNS_18Fp8KVCacheDataTypeE1ELb1ELi512EEEvPfS2_PT_PKS3_PKT0_S9_ifPKiSB_iPKfiiiSD_SD_iiiii)
	.align		4
        /*0874*/ 	.word	index@(__assertfail)
	.align		4
        /*0878*/ 	.word	index@(_ZN4vllm25paged_attention_v2_kernelIfhLi256ELi32ELi128ELNS_18Fp8KVCacheDataTypeE1ELb0ELi512EEEvPfS2_PT_PKS3_PKT0_S9_ifPKiSB_iPKfiiiSD_SD_iiiii)
	.align		4
        /*087c*/ 	.word	index@(__assertfail)
	.align		4
        /*0880*/ 	.word	index@(_ZN4vllm25paged_attention_v2_kernelIfhLi192ELi32ELi128ELNS_18Fp8KVCacheDataTypeE1ELb0ELi512EEEvPfS2_PT_PKS3_PKT0_S9_ifPKiSB_iPKfiiiSD_SD_iiiii)
	.align		4
        /*0884*/ 	.word	index@(__assertfail)
	.align		4
        /*0888*/ 	.word	index@(_ZN4vllm25paged_attention_v2_kernelIfhLi128ELi32ELi128ELNS_18Fp8KVCacheDataTypeE1ELb0ELi512EEEvPfS2_PT_PKS3_PKT0_S9_ifPKiSB_iPKfiiiSD_SD_iiiii)
	.align		4
        /*088c*/ 	.word	index@(__assertfail)
	.align		4
        /*0890*/ 	.word	index@(_ZN4vllm25paged_attention_v2_kernelIfhLi120ELi32ELi128ELNS_18Fp8KVCacheDataTypeE1ELb0ELi512EEEvPfS2_PT_PKS3_PKT0_S9_ifPKiSB_iPKfiiiSD_SD_iiiii)
	.align		4
        /*0894*/ 	.word	index@(__assertfail)
	.align		4
        /*0898*/ 	.word	index@(_ZN4vllm25paged_attention_v2_kernelIfhLi112ELi32ELi128ELNS_18Fp8KVCacheDataTypeE1ELb0ELi512EEEvPfS2_PT_PKS3_PKT0_S9_ifPKiSB_iPKfiiiSD_SD_iiiii)
	.align		4
        /*089c*/ 	.word	index@(__assertfail)
	.align		4
        /*08a0*/ 	.word	index@(_ZN4vllm25paged_attention_v2_kernelIfhLi96ELi32ELi128ELNS_18Fp8KVCacheDataTypeE1ELb0ELi512EEEvPfS2_PT_PKS3_PKT0_S9_ifPKiSB_iPKfiiiSD_SD_iiiii)
	.align		4
        /*08a4*/ 	.word	index@(__assertfail)
	.align		4
        /*08a8*/ 	.word	index@(_ZN4vllm25paged_attention_v2_kernelIfhLi80ELi32ELi128ELNS_18Fp8KVCacheDataTypeE1ELb0ELi512EEEvPfS2_PT_PKS3_PKT0_S9_ifPKiSB_iPKfiiiSD_SD_iiiii)
	.align		4
        /*08ac*/ 	.word	index@(__assertfail)
	.align		4
        /*08b0*/ 	.word	index@(_ZN4vllm25paged_attention_v2_kernelIfhLi64ELi32ELi128ELNS_18Fp8KVCacheDataTypeE1ELb0ELi512EEEvPfS2_PT_PKS3_PKT0_S9_ifPKiSB_iPKfiiiSD_SD_iiiii)
	.align		4
        /*08b4*/ 	.word	index@(__assertfail)
	.align		4
        /*08b8*/ 	.word	index@(_ZN4vllm25paged_attention_v2_kernelIfhLi32ELi32ELi128ELNS_18Fp8KVCacheDataTypeE1ELb0ELi512EEEvPfS2_PT_PKS3_PKT0_S9_ifPKiSB_iPKfiiiSD_SD_iiiii)
	.align		4
        /*08bc*/ 	.word	index@(__assertfail)
	.align		4
        /*08c0*/ 	.word	index@(_ZN4vllm25paged_attention_v2_kernelIfhLi256ELi32ELi128ELNS_18Fp8KVCacheDataTypeE1ELb1ELi512EEEvPfS2_PT_PKS3_PKT0_S9_ifPKiSB_iPKfiiiSD_SD_iiiii)
	.align		4
        /*08c4*/ 	.word	index@(__assertfail)
	.align		4
        /*08c8*/ 	.word	index@(_ZN4vllm25paged_attention_v2_kernelIfhLi192ELi32ELi128ELNS_18Fp8KVCacheDataTypeE1ELb1ELi512EEEvPfS2_PT_PKS3_PKT0_S9_ifPKiSB_iPKfiiiSD_SD_iiiii)
	.align		4
        /*08cc*/ 	.word	index@(__assertfail)
	.align		4
        /*08d0*/ 	.word	index@(_ZN4vllm25paged_attention_v2_kernelIfhLi128ELi32ELi128ELNS_18Fp8KVCacheDataTypeE1ELb1ELi512EEEvPfS2_PT_PKS3_PKT0_S9_ifPKiSB_iPKfiiiSD_SD_iiiii)
	.align		4
        /*08d4*/ 	.word	index@(__assertfail)
	.align		4
        /*08d8*/ 	.word	index@(_ZN4vllm25paged_attention_v2_kernelIfhLi120ELi32ELi128ELNS_18Fp8KVCacheDataTypeE1ELb1ELi512EEEvPfS2_PT_PKS3_PKT0_S9_ifPKiSB_iPKfiiiSD_SD_iiiii)
	.align		4
        /*08dc*/ 	.word	index@(__assertfail)
	.align		4
        /*08e0*/ 	.word	index@(_ZN4vllm25paged_attention_v2_kernelIfhLi112ELi32ELi128ELNS_18Fp8KVCacheDataTypeE1ELb1ELi512EEEvPfS2_PT_PKS3_PKT0_S9_ifPKiSB_iPKfiiiSD_SD_iiiii)
	.align		4
        /*08e4*/ 	.word	index@(__assertfail)
	.align		4
        /*08e8*/ 	.word	index@(_ZN4vllm25paged_attention_v2_kernelIfhLi96ELi32ELi128ELNS_18Fp8KVCacheDataTypeE1ELb1ELi512EEEvPfS2_PT_PKS3_PKT0_S9_ifPKiSB_iPKfiiiSD_SD_iiiii)
	.align		4
        /*08ec*/ 	.word	index@(__assertfail)
	.align		4
        /*08f0*/ 	.word	index@(_ZN4vllm25paged_attention_v2_kernelIfhLi80ELi32ELi128ELNS_18Fp8KVCacheDataTypeE1ELb1ELi512EEEvPfS2_PT_PKS3_PKT0_S9_ifPKiSB_iPKfiiiSD_SD_iiiii)
	.align		4
        /*08f4*/ 	.word	index@(__assertfail)
	.align		4
        /*08f8*/ 	.word	index@(_ZN4vllm25paged_attention_v2_kernelIfhLi64ELi32ELi128ELNS_18Fp8KVCacheDataTypeE1ELb1ELi512EEEvPfS2_PT_PKS3_PKT0_S9_ifPKiSB_iPKfiiiSD_SD_iiiii)
	.align		4
        /*08fc*/ 	.word	index@(__assertfail)
	.align		4
        /*0900*/ 	.word	index@(_ZN4vllm25paged_attention_v2_kernelIfhLi32ELi32ELi128ELNS_18Fp8KVCacheDataTypeE1ELb1ELi512EEEvPfS2_PT_PKS3_PKT0_S9_ifPKiSB_iPKfiiiSD_SD_iiiii)
	.align		4
        /*0904*/ 	.word	index@(__assertfail)
	.align		4
        /*0908*/ 	.word	index@(_ZN4vllm25paged_attention_v2_kernelIfhLi256ELi16ELi128ELNS_18Fp8KVCacheDataTypeE1ELb0ELi512EEEvPfS2_PT_PKS3_PKT0_S9_ifPKiSB_iPKfiiiSD_SD_iiiii)
	.align		4
        /*090c*/ 	.word	index@(__assertfail)
	.align		4
        /*0910*/ 	.word	index@(_ZN4vllm25paged_attention_v2_kernelIfhLi192ELi16ELi128ELNS_18Fp8KVCacheDataTypeE1ELb0ELi512EEEvPfS2_PT_PKS3_PKT0_S9_ifPKiSB_iPKfiiiSD_SD_iiiii)
	.align		4
        /*0914*/ 	.word	index@(__assertfail)
	.align		4
        /*0918*/ 	.word	index@(_ZN4vllm25paged_attention_v2_kernelIfhLi128ELi16ELi128ELNS_18Fp8KVCacheDataTypeE1ELb0ELi512EEEvPfS2_PT_PKS3_PKT0_S9_ifPKiSB_iPKfiiiSD_SD_iiiii)
	.align		4
        /*091c*/ 	.word	index@(__assertfail)
	.align		4
        /*0920*/ 	.word	index@(_ZN4vllm25paged_attention_v2_kernelIfhLi120ELi16ELi128ELNS_18Fp8KVCacheDataTypeE1ELb0ELi512EEEvPfS2_PT_PKS3_PKT0_S9_ifPKiSB_iPKfiiiSD_SD_iiiii)
	.align		4
        /*0924*/ 	.word	index@(__assertfail)
	.align		4
        /*0928*/ 	.word	index@(_ZN4vllm25paged_attention_v2_kernelIfhLi112ELi16ELi128ELNS_18Fp8KVCacheDataTypeE1ELb0ELi512EEEvPfS2_PT_PKS3_PKT0_S9_ifPKiSB_iPKfiiiSD_SD_iiiii)
	.align		4
        /*092c*/ 	.word	index@(__assertfail)
	.align		4
        /*0930*/ 	.word	index@(_ZN4vllm25paged_attention_v2_kernelIfhLi96ELi16ELi128ELNS_18Fp8KVCacheDataTypeE1ELb0ELi512EEEvPfS2_PT_PKS3_PKT0_S9_ifPKiSB_iPKfiiiSD_SD_iiiii)
	.align		4
        /*0934*/ 	.word	index@(__assertfail)
	.align		4
        /*0938*/ 	.word	index@(_ZN4vllm25paged_attention_v2_kernelIfhLi80ELi16ELi128ELNS_18Fp8KVCacheDataTypeE1ELb0ELi512EEEvPfS2_PT_PKS3_PKT0_S9_ifPKiSB_iPKfiiiSD_SD_iiiii)
	.align		4
        /*093c*/ 	.word	index@(__assertfail)
	.align		4
        /*0940*/ 	.word	index@(_ZN4vllm25paged_attention_v2_kernelIfhLi64ELi16ELi128ELNS_18Fp8KVCacheDataTypeE1ELb0ELi512EEEvPfS2_PT_PKS3_PKT0_S9_ifPKiSB_iPKfiiiSD_SD_iiiii)
	.align		4
        /*0944*/ 	.word	index@(__assertfail)
	.align		4
        /*0948*/ 	.word	index@(_ZN4vllm25paged_attention_v2_kernelIfhLi32ELi16ELi128ELNS_18Fp8KVCacheDataTypeE1ELb0ELi512EEEvPfS2_PT_PKS3_PKT0_S9_ifPKiSB_iPKfiiiSD_SD_iiiii)
	.align		4
        /*094c*/ 	.word	index@(__assertfail)
	.align		4
        /*0950*/ 	.word	index@(_ZN4vllm25paged_attention_v2_kernelIfhLi256ELi16ELi128ELNS_18Fp8KVCacheDataTypeE1ELb1ELi512EEEvPfS2_PT_PKS3_PKT0_S9_ifPKiSB_iPKfiiiSD_SD_iiiii)
	.align		4
        /*0954*/ 	.word	index@(__assertfail)
	.align		4
        /*0958*/ 	.word	index@(_ZN4vllm25paged_attention_v2_kernelIfhLi192ELi16ELi128ELNS_18Fp8KVCacheDataTypeE1ELb1ELi512EEEvPfS2_PT_PKS3_PKT0_S9_ifPKiSB_iPKfiiiSD_SD_iiiii)
	.align		4
        /*095c*/ 	.word	index@(__assertfail)
	.align		4
        /*0960*/ 	.word	index@(_ZN4vllm25paged_attention_v2_kernelIfhLi128ELi16ELi128ELNS_18Fp8KVCacheDataTypeE1ELb1ELi512EEEvPfS2_PT_PKS3_PKT0_S9_ifPKiSB_iPKfiiiSD_SD_iiiii)
	.align		4
        /*0964*/ 	.word	index@(__assertfail)
	.align		4
        /*0968*/ 	.word	index@(_ZN4vllm25paged_attention_v2_kernelIfhLi120ELi16ELi128ELNS_18Fp8KVCacheDataTypeE1ELb1ELi512EEEvPfS2_PT_PKS3_PKT0_S9_ifPKiSB_iPKfiiiSD_SD_iiiii)
	.align		4
        /*096c*/ 	.word	index@(__assertfail)
	.align		4
        /*0970*/ 	.word	index@(_ZN4vllm25paged_attention_v2_kernelIfhLi112ELi16ELi128ELNS_18Fp8KVCacheDataTypeE1ELb1ELi512EEEvPfS2_PT_PKS3_PKT0_S9_ifPKiSB_iPKfiiiSD_SD_iiiii)
	.align		4
        /*0974*/ 	.word	index@(__assertfail)
	.align		4
        /*0978*/ 	.word	index@(_ZN4vllm25paged_attention_v2_kernelIfhLi96ELi16ELi128ELNS_18Fp8KVCacheDataTypeE1ELb1ELi512EEEvPfS2_PT_PKS3_PKT0_S9_ifPKiSB_iPKfiiiSD_SD_iiiii)
	.align		4
        /*097c*/ 	.word	index@(__assertfail)
	.align		4
        /*0980*/ 	.word	index@(_ZN4vllm25paged_attention_v2_kernelIfhLi80ELi16ELi128ELNS_18Fp8KVCacheDataTypeE1ELb1ELi512EEEvPfS2_PT_PKS3_PKT0_S9_ifPKiSB_iPKfiiiSD_SD_iiiii)
	.align		4
        /*0984*/ 	.word	index@(__assertfail)
	.align		4
        /*0988*/ 	.word	index@(_ZN4vllm25paged_attention_v2_kernelIfhLi64ELi16ELi128ELNS_18Fp8KVCacheDataTypeE1ELb1ELi512EEEvPfS2_PT_PKS3_PKT0_S9_ifPKiSB_iPKfiiiSD_SD_iiiii)
	.align		4
        /*098c*/ 	.word	index@(__assertfail)
	.align		4
        /*0990*/ 	.word	index@(_ZN4vllm25paged_attention_v2_kernelIfhLi32ELi16ELi128ELNS_18Fp8KVCacheDataTypeE1ELb1ELi512EEEvPfS2_PT_PKS3_PKT0_S9_ifPKiSB_iPKfiiiSD_SD_iiiii)
	.align		4
        /*0994*/ 	.word	index@(__assertfail)
	.align		4
        /*0998*/ 	.word	index@(_ZN4vllm25paged_attention_v2_kernelIfhLi256ELi8ELi128ELNS_18Fp8KVCacheDataTypeE1ELb0ELi512EEEvPfS2_PT_PKS3_PKT0_S9_ifPKiSB_iPKfiiiSD_SD_iiiii)
	.align		4
        /*099c*/ 	.word	index@(__assertfail)
	.align		4
        /*09a0*/ 	.word	index@(_ZN4vllm25paged_attention_v2_kernelIfhLi192ELi8ELi128ELNS_18Fp8KVCacheDataTypeE1ELb0ELi512EEEvPfS2_PT_PKS3_PKT0_S9_ifPKiSB_iPKfiiiSD_SD_iiiii)
	.align		4
        /*09a4*/ 	.word	index@(__assertfail)
	.align		4
        /*09a8*/ 	.word	index@(_ZN4vllm25paged_attention_v2_kernelIfhLi128ELi8ELi128ELNS_18Fp8KVCacheDataTypeE1ELb0ELi512EEEvPfS2_PT_PKS3_PKT0_S9_ifPKiSB_iPKfiiiSD_SD_iiiii)
	.align		4
        /*09ac*/ 	.word	index@(__assertfail)
	.align		4
        /*09b0*/ 	.word	index@(_ZN4vllm25paged_attention_v2_kernelIfhLi120ELi8ELi128ELNS_18Fp8KVCacheDataTypeE1ELb0ELi512EEEvPfS2_PT_PKS3_PKT0_S9_ifPKiSB_iPKfiiiSD_SD_iiiii)
	.align		4
        /*09b4*/ 	.word	index@(__assertfail)
	.align		4
        /*09b8*/ 	.word	index@(_ZN4vllm25paged_attention_v2_kernelIfhLi112ELi8ELi128ELNS_18Fp8KVCacheDataTypeE1ELb0ELi512EEEvPfS2_PT_PKS3_PKT0_S9_ifPKiSB_iPKfiiiSD_SD_iiiii)
	.align		4
        /*09bc*/ 	.word	index@(__assertfail)
	.align		4
        /*09c0*/ 	.word	index@(_ZN4vllm25paged_attention_v2_kernelIfhLi96ELi8ELi128ELNS_18Fp8KVCacheDataTypeE1ELb0ELi512EEEvPfS2_PT_PKS3_PKT0_S9_ifPKiSB_iPKfiiiSD_SD_iiiii)
	.align		4
        /*09c4*/ 	.word	index@(__assertfail)
	.align		4
        /*09c8*/ 	.word	index@(_ZN4vllm25paged_attention_v2_kernelIfhLi80ELi8ELi128ELNS_18Fp8KVCacheDataTypeE1ELb0ELi512EEEvPfS2_PT_PKS3_PKT0_S9_ifPKiSB_iPKfiiiSD_SD_iiiii)
	.align		4
        /*09cc*/ 	.word	index@(__assertfail)
	.align		4
        /*09d0*/ 	.word	index@(_ZN4vllm25paged_attention_v2_kernelIfhLi64ELi8ELi128ELNS_18Fp8KVCacheDataTypeE1ELb0ELi512EEEvPfS2_PT_PKS3_PKT0_S9_ifPKiSB_iPKfiiiSD_SD_iiiii)
	.align		4
        /*09d4*/ 	.word	index@(__assertfail)
	.align		4
        /*09d8*/ 	.word	index@(_ZN4vllm25paged_attention_v2_kernelIfhLi32ELi8ELi128ELNS_18Fp8KVCacheDataTypeE1ELb0ELi512EEEvPfS2_PT_PKS3_PKT0_S9_ifPKiSB_iPKfiiiSD_SD_iiiii)
	.align		4
        /*09dc*/ 	.word	index@(__assertfail)
	.align		4
        /*09e0*/ 	.word	index@(_ZN4vllm25paged_attention_v2_kernelIfhLi256ELi8ELi128ELNS_18Fp8KVCacheDataTypeE1ELb1ELi512EEEvPfS2_PT_PKS3_PKT0_S9_ifPKiSB_iPKfiiiSD_SD_iiiii)
	.align		4
        /*09e4*/ 	.word	index@(__assertfail)
	.align		4
        /*09e8*/ 	.word	index@(_ZN4vllm25paged_attention_v2_kernelIfhLi192ELi8ELi128ELNS_18Fp8KVCacheDataTypeE1ELb1ELi512EEEvPfS2_PT_PKS3_PKT0_S9_ifPKiSB_iPKfiiiSD_SD_iiiii)
	.align		4
        /*09ec*/ 	.word	index@(__assertfail)
	.align		4
        /*09f0*/ 	.word	index@(_ZN4vllm25paged_attention_v2_kernelIfhLi128ELi8ELi128ELNS_18Fp8KVCacheDataTypeE1ELb1ELi512EEEvPfS2_PT_PKS3_PKT0_S9_ifPKiSB_iPKfiiiSD_SD_iiiii)
	.align		4
        /*09f4*/ 	.word	index@(__assertfail)
	.align		4
        /*09f8*/ 	.word	index@(_ZN4vllm25paged_attention_v2_kernelIfhLi120ELi8ELi128ELNS_18Fp8KVCacheDataTypeE1ELb1ELi512EEEvPfS2_PT_PKS3_PKT0_S9_ifPKiSB_iPKfiiiSD_SD_iiiii)
	.align		4
        /*09fc*/ 	.word	index@(__assertfail)
	.align		4
        /*0a00*/ 	.word	index@(_ZN4vllm25paged_attention_v2_kernelIfhLi112ELi8ELi128ELNS_18Fp8KVCacheDataTypeE1ELb1ELi512EEEvPfS2_PT_PKS3_PKT0_S9_ifPKiSB_iPKfiiiSD_SD_iiiii)
	.align		4
        /*0a04*/ 	.word	index@(__assertfail)
	.align		4
        /*0a08*/ 	.word	index@(_ZN4vllm25paged_attention_v2_kernelIfhLi96ELi8ELi128ELNS_18Fp8KVCacheDataTypeE1ELb1ELi512EEEvPfS2_PT_PKS3_PKT0_S9_ifPKiSB_iPKfiiiSD_SD_iiiii)
	.align		4
        /*0a0c*/ 	.word	index@(__assertfail)
	.align		4
        /*0a10*/ 	.word	index@(_ZN4vllm25paged_attention_v2_kernelIfhLi80ELi8ELi128ELNS_18Fp8KVCacheDataTypeE1ELb1ELi512EEEvPfS2_PT_PKS3_PKT0_S9_ifPKiSB_iPKfiiiSD_SD_iiiii)
	.align		4
        /*0a14*/ 	.word	index@(__assertfail)
	.align		4
        /*0a18*/ 	.word	index@(_ZN4vllm25paged_attention_v2_kernelIfhLi64ELi8ELi128ELNS_18Fp8KVCacheDataTypeE1ELb1ELi512EEEvPfS2_PT_PKS3_PKT0_S9_ifPKiSB_iPKfiiiSD_SD_iiiii)
	.align		4
        /*0a1c*/ 	.word	index@(__assertfail)
	.align		4
        /*0a20*/ 	.word	index@(_ZN4vllm25paged_attention_v2_kernelIfhLi32ELi8ELi128ELNS_18Fp8KVCacheDataTypeE1ELb1ELi512EEEvPfS2_PT_PKS3_PKT0_S9_ifPKiSB_iPKfiiiSD_SD_iiiii)
	.align		4
        /*0a24*/ 	.word	index@(__assertfail)
	.align		4
        /*0a28*/ 	.word	0x00000000
	.align		4
        /*0a2c*/ 	.word	0xfffffffe
	.align		4
        /*0a30*/ 	.word	0x00000000
	.align		4
        /*0a34*/ 	.word	0xfffffffd
	.align		4
        /*0a38*/ 	.word	0x00000000
	.align		4
        /*0a3c*/ 	.word	0xfffffffc


//--------------------- .nv.constant4             --------------------------
	.section	.nv.constant4,"a",@progbits
	.align	8
	.align		8
.nv.constant4:
        /*0000*/ 	.dword	__assertfail
	.align		8
        /*0008*/ 	.dword	__unnamed_1
	.align		8
        /*0010*/ 	.dword	__unnamed_2
	.align		8
        /*0018*/ 	.dword	__unnamed_3
	.align		8
        /*0020*/ 	.dword	__unnamed_4
	.align		8
        /*0028*/ 	.dword	__unnamed_5
	.align		8
        /*0030*/ 	.dword	__unnamed_6
	.align		8
        /*0038*/ 	.dword	__unnamed_7
	.align		8
        /*0040*/ 	.dword	__unnamed_8
	.align		8
        /*0048*/ 	.dword	__unnamed_9
	.align		8
        /*0050*/ 	.dword	__unnamed_10
	.align		8
        /*0058*/ 	.dword	__unnamed_11
	.align		8
        /*0060*/ 	.dword	__unnamed_12
	.align		8
        /*0068*/ 	.dword	__unnamed_13
	.align		8
        /*0070*/ 	.dword	__unnamed_14
	.align		8
        /*0078*/ 	.dword	__unnamed_15
	.align		8
        /*0080*/ 	.dword	__unnamed_16
	.align		8
        /*0088*/ 	.dword	__unnamed_17
	.align		8
        /*0090*/ 	.dword	__unnamed_18
	.align		8
        /*0098*/ 	.dword	_ZN52_INTERNAL_8a674a50_21_paged_attention_v2_cu_fcde414e4cuda3std3__45__cpo5beginE
	.align		8
        /*00a0*/ 	.dword	_ZN52_INTERNAL_8a674a50_21_paged_attention_v2_cu_fcde414e4cuda3std3__45__cpo3endE
	.align		8
        /*00a8*/ 	.dword	_ZN52_INTERNAL_8a674a50_21_paged_attention_v2_cu_fcde414e4cuda3std3__45__cpo6cbeginE
	.align		8
        /*00b0*/ 	.dword	_ZN52_INTERNAL_8a674a50_21_paged_attention_v2_cu_fcde414e4cuda3std3__45__cpo4cendE
	.align		8
        /*00b8*/ 	.dword	_ZN52_INTERNAL_8a674a50_21_paged_attention_v2_cu_fcde414e4cuda3std3__45__cpo6rbeginE
	.align		8
        /*00c0*/ 	.dword	_ZN52_INTERNAL_8a674a50_21_paged_attention_v2_cu_fcde414e4cuda3std3__45__cpo4rendE
	.align		8
        /*00c8*/ 	.dword	_ZN52_INTERNAL_8a674a50_21_paged_attention_v2_cu_fcde414e4cuda3std3__45__cpo7crbeginE
	.align		8
        /*00d0*/ 	.dword	_ZN52_INTERNAL_8a674a50_21_paged_attention_v2_cu_fcde414e4cuda3std3__45__cpo5crendE
	.align		8
        /*00d8*/ 	.dword	_ZN52_INTERNAL_8a674a50_21_paged_attention_v2_cu_fcde414e4cuda3std3__454_GLOBAL__N__8a674a50_21_paged_attention_v2_cu_fcde414e6ignoreE
	.align		8
        /*00e0*/ 	.dword	_ZN52_INTERNAL_8a674a50_21_paged_attention_v2_cu_fcde414e4cuda3std3__419piecewise_constructE
	.align		8
        /*00e8*/ 	.dword	_ZN52_INTERNAL_8a674a50_21_paged_attention_v2_cu_fcde414e4cuda3std3__48in_placeE
	.align		8
        /*00f0*/ 	.dword	_ZN52_INTERNAL_8a674a50_21_paged_attention_v2_cu_fcde414e4cuda3std3__420unreachable_sentinelE
	.align		8
        /*00f8*/ 	.dword	_ZN52_INTERNAL_8a674a50_21_paged_attention_v2_cu_fcde414e4cuda3std6ranges3__45__cpo4swapE
	.align		8
        /*0100*/ 	.dword	_ZN52_INTERNAL_8a674a50_21_paged_attention_v2_cu_fcde414e4cuda3std6ranges3__45__cpo9iter_moveE
	.align		8
        /*0108*/ 	.dword	_ZN52_INTERNAL_8a674a50_21_paged_attention_v2_cu_fcde414e4cuda3std6ranges3__45__cpo5beginE
	.align		8
        /*0110*/ 	.dword	_ZN52_INTERNAL_8a674a50_21_paged_attention_v2_cu_fcde414e4cuda3std6ranges3__45__cpo3endE
	.align		8
        /*0118*/ 	.dword	_ZN52_INTERNAL_8a674a50_21_paged_attention_v2_cu_fcde414e4cuda3std6ranges3__45__cpo6cbeginE
	.align		8
        /*0120*/ 	.dword	_ZN52_INTERNAL_8a674a50_21_paged_attention_v2_cu_fcde414e4cuda3std6ranges3__45__cpo4cendE
	.align		8
        /*0128*/ 	.dword	_ZN52_INTERNAL_8a674a50_21_paged_attention_v2_cu_fcde414e4cuda3std6ranges3__45__cpo7advanceE
	.align		8
        /*0130*/ 	.dword	_ZN52_INTERNAL_8a674a50_21_paged_attention_v2_cu_fcde414e4cuda3std6ranges3__45__cpo9iter_swapE
	.align		8
        /*0138*/ 	.dword	_ZN52_INTERNAL_8a674a50_21_paged_attention_v2_cu_fcde414e4cuda3std6ranges3__45__cpo4nextE
	.align		8
        /*0140*/ 	.dword	_ZN52_INTERNAL_8a674a50_21_paged_attention_v2_cu_fcde414e4cuda3std6ranges3__45__cpo4prevE
	.align		8
        /*0148*/ 	.dword	_ZN52_INTERNAL_8a674a50_21_paged_attention_v2_cu_fcde414e4cuda3std6ranges3__45__cpo4dataE
	.align		8
        /*0150*/ 	.dword	_ZN52_INTERNAL_8a674a50_21_paged_attention_v2_cu_fcde414e4cuda3std6ranges3__45__cpo5cdataE
	.align		8
        /*0158*/ 	.dword	_ZN52_INTERNAL_8a674a50_21_paged_attention_v2_cu_fcde414e4cuda3std6ranges3__45__cpo4sizeE
	.align		8
        /*0160*/ 	.dword	_ZN52_INTERNAL_8a674a50_21_paged_attention_v2_cu_fcde414e4cuda3std6ranges3__45__cpo5ssizeE
	.align		8
        /*0168*/ 	.dword	_ZN52_INTERNAL_8a674a50_21_paged_attention_v2_cu_fcde414e4cuda3std6ranges3__45__cpo8distanceE
	.align		8
        /*0170*/ 	.dword	_ZN52_INTERNAL_8a674a50_21_paged_attention_v2_cu_fcde414e6thrust23THRUST_300001_SM_900_NS6system6detail10sequential3seqE
	.align		8
        /*0178*/ 	.dword	$str
	.align		8
        /*0180*/ 	.dword	$str$1


//--------------------- .text._ZN4vllm25paged_attention_v2_kernelI13__nv_bfloat16hLi256ELi32ELi128ELNS_18Fp8KVCacheDataTypeE2ELb0ELi512EEEvPfS3_PT_PKS4_PKT0_SA_ifPKiSC_iPKfiiiSE_SE_iiiii --------------------------
	.section	.text._ZN4vllm25paged_attention_v2_kernelI13__nv_bfloat16hLi256ELi32ELi128ELNS_18Fp8KVCacheDataTypeE2ELb0ELi512EEEvPfS3_PT_PKS4_PKT0_SA_ifPKiSC_iPKfiiiSE_SE_iiiii,"ax",@progbits
	.align	128
        .global         _ZN4vllm25paged_attention_v2_kernelI13__nv_bfloat16hLi256ELi32ELi128ELNS_18Fp8KVCacheDataTypeE2ELb0ELi512EEEvPfS3_PT_PKS4_PKT0_SA_ifPKiSC_iPKfiiiSE_SE_iiiii
        .type           _ZN4vllm25paged_attention_v2_kernelI13__nv_bfloat16hLi256ELi32ELi128ELNS_18Fp8KVCacheDataTypeE2ELb0ELi512EEEvPfS3_PT_PKS4_PKT0_SA_ifPKiSC_iPKfiiiSE_SE_iiiii,@function
        .size           _ZN4vllm25paged_attention_v2_kernelI13__nv_bfloat16hLi256ELi32ELi128ELNS_18Fp8KVCacheDataTypeE2ELb0ELi512EEEvPfS3_PT_PKS4_PKT0_SA_ifPKiSC_iPKfiiiSE_SE_iiiii,(.L_x_29569 - _ZN4vllm25paged_attention_v2_kernelI13__nv_bfloat16hLi256ELi32ELi128ELNS_18Fp8KVCacheDataTypeE2ELb0ELi512EEEvPfS3_PT_PKS4_PKT0_SA_ifPKiSC_iPKfiiiSE_SE_iiiii)
        .other          _ZN4vllm25paged_attention_v2_kernelI13__nv_bfloat16hLi256ELi32ELi128ELNS_18Fp8KVCacheDataTypeE2ELb0ELi512EEEvPfS3_PT_PKS4_PKT0_SA_ifPKiSC_iPKfiiiSE_SE_iiiii,@"STO_CUDA_ENTRY STV_DEFAULT"
_ZN4vllm25paged_attention_v2_kernelI13__nv_bfloat16hLi256ELi32ELi128ELNS_18Fp8KVCacheDataTypeE2ELb0ELi512EEEvPfS3_PT_PKS4_PKT0_SA_ifPKiSC_iPKfiiiSE_SE_iiiii:
.text._ZN4vllm25paged_attention_v2_kernelI13__nv_bfloat16hLi256ELi32ELi128ELNS_18Fp8KVCacheDataTypeE2ELb0ELi512EEEvPfS3_PT_PKS4_PKT0_SA_ifPKiSC_iPKfiiiSE_SE_iiiii:
[----:B------:R-:W0:Y:S08]  /*0000*/  LDC R1, c[0x0][0x28] ;  /* 0x00000a00ff017b82 */ /* 0x000e300000000800 */
[----:B------:R-:W1:Y:S01]  /*0010*/  S2UR UR40, SR_CTAID.Y ;  /* 0x00000000002879c3 */ /* 0x000e620000002600 */
[----:B------:R-:W-:Y:S01]  /*0020*/  ULDC.64 UR4, c[0x0][0x250] ;  /* 0x0000940000047ab9 */ /* 0x000fe20000000a00 */
[----:B------:R-:W-:Y:S01]  /*0030*/  ULDC.64 UR36, c[0x0][0x208] ;  /* 0x0000820000247ab9 */ /* 0x000fe20000000a00 */
[----:B-1----:R-:W-:-:S06]  /*0040*/  UIMAD.WIDE UR4, UR40, 0x4, UR4 ;  /* 0x00000004280478a5 */ /* 0x002fcc000f8e0204 */
[----:B------:R-:W-:Y:S02]  /*0050*/  IMAD.U32 R2, RZ, RZ, UR4 ;  /* 0x00000004ff027e24 */ /* 0x000fe4000f8e00ff */
[----:B------:R-:W-:-:S05]  /*0060*/  IMAD.U32 R3, RZ, RZ, UR5 ;  /* 0x00000005ff037e24 */ /* 0x000fca000f8e00ff */
[----:B------:R-:W2:Y:S01]  /*0070*/  LDG.E.CONSTANT R2, desc[UR36][R2.64] ;  /* 0x0000002402027981 */ /* 0x000ea2000c1e9900 */
[----:B------:R-:W1:Y:S02]  /*0080*/  S2UR UR41, SR_CTAID.Z ;  /* 0x00000000002979c3 */ /* 0x000e640000002700 */
[----:B-1----:R-:W-:Y:S01]  /*0090*/  USHF.L.U32 UR46, UR41, 0x9, URZ ;  /* 0x00000009292e7899 */ /* 0x002fe2000800063f */
[----:B--2---:R-:W-:-:S13]  /*00a0*/  R2UR UR45, R2 ;  /* 0x00000000022d72ca */ /* 0x004fda00000e0000 */
[----:B------:R-:W-:-:S06]  /*00b0*/  UISETP.GE.AND UP0, UPT, UR46, UR45, UPT ;  /* 0x0000002d2e00728c */ /* 0x000fcc000bf06270 */
[----:B------:R-:W-:-:S13]  /*00c0*/  PLOP3.LUT P0, PT, PT, PT, UP0, 0x80, 0x0 ;  /* 0x000000000000781c */ /* 0x000fda0003f0f008 */
[----:B0-----:R-:W-:Y:S05]  /*00d0*/  @P0 EXIT ;  /* 0x000000000000094d */ /* 0x001fea0003800000 */
[----:B------:R-:W0:Y:S01]  /*00e0*/  S2R R17, SR_TID.X ;  /* 0x0000000000117919 */ /* 0x000e220000002100 */
[----:B------:R-:W-:Y:S01]  /*00f0*/  UIADD3 UR4, UR45, 0x1f, URZ ;  /* 0x0000001f2d047890 */ /* 0x000fe2000fffe03f */
[----:B------:R-:W1:Y:S01]  /*0100*/  S2UR UR42, SR_CTAID.X ;  /* 0x00000000002a79c3 */ /* 0x000e620000002500 */
[----:B------:R-:W-:Y:S01]  /*0110*/  ULDC UR43, c[0x0][0x14] ;  /* 0x00000500002b7ab9 */ /* 0x000fe20000000800 */
[----:B------:R-:W-:Y:S01]  /*0120*/  ULDC UR44, c[0x0][0xc] ;  /* 0x00000300002c7ab9 */ /* 0x000fe20000000800 */
[----:B------:R-:W-:Y:S01]  /*0130*/  USHF.R.S32.HI UR5, URZ, 0x1f, UR4 ;  /* 0x0000001f3f057899 */ /* 0x000fe20008011404 */
[----:B------:R-:W-:Y:S03]  /*0140*/  BSSY B0, `(.L_x_0) ;  /* 0x000006c000007945 */ /* 0x000fe60003800000 */
[----:B------:R-:W-:Y:S02]  /*0150*/  ULEA.HI UR5, UR5, UR4, URZ, 0x5 ;  /* 0x0000000405057291 */ /* 0x000fe4000f8f283f */
[----:B------:R-:W-:-:S02]  /*0160*/  ULEA UR4, UR41, 0x10, 0x4 ;  /* 0x0000001029047891 */ /* 0x000fc4000f8e203f */
[----:B------:R-:W-:-:S04]  /*0170*/  USHF.R.S32.HI UR38, URZ, 0x5, UR5 ;  /* 0x000000053f267899 */ /* 0x000fc80008011405 */
[----:B------:R-:W-:-:S04]  /*0180*/  UISETP.LT.AND UP0, UPT, UR38, UR4, UPT ;  /* 0x000000042600728c */ /* 0x000fc8000bf01270 */
[----:B------:R-:W-:-:S04]  /*0190*/  USEL UR4, UR38, UR4, UP0 ;  /* 0x0000000426047287 */ /* 0x000fc80008000000 */
[----:B------:R-:W-:-:S04]  /*01a0*/  UIMAD UR5, UR41, -0x10, UR4 ;  /* 0xfffffff0290578a4 */ /* 0x000fc8000f8e0204 */
[----:B------:R-:W-:Y:S01]  /*01b0*/  ULEA UR5, UR5, UR46, 0x5 ;  /* 0x0000002e05057291 */ /* 0x000fe2000f8e283f */
[----:B0-----:R-:W-:-:S03]  /*01c0*/  ISETP.GT.AND P0, PT, R17, 0x1f, PT ;  /* 0x0000001f1100780c */ /* 0x001fc60003f04270 */
[----:B------:R-:W-:Y:S01]  /*01d0*/  UISETP.LT.AND UP0, UPT, UR45, UR5, UPT ;  /* 0x000000052d00728c */ /* 0x000fe2000bf01270 */
[----:B------:R-:W-:-:S03]  /*01e0*/  SHF.R.S32.HI R0, RZ, 0x1f, R17 ;  /* 0x0000001fff007819 */ /* 0x000fc60000011411 */
[----:B------:R-:W-:Y:S01]  /*01f0*/  USEL UR39, UR45, UR5, UP0 ;  /* 0x000000052d277287 */ /* 0x000fe20008000000 */
[----:B------:R-:W-:-:S03]  /*0200*/  LEA.HI R0, R0, R17, RZ, 0x5 ;  /* 0x0000001100007211 */ /* 0x000fc600078f28ff */
[----:B------:R-:W-:Y:S01]  /*0210*/  UIADD3 UR39, -UR46, UR39, URZ ;  /* 0x000000272e277290 */ /* 0x000fe2000fffe13f */
[----:B------:R-:W-:Y:S02]  /*0220*/  LOP3.LUT R16, R0, 0xffffffe0, RZ, 0xc0, !PT ;  /* 0xffffffe000107812 */ /* 0x000fe400078ec0ff */
[----:B------:R-:W-:-:S03]  /*0230*/  SHF.R.S32.HI R6, RZ, 0x5, R0 ;  /* 0x00000005ff067819 */ /* 0x000fc60000011400 */
[----:B------:R-:W-:Y:S01]  /*0240*/  IMAD.IADD R16, R17, 0x1, -R16 ;  /* 0x0000000111107824 */ /* 0x000fe200078e0a10 */
[----:B-1----:R-:W-:Y:S06]  /*0250*/  @P0 BRA `(.L_x_1) ;  /* 0x0000000400680947 */ /* 0x002fec0003800000 */
[C---:B------:R-:W-:Y:S01]  /*0260*/  VIMNMX R0, R17.reuse, -0x60, !PT ;  /* 0xffffffa011007848 */ /* 0x040fe20007fe0100 */
[----:B------:R-:W-:Y:S01]  /*0270*/  ULDC UR5, c[0x0][0x268] ;  /* 0x00009a0000057ab9 */ /* 0x000fe20000000800 */
[----:B------:R-:W-:Y:S01]  /*0280*/  IMAD.U32 R5, RZ, RZ, UR42 ;  /* 0x0000002aff057e24 */ /* 0x000fe2000f8e00ff */
[----:B------:R-:W-:Y:S01]  /*0290*/  BSSY B1, `(.L_x_2) ;  /* 0x000002b000017945 */ /* 0x000fe20003800000 */
[----:B------:R-:W-:Y:S01]  /*02a0*/  IADD3 R0, -R17, 0x7f, R0 ;  /* 0x0000007f11007810 */ /* 0x000fe20007ffe100 */
[----:B------:R-:W-:Y:S02]  /*02b0*/  IMAD.U32 R3, RZ, RZ, UR5 ;  /* 0x00000005ff037e24 */ /* 0x000fe4000f8e00ff */
[----:B------:R-:W-:Y:S01]  /*02c0*/  IMAD.SHL.U32 R5, R5, 0x100, RZ ;  /* 0x0000010005057824 */ /* 0x000fe200078e00ff */
[C---:B------:R-:W-:Y:S01]  /*02d0*/  LEA.HI R2, R0.reuse, 0x1, RZ, 0x19 ;  /* 0x0000000100027811 */ /* 0x040fe200078fc8ff */
[----:B------:R-:W-:Y:S01]  /*02e0*/  IMAD.MOV.U32 R7, RZ, RZ, R17 ;  /* 0x000000ffff077224 */ /* 0x000fe200078e0011 */
[----:B------:R-:W-:Y:S01]  /*02f0*/  ISETP.GE.U32.AND P0, PT, R0, 0x180, PT ;  /* 0x000001800000780c */ /* 0x000fe20003f06070 */
[----:B------:R-:W-:Y:S01]  /*0300*/  IMAD R0, R3, UR40, RZ ;  /* 0x0000002803007c24 */ /* 0x000fe2000f8e02ff */
[----:B------:R-:W-:-:S02]  /*0310*/  LOP3.LUT P1, R2, R2, 0x3, RZ, 0xc0, !PT ;  /* 0x0000000302027812 */ /* 0x000fc4000782c0ff */
[----:B------:R-:W-:Y:S02]  /*0320*/  SHF.R.S32.HI R14, RZ, 0x1f, R5 ;  /* 0x0000001fff0e7819 */ /* 0x000fe40000011405 */
[----:B------:R-:W-:-:S09]  /*0330*/  SHF.R.S32.HI R9, RZ, 0x1f, R0 ;  /* 0x0000001fff097819 */ /* 0x000fd20000011400 */
[----:B------:R-:W-:Y:S05]  /*0340*/  @!P1 BRA `(.L_x_3) ;  /* 0x00000000007c9947 */ /* 0x000fea0003800000 */
[----:B------:R-:W0:Y:S01]  /*0350*/  S2UR UR6, SR_CgaCtaId ;  /* 0x00000000000679c3 */ /* 0x000e220000008800 */
[----:B------:R-:W-:Y:S01]  /*0360*/  IMAD.SHL.U32 R3, R17, 0x8, RZ ;  /* 0x0000000811037824 */ /* 0x000fe200078e00ff */
[----:B------:R-:W-:Y:S01]  /*0370*/  UMOV UR5, 0x400 ;  /* 0x0000040000057882 */ /* 0x000fe20000000000 */
[----:B------:R-:W-:Y:S01]  /*0380*/  ULDC.64 UR8, c[0x0][0x228] ;  /* 0x00008a0000087ab9 */ /* 0x000fe20000000a00 */
[----:B------:R-:W-:Y:S02]  /*0390*/  IMAD.MOV.U32 R4, RZ, RZ, R2 ;  /* 0x000000ffff047224 */ /* 0x000fe400078e0002 */
[----:B------:R-:W-:Y:S02]  /*03a0*/  IADD3 R18, P2, P3, R0, R3, R5 ;  /* 0x0000000300127210 */ /* 0x000fe40007b5e005 */
[----:B------:R-:W-:Y:S02]  /*03b0*/  SHF.R.S32.HI R3, RZ, 0x1f, R3 ;  /* 0x0000001fff037819 */ /* 0x000fe40000011403 */
[----:B------:R-:W-:-:S02]  /*03c0*/  LEA R15, P1, R18, UR8, 0x1 ;  /* 0x00000008120f7c11 */ /* 0x000fc4000f8208ff */
[----:B------:R-:W-:Y:S02]  /*03d0*/  IADD3.X R7, R9, R3, R14, P2, P3 ;  /* 0x0000000309077210 */ /* 0x000fe400017e640e */
[----:B------:R-:W-:Y:S02]  /*03e0*/  IADD3 R15, P2, R15, 0x8, RZ ;  /* 0x000000080f0f7810 */ /* 0x000fe40007f5e0ff */
[----:B------:R-:W-:Y:S01]  /*03f0*/  LEA.HI.X R18, R18, UR9, R7, 0x1, P1 ;  /* 0x0000000912127c11 */ /* 0x000fe200088f0c07 */
[----:B------:R-:W-:-:S04]  /*0400*/  IMAD.MOV.U32 R7, RZ, RZ, R17 ;  /* 0x000000ffff077224 */ /* 0x000fc800078e0011 */
[----:B------:R-:W-:Y:S01]  /*0410*/  IMAD.X R18, RZ, RZ, R18, P2 ;  /* 0x000000ffff127224 */ /* 0x000fe200010e0612 */
[----:B0-----:R-:W-:-:S06]  /*0420*/  ULEA UR5, UR6, UR5, 0x18 ;  /* 0x0000000506057291 */ /* 0x001fcc000f8ec03f */
[----:B------:R-:W-:-:S05]  /*0430*/  LEA R3, R17, UR5, 0x4 ;  /* 0x0000000511037c11 */ /* 0x000fca000f8e20ff */
[----:B------:R-:W-:-:S07]  /*0440*/  VIADD R8, R3, 0x8 ;  /* 0x0000000803087836 */ /* 0x000fce0000000000 */
.L_x_4:
[----:B------:R-:W-:Y:S02]  /*0450*/  IMAD.MOV.U32 R2, RZ, RZ, R15 ;  /* 0x000000ffff027224 */ /* 0x000fe400078e000f */
[----:B------:R-:W-:-:S05]  /*0460*/  IMAD.MOV.U32 R3, RZ, RZ, R18 ;  /* 0x000000ffff037224 */ /* 0x000fca00078e0012 */
[----:B------:R-:W2:Y:S04]  /*0470*/  LDG.E.CONSTANT R10, desc[UR36][R2.64+-0x8] ;  /* 0xfffff824020a7981 */ /* 0x000ea8000c1e9900 */
[----:B------:R-:W2:Y:S04]  /*0480*/  LDG.E.CONSTANT R11, desc[UR36][R2.64+-0x4] ;  /* 0xfffffc24020b7981 */ /* 0x000ea8000c1e9900 */
[----:B------:R-:W3:Y:S04]  /*0490*/  LDG.E.CONSTANT R12, desc[UR36][R2.64] ;  /* 0x00000024020c7981 */ /* 0x000ee8000c1e9900 */
[----:B------:R-:W3:Y:S01]  /*04a0*/  LDG.E.CONSTANT R13, desc[UR36][R2.64+0x4] ;  /* 0x00000424020d7981 */ /* 0x000ee2000c1e9900 */
[----:B------:R-:W-:Y:S01]  /*04b0*/  VIADD R4, R4, 0xffffffff ;  /* 0xffffffff04047836 */ /* 0x000fe20000000000 */
[----:B------:R-:W-:Y:S01]  /*04c0*/  IADD3 R15, P2, R2, 0x800, RZ ;  /* 0x00000800020f7810 */ /* 0x000fe20007f5e0ff */
[----:B------:R-:W-:-:S03]  /*04d0*/  VIADD R7, R7, 0x80 ;  /* 0x0000008007077836 */ /* 0x000fc60000000000 */
[----:B------:R-:W-:Y:S01]  /*04e0*/  ISETP.NE.AND P1, PT, R4, RZ, PT ;  /* 0x000000ff0400720c */ /* 0x000fe20003f25270 */
[----:B------:R-:W-:Y:S01]  /*04f0*/  IMAD.X R18, RZ, RZ, R3, P2 ;  /* 0x000000ffff127224 */ /* 0x000fe200010e0603 */
[----:B--2---:R-:W-:Y:S04]  /*0500*/  STS.64 [R8+-0x8], R10 ;  /* 0xfffff80a08007388 */ /* 0x004fe80000000a00 */
[----:B---3--:R0:W-:Y:S02]  /*0510*/  STS.64 [R8], R12 ;  /* 0x0000000c08007388 */ /* 0x0081e40000000a00 */
[----:B0-----:R-:W-:-:S05]  /*0520*/  VIADD R8, R8, 0x800 ;  /* 0x0000080008087836 */ /* 0x001fca0000000000 */
[----:B------:R-:W-:Y:S05]  /*0530*/  @P1 BRA `(.L_x_4) ;  /* 0xfffffffc00c41947 */ /* 0x000fea000383ffff */
.L_x_3:
[----:B------:R-:W-:Y:S05]  /*0540*/  BSYNC B1 ;  /* 0x0000000000017941 */ /* 0x000fea0003800000 */
.L_x_2:
[----:B------:R-:W-:Y:S05]  /*0550*/  @!P0 BRA `(.L_x_1) ;  /* 0x0000000000a88947 */ /* 0x000fea0003800000 */
[----:B------:R-:W0:Y:S01]  /*0560*/  S2UR UR6, SR_CgaCtaId ;  /* 0x00000000000679c3 */ /* 0x000e220000008800 */
[----:B------:R-:W-:Y:S01]  /*0570*/  UMOV UR5, 0x400 ;  /* 0x0000040000057882 */ /* 0x000fe20000000000 */
[----:B------:R-:W-:Y:S01]  /*0580*/  IADD3 R5, P0, R0, R5, RZ ;  /* 0x0000000500057210 */ /* 0x000fe20007f1e0ff */
[----:B------:R-:W-:-:S04]  /*0590*/  IMAD.SHL.U32 R2, R7, 0x8, RZ ;  /* 0x0000000807027824 */ /* 0x000fc800078e00ff */
[----:B------:R-:W-:Y:S01]  /*05a0*/  IMAD.X R14, R9, 0x1, R14, P0 ;  /* 0x00000001090e7824 */ /* 0x000fe200000e060e */
[----:B------:R-:W1:Y:S01]  /*05b0*/  LDC.64 R18, c[0x0][0x228] ;  /* 0x00008a00ff127b82 */ /* 0x000e620000000a00 */
[----:B------:R-:W-:-:S03]  /*05c0*/  IMAD.WIDE R2, R2, 0x2, RZ ;  /* 0x0000000202027825 */ /* 0x000fc600078e02ff */
[----:B------:R-:W-:Y:S01]  /*05d0*/  LOP3.LUT R29, R2, 0xc, RZ, 0xfc, !PT ;  /* 0x0000000c021d7812 */ /* 0x000fe200078efcff */
[----:B0-----:R-:W-:-:S06]  /*05e0*/  ULEA UR5, UR6, UR5, 0x18 ;  /* 0x0000000506057291 */ /* 0x001fcc000f8ec03f */
[C---:B------:R-:W-:Y:S01]  /*05f0*/  LEA R0, R7.reuse, UR5, 0x4 ;  /* 0x0000000507007c11 */ /* 0x040fe2000f8e20ff */
[----:B------:R-:W-:Y:S01]  /*0600*/  VIADD R7, R7, 0xfffffe00 ;  /* 0xfffffe0007077836 */ /* 0x000fe20000000000 */
[----:B-1----:R-:W-:-:S03]  /*0610*/  LEA R18, P0, R5, R18, 0x1 ;  /* 0x0000001205127211 */ /* 0x002fc600078008ff */
[----:B------:R-:W-:Y:S01]  /*0620*/  VIADD R0, R0, 0x1000 ;  /* 0x0000100000007836 */ /* 0x000fe20000000000 */
[----:B------:R-:W-:-:S09]  /*0630*/  LEA.HI.X R19, R5, R19, R14, 0x1, P0 ;  /* 0x0000001305137211 */ /* 0x000fd200000f0c0e */
.L_x_5:
[----:B------:R-:W-:-:S05]  /*0640*/  IADD3 R4, P0, R18, R29, RZ ;  /* 0x0000001d12047210 */ /* 0x000fca0007f1e0ff */
[----:B------:R-:W-:-:S05]  /*0650*/  IMAD.X R5, R3, 0x1, R19, P0 ;  /* 0x0000000103057824 */ /* 0x000fca00000e0613 */
[----:B------:R-:W2:Y:S04]  /*0660*/  LDG.E.CONSTANT R8, desc[UR36][R4.64+-0xc] ;  /* 0xfffff42404087981 */ /* 0x000ea8000c1e9900 */
[----:B------:R-:W2:Y:S04]  /*0670*/  LDG.E.CONSTANT R9, desc[UR36][R4.64+-0x8] ;  /* 0xfffff82404097981 */ /* 0x000ea8000c1e9900 */
[----:B------:R-:W2:Y:S04]  /*0680*/  LDG.E.CONSTANT R10, desc[UR36][R4.64+-0x4] ;  /* 0xfffffc24040a7981 */ /* 0x000ea8000c1e9900 */
[----:B------:R-:W2:Y:S04]  /*0690*/  LDG.E.CONSTANT R11, desc[UR36][R4.64] ;  /* 0x00000024040b7981 */ /* 0x000ea8000c1e9900 */
[----:B------:R-:W3:Y:S04]  /*06a0*/  LDG.E.CONSTANT R12, desc[UR36][R4.64+0x7f4] ;  /* 0x0007f424040c7981 */ /* 0x000ee8000c1e9900 */
[----:B------:R-:W3:Y:S04]  /*06b0*/  LDG.E.CONSTANT R13, desc[UR36][R4.64+0x7f8] ;  /* 0x0007f824040d7981 */ /* 0x000ee8000c1e9900 */
[----:B------:R-:W3:Y:S04]  /*06c0*/  LDG.E.CONSTANT R14, desc[UR36][R4.64+0x7fc] ;  /* 0x0007fc24040e7981 */ /* 0x000ee8000c1e9900 */
[----:B------:R-:W3:Y:S04]  /*06d0*/  LDG.E.CONSTANT R15, desc[UR36][R4.64+0x800] ;  /* 0x00080024040f7981 */ /* 0x000ee8000c1e9900 */
[----:B------:R-:W4:Y:S04]  /*06e0*/  LDG.E.CONSTANT R20, desc[UR36][R4.64+0xff4] ;  /* 0x000ff42404147981 */ /* 0x000f28000c1e9900 */
[----:B------:R-:W4:Y:S04]  /*06f0*/  LDG.E.CONSTANT R21, desc[UR36][R4.64+0xff8] ;  /* 0x000ff82404157981 */ /* 0x000f28000c1e9900 */
[----:B------:R-:W4:Y:S04]  /*0700*/  LDG.E.CONSTANT R22, desc[UR36][R4.64+0xffc] ;  /* 0x000ffc2404167981 */ /* 0x000f28000c1e9900 */
[----:B------:R-:W4:Y:S04]  /*0710*/  LDG.E.CONSTANT R23, desc[UR36][R4.64+0x1000] ;  /* 0x0010002404177981 */ /* 0x000f28000c1e9900 */
[----:B------:R-:W5:Y:S04]  /*0720*/  LDG.E.CONSTANT R24, desc[UR36][R4.64+0x17f4] ;  /* 0x0017f42404187981 */ /* 0x000f68000c1e9900 */
[----:B------:R-:W5:Y:S04]  /*0730*/  LDG.E.CONSTANT R25, desc[UR36][R4.64+0x17f8] ;  /* 0x0017f82404197981 */ /* 0x000f68000c1e9900 */
[----:B------:R-:W5:Y:S04]  /*0740*/  LDG.E.CONSTANT R26, desc[UR36][R4.64+0x17fc] ;  /* 0x0017fc24041a7981 */ /* 0x000f68000c1e9900 */
[----:B------:R-:W5:Y:S01]  /*0750*/  LDG.E.CONSTANT R27, desc[UR36][R4.64+0x1800] ;  /* 0x00180024041b7981 */ /* 0x000f62000c1e9900 */
[----:B------:R-:W-:Y:S01]  /*0760*/  VIADD R7, R7, 0x200 ;  /* 0x0000020007077836 */ /* 0x000fe20000000000 */
[----:B------:R-:W-:-:S04]  /*0770*/  IADD3 R18, P1, R18, 0x2000, RZ ;  /* 0x0000200012127810 */ /* 0x000fc80007f3e0ff */
[----:B------:R-:W-:Y:S01]  /*0780*/  ISETP.GE.AND P0, PT, R7, -0x1e0, PT ;  /* 0xfffffe200700780c */ /* 0x000fe20003f06270 */
[----:B------:R-:W-:Y:S01]  /*0790*/  IMAD.X R19, RZ, RZ, R19, P1 ;  /* 0x000000ffff137224 */ /* 0x000fe200008e0613 */
[----:B--2---:R-:W-:Y:S04]  /*07a0*/  STS.128 [R0+-0x1000], R8 ;  /* 0xfff0000800007388 */ /* 0x004fe80000000c00 */
[----:B---3--:R-:W-:Y:S04]  /*07b0*/  STS.128 [R0+-0x800], R12 ;  /* 0xfff8000c00007388 */ /* 0x008fe80000000c00 */
[----:B----4-:R-:W-:Y:S04]  /*07c0*/  STS.128 [R0], R20 ;  /* 0x0000001400007388 */ /* 0x010fe80000000c00 */
[----:B-----5:R0:W-:Y:S02]  /*07d0*/  STS.128 [R0+0x800], R24 ;  /* 0x0008001800007388 */ /* 0x0201e40000000c00 */
[----:B0-----:R-:W-:Y:S01]  /*07e0*/  VIADD R0, R0, 0x2000 ;  /* 0x0000200000007836 */ /* 0x001fe20000000000 */
[----:B------:R-:W-:Y:S06]  /*07f0*/  @!P0 BRA `(.L_x_5) ;  /* 0xfffffffc00908947 */ /* 0x000fec000383ffff */
.L_x_1:
[----:B------:R-:W-:Y:S05]  /*0800*/  BSYNC B0 ;  /* 0x0000000000007941 */ /* 0x000fea0003800000 */
.L_x_0:
[----:B------:R-:W-:Y:S01]  /*0810*/  IMAD.U32 R3, RZ, RZ, UR41 ;  /* 0x00000029ff037e24 */ /* 0x000fe2000f8e00ff */
[----:B------:R-:W-:Y:S03]  /*0820*/  BAR.SYNC.DEFER_BLOCKING 0x0 ;  /* 0x0000000000007b1d */ /* 0x000fe60000010000 */
[----:B------:R-:W-:-:S05]  /*0830*/  IMAD R0, R3, 0x10, R6 ;  /* 0x0000001003007824 */ /* 0x000fca00078e0206 */
[----:B------:R-:W-:-:S13]  /*0840*/  ISETP.GE.AND P0, PT, R0, UR4, PT ;  /* 0x0000000400007c0c */ /* 0x000fda000bf06270 */
[----:B------:R-:W-:Y:S05]  /*0850*/  @!P0 BRA `(.L_x_6) ;  /* 0x0000003c00a48947 */ /* 0x000fea0003800000 */
[----:B------:R-:W-:Y:S01]  /*0860*/  UMOV UR4, 0xffffffff ;  /* 0xffffffff00047882 */ /* 0x000fe20000000000 */
[----:B------:R-:W-:Y:S02]  /*0870*/  IMAD.MOV.U32 R13, RZ, RZ, -0x800001 ;  /* 0xff7fffffff0d7424 */ /* 0x000fe400078e00ff */
[----:B------:R-:W-:Y:S05]  /*0880*/  BRA.DIV UR4, `(.L_x_7) ;  /* 0x0000003e04dc7947 */ /* 0x000fea000b800000 */
[----:B------:R-:W0:Y:S01]  /*0890*/  SHFL.BFLY PT, R14, R13, 0x10, 0x1f ;  /* 0x0e001f000d0e7f89 */ /* 0x000e2200000e0000 */
[----:B------:R-:W-:Y:S01]  /*08a0*/  IMAD.MOV.U32 R2, RZ, RZ, -0x800001 ;  /* 0xff7fffffff027424 */ /* 0x000fe200078e00ff */
[----:B0-----:R-:W-:-:S05]  /*08b0*/  FMNMX.FTZ R0, R14, -3.40282346638528859812e+38, !PT ;  /* 0xff7fffff0e007809 */ /* 0x001fca0007810000 */
[----:B------:R-:W0:Y:S02]  /*08c0*/  SHFL.BFLY PT, R14, R0, 0x8, 0x1f ;  /* 0x0d001f00000e7f89 */ /* 0x000e2400000e0000 */
[----:B0-----:R-:W-:-:S05]  /*08d0*/  FMNMX.FTZ R3, R0, R14, !PT ;  /* 0x0000000e00037209 */ /* 0x001fca0007810000 */
[----:B------:R-:W0:Y:S02]  /*08e0*/  SHFL.BFLY PT, R14, R3, 0x4, 0x1f ;  /* 0x0c801f00030e7f89 */ /* 0x000e2400000e0000 */
[----:B0-----:R-:W-:-:S05]  /*08f0*/  FMNMX.FTZ R4, R3, R14, !PT ;  /* 0x0000000e03047209 */ /* 0x001fca0007810000 */
[----:B------:R-:W0:Y:S02]  /*0900*/  SHFL.BFLY PT, R14, R4, 0x2, 0x1f ;  /* 0x0c401f00040e7f89 */ /* 0x000e2400000e0000 */
[----:B0-----:R-:W-:-:S05]  /*0910*/  FMNMX.FTZ R5, R4, R14, !PT ;  /* 0x0000000e04057209 */ /* 0x001fca0007810000 */
[----:B------:R0:W1:Y:S02]  /*0920*/  SHFL.BFLY PT, R14, R5, 0x1, 0x1f ;  /* 0x0c201f00050e7f89 */ /* 0x00006400000e0000 */
.L_x_44:
[----:B------:R-:W-:Y:S01]  /*0930*/  ISETP.NE.AND P0, PT, R16, RZ, PT ;  /* 0x000000ff1000720c */ /* 0x000fe20003f05270 */
[----:B------:R-:W-:-:S12]  /*0940*/  WARPSYNC.ALL ;  /* 0x0000000000007948 */ /* 0x000fd80003800000 */
[----:B------:R-:W2:Y:S01]  /*0950*/  @!P0 S2R R3, SR_CgaCtaId ;  /* 0x0000000000038919 */ /* 0x000ea20000008800 */
[----:B------:R-:W-:Y:S02]  /*0960*/  @!P0 MOV R0, 0x400 ;  /* 0x0000040000008802 */ /* 0x000fe40000000f00 */
[----:B-1----:R-:W-:-:S03]  /*0970*/  @!P0 FMNMX.FTZ R14, R5, R14, !PT ;  /* 0x0000000e050e8209 */ /* 0x002fc60007810000 */
[----:B------:R-:W-:-:S05]  /*0980*/  @!P0 VIADD R0, R0, 0x200 ;  /* 0x0000020000008836 */ /* 0x000fca0000000000 */
[----:B--2---:R-:W-:-:S05]  /*0990*/  @!P0 LEA R3, R3, R0, 0x18 ;  /* 0x0000000003038211 */ /* 0x004fca00078ec0ff */
[----:B------:R-:W-:-:S05]  /*09a0*/  @!P0 IMAD R3, R6, 0x4, R3 ;  /* 0x0000000406038824 */ /* 0x000fca00078e0203 */
[----:B------:R1:W-:Y:S01]  /*09b0*/  @!P0 STS [R3], R14 ;  /* 0x0000000e03008388 */ /* 0x0003e20000000800 */
[----:B------:R-:W-:Y:S01]  /*09c0*/  BAR.SYNC.DEFER_BLOCKING 0x0 ;  /* 0x0000000000007b1d */ /* 0x000fe20000010000 */
[----:B------:R-:W-:Y:S02]  /*09d0*/  ISETP.GT.AND P0, PT, R16, 0x3, PT ;  /* 0x000000031000780c */ /* 0x000fe40003f04270 */
[----:B------:R-:W-:-:S03]  /*09e0*/  ISETP.GE.AND P1, PT, R17, UR39, PT ;  /* 0x0000002711007c0c */ /* 0x000fc6000bf26270 */
[----:B------:R-:W-:Y:S08]  /*09f0*/  BSSY B0, `(.L_x_8) ;  /* 0x00000f7000007945 */ /* 0x000ff00003800000 */
[----:B-1----:R-:W1:Y:S01]  /*0a00*/  @!P0 S2R R3, SR_CgaCtaId ;  /* 0x0000000000038919 */ /* 0x002e620000008800 */
[----:B------:R-:W-:-:S05]  /*0a10*/  @!P0 MOV R0, 0x400 ;  /* 0x0000040000008802 */ /* 0x000fca0000000f00 */
[----:B------:R-:W-:-:S05]  /*0a20*/  @!P0 VIADD R0, R0, 0x200 ;  /* 0x0000020000008836 */ /* 0x000fca0000000000 */
[----:B-1----:R-:W-:-:S05]  /*0a30*/  @!P0 LEA R3, R3, R0, 0x18 ;  /* 0x0000000003038211 */ /* 0x002fca00078ec0ff */
[----:B------:R-:W-:-:S05]  /*0a40*/  @!P0 IMAD R4, R16, 0x4, R3 ;  /* 0x0000000410048824 */ /* 0x000fca00078e0203 */
[----:B------:R-:W1:Y:S04]  /*0a50*/  @!P0 LDS R2, [R4] ;  /* 0x0000000004028984 */ /* 0x000e680000000800 */
[----:B-1----:R-:W0:Y:S02]  /*0a60*/  SHFL.BFLY PT, R3, R2, 0x2, 0x1f ;  /* 0x0c401f0002037f89 */ /* 0x002e2400000e0000 */
[----:B0-----:R-:W-:Y:S01]  /*0a70*/  FMNMX.FTZ R5, R3, R2, !PT ;  /* 0x0000000203057209 */ /* 0x001fe20007810000 */
[----:B------:R-:W-:-:S04]  /*0a80*/  IMAD.MOV.U32 R3, RZ, RZ, RZ ;  /* 0x000000ffff037224 */ /* 0x000fc800078e00ff */
[----:B------:R-:W0:Y:S02]  /*0a90*/  SHFL.BFLY PT, R0, R5, 0x1, 0x1f ;  /* 0x0c201f0005007f89 */ /* 0x000e2400000e0000 */
[----:B0-----:R-:W-:-:S06]  /*0aa0*/  FMNMX.FTZ R0, R5, R0, !PT ;  /* 0x0000000005007209 */ /* 0x001fcc0007810000 */
[----:B------:R-:W0:Y:S01]  /*0ab0*/  SHFL.IDX PT, R0, R0, RZ, 0x1f ;  /* 0x00001fff00007589 */ /* 0x000e2200000e0000 */
[----:B------:R-:W-:Y:S05]  /*0ac0*/  @P1 BRA `(.L_x_9) ;  /* 0x0000000c00a41947 */ /* 0x000fea0003800000 */
[----:B------:R-:W-:Y:S01]  /*0ad0*/  UMOV UR4, 0xfffffff0 ;  /* 0xfffffff000047882 */ /* 0x000fe20000000000 */
[----:B------:R-:W-:Y:S01]  /*0ae0*/  LOP3.LUT R2, RZ, UR38, RZ, 0x33, !PT ;  /* 0x00000026ff027c12 */ /* 0x000fe2000f8e33ff */
[----:B------:R-:W-:Y:S01]  /*0af0*/  UIMAD UR4, UR41, UR4, -0x11 ;  /* 0xffffffef290474a4 */ /* 0x000fe2000f8e0204 */
[----:B------:R-:W-:Y:S01]  /*0b00*/  LOP3.LUT R3, RZ, UR45, RZ, 0x33, !PT ;  /* 0x0000002dff037c12 */ /* 0x000fe2000f8e33ff */
[----:B------:R-:W-:Y:S01]  /*0b10*/  BSSY B1, `(.L_x_10) ;  /* 0x000001e000017945 */ /* 0x000fe20003800000 */
[----:B------:R-:W-:-:S03]  /*0b20*/  IMAD.MOV.U32 R4, RZ, RZ, R17 ;  /* 0x000000ffff047224 */ /* 0x000fc600078e0011 */
[----:B------:R-:W-:-:S04]  /*0b30*/  VIMNMX R2, R2, UR4, !PT ;  /* 0x0000000402027c48 */ /* 0x000fc8000ffe0100 */
[----:B------:R-:W-:-:S04]  /*0b40*/  LEA R2, R2, 0x1f, 0x5 ;  /* 0x0000001f02027811 */ /* 0x000fc800078e28ff */
[----:B------:R-:W-:-:S04]  /*0b50*/  VIMNMX R2, R2, R3, !PT ;  /* 0x0000000302027248 */ /* 0x000fc80007fe0100 */
[----:B------:R-:W-:-:S05]  /*0b60*/  IADD3 R2, -R17, -0x2, -R2 ;  /* 0xfffffffe11027810 */ /* 0x000fca0007ffe902 */
[----:B------:R-:W-:-:S05]  /*0b70*/  VIADD R2, R2, -UR46 ;  /* 0x8000002e02027c36 */ /* 0x000fca0008000000 */
[C---:B------:R-:W-:Y:S02]  /*0b80*/  LEA.HI R3, R2.reuse, 0x1, RZ, 0x19 ;  /* 0x0000000102037811 */ /* 0x040fe400078fc8ff */
[----:B------:R-:W-:Y:S02]  /*0b90*/  ISETP.GE.U32.AND P2, PT, R2, 0x180, PT ;  /* 0x000001800200780c */ /* 0x000fe40003f46070 */
[----:B------:R-:W-:Y:S01]  /*0ba0*/  LOP3.LUT P0, R5, R3, 0x3, RZ, 0xc0, !PT ;  /* 0x0000000303057812 */ /* 0x000fe2000780c0ff */
[----:B------:R-:W-:-:S12]  /*0bb0*/  IMAD.MOV.U32 R3, RZ, RZ, RZ ;  /* 0x000000ffff037224 */ /* 0x000fd800078e00ff */
[----:B------:R-:W-:Y:S05]  /*0bc0*/  @!P0 BRA `(.L_x_11) ;  /* 0x0000000000488947 */ /* 0x000fea0003800000 */
[----:B------:R-:W1:Y:S01]  /*0bd0*/  S2UR UR5, SR_CgaCtaId ;  /* 0x00000000000579c3 */ /* 0x000e620000008800 */
[----:B------:R-:W-:Y:S01]  /*0be0*/  UMOV UR4, 0x400 ;  /* 0x0000040000047882 */ /* 0x000fe20000000000 */
[----:B------:R-:W-:Y:S01]  /*0bf0*/  IMAD.MOV.U32 R3, RZ, RZ, RZ ;  /* 0x000000ffff037224 */ /* 0x000fe200078e00ff */
[----:B------:R-:W-:Y:S01]  /*0c00*/  UIADD3 UR4, UR4, 0x220, URZ ;  /* 0x0000022004047890 */ /* 0x000fe2000fffe03f */
[----:B------:R-:W-:-:S03]  /*0c10*/  IMAD.MOV.U32 R4, RZ, RZ, R17 ;  /* 0x000000ffff047224 */ /* 0x000fc600078e0011 */
[----:B-1----:R-:W-:-:S06]  /*0c20*/  ULEA UR4, UR5, UR4, 0x18 ;  /* 0x0000000405047291 */ /* 0x002fcc000f8ec03f */
[----:B------:R-:W-:-:S07]  /*0c30*/  LEA R2, R17, UR4, 0x2 ;  /* 0x0000000411027c11 */ /* 0x000fce000f8e10ff */
.L_x_12:
[----:B------:R-:W0:Y:S01]  /*0c40*/  LDS R7, [R2] ;  /* 0x0000000002077984 */ /* 0x000e220000000800 */
[----:B------:R-:W-:Y:S02]  /*0c50*/  VIADD R5, R5, 0xffffffff ;  /* 0xffffffff05057836 */ /* 0x000fe40000000000 */
[----:B------:R-:W-:-:S03]  /*0c60*/  VIADD R4, R4, 0x80 ;  /* 0x0000008004047836 */ /* 0x000fc60000000000 */
[----:B------:R-:W-:Y:S01]  /*0c70*/  ISETP.NE.AND P0, PT, R5, RZ, PT ;  /* 0x000000ff0500720c */ /* 0x000fe20003f05270 */
[----:B0-----:R-:W-:-:S04]  /*0c80*/  FADD.FTZ R7, -R0, R7 ;  /* 0x0000000700077221 */ /* 0x001fc80000010100 */
[----:B------:R-:W-:-:S06]  /*0c90*/  FMUL.FTZ R7, R7, 1.4426950216293334961 ;  /* 0x3fb8aa3b07077820 */ /* 0x000fcc0000410000 */
[----:B------:R-:W0:Y:S02]  /*0ca0*/  MUFU.EX2 R7, R7 ;  /* 0x0000000700077308 */ /* 0x000e240000000800 */
[----:B0-----:R0:W-:Y:S01]  /*0cb0*/  STS [R2], R7 ;  /* 0x0000000702007388 */ /* 0x0011e20000000800 */
[----:B------:R-:W-:Y:S01]  /*0cc0*/  FADD.FTZ R3, R7, R3 ;  /* 0x0000000307037221 */ /* 0x000fe20000010000 */
[----:B0-----:R-:W-:Y:S01]  /*0cd0*/  IADD3 R2, R2, 0x200, RZ ;  /* 0x0000020002027810 */ /* 0x001fe20007ffe0ff */
[----:B------:R-:W-:Y:S06]  /*0ce0*/  @P0 BRA `(.L_x_12) ;  /* 0xfffffffc00d40947 */ /* 0x000fec000383ffff */
.L_x_11:
[----:B------:R-:W-:Y:S05]  /*0cf0*/  BSYNC B1 ;  /* 0x0000000000017941 */ /* 0x000fea0003800000 */
.L_x_10:
[----:B------:R-:W-:Y:S05]  /*0d00*/  @!P2 BRA `(.L_x_9) ;  /* 0x0000000c0014a947 */ /* 0x000fea0003800000 */
[----:B------:R-:W1:Y:S01]  /*0d10*/  S2UR UR5, SR_CgaCtaId ;  /* 0x00000000000579c3 */ /* 0x000e620000008800 */
[----:B------:R-:W-:Y:S01]  /*0d20*/  IADD3 R2, -R4, UR39, RZ ;  /* 0x0000002704027c10 */ /* 0x000fe2000fffe1ff */
[----:B------:R-:W-:Y:S01]  /*0d30*/  UMOV UR4, 0x400 ;  /* 0x0000040000047882 */ /* 0x000fe20000000000 */
[----:B------:R-:W-:Y:S01]  /*0d40*/  BSSY B1, `(.L_x_13) ;  /* 0x000006f000017945 */ /* 0x000fe20003800000 */
[----:B------:R-:W-:Y:S01]  /*0d50*/  UIADD3 UR4, UR4, 0x220, URZ ;  /* 0x0000022004047890 */ /* 0x000fe2000fffe03f */
[----:B------:R-:W-:Y:S02]  /*0d60*/  ISETP.GT.AND P2, PT, R2, 0x600, PT ;  /* 0x000006000200780c */ /* 0x000fe40003f44270 */
[----:B------:R-:W-:Y:S01]  /*0d70*/  PLOP3.LUT P0, PT, PT, PT, PT, 0x80, 0x0 ;  /* 0x000000000000781c */ /* 0x000fe20003f0f070 */
[----:B-1----:R-:W-:-:S06]  /*0d80*/  ULEA UR4, UR5, UR4, 0x18 ;  /* 0x0000000405047291 */ /* 0x002fcc000f8ec03f */
[----:B------:R-:W-:-:S05]  /*0d90*/  LEA R2, R4, UR4, 0x2 ;  /* 0x0000000404027c11 */ /* 0x000fca000f8e10ff */
[----:B------:R-:W-:Y:S01]  /*0da0*/  VIADD R2, R2, 0x400 ;  /* 0x0000040002027836 */ /* 0x000fe20000000000 */
[----:B------:R-:W-:Y:S06]  /*0db0*/  @!P2 BRA `(.L_x_14) ;  /* 0x00000004009ca947 */ /* 0x000fec0003800000 */
[----:B------:R-:W-:Y:S01]  /*0dc0*/  IMAD.U32 R5, RZ, RZ, UR39 ;  /* 0x00000027ff057e24 */ /* 0x000fe2000f8e00ff */
[----:B------:R-:W-:-:S03]  /*0dd0*/  PLOP3.LUT P0, PT, PT, PT, PT, 0x8, 0x0 ;  /* 0x000000000000781c */ /* 0x000fc60003f0e170 */
[----:B------:R-:W-:-:S10]  /*0de0*/  VIADD R5, R5, 0xfffffa00 ;  /* 0xfffffa0005057836 */ /* 0x000fd40000000000 */
.L_x_15:
[----:B------:R-:W0:Y:S01]  /*0df0*/  LDS R7, [R2+-0x400] ;  /* 0xfffc000002077984 */ /* 0x000e220000000800 */
[----:B------:R-:W-:-:S03]  /*0e00*/  VIADD R4, R4, 0x800 ;  /* 0x0000080004047836 */ /* 0x000fc60000000000 */
[----:B------:R-:W1:Y:S02]  /*0e10*/  LDS R9, [R2+-0x200] ;  /* 0xfffe000002097984 */ /* 0x000e640000000800 */
[----:B------:R-:W-:Y:S02]  /*0e20*/  ISETP.GE.AND P2, PT, R4, R5, PT ;  /* 0x000000050400720c */ /* 0x000fe40003f46270 */
[----:B------:R-:W2:Y:S04]  /*0e30*/  LDS R11, [R2] ;  /* 0x00000000020b7984 */ /* 0x000ea80000000800 */
[----:B------:R-:W3:Y:S04]  /*0e40*/  LDS R13, [R2+0x200] ;  /* 0x00020000020d7984 */ /* 0x000ee80000000800 */
[----:B------:R-:W4:Y:S04]  /*0e50*/  LDS R15, [R2+0x400] ;  /* 0x00040000020f7984 */ /* 0x000f280000000800 */
[----:B------:R-:W5:Y:S04]  /*0e60*/  LDS R19, [R2+0x600] ;  /* 0x0006000002137984 */ /* 0x000f680000000800 */
[----:B------:R-:W5:Y:S04]  /*0e70*/  LDS R21, [R2+0x800] ;  /* 0x0008000002157984 */ /* 0x000f680000000800 */
[----:B------:R-:W5:Y:S04]  /*0e80*/  LDS R23, [R2+0xa00] ;  /* 0x000a000002177984 */ /* 0x000f680000000800 */
[----:B------:R-:W5:Y:S04]  /*0e90*/  LDS R25, [R2+0xc00] ;  /* 0x000c000002197984 */ /* 0x000f680000000800 */
[----:B------:R-:W5:Y:S01]  /*0ea0*/  LDS R31, [R2+0xe00] ;  /* 0x000e0000021f7984 */ /* 0x000f620000000800 */
[----:B0-----:R-:W-:-:S03]  /*0eb0*/  FADD.FTZ R7, -R0, R7 ;  /* 0x0000000700077221 */ /* 0x001fc60000010100 */
[----:B------:R-:W0:Y:S01]  /*0ec0*/  LDS R33, [R2+0x1000] ;  /* 0x0010000002217984 */ /* 0x000e220000000800 */
[----:B------:R-:W-:Y:S01]  /*0ed0*/  FMUL.FTZ R7, R7, 1.4426950216293334961 ;  /* 0x3fb8aa3b07077820 */ /* 0x000fe20000410000 */
[C---:B-1----:R-:W-:Y:S02]  /*0ee0*/  FADD.FTZ R9, -R0.reuse, R9 ;  /* 0x0000000900097221 */ /* 0x042fe40000010100 */
[----:B------:R-:W1:Y:S01]  /*0ef0*/  LDS R35, [R2+0x1200] ;  /* 0x0012000002237984 */ /* 0x000e620000000800 */
[C---:B--2---:R-:W-:Y:S01]  /*0f00*/  FADD.FTZ R11, -R0.reuse, R11 ;  /* 0x0000000b000b7221 */ /* 0x044fe20000010100 */
[----:B------:R-:W-:Y:S02]  /*0f10*/  FMUL.FTZ R9, R9, 1.4426950216293334961 ;  /* 0x3fb8aa3b09097820 */ /* 0x000fe40000410000 */
[----:B------:R-:W2:Y:S01]  /*0f20*/  LDS R37, [R2+0x1400] ;  /* 0x0014000002257984 */ /* 0x000ea20000000800 */
[----:B------:R-:W5:Y:S01]  /*0f30*/  MUFU.EX2 R7, R7 ;  /* 0x0000000700077308 */ /* 0x000f620000000800 */
[----:B------:R-:W-:Y:S01]  /*0f40*/  FMUL.FTZ R11, R11, 1.4426950216293334961 ;  /* 0x3fb8aa3b0b0b7820 */ /* 0x000fe20000410000 */
[C---:B---3--:R-:W-:Y:S01]  /*0f50*/  FADD.FTZ R13, -R0.reuse, R13 ;  /* 0x0000000d000d7221 */ /* 0x048fe20000010100 */
[----:B------:R-:W3:Y:S01]  /*0f60*/  LDS R39, [R2+0x1600] ;  /* 0x0016000002277984 */ /* 0x000ee20000000800 */
[----:B----4-:R-:W-:-:S02]  /*0f70*/  FADD.FTZ R15, -R0, R15 ;  /* 0x0000000f000f7221 */ /* 0x010fc40000010100 */
[----:B------:R-:W-:Y:S01]  /*0f80*/  FMUL.FTZ R13, R13, 1.4426950216293334961 ;  /* 0x3fb8aa3b0d0d7820 */ /* 0x000fe20000410000 */
[----:B------:R-:W4:Y:S01]  /*0f90*/  LDS R27, [R2+0x1800] ;  /* 0x00180000021b7984 */ /* 0x000f220000000800 */
[----:B------:R-:W0:Y:S01]  /*0fa0*/  MUFU.EX2 R9, R9 ;  /* 0x0000000900097308 */ /* 0x000e220000000800 */
[----:B------:R-:W-:Y:S01]  /*0fb0*/  FMUL.FTZ R15, R15, 1.4426950216293334961 ;  /* 0x3fb8aa3b0f0f7820 */ /* 0x000fe20000410000 */
[C---:B-----5:R-:W-:Y:S01]  /*0fc0*/  FADD.FTZ R19, -R0.reuse, R19 ;  /* 0x0000001300137221 */ /* 0x060fe20000010100 */
[----:B------:R-:W5:Y:S01]  /*0fd0*/  LDS R29, [R2+0x1a00] ;  /* 0x001a0000021d7984 */ /* 0x000f620000000800 */
[C---:B------:R-:W-:Y:S02]  /*0fe0*/  FADD.FTZ R21, -R0.reuse, R21 ;  /* 0x0000001500157221 */ /* 0x040fe40000010100 */
[----:B------:R-:W-:Y:S02]  /*0ff0*/  FMUL.FTZ R19, R19, 1.4426950216293334961 ;  /* 0x3fb8aa3b13137820 */ /* 0x000fe40000410000 */
[----:B------:R-:W1:Y:S01]  /*1000*/  MUFU.EX2 R11, R11 ;  /* 0x0000000b000b7308 */ /* 0x000e620000000800 */
[----:B------:R-:W-:Y:S01]  /*1010*/  FADD.FTZ R8, R7, R3 ;  /* 0x0000000307087221 */ /* 0x000fe20000010000 */
[----:B------:R-:W-:Y:S01]  /*1020*/  FMUL.FTZ R21, R21, 1.4426950216293334961 ;  /* 0x3fb8aa3b15157820 */ /* 0x000fe20000410000 */
[C---:B------:R-:W-:Y:S01]  /*1030*/  FADD.FTZ R23, -R0.reuse, R23 ;  /* 0x0000001700177221 */ /* 0x040fe20000010100 */
[----:B------:R-:W-:Y:S01]  /*1040*/  STS [R2+-0x400], R7 ;  /* 0xfffc000702007388 */ /* 0x000fe20000000800 */
[----:B------:R-:W-:-:S02]  /*1050*/  FADD.FTZ R25, -R0, R25 ;  /* 0x0000001900197221 */ /* 0x000fc40000010100 */
[----:B------:R-:W-:Y:S01]  /*1060*/  FMUL.FTZ R23, R23, 1.4426950216293334961 ;  /* 0x3fb8aa3b17177820 */ /* 0x000fe20000410000 */
[----:B------:R-:W2:Y:S01]  /*1070*/  MUFU.EX2 R13, R13 ;  /* 0x0000000d000d7308 */ /* 0x000ea20000000800 */
[----:B0-----:R-:W-:Y:S01]  /*1080*/  FADD.FTZ R8, R8, R9 ;  /* 0x0000000908087221 */ /* 0x001fe20000010000 */
[----:B------:R-:W-:Y:S01]  /*1090*/  FMUL.FTZ R25, R25, 1.4426950216293334961 ;  /* 0x3fb8aa3b19197820 */ /* 0x000fe20000410000 */
[C---:B------:R-:W-:Y:S01]  /*10a0*/  FADD.FTZ R31, -R0.reuse, R31 ;  /* 0x0000001f001f7221 */ /* 0x040fe20000010100 */
[----:B------:R-:W-:Y:S01]  /*10b0*/  STS [R2+-0x200], R9 ;  /* 0xfffe000902007388 */ /* 0x000fe20000000800 */
[----:B------:R-:W-:Y:S02]  /*10c0*/  FADD.FTZ R33, -R0, R33 ;  /* 0x0000002100217221 */ /* 0x000fe40000010100 */
[----:B------:R-:W-:Y:S01]  /*10d0*/  FMUL.FTZ R31, R31, 1.4426950216293334961 ;  /* 0x3fb8aa3b1f1f7820 */ /* 0x000fe20000410000 */
[----:B------:R-:W0:Y:S01]  /*10e0*/  MUFU.EX2 R15, R15 ;  /* 0x0000000f000f7308 */ /* 0x000e220000000800 */
[----:B-1----:R-:W-:Y:S01]  /*10f0*/  FADD.FTZ R8, R8, R11 ;  /* 0x0000000b08087221 */ /* 0x002fe20000010000 */
[----:B------:R-:W-:Y:S01]  /*1100*/  FMUL.FTZ R33, R33, 1.4426950216293334961 ;  /* 0x3fb8aa3b21217820 */ /* 0x000fe20000410000 */
[----:B------:R-:W-:Y:S01]  /*1110*/  FADD.FTZ R35, -R0, R35 ;  /* 0x0000002300237221 */ /* 0x000fe20000010100 */
[----:B------:R-:W-:Y:S03]  /*1120*/  STS [R2], R11 ;  /* 0x0000000b02007388 */ /* 0x000fe60000000800 */
[----:B------:R-:W-:Y:S01]  /*1130*/  FMUL.FTZ R35, R35, 1.4426950216293334961 ;  /* 0x3fb8aa3b23237820 */ /* 0x000fe20000410000 */
[----:B------:R-:W1:Y:S01]  /*1140*/  MUFU.EX2 R19, R19 ;  /* 0x0000001300137308 */ /* 0x000e620000000800 */
[----:B--2---:R-:W-:Y:S01]  /*1150*/  FADD.FTZ R8, R8, R13 ;  /* 0x0000000d08087221 */ /* 0x004fe20000010000 */
[C---:B------:R-:W-:Y:S01]  /*1160*/  FADD.FTZ R37, -R0.reuse, R37 ;  /* 0x0000002500257221 */ /* 0x040fe20000010100 */
[----:B---3--:R-:W-:Y:S01]  /*1170*/  FADD.FTZ R39, -R0, R39 ;  /* 0x0000002700277221 */ /* 0x008fe20000010100 */
[----:B------:R-:W-:Y:S02]  /*1180*/  STS [R2+0x200], R13 ;  /* 0x0002000d02007388 */ /* 0x000fe40000000800 */
[----:B------:R-:W-:Y:S01]  /*1190*/  FMUL.FTZ R37, R37, 1.4426950216293334961 ;  /* 0x3fb8aa3b25257820 */ /* 0x000fe20000410000 */
[----:B------:R-:W-:Y:S01]  /*11a0*/  FMUL.FTZ R39, R39, 1.4426950216293334961 ;  /* 0x3fb8aa3b27277820 */ /* 0x000fe20000410000 */
[----:B------:R-:W2:Y:S01]  /*11b0*/  MUFU.EX2 R21, R21 ;  /* 0x0000001500157308 */ /* 0x000ea20000000800 */
[----:B0-----:R-:W-:Y:S01]  /*11c0*/  FADD.FTZ R8, R8, R15 ;  /* 0x0000000f08087221 */ /* 0x001fe20000010000 */
[C---:B----4-:R-:W-:Y:S01]  /*11d0*/  FADD.FTZ R27, -R0.reuse, R27 ;  /* 0x0000001b001b7221 */ /* 0x050fe20000010100 */
[----:B-----5:R-:W-:Y:S01]  /*11e0*/  FADD.FTZ R29, -R0, R29 ;  /* 0x0000001d001d7221 */ /* 0x020fe20000010100 */
[----:B------:R-:W-:Y:S02]  /*11f0*/  STS [R2+0x400], R15 ;  /* 0x0004000f02007388 */ /* 0x000fe40000000800 */
[----:B------:R-:W-:Y:S01]  /*1200*/  FMUL.FTZ R27, R27, 1.4426950216293334961 ;  /* 0x3fb8aa3b1b1b7820 */ /* 0x000fe20000410000 */
[----:B------:R-:W-:Y:S01]  /*1210*/  FMUL.FTZ R29, R29, 1.4426950216293334961 ;  /* 0x3fb8aa3b1d1d7820 */ /* 0x000fe20000410000 */
[----:B------:R-:W0:Y:S01]  /*1220*/  MUFU.EX2 R23, R23 ;  /* 0x0000001700177308 */ /* 0x000e220000000800 */
[----:B-1----:R-:W-:Y:S01]  /*1230*/  FADD.FTZ R8, R8, R19 ;  /* 0x0000001308087221 */ /* 0x002fe20000010000 */
[----:B------:R-:W-:Y:S06]  /*1240*/  STS [R2+0x600], R19 ;  /* 0x0006001302007388 */ /* 0x000fec0000000800 */
[----:B------:R-:W1:Y:S01]  /*1250*/  MUFU.EX2 R25, R25 ;  /* 0x0000001900197308 */ /* 0x000e620000000800 */
[----:B--2---:R-:W-:Y:S01]  /*1260*/  FADD.FTZ R8, R8, R21 ;  /* 0x0000001508087221 */ /* 0x004fe20000010000 */
[----:B------:R-:W-:Y:S06]  /*1270*/  STS [R2+0x800], R21 ;  /* 0x0008001502007388 */ /* 0x000fec0000000800 */
[----:B------:R-:W2:Y:S01]  /*1280*/  MUFU.EX2 R31, R31 ;  /* 0x0000001f001f7308 */ /* 0x000ea20000000800 */
[----:B0-----:R-:W-:Y:S01]  /*1290*/  FADD.FTZ R8, R8, R23 ;  /* 0x0000001708087221 */ /* 0x001fe20000010000 */
[----:B------:R-:W-:Y:S06]  /*12a0*/  STS [R2+0xa00], R23 ;  /* 0x000a001702007388 */ /* 0x000fec0000000800 */
        /* <DEDUP_REMOVED lines=17> */
[----:B------:R-:W-:Y:S03]  /*13c0*/  STS [R2+0x1600], R39 ;  /* 0x0016002702007388 */ /* 0x000fe60000000800 */
[----:B-1----:R-:W-:Y:S01]  /*13d0*/  FADD.FTZ R8, R8, R27 ;  /* 0x0000001b08087221 */ /* 0x002fe20000010000 */
[----:B------:R-:W-:Y:S04]  /*13e0*/  STS [R2+0x1800], R27 ;  /* 0x0018001b02007388 */ /* 0x000fe80000000800 */
[----:B--2---:R0:W-:Y:S01]  /*13f0*/  STS [R2+0x1a00], R29 ;  /* 0x001a001d02007388 */ /* 0x0041e20000000800 */
[----:B------:R-:W-:Y:S01]  /*1400*/  FADD.FTZ R3, R8, R29 ;  /* 0x0000001d08037221 */ /* 0x000fe20000010000 */
[----:B0-----:R-:W-:Y:S01]  /*1410*/  VIADD R2, R2, 0x2000 ;  /* 0x0000200002027836 */ /* 0x001fe20000000000 */
[----:B------:R-:W-:Y:S06]  /*1420*/  @!P2 BRA `(.L_x_15) ;  /* 0xfffffff80070a947 */ /* 0x000fec000383ffff */
.L_x_14:
[----:B------:R-:W-:Y:S05]  /*1430*/  BSYNC B1 ;  /* 0x0000000000017941 */ /* 0x000fea0003800000 */
.L_x_13:
[----:B------:R-:W-:Y:S01]  /*1440*/  IADD3 R5, -R4, UR39, RZ ;  /* 0x0000002704057c10 */ /* 0x000fe2000fffe1ff */
[----:B------:R-:W-:Y:S03]  /*1450*/  BSSY B1, `(.L_x_16) ;  /* 0x0000036000017945 */ /* 0x000fe60003800000 */
[----:B------:R-:W-:-:S13]  /*1460*/  ISETP.GT.AND P2, PT, R5, 0x200, PT ;  /* 0x000002000500780c */ /* 0x000fda0003f44270 */
[----:B------:R-:W-:Y:S05]  /*1470*/  @!P2 BRA `(.L_x_17) ;  /* 0x0000000000cca947 */ /* 0x000fea0003800000 */
[----:B------:R-:W0:Y:S01]  /*1480*/  LDS R5, [R2+-0x400] ;  /* 0xfffc000002057984 */ /* 0x000e220000000800 */
[----:B------:R-:W-:Y:S01]  /*1490*/  PLOP3.LUT P0, PT, PT, PT, PT, 0x8, 0x0 ;  /* 0x000000000000781c */ /* 0x000fe20003f0e170 */
[----:B------:R-:W-:Y:S02]  /*14a0*/  VIADD R4, R4, 0x400 ;  /* 0x0000040004047836 */ /* 0x000fe40000000000 */
[----:B------:R-:W1:Y:S04]  /*14b0*/  LDS R7, [R2+-0x200] ;  /* 0xfffe000002077984 */ /* 0x000e680000000800 */
[----:B------:R-:W2:Y:S04]  /*14c0*/  LDS R9, [R2] ;  /* 0x0000000002097984 */ /* 0x000ea80000000800 */
[----:B------:R-:W3:Y:S04]  /*14d0*/  LDS R11, [R2+0x200] ;  /* 0x00020000020b7984 */ /* 0x000ee80000000800 */
[----:B------:R-:W4:Y:S04]  /*14e0*/  LDS R13, [R2+0x400] ;  /* 0x00040000020d7984 */ /* 0x000f280000000800 */
[----:B------:R-:W5:Y:S04]  /*14f0*/  LDS R15, [R2+0x600] ;  /* 0x00060000020f7984 */ /* 0x000f680000000800 */
[----:B------:R-:W5:Y:S04]  /*1500*/  LDS R19, [R2+0x800] ;  /* 0x0008000002137984 */ /* 0x000f680000000800 */
[----:B------:R-:W5:Y:S01]  /*1510*/  LDS R21, [R2+0xa00] ;  /* 0x000a000002157984 */ /* 0x000f620000000800 */
[----:B0-----:R-:W-:-:S04]  /*1520*/  FADD.FTZ R5, -R0, R5 ;  /* 0x0000000500057221 */ /* 0x001fc80000010100 */
[----:B------:R-:W-:Y:S01]  /*1530*/  FMUL.FTZ R5, R5, 1.4426950216293334961 ;  /* 0x3fb8aa3b05057820 */ /* 0x000fe20000410000 */
[C---:B-1----:R-:W-:Y:S01]  /*1540*/  FADD.FTZ R7, -R0.reuse, R7 ;  /* 0x0000000700077221 */ /* 0x042fe20000010100 */
[----:B--2---:R-:W-:-:S03]  /*1550*/  FADD.FTZ R9, -R0, R9 ;  /* 0x0000000900097221 */ /* 0x004fc60000010100 */
[----:B------:R-:W-:Y:S01]  /*1560*/  FMUL.FTZ R7, R7, 1.4426950216293334961 ;  /* 0x3fb8aa3b07077820 */ /* 0x000fe20000410000 */
[----:B------:R-:W0:Y:S01]  /*1570*/  MUFU.EX2 R5, R5 ;  /* 0x0000000500057308 */ /* 0x000e220000000800 */
[----:B------:R-:W-:Y:S01]  /*1580*/  FMUL.FTZ R9, R9, 1.4426950216293334961 ;  /* 0x3fb8aa3b09097820 */ /* 0x000fe20000410000 */
[C---:B---3--:R-:W-:Y:S01]  /*1590*/  FADD.FTZ R11, -R0.reuse, R11 ;  /* 0x0000000b000b7221 */ /* 0x048fe20000010100 */
[----:B----4-:R-:W-:-:S03]  /*15a0*/  FADD.FTZ R13, -R0, R13 ;  /* 0x0000000d000d7221 */ /* 0x010fc60000010100 */
[----:B------:R-:W-:Y:S02]  /*15b0*/  FMUL.FTZ R11, R11, 1.4426950216293334961 ;  /* 0x3fb8aa3b0b0b7820 */ /* 0x000fe40000410000 */
[----:B------:R-:W1:Y:S01]  /*15c0*/  MUFU.EX2 R7, R7 ;  /* 0x0000000700077308 */ /* 0x000e620000000800 */
[----:B------:R-:W-:Y:S01]  /*15d0*/  FMUL.FTZ R13, R13, 1.4426950216293334961 ;  /* 0x3fb8aa3b0d0d7820 */ /* 0x000fe20000410000 */
[C---:B-----5:R-:W-:Y:S01]  /*15e0*/  FADD.FTZ R15, -R0.reuse, R15 ;  /* 0x0000000f000f7221 */ /* 0x060fe20000010100 */
[----:B------:R-:W-:-:S03]  /*15f0*/  FADD.FTZ R19, -R0, R19 ;  /* 0x0000001300137221 */ /* 0x000fc60000010100 */
[----:B------:R-:W-:Y:S02]  /*1600*/  FMUL.FTZ R15, R15, 1.4426950216293334961 ;  /* 0x3fb8aa3b0f0f7820 */ /* 0x000fe40000410000 */
[----:B------:R-:W2:Y:S01]  /*1610*/  MUFU.EX2 R9, R9 ;  /* 0x0000000900097308 */ /* 0x000ea20000000800 */
[----:B0-----:R-:W-:Y:S01]  /*1620*/  FADD.FTZ R3, R3, R5 ;  /* 0x0000000503037221 */ /* 0x001fe20000010000 */
[----:B------:R-:W-:Y:S01]  /*1630*/  FADD.FTZ R21, -R0, R21 ;  /* 0x0000001500157221 */ /* 0x000fe20000010100 */
[----:B------:R-:W-:Y:S01]  /*1640*/  FMUL.FTZ R19, R19, 1.4426950216293334961 ;  /* 0x3fb8aa3b13137820 */ /* 0x000fe20000410000 */
[----:B------:R-:W-:Y:S02]  /*1650*/  STS [R2+-0x400], R5 ;  /* 0xfffc000502007388 */ /* 0x000fe40000000800 */
[----:B------:R-:W-:Y:S02]  /*1660*/  FMUL.FTZ R21, R21, 1.4426950216293334961 ;  /* 0x3fb8aa3b15157820 */ /* 0x000fe40000410000 */
[----:B------:R-:W0:Y:S01]  /*1670*/  MUFU.EX2 R11, R11 ;  /* 0x0000000b000b7308 */ /* 0x000e220000000800 */
[----:B-1----:R-:W-:Y:S01]  /*1680*/  FADD.FTZ R3, R3, R7 ;  /* 0x0000000703037221 */ /* 0x002fe20000010000 */
[----:B------:R-:W-:Y:S06]  /*1690*/  STS [R2+-0x200], R7 ;  /* 0xfffe000702007388 */ /* 0x000fec0000000800 */
[----:B------:R-:W1:Y:S01]  /*16a0*/  MUFU.EX2 R13, R13 ;  /* 0x0000000d000d7308 */ /* 0x000e620000000800 */
[----:B--2---:R-:W-:Y:S01]  /*16b0*/  FADD.FTZ R3, R3, R9 ;  /* 0x0000000903037221 */ /* 0x004fe20000010000 */
[----:B------:R-:W-:Y:S06]  /*16c0*/  STS [R2], R9 ;  /* 0x0000000902007388 */ /* 0x000fec0000000800 */
        /* <DEDUP_REMOVED lines=8> */
[----:B------:R-:W-:Y:S03]  /*1750*/  STS [R2+0x600], R15 ;  /* 0x0006000f02007388 */ /* 0x000fe60000000800 */
[----:B0-----:R-:W-:Y:S01]  /*1760*/  FADD.FTZ R3, R3, R19 ;  /* 0x0000001303037221 */ /* 0x001fe20000010000 */
[----:B------:R-:W-:Y:S04]  /*1770*/  STS [R2+0x800], R19 ;  /* 0x0008001302007388 */ /* 0x000fe80000000800 */
[----:B-1----:R0:W-:Y:S01]  /*1780*/  STS [R2+0xa00], R21 ;  /* 0x000a001502007388 */ /* 0x0021e20000000800 */
[----:B------:R-:W-:Y:S01]  /*1790*/  FADD.FTZ R3, R3, R21 ;  /* 0x0000001503037221 */ /* 0x000fe20000010000 */
[----:B0-----:R-:W-:-:S07]  /*17a0*/  VIADD R2, R2, 0x1000 ;  /* 0x0000100002027836 */ /* 0x001fce0000000000 */
.L_x_17:
[----:B------:R-:W-:Y:S05]  /*17b0*/  BSYNC B1 ;  /* 0x0000000000017941 */ /* 0x000fea0003800000 */
.L_x_16:
[----:B------:R-:W-:-:S13]  /*17c0*/  ISETP.LT.OR P0, PT, R4, UR39, P0 ;  /* 0x0000002704007c0c */ /* 0x000fda0008701670 */
[----:B------:R-:W-:Y:S05]  /*17d0*/  @!P0 BRA `(.L_x_9) ;  /* 0x0000000000608947 */ /* 0x000fea0003800000 */
[----:B------:R-:W0:Y:S04]  /*17e0*/  LDS R5, [R2+-0x400] ;  /* 0xfffc000002057984 */ /* 0x000e280000000800 */
[----:B------:R-:W1:Y:S04]  /*17f0*/  LDS R7, [R2+-0x200] ;  /* 0xfffe000002077984 */ /* 0x000e680000000800 */
[----:B------:R-:W2:Y:S04]  /*1800*/  LDS R9, [R2] ;  /* 0x0000000002097984 */ /* 0x000ea80000000800 */
[----:B------:R-:W3:Y:S01]  /*1810*/  LDS R11, [R2+0x200] ;  /* 0x00020000020b7984 */ /* 0x000ee20000000800 */
[C---:B0-----:R-:W-:Y:S01]  /*1820*/  FADD.FTZ R5, -R0.reuse, R5 ;  /* 0x0000000500057221 */ /* 0x041fe20000010100 */
[----:B-1----:R-:W-:-:S03]  /*1830*/  FADD.FTZ R7, -R0, R7 ;  /* 0x0000000700077221 */ /* 0x002fc60000010100 */
[----:B------:R-:W-:Y:S01]  /*1840*/  FMUL.FTZ R5, R5, 1.4426950216293334961 ;  /* 0x3fb8aa3b05057820 */ /* 0x000fe20000410000 */
[----:B--2---:R-:W-:Y:S01]  /*1850*/  FADD.FTZ R9, -R0, R9 ;  /* 0x0000000900097221 */ /* 0x004fe20000010100 */
[----:B------:R-:W-:-:S04]  /*1860*/  FMUL.FTZ R7, R7, 1.4426950216293334961 ;  /* 0x3fb8aa3b07077820 */ /* 0x000fc80000410000 */
[----:B------:R-:W0:Y:S01]  /*1870*/  MUFU.EX2 R5, R5 ;  /* 0x0000000500057308 */ /* 0x000e220000000800 */
[----:B---3--:R-:W-:Y:S01]  /*1880*/  FADD.FTZ R11, -R0, R11 ;  /* 0x0000000b000b7221 */ /* 0x008fe20000010100 */
[----:B------:R-:W-:-:S03]  /*1890*/  FMUL.FTZ R9, R9, 1.4426950216293334961 ;  /* 0x3fb8aa3b09097820 */ /* 0x000fc60000410000 */
[----:B------:R-:W-:-:S03]  /*18a0*/  FMUL.FTZ R11, R11, 1.4426950216293334961 ;  /* 0x3fb8aa3b0b0b7820 */ /* 0x000fc60000410000 */
[----:B------:R-:W1:Y:S08]  /*18b0*/  MUFU.EX2 R7, R7 ;  /* 0x0000000700077308 */ /* 0x000e700000000800 */
[----:B------:R-:W2:Y:S01]  /*18c0*/  MUFU.EX2 R9, R9 ;  /* 0x0000000900097308 */ /* 0x000ea20000000800 */
[----:B0-----:R3:W-:Y:S01]  /*18d0*/  STS [R2+-0x400], R5 ;  /* 0xfffc000502007388 */ /* 0x0017e20000000800 */
[----:B------:R-:W-:-:S06]  /*18e0*/  FADD.FTZ R3, R3, R5 ;  /* 0x0000000503037221 */ /* 0x000fcc0000010000 */
[----:B------:R-:W0:Y:S01]  /*18f0*/  MUFU.EX2 R11, R11 ;  /* 0x0000000b000b7308 */ /* 0x000e220000000800 */
[----:B-1----:R3:W-:Y:S01]  /*1900*/  STS [R2+-0x200], R7 ;  /* 0xfffe000702007388 */ /* 0x0027e20000000800 */
[----:B------:R-:W-:-:S03]  /*1910*/  FADD.FTZ R3, R3, R7 ;  /* 0x0000000703037221 */ /* 0x000fc60000010000 */
[----:B--2---:R3:W-:Y:S01]  /*1920*/  STS [R2], R9 ;  /* 0x0000000902007388 */ /* 0x0047e20000000800 */
[----:B------:R-:W-:-:S03]  /*1930*/  FADD.FTZ R3, R3, R9 ;  /* 0x0000000903037221 */ /* 0x000fc60000010000 */
[----:B0-----:R3:W-:Y:S01]  /*1940*/  STS [R2+0x200], R11 ;  /* 0x0002000b02007388 */ /* 0x0017e20000000800 */
[----:B------:R-:W-:-:S07]  /*1950*/  FADD.FTZ R3, R3, R11 ;  /* 0x0000000b03037221 */ /* 0x000fce0000010000 */
.L_x_9:
[----:B------:R-:W-:Y:S05]  /*1960*/  BSYNC B0 ;  /* 0x0000000000007941 */ /* 0x000fea0003800000 */
.L_x_8:
[----:B---3--:R-:W1:Y:S01]  /*1970*/  SHFL.BFLY PT, R2, R3, 0x10, 0x1f ;  /* 0x0e001f0003027f89 */ /* 0x008e6200000e0000 */
[----:B------:R-:W-:Y:S01]  /*1980*/  LOP3.LUT P0, R9, R17, 0x1f, RZ, 0xc0, !PT ;  /* 0x0000001f11097812 */ /* 0x000fe2000780c0ff */
[----:B------:R-:W-:Y:S03]  /*1990*/  BSSY B0, `(.L_x_18) ;  /* 0x00000b3000007945 */ /* 0x000fe60003800000 */
[----:B------:R-:W-:-:S09]  /*19a0*/  ISETP.GT.U32.AND P2, PT, R9, 0x3, PT ;  /* 0x000000030900780c */ /* 0x000fd20003f44070 */
[----:B------:R-:W2:Y:S04]  /*19b0*/  @!P0 S2R R10, SR_CgaCtaId ;  /* 0x00000000000a8919 */ /* 0x000ea80000008800 */
[----:B------:R-:W3:Y:S01]  /*19c0*/  @!P2 S2R R12, SR_CgaCtaId ;  /* 0x00000000000ca919 */ /* 0x000ee20000008800 */
[----:B-1----:R-:W-:-:S05]  /*19d0*/  FADD.FTZ R2, R2, R3 ;  /* 0x0000000302027221 */ /* 0x002fca0000010000 */
[----:B------:R-:W1:Y:S02]  /*19e0*/  SHFL.BFLY PT, R5, R2, 0x8, 0x1f ;  /* 0x0d001f0002057f89 */ /* 0x000e6400000e0000 */
[----:B-1----:R-:W-:Y:S01]  /*19f0*/  FADD.FTZ R5, R2, R5 ;  /* 0x0000000502057221 */ /* 0x002fe20000010000 */
[----:B------:R-:W-:-:S04]  /*1a00*/  @!P0 MOV R2, 0x400 ;  /* 0x0000040000028802 */ /* 0x000fc80000000f00 */
[----:B------:R-:W1:Y:S01]  /*1a10*/  SHFL.BFLY PT, R4, R5, 0x4, 0x1f ;  /* 0x0c801f0005047f89 */ /* 0x000e6200000e0000 */
[----:B------:R-:W-:Y:S01]  /*1a20*/  @!P0 VIADD R3, R2, 0x200 ;  /* 0x0000020002038836 */ /* 0x000fe20000000000 */
[----:B------:R-:W-:-:S04]  /*1a30*/  @!P0 SHF.R.U32.HI R2, RZ, 0x3, R17 ;  /* 0x00000003ff028819 */ /* 0x000fc80000011611 */
[----:B--2---:R-:W-:Y:S02]  /*1a40*/  @!P0 LEA R3, R10, R3, 0x18 ;  /* 0x000000030a038211 */ /* 0x004fe400078ec0ff */
[----:B------:R-:W-:-:S05]  /*1a50*/  @!P0 LOP3.LUT R2, R2, 0x1ffffffc, RZ, 0xc0, !PT ;  /* 0x1ffffffc02028812 */ /* 0x000fca00078ec0ff */
[----:B------:R-:W-:Y:S02]  /*1a60*/  @!P0 IMAD.IADD R3, R3, 0x1, R2 ;  /* 0x0000000103038824 */ /* 0x000fe400078e0202 */
[----:B-1----:R-:W-:Y:S01]  /*1a70*/  FADD.FTZ R4, R5, R4 ;  /* 0x0000000405047221 */ /* 0x002fe20000010000 */
[----:B------:R-:W-:-:S04]  /*1a80*/  @!P2 MOV R5, 0x400 ;  /* 0x000004000005a802 */ /* 0x000fc80000000f00 */
[----:B------:R-:W1:Y:S01]  /*1a90*/  SHFL.BFLY PT, R7, R4, 0x2, 0x1f ;  /* 0x0c401f0004077f89 */ /* 0x000e6200000e0000 */
[----:B------:R-:W-:-:S05]  /*1aa0*/  @!P2 VIADD R5, R5, 0x200 ;  /* 0x000002000505a836 */ /* 0x000fca0000000000 */
[----:B---3--:R-:W-:-:S05]  /*1ab0*/  @!P2 LEA R12, R12, R5, 0x18 ;  /* 0x000000050c0ca211 */ /* 0x008fca00078ec0ff */
[----:B------:R-:W-:Y:S02]  /*1ac0*/  @!P2 IMAD R9, R9, 0x4, R12 ;  /* 0x000000040909a824 */ /* 0x000fe400078e020c */
[----:B-1----:R-:W-:-:S05]  /*1ad0*/  FADD.FTZ R7, R4, R7 ;  /* 0x0000000704077221 */ /* 0x002fca0000010000 */
[----:B------:R-:W1:Y:S02]  /*1ae0*/  SHFL.BFLY PT, R8, R7, 0x1, 0x1f ;  /* 0x0c201f0007087f89 */ /* 0x000e6400000e0000 */
[----:B-1----:R-:W-:-:S05]  /*1af0*/  FADD.FTZ R8, R7, R8 ;  /* 0x0000000807087221 */ /* 0x002fca0000010000 */
[----:B------:R-:W-:Y:S01]  /*1b00*/  @!P0 STS [R3+0x10], R8 ;  /* 0x0000100803008388 */ /* 0x000fe20000000800 */
[----:B------:R-:W-:Y:S06]  /*1b10*/  BAR.SYNC.DEFER_BLOCKING 0x0 ;  /* 0x0000000000007b1d */ /* 0x000fec0000010000 */
[----:B------:R-:W1:Y:S04]  /*1b20*/  @!P2 LDS R8, [R9+0x10] ;  /* 0x000010000908a984 */ /* 0x000e680000000800 */
[----:B-1----:R-:W1:Y:S02]  /*1b30*/  SHFL.BFLY PT, R5, R8, 0x2, 0x1f ;  /* 0x0c401f0008057f89 */ /* 0x002e6400000e0000 */
[----:B-1----:R-:W-:-:S05]  /*1b40*/  FADD.FTZ R5, R5, R8 ;  /* 0x0000000805057221 */ /* 0x002fca0000010000 */
[----:B------:R-:W1:Y:S02]  /*1b50*/  SHFL.BFLY PT, R2, R5, 0x1, 0x1f ;  /* 0x0c201f0005027f89 */ /* 0x000e6400000e0000 */
[----:B-1----:R-:W-:-:S06]  /*1b60*/  FADD.FTZ R2, R5, R2 ;  /* 0x0000000205027221 */ /* 0x002fcc0000010000 */
[----:B------:R-:W1:Y:S01]  /*1b70*/  SHFL.IDX PT, R2, R2, RZ, 0x1f ;  /* 0x00001fff02027589 */ /* 0x000e6200000e0000 */
        /* <DEDUP_REMOVED lines=15> */
[----:B-1----:R-:W-:-:S06]  /*1c70*/  FADD.FTZ R3, R2, 9.9999999747524270788e-07 ;  /* 0x358637bd02037421 */ /* 0x002fcc0000010000 */
[----:B------:R-:W1:Y:S06]  /*1c80*/  MUFU.RCP R3, R3 ;  /* 0x0000000300037308 */ /* 0x000e6c0000001000 */
[----:B------:R-:W-:Y:S05]  /*1c90*/  @!P0 BRA `(.L_x_21) ;  /* 0x00000000003c8947 */ /* 0x000fea0003800000 */
[----:B------:R-:W2:Y:S01]  /*1ca0*/  S2UR UR5, SR_CgaCtaId ;  /* 0x00000000000579c3 */ /* 0x000ea20000008800 */
[----:B------:R-:W-:Y:S01]  /*1cb0*/  UMOV UR4, 0x400 ;  /* 0x0000040000047882 */ /* 0x000fe20000000000 */
[----:B------:R-:W-:Y:S01]  /*1cc0*/  IMAD.MOV.U32 R4, RZ, RZ, R7 ;  /* 0x000000ffff047224 */ /* 0x000fe200078e0007 */
[----:B------:R-:W-:Y:S01]  /*1cd0*/  UIADD3 UR4, UR4, 0x220, URZ ;  /* 0x0000022004047890 */ /* 0x000fe2000fffe03f */
[----:B------:R-:W-:-:S03]  /*1ce0*/  IMAD.MOV.U32 R5, RZ, RZ, R17 ;  /* 0x000000ffff057224 */ /* 0x000fc600078e0011 */
[----:B--2---:R-:W-:-:S06]  /*1cf0*/  ULEA UR4, UR5, UR4, 0x18 ;  /* 0x0000000405047291 */ /* 0x004fcc000f8ec03f */
[----:B------:R-:W-:-:S07]  /*1d00*/  LEA R7, R17, UR4, 0x2 ;  /* 0x0000000411077c11 */ /* 0x000fce000f8e10ff */
.L_x_22:
[----:B------:R-:W1:Y:S01]  /*1d10*/  LDS R8, [R7] ;  /* 0x0000000007087984 */ /* 0x000e620000000800 */
[----:B------:R-:W-:Y:S02]  /*1d20*/  VIADD R4, R4, 0xffffffff ;  /* 0xffffffff04047836 */ /* 0x000fe40000000000 */
[----:B------:R-:W-:-:S03]  /*1d30*/  VIADD R5, R5, 0x80 ;  /* 0x0000008005057836 */ /* 0x000fc60000000000 */
[----:B------:R-:W-:Y:S01]  /*1d40*/  ISETP.NE.AND P0, PT, R4, RZ, PT ;  /* 0x000000ff0400720c */ /* 0x000fe20003f05270 */
[----:B-1----:R-:W-:-:S05]  /*1d50*/  FMUL.FTZ R8, R8, R3 ;  /* 0x0000000308087220 */ /* 0x002fca0000410000 */
[----:B------:R1:W-:Y:S02]  /*1d60*/  STS [R7], R8 ;  /* 0x0000000807007388 */ /* 0x0003e40000000800 */
[----:B-1----:R-:W-:-:S05]  /*1d70*/  VIADD R7, R7, 0x200 ;  /* 0x0000020007077836 */ /* 0x002fca0000000000 */
[----:B------:R-:W-:Y:S05]  /*1d80*/  @P0 BRA `(.L_x_22) ;  /* 0xfffffffc00e00947 */ /* 0x000fea000383ffff */
.L_x_21:
[----:B------:R-:W-:Y:S05]  /*1d90*/  BSYNC B1 ;  /* 0x0000000000017941 */ /* 0x000fea0003800000 */
.L_x_20:
[----:B------:R-:W-:Y:S05]  /*1da0*/  @!P1 BRA `(.L_x_19) ;  /* 0x0000000400c49947 */ /* 0x000fea0003800000 */
[----:B------:R-:W2:Y:S01]  /*1db0*/  S2UR UR5, SR_CgaCtaId ;  /* 0x00000000000579c3 */ /* 0x000ea20000008800 */
[----:B------:R-:W-:Y:S01]  /*1dc0*/  IADD3 R4, -R5, UR39, RZ ;  /* 0x0000002705047c10 */ /* 0x000fe2000fffe1ff */
[----:B------:R-:W-:Y:S01]  /*1dd0*/  UMOV UR4, 0x400 ;  /* 0x0000040000047882 */ /* 0x000fe20000000000 */
[----:B------:R-:W-:Y:S01]  /*1de0*/  BSSY B1, `(.L_x_23) ;  /* 0x000003f000017945 */ /* 0x000fe20003800000 */
[----:B------:R-:W-:Y:S01]  /*1df0*/  UIADD3 UR4, UR4, 0x220, URZ ;  /* 0x0000022004047890 */ /* 0x000fe2000fffe03f */
[----:B------:R-:W-:Y:S02]  /*1e00*/  ISETP.GT.AND P1, PT, R4, 0x600, PT ;  /* 0x000006000400780c */ /* 0x000fe40003f24270 */
[----:B------:R-:W-:Y:S01]  /*1e10*/  PLOP3.LUT P0, PT, PT, PT, PT, 0x80, 0x0 ;  /* 0x000000000000781c */ /* 0x000fe20003f0f070 */
[----:B--2---:R-:W-:-:S06]  /*1e20*/  ULEA UR4, UR5, UR4, 0x18 ;  /* 0x0000000405047291 */ /* 0x004fcc000f8ec03f */
[----:B------:R-:W-:-:S05]  /*1e30*/  LEA R4, R5, UR4, 0x2 ;  /* 0x0000000405047c11 */ /* 0x000fca000f8e10ff */
[----:B------:R-:W-:Y:S01]  /*1e40*/  VIADD R4, R4, 0x400 ;  /* 0x0000040004047836 */ /* 0x000fe20000000000 */
[----:B------:R-:W-:Y:S06]  /*1e50*/  @!P1 BRA `(.L_x_24) ;  /* 0x0000000000dc9947 */ /* 0x000fec0003800000 */
[----:B------:R-:W-:Y:S01]  /*1e60*/  IMAD.U32 R42, RZ, RZ, UR39 ;  /* 0x00000027ff2a7e24 */ /* 0x000fe2000f8e00ff */
[----:B------:R-:W-:-:S03]  /*1e70*/  PLOP3.LUT P0, PT, PT, PT, PT, 0x8, 0x0 ;  /* 0x000000000000781c */ /* 0x000fc60003f0e170 */
[----:B------:R-:W-:-:S10]  /*1e80*/  VIADD R42, R42, 0xfffffa00 ;  /* 0xfffffa002a2a7836 */ /* 0x000fd40000000000 */
.L_x_25:
[----:B------:R-:W1:Y:S01]  /*1e90*/  LDS R8, [R4+-0x400] ;  /* 0xfffc000004087984 */ /* 0x000e620000000800 */
[----:B------:R-:W-:-:S03]  /*1ea0*/  VIADD R5, R5, 0x800 ;  /* 0x0000080005057836 */ /* 0x000fc60000000000 */
[----:B------:R-:W2:Y:S02]  /*1eb0*/  LDS R10, [R4+-0x200] ;  /* 0xfffe0000040a7984 */ /* 0x000ea40000000800 */
[----:B------:R-:W-:Y:S02]  /*1ec0*/  ISETP.GE.AND P1, PT, R5, R42, PT ;  /* 0x0000002a0500720c */ /* 0x000fe40003f26270 */
[----:B------:R-:W3:Y:S04]  /*1ed0*/  LDS R12, [R4] ;  /* 0x00000000040c7984 */ /* 0x000ee80000000800 */
[----:B------:R-:W4:Y:S04]  /*1ee0*/  LDS R14, [R4+0x200] ;  /* 0x00020000040e7984 */ /* 0x000f280000000800 */
[----:B------:R-:W5:Y:S04]  /*1ef0*/  LDS R18, [R4+0x400] ;  /* 0x0004000004127984 */ /* 0x000f680000000800 */
[----:B------:R-:W0:Y:S04]  /*1f00*/  LDS R20, [R4+0x600] ;  /* 0x0006000004147984 */ /* 0x000e280000000800 */
[----:B------:R-:W-:Y:S04]  /*1f10*/  LDS R22, [R4+0x800] ;  /* 0x0008000004167984 */ /* 0x000fe80000000800 */
[----:B------:R-:W0:Y:S04]  /*1f20*/  LDS R24, [R4+0xa00] ;  /* 0x000a000004187984 */ /* 0x000e280000000800 */
[----:B------:R-:W0:Y:S04]  /*1f30*/  LDS R26, [R4+0xc00] ;  /* 0x000c0000041a7984 */ /* 0x000e280000000800 */
[----:B------:R-:W0:Y:S04]  /*1f40*/  LDS R28, [R4+0xe00] ;  /* 0x000e0000041c7984 */ /* 0x000e280000000800 */
[----:B------:R-:W0:Y:S01]  /*1f50*/  LDS R30, [R4+0x1000] ;  /* 0x00100000041e7984 */ /* 0x000e220000000800 */
[----:B-1----:R-:W-:-:S03]  /*1f60*/  FMUL.FTZ R7, R8, R3 ;  /* 0x0000000308077220 */ /* 0x002fc60000410000 */
[----:B------:R-:W1:Y:S01]  /*1f70*/  LDS R32, [R4+0x1200] ;  /* 0x0012000004207984 */ /* 0x000e620000000800 */
[----:B--2---:R-:W-:-:S03]  /*1f80*/  FMUL.FTZ R9, R10, R3 ;  /* 0x000000030a097220 */ /* 0x004fc60000410000 */
[----:B------:R-:W2:Y:S01]  /*1f90*/  LDS R34, [R4+0x1400] ;  /* 0x0014000004227984 */ /* 0x000ea20000000800 */
[----:B---3--:R-:W-:-:S03]  /*1fa0*/  FMUL.FTZ R11, R12, R3 ;  /* 0x000000030c0b7220 */ /* 0x008fc60000410000 */
[----:B------:R-:W3:Y:S01]  /*1fb0*/  LDS R36, [R4+0x1600] ;  /* 0x0016000004247984 */ /* 0x000ee20000000800 */
[----:B----4-:R-:W-:-:S03]  /*1fc0*/  FMUL.FTZ R13, R14, R3 ;  /* 0x000000030e0d7220 */ /* 0x010fc60000410000 */
[----:B------:R-:W4:Y:S01]  /*1fd0*/  LDS R38, [R4+0x1800] ;  /* 0x0018000004267984 */ /* 0x000f220000000800 */
[----:B-----5:R-:W-:-:S03]  /*1fe0*/  FMUL.FTZ R15, R18, R3 ;  /* 0x00000003120f7220 */ /* 0x020fc60000410000 */
[----:B------:R-:W5:Y:S01]  /*1ff0*/  LDS R40, [R4+0x1a00] ;  /* 0x001a000004287984 */ /* 0x000f620000000800 */
[----:B0-----:R-:W-:-:S03]  /*2000*/  FMUL.FTZ R19, R20, R3 ;  /* 0x0000000314137220 */ /* 0x001fc60000410000 */
[----:B------:R0:W-:Y:S04]  /*2010*/  STS [R4+-0x400], R7 ;  /* 0xfffc000704007388 */ /* 0x0001e80000000800 */
[----:B------:R1:W-:Y:S01]  /*2020*/  STS [R4+-0x200], R9 ;  /* 0xfffe000904007388 */ /* 0x0003e20000000800 */
[----:B------:R-:W-:-:S03]  /*2030*/  FMUL.FTZ R21, R24, R3 ;  /* 0x0000000318157220 */ /* 0x000fc60000410000 */
[----:B------:R2:W-:Y:S01]  /*2040*/  STS [R4], R11 ;  /* 0x0000000b04007388 */ /* 0x0005e20000000800 */
[-C--:B------:R-:W-:Y:S01]  /*2050*/  FMUL.FTZ R23, R26, R3.reuse ;  /* 0x000000031a177220 */ /* 0x080fe20000410000 */
[-C--:B0-----:R-:W-:Y:S02]  /*2060*/  FMUL.FTZ R7, R22, R3.reuse ;  /* 0x0000000316077220 */ /* 0x081fe40000410000 */
[----:B------:R3:W-:Y:S01]  /*2070*/  STS [R4+0x200], R13 ;  /* 0x0002000d04007388 */ /* 0x0007e20000000800 */
[----:B------:R-:W-:-:S03]  /*2080*/  FMUL.FTZ R25, R28, R3 ;  /* 0x000000031c197220 */ /* 0x000fc60000410000 */
[----:B------:R4:W-:Y:S01]  /*2090*/  STS [R4+0x400], R15 ;  /* 0x0004000f04007388 */ /* 0x0009e20000000800 */
[----:B------:R-:W-:-:S03]  /*20a0*/  FMUL.FTZ R27, R30, R3 ;  /* 0x000000031e1b7220 */ /* 0x000fc60000410000 */
[----:B------:R5:W-:Y:S01]  /*20b0*/  STS [R4+0x600], R19 ;  /* 0x0006001304007388 */ /* 0x000be20000000800 */
[-C--:B-1----:R-:W-:Y:S01]  /*20c0*/  FMUL.FTZ R9, R32, R3.reuse ;  /* 0x0000000320097220 */ /* 0x082fe20000410000 */
[-C--:B--2---:R-:W-:Y:S02]  /*20d0*/  FMUL.FTZ R11, R34, R3.reuse ;  /* 0x00000003220b7220 */ /* 0x084fe40000410000 */
[----:B------:R-:W-:Y:S01]  /*20e0*/  STS [R4+0x800], R7 ;  /* 0x0008000704007388 */ /* 0x000fe20000000800 */
[----:B---3--:R-:W-:-:S03]  /*20f0*/  FMUL.FTZ R13, R36, R3 ;  /* 0x00000003240d7220 */ /* 0x008fc60000410000 */
[----:B------:R-:W-:Y:S01]  /*2100*/  STS [R4+0xa00], R21 ;  /* 0x000a001504007388 */ /* 0x000fe20000000800 */
[----:B----4-:R-:W-:-:S03]  /*2110*/  FMUL.FTZ R15, R38, R3 ;  /* 0x00000003260f7220 */ /* 0x010fc60000410000 */
[----:B------:R-:W-:Y:S01]  /*2120*/  STS [R4+0xc00], R23 ;  /* 0x000c001704007388 */ /* 0x000fe20000000800 */
[----:B-----5:R-:W-:-:S03]  /*2130*/  FMUL.FTZ R19, R40, R3 ;  /* 0x0000000328137220 */ /* 0x020fc60000410000 */
[----:B------:R-:W-:Y:S04]  /*2140*/  STS [R4+0xe00], R25 ;  /* 0x000e001904007388 */ /* 0x000fe80000000800 */
[----:B------:R-:W-:Y:S04]  /*2150*/  STS [R4+0x1000], R27 ;  /* 0x0010001b04007388 */ /* 0x000fe80000000800 */
[----:B------:R-:W-:Y:S04]  /*2160*/  STS [R4+0x1200], R9 ;  /* 0x0012000904007388 */ /* 0x000fe80000000800 */
[----:B------:R-:W-:Y:S04]  /*2170*/  STS [R4+0x1400], R11 ;  /* 0x0014000b04007388 */ /* 0x000fe80000000800 */
[----:B------:R-:W-:Y:S04]  /*2180*/  STS [R4+0x1600], R13 ;  /* 0x0016000d04007388 */ /* 0x000fe80000000800 */
[----:B------:R-:W-:Y:S04]  /*2190*/  STS [R4+0x1800], R15 ;  /* 0x0018000f04007388 */ /* 0x000fe80000000800 */
[----:B------:R0:W-:Y:S02]  /*21a0*/  STS [R4+0x1a00], R19 ;  /* 0x001a001304007388 */ /* 0x0001e40000000800 */
[----:B0-----:R-:W-:Y:S01]  /*21b0*/  VIADD R4, R4, 0x2000 ;  /* 0x0000200004047836 */ /* 0x001fe20000000000 */
[----:B------:R-:W-:Y:S06]  /*21c0*/  @!P1 BRA `(.L_x_25) ;  /* 0xfffffffc00309947 */ /* 0x000fec000383ffff */
.L_x_24:
[----:B------:R-:W-:Y:S05]  /*21d0*/  BSYNC B1 ;  /* 0x0000000000017941 */ /* 0x000fea0003800000 */
.L_x_23:
[----:B------:R-:W-:Y:S01]  /*21e0*/  IADD3 R7, -R5, UR39, RZ ;  /* 0x0000002705077c10 */ /* 0x000fe2000fffe1ff */
[----:B------:R-:W-:Y:S03]  /*21f0*/  BSSY B1, `(.L_x_26) ;  /* 0x000001e000017945 */ /* 0x000fe60003800000 */
[----:B------:R-:W-:-:S13]  /*2200*/  ISETP.GT.AND P1, PT, R7, 0x200, PT ;  /* 0x000002000700780c */ /* 0x000fda0003f24270 */
[----:B------:R-:W-:Y:S05]  /*2210*/  @!P1 BRA `(.L_x_27) ;  /* 0x00000000006c9947 */ /* 0x000fea0003800000 */
[----:B------:R-:W1:Y:S01]  /*2220*/  LDS R8, [R4+-0x400] ;  /* 0xfffc000004087984 */ /* 0x000e620000000800 */
[----:B------:R-:W-:Y:S01]  /*2230*/  PLOP3.LUT P0, PT, PT, PT, PT, 0x8, 0x0 ;  /* 0x000000000000781c */ /* 0x000fe20003f0e170 */
[----:B------:R-:W-:Y:S02]  /*2240*/  VIADD R5, R5, 0x400 ;  /* 0x0000040005057836 */ /* 0x000fe40000000000 */
[----:B------:R-:W2:Y:S04]  /*2250*/  LDS R10, [R4+-0x200] ;  /* 0xfffe0000040a7984 */ /* 0x000ea80000000800 */
[----:B------:R-:W3:Y:S04]  /*2260*/  LDS R12, [R4] ;  /* 0x00000000040c7984 */ /* 0x000ee80000000800 */
[----:B------:R-:W4:Y:S04]  /*2270*/  LDS R14, [R4+0x200] ;  /* 0x00020000040e7984 */ /* 0x000f280000000800 */
[----:B------:R-:W5:Y:S04]  /*2280*/  LDS R18, [R4+0x400] ;  /* 0x0004000004127984 */ /* 0x000f680000000800 */
[----:B------:R-:W0:Y:S04]  /*2290*/  LDS R20, [R4+0x600] ;  /* 0x0006000004147984 */ /* 0x000e280000000800 */
[----:B------:R-:W0:Y:S04]  /*22a0*/  LDS R22, [R4+0x800] ;  /* 0x0008000004167984 */ /* 0x000e280000000800 */
[----:B------:R-:W0:Y:S01]  /*22b0*/  LDS R24, [R4+0xa00] ;  /* 0x000a000004187984 */ /* 0x000e220000000800 */
[-C--:B-1----:R-:W-:Y:S01]  /*22c0*/  FMUL.FTZ R7, R8, R3.reuse ;  /* 0x0000000308077220 */ /* 0x082fe20000410000 */
[----:B--2---:R-:W-:-:S04]  /*22d0*/  FMUL.FTZ R9, R10, R3 ;  /* 0x000000030a097220 */ /* 0x004fc80000410000 */
[----:B------:R-:W-:Y:S01]  /*22e0*/  STS [R4+-0x400], R7 ;  /* 0xfffc000704007388 */ /* 0x000fe20000000800 */
[----:B---3--:R-:W-:-:S03]  /*22f0*/  FMUL.FTZ R11, R12, R3 ;  /* 0x000000030c0b7220 */ /* 0x008fc60000410000 */
[----:B------:R-:W-:Y:S01]  /*2300*/  STS [R4+-0x200], R9 ;  /* 0xfffe000904007388 */ /* 0x000fe20000000800 */
[----:B----4-:R-:W-:-:S03]  /*2310*/  FMUL.FTZ R13, R14, R3 ;  /* 0x000000030e0d7220 */ /* 0x010fc60000410000 */
[----:B------:R-:W-:Y:S01]  /*2320*/  STS [R4], R11 ;  /* 0x0000000b04007388 */ /* 0x000fe20000000800 */
[----:B-----5:R-:W-:-:S03]  /*2330*/  FMUL.FTZ R15, R18, R3 ;  /* 0x00000003120f7220 */ /* 0x020fc60000410000 */
[----:B------:R-:W-:Y:S01]  /*2340*/  STS [R4+0x200], R13 ;  /* 0x0002000d04007388 */ /* 0x000fe20000000800 */
[----:B0-----:R-:W-:-:S03]  /*2350*/  FMUL.FTZ R19, R20, R3 ;  /* 0x0000000314137220 */ /* 0x001fc60000410000 */
[----:B------:R-:W-:Y:S01]  /*2360*/  STS [R4+0x400], R15 ;  /* 0x0004000f04007388 */ /* 0x000fe20000000800 */
[----:B------:R-:W-:-:S03]  /*2370*/  FMUL.FTZ R21, R22, R3 ;  /* 0x0000000316157220 */ /* 0x000fc60000410000 */
[----:B------:R-:W-:Y:S01]  /*2380*/  STS [R4+0x600], R19 ;  /* 0x0006001304007388 */ /* 0x000fe20000000800 */
[----:B------:R-:W-:-:S03]  /*2390*/  FMUL.FTZ R23, R24, R3 ;  /* 0x0000000318177220 */ /* 0x000fc60000410000 */
[----:B------:R-:W-:Y:S04]  /*23a0*/  STS [R4+0x800], R21 ;  /* 0x0008001504007388 */ /* 0x000fe80000000800 */
[----:B------:R0:W-:Y:S02]  /*23b0*/  STS [R4+0xa00], R23 ;  /* 0x000a001704007388 */ /* 0x0001e40000000800 */
[----:B0-----:R-:W-:-:S07]  /*23c0*/  VIADD R4, R4, 0x1000 ;  /* 0x0000100004047836 */ /* 0x001fce0000000000 */
.L_x_27:
[----:B------:R-:W-:Y:S05]  /*23d0*/  BSYNC B1 ;  /* 0x0000000000017941 */ /* 0x000fea0003800000 */
.L_x_26:
[----:B------:R-:W-:-:S13]  /*23e0*/  ISETP.LT.OR P0, PT, R5, UR39, P0 ;  /* 0x0000002705007c0c */ /* 0x000fda0008701670 */
[----:B------:R-:W-:Y:S05]  /*23f0*/  @!P0 BRA `(.L_x_19) ;  /* 0x0000000000308947 */ /* 0x000fea0003800000 */
[----:B------:R-:W1:Y:S04]  /*2400*/  LDS R8, [R4+-0x400] ;  /* 0xfffc000004087984 */ /* 0x000e680000000800 */
[----:B------:R-:W2:Y:S04]  /*2410*/  LDS R10, [R4+-0x200] ;  /* 0xfffe0000040a7984 */ /* 0x000ea80000000800 */
[----:B------:R-:W3:Y:S04]  /*2420*/  LDS R12, [R4] ;  /* 0x00000000040c7984 */ /* 0x000ee80000000800 */
[----:B------:R-:W4:Y:S01]  /*2430*/  LDS R14, [R4+0x200] ;  /* 0x00020000040e7984 */ /* 0x000f220000000800 */
[-C--:B-1----:R-:W-:Y:S01]  /*2440*/  FMUL.FTZ R5, R8, R3.reuse ;  /* 0x0000000308057220 */ /* 0x082fe20000410000 */
[----:B--2---:R-:W-:-:S04]  /*2450*/  FMUL.FTZ R7, R10, R3 ;  /* 0x000000030a077220 */ /* 0x004fc80000410000 */
[----:B------:R2:W-:Y:S01]  /*2460*/  STS [R4+-0x400], R5 ;  /* 0xfffc000504007388 */ /* 0x0005e20000000800 */
[----:B---3--:R-:W-:-:S03]  /*2470*/  FMUL.FTZ R9, R12, R3 ;  /* 0x000000030c097220 */ /* 0x008fc60000410000 */
[----:B------:R2:W-:Y:S01]  /*2480*/  STS [R4+-0x200], R7 ;  /* 0xfffe000704007388 */ /* 0x0005e20000000800 */
[----:B----4-:R-:W-:-:S03]  /*2490*/  FMUL.FTZ R3, R14, R3 ;  /* 0x000000030e037220 */ /* 0x010fc60000410000 */
[----:B------:R2:W-:Y:S04]  /*24a0*/  STS [R4], R9 ;  /* 0x0000000904007388 */ /* 0x0005e80000000800 */
[----:B------:R2:W-:Y:S02]  /*24b0*/  STS [R4+0x200], R3 ;  /* 0x0002000304007388 */ /* 0x0005e40000000800 */
.L_x_19:
[----:B------:R-:W-:Y:S05]  /*24c0*/  BSYNC B0 ;  /* 0x0000000000007941 */ /* 0x000fea0003800000 */
.L_x_18:
[----:B------:R-:W-:Y:S01]  /*24d0*/  BAR.SYNC.DEFER_BLOCKING 0x0 ;  /* 0x0000000000007b1d */ /* 0x000fe20000010000 */
[C---:B------:R-:W-:Y:S01]  /*24e0*/  ISETP.NE.AND P1, PT, R17.reuse, RZ, PT ;  /* 0x000000ff1100720c */ /* 0x040fe20003f25270 */
[----:B--2---:R-:W-:Y:S01]  /*24f0*/  IMAD.SHL.U32 R4, R6, 0x100, RZ ;  /* 0x0000010006047824 */ /* 0x004fe200078e00ff */
[----:B------:R-:W-:Y:S02]  /*2500*/  LOP3.LUT P0, RZ, R16, 0x3, RZ, 0xc0, !PT ;  /* 0x0000000310ff7812 */ /* 0x000fe4000780c0ff */
[----:B-1----:R-:W-:Y:S01]  /*2510*/  LOP3.LUT R3, R17, 0xffffffc0, RZ, 0xc0, !PT ;  /* 0xffffffc011037812 */ /* 0x002fe200078ec0ff */
[----:B------:R-:W-:Y:S03]  /*2520*/  BSSY B0, `(.L_x_28) ;  /* 0x0000019000007945 */ /* 0x000fe60003800000 */
[----:B------:R-:W-:-:S05]  /*2530*/  ISETP.NE.OR P2, PT, R3, 0x40, P0 ;  /* 0x000000400300780c */ /* 0x000fca0000745670 */
[----:B------:R-:W-:Y:S08]  /*2540*/  @P1 BRA `(.L_x_29) ;  /* 0x0000000000581947 */ /* 0x000ff00003800000 */
[----:B------:R-:W-:Y:S02]  /*2550*/  UIMAD UR4, UR40, UR44, URZ ;  /* 0x0000002c280472a4 */ /* 0x000fe4000f8e023f */
[----:B------:R-:W-:Y:S02]  /*2560*/  UIMAD UR5, UR43, UR42, URZ ;  /* 0x0000002a2b0572a4 */ /* 0x000fe4000f8e023f */
[----:B------:R-:W-:Y:S02]  /*2570*/  UIMAD UR4, UR4, UR43, URZ ;  /* 0x0000002b040472a4 */ /* 0x000fe4000f8e023f */
[----:B------:R-:W-:Y:S02]  /*2580*/  USHF.R.S32.HI UR7, URZ, 0x1f, UR5 ;  /* 0x0000001f3f077899 */ /* 0x000fe40008011405 */
[----:B------:R-:W-:Y:S02]  /*2590*/  USHF.R.S32.HI UR8, URZ, 0x1f, UR41 ;  /* 0x0000001f3f087899 */ /* 0x000fe40008011429 */
[----:B------:R-:W-:-:S02]  /*25a0*/  USHF.R.S32.HI UR6, URZ, 0x1f, UR4 ;  /* 0x0000001f3f067899 */ /* 0x000fc40008011404 */
[----:B------:R-:W-:Y:S01]  /*25b0*/  UIADD3 UR5, UP0, UP1, UR4, UR5, UR41 ;  /* 0x0000000504057290 */ /* 0x000fe2000f91e029 */
[----:B------:R-:W-:-:S03]  /*25c0*/  ULDC.64 UR10, c[0x0][0x210] ;  /* 0x00008400000a7ab9 */ /* 0x000fc60000000a00 */
[----:B------:R-:W-:Y:S02]  /*25d0*/  UIADD3.X UR6, UR6, UR7, UR8, UP0, UP1 ;  /* 0x0000000706067290 */ /* 0x000fe400087e2408 */
[----:B------:R-:W-:Y:S01]  /*25e0*/  USHF.L.U32 UR4, UR5, 0x2, URZ ;  /* 0x0000000205047899 */ /* 0x000fe2000800063f */
[----:B------:R-:W-:Y:S01]  /*25f0*/  ULDC.64 UR8, c[0x0][0x218] ;  /* 0x0000860000087ab9 */ /* 0x000fe20000000a00 */
[----:B------:R-:W-:Y:S02]  /*2600*/  USHF.L.U64.HI UR5, UR5, 0x2, UR6 ;  /* 0x0000000205057899 */ /* 0x000fe40008010206 */
[----:B------:R-:W-:Y:S02]  /*2610*/  UIADD3 UR6, UP0, UR4, UR8, URZ ;  /* 0x0000000804067290 */ /* 0x000fe4000ff1e03f */
[----:B------:R-:W-:Y:S02]  /*2620*/  UIADD3 UR4, UP1, UR4, UR10, URZ ;  /* 0x0000000a04047290 */ /* 0x000fe4000ff3e03f */
[----:B------:R-:W-:-:S02]  /*2630*/  UIADD3.X UR7, UR5, UR9, URZ, UP0, !UPT ;  /* 0x0000000905077290 */ /* 0x000fc400087fe43f */
[----:B------:R-:W-:Y:S01]  /*2640*/  UIADD3.X UR5, UR5, UR11, URZ, UP1, !UPT ;  /* 0x0000000b05057290 */ /* 0x000fe20008ffe43f */
[----:B------:R-:W-:Y:S02]  /*2650*/  IMAD.U32 R6, RZ, RZ, UR6 ;  /* 0x00000006ff067e24 */ /* 0x000fe4000f8e00ff */
[----:B------:R-:W-:Y:S01]  /*2660*/  IMAD.U32 R8, RZ, RZ, UR4 ;  /* 0x00000004ff087e24 */ /* 0x000fe2000f8e00ff */
[----:B------:R-:W-:Y:S02]  /*2670*/  MOV R7, UR7 ;  /* 0x0000000700077c02 */ /* 0x000fe40008000f00 */
[----:B------:R-:W-:-:S03]  /*2680*/  IMAD.U32 R9, RZ, RZ, UR5 ;  /* 0x00000005ff097e24 */ /* 0x000fc6000f8e00ff */
[----:B0-----:R1:W-:Y:S04]  /*2690*/  STG.E desc[UR36][R6.64], R0 ;  /* 0x0000000006007986 */ /* 0x0013e8000c101924 */
[----:B------:R1:W-:Y:S02]  /*26a0*/  STG.E desc[UR36][R8.64], R2 ;  /* 0x0000000208007986 */ /* 0x0003e4000c101924 */
.L_x_29:
[----:B------:R-:W-:Y:S05]  /*26b0*/  BSYNC B0 ;  /* 0x0000000000007941 */ /* 0x000fea0003800000 */
.L_x_28:
[----:B------:R-:W-:Y:S01]  /*26c0*/  BAR.SYNC.DEFER_BLOCKING 0x0 ;  /* 0x0000000000007b1d */ /* 0x000fe20000010000 */
[----:B------:R-:W-:Y:S02]  /*26d0*/  CS2R R18, SRZ ;  /* 0x0000000000127805 */ /* 0x000fe4000001ff00 */
[----:B------:R-:W-:Y:S02]  /*26e0*/  CS2R R28, SRZ ;  /* 0x00000000001c7805 */ /* 0x000fe4000001ff00 */
[----:B------:R-:W-:Y:S02]  /*26f0*/  CS2R R24, SRZ ;  /* 0x0000000000187805 */ /* 0x000fe4000001ff00 */
[----:B------:R-:W-:Y:S02]  /*2700*/  CS2R R26, SRZ ;  /* 0x00000000001a7805 */ /* 0x000fe4000001ff00 */
[----:B------:R-:W-:Y:S01]  /*2710*/  CS2R R38, SRZ ;  /* 0x0000000000267805 */ /* 0x000fe2000001ff00 */
[----:B------:R-:W-:Y:S01]  /*2720*/  BSSY B0, `(.L_x_30) ;  /* 0x0000037000007945 */ /* 0x000fe20003800000 */
[----:B------:R-:W-:-:S02]  /*2730*/  CS2R R40, SRZ ;  /* 0x0000000000287805 */ /* 0x000fc4000001ff00 */
[----:B------:R-:W-:Y:S02]  /*2740*/  CS2R R36, SRZ ;  /* 0x0000000000247805 */ /* 0x000fe4000001ff00 */
[----:B-1----:R-:W-:Y:S02]  /*2750*/  CS2R R2, SRZ ;  /* 0x0000000000027805 */ /* 0x002fe4000001ff00 */
[----:B------:R-:W-:Y:S02]  /*2760*/  CS2R R32, SRZ ;  /* 0x0000000000207805 */ /* 0x000fe4000001ff00 */
[----:B------:R-:W-:Y:S02]  /*2770*/  CS2R R14, SRZ ;  /* 0x00000000000e7805 */ /* 0x000fe4000001ff00 */
[----:B------:R-:W-:Y:S01]  /*2780*/  CS2R R8, SRZ ;  /* 0x0000000000087805 */ /* 0x000fe2000001ff00 */
[----:B------:R-:W-:Y:S01]  /*2790*/  IMAD.MOV.U32 R5, RZ, RZ, RZ ;  /* 0x000000ffff057224 */ /* 0x000fe200078e00ff */
[----:B------:R-:W-:Y:S01]  /*27a0*/  CS2R R34, SRZ ;  /* 0x0000000000227805 */ /* 0x000fe2000001ff00 */
[----:B0-----:R-:W-:Y:S01]  /*27b0*/  IMAD.MOV.U32 R0, RZ, RZ, RZ ;  /* 0x000000ffff007224 */ /* 0x001fe200078e00ff */
[----:B------:R-:W-:-:S02]  /*27c0*/  CS2R R12, SRZ ;  /* 0x00000000000c7805 */ /* 0x000fc4000001ff00 */
[----:B------:R-:W-:Y:S02]  /*27d0*/  CS2R R10, SRZ ;  /* 0x00000000000a7805 */ /* 0x000fe4000001ff00 */
[----:B------:R-:W-:Y:S01]  /*27e0*/  CS2R R6, SRZ ;  /* 0x0000000000067805 */ /* 0x000fe2000001ff00 */
[----:B------:R-:W-:Y:S06]  /*27f0*/  @P2 BRA `(.L_x_31) ;  /* 0x0000000000a42947 */ /* 0x000fec0003800000 */
[----:B------:R-:W0:Y:S01]  /*2800*/  S2UR UR5, SR_CgaCtaId ;  /* 0x00000000000579c3 */ /* 0x000e220000008800 */
[----:B------:R-:W-:Y:S01]  /*2810*/  UMOV UR4, 0x400 ;  /* 0x0000040000047882 */ /* 0x000fe20000000000 */
[----:B------:R-:W-:Y:S01]  /*2820*/  SHF.R.S32.HI R21, RZ, 0x1f, R16 ;  /* 0x0000001fff157819 */ /* 0x000fe20000011410 */
[----:B------:R-:W-:Y:S01]  /*2830*/  UIADD3 UR4, UR4, 0x220, URZ ;  /* 0x0000022004047890 */ /* 0x000fe2000fffe03f */
[----:B------:R-:W-:Y:S02]  /*2840*/  PLOP3.LUT P0, PT, PT, PT, PT, 0x8, 0x0 ;  /* 0x000000000000781c */ /* 0x000fe40003f0e170 */
[----:B------:R-:W-:-:S04]  /*2850*/  LEA.HI R21, R21, R16, RZ, 0x2 ;  /* 0x0000001015157211 */ /* 0x000fc800078f10ff */
[----:B------:R-:W-:Y:S01]  /*2860*/  LEA.HI R21, R21, R4, RZ, 0x1e ;  /* 0x0000000415157211 */ /* 0x000fe200078ff0ff */
[----:B0-----:R-:W-:-:S06]  /*2870*/  ULEA UR4, UR5, UR4, 0x18 ;  /* 0x0000000405047291 */ /* 0x001fcc000f8ec03f */
[----:B------:R-:W-:-:S05]  /*2880*/  LEA R21, R21, UR4, 0x2 ;  /* 0x0000000415157c11 */ /* 0x000fca000f8e10ff */
[----:B------:R0:W-:Y:S04]  /*2890*/  STS [R21+-0x800], R18 ;  /* 0xfff8001215007388 */ /* 0x0001e80000000800 */
        /* <DEDUP_REMOVED lines=30> */
[----:B------:R0:W-:Y:S02]  /*2a80*/  STS [R21+-0x420], R7 ;  /* 0xfffbe00715007388 */ /* 0x0001e40000000800 */
.L_x_31:
[----:B------:R-:W-:Y:S05]  /*2a90*/  BSYNC B0 ;  /* 0x0000000000007941 */ /* 0x000fea0003800000 */
.L_x_30:
[----:B------:R-:W-:Y:S01]  /*2aa0*/  BAR.SYNC.DEFER_BLOCKING 0x0 ;  /* 0x0000000000007b1d */ /* 0x000fe20000010000 */
[----:B------:R-:W-:-:S05]  /*2ab0*/  ISETP.GT.OR P1, PT, R17, 0x3f, P0 ;  /* 0x0000003f1100780c */ /* 0x000fca0000724670 */
[----:B------:R-:W-:Y:S08]  /*2ac0*/  BSSY B0, `(.L_x_32) ;  /* 0x000004a000007945 */ /* 0x000ff00003800000 */
[----:B------:R-:W-:Y:S05]  /*2ad0*/  @P1 BRA `(.L_x_33) ;  /* 0x0000000400201947 */ /* 0x000fea0003800000 */
[----:B------:R-:W1:Y:S01]  /*2ae0*/  S2UR UR5, SR_CgaCtaId ;  /* 0x00000000000579c3 */ /* 0x000e620000008800 */
[----:B------:R-:W-:Y:S01]  /*2af0*/  UMOV UR4, 0x400 ;  /* 0x0000040000047882 */ /* 0x000fe20000000000 */
[----:B0-----:R-:W-:Y:S01]  /*2b00*/  SHF.R.S32.HI R21, RZ, 0x1f, R16 ;  /* 0x0000001fff157819 */ /* 0x001fe20000011410 */
[----:B------:R-:W-:-:S03]  /*2b10*/  UIADD3 UR4, UR4, 0x220, URZ ;  /* 0x0000022004047890 */ /* 0x000fc6000fffe03f */
[----:B------:R-:W-:-:S04]  /*2b20*/  LEA.HI R21, R21, R16, RZ, 0x2 ;  /* 0x0000001015157211 */ /* 0x000fc800078f10ff */
[----:B------:R-:W-:Y:S01]  /*2b30*/  LEA.HI R20, R21, R4, RZ, 0x1e ;  /* 0x0000000415147211 */ /* 0x000fe200078ff0ff */
[----:B-1----:R-:W-:-:S06]  /*2b40*/  ULEA UR4, UR5, UR4, 0x18 ;  /* 0x0000000405047291 */ /* 0x002fcc000f8ec03f */
[----:B------:R-:W-:-:S05]  /*2b50*/  LEA R20, R20, UR4, 0x2 ;  /* 0x0000000414147c11 */ /* 0x000fca000f8e10ff */
[----:B------:R-:W0:Y:S04]  /*2b60*/  LDS R21, [R20] ;  /* 0x0000000014157984 */ /* 0x000e280000000800 */
[----:B------:R-:W1:Y:S04]  /*2b70*/  LDS R22, [R20+0x20] ;  /* 0x0000200014167984 */ /* 0x000e680000000800 */
[----:B------:R-:W2:Y:S04]  /*2b80*/  LDS R23, [R20+0x40] ;  /* 0x0000400014177984 */ /* 0x000ea80000000800 */
[----:B------:R-:W3:Y:S04]  /*2b90*/  LDS R30, [R20+0x60] ;  /* 0x00006000141e7984 */ /* 0x000ee80000000800 */
[----:B------:R-:W4:Y:S04]  /*2ba0*/  LDS R42, [R20+0xa0] ;  /* 0x0000a000142a7984 */ /* 0x000f280000000800 */
[----:B------:R-:W5:Y:S04]  /*2bb0*/  LDS R31, [R20+0xc0] ;  /* 0x0000c000141f7984 */ /* 0x000f680000000800 */
[----:B------:R-:W5:Y:S04]  /*2bc0*/  LDS R44, [R20+0x240] ;  /* 0x00024000142c7984 */ /* 0x000f680000000800 */
[----:B------:R-:W5:Y:S01]  /*2bd0*/  LDS R43, [R20+0x300] ;  /* 0x00030000142b7984 */ /* 0x000f620000000800 */
[----:B0-----:R-:W-:-:S03]  /*2be0*/  FADD.FTZ R18, R18, R21 ;  /* 0x0000001512127221 */ /* 0x001fc60000010000 */
[----:B------:R-:W0:Y:S01]  /*2bf0*/  LDS R21, [R20+0x80] ;  /* 0x0000800014157984 */ /* 0x000e220000000800 */
[----:B-1----:R-:W-:-:S03]  /*2c00*/  FADD.FTZ R19, R19, R22 ;  /* 0x0000001613137221 */ /* 0x002fc60000010000 */
[----:B------:R-:W1:Y:S01]  /*2c10*/  LDS R22, [R20+0xe0] ;  /* 0x0000e00014167984 */ /* 0x000e620000000800 */
[----:B--2---:R-:W-:-:S03]  /*2c20*/  FADD.FTZ R28, R28, R23 ;  /* 0x000000171c1c7221 */ /* 0x004fc60000010000 */
[----:B------:R-:W2:Y:S01]  /*2c30*/  LDS R23, [R20+0x160] ;  /* 0x0001600014177984 */ /* 0x000ea20000000800 */
[----:B---3--:R-:W-:-:S03]  /*2c40*/  FADD.FTZ R29, R29, R30 ;  /* 0x0000001e1d1d7221 */ /* 0x008fc60000010000 */
[----:B------:R-:W3:Y:S01]  /*2c50*/  LDS R30, [R20+0x100] ;  /* 0x00010000141e7984 */ /* 0x000ee20000000800 */
[----:B----4-:R-:W-:-:S03]  /*2c60*/  FADD.FTZ R25, R25, R42 ;  /* 0x0000002a19197221 */ /* 0x010fc60000010000 */
[----:B------:R-:W4:Y:S01]  /*2c70*/  LDS R42, [R20+0x140] ;  /* 0x00014000142a7984 */ /* 0x000f220000000800 */
[----:B-----5:R-:W-:-:S03]  /*2c80*/  FADD.FTZ R26, R26, R31 ;  /* 0x0000001f1a1a7221 */ /* 0x020fc60000010000 */
[----:B------:R-:W5:Y:S01]  /*2c90*/  LDS R31, [R20+0x180] ;  /* 0x00018000141f7984 */ /* 0x000f620000000800 */
[----:B------:R-:W-:-:S03]  /*2ca0*/  FADD.FTZ R9, R9, R44 ;  /* 0x0000002c09097221 */ /* 0x000fc60000010000 */
[----:B------:R-:W5:Y:S01]  /*2cb0*/  LDS R44, [R20+0x3e0] ;  /* 0x0003e000142c7984 */ /* 0x000f620000000800 */
[----:B------:R-:W-:Y:S01]  /*2cc0*/  FADD.FTZ R14, R14, R43 ;  /* 0x0000002b0e0e7221 */ /* 0x000fe20000010000 */
[----:B0-----:R-:W-:Y:S02]  /*2cd0*/  FADD.FTZ R24, R24, R21 ;  /* 0x0000001518187221 */ /* 0x001fe40000010000 */
        /* <DEDUP_REMOVED lines=32> */
[----:B----4-:R-:W-:Y:S01]  /*2ee0*/  FADD.FTZ R11, R11, R42 ;  /* 0x0000002a0b0b7221 */ /* 0x010fe20000010000 */
[----:B-----5:R-:W-:Y:S01]  /*2ef0*/  FADD.FTZ R6, R6, R31 ;  /* 0x0000001f06067221 */ /* 0x020fe20000010000 */
[----:B0-----:R-:W-:Y:S02]  /*2f00*/  FADD.FTZ R8, R8, R21 ;  /* 0x0000001508087221 */ /* 0x001fe40000010000 */
[----:B------:R-:W0:Y:S01]  /*2f10*/  LDS R21, [R20+0x340] ;  /* 0x0003400014157984 */ /* 0x000e220000000800 */
[----:B-1----:R-:W-:Y:S01]  /*2f20*/  FADD.FTZ R33, R33, R22 ;  /* 0x0000001621217221 */ /* 0x002fe20000010000 */
[----:B--2---:R-:W-:Y:S01]  /*2f30*/  FADD.FTZ R10, R10, R23 ;  /* 0x000000170a0a7221 */ /* 0x004fe20000010000 */
[----:B---3--:R-:W-:Y:S01]  /*2f40*/  FADD.FTZ R13, R13, R30 ;  /* 0x0000001e0d0d7221 */ /* 0x008fe20000010000 */
[----:B0-----:R-:W-:-:S07]  /*2f50*/  FADD.FTZ R12, R12, R21 ;  /* 0x000000150c0c7221 */ /* 0x001fce0000010000 */
.L_x_33:
[----:B------:R-:W-:Y:S05]  /*2f60*/  BSYNC B0 ;  /* 0x0000000000007941 */ /* 0x000fea0003800000 */
.L_x_32:
[C---:B------:R-:W-:Y:S01]  /*2f70*/  LOP3.LUT R20, R17.reuse, 0xffffffe0, RZ, 0xc0, !PT ;  /* 0xffffffe011147812 */ /* 0x040fe200078ec0ff */
[----:B------:R-:W-:Y:S03]  /*2f80*/  BAR.SYNC.DEFER_BLOCKING 0x0 ;  /* 0x0000000000007b1d */ /* 0x000fe60000010000 */
[----:B------:R-:W-:Y:S01]  /*2f90*/  ISETP.NE.OR P1, PT, R20, 0x20, P0 ;  /* 0x000000201400780c */ /* 0x000fe20000725670 */
[----:B------:R-:W-:Y:S02]  /*2fa0*/  VIADD R20, R17, 0x1f ;  /* 0x0000001f11147836 */ /* 0x000fe40000000000 */
[----:B------:R-:W-:Y:S10]  /*2fb0*/  BSSY B0, `(.L_x_34) ;  /* 0x000002a000007945 */ /* 0x000ff40003800000 */
        /* <DEDUP_REMOVED lines=41> */
.L_x_35:
[----:B------:R-:W-:Y:S05]  /*3250*/  BSYNC B0 ;  /* 0x0000000000007941 */ /* 0x000fea0003800000 */
.L_x_34:
[----:B------:R-:W-:Y:S01]  /*3260*/  BAR.SYNC.DEFER_BLOCKING 0x0 ;  /* 0x0000000000007b1d */ /* 0x000fe20000010000 */
[----:B------:R-:W-:Y:S02]  /*3270*/  ISETP.GT.OR P1, PT, R17, 0x1f, P0 ;  /* 0x0000001f1100780c */ /* 0x000fe40000724670 */
[----:B------:R-:W-:-:S03]  /*3280*/  ISETP.GT.U32.AND P2, PT, R20, 0x3e, PT ;  /* 0x0000003e1400780c */ /* 0x000fc60003f44070 */
[----:B------:R-:W-:Y:S08]  /*3290*/  BSSY B0, `(.L_x_36) ;  /* 0x000004a000007945 */ /* 0x000ff00003800000 */
[----:B------:R-:W-:Y:S05]  /*32a0*/  @P1 BRA `(.L_x_37) ;  /* 0x0000000400201947 */ /* 0x000fea0003800000 */
[----:B------:R-:W2:Y:S01]  /*32b0*/  S2UR UR5, SR_CgaCtaId ;  /* 0x00000000000579c3 */ /* 0x000ea20000008800 */
[----:B------:R-:W-:Y:S01]  /*32c0*/  UMOV UR4, 0x400 ;  /* 0x0000040000047882 */ /* 0x000fe20000000000 */
[----:B------:R-:W-:Y:S01]  /*32d0*/  SHF.R.S32.HI R17, RZ, 0x1f, R16 ;  /* 0x0000001fff117819 */ /* 0x000fe20000011410 */
[----:B------:R-:W-:-:S03]  /*32e0*/  UIADD3 UR4, UR4, 0x220, URZ ;  /* 0x0000022004047890 */ /* 0x000fc6000fffe03f */
[----:B------:R-:W-:-:S04]  /*32f0*/  LEA.HI R17, R17, R16, RZ, 0x2 ;  /* 0x0000001011117211 */ /* 0x000fc800078f10ff */
[----:B------:R-:W-:Y:S01]  /*3300*/  LEA.HI R4, R17, R4, RZ, 0x1e ;  /* 0x0000000411047211 */ /* 0x000fe200078ff0ff */
[----:B--2---:R-:W-:-:S06]  /*3310*/  ULEA UR4, UR5, UR4, 0x18 ;  /* 0x0000000405047291 */ /* 0x004fcc000f8ec03f */
[----:B------:R-:W-:-:S05]  /*3320*/  LEA R4, R4, UR4, 0x2 ;  /* 0x0000000404047c11 */ /* 0x000fca000f8e10ff */
[----:B------:R-:W2:Y:S04]  /*3330*/  LDS R17, [R4] ;  /* 0x0000000004117984 */ /* 0x000ea80000000800 */
[----:B------:R-:W3:Y:S04]  /*3340*/  LDS R20, [R4+0x20] ;  /* 0x0000200004147984 */ /* 0x000ee80000000800 */
[----:B01----:R-:W0:Y:S04]  /*3350*/  LDS R21, [R4+0x40] ;  /* 0x0000400004157984 */ /* 0x003e280000000800 */
[----:B------:R-:W1:Y:S04]  /*3360*/  LDS R22, [R4+0x60] ;  /* 0x0000600004167984 */ /* 0x000e680000000800 */
[----:B------:R-:W4:Y:S04]  /*3370*/  LDS R23, [R4+0x80] ;  /* 0x0000800004177984 */ /* 0x000f280000000800 */
[----:B------:R-:W5:Y:S04]  /*3380*/  LDS R30, [R4+0xa0] ;  /* 0x0000a000041e7984 */ /* 0x000f680000000800 */
[----:B------:R-:W5:Y:S04]  /*3390*/  LDS R31, [R4+0xc0] ;  /* 0x0000c000041f7984 */ /* 0x000f680000000800 */
[----:B------:R-:W5:Y:S04]  /*33a0*/  LDS R42, [R4+0x1a0] ;  /* 0x0001a000042a7984 */ /* 0x000f680000000800 */
[----:B------:R-:W5:Y:S04]  /*33b0*/  LDS R44, [R4+0x1c0] ;  /* 0x0001c000042c7984 */ /* 0x000f680000000800 */
[----:B------:R-:W5:Y:S01]  /*33c0*/  LDS R43, [R4+0x2c0] ;  /* 0x0002c000042b7984 */ /* 0x000f620000000800 */
[----:B--2---:R-:W-:-:S03]  /*33d0*/  FADD.FTZ R18, R18, R17 ;  /* 0x0000001112127221 */ /* 0x004fc60000010000 */
[----:B------:R-:W2:Y:S01]  /*33e0*/  LDS R17, [R4+0x120] ;  /* 0x0001200004117984 */ /* 0x000ea20000000800 */
[----:B---3--:R-:W-:-:S03]  /*33f0*/  FADD.FTZ R19, R19, R20 ;  /* 0x0000001413137221 */ /* 0x008fc60000010000 */
[----:B------:R-:W3:Y:S01]  /*3400*/  LDS R20, [R4+0xe0] ;  /* 0x0000e00004147984 */ /* 0x000ee20000000800 */
[----:B0-----:R-:W-:-:S03]  /*3410*/  FADD.FTZ R28, R28, R21 ;  /* 0x000000151c1c7221 */ /* 0x001fc60000010000 */
[----:B------:R-:W0:Y:S01]  /*3420*/  LDS R21, [R4+0x160] ;  /* 0x0001600004157984 */ /* 0x000e220000000800 */
[----:B-1----:R-:W-:-:S03]  /*3430*/  FADD.FTZ R29, R29, R22 ;  /* 0x000000161d1d7221 */ /* 0x002fc60000010000 */
[----:B------:R-:W1:Y:S01]  /*3440*/  LDS R22, [R4+0x100] ;  /* 0x0001000004167984 */ /* 0x000e620000000800 */
[----:B----4-:R-:W-:-:S03]  /*3450*/  FADD.FTZ R24, R24, R23 ;  /* 0x0000001718187221 */ /* 0x010fc60000010000 */
[----:B------:R-:W4:Y:S01]  /*3460*/  LDS R23, [R4+0x180] ;  /* 0x0001800004177984 */ /* 0x000f220000000800 */
[----:B-----5:R-:W-:-:S03]  /*3470*/  FADD.FTZ R25, R25, R30 ;  /* 0x0000001e19197221 */ /* 0x020fc60000010000 */
[----:B------:R-:W5:Y:S01]  /*3480*/  LDS R30, [R4+0x140] ;  /* 0x00014000041e7984 */ /* 0x000f620000000800 */
[----:B------:R-:W-:-:S03]  /*3490*/  FADD.FTZ R26, R26, R31 ;  /* 0x0000001f1a1a7221 */ /* 0x000fc60000010000 */
[----:B------:R-:W5:Y:S01]  /*34a0*/  LDS R31, [R4+0x2a0] ;  /* 0x0002a000041f7984 */ /* 0x000f620000000800 */
[----:B------:R-:W-:-:S03]  /*34b0*/  FADD.FTZ R37, R37, R42 ;  /* 0x0000002a25257221 */ /* 0x000fc60000010000 */
[----:B------:R-:W5:Y:S01]  /*34c0*/  LDS R42, [R4+0x3a0] ;  /* 0x0003a000042a7984 */ /* 0x000f620000000800 */
[----:B------:R-:W-:-:S03]  /*34d0*/  FADD.FTZ R3, R3, R44 ;  /* 0x0000002c03037221 */ /* 0x000fc60000010000 */
[----:B------:R-:W5:Y:S01]  /*34e0*/  LDS R44, [R4+0x3e0] ;  /* 0x0003e000042c7984 */ /* 0x000f620000000800 */
[----:B------:R-:W-:Y:S01]  /*34f0*/  FADD.FTZ R34, R34, R43 ;  /* 0x0000002b22227221 */ /* 0x000fe20000010000 */
[----:B--2---:R-:W-:Y:S02]  /*3500*/  FADD.FTZ R40, R40, R17 ;  /* 0x0000001128287221 */ /* 0x004fe40000010000 */
        /* <DEDUP_REMOVED lines=13> */
[----:B------:R-:W-:Y:S01]  /*35e0*/  FADD.FTZ R11, R11, R42 ;  /* 0x0000002a0b0b7221 */ /* 0x000fe20000010000 */
        /* <DEDUP_REMOVED lines=13> */
[----:B------:R-:W-:Y:S01]  /*36c0*/  FADD.FTZ R6, R6, R31 ;  /* 0x0000001f06067221 */ /* 0x000fe20000010000 */
[----:B--2---:R-:W-:Y:S01]  /*36d0*/  FADD.FTZ R14, R14, R17 ;  /* 0x000000110e0e7221 */ /* 0x004fe20000010000 */
[----:B---3--:R-:W-:Y:S01]  /*36e0*/  FADD.FTZ R35, R35, R20 ;  /* 0x0000001423237221 */ /* 0x008fe20000010000 */
[----:B0-----:R-:W-:Y:S01]  /*36f0*/  FADD.FTZ R12, R12, R21 ;  /* 0x000000150c0c7221 */ /* 0x001fe20000010000 */
[----:B-1----:R-:W-:Y:S01]  /*3700*/  FADD.FTZ R33, R33, R22 ;  /* 0x0000001621217221 */ /* 0x002fe20000010000 */
[----:B----4-:R-:W-:Y:S01]  /*3710*/  FADD.FTZ R10, R10, R23 ;  /* 0x000000170a0a7221 */ /* 0x010fe20000010000 */
[----:B-----5:R-:W-:-:S07]  /*3720*/  FADD.FTZ R13, R13, R30 ;  /* 0x0000001e0d0d7221 */ /* 0x020fce0000010000 */
.L_x_37:
[----:B------:R-:W-:Y:S05]  /*3730*/  BSYNC B0 ;  /* 0x0000000000007941 */ /* 0x000fea0003800000 */
.L_x_36:
[----:B------:R-:W-:Y:S06]  /*3740*/  BAR.SYNC.DEFER_BLOCKING 0x0 ;  /* 0x0000000000007b1d */ /* 0x000fec0000010000 */
[----:B------:R-:W-:Y:S05]  /*3750*/  @P2 EXIT ;  /* 0x000000000000294d */ /* 0x000fea0003800000 */
[----:B------:R-:W-:Y:S02]  /*3760*/  UIMAD UR4, UR40, UR44, URZ ;  /* 0x0000002c280472a4 */ /* 0x000fe4000f8e023f */
[----:B------:R-:W-:Y:S02]  /*3770*/  UIMAD UR11, UR43, UR42, URZ ;  /* 0x0000002a2b0b72a4 */ /* 0x000fe4000f8e023f */
[----:B------:R-:W-:Y:S01]  /*3780*/  UIMAD UR10, UR4, UR43, URZ ;  /* 0x0000002b040a72a4 */ /* 0x000fe2000f8e023f */
[----:B------:R-:W-:Y:S11]  /*3790*/  @P0 EXIT ;  /* 0x000000000000094d */ /* 0x000ff60003800000 */
[----:B------:R-:W-:Y:S01]  /*37a0*/  SHF.R.S32.HI R17, RZ, 0x1f, R16 ;  /* 0x0000001fff117819 */ /* 0x000fe20000011410 */
[----:B------:R-:W-:Y:S01]  /*37b0*/  USHF.L.U32 UR4, UR10, 0x8, URZ ;  /* 0x000000080a047899 */ /* 0x000fe2000800063f */
[----:B01----:R-:W-:Y:S01]  /*37c0*/  F2FP.BF16.F32.PACK_AB R28, R29, R28 ;  /* 0x0000001c1d1c723e */ /* 0x003fe200000010ff */
[----:B------:R-:W-:Y:S01]  /*37d0*/  USHF.L.U32 UR6, UR41, 0x8, URZ ;  /* 0x0000000829067899 */ /* 0x000fe2000800063f */
[----:B------:R-:W-:Y:S01]  /*37e0*/  LEA.HI R4, R17, R16, RZ, 0x2 ;  /* 0x0000001011047211 */ /* 0x000fe200078f10ff */
[----:B------:R-:W-:Y:S01]  /*37f0*/  USHF.L.U32 UR5, UR11, 0x8, URZ ;  /* 0x000000080b057899 */ /* 0x000fe2000800063f */
[----:B------:R-:W-:Y:S01]  /*3800*/  F2FP.BF16.F32.PACK_AB R29, R19, R18 ;  /* 0x00000012131d723e */ /* 0x000fe200000010ff */
[----:B------:R-:W-:Y:S01]  /*3810*/  USHF.R.S32.HI UR9, URZ, 0x1f, UR4 ;  /* 0x0000001f3f097899 */ /* 0x000fe20008011404 */
[----:B------:R-:W-:Y:S01]  /*3820*/  SHF.R.S32.HI R4, RZ, 0x2, R4 ;  /* 0x00000002ff047819 */ /* 0x000fe20000011404 */
[----:B------:R-:W-:Y:S01]  /*3830*/  USHF.R.S32.HI UR7, URZ, 0x1f, UR6 ;  /* 0x0000001f3f077899 */ /* 0x000fe20008011406 */
[C---:B------:R-:W-:Y:S01]  /*3840*/  PRMT R43, R29.reuse, 0x7610, R43 ;  /* 0x000076101d2b7816 */ /* 0x040fe2000000002b */
[----:B------:R-:W-:Y:S01]  /*3850*/  USHF.R.S32.HI UR8, URZ, 0x1f, UR5 ;  /* 0x0000001f3f087899 */ /* 0x000fe20008011405 */
[----:B------:R-:W-:Y:S01]  /*3860*/  PRMT R45, R28, 0x7632, R45 ;  /* 0x000076321c2d7816 */ /* 0x000fe2000000002d */
[----:B------:R-:W-:Y:S01]  /*3870*/  UIADD3 UR4, UP0, UP1, UR4, UR5, UR6 ;  /* 0x0000000504047290 */ /* 0x000fe2000f91e006 */
[C---:B------:R-:W-:Y:S01]  /*3880*/  VIADD R16, R4.reuse, 0x8 ;  /* 0x0000000804107836 */ /* 0x040fe20000000000 */
[----:B------:R-:W-:Y:S01]  /*3890*/  PRMT R44, R29, 0x7632, R44 ;  /* 0x000076321d2c7816 */ /* 0x000fe2000000002c */
[C---:B------:R-:W-:Y:S01]  /*38a0*/  VIADD R17, R4.reuse, 0x10 ;  /* 0x0000001004117836 */ /* 0x040fe20000000000 */
[----:B------:R-:W-:Y:S01]  /*38b0*/  UIADD3.X UR7, UR9, UR8, UR7, UP0, UP1 ;  /* 0x0000000809077290 */ /* 0x000fe200087e2407 */
[C---:B------:R-:W-:Y:S01]  /*38c0*/  VIADD R29, R4.reuse, 0x28 ;  /* 0x00000028041d7836 */ /* 0x040fe20000000000 */
[----:B------:R-:W-:Y:S01]  /*38d0*/  IADD3 R23, P0, R4, UR4, RZ ;  /* 0x0000000404177c10 */ /* 0x000fe2000ff1e0ff */
[----:B------:R-:W-:Y:S01]  /*38e0*/  ULDC.64 UR8, c[0x0][0x220] ;  /* 0x0000880000087ab9 */ /* 0x000fe20000000a00 */
[----:B------:R-:W-:Y:S01]  /*38f0*/  IADD3 R21, P1, R16, UR4, RZ ;  /* 0x0000000410157c10 */ /* 0x000fe2000ff3e0ff */
[C---:B------:R-:W-:Y:S01]  /*3900*/  VIADD R42, R4.reuse, 0x30 ;  /* 0x00000030042a7836 */ /* 0x040fe20000000000 */
[----:B------:R-:W-:-:S02]  /*3910*/  LEA.HI.X.SX32 R30, R4, UR7, 0x1, P0 ;  /* 0x00000007041e7c11 */ /* 0x000fc400080f0eff */
[----:B------:R-:W-:Y:S02]  /*3920*/  LEA.HI.X.SX32 R16, R16, UR7, 0x1, P1 ;  /* 0x0000000710107c11 */ /* 0x000fe400088f0eff */
[----:B------:R-:W-:Y:S02]  /*3930*/  LEA R22, P0, R23, UR8, 0x1 ;  /* 0x0000000817167c11 */ /* 0x000fe4000f8008ff */
[----:B------:R-:W-:Y:S02]  /*3940*/  LEA R20, P1, R21, UR8, 0x1 ;  /* 0x0000000815147c11 */ /* 0x000fe4000f8208ff */
[----:B------:R-:W-:Y:S01]  /*3950*/  LEA.HI.X R23, R23, UR9, R30, 0x1, P0 ;  /* 0x0000000917177c11 */ /* 0x000fe200080f0c1e */
[----:B------:R-:W-:Y:S01]  /*3960*/  VIADD R30, R4, 0x18 ;  /* 0x00000018041e7836 */ /* 0x000fe20000000000 */
[----:B------:R-:W-:Y:S02]  /*3970*/  LEA.HI.X R21, R21, UR9, R16, 0x1, P1 ;  /* 0x0000000915157c11 */ /* 0x000fe400088f0c10 */
[----:B------:R-:W-:Y:S01]  /*3980*/  IADD3 R16, P0, R17, UR4, RZ ;  /* 0x0000000411107c10 */ /* 0x000fe2000ff1e0ff */
[----:B------:R0:W-:Y:S01]  /*3990*/  STG.E.U16 desc[UR36][R22.64], R43 ;  /* 0x0000002b16007986 */ /* 0x0001e2000c101524 */
[----:B------:R-:W-:-:S02]  /*39a0*/  F2FP.BF16.F32.PACK_AB R39, R40, R39 ;  /* 0x000000272827723e */ /* 0x000fc400000010ff */
[----:B------:R-:W-:Y:S01]  /*39b0*/  LEA.HI.X.SX32 R19, R17, UR7, 0x1, P0 ;  /* 0x0000000711137c11 */ /* 0x000fe200080f0eff */
[----:B------:R1:W-:Y:S01]  /*39c0*/  STG.E.U16 desc[UR36][R20.64], R44 ;  /* 0x0000002c14007986 */ /* 0x0003e2000c101524 */
[----:B------:R-:W-:Y:S02]  /*39d0*/  LEA R18, P0, R16, UR8, 0x1 ;  /* 0x0000000810127c11 */ /* 0x000fe4000f8008ff */
[----:B------:R-:W-:Y:S02]  /*39e0*/  IADD3 R17, P1, R30, UR4, RZ ;  /* 0x000000041e117c10 */ /* 0x000fe4000ff3e0ff */
[----:B------:R-:W-:Y:S02]  /*39f0*/  LEA.HI.X R19, R16, UR9, R19, 0x1, P0 ;  /* 0x0000000910137c11 */ /* 0x000fe400080f0c13 */
[----:B------:R-:W-:Y:S01]  /*3a00*/  LEA.HI.X.SX32 R30, R30, UR7, 0x1, P1 ;  /* 0x000000071e1e7c11 */ /* 0x000fe200088f0eff */
[----:B0-----:R-:W-:Y:S01]  /*3a10*/  VIADD R43, R4, 0x38 ;  /* 0x00000038042b7836 */ /* 0x001fe20000000000 */
[----:B------:R-:W-:Y:S01]  /*3a20*/  PRMT R23, R28, 0x7610, R23 ;  /* 0x000076101c177816 */ /* 0x000fe20000000017 */
[----:B------:R-:W-:Y:S01]  /*3a30*/  VIADD R28, R4, 0x20 ;  /* 0x00000020041c7836 */ /* 0x000fe20000000000 */
[----:B------:R-:W-:-:S02]  /*3a40*/  LEA R16, P0, R17, UR8, 0x1 ;  /* 0x0000000811107c11 */ /* 0x000fc4000f8008ff */
[----:B------:R-:W-:Y:S01]  /*3a50*/  IADD3 R31, P1, R29, UR4, RZ ;  /* 0x000000041d1f7c10 */ /* 0x000fe2000ff3e0ff */
[----:B------:R0:W-:Y:S01]  /*3a60*/  STG.E.U16 desc[UR36][R18.64], R23 ;  /* 0x0000001712007986 */ /* 0x0001e2000c101524 */
[----:B------:R-:W-:Y:S02]  /*3a70*/  LEA.HI.X R17, R17, UR9, R30, 0x1, P0 ;  /* 0x0000000911117c11 */ /* 0x000fe400080f0c1e */
[C---:B------:R-:W-:Y:S02]  /*3a80*/  IADD3 R30, P0, R28.reuse, UR4, RZ ;  /* 0x000000041c1e7c10 */ /* 0x040fe4000ff1e0ff */
[----:B-1----:R-:W-:Y:S01]  /*3a90*/  LEA.HI.X.SX32 R44, R29, UR7, 0x1, P1 ;  /* 0x000000071d2c7c11 */ /* 0x002fe200088f0eff */
[----:B------:R1:W-:Y:S01]  /*3aa0*/  STG.E.U16 desc[UR36][R16.64], R45 ;  /* 0x0000002d10007986 */ /* 0x0003e2000c101524 */
[----:B------:R-:W-:Y:S02]  /*3ab0*/  LEA.HI.X.SX32 R21, R28, UR7, 0x1, P0 ;  /* 0x000000071c157c11 */ /* 0x000fe400080f0eff */
[----:B------:R-:W-:-:S02]  /*3ac0*/  LEA R22, P0, R30, UR8, 0x1 ;  /* 0x000000081e167c11 */ /* 0x000fc4000f8008ff */
[----:B------:R-:W-:Y:S02]  /*3ad0*/  LEA R20, P1, R31, UR8, 0x1 ;  /* 0x000000081f147c11 */ /* 0x000fe4000f8208ff */
[----:B------:R-:W-:Y:S02]  /*3ae0*/  IADD3 R29, P2, R42, UR4, RZ ;  /* 0x000000042a1d7c10 */ /* 0x000fe4000ff5e0ff */
[----:B------:R-:W-:Y:S02]  /*3af0*/  IADD3 R28, P3, R43, UR4, RZ ;  /* 0x000000042b1c7c10 */ /* 0x000fe4000ff7e0ff */
[----:B0-----:R-:W-:Y:S01]  /*3b00*/  LEA.HI.X R23, R30, UR9, R21, 0x1, P0 ;  /* 0x000000091e177c11 */ /* 0x001fe200080f0c15 */
[----:B------:R-:W-:Y:S01]  /*3b10*/  VIADD R30, R4, 0x40 ;  /* 0x00000040041e7836 */ /* 0x000fe20000000000 */
[----:B------:R-:W-:Y:S02]  /*3b20*/  LEA.HI.X R21, R31, UR9, R44, 0x1, P1 ;  /* 0x000000091f157c11 */ /* 0x000fe400088f0c2c */
[----:B------:R-:W-:-:S02]  /*3b30*/  LEA.HI.X.SX32 R42, R42, UR7, 0x1, P2 ;  /* 0x000000072a2a7c11 */ /* 0x000fc400090f0eff */
[----:B------:R-:W-:Y:S02]  /*3b40*/  LEA.HI.X.SX32 R43, R43, UR7, 0x1, P3 ;  /* 0x000000072b2b7c11 */ /* 0x000fe400098f0eff */
[C---:B------:R-:W-:Y:S02]  /*3b50*/  LEA R18, P0, R29.reuse, UR8, 0x1 ;  /* 0x000000081d127c11 */ /* 0x040fe4000f8008ff */
[----:B-1----:R-:W-:Y:S02]  /*3b60*/  LEA R16, P1, R28, UR8, 0x1 ;  /* 0x000000081c107c11 */ /* 0x002fe4000f8208ff */
[----:B------:R-:W-:Y:S01]  /*3b70*/  LEA.HI.X R19, R29, UR9, R42, 0x1, P0 ;  /* 0x000000091d137c11 */ /* 0x000fe200080f0c2a */
[----:B------:R-:W-:Y:S01]  /*3b80*/  VIADD R42, R4, 0x60 ;  /* 0x00000060042a7836 */ /* 0x000fe20000000000 */
[----:B------:R-:W-:Y:S02]  /*3b90*/  LEA.HI.X R17, R28, UR9, R43, 0x1, P1 ;  /* 0x000000091c117c11 */ /* 0x000fe400088f0c2b */
[----:B------:R-:W-:-:S02]  /*3ba0*/  IADD3 R29, P0, R30, UR4, RZ ;  /* 0x000000041e1d7c10 */ /* 0x000fc4000ff1e0ff */
[----:B------:R-:W-:Y:S01]  /*3bb0*/  F2FP.BF16.F32.PACK_AB R28, R27, R26 ;  /* 0x0000001a1b1c723e */ /* 0x000fe200000010ff */
[----:B------:R-:W-:Y:S01]  /*3bc0*/  VIADD R26, R4, 0x48 ;  /* 0x00000048041a7836 */ /* 0x000fe20000000000 */
[----:B------:R-:W-:Y:S02]  /*3bd0*/  F2FP.BF16.F32.PACK_AB R31, R25, R24 ;  /* 0x00000018191f723e */ /* 0x000fe400000010ff */
[----:B------:R-:W-:Y:S02]  /*3be0*/  LEA.HI.X.SX32 R30, R30, UR7, 0x1, P0 ;  /* 0x000000071e1e7c11 */ /* 0x000fe400080f0eff */
[C---:B------:R-:W-:Y:S02]  /*3bf0*/  LEA R24, P0, R29.reuse, UR8, 0x1 ;  /* 0x000000081d187c11 */ /* 0x040fe4000f8008ff */
[----:B------:R-:W-:Y:S02]  /*3c00*/  IADD3 R27, P1, R26, UR4, RZ ;  /* 0x000000041a1b7c10 */ /* 0x000fe4000ff3e0ff */
[----:B------:R-:W-:Y:S01]  /*3c10*/  LEA.HI.X R25, R29, UR9, R30, 0x1, P0 ;  /* 0x000000091d197c11 */ /* 0x000fe200080f0c1e */
[----:B------:R-:W-:Y:S01]  /*3c20*/  VIADD R29, R4, 0x58 ;  /* 0x00000058041d7836 */ /* 0x000fe20000000000 */
[----:B------:R-:W-:-:S02]  /*3c30*/  LEA.HI.X.SX32 R30, R26, UR7, 0x1, P1 ;  /* 0x000000071a1e7c11 */ /* 0x000fc400088f0eff */
[----:B------:R-:W-:Y:S02]  /*3c40*/  LEA R26, P0, R27, UR8, 0x1 ;  /* 0x000000081b1a7c11 */ /* 0x000fe4000f8008ff */
[----:B------:R-:W-:Y:S02]  /*3c50*/  PRMT R44, R31, 0x7610, R44 ;  /* 0x000076101f2c7816 */ /* 0x000fe4000000002c */
[--C-:B------:R-:W-:Y:S02]  /*3c60*/  LEA.HI.X R27, R27, UR9, R30.reuse, 0x1, P0 ;  /* 0x000000091b1b7c11 */ /* 0x100fe400080f0c1e */
[----:B------:R-:W-:Y:S01]  /*3c70*/  PRMT R30, R31, 0x7632, R30 ;  /* 0x000076321f1e7816 */ /* 0x000fe2000000001e */
[----:B------:R0:W-:Y:S01]  /*3c80*/  STG.E.U16 desc[UR36][R22.64], R44 ;  /* 0x0000002c16007986 */ /* 0x0001e2000c101524 */
[----:B------:R-:W-:Y:S02]  /*3c90*/  IADD3 R31, P1, R29, UR4, RZ ;  /* 0x000000041d1f7c10 */ /* 0x000fe4000ff3e0ff */
[----:B------:R-:W-:Y:S01]  /*3ca0*/  F2FP.BF16.F32.PACK_AB R38, R38, R41 ;  /* 0x000000292626723e */ /* 0x000fe200000010ff */
[----:B------:R1:W-:Y:S01]  /*3cb0*/  STG.E.U16 desc[UR36][R20.64], R30 ;  /* 0x0000001e14007986 */ /* 0x0003e2000c101524 */
[----:B------:R-:W-:-:S02]  /*3cc0*/  PRMT R41, R39, 0x7610, R41 ;  /* 0x0000761027297816 */ /* 0x000fc40000000029 */
[----:B------:R-:W-:Y:S02]  /*3cd0*/  PRMT R45, R38, 0x7632, R45 ;  /* 0x00007632262d7816 */ /* 0x000fe4000000002d */
[----:B------:R-:W-:Y:S02]  /*3ce0*/  F2FP.BF16.F32.PACK_AB R3, R32, R3 ;  /* 0x000000032003723e */ /* 0x000fe400000010ff */
[----:B------:R-:W-:Y:S01]  /*3cf0*/  F2FP.BF16.F32.PACK_AB R32, R37, R36 ;  /* 0x000000242520723e */ /* 0x000fe200000010ff */
[----:B0-----:R-:W-:Y:S01]  /*3d00*/  VIADD R22, R4, 0x68 ;  /* 0x0000006804167836 */ /* 0x001fe20000000000 */
[----:B------:R-:W-:Y:S02]  /*3d10*/  PRMT R23, R28, 0x7610, R23 ;  /* 0x000076101c177816 */ /* 0x000fe40000000017 */
[----:B------:R-:W-:Y:S02]  /*3d20*/  F2FP.BF16.F32.PACK_AB R15, R2, R15 ;  /* 0x0000000f020f723e */ /* 0x000fe400000010ff */
[----:B-1----:R-:W-:Y:S01]  /*3d30*/  PRMT R21, R28, 0x7632, R21 ;  /* 0x000076321c157816 */ /* 0x002fe20000000015 */
[----:B------:R-:W-:Y:S01]  /*3d40*/  VIADD R28, R4, 0x50 ;  /* 0x00000050041c7836 */ /* 0x000fe20000000000 */
[----:B------:R0:W-:Y:S01]  /*3d50*/  STG.E.U16 desc[UR36][R18.64], R23 ;  /* 0x0000001712007986 */ /* 0x0001e2000c101524 */
[----:B------:R-:W-:-:S02]  /*3d60*/  LEA.HI.X.SX32 R20, R29, UR7, 0x1, P1 ;  /* 0x000000071d147c11 */ /* 0x000fc400088f0eff */
[C---:B------:R-:W-:Y:S01]  /*3d70*/  LEA R30, P1, R31.reuse, UR8, 0x1 ;  /* 0x000000081f1e7c11 */ /* 0x040fe2000f8208ff */
[----:B------:R1:W-:Y:S01]  /*3d80*/  STG.E.U16 desc[UR36][R16.64], R21 ;  /* 0x0000001510007986 */ /* 0x0003e2000c101524 */
[C---:B------:R-:W-:Y:S02]  /*3d90*/  IADD3 R43, P0, R28.reuse, UR4, RZ ;  /* 0x000000041c2b7c10 */ /* 0x040fe4000ff1e0ff */
[----:B------:R-:W-:Y:S01]  /*3da0*/  LEA.HI.X R31, R31, UR9, R20, 0x1, P1 ;  /* 0x000000091f1f7c11 */ /* 0x000fe200088f0c14 */
[----:B------:R2:W-:Y:S01]  /*3db0*/  STG.E.U16 desc[UR36][R24.64], R41 ;  /* 0x0000002918007986 */ /* 0x0005e2000c101524 */
[----:B------:R-:W-:Y:S02]  /*3dc0*/  LEA.HI.X.SX32 R44, R28, UR7, 0x1, P0 ;  /* 0x000000071c2c7c11 */ /* 0x000fe400080f0eff */
[----:B------:R-:W-:Y:S02]  /*3dd0*/  LEA R28, P0, R43, UR8, 0x1 ;  /* 0x000000082b1c7c11 */ /* 0x000fe4000f8008ff */
[----:B0-----:R-:W-:-:S02]  /*3de0*/  IADD3 R18, P2, R42, UR4, RZ ;  /* 0x000000042a127c10 */ /* 0x001fc4000ff5e0ff */
[----:B------:R-:W-:Y:S01]  /*3df0*/  IADD3 R19, P3, R22, UR4, RZ ;  /* 0x0000000416137c10 */ /* 0x000fe2000ff7e0ff */
[----:B-1----:R-:W-:Y:S01]  /*3e00*/  VIADD R16, R4, 0x70 ;  /* 0x0000007004107836 */ /* 0x002fe20000000000 */
[----:B------:R-:W-:Y:S02]  /*3e10*/  LEA.HI.X.SX32 R17, R42, UR7, 0x1, P2 ;  /* 0x000000072a117c11 */ /* 0x000fe400090f0eff */
[----:B------:R-:W-:Y:S01]  /*3e20*/  LEA.HI.X R29, R43, UR9, R44, 0x1, P0 ;  /* 0x000000092b1d7c11 */ /* 0x000fe200080f0c2c */
[----:B--2---:R-:W-:Y:S01]  /*3e30*/  VIADD R41, R4, 0x98 ;  /* 0x0000009804297836 */ /* 0x004fe20000000000 */
[----:B------:R-:W-:Y:S02]  /*3e40*/  LEA.HI.X.SX32 R42, R22, UR7, 0x1, P3 ;  /* 0x00000007162a7c11 */ /* 0x000fe400098f0eff */
[----:B------:R-:W-:Y:S02]  /*3e50*/  LEA R22, P0, R18, UR8, 0x1 ;  /* 0x0000000812167c11 */ /* 0x000fe4000f8008ff */
[----:B------:R-:W-:-:S02]  /*3e60*/  LEA R20, P1, R19, UR8, 0x1 ;  /* 0x0000000813147c11 */ /* 0x000fc4000f8208ff */
[----:B------:R-:W-:Y:S01]  /*3e70*/  LEA.HI.X R23, R18, UR9, R17, 0x1, P0 ;  /* 0x0000000912177c11 */ /* 0x000fe200080f0c11 */
[----:B------:R-:W-:Y:S01]  /*3e80*/  VIADD R18, R4, 0x78 ;  /* 0x0000007804127836 */ /* 0x000fe20000000000 */
[C---:B------:R-:W-:Y:S02]  /*3e90*/  IADD3 R17, P0, R16.reuse, UR4, RZ ;  /* 0x0000000410117c10 */ /* 0x040fe4000ff1e0ff */
[----:B------:R-:W-:Y:S02]  /*3ea0*/  LEA.HI.X R21, R19, UR9, R42, 0x1, P1 ;  /* 0x0000000913157c11 */ /* 0x000fe400088f0c2a */
[----:B------:R-:W-:Y:S02]  /*3eb0*/  LEA.HI.X.SX32 R40, R16, UR7, 0x1, P0 ;  /* 0x0000000710287c11 */ /* 0x000fe400080f0eff */
[----:B------:R-:W-:Y:S02]  /*3ec0*/  LEA R16, P0, R17, UR8, 0x1 ;  /* 0x0000000811107c11 */ /* 0x000fe4000f8008ff */
[----:B------:R-:W-:-:S02]  /*3ed0*/  IADD3 R19, P1, R18, UR4, RZ ;  /* 0x0000000412137c10 */ /* 0x000fc4000ff3e0ff */
[----:B------:R-:W-:Y:S02]  /*3ee0*/  LEA.HI.X R17, R17, UR9, R40, 0x1, P0 ;  /* 0x0000000911117c11 */ /* 0x000fe400080f0c28 */
[----:B------:R-:W-:Y:S01]  /*3ef0*/  PRMT R44, R39, 0x7632, R44 ;  /* 0x00007632272c7816 */ /* 0x000fe2000000002c */
[----:B------:R-:W-:Y:S01]  /*3f00*/  VIADD R39, R4, 0x88 ;  /* 0x0000008804277836 */ /* 0x000fe20000000000 */
[----:B------:R-:W-:Y:S02]  /*3f10*/  LEA.HI.X.SX32 R40, R18, UR7, 0x1, P1 ;  /* 0x0000000712287c11 */ /* 0x000fe400088f0eff */
[----:B------:R-:W-:Y:S01]  /*3f20*/  PRMT R25, R38, 0x7610, R25 ;  /* 0x0000761026197816 */ /* 0x000fe20000000019 */
[----:B------:R-:W-:Y:S01]  /*3f30*/  VIADD R38, R4, 0x80 ;  /* 0x0000008004267836 */ /* 0x000fe20000000000 */
[----:B------:R-:W-:Y:S01]  /*3f40*/  LEA R18, P0, R19, UR8, 0x1 ;  /* 0x0000000813127c11 */ /* 0x000fe2000f8008ff */
[----:B------:R0:W-:Y:S01]  /*3f50*/  STG.E.U16 desc[UR36][R26.64], R44 ;  /* 0x0000002c1a007986 */ /* 0x0001e2000c101524 */
[----:B------:R-:W-:-:S02]  /*3f60*/  IADD3 R42, P1, R39, UR4, RZ ;  /* 0x00000004272a7c10 */ /* 0x000fc4000ff3e0ff */
[----:B------:R-:W-:Y:S01]  /*3f70*/  LEA.HI.X R19, R19, UR9, R40, 0x1, P0 ;  /* 0x0000000913137c11 */ /* 0x000fe200080f0c28 */
[----:B------:R-:W-:Y:S01]  /*3f80*/  VIADD R40, R4, 0x90 ;  /* 0x0000009004287836 */ /* 0x000fe20000000000 */
[----:B------:R-:W-:Y:S01]  /*3f90*/  IADD3 R43, P0, R38, UR4, RZ ;  /* 0x00000004262b7c10 */ /* 0x000fe2000ff1e0ff */
[----:B------:R1:W-:Y:S01]  /*3fa0*/  STG.E.U16 desc[UR36][R28.64], R25 ;  /* 0x000000191c007986 */ /* 0x0003e2000c101524 */
[----:B------:R-:W-:Y:S02]  /*3fb0*/  F2FP.BF16.F32.PACK_AB R0, R0, R5 ;  /* 0x000000050000723e */ /* 0x000fe400000010ff */
[----:B------:R-:W-:Y:S01]  /*3fc0*/  LEA.HI.X.SX32 R38, R38, UR7, 0x1, P0 ;  /* 0x0000000726267c11 */ /* 0x000fe200080f0eff */
[----:B------:R2:W-:Y:S01]  /*3fd0*/  STG.E.U16 desc[UR36][R30.64], R45 ;  /* 0x0000002d1e007986 */ /* 0x0005e2000c101524 */
[----:B------:R-:W-:Y:S02]  /*3fe0*/  LEA R24, P0, R43, UR8, 0x1 ;  /* 0x000000082b187c11 */ /* 0x000fe4000f8008ff */
[----:B0-----:R-:W-:-:S02]  /*3ff0*/  LEA.HI.X.SX32 R27, R39, UR7, 0x1, P1 ;  /* 0x00000007271b7c11 */ /* 0x001fc400088f0eff */
[----:B------:R-:W-:Y:S02]  /*4000*/  LEA R26, P1, R42, UR8, 0x1 ;  /* 0x000000082a1a7c11 */ /* 0x000fe4000f8208ff */
[----:B------:R-:W-:Y:S02]  /*4010*/  IADD3 R39, P3, R41, UR4, RZ ;  /* 0x0000000429277c10 */ /* 0x000fe4000ff7e0ff */
[----:B-1----:R-:W-:Y:S02]  /*4020*/  IADD3 R29, P2, R40, UR4, RZ ;  /* 0x00000004281d7c10 */ /* 0x002fe4000ff5e0ff */
[----:B------:R-:W-:Y:S02]  /*4030*/  LEA.HI.X R27, R42, UR9, R27, 0x1, P1 ;  /* 0x000000092a1b7c11 */ /* 0x000fe400088f0c1b */
[----:B------:R-:W-:Y:S01]  /*4040*/  LEA.HI.X R25, R43, UR9, R38, 0x1, P0 ;  /* 0x000000092b197c11 */ /* 0x000fe200080f0c26 */
[----:B------:R-:W-:Y:S01]  /*4050*/  VIADD R38, R4, 0xa0 ;  /* 0x000000a004267836 */ /* 0x000fe20000000000 */
[----:B------:R-:W-:-:S02]  /*4060*/  LEA.HI.X.SX32 R42, R40, UR7, 0x1, P2 ;  /* 0x00000007282a7c11 */ /* 0x000fc400090f0eff */
[----:B------:R-:W-:Y:S02]  /*4070*/  LEA.HI.X.SX32 R40, R41, UR7, 0x1, P3 ;  /* 0x0000000729287c11 */ /* 0x000fe400098f0eff */
[----:B------:R-:W-:Y:S02]  /*4080*/  LEA R28, P0, R29, UR8, 0x1 ;  /* 0x000000081d1c7c11 */ /* 0x000fe4000f8008ff */
[----:B--2---:R-:W-:Y:S02]  /*4090*/  LEA R30, P1, R39, UR8, 0x1 ;  /* 0x00000008271e7c11 */ /* 0x004fe4000f8208ff */
[----:B------:R-:W-:Y:S02]  /*40a0*/  LEA.HI.X R29, R29, UR9, R42, 0x1, P0 ;  /* 0x000000091d1d7c11 */ /* 0x000fe400080f0c2a */
[----:B------:R-:W-:Y:S01]  /*40b0*/  LEA.HI.X R31, R39, UR9, R40, 0x1, P1 ;  /* 0x00000009271f7c11 */ /* 0x000fe200088f0c28 */
[----:B------:R-:W-:Y:S01]  /*40c0*/  VIADD R40, R4, 0xa8 ;  /* 0x000000a804287836 */ /* 0x000fe20000000000 */
[----:B------:R-:W-:-:S02]  /*40d0*/  IADD3 R39, P0, R38, UR4, RZ ;  /* 0x0000000426277c10 */ /* 0x000fc4000ff1e0ff */
[C---:B------:R-:W-:Y:S02]  /*40e0*/  PRMT R41, R32.reuse, 0x7610, R41 ;  /* 0x0000761020297816 */ /* 0x040fe40000000029 */
[----:B------:R-:W-:Y:S01]  /*40f0*/  PRMT R45, R32, 0x7632, R45 ;  /* 0x00007632202d7816 */ /* 0x000fe2000000002d */
[----:B------:R-:W-:Y:S01]  /*4100*/  VIADD R32, R4, 0xb8 ;  /* 0x000000b804207836 */ /* 0x000fe20000000000 */
[----:B------:R-:W-:Y:S01]  /*4110*/  LEA.HI.X.SX32 R36, R38, UR7, 0x1, P0 ;  /* 0x0000000726247c11 */ /* 0x000fe200080f0eff */
[----:B------:R0:W-:Y:S01]  /*4120*/  STG.E.U16 desc[UR36][R22.64], R41 ;  /* 0x0000002916007986 */ /* 0x0001e2000c101524 */
[C---:B------:R-:W-:Y:S02]  /*4130*/  LEA R38, P0, R39.reuse, UR8, 0x1 ;  /* 0x0000000827267c11 */ /* 0x040fe4000f8008ff */
[----:B------:R-:W-:Y:S01]  /*4140*/  IADD3 R37, P1, R40, UR4, RZ ;  /* 0x0000000428257c10 */ /* 0x000fe2000ff3e0ff */
[----:B------:R1:W-:Y:S01]  /*4150*/  STG.E.U16 desc[UR36][R20.64], R45 ;  /* 0x0000002d14007986 */ /* 0x0003e2000c101524 */
[----:B------:R-:W-:-:S02]  /*4160*/  LEA.HI.X R39, R39, UR9, R36, 0x1, P0 ;  /* 0x0000000927277c11 */ /* 0x000fc400080f0c24 */
[----:B------:R-:W-:Y:S02]  /*4170*/  LEA.HI.X.SX32 R40, R40, UR7, 0x1, P1 ;  /* 0x0000000728287c11 */ /* 0x000fe400088f0eff */
[----:B------:R-:W-:Y:S02]  /*4180*/  LEA R36, P0, R37, UR8, 0x1 ;  /* 0x0000000825247c11 */ /* 0x000fe4000f8008ff */
[----:B------:R-:W-:Y:S02]  /*4190*/  IADD3 R42, P1, R32, UR4, RZ ;  /* 0x00000004202a7c10 */ /* 0x000fe4000ff3e0ff */
[----:B0-----:R-:W-:Y:S02]  /*41a0*/  PRMT R23, R3, 0x7610, R23 ;  /* 0x0000761003177816 */ /* 0x001fe40000000017 */
[----:B------:R-:W-:Y:S01]  /*41b0*/  LEA.HI.X R37, R37, UR9, R40, 0x1, P0 ;  /* 0x0000000925257c11 */ /* 0x000fe200080f0c28 */
[C---:B------:R-:W-:Y:S01]  /*41c0*/  VIADD R40, R4.reuse, 0xc0 ;  /* 0x000000c004287836 */ /* 0x040fe20000000000 */
[----:B-1----:R-:W-:Y:S01]  /*41d0*/  PRMT R21, R3, 0x7632, R21 ;  /* 0x0000763203157816 */ /* 0x002fe20000000015 */
[C---:B------:R-:W-:Y:S01]  /*41e0*/  VIADD R3, R4.reuse, 0xb0 ;  /* 0x000000b004037836 */ /* 0x040fe20000000000 */
[----:B------:R0:W-:Y:S01]  /*41f0*/  STG.E.U16 desc[UR36][R16.64], R23 ;  /* 0x0000001710007986 */ /* 0x0001e2000c101524 */
[----:B------:R-:W-:-:S02]  /*4200*/  IADD3 R41, R4, 0xc8, RZ ;  /* 0x000000c804297810 */ /* 0x000fc40007ffe0ff */
[----:B------:R-:W-:Y:S01]  /*4210*/  PRMT R45, R15, 0x7610, R45 ;  /* 0x000076100f2d7816 */ /* 0x000fe2000000002d */
[----:B------:R1:W-:Y:S01]  /*4220*/  STG.E.U16 desc[UR36][R18.64], R21 ;  /* 0x0000001512007986 */ /* 0x0003e2000c101524 */
[----:B------:R-:W-:Y:S02]  /*4230*/  IADD3 R43, P0, R3, UR4, RZ ;  /* 0x00000004032b7c10 */ /* 0x000fe4000ff1e0ff */
[----:B------:R-:W-:Y:S01]  /*4240*/  PRMT R15, R15, 0x7632, R15 ;  /* 0x000076320f0f7816 */ /* 0x000fe2000000000f */
[----:B------:R-:W-:Y:S01]  /*4250*/  STG.E.U16 desc[UR36][R24.64], R45 ;  /* 0x0000002d18007986 */ /* 0x000fe2000c101524 */
[----:B------:R-:W-:Y:S02]  /*4260*/  LEA.HI.X.SX32 R44, R3, UR7, 0x1, P0 ;  /* 0x00000007032c7c11 */ /* 0x000fe400080f0eff */
[----:B------:R-:W-:Y:S01]  /*4270*/  LEA R22, P0, R43, UR8, 0x1 ;  /* 0x000000082b167c11 */ /* 0x000fe2000f8008ff */
[----:B------:R-:W-:Y:S01]  /*4280*/  STG.E.U16 desc[UR36][R26.64], R15 ;  /* 0x0000000f1a007986 */ /* 0x000fe2000c101524 */
[----:B------:R-:W-:-:S02]  /*4290*/  IADD3 R3, P2, R40, UR4, RZ ;  /* 0x0000000428037c10 */ /* 0x000fc4000ff5e0ff */
[----:B0-----:R-:W-:Y:S01]  /*42a0*/  LEA.HI.X R23, R43, UR9, R44, 0x1, P0 ;  /* 0x000000092b177c11 */ /* 0x001fe200080f0c2c */
[----:B------:R-:W-:Y:S01]  /*42b0*/  VIADD R43, R4, 0xf0 ;  /* 0x000000f0042b7836 */ /* 0x000fe20000000000 */
[----:B-1----:R-:W-:Y:S02]  /*42c0*/  LEA.HI.X.SX32 R21, R32, UR7, 0x1, P1 ;  /* 0x0000000720157c11 */ /* 0x002fe400088f0eff */
[C---:B------:R-:W-:Y:S02]  /*42d0*/  LEA R20, P1, R42.reuse, UR8, 0x1 ;  /* 0x000000082a147c11 */ /* 0x040fe4000f8208ff */
[----:B------:R-:W-:Y:S02]  /*42e0*/  IADD3 R17, P3, R41, UR4, RZ ;  /* 0x0000000429117c10 */ /* 0x000fe4000ff7e0ff */
[----:B------:R-:W-:Y:S02]  /*42f0*/  LEA.HI.X R21, R42, UR9, R21, 0x1, P1 ;  /* 0x000000092a157c11 */ /* 0x000fe400088f0c15 */
[----:B------:R-:W-:Y:S01]  /*4300*/  LEA.HI.X.SX32 R42, R40, UR7, 0x1, P2 ;  /* 0x00000007282a7c11 */ /* 0x000fe200090f0eff */
[----:B------:R-:W-:Y:S01]  /*4310*/  VIADD R40, R4, 0xd0 ;  /* 0x000000d004287836 */ /* 0x000fe20000000000 */
[----:B------:R-:W-:-:S02]  /*4320*/  LEA R18, P0, R3, UR8, 0x1 ;  /* 0x0000000803127c11 */ /* 0x000fc4000f8008ff */
[----:B------:R-:W-:Y:S01]  /*4330*/  LEA.HI.X.SX32 R32, R41, UR7, 0x1, P3 ;  /* 0x0000000729207c11 */ /* 0x000fe200098f0eff */
[----:B------:R-:W-:Y:S01]  /*4340*/  VIADD R41, R4, 0xd8 ;  /* 0x000000d804297836 */ /* 0x000fe20000000000 */
[----:B------:R-:W-:Y:S02]  /*4350*/  LEA R16, P1, R17, UR8, 0x1 ;  /* 0x0000000811107c11 */ /* 0x000fe4000f8208ff */
[----:B------:R-:W-:Y:S02]  /*4360*/  LEA.HI.X R19, R3, UR9, R42, 0x1, P0 ;  /* 0x0000000903137c11 */ /* 0x000fe400080f0c2a */
[----:B------:R-:W-:Y:S02]  /*4370*/  IADD3 R3, P0, R40, UR4, RZ ;  /* 0x0000000428037c10 */ /* 0x000fe4000ff1e0ff */
[----:B------:R-:W-:Y:S02]  /*4380*/  LEA.HI.X R17, R17, UR9, R32, 0x1, P1 ;  /* 0x0000000911117c11 */ /* 0x000fe400088f0c20 */
[----:B------:R-:W-:-:S02]  /*4390*/  F2FP.BF16.F32.PACK_AB R32, R8, R9 ;  /* 0x000000090820723e */ /* 0x000fc400000010ff */
[----:B------:R-:W-:Y:S02]  /*43a0*/  LEA.HI.X.SX32 R2, R40, UR7, 0x1, P0 ;  /* 0x0000000728027c11 */ /* 0x000fe400080f0eff */
[----:B------:R-:W-:Y:S01]  /*43b0*/  LEA R8, P0, R3, UR8, 0x1 ;  /* 0x0000000803087c11 */ /* 0x000fe2000f8008ff */
[----:B------:R0:W-:Y:S01]  /*43c0*/  STG.E.U16 desc[UR36][R28.64], R32 ;  /* 0x000000201c007986 */ /* 0x0001e2000c101524 */
[----:B------:R-:W-:Y:S02]  /*43d0*/  IADD3 R40, P1, R41, UR4, RZ ;  /* 0x0000000429287c10 */ /* 0x000fe4000ff3e0ff */
[----:B------:R-:W-:Y:S02]  /*43e0*/  LEA.HI.X R9, R3, UR9, R2, 0x1, P0 ;  /* 0x0000000903097c11 */ /* 0x000fe400080f0c02 */
[----:B------:R-:W-:Y:S02]  /*43f0*/  LEA.HI.X.SX32 R41, R41, UR7, 0x1, P1 ;  /* 0x0000000729297c11 */ /* 0x000fe400088f0eff */
[----:B------:R-:W-:-:S02]  /*4400*/  LEA R2, P0, R40, UR8, 0x1 ;  /* 0x0000000828027c11 */ /* 0x000fc4000f8008ff */
[----:B------:R-:W-:Y:S02]  /*4410*/  F2FP.BF16.F32.PACK_AB R34, R35, R34 ;  /* 0x000000222322723e */ /* 0x000fe400000010ff */
[----:B------:R-:W-:Y:S01]  /*4420*/  LEA.HI.X R3, R40, UR9, R41, 0x1, P0 ;  /* 0x0000000928037c11 */ /* 0x000fe200080f0c29 */
[----:B------:R-:W-:Y:S01]  /*4430*/  VIADD R40, R4, 0xe0 ;  /* 0x000000e004287836 */ /* 0x000fe20000000000 */
[----:B0-----:R-:W-:Y:S01]  /*4440*/  PRMT R29, R32, 0x7632, R29 ;  /* 0x00007632201d7816 */ /* 0x001fe2000000001d */
[C---:B------:R-:W-:Y:S01]  /*4450*/  VIADD R41, R4.reuse, 0xe8 ;  /* 0x000000e804297836 */ /* 0x040fe20000000000 */
[----:B------:R-:W-:Y:S01]  /*4460*/  F2FP.BF16.F32.PACK_AB R14, R33, R14 ;  /* 0x0000000e210e723e */ /* 0x000fe200000010ff */
[----:B------:R-:W-:Y:S01]  /*4470*/  VIADD R4, R4, 0xf8 ;  /* 0x000000f804047836 */ /* 0x000fe20000000000 */
[----:B------:R-:W-:Y:S01]  /*4480*/  IADD3 R15, P0, R40, UR4, RZ ;  /* 0x00000004280f7c10 */ /* 0x000fe2000ff1e0ff */
[----:B------:R-:W-:Y:S01]  /*4490*/  STG.E.U16 desc[UR36][R30.64], R29 ;  /* 0x0000001d1e007986 */ /* 0x000fe2000c101524 */
[----:B------:R-:W-:-:S02]  /*44a0*/  IADD3 R44, P1, R41, UR4, RZ ;  /* 0x00000004292c7c10 */ /* 0x000fc4000ff3e0ff */
[----:B------:R-:W-:Y:S01]  /*44b0*/  LEA.HI.X.SX32 R42, R40, UR7, 0x1, P0 ;  /* 0x00000007282a7c11 */ /* 0x000fe200080f0eff */
[----:B------:R0:W-:Y:S01]  /*44c0*/  STG.E.U16 desc[UR36][R38.64], R0 ;  /* 0x0000000026007986 */ /* 0x0001e2000c101524 */
[----:B------:R-:W-:Y:S02]  /*44d0*/  LEA R40, P0, R15, UR8, 0x1 ;  /* 0x000000080f287c11 */ /* 0x000fe4000f8008ff */
[----:B------:R-:W-:Y:S02]  /*44e0*/  LEA.HI.X.SX32 R25, R41, UR7, 0x1, P1 ;  /* 0x0000000729197c11 */ /* 0x000fe400088f0eff */
[----:B------:R-:W-:Y:S02]  /*44f0*/  LEA.HI.X R41, R15, UR9, R42, 0x1, P0 ;  /* 0x000000090f297c11 */ /* 0x000fe400080f0c2a */
[----:B------:R-:W-:Y:S02]  /*4500*/  IADD3 R15, P0, R43, UR4, RZ ;  /* 0x000000042b0f7c10 */ /* 0x000fe4000ff1e0ff */
[----:B------:R-:W-:-:S02]  /*4510*/  F2FP.BF16.F32.PACK_AB R12, R13, R12 ;  /* 0x0000000c0d0c723e */ /* 0x000fc400000010ff */
[----:B------:R-:W-:Y:S02]  /*4520*/  LEA.HI.X.SX32 R28, R43, UR7, 0x1, P0 ;  /* 0x000000072b1c7c11 */ /* 0x000fe400080f0eff */
[C---:B------:R-:W-:Y:S02]  /*4530*/  LEA R26, P0, R15.reuse, UR8, 0x1 ;  /* 0x000000080f1a7c11 */ /* 0x040fe4000f8008ff */
[----:B------:R-:W-:Y:S02]  /*4540*/  PRMT R13, R14, 0x7632, R13 ;  /* 0x000076320e0d7816 */ /* 0x000fe4000000000d */
[--C-:B------:R-:W-:Y:S02]  /*4550*/  LEA.HI.X R27, R15, UR9, R28.reuse, 0x1, P0 ;  /* 0x000000090f1b7c11 */ /* 0x100fe400080f0c1c */
[----:B------:R-:W-:Y:S02]  /*4560*/  PRMT R15, R0, 0x7632, R15 ;  /* 0x00007632000f7816 */ /* 0x000fe4000000000f */
[----:B------:R-:W-:-:S02]  /*4570*/  PRMT R28, R34, 0x7632, R28 ;  /* 0x00007632221c7816 */ /* 0x000fc4000000001c */
[----:B------:R-:W-:Y:S01]  /*4580*/  LEA R24, P1, R44, UR8, 0x1 ;  /* 0x000000082c187c11 */ /* 0x000fe2000f8208ff */
[----:B------:R-:W-:Y:S01]  /*4590*/  STG.E.U16 desc[UR36][R36.64], R15 ;  /* 0x0000000f24007986 */ /* 0x000fe2000c101524 */
[----:B------:R-:W-:Y:S02]  /*45a0*/  IADD3 R42, P2, R4, UR4, RZ ;  /* 0x00000004042a7c10 */ /* 0x000fe4000ff5e0ff */
[----:B0-----:R-:W-:Y:S01]  /*45b0*/  PRMT R0, R12, 0x7632, R0 ;  /* 0x000076320c007816 */ /* 0x001fe20000000000 */
[----:B------:R-:W-:Y:S01]  /*45c0*/  STG.E.U16 desc[UR36][R22.64], R34 ;  /* 0x0000002216007986 */ /* 0x000fe2000c101524 */
[----:B------:R-:W-:Y:S02]  /*45d0*/  F2FP.BF16.F32.PACK_AB R10, R11, R10 ;  /* 0x0000000a0b0a723e */ /* 0x000fe400000010ff */
[----:B------:R-:W-:Y:S01]  /*45e0*/  LEA.HI.X R25, R44, UR9, R25, 0x1, P1 ;  /* 0x000000092c197c11 */ /* 0x000fe200088f0c19 */
[----:B------:R-:W-:Y:S01]  /*45f0*/  STG.E.U16 desc[UR36][R20.64], R28 ;  /* 0x0000001c14007986 */ /* 0x000fe2000c101524 */
[----:B------:R-:W-:-:S02]  /*4600*/  LEA.HI.X.SX32 R5, R4, UR7, 0x1, P2 ;  /* 0x0000000704057c11 */ /* 0x000fc400090f0eff */
[C---:B------:R-:W-:Y:S01]  /*4610*/  LEA R4, P1, R42.reuse, UR8, 0x1 ;  /* 0x000000082a047c11 */ /* 0x040fe2000f8208ff */
[----:B------:R-:W-:Y:S01]  /*4620*/  STG.E.U16 desc[UR36][R18.64], R14 ;  /* 0x0000000e12007986 */ /* 0x000fe2000c101524 */
[----:B------:R-:W-:Y:S02]  /*4630*/  F2FP.BF16.F32.PACK_AB R6, R7, R6 ;  /* 0x000000060706723e */ /* 0x000fe400000010ff */
[----:B------:R-:W-:Y:S01]  /*4640*/  LEA.HI.X R5, R42, UR9, R5, 0x1, P1 ;  /* 0x000000092a057c11 */ /* 0x000fe200088f0c05 */
[----:B------:R-:W-:Y:S01]  /*4650*/  STG.E.U16 desc[UR36][R16.64], R13 ;  /* 0x0000000d10007986 */ /* 0x000fe2000c101524 */
[----:B------:R-:W-:-:S03]  /*4660*/  PRMT R7, R6, 0x7632, R7 ;  /* 0x0000763206077816 */ /* 0x000fc60000000007 */
[----:B------:R-:W-:Y:S04]  /*4670*/  STG.E.U16 desc[UR36][R8.64], R12 ;  /* 0x0000000c08007986 */ /* 0x000fe8000c101524 */
[----:B------:R0:W-:Y:S04]  /*4680*/  STG.E.U16 desc[UR36][R2.64], R0 ;  /* 0x0000000002007986 */ /* 0x0001e8000c101524 */
[----:B------:R-:W-:Y:S01]  /*4690*/  STG.E.U16 desc[UR36][R40.64], R10 ;  /* 0x0000000a28007986 */ /* 0x000fe2000c101524 */
[----:B0-----:R-:W-:-:S05]  /*46a0*/  PRMT R3, R10, 0x7632, R3 ;  /* 0x000076320a037816 */ /* 0x001fca0000000003 */
[----:B------:R-:W-:Y:S04]  /*46b0*/  STG.E.U16 desc[UR36][R24.64], R3 ;  /* 0x0000000318007986 */ /* 0x000fe8000c101524 */
[----:B------:R-:W-:Y:S04]  /*46c0*/  STG.E.U16 desc[UR36][R26.64], R6 ;  /* 0x000000061a007986 */ /* 0x000fe8000c101524 */
[----:B------:R-:W-:Y:S01]  /*46d0*/  STG.E.U16 desc[UR36][R4.64], R7 ;  /* 0x0000000704007986 */ /* 0x000fe2000c101524 */
[----:B------:R-:W-:Y:S05]  /*46e0*/  EXIT ;  /* 0x000000000000794d */ /* 0x000fea0003800000 */
.L_x_6:
[----:B------:R-:W-:Y:S01]  /*46f0*/  MOV R0, 0x0 ;  /* 0x0000000000007802 */ /* 0x000fe20000000f00 */
[----:B------:R-:W-:Y:S01]  /*4700*/  ULDC.64 UR4, c[0x4][0x178] ;  /* 0x01005e0000047ab9 */ /* 0x000fe20000000a00 */
[----:B------:R-:W-:Y:S01]  /*4710*/  ULDC.64 UR6, c[0x4][0x88] ;  /* 0x0100220000067ab9 */ /* 0x000fe20000000a00 */
[----:B------:R-:W-:Y:S01]  /*4720*/  IMAD.U32 R4, RZ, RZ, UR4 ;  /* 0x00000004ff047e24 */ /* 0x000fe2000f8e00ff */
[----:B------:R0:W1:Y:S01]  /*4730*/  LDC.64 R2, c[0x4][R0] ;  /* 0x0100000000027b82 */ /* 0x0000620000000a00 */
[----:B------:R-:W-:Y:S01]  /*4740*/  IMAD.U32 R5, RZ, RZ, UR5 ;  /* 0x00000005ff057e24 */ /* 0x000fe2000f8e00ff */
[----:B------:R-:W-:Y:S01]  /*4750*/  ULDC.64 UR4, c[0x4][0x180] ;  /* 0x0100600000047ab9 */ /* 0x000fe20000000a00 */
[----:B------:R-:W-:Y:S02]  /*4760*/  IMAD.U32 R10, RZ, RZ, UR6 ;  /* 0x00000006ff0a7e24 */ /* 0x000fe4000f8e00ff */
[----:B------:R-:W-:Y:S02]  /*4770*/  IMAD.U32 R6, RZ, RZ, UR4 ;  /* 0x00000004ff067e24 */ /* 0x000fe4000f8e00ff */
[----:B------:R-:W-:-:S02]  /*4780*/  IMAD.U32 R7, RZ, RZ, UR5 ;  /* 0x00000005ff077e24 */ /* 0x000fc4000f8e00ff */
[----:B------:R-:W-:Y:S02]  /*4790*/  IMAD.U32 R11, RZ, RZ, UR7 ;  /* 0x00000007ff0b7e24 */ /* 0x000fe4000f8e00ff */
[----:B------:R-:W-:Y:S02]  /*47a0*/  IMAD.MOV.U32 R8, RZ, RZ, 0x219 ;  /* 0x00000219ff087424 */ /* 0x000fe400078e00ff */
[----:B------:R-:W-:Y:S02]  /*47b0*/  IMAD.MOV.U32 R12, RZ, RZ, 0x1 ;  /* 0x00000001ff0c7424 */ /* 0x000fe400078e00ff */
[----:B0-----:R-:W-:-:S07]  /*47c0*/  IMAD.MOV.U32 R13, RZ, RZ, RZ ;  /* 0x000000ffff0d7224 */ /* 0x001fce00078e00ff */
[----:B------:R-:W-:-:S07]  /*47d0*/  LEPC R20, `(.L_x_38) ;  /* 0x000000001014794e */ /* 0x000fce0000000000 */
[----:B-1----:R-:W-:Y:S05]  /*47e0*/  CALL.ABS.NOINC R2 ;  /* 0x0000000002007343 */ /* 0x002fea0003c00000 */
.L_x_38:
[----:B------:R-:W-:Y:S05]  /*47f0*/  EXIT ;  /* 0x000000000000794d */ /* 0x000fea0003800000 */
.L_x_7:
[----:B------:R-:W-:Y:S02]  /*4800*/  IMAD.MOV.U32 R12, RZ, RZ, 0x10 ;  /* 0x00000010ff0c7424 */ /* 0x000fe400078e00ff */
[----:B------:R-:W-:Y:S02]  /*4810*/  IMAD.MOV.U32 R11, RZ, RZ, 0x1f ;  /* 0x0000001fff0b7424 */ /* 0x000fe400078e00ff */
[----:B------:R-:W-:Y:S02]  /*4820*/  IMAD.MOV.U32 R15, RZ, RZ, -0x1 ;  /* 0xffffffffff0f7424 */ /* 0x000fe400078e00ff */
[----:B------:R-:W-:-:S07]  /*4830*/  IMAD.MOV.U32 R2, RZ, RZ, -0x800001 ;  /* 0xff7fffffff027424 */ /* 0x000fce00078e00ff */
[----:B------:R-:W-:Y:S05]  /*4840*/  WARPSYNC.COLLECTIVE R15, `(.L_x_39) ;  /* 0x000000000f087348 */ /* 0x000fea0003c00000 */
[----:B------:R0:W1:Y:S02]  /*4850*/  SHFL.BFLY P6, R14, R13, R12, R11 ;  /* 0x0c00000c0d0e7389 */ /* 0x00006400000c000b */
[----:B01----:R-:W-:Y:S01]  /*4860*/  ENDCOLLECTIVE ;  /* 0x000000000000791b */ /* 0x003fe20003800000 */
.L_x_39:
[----:B------:R-:W-:Y:S01]  /*4870*/  IMAD.MOV.U32 R12, RZ, RZ, 0x8 ;  /* 0x00000008ff0c7424 */ /* 0x000fe200078e00ff */
[----:B------:R-:W-:-:S05]  /*4880*/  FMNMX.FTZ R0, R14, -3.40282346638528859812e+38, !PT ;  /* 0xff7fffff0e007809 */ /* 0x000fca0007810000 */
[----:B------:R-:W-:-:S07]  /*4890*/  IMAD.MOV.U32 R13, RZ, RZ, R0 ;  /* 0x000000ffff0d7224 */ /* 0x000fce00078e0000 */
[----:B------:R-:W-:Y:S05]  /*48a0*/  WARPSYNC.COLLECTIVE R15, `(.L_x_40) ;  /* 0x000000000f087348 */ /* 0x000fea0003c00000 */
[----:B------:R0:W1:Y:S02]  /*48b0*/  SHFL.BFLY P6, R14, R13, R12, R11 ;  /* 0x0c00000c0d0e7389 */ /* 0x00006400000c000b */
[----:B01----:R-:W-:Y:S01]  /*48c0*/  ENDCOLLECTIVE ;  /* 0x000000000000791b */ /* 0x003fe20003800000 */
.L_x_40:
[----:B------:R-:W-:Y:S01]  /*48d0*/  IMAD.MOV.U32 R12, RZ, RZ, 0x4 ;  /* 0x00000004ff0c7424 */ /* 0x000fe200078e00ff */
[----:B------:R-:W-:-:S05]  /*48e0*/  FMNMX.FTZ R3, R0, R14, !PT ;  /* 0x0000000e00037209 */ /* 0x000fca0007810000 */
[----:B------:R-:W-:-:S07]  /*48f0*/  IMAD.MOV.U32 R13, RZ, RZ, R3 ;  /* 0x000000ffff0d7224 */ /* 0x000fce00078e0003 */
[----:B------:R-:W-:Y:S05]  /*4900*/  WARPSYNC.COLLECTIVE R15, `(.L_x_41) ;  /* 0x000000000f087348 */ /* 0x000fea0003c00000 */
[----:B------:R0:W1:Y:S02]  /*4910*/  SHFL.BFLY P6, R14, R13, R12, R11 ;  /* 0x0c00000c0d0e7389 */ /* 0x00006400000c000b */
[----:B01----:R-:W-:Y:S01]  /*4920*/  ENDCOLLECTIVE ;  /* 0x000000000000791b */ /* 0x003fe20003800000 */
.L_x_41:
[----:B------:R-:W-:Y:S01]  /*4930*/  IMAD.MOV.U32 R12, RZ, RZ, 0x2 ;  /* 0x00000002ff0c7424 */ /* 0x000fe200078e00ff */
[----:B------:R-:W-:-:S05]  /*4940*/  FMNMX.FTZ R4, R3, R14, !PT ;  /* 0x0000000e03047209 */ /* 0x000fca0007810000 */
[----:B------:R-:W-:-:S07]  /*4950*/  IMAD.MOV.U32 R13, RZ, RZ, R4 ;  /* 0x000000ffff0d7224 */ /* 0x000fce00078e0004 */
[----:B------:R-:W-:Y:S05]  /*4960*/  WARPSYNC.COLLECTIVE R15, `(.L_x_42) ;  /* 0x000000000f087348 */ /* 0x000fea0003c00000 */
[----:B------:R0:W1:Y:S02]  /*4970*/  SHFL.BFLY P6, R14, R13, R12, R11 ;  /* 0x0c00000c0d0e7389 */ /* 0x00006400000c000b */
[----:B01----:R-:W-:Y:S01]  /*4980*/  ENDCOLLECTIVE ;  /* 0x000000000000791b */ /* 0x003fe20003800000 */
.L_x_42:
[----:B------:R-:W-:Y:S01]  /*4990*/  IMAD.MOV.U32 R12, RZ, RZ, 0x1 ;  /* 0x00000001ff0c7424 */ /* 0x000fe200078e00ff */
[----:B------:R-:W-:-:S05]  /*49a0*/  FMNMX.FTZ R5, R4, R14, !PT ;  /* 0x0000000e04057209 */ /* 0x000fca0007810000 */
[----:B------:R-:W-:-:S07]  /*49b0*/  IMAD.MOV.U32 R13, RZ, RZ, R5 ;  /* 0x000000ffff0d7224 */ /* 0x000fce00078e0005 */
[----:B------:R-:W-:Y:S05]  /*49c0*/  WARPSYNC.COLLECTIVE R15, `(.L_x_43) ;  /* 0x000000000f087348 */ /* 0x000fea0003c00000 */
[----:B------:R0:W1:Y:S02]  /*49d0*/  SHFL.BFLY P6, R14, R13, R12, R11 ;  /* 0x0c00000c0d0e7389 */ /* 0x00006400000c000b */
[----:B01----:R-:W-:Y:S01]  /*49e0*/  ENDCOLLECTIVE ;  /* 0x000000000000791b */ /* 0x003fe20003800000 */
.L_x_43:
[----:B------:R-:W-:Y:S05]  /*49f0*/  BRA `(.L_x_44) ;  /* 0xffffffbc00cc7947 */ /* 0x000fea000383ffff */
.L_x_45:
[----:B------:R-:W-:-:S00]  /*4a00*/  BRA `(.L_x_45) ;  /* 0xfffffffc00fc7947 */ /* 0x000fc0000383ffff */
[----:B------:R-:W-:-:S00]  /*4a10*/  NOP ;  /* 0x0000000000007918 */ /* 0x000fc00000000000 */
        /* <DEDUP_REMOVED lines=14> */
.L_x_29569:


//--------------------- .text._ZN4vllm25paged_attention_v2_kernelI13__nv_bfloat16hLi192ELi32ELi128ELNS_18Fp8KVCacheDataTypeE2ELb0ELi512EEEvPfS3_PT_PKS4_PKT0_SA_ifPKiSC_iPKfiiiSE_SE_iiiii --------------------------
	.section	.text._ZN4vllm25paged_attention_v2_kernelI13__nv_bfloat16hLi192ELi32ELi128ELNS_18Fp8KVCacheDataTypeE2ELb0ELi512EEEvPfS3_PT_PKS4_PKT0_SA_ifPKiSC_iPKfiiiSE_SE_iiiii,"ax",@progbits
	.align	128
        .global         _ZN4vllm25paged_attention_v2_kernelI13__nv_bfloat16hLi192ELi32ELi128ELNS_18Fp8KVCacheDataTypeE2ELb0ELi512EEEvPfS3_PT_PKS4_PKT0_SA_ifPKiSC_iPKfiiiSE_SE_iiiii
        .type           _ZN4vllm25paged_attention_v2_kernelI13__nv_bfloat16hLi192ELi32ELi128ELNS_18Fp8KVCacheDataTypeE2ELb0ELi512EEEvPfS3_PT_PKS4_PKT0_SA_ifPKiSC_iPKfiiiSE_SE_iiiii,@function
        .size           _ZN4vllm25paged_attention_v2_kernelI13__nv_bfloat16hLi192ELi32ELi128ELNS_18Fp8KVCacheDataTypeE2ELb0ELi512EEEvPfS3_PT_PKS4_PKT0_SA_ifPKiSC_iPKfiiiSE_SE_iiiii,(.L_x_29570 - _ZN4vllm25paged_attention_v2_kernelI13__nv_bfloat16hLi192ELi32ELi128ELNS_18Fp8KVCacheDataTypeE2ELb0ELi512EEEvPfS3_PT_PKS4_PKT0_SA_ifPKiSC_iPKfiiiSE_SE_iiiii)
        .other          _ZN4vllm25paged_attention_v2_kernelI13__nv_bfloat16hLi192ELi32ELi128ELNS_18Fp8KVCacheDataTypeE2ELb0ELi512EEEvPfS3_PT_PKS4_PKT0_SA_ifPKiSC_iPKfiiiSE_SE_iiiii,@"STO_CUDA_ENTRY STV_DEFAULT"
_ZN4vllm25paged_attention_v2_kernelI13__nv_bfloat16hLi192ELi32ELi128ELNS_18Fp8KVCacheDataTypeE2ELb0ELi512EEEvPfS3_PT_PKS4_PKT0_SA_ifPKiSC_iPKfiiiSE_SE_iiiii:
.text._ZN4vllm25paged_attention_v2_kernelI13__nv_bfloat16hLi192ELi32ELi128ELNS_18Fp8KVCacheDataTypeE2ELb0ELi512EEEvPfS3_PT_PKS4_PKT0_SA_ifPKiSC_iPKfiiiSE_SE_iiiii:
        /* <DEDUP_REMOVED lines=26> */
[----:B------:R-:W-:Y:S02]  /*01a0*/  UIMAD UR5, UR41, -0x10, UR4 ;  /* 0xfffffff0290578a4 */ /* 0x000fe4000f8e0204 */
[----:B-1----:R-:W-:Y:S02]  /*01b0*/  UIMAD UR43, UR42, 0xc0, URZ ;  /* 0x000000c02a2b78a4 */ /* 0x002fe4000f8e023f */
        /* <DEDUP_REMOVED lines=10> */
[----:B------:R-:W-:Y:S06]  /*0260*/  @P0 BRA `(.L_x_47) ;  /* 0x0000000400640947 */ /* 0x000fec0003800000 */
[C---:B------:R-:W-:Y:S01]  /*0270*/  VIMNMX R3, R16.reuse, -0x68, !PT ;  /* 0xffffff9810037848 */ /* 0x040fe20007fe0100 */
[----:B------:R-:W-:Y:S01]  /*0280*/  ULDC UR5, c[0x0][0x268] ;  /* 0x00009a0000057ab9 */ /* 0x000fe20000000800 */
[----:B------:R-:W-:Y:S01]  /*0290*/  IMAD.U32 R14, RZ, RZ, UR43 ;  /* 0x0000002bff0e7e24 */ /* 0x000fe2000f8e00ff */
[----:B------:R-:W-:Y:S01]  /*02a0*/  BSSY B1, `(.L_x_48) ;  /* 0x000002a000017945 */ /* 0x000fe20003800000 */
[----:B------:R-:W-:Y:S01]  /*02b0*/  IADD3 R3, -R16, 0x7f, R3 ;  /* 0x0000007f10037810 */ /* 0x000fe20007ffe103 */
[----:B------:R-:W-:Y:S02]  /*02c0*/  IMAD.U32 R4, RZ, RZ, UR5 ;  /* 0x00000005ff047e24 */ /* 0x000fe4000f8e00ff */
[----:B------:R-:W-:Y:S02]  /*02d0*/  SHF.R.S32.HI R14, RZ, 0x1f, R14 ;  /* 0x0000001fff0e7819 */ /* 0x000fe4000001140e */
[C---:B------:R-:W-:Y:S02]  /*02e0*/  LEA.HI R0, R3.reuse, 0x1, RZ, 0x19 ;  /* 0x0000000103007811 */ /* 0x040fe400078fc8ff */
[----:B------:R-:W-:-:S02]  /*02f0*/  ISETP.GE.U32.AND P0, PT, R3, 0x180, PT ;  /* 0x000001800300780c */ /* 0x000fc40003f06070 */
[----:B------:R-:W-:Y:S01]  /*0300*/  LOP3.LUT P1, R2, R0, 0x3, RZ, 0xc0, !PT ;  /* 0x0000000300027812 */ /* 0x000fe2000782c0ff */
[----:B------:R-:W-:Y:S01]  /*0310*/  IMAD R0, R4, UR40, RZ ;  /* 0x0000002804007c24 */ /* 0x000fe2000f8e02ff */
[----:B------:R-:W-:-:S04]  /*0320*/  MOV R4, R16 ;  /* 0x0000001000047202 */ /* 0x000fc80000000f00 */
[----:B------:R-:W-:-:S07]  /*0330*/  SHF.R.S32.HI R9, RZ, 0x1f, R0 ;  /* 0x0000001fff097819 */ /* 0x000fce0000011400 */
[----:B------:R-:W-:Y:S05]  /*0340*/  @!P1 BRA `(.L_x_49) ;  /* 0x00000000007c9947 */ /* 0x000fea0003800000 */
[----:B------:R-:W0:Y:S01]  /*0350*/  S2UR UR6, SR_CgaCtaId ;  /* 0x00000000000679c3 */ /* 0x000e220000008800 */
[----:B------:R-:W-:Y:S01]  /*0360*/  IMAD.SHL.U32 R3, R16, 0x8, RZ ;  /* 0x0000000810037824 */ /* 0x000fe200078e00ff */
[----:B------:R-:W-:Y:S01]  /*0370*/  UMOV UR5, 0x400 ;  /* 0x0000040000057882 */ /* 0x000fe20000000000 */
[----:B------:R-:W-:Y:S01]  /*0380*/  ULDC.64 UR8, c[0x0][0x228] ;  /* 0x00008a0000087ab9 */ /* 0x000fe20000000a00 */
[----:B------:R-:W-:Y:S02]  /*0390*/  IMAD.MOV.U32 R4, RZ, RZ, R16 ;  /* 0x000000ffff047224 */ /* 0x000fe400078e0010 */
[--C-:B------:R-:W-:Y:S02]  /*03a0*/  IADD3 R18, P1, P2, R0, UR43, R3.reuse ;  /* 0x0000002b00127c10 */ /* 0x100fe4000fa3e003 */
        /* <DEDUP_REMOVED lines=10> */
.L_x_50:
[----:B------:R-:W-:Y:S01]  /*0450*/  MOV R2, R15 ;  /* 0x0000000f00027202 */ /* 0x000fe20000000f00 */
        /* <DEDUP_REMOVED lines=14> */
.L_x_49:
[----:B------:R-:W-:Y:S05]  /*0540*/  BSYNC B1 ;  /* 0x0000000000017941 */ /* 0x000fea0003800000 */
.L_x_48:
[----:B------:R-:W-:Y:S05]  /*0550*/  @!P0 BRA `(.L_x_47) ;  /* 0x0000000000a88947 */ /* 0x000fea0003800000 */
[----:B------:R-:W0:Y:S01]  /*0560*/  S2UR UR6, SR_CgaCtaId ;  /* 0x00000000000679c3 */ /* 0x000e220000008800 */
[----:B------:R-:W-:Y:S01]  /*0570*/  UMOV UR5, 0x400 ;  /* 0x0000040000057882 */ /* 0x000fe20000000000 */
[----:B------:R-:W-:Y:S01]  /*0580*/  IADD3 R17, P0, R0, UR43, RZ ;  /* 0x0000002b00117c10 */ /* 0x000fe2000ff1e0ff */
[C---:B------:R-:W-:Y:S01]  /*0590*/  VIADD R18, R4.reuse, 0xfffffe00 ;  /* 0xfffffe0004127836 */ /* 0x040fe20000000000 */
[----:B------:R-:W-:-:S03]  /*05a0*/  SHF.L.U32 R2, R4, 0x3, RZ ;  /* 0x0000000304027819 */ /* 0x000fc600000006ff */
[----:B------:R-:W-:Y:S01]  /*05b0*/  IMAD.X R14, R9, 0x1, R14, P0 ;  /* 0x00000001090e7824 */ /* 0x000fe200000e060e */
[----:B------:R-:W1:Y:S01]  /*05c0*/  LDC.64 R10, c[0x0][0x228] ;  /* 0x00008a00ff0a7b82 */ /* 0x000e620000000a00 */
[----:B------:R-:W-:-:S03]  /*05d0*/  IMAD.WIDE R2, R2, 0x2, RZ ;  /* 0x0000000202027825 */ /* 0x000fc600078e02ff */
[----:B------:R-:W-:Y:S01]  /*05e0*/  LOP3.LUT R29, R2, 0xc, RZ, 0xfc, !PT ;  /* 0x0000000c021d7812 */ /* 0x000fe200078efcff */
[----:B0-----:R-:W-:-:S06]  /*05f0*/  ULEA UR5, UR6, UR5, 0x18 ;  /* 0x0000000506057291 */ /* 0x001fcc000f8ec03f */
[----:B------:R-:W-:Y:S02]  /*0600*/  LEA R5, R4, UR5, 0x4 ;  /* 0x0000000504057c11 */ /* 0x000fe4000f8e20ff */
[----:B-1----:R-:W-:-:S03]  /*0610*/  LEA R0, P0, R17, R10, 0x1 ;  /* 0x0000000a11007211 */ /* 0x002fc600078008ff */
[----:B------:R-:W-:Y:S01]  /*0620*/  VIADD R19, R5, 0x1000 ;  /* 0x0000100005137836 */ /* 0x000fe20000000000 */
[----:B------:R-:W-:-:S09]  /*0630*/  LEA.HI.X R17, R17, R11, R14, 0x1, P0 ;  /* 0x0000000b11117211 */ /* 0x000fd200000f0c0e */
.L_x_51:
        /* <DEDUP_REMOVED lines=18> */
[----:B------:R-:W-:-:S05]  /*0760*/  VIADD R18, R18, 0x200 ;  /* 0x0000020012127836 */ /* 0x000fca0000000000 */
[----:B------:R-:W-:Y:S02]  /*0770*/  ISETP.GE.AND P0, PT, R18, -0x1e8, PT ;  /* 0xfffffe181200780c */ /* 0x000fe40003f06270 */
[----:B------:R-:W-:-:S04]  /*0780*/  IADD3 R0, P1, R0, 0x2000, RZ ;  /* 0x0000200000007810 */ /* 0x000fc80007f3e0ff */
[----:B------:R-:W-:Y:S01]  /*0790*/  IADD3.X R17, RZ, R17, RZ, P1, !PT ;  /* 0x00000011ff117210 */ /* 0x000fe20000ffe4ff */
[----:B--2---:R-:W-:Y:S04]  /*07a0*/  STS.128 [R19+-0x1000], R24 ;  /* 0xfff0001813007388 */ /* 0x004fe80000000c00 */
[----:B---3--:R-:W-:Y:S04]  /*07b0*/  STS.128 [R19+-0x800], R8 ;  /* 0xfff8000813007388 */ /* 0x008fe80000000c00 */
[----:B----4-:R-:W-:Y:S04]  /*07c0*/  STS.128 [R19], R12 ;  /* 0x0000000c13007388 */ /* 0x010fe80000000c00 */
[----:B-----5:R0:W-:Y:S02]  /*07d0*/  STS.128 [R19+0x800], R20 ;  /* 0x0008001413007388 */ /* 0x0201e40000000c00 */
[----:B0-----:R-:W-:Y:S01]  /*07e0*/  VIADD R19, R19, 0x2000 ;  /* 0x0000200013137836 */ /* 0x001fe20000000000 */
[----:B------:R-:W-:Y:S06]  /*07f0*/  @!P0 BRA `(.L_x_51) ;  /* 0xfffffffc00908947 */ /* 0x000fec000383ffff */
.L_x_47:
[----:B------:R-:W-:Y:S05]  /*0800*/  BSYNC B0 ;  /* 0x0000000000007941 */ /* 0x000fea0003800000 */
.L_x_46:
        /* <DEDUP_REMOVED lines=18> */
.L_x_90:
[----:B------:R-:W-:Y:S01]  /*0930*/  ISETP.NE.AND P0, PT, R6, RZ, PT ;  /* 0x000000ff0600720c */ /* 0x000fe20003f05270 */
[----:B------:R-:W-:-:S12]  /*0940*/  WARPSYNC.ALL ;  /* 0x0000000000007948 */ /* 0x000fd80003800000 */
[----:B------:R-:W2:Y:S01]  /*0950*/  @!P0 S2R R3, SR_CgaCtaId ;  /* 0x0000000000038919 */ /* 0x000ea20000008800 */
[----:B------:R-:W-:Y:S02]  /*0960*/  @!P0 MOV R0, 0x400 ;  /* 0x0000040000008802 */ /* 0x000fe40000000f00 */
[----:B01----:R-:W-:Y:S02]  /*0970*/  @!P0 FMNMX.FTZ R5, R5, R14, !PT ;  /* 0x0000000e05058209 */ /* 0x003fe40007810000 */
[----:B------:R-:W-:-:S04]  /*0980*/  @!P0 IADD3 R0, R0, 0x180, RZ ;  /* 0x0000018000008810 */ /* 0x000fc80007ffe0ff */
[----:B--2---:R-:W-:-:S05]  /*0990*/  @!P0 LEA R0, R3, R0, 0x18 ;  /* 0x0000000003008211 */ /* 0x004fca00078ec0ff */
[----:B------:R-:W-:-:S05]  /*09a0*/  @!P0 IMAD R0, R7, 0x4, R0 ;  /* 0x0000000407008824 */ /* 0x000fca00078e0200 */
[----:B------:R0:W-:Y:S01]  /*09b0*/  @!P0 STS [R0], R5 ;  /* 0x0000000500008388 */ /* 0x0001e20000000800 */
[----:B------:R-:W-:Y:S01]  /*09c0*/  BAR.SYNC.DEFER_BLOCKING 0x0 ;  /* 0x0000000000007b1d */ /* 0x000fe20000010000 */
[----:B------:R-:W-:Y:S01]  /*09d0*/  ISETP.GT.AND P0, PT, R6, 0x3, PT ;  /* 0x000000030600780c */ /* 0x000fe20003f04270 */
[----:B------:R-:W-:Y:S01]  /*09e0*/  IMAD.MOV.U32 R8, RZ, RZ, RZ ;  /* 0x000000ffff087224 */ /* 0x000fe200078e00ff */
[----:B------:R-:W-:-:S03]  /*09f0*/  ISETP.GE.AND P1, PT, R16, UR39, PT ;  /* 0x0000002710007c0c */ /* 0x000fc6000bf26270 */
[----:B------:R-:W-:Y:S08]  /*0a00*/  BSSY B0, `(.L_x_54) ;  /* 0x00000f6000007945 */ /* 0x000ff00003800000 */
[----:B------:R-:W1:Y:S01]  /*0a10*/  @!P0 S2R R3, SR_CgaCtaId ;  /* 0x0000000000038919 */ /* 0x000e620000008800 */
[----:B0-----:R-:W-:-:S05]  /*0a20*/  @!P0 MOV R0, 0x400 ;  /* 0x0000040000008802 */ /* 0x001fca0000000f00 */
[----:B------:R-:W-:-:S05]  /*0a30*/  @!P0 VIADD R0, R0, 0x180 ;  /* 0x0000018000008836 */ /* 0x000fca0000000000 */
[----:B-1----:R-:W-:-:S05]  /*0a40*/  @!P0 LEA R3, R3, R0, 0x18 ;  /* 0x0000000003038211 */ /* 0x002fca00078ec0ff */
[----:B------:R-:W-:-:S05]  /*0a50*/  @!P0 IMAD R3, R6, 0x4, R3 ;  /* 0x0000000406038824 */ /* 0x000fca00078e0203 */
[----:B------:R-:W0:Y:S04]  /*0a60*/  @!P0 LDS R2, [R3] ;  /* 0x0000000003028984 */ /* 0x000e280000000800 */
[----:B0-----:R-:W0:Y:S02]  /*0a70*/  SHFL.BFLY PT, R5, R2, 0x2, 0x1f ;  /* 0x0c401f0002057f89 */ /* 0x001e2400000e0000 */
[----:B0-----:R-:W-:-:S05]  /*0a80*/  FMNMX.FTZ R5, R5, R2, !PT ;  /* 0x0000000205057209 */ /* 0x001fca0007810000 */
        /* <DEDUP_REMOVED lines=9> */
[----:B------:R-:W-:Y:S01]  /*0b20*/  HFMA2.MMA R8, -RZ, RZ, 0, 0 ;  /* 0x00000000ff087435 */ /* 0x000fe200000001ff */
[----:B------:R-:W-:Y:S02]  /*0b30*/  IMAD.MOV.U32 R5, RZ, RZ, R16 ;  /* 0x000000ffff057224 */ /* 0x000fe400078e0010 */
[----:B------:R-:W-:-:S04]  /*0b40*/  VIMNMX R2, R2, UR4, !PT ;  /* 0x0000000402027c48 */ /* 0x000fc8000ffe0100 */
[----:B------:R-:W-:-:S04]  /*0b50*/  LEA R2, R2, 0x1f, 0x5 ;  /* 0x0000001f02027811 */ /* 0x000fc800078e28ff */
[----:B------:R-:W-:-:S04]  /*0b60*/  VIMNMX R3, R2, R3, !PT ;  /* 0x0000000302037248 */ /* 0x000fc80007fe0100 */
[----:B------:R-:W-:-:S05]  /*0b70*/  IADD3 R3, -R16, -0x2, -R3 ;  /* 0xfffffffe10037810 */ /* 0x000fca0007ffe903 */
[----:B------:R-:W-:-:S05]  /*0b80*/  VIADD R3, R3, -UR47 ;  /* 0x8000002f03037c36 */ /* 0x000fca0008000000 */
[C---:B------:R-:W-:Y:S02]  /*0b90*/  LEA.HI R2, R3.reuse, 0x1, RZ, 0x19 ;  /* 0x0000000103027811 */ /* 0x040fe400078fc8ff */
[----:B------:R-:W-:Y:S02]  /*0ba0*/  ISETP.GE.U32.AND P2, PT, R3, 0x180, PT ;  /* 0x000001800300780c */ /* 0x000fe40003f46070 */
[----:B------:R-:W-:-:S13]  /*0bb0*/  LOP3.LUT P0, R2, R2, 0x3, RZ, 0xc0, !PT ;  /* 0x0000000302027812 */ /* 0x000fda000780c0ff */
        /* <DEDUP_REMOVED lines=8> */
.L_x_58:
        /* <DEDUP_REMOVED lines=11> */
.L_x_57:
[----:B------:R-:W-:Y:S05]  /*0cf0*/  BSYNC B1 ;  /* 0x0000000000017941 */ /* 0x000fea0003800000 */
.L_x_56:
        /* <DEDUP_REMOVED lines=15> */
.L_x_61:
[----:B------:R-:W0:Y:S01]  /*0df0*/  LDS R9, [R4+-0x200] ;  /* 0xfffe000004097984 */ /* 0x000e220000000800 */
[----:B------:R-:W-:-:S03]  /*0e00*/  VIADD R5, R5, 0x800 ;  /* 0x0000080005057836 */ /* 0x000fc60000000000 */
[----:B------:R-:W1:Y:S02]  /*0e10*/  LDS R23, [R4] ;  /* 0x0000000004177984 */ /* 0x000e640000000800 */
[----:B------:R-:W-:Y:S02]  /*0e20*/  ISETP.GE.AND P2, PT, R5, R2, PT ;  /* 0x000000020500720c */ /* 0x000fe40003f46270 */
[----:B------:R-:W2:Y:S04]  /*0e30*/  LDS R3, [R4+-0x400] ;  /* 0xfffc000004037984 */ /* 0x000ea80000000800 */
[----:B------:R-:W3:Y:S04]  /*0e40*/  LDS R13, [R4+0x400] ;  /* 0x00040000040d7984 */ /* 0x000ee80000000800 */
[----:B------:R-:W4:Y:S04]  /*0e50*/  LDS R25, [R4+0x200] ;  /* 0x0002000004197984 */ /* 0x000f280000000800 */
[----:B------:R-:W5:Y:S04]  /*0e60*/  LDS R15, [R4+0x600] ;  /* 0x00060000040f7984 */ /* 0x000f680000000800 */
[----:B------:R-:W-:Y:S04]  /*0e70*/  LDS R21, [R4+0xc00] ;  /* 0x000c000004157984 */ /* 0x000fe80000000800 */
[----:B------:R-:W5:Y:S04]  /*0e80*/  LDS R17, [R4+0x800] ;  /* 0x0008000004117984 */ /* 0x000f680000000800 */
[----:B------:R-:W5:Y:S04]  /*0e90*/  LDS R19, [R4+0xa00] ;  /* 0x000a000004137984 */ /* 0x000f680000000800 */
[----:B------:R-:W5:Y:S01]  /*0ea0*/  LDS R29, [R4+0x1000] ;  /* 0x00100000041d7984 */ /* 0x000f620000000800 */
[----:B0-----:R-:W-:-:S03]  /*0eb0*/  FADD.FTZ R9, -R0, R9 ;  /* 0x0000000900097221 */ /* 0x001fc60000010100 */
[----:B------:R-:W-:Y:S01]  /*0ec0*/  LDS R12, [R4+0x1200] ;  /* 0x00120000040c7984 */ /* 0x000fe20000000800 */
[----:B------:R-:W-:Y:S01]  /*0ed0*/  FMUL.FTZ R11, R9, 1.4426950216293334961 ;  /* 0x3fb8aa3b090b7820 */ /* 0x000fe20000410000 */
[C---:B-1----:R-:W-:Y:S02]  /*0ee0*/  FADD.FTZ R9, -R0.reuse, R23 ;  /* 0x0000001700097221 */ /* 0x042fe40000010100 */
[----:B------:R-:W-:Y:S01]  /*0ef0*/  LDS R14, [R4+0x1400] ;  /* 0x00140000040e7984 */ /* 0x000fe20000000800 */
[C---:B--2---:R-:W-:Y:S01]  /*0f00*/  FADD.FTZ R3, -R0.reuse, R3 ;  /* 0x0000000300037221 */ /* 0x044fe20000010100 */
[----:B------:R-:W-:Y:S02]  /*0f10*/  FMUL.FTZ R9, R9, 1.4426950216293334961 ;  /* 0x3fb8aa3b09097820 */ /* 0x000fe40000410000 */
[----:B------:R-:W0:Y:S01]  /*0f20*/  LDS R23, [R4+0xe00] ;  /* 0x000e000004177984 */ /* 0x000e220000000800 */
[----:B------:R-:W1:Y:S01]  /*0f30*/  MUFU.EX2 R11, R11 ;  /* 0x0000000b000b7308 */ /* 0x000e620000000800 */
[----:B---3--:R-:W-:Y:S01]  /*0f40*/  FADD.FTZ R10, -R0, R13 ;  /* 0x0000000d000a7221 */ /* 0x008fe20000010100 */
[----:B------:R-:W-:Y:S01]  /*0f50*/  FMUL.FTZ R3, R3, 1.4426950216293334961 ;  /* 0x3fb8aa3b03037820 */ /* 0x000fe20000410000 */
[----:B------:R-:W-:Y:S02]  /*0f60*/  LDS R27, [R4+0x1a00] ;  /* 0x001a0000041b7984 */ /* 0x000fe40000000800 */
[----:B------:R-:W-:Y:S01]  /*0f70*/  FMUL.FTZ R18, R10, 1.4426950216293334961 ;  /* 0x3fb8aa3b0a127820 */ /* 0x000fe20000410000 */
[----:B----4-:R-:W-:-:S02]  /*0f80*/  FADD.FTZ R25, -R0, R25 ;  /* 0x0000001900197221 */ /* 0x010fc40000010100 */
[----:B------:R-:W2:Y:S01]  /*0f90*/  MUFU.EX2 R3, R3 ;  /* 0x0000000300037308 */ /* 0x000ea20000000800 */
[----:B-----5:R-:W-:Y:S01]  /*0fa0*/  FADD.FTZ R10, -R0, R15 ;  /* 0x0000000f000a7221 */ /* 0x020fe20000010100 */
[----:B------:R-:W-:-:S03]  /*0fb0*/  FMUL.FTZ R25, R25, 1.4426950216293334961 ;  /* 0x3fb8aa3b19197820 */ /* 0x000fc60000410000 */
[----:B------:R-:W-:Y:S02]  /*0fc0*/  FMUL.FTZ R20, R10, 1.4426950216293334961 ;  /* 0x3fb8aa3b0a147820 */ /* 0x000fe40000410000 */
[----:B------:R-:W3:Y:S01]  /*0fd0*/  LDS R10, [R4+0x1600] ;  /* 0x00160000040a7984 */ /* 0x000ee20000000800 */
[----:B------:R4:W5:Y:S01]  /*0fe0*/  MUFU.EX2 R13, R25 ;  /* 0x00000019000d7308 */ /* 0x0009620000000800 */
[----:B------:R-:W-:Y:S02]  /*0ff0*/  FADD.FTZ R22, -R0, R17 ;  /* 0x0000001100167221 */ /* 0x000fe40000010100 */
[----:B-1----:R-:W-:Y:S02]  /*1000*/  STS [R4+-0x200], R11 ;  /* 0xfffe000b04007388 */ /* 0x002fe40000000800 */
[----:B------:R-:W-:Y:S01]  /*1010*/  FMUL.FTZ R22, R22, 1.4426950216293334961 ;  /* 0x3fb8aa3b16167820 */ /* 0x000fe20000410000 */
[----:B------:R-:W-:Y:S02]  /*1020*/  FADD.FTZ R24, -R0, R19 ;  /* 0x0000001300187221 */ /* 0x000fe40000010100 */
[----:B------:R1:W0:Y:S01]  /*1030*/  MUFU.EX2 R15, R18 ;  /* 0x00000012000f7308 */ /* 0x0002220000000800 */
[----:B----4-:R-:W4:Y:S01]  /*1040*/  LDS R25, [R4+0x1800] ;  /* 0x0018000004197984 */ /* 0x010f220000000800 */
[----:B------:R-:W-:Y:S01]  /*1050*/  FMUL.FTZ R24, R24, 1.4426950216293334961 ;  /* 0x3fb8aa3b18187820 */ /* 0x000fe20000410000 */
[----:B------:R-:W-:-:S02]  /*1060*/  FADD.FTZ R26, -R0, R29 ;  /* 0x0000001d001a7221 */ /* 0x000fc40000010100 */
[----:B--2---:R2:W-:Y:S02]  /*1070*/  STS [R4+-0x400], R3 ;  /* 0xfffc000304007388 */ /* 0x0045e40000000800 */
[----:B------:R-:W-:Y:S01]  /*1080*/  FMUL.FTZ R26, R26, 1.4426950216293334961 ;  /* 0x3fb8aa3b1a1a7820 */ /* 0x000fe20000410000 */
[----:B------:R-:W2:Y:S01]  /*1090*/  MUFU.EX2 R9, R9 ;  /* 0x0000000900097308 */ /* 0x000ea20000000800 */
[----:B-1----:R-:W-:Y:S01]  /*10a0*/  FADD.FTZ R18, -R0, R21 ;  /* 0x0000001500127221 */ /* 0x002fe20000010100 */
[----:B-----5:R-:W-:Y:S03]  /*10b0*/  STS [R4+0x200], R13 ;  /* 0x0002000d04007388 */ /* 0x020fe60000000800 */
[----:B------:R-:W-:-:S03]  /*10c0*/  FMUL.FTZ R18, R18, 1.4426950216293334961 ;  /* 0x3fb8aa3b12127820 */ /* 0x000fc60000410000 */
[----:B------:R1:W5:Y:S01]  /*10d0*/  MUFU.EX2 R17, R20 ;  /* 0x0000001400117308 */ /* 0x0003620000000800 */
[----:B0-----:R-:W-:Y:S07]  /*10e0*/  STS [R4+0x400], R15 ;  /* 0x0004000f04007388 */ /* 0x001fee0000000800 */
[----:B------:R0:W4:Y:S01]  /*10f0*/  MUFU.EX2 R19, R22 ;  /* 0x0000001600137308 */ /* 0x0001220000000800 */
[----:B-1----:R-:W-:Y:S01]  /*1100*/  FADD.FTZ R20, -R0, R23 ;  /* 0x0000001700147221 */ /* 0x002fe20000010100 */
[----:B--2---:R-:W-:Y:S03]  /*1110*/  STS [R4], R9 ;  /* 0x0000000904007388 */ /* 0x004fe60000000800 */
[----:B------:R-:W-:Y:S01]  /*1120*/  FMUL.FTZ R20, R20, 1.4426950216293334961 ;  /* 0x3fb8aa3b14147820 */ /* 0x000fe20000410000 */
[----:B---3--:R-:W-:-:S02]  /*1130*/  FADD.FTZ R10, -R0, R10 ;  /* 0x0000000a000a7221 */ /* 0x008fc40000010100 */
[----:B------:R1:W2:Y:S01]  /*1140*/  MUFU.EX2 R23, R18 ;  /* 0x0000001200177308 */ /* 0x0002a20000000800 */
[----:B0-----:R-:W-:Y:S01]  /*1150*/  FADD.FTZ R22, -R0, R12 ;  /* 0x0000000c00167221 */ /* 0x001fe20000010100 */
[----:B-----5:R-:W-:Y:S01]  /*1160*/  STS [R4+0x600], R17 ;  /* 0x0006001104007388 */ /* 0x020fe20000000800 */
[----:B------:R-:W-:Y:S02]  /*1170*/  FMUL.FTZ R10, R10, 1.4426950216293334961 ;  /* 0x3fb8aa3b0a0a7820 */ /* 0x000fe40000410000 */
[----:B------:R-:W-:-:S03]  /*1180*/  FMUL.FTZ R22, R22, 1.4426950216293334961 ;  /* 0x3fb8aa3b16167820 */ /* 0x000fc60000410000 */
[----:B------:R0:W3:Y:S01]  /*1190*/  MUFU.EX2 R21, R24 ;  /* 0x0000001800157308 */ /* 0x0000e20000000800 */
[----:B-1----:R-:W-:Y:S01]  /*11a0*/  FADD.FTZ R18, R3, R8 ;  /* 0x0000000803127221 */ /* 0x002fe20000010000 */
[----:B----4-:R-:W-:Y:S03]  /*11b0*/  STS [R4+0x800], R19 ;  /* 0x0008001304007388 */ /* 0x010fe60000000800 */
[----:B------:R-:W-:-:S03]  /*11c0*/  FADD.FTZ R18, R18, R11 ;  /* 0x0000000b12127221 */ /* 0x000fc60000010000 */
[----:B------:R1:W4:Y:S01]  /*11d0*/  MUFU.EX2 R29, R20 ;  /* 0x00000014001d7308 */ /* 0x0003220000000800 */
[----:B------:R-:W-:Y:S01]  /*11e0*/  FADD.FTZ R18, R18, R9 ;  /* 0x0000000912127221 */ /* 0x000fe20000010000 */
[----:B0-----:R-:W-:Y:S01]  /*11f0*/  FADD.FTZ R24, -R0, R14 ;  /* 0x0000000e00187221 */ /* 0x001fe20000010100 */
[----:B--2---:R-:W-:Y:S02]  /*1200*/  STS [R4+0xc00], R23 ;  /* 0x000c001704007388 */ /* 0x004fe40000000800 */
[----:B------:R-:W-:Y:S01]  /*1210*/  FADD.FTZ R18, R18, R13 ;  /* 0x0000000d12127221 */ /* 0x000fe20000010000 */
[----:B------:R-:W-:Y:S02]  /*1220*/  FMUL.FTZ R24, R24, 1.4426950216293334961 ;  /* 0x3fb8aa3b18187820 */ /* 0x000fe40000410000 */
[----:B------:R-:W0:Y:S01]  /*1230*/  MUFU.EX2 R12, R26 ;  /* 0x0000001a000c7308 */ /* 0x000e220000000800 */
[----:B------:R-:W-:Y:S01]  /*1240*/  FADD.FTZ R18, R18, R15 ;  /* 0x0000000f12127221 */ /* 0x000fe20000010000 */
[----:B-1----:R-:W-:Y:S01]  /*1250*/  FADD.FTZ R20, -R0, R25 ;  /* 0x0000001900147221 */ /* 0x002fe20000010100 */
[----:B---3--:R-:W-:Y:S02]  /*1260*/  STS [R4+0xa00], R21 ;  /* 0x000a001504007388 */ /* 0x008fe40000000800 */
[----:B------:R-:W-:Y:S01]  /*1270*/  FADD.FTZ R18, R18, R17 ;  /* 0x0000001112127221 */ /* 0x000fe20000010000 */
[----:B------:R-:W-:-:S02]  /*1280*/  FMUL.FTZ R20, R20, 1.4426950216293334961 ;  /* 0x3fb8aa3b14147820 */ /* 0x000fc40000410000 */
[----:B------:R1:W2:Y:S01]  /*1290*/  MUFU.EX2 R14, R22 ;  /* 0x00000016000e7308 */ /* 0x0002a20000000800 */
[----:B------:R-:W-:Y:S01]  /*12a0*/  FADD.FTZ R18, R18, R19 ;  /* 0x0000001312127221 */ /* 0x000fe20000010000 */
[----:B----4-:R-:W-:Y:S03]  /*12b0*/  STS [R4+0xe00], R29 ;  /* 0x000e001d04007388 */ /* 0x010fe60000000800 */
[----:B------:R-:W-:-:S03]  /*12c0*/  FADD.FTZ R18, R18, R21 ;  /* 0x0000001512127221 */ /* 0x000fc60000010000 */
[----:B------:R-:W3:Y:S01]  /*12d0*/  MUFU.EX2 R8, R24 ;  /* 0x0000001800087308 */ /* 0x000ee20000000800 */
[----:B------:R-:W-:Y:S01]  /*12e0*/  FADD.FTZ R18, R18, R23 ;  /* 0x0000001712127221 */ /* 0x000fe20000010000 */
[----:B-1----:R-:W-:Y:S01]  /*12f0*/  FADD.FTZ R22, -R0, R27 ;  /* 0x0000001b00167221 */ /* 0x002fe20000010100 */
[----:B0-----:R-:W-:Y:S02]  /*1300*/  STS [R4+0x1000], R12 ;  /* 0x0010000c04007388 */ /* 0x001fe40000000800 */
[----:B------:R-:W-:Y:S01]  /*1310*/  FADD.FTZ R3, R18, R29 ;  /* 0x0000001d12037221 */ /* 0x000fe20000010000 */
[----:B------:R-:W-:Y:S02]  /*1320*/  FMUL.FTZ R22, R22, 1.4426950216293334961 ;  /* 0x3fb8aa3b16167820 */ /* 0x000fe40000410000 */
[----:B------:R-:W0:Y:S01]  /*1330*/  MUFU.EX2 R25, R10 ;  /* 0x0000000a00197308 */ /* 0x000e220000000800 */
[----:B------:R-:W-:Y:S01]  /*1340*/  FADD.FTZ R3, R3, R12 ;  /* 0x0000000c03037221 */ /* 0x000fe20000010000 */
[----:B--2---:R-:W-:Y:S03]  /*1350*/  STS [R4+0x1200], R14 ;  /* 0x0012000e04007388 */ /* 0x004fe60000000800 */
[----:B------:R-:W-:-:S03]  /*1360*/  FADD.FTZ R3, R3, R14 ;  /* 0x0000000e03037221 */ /* 0x000fc60000010000 */
[----:B------:R-:W1:Y:S01]  /*1370*/  MUFU.EX2 R27, R20 ;  /* 0x00000014001b7308 */ /* 0x000e620000000800 */
[----:B---3--:R-:W-:Y:S01]  /*1380*/  FADD.FTZ R18, R3, R8 ;  /* 0x0000000803127221 */ /* 0x008fe20000010000 */
[----:B------:R2:W-:Y:S06]  /*1390*/  STS [R4+0x1400], R8 ;  /* 0x0014000804007388 */ /* 0x0005ec0000000800 */
[----:B------:R-:W3:Y:S01]  /*13a0*/  MUFU.EX2 R10, R22 ;  /* 0x00000016000a7308 */ /* 0x000ee20000000800 */
[----:B0-----:R-:W-:Y:S01]  /*13b0*/  FADD.FTZ R18, R18, R25 ;  /* 0x0000001912127221 */ /* 0x001fe20000010000 */
[----:B------:R-:W-:Y:S03]  /*13c0*/  STS [R4+0x1600], R25 ;  /* 0x0016001904007388 */ /* 0x000fe60000000800 */
[----:B-1----:R-:W-:Y:S01]  /*13d0*/  FADD.FTZ R3, R18, R27 ;  /* 0x0000001b12037221 */ /* 0x002fe20000010000 */
[----:B------:R-:W-:Y:S04]  /*13e0*/  STS [R4+0x1800], R27 ;  /* 0x0018001b04007388 */ /* 0x000fe80000000800 */
[----:B---3--:R0:W-:Y:S01]  /*13f0*/  STS [R4+0x1a00], R10 ;  /* 0x001a000a04007388 */ /* 0x0081e20000000800 */
[----:B--2---:R-:W-:Y:S01]  /*1400*/  FADD.FTZ R8, R3, R10 ;  /* 0x0000000a03087221 */ /* 0x004fe20000010000 */
[----:B0-----:R-:W-:Y:S01]  /*1410*/  VIADD R4, R4, 0x2000 ;  /* 0x0000200004047836 */ /* 0x001fe20000000000 */
[----:B------:R-:W-:Y:S06]  /*1420*/  @!P2 BRA `(.L_x_61) ;  /* 0xfffffff80070a947 */ /* 0x000fec000383ffff */
.L_x_60:
[----:B------:R-:W-:Y:S05]  /*1430*/  BSYNC B1 ;  /* 0x0000000000017941 */ /* 0x000fea0003800000 */
.L_x_59:
[----:B------:R-:W-:Y:S01]  /*1440*/  IADD3 R2, -R5, UR39, RZ ;  /* 0x0000002705027c10 */ /* 0x000fe2000fffe1ff */
[----:B------:R-:W-:Y:S03]  /*1450*/  BSSY B1, `(.L_x_62) ;  /* 0x0000036000017945 */ /* 0x000fe60003800000 */
[----:B------:R-:W-:-:S13]  /*1460*/  ISETP.GT.AND P2, PT, R2, 0x200, PT ;  /* 0x000002000200780c */ /* 0x000fda0003f44270 */
[----:B------:R-:W-:Y:S05]  /*1470*/  @!P2 BRA `(.L_x_63) ;  /* 0x0000000000cca947 */ /* 0x000fea0003800000 */
[----:B------:R-:W0:Y:S01]  /*1480*/  LDS R11, [R4+-0x400] ;  /* 0xfffc0000040b7984 */ /* 0x000e220000000800 */
[----:B------:R-:W-:Y:S02]  /*1490*/  PLOP3.LUT P0, PT, PT, PT, PT, 0x8, 0x0 ;  /* 0x000000000000781c */ /* 0x000fe40003f0e170 */
[----:B------:R-:W-:Y:S01]  /*14a0*/  IADD3 R5, R5, 0x400, RZ ;  /* 0x0000040005057810 */ /* 0x000fe20007ffe0ff */
        /* <DEDUP_REMOVED lines=48> */
.L_x_63:
[----:B------:R-:W-:Y:S05]  /*17b0*/  BSYNC B1 ;  /* 0x0000000000017941 */ /* 0x000fea0003800000 */
.L_x_62:
        /* <DEDUP_REMOVED lines=26> */
.L_x_55:
[----:B------:R-:W-:Y:S05]  /*1960*/  BSYNC B0 ;  /* 0x0000000000007941 */ /* 0x000fea0003800000 */
.L_x_54:
[----:B---3--:R-:W1:Y:S01]  /*1970*/  SHFL.BFLY PT, R3, R8, 0x10, 0x1f ;  /* 0x0e001f0008037f89 */ /* 0x008e6200000e0000 */
[----:B------:R-:W-:Y:S01]  /*1980*/  LOP3.LUT P0, R10, R16, 0x1f, RZ, 0xc0, !PT ;  /* 0x0000001f100a7812 */ /* 0x000fe2000780c0ff */
[----:B------:R-:W-:Y:S03]  /*1990*/  BSSY B0, `(.L_x_64) ;  /* 0x00000b2000007945 */ /* 0x000fe60003800000 */
[----:B------:R-:W-:-:S09]  /*19a0*/  ISETP.GT.U32.AND P2, PT, R10, 0x3, PT ;  /* 0x000000030a00780c */ /* 0x000fd20003f44070 */
[----:B------:R-:W2:Y:S04]  /*19b0*/  @!P0 S2R R12, SR_CgaCtaId ;  /* 0x00000000000c8919 */ /* 0x000ea80000008800 */
[----:B------:R-:W3:Y:S01]  /*19c0*/  @!P2 S2R R11, SR_CgaCtaId ;  /* 0x00000000000ba919 */ /* 0x000ee20000008800 */
[----:B-1----:R-:W-:Y:S01]  /*19d0*/  FADD.FTZ R3, R3, R8 ;  /* 0x0000000803037221 */ /* 0x002fe20000010000 */
[----:B------:R-:W-:-:S04]  /*19e0*/  @!P2 MOV R8, 0x400 ;  /* 0x000004000008a802 */ /* 0x000fc80000000f00 */
[----:B------:R-:W1:Y:S01]  /*19f0*/  SHFL.BFLY PT, R2, R3, 0x8, 0x1f ;  /* 0x0d001f0003027f89 */ /* 0x000e6200000e0000 */
[----:B------:R-:W-:-:S05]  /*1a00*/  @!P2 VIADD R8, R8, 0x180 ;  /* 0x000001800808a836 */ /* 0x000fca0000000000 */
[----:B---3--:R-:W-:Y:S01]  /*1a10*/  @!P2 LEA R11, R11, R8, 0x18 ;  /* 0x000000080b0ba211 */ /* 0x008fe200078ec0ff */
[----:B-1----:R-:W-:Y:S01]  /*1a20*/  FADD.FTZ R2, R3, R2 ;  /* 0x0000000203027221 */ /* 0x002fe20000010000 */
[----:B------:R-:W-:-:S03]  /*1a30*/  @!P0 MOV R3, 0x400 ;  /* 0x0000040000038802 */ /* 0x000fc60000000f00 */
[----:B------:R-:W-:Y:S01]  /*1a40*/  @!P2 IMAD R10, R10, 0x4, R11 ;  /* 0x000000040a0aa824 */ /* 0x000fe200078e020b */
[----:B------:R-:W1:Y:S01]  /*1a50*/  SHFL.BFLY PT, R5, R2, 0x4, 0x1f ;  /* 0x0c801f0002057f89 */ /* 0x000e6200000e0000 */
[----:B------:R-:W-:-:S05]  /*1a60*/  @!P0 VIADD R3, R3, 0x180 ;  /* 0x0000018003038836 */ /* 0x000fca0000000000 */
[----:B--2---:R-:W-:Y:S01]  /*1a70*/  @!P0 LEA R3, R12, R3, 0x18 ;  /* 0x000000030c038211 */ /* 0x004fe200078ec0ff */
[----:B-1----:R-:W-:Y:S01]  /*1a80*/  FADD.FTZ R5, R2, R5 ;  /* 0x0000000502057221 */ /* 0x002fe20000010000 */
[----:B------:R-:W-:-:S04]  /*1a90*/  @!P0 SHF.R.U32.HI R2, RZ, 0x3, R16 ;  /* 0x00000003ff028819 */ /* 0x000fc80000011610 */
[----:B------:R-:W1:Y:S01]  /*1aa0*/  SHFL.BFLY PT, R4, R5, 0x2, 0x1f ;  /* 0x0c401f0005047f89 */ /* 0x000e6200000e0000 */
[----:B------:R-:W-:-:S05]  /*1ab0*/  @!P0 LOP3.LUT R2, R2, 0x1ffffffc, RZ, 0xc0, !PT ;  /* 0x1ffffffc02028812 */ /* 0x000fca00078ec0ff */
[----:B------:R-:W-:Y:S02]  /*1ac0*/  @!P0 IMAD.IADD R8, R3, 0x1, R2 ;  /* 0x0000000103088824 */ /* 0x000fe400078e0202 */
        /* <DEDUP_REMOVED lines=21> */
[----:B------:R-:W-:-:S04]  /*1c20*/  IADD3 R3, -R16, -0x2, -R3 ;  /* 0xfffffffe10037810 */ /* 0x000fc80007ffe903 */
[----:B------:R-:W-:-:S04]  /*1c30*/  IADD3 R3, R3, -UR47, RZ ;  /* 0x8000002f03037c10 */ /* 0x000fc8000fffe0ff */
[C---:B------:R-:W-:Y:S02]  /*1c40*/  LEA.HI R4, R3.reuse, 0x1, RZ, 0x19 ;  /* 0x0000000103047811 */ /* 0x040fe400078fc8ff */
[----:B------:R-:W-:Y:S01]  /*1c50*/  ISETP.GE.U32.AND P1, PT, R3, 0x180, PT ;  /* 0x000001800300780c */ /* 0x000fe20003f26070 */
[----:B-1----:R-:W-:Y:S01]  /*1c60*/  FADD.FTZ R3, R2, 9.9999999747524270788e-07 ;  /* 0x358637bd02037421 */ /* 0x002fe20000010000 */
[----:B------:R-:W-:-:S05]  /*1c70*/  LOP3.LUT P0, R4, R4, 0x3, RZ, 0xc0, !PT ;  /* 0x0000000304047812 */ /* 0x000fca000780c0ff */
[----:B------:R-:W1:Y:S08]  /*1c80*/  MUFU.RCP R3, R3 ;  /* 0x0000000300037308 */ /* 0x000e700000001000 */
[----:B------:R-:W-:Y:S05]  /*1c90*/  @!P0 BRA `(.L_x_67) ;  /* 0x0000000000388947 */ /* 0x000fea0003800000 */
[----:B------:R-:W2:Y:S01]  /*1ca0*/  S2UR UR5, SR_CgaCtaId ;  /* 0x00000000000579c3 */ /* 0x000ea20000008800 */
[----:B------:R-:W-:Y:S01]  /*1cb0*/  UMOV UR4, 0x400 ;  /* 0x0000040000047882 */ /* 0x000fe20000000000 */
[----:B------:R-:W-:Y:S01]  /*1cc0*/  IMAD.MOV.U32 R5, RZ, RZ, R16 ;  /* 0x000000ffff057224 */ /* 0x000fe200078e0010 */
[----:B------:R-:W-:-:S04]  /*1cd0*/  UIADD3 UR4, UR4, 0x1a0, URZ ;  /* 0x000001a004047890 */ /* 0x000fc8000fffe03f */
[----:B--2---:R-:W-:-:S06]  /*1ce0*/  ULEA UR4, UR5, UR4, 0x18 ;  /* 0x0000000405047291 */ /* 0x004fcc000f8ec03f */
[----:B------:R-:W-:-:S07]  /*1cf0*/  LEA R8, R16, UR4, 0x2 ;  /* 0x0000000410087c11 */ /* 0x000fce000f8e10ff */
.L_x_68:
        /* <DEDUP_REMOVED lines=8> */
.L_x_67:
[----:B------:R-:W-:Y:S05]  /*1d80*/  BSYNC B1 ;  /* 0x0000000000017941 */ /* 0x000fea0003800000 */
.L_x_66:
        /* <DEDUP_REMOVED lines=9> */
[----:B------:R-:W-:-:S04]  /*1e20*/  LEA R4, R5, UR4, 0x2 ;  /* 0x0000000405047c11 */ /* 0x000fc8000f8e10ff */
[----:B------:R-:W-:Y:S01]  /*1e30*/  IADD3 R4, R4, 0x400, RZ ;  /* 0x0000040004047810 */ /* 0x000fe20007ffe0ff */
[----:B------:R-:W-:Y:S06]  /*1e40*/  @!P1 BRA `(.L_x_70) ;  /* 0x0000000000dc9947 */ /* 0x000fec0003800000 */
[----:B------:R-:W-:Y:S01]  /*1e50*/  IMAD.U32 R8, RZ, RZ, UR39 ;  /* 0x00000027ff087e24 */ /* 0x000fe2000f8e00ff */
[----:B------:R-:W-:-:S03]  /*1e60*/  PLOP3.LUT P0, PT, PT, PT, PT, 0x8, 0x0 ;  /* 0x000000000000781c */ /* 0x000fc60003f0e170 */
[----:B------:R-:W-:-:S10]  /*1e70*/  VIADD R8, R8, 0xfffffa00 ;  /* 0xfffffa0008087836 */ /* 0x000fd40000000000 */
.L_x_71:
        /* <DEDUP_REMOVED lines=8> */
[----:B------:R-:W0:Y:S04]  /*1f00*/  LDS R9, [R4+0x800] ;  /* 0x0008000004097984 */ /* 0x000e280000000800 */
[----:B------:R-:W-:Y:S04]  /*1f10*/  LDS R22, [R4+0xa00] ;  /* 0x000a000004167984 */ /* 0x000fe80000000800 */
[----:B------:R-:W0:Y:S04]  /*1f20*/  LDS R28, [R4+0xc00] ;  /* 0x000c0000041c7984 */ /* 0x000e280000000800 */
[----:B------:R-:W0:Y:S04]  /*1f30*/  LDS R26, [R4+0xe00] ;  /* 0x000e0000041a7984 */ /* 0x000e280000000800 */
[----:B------:R-:W0:Y:S01]  /*1f40*/  LDS R24, [R4+0x1000] ;  /* 0x0010000004187984 */ /* 0x000e220000000800 */
[----:B-1----:R-:W-:-:S03]  /*1f50*/  FMUL.FTZ R13, R13, R3 ;  /* 0x000000030d0d7220 */ /* 0x002fc60000410000 */
[----:B------:R-:W-:Y:S01]  /*1f60*/  LDS R20, [R4+0x1200] ;  /* 0x0012000004147984 */ /* 0x000fe20000000800 */
[----:B--2---:R-:W-:-:S03]  /*1f70*/  FMUL.FTZ R15, R15, R3 ;  /* 0x000000030f0f7220 */ /* 0x004fc60000410000 */
[----:B------:R-:W1:Y:S01]  /*1f80*/  LDS R10, [R4+0x1400] ;  /* 0x00140000040a7984 */ /* 0x000e620000000800 */
[----:B---3--:R-:W-:-:S03]  /*1f90*/  FMUL.FTZ R17, R17, R3 ;  /* 0x0000000311117220 */ /* 0x008fc60000410000 */
[----:B------:R-:W2:Y:S01]  /*1fa0*/  LDS R18, [R4+0x1600] ;  /* 0x0016000004127984 */ /* 0x000ea20000000800 */
[----:B----4-:R-:W-:-:S03]  /*1fb0*/  FMUL.FTZ R19, R19, R3 ;  /* 0x0000000313137220 */ /* 0x010fc60000410000 */
[----:B------:R-:W3:Y:S01]  /*1fc0*/  LDS R14, [R4+0x1800] ;  /* 0x00180000040e7984 */ /* 0x000ee20000000800 */
[----:B-----5:R-:W-:-:S03]  /*1fd0*/  FMUL.FTZ R21, R21, R3 ;  /* 0x0000000315157220 */ /* 0x020fc60000410000 */
[----:B------:R-:W4:Y:S01]  /*1fe0*/  LDS R12, [R4+0x1a00] ;  /* 0x001a0000040c7984 */ /* 0x000f220000000800 */
[----:B0-----:R-:W-:-:S03]  /*1ff0*/  FMUL.FTZ R11, R11, R3 ;  /* 0x000000030b0b7220 */ /* 0x001fc60000410000 */
[----:B------:R0:W-:Y:S01]  /*2000*/  STS [R4+-0x400], R13 ;  /* 0xfffc000d04007388 */ /* 0x0001e20000000800 */
[----:B------:R-:W-:-:S03]  /*2010*/  FMUL.FTZ R9, R9, R3 ;  /* 0x0000000309097220 */ /* 0x000fc60000410000 */
[----:B------:R1:W-:Y:S04]  /*2020*/  STS [R4+-0x200], R15 ;  /* 0xfffe000f04007388 */ /* 0x0003e80000000800 */
[----:B------:R2:W-:Y:S01]  /*2030*/  STS [R4], R17 ;  /* 0x0000001104007388 */ /* 0x0005e20000000800 */
[-C--:B------:R-:W-:Y:S01]  /*2040*/  FMUL.FTZ R23, R28, R3.reuse ;  /* 0x000000031c177220 */ /* 0x080fe20000410000 */
[-C--:B0-----:R-:W-:Y:S02]  /*2050*/  FMUL.FTZ R13, R22, R3.reuse ;  /* 0x00000003160d7220 */ /* 0x081fe40000410000 */
[----:B------:R-:W-:Y:S01]  /*2060*/  STS [R4+0x200], R19 ;  /* 0x0002001304007388 */ /* 0x000fe20000000800 */
[----:B------:R-:W-:-:S03]  /*2070*/  FMUL.FTZ R25, R26, R3 ;  /* 0x000000031a197220 */ /* 0x000fc60000410000 */
[----:B------:R-:W-:Y:S01]  /*2080*/  STS [R4+0x400], R21 ;  /* 0x0004001504007388 */ /* 0x000fe20000000800 */
[----:B------:R-:W-:-:S03]  /*2090*/  FMUL.FTZ R27, R24, R3 ;  /* 0x00000003181b7220 */ /* 0x000fc60000410000 */
[----:B------:R0:W-:Y:S01]  /*20a0*/  STS [R4+0x600], R11 ;  /* 0x0006000b04007388 */ /* 0x0001e20000000800 */
[----:B-1----:R-:W-:-:S03]  /*20b0*/  FMUL.FTZ R15, R10, R3 ;  /* 0x000000030a0f7220 */ /* 0x002fc60000410000 */
[----:B------:R-:W-:Y:S01]  /*20c0*/  STS [R4+0x800], R9 ;  /* 0x0008000904007388 */ /* 0x000fe20000000800 */
[----:B--2---:R-:W-:-:S03]  /*20d0*/  FMUL.FTZ R17, R18, R3 ;  /* 0x0000000312117220 */ /* 0x004fc60000410000 */
[----:B------:R-:W-:Y:S01]  /*20e0*/  STS [R4+0xa00], R13 ;  /* 0x000a000d04007388 */ /* 0x000fe20000000800 */
[-C--:B0-----:R-:W-:Y:S01]  /*20f0*/  FMUL.FTZ R11, R20, R3.reuse ;  /* 0x00000003140b7220 */ /* 0x081fe20000410000 */
[-C--:B---3--:R-:W-:Y:S02]  /*2100*/  FMUL.FTZ R19, R14, R3.reuse ;  /* 0x000000030e137220 */ /* 0x088fe40000410000 */
[----:B------:R-:W-:Y:S01]  /*2110*/  STS [R4+0xc00], R23 ;  /* 0x000c001704007388 */ /* 0x000fe20000000800 */
[----:B----4-:R-:W-:-:S03]  /*2120*/  FMUL.FTZ R21, R12, R3 ;  /* 0x000000030c157220 */ /* 0x010fc60000410000 */
        /* <DEDUP_REMOVED lines=9> */
.L_x_70:
[----:B------:R-:W-:Y:S05]  /*21c0*/  BSYNC B1 ;  /* 0x0000000000017941 */ /* 0x000fea0003800000 */
.L_x_69:
        /* <DEDUP_REMOVED lines=30> */
[----:B0-----:R-:W-:-:S07]  /*23b0*/  IADD3 R4, R4, 0x1000, RZ ;  /* 0x0000100004047810 */ /* 0x001fce0007ffe0ff */
.L_x_73:
[----:B------:R-:W-:Y:S05]  /*23c0*/  BSYNC B1 ;  /* 0x0000000000017941 */ /* 0x000fea0003800000 */
.L_x_72:
        /* <DEDUP_REMOVED lines=14> */
.L_x_65:
[----:B------:R-:W-:Y:S05]  /*24b0*/  BSYNC B0 ;  /* 0x0000000000007941 */ /* 0x000fea0003800000 */
.L_x_64:
[----:B------:R-:W-:Y:S01]  /*24c0*/  BAR.SYNC.DEFER_BLOCKING 0x0 ;  /* 0x0000000000007b1d */ /* 0x000fe20000010000 */
[----:B------:R-:W-:Y:S02]  /*24d0*/  ISETP.NE.AND P3, PT, R16, RZ, PT ;  /* 0x000000ff1000720c */ /* 0x000fe40003f65270 */
[----:B-12---:R-:W-:Y:S02]  /*24e0*/  LOP3.LUT R3, R6, 0x3, RZ, 0xc0, !PT ;  /* 0x0000000306037812 */ /* 0x006fe400078ec0ff */
[C---:B------:R-:W-:Y:S01]  /*24f0*/  LOP3.LUT R4, R16.reuse, 0xffffffc0, RZ, 0xc0, !PT ;  /* 0xffffffc010047812 */ /* 0x040fe200078ec0ff */
[----:B------:R-:W-:Y:S01]  /*2500*/  BSSY B0, `(.L_x_74) ;  /* 0x000001e000007945 */ /* 0x000fe20003800000 */
[----:B------:R-:W-:Y:S02]  /*2510*/  ISETP.NE.AND P2, PT, R3, RZ, PT ;  /* 0x000000ff0300720c */ /* 0x000fe40003f45270 */
[----:B------:R-:W-:Y:S02]  /*2520*/  LOP3.LUT R3, R16, 0xffffffe0, RZ, 0xc0, !PT ;  /* 0xffffffe010037812 */ /* 0x000fe400078ec0ff */
[----:B------:R-:W-:-:S02]  /*2530*/  ISETP.NE.OR P1, PT, R4, 0x40, P2 ;  /* 0x000000400400780c */ /* 0x000fc40001725670 */
[----:B------:R-:W-:Y:S02]  /*2540*/  ISETP.NE.OR P0, PT, R3, 0x20, P2 ;  /* 0x000000200300780c */ /* 0x000fe40001705670 */
[----:B------:R-:W-:-:S04]  /*2550*/  SHF.R.S32.HI R3, RZ, 0x1f, R6 ;  /* 0x0000001fff037819 */ /* 0x000fc80000011406 */
[----:B------:R-:W-:Y:S01]  /*2560*/  LEA.HI R11, R3, R6, RZ, 0x2 ;  /* 0x00000006030b7211 */ /* 0x000fe200078f10ff */
[----:B------:R-:W-:Y:S06]  /*2570*/  @P3 BRA `(.L_x_75) ;  /* 0x0000000000583947 */ /* 0x000fec0003800000 */
        /* <DEDUP_REMOVED lines=17> */
[----:B------:R-:W-:Y:S02]  /*2690*/  IMAD.U32 R8, RZ, RZ, UR4 ;  /* 0x00000004ff087e24 */ /* 0x000fe4000f8e00ff */
[----:B------:R-:W-:Y:S02]  /*26a0*/  IMAD.U32 R5, RZ, RZ, UR7 ;  /* 0x00000007ff057e24 */ /* 0x000fe4000f8e00ff */
[----:B------:R-:W-:-:S03]  /*26b0*/  IMAD.U32 R9, RZ, RZ, UR5 ;  /* 0x00000005ff097e24 */ /* 0x000fc6000f8e00ff */
[----:B0-----:R1:W-:Y:S04]  /*26c0*/  STG.E desc[UR36][R4.64], R0 ;  /* 0x0000000004007986 */ /* 0x0013e8000c101924 */
[----:B------:R1:W-:Y:S02]  /*26d0*/  STG.E desc[UR36][R8.64], R2 ;  /* 0x0000000208007986 */ /* 0x0003e4000c101924 */
.L_x_75:
[----:B------:R-:W-:Y:S05]  /*26e0*/  BSYNC B0 ;  /* 0x0000000000007941 */ /* 0x000fea0003800000 */
.L_x_74:
[----:B------:R-:W2:Y:S01]  /*26f0*/  S2UR UR5, SR_CgaCtaId ;  /* 0x00000000000579c3 */ /* 0x000ea20000008800 */
[----:B------:R-:W-:Y:S01]  /*2700*/  UMOV UR4, 0x400 ;  /* 0x0000040000047882 */ /* 0x000fe20000000000 */
[----:B01----:R-:W-:Y:S01]  /*2710*/  SHF.R.S32.HI R0, RZ, 0x2, R11 ;  /* 0x00000002ff007819 */ /* 0x003fe2000001140b */
[----:B------:R-:W-:-:S05]  /*2720*/  UIADD3 UR4, UR4, 0x1a0, URZ ;  /* 0x000001a004047890 */ /* 0x000fca000fffe03f */
[----:B------:R-:W-:Y:S01]  /*2730*/  BAR.SYNC.DEFER_BLOCKING 0x0 ;  /* 0x0000000000007b1d */ /* 0x000fe20000010000 */
[----:B------:R-:W-:Y:S01]  /*2740*/  HFMA2.MMA R26, -RZ, RZ, 0, 0 ;  /* 0x00000000ff1a7435 */ /* 0x000fe200000001ff */
[----:B------:R-:W-:Y:S01]  /*2750*/  IMAD.MOV.U32 R17, RZ, RZ, RZ ;  /* 0x000000ffff117224 */ /* 0x000fe200078e00ff */
[----:B------:R-:W-:Y:S01]  /*2760*/  CS2R R18, SRZ ;  /* 0x0000000000127805 */ /* 0x000fe2000001ff00 */
[----:B------:R-:W-:Y:S01]  /*2770*/  IMAD R27, R7, 0xc0, R0 ;  /* 0x000000c0071b7824 */ /* 0x000fe200078e0200 */
[----:B------:R-:W-:Y:S01]  /*2780*/  CS2R R24, SRZ ;  /* 0x0000000000187805 */ /* 0x000fe2000001ff00 */
[----:B------:R-:W-:Y:S01]  /*2790*/  BSSY B0, `(.L_x_76) ;  /* 0x0000027000007945 */ /* 0x000fe20003800000 */
[----:B------:R-:W-:Y:S02]  /*27a0*/  CS2R R4, SRZ ;  /* 0x0000000000047805 */ /* 0x000fe4000001ff00 */
[----:B------:R-:W-:Y:S02]  /*27b0*/  CS2R R14, SRZ ;  /* 0x00000000000e7805 */ /* 0x000fe4000001ff00 */
[----:B------:R-:W-:-:S02]  /*27c0*/  CS2R R2, SRZ ;  /* 0x0000000000027805 */ /* 0x000fc4000001ff00 */
[----:B------:R-:W-:Y:S02]  /*27d0*/  CS2R R22, SRZ ;  /* 0x0000000000167805 */ /* 0x000fe4000001ff00 */
[----:B------:R-:W-:Y:S02]  /*27e0*/  CS2R R20, SRZ ;  /* 0x0000000000147805 */ /* 0x000fe4000001ff00 */
[----:B------:R-:W-:Y:S02]  /*27f0*/  CS2R R8, SRZ ;  /* 0x0000000000087805 */ /* 0x000fe4000001ff00 */
[----:B------:R-:W-:Y:S02]  /*2800*/  CS2R R12, SRZ ;  /* 0x00000000000c7805 */ /* 0x000fe4000001ff00 */
[----:B------:R-:W-:Y:S02]  /*2810*/  ISETP.GT.OR P3, PT, R16, 0x3f, P2 ;  /* 0x0000003f1000780c */ /* 0x000fe40001764670 */
[----:B------:R-:W-:-:S02]  /*2820*/  CS2R R10, SRZ ;  /* 0x00000000000a7805 */ /* 0x000fc4000001ff00 */
[----:B------:R-:W-:Y:S02]  /*2830*/  ISETP.GT.OR P4, PT, R16, 0x1f, P2 ;  /* 0x0000001f1000780c */ /* 0x000fe40001784670 */
[----:B------:R-:W-:Y:S01]  /*2840*/  CS2R R6, SRZ ;  /* 0x0000000000067805 */ /* 0x000fe2000001ff00 */
[----:B--2---:R-:W-:-:S06]  /*2850*/  ULEA UR4, UR5, UR4, 0x18 ;  /* 0x0000000405047291 */ /* 0x004fcc000f8ec03f */
[----:B------:R-:W-:Y:S01]  /*2860*/  LEA R27, R27, UR4, 0x2 ;  /* 0x000000041b1b7c11 */ /* 0x000fe2000f8e10ff */
[----:B------:R-:W-:Y:S06]  /*2870*/  @P1 BRA `(.L_x_77) ;  /* 0x0000000000601947 */ /* 0x000fec0003800000 */
        /* <DEDUP_REMOVED lines=24> */
.L_x_77:
[----:B------:R-:W-:Y:S05]  /*2a00*/  BSYNC B0 ;  /* 0x0000000000007941 */ /* 0x000fea0003800000 */
.L_x_76:
[----:B------:R-:W-:Y:S06]  /*2a10*/  BAR.SYNC.DEFER_BLOCKING 0x0 ;  /* 0x0000000000007b1d */ /* 0x000fec0000010000 */
[----:B------:R-:W-:Y:S04]  /*2a20*/  BSSY B0, `(.L_x_78) ;  /* 0x0000032000007945 */ /* 0x000fe80003800000 */
[----:B------:R-:W-:Y:S05]  /*2a30*/  @P3 BRA `(.L_x_79) ;  /* 0x0000000000c03947 */ /* 0x000fea0003800000 */
[----:B------:R-:W0:Y:S04]  /*2a40*/  LDS R28, [R27] ;  /* 0x000000001b1c7984 */ /* 0x000e280000000800 */
[----:B------:R-:W1:Y:S01]  /*2a50*/  LDS R29, [R27+0x20] ;  /* 0x000020001b1d7984 */ /* 0x000e620000000800 */
[----:B0-----:R-:W-:-:S03]  /*2a60*/  FADD.FTZ R17, R17, R28 ;  /* 0x0000001c11117221 */ /* 0x001fc60000010000 */
[----:B------:R-:W0:Y:S01]  /*2a70*/  LDS R28, [R27+0x60] ;  /* 0x000060001b1c7984 */ /* 0x000e220000000800 */
[----:B-1----:R-:W-:-:S03]  /*2a80*/  FADD.FTZ R18, R18, R29 ;  /* 0x0000001d12127221 */ /* 0x002fc60000010000 */
        /* <DEDUP_REMOVED lines=41> */
[----:B0-----:R-:W-:Y:S01]  /*2d20*/  FADD.FTZ R7, R7, R28 ;  /* 0x0000001c07077221 */ /* 0x001fe20000010000 */
[----:B-1----:R-:W-:-:S07]  /*2d30*/  FADD.FTZ R8, R8, R29 ;  /* 0x0000001d08087221 */ /* 0x002fce0000010000 */
.L_x_79:
[----:B------:R-:W-:Y:S05]  /*2d40*/  BSYNC B0 ;  /* 0x0000000000007941 */ /* 0x000fea0003800000 */
.L_x_78:
[----:B------:R-:W-:Y:S06]  /*2d50*/  BAR.SYNC.DEFER_BLOCKING 0x0 ;  /* 0x0000000000007b1d */ /* 0x000fec0000010000 */
[----:B------:R-:W-:Y:S04]  /*2d60*/  BSSY B0, `(.L_x_80) ;  /* 0x000001a000007945 */ /* 0x000fe80003800000 */
[----:B------:R-:W-:Y:S05]  /*2d70*/  @P0 BRA `(.L_x_81) ;  /* 0x0000000000600947 */ /* 0x000fea0003800000 */
        /* <DEDUP_REMOVED lines=24> */
.L_x_81:
[----:B------:R-:W-:Y:S05]  /*2f00*/  BSYNC B0 ;  /* 0x0000000000007941 */ /* 0x000fea0003800000 */
.L_x_80:
[----:B------:R-:W-:Y:S06]  /*2f10*/  BAR.SYNC.DEFER_BLOCKING 0x0 ;  /* 0x0000000000007b1d */ /* 0x000fec0000010000 */
[----:B------:R-:W-:Y:S04]  /*2f20*/  BSSY B0, `(.L_x_82) ;  /* 0x0000032000007945 */ /* 0x000fe80003800000 */
[----:B------:R-:W-:Y:S05]  /*2f30*/  @P4 BRA `(.L_x_83) ;  /* 0x0000000000c04947 */ /* 0x000fea0003800000 */
[----:B------:R-:W0:Y:S04]  /*2f40*/  LDS R29, [R27+0x2e0] ;  /* 0x0002e0001b1d7984 */ /* 0x000e280000000800 */
[----:B------:R-:W2:Y:S01]  /*2f50*/  LDS R28, [R27] ;  /* 0x000000001b1c7984 */ /* 0x000ea20000000800 */
[----:B01----:R-:W-:-:S03]  /*2f60*/  FADD.FTZ R8, R8, R29 ;  /* 0x0000001d08087221 */ /* 0x003fc60000010000 */
[----:B------:R-:W0:Y:S01]  /*2f70*/  LDS R29, [R27+0x20] ;  /* 0x000020001b1d7984 */ /* 0x000e220000000800 */
[----:B--2---:R-:W-:-:S03]  /*2f80*/  FADD.FTZ R17, R17, R28 ;  /* 0x0000001c11117221 */ /* 0x004fc60000010000 */
        /* <DEDUP_REMOVED lines=43> */
.L_x_83:
[----:B------:R-:W-:Y:S05]  /*3240*/  BSYNC B0 ;  /* 0x0000000000007941 */ /* 0x000fea0003800000 */
.L_x_82:
[----:B------:R-:W-:Y:S01]  /*3250*/  BAR.SYNC.DEFER_BLOCKING 0x0 ;  /* 0x0000000000007b1d */ /* 0x000fe20000010000 */
[----:B------:R-:W-:-:S05]  /*3260*/  VIADD R16, R16, 0x1f ;  /* 0x0000001f10107836 */ /* 0x000fca0000000000 */
[----:B------:R-:W-:-:S13]  /*3270*/  ISETP.GT.U32.AND P0, PT, R16, 0x3e, PT ;  /* 0x0000003e1000780c */ /* 0x000fda0003f04070 */
[----:B------:R-:W-:Y:S05]  /*3280*/  @P0 EXIT ;  /* 0x000000000000094d */ /* 0x000fea0003800000 */
[----:B------:R-:W-:Y:S02]  /*3290*/  UIMAD UR4, UR40, UR45, URZ ;  /* 0x0000002d280472a4 */ /* 0x000fe4000f8e023f */
[----:B------:R-:W-:Y:S02]  /*32a0*/  UIMAD UR10, UR43, UR44, URZ ;  /* 0x0000002c2b0a72a4 */ /* 0x000fe4000f8e023f */
[----:B------:R-:W-:Y:S01]  /*32b0*/  UIMAD UR9, UR4, UR44, URZ ;  /* 0x0000002c040972a4 */ /* 0x000fe2000f8e023f */
[----:B------:R-:W-:Y:S11]  /*32c0*/  @P2 EXIT ;  /* 0x000000000000294d */ /* 0x000ff60003800000 */
[----:B------:R-:W-:Y:S01]  /*32d0*/  UIMAD UR4, UR9, 0xc0, URZ ;  /* 0x000000c0090478a4 */ /* 0x000fe2000f8e023f */
[----:B01----:R-:W-:Y:S01]  /*32e0*/  F2FP.BF16.F32.PACK_AB R27, R18, R17 ;  /* 0x00000011121b723e */ /* 0x003fe200000010ff */
[----:B------:R-:W-:Y:S01]  /*32f0*/  UIMAD UR5, UR41, 0xc0, URZ ;  /* 0x000000c0290578a4 */ /* 0x000fe2000f8e023f */
[----:B------:R-:W-:Y:S01]  /*3300*/  F2FP.BF16.F32.PACK_AB R26, R19, R26 ;  /* 0x0000001a131a723e */ /* 0x000fe200000010ff */
[----:B------:R-:W-:Y:S01]  /*3310*/  USHF.R.S32.HI UR8, URZ, 0x1f, UR4 ;  /* 0x0000001f3f087899 */ /* 0x000fe20008011404 */
[----:B------:R-:W-:Y:S01]  /*3320*/  PRMT R29, R27, 0x7610, R29 ;  /* 0x000076101b1d7816 */ /* 0x000fe2000000001d */
[----:B------:R-:W-:Y:S01]  /*3330*/  USHF.R.S32.HI UR7, URZ, 0x1f, UR10 ;  /* 0x0000001f3f077899 */ /* 0x000fe2000801140a */
[----:B------:R-:W-:Y:S01]  /*3340*/  F2FP.BF16.F32.PACK_AB R5, R14, R5 ;  /* 0x000000050e05723e */ /* 0x000fe200000010ff */
[----:B------:R-:W-:Y:S01]  /*3350*/  USHF.R.S32.HI UR6, URZ, 0x1f, UR5 ;  /* 0x0000001f3f067899 */ /* 0x000fe20008011405 */
[----:B------:R-:W-:Y:S01]  /*3360*/  F2FP.BF16.F32.PACK_AB R3, R22, R3 ;  /* 0x000000031603723e */ /* 0x000fe200000010ff */
[----:B------:R-:W-:Y:S01]  /*3370*/  UIADD3 UR4, UP0, UP1, UR4, UR10, UR5 ;  /* 0x0000000a04047290 */ /* 0x000fe2000f91e005 */
[----:B------:R-:W-:Y:S01]  /*3380*/  F2FP.BF16.F32.PACK_AB R10, R21, R10 ;  /* 0x0000000a150a723e */ /* 0x000fe200000010ff */
[----:B------:R-:W-:Y:S01]  /*3390*/  ULDC.64 UR12, c[0x0][0x220] ;  /* 0x00008800000c7ab9 */ /* 0x000fe20000000a00 */
[----:B------:R-:W-:Y:S01]  /*33a0*/  F2FP.BF16.F32.PACK_AB R6, R6, R9 ;  /* 0x000000090606723e */ /* 0x000fe200000010ff */
[----:B------:R-:W-:Y:S01]  /*33b0*/  UIADD3.X UR6, UR8, UR7, UR6, UP0, UP1 ;  /* 0x0000000708067290 */ /* 0x000fe200087e2406 */
[----:B------:R-:W-:-:S02]  /*33c0*/  F2FP.BF16.F32.PACK_AB R13, R13, R4 ;  /* 0x000000040d0d723e */ /* 0x000fc400000010ff */
[----:B------:R-:W-:Y:S02]  /*33d0*/  IADD3 R16, P0, R0, UR4, RZ ;  /* 0x0000000400107c10 */ /* 0x000fe4000ff1e0ff */
[----:B------:R-:W-:Y:S02]  /*33e0*/  F2FP.BF16.F32.PACK_AB R15, R20, R15 ;  /* 0x0000000f140f723e */ /* 0x000fe400000010ff */
[----:B------:R-:W-:Y:S02]  /*33f0*/  LEA.HI.X.SX32 R17, R0, UR6, 0x1, P0 ;  /* 0x0000000600117c11 */ /* 0x000fe400080f0eff */
[----:B------:R-:W-:Y:S02]  /*3400*/  LEA R18, P0, R16, UR12, 0x1 ;  /* 0x0000000c10127c11 */ /* 0x000fe4000f8008ff */
[----:B------:R-:W-:Y:S02]  /*3410*/  F2FP.BF16.F32.PACK_AB R11, R12, R11 ;  /* 0x0000000b0c0b723e */ /* 0x000fe400000010ff */
[----:B------:R-:W-:Y:S01]  /*3420*/  LEA.HI.X R19, R16, UR13, R17, 0x1, P0 ;  /* 0x0000000d10137c11 */ /* 0x000fe200080f0c11 */
[----:B------:R-:W-:Y:S01]  /*3430*/  VIADD R16, R0, 0x8 ;  /* 0x0000000800107836 */ /* 0x000fe20000000000 */
[----:B------:R-:W-:-:S03]  /*3440*/  F2FP.BF16.F32.PACK_AB R7, R8, R7 ;  /* 0x000000070807723e */ /* 0x000fc600000010ff */
[----:B------:R0:W-:Y:S01]  /*3450*/  STG.E.U16 desc[UR36][R18.64], R29 ;  /* 0x0000001d12007986 */ /* 0x0001e2000c101524 */
[----:B------:R-:W-:-:S04]  /*3460*/  IADD3 R17, P0, R16, UR4, RZ ;  /* 0x0000000410117c10 */ /* 0x000fc8000ff1e0ff */
[----:B------:R-:W-:Y:S02]  /*3470*/  LEA.HI.X.SX32 R28, R16, UR6, 0x1, P0 ;  /* 0x00000006101c7c11 */ /* 0x000fe400080f0eff */
[----:B------:R-:W-:-:S04]  /*3480*/  LEA R16, P0, R17, UR12, 0x1 ;  /* 0x0000000c11107c11 */ /* 0x000fc8000f8008ff */
[----:B------:R-:W-:Y:S02]  /*3490*/  LEA.HI.X R17, R17, UR13, R28, 0x1, P0 ;  /* 0x0000000d11117c11 */ /* 0x000fe400080f0c1c */
[----:B0-----:R-:W-:Y:S01]  /*34a0*/  PRMT R19, R27, 0x7632, R19 ;  /* 0x000076321b137816 */ /* 0x001fe20000000013 */
[----:B------:R-:W-:Y:S01]  /*34b0*/  VIADD R27, R0, 0x10 ;  /* 0x00000010001b7836 */ /* 0x000fe20000000000 */
[----:B------:R-:W-:-:S03]  /*34c0*/  PRMT R29, R26, 0x7610, R29 ;  /* 0x000076101a1d7816 */ /* 0x000fc6000000001d */
[----:B------:R0:W-:Y:S01]  /*34d0*/  STG.E.U16 desc[UR36][R16.64], R19 ;  /* 0x0000001310007986 */ /* 0x0001e2000c101524 */
[----:B------:R-:W-:-:S04]  /*34e0*/  IADD3 R28, P0, R27, UR4, RZ ;  /* 0x000000041b1c7c10 */ /* 0x000fc8000ff1e0ff */
[----:B------:R-:W-:Y:S02]  /*34f0*/  LEA.HI.X.SX32 R27, R27, UR6, 0x1, P0 ;  /* 0x000000061b1b7c11 */ /* 0x000fe400080f0eff */
[----:B------:R-:W-:-:S04]  /*3500*/  LEA R18, P0, R28, UR12, 0x1 ;  /* 0x0000000c1c127c11 */ /* 0x000fc8000f8008ff */
[----:B0-----:R-:W-:Y:S01]  /*3510*/  LEA.HI.X R19, R28, UR13, R27, 0x1, P0 ;  /* 0x0000000d1c137c11 */ /* 0x001fe200080f0c1b */
[----:B------:R-:W-:-:S04]  /*3520*/  VIADD R27, R0, 0x18 ;  /* 0x00000018001b7836 */ /* 0x000fc80000000000 */
[----:B------:R0:W-:Y:S01]  /*3530*/  STG.E.U16 desc[UR36][R18.64], R29 ;  /* 0x0000001d12007986 */ /* 0x0001e2000c101524 */
[----:B------:R-:W-:-:S04]  /*3540*/  IADD3 R28, P0, R27, UR4, RZ ;  /* 0x000000041b1c7c10 */ /* 0x000fc8000ff1e0ff */
[----:B------:R-:W-:Y:S02]  /*3550*/  LEA.HI.X.SX32 R27, R27, UR6, 0x1, P0 ;  /* 0x000000061b1b7c11 */ /* 0x000fe400080f0eff */
[----:B------:R-:W-:-:S04]  /*3560*/  LEA R16, P0, R28, UR12, 0x1 ;  /* 0x0000000c1c107c11 */ /* 0x000fc8000f8008ff */
[----:B------:R-:W-:Y:S02]  /*3570*/  LEA.HI.X R17, R28, UR13, R27, 0x1, P0 ;  /* 0x0000000d1c117c11 */ /* 0x000fe400080f0c1b */
[----:B0-----:R-:W-:Y:S01]  /*3580*/  PRMT R19, R26, 0x7632, R19 ;  /* 0x000076321a137816 */ /* 0x001fe20000000013 */
[C---:B------:R-:W-:Y:S01]  /*3590*/  VIADD R26, R0.reuse, 0x20 ;  /* 0x00000020001a7836 */ /* 0x040fe20000000000 */
[----:B------:R-:W-:-:S03]  /*35a0*/  IADD3 R27, R0, 0x28, RZ ;  /* 0x00000028001b7810 */ /* 0x000fc60007ffe0ff */
[----:B------:R0:W-:Y:S01]  /*35b0*/  STG.E.U16 desc[UR36][R16.64], R19 ;  /* 0x0000001310007986 */ /* 0x0001e2000c101524 */
[----:B------:R-:W-:Y:S02]  /*35c0*/  IADD3 R28, P0, R26, UR4, RZ ;  /* 0x000000041a1c7c10 */ /* 0x000fe4000ff1e0ff */
[----:B0-----:R-:W-:Y:S01]  /*35d0*/  F2FP.BF16.F32.PACK_AB R17, R24, R25 ;  /* 0x000000191811723e */ /* 0x001fe200000010ff */
[----:B------:R-:W-:Y:S01]  /*35e0*/  VIADD R16, R0, 0x30 ;  /* 0x0000003000107836 */ /* 0x000fe20000000000 */
[----:B------:R-:W-:Y:S02]  /*35f0*/  LEA.HI.X.SX32 R25, R26, UR6, 0x1, P0 ;  /* 0x000000061a197c11 */ /* 0x000fe400080f0eff */
[C---:B------:R-:W-:Y:S02]  /*3600*/  LEA R24, P0, R28.reuse, UR12, 0x1 ;  /* 0x0000000c1c187c11 */ /* 0x040fe4000f8008ff */
[----:B------:R-:W-:Y:S02]  /*3610*/  IADD3 R19, P1, R27, UR4, RZ ;  /* 0x000000041b137c10 */ /* 0x000fe4000ff3e0ff */
[----:B------:R-:W-:-:S02]  /*3620*/  LEA.HI.X R25, R28, UR13, R25, 0x1, P0 ;  /* 0x0000000d1c197c11 */ /* 0x000fc400080f0c19 */
[----:B------:R-:W-:Y:S02]  /*3630*/  PRMT R29, R17, 0x7610, R29 ;  /* 0x00007610111d7816 */ /* 0x000fe4000000001d */
[----:B------:R-:W-:Y:S01]  /*3640*/  LEA.HI.X.SX32 R26, R27, UR6, 0x1, P1 ;  /* 0x000000061b1a7c11 */ /* 0x000fe200088f0eff */
[----:B------:R-:W-:Y:S01]  /*3650*/  VIADD R27, R0, 0x38 ;  /* 0x00000038001b7836 */ /* 0x000fe20000000000 */
[C---:B------:R-:W-:Y:S01]  /*3660*/  LEA R18, P0, R19.reuse, UR12, 0x1 ;  /* 0x0000000c13127c11 */ /* 0x040fe2000f8008ff */
[----:B------:R0:W-:Y:S03]  /*3670*/  STG.E.U16 desc[UR36][R24.64], R29 ;  /* 0x0000001d18007986 */ /* 0x0001e6000c101524 */
[----:B------:R-:W-:Y:S02]  /*3680*/  LEA.HI.X R19, R19, UR13, R26, 0x1, P0 ;  /* 0x0000000d13137c11 */ /* 0x000fe400080f0c1a */
[----:B------:R-:W-:-:S04]  /*3690*/  IADD3 R26, P1, R27, UR4, RZ ;  /* 0x000000041b1a7c10 */ /* 0x000fc8000ff3e0ff */
[----:B------:R-:W-:Y:S02]  /*36a0*/  LEA.HI.X.SX32 R27, R27, UR6, 0x1, P1 ;  /* 0x000000061b1b7c11 */ /* 0x000fe400088f0eff */
[----:B0-----:R-:W-:Y:S02]  /*36b0*/  PRMT R25, R17, 0x7632, R25 ;  /* 0x0000763211197816 */ /* 0x001fe40000000019 */
[----:B------:R-:W-:Y:S02]  /*36c0*/  IADD3 R17, P0, R16, UR4, RZ ;  /* 0x0000000410117c10 */ /* 0x000fe4000ff1e0ff */
[----:B------:R-:W-:Y:S01]  /*36d0*/  LEA R24, P1, R26, UR12, 0x1 ;  /* 0x0000000c1a187c11 */ /* 0x000fe2000f8208ff */
[----:B------:R0:W-:Y:S01]  /*36e0*/  STG.E.U16 desc[UR36][R18.64], R25 ;  /* 0x0000001912007986 */ /* 0x0001e2000c101524 */
[----:B------:R-:W-:Y:S02]  /*36f0*/  LEA.HI.X.SX32 R28, R16, UR6, 0x1, P0 ;  /* 0x00000006101c7c11 */ /* 0x000fe400080f0eff */
[----:B------:R-:W-:-:S02]  /*3700*/  LEA R16, P0, R17, UR12, 0x1 ;  /* 0x0000000c11107c11 */ /* 0x000fc4000f8008ff */
[----:B------:R-:W-:Y:S02]  /*3710*/  PRMT R29, R5, 0x7610, R29 ;  /* 0x00007610051d7816 */ /* 0x000fe4000000001d */
[----:B------:R-:W-:Y:S01]  /*3720*/  LEA.HI.X R17, R17, UR13, R28, 0x1, P0 ;  /* 0x0000000d11117c11 */ /* 0x000fe200080f0c1c */
[C---:B------:R-:W-:Y:S02]  /*3730*/  VIADD R28, R0.reuse, 0x40 ;  /* 0x00000040001c7836 */ /* 0x040fe40000000000 */
[----:B0-----:R-:W-:Y:S01]  /*3740*/  VIADD R19, R0, 0x48 ;  /* 0x0000004800137836 */ /* 0x001fe20000000000 */
[--C-:B------:R-:W-:Y:S01]  /*3750*/  LEA.HI.X R25, R26, UR13, R27.reuse, 0x1, P1 ;  /* 0x0000000d1a197c11 */ /* 0x100fe200088f0c1b */
[----:B------:R-:W-:Y:S01]  /*3760*/  VIADD R18, R0, 0x50 ;  /* 0x0000005000127836 */ /* 0x000fe20000000000 */
[----:B------:R-:W-:Y:S01]  /*3770*/  PRMT R27, R5, 0x7632, R27 ;  /* 0x00007632051b7816 */ /* 0x000fe2000000001b */
[----:B------:R0:W-:Y:S01]  /*3780*/  STG.E.U16 desc[UR36][R16.64], R29 ;  /* 0x0000001d10007986 */ /* 0x0001e2000c101524 */
[----:B------:R-:W-:-:S02]  /*3790*/  IADD3 R5, P0, R28, UR4, RZ ;  /* 0x000000041c057c10 */ /* 0x000fc4000ff1e0ff */
[C---:B------:R-:W-:Y:S01]  /*37a0*/  IADD3 R14, P1, R19.reuse, UR4, RZ ;  /* 0x00000004130e7c10 */ /* 0x040fe2000ff3e0ff */
[----:B------:R1:W-:Y:S01]  /*37b0*/  STG.E.U16 desc[UR36][R24.64], R27 ;  /* 0x0000001b18007986 */ /* 0x0003e2000c101524 */
[----:B------:R-:W-:Y:S02]  /*37c0*/  IADD3 R22, P2, R18, UR4, RZ ;  /* 0x0000000412167c10 */ /* 0x000fe4000ff5e0ff */
[----:B------:R-:W-:Y:S02]  /*37d0*/  LEA.HI.X.SX32 R28, R28, UR6, 0x1, P0 ;  /* 0x000000061c1c7c11 */ /* 0x000fe400080f0eff */
[----:B------:R-:W-:Y:S02]  /*37e0*/  LEA.HI.X.SX32 R19, R19, UR6, 0x1, P1 ;  /* 0x0000000613137c11 */ /* 0x000fe400088f0eff */
[----:B------:R-:W-:Y:S01]  /*37f0*/  LEA R26, P0, R5, UR12, 0x1 ;  /* 0x0000000c051a7c11 */ /* 0x000fe2000f8008ff */
[----:B0-----:R-:W-:Y:S01]  /*3800*/  VIADD R29, R0, 0x60 ;  /* 0x00000060001d7836 */ /* 0x001fe20000000000 */
[----:B------:R-:W-:-:S02]  /*3810*/  LEA.HI.X.SX32 R17, R18, UR6, 0x1, P2 ;  /* 0x0000000612117c11 */ /* 0x000fc400090f0eff */
[----:B------:R-:W-:Y:S01]  /*3820*/  LEA R18, P1, R14, UR12, 0x1 ;  /* 0x0000000c0e127c11 */ /* 0x000fe2000f8208ff */
[----:B-1----:R-:W-:Y:S01]  /*3830*/  VIADD R25, R0, 0x68 ;  /* 0x0000006800197836 */ /* 0x002fe20000000000 */
[----:B------:R-:W-:Y:S02]  /*3840*/  LEA R16, P2, R22, UR12, 0x1 ;  /* 0x0000000c16107c11 */ /* 0x000fe4000f8408ff */
[----:B------:R-:W-:Y:S02]  /*3850*/  LEA.HI.X R27, R5, UR13, R28, 0x1, P0 ;  /* 0x0000000d051b7c11 */ /* 0x000fe400080f0c1c */
[C---:B------:R-:W-:Y:S02]  /*3860*/  PRMT R24, R3.reuse, 0x7610, R24 ;  /* 0x0000761003187816 */ /* 0x040fe40000000018 */
[----:B------:R-:W-:Y:S02]  /*3870*/  LEA.HI.X R19, R14, UR13, R19, 0x1, P1 ;  /* 0x0000000d0e137c11 */ /* 0x000fe400088f0c13 */
[----:B------:R-:W-:Y:S01]  /*3880*/  PRMT R3, R3, 0x7632, R3 ;  /* 0x0000763203037816 */ /* 0x000fe20000000003 */
[----:B------:R0:W-:Y:S01]  /*3890*/  STG.E.U16 desc[UR36][R26.64], R24 ;  /* 0x000000181a007986 */ /* 0x0001e2000c101524 */
[----:B------:R-:W-:-:S02]  /*38a0*/  LEA.HI.X R17, R22, UR13, R17, 0x1, P2 ;  /* 0x0000000d16117c11 */ /* 0x000fc400090f0c11 */
[----:B------:R-:W-:Y:S01]  /*38b0*/  IADD3 R22, R0, 0x58, RZ ;  /* 0x0000005800167810 */ /* 0x000fe20007ffe0ff */
[----:B------:R1:W-:Y:S01]  /*38c0*/  STG.E.U16 desc[UR36][R18.64], R3 ;  /* 0x0000000312007986 */ /* 0x0003e2000c101524 */
[----:B------:R-:W-:Y:S02]  /*38d0*/  IADD3 R28, P2, R25, UR4, RZ ;  /* 0x00000004191c7c10 */ /* 0x000fe4000ff5e0ff */
[----:B------:R-:W-:Y:S02]  /*38e0*/  F2FP.BF16.F32.PACK_AB R14, R23, R2 ;  /* 0x00000002170e723e */ /* 0x000fe400000010ff */
[----:B------:R-:W-:Y:S02]  /*38f0*/  IADD3 R5, P1, R29, UR4, RZ ;  /* 0x000000041d057c10 */ /* 0x000fe4000ff3e0ff */
[----:B0-----:R-:W-:Y:S02]  /*3900*/  LEA.HI.X.SX32 R27, R25, UR6, 0x1, P2 ;  /* 0x00000006191b7c11 */ /* 0x001fe400090f0eff */
[----:B------:R-:W-:-:S02]  /*3910*/  LEA R2, P2, R28, UR12, 0x1 ;  /* 0x0000000c1c027c11 */ /* 0x000fc4000f8408ff */
[----:B-1----:R-:W-:Y:S01]  /*3920*/  IADD3 R3, P0, R22, UR4, RZ ;  /* 0x0000000416037c10 */ /* 0x002fe2000ff1e0ff */
[----:B------:R-:W-:Y:S01]  /*3930*/  VIADD R19, R0, 0x78 ;  /* 0x0000007800137836 */ /* 0x000fe20000000000 */
[----:B------:R-:W-:Y:S02]  /*3940*/  LEA.HI.X.SX32 R29, R29, UR6, 0x1, P1 ;  /* 0x000000061d1d7c11 */ /* 0x000fe400088f0eff */
[----:B------:R-:W-:Y:S02]  /*3950*/  LEA.HI.X.SX32 R23, R22, UR6, 0x1, P0 ;  /* 0x0000000616177c11 */ /* 0x000fe400080f0eff */
[C---:B------:R-:W-:Y:S02]  /*3960*/  LEA R24, P0, R3.reuse, UR12, 0x1 ;  /* 0x0000000c03187c11 */ /* 0x040fe4000f8008ff */
[----:B------:R-:W-:Y:S02]  /*3970*/  IADD3 R18, R0, 0x80, RZ ;  /* 0x0000008000127810 */ /* 0x000fe40007ffe0ff */
[----:B------:R-:W-:-:S02]  /*3980*/  LEA.HI.X R25, R3, UR13, R23, 0x1, P0 ;  /* 0x0000000d03197c11 */ /* 0x000fc400080f0c17 */
[----:B------:R-:W-:Y:S01]  /*3990*/  LEA.HI.X R3, R28, UR13, R27, 0x1, P2 ;  /* 0x0000000d1c037c11 */ /* 0x000fe200090f0c1b */
[----:B------:R-:W-:Y:S01]  /*39a0*/  VIADD R28, R0, 0x70 ;  /* 0x00000070001c7836 */ /* 0x000fe20000000000 */
[C---:B------:R-:W-:Y:S02]  /*39b0*/  LEA R22, P1, R5.reuse, UR12, 0x1 ;  /* 0x0000000c05167c11 */ /* 0x040fe4000f8208ff */
[----:B------:R-:W-:Y:S02]  /*39c0*/  PRMT R26, R14, 0x7610, R26 ;  /* 0x000076100e1a7816 */ /* 0x000fe4000000001a */
[----:B------:R-:W-:Y:S02]  /*39d0*/  IADD3 R21, P2, R18, UR4, RZ ;  /* 0x0000000412157c10 */ /* 0x000fe4000ff5e0ff */
[----:B------:R-:W-:Y:S01]  /*39e0*/  LEA.HI.X R23, R5, UR13, R29, 0x1, P1 ;  /* 0x0000000d05177c11 */ /* 0x000fe200088f0c1d */
[----:B------:R0:W-:Y:S01]  /*39f0*/  STG.E.U16 desc[UR36][R16.64], R26 ;  /* 0x0000001a10007986 */ /* 0x0001e2000c101524 */
[----:B------:R-:W-:-:S02]  /*3a00*/  PRMT R27, R14, 0x7632, R27 ;  /* 0x000076320e1b7816 */ /* 0x000fc4000000001b */
[C---:B------:R-:W-:Y:S02]  /*3a10*/  IADD3 R5, P0, R28.reuse, UR4, RZ ;  /* 0x000000041c057c10 */ /* 0x040fe4000ff1e0ff */
[C---:B------:R-:W-:Y:S01]  /*3a20*/  IADD3 R14, P1, R19.reuse, UR4, RZ ;  /* 0x00000004130e7c10 */ /* 0x040fe2000ff3e0ff */
[----:B------:R1:W-:Y:S01]  /*3a30*/  STG.E.U16 desc[UR36][R24.64], R27 ;  /* 0x0000001b18007986 */ /* 0x0003e2000c101524 */
[----:B------:R-:W-:Y:S02]  /*3a40*/  LEA.HI.X.SX32 R28, R28, UR6, 0x1, P0 ;  /* 0x000000061c1c7c11 */ /* 0x000fe400080f0eff */
[----:B------:R-:W-:Y:S02]  /*3a50*/  LEA.HI.X.SX32 R19, R19, UR6, 0x1, P1 ;  /* 0x0000000613137c11 */ /* 0x000fe400088f0eff */
[----:B0-----:R-:W-:Y:S02]  /*3a60*/  LEA.HI.X.SX32 R17, R18, UR6, 0x1, P2 ;  /* 0x0000000612117c11 */ /* 0x001fe400090f0eff */
[----:B------:R-:W-:-:S02]  /*3a70*/  LEA R16, P2, R21, UR12, 0x1 ;  /* 0x0000000c15107c11 */ /* 0x000fc4000f8408ff */
[----:B------:R-:W-:Y:S02]  /*3a80*/  LEA R26, P0, R5, UR12, 0x1 ;  /* 0x0000000c051a7c11 */ /* 0x000fe4000f8008ff */
[----:B------:R-:W-:Y:S01]  /*3a90*/  LEA R18, P1, R14, UR12, 0x1 ;  /* 0x0000000c0e127c11 */ /* 0x000fe2000f8208ff */
[C---:B-1----:R-:W-:Y:S01]  /*3aa0*/  VIADD R24, R0.reuse, 0x90 ;  /* 0x0000009000187836 */ /* 0x042fe20000000000 */
[----:B------:R-:W-:Y:S01]  /*3ab0*/  LEA.HI.X R17, R21, UR13, R17, 0x1, P2 ;  /* 0x0000000d15117c11 */ /* 0x000fe200090f0c11 */
[----:B------:R-:W-:Y:S01]  /*3ac0*/  VIADD R21, R0, 0x98 ;  /* 0x0000009800157836 */ /* 0x000fe20000000000 */
[----:B------:R-:W-:Y:S02]  /*3ad0*/  LEA.HI.X R27, R5, UR13, R28, 0x1, P0 ;  /* 0x0000000d051b7c11 */ /* 0x000fe400080f0c1c */
[----:B------:R-:W-:Y:S02]  /*3ae0*/  PRMT R25, R10, 0x7610, R25 ;  /* 0x000076100a197816 */ /* 0x000fe40000000019 */
[----:B------:R-:W-:Y:S01]  /*3af0*/  LEA.HI.X R19, R14, UR13, R19, 0x1, P1 ;  /* 0x0000000d0e137c11 */ /* 0x000fe200088f0c13 */
[----:B------:R-:W-:Y:S01]  /*3b00*/  VIADD R14, R0, 0x88 ;  /* 0x00000088000e7836 */ /* 0x000fe20000000000 */
[----:B------:R-:W-:Y:S01]  /*3b10*/  PRMT R5, R10, 0x7632, R5 ;  /* 0x000076320a057816 */ /* 0x000fe20000000005 */
[----:B------:R0:W-:Y:S01]  /*3b20*/  STG.E.U16 desc[UR36][R22.64], R25 ;  /* 0x0000001916007986 */ /* 0x0001e2000c101524 */
[----:B------:R-:W-:-:S02]  /*3b30*/  IADD3 R9, P2, R21, UR4, RZ ;  /* 0x0000000415097c10 */ /* 0x000fc4000ff5e0ff */
[C---:B------:R-:W-:Y:S01]  /*3b40*/  IADD3 R10, P1, R24.reuse, UR4, RZ ;  /* 0x00000004180a7c10 */ /* 0x040fe2000ff3e0ff */
[----:B------:R1:W-:Y:S01]  /*3b50*/  STG.E.U16 desc[UR36][R2.64], R5 ;  /* 0x0000000502007986 */ /* 0x0003e2000c101524 */
[----:B------:R-:W-:Y:S02]  /*3b60*/  LEA.HI.X.SX32 R28, R21, UR6, 0x1, P2 ;  /* 0x00000006151c7c11 */ /* 0x000fe400090f0eff */
[----:B------:R-:W-:Y:S01]  /*3b70*/  LEA.HI.X.SX32 R29, R24, UR6, 0x1, P1 ;  /* 0x00000006181d7c11 */ /* 0x000fe200088f0eff */
[----:B------:R2:W-:Y:S01]  /*3b80*/  STG.E.U16 desc[UR36][R26.64], R6 ;  /* 0x000000061a007986 */ /* 0x0005e2000c101524 */
[----:B0-----:R-:W-:Y:S02]  /*3b90*/  LEA R22, P1, R10, UR12, 0x1 ;  /* 0x0000000c0a167c11 */ /* 0x001fe4000f8208ff */
[----:B-1----:R-:W-:Y:S02]  /*3ba0*/  IADD3 R5, P0, R14, UR4, RZ ;  /* 0x000000040e057c10 */ /* 0x002fe4000ff1e0ff */
[----:B------:R-:W-:-:S02]  /*3bb0*/  LEA R2, P2, R9, UR12, 0x1 ;  /* 0x0000000c09027c11 */ /* 0x000fc4000f8408ff */
[----:B------:R-:W-:Y:S02]  /*3bc0*/  LEA.HI.X.SX32 R14, R14, UR6, 0x1, P0 ;  /* 0x000000060e0e7c11 */ /* 0x000fe400080f0eff */
[----:B------:R-:W-:Y:S02]  /*3bd0*/  LEA R24, P0, R5, UR12, 0x1 ;  /* 0x0000000c05187c11 */ /* 0x000fe4000f8008ff */
[----:B------:R-:W-:Y:S01]  /*3be0*/  LEA.HI.X R3, R9, UR13, R28, 0x1, P2 ;  /* 0x0000000d09037c11 */ /* 0x000fe200090f0c1c */
[C---:B------:R-:W-:Y:S01]  /*3bf0*/  VIADD R9, R0.reuse, 0xa0 ;  /* 0x000000a000097836 */ /* 0x040fe20000000000 */
[----:B------:R-:W-:Y:S02]  /*3c00*/  LEA.HI.X R25, R5, UR13, R14, 0x1, P0 ;  /* 0x0000000d05197c11 */ /* 0x000fe400080f0c0e */
[----:B------:R-:W-:Y:S02]  /*3c10*/  IADD3 R14, R0, 0xa8, RZ ;  /* 0x000000a8000e7810 */ /* 0x000fe40007ffe0ff */
[----:B------:R-:W-:-:S02]  /*3c20*/  PRMT R5, R6, 0x7632, R5 ;  /* 0x0000763206057816 */ /* 0x000fc40000000005 */
[C---:B--2---:R-:W-:Y:S02]  /*3c30*/  IADD3 R6, P0, R9.reuse, UR4, RZ ;  /* 0x0000000409067c10 */ /* 0x044fe4000ff1e0ff */
[----:B------:R-:W-:Y:S01]  /*3c40*/  LEA.HI.X R23, R10, UR13, R29, 0x1, P1 ;  /* 0x0000000d0a177c11 */ /* 0x000fe200088f0c1d */
[----:B------:R0:W-:Y:S01]  /*3c50*/  STG.E.U16 desc[UR36][R18.64], R5 ;  /* 0x0000000512007986 */ /* 0x0001e2000c101524 */
[----:B------:R-:W-:Y:S02]  /*3c60*/  IADD3 R10, P1, R14, UR4, RZ ;  /* 0x000000040e0a7c10 */ /* 0x000fe4000ff3e0ff */
[----:B------:R-:W-:Y:S01]  /*3c70*/  LEA.HI.X.SX32 R29, R9, UR6, 0x1, P0 ;  /* 0x00000006091d7c11 */ /* 0x000fe200080f0eff */
[----:B------:R-:W-:Y:S01]  /*3c80*/  VIADD R9, R0, 0xb8 ;  /* 0x000000b800097836 */ /* 0x000fe20000000000 */
[----:B------:R-:W-:Y:S01]  /*3c90*/  LEA R26, P0, R6, UR12, 0x1 ;  /* 0x0000000c061a7c11 */ /* 0x000fe2000f8008ff */
[----:B------:R-:W-:Y:S01]  /*3ca0*/  STG.E.U16 desc[UR36][R16.64], R13 ;  /* 0x0000000d10007986 */ /* 0x000fe2000c101524 */
[----:B------:R-:W-:-:S02]  /*3cb0*/  LEA.HI.X.SX32 R21, R14, UR6, 0x1, P1 ;  /* 0x000000060e157c11 */ /* 0x000fc400088f0eff */
[----:B------:R-:W-:Y:S02]  /*3cc0*/  LEA R28, P1, R10, UR12, 0x1 ;  /* 0x0000000c0a1c7c11 */ /* 0x000fe4000f8208ff */
[----:B------:R-:W-:Y:S01]  /*3cd0*/  LEA.HI.X R27, R6, UR13, R29, 0x1, P0 ;  /* 0x0000000d061b7c11 */ /* 0x000fe200080f0c1d */
[----:B0-----:R-:W-:Y:S01]  /*3ce0*/  VIADD R5, R0, 0xb0 ;  /* 0x000000b000057836 */ /* 0x001fe20000000000 */
[----:B------:R-:W-:Y:S02]  /*3cf0*/  LEA.HI.X R29, R10, UR13, R21, 0x1, P1 ;  /* 0x0000000d0a1d7c11 */ /* 0x000fe400088f0c15 */
[----:B------:R-:W-:Y:S02]  /*3d00*/  IADD3 R6, P1, R9, UR4, RZ ;  /* 0x0000000409067c10 */ /* 0x000fe4000ff3e0ff */
[----:B------:R-:W-:Y:S02]  /*3d10*/  IADD3 R0, P0, R5, UR4, RZ ;  /* 0x0000000405007c10 */ /* 0x000fe4000ff1e0ff */
[----:B------:R-:W-:-:S02]  /*3d20*/  LEA.HI.X.SX32 R9, R9, UR6, 0x1, P1 ;  /* 0x0000000609097c11 */ /* 0x000fc400088f0eff */
[----:B------:R-:W-:Y:S02]  /*3d30*/  LEA.HI.X.SX32 R5, R5, UR6, 0x1, P0 ;  /* 0x0000000605057c11 */ /* 0x000fe400080f0eff */
[----:B------:R-:W-:Y:S02]  /*3d40*/  LEA R4, P0, R0, UR12, 0x1 ;  /* 0x0000000c00047c11 */ /* 0x000fe4000f8008ff */
[----:B------:R-:W-:Y:S02]  /*3d50*/  LEA R18, P1, R6, UR12, 0x1 ;  /* 0x0000000c06127c11 */ /* 0x000fe4000f8208ff */
[----:B------:R-:W-:Y:S02]  /*3d60*/  LEA.HI.X R5, R0, UR13, R5, 0x1, P0 ;  /* 0x0000000d00057c11 */ /* 0x000fe400080f0c05 */
[----:B------:R-:W-:Y:S02]  /*3d70*/  PRMT R0, R13, 0x7632, R0 ;  /* 0x000076320d007816 */ /* 0x000fe40000000000 */
[----:B------:R-:W-:-:S02]  /*3d80*/  LEA.HI.X R19, R6, UR13, R9, 0x1, P1 ;  /* 0x0000000d06137c11 */ /* 0x000fc400088f0c09 */
[----:B------:R-:W-:Y:S01]  /*3d90*/  PRMT R6, R15, 0x7632, R6 ;  /* 0x000076320f067816 */ /* 0x000fe20000000006 */
[----:B------:R-:W-:Y:S01]  /*3da0*/  STG.E.U16 desc[UR36][R24.64], R0 ;  /* 0x0000000018007986 */ /* 0x000fe2000c101524 */
[----:B------:R-:W-:Y:S02]  /*3db0*/  PRMT R14, R11, 0x7632, R14 ;  /* 0x000076320b0e7816 */ /* 0x000fe4000000000e */
[----:B------:R-:W-:Y:S01]  /*3dc0*/  PRMT R9, R7, 0x7632, R9 ;  /* 0x0000763207097816 */ /* 0x000fe20000000009 */
[----:B------:R-:W-:Y:S04]  /*3dd0*/  STG.E.U16 desc[UR36][R22.64], R15 ;  /* 0x0000000f16007986 */ /* 0x000fe8000c101524 */
[----:B------:R-:W-:Y:S04]  /*3de0*/  STG.E.U16 desc[UR36][R2.64], R6 ;  /* 0x0000000602007986 */ /* 0x000fe8000c101524 */
[----:B------:R-:W-:Y:S04]  /*3df0*/  STG.E.U16 desc[UR36][R26.64], R11 ;  /* 0x0000000b1a007986 */ /* 0x000fe8000c101524 */
[----:B------:R-:W-:Y:S04]  /*3e00*/  STG.E.U16 desc[UR36][R28.64], R14 ;  /* 0x0000000e1c007986 */ /* 0x000fe8000c101524 */
[----:B------:R-:W-:Y:S04]  /*3e10*/  STG.E.U16 desc[UR36][R4.64], R7 ;  /* 0x0000000704007986 */ /* 0x000fe8000c101524 */
[----:B------:R-:W-:Y:S01]  /*3e20*/  STG.E.U16 desc[UR36][R18.64], R9 ;  /* 0x0000000912007986 */ /* 0x000fe2000c101524 */
[----:B------:R-:W-:Y:S05]  /*3e30*/  EXIT ;  /* 0x000000000000794d */ /* 0x000fea0003800000 */
.L_x_52:
[----:B------:R-:W-:Y:S01]  /*3e40*/  MOV R0, 0x0 ;  /* 0x0000000000007802 */ /* 0x000fe20000000f00 */
[----:B------:R-:W-:Y:S01]  /*3e50*/  ULDC.64 UR4, c[0x4][0x178] ;  /* 0x01005e0000047ab9 */ /* 0x000fe20000000a00 */
[----:B------:R-:W-:Y:S01]  /*3e60*/  ULDC.64 UR6, c[0x4][0x88] ;  /* 0x0100220000067ab9 */ /* 0x000fe20000000a00 */
[----:B------:R-:W-:Y:S01]  /*3e70*/  IMAD.U32 R4, RZ, RZ, UR4 ;  /* 0x00000004ff047e24 */ /* 0x000fe2000f8e00ff */
[----:B------:R0:W1:Y:S01]  /*3e80*/  LDC.64 R2, c[0x4][R0] ;  /* 0x0100000000027b82 */ /* 0x0000620000000a00 */
[----:B------:R-:W-:Y:S01]  /*3e90*/  IMAD.U32 R5, RZ, RZ, UR5 ;  /* 0x00000005ff057e24 */ /* 0x000fe2000f8e00ff */
[----:B------:R-:W-:Y:S01]  /*3ea0*/  ULDC.64 UR4, c[0x4][0x180] ;  /* 0x0100600000047ab9 */ /* 0x000fe20000000a00 */
[----:B------:R-:W-:Y:S01]  /*3eb0*/  HFMA2.MMA R12, -RZ, RZ, 0, 5.9604644775390625e-08 ;  /* 0x00000001ff0c7435 */ /* 0x000fe200000001ff */
[----:B------:R-:W-:Y:S01]  /*3ec0*/  MOV R6, UR4 ;  /* 0x0000000400067c02 */ /* 0x000fe20008000f00 */
[----:B------:R-:W-:Y:S02]  /*3ed0*/  IMAD.U32 R7, RZ, RZ, UR5 ;  /* 0x00000005ff077e24 */ /* 0x000fe4000f8e00ff */
[----:B------:R-:W-:-:S02]  /*3ee0*/  IMAD.U32 R10, RZ, RZ, UR6 ;  /* 0x00000006ff0a7e24 */ /* 0x000fc4000f8e00ff */
[----:B------:R-:W-:Y:S02]  /*3ef0*/  IMAD.U32 R11, RZ, RZ, UR7 ;  /* 0x00000007ff0b7e24 */ /* 0x000fe4000f8e00ff */
[----:B------:R-:W-:Y:S02]  /*3f00*/  IMAD.MOV.U32 R8, RZ, RZ, 0x219 ;  /* 0x00000219ff087424 */ /* 0x000fe400078e00ff */
[----:B0-----:R-:W-:-:S07]  /*3f10*/  IMAD.MOV.U32 R13, RZ, RZ, RZ ;  /* 0x000000ffff0d7224 */ /* 0x001fce00078e00ff */
[----:B------:R-:W-:-:S07]  /*3f20*/  LEPC R20, `(.L_x_84) ;  /* 0x000000001014794e */ /* 0x000fce0000000000 */
[----:B-1----:R-:W-:Y:S05]  /*3f30*/  CALL.ABS.NOINC R2 ;  /* 0x0000000002007343 */ /* 0x002fea0003c00000 */
.L_x_84:
[----:B------:R-:W-:Y:S05]  /*3f40*/  EXIT ;  /* 0x000000000000794d */ /* 0x000fea0003800000 */
.L_x_53:
[----:B------:R-:W-:Y:S02]  /*3f50*/  IMAD.MOV.U32 R12, RZ, RZ, 0x10 ;  /* 0x00000010ff0c7424 */ /* 0x000fe400078e00ff */
[----:B------:R-:W-:Y:S02]  /*3f60*/  IMAD.MOV.U32 R11, RZ, RZ, 0x1f ;  /* 0x0000001fff0b7424 */ /* 0x000fe400078e00ff */
[----:B------:R-:W-:Y:S02]  /*3f70*/  IMAD.MOV.U32 R15, RZ, RZ, -0x1 ;  /* 0xffffffffff0f7424 */ /* 0x000fe400078e00ff */
[----:B------:R-:W-:-:S07]  /*3f80*/  IMAD.MOV.U32 R2, RZ, RZ, -0x800001 ;  /* 0xff7fffffff027424 */ /* 0x000fce00078e00ff */
[----:B------:R-:W-:Y:S05]  /*3f90*/  WARPSYNC.COLLECTIVE R15, `(.L_x_85) ;  /* 0x000000000f087348 */ /* 0x000fea0003c00000 */
[----:B------:R0:W1:Y:S02]  /*3fa0*/  SHFL.BFLY P6, R14, R13, R12, R11 ;  /* 0x0c00000c0d0e7389 */ /* 0x00006400000c000b */
[----:B01----:R-:W-:Y:S01]  /*3fb0*/  ENDCOLLECTIVE ;  /* 0x000000000000791b */ /* 0x003fe20003800000 */
.L_x_85:
[----:B------:R-:W-:Y:S01]  /*3fc0*/  IMAD.MOV.U32 R12, RZ, RZ, 0x8 ;  /* 0x00000008ff0c7424 */ /* 0x000fe200078e00ff */
[----:B------:R-:W-:-:S04]  /*3fd0*/  FMNMX.FTZ R0, R14, -3.40282346638528859812e+38, !PT ;  /* 0xff7fffff0e007809 */ /* 0x000fc80007810000 */
[----:B------:R-:W-:-:S07]  /*3fe0*/  MOV R13, R0 ;  /* 0x00000000000d7202 */ /* 0x000fce0000000f00 */
[----:B------:R-:W-:Y:S05]  /*3ff0*/  WARPSYNC.COLLECTIVE R15, `(.L_x_86) ;  /* 0x000000000f087348 */ /* 0x000fea0003c00000 */
[----:B------:R0:W1:Y:S02]  /*4000*/  SHFL.BFLY P6, R14, R13, R12, R11 ;  /* 0x0c00000c0d0e7389 */ /* 0x00006400000c000b */
[----:B01----:R-:W-:Y:S01]  /*4010*/  ENDCOLLECTIVE ;  /* 0x000000000000791b */ /* 0x003fe20003800000 */
.L_x_86:
[----:B------:R-:W-:Y:S01]  /*4020*/  IMAD.MOV.U32 R12, RZ, RZ, 0x4 ;  /* 0x00000004ff0c7424 */ /* 0x000fe200078e00ff */
[----:B------:R-:W-:-:S05]  /*4030*/  FMNMX.FTZ R3, R0, R14, !PT ;  /* 0x0000000e00037209 */ /* 0x000fca0007810000 */
[----:B------:R-:W-:-:S07]  /*4040*/  IMAD.MOV.U32 R13, RZ, RZ, R3 ;  /* 0x000000ffff0d7224 */ /* 0x000fce00078e0003 */
[----:B------:R-:W-:Y:S05]  /*4050*/  WARPSYNC.COLLECTIVE R15, `(.L_x_87) ;  /* 0x000000000f087348 */ /* 0x000fea0003c00000 */
[----:B------:R0:W1:Y:S02]  /*4060*/  SHFL.BFLY P6, R14, R13, R12, R11 ;  /* 0x0c00000c0d0e7389 */ /* 0x00006400000c000b */
[----:B01----:R-:W-:Y:S01]  /*4070*/  ENDCOLLECTIVE ;  /* 0x000000000000791b */ /* 0x003fe20003800000 */
.L_x_87:
[----:B------:R-:W-:Y:S01]  /*4080*/  HFMA2.MMA R12, -RZ, RZ, 0, 1.1920928955078125e-07 ;  /* 0x00000002ff0c7435 */ /* 0x000fe200000001ff */
[----:B------:R-:W-:-:S05]  /*4090*/  FMNMX.FTZ R4, R3, R14, !PT ;  /* 0x0000000e03047209 */ /* 0x000fca0007810000 */
[----:B------:R-:W-:-:S07]  /*40a0*/  IMAD.MOV.U32 R13, RZ, RZ, R4 ;  /* 0x000000ffff0d7224 */ /* 0x000fce00078e0004 */
[----:B------:R-:W-:Y:S05]  /*40b0*/  WARPSYNC.COLLECTIVE R15, `(.L_x_88) ;  /* 0x000000000f087348 */ /* 0x000fea0003c00000 */
[----:B------:R0:W1:Y:S02]  /*40c0*/  SHFL.BFLY P6, R14, R13, R12, R11 ;  /* 0x0c00000c0d0e7389 */ /* 0x00006400000c000b */
[----:B01----:R-:W-:Y:S01]  /*40d0*/  ENDCOLLECTIVE ;  /* 0x000000000000791b */ /* 0x003fe20003800000 */
.L_x_88:
[----:B------:R-:W-:Y:S01]  /*40e0*/  IMAD.MOV.U32 R12, RZ, RZ, 0x1 ;  /* 0x00000001ff0c7424 */ /* 0x000fe200078e00ff */
[----:B------:R-:W-:-:S05]  /*40f0*/  FMNMX.FTZ R5, R4, R14, !PT ;  /* 0x0000000e04057209 */ /* 0x000fca0007810000 */
[----:B------:R-:W-:-:S07]  /*4100*/  IMAD.MOV.U32 R13, RZ, RZ, R5 ;  /* 0x000000ffff0d7224 */ /* 0x000fce00078e0005 */
[----:B------:R-:W-:Y:S05]  /*4110*/  WARPSYNC.COLLECTIVE R15, `(.L_x_89) ;  /* 0x000000000f087348 */ /* 0x000fea0003c00000 */
[----:B------:R0:W1:Y:S02]  /*4120*/  SHFL.BFLY P6, R14, R13, R12, R11 ;  /* 0x0c00000c0d0e7389 */ /* 0x00006400000c000b */
[----:B01----:R-:W-:Y:S01]  /*4130*/  ENDCOLLECTIVE ;  /* 0x000000000000791b */ /* 0x003fe20003800000 */
.L_x_89:
[----:B------:R-:W-:Y:S05]  /*4140*/  BRA `(.L_x_90) ;  /* 0xffffffc400f87947 */ /* 0x000fea000383ffff */
.L_x_91:
        /* <DEDUP_REMOVED lines=11> */
.L_x_29570:


//--------------------- .text._ZN4vllm25paged_attention_v2_kernelI13__nv_bfloat16hLi128ELi32ELi128ELNS_18Fp8KVCacheDataTypeE2ELb0ELi512EEEvPfS3_PT_PKS4_PKT0_SA_ifPKiSC_iPKfiiiSE_SE_iiiii --------------------------
	.section	.text._ZN4vllm25paged_attention_v2_kernelI13__nv_bfloat16hLi128ELi32ELi128ELNS_18Fp8KVCacheDataTypeE2ELb0ELi512EEEvPfS3_PT_PKS4_PKT0_SA_ifPKiSC_iPKfiiiSE_SE_iiiii,"ax",@progbits
	.align	128
        .global         _ZN4vllm25paged_attention_v2_kernelI13__nv_bfloat16hLi128ELi32ELi128ELNS_18Fp8KVCacheDataTypeE2ELb0ELi512EEEvPfS3_PT_PKS4_PKT0_SA_ifPKiSC_iPKfiiiSE_SE_iiiii
        .type           _ZN4vllm25paged_attention_v2_kernelI13__nv_bfloat16hLi128ELi32ELi128ELNS_18Fp8KVCacheDataTypeE2ELb0ELi512EEEvPfS3_PT_PKS4_PKT0_SA_ifPKiSC_iPKfiiiSE_SE_iiiii,@function
        .size           _ZN4vllm25paged_attention_v2_kernelI13__nv_bfloat16hLi128ELi32ELi128ELNS_18Fp8KVCacheDataTypeE2ELb0ELi512EEEvPfS3_PT_PKS4_PKT0_SA_ifPKiSC_iPKfiiiSE_SE_iiiii,(.L_x_29571 - _ZN4vllm25paged_attention_v2_kernelI13__nv_bfloat16hLi128ELi32ELi128ELNS_18Fp8KVCacheDataTypeE2ELb0ELi512EEEvPfS3_PT_PKS4_PKT0_SA_ifPKiSC_iPKfiiiSE_SE_iiiii)
        .other          _ZN4vllm25paged_attention_v2_kernelI13__nv_bfloat16hLi128ELi32ELi128ELNS_18Fp8KVCacheDataTypeE2ELb0ELi512EEEvPfS3_PT_PKS4_PKT0_SA_ifPKiSC_iPKfiiiSE_SE_iiiii,@"STO_CUDA_ENTRY STV_DEFAULT"
_ZN4vllm25paged_attention_v2_kernelI13__nv_bfloat16hLi128ELi32ELi128ELNS_18Fp8KVCacheDataTypeE2ELb0ELi512EEEvPfS3_PT_PKS4_PKT0_SA_ifPKiSC_iPKfiiiSE_SE_iiiii:
.text._ZN4vllm25paged_attention_v2_kernelI13__nv_bfloat16hLi128ELi32ELi128ELNS_18Fp8KVCacheDataTypeE2ELb0ELi512EEEvPfS3_PT_PKS4_PKT0_SA_ifPKiSC_iPKfiiiSE_SE_iiiii:
[----:B------:R-:W0:Y:S01]  /*0000*/  LDC R1, c[0x0][0x28] ;  /* 0x00000a00ff017b82 */ /* 0x000e220000000800 */
[----:B------:R-:W1:Y:S07]  /*0010*/  S2R R0, SR_CTAID.Y ;  /* 0x0000000000007919 */ /* 0x000e6e0000002600 */
[----:B------:R-:W1:Y:S01]  /*0020*/  LDC.64 R4, c[0x0][0x250] ;  /* 0x00009400ff047b82 */ /* 0x000e620000000a00 */
[----:B------:R-:W-:Y:S01]  /*0030*/  ULDC.64 UR36, c[0x0][0x208] ;  /* 0x0000820000247ab9 */ /* 0x000fe20000000a00 */
[----:B-1----:R-:W-:-:S05]  /*0040*/  IMAD.WIDE R4, R0, 0x4, R4 ;  /* 0x0000000400047825 */ /* 0x002fca00078e0204 */
[----:B------:R-:W2:Y:S01]  /*0050*/  LDG.E.CONSTANT R17, desc[UR36][R4.64] ;  /* 0x0000002404117981 */ /* 0x000ea2000c1e9900 */
[----:B------:R-:W1:Y:S02]  /*0060*/  S2R R2, SR_CTAID.Z ;  /* 0x0000000000027919 */ /* 0x000e640000002700 */
[----:B-1----:R-:W-:-:S05]  /*0070*/  IMAD.SHL.U32 R18, R2, 0x200, RZ ;  /* 0x0000020002127824 */ /* 0x002fca00078e00ff */
[----:B--2---:R-:W-:-:S13]  /*0080*/  ISETP.GE.AND P0, PT, R18, R17, PT ;  /* 0x000000111200720c */ /* 0x004fda0003f06270 */
[----:B0-----:R-:W-:Y:S05]  /*0090*/  @P0 EXIT ;  /* 0x000000000000094d */ /* 0x001fea0003800000 */
[----:B------:R-:W0:Y:S01]  /*00a0*/  S2R R3, SR_TID.X ;  /* 0x0000000000037919 */ /* 0x000e220000002100 */
[----:B------:R-:W-:Y:S01]  /*00b0*/  VIADD R4, R17, 0x1f ;  /* 0x0000001f11047836 */ /* 0x000fe20000000000 */
[----:B------:R-:W-:Y:S01]  /*00c0*/  LEA R24, R2, 0x10, 0x4 ;  /* 0x0000001002187811 */ /* 0x000fe200078e20ff */
[----:B------:R-:W-:Y:S01]  /*00d0*/  ULDC UR38, c[0x0][0x14] ;  /* 0x0000050000267ab9 */ /* 0x000fe20000000800 */
[----:B------:R-:W-:Y:S01]  /*00e0*/  ULDC UR39, c[0x0][0xc] ;  /* 0x0000030000277ab9 */ /* 0x000fe20000000800 */
[----:B------:R-:W-:Y:S01]  /*00f0*/  BSSY B0, `(.L_x_92) ;  /* 0x0000069000007945 */ /* 0x000fe20003800000 */
[----:B------:R-:W-:-:S04]  /*0100*/  SHF.R.S32.HI R5, RZ, 0x1f, R4 ;  /* 0x0000001fff057819 */ /* 0x000fc80000011404 */
[----:B------:R-:W-:Y:S02]  /*0110*/  LEA.HI R5, R5, R4, RZ, 0x5 ;  /* 0x0000000405057211 */ /* 0x000fe400078f28ff */
[----:B------:R-:W1:Y:S02]  /*0120*/  S2R R4, SR_CTAID.X ;  /* 0x0000000000047919 */ /* 0x000e640000002500 */
[----:B------:R-:W-:-:S04]  /*0130*/  SHF.R.S32.HI R5, RZ, 0x5, R5 ;  /* 0x00000005ff057819 */ /* 0x000fc80000011405 */
[----:B------:R-:W-:-:S05]  /*0140*/  VIMNMX R24, R5, R24, PT ;  /* 0x0000001805187248 */ /* 0x000fca0003fe0100 */
[----:B------:R-:W-:Y:S01]  /*0150*/  IMAD R7, R2, -0x10, R24 ;  /* 0xfffffff002077824 */ /* 0x000fe200078e0218 */
[----:B0-----:R-:W-:Y:S02]  /*0160*/  SHF.R.S32.HI R6, RZ, 0x1f, R3 ;  /* 0x0000001fff067819 */ /* 0x001fe40000011403 */
[----:B------:R-:W-:Y:S02]  /*0170*/  ISETP.GT.AND P0, PT, R3, 0xf, PT ;  /* 0x0000000f0300780c */ /* 0x000fe40003f04270 */
[----:B------:R-:W-:Y:S01]  /*0180*/  LEA.HI R8, R6, R3, RZ, 0x5 ;  /* 0x0000000306087211 */ /* 0x000fe200078f28ff */
[----:B------:R-:W-:-:S03]  /*0190*/  IMAD R6, R7, 0x20, R18 ;  /* 0x0000002007067824 */ /* 0x000fc600078e0212 */
[----:B------:R-:W-:Y:S02]  /*01a0*/  LOP3.LUT R10, R8, 0xffffffe0, RZ, 0xc0, !PT ;  /* 0xffffffe0080a7812 */ /* 0x000fe400078ec0ff */
[----:B------:R-:W-:Y:S02]  /*01b0*/  VIMNMX R9, R17, R6, PT ;  /* 0x0000000611097248 */ /* 0x000fe40003fe0100 */
[----:B------:R-:W-:Y:S02]  /*01c0*/  SHF.R.S32.HI R6, RZ, 0x5, R8 ;  /* 0x00000005ff067819 */ /* 0x000fe40000011408 */
[----:B------:R-:W-:Y:S01]  /*01d0*/  IADD3 R7, -R10, R3, RZ ;  /* 0x000000030a077210 */ /* 0x000fe20007ffe1ff */
[----:B------:R-:W-:Y:S01]  /*01e0*/  IMAD.IADD R16, R9, 0x1, -R18 ;  /* 0x0000000109107824 */ /* 0x000fe200078e0a12 */
[----:B-1----:R-:W-:Y:S06]  /*01f0*/  @P0 BRA `(.L_x_93) ;  /* 0x0000000400600947 */ /* 0x002fec0003800000 */
[C---:B------:R-:W-:Y:S01]  /*0200*/  VIMNMX R8, R3.reuse, -0x70, !PT ;  /* 0xffffff9003087848 */ /* 0x040fe20007fe0100 */
[----:B------:R-:W-:Y:S01]  /*0210*/  ULDC UR4, c[0x0][0x268] ;  /* 0x00009a0000047ab9 */ /* 0x000fe20000000800 */
[----:B------:R-:W-:Y:S01]  /*0220*/  IMAD.SHL.U32 R19, R4, 0x80, RZ ;  /* 0x0000008004137824 */ /* 0x000fe200078e00ff */
[----:B------:R-:W-:Y:S01]  /*0230*/  BSSY B1, `(.L_x_94) ;  /* 0x0000029000017945 */ /* 0x000fe20003800000 */
[----:B------:R-:W-:Y:S01]  /*0240*/  IADD3 R8, -R3, 0x7f, R8 ;  /* 0x0000007f03087810 */ /* 0x000fe20007ffe108 */
[----:B------:R-:W-:Y:S02]  /*0250*/  IMAD R22, R0, UR4, RZ ;  /* 0x0000000400167c24 */ /* 0x000fe4000f8e02ff */
[----:B------:R-:W-:Y:S01]  /*0260*/  IMAD.MOV.U32 R14, RZ, RZ, R3 ;  /* 0x000000ffff0e7224 */ /* 0x000fe200078e0003 */
[C---:B------:R-:W-:Y:S02]  /*0270*/  LEA.HI R9, R8.reuse, 0x1, RZ, 0x19 ;  /* 0x0000000108097811 */ /* 0x040fe400078fc8ff */
[----:B------:R-:W-:-:S02]  /*0280*/  ISETP.GE.U32.AND P0, PT, R8, 0x180, PT ;  /* 0x000001800800780c */ /* 0x000fc40003f06070 */
[----:B------:R-:W-:Y:S02]  /*0290*/  LOP3.LUT P1, R9, R9, 0x3, RZ, 0xc0, !PT ;  /* 0x0000000309097812 */ /* 0x000fe4000782c0ff */
[----:B------:R-:W-:Y:S02]  /*02a0*/  SHF.R.S32.HI R20, RZ, 0x1f, R19 ;  /* 0x0000001fff147819 */ /* 0x000fe40000011413 */
[----:B------:R-:W-:-:S09]  /*02b0*/  SHF.R.S32.HI R15, RZ, 0x1f, R22 ;  /* 0x0000001fff0f7819 */ /* 0x000fd20000011416 */
[----:B------:R-:W-:Y:S05]  /*02c0*/  @!P1 BRA `(.L_x_95) ;  /* 0x00000000007c9947 */ /* 0x000fea0003800000 */
[----:B------:R-:W0:Y:S01]  /*02d0*/  S2UR UR5, SR_CgaCtaId ;  /* 0x00000000000579c3 */ /* 0x000e220000008800 */
[----:B------:R-:W-:Y:S01]  /*02e0*/  SHF.L.U32 R8, R3, 0x3, RZ ;  /* 0x0000000303087819 */ /* 0x000fe200000006ff */
[----:B------:R-:W-:Y:S01]  /*02f0*/  UMOV UR4, 0x400 ;  /* 0x0000040000047882 */ /* 0x000fe20000000000 */
[----:B------:R-:W-:Y:S01]  /*0300*/  ULDC.64 UR6, c[0x0][0x228] ;  /* 0x00008a0000067ab9 */ /* 0x000fe20000000a00 */
[----:B------:R-:W-:Y:S01]  /*0310*/  IMAD.MOV.U32 R21, RZ, RZ, R9 ;  /* 0x000000ffff157224 */ /* 0x000fe200078e0009 */
[----:B------:R-:W-:Y:S01]  /*0320*/  IADD3 R26, P1, P2, R22, R8, R19 ;  /* 0x00000008161a7210 */ /* 0x000fe20007a3e013 */
[----:B------:R-:W-:Y:S01]  /*0330*/  IMAD.MOV.U32 R14, RZ, RZ, R3 ;  /* 0x000000ffff0e7224 */ /* 0x000fe200078e0003 */
[----:B------:R-:W-:Y:S02]  /*0340*/  SHF.R.S32.HI R8, RZ, 0x1f, R8 ;  /* 0x0000001fff087819 */ /* 0x000fe40000011408 */
[----:B------:R-:W-:Y:S02]  /*0350*/  LEA R25, P3, R26, UR6, 0x1 ;  /* 0x000000061a197c11 */ /* 0x000fe4000f8608ff */
[----:B------:R-:W-:-:S02]  /*0360*/  IADD3.X R11, R15, R8, R20, P1, P2 ;  /* 0x000000080f0b7210 */ /* 0x000fc40000fe4414 */
[----:B------:R-:W-:Y:S02]  /*0370*/  IADD3 R25, P1, R25, 0x8, RZ ;  /* 0x0000000819197810 */ /* 0x000fe40007f3e0ff */
[----:B------:R-:W-:-:S04]  /*0380*/  LEA.HI.X R26, R26, UR7, R11, 0x1, P3 ;  /* 0x000000071a1a7c11 */ /* 0x000fc800098f0c0b */
[----:B------:R-:W-:Y:S01]  /*0390*/  IADD3.X R26, RZ, R26, RZ, P1, !PT ;  /* 0x0000001aff1a7210 */ /* 0x000fe20000ffe4ff */
[----:B0-----:R-:W-:-:S06]  /*03a0*/  ULEA UR4, UR5, UR4, 0x18 ;  /* 0x0000000405047291 */ /* 0x001fcc000f8ec03f */
[----:B------:R-:W-:-:S05]  /*03b0*/  LEA R8, R3, UR4, 0x4 ;  /* 0x0000000403087c11 */ /* 0x000fca000f8e20ff */
[----:B------:R-:W-:-:S07]  /*03c0*/  VIADD R23, R8, 0x8 ;  /* 0x0000000808177836 */ /* 0x000fce0000000000 */
.L_x_96:
        /* <DEDUP_REMOVED lines=9> */
[----:B------:R-:W-:Y:S02]  /*0460*/  ISETP.NE.AND P1, PT, R21, RZ, PT ;  /* 0x000000ff1500720c */ /* 0x000fe40003f25270 */
[----:B------:R-:W-:Y:S01]  /*0470*/  IADD3.X R26, RZ, R9, RZ, P2, !PT ;  /* 0x00000009ff1a7210 */ /* 0x000fe200017fe4ff */
[----:B--2---:R-:W-:Y:S04]  /*0480*/  STS.64 [R23+-0x8], R10 ;  /* 0xfffff80a17007388 */ /* 0x004fe80000000a00 */
[----:B---3--:R0:W-:Y:S02]  /*0490*/  STS.64 [R23], R12 ;  /* 0x0000000c17007388 */ /* 0x0081e40000000a00 */
[----:B0-----:R-:W-:-:S04]  /*04a0*/  VIADD R23, R23, 0x800 ;  /* 0x0000080017177836 */ /* 0x001fc80000000000 */
[----:B------:R-:W-:Y:S05]  /*04b0*/  @P1 BRA `(.L_x_96) ;  /* 0xfffffffc00c41947 */ /* 0x000fea000383ffff */
.L_x_95:
[----:B------:R-:W-:Y:S05]  /*04c0*/  BSYNC B1 ;  /* 0x0000000000017941 */ /* 0x000fea0003800000 */
.L_x_94:
[----:B------:R-:W-:Y:S05]  /*04d0*/  @!P0 BRA `(.L_x_93) ;  /* 0x0000000000a88947 */ /* 0x000fea0003800000 */
[----:B------:R-:W0:Y:S01]  /*04e0*/  S2UR UR5, SR_CgaCtaId ;  /* 0x00000000000579c3 */ /* 0x000e220000008800 */
[----:B------:R-:W-:Y:S01]  /*04f0*/  UMOV UR4, 0x400 ;  /* 0x0000040000047882 */ /* 0x000fe20000000000 */
[----:B------:R-:W-:Y:S01]  /*0500*/  IADD3 R19, P0, R22, R19, RZ ;  /* 0x0000001316137210 */ /* 0x000fe20007f1e0ff */
[C---:B------:R-:W-:Y:S02]  /*0510*/  IMAD.SHL.U32 R26, R14.reuse, 0x8, RZ ;  /* 0x000000080e1a7824 */ /* 0x040fe400078e00ff */
[----:B------:R-:W-:Y:S01]  /*0520*/  VIADD R23, R14, 0xfffffe00 ;  /* 0xfffffe000e177836 */ /* 0x000fe20000000000 */
[----:B------:R-:W-:Y:S01]  /*0530*/  IADD3.X R20, R15, R20, RZ, P0, !PT ;  /* 0x000000140f147210 */ /* 0x000fe200007fe4ff */
[----:B------:R-:W-:Y:S01]  /*0540*/  IMAD.WIDE R26, R26, 0x2, RZ ;  /* 0x000000021a1a7825 */ /* 0x000fe200078e02ff */
[----:B------:R-:W1:Y:S01]  /*0550*/  LDC.64 R8, c[0x0][0x228] ;  /* 0x00008a00ff087b82 */ /* 0x000e620000000a00 */
[----:B0-----:R-:W-:-:S06]  /*0560*/  ULEA UR4, UR5, UR4, 0x18 ;  /* 0x0000000405047291 */ /* 0x001fcc000f8ec03f */
[----:B------:R-:W-:Y:S02]  /*0570*/  LEA R22, R14, UR4, 0x4 ;  /* 0x000000040e167c11 */ /* 0x000fe4000f8e20ff */
[----:B-1----:R-:W-:-:S03]  /*0580*/  LEA R21, P0, R19, R8, 0x1 ;  /* 0x0000000813157211 */ /* 0x002fc600078008ff */
[----:B------:R-:W-:Y:S01]  /*0590*/  VIADD R22, R22, 0x1000 ;  /* 0x0000100016167836 */ /* 0x000fe20000000000 */
[----:B------:R-:W-:Y:S02]  /*05a0*/  LEA.HI.X R20, R19, R9, R20, 0x1, P0 ;  /* 0x0000000913147211 */ /* 0x000fe400000f0c14 */
[----:B------:R-:W-:-:S07]  /*05b0*/  LOP3.LUT R19, R26, 0xc, RZ, 0xfc, !PT ;  /* 0x0000000c1a137812 */ /* 0x000fce00078efcff */
.L_x_97:
        /* <DEDUP_REMOVED lines=10> */
[----:B--2---:R0:W-:Y:S04]  /*0660*/  STS.128 [R22+-0x1000], R8 ;  /* 0xfff0000816007388 */ /* 0x0041e80000000c00 */
[----:B0-----:R-:W2:Y:S04]  /*0670*/  LDG.E.CONSTANT R8, desc[UR36][R28.64+0x7f4] ;  /* 0x0007f4241c087981 */ /* 0x001ea8000c1e9900 */
[----:B------:R-:W2:Y:S04]  /*0680*/  LDG.E.CONSTANT R9, desc[UR36][R28.64+0x7f8] ;  /* 0x0007f8241c097981 */ /* 0x000ea8000c1e9900 */
[----:B------:R-:W2:Y:S04]  /*0690*/  LDG.E.CONSTANT R10, desc[UR36][R28.64+0x7fc] ;  /* 0x0007fc241c0a7981 */ /* 0x000ea8000c1e9900 */
[----:B------:R-:W2:Y:S01]  /*06a0*/  LDG.E.CONSTANT R11, desc[UR36][R28.64+0x800] ;  /* 0x000800241c0b7981 */ /* 0x000ea2000c1e9900 */
[----:B------:R-:W-:-:S04]  /*06b0*/  IADD3 R23, R23, 0x200, RZ ;  /* 0x0000020017177810 */ /* 0x000fc80007ffe0ff */
[----:B------:R-:W-:Y:S01]  /*06c0*/  ISETP.GE.AND P0, PT, R23, -0x1f0, PT ;  /* 0xfffffe101700780c */ /* 0x000fe20003f06270 */
[----:B--2---:R0:W-:Y:S04]  /*06d0*/  STS.128 [R22+-0x800], R8 ;  /* 0xfff8000816007388 */ /* 0x0041e80000000c00 */
[----:B0-----:R-:W2:Y:S04]  /*06e0*/  LDG.E.CONSTANT R8, desc[UR36][R28.64+0x17f4] ;  /* 0x0017f4241c087981 */ /* 0x001ea8000c1e9900 */
[----:B------:R-:W2:Y:S04]  /*06f0*/  LDG.E.CONSTANT R9, desc[UR36][R28.64+0x17f8] ;  /* 0x0017f8241c097981 */ /* 0x000ea8000c1e9900 */
[----:B------:R-:W2:Y:S04]  /*0700*/  LDG.E.CONSTANT R10, desc[UR36][R28.64+0x17fc] ;  /* 0x0017fc241c0a7981 */ /* 0x000ea8000c1e9900 */
[----:B------:R-:W2:Y:S01]  /*0710*/  LDG.E.CONSTANT R11, desc[UR36][R28.64+0x1800] ;  /* 0x001800241c0b7981 */ /* 0x000ea2000c1e9900 */
[----:B------:R-:W-:-:S03]  /*0720*/  IADD3 R21, P1, R21, 0x2000, RZ ;  /* 0x0000200015157810 */ /* 0x000fc60007f3e0ff */
[----:B---3--:R-:W-:Y:S02]  /*0730*/  STS.128 [R22], R12 ;  /* 0x0000000c16007388 */ /* 0x008fe40000000c00 */
[----:B------:R-:W-:Y:S02]  /*0740*/  IMAD.X R20, RZ, RZ, R20, P1 ;  /* 0x000000ffff147224 */ /* 0x000fe400008e0614 */
[----:B--2---:R0:W-:Y:S02]  /*0750*/  STS.128 [R22+0x800], R8 ;  /* 0x0008000816007388 */ /* 0x0041e40000000c00 */
[----:B0-----:R-:W-:Y:S01]  /*0760*/  VIADD R22, R22, 0x2000 ;  /* 0x0000200016167836 */ /* 0x001fe20000000000 */
[----:B------:R-:W-:Y:S06]  /*0770*/  @!P0 BRA `(.L_x_97) ;  /* 0xfffffffc00908947 */ /* 0x000fec000383ffff */
.L_x_93:
[----:B------:R-:W-:Y:S05]  /*0780*/  BSYNC B0 ;  /* 0x0000000000007941 */ /* 0x000fea0003800000 */
.L_x_92:
[----:B------:R-:W-:Y:S01]  /*0790*/  IMAD R9, R2, 0x10, R6 ;  /* 0x0000001002097824 */ /* 0x000fe200078e0206 */
[----:B------:R-:W-:Y:S04]  /*07a0*/  BAR.SYNC.DEFER_BLOCKING 0x0 ;  /* 0x0000000000007b1d */ /* 0x000fe80000010000 */
[----:B------:R-:W-:-:S13]  /*07b0*/  ISETP.GE.AND P0, PT, R9, R24, PT ;  /* 0x000000180900720c */ /* 0x000fda0003f06270 */
[----:B------:R-:W-:Y:S05]  /*07c0*/  @!P0 BRA `(.L_x_98) ;  /* 0x0000002c00b48947 */ /* 0x000fea0003800000 */
[----:B------:R-:W-:Y:S01]  /*07d0*/  UMOV UR4, 0xffffffff ;  /* 0xffffffff00047882 */ /* 0x000fe20000000000 */
[----:B------:R-:W-:Y:S02]  /*07e0*/  MOV R13, 0xff7fffff ;  /* 0xff7fffff000d7802 */ /* 0x000fe40000000f00 */
        /* <DEDUP_REMOVED lines=11> */
.L_x_136:
        /* <DEDUP_REMOVED lines=11> */
[----:B------:R-:W-:-:S03]  /*0950*/  ISETP.GE.AND P1, PT, R3, R16, PT ;  /* 0x000000100300720c */ /* 0x000fc60003f26270 */
[----:B------:R-:W-:Y:S08]  /*0960*/  BSSY B0, `(.L_x_100) ;  /* 0x00000f6000007945 */ /* 0x000ff00003800000 */
[----:B-1----:R-:W1:Y:S01]  /*0970*/  @!P0 S2R R11, SR_CgaCtaId ;  /* 0x00000000000b8919 */ /* 0x002e620000008800 */
[----:B------:R-:W-:-:S04]  /*0980*/  @!P0 MOV R8, 0x400 ;  /* 0x0000040000088802 */ /* 0x000fc80000000f00 */
[----:B------:R-:W-:-:S04]  /*0990*/  @!P0 IADD3 R8, R8, 0x100, RZ ;  /* 0x0000010008088810 */ /* 0x000fc80007ffe0ff */
[----:B-1----:R-:W-:-:S05]  /*09a0*/  @!P0 LEA R8, R11, R8, 0x18 ;  /* 0x000000080b088211 */ /* 0x002fca00078ec0ff */
[----:B------:R-:W-:-:S05]  /*09b0*/  @!P0 IMAD R10, R7, 0x4, R8 ;  /* 0x00000004070a8824 */ /* 0x000fca00078e0208 */
[----:B------:R-:W1:Y:S04]  /*09c0*/  @!P0 LDS R9, [R10] ;  /* 0x000000000a098984 */ /* 0x000e680000000800 */
[----:B-1----:R-:W1:Y:S02]  /*09d0*/  SHFL.BFLY PT, R8, R9, 0x2, 0x1f ;  /* 0x0c401f0009087f89 */ /* 0x002e6400000e0000 */
[----:B-1----:R-:W-:-:S05]  /*09e0*/  FMNMX.FTZ R12, R8, R9, !PT ;  /* 0x00000009080c7209 */ /* 0x002fca0007810000 */
[----:B------:R-:W1:Y:S02]  /*09f0*/  SHFL.BFLY PT, R11, R12, 0x1, 0x1f ;  /* 0x0c201f000c0b7f89 */ /* 0x000e6400000e0000 */
[----:B-1----:R-:W-:Y:S01]  /*0a00*/  FMNMX.FTZ R8, R12, R11, !PT ;  /* 0x0000000b0c087209 */ /* 0x002fe20007810000 */
[----:B------:R-:W-:-:S05]  /*0a10*/  IMAD.MOV.U32 R11, RZ, RZ, RZ ;  /* 0x000000ffff0b7224 */ /* 0x000fca00078e00ff */
[----:B------:R-:W1:Y:S01]  /*0a20*/  SHFL.IDX PT, R8, R8, RZ, 0x1f ;  /* 0x00001fff08087589 */ /* 0x000e6200000e0000 */
[----:B------:R-:W-:Y:S05]  /*0a30*/  @P1 BRA `(.L_x_101) ;  /* 0x0000000c00a01947 */ /* 0x000fea0003800000 */
[----:B------:R-:W-:Y:S01]  /*0a40*/  IMAD.MOV.U32 R9, RZ, RZ, -0x10 ;  /* 0xfffffff0ff097424 */ /* 0x000fe200078e00ff */
[----:B------:R-:W-:Y:S01]  /*0a50*/  BSSY B1, `(.L_x_102) ;  /* 0x0000021000017945 */ /* 0x000fe20003800000 */
[----:B------:R-:W-:Y:S02]  /*0a60*/  IMAD.MOV.U32 R11, RZ, RZ, RZ ;  /* 0x000000ffff0b7224 */ /* 0x000fe400078e00ff */
[----:B------:R-:W-:Y:S01]  /*0a70*/  IMAD R10, R2, R9, -0x11 ;  /* 0xffffffef020a7424 */ /* 0x000fe200078e0209 */
[----:B------:R-:W-:Y:S01]  /*0a80*/  LOP3.LUT R9, RZ, R5, RZ, 0x33, !PT ;  /* 0x00000005ff097212 */ /* 0x000fe200078e33ff */
[----:B------:R-:W-:-:S03]  /*0a90*/  IMAD.MOV.U32 R13, RZ, RZ, R3 ;  /* 0x000000ffff0d7224 */ /* 0x000fc600078e0003 */
[----:B------:R-:W-:Y:S02]  /*0aa0*/  VIMNMX R9, R9, R10, !PT ;  /* 0x0000000a09097248 */ /* 0x000fe40007fe0100 */
[----:B------:R-:W-:Y:S02]  /*0ab0*/  LOP3.LUT R10, RZ, R17, RZ, 0x33, !PT ;  /* 0x00000011ff0a7212 */ /* 0x000fe400078e33ff */
[----:B------:R-:W-:-:S04]  /*0ac0*/  LEA R9, R9, 0x1f, 0x5 ;  /* 0x0000001f09097811 */ /* 0x000fc800078e28ff */
[----:B------:R-:W-:-:S04]  /*0ad0*/  VIMNMX R10, R9, R10, !PT ;  /* 0x0000000a090a7248 */ /* 0x000fc80007fe0100 */
[----:B------:R-:W-:-:S04]  /*0ae0*/  IADD3 R9, -R3, -0x2, -R10 ;  /* 0xfffffffe03097810 */ /* 0x000fc80007ffe90a */
[----:B------:R-:W-:-:S04]  /*0af0*/  IADD3 R9, -R18, R9, RZ ;  /* 0x0000000912097210 */ /* 0x000fc80007ffe1ff */
[C---:B------:R-:W-:Y:S02]  /*0b00*/  LEA.HI R10, R9.reuse, 0x1, RZ, 0x19 ;  /* 0x00000001090a7811 */ /* 0x040fe400078fc8ff */
[----:B------:R-:W-:Y:S02]  /*0b10*/  ISETP.GE.U32.AND P2, PT, R9, 0x180, PT ;  /* 0x000001800900780c */ /* 0x000fe40003f46070 */
[----:B------:R-:W-:-:S13]  /*0b20*/  LOP3.LUT P0, R10, R10, 0x3, RZ, 0xc0, !PT ;  /* 0x000000030a0a7812 */ /* 0x000fda000780c0ff */
[----:B------:R-:W-:Y:S05]  /*0b30*/  @!P0 BRA `(.L_x_103) ;  /* 0x0000000000488947 */ /* 0x000fea0003800000 */
[----:B------:R-:W2:Y:S01]  /*0b40*/  S2UR UR5, SR_CgaCtaId ;  /* 0x00000000000579c3 */ /* 0x000ea20000008800 */
[----:B------:R-:W-:Y:S01]  /*0b50*/  UMOV UR4, 0x400 ;  /* 0x0000040000047882 */ /* 0x000fe20000000000 */
[----:B------:R-:W-:Y:S01]  /*0b60*/  IMAD.MOV.U32 R11, RZ, RZ, RZ ;  /* 0x000000ffff0b7224 */ /* 0x000fe200078e00ff */
[----:B------:R-:W-:Y:S01]  /*0b70*/  UIADD3 UR4, UR4, 0x120, URZ ;  /* 0x0000012004047890 */ /* 0x000fe2000fffe03f */
[----:B------:R-:W-:-:S03]  /*0b80*/  MOV R13, R3 ;  /* 0x00000003000d7202 */ /* 0x000fc60000000f00 */
[----:B--2---:R-:W-:-:S06]  /*0b90*/  ULEA UR4, UR5, UR4, 0x18 ;  /* 0x0000000405047291 */ /* 0x004fcc000f8ec03f */
[----:B------:R-:W-:-:S07]  /*0ba0*/  LEA R9, R3, UR4, 0x2 ;  /* 0x0000000403097c11 */ /* 0x000fce000f8e10ff */
.L_x_104:
[----:B------:R-:W1:Y:S01]  /*0bb0*/  LDS R15, [R9] ;  /* 0x00000000090f7984 */ /* 0x000e620000000800 */
[----:B------:R-:W-:Y:S02]  /*0bc0*/  VIADD R10, R10, 0xffffffff ;  /* 0xffffffff0a0a7836 */ /* 0x000fe40000000000 */
[----:B------:R-:W-:-:S03]  /*0bd0*/  VIADD R13, R13, 0x80 ;  /* 0x000000800d0d7836 */ /* 0x000fc60000000000 */
[----:B------:R-:W-:Y:S01]  /*0be0*/  ISETP.NE.AND P0, PT, R10, RZ, PT ;  /* 0x000000ff0a00720c */ /* 0x000fe20003f05270 */
[----:B-1----:R-:W-:-:S04]  /*0bf0*/  FADD.FTZ R15, -R8, R15 ;  /* 0x0000000f080f7221 */ /* 0x002fc80000010100 */
[----:B------:R-:W-:-:S04]  /*0c00*/  FMUL.FTZ R15, R15, 1.4426950216293334961 ;  /* 0x3fb8aa3b0f0f7820 */ /* 0x000fc80000410000 */
[----:B------:R-:W1:Y:S02]  /*0c10*/  MUFU.EX2 R12, R15 ;  /* 0x0000000f000c7308 */ /* 0x000e640000000800 */
[----:B-1----:R1:W-:Y:S01]  /*0c20*/  STS [R9], R12 ;  /* 0x0000000c09007388 */ /* 0x0023e20000000800 */
[----:B------:R-:W-:Y:S01]  /*0c30*/  FADD.FTZ R11, R12, R11 ;  /* 0x0000000b0c0b7221 */ /* 0x000fe20000010000 */
[----:B-1----:R-:W-:Y:S01]  /*0c40*/  VIADD R9, R9, 0x200 ;  /* 0x0000020009097836 */ /* 0x002fe20000000000 */
[----:B------:R-:W-:Y:S06]  /*0c50*/  @P0 BRA `(.L_x_104) ;  /* 0xfffffffc00d40947 */ /* 0x000fec000383ffff */
.L_x_103:
[----:B------:R-:W-:Y:S05]  /*0c60*/  BSYNC B1 ;  /* 0x0000000000017941 */ /* 0x000fea0003800000 */
.L_x_102:
[----:B------:R-:W-:Y:S05]  /*0c70*/  @!P2 BRA `(.L_x_101) ;  /* 0x0000000c0010a947 */ /* 0x000fea0003800000 */
[----:B------:R-:W2:Y:S01]  /*0c80*/  S2UR UR5, SR_CgaCtaId ;  /* 0x00000000000579c3 */ /* 0x000ea20000008800 */
[----:B------:R-:W-:Y:S01]  /*0c90*/  IADD3 R9, R16, -R13, RZ ;  /* 0x8000000d10097210 */ /* 0x000fe20007ffe0ff */
        /* <DEDUP_REMOVED lines=9> */
[----:B------:R-:W-:Y:S01]  /*0d30*/  PLOP3.LUT P0, PT, PT, PT, PT, 0x8, 0x0 ;  /* 0x000000000000781c */ /* 0x000fe20003f0e170 */
[----:B------:R-:W-:-:S12]  /*0d40*/  VIADD R9, R16, 0xfffffa00 ;  /* 0xfffffa0010097836 */ /* 0x000fd80000000000 */
.L_x_107:
[----:B------:R-:W1:Y:S01]  /*0d50*/  LDS R15, [R10+-0x400] ;  /* 0xfffc00000a0f7984 */ /* 0x000e620000000800 */
[----:B------:R-:W-:-:S03]  /*0d60*/  IADD3 R13, R13, 0x800, RZ ;  /* 0x000008000d0d7810 */ /* 0x000fc60007ffe0ff */
[----:B------:R-:W2:Y:S01]  /*0d70*/  LDS R23, [R10+-0x200] ;  /* 0xfffe00000a177984 */ /* 0x000ea20000000800 */
[----:B------:R-:W-:-:S03]  /*0d80*/  ISETP.GE.AND P2, PT, R13, R9, PT ;  /* 0x000000090d00720c */ /* 0x000fc60003f46270 */
[----:B------:R-:W3:Y:S04]  /*0d90*/  LDS R25, [R10] ;  /* 0x000000000a197984 */ /* 0x000ee80000000800 */
[----:B------:R-:W4:Y:S04]  /*0da0*/  LDS R21, [R10+0x200] ;  /* 0x000200000a157984 */ /* 0x000f280000000800 */
[----:B------:R-:W5:Y:S04]  /*0db0*/  LDS R19, [R10+0x400] ;  /* 0x000400000a137984 */ /* 0x000f680000000800 */
[----:B------:R-:W0:Y:S04]  /*0dc0*/  LDS R14, [R10+0xa00] ;  /* 0x000a00000a0e7984 */ /* 0x000e280000000800 */
[----:B------:R-:W-:Y:S04]  /*0dd0*/  LDS R29, [R10+0xc00] ;  /* 0x000c00000a1d7984 */ /* 0x000fe80000000800 */
[----:B------:R-:W-:Y:S01]  /*0de0*/  LDS R27, [R10+0x1000] ;  /* 0x001000000a1b7984 */ /* 0x000fe20000000800 */
[----:B-1----:R-:W-:-:S03]  /*0df0*/  FADD.FTZ R12, -R8, R15 ;  /* 0x0000000f080c7221 */ /* 0x002fc60000010100 */
[----:B------:R-:W1:Y:S01]  /*0e00*/  LDS R15, [R10+0x600] ;  /* 0x000600000a0f7984 */ /* 0x000e620000000800 */
[----:B------:R-:W-:Y:S01]  /*0e10*/  FMUL.FTZ R22, R12, 1.4426950216293334961 ;  /* 0x3fb8aa3b0c167820 */ /* 0x000fe20000410000 */
[C---:B--2---:R-:W-:Y:S02]  /*0e20*/  FADD.FTZ R12, -R8.reuse, R23 ;  /* 0x00000017080c7221 */ /* 0x044fe40000010100 */
[----:B------:R-:W2:Y:S01]  /*0e30*/  LDS R23, [R10+0x800] ;  /* 0x000800000a177984 */ /* 0x000ea20000000800 */
[----:B---3--:R-:W-:Y:S01]  /*0e40*/  FADD.FTZ R25, -R8, R25 ;  /* 0x0000001908197221 */ /* 0x008fe20000010100 */
[----:B------:R-:W-:Y:S01]  /*0e50*/  FMUL.FTZ R24, R12, 1.4426950216293334961 ;  /* 0x3fb8aa3b0c187820 */ /* 0x000fe20000410000 */
[----:B------:R-:W3:Y:S02]  /*0e60*/  MUFU.EX2 R22, R22 ;  /* 0x0000001600167308 */ /* 0x000ee40000000800 */
[----:B------:R-:W-:Y:S01]  /*0e70*/  FMUL.FTZ R12, R25, 1.4426950216293334961 ;  /* 0x3fb8aa3b190c7820 */ /* 0x000fe20000410000 */
[C---:B----4-:R-:W-:Y:S01]  /*0e80*/  FADD.FTZ R21, -R8.reuse, R21 ;  /* 0x0000001508157221 */ /* 0x050fe20000010100 */
[----:B------:R-:W4:Y:S01]  /*0e90*/  LDS R25, [R10+0xe00] ;  /* 0x000e00000a197984 */ /* 0x000f220000000800 */
[----:B-----5:R-:W-:-:S02]  /*0ea0*/  FADD.FTZ R19, -R8, R19 ;  /* 0x0000001308137221 */ /* 0x020fc40000010100 */
[----:B0-----:R-:W-:Y:S01]  /*0eb0*/  FMUL.FTZ R20, R21, 1.4426950216293334961 ;  /* 0x3fb8aa3b15147820 */ /* 0x001fe20000410000 */
[----:B------:R-:W0:Y:S01]  /*0ec0*/  MUFU.EX2 R24, R24 ;  /* 0x0000001800187308 */ /* 0x000e220000000800 */
[----:B------:R-:W-:Y:S01]  /*0ed0*/  LDS R21, [R10+0x1200] ;  /* 0x001200000a157984 */ /* 0x000fe20000000800 */
[----:B------:R-:W-:Y:S01]  /*0ee0*/  FMUL.FTZ R26, R19, 1.4426950216293334961 ;  /* 0x3fb8aa3b131a7820 */ /* 0x000fe20000410000 */
[----:B------:R-:W-:Y:S02]  /*0ef0*/  FADD.FTZ R28, -R8, R14 ;  /* 0x0000000e081c7221 */ /* 0x000fe40000010100 */
[----:B------:R-:W5:Y:S02]  /*0f00*/  LDS R19, [R10+0x1400] ;  /* 0x001400000a137984 */ /* 0x000f640000000800 */
[----:B------:R-:W-:Y:S01]  /*0f10*/  FMUL.FTZ R28, R28, 1.4426950216293334961 ;  /* 0x3fb8aa3b1c1c7820 */ /* 0x000fe20000410000 */
[----:B------:R-:W2:Y:S01]  /*0f20*/  MUFU.EX2 R12, R12 ;  /* 0x0000000c000c7308 */ /* 0x000ea20000000800 */
[----:B---3--:R3:W-:Y:S01]  /*0f30*/  STS [R10+-0x400], R22 ;  /* 0xfffc00160a007388 */ /* 0x0087e20000000800 */
[----:B------:R-:W-:-:S03]  /*0f40*/  FADD.FTZ R11, R22, R11 ;  /* 0x0000000b160b7221 */ /* 0x000fc60000010000 */
[----:B------:R-:W-:Y:S03]  /*0f50*/  LDS R14, [R10+0x1a00] ;  /* 0x001a00000a0e7984 */ /* 0x000fe60000000800 */
[----:B------:R-:W4:Y:S01]  /*0f60*/  MUFU.EX2 R20, R20 ;  /* 0x0000001400147308 */ /* 0x000f220000000800 */
[----:B0-----:R0:W-:Y:S01]  /*0f70*/  STS [R10+-0x200], R24 ;  /* 0xfffe00180a007388 */ /* 0x0011e20000000800 */
[----:B------:R-:W-:Y:S01]  /*0f80*/  FADD.FTZ R11, R11, R24 ;  /* 0x000000180b0b7221 */ /* 0x000fe20000010000 */
[----:B-1----:R-:W-:-:S05]  /*0f90*/  FADD.FTZ R15, -R8, R15 ;  /* 0x0000000f080f7221 */ /* 0x002fca0000010100 */
[----:B------:R-:W1:Y:S01]  /*0fa0*/  MUFU.EX2 R26, R26 ;  /* 0x0000001a001a7308 */ /* 0x000e620000000800 */
[----:B--2---:R-:W-:Y:S01]  /*0fb0*/  FADD.FTZ R11, R11, R12 ;  /* 0x0000000c0b0b7221 */ /* 0x004fe20000010000 */
[----:B------:R2:W-:Y:S01]  /*0fc0*/  STS [R10], R12 ;  /* 0x0000000c0a007388 */ /* 0x0005e20000000800 */
[----:B---3--:R-:W-:Y:S01]  /*0fd0*/  FMUL.FTZ R22, R15, 1.4426950216293334961 ;  /* 0x3fb8aa3b0f167820 */ /* 0x008fe20000410000 */
[----:B0-----:R-:W-:Y:S02]  /*0fe0*/  FADD.FTZ R24, -R8, R23 ;  /* 0x0000001708187221 */ /* 0x001fe40000010100 */
[----:B------:R-:W0:Y:S01]  /*0ff0*/  LDS R15, [R10+0x1600] ;  /* 0x001600000a0f7984 */ /* 0x000e220000000800 */
[----:B----4-:R-:W-:Y:S01]  /*1000*/  FADD.FTZ R11, R11, R20 ;  /* 0x000000140b0b7221 */ /* 0x010fe20000010000 */
[----:B------:R-:W-:Y:S02]  /*1010*/  FMUL.FTZ R24, R24, 1.4426950216293334961 ;  /* 0x3fb8aa3b18187820 */ /* 0x000fe40000410000 */
[----:B------:R-:W3:Y:S01]  /*1020*/  LDS R23, [R10+0x1800] ;  /* 0x001800000a177984 */ /* 0x000ee20000000800 */
[----:B--2---:R2:W4:Y:S03]  /*1030*/  MUFU.EX2 R12, R22 ;  /* 0x00000016000c7308 */ /* 0x0045260000000800 */
[----:B------:R-:W-:Y:S01]  /*1040*/  STS [R10+0x200], R20 ;  /* 0x000200140a007388 */ /* 0x000fe20000000800 */
[----:B-1----:R-:W-:-:S03]  /*1050*/  FADD.FTZ R11, R11, R26 ;  /* 0x0000001a0b0b7221 */ /* 0x002fc60000010000 */
[----:B------:R1:W-:Y:S01]  /*1060*/  STS [R10+0x400], R26 ;  /* 0x0004001a0a007388 */ /* 0x0003e20000000800 */
[----:B--2---:R-:W-:Y:S02]  /*1070*/  FADD.FTZ R22, -R8, R29 ;  /* 0x0000001d08167221 */ /* 0x004fe40000010100 */
[----:B------:R5:W2:Y:S02]  /*1080*/  MUFU.EX2 R29, R28 ;  /* 0x0000001c001d7308 */ /* 0x000aa40000000800 */
[----:B-1----:R-:W-:Y:S01]  /*1090*/  FMUL.FTZ R26, R22, 1.4426950216293334961 ;  /* 0x3fb8aa3b161a7820 */ /* 0x002fe20000410000 */
[----:B------:R-:W-:Y:S01]  /*10a0*/  FADD.FTZ R22, -R8, R25 ;  /* 0x0000001908167221 */ /* 0x000fe20000010100 */
[----:B----4-:R-:W-:-:S04]  /*10b0*/  FADD.FTZ R11, R11, R12 ;  /* 0x0000000c0b0b7221 */ /* 0x010fc80000010000 */
[----:B------:R1:W4:Y:S01]  /*10c0*/  MUFU.EX2 R20, R24 ;  /* 0x0000001800147308 */ /* 0x0003220000000800 */
[----:B-----5:R-:W-:Y:S01]  /*10d0*/  FADD.FTZ R28, -R8, R19 ;  /* 0x00000013081c7221 */ /* 0x020fe20000010100 */
[----:B------:R-:W-:Y:S01]  /*10e0*/  FMUL.FTZ R22, R22, 1.4426950216293334961 ;  /* 0x3fb8aa3b16167820 */ /* 0x000fe20000410000 */
[----:B------:R-:W-:Y:S02]  /*10f0*/  STS [R10+0x600], R12 ;  /* 0x0006000c0a007388 */ /* 0x000fe40000000800 */
[----:B------:R-:W-:-:S03]  /*1100*/  FMUL.FTZ R28, R28, 1.4426950216293334961 ;  /* 0x3fb8aa3b1c1c7820 */ /* 0x000fc60000410000 */
[----:B------:R0:W5:Y:S01]  /*1110*/  MUFU.EX2 R25, R26 ;  /* 0x0000001a00197308 */ /* 0x0001620000000800 */
[----:B-1----:R-:W-:Y:S01]  /*1120*/  FADD.FTZ R24, -R8, R27 ;  /* 0x0000001b08187221 */ /* 0x002fe20000010100 */
[----:B--2---:R-:W-:Y:S03]  /*1130*/  STS [R10+0xa00], R29 ;  /* 0x000a001d0a007388 */ /* 0x004fe60000000800 */
[----:B------:R-:W-:-:S03]  /*1140*/  FMUL.FTZ R24, R24, 1.4426950216293334961 ;  /* 0x3fb8aa3b18187820 */ /* 0x000fc60000410000 */
[----:B------:R1:W2:Y:S01]  /*1150*/  MUFU.EX2 R27, R22 ;  /* 0x00000016001b7308 */ /* 0x0002a20000000800 */
[----:B0-----:R-:W-:Y:S01]  /*1160*/  FADD.FTZ R26, -R8, R15 ;  /* 0x0000000f081a7221 */ /* 0x001fe20000010100 */
[----:B----4-:R-:W-:Y:S03]  /*1170*/  STS [R10+0x800], R20 ;  /* 0x000800140a007388 */ /* 0x010fe60000000800 */
[----:B------:R-:W-:-:S03]  /*1180*/  FMUL.FTZ R26, R26, 1.4426950216293334961 ;  /* 0x3fb8aa3b1a1a7820 */ /* 0x000fc60000410000 */
[----:B------:R-:W0:Y:S01]  /*1190*/  MUFU.EX2 R15, R28 ;  /* 0x0000001c000f7308 */ /* 0x000e220000000800 */
[----:B-1----:R-:W-:Y:S01]  /*11a0*/  FADD.FTZ R22, -R8, R21 ;  /* 0x0000001508167221 */ /* 0x002fe20000010100 */
[----:B-----5:R-:W-:Y:S03]  /*11b0*/  STS [R10+0xc00], R25 ;  /* 0x000c00190a007388 */ /* 0x020fe60000000800 */
[----:B------:R-:W-:-:S03]  /*11c0*/  FMUL.FTZ R22, R22, 1.4426950216293334961 ;  /* 0x3fb8aa3b16167820 */ /* 0x000fc60000410000 */
[----:B------:R1:W4:Y:S01]  /*11d0*/  MUFU.EX2 R21, R24 ;  /* 0x0000001800157308 */ /* 0x0003220000000800 */
[----:B--2---:R-:W-:Y:S07]  /*11e0*/  STS [R10+0xe00], R27 ;  /* 0x000e001b0a007388 */ /* 0x004fee0000000800 */
[----:B------:R3:W2:Y:S01]  /*11f0*/  MUFU.EX2 R19, R22 ;  /* 0x0000001600137308 */ /* 0x0006a20000000800 */
[C---:B-1----:R-:W-:Y:S01]  /*1200*/  FADD.FTZ R24, -R8.reuse, R14 ;  /* 0x0000000e08187221 */ /* 0x042fe20000010100 */
[----:B0-----:R-:W-:Y:S01]  /*1210*/  STS [R10+0x1400], R15 ;  /* 0x0014000f0a007388 */ /* 0x001fe20000000800 */
[----:B---3--:R-:W-:-:S03]  /*1220*/  FADD.FTZ R22, -R8, R23 ;  /* 0x0000001708167221 */ /* 0x008fc60000010100 */
[----:B----4-:R-:W-:Y:S02]  /*1230*/  STS [R10+0x1000], R21 ;  /* 0x001000150a007388 */ /* 0x010fe40000000800 */
[----:B------:R0:W1:Y:S02]  /*1240*/  MUFU.EX2 R23, R26 ;  /* 0x0000001a00177308 */ /* 0x0000640000000800 */
[----:B--2---:R-:W-:Y:S01]  /*1250*/  STS [R10+0x1200], R19 ;  /* 0x001200130a007388 */ /* 0x004fe20000000800 */
[----:B0-----:R-:W-:Y:S01]  /*1260*/  FMUL.FTZ R26, R22, 1.4426950216293334961 ;  /* 0x3fb8aa3b161a7820 */ /* 0x001fe20000410000 */
[----:B------:R-:W-:Y:S01]  /*1270*/  FMUL.FTZ R22, R24, 1.4426950216293334961 ;  /* 0x3fb8aa3b18167820 */ /* 0x000fe20000410000 */
[----:B------:R-:W-:-:S03]  /*1280*/  FADD.FTZ R24, R11, R20 ;  /* 0x000000140b187221 */ /* 0x000fc60000010000 */
[----:B------:R-:W0:Y:S01]  /*1290*/  MUFU.EX2 R14, R26 ;  /* 0x0000001a000e7308 */ /* 0x000e220000000800 */
[----:B------:R-:W-:Y:S01]  /*12a0*/  FADD.FTZ R24, R24, R29 ;  /* 0x0000001d18187221 */ /* 0x000fe20000010000 */
[----:B-1----:R-:W-:Y:S03]  /*12b0*/  STS [R10+0x1600], R23 ;  /* 0x001600170a007388 */ /* 0x002fe60000000800 */
[----:B------:R-:W-:-:S03]  /*12c0*/  FADD.FTZ R24, R24, R25 ;  /* 0x0000001918187221 */ /* 0x000fc60000010000 */
[----:B------:R-:W1:Y:S01]  /*12d0*/  MUFU.EX2 R22, R22 ;  /* 0x0000001600167308 */ /* 0x000e620000000800 */
[----:B------:R-:W-:-:S04]  /*12e0*/  FADD.FTZ R24, R24, R27 ;  /* 0x0000001b18187221 */ /* 0x000fc80000010000 */
[----:B------:R-:W-:Y:S01]  /*12f0*/  FADD.FTZ R24, R24, R21 ;  /* 0x0000001518187221 */ /* 0x000fe20000010000 */
[----:B0-----:R-:W-:Y:S03]  /*1300*/  STS [R10+0x1800], R14 ;  /* 0x0018000e0a007388 */ /* 0x001fe60000000800 */
[----:B------:R-:W-:-:S04]  /*1310*/  FADD.FTZ R24, R24, R19 ;  /* 0x0000001318187221 */ /* 0x000fc80000010000 */
[----:B------:R-:W-:Y:S01]  /*1320*/  FADD.FTZ R24, R24, R15 ;  /* 0x0000000f18187221 */ /* 0x000fe20000010000 */
[----:B-1----:R0:W-:Y:S03]  /*1330*/  STS [R10+0x1a00], R22 ;  /* 0x001a00160a007388 */ /* 0x0021e60000000800 */
[----:B------:R-:W-:-:S04]  /*1340*/  FADD.FTZ R11, R24, R23 ;  /* 0x00000017180b7221 */ /* 0x000fc80000010000 */
[----:B------:R-:W-:-:S04]  /*1350*/  FADD.FTZ R11, R11, R14 ;  /* 0x0000000e0b0b7221 */ /* 0x000fc80000010000 */
[----:B------:R-:W-:Y:S01]  /*1360*/  FADD.FTZ R11, R11, R22 ;  /* 0x000000160b0b7221 */ /* 0x000fe20000010000 */
[----:B0-----:R-:W-:Y:S01]  /*1370*/  VIADD R10, R10, 0x2000 ;  /* 0x000020000a0a7836 */ /* 0x001fe20000000000 */
[----:B------:R-:W-:Y:S06]  /*1380*/  @!P2 BRA `(.L_x_107) ;  /* 0xfffffff80070a947 */ /* 0x000fec000383ffff */
.L_x_106:
[----:B------:R-:W-:Y:S05]  /*1390*/  BSYNC B1 ;  /* 0x0000000000017941 */ /* 0x000fea0003800000 */
.L_x_105:
[----:B------:R-:W-:Y:S01]  /*13a0*/  IMAD.IADD R9, R16, 0x1, -R13 ;  /* 0x0000000110097824 */ /* 0x000fe200078e0a0d */
[----:B------:R-:W-:Y:S04]  /*13b0*/  BSSY B1, `(.L_x_108) ;  /* 0x0000036000017945 */ /* 0x000fe80003800000 */
[----:B------:R-:W-:-:S13]  /*13c0*/  ISETP.GT.AND P2, PT, R9, 0x200, PT ;  /* 0x000002000900780c */ /* 0x000fda0003f44270 */
[----:B------:R-:W-:Y:S05]  /*13d0*/  @!P2 BRA `(.L_x_109) ;  /* 0x0000000000cca947 */ /* 0x000fea0003800000 */
[----:B------:R-:W1:Y:S01]  /*13e0*/  LDS R23, [R10+-0x400] ;  /* 0xfffc00000a177984 */ /* 0x000e620000000800 */
[----:B------:R-:W-:Y:S02]  /*13f0*/  PLOP3.LUT P0, PT, PT, PT, PT, 0x8, 0x0 ;  /* 0x000000000000781c */ /* 0x000fe40003f0e170 */
[----:B------:R-:W-:Y:S01]  /*1400*/  IADD3 R13, R13, 0x400, RZ ;  /* 0x000004000d0d7810 */ /* 0x000fe20007ffe0ff */
[----:B------:R-:W2:Y:S04]  /*1410*/  LDS R27, [R10+-0x200] ;  /* 0xfffe00000a1b7984 */ /* 0x000ea80000000800 */
[----:B------:R-:W3:Y:S04]  /*1420*/  LDS R29, [R10] ;  /* 0x000000000a1d7984 */ /* 0x000ee80000000800 */
[----:B------:R-:W4:Y:S04]  /*1430*/  LDS R25, [R10+0x200] ;  /* 0x000200000a197984 */ /* 0x000f280000000800 */
[----:B------:R-:W0:Y:S04]  /*1440*/  LDS R21, [R10+0x400] ;  /* 0x000400000a157984 */ /* 0x000e280000000800 */
[----:B------:R-:W5:Y:S04]  /*1450*/  LDS R19, [R10+0x600] ;  /* 0x000600000a137984 */ /* 0x000f680000000800 */
[----:B------:R-:W5:Y:S04]  /*1460*/  LDS R15, [R10+0x800] ;  /* 0x000800000a0f7984 */ /* 0x000f680000000800 */
[----:B------:R-:W5:Y:S01]  /*1470*/  LDS R9, [R10+0xa00] ;  /* 0x000a00000a097984 */ /* 0x000f620000000800 */
[----:B-1----:R-:W-:-:S04]  /*1480*/  FADD.FTZ R23, -R8, R23 ;  /* 0x0000001708177221 */ /* 0x002fc80000010100 */
[----:B------:R-:W-:Y:S01]  /*1490*/  FMUL.FTZ R12, R23, 1.4426950216293334961 ;  /* 0x3fb8aa3b170c7820 */ /* 0x000fe20000410000 */
[C---:B--2---:R-:W-:Y:S01]  /*14a0*/  FADD.FTZ R27, -R8.reuse, R27 ;  /* 0x0000001b081b7221 */ /* 0x044fe20000010100 */
[----:B---3--:R-:W-:-:S03]  /*14b0*/  FADD.FTZ R29, -R8, R29 ;  /* 0x0000001d081d7221 */ /* 0x008fc60000010100 */
[----:B------:R-:W-:Y:S01]  /*14c0*/  FMUL.FTZ R23, R27, 1.4426950216293334961 ;  /* 0x3fb8aa3b1b177820 */ /* 0x000fe20000410000 */
[----:B------:R-:W1:Y:S01]  /*14d0*/  MUFU.EX2 R12, R12 ;  /* 0x0000000c000c7308 */ /* 0x000e620000000800 */
[----:B------:R-:W-:Y:S01]  /*14e0*/  FMUL.FTZ R29, R29, 1.4426950216293334961 ;  /* 0x3fb8aa3b1d1d7820 */ /* 0x000fe20000410000 */
[C---:B----4-:R-:W-:Y:S01]  /*14f0*/  FADD.FTZ R14, -R8.reuse, R25 ;  /* 0x00000019080e7221 */ /* 0x050fe20000010100 */
[----:B0-----:R-:W-:-:S03]  /*1500*/  FADD.FTZ R20, -R8, R21 ;  /* 0x0000001508147221 */ /* 0x001fc60000010100 */
[----:B------:R-:W-:Y:S02]  /*1510*/  FMUL.FTZ R14, R14, 1.4426950216293334961 ;  /* 0x3fb8aa3b0e0e7820 */ /* 0x000fe40000410000 */
[----:B------:R-:W0:Y:S01]  /*1520*/  MUFU.EX2 R23, R23 ;  /* 0x0000001700177308 */ /* 0x000e220000000800 */
[----:B------:R-:W-:Y:S01]  /*1530*/  FMUL.FTZ R20, R20, 1.4426950216293334961 ;  /* 0x3fb8aa3b14147820 */ /* 0x000fe20000410000 */
[C---:B-----5:R-:W-:Y:S01]  /*1540*/  FADD.FTZ R22, -R8.reuse, R19 ;  /* 0x0000001308167221 */ /* 0x060fe20000010100 */
[----:B------:R-:W-:-:S03]  /*1550*/  FADD.FTZ R24, -R8, R15 ;  /* 0x0000000f08187221 */ /* 0x000fc60000010100 */
[----:B------:R-:W-:Y:S02]  /*1560*/  FMUL.FTZ R22, R22, 1.4426950216293334961 ;  /* 0x3fb8aa3b16167820 */ /* 0x000fe40000410000 */
[----:B------:R-:W2:Y:S01]  /*1570*/  MUFU.EX2 R25, R29 ;  /* 0x0000001d00197308 */ /* 0x000ea20000000800 */
[----:B-1----:R-:W-:Y:S01]  /*1580*/  STS [R10+-0x400], R12 ;  /* 0xfffc000c0a007388 */ /* 0x002fe20000000800 */
[----:B------:R-:W-:Y:S01]  /*1590*/  FADD.FTZ R26, -R8, R9 ;  /* 0x00000009081a7221 */ /* 0x000fe20000010100 */
[----:B------:R-:W-:-:S03]  /*15a0*/  FMUL.FTZ R24, R24, 1.4426950216293334961 ;  /* 0x3fb8aa3b18187820 */ /* 0x000fc60000410000 */
[----:B------:R-:W-:Y:S02]  /*15b0*/  FMUL.FTZ R26, R26, 1.4426950216293334961 ;  /* 0x3fb8aa3b1a1a7820 */ /* 0x000fe40000410000 */
[----:B------:R1:W3:Y:S01]  /*15c0*/  MUFU.EX2 R21, R14 ;  /* 0x0000000e00157308 */ /* 0x0002e20000000800 */
[----:B0-----:R-:W-:Y:S07]  /*15d0*/  STS [R10+-0x200], R23 ;  /* 0xfffe00170a007388 */ /* 0x001fee0000000800 */
[----:B------:R-:W0:Y:S01]  /*15e0*/  MUFU.EX2 R19, R20 ;  /* 0x0000001400137308 */ /* 0x000e220000000800 */
[----:B-1----:R-:W-:Y:S01]  /*15f0*/  FADD.FTZ R14, R11, R12 ;  /* 0x0000000c0b0e7221 */ /* 0x002fe20000010000 */
[----:B--2---:R-:W-:Y:S03]  /*1600*/  STS [R10], R25 ;  /* 0x000000190a007388 */ /* 0x004fe60000000800 */
[----:B------:R-:W-:-:S03]  /*1610*/  FADD.FTZ R14, R14, R23 ;  /* 0x000000170e0e7221 */ /* 0x000fc60000010000 */
[----:B------:R-:W1:Y:S01]  /*1620*/  MUFU.EX2 R15, R22 ;  /* 0x00000016000f7308 */ /* 0x000e620000000800 */
[----:B------:R-:W-:Y:S01]  /*1630*/  FADD.FTZ R14, R14, R25 ;  /* 0x000000190e0e7221 */ /* 0x000fe20000010000 */
[----:B---3--:R-:W-:Y:S03]  /*1640*/  STS [R10+0x200], R21 ;  /* 0x000200150a007388 */ /* 0x008fe60000000800 */
[----:B------:R-:W-:-:S03]  /*1650*/  FADD.FTZ R14, R14, R21 ;  /* 0x000000150e0e7221 */ /* 0x000fc60000010000 */
[----:B------:R-:W2:Y:S01]  /*1660*/  MUFU.EX2 R9, R24 ;  /* 0x0000001800097308 */ /* 0x000ea20000000800 */
[----:B0-----:R-:W-:Y:S01]  /*1670*/  FADD.FTZ R14, R14, R19 ;  /* 0x000000130e0e7221 */ /* 0x001fe20000010000 */
[----:B------:R-:W-:Y:S06]  /*1680*/  STS [R10+0x400], R19 ;  /* 0x000400130a007388 */ /* 0x000fec0000000800 */
[----:B------:R-:W0:Y:S01]  /*1690*/  MUFU.EX2 R27, R26 ;  /* 0x0000001a001b7308 */ /* 0x000e220000000800 */
[----:B-1----:R-:W-:Y:S01]  /*16a0*/  FADD.FTZ R14, R14, R15 ;  /* 0x0000000f0e0e7221 */ /* 0x002fe20000010000 */
[----:B------:R-:W-:Y:S03]  /*16b0*/  STS [R10+0x600], R15 ;  /* 0x0006000f0a007388 */ /* 0x000fe60000000800 */
[----:B--2---:R-:W-:Y:S01]  /*16c0*/  FADD.FTZ R14, R14, R9 ;  /* 0x000000090e0e7221 */ /* 0x004fe20000010000 */
[----:B------:R-:W-:Y:S04]  /*16d0*/  STS [R10+0x800], R9 ;  /* 0x000800090a007388 */ /* 0x000fe80000000800 */
[----:B0-----:R0:W-:Y:S01]  /*16e0*/  STS [R10+0xa00], R27 ;  /* 0x000a001b0a007388 */ /* 0x0011e20000000800 */
[----:B------:R-:W-:Y:S01]  /*16f0*/  FADD.FTZ R11, R14, R27 ;  /* 0x0000001b0e0b7221 */ /* 0x000fe20000010000 */
[----:B0-----:R-:W-:-:S07]  /*1700*/  VIADD R10, R10, 0x1000 ;  /* 0x000010000a0a7836 */ /* 0x001fce0000000000 */
.L_x_109:
[----:B------:R-:W-:Y:S05]  /*1710*/  BSYNC B1 ;  /* 0x0000000000017941 */ /* 0x000fea0003800000 */
.L_x_108:
[----:B------:R-:W-:-:S13]  /*1720*/  ISETP.LT.OR P0, PT, R13, R16, P0 ;  /* 0x000000100d00720c */ /* 0x000fda0000701670 */
[----:B------:R-:W-:Y:S05]  /*1730*/  @!P0 BRA `(.L_x_101) ;  /* 0x0000000000608947 */ /* 0x000fea0003800000 */
[----:B------:R-:W1:Y:S04]  /*1740*/  LDS R9, [R10+-0x400] ;  /* 0xfffc00000a097984 */ /* 0x000e680000000800 */
[----:B------:R-:W2:Y:S04]  /*1750*/  LDS R13, [R10+-0x200] ;  /* 0xfffe00000a0d7984 */ /* 0x000ea80000000800 */
[----:B------:R-:W3:Y:S04]  /*1760*/  LDS R15, [R10] ;  /* 0x000000000a0f7984 */ /* 0x000ee80000000800 */
[----:B------:R-:W4:Y:S01]  /*1770*/  LDS R19, [R10+0x200] ;  /* 0x000200000a137984 */ /* 0x000f220000000800 */
[C---:B-1----:R-:W-:Y:S01]  /*1780*/  FADD.FTZ R9, -R8.reuse, R9 ;  /* 0x0000000908097221 */ /* 0x042fe20000010100 */
[----:B--2---:R-:W-:-:S03]  /*1790*/  FADD.FTZ R13, -R8, R13 ;  /* 0x0000000d080d7221 */ /* 0x004fc60000010100 */
[----:B------:R-:W-:Y:S01]  /*17a0*/  FMUL.FTZ R9, R9, 1.4426950216293334961 ;  /* 0x3fb8aa3b09097820 */ /* 0x000fe20000410000 */
[----:B---3--:R-:W-:Y:S01]  /*17b0*/  FADD.FTZ R15, -R8, R15 ;  /* 0x0000000f080f7221 */ /* 0x008fe20000010100 */
[----:B------:R-:W-:-:S04]  /*17c0*/  FMUL.FTZ R13, R13, 1.4426950216293334961 ;  /* 0x3fb8aa3b0d0d7820 */ /* 0x000fc80000410000 */
[----:B------:R-:W1:Y:S01]  /*17d0*/  MUFU.EX2 R9, R9 ;  /* 0x0000000900097308 */ /* 0x000e620000000800 */
[----:B----4-:R-:W-:Y:S01]  /*17e0*/  FADD.FTZ R19, -R8, R19 ;  /* 0x0000001308137221 */ /* 0x010fe20000010100 */
[----:B------:R-:W-:-:S03]  /*17f0*/  FMUL.FTZ R15, R15, 1.4426950216293334961 ;  /* 0x3fb8aa3b0f0f7820 */ /* 0x000fc60000410000 */
[----:B------:R-:W-:-:S03]  /*1800*/  FMUL.FTZ R19, R19, 1.4426950216293334961 ;  /* 0x3fb8aa3b13137820 */ /* 0x000fc60000410000 */
[----:B------:R-:W2:Y:S08]  /*1810*/  MUFU.EX2 R13, R13 ;  /* 0x0000000d000d7308 */ /* 0x000eb00000000800 */
[----:B------:R-:W3:Y:S01]  /*1820*/  MUFU.EX2 R15, R15 ;  /* 0x0000000f000f7308 */ /* 0x000ee20000000800 */
[----:B-1----:R4:W-:Y:S01]  /*1830*/  STS [R10+-0x400], R9 ;  /* 0xfffc00090a007388 */ /* 0x0029e20000000800 */
[----:B------:R-:W-:-:S06]  /*1840*/  FADD.FTZ R11, R11, R9 ;  /* 0x000000090b0b7221 */ /* 0x000fcc0000010000 */
[----:B------:R-:W1:Y:S01]  /*1850*/  MUFU.EX2 R19, R19 ;  /* 0x0000001300137308 */ /* 0x000e620000000800 */
[----:B--2---:R4:W-:Y:S01]  /*1860*/  STS [R10+-0x200], R13 ;  /* 0xfffe000d0a007388 */ /* 0x0049e20000000800 */
[----:B------:R-:W-:-:S03]  /*1870*/  FADD.FTZ R11, R11, R13 ;  /* 0x0000000d0b0b7221 */ /* 0x000fc60000010000 */
[----:B---3--:R4:W-:Y:S01]  /*1880*/  STS [R10], R15 ;  /* 0x0000000f0a007388 */ /* 0x0089e20000000800 */
[----:B------:R-:W-:-:S03]  /*1890*/  FADD.FTZ R11, R11, R15 ;  /* 0x0000000f0b0b7221 */ /* 0x000fc60000010000 */
[----:B-1----:R4:W-:Y:S01]  /*18a0*/  STS [R10+0x200], R19 ;  /* 0x000200130a007388 */ /* 0x0029e20000000800 */
[----:B------:R-:W-:-:S07]  /*18b0*/  FADD.FTZ R11, R11, R19 ;  /* 0x000000130b0b7221 */ /* 0x000fce0000010000 */
.L_x_101:
[----:B------:R-:W-:Y:S05]  /*18c0*/  BSYNC B0 ;  /* 0x0000000000007941 */ /* 0x000fea0003800000 */
.L_x_100:
[----:B----4-:R-:W2:Y:S01]  /*18d0*/  SHFL.BFLY PT, R10, R11, 0x10, 0x1f ;  /* 0x0e001f000b0a7f89 */ /* 0x010ea200000e0000 */
[----:B------:R-:W-:Y:S01]  /*18e0*/  LOP3.LUT P0, R15, R3, 0x1f, RZ, 0xc0, !PT ;  /* 0x0000001f030f7812 */ /* 0x000fe2000780c0ff */
[----:B------:R-:W-:Y:S03]  /*18f0*/  BSSY B0, `(.L_x_110) ;  /* 0x00000b1000007945 */ /* 0x000fe60003800000 */
[----:B------:R-:W-:-:S09]  /*1900*/  ISETP.GT.U32.AND P2, PT, R15, 0x3, PT ;  /* 0x000000030f00780c */ /* 0x000fd20003f44070 */
[----:B------:R-:W3:Y:S04]  /*1910*/  @!P0 S2R R19, SR_CgaCtaId ;  /* 0x0000000000138919 */ /* 0x000ee80000008800 */
[----:B0-----:R-:W0:Y:S01]  /*1920*/  @!P2 S2R R20, SR_CgaCtaId ;  /* 0x000000000014a919 */ /* 0x001e220000008800 */
[----:B--2---:R-:W-:Y:S01]  /*1930*/  FADD.FTZ R10, R10, R11 ;  /* 0x0000000b0a0a7221 */ /* 0x004fe20000010000 */
[----:B------:R-:W-:-:S04]  /*1940*/  @!P2 MOV R11, 0x400 ;  /* 0x00000400000ba802 */ /* 0x000fc80000000f00 */
[----:B------:R-:W2:Y:S01]  /*1950*/  SHFL.BFLY PT, R9, R10, 0x8, 0x1f ;  /* 0x0d001f000a097f89 */ /* 0x000ea200000e0000 */
[----:B------:R-:W-:-:S04]  /*1960*/  @!P2 IADD3 R11, R11, 0x100, RZ ;  /* 0x000001000b0ba810 */ /* 0x000fc80007ffe0ff */
[----:B0-----:R-:W-:Y:S01]  /*1970*/  @!P2 LEA R20, R20, R11, 0x18 ;  /* 0x0000000b1414a211 */ /* 0x001fe200078ec0ff */
[----:B--2---:R-:W-:Y:S01]  /*1980*/  FADD.FTZ R9, R10, R9 ;  /* 0x000000090a097221 */ /* 0x004fe20000010000 */
[----:B------:R-:W-:-:S03]  /*1990*/  @!P0 MOV R10, 0x400 ;  /* 0x00000400000a8802 */ /* 0x000fc60000000f00 */
[----:B------:R-:W-:Y:S01]  /*19a0*/  @!P2 IMAD R15, R15, 0x4, R20 ;  /* 0x000000040f0fa824 */ /* 0x000fe200078e0214 */
[----:B------:R-:W0:Y:S01]  /*19b0*/  SHFL.BFLY PT, R12, R9, 0x4, 0x1f ;  /* 0x0c801f00090c7f89 */ /* 0x000e2200000e0000 */
[----:B------:R-:W-:-:S05]  /*19c0*/  @!P0 VIADD R10, R10, 0x100 ;  /* 0x000001000a0a8836 */ /* 0x000fca0000000000 */
[----:B---3--:R-:W-:Y:S01]  /*19d0*/  @!P0 LEA R10, R19, R10, 0x18 ;  /* 0x0000000a130a8211 */ /* 0x008fe200078ec0ff */
[----:B0-----:R-:W-:Y:S01]  /*19e0*/  FADD.FTZ R12, R9, R12 ;  /* 0x0000000c090c7221 */ /* 0x001fe20000010000 */
[----:B------:R-:W-:-:S04]  /*19f0*/  @!P0 SHF.R.U32.HI R9, RZ, 0x3, R3 ;  /* 0x00000003ff098819 */ /* 0x000fc80000011603 */
[----:B------:R-:W0:Y:S01]  /*1a00*/  SHFL.BFLY PT, R13, R12, 0x2, 0x1f ;  /* 0x0c401f000c0d7f89 */ /* 0x000e2200000e0000 */
[----:B------:R-:W-:-:S05]  /*1a10*/  @!P0 LOP3.LUT R9, R9, 0x1ffffffc, RZ, 0xc0, !PT ;  /* 0x1ffffffc09098812 */ /* 0x000fca00078ec0ff */
[----:B------:R-:W-:Y:S02]  /*1a20*/  @!P0 IMAD.IADD R11, R10, 0x1, R9 ;  /* 0x000000010a0b8824 */ /* 0x000fe400078e0209 */
[----:B0-----:R-:W-:-:S05]  /*1a30*/  FADD.FTZ R13, R12, R13 ;  /* 0x0000000d0c0d7221 */ /* 0x001fca0000010000 */
[----:B------:R-:W0:Y:S02]  /*1a40*/  SHFL.BFLY PT, R14, R13, 0x1, 0x1f ;  /* 0x0c201f000d0e7f89 */ /* 0x000e2400000e0000 */
[----:B0-----:R-:W-:-:S05]  /*1a50*/  FADD.FTZ R14, R13, R14 ;  /* 0x0000000e0d0e7221 */ /* 0x001fca0000010000 */
[----:B------:R-:W-:Y:S01]  /*1a60*/  @!P0 STS [R11+0x10], R14 ;  /* 0x0000100e0b008388 */ /* 0x000fe20000000800 */
[----:B------:R-:W-:Y:S06]  /*1a70*/  BAR.SYNC.DEFER_BLOCKING 0x0 ;  /* 0x0000000000007b1d */ /* 0x000fec0000010000 */
[----:B------:R-:W0:Y:S04]  /*1a80*/  @!P2 LDS R14, [R15+0x10] ;  /* 0x000010000f0ea984 */ /* 0x000e280000000800 */
[----:B0-----:R-:W0:Y:S02]  /*1a90*/  SHFL.BFLY PT, R9, R14, 0x2, 0x1f ;  /* 0x0c401f000e097f89 */ /* 0x001e2400000e0000 */
[----:B0-----:R-:W-:-:S05]  /*1aa0*/  FADD.FTZ R10, R9, R14 ;  /* 0x0000000e090a7221 */ /* 0x001fca0000010000 */
[----:B------:R-:W0:Y:S02]  /*1ab0*/  SHFL.BFLY PT, R9, R10, 0x1, 0x1f ;  /* 0x0c201f000a097f89 */ /* 0x000e2400000e0000 */
[----:B0-----:R-:W-:-:S06]  /*1ac0*/  FADD.FTZ R9, R10, R9 ;  /* 0x000000090a097221 */ /* 0x001fcc0000010000 */
[----:B------:R-:W0:Y:S01]  /*1ad0*/  SHFL.IDX PT, R9, R9, RZ, 0x1f ;  /* 0x00001fff09097589 */ /* 0x000e2200000e0000 */
[----:B------:R-:W-:Y:S05]  /*1ae0*/  @P1 BRA `(.L_x_111) ;  /* 0x0000000800441947 */ /* 0x000fea0003800000 */
[----:B------:R-:W-:Y:S01]  /*1af0*/  MOV R11, 0xfffffff0 ;  /* 0xfffffff0000b7802 */ /* 0x000fe20000000f00 */
[----:B------:R-:W-:Y:S01]  /*1b00*/  BSSY B1, `(.L_x_112) ;  /* 0x000001e000017945 */ /* 0x000fe20003800000 */
[----:B------:R-:W-:-:S03]  /*1b10*/  LOP3.LUT R5, RZ, R5, RZ, 0x33, !PT ;  /* 0x00000005ff057212 */ /* 0x000fc600078e33ff */
[----:B------:R-:W-:Y:S02]  /*1b20*/  IMAD R10, R2, R11, -0x11 ;  /* 0xffffffef020a7424 */ /* 0x000fe400078e020b */
[----:B------:R-:W-:-:S03]  /*1b30*/  IMAD.MOV.U32 R11, RZ, RZ, R3 ;  /* 0x000000ffff0b7224 */ /* 0x000fc600078e0003 */
[----:B------:R-:W-:Y:S02]  /*1b40*/  VIMNMX R5, R5, R10, !PT ;  /* 0x0000000a05057248 */ /* 0x000fe40007fe0100 */
[----:B------:R-:W-:Y:S02]  /*1b50*/  LOP3.LUT R10, RZ, R17, RZ, 0x33, !PT ;  /* 0x00000011ff0a7212 */ /* 0x000fe400078e33ff */
[----:B------:R-:W-:-:S04]  /*1b60*/  LEA R5, R5, 0x1f, 0x5 ;  /* 0x0000001f05057811 */ /* 0x000fc800078e28ff */
[----:B------:R-:W-:-:S04]  /*1b70*/  VIMNMX R10, R5, R10, !PT ;  /* 0x0000000a050a7248 */ /* 0x000fc80007fe0100 */
[----:B------:R-:W-:-:S05]  /*1b80*/  IADD3 R5, -R3, -0x2, -R10 ;  /* 0xfffffffe03057810 */ /* 0x000fca0007ffe90a */
[----:B------:R-:W-:-:S05]  /*1b90*/  IMAD.IADD R5, R5, 0x1, -R18 ;  /* 0x0000000105057824 */ /* 0x000fca00078e0a12 */
[C---:B------:R-:W-:Y:S02]  /*1ba0*/  LEA.HI R10, R5.reuse, 0x1, RZ, 0x19 ;  /* 0x00000001050a7811 */ /* 0x040fe400078fc8ff */
[----:B------:R-:W-:Y:S01]  /*1bb0*/  ISETP.GE.U32.AND P1, PT, R5, 0x180, PT ;  /* 0x000001800500780c */ /* 0x000fe20003f26070 */
[----:B0-----:R-:W-:Y:S01]  /*1bc0*/  FADD.FTZ R5, R9, 9.9999999747524270788e-07 ;  /* 0x358637bd09057421 */ /* 0x001fe20000010000 */
[----:B------:R-:W-:-:S05]  /*1bd0*/  LOP3.LUT P0, R10, R10, 0x3, RZ, 0xc0, !PT ;  /* 0x000000030a0a7812 */ /* 0x000fca000780c0ff */
[----:B------:R-:W0:Y:S08]  /*1be0*/  MUFU.RCP R5, R5 ;  /* 0x0000000500057308 */ /* 0x000e300000001000 */
[----:B------:R-:W-:Y:S05]  /*1bf0*/  @!P0 BRA `(.L_x_113) ;  /* 0x0000000000388947 */ /* 0x000fea0003800000 */
[----:B------:R-:W2:Y:S01]  /*1c00*/  S2UR UR5, SR_CgaCtaId ;  /* 0x00000000000579c3 */ /* 0x000ea20000008800 */
[----:B------:R-:W-:Y:S01]  /*1c10*/  UMOV UR4, 0x400 ;  /* 0x0000040000047882 */ /* 0x000fe20000000000 */
[----:B------:R-:W-:Y:S01]  /*1c20*/  MOV R11, R3 ;  /* 0x00000003000b7202 */ /* 0x000fe20000000f00 */
[----:B------:R-:W-:-:S04]  /*1c30*/  UIADD3 UR4, UR4, 0x120, URZ ;  /* 0x0000012004047890 */ /* 0x000fc8000fffe03f */
[----:B--2---:R-:W-:-:S06]  /*1c40*/  ULEA UR4, UR5, UR4, 0x18 ;  /* 0x0000000405047291 */ /* 0x004fcc000f8ec03f */
[----:B------:R-:W-:-:S07]  /*1c50*/  LEA R12, R3, UR4, 0x2 ;  /* 0x00000004030c7c11 */ /* 0x000fce000f8e10ff */
.L_x_114:
[----:B------:R-:W0:Y:S01]  /*1c60*/  LDS R14, [R12] ;  /* 0x000000000c0e7984 */ /* 0x000e220000000800 */
[----:B------:R-:W-:Y:S02]  /*1c70*/  VIADD R10, R10, 0xffffffff ;  /* 0xffffffff0a0a7836 */ /* 0x000fe40000000000 */
[----:B------:R-:W-:-:S03]  /*1c80*/  VIADD R11, R11, 0x80 ;  /* 0x000000800b0b7836 */ /* 0x000fc60000000000 */
[----:B------:R-:W-:Y:S01]  /*1c90*/  ISETP.NE.AND P0, PT, R10, RZ, PT ;  /* 0x000000ff0a00720c */ /* 0x000fe20003f05270 */
[----:B0-----:R-:W-:-:S05]  /*1ca0*/  FMUL.FTZ R13, R14, R5 ;  /* 0x000000050e0d7220 */ /* 0x001fca0000410000 */
[----:B------:R0:W-:Y:S02]  /*1cb0*/  STS [R12], R13 ;  /* 0x0000000d0c007388 */ /* 0x0001e40000000800 */
[----:B0-----:R-:W-:-:S05]  /*1cc0*/  IADD3 R12, R12, 0x200, RZ ;  /* 0x000002000c0c7810 */ /* 0x001fca0007ffe0ff */
[----:B------:R-:W-:Y:S05]  /*1cd0*/  @P0 BRA `(.L_x_114) ;  /* 0xfffffffc00e00947 */ /* 0x000fea000383ffff */
.L_x_113:
[----:B------:R-:W-:Y:S05]  /*1ce0*/  BSYNC B1 ;  /* 0x0000000000017941 */ /* 0x000fea0003800000 */
.L_x_112:
[----:B------:R-:W-:Y:S05]  /*1cf0*/  @!P1 BRA `(.L_x_111) ;  /* 0x0000000400c09947 */ /* 0x000fea0003800000 */
[----:B------:R-:W2:Y:S01]  /*1d00*/  S2UR UR5, SR_CgaCtaId ;  /* 0x00000000000579c3 */ /* 0x000ea20000008800 */
[----:B------:R-:W-:Y:S01]  /*1d10*/  IMAD.IADD R10, R16, 0x1, -R11 ;  /* 0x00000001100a7824 */ /* 0x000fe200078e0a0b */
[----:B------:R-:W-:Y:S01]  /*1d20*/  UMOV UR4, 0x400 ;  /* 0x0000040000047882 */ /* 0x000fe20000000000 */
[----:B------:R-:W-:Y:S01]  /*1d30*/  BSSY B1, `(.L_x_115) ;  /* 0x000003e000017945 */ /* 0x000fe20003800000 */
[----:B------:R-:W-:Y:S01]  /*1d40*/  UIADD3 UR4, UR4, 0x120, URZ ;  /* 0x0000012004047890 */ /* 0x000fe2000fffe03f */
[----:B------:R-:W-:Y:S02]  /*1d50*/  PLOP3.LUT P0, PT, PT, PT, PT, 0x80, 0x0 ;  /* 0x000000000000781c */ /* 0x000fe40003f0f070 */
[----:B------:R-:W-:Y:S01]  /*1d60*/  ISETP.GT.AND P1, PT, R10, 0x600, PT ;  /* 0x000006000a00780c */ /* 0x000fe20003f24270 */
[----:B--2---:R-:W-:-:S06]  /*1d70*/  ULEA UR4, UR5, UR4, 0x18 ;  /* 0x0000000405047291 */ /* 0x004fcc000f8ec03f */
[----:B------:R-:W-:-:S05]  /*1d80*/  LEA R10, R11, UR4, 0x2 ;  /* 0x000000040b0a7c11 */ /* 0x000fca000f8e10ff */
[----:B------:R-:W-:Y:S01]  /*1d90*/  VIADD R10, R10, 0x400 ;  /* 0x000004000a0a7836 */ /* 0x000fe20000000000 */
[----:B------:R-:W-:Y:S06]  /*1da0*/  @!P1 BRA `(.L_x_116) ;  /* 0x0000000000d89947 */ /* 0x000fec0003800000 */
[----:B------:R-:W-:Y:S02]  /*1db0*/  PLOP3.LUT P0, PT, PT, PT, PT, 0x8, 0x0 ;  /* 0x000000000000781c */ /* 0x000fe40003f0e170 */
[----:B------:R-:W-:-:S11]  /*1dc0*/  IADD3 R12, R16, -0x600, RZ ;  /* 0xfffffa00100c7810 */ /* 0x000fd60007ffe0ff */
.L_x_117:
[----:B------:R-:W0:Y:S01]  /*1dd0*/  LDS R15, [R10+-0x400] ;  /* 0xfffc00000a0f7984 */ /* 0x000e220000000800 */
[----:B------:R-:W-:-:S03]  /*1de0*/  VIADD R11, R11, 0x800 ;  /* 0x000008000b0b7836 */ /* 0x000fc60000000000 */
[----:B------:R-:W2:Y:S02]  /*1df0*/  LDS R17, [R10+-0x200] ;  /* 0xfffe00000a117984 */ /* 0x000ea40000000800 */
[----:B------:R-:W-:Y:S02]  /*1e00*/  ISETP.GE.AND P1, PT, R11, R12, PT ;  /* 0x0000000c0b00720c */ /* 0x000fe40003f26270 */
[----:B------:R-:W3:Y:S04]  /*1e10*/  LDS R19, [R10] ;  /* 0x000000000a137984 */ /* 0x000ee80000000800 */
[----:B------:R-:W4:Y:S04]  /*1e20*/  LDS R18, [R10+0x200] ;  /* 0x000200000a127984 */ /* 0x000f280000000800 */
[----:B------:R-:W5:Y:S04]  /*1e30*/  LDS R22, [R10+0x400] ;  /* 0x000400000a167984 */ /* 0x000f680000000800 */
[----:B------:R-:W1:Y:S04]  /*1e40*/  LDS R20, [R10+0x600] ;  /* 0x000600000a147984 */ /* 0x000e680000000800 */
[----:B------:R-:W1:Y:S04]  /*1e50*/  LDS R14, [R10+0x800] ;  /* 0x000800000a0e7984 */ /* 0x000e680000000800 */
[----:B------:R-:W-:Y:S04]  /*1e60*/  LDS R26, [R10+0xa00] ;  /* 0x000a00000a1a7984 */ /* 0x000fe80000000800 */
[----:B------:R-:W-:Y:S04]  /*1e70*/  LDS R24, [R10+0xc00] ;  /* 0x000c00000a187984 */ /* 0x000fe80000000800 */
[----:B------:R-:W1:Y:S01]  /*1e80*/  LDS R13, [R10+0xe00] ;  /* 0x000e00000a0d7984 */ /* 0x000e620000000800 */
[----:B0-----:R-:W-:-:S03]  /*1e90*/  FMUL.FTZ R25, R15, R5 ;  /* 0x000000050f197220 */ /* 0x001fc60000410000 */
[----:B------:R-:W0:Y:S01]  /*1ea0*/  LDS R28, [R10+0x1000] ;  /* 0x001000000a1c7984 */ /* 0x000e220000000800 */
        /* <DEDUP_REMOVED lines=8> */
[----:B-1----:R-:W-:-:S03]  /*1f30*/  FMUL.FTZ R20, R20, R5 ;  /* 0x0000000514147220 */ /* 0x002fc60000410000 */
[----:B------:R-:W1:Y:S04]  /*1f40*/  LDS R17, [R10+0x1a00] ;  /* 0x001a00000a117984 */ /* 0x000e680000000800 */
[----:B------:R0:W-:Y:S04]  /*1f50*/  STS [R10+-0x400], R25 ;  /* 0xfffc00190a007388 */ /* 0x0001e80000000800 */
[----:B------:R0:W-:Y:S04]  /*1f60*/  STS [R10+-0x200], R27 ;  /* 0xfffe001b0a007388 */ /* 0x0001e80000000800 */
[----:B------:R2:W-:Y:S01]  /*1f70*/  STS [R10], R29 ;  /* 0x0000001d0a007388 */ /* 0x0005e20000000800 */
[-C--:B0-----:R-:W-:Y:S01]  /*1f80*/  FMUL.FTZ R25, R14, R5.reuse ;  /* 0x000000050e197220 */ /* 0x081fe20000410000 */
[----:B------:R-:W-:-:S02]  /*1f90*/  FMUL.FTZ R13, R13, R5 ;  /* 0x000000050d0d7220 */ /* 0x000fc40000410000 */
[----:B------:R-:W-:Y:S01]  /*1fa0*/  STS [R10+0x200], R18 ;  /* 0x000200120a007388 */ /* 0x000fe20000000800 */
[-C--:B------:R-:W-:Y:S01]  /*1fb0*/  FMUL.FTZ R27, R26, R5.reuse ;  /* 0x000000051a1b7220 */ /* 0x080fe20000410000 */
[-C--:B------:R-:W-:Y:S02]  /*1fc0*/  FMUL.FTZ R28, R28, R5.reuse ;  /* 0x000000051c1c7220 */ /* 0x080fe40000410000 */
[----:B------:R-:W-:Y:S01]  /*1fd0*/  STS [R10+0x400], R22 ;  /* 0x000400160a007388 */ /* 0x000fe20000000800 */
[-C--:B--2---:R-:W-:Y:S01]  /*1fe0*/  FMUL.FTZ R29, R24, R5.reuse ;  /* 0x00000005181d7220 */ /* 0x084fe20000410000 */
[-C--:B------:R-:W-:Y:S02]  /*1ff0*/  FMUL.FTZ R23, R23, R5.reuse ;  /* 0x0000000517177220 */ /* 0x080fe40000410000 */
[----:B------:R-:W-:Y:S01]  /*2000*/  STS [R10+0x600], R20 ;  /* 0x000600140a007388 */ /* 0x000fe20000000800 */
[----:B---3--:R-:W-:-:S03]  /*2010*/  FMUL.FTZ R15, R15, R5 ;  /* 0x000000050f0f7220 */ /* 0x008fc60000410000 */
[----:B------:R-:W-:Y:S01]  /*2020*/  STS [R10+0x800], R25 ;  /* 0x000800190a007388 */ /* 0x000fe20000000800 */
[----:B----4-:R-:W-:-:S03]  /*2030*/  FMUL.FTZ R21, R21, R5 ;  /* 0x0000000515157220 */ /* 0x010fc60000410000 */
[----:B------:R-:W-:Y:S01]  /*2040*/  STS [R10+0xa00], R27 ;  /* 0x000a001b0a007388 */ /* 0x000fe20000000800 */
[----:B-----5:R-:W-:-:S03]  /*2050*/  FMUL.FTZ R19, R19, R5 ;  /* 0x0000000513137220 */ /* 0x020fc60000410000 */
[----:B------:R-:W-:Y:S01]  /*2060*/  STS [R10+0xc00], R29 ;  /* 0x000c001d0a007388 */ /* 0x000fe20000000800 */
[----:B-1----:R-:W-:-:S03]  /*2070*/  FMUL.FTZ R17, R17, R5 ;  /* 0x0000000511117220 */ /* 0x002fc60000410000 */
        /* <DEDUP_REMOVED lines=9> */
.L_x_116:
[----:B------:R-:W-:Y:S05]  /*2110*/  BSYNC B1 ;  /* 0x0000000000017941 */ /* 0x000fea0003800000 */
.L_x_115:
[----:B------:R-:W-:Y:S01]  /*2120*/  IADD3 R12, R16, -R11, RZ ;  /* 0x8000000b100c7210 */ /* 0x000fe20007ffe0ff */
[----:B------:R-:W-:Y:S03]  /*2130*/  BSSY B1, `(.L_x_118) ;  /* 0x000001e000017945 */ /* 0x000fe60003800000 */
[----:B------:R-:W-:-:S13]  /*2140*/  ISETP.GT.AND P1, PT, R12, 0x200, PT ;  /* 0x000002000c00780c */ /* 0x000fda0003f24270 */
[----:B------:R-:W-:Y:S05]  /*2150*/  @!P1 BRA `(.L_x_119) ;  /* 0x00000000006c9947 */ /* 0x000fea0003800000 */
[----:B------:R-:W0:Y:S01]  /*2160*/  LDS R12, [R10+-0x400] ;  /* 0xfffc00000a0c7984 */ /* 0x000e220000000800 */
[----:B------:R-:W-:Y:S01]  /*2170*/  PLOP3.LUT P0, PT, PT, PT, PT, 0x8, 0x0 ;  /* 0x000000000000781c */ /* 0x000fe20003f0e170 */
[----:B------:R-:W-:Y:S02]  /*2180*/  VIADD R11, R11, 0x400 ;  /* 0x000004000b0b7836 */ /* 0x000fe40000000000 */
[----:B------:R-:W2:Y:S04]  /*2190*/  LDS R14, [R10+-0x200] ;  /* 0xfffe00000a0e7984 */ /* 0x000ea80000000800 */
[----:B------:R-:W3:Y:S04]  /*21a0*/  LDS R18, [R10] ;  /* 0x000000000a127984 */ /* 0x000ee80000000800 */
[----:B------:R-:W4:Y:S04]  /*21b0*/  LDS R20, [R10+0x200] ;  /* 0x000200000a147984 */ /* 0x000f280000000800 */
[----:B------:R-:W5:Y:S04]  /*21c0*/  LDS R22, [R10+0x400] ;  /* 0x000400000a167984 */ /* 0x000f680000000800 */
[----:B------:R-:W1:Y:S04]  /*21d0*/  LDS R24, [R10+0x600] ;  /* 0x000600000a187984 */ /* 0x000e680000000800 */
[----:B------:R-:W1:Y:S04]  /*21e0*/  LDS R26, [R10+0x800] ;  /* 0x000800000a1a7984 */ /* 0x000e680000000800 */
[----:B------:R-:W1:Y:S01]  /*21f0*/  LDS R28, [R10+0xa00] ;  /* 0x000a00000a1c7984 */ /* 0x000e620000000800 */
[-C--:B0-----:R-:W-:Y:S01]  /*2200*/  FMUL.FTZ R13, R12, R5.reuse ;  /* 0x000000050c0d7220 */ /* 0x081fe20000410000 */
        /* <DEDUP_REMOVED lines=8> */
[----:B-1----:R-:W-:-:S03]  /*2290*/  FMUL.FTZ R23, R24, R5 ;  /* 0x0000000518177220 */ /* 0x002fc60000410000 */
[----:B------:R-:W-:Y:S01]  /*22a0*/  STS [R10+0x400], R21 ;  /* 0x000400150a007388 */ /* 0x000fe20000000800 */
[----:B------:R-:W-:-:S03]  /*22b0*/  FMUL.FTZ R25, R26, R5 ;  /* 0x000000051a197220 */ /* 0x000fc60000410000 */
[----:B------:R-:W-:Y:S01]  /*22c0*/  STS [R10+0x600], R23 ;  /* 0x000600170a007388 */ /* 0x000fe20000000800 */
[----:B------:R-:W-:-:S03]  /*22d0*/  FMUL.FTZ R27, R28, R5 ;  /* 0x000000051c1b7220 */ /* 0x000fc60000410000 */
[----:B------:R-:W-:Y:S04]  /*22e0*/  STS [R10+0x800], R25 ;  /* 0x000800190a007388 */ /* 0x000fe80000000800 */
[----:B------:R0:W-:Y:S02]  /*22f0*/  STS [R10+0xa00], R27 ;  /* 0x000a001b0a007388 */ /* 0x0001e40000000800 */
[----:B0-----:R-:W-:-:S07]  /*2300*/  VIADD R10, R10, 0x1000 ;  /* 0x000010000a0a7836 */ /* 0x001fce0000000000 */
.L_x_119:
[----:B------:R-:W-:Y:S05]  /*2310*/  BSYNC B1 ;  /* 0x0000000000017941 */ /* 0x000fea0003800000 */
.L_x_118:
[----:B------:R-:W-:-:S13]  /*2320*/  ISETP.LT.OR P0, PT, R11, R16, P0 ;  /* 0x000000100b00720c */ /* 0x000fda0000701670 */
[----:B------:R-:W-:Y:S05]  /*2330*/  @!P0 BRA `(.L_x_111) ;  /* 0x0000000000308947 */ /* 0x000fea0003800000 */
[----:B------:R-:W0:Y:S04]  /*2340*/  LDS R12, [R10+-0x400] ;  /* 0xfffc00000a0c7984 */ /* 0x000e280000000800 */
[----:B------:R-:W2:Y:S04]  /*2350*/  LDS R14, [R10+-0x200] ;  /* 0xfffe00000a0e7984 */ /* 0x000ea80000000800 */
[----:B------:R-:W3:Y:S04]  /*2360*/  LDS R16, [R10] ;  /* 0x000000000a107984 */ /* 0x000ee80000000800 */
[----:B------:R-:W4:Y:S01]  /*2370*/  LDS R18, [R10+0x200] ;  /* 0x000200000a127984 */ /* 0x000f220000000800 */
[-C--:B0-----:R-:W-:Y:S01]  /*2380*/  FMUL.FTZ R11, R12, R5.reuse ;  /* 0x000000050c0b7220 */ /* 0x081fe20000410000 */
[----:B--2---:R-:W-:-:S04]  /*2390*/  FMUL.FTZ R13, R14, R5 ;  /* 0x000000050e0d7220 */ /* 0x004fc80000410000 */
[----:B------:R2:W-:Y:S01]  /*23a0*/  STS [R10+-0x400], R11 ;  /* 0xfffc000b0a007388 */ /* 0x0005e20000000800 */
[----:B---3--:R-:W-:-:S03]  /*23b0*/  FMUL.FTZ R15, R16, R5 ;  /* 0x00000005100f7220 */ /* 0x008fc60000410000 */
[----:B------:R2:W-:Y:S01]  /*23c0*/  STS [R10+-0x200], R13 ;  /* 0xfffe000d0a007388 */ /* 0x0005e20000000800 */
[----:B----4-:R-:W-:-:S03]  /*23d0*/  FMUL.FTZ R5, R18, R5 ;  /* 0x0000000512057220 */ /* 0x010fc60000410000 */
[----:B------:R2:W-:Y:S04]  /*23e0*/  STS [R10], R15 ;  /* 0x0000000f0a007388 */ /* 0x0005e80000000800 */
[----:B------:R2:W-:Y:S02]  /*23f0*/  STS [R10+0x200], R5 ;  /* 0x000200050a007388 */ /* 0x0005e40000000800 */
.L_x_111:
[----:B------:R-:W-:Y:S05]  /*2400*/  BSYNC B0 ;  /* 0x0000000000007941 */ /* 0x000fea0003800000 */
.L_x_110:
[----:B------:R-:W-:Y:S01]  /*2410*/  BAR.SYNC.DEFER_BLOCKING 0x0 ;  /* 0x0000000000007b1d */ /* 0x000fe20000010000 */
[----:B------:R-:W-:Y:S02]  /*2420*/  ISETP.NE.AND P1, PT, R3, RZ, PT ;  /* 0x000000ff0300720c */ /* 0x000fe40003f25270 */
[----:B0-2---:R-:W-:Y:S02]  /*2430*/  LOP3.LUT R5, R7, 0x3, RZ, 0xc0, !PT ;  /* 0x0000000307057812 */ /* 0x005fe400078ec0ff */
[----:B------:R-:W-:Y:S01]  /*2440*/  LOP3.LUT R14, R3, 0xffffffc0, RZ, 0xc0, !PT ;  /* 0xffffffc0030e7812 */ /* 0x000fe200078ec0ff */
[----:B------:R-:W-:Y:S01]  /*2450*/  BSSY B0, `(.L_x_120) ;  /* 0x0000015000007945 */ /* 0x000fe20003800000 */
[----:B------:R-:W-:-:S07]  /*2460*/  ISETP.NE.AND P0, PT, R5, RZ, PT ;  /* 0x000000ff0500720c */ /* 0x000fce0003f05270 */
[----:B------:R-:W-:Y:S06]  /*2470*/  @P1 BRA `(.L_x_121) ;  /* 0x0000000000481947 */ /* 0x000fec0003800000 */
[----:B------:R-:W-:Y:S01]  /*2480*/  IMAD R5, R0, UR39, RZ ;  /* 0x0000002700057c24 */ /* 0x000fe2000f8e02ff */
[----:B------:R-:W-:Y:S01]  /*2490*/  SHF.R.S32.HI R11, RZ, 0x1f, R2 ;  /* 0x0000001fff0b7819 */ /* 0x000fe20000011402 */
[----:B------:R-:W-:Y:S01]  /*24a0*/  IMAD R10, R4, UR38, RZ ;  /* 0x00000026040a7c24 */ /* 0x000fe2000f8e02ff */
[----:B------:R-:W-:Y:S01]  /*24b0*/  ULDC.64 UR4, c[0x0][0x218] ;  /* 0x0000860000047ab9 */ /* 0x000fe20000000a00 */
[----:B------:R-:W-:Y:S01]  /*24c0*/  IMAD R5, R5, UR38, RZ ;  /* 0x0000002605057c24 */ /* 0x000fe2000f8e02ff */
[----:B------:R-:W-:Y:S02]  /*24d0*/  ULDC.64 UR6, c[0x0][0x210] ;  /* 0x0000840000067ab9 */ /* 0x000fe40000000a00 */
[----:B------:R-:W-:Y:S02]  /*24e0*/  SHF.R.S32.HI R12, RZ, 0x1f, R10 ;  /* 0x0000001fff0c7819 */ /* 0x000fe4000001140a */
[----:B------:R-:W-:Y:S02]  /*24f0*/  IADD3 R10, P1, P2, R5, R10, R2 ;  /* 0x0000000a050a7210 */ /* 0x000fe40007a3e002 */
[----:B------:R-:W-:-:S04]  /*2500*/  SHF.R.S32.HI R5, RZ, 0x1f, R5 ;  /* 0x0000001fff057819 */ /* 0x000fc80000011405 */
[----:B------:R-:W-:Y:S02]  /*2510*/  IADD3.X R5, R5, R12, R11, P1, P2 ;  /* 0x0000000c05057210 */ /* 0x000fe40000fe440b */
[C---:B------:R-:W-:Y:S02]  /*2520*/  SHF.L.U32 R12, R10.reuse, 0x2, RZ ;  /* 0x000000020a0c7819 */ /* 0x040fe400000006ff */
[----:B------:R-:W-:Y:S02]  /*2530*/  SHF.L.U64.HI R5, R10, 0x2, R5 ;  /* 0x000000020a057819 */ /* 0x000fe40000010205 */
[C---:B------:R-:W-:Y:S02]  /*2540*/  IADD3 R10, P1, R12.reuse, UR4, RZ ;  /* 0x000000040c0a7c10 */ /* 0x040fe4000ff3e0ff */
[----:B------:R-:W-:Y:S02]  /*2550*/  IADD3 R12, P2, R12, UR6, RZ ;  /* 0x000000060c0c7c10 */ /* 0x000fe4000ff5e0ff */
[----:B------:R-:W-:-:S02]  /*2560*/  IADD3.X R11, R5, UR5, RZ, P1, !PT ;  /* 0x00000005050b7c10 */ /* 0x000fc40008ffe4ff */
[----:B------:R-:W-:-:S03]  /*2570*/  IADD3.X R13, R5, UR7, RZ, P2, !PT ;  /* 0x00000007050d7c10 */ /* 0x000fc600097fe4ff */
[----:B-1----:R0:W-:Y:S04]  /*2580*/  STG.E desc[UR36][R10.64], R8 ;  /* 0x000000080a007986 */ /* 0x0021e8000c101924 */
[----:B------:R0:W-:Y:S02]  /*2590*/  STG.E desc[UR36][R12.64], R9 ;  /* 0x000000090c007986 */ /* 0x0001e4000c101924 */
.L_x_121:
[----:B------:R-:W-:Y:S05]  /*25a0*/  BSYNC B0 ;  /* 0x0000000000007941 */ /* 0x000fea0003800000 */
.L_x_120:
[----:B------:R-:W2:Y:S01]  /*25b0*/  S2UR UR5, SR_CgaCtaId ;  /* 0x00000000000579c3 */ /* 0x000ea20000008800 */
[----:B01----:R-:W-:Y:S01]  /*25c0*/  SHF.R.S32.HI R8, RZ, 0x1f, R7 ;  /* 0x0000001fff087819 */ /* 0x003fe20000011407 */
[----:B------:R-:W-:Y:S01]  /*25d0*/  UMOV UR4, 0x400 ;  /* 0x0000040000047882 */ /* 0x000fe20000000000 */
[----:B------:R-:W-:Y:S01]  /*25e0*/  ISETP.NE.OR P5, PT, R14, 0x40, P0 ;  /* 0x000000400e00780c */ /* 0x000fe200007a5670 */
[----:B------:R-:W-:Y:S01]  /*25f0*/  UIADD3 UR4, UR4, 0x120, URZ ;  /* 0x0000012004047890 */ /* 0x000fe2000fffe03f */
[----:B------:R-:W-:Y:S01]  /*2600*/  LEA.HI R10, R8, R7, RZ, 0x2 ;  /* 0x00000007080a7211 */ /* 0x000fe200078f10ff */
[C---:B------:R-:W-:Y:S01]  /*2610*/  VIADD R9, R3.reuse, 0x1f ;  /* 0x0000001f03097836 */ /* 0x040fe20000000000 */
[----:B------:R-:W-:Y:S01]  /*2620*/  LOP3.LUT R5, R3, 0xffffffe0, RZ, 0xc0, !PT ;  /* 0xffffffe003057812 */ /* 0x000fe200078ec0ff */
[----:B------:R-:W-:Y:S01]  /*2630*/  BAR.SYNC.DEFER_BLOCKING 0x0 ;  /* 0x0000000000007b1d */ /* 0x000fe20000010000 */
[----:B------:R-:W-:Y:S01]  /*2640*/  SHF.R.S32.HI R10, RZ, 0x2, R10 ;  /* 0x00000002ff0a7819 */ /* 0x000fe2000001140a */
[----:B------:R-:W-:Y:S01]  /*2650*/  HFMA2.MMA R26, -RZ, RZ, 0, 0 ;  /* 0x00000000ff1a7435 */ /* 0x000fe200000001ff */
[----:B------:R-:W-:Y:S01]  /*2660*/  ISETP.NE.OR P4, PT, R5, 0x20, P0 ;  /* 0x000000200500780c */ /* 0x000fe20000785670 */
[----:B------:R-:W-:Y:S01]  /*2670*/  IMAD.MOV.U32 R16, RZ, RZ, RZ ;  /* 0x000000ffff107224 */ /* 0x000fe200078e00ff */
[C---:B------:R-:W-:Y:S01]  /*2680*/  ISETP.GT.OR P1, PT, R3.reuse, 0x3f, P0 ;  /* 0x0000003f0300780c */ /* 0x040fe20000724670 */
[----:B------:R-:W-:Y:S01]  /*2690*/  IMAD R5, R6, 0x80, R10 ;  /* 0x0000008006057824 */ /* 0x000fe200078e020a */
[----:B------:R-:W-:Y:S01]  /*26a0*/  ISETP.GT.OR P2, PT, R3, 0x1f, P0 ;  /* 0x0000001f0300780c */ /* 0x000fe20000744670 */
[----:B------:R-:W-:Y:S01]  /*26b0*/  BSSY B0, `(.L_x_122) ;  /* 0x000001f000007945 */ /* 0x000fe20003800000 */
[----:B------:R-:W-:Y:S01]  /*26c0*/  HFMA2.MMA R3, -RZ, RZ, 0, 0 ;  /* 0x00000000ff037435 */ /* 0x000fe200000001ff */
[----:B------:R-:W-:Y:S01]  /*26d0*/  ISETP.GT.U32.AND P3, PT, R9, 0x3e, PT ;  /* 0x0000003e0900780c */ /* 0x000fe20003f64070 */
[----:B------:R-:W-:Y:S01]  /*26e0*/  IMAD.MOV.U32 R7, RZ, RZ, RZ ;  /* 0x000000ffff077224 */ /* 0x000fe200078e00ff */
[----:B------:R-:W-:Y:S01]  /*26f0*/  CS2R R8, SRZ ;  /* 0x0000000000087805 */ /* 0x000fe2000001ff00 */
[----:B------:R-:W-:Y:S01]  /*2700*/  IMAD.MOV.U32 R14, RZ, RZ, RZ ;  /* 0x000000ffff0e7224 */ /* 0x000fe200078e00ff */
[----:B------:R-:W-:Y:S01]  /*2710*/  MOV R12, RZ ;  /* 0x000000ff000c7202 */ /* 0x000fe20000000f00 */
[----:B------:R-:W-:Y:S01]  /*2720*/  IMAD.MOV.U32 R11, RZ, RZ, RZ ;  /* 0x000000ffff0b7224 */ /* 0x000fe200078e00ff */
[----:B--2---:R-:W-:Y:S01]  /*2730*/  ULEA UR4, UR5, UR4, 0x18 ;  /* 0x0000000405047291 */ /* 0x004fe2000f8ec03f */
[----:B------:R-:W-:Y:S01]  /*2740*/  IMAD.MOV.U32 R25, RZ, RZ, RZ ;  /* 0x000000ffff197224 */ /* 0x000fe200078e00ff */
[----:B------:R-:W-:-:S02]  /*2750*/  CS2R R20, SRZ ;  /* 0x0000000000147805 */ /* 0x000fc4000001ff00 */
[----:B------:R-:W-:Y:S02]  /*2760*/  CS2R R18, SRZ ;  /* 0x0000000000127805 */ /* 0x000fe4000001ff00 */
[----:B------:R-:W-:Y:S02]  /*2770*/  CS2R R22, SRZ ;  /* 0x0000000000167805 */ /* 0x000fe4000001ff00 */
        /* <DEDUP_REMOVED lines=18> */
.L_x_123:
[----:B------:R-:W-:Y:S05]  /*28a0*/  BSYNC B0 ;  /* 0x0000000000007941 */ /* 0x000fea0003800000 */
.L_x_122:
[----:B------:R-:W-:Y:S06]  /*28b0*/  BAR.SYNC.DEFER_BLOCKING 0x0 ;  /* 0x0000000000007b1d */ /* 0x000fec0000010000 */
[----:B------:R-:W-:Y:S04]  /*28c0*/  BSSY B0, `(.L_x_124) ;  /* 0x0000022000007945 */ /* 0x000fe80003800000 */
[----:B------:R-:W-:Y:S05]  /*28d0*/  @P1 BRA `(.L_x_125) ;  /* 0x0000000000801947 */ /* 0x000fea0003800000 */
[----:B------:R-:W0:Y:S04]  /*28e0*/  LDS R13, [R5] ;  /* 0x00000000050d7984 */ /* 0x000e280000000800 */
[----:B------:R-:W1:Y:S04]  /*28f0*/  LDS R6, [R5+0x20] ;  /* 0x0000200005067984 */ /* 0x000e680000000800 */
[----:B------:R-:W2:Y:S04]  /*2900*/  LDS R24, [R5+0x40] ;  /* 0x0000400005187984 */ /* 0x000ea80000000800 */
[----:B------:R-:W3:Y:S04]  /*2910*/  LDS R15, [R5+0x80] ;  /* 0x00008000050f7984 */ /* 0x000ee80000000800 */
[----:B------:R-:W4:Y:S04]  /*2920*/  LDS R28, [R5+0xa0] ;  /* 0x0000a000051c7984 */ /* 0x000f280000000800 */
        /* <DEDUP_REMOVED lines=11> */
[----:B-----5:R-:W-:Y:S01]  /*29e0*/  FADD.FTZ R20, R20, R17 ;  /* 0x0000001114147221 */ /* 0x020fe20000010000 */
        /* <DEDUP_REMOVED lines=9> */
[----:B0-----:R-:W-:Y:S02]  /*2a80*/  FADD.FTZ R12, R12, R13 ;  /* 0x0000000d0c0c7221 */ /* 0x001fe40000010000 */
[----:B------:R-:W0:Y:S01]  /*2a90*/  LDS R13, [R5+0x180] ;  /* 0x00018000050d7984 */ /* 0x000e220000000800 */
[----:B-1----:R-:W-:Y:S01]  /*2aa0*/  FADD.FTZ R21, R21, R6 ;  /* 0x0000000615157221 */ /* 0x002fe20000010000 */
[----:B--2---:R-:W-:Y:S01]  /*2ab0*/  FADD.FTZ R19, R19, R24 ;  /* 0x0000001813137221 */ /* 0x004fe20000010000 */
[----:B---3--:R-:W-:Y:S01]  /*2ac0*/  FADD.FTZ R22, R22, R15 ;  /* 0x0000000f16167221 */ /* 0x008fe20000010000 */
[----:B0-----:R-:W-:-:S07]  /*2ad0*/  FADD.FTZ R18, R18, R13 ;  /* 0x0000000d12127221 */ /* 0x001fce0000010000 */
.L_x_125:
[----:B------:R-:W-:Y:S05]  /*2ae0*/  BSYNC B0 ;  /* 0x0000000000007941 */ /* 0x000fea0003800000 */
.L_x_124:
        /* <DEDUP_REMOVED lines=19> */
.L_x_127:
[----:B------:R-:W-:Y:S05]  /*2c20*/  BSYNC B0 ;  /* 0x0000000000007941 */ /* 0x000fea0003800000 */
.L_x_126:
[----:B------:R-:W-:Y:S06]  /*2c30*/  BAR.SYNC.DEFER_BLOCKING 0x0 ;  /* 0x0000000000007b1d */ /* 0x000fec0000010000 */
[----:B------:R-:W-:Y:S04]  /*2c40*/  BSSY B0, `(.L_x_128) ;  /* 0x0000023000007945 */ /* 0x000fe80003800000 */
[----:B------:R-:W-:Y:S05]  /*2c50*/  @P2 BRA `(.L_x_129) ;  /* 0x0000000000842947 */ /* 0x000fea0003800000 */
[----:B------:R-:W0:Y:S04]  /*2c60*/  LDS R13, [R5] ;  /* 0x00000000050d7984 */ /* 0x000e280000000800 */
[----:B------:R-:W2:Y:S04]  /*2c70*/  LDS R6, [R5+0x20] ;  /* 0x0000200005067984 */ /* 0x000ea80000000800 */
[----:B------:R-:W3:Y:S04]  /*2c80*/  LDS R24, [R5+0x40] ;  /* 0x0000400005187984 */ /* 0x000ee80000000800 */
[----:B------:R-:W4:Y:S04]  /*2c90*/  LDS R15, [R5+0x80] ;  /* 0x00008000050f7984 */ /* 0x000f280000000800 */
[----:B------:R-:W5:Y:S01]  /*2ca0*/  LDS R17, [R5+0xc0] ;  /* 0x0000c00005117984 */ /* 0x000f620000000800 */
[----:B01----:R-:W-:-:S03]  /*2cb0*/  FADD.FTZ R16, R16, R13 ;  /* 0x0000000d10107221 */ /* 0x003fc60000010000 */
[----:B------:R-:W0:Y:S01]  /*2cc0*/  LDS R13, [R5+0x60] ;  /* 0x00006000050d7984 */ /* 0x000e220000000800 */
[----:B--2---:R-:W-:-:S03]  /*2cd0*/  FADD.FTZ R3, R3, R6 ;  /* 0x0000000603037221 */ /* 0x004fc60000010000 */
[----:B------:R-:W1:Y:S01]  /*2ce0*/  LDS R6, [R5+0xa0] ;  /* 0x0000a00005067984 */ /* 0x000e620000000800 */
[----:B---3--:R-:W-:-:S03]  /*2cf0*/  FADD.FTZ R7, R7, R24 ;  /* 0x0000001807077221 */ /* 0x008fc60000010000 */
[----:B------:R-:W2:Y:S01]  /*2d00*/  LDS R24, [R5+0xe0] ;  /* 0x0000e00005187984 */ /* 0x000ea20000000800 */
[----:B----4-:R-:W-:Y:S01]  /*2d10*/  FADD.FTZ R8, R8, R15 ;  /* 0x0000000f08087221 */ /* 0x010fe20000010000 */
[----:B-----5:R-:W-:Y:S01]  /*2d20*/  FADD.FTZ R12, R12, R17 ;  /* 0x000000110c0c7221 */ /* 0x020fe20000010000 */
[----:B0-----:R-:W-:Y:S01]  /*2d30*/  FADD.FTZ R14, R14, R13 ;  /* 0x0000000d0e0e7221 */ /* 0x001fe20000010000 */
[----:B-1----:R-:W-:Y:S01]  /*2d40*/  FADD.FTZ R9, R9, R6 ;  /* 0x0000000609097221 */ /* 0x002fe20000010000 */
[----:B--2---:R-:W-:Y:S01]  /*2d50*/  FADD.FTZ R11, R11, R24 ;  /* 0x000000180b0b7221 */ /* 0x004fe20000010000 */
[----:B------:R-:W-:Y:S06]  /*2d60*/  @P0 BRA `(.L_x_129) ;  /* 0x0000000000400947 */ /* 0x000fec0003800000 */
[----:B------:R-:W0:Y:S04]  /*2d70*/  LDS R6, [R5+0x100] ;  /* 0x0001000005067984 */ /* 0x000e280000000800 */
        /* <DEDUP_REMOVED lines=9> */
[----:B--2---:R-:W-:Y:S01]  /*2e10*/  FADD.FTZ R20, R20, R15 ;  /* 0x0000000f14147221 */ /* 0x004fe20000010000 */
[----:B---3--:R-:W-:Y:S01]  /*2e20*/  FADD.FTZ R19, R19, R24 ;  /* 0x0000001813137221 */ /* 0x008fe20000010000 */
[----:B----4-:R-:W-:Y:S01]  /*2e30*/  FADD.FTZ R22, R22, R17 ;  /* 0x0000001116167221 */ /* 0x010fe20000010000 */
[----:B-----5:R-:W-:Y:S01]  /*2e40*/  FADD.FTZ R23, R23, R28 ;  /* 0x0000001c17177221 */ /* 0x020fe20000010000 */
[----:B0-----:R-:W-:Y:S01]  /*2e50*/  FADD.FTZ R21, R21, R6 ;  /* 0x0000000615157221 */ /* 0x001fe20000010000 */
[----:B-1----:R-:W-:-:S07]  /*2e60*/  FADD.FTZ R18, R18, R13 ;  /* 0x0000000d12127221 */ /* 0x002fce0000010000 */
.L_x_129:
[----:B------:R-:W-:Y:S05]  /*2e70*/  BSYNC B0 ;  /* 0x0000000000007941 */ /* 0x000fea0003800000 */
.L_x_128:
[----:B------:R-:W-:Y:S06]  /*2e80*/  BAR.SYNC.DEFER_BLOCKING 0x0 ;  /* 0x0000000000007b1d */ /* 0x000fec0000010000 */
[----:B------:R-:W-:Y:S05]  /*2e90*/  @P3 EXIT ;  /* 0x000000000000394d */ /* 0x000fea0003800000 */
[----:B------:R-:W-:Y:S02]  /*2ea0*/  IMAD R0, R0, UR39, RZ ;  /* 0x0000002700007c24 */ /* 0x000fe4000f8e02ff */
[----:B------:R-:W-:Y:S02]  /*2eb0*/  IMAD R17, R4, UR38, RZ ;  /* 0x0000002604117c24 */ /* 0x000fe4000f8e02ff */
[----:B------:R-:W-:Y:S02]  /*2ec0*/  IMAD R0, R0, UR38, RZ ;  /* 0x0000002600007c24 */ /* 0x000fe4000f8e02ff */
[----:B------:R-:W-:Y:S01]  /*2ed0*/  IMAD.SHL.U32 R2, R2, 0x80, RZ ;  /* 0x0000008002027824 */ /* 0x000fe200078e00ff */
[----:B------:R-:W-:Y:S01]  /*2ee0*/  SHF.L.U32 R17, R17, 0x7, RZ ;  /* 0x0000000711117819 */ /* 0x000fe200000006ff */
[----:B------:R-:W-:-:S03]  /*2ef0*/  IMAD.SHL.U32 R0, R0, 0x80, RZ ;  /* 0x0000008000007824 */ /* 0x000fc600078e00ff */
[----:B01----:R-:W-:Y:S02]  /*2f00*/  SHF.R.S32.HI R5, RZ, 0x1f, R17 ;  /* 0x0000001fff057819 */ /* 0x003fe40000011411 */
[--C-:B------:R-:W-:Y:S02]  /*2f10*/  SHF.R.S32.HI R4, RZ, 0x1f, R2.reuse ;  /* 0x0000001fff047819 */ /* 0x100fe40000011402 */
[----:B------:R-:W-:Y:S02]  /*2f20*/  IADD3 R17, P1, P2, R0, R17, R2 ;  /* 0x0000001100117210 */ /* 0x000fe40007a3e002 */
[----:B------:R-:W-:-:S04]  /*2f30*/  SHF.R.S32.HI R24, RZ, 0x1f, R0 ;  /* 0x0000001fff187819 */ /* 0x000fc80000011400 */
[----:B------:R-:W-:Y:S01]  /*2f40*/  IADD3.X R24, R24, R5, R4, P1, P2 ;  /* 0x0000000518187210 */ /* 0x000fe20000fe4404 */
[----:B------:R-:W-:Y:S06]  /*2f50*/  @P0 EXIT ;  /* 0x000000000000094d */ /* 0x000fec0003800000 */
[C---:B------:R-:W-:Y:S01]  /*2f60*/  VIADD R2, R10.reuse, 0x8 ;  /* 0x000000080a027836 */ /* 0x040fe20000000000 */
[CC--:B------:R-:W-:Y:S01]  /*2f70*/  IADD3 R5, P0, R10.reuse, R17.reuse, RZ ;  /* 0x000000110a057210 */ /* 0x0c0fe20007f1e0ff */
[----:B------:R-:W-:Y:S01]  /*2f80*/  ULDC.64 UR4, c[0x0][0x220] ;  /* 0x0000880000047ab9 */ /* 0x000fe20000000a00 */
[----:B------:R-:W-:Y:S01]  /*2f90*/  F2FP.BF16.F32.PACK_AB R16, R3, R16 ;  /* 0x000000100310723e */ /* 0x000fe200000010ff */
[----:B------:R-:W-:Y:S01]  /*2fa0*/  VIADD R27, R10, 0x20 ;  /* 0x000000200a1b7836 */ /* 0x000fe20000000000 */
[----:B------:R-:W-:Y:S02]  /*2fb0*/  IADD3 R0, P1, R2, R17, RZ ;  /* 0x0000001102007210 */ /* 0x000fe40007f3e0ff */
[-C--:B------:R-:W-:Y:S02]  /*2fc0*/  LEA.HI.X.SX32 R6, R10, R24.reuse, 0x1, P0 ;  /* 0x000000180a067211 */ /* 0x080fe400000f0eff */
[----:B------:R-:W-:Y:S02]  /*2fd0*/  LEA R4, P0, R5, UR4, 0x1 ;  /* 0x0000000405047c11 */ /* 0x000fe4000f8008ff */
[----:B------:R-:W-:-:S02]  /*2fe0*/  LEA.HI.X.SX32 R3, R2, R24, 0x1, P1 ;  /* 0x0000001802037211 */ /* 0x000fc400008f0eff */
[----:B------:R-:W-:Y:S02]  /*2ff0*/  LEA R2, P1, R0, UR4, 0x1 ;  /* 0x0000000400027c11 */ /* 0x000fe4000f8208ff */
[----:B------:R-:W-:Y:S02]  /*3000*/  LEA.HI.X R5, R5, UR5, R6, 0x1, P0 ;  /* 0x0000000505057c11 */ /* 0x000fe400080f0c06 */
[C---:B------:R-:W-:Y:S02]  /*3010*/  PRMT R28, R16.reuse, 0x7610, R28 ;  /* 0x00007610101c7816 */ /* 0x040fe4000000001c */
[----:B------:R-:W-:Y:S01]  /*3020*/  PRMT R29, R16, 0x7632, R29 ;  /* 0x00007632101d7816 */ /* 0x000fe2000000001d */
[C---:B------:R-:W-:Y:S01]  /*3030*/  VIADD R16, R10.reuse, 0x18 ;  /* 0x000000180a107836 */ /* 0x040fe20000000000 */
[----:B------:R-:W-:Y:S01]  /*3040*/  IADD3 R6, R10, 0x10, RZ ;  /* 0x000000100a067810 */ /* 0x000fe20007ffe0ff */
[----:B------:R0:W-:Y:S01]  /*3050*/  STG.E.U16 desc[UR36][R4.64], R28 ;  /* 0x0000001c04007986 */ /* 0x0001e2000c101524 */
[----:B------:R-:W-:-:S02]  /*3060*/  LEA.HI.X R3, R0, UR5, R3, 0x1, P1 ;  /* 0x0000000500037c11 */ /* 0x000fc400088f0c03 */
[-C--:B------:R-:W-:Y:S02]  /*3070*/  IADD3 R0, P0, R6, R17.reuse, RZ ;  /* 0x0000001106007210 */ /* 0x080fe40007f1e0ff */
[-C--:B------:R-:W-:Y:S01]  /*3080*/  IADD3 R13, P1, R16, R17.reuse, RZ ;  /* 0x00000011100d7210 */ /* 0x080fe20007f3e0ff */
[----:B------:R1:W-:Y:S01]  /*3090*/  STG.E.U16 desc[UR36][R2.64], R29 ;  /* 0x0000001d02007986 */ /* 0x0003e2000c101524 */
[----:B------:R-:W-:Y:S02]  /*30a0*/  IADD3 R15, P2, R27, R17, RZ ;  /* 0x000000111b0f7210 */ /* 0x000fe40007f5e0ff */
[----:B------:R-:W-:Y:S02]  /*30b0*/  F2FP.BF16.F32.PACK_AB R14, R14, R7 ;  /* 0x000000070e0e723e */ /* 0x000fe400000010ff */
[-C--:B------:R-:W-:Y:S02]  /*30c0*/  LEA.HI.X.SX32 R7, R6, R24.reuse, 0x1, P0 ;  /* 0x0000001806077211 */ /* 0x080fe400000f0eff */
[----:B------:R-:W-:-:S02]  /*30d0*/  LEA.HI.X.SX32 R16, R16, R24, 0x1, P1 ;  /* 0x0000001810107211 */ /* 0x000fc400008f0eff */
[----:B0-----:R-:W-:Y:S02]  /*30e0*/  LEA R4, P0, R0, UR4, 0x1 ;  /* 0x0000000400047c11 */ /* 0x001fe4000f8008ff */
[----:B------:R-:W-:Y:S01]  /*30f0*/  LEA.HI.X.SX32 R28, R27, R24, 0x1, P2 ;  /* 0x000000181b1c7211 */ /* 0x000fe200010f0eff */
[----:B------:R-:W-:Y:S01]  /*3100*/  VIADD R27, R10, 0x30 ;  /* 0x000000300a1b7836 */ /* 0x000fe20000000000 */
[----:B------:R-:W-:Y:S02]  /*3110*/  LEA R6, P1, R13, UR4, 0x1 ;  /* 0x000000040d067c11 */ /* 0x000fe4000f8208ff */
[----:B-1----:R-:W-:Y:S02]  /*3120*/  LEA R2, P2, R15, UR4, 0x1 ;  /* 0x000000040f027c11 */ /* 0x002fe4000f8408ff */
[----:B------:R-:W-:Y:S02]  /*3130*/  LEA.HI.X R5, R0, UR5, R7, 0x1, P0 ;  /* 0x0000000500057c11 */ /* 0x000fe400080f0c07 */
[----:B------:R-:W-:-:S02]  /*3140*/  PRMT R29, R14, 0x7610, R29 ;  /* 0x000076100e1d7816 */ /* 0x000fc4000000001d */
[----:B------:R-:W-:Y:S01]  /*3150*/  LEA.HI.X R7, R13, UR5, R16, 0x1, P1 ;  /* 0x000000050d077c11 */ /* 0x000fe200088f0c10 */
[----:B------:R-:W-:Y:S01]  /*3160*/  VIADD R16, R10, 0x38 ;  /* 0x000000380a107836 */ /* 0x000fe20000000000 */
[----:B------:R-:W-:Y:S01]  /*3170*/  PRMT R0, R14, 0x7632, R0 ;  /* 0x000076320e007816 */ /* 0x000fe20000000000 */
[----:B------:R0:W-:Y:S01]  /*3180*/  STG.E.U16 desc[UR36][R4.64], R29 ;  /* 0x0000001d04007986 */ /* 0x0001e2000c101524 */
[----:B------:R-:W-:Y:S02]  /*3190*/  LEA.HI.X R3, R15, UR5, R28, 0x1, P2 ;  /* 0x000000050f037c11 */ /* 0x000fe400090f0c1c */
[----:B------:R-:W-:Y:S01]  /*31a0*/  IADD3 R15, R10, 0x28, RZ ;  /* 0x000000280a0f7810 */ /* 0x000fe20007ffe0ff */
[----:B------:R1:W-:Y:S01]  /*31b0*/  STG.E.U16 desc[UR36][R6.64], R0 ;  /* 0x0000000006007986 */ /* 0x0003e2000c101524 */
[----:B------:R-:W-:Y:S02]  /*31c0*/  IADD3 R13, P1, R27, R17, RZ ;  /* 0x000000111b0d7210 */ /* 0x000fe40007f3e0ff */
[----:B------:R-:W-:-:S02]  /*31d0*/  F2FP.BF16.F32.PACK_AB R14, R9, R8 ;  /* 0x00000008090e723e */ /* 0x000fc400000010ff */
[-C--:B------:R-:W-:Y:S02]  /*31e0*/  LEA.HI.X.SX32 R28, R27, R24.reuse, 0x1, P1 ;  /* 0x000000181b1c7211 */ /* 0x080fe400008f0eff */
[-C--:B------:R-:W-:Y:S02]  /*31f0*/  IADD3 R9, P2, R16, R17.reuse, RZ ;  /* 0x0000001110097210 */ /* 0x080fe40007f5e0ff */
[----:B0-----:R-:W-:Y:S02]  /*3200*/  PRMT R29, R14, 0x7632, R29 ;  /* 0x000076320e1d7816 */ /* 0x001fe4000000001d */
[----:B------:R-:W-:Y:S02]  /*3210*/  LEA.HI.X.SX32 R16, R16, R24, 0x1, P2 ;  /* 0x0000001810107211 */ /* 0x000fe400010f0eff */
[----:B-1----:R-:W-:Y:S02]  /*3220*/  IADD3 R0, P0, R15, R17, RZ ;  /* 0x000000110f007210 */ /* 0x002fe40007f1e0ff */
[----:B------:R-:W-:-:S02]  /*3230*/  LEA R6, P1, R13, UR4, 0x1 ;  /* 0x000000040d067c11 */ /* 0x000fc4000f8208ff */
[----:B------:R-:W-:Y:S02]  /*3240*/  LEA.HI.X.SX32 R15, R15, R24, 0x1, P0 ;  /* 0x000000180f0f7211 */ /* 0x000fe400000f0eff */
[----:B------:R-:W-:Y:S02]  /*3250*/  LEA R4, P0, R0, UR4, 0x1 ;  /* 0x0000000400047c11 */ /* 0x000fe4000f8008ff */
[----:B------:R-:W-:Y:S01]  /*3260*/  LEA.HI.X R7, R13, UR5, R28, 0x1, P1 ;  /* 0x000000050d077c11 */ /* 0x000fe200088f0c1c */
[----:B------:R-:W-:Y:S01]  /*3270*/  VIADD R28, R10, 0x50 ;  /* 0x000000500a1c7836 */ /* 0x000fe20000000000 */
[----:B------:R-:W-:Y:S01]  /*3280*/  PRMT R13, R14, 0x7610, R13 ;  /* 0x000076100e0d7816 */ /* 0x000fe2000000000d */
[----:B------:R-:W-:Y:S01]  /*3290*/  VIADD R14, R10, 0x60 ;  /* 0x000000600a0e7836 */ /* 0x000fe20000000000 */
[----:B------:R-:W-:Y:S02]  /*32a0*/  LEA.HI.X R5, R0, UR5, R15, 0x1, P0 ;  /* 0x0000000500057c11 */ /* 0x000fe400080f0c0f */
[----:B------:R-:W-:Y:S01]  /*32b0*/  LEA R8, P2, R9, UR4, 0x1 ;  /* 0x0000000409087c11 */ /* 0x000fe2000f8408ff */
[----:B------:R0:W-:Y:S01]  /*32c0*/  STG.E.U16 desc[UR36][R2.64], R13 ;  /* 0x0000000d02007986 */ /* 0x0001e2000c101524 */
[----:B------:R-:W-:Y:S01]  /*32d0*/  F2FP.BF16.F32.PACK_AB R11, R11, R12 ;  /* 0x0000000c0b0b723e */ /* 0x000fe200000010ff */
[C---:B------:R-:W-:Y:S01]  /*32e0*/  VIADD R12, R10.reuse, 0x48 ;  /* 0x000000480a0c7836 */ /* 0x040fe20000000000 */
[C---:B------:R-:W-:Y:S01]  /*32f0*/  IADD3 R0, R10.reuse, 0x40, RZ ;  /* 0x000000400a007810 */ /* 0x040fe20007ffe0ff */
[----:B------:R1:W-:Y:S01]  /*3300*/  STG.E.U16 desc[UR36][R4.64], R29 ;  /* 0x0000001d04007986 */ /* 0x0003e2000c101524 */
[----:B------:R-:W-:Y:S01]  /*3310*/  LEA.HI.X R9, R9, UR5, R16, 0x1, P2 ;  /* 0x0000000509097c11 */ /* 0x000fe200090f0c10 */
[C---:B------:R-:W-:Y:S01]  /*3320*/  VIADD R16, R10.reuse, 0x68 ;  /* 0x000000680a107836 */ /* 0x040fe20000000000 */
[C---:B------:R-:W-:Y:S01]  /*3330*/  IADD3 R27, R10.reuse, 0x58, RZ ;  /* 0x000000580a1b7810 */ /* 0x040fe20007ffe0ff */
[----:B------:R2:W-:Y:S01]  /*3340*/  STG.E.U16 desc[UR36][R6.64], R11 ;  /* 0x0000000b06007986 */ /* 0x0005e2000c101524 */
[----:B------:R-:W-:-:S02]  /*3350*/  IADD3 R15, R10, 0x70, RZ ;  /* 0x000000700a0f7810 */ /* 0x000fc40007ffe0ff */
[----:B------:R-:W-:Y:S01]  /*3360*/  F2FP.BF16.F32.PACK_AB R25, R26, R25 ;  /* 0x000000191a19723e */ /* 0x000fe200000010ff */
[----:B0-----:R-:W-:Y:S01]  /*3370*/  VIADD R2, R10, 0x78 ;  /* 0x000000780a027836 */ /* 0x001fe20000000000 */
[-C--:B------:R-:W-:Y:S02]  /*3380*/  IADD3 R3, P5, R0, R17.reuse, RZ ;  /* 0x0000001100037210 */ /* 0x080fe40007fbe0ff */
[-C--:B------:R-:W-:Y:S02]  /*3390*/  IADD3 R13, P0, R16, R17.reuse, RZ ;  /* 0x00000011100d7210 */ /* 0x080fe40007f1e0ff */
[----:B-1----:R-:W-:Y:S02]  /*33a0*/  PRMT R4, R11, 0x7632, R4 ;  /* 0x000076320b047816 */ /* 0x002fe40000000004 */
[-C--:B------:R-:W-:Y:S02]  /*33b0*/  IADD3 R5, P4, R12, R17.reuse, RZ ;  /* 0x000000110c057210 */ /* 0x080fe40007f9e0ff */
[----:B--2---:R-:W-:Y:S01]  /*33c0*/  LEA.HI.X.SX32 R6, R0, R24, 0x1, P5 ;  /* 0x0000001800067211 */ /* 0x004fe200028f0eff */
[----:B------:R0:W-:Y:S01]  /*33d0*/  STG.E.U16 desc[UR36][R8.64], R4 ;  /* 0x0000000408007986 */ /* 0x0001e2000c101524 */
[----:B------:R-:W-:-:S02]  /*33e0*/  IADD3 R7, P3, R28, R17, RZ ;  /* 0x000000111c077210 */ /* 0x000fc40007f7e0ff */
[-C--:B------:R-:W-:Y:S02]  /*33f0*/  IADD3 R11, P1, R14, R17.reuse, RZ ;  /* 0x000000110e0b7210 */ /* 0x080fe40007f3e0ff */
[-C--:B------:R-:W-:Y:S02]  /*3400*/  IADD3 R0, P5, R15, R17.reuse, RZ ;  /* 0x000000110f007210 */ /* 0x080fe40007fbe0ff */
[-C--:B------:R-:W-:Y:S02]  /*3410*/  LEA.HI.X.SX32 R10, R28, R24.reuse, 0x1, P3 ;  /* 0x000000181c0a7211 */ /* 0x080fe400018f0eff */
[-C--:B------:R-:W-:Y:S02]  /*3420*/  LEA.HI.X.SX32 R14, R14, R24.reuse, 0x1, P1 ;  /* 0x000000180e0e7211 */ /* 0x080fe400008f0eff */
[----:B------:R-:W-:Y:S02]  /*3430*/  LEA.HI.X.SX32 R16, R16, R24, 0x1, P0 ;  /* 0x0000001810107211 */ /* 0x000fe400000f0eff */
[----:B0-----:R-:W-:-:S02]  /*3440*/  IADD3 R9, P2, R27, R17, RZ ;  /* 0x000000111b097210 */ /* 0x001fc40007f5e0ff */
[----:B------:R-:W-:Y:S02]  /*3450*/  IADD3 R17, P6, R2, R17, RZ ;  /* 0x0000001102117210 */ /* 0x000fe40007fde0ff */
[-C--:B------:R-:W-:Y:S02]  /*3460*/  LEA.HI.X.SX32 R8, R12, R24.reuse, 0x1, P4 ;  /* 0x000000180c087211 */ /* 0x080fe400020f0eff */
[-C--:B------:R-:W-:Y:S02]  /*3470*/  LEA.HI.X.SX32 R12, R27, R24.reuse, 0x1, P2 ;  /* 0x000000181b0c7211 */ /* 0x080fe400010f0eff */
[-C--:B------:R-:W-:Y:S02]  /*3480*/  LEA.HI.X.SX32 R15, R15, R24.reuse, 0x1, P5 ;  /* 0x000000180f0f7211 */ /* 0x080fe400028f0eff */
[----:B------:R-:W-:Y:S02]  /*3490*/  LEA.HI.X.SX32 R24, R2, R24, 0x1, P6 ;  /* 0x0000001802187211 */ /* 0x000fe400030f0eff */
[----:B------:R-:W-:-:S02]  /*34a0*/  LEA R2, P0, R3, UR4, 0x1 ;  /* 0x0000000403027c11 */ /* 0x000fc4000f8008ff */
[----:B------:R-:W-:Y:S02]  /*34b0*/  LEA R4, P1, R5, UR4, 0x1 ;  /* 0x0000000405047c11 */ /* 0x000fe4000f8208ff */
[----:B------:R-:W-:Y:S02]  /*34c0*/  LEA.HI.X R3, R3, UR5, R6, 0x1, P0 ;  /* 0x0000000503037c11 */ /* 0x000fe400080f0c06 */
[----:B------:R-:W-:Y:S02]  /*34d0*/  LEA R6, P0, R7, UR4, 0x1 ;  /* 0x0000000407067c11 */ /* 0x000fe4000f8008ff */
[----:B------:R-:W-:Y:S01]  /*34e0*/  LEA.HI.X R5, R5, UR5, R8, 0x1, P1 ;  /* 0x0000000505057c11 */ /* 0x000fe200088f0c08 */
[----:B------:R0:W-:Y:S01]  /*34f0*/  STG.E.U16 desc[UR36][R2.64], R25 ;  /* 0x0000001902007986 */ /* 0x0001e2000c101524 */
[----:B------:R-:W-:Y:S02]  /*3500*/  LEA.HI.X R7, R7, UR5, R10, 0x1, P0 ;  /* 0x0000000507077c11 */ /* 0x000fe400080f0c0a */
[----:B------:R-:W-:-:S02]  /*3510*/  LEA R10, P0, R11, UR4, 0x1 ;  /* 0x000000040b0a7c11 */ /* 0x000fc4000f8008ff */
[----:B------:R-:W-:Y:S02]  /*3520*/  LEA R8, P1, R9, UR4, 0x1 ;  /* 0x0000000409087c11 */ /* 0x000fe4000f8208ff */
[----:B------:R-:W-:Y:S02]  /*3530*/  LEA.HI.X R11, R11, UR5, R14, 0x1, P0 ;  /* 0x000000050b0b7c11 */ /* 0x000fe400080f0c0e */
[C---:B------:R-:W-:Y:S02]  /*3540*/  LEA R14, P0, R0.reuse, UR4, 0x1 ;  /* 0x00000004000e7c11 */ /* 0x040fe4000f8008ff */
[----:B------:R-:W-:Y:S02]  /*3550*/  LEA.HI.X R9, R9, UR5, R12, 0x1, P1 ;  /* 0x0000000509097c11 */ /* 0x000fe400088f0c0c */
[----:B------:R-:W-:Y:S02]  /*3560*/  LEA R12, P1, R13, UR4, 0x1 ;  /* 0x000000040d0c7c11 */ /* 0x000fe4000f8208ff */
[----:B------:R-:W-:-:S02]  /*3570*/  LEA.HI.X R15, R0, UR5, R15, 0x1, P0 ;  /* 0x00000005000f7c11 */ /* 0x000fc400080f0c0f */
[----:B------:R-:W-:Y:S02]  /*3580*/  F2FP.BF16.F32.PACK_AB R20, R21, R20 ;  /* 0x000000141514723e */ /* 0x000fe400000010ff */
[----:B------:R-:W-:Y:S02]  /*3590*/  PRMT R0, R25, 0x7632, R0 ;  /* 0x0000763219007816 */ /* 0x000fe40000000000 */
[----:B------:R-:W-:Y:S02]  /*35a0*/  F2FP.BF16.F32.PACK_AB R18, R19, R18 ;  /* 0x000000121312723e */ /* 0x000fe400000010ff */
[----:B------:R-:W-:Y:S01]  /*35b0*/  LEA.HI.X R13, R13, UR5, R16, 0x1, P1 ;  /* 0x000000050d0d7c11 */ /* 0x000fe200088f0c10 */
[----:B------:R1:W-:Y:S01]  /*35c0*/  STG.E.U16 desc[UR36][R4.64], R0 ;  /* 0x0000000004007986 */ /* 0x0003e2000c101524 */
[----:B------:R-:W-:Y:S02]  /*35d0*/  LEA R16, P1, R17, UR4, 0x1 ;  /* 0x0000000411107c11 */ /* 0x000fe4000f8208ff */
[----:B0-----:R-:W-:Y:S01]  /*35e0*/  PRMT R3, R20, 0x7632, R3 ;  /* 0x0000763214037816 */ /* 0x001fe20000000003 */
[----:B------:R-:W-:Y:S01]  /*35f0*/  STG.E.U16 desc[UR36][R6.64], R20 ;  /* 0x0000001406007986 */ /* 0x000fe2000c101524 */
[----:B------:R-:W-:-:S02]  /*3600*/  F2FP.BF16.F32.PACK_AB R22, R23, R22 ;  /* 0x000000161716723e */ /* 0x000fc400000010ff */
[----:B------:R-:W-:Y:S01]  /*3610*/  LEA.HI.X R17, R17, UR5, R24, 0x1, P1 ;  /* 0x0000000511117c11 */ /* 0x000fe200088f0c18 */
[----:B------:R-:W-:Y:S01]  /*3620*/  STG.E.U16 desc[UR36][R8.64], R3 ;  /* 0x0000000308007986 */ /* 0x000fe2000c101524 */
[----:B------:R-:W-:Y:S02]  /*3630*/  PRMT R2, R22, 0x7632, R2 ;  /* 0x0000763216027816 */ /* 0x000fe40000000002 */
[----:B-1----:R-:W-:Y:S01]  /*3640*/  PRMT R5, R18, 0x7632, R5 ;  /* 0x0000763212057816 */ /* 0x002fe20000000005 */
[----:B------:R-:W-:Y:S04]  /*3650*/  STG.E.U16 desc[UR36][R10.64], R18 ;  /* 0x000000120a007986 */ /* 0x000fe8000c101524 */
[----:B------:R-:W-:Y:S04]  /*3660*/  STG.E.U16 desc[UR36][R12.64], R5 ;  /* 0x000000050c007986 */ /* 0x000fe8000c101524 */
[----:B------:R-:W-:Y:S04]  /*3670*/  STG.E.U16 desc[UR36][R14.64], R22 ;  /* 0x000000160e007986 */ /* 0x000fe8000c101524 */
[----:B------:R-:W-:Y:S01]  /*3680*/  STG.E.U16 desc[UR36][R16.64], R2 ;  /* 0x0000000210007986 */ /* 0x000fe2000c101524 */
[----:B------:R-:W-:Y:S05]  /*3690*/  EXIT ;  /* 0x000000000000794d */ /* 0x000fea0003800000 */
.L_x_98:
[----:B------:R-:W-:Y:S01]  /*36a0*/  MOV R0, 0x0 ;  /* 0x0000000000007802 */ /* 0x000fe20000000f00 */
[----:B------:R-:W-:Y:S01]  /*36b0*/  ULDC.64 UR4, c[0x4][0x178] ;  /* 0x01005e0000047ab9 */ /* 0x000fe20000000a00 */
[----:B------:R-:W-:Y:S01]  /*36c0*/  ULDC.64 UR6, c[0x4][0x88] ;  /* 0x0100220000067ab9 */ /* 0x000fe20000000a00 */
[----:B------:R-:W-:Y:S01]  /*36d0*/  IMAD.U32 R4, RZ, RZ, UR4 ;  /* 0x00000004ff047e24 */ /* 0x000fe2000f8e00ff */
[----:B------:R0:W1:Y:S01]  /*36e0*/  LDC.64 R2, c[0x4][R0] ;  /* 0x0100000000027b82 */ /* 0x0000620000000a00 */
[----:B------:R-:W-:Y:S01]  /*36f0*/  MOV R5, UR5 ;  /* 0x0000000500057c02 */ /* 0x000fe20008000f00 */
[----:B------:R-:W-:Y:S01]  /*3700*/  ULDC.64 UR4, c[0x4][0x180] ;  /* 0x0100600000047ab9 */ /* 0x000fe20000000a00 */
[----:B------:R-:W-:Y:S01]  /*3710*/  HFMA2.MMA R12, -RZ, RZ, 0, 5.9604644775390625e-08 ;  /* 0x00000001ff0c7435 */ /* 0x000fe200000001ff */
[----:B------:R-:W-:Y:S01]  /*3720*/  IMAD.U32 R6, RZ, RZ, UR4 ;  /* 0x00000004ff067e24 */ /* 0x000fe2000f8e00ff */
[----:B------:R-:W-:Y:S01]  /*3730*/  MOV R10, UR6 ;  /* 0x00000006000a7c02 */ /* 0x000fe20008000f00 */
[----:B------:R-:W-:-:S02]  /*3740*/  IMAD.U32 R7, RZ, RZ, UR5 ;  /* 0x00000005ff077e24 */ /* 0x000fc4000f8e00ff */
[----:B------:R-:W-:Y:S02]  /*3750*/  IMAD.U32 R11, RZ, RZ, UR7 ;  /* 0x00000007ff0b7e24 */ /* 0x000fe4000f8e00ff */
[----:B------:R-:W-:Y:S02]  /*3760*/  IMAD.MOV.U32 R8, RZ, RZ, 0x219 ;  /* 0x00000219ff087424 */ /* 0x000fe400078e00ff */
[----:B0-----:R-:W-:-:S07]  /*3770*/  IMAD.MOV.U32 R13, RZ, RZ, RZ ;  /* 0x000000ffff0d7224 */ /* 0x001fce00078e00ff */
[----:B------:R-:W-:-:S07]  /*3780*/  LEPC R20, `(.L_x_130) ;  /* 0x000000001014794e */ /* 0x000fce0000000000 */
[----:B-1----:R-:W-:Y:S05]  /*3790*/  CALL.ABS.NOINC R2 ;  /* 0x0000000002007343 */ /* 0x002fea0003c00000 */
.L_x_130:
[----:B------:R-:W-:Y:S05]  /*37a0*/  EXIT ;  /* 0x000000000000794d */ /* 0x000fea0003800000 */
.L_x_99:
[----:B------:R-:W-:Y:S01]  /*37b0*/  IMAD.MOV.U32 R12, RZ, RZ, 0x10 ;  /* 0x00000010ff0c7424 */ /* 0x000fe200078e00ff */
[----:B------:R-:W-:Y:S01]  /*37c0*/  MOV R11, 0x1f ;  /* 0x0000001f000b7802 */ /* 0x000fe20000000f00 */
[----:B------:R-:W-:Y:S02]  /*37d0*/  IMAD.MOV.U32 R15, RZ, RZ, -0x1 ;  /* 0xffffffffff0f7424 */ /* 0x000fe400078e00ff */
[----:B------:R-:W-:-:S07]  /*37e0*/  IMAD.MOV.U32 R9, RZ, RZ, -0x800001 ;  /* 0xff7fffffff097424 */ /* 0x000fce00078e00ff */
[----:B------:R-:W-:Y:S05]  /*37f0*/  WARPSYNC.COLLECTIVE R15, `(.L_x_131) ;  /* 0x000000000f087348 */ /* 0x000fea0003c00000 */
[----:B------:R0:W1:Y:S02]  /*3800*/  SHFL.BFLY P6, R14, R13, R12, R11 ;  /* 0x0c00000c0d0e7389 */ /* 0x00006400000c000b */
[----:B01----:R-:W-:Y:S01]  /*3810*/  ENDCOLLECTIVE ;  /* 0x000000000000791b */ /* 0x003fe20003800000 */
.L_x_131:
[----:B------:R-:W-:Y:S01]  /*3820*/  HFMA2.MMA R12, -RZ, RZ, 0, 4.76837158203125e-07 ;  /* 0x00000008ff0c7435 */ /* 0x000fe200000001ff */
[----:B------:R-:W-:-:S05]  /*3830*/  FMNMX.FTZ R8, R14, -3.40282346638528859812e+38, !PT ;  /* 0xff7fffff0e087809 */ /* 0x000fca0007810000 */
[----:B------:R-:W-:-:S07]  /*3840*/  IMAD.MOV.U32 R13, RZ, RZ, R8 ;  /* 0x000000ffff0d7224 */ /* 0x000fce00078e0008 */
[----:B------:R-:W-:Y:S05]  /*3850*/  WARPSYNC.COLLECTIVE R15, `(.L_x_132) ;  /* 0x000000000f087348 */ /* 0x000fea0003c00000 */
[----:B------:R0:W1:Y:S02]  /*3860*/  SHFL.BFLY P6, R14, R13, R12, R11 ;  /* 0x0c00000c0d0e7389 */ /* 0x00006400000c000b */
[----:B01----:R-:W-:Y:S01]  /*3870*/  ENDCOLLECTIVE ;  /* 0x000000000000791b */ /* 0x003fe20003800000 */
.L_x_132:
[----:B------:R-:W-:Y:S01]  /*3880*/  IMAD.MOV.U32 R12, RZ, RZ, 0x4 ;  /* 0x00000004ff0c7424 */ /* 0x000fe200078e00ff */
[----:B------:R-:W-:-:S05]  /*3890*/  FMNMX.FTZ R10, R8, R14, !PT ;  /* 0x0000000e080a7209 */ /* 0x000fca0007810000 */
[----:B------:R-:W-:-:S07]  /*38a0*/  IMAD.MOV.U32 R13, RZ, RZ, R10 ;  /* 0x000000ffff0d7224 */ /* 0x000fce00078e000a */
[----:B------:R-:W-:Y:S05]  /*38b0*/  WARPSYNC.COLLECTIVE R15, `(.L_x_133) ;  /* 0x000000000f087348 */ /* 0x000fea0003c00000 */
[----:B------:R0:W1:Y:S02]  /*38c0*/  SHFL.BFLY P6, R14, R13, R12, R11 ;  /* 0x0c00000c0d0e7389 */ /* 0x00006400000c000b */
[----:B01----:R-:W-:Y:S01]  /*38d0*/  ENDCOLLECTIVE ;  /* 0x000000000000791b */ /* 0x003fe20003800000 */
.L_x_133:
[----:B------:R-:W-:Y:S01]  /*38e0*/  IMAD.MOV.U32 R12, RZ, RZ, 0x2 ;  /* 0x00000002ff0c7424 */ /* 0x000fe200078e00ff */
[----:B------:R-:W-:-:S04]  /*38f0*/  FMNMX.FTZ R19, R10, R14, !PT ;  /* 0x0000000e0a137209 */ /* 0x000fc80007810000 */
[----:B------:R-:W-:-:S07]  /*3900*/  MOV R13, R19 ;  /* 0x00000013000d7202 */ /* 0x000fce0000000f00 */
[----:B------:R-:W-:Y:S05]  /*3910*/  WARPSYNC.COLLECTIVE R15, `(.L_x_134) ;  /* 0x000000000f087348 */ /* 0x000fea0003c00000 */
[----:B------:R0:W1:Y:S02]  /*3920*/  SHFL.BFLY P6, R14, R13, R12, R11 ;  /* 0x0c00000c0d0e7389 */ /* 0x00006400000c000b */
[----:B01----:R-:W-:Y:S01]  /*3930*/  ENDCOLLECTIVE ;  /* 0x000000000000791b */ /* 0x003fe20003800000 */
.L_x_134:
[----:B------:R-:W-:Y:S01]  /*3940*/  HFMA2.MMA R12, -RZ, RZ, 0, 5.9604644775390625e-08 ;  /* 0x00000001ff0c7435 */ /* 0x000fe200000001ff */
[----:B------:R-:W-:-:S05]  /*3950*/  FMNMX.FTZ R20, R19, R14, !PT ;  /* 0x0000000e13147209 */ /* 0x000fca0007810000 */
[----:B------:R-:W-:-:S07]  /*3960*/  IMAD.MOV.U32 R13, RZ, RZ, R20 ;  /* 0x000000ffff0d7224 */ /* 0x000fce00078e0014 */
[----:B------:R-:W-:Y:S05]  /*3970*/  WARPSYNC.COLLECTIVE R15, `(.L_x_135) ;  /* 0x000000000f087348 */ /* 0x000fea0003c00000 */
[----:B------:R0:W1:Y:S02]  /*3980*/  SHFL.BFLY P6, R14, R13, R12, R11 ;  /* 0x0c00000c0d0e7389 */ /* 0x00006400000c000b */
[----:B01----:R-:W-:Y:S01]  /*3990*/  ENDCOLLECTIVE ;  /* 0x000000000000791b */ /* 0x003fe20003800000 */
.L_x_135:
[----:B------:R-:W-:Y:S05]  /*39a0*/  BRA `(.L_x_136) ;  /* 0xffffffcc00bc7947 */ /* 0x000fea000383ffff */
.L_x_137:
        /* <DEDUP_REMOVED lines=13> */
.L_x_29571:


//--------------------- .text._ZN4vllm25paged_attention_v2_kernelI13__nv_bfloat16hLi120ELi32ELi128ELNS_18Fp8KVCacheDataTypeE2ELb0ELi512EEEvPfS3_PT_PKS4_PKT0_SA_ifPKiSC_iPKfiiiSE_SE_iiiii --------------------------
	.section	.text._ZN4vllm25paged_attention_v2_kernelI13__nv_bfloat16hLi120ELi32ELi128ELNS_18Fp8KVCacheDataTypeE2ELb0ELi512EEEvPfS3_PT_PKS4_PKT0_SA_ifPKiSC_iPKfiiiSE_SE_iiiii,"ax",@progbits
	.align	128
        .global         _ZN4vllm25paged_attention_v2_kernelI13__nv_bfloat16hLi120ELi32ELi128ELNS_18Fp8KVCacheDataTypeE2ELb0ELi512EEEvPfS3_PT_PKS4_PKT0_SA_ifPKiSC_iPKfiiiSE_SE_iiiii
        .type           _ZN4vllm25paged_attention_v2_kernelI13__nv_bfloat16hLi120ELi32ELi128ELNS_18Fp8KVCacheDataTypeE2ELb0ELi512EEEvPfS3_PT_PKS4_PKT0_SA_ifPKiSC_iPKfiiiSE_SE_iiiii,@function
        .size           _ZN4vllm25paged_attention_v2_kernelI13__nv_bfloat16hLi120ELi32ELi128ELNS_18Fp8KVCacheDataTypeE2ELb0ELi512EEEvPfS3_PT_PKS4_PKT0_SA_ifPKiSC_iPKfiiiSE_SE_iiiii,(.L_x_29572 - _ZN4vllm25paged_attention_v2_kernelI13__nv_bfloat16hLi120ELi32ELi128ELNS_18Fp8KVCacheDataTypeE2ELb0ELi512EEEvPfS3_PT_PKS4_PKT0_SA_ifPKiSC_iPKfiiiSE_SE_iiiii)
        .other          _ZN4vllm25paged_attention_v2_kernelI13__nv_bfloat16hLi120ELi32ELi128ELNS_18Fp8KVCacheDataTypeE2ELb0ELi512EEEvPfS3_PT_PKS4_PKT0_SA_ifPKiSC_iPKfiiiSE_SE_iiiii,@"STO_CUDA_ENTRY STV_DEFAULT"
_ZN4vllm25paged_attention_v2_kernelI13__nv_bfloat16hLi120ELi32ELi128ELNS_18Fp8KVCacheDataTypeE2ELb0ELi512EEEvPfS3_PT_PKS4_PKT0_SA_ifPKiSC_iPKfiiiSE_SE_iiiii:
.text._ZN4vllm25paged_attention_v2_kernelI13__nv_bfloat16hLi120ELi32ELi128ELNS_18Fp8KVCacheDataTypeE2ELb0ELi512EEEvPfS3_PT_PKS4_PKT0_SA_ifPKiSC_iPKfiiiSE_SE_iiiii:
        /* <DEDUP_REMOVED lines=14> */
[----:B------:R-:W1:Y:S01]  /*00e0*/  S2R R0, SR_CTAID.X ;  /* 0x0000000000007919 */ /* 0x000e620000002500 */
[----:B------:R-:W-:Y:S01]  /*00f0*/  ULDC UR39, c[0x0][0xc] ;  /* 0x0000030000277ab9 */ /* 0x000fe20000000800 */
[----:B------:R-:W-:Y:S01]  /*0100*/  SHF.R.S32.HI R6, RZ, 0x1f, R5 ;  /* 0x0000001fff067819 */ /* 0x000fe20000011405 */
[----:B------:R-:W-:Y:S03]  /*0110*/  BSSY B0, `(.L_x_138) ;  /* 0x0000067000007945 */ /* 0x000fe60003800000 */
[----:B------:R-:W-:-:S04]  /*0120*/  LEA.HI R6, R6, R5, RZ, 0x5 ;  /* 0x0000000506067211 */ /* 0x000fc800078f28ff */
        /* <DEDUP_REMOVED lines=8> */
[----:B------:R-:W-:Y:S01]  /*01b0*/  VIMNMX R16, R18, R5, PT ;  /* 0x0000000512107248 */ /* 0x000fe20003fe0100 */
[----:B-1----:R-:W-:Y:S01]  /*01c0*/  IMAD R5, R0, 0x78, RZ ;  /* 0x0000007800057824 */ /* 0x002fe200078e02ff */
[----:B------:R-:W-:Y:S02]  /*01d0*/  SHF.R.S32.HI R6, RZ, 0x5, R7 ;  /* 0x00000005ff067819 */ /* 0x000fe40000011407 */
[----:B------:R-:W-:Y:S01]  /*01e0*/  IADD3 R7, -R9, R2, RZ ;  /* 0x0000000209077210 */ /* 0x000fe20007ffe1ff */
[----:B------:R-:W-:Y:S01]  /*01f0*/  IMAD.IADD R16, R16, 0x1, -R19 ;  /* 0x0000000110107824 */ /* 0x000fe200078e0a13 */
[----:B------:R-:W-:Y:S06]  /*0200*/  @P0 BRA `(.L_x_139) ;  /* 0x00000004005c0947 */ /* 0x000fec0003800000 */
[----:B------:R-:W-:Y:S01]  /*0210*/  VIMNMX R9, R2, -0x71, !PT ;  /* 0xffffff8f02097848 */ /* 0x000fe20007fe0100 */
[----:B------:R-:W-:Y:S01]  /*0220*/  ULDC UR4, c[0x0][0x268] ;  /* 0x00009a0000047ab9 */ /* 0x000fe20000000800 */
[----:B------:R-:W-:Y:S01]  /*0230*/  BSSY B1, `(.L_x_140) ;  /* 0x0000029000017945 */ /* 0x000fe20003800000 */
[----:B------:R-:W-:Y:S01]  /*0240*/  IMAD R24, R4, UR4, RZ ;  /* 0x0000000404187c24 */ /* 0x000fe2000f8e02ff */
[----:B------:R-:W-:Y:S01]  /*0250*/  IADD3 R9, -R2, 0x7f, R9 ;  /* 0x0000007f02097810 */ /* 0x000fe20007ffe109 */
[----:B------:R-:W-:Y:S01]  /*0260*/  IMAD.MOV.U32 R14, RZ, RZ, R2 ;  /* 0x000000ffff0e7224 */ /* 0x000fe200078e0002 */
[----:B------:R-:W-:Y:S02]  /*0270*/  SHF.R.S32.HI R20, RZ, 0x1f, R5 ;  /* 0x0000001fff147819 */ /* 0x000fe40000011405 */
[C---:B------:R-:W-:Y:S02]  /*0280*/  LEA.HI R8, R9.reuse, 0x1, RZ, 0x19 ;  /* 0x0000000109087811 */ /* 0x040fe400078fc8ff */
[----:B------:R-:W-:-:S02]  /*0290*/  ISETP.GE.U32.AND P0, PT, R9, 0x180, PT ;  /* 0x000001800900780c */ /* 0x000fc40003f06070 */
[----:B------:R-:W-:Y:S02]  /*02a0*/  LOP3.LUT P1, R8, R8, 0x3, RZ, 0xc0, !PT ;  /* 0x0000000308087812 */ /* 0x000fe4000782c0ff */
[----:B------:R-:W-:-:S11]  /*02b0*/  SHF.R.S32.HI R15, RZ, 0x1f, R24 ;  /* 0x0000001fff0f7819 */ /* 0x000fd60000011418 */
[----:B------:R-:W-:Y:S05]  /*02c0*/  @!P1 BRA `(.L_x_141) ;  /* 0x00000000007c9947 */ /* 0x000fea0003800000 */
[----:B------:R-:W0:Y:S01]  /*02d0*/  S2UR UR5, SR_CgaCtaId ;  /* 0x00000000000579c3 */ /* 0x000e220000008800 */
[----:B------:R-:W-:Y:S01]  /*02e0*/  IMAD.SHL.U32 R9, R2, 0x8, RZ ;  /* 0x0000000802097824 */ /* 0x000fe200078e00ff */
[----:B------:R-:W-:Y:S01]  /*02f0*/  UMOV UR4, 0x400 ;  /* 0x0000040000047882 */ /* 0x000fe20000000000 */
[----:B------:R-:W-:Y:S01]  /*0300*/  ULDC.64 UR6, c[0x0][0x228] ;  /* 0x00008a0000067ab9 */ /* 0x000fe20000000a00 */
[----:B------:R-:W-:Y:S01]  /*0310*/  MOV R21, R8 ;  /* 0x0000000800157202 */ /* 0x000fe20000000f00 */
[----:B------:R-:W-:Y:S01]  /*0320*/  IMAD.MOV.U32 R14, RZ, RZ, R2 ;  /* 0x000000ffff0e7224 */ /* 0x000fe200078e0002 */
[----:B------:R-:W-:Y:S02]  /*0330*/  IADD3 R26, P1, P2, R24, R9, R5 ;  /* 0x00000009181a7210 */ /* 0x000fe40007a3e005 */
[----:B------:R-:W-:Y:S02]  /*0340*/  SHF.R.S32.HI R9, RZ, 0x1f, R9 ;  /* 0x0000001fff097819 */ /* 0x000fe40000011409 */
[----:B------:R-:W-:-:S02]  /*0350*/  LEA R23, P3, R26, UR6, 0x1 ;  /* 0x000000061a177c11 */ /* 0x000fc4000f8608ff */
[----:B------:R-:W-:Y:S02]  /*0360*/  IADD3.X R11, R15, R9, R20, P1, P2 ;  /* 0x000000090f0b7210 */ /* 0x000fe40000fe4414 */
[----:B------:R-:W-:Y:S02]  /*0370*/  IADD3 R23, P1, R23, 0x8, RZ ;  /* 0x0000000817177810 */ /* 0x000fe40007f3e0ff */
[----:B------:R-:W-:-:S05]  /*0380*/  LEA.HI.X R26, R26, UR7, R11, 0x1, P3 ;  /* 0x000000071a1a7c11 */ /* 0x000fca00098f0c0b */
[----:B------:R-:W-:Y:S01]  /*0390*/  IMAD.X R26, RZ, RZ, R26, P1 ;  /* 0x000000ffff1a7224 */ /* 0x000fe200008e061a */
[----:B0-----:R-:W-:-:S06]  /*03a0*/  ULEA UR4, UR5, UR4, 0x18 ;  /* 0x0000000405047291 */ /* 0x001fcc000f8ec03f */
[----:B------:R-:W-:-:S05]  /*03b0*/  LEA R9, R2, UR4, 0x4 ;  /* 0x0000000402097c11 */ /* 0x000fca000f8e20ff */
[----:B------:R-:W-:-:S07]  /*03c0*/  VIADD R22, R9, 0x8 ;  /* 0x0000000809167836 */ /* 0x000fce0000000000 */
.L_x_142:
[----:B------:R-:W-:Y:S01]  /*03d0*/  MOV R12, R23 ;  /* 0x00000017000c7202 */ /* 0x000fe20000000f00 */
[----:B------:R-:W-:-:S05]  /*03e0*/  IMAD.MOV.U32 R13, RZ, RZ, R26 ;  /* 0x000000ffff0d7224 */ /* 0x000fca00078e001a */
[----:B------:R-:W2:Y:S04]  /*03f0*/  LDG.E.CONSTANT R8, desc[UR36][R12.64+-0x8] ;  /* 0xfffff8240c087981 */ /* 0x000ea8000c1e9900 */
[----:B------:R-:W2:Y:S04]  /*0400*/  LDG.E.CONSTANT R9, desc[UR36][R12.64+-0x4] ;  /* 0xfffffc240c097981 */ /* 0x000ea8000c1e9900 */
[----:B------:R-:W3:Y:S04]  /*0410*/  LDG.E.CONSTANT R10, desc[UR36][R12.64] ;  /* 0x000000240c0a7981 */ /* 0x000ee8000c1e9900 */
[----:B------:R-:W3:Y:S01]  /*0420*/  LDG.E.CONSTANT R11, desc[UR36][R12.64+0x4] ;  /* 0x000004240c0b7981 */ /* 0x000ee2000c1e9900 */
[----:B------:R-:W-:Y:S01]  /*0430*/  VIADD R21, R21, 0xffffffff ;  /* 0xffffffff15157836 */ /* 0x000fe20000000000 */
[----:B------:R-:W-:-:S02]  /*0440*/  IADD3 R23, P2, R12, 0x800, RZ ;  /* 0x000008000c177810 */ /* 0x000fc40007f5e0ff */
[----:B------:R-:W-:Y:S02]  /*0450*/  IADD3 R14, R14, 0x80, RZ ;  /* 0x000000800e0e7810 */ /* 0x000fe40007ffe0ff */
[----:B------:R-:W-:Y:S01]  /*0460*/  ISETP.NE.AND P1, PT, R21, RZ, PT ;  /* 0x000000ff1500720c */ /* 0x000fe20003f25270 */
[----:B------:R-:W-:Y:S01]  /*0470*/  IMAD.X R26, RZ, RZ, R13, P2 ;  /* 0x000000ffff1a7224 */ /* 0x000fe200010e060d */
[----:B--2---:R-:W-:Y:S04]  /*0480*/  STS.64 [R22+-0x8], R8 ;  /* 0xfffff80816007388 */ /* 0x004fe80000000a00 */
[----:B---3--:R0:W-:Y:S02]  /*0490*/  STS.64 [R22], R10 ;  /* 0x0000000a16007388 */ /* 0x0081e40000000a00 */
[----:B0-----:R-:W-:-:S05]  /*04a0*/  VIADD R22, R22, 0x800 ;  /* 0x0000080016167836 */ /* 0x001fca0000000000 */
[----:B------:R-:W-:Y:S05]  /*04b0*/  @P1 BRA `(.L_x_142) ;  /* 0xfffffffc00c41947 */ /* 0x000fea000383ffff */
.L_x_141:
[----:B------:R-:W-:Y:S05]  /*04c0*/  BSYNC B1 ;  /* 0x0000000000017941 */ /* 0x000fea0003800000 */
.L_x_140:
        /* <DEDUP_REMOVED lines=10> */
[----:B------:R-:W-:Y:S02]  /*0570*/  LEA R8, R14, UR4, 0x4 ;  /* 0x000000040e087c11 */ /* 0x000fe4000f8e20ff */
[----:B-1----:R-:W-:-:S04]  /*0580*/  LEA R22, P0, R24, R22, 0x1 ;  /* 0x0000001618167211 */ /* 0x002fc800078008ff */
[----:B------:R-:W-:Y:S01]  /*0590*/  LEA.HI.X R20, R24, R23, R20, 0x1, P0 ;  /* 0x0000001718147211 */ /* 0x000fe200000f0c14 */
[----:B------:R-:W-:Y:S01]  /*05a0*/  VIADD R23, R8, 0x1000 ;  /* 0x0000100008177836 */ /* 0x000fe20000000000 */
[----:B------:R-:W-:-:S07]  /*05b0*/  IADD3 R24, R14, -0x200, RZ ;  /* 0xfffffe000e187810 */ /* 0x000fce0007ffe0ff */
.L_x_143:
        /* <DEDUP_REMOVED lines=15> */
[----:B------:R-:W-:-:S05]  /*06b0*/  VIADD R24, R24, 0x200 ;  /* 0x0000020018187836 */ /* 0x000fca0000000000 */
[----:B------:R-:W-:Y:S01]  /*06c0*/  ISETP.GE.AND P0, PT, R24, -0x1f1, PT ;  /* 0xfffffe0f1800780c */ /* 0x000fe20003f06270 */
[----:B--2---:R0:W-:Y:S04]  /*06d0*/  STS.128 [R23+-0x800], R8 ;  /* 0xfff8000817007388 */ /* 0x0041e80000000c00 */
[----:B0-----:R-:W2:Y:S04]  /*06e0*/  LDG.E.CONSTANT R8, desc[UR36][R28.64+0x17f4] ;  /* 0x0017f4241c087981 */ /* 0x001ea8000c1e9900 */
[----:B------:R-:W2:Y:S04]  /*06f0*/  LDG.E.CONSTANT R9, desc[UR36][R28.64+0x17f8] ;  /* 0x0017f8241c097981 */ /* 0x000ea8000c1e9900 */
[----:B------:R-:W2:Y:S04]  /*0700*/  LDG.E.CONSTANT R10, desc[UR36][R28.64+0x17fc] ;  /* 0x0017fc241c0a7981 */ /* 0x000ea8000c1e9900 */
[----:B------:R-:W2:Y:S01]  /*0710*/  LDG.E.CONSTANT R11, desc[UR36][R28.64+0x1800] ;  /* 0x001800241c0b7981 */ /* 0x000ea2000c1e9900 */
[----:B------:R-:W-:-:S03]  /*0720*/  IADD3 R22, P1, R22, 0x2000, RZ ;  /* 0x0000200016167810 */ /* 0x000fc60007f3e0ff */
[----:B---3--:R-:W-:Y:S01]  /*0730*/  STS.128 [R23], R12 ;  /* 0x0000000c17007388 */ /* 0x008fe20000000c00 */
[----:B------:R-:W-:-:S03]  /*0740*/  IADD3.X R20, RZ, R20, RZ, P1, !PT ;  /* 0x00000014ff147210 */ /* 0x000fc60000ffe4ff */
[----:B--2---:R0:W-:Y:S02]  /*0750*/  STS.128 [R23+0x800], R8 ;  /* 0x0008000817007388 */ /* 0x0041e40000000c00 */
[----:B0-----:R-:W-:Y:S01]  /*0760*/  VIADD R23, R23, 0x2000 ;  /* 0x0000200017177836 */ /* 0x001fe20000000000 */
[----:B------:R-:W-:Y:S06]  /*0770*/  @!P0 BRA `(.L_x_143) ;  /* 0xfffffffc00908947 */ /* 0x000fec000383ffff */
.L_x_139:
[----:B------:R-:W-:Y:S05]  /*0780*/  BSYNC B0 ;  /* 0x0000000000007941 */ /* 0x000fea0003800000 */
.L_x_138:
[----:B------:R-:W-:Y:S01]  /*0790*/  IMAD R8, R3, 0x10, R6 ;  /* 0x0000001003087824 */ /* 0x000fe200078e0206 */
[----:B------:R-:W-:Y:S04]  /*07a0*/  BAR.SYNC.DEFER_BLOCKING 0x0 ;  /* 0x0000000000007b1d */ /* 0x000fe80000010000 */
[----:B------:R-:W-:-:S13]  /*07b0*/  ISETP.GE.AND P0, PT, R8, R25, PT ;  /* 0x000000190800720c */ /* 0x000fda0003f06270 */
[----:B------:R-:W-:Y:S05]  /*07c0*/  @!P0 BRA `(.L_x_144) ;  /* 0x0000002c00688947 */ /* 0x000fea0003800000 */
[----:B------:R-:W-:Y:S01]  /*07d0*/  UMOV UR4, 0xffffffff ;  /* 0xffffffff00047882 */ /* 0x000fe20000000000 */
[----:B------:R-:W-:Y:S02]  /*07e0*/  IMAD.MOV.U32 R13, RZ, RZ, -0x800001 ;  /* 0xff7fffffff0d7424 */ /* 0x000fe400078e00ff */
[----:B------:R-:W-:Y:S05]  /*07f0*/  BRA.DIV UR4, `(.L_x_145) ;  /* 0x0000002e04a07947 */ /* 0x000fea000b800000 */
[----:B------:R-:W0:Y:S01]  /*0800*/  SHFL.BFLY PT, R14, R13, 0x10, 0x1f ;  /* 0x0e001f000d0e7f89 */ /* 0x000e2200000e0000 */
[----:B------:R-:W-:Y:S02]  /*0810*/  MOV R9, 0xff7fffff ;  /* 0xff7fffff00097802 */ /* 0x000fe40000000f00 */
        /* <DEDUP_REMOVED lines=8> */
.L_x_182:
        /* <DEDUP_REMOVED lines=10> */
[----:B------:R-:W-:Y:S01]  /*0940*/  ISETP.GT.AND P0, PT, R7, 0x3, PT ;  /* 0x000000030700780c */ /* 0x000fe20003f04270 */
[----:B------:R-:W-:Y:S01]  /*0950*/  IMAD.MOV.U32 R12, RZ, RZ, RZ ;  /* 0x000000ffff0c7224 */ /* 0x000fe200078e00ff */
[----:B------:R-:W-:-:S03]  /*0960*/  ISETP.GE.AND P1, PT, R2, R16, PT ;  /* 0x000000100200720c */ /* 0x000fc60003f26270 */
[----:B------:R-:W-:Y:S08]  /*0970*/  BSSY B0, `(.L_x_146) ;  /* 0x00000f5000007945 */ /* 0x000ff00003800000 */
[----:B-1----:R-:W1:Y:S01]  /*0980*/  @!P0 S2R R11, SR_CgaCtaId ;  /* 0x00000000000b8919 */ /* 0x002e620000008800 */
[----:B------:R-:W-:-:S05]  /*0990*/  @!P0 MOV R8, 0x400 ;  /* 0x0000040000088802 */ /* 0x000fca0000000f00 */
[----:B------:R-:W-:-:S05]  /*09a0*/  @!P0 VIADD R8, R8, 0xf0 ;  /* 0x000000f008088836 */ /* 0x000fca0000000000 */
[----:B-1----:R-:W-:-:S04]  /*09b0*/  @!P0 LEA R8, R11, R8, 0x18 ;  /* 0x000000080b088211 */ /* 0x002fc800078ec0ff */
[----:B------:R-:W-:-:S05]  /*09c0*/  @!P0 LEA R10, R7, R8, 0x2 ;  /* 0x00000008070a8211 */ /* 0x000fca00078e10ff */
[----:B------:R-:W1:Y:S04]  /*09d0*/  @!P0 LDS R9, [R10] ;  /* 0x000000000a098984 */ /* 0x000e680000000800 */
[----:B-1----:R-:W1:Y:S02]  /*09e0*/  SHFL.BFLY PT, R8, R9, 0x2, 0x1f ;  /* 0x0c401f0009087f89 */ /* 0x002e6400000e0000 */
[----:B-1----:R-:W-:-:S05]  /*09f0*/  FMNMX.FTZ R11, R8, R9, !PT ;  /* 0x00000009080b7209 */ /* 0x002fca0007810000 */
[----:B------:R-:W1:Y:S02]  /*0a00*/  SHFL.BFLY PT, R8, R11, 0x1, 0x1f ;  /* 0x0c201f000b087f89 */ /* 0x000e6400000e0000 */
[----:B-1----:R-:W-:-:S06]  /*0a10*/  FMNMX.FTZ R8, R11, R8, !PT ;  /* 0x000000080b087209 */ /* 0x002fcc0007810000 */
[----:B------:R-:W1:Y:S01]  /*0a20*/  SHFL.IDX PT, R8, R8, RZ, 0x1f ;  /* 0x00001fff08087589 */ /* 0x000e6200000e0000 */
[----:B------:R-:W-:Y:S05]  /*0a30*/  @P1 BRA `(.L_x_147) ;  /* 0x0000000c00a01947 */ /* 0x000fea0003800000 */
[----:B------:R-:W-:Y:S01]  /*0a40*/  IMAD.MOV.U32 R10, RZ, RZ, -0x10 ;  /* 0xfffffff0ff0a7424 */ /* 0x000fe200078e00ff */
[----:B------:R-:W-:Y:S01]  /*0a50*/  LOP3.LUT R9, RZ, R17, RZ, 0x33, !PT ;  /* 0x00000011ff097212 */ /* 0x000fe200078e33ff */
[----:B------:R-:W-:Y:S01]  /*0a60*/  BSSY B1, `(.L_x_148) ;  /* 0x0000020000017945 */ /* 0x000fe20003800000 */
[----:B------:R-:W-:Y:S01]  /*0a70*/  HFMA2.MMA R12, -RZ, RZ, 0, 0 ;  /* 0x00000000ff0c7435 */ /* 0x000fe200000001ff */
        /* <DEDUP_REMOVED lines=16> */
[----:B------:R-:W-:-:S03]  /*0b80*/  IMAD.MOV.U32 R11, RZ, RZ, R2 ;  /* 0x000000ffff0b7224 */ /* 0x000fc600078e0002 */
[----:B--2---:R-:W-:-:S06]  /*0b90*/  ULEA UR4, UR5, UR4, 0x18 ;  /* 0x0000000405047291 */ /* 0x004fcc000f8ec03f */
[----:B------:R-:W-:-:S07]  /*0ba0*/  LEA R10, R2, UR4, 0x2 ;  /* 0x00000004020a7c11 */ /* 0x000fce000f8e10ff */
.L_x_150:
[----:B------:R-:W1:Y:S01]  /*0bb0*/  LDS R13, [R10] ;  /* 0x000000000a0d7984 */ /* 0x000e620000000800 */
[----:B------:R-:W-:Y:S01]  /*0bc0*/  IADD3 R9, R9, -0x1, RZ ;  /* 0xffffffff09097810 */ /* 0x000fe20007ffe0ff */
[----:B------:R-:W-:-:S03]  /*0bd0*/  VIADD R11, R11, 0x80 ;  /* 0x000000800b0b7836 */ /* 0x000fc60000000000 */
[----:B------:R-:W-:Y:S01]  /*0be0*/  ISETP.NE.AND P0, PT, R9, RZ, PT ;  /* 0x000000ff0900720c */ /* 0x000fe20003f05270 */
[----:B-1----:R-:W-:-:S04]  /*0bf0*/  FADD.FTZ R13, -R8, R13 ;  /* 0x0000000d080d7221 */ /* 0x002fc80000010100 */
[----:B------:R-:W-:-:S06]  /*0c00*/  FMUL.FTZ R13, R13, 1.4426950216293334961 ;  /* 0x3fb8aa3b0d0d7820 */ /* 0x000fcc0000410000 */
[----:B------:R-:W1:Y:S02]  /*0c10*/  MUFU.EX2 R13, R13 ;  /* 0x0000000d000d7308 */ /* 0x000e640000000800 */
[----:B-1----:R1:W-:Y:S01]  /*0c20*/  STS [R10], R13 ;  /* 0x0000000d0a007388 */ /* 0x0023e20000000800 */
[----:B------:R-:W-:Y:S01]  /*0c30*/  FADD.FTZ R12, R13, R12 ;  /* 0x0000000c0d0c7221 */ /* 0x000fe20000010000 */
[----:B-1----:R-:W-:Y:S01]  /*0c40*/  VIADD R10, R10, 0x200 ;  /* 0x000002000a0a7836 */ /* 0x002fe20000000000 */
[----:B------:R-:W-:Y:S06]  /*0c50*/  @P0 BRA `(.L_x_150) ;  /* 0xfffffffc00d40947 */ /* 0x000fec000383ffff */
.L_x_149:
[----:B------:R-:W-:Y:S05]  /*0c60*/  BSYNC B1 ;  /* 0x0000000000017941 */ /* 0x000fea0003800000 */
.L_x_148:
        /* <DEDUP_REMOVED lines=14> */
.L_x_153:
[----:B0-----:R-:W1:Y:S01]  /*0d50*/  LDS R21, [R10+-0x400] ;  /* 0xfffc00000a157984 */ /* 0x001e620000000800 */
[----:B------:R-:W-:-:S03]  /*0d60*/  IADD3 R11, R11, 0x800, RZ ;  /* 0x000008000b0b7810 */ /* 0x000fc60007ffe0ff */
[----:B------:R-:W0:Y:S01]  /*0d70*/  LDS R27, [R10+-0x200] ;  /* 0xfffe00000a1b7984 */ /* 0x000e220000000800 */
[----:B------:R-:W-:-:S03]  /*0d80*/  ISETP.GE.AND P2, PT, R11, R9, PT ;  /* 0x000000090b00720c */ /* 0x000fc60003f46270 */
[----:B------:R-:W2:Y:S04]  /*0d90*/  LDS R29, [R10] ;  /* 0x000000000a1d7984 */ /* 0x000ea80000000800 */
[----:B------:R-:W3:Y:S04]  /*0da0*/  LDS R25, [R10+0x200] ;  /* 0x000200000a197984 */ /* 0x000ee80000000800 */
[----:B------:R-:W4:Y:S04]  /*0db0*/  LDS R15, [R10+0x400] ;  /* 0x000400000a0f7984 */ /* 0x000f280000000800 */
[----:B------:R-:W5:Y:S04]  /*0dc0*/  LDS R13, [R10+0x600] ;  /* 0x000600000a0d7984 */ /* 0x000f680000000800 */
[----:B------:R-:W-:Y:S01]  /*0dd0*/  LDS R14, [R10+0xa00] ;  /* 0x000a00000a0e7984 */ /* 0x000fe20000000800 */
[----:B-1----:R-:W-:-:S04]  /*0de0*/  FADD.FTZ R21, -R8, R21 ;  /* 0x0000001508157221 */ /* 0x002fc80000010100 */
[----:B------:R-:W-:Y:S01]  /*0df0*/  FMUL.FTZ R23, R21, 1.4426950216293334961 ;  /* 0x3fb8aa3b15177820 */ /* 0x000fe20000410000 */
[C---:B0-----:R-:W-:Y:S01]  /*0e00*/  FADD.FTZ R27, -R8.reuse, R27 ;  /* 0x0000001b081b7221 */ /* 0x041fe20000010100 */
[----:B------:R-:W0:Y:S01]  /*0e10*/  LDS R21, [R10+0x800] ;  /* 0x000800000a157984 */ /* 0x000e220000000800 */
[C---:B--2---:R-:W-:Y:S02]  /*0e20*/  FADD.FTZ R29, -R8.reuse, R29 ;  /* 0x0000001d081d7221 */ /* 0x044fe40000010100 */
[----:B------:R-:W-:Y:S01]  /*0e30*/  FMUL.FTZ R26, R27, 1.4426950216293334961 ;  /* 0x3fb8aa3b1b1a7820 */ /* 0x000fe20000410000 */
[----:B------:R-:W1:Y:S01]  /*0e40*/  MUFU.EX2 R23, R23 ;  /* 0x0000001700177308 */ /* 0x000e620000000800 */
[----:B------:R-:W2:Y:S01]  /*0e50*/  LDS R27, [R10+0xc00] ;  /* 0x000c00000a1b7984 */ /* 0x000ea20000000800 */
[----:B------:R-:W-:Y:S01]  /*0e60*/  FMUL.FTZ R24, R29, 1.4426950216293334961 ;  /* 0x3fb8aa3b1d187820 */ /* 0x000fe20000410000 */
[C---:B---3--:R-:W-:Y:S02]  /*0e70*/  FADD.FTZ R25, -R8.reuse, R25 ;  /* 0x0000001908197221 */ /* 0x048fe40000010100 */
[----:B------:R-:W3:Y:S01]  /*0e80*/  LDS R29, [R10+0xe00] ;  /* 0x000e00000a1d7984 */ /* 0x000ee20000000800 */
[C---:B----4-:R-:W-:Y:S01]  /*0e90*/  FADD.FTZ R15, -R8.reuse, R15 ;  /* 0x0000000f080f7221 */ /* 0x050fe20000010100 */
[----:B------:R-:W-:Y:S01]  /*0ea0*/  FMUL.FTZ R20, R25, 1.4426950216293334961 ;  /* 0x3fb8aa3b19147820 */ /* 0x000fe20000410000 */
[----:B------:R-:W4:Y:S02]  /*0eb0*/  MUFU.EX2 R26, R26 ;  /* 0x0000001a001a7308 */ /* 0x000f240000000800 */
[----:B------:R-:W-:Y:S01]  /*0ec0*/  FMUL.FTZ R15, R15, 1.4426950216293334961 ;  /* 0x3fb8aa3b0f0f7820 */ /* 0x000fe20000410000 */
[----:B-----5:R-:W-:-:S04]  /*0ed0*/  FADD.FTZ R25, -R8, R13 ;  /* 0x0000000d08197221 */ /* 0x020fc80000010100 */
[----:B------:R-:W-:Y:S01]  /*0ee0*/  FMUL.FTZ R28, R25, 1.4426950216293334961 ;  /* 0x3fb8aa3b191c7820 */ /* 0x000fe20000410000 */
[----:B------:R-:W5:Y:S01]  /*0ef0*/  MUFU.EX2 R24, R24 ;  /* 0x0000001800187308 */ /* 0x000f620000000800 */
[----:B-1----:R-:W-:Y:S01]  /*0f00*/  FADD.FTZ R13, R23, R12 ;  /* 0x0000000c170d7221 */ /* 0x002fe20000010000 */
[----:B------:R-:W-:Y:S04]  /*0f10*/  LDS R25, [R10+0x1000] ;  /* 0x001000000a197984 */ /* 0x000fe80000000800 */
[----:B------:R-:W-:Y:S02]  /*0f20*/  STS [R10+-0x400], R23 ;  /* 0xfffc00170a007388 */ /* 0x000fe40000000800 */
[----:B------:R-:W1:Y:S01]  /*0f30*/  MUFU.EX2 R20, R20 ;  /* 0x0000001400147308 */ /* 0x000e620000000800 */
[----:B----4-:R-:W-:Y:S01]  /*0f40*/  FADD.FTZ R13, R13, R26 ;  /* 0x0000001a0d0d7221 */ /* 0x010fe20000010000 */
[----:B------:R4:W-:Y:S06]  /*0f50*/  STS [R10+-0x200], R26 ;  /* 0xfffe001a0a007388 */ /* 0x0009ec0000000800 */
[----:B------:R2:W3:Y:S01]  /*0f60*/  MUFU.EX2 R22, R15 ;  /* 0x0000000f00167308 */ /* 0x0004e20000000800 */
[----:B-----5:R-:W-:Y:S01]  /*0f70*/  FADD.FTZ R13, R13, R24 ;  /* 0x000000180d0d7221 */ /* 0x020fe20000010000 */
[----:B------:R5:W-:Y:S01]  /*0f80*/  STS [R10], R24 ;  /* 0x000000180a007388 */ /* 0x000be20000000800 */
[C---:B0-----:R-:W-:Y:S01]  /*0f90*/  FADD.FTZ R21, -R8.reuse, R21 ;  /* 0x0000001508157221 */ /* 0x041fe20000010100 */
[----:B----4-:R-:W-:-:S02]  /*0fa0*/  FADD.FTZ R26, -R8, R14 ;  /* 0x0000000e081a7221 */ /* 0x010fc40000010100 */
[----:B------:R-:W-:Y:S02]  /*0fb0*/  LDS R14, [R10+0x1a00] ;  /* 0x001a00000a0e7984 */ /* 0x000fe40000000800 */
[----:B------:R-:W0:Y:S01]  /*0fc0*/  MUFU.EX2 R28, R28 ;  /* 0x0000001c001c7308 */ /* 0x000e220000000800 */
[----:B-1----:R-:W-:Y:S01]  /*0fd0*/  FADD.FTZ R23, R13, R20 ;  /* 0x000000140d177221 */ /* 0x002fe20000010000 */
[----:B------:R-:W-:Y:S01]  /*0fe0*/  FMUL.FTZ R26, R26, 1.4426950216293334961 ;  /* 0x3fb8aa3b1a1a7820 */ /* 0x000fe20000410000 */
[----:B--2---:R-:W-:Y:S01]  /*0ff0*/  LDS R15, [R10+0x1200] ;  /* 0x001200000a0f7984 */ /* 0x004fe20000000800 */
[----:B-----5:R-:W-:-:S03]  /*1000*/  FMUL.FTZ R24, R21, 1.4426950216293334961 ;  /* 0x3fb8aa3b15187820 */ /* 0x020fc60000410000 */
[----:B------:R-:W1:Y:S01]  /*1010*/  LDS R13, [R10+0x1400] ;  /* 0x001400000a0d7984 */ /* 0x000e620000000800 */
[----:B---3--:R-:W-:-:S03]  /*1020*/  FADD.FTZ R12, R23, R22 ;  /* 0x00000016170c7221 */ /* 0x008fc60000010000 */
[----:B------:R-:W-:Y:S04]  /*1030*/  LDS R23, [R10+0x1600] ;  /* 0x001600000a177984 */ /* 0x000fe80000000800 */
[----:B------:R-:W2:Y:S01]  /*1040*/  LDS R21, [R10+0x1800] ;  /* 0x001800000a157984 */ /* 0x000ea20000000800 */
[----:B0-----:R-:W-:-:S03]  /*1050*/  FADD.FTZ R12, R12, R28 ;  /* 0x0000001c0c0c7221 */ /* 0x001fc60000010000 */
[----:B------:R0:W-:Y:S04]  /*1060*/  STS [R10+0x400], R22 ;  /* 0x000400160a007388 */ /* 0x0001e80000000800 */
[----:B------:R-:W-:Y:S04]  /*1070*/  STS [R10+0x200], R20 ;  /* 0x000200140a007388 */ /* 0x000fe80000000800 */
[----:B------:R3:W-:Y:S01]  /*1080*/  STS [R10+0x600], R28 ;  /* 0x0006001c0a007388 */ /* 0x0007e20000000800 */
[----:B0-----:R-:W-:Y:S02]  /*1090*/  FADD.FTZ R22, -R8, R27 ;  /* 0x0000001b08167221 */ /* 0x001fe40000010100 */
[----:B------:R1:W0:Y:S02]  /*10a0*/  MUFU.EX2 R27, R26 ;  /* 0x0000001a001b7308 */ /* 0x0002240000000800 */
[----:B------:R-:W-:Y:S01]  /*10b0*/  FMUL.FTZ R22, R22, 1.4426950216293334961 ;  /* 0x3fb8aa3b16167820 */ /* 0x000fe20000410000 */
[----:B---3--:R-:W-:-:S05]  /*10c0*/  FADD.FTZ R28, -R8, R29 ;  /* 0x0000001d081c7221 */ /* 0x008fca0000010100 */
[----:B------:R-:W3:Y:S01]  /*10d0*/  MUFU.EX2 R20, R24 ;  /* 0x0000001800147308 */ /* 0x000ee20000000800 */
[----:B------:R-:W-:-:S07]  /*10e0*/  FMUL.FTZ R28, R28, 1.4426950216293334961 ;  /* 0x3fb8aa3b1c1c7820 */ /* 0x000fce0000410000 */
[----:B------:R4:W5:Y:S01]  /*10f0*/  MUFU.EX2 R29, R22 ;  /* 0x00000016001d7308 */ /* 0x0009620000000800 */
[----:B-1----:R-:W-:Y:S01]  /*1100*/  FADD.FTZ R26, -R8, R13 ;  /* 0x0000000d081a7221 */ /* 0x002fe20000010100 */
[----:B0-----:R-:W-:Y:S03]  /*1110*/  STS [R10+0xa00], R27 ;  /* 0x000a001b0a007388 */ /* 0x001fe60000000800 */
[----:B------:R-:W-:Y:S01]  /*1120*/  FMUL.FTZ R26, R26, 1.4426950216293334961 ;  /* 0x3fb8aa3b1a1a7820 */ /* 0x000fe20000410000 */
[----:B----4-:R-:W-:Y:S01]  /*1130*/  FADD.FTZ R22, -R8, R25 ;  /* 0x0000001908167221 */ /* 0x010fe20000010100 */
[----:B---3--:R-:W-:Y:S01]  /*1140*/  FADD.FTZ R12, R12, R20 ;  /* 0x000000140c0c7221 */ /* 0x008fe20000010000 */
[----:B------:R2:W0:Y:S01]  /*1150*/  MUFU.EX2 R25, R28 ;  /* 0x0000001c00197308 */ /* 0x0004220000000800 */
[----:B------:R-:W-:Y:S01]  /*1160*/  STS [R10+0x800], R20 ;  /* 0x000800140a007388 */ /* 0x000fe20000000800 */
[----:B------:R-:W-:Y:S01]  /*1170*/  FMUL.FTZ R24, R22, 1.4426950216293334961 ;  /* 0x3fb8aa3b16187820 */ /* 0x000fe20000410000 */
[----:B------:R-:W-:Y:S01]  /*1180*/  FADD.FTZ R22, -R8, R15 ;  /* 0x0000000f08167221 */ /* 0x000fe20000010100 */
[----:B------:R-:W-:Y:S01]  /*1190*/  FADD.FTZ R12, R12, R27 ;  /* 0x0000001b0c0c7221 */ /* 0x000fe20000010000 */
[----:B-----5:R-:W-:Y:S02]  /*11a0*/  STS [R10+0xc00], R29 ;  /* 0x000c001d0a007388 */ /* 0x020fe40000000800 */
[----:B------:R-:W-:Y:S01]  /*11b0*/  FMUL.FTZ R22, R22, 1.4426950216293334961 ;  /* 0x3fb8aa3b16167820 */ /* 0x000fe20000410000 */
[----:B------:R-:W1:Y:S01]  /*11c0*/  MUFU.EX2 R15, R24 ;  /* 0x00000018000f7308 */ /* 0x000e620000000800 */
[----:B--2---:R-:W-:Y:S01]  /*11d0*/  FADD.FTZ R28, -R8, R21 ;  /* 0x00000015081c7221 */ /* 0x004fe20000010100 */
[----:B------:R-:W-:-:S03]  /*11e0*/  FADD.FTZ R12, R12, R29 ;  /* 0x0000001d0c0c7221 */ /* 0x000fc60000010000 */
[----:B------:R-:W-:-:S03]  /*11f0*/  FMUL.FTZ R28, R28, 1.4426950216293334961 ;  /* 0x3fb8aa3b1c1c7820 */ /* 0x000fc60000410000 */
[----:B------:R2:W3:Y:S01]  /*1200*/  MUFU.EX2 R13, R22 ;  /* 0x00000016000d7308 */ /* 0x0004e20000000800 */
[----:B0-----:R-:W-:Y:S01]  /*1210*/  FADD.FTZ R12, R12, R25 ;  /* 0x000000190c0c7221 */ /* 0x001fe20000010000 */
[----:B------:R0:W-:Y:S01]  /*1220*/  STS [R10+0xe00], R25 ;  /* 0x000e00190a007388 */ /* 0x0001e20000000800 */
[----:B--2---:R-:W-:Y:S02]  /*1230*/  FADD.FTZ R22, -R8, R23 ;  /* 0x0000001708167221 */ /* 0x004fe40000010100 */
[----:B-1----:R-:W-:-:S03]  /*1240*/  FADD.FTZ R12, R12, R15 ;  /* 0x0000000f0c0c7221 */ /* 0x002fc60000010000 */
[----:B------:R-:W1:Y:S01]  /*1250*/  MUFU.EX2 R23, R26 ;  /* 0x0000001a00177308 */ /* 0x000e620000000800 */
[----:B------:R-:W-:Y:S01]  /*1260*/  STS [R10+0x1000], R15 ;  /* 0x0010000f0a007388 */ /* 0x000fe20000000800 */
[----:B------:R-:W-:Y:S01]  /*1270*/  FMUL.FTZ R24, R22, 1.4426950216293334961 ;  /* 0x3fb8aa3b16187820 */ /* 0x000fe20000410000 */
[----:B------:R-:W-:Y:S01]  /*1280*/  FADD.FTZ R22, -R8, R14 ;  /* 0x0000000e08167221 */ /* 0x000fe20000010100 */
[----:B---3--:R-:W-:-:S03]  /*1290*/  FADD.FTZ R12, R12, R13 ;  /* 0x0000000d0c0c7221 */ /* 0x008fc60000010000 */
[----:B------:R-:W-:Y:S01]  /*12a0*/  FMUL.FTZ R22, R22, 1.4426950216293334961 ;  /* 0x3fb8aa3b16167820 */ /* 0x000fe20000410000 */
[----:B------:R-:W0:Y:S01]  /*12b0*/  MUFU.EX2 R21, R24 ;  /* 0x0000001800157308 */ /* 0x000e220000000800 */
[----:B------:R-:W-:Y:S07]  /*12c0*/  STS [R10+0x1200], R13 ;  /* 0x0012000d0a007388 */ /* 0x000fee0000000800 */
[----:B------:R-:W2:Y:S01]  /*12d0*/  MUFU.EX2 R14, R28 ;  /* 0x0000001c000e7308 */ /* 0x000ea20000000800 */
[----:B-1----:R-:W-:Y:S01]  /*12e0*/  FADD.FTZ R12, R12, R23 ;  /* 0x000000170c0c7221 */ /* 0x002fe20000010000 */
[----:B------:R-:W-:Y:S06]  /*12f0*/  STS [R10+0x1400], R23 ;  /* 0x001400170a007388 */ /* 0x000fec0000000800 */
[----:B------:R-:W1:Y:S01]  /*1300*/  MUFU.EX2 R22, R22 ;  /* 0x0000001600167308 */ /* 0x000e620000000800 */
[----:B0-----:R-:W-:Y:S01]  /*1310*/  FADD.FTZ R25, R12, R21 ;  /* 0x000000150c197221 */ /* 0x001fe20000010000 */
[----:B------:R-:W-:Y:S03]  /*1320*/  STS [R10+0x1600], R21 ;  /* 0x001600150a007388 */ /* 0x000fe60000000800 */
[----:B--2---:R-:W-:Y:S01]  /*1330*/  FADD.FTZ R25, R25, R14 ;  /* 0x0000000e19197221 */ /* 0x004fe20000010000 */
[----:B------:R-:W-:Y:S04]  /*1340*/  STS [R10+0x1800], R14 ;  /* 0x0018000e0a007388 */ /* 0x000fe80000000800 */
[----:B-1----:R0:W-:Y:S01]  /*1350*/  STS [R10+0x1a00], R22 ;  /* 0x001a00160a007388 */ /* 0x0021e20000000800 */
[----:B------:R-:W-:Y:S01]  /*1360*/  FADD.FTZ R12, R25, R22 ;  /* 0x00000016190c7221 */ /* 0x000fe20000010000 */
[----:B0-----:R-:W-:Y:S01]  /*1370*/  VIADD R10, R10, 0x2000 ;  /* 0x000020000a0a7836 */ /* 0x001fe20000000000 */
[----:B------:R-:W-:Y:S06]  /*1380*/  @!P2 BRA `(.L_x_153) ;  /* 0xfffffff80070a947 */ /* 0x000fec000383ffff */
.L_x_152:
[----:B------:R-:W-:Y:S05]  /*1390*/  BSYNC B1 ;  /* 0x0000000000017941 */ /* 0x000fea0003800000 */
.L_x_151:
        /* <DEDUP_REMOVED lines=10> */
[----:B------:R-:W5:Y:S04]  /*1440*/  LDS R25, [R10+0x400] ;  /* 0x000400000a197984 */ /* 0x000f680000000800 */
[----:B0-----:R-:W0:Y:S04]  /*1450*/  LDS R21, [R10+0x600] ;  /* 0x000600000a157984 */ /* 0x001e280000000800 */
[----:B------:R-:W0:Y:S04]  /*1460*/  LDS R13, [R10+0x800] ;  /* 0x000800000a0d7984 */ /* 0x000e280000000800 */
[----:B------:R-:W0:Y:S01]  /*1470*/  LDS R9, [R10+0xa00] ;  /* 0x000a00000a097984 */ /* 0x000e220000000800 */
        /* <DEDUP_REMOVED lines=8> */
[----:B-----5:R-:W-:-:S03]  /*1500*/  FADD.FTZ R20, -R8, R25 ;  /* 0x0000001908147221 */ /* 0x020fc60000010100 */
[----:B------:R-:W-:Y:S02]  /*1510*/  FMUL.FTZ R14, R14, 1.4426950216293334961 ;  /* 0x3fb8aa3b0e0e7820 */ /* 0x000fe40000410000 */
[----:B------:R-:W2:Y:S01]  /*1520*/  MUFU.EX2 R23, R23 ;  /* 0x0000001700177308 */ /* 0x000ea20000000800 */
[----:B------:R-:W-:Y:S01]  /*1530*/  FMUL.FTZ R20, R20, 1.4426950216293334961 ;  /* 0x3fb8aa3b14147820 */ /* 0x000fe20000410000 */
[C---:B0-----:R-:W-:Y:S01]  /*1540*/  FADD.FTZ R22, -R8.reuse, R21 ;  /* 0x0000001508167221 */ /* 0x041fe20000010100 */
[----:B------:R-:W-:-:S03]  /*1550*/  FADD.FTZ R24, -R8, R13 ;  /* 0x0000000d08187221 */ /* 0x000fc60000010100 */
[----:B------:R-:W-:Y:S02]  /*1560*/  FMUL.FTZ R22, R22, 1.4426950216293334961 ;  /* 0x3fb8aa3b16167820 */ /* 0x000fe40000410000 */
[----:B------:R-:W0:Y:S01]  /*1570*/  MUFU.EX2 R27, R29 ;  /* 0x0000001d001b7308 */ /* 0x000e220000000800 */
[----:B-1----:R-:W-:Y:S01]  /*1580*/  FADD.FTZ R12, R12, R15 ;  /* 0x0000000f0c0c7221 */ /* 0x002fe20000010000 */
[----:B------:R-:W-:Y:S01]  /*1590*/  FADD.FTZ R9, -R8, R9 ;  /* 0x0000000908097221 */ /* 0x000fe20000010100 */
[----:B------:R-:W-:Y:S01]  /*15a0*/  FMUL.FTZ R24, R24, 1.4426950216293334961 ;  /* 0x3fb8aa3b18187820 */ /* 0x000fe20000410000 */
[----:B------:R-:W-:Y:S02]  /*15b0*/  STS [R10+-0x400], R15 ;  /* 0xfffc000f0a007388 */ /* 0x000fe40000000800 */
[----:B------:R-:W-:Y:S02]  /*15c0*/  FMUL.FTZ R9, R9, 1.4426950216293334961 ;  /* 0x3fb8aa3b09097820 */ /* 0x000fe40000410000 */
[----:B------:R-:W1:Y:S01]  /*15d0*/  MUFU.EX2 R25, R14 ;  /* 0x0000000e00197308 */ /* 0x000e620000000800 */
[----:B--2---:R-:W-:Y:S01]  /*15e0*/  FADD.FTZ R12, R12, R23 ;  /* 0x000000170c0c7221 */ /* 0x004fe20000010000 */
[----:B------:R-:W-:Y:S06]  /*15f0*/  STS [R10+-0x200], R23 ;  /* 0xfffe00170a007388 */ /* 0x000fec0000000800 */
[----:B------:R-:W2:Y:S01]  /*1600*/  MUFU.EX2 R21, R20 ;  /* 0x0000001400157308 */ /* 0x000ea20000000800 */
[----:B0-----:R-:W-:Y:S01]  /*1610*/  FADD.FTZ R12, R12, R27 ;  /* 0x0000001b0c0c7221 */ /* 0x001fe20000010000 */
[----:B------:R-:W-:Y:S06]  /*1620*/  STS [R10], R27 ;  /* 0x0000001b0a007388 */ /* 0x000fec0000000800 */
        /* <DEDUP_REMOVED lines=13> */
[----:B0-----:R-:W-:-:S07]  /*1700*/  VIADD R10, R10, 0x1000 ;  /* 0x000010000a0a7836 */ /* 0x001fce0000000000 */
.L_x_155:
[----:B------:R-:W-:Y:S05]  /*1710*/  BSYNC B1 ;  /* 0x0000000000017941 */ /* 0x000fea0003800000 */
.L_x_154:
        /* <DEDUP_REMOVED lines=26> */
.L_x_147:
[----:B------:R-:W-:Y:S05]  /*18c0*/  BSYNC B0 ;  /* 0x0000000000007941 */ /* 0x000fea0003800000 */
.L_x_146:
[----:B----4-:R-:W2:Y:S01]  /*18d0*/  SHFL.BFLY PT, R9, R12, 0x10, 0x1f ;  /* 0x0e001f000c097f89 */ /* 0x010ea200000e0000 */
[----:B------:R-:W-:Y:S01]  /*18e0*/  LOP3.LUT P0, R15, R2, 0x1f, RZ, 0xc0, !PT ;  /* 0x0000001f020f7812 */ /* 0x000fe2000780c0ff */
[----:B------:R-:W-:Y:S03]  /*18f0*/  BSSY B0, `(.L_x_156) ;  /* 0x00000b1000007945 */ /* 0x000fe60003800000 */
[----:B------:R-:W-:-:S09]  /*1900*/  ISETP.GT.U32.AND P2, PT, R15, 0x3, PT ;  /* 0x000000030f00780c */ /* 0x000fd20003f44070 */
[----:B0-----:R-:W0:Y:S04]  /*1910*/  @!P0 S2R R21, SR_CgaCtaId ;  /* 0x0000000000158919 */ /* 0x001e280000008800 */
[----:B------:R-:W3:Y:S01]  /*1920*/  @!P2 S2R R23, SR_CgaCtaId ;  /* 0x000000000017a919 */ /* 0x000ee20000008800 */
[----:B------:R-:W-:-:S04]  /*1930*/  @!P2 MOV R20, 0x400 ;  /* 0x000004000014a802 */ /* 0x000fc80000000f00 */
[----:B------:R-:W-:Y:S01]  /*1940*/  @!P2 IADD3 R20, R20, 0xf0, RZ ;  /* 0x000000f01414a810 */ /* 0x000fe20007ffe0ff */
[----:B--2---:R-:W-:-:S05]  /*1950*/  FADD.FTZ R9, R9, R12 ;  /* 0x0000000c09097221 */ /* 0x004fca0000010000 */
[----:B------:R-:W2:Y:S01]  /*1960*/  SHFL.BFLY PT, R10, R9, 0x8, 0x1f ;  /* 0x0d001f00090a7f89 */ /* 0x000ea200000e0000 */
[----:B---3--:R-:W-:Y:S01]  /*1970*/  @!P2 LEA R20, R23, R20, 0x18 ;  /* 0x000000141714a211 */ /* 0x008fe200078ec0ff */
[----:B--2---:R-:W-:Y:S01]  /*1980*/  FADD.FTZ R10, R9, R10 ;  /* 0x0000000a090a7221 */ /* 0x004fe20000010000 */
[----:B------:R-:W-:-:S03]  /*1990*/  @!P0 MOV R9, 0x400 ;  /* 0x0000040000098802 */ /* 0x000fc60000000f00 */
[----:B------:R-:W-:Y:S01]  /*19a0*/  @!P2 IMAD R15, R15, 0x4, R20 ;  /* 0x000000040f0fa824 */ /* 0x000fe200078e0214 */
[----:B------:R-:W2:Y:S01]  /*19b0*/  SHFL.BFLY PT, R11, R10, 0x4, 0x1f ;  /* 0x0c801f000a0b7f89 */ /* 0x000ea200000e0000 */
[----:B------:R-:W-:Y:S01]  /*19c0*/  @!P0 VIADD R12, R9, 0xf0 ;  /* 0x000000f0090c8836 */ /* 0x000fe20000000000 */
[----:B------:R-:W-:-:S04]  /*19d0*/  @!P0 SHF.R.U32.HI R9, RZ, 0x3, R2 ;  /* 0x00000003ff098819 */ /* 0x000fc80000011602 */
[----:B------:R-:W-:Y:S01]  /*19e0*/  @!P0 LOP3.LUT R9, R9, 0x1ffffffc, RZ, 0xc0, !PT ;  /* 0x1ffffffc09098812 */ /* 0x000fe200078ec0ff */
[----:B--2---:R-:W-:Y:S01]  /*19f0*/  FADD.FTZ R11, R10, R11 ;  /* 0x0000000b0a0b7221 */ /* 0x004fe20000010000 */
[----:B0-----:R-:W-:-:S04]  /*1a00*/  @!P0 LEA R10, R21, R12, 0x18 ;  /* 0x0000000c150a8211 */ /* 0x001fc800078ec0ff */
[----:B------:R-:W0:Y:S01]  /*1a10*/  SHFL.BFLY PT, R14, R11, 0x2, 0x1f ;  /* 0x0c401f000b0e7f89 */ /* 0x000e2200000e0000 */
        /* <DEDUP_REMOVED lines=15> */
[----:B------:R-:W-:Y:S02]  /*1b10*/  LOP3.LUT R17, RZ, R17, RZ, 0x33, !PT ;  /* 0x00000011ff117212 */ /* 0x000fe400078e33ff */
[----:B------:R-:W-:Y:S01]  /*1b20*/  LOP3.LUT R11, RZ, R18, RZ, 0x33, !PT ;  /* 0x00000012ff0b7212 */ /* 0x000fe200078e33ff */
[----:B------:R-:W-:-:S05]  /*1b30*/  IMAD R10, R3, R10, -0x11 ;  /* 0xffffffef030a7424 */ /* 0x000fca00078e020a */
[----:B------:R-:W-:-:S04]  /*1b40*/  VIMNMX R10, R17, R10, !PT ;  /* 0x0000000a110a7248 */ /* 0x000fc80007fe0100 */
[----:B------:R-:W-:-:S04]  /*1b50*/  LEA R10, R10, 0x1f, 0x5 ;  /* 0x0000001f0a0a7811 */ /* 0x000fc800078e28ff */
[----:B------:R-:W-:-:S04]  /*1b60*/  VIMNMX R11, R10, R11, !PT ;  /* 0x0000000b0a0b7248 */ /* 0x000fc80007fe0100 */
[----:B------:R-:W-:-:S05]  /*1b70*/  IADD3 R10, -R2, -0x2, -R11 ;  /* 0xfffffffe020a7810 */ /* 0x000fca0007ffe90b */
[----:B------:R-:W-:-:S05]  /*1b80*/  IMAD.IADD R10, R10, 0x1, -R19 ;  /* 0x000000010a0a7824 */ /* 0x000fca00078e0a13 */
[C---:B------:R-:W-:Y:S02]  /*1b90*/  LEA.HI R11, R10.reuse, 0x1, RZ, 0x19 ;  /* 0x000000010a0b7811 */ /* 0x040fe400078fc8ff */
[----:B------:R-:W-:Y:S01]  /*1ba0*/  ISETP.GE.U32.AND P1, PT, R10, 0x180, PT ;  /* 0x000001800a00780c */ /* 0x000fe20003f26070 */
[----:B0-----:R-:W-:Y:S01]  /*1bb0*/  FADD.FTZ R10, R9, 9.9999999747524270788e-07 ;  /* 0x358637bd090a7421 */ /* 0x001fe20000010000 */
[----:B------:R-:W-:Y:S01]  /*1bc0*/  LOP3.LUT P0, R12, R11, 0x3, RZ, 0xc0, !PT ;  /* 0x000000030b0c7812 */ /* 0x000fe2000780c0ff */
[----:B------:R-:W-:-:S04]  /*1bd0*/  IMAD.MOV.U32 R11, RZ, RZ, R2 ;  /* 0x000000ffff0b7224 */ /* 0x000fc800078e0002 */
        /* <DEDUP_REMOVED lines=8> */
.L_x_160:
        /* <DEDUP_REMOVED lines=8> */
.L_x_159:
[----:B------:R-:W-:Y:S05]  /*1ce0*/  BSYNC B1 ;  /* 0x0000000000017941 */ /* 0x000fea0003800000 */
.L_x_158:
        /* <DEDUP_REMOVED lines=14> */
.L_x_163:
[----:B------:R-:W0:Y:S01]  /*1dd0*/  LDS R27, [R12+-0x200] ;  /* 0xfffe00000c1b7984 */ /* 0x000e220000000800 */
[----:B------:R-:W-:-:S03]  /*1de0*/  VIADD R11, R11, 0x800 ;  /* 0x000008000b0b7836 */ /* 0x000fc60000000000 */
[----:B------:R-:W2:Y:S02]  /*1df0*/  LDS R18, [R12+0x200] ;  /* 0x000200000c127984 */ /* 0x000ea40000000800 */
[----:B------:R-:W-:Y:S02]  /*1e00*/  ISETP.GE.AND P1, PT, R11, R14, PT ;  /* 0x0000000e0b00720c */ /* 0x000fe40003f26270 */
[----:B------:R-:W3:Y:S04]  /*1e10*/  LDS R25, [R12+-0x400] ;  /* 0xfffc00000c197984 */ /* 0x000ee80000000800 */
[----:B------:R-:W4:Y:S04]  /*1e20*/  LDS R29, [R12] ;  /* 0x000000000c1d7984 */ /* 0x000f280000000800 */
[----:B------:R-:W5:Y:S04]  /*1e30*/  LDS R15, [R12+0x400] ;  /* 0x000400000c0f7984 */ /* 0x000f680000000800 */
[----:B------:R-:W1:Y:S04]  /*1e40*/  LDS R17, [R12+0x600] ;  /* 0x000600000c117984 */ /* 0x000e680000000800 */
[----:B------:R-:W1:Y:S04]  /*1e50*/  LDS R19, [R12+0x800] ;  /* 0x000800000c137984 */ /* 0x000e680000000800 */
[----:B------:R-:W1:Y:S04]  /*1e60*/  LDS R23, [R12+0xa00] ;  /* 0x000a00000c177984 */ /* 0x000e680000000800 */
[----:B------:R-:W1:Y:S04]  /*1e70*/  LDS R13, [R12+0xc00] ;  /* 0x000c00000c0d7984 */ /* 0x000e680000000800 */
[----:B------:R-:W1:Y:S01]  /*1e80*/  LDS R21, [R12+0xe00] ;  /* 0x000e00000c157984 */ /* 0x000e620000000800 */
[----:B0-----:R-:W-:-:S03]  /*1e90*/  FMUL.FTZ R26, R27, R10 ;  /* 0x0000000a1b1a7220 */ /* 0x001fc60000410000 */
[----:B------:R-:W0:Y:S01]  /*1ea0*/  LDS R22, [R12+0x1200] ;  /* 0x001200000c167984 */ /* 0x000e220000000800 */
[----:B--2---:R-:W-:-:S03]  /*1eb0*/  FMUL.FTZ R27, R18, R10 ;  /* 0x0000000a121b7220 */ /* 0x004fc60000410000 */
[----:B------:R-:W2:Y:S01]  /*1ec0*/  LDS R20, [R12+0x1600] ;  /* 0x001600000c147984 */ /* 0x000ea20000000800 */
[----:B---3--:R-:W-:-:S03]  /*1ed0*/  FMUL.FTZ R24, R25, R10 ;  /* 0x0000000a19187220 */ /* 0x008fc60000410000 */
[----:B------:R-:W-:Y:S01]  /*1ee0*/  STS [R12+0x200], R27 ;  /* 0x0002001b0c007388 */ /* 0x000fe20000000800 */
[----:B----4-:R-:W-:-:S03]  /*1ef0*/  FMUL.FTZ R28, R29, R10 ;  /* 0x0000000a1d1c7220 */ /* 0x010fc60000410000 */
[----:B------:R-:W3:Y:S01]  /*1f00*/  LDS R25, [R12+0x1000] ;  /* 0x001000000c197984 */ /* 0x000ee20000000800 */
[----:B-----5:R-:W-:-:S03]  /*1f10*/  FMUL.FTZ R15, R15, R10 ;  /* 0x0000000a0f0f7220 */ /* 0x020fc60000410000 */
[----:B------:R-:W4:Y:S01]  /*1f20*/  LDS R27, [R12+0x1400] ;  /* 0x001400000c1b7984 */ /* 0x000f220000000800 */
[----:B-1----:R-:W-:-:S03]  /*1f30*/  FMUL.FTZ R17, R17, R10 ;  /* 0x0000000a11117220 */ /* 0x002fc60000410000 */
[----:B------:R-:W1:Y:S01]  /*1f40*/  LDS R18, [R12+0x1800] ;  /* 0x001800000c127984 */ /* 0x000e620000000800 */
[----:B------:R-:W-:-:S03]  /*1f50*/  FMUL.FTZ R19, R19, R10 ;  /* 0x0000000a13137220 */ /* 0x000fc60000410000 */
[----:B------:R-:W5:Y:S01]  /*1f60*/  LDS R29, [R12+0x1a00] ;  /* 0x001a00000c1d7984 */ /* 0x000f620000000800 */
[----:B------:R-:W-:-:S03]  /*1f70*/  FMUL.FTZ R23, R23, R10 ;  /* 0x0000000a17177220 */ /* 0x000fc60000410000 */
[----:B------:R0:W-:Y:S01]  /*1f80*/  STS [R12+0x400], R15 ;  /* 0x0004000f0c007388 */ /* 0x0001e20000000800 */
[----:B------:R-:W-:-:S03]  /*1f90*/  FMUL.FTZ R13, R13, R10 ;  /* 0x0000000a0d0d7220 */ /* 0x000fc60000410000 */
[----:B------:R2:W-:Y:S01]  /*1fa0*/  STS [R12+0x600], R17 ;  /* 0x000600110c007388 */ /* 0x0005e20000000800 */
[----:B------:R-:W-:-:S03]  /*1fb0*/  FMUL.FTZ R21, R21, R10 ;  /* 0x0000000a15157220 */ /* 0x000fc60000410000 */
[----:B------:R-:W-:Y:S01]  /*1fc0*/  STS [R12+-0x400], R24 ;  /* 0xfffc00180c007388 */ /* 0x000fe20000000800 */
[----:B0-----:R-:W-:-:S03]  /*1fd0*/  FMUL.FTZ R15, R22, R10 ;  /* 0x0000000a160f7220 */ /* 0x001fc60000410000 */
[----:B------:R-:W-:Y:S01]  /*1fe0*/  STS [R12+-0x200], R26 ;  /* 0xfffe001a0c007388 */ /* 0x000fe20000000800 */
[----:B--2---:R-:W-:-:S03]  /*1ff0*/  FMUL.FTZ R17, R20, R10 ;  /* 0x0000000a14117220 */ /* 0x004fc60000410000 */
[----:B------:R-:W-:Y:S04]  /*2000*/  STS [R12], R28 ;  /* 0x0000001c0c007388 */ /* 0x000fe80000000800 */
[----:B------:R-:W-:Y:S01]  /*2010*/  STS [R12+0x800], R19 ;  /* 0x000800130c007388 */ /* 0x000fe20000000800 */
[----:B---3--:R-:W-:-:S03]  /*2020*/  FMUL.FTZ R25, R25, R10 ;  /* 0x0000000a19197220 */ /* 0x008fc60000410000 */
[----:B------:R-:W-:Y:S01]  /*2030*/  STS [R12+0xa00], R23 ;  /* 0x000a00170c007388 */ /* 0x000fe20000000800 */
[----:B----4-:R-:W-:-:S03]  /*2040*/  FMUL.FTZ R27, R27, R10 ;  /* 0x0000000a1b1b7220 */ /* 0x010fc60000410000 */
[----:B------:R-:W-:Y:S01]  /*2050*/  STS [R12+0xc00], R13 ;  /* 0x000c000d0c007388 */ /* 0x000fe20000000800 */
[----:B-1----:R-:W-:-:S03]  /*2060*/  FMUL.FTZ R18, R18, R10 ;  /* 0x0000000a12127220 */ /* 0x002fc60000410000 */
[----:B------:R-:W-:Y:S01]  /*2070*/  STS [R12+0xe00], R21 ;  /* 0x000e00150c007388 */ /* 0x000fe20000000800 */
[----:B-----5:R-:W-:-:S03]  /*2080*/  FMUL.FTZ R29, R29, R10 ;  /* 0x0000000a1d1d7220 */ /* 0x020fc60000410000 */
        /* <DEDUP_REMOVED lines=8> */
.L_x_162:
[----:B------:R-:W-:Y:S05]  /*2110*/  BSYNC B1 ;  /* 0x0000000000017941 */ /* 0x000fea0003800000 */
.L_x_161:
        /* <DEDUP_REMOVED lines=31> */
.L_x_165:
[----:B------:R-:W-:Y:S05]  /*2310*/  BSYNC B1 ;  /* 0x0000000000017941 */ /* 0x000fea0003800000 */
.L_x_164:
        /* <DEDUP_REMOVED lines=14> */
.L_x_157:
[----:B------:R-:W-:Y:S05]  /*2400*/  BSYNC B0 ;  /* 0x0000000000007941 */ /* 0x000fea0003800000 */
.L_x_156:
[----:B------:R-:W-:Y:S01]  /*2410*/  BAR.SYNC.DEFER_BLOCKING 0x0 ;  /* 0x0000000000007b1d */ /* 0x000fe20000010000 */
[----:B------:R-:W-:Y:S02]  /*2420*/  ISETP.NE.AND P1, PT, R2, RZ, PT ;  /* 0x000000ff0200720c */ /* 0x000fe40003f25270 */
[----:B0-----:R-:W-:Y:S02]  /*2430*/  LOP3.LUT R10, R7, 0x3, RZ, 0xc0, !PT ;  /* 0x00000003070a7812 */ /* 0x001fe400078ec0ff */
[----:B------:R-:W-:Y:S01]  /*2440*/  SHF.R.S32.HI R14, RZ, 0x1f, R7 ;  /* 0x0000001fff0e7819 */ /* 0x000fe20000011407 */
[----:B------:R-:W-:Y:S01]  /*2450*/  BSSY B0, `(.L_x_166) ;  /* 0x0000015000007945 */ /* 0x000fe20003800000 */
[----:B------:R-:W-:-:S07]  /*2460*/  ISETP.NE.AND P0, PT, R10, RZ, PT ;  /* 0x000000ff0a00720c */ /* 0x000fce0003f05270 */
[----:B------:R-:W-:Y:S06]  /*2470*/  @P1 BRA `(.L_x_167) ;  /* 0x0000000000481947 */ /* 0x000fec0003800000 */
[----:B------:R-:W-:Y:S01]  /*2480*/  IMAD R10, R4, UR39, RZ ;  /* 0x00000027040a7c24 */ /* 0x000fe2000f8e02ff */
[--C-:B--2---:R-:W-:Y:S01]  /*2490*/  SHF.R.S32.HI R12, RZ, 0x1f, R3.reuse ;  /* 0x0000001fff0c7819 */ /* 0x104fe20000011403 */
        /* <DEDUP_REMOVED lines=16> */
.L_x_167:
[----:B------:R-:W-:Y:S05]  /*25a0*/  BSYNC B0 ;  /* 0x0000000000007941 */ /* 0x000fea0003800000 */
.L_x_166:
[----:B------:R-:W3:Y:S01]  /*25b0*/  S2UR UR5, SR_CgaCtaId ;  /* 0x00000000000579c3 */ /* 0x000ee20000008800 */
[----:B01----:R-:W-:Y:S01]  /*25c0*/  LOP3.LUT R8, R2, 0xffffffc0, RZ, 0xc0, !PT ;  /* 0xffffffc002087812 */ /* 0x003fe200078ec0ff */
[----:B------:R-:W-:Y:S01]  /*25d0*/  UMOV UR4, 0x400 ;  /* 0x0000040000047882 */ /* 0x000fe20000000000 */
[----:B------:R-:W-:Y:S01]  /*25e0*/  LEA.HI R0, R14, R7, RZ, 0x2 ;  /* 0x000000070e007211 */ /* 0x000fe200078f10ff */
[----:B------:R-:W-:Y:S01]  /*25f0*/  UIADD3 UR4, UR4, 0x110, URZ ;  /* 0x0000011004047890 */ /* 0x000fe2000fffe03f */
[----:B------:R-:W-:Y:S01]  /*2600*/  ISETP.NE.OR P5, PT, R8, 0x40, P0 ;  /* 0x000000400800780c */ /* 0x000fe200007a5670 */
[C---:B------:R-:W-:Y:S01]  /*2610*/  VIADD R10, R2.reuse, 0x1f ;  /* 0x0000001f020a7836 */ /* 0x040fe20000000000 */
[----:B------:R-:W-:Y:S01]  /*2620*/  SHF.R.S32.HI R0, RZ, 0x2, R0 ;  /* 0x00000002ff007819 */ /* 0x000fe20000011400 */
[----:B------:R-:W-:Y:S01]  /*2630*/  BAR.SYNC.DEFER_BLOCKING 0x0 ;  /* 0x0000000000007b1d */ /* 0x000fe20000010000 */
[----:B------:R-:W-:Y:S02]  /*2640*/  LOP3.LUT R9, R2, 0xffffffe0, RZ, 0xc0, !PT ;  /* 0xffffffe002097812 */ /* 0x000fe400078ec0ff */
[----:B--2---:R-:W-:-:S02]  /*2650*/  CS2R R16, SRZ ;  /* 0x0000000000107805 */ /* 0x004fc4000001ff00 */
[----:B------:R-:W-:Y:S01]  /*2660*/  ISETP.GT.U32.AND P3, PT, R10, 0x3e, PT ;  /* 0x0000003e0a00780c */ /* 0x000fe20003f64070 */
[----:B------:R-:W-:Y:S01]  /*2670*/  IMAD R19, R6, 0x78, R0 ;  /* 0x0000007806137824 */ /* 0x000fe200078e0200 */
[----:B------:R-:W-:Y:S01]  /*2680*/  ISETP.NE.OR P4, PT, R9, 0x20, P0 ;  /* 0x000000200900780c */ /* 0x000fe20000785670 */
[----:B------:R-:W-:Y:S01]  /*2690*/  BSSY B0, `(.L_x_168) ;  /* 0x000001c000007945 */ /* 0x000fe20003800000 */
[C---:B------:R-:W-:Y:S02]  /*26a0*/  ISETP.GT.OR P1, PT, R2.reuse, 0x3f, P0 ;  /* 0x0000003f0200780c */ /* 0x040fe40000724670 */
[----:B------:R-:W-:Y:S02]  /*26b0*/  CS2R R14, SRZ ;  /* 0x00000000000e7805 */ /* 0x000fe4000001ff00 */
[----:B------:R-:W-:Y:S02]  /*26c0*/  ISETP.GT.OR P2, PT, R2, 0x1f, P0 ;  /* 0x0000001f0200780c */ /* 0x000fe40000744670 */
[----:B------:R-:W-:-:S02]  /*26d0*/  CS2R R12, SRZ ;  /* 0x00000000000c7805 */ /* 0x000fc4000001ff00 */
[----:B------:R-:W-:Y:S01]  /*26e0*/  CS2R R10, SRZ ;  /* 0x00000000000a7805 */ /* 0x000fe2000001ff00 */
[----:B------:R-:W-:Y:S01]  /*26f0*/  IMAD.MOV.U32 R2, RZ, RZ, RZ ;  /* 0x000000ffff027224 */ /* 0x000fe200078e00ff */
[----:B------:R-:W-:Y:S02]  /*2700*/  CS2R R8, SRZ ;  /* 0x0000000000087805 */ /* 0x000fe4000001ff00 */
[----:B------:R-:W-:Y:S02]  /*2710*/  CS2R R20, SRZ ;  /* 0x0000000000147805 */ /* 0x000fe4000001ff00 */
[----:B------:R-:W-:Y:S01]  /*2720*/  CS2R R6, SRZ ;  /* 0x0000000000067805 */ /* 0x000fe2000001ff00 */
[----:B---3--:R-:W-:-:S06]  /*2730*/  ULEA UR4, UR5, UR4, 0x18 ;  /* 0x0000000405047291 */ /* 0x008fcc000f8ec03f */
        /* <DEDUP_REMOVED lines=17> */
.L_x_169:
[----:B------:R-:W-:Y:S05]  /*2850*/  BSYNC B0 ;  /* 0x0000000000007941 */ /* 0x000fea0003800000 */
.L_x_168:
        /* <DEDUP_REMOVED lines=21> */
[----:B------:R-:W-:Y:S01]  /*29b0*/  FADD.FTZ R20, R20, R27 ;  /* 0x0000001b14147221 */ /* 0x000fe20000010000 */
[----:B------:R-:W-:Y:S01]  /*29c0*/  FADD.FTZ R6, R6, R29 ;  /* 0x0000001d06067221 */ /* 0x000fe20000010000 */
[----:B0-----:R-:W-:Y:S02]  /*29d0*/  FADD.FTZ R12, R12, R23 ;  /* 0x000000170c0c7221 */ /* 0x001fe40000010000 */
[----:B------:R-:W0:Y:S01]  /*29e0*/  LDS R23, [R19+0x120] ;  /* 0x0001200013177984 */ /* 0x000e220000000800 */
[----:B-1----:R-:W-:-:S03]  /*29f0*/  FADD.FTZ R15, R15, R18 ;  /* 0x000000120f0f7221 */ /* 0x002fc60000010000 */
[----:B------:R-:W1:Y:S01]  /*2a00*/  LDS R18, [R19+0x140] ;  /* 0x0001400013127984 */ /* 0x000e620000000800 */
[----:B--2---:R-:W-:-:S03]  /*2a10*/  FADD.FTZ R10, R10, R25 ;  /* 0x000000190a0a7221 */ /* 0x004fc60000010000 */
[----:B------:R-:W2:Y:S01]  /*2a20*/  LDS R25, [R19+0x160] ;  /* 0x0001600013197984 */ /* 0x000ea20000000800 */
[----:B---3--:R-:W-:Y:S01]  /*2a30*/  FADD.FTZ R21, R21, R22 ;  /* 0x0000001615157221 */ /* 0x008fe20000010000 */
[----:B0-----:R-:W-:Y:S01]  /*2a40*/  FADD.FTZ R2, R2, R23 ;  /* 0x0000001702027221 */ /* 0x001fe20000010000 */
[----:B-1----:R-:W-:Y:S01]  /*2a50*/  FADD.FTZ R9, R9, R18 ;  /* 0x0000001209097221 */ /* 0x002fe20000010000 */
[----:B--2---:R-:W-:-:S07]  /*2a60*/  FADD.FTZ R8, R8, R25 ;  /* 0x0000001908087221 */ /* 0x004fce0000010000 */
.L_x_171:
[----:B------:R-:W-:Y:S05]  /*2a70*/  BSYNC B0 ;  /* 0x0000000000007941 */ /* 0x000fea0003800000 */
.L_x_170:
        /* <DEDUP_REMOVED lines=18> */
.L_x_173:
[----:B------:R-:W-:Y:S05]  /*2ba0*/  BSYNC B0 ;  /* 0x0000000000007941 */ /* 0x000fea0003800000 */
.L_x_172:
[----:B------:R-:W-:Y:S06]  /*2bb0*/  BAR.SYNC.DEFER_BLOCKING 0x0 ;  /* 0x0000000000007b1d */ /* 0x000fec0000010000 */
[----:B------:R-:W-:Y:S04]  /*2bc0*/  BSSY B0, `(.L_x_174) ;  /* 0x0000021000007945 */ /* 0x000fe80003800000 */
[----:B------:R-:W-:Y:S05]  /*2bd0*/  @P2 BRA `(.L_x_175) ;  /* 0x00000000007c2947 */ /* 0x000fea0003800000 */
[----:B------:R-:W0:Y:S04]  /*2be0*/  LDS R23, [R19] ;  /* 0x0000000013177984 */ /* 0x000e280000000800 */
[----:B------:R-:W2:Y:S04]  /*2bf0*/  LDS R18, [R19+0x20] ;  /* 0x0000200013127984 */ /* 0x000ea80000000800 */
[----:B------:R-:W3:Y:S04]  /*2c00*/  LDS R25, [R19+0x40] ;  /* 0x0000400013197984 */ /* 0x000ee80000000800 */
[----:B------:R-:W4:Y:S04]  /*2c10*/  LDS R22, [R19+0xa0] ;  /* 0x0000a00013167984 */ /* 0x000f280000000800 */
[----:B------:R-:W5:Y:S04]  /*2c20*/  LDS R27, [R19+0xc0] ;  /* 0x0000c000131b7984 */ /* 0x000f680000000800 */
[----:B------:R-:W5:Y:S01]  /*2c30*/  LDS R24, [R19+0xe0] ;  /* 0x0000e00013187984 */ /* 0x000f620000000800 */
[----:B01----:R-:W-:-:S03]  /*2c40*/  FADD.FTZ R16, R16, R23 ;  /* 0x0000001710107221 */ /* 0x003fc60000010000 */
[----:B------:R-:W0:Y:S01]  /*2c50*/  LDS R23, [R19+0x80] ;  /* 0x0000800013177984 */ /* 0x000e220000000800 */
[----:B--2---:R-:W-:-:S03]  /*2c60*/  FADD.FTZ R17, R17, R18 ;  /* 0x0000001211117221 */ /* 0x004fc60000010000 */
[----:B------:R-:W1:Y:S01]  /*2c70*/  LDS R18, [R19+0x60] ;  /* 0x0000600013127984 */ /* 0x000e620000000800 */
[----:B---3--:R-:W-:Y:S01]  /*2c80*/  FADD.FTZ R14, R14, R25 ;  /* 0x000000190e0e7221 */ /* 0x008fe20000010000 */
[----:B----4-:R-:W-:Y:S01]  /*2c90*/  FADD.FTZ R13, R13, R22 ;  /* 0x000000160d0d7221 */ /* 0x010fe20000010000 */
[----:B-----5:R-:W-:Y:S01]  /*2ca0*/  FADD.FTZ R10, R10, R27 ;  /* 0x0000001b0a0a7221 */ /* 0x020fe20000010000 */
[----:B------:R-:W-:Y:S01]  /*2cb0*/  FADD.FTZ R11, R11, R24 ;  /* 0x000000180b0b7221 */ /* 0x000fe20000010000 */
[----:B0-----:R-:W-:Y:S01]  /*2cc0*/  FADD.FTZ R12, R12, R23 ;  /* 0x000000170c0c7221 */ /* 0x001fe20000010000 */
[----:B-1----:R-:W-:Y:S01]  /*2cd0*/  FADD.FTZ R15, R15, R18 ;  /* 0x000000120f0f7221 */ /* 0x002fe20000010000 */
[----:B------:R-:W-:Y:S06]  /*2ce0*/  @P0 BRA `(.L_x_175) ;  /* 0x0000000000380947 */ /* 0x000fec0003800000 */
[----:B------:R-:W0:Y:S04]  /*2cf0*/  LDS R18, [R19+0x100] ;  /* 0x0001000013127984 */ /* 0x000e280000000800 */
[----:B------:R-:W1:Y:S04]  /*2d00*/  LDS R23, [R19+0x120] ;  /* 0x0001200013177984 */ /* 0x000e680000000800 */
[----:B------:R-:W2:Y:S04]  /*2d10*/  LDS R22, [R19+0x140] ;  /* 0x0001400013167984 */ /* 0x000ea80000000800 */
[----:B------:R-:W3:Y:S04]  /*2d20*/  LDS R25, [R19+0x160] ;  /* 0x0001600013197984 */ /* 0x000ee80000000800 */
[----:B------:R-:W4:Y:S04]  /*2d30*/  LDS R24, [R19+0x180] ;  /* 0x0001800013187984 */ /* 0x000f280000000800 */
[----:B------:R-:W5:Y:S04]  /*2d40*/  LDS R27, [R19+0x1a0] ;  /* 0x0001a000131b7984 */ /* 0x000f680000000800 */
[----:B------:R-:W5:Y:S01]  /*2d50*/  LDS R29, [R19+0x1c0] ;  /* 0x0001c000131d7984 */ /* 0x000f620000000800 */
[----:B0-----:R-:W-:Y:S01]  /*2d60*/  FADD.FTZ R7, R7, R18 ;  /* 0x0000001207077221 */ /* 0x001fe20000010000 */
[----:B-1----:R-:W-:Y:S01]  /*2d70*/  FADD.FTZ R2, R2, R23 ;  /* 0x0000001702027221 */ /* 0x002fe20000010000 */
[----:B--2---:R-:W-:Y:S01]  /*2d80*/  FADD.FTZ R9, R9, R22 ;  /* 0x0000001609097221 */ /* 0x004fe20000010000 */
[----:B---3--:R-:W-:Y:S01]  /*2d90*/  FADD.FTZ R8, R8, R25 ;  /* 0x0000001908087221 */ /* 0x008fe20000010000 */
[----:B----4-:R-:W-:Y:S01]  /*2da0*/  FADD.FTZ R21, R21, R24 ;  /* 0x0000001815157221 */ /* 0x010fe20000010000 */
[----:B-----5:R-:W-:Y:S01]  /*2db0*/  FADD.FTZ R20, R20, R27 ;  /* 0x0000001b14147221 */ /* 0x020fe20000010000 */
[----:B------:R-:W-:-:S07]  /*2dc0*/  FADD.FTZ R6, R6, R29 ;  /* 0x0000001d06067221 */ /* 0x000fce0000010000 */
.L_x_175:
[----:B------:R-:W-:Y:S05]  /*2dd0*/  BSYNC B0 ;  /* 0x0000000000007941 */ /* 0x000fea0003800000 */
.L_x_174:
[----:B------:R-:W-:Y:S06]  /*2de0*/  BAR.SYNC.DEFER_BLOCKING 0x0 ;  /* 0x0000000000007b1d */ /* 0x000fec0000010000 */
[----:B------:R-:W-:Y:S05]  /*2df0*/  @P3 EXIT ;  /* 0x000000000000394d */ /* 0x000fea0003800000 */
[----:B------:R-:W-:Y:S02]  /*2e00*/  IMAD R4, R4, UR39, RZ ;  /* 0x0000002704047c24 */ /* 0x000fe4000f8e02ff */
[----:B------:R-:W-:Y:S02]  /*2e10*/  IMAD R3, R3, 0x78, RZ ;  /* 0x0000007803037824 */ /* 0x000fe400078e02ff */
[----:B------:R-:W-:Y:S02]  /*2e20*/  IMAD R4, R4, UR38, RZ ;  /* 0x0000002604047c24 */ /* 0x000fe4000f8e02ff */
[----:B------:R-:W-:Y:S01]  /*2e30*/  IMAD R5, R5, UR38, RZ ;  /* 0x0000002605057c24 */ /* 0x000fe2000f8e02ff */
[----:B------:R-:W-:Y:S01]  /*2e40*/  SHF.R.S32.HI R18, RZ, 0x1f, R3 ;  /* 0x0000001fff127819 */ /* 0x000fe20000011403 */
[----:B------:R-:W-:-:S03]  /*2e50*/  IMAD R4, R4, 0x78, RZ ;  /* 0x0000007804047824 */ /* 0x000fc600078e02ff */
[----:B01----:R-:W-:Y:S02]  /*2e60*/  SHF.R.S32.HI R19, RZ, 0x1f, R5 ;  /* 0x0000001fff137819 */ /* 0x003fe40000011405 */
[----:B------:R-:W-:Y:S02]  /*2e70*/  IADD3 R3, P1, P2, R4, R5, R3 ;  /* 0x0000000504037210 */ /* 0x000fe40007a3e003 */
[----:B------:R-:W-:Y:S01]  /*2e80*/  SHF.R.S32.HI R22, RZ, 0x1f, R4 ;  /* 0x0000001fff167819 */ /* 0x000fe20000011404 */
[----:B------:R-:W-:Y:S10]  /*2e90*/  @P0 EXIT ;  /* 0x000000000000094d */ /* 0x000ff40003800000 */
[----:B------:R-:W-:Y:S01]  /*2ea0*/  IADD3.X R22, R22, R19, R18, P1, P2 ;  /* 0x0000001316167210 */ /* 0x000fe20000fe4412 */
[----:B------:R-:W-:Y:S01]  /*2eb0*/  ULDC.64 UR4, c[0x0][0x220] ;  /* 0x0000880000047ab9 */ /* 0x000fe20000000a00 */
[C---:B------:R-:W-:Y:S02]  /*2ec0*/  IADD3 R5, R0.reuse, 0x8, RZ ;  /* 0x0000000800057810 */ /* 0x040fe40007ffe0ff */
[CC--:B------:R-:W-:Y:S02]  /*2ed0*/  IADD3 R19, P0, R0.reuse, R3.reuse, RZ ;  /* 0x0000000300137210 */ /* 0x0c0fe40007f1e0ff */
[----:B------:R-:W-:Y:S02]  /*2ee0*/  F2FP.BF16.F32.PACK_AB R18, R17, R16 ;  /* 0x000000101112723e */ /* 0x000fe400000010ff */
[----:B------:R-:W-:Y:S02]  /*2ef0*/  IADD3 R17, P1, R5, R3, RZ ;  /* 0x0000000305117210 */ /* 0x000fe40007f3e0ff */
[----:B------:R-:W-:-:S02]  /*2f00*/  LEA.HI.X.SX32 R26, R0, R22, 0x1, P0 ;  /* 0x00000016001a7211 */ /* 0x000fc400000f0eff */
[----:B------:R-:W-:Y:S02]  /*2f10*/  LEA R4, P0, R19, UR4, 0x1 ;  /* 0x0000000413047c11 */ /* 0x000fe4000f8008ff */
[----:B------:R-:W-:Y:S02]  /*2f20*/  LEA.HI.X.SX32 R24, R5, R22, 0x1, P1 ;  /* 0x0000001605187211 */ /* 0x000fe400008f0eff */
[----:B------:R-:W-:Y:S01]  /*2f30*/  LEA.HI.X R5, R19, UR5, R26, 0x1, P0 ;  /* 0x0000000513057c11 */ /* 0x000fe200080f0c1a */
[----:B------:R-:W-:Y:S01]  /*2f40*/  VIADD R19, R0, 0x10 ;  /* 0x0000001000137836 */ /* 0x000fe20000000000 */
[----:B------:R-:W-:Y:S02]  /*2f50*/  LEA R16, P1, R17, UR4, 0x1 ;  /* 0x0000000411107c11 */ /* 0x000fe4000f8208ff */
[C---:B------:R-:W-:Y:S02]  /*2f60*/  PRMT R27, R18.reuse, 0x7610, R27 ;  /* 0x00007610121b7816 */ /* 0x040fe4000000001b */
[----:B------:R-:W-:Y:S01]  /*2f70*/  PRMT R29, R18, 0x7632, R29 ;  /* 0x00007632121d7816 */ /* 0x000fe2000000001d */
[----:B------:R-:W-:Y:S01]  /*2f80*/  VIADD R18, R0, 0x18 ;  /* 0x0000001800127836 */ /* 0x000fe20000000000 */
[----:B------:R-:W-:Y:S01]  /*2f90*/  IADD3 R25, P0, R19, R3, RZ ;  /* 0x0000000313197210 */ /* 0x000fe20007f1e0ff */
[----:B------:R0:W-:Y:S01]  /*2fa0*/  STG.E.U16 desc[UR36][R4.64], R27 ;  /* 0x0000001b04007986 */ /* 0x0001e2000c101524 */
[----:B------:R-:W-:-:S02]  /*2fb0*/  LEA.HI.X R17, R17, UR5, R24, 0x1, P1 ;  /* 0x0000000511117c11 */ /* 0x000fc400088f0c18 */
[----:B------:R-:W-:Y:S02]  /*2fc0*/  IADD3 R24, R0, 0x20, RZ ;  /* 0x0000002000187810 */ /* 0x000fe40007ffe0ff */
[-C--:B------:R-:W-:Y:S01]  /*2fd0*/  LEA.HI.X.SX32 R26, R19, R22.reuse, 0x1, P0 ;  /* 0x00000016131a7211 */ /* 0x080fe200000f0eff */
[----:B------:R1:W-:Y:S01]  /*2fe0*/  STG.E.U16 desc[UR36][R16.64], R29 ;  /* 0x0000001d10007986 */ /* 0x0003e2000c101524 */
[-C--:B------:R-:W-:Y:S02]  /*2ff0*/  IADD3 R19, P1, R18, R3.reuse, RZ ;  /* 0x0000000312137210 */ /* 0x080fe40007f3e0ff */
[----:B------:R-:W-:Y:S02]  /*3000*/  IADD3 R23, P2, R24, R3, RZ ;  /* 0x0000000318177210 */ /* 0x000fe40007f5e0ff */
[----:B------:R-:W-:Y:S01]  /*3010*/  LEA.HI.X.SX32 R28, R18, R22, 0x1, P1 ;  /* 0x00000016121c7211 */ /* 0x000fe200008f0eff */
[----:B0-----:R-:W-:Y:S01]  /*3020*/  VIADD R27, R0, 0x58 ;  /* 0x00000058001b7836 */ /* 0x001fe20000000000 */
[----:B------:R-:W-:-:S02]  /*3030*/  LEA R4, P0, R25, UR4, 0x1 ;  /* 0x0000000419047c11 */ /* 0x000fc4000f8008ff */
[----:B------:R-:W-:Y:S02]  /*3040*/  LEA.HI.X.SX32 R24, R24, R22, 0x1, P2 ;  /* 0x0000001618187211 */ /* 0x000fe400010f0eff */
[----:B------:R-:W-:Y:S01]  /*3050*/  LEA.HI.X R5, R25, UR5, R26, 0x1, P0 ;  /* 0x0000000519057c11 */ /* 0x000fe200080f0c1a */
[C---:B------:R-:W-:Y:S01]  /*3060*/  VIADD R26, R0.reuse, 0x28 ;  /* 0x00000028001a7836 */ /* 0x040fe20000000000 */
[----:B-1----:R-:W-:Y:S02]  /*3070*/  LEA R16, P0, R19, UR4, 0x1 ;  /* 0x0000000413107c11 */ /* 0x002fe4000f8008ff */
[----:B------:R-:W-:Y:S02]  /*3080*/  LEA R18, P1, R23, UR4, 0x1 ;  /* 0x0000000417127c11 */ /* 0x000fe4000f8208ff */
[----:B------:R-:W-:Y:S01]  /*3090*/  LEA.HI.X R17, R19, UR5, R28, 0x1, P0 ;  /* 0x0000000513117c11 */ /* 0x000fe200080f0c1c */
[----:B------:R-:W-:Y:S01]  /*30a0*/  VIADD R28, R0, 0x40 ;  /* 0x00000040001c7836 */ /* 0x000fe20000000000 */
[----:B------:R-:W-:-:S02]  /*30b0*/  LEA.HI.X R19, R23, UR5, R24, 0x1, P1 ;  /* 0x0000000517137c11 */ /* 0x000fc400088f0c18 */
[-C--:B------:R-:W-:Y:S02]  /*30c0*/  IADD3 R23, P0, R26, R3.reuse, RZ ;  /* 0x000000031a177210 */ /* 0x080fe40007f1e0ff */
[----:B------:R-:W-:Y:S01]  /*30d0*/  F2FP.BF16.F32.PACK_AB R24, R13, R12 ;  /* 0x0000000c0d18723e */ /* 0x000fe200000010ff */
[----:B------:R-:W-:Y:S01]  /*30e0*/  VIADD R12, R0, 0x30 ;  /* 0x00000030000c7836 */ /* 0x000fe20000000000 */
[----:B------:R-:W-:Y:S02]  /*30f0*/  F2FP.BF16.F32.PACK_AB R25, R15, R14 ;  /* 0x0000000e0f19723e */ /* 0x000fe400000010ff */
[----:B------:R-:W-:Y:S02]  /*3100*/  LEA.HI.X.SX32 R26, R26, R22, 0x1, P0 ;  /* 0x000000161a1a7211 */ /* 0x000fe400000f0eff */
[----:B------:R-:W-:Y:S01]  /*3110*/  LEA R14, P0, R23, UR4, 0x1 ;  /* 0x00000004170e7c11 */ /* 0x000fe2000f8008ff */
[----:B------:R0:W-:Y:S01]  /*3120*/  STG.E.U16 desc[UR36][R4.64], R25 ;  /* 0x0000001904007986 */ /* 0x0001e2000c101524 */
[----:B------:R-:W-:-:S02]  /*3130*/  IADD3 R13, P1, R12, R3, RZ ;  /* 0x000000030c0d7210 */ /* 0x000fc40007f3e0ff */
[----:B------:R-:W-:Y:S02]  /*3140*/  LEA.HI.X R15, R23, UR5, R26, 0x1, P0 ;  /* 0x00000005170f7c11 */ /* 0x000fe400080f0c1a */
[----:B------:R-:W-:Y:S02]  /*3150*/  LEA.HI.X.SX32 R26, R12, R22, 0x1, P1 ;  /* 0x000000160c1a7211 */ /* 0x000fe400008f0eff */
[----:B------:R-:W-:Y:S02]  /*3160*/  LEA R12, P0, R13, UR4, 0x1 ;  /* 0x000000040d0c7c11 */ /* 0x000fe4000f8008ff */
[----:B------:R-:W-:Y:S02]  /*3170*/  F2FP.BF16.F32.PACK_AB R23, R11, R10 ;  /* 0x0000000a0b17723e */ /* 0x000fe400000010ff */
[--C-:B------:R-:W-:Y:S02]  /*3180*/  LEA.HI.X R13, R13, UR5, R26.reuse, 0x1, P0 ;  /* 0x000000050d0d7c11 */ /* 0x100fe400080f0c1a */
[----:B------:R-:W-:Y:S01]  /*3190*/  PRMT R26, R25, 0x7632, R26 ;  /* 0x00007632191a7816 */ /* 0x000fe2000000001a */
[----:B0-----:R-:W-:Y:S01]  /*31a0*/  VIADD R25, R0, 0x70 ;  /* 0x0000007000197836 */ /* 0x001fe20000000000 */
[----:B------:R-:W-:-:S02]  /*31b0*/  PRMT R5, R24, 0x7610, R5 ;  /* 0x0000761018057816 */ /* 0x000fc40000000005 */
[C---:B------:R-:W-:Y:S01]  /*31c0*/  IADD3 R10, R0.reuse, 0x68, RZ ;  /* 0x00000068000a7810 */ /* 0x040fe20007ffe0ff */
[----:B------:R0:W-:Y:S01]  /*31d0*/  STG.E.U16 desc[UR36][R16.64], R26 ;  /* 0x0000001a10007986 */ /* 0x0001e2000c101524 */
[----:B------:R-:W-:Y:S02]  /*31e0*/  IADD3 R29, R0, 0x50, RZ ;  /* 0x00000050001d7810 */ /* 0x000fe40007ffe0ff */
[----:B------:R-:W-:Y:S01]  /*31f0*/  IADD3 R4, P1, R27, R3, RZ ;  /* 0x000000031b047210 */ /* 0x000fe20007f3e0ff */
[----:B------:R1:W-:Y:S01]  /*3200*/  STG.E.U16 desc[UR36][R18.64], R5 ;  /* 0x0000000512007986 */ /* 0x0003e2000c101524 */
[----:B------:R-:W-:Y:S02]  /*3210*/  F2FP.BF16.F32.PACK_AB R7, R2, R7 ;  /* 0x000000070207723e */ /* 0x000fe400000010ff */
[----:B------:R-:W-:Y:S02]  /*3220*/  F2FP.BF16.F32.PACK_AB R8, R8, R9 ;  /* 0x000000090808723e */ /* 0x000fe400000010ff */
[----:B------:R-:W-:-:S02]  /*3230*/  F2FP.BF16.F32.PACK_AB R20, R20, R21 ;  /* 0x000000151414723e */ /* 0x000fc400000010ff */
[----:B------:R-:W-:Y:S01]  /*3240*/  PRMT R9, R8, 0x7632, R9 ;  /* 0x0000763208097816 */ /* 0x000fe20000000009 */
[----:B0-----:R-:W-:Y:S01]  /*3250*/  VIADD R26, R0, 0x60 ;  /* 0x00000060001a7836 */ /* 0x001fe20000000000 */
[----:B------:R-:W-:Y:S01]  /*3260*/  PRMT R17, R24, 0x7632, R17 ;  /* 0x0000763218117816 */ /* 0x000fe20000000011 */
[C---:B------:R-:W-:Y:S01]  /*3270*/  VIADD R16, R0.reuse, 0x48 ;  /* 0x0000004800107836 */ /* 0x040fe20000000000 */
[----:B------:R-:W-:Y:S02]  /*3280*/  IADD3 R24, R0, 0x38, RZ ;  /* 0x0000003800187810 */ /* 0x000fe40007ffe0ff */
[-C--:B-1----:R-:W-:Y:S01]  /*3290*/  IADD3 R5, P0, R26, R3.reuse, RZ ;  /* 0x000000031a057210 */ /* 0x082fe20007f1e0ff */
[----:B------:R0:W-:Y:S01]  /*32a0*/  STG.E.U16 desc[UR36][R14.64], R17 ;  /* 0x000000110e007986 */ /* 0x0001e2000c101524 */
[----:B------:R-:W-:Y:S02]  /*32b0*/  IADD3 R11, P5, R24, R3, RZ ;  /* 0x00000003180b7210 */ /* 0x000fe40007fbe0ff */
[-C--:B------:R-:W-:Y:S01]  /*32c0*/  LEA.HI.X.SX32 R26, R26, R22.reuse, 0x1, P0 ;  /* 0x000000161a1a7211 */ /* 0x080fe200000f0eff */
[----:B------:R1:W-:Y:S01]  /*32d0*/  STG.E.U16 desc[UR36][R12.64], R23 ;  /* 0x000000170c007986 */ /* 0x0003e2000c101524 */
[----:B------:R-:W-:-:S02]  /*32e0*/  LEA.HI.X.SX32 R18, R24, R22, 0x1, P5 ;  /* 0x0000001618127211 */ /* 0x000fc400028f0eff */
[-C--:B------:R-:W-:Y:S02]  /*32f0*/  IADD3 R0, P5, R10, R3.reuse, RZ ;  /* 0x000000030a007210 */ /* 0x080fe40007fbe0ff */
[-C--:B------:R-:W-:Y:S02]  /*3300*/  IADD3 R24, P6, R25, R3.reuse, RZ ;  /* 0x0000000319187210 */ /* 0x080fe40007fde0ff */
[----:B------:R-:W-:Y:S02]  /*3310*/  F2FP.BF16.F32.PACK_AB R6, RZ, R6 ;  /* 0x00000006ff06723e */ /* 0x000fe400000010ff */
[-C--:B0-----:R-:W-:Y:S02]  /*3320*/  IADD3 R14, P4, R28, R3.reuse, RZ ;  /* 0x000000031c0e7210 */ /* 0x081fe40007f9e0ff */
[-C--:B------:R-:W-:Y:S02]  /*3330*/  IADD3 R15, P3, R16, R3.reuse, RZ ;  /* 0x00000003100f7210 */ /* 0x080fe40007f7e0ff */
[----:B------:R-:W-:-:S02]  /*3340*/  IADD3 R17, P2, R29, R3, RZ ;  /* 0x000000031d117210 */ /* 0x000fc40007f5e0ff */
[-C--:B------:R-:W-:Y:S02]  /*3350*/  LEA.HI.X.SX32 R3, R10, R22.reuse, 0x1, P5 ;  /* 0x000000160a037211 */ /* 0x080fe400028f0eff */
[C---:B------:R-:W-:Y:S02]  /*3360*/  LEA R10, P0, R11.reuse, UR4, 0x1 ;  /* 0x000000040b0a7c11 */ /* 0x040fe4000f8008ff */
[-C--:B------:R-:W-:Y:S02]  /*3370*/  LEA.HI.X.SX32 R19, R28, R22.reuse, 0x1, P4 ;  /* 0x000000161c137211 */ /* 0x080fe400020f0eff */
[----:B------:R-:W-:Y:S02]  /*3380*/  LEA.HI.X R11, R11, UR5, R18, 0x1, P0 ;  /* 0x000000050b0b7c11 */ /* 0x000fe400080f0c12 */
[----:B------:R-:W-:Y:S02]  /*3390*/  LEA R18, P0, R14, UR4, 0x1 ;  /* 0x000000040e127c11 */ /* 0x000fe4000f8008ff */
[----:B------:R-:W-:-:S02]  /*33a0*/  LEA.HI.X.SX32 R16, R16, R22, 0x1, P3 ;  /* 0x0000001610107211 */ /* 0x000fc400018f0eff */
[----:B------:R-:W-:Y:S02]  /*33b0*/  LEA.HI.X R19, R14, UR5, R19, 0x1, P0 ;  /* 0x000000050e137c11 */ /* 0x000fe400080f0c13 */
[----:B------:R-:W-:Y:S02]  /*33c0*/  LEA R14, P0, R15, UR4, 0x1 ;  /* 0x000000040f0e7c11 */ /* 0x000fe4000f8008ff */
[-C--:B-1----:R-:W-:Y:S02]  /*33d0*/  LEA.HI.X.SX32 R12, R29, R22.reuse, 0x1, P2 ;  /* 0x000000161d0c7211 */ /* 0x082fe400010f0eff */
[----:B------:R-:W-:Y:S02]  /*33e0*/  LEA.HI.X R15, R15, UR5, R16, 0x1, P0 ;  /* 0x000000050f0f7c11 */ /* 0x000fe400080f0c10 */
[----:B------:R-:W-:Y:S02]  /*33f0*/  LEA R16, P0, R17, UR4, 0x1 ;  /* 0x0000000411107c11 */ /* 0x000fe4000f8008ff */
[----:B------:R-:W-:-:S02]  /*3400*/  LEA.HI.X.SX32 R13, R27, R22, 0x1, P1 ;  /* 0x000000161b0d7211 */ /* 0x000fc400008f0eff */
[----:B------:R-:W-:Y:S02]  /*3410*/  LEA.HI.X R17, R17, UR5, R12, 0x1, P0 ;  /* 0x0000000511117c11 */ /* 0x000fe400080f0c0c */
[C---:B------:R-:W-:Y:S02]  /*3420*/  LEA R12, P0, R4.reuse, UR4, 0x1 ;  /* 0x00000004040c7c11 */ /* 0x040fe4000f8008ff */
[----:B------:R-:W-:Y:S02]  /*3430*/  LEA.HI.X.SX32 R25, R25, R22, 0x1, P6 ;  /* 0x0000001619197211 */ /* 0x000fe400030f0eff */
[----:B------:R-:W-:Y:S02]  /*3440*/  LEA.HI.X R13, R4, UR5, R13, 0x1, P0 ;  /* 0x00000005040d7c11 */ /* 0x000fe400080f0c0d */
[----:B------:R-:W-:Y:S02]  /*3450*/  LEA R4, P0, R5, UR4, 0x1 ;  /* 0x0000000405047c11 */ /* 0x000fe4000f8008ff */
[----:B------:R-:W-:-:S02]  /*3460*/  LEA R22, P1, R24, UR4, 0x1 ;  /* 0x0000000418167c11 */ /* 0x000fc4000f8208ff */
[--C-:B------:R-:W-:Y:S02]  /*3470*/  LEA.HI.X R5, R5, UR5, R26.reuse, 0x1, P0 ;  /* 0x0000000505057c11 */ /* 0x100fe400080f0c1a */
[C---:B------:R-:W-:Y:S02]  /*3480*/  LEA R2, P0, R0.reuse, UR4, 0x1 ;  /* 0x0000000400027c11 */ /* 0x040fe4000f8008ff */
[----:B------:R-:W-:Y:S02]  /*3490*/  PRMT R26, R23, 0x7632, R26 ;  /* 0x00007632171a7816 */ /* 0x000fe4000000001a */
[----:B------:R-:W-:Y:S02]  /*34a0*/  LEA.HI.X R3, R0, UR5, R3, 0x1, P0 ;  /* 0x0000000500037c11 */ /* 0x000fe400080f0c03 */
[----:B------:R-:W-:Y:S01]  /*34b0*/  PRMT R0, R7, 0x7632, R0 ;  /* 0x0000763207007816 */ /* 0x000fe20000000000 */
[----:B------:R0:W-:Y:S01]  /*34c0*/  STG.E.U16 desc[UR36][R10.64], R26 ;  /* 0x0000001a0a007986 */ /* 0x0001e2000c101524 */
[----:B------:R-:W-:-:S03]  /*34d0*/  LEA.HI.X R23, R24, UR5, R25, 0x1, P1 ;  /* 0x0000000518177c11 */ /* 0x000fc600088f0c19 */
[----:B------:R-:W-:Y:S04]  /*34e0*/  STG.E.U16 desc[UR36][R18.64], R7 ;  /* 0x0000000712007986 */ /* 0x000fe8000c101524 */
[----:B------:R-:W-:Y:S01]  /*34f0*/  STG.E.U16 desc[UR36][R14.64], R0 ;  /* 0x000000000e007986 */ /* 0x000fe2000c101524 */
[----:B0-----:R-:W-:-:S03]  /*3500*/  PRMT R10, R20, 0x7632, R10 ;  /* 0x00007632140a7816 */ /* 0x001fc6000000000a */
[----:B------:R-:W-:Y:S04]  /*3510*/  STG.E.U16 desc[UR36][R16.64], R8 ;  /* 0x0000000810007986 */ /* 0x000fe8000c101524 */
[----:B------:R-:W-:Y:S04]  /*3520*/  STG.E.U16 desc[UR36][R12.64], R9 ;  /* 0x000000090c007986 */ /* 0x000fe8000c101524 */
[----:B------:R-:W-:Y:S04]  /*3530*/  STG.E.U16 desc[UR36][R4.64], R20 ;  /* 0x0000001404007986 */ /* 0x000fe8000c101524 */
[----:B------:R-:W-:Y:S04]  /*3540*/  STG.E.U16 desc[UR36][R2.64], R10 ;  /* 0x0000000a02007986 */ /* 0x000fe8000c101524 */
[----:B------:R-:W-:Y:S01]  /*3550*/  STG.E.U16 desc[UR36][R22.64], R6 ;  /* 0x0000000616007986 */ /* 0x000fe2000c101524 */
[----:B------:R-:W-:Y:S05]  /*3560*/  EXIT ;  /* 0x000000000000794d */ /* 0x000fea0003800000 */
.L_x_144:
        /* <DEDUP_REMOVED lines=16> */
.L_x_176:
[----:B------:R-:W-:Y:S05]  /*3670*/  EXIT ;  /* 0x000000000000794d */ /* 0x000fea0003800000 */
.L_x_145:
[----:B------:R-:W-:Y:S01]  /*3680*/  IMAD.MOV.U32 R12, RZ, RZ, 0x10 ;  /* 0x00000010ff0c7424 */ /* 0x000fe200078e00ff */
[----:B------:R-:W-:Y:S01]  /*3690*/  MOV R11, 0x1f ;  /* 0x0000001f000b7802 */ /* 0x000fe20000000f00 */
[----:B------:R-:W-:Y:S02]  /*36a0*/  IMAD.MOV.U32 R15, RZ, RZ, -0x1 ;  /* 0xffffffffff0f7424 */ /* 0x000fe400078e00ff */
[----:B------:R-:W-:-:S07]  /*36b0*/  IMAD.MOV.U32 R9, RZ, RZ, -0x800001 ;  /* 0xff7fffffff097424 */ /* 0x000fce00078e00ff */
[----:B------:R-:W-:Y:S05]  /*36c0*/  WARPSYNC.COLLECTIVE R15, `(.L_x_177) ;  /* 0x000000000f087348 */ /* 0x000fea0003c00000 */
[----:B------:R0:W1:Y:S02]  /*36d0*/  SHFL.BFLY P6, R14, R13, R12, R11 ;  /* 0x0c00000c0d0e7389 */ /* 0x00006400000c000b */
[----:B01----:R-:W-:Y:S01]  /*36e0*/  ENDCOLLECTIVE ;  /* 0x000000000000791b */ /* 0x003fe20003800000 */
.L_x_177:
[----:B------:R-:W-:Y:S01]  /*36f0*/  HFMA2.MMA R12, -RZ, RZ, 0, 4.76837158203125e-07 ;  /* 0x00000008ff0c7435 */ /* 0x000fe200000001ff */
[----:B------:R-:W-:-:S05]  /*3700*/  FMNMX.FTZ R8, R14, -3.40282346638528859812e+38, !PT ;  /* 0xff7fffff0e087809 */ /* 0x000fca0007810000 */
[----:B------:R-:W-:-:S07]  /*3710*/  IMAD.MOV.U32 R13, RZ, RZ, R8 ;  /* 0x000000ffff0d7224 */ /* 0x000fce00078e0008 */
[----:B------:R-:W-:Y:S05]  /*3720*/  WARPSYNC.COLLECTIVE R15, `(.L_x_178) ;  /* 0x000000000f087348 */ /* 0x000fea0003c00000 */
[----:B------:R0:W1:Y:S02]  /*3730*/  SHFL.BFLY P6, R14, R13, R12, R11 ;  /* 0x0c00000c0d0e7389 */ /* 0x00006400000c000b */
[----:B01----:R-:W-:Y:S01]  /*3740*/  ENDCOLLECTIVE ;  /* 0x000000000000791b */ /* 0x003fe20003800000 */
.L_x_178:
[----:B------:R-:W-:Y:S01]  /*3750*/  IMAD.MOV.U32 R12, RZ, RZ, 0x4 ;  /* 0x00000004ff0c7424 */ /* 0x000fe200078e00ff */
[----:B------:R-:W-:-:S05]  /*3760*/  FMNMX.FTZ R10, R8, R14, !PT ;  /* 0x0000000e080a7209 */ /* 0x000fca0007810000 */
[----:B------:R-:W-:-:S07]  /*3770*/  IMAD.MOV.U32 R13, RZ, RZ, R10 ;  /* 0x000000ffff0d7224 */ /* 0x000fce00078e000a */
[----:B------:R-:W-:Y:S05]  /*3780*/  WARPSYNC.COLLECTIVE R15, `(.L_x_179) ;  /* 0x000000000f087348 */ /* 0x000fea0003c00000 */
[----:B------:R0:W1:Y:S02]  /*3790*/  SHFL.BFLY P6, R14, R13, R12, R11 ;  /* 0x0c00000c0d0e7389 */ /* 0x00006400000c000b */
[----:B01----:R-:W-:Y:S01]  /*37a0*/  ENDCOLLECTIVE ;  /* 0x000000000000791b */ /* 0x003fe20003800000 */
.L_x_179:
[----:B------:R-:W-:Y:S01]  /*37b0*/  IMAD.MOV.U32 R12, RZ, RZ, 0x2 ;  /* 0x00000002ff0c7424 */ /* 0x000fe200078e00ff */
[----:B------:R-:W-:-:S04]  /*37c0*/  FMNMX.FTZ R20, R10, R14, !PT ;  /* 0x0000000e0a147209 */ /* 0x000fc80007810000 */
[----:B------:R-:W-:-:S07]  /*37d0*/  MOV R13, R20 ;  /* 0x00000014000d7202 */ /* 0x000fce0000000f00 */
[----:B------:R-:W-:Y:S05]  /*37e0*/  WARPSYNC.COLLECTIVE R15, `(.L_x_180) ;  /* 0x000000000f087348 */ /* 0x000fea0003c00000 */
[----:B------:R0:W1:Y:S02]  /*37f0*/  SHFL.BFLY P6, R14, R13, R12, R11 ;  /* 0x0c00000c0d0e7389 */ /* 0x00006400000c000b */
[----:B01----:R-:W-:Y:S01]  /*3800*/  ENDCOLLECTIVE ;  /* 0x000000000000791b */ /* 0x003fe20003800000 */
.L_x_180:
[----:B------:R-:W-:Y:S01]  /*3810*/  HFMA2.MMA R12, -RZ, RZ, 0, 5.9604644775390625e-08 ;  /* 0x00000001ff0c7435 */ /* 0x000fe200000001ff */
[----:B------:R-:W-:-:S05]  /*3820*/  FMNMX.FTZ R21, R20, R14, !PT ;  /* 0x0000000e14157209 */ /* 0x000fca0007810000 */
[----:B------:R-:W-:-:S07]  /*3830*/  IMAD.MOV.U32 R13, RZ, RZ, R21 ;  /* 0x000000ffff0d7224 */ /* 0x000fce00078e0015 */
[----:B------:R-:W-:Y:S05]  /*3840*/  WARPSYNC.COLLECTIVE R15, `(.L_x_181) ;  /* 0x000000000f087348 */ /* 0x000fea0003c00000 */
[----:B------:R0:W1:Y:S02]  /*3850*/  SHFL.BFLY P6, R14, R13, R12, R11 ;  /* 0x0c00000c0d0e7389 */ /* 0x00006400000c000b */
[----:B01----:R-:W-:Y:S01]  /*3860*/  ENDCOLLECTIVE ;  /* 0x000000000000791b */ /* 0x003fe20003800000 */
.L_x_181:
[----:B------:R-:W-:Y:S05]  /*3870*/  BRA `(.L_x_182) ;  /* 0xffffffd000087947 */ /* 0x000fea000383ffff */
.L_x_183:
        /* <DEDUP_REMOVED lines=16> */
.L_x_29572:


//--------------------- .text._ZN4vllm25paged_attention_v2_kernelI13__nv_bfloat16hLi112ELi32ELi128ELNS_18Fp8KVCacheDataTypeE2ELb0ELi512EEEvPfS3_PT_PKS4_PKT0_SA_ifPKiSC_iPKfiiiSE_SE_iiiii --------------------------
	.section	.text._ZN4vllm25paged_attention_v2_kernelI13__nv_bfloat16hLi112ELi32ELi128ELNS_18Fp8KVCacheDataTypeE2ELb0ELi512EEEvPfS3_PT_PKS4_PKT0_SA_ifPKiSC_iPKfiiiSE_SE_iiiii,"ax",@progbits
	.align	128
        .global         _ZN4vllm25paged_attention_v2_kernelI13__nv_bfloat16hLi112ELi32ELi128ELNS_18Fp8KVCacheDataTypeE2ELb0ELi512EEEvPfS3_PT_PKS4_PKT0_SA_ifPKiSC_iPKfiiiSE_SE_iiiii
        .type           _ZN4vllm25paged_attention_v2_kernelI13__nv_bfloat16hLi112ELi32ELi128ELNS_18Fp8KVCacheDataTypeE2ELb0ELi512EEEvPfS3_PT_PKS4_PKT0_SA_ifPKiSC_iPKfiiiSE_SE_iiiii,@function
        .size           _ZN4vllm25paged_attention_v2_kernelI13__nv_bfloat16hLi112ELi32ELi128ELNS_18Fp8KVCacheDataTypeE2ELb0ELi512EEEvPfS3_PT_PKS4_PKT0_SA_ifPKiSC_iPKfiiiSE_SE_iiiii,(.L_x_29573 - _ZN4vllm25paged_attention_v2_kernelI13__nv_bfloat16hLi112ELi32ELi128ELNS_18Fp8KVCacheDataTypeE2ELb0ELi512EEEvPfS3_PT_PKS4_PKT0_SA_ifPKiSC_iPKfiiiSE_SE_iiiii)
        .other          _ZN4vllm25paged_attention_v2_kernelI13__nv_bfloat16hLi112ELi32ELi128ELNS_18Fp8KVCacheDataTypeE2ELb0ELi512EEEvPfS3_PT_PKS4_PKT0_SA_ifPKiSC_iPKfiiiSE_SE_iiiii,@"STO_CUDA_ENTRY STV_DEFAULT"
_ZN4vllm25paged_attention_v2_kernelI13__nv_bfloat16hLi112ELi32ELi128ELNS_18Fp8KVCacheDataTypeE2ELb0ELi512EEEvPfS3_PT_PKS4_PKT0_SA_ifPKiSC_iPKfiiiSE_SE_iiiii:
.text._ZN4vllm25paged_attention_v2_kernelI13__nv_bfloat16hLi112ELi32ELi128ELNS_18Fp8KVCacheDataTypeE2ELb0ELi512EEEvPfS3_PT_PKS4_PKT0_SA_ifPKiSC_iPKfiiiSE_SE_iiiii:
        /* <DEDUP_REMOVED lines=56> */
[----:B------:R-:W-:-:S05]  /*0380*/  LEA.HI.X R26, R26, UR7, R11, 0x1, P3 ;  /* 0x000000071a1a7c11 */ /* 0x000fca00098f0c0b */
[----:B------:R-:W-:Y:S01]  /*0390*/  IMAD.X R26, RZ, RZ, R26, P1 ;  /* 0x000000ffff1a7224 */ /* 0x000fe200008e061a */
[----:B0-----:R-:W-:-:S06]  /*03a0*/  ULEA UR4, UR5, UR4, 0x18 ;  /* 0x0000000405047291 */ /* 0x001fcc000f8ec03f */
[----:B------:R-:W-:-:S04]  /*03b0*/  LEA R9, R2, UR4, 0x4 ;  /* 0x0000000402097c11 */ /* 0x000fc8000f8e20ff */
[----:B------:R-:W-:-:S07]  /*03c0*/  IADD3 R22, R9, 0x8, RZ ;  /* 0x0000000809167810 */ /* 0x000fce0007ffe0ff */
.L_x_188:
[----:B------:R-:W-:Y:S01]  /*03d0*/  IMAD.MOV.U32 R12, RZ, RZ, R23 ;  /* 0x000000ffff0c7224 */ /* 0x000fe200078e0017 */
[----:B------:R-:W-:-:S05]  /*03e0*/  MOV R13, R26 ;  /* 0x0000001a000d7202 */ /* 0x000fca0000000f00 */
        /* <DEDUP_REMOVED lines=13> */
.L_x_187:
[----:B------:R-:W-:Y:S05]  /*04c0*/  BSYNC B1 ;  /* 0x0000000000017941 */ /* 0x000fea0003800000 */
.L_x_186:
[----:B------:R-:W-:Y:S05]  /*04d0*/  @!P0 BRA `(.L_x_185) ;  /* 0x0000000000a88947 */ /* 0x000fea0003800000 */
[----:B------:R-:W0:Y:S01]  /*04e0*/  S2UR UR5, SR_CgaCtaId ;  /* 0x00000000000579c3 */ /* 0x000e220000008800 */
[----:B------:R-:W-:Y:S01]  /*04f0*/  UMOV UR4, 0x400 ;  /* 0x0000040000047882 */ /* 0x000fe20000000000 */
[----:B------:R-:W-:Y:S01]  /*0500*/  IADD3 R24, P0, R24, R5, RZ ;  /* 0x0000000518187210 */ /* 0x000fe20007f1e0ff */
[----:B------:R-:W-:-:S03]  /*0510*/  IMAD.SHL.U32 R26, R14, 0x8, RZ ;  /* 0x000000080e1a7824 */ /* 0x000fc600078e00ff */
[----:B------:R-:W-:Y:S01]  /*0520*/  IADD3.X R20, R15, R20, RZ, P0, !PT ;  /* 0x000000140f147210 */ /* 0x000fe200007fe4ff */
[----:B------:R-:W-:Y:S01]  /*0530*/  IMAD.WIDE R26, R26, 0x2, RZ ;  /* 0x000000021a1a7825 */ /* 0x000fe200078e02ff */
[----:B------:R-:W1:Y:S02]  /*0540*/  LDC.64 R22, c[0x0][0x228] ;  /* 0x00008a00ff167b82 */ /* 0x000e640000000a00 */
[----:B------:R-:W-:Y:S01]  /*0550*/  LOP3.LUT R21, R26, 0xc, RZ, 0xfc, !PT ;  /* 0x0000000c1a157812 */ /* 0x000fe200078efcff */
[----:B0-----:R-:W-:-:S06]  /*0560*/  ULEA UR4, UR5, UR4, 0x18 ;  /* 0x0000000405047291 */ /* 0x001fcc000f8ec03f */
[----:B------:R-:W-:Y:S02]  /*0570*/  LEA R8, R14, UR4, 0x4 ;  /* 0x000000040e087c11 */ /* 0x000fe4000f8e20ff */
[----:B-1----:R-:W-:-:S04]  /*0580*/  LEA R22, P0, R24, R22, 0x1 ;  /* 0x0000001618167211 */ /* 0x002fc800078008ff */
[----:B------:R-:W-:Y:S01]  /*0590*/  LEA.HI.X R20, R24, R23, R20, 0x1, P0 ;  /* 0x0000001718147211 */ /* 0x000fe200000f0c14 */
[----:B------:R-:W-:Y:S02]  /*05a0*/  VIADD R24, R14, 0xfffffe00 ;  /* 0xfffffe000e187836 */ /* 0x000fe40000000000 */
[----:B------:R-:W-:-:S07]  /*05b0*/  VIADD R23, R8, 0x1000 ;  /* 0x0000100008177836 */ /* 0x000fce0000000000 */
.L_x_189:
[----:B------:R-:W-:-:S04]  /*05c0*/  IADD3 R28, P0, R22, R21, RZ ;  /* 0x00000015161c7210 */ /* 0x000fc80007f1e0ff */
[----:B------:R-:W-:-:S05]  /*05d0*/  IADD3.X R29, R27, R20, RZ, P0, !PT ;  /* 0x000000141b1d7210 */ /* 0x000fca00007fe4ff */
        /* <DEDUP_REMOVED lines=24> */
[----:B0-----:R-:W-:Y:S01]  /*0760*/  IADD3 R23, R23, 0x2000, RZ ;  /* 0x0000200017177810 */ /* 0x001fe20007ffe0ff */
[----:B------:R-:W-:Y:S06]  /*0770*/  @!P0 BRA `(.L_x_189) ;  /* 0xfffffffc00908947 */ /* 0x000fec000383ffff */
.L_x_185:
[----:B------:R-:W-:Y:S05]  /*0780*/  BSYNC B0 ;  /* 0x0000000000007941 */ /* 0x000fea0003800000 */
.L_x_184:
        /* <DEDUP_REMOVED lines=17> */
.L_x_228:
        /* <DEDUP_REMOVED lines=23> */
[----:B-1----:R-:W-:-:S06]  /*0a10*/  FMNMX.FTZ R8, R11, R8, !PT ;  /* 0x000000080b087209 */ /* 0x002fcc0007810000 */
[----:B------:R-:W1:Y:S01]  /*0a20*/  SHFL.IDX PT, R8, R8, RZ, 0x1f ;  /* 0x00001fff08087589 */ /* 0x000e6200000e0000 */
[----:B------:R-:W-:Y:S05]  /*0a30*/  @P1 BRA `(.L_x_193) ;  /* 0x0000000c00a01947 */ /* 0x000fea0003800000 */
[----:B------:R-:W-:Y:S01]  /*0a40*/  MOV R10, 0xfffffff0 ;  /* 0xfffffff0000a7802 */ /* 0x000fe20000000f00 */
[----:B------:R-:W-:Y:S01]  /*0a50*/  BSSY B1, `(.L_x_194) ;  /* 0x0000021000017945 */ /* 0x000fe20003800000 */
[----:B------:R-:W-:Y:S01]  /*0a60*/  LOP3.LUT R9, RZ, R17, RZ, 0x33, !PT ;  /* 0x00000011ff097212 */ /* 0x000fe200078e33ff */
[----:B------:R-:W-:Y:S01]  /*0a70*/  IMAD.MOV.U32 R12, RZ, RZ, RZ ;  /* 0x000000ffff0c7224 */ /* 0x000fe200078e00ff */
[----:B------:R-:W-:Y:S01]  /*0a80*/  MOV R11, R2 ;  /* 0x00000002000b7202 */ /* 0x000fe20000000f00 */
[----:B------:R-:W-:-:S05]  /*0a90*/  IMAD R10, R3, R10, -0x11 ;  /* 0xffffffef030a7424 */ /* 0x000fca00078e020a */
        /* <DEDUP_REMOVED lines=17> */
.L_x_196:
        /* <DEDUP_REMOVED lines=11> */
.L_x_195:
[----:B------:R-:W-:Y:S05]  /*0c60*/  BSYNC B1 ;  /* 0x0000000000017941 */ /* 0x000fea0003800000 */
.L_x_194:
        /* <DEDUP_REMOVED lines=14> */
.L_x_199:
        /* <DEDUP_REMOVED lines=100> */
.L_x_198:
[----:B------:R-:W-:Y:S05]  /*1390*/  BSYNC B1 ;  /* 0x0000000000017941 */ /* 0x000fea0003800000 */
.L_x_197:
        /* <DEDUP_REMOVED lines=55> */
.L_x_201:
[----:B------:R-:W-:Y:S05]  /*1710*/  BSYNC B1 ;  /* 0x0000000000017941 */ /* 0x000fea0003800000 */
.L_x_200:
        /* <DEDUP_REMOVED lines=26> */
.L_x_193:
[----:B------:R-:W-:Y:S05]  /*18c0*/  BSYNC B0 ;  /* 0x0000000000007941 */ /* 0x000fea0003800000 */
.L_x_192:
        /* <DEDUP_REMOVED lines=57> */
.L_x_206:
        /* <DEDUP_REMOVED lines=8> */
.L_x_205:
[----:B------:R-:W-:Y:S05]  /*1ce0*/  BSYNC B1 ;  /* 0x0000000000017941 */ /* 0x000fea0003800000 */
.L_x_204:
        /* <DEDUP_REMOVED lines=14> */
.L_x_209:
        /* <DEDUP_REMOVED lines=52> */
.L_x_208:
[----:B------:R-:W-:Y:S05]  /*2110*/  BSYNC B1 ;  /* 0x0000000000017941 */ /* 0x000fea0003800000 */
.L_x_207:
        /* <DEDUP_REMOVED lines=31> */
.L_x_211:
[----:B------:R-:W-:Y:S05]  /*2310*/  BSYNC B1 ;  /* 0x0000000000017941 */ /* 0x000fea0003800000 */
.L_x_210:
        /* <DEDUP_REMOVED lines=14> */
.L_x_203:
[----:B------:R-:W-:Y:S05]  /*2400*/  BSYNC B0 ;  /* 0x0000000000007941 */ /* 0x000fea0003800000 */
.L_x_202:
        /* <DEDUP_REMOVED lines=25> */
.L_x_213:
[----:B------:R-:W-:Y:S05]  /*25a0*/  BSYNC B0 ;  /* 0x0000000000007941 */ /* 0x000fea0003800000 */
.L_x_212:
[----:B------:R-:W3:Y:S01]  /*25b0*/  S2UR UR5, SR_CgaCtaId ;  /* 0x00000000000579c3 */ /* 0x000ee20000008800 */
[----:B------:R-:W-:Y:S01]  /*25c0*/  LOP3.LUT R0, R2, 0xffffffc0, RZ, 0xc0, !PT ;  /* 0xffffffc002007812 */ /* 0x000fe200078ec0ff */
[----:B------:R-:W-:Y:S01]  /*25d0*/  UMOV UR4, 0x400 ;  /* 0x0000040000047882 */ /* 0x000fe20000000000 */
[----:B------:R-:W-:Y:S01]  /*25e0*/  LEA.HI R14, R14, R7, RZ, 0x2 ;  /* 0x000000070e0e7211 */ /* 0x000fe200078f10ff */
[----:B------:R-:W-:Y:S01]  /*25f0*/  UIADD3 UR4, UR4, 0x100, URZ ;  /* 0x0000010004047890 */ /* 0x000fe2000fffe03f */
[----:B------:R-:W-:Y:S01]  /*2600*/  ISETP.NE.OR P5, PT, R0, 0x40, P0 ;  /* 0x000000400000780c */ /* 0x000fe200007a5670 */
[C---:B0-----:R-:W-:Y:S01]  /*2610*/  VIADD R9, R2.reuse, 0x1f ;  /* 0x0000001f02097836 */ /* 0x041fe20000000000 */
[----:B--2---:R-:W-:Y:S01]  /*2620*/  SHF.R.S32.HI R15, RZ, 0x2, R14 ;  /* 0x00000002ff0f7819 */ /* 0x004fe2000001140e */
[----:B------:R-:W-:Y:S01]  /*2630*/  BAR.SYNC.DEFER_BLOCKING 0x0 ;  /* 0x0000000000007b1d */ /* 0x000fe20000010000 */
[----:B-1----:R-:W-:Y:S01]  /*2640*/  LOP3.LUT R8, R2, 0xffffffe0, RZ, 0xc0, !PT ;  /* 0xffffffe002087812 */ /* 0x002fe200078ec0ff */
[----:B------:R-:W-:Y:S01]  /*2650*/  HFMA2.MMA R7, -RZ, RZ, 0, 0 ;  /* 0x00000000ff077435 */ /* 0x000fe200000001ff */
[----:B------:R-:W-:Y:S01]  /*2660*/  ISETP.GT.U32.AND P3, PT, R9, 0x3e, PT ;  /* 0x0000003e0900780c */ /* 0x000fe20003f64070 */
[----:B------:R-:W-:Y:S01]  /*2670*/  IMAD R6, R6, 0x70, R15 ;  /* 0x0000007006067824 */ /* 0x000fe200078e020f */
[----:B------:R-:W-:Y:S01]  /*2680*/  ISETP.NE.OR P4, PT, R8, 0x20, P0 ;  /* 0x000000200800780c */ /* 0x000fe20000785670 */
[----:B------:R-:W-:Y:S01]  /*2690*/  BSSY B0, `(.L_x_214) ;  /* 0x000001d000007945 */ /* 0x000fe20003800000 */
[C---:B------:R-:W-:Y:S01]  /*26a0*/  ISETP.GT.OR P1, PT, R2.reuse, 0x3f, P0 ;  /* 0x0000003f0200780c */ /* 0x040fe20000724670 */
[----:B------:R-:W-:Y:S01]  /*26b0*/  IMAD.MOV.U32 R10, RZ, RZ, RZ ;  /* 0x000000ffff0a7224 */ /* 0x000fe200078e00ff */
[----:B------:R-:W-:-:S02]  /*26c0*/  ISETP.GT.OR P2, PT, R2, 0x1f, P0 ;  /* 0x0000001f0200780c */ /* 0x000fc40000744670 */
[----:B------:R-:W-:Y:S02]  /*26d0*/  CS2R R8, SRZ ;  /* 0x0000000000087805 */ /* 0x000fe4000001ff00 */
[----:B------:R-:W-:Y:S01]  /*26e0*/  CS2R R12, SRZ ;  /* 0x00000000000c7805 */ /* 0x000fe2000001ff00 */
[----:B------:R-:W-:Y:S01]  /*26f0*/  IMAD.MOV.U32 R25, RZ, RZ, RZ ;  /* 0x000000ffff197224 */ /* 0x000fe200078e00ff */
[----:B------:R-:W-:Y:S01]  /*2700*/  CS2R R18, SRZ ;  /* 0x0000000000127805 */ /* 0x000fe2000001ff00 */
[----:B------:R-:W-:Y:S01]  /*2710*/  IMAD.MOV.U32 R2, RZ, RZ, RZ ;  /* 0x000000ffff027224 */ /* 0x000fe200078e00ff */
[----:B------:R-:W-:Y:S01]  /*2720*/  MOV R0, RZ ;  /* 0x000000ff00007202 */ /* 0x000fe20000000f00 */
[----:B---3--:R-:W-:Y:S01]  /*2730*/  ULEA UR4, UR5, UR4, 0x18 ;  /* 0x0000000405047291 */ /* 0x008fe2000f8ec03f */
[----:B------:R-:W-:Y:S01]  /*2740*/  IMAD.MOV.U32 R23, RZ, RZ, RZ ;  /* 0x000000ffff177224 */ /* 0x000fe200078e00ff */
[----:B------:R-:W-:-:S04]  /*2750*/  CS2R R20, SRZ ;  /* 0x0000000000147805 */ /* 0x000fc8000001ff00 */
        /* <DEDUP_REMOVED lines=16> */
.L_x_215:
[----:B------:R-:W-:Y:S05]  /*2860*/  BSYNC B0 ;  /* 0x0000000000007941 */ /* 0x000fea0003800000 */
.L_x_214:
        /* <DEDUP_REMOVED lines=24> */
[----:B------:R-:W-:Y:S01]  /*29f0*/  FADD.FTZ R20, R20, R29 ;  /* 0x0000001d14147221 */ /* 0x000fe20000010000 */
[----:B0-----:R-:W-:Y:S01]  /*2a00*/  FADD.FTZ R2, R2, R11 ;  /* 0x0000000b02027221 */ /* 0x001fe20000010000 */
[----:B-1----:R-:W-:Y:S01]  /*2a10*/  FADD.FTZ R19, R19, R14 ;  /* 0x0000000e13137221 */ /* 0x002fe20000010000 */
[----:B--2---:R-:W-:Y:S01]  /*2a20*/  FADD.FTZ R18, R18, R17 ;  /* 0x0000001112127221 */ /* 0x004fe20000010000 */
[----:B---3--:R-:W-:Y:S01]  /*2a30*/  FADD.FTZ R23, R23, R16 ;  /* 0x0000001017177221 */ /* 0x008fe20000010000 */
[----:B----4-:R-:W-:Y:S01]  /*2a40*/  FADD.FTZ R0, R0, R27 ;  /* 0x0000001b00007221 */ /* 0x010fe20000010000 */
[----:B-----5:R-:W-:-:S07]  /*2a50*/  FADD.FTZ R21, R21, R22 ;  /* 0x0000001615157221 */ /* 0x020fce0000010000 */
.L_x_217:
[----:B------:R-:W-:Y:S05]  /*2a60*/  BSYNC B0 ;  /* 0x0000000000007941 */ /* 0x000fea0003800000 */
.L_x_216:
        /* <DEDUP_REMOVED lines=17> */
.L_x_219:
[----:B------:R-:W-:Y:S05]  /*2b80*/  BSYNC B0 ;  /* 0x0000000000007941 */ /* 0x000fea0003800000 */
.L_x_218:
        /* <DEDUP_REMOVED lines=8> */
[----:B------:R-:W5:Y:S04]  /*2c10*/  LDS R24, [R6+0xc0] ;  /* 0x0000c00006187984 */ /* 0x000f680000000800 */
[----:B------:R-:W5:Y:S01]  /*2c20*/  LDS R27, [R6+0xe0] ;  /* 0x0000e000061b7984 */ /* 0x000f620000000800 */
[----:B01----:R-:W-:-:S03]  /*2c30*/  FADD.FTZ R10, R10, R11 ;  /* 0x0000000b0a0a7221 */ /* 0x003fc60000010000 */
[----:B------:R-:W0:Y:S01]  /*2c40*/  LDS R11, [R6+0x80] ;  /* 0x00008000060b7984 */ /* 0x000e220000000800 */
[----:B--2---:R-:W-:Y:S01]  /*2c50*/  FADD.FTZ R7, R7, R14 ;  /* 0x0000000e07077221 */ /* 0x004fe20000010000 */
[----:B---3--:R-:W-:Y:S01]  /*2c60*/  FADD.FTZ R8, R8, R17 ;  /* 0x0000001108087221 */ /* 0x008fe20000010000 */
[----:B----4-:R-:W-:Y:S01]  /*2c70*/  FADD.FTZ R9, R9, R16 ;  /* 0x0000001009097221 */ /* 0x010fe20000010000 */
[----:B-----5:R-:W-:Y:S01]  /*2c80*/  FADD.FTZ R13, R13, R22 ;  /* 0x000000160d0d7221 */ /* 0x020fe20000010000 */
[----:B------:R-:W-:Y:S01]  /*2c90*/  FADD.FTZ R25, R25, R24 ;  /* 0x0000001819197221 */ /* 0x000fe20000010000 */
[----:B------:R-:W-:Y:S01]  /*2ca0*/  FADD.FTZ R2, R2, R27 ;  /* 0x0000001b02027221 */ /* 0x000fe20000010000 */
[----:B0-----:R-:W-:Y:S01]  /*2cb0*/  FADD.FTZ R12, R12, R11 ;  /* 0x0000000b0c0c7221 */ /* 0x001fe20000010000 */
[----:B------:R-:W-:Y:S06]  /*2cc0*/  @P0 BRA `(.L_x_221) ;  /* 0x0000000000300947 */ /* 0x000fec0003800000 */
[----:B------:R-:W0:Y:S04]  /*2cd0*/  LDS R11, [R6+0x100] ;  /* 0x00010000060b7984 */ /* 0x000e280000000800 */
[----:B------:R-:W1:Y:S04]  /*2ce0*/  LDS R14, [R6+0x120] ;  /* 0x00012000060e7984 */ /* 0x000e680000000800 */
[----:B------:R-:W2:Y:S04]  /*2cf0*/  LDS R17, [R6+0x140] ;  /* 0x0001400006117984 */ /* 0x000ea80000000800 */
[----:B------:R-:W3:Y:S04]  /*2d00*/  LDS R16, [R6+0x160] ;  /* 0x0001600006107984 */ /* 0x000ee80000000800 */
[----:B------:R-:W4:Y:S04]  /*2d10*/  LDS R27, [R6+0x180] ;  /* 0x00018000061b7984 */ /* 0x000f280000000800 */
[----:B------:R-:W5:Y:S01]  /*2d20*/  LDS R22, [R6+0x1a0] ;  /* 0x0001a00006167984 */ /* 0x000f620000000800 */
[----:B0-----:R-:W-:Y:S01]  /*2d30*/  FADD.FTZ R18, R18, R11 ;  /* 0x0000000b12127221 */ /* 0x001fe20000010000 */
[----:B-1----:R-:W-:Y:S01]  /*2d40*/  FADD.FTZ R19, R19, R14 ;  /* 0x0000000e13137221 */ /* 0x002fe20000010000 */
[----:B--2---:R-:W-:Y:S01]  /*2d50*/  FADD.FTZ R0, R0, R17 ;  /* 0x0000001100007221 */ /* 0x004fe20000010000 */
[----:B---3--:R-:W-:Y:S01]  /*2d60*/  FADD.FTZ R23, R23, R16 ;  /* 0x0000001017177221 */ /* 0x008fe20000010000 */
[----:B----4-:R-:W-:Y:S01]  /*2d70*/  FADD.FTZ R20, R20, R27 ;  /* 0x0000001b14147221 */ /* 0x010fe20000010000 */
[----:B-----5:R-:W-:-:S07]  /*2d80*/  FADD.FTZ R21, R21, R22 ;  /* 0x0000001615157221 */ /* 0x020fce0000010000 */
.L_x_221:
[----:B------:R-:W-:Y:S05]  /*2d90*/  BSYNC B0 ;  /* 0x0000000000007941 */ /* 0x000fea0003800000 */
.L_x_220:
[----:B------:R-:W-:Y:S06]  /*2da0*/  BAR.SYNC.DEFER_BLOCKING 0x0 ;  /* 0x0000000000007b1d */ /* 0x000fec0000010000 */
[----:B------:R-:W-:Y:S05]  /*2db0*/  @P3 EXIT ;  /* 0x000000000000394d */ /* 0x000fea0003800000 */
[----:B------:R-:W-:Y:S02]  /*2dc0*/  IMAD R4, R4, UR39, RZ ;  /* 0x0000002704047c24 */ /* 0x000fe4000f8e02ff */
[----:B------:R-:W-:Y:S02]  /*2dd0*/  IMAD R17, R3, 0x70, RZ ;  /* 0x0000007003117824 */ /* 0x000fe400078e02ff */
[----:B01----:R-:W-:Y:S02]  /*2de0*/  IMAD R6, R4, UR38, RZ ;  /* 0x0000002604067c24 */ /* 0x003fe4000f8e02ff */
[----:B------:R-:W-:Y:S02]  /*2df0*/  IMAD R4, R5, UR38, RZ ;  /* 0x0000002605047c24 */ /* 0x000fe4000f8e02ff */
[----:B------:R-:W-:Y:S01]  /*2e00*/  IMAD R3, R6, 0x70, RZ ;  /* 0x0000007006037824 */ /* 0x000fe200078e02ff */
[----:B------:R-:W-:Y:S02]  /*2e10*/  SHF.R.S32.HI R6, RZ, 0x1f, R17 ;  /* 0x0000001fff067819 */ /* 0x000fe40000011411 */
[----:B------:R-:W-:-:S02]  /*2e20*/  SHF.R.S32.HI R5, RZ, 0x1f, R4 ;  /* 0x0000001fff057819 */ /* 0x000fc40000011404 */
[----:B------:R-:W-:Y:S02]  /*2e30*/  IADD3 R17, P1, P2, R3, R4, R17 ;  /* 0x0000000403117210 */ /* 0x000fe40007a3e011 */
[----:B------:R-:W-:-:S04]  /*2e40*/  SHF.R.S32.HI R24, RZ, 0x1f, R3 ;  /* 0x0000001fff187819 */ /* 0x000fc80000011403 */
[----:B------:R-:W-:Y:S01]  /*2e50*/  IADD3.X R24, R24, R5, R6, P1, P2 ;  /* 0x0000000518187210 */ /* 0x000fe20000fe4406 */
[----:B------:R-:W-:Y:S06]  /*2e60*/  @P0 EXIT ;  /* 0x000000000000094d */ /* 0x000fec0003800000 */
[C---:B------:R-:W-:Y:S01]  /*2e70*/  VIADD R22, R15.reuse, 0x8 ;  /* 0x000000080f167836 */ /* 0x040fe20000000000 */
[C---:B------:R-:W-:Y:S01]  /*2e80*/  IADD3 R4, R15.reuse, 0x10, RZ ;  /* 0x000000100f047810 */ /* 0x040fe20007ffe0ff */
[----:B------:R-:W-:Y:S01]  /*2e90*/  ULDC.64 UR4, c[0x0][0x220] ;  /* 0x0000880000047ab9 */ /* 0x000fe20000000a00 */
[CC--:B------:R-:W-:Y:S01]  /*2ea0*/  IADD3 R3, P0, R15.reuse, R17.reuse, RZ ;  /* 0x000000110f037210 */ /* 0x0c0fe20007f1e0ff */
[C---:B------:R-:W-:Y:S01]  /*2eb0*/  VIADD R28, R15.reuse, 0x20 ;  /* 0x000000200f1c7836 */ /* 0x040fe20000000000 */
[-C--:B------:R-:W-:Y:S02]  /*2ec0*/  IADD3 R11, P1, R22, R17.reuse, RZ ;  /* 0x00000011160b7210 */ /* 0x080fe40007f3e0ff */
[----:B------:R-:W-:Y:S02]  /*2ed0*/  IADD3 R5, P2, R4, R17, RZ ;  /* 0x0000001104057210 */ /* 0x000fe40007f5e0ff */
[----:B------:R-:W-:Y:S02]  /*2ee0*/  LEA.HI.X.SX32 R14, R15, R24, 0x1, P0 ;  /* 0x000000180f0e7211 */ /* 0x000fe400000f0eff */
[----:B------:R-:W-:-:S02]  /*2ef0*/  F2FP.BF16.F32.PACK_AB R16, R7, R10 ;  /* 0x0000000a0710723e */ /* 0x000fc400000010ff */
[----:B------:R-:W-:Y:S02]  /*2f00*/  LEA R6, P0, R3, UR4, 0x1 ;  /* 0x0000000403067c11 */ /* 0x000fe4000f8008ff */
[-C--:B------:R-:W-:Y:S02]  /*2f10*/  LEA.HI.X.SX32 R22, R22, R24.reuse, 0x1, P1 ;  /* 0x0000001816167211 */ /* 0x080fe400008f0eff */
[----:B------:R-:W-:Y:S02]  /*2f20*/  LEA.HI.X.SX32 R26, R4, R24, 0x1, P2 ;  /* 0x00000018041a7211 */ /* 0x000fe400010f0eff */
[----:B------:R-:W-:Y:S02]  /*2f30*/  LEA R10, P1, R11, UR4, 0x1 ;  /* 0x000000040b0a7c11 */ /* 0x000fe4000f8208ff */
[----:B------:R-:W-:Y:S02]  /*2f40*/  LEA R4, P2, R5, UR4, 0x1 ;  /* 0x0000000405047c11 */ /* 0x000fe4000f8408ff */
[----:B------:R-:W-:-:S02]  /*2f50*/  LEA.HI.X R7, R3, UR5, R14, 0x1, P0 ;  /* 0x0000000503077c11 */ /* 0x000fc400080f0c0e */
[C---:B------:R-:W-:Y:S02]  /*2f60*/  PRMT R29, R16.reuse, 0x7610, R29 ;  /* 0x00007610101d7816 */ /* 0x040fe4000000001d */
[----:B------:R-:W-:Y:S02]  /*2f70*/  LEA.HI.X R11, R11, UR5, R22, 0x1, P1 ;  /* 0x000000050b0b7c11 */ /* 0x000fe400088f0c16 */
[----:B------:R-:W-:Y:S01]  /*2f80*/  LEA.HI.X R5, R5, UR5, R26, 0x1, P2 ;  /* 0x0000000505057c11 */ /* 0x000fe200090f0c1a */
[C---:B------:R-:W-:Y:S01]  /*2f90*/  VIADD R26, R15.reuse, 0x18 ;  /* 0x000000180f1a7836 */ /* 0x040fe20000000000 */
[----:B------:R-:W-:Y:S01]  /*2fa0*/  PRMT R3, R16, 0x7632, R3 ;  /* 0x0000763210037816 */ /* 0x000fe20000000003 */
[----:B------:R-:W-:Y:S01]  /*2fb0*/  STG.E.U16 desc[UR36][R6.64], R29 ;  /* 0x0000001d06007986 */ /* 0x000fe2000c101524 */
[----:B------:R-:W-:Y:S02]  /*2fc0*/  IADD3 R27, R15, 0x28, RZ ;  /* 0x000000280f1b7810 */ /* 0x000fe40007ffe0ff */
[-C--:B------:R-:W-:Y:S01]  /*2fd0*/  IADD3 R14, P1, R28, R17.reuse, RZ ;  /* 0x000000111c0e7210 */ /* 0x080fe20007f3e0ff */
[----:B------:R0:W-:Y:S01]  /*2fe0*/  STG.E.U16 desc[UR36][R10.64], R3 ;  /* 0x000000030a007986 */ /* 0x0001e2000c101524 */
[----:B------:R-:W-:-:S02]  /*2ff0*/  IADD3 R22, P2, R27, R17, RZ ;  /* 0x000000111b167210 */ /* 0x000fc40007f5e0ff */
[----:B------:R-:W-:Y:S02]  /*3000*/  F2FP.BF16.F32.PACK_AB R16, R9, R8 ;  /* 0x000000080910723e */ /* 0x000fe400000010ff */
[-C--:B------:R-:W-:Y:S02]  /*3010*/  LEA.HI.X.SX32 R27, R27, R24.reuse, 0x1, P2 ;  /* 0x000000181b1b7211 */ /* 0x080fe400010f0eff */
[----:B------:R-:W-:Y:S01]  /*3020*/  LEA.HI.X.SX32 R9, R28, R24, 0x1, P1 ;  /* 0x000000181c097211 */ /* 0x000fe200008f0eff */
[----:B------:R1:W-:Y:S01]  /*3030*/  STG.E.U16 desc[UR36][R4.64], R16 ;  /* 0x0000001004007986 */ /* 0x0003e2000c101524 */
[----:B------:R-:W-:Y:S02]  /*3040*/  LEA R8, P1, R14, UR4, 0x1 ;  /* 0x000000040e087c11 */ /* 0x000fe4000f8208ff */
[----:B------:R-:W-:Y:S02]  /*3050*/  F2FP.BF16.F32.PACK_AB R12, R13, R12 ;  /* 0x0000000c0d0c723e */ /* 0x000fe400000010ff */
[----:B0-----:R-:W-:-:S02]  /*3060*/  IADD3 R3, P0, R26, R17, RZ ;  /* 0x000000111a037210 */ /* 0x001fc40007f1e0ff */
[----:B------:R-:W-:Y:S02]  /*3070*/  LEA R10, P2, R22, UR4, 0x1 ;  /* 0x00000004160a7c11 */ /* 0x000fe4000f8408ff */
[----:B------:R-:W-:Y:S02]  /*3080*/  LEA.HI.X.SX32 R26, R26, R24, 0x1, P0 ;  /* 0x000000181a1a7211 */ /* 0x000fe400000f0eff */
[----:B------:R-:W-:Y:S01]  /*3090*/  LEA R6, P0, R3, UR4, 0x1 ;  /* 0x0000000403067c11 */ /* 0x000fe2000f8008ff */
[C---:B-1----:R-:W-:Y:S01]  /*30a0*/  VIADD R4, R15.reuse, 0x68 ;  /* 0x000000680f047836 */ /* 0x042fe20000000000 */
[----:B------:R-:W-:Y:S01]  /*30b0*/  LEA.HI.X R11, R22, UR5, R27, 0x1, P2 ;  /* 0x00000005160b7c11 */ /* 0x000fe200090f0c1b */
[----:B------:R-:W-:Y:S01]  /*30c0*/  VIADD R27, R15, 0x30 ;  /* 0x000000300f1b7836 */ /* 0x000fe20000000000 */
[----:B------:R-:W-:Y:S01]  /*30d0*/  LEA.HI.X R7, R3, UR5, R26, 0x1, P0 ;  /* 0x0000000503077c11 */ /* 0x000fe200080f0c1a */
[C---:B------:R-:W-:Y:S01]  /*30e0*/  VIADD R26, R15.reuse, 0x48 ;  /* 0x000000480f1a7836 */ /* 0x040fe20000000000 */
[----:B------:R-:W-:Y:S01]  /*30f0*/  PRMT R3, R16, 0x7632, R3 ;  /* 0x0000763210037816 */ /* 0x000fe20000000003 */
[C---:B------:R-:W-:Y:S01]  /*3100*/  VIADD R22, R15.reuse, 0x60 ;  /* 0x000000600f167836 */ /* 0x040fe20000000000 */
[----:B------:R-:W-:Y:S01]  /*3110*/  LEA.HI.X R9, R14, UR5, R9, 0x1, P1 ;  /* 0x000000050e097c11 */ /* 0x000fe200088f0c09 */
[C---:B------:R-:W-:Y:S01]  /*3120*/  VIADD R14, R15.reuse, 0x50 ;  /* 0x000000500f0e7836 */ /* 0x040fe20000000000 */
[C---:B------:R-:W-:Y:S01]  /*3130*/  PRMT R5, R12.reuse, 0x7610, R5 ;  /* 0x000076100c057816 */ /* 0x040fe20000000005 */
[----:B------:R0:W-:Y:S01]  /*3140*/  STG.E.U16 desc[UR36][R6.64], R3 ;  /* 0x0000000306007986 */ /* 0x0001e2000c101524 */
[----:B------:R-:W-:Y:S01]  /*3150*/  PRMT R13, R12, 0x7632, R13 ;  /* 0x000076320c0d7816 */ /* 0x000fe2000000000d */
[C---:B------:R-:W-:Y:S01]  /*3160*/  VIADD R12, R15.reuse, 0x38 ;  /* 0x000000380f0c7836 */ /* 0x040fe20000000000 */
[C---:B------:R-:W-:Y:S01]  /*3170*/  IADD3 R28, R15.reuse, 0x40, RZ ;  /* 0x000000400f1c7810 */ /* 0x040fe20007ffe0ff */
[----:B------:R1:W-:Y:S01]  /*3180*/  STG.E.U16 desc[UR36][R8.64], R5 ;  /* 0x0000000508007986 */ /* 0x0003e2000c101524 */
[----:B------:R-:W-:-:S02]  /*3190*/  IADD3 R16, R15, 0x58, RZ ;  /* 0x000000580f107810 */ /* 0x000fc40007ffe0ff */
[----:B------:R-:W-:Y:S01]  /*31a0*/  F2FP.BF16.F32.PACK_AB R25, R2, R25 ;  /* 0x000000190219723e */ /* 0x000fe200000010ff */
[----:B------:R2:W-:Y:S01]  /*31b0*/  STG.E.U16 desc[UR36][R10.64], R13 ;  /* 0x0000000d0a007986 */ /* 0x0005e2000c101524 */
[----:B------:R-:W-:Y:S02]  /*31c0*/  F2FP.BF16.F32.PACK_AB R18, R19, R18 ;  /* 0x000000121312723e */ /* 0x000fe400000010ff */
[----:B------:R-:W-:Y:S02]  /*31d0*/  PRMT R19, R25, 0x7632, R19 ;  /* 0x0000763219137816 */ /* 0x000fe40000000013 */
[-C--:B0-----:R-:W-:Y:S02]  /*31e0*/  IADD3 R3, P5, R27, R17.reuse, RZ ;  /* 0x000000111b037210 */ /* 0x081fe40007fbe0ff */
[-C--:B------:R-:W-:Y:S02]  /*31f0*/  IADD3 R7, P3, R28, R17.reuse, RZ ;  /* 0x000000111c077210 */ /* 0x080fe40007f7e0ff */
[----:B-1----:R-:W-:-:S02]  /*3200*/  IADD3 R5, P4, R12, R17, RZ ;  /* 0x000000110c057210 */ /* 0x002fc40007f9e0ff */
[----:B------:R-:W-:Y:S02]  /*3210*/  LEA.HI.X.SX32 R6, R27, R24, 0x1, P5 ;  /* 0x000000181b067211 */ /* 0x000fe400028f0eff */
[-C--:B------:R-:W-:Y:S02]  /*3220*/  IADD3 R9, P2, R26, R17.reuse, RZ ;  /* 0x000000111a097210 */ /* 0x080fe40007f5e0ff */
[-C--:B--2---:R-:W-:Y:S02]  /*3230*/  IADD3 R11, P1, R14, R17.reuse, RZ ;  /* 0x000000110e0b7210 */ /* 0x084fe40007f3e0ff */
[-C--:B------:R-:W-:Y:S02]  /*3240*/  IADD3 R13, P0, R16, R17.reuse, RZ ;  /* 0x00000011100d7210 */ /* 0x080fe40007f1e0ff */
[-C--:B------:R-:W-:Y:S02]  /*3250*/  IADD3 R15, P5, R22, R17.reuse, RZ ;  /* 0x00000011160f7210 */ /* 0x080fe40007fbe0ff */
[----:B------:R-:W-:-:S02]  /*3260*/  IADD3 R17, P6, R4, R17, RZ ;  /* 0x0000001104117210 */ /* 0x000fc40007fde0ff */
[-C--:B------:R-:W-:Y:S02]  /*3270*/  LEA.HI.X.SX32 R8, R12, R24.reuse, 0x1, P4 ;  /* 0x000000180c087211 */ /* 0x080fe400020f0eff */
[-C--:B------:R-:W-:Y:S02]  /*3280*/  LEA.HI.X.SX32 R10, R28, R24.reuse, 0x1, P3 ;  /* 0x000000181c0a7211 */ /* 0x080fe400018f0eff */
[-C--:B------:R-:W-:Y:S02]  /*3290*/  LEA.HI.X.SX32 R12, R26, R24.reuse, 0x1, P2 ;  /* 0x000000181a0c7211 */ /* 0x080fe400010f0eff */
[-C--:B------:R-:W-:Y:S02]  /*32a0*/  LEA.HI.X.SX32 R14, R14, R24.reuse, 0x1, P1 ;  /* 0x000000180e0e7211 */ /* 0x080fe400008f0eff */
[-C--:B------:R-:W-:Y:S02]  /*32b0*/  LEA.HI.X.SX32 R16, R16, R24.reuse, 0x1, P0 ;  /* 0x0000001810107211 */ /* 0x080fe400000f0eff */
[----:B------:R-:W-:-:S02]  /*32c0*/  LEA.HI.X.SX32 R22, R22, R24, 0x1, P5 ;  /* 0x0000001816167211 */ /* 0x000fc400028f0eff */
[----:B------:R-:W-:Y:S02]  /*32d0*/  LEA.HI.X.SX32 R24, R4, R24, 0x1, P6 ;  /* 0x0000001804187211 */ /* 0x000fe400030f0eff */
[----:B------:R-:W-:Y:S02]  /*32e0*/  LEA R2, P0, R3, UR4, 0x1 ;  /* 0x0000000403027c11 */ /* 0x000fe4000f8008ff */
[----:B------:R-:W-:Y:S02]  /*32f0*/  LEA R4, P1, R5, UR4, 0x1 ;  /* 0x0000000405047c11 */ /* 0x000fe4000f8208ff */
[----:B------:R-:W-:Y:S02]  /*3300*/  LEA.HI.X R3, R3, UR5, R6, 0x1, P0 ;  /* 0x0000000503037c11 */ /* 0x000fe400080f0c06 */
[----:B------:R-:W-:Y:S02]  /*3310*/  LEA R6, P0, R7, UR4, 0x1 ;  /* 0x0000000407067c11 */ /* 0x000fe4000f8008ff */
[----:B------:R-:W-:Y:S01]  /*3320*/  LEA.HI.X R5, R5, UR5, R8, 0x1, P1 ;  /* 0x0000000505057c11 */ /* 0x000fe200088f0c08 */
[----:B------:R0:W-:Y:S01]  /*3330*/  STG.E.U16 desc[UR36][R2.64], R25 ;  /* 0x0000001902007986 */ /* 0x0001e2000c101524 */
[----:B------:R-:W-:-:S02]  /*3340*/  LEA R8, P1, R9, UR4, 0x1 ;  /* 0x0000000409087c11 */ /* 0x000fc4000f8208ff */
[----:B------:R-:W-:Y:S01]  /*3350*/  LEA.HI.X R7, R7, UR5, R10, 0x1, P0 ;  /* 0x0000000507077c11 */ /* 0x000fe200080f0c0a */
[----:B------:R1:W-:Y:S01]  /*3360*/  STG.E.U16 desc[UR36][R4.64], R19 ;  /* 0x0000001304007986 */ /* 0x0003e2000c101524 */
[----:B------:R-:W-:Y:S02]  /*3370*/  LEA R10, P0, R11, UR4, 0x1 ;  /* 0x000000040b0a7c11 */ /* 0x000fe4000f8008ff */
[----:B------:R-:W-:Y:S01]  /*3380*/  LEA.HI.X R9, R9, UR5, R12, 0x1, P1 ;  /* 0x0000000509097c11 */ /* 0x000fe200088f0c0c */
[----:B------:R-:W-:Y:S01]  /*3390*/  STG.E.U16 desc[UR36][R6.64], R18 ;  /* 0x0000001206007986 */ /* 0x000fe2000c101524 */
[----:B------:R-:W-:Y:S02]  /*33a0*/  LEA R12, P1, R13, UR4, 0x1 ;  /* 0x000000040d0c7c11 */ /* 0x000fe4000f8208ff */
[----:B------:R-:W-:Y:S02]  /*33b0*/  LEA.HI.X R11, R11, UR5, R14, 0x1, P0 ;  /* 0x000000050b0b7c11 */ /* 0x000fe400080f0c0e */
[----:B------:R-:W-:-:S02]  /*33c0*/  F2FP.BF16.F32.PACK_AB R0, R23, R0 ;  /* 0x000000001700723e */ /* 0x000fc400000010ff */
[----:B------:R-:W-:Y:S02]  /*33d0*/  LEA R14, P0, R15, UR4, 0x1 ;  /* 0x000000040f0e7c11 */ /* 0x000fe4000f8008ff */
[----:B------:R-:W-:Y:S02]  /*33e0*/  LEA.HI.X R13, R13, UR5, R16, 0x1, P1 ;  /* 0x000000050d0d7c11 */ /* 0x000fe400088f0c10 */
[----:B------:R-:W-:Y:S02]  /*33f0*/  LEA R16, P1, R17, UR4, 0x1 ;  /* 0x0000000411107c11 */ /* 0x000fe4000f8208ff */
[----:B0-----:R-:W-:Y:S02]  /*3400*/  PRMT R3, R18, 0x7632, R3 ;  /* 0x0000763212037816 */ /* 0x001fe40000000003 */
[----:B------:R-:W-:Y:S02]  /*3410*/  F2FP.BF16.F32.PACK_AB R20, R21, R20 ;  /* 0x000000141514723e */ /* 0x000fe400000010ff */
[----:B-1----:R-:W-:Y:S01]  /*3420*/  PRMT R5, R0, 0x7632, R5 ;  /* 0x0000763200057816 */ /* 0x002fe20000000005 */
[----:B------:R-:W-:Y:S01]  /*3430*/  STG.E.U16 desc[UR36][R8.64], R3 ;  /* 0x0000000308007986 */ /* 0x000fe2000c101524 */
[----:B------:R-:W-:-:S02]  /*3440*/  LEA.HI.X R15, R15, UR5, R22, 0x1, P0 ;  /* 0x000000050f0f7c11 */ /* 0x000fc400080f0c16 */
[----:B------:R-:W-:Y:S01]  /*3450*/  LEA.HI.X R17, R17, UR5, R24, 0x1, P1 ;  /* 0x0000000511117c11 */ /* 0x000fe200088f0c18 */
[----:B------:R-:W-:Y:S01]  /*3460*/  STG.E.U16 desc[UR36][R10.64], R0 ;  /* 0x000000000a007986 */ /* 0x000fe2000c101524 */
[----:B------:R-:W-:-:S03]  /*3470*/  PRMT R2, R20, 0x7632, R2 ;  /* 0x0000763214027816 */ /* 0x000fc60000000002 */
[----:B------:R-:W-:Y:S04]  /*3480*/  STG.E.U16 desc[UR36][R12.64], R5 ;  /* 0x000000050c007986 */ /* 0x000fe8000c101524 */
[----:B------:R-:W-:Y:S04]  /*3490*/  STG.E.U16 desc[UR36][R14.64], R20 ;  /* 0x000000140e007986 */ /* 0x000fe8000c101524 */
[----:B------:R-:W-:Y:S01]  /*34a0*/  STG.E.U16 desc[UR36][R16.64], R2 ;  /* 0x0000000210007986 */ /* 0x000fe2000c101524 */
[----:B------:R-:W-:Y:S05]  /*34b0*/  EXIT ;  /* 0x000000000000794d */ /* 0x000fea0003800000 */
.L_x_190:
[----:B------:R-:W-:Y:S01]  /*34c0*/  MOV R0, 0x0 ;  /* 0x0000000000007802 */ /* 0x000fe20000000f00 */
[----:B------:R-:W-:Y:S01]  /*34d0*/  ULDC.64 UR4, c[0x4][0x178] ;  /* 0x01005e0000047ab9 */ /* 0x000fe20000000a00 */
[----:B------:R-:W-:Y:S01]  /*34e0*/  ULDC.64 UR6, c[0x4][0x88] ;  /* 0x0100220000067ab9 */ /* 0x000fe20000000a00 */
[----:B------:R-:W-:Y:S01]  /*34f0*/  MOV R4, UR4 ;  /* 0x0000000400047c02 */ /* 0x000fe20008000f00 */
[----:B------:R0:W1:Y:S01]  /*3500*/  LDC.64 R2, c[0x4][R0] ;  /* 0x0100000000027b82 */ /* 0x0000620000000a00 */
[----:B------:R-:W-:Y:S01]  /*3510*/  IMAD.U32 R5, RZ, RZ, UR5 ;  /* 0x00000005ff057e24 */ /* 0x000fe2000f8e00ff */
[----:B------:R-:W-:Y:S01]  /*3520*/  ULDC.64 UR4, c[0x4][0x180] ;  /* 0x0100600000047ab9 */ /* 0x000fe20000000a00 */
[----:B------:R-:W-:Y:S01]  /*3530*/  HFMA2.MMA R8, -RZ, RZ, 0, 3.2007694244384765625e-05 ;  /* 0x00000219ff087435 */ /* 0x000fe200000001ff */
        /* <DEDUP_REMOVED lines=8> */
.L_x_222:
[----:B------:R-:W-:Y:S05]  /*35c0*/  EXIT ;  /* 0x000000000000794d */ /* 0x000fea0003800000 */
.L_x_191:
[----:B------:R-:W-:Y:S01]  /*35d0*/  MOV R12, 0x10 ;  /* 0x00000010000c7802 */ /* 0x000fe20000000f00 */
[----:B------:R-:W-:Y:S01]  /*35e0*/  IMAD.MOV.U32 R11, RZ, RZ, 0x1f ;  /* 0x0000001fff0b7424 */ /* 0x000fe200078e00ff */
[----:B------:R-:W-:Y:S01]  /*35f0*/  MOV R9, 0xff7fffff ;  /* 0xff7fffff00097802 */ /* 0x000fe20000000f00 */
[----:B------:R-:W-:-:S07]  /*3600*/  IMAD.MOV.U32 R15, RZ, RZ, -0x1 ;  /* 0xffffffffff0f7424 */ /* 0x000fce00078e00ff */
[----:B------:R-:W-:Y:S05]  /*3610*/  WARPSYNC.COLLECTIVE R15, `(.L_x_223) ;  /* 0x000000000f087348 */ /* 0x000fea0003c00000 */
[----:B------:R0:W1:Y:S02]  /*3620*/  SHFL.BFLY P6, R14, R13, R12, R11 ;  /* 0x0c00000c0d0e7389 */ /* 0x00006400000c000b */
[----:B01----:R-:W-:Y:S01]  /*3630*/  ENDCOLLECTIVE ;  /* 0x000000000000791b */ /* 0x003fe20003800000 */
.L_x_223:
[----:B------:R-:W-:Y:S01]  /*3640*/  IMAD.MOV.U32 R12, RZ, RZ, 0x8 ;  /* 0x00000008ff0c7424 */ /* 0x000fe200078e00ff */
[----:B------:R-:W-:-:S04]  /*3650*/  FMNMX.FTZ R8, R14, -3.40282346638528859812e+38, !PT ;  /* 0xff7fffff0e087809 */ /* 0x000fc80007810000 */
[----:B------:R-:W-:-:S07]  /*3660*/  MOV R13, R8 ;  /* 0x00000008000d7202 */ /* 0x000fce0000000f00 */
[----:B------:R-:W-:Y:S05]  /*3670*/  WARPSYNC.COLLECTIVE R15, `(.L_x_224) ;  /* 0x000000000f087348 */ /* 0x000fea0003c00000 */
[----:B------:R0:W1:Y:S02]  /*3680*/  SHFL.BFLY P6, R14, R13, R12, R11 ;  /* 0x0c00000c0d0e7389 */ /* 0x00006400000c000b */
[----:B01----:R-:W-:Y:S01]  /*3690*/  ENDCOLLECTIVE ;  /* 0x000000000000791b */ /* 0x003fe20003800000 */
.L_x_224:
[----:B------:R-:W-:Y:S01]  /*36a0*/  HFMA2.MMA R12, -RZ, RZ, 0, 2.384185791015625e-07 ;  /* 0x00000004ff0c7435 */ /* 0x000fe200000001ff */
[----:B------:R-:W-:-:S05]  /*36b0*/  FMNMX.FTZ R10, R8, R14, !PT ;  /* 0x0000000e080a7209 */ /* 0x000fca0007810000 */
[----:B------:R-:W-:-:S07]  /*36c0*/  IMAD.MOV.U32 R13, RZ, RZ, R10 ;  /* 0x000000ffff0d7224 */ /* 0x000fce00078e000a */
[----:B------:R-:W-:Y:S05]  /*36d0*/  WARPSYNC.COLLECTIVE R15, `(.L_x_225) ;  /* 0x000000000f087348 */ /* 0x000fea0003c00000 */
[----:B------:R0:W1:Y:S02]  /*36e0*/  SHFL.BFLY P6, R14, R13, R12, R11 ;  /* 0x0c00000c0d0e7389 */ /* 0x00006400000c000b */
[----:B01----:R-:W-:Y:S01]  /*36f0*/  ENDCOLLECTIVE ;  /* 0x000000000000791b */ /* 0x003fe20003800000 */
.L_x_225:
[----:B------:R-:W-:Y:S01]  /*3700*/  IMAD.MOV.U32 R12, RZ, RZ, 0x2 ;  /* 0x00000002ff0c7424 */ /* 0x000fe200078e00ff */
[----:B------:R-:W-:-:S05]  /*3710*/  FMNMX.FTZ R20, R10, R14, !PT ;  /* 0x0000000e0a147209 */ /* 0x000fca0007810000 */
[----:B------:R-:W-:-:S07]  /*3720*/  IMAD.MOV.U32 R13, RZ, RZ, R20 ;  /* 0x000000ffff0d7224 */ /* 0x000fce00078e0014 */
[----:B------:R-:W-:Y:S05]  /*3730*/  WARPSYNC.COLLECTIVE R15, `(.L_x_226) ;  /* 0x000000000f087348 */ /* 0x000fea0003c00000 */
[----:B------:R0:W1:Y:S02]  /*3740*/  SHFL.BFLY P6, R14, R13, R12, R11 ;  /* 0x0c00000c0d0e7389 */ /* 0x00006400000c000b */
[----:B01----:R-:W-:Y:S01]  /*3750*/  ENDCOLLECTIVE ;  /* 0x000000000000791b */ /* 0x003fe20003800000 */
.L_x_226:
[----:B------:R-:W-:Y:S01]  /*3760*/  IMAD.MOV.U32 R12, RZ, RZ, 0x1 ;  /* 0x00000001ff0c7424 */ /* 0x000fe200078e00ff */
[----:B------:R-:W-:-:S04]  /*3770*/  FMNMX.FTZ R21, R20, R14, !PT ;  /* 0x0000000e14157209 */ /* 0x000fc80007810000 */
[----:B------:R-:W-:-:S07]  /*3780*/  MOV R13, R21 ;  /* 0x00000015000d7202 */ /* 0x000fce0000000f00 */
[----:B------:R-:W-:Y:S05]  /*3790*/  WARPSYNC.COLLECTIVE R15, `(.L_x_227) ;  /* 0x000000000f087348 */ /* 0x000fea0003c00000 */
[----:B------:R0:W1:Y:S02]  /*37a0*/  SHFL.BFLY P6, R14, R13, R12, R11 ;  /* 0x0c00000c0d0e7389 */ /* 0x00006400000c000b */
[----:B01----:R-:W-:Y:S01]  /*37b0*/  ENDCOLLECTIVE ;  /* 0x000000000000791b */ /* 0x003fe20003800000 */
.L_x_227:
[----:B------:R-:W-:Y:S05]  /*37c0*/  BRA `(.L_x_228) ;  /* 0xffffffd000347947 */ /* 0x000fea000383ffff */
.L_x_229:
        /* <DEDUP_REMOVED lines=11> */
.L_x_29573:


//--------------------- .text._ZN4vllm25paged_attention_v2_kernelI13__nv_bfloat16hLi96ELi32ELi128ELNS_18Fp8KVCacheDataTypeE2ELb0ELi512EEEvPfS3_PT_PKS4_PKT0_SA_ifPKiSC_iPKfiiiSE_SE_iiiii --------------------------
	.section	.text._ZN4vllm25paged_attention_v2_kernelI13__nv_bfloat16hLi96ELi32ELi128ELNS_18Fp8KVCacheDataTypeE2ELb0ELi512EEEvPfS3_PT_PKS4_PKT0_SA_ifPKiSC_iPKfiiiSE_SE_iiiii,"ax",@progbits
	.align	128
        .global         _ZN4vllm25paged_attention_v2_kernelI13__nv_bfloat16hLi96ELi32ELi128ELNS_18Fp8KVCacheDataTypeE2ELb0ELi512EEEvPfS3_PT_PKS4_PKT0_SA_ifPKiSC_iPKfiiiSE_SE_iiiii
        .type           _ZN4vllm25paged_attention_v2_kernelI13__nv_bfloat16hLi96ELi32ELi128ELNS_18Fp8KVCacheDataTypeE2ELb0ELi512EEEvPfS3_PT_PKS4_PKT0_SA_ifPKiSC_iPKfiiiSE_SE_iiiii,@function
        .size           _ZN4vllm25paged_attention_v2_kernelI13__nv_bfloat16hLi96ELi32ELi128ELNS_18Fp8KVCacheDataTypeE2ELb0ELi512EEEvPfS3_PT_PKS4_PKT0_SA_ifPKiSC_iPKfiiiSE_SE_iiiii,(.L_x_29574 - _ZN4vllm25paged_attention_v2_kernelI13__nv_bfloat16hLi96ELi32ELi128ELNS_18Fp8KVCacheDataTypeE2ELb0ELi512EEEvPfS3_PT_PKS4_PKT0_SA_ifPKiSC_iPKfiiiSE_SE_iiiii)
        .other          _ZN4vllm25paged_attention_v2_kernelI13__nv_bfloat16hLi96ELi32ELi128ELNS_18Fp8KVCacheDataTypeE2ELb0ELi512EEEvPfS3_PT_PKS4_PKT0_SA_ifPKiSC_iPKfiiiSE_SE_iiiii,@"STO_CUDA_ENTRY STV_DEFAULT"
_ZN4vllm25paged_attention_v2_kernelI13__nv_bfloat16hLi96ELi32ELi128ELNS_18Fp8KVCacheDataTypeE2ELb0ELi512EEEvPfS3_PT_PKS4_PKT0_SA_ifPKiSC_iPKfiiiSE_SE_iiiii:
.text._ZN4vllm25paged_attention_v2_kernelI13__nv_bfloat16hLi96ELi32ELi128ELNS_18Fp8KVCacheDataTypeE2ELb0ELi512EEEvPfS3_PT_PKS4_PKT0_SA_ifPKiSC_iPKfiiiSE_SE_iiiii:
        /* <DEDUP_REMOVED lines=22> */
[----:B0-----:R-:W-:Y:S02]  /*0160*/  ISETP.GT.AND P0, PT, R2, 0xb, PT ;  /* 0x0000000b0200780c */ /* 0x001fe40003f04270 */
[----:B------:R-:W-:-:S04]  /*0170*/  SHF.R.S32.HI R5, RZ, 0x1f, R2 ;  /* 0x0000001fff057819 */ /* 0x000fc80000011402 */
[----:B------:R-:W-:Y:S02]  /*0180*/  LEA.HI R7, R5, R2, RZ, 0x5 ;  /* 0x0000000205077211 */ /* 0x000fe400078f28ff */
[----:B------:R-:W-:Y:S02]  /*0190*/  LEA R5, R6, R19, 0x5 ;  /* 0x0000001306057211 */ /* 0x000fe400078e28ff */
[----:B------:R-:W-:Y:S02]  /*01a0*/  LOP3.LUT R9, R7, 0xffffffe0, RZ, 0xc0, !PT ;  /* 0xffffffe007097812 */ /* 0x000fe400078ec0ff */
[----:B------:R-:W-:Y:S01]  /*01b0*/  VIMNMX R16, R18, R5, PT ;  /* 0x0000000512107248 */ /* 0x000fe20003fe0100 */
[----:B-1----:R-:W-:Y:S01]  /*01c0*/  IMAD R5, R0, 0x60, RZ ;  /* 0x0000006000057824 */ /* 0x002fe200078e02ff */
[----:B------:R-:W-:Y:S01]  /*01d0*/  SHF.R.S32.HI R6, RZ, 0x5, R7 ;  /* 0x00000005ff067819 */ /* 0x000fe20000011407 */
[----:B------:R-:W-:Y:S02]  /*01e0*/  IMAD.IADD R7, R2, 0x1, -R9 ;  /* 0x0000000102077824 */ /* 0x000fe400078e0a09 */
[----:B------:R-:W-:Y:S01]  /*01f0*/  IMAD.IADD R16, R16, 0x1, -R19 ;  /* 0x0000000110107824 */ /* 0x000fe200078e0a13 */
[----:B------:R-:W-:Y:S06]  /*0200*/  @P0 BRA `(.L_x_231) ;  /* 0x00000004005c0947 */ /* 0x000fec0003800000 */
[----:B------:R-:W-:Y:S01]  /*0210*/  VIMNMX R9, R2, -0x74, !PT ;  /* 0xffffff8c02097848 */ /* 0x000fe20007fe0100 */
[----:B------:R-:W-:Y:S01]  /*0220*/  ULDC UR4, c[0x0][0x268] ;  /* 0x00009a0000047ab9 */ /* 0x000fe20000000800 */
[----:B------:R-:W-:Y:S01]  /*0230*/  BSSY B1, `(.L_x_232) ;  /* 0x0000029000017945 */ /* 0x000fe20003800000 */
[----:B------:R-:W-:Y:S01]  /*0240*/  IMAD R24, R4, UR4, RZ ;  /* 0x0000000404187c24 */ /* 0x000fe2000f8e02ff */
[----:B------:R-:W-:Y:S02]  /*0250*/  IADD3 R9, -R2, 0x7f, R9 ;  /* 0x0000007f02097810 */ /* 0x000fe40007ffe109 */
[----:B------:R-:W-:Y:S02]  /*0260*/  SHF.R.S32.HI R20, RZ, 0x1f, R5 ;  /* 0x0000001fff147819 */ /* 0x000fe40000011405 */
[C---:B------:R-:W-:Y:S02]  /*0270*/  LEA.HI R8, R9.reuse, 0x1, RZ, 0x19 ;  /* 0x0000000109087811 */ /* 0x040fe400078fc8ff */
[----:B------:R-:W-:-:S02]  /*0280*/  ISETP.GE.U32.AND P0, PT, R9, 0x180, PT ;  /* 0x000001800900780c */ /* 0x000fc40003f06070 */
[----:B------:R-:W-:Y:S02]  /*0290*/  LOP3.LUT P1, R8, R8, 0x3, RZ, 0xc0, !PT ;  /* 0x0000000308087812 */ /* 0x000fe4000782c0ff */
[----:B------:R-:W-:Y:S02]  /*02a0*/  MOV R14, R2 ;  /* 0x00000002000e7202 */ /* 0x000fe40000000f00 */
[----:B------:R-:W-:-:S09]  /*02b0*/  SHF.R.S32.HI R15, RZ, 0x1f, R24 ;  /* 0x0000001fff0f7819 */ /* 0x000fd20000011418 */
[----:B------:R-:W-:Y:S05]  /*02c0*/  @!P1 BRA `(.L_x_233) ;  /* 0x00000000007c9947 */ /* 0x000fea0003800000 */
[----:B------:R-:W0:Y:S01]  /*02d0*/  S2UR UR5, SR_CgaCtaId ;  /* 0x00000000000579c3 */ /* 0x000e220000008800 */
[----:B------:R-:W-:Y:S01]  /*02e0*/  IMAD.SHL.U32 R9, R2, 0x8, RZ ;  /* 0x0000000802097824 */ /* 0x000fe200078e00ff */
[----:B------:R-:W-:Y:S01]  /*02f0*/  UMOV UR4, 0x400 ;  /* 0x0000040000047882 */ /* 0x000fe20000000000 */
[----:B------:R-:W-:Y:S01]  /*0300*/  ULDC.64 UR6, c[0x0][0x228] ;  /* 0x00008a0000067ab9 */ /* 0x000fe20000000a00 */
[----:B------:R-:W-:Y:S01]  /*0310*/  IMAD.MOV.U32 R21, RZ, RZ, R8 ;  /* 0x000000ffff157224 */ /* 0x000fe200078e0008 */
[----:B------:R-:W-:Y:S02]  /*0320*/  MOV R14, R2 ;  /* 0x00000002000e7202 */ /* 0x000fe40000000f00 */
        /* <DEDUP_REMOVED lines=10> */
.L_x_234:
        /* <DEDUP_REMOVED lines=15> */
.L_x_233:
[----:B------:R-:W-:Y:S05]  /*04c0*/  BSYNC B1 ;  /* 0x0000000000017941 */ /* 0x000fea0003800000 */
.L_x_232:
[----:B------:R-:W-:Y:S05]  /*04d0*/  @!P0 BRA `(.L_x_231) ;  /* 0x0000000000a88947 */ /* 0x000fea0003800000 */
[----:B------:R-:W0:Y:S01]  /*04e0*/  S2UR UR5, SR_CgaCtaId ;  /* 0x00000000000579c3 */ /* 0x000e220000008800 */
[----:B------:R-:W-:Y:S01]  /*04f0*/  UMOV UR4, 0x400 ;  /* 0x0000040000047882 */ /* 0x000fe20000000000 */
[----:B------:R-:W-:Y:S02]  /*0500*/  IADD3 R24, P0, R24, R5, RZ ;  /* 0x0000000518187210 */ /* 0x000fe40007f1e0ff */
[----:B------:R-:W-:-:S03]  /*0510*/  SHF.L.U32 R26, R14, 0x3, RZ ;  /* 0x000000030e1a7819 */ /* 0x000fc600000006ff */
        /* <DEDUP_REMOVED lines=9> */
[----:B------:R-:W-:-:S07]  /*05b0*/  IADD3 R23, R8, 0x1000, RZ ;  /* 0x0000100008177810 */ /* 0x000fce0007ffe0ff */
.L_x_235:
        /* <DEDUP_REMOVED lines=28> */
.L_x_231:
[----:B------:R-:W-:Y:S05]  /*0780*/  BSYNC B0 ;  /* 0x0000000000007941 */ /* 0x000fea0003800000 */
.L_x_230:
        /* <DEDUP_REMOVED lines=17> */
.L_x_274:
[----:B------:R-:W-:Y:S01]  /*08a0*/  ISETP.NE.AND P0, PT, R7, RZ, PT ;  /* 0x000000ff0700720c */ /* 0x000fe20003f05270 */
[----:B------:R-:W-:-:S12]  /*08b0*/  WARPSYNC.ALL ;  /* 0x0000000000007948 */ /* 0x000fd80003800000 */
[----:B------:R-:W2:Y:S01]  /*08c0*/  @!P0 S2R R11, SR_CgaCtaId ;  /* 0x00000000000b8919 */ /* 0x000ea20000008800 */
[----:B------:R-:W-:Y:S02]  /*08d0*/  @!P0 MOV R8, 0x400 ;  /* 0x0000040000088802 */ /* 0x000fe40000000f00 */
[----:B-1----:R-:W-:-:S03]  /*08e0*/  @!P0 FMNMX.FTZ R14, R21, R14, !PT ;  /* 0x0000000e150e8209 */ /* 0x002fc60007810000 */
[----:B------:R-:W-:-:S05]  /*08f0*/  @!P0 VIADD R8, R8, 0xc0 ;  /* 0x000000c008088836 */ /* 0x000fca0000000000 */
[----:B--2---:R-:W-:-:S04]  /*0900*/  @!P0 LEA R11, R11, R8, 0x18 ;  /* 0x000000080b0b8211 */ /* 0x004fc800078ec0ff */
[----:B------:R-:W-:-:S05]  /*0910*/  @!P0 LEA R11, R6, R11, 0x2 ;  /* 0x0000000b060b8211 */ /* 0x000fca00078e10ff */
[----:B------:R1:W-:Y:S01]  /*0920*/  @!P0 STS [R11], R14 ;  /* 0x0000000e0b008388 */ /* 0x0003e20000000800 */
[----:B------:R-:W-:Y:S01]  /*0930*/  BAR.SYNC.DEFER_BLOCKING 0x0 ;  /* 0x0000000000007b1d */ /* 0x000fe20000010000 */
[----:B------:R-:W-:Y:S01]  /*0940*/  ISETP.GT.AND P0, PT, R7, 0x3, PT ;  /* 0x000000030700780c */ /* 0x000fe20003f04270 */
[----:B------:R-:W-:Y:S01]  /*0950*/  HFMA2.MMA R12, -RZ, RZ, 0, 0 ;  /* 0x00000000ff0c7435 */ /* 0x000fe200000001ff */
[----:B------:R-:W-:-:S03]  /*0960*/  ISETP.GE.AND P1, PT, R2, R16, PT ;  /* 0x000000100200720c */ /* 0x000fc60003f26270 */
[----:B------:R-:W-:Y:S08]  /*0970*/  BSSY B0, `(.L_x_238) ;  /* 0x00000f5000007945 */ /* 0x000ff00003800000 */
[----:B-1----:R-:W1:Y:S01]  /*0980*/  @!P0 S2R R11, SR_CgaCtaId ;  /* 0x00000000000b8919 */ /* 0x002e620000008800 */
[----:B------:R-:W-:-:S05]  /*0990*/  @!P0 MOV R8, 0x400 ;  /* 0x0000040000088802 */ /* 0x000fca0000000f00 */
[----:B------:R-:W-:-:S05]  /*09a0*/  @!P0 VIADD R8, R8, 0xc0 ;  /* 0x000000c008088836 */ /* 0x000fca0000000000 */
        /* <DEDUP_REMOVED lines=12> */
[----:B------:R-:W-:Y:S01]  /*0a70*/  MOV R12, RZ ;  /* 0x000000ff000c7202 */ /* 0x000fe20000000f00 */
        /* <DEDUP_REMOVED lines=19> */
.L_x_242:
[----:B------:R-:W1:Y:S01]  /*0bb0*/  LDS R13, [R10] ;  /* 0x000000000a0d7984 */ /* 0x000e620000000800 */
[----:B------:R-:W-:Y:S02]  /*0bc0*/  VIADD R9, R9, 0xffffffff ;  /* 0xffffffff09097836 */ /* 0x000fe40000000000 */
[----:B------:R-:W-:-:S03]  /*0bd0*/  VIADD R11, R11, 0x80 ;  /* 0x000000800b0b7836 */ /* 0x000fc60000000000 */
[----:B------:R-:W-:Y:S01]  /*0be0*/  ISETP.NE.AND P0, PT, R9, RZ, PT ;  /* 0x000000ff0900720c */ /* 0x000fe20003f05270 */
[----:B-1----:R-:W-:-:S04]  /*0bf0*/  FADD.FTZ R13, -R8, R13 ;  /* 0x0000000d080d7221 */ /* 0x002fc80000010100 */
[----:B------:R-:W-:-:S06]  /*0c00*/  FMUL.FTZ R13, R13, 1.4426950216293334961 ;  /* 0x3fb8aa3b0d0d7820 */ /* 0x000fcc0000410000 */
[----:B------:R-:W1:Y:S02]  /*0c10*/  MUFU.EX2 R13, R13 ;  /* 0x0000000d000d7308 */ /* 0x000e640000000800 */
[----:B-1----:R1:W-:Y:S01]  /*0c20*/  STS [R10], R13 ;  /* 0x0000000d0a007388 */ /* 0x0023e20000000800 */
[----:B------:R-:W-:Y:S01]  /*0c30*/  FADD.FTZ R12, R13, R12 ;  /* 0x0000000c0d0c7221 */ /* 0x000fe20000010000 */
[----:B-1----:R-:W-:Y:S01]  /*0c40*/  IADD3 R10, R10, 0x200, RZ ;  /* 0x000002000a0a7810 */ /* 0x002fe20007ffe0ff */
[----:B------:R-:W-:Y:S06]  /*0c50*/  @P0 BRA `(.L_x_242) ;  /* 0xfffffffc00d40947 */ /* 0x000fec000383ffff */
.L_x_241:
[----:B------:R-:W-:Y:S05]  /*0c60*/  BSYNC B1 ;  /* 0x0000000000017941 */ /* 0x000fea0003800000 */
.L_x_240:
        /* <DEDUP_REMOVED lines=14> */
.L_x_245:
[----:B0-----:R-:W1:Y:S01]  /*0d50*/  LDS R21, [R10+-0x400] ;  /* 0xfffc00000a157984 */ /* 0x001e620000000800 */
[----:B------:R-:W-:-:S03]  /*0d60*/  VIADD R11, R11, 0x800 ;  /* 0x000008000b0b7836 */ /* 0x000fc60000000000 */
[----:B------:R-:W0:Y:S02]  /*0d70*/  LDS R27, [R10+-0x200] ;  /* 0xfffe00000a1b7984 */ /* 0x000e240000000800 */
[----:B------:R-:W-:Y:S02]  /*0d80*/  ISETP.GE.AND P2, PT, R11, R9, PT ;  /* 0x000000090b00720c */ /* 0x000fe40003f46270 */
        /* <DEDUP_REMOVED lines=96> */
.L_x_244:
[----:B------:R-:W-:Y:S05]  /*1390*/  BSYNC B1 ;  /* 0x0000000000017941 */ /* 0x000fea0003800000 */
.L_x_243:
[----:B------:R-:W-:Y:S01]  /*13a0*/  IADD3 R9, R16, -R11, RZ ;  /* 0x8000000b10097210 */ /* 0x000fe20007ffe0ff */
        /* <DEDUP_REMOVED lines=54> */
.L_x_247:
[----:B------:R-:W-:Y:S05]  /*1710*/  BSYNC B1 ;  /* 0x0000000000017941 */ /* 0x000fea0003800000 */
.L_x_246:
        /* <DEDUP_REMOVED lines=26> */
.L_x_239:
[----:B------:R-:W-:Y:S05]  /*18c0*/  BSYNC B0 ;  /* 0x0000000000007941 */ /* 0x000fea0003800000 */
.L_x_238:
[----:B----4-:R-:W2:Y:S01]  /*18d0*/  SHFL.BFLY PT, R9, R12, 0x10, 0x1f ;  /* 0x0e001f000c097f89 */ /* 0x010ea200000e0000 */
[----:B------:R-:W-:Y:S01]  /*18e0*/  LOP3.LUT P0, R15, R2, 0x1f, RZ, 0xc0, !PT ;  /* 0x0000001f020f7812 */ /* 0x000fe2000780c0ff */
[----:B------:R-:W-:Y:S03]  /*18f0*/  BSSY B0, `(.L_x_248) ;  /* 0x00000b1000007945 */ /* 0x000fe60003800000 */
[----:B------:R-:W-:-:S09]  /*1900*/  ISETP.GT.U32.AND P2, PT, R15, 0x3, PT ;  /* 0x000000030f00780c */ /* 0x000fd20003f44070 */
[----:B0-----:R-:W0:Y:S04]  /*1910*/  @!P0 S2R R21, SR_CgaCtaId ;  /* 0x0000000000158919 */ /* 0x001e280000008800 */
[----:B------:R-:W3:Y:S01]  /*1920*/  @!P2 S2R R23, SR_CgaCtaId ;  /* 0x000000000017a919 */ /* 0x000ee20000008800 */
[----:B------:R-:W-:Y:S01]  /*1930*/  @!P2 MOV R20, 0x400 ;  /* 0x000004000014a802 */ /* 0x000fe20000000f00 */
[----:B--2---:R-:W-:-:S04]  /*1940*/  FADD.FTZ R9, R9, R12 ;  /* 0x0000000c09097221 */ /* 0x004fc80000010000 */
[----:B------:R-:W-:Y:S01]  /*1950*/  @!P2 VIADD R20, R20, 0xc0 ;  /* 0x000000c01414a836 */ /* 0x000fe20000000000 */
[----:B------:R-:W2:Y:S04]  /*1960*/  SHFL.BFLY PT, R10, R9, 0x8, 0x1f ;  /* 0x0d001f00090a7f89 */ /* 0x000ea800000e0000 */
[----:B---3--:R-:W-:Y:S01]  /*1970*/  @!P2 LEA R20, R23, R20, 0x18 ;  /* 0x000000141714a211 */ /* 0x008fe200078ec0ff */
[----:B--2---:R-:W-:Y:S01]  /*1980*/  FADD.FTZ R10, R9, R10 ;  /* 0x0000000a090a7221 */ /* 0x004fe20000010000 */
[----:B------:R-:W-:Y:S02]  /*1990*/  @!P0 MOV R9, 0x400 ;  /* 0x0000040000098802 */ /* 0x000fe40000000f00 */
[----:B------:R-:W-:Y:S02]  /*19a0*/  @!P2 LEA R15, R15, R20, 0x2 ;  /* 0x000000140f0fa211 */ /* 0x000fe400078e10ff */
[----:B------:R-:W2:Y:S01]  /*19b0*/  SHFL.BFLY PT, R11, R10, 0x4, 0x1f ;  /* 0x0c801f000a0b7f89 */ /* 0x000ea200000e0000 */
[----:B------:R-:W-:-:S02]  /*19c0*/  @!P0 IADD3 R12, R9, 0xc0, RZ ;  /* 0x000000c0090c8810 */ /* 0x000fc40007ffe0ff */
        /* <DEDUP_REMOVED lines=18> */
[----:B------:R-:W-:Y:S01]  /*1af0*/  IMAD.MOV.U32 R10, RZ, RZ, -0x10 ;  /* 0xfffffff0ff0a7424 */ /* 0x000fe200078e00ff */
[----:B------:R-:W-:Y:S01]  /*1b00*/  LOP3.LUT R17, RZ, R17, RZ, 0x33, !PT ;  /* 0x00000011ff117212 */ /* 0x000fe200078e33ff */
[----:B------:R-:W-:Y:S01]  /*1b10*/  BSSY B1, `(.L_x_250) ;  /* 0x000001d000017945 */ /* 0x000fe20003800000 */
        /* <DEDUP_REMOVED lines=10> */
[----:B------:R-:W-:Y:S02]  /*1bc0*/  LOP3.LUT P0, R12, R11, 0x3, RZ, 0xc0, !PT ;  /* 0x000000030b0c7812 */ /* 0x000fe4000780c0ff */
[----:B------:R-:W-:-:S03]  /*1bd0*/  MOV R11, R2 ;  /* 0x00000002000b7202 */ /* 0x000fc60000000f00 */
[----:B------:R-:W0:Y:S08]  /*1be0*/  MUFU.RCP R10, R10 ;  /* 0x0000000a000a7308 */ /* 0x000e300000001000 */
[----:B------:R-:W-:Y:S05]  /*1bf0*/  @!P0 BRA `(.L_x_251) ;  /* 0x0000000000388947 */ /* 0x000fea0003800000 */
[----:B------:R-:W2:Y:S01]  /*1c00*/  S2UR UR5, SR_CgaCtaId ;  /* 0x00000000000579c3 */ /* 0x000ea20000008800 */
[----:B------:R-:W-:Y:S01]  /*1c10*/  UMOV UR4, 0x400 ;  /* 0x0000040000047882 */ /* 0x000fe20000000000 */
[----:B------:R-:W-:Y:S01]  /*1c20*/  IMAD.MOV.U32 R11, RZ, RZ, R2 ;  /* 0x000000ffff0b7224 */ /* 0x000fe200078e0002 */
[----:B------:R-:W-:-:S04]  /*1c30*/  UIADD3 UR4, UR4, 0xe0, URZ ;  /* 0x000000e004047890 */ /* 0x000fc8000fffe03f */
[----:B--2---:R-:W-:-:S06]  /*1c40*/  ULEA UR4, UR5, UR4, 0x18 ;  /* 0x0000000405047291 */ /* 0x004fcc000f8ec03f */
[----:B------:R-:W-:-:S07]  /*1c50*/  LEA R13, R2, UR4, 0x2 ;  /* 0x00000004020d7c11 */ /* 0x000fce000f8e10ff */
.L_x_252:
[----:B------:R-:W0:Y:S01]  /*1c60*/  LDS R15, [R13] ;  /* 0x000000000d0f7984 */ /* 0x000e220000000800 */
[----:B------:R-:W-:Y:S01]  /*1c70*/  VIADD R12, R12, 0xffffffff ;  /* 0xffffffff0c0c7836 */ /* 0x000fe20000000000 */
[----:B------:R-:W-:-:S04]  /*1c80*/  IADD3 R11, R11, 0x80, RZ ;  /* 0x000000800b0b7810 */ /* 0x000fc80007ffe0ff */
[----:B------:R-:W-:Y:S01]  /*1c90*/  ISETP.NE.AND P0, PT, R12, RZ, PT ;  /* 0x000000ff0c00720c */ /* 0x000fe20003f05270 */
[----:B0-----:R-:W-:-:S05]  /*1ca0*/  FMUL.FTZ R14, R15, R10 ;  /* 0x0000000a0f0e7220 */ /* 0x001fca0000410000 */
[----:B------:R0:W-:Y:S02]  /*1cb0*/  STS [R13], R14 ;  /* 0x0000000e0d007388 */ /* 0x0001e40000000800 */
[----:B0-----:R-:W-:-:S05]  /*1cc0*/  VIADD R13, R13, 0x200 ;  /* 0x000002000d0d7836 */ /* 0x001fca0000000000 */
[----:B------:R-:W-:Y:S05]  /*1cd0*/  @P0 BRA `(.L_x_252) ;  /* 0xfffffffc00e00947 */ /* 0x000fea000383ffff */
.L_x_251:
[----:B------:R-:W-:Y:S05]  /*1ce0*/  BSYNC B1 ;  /* 0x0000000000017941 */ /* 0x000fea0003800000 */
.L_x_250:
        /* <DEDUP_REMOVED lines=9> */
[----:B------:R-:W-:-:S04]  /*1d80*/  LEA R12, R11, UR4, 0x2 ;  /* 0x000000040b0c7c11 */ /* 0x000fc8000f8e10ff */
[----:B------:R-:W-:Y:S02]  /*1d90*/  IADD3 R12, R12, 0x400, RZ ;  /* 0x000004000c0c7810 */ /* 0x000fe40007ffe0ff */
[----:B------:R-:W-:Y:S05]  /*1da0*/  @!P1 BRA `(.L_x_254) ;  /* 0x0000000000d89947 */ /* 0x000fea0003800000 */
[----:B------:R-:W-:Y:S01]  /*1db0*/  PLOP3.LUT P0, PT, PT, PT, PT, 0x8, 0x0 ;  /* 0x000000000000781c */ /* 0x000fe20003f0e170 */
[----:B------:R-:W-:-:S12]  /*1dc0*/  VIADD R14, R16, 0xfffffa00 ;  /* 0xfffffa00100e7836 */ /* 0x000fd80000000000 */
.L_x_255:
        /* <DEDUP_REMOVED lines=50> */
[----:B0-----:R-:W-:Y:S01]  /*20f0*/  IADD3 R12, R12, 0x2000, RZ ;  /* 0x000020000c0c7810 */ /* 0x001fe20007ffe0ff */
[----:B------:R-:W-:Y:S06]  /*2100*/  @!P1 BRA `(.L_x_255) ;  /* 0xfffffffc00309947 */ /* 0x000fec000383ffff */
.L_x_254:
[----:B------:R-:W-:Y:S05]  /*2110*/  BSYNC B1 ;  /* 0x0000000000017941 */ /* 0x000fea0003800000 */
.L_x_253:
[----:B------:R-:W-:Y:S01]  /*2120*/  IMAD.IADD R13, R16, 0x1, -R11 ;  /* 0x00000001100d7824 */ /* 0x000fe200078e0a0b */
[----:B------:R-:W-:Y:S04]  /*2130*/  BSSY B1, `(.L_x_256) ;  /* 0x000001e000017945 */ /* 0x000fe80003800000 */
        /* <DEDUP_REMOVED lines=28> */
[----:B0-----:R-:W-:-:S07]  /*2300*/  IADD3 R12, R12, 0x1000, RZ ;  /* 0x000010000c0c7810 */ /* 0x001fce0007ffe0ff */
.L_x_257:
[----:B------:R-:W-:Y:S05]  /*2310*/  BSYNC B1 ;  /* 0x0000000000017941 */ /* 0x000fea0003800000 */
.L_x_256:
        /* <DEDUP_REMOVED lines=14> */
.L_x_249:
[----:B------:R-:W-:Y:S05]  /*2400*/  BSYNC B0 ;  /* 0x0000000000007941 */ /* 0x000fea0003800000 */
.L_x_248:
[----:B------:R-:W-:Y:S01]  /*2410*/  BAR.SYNC.DEFER_BLOCKING 0x0 ;  /* 0x0000000000007b1d */ /* 0x000fe20000010000 */
[----:B------:R-:W-:Y:S02]  /*2420*/  ISETP.NE.AND P0, PT, R2, RZ, PT ;  /* 0x000000ff0200720c */ /* 0x000fe40003f05270 */
[----:B------:R-:W-:-:S03]  /*2430*/  LOP3.LUT R14, R7, 0x3, RZ, 0xc0, !PT ;  /* 0x00000003070e7812 */ /* 0x000fc600078ec0ff */
[----:B------:R-:W-:Y:S08]  /*2440*/  BSSY B0, `(.L_x_258) ;  /* 0x0000014000007945 */ /* 0x000ff00003800000 */
[----:B------:R-:W-:Y:S05]  /*2450*/  @P0 BRA `(.L_x_259) ;  /* 0x0000000000480947 */ /* 0x000fea0003800000 */
[----:B0-----:R-:W-:Y:S01]  /*2460*/  IMAD R10, R4, UR39, RZ ;  /* 0x00000027040a7c24 */ /* 0x001fe2000f8e02ff */
        /* <DEDUP_REMOVED lines=8> */
[----:B------:R-:W-:Y:S01]  /*24f0*/  IADD3.X R11, R10, R11, R12, P0, P1 ;  /* 0x0000000b0a0b7210 */ /* 0x000fe200007e240c */
[----:B------:R-:W-:-:S03]  /*2500*/  IMAD.SHL.U32 R12, R0, 0x4, RZ ;  /* 0x00000004000c7824 */ /* 0x000fc600078e00ff */
[----:B------:R-:W-:Y:S02]  /*2510*/  SHF.L.U64.HI R0, R0, 0x2, R11 ;  /* 0x0000000200007819 */ /* 0x000fe4000001020b */
[C---:B------:R-:W-:Y:S02]  /*2520*/  IADD3 R10, P0, R12.reuse, UR4, RZ ;  /* 0x000000040c0a7c10 */ /* 0x040fe4000ff1e0ff */
[----:B------:R-:W-:Y:S02]  /*2530*/  IADD3 R12, P1, R12, UR6, RZ ;  /* 0x000000060c0c7c10 */ /* 0x000fe4000ff3e0ff */
[C---:B------:R-:W-:Y:S02]  /*2540*/  IADD3.X R11, R0.reuse, UR5, RZ, P0, !PT ;  /* 0x00000005000b7c10 */ /* 0x040fe400087fe4ff */
[----:B------:R-:W-:-:S03]  /*2550*/  IADD3.X R13, R0, UR7, RZ, P1, !PT ;  /* 0x00000007000d7c10 */ /* 0x000fc60008ffe4ff */
[----:B-1----:R3:W-:Y:S04]  /*2560*/  STG.E desc[UR36][R10.64], R8 ;  /* 0x000000080a007986 */ /* 0x0027e8000c101924 */
[----:B------:R3:W-:Y:S02]  /*2570*/  STG.E desc[UR36][R12.64], R9 ;  /* 0x000000090c007986 */ /* 0x0007e4000c101924 */
.L_x_259:
[----:B------:R-:W-:Y:S05]  /*2580*/  BSYNC B0 ;  /* 0x0000000000007941 */ /* 0x000fea0003800000 */
.L_x_258:
[----:B------:R-:W4:Y:S01]  /*2590*/  S2UR UR5, SR_CgaCtaId ;  /* 0x00000000000579c3 */ /* 0x000f220000008800 */
[----:B------:R-:W-:Y:S01]  /*25a0*/  SHF.R.S32.HI R0, RZ, 0x1f, R7 ;  /* 0x0000001fff007819 */ /* 0x000fe20000011407 */
[----:B------:R-:W-:Y:S01]  /*25b0*/  UMOV UR4, 0x400 ;  /* 0x0000040000047882 */ /* 0x000fe20000000000 */
[----:B------:R-:W-:Y:S01]  /*25c0*/  ISETP.NE.AND P0, PT, R14, RZ, PT ;  /* 0x000000ff0e00720c */ /* 0x000fe20003f05270 */
[----:B------:R-:W-:Y:S01]  /*25d0*/  UIADD3 UR4, UR4, 0xe0, URZ ;  /* 0x000000e004047890 */ /* 0x000fe2000fffe03f */
[C---:B-1-3--:R-:W-:Y:S01]  /*25e0*/  LOP3.LUT R8, R2.reuse, 0xffffffc0, RZ, 0xc0, !PT ;  /* 0xffffffc002087812 */ /* 0x04afe200078ec0ff */
[----:B0-----:R-:W-:Y:S01]  /*25f0*/  VIADD R10, R2, 0x1f ;  /* 0x0000001f020a7836 */ /* 0x001fe20000000000 */
[----:B------:R-:W-:Y:S01]  /*2600*/  LEA.HI R0, R0, R7, RZ, 0x2 ;  /* 0x0000000700007211 */ /* 0x000fe200078f10ff */
[----:B------:R-:W-:Y:S01]  /*2610*/  BAR.SYNC.DEFER_BLOCKING 0x0 ;  /* 0x0000000000007b1d */ /* 0x000fe20000010000 */
[----:B------:R-:W-:Y:S01]  /*2620*/  ISETP.NE.OR P5, PT, R8, 0x40, P0 ;  /* 0x000000400800780c */ /* 0x000fe200007a5670 */
[----:B------:R-:W-:Y:S01]  /*2630*/  HFMA2.MMA R8, -RZ, RZ, 0, 0 ;  /* 0x00000000ff087435 */ /* 0x000fe200000001ff */
[----:B--2---:R-:W-:Y:S01]  /*2640*/  SHF.R.S32.HI R13, RZ, 0x2, R0 ;  /* 0x00000002ff0d7819 */ /* 0x004fe20000011400 */
[----:B------:R-:W-:Y:S01]  /*2650*/  HFMA2.MMA R0, -RZ, RZ, 0, 0 ;  /* 0x00000000ff007435 */ /* 0x000fe200000001ff */
[C---:B------:R-:W-:Y:S01]  /*2660*/  LOP3.LUT R9, R2.reuse, 0xffffffe0, RZ, 0xc0, !PT ;  /* 0xffffffe002097812 */ /* 0x040fe200078ec0ff */
[----:B------:R-:W-:Y:S01]  /*2670*/  BSSY B0, `(.L_x_260) ;  /* 0x000001d000007945 */ /* 0x000fe20003800000 */
[----:B------:R-:W-:Y:S01]  /*2680*/  ISETP.GT.OR P1, PT, R2, 0x3f, P0 ;  /* 0x0000003f0200780c */ /* 0x000fe20000724670 */
[----:B------:R-:W-:Y:S01]  /*2690*/  IMAD R6, R6, 0x60, R13 ;  /* 0x0000006006067824 */ /* 0x000fe200078e020d */
[----:B------:R-:W-:Y:S01]  /*26a0*/  ISETP.GT.OR P2, PT, R2, 0x1f, P0 ;  /* 0x0000001f0200780c */ /* 0x000fe20000744670 */
[----:B------:R-:W-:Y:S01]  /*26b0*/  IMAD.MOV.U32 R7, RZ, RZ, RZ ;  /* 0x000000ffff077224 */ /* 0x000fe200078e00ff */
[----:B------:R-:W-:Y:S01]  /*26c0*/  ISETP.GT.U32.AND P3, PT, R10, 0x3e, PT ;  /* 0x0000003e0a00780c */ /* 0x000fe20003f64070 */
[----:B------:R-:W-:Y:S01]  /*26d0*/  IMAD.MOV.U32 R12, RZ, RZ, RZ ;  /* 0x000000ffff0c7224 */ /* 0x000fe200078e00ff */
[----:B------:R-:W-:Y:S01]  /*26e0*/  ISETP.NE.OR P4, PT, R9, 0x20, P0 ;  /* 0x000000200900780c */ /* 0x000fe20000785670 */
[----:B------:R-:W-:Y:S01]  /*26f0*/  IMAD.MOV.U32 R25, RZ, RZ, RZ ;  /* 0x000000ffff197224 */ /* 0x000fe200078e00ff */
[----:B------:R-:W-:Y:S01]  /*2700*/  MOV R15, RZ ;  /* 0x000000ff000f7202 */ /* 0x000fe20000000f00 */
[----:B----4-:R-:W-:Y:S01]  /*2710*/  ULEA UR4, UR5, UR4, 0x18 ;  /* 0x0000000405047291 */ /* 0x010fe2000f8ec03f */
[----:B------:R-:W-:Y:S01]  /*2720*/  IMAD.MOV.U32 R2, RZ, RZ, RZ ;  /* 0x000000ffff027224 */ /* 0x000fe200078e00ff */
[----:B------:R-:W-:Y:S01]  /*2730*/  CS2R R18, SRZ ;  /* 0x0000000000127805 */ /* 0x000fe2000001ff00 */
[----:B------:R-:W-:Y:S01]  /*2740*/  IMAD.MOV.U32 R23, RZ, RZ, RZ ;  /* 0x000000ffff177224 */ /* 0x000fe200078e00ff */
[----:B------:R-:W-:-:S02]  /*2750*/  CS2R R20, SRZ ;  /* 0x0000000000147805 */ /* 0x000fc4000001ff00 */
        /* <DEDUP_REMOVED lines=14> */
.L_x_261:
[----:B------:R-:W-:Y:S05]  /*2840*/  BSYNC B0 ;  /* 0x0000000000007941 */ /* 0x000fea0003800000 */
.L_x_260:
        /* <DEDUP_REMOVED lines=18> */
[----:B---3--:R-:W-:Y:S01]  /*2970*/  FADD.FTZ R25, R25, R14 ;  /* 0x0000000e19197221 */ /* 0x008fe20000010000 */
[----:B----4-:R-:W-:Y:S01]  /*2980*/  FADD.FTZ R19, R19, R16 ;  /* 0x0000001013137221 */ /* 0x010fe20000010000 */
[----:B-----5:R-:W-:Y:S01]  /*2990*/  FADD.FTZ R0, R0, R17 ;  /* 0x0000001100007221 */ /* 0x020fe20000010000 */
[----:B------:R-:W-:Y:S01]  /*29a0*/  FADD.FTZ R23, R23, R22 ;  /* 0x0000001617177221 */ /* 0x000fe20000010000 */
[----:B------:R-:W-:Y:S01]  /*29b0*/  FADD.FTZ R20, R20, R27 ;  /* 0x0000001b14147221 */ /* 0x000fe20000010000 */
[----:B------:R-:W-:Y:S01]  /*29c0*/  FADD.FTZ R21, R21, R24 ;  /* 0x0000001815157221 */ /* 0x000fe20000010000 */
[----:B0-----:R-:W-:Y:S01]  /*29d0*/  FADD.FTZ R2, R2, R9 ;  /* 0x0000000902027221 */ /* 0x001fe20000010000 */
[----:B-1----:R-:W-:Y:S01]  /*29e0*/  FADD.FTZ R15, R15, R10 ;  /* 0x0000000a0f0f7221 */ /* 0x002fe20000010000 */
[----:B--2---:R-:W-:-:S07]  /*29f0*/  FADD.FTZ R18, R18, R11 ;  /* 0x0000000b12127221 */ /* 0x004fce0000010000 */
.L_x_263:
[----:B------:R-:W-:Y:S05]  /*2a00*/  BSYNC B0 ;  /* 0x0000000000007941 */ /* 0x000fea0003800000 */
.L_x_262:
        /* <DEDUP_REMOVED lines=15> */
.L_x_265:
[----:B------:R-:W-:Y:S05]  /*2b00*/  BSYNC B0 ;  /* 0x0000000000007941 */ /* 0x000fea0003800000 */
.L_x_264:
        /* <DEDUP_REMOVED lines=9> */
[----:B------:R-:W5:Y:S04]  /*2ba0*/  @!P0 LDS R27, [R6+0x100] ;  /* 0x00010000061b8984 */ /* 0x000f680000000800 */
[----:B------:R-:W5:Y:S04]  /*2bb0*/  @!P0 LDS R22, [R6+0x120] ;  /* 0x0001200006168984 */ /* 0x000f680000000800 */
[----:B------:R-:W5:Y:S04]  /*2bc0*/  @!P0 LDS R29, [R6+0x140] ;  /* 0x00014000061d8984 */ /* 0x000f680000000800 */
[----:B------:R-:W5:Y:S01]  /*2bd0*/  @!P0 LDS R24, [R6+0x160] ;  /* 0x0001600006188984 */ /* 0x000f620000000800 */
        /* <DEDUP_REMOVED lines=8> */
[----:B------:R-:W-:Y:S01]  /*2c60*/  @!P0 FADD.FTZ R0, R0, R27 ;  /* 0x0000001b00008221 */ /* 0x000fe20000010000 */
[----:B------:R-:W-:Y:S01]  /*2c70*/  @!P0 FADD.FTZ R23, R23, R22 ;  /* 0x0000001617178221 */ /* 0x000fe20000010000 */
[----:B------:R-:W-:Y:S01]  /*2c80*/  @!P0 FADD.FTZ R20, R20, R29 ;  /* 0x0000001d14148221 */ /* 0x000fe20000010000 */
[----:B------:R-:W-:Y:S01]  /*2c90*/  @!P0 FADD.FTZ R21, R21, R24 ;  /* 0x0000001815158221 */ /* 0x000fe20000010000 */
[----:B0-----:R-:W-:Y:S01]  /*2ca0*/  FADD.FTZ R2, R2, R9 ;  /* 0x0000000902027221 */ /* 0x001fe20000010000 */
[----:B-1----:R-:W-:-:S07]  /*2cb0*/  FADD.FTZ R15, R15, R10 ;  /* 0x0000000a0f0f7221 */ /* 0x002fce0000010000 */
.L_x_267:
[----:B------:R-:W-:Y:S05]  /*2cc0*/  BSYNC B0 ;  /* 0x0000000000007941 */ /* 0x000fea0003800000 */
.L_x_266:
        /* <DEDUP_REMOVED lines=13> */
[CC--:B------:R-:W-:Y:S01]  /*2da0*/  IADD3 R3, P0, R13.reuse, R17.reuse, RZ ;  /* 0x000000110d037210 */ /* 0x0c0fe20007f1e0ff */
[----:B------:R-:W-:Y:S01]  /*2db0*/  ULDC.64 UR4, c[0x0][0x220] ;  /* 0x0000880000047ab9 */ /* 0x000fe20000000a00 */
[C---:B------:R-:W-:Y:S01]  /*2dc0*/  VIADD R16, R13.reuse, 0x8 ;  /* 0x000000080d107836 */ /* 0x040fe20000000000 */
[C---:B------:R-:W-:Y:S01]  /*2dd0*/  IADD3 R6, R13.reuse, 0x10, RZ ;  /* 0x000000100d067810 */ /* 0x040fe20007ffe0ff */
[C---:B------:R-:W-:Y:S01]  /*2de0*/  VIADD R27, R13.reuse, 0x30 ;  /* 0x000000300d1b7836 */ /* 0x040fe20000000000 */
[----:B------:R-:W-:Y:S02]  /*2df0*/  LEA.HI.X.SX32 R10, R13, R24, 0x1, P0 ;  /* 0x000000180d0a7211 */ /* 0x000fe400000f0eff */
[C---:B------:R-:W-:Y:S02]  /*2e00*/  LEA R4, P0, R3.reuse, UR4, 0x1 ;  /* 0x0000000403047c11 */ /* 0x040fe4000f8008ff */
[-C--:B------:R-:W-:Y:S02]  /*2e10*/  IADD3 R9, P1, R6, R17.reuse, RZ ;  /* 0x0000001106097210 */ /* 0x080fe40007f3e0ff */
[----:B------:R-:W-:Y:S01]  /*2e20*/  LEA.HI.X R5, R3, UR5, R10, 0x1, P0 ;  /* 0x0000000503057c11 */ /* 0x000fe200080f0c0a */
[----:B------:R-:W-:Y:S01]  /*2e30*/  VIADD R10, R13, 0x18 ;  /* 0x000000180d0a7836 */ /* 0x000fe20000000000 */
[----:B------:R-:W-:-:S02]  /*2e40*/  IADD3 R3, P0, R16, R17, RZ ;  /* 0x0000001110037210 */ /* 0x000fc40007f1e0ff */
[-C--:B------:R-:W-:Y:S02]  /*2e50*/  LEA.HI.X.SX32 R26, R6, R24.reuse, 0x1, P1 ;  /* 0x00000018061a7211 */ /* 0x080fe400008f0eff */
[----:B------:R-:W-:Y:S02]  /*2e60*/  LEA.HI.X.SX32 R16, R16, R24, 0x1, P0 ;  /* 0x0000001810107211 */ /* 0x000fe400000f0eff */
[----:B------:R-:W-:Y:S02]  /*2e70*/  LEA R6, P0, R3, UR4, 0x1 ;  /* 0x0000000403067c11 */ /* 0x000fe4000f8008ff */
[----:B------:R-:W-:Y:S02]  /*2e80*/  F2FP.BF16.F32.PACK_AB R14, R7, R8 ;  /* 0x00000008070e723e */ /* 0x000fe400000010ff */
[----:B------:R-:W-:Y:S02]  /*2e90*/  IADD3 R11, P2, R10, R17, RZ ;  /* 0x000000110a0b7210 */ /* 0x000fe40007f5e0ff */
[----:B------:R-:W-:Y:S01]  /*2ea0*/  LEA.HI.X R7, R3, UR5, R16, 0x1, P0 ;  /* 0x0000000503077c11 */ /* 0x000fe200080f0c10 */
[----:B------:R-:W-:Y:S01]  /*2eb0*/  VIADD R16, R13, 0x48 ;  /* 0x000000480d107836 */ /* 0x000fe20000000000 */
[----:B------:R-:W-:-:S02]  /*2ec0*/  PRMT R3, R14, 0x7610, R3 ;  /* 0x000076100e037816 */ /* 0x000fc40000000003 */
[----:B------:R-:W-:Y:S02]  /*2ed0*/  LEA R8, P1, R9, UR4, 0x1 ;  /* 0x0000000409087c11 */ /* 0x000fe4000f8208ff */
[----:B------:R-:W-:Y:S01]  /*2ee0*/  LEA.HI.X.SX32 R22, R10, R24, 0x1, P2 ;  /* 0x000000180a167211 */ /* 0x000fe200010f0eff */
[----:B------:R0:W-:Y:S01]  /*2ef0*/  STG.E.U16 desc[UR36][R4.64], R3 ;  /* 0x0000000304007986 */ /* 0x0001e2000c101524 */
[----:B------:R-:W-:Y:S01]  /*2f00*/  F2FP.BF16.F32.PACK_AB R12, R15, R12 ;  /* 0x0000000c0f0c723e */ /* 0x000fe200000010ff */
[----:B------:R-:W-:Y:S01]  /*2f10*/  VIADD R15, R13, 0x20 ;  /* 0x000000200d0f7836 */ /* 0x000fe20000000000 */
[----:B------:R-:W-:Y:S02]  /*2f20*/  LEA R10, P2, R11, UR4, 0x1 ;  /* 0x000000040b0a7c11 */ /* 0x000fe4000f8408ff */
[----:B------:R-:W-:Y:S02]  /*2f30*/  PRMT R28, R14, 0x7632, R28 ;  /* 0x000076320e1c7816 */ /* 0x000fe4000000001c */
[----:B------:R-:W-:Y:S01]  /*2f40*/  LEA.HI.X R9, R9, UR5, R26, 0x1, P1 ;  /* 0x0000000509097c11 */ /* 0x000fe200088f0c1a */
[----:B------:R-:W-:Y:S01]  /*2f50*/  VIADD R26, R13, 0x38 ;  /* 0x000000380d1a7836 */ /* 0x000fe20000000000 */
[----:B------:R-:W-:Y:S01]  /*2f60*/  LEA.HI.X R11, R11, UR5, R22, 0x1, P2 ;  /* 0x000000050b0b7c11 */ /* 0x000fe200090f0c16 */
[----:B------:R1:W-:Y:S01]  /*2f70*/  STG.E.U16 desc[UR36][R6.64], R28 ;  /* 0x0000001c06007986 */ /* 0x0003e2000c101524 */
[C---:B------:R-:W-:Y:S01]  /*2f80*/  PRMT R29, R12.reuse, 0x7632, R29 ;  /* 0x000076320c1d7816 */ /* 0x040fe2000000001d */
[----:B0-----:R-:W-:Y:S01]  /*2f90*/  VIADD R4, R13, 0x58 ;  /* 0x000000580d047836 */ /* 0x001fe20000000000 */
[----:B------:R-:W-:-:S02]  /*2fa0*/  PRMT R5, R12, 0x7610, R5 ;  /* 0x000076100c057816 */ /* 0x000fc40000000005 */
[----:B------:R-:W-:Y:S02]  /*2fb0*/  IADD3 R12, R13, 0x28, RZ ;  /* 0x000000280d0c7810 */ /* 0x000fe40007ffe0ff */
[-C--:B------:R-:W-:Y:S01]  /*2fc0*/  IADD3 R3, P5, R15, R17.reuse, RZ ;  /* 0x000000110f037210 */ /* 0x080fe20007fbe0ff */
[----:B------:R0:W-:Y:S01]  /*2fd0*/  STG.E.U16 desc[UR36][R8.64], R5 ;  /* 0x0000000508007986 */ /* 0x0001e2000c101524 */
[C---:B------:R-:W-:Y:S02]  /*2fe0*/  IADD3 R14, R13.reuse, 0x40, RZ ;  /* 0x000000400d0e7810 */ /* 0x040fe40007ffe0ff */
[----:B------:R-:W-:Y:S01]  /*2ff0*/  IADD3 R22, R13, 0x50, RZ ;  /* 0x000000500d167810 */ /* 0x000fe20007ffe0ff */
[----:B------:R2:W-:Y:S01]  /*3000*/  STG.E.U16 desc[UR36][R10.64], R29 ;  /* 0x0000001d0a007986 */ /* 0x0005e2000c101524 */
[----:B-1----:R-:W-:Y:S02]  /*3010*/  LEA.HI.X.SX32 R6, R15, R24, 0x1, P5 ;  /* 0x000000180f067211 */ /* 0x002fe400028f0eff */
[----:B------:R-:W-:-:S02]  /*3020*/  IADD3 R7, P3, R27, R17, RZ ;  /* 0x000000111b077210 */ /* 0x000fc40007f7e0ff */
[-C--:B------:R-:W-:Y:S02]  /*3030*/  IADD3 R13, P0, R16, R17.reuse, RZ ;  /* 0x00000011100d7210 */ /* 0x080fe40007f1e0ff */
[-C--:B------:R-:W-:Y:S02]  /*3040*/  IADD3 R15, P5, R22, R17.reuse, RZ ;  /* 0x00000011160f7210 */ /* 0x080fe40007fbe0ff */
[-C--:B0-----:R-:W-:Y:S02]  /*3050*/  IADD3 R5, P4, R12, R17.reuse, RZ ;  /* 0x000000110c057210 */ /* 0x081fe40007f9e0ff */
[-C--:B------:R-:W-:Y:S02]  /*3060*/  IADD3 R9, P2, R26, R17.reuse, RZ ;  /* 0x000000111a097210 */ /* 0x080fe40007f5e0ff */
[-C--:B--2---:R-:W-:Y:S02]  /*3070*/  IADD3 R11, P1, R14, R17.reuse, RZ ;  /* 0x000000110e0b7210 */ /* 0x084fe40007f3e0ff */
[----:B------:R-:W-:-:S02]  /*3080*/  IADD3 R17, P6, R4, R17, RZ ;  /* 0x0000001104117210 */ /* 0x000fc40007fde0ff */
[-C--:B------:R-:W-:Y:S02]  /*3090*/  LEA.HI.X.SX32 R8, R12, R24.reuse, 0x1, P4 ;  /* 0x000000180c087211 */ /* 0x080fe400020f0eff */
[-C--:B------:R-:W-:Y:S02]  /*30a0*/  LEA.HI.X.SX32 R10, R27, R24.reuse, 0x1, P3 ;  /* 0x000000181b0a7211 */ /* 0x080fe400018f0eff */
[-C--:B------:R-:W-:Y:S02]  /*30b0*/  LEA.HI.X.SX32 R12, R26, R24.reuse, 0x1, P2 ;  /* 0x000000181a0c7211 */ /* 0x080fe400010f0eff */
[-C--:B------:R-:W-:Y:S02]  /*30c0*/  LEA.HI.X.SX32 R14, R14, R24.reuse, 0x1, P1 ;  /* 0x000000180e0e7211 */ /* 0x080fe400008f0eff */
[-C--:B------:R-:W-:Y:S02]  /*30d0*/  LEA.HI.X.SX32 R16, R16, R24.reuse, 0x1, P0 ;  /* 0x0000001810107211 */ /* 0x080fe400000f0eff */
[----:B------:R-:W-:-:S02]  /*30e0*/  LEA.HI.X.SX32 R22, R22, R24, 0x1, P5 ;  /* 0x0000001816167211 */ /* 0x000fc400028f0eff */
[----:B------:R-:W-:Y:S02]  /*30f0*/  F2FP.BF16.F32.PACK_AB R25, R2, R25 ;  /* 0x000000190219723e */ /* 0x000fe400000010ff */
[----:B------:R-:W-:Y:S02]  /*3100*/  LEA.HI.X.SX32 R24, R4, R24, 0x1, P6 ;  /* 0x0000001804187211 */ /* 0x000fe400030f0eff */
[----:B------:R-:W-:Y:S02]  /*3110*/  LEA R2, P0, R3, UR4, 0x1 ;  /* 0x0000000403027c11 */ /* 0x000fe4000f8008ff */
[----:B------:R-:W-:Y:S02]  /*3120*/  LEA R4, P1, R5, UR4, 0x1 ;  /* 0x0000000405047c11 */ /* 0x000fe4000f8208ff */
[----:B------:R-:W-:Y:S02]  /*3130*/  LEA.HI.X R3, R3, UR5, R6, 0x1, P0 ;  /* 0x0000000503037c11 */ /* 0x000fe400080f0c06 */
[----:B------:R-:W-:-:S02]  /*3140*/  LEA R6, P0, R7, UR4, 0x1 ;  /* 0x0000000407067c11 */ /* 0x000fc4000f8008ff */
[----:B------:R-:W-:Y:S01]  /*3150*/  LEA.HI.X R5, R5, UR5, R8, 0x1, P1 ;  /* 0x0000000505057c11 */ /* 0x000fe200088f0c08 */
[----:B------:R0:W-:Y:S01]  /*3160*/  STG.E.U16 desc[UR36][R2.64], R25 ;  /* 0x0000001902007986 */ /* 0x0001e2000c101524 */
[----:B------:R-:W-:Y:S02]  /*3170*/  LEA R8, P1, R9, UR4, 0x1 ;  /* 0x0000000409087c11 */ /* 0x000fe4000f8208ff */
[----:B------:R-:W-:Y:S02]  /*3180*/  LEA.HI.X R7, R7, UR5, R10, 0x1, P0 ;  /* 0x0000000507077c11 */ /* 0x000fe400080f0c0a */
[----:B------:R-:W-:Y:S02]  /*3190*/  LEA R10, P0, R11, UR4, 0x1 ;  /* 0x000000040b0a7c11 */ /* 0x000fe4000f8008ff */
[----:B------:R-:W-:Y:S02]  /*31a0*/  LEA.HI.X R9, R9, UR5, R12, 0x1, P1 ;  /* 0x0000000509097c11 */ /* 0x000fe400088f0c0c */
[----:B------:R-:W-:-:S02]  /*31b0*/  LEA R12, P1, R13, UR4, 0x1 ;  /* 0x000000040d0c7c11 */ /* 0x000fc4000f8208ff */
[----:B------:R-:W-:Y:S02]  /*31c0*/  F2FP.BF16.F32.PACK_AB R18, R19, R18 ;  /* 0x000000121312723e */ /* 0x000fe400000010ff */
[----:B------:R-:W-:Y:S02]  /*31d0*/  PRMT R19, R25, 0x7632, R19 ;  /* 0x0000763219137816 */ /* 0x000fe40000000013 */
[----:B------:R-:W-:Y:S02]  /*31e0*/  LEA.HI.X R11, R11, UR5, R14, 0x1, P0 ;  /* 0x000000050b0b7c11 */ /* 0x000fe400080f0c0e */
[----:B------:R-:W-:Y:S01]  /*31f0*/  F2FP.BF16.F32.PACK_AB R0, R23, R0 ;  /* 0x000000001700723e */ /* 0x000fe200000010ff */
[----:B------:R1:W-:Y:S01]  /*3200*/  STG.E.U16 desc[UR36][R4.64], R19 ;  /* 0x0000001304007986 */ /* 0x0003e2000c101524 */
[----:B------:R-:W-:Y:S02]  /*3210*/  LEA R14, P0, R15, UR4, 0x1 ;  /* 0x000000040f0e7c11 */ /* 0x000fe4000f8008ff */
[----:B------:R-:W-:Y:S01]  /*3220*/  LEA.HI.X R13, R13, UR5, R16, 0x1, P1 ;  /* 0x000000050d0d7c11 */ /* 0x000fe200088f0c10 */
[----:B------:R-:W-:Y:S01]  /*3230*/  STG.E.U16 desc[UR36][R6.64], R18 ;  /* 0x0000001206007986 */ /* 0x000fe2000c101524 */
[----:B------:R-:W-:-:S02]  /*3240*/  LEA R16, P1, R17, UR4, 0x1 ;  /* 0x0000000411107c11 */ /* 0x000fc4000f8208ff */
[----:B0-----:R-:W-:Y:S02]  /*3250*/  PRMT R3, R18, 0x7632, R3 ;  /* 0x0000763212037816 */ /* 0x001fe40000000003 */
[----:B------:R-:W-:Y:S02]  /*3260*/  F2FP.BF16.F32.PACK_AB R20, R21, R20 ;  /* 0x000000141514723e */ /* 0x000fe400000010ff */
[----:B------:R-:W-:Y:S01]  /*3270*/  LEA.HI.X R15, R15, UR5, R22, 0x1, P0 ;  /* 0x000000050f0f7c11 */ /* 0x000fe200080f0c16 */
[----:B------:R-:W-:Y:S01]  /*3280*/  STG.E.U16 desc[UR36][R8.64], R3 ;  /* 0x0000000308007986 */ /* 0x000fe2000c101524 */
[----:B-1----:R-:W-:Y:S02]  /*3290*/  PRMT R5, R0, 0x7632, R5 ;  /* 0x0000763200057816 */ /* 0x002fe40000000005 */
[----:B------:R-:W-:Y:S01]  /*32a0*/  LEA.HI.X R17, R17, UR5, R24, 0x1, P1 ;  /* 0x0000000511117c11 */ /* 0x000fe200088f0c18 */
[----:B------:R-:W-:Y:S01]  /*32b0*/  STG.E.U16 desc[UR36][R10.64], R0 ;  /* 0x000000000a007986 */ /* 0x000fe2000c101524 */
[----:B------:R-:W-:-:S03]  /*32c0*/  PRMT R2, R20, 0x7632, R2 ;  /* 0x0000763214027816 */ /* 0x000fc60000000002 */
[----:B------:R-:W-:Y:S04]  /*32d0*/  STG.E.U16 desc[UR36][R12.64], R5 ;  /* 0x000000050c007986 */ /* 0x000fe8000c101524 */
[----:B------:R-:W-:Y:S04]  /*32e0*/  STG.E.U16 desc[UR36][R14.64], R20 ;  /* 0x000000140e007986 */ /* 0x000fe8000c101524 */
[----:B------:R-:W-:Y:S01]  /*32f0*/  STG.E.U16 desc[UR36][R16.64], R2 ;  /* 0x0000000210007986 */ /* 0x000fe2000c101524 */
[----:B------:R-:W-:Y:S05]  /*3300*/  EXIT ;  /* 0x000000000000794d */ /* 0x000fea0003800000 */
.L_x_236:
        /* <DEDUP_REMOVED lines=8> */
[----:B------:R-:W-:Y:S01]  /*3390*/  MOV R6, UR4 ;  /* 0x0000000400067c02 */ /* 0x000fe20008000f00 */
[----:B------:R-:W-:Y:S01]  /*33a0*/  IMAD.U32 R7, RZ, RZ, UR5 ;  /* 0x00000005ff077e24 */ /* 0x000fe2000f8e00ff */
[----:B------:R-:W-:Y:S01]  /*33b0*/  MOV R10, UR6 ;  /* 0x00000006000a7c02 */ /* 0x000fe20008000f00 */
[----:B------:R-:W-:Y:S01]  /*33c0*/  IMAD.U32 R11, RZ, RZ, UR7 ;  /* 0x00000007ff0b7e24 */ /* 0x000fe2000f8e00ff */
[----:B------:R-:W-:Y:S01]  /*33d0*/  MOV R13, RZ ;  /* 0x000000ff000d7202 */ /* 0x000fe20000000f00 */
[----:B0-----:R-:W-:-:S07]  /*33e0*/  IMAD.MOV.U32 R12, RZ, RZ, 0x1 ;  /* 0x00000001ff0c7424 */ /* 0x001fce00078e00ff */
[----:B------:R-:W-:-:S07]  /*33f0*/  LEPC R20, `(.L_x_268) ;  /* 0x000000001014794e */ /* 0x000fce0000000000 */
[----:B-1----:R-:W-:Y:S05]  /*3400*/  CALL.ABS.NOINC R2 ;  /* 0x0000000002007343 */ /* 0x002fea0003c00000 */
.L_x_268:
[----:B------:R-:W-:Y:S05]  /*3410*/  EXIT ;  /* 0x000000000000794d */ /* 0x000fea0003800000 */
.L_x_237:
[----:B------:R-:W-:Y:S01]  /*3420*/  HFMA2.MMA R11, -RZ, RZ, 0, 1.847743988037109375e-06 ;  /* 0x0000001fff0b7435 */ /* 0x000fe200000001ff */
[----:B------:R-:W-:Y:S01]  /*3430*/  IMAD.MOV.U32 R12, RZ, RZ, 0x10 ;  /* 0x00000010ff0c7424 */ /* 0x000fe200078e00ff */
[----:B------:R-:W-:Y:S01]  /*3440*/  MOV R9, 0xff7fffff ;  /* 0xff7fffff00097802 */ /* 0x000fe20000000f00 */
[----:B------:R-:W-:-:S08]  /*3450*/  IMAD.MOV.U32 R15, RZ, RZ, -0x1 ;  /* 0xffffffffff0f7424 */ /* 0x000fd000078e00ff */
[----:B------:R-:W-:Y:S05]  /*3460*/  WARPSYNC.COLLECTIVE R15, `(.L_x_269) ;  /* 0x000000000f087348 */ /* 0x000fea0003c00000 */
[----:B------:R0:W1:Y:S02]  /*3470*/  SHFL.BFLY P6, R14, R13, R12, R11 ;  /* 0x0c00000c0d0e7389 */ /* 0x00006400000c000b */
[----:B01----:R-:W-:Y:S01]  /*3480*/  ENDCOLLECTIVE ;  /* 0x000000000000791b */ /* 0x003fe20003800000 */
.L_x_269:
[----:B------:R-:W-:Y:S01]  /*3490*/  IMAD.MOV.U32 R12, RZ, RZ, 0x8 ;  /* 0x00000008ff0c7424 */ /* 0x000fe200078e00ff */
[----:B------:R-:W-:-:S04]  /*34a0*/  FMNMX.FTZ R8, R14, -3.40282346638528859812e+38, !PT ;  /* 0xff7fffff0e087809 */ /* 0x000fc80007810000 */
[----:B------:R-:W-:-:S07]  /*34b0*/  MOV R13, R8 ;  /* 0x00000008000d7202 */ /* 0x000fce0000000f00 */
[----:B------:R-:W-:Y:S05]  /*34c0*/  WARPSYNC.COLLECTIVE R15, `(.L_x_270) ;  /* 0x000000000f087348 */ /* 0x000fea0003c00000 */
[----:B------:R0:W1:Y:S02]  /*34d0*/  SHFL.BFLY P6, R14, R13, R12, R11 ;  /* 0x0c00000c0d0e7389 */ /* 0x00006400000c000b */
[----:B01----:R-:W-:Y:S01]  /*34e0*/  ENDCOLLECTIVE ;  /* 0x000000000000791b */ /* 0x003fe20003800000 */
.L_x_270:
[----:B------:R-:W-:Y:S01]  /*34f0*/  IMAD.MOV.U32 R12, RZ, RZ, 0x4 ;  /* 0x00000004ff0c7424 */ /* 0x000fe200078e00ff */
[----:B------:R-:W-:-:S04]  /*3500*/  FMNMX.FTZ R10, R8, R14, !PT ;  /* 0x0000000e080a7209 */ /* 0x000fc80007810000 */
[----:B------:R-:W-:-:S07]  /*3510*/  MOV R13, R10 ;  /* 0x0000000a000d7202 */ /* 0x000fce0000000f00 */
[----:B------:R-:W-:Y:S05]  /*3520*/  WARPSYNC.COLLECTIVE R15, `(.L_x_271) ;  /* 0x000000000f087348 */ /* 0x000fea0003c00000 */
[----:B------:R0:W1:Y:S02]  /*3530*/  SHFL.BFLY P6, R14, R13, R12, R11 ;  /* 0x0c00000c0d0e7389 */ /* 0x00006400000c000b */
[----:B01----:R-:W-:Y:S01]  /*3540*/  ENDCOLLECTIVE ;  /* 0x000000000000791b */ /* 0x003fe20003800000 */
.L_x_271:
[----:B------:R-:W-:Y:S01]  /*3550*/  IMAD.MOV.U32 R12, RZ, RZ, 0x2 ;  /* 0x00000002ff0c7424 */ /* 0x000fe200078e00ff */
[----:B------:R-:W-:-:S04]  /*3560*/  FMNMX.FTZ R20, R10, R14, !PT ;  /* 0x0000000e0a147209 */ /* 0x000fc80007810000 */
[----:B------:R-:W-:-:S07]  /*3570*/  MOV R13, R20 ;  /* 0x00000014000d7202 */ /* 0x000fce0000000f00 */
[----:B------:R-:W-:Y:S05]  /*3580*/  WARPSYNC.COLLECTIVE R15, `(.L_x_272) ;  /* 0x000000000f087348 */ /* 0x000fea0003c00000 */
[----:B------:R0:W1:Y:S02]  /*3590*/  SHFL.BFLY P6, R14, R13, R12, R11 ;  /* 0x0c00000c0d0e7389 */ /* 0x00006400000c000b */
[----:B01----:R-:W-:Y:S01]  /*35a0*/  ENDCOLLECTIVE ;  /* 0x000000000000791b */ /* 0x003fe20003800000 */
.L_x_272:
[----:B------:R-:W-:Y:S01]  /*35b0*/  IMAD.MOV.U32 R12, RZ, RZ, 0x1 ;  /* 0x00000001ff0c7424 */ /* 0x000fe200078e00ff */
[----:B------:R-:W-:-:S04]  /*35c0*/  FMNMX.FTZ R21, R20, R14, !PT ;  /* 0x0000000e14157209 */ /* 0x000fc80007810000 */
[----:B------:R-:W-:-:S07]  /*35d0*/  MOV R13, R21 ;  /* 0x00000015000d7202 */ /* 0x000fce0000000f00 */
[----:B------:R-:W-:Y:S05]  /*35e0*/  WARPSYNC.COLLECTIVE R15, `(.L_x_273) ;  /* 0x000000000f087348 */ /* 0x000fea0003c00000 */
[----:B------:R0:W1:Y:S02]  /*35f0*/  SHFL.BFLY P6, R14, R13, R12, R11 ;  /* 0x0c00000c0d0e7389 */ /* 0x00006400000c000b */
[----:B01----:R-:W-:Y:S01]  /*3600*/  ENDCOLLECTIVE ;  /* 0x000000000000791b */ /* 0x003fe20003800000 */
.L_x_273:
[----:B------:R-:W-:Y:S05]  /*3610*/  BRA `(.L_x_274) ;  /* 0xffffffd000a07947 */ /* 0x000fea000383ffff */
.L_x_275:
        /* <DEDUP_REMOVED lines=14> */
.L_x_29574:


//--------------------- .text._ZN4vllm25paged_attention_v2_kernelI13__nv_bfloat16hLi80ELi32ELi128ELNS_18Fp8KVCacheDataTypeE2ELb0ELi512EEEvPfS3_PT_PKS4_PKT0_SA_ifPKiSC_iPKfiiiSE_SE_iiiii --------------------------
	.section	.text._ZN4vllm25paged_attention_v2_kernelI13__nv_bfloat16hLi80ELi32ELi128ELNS_18Fp8KVCacheDataTypeE2ELb0ELi512EEEvPfS3_PT_PKS4_PKT0_SA_ifPKiSC_iPKfiiiSE_SE_iiiii,"ax",@progbits
	.align	128
        .global         _ZN4vllm25paged_attention_v2_kernelI13__nv_bfloat16hLi80ELi32ELi128ELNS_18Fp8KVCacheDataTypeE2ELb0ELi512EEEvPfS3_PT_PKS4_PKT0_SA_ifPKiSC_iPKfiiiSE_SE_iiiii
        .type           _ZN4vllm25paged_attention_v2_kernelI13__nv_bfloat16hLi80ELi32ELi128ELNS_18Fp8KVCacheDataTypeE2ELb0ELi512EEEvPfS3_PT_PKS4_PKT0_SA_ifPKiSC_iPKfiiiSE_SE_iiiii,@function
        .size           _ZN4vllm25paged_attention_v2_kernelI13__nv_bfloat16hLi80ELi32ELi128ELNS_18Fp8KVCacheDataTypeE2ELb0ELi512EEEvPfS3_PT_PKS4_PKT0_SA_ifPKiSC_iPKfiiiSE_SE_iiiii,(.L_x_29575 - _ZN4vllm25paged_attention_v2_kernelI13__nv_bfloat16hLi80ELi32ELi128ELNS_18Fp8KVCacheDataTypeE2ELb0ELi512EEEvPfS3_PT_PKS4_PKT0_SA_ifPKiSC_iPKfiiiSE_SE_iiiii)
        .other          _ZN4vllm25paged_attention_v2_kernelI13__nv_bfloat16hLi80ELi32ELi128ELNS_18Fp8KVCacheDataTypeE2ELb0ELi512EEEvPfS3_PT_PKS4_PKT0_SA_ifPKiSC_iPKfiiiSE_SE_iiiii,@"STO_CUDA_ENTRY STV_DEFAULT"
_ZN4vllm25paged_attention_v2_kernelI13__nv_bfloat16hLi80ELi32ELi128ELNS_18Fp8KVCacheDataTypeE2ELb0ELi512EEEvPfS3_PT_PKS4_PKT0_SA_ifPKiSC_iPKfiiiSE_SE_iiiii:
.text._ZN4vllm25paged_attention_v2_kernelI13__nv_bfloat16hLi80ELi32ELi128ELNS_18Fp8KVCacheDataTypeE2ELb0ELi512EEEvPfS3_PT_PKS4_PKT0_SA_ifPKiSC_iPKfiiiSE_SE_iiiii:
        /* <DEDUP_REMOVED lines=61> */
.L_x_280:
        /* <DEDUP_REMOVED lines=15> */
.L_x_279:
[----:B------:R-:W-:Y:S05]  /*04c0*/  BSYNC B1 ;  /* 0x0000000000017941 */ /* 0x000fea0003800000 */
.L_x_278:
        /* <DEDUP_REMOVED lines=15> */
.L_x_281:
        /* <DEDUP_REMOVED lines=28> */
.L_x_277:
[----:B------:R-:W-:Y:S05]  /*0780*/  BSYNC B0 ;  /* 0x0000000000007941 */ /* 0x000fea0003800000 */
.L_x_276:
        /* <DEDUP_REMOVED lines=17> */
.L_x_320:
        /* <DEDUP_REMOVED lines=49> */
.L_x_288:
        /* <DEDUP_REMOVED lines=11> */
.L_x_287:
[----:B------:R-:W-:Y:S05]  /*0c60*/  BSYNC B1 ;  /* 0x0000000000017941 */ /* 0x000fea0003800000 */
.L_x_286:
        /* <DEDUP_REMOVED lines=14> */
.L_x_291:
        /* <DEDUP_REMOVED lines=100> */
.L_x_290:
[----:B------:R-:W-:Y:S05]  /*1390*/  BSYNC B1 ;  /* 0x0000000000017941 */ /* 0x000fea0003800000 */
.L_x_289:
        /* <DEDUP_REMOVED lines=55> */
.L_x_293:
[----:B------:R-:W-:Y:S05]  /*1710*/  BSYNC B1 ;  /* 0x0000000000017941 */ /* 0x000fea0003800000 */
.L_x_292:
        /* <DEDUP_REMOVED lines=26> */
.L_x_285:
[----:B------:R-:W-:Y:S05]  /*18c0*/  BSYNC B0 ;  /* 0x0000000000007941 */ /* 0x000fea0003800000 */
.L_x_284:
        /* <DEDUP_REMOVED lines=57> */
.L_x_298:
        /* <DEDUP_REMOVED lines=8> */
.L_x_297:
[----:B------:R-:W-:Y:S05]  /*1ce0*/  BSYNC B1 ;  /* 0x0000000000017941 */ /* 0x000fea0003800000 */
.L_x_296:
        /* <DEDUP_REMOVED lines=14> */
.L_x_301:
        /* <DEDUP_REMOVED lines=52> */
.L_x_300:
[----:B------:R-:W-:Y:S05]  /*2110*/  BSYNC B1 ;  /* 0x0000000000017941 */ /* 0x000fea0003800000 */
.L_x_299:
        /* <DEDUP_REMOVED lines=31> */
.L_x_303:
[----:B------:R-:W-:Y:S05]  /*2310*/  BSYNC B1 ;  /* 0x0000000000017941 */ /* 0x000fea0003800000 */
.L_x_302:
        /* <DEDUP_REMOVED lines=14> */
.L_x_295:
[----:B------:R-:W-:Y:S05]  /*2400*/  BSYNC B0 ;  /* 0x0000000000007941 */ /* 0x000fea0003800000 */
.L_x_294:
        /* <DEDUP_REMOVED lines=23> */
.L_x_305:
[----:B------:R-:W-:Y:S05]  /*2580*/  BSYNC B0 ;  /* 0x0000000000007941 */ /* 0x000fea0003800000 */
.L_x_304:
[----:B------:R-:W4:Y:S01]  /*2590*/  S2UR UR5, SR_CgaCtaId ;  /* 0x00000000000579c3 */ /* 0x000f220000008800 */
[----:B------:R-:W-:Y:S01]  /*25a0*/  SHF.R.S32.HI R0, RZ, 0x1f, R7 ;  /* 0x0000001fff007819 */ /* 0x000fe20000011407 */
[----:B------:R-:W-:Y:S01]  /*25b0*/  UMOV UR4, 0x400 ;  /* 0x0000040000047882 */ /* 0x000fe20000000000 */
[----:B------:R-:W-:Y:S01]  /*25c0*/  ISETP.NE.AND P0, PT, R14, RZ, PT ;  /* 0x000000ff0e00720c */ /* 0x000fe20003f05270 */
[----:B------:R-:W-:Y:S01]  /*25d0*/  UIADD3 UR4, UR4, 0xc0, URZ ;  /* 0x000000c004047890 */ /* 0x000fe2000fffe03f */
[----:B-1-3--:R-:W-:-:S03]  /*25e0*/  LOP3.LUT R8, R2, 0xffffffc0, RZ, 0xc0, !PT ;  /* 0xffffffc002087812 */ /* 0x00afc600078ec0ff */
[----:B------:R-:W-:Y:S01]  /*25f0*/  BAR.SYNC.DEFER_BLOCKING 0x0 ;  /* 0x0000000000007b1d */ /* 0x000fe20000010000 */
[----:B------:R-:W-:Y:S01]  /*2600*/  LEA.HI R7, R0, R7, RZ, 0x2 ;  /* 0x0000000700077211 */ /* 0x000fe200078f10ff */
[----:B------:R-:W-:Y:S01]  /*2610*/  IMAD.MOV.U32 R25, RZ, RZ, RZ ;  /* 0x000000ffff197224 */ /* 0x000fe200078e00ff */
[----:B------:R-:W-:Y:S02]  /*2620*/  ISETP.NE.OR P5, PT, R8, 0x40, P0 ;  /* 0x000000400800780c */ /* 0x000fe400007a5670 */
[----:B------:R-:W-:Y:S02]  /*2630*/  CS2R R18, SRZ ;  /* 0x0000000000127805 */ /* 0x000fe4000001ff00 */
[----:B------:R-:W-:Y:S01]  /*2640*/  SHF.R.S32.HI R7, RZ, 0x2, R7 ;  /* 0x00000002ff077819 */ /* 0x000fe20000011407 */
[----:B------:R-:W-:Y:S01]  /*2650*/  BSSY B0, `(.L_x_306) ;  /* 0x000001a000007945 */ /* 0x000fe20003800000 */
[C---:B0-----:R-:W-:Y:S01]  /*2660*/  LOP3.LUT R9, R2.reuse, 0xffffffe0, RZ, 0xc0, !PT ;  /* 0xffffffe002097812 */ /* 0x041fe200078ec0ff */
[----:B------:R-:W-:Y:S01]  /*2670*/  IMAD.MOV.U32 R0, RZ, RZ, RZ ;  /* 0x000000ffff007224 */ /* 0x000fe200078e00ff */
[----:B------:R-:W-:Y:S01]  /*2680*/  IADD3 R10, R2, 0x1f, RZ ;  /* 0x0000001f020a7810 */ /* 0x000fe20007ffe0ff */
[----:B------:R-:W-:Y:S01]  /*2690*/  IMAD R6, R6, 0x50, R7 ;  /* 0x0000005006067824 */ /* 0x000fe200078e0207 */
[----:B------:R-:W-:-:S02]  /*26a0*/  ISETP.GT.OR P1, PT, R2, 0x3f, P0 ;  /* 0x0000003f0200780c */ /* 0x000fc40000724670 */
[----:B------:R-:W-:Y:S02]  /*26b0*/  CS2R R20, SRZ ;  /* 0x0000000000147805 */ /* 0x000fe4000001ff00 */
[----:B------:R-:W-:Y:S01]  /*26c0*/  ISETP.GT.OR P2, PT, R2, 0x1f, P0 ;  /* 0x0000001f0200780c */ /* 0x000fe20000744670 */
[----:B------:R-:W-:Y:S01]  /*26d0*/  HFMA2.MMA R2, -RZ, RZ, 0, 0 ;  /* 0x00000000ff027435 */ /* 0x000fe200000001ff */
[----:B------:R-:W-:Y:S02]  /*26e0*/  ISETP.NE.OR P4, PT, R9, 0x20, P0 ;  /* 0x000000200900780c */ /* 0x000fe40000785670 */
[----:B------:R-:W-:Y:S02]  /*26f0*/  CS2R R8, SRZ ;  /* 0x0000000000087805 */ /* 0x000fe4000001ff00 */
[----:B------:R-:W-:Y:S01]  /*2700*/  ISETP.GT.U32.AND P3, PT, R10, 0x3e, PT ;  /* 0x0000003e0a00780c */ /* 0x000fe20003f64070 */
[----:B----4-:R-:W-:Y:S01]  /*2710*/  ULEA UR4, UR5, UR4, 0x18 ;  /* 0x0000000405047291 */ /* 0x010fe2000f8ec03f */
[----:B------:R-:W-:-:S05]  /*2720*/  MOV R23, RZ ;  /* 0x000000ff00177202 */ /* 0x000fca0000000f00 */
        /* <DEDUP_REMOVED lines=12> */
.L_x_307:
[----:B------:R-:W-:Y:S05]  /*27f0*/  BSYNC B0 ;  /* 0x0000000000007941 */ /* 0x000fea0003800000 */
.L_x_306:
[----:B------:R-:W-:Y:S06]  /*2800*/  BAR.SYNC.DEFER_BLOCKING 0x0 ;  /* 0x0000000000007b1d */ /* 0x000fec0000010000 */
[----:B------:R-:W-:Y:S04]  /*2810*/  BSSY B0, `(.L_x_308) ;  /* 0x0000016000007945 */ /* 0x000fe80003800000 */
[----:B------:R-:W-:Y:S05]  /*2820*/  @P1 BRA `(.L_x_309) ;  /* 0x0000000000501947 */ /* 0x000fea0003800000 */
[----:B------:R-:W0:Y:S04]  /*2830*/  LDS R10, [R6] ;  /* 0x00000000060a7984 */ /* 0x000e280000000800 */
[----:B--2---:R-:W1:Y:S04]  /*2840*/  LDS R11, [R6+0x20] ;  /* 0x00002000060b7984 */ /* 0x004e680000000800 */
[----:B------:R-:W2:Y:S04]  /*2850*/  LDS R12, [R6+0x40] ;  /* 0x00004000060c7984 */ /* 0x000ea80000000800 */
[----:B------:R-:W3:Y:S04]  /*2860*/  LDS R13, [R6+0x60] ;  /* 0x00006000060d7984 */ /* 0x000ee80000000800 */
[----:B------:R-:W4:Y:S04]  /*2870*/  LDS R15, [R6+0x80] ;  /* 0x00008000060f7984 */ /* 0x000f280000000800 */
[----:B------:R-:W5:Y:S04]  /*2880*/  LDS R14, [R6+0xa0] ;  /* 0x0000a000060e7984 */ /* 0x000f680000000800 */
[----:B------:R-:W5:Y:S04]  /*2890*/  LDS R17, [R6+0xc0] ;  /* 0x0000c00006117984 */ /* 0x000f680000000800 */
[----:B------:R-:W5:Y:S04]  /*28a0*/  LDS R16, [R6+0xe0] ;  /* 0x0000e00006107984 */ /* 0x000f680000000800 */
        /* <DEDUP_REMOVED lines=8> */
[----:B------:R-:W-:Y:S01]  /*2930*/  FADD.FTZ R0, R0, R17 ;  /* 0x0000001100007221 */ /* 0x000fe20000010000 */
[----:B------:R-:W-:Y:S01]  /*2940*/  FADD.FTZ R23, R23, R16 ;  /* 0x0000001017177221 */ /* 0x000fe20000010000 */
[----:B------:R-:W-:Y:S01]  /*2950*/  FADD.FTZ R20, R20, R27 ;  /* 0x0000001b14147221 */ /* 0x000fe20000010000 */
[----:B------:R-:W-:-:S07]  /*2960*/  FADD.FTZ R21, R21, R22 ;  /* 0x0000001615157221 */ /* 0x000fce0000010000 */
.L_x_309:
[----:B------:R-:W-:Y:S05]  /*2970*/  BSYNC B0 ;  /* 0x0000000000007941 */ /* 0x000fea0003800000 */
.L_x_308:
        /* <DEDUP_REMOVED lines=13> */
.L_x_311:
[----:B------:R-:W-:Y:S05]  /*2a50*/  BSYNC B0 ;  /* 0x0000000000007941 */ /* 0x000fea0003800000 */
.L_x_310:
[----:B------:R-:W-:Y:S06]  /*2a60*/  BAR.SYNC.DEFER_BLOCKING 0x0 ;  /* 0x0000000000007b1d */ /* 0x000fec0000010000 */
[----:B------:R-:W-:Y:S04]  /*2a70*/  BSSY B0, `(.L_x_312) ;  /* 0x0000016000007945 */ /* 0x000fe80003800000 */
[----:B------:R-:W-:Y:S05]  /*2a80*/  @P2 BRA `(.L_x_313) ;  /* 0x0000000000502947 */ /* 0x000fea0003800000 */
[----:B------:R-:W0:Y:S04]  /*2a90*/  LDS R10, [R6] ;  /* 0x00000000060a7984 */ /* 0x000e280000000800 */
[----:B--2---:R-:W2:Y:S04]  /*2aa0*/  LDS R11, [R6+0x20] ;  /* 0x00002000060b7984 */ /* 0x004ea80000000800 */
[----:B------:R-:W3:Y:S04]  /*2ab0*/  LDS R12, [R6+0x40] ;  /* 0x00004000060c7984 */ /* 0x000ee80000000800 */
[----:B------:R-:W4:Y:S04]  /*2ac0*/  LDS R13, [R6+0x60] ;  /* 0x00006000060d7984 */ /* 0x000f280000000800 */
[----:B------:R-:W5:Y:S04]  /*2ad0*/  LDS R15, [R6+0x80] ;  /* 0x00008000060f7984 */ /* 0x000f680000000800 */
[----:B------:R-:W5:Y:S04]  /*2ae0*/  LDS R14, [R6+0xa0] ;  /* 0x0000a000060e7984 */ /* 0x000f680000000800 */
[----:B------:R-:W5:Y:S04]  /*2af0*/  LDS R17, [R6+0xc0] ;  /* 0x0000c00006117984 */ /* 0x000f680000000800 */
[----:B------:R-:W5:Y:S04]  /*2b00*/  LDS R16, [R6+0xe0] ;  /* 0x0000e00006107984 */ /* 0x000f680000000800 */
[----:B------:R-:W5:Y:S04]  /*2b10*/  @!P0 LDS R27, [R6+0x100] ;  /* 0x00010000061b8984 */ /* 0x000f680000000800 */
[----:B------:R-:W5:Y:S01]  /*2b20*/  @!P0 LDS R22, [R6+0x120] ;  /* 0x0001200006168984 */ /* 0x000f620000000800 */
[----:B01----:R-:W-:Y:S01]  /*2b30*/  FADD.FTZ R9, R9, R10 ;  /* 0x0000000a09097221 */ /* 0x003fe20000010000 */
[----:B--2---:R-:W-:Y:S01]  /*2b40*/  FADD.FTZ R8, R8, R11 ;  /* 0x0000000b08087221 */ /* 0x004fe20000010000 */
[----:B---3--:R-:W-:Y:S01]  /*2b50*/  FADD.FTZ R25, R25, R12 ;  /* 0x0000000c19197221 */ /* 0x008fe20000010000 */
[----:B----4-:R-:W-:Y:S01]  /*2b60*/  FADD.FTZ R2, R2, R13 ;  /* 0x0000000d02027221 */ /* 0x010fe20000010000 */
[----:B-----5:R-:W-:Y:S01]  /*2b70*/  FADD.FTZ R18, R18, R15 ;  /* 0x0000000f12127221 */ /* 0x020fe20000010000 */
[----:B------:R-:W-:Y:S01]  /*2b80*/  FADD.FTZ R19, R19, R14 ;  /* 0x0000000e13137221 */ /* 0x000fe20000010000 */
[----:B------:R-:W-:Y:S01]  /*2b90*/  FADD.FTZ R0, R0, R17 ;  /* 0x0000001100007221 */ /* 0x000fe20000010000 */
[----:B------:R-:W-:Y:S01]  /*2ba0*/  FADD.FTZ R23, R23, R16 ;  /* 0x0000001017177221 */ /* 0x000fe20000010000 */
[----:B------:R-:W-:Y:S01]  /*2bb0*/  @!P0 FADD.FTZ R20, R20, R27 ;  /* 0x0000001b14148221 */ /* 0x000fe20000010000 */
[----:B------:R-:W-:-:S07]  /*2bc0*/  @!P0 FADD.FTZ R21, R21, R22 ;  /* 0x0000001615158221 */ /* 0x000fce0000010000 */
.L_x_313:
[----:B------:R-:W-:Y:S05]  /*2bd0*/  BSYNC B0 ;  /* 0x0000000000007941 */ /* 0x000fea0003800000 */
.L_x_312:
[----:B------:R-:W-:Y:S06]  /*2be0*/  BAR.SYNC.DEFER_BLOCKING 0x0 ;  /* 0x0000000000007b1d */ /* 0x000fec0000010000 */
[----:B------:R-:W-:Y:S05]  /*2bf0*/  @P3 EXIT ;  /* 0x000000000000394d */ /* 0x000fea0003800000 */
[----:B------:R-:W-:Y:S02]  /*2c00*/  IMAD R4, R4, UR39, RZ ;  /* 0x0000002704047c24 */ /* 0x000fe4000f8e02ff */
[----:B--2---:R-:W-:Y:S02]  /*2c10*/  IMAD R17, R3, 0x50, RZ ;  /* 0x0000005003117824 */ /* 0x004fe400078e02ff */
        /* <DEDUP_REMOVED lines=10> */
[C---:B------:R-:W-:Y:S01]  /*2cc0*/  IADD3 R5, P0, R7.reuse, R17, RZ ;  /* 0x0000001107057210 */ /* 0x040fe20007f1e0ff */
[----:B------:R-:W-:Y:S01]  /*2cd0*/  ULDC.64 UR4, c[0x0][0x220] ;  /* 0x0000880000047ab9 */ /* 0x000fe20000000a00 */
[----:B------:R-:W-:Y:S01]  /*2ce0*/  F2FP.BF16.F32.PACK_AB R8, R8, R9 ;  /* 0x000000090808723e */ /* 0x000fe200000010ff */
[----:B------:R-:W-:Y:S01]  /*2cf0*/  VIADD R16, R7, 0x38 ;  /* 0x0000003807107836 */ /* 0x000fe20000000000 */
[----:B------:R-:W-:Y:S01]  /*2d00*/  IADD3 R6, P1, R3, R17, RZ ;  /* 0x0000001103067210 */ /* 0x000fe20007f3e0ff */
[C---:B------:R-:W-:Y:S01]  /*2d10*/  VIADD R26, R7.reuse, 0x48 ;  /* 0x00000048071a7836 */ /* 0x040fe20000000000 */
[-C--:B------:R-:W-:Y:S02]  /*2d20*/  LEA.HI.X.SX32 R12, R7, R24.reuse, 0x1, P0 ;  /* 0x00000018070c7211 */ /* 0x080fe400000f0eff */
[----:B------:R-:W-:Y:S02]  /*2d30*/  LEA R4, P0, R5, UR4, 0x1 ;  /* 0x0000000405047c11 */ /* 0x000fe4000f8008ff */
[----:B------:R-:W-:-:S02]  /*2d40*/  LEA.HI.X.SX32 R3, R3, R24, 0x1, P1 ;  /* 0x0000001803037211 */ /* 0x000fc400008f0eff */
[----:B------:R-:W-:Y:S02]  /*2d50*/  LEA R10, P1, R6, UR4, 0x1 ;  /* 0x00000004060a7c11 */ /* 0x000fe4000f8208ff */
[----:B------:R-:W-:Y:S01]  /*2d60*/  LEA.HI.X R5, R5, UR5, R12, 0x1, P0 ;  /* 0x0000000505057c11 */ /* 0x000fe200080f0c0c */
[C---:B------:R-:W-:Y:S01]  /*2d70*/  VIADD R12, R7.reuse, 0x28 ;  /* 0x00000028070c7836 */ /* 0x040fe20000000000 */
[----:B------:R-:W-:Y:S02]  /*2d80*/  PRMT R9, R8, 0x7610, R9 ;  /* 0x0000761008097816 */ /* 0x000fe40000000009 */
[----:B------:R-:W-:Y:S02]  /*2d90*/  LEA.HI.X R11, R6, UR5, R3, 0x1, P1 ;  /* 0x00000005060b7c11 */ /* 0x000fe400088f0c03 */
[----:B------:R-:W-:Y:S01]  /*2da0*/  PRMT R13, R8, 0x7632, R13 ;  /* 0x00007632080d7816 */ /* 0x000fe2000000000d */
[C---:B------:R-:W-:Y:S01]  /*2db0*/  VIADD R8, R7.reuse, 0x18 ;  /* 0x0000001807087836 */ /* 0x040fe20000000000 */
[C---:B------:R-:W-:Y:S01]  /*2dc0*/  IADD3 R6, R7.reuse, 0x10, RZ ;  /* 0x0000001007067810 */ /* 0x040fe20007ffe0ff */
[----:B------:R0:W-:Y:S01]  /*2dd0*/  STG.E.U16 desc[UR36][R4.64], R9 ;  /* 0x0000000904007986 */ /* 0x0001e2000c101524 */
[----:B------:R-:W-:-:S02]  /*2de0*/  IADD3 R14, R7, 0x30, RZ ;  /* 0x00000030070e7810 */ /* 0x000fc40007ffe0ff */
[----:B------:R-:W-:Y:S01]  /*2df0*/  IADD3 R3, P5, R6, R17, RZ ;  /* 0x0000001106037210 */ /* 0x000fe20007fbe0ff */
[----:B------:R1:W-:Y:S01]  /*2e00*/  STG.E.U16 desc[UR36][R10.64], R13 ;  /* 0x0000000d0a007986 */ /* 0x0003e2000c101524 */
[C---:B------:R-:W-:Y:S02]  /*2e10*/  IADD3 R27, R7.reuse, 0x20, RZ ;  /* 0x00000020071b7810 */ /* 0x040fe40007ffe0ff */
[----:B------:R-:W-:Y:S02]  /*2e20*/  F2FP.BF16.F32.PACK_AB R25, R2, R25 ;  /* 0x000000190219723e */ /* 0x000fe400000010ff */
[----:B------:R-:W-:Y:S02]  /*2e30*/  IADD3 R22, R7, 0x40, RZ ;  /* 0x0000004007167810 */ /* 0x000fe40007ffe0ff */
[----:B------:R-:W-:Y:S02]  /*2e40*/  LEA.HI.X.SX32 R6, R6, R24, 0x1, P5 ;  /* 0x0000001806067211 */ /* 0x000fe400028f0eff */
[----:B0-----:R-:W-:-:S02]  /*2e50*/  IADD3 R5, P4, R8, R17, RZ ;  /* 0x0000001108057210 */ /* 0x001fc40007f9e0ff */
[-C--:B------:R-:W-:Y:S02]  /*2e60*/  IADD3 R7, P3, R27, R17.reuse, RZ ;  /* 0x000000111b077210 */ /* 0x080fe40007f7e0ff */
[-C--:B-1----:R-:W-:Y:S02]  /*2e70*/  IADD3 R13, P0, R16, R17.reuse, RZ ;  /* 0x00000011100d7210 */ /* 0x082fe40007f1e0ff */
[----:B------:R-:W-:Y:S02]  /*2e80*/  IADD3 R11, P1, R14, R17, RZ ;  /* 0x000000110e0b7210 */ /* 0x000fe40007f3e0ff */
[-C--:B------:R-:W-:Y:S02]  /*2e90*/  LEA.HI.X.SX32 R16, R16, R24.reuse, 0x1, P0 ;  /* 0x0000001810107211 */ /* 0x080fe400000f0eff */
[----:B------:R-:W-:Y:S02]  /*2ea0*/  LEA.HI.X.SX32 R14, R14, R24, 0x1, P1 ;  /* 0x000000180e0e7211 */ /* 0x000fe400008f0eff */
[----:B------:R-:W-:-:S02]  /*2eb0*/  LEA R2, P0, R3, UR4, 0x1 ;  /* 0x0000000403027c11 */ /* 0x000fc4000f8008ff */
[-C--:B------:R-:W-:Y:S02]  /*2ec0*/  LEA.HI.X.SX32 R8, R8, R24.reuse, 0x1, P4 ;  /* 0x0000001808087211 */ /* 0x080fe400020f0eff */
[----:B------:R-:W-:Y:S02]  /*2ed0*/  LEA R4, P1, R5, UR4, 0x1 ;  /* 0x0000000405047c11 */ /* 0x000fe4000f8208ff */
[----:B------:R-:W-:Y:S02]  /*2ee0*/  IADD3 R9, P2, R12, R17, RZ ;  /* 0x000000110c097210 */ /* 0x000fe40007f5e0ff */
[----:B------:R-:W-:Y:S02]  /*2ef0*/  LEA.HI.X R3, R3, UR5, R6, 0x1, P0 ;  /* 0x0000000503037c11 */ /* 0x000fe400080f0c06 */
[----:B------:R-:W-:Y:S02]  /*2f00*/  LEA.HI.X.SX32 R10, R27, R24, 0x1, P3 ;  /* 0x000000181b0a7211 */ /* 0x000fe400018f0eff */
[----:B------:R-:W-:Y:S01]  /*2f10*/  LEA R6, P0, R7, UR4, 0x1 ;  /* 0x0000000407067c11 */ /* 0x000fe2000f8008ff */
[----:B------:R0:W-:Y:S01]  /*2f20*/  STG.E.U16 desc[UR36][R2.64], R25 ;  /* 0x0000001902007986 */ /* 0x0001e2000c101524 */
[----:B------:R-:W-:-:S02]  /*2f30*/  LEA.HI.X R5, R5, UR5, R8, 0x1, P1 ;  /* 0x0000000505057c11 */ /* 0x000fc400088f0c08 */
[----:B------:R-:W-:Y:S02]  /*2f40*/  LEA.HI.X.SX32 R12, R12, R24, 0x1, P2 ;  /* 0x000000180c0c7211 */ /* 0x000fe400010f0eff */
[----:B------:R-:W-:Y:S02]  /*2f50*/  LEA R8, P1, R9, UR4, 0x1 ;  /* 0x0000000409087c11 */ /* 0x000fe4000f8208ff */
[----:B------:R-:W-:Y:S02]  /*2f60*/  LEA.HI.X R7, R7, UR5, R10, 0x1, P0 ;  /* 0x0000000507077c11 */ /* 0x000fe400080f0c0a */
[----:B------:R-:W-:Y:S02]  /*2f70*/  LEA R10, P0, R11, UR4, 0x1 ;  /* 0x000000040b0a7c11 */ /* 0x000fe4000f8008ff */
[----:B------:R-:W-:Y:S02]  /*2f80*/  LEA.HI.X R9, R9, UR5, R12, 0x1, P1 ;  /* 0x0000000509097c11 */ /* 0x000fe400088f0c0c */
[----:B------:R-:W-:-:S02]  /*2f90*/  IADD3 R15, P5, R22, R17, RZ ;  /* 0x00000011160f7210 */ /* 0x000fc40007fbe0ff */
[----:B------:R-:W-:Y:S02]  /*2fa0*/  LEA R12, P1, R13, UR4, 0x1 ;  /* 0x000000040d0c7c11 */ /* 0x000fe4000f8208ff */
[----:B------:R-:W-:Y:S02]  /*2fb0*/  F2FP.BF16.F32.PACK_AB R18, R19, R18 ;  /* 0x000000121312723e */ /* 0x000fe400000010ff */
[----:B------:R-:W-:Y:S02]  /*2fc0*/  IADD3 R17, P6, R26, R17, RZ ;  /* 0x000000111a117210 */ /* 0x000fe40007fde0ff */
[----:B------:R-:W-:Y:S02]  /*2fd0*/  PRMT R19, R25, 0x7632, R19 ;  /* 0x0000763219137816 */ /* 0x000fe40000000013 */
[----:B------:R-:W-:Y:S02]  /*2fe0*/  LEA.HI.X R11, R11, UR5, R14, 0x1, P0 ;  /* 0x000000050b0b7c11 */ /* 0x000fe400080f0c0e */
[----:B------:R-:W-:Y:S01]  /*2ff0*/  F2FP.BF16.F32.PACK_AB R0, R23, R0 ;  /* 0x000000001700723e */ /* 0x000fe200000010ff */
[----:B------:R1:W-:Y:S01]  /*3000*/  STG.E.U16 desc[UR36][R4.64], R19 ;  /* 0x0000001304007986 */ /* 0x0003e2000c101524 */
[----:B------:R-:W-:-:S02]  /*3010*/  LEA.HI.X.SX32 R22, R22, R24, 0x1, P5 ;  /* 0x0000001816167211 */ /* 0x000fc400028f0eff */
[----:B------:R-:W-:Y:S01]  /*3020*/  LEA R14, P0, R15, UR4, 0x1 ;  /* 0x000000040f0e7c11 */ /* 0x000fe2000f8008ff */
[----:B------:R-:W-:Y:S01]  /*3030*/  STG.E.U16 desc[UR36][R6.64], R18 ;  /* 0x0000001206007986 */ /* 0x000fe2000c101524 */
[----:B------:R-:W-:Y:S02]  /*3040*/  LEA.HI.X R13, R13, UR5, R16, 0x1, P1 ;  /* 0x000000050d0d7c11 */ /* 0x000fe400088f0c10 */
[----:B------:R-:W-:Y:S02]  /*3050*/  LEA.HI.X.SX32 R24, R26, R24, 0x1, P6 ;  /* 0x000000181a187211 */ /* 0x000fe400030f0eff */
[----:B------:R-:W-:Y:S02]  /*3060*/  LEA R16, P1, R17, UR4, 0x1 ;  /* 0x0000000411107c11 */ /* 0x000fe4000f8208ff */
[----:B0-----:R-:W-:Y:S02]  /*3070*/  PRMT R3, R18, 0x7632, R3 ;  /* 0x0000763212037816 */ /* 0x001fe40000000003 */
[----:B------:R-:W-:-:S02]  /*3080*/  F2FP.BF16.F32.PACK_AB R20, R21, R20 ;  /* 0x000000141514723e */ /* 0x000fc400000010ff */
[----:B-1----:R-:W-:Y:S01]  /*3090*/  PRMT R5, R0, 0x7632, R5 ;  /* 0x0000763200057816 */ /* 0x002fe20000000005 */
[----:B------:R-:W-:Y:S01]  /*30a0*/  STG.E.U16 desc[UR36][R8.64], R3 ;  /* 0x0000000308007986 */ /* 0x000fe2000c101524 */
[----:B------:R-:W-:Y:S02]  /*30b0*/  LEA.HI.X R15, R15, UR5, R22, 0x1, P0 ;  /* 0x000000050f0f7c11 */ /* 0x000fe400080f0c16 */
[----:B------:R-:W-:Y:S01]  /*30c0*/  LEA.HI.X R17, R17, UR5, R24, 0x1, P1 ;  /* 0x0000000511117c11 */ /* 0x000fe200088f0c18 */
[----:B------:R-:W-:Y:S01]  /*30d0*/  STG.E.U16 desc[UR36][R10.64], R0 ;  /* 0x000000000a007986 */ /* 0x000fe2000c101524 */
[----:B------:R-:W-:-:S03]  /*30e0*/  PRMT R2, R20, 0x7632, R2 ;  /* 0x0000763214027816 */ /* 0x000fc60000000002 */
[----:B------:R-:W-:Y:S04]  /*30f0*/  STG.E.U16 desc[UR36][R12.64], R5 ;  /* 0x000000050c007986 */ /* 0x000fe8000c101524 */
[----:B------:R-:W-:Y:S04]  /*3100*/  STG.E.U16 desc[UR36][R14.64], R20 ;  /* 0x000000140e007986 */ /* 0x000fe8000c101524 */
[----:B------:R-:W-:Y:S01]  /*3110*/  STG.E.U16 desc[UR36][R16.64], R2 ;  /* 0x0000000210007986 */ /* 0x000fe2000c101524 */
[----:B------:R-:W-:Y:S05]  /*3120*/  EXIT ;  /* 0x000000000000794d */ /* 0x000fea0003800000 */
.L_x_282:
        /* <DEDUP_REMOVED lines=16> */
.L_x_314:
[----:B------:R-:W-:Y:S05]  /*3230*/  EXIT ;  /* 0x000000000000794d */ /* 0x000fea0003800000 */
.L_x_283:
[----:B------:R-:W-:Y:S01]  /*3240*/  HFMA2.MMA R11, -RZ, RZ, 0, 1.847743988037109375e-06 ;  /* 0x0000001fff0b7435 */ /* 0x000fe200000001ff */
[----:B------:R-:W-:Y:S01]  /*3250*/  IMAD.MOV.U32 R12, RZ, RZ, 0x10 ;  /* 0x00000010ff0c7424 */ /* 0x000fe200078e00ff */
[----:B------:R-:W-:Y:S01]  /*3260*/  MOV R9, 0xff7fffff ;  /* 0xff7fffff00097802 */ /* 0x000fe20000000f00 */
[----:B------:R-:W-:-:S08]  /*3270*/  IMAD.MOV.U32 R15, RZ, RZ, -0x1 ;  /* 0xffffffffff0f7424 */ /* 0x000fd000078e00ff */
[----:B------:R-:W-:Y:S05]  /*3280*/  WARPSYNC.COLLECTIVE R15, `(.L_x_315) ;  /* 0x000000000f087348 */ /* 0x000fea0003c00000 */
[----:B------:R0:W1:Y:S02]  /*3290*/  SHFL.BFLY P6, R14, R13, R12, R11 ;  /* 0x0c00000c0d0e7389 */ /* 0x00006400000c000b */
[----:B01----:R-:W-:Y:S01]  /*32a0*/  ENDCOLLECTIVE ;  /* 0x000000000000791b */ /* 0x003fe20003800000 */
.L_x_315:
[----:B------:R-:W-:Y:S01]  /*32b0*/  IMAD.MOV.U32 R12, RZ, RZ, 0x8 ;  /* 0x00000008ff0c7424 */ /* 0x000fe200078e00ff */
[----:B------:R-:W-:-:S04]  /*32c0*/  FMNMX.FTZ R8, R14, -3.40282346638528859812e+38, !PT ;  /* 0xff7fffff0e087809 */ /* 0x000fc80007810000 */
[----:B------:R-:W-:-:S07]  /*32d0*/  MOV R13, R8 ;  /* 0x00000008000d7202 */ /* 0x000fce0000000f00 */
[----:B------:R-:W-:Y:S05]  /*32e0*/  WARPSYNC.COLLECTIVE R15, `(.L_x_316) ;  /* 0x000000000f087348 */ /* 0x000fea0003c00000 */
[----:B------:R0:W1:Y:S02]  /*32f0*/  SHFL.BFLY P6, R14, R13, R12, R11 ;  /* 0x0c00000c0d0e7389 */ /* 0x00006400000c000b */
[----:B01----:R-:W-:Y:S01]  /*3300*/  ENDCOLLECTIVE ;  /* 0x000000000000791b */ /* 0x003fe20003800000 */
.L_x_316:
[----:B------:R-:W-:Y:S01]  /*3310*/  IMAD.MOV.U32 R12, RZ, RZ, 0x4 ;  /* 0x00000004ff0c7424 */ /* 0x000fe200078e00ff */
[----:B------:R-:W-:-:S04]  /*3320*/  FMNMX.FTZ R10, R8, R14, !PT ;  /* 0x0000000e080a7209 */ /* 0x000fc80007810000 */
[----:B------:R-:W-:-:S07]  /*3330*/  MOV R13, R10 ;  /* 0x0000000a000d7202 */ /* 0x000fce0000000f00 */
[----:B------:R-:W-:Y:S05]  /*3340*/  WARPSYNC.COLLECTIVE R15, `(.L_x_317) ;  /* 0x000000000f087348 */ /* 0x000fea0003c00000 */
[----:B------:R0:W1:Y:S02]  /*3350*/  SHFL.BFLY P6, R14, R13, R12, R11 ;  /* 0x0c00000c0d0e7389 */ /* 0x00006400000c000b */
[----:B01----:R-:W-:Y:S01]  /*3360*/  ENDCOLLECTIVE ;  /* 0x000000000000791b */ /* 0x003fe20003800000 */
.L_x_317:
[----:B------:R-:W-:Y:S01]  /*3370*/  IMAD.MOV.U32 R12, RZ, RZ, 0x2 ;  /* 0x00000002ff0c7424 */ /* 0x000fe200078e00ff */
[----:B------:R-:W-:-:S04]  /*3380*/  FMNMX.FTZ R20, R10, R14, !PT ;  /* 0x0000000e0a147209 */ /* 0x000fc80007810000 */
[----:B------:R-:W-:-:S07]  /*3390*/  MOV R13, R20 ;  /* 0x00000014000d7202 */ /* 0x000fce0000000f00 */
[----:B------:R-:W-:Y:S05]  /*33a0*/  WARPSYNC.COLLECTIVE R15, `(.L_x_318) ;  /* 0x000000000f087348 */ /* 0x000fea0003c00000 */
[----:B------:R0:W1:Y:S02]  /*33b0*/  SHFL.BFLY P6, R14, R13, R12, R11 ;  /* 0x0c00000c0d0e7389 */ /* 0x00006400000c000b */
[----:B01----:R-:W-:Y:S01]  /*33c0*/  ENDCOLLECTIVE ;  /* 0x000000000000791b */ /* 0x003fe20003800000 */
.L_x_318:
[----:B------:R-:W-:Y:S01]  /*33d0*/  IMAD.MOV.U32 R12, RZ, RZ, 0x1 ;  /* 0x00000001ff0c7424 */ /* 0x000fe200078e00ff */
[----:B------:R-:W-:-:S04]  /*33e0*/  FMNMX.FTZ R21, R20, R14, !PT ;  /* 0x0000000e14157209 */ /* 0x000fc80007810000 */
[----:B------:R-:W-:-:S07]  /*33f0*/  MOV R13, R21 ;  /* 0x00000015000d7202 */ /* 0x000fce0000000f00 */
[----:B------:R-:W-:Y:S05]  /*3400*/  WARPSYNC.COLLECTIVE R15, `(.L_x_319) ;  /* 0x000000000f087348 */ /* 0x000fea0003c00000 */
[----:B------:R0:W1:Y:S02]  /*3410*/  SHFL.BFLY P6, R14, R13, R12, R11 ;  /* 0x0c00000c0d0e7389 */ /* 0x00006400000c000b */
[----:B01----:R-:W-:Y:S01]  /*3420*/  ENDCOLLECTIVE ;  /* 0x000000000000791b */ /* 0x003fe20003800000 */
.L_x_319:
[----:B------:R-:W-:Y:S05]  /*3430*/  BRA `(.L_x_320) ;  /* 0xffffffd400187947 */ /* 0x000fea000383ffff */
.L_x_321:
        /* <DEDUP_REMOVED lines=12> */
.L_x_29575:


//--------------------- .text._ZN4vllm25paged_attention_v2_kernelI13__nv_bfloat16hLi64ELi32ELi128ELNS_18Fp8KVCacheDataTypeE2ELb0ELi512EEEvPfS3_PT_PKS4_PKT0_SA_ifPKiSC_iPKfiiiSE_SE_iiiii --------------------------
	.section	.text._ZN4vllm25paged_attention_v2_kernelI13__nv_bfloat16hLi64ELi32ELi128ELNS_18Fp8KVCacheDataTypeE2ELb0ELi512EEEvPfS3_PT_PKS4_PKT0_SA_ifPKiSC_iPKfiiiSE_SE_iiiii,"ax",@progbits
	.align	128
        .global         _ZN4vllm25paged_attention_v2_kernelI13__nv_bfloat16hLi64ELi32ELi128ELNS_18Fp8KVCacheDataTypeE2ELb0ELi512EEEvPfS3_PT_PKS4_PKT0_SA_ifPKiSC_iPKfiiiSE_SE_iiiii
        .type           _ZN4vllm25paged_attention_v2_kernelI13__nv_bfloat16hLi64ELi32ELi128ELNS_18Fp8KVCacheDataTypeE2ELb0ELi512EEEvPfS3_PT_PKS4_PKT0_SA_ifPKiSC_iPKfiiiSE_SE_iiiii,@function
        .size           _ZN4vllm25paged_attention_v2_kernelI13__nv_bfloat16hLi64ELi32ELi128ELNS_18Fp8KVCacheDataTypeE2ELb0ELi512EEEvPfS3_PT_PKS4_PKT0_SA_ifPKiSC_iPKfiiiSE_SE_iiiii,(.L_x_29576 - _ZN4vllm25paged_attention_v2_kernelI13__nv_bfloat16hLi64ELi32ELi128ELNS_18Fp8KVCacheDataTypeE2ELb0ELi512EEEvPfS3_PT_PKS4_PKT0_SA_ifPKiSC_iPKfiiiSE_SE_iiiii)
        .other          _ZN4vllm25paged_attention_v2_kernelI13__nv_bfloat16hLi64ELi32ELi128ELNS_18Fp8KVCacheDataTypeE2ELb0ELi512EEEvPfS3_PT_PKS4_PKT0_SA_ifPKiSC_iPKfiiiSE_SE_iiiii,@"STO_CUDA_ENTRY STV_DEFAULT"
_ZN4vllm25paged_attention_v2_kernelI13__nv_bfloat16hLi64ELi32ELi128ELNS_18Fp8KVCacheDataTypeE2ELb0ELi512EEEvPfS3_PT_PKS4_PKT0_SA_ifPKiSC_iPKfiiiSE_SE_iiiii:
.text._ZN4vllm25paged_attention_v2_kernelI13__nv_bfloat16hLi64ELi32ELi128ELNS_18Fp8KVCacheDataTypeE2ELb0ELi512EEEvPfS3_PT_PKS4_PKT0_SA_ifPKiSC_iPKfiiiSE_SE_iiiii:
        /* <DEDUP_REMOVED lines=27> */
[----:B------:R-:W-:Y:S02]  /*01b0*/  VIMNMX R9, R17, R6, PT ;  /* 0x0000000611097248 */ /* 0x000fe40003fe0100 */
[----:B------:R-:W-:Y:S01]  /*01c0*/  SHF.R.S32.HI R6, RZ, 0x5, R8 ;  /* 0x00000005ff067819 */ /* 0x000fe20000011408 */
[----:B------:R-:W-:Y:S02]  /*01d0*/  IMAD.IADD R7, R3, 0x1, -R10 ;  /* 0x0000000103077824 */ /* 0x000fe400078e0a0a */
[----:B------:R-:W-:Y:S01]  /*01e0*/  IMAD.IADD R16, R9, 0x1, -R18 ;  /* 0x0000000109107824 */ /* 0x000fe200078e0a12 */
[----:B-1----:R-:W-:Y:S06]  /*01f0*/  @P0 BRA `(.L_x_323) ;  /* 0x0000000400600947 */ /* 0x002fec0003800000 */
[C---:B------:R-:W-:Y:S01]  /*0200*/  VIMNMX R8, R3.reuse, -0x78, !PT ;  /* 0xffffff8803087848 */ /* 0x040fe20007fe0100 */
[----:B------:R-:W-:Y:S01]  /*0210*/  ULDC UR4, c[0x0][0x268] ;  /* 0x00009a0000047ab9 */ /* 0x000fe20000000800 */
[----:B------:R-:W-:Y:S01]  /*0220*/  SHF.L.U32 R19, R4, 0x6, RZ ;  /* 0x0000000604137819 */ /* 0x000fe200000006ff */
[----:B------:R-:W-:Y:S01]  /*0230*/  IMAD R22, R0, UR4, RZ ;  /* 0x0000000400167c24 */ /* 0x000fe2000f8e02ff */
[----:B------:R-:W-:Y:S01]  /*0240*/  IADD3 R8, -R3, 0x7f, R8 ;  /* 0x0000007f03087810 */ /* 0x000fe20007ffe108 */
[----:B------:R-:W-:Y:S01]  /*0250*/  BSSY B1, `(.L_x_324) ;  /* 0x0000027000017945 */ /* 0x000fe20003800000 */
        /* <DEDUP_REMOVED lines=18> */
[----:B------:R-:W-:-:S04]  /*0380*/  LEA.HI.X R26, R26, UR7, R11, 0x1, P3 ;  /* 0x000000071a1a7c11 */ /* 0x000fc800098f0c0b */
[----:B------:R-:W-:Y:S01]  /*0390*/  IADD3.X R26, RZ, R26, RZ, P1, !PT ;  /* 0x0000001aff1a7210 */ /* 0x000fe20000ffe4ff */
[----:B0-----:R-:W-:-:S06]  /*03a0*/  ULEA UR4, UR5, UR4, 0x18 ;  /* 0x0000000405047291 */ /* 0x001fcc000f8ec03f */
[----:B------:R-:W-:-:S05]  /*03b0*/  LEA R8, R3, UR4, 0x4 ;  /* 0x0000000403087c11 */ /* 0x000fca000f8e20ff */
[----:B------:R-:W-:-:S07]  /*03c0*/  VIADD R23, R8, 0x8 ;  /* 0x0000000808177836 */ /* 0x000fce0000000000 */
.L_x_326:
[----:B------:R-:W-:Y:S02]  /*03d0*/  IMAD.MOV.U32 R8, RZ, RZ, R25 ;  /* 0x000000ffff087224 */ /* 0x000fe400078e0019 */
[----:B------:R-:W-:-:S05]  /*03e0*/  IMAD.MOV.U32 R9, RZ, RZ, R26 ;  /* 0x000000ffff097224 */ /* 0x000fca00078e001a */
[----:B------:R-:W2:Y:S04]  /*03f0*/  LDG.E.CONSTANT R10, desc[UR36][R8.64+-0x8] ;  /* 0xfffff824080a7981 */ /* 0x000ea8000c1e9900 */
[----:B------:R-:W2:Y:S04]  /*0400*/  LDG.E.CONSTANT R11, desc[UR36][R8.64+-0x4] ;  /* 0xfffffc24080b7981 */ /* 0x000ea8000c1e9900 */
[----:B------:R-:W3:Y:S04]  /*0410*/  LDG.E.CONSTANT R12, desc[UR36][R8.64] ;  /* 0x00000024080c7981 */ /* 0x000ee8000c1e9900 */
[----:B------:R-:W3:Y:S01]  /*0420*/  LDG.E.CONSTANT R13, desc[UR36][R8.64+0x4] ;  /* 0x00000424080d7981 */ /* 0x000ee2000c1e9900 */
[----:B------:R-:W-:Y:S01]  /*0430*/  IADD3 R21, R21, -0x1, RZ ;  /* 0xffffffff15157810 */ /* 0x000fe20007ffe0ff */
[----:B------:R-:W-:Y:S01]  /*0440*/  VIADD R14, R14, 0x80 ;  /* 0x000000800e0e7836 */ /* 0x000fe20000000000 */
[----:B------:R-:W-:-:S02]  /*0450*/  IADD3 R25, P2, R8, 0x800, RZ ;  /* 0x0000080008197810 */ /* 0x000fc40007f5e0ff */
[----:B------:R-:W-:-:S03]  /*0460*/  ISETP.NE.AND P1, PT, R21, RZ, PT ;  /* 0x000000ff1500720c */ /* 0x000fc60003f25270 */
[----:B------:R-:W-:Y:S01]  /*0470*/  IMAD.X R26, RZ, RZ, R9, P2 ;  /* 0x000000ffff1a7224 */ /* 0x000fe200010e0609 */
[----:B--2---:R-:W-:Y:S04]  /*0480*/  STS.64 [R23+-0x8], R10 ;  /* 0xfffff80a17007388 */ /* 0x004fe80000000a00 */
[----:B---3--:R0:W-:Y:S02]  /*0490*/  STS.64 [R23], R12 ;  /* 0x0000000c17007388 */ /* 0x0081e40000000a00 */
[----:B0-----:R-:W-:-:S03]  /*04a0*/  IADD3 R23, R23, 0x800, RZ ;  /* 0x0000080017177810 */ /* 0x001fc60007ffe0ff */
[----:B------:R-:W-:Y:S05]  /*04b0*/  @P1 BRA `(.L_x_326) ;  /* 0xfffffffc00c41947 */ /* 0x000fea000383ffff */
.L_x_325:
[----:B------:R-:W-:Y:S05]  /*04c0*/  BSYNC B1 ;  /* 0x0000000000017941 */ /* 0x000fea0003800000 */
.L_x_324:
[----:B------:R-:W-:Y:S05]  /*04d0*/  @!P0 BRA `(.L_x_323) ;  /* 0x0000000000a88947 */ /* 0x000fea0003800000 */
[----:B------:R-:W0:Y:S01]  /*04e0*/  S2UR UR5, SR_CgaCtaId ;  /* 0x00000000000579c3 */ /* 0x000e220000008800 */
[----:B------:R-:W-:Y:S01]  /*04f0*/  UMOV UR4, 0x400 ;  /* 0x0000040000047882 */ /* 0x000fe20000000000 */
[----:B------:R-:W-:Y:S01]  /*0500*/  IADD3 R19, P0, R22, R19, RZ ;  /* 0x0000001316137210 */ /* 0x000fe20007f1e0ff */
[C---:B------:R-:W-:Y:S01]  /*0510*/  IMAD.SHL.U32 R26, R14.reuse, 0x8, RZ ;  /* 0x000000080e1a7824 */ /* 0x040fe200078e00ff */
[----:B------:R-:W-:-:S03]  /*0520*/  IADD3 R23, R14, -0x200, RZ ;  /* 0xfffffe000e177810 */ /* 0x000fc60007ffe0ff */
[----:B------:R-:W-:Y:S01]  /*0530*/  IMAD.X R20, R15, 0x1, R20, P0 ;  /* 0x000000010f147824 */ /* 0x000fe200000e0614 */
[----:B------:R-:W1:Y:S01]  /*0540*/  LDC.64 R8, c[0x0][0x228] ;  /* 0x00008a00ff087b82 */ /* 0x000e620000000a00 */
[----:B------:R-:W-:Y:S01]  /*0550*/  IMAD.WIDE R26, R26, 0x2, RZ ;  /* 0x000000021a1a7825 */ /* 0x000fe200078e02ff */
[----:B0-----:R-:W-:-:S06]  /*0560*/  ULEA UR4, UR5, UR4, 0x18 ;  /* 0x0000000405047291 */ /* 0x001fcc000f8ec03f */
[----:B------:R-:W-:Y:S02]  /*0570*/  LEA R22, R14, UR4, 0x4 ;  /* 0x000000040e167c11 */ /* 0x000fe4000f8e20ff */
[----:B-1----:R-:W-:-:S03]  /*0580*/  LEA R21, P0, R19, R8, 0x1 ;  /* 0x0000000813157211 */ /* 0x002fc600078008ff */
[----:B------:R-:W-:Y:S01]  /*0590*/  VIADD R22, R22, 0x1000 ;  /* 0x0000100016167836 */ /* 0x000fe20000000000 */
[----:B------:R-:W-:Y:S02]  /*05a0*/  LEA.HI.X R20, R19, R9, R20, 0x1, P0 ;  /* 0x0000000913147211 */ /* 0x000fe400000f0c14 */
[----:B------:R-:W-:-:S07]  /*05b0*/  LOP3.LUT R19, R26, 0xc, RZ, 0xfc, !PT ;  /* 0x0000000c1a137812 */ /* 0x000fce00078efcff */
.L_x_327:
        /* <DEDUP_REMOVED lines=28> */
.L_x_323:
[----:B------:R-:W-:Y:S05]  /*0780*/  BSYNC B0 ;  /* 0x0000000000007941 */ /* 0x000fea0003800000 */
.L_x_322:
[----:B------:R-:W-:Y:S01]  /*0790*/  LEA R9, R2, R6, 0x4 ;  /* 0x0000000602097211 */ /* 0x000fe200078e20ff */
[----:B------:R-:W-:Y:S03]  /*07a0*/  BAR.SYNC.DEFER_BLOCKING 0x0 ;  /* 0x0000000000007b1d */ /* 0x000fe60000010000 */
[----:B------:R-:W-:-:S13]  /*07b0*/  ISETP.GE.AND P0, PT, R9, R24, PT ;  /* 0x000000180900720c */ /* 0x000fda0003f06270 */
        /* <DEDUP_REMOVED lines=14> */
.L_x_362:
[----:B------:R-:W-:Y:S01]  /*08a0*/  ISETP.NE.AND P0, PT, R7, RZ, PT ;  /* 0x000000ff0700720c */ /* 0x000fe20003f05270 */
[----:B------:R-:W-:-:S12]  /*08b0*/  WARPSYNC.ALL ;  /* 0x0000000000007948 */ /* 0x000fd80003800000 */
[----:B------:R-:W2:Y:S01]  /*08c0*/  @!P0 S2R R11, SR_CgaCtaId ;  /* 0x00000000000b8919 */ /* 0x000ea20000008800 */
[----:B------:R-:W-:Y:S02]  /*08d0*/  @!P0 MOV R8, 0x400 ;  /* 0x0000040000088802 */ /* 0x000fe40000000f00 */
[----:B-1----:R-:W-:Y:S02]  /*08e0*/  @!P0 FMNMX.FTZ R14, R20, R14, !PT ;  /* 0x0000000e140e8209 */ /* 0x002fe40007810000 */
[----:B------:R-:W-:-:S04]  /*08f0*/  @!P0 IADD3 R8, R8, 0x80, RZ ;  /* 0x0000008008088810 */ /* 0x000fc80007ffe0ff */
        /* <DEDUP_REMOVED lines=38> */
[----:B------:R-:W-:Y:S01]  /*0b60*/  HFMA2.MMA R11, -RZ, RZ, 0, 0 ;  /* 0x00000000ff0b7435 */ /* 0x000fe200000001ff */
[----:B------:R-:W-:Y:S01]  /*0b70*/  UIADD3 UR4, UR4, 0xa0, URZ ;  /* 0x000000a004047890 */ /* 0x000fe2000fffe03f */
[----:B------:R-:W-:-:S03]  /*0b80*/  IMAD.MOV.U32 R13, RZ, RZ, R3 ;  /* 0x000000ffff0d7224 */ /* 0x000fc600078e0003 */
[----:B--2---:R-:W-:-:S06]  /*0b90*/  ULEA UR4, UR5, UR4, 0x18 ;  /* 0x0000000405047291 */ /* 0x004fcc000f8ec03f */
[----:B------:R-:W-:-:S07]  /*0ba0*/  LEA R9, R3, UR4, 0x2 ;  /* 0x0000000403097c11 */ /* 0x000fce000f8e10ff */
.L_x_334:
[----:B------:R-:W1:Y:S01]  /*0bb0*/  LDS R15, [R9] ;  /* 0x00000000090f7984 */ /* 0x000e620000000800 */
[----:B------:R-:W-:Y:S01]  /*0bc0*/  VIADD R10, R10, 0xffffffff ;  /* 0xffffffff0a0a7836 */ /* 0x000fe20000000000 */
[----:B------:R-:W-:-:S04]  /*0bd0*/  IADD3 R13, R13, 0x80, RZ ;  /* 0x000000800d0d7810 */ /* 0x000fc80007ffe0ff */
        /* <DEDUP_REMOVED lines=8> */
.L_x_333:
[----:B------:R-:W-:Y:S05]  /*0c60*/  BSYNC B1 ;  /* 0x0000000000017941 */ /* 0x000fea0003800000 */
.L_x_332:
        /* <DEDUP_REMOVED lines=14> */
.L_x_337:
        /* <DEDUP_REMOVED lines=98> */
[----:B0-----:R-:W-:Y:S01]  /*1370*/  IADD3 R10, R10, 0x2000, RZ ;  /* 0x000020000a0a7810 */ /* 0x001fe20007ffe0ff */
[----:B------:R-:W-:Y:S06]  /*1380*/  @!P2 BRA `(.L_x_337) ;  /* 0xfffffff80070a947 */ /* 0x000fec000383ffff */
.L_x_336:
[----:B------:R-:W-:Y:S05]  /*1390*/  BSYNC B1 ;  /* 0x0000000000017941 */ /* 0x000fea0003800000 */
.L_x_335:
[----:B------:R-:W-:Y:S01]  /*13a0*/  IMAD.IADD R9, R16, 0x1, -R13 ;  /* 0x0000000110097824 */ /* 0x000fe200078e0a0d */
[----:B------:R-:W-:Y:S04]  /*13b0*/  BSSY B1, `(.L_x_338) ;  /* 0x0000036000017945 */ /* 0x000fe80003800000 */
        /* <DEDUP_REMOVED lines=52> */
[----:B0-----:R-:W-:-:S07]  /*1700*/  IADD3 R10, R10, 0x1000, RZ ;  /* 0x000010000a0a7810 */ /* 0x001fce0007ffe0ff */
.L_x_339:
[----:B------:R-:W-:Y:S05]  /*1710*/  BSYNC B1 ;  /* 0x0000000000017941 */ /* 0x000fea0003800000 */
.L_x_338:
        /* <DEDUP_REMOVED lines=26> */
.L_x_331:
[----:B------:R-:W-:Y:S05]  /*18c0*/  BSYNC B0 ;  /* 0x0000000000007941 */ /* 0x000fea0003800000 */
.L_x_330:
        /* <DEDUP_REMOVED lines=9> */
[----:B------:R-:W-:-:S05]  /*1960*/  @!P2 VIADD R11, R11, 0x80 ;  /* 0x000000800b0ba836 */ /* 0x000fca0000000000 */
        /* <DEDUP_REMOVED lines=10> */
[----:B------:R-:W-:-:S04]  /*1a10*/  @!P0 LOP3.LUT R9, R9, 0x1ffffffc, RZ, 0xc0, !PT ;  /* 0x1ffffffc09098812 */ /* 0x000fc800078ec0ff */
[----:B------:R-:W-:Y:S01]  /*1a20*/  @!P0 IADD3 R11, R10, R9, RZ ;  /* 0x000000090a0b8210 */ /* 0x000fe20007ffe0ff */
        /* <DEDUP_REMOVED lines=14> */
[----:B------:R-:W-:Y:S02]  /*1b10*/  BSSY B1, `(.L_x_342) ;  /* 0x000001d000017945 */ /* 0x000fe40003800000 */
[----:B------:R-:W-:Y:S02]  /*1b20*/  IMAD R10, R2, R11, -0x11 ;  /* 0xffffffef020a7424 */ /* 0x000fe400078e020b */
        /* <DEDUP_REMOVED lines=19> */
.L_x_344:
[----:B------:R-:W0:Y:S01]  /*1c60*/  LDS R14, [R12] ;  /* 0x000000000c0e7984 */ /* 0x000e220000000800 */
[----:B------:R-:W-:Y:S01]  /*1c70*/  IADD3 R10, R10, -0x1, RZ ;  /* 0xffffffff0a0a7810 */ /* 0x000fe20007ffe0ff */
[----:B------:R-:W-:-:S03]  /*1c80*/  VIADD R11, R11, 0x80 ;  /* 0x000000800b0b7836 */ /* 0x000fc60000000000 */
[----:B------:R-:W-:Y:S01]  /*1c90*/  ISETP.NE.AND P0, PT, R10, RZ, PT ;  /* 0x000000ff0a00720c */ /* 0x000fe20003f05270 */
[----:B0-----:R-:W-:-:S05]  /*1ca0*/  FMUL.FTZ R13, R14, R5 ;  /* 0x000000050e0d7220 */ /* 0x001fca0000410000 */
[----:B------:R0:W-:Y:S02]  /*1cb0*/  STS [R12], R13 ;  /* 0x0000000d0c007388 */ /* 0x0001e40000000800 */
[----:B0-----:R-:W-:-:S05]  /*1cc0*/  IADD3 R12, R12, 0x200, RZ ;  /* 0x000002000c0c7810 */ /* 0x001fca0007ffe0ff */
[----:B------:R-:W-:Y:S05]  /*1cd0*/  @P0 BRA `(.L_x_344) ;  /* 0xfffffffc00e00947 */ /* 0x000fea000383ffff */
.L_x_343:
[----:B------:R-:W-:Y:S05]  /*1ce0*/  BSYNC B1 ;  /* 0x0000000000017941 */ /* 0x000fea0003800000 */
.L_x_342:
        /* <DEDUP_REMOVED lines=14> */
.L_x_347:
[----:B------:R-:W0:Y:S01]  /*1dd0*/  LDS R15, [R10+-0x400] ;  /* 0xfffc00000a0f7984 */ /* 0x000e220000000800 */
[----:B------:R-:W-:-:S03]  /*1de0*/  IADD3 R11, R11, 0x800, RZ ;  /* 0x000008000b0b7810 */ /* 0x000fc60007ffe0ff */
[----:B------:R-:W2:Y:S01]  /*1df0*/  LDS R17, [R10+-0x200] ;  /* 0xfffe00000a117984 */ /* 0x000ea20000000800 */
[----:B------:R-:W-:-:S03]  /*1e00*/  ISETP.GE.AND P1, PT, R11, R12, PT ;  /* 0x0000000c0b00720c */ /* 0x000fc60003f26270 */
        /* <DEDUP_REMOVED lines=48> */
.L_x_346:
[----:B------:R-:W-:Y:S05]  /*2110*/  BSYNC B1 ;  /* 0x0000000000017941 */ /* 0x000fea0003800000 */
.L_x_345:
        /* <DEDUP_REMOVED lines=31> */
.L_x_349:
[----:B------:R-:W-:Y:S05]  /*2310*/  BSYNC B1 ;  /* 0x0000000000017941 */ /* 0x000fea0003800000 */
.L_x_348:
        /* <DEDUP_REMOVED lines=14> */
.L_x_341:
[----:B------:R-:W-:Y:S05]  /*2400*/  BSYNC B0 ;  /* 0x0000000000007941 */ /* 0x000fea0003800000 */
.L_x_340:
[----:B------:R-:W-:Y:S01]  /*2410*/  BAR.SYNC.DEFER_BLOCKING 0x0 ;  /* 0x0000000000007b1d */ /* 0x000fe20000010000 */
[----:B------:R-:W-:-:S05]  /*2420*/  ISETP.NE.AND P0, PT, R3, RZ, PT ;  /* 0x000000ff0300720c */ /* 0x000fca0003f05270 */
[----:B------:R-:W-:Y:S08]  /*2430*/  BSSY B0, `(.L_x_350) ;  /* 0x0000014000007945 */ /* 0x000ff00003800000 */
[----:B------:R-:W-:Y:S05]  /*2440*/  @P0 BRA `(.L_x_351) ;  /* 0x0000000000480947 */ /* 0x000fea0003800000 */
[----:B0-2---:R-:W-:Y:S01]  /*2450*/  IMAD R5, R0, UR39, RZ ;  /* 0x0000002700057c24 */ /* 0x005fe2000f8e02ff */
        /* <DEDUP_REMOVED lines=17> */
.L_x_351:
[----:B------:R-:W-:Y:S05]  /*2570*/  BSYNC B0 ;  /* 0x0000000000007941 */ /* 0x000fea0003800000 */
.L_x_350:
[----:B------:R-:W4:Y:S01]  /*2580*/  S2UR UR5, SR_CgaCtaId ;  /* 0x00000000000579c3 */ /* 0x000f220000008800 */
[----:B0-2---:R-:W-:-:S07]  /*2590*/  LOP3.LUT R5, R7, 0x3, RZ, 0xc0, !PT ;  /* 0x0000000307057812 */ /* 0x005fce00078ec0ff */
[----:B------:R-:W-:Y:S01]  /*25a0*/  BAR.SYNC.DEFER_BLOCKING 0x0 ;  /* 0x0000000000007b1d */ /* 0x000fe20000010000 */
[----:B-1-3--:R-:W-:Y:S01]  /*25b0*/  SHF.R.S32.HI R8, RZ, 0x1f, R7 ;  /* 0x0000001fff087819 */ /* 0x00afe20000011407 */
[----:B------:R-:W-:Y:S01]  /*25c0*/  HFMA2.MMA R25, -RZ, RZ, 0, 0 ;  /* 0x00000000ff197435 */ /* 0x000fe200000001ff */
[----:B------:R-:W-:Y:S01]  /*25d0*/  ISETP.NE.AND P0, PT, R5, RZ, PT ;  /* 0x000000ff0500720c */ /* 0x000fe20003f05270 */
[----:B------:R-:W-:Y:S01]  /*25e0*/  IMAD.MOV.U32 R26, RZ, RZ, RZ ;  /* 0x000000ffff1a7224 */ /* 0x000fe200078e00ff */
[----:B------:R-:W-:Y:S01]  /*25f0*/  LEA.HI R5, R8, R7, RZ, 0x2 ;  /* 0x0000000708057211 */ /* 0x000fe200078f10ff */
[----:B------:R-:W-:Y:S01]  /*2600*/  UMOV UR4, 0x400 ;  /* 0x0000040000047882 */ /* 0x000fe20000000000 */
[----:B------:R-:W-:Y:S01]  /*2610*/  LOP3.LUT R9, R3, 0xffffffc0, RZ, 0xc0, !PT ;  /* 0xffffffc003097812 */ /* 0x000fe200078ec0ff */
[----:B------:R-:W-:Y:S01]  /*2620*/  UIADD3 UR4, UR4, 0xa0, URZ ;  /* 0x000000a004047890 */ /* 0x000fe2000fffe03f */
[----:B------:R-:W-:Y:S02]  /*2630*/  SHF.R.S32.HI R5, RZ, 0x2, R5 ;  /* 0x00000002ff057819 */ /* 0x000fe40000011405 */
[----:B------:R-:W-:-:S02]  /*2640*/  CS2R R22, SRZ ;  /* 0x0000000000167805 */ /* 0x000fc4000001ff00 */
[----:B------:R-:W-:Y:S02]  /*2650*/  ISETP.NE.OR P5, PT, R9, 0x40, P0 ;  /* 0x000000400900780c */ /* 0x000fe400007a5670 */
[----:B------:R-:W-:Y:S02]  /*2660*/  CS2R R20, SRZ ;  /* 0x0000000000147805 */ /* 0x000fe4000001ff00 */
[C---:B------:R-:W-:Y:S01]  /*2670*/  ISETP.GT.OR P1, PT, R3.reuse, 0x3f, P0 ;  /* 0x0000003f0300780c */ /* 0x040fe20000724670 */
[----:B------:R-:W-:Y:S01]  /*2680*/  IMAD R6, R6, 0x40, R5 ;  /* 0x0000004006067824 */ /* 0x000fe200078e0205 */
[----:B------:R-:W-:Y:S02]  /*2690*/  CS2R R18, SRZ ;  /* 0x0000000000127805 */ /* 0x000fe4000001ff00 */
[C---:B------:R-:W-:Y:S01]  /*26a0*/  IADD3 R10, R3.reuse, 0x1f, RZ ;  /* 0x0000001f030a7810 */ /* 0x040fe20007ffe0ff */
[----:B------:R-:W-:Y:S01]  /*26b0*/  BSSY B0, `(.L_x_352) ;  /* 0x0000021000007945 */ /* 0x000fe20003800000 */
[----:B------:R-:W-:-:S02]  /*26c0*/  LOP3.LUT R7, R3, 0xffffffe0, RZ, 0xc0, !PT ;  /* 0xffffffe003077812 */ /* 0x000fc400078ec0ff */
[----:B------:R-:W-:Y:S01]  /*26d0*/  ISETP.GT.U32.AND P3, PT, R10, 0x3e, PT ;  /* 0x0000003e0a00780c */ /* 0x000fe20003f64070 */
[----:B----4-:R-:W-:Y:S01]  /*26e0*/  ULEA UR4, UR5, UR4, 0x18 ;  /* 0x0000000405047291 */ /* 0x010fe2000f8ec03f */
[----:B------:R-:W-:Y:S02]  /*26f0*/  ISETP.GT.OR P2, PT, R3, 0x1f, P0 ;  /* 0x0000001f0300780c */ /* 0x000fe40000744670 */
[----:B------:R-:W-:-:S03]  /*2700*/  ISETP.NE.OR P4, PT, R7, 0x20, P0 ;  /* 0x000000200700780c */ /* 0x000fc60000785670 */
[----:B------:R-:W-:-:S05]  /*2710*/  LEA R6, R6, UR4, 0x2 ;  /* 0x0000000406067c11 */ /* 0x000fca000f8e10ff */
[----:B------:R0:W-:Y:S04]  /*2720*/  @!P5 STS [R6+-0x200], R26 ;  /* 0xfffe001a0600d388 */ /* 0x0001e80000000800 */
[----:B------:R0:W-:Y:S04]  /*2730*/  @!P5 STS [R6+-0x1e0], R25 ;  /* 0xfffe20190600d388 */ /* 0x0001e80000000800 */
[----:B------:R0:W-:Y:S04]  /*2740*/  @!P5 STS [R6+-0x1c0], R22 ;  /* 0xfffe40160600d388 */ /* 0x0001e80000000800 */
[----:B------:R0:W-:Y:S04]  /*2750*/  @!P5 STS [R6+-0x1a0], R23 ;  /* 0xfffe60170600d388 */ /* 0x0001e80000000800 */
[----:B------:R0:W-:Y:S04]  /*2760*/  @!P5 STS [R6+-0x180], R20 ;  /* 0xfffe80140600d388 */ /* 0x0001e80000000800 */
[----:B------:R0:W-:Y:S04]  /*2770*/  @!P5 STS [R6+-0x160], R21 ;  /* 0xfffea0150600d388 */ /* 0x0001e80000000800 */
[----:B------:R0:W-:Y:S04]  /*2780*/  @!P5 STS [R6+-0x140], R18 ;  /* 0xfffec0120600d388 */ /* 0x0001e80000000800 */
[----:B------:R0:W-:Y:S01]  /*2790*/  @!P5 STS [R6+-0x120], R19 ;  /* 0xfffee0130600d388 */ /* 0x0001e20000000800 */
[----:B------:R-:W-:Y:S06]  /*27a0*/  BAR.SYNC.DEFER_BLOCKING 0x0 ;  /* 0x0000000000007b1d */ /* 0x000fec0000010000 */
        /* <DEDUP_REMOVED lines=16> */
[----:B------:R-:W-:-:S07]  /*28b0*/  FADD.FTZ R19, R19, R14 ;  /* 0x0000000e13137221 */ /* 0x000fce0000010000 */
.L_x_353:
[----:B------:R-:W-:Y:S05]  /*28c0*/  BSYNC B0 ;  /* 0x0000000000007941 */ /* 0x000fea0003800000 */
.L_x_352:
[----:B------:R-:W-:Y:S06]  /*28d0*/  BAR.SYNC.DEFER_BLOCKING 0x0 ;  /* 0x0000000000007b1d */ /* 0x000fec0000010000 */
[----:B------:R-:W-:Y:S01]  /*28e0*/  BSSY B0, `(.L_x_354) ;  /* 0x000001b000007945 */ /* 0x000fe20003800000 */
        /* <DEDUP_REMOVED lines=11> */
[----:B------:R-:W2:Y:S04]  /*29a0*/  LDS R8, [R6+0x20] ;  /* 0x0000200006087984 */ /* 0x000ea80000000800 */
[----:B------:R-:W3:Y:S04]  /*29b0*/  LDS R7, [R6+0x40] ;  /* 0x0000400006077984 */ /* 0x000ee80000000800 */
[----:B------:R-:W4:Y:S04]  /*29c0*/  LDS R10, [R6+0x60] ;  /* 0x00006000060a7984 */ /* 0x000f280000000800 */
[----:B------:R-:W5:Y:S04]  /*29d0*/  @!P0 LDS R9, [R6+0x80] ;  /* 0x0000800006098984 */ /* 0x000f680000000800 */
[----:B------:R-:W5:Y:S04]  /*29e0*/  @!P0 LDS R12, [R6+0xa0] ;  /* 0x0000a000060c8984 */ /* 0x000f680000000800 */
[----:B------:R-:W5:Y:S04]  /*29f0*/  @!P0 LDS R11, [R6+0xc0] ;  /* 0x0000c000060b8984 */ /* 0x000f680000000800 */
[----:B------:R-:W5:Y:S01]  /*2a00*/  @!P0 LDS R14, [R6+0xe0] ;  /* 0x0000e000060e8984 */ /* 0x000f620000000800 */
[----:B01----:R-:W-:Y:S01]  /*2a10*/  FADD.FTZ R26, R26, R3 ;  /* 0x000000031a1a7221 */ /* 0x003fe20000010000 */
[----:B--2---:R-:W-:Y:S01]  /*2a20*/  FADD.FTZ R25, R25, R8 ;  /* 0x0000000819197221 */ /* 0x004fe20000010000 */
[----:B---3--:R-:W-:Y:S01]  /*2a30*/  FADD.FTZ R22, R22, R7 ;  /* 0x0000000716167221 */ /* 0x008fe20000010000 */
[----:B----4-:R-:W-:Y:S01]  /*2a40*/  FADD.FTZ R23, R23, R10 ;  /* 0x0000000a17177221 */ /* 0x010fe20000010000 */
[----:B-----5:R-:W-:Y:S01]  /*2a50*/  @!P0 FADD.FTZ R20, R20, R9 ;  /* 0x0000000914148221 */ /* 0x020fe20000010000 */
[----:B------:R-:W-:Y:S01]  /*2a60*/  @!P0 FADD.FTZ R21, R21, R12 ;  /* 0x0000000c15158221 */ /* 0x000fe20000010000 */
[----:B------:R-:W-:Y:S01]  /*2a70*/  @!P0 FADD.FTZ R18, R18, R11 ;  /* 0x0000000b12128221 */ /* 0x000fe20000010000 */
[----:B------:R-:W-:-:S07]  /*2a80*/  @!P0 FADD.FTZ R19, R19, R14 ;  /* 0x0000000e13138221 */ /* 0x000fce0000010000 */
.L_x_355:
[----:B------:R-:W-:Y:S05]  /*2a90*/  BSYNC B0 ;  /* 0x0000000000007941 */ /* 0x000fea0003800000 */
.L_x_354:
[----:B------:R-:W-:Y:S06]  /*2aa0*/  BAR.SYNC.DEFER_BLOCKING 0x0 ;  /* 0x0000000000007b1d */ /* 0x000fec0000010000 */
[----:B------:R-:W-:Y:S05]  /*2ab0*/  @P3 EXIT ;  /* 0x000000000000394d */ /* 0x000fea0003800000 */
[----:B------:R-:W-:Y:S01]  /*2ac0*/  IMAD R0, R0, UR39, RZ ;  /* 0x0000002700007c24 */ /* 0x000fe2000f8e02ff */
[----:B------:R-:W-:Y:S01]  /*2ad0*/  SHF.L.U32 R2, R2, 0x6, RZ ;  /* 0x0000000602027819 */ /* 0x000fe200000006ff */
[----:B------:R-:W-:Y:S02]  /*2ae0*/  IMAD R3, R4, UR38, RZ ;  /* 0x0000002604037c24 */ /* 0x000fe4000f8e02ff */
[----:B------:R-:W-:Y:S01]  /*2af0*/  IMAD R0, R0, UR38, RZ ;  /* 0x0000002600007c24 */ /* 0x000fe2000f8e02ff */
[----:B------:R-:W-:Y:S01]  /*2b00*/  SHF.R.S32.HI R4, RZ, 0x1f, R2 ;  /* 0x0000001fff047819 */ /* 0x000fe20000011402 */
[----:B------:R-:W-:-:S03]  /*2b10*/  IMAD.SHL.U32 R3, R3, 0x40, RZ ;  /* 0x0000004003037824 */ /* 0x000fc600078e00ff */
[----:B------:R-:W-:Y:S02]  /*2b20*/  SHF.L.U32 R0, R0, 0x6, RZ ;  /* 0x0000000600007819 */ /* 0x000fe400000006ff */
[----:B------:R-:W-:Y:S02]  /*2b30*/  SHF.R.S32.HI R7, RZ, 0x1f, R3 ;  /* 0x0000001fff077819 */ /* 0x000fe40000011403 */
[----:B------:R-:W-:Y:S02]  /*2b40*/  IADD3 R2, P1, P2, R0, R3, R2 ;  /* 0x0000000300027210 */ /* 0x000fe40007a3e002 */
[----:B------:R-:W-:-:S04]  /*2b50*/  SHF.R.S32.HI R24, RZ, 0x1f, R0 ;  /* 0x0000001fff187819 */ /* 0x000fc80000011400 */
[----:B------:R-:W-:Y:S01]  /*2b60*/  IADD3.X R24, R24, R7, R4, P1, P2 ;  /* 0x0000000718187210 */ /* 0x000fe20000fe4404 */
[----:B------:R-:W-:Y:S06]  /*2b70*/  @P0 EXIT ;  /* 0x000000000000094d */ /* 0x000fec0003800000 */
[C---:B------:R-:W-:Y:S01]  /*2b80*/  IADD3 R3, P0, R5.reuse, R2, RZ ;  /* 0x0000000205037210 */ /* 0x040fe20007f1e0ff */
[C---:B------:R-:W-:Y:S01]  /*2b90*/  VIADD R8, R5.reuse, 0x8 ;  /* 0x0000000805087836 */ /* 0x040fe20000000000 */
[C---:B------:R-:W-:Y:S01]  /*2ba0*/  IADD3 R10, R5.reuse, 0x10, RZ ;  /* 0x00000010050a7810 */ /* 0x040fe20007ffe0ff */
[C---:B------:R-:W-:Y:S01]  /*2bb0*/  VIADD R12, R5.reuse, 0x18 ;  /* 0x00000018050c7836 */ /* 0x040fe20000000000 */
[C---:B------:R-:W-:Y:S01]  /*2bc0*/  IADD3 R14, R5.reuse, 0x20, RZ ;  /* 0x00000020050e7810 */ /* 0x040fe20007ffe0ff */
[C---:B------:R-:W-:Y:S01]  /*2bd0*/  VIADD R29, R5.reuse, 0x28 ;  /* 0x00000028051d7836 */ /* 0x040fe20000000000 */
[C---:B------:R-:W-:Y:S01]  /*2be0*/  IADD3 R15, R5.reuse, 0x30, RZ ;  /* 0x00000030050f7810 */ /* 0x040fe20007ffe0ff */
[C---:B------:R-:W-:Y:S01]  /*2bf0*/  VIADD R27, R5.reuse, 0x38 ;  /* 0x00000038051b7836 */ /* 0x040fe20000000000 */
[----:B01----:R-:W-:Y:S01]  /*2c00*/  LEA.HI.X.SX32 R6, R5, R24, 0x1, P0 ;  /* 0x0000001805067211 */ /* 0x003fe200000f0eff */
[----:B------:R-:W-:Y:S01]  /*2c10*/  ULDC.64 UR4, c[0x0][0x220] ;  /* 0x0000880000047ab9 */ /* 0x000fe20000000a00 */
[----:B------:R-:W-:-:S02]  /*2c20*/  IADD3 R5, P0, R8, R2, RZ ;  /* 0x0000000208057210 */ /* 0x000fc40007f1e0ff */
[-C--:B------:R-:W-:Y:S02]  /*2c30*/  IADD3 R7, P1, R10, R2.reuse, RZ ;  /* 0x000000020a077210 */ /* 0x080fe40007f3e0ff */
[-C--:B------:R-:W-:Y:S02]  /*2c40*/  IADD3 R9, P2, R12, R2.reuse, RZ ;  /* 0x000000020c097210 */ /* 0x080fe40007f5e0ff */
[-C--:B------:R-:W-:Y:S02]  /*2c50*/  IADD3 R11, P3, R14, R2.reuse, RZ ;  /* 0x000000020e0b7210 */ /* 0x080fe40007f7e0ff */
[-C--:B------:R-:W-:Y:S02]  /*2c60*/  IADD3 R13, P4, R29, R2.reuse, RZ ;  /* 0x000000021d0d7210 */ /* 0x080fe40007f9e0ff */
[-C--:B------:R-:W-:Y:S02]  /*2c70*/  IADD3 R0, P5, R15, R2.reuse, RZ ;  /* 0x000000020f007210 */ /* 0x080fe40007fbe0ff */
[----:B------:R-:W-:-:S02]  /*2c80*/  IADD3 R17, P6, R27, R2, RZ ;  /* 0x000000021b117210 */ /* 0x000fc40007fde0ff */
[-C--:B------:R-:W-:Y:S02]  /*2c90*/  LEA.HI.X.SX32 R8, R8, R24.reuse, 0x1, P0 ;  /* 0x0000001808087211 */ /* 0x080fe400000f0eff */
[C---:B------:R-:W-:Y:S02]  /*2ca0*/  LEA R2, P0, R3.reuse, UR4, 0x1 ;  /* 0x0000000403027c11 */ /* 0x040fe4000f8008ff */
[----:B------:R-:W-:Y:S02]  /*2cb0*/  LEA.HI.X.SX32 R10, R10, R24, 0x1, P1 ;  /* 0x000000180a0a7211 */ /* 0x000fe400008f0eff */
[----:B------:R-:W-:Y:S02]  /*2cc0*/  LEA.HI.X R3, R3, UR5, R6, 0x1, P0 ;  /* 0x0000000503037c11 */ /* 0x000fe400080f0c06 */
[----:B------:R-:W-:Y:S02]  /*2cd0*/  LEA R6, P0, R7, UR4, 0x1 ;  /* 0x0000000407067c11 */ /* 0x000fe4000f8008ff */
[----:B------:R-:W-:-:S02]  /*2ce0*/  LEA R4, P1, R5, UR4, 0x1 ;  /* 0x0000000405047c11 */ /* 0x000fc4000f8208ff */
[----:B------:R-:W-:Y:S02]  /*2cf0*/  LEA.HI.X R7, R7, UR5, R10, 0x1, P0 ;  /* 0x0000000507077c11 */ /* 0x000fe400080f0c0a */
[-C--:B------:R-:W-:Y:S02]  /*2d00*/  LEA.HI.X.SX32 R14, R14, R24.reuse, 0x1, P3 ;  /* 0x000000180e0e7211 */ /* 0x080fe400018f0eff */
[----:B------:R-:W-:Y:S02]  /*2d10*/  LEA R10, P0, R11, UR4, 0x1 ;  /* 0x000000040b0a7c11 */ /* 0x000fe4000f8008ff */
[----:B------:R-:W-:Y:S02]  /*2d20*/  LEA.HI.X R5, R5, UR5, R8, 0x1, P1 ;  /* 0x0000000505057c11 */ /* 0x000fe400088f0c08 */
[----:B------:R-:W-:Y:S02]  /*2d30*/  LEA.HI.X.SX32 R12, R12, R24, 0x1, P2 ;  /* 0x000000180c0c7211 */ /* 0x000fe400010f0eff */
[----:B------:R-:W-:-:S02]  /*2d40*/  LEA R8, P1, R9, UR4, 0x1 ;  /* 0x0000000409087c11 */ /* 0x000fc4000f8208ff */
[----:B------:R-:W-:Y:S02]  /*2d50*/  LEA.HI.X R11, R11, UR5, R14, 0x1, P0 ;  /* 0x000000050b0b7c11 */ /* 0x000fe400080f0c0e */
[----:B------:R-:W-:Y:S02]  /*2d60*/  LEA.HI.X.SX32 R15, R15, R24, 0x1, P5 ;  /* 0x000000180f0f7211 */ /* 0x000fe400028f0eff */
[----:B------:R-:W-:Y:S02]  /*2d70*/  LEA R14, P0, R0, UR4, 0x1 ;  /* 0x00000004000e7c11 */ /* 0x000fe4000f8008ff */
[----:B------:R-:W-:Y:S02]  /*2d80*/  F2FP.BF16.F32.PACK_AB R25, R25, R26 ;  /* 0x0000001a1919723e */ /* 0x000fe400000010ff */
[----:B------:R-:W-:Y:S02]  /*2d90*/  LEA.HI.X R9, R9, UR5, R12, 0x1, P1 ;  /* 0x0000000509097c11 */ /* 0x000fe400088f0c0c */
[----:B------:R-:W-:Y:S01]  /*2da0*/  LEA.HI.X.SX32 R16, R29, R24, 0x1, P4 ;  /* 0x000000181d107211 */ /* 0x000fe200020f0eff */
[----:B------:R0:W-:Y:S01]  /*2db0*/  STG.E.U16 desc[UR36][R2.64], R25 ;  /* 0x0000001902007986 */ /* 0x0001e2000c101524 */
[----:B------:R-:W-:-:S02]  /*2dc0*/  LEA R12, P1, R13, UR4, 0x1 ;  /* 0x000000040d0c7c11 */ /* 0x000fc4000f8208ff */
[----:B------:R-:W-:Y:S02]  /*2dd0*/  LEA.HI.X R15, R0, UR5, R15, 0x1, P0 ;  /* 0x00000005000f7c11 */ /* 0x000fe400080f0c0f */
[----:B------:R-:W-:Y:S02]  /*2de0*/  F2FP.BF16.F32.PACK_AB R22, R23, R22 ;  /* 0x000000161716723e */ /* 0x000fe400000010ff */
[----:B------:R-:W-:Y:S02]  /*2df0*/  PRMT R0, R25, 0x7632, R0 ;  /* 0x0000763219007816 */ /* 0x000fe40000000000 */
[----:B------:R-:W-:Y:S02]  /*2e00*/  F2FP.BF16.F32.PACK_AB R20, R21, R20 ;  /* 0x000000141514723e */ /* 0x000fe400000010ff */
[----:B------:R-:W-:Y:S01]  /*2e10*/  LEA.HI.X R13, R13, UR5, R16, 0x1, P1 ;  /* 0x000000050d0d7c11 */ /* 0x000fe200088f0c10 */
[----:B------:R1:W-:Y:S01]  /*2e20*/  STG.E.U16 desc[UR36][R4.64], R0 ;  /* 0x0000000004007986 */ /* 0x0003e2000c101524 */
[----:B------:R-:W-:-:S02]  /*2e30*/  LEA.HI.X.SX32 R24, R27, R24, 0x1, P6 ;  /* 0x000000181b187211 */ /* 0x000fc400030f0eff */
[----:B------:R-:W-:Y:S01]  /*2e40*/  LEA R16, P1, R17, UR4, 0x1 ;  /* 0x0000000411107c11 */ /* 0x000fe2000f8208ff */
[----:B------:R-:W-:Y:S01]  /*2e50*/  STG.E.U16 desc[UR36][R6.64], R22 ;  /* 0x0000001606007986 */ /* 0x000fe2000c101524 */
[----:B0-----:R-:W-:Y:S02]  /*2e60*/  PRMT R3, R22, 0x7632, R3 ;  /* 0x0000763216037816 */ /* 0x001fe40000000003 */
[----:B------:R-:W-:Y:S02]  /*2e70*/  F2FP.BF16.F32.PACK_AB R18, R19, R18 ;  /* 0x000000121312723e */ /* 0x000fe400000010ff */
        /* <DEDUP_REMOVED lines=9> */
.L_x_328:
        /* <DEDUP_REMOVED lines=16> */
.L_x_356:
[----:B------:R-:W-:Y:S05]  /*3010*/  EXIT ;  /* 0x000000000000794d */ /* 0x000fea0003800000 */
.L_x_329:
[----:B------:R-:W-:Y:S01]  /*3020*/  HFMA2.MMA R11, -RZ, RZ, 0, 1.847743988037109375e-06 ;  /* 0x0000001fff0b7435 */ /* 0x000fe200000001ff */
[----:B------:R-:W-:Y:S01]  /*3030*/  IMAD.MOV.U32 R12, RZ, RZ, 0x10 ;  /* 0x00000010ff0c7424 */ /* 0x000fe200078e00ff */
[----:B------:R-:W-:Y:S01]  /*3040*/  MOV R9, 0xff7fffff ;  /* 0xff7fffff00097802 */ /* 0x000fe20000000f00 */
[----:B------:R-:W-:-:S08]  /*3050*/  IMAD.MOV.U32 R15, RZ, RZ, -0x1 ;  /* 0xffffffffff0f7424 */ /* 0x000fd000078e00ff */
[----:B------:R-:W-:Y:S05]  /*3060*/  WARPSYNC.COLLECTIVE R15, `(.L_x_357) ;  /* 0x000000000f087348 */ /* 0x000fea0003c00000 */
[----:B------:R0:W1:Y:S02]  /*3070*/  SHFL.BFLY P6, R14, R13, R12, R11 ;  /* 0x0c00000c0d0e7389 */ /* 0x00006400000c000b */
[----:B01----:R-:W-:Y:S01]  /*3080*/  ENDCOLLECTIVE ;  /* 0x000000000000791b */ /* 0x003fe20003800000 */
.L_x_357:
[----:B------:R-:W-:Y:S01]  /*3090*/  IMAD.MOV.U32 R12, RZ, RZ, 0x8 ;  /* 0x00000008ff0c7424 */ /* 0x000fe200078e00ff */
[----:B------:R-:W-:-:S04]  /*30a0*/  FMNMX.FTZ R8, R14, -3.40282346638528859812e+38, !PT ;  /* 0xff7fffff0e087809 */ /* 0x000fc80007810000 */
[----:B------:R-:W-:-:S07]  /*30b0*/  MOV R13, R8 ;  /* 0x00000008000d7202 */ /* 0x000fce0000000f00 */
[----:B------:R-:W-:Y:S05]  /*30c0*/  WARPSYNC.COLLECTIVE R15, `(.L_x_358) ;  /* 0x000000000f087348 */ /* 0x000fea0003c00000 */
[----:B------:R0:W1:Y:S02]  /*30d0*/  SHFL.BFLY P6, R14, R13, R12, R11 ;  /* 0x0c00000c0d0e7389 */ /* 0x00006400000c000b */
[----:B01----:R-:W-:Y:S01]  /*30e0*/  ENDCOLLECTIVE ;  /* 0x000000000000791b */ /* 0x003fe20003800000 */
.L_x_358:
[----:B------:R-:W-:Y:S01]  /*30f0*/  IMAD.MOV.U32 R12, RZ, RZ, 0x4 ;  /* 0x00000004ff0c7424 */ /* 0x000fe200078e00ff */
[----:B------:R-:W-:-:S04]  /*3100*/  FMNMX.FTZ R10, R8, R14, !PT ;  /* 0x0000000e080a7209 */ /* 0x000fc80007810000 */
[----:B------:R-:W-:-:S07]  /*3110*/  MOV R13, R10 ;  /* 0x0000000a000d7202 */ /* 0x000fce0000000f00 */
[----:B------:R-:W-:Y:S05]  /*3120*/  WARPSYNC.COLLECTIVE R15, `(.L_x_359) ;  /* 0x000000000f087348 */ /* 0x000fea0003c00000 */
[----:B------:R0:W1:Y:S02]  /*3130*/  SHFL.BFLY P6, R14, R13, R12, R11 ;  /* 0x0c00000c0d0e7389 */ /* 0x00006400000c000b */
[----:B01----:R-:W-:Y:S01]  /*3140*/  ENDCOLLECTIVE ;  /* 0x000000000000791b */ /* 0x003fe20003800000 */
.L_x_359:
[----:B------:R-:W-:Y:S01]  /*3150*/  IMAD.MOV.U32 R12, RZ, RZ, 0x2 ;  /* 0x00000002ff0c7424 */ /* 0x000fe200078e00ff */
[----:B------:R-:W-:-:S04]  /*3160*/  FMNMX.FTZ R19, R10, R14, !PT ;  /* 0x0000000e0a137209 */ /* 0x000fc80007810000 */
[----:B------:R-:W-:-:S07]  /*3170*/  MOV R13, R19 ;  /* 0x00000013000d7202 */ /* 0x000fce0000000f00 */
[----:B------:R-:W-:Y:S05]  /*3180*/  WARPSYNC.COLLECTIVE R15, `(.L_x_360) ;  /* 0x000000000f087348 */ /* 0x000fea0003c00000 */
[----:B------:R0:W1:Y:S02]  /*3190*/  SHFL.BFLY P6, R14, R13, R12, R11 ;  /* 0x0c00000c0d0e7389 */ /* 0x00006400000c000b */
[----:B01----:R-:W-:Y:S01]  /*31a0*/  ENDCOLLECTIVE ;  /* 0x000000000000791b */ /* 0x003fe20003800000 */
.L_x_360:
[----:B------:R-:W-:Y:S01]  /*31b0*/  IMAD.MOV.U32 R12, RZ, RZ, 0x1 ;  /* 0x00000001ff0c7424 */ /* 0x000fe200078e00ff */
[----:B------:R-:W-:-:S04]  /*31c0*/  FMNMX.FTZ R20, R19, R14, !PT ;  /* 0x0000000e13147209 */ /* 0x000fc80007810000 */
[----:B------:R-:W-:-:S07]  /*31d0*/  MOV R13, R20 ;  /* 0x00000014000d7202 */ /* 0x000fce0000000f00 */
[----:B------:R-:W-:Y:S05]  /*31e0*/  WARPSYNC.COLLECTIVE R15, `(.L_x_361) ;  /* 0x000000000f087348 */ /* 0x000fea0003c00000 */
[----:B------:R0:W1:Y:S02]  /*31f0*/  SHFL.BFLY P6, R14, R13, R12, R11 ;  /* 0x0c00000c0d0e7389 */ /* 0x00006400000c000b */
[----:B01----:R-:W-:Y:S01]  /*3200*/  ENDCOLLECTIVE ;  /* 0x000000000000791b */ /* 0x003fe20003800000 */
.L_x_361:
[----:B------:R-:W-:Y:S05]  /*3210*/  BRA `(.L_x_362) ;  /* 0xffffffd400a07947 */ /* 0x000fea000383ffff */
.L_x_363:
        /* <DEDUP_REMOVED lines=14> */
.L_x_29576:


//--------------------- .text._ZN4vllm25paged_attention_v2_kernelI13__nv_bfloat16hLi32ELi32ELi128ELNS_18Fp8KVCacheDataTypeE2ELb0ELi512EEEvPfS3_PT_PKS4_PKT0_SA_ifPKiSC_iPKfiiiSE_SE_iiiii --------------------------
	.section	.text._ZN4vllm25paged_attention_v2_kernelI13__nv_bfloat16hLi32ELi32ELi128ELNS_18Fp8KVCacheDataTypeE2ELb0ELi512EEEvPfS3_PT_PKS4_PKT0_SA_ifPKiSC_iPKfiiiSE_SE_iiiii,"ax",@progbits
	.align	128
        .global         _ZN4vllm25paged_attention_v2_kernelI13__nv_bfloat16hLi32ELi32ELi128ELNS_18Fp8KVCacheDataTypeE2ELb0ELi512EEEvPfS3_PT_PKS4_PKT0_SA_ifPKiSC_iPKfiiiSE_SE_iiiii
        .type           _ZN4vllm25paged_attention_v2_kernelI13__nv_bfloat16hLi32ELi32ELi128ELNS_18Fp8KVCacheDataTypeE2ELb0ELi512EEEvPfS3_PT_PKS4_PKT0_SA_ifPKiSC_iPKfiiiSE_SE_iiiii,@function
        .size           _ZN4vllm25paged_attention_v2_kernelI13__nv_bfloat16hLi32ELi32ELi128ELNS_18Fp8KVCacheDataTypeE2ELb0ELi512EEEvPfS3_PT_PKS4_PKT0_SA_ifPKiSC_iPKfiiiSE_SE_iiiii,(.L_x_29577 - _ZN4vllm25paged_attention_v2_kernelI13__nv_bfloat16hLi32ELi32ELi128ELNS_18Fp8KVCacheDataTypeE2ELb0ELi512EEEvPfS3_PT_PKS4_PKT0_SA_ifPKiSC_iPKfiiiSE_SE_iiiii)
        .other          _ZN4vllm25paged_attention_v2_kernelI13__nv_bfloat16hLi32ELi32ELi128ELNS_18Fp8KVCacheDataTypeE2ELb0ELi512EEEvPfS3_PT_PKS4_PKT0_SA_ifPKiSC_iPKfiiiSE_SE_iiiii,@"STO_CUDA_ENTRY STV_DEFAULT"
_ZN4vllm25paged_attention_v2_kernelI13__nv_bfloat16hLi32ELi32ELi128ELNS_18Fp8KVCacheDataTypeE2ELb0ELi512EEEvPfS3_PT_PKS4_PKT0_SA_ifPKiSC_iPKfiiiSE_SE_iiiii:
.text._ZN4vllm25paged_attention_v2_kernelI13__nv_bfloat16hLi32ELi32ELi128ELNS_18Fp8KVCacheDataTypeE2ELb0ELi512EEEvPfS3_PT_PKS4_PKT0_SA_ifPKiSC_iPKfiiiSE_SE_iiiii:
        /* <DEDUP_REMOVED lines=61> */
.L_x_368:
        /* <DEDUP_REMOVED lines=15> */
.L_x_367:
[----:B------:R-:W-:Y:S05]  /*04c0*/  BSYNC B1 ;  /* 0x0000000000017941 */ /* 0x000fea0003800000 */
.L_x_366:
        /* <DEDUP_REMOVED lines=11> */
[C---:B-1----:R-:W-:Y:S02]  /*0580*/  LEA R21, P0, R19.reuse, R8, 0x1 ;  /* 0x0000000813157211 */ /* 0x042fe400078008ff */
[----:B------:R-:W-:Y:S02]  /*0590*/  IADD3 R22, R22, 0x1000, RZ ;  /* 0x0000100016167810 */ /* 0x000fe40007ffe0ff */
[----:B------:R-:W-:Y:S02]  /*05a0*/  LEA.HI.X R20, R19, R9, R20, 0x1, P0 ;  /* 0x0000000913147211 */ /* 0x000fe400000f0c14 */
[----:B------:R-:W-:-:S07]  /*05b0*/  LOP3.LUT R19, R26, 0xc, RZ, 0xfc, !PT ;  /* 0x0000000c1a137812 */ /* 0x000fce00078efcff */
.L_x_369:
        /* <DEDUP_REMOVED lines=28> */
.L_x_365:
[----:B------:R-:W-:Y:S05]  /*0780*/  BSYNC B0 ;  /* 0x0000000000007941 */ /* 0x000fea0003800000 */
.L_x_364:
        /* <DEDUP_REMOVED lines=17> */
.L_x_402:
        /* <DEDUP_REMOVED lines=23> */
[----:B------:R-:W-:-:S05]  /*0a10*/  HFMA2.MMA R11, -RZ, RZ, 0, 0 ;  /* 0x00000000ff0b7435 */ /* 0x000fca00000001ff */
[----:B------:R-:W1:Y:S01]  /*0a20*/  SHFL.IDX PT, R8, R8, RZ, 0x1f ;  /* 0x00001fff08087589 */ /* 0x000e6200000e0000 */
[----:B------:R-:W-:Y:S05]  /*0a30*/  @P1 BRA `(.L_x_373) ;  /* 0x0000000c00a01947 */ /* 0x000fea0003800000 */
[----:B------:R-:W-:Y:S01]  /*0a40*/  IMAD.MOV.U32 R9, RZ, RZ, -0x10 ;  /* 0xfffffff0ff097424 */ /* 0x000fe200078e00ff */
[----:B------:R-:W-:Y:S01]  /*0a50*/  BSSY B1, `(.L_x_374) ;  /* 0x0000021000017945 */ /* 0x000fe20003800000 */
[----:B------:R-:W-:Y:S01]  /*0a60*/  IMAD.MOV.U32 R11, RZ, RZ, RZ ;  /* 0x000000ffff0b7224 */ /* 0x000fe200078e00ff */
[----:B------:R-:W-:Y:S01]  /*0a70*/  MOV R13, R3 ;  /* 0x00000003000d7202 */ /* 0x000fe20000000f00 */
[----:B------:R-:W-:Y:S01]  /*0a80*/  IMAD R10, R2, R9, -0x11 ;  /* 0xffffffef020a7424 */ /* 0x000fe200078e0209 */
[----:B------:R-:W-:-:S04]  /*0a90*/  LOP3.LUT R9, RZ, R5, RZ, 0x33, !PT ;  /* 0x00000005ff097212 */ /* 0x000fc800078e33ff */
        /* <DEDUP_REMOVED lines=17> */
.L_x_376:
        /* <DEDUP_REMOVED lines=11> */
.L_x_375:
[----:B------:R-:W-:Y:S05]  /*0c60*/  BSYNC B1 ;  /* 0x0000000000017941 */ /* 0x000fea0003800000 */
.L_x_374:
        /* <DEDUP_REMOVED lines=12> */
[----:B------:R-:W-:Y:S02]  /*0d30*/  PLOP3.LUT P0, PT, PT, PT, PT, 0x8, 0x0 ;  /* 0x000000000000781c */ /* 0x000fe40003f0e170 */
[----:B------:R-:W-:-:S11]  /*0d40*/  IADD3 R9, R16, -0x600, RZ ;  /* 0xfffffa0010097810 */ /* 0x000fd60007ffe0ff */
.L_x_379:
        /* <DEDUP_REMOVED lines=100> */
.L_x_378:
[----:B------:R-:W-:Y:S05]  /*1390*/  BSYNC B1 ;  /* 0x0000000000017941 */ /* 0x000fea0003800000 */
.L_x_377:
        /* <DEDUP_REMOVED lines=55> */
.L_x_381:
[----:B------:R-:W-:Y:S05]  /*1710*/  BSYNC B1 ;  /* 0x0000000000017941 */ /* 0x000fea0003800000 */
.L_x_380:
        /* <DEDUP_REMOVED lines=26> */
.L_x_373:
[----:B------:R-:W-:Y:S05]  /*18c0*/  BSYNC B0 ;  /* 0x0000000000007941 */ /* 0x000fea0003800000 */
.L_x_372:
        /* <DEDUP_REMOVED lines=15> */
[----:B------:R-:W-:-:S04]  /*19c0*/  @!P0 IADD3 R10, R10, 0x40, RZ ;  /* 0x000000400a0a8810 */ /* 0x000fc80007ffe0ff */
        /* <DEDUP_REMOVED lines=21> */
[----:B------:R-:W-:Y:S01]  /*1b20*/  IMAD R10, R2, R11, -0x11 ;  /* 0xffffffef020a7424 */ /* 0x000fe200078e020b */
[----:B------:R-:W-:-:S04]  /*1b30*/  MOV R11, R3 ;  /* 0x00000003000b7202 */ /* 0x000fc80000000f00 */
        /* <DEDUP_REMOVED lines=18> */
.L_x_386:
        /* <DEDUP_REMOVED lines=8> */
.L_x_385:
[----:B------:R-:W-:Y:S05]  /*1ce0*/  BSYNC B1 ;  /* 0x0000000000017941 */ /* 0x000fea0003800000 */
.L_x_384:
        /* <DEDUP_REMOVED lines=14> */
.L_x_389:
        /* <DEDUP_REMOVED lines=52> */
.L_x_388:
[----:B------:R-:W-:Y:S05]  /*2110*/  BSYNC B1 ;  /* 0x0000000000017941 */ /* 0x000fea0003800000 */
.L_x_387:
        /* <DEDUP_REMOVED lines=31> */
.L_x_391:
[----:B------:R-:W-:Y:S05]  /*2310*/  BSYNC B1 ;  /* 0x0000000000017941 */ /* 0x000fea0003800000 */
.L_x_390:
        /* <DEDUP_REMOVED lines=14> */
.L_x_383:
[----:B------:R-:W-:Y:S05]  /*2400*/  BSYNC B0 ;  /* 0x0000000000007941 */ /* 0x000fea0003800000 */
.L_x_382:
        /* <DEDUP_REMOVED lines=22> */
.L_x_393:
[----:B------:R-:W-:Y:S05]  /*2570*/  BSYNC B0 ;  /* 0x0000000000007941 */ /* 0x000fea0003800000 */
.L_x_392:
[----:B------:R-:W4:Y:S08]  /*2580*/  S2UR UR5, SR_CgaCtaId ;  /* 0x00000000000579c3 */ /* 0x000f300000008800 */
[----:B------:R-:W-:Y:S01]  /*2590*/  BAR.SYNC.DEFER_BLOCKING 0x0 ;  /* 0x0000000000007b1d */ /* 0x000fe20000010000 */
[----:B0-2---:R-:W-:Y:S02]  /*25a0*/  LOP3.LUT R5, R7, 0x3, RZ, 0xc0, !PT ;  /* 0x0000000307057812 */ /* 0x005fe400078ec0ff */
[----:B-1-3--:R-:W-:-:S02]  /*25b0*/  SHF.R.S32.HI R8, RZ, 0x1f, R7 ;  /* 0x0000001fff087819 */ /* 0x00afc40000011407 */
[----:B------:R-:W-:Y:S01]  /*25c0*/  ISETP.NE.AND P0, PT, R5, RZ, PT ;  /* 0x000000ff0500720c */ /* 0x000fe20003f05270 */
[----:B------:R-:W-:Y:S01]  /*25d0*/  UMOV UR4, 0x400 ;  /* 0x0000040000047882 */ /* 0x000fe20000000000 */
[----:B------:R-:W-:Y:S01]  /*25e0*/  LEA.HI R8, R8, R7, RZ, 0x2 ;  /* 0x0000000708087211 */ /* 0x000fe200078f10ff */
[----:B------:R-:W-:Y:S01]  /*25f0*/  UIADD3 UR4, UR4, 0x60, URZ ;  /* 0x0000006004047890 */ /* 0x000fe2000fffe03f */
[----:B------:R-:W-:Y:S01]  /*2600*/  LOP3.LUT R5, R3, 0xffffffc0, RZ, 0xc0, !PT ;  /* 0xffffffc003057812 */ /* 0x000fe200078ec0ff */
[----:B------:R-:W-:Y:S01]  /*2610*/  BSSY B0, `(.L_x_394) ;  /* 0x000002b000007945 */ /* 0x000fe20003800000 */
[----:B------:R-:W-:Y:S01]  /*2620*/  SHF.R.S32.HI R9, RZ, 0x2, R8 ;  /* 0x00000002ff097819 */ /* 0x000fe20000011408 */
[----:B------:R-:W-:Y:S01]  /*2630*/  IMAD.MOV.U32 R8, RZ, RZ, RZ ;  /* 0x000000ffff087224 */ /* 0x000fe200078e00ff */
[----:B------:R-:W-:Y:S01]  /*2640*/  ISETP.NE.OR P2, PT, R5, 0x40, P0 ;  /* 0x000000400500780c */ /* 0x000fe20000745670 */
[----:B------:R-:W-:Y:S01]  /*2650*/  HFMA2.MMA R5, -RZ, RZ, 0, 0 ;  /* 0x00000000ff057435 */ /* 0x000fe200000001ff */
[----:B------:R-:W-:-:S02]  /*2660*/  LEA R6, R6, R9, 0x5 ;  /* 0x0000000906067211 */ /* 0x000fc400078e28ff */
[C---:B------:R-:W-:Y:S02]  /*2670*/  ISETP.GT.OR P1, PT, R3.reuse, 0x3f, P0 ;  /* 0x0000003f0300780c */ /* 0x040fe40000724670 */
[----:B------:R-:W-:Y:S01]  /*2680*/  LOP3.LUT R15, R3, 0xffffffe0, RZ, 0xc0, !PT ;  /* 0xffffffe0030f7812 */ /* 0x000fe200078ec0ff */
[----:B----4-:R-:W-:-:S03]  /*2690*/  ULEA UR4, UR5, UR4, 0x18 ;  /* 0x0000000405047291 */ /* 0x010fc6000f8ec03f */
[----:B------:R-:W-:Y:S01]  /*26a0*/  ISETP.NE.OR P4, PT, R15, 0x20, P0 ;  /* 0x000000200f00780c */ /* 0x000fe20000785670 */
[----:B------:R-:W-:Y:S02]  /*26b0*/  VIADD R15, R3, 0x1f ;  /* 0x0000001f030f7836 */ /* 0x000fe40000000000 */
[----:B------:R-:W-:Y:S02]  /*26c0*/  LEA R10, R6, UR4, 0x2 ;  /* 0x00000004060a7c11 */ /* 0x000fe4000f8e10ff */
[----:B------:R-:W-:Y:S02]  /*26d0*/  CS2R R6, SRZ ;  /* 0x0000000000067805 */ /* 0x000fe4000001ff00 */
[----:B------:R-:W-:Y:S01]  /*26e0*/  ISETP.GT.U32.AND P3, PT, R15, 0x3e, PT ;  /* 0x0000003e0f00780c */ /* 0x000fe20003f64070 */
[----:B------:R-:W-:Y:S04]  /*26f0*/  @!P2 STS [R10+-0xe0], R8 ;  /* 0xffff20080a00a388 */ /* 0x000fe80000000800 */
[----:B------:R-:W-:Y:S04]  /*2700*/  @!P2 STS [R10+-0x100], R7 ;  /* 0xffff00070a00a388 */ /* 0x000fe80000000800 */
[----:B------:R-:W-:Y:S04]  /*2710*/  @!P2 STS [R10+-0xc0], R5 ;  /* 0xffff40050a00a388 */ /* 0x000fe80000000800 */
[----:B------:R-:W-:Y:S01]  /*2720*/  @!P2 STS [R10+-0xa0], R6 ;  /* 0xffff60060a00a388 */ /* 0x000fe20000000800 */
[----:B------:R-:W-:Y:S01]  /*2730*/  BAR.SYNC.DEFER_BLOCKING 0x0 ;  /* 0x0000000000007b1d */ /* 0x000fe20000010000 */
[----:B------:R-:W-:-:S05]  /*2740*/  ISETP.GT.OR P2, PT, R3, 0x1f, P0 ;  /* 0x0000001f0300780c */ /* 0x000fca0000744670 */
[----:B------:R-:W0:Y:S04]  /*2750*/  @!P1 LDS R12, [R10] ;  /* 0x000000000a0c9984 */ /* 0x000e280000000800 */
[----:B------:R-:W1:Y:S04]  /*2760*/  @!P1 LDS R11, [R10+0x20] ;  /* 0x000020000a0b9984 */ /* 0x000e680000000800 */
[----:B------:R-:W2:Y:S04]  /*2770*/  @!P1 LDS R14, [R10+0x40] ;  /* 0x000040000a0e9984 */ /* 0x000ea80000000800 */
[----:B------:R-:W3:Y:S01]  /*2780*/  @!P1 LDS R13, [R10+0x60] ;  /* 0x000060000a0d9984 */ /* 0x000ee20000000800 */
[----:B0-----:R-:W-:Y:S01]  /*2790*/  @!P1 FADD.FTZ R7, R7, R12 ;  /* 0x0000000c07079221 */ /* 0x001fe20000010000 */
[----:B------:R-:W-:Y:S01]  /*27a0*/  BAR.SYNC.DEFER_BLOCKING 0x0 ;  /* 0x0000000000007b1d */ /* 0x000fe20000010000 */
[----:B-1----:R-:W-:Y:S01]  /*27b0*/  @!P1 FADD.FTZ R8, R8, R11 ;  /* 0x0000000b08089221 */ /* 0x002fe20000010000 */
[----:B--2---:R-:W-:Y:S01]  /*27c0*/  @!P1 FADD.FTZ R5, R5, R14 ;  /* 0x0000000e05059221 */ /* 0x004fe20000010000 */
[----:B---3--:R-:W-:-:S03]  /*27d0*/  @!P1 FADD.FTZ R6, R6, R13 ;  /* 0x0000000d06069221 */ /* 0x008fc60000010000 */
        /* <DEDUP_REMOVED lines=8> */
[----:B------:R-:W2:Y:S04]  /*2860*/  @!P0 LDS R14, [R10+0x40] ;  /* 0x000040000a0e8984 */ /* 0x000ea80000000800 */
[----:B------:R-:W3:Y:S01]  /*2870*/  @!P0 LDS R11, [R10+0x60] ;  /* 0x000060000a0b8984 */ /* 0x000ee20000000800 */
[----:B0-----:R-:W-:Y:S01]  /*2880*/  FADD.FTZ R7, R7, R12 ;  /* 0x0000000c07077221 */ /* 0x001fe20000010000 */
[----:B-1----:R-:W-:Y:S01]  /*2890*/  FADD.FTZ R8, R8, R3 ;  /* 0x0000000308087221 */ /* 0x002fe20000010000 */
[----:B--2---:R-:W-:Y:S01]  /*28a0*/  @!P0 FADD.FTZ R5, R5, R14 ;  /* 0x0000000e05058221 */ /* 0x004fe20000010000 */
[----:B---3--:R-:W-:-:S07]  /*28b0*/  @!P0 FADD.FTZ R6, R6, R11 ;  /* 0x0000000b06068221 */ /* 0x008fce0000010000 */
.L_x_395:
[----:B------:R-:W-:Y:S05]  /*28c0*/  BSYNC B0 ;  /* 0x0000000000007941 */ /* 0x000fea0003800000 */
.L_x_394:
        /* <DEDUP_REMOVED lines=14> */
[C---:B------:R-:W-:Y:S01]  /*29b0*/  VIADD R0, R9.reuse, 0x8 ;  /* 0x0000000809007836 */ /* 0x040fe20000000000 */
[C---:B------:R-:W-:Y:S01]  /*29c0*/  IADD3 R3, P0, R9.reuse, R15, RZ ;  /* 0x0000000f09037210 */ /* 0x040fe20007f1e0ff */
[C---:B0-----:R-:W-:Y:S01]  /*29d0*/  VIADD R10, R9.reuse, 0x18 ;  /* 0x00000018090a7836 */ /* 0x041fe20000000000 */
[C---:B------:R-:W-:Y:S01]  /*29e0*/  IADD3 R4, R9.reuse, 0x10, RZ ;  /* 0x0000001009047810 */ /* 0x040fe20007ffe0ff */
[----:B------:R-:W-:Y:S01]  /*29f0*/  ULDC.64 UR4, c[0x0][0x220] ;  /* 0x0000880000047ab9 */ /* 0x000fe20000000a00 */
[----:B------:R-:W-:Y:S02]  /*2a00*/  LEA.HI.X.SX32 R12, R9, R17, 0x1, P0 ;  /* 0x00000011090c7211 */ /* 0x000fe400000f0eff */
[-C--:B------:R-:W-:Y:S02]  /*2a10*/  IADD3 R11, P1, R0, R15.reuse, RZ ;  /* 0x0000000f000b7210 */ /* 0x080fe40007f3e0ff */
[----:B------:R-:W-:Y:S02]  /*2a20*/  IADD3 R13, P2, R4, R15, RZ ;  /* 0x0000000f040d7210 */ /* 0x000fe40007f5e0ff */
[----:B------:R-:W-:-:S02]  /*2a30*/  LEA R2, P0, R3, UR4, 0x1 ;  /* 0x0000000403027c11 */ /* 0x000fc4000f8008ff */
[----:B------:R-:W-:Y:S02]  /*2a40*/  IADD3 R9, P3, R10, R15, RZ ;  /* 0x0000000f0a097210 */ /* 0x000fe40007f7e0ff */
[-C--:B------:R-:W-:Y:S02]  /*2a50*/  LEA.HI.X.SX32 R14, R0, R17.reuse, 0x1, P1 ;  /* 0x00000011000e7211 */ /* 0x080fe400008f0eff */
[----:B------:R-:W-:Y:S02]  /*2a60*/  LEA.HI.X.SX32 R4, R4, R17, 0x1, P2 ;  /* 0x0000001104047211 */ /* 0x000fe400010f0eff */
[----:B------:R-:W-:Y:S02]  /*2a70*/  F2FP.BF16.F32.PACK_AB R7, R8, R7 ;  /* 0x000000070807723e */ /* 0x000fe400000010ff */
[----:B------:R-:W-:Y:S02]  /*2a80*/  LEA.HI.X R3, R3, UR5, R12, 0x1, P0 ;  /* 0x0000000503037c11 */ /* 0x000fe400080f0c0c */
[----:B------:R-:W-:-:S02]  /*2a90*/  LEA.HI.X.SX32 R0, R10, R17, 0x1, P3 ;  /* 0x000000110a007211 */ /* 0x000fc400018f0eff */
[----:B------:R-:W-:Y:S01]  /*2aa0*/  LEA R8, P2, R9, UR4, 0x1 ;  /* 0x0000000409087c11 */ /* 0x000fe2000f8408ff */
[----:B------:R-:W-:Y:S01]  /*2ab0*/  STG.E.U16 desc[UR36][R2.64], R7 ;  /* 0x0000000702007986 */ /* 0x000fe2000c101524 */
[----:B------:R-:W-:Y:S02]  /*2ac0*/  LEA R10, P0, R11, UR4, 0x1 ;  /* 0x000000040b0a7c11 */ /* 0x000fe4000f8008ff */
[----:B------:R-:W-:Y:S02]  /*2ad0*/  LEA R12, P1, R13, UR4, 0x1 ;  /* 0x000000040d0c7c11 */ /* 0x000fe4000f8208ff */
[----:B------:R-:W-:Y:S02]  /*2ae0*/  F2FP.BF16.F32.PACK_AB R5, R6, R5 ;  /* 0x000000050605723e */ /* 0x000fe400000010ff */
[----:B------:R-:W-:Y:S02]  /*2af0*/  LEA.HI.X R9, R9, UR5, R0, 0x1, P2 ;  /* 0x0000000509097c11 */ /* 0x000fe400090f0c00 */
[----:B------:R-:W-:-:S02]  /*2b00*/  LEA.HI.X R11, R11, UR5, R14, 0x1, P0 ;  /* 0x000000050b0b7c11 */ /* 0x000fc400080f0c0e */
[----:B------:R-:W-:Y:S02]  /*2b10*/  PRMT R0, R7, 0x7632, R0 ;  /* 0x0000763207007816 */ /* 0x000fe40000000000 */
[--C-:B------:R-:W-:Y:S02]  /*2b20*/  LEA.HI.X R13, R13, UR5, R4.reuse, 0x1, P1 ;  /* 0x000000050d0d7c11 */ /* 0x100fe400088f0c04 */
[----:B------:R-:W-:Y:S01]  /*2b30*/  PRMT R4, R5, 0x7632, R4 ;  /* 0x0000763205047816 */ /* 0x000fe20000000004 */
[----:B------:R-:W-:Y:S04]  /*2b40*/  STG.E.U16 desc[UR36][R10.64], R0 ;  /* 0x000000000a007986 */ /* 0x000fe8000c101524 */
[----:B------:R-:W-:Y:S04]  /*2b50*/  STG.E.U16 desc[UR36][R12.64], R5 ;  /* 0x000000050c007986 */ /* 0x000fe8000c101524 */
[----:B------:R-:W-:Y:S01]  /*2b60*/  STG.E.U16 desc[UR36][R8.64], R4 ;  /* 0x0000000408007986 */ /* 0x000fe2000c101524 */
[----:B------:R-:W-:Y:S05]  /*2b70*/  EXIT ;  /* 0x000000000000794d */ /* 0x000fea0003800000 */
.L_x_370:
        /* <DEDUP_REMOVED lines=16> */
.L_x_396:
[----:B------:R-:W-:Y:S05]  /*2c80*/  EXIT ;  /* 0x000000000000794d */ /* 0x000fea0003800000 */
.L_x_371:
[----:B------:R-:W-:Y:S01]  /*2c90*/  HFMA2.MMA R11, -RZ, RZ, 0, 1.847743988037109375e-06 ;  /* 0x0000001fff0b7435 */ /* 0x000fe200000001ff */
[----:B------:R-:W-:Y:S01]  /*2ca0*/  IMAD.MOV.U32 R12, RZ, RZ, 0x10 ;  /* 0x00000010ff0c7424 */ /* 0x000fe200078e00ff */
[----:B------:R-:W-:Y:S01]  /*2cb0*/  MOV R9, 0xff7fffff ;  /* 0xff7fffff00097802 */ /* 0x000fe20000000f00 */
[----:B------:R-:W-:-:S08]  /*2cc0*/  IMAD.MOV.U32 R15, RZ, RZ, -0x1 ;  /* 0xffffffffff0f7424 */ /* 0x000fd000078e00ff */
[----:B------:R-:W-:Y:S05]  /*2cd0*/  WARPSYNC.COLLECTIVE R15, `(.L_x_397) ;  /* 0x000000000f087348 */ /* 0x000fea0003c00000 */
[----:B------:R0:W1:Y:S02]  /*2ce0*/  SHFL.BFLY P6, R14, R13, R12, R11 ;  /* 0x0c00000c0d0e7389 */ /* 0x00006400000c000b */
[----:B01----:R-:W-:Y:S01]  /*2cf0*/  ENDCOLLECTIVE ;  /* 0x000000000000791b */ /* 0x003fe20003800000 */
.L_x_397:
[----:B------:R-:W-:Y:S01]  /*2d00*/  IMAD.MOV.U32 R12, RZ, RZ, 0x8 ;  /* 0x00000008ff0c7424 */ /* 0x000fe200078e00ff */
[----:B------:R-:W-:-:S04]  /*2d10*/  FMNMX.FTZ R8, R14, -3.40282346638528859812e+38, !PT ;  /* 0xff7fffff0e087809 */ /* 0x000fc80007810000 */
[----:B------:R-:W-:-:S07]  /*2d20*/  MOV R13, R8 ;  /* 0x00000008000d7202 */ /* 0x000fce0000000f00 */
[----:B------:R-:W-:Y:S05]  /*2d30*/  WARPSYNC.COLLECTIVE R15, `(.L_x_398) ;  /* 0x000000000f087348 */ /* 0x000fea0003c00000 */
[----:B------:R0:W1:Y:S02]  /*2d40*/  SHFL.BFLY P6, R14, R13, R12, R11 ;  /* 0x0c00000c0d0e7389 */ /* 0x00006400000c000b */
[----:B01----:R-:W-:Y:S01]  /*2d50*/  ENDCOLLECTIVE ;  /* 0x000000000000791b */ /* 0x003fe20003800000 */
.L_x_398:
[----:B------:R-:W-:Y:S01]  /*2d60*/  IMAD.MOV.U32 R12, RZ, RZ, 0x4 ;  /* 0x00000004ff0c7424 */ /* 0x000fe200078e00ff */
[----:B------:R-:W-:-:S04]  /*2d70*/  FMNMX.FTZ R10, R8, R14, !PT ;  /* 0x0000000e080a7209 */ /* 0x000fc80007810000 */
[----:B------:R-:W-:-:S07]  /*2d80*/  MOV R13, R10 ;  /* 0x0000000a000d7202 */ /* 0x000fce0000000f00 */
[----:B------:R-:W-:Y:S05]  /*2d90*/  WARPSYNC.COLLECTIVE R15, `(.L_x_399) ;  /* 0x000000000f087348 */ /* 0x000fea0003c00000 */
[----:B------:R0:W1:Y:S02]  /*2da0*/  SHFL.BFLY P6, R14, R13, R12, R11 ;  /* 0x0c00000c0d0e7389 */ /* 0x00006400000c000b */
[----:B01----:R-:W-:Y:S01]  /*2db0*/  ENDCOLLECTIVE ;  /* 0x000000000000791b */ /* 0x003fe20003800000 */
.L_x_399:
[----:B------:R-:W-:Y:S01]  /*2dc0*/  IMAD.MOV.U32 R12, RZ, RZ, 0x2 ;  /* 0x00000002ff0c7424 */ /* 0x000fe200078e00ff */
[----:B------:R-:W-:-:S04]  /*2dd0*/  FMNMX.FTZ R19, R10, R14, !PT ;  /* 0x0000000e0a137209 */ /* 0x000fc80007810000 */
[----:B------:R-:W-:-:S07]  /*2de0*/  MOV R13, R19 ;  /* 0x00000013000d7202 */ /* 0x000fce0000000f00 */
[----:B------:R-:W-:Y:S05]  /*2df0*/  WARPSYNC.COLLECTIVE R15, `(.L_x_400) ;  /* 0x000000000f087348 */ /* 0x000fea0003c00000 */
[----:B------:R0:W1:Y:S02]  /*2e00*/  SHFL.BFLY P6, R14, R13, R12, R11 ;  /* 0x0c00000c0d0e7389 */ /* 0x00006400000c000b */
[----:B01----:R-:W-:Y:S01]  /*2e10*/  ENDCOLLECTIVE ;  /* 0x000000000000791b */ /* 0x003fe20003800000 */
.L_x_400:
[----:B------:R-:W-:Y:S01]  /*2e20*/  IMAD.MOV.U32 R12, RZ, RZ, 0x1 ;  /* 0x00000001ff0c7424 */ /* 0x000fe200078e00ff */
[----:B------:R-:W-:-:S04]  /*2e30*/  FMNMX.FTZ R20, R19, R14, !PT ;  /* 0x0000000e13147209 */ /* 0x000fc80007810000 */
[----:B------:R-:W-:-:S07]  /*2e40*/  MOV R13, R20 ;  /* 0x00000014000d7202 */ /* 0x000fce0000000f00 */
[----:B------:R-:W-:Y:S05]  /*2e50*/  WARPSYNC.COLLECTIVE R15, `(.L_x_401) ;  /* 0x000000000f087348 */ /* 0x000fea0003c00000 */
[----:B------:R0:W1:Y:S02]  /*2e60*/  SHFL.BFLY P6, R14, R13, R12, R11 ;  /* 0x0c00000c0d0e7389 */ /* 0x00006400000c000b */
[----:B01----:R-:W-:Y:S01]  /*2e70*/  ENDCOLLECTIVE ;  /* 0x000000000000791b */ /* 0x003fe20003800000 */
.L_x_401:
[----:B------:R-:W-:Y:S05]  /*2e80*/  BRA `(.L_x_402) ;  /* 0xffffffd800847947 */ /* 0x000fea000383ffff */
.L_x_403:
        /* <DEDUP_REMOVED lines=15> */
.L_x_29577:


//--------------------- .text._ZN4vllm25paged_attention_v2_kernelI13__nv_bfloat16hLi256ELi32ELi128ELNS_18Fp8KVCacheDataTypeE2ELb1ELi512EEEvPfS3_PT_PKS4_PKT0_SA_ifPKiSC_iPKfiiiSE_SE_iiiii --------------------------
	.section	.text._ZN4vllm25paged_attention_v2_kernelI13__nv_bfloat16hLi256ELi32ELi128ELNS_18Fp8KVCacheDataTypeE2ELb1ELi512EEEvPfS3_PT_PKS4_PKT0_SA_ifPKiSC_iPKfiiiSE_SE_iiiii,"ax",@progbits
	.align	128
        .global         _ZN4vllm25paged_attention_v2_kernelI13__nv_bfloat16hLi256ELi32ELi128ELNS_18Fp8KVCacheDataTypeE2ELb1ELi512EEEvPfS3_PT_PKS4_PKT0_SA_ifPKiSC_iPKfiiiSE_SE_iiiii
        .type           _ZN4vllm25paged_attention_v2_kernelI13__nv_bfloat16hLi256ELi32ELi128ELNS_18Fp8KVCacheDataTypeE2ELb1ELi512EEEvPfS3_PT_PKS4_PKT0_SA_ifPKiSC_iPKfiiiSE_SE_iiiii,@function
        .size           _ZN4vllm25paged_attention_v2_kernelI13__nv_bfloat16hLi256ELi32ELi128ELNS_18Fp8KVCacheDataTypeE2ELb1ELi512EEEvPfS3_PT_PKS4_PKT0_SA_ifPKiSC_iPKfiiiSE_SE_iiiii,(.L_x_29578 - _ZN4vllm25paged_attention_v2_kernelI13__nv_bfloat16hLi256ELi32ELi128ELNS_18Fp8KVCacheDataTypeE2ELb1ELi512EEEvPfS3_PT_PKS4_PKT0_SA_ifPKiSC_iPKfiiiSE_SE_iiiii)
        .other          _ZN4vllm25paged_attention_v2_kernelI13__nv_bfloat16hLi256ELi32ELi128ELNS_18Fp8KVCacheDataTypeE2ELb1ELi512EEEvPfS3_PT_PKS4_PKT0_SA_ifPKiSC_iPKfiiiSE_SE_iiiii,@"STO_CUDA_ENTRY STV_DEFAULT"
_ZN4vllm25paged_attention_v2_kernelI13__nv_bfloat16hLi256ELi32ELi128ELNS_18Fp8KVCacheDataTypeE2ELb1ELi512EEEvPfS3_PT_PKS4_PKT0_SA_ifPKiSC_iPKfiiiSE_SE_iiiii:
.text._ZN4vllm25paged_attention_v2_kernelI13__nv_bfloat16hLi256ELi32ELi128ELNS_18Fp8KVCacheDataTypeE2ELb1ELi512EEEvPfS3_PT_PKS4_PKT0_SA_ifPKiSC_iPKfiiiSE_SE_iiiii:
        /* <DEDUP_REMOVED lines=17> */
[----:B------:R-:W-:Y:S01]  /*0110*/  ULEA UR39, UR42, 0x10, 0x4 ;  /* 0x000000102a277891 */ /* 0x000fe2000f8e203f */
[----:B------:R-:W-:Y:S01]  /*0120*/  BSSY B0, `(.L_x_404) ;  /* 0x000006e000007945 */ /* 0x000fe20003800000 */
[----:B------:R-:W-:Y:S01]  /*0130*/  USHF.R.S32.HI UR5, URZ, 0x1f, UR4 ;  /* 0x0000001f3f057899 */ /* 0x000fe20008011404 */
[----:B------:R-:W-:Y:S01]  /*0140*/  ULDC UR46, c[0x0][0x14] ;  /* 0x00000500002e7ab9 */ /* 0x000fe20000000800 */
[----:B------:R-:W-:Y:S02]  /*0150*/  ULDC UR47, c[0x0][0xc] ;  /* 0x00000300002f7ab9 */ /* 0x000fe40000000800 */
[----:B------:R-:W-:-:S04]  /*0160*/  ULEA.HI UR5, UR5, UR4, URZ, 0x5 ;  /* 0x0000000405057291 */ /* 0x000fc8000f8f283f */
        /* <DEDUP_REMOVED lines=12> */
[----:B------:R-:W-:Y:S02]  /*0230*/  SHF.R.S32.HI R47, RZ, 0x5, R3 ;  /* 0x00000005ff2f7819 */ /* 0x000fe40000011403 */
[----:B------:R-:W-:Y:S01]  /*0240*/  IADD3 R46, -R5, R44, RZ ;  /* 0x0000002c052e7210 */ /* 0x000fe20007ffe1ff */
[----:B-1----:R-:W-:Y:S06]  /*0250*/  @P0 BRA `(.L_x_405) ;  /* 0x0000000400680947 */ /* 0x002fec0003800000 */
[C---:B------:R-:W-:Y:S01]  /*0260*/  VIMNMX R3, R44.reuse, -0x60, !PT ;  /* 0xffffffa02c037848 */ /* 0x040fe20007fe0100 */
[----:B------:R-:W-:Y:S01]  /*0270*/  ULDC UR4, c[0x0][0x268] ;  /* 0x00009a0000047ab9 */ /* 0x000fe20000000800 */
[----:B------:R-:W-:Y:S01]  /*0280*/  IMAD.U32 R5, RZ, RZ, UR45 ;  /* 0x0000002dff057e24 */ /* 0x000fe2000f8e00ff */
[----:B------:R-:W-:Y:S01]  /*0290*/  BSSY B1, `(.L_x_406) ;  /* 0x000002b000017945 */ /* 0x000fe20003800000 */
[----:B------:R-:W-:Y:S01]  /*02a0*/  IADD3 R3, -R44, 0x7f, R3 ;  /* 0x0000007f2c037810 */ /* 0x000fe20007ffe103 */
[----:B------:R-:W-:Y:S02]  /*02b0*/  IMAD.U32 R4, RZ, RZ, UR4 ;  /* 0x00000004ff047e24 */ /* 0x000fe4000f8e00ff */
[----:B------:R-:W-:Y:S01]  /*02c0*/  SHF.L.U32 R5, R5, 0x8, RZ ;  /* 0x0000000805057819 */ /* 0x000fe200000006ff */
[----:B------:R-:W-:Y:S01]  /*02d0*/  IMAD.MOV.U32 R6, RZ, RZ, R44 ;  /* 0x000000ffff067224 */ /* 0x000fe200078e002c */
[C---:B------:R-:W-:Y:S02]  /*02e0*/  LEA.HI R0, R3.reuse, 0x1, RZ, 0x19 ;  /* 0x0000000103007811 */ /* 0x040fe400078fc8ff */
[----:B------:R-:W-:-:S02]  /*02f0*/  ISETP.GE.U32.AND P0, PT, R3, 0x180, PT ;  /* 0x000001800300780c */ /* 0x000fc40003f06070 */
[----:B------:R-:W-:Y:S01]  /*0300*/  LOP3.LUT P1, R2, R0, 0x3, RZ, 0xc0, !PT ;  /* 0x0000000300027812 */ /* 0x000fe2000782c0ff */
[----:B------:R-:W-:Y:S01]  /*0310*/  IMAD R0, R4, UR41, RZ ;  /* 0x0000002904007c24 */ /* 0x000fe2000f8e02ff */
[----:B------:R-:W-:-:S04]  /*0320*/  SHF.R.S32.HI R13, RZ, 0x1f, R5 ;  /* 0x0000001fff0d7819 */ /* 0x000fc80000011405 */
[----:B------:R-:W-:-:S07]  /*0330*/  SHF.R.S32.HI R12, RZ, 0x1f, R0 ;  /* 0x0000001fff0c7819 */ /* 0x000fce0000011400 */
        /* <DEDUP_REMOVED lines=11> */
[----:B------:R-:W-:Y:S02]  /*03f0*/  LEA.HI.X R15, R15, UR7, R4, 0x1, P3 ;  /* 0x000000070f0f7c11 */ /* 0x000fe400098f0c04 */
[----:B------:R-:W-:Y:S02]  /*0400*/  MOV R4, R2 ;  /* 0x0000000200047202 */ /* 0x000fe40000000f00 */
[----:B------:R-:W-:Y:S01]  /*0410*/  IADD3.X R15, RZ, R15, RZ, P1, !PT ;  /* 0x0000000fff0f7210 */ /* 0x000fe20000ffe4ff */
[----:B0-----:R-:W-:-:S06]  /*0420*/  ULEA UR4, UR5, UR4, 0x18 ;  /* 0x0000000405047291 */ /* 0x001fcc000f8ec03f */
[----:B------:R-:W-:-:S05]  /*0430*/  LEA R3, R44, UR4, 0x4 ;  /* 0x000000042c037c11 */ /* 0x000fca000f8e20ff */
[----:B------:R-:W-:-:S07]  /*0440*/  VIADD R7, R3, 0x8 ;  /* 0x0000000803077836 */ /* 0x000fce0000000000 */
.L_x_408:
        /* <DEDUP_REMOVED lines=15> */
.L_x_407:
[----:B------:R-:W-:Y:S05]  /*0540*/  BSYNC B1 ;  /* 0x0000000000017941 */ /* 0x000fea0003800000 */
.L_x_406:
        /* <DEDUP_REMOVED lines=11> */
[C---:B-1----:R-:W-:Y:S02]  /*0600*/  LEA R23, P0, R5.reuse, R24, 0x1 ;  /* 0x0000001805177211 */ /* 0x042fe400078008ff */
[----:B------:R-:W-:Y:S01]  /*0610*/  LOP3.LUT R24, R2, 0xc, RZ, 0xfc, !PT ;  /* 0x0000000c02187812 */ /* 0x000fe200078efcff */
[----:B------:R-:W-:Y:S01]  /*0620*/  VIADD R0, R0, 0x1000 ;  /* 0x0000100000007836 */ /* 0x000fe20000000000 */
[----:B------:R-:W-:-:S09]  /*0630*/  LEA.HI.X R25, R5, R25, R12, 0x1, P0 ;  /* 0x0000001905197211 */ /* 0x000fd200000f0c0c */
.L_x_409:
        /* <DEDUP_REMOVED lines=18> */
[----:B------:R-:W-:-:S02]  /*0760*/  IADD3 R22, R22, 0x200, RZ ;  /* 0x0000020016167810 */ /* 0x000fc40007ffe0ff */
[----:B------:R-:W-:Y:S02]  /*0770*/  IADD3 R23, P1, R23, 0x2000, RZ ;  /* 0x0000200017177810 */ /* 0x000fe40007f3e0ff */
[----:B------:R-:W-:-:S03]  /*0780*/  ISETP.GE.AND P0, PT, R22, -0x1e0, PT ;  /* 0xfffffe201600780c */ /* 0x000fc60003f06270 */
[----:B------:R-:W-:Y:S01]  /*0790*/  IMAD.X R25, RZ, RZ, R25, P1 ;  /* 0x000000ffff197224 */ /* 0x000fe200008e0619 */
[----:B--2---:R-:W-:Y:S04]  /*07a0*/  STS.128 [R0+-0x1000], R4 ;  /* 0xfff0000400007388 */ /* 0x004fe80000000c00 */
[----:B---3--:R-:W-:Y:S04]  /*07b0*/  STS.128 [R0+-0x800], R8 ;  /* 0xfff8000800007388 */ /* 0x008fe80000000c00 */
[----:B----4-:R-:W-:Y:S04]  /*07c0*/  STS.128 [R0], R12 ;  /* 0x0000000c00007388 */ /* 0x010fe80000000c00 */
[----:B-----5:R0:W-:Y:S02]  /*07d0*/  STS.128 [R0+0x800], R16 ;  /* 0x0008001000007388 */ /* 0x0201e40000000c00 */
[----:B0-----:R-:W-:Y:S01]  /*07e0*/  VIADD R0, R0, 0x2000 ;  /* 0x0000200000007836 */ /* 0x001fe20000000000 */
[----:B------:R-:W-:Y:S06]  /*07f0*/  @!P0 BRA `(.L_x_409) ;  /* 0xfffffffc00908947 */ /* 0x000fec000383ffff */
.L_x_405:
[----:B------:R-:W-:Y:S05]  /*0800*/  BSYNC B0 ;  /* 0x0000000000007941 */ /* 0x000fea0003800000 */
.L_x_404:
[----:B------:R-:W0:Y:S01]  /*0810*/  LDC R8, c[0x0][0x294] ;  /* 0x0000a500ff087b82 */ /* 0x000e220000000800 */
[----:B------:R-:W-:-:S06]  /*0820*/  UIADD3 UR4, UR43, -0x1, URZ ;  /* 0xffffffff2b047890 */ /* 0x000fcc000fffe03f */
[----:B------:R-:W-:-:S05]  /*0830*/  IMAD.U32 R7, RZ, RZ, UR4 ;  /* 0x00000004ff077e24 */ /* 0x000fca000f8e00ff */
[----:B------:R-:W-:Y:S02]  /*0840*/  IABS R7, R7 ;  /* 0x0000000700077213 */ /* 0x000fe40000000000 */
[----:B0-----:R-:W-:-:S04]  /*0850*/  IABS R6, R8 ;  /* 0x0000000800067213 */ /* 0x001fc80000000000 */
[----:B------:R-:W0:Y:S08]  /*0860*/  I2F.RP R4, R6 ;  /* 0x0000000600047306 */ /* 0x000e300000209400 */
[----:B0-----:R-:W0:Y:S02]  /*0870*/  MUFU.RCP R4, R4 ;  /* 0x0000000400047308 */ /* 0x001e240000001000 */
[----:B0-----:R-:W-:-:S06]  /*0880*/  IADD3 R2, R4, 0xffffffe, RZ ;  /* 0x0ffffffe04027810 */ /* 0x001fcc0007ffe0ff */
[----:B------:R0:W1:Y:S02]  /*0890*/  F2I.FTZ.U32.TRUNC.NTZ R3, R2 ;  /* 0x0000000200037305 */ /* 0x000064000021f000 */
[----:B0-----:R-:W-:Y:S01]  /*08a0*/  HFMA2.MMA R2, -RZ, RZ, 0, 0 ;  /* 0x00000000ff027435 */ /* 0x001fe200000001ff */
[----:B-1----:R-:W-:-:S04]  /*08b0*/  IMAD R0, R3, R6, RZ ;  /* 0x0000000603007224 */ /* 0x002fc800078e02ff */
[----:B------:R-:W-:-:S05]  /*08c0*/  IMAD.MOV R5, RZ, RZ, -R0 ;  /* 0x000000ffff057224 */ /* 0x000fca00078e0a00 */
[----:B------:R-:W-:Y:S01]  /*08d0*/  IMAD.HI.U32 R0, R3, R5, R2 ;  /* 0x0000000503007227 */ /* 0x000fe200078e0002 */
[----:B------:R-:W-:-:S03]  /*08e0*/  LOP3.LUT R2, R8, UR4, RZ, 0x3c, !PT ;  /* 0x0000000408027c12 */ /* 0x000fc6000f8e3cff */
[----:B------:R-:W-:Y:S01]  /*08f0*/  IMAD.MOV.U32 R5, RZ, RZ, R7 ;  /* 0x000000ffff057224 */ /* 0x000fe200078e0007 */
[----:B------:R-:W-:Y:S01]  /*0900*/  BAR.SYNC.DEFER_BLOCKING 0x0 ;  /* 0x0000000000007b1d */ /* 0x000fe20000010000 */
[----:B------:R-:W-:Y:S01]  /*0910*/  ISETP.GE.AND P2, PT, R2, RZ, PT ;  /* 0x000000ff0200720c */ /* 0x000fe20003f46270 */
[----:B------:R-:W-:Y:S02]  /*0920*/  IMAD.MOV.U32 R2, RZ, RZ, R6 ;  /* 0x000000ffff027224 */ /* 0x000fe400078e0006 */
[----:B------:R-:W-:-:S04]  /*0930*/  IMAD.HI.U32 R7, R0, R5, RZ ;  /* 0x0000000500077227 */ /* 0x000fc800078e00ff */
[----:B------:R-:W-:-:S04]  /*0940*/  IMAD.MOV R3, RZ, RZ, -R7 ;  /* 0x000000ffff037224 */ /* 0x000fc800078e0a07 */
[C---:B------:R-:W-:Y:S02]  /*0950*/  IMAD R5, R6.reuse, R3, R5 ;  /* 0x0000000306057224 */ /* 0x040fe400078e0205 */
[----:B------:R-:W0:Y:S03]  /*0960*/  LDC R3, c[0x0][0x298] ;  /* 0x0000a600ff037b82 */ /* 0x000e260000000800 */
[----:B------:R-:W-:-:S13]  /*0970*/  ISETP.GT.U32.AND P1, PT, R6, R5, PT ;  /* 0x000000050600720c */ /* 0x000fda0003f24070 */
[-C--:B------:R-:W-:Y:S01]  /*0980*/  @!P1 IADD3 R5, R5, -R6.reuse, RZ ;  /* 0x8000000605059210 */ /* 0x080fe20007ffe0ff */
[----:B------:R-:W-:Y:S01]  /*0990*/  @!P1 VIADD R7, R7, 0x1 ;  /* 0x0000000107079836 */ /* 0x000fe20000000000 */
[----:B------:R-:W-:Y:S02]  /*09a0*/  ISETP.NE.AND P1, PT, R8, RZ, PT ;  /* 0x000000ff0800720c */ /* 0x000fe40003f25270 */
[----:B------:R-:W-:-:S13]  /*09b0*/  ISETP.GE.U32.AND P0, PT, R5, R6, PT ;  /* 0x000000060500720c */ /* 0x000fda0003f06070 */
[----:B------:R-:W-:Y:S01]  /*09c0*/  @P0 VIADD R7, R7, 0x1 ;  /* 0x0000000107070836 */ /* 0x000fe20000000000 */
[----:B0-----:R-:W-:-:S04]  /*09d0*/  ISETP.GT.AND P0, PT, R3, -0x1, PT ;  /* 0xffffffff0300780c */ /* 0x001fc80003f04270 */
[----:B------:R-:W-:Y:S02]  /*09e0*/  @!P2 IADD3 R7, -R7, RZ, RZ ;  /* 0x000000ff0707a210 */ /* 0x000fe40007ffe1ff */
[----:B------:R-:W-:-:S07]  /*09f0*/  @!P1 LOP3.LUT R7, RZ, R8, RZ, 0x33, !PT ;  /* 0x00000008ff079212 */ /* 0x000fce00078e33ff */
[----:B------:R-:W-:Y:S05]  /*0a00*/  @P0 BRA `(.L_x_410) ;  /* 0x0000000000dc0947 */ /* 0x000fea0003800000 */
[----:B------:R-:W0:Y:S01]  /*0a10*/  LDC R4, c[0x0][0x240] ;  /* 0x00009000ff047b82 */ /* 0x000e220000000800 */
[----:B------:R-:W-:Y:S01]  /*0a20*/  IABS R12, UR47 ;  /* 0x0000002f000c7c13 */ /* 0x000fe20008000000 */
[----:B------:R-:W-:Y:S01]  /*0a30*/  ULDC UR4, c[0x0][0x288] ;  /* 0x0000a20000047ab9 */ /* 0x000fe20000000800 */
[----:B0-----:R-:W-:-:S04]  /*0a40*/  IABS R10, R4 ;  /* 0x00000004000a7213 */ /* 0x001fc80000000000 */
[----:B------:R-:W0:Y:S08]  /*0a50*/  I2F.RP R5, R10 ;  /* 0x0000000a00057306 */ /* 0x000e300000209400 */
[----:B0-----:R-:W0:Y:S02]  /*0a60*/  MUFU.RCP R5, R5 ;  /* 0x0000000500057308 */ /* 0x001e240000001000 */
[----:B0-----:R-:W-:-:S06]  /*0a70*/  VIADD R8, R5, 0xffffffe ;  /* 0x0ffffffe05087836 */ /* 0x001fcc0000000000 */
[----:B------:R0:W1:Y:S02]  /*0a80*/  F2I.FTZ.U32.TRUNC.NTZ R9, R8 ;  /* 0x0000000800097305 */ /* 0x000064000021f000 */
[----:B0-----:R-:W-:Y:S01]  /*0a90*/  IMAD.MOV.U32 R8, RZ, RZ, RZ ;  /* 0x000000ffff087224 */ /* 0x001fe200078e00ff */
[----:B-1----:R-:W-:-:S05]  /*0aa0*/  IADD3 R11, RZ, -R9, RZ ;  /* 0x80000009ff0b7210 */ /* 0x002fca0007ffe0ff */
[----:B------:R-:W-:-:S04]  /*0ab0*/  IMAD R11, R11, R10, RZ ;  /* 0x0000000a0b0b7224 */ /* 0x000fc800078e02ff */
[----:B------:R-:W-:-:S04]  /*0ac0*/  IMAD.HI.U32 R9, R9, R11, R8 ;  /* 0x0000000b09097227 */ /* 0x000fc800078e0008 */
[----:B------:R-:W-:Y:S01]  /*0ad0*/  IMAD.MOV.U32 R11, RZ, RZ, R12 ;  /* 0x000000ffff0b7224 */ /* 0x000fe200078e000c */
[----:B------:R-:W-:-:S03]  /*0ae0*/  IABS R12, UR45 ;  /* 0x0000002d000c7c13 */ /* 0x000fc60008000000 */
[----:B------:R-:W-:-:S05]  /*0af0*/  IMAD.HI.U32 R9, R9, R11, RZ ;  /* 0x0000000b09097227 */ /* 0x000fca00078e00ff */
[----:B------:R-:W-:-:S05]  /*0b00*/  IADD3 R5, -R9, RZ, RZ ;  /* 0x000000ff09057210 */ /* 0x000fca0007ffe1ff */
[----:B------:R-:W-:-:S05]  /*0b10*/  IMAD R5, R10, R5, R11 ;  /* 0x000000050a057224 */ /* 0x000fca00078e020b */
[----:B------:R-:W-:-:S13]  /*0b20*/  ISETP.GT.U32.AND P1, PT, R10, R5, PT ;  /* 0x000000050a00720c */ /* 0x000fda0003f24070 */
[----:B------:R-:W-:Y:S02]  /*0b30*/  @!P1 IMAD.IADD R5, R5, 0x1, -R10 ;  /* 0x0000000105059824 */ /* 0x000fe400078e0a0a */
[----:B------:R-:W-:Y:S01]  /*0b40*/  @!P1 VIADD R9, R9, 0x1 ;  /* 0x0000000109099836 */ /* 0x000fe20000000000 */
[C---:B------:R-:W-:Y:S02]  /*0b50*/  ISETP.NE.AND P1, PT, R4.reuse, RZ, PT ;  /* 0x000000ff0400720c */ /* 0x040fe40003f25270 */
[----:B------:R-:W-:Y:S02]  /*0b60*/  ISETP.GE.U32.AND P0, PT, R5, R10, PT ;  /* 0x0000000a0500720c */ /* 0x000fe40003f06070 */
[----:B------:R-:W-:-:S04]  /*0b70*/  LOP3.LUT R5, R4, UR47, RZ, 0x3c, !PT ;  /* 0x0000002f04057c12 */ /* 0x000fc8000f8e3cff */
[----:B------:R-:W-:-:S07]  /*0b80*/  ISETP.GE.AND P2, PT, R5, RZ, PT ;  /* 0x000000ff0500720c */ /* 0x000fce0003f46270 */
[----:B------:R-:W-:-:S05]  /*0b90*/  @P0 IADD3 R9, R9, 0x1, RZ ;  /* 0x0000000109090810 */ /* 0x000fca0007ffe0ff */
[----:B------:R-:W-:-:S04]  /*0ba0*/  IMAD.MOV.U32 R13, RZ, RZ, R9 ;  /* 0x000000ffff0d7224 */ /* 0x000fc800078e0009 */
[----:B------:R-:W-:Y:S01]  /*0bb0*/  @!P2 IMAD.MOV R13, RZ, RZ, -R13 ;  /* 0x000000ffff0da224 */ /* 0x000fe200078e0a0d */
[----:B------:R-:W-:-:S04]  /*0bc0*/  @!P1 LOP3.LUT R13, RZ, R4, RZ, 0x33, !PT ;  /* 0x00000004ff0d9212 */ /* 0x000fc800078e33ff */
[-C--:B------:R-:W-:Y:S02]  /*0bd0*/  IABS R10, R13.reuse ;  /* 0x0000000d000a7213 */ /* 0x080fe40000000000 */
[----:B------:R-:W-:Y:S02]  /*0be0*/  IABS R14, R13 ;  /* 0x0000000d000e7213 */ /* 0x000fe40000000000 */
[----:B------:R-:W0:Y:S08]  /*0bf0*/  I2F.RP R5, R10 ;  /* 0x0000000a00057306 */ /* 0x000e300000209400 */
[----:B0-----:R-:W0:Y:S02]  /*0c00*/  MUFU.RCP R5, R5 ;  /* 0x0000000500057308 */ /* 0x001e240000001000 */
[----:B0-----:R-:W-:Y:S01]  /*0c10*/  IADD3 R8, R5, 0xffffffe, RZ ;  /* 0x0ffffffe05087810 */ /* 0x001fe20007ffe0ff */
[----:B------:R-:W-:-:S05]  /*0c20*/  IMAD.MOV R5, RZ, RZ, -R14 ;  /* 0x000000ffff057224 */ /* 0x000fca00078e0a0e */
[----:B------:R0:W1:Y:S02]  /*0c30*/  F2I.FTZ.U32.TRUNC.NTZ R9, R8 ;  /* 0x0000000800097305 */ /* 0x000064000021f000 */
[----:B0-----:R-:W-:Y:S01]  /*0c40*/  MOV R8, RZ ;  /* 0x000000ff00087202 */ /* 0x001fe20000000f00 */
[----:B-1----:R-:W-:-:S04]  /*0c50*/  IMAD.MOV R11, RZ, RZ, -R9 ;  /* 0x000000ffff0b7224 */ /* 0x002fc800078e0a09 */
[----:B------:R-:W-:-:S04]  /*0c60*/  IMAD R11, R11, R10, RZ ;  /* 0x0000000a0b0b7224 */ /* 0x000fc800078e02ff */
[----:B------:R-:W-:Y:S01]  /*0c70*/  IMAD.HI.U32 R9, R9, R11, R8 ;  /* 0x0000000b09097227 */ /* 0x000fe200078e0008 */
[----:B------:R-:W-:-:S05]  /*0c80*/  IADD3 R8, -R3, RZ, RZ ;  /* 0x000000ff03087210 */ /* 0x000fca0007ffe1ff */
[----:B------:R-:W-:-:S04]  /*0c90*/  IMAD.HI.U32 R9, R9, R12, RZ ;  /* 0x0000000c09097227 */ /* 0x000fc800078e00ff */
[----:B------:R-:W-:-:S05]  /*0ca0*/  IMAD R5, R9, R5, R12 ;  /* 0x0000000509057224 */ /* 0x000fca00078e020c */
[----:B------:R-:W-:-:S13]  /*0cb0*/  ISETP.GT.U32.AND P1, PT, R10, R5, PT ;  /* 0x000000050a00720c */ /* 0x000fda0003f24070 */
[-C--:B------:R-:W-:Y:S01]  /*0cc0*/  @!P1 IADD3 R5, R5, -R10.reuse, RZ ;  /* 0x8000000a05059210 */ /* 0x080fe20007ffe0ff */
[----:B------:R-:W-:Y:S01]  /*0cd0*/  @!P1 VIADD R9, R9, 0x1 ;  /* 0x0000000109099836 */ /* 0x000fe20000000000 */
[----:B------:R-:W-:Y:S02]  /*0ce0*/  ISETP.NE.AND P1, PT, R13, RZ, PT ;  /* 0x000000ff0d00720c */ /* 0x000fe40003f25270 */
[----:B------:R-:W-:Y:S02]  /*0cf0*/  ISETP.GE.U32.AND P0, PT, R5, R10, PT ;  /* 0x0000000a0500720c */ /* 0x000fe40003f06070 */
[----:B------:R-:W-:-:S04]  /*0d00*/  LOP3.LUT R5, R13, UR45, RZ, 0x3c, !PT ;  /* 0x0000002d0d057c12 */ /* 0x000fc8000f8e3cff */
[----:B------:R-:W-:-:S07]  /*0d10*/  ISETP.GE.AND P2, PT, R5, RZ, PT ;  /* 0x000000ff0500720c */ /* 0x000fce0003f46270 */
[----:B------:R-:W-:-:S06]  /*0d20*/  @P0 IADD3 R9, R9, 0x1, RZ ;  /* 0x0000000109090810 */ /* 0x000fcc0007ffe0ff */
[----:B------:R-:W-:Y:S01]  /*0d30*/  @!P2 IMAD.MOV R9, RZ, RZ, -R9 ;  /* 0x000000ffff09a224 */ /* 0x000fe200078e0a09 */
[----:B------:R-:W-:-:S05]  /*0d40*/  @!P1 LOP3.LUT R9, RZ, R13, RZ, 0x33, !PT ;  /* 0x0000000dff099212 */ /* 0x000fca00078e33ff */
[----:B------:R-:W-:-:S04]  /*0d50*/  IMAD R9, R4, UR4, R9 ;  /* 0x0000000404097c24 */ /* 0x000fc8000f8e0209 */
[----:B------:R-:W-:Y:S01]  /*0d60*/  IMAD R9, R9, R8, RZ ;  /* 0x0000000809097224 */ /* 0x000fe200078e02ff */
[----:B------:R-:W-:Y:S06]  /*0d70*/  BRA `(.L_x_411) ;  /* 0x00000000000c7947 */ /* 0x000fec0003800000 */
.L_x_410:
[----:B------:R-:W-:Y:S02]  /*0d80*/  ULDC UR4, c[0x0][0x288] ;  /* 0x0000a20000047ab9 */ /* 0x000fe40000000800 */
[----:B------:R-:W-:-:S06]  /*0d90*/  UIMAD UR4, UR47, UR4, UR45 ;  /* 0x000000042f0472a4 */ /* 0x000fcc000f8e022d */
[----:B------:R-:W-:-:S07]  /*0da0*/  IMAD R9, R3, UR4, RZ ;  /* 0x0000000403097c24 */ /* 0x000fce000f8e02ff */
.L_x_411:
[----:B------:R-:W-:Y:S01]  /*0db0*/  IMAD.U32 R8, RZ, RZ, UR42 ;  /* 0x0000002aff087e24 */ /* 0x000fe2000f8e00ff */
[----:B------:R-:W-:Y:S01]  /*0dc0*/  BSSY B7, `(.L_x_412) ;  /* 0x0000040000077945 */ /* 0x000fe20003800000 */
[----:B------:R-:W-:-:S03]  /*0dd0*/  VIADD R9, R9, 0x1 ;  /* 0x0000000109097836 */ /* 0x000fc60000000000 */
[----:B------:R-:W-:-:S04]  /*0de0*/  LEA R8, R8, R47, 0x4 ;  /* 0x0000002f08087211 */ /* 0x000fc800078e20ff */
[----:B------:R-:W-:-:S13]  /*0df0*/  ISETP.GE.AND P1, PT, R8, UR39, PT ;  /* 0x0000002708007c0c */ /* 0x000fda000bf26270 */
[----:B------:R-:W-:Y:S05]  /*0e00*/  @P1 BRA `(.L_x_413) ;  /* 0x0000000000ec1947 */ /* 0x000fea0003800000 */
[----:B------:R-:W0:Y:S01]  /*0e10*/  LDC R18, c[0x0][0x290] ;  /* 0x0000a400ff127b82 */ /* 0x000e220000000800 */
[----:B------:R-:W1:Y:S01]  /*0e20*/  S2R R13, SR_CgaCtaId ;  /* 0x00000000000d7919 */ /* 0x000e620000008800 */
[----:B------:R-:W-:Y:S01]  /*0e30*/  MOV R10, 0x400 ;  /* 0x00000400000a7802 */ /* 0x000fe20000000f00 */
[----:B------:R-:W-:Y:S02]  /*0e40*/  ULDC UR4, c[0x0][0x28c] ;  /* 0x0000a30000047ab9 */ /* 0x000fe40000000800 */
[----:B------:R-:W-:Y:S02]  /*0e50*/  IADD3 R15, R7, -UR4, RZ ;  /* 0x80000004070f7c10 */ /* 0x000fe4000fffe0ff */
[----:B------:R-:W-:Y:S01]  /*0e60*/  IADD3 R10, R10, 0x220, RZ ;  /* 0x000002200a0a7810 */ /* 0x000fe20007ffe0ff */
[----:B------:R-:W2:Y:S01]  /*0e70*/  LDC R16, c[0x0][0x294] ;  /* 0x0000a500ff107b82 */ /* 0x000ea20000000800 */
[----:B0-----:R-:W-:Y:S02]  /*0e80*/  IABS R3, R18 ;  /* 0x0000001200037213 */ /* 0x001fe40000000000 */
[----:B------:R-:W-:-:S02]  /*0e90*/  ISETP.NE.AND P2, PT, R18, RZ, PT ;  /* 0x000000ff1200720c */ /* 0x000fc40003f45270 */
[----:B------:R-:W0:Y:S01]  /*0ea0*/  I2F.RP R6, R3 ;  /* 0x0000000300067306 */ /* 0x000e220000209400 */
[----:B--2---:R-:W-:Y:S02]  /*0eb0*/  ISETP.NE.AND P3, PT, R16, RZ, PT ;  /* 0x000000ff1000720c */ /* 0x004fe40003f65270 */
[----:B-1----:R-:W-:-:S05]  /*0ec0*/  LEA R13, R13, R10, 0x18 ;  /* 0x0000000a0d0d7211 */ /* 0x002fca00078ec0ff */
[----:B0-----:R-:W0:Y:S02]  /*0ed0*/  MUFU.RCP R6, R6 ;  /* 0x0000000600067308 */ /* 0x001e240000001000 */
[----:B0-----:R-:W-:Y:S02]  /*0ee0*/  IADD3 R4, R6, 0xffffffe, RZ ;  /* 0x0ffffffe06047810 */ /* 0x001fe40007ffe0ff */
[----:B------:R-:W-:-:S04]  /*0ef0*/  IABS R6, R16 ;  /* 0x0000001000067213 */ /* 0x000fc80000000000 */
[----:B------:R0:W1:Y:S02]  /*0f00*/  F2I.FTZ.U32.TRUNC.NTZ R5, R4 ;  /* 0x0000000400057305 */ /* 0x000064000021f000 */
[----:B0-----:R-:W-:Y:S02]  /*0f10*/  IMAD.MOV.U32 R4, RZ, RZ, RZ ;  /* 0x000000ffff047224 */ /* 0x001fe400078e00ff */
[----:B-1----:R-:W-:-:S04]  /*0f20*/  IMAD.MOV R12, RZ, RZ, -R5 ;  /* 0x000000ffff0c7224 */ /* 0x002fc800078e0a05 */
[----:B------:R-:W-:-:S04]  /*0f30*/  IMAD R11, R12, R3, RZ ;  /* 0x000000030c0b7224 */ /* 0x000fc800078e02ff */
[----:B------:R-:W-:Y:S01]  /*0f40*/  IMAD.HI.U32 R12, R5, R11, R4 ;  /* 0x0000000b050c7227 */ /* 0x000fe200078e0004 */
[----:B------:R-:W-:-:S03]  /*0f50*/  IADD3 R4, R46, -UR44, RZ ;  /* 0x8000002c2e047c10 */ /* 0x000fc6000fffe0ff */
[----:B------:R-:W-:-:S07]  /*0f60*/  IMAD.MOV.U32 R5, RZ, RZ, R8 ;  /* 0x000000ffff057224 */ /* 0x000fce00078e0008 */
.L_x_415:
[----:B------:R-:W-:-:S05]  /*0f70*/  IMAD.SHL.U32 R17, R5, 0x20, RZ ;  /* 0x0000002005117824 */ /* 0x000fca00078e00ff */
[----:B------:R-:W-:-:S05]  /*0f80*/  IABS R11, R17 ;  /* 0x00000011000b7213 */ /* 0x000fca0000000000 */
[----:B------:R-:W-:-:S05]  /*0f90*/  IMAD.HI.U32 R10, R0, R11, RZ ;  /* 0x0000000b000a7227 */ /* 0x000fca00078e00ff */
[----:B------:R-:W-:-:S05]  /*0fa0*/  IADD3 R14, -R10, RZ, RZ ;  /* 0x000000ff0a0e7210 */ /* 0x000fca0007ffe1ff */
[----:B------:R-:W-:-:S05]  /*0fb0*/  IMAD R11, R6, R14, R11 ;  /* 0x0000000e060b7224 */ /* 0x000fca00078e020b */
[----:B------:R-:W-:-:S13]  /*0fc0*/  ISETP.GT.U32.AND P4, PT, R2, R11, PT ;  /* 0x0000000b0200720c */ /* 0x000fda0003f84070 */
[----:B------:R-:W-:Y:S01]  /*0fd0*/  @!P4 IMAD.IADD R11, R11, 0x1, -R6 ;  /* 0x000000010b0bc824 */ /* 0x000fe200078e0a06 */
[----:B------:R-:W-:-:S04]  /*0fe0*/  @!P4 IADD3 R10, R10, 0x1, RZ ;  /* 0x000000010a0ac810 */ /* 0x000fc80007ffe0ff */
[----:B------:R-:W-:Y:S02]  /*0ff0*/  ISETP.GE.U32.AND P0, PT, R11, R2, PT ;  /* 0x000000020b00720c */ /* 0x000fe40003f06070 */
[----:B------:R-:W-:-:S04]  /*1000*/  LOP3.LUT R11, R17, R16, RZ, 0x3c, !PT ;  /* 0x00000010110b7212 */ /* 0x000fc800078e3cff */
[----:B------:R-:W-:-:S07]  /*1010*/  ISETP.GE.AND P5, PT, R11, RZ, PT ;  /* 0x000000ff0b00720c */ /* 0x000fce0003fa6270 */
[----:B------:R-:W-:-:S05]  /*1020*/  @P0 VIADD R10, R10, 0x1 ;  /* 0x000000010a0a0836 */ /* 0x000fca0000000000 */
[----:B------:R-:W-:-:S05]  /*1030*/  MOV R14, R10 ;  /* 0x0000000a000e7202 */ /* 0x000fca0000000f00 */
[----:B------:R-:W-:Y:S01]  /*1040*/  @!P5 IMAD.MOV R14, RZ, RZ, -R14 ;  /* 0x000000ffff0ed224 */ /* 0x000fe200078e0a0e */
[----:B------:R-:W-:-:S04]  /*1050*/  @!P3 LOP3.LUT R14, RZ, R16, RZ, 0x33, !PT ;  /* 0x00000010ff0eb212 */ /* 0x000fc800078e33ff */
[----:B------:R-:W-:-:S04]  /*1060*/  IADD3 R19, R9, R14, RZ ;  /* 0x0000000e09137210 */ /* 0x000fc80007ffe0ff */
[----:B------:R-:W-:Y:S02]  /*1070*/  IABS R11, R19 ;  /* 0x00000013000b7213 */ /* 0x000fe40000000000 */
[----:B------:R-:W-:-:S03]  /*1080*/  ISETP.GE.AND P4, PT, R19, RZ, PT ;  /* 0x000000ff1300720c */ /* 0x000fc60003f86270 */
[----:B------:R-:W-:-:S04]  /*1090*/  IMAD.HI.U32 R10, R12, R11, RZ ;  /* 0x0000000b0c0a7227 */ /* 0x000fc800078e00ff */
[----:B------:R-:W-:-:S04]  /*10a0*/  IMAD.MOV R10, RZ, RZ, -R10 ;  /* 0x000000ffff0a7224 */ /* 0x000fc800078e0a0a */
[----:B------:R-:W-:-:S05]  /*10b0*/  IMAD R10, R3, R10, R11 ;  /* 0x0000000a030a7224 */ /* 0x000fca00078e020b */
[----:B------:R-:W-:-:S13]  /*10c0*/  ISETP.GT.U32.AND P0, PT, R3, R10, PT ;  /* 0x0000000a0300720c */ /* 0x000fda0003f04070 */
[----:B------:R-:W-:-:S04]  /*10d0*/  @!P0 IADD3 R10, R10, -R3, RZ ;  /* 0x800000030a0a8210 */ /* 0x000fc80007ffe0ff */
[----:B------:R-:W-:-:S13]  /*10e0*/  ISETP.GT.U32.AND P0, PT, R3, R10, PT ;  /* 0x0000000a0300720c */ /* 0x000fda0003f04070 */
[----:B------:R-:W-:-:S05]  /*10f0*/  @!P0 IMAD.IADD R10, R10, 0x1, -R3 ;  /* 0x000000010a0a8824 */ /* 0x000fca00078e0a03 */
[----:B------:R-:W-:Y:S02]  /*1100*/  @!P4 IADD3 R10, -R10, RZ, RZ ;  /* 0x000000ff0a0ac210 */ /* 0x000fe40007ffe1ff */
[----:B------:R-:W-:-:S04]  /*1110*/  @!P2 LOP3.LUT R10, RZ, R18, RZ, 0x33, !PT ;  /* 0x00000012ff0aa212 */ /* 0x000fc800078e33ff */
[----:B------:R-:W-:-:S04]  /*1120*/  ISETP.NE.AND P0, PT, R10, RZ, PT ;  /* 0x000000ff0a00720c */ /* 0x000fc80003f05270 */
[----:B------:R-:W-:-:S13]  /*1130*/  ISETP.LE.AND P0, PT, R14, R15, P0 ;  /* 0x0000000f0e00720c */ /* 0x000fda0000703270 */
[----:B------:R-:W-:Y:S05]  /*1140*/  @!P0 BRA `(.L_x_414) ;  /* 0x00000048005c8947 */ /* 0x000fea0003800000 */
[----:B------:R-:W-:Y:S01]  /*1150*/  IMAD.IADD R10, R4, 0x1, R17 ;  /* 0x00000001040a7824 */ /* 0x000fe200078e0211 */
[----:B------:R-:W-:Y:S02]  /*1160*/  MOV R11, 0xff7fffff ;  /* 0xff7fffff000b7802 */ /* 0x000fe40000000f00 */
[----:B------:R-:W-:Y:S01]  /*1170*/  IADD3 R5, R5, 0x4, RZ ;  /* 0x0000000405057810 */ /* 0x000fe20007ffe0ff */
[----:B------:R-:W-:-:S03]  /*1180*/  IMAD R10, R10, 0x4, R13 ;  /* 0x000000040a0a7824 */ /* 0x000fc600078e020d */
[----:B------:R-:W-:Y:S02]  /*1190*/  ISETP.GE.AND P0, PT, R5, UR39, PT ;  /* 0x0000002705007c0c */ /* 0x000fe4000bf06270 */
[----:B------:R0:W-:Y:S11]  /*11a0*/  STS [R10], R11 ;  /* 0x0000000b0a007388 */ /* 0x0001f60000000800 */
[----:B0-----:R-:W-:Y:S05]  /*11b0*/  @!P0 BRA `(.L_x_415) ;  /* 0xfffffffc006c8947 */ /* 0x001fea000383ffff */
.L_x_413:
[----:B------:R-:W-:Y:S05]  /*11c0*/  BSYNC B7 ;  /* 0x0000000000077941 */ /* 0x000fea0003800000 */
.L_x_412:
        /* <DEDUP_REMOVED lines=13> */
.L_x_458:
[----:B------:R-:W-:Y:S01]  /*12a0*/  ISETP.NE.AND P0, PT, R46, RZ, PT ;  /* 0x000000ff2e00720c */ /* 0x000fe20003f05270 */
[----:B------:R-:W-:-:S12]  /*12b0*/  WARPSYNC.ALL ;  /* 0x0000000000007948 */ /* 0x000fd80003800000 */
[----:B------:R-:W2:Y:S01]  /*12c0*/  @!P0 S2R R3, SR_CgaCtaId ;  /* 0x0000000000038919 */ /* 0x000ea20000008800 */
[----:B------:R-:W-:Y:S02]  /*12d0*/  @!P0 MOV R0, 0x400 ;  /* 0x0000040000008802 */ /* 0x000fe40000000f00 */
[----:B01----:R-:W-:-:S03]  /*12e0*/  @!P0 FMNMX.FTZ R5, R5, R14, !PT ;  /* 0x0000000e05058209 */ /* 0x003fc60007810000 */
[----:B------:R-:W-:-:S05]  /*12f0*/  @!P0 VIADD R0, R0, 0x200 ;  /* 0x0000020000008836 */ /* 0x000fca0000000000 */
[----:B--2---:R-:W-:-:S04]  /*1300*/  @!P0 LEA R0, R3, R0, 0x18 ;  /* 0x0000000003008211 */ /* 0x004fc800078ec0ff */
[----:B------:R-:W-:-:S05]  /*1310*/  @!P0 LEA R0, R47, R0, 0x2 ;  /* 0x000000002f008211 */ /* 0x000fca00078e10ff */
[----:B------:R0:W-:Y:S01]  /*1320*/  @!P0 STS [R0], R5 ;  /* 0x0000000500008388 */ /* 0x0001e20000000800 */
[----:B------:R-:W-:Y:S01]  /*1330*/  BAR.SYNC.DEFER_BLOCKING 0x0 ;  /* 0x0000000000007b1d */ /* 0x000fe20000010000 */
[----:B------:R-:W-:Y:S02]  /*1340*/  ISETP.GT.AND P0, PT, R46, 0x3, PT ;  /* 0x000000032e00780c */ /* 0x000fe40003f04270 */
[----:B------:R-:W-:-:S03]  /*1350*/  ISETP.GE.AND P2, PT, R44, UR40, PT ;  /* 0x000000282c007c0c */ /* 0x000fc6000bf46270 */
[----:B------:R-:W-:Y:S08]  /*1360*/  BSSY B0, `(.L_x_417) ;  /* 0x00000f7000007945 */ /* 0x000ff00003800000 */
[----:B------:R-:W1:Y:S01]  /*1370*/  @!P0 S2R R3, SR_CgaCtaId ;  /* 0x0000000000038919 */ /* 0x000e620000008800 */
[----:B0-----:R-:W-:-:S05]  /*1380*/  @!P0 MOV R0, 0x400 ;  /* 0x0000040000008802 */ /* 0x001fca0000000f00 */
[----:B------:R-:W-:-:S05]  /*1390*/  @!P0 VIADD R0, R0, 0x200 ;  /* 0x0000020000008836 */ /* 0x000fca0000000000 */
[----:B-1----:R-:W-:-:S04]  /*13a0*/  @!P0 LEA R3, R3, R0, 0x18 ;  /* 0x0000000003038211 */ /* 0x002fc800078ec0ff */
[----:B------:R-:W-:-:S05]  /*13b0*/  @!P0 LEA R4, R46, R3, 0x2 ;  /* 0x000000032e048211 */ /* 0x000fca00078e10ff */
[----:B------:R-:W0:Y:S04]  /*13c0*/  @!P0 LDS R2, [R4] ;  /* 0x0000000004028984 */ /* 0x000e280000000800 */
[----:B0-----:R-:W0:Y:S02]  /*13d0*/  SHFL.BFLY PT, R3, R2, 0x2, 0x1f ;  /* 0x0c401f0002037f89 */ /* 0x001e2400000e0000 */
        /* <DEDUP_REMOVED lines=11> */
[----:B------:R-:W-:-:S03]  /*1490*/  MOV R4, R44 ;  /* 0x0000002c00047202 */ /* 0x000fc60000000f00 */
[----:B------:R-:W-:-:S04]  /*14a0*/  VIMNMX R2, R2, UR4, !PT ;  /* 0x0000000402027c48 */ /* 0x000fc8000ffe0100 */
[----:B------:R-:W-:-:S04]  /*14b0*/  LEA R2, R2, 0x1f, 0x5 ;  /* 0x0000001f02027811 */ /* 0x000fc800078e28ff */
[----:B------:R-:W-:-:S04]  /*14c0*/  VIMNMX R3, R2, R3, !PT ;  /* 0x0000000302037248 */ /* 0x000fc80007fe0100 */
[----:B------:R-:W-:-:S04]  /*14d0*/  IADD3 R3, -R44, -0x2, -R3 ;  /* 0xfffffffe2c037810 */ /* 0x000fc80007ffe903 */
[----:B------:R-:W-:-:S04]  /*14e0*/  IADD3 R3, R3, -UR44, RZ ;  /* 0x8000002c03037c10 */ /* 0x000fc8000fffe0ff */
[C---:B------:R-:W-:Y:S02]  /*14f0*/  LEA.HI R2, R3.reuse, 0x1, RZ, 0x19 ;  /* 0x0000000103027811 */ /* 0x040fe400078fc8ff */
[----:B------:R-:W-:Y:S01]  /*1500*/  ISETP.GE.U32.AND P3, PT, R3, 0x180, PT ;  /* 0x000001800300780c */ /* 0x000fe20003f66070 */
[----:B------:R-:W-:Y:S01]  /*1510*/  IMAD.MOV.U32 R3, RZ, RZ, RZ ;  /* 0x000000ffff037224 */ /* 0x000fe200078e00ff */
[----:B------:R-:W-:-:S13]  /*1520*/  LOP3.LUT P0, R2, R2, 0x3, RZ, 0xc0, !PT ;  /* 0x0000000302027812 */ /* 0x000fda000780c0ff */
[----:B------:R-:W-:Y:S05]  /*1530*/  @!P0 BRA `(.L_x_420) ;  /* 0x0000000000488947 */ /* 0x000fea0003800000 */
[----:B------:R-:W1:Y:S01]  /*1540*/  S2UR UR5, SR_CgaCtaId ;  /* 0x00000000000579c3 */ /* 0x000e620000008800 */
[----:B------:R-:W-:Y:S01]  /*1550*/  UMOV UR4, 0x400 ;  /* 0x0000040000047882 */ /* 0x000fe20000000000 */
[----:B------:R-:W-:Y:S01]  /*1560*/  IMAD.MOV.U32 R3, RZ, RZ, RZ ;  /* 0x000000ffff037224 */ /* 0x000fe200078e00ff */
[----:B------:R-:W-:Y:S01]  /*1570*/  UIADD3 UR4, UR4, 0x220, URZ ;  /* 0x0000022004047890 */ /* 0x000fe2000fffe03f */
[----:B------:R-:W-:-:S03]  /*1580*/  MOV R4, R44 ;  /* 0x0000002c00047202 */ /* 0x000fc60000000f00 */
[----:B-1----:R-:W-:-:S06]  /*1590*/  ULEA UR4, UR5, UR4, 0x18 ;  /* 0x0000000405047291 */ /* 0x002fcc000f8ec03f */
[----:B------:R-:W-:-:S07]  /*15a0*/  LEA R5, R44, UR4, 0x2 ;  /* 0x000000042c057c11 */ /* 0x000fce000f8e10ff */
.L_x_421:
[----:B------:R-:W0:Y:S01]  /*15b0*/  LDS R11, [R5] ;  /* 0x00000000050b7984 */ /* 0x000e220000000800 */
[----:B------:R-:W-:Y:S01]  /*15c0*/  VIADD R2, R2, 0xffffffff ;  /* 0xffffffff02027836 */ /* 0x000fe20000000000 */
[----:B------:R-:W-:-:S04]  /*15d0*/  IADD3 R4, R4, 0x80, RZ ;  /* 0x0000008004047810 */ /* 0x000fc80007ffe0ff */
[----:B------:R-:W-:Y:S01]  /*15e0*/  ISETP.NE.AND P0, PT, R2, RZ, PT ;  /* 0x000000ff0200720c */ /* 0x000fe20003f05270 */
[----:B0-----:R-:W-:-:S04]  /*15f0*/  FADD.FTZ R11, -R0, R11 ;  /* 0x0000000b000b7221 */ /* 0x001fc80000010100 */
[----:B------:R-:W-:-:S04]  /*1600*/  FMUL.FTZ R11, R11, 1.4426950216293334961 ;  /* 0x3fb8aa3b0b0b7820 */ /* 0x000fc80000410000 */
[----:B------:R-:W0:Y:S02]  /*1610*/  MUFU.EX2 R10, R11 ;  /* 0x0000000b000a7308 */ /* 0x000e240000000800 */
[----:B0-----:R0:W-:Y:S01]  /*1620*/  STS [R5], R10 ;  /* 0x0000000a05007388 */ /* 0x0011e20000000800 */
[----:B------:R-:W-:Y:S01]  /*1630*/  FADD.FTZ R3, R10, R3 ;  /* 0x000000030a037221 */ /* 0x000fe20000010000 */
[----:B0-----:R-:W-:Y:S01]  /*1640*/  VIADD R5, R5, 0x200 ;  /* 0x0000020005057836 */ /* 0x001fe20000000000 */
[----:B------:R-:W-:Y:S06]  /*1650*/  @P0 BRA `(.L_x_421) ;  /* 0xfffffffc00d40947 */ /* 0x000fec000383ffff */
.L_x_420:
[----:B------:R-:W-:Y:S05]  /*1660*/  BSYNC B1 ;  /* 0x0000000000017941 */ /* 0x000fea0003800000 */
.L_x_419:
        /* <DEDUP_REMOVED lines=9> */
[----:B------:R-:W-:-:S04]  /*1700*/  LEA R2, R4, UR4, 0x2 ;  /* 0x0000000404027c11 */ /* 0x000fc8000f8e10ff */
[----:B------:R-:W-:Y:S01]  /*1710*/  IADD3 R2, R2, 0x400, RZ ;  /* 0x0000040002027810 */ /* 0x000fe20007ffe0ff */
[----:B------:R-:W-:Y:S06]  /*1720*/  @!P3 BRA `(.L_x_423) ;  /* 0x00000004009cb947 */ /* 0x000fec0003800000 */
[----:B------:R-:W-:Y:S01]  /*1730*/  IMAD.U32 R5, RZ, RZ, UR40 ;  /* 0x00000028ff057e24 */ /* 0x000fe2000f8e00ff */
[----:B------:R-:W-:-:S04]  /*1740*/  PLOP3.LUT P0, PT, PT, PT, PT, 0x8, 0x0 ;  /* 0x000000000000781c */ /* 0x000fc80003f0e170 */
[----:B------:R-:W-:-:S09]  /*1750*/  IADD3 R5, R5, -0x600, RZ ;  /* 0xfffffa0005057810 */ /* 0x000fd20007ffe0ff */
.L_x_424:
        /* <DEDUP_REMOVED lines=11> */
[----:B------:R-:W-:Y:S04]  /*1810*/  LDS R31, [R2+0x1400] ;  /* 0x00140000021f7984 */ /* 0x000fe80000000800 */
[----:B------:R-:W5:Y:S01]  /*1820*/  LDS R21, [R2+0xe00] ;  /* 0x000e000002157984 */ /* 0x000f620000000800 */
[----:B0-----:R-:W-:-:S03]  /*1830*/  FADD.FTZ R11, -R0, R11 ;  /* 0x0000000b000b7221 */ /* 0x001fc60000010100 */
[----:B------:R-:W0:Y:S01]  /*1840*/  LDS R25, [R2+0x1000] ;  /* 0x0010000002197984 */ /* 0x000e220000000800 */
[----:B------:R-:W-:Y:S01]  /*1850*/  FMUL.FTZ R10, R11, 1.4426950216293334961 ;  /* 0x3fb8aa3b0b0a7820 */ /* 0x000fe20000410000 */
[C---:B-1----:R-:W-:Y:S02]  /*1860*/  FADD.FTZ R13, -R0.reuse, R13 ;  /* 0x0000000d000d7221 */ /* 0x042fe40000010100 */
[----:B------:R-:W1:Y:S01]  /*1870*/  LDS R27, [R2+0x1200] ;  /* 0x00120000021b7984 */ /* 0x000e620000000800 */
[C---:B--2---:R-:W-:Y:S01]  /*1880*/  FADD.FTZ R15, -R0.reuse, R15 ;  /* 0x0000000f000f7221 */ /* 0x044fe20000010100 */
[----:B------:R-:W-:Y:S01]  /*1890*/  FMUL.FTZ R11, R13, 1.4426950216293334961 ;  /* 0x3fb8aa3b0d0b7820 */ /* 0x000fe20000410000 */
[----:B------:R-:W2:Y:S01]  /*18a0*/  MUFU.EX2 R10, R10 ;  /* 0x0000000a000a7308 */ /* 0x000ea20000000800 */
[C---:B---3--:R-:W-:Y:S01]  /*18b0*/  FADD.FTZ R17, -R0.reuse, R17 ;  /* 0x0000001100117221 */ /* 0x048fe20000010100 */
[----:B------:R-:W-:Y:S01]  /*18c0*/  FMUL.FTZ R13, R15, 1.4426950216293334961 ;  /* 0x3fb8aa3b0f0d7820 */ /* 0x000fe20000410000 */
[----:B------:R-:W3:Y:S01]  /*18d0*/  LDS R35, [R2+0x1600] ;  /* 0x0016000002237984 */ /* 0x000ee20000000800 */
[----:B----4-:R-:W-:Y:S01]  /*18e0*/  FADD.FTZ R12, -R0, R33 ;  /* 0x00000021000c7221 */ /* 0x010fe20000010100 */
[----:B------:R-:W-:-:S02]  /*18f0*/  FMUL.FTZ R15, R17, 1.4426950216293334961 ;  /* 0x3fb8aa3b110f7820 */ /* 0x000fc40000410000 */
[----:B------:R-:W4:Y:S01]  /*1900*/  LDS R33, [R2+0x1800] ;  /* 0x0018000002217984 */ /* 0x000f220000000800 */
[----:B------:R-:W0:Y:S01]  /*1910*/  MUFU.EX2 R11, R11 ;  /* 0x0000000b000b7308 */ /* 0x000e220000000800 */
[----:B-----5:R-:W-:Y:S01]  /*1920*/  FADD.FTZ R19, -R0, R19 ;  /* 0x0000001300137221 */ /* 0x020fe20000010100 */
[----:B------:R-:W-:Y:S01]  /*1930*/  FMUL.FTZ R12, R12, 1.4426950216293334961 ;  /* 0x3fb8aa3b0c0c7820 */ /* 0x000fe20000410000 */
[----:B------:R-:W-:Y:S02]  /*1940*/  FADD.FTZ R23, -R0, R23 ;  /* 0x0000001700177221 */ /* 0x000fe40000010100 */
[----:B------:R-:W-:-:S03]  /*1950*/  FMUL.FTZ R17, R19, 1.4426950216293334961 ;  /* 0x3fb8aa3b13117820 */ /* 0x000fc60000410000 */
[----:B------:R-:W5:Y:S01]  /*1960*/  MUFU.EX2 R13, R13 ;  /* 0x0000000d000d7308 */ /* 0x000f620000000800 */
[C---:B------:R-:W-:Y:S01]  /*1970*/  FADD.FTZ R29, -R0.reuse, R29 ;  /* 0x0000001d001d7221 */ /* 0x040fe20000010100 */
[----:B------:R-:W-:Y:S01]  /*1980*/  FMUL.FTZ R19, R23, 1.4426950216293334961 ;  /* 0x3fb8aa3b17137820 */ /* 0x000fe20000410000 */
[----:B--2---:R-:W-:Y:S01]  /*1990*/  STS [R2+-0x400], R10 ;  /* 0xfffc000a02007388 */ /* 0x004fe20000000800 */
[----:B------:R-:W-:Y:S01]  /*19a0*/  FADD.FTZ R14, -R0, R37 ;  /* 0x00000025000e7221 */ /* 0x000fe20000010100 */
[----:B------:R-:W-:Y:S02]  /*19b0*/  FMUL.FTZ R23, R29, 1.4426950216293334961 ;  /* 0x3fb8aa3b1d177820 */ /* 0x000fe40000410000 */
[----:B------:R-:W2:Y:S01]  /*19c0*/  LDS R37, [R2+0x1a00] ;  /* 0x001a000002257984 */ /* 0x000ea20000000800 */
[----:B------:R5:W3:Y:S01]  /*19d0*/  MUFU.EX2 R29, R12 ;  /* 0x0000000c001d7308 */ /* 0x000ae20000000800 */
[----:B------:R-:W-:Y:S02]  /*19e0*/  FMUL.FTZ R14, R14, 1.4426950216293334961 ;  /* 0x3fb8aa3b0e0e7820 */ /* 0x000fe40000410000 */
[----:B0-----:R-:W-:Y:S01]  /*19f0*/  STS [R2+-0x200], R11 ;  /* 0xfffe000b02007388 */ /* 0x001fe20000000800 */
[----:B------:R-:W-:-:S04]  /*1a00*/  FADD.FTZ R16, -R0, R21 ;  /* 0x0000001500107221 */ /* 0x000fc80000010100 */
[----:B------:R-:W0:Y:S01]  /*1a10*/  MUFU.EX2 R15, R15 ;  /* 0x0000000f000f7308 */ /* 0x000e220000000800 */
[----:B-----5:R-:W-:Y:S01]  /*1a20*/  FADD.FTZ R12, -R0, R31 ;  /* 0x0000001f000c7221 */ /* 0x020fe20000010100 */
[----:B------:R-:W-:Y:S01]  /*1a30*/  FMUL.FTZ R16, R16, 1.4426950216293334961 ;  /* 0x3fb8aa3b10107820 */ /* 0x000fe20000410000 */
[----:B------:R-:W-:Y:S01]  /*1a40*/  FADD.FTZ R18, -R0, R25 ;  /* 0x0000001900127221 */ /* 0x000fe20000010100 */
[----:B------:R-:W-:Y:S01]  /*1a50*/  STS [R2], R13 ;  /* 0x0000000d02007388 */ /* 0x000fe20000000800 */
[----:B------:R-:W-:Y:S01]  /*1a60*/  FMUL.FTZ R22, R12, 1.4426950216293334961 ;  /* 0x3fb8aa3b0c167820 */ /* 0x000fe20000410000 */
[----:B------:R-:W-:Y:S01]  /*1a70*/  FADD.FTZ R12, R10, R3 ;  /* 0x000000030a0c7221 */ /* 0x000fe20000010000 */
[----:B------:R-:W-:Y:S01]  /*1a80*/  FMUL.FTZ R18, R18, 1.4426950216293334961 ;  /* 0x3fb8aa3b12127820 */ /* 0x000fe20000410000 */
[----:B------:R-:W5:Y:S01]  /*1a90*/  MUFU.EX2 R17, R17 ;  /* 0x0000001100117308 */ /* 0x000f620000000800 */
[----:B-1----:R-:W-:Y:S01]  /*1aa0*/  FADD.FTZ R20, -R0, R27 ;  /* 0x0000001b00147221 */ /* 0x002fe20000010100 */
[----:B------:R-:W-:Y:S01]  /*1ab0*/  FADD.FTZ R12, R12, R11 ;  /* 0x0000000b0c0c7221 */ /* 0x000fe20000010000 */
[----:B---3--:R-:W-:Y:S01]  /*1ac0*/  FADD.FTZ R35, -R0, R35 ;  /* 0x0000002300237221 */ /* 0x008fe20000010100 */
[----:B------:R-:W-:Y:S01]  /*1ad0*/  STS [R2+0xa00], R29 ;  /* 0x000a001d02007388 */ /* 0x000fe20000000800 */
[----:B------:R-:W-:Y:S01]  /*1ae0*/  FMUL.FTZ R20, R20, 1.4426950216293334961 ;  /* 0x3fb8aa3b14147820 */ /* 0x000fe20000410000 */
[----:B------:R-:W-:Y:S01]  /*1af0*/  FADD.FTZ R12, R12, R13 ;  /* 0x0000000d0c0c7221 */ /* 0x000fe20000010000 */
[----:B------:R-:W-:Y:S01]  /*1b00*/  FMUL.FTZ R35, R35, 1.4426950216293334961 ;  /* 0x3fb8aa3b23237820 */ /* 0x000fe20000410000 */
[----:B------:R-:W1:Y:S01]  /*1b10*/  MUFU.EX2 R19, R19 ;  /* 0x0000001300137308 */ /* 0x000e620000000800 */
[----:B----4-:R-:W-:Y:S01]  /*1b20*/  FADD.FTZ R33, -R0, R33 ;  /* 0x0000002100217221 */ /* 0x010fe20000010100 */
[----:B0-----:R-:W-:Y:S01]  /*1b30*/  FADD.FTZ R12, R12, R15 ;  /* 0x0000000f0c0c7221 */ /* 0x001fe20000010000 */
[----:B------:R-:W-:Y:S02]  /*1b40*/  STS [R2+0x200], R15 ;  /* 0x0002000f02007388 */ /* 0x000fe40000000800 */
[----:B------:R-:W-:-:S03]  /*1b50*/  FMUL.FTZ R33, R33, 1.4426950216293334961 ;  /* 0x3fb8aa3b21217820 */ /* 0x000fc60000410000 */
[----:B------:R-:W0:Y:S01]  /*1b60*/  MUFU.EX2 R23, R23 ;  /* 0x0000001700177308 */ /* 0x000e220000000800 */
[----:B-----5:R-:W-:Y:S01]  /*1b70*/  FADD.FTZ R12, R12, R17 ;  /* 0x000000110c0c7221 */ /* 0x020fe20000010000 */
[----:B------:R-:W-:Y:S01]  /*1b80*/  STS [R2+0x400], R17 ;  /* 0x0004001102007388 */ /* 0x000fe20000000800 */
[----:B--2---:R-:W-:-:S05]  /*1b90*/  FADD.FTZ R37, -R0, R37 ;  /* 0x0000002500257221 */ /* 0x004fca0000010100 */
[----:B------:R-:W2:Y:S01]  /*1ba0*/  MUFU.EX2 R21, R14 ;  /* 0x0000000e00157308 */ /* 0x000ea20000000800 */
[----:B-1----:R-:W-:Y:S01]  /*1bb0*/  FADD.FTZ R12, R12, R19 ;  /* 0x000000130c0c7221 */ /* 0x002fe20000010000 */
[----:B------:R-:W-:Y:S01]  /*1bc0*/  STS [R2+0x600], R19 ;  /* 0x0006001302007388 */ /* 0x000fe20000000800 */
[----:B------:R-:W-:-:S05]  /*1bd0*/  FMUL.FTZ R37, R37, 1.4426950216293334961 ;  /* 0x3fb8aa3b25257820 */ /* 0x000fca0000410000 */
[----:B------:R-:W1:Y:S01]  /*1be0*/  MUFU.EX2 R25, R16 ;  /* 0x0000001000197308 */ /* 0x000e620000000800 */
[----:B0-----:R-:W-:Y:S01]  /*1bf0*/  FADD.FTZ R12, R12, R23 ;  /* 0x000000170c0c7221 */ /* 0x001fe20000010000 */
[----:B------:R-:W-:Y:S03]  /*1c00*/  STS [R2+0x800], R23 ;  /* 0x0008001702007388 */ /* 0x000fe60000000800 */
[----:B------:R-:W-:-:S03]  /*1c10*/  FADD.FTZ R12, R12, R29 ;  /* 0x0000001d0c0c7221 */ /* 0x000fc60000010000 */
[----:B------:R-:W0:Y:S01]  /*1c20*/  MUFU.EX2 R27, R18 ;  /* 0x00000012001b7308 */ /* 0x000e220000000800 */
[----:B--2---:R-:W-:Y:S01]  /*1c30*/  FADD.FTZ R12, R12, R21 ;  /* 0x000000150c0c7221 */ /* 0x004fe20000010000 */
[----:B------:R-:W-:Y:S06]  /*1c40*/  STS [R2+0xc00], R21 ;  /* 0x000c001502007388 */ /* 0x000fec0000000800 */
[----:B------:R-:W2:Y:S01]  /*1c50*/  MUFU.EX2 R31, R20 ;  /* 0x00000014001f7308 */ /* 0x000ea20000000800 */
[----:B-1----:R-:W-:Y:S01]  /*1c60*/  FADD.FTZ R12, R12, R25 ;  /* 0x000000190c0c7221 */ /* 0x002fe20000010000 */
[----:B------:R-:W-:Y:S06]  /*1c70*/  STS [R2+0xe00], R25 ;  /* 0x000e001902007388 */ /* 0x000fec0000000800 */
[----:B------:R-:W1:Y:S01]  /*1c80*/  MUFU.EX2 R3, R22 ;  /* 0x0000001600037308 */ /* 0x000e620000000800 */
[----:B0-----:R-:W-:Y:S01]  /*1c90*/  FADD.FTZ R12, R12, R27 ;  /* 0x0000001b0c0c7221 */ /* 0x001fe20000010000 */
[----:B------:R-:W-:Y:S06]  /*1ca0*/  STS [R2+0x1000], R27 ;  /* 0x0010001b02007388 */ /* 0x000fec0000000800 */
[----:B------:R-:W0:Y:S01]  /*1cb0*/  MUFU.EX2 R35, R35 ;  /* 0x0000002300237308 */ /* 0x000e220000000800 */
[----:B--2---:R-:W-:Y:S01]  /*1cc0*/  FADD.FTZ R12, R12, R31 ;  /* 0x0000001f0c0c7221 */ /* 0x004fe20000010000 */
[----:B------:R-:W-:Y:S06]  /*1cd0*/  STS [R2+0x1200], R31 ;  /* 0x0012001f02007388 */ /* 0x000fec0000000800 */
[----:B------:R-:W2:Y:S01]  /*1ce0*/  MUFU.EX2 R33, R33 ;  /* 0x0000002100217308 */ /* 0x000ea20000000800 */
[----:B-1----:R-:W-:Y:S01]  /*1cf0*/  FADD.FTZ R12, R12, R3 ;  /* 0x000000030c0c7221 */ /* 0x002fe20000010000 */
[----:B------:R1:W-:Y:S06]  /*1d00*/  STS [R2+0x1400], R3 ;  /* 0x0014000302007388 */ /* 0x0003ec0000000800 */
[----:B------:R-:W3:Y:S01]  /*1d10*/  MUFU.EX2 R37, R37 ;  /* 0x0000002500257308 */ /* 0x000ee20000000800 */
[----:B0-----:R-:W-:Y:S01]  /*1d20*/  FADD.FTZ R12, R12, R35 ;  /* 0x000000230c0c7221 */ /* 0x001fe20000010000 */
[----:B------:R-:W-:Y:S03]  /*1d30*/  STS [R2+0x1600], R35 ;  /* 0x0016002302007388 */ /* 0x000fe60000000800 */
[----:B--2---:R-:W-:Y:S01]  /*1d40*/  FADD.FTZ R12, R12, R33 ;  /* 0x000000210c0c7221 */ /* 0x004fe20000010000 */
[----:B------:R-:W-:Y:S04]  /*1d50*/  STS [R2+0x1800], R33 ;  /* 0x0018002102007388 */ /* 0x000fe80000000800 */
[----:B---3--:R0:W-:Y:S01]  /*1d60*/  STS [R2+0x1a00], R37 ;  /* 0x001a002502007388 */ /* 0x0081e20000000800 */
[----:B-1----:R-:W-:Y:S01]  /*1d70*/  FADD.FTZ R3, R12, R37 ;  /* 0x000000250c037221 */ /* 0x002fe20000010000 */
[----:B0-----:R-:W-:Y:S01]  /*1d80*/  IADD3 R2, R2, 0x2000, RZ ;  /* 0x0000200002027810 */ /* 0x001fe20007ffe0ff */
[----:B------:R-:W-:Y:S06]  /*1d90*/  @!P3 BRA `(.L_x_424) ;  /* 0xfffffff80070b947 */ /* 0x000fec000383ffff */
.L_x_423:
[----:B------:R-:W-:Y:S05]  /*1da0*/  BSYNC B1 ;  /* 0x0000000000017941 */ /* 0x000fea0003800000 */
.L_x_422:
        /* <DEDUP_REMOVED lines=54> */
[----:B0-----:R-:W-:-:S07]  /*2110*/  IADD3 R2, R2, 0x1000, RZ ;  /* 0x0000100002027810 */ /* 0x001fce0007ffe0ff */
.L_x_426:
[----:B------:R-:W-:Y:S05]  /*2120*/  BSYNC B1 ;  /* 0x0000000000017941 */ /* 0x000fea0003800000 */
.L_x_425:
        /* <DEDUP_REMOVED lines=26> */
.L_x_418:
[----:B------:R-:W-:Y:S05]  /*22d0*/  BSYNC B0 ;  /* 0x0000000000007941 */ /* 0x000fea0003800000 */
.L_x_417:
        /* <DEDUP_REMOVED lines=19> */
[----:B------:R-:W-:-:S04]  /*2410*/  @!P3 IADD3 R5, R5, 0x200, RZ ;  /* 0x000002000505b810 */ /* 0x000fc80007ffe0ff */
[----:B---3--:R-:W-:-:S04]  /*2420*/  @!P3 LEA R5, R16, R5, 0x18 ;  /* 0x000000051005b211 */ /* 0x008fc800078ec0ff */
[----:B------:R-:W-:Y:S01]  /*2430*/  @!P3 LEA R12, R12, R5, 0x2 ;  /* 0x000000050c0cb211 */ /* 0x000fe200078e10ff */
        /* <DEDUP_REMOVED lines=21> */
[----:B------:R-:W-:-:S05]  /*2590*/  IADD3 R3, -R44, -0x2, -R3 ;  /* 0xfffffffe2c037810 */ /* 0x000fca0007ffe903 */
[----:B------:R-:W-:-:S05]  /*25a0*/  VIADD R3, R3, -UR44 ;  /* 0x8000002c03037c36 */ /* 0x000fca0008000000 */
        /* <DEDUP_REMOVED lines=12> */
.L_x_431:
[----:B------:R-:W1:Y:S01]  /*2670*/  LDS R12, [R10] ;  /* 0x000000000a0c7984 */ /* 0x000e620000000800 */
[----:B------:R-:W-:Y:S01]  /*2680*/  IADD3 R4, R4, -0x1, RZ ;  /* 0xffffffff04047810 */ /* 0x000fe20007ffe0ff */
[----:B------:R-:W-:-:S03]  /*2690*/  VIADD R5, R5, 0x80 ;  /* 0x0000008005057836 */ /* 0x000fc60000000000 */
[----:B------:R-:W-:Y:S01]  /*26a0*/  ISETP.NE.AND P0, PT, R4, RZ, PT ;  /* 0x000000ff0400720c */ /* 0x000fe20003f05270 */
[----:B-1----:R-:W-:-:S05]  /*26b0*/  FMUL.FTZ R11, R12, R3 ;  /* 0x000000030c0b7220 */ /* 0x002fca0000410000 */
[----:B------:R1:W-:Y:S02]  /*26c0*/  STS [R10], R11 ;  /* 0x0000000b0a007388 */ /* 0x0003e40000000800 */
[----:B-1----:R-:W-:-:S05]  /*26d0*/  IADD3 R10, R10, 0x200, RZ ;  /* 0x000002000a0a7810 */ /* 0x002fca0007ffe0ff */
[----:B------:R-:W-:Y:S05]  /*26e0*/  @P0 BRA `(.L_x_431) ;  /* 0xfffffffc00e00947 */ /* 0x000fea000383ffff */
.L_x_430:
[----:B------:R-:W-:Y:S05]  /*26f0*/  BSYNC B1 ;  /* 0x0000000000017941 */ /* 0x000fea0003800000 */
.L_x_429:
        /* <DEDUP_REMOVED lines=12> */
[----:B------:R-:W-:Y:S02]  /*27c0*/  MOV R42, UR40 ;  /* 0x00000028002a7c02 */ /* 0x000fe40008000f00 */
[----:B------:R-:W-:-:S03]  /*27d0*/  PLOP3.LUT P0, PT, PT, PT, PT, 0x8, 0x0 ;  /* 0x000000000000781c */ /* 0x000fc60003f0e170 */
[----:B------:R-:W-:-:S10]  /*27e0*/  VIADD R42, R42, 0xfffffa00 ;  /* 0xfffffa002a2a7836 */ /* 0x000fd40000000000 */
.L_x_434:
        /* <DEDUP_REMOVED lines=52> */
.L_x_433:
[----:B------:R-:W-:Y:S05]  /*2b30*/  BSYNC B1 ;  /* 0x0000000000017941 */ /* 0x000fea0003800000 */
.L_x_432:
[----:B------:R-:W-:Y:S01]  /*2b40*/  IADD3 R10, -R5, UR40, RZ ;  /* 0x00000028050a7c10 */ /* 0x000fe2000fffe1ff */
[----:B------:R-:W-:Y:S03]  /*2b50*/  BSSY B1, `(.L_x_435) ;  /* 0x000001e000017945 */ /* 0x000fe60003800000 */
        /* <DEDUP_REMOVED lines=29> */
.L_x_436:
[----:B------:R-:W-:Y:S05]  /*2d30*/  BSYNC B1 ;  /* 0x0000000000017941 */ /* 0x000fea0003800000 */
.L_x_435:
        /* <DEDUP_REMOVED lines=14> */
.L_x_428:
[----:B------:R-:W-:Y:S05]  /*2e20*/  BSYNC B0 ;  /* 0x0000000000007941 */ /* 0x000fea0003800000 */
.L_x_427:
[----:B------:R-:W-:Y:S01]  /*2e30*/  BAR.SYNC.DEFER_BLOCKING 0x0 ;  /* 0x0000000000007b1d */ /* 0x000fe20000010000 */
[----:B------:R-:W-:-:S05]  /*2e40*/  ISETP.NE.AND P0, PT, R44, RZ, PT ;  /* 0x000000ff2c00720c */ /* 0x000fca0003f05270 */
[----:B------:R-:W-:Y:S08]  /*2e50*/  BSSY B0, `(.L_x_437) ;  /* 0x0000018000007945 */ /* 0x000ff00003800000 */
[----:B------:R-:W-:Y:S05]  /*2e60*/  @P0 BRA `(.L_x_438) ;  /* 0x0000000000580947 */ /* 0x000fea0003800000 */
        /* <DEDUP_REMOVED lines=16> */
[----:B--2---:R-:W-:Y:S01]  /*2f70*/  MOV R4, UR6 ;  /* 0x0000000600047c02 */ /* 0x004fe20008000f00 */
[----:B------:R-:W-:Y:S02]  /*2f80*/  IMAD.U32 R10, RZ, RZ, UR4 ;  /* 0x00000004ff0a7e24 */ /* 0x000fe4000f8e00ff */
[----:B------:R-:W-:Y:S02]  /*2f90*/  MOV R5, UR7 ;  /* 0x0000000700057c02 */ /* 0x000fe40008000f00 */
[----:B------:R-:W-:-:S03]  /*2fa0*/  IMAD.U32 R11, RZ, RZ, UR5 ;  /* 0x00000005ff0b7e24 */ /* 0x000fc6000f8e00ff */
[----:B0-----:R3:W-:Y:S04]  /*2fb0*/  STG.E desc[UR36][R4.64], R0 ;  /* 0x0000000004007986 */ /* 0x0017e8000c101924 */
[----:B-1----:R3:W-:Y:S02]  /*2fc0*/  STG.E desc[UR36][R10.64], R2 ;  /* 0x000000020a007986 */ /* 0x0027e4000c101924 */
.L_x_438:
[----:B------:R-:W-:Y:S05]  /*2fd0*/  BSYNC B0 ;  /* 0x0000000000007941 */ /* 0x000fea0003800000 */
.L_x_437:
[----:B------:R-:W-:Y:S04]  /*2fe0*/  BSSY B6, `(.L_x_439) ;  /* 0x000003b000067945 */ /* 0x000fe80003800000 */
[----:B------:R-:W-:Y:S05]  /*2ff0*/  @P1 BRA `(.L_x_440) ;  /* 0x0000000000e41947 */ /* 0x000fea0003800000 */
[----:B------:R-:W0:Y:S01]  /*3000*/  LDC R16, c[0x0][0x290] ;  /* 0x0000a400ff107b82 */ /* 0x000e220000000800 */
[----:B---3--:R-:W3:Y:S01]  /*3010*/  I2F.RP R10, R6 ;  /* 0x00000006000a7306 */ /* 0x008ee20000209400 */
[----:B------:R-:W-:Y:S02]  /*3020*/  ULDC UR4, c[0x0][0x28c] ;  /* 0x0000a30000047ab9 */ /* 0x000fe40000000800 */
[----:B------:R-:W-:-:S04]  /*3030*/  IADD3 R7, R7, -UR4, RZ ;  /* 0x8000000407077c10 */ /* 0x000fc8000fffe0ff */
[----:B--2---:R-:W2:Y:S01]  /*3040*/  LDC R13, c[0x0][0x294] ;  /* 0x0000a500ff0d7b82 */ /* 0x004ea20000000800 */
[----:B---3--:R-:W1:Y:S01]  /*3050*/  MUFU.RCP R10, R10 ;  /* 0x0000000a000a7308 */ /* 0x008e620000001000 */
[----:B0-----:R-:W-:Y:S02]  /*3060*/  IABS R0, R16 ;  /* 0x0000001000007213 */ /* 0x001fe40000000000 */
[----:B------:R-:W-:-:S05]  /*3070*/  ISETP.NE.AND P1, PT, R16, RZ, PT ;  /* 0x000000ff1000720c */ /* 0x000fca0003f25270 */
[----:B------:R-:W0:Y:S01]  /*3080*/  I2F.RP R12, R0 ;  /* 0x00000000000c7306 */ /* 0x000e220000209400 */
[----:B--2---:R-:W-:Y:S02]  /*3090*/  ISETP.NE.AND P2, PT, R13, RZ, PT ;  /* 0x000000ff0d00720c */ /* 0x004fe40003f45270 */
[----:B-1----:R-:W-:-:S05]  /*30a0*/  IADD3 R2, R10, 0xffffffe, RZ ;  /* 0x0ffffffe0a027810 */ /* 0x002fca0007ffe0ff */
[----:B------:R1:W2:Y:S08]  /*30b0*/  F2I.FTZ.U32.TRUNC.NTZ R3, R2 ;  /* 0x0000000200037305 */ /* 0x0002b0000021f000 */
[----:B0-----:R-:W0:Y:S01]  /*30c0*/  MUFU.RCP R12, R12 ;  /* 0x0000000c000c7308 */ /* 0x001e220000001000 */
[----:B-1----:R-:W-:Y:S01]  /*30d0*/  HFMA2.MMA R2, -RZ, RZ, 0, 0 ;  /* 0x00000000ff027435 */ /* 0x002fe200000001ff */
[----:B--2---:R-:W-:-:S05]  /*30e0*/  IADD3 R11, RZ, -R3, RZ ;  /* 0x80000003ff0b7210 */ /* 0x004fca0007ffe0ff */
[----:B------:R-:W-:-:S04]  /*30f0*/  IMAD R11, R11, R6, RZ ;  /* 0x000000060b0b7224 */ /* 0x000fc800078e02ff */
[----:B------:R-:W-:-:S04]  /*3100*/  IMAD.HI.U32 R10, R3, R11, R2 ;  /* 0x0000000b030a7227 */ /* 0x000fc800078e0002 */
[----:B0-----:R-:W-:Y:S01]  /*3110*/  VIADD R4, R12, 0xffffffe ;  /* 0x0ffffffe0c047836 */ /* 0x001fe20000000000 */
[----:B------:R-:W-:-:S03]  /*3120*/  IABS R12, R13 ;  /* 0x0000000d000c7213 */ /* 0x000fc60000000000 */
[----:B------:R0:W1:Y:S02]  /*3130*/  F2I.FTZ.U32.TRUNC.NTZ R5, R4 ;  /* 0x0000000400057305 */ /* 0x000064000021f000 */
[----:B0-----:R-:W-:Y:S02]  /*3140*/  IMAD.MOV.U32 R4, RZ, RZ, RZ ;  /* 0x000000ffff047224 */ /* 0x001fe400078e00ff */
[----:B-1----:R-:W-:-:S04]  /*3150*/  IMAD.MOV R15, RZ, RZ, -R5 ;  /* 0x000000ffff0f7224 */ /* 0x002fc800078e0a05 */
[----:B------:R-:W-:-:S04]  /*3160*/  IMAD R3, R15, R0, RZ ;  /* 0x000000000f037224 */ /* 0x000fc800078e02ff */
[----:B------:R-:W-:-:S07]  /*3170*/  IMAD.HI.U32 R14, R5, R3, R4 ;  /* 0x00000003050e7227 */ /* 0x000fce00078e0004 */
.L_x_442:
[----:B------:R-:W-:-:S05]  /*3180*/  IMAD.SHL.U32 R2, R8, 0x20, RZ ;  /* 0x0000002008027824 */ /* 0x000fca00078e00ff */
[----:B------:R-:W-:Y:S02]  /*3190*/  IABS R5, R2 ;  /* 0x0000000200057213 */ /* 0x000fe40000000000 */
[----:B------:R-:W-:-:S03]  /*31a0*/  LOP3.LUT R2, R2, R13, RZ, 0x3c, !PT ;  /* 0x0000000d02027212 */ /* 0x000fc600078e3cff */
[----:B------:R-:W-:Y:S01]  /*31b0*/  IMAD.HI.U32 R3, R10, R5, RZ ;  /* 0x000000050a037227 */ /* 0x000fe200078e00ff */
[----:B------:R-:W-:-:S04]  /*31c0*/  ISETP.GE.AND P4, PT, R2, RZ, PT ;  /* 0x000000ff0200720c */ /* 0x000fc80003f86270 */
[----:B------:R-:W-:-:S05]  /*31d0*/  IADD3 R4, -R3, RZ, RZ ;  /* 0x000000ff03047210 */ /* 0x000fca0007ffe1ff */
[----:B------:R-:W-:-:S05]  /*31e0*/  IMAD R5, R12, R4, R5 ;  /* 0x000000040c057224 */ /* 0x000fca00078e0205 */
[----:B------:R-:W-:-:S13]  /*31f0*/  ISETP.GT.U32.AND P3, PT, R6, R5, PT ;  /* 0x000000050600720c */ /* 0x000fda0003f64070 */
[----:B------:R-:W-:Y:S01]  /*3200*/  @!P3 IMAD.IADD R5, R5, 0x1, -R12 ;  /* 0x000000010505b824 */ /* 0x000fe200078e0a0c */
[----:B------:R-:W-:-:S04]  /*3210*/  @!P3 IADD3 R3, R3, 0x1, RZ ;  /* 0x000000010303b810 */ /* 0x000fc80007ffe0ff */
[----:B------:R-:W-:-:S13]  /*3220*/  ISETP.GE.U32.AND P0, PT, R5, R6, PT ;  /* 0x000000060500720c */ /* 0x000fda0003f06070 */
        /* <DEDUP_REMOVED lines=17> */
[----:B------:R-:W-:-:S13]  /*3340*/  ISETP.GT.OR P0, PT, R4, R7, !P0 ;  /* 0x000000070400720c */ /* 0x000fda0004704670 */
[----:B------:R-:W-:Y:S05]  /*3350*/  @P0 BRA `(.L_x_441) ;  /* 0x0000002800180947 */ /* 0x000fea0003800000 */
[----:B------:R-:W-:-:S05]  /*3360*/  VIADD R8, R8, 0x4 ;  /* 0x0000000408087836 */ /* 0x000fca0000000000 */
[----:B------:R-:W-:-:S13]  /*3370*/  ISETP.GE.AND P0, PT, R8, UR39, PT ;  /* 0x0000002708007c0c */ /* 0x000fda000bf06270 */
[----:B------:R-:W-:Y:S05]  /*3380*/  @!P0 BRA `(.L_x_442) ;  /* 0xfffffffc007c8947 */ /* 0x000fea000383ffff */
.L_x_440:
[----:B------:R-:W-:Y:S05]  /*3390*/  BSYNC B6 ;  /* 0x0000000000067941 */ /* 0x000fea0003800000 */
.L_x_439:
[----:B------:R-:W-:-:S03]  /*33a0*/  UMOV UR4, 0xffffffff ;  /* 0xffffffff00047882 */ /* 0x000fc60000000000 */
[----:B------:R-:W-:Y:S05]  /*33b0*/  BRA.DIV UR4, `(.L_x_443) ;  /* 0x0000002a04c47947 */ /* 0x000fea000b800000 */
[----:B------:R-:W-:Y:S01]  /*33c0*/  CS2R R30, SRZ ;  /* 0x00000000001e7805 */ /* 0x000fe2000001ff00 */
[----:B------:R-:W-:Y:S01]  /*33d0*/  IMAD.MOV.U32 R34, RZ, RZ, RZ ;  /* 0x000000ffff227224 */ /* 0x000fe200078e00ff */
[----:B------:R-:W-:Y:S01]  /*33e0*/  HFMA2.MMA R14, -RZ, RZ, 0, 0 ;  /* 0x00000000ff0e7435 */ /* 0x000fe200000001ff */
[----:B------:R-:W-:Y:S01]  /*33f0*/  IMAD.MOV.U32 R16, RZ, RZ, RZ ;  /* 0x000000ffff107224 */ /* 0x000fe200078e00ff */
[----:B------:R-:W-:Y:S01]  /*3400*/  MOV R6, RZ ;  /* 0x000000ff00067202 */ /* 0x000fe20000000f00 */
[----:B------:R-:W-:Y:S01]  /*3410*/  FADD.FTZ R34, RZ, R34 ;  /* 0x00000022ff227221 */ /* 0x000fe20000010000 */
[----:B------:R-:W-:Y:S01]  /*3420*/  FADD.FTZ R30, RZ, R30 ;  /* 0x0000001eff1e7221 */ /* 0x000fe20000010000 */
[----:B------:R-:W-:Y:S01]  /*3430*/  FADD.FTZ R16, RZ, R16 ;  /* 0x00000010ff107221 */ /* 0x000fe20000010000 */
[----:B0--3--:R-:W-:Y:S02]  /*3440*/  IMAD.MOV.U32 R0, RZ, RZ, RZ ;  /* 0x000000ffff007224 */ /* 0x009fe400078e00ff */
[----:B------:R-:W-:Y:S01]  /*3450*/  FADD.FTZ R6, RZ, R6 ;  /* 0x00000006ff067221 */ /* 0x000fe20000010000 */
[----:B------:R-:W0:Y:S01]  /*3460*/  SHFL.BFLY PT, R35, R34, 0x1, 0x1f ;  /* 0x0c201f0022237f89 */ /* 0x000e2200000e0000 */
[----:B------:R-:W-:Y:S01]  /*3470*/  MOV R48, RZ ;  /* 0x000000ff00307202 */ /* 0x000fe20000000f00 */
[----:B------:R-:W-:Y:S01]  /*3480*/  FADD.FTZ R27, RZ, R14 ;  /* 0x0000000eff1b7221 */ /* 0x000fe20000010000 */
[----:B------:R-:W-:Y:S01]  /*3490*/  FADD.FTZ R0, RZ, R0 ;  /* 0x00000000ff007221 */ /* 0x000fe20000010000 */
[----:B------:R-:W3:Y:S01]  /*34a0*/  SHFL.BFLY PT, R29, R30, 0x1, 0x1f ;  /* 0x0c201f001e1d7f89 */ /* 0x000ee200000e0000 */
[----:B------:R-:W-:-:S02]  /*34b0*/  IMAD.MOV.U32 R20, RZ, RZ, RZ ;  /* 0x000000ffff147224 */ /* 0x000fc400078e00ff */
[----:B------:R-:W-:Y:S01]  /*34c0*/  FADD.FTZ R48, RZ, R48 ;  /* 0x00000030ff307221 */ /* 0x000fe20000010000 */
[----:B-1----:R-:W-:Y:S01]  /*34d0*/  HFMA2.MMA R2, -RZ, RZ, 0, 0 ;  /* 0x00000000ff027435 */ /* 0x002fe200000001ff */
[----:B------:R-:W1:Y:S01]  /*34e0*/  SHFL.BFLY PT, R21, R16, 0x1, 0x1f ;  /* 0x0c201f0010157f89 */ /* 0x000e6200000e0000 */
[----:B------:R-:W-:Y:S01]  /*34f0*/  FADD.FTZ R20, RZ, R20 ;  /* 0x00000014ff147221 */ /* 0x000fe20000010000 */
[----:B--2---:R-:W-:Y:S01]  /*3500*/  IMAD.MOV.U32 R4, RZ, RZ, RZ ;  /* 0x000000ffff047224 */ /* 0x004fe200078e00ff */
[----:B------:R-:W-:Y:S01]  /*3510*/  HFMA2.MMA R22, -RZ, RZ, 0, 0 ;  /* 0x00000000ff167435 */ /* 0x000fe200000001ff */
[----:B------:R-:W2:Y:S01]  /*3520*/  SHFL.BFLY PT, R24, R27, 0x1, 0x1f ;  /* 0x0c201f001b187f89 */ /* 0x000ea200000e0000 */
[----:B------:R-:W-:Y:S01]  /*3530*/  MOV R18, RZ ;  /* 0x000000ff00127202 */ /* 0x000fe20000000f00 */
[----:B------:R-:W-:Y:S01]  /*3540*/  FADD.FTZ R4, RZ, R4 ;  /* 0x00000004ff047221 */ /* 0x000fe20000010000 */
[----:B------:R-:W-:Y:S01]  /*3550*/  IMAD.MOV.U32 R8, RZ, RZ, RZ ;  /* 0x000000ffff087224 */ /* 0x000fe200078e00ff */
[----:B------:R-:W4:Y:S01]  /*3560*/  SHFL.BFLY PT, R9, R6, 0x1, 0x1f ;  /* 0x0c201f0006097f89 */ /* 0x000f2200000e0000 */
[----:B------:R-:W-:Y:S01]  /*3570*/  HFMA2.MMA R10, -RZ, RZ, 0, 0 ;  /* 0x00000000ff0a7435 */ /* 0x000fe200000001ff */
[----:B------:R-:W-:Y:S01]  /*3580*/  FADD.FTZ R42, RZ, R14 ;  /* 0x0000000eff2a7221 */ /* 0x000fe20000010000 */
[----:B------:R-:W-:Y:S01]  /*3590*/  HFMA2.MMA R36, -RZ, RZ, 0, 0 ;  /* 0x00000000ff247435 */ /* 0x000fe200000001ff */
[----:B------:R-:W5:Y:S01]  /*35a0*/  SHFL.BFLY PT, R3, R0, 0x1, 0x1f ;  /* 0x0c201f0000037f89 */ /* 0x000f6200000e0000 */
[----:B------:R-:W-:Y:S01]  /*35b0*/  FADD.FTZ R2, RZ, R2 ;  /* 0x00000002ff027221 */ /* 0x000fe20000010000 */
[----:B------:R-:W-:Y:S01]  /*35c0*/  FADD.FTZ R8, RZ, R8 ;  /* 0x00000008ff087221 */ /* 0x000fe20000010000 */
[----:B------:R-:W-:Y:S01]  /*35d0*/  FADD.FTZ R18, RZ, R18 ;  /* 0x00000012ff127221 */ /* 0x000fe20000010000 */
[----:B0-----:R-:W-:Y:S01]  /*35e0*/  FADD.FTZ R32, R34, R35 ;  /* 0x0000002322207221 */ /* 0x001fe20000010000 */
[----:B------:R-:W0:Y:S01]  /*35f0*/  SHFL.BFLY PT, R33, R48, 0x1, 0x1f ;  /* 0x0c201f0030217f89 */ /* 0x000e2200000e0000 */
[----:B------:R-:W-:Y:S01]  /*3600*/  FADD.FTZ R22, RZ, R22 ;  /* 0x00000016ff167221 */ /* 0x000fe20000010000 */
[----:B------:R-:W-:Y:S01]  /*3610*/  MOV R40, RZ ;  /* 0x000000ff00287202 */ /* 0x000fe20000000f00 */
[----:B---3--:R-:W-:Y:S01]  /*3620*/  FADD.FTZ R29, R30, R29 ;  /* 0x0000001d1e1d7221 */ /* 0x008fe20000010000 */
[----:B------:R-:W-:Y:S01]  /*3630*/  MOV R30, RZ ;  /* 0x000000ff001e7202 */ /* 0x000fe20000000f00 */
[----:B------:R-:W3:Y:S01]  /*3640*/  SHFL.BFLY PT, R25, R20, 0x1, 0x1f ;  /* 0x0c201f0014197f89 */ /* 0x000ee200000e0000 */
[----:B------:R-:W-:Y:S01]  /*3650*/  FADD.FTZ R31, RZ, R31 ;  /* 0x0000001fff1f7221 */ /* 0x000fe20000010000 */
[----:B-1----:R-:W-:Y:S01]  /*3660*/  FADD.FTZ R16, R16, R21 ;  /* 0x0000001510107221 */ /* 0x002fe20000010000 */
[----:B------:R-:W-:Y:S01]  /*3670*/  HFMA2.MMA R21, -RZ, RZ, 0, 0 ;  /* 0x00000000ff157435 */ /* 0x000fe200000001ff */
[----:B------:R-:W-:Y:S01]  /*3680*/  FADD.FTZ R30, RZ, R30 ;  /* 0x0000001eff1e7221 */ /* 0x000fe20000010000 */
[----:B------:R-:W1:Y:S01]  /*3690*/  SHFL.BFLY PT, R7, R4, 0x1, 0x1f ;  /* 0x0c201f0004077f89 */ /* 0x000e6200000e0000 */
[----:B--2---:R-:W-:Y:S01]  /*36a0*/  FADD.FTZ R24, R27, R24 ;  /* 0x000000181b187221 */ /* 0x004fe20000010000 */
[----:B------:R-:W-:Y:S01]  /*36b0*/  FADD.FTZ R10, RZ, R10 ;  /* 0x0000000aff0a7221 */ /* 0x000fe20000010000 */
[----:B------:R-:W-:Y:S01]  /*36c0*/  FADD.FTZ R36, RZ, R36 ;  /* 0x00000024ff247221 */ /* 0x000fe20000010000 */
[----:B------:R-:W2:Y:S01]  /*36d0*/  SHFL.BFLY PT, R35, R30, 0x1, 0x1f ;  /* 0x0c201f001e237f89 */ /* 0x000ea200000e0000 */
[----:B----4-:R-:W-:Y:S01]  /*36e0*/  FADD.FTZ R6, R6, R9 ;  /* 0x0000000906067221 */ /* 0x010fe20000010000 */
[----:B------:R-:W-:-:S02]  /*36f0*/  IMAD.MOV.U32 R9, RZ, RZ, RZ ;  /* 0x000000ffff097224 */ /* 0x000fc400078e00ff */
[----:B------:R-:W-:Y:S01]  /*3700*/  FADD.FTZ R40, RZ, R40 ;  /* 0x00000028ff287221 */ /* 0x000fe20000010000 */
[----:B------:R-:W4:Y:S01]  /*3710*/  SHFL.BFLY PT, R45, R42, 0x1, 0x1f ;  /* 0x0c201f002a2d7f89 */ /* 0x000f2200000e0000 */
[----:B-----5:R-:W-:Y:S01]  /*3720*/  FADD.FTZ R0, R0, R3 ;  /* 0x0000000300007221 */ /* 0x020fe20000010000 */
[----:B------:R-:W-:Y:S01]  /*3730*/  FADD.FTZ R3, RZ, R14 ;  /* 0x0000000eff037221 */ /* 0x000fe20000010000 */
[----:B------:R-:W-:Y:S01]  /*3740*/  FADD.FTZ R9, RZ, R9 ;  /* 0x00000009ff097221 */ /* 0x000fe20000010000 */
[----:B------:R-:W5:Y:S01]  /*3750*/  SHFL.BFLY PT, R5, R2, 0x1, 0x1f ;  /* 0x0c201f0002057f89 */ /* 0x000f6200000e0000 */
[----:B------:R-:W-:Y:S01]  /*3760*/  FADD.FTZ R21, RZ, R21 ;  /* 0x00000015ff157221 */ /* 0x000fe20000010000 */
[----:B0-----:R-:W-:Y:S01]  /*3770*/  FADD.FTZ R33, R48, R33 ;  /* 0x0000002130217221 */ /* 0x001fe20000010000 */
[----:B------:R-:W-:Y:S01]  /*3780*/  IMAD.MOV.U32 R26, RZ, RZ, RZ ;  /* 0x000000ffff1a7224 */ /* 0x000fe200078e00ff */
[----:B------:R-:W0:Y:S01]  /*3790*/  SHFL.BFLY PT, R17, R8, 0x1, 0x1f ;  /* 0x0c201f0008117f89 */ /* 0x000e2200000e0000 */
[----:B------:R-:W-:-:S02]  /*37a0*/  IMAD.MOV.U32 R34, RZ, RZ, RZ ;  /* 0x000000ffff227224 */ /* 0x000fc400078e00ff */
[----:B---3--:R-:W-:Y:S01]  /*37b0*/  FADD.FTZ R20, R20, R25 ;  /* 0x0000001914147221 */ /* 0x008fe20000010000 */
[----:B------:R-:W3:Y:S01]  /*37c0*/  SHFL.BFLY PT, R23, R18, 0x1, 0x1f ;  /* 0x0c201f0012177f89 */ /* 0x000ee200000e0000 */
[----:B------:R-:W-:Y:S01]  /*37d0*/  FADD.FTZ R25, RZ, R14 ;  /* 0x0000000eff197221 */ /* 0x000fe20000010000 */
[----:B------:R-:W-:Y:S02]  /*37e0*/  IMAD.MOV.U32 R38, RZ, RZ, RZ ;  /* 0x000000ffff267224 */ /* 0x000fe400078e00ff */
[----:B------:R-:W-:Y:S01]  /*37f0*/  FADD.FTZ R26, RZ, R26 ;  /* 0x0000001aff1a7221 */ /* 0x000fe20000010000 */
[----:B------:R-:W3:Y:S01]  /*3800*/  SHFL.BFLY PT, R27, R22, 0x1, 0x1f ;  /* 0x0c201f00161b7f89 */ /* 0x000ee200000e0000 */
[----:B-1----:R-:W-:Y:S01]  /*3810*/  FADD.FTZ R4, R4, R7 ;  /* 0x0000000704047221 */ /* 0x002fe20000010000 */
[----:B------:R-:W-:Y:S01]  /*3820*/  HFMA2.MMA R7, -RZ, RZ, 0, 0 ;  /* 0x00000000ff077435 */ /* 0x000fe200000001ff */
[----:B------:R-:W-:Y:S01]  /*3830*/  FADD.FTZ R34, RZ, R34 ;  /* 0x00000022ff227221 */ /* 0x000fe20000010000 */
[----:B--2---:R-:W-:Y:S01]  /*3840*/  FADD.FTZ R35, R30, R35 ;  /* 0x000000231e237221 */ /* 0x004fe20000010000 */
[----:B------:R-:W1:Y:S01]  /*3850*/  SHFL.BFLY PT, R28, R31, 0x1, 0x1f ;  /* 0x0c201f001f1c7f89 */ /* 0x000e6200000e0000 */
[----:B------:R-:W-:Y:S01]  /*3860*/  FADD.FTZ R38, RZ, R38 ;  /* 0x00000026ff267221 */ /* 0x000fe20000010000 */
[----:B----4-:R-:W-:-:S02]  /*3870*/  FADD.FTZ R45, R42, R45 ;  /* 0x0000002d2a2d7221 */ /* 0x010fc40000010000 */
[----:B------:R-:W2:Y:S01]  /*3880*/  SHFL.BFLY PT, R19, R10, 0x1, 0x1f ;  /* 0x0c201f000a137f89 */ /* 0x000ea200000e0000 */
[----:B------:R-:W-:Y:S01]  /*3890*/  MOV R42, RZ ;  /* 0x000000ff002a7202 */ /* 0x000fe20000000f00 */
[----:B-----5:R-:W-:Y:S02]  /*38a0*/  FADD.FTZ R2, R2, R5 ;  /* 0x0000000502027221 */ /* 0x020fe40000010000 */
[----:B------:R-:W4:Y:S01]  /*38b0*/  SHFL.BFLY PT, R39, R36, 0x1, 0x1f ;  /* 0x0c201f0024277f89 */ /* 0x000f2200000e0000 */
[----:B------:R-:W-:Y:S02]  /*38c0*/  IMAD.MOV.U32 R5, RZ, RZ, RZ ;  /* 0x000000ffff057224 */ /* 0x000fe400078e00ff */
[----:B------:R-:W-:Y:S01]  /*38d0*/  FADD.FTZ R7, RZ, R7 ;  /* 0x00000007ff077221 */ /* 0x000fe20000010000 */
[----:B0-----:R-:W-:Y:S01]  /*38e0*/  FADD.FTZ R8, R8, R17 ;  /* 0x0000001108087221 */ /* 0x001fe20000010000 */
[----:B------:R-:W0:Y:S01]  /*38f0*/  SHFL.BFLY PT, R43, R40, 0x1, 0x1f ;  /* 0x0c201f00282b7f89 */ /* 0x000e2200000e0000 */
[----:B------:R-:W-:-:S02]  /*3900*/  IMAD.MOV.U32 R17, RZ, RZ, RZ ;  /* 0x000000ffff117224 */ /* 0x000fc400078e00ff */
[----:B------:R-:W-:Y:S01]  /*3910*/  FADD.FTZ R5, RZ, R5 ;  /* 0x00000005ff057221 */ /* 0x000fe20000010000 */
[----:B---3--:R-:W-:Y:S01]  /*3920*/  FADD.FTZ R18, R18, R23 ;  /* 0x0000001712127221 */ /* 0x008fe20000010000 */
[----:B------:R-:W3:Y:S01]  /*3930*/  SHFL.BFLY PT, R30, R3, 0x1, 0x1f ;  /* 0x0c201f00031e7f89 */ /* 0x000ee200000e0000 */
[----:B------:R-:W-:Y:S02]  /*3940*/  IMAD.MOV.U32 R23, RZ, RZ, RZ ;  /* 0x000000ffff177224 */ /* 0x000fe400078e00ff */
[----:B------:R-:W-:Y:S01]  /*3950*/  FADD.FTZ R42, RZ, R42 ;  /* 0x0000002aff2a7221 */ /* 0x000fe20000010000 */
[----:B------:R-:W-:Y:S01]  /*3960*/  FADD.FTZ R22, R22, R27 ;  /* 0x0000001b16167221 */ /* 0x000fe20000010000 */
[----:B------:R-:W5:Y:S01]  /*3970*/  SHFL.BFLY PT, R48, R9, 0x1, 0x1f ;  /* 0x0c201f0009307f89 */ /* 0x000f6200000e0000 */
[----:B------:R-:W-:Y:S01]  /*3980*/  MOV R27, RZ ;  /* 0x000000ff001b7202 */ /* 0x000fe20000000f00 */
[----:B------:R-:W-:Y:S01]  /*3990*/  FADD.FTZ R17, RZ, R17 ;  /* 0x00000011ff117221 */ /* 0x000fe20000010000 */
[----:B------:R-:W-:Y:S01]  /*39a0*/  FADD.FTZ R23, RZ, R23 ;  /* 0x00000017ff177221 */ /* 0x000fe20000010000 */
[----:B------:R-:W5:Y:S01]  /*39b0*/  SHFL.BFLY PT, R14, R21, 0x1, 0x1f ;  /* 0x0c201f00150e7f89 */ /* 0x000f6200000e0000 */
[----:B-1----:R-:W-:Y:S01]  /*39c0*/  FADD.FTZ R28, R31, R28 ;  /* 0x0000001c1f1c7221 */ /* 0x002fe20000010000 */
[----:B------:R-:W-:Y:S01]  /*39d0*/  FADD.FTZ R13, RZ, R27 ;  /* 0x0000001bff0d7221 */ /* 0x000fe20000010000 */
[----:B--2---:R-:W-:Y:S01]  /*39e0*/  FADD.FTZ R10, R10, R19 ;  /* 0x000000130a0a7221 */ /* 0x004fe20000010000 */
[----:B------:R-:W1:Y:S01]  /*39f0*/  SHFL.BFLY PT, R31, R26, 0x1, 0x1f ;  /* 0x0c201f001a1f7f89 */ /* 0x000e6200000e0000 */
[----:B----4-:R-:W-:-:S03]  /*3a00*/  FADD.FTZ R39, R36, R39 ;  /* 0x0000002724277221 */ /* 0x010fc60000010000 */
[----:B------:R-:W2:Y:S01]  /*3a10*/  SHFL.BFLY PT, R37, R34, 0x1, 0x1f ;  /* 0x0c201f0022257f89 */ /* 0x000ea200000e0000 */
[----:B0-----:R-:W-:-:S03]  /*3a20*/  FADD.FTZ R43, R40, R43 ;  /* 0x0000002b282b7221 */ /* 0x001fc60000010000 */
[----:B------:R-:W0:Y:S01]  /*3a30*/  SHFL.BFLY PT, R41, R38, 0x1, 0x1f ;  /* 0x0c201f0026297f89 */ /* 0x000e2200000e0000 */
[----:B---3--:R-:W-:-:S03]  /*3a40*/  FADD.FTZ R3, R3, R30 ;  /* 0x0000001e03037221 */ /* 0x008fc60000010000 */
[----:B------:R-:W3:Y:S01]  /*3a50*/  SHFL.BFLY PT, R36, R5, 0x1, 0x1f ;  /* 0x0c201f0005247f89 */ /* 0x000ee200000e0000 */
[----:B-----5:R-:W-:-:S03]  /*3a60*/  FADD.FTZ R48, R9, R48 ;  /* 0x0000003009307221 */ /* 0x020fc60000010000 */
[----:B------:R-:W4:Y:S01]  /*3a70*/  SHFL.BFLY PT, R40, R7, 0x1, 0x1f ;  /* 0x0c201f0007287f89 */ /* 0x000f2200000e0000 */
[----:B------:R-:W-:-:S03]  /*3a80*/  FADD.FTZ R9, R21, R14 ;  /* 0x0000000e15097221 */ /* 0x000fc60000010000 */
[----:B------:R-:W5:Y:S04]  /*3a90*/  SHFL.BFLY PT, R19, R42, 0x1, 0x1f ;  /* 0x0c201f002a137f89 */ /* 0x000f6800000e0000 */
[----:B------:R-:W5:Y:S01]  /*3aa0*/  SHFL.BFLY PT, R30, R17, 0x1, 0x1f ;  /* 0x0c201f00111e7f89 */ /* 0x000f6200000e0000 */
[----:B-1----:R-:W-:-:S03]  /*3ab0*/  FADD.FTZ R26, R26, R31 ;  /* 0x0000001f1a1a7221 */ /* 0x002fc60000010000 */
[----:B------:R-:W1:Y:S01]  /*3ac0*/  SHFL.BFLY PT, R50, R23, 0x1, 0x1f ;  /* 0x0c201f0017327f89 */ /* 0x000e6200000e0000 */
[----:B--2---:R-:W-:-:S03]  /*3ad0*/  FADD.FTZ R34, R34, R37 ;  /* 0x0000002522227221 */ /* 0x004fc60000010000 */
[----:B------:R-:W2:Y:S01]  /*3ae0*/  SHFL.BFLY PT, R52, R25, 0x1, 0x1f ;  /* 0x0c201f0019347f89 */ /* 0x000ea200000e0000 */
[----:B0-----:R-:W-:-:S03]  /*3af0*/  FADD.FTZ R38, R38, R41 ;  /* 0x0000002926267221 */ /* 0x001fc60000010000 */
[----:B------:R0:W0:Y:S01]  /*3b00*/  SHFL.BFLY PT, R14, R13, 0x1, 0x1f ;  /* 0x0c201f000d0e7f89 */ /* 0x00002200000e0000 */
[----:B---3--:R-:W-:Y:S01]  /*3b10*/  FADD.FTZ R5, R5, R36 ;  /* 0x0000002405057221 */ /* 0x008fe20000010000 */
[----:B----4-:R-:W-:Y:S01]  /*3b20*/  FADD.FTZ R7, R7, R40 ;  /* 0x0000002807077221 */ /* 0x010fe20000010000 */
[----:B-----5:R-:W-:Y:S01]  /*3b30*/  FADD.FTZ R19, R42, R19 ;  /* 0x000000132a137221 */ /* 0x020fe20000010000 */
[----:B------:R-:W-:Y:S01]  /*3b40*/  FADD.FTZ R30, R17, R30 ;  /* 0x0000001e111e7221 */ /* 0x000fe20000010000 */
[----:B-1----:R-:W-:Y:S01]  /*3b50*/  FADD.FTZ R50, R23, R50 ;  /* 0x0000003217327221 */ /* 0x002fe20000010000 */
[----:B--2---:R-:W-:-:S07]  /*3b60*/  FADD.FTZ R52, R25, R52 ;  /* 0x0000003419347221 */ /* 0x004fce0000010000 */
.L_x_523:
[----:B------:R-:W-:Y:S01]  /*3b70*/  LOP3.LUT P0, RZ, R46, 0x3, RZ, 0xc0, !PT ;  /* 0x000000032eff7812 */ /* 0x000fe2000780c0ff */
[----:B------:R-:W-:Y:S05]  /*3b80*/  WARPSYNC.ALL ;  /* 0x0000000000007948 */ /* 0x000fea0003800000 */
[----:B------:R-:W-:Y:S01]  /*3b90*/  LOP3.LUT R12, R44, 0xffffffc0, RZ, 0xc0, !PT ;  /* 0xffffffc02c0c7812 */ /* 0x000fe200078ec0ff */
[----:B------:R-:W-:Y:S01]  /*3ba0*/  BAR.SYNC.DEFER_BLOCKING 0x0 ;  /* 0x0000000000007b1d */ /* 0x000fe20000010000 */
[----:B0-----:R-:W-:Y:S01]  /*3bb0*/  FADD.FTZ R11, R13, R14 ;  /* 0x0000000e0d0b7221 */ /* 0x001fe20000010000 */
[----:B------:R-:W-:Y:S01]  /*3bc0*/  IMAD.SHL.U32 R47, R47, 0x100, RZ ;  /* 0x000001002f2f7824 */ /* 0x000fe200078e00ff */
[----:B------:R-:W-:-:S03]  /*3bd0*/  ISETP.NE.OR P1, PT, R12, 0x40, P0 ;  /* 0x000000400c00780c */ /* 0x000fc60000725670 */
[----:B------:R-:W-:Y:S10]  /*3be0*/  BSSY B0, `(.L_x_444) ;  /* 0x000002b000007945 */ /* 0x000ff40003800000 */
[----:B------:R-:W-:Y:S05]  /*3bf0*/  @P1 BRA `(.L_x_445) ;  /* 0x0000000000a41947 */ /* 0x000fea0003800000 */
        /* <DEDUP_REMOVED lines=41> */
.L_x_445:
[----:B------:R-:W-:Y:S05]  /*3e90*/  BSYNC B0 ;  /* 0x0000000000007941 */ /* 0x000fea0003800000 */
.L_x_444:
        /* <DEDUP_REMOVED lines=72> */
[----:B0-----:R-:W-:Y:S02]  /*4320*/  FADD.FTZ R38, R38, R13 ;  /* 0x0000000d26267221 */ /* 0x001fe40000010000 */
[----:B------:R-:W0:Y:S01]  /*4330*/  LDS R13, [R12+0x320] ;  /* 0x000320000c0d7984 */ /* 0x000e220000000800 */
[----:B-1----:R-:W-:Y:S01]  /*4340*/  FADD.FTZ R30, R30, R15 ;  /* 0x0000000f1e1e7221 */ /* 0x002fe20000010000 */
[----:B0-----:R-:W-:-:S07]  /*4350*/  FADD.FTZ R48, R48, R13 ;  /* 0x0000000d30307221 */ /* 0x001fce0000010000 */
.L_x_447:
[----:B------:R-:W-:Y:S05]  /*4360*/  BSYNC B0 ;  /* 0x0000000000007941 */ /* 0x000fea0003800000 */
.L_x_446:
[C---:B------:R-:W-:Y:S01]  /*4370*/  LOP3.LUT R12, R44.reuse, 0xffffffe0, RZ, 0xc0, !PT ;  /* 0xffffffe02c0c7812 */ /* 0x040fe200078ec0ff */
[----:B------:R-:W-:Y:S01]  /*4380*/  BAR.SYNC.DEFER_BLOCKING 0x0 ;  /* 0x0000000000007b1d */ /* 0x000fe20000010000 */
[----:B------:R-:W-:Y:S02]  /*4390*/  IADD3 R14, R44, 0x1f, RZ ;  /* 0x0000001f2c0e7810 */ /* 0x000fe40007ffe0ff */
[----:B------:R-:W-:-:S03]  /*43a0*/  ISETP.NE.OR P1, PT, R12, 0x20, P0 ;  /* 0x000000200c00780c */ /* 0x000fc60000725670 */
        /* <DEDUP_REMOVED lines=42> */
.L_x_449:
[----:B------:R-:W-:Y:S05]  /*4650*/  BSYNC B0 ;  /* 0x0000000000007941 */ /* 0x000fea0003800000 */
.L_x_448:
[----:B------:R-:W-:Y:S01]  /*4660*/  BAR.SYNC.DEFER_BLOCKING 0x0 ;  /* 0x0000000000007b1d */ /* 0x000fe20000010000 */
[----:B------:R-:W-:Y:S02]  /*4670*/  ISETP.GT.OR P1, PT, R44, 0x1f, P0 ;  /* 0x0000001f2c00780c */ /* 0x000fe40000724670 */
[----:B------:R-:W-:-:S03]  /*4680*/  ISETP.GT.U32.AND P2, PT, R14, 0x3e, PT ;  /* 0x0000003e0e00780c */ /* 0x000fc60003f44070 */
[----:B------:R-:W-:Y:S08]  /*4690*/  BSSY B0, `(.L_x_450) ;  /* 0x000004a000007945 */ /* 0x000ff00003800000 */
[----:B------:R-:W-:Y:S05]  /*46a0*/  @P1 BRA `(.L_x_451) ;  /* 0x0000000400201947 */ /* 0x000fea0003800000 */
[----:B------:R-:W2:Y:S01]  /*46b0*/  S2UR UR5, SR_CgaCtaId ;  /* 0x00000000000579c3 */ /* 0x000ea20000008800 */
[----:B------:R-:W-:Y:S01]  /*46c0*/  UMOV UR4, 0x400 ;  /* 0x0000040000047882 */ /* 0x000fe20000000000 */
[----:B01----:R-:W-:Y:S01]  /*46d0*/  SHF.R.S32.HI R13, RZ, 0x1f, R46 ;  /* 0x0000001fff0d7819 */ /* 0x003fe2000001142e */
[----:B------:R-:W-:-:S03]  /*46e0*/  UIADD3 UR4, UR4, 0x220, URZ ;  /* 0x0000022004047890 */ /* 0x000fc6000fffe03f */
[----:B------:R-:W-:-:S04]  /*46f0*/  LEA.HI R12, R13, R46, RZ, 0x2 ;  /* 0x0000002e0d0c7211 */ /* 0x000fc800078f10ff */
[----:B------:R-:W-:Y:S01]  /*4700*/  LEA.HI R12, R12, R47, RZ, 0x1e ;  /* 0x0000002f0c0c7211 */ /* 0x000fe200078ff0ff */
[----:B--2---:R-:W-:-:S06]  /*4710*/  ULEA UR4, UR5, UR4, 0x18 ;  /* 0x0000000405047291 */ /* 0x004fcc000f8ec03f */
        /* <DEDUP_REMOVED lines=29> */
[----:B------:R-:W-:-:S03]  /*48f0*/  FADD.FTZ R3, R3, R44 ;  /* 0x0000002c03037221 */ /* 0x000fc60000010000 */
[----:B------:R-:W5:Y:S04]  /*4900*/  LDS R31, [R12+0x1c0] ;  /* 0x0001c0000c1f7984 */ /* 0x000f680000000800 */
[----:B------:R-:W5:Y:S01]  /*4910*/  LDS R40, [R12+0x340] ;  /* 0x000340000c287984 */ /* 0x000f620000000800 */
[----:B0-----:R-:W-:Y:S01]  /*4920*/  FADD.FTZ R18, R18, R25 ;  /* 0x0000001912127221 */ /* 0x001fe20000010000 */
[----:B-1----:R-:W-:Y:S02]  /*4930*/  FADD.FTZ R4, R4, R13 ;  /* 0x0000000d04047221 */ /* 0x002fe40000010000 */
[----:B------:R-:W0:Y:S01]  /*4940*/  LDS R42, [R12+0x380] ;  /* 0x000380000c2a7984 */ /* 0x000e220000000800 */
[----:B--2---:R-:W-:-:S03]  /*4950*/  FADD.FTZ R6, R6, R15 ;  /* 0x0000000f06067221 */ /* 0x004fc60000010000 */
[----:B------:R-:W1:Y:S01]  /*4960*/  LDS R13, [R12+0x1e0] ;  /* 0x0001e0000c0d7984 */ /* 0x000e620000000800 */
[----:B---3--:R-:W-:-:S03]  /*4970*/  FADD.FTZ R8, R8, R17 ;  /* 0x0000001108087221 */ /* 0x008fc60000010000 */
[----:B------:R-:W2:Y:S01]  /*4980*/  LDS R15, [R12+0x220] ;  /* 0x000220000c0f7984 */ /* 0x000ea20000000800 */
[----:B----4-:R-:W-:-:S03]  /*4990*/  FADD.FTZ R35, R35, R14 ;  /* 0x0000000e23237221 */ /* 0x010fc60000010000 */
[----:B------:R-:W3:Y:S01]  /*49a0*/  LDS R17, [R12+0x260] ;  /* 0x000260000c117984 */ /* 0x000ee20000000800 */
[----:B-----5:R-:W-:-:S03]  /*49b0*/  FADD.FTZ R39, R39, R36 ;  /* 0x0000002427277221 */ /* 0x020fc60000010000 */
[----:B------:R-:W4:Y:S01]  /*49c0*/  LDS R14, [R12+0x2e0] ;  /* 0x0002e0000c0e7984 */ /* 0x000f220000000800 */
[----:B------:R-:W-:-:S03]  /*49d0*/  FADD.FTZ R10, R10, R21 ;  /* 0x000000150a0a7221 */ /* 0x000fc60000010000 */
[----:B------:R-:W5:Y:S01]  /*49e0*/  LDS R36, [R12+0x300] ;  /* 0x000300000c247984 */ /* 0x000f620000000800 */
[----:B------:R-:W-:-:S03]  /*49f0*/  FADD.FTZ R16, R16, R23 ;  /* 0x0000001710107221 */ /* 0x000fc60000010000 */
[----:B------:R-:W5:Y:S01]  /*4a00*/  LDS R21, [R12+0x3c0] ;  /* 0x0003c0000c157984 */ /* 0x000f620000000800 */
[----:B------:R-:W-:-:S03]  /*4a10*/  FADD.FTZ R20, R20, R27 ;  /* 0x0000001b14147221 */ /* 0x000fc60000010000 */
[----:B------:R-:W5:Y:S01]  /*4a20*/  LDS R44, [R12+0x3e0] ;  /* 0x0003e0000c2c7984 */ /* 0x000f620000000800 */
[----:B------:R-:W-:Y:S01]  /*4a30*/  FADD.FTZ R22, R22, R31 ;  /* 0x0000001f16167221 */ /* 0x000fe20000010000 */
[----:B------:R-:W-:Y:S01]  /*4a40*/  FADD.FTZ R19, R19, R40 ;  /* 0x0000002813137221 */ /* 0x000fe20000010000 */
[----:B0-----:R-:W-:Y:S01]  /*4a50*/  FADD.FTZ R9, R9, R42 ;  /* 0x0000002a09097221 */ /* 0x001fe20000010000 */
[----:B-1----:R-:W-:Y:S02]  /*4a60*/  FADD.FTZ R26, R26, R13 ;  /* 0x0000000d1a1a7221 */ /* 0x002fe40000010000 */
[----:B------:R-:W0:Y:S01]  /*4a70*/  LDS R13, [R12+0x320] ;  /* 0x000320000c0d7984 */ /* 0x000e220000000800 */
[----:B--2---:R-:W-:-:S03]  /*4a80*/  FADD.FTZ R34, R34, R15 ;  /* 0x0000000f22227221 */ /* 0x004fc60000010000 */
[----:B------:R-:W1:Y:S01]  /*4a90*/  LDS R15, [R12+0x360] ;  /* 0x000360000c0f7984 */ /* 0x000e620000000800 */
[----:B---3--:R-:W-:-:S03]  /*4aa0*/  FADD.FTZ R38, R38, R17 ;  /* 0x0000001126267221 */ /* 0x008fc60000010000 */
[----:B------:R-:W2:Y:S01]  /*4ab0*/  LDS R17, [R12+0x3a0] ;  /* 0x0003a0000c117984 */ /* 0x000ea20000000800 */
[----:B----4-:R-:W-:Y:S01]  /*4ac0*/  FADD.FTZ R5, R5, R14 ;  /* 0x0000000e05057221 */ /* 0x010fe20000010000 */
[----:B-----5:R-:W-:Y:S01]  /*4ad0*/  FADD.FTZ R7, R7, R36 ;  /* 0x0000002407077221 */ /* 0x020fe20000010000 */
[----:B------:R-:W-:Y:S01]  /*4ae0*/  FADD.FTZ R52, R52, R21 ;  /* 0x0000001534347221 */ /* 0x000fe20000010000 */
[----:B------:R-:W-:Y:S01]  /*4af0*/  FADD.FTZ R11, R11, R44 ;  /* 0x0000002c0b0b7221 */ /* 0x000fe20000010000 */
[----:B0-----:R-:W-:Y:S01]  /*4b00*/  FADD.FTZ R48, R48, R13 ;  /* 0x0000000d30307221 */ /* 0x001fe20000010000 */
[----:B-1----:R-:W-:Y:S01]  /*4b10*/  FADD.FTZ R30, R30, R15 ;  /* 0x0000000f1e1e7221 */ /* 0x002fe20000010000 */
[----:B--2---:R-:W-:-:S07]  /*4b20*/  FADD.FTZ R50, R50, R17 ;  /* 0x0000001132327221 */ /* 0x004fce0000010000 */
.L_x_451:
[----:B------:R-:W-:Y:S05]  /*4b30*/  BSYNC B0 ;  /* 0x0000000000007941 */ /* 0x000fea0003800000 */
.L_x_450:
[----:B------:R-:W-:Y:S06]  /*4b40*/  BAR.SYNC.DEFER_BLOCKING 0x0 ;  /* 0x0000000000007b1d */ /* 0x000fec0000010000 */
[----:B------:R-:W-:Y:S05]  /*4b50*/  @P2 EXIT ;  /* 0x000000000000294d */ /* 0x000fea0003800000 */
[----:B------:R-:W-:Y:S02]  /*4b60*/  UIMAD UR4, UR41, UR47, URZ ;  /* 0x0000002f290472a4 */ /* 0x000fe4000f8e023f */
[----:B------:R-:W-:Y:S02]  /*4b70*/  UIMAD UR11, UR46, UR45, URZ ;  /* 0x0000002d2e0b72a4 */ /* 0x000fe4000f8e023f */
[----:B------:R-:W-:Y:S01]  /*4b80*/  UIMAD UR10, UR4, UR46, URZ ;  /* 0x0000002e040a72a4 */ /* 0x000fe2000f8e023f */
[----:B------:R-:W-:Y:S11]  /*4b90*/  @P0 EXIT ;  /* 0x000000000000094d */ /* 0x000ff60003800000 */
[----:B01----:R-:W-:Y:S01]  /*4ba0*/  SHF.R.S32.HI R13, RZ, 0x1f, R46 ;  /* 0x0000001fff0d7819 */ /* 0x003fe2000001142e */
[----:B------:R-:W-:Y:S01]  /*4bb0*/  USHF.L.U32 UR4, UR10, 0x8, URZ ;  /* 0x000000080a047899 */ /* 0x000fe2000800063f */
[----:B------:R-:W-:Y:S01]  /*4bc0*/  F2FP.BF16.F32.PACK_AB R24, R28, R24 ;  /* 0x000000181c18723e */ /* 0x000fe200000010ff */
        /* <DEDUP_REMOVED lines=9> */
[C---:B------:R-:W-:Y:S01]  /*4c60*/  IADD3 R23, R17.reuse, 0x10, RZ ;  /* 0x0000001011177810 */ /* 0x040fe20007ffe0ff */
[----:B------:R-:W-:Y:S01]  /*4c70*/  UIADD3 UR4, UP0, UP1, UR4, UR5, UR6 ;  /* 0x0000000504047290 */ /* 0x000fe2000f91e006 */
[C---:B------:R-:W-:Y:S01]  /*4c80*/  VIADD R13, R17.reuse, 0x8 ;  /* 0x00000008110d7836 */ /* 0x040fe20000000000 */
[----:B------:R-:W-:Y:S01]  /*4c90*/  PRMT R32, R24, 0x7632, R32 ;  /* 0x0000763218207816 */ /* 0x000fe20000000020 */
[C---:B------:R-:W-:Y:S01]  /*4ca0*/  VIADD R25, R17.reuse, 0x18 ;  /* 0x0000001811197836 */ /* 0x040fe20000000000 */
[----:B------:R-:W-:Y:S01]  /*4cb0*/  UIADD3.X UR7, UR9, UR8, UR7, UP0, UP1 ;  /* 0x0000000809077290 */ /* 0x000fe200087e2407 */
[----:B------:R-:W-:-:S02]  /*4cc0*/  IADD3 R24, R17, 0x20, RZ ;  /* 0x0000002011187810 */ /* 0x000fc40007ffe0ff */
[----:B------:R-:W-:Y:S01]  /*4cd0*/  IADD3 R21, P0, R17, UR4, RZ ;  /* 0x0000000411157c10 */ /* 0x000fe2000ff1e0ff */
[----:B------:R-:W-:Y:S01]  /*4ce0*/  ULDC.64 UR8, c[0x0][0x220] ;  /* 0x0000880000087ab9 */ /* 0x000fe20000000a00 */
[----:B------:R-:W-:Y:S02]  /*4cf0*/  IADD3 R15, P1, R13, UR4, RZ ;  /* 0x000000040d0f7c10 */ /* 0x000fe4000ff3e0ff */
[----:B------:R-:W-:Y:S02]  /*4d00*/  LEA.HI.X.SX32 R40, R17, UR7, 0x1, P0 ;  /* 0x0000000711287c11 */ /* 0x000fe400080f0eff */
[----:B------:R-:W-:Y:S02]  /*4d10*/  LEA R12, P0, R21, UR8, 0x1 ;  /* 0x00000008150c7c11 */ /* 0x000fe4000f8008ff */
[----:B------:R-:W-:Y:S02]  /*4d20*/  LEA.HI.X.SX32 R36, R13, UR7, 0x1, P1 ;  /* 0x000000070d247c11 */ /* 0x000fe400088f0eff */
[----:B------:R-:W-:-:S02]  /*4d30*/  LEA.HI.X R13, R21, UR9, R40, 0x1, P0 ;  /* 0x00000009150d7c11 */ /* 0x000fc400080f0c28 */
[----:B------:R-:W-:Y:S02]  /*4d40*/  IADD3 R21, P0, R23, UR4, RZ ;  /* 0x0000000417157c10 */ /* 0x000fe4000ff1e0ff */
[----:B------:R-:W-:Y:S01]  /*4d50*/  LEA R14, P1, R15, UR8, 0x1 ;  /* 0x000000080f0e7c11 */ /* 0x000fe2000f8208ff */
[----:B------:R0:W-:Y:S01]  /*4d60*/  STG.E.U16 desc[UR36][R12.64], R31 ;  /* 0x0000001f0c007986 */ /* 0x0001e2000c101524 */
[----:B------:R-:W-:Y:S02]  /*4d70*/  LEA.HI.X.SX32 R28, R23, UR7, 0x1, P0 ;  /* 0x00000007171c7c11 */ /* 0x000fe400080f0eff */
[----:B------:R-:W-:Y:S02]  /*4d80*/  LEA.HI.X R15, R15, UR9, R36, 0x1, P1 ;  /* 0x000000090f0f7c11 */ /* 0x000fe400088f0c24 */
[----:B------:R-:W-:Y:S02]  /*4d90*/  LEA R40, P0, R21, UR8, 0x1 ;  /* 0x0000000815287c11 */ /* 0x000fe4000f8008ff */
[----:B------:R-:W-:Y:S01]  /*4da0*/  IADD3 R23, P1, R25, UR4, RZ ;  /* 0x0000000419177c10 */ /* 0x000fe2000ff3e0ff */
[----:B------:R1:W-:Y:S01]  /*4db0*/  STG.E.U16 desc[UR36][R14.64], R32 ;  /* 0x000000200e007986 */ /* 0x0003e2000c101524 */
[----:B------:R-:W-:-:S02]  /*4dc0*/  LEA.HI.X R41, R21, UR9, R28, 0x1, P0 ;  /* 0x0000000915297c11 */ /* 0x000fc400080f0c1c */
[----:B------:R-:W-:Y:S01]  /*4dd0*/  LEA.HI.X.SX32 R28, R25, UR7, 0x1, P1 ;  /* 0x00000007191c7c11 */ /* 0x000fe200088f0eff */
[----:B------:R-:W-:Y:S01]  /*4de0*/  VIADD R25, R17, 0x28 ;  /* 0x0000002811197836 */ /* 0x000fe20000000000 */
[----:B------:R-:W-:Y:S01]  /*4df0*/  LEA R36, P0, R23, UR8, 0x1 ;  /* 0x0000000817247c11 */ /* 0x000fe2000f8008ff */
[C---:B0-----:R-:W-:Y:S01]  /*4e00*/  VIADD R12, R17.reuse, 0x38 ;  /* 0x00000038110c7836 */ /* 0x041fe20000000000 */
[----:B------:R-:W-:Y:S01]  /*4e10*/  IADD3 R27, R17, 0x30, RZ ;  /* 0x00000030111b7810 */ /* 0x000fe20007ffe0ff */
[----:B------:R0:W-:Y:S01]  /*4e20*/  STG.E.U16 desc[UR36][R40.64], R29 ;  /* 0x0000001d28007986 */ /* 0x0001e2000c101524 */
[----:B------:R-:W-:Y:S02]  /*4e30*/  LEA.HI.X R37, R23, UR9, R28, 0x1, P0 ;  /* 0x0000000917257c11 */ /* 0x000fe400080f0c1c */
[----:B------:R-:W-:Y:S02]  /*4e40*/  IADD3 R21, P0, R24, UR4, RZ ;  /* 0x0000000418157c10 */ /* 0x000fe4000ff1e0ff */
[----:B------:R-:W-:-:S02]  /*4e50*/  IADD3 R23, P1, R25, UR4, RZ ;  /* 0x0000000419177c10 */ /* 0x000fc4000ff3e0ff */
[----:B-1----:R-:W-:Y:S02]  /*4e60*/  LEA.HI.X.SX32 R32, R24, UR7, 0x1, P0 ;  /* 0x0000000718207c11 */ /* 0x002fe400080f0eff */
[----:B------:R-:W-:Y:S02]  /*4e70*/  PRMT R42, R29, 0x7632, R42 ;  /* 0x000076321d2a7816 */ /* 0x000fe4000000002a */
[----:B------:R-:W-:Y:S02]  /*4e80*/  LEA R28, P0, R21, UR8, 0x1 ;  /* 0x00000008151c7c11 */ /* 0x000fe4000f8008ff */
[----:B------:R-:W-:Y:S01]  /*4e90*/  LEA.HI.X.SX32 R14, R25, UR7, 0x1, P1 ;  /* 0x00000007190e7c11 */ /* 0x000fe200088f0eff */
[----:B------:R1:W-:Y:S01]  /*4ea0*/  STG.E.U16 desc[UR36][R36.64], R42 ;  /* 0x0000002a24007986 */ /* 0x0003e2000c101524 */
[----:B------:R-:W-:Y:S02]  /*4eb0*/  IADD3 R15, P3, R12, UR4, RZ ;  /* 0x000000040c0f7c10 */ /* 0x000fe4000ff7e0ff */
[----:B------:R-:W-:-:S02]  /*4ec0*/  LEA R24, P1, R23, UR8, 0x1 ;  /* 0x0000000817187c11 */ /* 0x000fc4000f8208ff */
[----:B------:R-:W-:Y:S02]  /*4ed0*/  IADD3 R13, P2, R27, UR4, RZ ;  /* 0x000000041b0d7c10 */ /* 0x000fe4000ff5e0ff */
[----:B0-----:R-:W-:Y:S02]  /*4ee0*/  LEA.HI.X R29, R21, UR9, R32, 0x1, P0 ;  /* 0x00000009151d7c11 */ /* 0x001fe400080f0c20 */
[----:B------:R-:W-:Y:S02]  /*4ef0*/  LEA.HI.X.SX32 R32, R12, UR7, 0x1, P3 ;  /* 0x000000070c207c11 */ /* 0x000fe400098f0eff */
[----:B------:R-:W-:Y:S02]  /*4f00*/  LEA.HI.X R25, R23, UR9, R14, 0x1, P1 ;  /* 0x0000000917197c11 */ /* 0x000fe400088f0c0e */
[----:B-1----:R-:W-:Y:S02]  /*4f10*/  LEA.HI.X.SX32 R36, R27, UR7, 0x1, P2 ;  /* 0x000000071b247c11 */ /* 0x002fe400090f0eff */
[----:B------:R-:W-:-:S02]  /*4f20*/  LEA R12, P0, R13, UR8, 0x1 ;  /* 0x000000080d0c7c11 */ /* 0x000fc4000f8008ff */
[----:B------:R-:W-:Y:S02]  /*4f30*/  IADD3 R23, R17, 0x40, RZ ;  /* 0x0000004011177810 */ /* 0x000fe40007ffe0ff */
[----:B------:R-:W-:Y:S02]  /*4f40*/  LEA R14, P1, R15, UR8, 0x1 ;  /* 0x000000080f0e7c11 */ /* 0x000fe4000f8208ff */
[----:B------:R-:W-:Y:S02]  /*4f50*/  LEA.HI.X R13, R13, UR9, R36, 0x1, P0 ;  /* 0x000000090d0d7c11 */ /* 0x000fe400080f0c24 */
[----:B------:R-:W-:Y:S02]  /*4f60*/  IADD3 R21, P0, R23, UR4, RZ ;  /* 0x0000000417157c10 */ /* 0x000fe4000ff1e0ff */
[----:B------:R-:W-:Y:S01]  /*4f70*/  F2FP.BF16.F32.PACK_AB R2, R4, R2 ;  /* 0x000000020402723e */ /* 0x000fe200000010ff */
[----:B------:R-:W-:Y:S01]  /*4f80*/  VIADD R4, R17, 0x48 ;  /* 0x0000004811047836 */ /* 0x000fe20000000000 */
[----:B------:R-:W-:-:S02]  /*4f90*/  LEA.HI.X R15, R15, UR9, R32, 0x1, P1 ;  /* 0x000000090f0f7c11 */ /* 0x000fc400088f0c20 */
[----:B------:R-:W-:Y:S02]  /*4fa0*/  LEA.HI.X.SX32 R32, R23, UR7, 0x1, P0 ;  /* 0x0000000717207c11 */ /* 0x000fe400080f0eff */
[C---:B------:R-:W-:Y:S02]  /*4fb0*/  LEA R36, P0, R21.reuse, UR8, 0x1 ;  /* 0x0000000815247c11 */ /* 0x040fe4000f8008ff */
[----:B------:R-:W-:Y:S02]  /*4fc0*/  IADD3 R23, P1, R4, UR4, RZ ;  /* 0x0000000404177c10 */ /* 0x000fe4000ff3e0ff */
[----:B------:R-:W-:Y:S02]  /*4fd0*/  LEA.HI.X R37, R21, UR9, R32, 0x1, P0 ;  /* 0x0000000915257c11 */ /* 0x000fe400080f0c20 */
[----:B------:R-:W-:Y:S02]  /*4fe0*/  F2FP.BF16.F32.PACK_AB R0, R0, R33 ;  /* 0x000000210000723e */ /* 0x000fe400000010ff */
[----:B------:R-:W-:-:S02]  /*4ff0*/  LEA.HI.X.SX32 R4, R4, UR7, 0x1, P1 ;  /* 0x0000000704047c11 */ /* 0x000fc400088f0eff */
[C---:B------:R-:W-:Y:S02]  /*5000*/  LEA R32, P0, R23.reuse, UR8, 0x1 ;  /* 0x0000000817207c11 */ /* 0x040fe4000f8008ff */
[C---:B------:R-:W-:Y:S02]  /*5010*/  PRMT R40, R0.reuse, 0x7610, R40 ;  /* 0x0000761000287816 */ /* 0x040fe40000000028 */
[--C-:B------:R-:W-:Y:S01]  /*5020*/  LEA.HI.X R33, R23, UR9, R4.reuse, 0x1, P0 ;  /* 0x0000000917217c11 */ /* 0x100fe200080f0c04 */
[C---:B------:R-:W-:Y:S01]  /*5030*/  VIADD R23, R17.reuse, 0x68 ;  /* 0x0000006811177836 */ /* 0x040fe20000000000 */
[----:B------:R-:W-:Y:S01]  /*5040*/  PRMT R4, R0, 0x7632, R4 ;  /* 0x0000763200047816 */ /* 0x000fe20000000004 */
[----:B------:R0:W-:Y:S01]  /*5050*/  STG.E.U16 desc[UR36][R28.64], R40 ;  /* 0x000000281c007986 */ /* 0x0001e2000c101524 */
[C---:B------:R-:W-:Y:S02]  /*5060*/  IADD3 R0, R17.reuse, 0x50, RZ ;  /* 0x0000005011007810 */ /* 0x040fe40007ffe0ff */
[----:B------:R-:W-:Y:S01]  /*5070*/  IADD3 R21, R17, 0x60, RZ ;  /* 0x0000006011157810 */ /* 0x000fe20007ffe0ff */
[----:B------:R1:W-:Y:S01]  /*5080*/  STG.E.U16 desc[UR36][R24.64], R4 ;  /* 0x0000000418007986 */ /* 0x0003e2000c101524 */
[----:B------:R-:W-:-:S02]  /*5090*/  IADD3 R31, P0, R0, UR4, RZ ;  /* 0x00000004001f7c10 */ /* 0x000fc4000ff1e0ff */
[----:B------:R-:W-:Y:S01]  /*50a0*/  F2FP.BF16.F32.PACK_AB R6, R8, R6 ;  /* 0x000000060806723e */ /* 0x000fe200000010ff */
[C---:B------:R-:W-:Y:S01]  /*50b0*/  VIADD R8, R17.reuse, 0x98 ;  /* 0x0000009811087836 */ /* 0x040fe20000000000 */
[----:B------:R-:W-:Y:S02]  /*50c0*/  F2FP.BF16.F32.PACK_AB R10, R16, R10 ;  /* 0x0000000a100a723e */ /* 0x000fe400000010ff */
[----:B------:R-:W-:Y:S02]  /*50d0*/  F2FP.BF16.F32.PACK_AB R26, R26, R22 ;  /* 0x000000161a1a723e */ /* 0x000fe400000010ff */
[----:B0-----:R-:W-:Y:S02]  /*50e0*/  PRMT R29, R2, 0x7610, R29 ;  /* 0x00007610021d7816 */ /* 0x001fe4000000001d */
[----:B------:R-:W-:Y:S02]  /*50f0*/  LEA.HI.X.SX32 R40, R0, UR7, 0x1, P0 ;  /* 0x0000000700287c11 */ /* 0x000fe400080f0eff */
[----:B-1----:R-:W-:Y:S01]  /*5100*/  PRMT R25, R2, 0x7632, R25 ;  /* 0x0000763202197816 */ /* 0x002fe20000000019 */
[----:B------:R-:W-:Y:S01]  /*5110*/  VIADD R2, R17, 0x58 ;  /* 0x0000005811027836 */ /* 0x000fe20000000000 */
[----:B------:R-:W-:Y:S01]  /*5120*/  LEA R28, P0, R31, UR8, 0x1 ;  /* 0x000000081f1c7c11 */ /* 0x000fe2000f8008ff */
[----:B------:R0:W-:Y:S01]  /*5130*/  STG.E.U16 desc[UR36][R12.64], R29 ;  /* 0x0000001d0c007986 */ /* 0x0001e2000c101524 */
[----:B------:R-:W-:-:S02]  /*5140*/  IADD3 R0, P2, R21, UR4, RZ ;  /* 0x0000000415007c10 */ /* 0x000fc4000ff5e0ff */
[C---:B------:R-:W-:Y:S01]  /*5150*/  IADD3 R27, P1, R2.reuse, UR4, RZ ;  /* 0x00000004021b7c10 */ /* 0x040fe2000ff3e0ff */
[----:B------:R1:W-:Y:S01]  /*5160*/  STG.E.U16 desc[UR36][R14.64], R25 ;  /* 0x000000190e007986 */ /* 0x0003e2000c101524 */
[----:B------:R-:W-:Y:S02]  /*5170*/  IADD3 R4, P3, R23, UR4, RZ ;  /* 0x0000000417047c10 */ /* 0x000fe4000ff7e0ff */
[----:B------:R-:W-:Y:S02]  /*5180*/  LEA.HI.X.SX32 R2, R2, UR7, 0x1, P1 ;  /* 0x0000000702027c11 */ /* 0x000fe400088f0eff */
[----:B------:R-:W-:Y:S02]  /*5190*/  LEA R24, P1, R27, UR8, 0x1 ;  /* 0x000000081b187c11 */ /* 0x000fe4000f8208ff */
[----:B------:R-:W-:Y:S02]  /*51a0*/  LEA.HI.X.SX32 R21, R21, UR7, 0x1, P2 ;  /* 0x0000000715157c11 */ /* 0x000fe400090f0eff */
[----:B0-----:R-:W-:-:S02]  /*51b0*/  LEA.HI.X R29, R31, UR9, R40, 0x1, P0 ;  /* 0x000000091f1d7c11 */ /* 0x001fc400080f0c28 */
[----:B------:R-:W-:Y:S02]  /*51c0*/  LEA.HI.X.SX32 R23, R23, UR7, 0x1, P3 ;  /* 0x0000000717177c11 */ /* 0x000fe400098f0eff */
[----:B-1----:R-:W-:Y:S02]  /*51d0*/  LEA.HI.X R25, R27, UR9, R2, 0x1, P1 ;  /* 0x000000091b197c11 */ /* 0x002fe400088f0c02 */
[----:B------:R-:W-:Y:S02]  /*51e0*/  LEA R14, P0, R0, UR8, 0x1 ;  /* 0x00000008000e7c11 */ /* 0x000fe4000f8008ff */
[----:B------:R-:W-:Y:S02]  /*51f0*/  LEA R12, P1, R4, UR8, 0x1 ;  /* 0x00000008040c7c11 */ /* 0x000fe4000f8208ff */
[----:B------:R-:W-:Y:S02]  /*5200*/  IADD3 R2, R17, 0x70, RZ ;  /* 0x0000007011027810 */ /* 0x000fe40007ffe0ff */
[----:B------:R-:W-:-:S02]  /*5210*/  LEA.HI.X R15, R0, UR9, R21, 0x1, P0 ;  /* 0x00000009000f7c11 */ /* 0x000fc400080f0c15 */
[----:B------:R-:W-:Y:S01]  /*5220*/  LEA.HI.X R13, R4, UR9, R23, 0x1, P1 ;  /* 0x00000009040d7c11 */ /* 0x000fe200088f0c17 */
[----:B------:R-:W-:Y:S01]  /*5230*/  VIADD R4, R17, 0x78 ;  /* 0x0000007811047836 */ /* 0x000fe20000000000 */
[----:B------:R-:W-:Y:S02]  /*5240*/  IADD3 R0, P0, R2, UR4, RZ ;  /* 0x0000000402007c10 */ /* 0x000fe4000ff1e0ff */
[----:B------:R-:W-:Y:S02]  /*5250*/  PRMT R27, R10, 0x7610, R27 ;  /* 0x000076100a1b7816 */ /* 0x000fe4000000001b */
[----:B------:R-:W-:Y:S02]  /*5260*/  LEA.HI.X.SX32 R21, R2, UR7, 0x1, P0 ;  /* 0x0000000702157c11 */ /* 0x000fe400080f0eff */
[----:B------:R-:W-:Y:S02]  /*5270*/  LEA R46, P0, R0, UR8, 0x1 ;  /* 0x00000008002e7c11 */ /* 0x000fe4000f8008ff */
[----:B------:R-:W-:-:S02]  /*5280*/  IADD3 R2, P1, R4, UR4, RZ ;  /* 0x0000000404027c10 */ /* 0x000fc4000ff3e0ff */
[----:B------:R-:W-:Y:S02]  /*5290*/  LEA.HI.X R47, R0, UR9, R21, 0x1, P0 ;  /* 0x00000009002f7c11 */ /* 0x000fe400080f0c15 */
[----:B------:R-:W-:Y:S02]  /*52a0*/  LEA.HI.X.SX32 R21, R4, UR7, 0x1, P1 ;  /* 0x0000000704157c11 */ /* 0x000fe400088f0eff */
[C---:B------:R-:W-:Y:S02]  /*52b0*/  LEA R40, P0, R2.reuse, UR8, 0x1 ;  /* 0x0000000802287c11 */ /* 0x040fe4000f8008ff */
[C---:B------:R-:W-:Y:S02]  /*52c0*/  IADD3 R0, R17.reuse, 0x80, RZ ;  /* 0x0000008011007810 */ /* 0x040fe40007ffe0ff */
[----:B------:R-:W-:Y:S01]  /*52d0*/  LEA.HI.X R41, R2, UR9, R21, 0x1, P0 ;  /* 0x0000000902297c11 */ /* 0x000fe200080f0c15 */
[----:B------:R-:W-:Y:S01]  /*52e0*/  VIADD R2, R17, 0x88 ;  /* 0x0000008811027836 */ /* 0x000fe20000000000 */
[----:B------:R-:W-:-:S02]  /*52f0*/  PRMT R4, R6, 0x7610, R4 ;  /* 0x0000761006047816 */ /* 0x000fc40000000004 */
[----:B------:R-:W-:Y:S02]  /*5300*/  PRMT R21, R6, 0x7632, R21 ;  /* 0x0000763206157816 */ /* 0x000fe40000000015 */
[----:B------:R-:W-:Y:S01]  /*5310*/  PRMT R31, R10, 0x7632, R31 ;  /* 0x000076320a1f7816 */ /* 0x000fe2000000001f */
[----:B------:R0:W-:Y:S01]  /*5320*/  STG.E.U16 desc[UR36][R36.64], R4 ;  /* 0x0000000424007986 */ /* 0x0001e2000c101524 */
[----:B------:R-:W-:Y:S02]  /*5330*/  IADD3 R16, P0, R0, UR4, RZ ;  /* 0x0000000400107c10 */ /* 0x000fe4000ff1e0ff */
[----:B------:R-:W-:Y:S01]  /*5340*/  IADD3 R10, P1, R2, UR4, RZ ;  /* 0x00000004020a7c10 */ /* 0x000fe2000ff3e0ff */
[----:B------:R1:W-:Y:S01]  /*5350*/  STG.E.U16 desc[UR36][R32.64], R21 ;  /* 0x0000001520007986 */ /* 0x0003e2000c101524 */
[----:B------:R-:W-:Y:S02]  /*5360*/  IADD3 R6, R17, 0x90, RZ ;  /* 0x0000009011067810 */ /* 0x000fe40007ffe0ff */
[----:B------:R-:W-:Y:S01]  /*5370*/  LEA.HI.X.SX32 R23, R0, UR7, 0x1, P0 ;  /* 0x0000000700177c11 */ /* 0x000fe200080f0eff */
[----:B------:R2:W-:Y:S01]  /*5380*/  STG.E.U16 desc[UR36][R28.64], R27 ;  /* 0x0000001b1c007986 */ /* 0x0005e2000c101524 */
[----:B------:R-:W-:-:S02]  /*5390*/  IADD3 R0, P2, R6, UR4, RZ ;  /* 0x0000000406007c10 */ /* 0x000fc4000ff5e0ff */
[----:B------:R-:W-:Y:S01]  /*53a0*/  F2FP.BF16.F32.PACK_AB R18, R20, R18 ;  /* 0x000000121412723e */ /* 0x000fe200000010ff */
[----:B------:R3:W-:Y:S01]  /*53b0*/  STG.E.U16 desc[UR36][R24.64], R31 ;  /* 0x0000001f18007986 */ /* 0x0007e2000c101524 */
[----:B0-----:R-:W-:Y:S02]  /*53c0*/  LEA R36, P0, R16, UR8, 0x1 ;  /* 0x0000000810247c11 */ /* 0x001fe4000f8008ff */
[----:B------:R-:W-:Y:S01]  /*53d0*/  IADD3 R4, P3, R8, UR4, RZ ;  /* 0x0000000408047c10 */ /* 0x000fe2000ff7e0ff */
[----:B------:R0:W-:Y:S01]  /*53e0*/  STG.E.U16 desc[UR36][R14.64], R18 ;  /* 0x000000120e007986 */ /* 0x0001e2000c101524 */
[----:B-1----:R-:W-:Y:S02]  /*53f0*/  LEA.HI.X.SX32 R21, R2, UR7, 0x1, P1 ;  /* 0x0000000702157c11 */ /* 0x002fe400088f0eff */
[----:B------:R-:W-:Y:S02]  /*5400*/  LEA R32, P1, R10, UR8, 0x1 ;  /* 0x000000080a207c11 */ /* 0x000fe4000f8208ff */
[----:B------:R-:W-:-:S02]  /*5410*/  LEA.HI.X R37, R16, UR9, R23, 0x1, P0 ;  /* 0x0000000910257c11 */ /* 0x000fc400080f0c17 */
[----:B------:R-:W-:Y:S02]  /*5420*/  LEA.HI.X R33, R10, UR9, R21, 0x1, P1 ;  /* 0x000000090a217c11 */ /* 0x000fe400088f0c15 */
[----:B------:R-:W-:Y:S01]  /*5430*/  LEA.HI.X.SX32 R23, R6, UR7, 0x1, P2 ;  /* 0x0000000706177c11 */ /* 0x000fe200090f0eff */
[C---:B------:R-:W-:Y:S01]  /*5440*/  VIADD R6, R17.reuse, 0xc8 ;  /* 0x000000c811067836 */ /* 0x040fe20000000000 */
[----:B--2---:R-:W-:Y:S02]  /*5450*/  LEA R28, P0, R0, UR8, 0x1 ;  /* 0x00000008001c7c11 */ /* 0x004fe4000f8008ff */
[----:B------:R-:W-:Y:S02]  /*5460*/  LEA.HI.X.SX32 R21, R8, UR7, 0x1, P3 ;  /* 0x0000000708157c11 */ /* 0x000fe400098f0eff */
[----:B---3--:R-:W-:Y:S02]  /*5470*/  LEA R24, P1, R4, UR8, 0x1 ;  /* 0x0000000804187c11 */ /* 0x008fe4000f8208ff */
[----:B------:R-:W-:-:S02]  /*5480*/  IADD3 R2, R17, 0xa0, RZ ;  /* 0x000000a011027810 */ /* 0x000fc40007ffe0ff */
[----:B------:R-:W-:Y:S02]  /*5490*/  LEA.HI.X R29, R0, UR9, R23, 0x1, P0 ;  /* 0x00000009001d7c11 */ /* 0x000fe400080f0c17 */
[----:B------:R-:W-:Y:S01]  /*54a0*/  LEA.HI.X R25, R4, UR9, R21, 0x1, P1 ;  /* 0x0000000904197c11 */ /* 0x000fe200088f0c15 */
[C---:B------:R-:W-:Y:S01]  /*54b0*/  VIADD R4, R17.reuse, 0xa8 ;  /* 0x000000a811047836 */ /* 0x040fe20000000000 */
[----:B------:R-:W-:Y:S02]  /*54c0*/  IADD3 R0, P0, R2, UR4, RZ ;  /* 0x0000000402007c10 */ /* 0x000fe4000ff1e0ff */
[----:B------:R-:W-:Y:S01]  /*54d0*/  PRMT R16, R18, 0x7632, R16 ;  /* 0x0000763212107816 */ /* 0x000fe20000000010 */
[----:B0-----:R-:W-:Y:S01]  /*54e0*/  VIADD R18, R17, 0xe8 ;  /* 0x000000e811127836 */ /* 0x001fe20000000000 */
[----:B------:R-:W-:Y:S02]  /*54f0*/  LEA.HI.X.SX32 R21, R2, UR7, 0x1, P0 ;  /* 0x0000000702157c11 */ /* 0x000fe400080f0eff */
[----:B------:R-:W-:Y:S01]  /*5500*/  LEA R22, P0, R0, UR8, 0x1 ;  /* 0x0000000800167c11 */ /* 0x000fe2000f8008ff */
[----:B------:R0:W-:Y:S01]  /*5510*/  STG.E.U16 desc[UR36][R12.64], R16 ;  /* 0x000000100c007986 */ /* 0x0001e2000c101524 */
[----:B------:R-:W-:-:S02]  /*5520*/  IADD3 R2, P1, R4, UR4, RZ ;  /* 0x0000000404027c10 */ /* 0x000fc4000ff3e0ff */
[----:B------:R-:W-:Y:S01]  /*5530*/  LEA.HI.X R23, R0, UR9, R21, 0x1, P0 ;  /* 0x0000000900177c11 */ /* 0x000fe200080f0c15 */
[----:B------:R1:W-:Y:S01]  /*5540*/  STG.E.U16 desc[UR36][R46.64], R26 ;  /* 0x0000001a2e007986 */ /* 0x0003e2000c101524 */
[----:B------:R-:W-:Y:S02]  /*5550*/  LEA.HI.X.SX32 R21, R4, UR7, 0x1, P1 ;  /* 0x0000000704157c11 */ /* 0x000fe400088f0eff */
[C---:B------:R-:W-:Y:S02]  /*5560*/  LEA R20, P0, R2.reuse, UR8, 0x1 ;  /* 0x0000000802147c11 */ /* 0x040fe4000f8008ff */
[C---:B------:R-:W-:Y:S02]  /*5570*/  IADD3 R0, R17.reuse, 0xb0, RZ ;  /* 0x000000b011007810 */ /* 0x040fe40007ffe0ff */
[----:B------:R-:W-:Y:S01]  /*5580*/  LEA.HI.X R21, R2, UR9, R21, 0x1, P0 ;  /* 0x0000000902157c11 */ /* 0x000fe200080f0c15 */
[----:B------:R-:W-:Y:S01]  /*5590*/  VIADD R2, R17, 0xb8 ;  /* 0x000000b811027836 */ /* 0x000fe20000000000 */
[----:B------:R-:W-:-:S02]  /*55a0*/  PRMT R27, R26, 0x7632, R27 ;  /* 0x000076321a1b7816 */ /* 0x000fc4000000001b */
[----:B------:R-:W-:Y:S02]  /*55b0*/  IADD3 R10, P0, R0, UR4, RZ ;  /* 0x00000004000a7c10 */ /* 0x000fe4000ff1e0ff */
[----:B------:R-:W-:Y:S01]  /*55c0*/  IADD3 R8, P1, R2, UR4, RZ ;  /* 0x0000000402087c10 */ /* 0x000fe2000ff3e0ff */
[----:B------:R2:W-:Y:S01]  /*55d0*/  STG.E.U16 desc[UR36][R40.64], R27 ;  /* 0x0000001b28007986 */ /* 0x0005e2000c101524 */
[----:B------:R-:W-:Y:S02]  /*55e0*/  IADD3 R4, R17, 0xc0, RZ ;  /* 0x000000c011047810 */ /* 0x000fe40007ffe0ff */
[----:B------:R-:W-:Y:S02]  /*55f0*/  LEA.HI.X.SX32 R15, R0, UR7, 0x1, P0 ;  /* 0x00000007000f7c11 */ /* 0x000fe400080f0eff */
[----:B0-----:R-:W-:Y:S02]  /*5600*/  LEA.HI.X.SX32 R13, R2, UR7, 0x1, P1 ;  /* 0x00000007020d7c11 */ /* 0x001fe400088f0eff */
[----:B-1----:R-:W-:-:S02]  /*5610*/  LEA R26, P1, R8, UR8, 0x1 ;  /* 0x00000008081a7c11 */ /* 0x002fc4000f8208ff */
[----:B------:R-:W-:Y:S02]  /*5620*/  IADD3 R0, P2, R4, UR4, RZ ;  /* 0x0000000404007c10 */ /* 0x000fe4000ff5e0ff */
[----:B------:R-:W-:Y:S02]  /*5630*/  IADD3 R2, P3, R6, UR4, RZ ;  /* 0x0000000406027c10 */ /* 0x000fe4000ff7e0ff */
[----:B--2---:R-:W-:Y:S02]  /*5640*/  LEA R40, P0, R10, UR8, 0x1 ;  /* 0x000000080a287c11 */ /* 0x004fe4000f8008ff */
[----:B------:R-:W-:Y:S01]  /*5650*/  LEA.HI.X R27, R8, UR9, R13, 0x1, P1 ;  /* 0x00000009081b7c11 */ /* 0x000fe200088f0c0d */
[----:B------:R-:W-:Y:S01]  /*5660*/  VIADD R8, R17, 0xd8 ;  /* 0x000000d811087836 */ /* 0x000fe20000000000 */
[----:B------:R-:W-:Y:S02]  /*5670*/  LEA.HI.X R41, R10, UR9, R15, 0x1, P0 ;  /* 0x000000090a297c11 */ /* 0x000fe400080f0c0f */
[----:B------:R-:W-:-:S02]  /*5680*/  LEA.HI.X.SX32 R15, R4, UR7, 0x1, P2 ;  /* 0x00000007040f7c11 */ /* 0x000fc400090f0eff */
[----:B------:R-:W-:Y:S02]  /*5690*/  LEA.HI.X.SX32 R13, R6, UR7, 0x1, P3 ;  /* 0x00000007060d7c11 */ /* 0x000fe400098f0eff */
[----:B------:R-:W-:Y:S02]  /*56a0*/  LEA R14, P0, R0, UR8, 0x1 ;  /* 0x00000008000e7c11 */ /* 0x000fe4000f8008ff */
[----:B------:R-:W-:Y:S02]  /*56b0*/  LEA R12, P1, R2, UR8, 0x1 ;  /* 0x00000008020c7c11 */ /* 0x000fe4000f8208ff */
[----:B------:R-:W-:Y:S02]  /*56c0*/  IADD3 R4, R17, 0xd0, RZ ;  /* 0x000000d011047810 */ /* 0x000fe40007ffe0ff */
[----:B------:R-:W-:Y:S02]  /*56d0*/  LEA.HI.X R15, R0, UR9, R15, 0x1, P0 ;  /* 0x00000009000f7c11 */ /* 0x000fe400080f0c0f */
[----:B------:R-:W-:-:S02]  /*56e0*/  LEA.HI.X R13, R2, UR9, R13, 0x1, P1 ;  /* 0x00000009020d7c11 */ /* 0x000fc400088f0c0d */
[----:B------:R-:W-:Y:S02]  /*56f0*/  IADD3 R2, P0, R4, UR4, RZ ;  /* 0x0000000404027c10 */ /* 0x000fe4000ff1e0ff */
[----:B------:R-:W-:Y:S02]  /*5700*/  F2FP.BF16.F32.PACK_AB R0, R38, R39 ;  /* 0x000000272600723e */ /* 0x000fe400000010ff */
[----:B------:R-:W-:Y:S02]  /*5710*/  LEA.HI.X.SX32 R31, R4, UR7, 0x1, P0 ;  /* 0x00000007041f7c11 */ /* 0x000fe400080f0eff */
[----:B------:R-:W-:Y:S02]  /*5720*/  LEA R38, P0, R2, UR8, 0x1 ;  /* 0x0000000802267c11 */ /* 0x000fe4000f8008ff */
[----:B------:R-:W-:Y:S02]  /*5730*/  IADD3 R4, P1, R8, UR4, RZ ;  /* 0x0000000408047c10 */ /* 0x000fe4000ff3e0ff */
[----:B------:R-:W-:-:S02]  /*5740*/  F2FP.BF16.F32.PACK_AB R6, R34, R35 ;  /* 0x000000232206723e */ /* 0x000fc400000010ff */
[----:B------:R-:W-:Y:S02]  /*5750*/  LEA.HI.X R39, R2, UR9, R31, 0x1, P0 ;  /* 0x0000000902277c11 */ /* 0x000fe400080f0c1f */
[----:B------:R-:W-:Y:S02]  /*5760*/  LEA.HI.X.SX32 R31, R8, UR7, 0x1, P1 ;  /* 0x00000007081f7c11 */ /* 0x000fe400088f0eff */
[----:B------:R-:W-:Y:S02]  /*5770*/  LEA R34, P0, R4, UR8, 0x1 ;  /* 0x0000000804227c11 */ /* 0x000fe4000f8008ff */
[----:B------:R-:W-:Y:S02]  /*5780*/  PRMT R10, R6, 0x7610, R10 ;  /* 0x00007610060a7816 */ /* 0x000fe4000000000a */
[----:B------:R-:W-:Y:S02]  /*5790*/  LEA.HI.X R35, R4, UR9, R31, 0x1, P0 ;  /* 0x0000000904237c11 */ /* 0x000fe400080f0c1f */
[----:B------:R-:W-:Y:S01]  /*57a0*/  IADD3 R4, R17, 0xe0, RZ ;  /* 0x000000e011047810 */ /* 0x000fe20007ffe0ff */
[----:B------:R0:W-:Y:S01]  /*57b0*/  STG.E.U16 desc[UR36][R36.64], R10 ;  /* 0x0000000a24007986 */ /* 0x0001e2000c101524 */
[----:B------:R-:W-:-:S02]  /*57c0*/  IADD3 R8, P1, R18, UR4, RZ ;  /* 0x0000000412087c10 */ /* 0x000fc4000ff3e0ff */
[----:B------:R-:W-:Y:S02]  /*57d0*/  IADD3 R2, P0, R4, UR4, RZ ;  /* 0x0000000404027c10 */ /* 0x000fe4000ff1e0ff */
[----:B------:R-:W-:Y:S02]  /*57e0*/  PRMT R42, R6, 0x7632, R42 ;  /* 0x00007632062a7816 */ /* 0x000fe4000000002a */
[----:B------:R-:W-:Y:S02]  /*57f0*/  LEA.HI.X.SX32 R47, R4, UR7, 0x1, P0 ;  /* 0x00000007042f7c11 */ /* 0x000fe400080f0eff */
[----:B------:R-:W-:Y:S01]  /*5800*/  LEA R16, P0, R2, UR8, 0x1 ;  /* 0x0000000802107c11 */ /* 0x000fe2000f8008ff */
[----:B------:R1:W-:Y:S01]  /*5810*/  STG.E.U16 desc[UR36][R32.64], R42 ;  /* 0x0000002a20007986 */ /* 0x0003e2000c101524 */
[C---:B------:R-:W-:Y:S01]  /*5820*/  IADD3 R6, R17.reuse, 0xf0, RZ ;  /* 0x000000f011067810 */ /* 0x040fe20007ffe0ff */
[----:B0-----:R-:W-:Y:S01]  /*5830*/  VIADD R10, R17, 0xf8 ;  /* 0x000000f8110a7836 */ /* 0x001fe20000000000 */
[----:B------:R-:W-:Y:S01]  /*5840*/  LEA.HI.X.SX32 R31, R18, UR7, 0x1, P1 ;  /* 0x00000007121f7c11 */ /* 0x000fe200088f0eff */
[----:B------:R0:W-:Y:S01]  /*5850*/  STG.E.U16 desc[UR36][R28.64], R0 ;  /* 0x000000001c007986 */ /* 0x0001e2000c101524 */
[----:B------:R-:W-:-:S02]  /*5860*/  LEA R36, P1, R8, UR8, 0x1 ;  /* 0x0000000808247c11 */ /* 0x000fc4000f8208ff */
[----:B------:R-:W-:Y:S02]  /*5870*/  LEA.HI.X R17, R2, UR9, R47, 0x1, P0 ;  /* 0x0000000902117c11 */ /* 0x000fe400080f0c2f */
[----:B------:R-:W-:Y:S02]  /*5880*/  IADD3 R2, P0, R6, UR4, RZ ;  /* 0x0000000406027c10 */ /* 0x000fe4000ff1e0ff */
[----:B------:R-:W-:Y:S02]  /*5890*/  IADD3 R4, P2, R10, UR4, RZ ;  /* 0x000000040a047c10 */ /* 0x000fe4000ff5e0ff */
[----:B------:R-:W-:Y:S02]  /*58a0*/  LEA.HI.X R37, R8, UR9, R31, 0x1, P1 ;  /* 0x0000000908257c11 */ /* 0x000fe400088f0c1f */
[----:B------:R-:W-:Y:S02]  /*58b0*/  F2FP.BF16.F32.PACK_AB R43, R45, R43 ;  /* 0x0000002b2d2b723e */ /* 0x000fe400000010ff */
[----:B------:R-:W-:-:S02]  /*58c0*/  LEA.HI.X.SX32 R31, R6, UR7, 0x1, P0 ;  /* 0x00000007061f7c11 */ /* 0x000fc400080f0eff */
[----:B-1----:R-:W-:Y:S02]  /*58d0*/  LEA R32, P0, R2, UR8, 0x1 ;  /* 0x0000000802207c11 */ /* 0x002fe4000f8008ff */
[----:B0-----:R-:W-:Y:S02]  /*58e0*/  PRMT R0, R0, 0x7632, R0 ;  /* 0x0000763200007816 */ /* 0x001fe40000000000 */
[----:B------:R-:W-:Y:S02]  /*58f0*/  F2FP.BF16.F32.PACK_AB R3, R5, R3 ;  /* 0x000000030503723e */ /* 0x000fe400000010ff */
[----:B------:R-:W-:Y:S01]  /*5900*/  LEA.HI.X.SX32 R29, R10, UR7, 0x1, P2 ;  /* 0x000000070a1d7c11 */ /* 0x000fe200090f0eff */
[----:B------:R0:W-:Y:S01]  /*5910*/  STG.E.U16 desc[UR36][R24.64], R0 ;  /* 0x0000000018007986 */ /* 0x0001e2000c101524 */
[----:B------:R-:W-:Y:S02]  /*5920*/  PRMT R10, R43, 0x7632, R10 ;  /* 0x000076322b0a7816 */ /* 0x000fe4000000000a */
[----:B------:R-:W-:Y:S01]  /*5930*/  F2FP.BF16.F32.PACK_AB R7, R48, R7 ;  /* 0x000000073007723e */ /* 0x000fe200000010ff */
[----:B------:R-:W-:Y:S01]  /*5940*/  STG.E.U16 desc[UR36][R22.64], R43 ;  /* 0x0000002b16007986 */ /* 0x000fe2000c101524 */
[----:B------:R-:W-:-:S02]  /*5950*/  LEA.HI.X R33, R2, UR9, R31, 0x1, P0 ;  /* 0x0000000902217c11 */ /* 0x000fc400080f0c1f */
[----:B------:R-:W-:Y:S01]  /*5960*/  PRMT R2, R3, 0x7632, R2 ;  /* 0x0000763203027816 */ /* 0x000fe20000000002 */
[----:B------:R-:W-:Y:S01]  /*5970*/  STG.E.U16 desc[UR36][R20.64], R10 ;  /* 0x0000000a14007986 */ /* 0x000fe2000c101524 */
[----:B------:R-:W-:Y:S02]  /*5980*/  F2FP.BF16.F32.PACK_AB R19, R30, R19 ;  /* 0x000000131e13723e */ /* 0x000fe400000010ff */
[----:B------:R-:W-:Y:S01]  /*5990*/  PRMT R6, R7, 0x7632, R6 ;  /* 0x0000763207067816 */ /* 0x000fe20000000006 */
[----:B------:R-:W-:Y:S01]  /*59a0*/  STG.E.U16 desc[UR36][R40.64], R3 ;  /* 0x0000000328007986 */ /* 0x000fe2000c101524 */
[----:B------:R-:W-:Y:S02]  /*59b0*/  F2FP.BF16.F32.PACK_AB R9, R50, R9 ;  /* 0x000000093209723e */ /* 0x000fe400000010ff */
[----:B------:R-:W-:Y:S01]  /*59c0*/  LEA R28, P1, R4, UR8, 0x1 ;  /* 0x00000008041c7c11 */ /* 0x000fe2000f8208ff */
[----:B------:R-:W-:Y:S01]  /*59d0*/  STG.E.U16 desc[UR36][R26.64], R2 ;  /* 0x000000021a007986 */ /* 0x000fe2000c101524 */
[----:B0-----:R-:W-:-:S02]  /*59e0*/  PRMT R0, R19, 0x7632, R0 ;  /* 0x0000763213007816 */ /* 0x001fc40000000000 */
[----:B------:R-:W-:Y:S01]  /*59f0*/  F2FP.BF16.F32.PACK_AB R11, R11, R52 ;  /* 0x000000340b0b723e */ /* 0x000fe200000010ff */
[----:B------:R0:W-:Y:S01]  /*5a00*/  STG.E.U16 desc[UR36][R14.64], R7 ;  /* 0x000000070e007986 */ /* 0x0001e2000c101524 */
[----:B------:R-:W-:Y:S02]  /*5a10*/  PRMT R18, R9, 0x7632, R18 ;  /* 0x0000763209127816 */ /* 0x000fe40000000012 */
[----:B------:R-:W-:Y:S01]  /*5a20*/  LEA.HI.X R29, R4, UR9, R29, 0x1, P1 ;  /* 0x00000009041d7c11 */ /* 0x000fe200088f0c1d */
        /* <DEDUP_REMOVED lines=9> */
.L_x_414:
        /* <DEDUP_REMOVED lines=16> */
.L_x_441:
        /* <DEDUP_REMOVED lines=10> */
[----:B------:R-:W-:Y:S01]  /*5c60*/  IMAD.U32 R10, RZ, RZ, UR6 ;  /* 0x00000006ff0a7e24 */ /* 0x000fe2000f8e00ff */
[----:B------:R-:W-:Y:S01]  /*5c70*/  MOV R11, UR7 ;  /* 0x00000007000b7c02 */ /* 0x000fe20008000f00 */
[----:B------:R-:W-:-:S02]  /*5c80*/  IMAD.MOV.U32 R8, RZ, RZ, 0x219 ;  /* 0x00000219ff087424 */ /* 0x000fc400078e00ff */
[----:B0-----:R-:W-:-:S07]  /*5c90*/  IMAD.MOV.U32 R13, RZ, RZ, RZ ;  /* 0x000000ffff0d7224 */ /* 0x001fce00078e00ff */
[----:B------:R-:W-:-:S07]  /*5ca0*/  LEPC R20, `(.L_x_452) ;  /* 0x000000001014794e */ /* 0x000fce0000000000 */
[----:B-1----:R-:W-:Y:S05]  /*5cb0*/  CALL.ABS.NOINC R2 ;  /* 0x0000000002007343 */ /* 0x002fea0003c00000 */
.L_x_452:
[----:B------:R-:W-:Y:S05]  /*5cc0*/  EXIT ;  /* 0x000000000000794d */ /* 0x000fea0003800000 */
.L_x_416:
[----:B------:R-:W-:Y:S01]  /*5cd0*/  MOV R12, 0x10 ;  /* 0x00000010000c7802 */ /* 0x000fe20000000f00 */
[----:B------:R-:W-:Y:S01]  /*5ce0*/  IMAD.MOV.U32 R11, RZ, RZ, 0x1f ;  /* 0x0000001fff0b7424 */ /* 0x000fe200078e00ff */
[----:B------:R-:W-:Y:S01]  /*5cf0*/  MOV R15, 0xffffffff ;  /* 0xffffffff000f7802 */ /* 0x000fe20000000f00 */
[----:B------:R-:W-:-:S07]  /*5d00*/  IMAD.MOV.U32 R2, RZ, RZ, -0x800001 ;  /* 0xff7fffffff027424 */ /* 0x000fce00078e00ff */
[----:B------:R-:W-:Y:S05]  /*5d10*/  WARPSYNC.COLLECTIVE R15, `(.L_x_453) ;  /* 0x000000000f087348 */ /* 0x000fea0003c00000 */
[----:B------:R0:W1:Y:S02]  /*5d20*/  SHFL.BFLY P6, R14, R13, R12, R11 ;  /* 0x0c00000c0d0e7389 */ /* 0x00006400000c000b */
[----:B01----:R-:W-:Y:S01]  /*5d30*/  ENDCOLLECTIVE ;  /* 0x000000000000791b */ /* 0x003fe20003800000 */
.L_x_453:
[----:B------:R-:W-:Y:S01]  /*5d40*/  HFMA2.MMA R12, -RZ, RZ, 0, 4.76837158203125e-07 ;  /* 0x00000008ff0c7435 */ /* 0x000fe200000001ff */
[----:B------:R-:W-:-:S05]  /*5d50*/  FMNMX.FTZ R0, R14, -3.40282346638528859812e+38, !PT ;  /* 0xff7fffff0e007809 */ /* 0x000fca0007810000 */
[----:B------:R-:W-:-:S07]  /*5d60*/  IMAD.MOV.U32 R13, RZ, RZ, R0 ;  /* 0x000000ffff0d7224 */ /* 0x000fce00078e0000 */
[----:B------:R-:W-:Y:S05]  /*5d70*/  WARPSYNC.COLLECTIVE R15, `(.L_x_454) ;  /* 0x000000000f087348 */ /* 0x000fea0003c00000 */
[----:B------:R0:W1:Y:S02]  /*5d80*/  SHFL.BFLY P6, R14, R13, R12, R11 ;  /* 0x0c00000c0d0e7389 */ /* 0x00006400000c000b */
[----:B01----:R-:W-:Y:S01]  /*5d90*/  ENDCOLLECTIVE ;  /* 0x000000000000791b */ /* 0x003fe20003800000 */
.L_x_454:
[----:B------:R-:W-:Y:S02]  /*5da0*/  MOV R12, 0x4 ;  /* 0x00000004000c7802 */ /* 0x000fe40000000f00 */
[----:B------:R-:W-:-:S05]  /*5db0*/  FMNMX.FTZ R3, R0, R14, !PT ;  /* 0x0000000e00037209 */ /* 0x000fca0007810000 */
[----:B------:R-:W-:-:S07]  /*5dc0*/  IMAD.MOV.U32 R13, RZ, RZ, R3 ;  /* 0x000000ffff0d7224 */ /* 0x000fce00078e0003 */
[----:B------:R-:W-:Y:S05]  /*5dd0*/  WARPSYNC.COLLECTIVE R15, `(.L_x_455) ;  /* 0x000000000f087348 */ /* 0x000fea0003c00000 */
[----:B------:R0:W1:Y:S02]  /*5de0*/  SHFL.BFLY P6, R14, R13, R12, R11 ;  /* 0x0c00000c0d0e7389 */ /* 0x00006400000c000b */
[----:B01----:R-:W-:Y:S01]  /*5df0*/  ENDCOLLECTIVE ;  /* 0x000000000000791b */ /* 0x003fe20003800000 */
.L_x_455:
[----:B------:R-:W-:Y:S01]  /*5e00*/  HFMA2.MMA R12, -RZ, RZ, 0, 1.1920928955078125e-07 ;  /* 0x00000002ff0c7435 */ /* 0x000fe200000001ff */
[----:B------:R-:W-:-:S05]  /*5e10*/  FMNMX.FTZ R4, R3, R14, !PT ;  /* 0x0000000e03047209 */ /* 0x000fca0007810000 */
[----:B------:R-:W-:-:S07]  /*5e20*/  IMAD.MOV.U32 R13, RZ, RZ, R4 ;  /* 0x000000ffff0d7224 */ /* 0x000fce00078e0004 */
[----:B------:R-:W-:Y:S05]  /*5e30*/  WARPSYNC.COLLECTIVE R15, `(.L_x_456) ;  /* 0x000000000f087348 */ /* 0x000fea0003c00000 */
[----:B------:R0:W1:Y:S02]  /*5e40*/  SHFL.BFLY P6, R14, R13, R12, R11 ;  /* 0x0c00000c0d0e7389 */ /* 0x00006400000c000b */
[----:B01----:R-:W-:Y:S01]  /*5e50*/  ENDCOLLECTIVE ;  /* 0x000000000000791b */ /* 0x003fe20003800000 */
.L_x_456:
[----:B------:R-:W-:Y:S02]  /*5e60*/  MOV R12, 0x1 ;  /* 0x00000001000c7802 */ /* 0x000fe40000000f00 */
[----:B------:R-:W-:-:S05]  /*5e70*/  FMNMX.FTZ R5, R4, R14, !PT ;  /* 0x0000000e04057209 */ /* 0x000fca0007810000 */
[----:B------:R-:W-:-:S07]  /*5e80*/  IMAD.MOV.U32 R13, RZ, RZ, R5 ;  /* 0x000000ffff0d7224 */ /* 0x000fce00078e0005 */
[----:B------:R-:W-:Y:S05]  /*5e90*/  WARPSYNC.COLLECTIVE R15, `(.L_x_457) ;  /* 0x000000000f087348 */ /* 0x000fea0003c00000 */
[----:B------:R0:W1:Y:S02]  /*5ea0*/  SHFL.BFLY P6, R14, R13, R12, R11 ;  /* 0x0c00000c0d0e7389 */ /* 0x00006400000c000b */
[----:B01----:R-:W-:Y:S01]  /*5eb0*/  ENDCOLLECTIVE ;  /* 0x000000000000791b */ /* 0x003fe20003800000 */
.L_x_457:
[----:B------:R-:W-:Y:S05]  /*5ec0*/  BRA `(.L_x_458) ;  /* 0xffffffb000f47947 */ /* 0x000fea000383ffff */
.L_x_443:
[----:B--2---:R-:W-:Y:S01]  /*5ed0*/  HFMA2.MMA R13, -RZ, RZ, 0, 0 ;  /* 0x00000000ff0d7435 */ /* 0x004fe200000001ff */
[----:B------:R-:W-:Y:S01]  /*5ee0*/  IMAD.MOV.U32 R12, RZ, RZ, 0x2 ;  /* 0x00000002ff0c7424 */ /* 0x000fe200078e00ff */
[----:B---3--:R-:W-:Y:S01]  /*5ef0*/  MOV R11, 0x1f ;  /* 0x0000001f000b7802 */ /* 0x008fe20000000f00 */
[----:B------:R-:W-:-:S08]  /*5f00*/  IMAD.MOV.U32 R15, RZ, RZ, -0x1 ;  /* 0xffffffffff0f7424 */ /* 0x000fd000078e00ff */
[----:B01----:R-:W-:Y:S05]  /*5f10*/  WARPSYNC.COLLECTIVE R15, `(.L_x_459) ;  /* 0x000000000f087348 */ /* 0x003fea0003c00000 */
[----:B------:R2:W3:Y:S02]  /*5f20*/  SHFL.BFLY P6, R14, R13, R12, R11 ;  /* 0x0c00000c0d0e7389 */ /* 0x0004e400000c000b */
[----:B0123--:R-:W-:Y:S01]  /*5f30*/  ENDCOLLECTIVE ;  /* 0x000000000000791b */ /* 0x00ffe20003800000 */
.L_x_459:
[----:B------:R-:W-:Y:S02]  /*5f40*/  IMAD.MOV.U32 R12, RZ, RZ, 0x1 ;  /* 0x00000001ff0c7424 */ /* 0x000fe400078e00ff */
[----:B------:R-:W-:-:S05]  /*5f50*/  FADD.FTZ R27, RZ, R14 ;  /* 0x0000000eff1b7221 */ /* 0x000fca0000010000 */
[----:B------:R-:W-:-:S07]  /*5f60*/  MOV R13, R27 ;  /* 0x0000001b000d7202 */ /* 0x000fce0000000f00 */
[----:B------:R-:W-:Y:S05]  /*5f70*/  WARPSYNC.COLLECTIVE R15, `(.L_x_460) ;  /* 0x000000000f087348 */ /* 0x000fea0003c00000 */
[----:B------:R0:W1:Y:S02]  /*5f80*/  SHFL.BFLY P6, R14, R13, R12, R11 ;  /* 0x0c00000c0d0e7389 */ /* 0x00006400000c000b */
[----:B01----:R-:W-:Y:S01]  /*5f90*/  ENDCOLLECTIVE ;  /* 0x000000000000791b */ /* 0x003fe20003800000 */
.L_x_460:
[----:B------:R-:W-:Y:S01]  /*5fa0*/  HFMA2.MMA R12, -RZ, RZ, 0, 1.1920928955078125e-07 ;  /* 0x00000002ff0c7435 */ /* 0x000fe200000001ff */
[----:B------:R-:W-:Y:S01]  /*5fb0*/  IMAD.MOV.U32 R13, RZ, RZ, RZ ;  /* 0x000000ffff0d7224 */ /* 0x000fe200078e00ff */
[----:B------:R-:W-:-:S09]  /*5fc0*/  MOV R24, R14 ;  /* 0x0000000e00187202 */ /* 0x000fd20000000f00 */
[----:B------:R-:W-:Y:S05]  /*5fd0*/  WARPSYNC.COLLECTIVE R15, `(.L_x_461) ;  /* 0x000000000f087348 */ /* 0x000fea0003c00000 */
[----:B------:R0:W1:Y:S02]  /*5fe0*/  SHFL.BFLY P6, R14, R13, R12, R11 ;  /* 0x0c00000c0d0e7389 */ /* 0x00006400000c000b */
[----:B01----:R-:W-:Y:S01]  /*5ff0*/  ENDCOLLECTIVE ;  /* 0x000000000000791b */ /* 0x003fe20003800000 */
.L_x_461:
[----:B------:R-:W-:Y:S01]  /*6000*/  FADD.FTZ R24, R27, R24 ;  /* 0x000000181b187221 */ /* 0x000fe20000010000 */
[----:B------:R-:W-:Y:S02]  /*6010*/  IMAD.MOV.U32 R12, RZ, RZ, 0x1 ;  /* 0x00000001ff0c7424 */ /* 0x000fe400078e00ff */
[----:B------:R-:W-:-:S04]  /*6020*/  IMAD.MOV.U32 R31, RZ, RZ, R14 ;  /* 0x000000ffff1f7224 */ /* 0x000fc800078e000e */
[----:B------:R-:W-:-:S05]  /*6030*/  FADD.FTZ R31, RZ, R31 ;  /* 0x0000001fff1f7221 */ /* 0x000fca0000010000 */
[----:B------:R-:W-:-:S07]  /*6040*/  MOV R13, R31 ;  /* 0x0000001f000d7202 */ /* 0x000fce0000000f00 */
[----:B------:R-:W-:Y:S05]  /*6050*/  WARPSYNC.COLLECTIVE R15, `(.L_x_462) ;  /* 0x000000000f087348 */ /* 0x000fea0003c00000 */
[----:B------:R0:W1:Y:S02]  /*6060*/  SHFL.BFLY P6, R14, R13, R12, R11 ;  /* 0x0c00000c0d0e7389 */ /* 0x00006400000c000b */
[----:B01----:R-:W-:Y:S01]  /*6070*/  ENDCOLLECTIVE ;  /* 0x000000000000791b */ /* 0x003fe20003800000 */
.L_x_462:
[----:B------:R-:W-:Y:S01]  /*6080*/  HFMA2.MMA R12, -RZ, RZ, 0, 1.1920928955078125e-07 ;  /* 0x00000002ff0c7435 */ /* 0x000fe200000001ff */
[----:B------:R-:W-:Y:S01]  /*6090*/  IMAD.MOV.U32 R13, RZ, RZ, RZ ;  /* 0x000000ffff0d7224 */ /* 0x000fe200078e00ff */
[----:B------:R-:W-:-:S09]  /*60a0*/  MOV R28, R14 ;  /* 0x0000000e001c7202 */ /* 0x000fd20000000f00 */
[----:B------:R-:W-:Y:S05]  /*60b0*/  WARPSYNC.COLLECTIVE R15, `(.L_x_463) ;  /* 0x000000000f087348 */ /* 0x000fea0003c00000 */
[----:B------:R0:W1:Y:S02]  /*60c0*/  SHFL.BFLY P6, R14, R13, R12, R11 ;  /* 0x0c00000c0d0e7389 */ /* 0x00006400000c000b */
[----:B01----:R-:W-:Y:S01]  /*60d0*/  ENDCOLLECTIVE ;  /* 0x000000000000791b */ /* 0x003fe20003800000 */
.L_x_463:
        /* <DEDUP_REMOVED lines=8> */
.L_x_464:
[----:B------:R-:W-:Y:S01]  /*6160*/  HFMA2.MMA R12, -RZ, RZ, 0, 1.1920928955078125e-07 ;  /* 0x00000002ff0c7435 */ /* 0x000fe200000001ff */
[----:B------:R-:W-:Y:S01]  /*6170*/  IMAD.MOV.U32 R13, RZ, RZ, RZ ;  /* 0x000000ffff0d7224 */ /* 0x000fe200078e00ff */
[----:B------:R-:W-:-:S09]  /*6180*/  MOV R29, R14 ;  /* 0x0000000e001d7202 */ /* 0x000fd20000000f00 */
[----:B------:R-:W-:Y:S05]  /*6190*/  WARPSYNC.COLLECTIVE R15, `(.L_x_465) ;  /* 0x000000000f087348 */ /* 0x000fea0003c00000 */
[----:B------:R0:W1:Y:S02]  /*61a0*/  SHFL.BFLY P6, R14, R13, R12, R11 ;  /* 0x0c00000c0d0e7389 */ /* 0x00006400000c000b */
[----:B01----:R-:W-:Y:S01]  /*61b0*/  ENDCOLLECTIVE ;  /* 0x000000000000791b */ /* 0x003fe20003800000 */
.L_x_465:
        /* <DEDUP_REMOVED lines=8> */
.L_x_466:
[----:B------:R-:W-:Y:S01]  /*6240*/  HFMA2.MMA R12, -RZ, RZ, 0, 1.1920928955078125e-07 ;  /* 0x00000002ff0c7435 */ /* 0x000fe200000001ff */
[----:B------:R-:W-:Y:S01]  /*6250*/  IMAD.MOV.U32 R13, RZ, RZ, RZ ;  /* 0x000000ffff0d7224 */ /* 0x000fe200078e00ff */
[----:B------:R-:W-:-:S09]  /*6260*/  MOV R35, R14 ;  /* 0x0000000e00237202 */ /* 0x000fd20000000f00 */
[----:B------:R-:W-:Y:S05]  /*6270*/  WARPSYNC.COLLECTIVE R15, `(.L_x_467) ;  /* 0x000000000f087348 */ /* 0x000fea0003c00000 */
[----:B------:R0:W1:Y:S02]  /*6280*/  SHFL.BFLY P6, R14, R13, R12, R11 ;  /* 0x0c00000c0d0e7389 */ /* 0x00006400000c000b */
[----:B01----:R-:W-:Y:S01]  /*6290*/  ENDCOLLECTIVE ;  /* 0x000000000000791b */ /* 0x003fe20003800000 */
.L_x_467:
        /* <DEDUP_REMOVED lines=8> */
.L_x_468:
[----:B------:R-:W-:Y:S01]  /*6320*/  HFMA2.MMA R12, -RZ, RZ, 0, 1.1920928955078125e-07 ;  /* 0x00000002ff0c7435 */ /* 0x000fe200000001ff */
[----:B------:R-:W-:Y:S01]  /*6330*/  IMAD.MOV.U32 R13, RZ, RZ, RZ ;  /* 0x000000ffff0d7224 */ /* 0x000fe200078e00ff */
[----:B------:R-:W-:-:S09]  /*6340*/  MOV R33, R14 ;  /* 0x0000000e00217202 */ /* 0x000fd20000000f00 */
[----:B------:R-:W-:Y:S05]  /*6350*/  WARPSYNC.COLLECTIVE R15, `(.L_x_469) ;  /* 0x000000000f087348 */ /* 0x000fea0003c00000 */
[----:B------:R0:W1:Y:S02]  /*6360*/  SHFL.BFLY P6, R14, R13, R12, R11 ;  /* 0x0c00000c0d0e7389 */ /* 0x00006400000c000b */
[----:B01----:R-:W-:Y:S01]  /*6370*/  ENDCOLLECTIVE ;  /* 0x000000000000791b */ /* 0x003fe20003800000 */
.L_x_469:
        /* <DEDUP_REMOVED lines=8> */
.L_x_470:
[----:B------:R-:W-:Y:S01]  /*6400*/  HFMA2.MMA R12, -RZ, RZ, 0, 1.1920928955078125e-07 ;  /* 0x00000002ff0c7435 */ /* 0x000fe200000001ff */
[----:B------:R-:W-:Y:S01]  /*6410*/  IMAD.MOV.U32 R13, RZ, RZ, RZ ;  /* 0x000000ffff0d7224 */ /* 0x000fe200078e00ff */
[----:B------:R-:W-:-:S09]  /*6420*/  MOV R3, R14 ;  /* 0x0000000e00037202 */ /* 0x000fd20000000f00 */
[----:B------:R-:W-:Y:S05]  /*6430*/  WARPSYNC.COLLECTIVE R15, `(.L_x_471) ;  /* 0x000000000f087348 */ /* 0x000fea0003c00000 */
[----:B------:R0:W1:Y:S02]  /*6440*/  SHFL.BFLY P6, R14, R13, R12, R11 ;  /* 0x0c00000c0d0e7389 */ /* 0x00006400000c000b */
[----:B01----:R-:W-:Y:S01]  /*6450*/  ENDCOLLECTIVE ;  /* 0x000000000000791b */ /* 0x003fe20003800000 */
.L_x_471:
        /* <DEDUP_REMOVED lines=8> */
.L_x_472:
[----:B------:R-:W-:Y:S01]  /*64e0*/  HFMA2.MMA R12, -RZ, RZ, 0, 1.1920928955078125e-07 ;  /* 0x00000002ff0c7435 */ /* 0x000fe200000001ff */
[----:B------:R-:W-:Y:S01]  /*64f0*/  IMAD.MOV.U32 R13, RZ, RZ, RZ ;  /* 0x000000ffff0d7224 */ /* 0x000fe200078e00ff */
[----:B------:R-:W-:-:S09]  /*6500*/  MOV R5, R14 ;  /* 0x0000000e00057202 */ /* 0x000fd20000000f00 */
[----:B------:R-:W-:Y:S05]  /*6510*/  WARPSYNC.COLLECTIVE R15, `(.L_x_473) ;  /* 0x000000000f087348 */ /* 0x000fea0003c00000 */
[----:B------:R0:W1:Y:S02]  /*6520*/  SHFL.BFLY P6, R14, R13, R12, R11 ;  /* 0x0c00000c0d0e7389 */ /* 0x00006400000c000b */
[----:B01----:R-:W-:Y:S01]  /*6530*/  ENDCOLLECTIVE ;  /* 0x000000000000791b */ /* 0x003fe20003800000 */
.L_x_473:
        /* <DEDUP_REMOVED lines=8> */
.L_x_474:
[----:B------:R-:W-:Y:S01]  /*65c0*/  HFMA2.MMA R12, -RZ, RZ, 0, 1.1920928955078125e-07 ;  /* 0x00000002ff0c7435 */ /* 0x000fe200000001ff */
[----:B------:R-:W-:Y:S01]  /*65d0*/  IMAD.MOV.U32 R13, RZ, RZ, RZ ;  /* 0x000000ffff0d7224 */ /* 0x000fe200078e00ff */
[----:B------:R-:W-:-:S09]  /*65e0*/  MOV R7, R14 ;  /* 0x0000000e00077202 */ /* 0x000fd20000000f00 */
[----:B------:R-:W-:Y:S05]  /*65f0*/  WARPSYNC.COLLECTIVE R15, `(.L_x_475) ;  /* 0x000000000f087348 */ /* 0x000fea0003c00000 */
[----:B------:R0:W1:Y:S02]  /*6600*/  SHFL.BFLY P6, R14, R13, R12, R11 ;  /* 0x0c00000c0d0e7389 */ /* 0x00006400000c000b */
[----:B01----:R-:W-:Y:S01]  /*6610*/  ENDCOLLECTIVE ;  /* 0x000000000000791b */ /* 0x003fe20003800000 */
.L_x_475:
        /* <DEDUP_REMOVED lines=8> */
.L_x_476:
[----:B------:R-:W-:Y:S01]  /*66a0*/  HFMA2.MMA R12, -RZ, RZ, 0, 1.1920928955078125e-07 ;  /* 0x00000002ff0c7435 */ /* 0x000fe200000001ff */
[----:B------:R-:W-:Y:S01]  /*66b0*/  IMAD.MOV.U32 R13, RZ, RZ, RZ ;  /* 0x000000ffff0d7224 */ /* 0x000fe200078e00ff */
[----:B------:R-:W-:-:S09]  /*66c0*/  MOV R9, R14 ;  /* 0x0000000e00097202 */ /* 0x000fd20000000f00 */
[----:B------:R-:W-:Y:S05]  /*66d0*/  WARPSYNC.COLLECTIVE R15, `(.L_x_477) ;  /* 0x000000000f087348 */ /* 0x000fea0003c00000 */
[----:B------:R0:W1:Y:S02]  /*66e0*/  SHFL.BFLY P6, R14, R13, R12, R11 ;  /* 0x0c00000c0d0e7389 */ /* 0x00006400000c000b */
[----:B01----:R-:W-:Y:S01]  /*66f0*/  ENDCOLLECTIVE ;  /* 0x000000000000791b */ /* 0x003fe20003800000 */
.L_x_477:
        /* <DEDUP_REMOVED lines=8> */
.L_x_478:
[----:B------:R-:W-:Y:S01]  /*6780*/  HFMA2.MMA R12, -RZ, RZ, 0, 1.1920928955078125e-07 ;  /* 0x00000002ff0c7435 */ /* 0x000fe200000001ff */
[----:B------:R-:W-:Y:S01]  /*6790*/  IMAD.MOV.U32 R13, RZ, RZ, RZ ;  /* 0x000000ffff0d7224 */ /* 0x000fe200078e00ff */
[----:B------:R-:W-:-:S09]  /*67a0*/  MOV R17, R14 ;  /* 0x0000000e00117202 */ /* 0x000fd20000000f00 */
[----:B------:R-:W-:Y:S05]  /*67b0*/  WARPSYNC.COLLECTIVE R15, `(.L_x_479) ;  /* 0x000000000f087348 */ /* 0x000fea0003c00000 */
[----:B------:R0:W1:Y:S02]  /*67c0*/  SHFL.BFLY P6, R14, R13, R12, R11 ;  /* 0x0c00000c0d0e7389 */ /* 0x00006400000c000b */
[----:B01----:R-:W-:Y:S01]  /*67d0*/  ENDCOLLECTIVE ;  /* 0x000000000000791b */ /* 0x003fe20003800000 */
.L_x_479:
        /* <DEDUP_REMOVED lines=8> */
.L_x_480:
[----:B------:R-:W-:Y:S01]  /*6860*/  HFMA2.MMA R12, -RZ, RZ, 0, 1.1920928955078125e-07 ;  /* 0x00000002ff0c7435 */ /* 0x000fe200000001ff */
[----:B------:R-:W-:Y:S01]  /*6870*/  IMAD.MOV.U32 R13, RZ, RZ, RZ ;  /* 0x000000ffff0d7224 */ /* 0x000fe200078e00ff */
[----:B------:R-:W-:-:S09]  /*6880*/  MOV R19, R14 ;  /* 0x0000000e00137202 */ /* 0x000fd20000000f00 */
[----:B------:R-:W-:Y:S05]  /*6890*/  WARPSYNC.COLLECTIVE R15, `(.L_x_481) ;  /* 0x000000000f087348 */ /* 0x000fea0003c00000 */
[----:B------:R0:W1:Y:S02]  /*68a0*/  SHFL.BFLY P6, R14, R13, R12, R11 ;  /* 0x0c00000c0d0e7389 */ /* 0x00006400000c000b */
[----:B01----:R-:W-:Y:S01]  /*68b0*/  ENDCOLLECTIVE ;  /* 0x000000000000791b */ /* 0x003fe20003800000 */
.L_x_481:
        /* <DEDUP_REMOVED lines=8> */
.L_x_482:
[----:B------:R-:W-:Y:S01]  /*6940*/  HFMA2.MMA R12, -RZ, RZ, 0, 1.1920928955078125e-07 ;  /* 0x00000002ff0c7435 */ /* 0x000fe200000001ff */
[----:B------:R-:W-:Y:S01]  /*6950*/  IMAD.MOV.U32 R13, RZ, RZ, RZ ;  /* 0x000000ffff0d7224 */ /* 0x000fe200078e00ff */
[----:B------:R-:W-:-:S09]  /*6960*/  MOV R21, R14 ;  /* 0x0000000e00157202 */ /* 0x000fd20000000f00 */
[----:B------:R-:W-:Y:S05]  /*6970*/  WARPSYNC.COLLECTIVE R15, `(.L_x_483) ;  /* 0x000000000f087348 */ /* 0x000fea0003c00000 */
[----:B------:R0:W1:Y:S02]  /*6980*/  SHFL.BFLY P6, R14, R13, R12, R11 ;  /* 0x0c00000c0d0e7389 */ /* 0x00006400000c000b */
[----:B01----:R-:W-:Y:S01]  /*6990*/  ENDCOLLECTIVE ;  /* 0x000000000000791b */ /* 0x003fe20003800000 */
.L_x_483:
        /* <DEDUP_REMOVED lines=8> */
.L_x_484:
[----:B------:R-:W-:Y:S01]  /*6a20*/  HFMA2.MMA R12, -RZ, RZ, 0, 1.1920928955078125e-07 ;  /* 0x00000002ff0c7435 */ /* 0x000fe200000001ff */
[----:B------:R-:W-:Y:S01]  /*6a30*/  IMAD.MOV.U32 R13, RZ, RZ, RZ ;  /* 0x000000ffff0d7224 */ /* 0x000fe200078e00ff */
[----:B------:R-:W-:-:S09]  /*6a40*/  MOV R23, R14 ;  /* 0x0000000e00177202 */ /* 0x000fd20000000f00 */
[----:B------:R-:W-:Y:S05]  /*6a50*/  WARPSYNC.COLLECTIVE R15, `(.L_x_485) ;  /* 0x000000000f087348 */ /* 0x000fea0003c00000 */
[----:B------:R0:W1:Y:S02]  /*6a60*/  SHFL.BFLY P6, R14, R13, R12, R11 ;  /* 0x0c00000c0d0e7389 */ /* 0x00006400000c000b */
[----:B01----:R-:W-:Y:S01]  /*6a70*/  ENDCOLLECTIVE ;  /* 0x000000000000791b */ /* 0x003fe20003800000 */
.L_x_485:
        /* <DEDUP_REMOVED lines=8> */
.L_x_486:
[----:B------:R-:W-:Y:S01]  /*6b00*/  HFMA2.MMA R12, -RZ, RZ, 0, 1.1920928955078125e-07 ;  /* 0x00000002ff0c7435 */ /* 0x000fe200000001ff */
[----:B------:R-:W-:Y:S01]  /*6b10*/  IMAD.MOV.U32 R13, RZ, RZ, RZ ;  /* 0x000000ffff0d7224 */ /* 0x000fe200078e00ff */
[----:B------:R-:W-:-:S09]  /*6b20*/  MOV R25, R14 ;  /* 0x0000000e00197202 */ /* 0x000fd20000000f00 */
[----:B------:R-:W-:Y:S05]  /*6b30*/  WARPSYNC.COLLECTIVE R15, `(.L_x_487) ;  /* 0x000000000f087348 */ /* 0x000fea0003c00000 */
[----:B------:R0:W1:Y:S02]  /*6b40*/  SHFL.BFLY P6, R14, R13, R12, R11 ;  /* 0x0c00000c0d0e7389 */ /* 0x00006400000c000b */
[----:B01----:R-:W-:Y:S01]  /*6b50*/  ENDCOLLECTIVE ;  /* 0x000000000000791b */ /* 0x003fe20003800000 */
.L_x_487:
        /* <DEDUP_REMOVED lines=8> */
.L_x_488:
[----:B------:R-:W-:Y:S01]  /*6be0*/  HFMA2.MMA R12, -RZ, RZ, 0, 1.1920928955078125e-07 ;  /* 0x00000002ff0c7435 */ /* 0x000fe200000001ff */
[----:B------:R-:W-:Y:S01]  /*6bf0*/  IMAD.MOV.U32 R13, RZ, RZ, RZ ;  /* 0x000000ffff0d7224 */ /* 0x000fe200078e00ff */
[----:B------:R-:W-:-:S09]  /*6c00*/  MOV R27, R14 ;  /* 0x0000000e001b7202 */ /* 0x000fd20000000f00 */
[----:B------:R-:W-:Y:S05]  /*6c10*/  WARPSYNC.COLLECTIVE R15, `(.L_x_489) ;  /* 0x000000000f087348 */ /* 0x000fea0003c00000 */
[----:B------:R0:W1:Y:S02]  /*6c20*/  SHFL.BFLY P6, R14, R13, R12, R11 ;  /* 0x0c00000c0d0e7389 */ /* 0x00006400000c000b */
[----:B01----:R-:W-:Y:S01]  /*6c30*/  ENDCOLLECTIVE ;  /* 0x000000000000791b */ /* 0x003fe20003800000 */
.L_x_489:
        /* <DEDUP_REMOVED lines=8> */
.L_x_490:
[----:B------:R-:W-:Y:S01]  /*6cc0*/  HFMA2.MMA R12, -RZ, RZ, 0, 1.1920928955078125e-07 ;  /* 0x00000002ff0c7435 */ /* 0x000fe200000001ff */
[----:B------:R-:W-:Y:S01]  /*6cd0*/  IMAD.MOV.U32 R13, RZ, RZ, RZ ;  /* 0x000000ffff0d7224 */ /* 0x000fe200078e00ff */
[----:B------:R-:W-:-:S09]  /*6ce0*/  MOV R31, R14 ;  /* 0x0000000e001f7202 */ /* 0x000fd20000000f00 */
[----:B------:R-:W-:Y:S05]  /*6cf0*/  WARPSYNC.COLLECTIVE R15, `(.L_x_491) ;  /* 0x000000000f087348 */ /* 0x000fea0003c00000 */
[----:B------:R0:W1:Y:S02]  /*6d00*/  SHFL.BFLY P6, R14, R13, R12, R11 ;  /* 0x0c00000c0d0e7389 */ /* 0x00006400000c000b */
[----:B01----:R-:W-:Y:S01]  /*6d10*/  ENDCOLLECTIVE ;  /* 0x000000000000791b */ /* 0x003fe20003800000 */
.L_x_491:
        /* <DEDUP_REMOVED lines=8> */
.L_x_492:
[----:B------:R-:W-:Y:S01]  /*6da0*/  HFMA2.MMA R12, -RZ, RZ, 0, 1.1920928955078125e-07 ;  /* 0x00000002ff0c7435 */ /* 0x000fe200000001ff */
[----:B------:R-:W-:Y:S01]  /*6db0*/  IMAD.MOV.U32 R13, RZ, RZ, RZ ;  /* 0x000000ffff0d7224 */ /* 0x000fe200078e00ff */
[----:B------:R-:W-:-:S09]  /*6dc0*/  MOV R35, R14 ;  /* 0x0000000e00237202 */ /* 0x000fd20000000f00 */
[----:B------:R-:W-:Y:S05]  /*6dd0*/  WARPSYNC.COLLECTIVE R15, `(.L_x_493) ;  /* 0x000000000f087348 */ /* 0x000fea0003c00000 */
[----:B------:R0:W1:Y:S02]  /*6de0*/  SHFL.BFLY P6, R14, R13, R12, R11 ;  /* 0x0c00000c0d0e7389 */ /* 0x00006400000c000b */
[----:B01----:R-:W-:Y:S01]  /*6df0*/  ENDCOLLECTIVE ;  /* 0x000000000000791b */ /* 0x003fe20003800000 */
.L_x_493:
        /* <DEDUP_REMOVED lines=8> */
.L_x_494:
[----:B------:R-:W-:Y:S01]  /*6e80*/  HFMA2.MMA R12, -RZ, RZ, 0, 1.1920928955078125e-07 ;  /* 0x00000002ff0c7435 */ /* 0x000fe200000001ff */
[----:B------:R-:W-:Y:S01]  /*6e90*/  IMAD.MOV.U32 R13, RZ, RZ, RZ ;  /* 0x000000ffff0d7224 */ /* 0x000fe200078e00ff */
[----:B------:R-:W-:-:S09]  /*6ea0*/  MOV R37, R14 ;  /* 0x0000000e00257202 */ /* 0x000fd20000000f00 */
[----:B------:R-:W-:Y:S05]  /*6eb0*/  WARPSYNC.COLLECTIVE R15, `(.L_x_495) ;  /* 0x000000000f087348 */ /* 0x000fea0003c00000 */
[----:B------:R0:W1:Y:S02]  /*6ec0*/  SHFL.BFLY P6, R14, R13, R12, R11 ;  /* 0x0c00000c0d0e7389 */ /* 0x00006400000c000b */
[----:B01----:R-:W-:Y:S01]  /*6ed0*/  ENDCOLLECTIVE ;  /* 0x000000000000791b */ /* 0x003fe20003800000 */
.L_x_495:
        /* <DEDUP_REMOVED lines=8> */
.L_x_496:
[----:B------:R-:W-:Y:S01]  /*6f60*/  HFMA2.MMA R12, -RZ, RZ, 0, 1.1920928955078125e-07 ;  /* 0x00000002ff0c7435 */ /* 0x000fe200000001ff */
[----:B------:R-:W-:Y:S01]  /*6f70*/  IMAD.MOV.U32 R13, RZ, RZ, RZ ;  /* 0x000000ffff0d7224 */ /* 0x000fe200078e00ff */
[----:B------:R-:W-:-:S09]  /*6f80*/  MOV R39, R14 ;  /* 0x0000000e00277202 */ /* 0x000fd20000000f00 */
[----:B------:R-:W-:Y:S05]  /*6f90*/  WARPSYNC.COLLECTIVE R15, `(.L_x_497) ;  /* 0x000000000f087348 */ /* 0x000fea0003c00000 */
[----:B------:R0:W1:Y:S02]  /*6fa0*/  SHFL.BFLY P6, R14, R13, R12, R11 ;  /* 0x0c00000c0d0e7389 */ /* 0x00006400000c000b */
[----:B01----:R-:W-:Y:S01]  /*6fb0*/  ENDCOLLECTIVE ;  /* 0x000000000000791b */ /* 0x003fe20003800000 */
.L_x_497:
        /* <DEDUP_REMOVED lines=8> */
.L_x_498:
[----:B------:R-:W-:Y:S01]  /*7040*/  HFMA2.MMA R12, -RZ, RZ, 0, 1.1920928955078125e-07 ;  /* 0x00000002ff0c7435 */ /* 0x000fe200000001ff */
[----:B------:R-:W-:Y:S01]  /*7050*/  IMAD.MOV.U32 R13, RZ, RZ, RZ ;  /* 0x000000ffff0d7224 */ /* 0x000fe200078e00ff */
[----:B------:R-:W-:-:S09]  /*7060*/  MOV R41, R14 ;  /* 0x0000000e00297202 */ /* 0x000fd20000000f00 */
[----:B------:R-:W-:Y:S05]  /*7070*/  WARPSYNC.COLLECTIVE R15, `(.L_x_499) ;  /* 0x000000000f087348 */ /* 0x000fea0003c00000 */
[----:B------:R0:W1:Y:S02]  /*7080*/  SHFL.BFLY P6, R14, R13, R12, R11 ;  /* 0x0c00000c0d0e7389 */ /* 0x00006400000c000b */
[----:B01----:R-:W-:Y:S01]  /*7090*/  ENDCOLLECTIVE ;  /* 0x000000000000791b */ /* 0x003fe20003800000 */
.L_x_499:
        /* <DEDUP_REMOVED lines=8> */
.L_x_500:
[----:B------:R-:W-:Y:S01]  /*7120*/  HFMA2.MMA R12, -RZ, RZ, 0, 1.1920928955078125e-07 ;  /* 0x00000002ff0c7435 */ /* 0x000fe200000001ff */
[----:B------:R-:W-:Y:S01]  /*7130*/  IMAD.MOV.U32 R13, RZ, RZ, RZ ;  /* 0x000000ffff0d7224 */ /* 0x000fe200078e00ff */
[----:B------:R-:W-:-:S09]  /*7140*/  MOV R43, R14 ;  /* 0x0000000e002b7202 */ /* 0x000fd20000000f00 */
[----:B------:R-:W-:Y:S05]  /*7150*/  WARPSYNC.COLLECTIVE R15, `(.L_x_501) ;  /* 0x000000000f087348 */ /* 0x000fea0003c00000 */
[----:B------:R0:W1:Y:S02]  /*7160*/  SHFL.BFLY P6, R14, R13, R12, R11 ;  /* 0x0c00000c0d0e7389 */ /* 0x00006400000c000b */
[----:B01----:R-:W-:Y:S01]  /*7170*/  ENDCOLLECTIVE ;  /* 0x000000000000791b */ /* 0x003fe20003800000 */
.L_x_501:
[----:B------:R-:W-:Y:S01]  /*7180*/  FADD.FTZ R43, R40, R43 ;  /* 0x0000002b282b7221 */ /* 0x000fe20000010000 */
[----:B------:R-:W-:Y:S01]  /*7190*/  MOV R12, 0x1 ;  /* 0x00000001000c7802 */ /* 0x000fe20000000f00 */
[----:B------:R-:W-:-:S04]  /*71a0*/  FADD.FTZ R42, RZ, R14 ;  /* 0x0000000eff2a7221 */ /* 0x000fc80000010000 */
[----:B------:R-:W-:-:S07]  /*71b0*/  IMAD.MOV.U32 R13, RZ, RZ, R42 ;  /* 0x000000ffff0d7224 */ /* 0x000fce00078e002a */
[----:B------:R-:W-:Y:S05]  /*71c0*/  WARPSYNC.COLLECTIVE R15, `(.L_x_502) ;  /* 0x000000000f087348 */ /* 0x000fea0003c00000 */
[----:B------:R0:W1:Y:S02]  /*71d0*/  SHFL.BFLY P6, R14, R13, R12, R11 ;  /* 0x0c00000c0d0e7389 */ /* 0x00006400000c000b */
[----:B01----:R-:W-:Y:S01]  /*71e0*/  ENDCOLLECTIVE ;  /* 0x000000000000791b */ /* 0x003fe20003800000 */
.L_x_502:
[----:B------:R-:W-:Y:S01]  /*71f0*/  HFMA2.MMA R13, -RZ, RZ, 0, 0 ;  /* 0x00000000ff0d7435 */ /* 0x000fe200000001ff */
[----:B------:R-:W-:Y:S02]  /*7200*/  IMAD.MOV.U32 R12, RZ, RZ, 0x2 ;  /* 0x00000002ff0c7424 */ /* 0x000fe400078e00ff */
[----:B------:R-:W-:-:S08]  /*7210*/  IMAD.MOV.U32 R45, RZ, RZ, R14 ;  /* 0x000000ffff2d7224 */ /* 0x000fd000078e000e */
[----:B------:R-:W-:Y:S05]  /*7220*/  WARPSYNC.COLLECTIVE R15, `(.L_x_503) ;  /* 0x000000000f087348 */ /* 0x000fea0003c00000 */
[----:B------:R0:W1:Y:S02]  /*7230*/  SHFL.BFLY P6, R14, R13, R12, R11 ;  /* 0x0c00000c0d0e7389 */ /* 0x00006400000c000b */
[----:B01----:R-:W-:Y:S01]  /*7240*/  ENDCOLLECTIVE ;  /* 0x000000000000791b */ /* 0x003fe20003800000 */
.L_x_503:
[----:B------:R-:W-:Y:S01]  /*7250*/  FADD.FTZ R45, R42, R45 ;  /* 0x0000002d2a2d7221 */ /* 0x000fe20000010000 */
[----:B------:R-:W-:Y:S02]  /*7260*/  IMAD.MOV.U32 R12, RZ, RZ, 0x1 ;  /* 0x00000001ff0c7424 */ /* 0x000fe400078e00ff */
[----:B------:R-:W-:-:S05]  /*7270*/  FADD.FTZ R3, RZ, R14 ;  /* 0x0000000eff037221 */ /* 0x000fca0000010000 */
[----:B------:R-:W-:-:S07]  /*7280*/  MOV R13, R3 ;  /* 0x00000003000d7202 */ /* 0x000fce0000000f00 */
[----:B------:R-:W-:Y:S05]  /*7290*/  WARPSYNC.COLLECTIVE R15, `(.L_x_504) ;  /* 0x000000000f087348 */ /* 0x000fea0003c00000 */
[----:B------:R0:W1:Y:S02]  /*72a0*/  SHFL.BFLY P6, R14, R13, R12, R11 ;  /* 0x0c00000c0d0e7389 */ /* 0x00006400000c000b */
[----:B01----:R-:W-:Y:S01]  /*72b0*/  ENDCOLLECTIVE ;  /* 0x000000000000791b */ /* 0x003fe20003800000 */
.L_x_504:
[----:B------:R-:W-:Y:S01]  /*72c0*/  HFMA2.MMA R12, -RZ, RZ, 0, 1.1920928955078125e-07 ;  /* 0x00000002ff0c7435 */ /* 0x000fe200000001ff */
[----:B------:R-:W-:Y:S01]  /*72d0*/  IMAD.MOV.U32 R13, RZ, RZ, RZ ;  /* 0x000000ffff0d7224 */ /* 0x000fe200078e00ff */
[----:B------:R-:W-:-:S09]  /*72e0*/  MOV R30, R14 ;  /* 0x0000000e001e7202 */ /* 0x000fd20000000f00 */
[----:B------:R-:W-:Y:S05]  /*72f0*/  WARPSYNC.COLLECTIVE R15, `(.L_x_505) ;  /* 0x000000000f087348 */ /* 0x000fea0003c00000 */
[----:B------:R0:W1:Y:S02]  /*7300*/  SHFL.BFLY P6, R14, R13, R12, R11 ;  /* 0x0c00000c0d0e7389 */ /* 0x00006400000c000b */
[----:B01----:R-:W-:Y:S01]  /*7310*/  ENDCOLLECTIVE ;  /* 0x000000000000791b */ /* 0x003fe20003800000 */
.L_x_505:
        /* <DEDUP_REMOVED lines=8> */
.L_x_506:
[----:B------:R-:W-:Y:S01]  /*73a0*/  HFMA2.MMA R12, -RZ, RZ, 0, 1.1920928955078125e-07 ;  /* 0x00000002ff0c7435 */ /* 0x000fe200000001ff */
[----:B------:R-:W-:Y:S01]  /*73b0*/  IMAD.MOV.U32 R13, RZ, RZ, RZ ;  /* 0x000000ffff0d7224 */ /* 0x000fe200078e00ff */
[----:B------:R-:W-:-:S09]  /*73c0*/  MOV R36, R14 ;  /* 0x0000000e00247202 */ /* 0x000fd20000000f00 */
[----:B------:R-:W-:Y:S05]  /*73d0*/  WARPSYNC.COLLECTIVE R15, `(.L_x_507) ;  /* 0x000000000f087348 */ /* 0x000fea0003c00000 */
[----:B------:R0:W1:Y:S02]  /*73e0*/  SHFL.BFLY P6, R14, R13, R12, R11 ;  /* 0x0c00000c0d0e7389 */ /* 0x00006400000c000b */
[----:B01----:R-:W-:Y:S01]  /*73f0*/  ENDCOLLECTIVE ;  /* 0x000000000000791b */ /* 0x003fe20003800000 */
.L_x_507:
        /* <DEDUP_REMOVED lines=8> */
.L_x_508:
[----:B------:R-:W-:Y:S01]  /*7480*/  HFMA2.MMA R12, -RZ, RZ, 0, 1.1920928955078125e-07 ;  /* 0x00000002ff0c7435 */ /* 0x000fe200000001ff */
[----:B------:R-:W-:Y:S01]  /*7490*/  IMAD.MOV.U32 R13, RZ, RZ, RZ ;  /* 0x000000ffff0d7224 */ /* 0x000fe200078e00ff */
[----:B------:R-:W-:-:S09]  /*74a0*/  MOV R40, R14 ;  /* 0x0000000e00287202 */ /* 0x000fd20000000f00 */
[----:B------:R-:W-:Y:S05]  /*74b0*/  WARPSYNC.COLLECTIVE R15, `(.L_x_509) ;  /* 0x000000000f087348 */ /* 0x000fea0003c00000 */
[----:B------:R0:W1:Y:S02]  /*74c0*/  SHFL.BFLY P6, R14, R13, R12, R11 ;  /* 0x0c00000c0d0e7389 */ /* 0x00006400000c000b */
[----:B01----:R-:W-:Y:S01]  /*74d0*/  ENDCOLLECTIVE ;  /* 0x000000000000791b */ /* 0x003fe20003800000 */
.L_x_509:
        /* <DEDUP_REMOVED lines=8> */
.L_x_510:
[----:B------:R-:W-:Y:S01]  /*7560*/  HFMA2.MMA R12, -RZ, RZ, 0, 1.1920928955078125e-07 ;  /* 0x00000002ff0c7435 */ /* 0x000fe200000001ff */
[----:B------:R-:W-:Y:S01]  /*7570*/  IMAD.MOV.U32 R13, RZ, RZ, RZ ;  /* 0x000000ffff0d7224 */ /* 0x000fe200078e00ff */
[----:B------:R-:W-:-:S09]  /*7580*/  MOV R48, R14 ;  /* 0x0000000e00307202 */ /* 0x000fd20000000f00 */
[----:B------:R-:W-:Y:S05]  /*7590*/  WARPSYNC.COLLECTIVE R15, `(.L_x_511) ;  /* 0x000000000f087348 */ /* 0x000fea0003c00000 */
[----:B------:R0:W1:Y:S02]  /*75a0*/  SHFL.BFLY P6, R14, R13, R12, R11 ;  /* 0x0c00000c0d0e7389 */ /* 0x00006400000c000b */
[----:B01----:R-:W-:Y:S01]  /*75b0*/  ENDCOLLECTIVE ;  /* 0x000000000000791b */ /* 0x003fe20003800000 */
.L_x_511:
        /* <DEDUP_REMOVED lines=8> */
.L_x_512:
[----:B------:R-:W-:Y:S01]  /*7640*/  HFMA2.MMA R12, -RZ, RZ, 0, 1.1920928955078125e-07 ;  /* 0x00000002ff0c7435 */ /* 0x000fe200000001ff */
[----:B------:R-:W-:Y:S01]  /*7650*/  IMAD.MOV.U32 R13, RZ, RZ, RZ ;  /* 0x000000ffff0d7224 */ /* 0x000fe200078e00ff */
[----:B------:R-:W-:-:S09]  /*7660*/  MOV R19, R14 ;  /* 0x0000000e00137202 */ /* 0x000fd20000000f00 */
[----:B------:R-:W-:Y:S05]  /*7670*/  WARPSYNC.COLLECTIVE R15, `(.L_x_513) ;  /* 0x000000000f087348 */ /* 0x000fea0003c00000 */
[----:B------:R0:W1:Y:S02]  /*7680*/  SHFL.BFLY P6, R14, R13, R12, R11 ;  /* 0x0c00000c0d0e7389 */ /* 0x00006400000c000b */
[----:B01----:R-:W-:Y:S01]  /*7690*/  ENDCOLLECTIVE ;  /* 0x000000000000791b */ /* 0x003fe20003800000 */
.L_x_513:
        /* <DEDUP_REMOVED lines=8> */
.L_x_514:
[----:B------:R-:W-:Y:S01]  /*7720*/  HFMA2.MMA R12, -RZ, RZ, 0, 1.1920928955078125e-07 ;  /* 0x00000002ff0c7435 */ /* 0x000fe200000001ff */
[----:B------:R-:W-:Y:S01]  /*7730*/  IMAD.MOV.U32 R13, RZ, RZ, RZ ;  /* 0x000000ffff0d7224 */ /* 0x000fe200078e00ff */
[----:B------:R-:W-:-:S09]  /*7740*/  MOV R30, R14 ;  /* 0x0000000e001e7202 */ /* 0x000fd20000000f00 */
[----:B------:R-:W-:Y:S05]  /*7750*/  WARPSYNC.COLLECTIVE R15, `(.L_x_515) ;  /* 0x000000000f087348 */ /* 0x000fea0003c00000 */
[----:B------:R0:W1:Y:S02]  /*7760*/  SHFL.BFLY P6, R14, R13, R12, R11 ;  /* 0x0c00000c0d0e7389 */ /* 0x00006400000c000b */
[----:B01----:R-:W-:Y:S01]  /*7770*/  ENDCOLLECTIVE ;  /* 0x000000000000791b */ /* 0x003fe20003800000 */
.L_x_515:
        /* <DEDUP_REMOVED lines=8> */
.L_x_516:
[----:B------:R-:W-:Y:S01]  /*7800*/  HFMA2.MMA R13, -RZ, RZ, 0, 0 ;  /* 0x00000000ff0d7435 */ /* 0x000fe200000001ff */
[----:B------:R-:W-:Y:S02]  /*7810*/  IMAD.MOV.U32 R12, RZ, RZ, 0x2 ;  /* 0x00000002ff0c7424 */ /* 0x000fe400078e00ff */
[----:B------:R-:W-:-:S08]  /*7820*/  FADD.FTZ R9, R21, R14 ;  /* 0x0000000e15097221 */ /* 0x000fd00000010000 */
[----:B------:R-:W-:Y:S05]  /*7830*/  WARPSYNC.COLLECTIVE R15, `(.L_x_517) ;  /* 0x000000000f087348 */ /* 0x000fea0003c00000 */
[----:B------:R0:W1:Y:S02]  /*7840*/  SHFL.BFLY P6, R14, R13, R12, R11 ;  /* 0x0c00000c0d0e7389 */ /* 0x00006400000c000b */
[----:B01----:R-:W-:Y:S01]  /*7850*/  ENDCOLLECTIVE ;  /* 0x000000000000791b */ /* 0x003fe20003800000 */
.L_x_517:
[----:B------:R-:W-:Y:S01]  /*7860*/  HFMA2.MMA R12, -RZ, RZ, 0, 5.9604644775390625e-08 ;  /* 0x00000001ff0c7435 */ /* 0x000fe200000001ff */
[----:B------:R-:W-:-:S05]  /*7870*/  MOV R23, R14 ;  /* 0x0000000e00177202 */ /* 0x000fca0000000f00 */
[----:B------:R-:W-:-:S04]  /*7880*/  FADD.FTZ R23, RZ, R23 ;  /* 0x00000017ff177221 */ /* 0x000fc80000010000 */
[----:B------:R-:W-:-:S07]  /*7890*/  IMAD.MOV.U32 R13, RZ, RZ, R23 ;  /* 0x000000ffff0d7224 */ /* 0x000fce00078e0017 */
[----:B------:R-:W-:Y:S05]  /*78a0*/  WARPSYNC.COLLECTIVE R15, `(.L_x_518) ;  /* 0x000000000f087348 */ /* 0x000fea0003c00000 */
[----:B------:R0:W1:Y:S02]  /*78b0*/  SHFL.BFLY P6, R14, R13, R12, R11 ;  /* 0x0c00000c0d0e7389 */ /* 0x00006400000c000b */
[----:B01----:R-:W-:Y:S01]  /*78c0*/  ENDCOLLECTIVE ;  /* 0x000000000000791b */ /* 0x003fe20003800000 */
.L_x_518:
[----:B------:R-:W-:Y:S01]  /*78d0*/  MOV R13, RZ ;  /* 0x000000ff000d7202 */ /* 0x000fe20000000f00 */
[----:B------:R-:W-:Y:S02]  /*78e0*/  IMAD.MOV.U32 R12, RZ, RZ, 0x2 ;  /* 0x00000002ff0c7424 */ /* 0x000fe400078e00ff */
[----:B------:R-:W-:-:S07]  /*78f0*/  IMAD.MOV.U32 R50, RZ, RZ, R14 ;  /* 0x000000ffff327224 */ /* 0x000fce00078e000e */
[----:B------:R-:W-:Y:S05]  /*7900*/  WARPSYNC.COLLECTIVE R15, `(.L_x_519) ;  /* 0x000000000f087348 */ /* 0x000fea0003c00000 */
[----:B------:R0:W1:Y:S02]  /*7910*/  SHFL.BFLY P6, R14, R13, R12, R11 ;  /* 0x0c00000c0d0e7389 */ /* 0x00006400000c000b */
[----:B01----:R-:W-:Y:S01]  /*7920*/  ENDCOLLECTIVE ;  /* 0x000000000000791b */ /* 0x003fe20003800000 */
.L_x_519:
[----:B------:R-:W-:Y:S01]  /*7930*/  FADD.FTZ R50, R23, R50 ;  /* 0x0000003217327221 */ /* 0x000fe20000010000 */
[----:B------:R-:W-:Y:S02]  /*7940*/  IMAD.MOV.U32 R12, RZ, RZ, 0x1 ;  /* 0x00000001ff0c7424 */ /* 0x000fe400078e00ff */
[----:B------:R-:W-:-:S05]  /*7950*/  FADD.FTZ R25, RZ, R14 ;  /* 0x0000000eff197221 */ /* 0x000fca0000010000 */
[----:B------:R-:W-:-:S07]  /*7960*/  MOV R13, R25 ;  /* 0x00000019000d7202 */ /* 0x000fce0000000f00 */
[----:B------:R-:W-:Y:S05]  /*7970*/  WARPSYNC.COLLECTIVE R15, `(.L_x_520) ;  /* 0x000000000f087348 */ /* 0x000fea0003c00000 */
[----:B------:R0:W1:Y:S02]  /*7980*/  SHFL.BFLY P6, R14, R13, R12, R11 ;  /* 0x0c00000c0d0e7389 */ /* 0x00006400000c000b */
[----:B01----:R-:W-:Y:S01]  /*7990*/  ENDCOLLECTIVE ;  /* 0x000000000000791b */ /* 0x003fe20003800000 */
.L_x_520:
[----:B------:R-:W-:Y:S01]  /*79a0*/  HFMA2.MMA R12, -RZ, RZ, 0, 1.1920928955078125e-07 ;  /* 0x00000002ff0c7435 */ /* 0x000fe200000001ff */
[----:B------:R-:W-:Y:S01]  /*79b0*/  IMAD.MOV.U32 R13, RZ, RZ, RZ ;  /* 0x000000ffff0d7224 */ /* 0x000fe200078e00ff */
[----:B------:R-:W-:-:S09]  /*79c0*/  MOV R52, R14 ;  /* 0x0000000e00347202 */ /* 0x000fd20000000f00 */
[----:B------:R-:W-:Y:S05]  /*79d0*/  WARPSYNC.COLLECTIVE R15, `(.L_x_521) ;  /* 0x000000000f087348 */ /* 0x000fea0003c00000 */
[----:B------:R0:W1:Y:S02]  /*79e0*/  SHFL.BFLY P6, R14, R13, R12, R11 ;  /* 0x0c00000c0d0e7389 */ /* 0x00006400000c000b */
[----:B01----:R-:W-:Y:S01]  /*79f0*/  ENDCOLLECTIVE ;  /* 0x000000000000791b */ /* 0x003fe20003800000 */
.L_x_521:
[----:B------:R-:W-:Y:S01]  /*7a00*/  FADD.FTZ R52, R25, R52 ;  /* 0x0000003419347221 */ /* 0x000fe20000010000 */
[----:B------:R-:W-:Y:S01]  /*7a10*/  MOV R12, 0x1 ;  /* 0x00000001000c7802 */ /* 0x000fe20000000f00 */
[----:B------:R-:W-:-:S04]  /*7a20*/  IMAD.MOV.U32 R27, RZ, RZ, R14 ;  /* 0x000000ffff1b7224 */ /* 0x000fc800078e000e */
[----:B------:R-:W-:-:S07]  /*7a30*/  FADD.FTZ R13, RZ, R27 ;  /* 0x0000001bff0d7221 */ /* 0x000fce0000010000 */
[----:B------:R-:W-:Y:S05]  /*7a40*/  WARPSYNC.COLLECTIVE R15, `(.L_x_522) ;  /* 0x000000000f087348 */ /* 0x000fea0003c00000 */
[----:B------:R0:W1:Y:S02]  /*7a50*/  SHFL.BFLY P6, R14, R13, R12, R11 ;  /* 0x0c00000c0d0e7389 */ /* 0x00006400000c000b */
[----:B01----:R-:W-:Y:S01]  /*7a60*/  ENDCOLLECTIVE ;  /* 0x000000000000791b */ /* 0x003fe20003800000 */
.L_x_522:
[----:B------:R-:W-:Y:S05]  /*7a70*/  BRA `(.L_x_523) ;  /* 0xffffffc0003c7947 */ /* 0x000fea000383ffff */
.L_x_524:
        /* <DEDUP_REMOVED lines=16> */
.L_x_29578:


//--------------------- .text._ZN4vllm25paged_attention_v2_kernelI13__nv_bfloat16hLi192ELi32ELi128ELNS_18Fp8KVCacheDataTypeE2ELb1ELi512EEEvPfS3_PT_PKS4_PKT0_SA_ifPKiSC_iPKfiiiSE_SE_iiiii --------------------------
	.section	.text._ZN4vllm25paged_attention_v2_kernelI13__nv_bfloat16hLi192ELi32ELi128ELNS_18Fp8KVCacheDataTypeE2ELb1ELi512EEEvPfS3_PT_PKS4_PKT0_SA_ifPKiSC_iPKfiiiSE_SE_iiiii,"ax",@progbits
	.align	128
        .global         _ZN4vllm25paged_attention_v2_kernelI13__nv_bfloat16hLi192ELi32ELi128ELNS_18Fp8KVCacheDataTypeE2ELb1ELi512EEEvPfS3_PT_PKS4_PKT0_SA_ifPKiSC_iPKfiiiSE_SE_iiiii
        .type           _ZN4vllm25paged_attention_v2_kernelI13__nv_bfloat16hLi192ELi32ELi128ELNS_18Fp8KVCacheDataTypeE2ELb1ELi512EEEvPfS3_PT_PKS4_PKT0_SA_ifPKiSC_iPKfiiiSE_SE_iiiii,@function
        .size           _ZN4vllm25paged_attention_v2_kernelI13__nv_bfloat16hLi192ELi32ELi128ELNS_18Fp8KVCacheDataTypeE2ELb1ELi512EEEvPfS3_PT_PKS4_PKT0_SA_ifPKiSC_iPKfiiiSE_SE_iiiii,(.L_x_29579 - _ZN4vllm25paged_attention_v2_kernelI13__nv_bfloat16hLi192ELi32ELi128ELNS_18Fp8KVCacheDataTypeE2ELb1ELi512EEEvPfS3_PT_PKS4_PKT0_SA_ifPKiSC_iPKfiiiSE_SE_iiiii)
        .other          _ZN4vllm25paged_attention_v2_kernelI13__nv_bfloat16hLi192ELi32ELi128ELNS_18Fp8KVCacheDataTypeE2ELb1ELi512EEEvPfS3_PT_PKS4_PKT0_SA_ifPKiSC_iPKfiiiSE_SE_iiiii,@"STO_CUDA_ENTRY STV_DEFAULT"
_ZN4vllm25paged_attention_v2_kernelI13__nv_bfloat16hLi192ELi32ELi128ELNS_18Fp8KVCacheDataTypeE2ELb1ELi512EEEvPfS3_PT_PKS4_PKT0_SA_ifPKiSC_iPKfiiiSE_SE_iiiii:
.text._ZN4vllm25paged_attention_v2_kernelI13__nv_bfloat16hLi192ELi32ELi128ELNS_18Fp8KVCacheDataTypeE2ELb1ELi512EEEvPfS3_PT_PKS4_PKT0_SA_ifPKiSC_iPKfiiiSE_SE_iiiii:
        /* <DEDUP_REMOVED lines=15> */
[----:B------:R-:W2:Y:S01]  /*00f0*/  LDC R5, c[0x0][0xc] ;  /* 0x00000300ff057b82 */ /* 0x000ea20000000800 */
[----:B------:R-:W-:Y:S01]  /*0100*/  SHF.R.S32.HI R3, RZ, 0x1f, R0 ;  /* 0x0000001fff037819 */ /* 0x000fe20000011400 */
[----:B------:R-:W-:Y:S03]  /*0110*/  BSSY B0, `(.L_x_525) ;  /* 0x0000067000007945 */ /* 0x000fe60003800000 */
[----:B------:R-:W-:-:S04]  /*0120*/  LEA.HI R3, R3, R0, RZ, 0x5 ;  /* 0x0000000003037211 */ /* 0x000fc800078f28ff */
[----:B------:R-:W-:-:S04]  /*0130*/  SHF.R.S32.HI R7, RZ, 0x5, R3 ;  /* 0x00000005ff077819 */ /* 0x000fc80000011403 */
[----:B------:R-:W-:-:S05]  /*0140*/  VIMNMX R6, R7, R6, PT ;  /* 0x0000000607067248 */ /* 0x000fca0003fe0100 */
[----:B------:R-:W-:-:S05]  /*0150*/  IMAD R0, R24, -0x10, R6 ;  /* 0xfffffff018007824 */ /* 0x000fca00078e0206 */
[----:B------:R-:W-:Y:S02]  /*0160*/  LEA R0, R0, R27, 0x5 ;  /* 0x0000001b00007211 */ /* 0x000fe400078e28ff */
[----:B0-----:R-:W-:Y:S02]  /*0170*/  ISETP.GT.AND P0, PT, R21, 0x17, PT ;  /* 0x000000171500780c */ /* 0x001fe40003f04270 */
[----:B------:R-:W-:Y:S02]  /*0180*/  SHF.R.S32.HI R2, RZ, 0x1f, R21 ;  /* 0x0000001fff027819 */ /* 0x000fe40000011415 */
[----:B------:R-:W-:Y:S01]  /*0190*/  VIMNMX R0, R25, R0, PT ;  /* 0x0000000019007248 */ /* 0x000fe20003fe0100 */
[----:B-1----:R-:W-:Y:S01]  /*01a0*/  IMAD R4, R20, 0xc0, RZ ;  /* 0x000000c014047824 */ /* 0x002fe200078e02ff */
[----:B------:R-:W-:-:S03]  /*01b0*/  LEA.HI R2, R2, R21, RZ, 0x5 ;  /* 0x0000001502027211 */ /* 0x000fc600078f28ff */
[----:B------:R-:W-:Y:S01]  /*01c0*/  IMAD.IADD R0, R0, 0x1, -R27 ;  /* 0x0000000100007824 */ /* 0x000fe200078e0a1b */
[----:B------:R-:W-:Y:S02]  /*01d0*/  LOP3.LUT R8, R2, 0xffffffe0, RZ, 0xc0, !PT ;  /* 0xffffffe002087812 */ /* 0x000fe400078ec0ff */
[----:B------:R-:W-:-:S03]  /*01e0*/  SHF.R.S32.HI R3, RZ, 0x5, R2 ;  /* 0x00000005ff037819 */ /* 0x000fc60000011402 */
[----:B------:R-:W-:Y:S01]  /*01f0*/  IMAD.IADD R2, R21, 0x1, -R8 ;  /* 0x0000000115027824 */ /* 0x000fe200078e0a08 */
[----:B------:R-:W-:Y:S06]  /*0200*/  @P0 BRA `(.L_x_526) ;  /* 0x00000004005c0947 */ /* 0x000fec0003800000 */
[C---:B------:R-:W-:Y:S01]  /*0210*/  VIMNMX R8, R21.reuse, -0x68, !PT ;  /* 0xffffff9815087848 */ /* 0x040fe20007fe0100 */
        /* <DEDUP_REMOVED lines=27> */
.L_x_529:
[----:B------:R-:W-:Y:S01]  /*03d0*/  MOV R8, R22 ;  /* 0x0000001600087202 */ /* 0x000fe20000000f00 */
[----:B------:R-:W-:-:S05]  /*03e0*/  IMAD.MOV.U32 R9, RZ, RZ, R23 ;  /* 0x000000ffff097224 */ /* 0x000fca00078e0017 */
[----:B------:R-:W3:Y:S04]  /*03f0*/  LDG.E.CONSTANT R10, desc[UR36][R8.64+-0x8] ;  /* 0xfffff824080a7981 */ /* 0x000ee8000c1e9900 */
[----:B------:R-:W3:Y:S04]  /*0400*/  LDG.E.CONSTANT R11, desc[UR36][R8.64+-0x4] ;  /* 0xfffffc24080b7981 */ /* 0x000ee8000c1e9900 */
[----:B------:R-:W4:Y:S04]  /*0410*/  LDG.E.CONSTANT R12, desc[UR36][R8.64] ;  /* 0x00000024080c7981 */ /* 0x000f28000c1e9900 */
[----:B------:R-:W4:Y:S01]  /*0420*/  LDG.E.CONSTANT R13, desc[UR36][R8.64+0x4] ;  /* 0x00000424080d7981 */ /* 0x000f22000c1e9900 */
[----:B------:R-:W-:Y:S01]  /*0430*/  VIADD R18, R18, 0xffffffff ;  /* 0xffffffff12127836 */ /* 0x000fe20000000000 */
[----:B------:R-:W-:Y:S01]  /*0440*/  IADD3 R22, P2, R8, 0x800, RZ ;  /* 0x0000080008167810 */ /* 0x000fe20007f5e0ff */
[----:B------:R-:W-:-:S03]  /*0450*/  VIADD R14, R14, 0x80 ;  /* 0x000000800e0e7836 */ /* 0x000fc60000000000 */
[----:B------:R-:W-:Y:S02]  /*0460*/  ISETP.NE.AND P1, PT, R18, RZ, PT ;  /* 0x000000ff1200720c */ /* 0x000fe40003f25270 */
[----:B------:R-:W-:Y:S01]  /*0470*/  IADD3.X R23, RZ, R9, RZ, P2, !PT ;  /* 0x00000009ff177210 */ /* 0x000fe200017fe4ff */
[----:B---3--:R-:W-:Y:S04]  /*0480*/  STS.64 [R19+-0x8], R10 ;  /* 0xfffff80a13007388 */ /* 0x008fe80000000a00 */
[----:B----4-:R0:W-:Y:S02]  /*0490*/  STS.64 [R19], R12 ;  /* 0x0000000c13007388 */ /* 0x0101e40000000a00 */
[----:B0-----:R-:W-:-:S04]  /*04a0*/  VIADD R19, R19, 0x800 ;  /* 0x0000080013137836 */ /* 0x001fc80000000000 */
[----:B------:R-:W-:Y:S05]  /*04b0*/  @P1 BRA `(.L_x_529) ;  /* 0xfffffffc00c41947 */ /* 0x000fea000383ffff */
.L_x_528:
[----:B------:R-:W-:Y:S05]  /*04c0*/  BSYNC B1 ;  /* 0x0000000000017941 */ /* 0x000fea0003800000 */
.L_x_527:
[----:B------:R-:W-:Y:S05]  /*04d0*/  @!P0 BRA `(.L_x_526) ;  /* 0x0000000000a88947 */ /* 0x000fea0003800000 */
[----:B------:R-:W0:Y:S01]  /*04e0*/  S2UR UR5, SR_CgaCtaId ;  /* 0x00000000000579c3 */ /* 0x000e220000008800 */
[----:B------:R-:W-:Y:S01]  /*04f0*/  UMOV UR4, 0x400 ;  /* 0x0000040000047882 */ /* 0x000fe20000000000 */
[----:B------:R-:W-:Y:S01]  /*0500*/  IADD3 R17, P0, R17, R4, RZ ;  /* 0x0000000411117210 */ /* 0x000fe20007f1e0ff */
[C---:B------:R-:W-:Y:S01]  /*0510*/  VIADD R32, R14.reuse, 0xfffffe00 ;  /* 0xfffffe000e207836 */ /* 0x040fe20000000000 */
[----:B------:R-:W-:-:S03]  /*0520*/  SHF.L.U32 R22, R14, 0x3, RZ ;  /* 0x000000030e167819 */ /* 0x000fc600000006ff */
[----:B------:R-:W-:Y:S01]  /*0530*/  IMAD.X R16, R16, 0x1, R15, P0 ;  /* 0x0000000110107824 */ /* 0x000fe200000e060f */
[----:B------:R-:W1:Y:S01]  /*0540*/  LDC.64 R30, c[0x0][0x228] ;  /* 0x00008a00ff1e7b82 */ /* 0x000e620000000a00 */
[----:B------:R-:W-:Y:S01]  /*0550*/  IMAD.WIDE R22, R22, 0x2, RZ ;  /* 0x0000000216167825 */ /* 0x000fe200078e02ff */
[----:B0-----:R-:W-:-:S06]  /*0560*/  ULEA UR4, UR5, UR4, 0x18 ;  /* 0x0000000405047291 */ /* 0x001fcc000f8ec03f */
[----:B------:R-:W-:Y:S02]  /*0570*/  LEA R29, R14, UR4, 0x4 ;  /* 0x000000040e1d7c11 */ /* 0x000fe4000f8e20ff */
[----:B-1----:R-:W-:Y:S02]  /*0580*/  LEA R30, P0, R17, R30, 0x1 ;  /* 0x0000001e111e7211 */ /* 0x002fe400078008ff */
[----:B------:R-:W-:Y:S02]  /*0590*/  IADD3 R29, R29, 0x1000, RZ ;  /* 0x000010001d1d7810 */ /* 0x000fe40007ffe0ff */
[----:B------:R-:W-:Y:S02]  /*05a0*/  LEA.HI.X R28, R17, R31, R16, 0x1, P0 ;  /* 0x0000001f111c7211 */ /* 0x000fe400000f0c10 */
[----:B------:R-:W-:-:S07]  /*05b0*/  LOP3.LUT R31, R22, 0xc, RZ, 0xfc, !PT ;  /* 0x0000000c161f7812 */ /* 0x000fce00078efcff */
.L_x_530:
[----:B------:R-:W-:-:S05]  /*05c0*/  IADD3 R34, P0, R30, R31, RZ ;  /* 0x0000001f1e227210 */ /* 0x000fca0007f1e0ff */
[----:B------:R-:W-:-:S05]  /*05d0*/  IMAD.X R35, R23, 0x1, R28, P0 ;  /* 0x0000000117237824 */ /* 0x000fca00000e061c */
        /* <DEDUP_REMOVED lines=11> */
[----:B------:R-:W5:Y:S04]  /*0690*/  LDG.E.CONSTANT R19, desc[UR36][R34.64+0x1800] ;  /* 0x0018002422137981 */ /* 0x000f68000c1e9900 */
[----:B---3--:R0:W-:Y:S04]  /*06a0*/  STS.128 [R29+-0x1000], R12 ;  /* 0xfff0000c1d007388 */ /* 0x0081e80000000c00 */
[----:B0-----:R-:W3:Y:S04]  /*06b0*/  LDG.E.CONSTANT R12, desc[UR36][R34.64+0xff4] ;  /* 0x000ff424220c7981 */ /* 0x001ee8000c1e9900 */
[----:B------:R-:W3:Y:S04]  /*06c0*/  LDG.E.CONSTANT R13, desc[UR36][R34.64+0xff8] ;  /* 0x000ff824220d7981 */ /* 0x000ee8000c1e9900 */
[----:B------:R-:W3:Y:S04]  /*06d0*/  LDG.E.CONSTANT R14, desc[UR36][R34.64+0xffc] ;  /* 0x000ffc24220e7981 */ /* 0x000ee8000c1e9900 */
[----:B------:R-:W3:Y:S01]  /*06e0*/  LDG.E.CONSTANT R15, desc[UR36][R34.64+0x1000] ;  /* 0x00100024220f7981 */ /* 0x000ee2000c1e9900 */
[----:B------:R-:W-:-:S05]  /*06f0*/  VIADD R32, R32, 0x200 ;  /* 0x0000020020207836 */ /* 0x000fca0000000000 */
[----:B------:R-:W-:Y:S02]  /*0700*/  ISETP.GE.AND P0, PT, R32, -0x1e8, PT ;  /* 0xfffffe182000780c */ /* 0x000fe40003f06270 */
[----:B------:R-:W-:Y:S01]  /*0710*/  IADD3 R30, P1, R30, 0x2000, RZ ;  /* 0x000020001e1e7810 */ /* 0x000fe20007f3e0ff */
[----:B----4-:R-:W-:Y:S03]  /*0720*/  STS.128 [R29+-0x800], R8 ;  /* 0xfff800081d007388 */ /* 0x010fe60000000c00 */
[----:B------:R-:W-:Y:S01]  /*0730*/  IADD3.X R28, RZ, R28, RZ, P1, !PT ;  /* 0x0000001cff1c7210 */ /* 0x000fe20000ffe4ff */
[----:B-----5:R-:W-:Y:S04]  /*0740*/  STS.128 [R29+0x800], R16 ;  /* 0x000800101d007388 */ /* 0x020fe80000000c00 */
[----:B---3--:R0:W-:Y:S02]  /*0750*/  STS.128 [R29], R12 ;  /* 0x0000000c1d007388 */ /* 0x0081e40000000c00 */
[----:B0-----:R-:W-:Y:S01]  /*0760*/  VIADD R29, R29, 0x2000 ;  /* 0x000020001d1d7836 */ /* 0x001fe20000000000 */
[----:B------:R-:W-:Y:S06]  /*0770*/  @!P0 BRA `(.L_x_530) ;  /* 0xfffffffc00908947 */ /* 0x000fec000383ffff */
.L_x_526:
[----:B------:R-:W-:Y:S05]  /*0780*/  BSYNC B0 ;  /* 0x0000000000007941 */ /* 0x000fea0003800000 */
.L_x_525:
[----:B------:R-:W0:Y:S01]  /*0790*/  LDC R13, c[0x0][0x294] ;  /* 0x0000a500ff0d7b82 */ /* 0x000e220000000800 */
[----:B------:R-:W-:-:S04]  /*07a0*/  IADD3 R8, R25, -0x1, RZ ;  /* 0xffffffff19087810 */ /* 0x000fc80007ffe0ff */
[----:B------:R-:W-:-:S03]  /*07b0*/  IABS R14, R8 ;  /* 0x00000008000e7213 */ /* 0x000fc60000000000 */
[----:B------:R-:W1:Y:S01]  /*07c0*/  LDC R12, c[0x0][0x298] ;  /* 0x0000a600ff0c7b82 */ /* 0x000e620000000800 */
[-C--:B0-----:R-:W-:Y:S02]  /*07d0*/  IABS R23, R13.reuse ;  /* 0x0000000d00177213 */ /* 0x081fe40000000000 */
[----:B------:R-:W-:Y:S02]  /*07e0*/  LOP3.LUT R8, R8, R13, RZ, 0x3c, !PT ;  /* 0x0000000d08087212 */ /* 0x000fe400078e3cff */
[----:B------:R-:W0:Y:S03]  /*07f0*/  I2F.RP R9, R23 ;  /* 0x0000001700097306 */ /* 0x000e260000209400 */
[----:B------:R-:W-:Y:S01]  /*0800*/  BAR.SYNC.DEFER_BLOCKING 0x0 ;  /* 0x0000000000007b1d */ /* 0x000fe20000010000 */
[----:B------:R-:W-:-:S05]  /*0810*/  ISETP.GE.AND P2, PT, R8, RZ, PT ;  /* 0x000000ff0800720c */ /* 0x000fca0003f46270 */
[----:B0-----:R-:W0:Y:S02]  /*0820*/  MUFU.RCP R9, R9 ;  /* 0x0000000900097308 */ /* 0x001e240000001000 */
[----:B0-----:R-:W-:-:S06]  /*0830*/  VIADD R11, R9, 0xffffffe ;  /* 0x0ffffffe090b7836 */ /* 0x001fcc0000000000 */
[----:B------:R-:W0:Y:S02]  /*0840*/  F2I.FTZ.U32.TRUNC.NTZ R11, R11 ;  /* 0x0000000b000b7305 */ /* 0x000e24000021f000 */
[----:B0-----:R-:W-:-:S04]  /*0850*/  IMAD R10, R11, R23, RZ ;  /* 0x000000170b0a7224 */ /* 0x001fc800078e02ff */
[----:B------:R-:W-:Y:S02]  /*0860*/  IMAD.MOV R15, RZ, RZ, -R10 ;  /* 0x000000ffff0f7224 */ /* 0x000fe400078e0a0a */
[----:B------:R-:W-:-:S04]  /*0870*/  IMAD.MOV.U32 R10, RZ, RZ, RZ ;  /* 0x000000ffff0a7224 */ /* 0x000fc800078e00ff */
[----:B------:R-:W-:-:S04]  /*0880*/  IMAD.HI.U32 R10, R11, R15, R10 ;  /* 0x0000000f0b0a7227 */ /* 0x000fc800078e000a */
[----:B------:R-:W-:Y:S02]  /*0890*/  IMAD.MOV.U32 R11, RZ, RZ, R23 ;  /* 0x000000ffff0b7224 */ /* 0x000fe400078e0017 */
[----:B------:R-:W-:-:S05]  /*08a0*/  IMAD.HI.U32 R22, R10, R14, RZ ;  /* 0x0000000e0a167227 */ /* 0x000fca00078e00ff */
[----:B------:R-:W-:-:S05]  /*08b0*/  IADD3 R9, -R22, RZ, RZ ;  /* 0x000000ff16097210 */ /* 0x000fca0007ffe1ff */
[----:B------:R-:W-:-:S05]  /*08c0*/  IMAD R14, R23, R9, R14 ;  /* 0x00000009170e7224 */ /* 0x000fca00078e020e */
[----:B------:R-:W-:-:S13]  /*08d0*/  ISETP.GT.U32.AND P1, PT, R23, R14, PT ;  /* 0x0000000e1700720c */ /* 0x000fda0003f24070 */
[----:B------:R-:W-:Y:S01]  /*08e0*/  @!P1 IMAD.IADD R14, R14, 0x1, -R23 ;  /* 0x000000010e0e9824 */ /* 0x000fe200078e0a17 */
[----:B------:R-:W-:Y:S02]  /*08f0*/  @!P1 IADD3 R22, R22, 0x1, RZ ;  /* 0x0000000116169810 */ /* 0x000fe40007ffe0ff */
[----:B------:R-:W-:Y:S02]  /*0900*/  ISETP.NE.AND P1, PT, R13, RZ, PT ;  /* 0x000000ff0d00720c */ /* 0x000fe40003f25270 */
[----:B------:R-:W-:-:S13]  /*0910*/  ISETP.GE.U32.AND P0, PT, R14, R23, PT ;  /* 0x000000170e00720c */ /* 0x000fda0003f06070 */
[----:B------:R-:W-:Y:S01]  /*0920*/  @P0 VIADD R22, R22, 0x1 ;  /* 0x0000000116160836 */ /* 0x000fe20000000000 */
[----:B-1----:R-:W-:-:S04]  /*0930*/  ISETP.GT.AND P0, PT, R12, -0x1, PT ;  /* 0xffffffff0c00780c */ /* 0x002fc80003f04270 */
[----:B------:R-:W-:Y:S02]  /*0940*/  @!P2 IADD3 R22, -R22, RZ, RZ ;  /* 0x000000ff1616a210 */ /* 0x000fe40007ffe1ff */
[----:B------:R-:W-:-:S07]  /*0950*/  @!P1 LOP3.LUT R22, RZ, R13, RZ, 0x33, !PT ;  /* 0x0000000dff169212 */ /* 0x000fce00078e33ff */
[----:B------:R-:W-:Y:S05]  /*0960*/  @P0 BRA `(.L_x_531) ;  /* 0x0000000000e00947 */ /* 0x000fea0003800000 */
[----:B------:R-:W0:Y:S01]  /*0970*/  LDC R14, c[0x0][0x240] ;  /* 0x00009000ff0e7b82 */ /* 0x000e220000000800 */
[----:B--2---:R-:W-:Y:S01]  /*0980*/  IABS R17, R5 ;  /* 0x0000000500117213 */ /* 0x004fe20000000000 */
[----:B------:R-:W-:Y:S01]  /*0990*/  ULDC UR4, c[0x0][0x288] ;  /* 0x0000a20000047ab9 */ /* 0x000fe20000000800 */
[----:B------:R-:W-:Y:S01]  /*09a0*/  IABS R18, R20 ;  /* 0x0000001400127213 */ /* 0x000fe20000000000 */
[----:B------:R-:W-:Y:S01]  /*09b0*/  IMAD.MOV R12, RZ, RZ, -R12 ;  /* 0x000000ffff0c7224 */ /* 0x000fe200078e0a0c */
[----:B0-----:R-:W-:-:S04]  /*09c0*/  IABS R16, R14 ;  /* 0x0000000e00107213 */ /* 0x001fc80000000000 */
[----:B------:R-:W0:Y:S08]  /*09d0*/  I2F.RP R13, R16 ;  /* 0x00000010000d7306 */ /* 0x000e300000209400 */
[----:B0-----:R-:W0:Y:S02]  /*09e0*/  MUFU.RCP R13, R13 ;  /* 0x0000000d000d7308 */ /* 0x001e240000001000 */
[----:B0-----:R-:W-:-:S06]  /*09f0*/  IADD3 R8, R13, 0xffffffe, RZ ;  /* 0x0ffffffe0d087810 */ /* 0x001fcc0007ffe0ff */
[----:B------:R0:W1:Y:S02]  /*0a00*/  F2I.FTZ.U32.TRUNC.NTZ R9, R8 ;  /* 0x0000000800097305 */ /* 0x000064000021f000 */
[----:B0-----:R-:W-:Y:S01]  /*0a10*/  HFMA2.MMA R8, -RZ, RZ, 0, 0 ;  /* 0x00000000ff087435 */ /* 0x001fe200000001ff */
[----:B-1----:R-:W-:-:S04]  /*0a20*/  IMAD.MOV R15, RZ, RZ, -R9 ;  /* 0x000000ffff0f7224 */ /* 0x002fc800078e0a09 */
[----:B------:R-:W-:-:S05]  /*0a30*/  IMAD R15, R15, R16, RZ ;  /* 0x000000100f0f7224 */ /* 0x000fca00078e02ff */
[----:B------:R-:W-:Y:S01]  /*0a40*/  IMAD.HI.U32 R9, R9, R15, R8 ;  /* 0x0000000f09097227 */ /* 0x000fe200078e0008 */
[----:B------:R-:W-:-:S03]  /*0a50*/  LOP3.LUT R8, R5, R14, RZ, 0x3c, !PT ;  /* 0x0000000e05087212 */ /* 0x000fc600078e3cff */
[----:B------:R-:W-:Y:S01]  /*0a60*/  IMAD.MOV.U32 R15, RZ, RZ, R17 ;  /* 0x000000ffff0f7224 */ /* 0x000fe200078e0011 */
[----:B------:R-:W-:-:S03]  /*0a70*/  ISETP.GE.AND P2, PT, R8, RZ, PT ;  /* 0x000000ff0800720c */ /* 0x000fc60003f46270 */
        /* <DEDUP_REMOVED lines=8> */
[----:B------:R-:W-:-:S05]  /*0b00*/  @P0 VIADD R9, R9, 0x1 ;  /* 0x0000000109090836 */ /* 0x000fca0000000000 */
[----:B------:R-:W-:-:S05]  /*0b10*/  MOV R13, R9 ;  /* 0x00000009000d7202 */ /* 0x000fca0000000f00 */
[----:B------:R-:W-:Y:S01]  /*0b20*/  @!P2 IMAD.MOV R13, RZ, RZ, -R13 ;  /* 0x000000ffff0da224 */ /* 0x000fe200078e0a0d */
[----:B------:R-:W-:-:S04]  /*0b30*/  @!P1 LOP3.LUT R13, RZ, R14, RZ, 0x33, !PT ;  /* 0x0000000eff0d9212 */ /* 0x000fc800078e33ff */
[-C--:B------:R-:W-:Y:S02]  /*0b40*/  IABS R17, R13.reuse ;  /* 0x0000000d00117213 */ /* 0x080fe40000000000 */
[----:B------:R-:W-:Y:S02]  /*0b50*/  IABS R28, R13 ;  /* 0x0000000d001c7213 */ /* 0x000fe40000000000 */
[----:B------:R-:W0:Y:S08]  /*0b60*/  I2F.RP R15, R17 ;  /* 0x00000011000f7306 */ /* 0x000e300000209400 */
[----:B0-----:R-:W0:Y:S02]  /*0b70*/  MUFU.RCP R15, R15 ;  /* 0x0000000f000f7308 */ /* 0x001e240000001000 */
[----:B0-----:R-:W-:-:S02]  /*0b80*/  IADD3 R8, R15, 0xffffffe, RZ ;  /* 0x0ffffffe0f087810 */ /* 0x001fc40007ffe0ff */
[----:B------:R-:W-:-:S04]  /*0b90*/  IADD3 R15, RZ, -R28, RZ ;  /* 0x8000001cff0f7210 */ /* 0x000fc80007ffe0ff */
[----:B------:R0:W1:Y:S02]  /*0ba0*/  F2I.FTZ.U32.TRUNC.NTZ R9, R8 ;  /* 0x0000000800097305 */ /* 0x000064000021f000 */
[----:B0-----:R-:W-:Y:S02]  /*0bb0*/  IMAD.MOV.U32 R8, RZ, RZ, RZ ;  /* 0x000000ffff087224 */ /* 0x001fe400078e00ff */
[----:B-1----:R-:W-:-:S04]  /*0bc0*/  IMAD.MOV R16, RZ, RZ, -R9 ;  /* 0x000000ffff107224 */ /* 0x002fc800078e0a09 */
[----:B------:R-:W-:Y:S01]  /*0bd0*/  IMAD R19, R16, R17, RZ ;  /* 0x0000001110137224 */ /* 0x000fe200078e02ff */
[----:B------:R-:W-:-:S03]  /*0be0*/  MOV R16, R18 ;  /* 0x0000001200107202 */ /* 0x000fc60000000f00 */
[----:B------:R-:W-:-:S06]  /*0bf0*/  IMAD.HI.U32 R9, R9, R19, R8 ;  /* 0x0000001309097227 */ /* 0x000fcc00078e0008 */
[----:B------:R-:W-:-:S04]  /*0c00*/  IMAD.HI.U32 R9, R9, R16, RZ ;  /* 0x0000001009097227 */ /* 0x000fc800078e00ff */
[----:B------:R-:W-:-:S05]  /*0c10*/  IMAD R8, R9, R15, R16 ;  /* 0x0000000f09087224 */ /* 0x000fca00078e0210 */
[----:B------:R-:W-:-:S13]  /*0c20*/  ISETP.GT.U32.AND P1, PT, R17, R8, PT ;  /* 0x000000081100720c */ /* 0x000fda0003f24070 */
[----:B------:R-:W-:Y:S01]  /*0c30*/  @!P1 IMAD.IADD R8, R8, 0x1, -R17 ;  /* 0x0000000108089824 */ /* 0x000fe200078e0a11 */
[----:B------:R-:W-:Y:S02]  /*0c40*/  @!P1 IADD3 R9, R9, 0x1, RZ ;  /* 0x0000000109099810 */ /* 0x000fe40007ffe0ff */
[----:B------:R-:W-:Y:S02]  /*0c50*/  ISETP.NE.AND P1, PT, R13, RZ, PT ;  /* 0x000000ff0d00720c */ /* 0x000fe40003f25270 */
[----:B------:R-:W-:Y:S02]  /*0c60*/  ISETP.GE.U32.AND P0, PT, R8, R17, PT ;  /* 0x000000110800720c */ /* 0x000fe40003f06070 */
[----:B------:R-:W-:-:S04]  /*0c70*/  LOP3.LUT R8, R20, R13, RZ, 0x3c, !PT ;  /* 0x0000000d14087212 */ /* 0x000fc800078e3cff */
[----:B------:R-:W-:-:S07]  /*0c80*/  ISETP.GE.AND P2, PT, R8, RZ, PT ;  /* 0x000000ff0800720c */ /* 0x000fce0003f46270 */
[----:B------:R-:W-:-:S06]  /*0c90*/  @P0 VIADD R9, R9, 0x1 ;  /* 0x0000000109090836 */ /* 0x000fcc0000000000 */
[----:B------:R-:W-:Y:S02]  /*0ca0*/  @!P2 IADD3 R9, -R9, RZ, RZ ;  /* 0x000000ff0909a210 */ /* 0x000fe40007ffe1ff */
[----:B------:R-:W-:-:S05]  /*0cb0*/  @!P1 LOP3.LUT R9, RZ, R13, RZ, 0x33, !PT ;  /* 0x0000000dff099212 */ /* 0x000fca00078e33ff */
[----:B------:R-:W-:-:S04]  /*0cc0*/  IMAD R9, R14, UR4, R9 ;  /* 0x000000040e097c24 */ /* 0x000fc8000f8e0209 */
[----:B------:R-:W-:Y:S01]  /*0cd0*/  IMAD R18, R9, R12, RZ ;  /* 0x0000000c09127224 */ /* 0x000fe200078e02ff */
[----:B------:R-:W-:Y:S06]  /*0ce0*/  BRA `(.L_x_532) ;  /* 0x00000000000c7947 */ /* 0x000fec0003800000 */
.L_x_531:
[----:B------:R-:W-:Y:S02]  /*0cf0*/  ULDC UR4, c[0x0][0x288] ;  /* 0x0000a20000047ab9 */ /* 0x000fe40000000800 */
[----:B--2---:R-:W-:-:S04]  /*0d00*/  IMAD R9, R5, UR4, R20 ;  /* 0x0000000405097c24 */ /* 0x004fc8000f8e0214 */
[----:B------:R-:W-:-:S07]  /*0d10*/  IMAD R18, R9, R12, RZ ;  /* 0x0000000c09127224 */ /* 0x000fce00078e02ff */
.L_x_532:
[----:B------:R-:W-:Y:S01]  /*0d20*/  LEA R19, R24, R3, 0x4 ;  /* 0x0000000318137211 */ /* 0x000fe200078e20ff */
[----:B------:R-:W-:Y:S01]  /*0d30*/  BSSY B7, `(.L_x_533) ;  /* 0x000003f000077945 */ /* 0x000fe20003800000 */
[----:B------:R-:W-:Y:S02]  /*0d40*/  VIADD R18, R18, 0x1 ;  /* 0x0000000112127836 */ /* 0x000fe40000000000 */
[----:B------:R-:W-:-:S13]  /*0d50*/  ISETP.GE.AND P1, PT, R19, R6, PT ;  /* 0x000000061300720c */ /* 0x000fda0003f26270 */
[----:B------:R-:W-:Y:S05]  /*0d60*/  @P1 BRA `(.L_x_534) ;  /* 0x0000000000ec1947 */ /* 0x000fea0003800000 */
[----:B------:R-:W0:Y:S01]  /*0d70*/  LDC R29, c[0x0][0x290] ;  /* 0x0000a400ff1d7b82 */ /* 0x000e220000000800 */
[----:B------:R-:W1:Y:S01]  /*0d80*/  S2R R23, SR_CgaCtaId ;  /* 0x0000000000177919 */ /* 0x000e620000008800 */
[----:B------:R-:W-:Y:S01]  /*0d90*/  MOV R14, 0x400 ;  /* 0x00000400000e7802 */ /* 0x000fe20000000f00 */
[----:B------:R-:W-:Y:S01]  /*0da0*/  IMAD.MOV.U32 R8, RZ, RZ, RZ ;  /* 0x000000ffff087224 */ /* 0x000fe200078e00ff */
[----:B------:R-:W-:Y:S01]  /*0db0*/  ULDC UR4, c[0x0][0x28c] ;  /* 0x0000a30000047ab9 */ /* 0x000fe20000000800 */
[----:B------:R-:W-:Y:S02]  /*0dc0*/  IADD3 R27, -R27, R2, RZ ;  /* 0x000000021b1b7210 */ /* 0x000fe40007ffe1ff */
[----:B------:R-:W-:Y:S01]  /*0dd0*/  IADD3 R14, R14, 0x1a0, RZ ;  /* 0x000001a00e0e7810 */ /* 0x000fe20007ffe0ff */
[----:B------:R-:W2:Y:S01]  /*0de0*/  LDC R13, c[0x0][0x294] ;  /* 0x0000a500ff0d7b82 */ /* 0x000ea20000000800 */
[----:B0-----:R-:W-:Y:S02]  /*0df0*/  IABS R12, R29 ;  /* 0x0000001d000c7213 */ /* 0x001fe40000000000 */
[----:B------:R-:W-:-:S02]  /*0e00*/  ISETP.NE.AND P2, PT, R29, RZ, PT ;  /* 0x000000ff1d00720c */ /* 0x000fc40003f45270 */
[----:B------:R-:W0:Y:S01]  /*0e10*/  I2F.RP R15, R12 ;  /* 0x0000000c000f7306 */ /* 0x000e220000209400 */
[----:B--2---:R-:W-:Y:S02]  /*0e20*/  ISETP.NE.AND P3, PT, R13, RZ, PT ;  /* 0x000000ff0d00720c */ /* 0x004fe40003f65270 */
[----:B-1----:R-:W-:Y:S02]  /*0e30*/  LEA R14, R23, R14, 0x18 ;  /* 0x0000000e170e7211 */ /* 0x002fe400078ec0ff */
[----:B------:R-:W-:-:S03]  /*0e40*/  IABS R23, R13 ;  /* 0x0000000d00177213 */ /* 0x000fc60000000000 */
[----:B0-----:R-:W0:Y:S02]  /*0e50*/  MUFU.RCP R15, R15 ;  /* 0x0000000f000f7308 */ /* 0x001e240000001000 */
[----:B0-----:R-:W-:Y:S02]  /*0e60*/  IADD3 R9, R15, 0xffffffe, RZ ;  /* 0x0ffffffe0f097810 */ /* 0x001fe40007ffe0ff */
[----:B------:R-:W-:-:S04]  /*0e70*/  IADD3 R15, R22, -UR4, RZ ;  /* 0x80000004160f7c10 */ /* 0x000fc8000fffe0ff */
[----:B------:R-:W0:Y:S02]  /*0e80*/  F2I.FTZ.U32.TRUNC.NTZ R9, R9 ;  /* 0x0000000900097305 */ /* 0x000e24000021f000 */
[----:B0-----:R-:W-:-:S04]  /*0e90*/  IMAD.MOV R17, RZ, RZ, -R9 ;  /* 0x000000ffff117224 */ /* 0x001fc800078e0a09 */
[----:B------:R-:W-:-:S04]  /*0ea0*/  IMAD R17, R17, R12, RZ ;  /* 0x0000000c11117224 */ /* 0x000fc800078e02ff */
[----:B------:R-:W-:-:S04]  /*0eb0*/  IMAD.HI.U32 R8, R9, R17, R8 ;  /* 0x0000001109087227 */ /* 0x000fc800078e0008 */
[----:B------:R-:W-:-:S07]  /*0ec0*/  IMAD.MOV.U32 R9, RZ, RZ, R19 ;  /* 0x000000ffff097224 */ /* 0x000fce00078e0013 */
.L_x_536:
        /* <DEDUP_REMOVED lines=34> */
[----:B------:R-:W-:Y:S02]  /*10f0*/  ISETP.GE.AND P0, PT, R9, R6, PT ;  /* 0x000000060900720c */ /* 0x000fe40003f06270 */
[----:B------:R0:W-:Y:S11]  /*1100*/  STS [R17], R16 ;  /* 0x0000001011007388 */ /* 0x0001f60000000800 */
[----:B0-----:R-:W-:Y:S05]  /*1110*/  @!P0 BRA `(.L_x_536) ;  /* 0xfffffffc006c8947 */ /* 0x001fea000383ffff */
.L_x_534:
[----:B------:R-:W-:Y:S05]  /*1120*/  BSYNC B7 ;  /* 0x0000000000077941 */ /* 0x000fea0003800000 */
.L_x_533:
[----:B------:R-:W-:Y:S01]  /*1130*/  UMOV UR4, 0xffffffff ;  /* 0xffffffff00047882 */ /* 0x000fe20000000000 */
[----:B------:R-:W-:Y:S01]  /*1140*/  IMAD.SHL.U32 R27, R24, 0x200, RZ ;  /* 0x00000200181b7824 */ /* 0x000fe200078e00ff */
[----:B------:R-:W-:Y:S01]  /*1150*/  MOV R13, 0xff7fffff ;  /* 0xff7fffff000d7802 */ /* 0x000fe20000000f00 */
[----:B------:R-:W-:Y:S06]  /*1160*/  BRA.DIV UR4, `(.L_x_537) ;  /* 0x0000004204087947 */ /* 0x000fec000b800000 */
        /* <DEDUP_REMOVED lines=10> */
.L_x_579:
        /* <DEDUP_REMOVED lines=11> */
[----:B------:R-:W-:Y:S01]  /*12c0*/  HFMA2.MMA R10, -RZ, RZ, 0, 0 ;  /* 0x00000000ff0a7435 */ /* 0x000fe200000001ff */
[----:B------:R-:W-:-:S03]  /*12d0*/  ISETP.GE.AND P2, PT, R21, R0, PT ;  /* 0x000000001500720c */ /* 0x000fc60003f46270 */
[----:B------:R-:W-:Y:S08]  /*12e0*/  BSSY B0, `(.L_x_538) ;  /* 0x00000f5000007945 */ /* 0x000ff00003800000 */
[----:B------:R-:W1:Y:S01]  /*12f0*/  @!P0 S2R R11, SR_CgaCtaId ;  /* 0x00000000000b8919 */ /* 0x000e620000008800 */
[----:B0-----:R-:W-:-:S04]  /*1300*/  @!P0 MOV R8, 0x400 ;  /* 0x0000040000088802 */ /* 0x001fc80000000f00 */
[----:B------:R-:W-:-:S04]  /*1310*/  @!P0 IADD3 R8, R8, 0x180, RZ ;  /* 0x0000018008088810 */ /* 0x000fc80007ffe0ff */
        /* <DEDUP_REMOVED lines=9> */
[----:B------:R-:W-:Y:S01]  /*13b0*/  IMAD.MOV.U32 R9, RZ, RZ, -0x10 ;  /* 0xfffffff0ff097424 */ /* 0x000fe200078e00ff */
[----:B------:R-:W-:Y:S01]  /*13c0*/  BSSY B1, `(.L_x_540) ;  /* 0x0000021000017945 */ /* 0x000fe20003800000 */
[----:B------:R-:W-:Y:S02]  /*13d0*/  MOV R13, R21 ;  /* 0x00000015000d7202 */ /* 0x000fe40000000f00 */
        /* <DEDUP_REMOVED lines=20> */
.L_x_542:
[----:B------:R-:W0:Y:S01]  /*1520*/  LDS R15, [R11] ;  /* 0x000000000b0f7984 */ /* 0x000e220000000800 */
[----:B------:R-:W-:Y:S01]  /*1530*/  VIADD R9, R9, 0xffffffff ;  /* 0xffffffff09097836 */ /* 0x000fe20000000000 */
[----:B------:R-:W-:-:S04]  /*1540*/  IADD3 R13, R13, 0x80, RZ ;  /* 0x000000800d0d7810 */ /* 0x000fc80007ffe0ff */
[----:B------:R-:W-:Y:S01]  /*1550*/  ISETP.NE.AND P0, PT, R9, RZ, PT ;  /* 0x000000ff0900720c */ /* 0x000fe20003f05270 */
[----:B0-----:R-:W-:-:S04]  /*1560*/  FADD.FTZ R15, -R8, R15 ;  /* 0x0000000f080f7221 */ /* 0x001fc80000010100 */
[----:B------:R-:W-:-:S06]  /*1570*/  FMUL.FTZ R15, R15, 1.4426950216293334961 ;  /* 0x3fb8aa3b0f0f7820 */ /* 0x000fcc0000410000 */
[----:B------:R-:W0:Y:S02]  /*1580*/  MUFU.EX2 R15, R15 ;  /* 0x0000000f000f7308 */ /* 0x000e240000000800 */
[----:B0-----:R0:W-:Y:S01]  /*1590*/  STS [R11], R15 ;  /* 0x0000000f0b007388 */ /* 0x0011e20000000800 */
[----:B------:R-:W-:Y:S01]  /*15a0*/  FADD.FTZ R10, R15, R10 ;  /* 0x0000000a0f0a7221 */ /* 0x000fe20000010000 */
[----:B0-----:R-:W-:Y:S01]  /*15b0*/  VIADD R11, R11, 0x200 ;  /* 0x000002000b0b7836 */ /* 0x001fe20000000000 */
[----:B------:R-:W-:Y:S06]  /*15c0*/  @P0 BRA `(.L_x_542) ;  /* 0xfffffffc00d40947 */ /* 0x000fec000383ffff */
.L_x_541:
[----:B------:R-:W-:Y:S05]  /*15d0*/  BSYNC B1 ;  /* 0x0000000000017941 */ /* 0x000fea0003800000 */
.L_x_540:
[----:B------:R-:W-:Y:S05]  /*15e0*/  @!P3 BRA `(.L_x_539) ;  /* 0x0000000c0010b947 */ /* 0x000fea0003800000 */
[----:B------:R-:W1:Y:S01]  /*15f0*/  S2UR UR5, SR_CgaCtaId ;  /* 0x00000000000579c3 */ /* 0x000e620000008800 */
[----:B------:R-:W-:Y:S01]  /*1600*/  IADD3 R9, R0, -R13, RZ ;  /* 0x8000000d00097210 */ /* 0x000fe20007ffe0ff */
        /* <DEDUP_REMOVED lines=9> */
[----:B------:R-:W-:Y:S02]  /*16a0*/  PLOP3.LUT P0, PT, PT, PT, PT, 0x8, 0x0 ;  /* 0x000000000000781c */ /* 0x000fe40003f0e170 */
[----:B------:R-:W-:-:S11]  /*16b0*/  IADD3 R9, R0, -0x600, RZ ;  /* 0xfffffa0000097810 */ /* 0x000fd60007ffe0ff */
.L_x_545:
[----:B------:R-:W0:Y:S01]  /*16c0*/  LDS R31, [R11+-0x400] ;  /* 0xfffc00000b1f7984 */ /* 0x000e220000000800 */
[----:B------:R-:W-:-:S03]  /*16d0*/  VIADD R13, R13, 0x800 ;  /* 0x000008000d0d7836 */ /* 0x000fc60000000000 */
[----:B------:R-:W1:Y:S02]  /*16e0*/  LDS R35, [R11] ;  /* 0x000000000b237984 */ /* 0x000e640000000800 */
[----:B------:R-:W-:Y:S02]  /*16f0*/  ISETP.GE.AND P3, PT, R13, R9, PT ;  /* 0x000000090d00720c */ /* 0x000fe40003f66270 */
[----:B------:R-:W2:Y:S04]  /*1700*/  LDS R29, [R11+0x200] ;  /* 0x000200000b1d7984 */ /* 0x000ea80000000800 */
[----:B------:R-:W3:Y:S04]  /*1710*/  LDS R33, [R11+-0x200] ;  /* 0xfffe00000b217984 */ /* 0x000ee80000000800 */
[----:B------:R-:W4:Y:S04]  /*1720*/  LDS R17, [R11+0x400] ;  /* 0x000400000b117984 */ /* 0x000f280000000800 */
[----:B------:R-:W5:Y:S04]  /*1730*/  LDS R15, [R11+0x600] ;  /* 0x000600000b0f7984 */ /* 0x000f680000000800 */
[----:B------:R-:W-:Y:S04]  /*1740*/  LDS R14, [R11+0xa00] ;  /* 0x000a00000b0e7984 */ /* 0x000fe80000000800 */
[----:B------:R-:W5:Y:S01]  /*1750*/  LDS R37, [R11+0xc00] ;  /* 0x000c00000b257984 */ /* 0x000f620000000800 */
[----:B0-----:R-:W-:-:S04]  /*1760*/  FADD.FTZ R31, -R8, R31 ;  /* 0x0000001f081f7221 */ /* 0x001fc80000010100 */
[----:B------:R-:W-:Y:S01]  /*1770*/  FMUL.FTZ R28, R31, 1.4426950216293334961 ;  /* 0x3fb8aa3b1f1c7820 */ /* 0x000fe20000410000 */
[C---:B-1----:R-:W-:Y:S01]  /*1780*/  FADD.FTZ R35, -R8.reuse, R35 ;  /* 0x0000002308237221 */ /* 0x042fe20000010100 */
[----:B------:R-:W0:Y:S01]  /*1790*/  LDS R31, [R11+0x800] ;  /* 0x000800000b1f7984 */ /* 0x000e220000000800 */
[C---:B--2---:R-:W-:Y:S02]  /*17a0*/  FADD.FTZ R29, -R8.reuse, R29 ;  /* 0x0000001d081d7221 */ /* 0x044fe40000010100 */
[----:B------:R-:W-:Y:S01]  /*17b0*/  FMUL.FTZ R16, R35, 1.4426950216293334961 ;  /* 0x3fb8aa3b23107820 */ /* 0x000fe20000410000 */
[----:B------:R-:W1:Y:S01]  /*17c0*/  MUFU.EX2 R28, R28 ;  /* 0x0000001c001c7308 */ /* 0x000e620000000800 */
[----:B------:R-:W2:Y:S01]  /*17d0*/  LDS R35, [R11+0xe00] ;  /* 0x000e00000b237984 */ /* 0x000ea20000000800 */
[----:B---3--:R-:W-:Y:S01]  /*17e0*/  FADD.FTZ R33, -R8, R33 ;  /* 0x0000002108217221 */ /* 0x008fe20000010100 */
[----:B------:R-:W-:-:S03]  /*17f0*/  FMUL.FTZ R30, R29, 1.4426950216293334961 ;  /* 0x3fb8aa3b1d1e7820 */ /* 0x000fc60000410000 */
[----:B------:R-:W-:Y:S01]  /*1800*/  FMUL.FTZ R12, R33, 1.4426950216293334961 ;  /* 0x3fb8aa3b210c7820 */ /* 0x000fe20000410000 */
[C---:B----4-:R-:W-:Y:S01]  /*1810*/  FADD.FTZ R17, -R8.reuse, R17 ;  /* 0x0000001108117221 */ /* 0x050fe20000010100 */
[----:B------:R-:W3:Y:S01]  /*1820*/  LDS R33, [R11+0x1000] ;  /* 0x001000000b217984 */ /* 0x000ee20000000800 */
[----:B------:R-:W4:Y:S01]  /*1830*/  MUFU.EX2 R16, R16 ;  /* 0x0000001000107308 */ /* 0x000f220000000800 */
[----:B-----5:R-:W-:-:S04]  /*1840*/  FADD.FTZ R15, -R8, R15 ;  /* 0x0000000f080f7221 */ /* 0x020fc80000010100 */
[----:B------:R-:W-:Y:S02]  /*1850*/  FMUL.FTZ R32, R15, 1.4426950216293334961 ;  /* 0x3fb8aa3b0f207820 */ /* 0x000fe40000410000 */
[----:B------:R-:W5:Y:S01]  /*1860*/  LDS R15, [R11+0x1400] ;  /* 0x001400000b0f7984 */ /* 0x000f620000000800 */
[----:B-1----:R-:W-:Y:S01]  /*1870*/  FADD.FTZ R29, R28, R10 ;  /* 0x0000000a1c1d7221 */ /* 0x002fe20000010000 */
[----:B------:R-:W-:Y:S01]  /*1880*/  FMUL.FTZ R10, R17, 1.4426950216293334961 ;  /* 0x3fb8aa3b110a7820 */ /* 0x000fe20000410000 */
[----:B------:R-:W1:Y:S01]  /*1890*/  MUFU.EX2 R12, R12 ;  /* 0x0000000c000c7308 */ /* 0x000e620000000800 */
[----:B------:R0:W-:Y:S01]  /*18a0*/  STS [R11+-0x400], R28 ;  /* 0xfffc001c0b007388 */ /* 0x0001e20000000800 */
[----:B------:R-:W-:-:S03]  /*18b0*/  FADD.FTZ R36, -R8, R37 ;  /* 0x0000002508247221 */ /* 0x000fc60000010100 */
[----:B------:R-:W5:Y:S03]  /*18c0*/  LDS R17, [R11+0x1200] ;  /* 0x001200000b117984 */ /* 0x000f660000000800 */
[----:B------:R-:W2:Y:S01]  /*18d0*/  MUFU.EX2 R30, R30 ;  /* 0x0000001e001e7308 */ /* 0x000ea20000000800 */
[----:B------:R-:W5:Y:S04]  /*18e0*/  LDS R37, [R11+0x1a00] ;  /* 0x001a00000b257984 */ /* 0x000f680000000800 */
[----:B----4-:R4:W-:Y:S03]  /*18f0*/  STS [R11], R16 ;  /* 0x000000100b007388 */ /* 0x0109e60000000800 */
[----:B------:R-:W3:Y:S01]  /*1900*/  MUFU.EX2 R10, R10 ;  /* 0x0000000a000a7308 */ /* 0x000ee20000000800 */
[----:B0-----:R-:W-:Y:S01]  /*1910*/  FADD.FTZ R28, -R8, R31 ;  /* 0x0000001f081c7221 */ /* 0x001fe20000010100 */
[----:B-1----:R-:W-:Y:S01]  /*1920*/  FADD.FTZ R29, R29, R12 ;  /* 0x0000000c1d1d7221 */ /* 0x002fe20000010000 */
[----:B------:R-:W0:Y:S02]  /*1930*/  LDS R31, [R11+0x1600] ;  /* 0x001600000b1f7984 */ /* 0x000e240000000800 */
[----:B------:R-:W-:Y:S01]  /*1940*/  FMUL.FTZ R34, R28, 1.4426950216293334961 ;  /* 0x3fb8aa3b1c227820 */ /* 0x000fe20000410000 */
[C---:B------:R-:W-:Y:S01]  /*1950*/  FADD.FTZ R28, -R8.reuse, R14 ;  /* 0x0000000e081c7221 */ /* 0x040fe20000010100 */
[----:B------:R1:W-:Y:S01]  /*1960*/  STS [R11+-0x200], R12 ;  /* 0xfffe000c0b007388 */ /* 0x0003e20000000800 */
[----:B------:R-:W-:Y:S01]  /*1970*/  FADD.FTZ R29, R29, R16 ;  /* 0x000000101d1d7221 */ /* 0x000fe20000010000 */
[----:B--2---:R-:W-:Y:S01]  /*1980*/  FADD.FTZ R35, -R8, R35 ;  /* 0x0000002308237221 */ /* 0x004fe20000010100 */
[----:B------:R-:W-:Y:S01]  /*1990*/  FMUL.FTZ R28, R28, 1.4426950216293334961 ;  /* 0x3fb8aa3b1c1c7820 */ /* 0x000fe20000410000 */
[----:B------:R-:W2:Y:S01]  /*19a0*/  LDS R14, [R11+0x1800] ;  /* 0x001800000b0e7984 */ /* 0x000ea20000000800 */
[----:B----4-:R-:W4:Y:S01]  /*19b0*/  MUFU.EX2 R16, R34 ;  /* 0x0000002200107308 */ /* 0x010f220000000800 */
[----:B------:R-:W-:Y:S01]  /*19c0*/  FADD.FTZ R29, R29, R30 ;  /* 0x0000001e1d1d7221 */ /* 0x000fe20000010000 */
[C---:B---3--:R-:W-:Y:S01]  /*19d0*/  FADD.FTZ R33, -R8.reuse, R33 ;  /* 0x0000002108217221 */ /* 0x048fe20000010100 */
[----:B------:R3:W-:Y:S02]  /*19e0*/  STS [R11+0x200], R30 ;  /* 0x0002001e0b007388 */ /* 0x0007e40000000800 */
[----:B------:R-:W-:Y:S01]  /*19f0*/  FADD.FTZ R29, R29, R10 ;  /* 0x0000000a1d1d7221 */ /* 0x000fe20000010000 */
[----:B------:R-:W-:Y:S01]  /*1a00*/  FMUL.FTZ R33, R33, 1.4426950216293334961 ;  /* 0x3fb8aa3b21217820 */ /* 0x000fe20000410000 */
[----:B------:R2:W-:Y:S01]  /*1a10*/  STS [R11+0x400], R10 ;  /* 0x0004000a0b007388 */ /* 0x0005e20000000800 */
[----:B-1----:R1:W0:Y:S01]  /*1a20*/  MUFU.EX2 R12, R32 ;  /* 0x00000020000c7308 */ /* 0x0022220000000800 */
[----:B-----5:R-:W-:Y:S01]  /*1a30*/  FADD.FTZ R15, -R8, R15 ;  /* 0x0000000f080f7221 */ /* 0x020fe20000010100 */
[----:B---3--:R-:W-:-:S03]  /*1a40*/  FMUL.FTZ R30, R36, 1.4426950216293334961 ;  /* 0x3fb8aa3b241e7820 */ /* 0x008fc60000410000 */
[----:B------:R-:W-:-:S03]  /*1a50*/  FMUL.FTZ R15, R15, 1.4426950216293334961 ;  /* 0x3fb8aa3b0f0f7820 */ /* 0x000fc60000410000 */
[----:B------:R-:W3:Y:S01]  /*1a60*/  MUFU.EX2 R28, R28 ;  /* 0x0000001c001c7308 */ /* 0x000ee20000000800 */
[----:B-1----:R-:W-:Y:S01]  /*1a70*/  FMUL.FTZ R32, R35, 1.4426950216293334961 ;  /* 0x3fb8aa3b23207820 */ /* 0x002fe20000410000 */
[C---:B------:R-:W-:Y:S01]  /*1a80*/  FADD.FTZ R17, -R8.reuse, R17 ;  /* 0x0000001108117221 */ /* 0x040fe20000010100 */
[----:B----4-:R-:W-:Y:S01]  /*1a90*/  STS [R11+0x800], R16 ;  /* 0x000800100b007388 */ /* 0x010fe20000000800 */
[C---:B------:R-:W-:Y:S02]  /*1aa0*/  FADD.FTZ R37, -R8.reuse, R37 ;  /* 0x0000002508257221 */ /* 0x040fe40000010100 */
[----:B------:R-:W-:Y:S02]  /*1ab0*/  FMUL.FTZ R17, R17, 1.4426950216293334961 ;  /* 0x3fb8aa3b11117820 */ /* 0x000fe40000410000 */
[----:B------:R-:W1:Y:S01]  /*1ac0*/  MUFU.EX2 R30, R30 ;  /* 0x0000001e001e7308 */ /* 0x000e620000000800 */
[----:B0-----:R-:W-:Y:S01]  /*1ad0*/  FADD.FTZ R29, R29, R12 ;  /* 0x0000000c1d1d7221 */ /* 0x001fe20000010000 */
[----:B------:R-:W-:Y:S01]  /*1ae0*/  FMUL.FTZ R37, R37, 1.4426950216293334961 ;  /* 0x3fb8aa3b25257820 */ /* 0x000fe20000410000 */
[----:B------:R-:W-:Y:S01]  /*1af0*/  STS [R11+0x600], R12 ;  /* 0x0006000c0b007388 */ /* 0x000fe20000000800 */
[----:B------:R-:W-:-:S04]  /*1b00*/  FADD.FTZ R31, -R8, R31 ;  /* 0x0000001f081f7221 */ /* 0x000fc80000010100 */
[----:B------:R-:W0:Y:S01]  /*1b10*/  MUFU.EX2 R32, R32 ;  /* 0x0000002000207308 */ /* 0x000e220000000800 */
[----:B---3--:R-:W-:Y:S01]  /*1b20*/  STS [R11+0xa00], R28 ;  /* 0x000a001c0b007388 */ /* 0x008fe20000000800 */
[----:B------:R-:W-:Y:S01]  /*1b30*/  FMUL.FTZ R35, R31, 1.4426950216293334961 ;  /* 0x3fb8aa3b1f237820 */ /* 0x000fe20000410000 */
[----:B--2---:R-:W-:-:S05]  /*1b40*/  FADD.FTZ R31, -R8, R14 ;  /* 0x0000000e081f7221 */ /* 0x004fca0000010100 */
[----:B------:R2:W3:Y:S01]  /*1b50*/  MUFU.EX2 R34, R33 ;  /* 0x0000002100227308 */ /* 0x0004e20000000800 */
[----:B-1----:R-:W-:Y:S07]  /*1b60*/  STS [R11+0xc00], R30 ;  /* 0x000c001e0b007388 */ /* 0x002fee0000000800 */
[----:B------:R-:W1:Y:S01]  /*1b70*/  MUFU.EX2 R36, R17 ;  /* 0x0000001100247308 */ /* 0x000e620000000800 */
[----:B--2---:R-:W-:Y:S01]  /*1b80*/  FMUL.FTZ R33, R31, 1.4426950216293334961 ;  /* 0x3fb8aa3b1f217820 */ /* 0x004fe20000410000 */
[----:B------:R-:W-:Y:S01]  /*1b90*/  FADD.FTZ R31, R29, R16 ;  /* 0x000000101d1f7221 */ /* 0x000fe20000010000 */
[----:B0-----:R-:W-:Y:S03]  /*1ba0*/  STS [R11+0xe00], R32 ;  /* 0x000e00200b007388 */ /* 0x001fe60000000800 */
[----:B------:R-:W-:-:S02]  /*1bb0*/  FADD.FTZ R31, R31, R28 ;  /* 0x0000001c1f1f7221 */ /* 0x000fc40000010000 */
[----:B------:R-:W0:Y:S01]  /*1bc0*/  MUFU.EX2 R15, R15 ;  /* 0x0000000f000f7308 */ /* 0x000e220000000800 */
[----:B---3--:R-:W-:Y:S01]  /*1bd0*/  STS [R11+0x1000], R34 ;  /* 0x001000220b007388 */ /* 0x008fe20000000800 */
[----:B------:R-:W-:-:S04]  /*1be0*/  FADD.FTZ R31, R31, R30 ;  /* 0x0000001e1f1f7221 */ /* 0x000fc80000010000 */
[----:B------:R-:W-:Y:S02]  /*1bf0*/  FADD.FTZ R31, R31, R32 ;  /* 0x000000201f1f7221 */ /* 0x000fe40000010000 */
[----:B------:R-:W2:Y:S01]  /*1c00*/  MUFU.EX2 R14, R35 ;  /* 0x00000023000e7308 */ /* 0x000ea20000000800 */
[----:B-1----:R-:W-:Y:S01]  /*1c10*/  STS [R11+0x1200], R36 ;  /* 0x001200240b007388 */ /* 0x002fe20000000800 */
[----:B------:R-:W-:-:S04]  /*1c20*/  FADD.FTZ R31, R31, R34 ;  /* 0x000000221f1f7221 */ /* 0x000fc80000010000 */
[----:B------:R-:W-:Y:S02]  /*1c30*/  FADD.FTZ R10, R31, R36 ;  /* 0x000000241f0a7221 */ /* 0x000fe40000010000 */
[----:B------:R-:W1:Y:S01]  /*1c40*/  MUFU.EX2 R17, R33 ;  /* 0x0000002100117308 */ /* 0x000e620000000800 */
[----:B0-----:R-:W-:Y:S01]  /*1c50*/  STS [R11+0x1400], R15 ;  /* 0x0014000f0b007388 */ /* 0x001fe20000000800 */
[----:B------:R-:W-:-:S06]  /*1c60*/  FADD.FTZ R31, R10, R15 ;  /* 0x0000000f0a1f7221 */ /* 0x000fcc0000010000 */
[----:B------:R-:W0:Y:S01]  /*1c70*/  MUFU.EX2 R29, R37 ;  /* 0x00000025001d7308 */ /* 0x000e220000000800 */
[----:B--2---:R-:W-:Y:S01]  /*1c80*/  FADD.FTZ R10, R31, R14 ;  /* 0x0000000e1f0a7221 */ /* 0x004fe20000010000 */
[----:B------:R-:W-:Y:S03]  /*1c90*/  STS [R11+0x1600], R14 ;  /* 0x0016000e0b007388 */ /* 0x000fe60000000800 */
[----:B-1----:R-:W-:Y:S01]  /*1ca0*/  FADD.FTZ R10, R10, R17 ;  /* 0x000000110a0a7221 */ /* 0x002fe20000010000 */
[----:B------:R-:W-:Y:S04]  /*1cb0*/  STS [R11+0x1800], R17 ;  /* 0x001800110b007388 */ /* 0x000fe80000000800 */
[----:B0-----:R0:W-:Y:S01]  /*1cc0*/  STS [R11+0x1a00], R29 ;  /* 0x001a001d0b007388 */ /* 0x0011e20000000800 */
[----:B------:R-:W-:Y:S01]  /*1cd0*/  FADD.FTZ R10, R10, R29 ;  /* 0x0000001d0a0a7221 */ /* 0x000fe20000010000 */
[----:B0-----:R-:W-:Y:S01]  /*1ce0*/  IADD3 R11, R11, 0x2000, RZ ;  /* 0x000020000b0b7810 */ /* 0x001fe20007ffe0ff */
[----:B------:R-:W-:Y:S06]  /*1cf0*/  @!P3 BRA `(.L_x_545) ;  /* 0xfffffff80070b947 */ /* 0x000fec000383ffff */
.L_x_544:
[----:B------:R-:W-:Y:S05]  /*1d00*/  BSYNC B1 ;  /* 0x0000000000017941 */ /* 0x000fea0003800000 */
.L_x_543:
[----:B------:R-:W-:Y:S01]  /*1d10*/  IMAD.IADD R9, R0, 0x1, -R13 ;  /* 0x0000000100097824 */ /* 0x000fe200078e0a0d */
[----:B------:R-:W-:Y:S04]  /*1d20*/  BSSY B1, `(.L_x_546) ;  /* 0x0000036000017945 */ /* 0x000fe80003800000 */
        /* <DEDUP_REMOVED lines=28> */
[----:B0-----:R-:W-:Y:S01]  /*1ef0*/  STS [R11+-0x400], R12 ;  /* 0xfffc000c0b007388 */ /* 0x001fe20000000800 */
[----:B------:R-:W-:Y:S01]  /*1f00*/  FADD.FTZ R15, -R8, R15 ;  /* 0x0000000f080f7221 */ /* 0x000fe20000010100 */
[----:B------:R-:W-:Y:S01]  /*1f10*/  FMUL.FTZ R31, R9, 1.4426950216293334961 ;  /* 0x3fb8aa3b091f7820 */ /* 0x000fe20000410000 */
[----:B------:R-:W-:Y:S02]  /*1f20*/  FADD.FTZ R9, R10, R12 ;  /* 0x0000000c0a097221 */ /* 0x000fe40000010000 */
        /* <DEDUP_REMOVED lines=21> */
.L_x_547:
[----:B------:R-:W-:Y:S05]  /*2080*/  BSYNC B1 ;  /* 0x0000000000017941 */ /* 0x000fea0003800000 */
.L_x_546:
[----:B------:R-:W-:-:S13]  /*2090*/  ISETP.LT.OR P0, PT, R13, R0, P0 ;  /* 0x000000000d00720c */ /* 0x000fda0000701670 */
        /* <DEDUP_REMOVED lines=25> */
.L_x_539:
[----:B------:R-:W-:Y:S05]  /*2230*/  BSYNC B0 ;  /* 0x0000000000007941 */ /* 0x000fea0003800000 */
.L_x_538:
        /* <DEDUP_REMOVED lines=11> */
[----:B------:R-:W-:Y:S02]  /*22f0*/  @!P0 IADD3 R10, R9, 0x180, RZ ;  /* 0x00000180090a8810 */ /* 0x000fe40007ffe0ff */
[----:B------:R-:W-:Y:S02]  /*2300*/  @!P0 SHF.R.U32.HI R9, RZ, 0x3, R21 ;  /* 0x00000003ff098819 */ /* 0x000fe40000011615 */
[----:B--2---:R-:W-:Y:S02]  /*2310*/  @!P0 LEA R10, R17, R10, 0x18 ;  /* 0x0000000a110a8211 */ /* 0x004fe400078ec0ff */
[----:B------:R-:W-:-:S04]  /*2320*/  @!P0 LOP3.LUT R9, R9, 0x1ffffffc, RZ, 0xc0, !PT ;  /* 0x1ffffffc09098812 */ /* 0x000fc800078ec0ff */
[----:B------:R-:W-:Y:S01]  /*2330*/  @!P0 IADD3 R10, R10, R9, RZ ;  /* 0x000000090a0a8210 */ /* 0x000fe20007ffe0ff */
        /* <DEDUP_REMOVED lines=39> */
[----:B------:R-:W-:-:S03]  /*25b0*/  MOV R11, R21 ;  /* 0x00000015000b7202 */ /* 0x000fc60000000f00 */
[----:B--2---:R-:W-:-:S06]  /*25c0*/  ULEA UR4, UR5, UR4, 0x18 ;  /* 0x0000000405047291 */ /* 0x004fcc000f8ec03f */
[----:B------:R-:W-:-:S07]  /*25d0*/  LEA R12, R21, UR4, 0x2 ;  /* 0x00000004150c7c11 */ /* 0x000fce000f8e10ff */
.L_x_552:
[----:B------:R-:W1:Y:S01]  /*25e0*/  LDS R14, [R12] ;  /* 0x000000000c0e7984 */ /* 0x000e620000000800 */
[----:B------:R-:W-:Y:S01]  /*25f0*/  VIADD R10, R10, 0xffffffff ;  /* 0xffffffff0a0a7836 */ /* 0x000fe20000000000 */
[----:B------:R-:W-:-:S04]  /*2600*/  IADD3 R11, R11, 0x80, RZ ;  /* 0x000000800b0b7810 */ /* 0x000fc80007ffe0ff */
[----:B------:R-:W-:Y:S01]  /*2610*/  ISETP.NE.AND P0, PT, R10, RZ, PT ;  /* 0x000000ff0a00720c */ /* 0x000fe20003f05270 */
[----:B-1----:R-:W-:-:S05]  /*2620*/  FMUL.FTZ R13, R14, R7 ;  /* 0x000000070e0d7220 */ /* 0x002fca0000410000 */
[----:B------:R1:W-:Y:S02]  /*2630*/  STS [R12], R13 ;  /* 0x0000000d0c007388 */ /* 0x0003e40000000800 */
[----:B-1----:R-:W-:-:S05]  /*2640*/  VIADD R12, R12, 0x200 ;  /* 0x000002000c0c7836 */ /* 0x002fca0000000000 */
[----:B------:R-:W-:Y:S05]  /*2650*/  @P0 BRA `(.L_x_552) ;  /* 0xfffffffc00e00947 */ /* 0x000fea000383ffff */
.L_x_551:
[----:B------:R-:W-:Y:S05]  /*2660*/  BSYNC B1 ;  /* 0x0000000000017941 */ /* 0x000fea0003800000 */
.L_x_550:
        /* <DEDUP_REMOVED lines=14> */
.L_x_555:
[----:B------:R-:W1:Y:S01]  /*2750*/  LDS R17, [R10+-0x400] ;  /* 0xfffc00000a117984 */ /* 0x000e620000000800 */
[----:B------:R-:W-:-:S03]  /*2760*/  VIADD R11, R11, 0x800 ;  /* 0x000008000b0b7836 */ /* 0x000fc60000000000 */
[----:B------:R-:W2:Y:S02]  /*2770*/  LDS R25, [R10+-0x200] ;  /* 0xfffe00000a197984 */ /* 0x000ea40000000800 */
[----:B------:R-:W-:Y:S02]  /*2780*/  ISETP.GE.AND P2, PT, R11, R12, PT ;  /* 0x0000000c0b00720c */ /* 0x000fe40003f46270 */
[----:B------:R-:W3:Y:S04]  /*2790*/  LDS R16, [R10] ;  /* 0x000000000a107984 */ /* 0x000ee80000000800 */
[----:B------:R-:W4:Y:S04]  /*27a0*/  LDS R28, [R10+0x200] ;  /* 0x000200000a1c7984 */ /* 0x000f280000000800 */
[----:B------:R-:W5:Y:S04]  /*27b0*/  LDS R14, [R10+0x400] ;  /* 0x000400000a0e7984 */ /* 0x000f680000000800 */
[----:B------:R-:W-:Y:S04]  /*27c0*/  LDS R30, [R10+0x600] ;  /* 0x000600000a1e7984 */ /* 0x000fe80000000800 */
[----:B------:R-:W-:Y:S04]  /*27d0*/  LDS R32, [R10+0x800] ;  /* 0x000800000a207984 */ /* 0x000fe80000000800 */
        /* <DEDUP_REMOVED lines=12> */
[----:B------:R-:W5:Y:S04]  /*28a0*/  LDS R27, [R10+0x1800] ;  /* 0x001800000a1b7984 */ /* 0x000f680000000800 */
[----:B------:R-:W5:Y:S04]  /*28b0*/  LDS R25, [R10+0x1a00] ;  /* 0x001a00000a197984 */ /* 0x000f680000000800 */
[----:B------:R1:W-:Y:S01]  /*28c0*/  STS [R10+-0x400], R33 ;  /* 0xfffc00210a007388 */ /* 0x0003e20000000800 */
[----:B0-----:R-:W-:-:S03]  /*28d0*/  FMUL.FTZ R34, R34, R7 ;  /* 0x0000000722227220 */ /* 0x001fc60000410000 */
[----:B------:R0:W-:Y:S01]  /*28e0*/  STS [R10+-0x200], R35 ;  /* 0xfffe00230a007388 */ /* 0x0001e20000000800 */
[----:B------:R-:W-:-:S03]  /*28f0*/  FMUL.FTZ R15, R15, R7 ;  /* 0x000000070f0f7220 */ /* 0x000fc60000410000 */
[----:B------:R2:W-:Y:S01]  /*2900*/  STS [R10], R37 ;  /* 0x000000250a007388 */ /* 0x0005e20000000800 */
[-C--:B-1----:R-:W-:Y:S01]  /*2910*/  FMUL.FTZ R33, R30, R7.reuse ;  /* 0x000000071e217220 */ /* 0x082fe20000410000 */
[-C--:B------:R-:W-:Y:S02]  /*2920*/  FMUL.FTZ R13, R13, R7.reuse ;  /* 0x000000070d0d7220 */ /* 0x080fe40000410000 */
[----:B------:R-:W-:Y:S01]  /*2930*/  STS [R10+0x200], R28 ;  /* 0x0002001c0a007388 */ /* 0x000fe20000000800 */
[----:B0-----:R-:W-:-:S03]  /*2940*/  FMUL.FTZ R35, R32, R7 ;  /* 0x0000000720237220 */ /* 0x001fc60000410000 */
        /* <DEDUP_REMOVED lines=10> */
[----:B------:R-:W-:-:S03]  /*29f0*/  FMUL.FTZ R25, R25, R7 ;  /* 0x0000000719197220 */ /* 0x000fc60000410000 */
[----:B------:R-:W-:Y:S04]  /*2a00*/  STS [R10+0xe00], R13 ;  /* 0x000e000d0a007388 */ /* 0x000fe80000000800 */
        /* <DEDUP_REMOVED lines=8> */
.L_x_554:
[----:B------:R-:W-:Y:S05]  /*2a90*/  BSYNC B1 ;  /* 0x0000000000017941 */ /* 0x000fea0003800000 */
.L_x_553:
        /* <DEDUP_REMOVED lines=31> */
.L_x_557:
[----:B------:R-:W-:Y:S05]  /*2c90*/  BSYNC B1 ;  /* 0x0000000000017941 */ /* 0x000fea0003800000 */
.L_x_556:
[----:B------:R-:W-:-:S13]  /*2ca0*/  ISETP.LT.OR P0, PT, R11, R0, P0 ;  /* 0x000000000b00720c */ /* 0x000fda0000701670 */
        /* <DEDUP_REMOVED lines=13> */
.L_x_549:
[----:B------:R-:W-:Y:S05]  /*2d80*/  BSYNC B0 ;  /* 0x0000000000007941 */ /* 0x000fea0003800000 */
.L_x_548:
[----:B------:R-:W-:Y:S01]  /*2d90*/  BAR.SYNC.DEFER_BLOCKING 0x0 ;  /* 0x0000000000007b1d */ /* 0x000fe20000010000 */
[----:B------:R-:W-:-:S05]  /*2da0*/  ISETP.NE.AND P0, PT, R21, RZ, PT ;  /* 0x000000ff1500720c */ /* 0x000fca0003f05270 */
[----:B------:R-:W-:Y:S08]  /*2db0*/  BSSY B0, `(.L_x_558) ;  /* 0x0000014000007945 */ /* 0x000ff00003800000 */
[----:B------:R-:W-:Y:S05]  /*2dc0*/  @P0 BRA `(.L_x_559) ;  /* 0x0000000000480947 */ /* 0x000fea0003800000 */
[----:B------:R-:W-:Y:S01]  /*2dd0*/  IMAD R0, R26, R5, RZ ;  /* 0x000000051a007224 */ /* 0x000fe200078e02ff */
[----:B--2---:R-:W-:Y:S01]  /*2de0*/  SHF.R.S32.HI R10, RZ, 0x1f, R24 ;  /* 0x0000001fff0a7819 */ /* 0x004fe20000011418 */
[----:B------:R-:W-:Y:S01]  /*2df0*/  IMAD R20, R20, UR38, RZ ;  /* 0x0000002614147c24 */ /* 0x000fe2000f8e02ff */
[----:B------:R-:W-:Y:S01]  /*2e00*/  ULDC.64 UR4, c[0x0][0x218] ;  /* 0x0000860000047ab9 */ /* 0x000fe20000000a00 */
[----:B-1----:R-:W-:Y:S01]  /*2e10*/  IMAD R7, R0, UR38, RZ ;  /* 0x0000002600077c24 */ /* 0x002fe2000f8e02ff */
[----:B------:R-:W-:Y:S02]  /*2e20*/  ULDC.64 UR6, c[0x0][0x210] ;  /* 0x0000840000067ab9 */ /* 0x000fe40000000a00 */
[----:B------:R-:W-:Y:S02]  /*2e30*/  SHF.R.S32.HI R0, RZ, 0x1f, R20 ;  /* 0x0000001fff007819 */ /* 0x000fe40000011414 */
[----:B------:R-:W-:Y:S02]  /*2e40*/  IADD3 R20, P0, P2, R7, R20, R24 ;  /* 0x0000001407147210 */ /* 0x000fe40007a1e018 */
[----:B------:R-:W-:-:S02]  /*2e50*/  SHF.R.S32.HI R7, RZ, 0x1f, R7 ;  /* 0x0000001fff077819 */ /* 0x000fc40000011407 */
[----:B------:R-:W-:Y:S02]  /*2e60*/  SHF.L.U32 R12, R20, 0x2, RZ ;  /* 0x00000002140c7819 */ /* 0x000fe400000006ff */
[----:B------:R-:W-:Y:S02]  /*2e70*/  IADD3.X R7, R7, R0, R10, P0, P2 ;  /* 0x0000000007077210 */ /* 0x000fe400007e440a */
[----:B------:R-:W-:Y:S02]  /*2e80*/  IADD3 R10, P0, R12, UR4, RZ ;  /* 0x000000040c0a7c10 */ /* 0x000fe4000ff1e0ff */
[----:B------:R-:W-:Y:S02]  /*2e90*/  SHF.L.U64.HI R0, R20, 0x2, R7 ;  /* 0x0000000214007819 */ /* 0x000fe40000010207 */
[----:B------:R-:W-:Y:S02]  /*2ea0*/  IADD3 R12, P2, R12, UR6, RZ ;  /* 0x000000060c0c7c10 */ /* 0x000fe4000ff5e0ff */
[----:B------:R-:W-:-:S02]  /*2eb0*/  IADD3.X R11, R0, UR5, RZ, P0, !PT ;  /* 0x00000005000b7c10 */ /* 0x000fc400087fe4ff */
[----:B------:R-:W-:-:S03]  /*2ec0*/  IADD3.X R13, R0, UR7, RZ, P2, !PT ;  /* 0x00000007000d7c10 */ /* 0x000fc600097fe4ff */
[----:B0-----:R3:W-:Y:S04]  /*2ed0*/  STG.E desc[UR36][R10.64], R8 ;  /* 0x000000080a007986 */ /* 0x0017e8000c101924 */
[----:B------:R3:W-:Y:S02]  /*2ee0*/  STG.E desc[UR36][R12.64], R9 ;  /* 0x000000090c007986 */ /* 0x0007e4000c101924 */
.L_x_559:
[----:B------:R-:W-:Y:S05]  /*2ef0*/  BSYNC B0 ;  /* 0x0000000000007941 */ /* 0x000fea0003800000 */
.L_x_558:
[----:B------:R-:W-:Y:S04]  /*2f00*/  BSSY B6, `(.L_x_560) ;  /* 0x000003b000067945 */ /* 0x000fe80003800000 */
[----:B------:R-:W-:Y:S05]  /*2f10*/  @P1 BRA `(.L_x_561) ;  /* 0x0000000000e41947 */ /* 0x000fea0003800000 */
[----:B------:R-:W4:Y:S01]  /*2f20*/  LDC R14, c[0x0][0x290] ;  /* 0x0000a400ff0e7b82 */ /* 0x000f220000000800 */
[----:B---3--:R-:W3:Y:S01]  /*2f30*/  I2F.RP R12, R23 ;  /* 0x00000017000c7306 */ /* 0x008ee20000209400 */
[----:B------:R-:W-:Y:S02]  /*2f40*/  ULDC UR4, c[0x0][0x28c] ;  /* 0x0000a30000047ab9 */ /* 0x000fe40000000800 */
[----:B------:R-:W-:-:S04]  /*2f50*/  VIADD R22, R22, -UR4 ;  /* 0x8000000416167c36 */ /* 0x000fc80008000000 */
[----:B-12---:R-:W1:Y:S01]  /*2f60*/  LDC R7, c[0x0][0x294] ;  /* 0x0000a500ff077b82 */ /* 0x006e620000000800 */
[----:B---3--:R-:W2:Y:S01]  /*2f70*/  MUFU.RCP R12, R12 ;  /* 0x0000000c000c7308 */ /* 0x008ea20000001000 */
[----:B----4-:R-:W-:Y:S02]  /*2f80*/  IABS R0, R14 ;  /* 0x0000000e00007213 */ /* 0x010fe40000000000 */
[----:B------:R-:W-:-:S05]  /*2f90*/  ISETP.NE.AND P1, PT, R14, RZ, PT ;  /* 0x000000ff0e00720c */ /* 0x000fca0003f25270 */
[----:B------:R-:W3:Y:S01]  /*2fa0*/  I2F.RP R15, R0 ;  /* 0x00000000000f7306 */ /* 0x000ee20000209400 */
[----:B-1----:R-:W-:Y:S01]  /*2fb0*/  ISETP.NE.AND P2, PT, R7, RZ, PT ;  /* 0x000000ff0700720c */ /* 0x002fe20003f45270 */
[----:B--2---:R-:W-:-:S06]  /*2fc0*/  VIADD R11, R12, 0xffffffe ;  /* 0x0ffffffe0c0b7836 */ /* 0x004fcc0000000000 */
[----:B------:R-:W1:Y:S08]  /*2fd0*/  F2I.FTZ.U32.TRUNC.NTZ R11, R11 ;  /* 0x0000000b000b7305 */ /* 0x000e70000021f000 */
[----:B---3--:R-:W0:Y:S01]  /*2fe0*/  MUFU.RCP R15, R15 ;  /* 0x0000000f000f7308 */ /* 0x008e220000001000 */
[----:B-1----:R-:W-:-:S04]  /*2ff0*/  IMAD.MOV R10, RZ, RZ, -R11 ;  /* 0x000000ffff0a7224 */ /* 0x002fc800078e0a0b */
[----:B------:R-:W-:Y:S02]  /*3000*/  IMAD R13, R10, R23, RZ ;  /* 0x000000170a0d7224 */ /* 0x000fe400078e02ff */
[----:B------:R-:W-:Y:S01]  /*3010*/  IMAD.MOV.U32 R10, RZ, RZ, RZ ;  /* 0x000000ffff0a7224 */ /* 0x000fe200078e00ff */
[----:B0-----:R-:W-:-:S03]  /*3020*/  IADD3 R8, R15, 0xffffffe, RZ ;  /* 0x0ffffffe0f087810 */ /* 0x001fc60007ffe0ff */
[----:B------:R-:W-:Y:S01]  /*3030*/  IMAD.HI.U32 R10, R11, R13, R10 ;  /* 0x0000000d0b0a7227 */ /* 0x000fe200078e000a */
[----:B------:R-:W-:Y:S01]  /*3040*/  IABS R13, R7 ;  /* 0x00000007000d7213 */ /* 0x000fe20000000000 */
[----:B------:R0:W1:Y:S02]  /*3050*/  F2I.FTZ.U32.TRUNC.NTZ R9, R8 ;  /* 0x0000000800097305 */ /* 0x000064000021f000 */
[----:B0-----:R-:W-:Y:S01]  /*3060*/  HFMA2.MMA R8, -RZ, RZ, 0, 0 ;  /* 0x00000000ff087435 */ /* 0x001fe200000001ff */
[----:B-1----:R-:W-:-:S05]  /*3070*/  IADD3 R17, RZ, -R9, RZ ;  /* 0x80000009ff117210 */ /* 0x002fca0007ffe0ff */
[----:B------:R-:W-:-:S04]  /*3080*/  IMAD R11, R17, R0, RZ ;  /* 0x00000000110b7224 */ /* 0x000fc800078e02ff */
[----:B------:R-:W-:-:S07]  /*3090*/  IMAD.HI.U32 R16, R9, R11, R8 ;  /* 0x0000000b09107227 */ /* 0x000fce00078e0008 */
.L_x_563:
[----:B------:R-:W-:-:S04]  /*30a0*/  SHF.L.U32 R8, R19, 0x5, RZ ;  /* 0x0000000513087819 */ /* 0x000fc800000006ff */
[----:B------:R-:W-:Y:S02]  /*30b0*/  IABS R11, R8 ;  /* 0x00000008000b7213 */ /* 0x000fe40000000000 */
[----:B------:R-:W-:-:S03]  /*30c0*/  LOP3.LUT R8, R8, R7, RZ, 0x3c, !PT ;  /* 0x0000000708087212 */ /* 0x000fc600078e3cff */
[----:B------:R-:W-:Y:S01]  /*30d0*/  IMAD.HI.U32 R9, R10, R11, RZ ;  /* 0x0000000b0a097227 */ /* 0x000fe200078e00ff */
[----:B------:R-:W-:-:S03]  /*30e0*/  ISETP.GE.AND P4, PT, R8, RZ, PT ;  /* 0x000000ff0800720c */ /* 0x000fc60003f86270 */
[----:B------:R-:W-:-:S04]  /*30f0*/  IMAD.MOV R12, RZ, RZ, -R9 ;  /* 0x000000ffff0c7224 */ /* 0x000fc800078e0a09 */
[----:B------:R-:W-:-:S05]  /*3100*/  IMAD R12, R13, R12, R11 ;  /* 0x0000000c0d0c7224 */ /* 0x000fca00078e020b */
[----:B------:R-:W-:-:S13]  /*3110*/  ISETP.GT.U32.AND P3, PT, R23, R12, PT ;  /* 0x0000000c1700720c */ /* 0x000fda0003f64070 */
[----:B------:R-:W-:Y:S01]  /*3120*/  @!P3 IADD3 R12, R12, -R13, RZ ;  /* 0x8000000d0c0cb210 */ /* 0x000fe20007ffe0ff */
[----:B------:R-:W-:-:S03]  /*3130*/  @!P3 VIADD R9, R9, 0x1 ;  /* 0x000000010909b836 */ /* 0x000fc60000000000 */
[----:B------:R-:W-:-:S13]  /*3140*/  ISETP.GE.U32.AND P0, PT, R12, R23, PT ;  /* 0x000000170c00720c */ /* 0x000fda0003f06070 */
[----:B------:R-:W-:-:S05]  /*3150*/  @P0 IADD3 R9, R9, 0x1, RZ ;  /* 0x0000000109090810 */ /* 0x000fca0007ffe0ff */
[----:B------:R-:W-:-:S05]  /*3160*/  IMAD.MOV.U32 R11, RZ, RZ, R9 ;  /* 0x000000ffff0b7224 */ /* 0x000fca00078e0009 */
[----:B------:R-:W-:Y:S02]  /*3170*/  @!P4 IADD3 R11, -R11, RZ, RZ ;  /* 0x000000ff0b0bc210 */ /* 0x000fe40007ffe1ff */
[----:B------:R-:W-:-:S05]  /*3180*/  @!P2 LOP3.LUT R11, RZ, R7, RZ, 0x33, !PT ;  /* 0x00000007ff0ba212 */ /* 0x000fca00078e33ff */
[----:B------:R-:W-:-:S05]  /*3190*/  IMAD.IADD R12, R18, 0x1, R11 ;  /* 0x00000001120c7824 */ /* 0x000fca00078e020b */
[----:B------:R-:W-:Y:S02]  /*31a0*/  IABS R9, R12 ;  /* 0x0000000c00097213 */ /* 0x000fe40000000000 */
[----:B------:R-:W-:-:S03]  /*31b0*/  ISETP.GE.AND P3, PT, R12, RZ, PT ;  /* 0x000000ff0c00720c */ /* 0x000fc60003f66270 */
[----:B------:R-:W-:-:S05]  /*31c0*/  IMAD.HI.U32 R8, R16, R9, RZ ;  /* 0x0000000910087227 */ /* 0x000fca00078e00ff */
[----:B------:R-:W-:-:S05]  /*31d0*/  IADD3 R8, -R8, RZ, RZ ;  /* 0x000000ff08087210 */ /* 0x000fca0007ffe1ff */
[----:B------:R-:W-:-:S05]  /*31e0*/  IMAD R9, R0, R8, R9 ;  /* 0x0000000800097224 */ /* 0x000fca00078e0209 */
[----:B------:R-:W-:-:S13]  /*31f0*/  ISETP.GT.U32.AND P0, PT, R0, R9, PT ;  /* 0x000000090000720c */ /* 0x000fda0003f04070 */
[----:B------:R-:W-:-:S05]  /*3200*/  @!P0 IMAD.IADD R9, R9, 0x1, -R0 ;  /* 0x0000000109098824 */ /* 0x000fca00078e0a00 */
[----:B------:R-:W-:-:S13]  /*3210*/  ISETP.GT.U32.AND P0, PT, R0, R9, PT ;  /* 0x000000090000720c */ /* 0x000fda0003f04070 */
[----:B------:R-:W-:-:S05]  /*3220*/  @!P0 IADD3 R9, R9, -R0, RZ ;  /* 0x8000000009098210 */ /* 0x000fca0007ffe0ff */
[----:B------:R-:W-:Y:S01]  /*3230*/  @!P3 IMAD.MOV R9, RZ, RZ, -R9 ;  /* 0x000000ffff09b224 */ /* 0x000fe200078e0a09 */
[----:B------:R-:W-:-:S04]  /*3240*/  @!P1 LOP3.LUT R9, RZ, R14, RZ, 0x33, !PT ;  /* 0x0000000eff099212 */ /* 0x000fc800078e33ff */
[----:B------:R-:W-:-:S04]  /*3250*/  ISETP.NE.AND P0, PT, R9, RZ, PT ;  /* 0x000000ff0900720c */ /* 0x000fc80003f05270 */
[----:B------:R-:W-:-:S13]  /*3260*/  ISETP.GT.OR P0, PT, R11, R22, !P0 ;  /* 0x000000160b00720c */ /* 0x000fda0004704670 */
[----:B------:R-:W-:Y:S05]  /*3270*/  @P0 BRA `(.L_x_562) ;  /* 0x0000001c00800947 */ /* 0x000fea0003800000 */
[----:B------:R-:W-:-:S04]  /*3280*/  IADD3 R19, R19, 0x4, RZ ;  /* 0x0000000413137810 */ /* 0x000fc80007ffe0ff */
[----:B------:R-:W-:-:S13]  /*3290*/  ISETP.GE.AND P0, PT, R19, R6, PT ;  /* 0x000000061300720c */ /* 0x000fda0003f06270 */
[----:B------:R-:W-:Y:S05]  /*32a0*/  @!P0 BRA `(.L_x_563) ;  /* 0xfffffffc007c8947 */ /* 0x000fea000383ffff */
.L_x_561:
[----:B------:R-:W-:Y:S05]  /*32b0*/  BSYNC B6 ;  /* 0x0000000000067941 */ /* 0x000fea0003800000 */
.L_x_560:
[----:B------:R-:W-:-:S03]  /*32c0*/  UMOV UR4, 0xffffffff ;  /* 0xffffffff00047882 */ /* 0x000fc60000000000 */
[----:B------:R-:W-:Y:S05]  /*32d0*/  BRA.DIV UR4, `(.L_x_564) ;  /* 0x00000022042c7947 */ /* 0x000fea000b800000 */
[----:B------:R-:W-:Y:S01]  /*32e0*/  HFMA2.MMA R0, -RZ, RZ, 0, 0 ;  /* 0x00000000ff007435 */ /* 0x000fe200000001ff */
[----:B--23--:R-:W-:Y:S01]  /*32f0*/  IMAD.MOV.U32 R10, RZ, RZ, RZ ;  /* 0x000000ffff0a7224 */ /* 0x00cfe200078e00ff */
[----:B------:R-:W-:Y:S02]  /*3300*/  CS2R R28, SRZ ;  /* 0x00000000001c7805 */ /* 0x000fe4000001ff00 */
[----:B------:R-:W-:Y:S02]  /*3310*/  CS2R R22, SRZ ;  /* 0x0000000000167805 */ /* 0x000fe4000001ff00 */
[----:B------:R-:W-:Y:S01]  /*3320*/  MOV R25, RZ ;  /* 0x000000ff00197202 */ /* 0x000fe20000000f00 */
[----:B------:R-:W-:Y:S01]  /*3330*/  FADD.FTZ R10, RZ, R10 ;  /* 0x0000000aff0a7221 */ /* 0x000fe20000010000 */
[----:B------:R-:W-:Y:S01]  /*3340*/  IMAD.MOV.U32 R18, RZ, RZ, RZ ;  /* 0x000000ffff127224 */ /* 0x000fe200078e00ff */
[----:B------:R-:W-:Y:S01]  /*3350*/  HFMA2.MMA R30, -RZ, RZ, 0, 0 ;  /* 0x00000000ff1e7435 */ /* 0x000fe200000001ff */
[----:B------:R-:W-:Y:S01]  /*3360*/  FADD.FTZ R29, RZ, R29 ;  /* 0x0000001dff1d7221 */ /* 0x000fe20000010000 */
[----:B------:R-:W-:Y:S01]  /*3370*/  FADD.FTZ R22, RZ, R22 ;  /* 0x00000016ff167221 */ /* 0x000fe20000010000 */
[----:B------:R-:W-:Y:S01]  /*3380*/  FADD.FTZ R0, RZ, R0 ;  /* 0x00000000ff007221 */ /* 0x000fe20000010000 */
[----:B------:R-:W2:Y:S01]  /*3390*/  SHFL.BFLY PT, R33, R10, 0x1, 0x1f ;  /* 0x0c201f000a217f89 */ /* 0x000ea200000e0000 */
[----:B------:R-:W-:Y:S01]  /*33a0*/  FADD.FTZ R25, RZ, R25 ;  /* 0x00000019ff197221 */ /* 0x000fe20000010000 */
[----:B------:R-:W-:Y:S01]  /*33b0*/  FADD.FTZ R28, RZ, R28 ;  /* 0x0000001cff1c7221 */ /* 0x000fe20000010000 */
[----:B------:R-:W-:Y:S01]  /*33c0*/  FADD.FTZ R23, RZ, R23 ;  /* 0x00000017ff177221 */ /* 0x000fe20000010000 */
[----:B------:R-:W3:Y:S01]  /*33d0*/  SHFL.BFLY PT, R35, R0, 0x1, 0x1f ;  /* 0x0c201f0000237f89 */ /* 0x000ee200000e0000 */
[----:B------:R-:W-:-:S02]  /*33e0*/  IMAD.MOV.U32 R14, RZ, RZ, RZ ;  /* 0x000000ffff0e7224 */ /* 0x000fc400078e00ff */
[----:B------:R-:W-:Y:S01]  /*33f0*/  FADD.FTZ R18, RZ, R18 ;  /* 0x00000012ff127221 */ /* 0x000fe20000010000 */
[----:B------:R-:W-:Y:S01]  /*3400*/  IMAD.MOV.U32 R13, RZ, RZ, RZ ;  /* 0x000000ffff0d7224 */ /* 0x000fe200078e00ff */
[----:B0-----:R-:W0:Y:S01]  /*3410*/  SHFL.BFLY PT, R8, R29, 0x1, 0x1f ;  /* 0x0c201f001d087f89 */ /* 0x001e2200000e0000 */
[--C-:B------:R-:W-:Y:S01]  /*3420*/  FADD.FTZ R17, RZ, R14.reuse ;  /* 0x0000000eff117221 */ /* 0x100fe20000010000 */
[----:B------:R-:W-:Y:S01]  /*3430*/  FADD.FTZ R27, RZ, R14 ;  /* 0x0000000eff1b7221 */ /* 0x000fe20000010000 */
[----:B------:R-:W-:Y:S01]  /*3440*/  FADD.FTZ R13, RZ, R13 ;  /* 0x0000000dff0d7221 */ /* 0x000fe20000010000 */
[----:B-1----:R-:W1:Y:S01]  /*3450*/  SHFL.BFLY PT, R9, R22, 0x1, 0x1f ;  /* 0x0c201f0016097f89 */ /* 0x002e6200000e0000 */
[----:B------:R-:W-:Y:S01]  /*3460*/  FADD.FTZ R30, RZ, R30 ;  /* 0x0000001eff1e7221 */ /* 0x000fe20000010000 */
[----:B------:R-:W-:Y:S01]  /*3470*/  FADD.FTZ R34, RZ, R14 ;  /* 0x0000000eff227221 */ /* 0x000fe20000010000 */
[----:B------:R-:W-:Y:S01]  /*3480*/  MOV R37, RZ ;  /* 0x000000ff00257202 */ /* 0x000fe20000000f00 */
[----:B------:R-:W4:Y:S04]  /*3490*/  SHFL.BFLY PT, R32, R25, 0x1, 0x1f ;  /* 0x0c201f0019207f89 */ /* 0x000f2800000e0000 */
[----:B------:R-:W5:Y:S01]  /*34a0*/  SHFL.BFLY PT, R19, R28, 0x1, 0x1f ;  /* 0x0c201f001c137f89 */ /* 0x000f6200000e0000 */
[----:B------:R-:W-:-:S03]  /*34b0*/  FADD.FTZ R37, RZ, R37 ;  /* 0x00000025ff257221 */ /* 0x000fc60000010000 */
[----:B------:R-:W5:Y:S01]  /*34c0*/  SHFL.BFLY PT, R6, R23, 0x1, 0x1f ;  /* 0x0c201f0017067f89 */ /* 0x000f6200000e0000 */
[----:B--2---:R-:W-:Y:S01]  /*34d0*/  FADD.FTZ R33, R10, R33 ;  /* 0x000000210a217221 */ /* 0x004fe20000010000 */
[----:B------:R-:W-:Y:S02]  /*34e0*/  IMAD.MOV.U32 R10, RZ, RZ, RZ ;  /* 0x000000ffff0a7224 */ /* 0x000fe400078e00ff */
[----:B------:R-:W2:Y:S01]  /*34f0*/  SHFL.BFLY PT, R7, R18, 0x1, 0x1f ;  /* 0x0c201f0012077f89 */ /* 0x000ea200000e0000 */
[----:B---3--:R-:W-:Y:S01]  /*3500*/  FADD.FTZ R35, R0, R35 ;  /* 0x0000002300237221 */ /* 0x008fe20000010000 */
[----:B------:R-:W-:Y:S02]  /*3510*/  FADD.FTZ R10, RZ, R10 ;  /* 0x0000000aff0a7221 */ /* 0x000fe40000010000 */
[----:B------:R-:W3:Y:S01]  /*3520*/  SHFL.BFLY PT, R0, R17, 0x1, 0x1f ;  /* 0x0c201f0011007f89 */ /* 0x000ee200000e0000 */
[----:B0-----:R-:W-:Y:S01]  /*3530*/  FADD.FTZ R29, R29, R8 ;  /* 0x000000081d1d7221 */ /* 0x001fe20000010000 */
[----:B------:R-:W-:-:S02]  /*3540*/  HFMA2.MMA R8, -RZ, RZ, 0, 0 ;  /* 0x00000000ff087435 */ /* 0x000fc400000001ff */
[----:B------:R-:W0:Y:S01]  /*3550*/  SHFL.BFLY PT, R36, R27, 0x1, 0x1f ;  /* 0x0c201f001b247f89 */ /* 0x000e2200000e0000 */
[----:B-1----:R-:W-:Y:S01]  /*3560*/  FADD.FTZ R22, R22, R9 ;  /* 0x0000000916167221 */ /* 0x002fe20000010000 */
[----:B----4-:R-:W-:Y:S02]  /*3570*/  FADD.FTZ R32, R25, R32 ;  /* 0x0000002019207221 */ /* 0x010fe40000010000 */
[----:B------:R-:W1:Y:S01]  /*3580*/  SHFL.BFLY PT, R9, R10, 0x1, 0x1f ;  /* 0x0c201f000a097f89 */ /* 0x000e6200000e0000 */
[----:B------:R-:W-:Y:S02]  /*3590*/  IMAD.MOV.U32 R25, RZ, RZ, RZ ;  /* 0x000000ffff197224 */ /* 0x000fe400078e00ff */
[----:B-----5:R-:W-:Y:S01]  /*35a0*/  FADD.FTZ R28, R28, R19 ;  /* 0x000000131c1c7221 */ /* 0x020fe20000010000 */
[----:B------:R-:W-:Y:S01]  /*35b0*/  MOV R19, RZ ;  /* 0x000000ff00137202 */ /* 0x000fe20000000f00 */
[----:B------:R-:W-:Y:S01]  /*35c0*/  FADD.FTZ R8, RZ, R8 ;  /* 0x00000008ff087221 */ /* 0x000fe20000010000 */
[----:B------:R-:W-:Y:S01]  /*35d0*/  FADD.FTZ R25, RZ, R25 ;  /* 0x00000019ff197221 */ /* 0x000fe20000010000 */
[----:B------:R-:W-:Y:S01]  /*35e0*/  FADD.FTZ R23, R23, R6 ;  /* 0x0000000617177221 */ /* 0x000fe20000010000 */
[----:B------:R-:W-:Y:S01]  /*35f0*/  FADD.FTZ R6, RZ, R14 ;  /* 0x0000000eff067221 */ /* 0x000fe20000010000 */
[----:B------:R-:W-:Y:S01]  /*3600*/  FADD.FTZ R19, RZ, R19 ;  /* 0x00000013ff137221 */ /* 0x000fe20000010000 */
[----:B------:R-:W-:Y:S01]  /*3610*/  SHFL.BFLY PT, R14, R13, 0x1, 0x1f ;  /* 0x0c201f000d0e7f89 */ /* 0x000fe200000e0000 */
[----:B--2---:R-:W-:-:S03]  /*3620*/  FADD.FTZ R18, R18, R7 ;  /* 0x0000000712127221 */ /* 0x004fc60000010000 */
[----:B------:R-:W2:Y:S01]  /*3630*/  SHFL.BFLY PT, R7, R8, 0x1, 0x1f ;  /* 0x0c201f0008077f89 */ /* 0x000ea200000e0000 */
[----:B---3--:R-:W-:-:S03]  /*3640*/  FADD.FTZ R17, R17, R0 ;  /* 0x0000000011117221 */ /* 0x008fc60000010000 */
[----:B------:R-:W3:Y:S01]  /*3650*/  SHFL.BFLY PT, R20, R25, 0x1, 0x1f ;  /* 0x0c201f0019147f89 */ /* 0x000ee200000e0000 */
[----:B0-----:R-:W-:-:S03]  /*3660*/  FADD.FTZ R36, R27, R36 ;  /* 0x000000241b247221 */ /* 0x001fc60000010000 */
[----:B------:R-:W0:Y:S01]  /*3670*/  SHFL.BFLY PT, R0, R6, 0x1, 0x1f ;  /* 0x0c201f0006007f89 */ /* 0x000e2200000e0000 */
[----:B-1----:R-:W-:Y:S01]  /*3680*/  FADD.FTZ R9, R10, R9 ;  /* 0x000000090a097221 */ /* 0x002fe20000010000 */
[----:B------:R-:W-:Y:S02]  /*3690*/  HFMA2.MMA R10, -RZ, RZ, 0, 0 ;  /* 0x00000000ff0a7435 */ /* 0x000fe400000001ff */
[----:B------:R-:W1:Y:S04]  /*36a0*/  SHFL.BFLY PT, R16, R19, 0x1, 0x1f ;  /* 0x0c201f0013107f89 */ /* 0x000e6800000e0000 */
[----:B------:R-:W4:Y:S04]  /*36b0*/  SHFL.BFLY PT, R27, R30, 0x1, 0x1f ;  /* 0x0c201f001e1b7f89 */ /* 0x000f2800000e0000 */
[----:B------:R-:W5:Y:S01]  /*36c0*/  SHFL.BFLY PT, R31, R34, 0x1, 0x1f ;  /* 0x0c201f00221f7f89 */ /* 0x000f6200000e0000 */
[----:B------:R-:W-:Y:S01]  /*36d0*/  FADD.FTZ R10, RZ, R10 ;  /* 0x0000000aff0a7221 */ /* 0x000fe20000010000 */
[----:B--2---:R-:W-:Y:S01]  /*36e0*/  FADD.FTZ R7, R8, R7 ;  /* 0x0000000708077221 */ /* 0x004fe20000010000 */
[----:B------:R-:W-:Y:S01]  /*36f0*/  IMAD.MOV.U32 R8, RZ, RZ, RZ ;  /* 0x000000ffff087224 */ /* 0x000fe200078e00ff */
[----:B------:R-:W2:Y:S01]  /*3700*/  SHFL.BFLY PT, R11, R37, 0x1, 0x1f ;  /* 0x0c201f00250b7f89 */ /* 0x000ea200000e0000 */
[----:B---3--:R-:W-:Y:S01]  /*3710*/  FADD.FTZ R20, R25, R20 ;  /* 0x0000001419147221 */ /* 0x008fe20000010000 */
[----:B------:R-:W-:-:S02]  /*3720*/  IMAD.MOV.U32 R25, RZ, RZ, RZ ;  /* 0x000000ffff197224 */ /* 0x000fc400078e00ff */
[----:B------:R-:W-:Y:S01]  /*3730*/  FADD.FTZ R8, RZ, R8 ;  /* 0x00000008ff087221 */ /* 0x000fe20000010000 */
[----:B0-----:R-:W-:Y:S01]  /*3740*/  FADD.FTZ R0, R6, R0 ;  /* 0x0000000006007221 */ /* 0x001fe20000010000 */
[----:B------:R-:W-:Y:S01]  /*3750*/  FADD.FTZ R6, R13, R14 ;  /* 0x0000000e0d067221 */ /* 0x000fe20000010000 */
[----:B------:R-:W-:Y:S01]  /*3760*/  FADD.FTZ R13, RZ, R25 ;  /* 0x00000019ff0d7221 */ /* 0x000fe20000010000 */
[----:B-1----:R-:W-:Y:S01]  /*3770*/  FADD.FTZ R16, R19, R16 ;  /* 0x0000001013107221 */ /* 0x002fe20000010000 */
[----:B------:R-:W-:Y:S01]  /*3780*/  MOV R19, RZ ;  /* 0x000000ff00137202 */ /* 0x000fe20000000f00 */
[----:B------:R-:W0:Y:S01]  /*3790*/  SHFL.BFLY PT, R25, R8, 0x1, 0x1f ;  /* 0x0c201f0008197f89 */ /* 0x000e2200000e0000 */
[----:B----4-:R-:W-:-:S03]  /*37a0*/  FADD.FTZ R27, R30, R27 ;  /* 0x0000001b1e1b7221 */ /* 0x010fc60000010000 */
[----:B------:R-:W1:Y:S01]  /*37b0*/  SHFL.BFLY PT, R30, R10, 0x1, 0x1f ;  /* 0x0c201f000a1e7f89 */ /* 0x000e6200000e0000 */
[----:B------:R-:W-:Y:S01]  /*37c0*/  FADD.FTZ R19, RZ, R19 ;  /* 0x00000013ff137221 */ /* 0x000fe20000010000 */
[----:B-----5:R-:W-:Y:S02]  /*37d0*/  FADD.FTZ R31, R34, R31 ;  /* 0x0000001f221f7221 */ /* 0x020fe40000010000 */
[----:B------:R-:W3:Y:S04]  /*37e0*/  SHFL.BFLY PT, R34, R13, 0x1, 0x1f ;  /* 0x0c201f000d227f89 */ /* 0x000ee800000e0000 */
[----:B------:R-:W4:Y:S01]  /*37f0*/  SHFL.BFLY PT, R14, R19, 0x1, 0x1f ;  /* 0x0c201f00130e7f89 */ /* 0x000f2200000e0000 */
[----:B--2---:R-:W-:Y:S01]  /*3800*/  FADD.FTZ R37, R37, R11 ;  /* 0x0000000b25257221 */ /* 0x004fe20000010000 */
[----:B0-----:R-:W-:Y:S01]  /*3810*/  FADD.FTZ R8, R8, R25 ;  /* 0x0000001908087221 */ /* 0x001fe20000010000 */
[----:B-1----:R-:W-:Y:S01]  /*3820*/  FADD.FTZ R10, R10, R30 ;  /* 0x0000001e0a0a7221 */ /* 0x002fe20000010000 */
[----:B------:R-:W-:-:S02]  /*3830*/  IMAD.MOV.U32 R30, RZ, RZ, RZ ;  /* 0x000000ffff1e7224 */ /* 0x000fc400078e00ff */
[----:B---3--:R-:W-:Y:S02]  /*3840*/  FADD.FTZ R25, R13, R34 ;  /* 0x000000220d197221 */ /* 0x008fe40000010000 */
[----:B------:R-:W-:Y:S01]  /*3850*/  FADD.FTZ R13, RZ, R30 ;  /* 0x0000001eff0d7221 */ /* 0x000fe20000010000 */
[----:B----4-:R-:W-:-:S04]  /*3860*/  FADD.FTZ R19, R19, R14 ;  /* 0x0000000e13137221 */ /* 0x010fc80000010000 */
[----:B------:R0:W1:Y:S03]  /*3870*/  SHFL.BFLY PT, R14, R13, 0x1, 0x1f ;  /* 0x0c201f000d0e7f89 */ /* 0x00006600000e0000 */
.L_x_628:
[----:B------:R-:W-:Y:S01]  /*3880*/  LOP3.LUT R11, R2, 0x3, RZ, 0xc0, !PT ;  /* 0x00000003020b7812 */ /* 0x000fe200078ec0ff */
[----:B------:R-:W-:Y:S05]  /*3890*/  WARPSYNC.ALL ;  /* 0x0000000000007948 */ /* 0x000fea0003800000 */
[----:B------:R-:W2:Y:S08]  /*38a0*/  S2UR UR5, SR_CgaCtaId ;  /* 0x00000000000579c3 */ /* 0x000eb00000008800 */
[----:B------:R-:W-:Y:S01]  /*38b0*/  BAR.SYNC.DEFER_BLOCKING 0x0 ;  /* 0x0000000000007b1d */ /* 0x000fe20000010000 */
[----:B------:R-:W-:Y:S01]  /*38c0*/  ISETP.NE.AND P2, PT, R11, RZ, PT ;  /* 0x000000ff0b00720c */ /* 0x000fe20003f45270 */
[----:B01----:R-:W-:Y:S01]  /*38d0*/  FADD.FTZ R13, R13, R14 ;  /* 0x0000000e0d0d7221 */ /* 0x003fe20000010000 */
[----:B------:R-:W-:-:S02]  /*38e0*/  SHF.R.S32.HI R11, RZ, 0x1f, R2 ;  /* 0x0000001fff0b7819 */ /* 0x000fc40000011402 */
[----:B------:R-:W-:Y:S01]  /*38f0*/  ISETP.GT.OR P0, PT, R21, 0x3f, P2 ;  /* 0x0000003f1500780c */ /* 0x000fe20001704670 */
[----:B------:R-:W-:Y:S01]  /*3900*/  UMOV UR4, 0x400 ;  /* 0x0000040000047882 */ /* 0x000fe20000000000 */
[----:B------:R-:W-:Y:S01]  /*3910*/  LEA.HI R11, R11, R2, RZ, 0x2 ;  /* 0x000000020b0b7211 */ /* 0x000fe200078f10ff */
[----:B------:R-:W-:Y:S01]  /*3920*/  UIADD3 UR4, UR4, 0x1a0, URZ ;  /* 0x000001a004047890 */ /* 0x000fe2000fffe03f */
[C---:B------:R-:W-:Y:S01]  /*3930*/  IADD3 R2, R21.reuse, 0x1f, RZ ;  /* 0x0000001f15027810 */ /* 0x040fe20007ffe0ff */
[----:B------:R-:W-:Y:S01]  /*3940*/  BSSY B0, `(.L_x_565) ;  /* 0x0000024000007945 */ /* 0x000fe20003800000 */
[----:B------:R-:W-:Y:S02]  /*3950*/  SHF.R.S32.HI R11, RZ, 0x2, R11 ;  /* 0x00000002ff0b7819 */ /* 0x000fe4000001140b */
[----:B------:R-:W-:Y:S02]  /*3960*/  ISETP.GT.U32.AND P3, PT, R2, 0x3e, PT ;  /* 0x0000003e0200780c */ /* 0x000fe40003f64070 */
[----:B------:R-:W-:-:S02]  /*3970*/  LOP3.LUT R2, R21, 0xffffffc0, RZ, 0xc0, !PT ;  /* 0xffffffc015027812 */ /* 0x000fc400078ec0ff */
[C---:B------:R-:W-:Y:S02]  /*3980*/  ISETP.GT.OR P1, PT, R21.reuse, 0x1f, P2 ;  /* 0x0000001f1500780c */ /* 0x040fe40001724670 */
[----:B------:R-:W-:Y:S02]  /*3990*/  ISETP.NE.OR P5, PT, R2, 0x40, P2 ;  /* 0x000000400200780c */ /* 0x000fe400017a5670 */
[----:B------:R-:W-:Y:S01]  /*39a0*/  LOP3.LUT R2, R21, 0xffffffe0, RZ, 0xc0, !PT ;  /* 0xffffffe015027812 */ /* 0x000fe200078ec0ff */
[----:B--2---:R-:W-:-:S03]  /*39b0*/  ULEA UR4, UR5, UR4, 0x18 ;  /* 0x0000000405047291 */ /* 0x004fc6000f8ec03f */
[----:B------:R-:W-:Y:S01]  /*39c0*/  ISETP.NE.OR P4, PT, R2, 0x20, P2 ;  /* 0x000000200200780c */ /* 0x000fe20001785670 */
[----:B------:R-:W-:-:S05]  /*39d0*/  IMAD R2, R3, 0xc0, R11 ;  /* 0x000000c003027824 */ /* 0x000fca00078e020b */
        /* <DEDUP_REMOVED lines=26> */
.L_x_566:
[----:B------:R-:W-:Y:S05]  /*3b80*/  BSYNC B0 ;  /* 0x0000000000007941 */ /* 0x000fea0003800000 */
.L_x_565:
        /* <DEDUP_REMOVED lines=41> */
[----:B--2---:R-:W-:-:S03]  /*3e20*/  FADD.FTZ R7, R7, R14 ;  /* 0x0000000e07077221 */ /* 0x004fc60000010000 */
[----:B------:R-:W2:Y:S01]  /*3e30*/  LDS R14, [R2+0x2c0] ;  /* 0x0002c000020e7984 */ /* 0x000ea20000000800 */
[----:B---3--:R-:W-:Y:S01]  /*3e40*/  FADD.FTZ R6, R6, R15 ;  /* 0x0000000f06067221 */ /* 0x008fe20000010000 */
[----:B0-----:R-:W-:Y:S02]  /*3e50*/  FADD.FTZ R0, R0, R3 ;  /* 0x0000000300007221 */ /* 0x001fe40000010000 */
[----:B------:R-:W0:Y:S01]  /*3e60*/  LDS R3, [R2+0x280] ;  /* 0x0002800002037984 */ /* 0x000e220000000800 */
[----:B-1----:R-:W-:-:S03]  /*3e70*/  FADD.FTZ R37, R37, R12 ;  /* 0x0000000c25257221 */ /* 0x002fc60000010000 */
[----:B------:R-:W1:Y:S01]  /*3e80*/  LDS R12, [R2+0x2a0] ;  /* 0x0002a000020c7984 */ /* 0x000e620000000800 */
[----:B--2---:R-:W-:Y:S01]  /*3e90*/  FADD.FTZ R19, R19, R14 ;  /* 0x0000000e13137221 */ /* 0x004fe20000010000 */
[----:B0-----:R-:W-:Y:S01]  /*3ea0*/  FADD.FTZ R10, R10, R3 ;  /* 0x000000030a0a7221 */ /* 0x001fe20000010000 */
[----:B-1----:R-:W-:-:S07]  /*3eb0*/  FADD.FTZ R25, R25, R12 ;  /* 0x0000000c19197221 */ /* 0x002fce0000010000 */
.L_x_568:
[----:B------:R-:W-:Y:S05]  /*3ec0*/  BSYNC B0 ;  /* 0x0000000000007941 */ /* 0x000fea0003800000 */
.L_x_567:
        /* <DEDUP_REMOVED lines=27> */
.L_x_570:
[----:B------:R-:W-:Y:S05]  /*4080*/  BSYNC B0 ;  /* 0x0000000000007941 */ /* 0x000fea0003800000 */
.L_x_569:
[----:B------:R-:W-:Y:S06]  /*4090*/  BAR.SYNC.DEFER_BLOCKING 0x0 ;  /* 0x0000000000007b1d */ /* 0x000fec0000010000 */
[----:B------:R-:W-:Y:S04]  /*40a0*/  BSSY B0, `(.L_x_571) ;  /* 0x0000032000007945 */ /* 0x000fe80003800000 */
[----:B------:R-:W-:Y:S05]  /*40b0*/  @P1 BRA `(.L_x_572) ;  /* 0x0000000000c01947 */ /* 0x000fea0003800000 */
[----:B------:R-:W0:Y:S04]  /*40c0*/  LDS R14, [R2+0x2e0] ;  /* 0x0002e000020e7984 */ /* 0x000e280000000800 */
[----:B------:R-:W2:Y:S04]  /*40d0*/  LDS R3, [R2] ;  /* 0x0000000002037984 */ /* 0x000ea80000000800 */
        /* <DEDUP_REMOVED lines=9> */
[----:B----4-:R-:W-:-:S03]  /*4170*/  FADD.FTZ R28, R28, R15 ;  /* 0x0000000f1c1c7221 */ /* 0x010fc60000010000 */
[----:B------:R-:W3:Y:S01]  /*4180*/  LDS R15, [R2+0x100] ;  /* 0x00010000020f7984 */ /* 0x000ee20000000800 */
        /* <DEDUP_REMOVED lines=35> */
.L_x_572:
[----:B------:R-:W-:Y:S05]  /*43c0*/  BSYNC B0 ;  /* 0x0000000000007941 */ /* 0x000fea0003800000 */
.L_x_571:
[----:B------:R-:W-:Y:S06]  /*43d0*/  BAR.SYNC.DEFER_BLOCKING 0x0 ;  /* 0x0000000000007b1d */ /* 0x000fec0000010000 */
[----:B------:R-:W-:Y:S05]  /*43e0*/  @P3 EXIT ;  /* 0x000000000000394d */ /* 0x000fea0003800000 */
[----:B------:R-:W-:Y:S02]  /*43f0*/  IMAD R5, R26, R5, RZ ;  /* 0x000000051a057224 */ /* 0x000fe400078e02ff */
[----:B------:R-:W-:Y:S02]  /*4400*/  IMAD R3, R4, UR38, RZ ;  /* 0x0000002604037c24 */ /* 0x000fe4000f8e02ff */
[----:B01----:R-:W-:Y:S01]  /*4410*/  IMAD R2, R5, UR38, RZ ;  /* 0x0000002605027c24 */ /* 0x003fe2000f8e02ff */
[----:B------:R-:W-:Y:S06]  /*4420*/  @P2 EXIT ;  /* 0x000000000000294d */ /* 0x000fec0003800000 */
[----:B------:R-:W-:Y:S01]  /*4430*/  IMAD R2, R2, 0xc0, RZ ;  /* 0x000000c002027824 */ /* 0x000fe200078e02ff */
[----:B------:R-:W-:Y:S01]  /*4440*/  SHF.R.S32.HI R4, RZ, 0x1f, R3 ;  /* 0x0000001fff047819 */ /* 0x000fe20000011403 */
[----:B------:R-:W-:Y:S01]  /*4450*/  IMAD R24, R24, 0xc0, RZ ;  /* 0x000000c018187824 */ /* 0x000fe200078e02ff */
[----:B------:R-:W-:Y:S01]  /*4460*/  ULDC.64 UR4, c[0x0][0x220] ;  /* 0x0000880000047ab9 */ /* 0x000fe20000000a00 */
[----:B------:R-:W-:Y:S01]  /*4470*/  F2FP.BF16.F32.PACK_AB R35, R35, R36 ;  /* 0x000000242323723e */ /* 0x000fe200000010ff */
[C---:B------:R-:W-:Y:S01]  /*4480*/  VIADD R26, R11.reuse, 0x18 ;  /* 0x000000180b1a7836 */ /* 0x040fe20000000000 */
[----:B------:R-:W-:Y:S02]  /*4490*/  IADD3 R15, R11, 0x10, RZ ;  /* 0x000000100b0f7810 */ /* 0x000fe40007ffe0ff */
[--C-:B------:R-:W-:Y:S02]  /*44a0*/  IADD3 R12, P0, P1, R2, R3, R24.reuse ;  /* 0x00000003020c7210 */ /* 0x100fe4000791e018 */
[----:B------:R-:W-:-:S02]  /*44b0*/  SHF.R.S32.HI R21, RZ, 0x1f, R24 ;  /* 0x0000001fff157819 */ /* 0x000fc40000011418 */
[----:B------:R-:W-:Y:S02]  /*44c0*/  SHF.R.S32.HI R2, RZ, 0x1f, R2 ;  /* 0x0000001fff027819 */ /* 0x000fe40000011402 */
[----:B------:R-:W-:Y:S02]  /*44d0*/  PRMT R34, R35, 0x7610, R34 ;  /* 0x0000761023227816 */ /* 0x000fe40000000022 */
[----:B------:R-:W-:Y:S01]  /*44e0*/  IADD3.X R21, R2, R4, R21, P0, P1 ;  /* 0x0000000402157210 */ /* 0x000fe200007e2415 */
[C---:B------:R-:W-:Y:S01]  /*44f0*/  VIADD R4, R11.reuse, 0x8 ;  /* 0x000000080b047836 */ /* 0x040fe20000000000 */
[C---:B------:R-:W-:Y:S02]  /*4500*/  IADD3 R3, P0, R11.reuse, R12, RZ ;  /* 0x0000000c0b037210 */ /* 0x040fe40007f1e0ff */
[C---:B------:R-:W-:Y:S02]  /*4510*/  IADD3 R30, R11.reuse, 0x20, RZ ;  /* 0x000000200b1e7810 */ /* 0x040fe40007ffe0ff */
[----:B------:R-:W-:-:S02]  /*4520*/  LEA.HI.X.SX32 R14, R11, R21, 0x1, P0 ;  /* 0x000000150b0e7211 */ /* 0x000fc400000f0eff */
[C---:B------:R-:W-:Y:S02]  /*4530*/  LEA R2, P0, R3.reuse, UR4, 0x1 ;  /* 0x0000000403027c11 */ /* 0x040fe4000f8008ff */
[CC--:B------:R-:W-:Y:S02]  /*4540*/  IADD3 R5, P1, R4.reuse, R12.reuse, RZ ;  /* 0x0000000c04057210 */ /* 0x0c0fe40007f3e0ff */
[----:B------:R-:W-:Y:S02]  /*4550*/  LEA.HI.X R3, R3, UR5, R14, 0x1, P0 ;  /* 0x0000000503037c11 */ /* 0x000fe400080f0c0e */
[----:B------:R-:W-:Y:S02]  /*4560*/  LEA.HI.X.SX32 R24, R4, R21, 0x1, P1 ;  /* 0x0000001504187211 */ /* 0x000fe400008f0eff */
[----:B------:R-:W-:Y:S01]  /*4570*/  LEA R4, P0, R5, UR4, 0x1 ;  /* 0x0000000405047c11 */ /* 0x000fe2000f8008ff */
[----:B------:R0:W-:Y:S01]  /*4580*/  STG.E.U16 desc[UR36][R2.64], R34 ;  /* 0x0000002202007986 */ /* 0x0001e2000c101524 */
[----:B------:R-:W-:-:S02]  /*4590*/  IADD3 R14, P1, R15, R12, RZ ;  /* 0x0000000c0f0e7210 */ /* 0x000fc40007f3e0ff */
[----:B------:R-:W-:Y:S02]  /*45a0*/  LEA.HI.X R5, R5, UR5, R24, 0x1, P0 ;  /* 0x0000000505057c11 */ /* 0x000fe400080f0c18 */
[----:B------:R-:W-:Y:S02]  /*45b0*/  IADD3 R24, P2, R30, R12, RZ ;  /* 0x0000000c1e187210 */ /* 0x000fe40007f5e0ff */
[----:B------:R-:W-:Y:S02]  /*45c0*/  F2FP.BF16.F32.PACK_AB R32, R32, R33 ;  /* 0x000000212020723e */ /* 0x000fe400000010ff */
[----:B------:R-:W-:Y:S02]  /*45d0*/  LEA.HI.X.SX32 R33, R30, R21, 0x1, P2 ;  /* 0x000000151e217211 */ /* 0x000fe400010f0eff */
[----:B------:R-:W-:Y:S01]  /*45e0*/  PRMT R36, R32, 0x7632, R36 ;  /* 0x0000763220247816 */ /* 0x000fe20000000024 */
[----:B0-----:R-:W-:Y:S01]  /*45f0*/  VIADD R34, R11, 0x38 ;  /* 0x000000380b227836 */ /* 0x001fe20000000000 */
[----:B------:R-:W-:-:S02]  /*4600*/  PRMT R3, R35, 0x7632, R3 ;  /* 0x0000763223037816 */ /* 0x000fc40000000003 */
[-C--:B------:R-:W-:Y:S02]  /*4610*/  LEA.HI.X.SX32 R35, R15, R21.reuse, 0x1, P1 ;  /* 0x000000150f237211 */ /* 0x080fe400008f0eff */
[----:B------:R-:W-:Y:S01]  /*4620*/  IADD3 R15, P1, R26, R12, RZ ;  /* 0x0000000c1a0f7210 */ /* 0x000fe20007f3e0ff */
[----:B------:R0:W-:Y:S01]  /*4630*/  STG.E.U16 desc[UR36][R4.64], R3 ;  /* 0x0000000304007986 */ /* 0x0001e2000c101524 */
[----:B------:R-:W-:Y:S02]  /*4640*/  LEA R2, P0, R14, UR4, 0x1 ;  /* 0x000000040e027c11 */ /* 0x000fe4000f8008ff */
[----:B------:R-:W-:Y:S02]  /*4650*/  LEA.HI.X.SX32 R26, R26, R21, 0x1, P1 ;  /* 0x000000151a1a7211 */ /* 0x000fe400008f0eff */
[----:B------:R-:W-:Y:S02]  /*4660*/  F2FP.BF16.F32.PACK_AB R28, R28, R29 ;  /* 0x0000001d1c1c723e */ /* 0x000fe400000010ff */
[----:B------:R-:W-:-:S02]  /*4670*/  F2FP.BF16.F32.PACK_AB R17, R17, R18 ;  /* 0x000000121111723e */ /* 0x000fc400000010ff */
[----:B------:R-:W-:Y:S02]  /*4680*/  F2FP.BF16.F32.PACK_AB R27, R27, R31 ;  /* 0x0000001f1b1b723e */ /* 0x000fe400000010ff */
[----:B------:R-:W-:Y:S02]  /*4690*/  PRMT R18, R17, 0x7632, R18 ;  /* 0x0000763211127816 */ /* 0x000fe40000000012 */
[----:B0-----:R-:W-:Y:S02]  /*46a0*/  LEA R4, P1, R24, UR4, 0x1 ;  /* 0x0000000418047c11 */ /* 0x001fe4000f8208ff */
[--C-:B------:R-:W-:Y:S02]  /*46b0*/  LEA.HI.X R3, R14, UR5, R35.reuse, 0x1, P0 ;  /* 0x000000050e037c11 */ /* 0x100fe400080f0c23 */
[----:B------:R-:W-:Y:S01]  /*46c0*/  PRMT R35, R32, 0x7610, R35 ;  /* 0x0000761020237816 */ /* 0x000fe20000000023 */
[----:B------:R-:W-:Y:S01]  /*46d0*/  VIADD R32, R11, 0x28 ;  /* 0x000000280b207836 */ /* 0x000fe20000000000 */
[----:B------:R-:W-:-:S02]  /*46e0*/  LEA R14, P0, R15, UR4, 0x1 ;  /* 0x000000040f0e7c11 */ /* 0x000fc4000f8008ff */
[----:B------:R-:W-:Y:S01]  /*46f0*/  LEA.HI.X R5, R24, UR5, R33, 0x1, P1 ;  /* 0x0000000518057c11 */ /* 0x000fe200088f0c21 */
[----:B------:R0:W-:Y:S01]  /*4700*/  STG.E.U16 desc[UR36][R2.64], R35 ;  /* 0x0000002302007986 */ /* 0x0001e2000c101524 */
[----:B------:R-:W-:Y:S02]  /*4710*/  IADD3 R33, R11, 0x30, RZ ;  /* 0x000000300b217810 */ /* 0x000fe40007ffe0ff */
[----:B------:R-:W-:Y:S02]  /*4720*/  LEA.HI.X R15, R15, UR5, R26, 0x1, P0 ;  /* 0x000000050f0f7c11 */ /* 0x000fe400080f0c1a */
[CC--:B------:R-:W-:Y:S02]  /*4730*/  IADD3 R29, P0, R32.reuse, R12.reuse, RZ ;  /* 0x0000000c201d7210 */ /* 0x0c0fe40007f1e0ff */
[----:B------:R-:W-:Y:S01]  /*4740*/  IADD3 R30, P1, R33, R12, RZ ;  /* 0x0000000c211e7210 */ /* 0x000fe20007f3e0ff */
[----:B------:R1:W-:Y:S01]  /*4750*/  STG.E.U16 desc[UR36][R14.64], R36 ;  /* 0x000000240e007986 */ /* 0x0003e2000c101524 */
[----:B------:R-:W-:-:S02]  /*4760*/  LEA.HI.X.SX32 R32, R32, R21, 0x1, P0 ;  /* 0x0000001520207211 */ /* 0x000fc400000f0eff */
[C---:B------:R-:W-:Y:S01]  /*4770*/  IADD3 R26, P2, R34.reuse, R12, RZ ;  /* 0x0000000c221a7210 */ /* 0x040fe20007f5e0ff */
[----:B------:R2:W-:Y:S01]  /*4780*/  STG.E.U16 desc[UR36][R4.64], R28 ;  /* 0x0000001c04007986 */ /* 0x0005e2000c101524 */
[-C--:B------:R-:W-:Y:S02]  /*4790*/  LEA.HI.X.SX32 R33, R33, R21.reuse, 0x1, P1 ;  /* 0x0000001521217211 */ /* 0x080fe400008f0eff */
[----:B------:R-:W-:Y:S02]  /*47a0*/  IADD3 R24, R11, 0x40, RZ ;  /* 0x000000400b187810 */ /* 0x000fe40007ffe0ff */
[----:B0-----:R-:W-:Y:S02]  /*47b0*/  LEA.HI.X.SX32 R3, R34, R21, 0x1, P2 ;  /* 0x0000001522037211 */ /* 0x001fe400010f0eff */
[----:B------:R-:W-:Y:S02]  /*47c0*/  LEA R2, P2, R26, UR4, 0x1 ;  /* 0x000000041a027c11 */ /* 0x000fe4000f8408ff */
[----:B-1----:R-:W-:-:S02]  /*47d0*/  LEA R14, P0, R29, UR4, 0x1 ;  /* 0x000000041d0e7c11 */ /* 0x002fc4000f8008ff */
[----:B------:R-:W-:Y:S02]  /*47e0*/  LEA.HI.X R3, R26, UR5, R3, 0x1, P2 ;  /* 0x000000051a037c11 */ /* 0x000fe400090f0c03 */
[C---:B--2---:R-:W-:Y:S02]  /*47f0*/  LEA R4, P1, R30.reuse, UR4, 0x1 ;  /* 0x000000041e047c11 */ /* 0x044fe4000f8208ff */
[----:B------:R-:W-:Y:S02]  /*4800*/  LEA.HI.X R15, R29, UR5, R32, 0x1, P0 ;  /* 0x000000051d0f7c11 */ /* 0x000fe400080f0c20 */
[----:B------:R-:W-:Y:S01]  /*4810*/  LEA.HI.X R5, R30, UR5, R33, 0x1, P1 ;  /* 0x000000051e057c11 */ /* 0x000fe200088f0c21 */
[----:B------:R-:W-:Y:S01]  /*4820*/  VIADD R30, R11, 0x48 ;  /* 0x000000480b1e7836 */ /* 0x000fe20000000000 */
[----:B------:R-:W-:Y:S02]  /*4830*/  IADD3 R29, P0, R24, R12, RZ ;  /* 0x0000000c181d7210 */ /* 0x000fe40007f1e0ff */
[----:B------:R-:W-:-:S02]  /*4840*/  F2FP.BF16.F32.PACK_AB R26, R22, R23 ;  /* 0x00000017161a723e */ /* 0x000fc400000010ff */
[-C--:B------:R-:W-:Y:S02]  /*4850*/  LEA.HI.X.SX32 R24, R24, R21.reuse, 0x1, P0 ;  /* 0x0000001518187211 */ /* 0x080fe400000f0eff */
[C---:B------:R-:W-:Y:S02]  /*4860*/  LEA R32, P0, R29.reuse, UR4, 0x1 ;  /* 0x000000041d207c11 */ /* 0x040fe4000f8008ff */
[----:B------:R-:W-:Y:S02]  /*4870*/  IADD3 R23, P1, R30, R12, RZ ;  /* 0x0000000c1e177210 */ /* 0x000fe40007f3e0ff */
[----:B------:R-:W-:Y:S01]  /*4880*/  LEA.HI.X R33, R29, UR5, R24, 0x1, P0 ;  /* 0x000000051d217c11 */ /* 0x000fe200080f0c18 */
[----:B------:R-:W-:Y:S01]  /*4890*/  VIADD R29, R11, 0x58 ;  /* 0x000000580b1d7836 */ /* 0x000fe20000000000 */
[----:B------:R-:W-:Y:S02]  /*48a0*/  PRMT R34, R28, 0x7632, R34 ;  /* 0x000076321c227816 */ /* 0x000fe40000000022 */
[----:B------:R-:W-:-:S02]  /*48b0*/  LEA.HI.X.SX32 R30, R30, R21, 0x1, P1 ;  /* 0x000000151e1e7211 */ /* 0x000fc400008f0eff */
[----:B------:R-:W-:Y:S01]  /*48c0*/  LEA R22, P0, R23, UR4, 0x1 ;  /* 0x0000000417167c11 */ /* 0x000fe2000f8008ff */
[----:B------:R0:W-:Y:S01]  /*48d0*/  STG.E.U16 desc[UR36][R14.64], R34 ;  /* 0x000000220e007986 */ /* 0x0001e2000c101524 */
[----:B------:R-:W-:Y:S02]  /*48e0*/  IADD3 R28, R11, 0x50, RZ ;  /* 0x000000500b1c7810 */ /* 0x000fe40007ffe0ff */
[----:B------:R-:W-:Y:S02]  /*48f0*/  LEA.HI.X R23, R23, UR5, R30, 0x1, P0 ;  /* 0x0000000517177c11 */ /* 0x000fe400080f0c1e */
[----:B------:R-:W-:Y:S02]  /*4900*/  PRMT R36, R26, 0x7610, R36 ;  /* 0x000076101a247816 */ /* 0x000fe40000000024 */
[CC--:B------:R-:W-:Y:S02]  /*4910*/  IADD3 R24, P0, R28.reuse, R12.reuse, RZ ;  /* 0x0000000c1c187210 */ /* 0x0c0fe40007f1e0ff */
[----:B------:R-:W-:Y:S01]  /*4920*/  IADD3 R30, P1, R29, R12, RZ ;  /* 0x0000000c1d1e7210 */ /* 0x000fe20007f3e0ff */
[----:B------:R1:W-:Y:S01]  /*4930*/  STG.E.U16 desc[UR36][R4.64], R36 ;  /* 0x0000002404007986 */ /* 0x0003e2000c101524 */
[----:B------:R-:W-:Y:S01]  /*4940*/  LEA.HI.X.SX32 R35, R28, R21, 0x1, P0 ;  /* 0x000000151c237211 */ /* 0x000fe200000f0eff */
[----:B0-----:R-:W-:Y:S01]  /*4950*/  VIADD R14, R11, 0x68 ;  /* 0x000000680b0e7836 */ /* 0x001fe20000000000 */
[----:B------:R-:W-:-:S02]  /*4960*/  PRMT R15, R26, 0x7632, R15 ;  /* 0x000076321a0f7816 */ /* 0x000fc4000000000f */
[----:B------:R-:W-:Y:S02]  /*4970*/  LEA.HI.X.SX32 R29, R29, R21, 0x1, P1 ;  /* 0x000000151d1d7211 */ /* 0x000fe400008f0eff */
[----:B------:R-:W-:Y:S01]  /*4980*/  IADD3 R26, R11, 0x60, RZ ;  /* 0x000000600b1a7810 */ /* 0x000fe20007ffe0ff */
[----:B------:R0:W-:Y:S01]  /*4990*/  STG.E.U16 desc[UR36][R2.64], R15 ;  /* 0x0000000f02007986 */ /* 0x0001e2000c101524 */
[----:B------:R-:W-:Y:S02]  /*49a0*/  F2FP.BF16.F32.PACK_AB R16, R16, R20 ;  /* 0x000000141010723e */ /* 0x000fe400000010ff */
[----:B------:R-:W-:Y:S01]  /*49b0*/  PRMT R20, R27, 0x7632, R20 ;  /* 0x000076321b147816 */ /* 0x000fe20000000014 */
[----:B------:R2:W-:Y:S01]  /*49c0*/  STG.E.U16 desc[UR36][R32.64], R17 ;  /* 0x0000001120007986 */ /* 0x0005e2000c101524 */
[C---:B-1----:R-:W-:Y:S02]  /*49d0*/  LEA R4, P0, R24.reuse, UR4, 0x1 ;  /* 0x0000000418047c11 */ /* 0x042fe4000f8008ff */
[----:B------:R-:W-:Y:S01]  /*49e0*/  IADD3 R34, R11, 0x90, RZ ;  /* 0x000000900b227810 */ /* 0x000fe20007ffe0ff */
[----:B------:R1:W-:Y:S01]  /*49f0*/  STG.E.U16 desc[UR36][R22.64], R18 ;  /* 0x0000001216007986 */ /* 0x0003e2000c101524 */
[----:B------:R-:W-:-:S02]  /*4a00*/  LEA.HI.X R5, R24, UR5, R35, 0x1, P0 ;  /* 0x0000000518057c11 */ /* 0x000fc400080f0c23 */
[C---:B------:R-:W-:Y:S02]  /*4a10*/  IADD3 R31, R11.reuse, 0xb0, RZ ;  /* 0x000000b00b1f7810 */ /* 0x040fe40007ffe0ff */
[----:B0-----:R-:W-:Y:S02]  /*4a20*/  LEA R2, P1, R30, UR4, 0x1 ;  /* 0x000000041e027c11 */ /* 0x001fe4000f8208ff */
[-C--:B------:R-:W-:Y:S01]  /*4a30*/  IADD3 R15, P0, R26, R12.reuse, RZ ;  /* 0x0000000c1a0f7210 */ /* 0x080fe20007f1e0ff */
[C---:B--2---:R-:W-:Y:S01]  /*4a40*/  VIADD R33, R11.reuse, 0xb8 ;  /* 0x000000b80b217836 */ /* 0x044fe20000000000 */
[----:B------:R-:W-:Y:S01]  /*4a50*/  LEA.HI.X R3, R30, UR5, R29, 0x1, P1 ;  /* 0x000000051e037c11 */ /* 0x000fe200088f0c1d */
[----:B------:R-:W-:Y:S01]  /*4a60*/  VIADD R30, R11, 0x88 ;  /* 0x000000880b1e7836 */ /* 0x000fe20000000000 */
[----:B------:R-:W-:Y:S02]  /*4a70*/  IADD3 R24, P1, R14, R12, RZ ;  /* 0x0000000c0e187210 */ /* 0x000fe40007f3e0ff */
[----:B------:R-:W-:-:S02]  /*4a80*/  LEA.HI.X.SX32 R26, R26, R21, 0x1, P0 ;  /* 0x000000151a1a7211 */ /* 0x000fc400000f0eff */
[C---:B------:R-:W-:Y:S02]  /*4a90*/  LEA R28, P0, R15.reuse, UR4, 0x1 ;  /* 0x000000040f1c7c11 */ /* 0x040fe4000f8008ff */
[----:B------:R-:W-:Y:S02]  /*4aa0*/  LEA.HI.X.SX32 R35, R14, R21, 0x1, P1 ;  /* 0x000000150e237211 */ /* 0x000fe400008f0eff */
[C---:B------:R-:W-:Y:S02]  /*4ab0*/  LEA R14, P1, R24.reuse, UR4, 0x1 ;  /* 0x00000004180e7c11 */ /* 0x040fe4000f8208ff */
[----:B------:R-:W-:Y:S01]  /*4ac0*/  LEA.HI.X R29, R15, UR5, R26, 0x1, P0 ;  /* 0x000000050f1d7c11 */ /* 0x000fe200080f0c1a */
[----:B------:R-:W-:Y:S01]  /*4ad0*/  VIADD R26, R11, 0x98 ;  /* 0x000000980b1a7836 */ /* 0x000fe20000000000 */
[----:B------:R-:W-:Y:S02]  /*4ae0*/  LEA.HI.X R15, R24, UR5, R35, 0x1, P1 ;  /* 0x00000005180f7c11 */ /* 0x000fe400088f0c23 */
[----:B------:R-:W-:-:S02]  /*4af0*/  PRMT R24, R27, 0x7610, R24 ;  /* 0x000076101b187816 */ /* 0x000fc40000000018 */
[C---:B------:R-:W-:Y:S02]  /*4b00*/  IADD3 R27, R11.reuse, 0x70, RZ ;  /* 0x000000700b1b7810 */ /* 0x040fe40007ffe0ff */
[----:B------:R-:W-:Y:S01]  /*4b10*/  IADD3 R17, R11, 0x80, RZ ;  /* 0x000000800b117810 */ /* 0x000fe20007ffe0ff */
[----:B------:R0:W-:Y:S01]  /*4b20*/  STG.E.U16 desc[UR36][R4.64], R24 ;  /* 0x0000001804007986 */ /* 0x0001e2000c101524 */
[----:B-1----:R-:W-:Y:S02]  /*4b30*/  IADD3 R22, P1, R27, R12, RZ ;  /* 0x0000000c1b167210 */ /* 0x002fe40007f3e0ff */
[----:B------:R-:W-:Y:S01]  /*4b40*/  IADD3 R32, R11, 0xa0, RZ ;  /* 0x000000a00b207810 */ /* 0x000fe20007ffe0ff */
[----:B------:R1:W-:Y:S01]  /*4b50*/  STG.E.U16 desc[UR36][R2.64], R20 ;  /* 0x0000001402007986 */ /* 0x0003e2000c101524 */
[----:B------:R-:W-:Y:S02]  /*4b60*/  LEA.HI.X.SX32 R27, R27, R21, 0x1, P1 ;  /* 0x000000151b1b7211 */ /* 0x000fe400008f0eff */
[----:B------:R-:W-:-:S02]  /*4b70*/  F2FP.BF16.F32.PACK_AB R7, R7, R9 ;  /* 0x000000090707723e */ /* 0x000fc400000010ff */
[----:B------:R-:W-:Y:S02]  /*4b80*/  F2FP.BF16.F32.PACK_AB R0, R6, R0 ;  /* 0x000000000600723e */ /* 0x000fe400000010ff */
[----:B------:R-:W-:Y:S02]  /*4b90*/  PRMT R6, R7, 0x7632, R6 ;  /* 0x0000763207067816 */ /* 0x000fe40000000006 */
[----:B0-----:R-:W-:Y:S02]  /*4ba0*/  PRMT R5, R16, 0x7610, R5 ;  /* 0x0000761010057816 */ /* 0x001fe40000000005 */
[-C--:B------:R-:W-:Y:S01]  /*4bb0*/  IADD3 R4, P3, R26, R12.reuse, RZ ;  /* 0x0000000c1a047210 */ /* 0x080fe20007f7e0ff */
[C---:B-1----:R-:W-:Y:S01]  /*4bc0*/  VIADD R20, R11.reuse, 0xa8 ;  /* 0x000000a80b147836 */ /* 0x042fe20000000000 */
[----:B------:R-:W-:Y:S01]  /*4bd0*/  PRMT R3, R16, 0x7632, R3 ;  /* 0x0000763210037816 */ /* 0x000fe20000000003 */
[----:B------:R-:W-:Y:S01]  /*4be0*/  VIADD R16, R11, 0x78 ;  /* 0x000000780b107836 */ /* 0x000fe20000000000 */
[----:B------:R0:W-:Y:S01]  /*4bf0*/  STG.E.U16 desc[UR36][R28.64], R5 ;  /* 0x000000051c007986 */ /* 0x0001e2000c101524 */
[----:B------:R-:W-:-:S02]  /*4c00*/  IADD3 R2, P5, R17, R12, RZ ;  /* 0x0000000c11027210 */ /* 0x000fc40007fbe0ff */
[-C--:B------:R-:W-:Y:S01]  /*4c10*/  IADD3 R11, P1, R20, R12.reuse, RZ ;  /* 0x0000000c140b7210 */ /* 0x080fe20007f3e0ff */
[----:B------:R1:W-:Y:S01]  /*4c20*/  STG.E.U16 desc[UR36][R14.64], R3 ;  /* 0x000000030e007986 */ /* 0x0003e2000c101524 */
[-C--:B------:R-:W-:Y:S02]  /*4c30*/  IADD3 R23, P6, R16, R12.reuse, RZ ;  /* 0x0000000c10177210 */ /* 0x080fe40007fde0ff */
[----:B------:R-:W-:Y:S02]  /*4c40*/  LEA.HI.X.SX32 R17, R17, R21, 0x1, P5 ;  /* 0x0000001511117211 */ /* 0x000fe400028f0eff */
[-C--:B------:R-:W-:Y:S02]  /*4c50*/  IADD3 R24, P5, R33, R12.reuse, RZ ;  /* 0x0000000c21187210 */ /* 0x080fe40007fbe0ff */
[----:B------:R-:W-:Y:S02]  /*4c60*/  F2FP.BF16.F32.PACK_AB R8, R8, R37 ;  /* 0x000000250808723e */ /* 0x000fe400000010ff */
[----:B0-----:R-:W-:-:S02]  /*4c70*/  IADD3 R5, P2, R32, R12, RZ ;  /* 0x0000000c20057210 */ /* 0x001fc40007f5e0ff */
[-C--:B------:R-:W-:Y:S02]  /*4c80*/  LEA.HI.X.SX32 R29, R26, R21.reuse, 0x1, P3 ;  /* 0x000000151a1d7211 */ /* 0x080fe400018f0eff */
[-C--:B-1----:R-:W-:Y:S02]  /*4c90*/  IADD3 R15, P0, R30, R12.reuse, RZ ;  /* 0x0000000c1e0f7210 */ /* 0x082fe40007f1e0ff */
[-C--:B------:R-:W-:Y:S02]  /*4ca0*/  LEA.HI.X.SX32 R14, R16, R21.reuse, 0x1, P6 ;  /* 0x00000015100e7211 */ /* 0x080fe400030f0eff */
[-C--:B------:R-:W-:Y:S02]  /*4cb0*/  IADD3 R3, P4, R34, R12.reuse, RZ ;  /* 0x0000000c22037210 */ /* 0x080fe40007f9e0ff */
[----:B------:R-:W-:Y:S02]  /*4cc0*/  IADD3 R18, P6, R31, R12, RZ ;  /* 0x0000000c1f127210 */ /* 0x000fe40007fde0ff */
[----:B------:R-:W-:-:S02]  /*4cd0*/  LEA.HI.X.SX32 R16, R30, R21, 0x1, P0 ;  /* 0x000000151e107211 */ /* 0x000fc400000f0eff */
[-C--:B------:R-:W-:Y:S02]  /*4ce0*/  LEA.HI.X.SX32 R12, R20, R21.reuse, 0x1, P1 ;  /* 0x00000015140c7211 */ /* 0x080fe400008f0eff */
[----:B------:R-:W-:Y:S02]  /*4cf0*/  LEA R26, P0, R22, UR4, 0x1 ;  /* 0x00000004161a7c11 */ /* 0x000fe4000f8008ff */
[----:B------:R-:W-:Y:S02]  /*4d00*/  LEA R20, P1, R23, UR4, 0x1 ;  /* 0x0000000417147c11 */ /* 0x000fe4000f8208ff */
[-C--:B------:R-:W-:Y:S02]  /*4d10*/  LEA.HI.X.SX32 R28, R34, R21.reuse, 0x1, P4 ;  /* 0x00000015221c7211 */ /* 0x080fe400020f0eff */
[-C--:B------:R-:W-:Y:S02]  /*4d20*/  LEA.HI.X.SX32 R32, R32, R21.reuse, 0x1, P2 ;  /* 0x0000001520207211 */ /* 0x080fe400010f0eff */
[----:B------:R-:W-:-:S02]  /*4d30*/  LEA.HI.X.SX32 R31, R31, R21, 0x1, P6 ;  /* 0x000000151f1f7211 */ /* 0x000fc400030f0eff */
[----:B------:R-:W-:Y:S02]  /*4d40*/  LEA.HI.X.SX32 R33, R33, R21, 0x1, P5 ;  /* 0x0000001521217211 */ /* 0x000fe400028f0eff */
[----:B------:R-:W-:Y:S02]  /*4d50*/  LEA.HI.X R27, R22, UR5, R27, 0x1, P0 ;  /* 0x00000005161b7c11 */ /* 0x000fe400080f0c1b */
[----:B------:R-:W-:Y:S02]  /*4d60*/  LEA.HI.X R21, R23, UR5, R14, 0x1, P1 ;  /* 0x0000000517157c11 */ /* 0x000fe400088f0c0e */
[C---:B------:R-:W-:Y:S01]  /*4d70*/  LEA R22, P0, R2.reuse, UR4, 0x1 ;  /* 0x0000000402167c11 */ /* 0x040fe2000f8008ff */
[----:B------:R-:W-:Y:S01]  /*4d80*/  STG.E.U16 desc[UR36][R26.64], R7 ;  /* 0x000000071a007986 */ /* 0x000fe2000c101524 */
[C---:B------:R-:W-:Y:S02]  /*4d90*/  LEA R14, P1, R15.reuse, UR4, 0x1 ;  /* 0x000000040f0e7c11 */ /* 0x040fe4000f8208ff */
[----:B------:R-:W-:Y:S01]  /*4da0*/  LEA.HI.X R23, R2, UR5, R17, 0x1, P0 ;  /* 0x0000000502177c11 */ /* 0x000fe200080f0c11 */
[----:B------:R-:W-:Y:S01]  /*4db0*/  STG.E.U16 desc[UR36][R20.64], R6 ;  /* 0x0000000614007986 */ /* 0x000fe2000c101524 */
[----:B------:R-:W-:-:S02]  /*4dc0*/  LEA.HI.X R15, R15, UR5, R16, 0x1, P1 ;  /* 0x000000050f0f7c11 */ /* 0x000fc400088f0c10 */
[C---:B------:R-:W-:Y:S01]  /*4dd0*/  LEA R16, P0, R3.reuse, UR4, 0x1 ;  /* 0x0000000403107c11 */ /* 0x040fe2000f8008ff */
[----:B------:R0:W-:Y:S01]  /*4de0*/  STG.E.U16 desc[UR36][R22.64], R0 ;  /* 0x0000000016007986 */ /* 0x0001e2000c101524 */
[C---:B------:R-:W-:Y:S02]  /*4df0*/  LEA R2, P1, R4.reuse, UR4, 0x1 ;  /* 0x0000000404027c11 */ /* 0x040fe4000f8208ff */
[----:B------:R-:W-:Y:S02]  /*4e00*/  LEA.HI.X R17, R3, UR5, R28, 0x1, P0 ;  /* 0x0000000503117c11 */ /* 0x000fe400080f0c1c */
[----:B------:R-:W-:Y:S02]  /*4e10*/  LEA.HI.X R3, R4, UR5, R29, 0x1, P1 ;  /* 0x0000000504037c11 */ /* 0x000fe400088f0c1d */
[----:B------:R-:W-:Y:S02]  /*4e20*/  LEA R28, P1, R11, UR4, 0x1 ;  /* 0x000000040b1c7c11 */ /* 0x000fe4000f8208ff */
[----:B------:R-:W-:-:S02]  /*4e30*/  PRMT R9, R0, 0x7632, R9 ;  /* 0x0000763200097816 */ /* 0x000fc40000000009 */
[----:B------:R-:W-:Y:S02]  /*4e40*/  LEA R4, P0, R5, UR4, 0x1 ;  /* 0x0000000405047c11 */ /* 0x000fe4000f8008ff */
[----:B------:R-:W-:Y:S01]  /*4e50*/  LEA.HI.X R29, R11, UR5, R12, 0x1, P1 ;  /* 0x000000050b1d7c11 */ /* 0x000fe200088f0c0c */
[----:B------:R-:W-:Y:S01]  /*4e60*/  STG.E.U16 desc[UR36][R14.64], R9 ;  /* 0x000000090e007986 */ /* 0x000fe2000c101524 */
[----:B------:R-:W-:Y:S02]  /*4e70*/  PRMT R11, R8, 0x7632, R11 ;  /* 0x00007632080b7816 */ /* 0x000fe4000000000b */
[----:B------:R-:W-:Y:S01]  /*4e80*/  F2FP.BF16.F32.PACK_AB R10, R25, R10 ;  /* 0x0000000a190a723e */ /* 0x000fe200000010ff */
[----:B------:R-:W-:Y:S01]  /*4e90*/  STG.E.U16 desc[UR36][R16.64], R8 ;  /* 0x0000000810007986 */ /* 0x000fe2000c101524 */
[----:B------:R-:W-:Y:S02]  /*4ea0*/  LEA R30, P2, R18, UR4, 0x1 ;  /* 0x00000004121e7c11 */ /* 0x000fe4000f8408ff */
[----:B------:R-:W-:Y:S01]  /*4eb0*/  LEA.HI.X R5, R5, UR5, R32, 0x1, P0 ;  /* 0x0000000505057c11 */ /* 0x000fe200080f0c20 */
[----:B------:R1:W-:Y:S01]  /*4ec0*/  STG.E.U16 desc[UR36][R2.64], R11 ;  /* 0x0000000b02007986 */ /* 0x0003e2000c101524 */
[----:B------:R-:W-:-:S02]  /*4ed0*/  LEA R32, P0, R24, UR4, 0x1 ;  /* 0x0000000418207c11 */ /* 0x000fc4000f8008ff */
[----:B------:R-:W-:Y:S01]  /*4ee0*/  F2FP.BF16.F32.PACK_AB R13, R13, R19 ;  /* 0x000000130d0d723e */ /* 0x000fe200000010ff */
[----:B------:R-:W-:Y:S01]  /*4ef0*/  STG.E.U16 desc[UR36][R4.64], R10 ;  /* 0x0000000a04007986 */ /* 0x000fe2000c101524 */
[----:B------:R-:W-:Y:S02]  /*4f00*/  LEA.HI.X R31, R18, UR5, R31, 0x1, P2 ;  /* 0x00000005121f7c11 */ /* 0x000fe400090f0c1f */
[----:B------:R-:W-:Y:S02]  /*4f10*/  LEA.HI.X R33, R24, UR5, R33, 0x1, P0 ;  /* 0x0000000518217c11 */ /* 0x000fe400080f0c21 */
[----:B0-----:R-:W-:Y:S02]  /*4f20*/  PRMT R0, R13, 0x7632, R0 ;  /* 0x000076320d007816 */ /* 0x001fe40000000000 */
[----:B-1----:R-:W-:-:S05]  /*4f30*/  PRMT R3, R10, 0x7632, R3 ;  /* 0x000076320a037816 */ /* 0x002fca0000000003 */
[----:B------:R-:W-:Y:S04]  /*4f40*/  STG.E.U16 desc[UR36][R28.64], R3 ;  /* 0x000000031c007986 */ /* 0x000fe8000c101524 */
[----:B------:R-:W-:Y:S04]  /*4f50*/  STG.E.U16 desc[UR36][R30.64], R13 ;  /* 0x0000000d1e007986 */ /* 0x000fe8000c101524 */
[----:B------:R-:W-:Y:S01]  /*4f60*/  STG.E.U16 desc[UR36][R32.64], R0 ;  /* 0x0000000020007986 */ /* 0x000fe2000c101524 */
[----:B------:R-:W-:Y:S05]  /*4f70*/  EXIT ;  /* 0x000000000000794d */ /* 0x000fea0003800000 */
.L_x_535:
        /* <DEDUP_REMOVED lines=16> */
.L_x_562:
        /* <DEDUP_REMOVED lines=16> */
.L_x_573:
[----:B------:R-:W-:Y:S05]  /*5180*/  EXIT ;  /* 0x000000000000794d */ /* 0x000fea0003800000 */
.L_x_537:
[----:B------:R-:W-:Y:S01]  /*5190*/  MOV R12, 0x10 ;  /* 0x00000010000c7802 */ /* 0x000fe20000000f00 */
[----:B------:R-:W-:Y:S01]  /*51a0*/  IMAD.MOV.U32 R11, RZ, RZ, 0x1f ;  /* 0x0000001fff0b7424 */ /* 0x000fe200078e00ff */
[----:B------:R-:W-:Y:S01]  /*51b0*/  MOV R15, 0xffffffff ;  /* 0xffffffff000f7802 */ /* 0x000fe20000000f00 */
[----:B------:R-:W-:-:S07]  /*51c0*/  IMAD.MOV.U32 R9, RZ, RZ, -0x800001 ;  /* 0xff7fffffff097424 */ /* 0x000fce00078e00ff */
[----:B------:R-:W-:Y:S05]  /*51d0*/  WARPSYNC.COLLECTIVE R15, `(.L_x_574) ;  /* 0x000000000f087348 */ /* 0x000fea0003c00000 */
[----:B------:R0:W1:Y:S02]  /*51e0*/  SHFL.BFLY P6, R14, R13, R12, R11 ;  /* 0x0c00000c0d0e7389 */ /* 0x00006400000c000b */
[----:B01----:R-:W-:Y:S01]  /*51f0*/  ENDCOLLECTIVE ;  /* 0x000000000000791b */ /* 0x003fe20003800000 */
.L_x_574:
[----:B------:R-:W-:Y:S01]  /*5200*/  HFMA2.MMA R12, -RZ, RZ, 0, 4.76837158203125e-07 ;  /* 0x00000008ff0c7435 */ /* 0x000fe200000001ff */
[----:B------:R-:W-:-:S05]  /*5210*/  FMNMX.FTZ R8, R14, -3.40282346638528859812e+38, !PT ;  /* 0xff7fffff0e087809 */ /* 0x000fca0007810000 */
[----:B------:R-:W-:-:S07]  /*5220*/  IMAD.MOV.U32 R13, RZ, RZ, R8 ;  /* 0x000000ffff0d7224 */ /* 0x000fce00078e0008 */
[----:B------:R-:W-:Y:S05]  /*5230*/  WARPSYNC.COLLECTIVE R15, `(.L_x_575) ;  /* 0x000000000f087348 */ /* 0x000fea0003c00000 */
[----:B------:R0:W1:Y:S02]  /*5240*/  SHFL.BFLY P6, R14, R13, R12, R11 ;  /* 0x0c00000c0d0e7389 */ /* 0x00006400000c000b */
[----:B01----:R-:W-:Y:S01]  /*5250*/  ENDCOLLECTIVE ;  /* 0x000000000000791b */ /* 0x003fe20003800000 */
.L_x_575:
[----:B------:R-:W-:Y:S02]  /*5260*/  MOV R12, 0x4 ;  /* 0x00000004000c7802 */ /* 0x000fe40000000f00 */
[----:B------:R-:W-:-:S05]  /*5270*/  FMNMX.FTZ R10, R8, R14, !PT ;  /* 0x0000000e080a7209 */ /* 0x000fca0007810000 */
[----:B------:R-:W-:-:S07]  /*5280*/  IMAD.MOV.U32 R13, RZ, RZ, R10 ;  /* 0x000000ffff0d7224 */ /* 0x000fce00078e000a */
[----:B------:R-:W-:Y:S05]  /*5290*/  WARPSYNC.COLLECTIVE R15, `(.L_x_576) ;  /* 0x000000000f087348 */ /* 0x000fea0003c00000 */
[----:B------:R0:W1:Y:S02]  /*52a0*/  SHFL.BFLY P6, R14, R13, R12, R11 ;  /* 0x0c00000c0d0e7389 */ /* 0x00006400000c000b */
[----:B01----:R-:W-:Y:S01]  /*52b0*/  ENDCOLLECTIVE ;  /* 0x000000000000791b */ /* 0x003fe20003800000 */
.L_x_576:
[----:B------:R-:W-:Y:S01]  /*52c0*/  HFMA2.MMA R12, -RZ, RZ, 0, 1.1920928955078125e-07 ;  /* 0x00000002ff0c7435 */ /* 0x000fe200000001ff */
[----:B------:R-:W-:-:S05]  /*52d0*/  FMNMX.FTZ R16, R10, R14, !PT ;  /* 0x0000000e0a107209 */ /* 0x000fca0007810000 */
[----:B------:R-:W-:-:S07]  /*52e0*/  IMAD.MOV.U32 R13, RZ, RZ, R16 ;  /* 0x000000ffff0d7224 */ /* 0x000fce00078e0010 */
[----:B------:R-:W-:Y:S05]  /*52f0*/  WARPSYNC.COLLECTIVE R15, `(.L_x_577) ;  /* 0x000000000f087348 */ /* 0x000fea0003c00000 */
[----:B------:R0:W1:Y:S02]  /*5300*/  SHFL.BFLY P6, R14, R13, R12, R11 ;  /* 0x0c00000c0d0e7389 */ /* 0x00006400000c000b */
[----:B01----:R-:W-:Y:S01]  /*5310*/  ENDCOLLECTIVE ;  /* 0x000000000000791b */ /* 0x003fe20003800000 */
.L_x_577:
[----:B------:R-:W-:Y:S02]  /*5320*/  MOV R12, 0x1 ;  /* 0x00000001000c7802 */ /* 0x000fe40000000f00 */
[----:B------:R-:W-:-:S05]  /*5330*/  FMNMX.FTZ R17, R16, R14, !PT ;  /* 0x0000000e10117209 */ /* 0x000fca0007810000 */
[----:B------:R-:W-:-:S07]  /*5340*/  IMAD.MOV.U32 R13, RZ, RZ, R17 ;  /* 0x000000ffff0d7224 */ /* 0x000fce00078e0011 */
[----:B------:R-:W-:Y:S05]  /*5350*/  WARPSYNC.COLLECTIVE R15, `(.L_x_578) ;  /* 0x000000000f087348 */ /* 0x000fea0003c00000 */
[----:B------:R0:W1:Y:S02]  /*5360*/  SHFL.BFLY P6, R14, R13, R12, R11 ;  /* 0x0c00000c0d0e7389 */ /* 0x00006400000c000b */
[----:B01----:R-:W-:Y:S01]  /*5370*/  ENDCOLLECTIVE ;  /* 0x000000000000791b */ /* 0x003fe20003800000 */
.L_x_578:
[----:B------:R-:W-:Y:S05]  /*5380*/  BRA `(.L_x_579) ;  /* 0xffffffbc00a07947 */ /* 0x000fea000383ffff */
.L_x_564:
[----:B--23--:R-:W-:Y:S01]  /*5390*/  HFMA2.MMA R13, -RZ, RZ, 0, 0 ;  /* 0x00000000ff0d7435 */ /* 0x00cfe200000001ff */
[----:B------:R-:W-:Y:S01]  /*53a0*/  IMAD.MOV.U32 R12, RZ, RZ, 0x2 ;  /* 0x00000002ff0c7424 */ /* 0x000fe200078e00ff */
[----:B------:R-:W-:Y:S01]  /*53b0*/  MOV R11, 0x1f ;  /* 0x0000001f000b7802 */ /* 0x000fe20000000f00 */
[----:B------:R-:W-:-:S08]  /*53c0*/  IMAD.MOV.U32 R15, RZ, RZ, -0x1 ;  /* 0xffffffffff0f7424 */ /* 0x000fd000078e00ff */
[----:B01----:R-:W-:Y:S05]  /*53d0*/  WARPSYNC.COLLECTIVE R15, `(.L_x_580) ;  /* 0x000000000f087348 */ /* 0x003fea0003c00000 */
[----:B------:R2:W3:Y:S02]  /*53e0*/  SHFL.BFLY P6, R14, R13, R12, R11 ;  /* 0x0c00000c0d0e7389 */ /* 0x0004e400000c000b */
[----:B0123--:R-:W-:Y:S01]  /*53f0*/  ENDCOLLECTIVE ;  /* 0x000000000000791b */ /* 0x00ffe20003800000 */
.L_x_580:
[----:B------:R-:W-:Y:S02]  /*5400*/  IMAD.MOV.U32 R12, RZ, RZ, 0x1 ;  /* 0x00000001ff0c7424 */ /* 0x000fe400078e00ff */
[----:B------:R-:W-:-:S05]  /*5410*/  FADD.FTZ R27, RZ, R14 ;  /* 0x0000000eff1b7221 */ /* 0x000fca0000010000 */
[----:B------:R-:W-:-:S07]  /*5420*/  MOV R13, R27 ;  /* 0x0000001b000d7202 */ /* 0x000fce0000000f00 */
[----:B------:R-:W-:Y:S05]  /*5430*/  WARPSYNC.COLLECTIVE R15, `(.L_x_581) ;  /* 0x000000000f087348 */ /* 0x000fea0003c00000 */
[----:B------:R0:W1:Y:S02]  /*5440*/  SHFL.BFLY P6, R14, R13, R12, R11 ;  /* 0x0c00000c0d0e7389 */ /* 0x00006400000c000b */
[----:B01----:R-:W-:Y:S01]  /*5450*/  ENDCOLLECTIVE ;  /* 0x000000000000791b */ /* 0x003fe20003800000 */
.L_x_581:
[----:B------:R-:W-:Y:S01]  /*5460*/  HFMA2.MMA R12, -RZ, RZ, 0, 1.1920928955078125e-07 ;  /* 0x00000002ff0c7435 */ /* 0x000fe200000001ff */
[----:B------:R-:W-:Y:S01]  /*5470*/  IMAD.MOV.U32 R13, RZ, RZ, RZ ;  /* 0x000000ffff0d7224 */ /* 0x000fe200078e00ff */
[----:B------:R-:W-:-:S09]  /*5480*/  MOV R36, R14 ;  /* 0x0000000e00247202 */ /* 0x000fd20000000f00 */
[----:B------:R-:W-:Y:S05]  /*5490*/  WARPSYNC.COLLECTIVE R15, `(.L_x_582) ;  /* 0x000000000f087348 */ /* 0x000fea0003c00000 */
[----:B------:R0:W1:Y:S02]  /*54a0*/  SHFL.BFLY P6, R14, R13, R12, R11 ;  /* 0x0c00000c0d0e7389 */ /* 0x00006400000c000b */
[----:B01----:R-:W-:Y:S01]  /*54b0*/  ENDCOLLECTIVE ;  /* 0x000000000000791b */ /* 0x003fe20003800000 */
.L_x_582:
        /* <DEDUP_REMOVED lines=8> */
.L_x_583:
[----:B------:R-:W-:Y:S01]  /*5540*/  HFMA2.MMA R12, -RZ, RZ, 0, 1.1920928955078125e-07 ;  /* 0x00000002ff0c7435 */ /* 0x000fe200000001ff */
[----:B------:R-:W-:Y:S01]  /*5550*/  IMAD.MOV.U32 R13, RZ, RZ, RZ ;  /* 0x000000ffff0d7224 */ /* 0x000fe200078e00ff */
[----:B------:R-:W-:-:S09]  /*5560*/  MOV R35, R14 ;  /* 0x0000000e00237202 */ /* 0x000fd20000000f00 */
[----:B------:R-:W-:Y:S05]  /*5570*/  WARPSYNC.COLLECTIVE R15, `(.L_x_584) ;  /* 0x000000000f087348 */ /* 0x000fea0003c00000 */
[----:B------:R0:W1:Y:S02]  /*5580*/  SHFL.BFLY P6, R14, R13, R12, R11 ;  /* 0x0c00000c0d0e7389 */ /* 0x00006400000c000b */
[----:B01----:R-:W-:Y:S01]  /*5590*/  ENDCOLLECTIVE ;  /* 0x000000000000791b */ /* 0x003fe20003800000 */
.L_x_584:
        /* <DEDUP_REMOVED lines=8> */
.L_x_585:
[----:B------:R-:W-:Y:S01]  /*5620*/  HFMA2.MMA R12, -RZ, RZ, 0, 1.1920928955078125e-07 ;  /* 0x00000002ff0c7435 */ /* 0x000fe200000001ff */
[----:B------:R-:W-:Y:S01]  /*5630*/  IMAD.MOV.U32 R13, RZ, RZ, RZ ;  /* 0x000000ffff0d7224 */ /* 0x000fe200078e00ff */
[----:B------:R-:W-:-:S09]  /*5640*/  MOV R33, R14 ;  /* 0x0000000e00217202 */ /* 0x000fd20000000f00 */
[----:B------:R-:W-:Y:S05]  /*5650*/  WARPSYNC.COLLECTIVE R15, `(.L_x_586) ;  /* 0x000000000f087348 */ /* 0x000fea0003c00000 */
[----:B------:R0:W1:Y:S02]  /*5660*/  SHFL.BFLY P6, R14, R13, R12, R11 ;  /* 0x0c00000c0d0e7389 */ /* 0x00006400000c000b */
[----:B01----:R-:W-:Y:S01]  /*5670*/  ENDCOLLECTIVE ;  /* 0x000000000000791b */ /* 0x003fe20003800000 */
.L_x_586:
        /* <DEDUP_REMOVED lines=8> */
.L_x_587:
[----:B------:R-:W-:Y:S01]  /*5700*/  HFMA2.MMA R12, -RZ, RZ, 0, 1.1920928955078125e-07 ;  /* 0x00000002ff0c7435 */ /* 0x000fe200000001ff */
[----:B------:R-:W-:Y:S01]  /*5710*/  IMAD.MOV.U32 R13, RZ, RZ, RZ ;  /* 0x000000ffff0d7224 */ /* 0x000fe200078e00ff */
[----:B------:R-:W-:-:S09]  /*5720*/  MOV R32, R14 ;  /* 0x0000000e00207202 */ /* 0x000fd20000000f00 */
[----:B------:R-:W-:Y:S05]  /*5730*/  WARPSYNC.COLLECTIVE R15, `(.L_x_588) ;  /* 0x000000000f087348 */ /* 0x000fea0003c00000 */
[----:B------:R0:W1:Y:S02]  /*5740*/  SHFL.BFLY P6, R14, R13, R12, R11 ;  /* 0x0c00000c0d0e7389 */ /* 0x00006400000c000b */
[----:B01----:R-:W-:Y:S01]  /*5750*/  ENDCOLLECTIVE ;  /* 0x000000000000791b */ /* 0x003fe20003800000 */
.L_x_588:
        /* <DEDUP_REMOVED lines=8> */
.L_x_589:
[----:B------:R-:W-:Y:S01]  /*57e0*/  HFMA2.MMA R12, -RZ, RZ, 0, 1.1920928955078125e-07 ;  /* 0x00000002ff0c7435 */ /* 0x000fe200000001ff */
[----:B------:R-:W-:Y:S01]  /*57f0*/  IMAD.MOV.U32 R13, RZ, RZ, RZ ;  /* 0x000000ffff0d7224 */ /* 0x000fe200078e00ff */
[----:B------:R-:W-:-:S09]  /*5800*/  MOV R8, R14 ;  /* 0x0000000e00087202 */ /* 0x000fd20000000f00 */
[----:B------:R-:W-:Y:S05]  /*5810*/  WARPSYNC.COLLECTIVE R15, `(.L_x_590) ;  /* 0x000000000f087348 */ /* 0x000fea0003c00000 */
[----:B------:R0:W1:Y:S02]  /*5820*/  SHFL.BFLY P6, R14, R13, R12, R11 ;  /* 0x0c00000c0d0e7389 */ /* 0x00006400000c000b */
[----:B01----:R-:W-:Y:S01]  /*5830*/  ENDCOLLECTIVE ;  /* 0x000000000000791b */ /* 0x003fe20003800000 */
.L_x_590:
        /* <DEDUP_REMOVED lines=8> */
.L_x_591:
[----:B------:R-:W-:Y:S01]  /*58c0*/  HFMA2.MMA R12, -RZ, RZ, 0, 1.1920928955078125e-07 ;  /* 0x00000002ff0c7435 */ /* 0x000fe200000001ff */
[----:B------:R-:W-:Y:S01]  /*58d0*/  IMAD.MOV.U32 R13, RZ, RZ, RZ ;  /* 0x000000ffff0d7224 */ /* 0x000fe200078e00ff */
[----:B------:R-:W-:-:S09]  /*58e0*/  MOV R19, R14 ;  /* 0x0000000e00137202 */ /* 0x000fd20000000f00 */
[----:B------:R-:W-:Y:S05]  /*58f0*/  WARPSYNC.COLLECTIVE R15, `(.L_x_592) ;  /* 0x000000000f087348 */ /* 0x000fea0003c00000 */
[----:B------:R0:W1:Y:S02]  /*5900*/  SHFL.BFLY P6, R14, R13, R12, R11 ;  /* 0x0c00000c0d0e7389 */ /* 0x00006400000c000b */
[----:B01----:R-:W-:Y:S01]  /*5910*/  ENDCOLLECTIVE ;  /* 0x000000000000791b */ /* 0x003fe20003800000 */
.L_x_592:
        /* <DEDUP_REMOVED lines=8> */
.L_x_593:
[----:B------:R-:W-:Y:S01]  /*59a0*/  HFMA2.MMA R12, -RZ, RZ, 0, 1.1920928955078125e-07 ;  /* 0x00000002ff0c7435 */ /* 0x000fe200000001ff */
[----:B------:R-:W-:Y:S01]  /*59b0*/  IMAD.MOV.U32 R13, RZ, RZ, RZ ;  /* 0x000000ffff0d7224 */ /* 0x000fe200078e00ff */
[----:B------:R-:W-:-:S09]  /*59c0*/  MOV R6, R14 ;  /* 0x0000000e00067202 */ /* 0x000fd20000000f00 */
[----:B------:R-:W-:Y:S05]  /*59d0*/  WARPSYNC.COLLECTIVE R15, `(.L_x_594) ;  /* 0x000000000f087348 */ /* 0x000fea0003c00000 */
[----:B------:R0:W1:Y:S02]  /*59e0*/  SHFL.BFLY P6, R14, R13, R12, R11 ;  /* 0x0c00000c0d0e7389 */ /* 0x00006400000c000b */
[----:B01----:R-:W-:Y:S01]  /*59f0*/  ENDCOLLECTIVE ;  /* 0x000000000000791b */ /* 0x003fe20003800000 */
.L_x_594:
        /* <DEDUP_REMOVED lines=8> */
.L_x_595:
[----:B------:R-:W-:Y:S01]  /*5a80*/  HFMA2.MMA R12, -RZ, RZ, 0, 1.1920928955078125e-07 ;  /* 0x00000002ff0c7435 */ /* 0x000fe200000001ff */
[----:B------:R-:W-:Y:S01]  /*5a90*/  IMAD.MOV.U32 R13, RZ, RZ, RZ ;  /* 0x000000ffff0d7224 */ /* 0x000fe200078e00ff */
[----:B------:R-:W-:-:S09]  /*5aa0*/  MOV R9, R14 ;  /* 0x0000000e00097202 */ /* 0x000fd20000000f00 */
[----:B------:R-:W-:Y:S05]  /*5ab0*/  WARPSYNC.COLLECTIVE R15, `(.L_x_596) ;  /* 0x000000000f087348 */ /* 0x000fea0003c00000 */
[----:B------:R0:W1:Y:S02]  /*5ac0*/  SHFL.BFLY P6, R14, R13, R12, R11 ;  /* 0x0c00000c0d0e7389 */ /* 0x00006400000c000b */
[----:B01----:R-:W-:Y:S01]  /*5ad0*/  ENDCOLLECTIVE ;  /* 0x000000000000791b */ /* 0x003fe20003800000 */
.L_x_596:
        /* <DEDUP_REMOVED lines=8> */
.L_x_597:
[----:B------:R-:W-:Y:S01]  /*5b60*/  HFMA2.MMA R12, -RZ, RZ, 0, 1.1920928955078125e-07 ;  /* 0x00000002ff0c7435 */ /* 0x000fe200000001ff */
[----:B------:R-:W-:Y:S01]  /*5b70*/  IMAD.MOV.U32 R13, RZ, RZ, RZ ;  /* 0x000000ffff0d7224 */ /* 0x000fe200078e00ff */
[----:B------:R-:W-:-:S09]  /*5b80*/  MOV R7, R14 ;  /* 0x0000000e00077202 */ /* 0x000fd20000000f00 */
[----:B------:R-:W-:Y:S05]  /*5b90*/  WARPSYNC.COLLECTIVE R15, `(.L_x_598) ;  /* 0x000000000f087348 */ /* 0x000fea0003c00000 */
[----:B------:R0:W1:Y:S02]  /*5ba0*/  SHFL.BFLY P6, R14, R13, R12, R11 ;  /* 0x0c00000c0d0e7389 */ /* 0x00006400000c000b */
[----:B01----:R-:W-:Y:S01]  /*5bb0*/  ENDCOLLECTIVE ;  /* 0x000000000000791b */ /* 0x003fe20003800000 */
.L_x_598:
[----:B------:R-:W-:Y:S01]  /*5bc0*/  FADD.FTZ R18, R18, R7 ;  /* 0x0000000712127221 */ /* 0x000fe20000010000 */
[----:B------:R-:W-:Y:S01]  /*5bd0*/  MOV R12, 0x1 ;  /* 0x00000001000c7802 */ /* 0x000fe20000000f00 */
[----:B------:R-:W-:-:S04]  /*5be0*/  FADD.FTZ R17, RZ, R14 ;  /* 0x0000000eff117221 */ /* 0x000fc80000010000 */
[----:B------:R-:W-:-:S07]  /*5bf0*/  IMAD.MOV.U32 R13, RZ, RZ, R17 ;  /* 0x000000ffff0d7224 */ /* 0x000fce00078e0011 */
[----:B------:R-:W-:Y:S05]  /*5c00*/  WARPSYNC.COLLECTIVE R15, `(.L_x_599) ;  /* 0x000000000f087348 */ /* 0x000fea0003c00000 */
[----:B------:R0:W1:Y:S02]  /*5c10*/  SHFL.BFLY P6, R14, R13, R12, R11 ;  /* 0x0c00000c0d0e7389 */ /* 0x00006400000c000b */
[----:B01----:R-:W-:Y:S01]  /*5c20*/  ENDCOLLECTIVE ;  /* 0x000000000000791b */ /* 0x003fe20003800000 */
.L_x_599:
[----:B------:R-:W-:Y:S01]  /*5c30*/  HFMA2.MMA R13, -RZ, RZ, 0, 0 ;  /* 0x00000000ff0d7435 */ /* 0x000fe200000001ff */
[----:B------:R-:W-:Y:S02]  /*5c40*/  IMAD.MOV.U32 R12, RZ, RZ, 0x2 ;  /* 0x00000002ff0c7424 */ /* 0x000fe400078e00ff */
[----:B------:R-:W-:-:S08]  /*5c50*/  IMAD.MOV.U32 R0, RZ, RZ, R14 ;  /* 0x000000ffff007224 */ /* 0x000fd000078e000e */
[----:B------:R-:W-:Y:S05]  /*5c60*/  WARPSYNC.COLLECTIVE R15, `(.L_x_600) ;  /* 0x000000000f087348 */ /* 0x000fea0003c00000 */
[----:B------:R0:W1:Y:S02]  /*5c70*/  SHFL.BFLY P6, R14, R13, R12, R11 ;  /* 0x0c00000c0d0e7389 */ /* 0x00006400000c000b */
[----:B01----:R-:W-:Y:S01]  /*5c80*/  ENDCOLLECTIVE ;  /* 0x000000000000791b */ /* 0x003fe20003800000 */
.L_x_600:
[----:B------:R-:W-:Y:S01]  /*5c90*/  FADD.FTZ R17, R17, R0 ;  /* 0x0000000011117221 */ /* 0x000fe20000010000 */
[----:B------:R-:W-:Y:S02]  /*5ca0*/  IMAD.MOV.U32 R12, RZ, RZ, 0x1 ;  /* 0x00000001ff0c7424 */ /* 0x000fe400078e00ff */
[----:B------:R-:W-:-:S05]  /*5cb0*/  FADD.FTZ R34, RZ, R14 ;  /* 0x0000000eff227221 */ /* 0x000fca0000010000 */
[----:B------:R-:W-:-:S07]  /*5cc0*/  MOV R13, R34 ;  /* 0x00000022000d7202 */ /* 0x000fce0000000f00 */
[----:B------:R-:W-:Y:S05]  /*5cd0*/  WARPSYNC.COLLECTIVE R15, `(.L_x_601) ;  /* 0x000000000f087348 */ /* 0x000fea0003c00000 */
[----:B------:R0:W1:Y:S02]  /*5ce0*/  SHFL.BFLY P6, R14, R13, R12, R11 ;  /* 0x0c00000c0d0e7389 */ /* 0x00006400000c000b */
[----:B01----:R-:W-:Y:S01]  /*5cf0*/  ENDCOLLECTIVE ;  /* 0x000000000000791b */ /* 0x003fe20003800000 */
.L_x_601:
[----:B------:R-:W-:Y:S01]  /*5d00*/  HFMA2.MMA R12, -RZ, RZ, 0, 1.1920928955078125e-07 ;  /* 0x00000002ff0c7435 */ /* 0x000fe200000001ff */
[----:B------:R-:W-:Y:S01]  /*5d10*/  IMAD.MOV.U32 R13, RZ, RZ, RZ ;  /* 0x000000ffff0d7224 */ /* 0x000fe200078e00ff */
[----:B------:R-:W-:-:S09]  /*5d20*/  MOV R31, R14 ;  /* 0x0000000e001f7202 */ /* 0x000fd20000000f00 */
[----:B------:R-:W-:Y:S05]  /*5d30*/  WARPSYNC.COLLECTIVE R15, `(.L_x_602) ;  /* 0x000000000f087348 */ /* 0x000fea0003c00000 */
[----:B------:R0:W1:Y:S02]  /*5d40*/  SHFL.BFLY P6, R14, R13, R12, R11 ;  /* 0x0c00000c0d0e7389 */ /* 0x00006400000c000b */
[----:B01----:R-:W-:Y:S01]  /*5d50*/  ENDCOLLECTIVE ;  /* 0x000000000000791b */ /* 0x003fe20003800000 */
.L_x_602:
        /* <DEDUP_REMOVED lines=8> */
.L_x_603:
[----:B------:R-:W-:Y:S01]  /*5de0*/  HFMA2.MMA R12, -RZ, RZ, 0, 1.1920928955078125e-07 ;  /* 0x00000002ff0c7435 */ /* 0x000fe200000001ff */
[----:B------:R-:W-:Y:S01]  /*5df0*/  IMAD.MOV.U32 R13, RZ, RZ, RZ ;  /* 0x000000ffff0d7224 */ /* 0x000fe200078e00ff */
[----:B------:R-:W-:-:S09]  /*5e00*/  MOV R27, R14 ;  /* 0x0000000e001b7202 */ /* 0x000fd20000000f00 */
[----:B------:R-:W-:Y:S05]  /*5e10*/  WARPSYNC.COLLECTIVE R15, `(.L_x_604) ;  /* 0x000000000f087348 */ /* 0x000fea0003c00000 */
[----:B------:R0:W1:Y:S02]  /*5e20*/  SHFL.BFLY P6, R14, R13, R12, R11 ;  /* 0x0c00000c0d0e7389 */ /* 0x00006400000c000b */
[----:B01----:R-:W-:Y:S01]  /*5e30*/  ENDCOLLECTIVE ;  /* 0x000000000000791b */ /* 0x003fe20003800000 */
.L_x_604:
        /* <DEDUP_REMOVED lines=8> */
.L_x_605:
[----:B------:R-:W-:Y:S01]  /*5ec0*/  HFMA2.MMA R12, -RZ, RZ, 0, 1.1920928955078125e-07 ;  /* 0x00000002ff0c7435 */ /* 0x000fe200000001ff */
[----:B------:R-:W-:Y:S01]  /*5ed0*/  IMAD.MOV.U32 R13, RZ, RZ, RZ ;  /* 0x000000ffff0d7224 */ /* 0x000fe200078e00ff */
[----:B------:R-:W-:-:S09]  /*5ee0*/  MOV R20, R14 ;  /* 0x0000000e00147202 */ /* 0x000fd20000000f00 */
[----:B------:R-:W-:Y:S05]  /*5ef0*/  WARPSYNC.COLLECTIVE R15, `(.L_x_606) ;  /* 0x000000000f087348 */ /* 0x000fea0003c00000 */
[----:B------:R0:W1:Y:S02]  /*5f00*/  SHFL.BFLY P6, R14, R13, R12, R11 ;  /* 0x0c00000c0d0e7389 */ /* 0x00006400000c000b */
[----:B01----:R-:W-:Y:S01]  /*5f10*/  ENDCOLLECTIVE ;  /* 0x000000000000791b */ /* 0x003fe20003800000 */
.L_x_606:
        /* <DEDUP_REMOVED lines=8> */
.L_x_607:
[----:B------:R-:W-:Y:S01]  /*5fa0*/  HFMA2.MMA R12, -RZ, RZ, 0, 1.1920928955078125e-07 ;  /* 0x00000002ff0c7435 */ /* 0x000fe200000001ff */
[----:B------:R-:W-:Y:S01]  /*5fb0*/  IMAD.MOV.U32 R13, RZ, RZ, RZ ;  /* 0x000000ffff0d7224 */ /* 0x000fe200078e00ff */
[----:B------:R-:W-:-:S09]  /*5fc0*/  MOV R16, R14 ;  /* 0x0000000e00107202 */ /* 0x000fd20000000f00 */
[----:B------:R-:W-:Y:S05]  /*5fd0*/  WARPSYNC.COLLECTIVE R15, `(.L_x_608) ;  /* 0x000000000f087348 */ /* 0x000fea0003c00000 */
[----:B------:R0:W1:Y:S02]  /*5fe0*/  SHFL.BFLY P6, R14, R13, R12, R11 ;  /* 0x0c00000c0d0e7389 */ /* 0x00006400000c000b */
[----:B01----:R-:W-:Y:S01]  /*5ff0*/  ENDCOLLECTIVE ;  /* 0x000000000000791b */ /* 0x003fe20003800000 */
.L_x_608:
        /* <DEDUP_REMOVED lines=8> */
.L_x_609:
[----:B------:R-:W-:Y:S01]  /*6080*/  HFMA2.MMA R12, -RZ, RZ, 0, 1.1920928955078125e-07 ;  /* 0x00000002ff0c7435 */ /* 0x000fe200000001ff */
[----:B------:R-:W-:Y:S01]  /*6090*/  IMAD.MOV.U32 R13, RZ, RZ, RZ ;  /* 0x000000ffff0d7224 */ /* 0x000fe200078e00ff */
[----:B------:R-:W-:-:S09]  /*60a0*/  MOV R9, R14 ;  /* 0x0000000e00097202 */ /* 0x000fd20000000f00 */
[----:B------:R-:W-:Y:S05]  /*60b0*/  WARPSYNC.COLLECTIVE R15, `(.L_x_610) ;  /* 0x000000000f087348 */ /* 0x000fea0003c00000 */
[----:B------:R0:W1:Y:S02]  /*60c0*/  SHFL.BFLY P6, R14, R13, R12, R11 ;  /* 0x0c00000c0d0e7389 */ /* 0x00006400000c000b */
[----:B01----:R-:W-:Y:S01]  /*60d0*/  ENDCOLLECTIVE ;  /* 0x000000000000791b */ /* 0x003fe20003800000 */
.L_x_610:
        /* <DEDUP_REMOVED lines=8> */
.L_x_611:
[----:B------:R-:W-:Y:S01]  /*6160*/  HFMA2.MMA R12, -RZ, RZ, 0, 1.1920928955078125e-07 ;  /* 0x00000002ff0c7435 */ /* 0x000fe200000001ff */
[----:B------:R-:W-:Y:S01]  /*6170*/  IMAD.MOV.U32 R13, RZ, RZ, RZ ;  /* 0x000000ffff0d7224 */ /* 0x000fe200078e00ff */
[----:B------:R-:W-:-:S09]  /*6180*/  MOV R7, R14 ;  /* 0x0000000e00077202 */ /* 0x000fd20000000f00 */
[----:B------:R-:W-:Y:S05]  /*6190*/  WARPSYNC.COLLECTIVE R15, `(.L_x_612) ;  /* 0x000000000f087348 */ /* 0x000fea0003c00000 */
[----:B------:R0:W1:Y:S02]  /*61a0*/  SHFL.BFLY P6, R14, R13, R12, R11 ;  /* 0x0c00000c0d0e7389 */ /* 0x00006400000c000b */
[----:B01----:R-:W-:Y:S01]  /*61b0*/  ENDCOLLECTIVE ;  /* 0x000000000000791b */ /* 0x003fe20003800000 */
.L_x_612:
[----:B------:R-:W-:Y:S01]  /*61c0*/  FADD.FTZ R7, R8, R7 ;  /* 0x0000000708077221 */ /* 0x000fe20000010000 */
[----:B------:R-:W-:Y:S01]  /*61d0*/  MOV R12, 0x1 ;  /* 0x00000001000c7802 */ /* 0x000fe20000000f00 */
[----:B------:R-:W-:-:S04]  /*61e0*/  FADD.FTZ R6, RZ, R14 ;  /* 0x0000000eff067221 */ /* 0x000fc80000010000 */
[----:B------:R-:W-:-:S07]  /*61f0*/  IMAD.MOV.U32 R13, RZ, RZ, R6 ;  /* 0x000000ffff0d7224 */ /* 0x000fce00078e0006 */
[----:B------:R-:W-:Y:S05]  /*6200*/  WARPSYNC.COLLECTIVE R15, `(.L_x_613) ;  /* 0x000000000f087348 */ /* 0x000fea0003c00000 */
[----:B------:R0:W1:Y:S02]  /*6210*/  SHFL.BFLY P6, R14, R13, R12, R11 ;  /* 0x0c00000c0d0e7389 */ /* 0x00006400000c000b */
[----:B01----:R-:W-:Y:S01]  /*6220*/  ENDCOLLECTIVE ;  /* 0x000000000000791b */ /* 0x003fe20003800000 */
.L_x_613:
[----:B------:R-:W-:Y:S01]  /*6230*/  HFMA2.MMA R13, -RZ, RZ, 0, 0 ;  /* 0x00000000ff0d7435 */ /* 0x000fe200000001ff */
[----:B------:R-:W-:Y:S02]  /*6240*/  IMAD.MOV.U32 R12, RZ, RZ, 0x2 ;  /* 0x00000002ff0c7424 */ /* 0x000fe400078e00ff */
[----:B------:R-:W-:-:S08]  /*6250*/  IMAD.MOV.U32 R0, RZ, RZ, R14 ;  /* 0x000000ffff007224 */ /* 0x000fd000078e000e */
[----:B------:R-:W-:Y:S05]  /*6260*/  WARPSYNC.COLLECTIVE R15, `(.L_x_614) ;  /* 0x000000000f087348 */ /* 0x000fea0003c00000 */
[----:B------:R0:W1:Y:S02]  /*6270*/  SHFL.BFLY P6, R14, R13, R12, R11 ;  /* 0x0c00000c0d0e7389 */ /* 0x00006400000c000b */
[----:B01----:R-:W-:Y:S01]  /*6280*/  ENDCOLLECTIVE ;  /* 0x000000000000791b */ /* 0x003fe20003800000 */
.L_x_614:
[----:B------:R-:W-:Y:S01]  /*6290*/  FADD.FTZ R0, R6, R0 ;  /* 0x0000000006007221 */ /* 0x000fe20000010000 */
[----:B------:R-:W-:Y:S01]  /*62a0*/  IMAD.MOV.U32 R12, RZ, RZ, 0x1 ;  /* 0x00000001ff0c7424 */ /* 0x000fe200078e00ff */
[----:B------:R-:W-:-:S05]  /*62b0*/  MOV R13, R14 ;  /* 0x0000000e000d7202 */ /* 0x000fca0000000f00 */
[----:B------:R-:W-:-:S07]  /*62c0*/  FADD.FTZ R13, RZ, R13 ;  /* 0x0000000dff0d7221 */ /* 0x000fce0000010000 */
[----:B------:R-:W-:Y:S05]  /*62d0*/  WARPSYNC.COLLECTIVE R15, `(.L_x_615) ;  /* 0x000000000f087348 */ /* 0x000fea0003c00000 */
[----:B------:R0:W1:Y:S02]  /*62e0*/  SHFL.BFLY P6, R14, R13, R12, R11 ;  /* 0x0c00000c0d0e7389 */ /* 0x00006400000c000b */
[----:B01----:R-:W-:Y:S01]  /*62f0*/  ENDCOLLECTIVE ;  /* 0x000000000000791b */ /* 0x003fe20003800000 */
.L_x_615:
[----:B------:R-:W-:Y:S02]  /*6300*/  IMAD.MOV.U32 R12, RZ, RZ, 0x2 ;  /* 0x00000002ff0c7424 */ /* 0x000fe400078e00ff */
[----:B------:R-:W-:Y:S01]  /*6310*/  FADD.FTZ R6, R13, R14 ;  /* 0x0000000e0d067221 */ /* 0x000fe20000010000 */
[----:B------:R-:W-:-:S11]  /*6320*/  HFMA2.MMA R13, -RZ, RZ, 0, 0 ;  /* 0x00000000ff0d7435 */ /* 0x000fd600000001ff */
[----:B------:R-:W-:Y:S05]  /*6330*/  WARPSYNC.COLLECTIVE R15, `(.L_x_616) ;  /* 0x000000000f087348 */ /* 0x000fea0003c00000 */
[----:B------:R0:W1:Y:S02]  /*6340*/  SHFL.BFLY P6, R14, R13, R12, R11 ;  /* 0x0c00000c0d0e7389 */ /* 0x00006400000c000b */
[----:B01----:R-:W-:Y:S01]  /*6350*/  ENDCOLLECTIVE ;  /* 0x000000000000791b */ /* 0x003fe20003800000 */
.L_x_616:
[----:B------:R-:W-:Y:S01]  /*6360*/  HFMA2.MMA R12, -RZ, RZ, 0, 5.9604644775390625e-08 ;  /* 0x00000001ff0c7435 */ /* 0x000fe200000001ff */
[----:B------:R-:W-:-:S05]  /*6370*/  MOV R37, R14 ;  /* 0x0000000e00257202 */ /* 0x000fca0000000f00 */
[----:B------:R-:W-:-:S04]  /*6380*/  FADD.FTZ R37, RZ, R37 ;  /* 0x00000025ff257221 */ /* 0x000fc80000010000 */
[----:B------:R-:W-:-:S07]  /*6390*/  IMAD.MOV.U32 R13, RZ, RZ, R37 ;  /* 0x000000ffff0d7224 */ /* 0x000fce00078e0025 */
[----:B------:R-:W-:Y:S05]  /*63a0*/  WARPSYNC.COLLECTIVE R15, `(.L_x_617) ;  /* 0x000000000f087348 */ /* 0x000fea0003c00000 */
[----:B------:R0:W1:Y:S02]  /*63b0*/  SHFL.BFLY P6, R14, R13, R12, R11 ;  /* 0x0c00000c0d0e7389 */ /* 0x00006400000c000b */
[----:B01----:R-:W-:Y:S01]  /*63c0*/  ENDCOLLECTIVE ;  /* 0x000000000000791b */ /* 0x003fe20003800000 */
.L_x_617:
[----:B------:R-:W-:Y:S01]  /*63d0*/  MOV R13, RZ ;  /* 0x000000ff000d7202 */ /* 0x000fe20000000f00 */
[----:B------:R-:W-:Y:S02]  /*63e0*/  IMAD.MOV.U32 R12, RZ, RZ, 0x2 ;  /* 0x00000002ff0c7424 */ /* 0x000fe400078e00ff */
[----:B------:R-:W-:-:S04]  /*63f0*/  IMAD.MOV.U32 R11, RZ, RZ, R14 ;  /* 0x000000ffff0b7224 */ /* 0x000fc800078e000e */
[----:B------:R-:W-:Y:S01]  /*6400*/  FADD.FTZ R37, R37, R11 ;  /* 0x0000000b25257221 */ /* 0x000fe20000010000 */
[----:B------:R-:W-:-:S11]  /*6410*/  HFMA2.MMA R11, -RZ, RZ, 0, 1.847743988037109375e-06 ;  /* 0x0000001fff0b7435 */ /* 0x000fd600000001ff */
[----:B------:R-:W-:Y:S05]  /*6420*/  WARPSYNC.COLLECTIVE R15, `(.L_x_618) ;  /* 0x000000000f087348 */ /* 0x000fea0003c00000 */
[----:B------:R0:W1:Y:S02]  /*6430*/  SHFL.BFLY P6, R14, R13, R12, R11 ;  /* 0x0c00000c0d0e7389 */ /* 0x00006400000c000b */
[----:B01----:R-:W-:Y:S01]  /*6440*/  ENDCOLLECTIVE ;  /* 0x000000000000791b */ /* 0x003fe20003800000 */
.L_x_618:
[----:B------:R-:W-:Y:S02]  /*6450*/  IMAD.MOV.U32 R12, RZ, RZ, 0x1 ;  /* 0x00000001ff0c7424 */ /* 0x000fe400078e00ff */
[----:B------:R-:W-:-:S04]  /*6460*/  IMAD.MOV.U32 R8, RZ, RZ, R14 ;  /* 0x000000ffff087224 */ /* 0x000fc800078e000e */
[----:B------:R-:W-:-:S05]  /*6470*/  FADD.FTZ R8, RZ, R8 ;  /* 0x00000008ff087221 */ /* 0x000fca0000010000 */
[----:B------:R-:W-:-:S07]  /*6480*/  MOV R13, R8 ;  /* 0x00000008000d7202 */ /* 0x000fce0000000f00 */
[----:B------:R-:W-:Y:S05]  /*6490*/  WARPSYNC.COLLECTIVE R15, `(.L_x_619) ;  /* 0x000000000f087348 */ /* 0x000fea0003c00000 */
[----:B------:R0:W1:Y:S02]  /*64a0*/  SHFL.BFLY P6, R14, R13, R12, R11 ;  /* 0x0c00000c0d0e7389 */ /* 0x00006400000c000b */
[----:B01----:R-:W-:Y:S01]  /*64b0*/  ENDCOLLECTIVE ;  /* 0x000000000000791b */ /* 0x003fe20003800000 */
.L_x_619:
[----:B------:R-:W-:Y:S01]  /*64c0*/  HFMA2.MMA R12, -RZ, RZ, 0, 1.1920928955078125e-07 ;  /* 0x00000002ff0c7435 */ /* 0x000fe200000001ff */
[----:B------:R-:W-:Y:S01]  /*64d0*/  IMAD.MOV.U32 R13, RZ, RZ, RZ ;  /* 0x000000ffff0d7224 */ /* 0x000fe200078e00ff */
[----:B------:R-:W-:-:S09]  /*64e0*/  MOV R25, R14 ;  /* 0x0000000e00197202 */ /* 0x000fd20000000f00 */
[----:B------:R-:W-:Y:S05]  /*64f0*/  WARPSYNC.COLLECTIVE R15, `(.L_x_620) ;  /* 0x000000000f087348 */ /* 0x000fea0003c00000 */
[----:B------:R0:W1:Y:S02]  /*6500*/  SHFL.BFLY P6, R14, R13, R12, R11 ;  /* 0x0c00000c0d0e7389 */ /* 0x00006400000c000b */
[----:B01----:R-:W-:Y:S01]  /*6510*/  ENDCOLLECTIVE ;  /* 0x000000000000791b */ /* 0x003fe20003800000 */
.L_x_620:
        /* <DEDUP_REMOVED lines=8> */
.L_x_621:
[----:B------:R-:W-:Y:S01]  /*65a0*/  HFMA2.MMA R12, -RZ, RZ, 0, 1.1920928955078125e-07 ;  /* 0x00000002ff0c7435 */ /* 0x000fe200000001ff */
[----:B------:R-:W-:Y:S01]  /*65b0*/  IMAD.MOV.U32 R13, RZ, RZ, RZ ;  /* 0x000000ffff0d7224 */ /* 0x000fe200078e00ff */
[----:B------:R-:W-:-:S09]  /*65c0*/  MOV R30, R14 ;  /* 0x0000000e001e7202 */ /* 0x000fd20000000f00 */
[----:B------:R-:W-:Y:S05]  /*65d0*/  WARPSYNC.COLLECTIVE R15, `(.L_x_622) ;  /* 0x000000000f087348 */ /* 0x000fea0003c00000 */
[----:B------:R0:W1:Y:S02]  /*65e0*/  SHFL.BFLY P6, R14, R13, R12, R11 ;  /* 0x0c00000c0d0e7389 */ /* 0x00006400000c000b */
[----:B01----:R-:W-:Y:S01]  /*65f0*/  ENDCOLLECTIVE ;  /* 0x000000000000791b */ /* 0x003fe20003800000 */
.L_x_622:
[----:B------:R-:W-:Y:S01]  /*6600*/  FADD.FTZ R10, R10, R30 ;  /* 0x0000001e0a0a7221 */ /* 0x000fe20000010000 */
[----:B------:R-:W-:Y:S01]  /*6610*/  MOV R12, 0x1 ;  /* 0x00000001000c7802 */ /* 0x000fe20000000f00 */
[----:B------:R-:W-:-:S04]  /*6620*/  IMAD.MOV.U32 R25, RZ, RZ, R14 ;  /* 0x000000ffff197224 */ /* 0x000fc800078e000e */
[----:B------:R-:W-:-:S07]  /*6630*/  FADD.FTZ R13, RZ, R25 ;  /* 0x00000019ff0d7221 */ /* 0x000fce0000010000 */
[----:B------:R-:W-:Y:S05]  /*6640*/  WARPSYNC.COLLECTIVE R15, `(.L_x_623) ;  /* 0x000000000f087348 */ /* 0x000fea0003c00000 */
[----:B------:R0:W1:Y:S02]  /*6650*/  SHFL.BFLY P6, R14, R13, R12, R11 ;  /* 0x0c00000c0d0e7389 */ /* 0x00006400000c000b */
[----:B01----:R-:W-:Y:S01]  /*6660*/  ENDCOLLECTIVE ;  /* 0x000000000000791b */ /* 0x003fe20003800000 */
.L_x_623:
[----:B------:R-:W-:Y:S02]  /*6670*/  IMAD.MOV.U32 R12, RZ, RZ, 0x2 ;  /* 0x00000002ff0c7424 */ /* 0x000fe400078e00ff */
[----:B------:R-:W-:-:S04]  /*6680*/  IMAD.MOV.U32 R34, RZ, RZ, R14 ;  /* 0x000000ffff227224 */ /* 0x000fc800078e000e */
[----:B------:R-:W-:Y:S01]  /*6690*/  FADD.FTZ R25, R13, R34 ;  /* 0x000000220d197221 */ /* 0x000fe20000010000 */
[----:B------:R-:W-:-:S11]  /*66a0*/  HFMA2.MMA R13, -RZ, RZ, 0, 0 ;  /* 0x00000000ff0d7435 */ /* 0x000fd600000001ff */
[----:B------:R-:W-:Y:S05]  /*66b0*/  WARPSYNC.COLLECTIVE R15, `(.L_x_624) ;  /* 0x000000000f087348 */ /* 0x000fea0003c00000 */
[----:B------:R0:W1:Y:S02]  /*66c0*/  SHFL.BFLY P6, R14, R13, R12, R11 ;  /* 0x0c00000c0d0e7389 */ /* 0x00006400000c000b */
[----:B01----:R-:W-:Y:S01]  /*66d0*/  ENDCOLLECTIVE ;  /* 0x000000000000791b */ /* 0x003fe20003800000 */
.L_x_624:
[----:B------:R-:W-:Y:S01]  /*66e0*/  HFMA2.MMA R12, -RZ, RZ, 0, 5.9604644775390625e-08 ;  /* 0x00000001ff0c7435 */ /* 0x000fe200000001ff */
[----:B------:R-:W-:-:S05]  /*66f0*/  MOV R19, R14 ;  /* 0x0000000e00137202 */ /* 0x000fca0000000f00 */
[----:B------:R-:W-:-:S04]  /*6700*/  FADD.FTZ R19, RZ, R19 ;  /* 0x00000013ff137221 */ /* 0x000fc80000010000 */
[----:B------:R-:W-:-:S07]  /*6710*/  IMAD.MOV.U32 R13, RZ, RZ, R19 ;  /* 0x000000ffff0d7224 */ /* 0x000fce00078e0013 */
[----:B------:R-:W-:Y:S05]  /*6720*/  WARPSYNC.COLLECTIVE R15, `(.L_x_625) ;  /* 0x000000000f087348 */ /* 0x000fea0003c00000 */
[----:B------:R0:W1:Y:S02]  /*6730*/  SHFL.BFLY P6, R14, R13, R12, R11 ;  /* 0x0c00000c0d0e7389 */ /* 0x00006400000c000b */
[----:B01----:R-:W-:Y:S01]  /*6740*/  ENDCOLLECTIVE ;  /* 0x000000000000791b */ /* 0x003fe20003800000 */
.L_x_625:
[----:B------:R-:W-:Y:S01]  /*6750*/  IMAD.MOV.U32 R13, RZ, RZ, RZ ;  /* 0x000000ffff0d7224 */ /* 0x000fe200078e00ff */
[----:B------:R-:W-:Y:S01]  /*6760*/  MOV R12, 0x2 ;  /* 0x00000002000c7802 */ /* 0x000fe20000000f00 */
[----:B------:R-:W-:-:S07]  /*6770*/  FADD.FTZ R19, R19, R14 ;  /* 0x0000000e13137221 */ /* 0x000fce0000010000 */
[----:B------:R-:W-:Y:S05]  /*6780*/  WARPSYNC.COLLECTIVE R15, `(.L_x_626) ;  /* 0x000000000f087348 */ /* 0x000fea0003c00000 */
[----:B------:R0:W1:Y:S02]  /*6790*/  SHFL.BFLY P6, R14, R13, R12, R11 ;  /* 0x0c00000c0d0e7389 */ /* 0x00006400000c000b */
[----:B01----:R-:W-:Y:S01]  /*67a0*/  ENDCOLLECTIVE ;  /* 0x000000000000791b */ /* 0x003fe20003800000 */
.L_x_626:
[----:B------:R-:W-:Y:S01]  /*67b0*/  HFMA2.MMA R12, -RZ, RZ, 0, 5.9604644775390625e-08 ;  /* 0x00000001ff0c7435 */ /* 0x000fe200000001ff */
[----:B------:R-:W-:-:S04]  /*67c0*/  IMAD.MOV.U32 R30, RZ, RZ, R14 ;  /* 0x000000ffff1e7224 */ /* 0x000fc800078e000e */
[----:B------:R-:W-:-:S07]  /*67d0*/  FADD.FTZ R13, RZ, R30 ;  /* 0x0000001eff0d7221 */ /* 0x000fce0000010000 */
[----:B------:R-:W-:Y:S05]  /*67e0*/  WARPSYNC.COLLECTIVE R15, `(.L_x_627) ;  /* 0x000000000f087348 */ /* 0x000fea0003c00000 */
[----:B------:R0:W1:Y:S02]  /*67f0*/  SHFL.BFLY P6, R14, R13, R12, R11 ;  /* 0x0c00000c0d0e7389 */ /* 0x00006400000c000b */
[----:B01----:R-:W-:Y:S01]  /*6800*/  ENDCOLLECTIVE ;  /* 0x000000000000791b */ /* 0x003fe20003800000 */
.L_x_627:
[----:B------:R-:W-:Y:S05]  /*6810*/  BRA `(.L_x_628) ;  /* 0xffffffd000187947 */ /* 0x000fea000383ffff */
.L_x_629:
        /* <DEDUP_REMOVED lines=14> */
.L_x_29579:


//--------------------- .text._ZN4vllm25paged_attention_v2_kernelI13__nv_bfloat16hLi128ELi32ELi128ELNS_18Fp8KVCacheDataTypeE2ELb1ELi512EEEvPfS3_PT_PKS4_PKT0_SA_ifPKiSC_iPKfiiiSE_SE_iiiii --------------------------
	.section	.text._ZN4vllm25paged_attention_v2_kernelI13__nv_bfloat16hLi128ELi32ELi128ELNS_18Fp8KVCacheDataTypeE2ELb1ELi512EEEvPfS3_PT_PKS4_PKT0_SA_ifPKiSC_iPKfiiiSE_SE_iiiii,"ax",@progbits
	.align	128
        .global         _ZN4vllm25paged_attention_v2_kernelI13__nv_bfloat16hLi128ELi32ELi128ELNS_18Fp8KVCacheDataTypeE2ELb1ELi512EEEvPfS3_PT_PKS4_PKT0_SA_ifPKiSC_iPKfiiiSE_SE_iiiii
        .type           _ZN4vllm25paged_attention_v2_kernelI13__nv_bfloat16hLi128ELi32ELi128ELNS_18Fp8KVCacheDataTypeE2ELb1ELi512EEEvPfS3_PT_PKS4_PKT0_SA_ifPKiSC_iPKfiiiSE_SE_iiiii,@function
        .size           _ZN4vllm25paged_attention_v2_kernelI13__nv_bfloat16hLi128ELi32ELi128ELNS_18Fp8KVCacheDataTypeE2ELb1ELi512EEEvPfS3_PT_PKS4_PKT0_SA_ifPKiSC_iPKfiiiSE_SE_iiiii,(.L_x_29580 - _ZN4vllm25paged_attention_v2_kernelI13__nv_bfloat16hLi128ELi32ELi128ELNS_18Fp8KVCacheDataTypeE2ELb1ELi512EEEvPfS3_PT_PKS4_PKT0_SA_ifPKiSC_iPKfiiiSE_SE_iiiii)
        .other          _ZN4vllm25paged_attention_v2_kernelI13__nv_bfloat16hLi128ELi32ELi128ELNS_18Fp8KVCacheDataTypeE2ELb1ELi512EEEvPfS3_PT_PKS4_PKT0_SA_ifPKiSC_iPKfiiiSE_SE_iiiii,@"STO_CUDA_ENTRY STV_DEFAULT"
_ZN4vllm25paged_attention_v2_kernelI13__nv_bfloat16hLi128ELi32ELi128ELNS_18Fp8KVCacheDataTypeE2ELb1ELi512EEEvPfS3_PT_PKS4_PKT0_SA_ifPKiSC_iPKfiiiSE_SE_iiiii:
.text._ZN4vllm25paged_attention_v2_kernelI13__nv_bfloat16hLi128ELi32ELi128ELNS_18Fp8KVCacheDataTypeE2ELb1ELi512EEEvPfS3_PT_PKS4_PKT0_SA_ifPKiSC_iPKfiiiSE_SE_iiiii:
        /* <DEDUP_REMOVED lines=11> */
[----:B------:R-:W-:Y:S01]  /*00b0*/  ULDC UR38, c[0x0][0x14] ;  /* 0x0000050000267ab9 */ /* 0x000fe20000000800 */
[----:B------:R-:W1:Y:S01]  /*00c0*/  LDC R26, c[0x0][0xc] ;  /* 0x00000300ff1a7b82 */ /* 0x000e620000000800 */
[----:B------:R-:W-:Y:S01]  /*00d0*/  VIADD R2, R0, 0x1f ;  /* 0x0000001f00027836 */ /* 0x000fe20000000000 */
[----:B------:R-:W2:Y:S01]  /*00e0*/  S2R R27, SR_CTAID.X ;  /* 0x00000000001b7919 */ /* 0x000ea20000002500 */
[----:B------:R-:W-:Y:S03]  /*00f0*/  BSSY B0, `(.L_x_630) ;  /* 0x0000063000007945 */ /* 0x000fe60003800000 */
[----:B------:R-:W-:-:S04]  /*0100*/  SHF.R.S32.HI R3, RZ, 0x1f, R2 ;  /* 0x0000001fff037819 */ /* 0x000fc80000011402 */
[----:B------:R-:W-:Y:S02]  /*0110*/  LEA.HI R3, R3, R2, RZ, 0x5 ;  /* 0x0000000203037211 */ /* 0x000fe400078f28ff */
[----:B------:R-:W-:Y:S02]  /*0120*/  LEA R2, R28, 0x10, 0x4 ;  /* 0x000000101c027811 */ /* 0x000fe400078e20ff */
[----:B------:R-:W-:-:S04]  /*0130*/  SHF.R.S32.HI R3, RZ, 0x5, R3 ;  /* 0x00000005ff037819 */ /* 0x000fc80000011403 */
[----:B------:R-:W-:Y:S02]  /*0140*/  VIMNMX R3, R3, R2, PT ;  /* 0x0000000203037248 */ /* 0x000fe40003fe0100 */
[----:B0-----:R-:W-:Y:S02]  /*0150*/  ISETP.GT.AND P0, PT, R23, 0xf, PT ;  /* 0x0000000f1700780c */ /* 0x001fe40003f04270 */
[----:B------:R-:W-:-:S04]  /*0160*/  SHF.R.S32.HI R4, RZ, 0x1f, R23 ;  /* 0x0000001fff047819 */ /* 0x000fc80000011417 */
[----:B------:R-:W-:-:S04]  /*0170*/  LEA.HI R4, R4, R23, RZ, 0x5 ;  /* 0x0000001704047211 */ /* 0x000fc800078f28ff */
[----:B------:R-:W-:Y:S02]  /*0180*/  LOP3.LUT R6, R4, 0xffffffe0, RZ, 0xc0, !PT ;  /* 0xffffffe004067812 */ /* 0x000fe400078ec0ff */
[----:B------:R-:W-:Y:S02]  /*0190*/  SHF.R.S32.HI R21, RZ, 0x5, R4 ;  /* 0x00000005ff157819 */ /* 0x000fe40000011404 */
[----:B------:R-:W-:Y:S01]  /*01a0*/  IADD3 R2, -R6, R23, RZ ;  /* 0x0000001706027210 */ /* 0x000fe20007ffe1ff */
[----:B--2---:R-:W-:Y:S06]  /*01b0*/  @P0 BRA `(.L_x_631) ;  /* 0x0000000400580947 */ /* 0x004fec0003800000 */
[----:B------:R-:W-:Y:S01]  /*01c0*/  VIMNMX R4, R23, -0x70, !PT ;  /* 0xffffff9017047848 */ /* 0x000fe20007fe0100 */
[----:B------:R-:W-:Y:S01]  /*01d0*/  ULDC UR4, c[0x0][0x268] ;  /* 0x00009a0000047ab9 */ /* 0x000fe20000000800 */
[----:B------:R-:W-:Y:S01]  /*01e0*/  IMAD.SHL.U32 R13, R27, 0x80, RZ ;  /* 0x000000801b0d7824 */ /* 0x000fe200078e00ff */
[----:B------:R-:W-:Y:S01]  /*01f0*/  BSSY B1, `(.L_x_632) ;  /* 0x0000027000017945 */ /* 0x000fe20003800000 */
[----:B------:R-:W-:Y:S01]  /*0200*/  IADD3 R4, -R23, 0x7f, R4 ;  /* 0x0000007f17047810 */ /* 0x000fe20007ffe104 */
[----:B------:R-:W-:Y:S02]  /*0210*/  IMAD R12, R29, UR4, RZ ;  /* 0x000000041d0c7c24 */ /* 0x000fe4000f8e02ff */
        /* <DEDUP_REMOVED lines=21> */
.L_x_634:
        /* <DEDUP_REMOVED lines=15> */
.L_x_633:
[----:B------:R-:W-:Y:S05]  /*0460*/  BSYNC B1 ;  /* 0x0000000000017941 */ /* 0x000fea0003800000 */
.L_x_632:
[----:B------:R-:W-:Y:S05]  /*0470*/  @!P0 BRA `(.L_x_631) ;  /* 0x0000000000a88947 */ /* 0x000fea0003800000 */
[----:B------:R-:W0:Y:S01]  /*0480*/  S2UR UR5, SR_CgaCtaId ;  /* 0x00000000000579c3 */ /* 0x000e220000008800 */
[----:B------:R-:W-:Y:S01]  /*0490*/  UMOV UR4, 0x400 ;  /* 0x0000040000047882 */ /* 0x000fe20000000000 */
[----:B------:R-:W-:Y:S02]  /*04a0*/  IADD3 R12, P0, R12, R13, RZ ;  /* 0x0000000d0c0c7210 */ /* 0x000fe40007f1e0ff */
[----:B------:R-:W-:-:S03]  /*04b0*/  SHF.L.U32 R32, R23, 0x3, RZ ;  /* 0x0000000317207819 */ /* 0x000fc600000006ff */
[----:B------:R-:W-:Y:S01]  /*04c0*/  IMAD.X R10, R11, 0x1, R10, P0 ;  /* 0x000000010b0a7824 */ /* 0x000fe200000e060a */
[----:B------:R-:W2:Y:S01]  /*04d0*/  LDC.64 R4, c[0x0][0x228] ;  /* 0x00008a00ff047b82 */ /* 0x000ea20000000a00 */
[----:B------:R-:W-:-:S03]  /*04e0*/  IMAD.WIDE R32, R32, 0x2, RZ ;  /* 0x0000000220207825 */ /* 0x000fc600078e02ff */
[----:B------:R-:W-:Y:S01]  /*04f0*/  LOP3.LUT R25, R32, 0xc, RZ, 0xfc, !PT ;  /* 0x0000000c20197812 */ /* 0x000fe200078efcff */
[----:B0-----:R-:W-:-:S06]  /*0500*/  ULEA UR4, UR5, UR4, 0x18 ;  /* 0x0000000405047291 */ /* 0x001fcc000f8ec03f */
[C---:B------:R-:W-:Y:S01]  /*0510*/  LEA R24, R23.reuse, UR4, 0x4 ;  /* 0x0000000417187c11 */ /* 0x040fe2000f8e20ff */
[----:B------:R-:W-:Y:S01]  /*0520*/  VIADD R23, R23, 0xfffffe00 ;  /* 0xfffffe0017177836 */ /* 0x000fe20000000000 */
[----:B--2---:R-:W-:Y:S02]  /*0530*/  LEA R20, P0, R12, R4, 0x1 ;  /* 0x000000040c147211 */ /* 0x004fe400078008ff */
[----:B------:R-:W-:Y:S02]  /*0540*/  IADD3 R24, R24, 0x1000, RZ ;  /* 0x0000100018187810 */ /* 0x000fe40007ffe0ff */
[----:B------:R-:W-:-:S09]  /*0550*/  LEA.HI.X R22, R12, R5, R10, 0x1, P0 ;  /* 0x000000050c167211 */ /* 0x000fd200000f0c0a */
.L_x_635:
        /* <DEDUP_REMOVED lines=28> */
.L_x_631:
[----:B------:R-:W-:Y:S05]  /*0720*/  BSYNC B0 ;  /* 0x0000000000007941 */ /* 0x000fea0003800000 */
.L_x_630:
[----:B------:R-:W0:Y:S01]  /*0730*/  LDC R13, c[0x0][0x294] ;  /* 0x0000a500ff0d7b82 */ /* 0x000e220000000800 */
[----:B------:R-:W-:-:S04]  /*0740*/  IADD3 R6, R0, -0x1, RZ ;  /* 0xffffffff00067810 */ /* 0x000fc80007ffe0ff */
[----:B------:R-:W-:Y:S02]  /*0750*/  IABS R10, R6 ;  /* 0x00000006000a7213 */ /* 0x000fe40000000000 */
[-C--:B0-----:R-:W-:Y:S02]  /*0760*/  IABS R8, R13.reuse ;  /* 0x0000000d00087213 */ /* 0x081fe40000000000 */
[----:B------:R-:W-:Y:S02]  /*0770*/  LOP3.LUT R6, R6, R13, RZ, 0x3c, !PT ;  /* 0x0000000d06067212 */ /* 0x000fe400078e3cff */
[----:B------:R-:W0:Y:S01]  /*0780*/  I2F.RP R7, R8 ;  /* 0x0000000800077306 */ /* 0x000e220000209400 */
[----:B------:R-:W-:Y:S01]  /*0790*/  BAR.SYNC.DEFER_BLOCKING 0x0 ;  /* 0x0000000000007b1d */ /* 0x000fe20000010000 */
[----:B------:R-:W-:Y:S02]  /*07a0*/  ISETP.GE.AND P2, PT, R6, RZ, PT ;  /* 0x000000ff0600720c */ /* 0x000fe40003f46270 */
[----:B------:R-:W-:-:S04]  /*07b0*/  MOV R6, R8 ;  /* 0x0000000800067202 */ /* 0x000fc80000000f00 */
[----:B0-----:R-:W0:Y:S02]  /*07c0*/  MUFU.RCP R7, R7 ;  /* 0x0000000700077308 */ /* 0x001e240000001000 */
[----:B0-----:R-:W-:-:S06]  /*07d0*/  VIADD R4, R7, 0xffffffe ;  /* 0x0ffffffe07047836 */ /* 0x001fcc0000000000 */
[----:B------:R0:W2:Y:S02]  /*07e0*/  F2I.FTZ.U32.TRUNC.NTZ R5, R4 ;  /* 0x0000000400057305 */ /* 0x0000a4000021f000 */
[----:B0-----:R-:W-:Y:S02]  /*07f0*/  IMAD.MOV.U32 R4, RZ, RZ, RZ ;  /* 0x000000ffff047224 */ /* 0x001fe400078e00ff */
[----:B--2---:R-:W-:-:S04]  /*0800*/  IMAD R9, R5, R8, RZ ;  /* 0x0000000805097224 */ /* 0x004fc800078e02ff */
[----:B------:R-:W-:-:S04]  /*0810*/  IMAD.MOV R9, RZ, RZ, -R9 ;  /* 0x000000ffff097224 */ /* 0x000fc800078e0a09 */
[----:B------:R-:W-:Y:S01]  /*0820*/  IMAD.HI.U32 R11, R5, R9, R4 ;  /* 0x00000009050b7227 */ /* 0x000fe200078e0004 */
[----:B------:R-:W-:-:S05]  /*0830*/  MOV R5, R10 ;  /* 0x0000000a00057202 */ /* 0x000fca0000000f00 */
[----:B------:R-:W-:-:S04]  /*0840*/  IMAD.HI.U32 R7, R11, R5, RZ ;  /* 0x000000050b077227 */ /* 0x000fc800078e00ff */
[----:B------:R-:W-:-:S04]  /*0850*/  IMAD.MOV R9, RZ, RZ, -R7 ;  /* 0x000000ffff097224 */ /* 0x000fc800078e0a07 */
[C---:B------:R-:W-:Y:S02]  /*0860*/  IMAD R5, R8.reuse, R9, R5 ;  /* 0x0000000908057224 */ /* 0x040fe400078e0205 */
[----:B------:R-:W0:Y:S03]  /*0870*/  LDC R9, c[0x0][0x298] ;  /* 0x0000a600ff097b82 */ /* 0x000e260000000800 */
[----:B------:R-:W-:-:S13]  /*0880*/  ISETP.GT.U32.AND P1, PT, R8, R5, PT ;  /* 0x000000050800720c */ /* 0x000fda0003f24070 */
[----:B------:R-:W-:Y:S01]  /*0890*/  @!P1 IMAD.IADD R5, R5, 0x1, -R8 ;  /* 0x0000000105059824 */ /* 0x000fe200078e0a08 */
[----:B------:R-:W-:Y:S02]  /*08a0*/  @!P1 IADD3 R7, R7, 0x1, RZ ;  /* 0x0000000107079810 */ /* 0x000fe40007ffe0ff */
[----:B------:R-:W-:Y:S02]  /*08b0*/  ISETP.NE.AND P1, PT, R13, RZ, PT ;  /* 0x000000ff0d00720c */ /* 0x000fe40003f25270 */
[----:B------:R-:W-:-:S13]  /*08c0*/  ISETP.GE.U32.AND P0, PT, R5, R8, PT ;  /* 0x000000080500720c */ /* 0x000fda0003f06070 */
[----:B------:R-:W-:Y:S01]  /*08d0*/  @P0 VIADD R7, R7, 0x1 ;  /* 0x0000000107070836 */ /* 0x000fe20000000000 */
[----:B0-----:R-:W-:-:S03]  /*08e0*/  ISETP.GT.AND P0, PT, R9, -0x1, PT ;  /* 0xffffffff0900780c */ /* 0x001fc60003f04270 */
[----:B------:R-:W-:Y:S01]  /*08f0*/  @!P2 IMAD.MOV R7, RZ, RZ, -R7 ;  /* 0x000000ffff07a224 */ /* 0x000fe200078e0a07 */
[----:B------:R-:W-:-:S09]  /*0900*/  @!P1 LOP3.LUT R7, RZ, R13, RZ, 0x33, !PT ;  /* 0x0000000dff079212 */ /* 0x000fd200078e33ff */
[----:B------:R-:W-:Y:S05]  /*0910*/  @P0 BRA `(.L_x_636) ;  /* 0x0000000000dc0947 */ /* 0x000fea0003800000 */
[----:B------:R-:W0:Y:S01]  /*0920*/  LDC R13, c[0x0][0x240] ;  /* 0x00009000ff0d7b82 */ /* 0x000e220000000800 */
[----:B-1----:R-:W-:Y:S01]  /*0930*/  IABS R14, R26 ;  /* 0x0000001a000e7213 */ /* 0x002fe20000000000 */
[----:B------:R-:W-:Y:S01]  /*0940*/  ULDC UR4, c[0x0][0x288] ;  /* 0x0000a20000047ab9 */ /* 0x000fe20000000800 */
[----:B------:R-:W-:Y:S02]  /*0950*/  IABS R16, R27 ;  /* 0x0000001b00107213 */ /* 0x000fe40000000000 */
[----:B0-----:R-:W-:-:S04]  /*0960*/  IABS R10, R13 ;  /* 0x0000000d000a7213 */ /* 0x001fc80000000000 */
[----:B------:R-:W0:Y:S08]  /*0970*/  I2F.RP R12, R10 ;  /* 0x0000000a000c7306 */ /* 0x000e300000209400 */
[----:B0-----:R-:W0:Y:S02]  /*0980*/  MUFU.RCP R12, R12 ;  /* 0x0000000c000c7308 */ /* 0x001e240000001000 */
[----:B0-----:R-:W-:-:S06]  /*0990*/  VIADD R4, R12, 0xffffffe ;  /* 0x0ffffffe0c047836 */ /* 0x001fcc0000000000 */
        /* <DEDUP_REMOVED lines=8> */
[----:B------:R-:W-:-:S04]  /*0a20*/  IMAD.HI.U32 R5, R5, R15, RZ ;  /* 0x0000000f05057227 */ /* 0x000fc800078e00ff */
[----:B------:R-:W-:-:S04]  /*0a30*/  IMAD.MOV R12, RZ, RZ, -R5 ;  /* 0x000000ffff0c7224 */ /* 0x000fc800078e0a05 */
[----:B------:R-:W-:-:S05]  /*0a40*/  IMAD R15, R10, R12, R15 ;  /* 0x0000000c0a0f7224 */ /* 0x000fca00078e020f */
[----:B------:R-:W-:-:S13]  /*0a50*/  ISETP.GT.U32.AND P1, PT, R10, R15, PT ;  /* 0x0000000f0a00720c */ /* 0x000fda0003f24070 */
[-C--:B------:R-:W-:Y:S01]  /*0a60*/  @!P1 IADD3 R15, R15, -R10.reuse, RZ ;  /* 0x8000000a0f0f9210 */ /* 0x080fe20007ffe0ff */
[----:B------:R-:W-:Y:S01]  /*0a70*/  @!P1 VIADD R5, R5, 0x1 ;  /* 0x0000000105059836 */ /* 0x000fe20000000000 */
        /* <DEDUP_REMOVED lines=10> */
[----:B0-----:R-:W-:-:S06]  /*0b20*/  VIADD R4, R14, 0xffffffe ;  /* 0x0ffffffe0e047836 */ /* 0x001fcc0000000000 */
[----:B------:R0:W1:Y:S02]  /*0b30*/  F2I.FTZ.U32.TRUNC.NTZ R5, R4 ;  /* 0x0000000400057305 */ /* 0x000064000021f000 */
[----:B0-----:R-:W-:Y:S01]  /*0b40*/  IMAD.MOV.U32 R4, RZ, RZ, RZ ;  /* 0x000000ffff047224 */ /* 0x001fe200078e00ff */
[----:B-1----:R-:W-:-:S05]  /*0b50*/  IADD3 R15, RZ, -R5, RZ ;  /* 0x80000005ff0f7210 */ /* 0x002fca0007ffe0ff */
[----:B------:R-:W-:-:S04]  /*0b60*/  IMAD R15, R15, R12, RZ ;  /* 0x0000000c0f0f7224 */ /* 0x000fc800078e02ff */
[----:B------:R-:W-:Y:S01]  /*0b70*/  IMAD.HI.U32 R5, R5, R15, R4 ;  /* 0x0000000f05057227 */ /* 0x000fe200078e0004 */
[----:B------:R-:W-:-:S03]  /*0b80*/  LOP3.LUT R4, R27, R10, RZ, 0x3c, !PT ;  /* 0x0000000a1b047212 */ /* 0x000fc600078e3cff */
[----:B------:R-:W-:Y:S01]  /*0b90*/  IMAD.MOV R15, RZ, RZ, -R17 ;  /* 0x000000ffff0f7224 */ /* 0x000fe200078e0a11 */
[----:B------:R-:W-:Y:S01]  /*0ba0*/  ISETP.GE.AND P2, PT, R4, RZ, PT ;  /* 0x000000ff0400720c */ /* 0x000fe20003f46270 */
[----:B------:R-:W-:-:S04]  /*0bb0*/  IMAD.HI.U32 R5, R5, R16, RZ ;  /* 0x0000001005057227 */ /* 0x000fc800078e00ff */
[----:B------:R-:W-:Y:S02]  /*0bc0*/  IMAD R15, R5, R15, R16 ;  /* 0x0000000f050f7224 */ /* 0x000fe400078e0210 */
[----:B------:R-:W-:-:S03]  /*0bd0*/  IMAD.MOV R4, RZ, RZ, -R9 ;  /* 0x000000ffff047224 */ /* 0x000fc600078e0a09 */
[----:B------:R-:W-:-:S13]  /*0be0*/  ISETP.GT.U32.AND P1, PT, R12, R15, PT ;  /* 0x0000000f0c00720c */ /* 0x000fda0003f24070 */
[-C--:B------:R-:W-:Y:S01]  /*0bf0*/  @!P1 IADD3 R15, R15, -R12.reuse, RZ ;  /* 0x8000000c0f0f9210 */ /* 0x080fe20007ffe0ff */
[----:B------:R-:W-:Y:S01]  /*0c00*/  @!P1 VIADD R5, R5, 0x1 ;  /* 0x0000000105059836 */ /* 0x000fe20000000000 */
[----:B------:R-:W-:Y:S02]  /*0c10*/  ISETP.NE.AND P1, PT, R10, RZ, PT ;  /* 0x000000ff0a00720c */ /* 0x000fe40003f25270 */
[----:B------:R-:W-:-:S13]  /*0c20*/  ISETP.GE.U32.AND P0, PT, R15, R12, PT ;  /* 0x0000000c0f00720c */ /* 0x000fda0003f06070 */
[----:B------:R-:W-:-:S05]  /*0c30*/  @P0 VIADD R5, R5, 0x1 ;  /* 0x0000000105050836 */ /* 0x000fca0000000000 */
[----:B------:R-:W-:Y:S02]  /*0c40*/  @!P2 IADD3 R5, -R5, RZ, RZ ;  /* 0x000000ff0505a210 */ /* 0x000fe40007ffe1ff */
[----:B------:R-:W-:-:S05]  /*0c50*/  @!P1 LOP3.LUT R5, RZ, R10, RZ, 0x33, !PT ;  /* 0x0000000aff059212 */ /* 0x000fca00078e33ff */
[----:B------:R-:W-:-:S04]  /*0c60*/  IMAD R5, R13, UR4, R5 ;  /* 0x000000040d057c24 */ /* 0x000fc8000f8e0205 */
[----:B------:R-:W-:Y:S01]  /*0c70*/  IMAD R9, R5, R4, RZ ;  /* 0x0000000405097224 */ /* 0x000fe200078e02ff */
[----:B------:R-:W-:Y:S06]  /*0c80*/  BRA `(.L_x_637) ;  /* 0x00000000000c7947 */ /* 0x000fec0003800000 */
.L_x_636:
[----:B------:R-:W-:Y:S02]  /*0c90*/  ULDC UR4, c[0x0][0x288] ;  /* 0x0000a20000047ab9 */ /* 0x000fe40000000800 */
[----:B-1----:R-:W-:-:S04]  /*0ca0*/  IMAD R4, R26, UR4, R27 ;  /* 0x000000041a047c24 */ /* 0x002fc8000f8e021b */
[----:B------:R-:W-:-:S07]  /*0cb0*/  IMAD R9, R4, R9, RZ ;  /* 0x0000000904097224 */ /* 0x000fce00078e02ff */
.L_x_637:
[----:B------:R-:W-:Y:S01]  /*0cc0*/  IMAD R10, R28, 0x10, R21 ;  /* 0x000000101c0a7824 */ /* 0x000fe200078e0215 */
[----:B------:R-:W-:Y:S01]  /*0cd0*/  BSSY B7, `(.L_x_638) ;  /* 0x000003e000077945 */ /* 0x000fe20003800000 */
[----:B------:R-:W-:-:S03]  /*0ce0*/  IADD3 R9, R9, 0x1, RZ ;  /* 0x0000000109097810 */ /* 0x000fc60007ffe0ff */
[----:B------:R-:W-:-:S13]  /*0cf0*/  ISETP.GE.AND P1, PT, R10, R3, PT ;  /* 0x000000030a00720c */ /* 0x000fda0003f26270 */
[----:B------:R-:W-:Y:S05]  /*0d00*/  @P1 BRA `(.L_x_639) ;  /* 0x0000000000e81947 */ /* 0x000fea0003800000 */
[----:B------:R-:W0:Y:S01]  /*0d10*/  LDC R18, c[0x0][0x290] ;  /* 0x0000a400ff127b82 */ /* 0x000e220000000800 */
[----:B------:R-:W1:Y:S01]  /*0d20*/  S2R R15, SR_CgaCtaId ;  /* 0x00000000000f7919 */ /* 0x000e620000008800 */
[----:B------:R-:W-:Y:S01]  /*0d30*/  MOV R14, 0x400 ;  /* 0x00000400000e7802 */ /* 0x000fe20000000f00 */
[----:B------:R-:W-:Y:S01]  /*0d40*/  IMAD.IADD R30, R2, 0x1, -R30 ;  /* 0x00000001021e7824 */ /* 0x000fe200078e0a1e */
[----:B------:R-:W-:Y:S02]  /*0d50*/  ULDC UR4, c[0x0][0x28c] ;  /* 0x0000a30000047ab9 */ /* 0x000fe40000000800 */
[----:B------:R-:W-:Y:S02]  /*0d60*/  IADD3 R14, R14, 0x120, RZ ;  /* 0x000001200e0e7810 */ /* 0x000fe40007ffe0ff */
[----:B------:R-:W2:Y:S01]  /*0d70*/  LDC R13, c[0x0][0x294] ;  /* 0x0000a500ff0d7b82 */ /* 0x000ea20000000800 */
[----:B0-----:R-:W-:Y:S02]  /*0d80*/  IABS R12, R18 ;  /* 0x00000012000c7213 */ /* 0x001fe40000000000 */
[----:B------:R-:W-:-:S02]  /*0d90*/  ISETP.NE.AND P2, PT, R18, RZ, PT ;  /* 0x000000ff1200720c */ /* 0x000fc40003f45270 */
[----:B------:R-:W0:Y:S01]  /*0da0*/  I2F.RP R8, R12 ;  /* 0x0000000c00087306 */ /* 0x000e220000209400 */
[----:B--2---:R-:W-:Y:S02]  /*0db0*/  ISETP.NE.AND P3, PT, R13, RZ, PT ;  /* 0x000000ff0d00720c */ /* 0x004fe40003f65270 */
[----:B-1----:R-:W-:Y:S02]  /*0dc0*/  LEA R2, R15, R14, 0x18 ;  /* 0x0000000e0f027211 */ /* 0x002fe400078ec0ff */
[----:B------:R-:W-:-:S03]  /*0dd0*/  MOV R14, R10 ;  /* 0x0000000a000e7202 */ /* 0x000fc60000000f00 */
[----:B0-----:R-:W0:Y:S02]  /*0de0*/  MUFU.RCP R8, R8 ;  /* 0x0000000800087308 */ /* 0x001e240000001000 */
[----:B0-----:R-:W-:Y:S01]  /*0df0*/  VIADD R4, R8, 0xffffffe ;  /* 0x0ffffffe08047836 */ /* 0x001fe20000000000 */
[----:B------:R-:W-:-:S05]  /*0e00*/  IABS R8, R13 ;  /* 0x0000000d00087213 */ /* 0x000fca0000000000 */
[----:B------:R0:W1:Y:S02]  /*0e10*/  F2I.FTZ.U32.TRUNC.NTZ R5, R4 ;  /* 0x0000000400057305 */ /* 0x000064000021f000 */
[----:B0-----:R-:W-:Y:S02]  /*0e20*/  IMAD.MOV.U32 R4, RZ, RZ, RZ ;  /* 0x000000ffff047224 */ /* 0x001fe400078e00ff */
[----:B-1----:R-:W-:-:S04]  /*0e30*/  IMAD.MOV R17, RZ, RZ, -R5 ;  /* 0x000000ffff117224 */ /* 0x002fc800078e0a05 */
[----:B------:R-:W-:-:S04]  /*0e40*/  IMAD R15, R17, R12, RZ ;  /* 0x0000000c110f7224 */ /* 0x000fc800078e02ff */
[----:B------:R-:W-:-:S04]  /*0e50*/  IMAD.HI.U32 R4, R5, R15, R4 ;  /* 0x0000000f05047227 */ /* 0x000fc800078e0004 */
[----:B------:R-:W-:-:S07]  /*0e60*/  VIADD R5, R7, -UR4 ;  /* 0x8000000407057c36 */ /* 0x000fce0008000000 */
.L_x_641:
[----:B------:R-:W-:-:S05]  /*0e70*/  IMAD.SHL.U32 R15, R14, 0x20, RZ ;  /* 0x000000200e0f7824 */ /* 0x000fca00078e00ff */
[----:B------:R-:W-:-:S05]  /*0e80*/  IABS R17, R15 ;  /* 0x0000000f00117213 */ /* 0x000fca0000000000 */
[----:B------:R-:W-:-:S05]  /*0e90*/  IMAD.HI.U32 R16, R11, R17, RZ ;  /* 0x000000110b107227 */ /* 0x000fca00078e00ff */
[----:B------:R-:W-:-:S05]  /*0ea0*/  IADD3 R19, -R16, RZ, RZ ;  /* 0x000000ff10137210 */ /* 0x000fca0007ffe1ff */
[----:B------:R-:W-:-:S05]  /*0eb0*/  IMAD R17, R8, R19, R17 ;  /* 0x0000001308117224 */ /* 0x000fca00078e0211 */
[----:B------:R-:W-:-:S13]  /*0ec0*/  ISETP.GT.U32.AND P4, PT, R6, R17, PT ;  /* 0x000000110600720c */ /* 0x000fda0003f84070 */
[----:B------:R-:W-:Y:S02]  /*0ed0*/  @!P4 IMAD.IADD R17, R17, 0x1, -R8 ;  /* 0x000000011111c824 */ /* 0x000fe400078e0a08 */
[----:B------:R-:W-:-:S03]  /*0ee0*/  @!P4 VIADD R16, R16, 0x1 ;  /* 0x000000011010c836 */ /* 0x000fc60000000000 */
[----:B------:R-:W-:Y:S02]  /*0ef0*/  ISETP.GE.U32.AND P0, PT, R17, R6, PT ;  /* 0x000000061100720c */ /* 0x000fe40003f06070 */
[----:B------:R-:W-:-:S04]  /*0f00*/  LOP3.LUT R17, R15, R13, RZ, 0x3c, !PT ;  /* 0x0000000d0f117212 */ /* 0x000fc800078e3cff */
[----:B------:R-:W-:-:S07]  /*0f10*/  ISETP.GE.AND P5, PT, R17, RZ, PT ;  /* 0x000000ff1100720c */ /* 0x000fce0003fa6270 */
[----:B------:R-:W-:-:S06]  /*0f20*/  @P0 IADD3 R16, R16, 0x1, RZ ;  /* 0x0000000110100810 */ /* 0x000fcc0007ffe0ff */
[----:B------:R-:W-:Y:S01]  /*0f30*/  @!P5 IMAD.MOV R16, RZ, RZ, -R16 ;  /* 0x000000ffff10d224 */ /* 0x000fe200078e0a10 */
        /* <DEDUP_REMOVED lines=10> */
[----:B------:R-:W-:-:S05]  /*0fe0*/  @!P0 IMAD.IADD R17, R17, 0x1, -R12 ;  /* 0x0000000111118824 */ /* 0x000fca00078e0a0c */
[----:B------:R-:W-:Y:S02]  /*0ff0*/  @!P4 IADD3 R17, -R17, RZ, RZ ;  /* 0x000000ff1111c210 */ /* 0x000fe40007ffe1ff */
[----:B------:R-:W-:-:S04]  /*1000*/  @!P2 LOP3.LUT R17, RZ, R18, RZ, 0x33, !PT ;  /* 0x00000012ff11a212 */ /* 0x000fc800078e33ff */
[----:B------:R-:W-:-:S04]  /*1010*/  ISETP.NE.AND P0, PT, R17, RZ, PT ;  /* 0x000000ff1100720c */ /* 0x000fc80003f05270 */
[----:B------:R-:W-:-:S13]  /*1020*/  ISETP.LE.AND P0, PT, R16, R5, P0 ;  /* 0x000000051000720c */ /* 0x000fda0000703270 */
[----:B------:R-:W-:Y:S05]  /*1030*/  @!P0 BRA `(.L_x_640) ;  /* 0x0000003400d08947 */ /* 0x000fea0003800000 */
[----:B------:R-:W-:Y:S02]  /*1040*/  IMAD.IADD R15, R30, 0x1, R15 ;  /* 0x000000011e0f7824 */ /* 0x000fe400078e020f */
[----:B------:R-:W-:Y:S02]  /*1050*/  IMAD.MOV.U32 R16, RZ, RZ, -0x800001 ;  /* 0xff7fffffff107424 */ /* 0x000fe400078e00ff */
[----:B------:R-:W-:Y:S01]  /*1060*/  VIADD R14, R14, 0x4 ;  /* 0x000000040e0e7836 */ /* 0x000fe20000000000 */
[----:B------:R-:W-:-:S04]  /*1070*/  LEA R15, R15, R2, 0x2 ;  /* 0x000000020f0f7211 */ /* 0x000fc800078e10ff */
[----:B------:R-:W-:Y:S01]  /*1080*/  ISETP.GE.AND P0, PT, R14, R3, PT ;  /* 0x000000030e00720c */ /* 0x000fe20003f06270 */
[----:B------:R0:W-:-:S12]  /*1090*/  STS [R15], R16 ;  /* 0x000000100f007388 */ /* 0x0001d80000000800 */
[----:B0-----:R-:W-:Y:S05]  /*10a0*/  @!P0 BRA `(.L_x_641) ;  /* 0xfffffffc00708947 */ /* 0x001fea000383ffff */
.L_x_639:
[----:B------:R-:W-:Y:S05]  /*10b0*/  BSYNC B7 ;  /* 0x0000000000077941 */ /* 0x000fea0003800000 */
.L_x_638:
[----:B------:R-:W0:Y:S01]  /*10c0*/  S2R R25, SR_TID.X ;  /* 0x0000000000197919 */ /* 0x000e220000002100 */
[----:B------:R-:W-:Y:S01]  /*10d0*/  IMAD R11, R28, -0x10, R3 ;  /* 0xfffffff01c0b7824 */ /* 0x000fe200078e0203 */
[----:B------:R-:W-:Y:S01]  /*10e0*/  IADD3 R4, R0, 0x1f, RZ ;  /* 0x0000001f00047810 */ /* 0x000fe20007ffe0ff */
[----:B------:R-:W-:Y:S01]  /*10f0*/  IMAD.SHL.U32 R18, R28, 0x200, RZ ;  /* 0x000002001c127824 */ /* 0x000fe200078e00ff */
[----:B------:R-:W-:Y:S01]  /*1100*/  UMOV UR4, 0xffffffff ;  /* 0xffffffff00047882 */ /* 0x000fe20000000000 */
[----:B------:R-:W-:Y:S01]  /*1110*/  IMAD.MOV.U32 R13, RZ, RZ, -0x800001 ;  /* 0xff7fffffff0d7424 */ /* 0x000fe200078e00ff */
[----:B------:R-:W-:Y:S02]  /*1120*/  SHF.R.S32.HI R5, RZ, 0x1f, R4 ;  /* 0x0000001fff057819 */ /* 0x000fe40000011404 */
[----:B------:R-:W-:Y:S02]  /*1130*/  LEA R11, R11, R18, 0x5 ;  /* 0x000000120b0b7211 */ /* 0x000fe400078e28ff */
[----:B------:R-:W-:-:S02]  /*1140*/  LEA.HI R5, R5, R4, RZ, 0x5 ;  /* 0x0000000405057211 */ /* 0x000fc400078f28ff */
[----:B------:R-:W-:Y:S02]  /*1150*/  VIMNMX R11, R0, R11, PT ;  /* 0x0000000b000b7248 */ /* 0x000fe40003fe0100 */
[----:B------:R-:W-:Y:S02]  /*1160*/  SHF.R.S32.HI R17, RZ, 0x5, R5 ;  /* 0x00000005ff117819 */ /* 0x000fe40000011405 */
[----:B------:R-:W-:Y:S02]  /*1170*/  IADD3 R16, -R18, R11, RZ ;  /* 0x0000000b12107210 */ /* 0x000fe40007ffe1ff */
[----:B0-----:R-:W-:-:S04]  /*1180*/  SHF.R.S32.HI R2, RZ, 0x1f, R25 ;  /* 0x0000001fff027819 */ /* 0x001fc80000011419 */
[----:B------:R-:W-:-:S04]  /*1190*/  LEA.HI R2, R2, R25, RZ, 0x5 ;  /* 0x0000001902027211 */ /* 0x000fc800078f28ff */
[----:B------:R-:W-:Y:S02]  /*11a0*/  LOP3.LUT R22, R2, 0xffffffe0, RZ, 0xc0, !PT ;  /* 0xffffffe002167812 */ /* 0x000fe400078ec0ff */
[----:B------:R-:W-:-:S03]  /*11b0*/  SHF.R.S32.HI R24, RZ, 0x5, R2 ;  /* 0x00000005ff187819 */ /* 0x000fc60000011402 */
[----:B------:R-:W-:Y:S01]  /*11c0*/  IMAD.IADD R22, R25, 0x1, -R22 ;  /* 0x0000000119167824 */ /* 0x000fe200078e0a16 */
[----:B------:R-:W-:Y:S06]  /*11d0*/  BRA.DIV UR4, `(.L_x_642) ;  /* 0x0000003604ec7947 */ /* 0x000fec000b800000 */
        /* <DEDUP_REMOVED lines=10> */
.L_x_684:
        /* <DEDUP_REMOVED lines=26> */
[----:B------:R-:W-:Y:S01]  /*1420*/  MOV R5, 0xfffffff0 ;  /* 0xfffffff000057802 */ /* 0x000fe20000000f00 */
[----:B------:R-:W-:Y:S01]  /*1430*/  BSSY B1, `(.L_x_645) ;  /* 0x0000021000017945 */ /* 0x000fe20003800000 */
[----:B------:R-:W-:Y:S01]  /*1440*/  LOP3.LUT R2, RZ, R17, RZ, 0x33, !PT ;  /* 0x00000011ff027212 */ /* 0x000fe200078e33ff */
[----:B------:R-:W-:Y:S02]  /*1450*/  HFMA2.MMA R6, -RZ, RZ, 0, 0 ;  /* 0x00000000ff067435 */ /* 0x000fe400000001ff */
        /* <DEDUP_REMOVED lines=9> */
[----:B------:R-:W-:Y:S01]  /*14f0*/  IMAD.MOV.U32 R5, RZ, RZ, R25 ;  /* 0x000000ffff057224 */ /* 0x000fe200078e0019 */
[----:B------:R-:W-:-:S13]  /*1500*/  LOP3.LUT P0, R2, R2, 0x3, RZ, 0xc0, !PT ;  /* 0x0000000302027812 */ /* 0x000fda000780c0ff */
[----:B------:R-:W-:Y:S05]  /*1510*/  @!P0 BRA `(.L_x_646) ;  /* 0x0000000000488947 */ /* 0x000fea0003800000 */
[----:B------:R-:W2:Y:S01]  /*1520*/  S2UR UR5, SR_CgaCtaId ;  /* 0x00000000000579c3 */ /* 0x000ea20000008800 */
[----:B------:R-:W-:Y:S01]  /*1530*/  UMOV UR4, 0x400 ;  /* 0x0000040000047882 */ /* 0x000fe20000000000 */
[----:B------:R-:W-:Y:S01]  /*1540*/  MOV R6, RZ ;  /* 0x000000ff00067202 */ /* 0x000fe20000000f00 */
[----:B------:R-:W-:Y:S01]  /*1550*/  UIADD3 UR4, UR4, 0x120, URZ ;  /* 0x0000012004047890 */ /* 0x000fe2000fffe03f */
[----:B------:R-:W-:-:S03]  /*1560*/  IMAD.MOV.U32 R5, RZ, RZ, R25 ;  /* 0x000000ffff057224 */ /* 0x000fc600078e0019 */
[----:B--2---:R-:W-:-:S06]  /*1570*/  ULEA UR4, UR5, UR4, 0x18 ;  /* 0x0000000405047291 */ /* 0x004fcc000f8ec03f */
[----:B------:R-:W-:-:S07]  /*1580*/  LEA R4, R25, UR4, 0x2 ;  /* 0x0000000419047c11 */ /* 0x000fce000f8e10ff */
.L_x_647:
[----:B------:R-:W1:Y:S01]  /*1590*/  LDS R12, [R4] ;  /* 0x00000000040c7984 */ /* 0x000e620000000800 */
[----:B------:R-:W-:Y:S01]  /*15a0*/  IADD3 R2, R2, -0x1, RZ ;  /* 0xffffffff02027810 */ /* 0x000fe20007ffe0ff */
[----:B------:R-:W-:-:S03]  /*15b0*/  VIADD R5, R5, 0x80 ;  /* 0x0000008005057836 */ /* 0x000fc60000000000 */
[----:B------:R-:W-:Y:S01]  /*15c0*/  ISETP.NE.AND P0, PT, R2, RZ, PT ;  /* 0x000000ff0200720c */ /* 0x000fe20003f05270 */
[----:B-1----:R-:W-:-:S04]  /*15d0*/  FADD.FTZ R12, -R11, R12 ;  /* 0x0000000c0b0c7221 */ /* 0x002fc80000010100 */
[----:B------:R-:W-:-:S04]  /*15e0*/  FMUL.FTZ R12, R12, 1.4426950216293334961 ;  /* 0x3fb8aa3b0c0c7820 */ /* 0x000fc80000410000 */
[----:B------:R-:W1:Y:S02]  /*15f0*/  MUFU.EX2 R13, R12 ;  /* 0x0000000c000d7308 */ /* 0x000e640000000800 */
[----:B-1----:R1:W-:Y:S01]  /*1600*/  STS [R4], R13 ;  /* 0x0000000d04007388 */ /* 0x0023e20000000800 */
[----:B------:R-:W-:Y:S01]  /*1610*/  FADD.FTZ R6, R13, R6 ;  /* 0x000000060d067221 */ /* 0x000fe20000010000 */
[----:B-1----:R-:W-:Y:S01]  /*1620*/  IADD3 R4, R4, 0x200, RZ ;  /* 0x0000020004047810 */ /* 0x002fe20007ffe0ff */
[----:B------:R-:W-:Y:S06]  /*1630*/  @P0 BRA `(.L_x_647) ;  /* 0xfffffffc00d40947 */ /* 0x000fec000383ffff */
.L_x_646:
[----:B------:R-:W-:Y:S05]  /*1640*/  BSYNC B1 ;  /* 0x0000000000017941 */ /* 0x000fea0003800000 */
.L_x_645:
        /* <DEDUP_REMOVED lines=14> */
.L_x_650:
[----:B------:R-:W1:Y:S01]  /*1730*/  LDS R12, [R2+-0x400] ;  /* 0xfffc0000020c7984 */ /* 0x000e620000000800 */
[----:B------:R-:W-:-:S03]  /*1740*/  IADD3 R5, R5, 0x800, RZ ;  /* 0x0000080005057810 */ /* 0x000fc60007ffe0ff */
[----:B------:R-:W2:Y:S01]  /*1750*/  LDS R32, [R2+-0x200] ;  /* 0xfffe000002207984 */ /* 0x000ea20000000800 */
[----:B------:R-:W-:-:S03]  /*1760*/  ISETP.GE.AND P3, PT, R5, R4, PT ;  /* 0x000000040500720c */ /* 0x000fc60003f66270 */
[----:B------:R-:W3:Y:S04]  /*1770*/  LDS R14, [R2+0x600] ;  /* 0x00060000020e7984 */ /* 0x000ee80000000800 */
[----:B------:R-:W4:Y:S04]  /*1780*/  LDS R20, [R2+0x200] ;  /* 0x0002000002147984 */ /* 0x000f280000000800 */
[----:B------:R-:W5:Y:S01]  /*1790*/  LDS R30, [R2] ;  /* 0x00000000021e7984 */ /* 0x000f620000000800 */
[----:B-1----:R-:W-:-:S04]  /*17a0*/  FADD.FTZ R12, -R11, R12 ;  /* 0x0000000c0b0c7221 */ /* 0x002fc80000010100 */
[----:B------:R-:W-:Y:S01]  /*17b0*/  FMUL.FTZ R13, R12, 1.4426950216293334961 ;  /* 0x3fb8aa3b0c0d7820 */ /* 0x000fe20000410000 */
[C---:B--2---:R-:W-:Y:S01]  /*17c0*/  FADD.FTZ R32, -R11.reuse, R32 ;  /* 0x000000200b207221 */ /* 0x044fe20000010100 */
[----:B------:R-:W1:Y:S01]  /*17d0*/  LDS R12, [R2+0x400] ;  /* 0x00040000020c7984 */ /* 0x000e620000000800 */
[C---:B---3--:R-:W-:Y:S02]  /*17e0*/  FADD.FTZ R14, -R11.reuse, R14 ;  /* 0x0000000e0b0e7221 */ /* 0x048fe40000010100 */
[----:B------:R-:W-:Y:S01]  /*17f0*/  FMUL.FTZ R21, R32, 1.4426950216293334961 ;  /* 0x3fb8aa3b20157820 */ /* 0x000fe20000410000 */
[----:B------:R-:W2:Y:S01]  /*1800*/  MUFU.EX2 R13, R13 ;  /* 0x0000000d000d7308 */ /* 0x000ea20000000800 */
[----:B------:R-:W3:Y:S01]  /*1810*/  LDS R32, [R2+0x1000] ;  /* 0x0010000002207984 */ /* 0x000ee20000000800 */
[C---:B----4-:R-:W-:Y:S01]  /*1820*/  FADD.FTZ R20, -R11.reuse, R20 ;  /* 0x000000140b147221 */ /* 0x050fe20000010100 */
[----:B------:R-:W-:Y:S02]  /*1830*/  FMUL.FTZ R23, R14, 1.4426950216293334961 ;  /* 0x3fb8aa3b0e177820 */ /* 0x000fe40000410000 */
[----:B------:R-:W4:Y:S01]  /*1840*/  LDS R14, [R2+0xa00] ;  /* 0x000a0000020e7984 */ /* 0x000f220000000800 */
[----:B------:R-:W-:Y:S01]  /*1850*/  FMUL.FTZ R20, R20, 1.4426950216293334961 ;  /* 0x3fb8aa3b14147820 */ /* 0x000fe20000410000 */
[----:B-----5:R-:W-:Y:S01]  /*1860*/  FADD.FTZ R30, -R11, R30 ;  /* 0x0000001e0b1e7221 */ /* 0x020fe20000010100 */
[----:B------:R-:W5:Y:S03]  /*1870*/  MUFU.EX2 R21, R21 ;  /* 0x0000001500157308 */ /* 0x000f660000000800 */
[----:B0-----:R-:W-:-:S02]  /*1880*/  FMUL.FTZ R19, R30, 1.4426950216293334961 ;  /* 0x3fb8aa3b1e137820 */ /* 0x001fc40000410000 */
[----:B------:R-:W0:Y:S03]  /*1890*/  LDS R30, [R2+0xe00] ;  /* 0x000e0000021e7984 */ /* 0x000e260000000800 */
[----:B------:R-:W1:Y:S01]  /*18a0*/  MUFU.EX2 R23, R23 ;  /* 0x0000001700177308 */ /* 0x000e620000000800 */
[----:B--2---:R-:W-:Y:S01]  /*18b0*/  FADD.FTZ R6, R13, R6 ;  /* 0x000000060d067221 */ /* 0x004fe20000010000 */
[----:B------:R2:W-:Y:S06]  /*18c0*/  STS [R2+-0x400], R13 ;  /* 0xfffc000d02007388 */ /* 0x0005ec0000000800 */
[----:B------:R-:W3:Y:S01]  /*18d0*/  MUFU.EX2 R19, R19 ;  /* 0x0000001300137308 */ /* 0x000ee20000000800 */
[----:B-----5:R-:W-:Y:S07]  /*18e0*/  STS [R2+-0x200], R21 ;  /* 0xfffe001502007388 */ /* 0x020fee0000000800 */
[----:B--2---:R2:W5:Y:S01]  /*18f0*/  MUFU.EX2 R13, R20 ;  /* 0x00000014000d7308 */ /* 0x0045620000000800 */
[----:B-1----:R-:W-:Y:S01]  /*1900*/  STS [R2+0x600], R23 ;  /* 0x0006001702007388 */ /* 0x002fe20000000800 */
[----:B------:R-:W-:-:S04]  /*1910*/  FADD.FTZ R12, -R11, R12 ;  /* 0x0000000c0b0c7221 */ /* 0x000fc80000010100 */
[----:B------:R-:W-:Y:S01]  /*1920*/  FMUL.FTZ R15, R12, 1.4426950216293334961 ;  /* 0x3fb8aa3b0c0f7820 */ /* 0x000fe20000410000 */
[----:B------:R-:W-:Y:S01]  /*1930*/  FADD.FTZ R12, R6, R21 ;  /* 0x00000015060c7221 */ /* 0x000fe20000010000 */
[----:B--2---:R-:W1:Y:S01]  /*1940*/  LDS R20, [R2+0xc00] ;  /* 0x000c000002147984 */ /* 0x004e620000000800 */
[C---:B---3--:R-:W-:Y:S02]  /*1950*/  FADD.FTZ R32, -R11.reuse, R32 ;  /* 0x000000200b207221 */ /* 0x048fe40000010100 */
[----:B------:R-:W-:Y:S01]  /*1960*/  FADD.FTZ R12, R12, R19 ;  /* 0x000000130c0c7221 */ /* 0x000fe20000010000 */
[----:B------:R-:W2:Y:S01]  /*1970*/  LDS R6, [R2+0x800] ;  /* 0x0008000002067984 */ /* 0x000ea20000000800 */
[----:B------:R-:W3:Y:S01]  /*1980*/  MUFU.EX2 R15, R15 ;  /* 0x0000000f000f7308 */ /* 0x000ee20000000800 */
[C---:B----4-:R-:W-:Y:S01]  /*1990*/  FADD.FTZ R14, -R11.reuse, R14 ;  /* 0x0000000e0b0e7221 */ /* 0x050fe20000010100 */
[----:B-----5:R-:W-:Y:S01]  /*19a0*/  FADD.FTZ R12, R12, R13 ;  /* 0x0000000d0c0c7221 */ /* 0x020fe20000010000 */
[----:B------:R-:W-:Y:S02]  /*19b0*/  STS [R2+0x200], R13 ;  /* 0x0002000d02007388 */ /* 0x000fe40000000800 */
[----:B------:R-:W-:Y:S01]  /*19c0*/  FMUL.FTZ R14, R14, 1.4426950216293334961 ;  /* 0x3fb8aa3b0e0e7820 */ /* 0x000fe20000410000 */
[----:B0-----:R-:W-:Y:S01]  /*19d0*/  FADD.FTZ R30, -R11, R30 ;  /* 0x0000001e0b1e7221 */ /* 0x001fe20000010100 */
[----:B------:R0:W-:Y:S04]  /*19e0*/  STS [R2], R19 ;  /* 0x0000001302007388 */ /* 0x0001e80000000800 */
[----:B---3--:R3:W-:Y:S01]  /*19f0*/  STS [R2+0x400], R15 ;  /* 0x0004000f02007388 */ /* 0x0087e20000000800 */
[----:B------:R-:W-:Y:S01]  /*1a00*/  FADD.FTZ R12, R12, R15 ;  /* 0x0000000f0c0c7221 */ /* 0x000fe20000010000 */
[----:B0-----:R-:W-:-:S02]  /*1a10*/  FMUL.FTZ R19, R30, 1.4426950216293334961 ;  /* 0x3fb8aa3b1e137820 */ /* 0x001fc40000410000 */
[----:B------:R-:W0:Y:S01]  /*1a20*/  LDS R30, [R2+0x1800] ;  /* 0x00180000021e7984 */ /* 0x000e220000000800 */
[----:B------:R-:W-:Y:S01]  /*1a30*/  FADD.FTZ R12, R12, R23 ;  /* 0x000000170c0c7221 */ /* 0x000fe20000010000 */
[----:B------:R-:W-:Y:S02]  /*1a40*/  FMUL.FTZ R23, R32, 1.4426950216293334961 ;  /* 0x3fb8aa3b20177820 */ /* 0x000fe40000410000 */
[----:B------:R-:W4:Y:S01]  /*1a50*/  LDS R32, [R2+0x1a00] ;  /* 0x001a000002207984 */ /* 0x000f220000000800 */
[----:B------:R-:W5:Y:S08]  /*1a60*/  MUFU.EX2 R19, R19 ;  /* 0x0000001300137308 */ /* 0x000f700000000800 */
[----:B---3--:R3:W5:Y:S01]  /*1a70*/  MUFU.EX2 R15, R14 ;  /* 0x0000000e000f7308 */ /* 0x0087620000000800 */
[C---:B-1----:R-:W-:Y:S01]  /*1a80*/  FADD.FTZ R20, -R11.reuse, R20 ;  /* 0x000000140b147221 */ /* 0x042fe20000010100 */
[----:B--2---:R-:W-:-:S03]  /*1a90*/  FADD.FTZ R6, -R11, R6 ;  /* 0x000000060b067221 */ /* 0x004fc60000010100 */
[----:B------:R-:W-:Y:S02]  /*1aa0*/  FMUL.FTZ R13, R20, 1.4426950216293334961 ;  /* 0x3fb8aa3b140d7820 */ /* 0x000fe40000410000 */
[----:B------:R-:W1:Y:S01]  /*1ab0*/  LDS R20, [R2+0x1600] ;  /* 0x0016000002147984 */ /* 0x000e620000000800 */
[----:B------:R-:W-:Y:S01]  /*1ac0*/  FMUL.FTZ R6, R6, 1.4426950216293334961 ;  /* 0x3fb8aa3b06067820 */ /* 0x000fe20000410000 */
[----:B------:R-:W2:Y:S02]  /*1ad0*/  MUFU.EX2 R23, R23 ;  /* 0x0000001700177308 */ /* 0x000ea40000000800 */
[----:B---3--:R-:W3:Y:S04]  /*1ae0*/  LDS R14, [R2+0x1400] ;  /* 0x00140000020e7984 */ /* 0x008ee80000000800 */
[----:B-----5:R-:W-:Y:S02]  /*1af0*/  STS [R2+0xe00], R19 ;  /* 0x000e001302007388 */ /* 0x020fe40000000800 */
[----:B------:R5:W4:Y:S02]  /*1b00*/  MUFU.EX2 R21, R6 ;  /* 0x0000000600157308 */ /* 0x000b240000000800 */
[----:B------:R-:W-:Y:S06]  /*1b10*/  STS [R2+0xa00], R15 ;  /* 0x000a000f02007388 */ /* 0x000fec0000000800 */
[----:B------:R-:W1:Y:S01]  /*1b20*/  MUFU.EX2 R13, R13 ;  /* 0x0000000d000d7308 */ /* 0x000e620000000800 */
[----:B-----5:R-:W5:Y:S01]  /*1b30*/  LDS R6, [R2+0x1200] ;  /* 0x0012000002067984 */ /* 0x020f620000000800 */
[----:B0-----:R-:W-:-:S03]  /*1b40*/  FADD.FTZ R30, -R11, R30 ;  /* 0x0000001e0b1e7221 */ /* 0x001fc60000010100 */
[----:B--2---:R-:W-:Y:S01]  /*1b50*/  STS [R2+0x1000], R23 ;  /* 0x0010001702007388 */ /* 0x004fe20000000800 */
[----:B----4-:R-:W-:Y:S01]  /*1b60*/  FADD.FTZ R32, -R11, R32 ;  /* 0x000000200b207221 */ /* 0x010fe20000010100 */
[----:B------:R-:W-:Y:S02]  /*1b70*/  FADD.FTZ R12, R12, R21 ;  /* 0x000000150c0c7221 */ /* 0x000fe40000010000 */
[----:B------:R0:W-:Y:S02]  /*1b80*/  STS [R2+0x800], R21 ;  /* 0x0008001502007388 */ /* 0x0001e40000000800 */
[----:B------:R-:W-:-:S04]  /*1b90*/  FADD.FTZ R12, R12, R15 ;  /* 0x0000000f0c0c7221 */ /* 0x000fc80000010000 */
[----:B-1----:R-:W-:Y:S01]  /*1ba0*/  FADD.FTZ R12, R12, R13 ;  /* 0x0000000d0c0c7221 */ /* 0x002fe20000010000 */
[----:B------:R1:W-:Y:S01]  /*1bb0*/  STS [R2+0xc00], R13 ;  /* 0x000c000d02007388 */ /* 0x0003e20000000800 */
[----:B0-----:R-:W-:Y:S02]  /*1bc0*/  FMUL.FTZ R21, R32, 1.4426950216293334961 ;  /* 0x3fb8aa3b20157820 */ /* 0x001fe40000410000 */
[----:B------:R-:W-:Y:S01]  /*1bd0*/  FADD.FTZ R12, R12, R19 ;  /* 0x000000130c0c7221 */ /* 0x000fe20000010000 */
[----:B------:R-:W-:-:S03]  /*1be0*/  FADD.FTZ R20, -R11, R20 ;  /* 0x000000140b147221 */ /* 0x000fc60000010100 */
[----:B------:R-:W-:Y:S01]  /*1bf0*/  FADD.FTZ R12, R12, R23 ;  /* 0x000000170c0c7221 */ /* 0x000fe20000010000 */
[----:B---3--:R-:W-:Y:S01]  /*1c00*/  FADD.FTZ R14, -R11, R14 ;  /* 0x0000000e0b0e7221 */ /* 0x008fe20000010100 */
[----:B------:R-:W-:Y:S01]  /*1c10*/  FMUL.FTZ R19, R20, 1.4426950216293334961 ;  /* 0x3fb8aa3b14137820 */ /* 0x000fe20000410000 */
[----:B------:R-:W-:Y:S01]  /*1c20*/  FMUL.FTZ R23, R30, 1.4426950216293334961 ;  /* 0x3fb8aa3b1e177820 */ /* 0x000fe20000410000 */
[----:B------:R-:W0:Y:S01]  /*1c30*/  MUFU.EX2 R21, R21 ;  /* 0x0000001500157308 */ /* 0x000e220000000800 */
[----:B------:R-:W-:-:S07]  /*1c40*/  FMUL.FTZ R14, R14, 1.4426950216293334961 ;  /* 0x3fb8aa3b0e0e7820 */ /* 0x000fce0000410000 */
[----:B------:R-:W2:Y:S01]  /*1c50*/  MUFU.EX2 R15, R14 ;  /* 0x0000000e000f7308 */ /* 0x000ea20000000800 */
[----:B-----5:R-:W-:-:S04]  /*1c60*/  FADD.FTZ R6, -R11, R6 ;  /* 0x000000060b067221 */ /* 0x020fc80000010100 */
[----:B------:R-:W-:-:S03]  /*1c70*/  FMUL.FTZ R6, R6, 1.4426950216293334961 ;  /* 0x3fb8aa3b06067820 */ /* 0x000fc60000410000 */
[----:B------:R-:W3:Y:S01]  /*1c80*/  MUFU.EX2 R19, R19 ;  /* 0x0000001300137308 */ /* 0x000ee20000000800 */
[----:B0-----:R-:W-:Y:S07]  /*1c90*/  STS [R2+0x1a00], R21 ;  /* 0x001a001502007388 */ /* 0x001fee0000000800 */
[----:B-1----:R-:W0:Y:S01]  /*1ca0*/  MUFU.EX2 R13, R6 ;  /* 0x00000006000d7308 */ /* 0x002e220000000800 */
[----:B--2---:R-:W-:Y:S07]  /*1cb0*/  STS [R2+0x1400], R15 ;  /* 0x0014000f02007388 */ /* 0x004fee0000000800 */
[----:B------:R-:W1:Y:S01]  /*1cc0*/  MUFU.EX2 R23, R23 ;  /* 0x0000001700177308 */ /* 0x000e620000000800 */
[----:B---3--:R-:W-:Y:S01]  /*1cd0*/  STS [R2+0x1600], R19 ;  /* 0x0016001302007388 */ /* 0x008fe20000000800 */
[----:B0-----:R-:W-:-:S03]  /*1ce0*/  FADD.FTZ R12, R12, R13 ;  /* 0x0000000d0c0c7221 */ /* 0x001fc60000010000 */
[----:B------:R-:W-:Y:S01]  /*1cf0*/  STS [R2+0x1200], R13 ;  /* 0x0012000d02007388 */ /* 0x000fe20000000800 */
[----:B------:R-:W-:-:S04]  /*1d00*/  FADD.FTZ R12, R12, R15 ;  /* 0x0000000f0c0c7221 */ /* 0x000fc80000010000 */
[----:B------:R-:W-:Y:S01]  /*1d10*/  FADD.FTZ R12, R12, R19 ;  /* 0x000000130c0c7221 */ /* 0x000fe20000010000 */
[----:B-1----:R0:W-:Y:S03]  /*1d20*/  STS [R2+0x1800], R23 ;  /* 0x0018001702007388 */ /* 0x0021e60000000800 */
[----:B------:R-:W-:-:S04]  /*1d30*/  FADD.FTZ R12, R12, R23 ;  /* 0x000000170c0c7221 */ /* 0x000fc80000010000 */
[----:B------:R-:W-:Y:S01]  /*1d40*/  FADD.FTZ R6, R12, R21 ;  /* 0x000000150c067221 */ /* 0x000fe20000010000 */
[----:B0-----:R-:W-:Y:S01]  /*1d50*/  VIADD R2, R2, 0x2000 ;  /* 0x0000200002027836 */ /* 0x001fe20000000000 */
[----:B------:R-:W-:Y:S06]  /*1d60*/  @!P3 BRA `(.L_x_650) ;  /* 0xfffffff80070b947 */ /* 0x000fec000383ffff */
.L_x_649:
[----:B------:R-:W-:Y:S05]  /*1d70*/  BSYNC B1 ;  /* 0x0000000000017941 */ /* 0x000fea0003800000 */
.L_x_648:
        /* <DEDUP_REMOVED lines=11> */
[----:B------:R-:W5:Y:S01]  /*1e30*/  LDS R20, [R2+0x800] ;  /* 0x0008000002147984 */ /* 0x000f620000000800 */
[----:B-1----:R-:W-:-:S04]  /*1e40*/  FADD.FTZ R4, -R11, R4 ;  /* 0x000000040b047221 */ /* 0x002fc80000010100 */
[----:B------:R-:W-:Y:S01]  /*1e50*/  FMUL.FTZ R4, R4, 1.4426950216293334961 ;  /* 0x3fb8aa3b04047820 */ /* 0x000fe20000410000 */
[----:B--2---:R-:W-:-:S03]  /*1e60*/  FADD.FTZ R12, -R11, R12 ;  /* 0x0000000c0b0c7221 */ /* 0x004fc60000010100 */
[----:B------:R-:W1:Y:S01]  /*1e70*/  MUFU.EX2 R15, R4 ;  /* 0x00000004000f7308 */ /* 0x000e620000000800 */
[----:B------:R-:W-:Y:S01]  /*1e80*/  FMUL.FTZ R13, R12, 1.4426950216293334961 ;  /* 0x3fb8aa3b0c0d7820 */ /* 0x000fe20000410000 */
[C---:B---3--:R-:W-:Y:S01]  /*1e90*/  FADD.FTZ R30, -R11.reuse, R30 ;  /* 0x0000001e0b1e7221 */ /* 0x048fe20000010100 */
[----:B------:R-:W2:Y:S01]  /*1ea0*/  LDS R12, [R2+0x600] ;  /* 0x00060000020c7984 */ /* 0x000ea20000000800 */
[C---:B----4-:R-:W-:Y:S02]  /*1eb0*/  FADD.FTZ R32, -R11.reuse, R32 ;  /* 0x000000200b207221 */ /* 0x050fe40000010100 */
[----:B------:R-:W-:Y:S02]  /*1ec0*/  FMUL.FTZ R30, R30, 1.4426950216293334961 ;  /* 0x3fb8aa3b1e1e7820 */ /* 0x000fe40000410000 */
[----:B0-----:R-:W0:Y:S01]  /*1ed0*/  MUFU.EX2 R19, R13 ;  /* 0x0000000d00137308 */ /* 0x001e220000000800 */
[----:B------:R-:W-:Y:S01]  /*1ee0*/  FMUL.FTZ R32, R32, 1.4426950216293334961 ;  /* 0x3fb8aa3b20207820 */ /* 0x000fe20000410000 */
[C---:B-----5:R-:W-:Y:S01]  /*1ef0*/  FADD.FTZ R14, -R11.reuse, R14 ;  /* 0x0000000e0b0e7221 */ /* 0x060fe20000010100 */
[----:B------:R-:W-:-:S03]  /*1f00*/  FADD.FTZ R20, -R11, R20 ;  /* 0x000000140b147221 */ /* 0x000fc60000010100 */
[----:B------:R-:W-:Y:S02]  /*1f10*/  FMUL.FTZ R14, R14, 1.4426950216293334961 ;  /* 0x3fb8aa3b0e0e7820 */ /* 0x000fe40000410000 */
[----:B------:R-:W3:Y:S01]  /*1f20*/  MUFU.EX2 R13, R30 ;  /* 0x0000001e000d7308 */ /* 0x000ee20000000800 */
[----:B-1----:R-:W-:Y:S01]  /*1f30*/  FADD.FTZ R6, R6, R15 ;  /* 0x0000000f06067221 */ /* 0x002fe20000010000 */
[----:B------:R1:W-:Y:S01]  /*1f40*/  STS [R2+-0x400], R15 ;  /* 0xfffc000f02007388 */ /* 0x0003e20000000800 */
[----:B------:R-:W-:-:S05]  /*1f50*/  FMUL.FTZ R20, R20, 1.4426950216293334961 ;  /* 0x3fb8aa3b14147820 */ /* 0x000fca0000410000 */
[----:B------:R-:W4:Y:S01]  /*1f60*/  MUFU.EX2 R31, R20 ;  /* 0x00000014001f7308 */ /* 0x000f220000000800 */
[----:B0-----:R-:W-:Y:S01]  /*1f70*/  FADD.FTZ R4, R6, R19 ;  /* 0x0000001306047221 */ /* 0x001fe20000010000 */
[----:B------:R0:W-:Y:S04]  /*1f80*/  STS [R2+-0x200], R19 ;  /* 0xfffe001302007388 */ /* 0x0001e80000000800 */
[----:B------:R-:W5:Y:S02]  /*1f90*/  LDS R6, [R2+0xa00] ;  /* 0x000a000002067984 */ /* 0x000f640000000800 */
[----:B-1----:R-:W1:Y:S01]  /*1fa0*/  MUFU.EX2 R15, R32 ;  /* 0x00000020000f7308 */ /* 0x002e620000000800 */
[----:B---3--:R-:W-:Y:S01]  /*1fb0*/  FADD.FTZ R4, R4, R13 ;  /* 0x0000000d04047221 */ /* 0x008fe20000010000 */
[----:B------:R-:W-:Y:S06]  /*1fc0*/  STS [R2], R13 ;  /* 0x0000000d02007388 */ /* 0x000fec0000000800 */
[----:B0-----:R-:W0:Y:S01]  /*1fd0*/  MUFU.EX2 R19, R14 ;  /* 0x0000000e00137308 */ /* 0x001e220000000800 */
[----:B----4-:R-:W-:Y:S01]  /*1fe0*/  STS [R2+0x800], R31 ;  /* 0x0008001f02007388 */ /* 0x010fe20000000800 */
[----:B--2---:R-:W-:-:S04]  /*1ff0*/  FADD.FTZ R12, -R11, R12 ;  /* 0x0000000c0b0c7221 */ /* 0x004fc80000010100 */
[----:B------:R-:W-:Y:S01]  /*2000*/  FMUL.FTZ R12, R12, 1.4426950216293334961 ;  /* 0x3fb8aa3b0c0c7820 */ /* 0x000fe20000410000 */
[----:B-1----:R-:W-:Y:S01]  /*2010*/  FADD.FTZ R4, R4, R15 ;  /* 0x0000000f04047221 */ /* 0x002fe20000010000 */
[----:B------:R-:W-:Y:S02]  /*2020*/  STS [R2+0x200], R15 ;  /* 0x0002000f02007388 */ /* 0x000fe40000000800 */
[----:B------:R-:W1:Y:S01]  /*2030*/  MUFU.EX2 R21, R12 ;  /* 0x0000000c00157308 */ /* 0x000e620000000800 */
[----:B0-----:R-:W-:Y:S01]  /*2040*/  FADD.FTZ R4, R4, R19 ;  /* 0x0000001304047221 */ /* 0x001fe20000010000 */
[----:B------:R-:W-:Y:S03]  /*2050*/  STS [R2+0x400], R19 ;  /* 0x0004001302007388 */ /* 0x000fe60000000800 */
[----:B-1----:R-:W-:Y:S01]  /*2060*/  FADD.FTZ R4, R4, R21 ;  /* 0x0000001504047221 */ /* 0x002fe20000010000 */
[----:B------:R-:W-:Y:S01]  /*2070*/  STS [R2+0x600], R21 ;  /* 0x0006001502007388 */ /* 0x000fe20000000800 */
[----:B-----5:R-:W-:-:S02]  /*2080*/  FADD.FTZ R6, -R11, R6 ;  /* 0x000000060b067221 */ /* 0x020fc40000010100 */
[----:B------:R-:W-:Y:S02]  /*2090*/  FADD.FTZ R4, R4, R31 ;  /* 0x0000001f04047221 */ /* 0x000fe40000010000 */
[----:B------:R-:W-:-:S04]  /*20a0*/  FMUL.FTZ R6, R6, 1.4426950216293334961 ;  /* 0x3fb8aa3b06067820 */ /* 0x000fc80000410000 */
[----:B------:R-:W0:Y:S02]  /*20b0*/  MUFU.EX2 R23, R6 ;  /* 0x0000000600177308 */ /* 0x000e240000000800 */
[----:B0-----:R0:W-:Y:S01]  /*20c0*/  STS [R2+0xa00], R23 ;  /* 0x000a001702007388 */ /* 0x0011e20000000800 */
[----:B------:R-:W-:Y:S01]  /*20d0*/  FADD.FTZ R6, R4, R23 ;  /* 0x0000001704067221 */ /* 0x000fe20000010000 */
[----:B0-----:R-:W-:-:S07]  /*20e0*/  IADD3 R2, R2, 0x1000, RZ ;  /* 0x0000100002027810 */ /* 0x001fce0007ffe0ff */
.L_x_652:
[----:B------:R-:W-:Y:S05]  /*20f0*/  BSYNC B1 ;  /* 0x0000000000017941 */ /* 0x000fea0003800000 */
.L_x_651:
        /* <DEDUP_REMOVED lines=19> */
[----:B0-----:R-:W0:Y:S01]  /*2230*/  MUFU.EX2 R19, R4 ;  /* 0x0000000400137308 */ /* 0x001e220000000800 */
[----:B--2---:R4:W-:Y:S01]  /*2240*/  STS [R2+-0x200], R13 ;  /* 0xfffe000d02007388 */ /* 0x0049e20000000800 */
[----:B------:R-:W-:-:S03]  /*2250*/  FADD.FTZ R6, R6, R13 ;  /* 0x0000000d06067221 */ /* 0x000fc60000010000 */
[----:B---3--:R4:W-:Y:S01]  /*2260*/  STS [R2], R15 ;  /* 0x0000000f02007388 */ /* 0x0089e20000000800 */
[----:B------:R-:W-:-:S03]  /*2270*/  FADD.FTZ R6, R6, R15 ;  /* 0x0000000f06067221 */ /* 0x000fc60000010000 */
[----:B0-----:R4:W-:Y:S01]  /*2280*/  STS [R2+0x200], R19 ;  /* 0x0002001302007388 */ /* 0x0019e20000000800 */
[----:B------:R-:W-:-:S07]  /*2290*/  FADD.FTZ R6, R6, R19 ;  /* 0x0000001306067221 */ /* 0x000fce0000010000 */
.L_x_644:
[----:B------:R-:W-:Y:S05]  /*22a0*/  BSYNC B0 ;  /* 0x0000000000007941 */ /* 0x000fea0003800000 */
.L_x_643:
[----:B----4-:R-:W2:Y:S01]  /*22b0*/  SHFL.BFLY PT, R5, R6, 0x10, 0x1f ;  /* 0x0e001f0006057f89 */ /* 0x010ea200000e0000 */
[----:B------:R-:W-:Y:S01]  /*22c0*/  BSSY B0, `(.L_x_653) ;  /* 0x00000b2000007945 */ /* 0x000fe20003800000 */
[----:B--2---:R-:W-:-:S05]  /*22d0*/  FADD.FTZ R12, R5, R6 ;  /* 0x00000006050c7221 */ /* 0x004fca0000010000 */
[----:B------:R-:W2:Y:S02]  /*22e0*/  SHFL.BFLY PT, R5, R12, 0x8, 0x1f ;  /* 0x0d001f000c057f89 */ /* 0x000ea400000e0000 */
[----:B--2---:R-:W-:-:S05]  /*22f0*/  FADD.FTZ R13, R12, R5 ;  /* 0x000000050c0d7221 */ /* 0x004fca0000010000 */
[----:B------:R-:W2:Y:S02]  /*2300*/  SHFL.BFLY PT, R2, R13, 0x4, 0x1f ;  /* 0x0c801f000d027f89 */ /* 0x000ea400000e0000 */
[----:B--2---:R-:W-:Y:S01]  /*2310*/  FADD.FTZ R14, R13, R2 ;  /* 0x000000020d0e7221 */ /* 0x004fe20000010000 */
[----:B------:R-:W-:-:S04]  /*2320*/  LOP3.LUT P0, R2, R25, 0x1f, RZ, 0xc0, !PT ;  /* 0x0000001f19027812 */ /* 0x000fc8000780c0ff */
[----:B------:R-:W2:Y:S01]  /*2330*/  SHFL.BFLY PT, R5, R14, 0x2, 0x1f ;  /* 0x0c401f000e057f89 */ /* 0x000ea200000e0000 */
[----:B------:R-:W-:-:S08]  /*2340*/  ISETP.GT.U32.AND P3, PT, R2, 0x3, PT ;  /* 0x000000030200780c */ /* 0x000fd00003f64070 */
[----:B------:R-:W3:Y:S01]  /*2350*/  @!P0 S2R R20, SR_CgaCtaId ;  /* 0x0000000000148919 */ /* 0x000ee20000008800 */
[----:B------:R-:W-:-:S04]  /*2360*/  @!P0 MOV R12, 0x400 ;  /* 0x00000400000c8802 */ /* 0x000fc80000000f00 */
[----:B------:R-:W4:Y:S01]  /*2370*/  @!P3 S2R R4, SR_CgaCtaId ;  /* 0x000000000004b919 */ /* 0x000f220000008800 */
[----:B------:R-:W-:Y:S01]  /*2380*/  @!P0 VIADD R15, R12, 0x100 ;  /* 0x000001000c0f8836 */ /* 0x000fe20000000000 */
[----:B------:R-:W-:Y:S02]  /*2390*/  @!P0 SHF.R.U32.HI R12, RZ, 0x3, R25 ;  /* 0x00000003ff0c8819 */ /* 0x000fe40000011619 */
[----:B------:R-:W-:Y:S02]  /*23a0*/  @!P3 MOV R13, 0x400 ;  /* 0x00000400000db802 */ /* 0x000fe40000000f00 */
[----:B------:R-:W-:Y:S02]  /*23b0*/  @!P0 LOP3.LUT R12, R12, 0x1ffffffc, RZ, 0xc0, !PT ;  /* 0x1ffffffc0c0c8812 */ /* 0x000fe400078ec0ff */
[----:B------:R-:W-:Y:S01]  /*23c0*/  @!P3 IADD3 R13, R13, 0x100, RZ ;  /* 0x000001000d0db810 */ /* 0x000fe20007ffe0ff */
[----:B--2---:R-:W-:-:S05]  /*23d0*/  FADD.FTZ R6, R14, R5 ;  /* 0x000000050e067221 */ /* 0x004fca0000010000 */
[----:B------:R-:W2:Y:S01]  /*23e0*/  SHFL.BFLY PT, R5, R6, 0x1, 0x1f ;  /* 0x0c201f0006057f89 */ /* 0x000ea200000e0000 */
[----:B---3--:R-:W-:-:S05]  /*23f0*/  @!P0 LEA R15, R20, R15, 0x18 ;  /* 0x0000000f140f8211 */ /* 0x008fca00078ec0ff */
[----:B------:R-:W-:Y:S01]  /*2400*/  @!P0 IMAD.IADD R12, R15, 0x1, R12 ;  /* 0x000000010f0c8824 */ /* 0x000fe200078e020c */
[----:B----4-:R-:W-:-:S04]  /*2410*/  @!P3 LEA R13, R4, R13, 0x18 ;  /* 0x0000000d040db211 */ /* 0x010fc800078ec0ff */
[----:B------:R-:W-:Y:S01]  /*2420*/  @!P3 LEA R2, R2, R13, 0x2 ;  /* 0x0000000d0202b211 */ /* 0x000fe200078e10ff */
[----:B--2---:R-:W-:-:S05]  /*2430*/  FADD.FTZ R5, R6, R5 ;  /* 0x0000000506057221 */ /* 0x004fca0000010000 */
[----:B------:R-:W-:Y:S01]  /*2440*/  @!P0 STS [R12+0x10], R5 ;  /* 0x000010050c008388 */ /* 0x000fe20000000800 */
[----:B------:R-:W-:Y:S06]  /*2450*/  BAR.SYNC.DEFER_BLOCKING 0x0 ;  /* 0x0000000000007b1d */ /* 0x000fec0000010000 */
[----:B------:R-:W2:Y:S04]  /*2460*/  @!P3 LDS R5, [R2+0x10] ;  /* 0x000010000205b984 */ /* 0x000ea80000000800 */
[----:B--2---:R-:W2:Y:S02]  /*2470*/  SHFL.BFLY PT, R4, R5, 0x2, 0x1f ;  /* 0x0c401f0005047f89 */ /* 0x004ea400000e0000 */
[----:B--2---:R-:W-:-:S05]  /*2480*/  FADD.FTZ R4, R4, R5 ;  /* 0x0000000504047221 */ /* 0x004fca0000010000 */
[----:B------:R-:W2:Y:S02]  /*2490*/  SHFL.BFLY PT, R13, R4, 0x1, 0x1f ;  /* 0x0c201f00040d7f89 */ /* 0x000ea400000e0000 */
[----:B--2---:R-:W-:-:S05]  /*24a0*/  FADD.FTZ R13, R4, R13 ;  /* 0x0000000d040d7221 */ /* 0x004fca0000010000 */
[----:B------:R2:W3:Y:S01]  /*24b0*/  SHFL.IDX PT, R15, R13, RZ, 0x1f ;  /* 0x00001fff0d0f7589 */ /* 0x0004e200000e0000 */
[----:B------:R-:W-:Y:S05]  /*24c0*/  @P2 BRA `(.L_x_654) ;  /* 0x0000000800442947 */ /* 0x000fea0003800000 */
[----:B------:R-:W-:Y:S01]  /*24d0*/  IMAD.MOV.U32 R5, RZ, RZ, -0x10 ;  /* 0xfffffff0ff057424 */ /* 0x000fe200078e00ff */
[----:B------:R-:W-:Y:S01]  /*24e0*/  LOP3.LUT R17, RZ, R17, RZ, 0x33, !PT ;  /* 0x00000011ff117212 */ /* 0x000fe200078e33ff */
[----:B------:R-:W-:Y:S02]  /*24f0*/  BSSY B1, `(.L_x_655) ;  /* 0x000001d000017945 */ /* 0x000fe40003800000 */
[----:B------:R-:W-:Y:S01]  /*2500*/  IMAD R2, R28, R5, -0x11 ;  /* 0xffffffef1c027424 */ /* 0x000fe200078e0205 */
[----:B------:R-:W-:-:S04]  /*2510*/  LOP3.LUT R5, RZ, R0, RZ, 0x33, !PT ;  /* 0x00000000ff057212 */ /* 0x000fc800078e33ff */
[----:B------:R-:W-:-:S04]  /*2520*/  VIMNMX R2, R17, R2, !PT ;  /* 0x0000000211027248 */ /* 0x000fc80007fe0100 */
[----:B------:R-:W-:-:S04]  /*2530*/  LEA R2, R2, 0x1f, 0x5 ;  /* 0x0000001f02027811 */ /* 0x000fc800078e28ff */
[----:B------:R-:W-:-:S04]  /*2540*/  VIMNMX R2, R2, R5, !PT ;  /* 0x0000000502027248 */ /* 0x000fc80007fe0100 */
[----:B------:R-:W-:-:S04]  /*2550*/  IADD3 R5, -R25, -0x2, -R2 ;  /* 0xfffffffe19057810 */ /* 0x000fc80007ffe902 */
[----:B------:R-:W-:-:S04]  /*2560*/  IADD3 R5, -R18, R5, RZ ;  /* 0x0000000512057210 */ /* 0x000fc80007ffe1ff */
[C---:B------:R-:W-:Y:S02]  /*2570*/  LEA.HI R0, R5.reuse, 0x1, RZ, 0x19 ;  /* 0x0000000105007811 */ /* 0x040fe400078fc8ff */
[----:B------:R-:W-:Y:S01]  /*2580*/  ISETP.GE.U32.AND P2, PT, R5, 0x180, PT ;  /* 0x000001800500780c */ /* 0x000fe20003f46070 */
[----:B------:R-:W-:Y:S01]  /*2590*/  IMAD.MOV.U32 R5, RZ, RZ, R25 ;  /* 0x000000ffff057224 */ /* 0x000fe200078e0019 */
[----:B------:R-:W-:Y:S01]  /*25a0*/  LOP3.LUT P0, R2, R0, 0x3, RZ, 0xc0, !PT ;  /* 0x0000000300027812 */ /* 0x000fe2000780c0ff */
[----:B---3--:R-:W-:-:S06]  /*25b0*/  FADD.FTZ R0, R15, 9.9999999747524270788e-07 ;  /* 0x358637bd0f007421 */ /* 0x008fcc0000010000 */
[----:B------:R-:W3:Y:S06]  /*25c0*/  MUFU.RCP R0, R0 ;  /* 0x0000000000007308 */ /* 0x000eec0000001000 */
[----:B------:R-:W-:Y:S05]  /*25d0*/  @!P0 BRA `(.L_x_656) ;  /* 0x0000000000388947 */ /* 0x000fea0003800000 */
[----:B------:R-:W4:Y:S01]  /*25e0*/  S2UR UR5, SR_CgaCtaId ;  /* 0x00000000000579c3 */ /* 0x000f220000008800 */
[----:B------:R-:W-:Y:S01]  /*25f0*/  UMOV UR4, 0x400 ;  /* 0x0000040000047882 */ /* 0x000fe20000000000 */
[----:B------:R-:W-:Y:S01]  /*2600*/  MOV R5, R25 ;  /* 0x0000001900057202 */ /* 0x000fe20000000f00 */
[----:B------:R-:W-:-:S04]  /*2610*/  UIADD3 UR4, UR4, 0x120, URZ ;  /* 0x0000012004047890 */ /* 0x000fc8000fffe03f */
[----:B----4-:R-:W-:-:S06]  /*2620*/  ULEA UR4, UR5, UR4, 0x18 ;  /* 0x0000000405047291 */ /* 0x010fcc000f8ec03f */
[----:B------:R-:W-:-:S07]  /*2630*/  LEA R4, R25, UR4, 0x2 ;  /* 0x0000000419047c11 */ /* 0x000fce000f8e10ff */
.L_x_657:
[----:B--2---:R-:W3:Y:S01]  /*2640*/  LDS R13, [R4] ;  /* 0x00000000040d7984 */ /* 0x004ee20000000800 */
[----:B------:R-:W-:Y:S01]  /*2650*/  VIADD R2, R2, 0xffffffff ;  /* 0xffffffff02027836 */ /* 0x000fe20000000000 */
[----:B------:R-:W-:-:S04]  /*2660*/  IADD3 R5, R5, 0x80, RZ ;  /* 0x0000008005057810 */ /* 0x000fc80007ffe0ff */
[----:B------:R-:W-:Y:S01]  /*2670*/  ISETP.NE.AND P0, PT, R2, RZ, PT ;  /* 0x000000ff0200720c */ /* 0x000fe20003f05270 */
[----:B---3--:R-:W-:-:S05]  /*2680*/  FMUL.FTZ R13, R13, R0 ;  /* 0x000000000d0d7220 */ /* 0x008fca0000410000 */
[----:B------:R2:W-:Y:S02]  /*2690*/  STS [R4], R13 ;  /* 0x0000000d04007388 */ /* 0x0005e40000000800 */
[----:B--2---:R-:W-:-:S05]  /*26a0*/  VIADD R4, R4, 0x200 ;  /* 0x0000020004047836 */ /* 0x004fca0000000000 */
[----:B------:R-:W-:Y:S05]  /*26b0*/  @P0 BRA `(.L_x_657) ;  /* 0xfffffffc00e00947 */ /* 0x000fea000383ffff */
.L_x_656:
[----:B------:R-:W-:Y:S05]  /*26c0*/  BSYNC B1 ;  /* 0x0000000000017941 */ /* 0x000fea0003800000 */
.L_x_655:
[----:B------:R-:W-:Y:S05]  /*26d0*/  @!P2 BRA `(.L_x_654) ;  /* 0x0000000400c0a947 */ /* 0x000fea0003800000 */
[----:B------:R-:W4:Y:S01]  /*26e0*/  S2UR UR5, SR_CgaCtaId ;  /* 0x00000000000579c3 */ /* 0x000f220000008800 */
[----:B------:R-:W-:Y:S01]  /*26f0*/  IADD3 R2, R16, -R5, RZ ;  /* 0x8000000510027210 */ /* 0x000fe20007ffe0ff */
[----:B------:R-:W-:Y:S01]  /*2700*/  UMOV UR4, 0x400 ;  /* 0x0000040000047882 */ /* 0x000fe20000000000 */
[----:B------:R-:W-:Y:S01]  /*2710*/  BSSY B1, `(.L_x_658) ;  /* 0x000003e000017945 */ /* 0x000fe20003800000 */
[----:B------:R-:W-:Y:S01]  /*2720*/  UIADD3 UR4, UR4, 0x120, URZ ;  /* 0x0000012004047890 */ /* 0x000fe2000fffe03f */
[----:B------:R-:W-:Y:S02]  /*2730*/  ISETP.GT.AND P2, PT, R2, 0x600, PT ;  /* 0x000006000200780c */ /* 0x000fe40003f44270 */
[----:B------:R-:W-:Y:S01]  /*2740*/  PLOP3.LUT P0, PT, PT, PT, PT, 0x80, 0x0 ;  /* 0x000000000000781c */ /* 0x000fe20003f0f070 */
[----:B----4-:R-:W-:-:S06]  /*2750*/  ULEA UR4, UR5, UR4, 0x18 ;  /* 0x0000000405047291 */ /* 0x010fcc000f8ec03f */
[----:B------:R-:W-:-:S05]  /*2760*/  LEA R2, R5, UR4, 0x2 ;  /* 0x0000000405027c11 */ /* 0x000fca000f8e10ff */
[----:B------:R-:W-:Y:S01]  /*2770*/  VIADD R2, R2, 0x400 ;  /* 0x0000040002027836 */ /* 0x000fe20000000000 */
[----:B------:R-:W-:Y:S06]  /*2780*/  @!P2 BRA `(.L_x_659) ;  /* 0x0000000000d8a947 */ /* 0x000fec0003800000 */
[----:B------:R-:W-:Y:S02]  /*2790*/  PLOP3.LUT P0, PT, PT, PT, PT, 0x8, 0x0 ;  /* 0x000000000000781c */ /* 0x000fe40003f0e170 */
[----:B------:R-:W-:-:S11]  /*27a0*/  IADD3 R4, R16, -0x600, RZ ;  /* 0xfffffa0010047810 */ /* 0x000fd60007ffe0ff */
.L_x_660:
[----:B------:R-:W3:Y:S01]  /*27b0*/  LDS R21, [R2+-0x400] ;  /* 0xfffc000002157984 */ /* 0x000ee20000000800 */
[----:B------:R-:W-:-:S03]  /*27c0*/  VIADD R5, R5, 0x800 ;  /* 0x0000080005057836 */ /* 0x000fc60000000000 */
[----:B------:R-:W4:Y:S02]  /*27d0*/  LDS R23, [R2+-0x200] ;  /* 0xfffe000002177984 */ /* 0x000f240000000800 */
[----:B------:R-:W-:Y:S02]  /*27e0*/  ISETP.GE.AND P2, PT, R5, R4, PT ;  /* 0x000000040500720c */ /* 0x000fe40003f46270 */
[----:B------:R-:W5:Y:S04]  /*27f0*/  LDS R17, [R2] ;  /* 0x0000000002117984 */ /* 0x000f680000000800 */
[----:B--2---:R-:W2:Y:S04]  /*2800*/  LDS R13, [R2+0x200] ;  /* 0x00020000020d7984 */ /* 0x004ea80000000800 */
[----:B0-----:R-:W0:Y:S04]  /*2810*/  LDS R19, [R2+0x400] ;  /* 0x0004000002137984 */ /* 0x001e280000000800 */
[----:B------:R-:W1:Y:S04]  /*2820*/  LDS R31, [R2+0xa00] ;  /* 0x000a0000021f7984 */ /* 0x000e680000000800 */
[----:B------:R-:W1:Y:S01]  /*2830*/  LDS R33, [R2+0xc00] ;  /* 0x000c000002217984 */ /* 0x000e620000000800 */
[----:B---3--:R-:W-:-:S03]  /*2840*/  FMUL.FTZ R35, R21, R0 ;  /* 0x0000000015237220 */ /* 0x008fc60000410000 */
[----:B------:R-:W3:Y:S01]  /*2850*/  LDS R21, [R2+0x800] ;  /* 0x0008000002157984 */ /* 0x000ee20000000800 */
[----:B----4-:R-:W-:-:S03]  /*2860*/  FMUL.FTZ R37, R23, R0 ;  /* 0x0000000017257220 */ /* 0x010fc60000410000 */
[----:B------:R-:W4:Y:S01]  /*2870*/  LDS R23, [R2+0x600] ;  /* 0x0006000002177984 */ /* 0x000f220000000800 */
[----:B-----5:R-:W-:-:S03]  /*2880*/  FMUL.FTZ R6, R17, R0 ;  /* 0x0000000011067220 */ /* 0x020fc60000410000 */
[----:B------:R-:W-:Y:S01]  /*2890*/  STS [R2+-0x400], R35 ;  /* 0xfffc002302007388 */ /* 0x000fe20000000800 */
[----:B--2---:R-:W-:-:S03]  /*28a0*/  FMUL.FTZ R12, R13, R0 ;  /* 0x000000000d0c7220 */ /* 0x004fc60000410000 */
[----:B------:R3:W-:Y:S01]  /*28b0*/  STS [R2+-0x200], R37 ;  /* 0xfffe002502007388 */ /* 0x0007e20000000800 */
[----:B0-----:R-:W-:-:S03]  /*28c0*/  FMUL.FTZ R19, R19, R0 ;  /* 0x0000000013137220 */ /* 0x001fc60000410000 */
[----:B------:R-:W-:Y:S01]  /*28d0*/  STS [R2], R6 ;  /* 0x0000000602007388 */ /* 0x000fe20000000800 */
[----:B-1----:R-:W-:-:S03]  /*28e0*/  FMUL.FTZ R31, R31, R0 ;  /* 0x000000001f1f7220 */ /* 0x002fc60000410000 */
[----:B------:R-:W-:Y:S01]  /*28f0*/  STS [R2+0x200], R12 ;  /* 0x0002000c02007388 */ /* 0x000fe20000000800 */
[----:B------:R-:W-:-:S03]  /*2900*/  FMUL.FTZ R33, R33, R0 ;  /* 0x0000000021217220 */ /* 0x000fc60000410000 */
[----:B------:R-:W-:Y:S04]  /*2910*/  STS [R2+0x400], R19 ;  /* 0x0004001302007388 */ /* 0x000fe80000000800 */
[----:B------:R-:W0:Y:S04]  /*2920*/  LDS R13, [R2+0xe00] ;  /* 0x000e0000020d7984 */ /* 0x000e280000000800 */
[----:B------:R-:W1:Y:S04]  /*2930*/  LDS R17, [R2+0x1000] ;  /* 0x0010000002117984 */ /* 0x000e680000000800 */
[----:B------:R-:W2:Y:S01]  /*2940*/  LDS R6, [R2+0x1200] ;  /* 0x0012000002067984 */ /* 0x000ea20000000800 */
[----:B---3--:R-:W-:-:S03]  /*2950*/  FMUL.FTZ R37, R21, R0 ;  /* 0x0000000015257220 */ /* 0x008fc60000410000 */
[----:B------:R-:W3:Y:S01]  /*2960*/  LDS R12, [R2+0x1400] ;  /* 0x00140000020c7984 */ /* 0x000ee20000000800 */
[----:B----4-:R-:W-:-:S03]  /*2970*/  FMUL.FTZ R35, R23, R0 ;  /* 0x0000000017237220 */ /* 0x010fc60000410000 */
[----:B------:R-:W4:Y:S04]  /*2980*/  LDS R21, [R2+0x1800] ;  /* 0x0018000002157984 */ /* 0x000f280000000800 */
[----:B------:R-:W5:Y:S04]  /*2990*/  LDS R23, [R2+0x1600] ;  /* 0x0016000002177984 */ /* 0x000f680000000800 */
[----:B------:R-:W5:Y:S04]  /*29a0*/  LDS R19, [R2+0x1a00] ;  /* 0x001a000002137984 */ /* 0x000f680000000800 */
[----:B------:R2:W-:Y:S04]  /*29b0*/  STS [R2+0xa00], R31 ;  /* 0x000a001f02007388 */ /* 0x0005e80000000800 */
[----:B------:R3:W-:Y:S04]  /*29c0*/  STS [R2+0xc00], R33 ;  /* 0x000c002102007388 */ /* 0x0007e80000000800 */
[----:B------:R-:W-:Y:S01]  /*29d0*/  STS [R2+0x600], R35 ;  /* 0x0006002302007388 */ /* 0x000fe20000000800 */
[----:B0-----:R-:W-:-:S03]  /*29e0*/  FMUL.FTZ R13, R13, R0 ;  /* 0x000000000d0d7220 */ /* 0x001fc60000410000 */
[----:B------:R-:W-:Y:S01]  /*29f0*/  STS [R2+0x800], R37 ;  /* 0x0008002502007388 */ /* 0x000fe20000000800 */
[----:B-1----:R-:W-:-:S03]  /*2a00*/  FMUL.FTZ R17, R17, R0 ;  /* 0x0000000011117220 */ /* 0x002fc60000410000 */
[----:B------:R-:W-:Y:S01]  /*2a10*/  STS [R2+0xe00], R13 ;  /* 0x000e000d02007388 */ /* 0x000fe20000000800 */
[----:B--2---:R-:W-:-:S03]  /*2a20*/  FMUL.FTZ R31, R6, R0 ;  /* 0x00000000061f7220 */ /* 0x004fc60000410000 */
        /* <DEDUP_REMOVED lines=9> */
[----:B------:R0:W-:Y:S02]  /*2ac0*/  STS [R2+0x1a00], R19 ;  /* 0x001a001302007388 */ /* 0x0001e40000000800 */
[----:B0-----:R-:W-:Y:S01]  /*2ad0*/  IADD3 R2, R2, 0x2000, RZ ;  /* 0x0000200002027810 */ /* 0x001fe20007ffe0ff */
[----:B------:R-:W-:Y:S06]  /*2ae0*/  @!P2 BRA `(.L_x_660) ;  /* 0xfffffffc0030a947 */ /* 0x000fec000383ffff */
.L_x_659:
[----:B------:R-:W-:Y:S05]  /*2af0*/  BSYNC B1 ;  /* 0x0000000000017941 */ /* 0x000fea0003800000 */
.L_x_658:
[----:B------:R-:W-:Y:S01]  /*2b00*/  IMAD.IADD R4, R16, 0x1, -R5 ;  /* 0x0000000110047824 */ /* 0x000fe200078e0a05 */
[----:B------:R-:W-:Y:S04]  /*2b10*/  BSSY B1, `(.L_x_661) ;  /* 0x000001e000017945 */ /* 0x000fe80003800000 */
[----:B------:R-:W-:-:S13]  /*2b20*/  ISETP.GT.AND P2, PT, R4, 0x200, PT ;  /* 0x000002000400780c */ /* 0x000fda0003f44270 */
[----:B------:R-:W-:Y:S05]  /*2b30*/  @!P2 BRA `(.L_x_662) ;  /* 0x00000000006ca947 */ /* 0x000fea0003800000 */
[----:B------:R-:W3:Y:S01]  /*2b40*/  LDS R23, [R2+-0x400] ;  /* 0xfffc000002177984 */ /* 0x000ee20000000800 */
[----:B------:R-:W-:Y:S02]  /*2b50*/  PLOP3.LUT P0, PT, PT, PT, PT, 0x8, 0x0 ;  /* 0x000000000000781c */ /* 0x000fe40003f0e170 */
[----:B------:R-:W-:Y:S01]  /*2b60*/  IADD3 R5, R5, 0x400, RZ ;  /* 0x0000040005057810 */ /* 0x000fe20007ffe0ff */
[----:B------:R-:W4:Y:S04]  /*2b70*/  LDS R31, [R2+-0x200] ;  /* 0xfffe0000021f7984 */ /* 0x000f280000000800 */
[----:B------:R-:W5:Y:S04]  /*2b80*/  LDS R33, [R2] ;  /* 0x0000000002217984 */ /* 0x000f680000000800 */
[----:B------:R-:W1:Y:S04]  /*2b90*/  LDS R35, [R2+0x200] ;  /* 0x0002000002237984 */ /* 0x000e680000000800 */
[----:B------:R-:W1:Y:S04]  /*2ba0*/  LDS R21, [R2+0x400] ;  /* 0x0004000002157984 */ /* 0x000e680000000800 */
[----:B0-----:R-:W0:Y:S04]  /*2bb0*/  LDS R19, [R2+0x600] ;  /* 0x0006000002137984 */ /* 0x001e280000000800 */
[----:B------:R-:W0:Y:S04]  /*2bc0*/  LDS R17, [R2+0x800] ;  /* 0x0008000002117984 */ /* 0x000e280000000800 */
[----:B--2---:R-:W2:Y:S01]  /*2bd0*/  LDS R13, [R2+0xa00] ;  /* 0x000a0000020d7984 */ /* 0x004ea20000000800 */
[-C--:B---3--:R-:W-:Y:S01]  /*2be0*/  FMUL.FTZ R23, R23, R0.reuse ;  /* 0x0000000017177220 */ /* 0x088fe20000410000 */
[----:B----4-:R-:W-:-:S04]  /*2bf0*/  FMUL.FTZ R31, R31, R0 ;  /* 0x000000001f1f7220 */ /* 0x010fc80000410000 */
[----:B------:R-:W-:Y:S01]  /*2c00*/  STS [R2+-0x400], R23 ;  /* 0xfffc001702007388 */ /* 0x000fe20000000800 */
[----:B-----5:R-:W-:-:S03]  /*2c10*/  FMUL.FTZ R33, R33, R0 ;  /* 0x0000000021217220 */ /* 0x020fc60000410000 */
[----:B------:R-:W-:Y:S01]  /*2c20*/  STS [R2+-0x200], R31 ;  /* 0xfffe001f02007388 */ /* 0x000fe20000000800 */
[----:B-1----:R-:W-:-:S03]  /*2c30*/  FMUL.FTZ R35, R35, R0 ;  /* 0x0000000023237220 */ /* 0x002fc60000410000 */
[----:B------:R-:W-:Y:S01]  /*2c40*/  STS [R2], R33 ;  /* 0x0000002102007388 */ /* 0x000fe20000000800 */
[----:B------:R-:W-:-:S03]  /*2c50*/  FMUL.FTZ R21, R21, R0 ;  /* 0x0000000015157220 */ /* 0x000fc60000410000 */
[----:B------:R-:W-:Y:S01]  /*2c60*/  STS [R2+0x200], R35 ;  /* 0x0002002302007388 */ /* 0x000fe20000000800 */
[----:B0-----:R-:W-:-:S03]  /*2c70*/  FMUL.FTZ R19, R19, R0 ;  /* 0x0000000013137220 */ /* 0x001fc60000410000 */
[----:B------:R-:W-:Y:S01]  /*2c80*/  STS [R2+0x400], R21 ;  /* 0x0004001502007388 */ /* 0x000fe20000000800 */
[----:B------:R-:W-:-:S03]  /*2c90*/  FMUL.FTZ R17, R17, R0 ;  /* 0x0000000011117220 */ /* 0x000fc60000410000 */
[----:B------:R-:W-:Y:S01]  /*2ca0*/  STS [R2+0x600], R19 ;  /* 0x0006001302007388 */ /* 0x000fe20000000800 */
[----:B--2---:R-:W-:-:S03]  /*2cb0*/  FMUL.FTZ R13, R13, R0 ;  /* 0x000000000d0d7220 */ /* 0x004fc60000410000 */
[----:B------:R-:W-:Y:S04]  /*2cc0*/  STS [R2+0x800], R17 ;  /* 0x0008001102007388 */ /* 0x000fe80000000800 */
[----:B------:R0:W-:Y:S02]  /*2cd0*/  STS [R2+0xa00], R13 ;  /* 0x000a000d02007388 */ /* 0x0001e40000000800 */
[----:B0-----:R-:W-:-:S07]  /*2ce0*/  VIADD R2, R2, 0x1000 ;  /* 0x0000100002027836 */ /* 0x001fce0000000000 */
.L_x_662:
[----:B------:R-:W-:Y:S05]  /*2cf0*/  BSYNC B1 ;  /* 0x0000000000017941 */ /* 0x000fea0003800000 */
.L_x_661:
[----:B------:R-:W-:-:S13]  /*2d00*/  ISETP.LT.OR P0, PT, R5, R16, P0 ;  /* 0x000000100500720c */ /* 0x000fda0000701670 */
[----:B------:R-:W-:Y:S05]  /*2d10*/  @!P0 BRA `(.L_x_654) ;  /* 0x0000000000308947 */ /* 0x000fea0003800000 */
[----:B------:R-:W3:Y:S04]  /*2d20*/  LDS R5, [R2+-0x400] ;  /* 0xfffc000002057984 */ /* 0x000ee80000000800 */
[----:B--2---:R-:W2:Y:S04]  /*2d30*/  LDS R13, [R2+-0x200] ;  /* 0xfffe0000020d7984 */ /* 0x004ea80000000800 */
[----:B------:R-:W4:Y:S04]  /*2d40*/  LDS R17, [R2] ;  /* 0x0000000002117984 */ /* 0x000f280000000800 */
[----:B0-----:R-:W0:Y:S01]  /*2d50*/  LDS R19, [R2+0x200] ;  /* 0x0002000002137984 */ /* 0x001e220000000800 */
[-C--:B---3--:R-:W-:Y:S01]  /*2d60*/  FMUL.FTZ R5, R5, R0.reuse ;  /* 0x0000000005057220 */ /* 0x088fe20000410000 */
[----:B--2---:R-:W-:-:S04]  /*2d70*/  FMUL.FTZ R13, R13, R0 ;  /* 0x000000000d0d7220 */ /* 0x004fc80000410000 */
[----:B------:R2:W-:Y:S01]  /*2d80*/  STS [R2+-0x400], R5 ;  /* 0xfffc000502007388 */ /* 0x0005e20000000800 */
[----:B----4-:R-:W-:-:S03]  /*2d90*/  FMUL.FTZ R17, R17, R0 ;  /* 0x0000000011117220 */ /* 0x010fc60000410000 */
[----:B------:R2:W-:Y:S01]  /*2da0*/  STS [R2+-0x200], R13 ;  /* 0xfffe000d02007388 */ /* 0x0005e20000000800 */
[----:B0-----:R-:W-:-:S03]  /*2db0*/  FMUL.FTZ R19, R19, R0 ;  /* 0x0000000013137220 */ /* 0x001fc60000410000 */
[----:B------:R2:W-:Y:S04]  /*2dc0*/  STS [R2], R17 ;  /* 0x0000001102007388 */ /* 0x0005e80000000800 */
[----:B------:R2:W-:Y:S02]  /*2dd0*/  STS [R2+0x200], R19 ;  /* 0x0002001302007388 */ /* 0x0005e40000000800 */
.L_x_654:
[----:B------:R-:W-:Y:S05]  /*2de0*/  BSYNC B0 ;  /* 0x0000000000007941 */ /* 0x000fea0003800000 */
.L_x_653:
[----:B------:R-:W-:Y:S01]  /*2df0*/  BAR.SYNC.DEFER_BLOCKING 0x0 ;  /* 0x0000000000007b1d */ /* 0x000fe20000010000 */
[----:B------:R-:W-:-:S05]  /*2e00*/  ISETP.NE.AND P0, PT, R25, RZ, PT ;  /* 0x000000ff1900720c */ /* 0x000fca0003f05270 */
[----:B------:R-:W-:Y:S08]  /*2e10*/  BSSY B0, `(.L_x_663) ;  /* 0x0000014000007945 */ /* 0x000ff00003800000 */
[----:B------:R-:W-:Y:S05]  /*2e20*/  @P0 BRA `(.L_x_664) ;  /* 0x0000000000480947 */ /* 0x000fea0003800000 */
[----:B---3--:R-:W-:Y:S01]  /*2e30*/  IMAD R0, R29, R26, RZ ;  /* 0x0000001a1d007224 */ /* 0x008fe200078e02ff */
[----:B------:R-:W-:Y:S01]  /*2e40*/  SHF.R.S32.HI R4, RZ, 0x1f, R28 ;  /* 0x0000001fff047819 */ /* 0x000fe2000001141c */
[----:B--2---:R-:W-:Y:S01]  /*2e50*/  IMAD R2, R27, UR38, RZ ;  /* 0x000000261b027c24 */ /* 0x004fe2000f8e02ff */
[----:B------:R-:W-:Y:S01]  /*2e60*/  ULDC.64 UR4, c[0x0][0x218] ;  /* 0x0000860000047ab9 */ /* 0x000fe20000000a00 */
[----:B------:R-:W-:Y:S01]  /*2e70*/  IMAD R5, R0, UR38, RZ ;  /* 0x0000002600057c24 */ /* 0x000fe2000f8e02ff */
        /* <DEDUP_REMOVED lines=11> */
[----:B-1----:R4:W-:Y:S04]  /*2f30*/  STG.E desc[UR36][R4.64], R11 ;  /* 0x0000000b04007986 */ /* 0x0029e8000c101924 */
[----:B------:R4:W-:Y:S02]  /*2f40*/  STG.E desc[UR36][R12.64], R15 ;  /* 0x0000000f0c007986 */ /* 0x0009e4000c101924 */
.L_x_664:
[----:B------:R-:W-:Y:S05]  /*2f50*/  BSYNC B0 ;  /* 0x0000000000007941 */ /* 0x000fea0003800000 */
.L_x_663:
[----:B------:R-:W-:Y:S04]  /*2f60*/  BSSY B6, `(.L_x_665) ;  /* 0x000003c000067945 */ /* 0x000fe80003800000 */
[----:B------:R-:W-:Y:S05]  /*2f70*/  @P1 BRA `(.L_x_666) ;  /* 0x0000000000e81947 */ /* 0x000fea0003800000 */
[----:B------:R-:W2:Y:S01]  /*2f80*/  LDC R14, c[0x0][0x290] ;  /* 0x0000a400ff0e7b82 */ /* 0x000ea20000000800 */
[----:B------:R-:W5:Y:S01]  /*2f90*/  I2F.RP R6, R8 ;  /* 0x0000000800067306 */ /* 0x000f620000209400 */
[----:B----4-:R-:W-:Y:S01]  /*2fa0*/  IMAD.MOV.U32 R4, RZ, RZ, RZ ;  /* 0x000000ffff047224 */ /* 0x010fe200078e00ff */
[----:B------:R-:W-:Y:S02]  /*2fb0*/  ULDC UR4, c[0x0][0x28c] ;  /* 0x0000a30000047ab9 */ /* 0x000fe40000000800 */
[----:B------:R-:W-:-:S03]  /*2fc0*/  VIADD R7, R7, -UR4 ;  /* 0x8000000407077c36 */ /* 0x000fc60008000000 */
[----:B---3--:R-:W3:Y:S01]  /*2fd0*/  LDC R0, c[0x0][0x294] ;  /* 0x0000a500ff007b82 */ /* 0x008ee20000000800 */
[----:B-----5:R-:W4:Y:S01]  /*2fe0*/  MUFU.RCP R6, R6 ;  /* 0x0000000600067308 */ /* 0x020f220000001000 */
[----:B--2---:R-:W-:Y:S02]  /*2ff0*/  IABS R2, R14 ;  /* 0x0000000e00027213 */ /* 0x004fe40000000000 */
[----:B------:R-:W-:-:S05]  /*3000*/  ISETP.NE.AND P1, PT, R14, RZ, PT ;  /* 0x000000ff0e00720c */ /* 0x000fca0003f25270 */
[----:B------:R-:W2:Y:S01]  /*3010*/  I2F.RP R15, R2 ;  /* 0x00000002000f7306 */ /* 0x000ea20000209400 */
[----:B---3--:R-:W-:Y:S01]  /*3020*/  ISETP.NE.AND P2, PT, R0, RZ, PT ;  /* 0x000000ff0000720c */ /* 0x008fe20003f45270 */
[----:B----4-:R-:W-:Y:S01]  /*3030*/  VIADD R5, R6, 0xffffffe ;  /* 0x0ffffffe06057836 */ /* 0x010fe20000000000 */
[----:B------:R-:W-:-:S05]  /*3040*/  IABS R6, R0 ;  /* 0x0000000000067213 */ /* 0x000fca0000000000 */
[----:B------:R-:W1:Y:S08]  /*3050*/  F2I.FTZ.U32.TRUNC.NTZ R5, R5 ;  /* 0x0000000500057305 */ /* 0x000e70000021f000 */
[----:B--2---:R-:W2:Y:S01]  /*3060*/  MUFU.RCP R15, R15 ;  /* 0x0000000f000f7308 */ /* 0x004ea20000001000 */
[----:B-1----:R-:W-:-:S04]  /*3070*/  IMAD.MOV R11, RZ, RZ, -R5 ;  /* 0x000000ffff0b7224 */ /* 0x002fc800078e0a05 */
[----:B------:R-:W-:-:S04]  /*3080*/  IMAD R11, R11, R8, RZ ;  /* 0x000000080b0b7224 */ /* 0x000fc800078e02ff */
[----:B------:R-:W-:Y:S01]  /*3090*/  IMAD.HI.U32 R4, R5, R11, R4 ;  /* 0x0000000b05047227 */ /* 0x000fe200078e0004 */
[----:B--2---:R-:W-:-:S04]  /*30a0*/  IADD3 R12, R15, 0xffffffe, RZ ;  /* 0x0ffffffe0f0c7810 */ /* 0x004fc80007ffe0ff */
[----:B------:R1:W2:Y:S02]  /*30b0*/  F2I.FTZ.U32.TRUNC.NTZ R13, R12 ;  /* 0x0000000c000d7305 */ /* 0x0002a4000021f000 */
[----:B-1----:R-:W-:Y:S01]  /*30c0*/  HFMA2.MMA R12, -RZ, RZ, 0, 0 ;  /* 0x00000000ff0c7435 */ /* 0x002fe200000001ff */
[----:B--2---:R-:W-:-:S05]  /*30d0*/  IADD3 R17, RZ, -R13, RZ ;  /* 0x8000000dff117210 */ /* 0x004fca0007ffe0ff */
[----:B------:R-:W-:-:S04]  /*30e0*/  IMAD R5, R17, R2, RZ ;  /* 0x0000000211057224 */ /* 0x000fc800078e02ff */
[----:B------:R-:W-:Y:S01]  /*30f0*/  IMAD.HI.U32 R12, R13, R5, R12 ;  /* 0x000000050d0c7227 */ /* 0x000fe200078e000c */
[----:B------:R-:W-:-:S07]  /*3100*/  MOV R5, R6 ;  /* 0x0000000600057202 */ /* 0x000fce0000000f00 */
.L_x_668:
        /* <DEDUP_REMOVED lines=31> */
[----:B------:R-:W-:-:S13]  /*3300*/  ISETP.GE.AND P0, PT, R10, R3, PT ;  /* 0x000000030a00720c */ /* 0x000fda0003f06270 */
[----:B------:R-:W-:Y:S05]  /*3310*/  @!P0 BRA `(.L_x_668) ;  /* 0xfffffffc007c8947 */ /* 0x000fea000383ffff */
.L_x_666:
[----:B------:R-:W-:Y:S05]  /*3320*/  BSYNC B6 ;  /* 0x0000000000067941 */ /* 0x000fea0003800000 */
.L_x_665:
[----:B------:R-:W-:-:S03]  /*3330*/  UMOV UR4, 0xffffffff ;  /* 0xffffffff00047882 */ /* 0x000fc60000000000 */
[----:B------:R-:W-:Y:S05]  /*3340*/  BRA.DIV UR4, `(.L_x_669) ;  /* 0x0000001a04107947 */ /* 0x000fea000b800000 */
[----:B------:R-:W-:Y:S01]  /*3350*/  HFMA2.MMA R14, -RZ, RZ, 0, 0 ;  /* 0x00000000ff0e7435 */ /* 0x000fe200000001ff */
[----:B--2---:R-:W-:Y:S01]  /*3360*/  IMAD.MOV.U32 R17, RZ, RZ, RZ ;  /* 0x000000ffff117224 */ /* 0x004fe200078e00ff */
[----:B------:R-:W-:Y:S01]  /*3370*/  HFMA2.MMA R7, -RZ, RZ, 0, 0 ;  /* 0x00000000ff077435 */ /* 0x000fe200000001ff */
[----:B0-----:R-:W-:Y:S01]  /*3380*/  MOV R19, RZ ;  /* 0x000000ff00137202 */ /* 0x001fe20000000f00 */
[----:B----4-:R-:W-:Y:S02]  /*3390*/  IMAD.MOV.U32 R5, RZ, RZ, RZ ;  /* 0x000000ffff057224 */ /* 0x010fe400078e00ff */
[----:B------:R-:W-:Y:S01]  /*33a0*/  FADD.FTZ R17, RZ, R17 ;  /* 0x00000011ff117221 */ /* 0x000fe20000010000 */
[----:B------:R-:W-:Y:S02]  /*33b0*/  IMAD.MOV.U32 R21, RZ, RZ, RZ ;  /* 0x000000ffff157224 */ /* 0x000fe400078e00ff */
[----:B------:R-:W-:Y:S01]  /*33c0*/  FADD.FTZ R19, RZ, R19 ;  /* 0x00000013ff137221 */ /* 0x000fe20000010000 */
[----:B------:R-:W-:Y:S01]  /*33d0*/  FADD.FTZ R5, RZ, R5 ;  /* 0x00000005ff057221 */ /* 0x000fe20000010000 */
[--C-:B------:R-:W-:Y:S01]  /*33e0*/  FADD.FTZ R3, RZ, R14.reuse ;  /* 0x0000000eff037221 */ /* 0x100fe20000010000 */
[--C-:B---3--:R-:W-:Y:S01]  /*33f0*/  FADD.FTZ R0, RZ, R14.reuse ;  /* 0x0000000eff007221 */ /* 0x108fe20000010000 */
[--C-:B------:R-:W-:Y:S01]  /*3400*/  FADD.FTZ R23, RZ, R14.reuse ;  /* 0x0000000eff177221 */ /* 0x100fe20000010000 */
[--C-:B------:R-:W-:Y:S01]  /*3410*/  FADD.FTZ R2, RZ, R14.reuse ;  /* 0x0000000eff027221 */ /* 0x100fe20000010000 */
[----:B------:R-:W-:Y:S01]  /*3420*/  FADD.FTZ R7, RZ, R7 ;  /* 0x00000007ff077221 */ /* 0x000fe20000010000 */
[----:B------:R-:W0:Y:S01]  /*3430*/  SHFL.BFLY PT, R16, R3, 0x1, 0x1f ;  /* 0x0c201f0003107f89 */ /* 0x000e2200000e0000 */
[----:B------:R-:W-:Y:S01]  /*3440*/  FADD.FTZ R13, RZ, R14 ;  /* 0x0000000eff0d7221 */ /* 0x000fe20000010000 */
[----:B------:R-:W-:-:S02]  /*3450*/  FADD.FTZ R21, RZ, R21 ;  /* 0x00000015ff157221 */ /* 0x000fc40000010000 */
[----:B------:R-:W2:Y:S04]  /*3460*/  SHFL.BFLY PT, R8, R0, 0x1, 0x1f ;  /* 0x0c201f0000087f89 */ /* 0x000ea800000e0000 */
[----:B------:R-:W3:Y:S04]  /*3470*/  SHFL.BFLY PT, R20, R23, 0x1, 0x1f ;  /* 0x0c201f0017147f89 */ /* 0x000ee800000e0000 */
[----:B------:R-:W4:Y:S04]  /*3480*/  SHFL.BFLY PT, R9, R2, 0x1, 0x1f ;  /* 0x0c201f0002097f89 */ /* 0x000f2800000e0000 */
[----:B------:R-:W5:Y:S04]  /*3490*/  SHFL.BFLY PT, R4, R7, 0x1, 0x1f ;  /* 0x0c201f0007047f89 */ /* 0x000f6800000e0000 */
[----:B------:R-:W-:Y:S01]  /*34a0*/  SHFL.BFLY PT, R14, R13, 0x1, 0x1f ;  /* 0x0c201f000d0e7f89 */ /* 0x000fe200000e0000 */
[----:B0-----:R-:W-:Y:S01]  /*34b0*/  FADD.FTZ R16, R3, R16 ;  /* 0x0000001003107221 */ /* 0x001fe20000010000 */
[----:B------:R-:W-:-:S02]  /*34c0*/  MOV R3, RZ ;  /* 0x000000ff00037202 */ /* 0x000fc40000000f00 */
[----:B------:R-:W0:Y:S01]  /*34d0*/  SHFL.BFLY PT, R6, R17, 0x1, 0x1f ;  /* 0x0c201f0011067f89 */ /* 0x000e2200000e0000 */
[----:B--2---:R-:W-:Y:S02]  /*34e0*/  FADD.FTZ R8, R0, R8 ;  /* 0x0000000800087221 */ /* 0x004fe40000010000 */
[----:B------:R-:W-:Y:S01]  /*34f0*/  FADD.FTZ R3, RZ, R3 ;  /* 0x00000003ff037221 */ /* 0x000fe20000010000 */
[----:B------:R-:W2:Y:S01]  /*3500*/  SHFL.BFLY PT, R10, R19, 0x1, 0x1f ;  /* 0x0c201f00130a7f89 */ /* 0x000ea200000e0000 */
[----:B---3--:R-:W-:Y:S01]  /*3510*/  FADD.FTZ R20, R23, R20 ;  /* 0x0000001417147221 */ /* 0x008fe20000010000 */
[----:B------:R-:W-:Y:S02]  /*3520*/  IMAD.MOV.U32 R23, RZ, RZ, RZ ;  /* 0x000000ffff177224 */ /* 0x000fe400078e00ff */
[----:B------:R-:W3:Y:S01]  /*3530*/  SHFL.BFLY PT, R0, R3, 0x1, 0x1f ;  /* 0x0c201f0003007f89 */ /* 0x000ee200000e0000 */
[----:B----4-:R-:W-:Y:S01]  /*3540*/  FADD.FTZ R9, R2, R9 ;  /* 0x0000000902097221 */ /* 0x010fe20000010000 */
[----:B------:R-:W-:-:S02]  /*3550*/  FADD.FTZ R23, RZ, R23 ;  /* 0x00000017ff177221 */ /* 0x000fc40000010000 */
[----:B------:R-:W4:Y:S01]  /*3560*/  SHFL.BFLY PT, R2, R5, 0x1, 0x1f ;  /* 0x0c201f0005027f89 */ /* 0x000f2200000e0000 */
[----:B-----5:R-:W-:Y:S01]  /*3570*/  FADD.FTZ R4, R7, R4 ;  /* 0x0000000407047221 */ /* 0x020fe20000010000 */
[----:B------:R-:W-:Y:S02]  /*3580*/  IMAD.MOV.U32 R7, RZ, RZ, RZ ;  /* 0x000000ffff077224 */ /* 0x000fe400078e00ff */
[----:B------:R-:W5:Y:S02]  /*3590*/  SHFL.BFLY PT, R30, R23, 0x1, 0x1f ;  /* 0x0c201f00171e7f89 */ /* 0x000f6400000e0000 */
[----:B------:R-:W-:Y:S02]  /*35a0*/  FADD.FTZ R7, RZ, R7 ;  /* 0x00000007ff077221 */ /* 0x000fe40000010000 */
[----:B------:R-:W1:Y:S01]  /*35b0*/  SHFL.BFLY PT, R18, R21, 0x1, 0x1f ;  /* 0x0c201f0015127f89 */ /* 0x000e6200000e0000 */
[----:B0-----:R-:W-:Y:S01]  /*35c0*/  FADD.FTZ R6, R17, R6 ;  /* 0x0000000611067221 */ /* 0x001fe20000010000 */
[----:B------:R-:W-:Y:S01]  /*35d0*/  HFMA2.MMA R17, -RZ, RZ, 0, 0 ;  /* 0x00000000ff117435 */ /* 0x000fe200000001ff */
[----:B--2---:R-:W-:Y:S01]  /*35e0*/  FADD.FTZ R10, R19, R10 ;  /* 0x0000000a130a7221 */ /* 0x004fe20000010000 */
[----:B------:R-:W-:Y:S01]  /*35f0*/  MOV R19, RZ ;  /* 0x000000ff00137202 */ /* 0x000fe20000000f00 */
[----:B---3--:R-:W-:Y:S01]  /*3600*/  FADD.FTZ R0, R3, R0 ;  /* 0x0000000003007221 */ /* 0x008fe20000010000 */
[----:B------:R-:W-:-:S03]  /*3610*/  FADD.FTZ R3, R13, R14 ;  /* 0x0000000e0d037221 */ /* 0x000fc60000010000 */
[----:B------:R-:W-:Y:S01]  /*3620*/  FADD.FTZ R19, RZ, R19 ;  /* 0x00000013ff137221 */ /* 0x000fe20000010000 */
[----:B------:R-:W0:Y:S01]  /*3630*/  SHFL.BFLY PT, R14, R7, 0x1, 0x1f ;  /* 0x0c201f00070e7f89 */ /* 0x000e2200000e0000 */
[----:B----4-:R-:W-:Y:S01]  /*3640*/  FADD.FTZ R2, R5, R2 ;  /* 0x0000000205027221 */ /* 0x010fe20000010000 */
[----:B------:R-:W-:Y:S02]  /*3650*/  FADD.FTZ R5, RZ, R17 ;  /* 0x00000011ff057221 */ /* 0x000fe40000010000 */
[----:B------:R-:W2:Y:S01]  /*3660*/  SHFL.BFLY PT, R32, R19, 0x1, 0x1f ;  /* 0x0c201f0013207f89 */ /* 0x000ea200000e0000 */
[----:B-----5:R-:W-:Y:S01]  /*3670*/  FADD.FTZ R23, R23, R30 ;  /* 0x0000001e17177221 */ /* 0x020fe20000010000 */
[----:B------:R-:W-:Y:S02]  /*3680*/  IMAD.MOV.U32 R30, RZ, RZ, RZ ;  /* 0x000000ffff1e7224 */ /* 0x000fe400078e00ff */
[----:B------:R-:W3:Y:S01]  /*3690*/  SHFL.BFLY PT, R34, R5, 0x1, 0x1f ;  /* 0x0c201f0005227f89 */ /* 0x000ee200000e0000 */
[----:B-1----:R-:W-:Y:S01]  /*36a0*/  FADD.FTZ R18, R21, R18 ;  /* 0x0000001215127221 */ /* 0x002fe20000010000 */
[----:B------:R-:W-:Y:S01]  /*36b0*/  FADD.FTZ R30, RZ, R30 ;  /* 0x0000001eff1e7221 */ /* 0x000fe20000010000 */
[----:B0-----:R-:W-:-:S04]  /*36c0*/  FADD.FTZ R21, R7, R14 ;  /* 0x0000000e07157221 */ /* 0x001fc80000010000 */
[----:B------:R0:W1:Y:S01]  /*36d0*/  SHFL.BFLY PT, R14, R30, 0x1, 0x1f ;  /* 0x0c201f001e0e7f89 */ /* 0x00006200000e0000 */
[----:B--2---:R-:W-:Y:S01]  /*36e0*/  FADD.FTZ R31, R19, R32 ;  /* 0x00000020131f7221 */ /* 0x004fe20000010000 */
[----:B---3--:R-:W-:-:S07]  /*36f0*/  FADD.FTZ R17, R5, R34 ;  /* 0x0000002205117221 */ /* 0x008fce0000010000 */
.L_x_717:
[----:B------:R-:W-:Y:S05]  /*3700*/  WARPSYNC.ALL ;  /* 0x0000000000007948 */ /* 0x000fea0003800000 */
[----:B------:R-:W2:Y:S01]  /*3710*/  S2UR UR5, SR_CgaCtaId ;  /* 0x00000000000579c3 */ /* 0x000ea20000008800 */
[----:B------:R-:W-:Y:S01]  /*3720*/  LOP3.LUT R7, R22, 0x3, RZ, 0xc0, !PT ;  /* 0x0000000316077812 */ /* 0x000fe200078ec0ff */
[----:B------:R-:W-:Y:S01]  /*3730*/  UMOV UR4, 0x400 ;  /* 0x0000040000047882 */ /* 0x000fe20000000000 */
[----:B------:R-:W-:Y:S01]  /*3740*/  SHF.R.S32.HI R5, RZ, 0x1f, R22 ;  /* 0x0000001fff057819 */ /* 0x000fe20000011416 */
[----:B------:R-:W-:-:S04]  /*3750*/  UIADD3 UR4, UR4, 0x120, URZ ;  /* 0x0000012004047890 */ /* 0x000fc8000fffe03f */
[----:B------:R-:W-:Y:S01]  /*3760*/  BAR.SYNC.DEFER_BLOCKING 0x0 ;  /* 0x0000000000007b1d */ /* 0x000fe20000010000 */
[----:B------:R-:W-:Y:S01]  /*3770*/  ISETP.NE.AND P0, PT, R7, RZ, PT ;  /* 0x000000ff0700720c */ /* 0x000fe20003f05270 */
[----:B-1----:R-:W-:Y:S01]  /*3780*/  FADD.FTZ R14, R30, R14 ;  /* 0x0000000e1e0e7221 */ /* 0x002fe20000010000 */
[----:B------:R-:W-:Y:S02]  /*3790*/  LOP3.LUT R7, R25, 0xffffffc0, RZ, 0xc0, !PT ;  /* 0xffffffc019077812 */ /* 0x000fe400078ec0ff */
[----:B------:R-:W-:Y:S01]  /*37a0*/  LEA.HI R5, R5, R22, RZ, 0x2 ;  /* 0x0000001605057211 */ /* 0x000fe200078f10ff */
[----:B------:R-:W-:Y:S01]  /*37b0*/  BSSY B0, `(.L_x_670) ;  /* 0x000001d000007945 */ /* 0x000fe20003800000 */
[----:B------:R-:W-:Y:S02]  /*37c0*/  ISETP.NE.OR P5, PT, R7, 0x40, P0 ;  /* 0x000000400700780c */ /* 0x000fe400007a5670 */
[C---:B------:R-:W-:Y:S02]  /*37d0*/  LOP3.LUT R7, R25.reuse, 0xffffffe0, RZ, 0xc0, !PT ;  /* 0xffffffe019077812 */ /* 0x040fe400078ec0ff */
[----:B------:R-:W-:-:S02]  /*37e0*/  IADD3 R11, R25, 0x1f, RZ ;  /* 0x0000001f190b7810 */ /* 0x000fc40007ffe0ff */
[----:B------:R-:W-:Y:S02]  /*37f0*/  ISETP.NE.OR P4, PT, R7, 0x20, P0 ;  /* 0x000000200700780c */ /* 0x000fe40000785670 */
[----:B------:R-:W-:Y:S02]  /*3800*/  SHF.R.S32.HI R7, RZ, 0x2, R5 ;  /* 0x00000002ff077819 */ /* 0x000fe40000011405 */
[----:B------:R-:W-:Y:S01]  /*3810*/  ISETP.GT.U32.AND P3, PT, R11, 0x3e, PT ;  /* 0x0000003e0b00780c */ /* 0x000fe20003f64070 */
[----:B--2---:R-:W-:Y:S02]  /*3820*/  ULEA UR4, UR5, UR4, 0x18 ;  /* 0x0000000405047291 */ /* 0x004fe4000f8ec03f */
[----:B------:R-:W-:Y:S01]  /*3830*/  IMAD R5, R24, 0x80, R7 ;  /* 0x0000008018057824 */ /* 0x000fe200078e0207 */
[C---:B------:R-:W-:Y:S02]  /*3840*/  ISETP.GT.OR P1, PT, R25.reuse, 0x3f, P0 ;  /* 0x0000003f1900780c */ /* 0x040fe40000724670 */
[----:B------:R-:W-:-:S02]  /*3850*/  ISETP.GT.OR P2, PT, R25, 0x1f, P0 ;  /* 0x0000001f1900780c */ /* 0x000fc40000744670 */
[----:B------:R-:W-:Y:S01]  /*3860*/  LEA R5, R5, UR4, 0x2 ;  /* 0x0000000405057c11 */ /* 0x000fe2000f8e10ff */
[----:B------:R-:W-:Y:S10]  /*3870*/  @P5 BRA `(.L_x_671) ;  /* 0x0000000000405947 */ /* 0x000ff40003800000 */
        /* <DEDUP_REMOVED lines=16> */
.L_x_671:
[----:B------:R-:W-:Y:S05]  /*3980*/  BSYNC B0 ;  /* 0x0000000000007941 */ /* 0x000fea0003800000 */
.L_x_670:
[----:B------:R-:W-:Y:S06]  /*3990*/  BAR.SYNC.DEFER_BLOCKING 0x0 ;  /* 0x0000000000007b1d */ /* 0x000fec0000010000 */
[----:B------:R-:W-:Y:S04]  /*39a0*/  BSSY B0, `(.L_x_672) ;  /* 0x0000022000007945 */ /* 0x000fe80003800000 */
[----:B------:R-:W-:Y:S05]  /*39b0*/  @P1 BRA `(.L_x_673) ;  /* 0x0000000000801947 */ /* 0x000fea0003800000 */
[----:B------:R-:W1:Y:S04]  /*39c0*/  LDS R11, [R5] ;  /* 0x00000000050b7984 */ /* 0x000e680000000800 */
[----:B------:R-:W2:Y:S04]  /*39d0*/  LDS R12, [R5+0x20] ;  /* 0x00002000050c7984 */ /* 0x000ea80000000800 */
[----:B------:R-:W3:Y:S04]  /*39e0*/  LDS R13, [R5+0x40] ;  /* 0x00004000050d7984 */ /* 0x000ee80000000800 */
[----:B------:R-:W4:Y:S04]  /*39f0*/  LDS R15, [R5+0x60] ;  /* 0x00006000050f7984 */ /* 0x000f280000000800 */
[----:B------:R-:W5:Y:S04]  /*3a00*/  LDS R22, [R5+0x160] ;  /* 0x0001600005167984 */ /* 0x000f680000000800 */
[----:B------:R-:W0:Y:S04]  /*3a10*/  LDS R19, [R5+0xe0] ;  /* 0x0000e00005137984 */ /* 0x000e280000000800 */
        /* <DEDUP_REMOVED lines=11> */
[----:B0-----:R-:W-:Y:S01]  /*3ad0*/  FADD.FTZ R4, R4, R19 ;  /* 0x0000001304047221 */ /* 0x001fe20000010000 */
[----:B------:R-:W-:Y:S01]  /*3ae0*/  FADD.FTZ R31, R31, R24 ;  /* 0x000000181f1f7221 */ /* 0x000fe20000010000 */
        /* <DEDUP_REMOVED lines=8> */
[----:B0-----:R-:W-:Y:S02]  /*3b70*/  FADD.FTZ R2, R2, R11 ;  /* 0x0000000b02027221 */ /* 0x001fe40000010000 */
[----:B------:R-:W0:Y:S01]  /*3b80*/  LDS R11, [R5+0x1e0] ;  /* 0x0001e000050b7984 */ /* 0x000e220000000800 */
[----:B-1----:R-:W-:Y:S01]  /*3b90*/  FADD.FTZ R17, R17, R12 ;  /* 0x0000000c11117221 */ /* 0x002fe20000010000 */
[----:B--2---:R-:W-:Y:S01]  /*3ba0*/  FADD.FTZ R0, R0, R13 ;  /* 0x0000000d00007221 */ /* 0x004fe20000010000 */
[----:B0-----:R-:W-:-:S07]  /*3bb0*/  FADD.FTZ R14, R14, R11 ;  /* 0x0000000b0e0e7221 */ /* 0x001fce0000010000 */
.L_x_673:
[----:B------:R-:W-:Y:S05]  /*3bc0*/  BSYNC B0 ;  /* 0x0000000000007941 */ /* 0x000fea0003800000 */
.L_x_672:
        /* <DEDUP_REMOVED lines=19> */
.L_x_675:
[----:B------:R-:W-:Y:S05]  /*3d00*/  BSYNC B0 ;  /* 0x0000000000007941 */ /* 0x000fea0003800000 */
.L_x_674:
[----:B------:R-:W-:Y:S06]  /*3d10*/  BAR.SYNC.DEFER_BLOCKING 0x0 ;  /* 0x0000000000007b1d */ /* 0x000fec0000010000 */
[----:B------:R-:W-:Y:S04]  /*3d20*/  BSSY B0, `(.L_x_676) ;  /* 0x0000023000007945 */ /* 0x000fe80003800000 */
[----:B------:R-:W-:Y:S05]  /*3d30*/  @P2 BRA `(.L_x_677) ;  /* 0x0000000000842947 */ /* 0x000fea0003800000 */
[----:B------:R-:W1:Y:S04]  /*3d40*/  LDS R11, [R5] ;  /* 0x00000000050b7984 */ /* 0x000e680000000800 */
[----:B------:R-:W3:Y:S04]  /*3d50*/  LDS R13, [R5+0x40] ;  /* 0x00004000050d7984 */ /* 0x000ee80000000800 */
[----:B------:R-:W4:Y:S04]  /*3d60*/  LDS R15, [R5+0x60] ;  /* 0x00006000050f7984 */ /* 0x000f280000000800 */
[----:B------:R-:W5:Y:S04]  /*3d70*/  LDS R12, [R5+0x20] ;  /* 0x00002000050c7984 */ /* 0x000f680000000800 */
[----:B------:R-:W0:Y:S01]  /*3d80*/  LDS R19, [R5+0xe0] ;  /* 0x0000e00005137984 */ /* 0x000e220000000800 */
[----:B-12---:R-:W-:-:S03]  /*3d90*/  FADD.FTZ R16, R16, R11 ;  /* 0x0000000b10107221 */ /* 0x006fc60000010000 */
[----:B------:R-:W1:Y:S01]  /*3da0*/  LDS R11, [R5+0x80] ;  /* 0x00008000050b7984 */ /* 0x000e620000000800 */
[----:B---3--:R-:W-:-:S03]  /*3db0*/  FADD.FTZ R8, R8, R13 ;  /* 0x0000000d08087221 */ /* 0x008fc60000010000 */
[----:B------:R-:W2:Y:S01]  /*3dc0*/  LDS R13, [R5+0xa0] ;  /* 0x0000a000050d7984 */ /* 0x000ea20000000800 */
[----:B----4-:R-:W-:-:S03]  /*3dd0*/  FADD.FTZ R20, R20, R15 ;  /* 0x0000000f14147221 */ /* 0x010fc60000010000 */
[----:B------:R-:W3:Y:S01]  /*3de0*/  LDS R15, [R5+0xc0] ;  /* 0x0000c000050f7984 */ /* 0x000ee20000000800 */
[----:B-----5:R-:W-:Y:S01]  /*3df0*/  FADD.FTZ R9, R9, R12 ;  /* 0x0000000c09097221 */ /* 0x020fe20000010000 */
[----:B0-----:R-:W-:Y:S01]  /*3e00*/  FADD.FTZ R4, R4, R19 ;  /* 0x0000001304047221 */ /* 0x001fe20000010000 */
[----:B-1----:R-:W-:Y:S01]  /*3e10*/  FADD.FTZ R18, R18, R11 ;  /* 0x0000000b12127221 */ /* 0x002fe20000010000 */
[----:B--2---:R-:W-:Y:S01]  /*3e20*/  FADD.FTZ R10, R10, R13 ;  /* 0x0000000d0a0a7221 */ /* 0x004fe20000010000 */
[----:B---3--:R-:W-:Y:S01]  /*3e30*/  FADD.FTZ R6, R6, R15 ;  /* 0x0000000f06067221 */ /* 0x008fe20000010000 */
        /* <DEDUP_REMOVED lines=17> */
.L_x_677:
[----:B------:R-:W-:Y:S05]  /*3f50*/  BSYNC B0 ;  /* 0x0000000000007941 */ /* 0x000fea0003800000 */
.L_x_676:
[----:B------:R-:W-:Y:S06]  /*3f60*/  BAR.SYNC.DEFER_BLOCKING 0x0 ;  /* 0x0000000000007b1d */ /* 0x000fec0000010000 */
[----:B------:R-:W-:Y:S05]  /*3f70*/  @P3 EXIT ;  /* 0x000000000000394d */ /* 0x000fea0003800000 */
[----:B------:R-:W-:Y:S01]  /*3f80*/  IMAD R26, R29, R26, RZ ;  /* 0x0000001a1d1a7224 */ /* 0x000fe200078e02ff */
[----:B------:R-:W-:Y:S01]  /*3f90*/  SHF.L.U32 R28, R28, 0x7, RZ ;  /* 0x000000071c1c7819 */ /* 0x000fe200000006ff */
[----:B------:R-:W-:Y:S02]  /*3fa0*/  IMAD R22, R27, UR38, RZ ;  /* 0x000000261b167c24 */ /* 0x000fe4000f8e02ff */
[----:B-12---:R-:W-:Y:S01]  /*3fb0*/  IMAD R5, R26, UR38, RZ ;  /* 0x000000261a057c24 */ /* 0x006fe2000f8e02ff */
        /* <DEDUP_REMOVED lines=9> */
[----:B------:R-:W-:Y:S01]  /*4050*/  IADD3 R15, P0, R7, R22, RZ ;  /* 0x00000016070f7210 */ /* 0x000fe20007f1e0ff */
[----:B------:R-:W-:Y:S01]  /*4060*/  ULDC.64 UR4, c[0x0][0x220] ;  /* 0x0000880000047ab9 */ /* 0x000fe20000000a00 */
[----:B------:R-:W-:Y:S01]  /*4070*/  F2FP.BF16.F32.PACK_AB R9, R9, R16 ;  /* 0x000000100909723e */ /* 0x000fe200000010ff */
[----:B------:R-:W-:Y:S01]  /*4080*/  VIADD R28, R7, 0x18 ;  /* 0x00000018071c7836 */ /* 0x000fe20000000000 */
[----:B------:R-:W-:Y:S02]  /*4090*/  IADD3 R11, P1, R13, R22, RZ ;  /* 0x000000160d0b7210 */ /* 0x000fe40007f3e0ff */
[-C--:B------:R-:W-:Y:S02]  /*40a0*/  LEA.HI.X.SX32 R26, R7, R5.reuse, 0x1, P0 ;  /* 0x00000005071a7211 */ /* 0x080fe400000f0eff */
[----:B------:R-:W-:Y:S02]  /*40b0*/  LEA.HI.X.SX32 R16, R13, R5, 0x1, P1 ;  /* 0x000000050d107211 */ /* 0x000fe400008f0eff */
[----:B------:R-:W-:-:S02]  /*40c0*/  LEA R24, P1, R11, UR4, 0x1 ;  /* 0x000000040b187c11 */ /* 0x000fc4000f8208ff */
[----:B------:R-:W-:Y:S02]  /*40d0*/  LEA R12, P0, R15, UR4, 0x1 ;  /* 0x000000040f0c7c11 */ /* 0x000fe4000f8008ff */
[----:B------:R-:W-:Y:S02]  /*40e0*/  LEA.HI.X R25, R11, UR5, R16, 0x1, P1 ;  /* 0x000000050b197c11 */ /* 0x000fe400088f0c10 */
[----:B------:R-:W-:Y:S02]  /*40f0*/  IADD3 R16, R7, 0x10, RZ ;  /* 0x0000001007107810 */ /* 0x000fe40007ffe0ff */
[--C-:B------:R-:W-:Y:S02]  /*4100*/  LEA.HI.X R13, R15, UR5, R26.reuse, 0x1, P0 ;  /* 0x000000050f0d7c11 */ /* 0x100fe400080f0c1a */
[C---:B------:R-:W-:Y:S02]  /*4110*/  PRMT R26, R9.reuse, 0x7610, R26 ;  /* 0x00007610091a7816 */ /* 0x040fe4000000001a */
[----:B------:R-:W-:-:S02]  /*4120*/  PRMT R27, R9, 0x7632, R27 ;  /* 0x00007632091b7816 */ /* 0x000fc4000000001b */
[----:B------:R-:W-:Y:S01]  /*4130*/  IADD3 R19, R7, 0x20, RZ ;  /* 0x0000002007137810 */ /* 0x000fe20007ffe0ff */
[----:B------:R1:W-:Y:S01]  /*4140*/  STG.E.U16 desc[UR36][R12.64], R26 ;  /* 0x0000001a0c007986 */ /* 0x0003e2000c101524 */
[-C--:B------:R-:W-:Y:S02]  /*4150*/  IADD3 R9, P0, R16, R22.reuse, RZ ;  /* 0x0000001610097210 */ /* 0x080fe40007f1e0ff */
[----:B------:R-:W-:Y:S01]  /*4160*/  IADD3 R11, P1, R28, R22, RZ ;  /* 0x000000161c0b7210 */ /* 0x000fe20007f3e0ff */
[----:B------:R2:W-:Y:S01]  /*4170*/  STG.E.U16 desc[UR36][R24.64], R27 ;  /* 0x0000001b18007986 */ /* 0x0005e2000c101524 */
[----:B------:R-:W-:Y:S02]  /*4180*/  F2FP.BF16.F32.PACK_AB R20, R20, R8 ;  /* 0x000000081414723e */ /* 0x000fe400000010ff */
[----:B------:R-:W-:Y:S02]  /*4190*/  IADD3 R15, P2, R19, R22, RZ ;  /* 0x00000016130f7210 */ /* 0x000fe40007f5e0ff */
[----:B------:R-:W-:-:S02]  /*41a0*/  LEA.HI.X.SX32 R16, R16, R5, 0x1, P0 ;  /* 0x0000000510107211 */ /* 0x000fc400000f0eff */
[-C--:B------:R-:W-:Y:S02]  /*41b0*/  LEA.HI.X.SX32 R28, R28, R5.reuse, 0x1, P1 ;  /* 0x000000051c1c7211 */ /* 0x080fe400008f0eff */
[----:B-1----:R-:W-:Y:S02]  /*41c0*/  LEA R26, P0, R9, UR4, 0x1 ;  /* 0x00000004091a7c11 */ /* 0x002fe4000f8008ff */
[----:B------:R-:W-:Y:S02]  /*41d0*/  LEA R12, P1, R11, UR4, 0x1 ;  /* 0x000000040b0c7c11 */ /* 0x000fe4000f8208ff */
[C---:B--2---:R-:W-:Y:S02]  /*41e0*/  PRMT R25, R20.reuse, 0x7610, R25 ;  /* 0x0000761014197816 */ /* 0x044fe40000000019 */
[----:B------:R-:W-:Y:S01]  /*41f0*/  PRMT R29, R20, 0x7632, R29 ;  /* 0x00007632141d7816 */ /* 0x000fe2000000001d */
[----:B------:R-:W-:Y:S01]  /*4200*/  VIADD R20, R7, 0x28 ;  /* 0x0000002807147836 */ /* 0x000fe20000000000 */
[----:B0-----:R-:W-:Y:S01]  /*4210*/  LEA.HI.X.SX32 R30, R19, R5, 0x1, P2 ;  /* 0x00000005131e7211 */ /* 0x001fe200010f0eff */
[----:B------:R-:W-:Y:S01]  /*4220*/  VIADD R19, R7, 0x38 ;  /* 0x0000003807137836 */ /* 0x000fe20000000000 */
[----:B------:R-:W-:-:S02]  /*4230*/  LEA R8, P2, R15, UR4, 0x1 ;  /* 0x000000040f087c11 */ /* 0x000fc4000f8408ff */
[----:B------:R-:W-:Y:S02]  /*4240*/  LEA.HI.X R27, R9, UR5, R16, 0x1, P0 ;  /* 0x00000005091b7c11 */ /* 0x000fe400080f0c10 */
[----:B------:R-:W-:Y:S02]  /*4250*/  IADD3 R24, R7, 0x30, RZ ;  /* 0x0000003007187810 */ /* 0x000fe40007ffe0ff */
[----:B------:R-:W-:Y:S01]  /*4260*/  LEA.HI.X R13, R11, UR5, R28, 0x1, P1 ;  /* 0x000000050b0d7c11 */ /* 0x000fe200088f0c1c */
[----:B------:R0:W-:Y:S01]  /*4270*/  STG.E.U16 desc[UR36][R26.64], R25 ;  /* 0x000000191a007986 */ /* 0x0001e2000c101524 */
[----:B------:R-:W-:Y:S02]  /*4280*/  LEA.HI.X R9, R15, UR5, R30, 0x1, P2 ;  /* 0x000000050f097c11 */ /* 0x000fe400090f0c1e */
[-C--:B------:R-:W-:Y:S01]  /*4290*/  IADD3 R11, P0, R20, R22.reuse, RZ ;  /* 0x00000016140b7210 */ /* 0x080fe20007f1e0ff */
[----:B------:R1:W-:Y:S01]  /*42a0*/  STG.E.U16 desc[UR36][R12.64], R29 ;  /* 0x0000001d0c007986 */ /* 0x0003e2000c101524 */
[----:B------:R-:W-:-:S02]  /*42b0*/  IADD3 R15, P1, R24, R22, RZ ;  /* 0x00000016180f7210 */ /* 0x000fc40007f3e0ff */
[----:B------:R-:W-:Y:S02]  /*42c0*/  IADD3 R16, P2, R19, R22, RZ ;  /* 0x0000001613107210 */ /* 0x000fe40007f5e0ff */
[-C--:B------:R-:W-:Y:S02]  /*42d0*/  LEA.HI.X.SX32 R20, R20, R5.reuse, 0x1, P0 ;  /* 0x0000000514147211 */ /* 0x080fe400000f0eff */
[-C--:B------:R-:W-:Y:S01]  /*42e0*/  LEA.HI.X.SX32 R28, R24, R5.reuse, 0x1, P1 ;  /* 0x00000005181c7211 */ /* 0x080fe200008f0eff */
[----:B0-----:R-:W-:Y:S01]  /*42f0*/  VIADD R26, R7, 0x78 ;  /* 0x00000078071a7836 */ /* 0x001fe20000000000 */
[----:B------:R-:W-:Y:S02]  /*4300*/  LEA R24, P1, R15, UR4, 0x1 ;  /* 0x000000040f187c11 */ /* 0x000fe4000f8208ff */
[----:B------:R-:W-:Y:S02]  /*4310*/  LEA.HI.X.SX32 R27, R19, R5, 0x1, P2 ;  /* 0x00000005131b7211 */ /* 0x000fe400010f0eff */
[----:B-1----:R-:W-:-:S02]  /*4320*/  F2FP.BF16.F32.PACK_AB R13, R10, R18 ;  /* 0x000000120a0d723e */ /* 0x002fc400000010ff */
[----:B------:R-:W-:Y:S02]  /*4330*/  LEA R18, P0, R11, UR4, 0x1 ;  /* 0x000000040b127c11 */ /* 0x000fe4000f8008ff */
[----:B------:R-:W-:Y:S02]  /*4340*/  LEA R10, P2, R16, UR4, 0x1 ;  /* 0x00000004100a7c11 */ /* 0x000fe4000f8408ff */
[----:B------:R-:W-:Y:S02]  /*4350*/  PRMT R12, R13, 0x7610, R12 ;  /* 0x000076100d0c7816 */ /* 0x000fe4000000000c */
[----:B------:R-:W-:Y:S02]  /*4360*/  F2FP.BF16.F32.PACK_AB R4, R4, R6 ;  /* 0x000000060404723e */ /* 0x000fe400000010ff */
[----:B------:R-:W-:Y:S01]  /*4370*/  LEA.HI.X R19, R11, UR5, R20, 0x1, P0 ;  /* 0x000000050b137c11 */ /* 0x000fe200080f0c14 */
[----:B------:R0:W-:Y:S01]  /*4380*/  STG.E.U16 desc[UR36][R8.64], R12 ;  /* 0x0000000c08007986 */ /* 0x0001e2000c101524 */
[----:B------:R-:W-:Y:S01]  /*4390*/  PRMT R6, R13, 0x7632, R6 ;  /* 0x000076320d067816 */ /* 0x000fe20000000006 */
[----:B------:R-:W-:Y:S01]  /*43a0*/  VIADD R13, R7, 0x48 ;  /* 0x00000048070d7836 */ /* 0x000fe20000000000 */
[----:B------:R-:W-:Y:S01]  /*43b0*/  LEA.HI.X R25, R15, UR5, R28, 0x1, P1 ;  /* 0x000000050f197c11 */ /* 0x000fe200088f0c1c */
[C---:B------:R-:W-:Y:S01]  /*43c0*/  VIADD R20, R7.reuse, 0x58 ;  /* 0x0000005807147836 */ /* 0x040fe20000000000 */
[C---:B------:R-:W-:Y:S01]  /*43d0*/  IADD3 R15, R7.reuse, 0x40, RZ ;  /* 0x00000040070f7810 */ /* 0x040fe20007ffe0ff */
[----:B------:R1:W-:Y:S01]  /*43e0*/  STG.E.U16 desc[UR36][R18.64], R6 ;  /* 0x0000000612007986 */ /* 0x0003e2000c101524 */
[----:B------:R-:W-:Y:S01]  /*43f0*/  LEA.HI.X R11, R16, UR5, R27, 0x1, P2 ;  /* 0x00000005100b7c11 */ /* 0x000fe200090f0c1b */
[C---:B------:R-:W-:Y:S01]  /*4400*/  VIADD R27, R7.reuse, 0x68 ;  /* 0x00000068071b7836 */ /* 0x040fe20000000000 */
[----:B------:R-:W-:Y:S01]  /*4410*/  PRMT R16, R4, 0x7632, R16 ;  /* 0x0000763204107816 */ /* 0x000fe20000000010 */
[----:B------:R2:W-:Y:S01]  /*4420*/  STG.E.U16 desc[UR36][R24.64], R4 ;  /* 0x0000000418007986 */ /* 0x0005e2000c101524 */
[----:B------:R-:W-:-:S02]  /*4430*/  IADD3 R28, R7, 0x60, RZ ;  /* 0x00000060071c7810 */ /* 0x000fc40007ffe0ff */
[C---:B0-----:R-:W-:Y:S01]  /*4440*/  IADD3 R12, R7.reuse, 0x70, RZ ;  /* 0x00000070070c7810 */ /* 0x041fe20007ffe0ff */
[----:B------:R0:W-:Y:S01]  /*4450*/  STG.E.U16 desc[UR36][R10.64], R16 ;  /* 0x000000100a007986 */ /* 0x0001e2000c101524 */
[----:B------:R-:W-:Y:S02]  /*4460*/  IADD3 R29, R7, 0x50, RZ ;  /* 0x00000050071d7810 */ /* 0x000fe40007ffe0ff */
[-C--:B------:R-:W-:Y:S02]  /*4470*/  IADD3 R7, P0, R27, R22.reuse, RZ ;  /* 0x000000161b077210 */ /* 0x080fe40007f1e0ff */
[-C--:B-1----:R-:W-:Y:S02]  /*4480*/  IADD3 R18, P5, R15, R22.reuse, RZ ;  /* 0x000000160f127210 */ /* 0x082fe40007fbe0ff */
[-C--:B------:R-:W-:Y:S02]  /*4490*/  IADD3 R8, P1, R28, R22.reuse, RZ ;  /* 0x000000161c087210 */ /* 0x080fe40007f3e0ff */
[----:B------:R-:W-:-:S02]  /*44a0*/  IADD3 R6, P4, R13, R22, RZ ;  /* 0x000000160d067210 */ /* 0x000fc40007f9e0ff */
[-C--:B--2---:R-:W-:Y:S02]  /*44b0*/  IADD3 R4, P3, R29, R22.reuse, RZ ;  /* 0x000000161d047210 */ /* 0x084fe40007f7e0ff */
[-C--:B0-----:R-:W-:Y:S02]  /*44c0*/  LEA.HI.X.SX32 R11, R15, R5.reuse, 0x1, P5 ;  /* 0x000000050f0b7211 */ /* 0x081fe400028f0eff */
[-C--:B------:R-:W-:Y:S02]  /*44d0*/  IADD3 R15, P5, R12, R22.reuse, RZ ;  /* 0x000000160c0f7210 */ /* 0x080fe40007fbe0ff */
[-C--:B------:R-:W-:Y:S02]  /*44e0*/  IADD3 R9, P2, R20, R22.reuse, RZ ;  /* 0x0000001614097210 */ /* 0x080fe40007f5e0ff */
[----:B------:R-:W-:Y:S02]  /*44f0*/  IADD3 R16, P6, R26, R22, RZ ;  /* 0x000000161a107210 */ /* 0x000fe40007fde0ff */
[----:B------:R-:W-:-:S02]  /*4500*/  LEA.HI.X.SX32 R22, R27, R5, 0x1, P0 ;  /* 0x000000051b167211 */ /* 0x000fc400000f0eff */
[-C--:B------:R-:W-:Y:S02]  /*4510*/  LEA.HI.X.SX32 R25, R28, R5.reuse, 0x1, P1 ;  /* 0x000000051c197211 */ /* 0x080fe400008f0eff */
[-C--:B------:R-:W-:Y:S02]  /*4520*/  LEA.HI.X.SX32 R24, R12, R5.reuse, 0x1, P5 ;  /* 0x000000050c187211 */ /* 0x080fe400028f0eff */
[----:B------:R-:W-:Y:S02]  /*4530*/  LEA R10, P0, R18, UR4, 0x1 ;  /* 0x00000004120a7c11 */ /* 0x000fe4000f8008ff */
[-C--:B------:R-:W-:Y:S02]  /*4540*/  LEA.HI.X.SX32 R13, R13, R5.reuse, 0x1, P4 ;  /* 0x000000050d0d7211 */ /* 0x080fe400020f0eff */
[----:B------:R-:W-:Y:S02]  /*4550*/  LEA R12, P1, R6, UR4, 0x1 ;  /* 0x00000004060c7c11 */ /* 0x000fe4000f8208ff */
[----:B------:R-:W-:-:S02]  /*4560*/  LEA.HI.X.SX32 R19, R29, R5, 0x1, P3 ;  /* 0x000000051d137211 */ /* 0x000fc400018f0eff */
[-C--:B------:R-:W-:Y:S02]  /*4570*/  LEA.HI.X.SX32 R20, R20, R5.reuse, 0x1, P2 ;  /* 0x0000000514147211 */ /* 0x080fe400010f0eff */
[----:B------:R-:W-:Y:S02]  /*4580*/  LEA.HI.X R11, R18, UR5, R11, 0x1, P0 ;  /* 0x00000005120b7c11 */ /* 0x000fe400080f0c0b */
[----:B------:R-:W-:Y:S02]  /*4590*/  LEA.HI.X.SX32 R5, R26, R5, 0x1, P6 ;  /* 0x000000051a057211 */ /* 0x000fe400030f0eff */
[----:B------:R-:W-:Y:S02]  /*45a0*/  LEA R18, P0, R4, UR4, 0x1 ;  /* 0x0000000404127c11 */ /* 0x000fe4000f8008ff */
[----:B------:R-:W-:Y:S02]  /*45b0*/  LEA.HI.X R13, R6, UR5, R13, 0x1, P1 ;  /* 0x00000005060d7c11 */ /* 0x000fe400088f0c0d */
[----:B------:R-:W-:-:S02]  /*45c0*/  F2FP.BF16.F32.PACK_AB R0, R0, R2 ;  /* 0x000000020000723e */ /* 0x000fc400000010ff */
[C---:B------:R-:W-:Y:S02]  /*45d0*/  LEA R26, P1, R9.reuse, UR4, 0x1 ;  /* 0x00000004091a7c11 */ /* 0x040fe4000f8208ff */
[----:B------:R-:W-:Y:S01]  /*45e0*/  LEA.HI.X R19, R4, UR5, R19, 0x1, P0 ;  /* 0x0000000504137c11 */ /* 0x000fe200080f0c13 */
[----:B------:R-:W-:Y:S01]  /*45f0*/  STG.E.U16 desc[UR36][R10.64], R0 ;  /* 0x000000000a007986 */ /* 0x000fe2000c101524 */
[----:B------:R-:W-:Y:S02]  /*4600*/  LEA R28, P0, R8, UR4, 0x1 ;  /* 0x00000004081c7c11 */ /* 0x000fe4000f8008ff */
[----:B------:R-:W-:Y:S02]  /*4610*/  LEA.HI.X R27, R9, UR5, R20, 0x1, P1 ;  /* 0x00000005091b7c11 */ /* 0x000fe400088f0c14 */
[----:B------:R-:W-:Y:S02]  /*4620*/  PRMT R2, R0, 0x7632, R2 ;  /* 0x0000763200027816 */ /* 0x000fe40000000002 */
[----:B------:R-:W-:-:S02]  /*4630*/  LEA R6, P1, R7, UR4, 0x1 ;  /* 0x0000000407067c11 */ /* 0x000fc4000f8208ff */
[----:B------:R-:W-:Y:S01]  /*4640*/  F2FP.BF16.F32.PACK_AB R3, R23, R3 ;  /* 0x000000031703723e */ /* 0x000fe200000010ff */
[----:B------:R0:W-:Y:S01]  /*4650*/  STG.E.U16 desc[UR36][R12.64], R2 ;  /* 0x000000020c007986 */ /* 0x0001e2000c101524 */
[----:B------:R-:W-:Y:S02]  /*4660*/  LEA.HI.X R29, R8, UR5, R25, 0x1, P0 ;  /* 0x00000005081d7c11 */ /* 0x000fe400080f0c19 */
[----:B------:R-:W-:Y:S01]  /*4670*/  F2FP.BF16.F32.PACK_AB R17, R21, R17 ;  /* 0x000000111511723e */ /* 0x000fe200000010ff */
[----:B------:R-:W-:Y:S01]  /*4680*/  STG.E.U16 desc[UR36][R18.64], R3 ;  /* 0x0000000312007986 */ /* 0x000fe2000c101524 */
[----:B------:R-:W-:Y:S02]  /*4690*/  LEA R8, P0, R15, UR4, 0x1 ;  /* 0x000000040f087c11 */ /* 0x000fe4000f8008ff */
[----:B------:R-:W-:Y:S02]  /*46a0*/  LEA.HI.X R7, R7, UR5, R22, 0x1, P1 ;  /* 0x0000000507077c11 */ /* 0x000fe400088f0c16 */
[----:B------:R-:W-:-:S02]  /*46b0*/  LEA R4, P1, R16, UR4, 0x1 ;  /* 0x0000000410047c11 */ /* 0x000fc4000f8208ff */
[----:B------:R-:W-:Y:S02]  /*46c0*/  F2FP.BF16.F32.PACK_AB R14, R14, R31 ;  /* 0x0000001f0e0e723e */ /* 0x000fe400000010ff */
[----:B0-----:R-:W-:Y:S02]  /*46d0*/  PRMT R13, R3, 0x7632, R13 ;  /* 0x00007632030d7816 */ /* 0x001fe4000000000d */
[----:B------:R-:W-:Y:S02]  /*46e0*/  PRMT R11, R17, 0x7632, R11 ;  /* 0x00007632110b7816 */ /* 0x000fe4000000000b */
[----:B------:R-:W-:Y:S01]  /*46f0*/  LEA.HI.X R9, R15, UR5, R24, 0x1, P0 ;  /* 0x000000050f097c11 */ /* 0x000fe200080f0c18 */
[----:B------:R-:W-:Y:S01]  /*4700*/  STG.E.U16 desc[UR36][R26.64], R13 ;  /* 0x0000000d1a007986 */ /* 0x000fe2000c101524 */
[----:B------:R-:W-:Y:S02]  /*4710*/  LEA.HI.X R5, R16, UR5, R5, 0x1, P1 ;  /* 0x0000000510057c11 */ /* 0x000fe400088f0c05 */
[----:B------:R-:W-:Y:S01]  /*4720*/  PRMT R0, R14, 0x7632, R0 ;  /* 0x000076320e007816 */ /* 0x000fe20000000000 */
[----:B------:R-:W-:Y:S04]  /*4730*/  STG.E.U16 desc[UR36][R28.64], R17 ;  /* 0x000000111c007986 */ /* 0x000fe8000c101524 */
[----:B------:R-:W-:Y:S04]  /*4740*/  STG.E.U16 desc[UR36][R6.64], R11 ;  /* 0x0000000b06007986 */ /* 0x000fe8000c101524 */
[----:B------:R-:W-:Y:S04]  /*4750*/  STG.E.U16 desc[UR36][R8.64], R14 ;  /* 0x0000000e08007986 */ /* 0x000fe8000c101524 */
[----:B------:R-:W-:Y:S01]  /*4760*/  STG.E.U16 desc[UR36][R4.64], R0 ;  /* 0x0000000004007986 */ /* 0x000fe2000c101524 */
[----:B------:R-:W-:Y:S05]  /*4770*/  EXIT ;  /* 0x000000000000794d */ /* 0x000fea0003800000 */
.L_x_640:
        /* <DEDUP_REMOVED lines=16> */
.L_x_667:
[----:B------:R-:W-:Y:S01]  /*4880*/  MOV R0, 0x0 ;  /* 0x0000000000007802 */ /* 0x000fe20000000f00 */
[----:B------:R-:W-:Y:S01]  /*4890*/  ULDC.64 UR4, c[0x4][0x178] ;  /* 0x01005e0000047ab9 */ /* 0x000fe20000000a00 */
[----:B------:R-:W-:Y:S01]  /*48a0*/  ULDC.64 UR6, c[0x4][0x88] ;  /* 0x0100220000067ab9 */ /* 0x000fe20000000a00 */
[----:B------:R-:W-:Y:S01]  /*48b0*/  IMAD.U32 R4, RZ, RZ, UR4 ;  /* 0x00000004ff047e24 */ /* 0x000fe2000f8e00ff */
[----:B------:R1:W2:Y:S01]  /*48c0*/  LDC.64 R2, c[0x4][R0] ;  /* 0x0100000000027b82 */ /* 0x0002a20000000a00 */
        /* <DEDUP_REMOVED lines=8> */
[----:B-1----:R-:W-:-:S07]  /*4950*/  IMAD.MOV.U32 R13, RZ, RZ, RZ ;  /* 0x000000ffff0d7224 */ /* 0x002fce00078e00ff */
[----:B------:R-:W-:-:S07]  /*4960*/  LEPC R20, `(.L_x_678) ;  /* 0x000000001014794e */ /* 0x000fce0000000000 */
[----:B0-2---:R-:W-:Y:S05]  /*4970*/  CALL.ABS.NOINC R2 ;  /* 0x0000000002007343 */ /* 0x005fea0003c00000 */
.L_x_678:
[----:B------:R-:W-:Y:S05]  /*4980*/  EXIT ;  /* 0x000000000000794d */ /* 0x000fea0003800000 */
.L_x_642:
[----:B------:R-:W-:Y:S01]  /*4990*/  MOV R12, 0x10 ;  /* 0x00000010000c7802 */ /* 0x000fe20000000f00 */
[----:B------:R-:W-:Y:S01]  /*49a0*/  IMAD.MOV.U32 R11, RZ, RZ, 0x1f ;  /* 0x0000001fff0b7424 */ /* 0x000fe200078e00ff */
[----:B------:R-:W-:Y:S01]  /*49b0*/  MOV R15, 0xffffffff ;  /* 0xffffffff000f7802 */ /* 0x000fe20000000f00 */
[----:B------:R-:W-:-:S07]  /*49c0*/  IMAD.MOV.U32 R2, RZ, RZ, -0x800001 ;  /* 0xff7fffffff027424 */ /* 0x000fce00078e00ff */
[----:B------:R-:W-:Y:S05]  /*49d0*/  WARPSYNC.COLLECTIVE R15, `(.L_x_679) ;  /* 0x000000000f087348 */ /* 0x000fea0003c00000 */
[----:B------:R0:W1:Y:S02]  /*49e0*/  SHFL.BFLY P6, R14, R13, R12, R11 ;  /* 0x0c00000c0d0e7389 */ /* 0x00006400000c000b */
[----:B01----:R-:W-:Y:S01]  /*49f0*/  ENDCOLLECTIVE ;  /* 0x000000000000791b */ /* 0x003fe20003800000 */
.L_x_679:
[----:B------:R-:W-:Y:S01]  /*4a00*/  HFMA2.MMA R12, -RZ, RZ, 0, 4.76837158203125e-07 ;  /* 0x00000008ff0c7435 */ /* 0x000fe200000001ff */
[----:B------:R-:W-:-:S05]  /*4a10*/  FMNMX.FTZ R4, R14, -3.40282346638528859812e+38, !PT ;  /* 0xff7fffff0e047809 */ /* 0x000fca0007810000 */
[----:B------:R-:W-:-:S07]  /*4a20*/  IMAD.MOV.U32 R13, RZ, RZ, R4 ;  /* 0x000000ffff0d7224 */ /* 0x000fce00078e0004 */
[----:B------:R-:W-:Y:S05]  /*4a30*/  WARPSYNC.COLLECTIVE R15, `(.L_x_680) ;  /* 0x000000000f087348 */ /* 0x000fea0003c00000 */
[----:B------:R0:W1:Y:S02]  /*4a40*/  SHFL.BFLY P6, R14, R13, R12, R11 ;  /* 0x0c00000c0d0e7389 */ /* 0x00006400000c000b */
[----:B01----:R-:W-:Y:S01]  /*4a50*/  ENDCOLLECTIVE ;  /* 0x000000000000791b */ /* 0x003fe20003800000 */
.L_x_680:
[----:B------:R-:W-:Y:S02]  /*4a60*/  MOV R12, 0x4 ;  /* 0x00000004000c7802 */ /* 0x000fe40000000f00 */
[----:B------:R-:W-:-:S05]  /*4a70*/  FMNMX.FTZ R5, R4, R14, !PT ;  /* 0x0000000e04057209 */ /* 0x000fca0007810000 */
[----:B------:R-:W-:-:S07]  /*4a80*/  IMAD.MOV.U32 R13, RZ, RZ, R5 ;  /* 0x000000ffff0d7224 */ /* 0x000fce00078e0005 */
[----:B------:R-:W-:Y:S05]  /*4a90*/  WARPSYNC.COLLECTIVE R15, `(.L_x_681) ;  /* 0x000000000f087348 */ /* 0x000fea0003c00000 */
[----:B------:R0:W1:Y:S02]  /*4aa0*/  SHFL.BFLY P6, R14, R13, R12, R11 ;  /* 0x0c00000c0d0e7389 */ /* 0x00006400000c000b */
[----:B01----:R-:W-:Y:S01]  /*4ab0*/  ENDCOLLECTIVE ;  /* 0x000000000000791b */ /* 0x003fe20003800000 */
.L_x_681:
[----:B------:R-:W-:Y:S01]  /*4ac0*/  HFMA2.MMA R12, -RZ, RZ, 0, 1.1920928955078125e-07 ;  /* 0x00000002ff0c7435 */ /* 0x000fe200000001ff */
[----:B------:R-:W-:-:S05]  /*4ad0*/  FMNMX.FTZ R6, R5, R14, !PT ;  /* 0x0000000e05067209 */ /* 0x000fca0007810000 */
[----:B------:R-:W-:-:S07]  /*4ae0*/  IMAD.MOV.U32 R13, RZ, RZ, R6 ;  /* 0x000000ffff0d7224 */ /* 0x000fce00078e0006 */
[----:B------:R-:W-:Y:S05]  /*4af0*/  WARPSYNC.COLLECTIVE R15, `(.L_x_682) ;  /* 0x000000000f087348 */ /* 0x000fea0003c00000 */
[----:B------:R0:W1:Y:S02]  /*4b00*/  SHFL.BFLY P6, R14, R13, R12, R11 ;  /* 0x0c00000c0d0e7389 */ /* 0x00006400000c000b */
[----:B01----:R-:W-:Y:S01]  /*4b10*/  ENDCOLLECTIVE ;  /* 0x000000000000791b */ /* 0x003fe20003800000 */
.L_x_682:
[----:B------:R-:W-:Y:S02]  /*4b20*/  MOV R12, 0x1 ;  /* 0x00000001000c7802 */ /* 0x000fe40000000f00 */
[----:B------:R-:W-:-:S05]  /*4b30*/  FMNMX.FTZ R19, R6, R14, !PT ;  /* 0x0000000e06137209 */ /* 0x000fca0007810000 */
[----:B------:R-:W-:-:S07]  /*4b40*/  IMAD.MOV.U32 R13, RZ, RZ, R19 ;  /* 0x000000ffff0d7224 */ /* 0x000fce00078e0013 */
[----:B------:R-:W-:Y:S05]  /*4b50*/  WARPSYNC.COLLECTIVE R15, `(.L_x_683) ;  /* 0x000000000f087348 */ /* 0x000fea0003c00000 */
[----:B------:R0:W1:Y:S02]  /*4b60*/  SHFL.BFLY P6, R14, R13, R12, R11 ;  /* 0x0c00000c0d0e7389 */ /* 0x00006400000c000b */
[----:B01----:R-:W-:Y:S01]  /*4b70*/  ENDCOLLECTIVE ;  /* 0x000000000000791b */ /* 0x003fe20003800000 */
.L_x_683:
[----:B------:R-:W-:Y:S05]  /*4b80*/  BRA `(.L_x_684) ;  /* 0xffffffc400bc7947 */ /* 0x000fea000383ffff */
.L_x_669:
[----:B--2-4-:R-:W-:Y:S01]  /*4b90*/  HFMA2.MMA R13, -RZ, RZ, 0, 0 ;  /* 0x00000000ff0d7435 */ /* 0x014fe200000001ff */
[----:B------:R-:W-:Y:S01]  /*4ba0*/  IMAD.MOV.U32 R12, RZ, RZ, 0x2 ;  /* 0x00000002ff0c7424 */ /* 0x000fe200078e00ff */
[----:B-1----:R-:W-:Y:S01]  /*4bb0*/  MOV R11, 0x1f ;  /* 0x0000001f000b7802 */ /* 0x002fe20000000f00 */
[----:B---3--:R-:W-:-:S08]  /*4bc0*/  IMAD.MOV.U32 R15, RZ, RZ, -0x1 ;  /* 0xffffffffff0f7424 */ /* 0x008fd000078e00ff */
[----:B0-----:R-:W-:Y:S05]  /*4bd0*/  WARPSYNC.COLLECTIVE R15, `(.L_x_685) ;  /* 0x000000000f087348 */ /* 0x001fea0003c00000 */
[----:B------:R1:W2:Y:S02]  /*4be0*/  SHFL.BFLY P6, R14, R13, R12, R11 ;  /* 0x0c00000c0d0e7389 */ /* 0x0002a400000c000b */
[----:B012---:R-:W-:Y:S01]  /*4bf0*/  ENDCOLLECTIVE ;  /* 0x000000000000791b */ /* 0x007fe20003800000 */
.L_x_685:
[----:B------:R-:W-:Y:S02]  /*4c00*/  IMAD.MOV.U32 R12, RZ, RZ, 0x1 ;  /* 0x00000001ff0c7424 */ /* 0x000fe400078e00ff */
[----:B------:R-:W-:-:S05]  /*4c10*/  FADD.FTZ R3, RZ, R14 ;  /* 0x0000000eff037221 */ /* 0x000fca0000010000 */
[----:B------:R-:W-:-:S07]  /*4c20*/  MOV R13, R3 ;  /* 0x00000003000d7202 */ /* 0x000fce0000000f00 */
[----:B------:R-:W-:Y:S05]  /*4c30*/  WARPSYNC.COLLECTIVE R15, `(.L_x_686) ;  /* 0x000000000f087348 */ /* 0x000fea0003c00000 */
[----:B------:R0:W1:Y:S02]  /*4c40*/  SHFL.BFLY P6, R14, R13, R12, R11 ;  /* 0x0c00000c0d0e7389 */ /* 0x00006400000c000b */
[----:B01----:R-:W-:Y:S01]  /*4c50*/  ENDCOLLECTIVE ;  /* 0x000000000000791b */ /* 0x003fe20003800000 */
.L_x_686:
[----:B------:R-:W-:Y:S01]  /*4c60*/  HFMA2.MMA R12, -RZ, RZ, 0, 1.1920928955078125e-07 ;  /* 0x00000002ff0c7435 */ /* 0x000fe200000001ff */
[----:B------:R-:W-:Y:S01]  /*4c70*/  IMAD.MOV.U32 R13, RZ, RZ, RZ ;  /* 0x000000ffff0d7224 */ /* 0x000fe200078e00ff */
[----:B------:R-:W-:-:S09]  /*4c80*/  MOV R16, R14 ;  /* 0x0000000e00107202 */ /* 0x000fd20000000f00 */
[----:B------:R-:W-:Y:S05]  /*4c90*/  WARPSYNC.COLLECTIVE R15, `(.L_x_687) ;  /* 0x000000000f087348 */ /* 0x000fea0003c00000 */
[----:B------:R0:W1:Y:S02]  /*4ca0*/  SHFL.BFLY P6, R14, R13, R12, R11 ;  /* 0x0c00000c0d0e7389 */ /* 0x00006400000c000b */
[----:B01----:R-:W-:Y:S01]  /*4cb0*/  ENDCOLLECTIVE ;  /* 0x000000000000791b */ /* 0x003fe20003800000 */
.L_x_687:
[----:B------:R-:W-:Y:S01]  /*4cc0*/  FADD.FTZ R16, R3, R16 ;  /* 0x0000001003107221 */ /* 0x000fe20000010000 */
[----:B------:R-:W-:Y:S01]  /*4cd0*/  MOV R12, 0x1 ;  /* 0x00000001000c7802 */ /* 0x000fe20000000f00 */
[----:B------:R-:W-:-:S04]  /*4ce0*/  FADD.FTZ R2, RZ, R14 ;  /* 0x0000000eff027221 */ /* 0x000fc80000010000 */
[----:B------:R-:W-:-:S07]  /*4cf0*/  IMAD.MOV.U32 R13, RZ, RZ, R2 ;  /* 0x000000ffff0d7224 */ /* 0x000fce00078e0002 */
[----:B------:R-:W-:Y:S05]  /*4d00*/  WARPSYNC.COLLECTIVE R15, `(.L_x_688) ;  /* 0x000000000f087348 */ /* 0x000fea0003c00000 */
[----:B------:R0:W1:Y:S02]  /*4d10*/  SHFL.BFLY P6, R14, R13, R12, R11 ;  /* 0x0c00000c0d0e7389 */ /* 0x00006400000c000b */
[----:B01----:R-:W-:Y:S01]  /*4d20*/  ENDCOLLECTIVE ;  /* 0x000000000000791b */ /* 0x003fe20003800000 */
.L_x_688:
[----:B------:R-:W-:Y:S01]  /*4d30*/  HFMA2.MMA R13, -RZ, RZ, 0, 0 ;  /* 0x00000000ff0d7435 */ /* 0x000fe200000001ff */
[----:B------:R-:W-:Y:S02]  /*4d40*/  IMAD.MOV.U32 R12, RZ, RZ, 0x2 ;  /* 0x00000002ff0c7424 */ /* 0x000fe400078e00ff */
[----:B------:R-:W-:-:S08]  /*4d50*/  IMAD.MOV.U32 R9, RZ, RZ, R14 ;  /* 0x000000ffff097224 */ /* 0x000fd000078e000e */
[----:B------:R-:W-:Y:S05]  /*4d60*/  WARPSYNC.COLLECTIVE R15, `(.L_x_689) ;  /* 0x000000000f087348 */ /* 0x000fea0003c00000 */
[----:B------:R0:W1:Y:S02]  /*4d70*/  SHFL.BFLY P6, R14, R13, R12, R11 ;  /* 0x0c00000c0d0e7389 */ /* 0x00006400000c000b */
[----:B01----:R-:W-:Y:S01]  /*4d80*/  ENDCOLLECTIVE ;  /* 0x000000000000791b */ /* 0x003fe20003800000 */
.L_x_689:
[----:B------:R-:W-:Y:S01]  /*4d90*/  FADD.FTZ R9, R2, R9 ;  /* 0x0000000902097221 */ /* 0x000fe20000010000 */
[----:B------:R-:W-:Y:S02]  /*4da0*/  IMAD.MOV.U32 R12, RZ, RZ, 0x1 ;  /* 0x00000001ff0c7424 */ /* 0x000fe400078e00ff */
[----:B------:R-:W-:-:S05]  /*4db0*/  FADD.FTZ R0, RZ, R14 ;  /* 0x0000000eff007221 */ /* 0x000fca0000010000 */
[----:B------:R-:W-:-:S07]  /*4dc0*/  MOV R13, R0 ;  /* 0x00000000000d7202 */ /* 0x000fce0000000f00 */
[----:B------:R-:W-:Y:S05]  /*4dd0*/  WARPSYNC.COLLECTIVE R15, `(.L_x_690) ;  /* 0x000000000f087348 */ /* 0x000fea0003c00000 */
[----:B------:R0:W1:Y:S02]  /*4de0*/  SHFL.BFLY P6, R14, R13, R12, R11 ;  /* 0x0c00000c0d0e7389 */ /* 0x00006400000c000b */
[----:B01----:R-:W-:Y:S01]  /*4df0*/  ENDCOLLECTIVE ;  /* 0x000000000000791b */ /* 0x003fe20003800000 */
.L_x_690:
[----:B------:R-:W-:Y:S01]  /*4e00*/  HFMA2.MMA R12, -RZ, RZ, 0, 1.1920928955078125e-07 ;  /* 0x00000002ff0c7435 */ /* 0x000fe200000001ff */
[----:B------:R-:W-:Y:S01]  /*4e10*/  IMAD.MOV.U32 R13, RZ, RZ, RZ ;  /* 0x000000ffff0d7224 */ /* 0x000fe200078e00ff */
[----:B------:R-:W-:-:S09]  /*4e20*/  MOV R8, R14 ;  /* 0x0000000e00087202 */ /* 0x000fd20000000f00 */
[----:B------:R-:W-:Y:S05]  /*4e30*/  WARPSYNC.COLLECTIVE R15, `(.L_x_691) ;  /* 0x000000000f087348 */ /* 0x000fea0003c00000 */
[----:B------:R0:W1:Y:S02]  /*4e40*/  SHFL.BFLY P6, R14, R13, R12, R11 ;  /* 0x0c00000c0d0e7389 */ /* 0x00006400000c000b */
[----:B01----:R-:W-:Y:S01]  /*4e50*/  ENDCOLLECTIVE ;  /* 0x000000000000791b */ /* 0x003fe20003800000 */
.L_x_691:
[----:B------:R-:W-:Y:S01]  /*4e60*/  FADD.FTZ R8, R0, R8 ;  /* 0x0000000800087221 */ /* 0x000fe20000010000 */
[----:B------:R-:W-:Y:S01]  /*4e70*/  MOV R12, 0x1 ;  /* 0x00000001000c7802 */ /* 0x000fe20000000f00 */
[----:B------:R-:W-:-:S04]  /*4e80*/  FADD.FTZ R23, RZ, R14 ;  /* 0x0000000eff177221 */ /* 0x000fc80000010000 */
[----:B------:R-:W-:-:S07]  /*4e90*/  IMAD.MOV.U32 R13, RZ, RZ, R23 ;  /* 0x000000ffff0d7224 */ /* 0x000fce00078e0017 */
[----:B------:R-:W-:Y:S05]  /*4ea0*/  WARPSYNC.COLLECTIVE R15, `(.L_x_692) ;  /* 0x000000000f087348 */ /* 0x000fea0003c00000 */
[----:B------:R0:W1:Y:S02]  /*4eb0*/  SHFL.BFLY P6, R14, R13, R12, R11 ;  /* 0x0c00000c0d0e7389 */ /* 0x00006400000c000b */
[----:B01----:R-:W-:Y:S01]  /*4ec0*/  ENDCOLLECTIVE ;  /* 0x000000000000791b */ /* 0x003fe20003800000 */
.L_x_692:
[----:B------:R-:W-:Y:S01]  /*4ed0*/  HFMA2.MMA R13, -RZ, RZ, 0, 0 ;  /* 0x00000000ff0d7435 */ /* 0x000fe200000001ff */
[----:B------:R-:W-:Y:S02]  /*4ee0*/  IMAD.MOV.U32 R12, RZ, RZ, 0x2 ;  /* 0x00000002ff0c7424 */ /* 0x000fe400078e00ff */
[----:B------:R-:W-:-:S08]  /*4ef0*/  IMAD.MOV.U32 R20, RZ, RZ, R14 ;  /* 0x000000ffff147224 */ /* 0x000fd000078e000e */
[----:B------:R-:W-:Y:S05]  /*4f00*/  WARPSYNC.COLLECTIVE R15, `(.L_x_693) ;  /* 0x000000000f087348 */ /* 0x000fea0003c00000 */
[----:B------:R0:W1:Y:S02]  /*4f10*/  SHFL.BFLY P6, R14, R13, R12, R11 ;  /* 0x0c00000c0d0e7389 */ /* 0x00006400000c000b */
[----:B01----:R-:W-:Y:S01]  /*4f20*/  ENDCOLLECTIVE ;  /* 0x000000000000791b */ /* 0x003fe20003800000 */
.L_x_693:
[----:B------:R-:W-:Y:S01]  /*4f30*/  FADD.FTZ R20, R23, R20 ;  /* 0x0000001417147221 */ /* 0x000fe20000010000 */
[----:B------:R-:W-:Y:S01]  /*4f40*/  HFMA2.MMA R12, -RZ, RZ, 0, 5.9604644775390625e-08 ;  /* 0x00000001ff0c7435 */ /* 0x000fe200000001ff */
[----:B------:R-:W-:-:S05]  /*4f50*/  MOV R21, R14 ;  /* 0x0000000e00157202 */ /* 0x000fca0000000f00 */
[----:B------:R-:W-:-:S04]  /*4f60*/  FADD.FTZ R21, RZ, R21 ;  /* 0x00000015ff157221 */ /* 0x000fc80000010000 */
[----:B------:R-:W-:-:S07]  /*4f70*/  IMAD.MOV.U32 R13, RZ, RZ, R21 ;  /* 0x000000ffff0d7224 */ /* 0x000fce00078e0015 */
[----:B------:R-:W-:Y:S05]  /*4f80*/  WARPSYNC.COLLECTIVE R15, `(.L_x_694) ;  /* 0x000000000f087348 */ /* 0x000fea0003c00000 */
[----:B------:R0:W1:Y:S02]  /*4f90*/  SHFL.BFLY P6, R14, R13, R12, R11 ;  /* 0x0c00000c0d0e7389 */ /* 0x00006400000c000b */
[----:B01----:R-:W-:Y:S01]  /*4fa0*/  ENDCOLLECTIVE ;  /* 0x000000000000791b */ /* 0x003fe20003800000 */
.L_x_694:
[----:B------:R-:W-:Y:S01]  /*4fb0*/  MOV R13, RZ ;  /* 0x000000ff000d7202 */ /* 0x000fe20000000f00 */
[----:B------:R-:W-:Y:S02]  /*4fc0*/  IMAD.MOV.U32 R12, RZ, RZ, 0x2 ;  /* 0x00000002ff0c7424 */ /* 0x000fe400078e00ff */
[----:B------:R-:W-:-:S07]  /*4fd0*/  IMAD.MOV.U32 R18, RZ, RZ, R14 ;  /* 0x000000ffff127224 */ /* 0x000fce00078e000e */
[----:B------:R-:W-:Y:S05]  /*4fe0*/  WARPSYNC.COLLECTIVE R15, `(.L_x_695) ;  /* 0x000000000f087348 */ /* 0x000fea0003c00000 */
[----:B------:R0:W1:Y:S02]  /*4ff0*/  SHFL.BFLY P6, R14, R13, R12, R11 ;  /* 0x0c00000c0d0e7389 */ /* 0x00006400000c000b */
[----:B01----:R-:W-:Y:S01]  /*5000*/  ENDCOLLECTIVE ;  /* 0x000000000000791b */ /* 0x003fe20003800000 */
.L_x_695:
        /* <DEDUP_REMOVED lines=8> */
.L_x_696:
[----:B------:R-:W-:Y:S01]  /*5090*/  MOV R13, RZ ;  /* 0x000000ff000d7202 */ /* 0x000fe20000000f00 */
[----:B------:R-:W-:Y:S02]  /*50a0*/  IMAD.MOV.U32 R12, RZ, RZ, 0x2 ;  /* 0x00000002ff0c7424 */ /* 0x000fe400078e00ff */
[----:B------:R-:W-:-:S07]  /*50b0*/  IMAD.MOV.U32 R10, RZ, RZ, R14 ;  /* 0x000000ffff0a7224 */ /* 0x000fce00078e000e */
[----:B------:R-:W-:Y:S05]  /*50c0*/  WARPSYNC.COLLECTIVE R15, `(.L_x_697) ;  /* 0x000000000f087348 */ /* 0x000fea0003c00000 */
[----:B------:R0:W1:Y:S02]  /*50d0*/  SHFL.BFLY P6, R14, R13, R12, R11 ;  /* 0x0c00000c0d0e7389 */ /* 0x00006400000c000b */
[----:B01----:R-:W-:Y:S01]  /*50e0*/  ENDCOLLECTIVE ;  /* 0x000000000000791b */ /* 0x003fe20003800000 */
.L_x_697:
        /* <DEDUP_REMOVED lines=8> */
.L_x_698:
[----:B------:R-:W-:Y:S01]  /*5170*/  MOV R13, RZ ;  /* 0x000000ff000d7202 */ /* 0x000fe20000000f00 */
[----:B------:R-:W-:Y:S02]  /*5180*/  IMAD.MOV.U32 R12, RZ, RZ, 0x2 ;  /* 0x00000002ff0c7424 */ /* 0x000fe400078e00ff */
[----:B------:R-:W-:-:S07]  /*5190*/  IMAD.MOV.U32 R6, RZ, RZ, R14 ;  /* 0x000000ffff067224 */ /* 0x000fce00078e000e */
[----:B------:R-:W-:Y:S05]  /*51a0*/  WARPSYNC.COLLECTIVE R15, `(.L_x_699) ;  /* 0x000000000f087348 */ /* 0x000fea0003c00000 */
[----:B------:R0:W1:Y:S02]  /*51b0*/  SHFL.BFLY P6, R14, R13, R12, R11 ;  /* 0x0c00000c0d0e7389 */ /* 0x00006400000c000b */
[----:B01----:R-:W-:Y:S01]  /*51c0*/  ENDCOLLECTIVE ;  /* 0x000000000000791b */ /* 0x003fe20003800000 */
.L_x_699:
        /* <DEDUP_REMOVED lines=8> */
.L_x_700:
[----:B------:R-:W-:Y:S01]  /*5250*/  MOV R13, RZ ;  /* 0x000000ff000d7202 */ /* 0x000fe20000000f00 */
[----:B------:R-:W-:Y:S02]  /*5260*/  IMAD.MOV.U32 R12, RZ, RZ, 0x2 ;  /* 0x00000002ff0c7424 */ /* 0x000fe400078e00ff */
[----:B------:R-:W-:-:S07]  /*5270*/  IMAD.MOV.U32 R4, RZ, RZ, R14 ;  /* 0x000000ffff047224 */ /* 0x000fce00078e000e */
[----:B------:R-:W-:Y:S05]  /*5280*/  WARPSYNC.COLLECTIVE R15, `(.L_x_701) ;  /* 0x000000000f087348 */ /* 0x000fea0003c00000 */
[----:B------:R0:W1:Y:S02]  /*5290*/  SHFL.BFLY P6, R14, R13, R12, R11 ;  /* 0x0c00000c0d0e7389 */ /* 0x00006400000c000b */
[----:B01----:R-:W-:Y:S01]  /*52a0*/  ENDCOLLECTIVE ;  /* 0x000000000000791b */ /* 0x003fe20003800000 */
.L_x_701:
        /* <DEDUP_REMOVED lines=8> */
.L_x_702:
[----:B------:R-:W-:Y:S01]  /*5330*/  MOV R13, RZ ;  /* 0x000000ff000d7202 */ /* 0x000fe20000000f00 */
[----:B------:R-:W-:Y:S02]  /*5340*/  IMAD.MOV.U32 R12, RZ, RZ, 0x2 ;  /* 0x00000002ff0c7424 */ /* 0x000fe400078e00ff */
[----:B------:R-:W-:-:S07]  /*5350*/  IMAD.MOV.U32 R2, RZ, RZ, R14 ;  /* 0x000000ffff027224 */ /* 0x000fce00078e000e */
[----:B------:R-:W-:Y:S05]  /*5360*/  WARPSYNC.COLLECTIVE R15, `(.L_x_703) ;  /* 0x000000000f087348 */ /* 0x000fea0003c00000 */
[----:B------:R0:W1:Y:S02]  /*5370*/  SHFL.BFLY P6, R14, R13, R12, R11 ;  /* 0x0c00000c0d0e7389 */ /* 0x00006400000c000b */
[----:B01----:R-:W-:Y:S01]  /*5380*/  ENDCOLLECTIVE ;  /* 0x000000000000791b */ /* 0x003fe20003800000 */
.L_x_703:
        /* <DEDUP_REMOVED lines=8> */
.L_x_704:
[----:B------:R-:W-:Y:S01]  /*5410*/  MOV R13, RZ ;  /* 0x000000ff000d7202 */ /* 0x000fe20000000f00 */
[----:B------:R-:W-:Y:S02]  /*5420*/  IMAD.MOV.U32 R12, RZ, RZ, 0x2 ;  /* 0x00000002ff0c7424 */ /* 0x000fe400078e00ff */
[----:B------:R-:W-:-:S07]  /*5430*/  IMAD.MOV.U32 R0, RZ, RZ, R14 ;  /* 0x000000ffff007224 */ /* 0x000fce00078e000e */
[----:B------:R-:W-:Y:S05]  /*5440*/  WARPSYNC.COLLECTIVE R15, `(.L_x_705) ;  /* 0x000000000f087348 */ /* 0x000fea0003c00000 */
[----:B------:R0:W1:Y:S02]  /*5450*/  SHFL.BFLY P6, R14, R13, R12, R11 ;  /* 0x0c00000c0d0e7389 */ /* 0x00006400000c000b */
[----:B01----:R-:W-:Y:S01]  /*5460*/  ENDCOLLECTIVE ;  /* 0x000000000000791b */ /* 0x003fe20003800000 */
.L_x_705:
[----:B------:R-:W-:Y:S01]  /*5470*/  FADD.FTZ R0, R3, R0 ;  /* 0x0000000003007221 */ /* 0x000fe20000010000 */
[----:B------:R-:W-:Y:S01]  /*5480*/  HFMA2.MMA R12, -RZ, RZ, 0, 5.9604644775390625e-08 ;  /* 0x00000001ff0c7435 */ /* 0x000fe200000001ff */
[----:B------:R-:W-:-:S10]  /*5490*/  FADD.FTZ R13, RZ, R14 ;  /* 0x0000000eff0d7221 */ /* 0x000fd40000010000 */
[----:B------:R-:W-:Y:S05]  /*54a0*/  WARPSYNC.COLLECTIVE R15, `(.L_x_706) ;  /* 0x000000000f087348 */ /* 0x000fea0003c00000 */
[----:B------:R0:W1:Y:S02]  /*54b0*/  SHFL.BFLY P6, R14, R13, R12, R11 ;  /* 0x0c00000c0d0e7389 */ /* 0x00006400000c000b */
[----:B01----:R-:W-:Y:S01]  /*54c0*/  ENDCOLLECTIVE ;  /* 0x000000000000791b */ /* 0x003fe20003800000 */
.L_x_706:
[----:B------:R-:W-:Y:S01]  /*54d0*/  MOV R12, 0x2 ;  /* 0x00000002000c7802 */ /* 0x000fe20000000f00 */
[----:B------:R-:W-:Y:S01]  /*54e0*/  FADD.FTZ R3, R13, R14 ;  /* 0x0000000e0d037221 */ /* 0x000fe20000010000 */
[----:B------:R-:W-:-:S07]  /*54f0*/  IMAD.MOV.U32 R13, RZ, RZ, RZ ;  /* 0x000000ffff0d7224 */ /* 0x000fce00078e00ff */
[----:B------:R-:W-:Y:S05]  /*5500*/  WARPSYNC.COLLECTIVE R15, `(.L_x_707) ;  /* 0x000000000f087348 */ /* 0x000fea0003c00000 */
[----:B------:R0:W1:Y:S02]  /*5510*/  SHFL.BFLY P6, R14, R13, R12, R11 ;  /* 0x0c00000c0d0e7389 */ /* 0x00006400000c000b */
[----:B01----:R-:W-:Y:S01]  /*5520*/  ENDCOLLECTIVE ;  /* 0x000000000000791b */ /* 0x003fe20003800000 */
.L_x_707:
[----:B------:R-:W-:Y:S02]  /*5530*/  IMAD.MOV.U32 R12, RZ, RZ, 0x1 ;  /* 0x00000001ff0c7424 */ /* 0x000fe400078e00ff */
[----:B------:R-:W-:-:S04]  /*5540*/  IMAD.MOV.U32 R23, RZ, RZ, R14 ;  /* 0x000000ffff177224 */ /* 0x000fc800078e000e */
[----:B------:R-:W-:-:S05]  /*5550*/  FADD.FTZ R23, RZ, R23 ;  /* 0x00000017ff177221 */ /* 0x000fca0000010000 */
[----:B------:R-:W-:-:S07]  /*5560*/  MOV R13, R23 ;  /* 0x00000017000d7202 */ /* 0x000fce0000000f00 */
[----:B------:R-:W-:Y:S05]  /*5570*/  WARPSYNC.COLLECTIVE R15, `(.L_x_708) ;  /* 0x000000000f087348 */ /* 0x000fea0003c00000 */
[----:B------:R0:W1:Y:S02]  /*5580*/  SHFL.BFLY P6, R14, R13, R12, R11 ;  /* 0x0c00000c0d0e7389 */ /* 0x00006400000c000b */
[----:B01----:R-:W-:Y:S01]  /*5590*/  ENDCOLLECTIVE ;  /* 0x000000000000791b */ /* 0x003fe20003800000 */
.L_x_708:
[----:B------:R-:W-:Y:S01]  /*55a0*/  HFMA2.MMA R12, -RZ, RZ, 0, 1.1920928955078125e-07 ;  /* 0x00000002ff0c7435 */ /* 0x000fe200000001ff */
[----:B------:R-:W-:Y:S01]  /*55b0*/  IMAD.MOV.U32 R13, RZ, RZ, RZ ;  /* 0x000000ffff0d7224 */ /* 0x000fe200078e00ff */
[----:B------:R-:W-:-:S09]  /*55c0*/  MOV R30, R14 ;  /* 0x0000000e001e7202 */ /* 0x000fd20000000f00 */
[----:B------:R-:W-:Y:S05]  /*55d0*/  WARPSYNC.COLLECTIVE R15, `(.L_x_709) ;  /* 0x000000000f087348 */ /* 0x000fea0003c00000 */
[----:B------:R0:W1:Y:S02]  /*55e0*/  SHFL.BFLY P6, R14, R13, R12, R11 ;  /* 0x0c00000c0d0e7389 */ /* 0x00006400000c000b */
[----:B01----:R-:W-:Y:S01]  /*55f0*/  ENDCOLLECTIVE ;  /* 0x000000000000791b */ /* 0x003fe20003800000 */
.L_x_709:
        /* <DEDUP_REMOVED lines=8> */
.L_x_710:
[----:B------:R-:W-:Y:S01]  /*5680*/  HFMA2.MMA R12, -RZ, RZ, 0, 1.1920928955078125e-07 ;  /* 0x00000002ff0c7435 */ /* 0x000fe200000001ff */
[----:B------:R-:W-:Y:S01]  /*5690*/  IMAD.MOV.U32 R13, RZ, RZ, RZ ;  /* 0x000000ffff0d7224 */ /* 0x000fe200078e00ff */
[----:B------:R-:W-:-:S09]  /*56a0*/  MOV R34, R14 ;  /* 0x0000000e00227202 */ /* 0x000fd20000000f00 */
[----:B------:R-:W-:Y:S05]  /*56b0*/  WARPSYNC.COLLECTIVE R15, `(.L_x_711) ;  /* 0x000000000f087348 */ /* 0x000fea0003c00000 */
[----:B------:R0:W1:Y:S02]  /*56c0*/  SHFL.BFLY P6, R14, R13, R12, R11 ;  /* 0x0c00000c0d0e7389 */ /* 0x00006400000c000b */
[----:B01----:R-:W-:Y:S01]  /*56d0*/  ENDCOLLECTIVE ;  /* 0x000000000000791b */ /* 0x003fe20003800000 */
.L_x_711:
        /* <DEDUP_REMOVED lines=8> */
.L_x_712:
[----:B------:R-:W-:Y:S01]  /*5760*/  HFMA2.MMA R13, -RZ, RZ, 0, 0 ;  /* 0x00000000ff0d7435 */ /* 0x000fe200000001ff */
[----:B------:R-:W-:Y:S02]  /*5770*/  IMAD.MOV.U32 R12, RZ, RZ, 0x2 ;  /* 0x00000002ff0c7424 */ /* 0x000fe400078e00ff */
[----:B------:R-:W-:-:S08]  /*5780*/  FADD.FTZ R21, R7, R14 ;  /* 0x0000000e07157221 */ /* 0x000fd00000010000 */
[----:B------:R-:W-:Y:S05]  /*5790*/  WARPSYNC.COLLECTIVE R15, `(.L_x_713) ;  /* 0x000000000f087348 */ /* 0x000fea0003c00000 */
[----:B------:R0:W1:Y:S02]  /*57a0*/  SHFL.BFLY P6, R14, R13, R12, R11 ;  /* 0x0c00000c0d0e7389 */ /* 0x00006400000c000b */
[----:B01----:R-:W-:Y:S01]  /*57b0*/  ENDCOLLECTIVE ;  /* 0x000000000000791b */ /* 0x003fe20003800000 */
.L_x_713:
[----:B------:R-:W-:Y:S01]  /*57c0*/  HFMA2.MMA R12, -RZ, RZ, 0, 5.9604644775390625e-08 ;  /* 0x00000001ff0c7435 */ /* 0x000fe200000001ff */
[----:B------:R-:W-:-:S05]  /*57d0*/  MOV R19, R14 ;  /* 0x0000000e00137202 */ /* 0x000fca0000000f00 */
[----:B------:R-:W-:-:S04]  /*57e0*/  FADD.FTZ R19, RZ, R19 ;  /* 0x00000013ff137221 */ /* 0x000fc80000010000 */
[----:B------:R-:W-:-:S07]  /*57f0*/  IMAD.MOV.U32 R13, RZ, RZ, R19 ;  /* 0x000000ffff0d7224 */ /* 0x000fce00078e0013 */
[----:B------:R-:W-:Y:S05]  /*5800*/  WARPSYNC.COLLECTIVE R15, `(.L_x_714) ;  /* 0x000000000f087348 */ /* 0x000fea0003c00000 */
[----:B------:R0:W1:Y:S02]  /*5810*/  SHFL.BFLY P6, R14, R13, R12, R11 ;  /* 0x0c00000c0d0e7389 */ /* 0x00006400000c000b */
[----:B01----:R-:W-:Y:S01]  /*5820*/  ENDCOLLECTIVE ;  /* 0x000000000000791b */ /* 0x003fe20003800000 */
.L_x_714:
[----:B------:R-:W-:Y:S01]  /*5830*/  MOV R13, RZ ;  /* 0x000000ff000d7202 */ /* 0x000fe20000000f00 */
[----:B------:R-:W-:Y:S02]  /*5840*/  IMAD.MOV.U32 R12, RZ, RZ, 0x2 ;  /* 0x00000002ff0c7424 */ /* 0x000fe400078e00ff */
[----:B------:R-:W-:-:S07]  /*5850*/  IMAD.MOV.U32 R32, RZ, RZ, R14 ;  /* 0x000000ffff207224 */ /* 0x000fce00078e000e */
[----:B------:R-:W-:Y:S05]  /*5860*/  WARPSYNC.COLLECTIVE R15, `(.L_x_715) ;  /* 0x000000000f087348 */ /* 0x000fea0003c00000 */
[----:B------:R0:W1:Y:S02]  /*5870*/  SHFL.BFLY P6, R14, R13, R12, R11 ;  /* 0x0c00000c0d0e7389 */ /* 0x00006400000c000b */
[----:B01----:R-:W-:Y:S01]  /*5880*/  ENDCOLLECTIVE ;  /* 0x000000000000791b */ /* 0x003fe20003800000 */
.L_x_715:
        /* <DEDUP_REMOVED lines=8> */
.L_x_716:
[----:B------:R-:W-:Y:S05]  /*5910*/  BRA `(.L_x_717) ;  /* 0xffffffdc00787947 */ /* 0x000fea000383ffff */
.L_x_718:
        /* <DEDUP_REMOVED lines=14> */
.L_x_29580:


//--------------------- .text._ZN4vllm25paged_attention_v2_kernelI13__nv_bfloat16hLi120ELi32ELi128ELNS_18Fp8KVCacheDataTypeE2ELb1ELi512EEEvPfS3_PT_PKS4_PKT0_SA_ifPKiSC_iPKfiiiSE_SE_iiiii --------------------------
	.section	.text._ZN4vllm25paged_attention_v2_kernelI13__nv_bfloat16hLi120ELi32ELi128ELNS_18Fp8KVCacheDataTypeE2ELb1ELi512EEEvPfS3_PT_PKS4_PKT0_SA_ifPKiSC_iPKfiiiSE_SE_iiiii,"ax",@progbits
	.align	128
        .global         _ZN4vllm25paged_attention_v2_kernelI13__nv_bfloat16hLi120ELi32ELi128ELNS_18Fp8KVCacheDataTypeE2ELb1ELi512EEEvPfS3_PT_PKS4_PKT0_SA_ifPKiSC_iPKfiiiSE_SE_iiiii
        .type           _ZN4vllm25paged_attention_v2_kernelI13__nv_bfloat16hLi120ELi32ELi128ELNS_18Fp8KVCacheDataTypeE2ELb1ELi512EEEvPfS3_PT_PKS4_PKT0_SA_ifPKiSC_iPKfiiiSE_SE_iiiii,@function
        .size           _ZN4vllm25paged_attention_v2_kernelI13__nv_bfloat16hLi120ELi32ELi128ELNS_18Fp8KVCacheDataTypeE2ELb1ELi512EEEvPfS3_PT_PKS4_PKT0_SA_ifPKiSC_iPKfiiiSE_SE_iiiii,(.L_x_29581 - _ZN4vllm25paged_attention_v2_kernelI13__nv_bfloat16hLi120ELi32ELi128ELNS_18Fp8KVCacheDataTypeE2ELb1ELi512EEEvPfS3_PT_PKS4_PKT0_SA_ifPKiSC_iPKfiiiSE_SE_iiiii)
        .other          _ZN4vllm25paged_attention_v2_kernelI13__nv_bfloat16hLi120ELi32ELi128ELNS_18Fp8KVCacheDataTypeE2ELb1ELi512EEEvPfS3_PT_PKS4_PKT0_SA_ifPKiSC_iPKfiiiSE_SE_iiiii,@"STO_CUDA_ENTRY STV_DEFAULT"
_ZN4vllm25paged_attention_v2_kernelI13__nv_bfloat16hLi120ELi32ELi128ELNS_18Fp8KVCacheDataTypeE2ELb1ELi512EEEvPfS3_PT_PKS4_PKT0_SA_ifPKiSC_iPKfiiiSE_SE_iiiii:
.text._ZN4vllm25paged_attention_v2_kernelI13__nv_bfloat16hLi120ELi32ELi128ELNS_18Fp8KVCacheDataTypeE2ELb1ELi512EEEvPfS3_PT_PKS4_PKT0_SA_ifPKiSC_iPKfiiiSE_SE_iiiii:
        /* <DEDUP_REMOVED lines=22> */
[----:B------:R-:W-:Y:S01]  /*0160*/  SHF.R.S32.HI R4, RZ, 0x1f, R23 ;  /* 0x0000001fff047819 */ /* 0x000fe20000011417 */
[----:B--2---:R-:W-:-:S03]  /*0170*/  IMAD R10, R25, 0x78, RZ ;  /* 0x00000078190a7824 */ /* 0x004fc600078e02ff */
[----:B------:R-:W-:-:S04]  /*0180*/  LEA.HI R4, R4, R23, RZ, 0x5 ;  /* 0x0000001704047211 */ /* 0x000fc800078f28ff */
[----:B------:R-:W-:Y:S02]  /*0190*/  LOP3.LUT R6, R4, 0xffffffe0, RZ, 0xc0, !PT ;  /* 0xffffffe004067812 */ /* 0x000fe400078ec0ff */
[----:B------:R-:W-:Y:S02]  /*01a0*/  SHF.R.S32.HI R21, RZ, 0x5, R4 ;  /* 0x00000005ff157819 */ /* 0x000fe40000011404 */
[----:B------:R-:W-:Y:S01]  /*01b0*/  IADD3 R2, -R6, R23, RZ ;  /* 0x0000001706027210 */ /* 0x000fe20007ffe1ff */
        /* <DEDUP_REMOVED lines=25> */
[----:B------:R-:W-:-:S04]  /*0350*/  LEA R4, R23, UR4, 0x4 ;  /* 0x0000000417047c11 */ /* 0x000fc8000f8e20ff */
[----:B------:R-:W-:-:S07]  /*0360*/  IADD3 R15, R4, 0x8, RZ ;  /* 0x00000008040f7810 */ /* 0x000fce0007ffe0ff */
.L_x_723:
        /* <DEDUP_REMOVED lines=15> */
.L_x_722:
[----:B------:R-:W-:Y:S05]  /*0460*/  BSYNC B1 ;  /* 0x0000000000017941 */ /* 0x000fea0003800000 */
.L_x_721:
[----:B------:R-:W-:Y:S05]  /*0470*/  @!P0 BRA `(.L_x_720) ;  /* 0x0000000000a88947 */ /* 0x000fea0003800000 */
[----:B------:R-:W0:Y:S01]  /*0480*/  S2UR UR5, SR_CgaCtaId ;  /* 0x00000000000579c3 */ /* 0x000e220000008800 */
[----:B------:R-:W-:Y:S01]  /*0490*/  UMOV UR4, 0x400 ;  /* 0x0000040000047882 */ /* 0x000fe20000000000 */
[----:B------:R-:W-:Y:S01]  /*04a0*/  IADD3 R10, P0, R13, R10, RZ ;  /* 0x0000000a0d0a7210 */ /* 0x000fe20007f1e0ff */
[----:B------:R-:W-:-:S03]  /*04b0*/  IMAD.SHL.U32 R32, R23, 0x8, RZ ;  /* 0x0000000817207824 */ /* 0x000fc600078e00ff */
[----:B------:R-:W-:Y:S01]  /*04c0*/  IADD3.X R11, R12, R11, RZ, P0, !PT ;  /* 0x0000000b0c0b7210 */ /* 0x000fe200007fe4ff */
[----:B------:R-:W-:Y:S01]  /*04d0*/  IMAD.WIDE R32, R32, 0x2, RZ ;  /* 0x0000000220207825 */ /* 0x000fe200078e02ff */
[----:B------:R-:W2:Y:S02]  /*04e0*/  LDC.64 R4, c[0x0][0x228] ;  /* 0x00008a00ff047b82 */ /* 0x000ea40000000a00 */
[----:B------:R-:W-:Y:S01]  /*04f0*/  LOP3.LUT R29, R32, 0xc, RZ, 0xfc, !PT ;  /* 0x0000000c201d7812 */ /* 0x000fe200078efcff */
[----:B0-----:R-:W-:-:S06]  /*0500*/  ULEA UR4, UR5, UR4, 0x18 ;  /* 0x0000000405047291 */ /* 0x001fcc000f8ec03f */
[C---:B------:R-:W-:Y:S01]  /*0510*/  LEA R28, R23.reuse, UR4, 0x4 ;  /* 0x00000004171c7c11 */ /* 0x040fe2000f8e20ff */
[----:B------:R-:W-:Y:S01]  /*0520*/  VIADD R23, R23, 0xfffffe00 ;  /* 0xfffffe0017177836 */ /* 0x000fe20000000000 */
[----:B--2---:R-:W-:-:S03]  /*0530*/  LEA R20, P0, R10, R4, 0x1 ;  /* 0x000000040a147211 */ /* 0x004fc600078008ff */
[----:B------:R-:W-:Y:S01]  /*0540*/  VIADD R28, R28, 0x1000 ;  /* 0x000010001c1c7836 */ /* 0x000fe20000000000 */
[----:B------:R-:W-:-:S09]  /*0550*/  LEA.HI.X R22, R10, R5, R11, 0x1, P0 ;  /* 0x000000050a167211 */ /* 0x000fd200000f0c0b */
.L_x_724:
        /* <DEDUP_REMOVED lines=20> */
[----:B------:R-:W-:-:S05]  /*06a0*/  IADD3 R20, P1, R20, 0x2000, RZ ;  /* 0x0000200014147810 */ /* 0x000fca0007f3e0ff */
[----:B------:R-:W-:Y:S01]  /*06b0*/  IMAD.X R22, RZ, RZ, R22, P1 ;  /* 0x000000ffff167224 */ /* 0x000fe200008e0616 */
[----:B--2---:R-:W-:Y:S04]  /*06c0*/  STS.128 [R28+-0x1000], R12 ;  /* 0xfff0000c1c007388 */ /* 0x004fe80000000c00 */
[----:B---3--:R-:W-:Y:S04]  /*06d0*/  STS.128 [R28+-0x800], R4 ;  /* 0xfff800041c007388 */ /* 0x008fe80000000c00 */
[----:B----4-:R-:W-:Y:S04]  /*06e0*/  STS.128 [R28], R8 ;  /* 0x000000081c007388 */ /* 0x010fe80000000c00 */
[----:B-----5:R0:W-:Y:S02]  /*06f0*/  STS.128 [R28+0x800], R16 ;  /* 0x000800101c007388 */ /* 0x0201e40000000c00 */
[----:B0-----:R-:W-:Y:S01]  /*0700*/  IADD3 R28, R28, 0x2000, RZ ;  /* 0x000020001c1c7810 */ /* 0x001fe20007ffe0ff */
[----:B------:R-:W-:Y:S06]  /*0710*/  @!P0 BRA `(.L_x_724) ;  /* 0xfffffffc00908947 */ /* 0x000fec000383ffff */
.L_x_720:
[----:B------:R-:W-:Y:S05]  /*0720*/  BSYNC B0 ;  /* 0x0000000000007941 */ /* 0x000fea0003800000 */
.L_x_719:
[----:B------:R-:W0:Y:S01]  /*0730*/  LDC R13, c[0x0][0x294] ;  /* 0x0000a500ff0d7b82 */ /* 0x000e220000000800 */
[----:B------:R-:W-:-:S05]  /*0740*/  VIADD R6, R0, 0xffffffff ;  /* 0xffffffff00067836 */ /* 0x000fca0000000000 */
[----:B------:R-:W-:Y:S02]  /*0750*/  IABS R10, R6 ;  /* 0x00000006000a7213 */ /* 0x000fe40000000000 */
[-C--:B0-----:R-:W-:Y:S02]  /*0760*/  IABS R8, R13.reuse ;  /* 0x0000000d00087213 */ /* 0x081fe40000000000 */
[----:B------:R-:W-:Y:S02]  /*0770*/  LOP3.LUT R6, R6, R13, RZ, 0x3c, !PT ;  /* 0x0000000d06067212 */ /* 0x000fe400078e3cff */
[----:B------:R-:W0:Y:S01]  /*0780*/  I2F.RP R7, R8 ;  /* 0x0000000800077306 */ /* 0x000e220000209400 */
[----:B------:R-:W-:Y:S01]  /*0790*/  BAR.SYNC.DEFER_BLOCKING 0x0 ;  /* 0x0000000000007b1d */ /* 0x000fe20000010000 */
[----:B------:R-:W-:Y:S01]  /*07a0*/  ISETP.GE.AND P2, PT, R6, RZ, PT ;  /* 0x000000ff0600720c */ /* 0x000fe20003f46270 */
[----:B------:R-:W-:-:S05]  /*07b0*/  IMAD.MOV.U32 R6, RZ, RZ, R8 ;  /* 0x000000ffff067224 */ /* 0x000fca00078e0008 */
[----:B0-----:R-:W0:Y:S02]  /*07c0*/  MUFU.RCP R7, R7 ;  /* 0x0000000700077308 */ /* 0x001e240000001000 */
[----:B0-----:R-:W-:-:S06]  /*07d0*/  VIADD R4, R7, 0xffffffe ;  /* 0x0ffffffe07047836 */ /* 0x001fcc0000000000 */
[----:B------:R0:W2:Y:S02]  /*07e0*/  F2I.FTZ.U32.TRUNC.NTZ R5, R4 ;  /* 0x0000000400057305 */ /* 0x0000a4000021f000 */
[----:B0-----:R-:W-:Y:S02]  /*07f0*/  IMAD.MOV.U32 R4, RZ, RZ, RZ ;  /* 0x000000ffff047224 */ /* 0x001fe400078e00ff */
[----:B--2---:R-:W-:-:S05]  /*0800*/  IMAD R9, R5, R8, RZ ;  /* 0x0000000805097224 */ /* 0x004fca00078e02ff */
[----:B------:R-:W-:-:S05]  /*0810*/  IADD3 R9, -R9, RZ, RZ ;  /* 0x000000ff09097210 */ /* 0x000fca0007ffe1ff */
[----:B------:R-:W-:-:S04]  /*0820*/  IMAD.HI.U32 R11, R5, R9, R4 ;  /* 0x00000009050b7227 */ /* 0x000fc800078e0004 */
[----:B------:R-:W-:-:S04]  /*0830*/  IMAD.MOV.U32 R5, RZ, RZ, R10 ;  /* 0x000000ffff057224 */ /* 0x000fc800078e000a */
[----:B------:R-:W-:-:S05]  /*0840*/  IMAD.HI.U32 R7, R11, R5, RZ ;  /* 0x000000050b077227 */ /* 0x000fca00078e00ff */
[----:B------:R-:W-:-:S05]  /*0850*/  IADD3 R9, -R7, RZ, RZ ;  /* 0x000000ff07097210 */ /* 0x000fca0007ffe1ff */
[C---:B------:R-:W-:Y:S02]  /*0860*/  IMAD R5, R8.reuse, R9, R5 ;  /* 0x0000000908057224 */ /* 0x040fe400078e0205 */
[----:B------:R-:W0:Y:S03]  /*0870*/  LDC R9, c[0x0][0x298] ;  /* 0x0000a600ff097b82 */ /* 0x000e260000000800 */
[----:B------:R-:W-:-:S13]  /*0880*/  ISETP.GT.U32.AND P1, PT, R8, R5, PT ;  /* 0x000000050800720c */ /* 0x000fda0003f24070 */
[----:B------:R-:W-:Y:S02]  /*0890*/  @!P1 IMAD.IADD R5, R5, 0x1, -R8 ;  /* 0x0000000105059824 */ /* 0x000fe400078e0a08 */
[----:B------:R-:W-:Y:S01]  /*08a0*/  @!P1 VIADD R7, R7, 0x1 ;  /* 0x0000000107079836 */ /* 0x000fe20000000000 */
[----:B------:R-:W-:Y:S02]  /*08b0*/  ISETP.NE.AND P1, PT, R13, RZ, PT ;  /* 0x000000ff0d00720c */ /* 0x000fe40003f25270 */
[----:B------:R-:W-:-:S13]  /*08c0*/  ISETP.GE.U32.AND P0, PT, R5, R8, PT ;  /* 0x000000080500720c */ /* 0x000fda0003f06070 */
[----:B------:R-:W-:Y:S02]  /*08d0*/  @P0 IADD3 R7, R7, 0x1, RZ ;  /* 0x0000000107070810 */ /* 0x000fe40007ffe0ff */
        /* <DEDUP_REMOVED lines=11> */
[----:B0-----:R-:W-:-:S06]  /*0990*/  IADD3 R4, R12, 0xffffffe, RZ ;  /* 0x0ffffffe0c047810 */ /* 0x001fcc0007ffe0ff */
[----:B------:R0:W1:Y:S02]  /*09a0*/  F2I.FTZ.U32.TRUNC.NTZ R5, R4 ;  /* 0x0000000400057305 */ /* 0x000064000021f000 */
[----:B0-----:R-:W-:Y:S02]  /*09b0*/  IMAD.MOV.U32 R4, RZ, RZ, RZ ;  /* 0x000000ffff047224 */ /* 0x001fe400078e00ff */
[----:B-1----:R-:W-:-:S04]  /*09c0*/  IMAD.MOV R15, RZ, RZ, -R5 ;  /* 0x000000ffff0f7224 */ /* 0x002fc800078e0a05 */
[----:B------:R-:W-:-:S04]  /*09d0*/  IMAD R15, R15, R10, RZ ;  /* 0x0000000a0f0f7224 */ /* 0x000fc800078e02ff */
[----:B------:R-:W-:Y:S01]  /*09e0*/  IMAD.HI.U32 R5, R5, R15, R4 ;  /* 0x0000000f05057227 */ /* 0x000fe200078e0004 */
[----:B------:R-:W-:Y:S02]  /*09f0*/  MOV R15, R14 ;  /* 0x0000000e000f7202 */ /* 0x000fe40000000f00 */
[----:B------:R-:W-:-:S03]  /*0a00*/  LOP3.LUT R4, R24, R13, RZ, 0x3c, !PT ;  /* 0x0000000d18047212 */ /* 0x000fc600078e3cff */
[----:B------:R-:W-:Y:S01]  /*0a10*/  IMAD.HI.U32 R5, R5, R15, RZ ;  /* 0x0000000f05057227 */ /* 0x000fe200078e00ff */
[----:B------:R-:W-:-:S03]  /*0a20*/  ISETP.GE.AND P2, PT, R4, RZ, PT ;  /* 0x000000ff0400720c */ /* 0x000fc60003f46270 */
[----:B------:R-:W-:-:S04]  /*0a30*/  IMAD.MOV R12, RZ, RZ, -R5 ;  /* 0x000000ffff0c7224 */ /* 0x000fc800078e0a05 */
[----:B------:R-:W-:-:S05]  /*0a40*/  IMAD R15, R10, R12, R15 ;  /* 0x0000000c0a0f7224 */ /* 0x000fca00078e020f */
[----:B------:R-:W-:-:S13]  /*0a50*/  ISETP.GT.U32.AND P1, PT, R10, R15, PT ;  /* 0x0000000f0a00720c */ /* 0x000fda0003f24070 */
[----:B------:R-:W-:Y:S01]  /*0a60*/  @!P1 IMAD.IADD R15, R15, 0x1, -R10 ;  /* 0x000000010f0f9824 */ /* 0x000fe200078e0a0a */
[----:B------:R-:W-:Y:S02]  /*0a70*/  @!P1 IADD3 R5, R5, 0x1, RZ ;  /* 0x0000000105059810 */ /* 0x000fe40007ffe0ff */
[----:B------:R-:W-:Y:S02]  /*0a80*/  ISETP.NE.AND P1, PT, R13, RZ, PT ;  /* 0x000000ff0d00720c */ /* 0x000fe40003f25270 */
[----:B------:R-:W-:-:S13]  /*0a90*/  ISETP.GE.U32.AND P0, PT, R15, R10, PT ;  /* 0x0000000a0f00720c */ /* 0x000fda0003f06070 */
[----:B------:R-:W-:-:S04]  /*0aa0*/  @P0 VIADD R5, R5, 0x1 ;  /* 0x0000000105050836 */ /* 0x000fc80000000000 */
[----:B------:R-:W-:-:S05]  /*0ab0*/  IMAD.MOV.U32 R10, RZ, RZ, R5 ;  /* 0x000000ffff0a7224 */ /* 0x000fca00078e0005 */
[----:B------:R-:W-:Y:S02]  /*0ac0*/  @!P2 IADD3 R10, -R10, RZ, RZ ;  /* 0x000000ff0a0aa210 */ /* 0x000fe40007ffe1ff */
[----:B------:R-:W-:-:S04]  /*0ad0*/  @!P1 LOP3.LUT R10, RZ, R13, RZ, 0x33, !PT ;  /* 0x0000000dff0a9212 */ /* 0x000fc800078e33ff */
[-C--:B------:R-:W-:Y:S02]  /*0ae0*/  IABS R12, R10.reuse ;  /* 0x0000000a000c7213 */ /* 0x080fe40000000000 */
[----:B------:R-:W-:Y:S02]  /*0af0*/  IABS R17, R10 ;  /* 0x0000000a00117213 */ /* 0x000fe40000000000 */
        /* <DEDUP_REMOVED lines=9> */
[----:B------:R-:W-:Y:S01]  /*0b90*/  IMAD.MOV R15, RZ, RZ, -R17 ;  /* 0x000000ffff0f7224 */ /* 0x000fe200078e0a11 */
[----:B------:R-:W-:Y:S01]  /*0ba0*/  ISETP.GE.AND P2, PT, R4, RZ, PT ;  /* 0x000000ff0400720c */ /* 0x000fe20003f46270 */
[----:B------:R-:W-:Y:S01]  /*0bb0*/  IMAD.HI.U32 R5, R5, R16, RZ ;  /* 0x0000001005057227 */ /* 0x000fe200078e00ff */
[----:B------:R-:W-:-:S03]  /*0bc0*/  IADD3 R4, -R9, RZ, RZ ;  /* 0x000000ff09047210 */ /* 0x000fc60007ffe1ff */
[----:B------:R-:W-:-:S05]  /*0bd0*/  IMAD R15, R5, R15, R16 ;  /* 0x0000000f050f7224 */ /* 0x000fca00078e0210 */
[----:B------:R-:W-:-:S13]  /*0be0*/  ISETP.GT.U32.AND P1, PT, R12, R15, PT ;  /* 0x0000000f0c00720c */ /* 0x000fda0003f24070 */
[----:B------:R-:W-:Y:S01]  /*0bf0*/  @!P1 IMAD.IADD R15, R15, 0x1, -R12 ;  /* 0x000000010f0f9824 */ /* 0x000fe200078e0a0c */
[----:B------:R-:W-:Y:S02]  /*0c00*/  @!P1 IADD3 R5, R5, 0x1, RZ ;  /* 0x0000000105059810 */ /* 0x000fe40007ffe0ff */
[----:B------:R-:W-:Y:S02]  /*0c10*/  ISETP.NE.AND P1, PT, R10, RZ, PT ;  /* 0x000000ff0a00720c */ /* 0x000fe40003f25270 */
[----:B------:R-:W-:-:S13]  /*0c20*/  ISETP.GE.U32.AND P0, PT, R15, R12, PT ;  /* 0x0000000c0f00720c */ /* 0x000fda0003f06070 */
[----:B------:R-:W-:-:S04]  /*0c30*/  @P0 VIADD R5, R5, 0x1 ;  /* 0x0000000105050836 */ /* 0x000fc80000000000 */
[----:B------:R-:W-:Y:S01]  /*0c40*/  @!P2 IMAD.MOV R5, RZ, RZ, -R5 ;  /* 0x000000ffff05a224 */ /* 0x000fe200078e0a05 */
[----:B------:R-:W-:-:S05]  /*0c50*/  @!P1 LOP3.LUT R5, RZ, R10, RZ, 0x33, !PT ;  /* 0x0000000aff059212 */ /* 0x000fca00078e33ff */
[----:B------:R-:W-:-:S04]  /*0c60*/  IMAD R5, R13, UR4, R5 ;  /* 0x000000040d057c24 */ /* 0x000fc8000f8e0205 */
[----:B------:R-:W-:Y:S01]  /*0c70*/  IMAD R9, R5, R4, RZ ;  /* 0x0000000405097224 */ /* 0x000fe200078e02ff */
[----:B------:R-:W-:Y:S06]  /*0c80*/  BRA `(.L_x_726) ;  /* 0x00000000000c7947 */ /* 0x000fec0003800000 */
.L_x_725:
[----:B------:R-:W-:Y:S02]  /*0c90*/  ULDC UR4, c[0x0][0x288] ;  /* 0x0000a20000047ab9 */ /* 0x000fe40000000800 */
[----:B-1----:R-:W-:-:S04]  /*0ca0*/  IMAD R4, R24, UR4, R25 ;  /* 0x0000000418047c24 */ /* 0x002fc8000f8e0219 */
[----:B------:R-:W-:-:S07]  /*0cb0*/  IMAD R9, R4, R9, RZ ;  /* 0x0000000904097224 */ /* 0x000fce00078e02ff */
.L_x_726:
[----:B------:R-:W-:Y:S01]  /*0cc0*/  IMAD R10, R26, 0x10, R21 ;  /* 0x000000101a0a7824 */ /* 0x000fe200078e0215 */
[----:B------:R-:W-:Y:S01]  /*0cd0*/  BSSY B7, `(.L_x_727) ;  /* 0x000003e000077945 */ /* 0x000fe20003800000 */
[----:B------:R-:W-:-:S03]  /*0ce0*/  VIADD R9, R9, 0x1 ;  /* 0x0000000109097836 */ /* 0x000fc60000000000 */
[----:B------:R-:W-:-:S13]  /*0cf0*/  ISETP.GE.AND P1, PT, R10, R3, PT ;  /* 0x000000030a00720c */ /* 0x000fda0003f26270 */
[----:B------:R-:W-:Y:S05]  /*0d00*/  @P1 BRA `(.L_x_728) ;  /* 0x0000000000e81947 */ /* 0x000fea0003800000 */
[----:B------:R-:W0:Y:S01]  /*0d10*/  LDC R17, c[0x0][0x290] ;  /* 0x0000a400ff117b82 */ /* 0x000e220000000800 */
[----:B------:R-:W1:Y:S01]  /*0d20*/  S2R R15, SR_CgaCtaId ;  /* 0x00000000000f7919 */ /* 0x000e620000008800 */
[----:B------:R-:W-:Y:S01]  /*0d30*/  MOV R14, 0x400 ;  /* 0x00000400000e7802 */ /* 0x000fe20000000f00 */
[----:B------:R-:W-:Y:S01]  /*0d40*/  ULDC UR4, c[0x0][0x28c] ;  /* 0x0000a30000047ab9 */ /* 0x000fe20000000800 */
[----:B------:R-:W-:-:S03]  /*0d50*/  IADD3 R31, -R31, R2, RZ ;  /* 0x000000021f1f7210 */ /* 0x000fc60007ffe1ff */
[----:B------:R-:W-:Y:S01]  /*0d60*/  VIADD R14, R14, 0x110 ;  /* 0x000001100e0e7836 */ /* 0x000fe20000000000 */
[----:B------:R-:W2:Y:S01]  /*0d70*/  LDC R13, c[0x0][0x294] ;  /* 0x0000a500ff0d7b82 */ /* 0x000ea20000000800 */
[----:B0-----:R-:W-:Y:S02]  /*0d80*/  IABS R12, R17 ;  /* 0x00000011000c7213 */ /* 0x001fe40000000000 */
[----:B------:R-:W-:Y:S02]  /*0d90*/  ISETP.NE.AND P2, PT, R17, RZ, PT ;  /* 0x000000ff1100720c */ /* 0x000fe40003f45270 */
[----:B------:R-:W0:Y:S01]  /*0da0*/  I2F.RP R8, R12 ;  /* 0x0000000c00087306 */ /* 0x000e220000209400 */
[----:B--2---:R-:W-:Y:S02]  /*0db0*/  ISETP.NE.AND P3, PT, R13, RZ, PT ;  /* 0x000000ff0d00720c */ /* 0x004fe40003f65270 */
[----:B-1----:R-:W-:Y:S01]  /*0dc0*/  LEA R2, R15, R14, 0x18 ;  /* 0x0000000e0f027211 */ /* 0x002fe200078ec0ff */
[----:B------:R-:W-:-:S04]  /*0dd0*/  IMAD.MOV.U32 R14, RZ, RZ, R10 ;  /* 0x000000ffff0e7224 */ /* 0x000fc800078e000a */
        /* <DEDUP_REMOVED lines=8> */
[----:B------:R-:W-:-:S07]  /*0e60*/  IADD3 R5, R7, -UR4, RZ ;  /* 0x8000000407057c10 */ /* 0x000fce000fffe0ff */
.L_x_730:
        /* <DEDUP_REMOVED lines=11> */
[----:B------:R-:W-:-:S06]  /*0f20*/  @P0 VIADD R18, R18, 0x1 ;  /* 0x0000000112120836 */ /* 0x000fcc0000000000 */
        /* <DEDUP_REMOVED lines=15> */
[----:B------:R-:W-:-:S13]  /*1020*/  ISETP.LE.AND P0, PT, R18, R5, P0 ;  /* 0x000000051200720c */ /* 0x000fda0000703270 */
[----:B------:R-:W-:Y:S05]  /*1030*/  @!P0 BRA `(.L_x_729) ;  /* 0x0000003400808947 */ /* 0x000fea0003800000 */
[----:B------:R-:W-:Y:S01]  /*1040*/  IADD3 R15, R31, R16, RZ ;  /* 0x000000101f0f7210 */ /* 0x000fe20007ffe0ff */
[----:B------:R-:W-:Y:S02]  /*1050*/  IMAD.MOV.U32 R16, RZ, RZ, -0x800001 ;  /* 0xff7fffffff107424 */ /* 0x000fe400078e00ff */
[----:B------:R-:W-:Y:S01]  /*1060*/  VIADD R14, R14, 0x4 ;  /* 0x000000040e0e7836 */ /* 0x000fe20000000000 */
[----:B------:R-:W-:-:S04]  /*1070*/  LEA R15, R15, R2, 0x2 ;  /* 0x000000020f0f7211 */ /* 0x000fc800078e10ff */
[----:B------:R-:W-:Y:S01]  /*1080*/  ISETP.GE.AND P0, PT, R14, R3, PT ;  /* 0x000000030e00720c */ /* 0x000fe20003f06270 */
[----:B------:R0:W-:-:S12]  /*1090*/  STS [R15], R16 ;  /* 0x000000100f007388 */ /* 0x0001d80000000800 */
[----:B0-----:R-:W-:Y:S05]  /*10a0*/  @!P0 BRA `(.L_x_730) ;  /* 0xfffffffc00708947 */ /* 0x001fea000383ffff */
.L_x_728:
[----:B------:R-:W-:Y:S05]  /*10b0*/  BSYNC B7 ;  /* 0x0000000000077941 */ /* 0x000fea0003800000 */
.L_x_727:
[----:B------:R-:W0:Y:S01]  /*10c0*/  S2R R23, SR_TID.X ;  /* 0x0000000000177919 */ /* 0x000e220000002100 */
[----:B------:R-:W-:Y:S01]  /*10d0*/  IADD3 R4, R0, 0x1f, RZ ;  /* 0x0000001f00047810 */ /* 0x000fe20007ffe0ff */
[C---:B------:R-:W-:Y:S01]  /*10e0*/  IMAD R11, R26.reuse, -0x10, R3 ;  /* 0xfffffff01a0b7824 */ /* 0x040fe200078e0203 */
[----:B------:R-:W-:Y:S01]  /*10f0*/  UMOV UR4, 0xffffffff ;  /* 0xffffffff00047882 */ /* 0x000fe20000000000 */
[----:B------:R-:W-:Y:S01]  /*1100*/  IMAD.SHL.U32 R18, R26, 0x200, RZ ;  /* 0x000002001a127824 */ /* 0x000fe200078e00ff */
[----:B------:R-:W-:Y:S01]  /*1110*/  SHF.R.S32.HI R5, RZ, 0x1f, R4 ;  /* 0x0000001fff057819 */ /* 0x000fe20000011404 */
[----:B------:R-:W-:-:S03]  /*1120*/  IMAD.MOV.U32 R13, RZ, RZ, -0x800001 ;  /* 0xff7fffffff0d7424 */ /* 0x000fc600078e00ff */
[----:B------:R-:W-:Y:S02]  /*1130*/  LEA R11, R11, R18, 0x5 ;  /* 0x000000120b0b7211 */ /* 0x000fe400078e28ff */
[----:B------:R-:W-:Y:S02]  /*1140*/  LEA.HI R5, R5, R4, RZ, 0x5 ;  /* 0x0000000405057211 */ /* 0x000fe400078f28ff */
        /* <DEDUP_REMOVED lines=19> */
.L_x_773:
        /* <DEDUP_REMOVED lines=49> */
.L_x_736:
        /* <DEDUP_REMOVED lines=11> */
.L_x_735:
[----:B------:R-:W-:Y:S05]  /*1640*/  BSYNC B1 ;  /* 0x0000000000017941 */ /* 0x000fea0003800000 */
.L_x_734:
        /* <DEDUP_REMOVED lines=14> */
.L_x_739:
        /* <DEDUP_REMOVED lines=40> */
[----:B------:R-:W-:Y:S01]  /*19b0*/  STS [R2+0x200], R13 ;  /* 0x0002000d02007388 */ /* 0x000fe20000000800 */
[----:B------:R-:W-:Y:S01]  /*19c0*/  FMUL.FTZ R30, R30, 1.4426950216293334961 ;  /* 0x3fb8aa3b1e1e7820 */ /* 0x000fe20000410000 */
[----:B------:R-:W-:Y:S01]  /*19d0*/  FMUL.FTZ R14, R14, 1.4426950216293334961 ;  /* 0x3fb8aa3b0e0e7820 */ /* 0x000fe20000410000 */
[----:B0-----:R-:W-:Y:S01]  /*19e0*/  FADD.FTZ R28, -R11, R28 ;  /* 0x0000001c0b1c7221 */ /* 0x001fe20000010100 */
[----:B------:R0:W-:Y:S04]  /*19f0*/  STS [R2], R19 ;  /* 0x0000001302007388 */ /* 0x0001e80000000800 */
[----:B---3--:R3:W-:Y:S01]  /*1a00*/  STS [R2+0x400], R15 ;  /* 0x0004000f02007388 */ /* 0x0087e20000000800 */
[----:B------:R-:W-:Y:S01]  /*1a10*/  FADD.FTZ R12, R12, R15 ;  /* 0x0000000f0c0c7221 */ /* 0x000fe20000010000 */
[----:B0-----:R-:W-:-:S02]  /*1a20*/  FMUL.FTZ R19, R28, 1.4426950216293334961 ;  /* 0x3fb8aa3b1c137820 */ /* 0x001fc40000410000 */
[----:B------:R-:W0:Y:S01]  /*1a30*/  LDS R28, [R2+0x1800] ;  /* 0x00180000021c7984 */ /* 0x000e220000000800 */
[----:B------:R-:W-:Y:S02]  /*1a40*/  FADD.FTZ R12, R12, R31 ;  /* 0x0000001f0c0c7221 */ /* 0x000fe40000010000 */
[----:B------:R4:W-:Y:S08]  /*1a50*/  MUFU.EX2 R31, R30 ;  /* 0x0000001e001f7308 */ /* 0x0009f00000000800 */
[----:B---3--:R3:W5:Y:S01]  /*1a60*/  MUFU.EX2 R15, R14 ;  /* 0x0000000e000f7308 */ /* 0x0087620000000800 */
[----:B----4-:R-:W4:Y:S01]  /*1a70*/  LDS R30, [R2+0x1a00] ;  /* 0x001a0000021e7984 */ /* 0x010f220000000800 */
[C---:B-1----:R-:W-:Y:S01]  /*1a80*/  FADD.FTZ R20, -R11.reuse, R20 ;  /* 0x000000140b147221 */ /* 0x042fe20000010100 */
[----:B--2---:R-:W-:-:S03]  /*1a90*/  FADD.FTZ R6, -R11, R6 ;  /* 0x000000060b067221 */ /* 0x004fc60000010100 */
[----:B------:R-:W-:Y:S01]  /*1aa0*/  FMUL.FTZ R13, R20, 1.4426950216293334961 ;  /* 0x3fb8aa3b140d7820 */ /* 0x000fe20000410000 */
[----:B---3--:R-:W1:Y:S01]  /*1ab0*/  LDS R14, [R2+0x1400] ;  /* 0x00140000020e7984 */ /* 0x008e620000000800 */
[----:B------:R-:W2:Y:S01]  /*1ac0*/  MUFU.EX2 R19, R19 ;  /* 0x0000001300137308 */ /* 0x000ea20000000800 */
[----:B------:R-:W-:Y:S02]  /*1ad0*/  FMUL.FTZ R6, R6, 1.4426950216293334961 ;  /* 0x3fb8aa3b06067820 */ /* 0x000fe40000410000 */
[----:B------:R-:W3:Y:S04]  /*1ae0*/  LDS R20, [R2+0x1600] ;  /* 0x0016000002147984 */ /* 0x000ee80000000800 */
[----:B-----5:R-:W-:Y:S01]  /*1af0*/  STS [R2+0xa00], R15 ;  /* 0x000a000f02007388 */ /* 0x020fe20000000800 */
[----:B------:R5:W2:Y:S03]  /*1b00*/  MUFU.EX2 R29, R6 ;  /* 0x00000006001d7308 */ /* 0x000aa60000000800 */
[----:B------:R-:W-:Y:S05]  /*1b10*/  STS [R2+0x1000], R31 ;  /* 0x0010001f02007388 */ /* 0x000fea0000000800 */
[----:B------:R-:W4:Y:S01]  /*1b20*/  MUFU.EX2 R13, R13 ;  /* 0x0000000d000d7308 */ /* 0x000f220000000800 */
[----:B-----5:R-:W5:Y:S01]  /*1b30*/  LDS R6, [R2+0x1200] ;  /* 0x0012000002067984 */ /* 0x020f620000000800 */
[----:B0-----:R-:W-:-:S03]  /*1b40*/  FADD.FTZ R28, -R11, R28 ;  /* 0x0000001c0b1c7221 */ /* 0x001fc60000010100 */
[----:B--2---:R-:W-:Y:S01]  /*1b50*/  STS [R2+0xe00], R19 ;  /* 0x000e001302007388 */ /* 0x004fe20000000800 */
[----:B------:R-:W-:Y:S01]  /*1b60*/  FMUL.FTZ R28, R28, 1.4426950216293334961 ;  /* 0x3fb8aa3b1c1c7820 */ /* 0x000fe20000410000 */
[----:B------:R-:W-:Y:S02]  /*1b70*/  FADD.FTZ R12, R12, R29 ;  /* 0x0000001d0c0c7221 */ /* 0x000fe40000010000 */
[----:B------:R0:W-:Y:S02]  /*1b80*/  STS [R2+0x800], R29 ;  /* 0x0008001d02007388 */ /* 0x0001e40000000800 */
[----:B------:R-:W-:Y:S01]  /*1b90*/  FADD.FTZ R12, R12, R15 ;  /* 0x0000000f0c0c7221 */ /* 0x000fe20000010000 */
[----:B----4-:R-:W-:-:S03]  /*1ba0*/  FADD.FTZ R30, -R11, R30 ;  /* 0x0000001e0b1e7221 */ /* 0x010fc60000010100 */
[----:B------:R-:W-:Y:S01]  /*1bb0*/  FADD.FTZ R12, R12, R13 ;  /* 0x0000000d0c0c7221 */ /* 0x000fe20000010000 */
[----:B------:R2:W-:Y:S01]  /*1bc0*/  STS [R2+0xc00], R13 ;  /* 0x000c000d02007388 */ /* 0x0005e20000000800 */
[----:B0-----:R-:W-:Y:S02]  /*1bd0*/  FMUL.FTZ R29, R30, 1.4426950216293334961 ;  /* 0x3fb8aa3b1e1d7820 */ /* 0x001fe40000410000 */
[----:B------:R-:W-:Y:S01]  /*1be0*/  FADD.FTZ R12, R12, R19 ;  /* 0x000000130c0c7221 */ /* 0x000fe20000010000 */
[----:B-1----:R-:W-:-:S03]  /*1bf0*/  FADD.FTZ R14, -R11, R14 ;  /* 0x0000000e0b0e7221 */ /* 0x002fc60000010100 */
[----:B------:R-:W-:Y:S01]  /*1c00*/  FADD.FTZ R12, R12, R31 ;  /* 0x0000001f0c0c7221 */ /* 0x000fe20000010000 */
[----:B------:R-:W0:Y:S01]  /*1c10*/  MUFU.EX2 R29, R29 ;  /* 0x0000001d001d7308 */ /* 0x000e220000000800 */
[----:B---3--:R-:W-:Y:S01]  /*1c20*/  FADD.FTZ R20, -R11, R20 ;  /* 0x000000140b147221 */ /* 0x008fe20000010100 */
[----:B------:R-:W-:-:S03]  /*1c30*/  FMUL.FTZ R14, R14, 1.4426950216293334961 ;  /* 0x3fb8aa3b0e0e7820 */ /* 0x000fc60000410000 */
[----:B------:R-:W-:-:S03]  /*1c40*/  FMUL.FTZ R19, R20, 1.4426950216293334961 ;  /* 0x3fb8aa3b14137820 */ /* 0x000fc60000410000 */
[----:B------:R-:W1:Y:S01]  /*1c50*/  MUFU.EX2 R15, R14 ;  /* 0x0000000e000f7308 */ /* 0x000e620000000800 */
[----:B-----5:R-:W-:-:S07]  /*1c60*/  FADD.FTZ R6, -R11, R6 ;  /* 0x000000060b067221 */ /* 0x020fce0000010100 */
[----:B------:R-:W3:Y:S01]  /*1c70*/  MUFU.EX2 R19, R19 ;  /* 0x0000001300137308 */ /* 0x000ee20000000800 */
[----:B0-----:R-:W-:Y:S01]  /*1c80*/  STS [R2+0x1a00], R29 ;  /* 0x001a001d02007388 */ /* 0x001fe20000000800 */
[----:B------:R-:W-:-:S06]  /*1c90*/  FMUL.FTZ R6, R6, 1.4426950216293334961 ;  /* 0x3fb8aa3b06067820 */ /* 0x000fcc0000410000 */
[----:B--2---:R-:W0:Y:S01]  /*1ca0*/  MUFU.EX2 R13, R6 ;  /* 0x00000006000d7308 */ /* 0x004e220000000800 */
[----:B-1----:R-:W-:Y:S07]  /*1cb0*/  STS [R2+0x1400], R15 ;  /* 0x0014000f02007388 */ /* 0x002fee0000000800 */
        /* <DEDUP_REMOVED lines=11> */
.L_x_738:
[----:B------:R-:W-:Y:S05]  /*1d70*/  BSYNC B1 ;  /* 0x0000000000017941 */ /* 0x000fea0003800000 */
.L_x_737:
        /* <DEDUP_REMOVED lines=55> */
.L_x_741:
[----:B------:R-:W-:Y:S05]  /*20f0*/  BSYNC B1 ;  /* 0x0000000000017941 */ /* 0x000fea0003800000 */
.L_x_740:
        /* <DEDUP_REMOVED lines=26> */
.L_x_733:
[----:B------:R-:W-:Y:S05]  /*22a0*/  BSYNC B0 ;  /* 0x0000000000007941 */ /* 0x000fea0003800000 */
.L_x_732:
        /* <DEDUP_REMOVED lines=57> */
.L_x_746:
        /* <DEDUP_REMOVED lines=8> */
.L_x_745:
[----:B------:R-:W-:Y:S05]  /*26c0*/  BSYNC B1 ;  /* 0x0000000000017941 */ /* 0x000fea0003800000 */
.L_x_744:
        /* <DEDUP_REMOVED lines=14> */
.L_x_749:
        /* <DEDUP_REMOVED lines=52> */
.L_x_748:
[----:B------:R-:W-:Y:S05]  /*2af0*/  BSYNC B1 ;  /* 0x0000000000017941 */ /* 0x000fea0003800000 */
.L_x_747:
        /* <DEDUP_REMOVED lines=31> */
.L_x_751:
[----:B------:R-:W-:Y:S05]  /*2cf0*/  BSYNC B1 ;  /* 0x0000000000017941 */ /* 0x000fea0003800000 */
.L_x_750:
        /* <DEDUP_REMOVED lines=14> */
.L_x_743:
[----:B------:R-:W-:Y:S05]  /*2de0*/  BSYNC B0 ;  /* 0x0000000000007941 */ /* 0x000fea0003800000 */
.L_x_742:
        /* <DEDUP_REMOVED lines=22> */
.L_x_753:
[----:B------:R-:W-:Y:S05]  /*2f50*/  BSYNC B0 ;  /* 0x0000000000007941 */ /* 0x000fea0003800000 */
.L_x_752:
        /* <DEDUP_REMOVED lines=27> */
.L_x_757:
        /* <DEDUP_REMOVED lines=33> */
.L_x_755:
[----:B------:R-:W-:Y:S05]  /*3320*/  BSYNC B6 ;  /* 0x0000000000067941 */ /* 0x000fea0003800000 */
.L_x_754:
[----:B------:R-:W-:-:S03]  /*3330*/  UMOV UR4, 0xffffffff ;  /* 0xffffffff00047882 */ /* 0x000fc60000000000 */
[----:B------:R-:W-:Y:S05]  /*3340*/  BRA.DIV UR4, `(.L_x_758) ;  /* 0x0000001604c07947 */ /* 0x000fea000b800000 */
[----:B---3--:R-:W-:Y:S01]  /*3350*/  HFMA2.MMA R0, -RZ, RZ, 0, 0 ;  /* 0x00000000ff007435 */ /* 0x008fe200000001ff */
[----:B--2---:R-:W-:Y:S01]  /*3360*/  IMAD.MOV.U32 R17, RZ, RZ, RZ ;  /* 0x000000ffff117224 */ /* 0x004fe200078e00ff */
[----:B------:R-:W-:Y:S01]  /*3370*/  CS2R R6, SRZ ;  /* 0x0000000000067805 */ /* 0x000fe2000001ff00 */
[----:B------:R-:W-:Y:S01]  /*3380*/  HFMA2.MMA R14, -RZ, RZ, 0, 0 ;  /* 0x00000000ff0e7435 */ /* 0x000fe200000001ff */
[----:B------:R-:W-:Y:S02]  /*3390*/  IMAD.MOV.U32 R28, RZ, RZ, RZ ;  /* 0x000000ffff1c7224 */ /* 0x000fe400078e00ff */
[----:B------:R-:W-:Y:S01]  /*33a0*/  FADD.FTZ R17, RZ, R17 ;  /* 0x00000011ff117221 */ /* 0x000fe20000010000 */
[----:B------:R-:W-:Y:S01]  /*33b0*/  MOV R3, RZ ;  /* 0x000000ff00037202 */ /* 0x000fe20000000f00 */
[----:B------:R-:W-:Y:S01]  /*33c0*/  FADD.FTZ R6, RZ, R6 ;  /* 0x00000006ff067221 */ /* 0x000fe20000010000 */
[----:B------:R-:W-:Y:S01]  /*33d0*/  FADD.FTZ R28, RZ, R28 ;  /* 0x0000001cff1c7221 */ /* 0x000fe20000010000 */
[----:B------:R-:W-:Y:S01]  /*33e0*/  FADD.FTZ R0, RZ, R0 ;  /* 0x00000000ff007221 */ /* 0x000fe20000010000 */
[----:B------:R-:W2:Y:S01]  /*33f0*/  SHFL.BFLY PT, R2, R17, 0x1, 0x1f ;  /* 0x0c201f0011027f89 */ /* 0x000ea200000e0000 */
[----:B------:R-:W-:Y:S01]  /*3400*/  FADD.FTZ R3, RZ, R3 ;  /* 0x00000003ff037221 */ /* 0x000fe20000010000 */
[----:B------:R-:W-:Y:S01]  /*3410*/  FADD.FTZ R7, RZ, R7 ;  /* 0x00000007ff077221 */ /* 0x000fe20000010000 */
[--C-:B------:R-:W-:Y:S01]  /*3420*/  FADD.FTZ R29, RZ, R14.reuse ;  /* 0x0000000eff1d7221 */ /* 0x100fe20000010000 */
[----:B------:R-:W3:Y:S01]  /*3430*/  SHFL.BFLY PT, R16, R0, 0x1, 0x1f ;  /* 0x0c201f0000107f89 */ /* 0x000ee200000e0000 */
[--C-:B------:R-:W-:Y:S01]  /*3440*/  FADD.FTZ R30, RZ, R14.reuse ;  /* 0x0000000eff1e7221 */ /* 0x100fe20000010000 */
[----:B0-----:R-:W-:-:S02]  /*3450*/  FADD.FTZ R19, RZ, R14 ;  /* 0x0000000eff137221 */ /* 0x001fc40000010000 */
[----:B------:R-:W0:Y:S04]  /*3460*/  SHFL.BFLY PT, R9, R6, 0x1, 0x1f ;  /* 0x0c201f0006097f89 */ /* 0x000e2800000e0000 */
[----:B----4-:R-:W4:Y:S04]  /*3470*/  SHFL.BFLY PT, R4, R28, 0x1, 0x1f ;  /* 0x0c201f001c047f89 */ /* 0x010f2800000e0000 */
[----:B------:R-:W5:Y:S04]  /*3480*/  SHFL.BFLY PT, R18, R3, 0x1, 0x1f ;  /* 0x0c201f0003127f89 */ /* 0x000f6800000e0000 */
[----:B------:R-:W1:Y:S01]  /*3490*/  SHFL.BFLY PT, R10, R7, 0x1, 0x1f ;  /* 0x0c201f00070a7f89 */ /* 0x000e6200000e0000 */
[----:B--2---:R-:W-:Y:S01]  /*34a0*/  FADD.FTZ R2, R17, R2 ;  /* 0x0000000211027221 */ /* 0x004fe20000010000 */
[----:B------:R-:W-:-:S02]  /*34b0*/  FADD.FTZ R17, RZ, R14 ;  /* 0x0000000eff117221 */ /* 0x000fc40000010000 */
[----:B------:R-:W2:Y:S01]  /*34c0*/  SHFL.BFLY PT, R20, R29, 0x1, 0x1f ;  /* 0x0c201f001d147f89 */ /* 0x000ea200000e0000 */
[----:B---3--:R-:W-:-:S03]  /*34d0*/  FADD.FTZ R0, R0, R16 ;  /* 0x0000001000007221 */ /* 0x008fc60000010000 */
[----:B------:R-:W3:Y:S01]  /*34e0*/  SHFL.BFLY PT, R16, R17, 0x1, 0x1f ;  /* 0x0c201f0011107f89 */ /* 0x000ee200000e0000 */
[----:B0-----:R-:W-:Y:S01]  /*34f0*/  FADD.FTZ R6, R6, R9 ;  /* 0x0000000906067221 */ /* 0x001fe20000010000 */
[----:B------:R-:W-:Y:S02]  /*3500*/  MOV R9, RZ ;  /* 0x000000ff00097202 */ /* 0x000fe40000000f00 */
[----:B------:R-:W-:Y:S01]  /*3510*/  SHFL.BFLY PT, R12, R19, 0x1, 0x1f ;  /* 0x0c201f00130c7f89 */ /* 0x000fe200000e0000 */
[----:B----4-:R-:W-:Y:S01]  /*3520*/  FADD.FTZ R4, R28, R4 ;  /* 0x000000041c047221 */ /* 0x010fe20000010000 */
[----:B------:R-:W-:Y:S02]  /*3530*/  IMAD.MOV.U32 R28, RZ, RZ, RZ ;  /* 0x000000ffff1c7224 */ /* 0x000fe400078e00ff */
[----:B------:R-:W-:Y:S01]  /*3540*/  FADD.FTZ R9, RZ, R9 ;  /* 0x00000009ff097221 */ /* 0x000fe20000010000 */
[----:B------:R-:W0:Y:S01]  /*3550*/  SHFL.BFLY PT, R5, R30, 0x1, 0x1f ;  /* 0x0c201f001e057f89 */ /* 0x000e2200000e0000 */
[----:B-----5:R-:W-:Y:S01]  /*3560*/  FADD.FTZ R3, R3, R18 ;  /* 0x0000001203037221 */ /* 0x020fe20000010000 */
[----:B------:R-:W-:-:S02]  /*3570*/  IMAD.MOV.U32 R18, RZ, RZ, RZ ;  /* 0x000000ffff127224 */ /* 0x000fc400078e00ff */
[----:B------:R-:W4:Y:S01]  /*3580*/  SHFL.BFLY PT, R14, R9, 0x1, 0x1f ;  /* 0x0c201f00090e7f89 */ /* 0x000f2200000e0000 */
[----:B-1----:R-:W-:Y:S01]  /*3590*/  FADD.FTZ R7, R7, R10 ;  /* 0x0000000a07077221 */ /* 0x002fe20000010000 */
[----:B------:R-:W-:Y:S01]  /*35a0*/  FADD.FTZ R10, RZ, R28 ;  /* 0x0000001cff0a7221 */ /* 0x000fe20000010000 */
[----:B------:R-:W-:Y:S01]  /*35b0*/  FADD.FTZ R18, RZ, R18 ;  /* 0x00000012ff127221 */ /* 0x000fe20000010000 */
[----:B------:R-:W1:Y:S01]  /*35c0*/  SHFL.BFLY PT, R8, R19, 0x1, 0x1f ;  /* 0x0c201f0013087f89 */ /* 0x000e6200000e0000 */
[----:B--2---:R-:W-:-:S03]  /*35d0*/  FADD.FTZ R20, R29, R20 ;  /* 0x000000141d147221 */ /* 0x004fc60000010000 */
[----:B------:R-:W2:Y:S01]  /*35e0*/  SHFL.BFLY PT, R28, R10, 0x1, 0x1f ;  /* 0x0c201f000a1c7f89 */ /* 0x000ea200000e0000 */
[----:B---3--:R-:W-:Y:S01]  /*35f0*/  FADD.FTZ R16, R17, R16 ;  /* 0x0000001011107221 */ /* 0x008fe20000010000 */
[----:B------:R-:W-:Y:S02]  /*3600*/  HFMA2.MMA R17, -RZ, RZ, 0, 0 ;  /* 0x00000000ff117435 */ /* 0x000fe400000001ff */
[----:B------:R-:W3:Y:S01]  /*3610*/  SHFL.BFLY PT, R29, R18, 0x1, 0x1f ;  /* 0x0c201f00121d7f89 */ /* 0x000ee200000e0000 */
[----:B0-----:R-:W-:-:S07]  /*3620*/  FADD.FTZ R5, R30, R5 ;  /* 0x000000051e057221 */ /* 0x001fce0000010000 */
[----:B------:R-:W-:Y:S01]  /*3630*/  FADD.FTZ R17, RZ, R17 ;  /* 0x00000011ff117221 */ /* 0x000fe20000010000 */
[----:B----4-:R-:W-:-:S04]  /*3640*/  FADD.FTZ R9, R9, R14 ;  /* 0x0000000e09097221 */ /* 0x010fc80000010000 */
[----:B------:R0:W4:Y:S01]  /*3650*/  SHFL.BFLY PT, R14, R17, 0x1, 0x1f ;  /* 0x0c201f00110e7f89 */ /* 0x00012200000e0000 */
[C---:B-1----:R-:W-:Y:S01]  /*3660*/  FADD.FTZ R8, R19.reuse, R8 ;  /* 0x0000000813087221 */ /* 0x042fe20000010000 */
[----:B--2---:R-:W-:Y:S01]  /*3670*/  FADD.FTZ R28, R10, R28 ;  /* 0x0000001c0a1c7221 */ /* 0x004fe20000010000 */
[----:B------:R-:W-:Y:S01]  /*3680*/  FADD.FTZ R10, R19, R12 ;  /* 0x0000000c130a7221 */ /* 0x000fe20000010000 */
[----:B---3--:R-:W-:-:S03]  /*3690*/  FADD.FTZ R29, R18, R29 ;  /* 0x0000001d121d7221 */ /* 0x008fc60000010000 */
[----:B0-----:R-:W-:-:S07]  /*36a0*/  IMAD.MOV.U32 R18, RZ, RZ, R10 ;  /* 0x000000ffff127224 */ /* 0x001fce00078e000a */
.L_x_804:
[----:B------:R-:W-:Y:S05]  /*36b0*/  WARPSYNC.ALL ;  /* 0x0000000000007948 */ /* 0x000fea0003800000 */
[----:B------:R-:W0:Y:S01]  /*36c0*/  S2UR UR5, SR_CgaCtaId ;  /* 0x00000000000579c3 */ /* 0x000e220000008800 */
[----:B------:R-:W-:Y:S01]  /*36d0*/  LOP3.LUT R11, R21, 0x3, RZ, 0xc0, !PT ;  /* 0x00000003150b7812 */ /* 0x000fe200078ec0ff */
[----:B------:R-:W-:Y:S01]  /*36e0*/  UMOV UR4, 0x400 ;  /* 0x0000040000047882 */ /* 0x000fe20000000000 */
[----:B------:R-:W-:Y:S01]  /*36f0*/  SHF.R.S32.HI R10, RZ, 0x1f, R21 ;  /* 0x0000001fff0a7819 */ /* 0x000fe20000011415 */
[----:B------:R-:W-:-:S04]  /*3700*/  UIADD3 UR4, UR4, 0x110, URZ ;  /* 0x0000011004047890 */ /* 0x000fc8000fffe03f */
[----:B------:R-:W-:Y:S01]  /*3710*/  BAR.SYNC.DEFER_BLOCKING 0x0 ;  /* 0x0000000000007b1d */ /* 0x000fe20000010000 */
[----:B------:R-:W-:Y:S01]  /*3720*/  ISETP.NE.AND P0, PT, R11, RZ, PT ;  /* 0x000000ff0b00720c */ /* 0x000fe20003f05270 */
[----:B----4-:R-:W-:Y:S01]  /*3730*/  FADD.FTZ R14, R17, R14 ;  /* 0x0000000e110e7221 */ /* 0x010fe20000010000 */
[----:B------:R-:W-:Y:S02]  /*3740*/  LOP3.LUT R11, R23, 0xffffffc0, RZ, 0xc0, !PT ;  /* 0xffffffc0170b7812 */ /* 0x000fe400078ec0ff */
[----:B------:R-:W-:Y:S01]  /*3750*/  LEA.HI R10, R10, R21, RZ, 0x2 ;  /* 0x000000150a0a7211 */ /* 0x000fe200078f10ff */
[----:B------:R-:W-:Y:S01]  /*3760*/  BSSY B0, `(.L_x_759) ;  /* 0x000001c000007945 */ /* 0x000fe20003800000 */
[----:B------:R-:W-:Y:S02]  /*3770*/  ISETP.NE.OR P5, PT, R11, 0x40, P0 ;  /* 0x000000400b00780c */ /* 0x000fe400007a5670 */
[----:B------:R-:W-:Y:S02]  /*3780*/  SHF.R.S32.HI R15, RZ, 0x2, R10 ;  /* 0x00000002ff0f7819 */ /* 0x000fe4000001140a */
[----:B------:R-:W-:-:S02]  /*3790*/  IADD3 R12, R23, 0x1f, RZ ;  /* 0x0000001f170c7810 */ /* 0x000fc40007ffe0ff */
[C---:B------:R-:W-:Y:S01]  /*37a0*/  ISETP.GT.OR P1, PT, R23.reuse, 0x3f, P0 ;  /* 0x0000003f1700780c */ /* 0x040fe20000724670 */
[----:B------:R-:W-:Y:S01]  /*37b0*/  IMAD R11, R22, 0x78, R15 ;  /* 0x00000078160b7824 */ /* 0x000fe200078e020f */
[----:B------:R-:W-:Y:S02]  /*37c0*/  ISETP.GT.U32.AND P3, PT, R12, 0x3e, PT ;  /* 0x0000003e0c00780c */ /* 0x000fe40003f64070 */
[C---:B------:R-:W-:Y:S01]  /*37d0*/  LOP3.LUT R12, R23.reuse, 0xffffffe0, RZ, 0xc0, !PT ;  /* 0xffffffe0170c7812 */ /* 0x040fe200078ec0ff */
[----:B0-----:R-:W-:Y:S01]  /*37e0*/  ULEA UR4, UR5, UR4, 0x18 ;  /* 0x0000000405047291 */ /* 0x001fe2000f8ec03f */
[----:B------:R-:W-:Y:S02]  /*37f0*/  ISETP.GT.OR P2, PT, R23, 0x1f, P0 ;  /* 0x0000001f1700780c */ /* 0x000fe40000744670 */
[----:B------:R-:W-:-:S03]  /*3800*/  ISETP.NE.OR P4, PT, R12, 0x20, P0 ;  /* 0x000000200c00780c */ /* 0x000fc60000785670 */
[----:B------:R-:W-:Y:S01]  /*3810*/  LEA R11, R11, UR4, 0x2 ;  /* 0x000000040b0b7c11 */ /* 0x000fe2000f8e10ff */
[----:B------:R-:W-:Y:S09]  /*3820*/  @P5 BRA `(.L_x_760) ;  /* 0x00000000003c5947 */ /* 0x000ff20003800000 */
        /* <DEDUP_REMOVED lines=15> */
.L_x_760:
[----:B------:R-:W-:Y:S05]  /*3920*/  BSYNC B0 ;  /* 0x0000000000007941 */ /* 0x000fea0003800000 */
.L_x_759:
        /* <DEDUP_REMOVED lines=29> */
[----:B0-----:R-:W-:Y:S01]  /*3b00*/  FADD.FTZ R9, R9, R10 ;  /* 0x0000000a09097221 */ /* 0x001fe20000010000 */
[----:B-1----:R-:W-:Y:S01]  /*3b10*/  FADD.FTZ R28, R28, R13 ;  /* 0x0000000d1c1c7221 */ /* 0x002fe20000010000 */
[----:B--2---:R-:W-:Y:S01]  /*3b20*/  FADD.FTZ R18, R18, R17 ;  /* 0x0000001112127221 */ /* 0x004fe20000010000 */
[----:B---3--:R-:W-:-:S07]  /*3b30*/  FADD.FTZ R14, R14, R19 ;  /* 0x000000130e0e7221 */ /* 0x008fce0000010000 */
.L_x_762:
[----:B------:R-:W-:Y:S05]  /*3b40*/  BSYNC B0 ;  /* 0x0000000000007941 */ /* 0x000fea0003800000 */
.L_x_761:
        /* <DEDUP_REMOVED lines=18> */
.L_x_764:
[----:B------:R-:W-:Y:S05]  /*3c70*/  BSYNC B0 ;  /* 0x0000000000007941 */ /* 0x000fea0003800000 */
.L_x_763:
        /* <DEDUP_REMOVED lines=28> */
[----:B-1----:R-:W-:Y:S01]  /*3e40*/  FADD.FTZ R16, R16, R17 ;  /* 0x0000001110107221 */ /* 0x002fe20000010000 */
[----:B--2---:R-:W-:Y:S01]  /*3e50*/  FADD.FTZ R28, R28, R19 ;  /* 0x000000131c1c7221 */ /* 0x004fe20000010000 */
[----:B---3--:R-:W-:Y:S01]  /*3e60*/  FADD.FTZ R9, R9, R10 ;  /* 0x0000000a09097221 */ /* 0x008fe20000010000 */
[----:B----4-:R-:W-:Y:S01]  /*3e70*/  FADD.FTZ R29, R29, R12 ;  /* 0x0000000c1d1d7221 */ /* 0x010fe20000010000 */
[----:B-----5:R-:W-:Y:S01]  /*3e80*/  FADD.FTZ R14, R14, R21 ;  /* 0x000000150e0e7221 */ /* 0x020fe20000010000 */
[----:B0-----:R-:W-:-:S07]  /*3e90*/  FADD.FTZ R18, R18, R13 ;  /* 0x0000000d12127221 */ /* 0x001fce0000010000 */
.L_x_766:
[----:B------:R-:W-:Y:S05]  /*3ea0*/  BSYNC B0 ;  /* 0x0000000000007941 */ /* 0x000fea0003800000 */
.L_x_765:
[----:B------:R-:W-:Y:S06]  /*3eb0*/  BAR.SYNC.DEFER_BLOCKING 0x0 ;  /* 0x0000000000007b1d */ /* 0x000fec0000010000 */
[----:B------:R-:W-:Y:S05]  /*3ec0*/  @P3 EXIT ;  /* 0x000000000000394d */ /* 0x000fea0003800000 */
[----:B------:R-:W-:Y:S02]  /*3ed0*/  IMAD R24, R27, R24, RZ ;  /* 0x000000181b187224 */ /* 0x000fe400078e02ff */
[----:B01----:R-:W-:Y:S02]  /*3ee0*/  IMAD R11, R25, 0x78, RZ ;  /* 0x00000078190b7824 */ /* 0x003fe400078e02ff */
[----:B------:R-:W-:Y:S02]  /*3ef0*/  IMAD R10, R24, UR38, RZ ;  /* 0x00000026180a7c24 */ /* 0x000fe4000f8e02ff */
[----:B------:R-:W-:Y:S02]  /*3f00*/  IMAD R24, R26, 0x78, RZ ;  /* 0x000000781a187824 */ /* 0x000fe400078e02ff */
[----:B------:R-:W-:Y:S02]  /*3f10*/  IMAD R11, R11, UR38, RZ ;  /* 0x000000260b0b7c24 */ /* 0x000fe4000f8e02ff */
[----:B------:R-:W-:Y:S01]  /*3f20*/  IMAD R10, R10, 0x78, RZ ;  /* 0x000000780a0a7824 */ /* 0x000fe200078e02ff */
[----:B------:R-:W-:-:S02]  /*3f30*/  SHF.R.S32.HI R12, RZ, 0x1f, R24 ;  /* 0x0000001fff0c7819 */ /* 0x000fc40000011418 */
[----:B------:R-:W-:Y:S02]  /*3f40*/  SHF.R.S32.HI R13, RZ, 0x1f, R11 ;  /* 0x0000001fff0d7819 */ /* 0x000fe4000001140b */
[----:B------:R-:W-:Y:S02]  /*3f50*/  IADD3 R24, P1, P2, R10, R11, R24 ;  /* 0x0000000b0a187210 */ /* 0x000fe40007a3e018 */
[----:B------:R-:W-:Y:S01]  /*3f60*/  SHF.R.S32.HI R26, RZ, 0x1f, R10 ;  /* 0x0000001fff1a7819 */ /* 0x000fe2000001140a */
[----:B------:R-:W-:Y:S10]  /*3f70*/  @P0 EXIT ;  /* 0x000000000000094d */ /* 0x000ff40003800000 */
[C---:B------:R-:W-:Y:S01]  /*3f80*/  VIADD R11, R15.reuse, 0x8 ;  /* 0x000000080f0b7836 */ /* 0x040fe20000000000 */
[----:B------:R-:W-:Y:S01]  /*3f90*/  IADD3.X R26, R26, R13, R12, P1, P2 ;  /* 0x0000000d1a1a7210 */ /* 0x000fe20000fe440c */
[----:B------:R-:W-:Y:S01]  /*3fa0*/  ULDC.64 UR4, c[0x0][0x220] ;  /* 0x0000880000047ab9 */ /* 0x000fe20000000a00 */
[----:B------:R-:W-:Y:S01]  /*3fb0*/  F2FP.BF16.F32.PACK_AB R4, R4, R5 ;  /* 0x000000050404723e */ /* 0x000fe200000010ff */
[----:B------:R-:W-:Y:S01]  /*3fc0*/  VIADD R19, R15, 0x18 ;  /* 0x000000180f137836 */ /* 0x000fe20000000000 */
[-C--:B------:R-:W-:Y:S01]  /*3fd0*/  IADD3 R5, P1, R11, R24.reuse, RZ ;  /* 0x000000180b057210 */ /* 0x080fe20007f3e0ff */
[C---:B------:R-:W-:Y:S01]  /*3fe0*/  VIADD R31, R15.reuse, 0x38 ;  /* 0x000000380f1f7836 */ /* 0x040fe20000000000 */
[C---:B------:R-:W-:Y:S01]  /*3ff0*/  IADD3 R13, P0, R15.reuse, R24, RZ ;  /* 0x000000180f0d7210 */ /* 0x040fe20007f1e0ff */
[----:B------:R-:W-:Y:S01]  /*4000*/  VIADD R33, R15, 0x48 ;  /* 0x000000480f217836 */ /* 0x000fe20000000000 */
[----:B------:R-:W-:Y:S02]  /*4010*/  LEA.HI.X.SX32 R12, R11, R26, 0x1, P1 ;  /* 0x0000001a0b0c7211 */ /* 0x000fe400008f0eff */
[----:B------:R-:W-:-:S02]  /*4020*/  LEA R22, P1, R5, UR4, 0x1 ;  /* 0x0000000405167c11 */ /* 0x000fc4000f8208ff */
[----:B------:R-:W-:Y:S02]  /*4030*/  LEA.HI.X.SX32 R30, R15, R26, 0x1, P0 ;  /* 0x0000001a0f1e7211 */ /* 0x000fe400000f0eff */
[----:B------:R-:W-:Y:S02]  /*4040*/  LEA R10, P0, R13, UR4, 0x1 ;  /* 0x000000040d0a7c11 */ /* 0x000fe4000f8008ff */
[----:B------:R-:W-:Y:S02]  /*4050*/  LEA.HI.X R23, R5, UR5, R12, 0x1, P1 ;  /* 0x0000000505177c11 */ /* 0x000fe400088f0c0c */
[----:B------:R-:W-:Y:S02]  /*4060*/  IADD3 R5, R15, 0x10, RZ ;  /* 0x000000100f057810 */ /* 0x000fe40007ffe0ff */
[----:B------:R-:W-:Y:S02]  /*4070*/  LEA.HI.X R11, R13, UR5, R30, 0x1, P0 ;  /* 0x000000050d0b7c11 */ /* 0x000fe400080f0c1e */
[----:B------:R-:W-:-:S02]  /*4080*/  IADD3 R12, P0, R5, R24, RZ ;  /* 0x00000018050c7210 */ /* 0x000fc40007f1e0ff */
[----:B------:R-:W-:Y:S02]  /*4090*/  IADD3 R21, R15, 0x20, RZ ;  /* 0x000000200f157810 */ /* 0x000fe40007ffe0ff */
[C---:B------:R-:W-:Y:S02]  /*40a0*/  PRMT R25, R4.reuse, 0x7610, R25 ;  /* 0x0000761004197816 */ /* 0x040fe40000000019 */
[----:B------:R-:W-:Y:S02]  /*40b0*/  PRMT R27, R4, 0x7632, R27 ;  /* 0x00007632041b7816 */ /* 0x000fe4000000001b */
[----:B------:R-:W-:Y:S01]  /*40c0*/  LEA.HI.X.SX32 R5, R5, R26, 0x1, P0 ;  /* 0x0000001a05057211 */ /* 0x000fe200000f0eff */
[----:B------:R0:W-:Y:S01]  /*40d0*/  STG.E.U16 desc[UR36][R10.64], R25 ;  /* 0x000000190a007986 */ /* 0x0001e2000c101524 */
[----:B------:R-:W-:Y:S02]  /*40e0*/  LEA R4, P0, R12, UR4, 0x1 ;  /* 0x000000040c047c11 */ /* 0x000fe4000f8008ff */
[-C--:B------:R-:W-:Y:S01]  /*40f0*/  IADD3 R13, P1, R19, R24.reuse, RZ ;  /* 0x00000018130d7210 */ /* 0x080fe20007f3e0ff */
[----:B------:R1:W-:Y:S01]  /*4100*/  STG.E.U16 desc[UR36][R22.64], R27 ;  /* 0x0000001b16007986 */ /* 0x0003e2000c101524 */
[----:B------:R-:W-:-:S02]  /*4110*/  IADD3 R17, P2, R21, R24, RZ ;  /* 0x0000001815117210 */ /* 0x000fc40007f5e0ff */
[----:B------:R-:W-:Y:S02]  /*4120*/  LEA.HI.X R5, R12, UR5, R5, 0x1, P0 ;  /* 0x000000050c057c11 */ /* 0x000fe400080f0c05 */
[-C--:B------:R-:W-:Y:S01]  /*4130*/  LEA.HI.X.SX32 R32, R19, R26.reuse, 0x1, P1 ;  /* 0x0000001a13207211 */ /* 0x080fe200008f0eff */
[----:B------:R-:W-:Y:S01]  /*4140*/  VIADD R19, R15, 0x28 ;  /* 0x000000280f137836 */ /* 0x000fe20000000000 */
[----:B------:R-:W-:Y:S02]  /*4150*/  LEA.HI.X.SX32 R30, R21, R26, 0x1, P2 ;  /* 0x0000001a151e7211 */ /* 0x000fe400010f0eff */
[----:B0-----:R-:W-:Y:S02]  /*4160*/  LEA R10, P0, R13, UR4, 0x1 ;  /* 0x000000040d0a7c11 */ /* 0x001fe4000f8008ff */
[----:B------:R-:W-:Y:S02]  /*4170*/  LEA R12, P1, R17, UR4, 0x1 ;  /* 0x00000004110c7c11 */ /* 0x000fe4000f8208ff */
[----:B------:R-:W-:-:S02]  /*4180*/  LEA.HI.X R11, R13, UR5, R32, 0x1, P0 ;  /* 0x000000050d0b7c11 */ /* 0x000fc400080f0c20 */
[----:B------:R-:W-:Y:S02]  /*4190*/  LEA.HI.X R13, R17, UR5, R30, 0x1, P1 ;  /* 0x00000005110d7c11 */ /* 0x000fe400088f0c1e */
[----:B------:R-:W-:Y:S02]  /*41a0*/  IADD3 R17, P0, R19, R24, RZ ;  /* 0x0000001813117210 */ /* 0x000fe40007f1e0ff */
[----:B------:R-:W-:Y:S02]  /*41b0*/  F2FP.BF16.F32.PACK_AB R0, R6, R0 ;  /* 0x000000000600723e */ /* 0x000fe400000010ff */
[----:B------:R-:W-:Y:S02]  /*41c0*/  IADD3 R21, R15, 0x30, RZ ;  /* 0x000000300f157810 */ /* 0x000fe40007ffe0ff */
[----:B------:R-:W-:Y:S02]  /*41d0*/  F2FP.BF16.F32.PACK_AB R6, R2, R3 ;  /* 0x000000030206723e */ /* 0x000fe400000010ff */
[----:B------:R-:W-:-:S02]  /*41e0*/  LEA.HI.X.SX32 R2, R19, R26, 0x1, P0 ;  /* 0x0000001a13027211 */ /* 0x000fc400000f0eff */
[----:B-1----:R-:W-:Y:S01]  /*41f0*/  LEA R22, P0, R17, UR4, 0x1 ;  /* 0x0000000411167c11 */ /* 0x002fe2000f8008ff */
[----:B------:R0:W-:Y:S01]  /*4200*/  STG.E.U16 desc[UR36][R4.64], R6 ;  /* 0x0000000604007986 */ /* 0x0001e2000c101524 */
[----:B------:R-:W-:Y:S02]  /*4210*/  IADD3 R3, P1, R21, R24, RZ ;  /* 0x0000001815037210 */ /* 0x000fe40007f3e0ff */
[----:B------:R-:W-:Y:S02]  /*4220*/  PRMT R19, R6, 0x7632, R19 ;  /* 0x0000763206137816 */ /* 0x000fe40000000013 */
[----:B------:R-:W-:Y:S02]  /*4230*/  LEA.HI.X R23, R17, UR5, R2, 0x1, P0 ;  /* 0x0000000511177c11 */ /* 0x000fe400080f0c02 */
[----:B------:R-:W-:Y:S01]  /*4240*/  LEA.HI.X.SX32 R30, R21, R26, 0x1, P1 ;  /* 0x0000001a151e7211 */ /* 0x000fe200008f0eff */
[----:B------:R1:W-:Y:S01]  /*4250*/  STG.E.U16 desc[UR36][R10.64], R19 ;  /* 0x000000130a007986 */ /* 0x0003e2000c101524 */
[----:B------:R-:W-:-:S02]  /*4260*/  LEA R2, P0, R3, UR4, 0x1 ;  /* 0x0000000403027c11 */ /* 0x000fc4000f8008ff */
[----:B------:R-:W-:Y:S01]  /*4270*/  F2FP.BF16.F32.PACK_AB R8, R8, R7 ;  /* 0x000000070808723e */ /* 0x000fe200000010ff */
[----:B------:R2:W-:Y:S01]  /*4280*/  STG.E.U16 desc[UR36][R12.64], R0 ;  /* 0x000000000c007986 */ /* 0x0005e2000c101524 */
[----:B------:R-:W-:Y:S01]  /*4290*/  LEA.HI.X R3, R3, UR5, R30, 0x1, P0 ;  /* 0x0000000503037c11 */ /* 0x000fe200080f0c1e */
[C---:B------:R-:W-:Y:S01]  /*42a0*/  VIADD R7, R15.reuse, 0x58 ;  /* 0x000000580f077836 */ /* 0x040fe20000000000 */
[----:B------:R-:W-:Y:S02]  /*42b0*/  IADD3 R25, R15, 0x60, RZ ;  /* 0x000000600f197810 */ /* 0x000fe40007ffe0ff */
[----:B0-----:R-:W-:Y:S02]  /*42c0*/  IADD3 R5, P5, R31, R24, RZ ;  /* 0x000000181f057210 */ /* 0x001fe40007fbe0ff */
[C---:B------:R-:W-:Y:S01]  /*42d0*/  IADD3 R17, R15.reuse, 0x40, RZ ;  /* 0x000000400f117810 */ /* 0x040fe20007ffe0ff */
[----:B-1----:R-:W-:Y:S01]  /*42e0*/  VIADD R19, R15, 0x68 ;  /* 0x000000680f137836 */ /* 0x002fe20000000000 */
[----:B------:R-:W-:-:S02]  /*42f0*/  PRMT R11, R0, 0x7632, R11 ;  /* 0x00007632000b7816 */ /* 0x000fc4000000000b */
[----:B------:R-:W-:Y:S02]  /*4300*/  IADD3 R10, P4, R17, R24, RZ ;  /* 0x00000018110a7210 */ /* 0x000fe40007f9e0ff */
[----:B------:R-:W-:Y:S01]  /*4310*/  IADD3 R27, R15, 0x50, RZ ;  /* 0x000000500f1b7810 */ /* 0x000fe20007ffe0ff */
[----:B------:R0:W-:Y:S01]  /*4320*/  STG.E.U16 desc[UR36][R22.64], R11 ;  /* 0x0000000b16007986 */ /* 0x0001e2000c101524 */
[----:B------:R-:W-:Y:S02]  /*4330*/  LEA.HI.X.SX32 R17, R17, R26, 0x1, P4 ;  /* 0x0000001a11117211 */ /* 0x000fe400020f0eff */
[----:B------:R-:W-:Y:S01]  /*4340*/  IADD3 R6, P2, R27, R24, RZ ;  /* 0x000000181b067210 */ /* 0x000fe20007f5e0ff */
[----:B------:R1:W-:Y:S01]  /*4350*/  STG.E.U16 desc[UR36][R2.64], R8 ;  /* 0x0000000802007986 */ /* 0x0003e2000c101524 */
[----:B------:R-:W-:Y:S02]  /*4360*/  IADD3 R21, R15, 0x70, RZ ;  /* 0x000000700f157810 */ /* 0x000fe40007ffe0ff */
[----:B--2---:R-:W-:-:S02]  /*4370*/  LEA.HI.X.SX32 R13, R27, R26, 0x1, P2 ;  /* 0x0000001a1b0d7211 */ /* 0x004fc400010f0eff */
[----:B------:R-:W-:Y:S02]  /*4380*/  F2FP.BF16.F32.PACK_AB R9, R9, R28 ;  /* 0x0000001c0909723e */ /* 0x000fe400000010ff */
[----:B------:R-:W-:Y:S02]  /*4390*/  F2FP.BF16.F32.PACK_AB R18, R18, R29 ;  /* 0x0000001d1212723e */ /* 0x000fe400000010ff */
[----:B0-----:R-:W-:Y:S02]  /*43a0*/  LEA.HI.X.SX32 R22, R31, R26, 0x1, P5 ;  /* 0x0000001a1f167211 */ /* 0x001fe400028f0eff */
[-C--:B------:R-:W-:Y:S02]  /*43b0*/  IADD3 R11, P3, R33, R24.reuse, RZ ;  /* 0x00000018210b7210 */ /* 0x080fe40007f7e0ff */
[----:B-1----:R-:W-:Y:S02]  /*43c0*/  IADD3 R3, P0, R25, R24, RZ ;  /* 0x0000001819037210 */ /* 0x002fe40007f1e0ff */
[----:B------:R-:W-:-:S02]  /*43d0*/  LEA.HI.X.SX32 R12, R33, R26, 0x1, P3 ;  /* 0x0000001a210c7211 */ /* 0x000fc400018f0eff */
[----:B------:R-:W-:Y:S02]  /*43e0*/  LEA.HI.X.SX32 R30, R25, R26, 0x1, P0 ;  /* 0x0000001a191e7211 */ /* 0x000fe400000f0eff */
[----:B------:R-:W-:Y:S02]  /*43f0*/  LEA R4, P0, R5, UR4, 0x1 ;  /* 0x0000000405047c11 */ /* 0x000fe4000f8008ff */
[----:B------:R-:W-:Y:S02]  /*4400*/  IADD3 R2, P1, R7, R24, RZ ;  /* 0x0000001807027210 */ /* 0x000fe40007f3e0ff */
[----:B------:R-:W-:Y:S02]  /*4410*/  LEA.HI.X R5, R5, UR5, R22, 0x1, P0 ;  /* 0x0000000505057c11 */ /* 0x000fe400080f0c16 */
[----:B------:R-:W-:Y:S02]  /*4420*/  LEA R22, P0, R10, UR4, 0x1 ;  /* 0x000000040a167c11 */ /* 0x000fe4000f8008ff */
[----:B------:R-:W-:-:S02]  /*4430*/  LEA.HI.X.SX32 R7, R7, R26, 0x1, P1 ;  /* 0x0000001a07077211 */ /* 0x000fc400008f0eff */
[----:B------:R-:W-:Y:S02]  /*4440*/  LEA.HI.X R23, R10, UR5, R17, 0x1, P0 ;  /* 0x000000050a177c11 */ /* 0x000fe400080f0c11 */
[----:B------:R-:W-:Y:S02]  /*4450*/  LEA R10, P0, R11, UR4, 0x1 ;  /* 0x000000040b0a7c11 */ /* 0x000fe4000f8008ff */
[----:B------:R-:W-:Y:S02]  /*4460*/  IADD3 R0, P5, R19, R24, RZ ;  /* 0x0000001813007210 */ /* 0x000fe40007fbe0ff */
[----:B------:R-:W-:Y:S02]  /*4470*/  LEA.HI.X R11, R11, UR5, R12, 0x1, P0 ;  /* 0x000000050b0b7c11 */ /* 0x000fe400080f0c0c */
[----:B------:R-:W-:Y:S02]  /*4480*/  LEA R12, P0, R6, UR4, 0x1 ;  /* 0x00000004060c7c11 */ /* 0x000fe4000f8008ff */
[----:B------:R-:W-:-:S02]  /*4490*/  PRMT R8, R8, 0x7632, R8 ;  /* 0x0000763208087816 */ /* 0x000fc40000000008 */
[----:B------:R-:W-:Y:S02]  /*44a0*/  LEA.HI.X R13, R6, UR5, R13, 0x1, P0 ;  /* 0x00000005060d7c11 */ /* 0x000fe400080f0c0d */
[----:B------:R-:W-:Y:S01]  /*44b0*/  LEA R6, P0, R2, UR4, 0x1 ;  /* 0x0000000402067c11 */ /* 0x000fe2000f8008ff */
[----:B------:R0:W-:Y:S01]  /*44c0*/  STG.E.U16 desc[UR36][R4.64], R8 ;  /* 0x0000000804007986 */ /* 0x0001e2000c101524 */
[----:B------:R-:W-:Y:S02]  /*44d0*/  F2FP.BF16.F32.PACK_AB R25, R16, R20 ;  /* 0x000000141019723e */ /* 0x000fe400000010ff */
[----:B------:R-:W-:Y:S02]  /*44e0*/  LEA.HI.X R7, R2, UR5, R7, 0x1, P0 ;  /* 0x0000000502077c11 */ /* 0x000fe400080f0c07 */
[----:B------:R-:W-:Y:S01]  /*44f0*/  LEA R2, P0, R3, UR4, 0x1 ;  /* 0x0000000403027c11 */ /* 0x000fe2000f8008ff */
[----:B------:R-:W-:Y:S01]  /*4500*/  STG.E.U16 desc[UR36][R22.64], R25 ;  /* 0x0000001916007986 */ /* 0x000fe2000c101524 */
[----:B------:R-:W-:-:S02]  /*4510*/  IADD3 R24, P6, R21, R24, RZ ;  /* 0x0000001815187210 */ /* 0x000fc40007fde0ff */
[----:B------:R-:W-:Y:S02]  /*4520*/  LEA.HI.X R3, R3, UR5, R30, 0x1, P0 ;  /* 0x0000000503037c11 */ /* 0x000fe400080f0c1e */
[-C--:B------:R-:W-:Y:S02]  /*4530*/  LEA.HI.X.SX32 R15, R19, R26.reuse, 0x1, P5 ;  /* 0x0000001a130f7211 */ /* 0x080fe400028f0eff */
[----:B------:R-:W-:Y:S02]  /*4540*/  LEA R16, P0, R0, UR4, 0x1 ;  /* 0x0000000400107c11 */ /* 0x000fe4000f8008ff */
[----:B0-----:R-:W-:Y:S02]  /*4550*/  PRMT R5, R25, 0x7632, R5 ;  /* 0x0000763219057816 */ /* 0x001fe40000000005 */
[----:B------:R-:W-:Y:S02]  /*4560*/  LEA.HI.X.SX32 R19, R21, R26, 0x1, P6 ;  /* 0x0000001a15137211 */ /* 0x000fe400030f0eff */
[----:B------:R-:W-:Y:S01]  /*4570*/  LEA R20, P1, R24, UR4, 0x1 ;  /* 0x0000000418147c11 */ /* 0x000fe2000f8208ff */
[----:B------:R-:W-:Y:S01]  /*4580*/  STG.E.U16 desc[UR36][R10.64], R5 ;  /* 0x000000050a007986 */ /* 0x000fe2000c101524 */
[----:B------:R-:W-:-:S02]  /*4590*/  LEA.HI.X R17, R0, UR5, R15, 0x1, P0 ;  /* 0x0000000500117c11 */ /* 0x000fc400080f0c0f */
[----:B------:R-:W-:Y:S01]  /*45a0*/  PRMT R0, R9, 0x7632, R0 ;  /* 0x0000763209007816 */ /* 0x000fe20000000000 */
[----:B------:R-:W-:Y:S01]  /*45b0*/  STG.E.U16 desc[UR36][R12.64], R9 ;  /* 0x000000090c007986 */ /* 0x000fe2000c101524 */
[----:B------:R-:W-:Y:S02]  /*45c0*/  PRMT R8, R18, 0x7632, R8 ;  /* 0x0000763212087816 */ /* 0x000fe40000000008 */
[----:B------:R-:W-:Y:S01]  /*45d0*/  LEA.HI.X R21, R24, UR5, R19, 0x1, P1 ;  /* 0x0000000518157c11 */ /* 0x000fe200088f0c13 */
[----:B------:R-:W-:Y:S01]  /*45e0*/  STG.E.U16 desc[UR36][R6.64], R0 ;  /* 0x0000000006007986 */ /* 0x000fe2000c101524 */
[----:B------:R-:W-:-:S03]  /*45f0*/  F2FP.BF16.F32.PACK_AB R14, RZ, R14 ;  /* 0x0000000eff0e723e */ /* 0x000fc600000010ff */
[----:B------:R-:W-:Y:S04]  /*4600*/  STG.E.U16 desc[UR36][R2.64], R18 ;  /* 0x0000001202007986 */ /* 0x000fe8000c101524 */
[----:B------:R-:W-:Y:S04]  /*4610*/  STG.E.U16 desc[UR36][R16.64], R8 ;  /* 0x0000000810007986 */ /* 0x000fe8000c101524 */
[----:B------:R-:W-:Y:S01]  /*4620*/  STG.E.U16 desc[UR36][R20.64], R14 ;  /* 0x0000000e14007986 */ /* 0x000fe2000c101524 */
[----:B------:R-:W-:Y:S05]  /*4630*/  EXIT ;  /* 0x000000000000794d */ /* 0x000fea0003800000 */
.L_x_729:
        /* <DEDUP_REMOVED lines=16> */
.L_x_756:
[----:B------:R-:W-:Y:S01]  /*4740*/  MOV R0, 0x0 ;  /* 0x0000000000007802 */ /* 0x000fe20000000f00 */
[----:B------:R-:W-:Y:S01]  /*4750*/  ULDC.64 UR4, c[0x4][0x178] ;  /* 0x01005e0000047ab9 */ /* 0x000fe20000000a00 */
[----:B------:R-:W-:Y:S01]  /*4760*/  ULDC.64 UR6, c[0x4][0x88] ;  /* 0x0100220000067ab9 */ /* 0x000fe20000000a00 */
[----:B------:R-:W-:Y:S01]  /*4770*/  MOV R4, UR4 ;  /* 0x0000000400047c02 */ /* 0x000fe20008000f00 */
[----:B------:R1:W2:Y:S01]  /*4780*/  LDC.64 R2, c[0x4][R0] ;  /* 0x0100000000027b82 */ /* 0x0002a20000000a00 */
        /* <DEDUP_REMOVED lines=8> */
[----:B-1----:R-:W-:-:S07]  /*4810*/  IMAD.MOV.U32 R12, RZ, RZ, 0x1 ;  /* 0x00000001ff0c7424 */ /* 0x002fce00078e00ff */
[----:B------:R-:W-:-:S07]  /*4820*/  LEPC R20, `(.L_x_767) ;  /* 0x000000001014794e */ /* 0x000fce0000000000 */
[----:B0-2---:R-:W-:Y:S05]  /*4830*/  CALL.ABS.NOINC R2 ;  /* 0x0000000002007343 */ /* 0x005fea0003c00000 */
.L_x_767:
[----:B------:R-:W-:Y:S05]  /*4840*/  EXIT ;  /* 0x000000000000794d */ /* 0x000fea0003800000 */
.L_x_731:
[----:B------:R-:W-:Y:S01]  /*4850*/  HFMA2.MMA R11, -RZ, RZ, 0, 1.847743988037109375e-06 ;  /* 0x0000001fff0b7435 */ /* 0x000fe200000001ff */
[----:B------:R-:W-:Y:S01]  /*4860*/  IMAD.MOV.U32 R12, RZ, RZ, 0x10 ;  /* 0x00000010ff0c7424 */ /* 0x000fe200078e00ff */
[----:B------:R-:W-:Y:S01]  /*4870*/  MOV R2, 0xff7fffff ;  /* 0xff7fffff00027802 */ /* 0x000fe20000000f00 */
[----:B------:R-:W-:-:S08]  /*4880*/  IMAD.MOV.U32 R15, RZ, RZ, -0x1 ;  /* 0xffffffffff0f7424 */ /* 0x000fd000078e00ff */
[----:B------:R-:W-:Y:S05]  /*4890*/  WARPSYNC.COLLECTIVE R15, `(.L_x_768) ;  /* 0x000000000f087348 */ /* 0x000fea0003c00000 */
[----:B------:R0:W1:Y:S02]  /*48a0*/  SHFL.BFLY P6, R14, R13, R12, R11 ;  /* 0x0c00000c0d0e7389 */ /* 0x00006400000c000b */
[----:B01----:R-:W-:Y:S01]  /*48b0*/  ENDCOLLECTIVE ;  /* 0x000000000000791b */ /* 0x003fe20003800000 */
.L_x_768:
[----:B------:R-:W-:Y:S01]  /*48c0*/  IMAD.MOV.U32 R12, RZ, RZ, 0x8 ;  /* 0x00000008ff0c7424 */ /* 0x000fe200078e00ff */
[----:B------:R-:W-:-:S04]  /*48d0*/  FMNMX.FTZ R4, R14, -3.40282346638528859812e+38, !PT ;  /* 0xff7fffff0e047809 */ /* 0x000fc80007810000 */
[----:B------:R-:W-:-:S07]  /*48e0*/  MOV R13, R4 ;  /* 0x00000004000d7202 */ /* 0x000fce0000000f00 */
[----:B------:R-:W-:Y:S05]  /*48f0*/  WARPSYNC.COLLECTIVE R15, `(.L_x_769) ;  /* 0x000000000f087348 */ /* 0x000fea0003c00000 */
[----:B------:R0:W1:Y:S02]  /*4900*/  SHFL.BFLY P6, R14, R13, R12, R11 ;  /* 0x0c00000c0d0e7389 */ /* 0x00006400000c000b */
[----:B01----:R-:W-:Y:S01]  /*4910*/  ENDCOLLECTIVE ;  /* 0x000000000000791b */ /* 0x003fe20003800000 */
.L_x_769:
[----:B------:R-:W-:Y:S01]  /*4920*/  IMAD.MOV.U32 R12, RZ, RZ, 0x4 ;  /* 0x00000004ff0c7424 */ /* 0x000fe200078e00ff */
[----:B------:R-:W-:-:S04]  /*4930*/  FMNMX.FTZ R5, R4, R14, !PT ;  /* 0x0000000e04057209 */ /* 0x000fc80007810000 */
[----:B------:R-:W-:-:S07]  /*4940*/  MOV R13, R5 ;  /* 0x00000005000d7202 */ /* 0x000fce0000000f00 */
[----:B------:R-:W-:Y:S05]  /*4950*/  WARPSYNC.COLLECTIVE R15, `(.L_x_770) ;  /* 0x000000000f087348 */ /* 0x000fea0003c00000 */
[----:B------:R0:W1:Y:S02]  /*4960*/  SHFL.BFLY P6, R14, R13, R12, R11 ;  /* 0x0c00000c0d0e7389 */ /* 0x00006400000c000b */
[----:B01----:R-:W-:Y:S01]  /*4970*/  ENDCOLLECTIVE ;  /* 0x000000000000791b */ /* 0x003fe20003800000 */
.L_x_770:
[----:B------:R-:W-:Y:S01]  /*4980*/  IMAD.MOV.U32 R12, RZ, RZ, 0x2 ;  /* 0x00000002ff0c7424 */ /* 0x000fe200078e00ff */
[----:B------:R-:W-:-:S04]  /*4990*/  FMNMX.FTZ R6, R5, R14, !PT ;  /* 0x0000000e05067209 */ /* 0x000fc80007810000 */
[----:B------:R-:W-:-:S07]  /*49a0*/  MOV R13, R6 ;  /* 0x00000006000d7202 */ /* 0x000fce0000000f00 */
[----:B------:R-:W-:Y:S05]  /*49b0*/  WARPSYNC.COLLECTIVE R15, `(.L_x_771) ;  /* 0x000000000f087348 */ /* 0x000fea0003c00000 */
[----:B------:R0:W1:Y:S02]  /*49c0*/  SHFL.BFLY P6, R14, R13, R12, R11 ;  /* 0x0c00000c0d0e7389 */ /* 0x00006400000c000b */
[----:B01----:R-:W-:Y:S01]  /*49d0*/  ENDCOLLECTIVE ;  /* 0x000000000000791b */ /* 0x003fe20003800000 */
.L_x_771:
[----:B------:R-:W-:Y:S01]  /*49e0*/  IMAD.MOV.U32 R12, RZ, RZ, 0x1 ;  /* 0x00000001ff0c7424 */ /* 0x000fe200078e00ff */
[----:B------:R-:W-:-:S04]  /*49f0*/  FMNMX.FTZ R19, R6, R14, !PT ;  /* 0x0000000e06137209 */ /* 0x000fc80007810000 */
[----:B------:R-:W-:-:S07]  /*4a00*/  MOV R13, R19 ;  /* 0x00000013000d7202 */ /* 0x000fce0000000f00 */
[----:B------:R-:W-:Y:S05]  /*4a10*/  WARPSYNC.COLLECTIVE R15, `(.L_x_772) ;  /* 0x000000000f087348 */ /* 0x000fea0003c00000 */
[----:B------:R0:W1:Y:S02]  /*4a20*/  SHFL.BFLY P6, R14, R13, R12, R11 ;  /* 0x0c00000c0d0e7389 */ /* 0x00006400000c000b */
[----:B01----:R-:W-:Y:S01]  /*4a30*/  ENDCOLLECTIVE ;  /* 0x000000000000791b */ /* 0x003fe20003800000 */
.L_x_772:
[----:B------:R-:W-:Y:S05]  /*4a40*/  BRA `(.L_x_773) ;  /* 0xffffffc8000c7947 */ /* 0x000fea000383ffff */
.L_x_758:
[----:B----4-:R-:W-:Y:S01]  /*4a50*/  HFMA2.MMA R12, -RZ, RZ, 0, 1.1920928955078125e-07 ;  /* 0x00000002ff0c7435 */ /* 0x010fe200000001ff */
[----:B--2---:R-:W-:Y:S01]  /*4a60*/  IMAD.MOV.U32 R13, RZ, RZ, RZ ;  /* 0x000000ffff0d7224 */ /* 0x004fe200078e00ff */
[----:B---3--:R-:W-:Y:S01]  /*4a70*/  MOV R15, 0xffffffff ;  /* 0xffffffff000f7802 */ /* 0x008fe20000000f00 */
[----:B-1----:R-:W-:-:S08]  /*4a80*/  IMAD.MOV.U32 R11, RZ, RZ, 0x1f ;  /* 0x0000001fff0b7424 */ /* 0x002fd000078e00ff */
[----:B0-----:R-:W-:Y:S05]  /*4a90*/  WARPSYNC.COLLECTIVE R15, `(.L_x_774) ;  /* 0x000000000f087348 */ /* 0x001fea0003c00000 */
[----:B------:R1:W2:Y:S02]  /*4aa0*/  SHFL.BFLY P6, R14, R13, R12, R11 ;  /* 0x0c00000c0d0e7389 */ /* 0x0002a400000c000b */
[----:B012---:R-:W-:Y:S01]  /*4ab0*/  ENDCOLLECTIVE ;  /* 0x000000000000791b */ /* 0x007fe20003800000 */
.L_x_774:
[----:B------:R-:W-:Y:S01]  /*4ac0*/  HFMA2.MMA R12, -RZ, RZ, 0, 5.9604644775390625e-08 ;  /* 0x00000001ff0c7435 */ /* 0x000fe200000001ff */
[----:B------:R-:W-:-:S04]  /*4ad0*/  FADD.FTZ R30, RZ, R14 ;  /* 0x0000000eff1e7221 */ /* 0x000fc80000010000 */
[----:B------:R-:W-:-:S07]  /*4ae0*/  IMAD.MOV.U32 R13, RZ, RZ, R30 ;  /* 0x000000ffff0d7224 */ /* 0x000fce00078e001e */
[----:B------:R-:W-:Y:S05]  /*4af0*/  WARPSYNC.COLLECTIVE R15, `(.L_x_775) ;  /* 0x000000000f087348 */ /* 0x000fea0003c00000 */
[----:B------:R0:W1:Y:S02]  /*4b00*/  SHFL.BFLY P6, R14, R13, R12, R11 ;  /* 0x0c00000c0d0e7389 */ /* 0x00006400000c000b */
[----:B01----:R-:W-:Y:S01]  /*4b10*/  ENDCOLLECTIVE ;  /* 0x000000000000791b */ /* 0x003fe20003800000 */
.L_x_775:
[----:B------:R-:W-:Y:S01]  /*4b20*/  MOV R13, RZ ;  /* 0x000000ff000d7202 */ /* 0x000fe20000000f00 */
[----:B------:R-:W-:Y:S02]  /*4b30*/  IMAD.MOV.U32 R12, RZ, RZ, 0x2 ;  /* 0x00000002ff0c7424 */ /* 0x000fe400078e00ff */
[----:B------:R-:W-:-:S07]  /*4b40*/  IMAD.MOV.U32 R5, RZ, RZ, R14 ;  /* 0x000000ffff057224 */ /* 0x000fce00078e000e */
[----:B------:R-:W-:Y:S05]  /*4b50*/  WARPSYNC.COLLECTIVE R15, `(.L_x_776) ;  /* 0x000000000f087348 */ /* 0x000fea0003c00000 */
[----:B------:R0:W1:Y:S02]  /*4b60*/  SHFL.BFLY P6, R14, R13, R12, R11 ;  /* 0x0c00000c0d0e7389 */ /* 0x00006400000c000b */
[----:B01----:R-:W-:Y:S01]  /*4b70*/  ENDCOLLECTIVE ;  /* 0x000000000000791b */ /* 0x003fe20003800000 */
.L_x_776:
        /* <DEDUP_REMOVED lines=8> */
.L_x_777:
[----:B------:R-:W-:Y:S01]  /*4c00*/  MOV R13, RZ ;  /* 0x000000ff000d7202 */ /* 0x000fe20000000f00 */
[----:B------:R-:W-:Y:S02]  /*4c10*/  IMAD.MOV.U32 R12, RZ, RZ, 0x2 ;  /* 0x00000002ff0c7424 */ /* 0x000fe400078e00ff */
[----:B------:R-:W-:-:S07]  /*4c20*/  IMAD.MOV.U32 R4, RZ, RZ, R14 ;  /* 0x000000ffff047224 */ /* 0x000fce00078e000e */
[----:B------:R-:W-:Y:S05]  /*4c30*/  WARPSYNC.COLLECTIVE R15, `(.L_x_778) ;  /* 0x000000000f087348 */ /* 0x000fea0003c00000 */
[----:B------:R0:W1:Y:S02]  /*4c40*/  SHFL.BFLY P6, R14, R13, R12, R11 ;  /* 0x0c00000c0d0e7389 */ /* 0x00006400000c000b */
[----:B01----:R-:W-:Y:S01]  /*4c50*/  ENDCOLLECTIVE ;  /* 0x000000000000791b */ /* 0x003fe20003800000 */
.L_x_778:
        /* <DEDUP_REMOVED lines=8> */
.L_x_779:
[----:B------:R-:W-:Y:S01]  /*4ce0*/  MOV R13, RZ ;  /* 0x000000ff000d7202 */ /* 0x000fe20000000f00 */
[----:B------:R-:W-:Y:S02]  /*4cf0*/  IMAD.MOV.U32 R12, RZ, RZ, 0x2 ;  /* 0x00000002ff0c7424 */ /* 0x000fe400078e00ff */
[----:B------:R-:W-:-:S07]  /*4d00*/  IMAD.MOV.U32 R18, RZ, RZ, R14 ;  /* 0x000000ffff127224 */ /* 0x000fce00078e000e */
[----:B------:R-:W-:Y:S05]  /*4d10*/  WARPSYNC.COLLECTIVE R15, `(.L_x_780) ;  /* 0x000000000f087348 */ /* 0x000fea0003c00000 */
[----:B------:R0:W1:Y:S02]  /*4d20*/  SHFL.BFLY P6, R14, R13, R12, R11 ;  /* 0x0c00000c0d0e7389 */ /* 0x00006400000c000b */
[----:B01----:R-:W-:Y:S01]  /*4d30*/  ENDCOLLECTIVE ;  /* 0x000000000000791b */ /* 0x003fe20003800000 */
.L_x_780:
        /* <DEDUP_REMOVED lines=8> */
.L_x_781:
[----:B------:R-:W-:Y:S01]  /*4dc0*/  MOV R13, RZ ;  /* 0x000000ff000d7202 */ /* 0x000fe20000000f00 */
[----:B------:R-:W-:Y:S02]  /*4dd0*/  IMAD.MOV.U32 R12, RZ, RZ, 0x2 ;  /* 0x00000002ff0c7424 */ /* 0x000fe400078e00ff */
[----:B------:R-:W-:-:S07]  /*4de0*/  IMAD.MOV.U32 R2, RZ, RZ, R14 ;  /* 0x000000ffff027224 */ /* 0x000fce00078e000e */
[----:B------:R-:W-:Y:S05]  /*4df0*/  WARPSYNC.COLLECTIVE R15, `(.L_x_782) ;  /* 0x000000000f087348 */ /* 0x000fea0003c00000 */
[----:B------:R0:W1:Y:S02]  /*4e00*/  SHFL.BFLY P6, R14, R13, R12, R11 ;  /* 0x0c00000c0d0e7389 */ /* 0x00006400000c000b */
[----:B01----:R-:W-:Y:S01]  /*4e10*/  ENDCOLLECTIVE ;  /* 0x000000000000791b */ /* 0x003fe20003800000 */
.L_x_782:
        /* <DEDUP_REMOVED lines=8> */
.L_x_783:
[----:B------:R-:W-:Y:S01]  /*4ea0*/  MOV R13, RZ ;  /* 0x000000ff000d7202 */ /* 0x000fe20000000f00 */
[----:B------:R-:W-:Y:S02]  /*4eb0*/  IMAD.MOV.U32 R12, RZ, RZ, 0x2 ;  /* 0x00000002ff0c7424 */ /* 0x000fe400078e00ff */
[----:B------:R-:W-:-:S07]  /*4ec0*/  IMAD.MOV.U32 R16, RZ, RZ, R14 ;  /* 0x000000ffff107224 */ /* 0x000fce00078e000e */
[----:B------:R-:W-:Y:S05]  /*4ed0*/  WARPSYNC.COLLECTIVE R15, `(.L_x_784) ;  /* 0x000000000f087348 */ /* 0x000fea0003c00000 */
[----:B------:R0:W1:Y:S02]  /*4ee0*/  SHFL.BFLY P6, R14, R13, R12, R11 ;  /* 0x0c00000c0d0e7389 */ /* 0x00006400000c000b */
[----:B01----:R-:W-:Y:S01]  /*4ef0*/  ENDCOLLECTIVE ;  /* 0x000000000000791b */ /* 0x003fe20003800000 */
.L_x_784:
        /* <DEDUP_REMOVED lines=8> */
.L_x_785:
[----:B------:R-:W-:Y:S01]  /*4f80*/  MOV R13, RZ ;  /* 0x000000ff000d7202 */ /* 0x000fe20000000f00 */
[----:B------:R-:W-:Y:S02]  /*4f90*/  IMAD.MOV.U32 R12, RZ, RZ, 0x2 ;  /* 0x00000002ff0c7424 */ /* 0x000fe400078e00ff */
[----:B------:R-:W-:-:S07]  /*4fa0*/  IMAD.MOV.U32 R9, RZ, RZ, R14 ;  /* 0x000000ffff097224 */ /* 0x000fce00078e000e */
[----:B------:R-:W-:Y:S05]  /*4fb0*/  WARPSYNC.COLLECTIVE R15, `(.L_x_786) ;  /* 0x000000000f087348 */ /* 0x000fea0003c00000 */
[----:B------:R0:W1:Y:S02]  /*4fc0*/  SHFL.BFLY P6, R14, R13, R12, R11 ;  /* 0x0c00000c0d0e7389 */ /* 0x00006400000c000b */
[----:B01----:R-:W-:Y:S01]  /*4fd0*/  ENDCOLLECTIVE ;  /* 0x000000000000791b */ /* 0x003fe20003800000 */
.L_x_786:
        /* <DEDUP_REMOVED lines=8> */
.L_x_787:
[----:B------:R-:W-:Y:S01]  /*5060*/  MOV R13, RZ ;  /* 0x000000ff000d7202 */ /* 0x000fe20000000f00 */
[----:B------:R-:W-:Y:S02]  /*5070*/  IMAD.MOV.U32 R12, RZ, RZ, 0x2 ;  /* 0x00000002ff0c7424 */ /* 0x000fe400078e00ff */
[----:B------:R-:W-:-:S07]  /*5080*/  IMAD.MOV.U32 R10, RZ, RZ, R14 ;  /* 0x000000ffff0a7224 */ /* 0x000fce00078e000e */
[----:B------:R-:W-:Y:S05]  /*5090*/  WARPSYNC.COLLECTIVE R15, `(.L_x_788) ;  /* 0x000000000f087348 */ /* 0x000fea0003c00000 */
[----:B------:R0:W1:Y:S02]  /*50a0*/  SHFL.BFLY P6, R14, R13, R12, R11 ;  /* 0x0c00000c0d0e7389 */ /* 0x00006400000c000b */
[----:B01----:R-:W-:Y:S01]  /*50b0*/  ENDCOLLECTIVE ;  /* 0x000000000000791b */ /* 0x003fe20003800000 */
.L_x_788:
[----:B------:R-:W-:Y:S01]  /*50c0*/  FADD.FTZ R7, R7, R10 ;  /* 0x0000000a07077221 */ /* 0x000fe20000010000 */
[----:B------:R-:W-:Y:S02]  /*50d0*/  IMAD.MOV.U32 R12, RZ, RZ, 0x1 ;  /* 0x00000001ff0c7424 */ /* 0x000fe400078e00ff */
[----:B------:R-:W-:-:S05]  /*50e0*/  FADD.FTZ R19, RZ, R14 ;  /* 0x0000000eff137221 */ /* 0x000fca0000010000 */
[----:B------:R-:W-:-:S07]  /*50f0*/  MOV R13, R19 ;  /* 0x00000013000d7202 */ /* 0x000fce0000000f00 */
[----:B------:R-:W-:Y:S05]  /*5100*/  WARPSYNC.COLLECTIVE R15, `(.L_x_789) ;  /* 0x000000000f087348 */ /* 0x000fea0003c00000 */
[----:B------:R0:W1:Y:S02]  /*5110*/  SHFL.BFLY P6, R14, R13, R12, R11 ;  /* 0x0c00000c0d0e7389 */ /* 0x00006400000c000b */
[----:B01----:R-:W-:Y:S01]  /*5120*/  ENDCOLLECTIVE ;  /* 0x000000000000791b */ /* 0x003fe20003800000 */
.L_x_789:
[----:B------:R-:W-:Y:S01]  /*5130*/  HFMA2.MMA R12, -RZ, RZ, 0, 1.1920928955078125e-07 ;  /* 0x00000002ff0c7435 */ /* 0x000fe200000001ff */
[----:B------:R-:W-:Y:S01]  /*5140*/  IMAD.MOV.U32 R13, RZ, RZ, RZ ;  /* 0x000000ffff0d7224 */ /* 0x000fe200078e00ff */
[----:B------:R-:W-:-:S09]  /*5150*/  MOV R8, R14 ;  /* 0x0000000e00087202 */ /* 0x000fd20000000f00 */
[----:B------:R-:W-:Y:S05]  /*5160*/  WARPSYNC.COLLECTIVE R15, `(.L_x_790) ;  /* 0x000000000f087348 */ /* 0x000fea0003c00000 */
[----:B------:R0:W1:Y:S02]  /*5170*/  SHFL.BFLY P6, R14, R13, R12, R11 ;  /* 0x0c00000c0d0e7389 */ /* 0x00006400000c000b */
[----:B01----:R-:W-:Y:S01]  /*5180*/  ENDCOLLECTIVE ;  /* 0x000000000000791b */ /* 0x003fe20003800000 */
.L_x_790:
[----:B------:R-:W-:Y:S01]  /*5190*/  FADD.FTZ R8, R19, R8 ;  /* 0x0000000813087221 */ /* 0x000fe20000010000 */
[----:B------:R-:W-:Y:S01]  /*51a0*/  MOV R12, 0x1 ;  /* 0x00000001000c7802 */ /* 0x000fe20000000f00 */
[----:B------:R-:W-:-:S04]  /*51b0*/  FADD.FTZ R29, RZ, R14 ;  /* 0x0000000eff1d7221 */ /* 0x000fc80000010000 */
[----:B------:R-:W-:-:S07]  /*51c0*/  IMAD.MOV.U32 R13, RZ, RZ, R29 ;  /* 0x000000ffff0d7224 */ /* 0x000fce00078e001d */
[----:B------:R-:W-:Y:S05]  /*51d0*/  WARPSYNC.COLLECTIVE R15, `(.L_x_791) ;  /* 0x000000000f087348 */ /* 0x000fea0003c00000 */
[----:B------:R0:W1:Y:S02]  /*51e0*/  SHFL.BFLY P6, R14, R13, R12, R11 ;  /* 0x0c00000c0d0e7389 */ /* 0x00006400000c000b */
[----:B01----:R-:W-:Y:S01]  /*51f0*/  ENDCOLLECTIVE ;  /* 0x000000000000791b */ /* 0x003fe20003800000 */
.L_x_791:
[----:B------:R-:W-:Y:S01]  /*5200*/  HFMA2.MMA R13, -RZ, RZ, 0, 0 ;  /* 0x00000000ff0d7435 */ /* 0x000fe200000001ff */
[----:B------:R-:W-:Y:S02]  /*5210*/  IMAD.MOV.U32 R12, RZ, RZ, 0x2 ;  /* 0x00000002ff0c7424 */ /* 0x000fe400078e00ff */
[----:B------:R-:W-:-:S08]  /*5220*/  IMAD.MOV.U32 R20, RZ, RZ, R14 ;  /* 0x000000ffff147224 */ /* 0x000fd000078e000e */
[----:B------:R-:W-:Y:S05]  /*5230*/  WARPSYNC.COLLECTIVE R15, `(.L_x_792) ;  /* 0x000000000f087348 */ /* 0x000fea0003c00000 */
[----:B------:R0:W1:Y:S02]  /*5240*/  SHFL.BFLY P6, R14, R13, R12, R11 ;  /* 0x0c00000c0d0e7389 */ /* 0x00006400000c000b */
[----:B01----:R-:W-:Y:S01]  /*5250*/  ENDCOLLECTIVE ;  /* 0x000000000000791b */ /* 0x003fe20003800000 */
.L_x_792:
[----:B------:R-:W-:Y:S01]  /*5260*/  FADD.FTZ R20, R29, R20 ;  /* 0x000000141d147221 */ /* 0x000fe20000010000 */
[----:B------:R-:W-:Y:S02]  /*5270*/  IMAD.MOV.U32 R12, RZ, RZ, 0x1 ;  /* 0x00000001ff0c7424 */ /* 0x000fe400078e00ff */
[----:B------:R-:W-:-:S05]  /*5280*/  FADD.FTZ R17, RZ, R14 ;  /* 0x0000000eff117221 */ /* 0x000fca0000010000 */
[----:B------:R-:W-:-:S07]  /*5290*/  MOV R13, R17 ;  /* 0x00000011000d7202 */ /* 0x000fce0000000f00 */
[----:B------:R-:W-:Y:S05]  /*52a0*/  WARPSYNC.COLLECTIVE R15, `(.L_x_793) ;  /* 0x000000000f087348 */ /* 0x000fea0003c00000 */
[----:B------:R0:W1:Y:S02]  /*52b0*/  SHFL.BFLY P6, R14, R13, R12, R11 ;  /* 0x0c00000c0d0e7389 */ /* 0x00006400000c000b */
[----:B01----:R-:W-:Y:S01]  /*52c0*/  ENDCOLLECTIVE ;  /* 0x000000000000791b */ /* 0x003fe20003800000 */
.L_x_793:
[----:B------:R-:W-:Y:S01]  /*52d0*/  HFMA2.MMA R12, -RZ, RZ, 0, 1.1920928955078125e-07 ;  /* 0x00000002ff0c7435 */ /* 0x000fe200000001ff */
[----:B------:R-:W-:Y:S01]  /*52e0*/  IMAD.MOV.U32 R13, RZ, RZ, RZ ;  /* 0x000000ffff0d7224 */ /* 0x000fe200078e00ff */
[----:B------:R-:W-:-:S09]  /*52f0*/  MOV R16, R14 ;  /* 0x0000000e00107202 */ /* 0x000fd20000000f00 */
[----:B------:R-:W-:Y:S05]  /*5300*/  WARPSYNC.COLLECTIVE R15, `(.L_x_794) ;  /* 0x000000000f087348 */ /* 0x000fea0003c00000 */
[----:B------:R0:W1:Y:S02]  /*5310*/  SHFL.BFLY P6, R14, R13, R12, R11 ;  /* 0x0c00000c0d0e7389 */ /* 0x00006400000c000b */
[----:B01----:R-:W-:Y:S01]  /*5320*/  ENDCOLLECTIVE ;  /* 0x000000000000791b */ /* 0x003fe20003800000 */
.L_x_794:
        /* <DEDUP_REMOVED lines=8> */
.L_x_795:
[----:B------:R-:W-:Y:S01]  /*53b0*/  HFMA2.MMA R12, -RZ, RZ, 0, 1.1920928955078125e-07 ;  /* 0x00000002ff0c7435 */ /* 0x000fe200000001ff */
[----:B------:R-:W-:Y:S01]  /*53c0*/  IMAD.MOV.U32 R13, RZ, RZ, RZ ;  /* 0x000000ffff0d7224 */ /* 0x000fe200078e00ff */
[----:B------:R-:W-:-:S09]  /*53d0*/  MOV R28, R14 ;  /* 0x0000000e001c7202 */ /* 0x000fd20000000f00 */
[----:B------:R-:W-:Y:S05]  /*53e0*/  WARPSYNC.COLLECTIVE R15, `(.L_x_796) ;  /* 0x000000000f087348 */ /* 0x000fea0003c00000 */
[----:B------:R0:W1:Y:S02]  /*53f0*/  SHFL.BFLY P6, R14, R13, R12, R11 ;  /* 0x0c00000c0d0e7389 */ /* 0x00006400000c000b */
[----:B01----:R-:W-:Y:S01]  /*5400*/  ENDCOLLECTIVE ;  /* 0x000000000000791b */ /* 0x003fe20003800000 */
.L_x_796:
        /* <DEDUP_REMOVED lines=8> */
.L_x_797:
[----:B------:R-:W-:Y:S01]  /*5490*/  HFMA2.MMA R13, -RZ, RZ, 0, 0 ;  /* 0x00000000ff0d7435 */ /* 0x000fe200000001ff */
[----:B------:R-:W-:Y:S02]  /*54a0*/  IMAD.MOV.U32 R12, RZ, RZ, 0x2 ;  /* 0x00000002ff0c7424 */ /* 0x000fe400078e00ff */
[----:B------:R-:W-:-:S08]  /*54b0*/  FADD.FTZ R9, R9, R14 ;  /* 0x0000000e09097221 */ /* 0x000fd00000010000 */
[----:B------:R-:W-:Y:S05]  /*54c0*/  WARPSYNC.COLLECTIVE R15, `(.L_x_798) ;  /* 0x000000000f087348 */ /* 0x000fea0003c00000 */
[----:B------:R0:W1:Y:S02]  /*54d0*/  SHFL.BFLY P6, R14, R13, R12, R11 ;  /* 0x0c00000c0d0e7389 */ /* 0x00006400000c000b */
[----:B01----:R-:W-:Y:S01]  /*54e0*/  ENDCOLLECTIVE ;  /* 0x000000000000791b */ /* 0x003fe20003800000 */
.L_x_798:
[----:B------:R-:W-:Y:S01]  /*54f0*/  HFMA2.MMA R12, -RZ, RZ, 0, 5.9604644775390625e-08 ;  /* 0x00000001ff0c7435 */ /* 0x000fe200000001ff */
[----:B------:R-:W-:-:S05]  /*5500*/  MOV R18, R14 ;  /* 0x0000000e00127202 */ /* 0x000fca0000000f00 */
[----:B------:R-:W-:-:S04]  /*5510*/  FADD.FTZ R18, RZ, R18 ;  /* 0x00000012ff127221 */ /* 0x000fc80000010000 */
[----:B------:R-:W-:-:S07]  /*5520*/  IMAD.MOV.U32 R13, RZ, RZ, R18 ;  /* 0x000000ffff0d7224 */ /* 0x000fce00078e0012 */
[----:B------:R-:W-:Y:S05]  /*5530*/  WARPSYNC.COLLECTIVE R15, `(.L_x_799) ;  /* 0x000000000f087348 */ /* 0x000fea0003c00000 */
[----:B------:R0:W1:Y:S02]  /*5540*/  SHFL.BFLY P6, R14, R13, R12, R11 ;  /* 0x0c00000c0d0e7389 */ /* 0x00006400000c000b */
[----:B01----:R-:W-:Y:S01]  /*5550*/  ENDCOLLECTIVE ;  /* 0x000000000000791b */ /* 0x003fe20003800000 */
.L_x_799:
[----:B------:R-:W-:Y:S01]  /*5560*/  MOV R13, RZ ;  /* 0x000000ff000d7202 */ /* 0x000fe20000000f00 */
[----:B------:R-:W-:Y:S02]  /*5570*/  IMAD.MOV.U32 R12, RZ, RZ, 0x2 ;  /* 0x00000002ff0c7424 */ /* 0x000fe400078e00ff */
[----:B------:R-:W-:-:S07]  /*5580*/  IMAD.MOV.U32 R29, RZ, RZ, R14 ;  /* 0x000000ffff1d7224 */ /* 0x000fce00078e000e */
[----:B------:R-:W-:Y:S05]  /*5590*/  WARPSYNC.COLLECTIVE R15, `(.L_x_800) ;  /* 0x000000000f087348 */ /* 0x000fea0003c00000 */
[----:B------:R0:W1:Y:S02]  /*55a0*/  SHFL.BFLY P6, R14, R13, R12, R11 ;  /* 0x0c00000c0d0e7389 */ /* 0x00006400000c000b */
[----:B01----:R-:W-:Y:S01]  /*55b0*/  ENDCOLLECTIVE ;  /* 0x000000000000791b */ /* 0x003fe20003800000 */
.L_x_800:
[----:B------:R-:W-:Y:S01]  /*55c0*/  FADD.FTZ R29, R18, R29 ;  /* 0x0000001d121d7221 */ /* 0x000fe20000010000 */
[----:B------:R-:W-:Y:S02]  /*55d0*/  IMAD.MOV.U32 R12, RZ, RZ, 0x1 ;  /* 0x00000001ff0c7424 */ /* 0x000fe400078e00ff */
[----:B------:R-:W-:-:S05]  /*55e0*/  FADD.FTZ R19, RZ, R14 ;  /* 0x0000000eff137221 */ /* 0x000fca0000010000 */
[----:B------:R-:W-:-:S07]  /*55f0*/  MOV R13, R19 ;  /* 0x00000013000d7202 */ /* 0x000fce0000000f00 */
[----:B------:R-:W-:Y:S05]  /*5600*/  WARPSYNC.COLLECTIVE R15, `(.L_x_801) ;  /* 0x000000000f087348 */ /* 0x000fea0003c00000 */
[----:B------:R0:W1:Y:S02]  /*5610*/  SHFL.BFLY P6, R14, R13, R12, R11 ;  /* 0x0c00000c0d0e7389 */ /* 0x00006400000c000b */
[----:B01----:R-:W-:Y:S01]  /*5620*/  ENDCOLLECTIVE ;  /* 0x000000000000791b */ /* 0x003fe20003800000 */
.L_x_801:
[----:B------:R-:W-:Y:S01]  /*5630*/  IMAD.MOV.U32 R13, RZ, RZ, RZ ;  /* 0x000000ffff0d7224 */ /* 0x000fe200078e00ff */
[----:B------:R-:W-:-:S05]  /*5640*/  MOV R12, R14 ;  /* 0x0000000e000c7202 */ /* 0x000fca0000000f00 */
[----:B------:R-:W-:Y:S01]  /*5650*/  FADD.FTZ R10, R19, R12 ;  /* 0x0000000c130a7221 */ /* 0x000fe20000010000 */
[----:B------:R-:W-:-:S04]  /*5660*/  HFMA2.MMA R12, -RZ, RZ, 0, 1.1920928955078125e-07 ;  /* 0x00000002ff0c7435 */ /* 0x000fc800000001ff */
[----:B------:R-:W-:-:S07]  /*5670*/  MOV R18, R10 ;  /* 0x0000000a00127202 */ /* 0x000fce0000000f00 */
[----:B------:R-:W-:Y:S05]  /*5680*/  WARPSYNC.COLLECTIVE R15, `(.L_x_802) ;  /* 0x000000000f087348 */ /* 0x000fea0003c00000 */
[----:B------:R0:W1:Y:S02]  /*5690*/  SHFL.BFLY P6, R14, R13, R12, R11 ;  /* 0x0c00000c0d0e7389 */ /* 0x00006400000c000b */
[----:B01----:R-:W-:Y:S01]  /*56a0*/  ENDCOLLECTIVE ;  /* 0x000000000000791b */ /* 0x003fe20003800000 */
.L_x_802:
[----:B------:R-:W-:Y:S02]  /*56b0*/  IMAD.MOV.U32 R12, RZ, RZ, 0x1 ;  /* 0x00000001ff0c7424 */ /* 0x000fe400078e00ff */
[----:B------:R-:W-:-:S04]  /*56c0*/  IMAD.MOV.U32 R17, RZ, RZ, R14 ;  /* 0x000000ffff117224 */ /* 0x000fc800078e000e */
[----:B------:R-:W-:-:S05]  /*56d0*/  FADD.FTZ R17, RZ, R17 ;  /* 0x00000011ff117221 */ /* 0x000fca0000010000 */
[----:B------:R-:W-:-:S07]  /*56e0*/  MOV R13, R17 ;  /* 0x00000011000d7202 */ /* 0x000fce0000000f00 */
[----:B------:R-:W-:Y:S05]  /*56f0*/  WARPSYNC.COLLECTIVE R15, `(.L_x_803) ;  /* 0x000000000f087348 */ /* 0x000fea0003c00000 */
[----:B------:R0:W1:Y:S02]  /*5700*/  SHFL.BFLY P6, R14, R13, R12, R11 ;  /* 0x0c00000c0d0e7389 */ /* 0x00006400000c000b */
[----:B01----:R-:W-:Y:S01]  /*5710*/  ENDCOLLECTIVE ;  /* 0x000000000000791b */ /* 0x003fe20003800000 */
.L_x_803:
[----:B------:R-:W-:Y:S05]  /*5720*/  BRA `(.L_x_804) ;  /* 0xffffffdc00e07947 */ /* 0x000fea000383ffff */
.L_x_805:
        /* <DEDUP_REMOVED lines=13> */
.L_x_29581:


//--------------------- .text._ZN4vllm25paged_attention_v2_kernelI13__nv_bfloat16hLi112ELi32ELi128ELNS_18Fp8KVCacheDataTypeE2ELb1ELi512EEEvPfS3_PT_PKS4_PKT0_SA_ifPKiSC_iPKfiiiSE_SE_iiiii --------------------------
	.section	.text._ZN4vllm25paged_attention_v2_kernelI13__nv_bfloat16hLi112ELi32ELi128ELNS_18Fp8KVCacheDataTypeE2ELb1ELi512EEEvPfS3_PT_PKS4_PKT0_SA_ifPKiSC_iPKfiiiSE_SE_iiiii,"ax",@progbits
	.align	128
        .global         _ZN4vllm25paged_attention_v2_kernelI13__nv_bfloat16hLi112ELi32ELi128ELNS_18Fp8KVCacheDataTypeE2ELb1ELi512EEEvPfS3_PT_PKS4_PKT0_SA_ifPKiSC_iPKfiiiSE_SE_iiiii
        .type           _ZN4vllm25paged_attention_v2_kernelI13__nv_bfloat16hLi112ELi32ELi128ELNS_18Fp8KVCacheDataTypeE2ELb1ELi512EEEvPfS3_PT_PKS4_PKT0_SA_ifPKiSC_iPKfiiiSE_SE_iiiii,@function
        .size           _ZN4vllm25paged_attention_v2_kernelI13__nv_bfloat16hLi112ELi32ELi128ELNS_18Fp8KVCacheDataTypeE2ELb1ELi512EEEvPfS3_PT_PKS4_PKT0_SA_ifPKiSC_iPKfiiiSE_SE_iiiii,(.L_x_29582 - _ZN4vllm25paged_attention_v2_kernelI13__nv_bfloat16hLi112ELi32ELi128ELNS_18Fp8KVCacheDataTypeE2ELb1ELi512EEEvPfS3_PT_PKS4_PKT0_SA_ifPKiSC_iPKfiiiSE_SE_iiiii)
        .other          _ZN4vllm25paged_attention_v2_kernelI13__nv_bfloat16hLi112ELi32ELi128ELNS_18Fp8KVCacheDataTypeE2ELb1ELi512EEEvPfS3_PT_PKS4_PKT0_SA_ifPKiSC_iPKfiiiSE_SE_iiiii,@"STO_CUDA_ENTRY STV_DEFAULT"
_ZN4vllm25paged_attention_v2_kernelI13__nv_bfloat16hLi112ELi32ELi128ELNS_18Fp8KVCacheDataTypeE2ELb1ELi512EEEvPfS3_PT_PKS4_PKT0_SA_ifPKiSC_iPKfiiiSE_SE_iiiii:
.text._ZN4vllm25paged_attention_v2_kernelI13__nv_bfloat16hLi112ELi32ELi128ELNS_18Fp8KVCacheDataTypeE2ELb1ELi512EEEvPfS3_PT_PKS4_PKT0_SA_ifPKiSC_iPKfiiiSE_SE_iiiii:
        /* <DEDUP_REMOVED lines=15> */
[----:B------:R-:W-:Y:S01]  /*00f0*/  LEA R9, R4, 0x10, 0x4 ;  /* 0x0000001004097811 */ /* 0x000fe200078e20ff */
[----:B------:R-:W-:Y:S02]  /*0100*/  BSSY B0, `(.L_x_806) ;  /* 0x0000062000007945 */ /* 0x000fe40003800000 */
[----:B------:R-:W-:-:S04]  /*0110*/  SHF.R.S32.HI R7, RZ, 0x1f, R0 ;  /* 0x0000001fff077819 */ /* 0x000fc80000011400 */
[----:B------:R-:W-:-:S04]  /*0120*/  LEA.HI R7, R7, R0, RZ, 0x5 ;  /* 0x0000000007077211 */ /* 0x000fc800078f28ff */
        /* <DEDUP_REMOVED lines=36> */
.L_x_810:
        /* <DEDUP_REMOVED lines=15> */
.L_x_809:
[----:B------:R-:W-:Y:S05]  /*0460*/  BSYNC B1 ;  /* 0x0000000000017941 */ /* 0x000fea0003800000 */
.L_x_808:
        /* <DEDUP_REMOVED lines=15> */
.L_x_811:
        /* <DEDUP_REMOVED lines=9> */
[----:B------:R-:W3:Y:S01]  /*05f0*/  LDG.E.CONSTANT R11, desc[UR36][R26.64+0x800] ;  /* 0x000800241a0b7981 */ /* 0x000ee2000c1e9900 */
[----:B------:R-:W-:-:S03]  /*0600*/  VIADD R19, R19, 0x200 ;  /* 0x0000020013137836 */ /* 0x000fc60000000000 */
[----:B--2---:R0:W-:Y:S04]  /*0610*/  STS.128 [R21+-0x1000], R12 ;  /* 0xfff0000c15007388 */ /* 0x0041e80000000c00 */
[----:B---3--:R2:W-:Y:S04]  /*0620*/  STS.128 [R21+-0x800], R8 ;  /* 0xfff8000815007388 */ /* 0x0085e80000000c00 */
[----:B0-----:R-:W3:Y:S04]  /*0630*/  LDG.E.CONSTANT R12, desc[UR36][R26.64+0xff4] ;  /* 0x000ff4241a0c7981 */ /* 0x001ee8000c1e9900 */
[----:B------:R-:W3:Y:S04]  /*0640*/  LDG.E.CONSTANT R13, desc[UR36][R26.64+0xff8] ;  /* 0x000ff8241a0d7981 */ /* 0x000ee8000c1e9900 */
[----:B------:R-:W3:Y:S04]  /*0650*/  LDG.E.CONSTANT R14, desc[UR36][R26.64+0xffc] ;  /* 0x000ffc241a0e7981 */ /* 0x000ee8000c1e9900 */
[----:B------:R-:W3:Y:S04]  /*0660*/  LDG.E.CONSTANT R15, desc[UR36][R26.64+0x1000] ;  /* 0x001000241a0f7981 */ /* 0x000ee8000c1e9900 */
[----:B--2---:R-:W2:Y:S04]  /*0670*/  LDG.E.CONSTANT R8, desc[UR36][R26.64+0x17f4] ;  /* 0x0017f4241a087981 */ /* 0x004ea8000c1e9900 */
[----:B------:R-:W2:Y:S04]  /*0680*/  LDG.E.CONSTANT R9, desc[UR36][R26.64+0x17f8] ;  /* 0x0017f8241a097981 */ /* 0x000ea8000c1e9900 */
[----:B------:R-:W2:Y:S04]  /*0690*/  LDG.E.CONSTANT R10, desc[UR36][R26.64+0x17fc] ;  /* 0x0017fc241a0a7981 */ /* 0x000ea8000c1e9900 */
[----:B------:R-:W2:Y:S01]  /*06a0*/  LDG.E.CONSTANT R11, desc[UR36][R26.64+0x1800] ;  /* 0x001800241a0b7981 */ /* 0x000ea2000c1e9900 */
[----:B------:R-:W-:-:S02]  /*06b0*/  ISETP.GE.AND P0, PT, R19, -0x1f2, PT ;  /* 0xfffffe0e1300780c */ /* 0x000fc40003f06270 */
[----:B------:R-:W-:-:S05]  /*06c0*/  IADD3 R17, P1, R17, 0x2000, RZ ;  /* 0x0000200011117810 */ /* 0x000fca0007f3e0ff */
[----:B------:R-:W-:Y:S01]  /*06d0*/  IMAD.X R18, RZ, RZ, R18, P1 ;  /* 0x000000ffff127224 */ /* 0x000fe200008e0612 */
[----:B---3--:R-:W-:Y:S04]  /*06e0*/  STS.128 [R21], R12 ;  /* 0x0000000c15007388 */ /* 0x008fe80000000c00 */
[----:B--2---:R0:W-:Y:S02]  /*06f0*/  STS.128 [R21+0x800], R8 ;  /* 0x0008000815007388 */ /* 0x0041e40000000c00 */
[----:B0-----:R-:W-:Y:S01]  /*0700*/  IADD3 R21, R21, 0x2000, RZ ;  /* 0x0000200015157810 */ /* 0x001fe20007ffe0ff */
[----:B------:R-:W-:Y:S06]  /*0710*/  @!P0 BRA `(.L_x_811) ;  /* 0xfffffffc00908947 */ /* 0x000fec000383ffff */
.L_x_807:
[----:B------:R-:W-:Y:S05]  /*0720*/  BSYNC B0 ;  /* 0x0000000000007941 */ /* 0x000fea0003800000 */
.L_x_806:
        /* <DEDUP_REMOVED lines=64> */
[----:B0-----:R-:W-:-:S02]  /*0b30*/  VIADD R8, R19, 0xffffffe ;  /* 0x0ffffffe13087836 */ /* 0x001fc40000000000 */
[----:B------:R-:W-:-:S04]  /*0b40*/  IMAD.MOV R19, RZ, RZ, -R24 ;  /* 0x000000ffff137224 */ /* 0x000fc800078e0a18 */
        /* <DEDUP_REMOVED lines=9> */
[-C--:B------:R-:W-:Y:S01]  /*0be0*/  @!P1 IADD3 R8, R8, -R15.reuse, RZ ;  /* 0x8000000f08089210 */ /* 0x080fe20007ffe0ff */
[----:B------:R-:W-:Y:S01]  /*0bf0*/  @!P1 VIADD R9, R9, 0x1 ;  /* 0x0000000109099836 */ /* 0x000fe20000000000 */
        /* <DEDUP_REMOVED lines=10> */
.L_x_812:
[----:B------:R-:W-:Y:S02]  /*0ca0*/  ULDC UR4, c[0x0][0x288] ;  /* 0x0000a20000047ab9 */ /* 0x000fe40000000800 */
[----:B-1----:R-:W-:-:S04]  /*0cb0*/  IMAD R9, R2, UR4, R3 ;  /* 0x0000000402097c24 */ /* 0x002fc8000f8e0203 */
[----:B------:R-:W-:-:S07]  /*0cc0*/  IMAD R19, R9, R12, RZ ;  /* 0x0000000c09137224 */ /* 0x000fce00078e02ff */
.L_x_813:
        /* <DEDUP_REMOVED lines=8> */
[----:B------:R-:W-:Y:S01]  /*0d50*/  ULDC UR4, c[0x0][0x28c] ;  /* 0x0000a30000047ab9 */ /* 0x000fe20000000800 */
[----:B------:R-:W-:Y:S02]  /*0d60*/  IMAD.IADD R16, R16, 0x1, -R22 ;  /* 0x0000000110107824 */ /* 0x000fe400078e0a16 */
[----:B------:R-:W-:Y:S02]  /*0d70*/  IADD3 R13, R13, 0x100, RZ ;  /* 0x000001000d0d7810 */ /* 0x000fe40007ffe0ff */
        /* <DEDUP_REMOVED lines=8> */
[----:B0-----:R-:W-:-:S06]  /*0e00*/  VIADD R8, R14, 0xffffffe ;  /* 0x0ffffffe0e087836 */ /* 0x001fcc0000000000 */
[----:B------:R0:W1:Y:S02]  /*0e10*/  F2I.FTZ.U32.TRUNC.NTZ R9, R8 ;  /* 0x0000000800097305 */ /* 0x000064000021f000 */
[----:B0-----:R-:W-:Y:S02]  /*0e20*/  IMAD.MOV.U32 R8, RZ, RZ, RZ ;  /* 0x000000ffff087224 */ /* 0x001fe400078e00ff */
[----:B-1----:R-:W-:-:S04]  /*0e30*/  IMAD.MOV R24, RZ, RZ, -R9 ;  /* 0x000000ffff187224 */ /* 0x002fc800078e0a09 */
[----:B------:R-:W-:-:S04]  /*0e40*/  IMAD R15, R24, R7, RZ ;  /* 0x00000007180f7224 */ /* 0x000fc800078e02ff */
[----:B------:R-:W-:Y:S01]  /*0e50*/  IMAD.HI.U32 R8, R9, R15, R8 ;  /* 0x0000000f09087227 */ /* 0x000fe200078e0008 */
[----:B------:R-:W-:-:S03]  /*0e60*/  MOV R15, R21 ;  /* 0x00000015000f7202 */ /* 0x000fc60000000f00 */
[----:B------:R-:W-:-:S07]  /*0e70*/  VIADD R9, R17, -UR4 ;  /* 0x8000000411097c36 */ /* 0x000fce0008000000 */
.L_x_817:
[----:B------:R-:W-:-:S04]  /*0e80*/  SHF.L.U32 R23, R15, 0x5, RZ ;  /* 0x000000050f177819 */ /* 0x000fc800000006ff */
[----:B------:R-:W-:-:S05]  /*0e90*/  IABS R25, R23 ;  /* 0x0000001700197213 */ /* 0x000fca0000000000 */
[----:B------:R-:W-:-:S04]  /*0ea0*/  IMAD.HI.U32 R14, R11, R25, RZ ;  /* 0x000000190b0e7227 */ /* 0x000fc800078e00ff */
[----:B------:R-:W-:-:S04]  /*0eb0*/  IMAD.MOV R22, RZ, RZ, -R14 ;  /* 0x000000ffff167224 */ /* 0x000fc800078e0a0e */
[----:B------:R-:W-:Y:S01]  /*0ec0*/  IMAD R25, R18, R22, R25 ;  /* 0x0000001612197224 */ /* 0x000fe200078e0219 */
[----:B------:R-:W-:-:S04]  /*0ed0*/  LOP3.LUT R22, R23, R12, RZ, 0x3c, !PT ;  /* 0x0000000c17167212 */ /* 0x000fc800078e3cff */
[----:B------:R-:W-:Y:S02]  /*0ee0*/  ISETP.GT.U32.AND P4, PT, R10, R25, PT ;  /* 0x000000190a00720c */ /* 0x000fe40003f84070 */
[----:B------:R-:W-:-:S11]  /*0ef0*/  ISETP.GE.AND P5, PT, R22, RZ, PT ;  /* 0x000000ff1600720c */ /* 0x000fd60003fa6270 */
[----:B------:R-:W-:Y:S01]  /*0f00*/  @!P4 IADD3 R25, R25, -R18, RZ ;  /* 0x800000121919c210 */ /* 0x000fe20007ffe0ff */
[----:B------:R-:W-:-:S03]  /*0f10*/  @!P4 VIADD R14, R14, 0x1 ;  /* 0x000000010e0ec836 */ /* 0x000fc60000000000 */
[----:B------:R-:W-:-:S13]  /*0f20*/  ISETP.GE.U32.AND P0, PT, R25, R10, PT ;  /* 0x0000000a1900720c */ /* 0x000fda0003f06070 */
[----:B------:R-:W-:-:S05]  /*0f30*/  @P0 IADD3 R14, R14, 0x1, RZ ;  /* 0x000000010e0e0810 */ /* 0x000fca0007ffe0ff */
        /* <DEDUP_REMOVED lines=24> */
.L_x_815:
[----:B------:R-:W-:Y:S05]  /*10c0*/  BSYNC B7 ;  /* 0x0000000000077941 */ /* 0x000fea0003800000 */
.L_x_814:
[----:B------:R-:W0:Y:S01]  /*10d0*/  S2R R27, SR_TID.X ;  /* 0x00000000001b7919 */ /* 0x000e220000002100 */
[----:B------:R-:W-:Y:S01]  /*10e0*/  VIADD R7, R5, 0x1f ;  /* 0x0000001f05077836 */ /* 0x000fe20000000000 */
[C---:B------:R-:W-:Y:S01]  /*10f0*/  SHF.L.U32 R22, R4.reuse, 0x9, RZ ;  /* 0x0000000904167819 */ /* 0x040fe200000006ff */
[----:B------:R-:W-:Y:S01]  /*1100*/  IMAD R9, R4, -0x10, R0 ;  /* 0xfffffff004097824 */ /* 0x000fe200078e0200 */
[----:B------:R-:W-:Y:S01]  /*1110*/  UMOV UR4, 0xffffffff ;  /* 0xffffffff00047882 */ /* 0x000fe20000000000 */
[----:B------:R-:W-:Y:S02]  /*1120*/  MOV R13, 0xff7fffff ;  /* 0xff7fffff000d7802 */ /* 0x000fe40000000f00 */
[----:B------:R-:W-:Y:S01]  /*1130*/  SHF.R.S32.HI R10, RZ, 0x1f, R7 ;  /* 0x0000001fff0a7819 */ /* 0x000fe20000011407 */
[----:B------:R-:W-:-:S03]  /*1140*/  IMAD R12, R9, 0x20, R22 ;  /* 0x00000020090c7824 */ /* 0x000fc600078e0216 */
[----:B------:R-:W-:Y:S02]  /*1150*/  LEA.HI R10, R10, R7, RZ, 0x5 ;  /* 0x000000070a0a7211 */ /* 0x000fe400078f28ff */
[----:B------:R-:W-:Y:S02]  /*1160*/  VIMNMX R7, R5, R12, PT ;  /* 0x0000000c05077248 */ /* 0x000fe40003fe0100 */
[----:B------:R-:W-:-:S03]  /*1170*/  SHF.R.S32.HI R20, RZ, 0x5, R10 ;  /* 0x00000005ff147819 */ /* 0x000fc6000001140a */
[----:B------:R-:W-:Y:S01]  /*1180*/  IMAD.IADD R16, R7, 0x1, -R22 ;  /* 0x0000000107107824 */ /* 0x000fe200078e0a16 */
[----:B0-----:R-:W-:-:S04]  /*1190*/  SHF.R.S32.HI R8, RZ, 0x1f, R27 ;  /* 0x0000001fff087819 */ /* 0x001fc8000001141b */
[----:B------:R-:W-:-:S04]  /*11a0*/  LEA.HI R8, R8, R27, RZ, 0x5 ;  /* 0x0000001b08087211 */ /* 0x000fc800078f28ff */
[----:B------:R-:W-:Y:S02]  /*11b0*/  LOP3.LUT R12, R8, 0xffffffe0, RZ, 0xc0, !PT ;  /* 0xffffffe0080c7812 */ /* 0x000fe400078ec0ff */
[----:B------:R-:W-:Y:S02]  /*11c0*/  SHF.R.S32.HI R26, RZ, 0x5, R8 ;  /* 0x00000005ff1a7819 */ /* 0x000fe40000011408 */
[----:B------:R-:W-:Y:S01]  /*11d0*/  IADD3 R25, -R12, R27, RZ ;  /* 0x0000001b0c197210 */ /* 0x000fe20007ffe1ff */
        /* <DEDUP_REMOVED lines=11> */
.L_x_860:
        /* <DEDUP_REMOVED lines=49> */
.L_x_823:
[----:B------:R-:W1:Y:S01]  /*15a0*/  LDS R12, [R7] ;  /* 0x00000000070c7984 */ /* 0x000e620000000800 */
[----:B------:R-:W-:Y:S01]  /*15b0*/  VIADD R8, R8, 0xffffffff ;  /* 0xffffffff08087836 */ /* 0x000fe20000000000 */
[----:B------:R-:W-:-:S04]  /*15c0*/  IADD3 R9, R9, 0x80, RZ ;  /* 0x0000008009097810 */ /* 0x000fc80007ffe0ff */
        /* <DEDUP_REMOVED lines=8> */
.L_x_822:
[----:B------:R-:W-:Y:S05]  /*1650*/  BSYNC B1 ;  /* 0x0000000000017941 */ /* 0x000fea0003800000 */
.L_x_821:
        /* <DEDUP_REMOVED lines=14> */
.L_x_826:
[----:B------:R-:W1:Y:S01]  /*1740*/  LDS R12, [R7+-0x400] ;  /* 0xfffc0000070c7984 */ /* 0x000e620000000800 */
[----:B------:R-:W-:-:S03]  /*1750*/  VIADD R9, R9, 0x800 ;  /* 0x0000080009097836 */ /* 0x000fc60000000000 */
[----:B------:R-:W2:Y:S02]  /*1760*/  LDS R11, [R7+-0x200] ;  /* 0xfffe0000070b7984 */ /* 0x000ea40000000800 */
[----:B------:R-:W-:Y:S02]  /*1770*/  ISETP.GE.AND P3, PT, R9, R8, PT ;  /* 0x000000080900720c */ /* 0x000fe40003f66270 */
[----:B------:R-:W3:Y:S04]  /*1780*/  LDS R28, [R7] ;  /* 0x00000000071c7984 */ /* 0x000ee80000000800 */
[----:B------:R-:W4:Y:S04]  /*1790*/  LDS R24, [R7+0x200] ;  /* 0x0002000007187984 */ /* 0x000f280000000800 */
[----:B------:R-:W-:Y:S01]  /*17a0*/  LDS R14, [R7+0x600] ;  /* 0x00060000070e7984 */ /* 0x000fe20000000800 */
[----:B-1----:R-:W-:-:S04]  /*17b0*/  FADD.FTZ R12, -R13, R12 ;  /* 0x0000000c0d0c7221 */ /* 0x002fc80000010100 */
[----:B------:R-:W-:Y:S01]  /*17c0*/  FMUL.FTZ R15, R12, 1.4426950216293334961 ;  /* 0x3fb8aa3b0c0f7820 */ /* 0x000fe20000410000 */
[C---:B--2---:R-:W-:Y:S01]  /*17d0*/  FADD.FTZ R11, -R13.reuse, R11 ;  /* 0x0000000b0d0b7221 */ /* 0x044fe20000010100 */
[----:B------:R-:W1:Y:S01]  /*17e0*/  LDS R12, [R7+0x400] ;  /* 0x00040000070c7984 */ /* 0x000e620000000800 */
[----:B---3--:R-:W-:Y:S02]  /*17f0*/  FADD.FTZ R28, -R13, R28 ;  /* 0x0000001c0d1c7221 */ /* 0x008fe40000010100 */
[----:B------:R-:W-:Y:S01]  /*1800*/  FMUL.FTZ R11, R11, 1.4426950216293334961 ;  /* 0x3fb8aa3b0b0b7820 */ /* 0x000fe20000410000 */
[----:B------:R-:W2:Y:S01]  /*1810*/  MUFU.EX2 R15, R15 ;  /* 0x0000000f000f7308 */ /* 0x000ea20000000800 */
[----:B0-----:R-:W-:Y:S01]  /*1820*/  FMUL.FTZ R23, R28, 1.4426950216293334961 ;  /* 0x3fb8aa3b1c177820 */ /* 0x001fe20000410000 */
[----:B----4-:R-:W-:-:S04]  /*1830*/  FADD.FTZ R28, -R13, R24 ;  /* 0x000000180d1c7221 */ /* 0x010fc80000010100 */
[----:B------:R-:W-:Y:S02]  /*1840*/  FMUL.FTZ R29, R28, 1.4426950216293334961 ;  /* 0x3fb8aa3b1c1d7820 */ /* 0x000fe40000410000 */
[----:B------:R-:W0:Y:S08]  /*1850*/  MUFU.EX2 R11, R11 ;  /* 0x0000000b000b7308 */ /* 0x000e300000000800 */
[----:B------:R-:W3:Y:S01]  /*1860*/  MUFU.EX2 R24, R23 ;  /* 0x0000001700187308 */ /* 0x000ee20000000800 */
[----:B--2---:R1:W-:Y:S01]  /*1870*/  STS [R7+-0x400], R15 ;  /* 0xfffc000f07007388 */ /* 0x0043e20000000800 */
[----:B------:R-:W-:-:S03]  /*1880*/  FADD.FTZ R10, R15, R10 ;  /* 0x0000000a0f0a7221 */ /* 0x000fc60000010000 */
[----:B0-----:R0:W-:Y:S04]  /*1890*/  STS [R7+-0x200], R11 ;  /* 0xfffe000b07007388 */ /* 0x0011e80000000800 */
[----:B---3--:R-:W-:Y:S01]  /*18a0*/  STS [R7], R24 ;  /* 0x0000001807007388 */ /* 0x008fe20000000800 */
[----:B-1----:R-:W-:Y:S02]  /*18b0*/  FADD.FTZ R15, -R13, R12 ;  /* 0x0000000c0d0f7221 */ /* 0x002fe40000010100 */
[----:B------:R-:W1:Y:S02]  /*18c0*/  MUFU.EX2 R12, R29 ;  /* 0x0000001d000c7308 */ /* 0x000e640000000800 */
[----:B------:R-:W-:Y:S01]  /*18d0*/  FMUL.FTZ R28, R15, 1.4426950216293334961 ;  /* 0x3fb8aa3b0f1c7820 */ /* 0x000fe20000410000 */
[----:B------:R-:W-:-:S05]  /*18e0*/  FADD.FTZ R15, -R13, R14 ;  /* 0x0000000e0d0f7221 */ /* 0x000fca0000010100 */
[----:B------:R2:W0:Y:S02]  /*18f0*/  MUFU.EX2 R14, R28 ;  /* 0x0000001c000e7308 */ /* 0x0004240000000800 */
[----:B--2---:R-:W-:Y:S01]  /*1900*/  FMUL.FTZ R28, R15, 1.4426950216293334961 ;  /* 0x3fb8aa3b0f1c7820 */ /* 0x004fe20000410000 */
[----:B------:R-:W-:Y:S01]  /*1910*/  FADD.FTZ R15, R10, R11 ;  /* 0x0000000b0a0f7221 */ /* 0x000fe20000010000 */
[----:B-1----:R-:W-:Y:S03]  /*1920*/  STS [R7+0x200], R12 ;  /* 0x0002000c07007388 */ /* 0x002fe60000000800 */
[----:B------:R-:W-:Y:S01]  /*1930*/  FADD.FTZ R23, R15, R24 ;  /* 0x000000180f177221 */ /* 0x000fe20000010000 */
[----:B------:R-:W1:Y:S01]  /*1940*/  LDS R10, [R7+0x800] ;  /* 0x00080000070a7984 */ /* 0x000e620000000800 */
[----:B------:R-:W2:Y:S02]  /*1950*/  MUFU.EX2 R28, R28 ;  /* 0x0000001c001c7308 */ /* 0x000ea40000000800 */
[----:B------:R-:W-:Y:S01]  /*1960*/  FADD.FTZ R29, R23, R12 ;  /* 0x0000000c171d7221 */ /* 0x000fe20000010000 */
[----:B------:R-:W3:Y:S03]  /*1970*/  LDS R15, [R7+0xa00] ;  /* 0x000a0000070f7984 */ /* 0x000ee60000000800 */
[----:B0-----:R-:W-:Y:S01]  /*1980*/  FADD.FTZ R11, R29, R14 ;  /* 0x0000000e1d0b7221 */ /* 0x001fe20000010000 */
[----:B------:R-:W0:Y:S04]  /*1990*/  LDS R23, [R7+0xc00] ;  /* 0x000c000007177984 */ /* 0x000e280000000800 */
[----:B------:R-:W4:Y:S04]  /*19a0*/  LDS R29, [R7+0xe00] ;  /* 0x000e0000071d7984 */ /* 0x000f280000000800 */
[----:B------:R-:W5:Y:S01]  /*19b0*/  LDS R24, [R7+0x1000] ;  /* 0x0010000007187984 */ /* 0x000f620000000800 */
[----:B--2---:R-:W-:-:S03]  /*19c0*/  FADD.FTZ R11, R11, R28 ;  /* 0x0000001c0b0b7221 */ /* 0x004fc60000010000 */
[----:B------:R2:W-:Y:S04]  /*19d0*/  STS [R7+0x400], R14 ;  /* 0x0004000e07007388 */ /* 0x0005e80000000800 */
[----:B------:R5:W-:Y:S01]  /*19e0*/  STS [R7+0x600], R28 ;  /* 0x0006001c07007388 */ /* 0x000be20000000800 */
[----:B-1----:R-:W-:-:S04]  /*19f0*/  FADD.FTZ R10, -R13, R10 ;  /* 0x0000000a0d0a7221 */ /* 0x002fc80000010100 */
[----:B------:R-:W-:Y:S01]  /*1a00*/  FMUL.FTZ R10, R10, 1.4426950216293334961 ;  /* 0x3fb8aa3b0a0a7820 */ /* 0x000fe20000410000 */
[----:B---3--:R-:W-:-:S03]  /*1a10*/  FADD.FTZ R12, -R13, R15 ;  /* 0x0000000f0d0c7221 */ /* 0x008fc60000010100 */
[----:B------:R1:W3:Y:S01]  /*1a20*/  MUFU.EX2 R15, R10 ;  /* 0x0000000a000f7308 */ /* 0x0002e20000000800 */
[----:B------:R-:W-:Y:S01]  /*1a30*/  FMUL.FTZ R12, R12, 1.4426950216293334961 ;  /* 0x3fb8aa3b0c0c7820 */ /* 0x000fe20000410000 */
[C---:B0-----:R-:W-:Y:S01]  /*1a40*/  FADD.FTZ R23, -R13.reuse, R23 ;  /* 0x000000170d177221 */ /* 0x041fe20000010100 */
[----:B----4-:R-:W-:-:S03]  /*1a50*/  FADD.FTZ R29, -R13, R29 ;  /* 0x0000001d0d1d7221 */ /* 0x010fc60000010100 */
[----:B------:R-:W-:Y:S02]  /*1a60*/  FMUL.FTZ R23, R23, 1.4426950216293334961 ;  /* 0x3fb8aa3b17177820 */ /* 0x000fe40000410000 */
[----:B--2---:R-:W0:Y:S01]  /*1a70*/  MUFU.EX2 R14, R12 ;  /* 0x0000000c000e7308 */ /* 0x004e220000000800 */
[----:B-1----:R-:W1:Y:S01]  /*1a80*/  LDS R10, [R7+0x1200] ;  /* 0x00120000070a7984 */ /* 0x002e620000000800 */
[----:B------:R-:W-:Y:S01]  /*1a90*/  FMUL.FTZ R29, R29, 1.4426950216293334961 ;  /* 0x3fb8aa3b1d1d7820 */ /* 0x000fe20000410000 */
[----:B-----5:R-:W-:-:S04]  /*1aa0*/  FADD.FTZ R28, -R13, R24 ;  /* 0x000000180d1c7221 */ /* 0x020fc80000010100 */
[----:B------:R-:W-:Y:S01]  /*1ab0*/  FMUL.FTZ R28, R28, 1.4426950216293334961 ;  /* 0x3fb8aa3b1c1c7820 */ /* 0x000fe20000410000 */
[----:B------:R2:W4:Y:S01]  /*1ac0*/  MUFU.EX2 R12, R23 ;  /* 0x00000017000c7308 */ /* 0x0005220000000800 */
[----:B---3--:R-:W-:Y:S01]  /*1ad0*/  FADD.FTZ R11, R11, R15 ;  /* 0x0000000f0b0b7221 */ /* 0x008fe20000010000 */
[----:B------:R-:W-:Y:S04]  /*1ae0*/  STS [R7+0x800], R15 ;  /* 0x0008000f07007388 */ /* 0x000fe80000000800 */
[----:B------:R-:W3:Y:S02]  /*1af0*/  LDS R15, [R7+0x1800] ;  /* 0x00180000070f7984 */ /* 0x000ee40000000800 */
[----:B------:R5:W5:Y:S01]  /*1b00*/  MUFU.EX2 R24, R29 ;  /* 0x0000001d00187308 */ /* 0x000b620000000800 */
[----:B0-----:R-:W-:Y:S01]  /*1b10*/  FADD.FTZ R11, R11, R14 ;  /* 0x0000000e0b0b7221 */ /* 0x001fe20000010000 */
[----:B--2---:R-:W0:Y:S04]  /*1b20*/  LDS R23, [R7+0x1400] ;  /* 0x0014000007177984 */ /* 0x004e280000000800 */
[----:B------:R-:W-:Y:S02]  /*1b30*/  STS [R7+0xa00], R14 ;  /* 0x000a000e07007388 */ /* 0x000fe40000000800 */
[----:B------:R-:W2:Y:S01]  /*1b40*/  MUFU.EX2 R28, R28 ;  /* 0x0000001c001c7308 */ /* 0x000ea20000000800 */
[----:B----4-:R-:W-:Y:S01]  /*1b50*/  FADD.FTZ R11, R11, R12 ;  /* 0x0000000c0b0b7221 */ /* 0x010fe20000010000 */
[----:B-----5:R-:W4:Y:S04]  /*1b60*/  LDS R29, [R7+0x1600] ;  /* 0x00160000071d7984 */ /* 0x020f280000000800 */
[----:B------:R-:W5:Y:S01]  /*1b70*/  LDS R14, [R7+0x1a00] ;  /* 0x001a0000070e7984 */ /* 0x000f620000000800 */
[----:B------:R-:W-:-:S03]  /*1b80*/  FADD.FTZ R11, R11, R24 ;  /* 0x000000180b0b7221 */ /* 0x000fc60000010000 */
[----:B------:R0:W-:Y:S04]  /*1b90*/  STS [R7+0xc00], R12 ;  /* 0x000c000c07007388 */ /* 0x0001e80000000800 */
[----:B------:R-:W-:Y:S01]  /*1ba0*/  STS [R7+0xe00], R24 ;  /* 0x000e001807007388 */ /* 0x000fe20000000800 */
[----:B-1----:R-:W-:-:S03]  /*1bb0*/  FADD.FTZ R10, -R13, R10 ;  /* 0x0000000a0d0a7221 */ /* 0x002fc60000010100 */
[----:B--2---:R1:W-:Y:S01]  /*1bc0*/  STS [R7+0x1000], R28 ;  /* 0x0010001c07007388 */ /* 0x0043e20000000800 */
[----:B------:R-:W-:Y:S01]  /*1bd0*/  FADD.FTZ R11, R11, R28 ;  /* 0x0000001c0b0b7221 */ /* 0x000fe20000010000 */
[----:B------:R-:W-:-:S06]  /*1be0*/  FMUL.FTZ R10, R10, 1.4426950216293334961 ;  /* 0x3fb8aa3b0a0a7820 */ /* 0x000fcc0000410000 */
[----:B------:R-:W2:Y:S01]  /*1bf0*/  MUFU.EX2 R10, R10 ;  /* 0x0000000a000a7308 */ /* 0x000ea20000000800 */
[C---:B---3--:R-:W-:Y:S01]  /*1c00*/  FADD.FTZ R15, -R13.reuse, R15 ;  /* 0x0000000f0d0f7221 */ /* 0x048fe20000010100 */
[----:B0-----:R-:W-:-:S03]  /*1c10*/  FADD.FTZ R23, -R13, R23 ;  /* 0x000000170d177221 */ /* 0x001fc60000010100 */
[----:B------:R-:W-:Y:S01]  /*1c20*/  FMUL.FTZ R15, R15, 1.4426950216293334961 ;  /* 0x3fb8aa3b0f0f7820 */ /* 0x000fe20000410000 */
[----:B------:R-:W-:-:S03]  /*1c30*/  FMUL.FTZ R12, R23, 1.4426950216293334961 ;  /* 0x3fb8aa3b170c7820 */ /* 0x000fc60000410000 */
[----:B-1----:R-:W0:Y:S01]  /*1c40*/  MUFU.EX2 R28, R15 ;  /* 0x0000000f001c7308 */ /* 0x002e220000000800 */
[----:B----4-:R-:W-:Y:S01]  /*1c50*/  FADD.FTZ R29, -R13, R29 ;  /* 0x0000001d0d1d7221 */ /* 0x010fe20000010100 */
[----:B--2---:R-:W-:Y:S01]  /*1c60*/  FADD.FTZ R11, R11, R10 ;  /* 0x0000000a0b0b7221 */ /* 0x004fe20000010000 */
[----:B------:R1:W-:Y:S02]  /*1c70*/  STS [R7+0x1200], R10 ;  /* 0x0012000a07007388 */ /* 0x0003e40000000800 */
[----:B------:R-:W-:-:S03]  /*1c80*/  FMUL.FTZ R24, R29, 1.4426950216293334961 ;  /* 0x3fb8aa3b1d187820 */ /* 0x000fc60000410000 */
[----:B------:R-:W2:Y:S01]  /*1c90*/  MUFU.EX2 R12, R12 ;  /* 0x0000000c000c7308 */ /* 0x000ea20000000800 */
[----:B-----5:R-:W-:-:S04]  /*1ca0*/  FADD.FTZ R14, -R13, R14 ;  /* 0x0000000e0d0e7221 */ /* 0x020fc80000010100 */
[----:B------:R-:W-:-:S03]  /*1cb0*/  FMUL.FTZ R14, R14, 1.4426950216293334961 ;  /* 0x3fb8aa3b0e0e7820 */ /* 0x000fc60000410000 */
[----:B------:R-:W3:Y:S01]  /*1cc0*/  MUFU.EX2 R24, R24 ;  /* 0x0000001800187308 */ /* 0x000ee20000000800 */
[----:B0-----:R-:W-:Y:S07]  /*1cd0*/  STS [R7+0x1800], R28 ;  /* 0x0018001c07007388 */ /* 0x001fee0000000800 */
[----:B------:R-:W0:Y:S01]  /*1ce0*/  MUFU.EX2 R14, R14 ;  /* 0x0000000e000e7308 */ /* 0x000e220000000800 */
[----:B--2---:R-:W-:Y:S01]  /*1cf0*/  FADD.FTZ R11, R11, R12 ;  /* 0x0000000c0b0b7221 */ /* 0x004fe20000010000 */
[----:B------:R-:W-:Y:S03]  /*1d00*/  STS [R7+0x1400], R12 ;  /* 0x0014000c07007388 */ /* 0x000fe60000000800 */
[----:B---3--:R-:W-:Y:S01]  /*1d10*/  FADD.FTZ R11, R11, R24 ;  /* 0x000000180b0b7221 */ /* 0x008fe20000010000 */
[----:B------:R-:W-:Y:S03]  /*1d20*/  STS [R7+0x1600], R24 ;  /* 0x0016001807007388 */ /* 0x000fe60000000800 */
[----:B------:R-:W-:Y:S01]  /*1d30*/  FADD.FTZ R11, R11, R28 ;  /* 0x0000001c0b0b7221 */ /* 0x000fe20000010000 */
[----:B0-----:R0:W-:Y:S03]  /*1d40*/  STS [R7+0x1a00], R14 ;  /* 0x001a000e07007388 */ /* 0x0011e60000000800 */
[----:B-1----:R-:W-:Y:S01]  /*1d50*/  FADD.FTZ R10, R11, R14 ;  /* 0x0000000e0b0a7221 */ /* 0x002fe20000010000 */
[----:B0-----:R-:W-:Y:S01]  /*1d60*/  IADD3 R7, R7, 0x2000, RZ ;  /* 0x0000200007077810 */ /* 0x001fe20007ffe0ff */
[----:B------:R-:W-:Y:S06]  /*1d70*/  @!P3 BRA `(.L_x_826) ;  /* 0xfffffff80070b947 */ /* 0x000fec000383ffff */
.L_x_825:
[----:B------:R-:W-:Y:S05]  /*1d80*/  BSYNC B1 ;  /* 0x0000000000017941 */ /* 0x000fea0003800000 */
.L_x_824:
        /* <DEDUP_REMOVED lines=11> */
[----:B------:R-:W-:Y:S01]  /*1e40*/  LDS R24, [R7+0x800] ;  /* 0x0008000007187984 */ /* 0x000fe20000000800 */
[C---:B-1----:R-:W-:Y:S01]  /*1e50*/  FADD.FTZ R8, -R13.reuse, R8 ;  /* 0x000000080d087221 */ /* 0x042fe20000010100 */
[----:B--2---:R-:W-:-:S03]  /*1e60*/  FADD.FTZ R12, -R13, R12 ;  /* 0x0000000c0d0c7221 */ /* 0x004fc60000010100 */
[----:B------:R-:W-:Y:S01]  /*1e70*/  FMUL.FTZ R8, R8, 1.4426950216293334961 ;  /* 0x3fb8aa3b08087820 */ /* 0x000fe20000410000 */
[----:B0-----:R-:W-:-:S03]  /*1e80*/  FMUL.FTZ R23, R12, 1.4426950216293334961 ;  /* 0x3fb8aa3b0c177820 */ /* 0x001fc60000410000 */
[----:B------:R-:W0:Y:S01]  /*1e90*/  MUFU.EX2 R15, R8 ;  /* 0x00000008000f7308 */ /* 0x000e220000000800 */
[----:B------:R-:W1:Y:S01]  /*1ea0*/  LDS R12, [R7+0x600] ;  /* 0x00060000070c7984 */ /* 0x000e620000000800 */
[C---:B---3--:R-:W-:Y:S01]  /*1eb0*/  FADD.FTZ R28, -R13.reuse, R28 ;  /* 0x0000001c0d1c7221 */ /* 0x048fe20000010100 */
[----:B----4-:R-:W-:-:S03]  /*1ec0*/  FADD.FTZ R29, -R13, R11 ;  /* 0x0000000b0d1d7221 */ /* 0x010fc60000010100 */
[----:B------:R-:W-:Y:S01]  /*1ed0*/  FMUL.FTZ R28, R28, 1.4426950216293334961 ;  /* 0x3fb8aa3b1c1c7820 */ /* 0x000fe20000410000 */
[----:B------:R-:W-:Y:S01]  /*1ee0*/  FMUL.FTZ R29, R29, 1.4426950216293334961 ;  /* 0x3fb8aa3b1d1d7820 */ /* 0x000fe20000410000 */
[----:B------:R-:W2:Y:S08]  /*1ef0*/  MUFU.EX2 R23, R23 ;  /* 0x0000001700177308 */ /* 0x000eb00000000800 */
[----:B------:R-:W3:Y:S01]  /*1f00*/  MUFU.EX2 R11, R28 ;  /* 0x0000001c000b7308 */ /* 0x000ee20000000800 */
[----:B0-----:R-:W-:Y:S01]  /*1f10*/  FADD.FTZ R10, R10, R15 ;  /* 0x0000000f0a0a7221 */ /* 0x001fe20000010000 */
[----:B------:R5:W-:Y:S03]  /*1f20*/  STS [R7+-0x400], R15 ;  /* 0xfffc000f07007388 */ /* 0x000be60000000800 */
[----:B--2---:R-:W-:Y:S01]  /*1f30*/  FADD.FTZ R8, R10, R23 ;  /* 0x000000170a087221 */ /* 0x004fe20000010000 */
[----:B------:R1:W-:Y:S01]  /*1f40*/  STS [R7+-0x200], R23 ;  /* 0xfffe001707007388 */ /* 0x0003e20000000800 */
[----:B-----5:R-:W-:-:S03]  /*1f50*/  FADD.FTZ R15, -R13, R14 ;  /* 0x0000000e0d0f7221 */ /* 0x020fc60000010100 */
[----:B------:R-:W0:Y:S01]  /*1f60*/  LDS R10, [R7+0xa00] ;  /* 0x000a0000070a7984 */ /* 0x000e220000000800 */
[----:B------:R2:W4:Y:S01]  /*1f70*/  MUFU.EX2 R14, R29 ;  /* 0x0000001d000e7308 */ /* 0x0005220000000800 */
[----:B------:R-:W-:Y:S02]  /*1f80*/  FMUL.FTZ R15, R15, 1.4426950216293334961 ;  /* 0x3fb8aa3b0f0f7820 */ /* 0x000fe40000410000 */
[----:B---3--:R-:W-:Y:S01]  /*1f90*/  STS [R7], R11 ;  /* 0x0000000b07007388 */ /* 0x008fe20000000800 */
[----:B-1----:R-:W-:-:S04]  /*1fa0*/  FADD.FTZ R23, -R13, R12 ;  /* 0x0000000c0d177221 */ /* 0x002fc80000010100 */
[----:B------:R1:W3:Y:S01]  /*1fb0*/  MUFU.EX2 R12, R15 ;  /* 0x0000000f000c7308 */ /* 0x0002e20000000800 */
[----:B--2---:R-:W-:Y:S01]  /*1fc0*/  FMUL.FTZ R29, R23, 1.4426950216293334961 ;  /* 0x3fb8aa3b171d7820 */ /* 0x004fe20000410000 */
[----:B------:R-:W-:Y:S01]  /*1fd0*/  FADD.FTZ R23, -R13, R24 ;  /* 0x000000180d177221 */ /* 0x000fe20000010100 */
[----:B----4-:R-:W-:Y:S05]  /*1fe0*/  STS [R7+0x200], R14 ;  /* 0x0002000e07007388 */ /* 0x010fea0000000800 */
[----:B------:R-:W2:Y:S01]  /*1ff0*/  MUFU.EX2 R24, R29 ;  /* 0x0000001d00187308 */ /* 0x000ea20000000800 */
[----:B-1----:R-:W-:Y:S01]  /*2000*/  FMUL.FTZ R15, R23, 1.4426950216293334961 ;  /* 0x3fb8aa3b170f7820 */ /* 0x002fe20000410000 */
[----:B------:R-:W-:-:S04]  /*2010*/  FADD.FTZ R23, R8, R11 ;  /* 0x0000000b08177221 */ /* 0x000fc80000010000 */
[----:B------:R-:W-:Y:S02]  /*2020*/  FADD.FTZ R23, R23, R14 ;  /* 0x0000000e17177221 */ /* 0x000fe40000010000 */
[----:B------:R-:W1:Y:S01]  /*2030*/  MUFU.EX2 R15, R15 ;  /* 0x0000000f000f7308 */ /* 0x000e620000000800 */
[----:B---3--:R-:W-:Y:S01]  /*2040*/  STS [R7+0x400], R12 ;  /* 0x0004000c07007388 */ /* 0x008fe20000000800 */
[----:B------:R-:W-:-:S04]  /*2050*/  FADD.FTZ R23, R23, R12 ;  /* 0x0000000c17177221 */ /* 0x000fc80000010000 */
[----:B--2---:R-:W-:Y:S01]  /*2060*/  FADD.FTZ R8, R23, R24 ;  /* 0x0000001817087221 */ /* 0x004fe20000010000 */
[----:B------:R-:W-:Y:S01]  /*2070*/  STS [R7+0x600], R24 ;  /* 0x0006001807007388 */ /* 0x000fe20000000800 */
[----:B0-----:R-:W-:-:S04]  /*2080*/  FADD.FTZ R10, -R13, R10 ;  /* 0x0000000a0d0a7221 */ /* 0x001fc80000010100 */
[----:B------:R-:W-:Y:S01]  /*2090*/  FMUL.FTZ R10, R10, 1.4426950216293334961 ;  /* 0x3fb8aa3b0a0a7820 */ /* 0x000fe20000410000 */
[----:B-1----:R-:W-:Y:S01]  /*20a0*/  FADD.FTZ R23, R8, R15 ;  /* 0x0000000f08177221 */ /* 0x002fe20000010000 */
[----:B------:R-:W-:Y:S02]  /*20b0*/  STS [R7+0x800], R15 ;  /* 0x0008000f07007388 */ /* 0x000fe40000000800 */
[----:B------:R-:W0:Y:S02]  /*20c0*/  MUFU.EX2 R28, R10 ;  /* 0x0000000a001c7308 */ /* 0x000e240000000800 */
[----:B0-----:R0:W-:Y:S01]  /*20d0*/  STS [R7+0xa00], R28 ;  /* 0x000a001c07007388 */ /* 0x0011e20000000800 */
[----:B------:R-:W-:Y:S01]  /*20e0*/  FADD.FTZ R10, R23, R28 ;  /* 0x0000001c170a7221 */ /* 0x000fe20000010000 */
[----:B0-----:R-:W-:-:S07]  /*20f0*/  VIADD R7, R7, 0x1000 ;  /* 0x0000100007077836 */ /* 0x001fce0000000000 */
.L_x_828:
[----:B------:R-:W-:Y:S05]  /*2100*/  BSYNC B1 ;  /* 0x0000000000017941 */ /* 0x000fea0003800000 */
.L_x_827:
        /* <DEDUP_REMOVED lines=26> */
.L_x_820:
[----:B------:R-:W-:Y:S05]  /*22b0*/  BSYNC B0 ;  /* 0x0000000000007941 */ /* 0x000fea0003800000 */
.L_x_819:
        /* <DEDUP_REMOVED lines=13> */
[----:B------:R-:W-:Y:S02]  /*2390*/  @!P0 IADD3 R15, R11, 0xe0, RZ ;  /* 0x000000e00b0f8810 */ /* 0x000fe40007ffe0ff */
[----:B------:R-:W-:Y:S02]  /*23a0*/  @!P3 MOV R12, 0x400 ;  /* 0x00000400000cb802 */ /* 0x000fe40000000f00 */
[----:B------:R-:W-:-:S04]  /*23b0*/  @!P0 SHF.R.U32.HI R11, RZ, 0x3, R27 ;  /* 0x00000003ff0b8819 */ /* 0x000fc8000001161b */
[----:B------:R-:W-:Y:S01]  /*23c0*/  @!P0 LOP3.LUT R11, R11, 0x1ffffffc, RZ, 0xc0, !PT ;  /* 0x1ffffffc0b0b8812 */ /* 0x000fe200078ec0ff */
[----:B--2---:R-:W-:-:S05]  /*23d0*/  FADD.FTZ R10, R14, R9 ;  /* 0x000000090e0a7221 */ /* 0x004fca0000010000 */
[----:B------:R-:W2:Y:S01]  /*23e0*/  SHFL.BFLY PT, R9, R10, 0x1, 0x1f ;  /* 0x0c201f000a097f89 */ /* 0x000ea200000e0000 */
[----:B---3--:R-:W-:Y:S01]  /*23f0*/  @!P0 LEA R24, R24, R15, 0x18 ;  /* 0x0000000f18188211 */ /* 0x008fe200078ec0ff */
[----:B------:R-:W-:-:S05]  /*2400*/  @!P3 VIADD R15, R12, 0xe0 ;  /* 0x000000e00c0fb836 */ /* 0x000fca0000000000 */
[----:B----4-:R-:W-:Y:S02]  /*2410*/  @!P3 LEA R12, R8, R15, 0x18 ;  /* 0x0000000f080cb211 */ /* 0x010fe400078ec0ff */
[----:B------:R-:W-:Y:S01]  /*2420*/  @!P0 IADD3 R8, R24, R11, RZ ;  /* 0x0000000b18088210 */ /* 0x000fe20007ffe0ff */
[----:B--2---:R-:W-:Y:S02]  /*2430*/  FADD.FTZ R9, R10, R9 ;  /* 0x000000090a097221 */ /* 0x004fe40000010000 */
[----:B------:R-:W-:-:S03]  /*2440*/  @!P3 IMAD R10, R7, 0x4, R12 ;  /* 0x00000004070ab824 */ /* 0x000fc600078e020c */
[----:B------:R-:W-:Y:S01]  /*2450*/  @!P0 STS [R8+0x10], R9 ;  /* 0x0000100908008388 */ /* 0x000fe20000000800 */
[----:B------:R-:W-:Y:S06]  /*2460*/  BAR.SYNC.DEFER_BLOCKING 0x0 ;  /* 0x0000000000007b1d */ /* 0x000fec0000010000 */
[----:B------:R-:W2:Y:S04]  /*2470*/  @!P3 LDS R9, [R10+0x10] ;  /* 0x000010000a09b984 */ /* 0x000ea80000000800 */
[----:B--2---:R-:W2:Y:S02]  /*2480*/  SHFL.BFLY PT, R12, R9, 0x2, 0x1f ;  /* 0x0c401f00090c7f89 */ /* 0x004ea400000e0000 */
[----:B--2---:R-:W-:-:S05]  /*2490*/  FADD.FTZ R12, R12, R9 ;  /* 0x000000090c0c7221 */ /* 0x004fca0000010000 */
[----:B------:R-:W2:Y:S02]  /*24a0*/  SHFL.BFLY PT, R7, R12, 0x1, 0x1f ;  /* 0x0c201f000c077f89 */ /* 0x000ea400000e0000 */
[----:B--2---:R-:W-:-:S06]  /*24b0*/  FADD.FTZ R7, R12, R7 ;  /* 0x000000070c077221 */ /* 0x004fcc0000010000 */
[----:B------:R-:W2:Y:S01]  /*24c0*/  SHFL.IDX PT, R7, R7, RZ, 0x1f ;  /* 0x00001fff07077589 */ /* 0x000ea200000e0000 */
[----:B------:R-:W-:Y:S05]  /*24d0*/  @P2 BRA `(.L_x_830) ;  /* 0x0000000800442947 */ /* 0x000fea0003800000 */
[----:B------:R-:W-:Y:S01]  /*24e0*/  MOV R9, 0xfffffff0 ;  /* 0xfffffff000097802 */ /* 0x000fe20000000f00 */
[----:B------:R-:W-:Y:S01]  /*24f0*/  BSSY B1, `(.L_x_831) ;  /* 0x000001e000017945 */ /* 0x000fe20003800000 */
[----:B------:R-:W-:Y:S02]  /*2500*/  LOP3.LUT R20, RZ, R20, RZ, 0x33, !PT ;  /* 0x00000014ff147212 */ /* 0x000fe400078e33ff */
[----:B------:R-:W-:Y:S01]  /*2510*/  LOP3.LUT R8, RZ, R5, RZ, 0x33, !PT ;  /* 0x00000005ff087212 */ /* 0x000fe200078e33ff */
[----:B------:R-:W-:Y:S01]  /*2520*/  IMAD R9, R4, R9, -0x11 ;  /* 0xffffffef04097424 */ /* 0x000fe200078e0209 */
[----:B------:R-:W-:-:S04]  /*2530*/  MOV R11, R27 ;  /* 0x0000001b000b7202 */ /* 0x000fc80000000f00 */
[----:B------:R-:W-:-:S04]  /*2540*/  VIMNMX R9, R20, R9, !PT ;  /* 0x0000000914097248 */ /* 0x000fc80007fe0100 */
[----:B------:R-:W-:-:S04]  /*2550*/  LEA R9, R9, 0x1f, 0x5 ;  /* 0x0000001f09097811 */ /* 0x000fc800078e28ff */
[----:B------:R-:W-:-:S04]  /*2560*/  VIMNMX R8, R9, R8, !PT ;  /* 0x0000000809087248 */ /* 0x000fc80007fe0100 */
[----:B------:R-:W-:-:S05]  /*2570*/  IADD3 R5, -R27, -0x2, -R8 ;  /* 0xfffffffe1b057810 */ /* 0x000fca0007ffe908 */
[----:B------:R-:W-:-:S05]  /*2580*/  IMAD.IADD R5, R5, 0x1, -R22 ;  /* 0x0000000105057824 */ /* 0x000fca00078e0a16 */
[C---:B------:R-:W-:Y:S02]  /*2590*/  LEA.HI R8, R5.reuse, 0x1, RZ, 0x19 ;  /* 0x0000000105087811 */ /* 0x040fe400078fc8ff */
[----:B------:R-:W-:Y:S01]  /*25a0*/  ISETP.GE.U32.AND P2, PT, R5, 0x180, PT ;  /* 0x000001800500780c */ /* 0x000fe20003f46070 */
[----:B--2---:R-:W-:Y:S01]  /*25b0*/  FADD.FTZ R5, R7, 9.9999999747524270788e-07 ;  /* 0x358637bd07057421 */ /* 0x004fe20000010000 */
[----:B------:R-:W-:-:S05]  /*25c0*/  LOP3.LUT P0, R8, R8, 0x3, RZ, 0xc0, !PT ;  /* 0x0000000308087812 */ /* 0x000fca000780c0ff */
[----:B------:R-:W2:Y:S08]  /*25d0*/  MUFU.RCP R5, R5 ;  /* 0x0000000500057308 */ /* 0x000eb00000001000 */
[----:B------:R-:W-:Y:S05]  /*25e0*/  @!P0 BRA `(.L_x_832) ;  /* 0x0000000000388947 */ /* 0x000fea0003800000 */
[----:B------:R-:W3:Y:S01]  /*25f0*/  S2UR UR5, SR_CgaCtaId ;  /* 0x00000000000579c3 */ /* 0x000ee20000008800 */
[----:B------:R-:W-:Y:S01]  /*2600*/  UMOV UR4, 0x400 ;  /* 0x0000040000047882 */ /* 0x000fe20000000000 */
[----:B------:R-:W-:Y:S01]  /*2610*/  IMAD.MOV.U32 R11, RZ, RZ, R27 ;  /* 0x000000ffff0b7224 */ /* 0x000fe200078e001b */
[----:B------:R-:W-:-:S04]  /*2620*/  UIADD3 UR4, UR4, 0x100, URZ ;  /* 0x0000010004047890 */ /* 0x000fc8000fffe03f */
[----:B---3--:R-:W-:-:S06]  /*2630*/  ULEA UR4, UR5, UR4, 0x18 ;  /* 0x0000000405047291 */ /* 0x008fcc000f8ec03f */
[----:B------:R-:W-:-:S07]  /*2640*/  LEA R9, R27, UR4, 0x2 ;  /* 0x000000041b097c11 */ /* 0x000fce000f8e10ff */
.L_x_833:
[----:B------:R-:W2:Y:S01]  /*2650*/  LDS R10, [R9] ;  /* 0x00000000090a7984 */ /* 0x000ea20000000800 */
[----:B------:R-:W-:Y:S01]  /*2660*/  IADD3 R8, R8, -0x1, RZ ;  /* 0xffffffff08087810 */ /* 0x000fe20007ffe0ff */
[----:B------:R-:W-:-:S03]  /*2670*/  VIADD R11, R11, 0x80 ;  /* 0x000000800b0b7836 */ /* 0x000fc60000000000 */
[----:B------:R-:W-:Y:S01]  /*2680*/  ISETP.NE.AND P0, PT, R8, RZ, PT ;  /* 0x000000ff0800720c */ /* 0x000fe20003f05270 */
[----:B--2---:R-:W-:-:S05]  /*2690*/  FMUL.FTZ R10, R10, R5 ;  /* 0x000000050a0a7220 */ /* 0x004fca0000410000 */
[----:B------:R2:W-:Y:S02]  /*26a0*/  STS [R9], R10 ;  /* 0x0000000a09007388 */ /* 0x0005e40000000800 */
[----:B--2---:R-:W-:-:S05]  /*26b0*/  IADD3 R9, R9, 0x200, RZ ;  /* 0x0000020009097810 */ /* 0x004fca0007ffe0ff */
[----:B------:R-:W-:Y:S05]  /*26c0*/  @P0 BRA `(.L_x_833) ;  /* 0xfffffffc00e00947 */ /* 0x000fea000383ffff */
.L_x_832:
[----:B------:R-:W-:Y:S05]  /*26d0*/  BSYNC B1 ;  /* 0x0000000000017941 */ /* 0x000fea0003800000 */
.L_x_831:
[----:B------:R-:W-:Y:S05]  /*26e0*/  @!P2 BRA `(.L_x_830) ;  /* 0x0000000400c0a947 */ /* 0x000fea0003800000 */
[----:B------:R-:W3:Y:S01]  /*26f0*/  S2UR UR5, SR_CgaCtaId ;  /* 0x00000000000579c3 */ /* 0x000ee20000008800 */
[----:B------:R-:W-:Y:S01]  /*2700*/  IMAD.IADD R8, R16, 0x1, -R11 ;  /* 0x0000000110087824 */ /* 0x000fe200078e0a0b */
[----:B------:R-:W-:Y:S01]  /*2710*/  UMOV UR4, 0x400 ;  /* 0x0000040000047882 */ /* 0x000fe20000000000 */
[----:B------:R-:W-:Y:S01]  /*2720*/  BSSY B1, `(.L_x_834) ;  /* 0x000003e000017945 */ /* 0x000fe20003800000 */
[----:B------:R-:W-:Y:S01]  /*2730*/  UIADD3 UR4, UR4, 0x100, URZ ;  /* 0x0000010004047890 */ /* 0x000fe2000fffe03f */
[----:B------:R-:W-:Y:S02]  /*2740*/  PLOP3.LUT P0, PT, PT, PT, PT, 0x80, 0x0 ;  /* 0x000000000000781c */ /* 0x000fe40003f0f070 */
[----:B------:R-:W-:Y:S01]  /*2750*/  ISETP.GT.AND P2, PT, R8, 0x600, PT ;  /* 0x000006000800780c */ /* 0x000fe20003f44270 */
[----:B---3--:R-:W-:-:S06]  /*2760*/  ULEA UR4, UR5, UR4, 0x18 ;  /* 0x0000000405047291 */ /* 0x008fcc000f8ec03f */
[----:B------:R-:W-:-:S04]  /*2770*/  LEA R8, R11, UR4, 0x2 ;  /* 0x000000040b087c11 */ /* 0x000fc8000f8e10ff */
[----:B------:R-:W-:Y:S02]  /*2780*/  IADD3 R8, R8, 0x400, RZ ;  /* 0x0000040008087810 */ /* 0x000fe40007ffe0ff */
[----:B------:R-:W-:Y:S05]  /*2790*/  @!P2 BRA `(.L_x_835) ;  /* 0x0000000000d8a947 */ /* 0x000fea0003800000 */
[----:B------:R-:W-:Y:S01]  /*27a0*/  PLOP3.LUT P0, PT, PT, PT, PT, 0x8, 0x0 ;  /* 0x000000000000781c */ /* 0x000fe20003f0e170 */
[----:B------:R-:W-:-:S12]  /*27b0*/  VIADD R9, R16, 0xfffffa00 ;  /* 0xfffffa0010097836 */ /* 0x000fd80000000000 */
.L_x_836:
[----:B------:R-:W2:Y:S01]  /*27c0*/  LDS R20, [R8+-0x400] ;  /* 0xfffc000008147984 */ /* 0x000ea20000000800 */
[----:B------:R-:W-:-:S03]  /*27d0*/  IADD3 R11, R11, 0x800, RZ ;  /* 0x000008000b0b7810 */ /* 0x000fc60007ffe0ff */
[----:B------:R-:W0:Y:S01]  /*27e0*/  LDS R22, [R8+-0x200] ;  /* 0xfffe000008167984 */ /* 0x000e220000000800 */
[----:B------:R-:W-:-:S03]  /*27f0*/  ISETP.GE.AND P2, PT, R11, R9, PT ;  /* 0x000000090b00720c */ /* 0x000fc60003f46270 */
[----:B------:R-:W-:Y:S04]  /*2800*/  LDS R10, [R8+0x200] ;  /* 0x00020000080a7984 */ /* 0x000fe80000000800 */
[----:B------:R-:W3:Y:S04]  /*2810*/  LDS R14, [R8+0x400] ;  /* 0x00040000080e7984 */ /* 0x000ee80000000800 */
[----:B------:R-:W4:Y:S04]  /*2820*/  LDS R24, [R8+0xa00] ;  /* 0x000a000008187984 */ /* 0x000f280000000800 */
[----:B------:R-:W5:Y:S04]  /*2830*/  LDS R28, [R8+0xc00] ;  /* 0x000c0000081c7984 */ /* 0x000f680000000800 */
[----:B------:R-:W1:Y:S01]  /*2840*/  LDS R12, [R8] ;  /* 0x00000000080c7984 */ /* 0x000e620000000800 */
[----:B--2---:R-:W-:-:S03]  /*2850*/  FMUL.FTZ R15, R20, R5 ;  /* 0x00000005140f7220 */ /* 0x004fc60000410000 */
[----:B------:R-:W2:Y:S01]  /*2860*/  LDS R20, [R8+0x800] ;  /* 0x0008000008147984 */ /* 0x000ea20000000800 */
[----:B0-----:R-:W-:-:S03]  /*2870*/  FMUL.FTZ R23, R22, R5 ;  /* 0x0000000516177220 */ /* 0x001fc60000410000 */
[----:B------:R-:W0:Y:S04]  /*2880*/  LDS R22, [R8+0x600] ;  /* 0x0006000008167984 */ /* 0x000e280000000800 */
[----:B------:R5:W-:Y:S01]  /*2890*/  STS [R8+-0x400], R15 ;  /* 0xfffc000f08007388 */ /* 0x000be20000000800 */
[----:B---3--:R-:W-:-:S03]  /*28a0*/  FMUL.FTZ R14, R14, R5 ;  /* 0x000000050e0e7220 */ /* 0x008fc60000410000 */
[----:B------:R-:W-:Y:S01]  /*28b0*/  STS [R8+-0x200], R23 ;  /* 0xfffe001708007388 */ /* 0x000fe20000000800 */
[----:B----4-:R-:W-:-:S03]  /*28c0*/  FMUL.FTZ R24, R24, R5 ;  /* 0x0000000518187220 */ /* 0x010fc60000410000 */
[----:B------:R-:W-:Y:S01]  /*28d0*/  STS [R8+0x400], R14 ;  /* 0x0004000e08007388 */ /* 0x000fe20000000800 */
[-C--:B-----5:R-:W-:Y:S01]  /*28e0*/  FMUL.FTZ R15, R10, R5.reuse ;  /* 0x000000050a0f7220 */ /* 0x0a0fe20000410000 */
[-C--:B------:R-:W-:Y:S02]  /*28f0*/  FMUL.FTZ R28, R28, R5.reuse ;  /* 0x000000051c1c7220 */ /* 0x080fe40000410000 */
[----:B------:R-:W-:Y:S01]  /*2900*/  STS [R8+0xa00], R24 ;  /* 0x000a001808007388 */ /* 0x000fe20000000800 */
[----:B-1----:R-:W-:-:S03]  /*2910*/  FMUL.FTZ R29, R12, R5 ;  /* 0x000000050c1d7220 */ /* 0x002fc60000410000 */
[----:B------:R2:W-:Y:S04]  /*2920*/  STS [R8+0x200], R15 ;  /* 0x0002000f08007388 */ /* 0x0005e80000000800 */
[----:B------:R-:W-:Y:S04]  /*2930*/  STS [R8+0xc00], R28 ;  /* 0x000c001c08007388 */ /* 0x000fe80000000800 */
[----:B------:R-:W1:Y:S04]  /*2940*/  LDS R10, [R8+0xe00] ;  /* 0x000e0000080a7984 */ /* 0x000e680000000800 */
[----:B------:R-:W3:Y:S01]  /*2950*/  LDS R12, [R8+0x1000] ;  /* 0x00100000080c7984 */ /* 0x000ee20000000800 */
[----:B--2---:R-:W-:-:S03]  /*2960*/  FMUL.FTZ R15, R20, R5 ;  /* 0x00000005140f7220 */ /* 0x004fc60000410000 */
[----:B------:R-:W2:Y:S01]  /*2970*/  LDS R24, [R8+0x1200] ;  /* 0x0012000008187984 */ /* 0x000ea20000000800 */
[----:B0-----:R-:W-:-:S03]  /*2980*/  FMUL.FTZ R23, R22, R5 ;  /* 0x0000000516177220 */ /* 0x001fc60000410000 */
[----:B------:R-:W0:Y:S04]  /*2990*/  LDS R28, [R8+0x1400] ;  /* 0x00140000081c7984 */ /* 0x000e280000000800 */
[----:B------:R-:W4:Y:S04]  /*29a0*/  LDS R22, [R8+0x1600] ;  /* 0x0016000008167984 */ /* 0x000f280000000800 */
[----:B------:R-:W5:Y:S04]  /*29b0*/  LDS R20, [R8+0x1800] ;  /* 0x0018000008147984 */ /* 0x000f680000000800 */
[----:B------:R-:W5:Y:S04]  /*29c0*/  LDS R14, [R8+0x1a00] ;  /* 0x001a0000080e7984 */ /* 0x000f680000000800 */
[----:B------:R1:W-:Y:S04]  /*29d0*/  STS [R8], R29 ;  /* 0x0000001d08007388 */ /* 0x0003e80000000800 */
[----:B------:R-:W-:Y:S04]  /*29e0*/  STS [R8+0x600], R23 ;  /* 0x0006001708007388 */ /* 0x000fe80000000800 */
[----:B------:R2:W-:Y:S01]  /*29f0*/  STS [R8+0x800], R15 ;  /* 0x0008000f08007388 */ /* 0x0005e20000000800 */
[-C--:B-1----:R-:W-:Y:S01]  /*2a00*/  FMUL.FTZ R29, R10, R5.reuse ;  /* 0x000000050a1d7220 */ /* 0x082fe20000410000 */
[----:B---3--:R-:W-:-:S04]  /*2a10*/  FMUL.FTZ R12, R12, R5 ;  /* 0x000000050c0c7220 */ /* 0x008fc80000410000 */
[----:B------:R-:W-:Y:S01]  /*2a20*/  STS [R8+0xe00], R29 ;  /* 0x000e001d08007388 */ /* 0x000fe20000000800 */
[----:B--2---:R-:W-:-:S03]  /*2a30*/  FMUL.FTZ R15, R24, R5 ;  /* 0x00000005180f7220 */ /* 0x004fc60000410000 */
[----:B------:R-:W-:Y:S01]  /*2a40*/  STS [R8+0x1000], R12 ;  /* 0x0010000c08007388 */ /* 0x000fe20000000800 */
[----:B0-----:R-:W-:-:S03]  /*2a50*/  FMUL.FTZ R23, R28, R5 ;  /* 0x000000051c177220 */ /* 0x001fc60000410000 */
        /* <DEDUP_REMOVED lines=8> */
[----:B0-----:R-:W-:Y:S01]  /*2ae0*/  VIADD R8, R8, 0x2000 ;  /* 0x0000200008087836 */ /* 0x001fe20000000000 */
[----:B------:R-:W-:Y:S06]  /*2af0*/  @!P2 BRA `(.L_x_836) ;  /* 0xfffffffc0030a947 */ /* 0x000fec000383ffff */
.L_x_835:
[----:B------:R-:W-:Y:S05]  /*2b00*/  BSYNC B1 ;  /* 0x0000000000017941 */ /* 0x000fea0003800000 */
.L_x_834:
[----:B------:R-:W-:Y:S01]  /*2b10*/  IADD3 R9, R16, -R11, RZ ;  /* 0x8000000b10097210 */ /* 0x000fe20007ffe0ff */
[----:B------:R-:W-:Y:S03]  /*2b20*/  BSSY B1, `(.L_x_837) ;  /* 0x000001e000017945 */ /* 0x000fe60003800000 */
[----:B------:R-:W-:-:S13]  /*2b30*/  ISETP.GT.AND P2, PT, R9, 0x200, PT ;  /* 0x000002000900780c */ /* 0x000fda0003f44270 */
[----:B------:R-:W-:Y:S05]  /*2b40*/  @!P2 BRA `(.L_x_838) ;  /* 0x00000000006ca947 */ /* 0x000fea0003800000 */
[----:B------:R-:W2:Y:S01]  /*2b50*/  LDS R22, [R8+-0x400] ;  /* 0xfffc000008167984 */ /* 0x000ea20000000800 */
[----:B------:R-:W-:Y:S01]  /*2b60*/  PLOP3.LUT P0, PT, PT, PT, PT, 0x8, 0x0 ;  /* 0x000000000000781c */ /* 0x000fe20003f0e170 */
[----:B------:R-:W-:Y:S02]  /*2b70*/  VIADD R11, R11, 0x400 ;  /* 0x000004000b0b7836 */ /* 0x000fe40000000000 */
[----:B------:R-:W3:Y:S04]  /*2b80*/  LDS R24, [R8+-0x200] ;  /* 0xfffe000008187984 */ /* 0x000ee80000000800 */
[----:B------:R-:W0:Y:S04]  /*2b90*/  LDS R28, [R8] ;  /* 0x00000000081c7984 */ /* 0x000e280000000800 */
[----:B------:R-:W4:Y:S04]  /*2ba0*/  LDS R29, [R8+0x200] ;  /* 0x00020000081d7984 */ /* 0x000f280000000800 */
[----:B------:R-:W5:Y:S04]  /*2bb0*/  LDS R20, [R8+0x400] ;  /* 0x0004000008147984 */ /* 0x000f680000000800 */
[----:B------:R-:W1:Y:S04]  /*2bc0*/  LDS R14, [R8+0x600] ;  /* 0x00060000080e7984 */ /* 0x000e680000000800 */
[----:B------:R-:W1:Y:S04]  /*2bd0*/  LDS R12, [R8+0x800] ;  /* 0x00080000080c7984 */ /* 0x000e680000000800 */
[----:B------:R-:W1:Y:S01]  /*2be0*/  LDS R10, [R8+0xa00] ;  /* 0x000a0000080a7984 */ /* 0x000e620000000800 */
[-C--:B--2---:R-:W-:Y:S01]  /*2bf0*/  FMUL.FTZ R9, R22, R5.reuse ;  /* 0x0000000516097220 */ /* 0x084fe20000410000 */
[----:B---3--:R-:W-:-:S04]  /*2c00*/  FMUL.FTZ R15, R24, R5 ;  /* 0x00000005180f7220 */ /* 0x008fc80000410000 */
[----:B------:R-:W-:Y:S01]  /*2c10*/  STS [R8+-0x400], R9 ;  /* 0xfffc000908007388 */ /* 0x000fe20000000800 */
[----:B0-----:R-:W-:-:S03]  /*2c20*/  FMUL.FTZ R23, R28, R5 ;  /* 0x000000051c177220 */ /* 0x001fc60000410000 */
        /* <DEDUP_REMOVED lines=13> */
.L_x_838:
[----:B------:R-:W-:Y:S05]  /*2d00*/  BSYNC B1 ;  /* 0x0000000000017941 */ /* 0x000fea0003800000 */
.L_x_837:
[----:B------:R-:W-:-:S13]  /*2d10*/  ISETP.LT.OR P0, PT, R11, R16, P0 ;  /* 0x000000100b00720c */ /* 0x000fda0000701670 */
[----:B------:R-:W-:Y:S05]  /*2d20*/  @!P0 BRA `(.L_x_830) ;  /* 0x0000000000308947 */ /* 0x000fea0003800000 */
[----:B------:R-:W2:Y:S04]  /*2d30*/  LDS R10, [R8+-0x400] ;  /* 0xfffc0000080a7984 */ /* 0x000ea80000000800 */
[----:B------:R-:W3:Y:S04]  /*2d40*/  LDS R12, [R8+-0x200] ;  /* 0xfffe0000080c7984 */ /* 0x000ee80000000800 */
[----:B------:R-:W4:Y:S04]  /*2d50*/  LDS R14, [R8] ;  /* 0x00000000080e7984 */ /* 0x000f280000000800 */
[----:B------:R-:W5:Y:S01]  /*2d60*/  LDS R16, [R8+0x200] ;  /* 0x0002000008107984 */ /* 0x000f620000000800 */
[-C--:B--2---:R-:W-:Y:S01]  /*2d70*/  FMUL.FTZ R9, R10, R5.reuse ;  /* 0x000000050a097220 */ /* 0x084fe20000410000 */
[----:B---3--:R-:W-:-:S04]  /*2d80*/  FMUL.FTZ R11, R12, R5 ;  /* 0x000000050c0b7220 */ /* 0x008fc80000410000 */
[----:B------:R3:W-:Y:S01]  /*2d90*/  STS [R8+-0x400], R9 ;  /* 0xfffc000908007388 */ /* 0x0007e20000000800 */
[----:B----4-:R-:W-:-:S03]  /*2da0*/  FMUL.FTZ R15, R14, R5 ;  /* 0x000000050e0f7220 */ /* 0x010fc60000410000 */
[----:B------:R3:W-:Y:S01]  /*2db0*/  STS [R8+-0x200], R11 ;  /* 0xfffe000b08007388 */ /* 0x0007e20000000800 */
[----:B-----5:R-:W-:-:S03]  /*2dc0*/  FMUL.FTZ R5, R16, R5 ;  /* 0x0000000510057220 */ /* 0x020fc60000410000 */
[----:B------:R3:W-:Y:S04]  /*2dd0*/  STS [R8], R15 ;  /* 0x0000000f08007388 */ /* 0x0007e80000000800 */
[----:B------:R3:W-:Y:S02]  /*2de0*/  STS [R8+0x200], R5 ;  /* 0x0002000508007388 */ /* 0x0007e40000000800 */
.L_x_830:
[----:B------:R-:W-:Y:S05]  /*2df0*/  BSYNC B0 ;  /* 0x0000000000007941 */ /* 0x000fea0003800000 */
.L_x_829:
[----:B------:R-:W-:Y:S01]  /*2e00*/  BAR.SYNC.DEFER_BLOCKING 0x0 ;  /* 0x0000000000007b1d */ /* 0x000fe20000010000 */
[----:B------:R-:W-:-:S05]  /*2e10*/  ISETP.NE.AND P0, PT, R27, RZ, PT ;  /* 0x000000ff1b00720c */ /* 0x000fca0003f05270 */
[----:B------:R-:W-:Y:S08]  /*2e20*/  BSSY B0, `(.L_x_839) ;  /* 0x0000014000007945 */ /* 0x000ff00003800000 */
[----:B------:R-:W-:Y:S05]  /*2e30*/  @P0 BRA `(.L_x_840) ;  /* 0x0000000000480947 */ /* 0x000fea0003800000 */
[----:B--23--:R-:W-:Y:S01]  /*2e40*/  IMAD R5, R6, R2, RZ ;  /* 0x0000000206057224 */ /* 0x00cfe200078e02ff */
        /* <DEDUP_REMOVED lines=17> */
.L_x_840:
[----:B------:R-:W-:Y:S05]  /*2f60*/  BSYNC B0 ;  /* 0x0000000000007941 */ /* 0x000fea0003800000 */
.L_x_839:
[----:B------:R-:W-:Y:S04]  /*2f70*/  BSSY B6, `(.L_x_841) ;  /* 0x000003c000067945 */ /* 0x000fe80003800000 */
[----:B------:R-:W-:Y:S05]  /*2f80*/  @P1 BRA `(.L_x_842) ;  /* 0x0000000000e81947 */ /* 0x000fea0003800000 */
[----:B------:R-:W5:Y:S01]  /*2f90*/  LDC R14, c[0x0][0x290] ;  /* 0x0000a400ff0e7b82 */ /* 0x000f620000000800 */
[----:B------:R-:W0:Y:S01]  /*2fa0*/  I2F.RP R12, R18 ;  /* 0x00000012000c7306 */ /* 0x000e220000209400 */
[----:B---34-:R-:W-:Y:S01]  /*2fb0*/  HFMA2.MMA R8, -RZ, RZ, 0, 0 ;  /* 0x00000000ff087435 */ /* 0x018fe200000001ff */
[----:B------:R-:W-:Y:S02]  /*2fc0*/  ULDC UR4, c[0x0][0x28c] ;  /* 0x0000a30000047ab9 */ /* 0x000fe40000000800 */
[----:B------:R-:W-:-:S03]  /*2fd0*/  IADD3 R17, R17, -UR4, RZ ;  /* 0x8000000411117c10 */ /* 0x000fc6000fffe0ff */
[----:B--2---:R-:W2:Y:S01]  /*2fe0*/  LDC R5, c[0x0][0x294] ;  /* 0x0000a500ff057b82 */ /* 0x004ea20000000800 */
[----:B0-----:R-:W0:Y:S01]  /*2ff0*/  MUFU.RCP R12, R12 ;  /* 0x0000000c000c7308 */ /* 0x001e220000001000 */
[----:B-----5:R-:W-:Y:S02]  /*3000*/  IABS R7, R14 ;  /* 0x0000000e00077213 */ /* 0x020fe40000000000 */
[----:B------:R-:W-:-:S05]  /*3010*/  ISETP.NE.AND P1, PT, R14, RZ, PT ;  /* 0x000000ff0e00720c */ /* 0x000fca0003f25270 */
[----:B------:R-:W3:Y:S01]  /*3020*/  I2F.RP R15, R7 ;  /* 0x00000007000f7306 */ /* 0x000ee20000209400 */
[----:B--2---:R-:W-:Y:S02]  /*3030*/  ISETP.NE.AND P2, PT, R5, RZ, PT ;  /* 0x000000ff0500720c */ /* 0x004fe40003f45270 */
[----:B0-----:R-:W-:-:S06]  /*3040*/  IADD3 R9, R12, 0xffffffe, RZ ;  /* 0x0ffffffe0c097810 */ /* 0x001fcc0007ffe0ff */
[----:B------:R-:W1:Y:S08]  /*3050*/  F2I.FTZ.U32.TRUNC.NTZ R9, R9 ;  /* 0x0000000900097305 */ /* 0x000e70000021f000 */
[----:B---3--:R-:W0:Y:S01]  /*3060*/  MUFU.RCP R15, R15 ;  /* 0x0000000f000f7308 */ /* 0x008e220000001000 */
[----:B-1----:R-:W-:-:S05]  /*3070*/  IADD3 R13, RZ, -R9, RZ ;  /* 0x80000009ff0d7210 */ /* 0x002fca0007ffe0ff */
[----:B------:R-:W-:-:S04]  /*3080*/  IMAD R13, R13, R18, RZ ;  /* 0x000000120d0d7224 */ /* 0x000fc800078e02ff */
[----:B------:R-:W-:-:S04]  /*3090*/  IMAD.HI.U32 R8, R9, R13, R8 ;  /* 0x0000000d09087227 */ /* 0x000fc800078e0008 */
[----:B0-----:R-:W-:-:S04]  /*30a0*/  VIADD R10, R15, 0xffffffe ;  /* 0x0ffffffe0f0a7836 */ /* 0x001fc80000000000 */
[----:B------:R0:W1:Y:S02]  /*30b0*/  F2I.FTZ.U32.TRUNC.NTZ R11, R10 ;  /* 0x0000000a000b7305 */ /* 0x000064000021f000 */
[----:B0-----:R-:W-:Y:S02]  /*30c0*/  IMAD.MOV.U32 R10, RZ, RZ, RZ ;  /* 0x000000ffff0a7224 */ /* 0x001fe400078e00ff */
[----:B-1----:R-:W-:-:S04]  /*30d0*/  IMAD.MOV R12, RZ, RZ, -R11 ;  /* 0x000000ffff0c7224 */ /* 0x002fc800078e0a0b */
[----:B------:R-:W-:Y:S01]  /*30e0*/  IMAD R9, R12, R7, RZ ;  /* 0x000000070c097224 */ /* 0x000fe200078e02ff */
[----:B------:R-:W-:-:S03]  /*30f0*/  IABS R12, R5 ;  /* 0x00000005000c7213 */ /* 0x000fc60000000000 */
[----:B------:R-:W-:-:S04]  /*3100*/  IMAD.HI.U32 R10, R11, R9, R10 ;  /* 0x000000090b0a7227 */ /* 0x000fc800078e000a */
[----:B------:R-:W-:-:S07]  /*3110*/  IMAD.MOV.U32 R9, RZ, RZ, R12 ;  /* 0x000000ffff097224 */ /* 0x000fce00078e000c */
.L_x_844:
        /* <DEDUP_REMOVED lines=33> */
.L_x_842:
[----:B------:R-:W-:Y:S05]  /*3330*/  BSYNC B6 ;  /* 0x0000000000067941 */ /* 0x000fea0003800000 */
.L_x_841:
[----:B------:R-:W-:-:S03]  /*3340*/  UMOV UR4, 0xffffffff ;  /* 0xffffffff00047882 */ /* 0x000fc60000000000 */
[----:B------:R-:W-:Y:S05]  /*3350*/  BRA.DIV UR4, `(.L_x_845) ;  /* 0x0000001604807947 */ /* 0x000fea000b800000 */
[----:B---34-:R-:W-:Y:S01]  /*3360*/  HFMA2.MMA R9, -RZ, RZ, 0, 0 ;  /* 0x00000000ff097435 */ /* 0x018fe200000001ff */
[----:B------:R-:W-:Y:S01]  /*3370*/  IMAD.MOV.U32 R14, RZ, RZ, RZ ;  /* 0x000000ffff0e7224 */ /* 0x000fe200078e00ff */
[----:B------:R-:W-:Y:S01]  /*3380*/  MOV R16, RZ ;  /* 0x000000ff00107202 */ /* 0x000fe20000000f00 */
[----:B------:R-:W-:Y:S01]  /*3390*/  IMAD.MOV.U32 R10, RZ, RZ, RZ ;  /* 0x000000ffff0a7224 */ /* 0x000fe200078e00ff */
[----:B------:R-:W-:Y:S01]  /*33a0*/  HFMA2.MMA R21, -RZ, RZ, 0, 0 ;  /* 0x00000000ff157435 */ /* 0x000fe200000001ff */
[----:B------:R-:W-:Y:S01]  /*33b0*/  FADD.FTZ R8, RZ, R14 ;  /* 0x0000000eff087221 */ /* 0x000fe20000010000 */
[----:B------:R-:W-:Y:S02]  /*33c0*/  IMAD.MOV.U32 R0, RZ, RZ, RZ ;  /* 0x000000ffff007224 */ /* 0x000fe400078e00ff */
[----:B------:R-:W-:Y:S01]  /*33d0*/  FADD.FTZ R16, RZ, R16 ;  /* 0x00000010ff107221 */ /* 0x000fe20000010000 */
[----:B------:R-:W-:Y:S01]  /*33e0*/  FADD.FTZ R10, RZ, R10 ;  /* 0x0000000aff0a7221 */ /* 0x000fe20000010000 */
[----:B------:R-:W-:Y:S01]  /*33f0*/  FADD.FTZ R17, RZ, R14 ;  /* 0x0000000eff117221 */ /* 0x000fe20000010000 */
[----:B------:R-:W-:Y:S01]  /*3400*/  FADD.FTZ R9, RZ, R9 ;  /* 0x00000009ff097221 */ /* 0x000fe20000010000 */
[----:B0-----:R-:W0:Y:S01]  /*3410*/  SHFL.BFLY PT, R23, R8, 0x1, 0x1f ;  /* 0x0c201f0008177f89 */ /* 0x001e2200000e0000 */
[----:B------:R-:W-:Y:S01]  /*3420*/  FADD.FTZ R0, RZ, R0 ;  /* 0x00000000ff007221 */ /* 0x000fe20000010000 */
[----:B------:R-:W-:Y:S01]  /*3430*/  CS2R R28, SRZ ;  /* 0x00000000001c7805 */ /* 0x000fe2000001ff00 */
[----:B------:R-:W-:Y:S01]  /*3440*/  FADD.FTZ R24, RZ, R14 ;  /* 0x0000000eff187221 */ /* 0x000fe20000010000 */
[----:B------:R-:W3:Y:S01]  /*3450*/  SHFL.BFLY PT, R20, R9, 0x1, 0x1f ;  /* 0x0c201f0009147f89 */ /* 0x000ee200000e0000 */
[----:B------:R-:W-:-:S03]  /*3460*/  FADD.FTZ R21, RZ, R21 ;  /* 0x00000015ff157221 */ /* 0x000fc60000010000 */
[----:B--2---:R-:W2:Y:S01]  /*3470*/  SHFL.BFLY PT, R7, R16, 0x1, 0x1f ;  /* 0x0c201f0010077f89 */ /* 0x004ea200000e0000 */
[----:B-1----:R-:W-:Y:S01]  /*3480*/  FADD.FTZ R13, RZ, R28 ;  /* 0x0000001cff0d7221 */ /* 0x002fe20000010000 */
[----:B------:R-:W-:Y:S01]  /*3490*/  FADD.FTZ R28, RZ, R14 ;  /* 0x0000000eff1c7221 */ /* 0x000fe20000010000 */
[----:B------:R-:W-:Y:S01]  /*34a0*/  FADD.FTZ R29, RZ, R29 ;  /* 0x0000001dff1d7221 */ /* 0x000fe20000010000 */
[----:B------:R-:W1:Y:S04]  /*34b0*/  SHFL.BFLY PT, R5, R10, 0x1, 0x1f ;  /* 0x0c201f000a057f89 */ /* 0x000e6800000e0000 */
[----:B------:R-:W4:Y:S04]  /*34c0*/  SHFL.BFLY PT, R19, R0, 0x1, 0x1f ;  /* 0x0c201f0000137f89 */ /* 0x000f2800000e0000 */
[----:B------:R-:W5:Y:S01]  /*34d0*/  SHFL.BFLY PT, R22, R24, 0x1, 0x1f ;  /* 0x0c201f0018167f89 */ /* 0x000f6200000e0000 */
[----:B0-----:R-:W-:Y:S01]  /*34e0*/  FADD.FTZ R23, R8, R23 ;  /* 0x0000001708177221 */ /* 0x001fe20000010000 */
[----:B------:R-:W-:-:S02]  /*34f0*/  IMAD.MOV.U32 R8, RZ, RZ, RZ ;  /* 0x000000ffff087224 */ /* 0x000fc400078e00ff */
[----:B------:R-:W0:Y:S01]  /*3500*/  SHFL.BFLY PT, R18, R21, 0x1, 0x1f ;  /* 0x0c201f0015127f89 */ /* 0x000e2200000e0000 */
[----:B---3--:R-:W-:Y:S01]  /*3510*/  FADD.FTZ R20, R9, R20 ;  /* 0x0000001409147221 */ /* 0x008fe20000010000 */
[----:B------:R-:W-:Y:S02]  /*3520*/  FADD.FTZ R8, RZ, R8 ;  /* 0x00000008ff087221 */ /* 0x000fe40000010000 */
[----:B------:R-:W3:Y:S01]  /*3530*/  SHFL.BFLY PT, R9, R17, 0x1, 0x1f ;  /* 0x0c201f0011097f89 */ /* 0x000ee200000e0000 */
[----:B--2---:R-:W-:-:S03]  /*3540*/  FADD.FTZ R16, R16, R7 ;  /* 0x0000000710107221 */ /* 0x004fc60000010000 */
[----:B------:R-:W2:Y:S01]  /*3550*/  SHFL.BFLY PT, R7, R8, 0x1, 0x1f ;  /* 0x0c201f0008077f89 */ /* 0x000ea200000e0000 */
[----:B-1----:R-:W-:Y:S01]  /*3560*/  FADD.FTZ R10, R10, R5 ;  /* 0x000000050a0a7221 */ /* 0x002fe20000010000 */
[----:B------:R-:W-:Y:S02]  /*3570*/  MOV R5, RZ ;  /* 0x000000ff00057202 */ /* 0x000fe40000000f00 */
[----:B------:R-:W-:Y:S01]  /*3580*/  SHFL.BFLY PT, R14, R13, 0x1, 0x1f ;  /* 0x0c201f000d0e7f89 */ /* 0x000fe200000e0000 */
[----:B----4-:R-:W-:Y:S02]  /*3590*/  FADD.FTZ R19, R0, R19 ;  /* 0x0000001300137221 */ /* 0x010fe40000010000 */
[----:B------:R-:W-:Y:S01]  /*35a0*/  FADD.FTZ R5, RZ, R5 ;  /* 0x00000005ff057221 */ /* 0x000fe20000010000 */
[----:B------:R-:W1:Y:S01]  /*35b0*/  SHFL.BFLY PT, R11, R28, 0x1, 0x1f ;  /* 0x0c201f001c0b7f89 */ /* 0x000e6200000e0000 */
[----:B-----5:R-:W-:-:S03]  /*35c0*/  FADD.FTZ R22, R24, R22 ;  /* 0x0000001618167221 */ /* 0x020fc60000010000 */
[----:B------:R-:W4:Y:S01]  /*35d0*/  SHFL.BFLY PT, R0, R5, 0x1, 0x1f ;  /* 0x0c201f0005007f89 */ /* 0x000f2200000e0000 */
[----:B0-----:R-:W-:-:S03]  /*35e0*/  FADD.FTZ R18, R21, R18 ;  /* 0x0000001215127221 */ /* 0x001fc60000010000 */
[----:B------:R-:W0:Y:S01]  /*35f0*/  SHFL.BFLY PT, R12, R29, 0x1, 0x1f ;  /* 0x0c201f001d0c7f89 */ /* 0x000e2200000e0000 */
[----:B---3--:R-:W-:Y:S01]  /*3600*/  FADD.FTZ R9, R17, R9 ;  /* 0x0000000911097221 */ /* 0x008fe20000010000 */
[----:B------:R-:W-:Y:S02]  /*3610*/  IMAD.MOV.U32 R17, RZ, RZ, RZ ;  /* 0x000000ffff117224 */ /* 0x000fe400078e00ff */
[----:B--2---:R-:W-:Y:S02]  /*3620*/  FADD.FTZ R7, R8, R7 ;  /* 0x0000000708077221 */ /* 0x004fe40000010000 */
[----:B------:R-:W-:-:S05]  /*3630*/  FADD.FTZ R17, RZ, R17 ;  /* 0x00000011ff117221 */ /* 0x000fca0000010000 */
[----:B------:R2:W3:Y:S01]  /*3640*/  SHFL.BFLY PT, R8, R17, 0x1, 0x1f ;  /* 0x0c201f0011087f89 */ /* 0x0004e200000e0000 */
[----:B-1----:R-:W-:Y:S01]  /*3650*/  FADD.FTZ R28, R28, R11 ;  /* 0x0000000b1c1c7221 */ /* 0x002fe20000010000 */
[----:B----4-:R-:W-:Y:S01]  /*3660*/  FADD.FTZ R0, R5, R0 ;  /* 0x0000000005007221 */ /* 0x010fe20000010000 */
[----:B------:R-:W-:Y:S01]  /*3670*/  FADD.FTZ R5, R13, R14 ;  /* 0x0000000e0d057221 */ /* 0x000fe20000010000 */
[----:B0-2---:R-:W-:-:S07]  /*3680*/  FADD.FTZ R29, R29, R12 ;  /* 0x0000000c1d1d7221 */ /* 0x005fce0000010000 */
.L_x_889:
        /* <DEDUP_REMOVED lines=8> */
[----:B---3--:R-:W-:Y:S01]  /*3710*/  FADD.FTZ R8, R17, R8 ;  /* 0x0000000811087221 */ /* 0x008fe20000010000 */
[----:B------:R-:W-:Y:S02]  /*3720*/  LEA.HI R11, R12, R25, RZ, 0x2 ;  /* 0x000000190c0b7211 */ /* 0x000fe400078f10ff */
[C---:B------:R-:W-:Y:S01]  /*3730*/  LOP3.LUT R12, R27.reuse, 0xffffffc0, RZ, 0xc0, !PT ;  /* 0xffffffc01b0c7812 */ /* 0x040fe200078ec0ff */
[----:B------:R-:W-:Y:S01]  /*3740*/  BSSY B0, `(.L_x_846) ;  /* 0x000001b000007945 */ /* 0x000fe20003800000 */
[----:B------:R-:W-:Y:S02]  /*3750*/  IADD3 R13, R27, 0x1f, RZ ;  /* 0x0000001f1b0d7810 */ /* 0x000fe40007ffe0ff */
[----:B------:R-:W-:Y:S02]  /*3760*/  ISETP.NE.OR P5, PT, R12, 0x40, P0 ;  /* 0x000000400c00780c */ /* 0x000fe400007a5670 */
[----:B------:R-:W-:-:S02]  /*3770*/  ISETP.GT.U32.AND P3, PT, R13, 0x3e, PT ;  /* 0x0000003e0d00780c */ /* 0x000fc40003f64070 */
[----:B------:R-:W-:Y:S02]  /*3780*/  LOP3.LUT R13, R27, 0xffffffe0, RZ, 0xc0, !PT ;  /* 0xffffffe01b0d7812 */ /* 0x000fe400078ec0ff */
[----:B------:R-:W-:Y:S02]  /*3790*/  SHF.R.S32.HI R11, RZ, 0x2, R11 ;  /* 0x00000002ff0b7819 */ /* 0x000fe4000001140b */
[----:B------:R-:W-:Y:S01]  /*37a0*/  ISETP.NE.OR P4, PT, R13, 0x20, P0 ;  /* 0x000000200d00780c */ /* 0x000fe20000785670 */
[----:B0-----:R-:W-:Y:S02]  /*37b0*/  ULEA UR4, UR5, UR4, 0x18 ;  /* 0x0000000405047291 */ /* 0x001fe4000f8ec03f */
        /* <DEDUP_REMOVED lines=19> */
.L_x_847:
[----:B------:R-:W-:Y:S05]  /*38f0*/  BSYNC B0 ;  /* 0x0000000000007941 */ /* 0x000fea0003800000 */
.L_x_846:
        /* <DEDUP_REMOVED lines=21> */
[----:B------:R-:W-:Y:S01]  /*3a50*/  FADD.FTZ R29, R29, R24 ;  /* 0x000000181d1d7221 */ /* 0x000fe20000010000 */
[----:B0-----:R-:W-:Y:S02]  /*3a60*/  FADD.FTZ R9, R9, R12 ;  /* 0x0000000c09097221 */ /* 0x001fe40000010000 */
[----:B------:R-:W0:Y:S01]  /*3a70*/  LDS R12, [R13+0x100] ;  /* 0x000100000d0c7984 */ /* 0x000e220000000800 */
[----:B-1----:R-:W-:-:S03]  /*3a80*/  FADD.FTZ R16, R16, R15 ;  /* 0x0000000f10107221 */ /* 0x002fc60000010000 */
[----:B------:R-:W1:Y:S01]  /*3a90*/  LDS R15, [R13+0x120] ;  /* 0x000120000d0f7984 */ /* 0x000e620000000800 */
[----:B--2---:R-:W-:Y:S01]  /*3aa0*/  FADD.FTZ R5, R5, R14 ;  /* 0x0000000e05057221 */ /* 0x004fe20000010000 */
[----:B---3--:R-:W-:Y:S01]  /*3ab0*/  FADD.FTZ R28, R28, R17 ;  /* 0x000000111c1c7221 */ /* 0x008fe20000010000 */
[----:B----4-:R-:W-:Y:S01]  /*3ac0*/  FADD.FTZ R8, R8, R21 ;  /* 0x0000001508087221 */ /* 0x010fe20000010000 */
[----:B0-----:R-:W-:Y:S01]  /*3ad0*/  FADD.FTZ R7, R7, R12 ;  /* 0x0000000c07077221 */ /* 0x001fe20000010000 */
[----:B-1----:R-:W-:-:S07]  /*3ae0*/  FADD.FTZ R0, R0, R15 ;  /* 0x0000000f00007221 */ /* 0x002fce0000010000 */
.L_x_849:
[----:B------:R-:W-:Y:S05]  /*3af0*/  BSYNC B0 ;  /* 0x0000000000007941 */ /* 0x000fea0003800000 */
.L_x_848:
        /* <DEDUP_REMOVED lines=17> */
.L_x_851:
[----:B------:R-:W-:Y:S05]  /*3c10*/  BSYNC B0 ;  /* 0x0000000000007941 */ /* 0x000fea0003800000 */
.L_x_850:
        /* <DEDUP_REMOVED lines=32> */
.L_x_853:
[----:B------:R-:W-:Y:S05]  /*3e20*/  BSYNC B0 ;  /* 0x0000000000007941 */ /* 0x000fea0003800000 */
.L_x_852:
[----:B------:R-:W-:Y:S06]  /*3e30*/  BAR.SYNC.DEFER_BLOCKING 0x0 ;  /* 0x0000000000007b1d */ /* 0x000fec0000010000 */
[----:B------:R-:W-:Y:S05]  /*3e40*/  @P3 EXIT ;  /* 0x000000000000394d */ /* 0x000fea0003800000 */
[----:B------:R-:W-:Y:S02]  /*3e50*/  IMAD R2, R6, R2, RZ ;  /* 0x0000000206027224 */ /* 0x000fe400078e02ff */
[----:B------:R-:W-:Y:S02]  /*3e60*/  IMAD R17, R3, 0x70, RZ ;  /* 0x0000007003117824 */ /* 0x000fe400078e02ff */
[----:B------:R-:W-:Y:S02]  /*3e70*/  IMAD R2, R2, UR38, RZ ;  /* 0x0000002602027c24 */ /* 0x000fe4000f8e02ff */
[----:B------:R-:W-:Y:S02]  /*3e80*/  IMAD R17, R17, UR38, RZ ;  /* 0x0000002611117c24 */ /* 0x000fe4000f8e02ff */
[----:B------:R-:W-:Y:S02]  /*3e90*/  IMAD R4, R4, 0x70, RZ ;  /* 0x0000007004047824 */ /* 0x000fe400078e02ff */
[----:B------:R-:W-:Y:S01]  /*3ea0*/  IMAD R2, R2, 0x70, RZ ;  /* 0x0000007002027824 */ /* 0x000fe200078e02ff */
[----:B------:R-:W-:-:S02]  /*3eb0*/  SHF.R.S32.HI R3, RZ, 0x1f, R17 ;  /* 0x0000001fff037819 */ /* 0x000fc40000011411 */
[--C-:B------:R-:W-:Y:S02]  /*3ec0*/  SHF.R.S32.HI R6, RZ, 0x1f, R4.reuse ;  /* 0x0000001fff067819 */ /* 0x100fe40000011404 */
[----:B------:R-:W-:Y:S02]  /*3ed0*/  IADD3 R17, P1, P2, R2, R17, R4 ;  /* 0x0000001102117210 */ /* 0x000fe40007a3e004 */
[----:B------:R-:W-:-:S04]  /*3ee0*/  SHF.R.S32.HI R12, RZ, 0x1f, R2 ;  /* 0x0000001fff0c7819 */ /* 0x000fc80000011402 */
[----:B------:R-:W-:Y:S01]  /*3ef0*/  IADD3.X R12, R12, R3, R6, P1, P2 ;  /* 0x000000030c0c7210 */ /* 0x000fe20000fe4406 */
[----:B------:R-:W-:Y:S06]  /*3f00*/  @P0 EXIT ;  /* 0x000000000000094d */ /* 0x000fec0003800000 */
[C---:B------:R-:W-:Y:S01]  /*3f10*/  VIADD R24, R11.reuse, 0x8 ;  /* 0x000000080b187836 */ /* 0x040fe20000000000 */
[C---:B------:R-:W-:Y:S01]  /*3f20*/  IADD3 R2, R11.reuse, 0x10, RZ ;  /* 0x000000100b027810 */ /* 0x040fe20007ffe0ff */
[----:B------:R-:W-:Y:S01]  /*3f30*/  ULDC.64 UR4, c[0x0][0x220] ;  /* 0x0000880000047ab9 */ /* 0x000fe20000000a00 */
[CC--:B------:R-:W-:Y:S02]  /*3f40*/  IADD3 R3, P0, R11.reuse, R17.reuse, RZ ;  /* 0x000000110b037210 */ /* 0x0c0fe40007f1e0ff */
[----:B01----:R-:W-:Y:S02]  /*3f50*/  IADD3 R13, P1, R24, R17, RZ ;  /* 0x00000011180d7210 */ /* 0x003fe40007f3e0ff */
[----:B------:R-:W-:Y:S02]  /*3f60*/  F2FP.BF16.F32.PACK_AB R23, R20, R23 ;  /* 0x000000171417723e */ /* 0x000fe400000010ff */
[----:B------:R-:W-:Y:S02]  /*3f70*/  IADD3 R6, P2, R2, R17, RZ ;  /* 0x0000001102067210 */ /* 0x000fe40007f5e0ff */
[----:B------:R-:W-:-:S02]  /*3f80*/  LEA.HI.X.SX32 R4, R11, R12, 0x1, P0 ;  /* 0x0000000c0b047211 */ /* 0x000fc400000f0eff */
[----:B------:R-:W-:Y:S02]  /*3f90*/  LEA R20, P0, R3, UR4, 0x1 ;  /* 0x0000000403147c11 */ /* 0x000fe4000f8008ff */
[-C--:B------:R-:W-:Y:S02]  /*3fa0*/  LEA.HI.X.SX32 R24, R24, R12.reuse, 0x1, P1 ;  /* 0x0000000c18187211 */ /* 0x080fe400008f0eff */
[----:B------:R-:W-:Y:S02]  /*3fb0*/  LEA R14, P1, R13, UR4, 0x1 ;  /* 0x000000040d0e7c11 */ /* 0x000fe4000f8208ff */
[----:B------:R-:W-:Y:S02]  /*3fc0*/  LEA.HI.X.SX32 R25, R2, R12, 0x1, P2 ;  /* 0x0000000c02197211 */ /* 0x000fe400010f0eff */
[----:B------:R-:W-:Y:S02]  /*3fd0*/  LEA R2, P2, R6, UR4, 0x1 ;  /* 0x0000000406027c11 */ /* 0x000fe4000f8408ff */
[----:B------:R-:W-:-:S02]  /*3fe0*/  LEA.HI.X R21, R3, UR5, R4, 0x1, P0 ;  /* 0x0000000503157c11 */ /* 0x000fc400080f0c04 */
[----:B------:R-:W-:Y:S02]  /*3ff0*/  PRMT R26, R23, 0x7610, R26 ;  /* 0x00007610171a7816 */ /* 0x000fe4000000001a */
[----:B------:R-:W-:Y:S01]  /*4000*/  LEA.HI.X R15, R13, UR5, R24, 0x1, P1 ;  /* 0x000000050d0f7c11 */ /* 0x000fe200088f0c18 */
[----:B------:R-:W-:Y:S01]  /*4010*/  VIADD R24, R11, 0x18 ;  /* 0x000000180b187836 */ /* 0x000fe20000000000 */
[----:B------:R-:W-:Y:S01]  /*4020*/  PRMT R4, R23, 0x7632, R4 ;  /* 0x0000763217047816 */ /* 0x000fe20000000004 */
[----:B------:R0:W-:Y:S01]  /*4030*/  STG.E.U16 desc[UR36][R20.64], R26 ;  /* 0x0000001a14007986 */ /* 0x0001e2000c101524 */
[----:B------:R-:W-:Y:S01]  /*4040*/  LEA.HI.X R3, R6, UR5, R25, 0x1, P2 ;  /* 0x0000000506037c11 */ /* 0x000fe200090f0c19 */
[C---:B------:R-:W-:Y:S01]  /*4050*/  VIADD R23, R11.reuse, 0x28 ;  /* 0x000000280b177836 */ /* 0x040fe20000000000 */
[----:B------:R-:W-:Y:S01]  /*4060*/  IADD3 R25, R11, 0x20, RZ ;  /* 0x000000200b197810 */ /* 0x000fe20007ffe0ff */
[----:B------:R1:W-:Y:S01]  /*4070*/  STG.E.U16 desc[UR36][R14.64], R4 ;  /* 0x000000040e007986 */ /* 0x0003e2000c101524 */
[----:B------:R-:W-:-:S02]  /*4080*/  F2FP.BF16.F32.PACK_AB R16, R16, R19 ;  /* 0x000000131010723e */ /* 0x000fc400000010ff */
[-C--:B------:R-:W-:Y:S02]  /*4090*/  IADD3 R6, P1, R25, R17.reuse, RZ ;  /* 0x0000001119067210 */ /* 0x080fe40007f3e0ff */
[-C--:B------:R-:W-:Y:S01]  /*40a0*/  IADD3 R13, P2, R23, R17.reuse, RZ ;  /* 0x00000011170d7210 */ /* 0x080fe20007f5e0ff */
[----:B------:R2:W-:Y:S01]  /*40b0*/  STG.E.U16 desc[UR36][R2.64], R16 ;  /* 0x0000001002007986 */ /* 0x0005e2000c101524 */
[-C--:B------:R-:W-:Y:S02]  /*40c0*/  LEA.HI.X.SX32 R27, R25, R12.reuse, 0x1, P1 ;  /* 0x0000000c191b7211 */ /* 0x080fe400008f0eff */
[----:B0-----:R-:W-:Y:S02]  /*40d0*/  LEA R20, P1, R6, UR4, 0x1 ;  /* 0x0000000406147c11 */ /* 0x001fe4000f8208ff */
[----:B------:R-:W-:Y:S02]  /*40e0*/  LEA.HI.X.SX32 R26, R23, R12, 0x1, P2 ;  /* 0x0000000c171a7211 */ /* 0x000fe400010f0eff */
[----:B-1----:R-:W-:-:S02]  /*40f0*/  IADD3 R4, P0, R24, R17, RZ ;  /* 0x0000001118047210 */ /* 0x002fc40007f1e0ff */
[----:B------:R-:W-:Y:S02]  /*4100*/  LEA R14, P2, R13, UR4, 0x1 ;  /* 0x000000040d0e7c11 */ /* 0x000fe4000f8408ff */
[----:B------:R-:W-:Y:S02]  /*4110*/  LEA.HI.X.SX32 R19, R24, R12, 0x1, P0 ;  /* 0x0000000c18137211 */ /* 0x000fe400000f0eff */
[----:B------:R-:W-:Y:S02]  /*4120*/  LEA R24, P0, R4, UR4, 0x1 ;  /* 0x0000000404187c11 */ /* 0x000fe4000f8008ff */
[----:B------:R-:W-:Y:S01]  /*4130*/  F2FP.BF16.F32.PACK_AB R10, R22, R10 ;  /* 0x0000000a160a723e */ /* 0x000fe200000010ff */
[----:B------:R-:W-:Y:S01]  /*4140*/  VIADD R22, R11, 0x58 ;  /* 0x000000580b167836 */ /* 0x000fe20000000000 */
[----:B------:R-:W-:Y:S02]  /*4150*/  LEA.HI.X R25, R4, UR5, R19, 0x1, P0 ;  /* 0x0000000504197c11 */ /* 0x000fe400080f0c13 */
[----:B------:R-:W-:-:S02]  /*4160*/  PRMT R4, R16, 0x7632, R4 ;  /* 0x0000763210047816 */ /* 0x000fc40000000004 */
[----:B------:R-:W-:Y:S01]  /*4170*/  LEA.HI.X R21, R6, UR5, R27, 0x1, P1 ;  /* 0x0000000506157c11 */ /* 0x000fe200088f0c1b */
[----:B------:R-:W-:Y:S01]  /*4180*/  VIADD R27, R11, 0x38 ;  /* 0x000000380b1b7836 */ /* 0x000fe20000000000 */
[----:B------:R-:W-:Y:S01]  /*4190*/  LEA.HI.X R15, R13, UR5, R26, 0x1, P2 ;  /* 0x000000050d0f7c11 */ /* 0x000fe200090f0c1a */
[----:B------:R0:W-:Y:S01]  /*41a0*/  STG.E.U16 desc[UR36][R24.64], R4 ;  /* 0x0000000418007986 */ /* 0x0001e2000c101524 */
[----:B------:R-:W-:Y:S02]  /*41b0*/  PRMT R6, R10, 0x7632, R6 ;  /* 0x000076320a067816 */ /* 0x000fe40000000006 */
[C---:B------:R-:W-:Y:S01]  /*41c0*/  IADD3 R13, R11.reuse, 0x30, RZ ;  /* 0x000000300b0d7810 */ /* 0x040fe20007ffe0ff */
[----:B------:R1:W-:Y:S01]  /*41d0*/  STG.E.U16 desc[UR36][R20.64], R10 ;  /* 0x0000000a14007986 */ /* 0x0003e2000c101524 */
[----:B------:R-:W-:Y:S02]  /*41e0*/  IADD3 R26, R11, 0x50, RZ ;  /* 0x000000500b1a7810 */ /* 0x000fe40007ffe0ff */
[----:B--2---:R-:W-:Y:S01]  /*41f0*/  IADD3 R16, P5, R13, R17, RZ ;  /* 0x000000110d107210 */ /* 0x004fe20007fbe0ff */
[----:B------:R2:W-:Y:S01]  /*4200*/  STG.E.U16 desc[UR36][R14.64], R6 ;  /* 0x000000060e007986 */ /* 0x0005e2000c101524 */
[----:B------:R-:W-:-:S02]  /*4210*/  IADD3 R23, R11, 0x60, RZ ;  /* 0x000000600b177810 */ /* 0x000fc40007ffe0ff */
[-C--:B------:R-:W-:Y:S01]  /*4220*/  LEA.HI.X.SX32 R13, R13, R12.reuse, 0x1, P5 ;  /* 0x0000000c0d0d7211 */ /* 0x080fe200028f0eff */
[----:B0-----:R-:W-:Y:S01]  /*4230*/  VIADD R24, R11, 0x68 ;  /* 0x000000680b187836 */ /* 0x001fe20000000000 */
[-C--:B------:R-:W-:Y:S02]  /*4240*/  IADD3 R3, P4, R27, R17.reuse, RZ ;  /* 0x000000111b037210 */ /* 0x080fe40007f9e0ff */
[-C--:B------:R-:W-:Y:S01]  /*4250*/  IADD3 R4, P0, R22, R17.reuse, RZ ;  /* 0x0000001116047210 */ /* 0x080fe20007f1e0ff */
[C---:B-1----:R-:W-:Y:S01]  /*4260*/  VIADD R20, R11.reuse, 0x48 ;  /* 0x000000480b147836 */ /* 0x042fe20000000000 */
[----:B------:R-:W-:Y:S02]  /*4270*/  IADD3 R19, P6, R24, R17, RZ ;  /* 0x0000001118137210 */ /* 0x000fe40007fde0ff */
[----:B------:R-:W-:Y:S02]  /*4280*/  LEA.HI.X.SX32 R22, R22, R12, 0x1, P0 ;  /* 0x0000000c16167211 */ /* 0x000fe400000f0eff */
[----:B--2---:R-:W-:-:S02]  /*4290*/  IADD3 R14, R11, 0x40, RZ ;  /* 0x000000400b0e7810 */ /* 0x004fc40007ffe0ff */
[-C--:B------:R-:W-:Y:S02]  /*42a0*/  IADD3 R10, P2, R20, R17.reuse, RZ ;  /* 0x00000011140a7210 */ /* 0x080fe40007f5e0ff */
[-C--:B------:R-:W-:Y:S02]  /*42b0*/  IADD3 R2, P3, R14, R17.reuse, RZ ;  /* 0x000000110e027210 */ /* 0x080fe40007f7e0ff */
[-C--:B------:R-:W-:Y:S02]  /*42c0*/  IADD3 R6, P1, R26, R17.reuse, RZ ;  /* 0x000000111a067210 */ /* 0x080fe40007f3e0ff */
[----:B------:R-:W-:Y:S02]  /*42d0*/  IADD3 R11, P5, R23, R17, RZ ;  /* 0x00000011170b7210 */ /* 0x000fe40007fbe0ff */
[-C--:B------:R-:W-:Y:S02]  /*42e0*/  LEA.HI.X.SX32 R15, R27, R12.reuse, 0x1, P4 ;  /* 0x0000000c1b0f7211 */ /* 0x080fe400020f0eff */
[----:B------:R-:W-:-:S02]  /*42f0*/  LEA.HI.X.SX32 R17, R14, R12, 0x1, P3 ;  /* 0x0000000c0e117211 */ /* 0x000fc400018f0eff */
[-C--:B------:R-:W-:Y:S02]  /*4300*/  LEA.HI.X.SX32 R20, R20, R12.reuse, 0x1, P2 ;  /* 0x0000000c14147211 */ /* 0x080fe400010f0eff */
[-C--:B------:R-:W-:Y:S02]  /*4310*/  LEA.HI.X.SX32 R21, R26, R12.reuse, 0x1, P1 ;  /* 0x0000000c1a157211 */ /* 0x080fe400008f0eff */
[-C--:B------:R-:W-:Y:S02]  /*4320*/  LEA.HI.X.SX32 R23, R23, R12.reuse, 0x1, P5 ;  /* 0x0000000c17177211 */ /* 0x080fe400028f0eff */
[----:B------:R-:W-:Y:S02]  /*4330*/  LEA.HI.X.SX32 R24, R24, R12, 0x1, P6 ;  /* 0x0000000c18187211 */ /* 0x000fe400030f0eff */
[----:B------:R-:W-:Y:S02]  /*4340*/  LEA R12, P0, R16, UR4, 0x1 ;  /* 0x00000004100c7c11 */ /* 0x000fe4000f8008ff */
[----:B------:R-:W-:-:S02]  /*4350*/  LEA R14, P1, R3, UR4, 0x1 ;  /* 0x00000004030e7c11 */ /* 0x000fc4000f8208ff */
[----:B------:R-:W-:Y:S02]  /*4360*/  LEA.HI.X R13, R16, UR5, R13, 0x1, P0 ;  /* 0x00000005100d7c11 */ /* 0x000fe400080f0c0d */
[----:B------:R-:W-:Y:S02]  /*4370*/  LEA R16, P0, R2, UR4, 0x1 ;  /* 0x0000000402107c11 */ /* 0x000fe4000f8008ff */
[----:B------:R-:W-:Y:S02]  /*4380*/  LEA.HI.X R15, R3, UR5, R15, 0x1, P1 ;  /* 0x00000005030f7c11 */ /* 0x000fe400088f0c0f */
[----:B------:R-:W-:Y:S02]  /*4390*/  LEA R26, P1, R10, UR4, 0x1 ;  /* 0x000000040a1a7c11 */ /* 0x000fe4000f8208ff */
[----:B------:R-:W-:Y:S02]  /*43a0*/  LEA.HI.X R17, R2, UR5, R17, 0x1, P0 ;  /* 0x0000000502117c11 */ /* 0x000fe400080f0c11 */
[----:B------:R-:W-:-:S02]  /*43b0*/  F2FP.BF16.F32.PACK_AB R9, R9, R18 ;  /* 0x000000120909723e */ /* 0x000fc400000010ff */
[----:B------:R-:W-:Y:S02]  /*43c0*/  LEA R2, P0, R6, UR4, 0x1 ;  /* 0x0000000406027c11 */ /* 0x000fe4000f8008ff */
[----:B------:R-:W-:Y:S01]  /*43d0*/  LEA.HI.X R27, R10, UR5, R20, 0x1, P1 ;  /* 0x000000050a1b7c11 */ /* 0x000fe200088f0c14 */
[----:B------:R0:W-:Y:S01]  /*43e0*/  STG.E.U16 desc[UR36][R12.64], R9 ;  /* 0x000000090c007986 */ /* 0x0001e2000c101524 */
[----:B------:R-:W-:Y:S02]  /*43f0*/  LEA R20, P1, R4, UR4, 0x1 ;  /* 0x0000000404147c11 */ /* 0x000fe4000f8208ff */
[----:B------:R-:W-:Y:S02]  /*4400*/  F2FP.BF16.F32.PACK_AB R0, R0, R7 ;  /* 0x000000070000723e */ /* 0x000fe400000010ff */
[----:B------:R-:W-:Y:S02]  /*4410*/  LEA.HI.X R3, R6, UR5, R21, 0x1, P0 ;  /* 0x0000000506037c11 */ /* 0x000fe400080f0c15 */
[----:B------:R-:W-:-:S02]  /*4420*/  PRMT R7, R9, 0x7632, R7 ;  /* 0x0000763209077816 */ /* 0x000fc40000000007 */
[----:B------:R-:W-:Y:S02]  /*4430*/  F2FP.BF16.F32.PACK_AB R5, R28, R5 ;  /* 0x000000051c05723e */ /* 0x000fe400000010ff */
[----:B------:R-:W-:Y:S01]  /*4440*/  LEA R10, P0, R11, UR4, 0x1 ;  /* 0x000000040b0a7c11 */ /* 0x000fe2000f8008ff */
[----:B------:R-:W-:Y:S01]  /*4450*/  STG.E.U16 desc[UR36][R14.64], R7 ;  /* 0x000000070e007986 */ /* 0x000fe2000c101524 */
[----:B------:R-:W-:Y:S02]  /*4460*/  LEA.HI.X R21, R4, UR5, R22, 0x1, P1 ;  /* 0x0000000504157c11 */ /* 0x000fe400088f0c16 */
[----:B------:R-:W-:Y:S01]  /*4470*/  LEA R18, P1, R19, UR4, 0x1 ;  /* 0x0000000413127c11 */ /* 0x000fe2000f8208ff */
[----:B------:R-:W-:Y:S01]  /*4480*/  STG.E.U16 desc[UR36][R16.64], R0 ;  /* 0x0000000010007986 */ /* 0x000fe2000c101524 */
[----:B0-----:R-:W-:Y:S02]  /*4490*/  PRMT R13, R0, 0x7632, R13 ;  /* 0x00007632000d7816 */ /* 0x001fe4000000000d */
[----:B------:R-:W-:-:S02]  /*44a0*/  F2FP.BF16.F32.PACK_AB R8, R8, R29 ;  /* 0x0000001d0808723e */ /* 0x000fc400000010ff */
[----:B------:R-:W-:Y:S01]  /*44b0*/  PRMT R4, R5, 0x7632, R4 ;  /* 0x0000763205047816 */ /* 0x000fe20000000004 */
        /* <DEDUP_REMOVED lines=9> */
.L_x_816:
        /* <DEDUP_REMOVED lines=16> */
.L_x_843:
        /* <DEDUP_REMOVED lines=16> */
.L_x_854:
[----:B------:R-:W-:Y:S05]  /*4750*/  EXIT ;  /* 0x000000000000794d */ /* 0x000fea0003800000 */
.L_x_818:
[----:B------:R-:W-:Y:S01]  /*4760*/  MOV R12, 0x10 ;  /* 0x00000010000c7802 */ /* 0x000fe20000000f00 */
[----:B------:R-:W-:Y:S01]  /*4770*/  IMAD.MOV.U32 R11, RZ, RZ, 0x1f ;  /* 0x0000001fff0b7424 */ /* 0x000fe200078e00ff */
[----:B------:R-:W-:Y:S01]  /*4780*/  MOV R15, 0xffffffff ;  /* 0xffffffff000f7802 */ /* 0x000fe20000000f00 */
[----:B------:R-:W-:-:S07]  /*4790*/  IMAD.MOV.U32 R7, RZ, RZ, -0x800001 ;  /* 0xff7fffffff077424 */ /* 0x000fce00078e00ff */
[----:B------:R-:W-:Y:S05]  /*47a0*/  WARPSYNC.COLLECTIVE R15, `(.L_x_855) ;  /* 0x000000000f087348 */ /* 0x000fea0003c00000 */
[----:B------:R0:W1:Y:S02]  /*47b0*/  SHFL.BFLY P6, R14, R13, R12, R11 ;  /* 0x0c00000c0d0e7389 */ /* 0x00006400000c000b */
[----:B01----:R-:W-:Y:S01]  /*47c0*/  ENDCOLLECTIVE ;  /* 0x000000000000791b */ /* 0x003fe20003800000 */
.L_x_855:
[----:B------:R-:W-:Y:S01]  /*47d0*/  HFMA2.MMA R12, -RZ, RZ, 0, 4.76837158203125e-07 ;  /* 0x00000008ff0c7435 */ /* 0x000fe200000001ff */
[----:B------:R-:W-:-:S05]  /*47e0*/  FMNMX.FTZ R8, R14, -3.40282346638528859812e+38, !PT ;  /* 0xff7fffff0e087809 */ /* 0x000fca0007810000 */
[----:B------:R-:W-:-:S07]  /*47f0*/  IMAD.MOV.U32 R13, RZ, RZ, R8 ;  /* 0x000000ffff0d7224 */ /* 0x000fce00078e0008 */
[----:B------:R-:W-:Y:S05]  /*4800*/  WARPSYNC.COLLECTIVE R15, `(.L_x_856) ;  /* 0x000000000f087348 */ /* 0x000fea0003c00000 */
[----:B------:R0:W1:Y:S02]  /*4810*/  SHFL.BFLY P6, R14, R13, R12, R11 ;  /* 0x0c00000c0d0e7389 */ /* 0x00006400000c000b */
[----:B01----:R-:W-:Y:S01]  /*4820*/  ENDCOLLECTIVE ;  /* 0x000000000000791b */ /* 0x003fe20003800000 */
.L_x_856:
[----:B------:R-:W-:Y:S02]  /*4830*/  MOV R12, 0x4 ;  /* 0x00000004000c7802 */ /* 0x000fe40000000f00 */
[----:B------:R-:W-:-:S05]  /*4840*/  FMNMX.FTZ R9, R8, R14, !PT ;  /* 0x0000000e08097209 */ /* 0x000fca0007810000 */
[----:B------:R-:W-:-:S07]  /*4850*/  IMAD.MOV.U32 R13, RZ, RZ, R9 ;  /* 0x000000ffff0d7224 */ /* 0x000fce00078e0009 */
[----:B------:R-:W-:Y:S05]  /*4860*/  WARPSYNC.COLLECTIVE R15, `(.L_x_857) ;  /* 0x000000000f087348 */ /* 0x000fea0003c00000 */
[----:B------:R0:W1:Y:S02]  /*4870*/  SHFL.BFLY P6, R14, R13, R12, R11 ;  /* 0x0c00000c0d0e7389 */ /* 0x00006400000c000b */
[----:B01----:R-:W-:Y:S01]  /*4880*/  ENDCOLLECTIVE ;  /* 0x000000000000791b */ /* 0x003fe20003800000 */
.L_x_857:
[----:B------:R-:W-:Y:S01]  /*4890*/  HFMA2.MMA R12, -RZ, RZ, 0, 1.1920928955078125e-07 ;  /* 0x00000002ff0c7435 */ /* 0x000fe200000001ff */
[----:B------:R-:W-:-:S05]  /*48a0*/  FMNMX.FTZ R10, R9, R14, !PT ;  /* 0x0000000e090a7209 */ /* 0x000fca0007810000 */
[----:B------:R-:W-:-:S07]  /*48b0*/  IMAD.MOV.U32 R13, RZ, RZ, R10 ;  /* 0x000000ffff0d7224 */ /* 0x000fce00078e000a */
[----:B------:R-:W-:Y:S05]  /*48c0*/  WARPSYNC.COLLECTIVE R15, `(.L_x_858) ;  /* 0x000000000f087348 */ /* 0x000fea0003c00000 */
[----:B------:R0:W1:Y:S02]  /*48d0*/  SHFL.BFLY P6, R14, R13, R12, R11 ;  /* 0x0c00000c0d0e7389 */ /* 0x00006400000c000b */
[----:B01----:R-:W-:Y:S01]  /*48e0*/  ENDCOLLECTIVE ;  /* 0x000000000000791b */ /* 0x003fe20003800000 */
.L_x_858:
[----:B------:R-:W-:Y:S02]  /*48f0*/  MOV R12, 0x1 ;  /* 0x00000001000c7802 */ /* 0x000fe40000000f00 */
[----:B------:R-:W-:-:S05]  /*4900*/  FMNMX.FTZ R23, R10, R14, !PT ;  /* 0x0000000e0a177209 */ /* 0x000fca0007810000 */
[----:B------:R-:W-:-:S07]  /*4910*/  IMAD.MOV.U32 R13, RZ, RZ, R23 ;  /* 0x000000ffff0d7224 */ /* 0x000fce00078e0017 */
[----:B------:R-:W-:Y:S05]  /*4920*/  WARPSYNC.COLLECTIVE R15, `(.L_x_859) ;  /* 0x000000000f087348 */ /* 0x000fea0003c00000 */
[----:B------:R0:W1:Y:S02]  /*4930*/  SHFL.BFLY P6, R14, R13, R12, R11 ;  /* 0x0c00000c0d0e7389 */ /* 0x00006400000c000b */
[----:B01----:R-:W-:Y:S01]  /*4940*/  ENDCOLLECTIVE ;  /* 0x000000000000791b */ /* 0x003fe20003800000 */
.L_x_859:
[----:B------:R-:W-:Y:S05]  /*4950*/  BRA `(.L_x_860) ;  /* 0xffffffc8004c7947 */ /* 0x000fea000383ffff */
.L_x_845:
[----:B-1--4-:R-:W-:Y:S01]  /*4960*/  HFMA2.MMA R13, -RZ, RZ, 0, 0 ;  /* 0x00000000ff0d7435 */ /* 0x012fe200000001ff */
[----:B------:R-:W-:Y:S01]  /*4970*/  IMAD.MOV.U32 R12, RZ, RZ, 0x2 ;  /* 0x00000002ff0c7424 */ /* 0x000fe200078e00ff */
[----:B---3--:R-:W-:Y:S01]  /*4980*/  MOV R11, 0x1f ;  /* 0x0000001f000b7802 */ /* 0x008fe20000000f00 */
[----:B------:R-:W-:-:S08]  /*4990*/  IMAD.MOV.U32 R15, RZ, RZ, -0x1 ;  /* 0xffffffffff0f7424 */ /* 0x000fd000078e00ff */
[----:B0-2---:R-:W-:Y:S05]  /*49a0*/  WARPSYNC.COLLECTIVE R15, `(.L_x_861) ;  /* 0x000000000f087348 */ /* 0x005fea0003c00000 */
[----:B------:R1:W3:Y:S02]  /*49b0*/  SHFL.BFLY P6, R14, R13, R12, R11 ;  /* 0x0c00000c0d0e7389 */ /* 0x0002e400000c000b */
[----:B0123--:R-:W-:Y:S01]  /*49c0*/  ENDCOLLECTIVE ;  /* 0x000000000000791b */ /* 0x00ffe20003800000 */
.L_x_861:
[----:B------:R-:W-:Y:S02]  /*49d0*/  IMAD.MOV.U32 R12, RZ, RZ, 0x1 ;  /* 0x00000001ff0c7424 */ /* 0x000fe400078e00ff */
[----:B------:R-:W-:-:S05]  /*49e0*/  FADD.FTZ R8, RZ, R14 ;  /* 0x0000000eff087221 */ /* 0x000fca0000010000 */
[----:B------:R-:W-:-:S07]  /*49f0*/  MOV R13, R8 ;  /* 0x00000008000d7202 */ /* 0x000fce0000000f00 */
[----:B------:R-:W-:Y:S05]  /*4a00*/  WARPSYNC.COLLECTIVE R15, `(.L_x_862) ;  /* 0x000000000f087348 */ /* 0x000fea0003c00000 */
[----:B------:R0:W1:Y:S02]  /*4a10*/  SHFL.BFLY P6, R14, R13, R12, R11 ;  /* 0x0c00000c0d0e7389 */ /* 0x00006400000c000b */
[----:B01----:R-:W-:Y:S01]  /*4a20*/  ENDCOLLECTIVE ;  /* 0x000000000000791b */ /* 0x003fe20003800000 */
.L_x_862:
[----:B------:R-:W-:Y:S01]  /*4a30*/  HFMA2.MMA R12, -RZ, RZ, 0, 1.1920928955078125e-07 ;  /* 0x00000002ff0c7435 */ /* 0x000fe200000001ff */
[----:B------:R-:W-:Y:S01]  /*4a40*/  IMAD.MOV.U32 R13, RZ, RZ, RZ ;  /* 0x000000ffff0d7224 */ /* 0x000fe200078e00ff */
[----:B------:R-:W-:-:S09]  /*4a50*/  MOV R23, R14 ;  /* 0x0000000e00177202 */ /* 0x000fd20000000f00 */
[----:B------:R-:W-:Y:S05]  /*4a60*/  WARPSYNC.COLLECTIVE R15, `(.L_x_863) ;  /* 0x000000000f087348 */ /* 0x000fea0003c00000 */
[----:B------:R0:W1:Y:S02]  /*4a70*/  SHFL.BFLY P6, R14, R13, R12, R11 ;  /* 0x0c00000c0d0e7389 */ /* 0x00006400000c000b */
[----:B01----:R-:W-:Y:S01]  /*4a80*/  ENDCOLLECTIVE ;  /* 0x000000000000791b */ /* 0x003fe20003800000 */
.L_x_863:
        /* <DEDUP_REMOVED lines=8> */
.L_x_864:
[----:B------:R-:W-:Y:S01]  /*4b10*/  HFMA2.MMA R12, -RZ, RZ, 0, 1.1920928955078125e-07 ;  /* 0x00000002ff0c7435 */ /* 0x000fe200000001ff */
[----:B------:R-:W-:Y:S01]  /*4b20*/  IMAD.MOV.U32 R13, RZ, RZ, RZ ;  /* 0x000000ffff0d7224 */ /* 0x000fe200078e00ff */
[----:B------:R-:W-:-:S09]  /*4b30*/  MOV R20, R14 ;  /* 0x0000000e00147202 */ /* 0x000fd20000000f00 */
[----:B------:R-:W-:Y:S05]  /*4b40*/  WARPSYNC.COLLECTIVE R15, `(.L_x_865) ;  /* 0x000000000f087348 */ /* 0x000fea0003c00000 */
[----:B------:R0:W1:Y:S02]  /*4b50*/  SHFL.BFLY P6, R14, R13, R12, R11 ;  /* 0x0c00000c0d0e7389 */ /* 0x00006400000c000b */
[----:B01----:R-:W-:Y:S01]  /*4b60*/  ENDCOLLECTIVE ;  /* 0x000000000000791b */ /* 0x003fe20003800000 */
.L_x_865:
        /* <DEDUP_REMOVED lines=8> */
.L_x_866:
[----:B------:R-:W-:Y:S01]  /*4bf0*/  HFMA2.MMA R12, -RZ, RZ, 0, 1.1920928955078125e-07 ;  /* 0x00000002ff0c7435 */ /* 0x000fe200000001ff */
[----:B------:R-:W-:Y:S01]  /*4c00*/  IMAD.MOV.U32 R13, RZ, RZ, RZ ;  /* 0x000000ffff0d7224 */ /* 0x000fe200078e00ff */
[----:B------:R-:W-:-:S09]  /*4c10*/  MOV R19, R14 ;  /* 0x0000000e00137202 */ /* 0x000fd20000000f00 */
[----:B------:R-:W-:Y:S05]  /*4c20*/  WARPSYNC.COLLECTIVE R15, `(.L_x_867) ;  /* 0x000000000f087348 */ /* 0x000fea0003c00000 */
[----:B------:R0:W1:Y:S02]  /*4c30*/  SHFL.BFLY P6, R14, R13, R12, R11 ;  /* 0x0c00000c0d0e7389 */ /* 0x00006400000c000b */
[----:B01----:R-:W-:Y:S01]  /*4c40*/  ENDCOLLECTIVE ;  /* 0x000000000000791b */ /* 0x003fe20003800000 */
.L_x_867:
        /* <DEDUP_REMOVED lines=8> */
.L_x_868:
[----:B------:R-:W-:Y:S01]  /*4cd0*/  HFMA2.MMA R12, -RZ, RZ, 0, 1.1920928955078125e-07 ;  /* 0x00000002ff0c7435 */ /* 0x000fe200000001ff */
[----:B------:R-:W-:Y:S01]  /*4ce0*/  IMAD.MOV.U32 R13, RZ, RZ, RZ ;  /* 0x000000ffff0d7224 */ /* 0x000fe200078e00ff */
[----:B------:R-:W-:-:S09]  /*4cf0*/  MOV R7, R14 ;  /* 0x0000000e00077202 */ /* 0x000fd20000000f00 */
[----:B------:R-:W-:Y:S05]  /*4d00*/  WARPSYNC.COLLECTIVE R15, `(.L_x_869) ;  /* 0x000000000f087348 */ /* 0x000fea0003c00000 */
[----:B------:R0:W1:Y:S02]  /*4d10*/  SHFL.BFLY P6, R14, R13, R12, R11 ;  /* 0x0c00000c0d0e7389 */ /* 0x00006400000c000b */
[----:B01----:R-:W-:Y:S01]  /*4d20*/  ENDCOLLECTIVE ;  /* 0x000000000000791b */ /* 0x003fe20003800000 */
.L_x_869:
        /* <DEDUP_REMOVED lines=8> */
.L_x_870:
[----:B------:R-:W-:Y:S01]  /*4db0*/  HFMA2.MMA R12, -RZ, RZ, 0, 1.1920928955078125e-07 ;  /* 0x00000002ff0c7435 */ /* 0x000fe200000001ff */
[----:B------:R-:W-:Y:S01]  /*4dc0*/  IMAD.MOV.U32 R13, RZ, RZ, RZ ;  /* 0x000000ffff0d7224 */ /* 0x000fe200078e00ff */
[----:B------:R-:W-:-:S09]  /*4dd0*/  MOV R5, R14 ;  /* 0x0000000e00057202 */ /* 0x000fd20000000f00 */
[----:B------:R-:W-:Y:S05]  /*4de0*/  WARPSYNC.COLLECTIVE R15, `(.L_x_871) ;  /* 0x000000000f087348 */ /* 0x000fea0003c00000 */
[----:B------:R0:W1:Y:S02]  /*4df0*/  SHFL.BFLY P6, R14, R13, R12, R11 ;  /* 0x0c00000c0d0e7389 */ /* 0x00006400000c000b */
[----:B01----:R-:W-:Y:S01]  /*4e00*/  ENDCOLLECTIVE ;  /* 0x000000000000791b */ /* 0x003fe20003800000 */
.L_x_871:
[----:B------:R-:W-:Y:S01]  /*4e10*/  FADD.FTZ R10, R10, R5 ;  /* 0x000000050a0a7221 */ /* 0x000fe20000010000 */
[----:B------:R-:W-:Y:S01]  /*4e20*/  MOV R12, 0x1 ;  /* 0x00000001000c7802 */ /* 0x000fe20000000f00 */
[----:B------:R-:W-:-:S04]  /*4e30*/  FADD.FTZ R24, RZ, R14 ;  /* 0x0000000eff187221 */ /* 0x000fc80000010000 */
[----:B------:R-:W-:-:S07]  /*4e40*/  IMAD.MOV.U32 R13, RZ, RZ, R24 ;  /* 0x000000ffff0d7224 */ /* 0x000fce00078e0018 */
[----:B------:R-:W-:Y:S05]  /*4e50*/  WARPSYNC.COLLECTIVE R15, `(.L_x_872) ;  /* 0x000000000f087348 */ /* 0x000fea0003c00000 */
[----:B------:R0:W1:Y:S02]  /*4e60*/  SHFL.BFLY P6, R14, R13, R12, R11 ;  /* 0x0c00000c0d0e7389 */ /* 0x00006400000c000b */
[----:B01----:R-:W-:Y:S01]  /*4e70*/  ENDCOLLECTIVE ;  /* 0x000000000000791b */ /* 0x003fe20003800000 */
.L_x_872:
[----:B------:R-:W-:Y:S01]  /*4e80*/  HFMA2.MMA R13, -RZ, RZ, 0, 0 ;  /* 0x00000000ff0d7435 */ /* 0x000fe200000001ff */
[----:B------:R-:W-:Y:S02]  /*4e90*/  IMAD.MOV.U32 R12, RZ, RZ, 0x2 ;  /* 0x00000002ff0c7424 */ /* 0x000fe400078e00ff */
[----:B------:R-:W-:-:S08]  /*4ea0*/  IMAD.MOV.U32 R22, RZ, RZ, R14 ;  /* 0x000000ffff167224 */ /* 0x000fd000078e000e */
[----:B------:R-:W-:Y:S05]  /*4eb0*/  WARPSYNC.COLLECTIVE R15, `(.L_x_873) ;  /* 0x000000000f087348 */ /* 0x000fea0003c00000 */
[----:B------:R0:W1:Y:S02]  /*4ec0*/  SHFL.BFLY P6, R14, R13, R12, R11 ;  /* 0x0c00000c0d0e7389 */ /* 0x00006400000c000b */
[----:B01----:R-:W-:Y:S01]  /*4ed0*/  ENDCOLLECTIVE ;  /* 0x000000000000791b */ /* 0x003fe20003800000 */
.L_x_873:
        /* <DEDUP_REMOVED lines=8> */
.L_x_874:
[----:B------:R-:W-:Y:S01]  /*4f60*/  MOV R13, RZ ;  /* 0x000000ff000d7202 */ /* 0x000fe20000000f00 */
[----:B------:R-:W-:Y:S02]  /*4f70*/  IMAD.MOV.U32 R12, RZ, RZ, 0x2 ;  /* 0x00000002ff0c7424 */ /* 0x000fe400078e00ff */
[----:B------:R-:W-:-:S07]  /*4f80*/  IMAD.MOV.U32 R18, RZ, RZ, R14 ;  /* 0x000000ffff127224 */ /* 0x000fce00078e000e */
[----:B------:R-:W-:Y:S05]  /*4f90*/  WARPSYNC.COLLECTIVE R15, `(.L_x_875) ;  /* 0x000000000f087348 */ /* 0x000fea0003c00000 */
[----:B------:R0:W1:Y:S02]  /*4fa0*/  SHFL.BFLY P6, R14, R13, R12, R11 ;  /* 0x0c00000c0d0e7389 */ /* 0x00006400000c000b */
[----:B01----:R-:W-:Y:S01]  /*4fb0*/  ENDCOLLECTIVE ;  /* 0x000000000000791b */ /* 0x003fe20003800000 */
.L_x_875:
[----:B------:R-:W-:Y:S01]  /*4fc0*/  FADD.FTZ R18, R21, R18 ;  /* 0x0000001215127221 */ /* 0x000fe20000010000 */
[----:B------:R-:W-:Y:S02]  /*4fd0*/  IMAD.MOV.U32 R12, RZ, RZ, 0x1 ;  /* 0x00000001ff0c7424 */ /* 0x000fe400078e00ff */
[----:B------:R-:W-:-:S05]  /*4fe0*/  FADD.FTZ R17, RZ, R14 ;  /* 0x0000000eff117221 */ /* 0x000fca0000010000 */
[----:B------:R-:W-:-:S07]  /*4ff0*/  MOV R13, R17 ;  /* 0x00000011000d7202 */ /* 0x000fce0000000f00 */
[----:B------:R-:W-:Y:S05]  /*5000*/  WARPSYNC.COLLECTIVE R15, `(.L_x_876) ;  /* 0x000000000f087348 */ /* 0x000fea0003c00000 */
[----:B------:R0:W1:Y:S02]  /*5010*/  SHFL.BFLY P6, R14, R13, R12, R11 ;  /* 0x0c00000c0d0e7389 */ /* 0x00006400000c000b */
[----:B01----:R-:W-:Y:S01]  /*5020*/  ENDCOLLECTIVE ;  /* 0x000000000000791b */ /* 0x003fe20003800000 */
.L_x_876:
[----:B------:R-:W-:Y:S01]  /*5030*/  HFMA2.MMA R12, -RZ, RZ, 0, 1.1920928955078125e-07 ;  /* 0x00000002ff0c7435 */ /* 0x000fe200000001ff */
[----:B------:R-:W-:Y:S01]  /*5040*/  IMAD.MOV.U32 R13, RZ, RZ, RZ ;  /* 0x000000ffff0d7224 */ /* 0x000fe200078e00ff */
[----:B------:R-:W-:-:S09]  /*5050*/  MOV R9, R14 ;  /* 0x0000000e00097202 */ /* 0x000fd20000000f00 */
[----:B------:R-:W-:Y:S05]  /*5060*/  WARPSYNC.COLLECTIVE R15, `(.L_x_877) ;  /* 0x000000000f087348 */ /* 0x000fea0003c00000 */
[----:B------:R0:W1:Y:S02]  /*5070*/  SHFL.BFLY P6, R14, R13, R12, R11 ;  /* 0x0c00000c0d0e7389 */ /* 0x00006400000c000b */
[----:B01----:R-:W-:Y:S01]  /*5080*/  ENDCOLLECTIVE ;  /* 0x000000000000791b */ /* 0x003fe20003800000 */
.L_x_877:
        /* <DEDUP_REMOVED lines=8> */
.L_x_878:
[----:B------:R-:W-:Y:S01]  /*5110*/  HFMA2.MMA R12, -RZ, RZ, 0, 1.1920928955078125e-07 ;  /* 0x00000002ff0c7435 */ /* 0x000fe200000001ff */
[----:B------:R-:W-:Y:S01]  /*5120*/  IMAD.MOV.U32 R13, RZ, RZ, RZ ;  /* 0x000000ffff0d7224 */ /* 0x000fe200078e00ff */
[----:B------:R-:W-:-:S09]  /*5130*/  MOV R7, R14 ;  /* 0x0000000e00077202 */ /* 0x000fd20000000f00 */
[----:B------:R-:W-:Y:S05]  /*5140*/  WARPSYNC.COLLECTIVE R15, `(.L_x_879) ;  /* 0x000000000f087348 */ /* 0x000fea0003c00000 */
[----:B------:R0:W1:Y:S02]  /*5150*/  SHFL.BFLY P6, R14, R13, R12, R11 ;  /* 0x0c00000c0d0e7389 */ /* 0x00006400000c000b */
[----:B01----:R-:W-:Y:S01]  /*5160*/  ENDCOLLECTIVE ;  /* 0x000000000000791b */ /* 0x003fe20003800000 */
.L_x_879:
        /* <DEDUP_REMOVED lines=8> */
.L_x_880:
[----:B------:R-:W-:Y:S01]  /*51f0*/  HFMA2.MMA R12, -RZ, RZ, 0, 1.1920928955078125e-07 ;  /* 0x00000002ff0c7435 */ /* 0x000fe200000001ff */
[----:B------:R-:W-:Y:S01]  /*5200*/  IMAD.MOV.U32 R13, RZ, RZ, RZ ;  /* 0x000000ffff0d7224 */ /* 0x000fe200078e00ff */
[----:B------:R-:W-:-:S09]  /*5210*/  MOV R0, R14 ;  /* 0x0000000e00007202 */ /* 0x000fd20000000f00 */
[----:B------:R-:W-:Y:S05]  /*5220*/  WARPSYNC.COLLECTIVE R15, `(.L_x_881) ;  /* 0x000000000f087348 */ /* 0x000fea0003c00000 */
[----:B------:R0:W1:Y:S02]  /*5230*/  SHFL.BFLY P6, R14, R13, R12, R11 ;  /* 0x0c00000c0d0e7389 */ /* 0x00006400000c000b */
[----:B01----:R-:W-:Y:S01]  /*5240*/  ENDCOLLECTIVE ;  /* 0x000000000000791b */ /* 0x003fe20003800000 */
.L_x_881:
[----:B------:R-:W-:Y:S01]  /*5250*/  FADD.FTZ R0, R5, R0 ;  /* 0x0000000005007221 */ /* 0x000fe20000010000 */
[----:B------:R-:W-:Y:S01]  /*5260*/  MOV R12, 0x1 ;  /* 0x00000001000c7802 */ /* 0x000fe20000000f00 */
[----:B------:R-:W-:-:S04]  /*5270*/  IMAD.MOV.U32 R28, RZ, RZ, R14 ;  /* 0x000000ffff1c7224 */ /* 0x000fc800078e000e */
[----:B------:R-:W-:-:S07]  /*5280*/  FADD.FTZ R13, RZ, R28 ;  /* 0x0000001cff0d7221 */ /* 0x000fce0000010000 */
[----:B------:R-:W-:Y:S05]  /*5290*/  WARPSYNC.COLLECTIVE R15, `(.L_x_882) ;  /* 0x000000000f087348 */ /* 0x000fea0003c00000 */
[----:B------:R0:W1:Y:S02]  /*52a0*/  SHFL.BFLY P6, R14, R13, R12, R11 ;  /* 0x0c00000c0d0e7389 */ /* 0x00006400000c000b */
[----:B01----:R-:W-:Y:S01]  /*52b0*/  ENDCOLLECTIVE ;  /* 0x000000000000791b */ /* 0x003fe20003800000 */
.L_x_882:
[----:B------:R-:W-:Y:S01]  /*52c0*/  HFMA2.MMA R12, -RZ, RZ, 0, 1.1920928955078125e-07 ;  /* 0x00000002ff0c7435 */ /* 0x000fe200000001ff */
[----:B------:R-:W-:Y:S01]  /*52d0*/  FADD.FTZ R5, R13, R14 ;  /* 0x0000000e0d057221 */ /* 0x000fe20000010000 */
[----:B------:R-:W-:-:S09]  /*52e0*/  IMAD.MOV.U32 R13, RZ, RZ, RZ ;  /* 0x000000ffff0d7224 */ /* 0x000fd200078e00ff */
[----:B------:R-:W-:Y:S05]  /*52f0*/  WARPSYNC.COLLECTIVE R15, `(.L_x_883) ;  /* 0x000000000f087348 */ /* 0x000fea0003c00000 */
[----:B------:R0:W1:Y:S02]  /*5300*/  SHFL.BFLY P6, R14, R13, R12, R11 ;  /* 0x0c00000c0d0e7389 */ /* 0x00006400000c000b */
[----:B01----:R-:W-:Y:S01]  /*5310*/  ENDCOLLECTIVE ;  /* 0x000000000000791b */ /* 0x003fe20003800000 */
.L_x_883:
[----:B------:R-:W-:Y:S01]  /*5320*/  MOV R12, 0x1 ;  /* 0x00000001000c7802 */ /* 0x000fe20000000f00 */
[----:B------:R-:W-:-:S04]  /*5330*/  FADD.FTZ R28, RZ, R14 ;  /* 0x0000000eff1c7221 */ /* 0x000fc80000010000 */
[----:B------:R-:W-:-:S07]  /*5340*/  IMAD.MOV.U32 R13, RZ, RZ, R28 ;  /* 0x000000ffff0d7224 */ /* 0x000fce00078e001c */
[----:B------:R-:W-:Y:S05]  /*5350*/  WARPSYNC.COLLECTIVE R15, `(.L_x_884) ;  /* 0x000000000f087348 */ /* 0x000fea0003c00000 */
[----:B------:R0:W1:Y:S02]  /*5360*/  SHFL.BFLY P6, R14, R13, R12, R11 ;  /* 0x0c00000c0d0e7389 */ /* 0x00006400000c000b */
[----:B01----:R-:W-:Y:S01]  /*5370*/  ENDCOLLECTIVE ;  /* 0x000000000000791b */ /* 0x003fe20003800000 */
.L_x_884:
[----:B------:R-:W-:Y:S01]  /*5380*/  HFMA2.MMA R13, -RZ, RZ, 0, 0 ;  /* 0x00000000ff0d7435 */ /* 0x000fe200000001ff */
[----:B------:R-:W-:Y:S02]  /*5390*/  IMAD.MOV.U32 R12, RZ, RZ, 0x2 ;  /* 0x00000002ff0c7424 */ /* 0x000fe400078e00ff */
[----:B------:R-:W-:-:S04]  /*53a0*/  IMAD.MOV.U32 R11, RZ, RZ, R14 ;  /* 0x000000ffff0b7224 */ /* 0x000fc800078e000e */
[----:B------:R-:W-:Y:S01]  /*53b0*/  FADD.FTZ R28, R28, R11 ;  /* 0x0000000b1c1c7221 */ /* 0x000fe20000010000 */
[----:B------:R-:W-:-:S07]  /*53c0*/  MOV R11, 0x1f ;  /* 0x0000001f000b7802 */ /* 0x000fce0000000f00 */
[----:B------:R-:W-:Y:S05]  /*53d0*/  WARPSYNC.COLLECTIVE R15, `(.L_x_885) ;  /* 0x000000000f087348 */ /* 0x000fea0003c00000 */
[----:B------:R0:W1:Y:S02]  /*53e0*/  SHFL.BFLY P6, R14, R13, R12, R11 ;  /* 0x0c00000c0d0e7389 */ /* 0x00006400000c000b */
[----:B01----:R-:W-:Y:S01]  /*53f0*/  ENDCOLLECTIVE ;  /* 0x000000000000791b */ /* 0x003fe20003800000 */
.L_x_885:
[----:B------:R-:W-:Y:S02]  /*5400*/  IMAD.MOV.U32 R12, RZ, RZ, 0x1 ;  /* 0x00000001ff0c7424 */ /* 0x000fe400078e00ff */
[----:B------:R-:W-:-:S04]  /*5410*/  IMAD.MOV.U32 R29, RZ, RZ, R14 ;  /* 0x000000ffff1d7224 */ /* 0x000fc800078e000e */
[----:B------:R-:W-:-:S05]  /*5420*/  FADD.FTZ R29, RZ, R29 ;  /* 0x0000001dff1d7221 */ /* 0x000fca0000010000 */
[----:B------:R-:W-:-:S07]  /*5430*/  MOV R13, R29 ;  /* 0x0000001d000d7202 */ /* 0x000fce0000000f00 */
[----:B------:R-:W-:Y:S05]  /*5440*/  WARPSYNC.COLLECTIVE R15, `(.L_x_886) ;  /* 0x000000000f087348 */ /* 0x000fea0003c00000 */
[----:B------:R0:W1:Y:S02]  /*5450*/  SHFL.BFLY P6, R14, R13, R12, R11 ;  /* 0x0c00000c0d0e7389 */ /* 0x00006400000c000b */
[----:B01----:R-:W-:Y:S01]  /*5460*/  ENDCOLLECTIVE ;  /* 0x000000000000791b */ /* 0x003fe20003800000 */
.L_x_886:
[----:B------:R-:W-:Y:S01]  /*5470*/  IMAD.MOV.U32 R13, RZ, RZ, RZ ;  /* 0x000000ffff0d7224 */ /* 0x000fe200078e00ff */
[----:B------:R-:W-:-:S05]  /*5480*/  MOV R12, R14 ;  /* 0x0000000e000c7202 */ /* 0x000fca0000000f00 */
[----:B------:R-:W-:Y:S01]  /*5490*/  FADD.FTZ R29, R29, R12 ;  /* 0x0000000c1d1d7221 */ /* 0x000fe20000010000 */
[----:B------:R-:W-:-:S11]  /*54a0*/  HFMA2.MMA R12, -RZ, RZ, 0, 1.1920928955078125e-07 ;  /* 0x00000002ff0c7435 */ /* 0x000fd600000001ff */
[----:B------:R-:W-:Y:S05]  /*54b0*/  WARPSYNC.COLLECTIVE R15, `(.L_x_887) ;  /* 0x000000000f087348 */ /* 0x000fea0003c00000 */
[----:B------:R0:W1:Y:S02]  /*54c0*/  SHFL.BFLY P6, R14, R13, R12, R11 ;  /* 0x0c00000c0d0e7389 */ /* 0x00006400000c000b */
[----:B01----:R-:W-:Y:S01]  /*54d0*/  ENDCOLLECTIVE ;  /* 0x000000000000791b */ /* 0x003fe20003800000 */
.L_x_887:
[----:B------:R-:W-:Y:S02]  /*54e0*/  IMAD.MOV.U32 R12, RZ, RZ, 0x1 ;  /* 0x00000001ff0c7424 */ /* 0x000fe400078e00ff */
[----:B------:R-:W-:-:S04]  /*54f0*/  IMAD.MOV.U32 R17, RZ, RZ, R14 ;  /* 0x000000ffff117224 */ /* 0x000fc800078e000e */
[----:B------:R-:W-:-:S05]  /*5500*/  FADD.FTZ R17, RZ, R17 ;  /* 0x00000011ff117221 */ /* 0x000fca0000010000 */
[----:B------:R-:W-:-:S07]  /*5510*/  MOV R13, R17 ;  /* 0x00000011000d7202 */ /* 0x000fce0000000f00 */
[----:B------:R-:W-:Y:S05]  /*5520*/  WARPSYNC.COLLECTIVE R15, `(.L_x_888) ;  /* 0x000000000f087348 */ /* 0x000fea0003c00000 */
[----:B------:R0:W1:Y:S02]  /*5530*/  SHFL.BFLY P6, R14, R13, R12, R11 ;  /* 0x0c00000c0d0e7389 */ /* 0x00006400000c000b */
[----:B01----:R-:W-:Y:S01]  /*5540*/  ENDCOLLECTIVE ;  /* 0x000000000000791b */ /* 0x003fe20003800000 */
.L_x_888:
[----:B------:R-:W-:Y:S01]  /*5550*/  MOV R8, R14 ;  /* 0x0000000e00087202 */ /* 0x000fe20000000f00 */
[----:B------:R-:W-:Y:S06]  /*5560*/  BRA `(.L_x_889) ;  /* 0xffffffe000487947 */ /* 0x000fec000383ffff */
.L_x_890:
        /* <DEDUP_REMOVED lines=9> */
.L_x_29582:


//--------------------- .text._ZN4vllm25paged_attention_v2_kernelI13__nv_bfloat16hLi96ELi32ELi128ELNS_18Fp8KVCacheDataTypeE2ELb1ELi512EEEvPfS3_PT_PKS4_PKT0_SA_ifPKiSC_iPKfiiiSE_SE_iiiii --------------------------
	.section	.text._ZN4vllm25paged_attention_v2_kernelI13__nv_bfloat16hLi96ELi32ELi128ELNS_18Fp8KVCacheDataTypeE2ELb1ELi512EEEvPfS3_PT_PKS4_PKT0_SA_ifPKiSC_iPKfiiiSE_SE_iiiii,"ax",@progbits
	.align	128
        .global         _ZN4vllm25paged_attention_v2_kernelI13__nv_bfloat16hLi96ELi32ELi128ELNS_18Fp8KVCacheDataTypeE2ELb1ELi512EEEvPfS3_PT_PKS4_PKT0_SA_ifPKiSC_iPKfiiiSE_SE_iiiii
        .type           _ZN4vllm25paged_attention_v2_kernelI13__nv_bfloat16hLi96ELi32ELi128ELNS_18Fp8KVCacheDataTypeE2ELb1ELi512EEEvPfS3_PT_PKS4_PKT0_SA_ifPKiSC_iPKfiiiSE_SE_iiiii,@function
        .size           _ZN4vllm25paged_attention_v2_kernelI13__nv_bfloat16hLi96ELi32ELi128ELNS_18Fp8KVCacheDataTypeE2ELb1ELi512EEEvPfS3_PT_PKS4_PKT0_SA_ifPKiSC_iPKfiiiSE_SE_iiiii,(.L_x_29583 - _ZN4vllm25paged_attention_v2_kernelI13__nv_bfloat16hLi96ELi32ELi128ELNS_18Fp8KVCacheDataTypeE2ELb1ELi512EEEvPfS3_PT_PKS4_PKT0_SA_ifPKiSC_iPKfiiiSE_SE_iiiii)
        .other          _ZN4vllm25paged_attention_v2_kernelI13__nv_bfloat16hLi96ELi32ELi128ELNS_18Fp8KVCacheDataTypeE2ELb1ELi512EEEvPfS3_PT_PKS4_PKT0_SA_ifPKiSC_iPKfiiiSE_SE_iiiii,@"STO_CUDA_ENTRY STV_DEFAULT"
_ZN4vllm25paged_attention_v2_kernelI13__nv_bfloat16hLi96ELi32ELi128ELNS_18Fp8KVCacheDataTypeE2ELb1ELi512EEEvPfS3_PT_PKS4_PKT0_SA_ifPKiSC_iPKfiiiSE_SE_iiiii:
.text._ZN4vllm25paged_attention_v2_kernelI13__nv_bfloat16hLi96ELi32ELi128ELNS_18Fp8KVCacheDataTypeE2ELb1ELi512EEEvPfS3_PT_PKS4_PKT0_SA_ifPKiSC_iPKfiiiSE_SE_iiiii:
        /* <DEDUP_REMOVED lines=55> */
.L_x_895:
        /* <DEDUP_REMOVED lines=15> */
.L_x_894:
[----:B------:R-:W-:Y:S05]  /*0460*/  BSYNC B1 ;  /* 0x0000000000017941 */ /* 0x000fea0003800000 */
.L_x_893:
        /* <DEDUP_REMOVED lines=15> */
.L_x_896:
        /* <DEDUP_REMOVED lines=28> */
.L_x_892:
[----:B------:R-:W-:Y:S05]  /*0720*/  BSYNC B0 ;  /* 0x0000000000007941 */ /* 0x000fea0003800000 */
.L_x_891:
        /* <DEDUP_REMOVED lines=87> */
.L_x_897:
[----:B------:R-:W-:Y:S02]  /*0ca0*/  ULDC UR4, c[0x0][0x288] ;  /* 0x0000a20000047ab9 */ /* 0x000fe40000000800 */
[----:B-1----:R-:W-:-:S04]  /*0cb0*/  IMAD R9, R2, UR4, R3 ;  /* 0x0000000402097c24 */ /* 0x002fc8000f8e0203 */
[----:B------:R-:W-:-:S07]  /*0cc0*/  IMAD R19, R9, R12, RZ ;  /* 0x0000000c09137224 */ /* 0x000fce00078e02ff */
.L_x_898:
        /* <DEDUP_REMOVED lines=27> */
.L_x_902:
[----:B------:R-:W-:-:S05]  /*0e80*/  IMAD.SHL.U32 R23, R15, 0x20, RZ ;  /* 0x000000200f177824 */ /* 0x000fca00078e00ff */
[----:B------:R-:W-:-:S05]  /*0e90*/  IABS R25, R23 ;  /* 0x0000001700197213 */ /* 0x000fca0000000000 */
[----:B------:R-:W-:-:S05]  /*0ea0*/  IMAD.HI.U32 R14, R11, R25, RZ ;  /* 0x000000190b0e7227 */ /* 0x000fca00078e00ff */
[----:B------:R-:W-:-:S05]  /*0eb0*/  IADD3 R22, -R14, RZ, RZ ;  /* 0x000000ff0e167210 */ /* 0x000fca0007ffe1ff */
[----:B------:R-:W-:Y:S01]  /*0ec0*/  IMAD R25, R18, R22, R25 ;  /* 0x0000001612197224 */ /* 0x000fe200078e0219 */
[----:B------:R-:W-:-:S04]  /*0ed0*/  LOP3.LUT R22, R23, R12, RZ, 0x3c, !PT ;  /* 0x0000000c17167212 */ /* 0x000fc800078e3cff */
[----:B------:R-:W-:Y:S02]  /*0ee0*/  ISETP.GT.U32.AND P4, PT, R10, R25, PT ;  /* 0x000000190a00720c */ /* 0x000fe40003f84070 */
[----:B------:R-:W-:-:S11]  /*0ef0*/  ISETP.GE.AND P5, PT, R22, RZ, PT ;  /* 0x000000ff1600720c */ /* 0x000fd60003fa6270 */
[----:B------:R-:W-:Y:S01]  /*0f00*/  @!P4 IMAD.IADD R25, R25, 0x1, -R18 ;  /* 0x000000011919c824 */ /* 0x000fe200078e0a12 */
[----:B------:R-:W-:-:S04]  /*0f10*/  @!P4 IADD3 R14, R14, 0x1, RZ ;  /* 0x000000010e0ec810 */ /* 0x000fc80007ffe0ff */
[----:B------:R-:W-:-:S13]  /*0f20*/  ISETP.GE.U32.AND P0, PT, R25, R10, PT ;  /* 0x0000000a1900720c */ /* 0x000fda0003f06070 */
[----:B------:R-:W-:-:S05]  /*0f30*/  @P0 VIADD R14, R14, 0x1 ;  /* 0x000000010e0e0836 */ /* 0x000fca0000000000 */
        /* <DEDUP_REMOVED lines=24> */
.L_x_900:
[----:B------:R-:W-:Y:S05]  /*10c0*/  BSYNC B7 ;  /* 0x0000000000077941 */ /* 0x000fea0003800000 */
.L_x_899:
        /* <DEDUP_REMOVED lines=28> */
.L_x_945:
        /* <DEDUP_REMOVED lines=28> */
[----:B------:R-:W-:Y:S01]  /*1450*/  HFMA2.MMA R10, -RZ, RZ, 0, 0 ;  /* 0x00000000ff0a7435 */ /* 0x000fe200000001ff */
[----:B------:R-:W-:Y:S02]  /*1460*/  IMAD.MOV.U32 R9, RZ, RZ, R27 ;  /* 0x000000ffff097224 */ /* 0x000fe400078e001b */
[----:B------:R-:W-:Y:S01]  /*1470*/  IMAD R8, R4, R7, -0x11 ;  /* 0xffffffef04087424 */ /* 0x000fe200078e0207 */
[----:B------:R-:W-:-:S04]  /*1480*/  LOP3.LUT R7, RZ, R20, RZ, 0x33, !PT ;  /* 0x00000014ff077212 */ /* 0x000fc800078e33ff */
        /* <DEDUP_REMOVED lines=17> */
.L_x_908:
        /* <DEDUP_REMOVED lines=11> */
.L_x_907:
[----:B------:R-:W-:Y:S05]  /*1650*/  BSYNC B1 ;  /* 0x0000000000017941 */ /* 0x000fea0003800000 */
.L_x_906:
        /* <DEDUP_REMOVED lines=14> */
.L_x_911:
[----:B------:R-:W1:Y:S01]  /*1740*/  LDS R12, [R7+-0x400] ;  /* 0xfffc0000070c7984 */ /* 0x000e620000000800 */
[----:B------:R-:W-:-:S03]  /*1750*/  IADD3 R9, R9, 0x800, RZ ;  /* 0x0000080009097810 */ /* 0x000fc60007ffe0ff */
[----:B------:R-:W2:Y:S01]  /*1760*/  LDS R11, [R7+-0x200] ;  /* 0xfffe0000070b7984 */ /* 0x000ea20000000800 */
[----:B------:R-:W-:-:S03]  /*1770*/  ISETP.GE.AND P3, PT, R9, R8, PT ;  /* 0x000000080900720c */ /* 0x000fc60003f66270 */
        /* <DEDUP_REMOVED lines=94> */
[----:B0-----:R-:W-:Y:S01]  /*1d60*/  VIADD R7, R7, 0x2000 ;  /* 0x0000200007077836 */ /* 0x001fe20000000000 */
[----:B------:R-:W-:Y:S06]  /*1d70*/  @!P3 BRA `(.L_x_911) ;  /* 0xfffffff80070b947 */ /* 0x000fec000383ffff */
.L_x_910:
[----:B------:R-:W-:Y:S05]  /*1d80*/  BSYNC B1 ;  /* 0x0000000000017941 */ /* 0x000fea0003800000 */
.L_x_909:
        /* <DEDUP_REMOVED lines=54> */
[----:B0-----:R-:W-:-:S07]  /*20f0*/  IADD3 R7, R7, 0x1000, RZ ;  /* 0x0000100007077810 */ /* 0x001fce0007ffe0ff */
.L_x_913:
[----:B------:R-:W-:Y:S05]  /*2100*/  BSYNC B1 ;  /* 0x0000000000017941 */ /* 0x000fea0003800000 */
.L_x_912:
        /* <DEDUP_REMOVED lines=26> */
.L_x_905:
[----:B------:R-:W-:Y:S05]  /*22b0*/  BSYNC B0 ;  /* 0x0000000000007941 */ /* 0x000fea0003800000 */
.L_x_904:
        /* <DEDUP_REMOVED lines=14> */
[----:B------:R-:W-:Y:S02]  /*23a0*/  @!P3 MOV R12, 0x400 ;  /* 0x00000400000cb802 */ /* 0x000fe40000000f00 */
[----:B------:R-:W-:-:S04]  /*23b0*/  @!P0 SHF.R.U32.HI R11, RZ, 0x3, R27 ;  /* 0x00000003ff0b8819 */ /* 0x000fc8000001161b */
[----:B------:R-:W-:Y:S01]  /*23c0*/  @!P0 LOP3.LUT R11, R11, 0x1ffffffc, RZ, 0xc0, !PT ;  /* 0x1ffffffc0b0b8812 */ /* 0x000fe200078ec0ff */
[----:B--2---:R-:W-:-:S05]  /*23d0*/  FADD.FTZ R10, R14, R9 ;  /* 0x000000090e0a7221 */ /* 0x004fca0000010000 */
[----:B------:R-:W2:Y:S01]  /*23e0*/  SHFL.BFLY PT, R9, R10, 0x1, 0x1f ;  /* 0x0c201f000a097f89 */ /* 0x000ea200000e0000 */
[----:B---3--:R-:W-:Y:S02]  /*23f0*/  @!P0 LEA R24, R24, R15, 0x18 ;  /* 0x0000000f18188211 */ /* 0x008fe400078ec0ff */
[----:B------:R-:W-:-:S04]  /*2400*/  @!P3 IADD3 R15, R12, 0xc0, RZ ;  /* 0x000000c00c0fb810 */ /* 0x000fc80007ffe0ff */
[----:B----4-:R-:W-:Y:S01]  /*2410*/  @!P3 LEA R12, R8, R15, 0x18 ;  /* 0x0000000f080cb211 */ /* 0x010fe200078ec0ff */
[----:B------:R-:W-:Y:S02]  /*2420*/  @!P0 IMAD.IADD R8, R24, 0x1, R11 ;  /* 0x0000000118088824 */ /* 0x000fe400078e020b */
[----:B--2---:R-:W-:Y:S01]  /*2430*/  FADD.FTZ R9, R10, R9 ;  /* 0x000000090a097221 */ /* 0x004fe20000010000 */
[----:B------:R-:W-:-:S04]  /*2440*/  @!P3 LEA R10, R7, R12, 0x2 ;  /* 0x0000000c070ab211 */ /* 0x000fc800078e10ff */
        /* <DEDUP_REMOVED lines=9> */
[----:B------:R-:W-:Y:S01]  /*24e0*/  IMAD.MOV.U32 R9, RZ, RZ, -0x10 ;  /* 0xfffffff0ff097424 */ /* 0x000fe200078e00ff */
[----:B------:R-:W-:Y:S01]  /*24f0*/  LOP3.LUT R20, RZ, R20, RZ, 0x33, !PT ;  /* 0x00000014ff147212 */ /* 0x000fe200078e33ff */
[----:B------:R-:W-:Y:S01]  /*2500*/  BSSY B1, `(.L_x_916) ;  /* 0x000001d000017945 */ /* 0x000fe20003800000 */
[----:B------:R-:W-:Y:S01]  /*2510*/  LOP3.LUT R8, RZ, R5, RZ, 0x33, !PT ;  /* 0x00000005ff087212 */ /* 0x000fe200078e33ff */
[----:B------:R-:W-:Y:S02]  /*2520*/  IMAD R9, R4, R9, -0x11 ;  /* 0xffffffef04097424 */ /* 0x000fe400078e0209 */
[----:B------:R-:W-:-:S03]  /*2530*/  IMAD.MOV.U32 R11, RZ, RZ, R27 ;  /* 0x000000ffff0b7224 */ /* 0x000fc600078e001b */
[----:B------:R-:W-:-:S04]  /*2540*/  VIMNMX R9, R20, R9, !PT ;  /* 0x0000000914097248 */ /* 0x000fc80007fe0100 */
[----:B------:R-:W-:-:S04]  /*2550*/  LEA R9, R9, 0x1f, 0x5 ;  /* 0x0000001f09097811 */ /* 0x000fc800078e28ff */
[----:B------:R-:W-:-:S04]  /*2560*/  VIMNMX R8, R9, R8, !PT ;  /* 0x0000000809087248 */ /* 0x000fc80007fe0100 */
[----:B------:R-:W-:-:S04]  /*2570*/  IADD3 R5, -R27, -0x2, -R8 ;  /* 0xfffffffe1b057810 */ /* 0x000fc80007ffe908 */
[----:B------:R-:W-:-:S04]  /*2580*/  IADD3 R5, -R22, R5, RZ ;  /* 0x0000000516057210 */ /* 0x000fc80007ffe1ff */
        /* <DEDUP_REMOVED lines=8> */
[----:B------:R-:W-:Y:S01]  /*2610*/  MOV R11, R27 ;  /* 0x0000001b000b7202 */ /* 0x000fe20000000f00 */
[----:B------:R-:W-:-:S04]  /*2620*/  UIADD3 UR4, UR4, 0xe0, URZ ;  /* 0x000000e004047890 */ /* 0x000fc8000fffe03f */
[----:B---3--:R-:W-:-:S06]  /*2630*/  ULEA UR4, UR5, UR4, 0x18 ;  /* 0x0000000405047291 */ /* 0x008fcc000f8ec03f */
[----:B------:R-:W-:-:S07]  /*2640*/  LEA R9, R27, UR4, 0x2 ;  /* 0x000000041b097c11 */ /* 0x000fce000f8e10ff */
.L_x_918:
[----:B------:R-:W2:Y:S01]  /*2650*/  LDS R10, [R9] ;  /* 0x00000000090a7984 */ /* 0x000ea20000000800 */
[----:B------:R-:W-:Y:S01]  /*2660*/  VIADD R8, R8, 0xffffffff ;  /* 0xffffffff08087836 */ /* 0x000fe20000000000 */
[----:B------:R-:W-:-:S04]  /*2670*/  IADD3 R11, R11, 0x80, RZ ;  /* 0x000000800b0b7810 */ /* 0x000fc80007ffe0ff */
[----:B------:R-:W-:Y:S01]  /*2680*/  ISETP.NE.AND P0, PT, R8, RZ, PT ;  /* 0x000000ff0800720c */ /* 0x000fe20003f05270 */
[----:B--2---:R-:W-:-:S05]  /*2690*/  FMUL.FTZ R10, R10, R5 ;  /* 0x000000050a0a7220 */ /* 0x004fca0000410000 */
[----:B------:R2:W-:Y:S02]  /*26a0*/  STS [R9], R10 ;  /* 0x0000000a09007388 */ /* 0x0005e40000000800 */
[----:B--2---:R-:W-:-:S05]  /*26b0*/  VIADD R9, R9, 0x200 ;  /* 0x0000020009097836 */ /* 0x004fca0000000000 */
[----:B------:R-:W-:Y:S05]  /*26c0*/  @P0 BRA `(.L_x_918) ;  /* 0xfffffffc00e00947 */ /* 0x000fea000383ffff */
.L_x_917:
[----:B------:R-:W-:Y:S05]  /*26d0*/  BSYNC B1 ;  /* 0x0000000000017941 */ /* 0x000fea0003800000 */
.L_x_916:
[----:B------:R-:W-:Y:S05]  /*26e0*/  @!P2 BRA `(.L_x_915) ;  /* 0x0000000400c0a947 */ /* 0x000fea0003800000 */
[----:B------:R-:W3:Y:S01]  /*26f0*/  S2UR UR5, SR_CgaCtaId ;  /* 0x00000000000579c3 */ /* 0x000ee20000008800 */
[----:B------:R-:W-:Y:S01]  /*2700*/  IADD3 R8, R16, -R11, RZ ;  /* 0x8000000b10087210 */ /* 0x000fe20007ffe0ff */
[----:B------:R-:W-:Y:S01]  /*2710*/  UMOV UR4, 0x400 ;  /* 0x0000040000047882 */ /* 0x000fe20000000000 */
[----:B------:R-:W-:Y:S01]  /*2720*/  BSSY B1, `(.L_x_919) ;  /* 0x000003e000017945 */ /* 0x000fe20003800000 */
[----:B------:R-:W-:Y:S01]  /*2730*/  UIADD3 UR4, UR4, 0xe0, URZ ;  /* 0x000000e004047890 */ /* 0x000fe2000fffe03f */
[----:B------:R-:W-:Y:S02]  /*2740*/  ISETP.GT.AND P2, PT, R8, 0x600, PT ;  /* 0x000006000800780c */ /* 0x000fe40003f44270 */
[----:B------:R-:W-:Y:S01]  /*2750*/  PLOP3.LUT P0, PT, PT, PT, PT, 0x80, 0x0 ;  /* 0x000000000000781c */ /* 0x000fe20003f0f070 */
[----:B---3--:R-:W-:-:S06]  /*2760*/  ULEA UR4, UR5, UR4, 0x18 ;  /* 0x0000000405047291 */ /* 0x008fcc000f8ec03f */
[----:B------:R-:W-:-:S05]  /*2770*/  LEA R8, R11, UR4, 0x2 ;  /* 0x000000040b087c11 */ /* 0x000fca000f8e10ff */
[----:B------:R-:W-:Y:S01]  /*2780*/  VIADD R8, R8, 0x400 ;  /* 0x0000040008087836 */ /* 0x000fe20000000000 */
[----:B------:R-:W-:Y:S06]  /*2790*/  @!P2 BRA `(.L_x_920) ;  /* 0x0000000000d8a947 */ /* 0x000fec0003800000 */
[----:B------:R-:W-:Y:S02]  /*27a0*/  PLOP3.LUT P0, PT, PT, PT, PT, 0x8, 0x0 ;  /* 0x000000000000781c */ /* 0x000fe40003f0e170 */
[----:B------:R-:W-:-:S11]  /*27b0*/  IADD3 R9, R16, -0x600, RZ ;  /* 0xfffffa0010097810 */ /* 0x000fd60007ffe0ff */
.L_x_921:
[----:B------:R-:W2:Y:S01]  /*27c0*/  LDS R20, [R8+-0x400] ;  /* 0xfffc000008147984 */ /* 0x000ea20000000800 */
[----:B------:R-:W-:-:S03]  /*27d0*/  VIADD R11, R11, 0x800 ;  /* 0x000008000b0b7836 */ /* 0x000fc60000000000 */
[----:B------:R-:W0:Y:S02]  /*27e0*/  LDS R22, [R8+-0x200] ;  /* 0xfffe000008167984 */ /* 0x000e240000000800 */
[----:B------:R-:W-:Y:S02]  /*27f0*/  ISETP.GE.AND P2, PT, R11, R9, PT ;  /* 0x000000090b00720c */ /* 0x000fe40003f46270 */
        /* <DEDUP_REMOVED lines=48> */
.L_x_920:
[----:B------:R-:W-:Y:S05]  /*2b00*/  BSYNC B1 ;  /* 0x0000000000017941 */ /* 0x000fea0003800000 */
.L_x_919:
[----:B------:R-:W-:Y:S01]  /*2b10*/  IMAD.IADD R9, R16, 0x1, -R11 ;  /* 0x0000000110097824 */ /* 0x000fe200078e0a0b */
[----:B------:R-:W-:Y:S04]  /*2b20*/  BSSY B1, `(.L_x_922) ;  /* 0x000001e000017945 */ /* 0x000fe80003800000 */
[----:B------:R-:W-:-:S13]  /*2b30*/  ISETP.GT.AND P2, PT, R9, 0x200, PT ;  /* 0x000002000900780c */ /* 0x000fda0003f44270 */
[----:B------:R-:W-:Y:S05]  /*2b40*/  @!P2 BRA `(.L_x_923) ;  /* 0x00000000006ca947 */ /* 0x000fea0003800000 */
[----:B------:R-:W2:Y:S01]  /*2b50*/  LDS R22, [R8+-0x400] ;  /* 0xfffc000008167984 */ /* 0x000ea20000000800 */
[----:B------:R-:W-:Y:S02]  /*2b60*/  PLOP3.LUT P0, PT, PT, PT, PT, 0x8, 0x0 ;  /* 0x000000000000781c */ /* 0x000fe40003f0e170 */
[----:B------:R-:W-:Y:S01]  /*2b70*/  IADD3 R11, R11, 0x400, RZ ;  /* 0x000004000b0b7810 */ /* 0x000fe20007ffe0ff */
        /* <DEDUP_REMOVED lines=24> */
.L_x_923:
[----:B------:R-:W-:Y:S05]  /*2d00*/  BSYNC B1 ;  /* 0x0000000000017941 */ /* 0x000fea0003800000 */
.L_x_922:
        /* <DEDUP_REMOVED lines=14> */
.L_x_915:
[----:B------:R-:W-:Y:S05]  /*2df0*/  BSYNC B0 ;  /* 0x0000000000007941 */ /* 0x000fea0003800000 */
.L_x_914:
        /* <DEDUP_REMOVED lines=22> */
.L_x_925:
[----:B------:R-:W-:Y:S05]  /*2f60*/  BSYNC B0 ;  /* 0x0000000000007941 */ /* 0x000fea0003800000 */
.L_x_924:
[----:B------:R-:W-:Y:S04]  /*2f70*/  BSSY B6, `(.L_x_926) ;  /* 0x000003c000067945 */ /* 0x000fe80003800000 */
[----:B------:R-:W-:Y:S05]  /*2f80*/  @P1 BRA `(.L_x_927) ;  /* 0x0000000000e81947 */ /* 0x000fea0003800000 */
[----:B------:R-:W5:Y:S01]  /*2f90*/  LDC R14, c[0x0][0x290] ;  /* 0x0000a400ff0e7b82 */ /* 0x000f620000000800 */
[----:B------:R-:W0:Y:S01]  /*2fa0*/  I2F.RP R12, R18 ;  /* 0x00000012000c7306 */ /* 0x000e220000209400 */
[----:B---34-:R-:W-:Y:S01]  /*2fb0*/  IMAD.MOV.U32 R8, RZ, RZ, RZ ;  /* 0x000000ffff087224 */ /* 0x018fe200078e00ff */
[----:B------:R-:W-:Y:S02]  /*2fc0*/  ULDC UR4, c[0x0][0x28c] ;  /* 0x0000a30000047ab9 */ /* 0x000fe40000000800 */
[----:B------:R-:W-:-:S03]  /*2fd0*/  VIADD R17, R17, -UR4 ;  /* 0x8000000411117c36 */ /* 0x000fc60008000000 */
[----:B--2---:R-:W2:Y:S01]  /*2fe0*/  LDC R5, c[0x0][0x294] ;  /* 0x0000a500ff057b82 */ /* 0x004ea20000000800 */
[----:B0-----:R-:W0:Y:S01]  /*2ff0*/  MUFU.RCP R12, R12 ;  /* 0x0000000c000c7308 */ /* 0x001e220000001000 */
[----:B-----5:R-:W-:Y:S02]  /*3000*/  IABS R7, R14 ;  /* 0x0000000e00077213 */ /* 0x020fe40000000000 */
[----:B------:R-:W-:-:S05]  /*3010*/  ISETP.NE.AND P1, PT, R14, RZ, PT ;  /* 0x000000ff0e00720c */ /* 0x000fca0003f25270 */
[----:B------:R-:W3:Y:S01]  /*3020*/  I2F.RP R15, R7 ;  /* 0x00000007000f7306 */ /* 0x000ee20000209400 */
[----:B--2---:R-:W-:Y:S01]  /*3030*/  ISETP.NE.AND P2, PT, R5, RZ, PT ;  /* 0x000000ff0500720c */ /* 0x004fe20003f45270 */
[----:B0-----:R-:W-:-:S06]  /*3040*/  VIADD R9, R12, 0xffffffe ;  /* 0x0ffffffe0c097836 */ /* 0x001fcc0000000000 */
[----:B------:R-:W1:Y:S08]  /*3050*/  F2I.FTZ.U32.TRUNC.NTZ R9, R9 ;  /* 0x0000000900097305 */ /* 0x000e70000021f000 */
[----:B---3--:R-:W0:Y:S01]  /*3060*/  MUFU.RCP R15, R15 ;  /* 0x0000000f000f7308 */ /* 0x008e220000001000 */
[----:B-1----:R-:W-:-:S04]  /*3070*/  IMAD.MOV R13, RZ, RZ, -R9 ;  /* 0x000000ffff0d7224 */ /* 0x002fc800078e0a09 */
[----:B------:R-:W-:-:S04]  /*3080*/  IMAD R13, R13, R18, RZ ;  /* 0x000000120d0d7224 */ /* 0x000fc800078e02ff */
[----:B------:R-:W-:Y:S01]  /*3090*/  IMAD.HI.U32 R8, R9, R13, R8 ;  /* 0x0000000d09087227 */ /* 0x000fe200078e0008 */
[----:B0-----:R-:W-:-:S04]  /*30a0*/  IADD3 R10, R15, 0xffffffe, RZ ;  /* 0x0ffffffe0f0a7810 */ /* 0x001fc80007ffe0ff */
[----:B------:R0:W1:Y:S02]  /*30b0*/  F2I.FTZ.U32.TRUNC.NTZ R11, R10 ;  /* 0x0000000a000b7305 */ /* 0x000064000021f000 */
[----:B0-----:R-:W-:Y:S01]  /*30c0*/  HFMA2.MMA R10, -RZ, RZ, 0, 0 ;  /* 0x00000000ff0a7435 */ /* 0x001fe200000001ff */
[----:B-1----:R-:W-:-:S05]  /*30d0*/  IADD3 R12, RZ, -R11, RZ ;  /* 0x8000000bff0c7210 */ /* 0x002fca0007ffe0ff */
[----:B------:R-:W-:Y:S01]  /*30e0*/  IMAD R9, R12, R7, RZ ;  /* 0x000000070c097224 */ /* 0x000fe200078e02ff */
[----:B------:R-:W-:-:S03]  /*30f0*/  IABS R12, R5 ;  /* 0x00000005000c7213 */ /* 0x000fc60000000000 */
[----:B------:R-:W-:Y:S01]  /*3100*/  IMAD.HI.U32 R10, R11, R9, R10 ;  /* 0x000000090b0a7227 */ /* 0x000fe200078e000a */
[----:B------:R-:W-:-:S07]  /*3110*/  MOV R9, R12 ;  /* 0x0000000c00097202 */ /* 0x000fce0000000f00 */
.L_x_929:
        /* <DEDUP_REMOVED lines=33> */
.L_x_927:
[----:B------:R-:W-:Y:S05]  /*3330*/  BSYNC B6 ;  /* 0x0000000000067941 */ /* 0x000fea0003800000 */
.L_x_926:
[----:B------:R-:W-:-:S03]  /*3340*/  UMOV UR4, 0xffffffff ;  /* 0xffffffff00047882 */ /* 0x000fc60000000000 */
[----:B------:R-:W-:Y:S05]  /*3350*/  BRA.DIV UR4, `(.L_x_930) ;  /* 0x0000001204f87947 */ /* 0x000fea000b800000 */
[----:B--23--:R-:W-:Y:S01]  /*3360*/  IMAD.MOV.U32 R5, RZ, RZ, RZ ;  /* 0x000000ffff057224 */ /* 0x00cfe200078e00ff */
[----:B------:R-:W-:Y:S01]  /*3370*/  HFMA2.MMA R14, -RZ, RZ, 0, 0 ;  /* 0x00000000ff0e7435 */ /* 0x000fe200000001ff */
[----:B------:R-:W-:Y:S01]  /*3380*/  MOV R0, RZ ;  /* 0x000000ff00007202 */ /* 0x000fe20000000f00 */
[----:B------:R-:W-:Y:S01]  /*3390*/  HFMA2.MMA R22, -RZ, RZ, 0, 0 ;  /* 0x00000000ff167435 */ /* 0x000fe200000001ff */
[----:B------:R-:W-:Y:S01]  /*33a0*/  FADD.FTZ R5, RZ, R5 ;  /* 0x00000005ff057221 */ /* 0x000fe20000010000 */
[----:B----4-:R-:W-:Y:S01]  /*33b0*/  MOV R10, RZ ;  /* 0x000000ff000a7202 */ /* 0x010fe20000000f00 */
[----:B------:R-:W-:Y:S02]  /*33c0*/  IMAD.MOV.U32 R24, RZ, RZ, RZ ;  /* 0x000000ffff187224 */ /* 0x000fe400078e00ff */
[----:B------:R-:W-:Y:S01]  /*33d0*/  FADD.FTZ R0, RZ, R0 ;  /* 0x00000000ff007221 */ /* 0x000fe20000010000 */
[----:B------:R-:W-:Y:S01]  /*33e0*/  IMAD.MOV.U32 R19, RZ, RZ, RZ ;  /* 0x000000ffff137224 */ /* 0x000fe200078e00ff */
[----:B------:R-:W2:Y:S01]  /*33f0*/  SHFL.BFLY PT, R18, R5, 0x1, 0x1f ;  /* 0x0c201f0005127f89 */ /* 0x000ea200000e0000 */
[----:B------:R-:W-:Y:S01]  /*3400*/  FADD.FTZ R24, RZ, R24 ;  /* 0x00000018ff187221 */ /* 0x000fe20000010000 */
[--C-:B------:R-:W-:Y:S01]  /*3410*/  FADD.FTZ R7, RZ, R14.reuse ;  /* 0x0000000eff077221 */ /* 0x100fe20000010000 */
[----:B------:R-:W-:Y:S01]  /*3420*/  FADD.FTZ R29, RZ, R14 ;  /* 0x0000000eff1d7221 */ /* 0x000fe20000010000 */
[----:B------:R-:W3:Y:S01]  /*3430*/  SHFL.BFLY PT, R17, R0, 0x1, 0x1f ;  /* 0x0c201f0000117f89 */ /* 0x000ee200000e0000 */
[----:B------:R-:W-:Y:S01]  /*3440*/  FADD.FTZ R22, RZ, R22 ;  /* 0x00000016ff167221 */ /* 0x000fe20000010000 */
[----:B------:R-:W-:Y:S01]  /*3450*/  FADD.FTZ R19, RZ, R19 ;  /* 0x00000013ff137221 */ /* 0x000fe20000010000 */
[----:B------:R-:W-:Y:S01]  /*3460*/  FADD.FTZ R10, RZ, R10 ;  /* 0x0000000aff0a7221 */ /* 0x000fe20000010000 */
[----:B------:R-:W4:Y:S01]  /*3470*/  SHFL.BFLY PT, R8, R7, 0x1, 0x1f ;  /* 0x0c201f0007087f89 */ /* 0x000f2200000e0000 */
[----:B-1----:R-:W-:-:S03]  /*3480*/  FADD.FTZ R13, RZ, R14 ;  /* 0x0000000eff0d7221 */ /* 0x002fc60000010000 */
[----:B------:R-:W1:Y:S04]  /*3490*/  SHFL.BFLY PT, R28, R29, 0x1, 0x1f ;  /* 0x0c201f001d1c7f89 */ /* 0x000e6800000e0000 */
[----:B0-----:R-:W0:Y:S04]  /*34a0*/  SHFL.BFLY PT, R23, R24, 0x1, 0x1f ;  /* 0x0c201f0018177f89 */ /* 0x001e2800000e0000 */
[----:B------:R-:W5:Y:S01]  /*34b0*/  SHFL.BFLY PT, R20, R22, 0x1, 0x1f ;  /* 0x0c201f0016147f89 */ /* 0x000f6200000e0000 */
[----:B--2---:R-:W-:Y:S01]  /*34c0*/  FADD.FTZ R18, R5, R18 ;  /* 0x0000001205127221 */ /* 0x004fe20000010000 */
[----:B------:R-:W-:-:S02]  /*34d0*/  HFMA2.MMA R5, -RZ, RZ, 0, 0 ;  /* 0x00000000ff057435 */ /* 0x000fc400000001ff */
[----:B------:R-:W2:Y:S01]  /*34e0*/  SHFL.BFLY PT, R16, R19, 0x1, 0x1f ;  /* 0x0c201f0013107f89 */ /* 0x000ea200000e0000 */
[----:B---3--:R-:W-:-:S03]  /*34f0*/  FADD.FTZ R17, R0, R17 ;  /* 0x0000001100117221 */ /* 0x008fc60000010000 */
[----:B------:R-:W3:Y:S01]  /*3500*/  SHFL.BFLY PT, R9, R10, 0x1, 0x1f ;  /* 0x0c201f000a097f89 */ /* 0x000ee200000e0000 */
[----:B----4-:R-:W-:Y:S01]  /*3510*/  FADD.FTZ R21, R7, R8 ;  /* 0x0000000807157221 */ /* 0x010fe20000010000 */
[----:B------:R-:W-:Y:S02]  /*3520*/  IMAD.MOV.U32 R8, RZ, RZ, RZ ;  /* 0x000000ffff087224 */ /* 0x000fe400078e00ff */
[----:B------:R-:W-:Y:S01]  /*3530*/  SHFL.BFLY PT, R14, R13, 0x1, 0x1f ;  /* 0x0c201f000d0e7f89 */ /* 0x000fe200000e0000 */
[----:B------:R-:W-:Y:S01]  /*3540*/  FADD.FTZ R5, RZ, R5 ;  /* 0x00000005ff057221 */ /* 0x000fe20000010000 */
[----:B-1----:R-:W-:Y:S01]  /*3550*/  FADD.FTZ R28, R29, R28 ;  /* 0x0000001c1d1c7221 */ /* 0x002fe20000010000 */
[----:B------:R-:W-:Y:S01]  /*3560*/  FADD.FTZ R8, RZ, R8 ;  /* 0x00000008ff087221 */ /* 0x000fe20000010000 */
[----:B------:R-:W-:Y:S02]  /*3570*/  IMAD.MOV.U32 R29, RZ, RZ, RZ ;  /* 0x000000ffff1d7224 */ /* 0x000fe400078e00ff */
[----:B------:R-:W1:Y:S01]  /*3580*/  SHFL.BFLY PT, R0, R5, 0x1, 0x1f ;  /* 0x0c201f0005007f89 */ /* 0x000e6200000e0000 */
[----:B0-----:R-:W-:Y:S01]  /*3590*/  FADD.FTZ R23, R24, R23 ;  /* 0x0000001718177221 */ /* 0x001fe20000010000 */
[----:B------:R-:W-:-:S02]  /*35a0*/  FADD.FTZ R29, RZ, R29 ;  /* 0x0000001dff1d7221 */ /* 0x000fc40000010000 */
[----:B------:R-:W0:Y:S01]  /*35b0*/  SHFL.BFLY PT, R7, R8, 0x1, 0x1f ;  /* 0x0c201f0008077f89 */ /* 0x000e2200000e0000 */
[----:B-----5:R-:W-:-:S03]  /*35c0*/  FADD.FTZ R20, R22, R20 ;  /* 0x0000001416147221 */ /* 0x020fc60000010000 */
[----:B------:R4:W4:Y:S01]  /*35d0*/  SHFL.BFLY PT, R11, R29, 0x1, 0x1f ;  /* 0x0c201f001d0b7f89 */ /* 0x00092200000e0000 */
[----:B--2---:R-:W-:Y:S01]  /*35e0*/  FADD.FTZ R16, R19, R16 ;  /* 0x0000001013107221 */ /* 0x004fe20000010000 */
[----:B---3--:R-:W-:Y:S01]  /*35f0*/  FADD.FTZ R9, R10, R9 ;  /* 0x000000090a097221 */ /* 0x008fe20000010000 */
[----:B-1----:R-:W-:Y:S01]  /*3600*/  FADD.FTZ R0, R5, R0 ;  /* 0x0000000005007221 */ /* 0x002fe20000010000 */
[----:B------:R-:W-:Y:S01]  /*3610*/  FADD.FTZ R5, R13, R14 ;  /* 0x0000000e0d057221 */ /* 0x000fe20000010000 */
[----:B0-----:R-:W-:-:S07]  /*3620*/  FADD.FTZ R7, R8, R7 ;  /* 0x0000000708077221 */ /* 0x001fce0000010000 */
.L_x_970:
        /* <DEDUP_REMOVED lines=9> */
[C---:B------:R-:W-:Y:S02]  /*36c0*/  LOP3.LUT R10, R27.reuse, 0xffffffc0, RZ, 0xc0, !PT ;  /* 0xffffffc01b0a7812 */ /* 0x040fe400078ec0ff */
        /* <DEDUP_REMOVED lines=26> */
.L_x_932:
[----:B------:R-:W-:Y:S05]  /*3870*/  BSYNC B0 ;  /* 0x0000000000007941 */ /* 0x000fea0003800000 */
.L_x_931:
        /* <DEDUP_REMOVED lines=23> */
[----:B0-----:R-:W-:Y:S01]  /*39f0*/  FADD.FTZ R23, R23, R12 ;  /* 0x0000000c17177221 */ /* 0x001fe20000010000 */
[----:B-1----:R-:W-:Y:S01]  /*3a00*/  FADD.FTZ R20, R20, R13 ;  /* 0x0000000d14147221 */ /* 0x002fe20000010000 */
[----:B--2---:R-:W-:Y:S01]  /*3a10*/  FADD.FTZ R9, R9, R14 ;  /* 0x0000000e09097221 */ /* 0x004fe20000010000 */
[----:B---3--:R-:W-:-:S07]  /*3a20*/  FADD.FTZ R16, R16, R15 ;  /* 0x0000000f10107221 */ /* 0x008fce0000010000 */
.L_x_934:
[----:B------:R-:W-:Y:S05]  /*3a30*/  BSYNC B0 ;  /* 0x0000000000007941 */ /* 0x000fea0003800000 */
.L_x_933:
        /* <DEDUP_REMOVED lines=15> */
.L_x_936:
[----:B------:R-:W-:Y:S05]  /*3b30*/  BSYNC B0 ;  /* 0x0000000000007941 */ /* 0x000fea0003800000 */
.L_x_935:
        /* <DEDUP_REMOVED lines=20> */
[----:B------:R-:W-:Y:S01]  /*3c80*/  @!P0 FADD.FTZ R7, R7, R22 ;  /* 0x0000001607078221 */ /* 0x000fe20000010000 */
[----:B------:R-:W-:Y:S01]  /*3c90*/  @!P0 FADD.FTZ R0, R0, R25 ;  /* 0x0000001900008221 */ /* 0x000fe20000010000 */
[----:B------:R-:W-:Y:S01]  /*3ca0*/  @!P0 FADD.FTZ R5, R5, R24 ;  /* 0x0000001805058221 */ /* 0x000fe20000010000 */
[----:B------:R-:W-:Y:S01]  /*3cb0*/  @!P0 FADD.FTZ R11, R11, R26 ;  /* 0x0000001a0b0b8221 */ /* 0x000fe20000010000 */
[----:B0-----:R-:W-:Y:S01]  /*3cc0*/  FADD.FTZ R23, R23, R12 ;  /* 0x0000000c17177221 */ /* 0x001fe20000010000 */
[----:B-1----:R-:W-:Y:S01]  /*3cd0*/  FADD.FTZ R28, R28, R13 ;  /* 0x0000000d1c1c7221 */ /* 0x002fe20000010000 */
[----:B--2---:R-:W-:-:S07]  /*3ce0*/  FADD.FTZ R9, R9, R14 ;  /* 0x0000000e09097221 */ /* 0x004fce0000010000 */
.L_x_938:
[----:B------:R-:W-:Y:S05]  /*3cf0*/  BSYNC B0 ;  /* 0x0000000000007941 */ /* 0x000fea0003800000 */
.L_x_937:
[----:B------:R-:W-:Y:S06]  /*3d00*/  BAR.SYNC.DEFER_BLOCKING 0x0 ;  /* 0x0000000000007b1d */ /* 0x000fec0000010000 */
[----:B------:R-:W-:Y:S05]  /*3d10*/  @P3 EXIT ;  /* 0x000000000000394d */ /* 0x000fea0003800000 */
[----:B------:R-:W-:Y:S02]  /*3d20*/  IMAD R2, R6, R2, RZ ;  /* 0x0000000206027224 */ /* 0x000fe400078e02ff */
[----:B------:R-:W-:Y:S02]  /*3d30*/  IMAD R3, R3, 0x60, RZ ;  /* 0x0000006003037824 */ /* 0x000fe400078e02ff */
[----:B------:R-:W-:Y:S02]  /*3d40*/  IMAD R2, R2, UR38, RZ ;  /* 0x0000002602027c24 */ /* 0x000fe4000f8e02ff */
[----:B------:R-:W-:Y:S02]  /*3d50*/  IMAD R4, R4, 0x60, RZ ;  /* 0x0000006004047824 */ /* 0x000fe400078e02ff */
[----:B------:R-:W-:Y:S02]  /*3d60*/  IMAD R3, R3, UR38, RZ ;  /* 0x0000002603037c24 */ /* 0x000fe4000f8e02ff */
[----:B------:R-:W-:Y:S01]  /*3d70*/  IMAD R2, R2, 0x60, RZ ;  /* 0x0000006002027824 */ /* 0x000fe200078e02ff */
[----:B------:R-:W-:-:S02]  /*3d80*/  SHF.R.S32.HI R6, RZ, 0x1f, R4 ;  /* 0x0000001fff067819 */ /* 0x000fc40000011404 */
[----:B------:R-:W-:Y:S02]  /*3d90*/  SHF.R.S32.HI R13, RZ, 0x1f, R3 ;  /* 0x0000001fff0d7819 */ /* 0x000fe40000011403 */
[----:B------:R-:W-:Y:S02]  /*3da0*/  IADD3 R4, P1, P2, R2, R3, R4 ;  /* 0x0000000302047210 */ /* 0x000fe40007a3e004 */
[----:B01----:R-:W-:-:S04]  /*3db0*/  SHF.R.S32.HI R10, RZ, 0x1f, R2 ;  /* 0x0000001fff0a7819 */ /* 0x003fc80000011402 */
[----:B------:R-:W-:Y:S01]  /*3dc0*/  IADD3.X R10, R10, R13, R6, P1, P2 ;  /* 0x0000000d0a0a7210 */ /* 0x000fe20000fe4406 */
[----:B------:R-:W-:Y:S06]  /*3dd0*/  @P0 EXIT ;  /* 0x000000000000094d */ /* 0x000fec0003800000 */
[C---:B------:R-:W-:Y:S01]  /*3de0*/  IADD3 R3, P0, R8.reuse, R4, RZ ;  /* 0x0000000408037210 */ /* 0x040fe20007f1e0ff */
[----:B------:R-:W-:Y:S01]  /*3df0*/  ULDC.64 UR4, c[0x0][0x220] ;  /* 0x0000880000047ab9 */ /* 0x000fe20000000a00 */
[C---:B------:R-:W-:Y:S01]  /*3e00*/  VIADD R19, R8.reuse, 0x8 ;  /* 0x0000000808137836 */ /* 0x040fe20000000000 */
[C---:B------:R-:W-:Y:S01]  /*3e10*/  IADD3 R27, R8.reuse, 0x10, RZ ;  /* 0x00000010081b7810 */ /* 0x040fe20007ffe0ff */
[C---:B------:R-:W-:Y:S01]  /*3e20*/  VIADD R25, R8.reuse, 0x18 ;  /* 0x0000001808197836 */ /* 0x040fe20000000000 */
[----:B------:R-:W-:Y:S02]  /*3e30*/  LEA.HI.X.SX32 R6, R8, R10, 0x1, P0 ;  /* 0x0000000a08067211 */ /* 0x000fe400000f0eff */
[----:B------:R-:W-:Y:S02]  /*3e40*/  LEA R2, P0, R3, UR4, 0x1 ;  /* 0x0000000403027c11 */ /* 0x000fe4000f8008ff */
[----:B------:R-:W-:Y:S02]  /*3e50*/  IADD3 R13, P1, R27, R4, RZ ;  /* 0x000000041b0d7210 */ /* 0x000fe40007f3e0ff */
[----:B------:R-:W-:-:S02]  /*3e60*/  LEA.HI.X R3, R3, UR5, R6, 0x1, P0 ;  /* 0x0000000503037c11 */ /* 0x000fc400080f0c06 */
[C---:B------:R-:W-:Y:S02]  /*3e70*/  IADD3 R6, P0, R19.reuse, R4, RZ ;  /* 0x0000000413067210 */ /* 0x040fe40007f1e0ff */
[----:B------:R-:W-:Y:S02]  /*3e80*/  F2FP.BF16.F32.PACK_AB R21, R18, R21 ;  /* 0x000000151215723e */ /* 0x000fe400000010ff */
[-C--:B------:R-:W-:Y:S02]  /*3e90*/  LEA.HI.X.SX32 R19, R19, R10.reuse, 0x1, P0 ;  /* 0x0000000a13137211 */ /* 0x080fe400000f0eff */
[----:B------:R-:W-:Y:S01]  /*3ea0*/  LEA.HI.X.SX32 R24, R27, R10, 0x1, P1 ;  /* 0x0000000a1b187211 */ /* 0x000fe200008f0eff */
[----:B------:R0:W-:Y:S01]  /*3eb0*/  STG.E.U16 desc[UR36][R2.64], R21 ;  /* 0x0000001502007986 */ /* 0x0001e2000c101524 */
[----:B------:R-:W-:Y:S02]  /*3ec0*/  LEA R18, P0, R6, UR4, 0x1 ;  /* 0x0000000406127c11 */ /* 0x000fe4000f8008ff */
[----:B------:R-:W-:-:S02]  /*3ed0*/  IADD3 R15, P2, R25, R4, RZ ;  /* 0x00000004190f7210 */ /* 0x000fc40007f5e0ff */
[----:B------:R-:W-:Y:S02]  /*3ee0*/  LEA R12, P1, R13, UR4, 0x1 ;  /* 0x000000040d0c7c11 */ /* 0x000fe4000f8208ff */
[----:B------:R-:W-:Y:S02]  /*3ef0*/  LEA.HI.X R19, R6, UR5, R19, 0x1, P0 ;  /* 0x0000000506137c11 */ /* 0x000fe400080f0c13 */
[----:B------:R-:W-:Y:S02]  /*3f00*/  PRMT R29, R21, 0x7632, R29 ;  /* 0x00007632151d7816 */ /* 0x000fe4000000001d */
[----:B------:R-:W-:Y:S01]  /*3f10*/  LEA.HI.X.SX32 R22, R25, R10, 0x1, P2 ;  /* 0x0000000a19167211 */ /* 0x000fe200010f0eff */
[----:B------:R-:W-:Y:S01]  /*3f20*/  VIADD R25, R8, 0x48 ;  /* 0x0000004808197836 */ /* 0x000fe20000000000 */
[----:B------:R-:W-:Y:S01]  /*3f30*/  LEA.HI.X R13, R13, UR5, R24, 0x1, P1 ;  /* 0x000000050d0d7c11 */ /* 0x000fe200088f0c18 */
[----:B------:R1:W-:Y:S01]  /*3f40*/  STG.E.U16 desc[UR36][R18.64], R29 ;  /* 0x0000001d12007986 */ /* 0x0003e2000c101524 */
[----:B------:R-:W-:Y:S01]  /*3f50*/  F2FP.BF16.F32.PACK_AB R17, R28, R17 ;  /* 0x000000111c11723e */ /* 0x000fe200000010ff */
[----:B------:R-:W-:Y:S01]  /*3f60*/  VIADD R28, R8, 0x38 ;  /* 0x00000038081c7836 */ /* 0x000fe20000000000 */
[----:B------:R-:W-:-:S02]  /*3f70*/  LEA R14, P2, R15, UR4, 0x1 ;  /* 0x000000040f0e7c11 */ /* 0x000fc4000f8408ff */
[C---:B------:R-:W-:Y:S01]  /*3f80*/  IADD3 R6, R8.reuse, 0x20, RZ ;  /* 0x0000002008067810 */ /* 0x040fe20007ffe0ff */
[----:B------:R2:W-:Y:S01]  /*3f90*/  STG.E.U16 desc[UR36][R12.64], R17 ;  /* 0x000000110c007986 */ /* 0x0005e2000c101524 */
[----:B------:R-:W-:Y:S01]  /*3fa0*/  LEA.HI.X R15, R15, UR5, R22, 0x1, P2 ;  /* 0x000000050f0f7c11 */ /* 0x000fe200090f0c16 */
[C---:B------:R-:W-:Y:S01]  /*3fb0*/  VIADD R22, R8.reuse, 0x28 ;  /* 0x0000002808167836 */ /* 0x040fe20000000000 */
[----:B0-----:R-:W-:Y:S02]  /*3fc0*/  PRMT R2, R17, 0x7632, R2 ;  /* 0x0000763211027816 */ /* 0x001fe40000000002 */
[C---:B------:R-:W-:Y:S01]  /*3fd0*/  IADD3 R24, R8.reuse, 0x40, RZ ;  /* 0x0000004008187810 */ /* 0x040fe20007ffe0ff */
[----:B-1----:R-:W-:Y:S01]  /*3fe0*/  VIADD R29, R8, 0x58 ;  /* 0x00000058081d7836 */ /* 0x002fe20000000000 */
[----:B------:R-:W-:Y:S01]  /*3ff0*/  IADD3 R3, P5, R6, R4, RZ ;  /* 0x0000000406037210 */ /* 0x000fe20007fbe0ff */
[----:B------:R0:W-:Y:S01]  /*4000*/  STG.E.U16 desc[UR36][R14.64], R2 ;  /* 0x000000020e007986 */ /* 0x0001e2000c101524 */
[----:B------:R-:W-:-:S02]  /*4010*/  IADD3 R26, R8, 0x30, RZ ;  /* 0x00000030081a7810 */ /* 0x000fc40007ffe0ff */
[-C--:B------:R-:W-:Y:S02]  /*4020*/  IADD3 R21, P1, R24, R4.reuse, RZ ;  /* 0x0000000418157210 */ /* 0x080fe40007f3e0ff */
[CC--:B--2---:R-:W-:Y:S02]  /*4030*/  IADD3 R17, P0, R25.reuse, R4.reuse, RZ ;  /* 0x0000000419117210 */ /* 0x0c4fe40007f1e0ff */
[----:B------:R-:W-:Y:S02]  /*4040*/  IADD3 R13, P4, R22, R4, RZ ;  /* 0x00000004160d7210 */ /* 0x000fe40007f9e0ff */
[-C--:B------:R-:W-:Y:S02]  /*4050*/  LEA.HI.X.SX32 R25, R25, R10.reuse, 0x1, P0 ;  /* 0x0000000a19197211 */ /* 0x080fe400000f0eff */
[-C--:B------:R-:W-:Y:S02]  /*4060*/  LEA.HI.X.SX32 R24, R24, R10.reuse, 0x1, P1 ;  /* 0x0000000a18187211 */ /* 0x080fe400008f0eff */
[----:B0-----:R-:W-:-:S02]  /*4070*/  LEA.HI.X.SX32 R14, R6, R10, 0x1, P5 ;  /* 0x0000000a060e7211 */ /* 0x001fc400028f0eff */
[----:B------:R-:W-:Y:S02]  /*4080*/  LEA R2, P0, R3, UR4, 0x1 ;  /* 0x0000000403027c11 */ /* 0x000fe4000f8008ff */
[-C--:B------:R-:W-:Y:S02]  /*4090*/  IADD3 R15, P3, R26, R4.reuse, RZ ;  /* 0x000000041a0f7210 */ /* 0x080fe40007f7e0ff */
[----:B------:R-:W-:Y:S02]  /*40a0*/  IADD3 R19, P2, R28, R4, RZ ;  /* 0x000000041c137210 */ /* 0x000fe40007f5e0ff */
[----:B------:R-:W-:Y:S02]  /*40b0*/  LEA.HI.X.SX32 R18, R22, R10, 0x1, P4 ;  /* 0x0000000a16127211 */ /* 0x000fe400020f0eff */
[----:B------:R-:W-:Y:S02]  /*40c0*/  LEA R12, P1, R13, UR4, 0x1 ;  /* 0x000000040d0c7c11 */ /* 0x000fe4000f8208ff */
[----:B------:R-:W-:-:S02]  /*40d0*/  LEA.HI.X R3, R3, UR5, R14, 0x1, P0 ;  /* 0x0000000503037c11 */ /* 0x000fc400080f0c0e */
[-C--:B------:R-:W-:Y:S02]  /*40e0*/  LEA.HI.X.SX32 R26, R26, R10.reuse, 0x1, P3 ;  /* 0x0000000a1a1a7211 */ /* 0x080fe400018f0eff */
[----:B------:R-:W-:Y:S02]  /*40f0*/  LEA R14, P0, R15, UR4, 0x1 ;  /* 0x000000040f0e7c11 */ /* 0x000fe4000f8008ff */
[----:B------:R-:W-:Y:S02]  /*4100*/  IADD3 R27, R8, 0x50, RZ ;  /* 0x00000050081b7810 */ /* 0x000fe40007ffe0ff */
[----:B------:R-:W-:Y:S02]  /*4110*/  LEA.HI.X.SX32 R22, R28, R10, 0x1, P2 ;  /* 0x0000000a1c167211 */ /* 0x000fe400010f0eff */
[----:B------:R-:W-:Y:S02]  /*4120*/  LEA.HI.X R13, R13, UR5, R18, 0x1, P1 ;  /* 0x000000050d0d7c11 */ /* 0x000fe400088f0c12 */
[----:B------:R-:W-:-:S02]  /*4130*/  F2FP.BF16.F32.PACK_AB R28, R20, R23 ;  /* 0x00000017141c723e */ /* 0x000fc400000010ff */
[----:B------:R-:W-:Y:S02]  /*4140*/  LEA R18, P1, R19, UR4, 0x1 ;  /* 0x0000000413127c11 */ /* 0x000fe4000f8208ff */
[----:B------:R-:W-:Y:S01]  /*4150*/  LEA.HI.X R15, R15, UR5, R26, 0x1, P0 ;  /* 0x000000050f0f7c11 */ /* 0x000fe200080f0c1a */
[----:B------:R0:W-:Y:S01]  /*4160*/  STG.E.U16 desc[UR36][R2.64], R28 ;  /* 0x0000001c02007986 */ /* 0x0001e2000c101524 */
[----:B------:R-:W-:Y:S02]  /*4170*/  LEA R20, P0, R21, UR4, 0x1 ;  /* 0x0000000415147c11 */ /* 0x000fe4000f8008ff */
[----:B------:R-:W-:Y:S02]  /*4180*/  IADD3 R6, P5, R27, R4, RZ ;  /* 0x000000041b067210 */ /* 0x000fe40007fbe0ff */
[----:B------:R-:W-:Y:S02]  /*4190*/  LEA.HI.X R19, R19, UR5, R22, 0x1, P1 ;  /* 0x0000000513137c11 */ /* 0x000fe400088f0c16 */
[----:B------:R-:W-:-:S02]  /*41a0*/  LEA R22, P1, R17, UR4, 0x1 ;  /* 0x0000000411167c11 */ /* 0x000fc4000f8208ff */
[----:B------:R-:W-:Y:S02]  /*41b0*/  LEA.HI.X R21, R21, UR5, R24, 0x1, P0 ;  /* 0x0000000515157c11 */ /* 0x000fe400080f0c18 */
[----:B------:R-:W-:Y:S02]  /*41c0*/  LEA.HI.X.SX32 R8, R27, R10, 0x1, P5 ;  /* 0x0000000a1b087211 */ /* 0x000fe400028f0eff */
[----:B------:R-:W-:Y:S02]  /*41d0*/  LEA R24, P0, R6, UR4, 0x1 ;  /* 0x0000000406187c11 */ /* 0x000fe4000f8008ff */
[----:B------:R-:W-:Y:S02]  /*41e0*/  IADD3 R4, P6, R29, R4, RZ ;  /* 0x000000041d047210 */ /* 0x000fe40007fde0ff */
[----:B------:R-:W-:Y:S02]  /*41f0*/  LEA.HI.X R23, R17, UR5, R25, 0x1, P1 ;  /* 0x0000000511177c11 */ /* 0x000fe400088f0c19 */
[----:B------:R-:W-:-:S02]  /*4200*/  F2FP.BF16.F32.PACK_AB R9, R9, R16 ;  /* 0x000000100909723e */ /* 0x000fc400000010ff */
[----:B------:R-:W-:Y:S02]  /*4210*/  LEA.HI.X R25, R6, UR5, R8, 0x1, P0 ;  /* 0x0000000506197c11 */ /* 0x000fe400080f0c08 */
[----:B------:R-:W-:Y:S02]  /*4220*/  PRMT R6, R28, 0x7632, R6 ;  /* 0x000076321c067816 */ /* 0x000fe40000000006 */
[----:B------:R-:W-:Y:S02]  /*4230*/  F2FP.BF16.F32.PACK_AB R0, R0, R7 ;  /* 0x000000070000723e */ /* 0x000fe400000010ff */
[----:B------:R-:W-:Y:S01]  /*4240*/  LEA.HI.X.SX32 R10, R29, R10, 0x1, P6 ;  /* 0x0000000a1d0a7211 */ /* 0x000fe200030f0eff */
[----:B------:R1:W-:Y:S01]  /*4250*/  STG.E.U16 desc[UR36][R12.64], R6 ;  /* 0x000000060c007986 */ /* 0x0003e2000c101524 */
[----:B------:R-:W-:Y:S02]  /*4260*/  LEA R26, P1, R4, UR4, 0x1 ;  /* 0x00000004041a7c11 */ /* 0x000fe4000f8208ff */
[----:B0-----:R-:W-:Y:S01]  /*4270*/  PRMT R3, R9, 0x7632, R3 ;  /* 0x0000763209037816 */ /* 0x001fe20000000003 */
[----:B------:R-:W-:Y:S01]  /*4280*/  STG.E.U16 desc[UR36][R14.64], R9 ;  /* 0x000000090e007986 */ /* 0x000fe2000c101524 */
[----:B------:R-:W-:-:S02]  /*4290*/  F2FP.BF16.F32.PACK_AB R5, R11, R5 ;  /* 0x000000050b05723e */ /* 0x000fc400000010ff */
[----:B------:R-:W-:Y:S01]  /*42a0*/  PRMT R11, R0, 0x7632, R11 ;  /* 0x00007632000b7816 */ /* 0x000fe2000000000b */
[----:B------:R-:W-:Y:S01]  /*42b0*/  STG.E.U16 desc[UR36][R18.64], R3 ;  /* 0x0000000312007986 */ /* 0x000fe2000c101524 */
[----:B------:R-:W-:Y:S02]  /*42c0*/  LEA.HI.X R27, R4, UR5, R10, 0x1, P1 ;  /* 0x00000005041b7c11 */ /* 0x000fe400088f0c0a */
[----:B-1----:R-:W-:Y:S01]  /*42d0*/  PRMT R13, R5, 0x7632, R13 ;  /* 0x00007632050d7816 */ /* 0x002fe2000000000d */
[----:B------:R-:W-:Y:S04]  /*42e0*/  STG.E.U16 desc[UR36][R20.64], R0 ;  /* 0x0000000014007986 */ /* 0x000fe8000c101524 */
[----:B------:R-:W-:Y:S04]  /*42f0*/  STG.E.U16 desc[UR36][R22.64], R11 ;  /* 0x0000000b16007986 */ /* 0x000fe8000c101524 */
[----:B------:R-:W-:Y:S04]  /*4300*/  STG.E.U16 desc[UR36][R24.64], R5 ;  /* 0x0000000518007986 */ /* 0x000fe8000c101524 */
[----:B------:R-:W-:Y:S01]  /*4310*/  STG.E.U16 desc[UR36][R26.64], R13 ;  /* 0x0000000d1a007986 */ /* 0x000fe2000c101524 */
[----:B------:R-:W-:Y:S05]  /*4320*/  EXIT ;  /* 0x000000000000794d */ /* 0x000fea0003800000 */
.L_x_901:
        /* <DEDUP_REMOVED lines=16> */
.L_x_928:
        /* <DEDUP_REMOVED lines=16> */
.L_x_939:
[----:B------:R-:W-:Y:S05]  /*4530*/  EXIT ;  /* 0x000000000000794d */ /* 0x000fea0003800000 */
.L_x_903:
[----:B------:R-:W-:Y:S01]  /*4540*/  MOV R12, 0x10 ;  /* 0x00000010000c7802 */ /* 0x000fe20000000f00 */
[----:B------:R-:W-:Y:S01]  /*4550*/  IMAD.MOV.U32 R11, RZ, RZ, 0x1f ;  /* 0x0000001fff0b7424 */ /* 0x000fe200078e00ff */
[----:B------:R-:W-:Y:S01]  /*4560*/  MOV R15, 0xffffffff ;  /* 0xffffffff000f7802 */ /* 0x000fe20000000f00 */
[----:B------:R-:W-:-:S07]  /*4570*/  IMAD.MOV.U32 R7, RZ, RZ, -0x800001 ;  /* 0xff7fffffff077424 */ /* 0x000fce00078e00ff */
[----:B------:R-:W-:Y:S05]  /*4580*/  WARPSYNC.COLLECTIVE R15, `(.L_x_940) ;  /* 0x000000000f087348 */ /* 0x000fea0003c00000 */
[----:B------:R0:W1:Y:S02]  /*4590*/  SHFL.BFLY P6, R14, R13, R12, R11 ;  /* 0x0c00000c0d0e7389 */ /* 0x00006400000c000b */
[----:B01----:R-:W-:Y:S01]  /*45a0*/  ENDCOLLECTIVE ;  /* 0x000000000000791b */ /* 0x003fe20003800000 */
.L_x_940:
[----:B------:R-:W-:Y:S01]  /*45b0*/  HFMA2.MMA R12, -RZ, RZ, 0, 4.76837158203125e-07 ;  /* 0x00000008ff0c7435 */ /* 0x000fe200000001ff */
[----:B------:R-:W-:-:S05]  /*45c0*/  FMNMX.FTZ R8, R14, -3.40282346638528859812e+38, !PT ;  /* 0xff7fffff0e087809 */ /* 0x000fca0007810000 */
[----:B------:R-:W-:-:S07]  /*45d0*/  IMAD.MOV.U32 R13, RZ, RZ, R8 ;  /* 0x000000ffff0d7224 */ /* 0x000fce00078e0008 */
[----:B------:R-:W-:Y:S05]  /*45e0*/  WARPSYNC.COLLECTIVE R15, `(.L_x_941) ;  /* 0x000000000f087348 */ /* 0x000fea0003c00000 */
[----:B------:R0:W1:Y:S02]  /*45f0*/  SHFL.BFLY P6, R14, R13, R12, R11 ;  /* 0x0c00000c0d0e7389 */ /* 0x00006400000c000b */
[----:B01----:R-:W-:Y:S01]  /*4600*/  ENDCOLLECTIVE ;  /* 0x000000000000791b */ /* 0x003fe20003800000 */
.L_x_941:
[----:B------:R-:W-:Y:S02]  /*4610*/  MOV R12, 0x4 ;  /* 0x00000004000c7802 */ /* 0x000fe40000000f00 */
[----:B------:R-:W-:-:S05]  /*4620*/  FMNMX.FTZ R9, R8, R14, !PT ;  /* 0x0000000e08097209 */ /* 0x000fca0007810000 */
[----:B------:R-:W-:-:S07]  /*4630*/  IMAD.MOV.U32 R13, RZ, RZ, R9 ;  /* 0x000000ffff0d7224 */ /* 0x000fce00078e0009 */
[----:B------:R-:W-:Y:S05]  /*4640*/  WARPSYNC.COLLECTIVE R15, `(.L_x_942) ;  /* 0x000000000f087348 */ /* 0x000fea0003c00000 */
[----:B------:R0:W1:Y:S02]  /*4650*/  SHFL.BFLY P6, R14, R13, R12, R11 ;  /* 0x0c00000c0d0e7389 */ /* 0x00006400000c000b */
[----:B01----:R-:W-:Y:S01]  /*4660*/  ENDCOLLECTIVE ;  /* 0x000000000000791b */ /* 0x003fe20003800000 */
.L_x_942:
[----:B------:R-:W-:Y:S01]  /*4670*/  HFMA2.MMA R12, -RZ, RZ, 0, 1.1920928955078125e-07 ;  /* 0x00000002ff0c7435 */ /* 0x000fe200000001ff */
[----:B------:R-:W-:-:S05]  /*4680*/  FMNMX.FTZ R10, R9, R14, !PT ;  /* 0x0000000e090a7209 */ /* 0x000fca0007810000 */
[----:B------:R-:W-:-:S07]  /*4690*/  IMAD.MOV.U32 R13, RZ, RZ, R10 ;  /* 0x000000ffff0d7224 */ /* 0x000fce00078e000a */
[----:B------:R-:W-:Y:S05]  /*46a0*/  WARPSYNC.COLLECTIVE R15, `(.L_x_943) ;  /* 0x000000000f087348 */ /* 0x000fea0003c00000 */
[----:B------:R0:W1:Y:S02]  /*46b0*/  SHFL.BFLY P6, R14, R13, R12, R11 ;  /* 0x0c00000c0d0e7389 */ /* 0x00006400000c000b */
[----:B01----:R-:W-:Y:S01]  /*46c0*/  ENDCOLLECTIVE ;  /* 0x000000000000791b */ /* 0x003fe20003800000 */
.L_x_943:
[----:B------:R-:W-:Y:S02]  /*46d0*/  MOV R12, 0x1 ;  /* 0x00000001000c7802 */ /* 0x000fe40000000f00 */
[----:B------:R-:W-:-:S05]  /*46e0*/  FMNMX.FTZ R23, R10, R14, !PT ;  /* 0x0000000e0a177209 */ /* 0x000fca0007810000 */
[----:B------:R-:W-:-:S07]  /*46f0*/  IMAD.MOV.U32 R13, RZ, RZ, R23 ;  /* 0x000000ffff0d7224 */ /* 0x000fce00078e0017 */
[----:B------:R-:W-:Y:S05]  /*4700*/  WARPSYNC.COLLECTIVE R15, `(.L_x_944) ;  /* 0x000000000f087348 */ /* 0x000fea0003c00000 */
[----:B------:R0:W1:Y:S02]  /*4710*/  SHFL.BFLY P6, R14, R13, R12, R11 ;  /* 0x0c00000c0d0e7389 */ /* 0x00006400000c000b */
[----:B01----:R-:W-:Y:S01]  /*4720*/  ENDCOLLECTIVE ;  /* 0x000000000000791b */ /* 0x003fe20003800000 */
.L_x_944:
[----:B------:R-:W-:Y:S05]  /*4730*/  BRA `(.L_x_945) ;  /* 0xffffffc800d47947 */ /* 0x000fea000383ffff */
.L_x_930:
[----:B-1--4-:R-:W-:Y:S01]  /*4740*/  HFMA2.MMA R13, -RZ, RZ, 0, 0 ;  /* 0x00000000ff0d7435 */ /* 0x012fe200000001ff */
[----:B------:R-:W-:Y:S01]  /*4750*/  IMAD.MOV.U32 R12, RZ, RZ, 0x2 ;  /* 0x00000002ff0c7424 */ /* 0x000fe200078e00ff */
[----:B---3--:R-:W-:Y:S01]  /*4760*/  MOV R11, 0x1f ;  /* 0x0000001f000b7802 */ /* 0x008fe20000000f00 */
[----:B------:R-:W-:-:S08]  /*4770*/  IMAD.MOV.U32 R15, RZ, RZ, -0x1 ;  /* 0xffffffffff0f7424 */ /* 0x000fd000078e00ff */
[----:B0-2---:R-:W-:Y:S05]  /*4780*/  WARPSYNC.COLLECTIVE R15, `(.L_x_946) ;  /* 0x000000000f087348 */ /* 0x005fea0003c00000 */
[----:B------:R1:W3:Y:S02]  /*4790*/  SHFL.BFLY P6, R14, R13, R12, R11 ;  /* 0x0c00000c0d0e7389 */ /* 0x0002e400000c000b */
[----:B0123--:R-:W-:Y:S01]  /*47a0*/  ENDCOLLECTIVE ;  /* 0x000000000000791b */ /* 0x00ffe20003800000 */
.L_x_946:
[----:B------:R-:W-:Y:S02]  /*47b0*/  IMAD.MOV.U32 R12, RZ, RZ, 0x1 ;  /* 0x00000001ff0c7424 */ /* 0x000fe400078e00ff */
[----:B------:R-:W-:-:S05]  /*47c0*/  FADD.FTZ R7, RZ, R14 ;  /* 0x0000000eff077221 */ /* 0x000fca0000010000 */
[----:B------:R-:W-:-:S07]  /*47d0*/  MOV R13, R7 ;  /* 0x00000007000d7202 */ /* 0x000fce0000000f00 */
[----:B------:R-:W-:Y:S05]  /*47e0*/  WARPSYNC.COLLECTIVE R15, `(.L_x_947) ;  /* 0x000000000f087348 */ /* 0x000fea0003c00000 */
[----:B------:R0:W1:Y:S02]  /*47f0*/  SHFL.BFLY P6, R14, R13, R12, R11 ;  /* 0x0c00000c0d0e7389 */ /* 0x00006400000c000b */
[----:B01----:R-:W-:Y:S01]  /*4800*/  ENDCOLLECTIVE ;  /* 0x000000000000791b */ /* 0x003fe20003800000 */
.L_x_947:
[----:B------:R-:W-:Y:S01]  /*4810*/  HFMA2.MMA R12, -RZ, RZ, 0, 1.1920928955078125e-07 ;  /* 0x00000002ff0c7435 */ /* 0x000fe200000001ff */
[----:B------:R-:W-:Y:S01]  /*4820*/  IMAD.MOV.U32 R13, RZ, RZ, RZ ;  /* 0x000000ffff0d7224 */ /* 0x000fe200078e00ff */
[----:B------:R-:W-:-:S09]  /*4830*/  MOV R8, R14 ;  /* 0x0000000e00087202 */ /* 0x000fd20000000f00 */
[----:B------:R-:W-:Y:S05]  /*4840*/  WARPSYNC.COLLECTIVE R15, `(.L_x_948) ;  /* 0x000000000f087348 */ /* 0x000fea0003c00000 */
[----:B------:R0:W1:Y:S02]  /*4850*/  SHFL.BFLY P6, R14, R13, R12, R11 ;  /* 0x0c00000c0d0e7389 */ /* 0x00006400000c000b */
[----:B01----:R-:W-:Y:S01]  /*4860*/  ENDCOLLECTIVE ;  /* 0x000000000000791b */ /* 0x003fe20003800000 */
.L_x_948:
        /* <DEDUP_REMOVED lines=8> */
.L_x_949:
[----:B------:R-:W-:Y:S01]  /*48f0*/  HFMA2.MMA R12, -RZ, RZ, 0, 1.1920928955078125e-07 ;  /* 0x00000002ff0c7435 */ /* 0x000fe200000001ff */
[----:B------:R-:W-:Y:S01]  /*4900*/  IMAD.MOV.U32 R13, RZ, RZ, RZ ;  /* 0x000000ffff0d7224 */ /* 0x000fe200078e00ff */
[----:B------:R-:W-:-:S09]  /*4910*/  MOV R18, R14 ;  /* 0x0000000e00127202 */ /* 0x000fd20000000f00 */
[----:B------:R-:W-:Y:S05]  /*4920*/  WARPSYNC.COLLECTIVE R15, `(.L_x_950) ;  /* 0x000000000f087348 */ /* 0x000fea0003c00000 */
[----:B------:R0:W1:Y:S02]  /*4930*/  SHFL.BFLY P6, R14, R13, R12, R11 ;  /* 0x0c00000c0d0e7389 */ /* 0x00006400000c000b */
[----:B01----:R-:W-:Y:S01]  /*4940*/  ENDCOLLECTIVE ;  /* 0x000000000000791b */ /* 0x003fe20003800000 */
.L_x_950:
        /* <DEDUP_REMOVED lines=8> */
.L_x_951:
[----:B------:R-:W-:Y:S01]  /*49d0*/  HFMA2.MMA R12, -RZ, RZ, 0, 1.1920928955078125e-07 ;  /* 0x00000002ff0c7435 */ /* 0x000fe200000001ff */
[----:B------:R-:W-:Y:S01]  /*49e0*/  IMAD.MOV.U32 R13, RZ, RZ, RZ ;  /* 0x000000ffff0d7224 */ /* 0x000fe200078e00ff */
[----:B------:R-:W-:-:S09]  /*49f0*/  MOV R17, R14 ;  /* 0x0000000e00117202 */ /* 0x000fd20000000f00 */
[----:B------:R-:W-:Y:S05]  /*4a00*/  WARPSYNC.COLLECTIVE R15, `(.L_x_952) ;  /* 0x000000000f087348 */ /* 0x000fea0003c00000 */
[----:B------:R0:W1:Y:S02]  /*4a10*/  SHFL.BFLY P6, R14, R13, R12, R11 ;  /* 0x0c00000c0d0e7389 */ /* 0x00006400000c000b */
[----:B01----:R-:W-:Y:S01]  /*4a20*/  ENDCOLLECTIVE ;  /* 0x000000000000791b */ /* 0x003fe20003800000 */
.L_x_952:
[----:B------:R-:W-:Y:S01]  /*4a30*/  FADD.FTZ R17, R0, R17 ;  /* 0x0000001100117221 */ /* 0x000fe20000010000 */
[----:B------:R-:W-:Y:S01]  /*4a40*/  MOV R12, 0x1 ;  /* 0x00000001000c7802 */ /* 0x000fe20000000f00 */
[----:B------:R-:W-:-:S04]  /*4a50*/  FADD.FTZ R29, RZ, R14 ;  /* 0x0000000eff1d7221 */ /* 0x000fc80000010000 */
[----:B------:R-:W-:-:S07]  /*4a60*/  IMAD.MOV.U32 R13, RZ, RZ, R29 ;  /* 0x000000ffff0d7224 */ /* 0x000fce00078e001d */
[----:B------:R-:W-:Y:S05]  /*4a70*/  WARPSYNC.COLLECTIVE R15, `(.L_x_953) ;  /* 0x000000000f087348 */ /* 0x000fea0003c00000 */
[----:B------:R0:W1:Y:S02]  /*4a80*/  SHFL.BFLY P6, R14, R13, R12, R11 ;  /* 0x0c00000c0d0e7389 */ /* 0x00006400000c000b */
[----:B01----:R-:W-:Y:S01]  /*4a90*/  ENDCOLLECTIVE ;  /* 0x000000000000791b */ /* 0x003fe20003800000 */
.L_x_953:
[----:B------:R-:W-:Y:S01]  /*4aa0*/  HFMA2.MMA R13, -RZ, RZ, 0, 0 ;  /* 0x00000000ff0d7435 */ /* 0x000fe200000001ff */
[----:B------:R-:W-:Y:S02]  /*4ab0*/  IMAD.MOV.U32 R12, RZ, RZ, 0x2 ;  /* 0x00000002ff0c7424 */ /* 0x000fe400078e00ff */
[----:B------:R-:W-:-:S08]  /*4ac0*/  IMAD.MOV.U32 R28, RZ, RZ, R14 ;  /* 0x000000ffff1c7224 */ /* 0x000fd000078e000e */
[----:B------:R-:W-:Y:S05]  /*4ad0*/  WARPSYNC.COLLECTIVE R15, `(.L_x_954) ;  /* 0x000000000f087348 */ /* 0x000fea0003c00000 */
[----:B------:R0:W1:Y:S02]  /*4ae0*/  SHFL.BFLY P6, R14, R13, R12, R11 ;  /* 0x0c00000c0d0e7389 */ /* 0x00006400000c000b */
[----:B01----:R-:W-:Y:S01]  /*4af0*/  ENDCOLLECTIVE ;  /* 0x000000000000791b */ /* 0x003fe20003800000 */
.L_x_954:
        /* <DEDUP_REMOVED lines=8> */
.L_x_955:
[----:B------:R-:W-:Y:S01]  /*4b80*/  MOV R13, RZ ;  /* 0x000000ff000d7202 */ /* 0x000fe20000000f00 */
[----:B------:R-:W-:Y:S02]  /*4b90*/  IMAD.MOV.U32 R12, RZ, RZ, 0x2 ;  /* 0x00000002ff0c7424 */ /* 0x000fe400078e00ff */
[----:B------:R-:W-:-:S07]  /*4ba0*/  IMAD.MOV.U32 R23, RZ, RZ, R14 ;  /* 0x000000ffff177224 */ /* 0x000fce00078e000e */
[----:B------:R-:W-:Y:S05]  /*4bb0*/  WARPSYNC.COLLECTIVE R15, `(.L_x_956) ;  /* 0x000000000f087348 */ /* 0x000fea0003c00000 */
[----:B------:R0:W1:Y:S02]  /*4bc0*/  SHFL.BFLY P6, R14, R13, R12, R11 ;  /* 0x0c00000c0d0e7389 */ /* 0x00006400000c000b */
[----:B01----:R-:W-:Y:S01]  /*4bd0*/  ENDCOLLECTIVE ;  /* 0x000000000000791b */ /* 0x003fe20003800000 */
.L_x_956:
        /* <DEDUP_REMOVED lines=8> */
.L_x_957:
[----:B------:R-:W-:Y:S01]  /*4c60*/  MOV R13, RZ ;  /* 0x000000ff000d7202 */ /* 0x000fe20000000f00 */
[----:B------:R-:W-:Y:S02]  /*4c70*/  IMAD.MOV.U32 R12, RZ, RZ, 0x2 ;  /* 0x00000002ff0c7424 */ /* 0x000fe400078e00ff */
[----:B------:R-:W-:-:S07]  /*4c80*/  IMAD.MOV.U32 R20, RZ, RZ, R14 ;  /* 0x000000ffff147224 */ /* 0x000fce00078e000e */
[----:B------:R-:W-:Y:S05]  /*4c90*/  WARPSYNC.COLLECTIVE R15, `(.L_x_958) ;  /* 0x000000000f087348 */ /* 0x000fea0003c00000 */
[----:B------:R0:W1:Y:S02]  /*4ca0*/  SHFL.BFLY P6, R14, R13, R12, R11 ;  /* 0x0c00000c0d0e7389 */ /* 0x00006400000c000b */
[----:B01----:R-:W-:Y:S01]  /*4cb0*/  ENDCOLLECTIVE ;  /* 0x000000000000791b */ /* 0x003fe20003800000 */
.L_x_958:
        /* <DEDUP_REMOVED lines=8> */
.L_x_959:
[----:B------:R-:W-:Y:S01]  /*4d40*/  MOV R13, RZ ;  /* 0x000000ff000d7202 */ /* 0x000fe20000000f00 */
[----:B------:R-:W-:Y:S02]  /*4d50*/  IMAD.MOV.U32 R12, RZ, RZ, 0x2 ;  /* 0x00000002ff0c7424 */ /* 0x000fe400078e00ff */
[----:B------:R-:W-:-:S07]  /*4d60*/  IMAD.MOV.U32 R16, RZ, RZ, R14 ;  /* 0x000000ffff107224 */ /* 0x000fce00078e000e */
[----:B------:R-:W-:Y:S05]  /*4d70*/  WARPSYNC.COLLECTIVE R15, `(.L_x_960) ;  /* 0x000000000f087348 */ /* 0x000fea0003c00000 */
[----:B------:R0:W1:Y:S02]  /*4d80*/  SHFL.BFLY P6, R14, R13, R12, R11 ;  /* 0x0c00000c0d0e7389 */ /* 0x00006400000c000b */
[----:B01----:R-:W-:Y:S01]  /*4d90*/  ENDCOLLECTIVE ;  /* 0x000000000000791b */ /* 0x003fe20003800000 */
.L_x_960:
        /* <DEDUP_REMOVED lines=8> */
.L_x_961:
[----:B------:R-:W-:Y:S01]  /*4e20*/  MOV R13, RZ ;  /* 0x000000ff000d7202 */ /* 0x000fe20000000f00 */
[----:B------:R-:W-:Y:S02]  /*4e30*/  IMAD.MOV.U32 R12, RZ, RZ, 0x2 ;  /* 0x00000002ff0c7424 */ /* 0x000fe400078e00ff */
[----:B------:R-:W-:-:S07]  /*4e40*/  IMAD.MOV.U32 R9, RZ, RZ, R14 ;  /* 0x000000ffff097224 */ /* 0x000fce00078e000e */
[----:B------:R-:W-:Y:S05]  /*4e50*/  WARPSYNC.COLLECTIVE R15, `(.L_x_962) ;  /* 0x000000000f087348 */ /* 0x000fea0003c00000 */
[----:B------:R0:W1:Y:S02]  /*4e60*/  SHFL.BFLY P6, R14, R13, R12, R11 ;  /* 0x0c00000c0d0e7389 */ /* 0x00006400000c000b */
[----:B01----:R-:W-:Y:S01]  /*4e70*/  ENDCOLLECTIVE ;  /* 0x000000000000791b */ /* 0x003fe20003800000 */
.L_x_962:
        /* <DEDUP_REMOVED lines=8> */
.L_x_963:
[----:B------:R-:W-:Y:S01]  /*4f00*/  MOV R13, RZ ;  /* 0x000000ff000d7202 */ /* 0x000fe20000000f00 */
[----:B------:R-:W-:Y:S02]  /*4f10*/  IMAD.MOV.U32 R12, RZ, RZ, 0x2 ;  /* 0x00000002ff0c7424 */ /* 0x000fe400078e00ff */
[----:B------:R-:W-:-:S07]  /*4f20*/  IMAD.MOV.U32 R7, RZ, RZ, R14 ;  /* 0x000000ffff077224 */ /* 0x000fce00078e000e */
[----:B------:R-:W-:Y:S05]  /*4f30*/  WARPSYNC.COLLECTIVE R15, `(.L_x_964) ;  /* 0x000000000f087348 */ /* 0x000fea0003c00000 */
[----:B------:R0:W1:Y:S02]  /*4f40*/  SHFL.BFLY P6, R14, R13, R12, R11 ;  /* 0x0c00000c0d0e7389 */ /* 0x00006400000c000b */
[----:B01----:R-:W-:Y:S01]  /*4f50*/  ENDCOLLECTIVE ;  /* 0x000000000000791b */ /* 0x003fe20003800000 */
.L_x_964:
        /* <DEDUP_REMOVED lines=8> */
.L_x_965:
[----:B------:R-:W-:Y:S01]  /*4fe0*/  MOV R13, RZ ;  /* 0x000000ff000d7202 */ /* 0x000fe20000000f00 */
[----:B------:R-:W-:Y:S02]  /*4ff0*/  IMAD.MOV.U32 R12, RZ, RZ, 0x2 ;  /* 0x00000002ff0c7424 */ /* 0x000fe400078e00ff */
[----:B------:R-:W-:-:S07]  /*5000*/  IMAD.MOV.U32 R0, RZ, RZ, R14 ;  /* 0x000000ffff007224 */ /* 0x000fce00078e000e */
[----:B------:R-:W-:Y:S05]  /*5010*/  WARPSYNC.COLLECTIVE R15, `(.L_x_966) ;  /* 0x000000000f087348 */ /* 0x000fea0003c00000 */
[----:B------:R0:W1:Y:S02]  /*5020*/  SHFL.BFLY P6, R14, R13, R12, R11 ;  /* 0x0c00000c0d0e7389 */ /* 0x00006400000c000b */
[----:B01----:R-:W-:Y:S01]  /*5030*/  ENDCOLLECTIVE ;  /* 0x000000000000791b */ /* 0x003fe20003800000 */
.L_x_966:
[----:B------:R-:W-:Y:S01]  /*5040*/  FADD.FTZ R0, R5, R0 ;  /* 0x0000000005007221 */ /* 0x000fe20000010000 */
[----:B------:R-:W-:Y:S01]  /*5050*/  HFMA2.MMA R12, -RZ, RZ, 0, 5.9604644775390625e-08 ;  /* 0x00000001ff0c7435 */ /* 0x000fe200000001ff */
[----:B------:R-:W-:-:S10]  /*5060*/  FADD.FTZ R13, RZ, R14 ;  /* 0x0000000eff0d7221 */ /* 0x000fd40000010000 */
[----:B------:R-:W-:Y:S05]  /*5070*/  WARPSYNC.COLLECTIVE R15, `(.L_x_967) ;  /* 0x000000000f087348 */ /* 0x000fea0003c00000 */
[----:B------:R0:W1:Y:S02]  /*5080*/  SHFL.BFLY P6, R14, R13, R12, R11 ;  /* 0x0c00000c0d0e7389 */ /* 0x00006400000c000b */
[----:B01----:R-:W-:Y:S01]  /*5090*/  ENDCOLLECTIVE ;  /* 0x000000000000791b */ /* 0x003fe20003800000 */
.L_x_967:
[----:B------:R-:W-:Y:S01]  /*50a0*/  MOV R12, 0x2 ;  /* 0x00000002000c7802 */ /* 0x000fe20000000f00 */
[----:B------:R-:W-:Y:S01]  /*50b0*/  FADD.FTZ R5, R13, R14 ;  /* 0x0000000e0d057221 */ /* 0x000fe20000010000 */
[----:B------:R-:W-:-:S07]  /*50c0*/  IMAD.MOV.U32 R13, RZ, RZ, RZ ;  /* 0x000000ffff0d7224 */ /* 0x000fce00078e00ff */
[----:B------:R-:W-:Y:S05]  /*50d0*/  WARPSYNC.COLLECTIVE R15, `(.L_x_968) ;  /* 0x000000000f087348 */ /* 0x000fea0003c00000 */
[----:B------:R0:W1:Y:S02]  /*50e0*/  SHFL.BFLY P6, R14, R13, R12, R11 ;  /* 0x0c00000c0d0e7389 */ /* 0x00006400000c000b */
[----:B01----:R-:W-:Y:S01]  /*50f0*/  ENDCOLLECTIVE ;  /* 0x000000000000791b */ /* 0x003fe20003800000 */
.L_x_968:
[----:B------:R-:W-:Y:S02]  /*5100*/  IMAD.MOV.U32 R12, RZ, RZ, 0x1 ;  /* 0x00000001ff0c7424 */ /* 0x000fe400078e00ff */
[----:B------:R-:W-:-:S04]  /*5110*/  IMAD.MOV.U32 R29, RZ, RZ, R14 ;  /* 0x000000ffff1d7224 */ /* 0x000fc800078e000e */
[----:B------:R-:W-:-:S05]  /*5120*/  FADD.FTZ R29, RZ, R29 ;  /* 0x0000001dff1d7221 */ /* 0x000fca0000010000 */
[----:B------:R-:W-:-:S07]  /*5130*/  MOV R13, R29 ;  /* 0x0000001d000d7202 */ /* 0x000fce0000000f00 */
[----:B------:R-:W-:Y:S05]  /*5140*/  WARPSYNC.COLLECTIVE R15, `(.L_x_969) ;  /* 0x000000000f087348 */ /* 0x000fea0003c00000 */
[----:B------:R0:W1:Y:S02]  /*5150*/  SHFL.BFLY P6, R14, R13, R12, R11 ;  /* 0x0c00000c0d0e7389 */ /* 0x00006400000c000b */
[----:B01----:R-:W-:Y:S01]  /*5160*/  ENDCOLLECTIVE ;  /* 0x000000000000791b */ /* 0x003fe20003800000 */
.L_x_969:
[----:B------:R-:W-:Y:S01]  /*5170*/  MOV R11, R14 ;  /* 0x0000000e000b7202 */ /* 0x000fe20000000f00 */
[----:B------:R-:W-:Y:S06]  /*5180*/  BRA `(.L_x_970) ;  /* 0xffffffe400287947 */ /* 0x000fec000383ffff */
.L_x_971:
        /* <DEDUP_REMOVED lines=15> */
.L_x_29583:


//--------------------- .text._ZN4vllm25paged_attention_v2_kernelI13__nv_bfloat16hLi80ELi32ELi128ELNS_18Fp8KVCacheDataTypeE2ELb1ELi512EEEvPfS3_PT_PKS4_PKT0_SA_ifPKiSC_iPKfiiiSE_SE_iiiii --------------------------
	.section	.text._ZN4vllm25paged_attention_v2_kernelI13__nv_bfloat16hLi80ELi32ELi128ELNS_18Fp8KVCacheDataTypeE2ELb1ELi512EEEvPfS3_PT_PKS4_PKT0_SA_ifPKiSC_iPKfiiiSE_SE_iiiii,"ax",@progbits
	.align	128
        .global         _ZN4vllm25paged_attention_v2_kernelI13__nv_bfloat16hLi80ELi32ELi128ELNS_18Fp8KVCacheDataTypeE2ELb1ELi512EEEvPfS3_PT_PKS4_PKT0_SA_ifPKiSC_iPKfiiiSE_SE_iiiii
        .type           _ZN4vllm25paged_attention_v2_kernelI13__nv_bfloat16hLi80ELi32ELi128ELNS_18Fp8KVCacheDataTypeE2ELb1ELi512EEEvPfS3_PT_PKS4_PKT0_SA_ifPKiSC_iPKfiiiSE_SE_iiiii,@function
        .size           _ZN4vllm25paged_attention_v2_kernelI13__nv_bfloat16hLi80ELi32ELi128ELNS_18Fp8KVCacheDataTypeE2ELb1ELi512EEEvPfS3_PT_PKS4_PKT0_SA_ifPKiSC_iPKfiiiSE_SE_iiiii,(.L_x_29584 - _ZN4vllm25paged_attention_v2_kernelI13__nv_bfloat16hLi80ELi32ELi128ELNS_18Fp8KVCacheDataTypeE2ELb1ELi512EEEvPfS3_PT_PKS4_PKT0_SA_ifPKiSC_iPKfiiiSE_SE_iiiii)
        .other          _ZN4vllm25paged_attention_v2_kernelI13__nv_bfloat16hLi80ELi32ELi128ELNS_18Fp8KVCacheDataTypeE2ELb1ELi512EEEvPfS3_PT_PKS4_PKT0_SA_ifPKiSC_iPKfiiiSE_SE_iiiii,@"STO_CUDA_ENTRY STV_DEFAULT"
_ZN4vllm25paged_attention_v2_kernelI13__nv_bfloat16hLi80ELi32ELi128ELNS_18Fp8KVCacheDataTypeE2ELb1ELi512EEEvPfS3_PT_PKS4_PKT0_SA_ifPKiSC_iPKfiiiSE_SE_iiiii:
.text._ZN4vllm25paged_attention_v2_kernelI13__nv_bfloat16hLi80ELi32ELi128ELNS_18Fp8KVCacheDataTypeE2ELb1ELi512EEEvPfS3_PT_PKS4_PKT0_SA_ifPKiSC_iPKfiiiSE_SE_iiiii:
        /* <DEDUP_REMOVED lines=55> */
.L_x_976:
        /* <DEDUP_REMOVED lines=15> */
.L_x_975:
[----:B------:R-:W-:Y:S05]  /*0460*/  BSYNC B1 ;  /* 0x0000000000017941 */ /* 0x000fea0003800000 */
.L_x_974:
        /* <DEDUP_REMOVED lines=15> */
.L_x_977:
        /* <DEDUP_REMOVED lines=28> */
.L_x_973:
[----:B------:R-:W-:Y:S05]  /*0720*/  BSYNC B0 ;  /* 0x0000000000007941 */ /* 0x000fea0003800000 */
.L_x_972:
        /* <DEDUP_REMOVED lines=86> */
.L_x_978:
[----:B------:R-:W-:Y:S02]  /*0c90*/  ULDC UR4, c[0x0][0x288] ;  /* 0x0000a20000047ab9 */ /* 0x000fe40000000800 */
[----:B-1----:R-:W-:-:S04]  /*0ca0*/  IMAD R4, R26, UR4, R27 ;  /* 0x000000041a047c24 */ /* 0x002fc8000f8e021b */
[----:B------:R-:W-:-:S07]  /*0cb0*/  IMAD R9, R4, R9, RZ ;  /* 0x0000000904097224 */ /* 0x000fce00078e02ff */
.L_x_979:
        /* <DEDUP_REMOVED lines=27> */
.L_x_983:
[----:B------:R-:W-:-:S05]  /*0e70*/  IMAD.SHL.U32 R16, R14, 0x20, RZ ;  /* 0x000000200e107824 */ /* 0x000fca00078e00ff */
[----:B------:R-:W-:-:S05]  /*0e80*/  IABS R15, R16 ;  /* 0x00000010000f7213 */ /* 0x000fca0000000000 */
[----:B------:R-:W-:-:S04]  /*0e90*/  IMAD.HI.U32 R18, R11, R15, RZ ;  /* 0x0000000f0b127227 */ /* 0x000fc800078e00ff */
[----:B------:R-:W-:-:S04]  /*0ea0*/  IMAD.MOV R19, RZ, RZ, -R18 ;  /* 0x000000ffff137224 */ /* 0x000fc800078e0a12 */
[----:B------:R-:W-:-:S05]  /*0eb0*/  IMAD R15, R8, R19, R15 ;  /* 0x00000013080f7224 */ /* 0x000fca00078e020f */
[----:B------:R-:W-:-:S13]  /*0ec0*/  ISETP.GT.U32.AND P4, PT, R6, R15, PT ;  /* 0x0000000f0600720c */ /* 0x000fda0003f84070 */
[----:B------:R-:W-:Y:S01]  /*0ed0*/  @!P4 IADD3 R15, R15, -R8, RZ ;  /* 0x800000080f0fc210 */ /* 0x000fe20007ffe0ff */
[----:B------:R-:W-:-:S03]  /*0ee0*/  @!P4 VIADD R18, R18, 0x1 ;  /* 0x000000011212c836 */ /* 0x000fc60000000000 */
        /* <DEDUP_REMOVED lines=28> */
.L_x_981:
[----:B------:R-:W-:Y:S05]  /*10b0*/  BSYNC B7 ;  /* 0x0000000000077941 */ /* 0x000fea0003800000 */
.L_x_980:
[----:B------:R-:W0:Y:S01]  /*10c0*/  S2R R25, SR_TID.X ;  /* 0x0000000000197919 */ /* 0x000e220000002100 */
[C---:B------:R-:W-:Y:S01]  /*10d0*/  SHF.L.U32 R18, R28.reuse, 0x9, RZ ;  /* 0x000000091c127819 */ /* 0x040fe200000006ff */
[----:B------:R-:W-:Y:S01]  /*10e0*/  IMAD R11, R28, -0x10, R3 ;  /* 0xfffffff01c0b7824 */ /* 0x000fe200078e0203 */
[----:B------:R-:W-:Y:S01]  /*10f0*/  UMOV UR4, 0xffffffff ;  /* 0xffffffff00047882 */ /* 0x000fe20000000000 */
[----:B------:R-:W-:Y:S01]  /*1100*/  VIADD R4, R0, 0x1f ;  /* 0x0000001f00047836 */ /* 0x000fe20000000000 */
[----:B------:R-:W-:Y:S01]  /*1110*/  MOV R13, 0xff7fffff ;  /* 0xff7fffff000d7802 */ /* 0x000fe20000000f00 */
[----:B------:R-:W-:-:S03]  /*1120*/  IMAD R11, R11, 0x20, R18 ;  /* 0x000000200b0b7824 */ /* 0x000fc600078e0212 */
[----:B------:R-:W-:Y:S02]  /*1130*/  SHF.R.S32.HI R5, RZ, 0x1f, R4 ;  /* 0x0000001fff057819 */ /* 0x000fe40000011404 */
[----:B------:R-:W-:Y:S02]  /*1140*/  VIMNMX R11, R0, R11, PT ;  /* 0x0000000b000b7248 */ /* 0x000fe40003fe0100 */
[----:B------:R-:W-:-:S03]  /*1150*/  LEA.HI R5, R5, R4, RZ, 0x5 ;  /* 0x0000000405057211 */ /* 0x000fc600078f28ff */
[----:B------:R-:W-:Y:S01]  /*1160*/  IMAD.IADD R16, R11, 0x1, -R18 ;  /* 0x000000010b107824 */ /* 0x000fe200078e0a12 */
[----:B------:R-:W-:Y:S02]  /*1170*/  SHF.R.S32.HI R17, RZ, 0x5, R5 ;  /* 0x00000005ff117819 */ /* 0x000fe40000011405 */
        /* <DEDUP_REMOVED lines=16> */
.L_x_1026:
        /* <DEDUP_REMOVED lines=27> */
[----:B------:R-:W-:Y:S01]  /*1430*/  LOP3.LUT R2, RZ, R17, RZ, 0x33, !PT ;  /* 0x00000011ff027212 */ /* 0x000fe200078e33ff */
[----:B------:R-:W-:Y:S01]  /*1440*/  BSSY B1, `(.L_x_987) ;  /* 0x0000020000017945 */ /* 0x000fe20003800000 */
[----:B------:R-:W-:Y:S02]  /*1450*/  IMAD.MOV.U32 R6, RZ, RZ, RZ ;  /* 0x000000ffff067224 */ /* 0x000fe400078e00ff */
[----:B------:R-:W-:-:S05]  /*1460*/  IMAD R5, R28, R5, -0x11 ;  /* 0xffffffef1c057424 */ /* 0x000fca00078e0205 */
        /* <DEDUP_REMOVED lines=8> */
[----:B------:R-:W-:Y:S02]  /*14f0*/  LOP3.LUT P0, R2, R2, 0x3, RZ, 0xc0, !PT ;  /* 0x0000000302027812 */ /* 0x000fe4000780c0ff */
[----:B------:R-:W-:-:S11]  /*1500*/  MOV R5, R25 ;  /* 0x0000001900057202 */ /* 0x000fd60000000f00 */
        /* <DEDUP_REMOVED lines=8> */
.L_x_989:
        /* <DEDUP_REMOVED lines=11> */
.L_x_988:
[----:B------:R-:W-:Y:S05]  /*1640*/  BSYNC B1 ;  /* 0x0000000000017941 */ /* 0x000fea0003800000 */
.L_x_987:
        /* <DEDUP_REMOVED lines=14> */
.L_x_992:
[----:B------:R-:W1:Y:S01]  /*1730*/  LDS R12, [R2+-0x400] ;  /* 0xfffc0000020c7984 */ /* 0x000e620000000800 */
[----:B------:R-:W-:-:S03]  /*1740*/  VIADD R5, R5, 0x800 ;  /* 0x0000080005057836 */ /* 0x000fc60000000000 */
[----:B------:R-:W2:Y:S02]  /*1750*/  LDS R32, [R2+-0x200] ;  /* 0xfffe000002207984 */ /* 0x000ea40000000800 */
[----:B------:R-:W-:Y:S02]  /*1760*/  ISETP.GE.AND P3, PT, R5, R4, PT ;  /* 0x000000040500720c */ /* 0x000fe40003f66270 */
        /* <DEDUP_REMOVED lines=94> */
[----:B0-----:R-:W-:Y:S01]  /*1d50*/  IADD3 R2, R2, 0x2000, RZ ;  /* 0x0000200002027810 */ /* 0x001fe20007ffe0ff */
[----:B------:R-:W-:Y:S06]  /*1d60*/  @!P3 BRA `(.L_x_992) ;  /* 0xfffffff80070b947 */ /* 0x000fec000383ffff */
.L_x_991:
[----:B------:R-:W-:Y:S05]  /*1d70*/  BSYNC B1 ;  /* 0x0000000000017941 */ /* 0x000fea0003800000 */
.L_x_990:
        /* <DEDUP_REMOVED lines=54> */
[----:B0-----:R-:W-:-:S07]  /*20e0*/  VIADD R2, R2, 0x1000 ;  /* 0x0000100002027836 */ /* 0x001fce0000000000 */
.L_x_994:
[----:B------:R-:W-:Y:S05]  /*20f0*/  BSYNC B1 ;  /* 0x0000000000017941 */ /* 0x000fea0003800000 */
.L_x_993:
        /* <DEDUP_REMOVED lines=26> */
.L_x_986:
[----:B------:R-:W-:Y:S05]  /*22a0*/  BSYNC B0 ;  /* 0x0000000000007941 */ /* 0x000fea0003800000 */
.L_x_985:
        /* <DEDUP_REMOVED lines=14> */
[----:B------:R-:W-:Y:S02]  /*2390*/  @!P0 SHF.R.U32.HI R12, RZ, 0x3, R25 ;  /* 0x00000003ff0c8819 */ /* 0x000fe40000011619 */
[----:B------:R-:W-:Y:S02]  /*23a0*/  @!P3 MOV R13, 0x400 ;  /* 0x00000400000db802 */ /* 0x000fe40000000f00 */
[----:B------:R-:W-:Y:S01]  /*23b0*/  @!P0 LOP3.LUT R12, R12, 0x1ffffffc, RZ, 0xc0, !PT ;  /* 0x1ffffffc0c0c8812 */ /* 0x000fe200078ec0ff */
[----:B--2---:R-:W-:Y:S02]  /*23c0*/  FADD.FTZ R6, R14, R5 ;  /* 0x000000050e067221 */ /* 0x004fe40000010000 */
[----:B------:R-:W-:-:S03]  /*23d0*/  @!P3 VIADD R13, R13, 0xa0 ;  /* 0x000000a00d0db836 */ /* 0x000fc60000000000 */
[----:B------:R-:W2:Y:S01]  /*23e0*/  SHFL.BFLY PT, R5, R6, 0x1, 0x1f ;  /* 0x0c201f0006057f89 */ /* 0x000ea200000e0000 */
[----:B---3--:R-:W-:-:S04]  /*23f0*/  @!P0 LEA R15, R20, R15, 0x18 ;  /* 0x0000000f140f8211 */ /* 0x008fc800078ec0ff */
[----:B------:R-:W-:Y:S02]  /*2400*/  @!P0 IADD3 R12, R15, R12, RZ ;  /* 0x0000000c0f0c8210 */ /* 0x000fe40007ffe0ff */
[----:B----4-:R-:W-:-:S05]  /*2410*/  @!P3 LEA R13, R4, R13, 0x18 ;  /* 0x0000000d040db211 */ /* 0x010fca00078ec0ff */
[----:B------:R-:W-:Y:S02]  /*2420*/  @!P3 IMAD R2, R2, 0x4, R13 ;  /* 0x000000040202b824 */ /* 0x000fe400078e020d */
        /* <DEDUP_REMOVED lines=10> */
[----:B------:R-:W-:Y:S01]  /*24d0*/  MOV R5, 0xfffffff0 ;  /* 0xfffffff000057802 */ /* 0x000fe20000000f00 */
[----:B------:R-:W-:Y:S01]  /*24e0*/  BSSY B1, `(.L_x_997) ;  /* 0x000001e000017945 */ /* 0x000fe20003800000 */
[----:B------:R-:W-:-:S03]  /*24f0*/  LOP3.LUT R17, RZ, R17, RZ, 0x33, !PT ;  /* 0x00000011ff117212 */ /* 0x000fc600078e33ff */
[----:B------:R-:W-:Y:S01]  /*2500*/  IMAD R2, R28, R5, -0x11 ;  /* 0xffffffef1c027424 */ /* 0x000fe200078e0205 */
[----:B------:R-:W-:-:S04]  /*2510*/  LOP3.LUT R5, RZ, R0, RZ, 0x33, !PT ;  /* 0x00000000ff057212 */ /* 0x000fc800078e33ff */
[----:B------:R-:W-:-:S04]  /*2520*/  VIMNMX R2, R17, R2, !PT ;  /* 0x0000000211027248 */ /* 0x000fc80007fe0100 */
[----:B------:R-:W-:-:S04]  /*2530*/  LEA R2, R2, 0x1f, 0x5 ;  /* 0x0000001f02027811 */ /* 0x000fc800078e28ff */
[----:B------:R-:W-:-:S04]  /*2540*/  VIMNMX R2, R2, R5, !PT ;  /* 0x0000000502027248 */ /* 0x000fc80007fe0100 */
[----:B------:R-:W-:-:S05]  /*2550*/  IADD3 R5, -R25, -0x2, -R2 ;  /* 0xfffffffe19057810 */ /* 0x000fca0007ffe902 */
[----:B------:R-:W-:-:S05]  /*2560*/  IMAD.IADD R5, R5, 0x1, -R18 ;  /* 0x0000000105057824 */ /* 0x000fca00078e0a12 */
[C---:B------:R-:W-:Y:S02]  /*2570*/  LEA.HI R0, R5.reuse, 0x1, RZ, 0x19 ;  /* 0x0000000105007811 */ /* 0x040fe400078fc8ff */
[----:B------:R-:W-:Y:S02]  /*2580*/  ISETP.GE.U32.AND P2, PT, R5, 0x180, PT ;  /* 0x000001800500780c */ /* 0x000fe40003f46070 */
[----:B------:R-:W-:Y:S01]  /*2590*/  LOP3.LUT P0, R2, R0, 0x3, RZ, 0xc0, !PT ;  /* 0x0000000300027812 */ /* 0x000fe2000780c0ff */
[----:B---3--:R-:W-:Y:S01]  /*25a0*/  FADD.FTZ R0, R15, 9.9999999747524270788e-07 ;  /* 0x358637bd0f007421 */ /* 0x008fe20000010000 */
[----:B------:R-:W-:-:S05]  /*25b0*/  MOV R5, R25 ;  /* 0x0000001900057202 */ /* 0x000fca0000000f00 */
[----:B------:R-:W3:Y:S06]  /*25c0*/  MUFU.RCP R0, R0 ;  /* 0x0000000000007308 */ /* 0x000eec0000001000 */
[----:B------:R-:W-:Y:S05]  /*25d0*/  @!P0 BRA `(.L_x_998) ;  /* 0x0000000000388947 */ /* 0x000fea0003800000 */
[----:B------:R-:W4:Y:S01]  /*25e0*/  S2UR UR5, SR_CgaCtaId ;  /* 0x00000000000579c3 */ /* 0x000f220000008800 */
[----:B------:R-:W-:Y:S01]  /*25f0*/  UMOV UR4, 0x400 ;  /* 0x0000040000047882 */ /* 0x000fe20000000000 */
[----:B------:R-:W-:Y:S01]  /*2600*/  IMAD.MOV.U32 R5, RZ, RZ, R25 ;  /* 0x000000ffff057224 */ /* 0x000fe200078e0019 */
[----:B------:R-:W-:-:S04]  /*2610*/  UIADD3 UR4, UR4, 0xc0, URZ ;  /* 0x000000c004047890 */ /* 0x000fc8000fffe03f */
[----:B----4-:R-:W-:-:S06]  /*2620*/  ULEA UR4, UR5, UR4, 0x18 ;  /* 0x0000000405047291 */ /* 0x010fcc000f8ec03f */
[----:B------:R-:W-:-:S07]  /*2630*/  LEA R4, R25, UR4, 0x2 ;  /* 0x0000000419047c11 */ /* 0x000fce000f8e10ff */
.L_x_999:
[----:B--2---:R-:W3:Y:S01]  /*2640*/  LDS R13, [R4] ;  /* 0x00000000040d7984 */ /* 0x004ee20000000800 */
[----:B------:R-:W-:Y:S01]  /*2650*/  IADD3 R2, R2, -0x1, RZ ;  /* 0xffffffff02027810 */ /* 0x000fe20007ffe0ff */
[----:B------:R-:W-:-:S03]  /*2660*/  VIADD R5, R5, 0x80 ;  /* 0x0000008005057836 */ /* 0x000fc60000000000 */
[----:B------:R-:W-:Y:S01]  /*2670*/  ISETP.NE.AND P0, PT, R2, RZ, PT ;  /* 0x000000ff0200720c */ /* 0x000fe20003f05270 */
[----:B---3--:R-:W-:-:S05]  /*2680*/  FMUL.FTZ R13, R13, R0 ;  /* 0x000000000d0d7220 */ /* 0x008fca0000410000 */
[----:B------:R2:W-:Y:S02]  /*2690*/  STS [R4], R13 ;  /* 0x0000000d04007388 */ /* 0x0005e40000000800 */
[----:B--2---:R-:W-:-:S05]  /*26a0*/  IADD3 R4, R4, 0x200, RZ ;  /* 0x0000020004047810 */ /* 0x004fca0007ffe0ff */
[----:B------:R-:W-:Y:S05]  /*26b0*/  @P0 BRA `(.L_x_999) ;  /* 0xfffffffc00e00947 */ /* 0x000fea000383ffff */
.L_x_998:
[----:B------:R-:W-:Y:S05]  /*26c0*/  BSYNC B1 ;  /* 0x0000000000017941 */ /* 0x000fea0003800000 */
.L_x_997:
[----:B------:R-:W-:Y:S05]  /*26d0*/  @!P2 BRA `(.L_x_996) ;  /* 0x0000000400c0a947 */ /* 0x000fea0003800000 */
[----:B------:R-:W4:Y:S01]  /*26e0*/  S2UR UR5, SR_CgaCtaId ;  /* 0x00000000000579c3 */ /* 0x000f220000008800 */
[----:B------:R-:W-:Y:S01]  /*26f0*/  IMAD.IADD R2, R16, 0x1, -R5 ;  /* 0x0000000110027824 */ /* 0x000fe200078e0a05 */
[----:B------:R-:W-:Y:S01]  /*2700*/  UMOV UR4, 0x400 ;  /* 0x0000040000047882 */ /* 0x000fe20000000000 */
[----:B------:R-:W-:Y:S01]  /*2710*/  BSSY B1, `(.L_x_1000) ;  /* 0x000003e000017945 */ /* 0x000fe20003800000 */
[----:B------:R-:W-:Y:S01]  /*2720*/  UIADD3 UR4, UR4, 0xc0, URZ ;  /* 0x000000c004047890 */ /* 0x000fe2000fffe03f */
[----:B------:R-:W-:Y:S02]  /*2730*/  PLOP3.LUT P0, PT, PT, PT, PT, 0x80, 0x0 ;  /* 0x000000000000781c */ /* 0x000fe40003f0f070 */
[----:B------:R-:W-:Y:S01]  /*2740*/  ISETP.GT.AND P2, PT, R2, 0x600, PT ;  /* 0x000006000200780c */ /* 0x000fe20003f44270 */
[----:B----4-:R-:W-:-:S06]  /*2750*/  ULEA UR4, UR5, UR4, 0x18 ;  /* 0x0000000405047291 */ /* 0x010fcc000f8ec03f */
[----:B------:R-:W-:-:S04]  /*2760*/  LEA R2, R5, UR4, 0x2 ;  /* 0x0000000405027c11 */ /* 0x000fc8000f8e10ff */
[----:B------:R-:W-:Y:S02]  /*2770*/  IADD3 R2, R2, 0x400, RZ ;  /* 0x0000040002027810 */ /* 0x000fe40007ffe0ff */
[----:B------:R-:W-:Y:S05]  /*2780*/  @!P2 BRA `(.L_x_1001) ;  /* 0x0000000000d8a947 */ /* 0x000fea0003800000 */
[----:B------:R-:W-:Y:S01]  /*2790*/  PLOP3.LUT P0, PT, PT, PT, PT, 0x8, 0x0 ;  /* 0x000000000000781c */ /* 0x000fe20003f0e170 */
[----:B------:R-:W-:-:S12]  /*27a0*/  VIADD R4, R16, 0xfffffa00 ;  /* 0xfffffa0010047836 */ /* 0x000fd80000000000 */
.L_x_1002:
[----:B------:R-:W3:Y:S01]  /*27b0*/  LDS R21, [R2+-0x400] ;  /* 0xfffc000002157984 */ /* 0x000ee20000000800 */
[----:B------:R-:W-:-:S03]  /*27c0*/  IADD3 R5, R5, 0x800, RZ ;  /* 0x0000080005057810 */ /* 0x000fc60007ffe0ff */
[----:B------:R-:W4:Y:S01]  /*27d0*/  LDS R23, [R2+-0x200] ;  /* 0xfffe000002177984 */ /* 0x000f220000000800 */
[----:B------:R-:W-:-:S03]  /*27e0*/  ISETP.GE.AND P2, PT, R5, R4, PT ;  /* 0x000000040500720c */ /* 0x000fc60003f46270 */
        /* <DEDUP_REMOVED lines=48> */
.L_x_1001:
[----:B------:R-:W-:Y:S05]  /*2af0*/  BSYNC B1 ;  /* 0x0000000000017941 */ /* 0x000fea0003800000 */
.L_x_1000:
[----:B------:R-:W-:Y:S01]  /*2b00*/  IADD3 R4, R16, -R5, RZ ;  /* 0x8000000510047210 */ /* 0x000fe20007ffe0ff */
[----:B------:R-:W-:Y:S03]  /*2b10*/  BSSY B1, `(.L_x_1003) ;  /* 0x000001e000017945 */ /* 0x000fe60003800000 */
[----:B------:R-:W-:-:S13]  /*2b20*/  ISETP.GT.AND P2, PT, R4, 0x200, PT ;  /* 0x000002000400780c */ /* 0x000fda0003f44270 */
[----:B------:R-:W-:Y:S05]  /*2b30*/  @!P2 BRA `(.L_x_1004) ;  /* 0x00000000006ca947 */ /* 0x000fea0003800000 */
[----:B------:R-:W3:Y:S01]  /*2b40*/  LDS R23, [R2+-0x400] ;  /* 0xfffc000002177984 */ /* 0x000ee20000000800 */
[----:B------:R-:W-:Y:S01]  /*2b50*/  PLOP3.LUT P0, PT, PT, PT, PT, 0x8, 0x0 ;  /* 0x000000000000781c */ /* 0x000fe20003f0e170 */
[----:B------:R-:W-:Y:S02]  /*2b60*/  VIADD R5, R5, 0x400 ;  /* 0x0000040005057836 */ /* 0x000fe40000000000 */
        /* <DEDUP_REMOVED lines=23> */
[----:B0-----:R-:W-:-:S07]  /*2ce0*/  IADD3 R2, R2, 0x1000, RZ ;  /* 0x0000100002027810 */ /* 0x001fce0007ffe0ff */
.L_x_1004:
[----:B------:R-:W-:Y:S05]  /*2cf0*/  BSYNC B1 ;  /* 0x0000000000017941 */ /* 0x000fea0003800000 */
.L_x_1003:
        /* <DEDUP_REMOVED lines=14> */
.L_x_996:
[----:B------:R-:W-:Y:S05]  /*2de0*/  BSYNC B0 ;  /* 0x0000000000007941 */ /* 0x000fea0003800000 */
.L_x_995:
        /* <DEDUP_REMOVED lines=12> */
[----:B------:R-:W-:-:S03]  /*2eb0*/  SHF.R.S32.HI R5, RZ, 0x1f, R5 ;  /* 0x0000001fff057819 */ /* 0x000fc60000011405 */
[----:B------:R-:W-:Y:S01]  /*2ec0*/  IMAD.SHL.U32 R12, R2, 0x4, RZ ;  /* 0x00000004020c7824 */ /* 0x000fe200078e00ff */
[----:B------:R-:W-:-:S04]  /*2ed0*/  IADD3.X R5, R5, R0, R4, P0, P2 ;  /* 0x0000000005057210 */ /* 0x000fc800007e4404 */
[----:B------:R-:W-:Y:S02]  /*2ee0*/  SHF.L.U64.HI R0, R2, 0x2, R5 ;  /* 0x0000000202007819 */ /* 0x000fe40000010205 */
[C---:B------:R-:W-:Y:S02]  /*2ef0*/  IADD3 R4, P0, R12.reuse, UR4, RZ ;  /* 0x000000040c047c10 */ /* 0x040fe4000ff1e0ff */
[----:B------:R-:W-:Y:S02]  /*2f00*/  IADD3 R12, P2, R12, UR6, RZ ;  /* 0x000000060c0c7c10 */ /* 0x000fe4000ff5e0ff */
[C---:B------:R-:W-:Y:S02]  /*2f10*/  IADD3.X R5, R0.reuse, UR5, RZ, P0, !PT ;  /* 0x0000000500057c10 */ /* 0x040fe400087fe4ff */
[----:B------:R-:W-:-:S03]  /*2f20*/  IADD3.X R13, R0, UR7, RZ, P2, !PT ;  /* 0x00000007000d7c10 */ /* 0x000fc600097fe4ff */
[----:B-1----:R4:W-:Y:S04]  /*2f30*/  STG.E desc[UR36][R4.64], R11 ;  /* 0x0000000b04007986 */ /* 0x0029e8000c101924 */
[----:B------:R4:W-:Y:S02]  /*2f40*/  STG.E desc[UR36][R12.64], R15 ;  /* 0x0000000f0c007986 */ /* 0x0009e4000c101924 */
.L_x_1006:
[----:B------:R-:W-:Y:S05]  /*2f50*/  BSYNC B0 ;  /* 0x0000000000007941 */ /* 0x000fea0003800000 */
.L_x_1005:
[----:B------:R-:W-:Y:S04]  /*2f60*/  BSSY B6, `(.L_x_1007) ;  /* 0x000003c000067945 */ /* 0x000fe80003800000 */
[----:B------:R-:W-:Y:S05]  /*2f70*/  @P1 BRA `(.L_x_1008) ;  /* 0x0000000000e81947 */ /* 0x000fea0003800000 */
[----:B------:R-:W2:Y:S01]  /*2f80*/  LDC R14, c[0x0][0x290] ;  /* 0x0000a400ff0e7b82 */ /* 0x000ea20000000800 */
[----:B------:R-:W5:Y:S01]  /*2f90*/  I2F.RP R6, R8 ;  /* 0x0000000800067306 */ /* 0x000f620000209400 */
[----:B----4-:R-:W-:Y:S01]  /*2fa0*/  HFMA2.MMA R4, -RZ, RZ, 0, 0 ;  /* 0x00000000ff047435 */ /* 0x010fe200000001ff */
[----:B------:R-:W-:Y:S02]  /*2fb0*/  ULDC UR4, c[0x0][0x28c] ;  /* 0x0000a30000047ab9 */ /* 0x000fe40000000800 */
[----:B------:R-:W-:-:S03]  /*2fc0*/  IADD3 R7, R7, -UR4, RZ ;  /* 0x8000000407077c10 */ /* 0x000fc6000fffe0ff */
[----:B---3--:R-:W3:Y:S01]  /*2fd0*/  LDC R0, c[0x0][0x294] ;  /* 0x0000a500ff007b82 */ /* 0x008ee20000000800 */
[----:B-----5:R-:W4:Y:S01]  /*2fe0*/  MUFU.RCP R6, R6 ;  /* 0x0000000600067308 */ /* 0x020f220000001000 */
[----:B--2---:R-:W-:Y:S02]  /*2ff0*/  IABS R2, R14 ;  /* 0x0000000e00027213 */ /* 0x004fe40000000000 */
[----:B------:R-:W-:-:S05]  /*3000*/  ISETP.NE.AND P1, PT, R14, RZ, PT ;  /* 0x000000ff0e00720c */ /* 0x000fca0003f25270 */
[----:B------:R-:W2:Y:S01]  /*3010*/  I2F.RP R15, R2 ;  /* 0x00000002000f7306 */ /* 0x000ea20000209400 */
[----:B---3--:R-:W-:Y:S02]  /*3020*/  ISETP.NE.AND P2, PT, R0, RZ, PT ;  /* 0x000000ff0000720c */ /* 0x008fe40003f45270 */
[----:B----4-:R-:W-:Y:S02]  /*3030*/  IADD3 R5, R6, 0xffffffe, RZ ;  /* 0x0ffffffe06057810 */ /* 0x010fe40007ffe0ff */
[----:B------:R-:W-:-:S04]  /*3040*/  IABS R6, R0 ;  /* 0x0000000000067213 */ /* 0x000fc80000000000 */
[----:B------:R-:W1:Y:S08]  /*3050*/  F2I.FTZ.U32.TRUNC.NTZ R5, R5 ;  /* 0x0000000500057305 */ /* 0x000e70000021f000 */
[----:B--2---:R-:W2:Y:S01]  /*3060*/  MUFU.RCP R15, R15 ;  /* 0x0000000f000f7308 */ /* 0x004ea20000001000 */
[----:B-1----:R-:W-:-:S05]  /*3070*/  IADD3 R11, RZ, -R5, RZ ;  /* 0x80000005ff0b7210 */ /* 0x002fca0007ffe0ff */
[----:B------:R-:W-:-:S04]  /*3080*/  IMAD R11, R11, R8, RZ ;  /* 0x000000080b0b7224 */ /* 0x000fc800078e02ff */
[----:B------:R-:W-:-:S04]  /*3090*/  IMAD.HI.U32 R4, R5, R11, R4 ;  /* 0x0000000b05047227 */ /* 0x000fc800078e0004 */
[----:B--2---:R-:W-:-:S04]  /*30a0*/  VIADD R12, R15, 0xffffffe ;  /* 0x0ffffffe0f0c7836 */ /* 0x004fc80000000000 */
[----:B------:R1:W2:Y:S02]  /*30b0*/  F2I.FTZ.U32.TRUNC.NTZ R13, R12 ;  /* 0x0000000c000d7305 */ /* 0x0002a4000021f000 */
[----:B-1----:R-:W-:Y:S02]  /*30c0*/  IMAD.MOV.U32 R12, RZ, RZ, RZ ;  /* 0x000000ffff0c7224 */ /* 0x002fe400078e00ff */
[----:B--2---:R-:W-:-:S04]  /*30d0*/  IMAD.MOV R17, RZ, RZ, -R13 ;  /* 0x000000ffff117224 */ /* 0x004fc800078e0a0d */
[----:B------:R-:W-:-:S04]  /*30e0*/  IMAD R5, R17, R2, RZ ;  /* 0x0000000211057224 */ /* 0x000fc800078e02ff */
[----:B------:R-:W-:-:S04]  /*30f0*/  IMAD.HI.U32 R12, R13, R5, R12 ;  /* 0x000000050d0c7227 */ /* 0x000fc800078e000c */
[----:B------:R-:W-:-:S07]  /*3100*/  IMAD.MOV.U32 R5, RZ, RZ, R6 ;  /* 0x000000ffff057224 */ /* 0x000fce00078e0006 */
.L_x_1010:
        /* <DEDUP_REMOVED lines=33> */
.L_x_1008:
[----:B------:R-:W-:Y:S05]  /*3320*/  BSYNC B6 ;  /* 0x0000000000067941 */ /* 0x000fea0003800000 */
.L_x_1007:
[----:B------:R-:W-:-:S03]  /*3330*/  UMOV UR4, 0xffffffff ;  /* 0xffffffff00047882 */ /* 0x000fc60000000000 */
[----:B------:R-:W-:Y:S05]  /*3340*/  BRA.DIV UR4, `(.L_x_1011) ;  /* 0x0000001204747947 */ /* 0x000fea000b800000 */
[----:B--2---:R-:W-:Y:S01]  /*3350*/  HFMA2.MMA R2, -RZ, RZ, 0, 0 ;  /* 0x00000000ff027435 */ /* 0x004fe200000001ff */
[----:B------:R-:W-:Y:S01]  /*3360*/  MOV R6, RZ ;  /* 0x000000ff00067202 */ /* 0x000fe20000000f00 */
[----:B------:R-:W-:Y:S01]  /*3370*/  HFMA2.MMA R10, -RZ, RZ, 0, 0 ;  /* 0x00000000ff0a7435 */ /* 0x000fe200000001ff */
[----:B------:R-:W-:Y:S01]  /*3380*/  MOV R18, RZ ;  /* 0x000000ff00127202 */ /* 0x000fe20000000f00 */
[----:B------:R-:W-:Y:S02]  /*3390*/  IMAD.MOV.U32 R30, RZ, RZ, RZ ;  /* 0x000000ffff1e7224 */ /* 0x000fe400078e00ff */
[----:B----4-:R-:W-:Y:S02]  /*33a0*/  IMAD.MOV.U32 R4, RZ, RZ, RZ ;  /* 0x000000ffff047224 */ /* 0x010fe400078e00ff */
[----:B------:R-:W-:Y:S01]  /*33b0*/  FADD.FTZ R6, RZ, R6 ;  /* 0x00000006ff067221 */ /* 0x000fe20000010000 */
[----:B------:R-:W-:Y:S02]  /*33c0*/  IMAD.MOV.U32 R8, RZ, RZ, RZ ;  /* 0x000000ffff087224 */ /* 0x000fe400078e00ff */
[----:B------:R-:W-:Y:S01]  /*33d0*/  FADD.FTZ R30, RZ, R30 ;  /* 0x0000001eff1e7221 */ /* 0x000fe20000010000 */
[----:B------:R-:W-:-:S02]  /*33e0*/  IMAD.MOV.U32 R16, RZ, RZ, RZ ;  /* 0x000000ffff107224 */ /* 0x000fc400078e00ff */
[----:B------:R-:W-:Y:S01]  /*33f0*/  FADD.FTZ R2, RZ, R2 ;  /* 0x00000002ff027221 */ /* 0x000fe20000010000 */
[----:B------:R-:W-:Y:S02]  /*3400*/  IMAD.MOV.U32 R14, RZ, RZ, RZ ;  /* 0x000000ffff0e7224 */ /* 0x000fe400078e00ff */
[----:B------:R-:W-:Y:S01]  /*3410*/  FADD.FTZ R4, RZ, R4 ;  /* 0x00000004ff047221 */ /* 0x000fe20000010000 */
[----:B------:R-:W-:Y:S01]  /*3420*/  FADD.FTZ R8, RZ, R8 ;  /* 0x00000008ff087221 */ /* 0x000fe20000010000 */
[----:B------:R-:W-:Y:S01]  /*3430*/  FADD.FTZ R10, RZ, R10 ;  /* 0x0000000aff0a7221 */ /* 0x000fe20000010000 */
[----:B------:R-:W-:Y:S01]  /*3440*/  FADD.FTZ R16, RZ, R16 ;  /* 0x00000010ff107221 */ /* 0x000fe20000010000 */
[----:B------:R-:W-:Y:S01]  /*3450*/  FADD.FTZ R18, RZ, R18 ;  /* 0x00000012ff127221 */ /* 0x000fe20000010000 */
[--C-:B------:R-:W-:Y:S01]  /*3460*/  FADD.FTZ R20, RZ, R14.reuse ;  /* 0x0000000eff147221 */ /* 0x100fe20000010000 */
[----:B------:R-:W-:Y:S01]  /*3470*/  FADD.FTZ R31, RZ, R14 ;  /* 0x0000000eff1f7221 */ /* 0x000fe20000010000 */
[----:B---3--:R-:W2:Y:S04]  /*3480*/  SHFL.BFLY PT, R0, R30, 0x1, 0x1f ;  /* 0x0c201f001e007f89 */ /* 0x008ea800000e0000 */
[----:B------:R-:W3:Y:S04]  /*3490*/  SHFL.BFLY PT, R3, R2, 0x1, 0x1f ;  /* 0x0c201f0002037f89 */ /* 0x000ee800000e0000 */
[----:B------:R-:W4:Y:S04]  /*34a0*/  SHFL.BFLY PT, R5, R4, 0x1, 0x1f ;  /* 0x0c201f0004057f89 */ /* 0x000f2800000e0000 */
[----:B------:R-:W5:Y:S04]  /*34b0*/  SHFL.BFLY PT, R7, R6, 0x1, 0x1f ;  /* 0x0c201f0006077f89 */ /* 0x000f6800000e0000 */
[----:B------:R-:W1:Y:S04]  /*34c0*/  SHFL.BFLY PT, R9, R8, 0x1, 0x1f ;  /* 0x0c201f0008097f89 */ /* 0x000e6800000e0000 */
[----:B------:R-:W1:Y:S04]  /*34d0*/  SHFL.BFLY PT, R17, R10, 0x1, 0x1f ;  /* 0x0c201f000a117f89 */ /* 0x000e6800000e0000 */
[----:B0-----:R-:W0:Y:S01]  /*34e0*/  SHFL.BFLY PT, R19, R16, 0x1, 0x1f ;  /* 0x0c201f0010137f89 */ /* 0x001e2200000e0000 */
[----:B--2---:R-:W-:-:S03]  /*34f0*/  FADD.FTZ R0, R30, R0 ;  /* 0x000000001e007221 */ /* 0x004fc60000010000 */
[----:B------:R-:W2:Y:S01]  /*3500*/  SHFL.BFLY PT, R21, R18, 0x1, 0x1f ;  /* 0x0c201f0012157f89 */ /* 0x000ea200000e0000 */
[----:B---3--:R-:W-:-:S03]  /*3510*/  FADD.FTZ R2, R2, R3 ;  /* 0x0000000302027221 */ /* 0x008fc60000010000 */
[----:B------:R-:W3:Y:S01]  /*3520*/  SHFL.BFLY PT, R23, R20, 0x1, 0x1f ;  /* 0x0c201f0014177f89 */ /* 0x000ee200000e0000 */
[----:B----4-:R-:W-:-:S03]  /*3530*/  FADD.FTZ R4, R4, R5 ;  /* 0x0000000504047221 */ /* 0x010fc60000010000 */
[----:B------:R4:W4:Y:S01]  /*3540*/  SHFL.BFLY PT, R14, R31, 0x1, 0x1f ;  /* 0x0c201f001f0e7f89 */ /* 0x00092200000e0000 */
[----:B-----5:R-:W-:Y:S01]  /*3550*/  FADD.FTZ R6, R6, R7 ;  /* 0x0000000706067221 */ /* 0x020fe20000010000 */
[----:B-1----:R-:W-:Y:S01]  /*3560*/  FADD.FTZ R8, R8, R9 ;  /* 0x0000000908087221 */ /* 0x002fe20000010000 */
[----:B------:R-:W-:Y:S01]  /*3570*/  FADD.FTZ R10, R10, R17 ;  /* 0x000000110a0a7221 */ /* 0x000fe20000010000 */
[----:B0-----:R-:W-:Y:S01]  /*3580*/  FADD.FTZ R16, R16, R19 ;  /* 0x0000001310107221 */ /* 0x001fe20000010000 */
[----:B--2---:R-:W-:Y:S01]  /*3590*/  FADD.FTZ R18, R18, R21 ;  /* 0x0000001512127221 */ /* 0x004fe20000010000 */
[----:B---3--:R-:W-:-:S07]  /*35a0*/  FADD.FTZ R20, R20, R23 ;  /* 0x0000001714147221 */ /* 0x008fce0000010000 */
.L_x_1047:
        /* <DEDUP_REMOVED lines=15> */
[----:B------:R-:W-:Y:S01]  /*36a0*/  ISETP.GT.OR P1, PT, R25, 0x3f, P0 ;  /* 0x0000003f1900780c */ /* 0x000fe20000724670 */
        /* <DEDUP_REMOVED lines=18> */
.L_x_1013:
[----:B------:R-:W-:Y:S05]  /*37d0*/  BSYNC B0 ;  /* 0x0000000000007941 */ /* 0x000fea0003800000 */
.L_x_1012:
        /* <DEDUP_REMOVED lines=23> */
.L_x_1015:
[----:B------:R-:W-:Y:S05]  /*3950*/  BSYNC B0 ;  /* 0x0000000000007941 */ /* 0x000fea0003800000 */
.L_x_1014:
        /* <DEDUP_REMOVED lines=13> */
.L_x_1017:
[----:B------:R-:W-:Y:S05]  /*3a30*/  BSYNC B0 ;  /* 0x0000000000007941 */ /* 0x000fea0003800000 */
.L_x_1016:
        /* <DEDUP_REMOVED lines=23> */
.L_x_1019:
[----:B------:R-:W-:Y:S05]  /*3bb0*/  BSYNC B0 ;  /* 0x0000000000007941 */ /* 0x000fea0003800000 */
.L_x_1018:
[----:B------:R-:W-:Y:S06]  /*3bc0*/  BAR.SYNC.DEFER_BLOCKING 0x0 ;  /* 0x0000000000007b1d */ /* 0x000fec0000010000 */
[----:B------:R-:W-:Y:S05]  /*3bd0*/  @P3 EXIT ;  /* 0x000000000000394d */ /* 0x000fea0003800000 */
[----:B------:R-:W-:Y:S02]  /*3be0*/  IMAD R26, R29, R26, RZ ;  /* 0x0000001a1d1a7224 */ /* 0x000fe400078e02ff */
[----:B------:R-:W-:Y:S02]  /*3bf0*/  IMAD R14, R27, 0x50, RZ ;  /* 0x000000501b0e7824 */ /* 0x000fe400078e02ff */
[----:B01----:R-:W-:Y:S02]  /*3c00*/  IMAD R5, R26, UR38, RZ ;  /* 0x000000261a057c24 */ /* 0x003fe4000f8e02ff */
        /* <DEDUP_REMOVED lines=16> */
[CC--:B------:R-:W-:Y:S01]  /*3d10*/  LEA.HI.X.SX32 R24, R3.reuse, R11.reuse, 0x1, P0 ;  /* 0x0000000b03187211 */ /* 0x0c0fe200000f0eff */
[----:B------:R-:W-:Y:S01]  /*3d20*/  VIADD R26, R3, 0x38 ;  /* 0x00000038031a7836 */ /* 0x000fe20000000000 */
[----:B------:R-:W-:Y:S02]  /*3d30*/  LEA R12, P0, R9, UR4, 0x1 ;  /* 0x00000004090c7c11 */ /* 0x000fe4000f8008ff */
[----:B------:R-:W-:-:S02]  /*3d40*/  LEA.HI.X.SX32 R2, R5, R11, 0x1, P1 ;  /* 0x0000000b05027211 */ /* 0x000fc400008f0eff */
[----:B------:R-:W-:Y:S02]  /*3d50*/  LEA R22, P1, R7, UR4, 0x1 ;  /* 0x0000000407167c11 */ /* 0x000fe4000f8208ff */
[----:B------:R-:W-:Y:S02]  /*3d60*/  LEA.HI.X R13, R9, UR5, R24, 0x1, P0 ;  /* 0x00000005090d7c11 */ /* 0x000fe400080f0c18 */
[C---:B------:R-:W-:Y:S02]  /*3d70*/  IADD3 R24, R3.reuse, 0x30, RZ ;  /* 0x0000003003187810 */ /* 0x040fe40007ffe0ff */
[----:B------:R-:W-:Y:S01]  /*3d80*/  IADD3 R30, R3, 0x10, RZ ;  /* 0x00000010031e7810 */ /* 0x000fe20007ffe0ff */
[----:B------:R0:W-:Y:S01]  /*3d90*/  STG.E.U16 desc[UR36][R12.64], R0 ;  /* 0x000000000c007986 */ /* 0x0001e2000c101524 */
[----:B------:R-:W-:Y:S01]  /*3da0*/  LEA.HI.X R23, R7, UR5, R2, 0x1, P1 ;  /* 0x0000000507177c11 */ /* 0x000fe200088f0c02 */
[----:B------:R-:W-:Y:S01]  /*3db0*/  VIADD R2, R3, 0x48 ;  /* 0x0000004803027836 */ /* 0x000fe20000000000 */
[----:B------:R-:W-:-:S02]  /*3dc0*/  IADD3 R5, P4, R19, R14, RZ ;  /* 0x0000000e13057210 */ /* 0x000fc40007f9e0ff */
[-C--:B------:R-:W-:Y:S02]  /*3dd0*/  IADD3 R15, P1, R24, R14.reuse, RZ ;  /* 0x0000000e180f7210 */ /* 0x080fe40007f3e0ff */
[----:B------:R-:W-:Y:S02]  /*3de0*/  PRMT R9, R0, 0x7632, R9 ;  /* 0x0000763200097816 */ /* 0x000fe40000000009 */
[C---:B------:R-:W-:Y:S02]  /*3df0*/  IADD3 R25, R3.reuse, 0x20, RZ ;  /* 0x0000002003197810 */ /* 0x040fe40007ffe0ff */
[----:B------:R-:W-:Y:S01]  /*3e00*/  IADD3 R28, R3, 0x40, RZ ;  /* 0x00000040031c7810 */ /* 0x000fe20007ffe0ff */
[----:B------:R1:W-:Y:S01]  /*3e10*/  STG.E.U16 desc[UR36][R22.64], R9 ;  /* 0x0000000916007986 */ /* 0x0003e2000c101524 */
[----:B------:R-:W-:Y:S02]  /*3e20*/  IADD3 R3, P5, R30, R14, RZ ;  /* 0x0000000e1e037210 */ /* 0x000fe40007fbe0ff */
[----:B0-----:R-:W-:-:S02]  /*3e30*/  LEA.HI.X.SX32 R12, R19, R11, 0x1, P4 ;  /* 0x0000000b130c7211 */ /* 0x001fc400020f0eff */
[-C--:B------:R-:W-:Y:S02]  /*3e40*/  LEA.HI.X.SX32 R24, R24, R11.reuse, 0x1, P1 ;  /* 0x0000000b18187211 */ /* 0x080fe400008f0eff */
[----:B------:R-:W-:Y:S02]  /*3e50*/  F2FP.BF16.F32.PACK_AB R19, R6, R4 ;  /* 0x000000040613723e */ /* 0x000fe400000010ff */
[----:B------:R-:W-:Y:S02]  /*3e60*/  LEA R4, P1, R5, UR4, 0x1 ;  /* 0x0000000405047c11 */ /* 0x000fe4000f8208ff */
[-C--:B------:R-:W-:Y:S02]  /*3e70*/  IADD3 R13, P2, R21, R14.reuse, RZ ;  /* 0x0000000e150d7210 */ /* 0x080fe40007f5e0ff */
[----:B------:R-:W-:Y:S02]  /*3e80*/  LEA.HI.X.SX32 R30, R30, R11, 0x1, P5 ;  /* 0x0000000b1e1e7211 */ /* 0x000fe400028f0eff */
[----:B------:R-:W-:-:S02]  /*3e90*/  IADD3 R7, P3, R25, R14, RZ ;  /* 0x0000000e19077210 */ /* 0x000fc40007f7e0ff */
[-C--:B------:R-:W-:Y:S02]  /*3ea0*/  IADD3 R17, P0, R26, R14.reuse, RZ ;  /* 0x0000000e1a117210 */ /* 0x080fe40007f1e0ff */
[-C--:B-1----:R-:W-:Y:S02]  /*3eb0*/  IADD3 R9, P5, R28, R14.reuse, RZ ;  /* 0x0000000e1c097210 */ /* 0x082fe40007fbe0ff */
[----:B------:R-:W-:Y:S02]  /*3ec0*/  IADD3 R0, P6, R2, R14, RZ ;  /* 0x0000000e02007210 */ /* 0x000fe40007fde0ff */
[----:B------:R-:W-:Y:S02]  /*3ed0*/  LEA.HI.X R5, R5, UR5, R12, 0x1, P1 ;  /* 0x0000000505057c11 */ /* 0x000fe400088f0c0c */
[----:B------:R-:W-:Y:S02]  /*3ee0*/  LEA.HI.X.SX32 R22, R21, R11, 0x1, P2 ;  /* 0x0000000b15167211 */ /* 0x000fe400010f0eff */
[----:B------:R-:W-:-:S02]  /*3ef0*/  LEA R12, P1, R13, UR4, 0x1 ;  /* 0x000000040d0c7c11 */ /* 0x000fc4000f8208ff */
[-C--:B------:R-:W-:Y:S02]  /*3f00*/  LEA.HI.X.SX32 R14, R25, R11.reuse, 0x1, P3 ;  /* 0x0000000b190e7211 */ /* 0x080fe400018f0eff */
[-C--:B------:R-:W-:Y:S02]  /*3f10*/  LEA.HI.X.SX32 R26, R26, R11.reuse, 0x1, P0 ;  /* 0x0000000b1a1a7211 */ /* 0x080fe400000f0eff */
[-C--:B------:R-:W-:Y:S02]  /*3f20*/  LEA.HI.X.SX32 R28, R28, R11.reuse, 0x1, P5 ;  /* 0x0000000b1c1c7211 */ /* 0x080fe400028f0eff */
[----:B------:R-:W-:Y:S02]  /*3f30*/  LEA.HI.X.SX32 R11, R2, R11, 0x1, P6 ;  /* 0x0000000b020b7211 */ /* 0x000fe400030f0eff */
[----:B------:R-:W-:Y:S02]  /*3f40*/  LEA R2, P0, R3, UR4, 0x1 ;  /* 0x0000000403027c11 */ /* 0x000fe4000f8008ff */
[----:B------:R-:W-:-:S02]  /*3f50*/  LEA.HI.X R13, R13, UR5, R22, 0x1, P1 ;  /* 0x000000050d0d7c11 */ /* 0x000fc400088f0c16 */
[----:B------:R-:W-:Y:S02]  /*3f60*/  LEA R22, P1, R17, UR4, 0x1 ;  /* 0x0000000411167c11 */ /* 0x000fe4000f8208ff */
[----:B------:R-:W-:Y:S02]  /*3f70*/  LEA.HI.X R3, R3, UR5, R30, 0x1, P0 ;  /* 0x0000000503037c11 */ /* 0x000fe400080f0c1e */
[----:B------:R-:W-:Y:S02]  /*3f80*/  LEA R6, P0, R7, UR4, 0x1 ;  /* 0x0000000407067c11 */ /* 0x000fe4000f8008ff */
[----:B------:R-:W-:Y:S01]  /*3f90*/  LEA.HI.X R23, R17, UR5, R26, 0x1, P1 ;  /* 0x0000000511177c11 */ /* 0x000fe200088f0c1a */
[----:B------:R0:W-:Y:S01]  /*3fa0*/  STG.E.U16 desc[UR36][R2.64], R19 ;  /* 0x0000001302007986 */ /* 0x0001e2000c101524 */
[----:B------:R-:W-:Y:S02]  /*3fb0*/  LEA R26, P1, R0, UR4, 0x1 ;  /* 0x00000004001a7c11 */ /* 0x000fe4000f8208ff */
[----:B------:R-:W-:-:S02]  /*3fc0*/  LEA.HI.X R7, R7, UR5, R14, 0x1, P0 ;  /* 0x0000000507077c11 */ /* 0x000fc400080f0c0e */
[----:B------:R-:W-:Y:S02]  /*3fd0*/  LEA R14, P0, R15, UR4, 0x1 ;  /* 0x000000040f0e7c11 */ /* 0x000fe4000f8008ff */
[----:B------:R-:W-:Y:S02]  /*3fe0*/  F2FP.BF16.F32.PACK_AB R8, R10, R8 ;  /* 0x000000080a08723e */ /* 0x000fe400000010ff */
[----:B------:R-:W-:Y:S02]  /*3ff0*/  LEA.HI.X R27, R0, UR5, R11, 0x1, P1 ;  /* 0x00000005001b7c11 */ /* 0x000fe400088f0c0b */
[----:B------:R-:W-:Y:S02]  /*4000*/  PRMT R0, R19, 0x7632, R0 ;  /* 0x0000763213007816 */ /* 0x000fe40000000000 */
[----:B------:R-:W-:Y:S02]  /*4010*/  LEA.HI.X R15, R15, UR5, R24, 0x1, P0 ;  /* 0x000000050f0f7c11 */ /* 0x000fe400080f0c18 */
[----:B------:R-:W-:Y:S01]  /*4020*/  F2FP.BF16.F32.PACK_AB R16, R18, R16 ;  /* 0x000000101210723e */ /* 0x000fe200000010ff */
[----:B------:R-:W-:Y:S01]  /*4030*/  STG.E.U16 desc[UR36][R4.64], R0 ;  /* 0x0000000004007986 */ /* 0x000fe2000c101524 */
[----:B0-----:R-:W-:-:S02]  /*4040*/  PRMT R3, R8, 0x7632, R3 ;  /* 0x0000763208037816 */ /* 0x001fc40000000003 */
[----:B------:R-:W-:Y:S01]  /*4050*/  LEA R24, P0, R9, UR4, 0x1 ;  /* 0x0000000409187c11 */ /* 0x000fe2000f8008ff */
[----:B------:R-:W-:Y:S01]  /*4060*/  STG.E.U16 desc[UR36][R6.64], R8 ;  /* 0x0000000806007986 */ /* 0x000fe2000c101524 */
[----:B------:R-:W-:Y:S02]  /*4070*/  F2FP.BF16.F32.PACK_AB R20, R31, R20 ;  /* 0x000000141f14723e */ /* 0x000fe400000010ff */
[----:B------:R-:W-:Y:S01]  /*4080*/  PRMT R11, R16, 0x7632, R11 ;  /* 0x00007632100b7816 */ /* 0x000fe2000000000b */
[----:B------:R0:W-:Y:S01]  /*4090*/  STG.E.U16 desc[UR36][R12.64], R3 ;  /* 0x000000030c007986 */ /* 0x0001e2000c101524 */
[----:B------:R-:W-:-:S03]  /*40a0*/  LEA.HI.X R25, R9, UR5, R28, 0x1, P0 ;  /* 0x0000000509197c11 */ /* 0x000fc600080f0c1c */
[----:B------:R-:W-:Y:S04]  /*40b0*/  STG.E.U16 desc[UR36][R14.64], R16 ;  /* 0x000000100e007986 */ /* 0x000fe8000c101524 */
[----:B------:R-:W-:Y:S01]  /*40c0*/  STG.E.U16 desc[UR36][R22.64], R11 ;  /* 0x0000000b16007986 */ /* 0x000fe2000c101524 */
[----:B0-----:R-:W-:-:S03]  /*40d0*/  PRMT R13, R20, 0x7632, R13 ;  /* 0x00007632140d7816 */ /* 0x001fc6000000000d */
[----:B------:R-:W-:Y:S04]  /*40e0*/  STG.E.U16 desc[UR36][R24.64], R20 ;  /* 0x0000001418007986 */ /* 0x000fe8000c101524 */
[----:B------:R-:W-:Y:S01]  /*40f0*/  STG.E.U16 desc[UR36][R26.64], R13 ;  /* 0x0000000d1a007986 */ /* 0x000fe2000c101524 */
[----:B------:R-:W-:Y:S05]  /*4100*/  EXIT ;  /* 0x000000000000794d */ /* 0x000fea0003800000 */
.L_x_982:
        /* <DEDUP_REMOVED lines=16> */
.L_x_1009:
        /* <DEDUP_REMOVED lines=16> */
.L_x_1020:
[----:B------:R-:W-:Y:S05]  /*4310*/  EXIT ;  /* 0x000000000000794d */ /* 0x000fea0003800000 */
.L_x_984:
[----:B------:R-:W-:Y:S01]  /*4320*/  MOV R12, 0x10 ;  /* 0x00000010000c7802 */ /* 0x000fe20000000f00 */
[----:B------:R-:W-:Y:S01]  /*4330*/  IMAD.MOV.U32 R11, RZ, RZ, 0x1f ;  /* 0x0000001fff0b7424 */ /* 0x000fe200078e00ff */
[----:B------:R-:W-:Y:S01]  /*4340*/  MOV R15, 0xffffffff ;  /* 0xffffffff000f7802 */ /* 0x000fe20000000f00 */
[----:B------:R-:W-:-:S07]  /*4350*/  IMAD.MOV.U32 R2, RZ, RZ, -0x800001 ;  /* 0xff7fffffff027424 */ /* 0x000fce00078e00ff */
[----:B------:R-:W-:Y:S05]  /*4360*/  WARPSYNC.COLLECTIVE R15, `(.L_x_1021) ;  /* 0x000000000f087348 */ /* 0x000fea0003c00000 */
[----:B------:R0:W1:Y:S02]  /*4370*/  SHFL.BFLY P6, R14, R13, R12, R11 ;  /* 0x0c00000c0d0e7389 */ /* 0x00006400000c000b */
[----:B01----:R-:W-:Y:S01]  /*4380*/  ENDCOLLECTIVE ;  /* 0x000000000000791b */ /* 0x003fe20003800000 */
.L_x_1021:
[----:B------:R-:W-:Y:S01]  /*4390*/  HFMA2.MMA R12, -RZ, RZ, 0, 4.76837158203125e-07 ;  /* 0x00000008ff0c7435 */ /* 0x000fe200000001ff */
[----:B------:R-:W-:-:S05]  /*43a0*/  FMNMX.FTZ R4, R14, -3.40282346638528859812e+38, !PT ;  /* 0xff7fffff0e047809 */ /* 0x000fca0007810000 */
[----:B------:R-:W-:-:S07]  /*43b0*/  IMAD.MOV.U32 R13, RZ, RZ, R4 ;  /* 0x000000ffff0d7224 */ /* 0x000fce00078e0004 */
[----:B------:R-:W-:Y:S05]  /*43c0*/  WARPSYNC.COLLECTIVE R15, `(.L_x_1022) ;  /* 0x000000000f087348 */ /* 0x000fea0003c00000 */
[----:B------:R0:W1:Y:S02]  /*43d0*/  SHFL.BFLY P6, R14, R13, R12, R11 ;  /* 0x0c00000c0d0e7389 */ /* 0x00006400000c000b */
[----:B01----:R-:W-:Y:S01]  /*43e0*/  ENDCOLLECTIVE ;  /* 0x000000000000791b */ /* 0x003fe20003800000 */
.L_x_1022:
[----:B------:R-:W-:Y:S02]  /*43f0*/  MOV R12, 0x4 ;  /* 0x00000004000c7802 */ /* 0x000fe40000000f00 */
[----:B------:R-:W-:-:S05]  /*4400*/  FMNMX.FTZ R5, R4, R14, !PT ;  /* 0x0000000e04057209 */ /* 0x000fca0007810000 */
[----:B------:R-:W-:-:S07]  /*4410*/  IMAD.MOV.U32 R13, RZ, RZ, R5 ;  /* 0x000000ffff0d7224 */ /* 0x000fce00078e0005 */
[----:B------:R-:W-:Y:S05]  /*4420*/  WARPSYNC.COLLECTIVE R15, `(.L_x_1023) ;  /* 0x000000000f087348 */ /* 0x000fea0003c00000 */
[----:B------:R0:W1:Y:S02]  /*4430*/  SHFL.BFLY P6, R14, R13, R12, R11 ;  /* 0x0c00000c0d0e7389 */ /* 0x00006400000c000b */
[----:B01----:R-:W-:Y:S01]  /*4440*/  ENDCOLLECTIVE ;  /* 0x000000000000791b */ /* 0x003fe20003800000 */
.L_x_1023:
[----:B------:R-:W-:Y:S01]  /*4450*/  HFMA2.MMA R12, -RZ, RZ, 0, 1.1920928955078125e-07 ;  /* 0x00000002ff0c7435 */ /* 0x000fe200000001ff */
[----:B------:R-:W-:-:S05]  /*4460*/  FMNMX.FTZ R6, R5, R14, !PT ;  /* 0x0000000e05067209 */ /* 0x000fca0007810000 */
[----:B------:R-:W-:-:S07]  /*4470*/  IMAD.MOV.U32 R13, RZ, RZ, R6 ;  /* 0x000000ffff0d7224 */ /* 0x000fce00078e0006 */
[----:B------:R-:W-:Y:S05]  /*4480*/  WARPSYNC.COLLECTIVE R15, `(.L_x_1024) ;  /* 0x000000000f087348 */ /* 0x000fea0003c00000 */
[----:B------:R0:W1:Y:S02]  /*4490*/  SHFL.BFLY P6, R14, R13, R12, R11 ;  /* 0x0c00000c0d0e7389 */ /* 0x00006400000c000b */
[----:B01----:R-:W-:Y:S01]  /*44a0*/  ENDCOLLECTIVE ;  /* 0x000000000000791b */ /* 0x003fe20003800000 */
.L_x_1024:
[----:B------:R-:W-:Y:S02]  /*44b0*/  MOV R12, 0x1 ;  /* 0x00000001000c7802 */ /* 0x000fe40000000f00 */
[----:B------:R-:W-:-:S05]  /*44c0*/  FMNMX.FTZ R19, R6, R14, !PT ;  /* 0x0000000e06137209 */ /* 0x000fca0007810000 */
[----:B------:R-:W-:-:S07]  /*44d0*/  IMAD.MOV.U32 R13, RZ, RZ, R19 ;  /* 0x000000ffff0d7224 */ /* 0x000fce00078e0013 */
[----:B------:R-:W-:Y:S05]  /*44e0*/  WARPSYNC.COLLECTIVE R15, `(.L_x_1025) ;  /* 0x000000000f087348 */ /* 0x000fea0003c00000 */
[----:B------:R0:W1:Y:S02]  /*44f0*/  SHFL.BFLY P6, R14, R13, R12, R11 ;  /* 0x0c00000c0d0e7389 */ /* 0x00006400000c000b */
[----:B01----:R-:W-:Y:S01]  /*4500*/  ENDCOLLECTIVE ;  /* 0x000000000000791b */ /* 0x003fe20003800000 */
.L_x_1025:
[----:B------:R-:W-:Y:S05]  /*4510*/  BRA `(.L_x_1026) ;  /* 0xffffffcc00587947 */ /* 0x000fea000383ffff */
.L_x_1011:
[----:B--2-4-:R-:W-:Y:S01]  /*4520*/  HFMA2.MMA R13, -RZ, RZ, 0, 0 ;  /* 0x00000000ff0d7435 */ /* 0x014fe200000001ff */
[----:B------:R-:W-:Y:S01]  /*4530*/  IMAD.MOV.U32 R12, RZ, RZ, 0x2 ;  /* 0x00000002ff0c7424 */ /* 0x000fe200078e00ff */
[----:B-1----:R-:W-:Y:S01]  /*4540*/  MOV R11, 0x1f ;  /* 0x0000001f000b7802 */ /* 0x002fe20000000f00 */
[----:B---3--:R-:W-:-:S08]  /*4550*/  IMAD.MOV.U32 R15, RZ, RZ, -0x1 ;  /* 0xffffffffff0f7424 */ /* 0x008fd000078e00ff */
[----:B0-----:R-:W-:Y:S05]  /*4560*/  WARPSYNC.COLLECTIVE R15, `(.L_x_1027) ;  /* 0x000000000f087348 */ /* 0x001fea0003c00000 */
[----:B------:R1:W2:Y:S02]  /*4570*/  SHFL.BFLY P6, R14, R13, R12, R11 ;  /* 0x0c00000c0d0e7389 */ /* 0x0002a400000c000b */
[----:B012---:R-:W-:Y:S01]  /*4580*/  ENDCOLLECTIVE ;  /* 0x000000000000791b */ /* 0x007fe20003800000 */
.L_x_1027:
[----:B------:R-:W-:Y:S01]  /*4590*/  HFMA2.MMA R12, -RZ, RZ, 0, 5.9604644775390625e-08 ;  /* 0x00000001ff0c7435 */ /* 0x000fe200000001ff */
[----:B------:R-:W-:-:S05]  /*45a0*/  MOV R30, R14 ;  /* 0x0000000e001e7202 */ /* 0x000fca0000000f00 */
[----:B------:R-:W-:-:S04]  /*45b0*/  FADD.FTZ R30, RZ, R30 ;  /* 0x0000001eff1e7221 */ /* 0x000fc80000010000 */
[----:B------:R-:W-:-:S07]  /*45c0*/  IMAD.MOV.U32 R13, RZ, RZ, R30 ;  /* 0x000000ffff0d7224 */ /* 0x000fce00078e001e */
[----:B------:R-:W-:Y:S05]  /*45d0*/  WARPSYNC.COLLECTIVE R15, `(.L_x_1028) ;  /* 0x000000000f087348 */ /* 0x000fea0003c00000 */
[----:B------:R0:W1:Y:S02]  /*45e0*/  SHFL.BFLY P6, R14, R13, R12, R11 ;  /* 0x0c00000c0d0e7389 */ /* 0x00006400000c000b */
[----:B01----:R-:W-:Y:S01]  /*45f0*/  ENDCOLLECTIVE ;  /* 0x000000000000791b */ /* 0x003fe20003800000 */
.L_x_1028:
[----:B------:R-:W-:Y:S01]  /*4600*/  MOV R13, RZ ;  /* 0x000000ff000d7202 */ /* 0x000fe20000000f00 */
[----:B------:R-:W-:Y:S02]  /*4610*/  IMAD.MOV.U32 R12, RZ, RZ, 0x2 ;  /* 0x00000002ff0c7424 */ /* 0x000fe400078e00ff */
[----:B------:R-:W-:-:S07]  /*4620*/  IMAD.MOV.U32 R0, RZ, RZ, R14 ;  /* 0x000000ffff007224 */ /* 0x000fce00078e000e */
[----:B------:R-:W-:Y:S05]  /*4630*/  WARPSYNC.COLLECTIVE R15, `(.L_x_1029) ;  /* 0x000000000f087348 */ /* 0x000fea0003c00000 */
[----:B------:R0:W1:Y:S02]  /*4640*/  SHFL.BFLY P6, R14, R13, R12, R11 ;  /* 0x0c00000c0d0e7389 */ /* 0x00006400000c000b */
[----:B01----:R-:W-:Y:S01]  /*4650*/  ENDCOLLECTIVE ;  /* 0x000000000000791b */ /* 0x003fe20003800000 */
.L_x_1029:
        /* <DEDUP_REMOVED lines=8> */
.L_x_1030:
[----:B------:R-:W-:Y:S01]  /*46e0*/  MOV R13, RZ ;  /* 0x000000ff000d7202 */ /* 0x000fe20000000f00 */
[----:B------:R-:W-:Y:S02]  /*46f0*/  IMAD.MOV.U32 R12, RZ, RZ, 0x2 ;  /* 0x00000002ff0c7424 */ /* 0x000fe400078e00ff */
[----:B------:R-:W-:-:S07]  /*4700*/  IMAD.MOV.U32 R3, RZ, RZ, R14 ;  /* 0x000000ffff037224 */ /* 0x000fce00078e000e */
[----:B------:R-:W-:Y:S05]  /*4710*/  WARPSYNC.COLLECTIVE R15, `(.L_x_1031) ;  /* 0x000000000f087348 */ /* 0x000fea0003c00000 */
[----:B------:R0:W1:Y:S02]  /*4720*/  SHFL.BFLY P6, R14, R13, R12, R11 ;  /* 0x0c00000c0d0e7389 */ /* 0x00006400000c000b */
[----:B01----:R-:W-:Y:S01]  /*4730*/  ENDCOLLECTIVE ;  /* 0x000000000000791b */ /* 0x003fe20003800000 */
.L_x_1031:
        /* <DEDUP_REMOVED lines=8> */
.L_x_1032:
[----:B------:R-:W-:Y:S01]  /*47c0*/  MOV R13, RZ ;  /* 0x000000ff000d7202 */ /* 0x000fe20000000f00 */
[----:B------:R-:W-:Y:S02]  /*47d0*/  IMAD.MOV.U32 R12, RZ, RZ, 0x2 ;  /* 0x00000002ff0c7424 */ /* 0x000fe400078e00ff */
[----:B------:R-:W-:-:S07]  /*47e0*/  IMAD.MOV.U32 R5, RZ, RZ, R14 ;  /* 0x000000ffff057224 */ /* 0x000fce00078e000e */
[----:B------:R-:W-:Y:S05]  /*47f0*/  WARPSYNC.COLLECTIVE R15, `(.L_x_1033) ;  /* 0x000000000f087348 */ /* 0x000fea0003c00000 */
[----:B------:R0:W1:Y:S02]  /*4800*/  SHFL.BFLY P6, R14, R13, R12, R11 ;  /* 0x0c00000c0d0e7389 */ /* 0x00006400000c000b */
[----:B01----:R-:W-:Y:S01]  /*4810*/  ENDCOLLECTIVE ;  /* 0x000000000000791b */ /* 0x003fe20003800000 */
.L_x_1033:
        /* <DEDUP_REMOVED lines=8> */
.L_x_1034:
[----:B------:R-:W-:Y:S01]  /*48a0*/  MOV R13, RZ ;  /* 0x000000ff000d7202 */ /* 0x000fe20000000f00 */
[----:B------:R-:W-:Y:S02]  /*48b0*/  IMAD.MOV.U32 R12, RZ, RZ, 0x2 ;  /* 0x00000002ff0c7424 */ /* 0x000fe400078e00ff */
[----:B------:R-:W-:-:S07]  /*48c0*/  IMAD.MOV.U32 R7, RZ, RZ, R14 ;  /* 0x000000ffff077224 */ /* 0x000fce00078e000e */
[----:B------:R-:W-:Y:S05]  /*48d0*/  WARPSYNC.COLLECTIVE R15, `(.L_x_1035) ;  /* 0x000000000f087348 */ /* 0x000fea0003c00000 */
[----:B------:R0:W1:Y:S02]  /*48e0*/  SHFL.BFLY P6, R14, R13, R12, R11 ;  /* 0x0c00000c0d0e7389 */ /* 0x00006400000c000b */
[----:B01----:R-:W-:Y:S01]  /*48f0*/  ENDCOLLECTIVE ;  /* 0x000000000000791b */ /* 0x003fe20003800000 */
.L_x_1035:
        /* <DEDUP_REMOVED lines=8> */
.L_x_1036:
[----:B------:R-:W-:Y:S01]  /*4980*/  MOV R13, RZ ;  /* 0x000000ff000d7202 */ /* 0x000fe20000000f00 */
[----:B------:R-:W-:Y:S02]  /*4990*/  IMAD.MOV.U32 R12, RZ, RZ, 0x2 ;  /* 0x00000002ff0c7424 */ /* 0x000fe400078e00ff */
[----:B------:R-:W-:-:S07]  /*49a0*/  IMAD.MOV.U32 R9, RZ, RZ, R14 ;  /* 0x000000ffff097224 */ /* 0x000fce00078e000e */
[----:B------:R-:W-:Y:S05]  /*49b0*/  WARPSYNC.COLLECTIVE R15, `(.L_x_1037) ;  /* 0x000000000f087348 */ /* 0x000fea0003c00000 */
[----:B------:R0:W1:Y:S02]  /*49c0*/  SHFL.BFLY P6, R14, R13, R12, R11 ;  /* 0x0c00000c0d0e7389 */ /* 0x00006400000c000b */
[----:B01----:R-:W-:Y:S01]  /*49d0*/  ENDCOLLECTIVE ;  /* 0x000000000000791b */ /* 0x003fe20003800000 */
.L_x_1037:
        /* <DEDUP_REMOVED lines=8> */
.L_x_1038:
[----:B------:R-:W-:Y:S01]  /*4a60*/  MOV R13, RZ ;  /* 0x000000ff000d7202 */ /* 0x000fe20000000f00 */
[----:B------:R-:W-:Y:S02]  /*4a70*/  IMAD.MOV.U32 R12, RZ, RZ, 0x2 ;  /* 0x00000002ff0c7424 */ /* 0x000fe400078e00ff */
[----:B------:R-:W-:-:S07]  /*4a80*/  IMAD.MOV.U32 R17, RZ, RZ, R14 ;  /* 0x000000ffff117224 */ /* 0x000fce00078e000e */
[----:B------:R-:W-:Y:S05]  /*4a90*/  WARPSYNC.COLLECTIVE R15, `(.L_x_1039) ;  /* 0x000000000f087348 */ /* 0x000fea0003c00000 */
[----:B------:R0:W1:Y:S02]  /*4aa0*/  SHFL.BFLY P6, R14, R13, R12, R11 ;  /* 0x0c00000c0d0e7389 */ /* 0x00006400000c000b */
[----:B01----:R-:W-:Y:S01]  /*4ab0*/  ENDCOLLECTIVE ;  /* 0x000000000000791b */ /* 0x003fe20003800000 */
.L_x_1039:
        /* <DEDUP_REMOVED lines=8> */
.L_x_1040:
[----:B------:R-:W-:Y:S01]  /*4b40*/  MOV R13, RZ ;  /* 0x000000ff000d7202 */ /* 0x000fe20000000f00 */
[----:B------:R-:W-:Y:S02]  /*4b50*/  IMAD.MOV.U32 R12, RZ, RZ, 0x2 ;  /* 0x00000002ff0c7424 */ /* 0x000fe400078e00ff */
[----:B------:R-:W-:-:S07]  /*4b60*/  IMAD.MOV.U32 R19, RZ, RZ, R14 ;  /* 0x000000ffff137224 */ /* 0x000fce00078e000e */
[----:B------:R-:W-:Y:S05]  /*4b70*/  WARPSYNC.COLLECTIVE R15, `(.L_x_1041) ;  /* 0x000000000f087348 */ /* 0x000fea0003c00000 */
[----:B------:R0:W1:Y:S02]  /*4b80*/  SHFL.BFLY P6, R14, R13, R12, R11 ;  /* 0x0c00000c0d0e7389 */ /* 0x00006400000c000b */
[----:B01----:R-:W-:Y:S01]  /*4b90*/  ENDCOLLECTIVE ;  /* 0x000000000000791b */ /* 0x003fe20003800000 */
.L_x_1041:
        /* <DEDUP_REMOVED lines=8> */
.L_x_1042:
[----:B------:R-:W-:Y:S01]  /*4c20*/  MOV R13, RZ ;  /* 0x000000ff000d7202 */ /* 0x000fe20000000f00 */
[----:B------:R-:W-:Y:S02]  /*4c30*/  IMAD.MOV.U32 R12, RZ, RZ, 0x2 ;  /* 0x00000002ff0c7424 */ /* 0x000fe400078e00ff */
[----:B------:R-:W-:-:S07]  /*4c40*/  IMAD.MOV.U32 R21, RZ, RZ, R14 ;  /* 0x000000ffff157224 */ /* 0x000fce00078e000e */
[----:B------:R-:W-:Y:S05]  /*4c50*/  WARPSYNC.COLLECTIVE R15, `(.L_x_1043) ;  /* 0x000000000f087348 */ /* 0x000fea0003c00000 */
[----:B------:R0:W1:Y:S02]  /*4c60*/  SHFL.BFLY P6, R14, R13, R12, R11 ;  /* 0x0c00000c0d0e7389 */ /* 0x00006400000c000b */
[----:B01----:R-:W-:Y:S01]  /*4c70*/  ENDCOLLECTIVE ;  /* 0x000000000000791b */ /* 0x003fe20003800000 */
.L_x_1043:
[----:B------:R-:W-:Y:S01]  /*4c80*/  FADD.FTZ R18, R18, R21 ;  /* 0x0000001512127221 */ /* 0x000fe20000010000 */
[----:B------:R-:W-:Y:S02]  /*4c90*/  IMAD.MOV.U32 R12, RZ, RZ, 0x1 ;  /* 0x00000001ff0c7424 */ /* 0x000fe400078e00ff */
[----:B------:R-:W-:-:S05]  /*4ca0*/  FADD.FTZ R20, RZ, R14 ;  /* 0x0000000eff147221 */ /* 0x000fca0000010000 */
[----:B------:R-:W-:-:S07]  /*4cb0*/  MOV R13, R20 ;  /* 0x00000014000d7202 */ /* 0x000fce0000000f00 */
[----:B------:R-:W-:Y:S05]  /*4cc0*/  WARPSYNC.COLLECTIVE R15, `(.L_x_1044) ;  /* 0x000000000f087348 */ /* 0x000fea0003c00000 */
[----:B------:R0:W1:Y:S02]  /*4cd0*/  SHFL.BFLY P6, R14, R13, R12, R11 ;  /* 0x0c00000c0d0e7389 */ /* 0x00006400000c000b */
[----:B01----:R-:W-:Y:S01]  /*4ce0*/  ENDCOLLECTIVE ;  /* 0x000000000000791b */ /* 0x003fe20003800000 */
.L_x_1044:
[----:B------:R-:W-:Y:S01]  /*4cf0*/  HFMA2.MMA R12, -RZ, RZ, 0, 1.1920928955078125e-07 ;  /* 0x00000002ff0c7435 */ /* 0x000fe200000001ff */
[----:B------:R-:W-:Y:S01]  /*4d00*/  IMAD.MOV.U32 R13, RZ, RZ, RZ ;  /* 0x000000ffff0d7224 */ /* 0x000fe200078e00ff */
[----:B------:R-:W-:-:S09]  /*4d10*/  MOV R23, R14 ;  /* 0x0000000e00177202 */ /* 0x000fd20000000f00 */
[----:B------:R-:W-:Y:S05]  /*4d20*/  WARPSYNC.COLLECTIVE R15, `(.L_x_1045) ;  /* 0x000000000f087348 */ /* 0x000fea0003c00000 */
[----:B------:R0:W1:Y:S02]  /*4d30*/  SHFL.BFLY P6, R14, R13, R12, R11 ;  /* 0x0c00000c0d0e7389 */ /* 0x00006400000c000b */
[----:B01----:R-:W-:Y:S01]  /*4d40*/  ENDCOLLECTIVE ;  /* 0x000000000000791b */ /* 0x003fe20003800000 */
.L_x_1045:
[----:B------:R-:W-:Y:S01]  /*4d50*/  FADD.FTZ R20, R20, R23 ;  /* 0x0000001714147221 */ /* 0x000fe20000010000 */
[----:B------:R-:W-:Y:S01]  /*4d60*/  MOV R12, 0x1 ;  /* 0x00000001000c7802 */ /* 0x000fe20000000f00 */
[----:B------:R-:W-:-:S04]  /*4d70*/  FADD.FTZ R31, RZ, R14 ;  /* 0x0000000eff1f7221 */ /* 0x000fc80000010000 */
[----:B------:R-:W-:-:S07]  /*4d80*/  IMAD.MOV.U32 R13, RZ, RZ, R31 ;  /* 0x000000ffff0d7224 */ /* 0x000fce00078e001f */
[----:B------:R-:W-:Y:S05]  /*4d90*/  WARPSYNC.COLLECTIVE R15, `(.L_x_1046) ;  /* 0x000000000f087348 */ /* 0x000fea0003c00000 */
[----:B------:R0:W1:Y:S02]  /*4da0*/  SHFL.BFLY P6, R14, R13, R12, R11 ;  /* 0x0c00000c0d0e7389 */ /* 0x00006400000c000b */
[----:B01----:R-:W-:Y:S01]  /*4db0*/  ENDCOLLECTIVE ;  /* 0x000000000000791b */ /* 0x003fe20003800000 */
.L_x_1046:
[----:B------:R-:W-:Y:S05]  /*4dc0*/  BRA `(.L_x_1047) ;  /* 0xffffffe400f87947 */ /* 0x000fea000383ffff */
.L_x_1048:
        /* <DEDUP_REMOVED lines=11> */
.L_x_29584:


//--------------------- .text._ZN4vllm25paged_attention_v2_kernelI13__nv_bfloat16hLi64ELi32ELi128ELNS_18Fp8KVCacheDataTypeE2ELb1ELi512EEEvPfS3_PT_PKS4_PKT0_SA_ifPKiSC_iPKfiiiSE_SE_iiiii --------------------------
	.section	.text._ZN4vllm25paged_attention_v2_kernelI13__nv_bfloat16hLi64ELi32ELi128ELNS_18Fp8KVCacheDataTypeE2ELb1ELi512EEEvPfS3_PT_PKS4_PKT0_SA_ifPKiSC_iPKfiiiSE_SE_iiiii,"ax",@progbits
	.align	128
        .global         _ZN4vllm25paged_attention_v2_kernelI13__nv_bfloat16hLi64ELi32ELi128ELNS_18Fp8KVCacheDataTypeE2ELb1ELi512EEEvPfS3_PT_PKS4_PKT0_SA_ifPKiSC_iPKfiiiSE_SE_iiiii
        .type           _ZN4vllm25paged_attention_v2_kernelI13__nv_bfloat16hLi64ELi32ELi128ELNS_18Fp8KVCacheDataTypeE2ELb1ELi512EEEvPfS3_PT_PKS4_PKT0_SA_ifPKiSC_iPKfiiiSE_SE_iiiii,@function
        .size           _ZN4vllm25paged_attention_v2_kernelI13__nv_bfloat16hLi64ELi32ELi128ELNS_18Fp8KVCacheDataTypeE2ELb1ELi512EEEvPfS3_PT_PKS4_PKT0_SA_ifPKiSC_iPKfiiiSE_SE_iiiii,(.L_x_29585 - _ZN4vllm25paged_attention_v2_kernelI13__nv_bfloat16hLi64ELi32ELi128ELNS_18Fp8KVCacheDataTypeE2ELb1ELi512EEEvPfS3_PT_PKS4_PKT0_SA_ifPKiSC_iPKfiiiSE_SE_iiiii)
        .other          _ZN4vllm25paged_attention_v2_kernelI13__nv_bfloat16hLi64ELi32ELi128ELNS_18Fp8KVCacheDataTypeE2ELb1ELi512EEEvPfS3_PT_PKS4_PKT0_SA_ifPKiSC_iPKfiiiSE_SE_iiiii,@"STO_CUDA_ENTRY STV_DEFAULT"
_ZN4vllm25paged_attention_v2_kernelI13__nv_bfloat16hLi64ELi32ELi128ELNS_18Fp8KVCacheDataTypeE2ELb1ELi512EEEvPfS3_PT_PKS4_PKT0_SA_ifPKiSC_iPKfiiiSE_SE_iiiii:
.text._ZN4vllm25paged_attention_v2_kernelI13__nv_bfloat16hLi64ELi32ELi128ELNS_18Fp8KVCacheDataTypeE2ELb1ELi512EEEvPfS3_PT_PKS4_PKT0_SA_ifPKiSC_iPKfiiiSE_SE_iiiii:
        /* <DEDUP_REMOVED lines=55> */
.L_x_1053:
        /* <DEDUP_REMOVED lines=15> */
.L_x_1052:
[----:B------:R-:W-:Y:S05]  /*0460*/  BSYNC B1 ;  /* 0x0000000000017941 */ /* 0x000fea0003800000 */
.L_x_1051:
        /* <DEDUP_REMOVED lines=12> */
[C---:B--2---:R-:W-:Y:S02]  /*0530*/  LEA R17, P0, R18.reuse, R8, 0x1 ;  /* 0x0000000812117211 */ /* 0x044fe400078008ff */
[----:B------:R-:W-:Y:S02]  /*0540*/  IADD3 R21, R21, 0x1000, RZ ;  /* 0x0000100015157810 */ /* 0x000fe40007ffe0ff */
[----:B------:R-:W-:-:S09]  /*0550*/  LEA.HI.X R18, R18, R9, R14, 0x1, P0 ;  /* 0x0000000912127211 */ /* 0x000fd200000f0c0e */
.L_x_1054:
        /* <DEDUP_REMOVED lines=22> */
[----:B------:R-:W-:-:S04]  /*06c0*/  IADD3 R17, P1, R17, 0x2000, RZ ;  /* 0x0000200011117810 */ /* 0x000fc80007f3e0ff */
[----:B------:R-:W-:Y:S01]  /*06d0*/  IADD3.X R18, RZ, R18, RZ, P1, !PT ;  /* 0x00000012ff127210 */ /* 0x000fe20000ffe4ff */
[----:B---3--:R-:W-:Y:S04]  /*06e0*/  STS.128 [R21], R12 ;  /* 0x0000000c15007388 */ /* 0x008fe80000000c00 */
[----:B--2---:R0:W-:Y:S02]  /*06f0*/  STS.128 [R21+0x800], R8 ;  /* 0x0008000815007388 */ /* 0x0041e40000000c00 */
[----:B0-----:R-:W-:Y:S01]  /*0700*/  VIADD R21, R21, 0x2000 ;  /* 0x0000200015157836 */ /* 0x001fe20000000000 */
[----:B------:R-:W-:Y:S06]  /*0710*/  @!P0 BRA `(.L_x_1054) ;  /* 0xfffffffc00908947 */ /* 0x000fec000383ffff */
.L_x_1050:
[----:B------:R-:W-:Y:S05]  /*0720*/  BSYNC B0 ;  /* 0x0000000000007941 */ /* 0x000fea0003800000 */
.L_x_1049:
        /* <DEDUP_REMOVED lines=64> */
[----:B0-----:R-:W-:Y:S01]  /*0b30*/  VIADD R8, R19, 0xffffffe ;  /* 0x0ffffffe13087836 */ /* 0x001fe20000000000 */
[----:B------:R-:W-:-:S05]  /*0b40*/  IADD3 R19, RZ, -R24, RZ ;  /* 0x80000018ff137210 */ /* 0x000fca0007ffe0ff */
[----:B------:R0:W1:Y:S02]  /*0b50*/  F2I.FTZ.U32.TRUNC.NTZ R9, R8 ;  /* 0x0000000800097305 */ /* 0x000064000021f000 */
[----:B0-----:R-:W-:Y:S01]  /*0b60*/  IMAD.MOV.U32 R8, RZ, RZ, RZ ;  /* 0x000000ffff087224 */ /* 0x001fe200078e00ff */
[----:B-1----:R-:W-:-:S05]  /*0b70*/  IADD3 R20, RZ, -R9, RZ ;  /* 0x80000009ff147210 */ /* 0x002fca0007ffe0ff */
[----:B------:R-:W-:Y:S02]  /*0b80*/  IMAD R21, R20, R15, RZ ;  /* 0x0000000f14157224 */ /* 0x000fe400078e02ff */
[----:B------:R-:W-:Y:S02]  /*0b90*/  IMAD.MOV.U32 R20, RZ, RZ, R23 ;  /* 0x000000ffff147224 */ /* 0x000fe400078e0017 */
[----:B------:R-:W-:-:S06]  /*0ba0*/  IMAD.HI.U32 R9, R9, R21, R8 ;  /* 0x0000001509097227 */ /* 0x000fcc00078e0008 */
[----:B------:R-:W-:-:S04]  /*0bb0*/  IMAD.HI.U32 R9, R9, R20, RZ ;  /* 0x0000001409097227 */ /* 0x000fc800078e00ff */
[----:B------:R-:W-:-:S05]  /*0bc0*/  IMAD R8, R9, R19, R20 ;  /* 0x0000001309087224 */ /* 0x000fca00078e0214 */
[----:B------:R-:W-:-:S13]  /*0bd0*/  ISETP.GT.U32.AND P1, PT, R15, R8, PT ;  /* 0x000000080f00720c */ /* 0x000fda0003f24070 */
[----:B------:R-:W-:Y:S02]  /*0be0*/  @!P1 IMAD.IADD R8, R8, 0x1, -R15 ;  /* 0x0000000108089824 */ /* 0x000fe400078e0a0f */
[----:B------:R-:W-:Y:S01]  /*0bf0*/  @!P1 VIADD R9, R9, 0x1 ;  /* 0x0000000109099836 */ /* 0x000fe20000000000 */
[----:B------:R-:W-:Y:S02]  /*0c00*/  ISETP.NE.AND P1, PT, R14, RZ, PT ;  /* 0x000000ff0e00720c */ /* 0x000fe40003f25270 */
[----:B------:R-:W-:Y:S02]  /*0c10*/  ISETP.GE.U32.AND P0, PT, R8, R15, PT ;  /* 0x0000000f0800720c */ /* 0x000fe40003f06070 */
[----:B------:R-:W-:-:S04]  /*0c20*/  LOP3.LUT R8, R3, R14, RZ, 0x3c, !PT ;  /* 0x0000000e03087212 */ /* 0x000fc800078e3cff */
[----:B------:R-:W-:-:S07]  /*0c30*/  ISETP.GE.AND P2, PT, R8, RZ, PT ;  /* 0x000000ff0800720c */ /* 0x000fce0003f46270 */
[----:B------:R-:W-:-:S06]  /*0c40*/  @P0 IADD3 R9, R9, 0x1, RZ ;  /* 0x0000000109090810 */ /* 0x000fcc0007ffe0ff */
[----:B------:R-:W-:Y:S01]  /*0c50*/  @!P2 IMAD.MOV R9, RZ, RZ, -R9 ;  /* 0x000000ffff09a224 */ /* 0x000fe200078e0a09 */
[----:B------:R-:W-:-:S05]  /*0c60*/  @!P1 LOP3.LUT R9, RZ, R14, RZ, 0x33, !PT ;  /* 0x0000000eff099212 */ /* 0x000fca00078e33ff */
[----:B------:R-:W-:-:S04]  /*0c70*/  IMAD R9, R13, UR4, R9 ;  /* 0x000000040d097c24 */ /* 0x000fc8000f8e0209 */
[----:B------:R-:W-:Y:S01]  /*0c80*/  IMAD R19, R9, R12, RZ ;  /* 0x0000000c09137224 */ /* 0x000fe200078e02ff */
[----:B------:R-:W-:Y:S06]  /*0c90*/  BRA `(.L_x_1056) ;  /* 0x00000000000c7947 */ /* 0x000fec0003800000 */
.L_x_1055:
[----:B------:R-:W-:Y:S02]  /*0ca0*/  ULDC UR4, c[0x0][0x288] ;  /* 0x0000a20000047ab9 */ /* 0x000fe40000000800 */
[----:B-1----:R-:W-:-:S04]  /*0cb0*/  IMAD R9, R2, UR4, R3 ;  /* 0x0000000402097c24 */ /* 0x002fc8000f8e0203 */
[----:B------:R-:W-:-:S07]  /*0cc0*/  IMAD R19, R9, R12, RZ ;  /* 0x0000000c09137224 */ /* 0x000fce00078e02ff */
.L_x_1056:
        /* <DEDUP_REMOVED lines=8> */
[----:B------:R-:W-:Y:S01]  /*0d50*/  ULDC UR4, c[0x0][0x28c] ;  /* 0x0000a30000047ab9 */ /* 0x000fe20000000800 */
[----:B------:R-:W-:-:S03]  /*0d60*/  IMAD.IADD R16, R16, 0x1, -R22 ;  /* 0x0000000110107824 */ /* 0x000fc600078e0a16 */
[----:B------:R-:W-:Y:S01]  /*0d70*/  VIADD R13, R13, 0xa0 ;  /* 0x000000a00d0d7836 */ /* 0x000fe20000000000 */
[----:B------:R-:W2:Y:S01]  /*0d80*/  LDC R12, c[0x0][0x294] ;  /* 0x0000a500ff0c7b82 */ /* 0x000ea20000000800 */
[----:B0-----:R-:W-:Y:S02]  /*0d90*/  IABS R7, R20 ;  /* 0x0000001400077213 */ /* 0x001fe40000000000 */
[----:B------:R-:W-:Y:S02]  /*0da0*/  ISETP.NE.AND P2, PT, R20, RZ, PT ;  /* 0x000000ff1400720c */ /* 0x000fe40003f45270 */
[----:B------:R-:W0:Y:S01]  /*0db0*/  I2F.RP R14, R7 ;  /* 0x00000007000e7306 */ /* 0x000e220000209400 */
[----:B--2---:R-:W-:Y:S02]  /*0dc0*/  ISETP.NE.AND P3, PT, R12, RZ, PT ;  /* 0x000000ff0c00720c */ /* 0x004fe40003f65270 */
[----:B-1----:R-:W-:Y:S02]  /*0dd0*/  LEA R13, R18, R13, 0x18 ;  /* 0x0000000d120d7211 */ /* 0x002fe400078ec0ff */
[----:B------:R-:W-:-:S03]  /*0de0*/  IABS R18, R12 ;  /* 0x0000000c00127213 */ /* 0x000fc60000000000 */
[----:B0-----:R-:W0:Y:S02]  /*0df0*/  MUFU.RCP R14, R14 ;  /* 0x0000000e000e7308 */ /* 0x001e240000001000 */
[----:B0-----:R-:W-:-:S06]  /*0e00*/  VIADD R8, R14, 0xffffffe ;  /* 0x0ffffffe0e087836 */ /* 0x001fcc0000000000 */
[----:B------:R0:W1:Y:S02]  /*0e10*/  F2I.FTZ.U32.TRUNC.NTZ R9, R8 ;  /* 0x0000000800097305 */ /* 0x000064000021f000 */
[----:B0-----:R-:W-:Y:S01]  /*0e20*/  HFMA2.MMA R8, -RZ, RZ, 0, 0 ;  /* 0x00000000ff087435 */ /* 0x001fe200000001ff */
[----:B-1----:R-:W-:-:S05]  /*0e30*/  IADD3 R24, RZ, -R9, RZ ;  /* 0x80000009ff187210 */ /* 0x002fca0007ffe0ff */
[----:B------:R-:W-:-:S04]  /*0e40*/  IMAD R15, R24, R7, RZ ;  /* 0x00000007180f7224 */ /* 0x000fc800078e02ff */
[----:B------:R-:W-:-:S04]  /*0e50*/  IMAD.HI.U32 R8, R9, R15, R8 ;  /* 0x0000000f09087227 */ /* 0x000fc800078e0008 */
[----:B------:R-:W-:Y:S02]  /*0e60*/  IMAD.MOV.U32 R15, RZ, RZ, R21 ;  /* 0x000000ffff0f7224 */ /* 0x000fe400078e0015 */
[----:B------:R-:W-:-:S07]  /*0e70*/  VIADD R9, R17, -UR4 ;  /* 0x8000000411097c36 */ /* 0x000fce0008000000 */
.L_x_1060:
        /* <DEDUP_REMOVED lines=8> */
[----:B------:R-:W-:Y:S01]  /*0f00*/  @!P4 IMAD.IADD R25, R25, 0x1, -R18 ;  /* 0x000000011919c824 */ /* 0x000fe200078e0a12 */
[----:B------:R-:W-:-:S04]  /*0f10*/  @!P4 IADD3 R14, R14, 0x1, RZ ;  /* 0x000000010e0ec810 */ /* 0x000fc80007ffe0ff */
[----:B------:R-:W-:-:S13]  /*0f20*/  ISETP.GE.U32.AND P0, PT, R25, R10, PT ;  /* 0x0000000a1900720c */ /* 0x000fda0003f06070 */
[----:B------:R-:W-:-:S04]  /*0f30*/  @P0 VIADD R14, R14, 0x1 ;  /* 0x000000010e0e0836 */ /* 0x000fc80000000000 */
        /* <DEDUP_REMOVED lines=17> */
[----:B------:R-:W-:Y:S01]  /*1050*/  IMAD.IADD R14, R16, 0x1, R23 ;  /* 0x00000001100e7824 */ /* 0x000fe200078e0217 */
[----:B------:R-:W-:Y:S01]  /*1060*/  MOV R23, 0xff7fffff ;  /* 0xff7fffff00177802 */ /* 0x000fe20000000f00 */
[----:B------:R-:W-:Y:S02]  /*1070*/  VIADD R15, R15, 0x4 ;  /* 0x000000040f0f7836 */ /* 0x000fe40000000000 */
[----:B------:R-:W-:-:S03]  /*1080*/  IMAD R14, R14, 0x4, R13 ;  /* 0x000000040e0e7824 */ /* 0x000fc600078e020d */
[----:B------:R-:W-:Y:S02]  /*1090*/  ISETP.GE.AND P0, PT, R15, R0, PT ;  /* 0x000000000f00720c */ /* 0x000fe40003f06270 */
[----:B------:R0:W-:Y:S11]  /*10a0*/  STS [R14], R23 ;  /* 0x000000170e007388 */ /* 0x0001f60000000800 */
[----:B0-----:R-:W-:Y:S05]  /*10b0*/  @!P0 BRA `(.L_x_1060) ;  /* 0xfffffffc00708947 */ /* 0x001fea000383ffff */
.L_x_1058:
[----:B------:R-:W-:Y:S05]  /*10c0*/  BSYNC B7 ;  /* 0x0000000000077941 */ /* 0x000fea0003800000 */
.L_x_1057:
[----:B------:R-:W0:Y:S01]  /*10d0*/  S2R R26, SR_TID.X ;  /* 0x00000000001a7919 */ /* 0x000e220000002100 */
[C---:B------:R-:W-:Y:S01]  /*10e0*/  IMAD R11, R4.reuse, -0x10, R0 ;  /* 0xfffffff0040b7824 */ /* 0x040fe200078e0200 */
[----:B------:R-:W-:Y:S01]  /*10f0*/  IADD3 R8, R5, 0x1f, RZ ;  /* 0x0000001f05087810 */ /* 0x000fe20007ffe0ff */
[----:B------:R-:W-:Y:S01]  /*1100*/  IMAD.SHL.U32 R20, R4, 0x200, RZ ;  /* 0x0000020004147824 */ /* 0x000fe200078e00ff */
[----:B------:R-:W-:Y:S01]  /*1110*/  UMOV UR4, 0xffffffff ;  /* 0xffffffff00047882 */ /* 0x000fe20000000000 */
[----:B------:R-:W-:Y:S02]  /*1120*/  MOV R13, 0xff7fffff ;  /* 0xff7fffff000d7802 */ /* 0x000fe40000000f00 */
[----:B------:R-:W-:Y:S01]  /*1130*/  IMAD R10, R11, 0x20, R20 ;  /* 0x000000200b0a7824 */ /* 0x000fe200078e0214 */
[----:B------:R-:W-:-:S04]  /*1140*/  SHF.R.S32.HI R9, RZ, 0x1f, R8 ;  /* 0x0000001fff097819 */ /* 0x000fc80000011408 */
[----:B------:R-:W-:Y:S02]  /*1150*/  VIMNMX R23, R5, R10, PT ;  /* 0x0000000a05177248 */ /* 0x000fe40003fe0100 */
[----:B------:R-:W-:-:S03]  /*1160*/  LEA.HI R9, R9, R8, RZ, 0x5 ;  /* 0x0000000809097211 */ /* 0x000fc600078f28ff */
[----:B------:R-:W-:Y:S01]  /*1170*/  IMAD.IADD R23, R23, 0x1, -R20 ;  /* 0x0000000117177824 */ /* 0x000fe200078e0a14 */
[----:B------:R-:W-:Y:S02]  /*1180*/  SHF.R.S32.HI R16, RZ, 0x5, R9 ;  /* 0x00000005ff107819 */ /* 0x000fe40000011409 */
        /* <DEDUP_REMOVED lines=16> */
.L_x_1099:
[----:B------:R-:W-:Y:S01]  /*1290*/  ISETP.NE.AND P0, PT, R24, RZ, PT ;  /* 0x000000ff1800720c */ /* 0x000fe20003f05270 */
[----:B------:R-:W-:-:S12]  /*12a0*/  WARPSYNC.ALL ;  /* 0x0000000000007948 */ /* 0x000fd80003800000 */
[----:B------:R-:W2:Y:S01]  /*12b0*/  @!P0 S2R R9, SR_CgaCtaId ;  /* 0x0000000000098919 */ /* 0x000ea20000008800 */
[----:B------:R-:W-:-:S05]  /*12c0*/  @!P0 MOV R8, 0x400 ;  /* 0x0000040000088802 */ /* 0x000fca0000000f00 */
[----:B------:R-:W-:-:S05]  /*12d0*/  @!P0 VIADD R8, R8, 0x80 ;  /* 0x0000008008088836 */ /* 0x000fca0000000000 */
[----:B--2---:R-:W-:Y:S02]  /*12e0*/  @!P0 LEA R8, R9, R8, 0x18 ;  /* 0x0000000809088211 */ /* 0x004fe400078ec0ff */
[----:B-1----:R-:W-:-:S03]  /*12f0*/  @!P0 FMNMX.FTZ R9, R22, R14, !PT ;  /* 0x0000000e16098209 */ /* 0x002fc60007810000 */
        /* <DEDUP_REMOVED lines=21> */
[----:B------:R-:W-:Y:S02]  /*1450*/  IMAD.MOV.U32 R10, RZ, RZ, RZ ;  /* 0x000000ffff0a7224 */ /* 0x000fe400078e00ff */
        /* <DEDUP_REMOVED lines=20> */
.L_x_1066:
        /* <DEDUP_REMOVED lines=11> */
.L_x_1065:
[----:B------:R-:W-:Y:S05]  /*1650*/  BSYNC B1 ;  /* 0x0000000000017941 */ /* 0x000fea0003800000 */
.L_x_1064:
        /* <DEDUP_REMOVED lines=14> */
.L_x_1069:
[----:B------:R-:W1:Y:S01]  /*1740*/  LDS R12, [R7+-0x400] ;  /* 0xfffc0000070c7984 */ /* 0x000e620000000800 */
[----:B------:R-:W-:-:S03]  /*1750*/  VIADD R8, R8, 0x800 ;  /* 0x0000080008087836 */ /* 0x000fc60000000000 */
[----:B------:R-:W2:Y:S02]  /*1760*/  LDS R11, [R7+-0x200] ;  /* 0xfffe0000070b7984 */ /* 0x000ea40000000800 */
[----:B------:R-:W-:Y:S02]  /*1770*/  ISETP.GE.AND P3, PT, R8, R9, PT ;  /* 0x000000090800720c */ /* 0x000fe40003f66270 */
[----:B------:R-:W3:Y:S04]  /*1780*/  LDS R28, [R7] ;  /* 0x00000000071c7984 */ /* 0x000ee80000000800 */
[----:B0-----:R-:W0:Y:S04]  /*1790*/  LDS R22, [R7+0x200] ;  /* 0x0002000007167984 */ /* 0x001e280000000800 */
        /* <DEDUP_REMOVED lines=8> */
[----:B------:R-:W-:Y:S01]  /*1820*/  FMUL.FTZ R27, R28, 1.4426950216293334961 ;  /* 0x3fb8aa3b1c1b7820 */ /* 0x000fe20000410000 */
[----:B0-----:R-:W-:-:S04]  /*1830*/  FADD.FTZ R28, -R13, R22 ;  /* 0x000000160d1c7221 */ /* 0x001fc80000010100 */
        /* <DEDUP_REMOVED lines=84> */
.L_x_1068:
[----:B------:R-:W-:Y:S05]  /*1d80*/  BSYNC B1 ;  /* 0x0000000000017941 */ /* 0x000fea0003800000 */
.L_x_1067:
        /* <DEDUP_REMOVED lines=8> */
[----:B------:R-:W3:Y:S04]  /*1e10*/  LDS R11, [R7+0x200] ;  /* 0x00020000070b7984 */ /* 0x000ee80000000800 */
[----:B0-----:R-:W0:Y:S04]  /*1e20*/  LDS R22, [R7+0x400] ;  /* 0x0004000007167984 */ /* 0x001e280000000800 */
[----:B------:R-:W-:Y:S01]  /*1e30*/  LDS R28, [R7+0x800] ;  /* 0x00080000071c7984 */ /* 0x000fe20000000800 */
[C---:B-1----:R-:W-:Y:S01]  /*1e40*/  FADD.FTZ R12, -R13.reuse, R12 ;  /* 0x0000000c0d0c7221 */ /* 0x042fe20000010100 */
[----:B--2---:R-:W-:-:S03]  /*1e50*/  FADD.FTZ R14, -R13, R14 ;  /* 0x0000000e0d0e7221 */ /* 0x004fc60000010100 */
[----:B------:R-:W-:Y:S02]  /*1e60*/  FMUL.FTZ R9, R12, 1.4426950216293334961 ;  /* 0x3fb8aa3b0c097820 */ /* 0x000fe40000410000 */
[----:B------:R-:W1:Y:S01]  /*1e70*/  LDS R12, [R7] ;  /* 0x00000000070c7984 */ /* 0x000e620000000800 */
[----:B------:R-:W-:Y:S01]  /*1e80*/  FMUL.FTZ R27, R14, 1.4426950216293334961 ;  /* 0x3fb8aa3b0e1b7820 */ /* 0x000fe20000410000 */
[----:B------:R-:W2:Y:S01]  /*1e90*/  MUFU.EX2 R15, R9 ;  /* 0x00000009000f7308 */ /* 0x000ea20000000800 */
[----:B---3--:R-:W-:Y:S01]  /*1ea0*/  FADD.FTZ R11, -R13, R11 ;  /* 0x0000000b0d0b7221 */ /* 0x008fe20000010100 */
[----:B------:R-:W3:Y:S03]  /*1eb0*/  LDS R14, [R7+0x600] ;  /* 0x00060000070e7984 */ /* 0x000ee60000000800 */
[----:B------:R-:W-:-:S03]  /*1ec0*/  FMUL.FTZ R11, R11, 1.4426950216293334961 ;  /* 0x3fb8aa3b0b0b7820 */ /* 0x000fc60000410000 */
[----:B------:R-:W4:Y:S01]  /*1ed0*/  MUFU.EX2 R27, R27 ;  /* 0x0000001b001b7308 */ /* 0x000f220000000800 */
[----:B--2---:R-:W-:Y:S01]  /*1ee0*/  FADD.FTZ R10, R10, R15 ;  /* 0x0000000f0a0a7221 */ /* 0x004fe20000010000 */
[----:B------:R0:W-:Y:S03]  /*1ef0*/  STS [R7+-0x400], R15 ;  /* 0xfffc000f07007388 */ /* 0x0001e60000000800 */
[----:B----4-:R-:W-:Y:S01]  /*1f00*/  FADD.FTZ R9, R10, R27 ;  /* 0x0000001b0a097221 */ /* 0x010fe20000010000 */
[----:B------:R2:W-:Y:S01]  /*1f10*/  STS [R7+-0x200], R27 ;  /* 0xfffe001b07007388 */ /* 0x0005e20000000800 */
[----:B0-----:R-:W-:-:S03]  /*1f20*/  FADD.FTZ R15, -R13, R22 ;  /* 0x000000160d0f7221 */ /* 0x001fc60000010100 */
[----:B------:R-:W0:Y:S01]  /*1f30*/  LDS R10, [R7+0xa00] ;  /* 0x000a0000070a7984 */ /* 0x000e220000000800 */
[----:B------:R-:W4:Y:S01]  /*1f40*/  MUFU.EX2 R22, R11 ;  /* 0x0000000b00167308 */ /* 0x000f220000000800 */
[----:B------:R-:W-:Y:S01]  /*1f50*/  FMUL.FTZ R29, R15, 1.4426950216293334961 ;  /* 0x3fb8aa3b0f1d7820 */ /* 0x000fe20000410000 */
[----:B-1----:R-:W-:-:S04]  /*1f60*/  FADD.FTZ R12, -R13, R12 ;  /* 0x0000000c0d0c7221 */ /* 0x002fc80000010100 */
[----:B------:R-:W-:Y:S01]  /*1f70*/  FMUL.FTZ R12, R12, 1.4426950216293334961 ;  /* 0x3fb8aa3b0c0c7820 */ /* 0x000fe20000410000 */
[----:B---3--:R-:W-:Y:S02]  /*1f80*/  FADD.FTZ R15, -R13, R14 ;  /* 0x0000000e0d0f7221 */ /* 0x008fe40000010100 */
[----:B------:R-:W1:Y:S02]  /*1f90*/  MUFU.EX2 R14, R29 ;  /* 0x0000001d000e7308 */ /* 0x000e640000000800 */
[----:B--2---:R-:W-:Y:S01]  /*1fa0*/  FMUL.FTZ R27, R15, 1.4426950216293334961 ;  /* 0x3fb8aa3b0f1b7820 */ /* 0x004fe20000410000 */
[----:B------:R-:W-:Y:S01]  /*1fb0*/  FADD.FTZ R15, -R13, R28 ;  /* 0x0000001c0d0f7221 */ /* 0x000fe20000010100 */
[----:B----4-:R-:W-:Y:S03]  /*1fc0*/  STS [R7+0x200], R22 ;  /* 0x0002001607007388 */ /* 0x010fe60000000800 */
[----:B------:R-:W-:Y:S01]  /*1fd0*/  FMUL.FTZ R15, R15, 1.4426950216293334961 ;  /* 0x3fb8aa3b0f0f7820 */ /* 0x000fe20000410000 */
[----:B------:R-:W2:Y:S08]  /*1fe0*/  MUFU.EX2 R12, R12 ;  /* 0x0000000c000c7308 */ /* 0x000eb00000000800 */
[----:B------:R-:W3:Y:S01]  /*1ff0*/  MUFU.EX2 R28, R27 ;  /* 0x0000001b001c7308 */ /* 0x000ee20000000800 */
[----:B-1----:R-:W-:Y:S07]  /*2000*/  STS [R7+0x400], R14 ;  /* 0x0004000e07007388 */ /* 0x002fee0000000800 */
[----:B------:R-:W1:Y:S01]  /*2010*/  MUFU.EX2 R15, R15 ;  /* 0x0000000f000f7308 */ /* 0x000e620000000800 */
[----:B0-----:R-:W-:Y:S01]  /*2020*/  FADD.FTZ R10, -R13, R10 ;  /* 0x0000000a0d0a7221 */ /* 0x001fe20000010100 */
[----:B--2---:R-:W-:Y:S01]  /*2030*/  FADD.FTZ R9, R9, R12 ;  /* 0x0000000c09097221 */ /* 0x004fe20000010000 */
[----:B------:R-:W-:Y:S02]  /*2040*/  STS [R7], R12 ;  /* 0x0000000c07007388 */ /* 0x000fe40000000800 */
[----:B------:R-:W-:Y:S01]  /*2050*/  FMUL.FTZ R10, R10, 1.4426950216293334961 ;  /* 0x3fb8aa3b0a0a7820 */ /* 0x000fe20000410000 */
[----:B------:R-:W-:-:S03]  /*2060*/  FADD.FTZ R9, R9, R22 ;  /* 0x0000001609097221 */ /* 0x000fc60000010000 */
[----:B------:R0:W2:Y:S01]  /*2070*/  MUFU.EX2 R11, R10 ;  /* 0x0000000a000b7308 */ /* 0x0000a20000000800 */
[----:B------:R-:W-:Y:S01]  /*2080*/  FADD.FTZ R9, R9, R14 ;  /* 0x0000000e09097221 */ /* 0x000fe20000010000 */
[----:B---3--:R-:W-:Y:S04]  /*2090*/  STS [R7+0x600], R28 ;  /* 0x0006001c07007388 */ /* 0x008fe80000000800 */
[----:B-1----:R-:W-:Y:S01]  /*20a0*/  STS [R7+0x800], R15 ;  /* 0x0008000f07007388 */ /* 0x002fe20000000800 */
[----:B0-----:R-:W-:-:S04]  /*20b0*/  FADD.FTZ R10, R9, R28 ;  /* 0x0000001c090a7221 */ /* 0x001fc80000010000 */
[----:B------:R-:W-:Y:S01]  /*20c0*/  FADD.FTZ R10, R10, R15 ;  /* 0x0000000f0a0a7221 */ /* 0x000fe20000010000 */
[----:B--2---:R0:W-:Y:S03]  /*20d0*/  STS [R7+0xa00], R11 ;  /* 0x000a000b07007388 */ /* 0x0041e60000000800 */
[----:B------:R-:W-:Y:S01]  /*20e0*/  FADD.FTZ R10, R10, R11 ;  /* 0x0000000b0a0a7221 */ /* 0x000fe20000010000 */
[----:B0-----:R-:W-:-:S07]  /*20f0*/  VIADD R7, R7, 0x1000 ;  /* 0x0000100007077836 */ /* 0x001fce0000000000 */
.L_x_1071:
[----:B------:R-:W-:Y:S05]  /*2100*/  BSYNC B1 ;  /* 0x0000000000017941 */ /* 0x000fea0003800000 */
.L_x_1070:
[----:B------:R-:W-:-:S13]  /*2110*/  ISETP.LT.OR P0, PT, R8, R23, P0 ;  /* 0x000000170800720c */ /* 0x000fda0000701670 */
[----:B------:R-:W-:Y:S05]  /*2120*/  @!P0 BRA `(.L_x_1063) ;  /* 0x0000000000608947 */ /* 0x000fea0003800000 */
[----:B------:R-:W1:Y:S04]  /*2130*/  LDS R12, [R7+-0x400] ;  /* 0xfffc0000070c7984 */ /* 0x000e680000000800 */
[----:B------:R-:W2:Y:S04]  /*2140*/  LDS R14, [R7+-0x200] ;  /* 0xfffe0000070e7984 */ /* 0x000ea80000000800 */
[----:B0-----:R-:W0:Y:S04]  /*2150*/  LDS R22, [R7] ;  /* 0x0000000007167984 */ /* 0x001e280000000800 */
[----:B------:R-:W3:Y:S01]  /*2160*/  LDS R8, [R7+0x200] ;  /* 0x0002000007087984 */ /* 0x000ee20000000800 */
[C---:B-1----:R-:W-:Y:S01]  /*2170*/  FADD.FTZ R12, -R13.reuse, R12 ;  /* 0x0000000c0d0c7221 */ /* 0x042fe20000010100 */
[----:B--2---:R-:W-:-:S03]  /*2180*/  FADD.FTZ R14, -R13, R14 ;  /* 0x0000000e0d0e7221 */ /* 0x004fc60000010100 */
[----:B------:R-:W-:Y:S01]  /*2190*/  FMUL.FTZ R9, R12, 1.4426950216293334961 ;  /* 0x3fb8aa3b0c097820 */ /* 0x000fe20000410000 */
[----:B0-----:R-:W-:Y:S01]  /*21a0*/  FADD.FTZ R22, -R13, R22 ;  /* 0x000000160d167221 */ /* 0x001fe20000010100 */
        /* <DEDUP_REMOVED lines=16> */
.L_x_1063:
[----:B------:R-:W-:Y:S05]  /*22b0*/  BSYNC B0 ;  /* 0x0000000000007941 */ /* 0x000fea0003800000 */
.L_x_1062:
[----:B---3--:R-:W2:Y:S01]  /*22c0*/  SHFL.BFLY PT, R7, R10, 0x10, 0x1f ;  /* 0x0e001f000a077f89 */ /* 0x008ea200000e0000 */
        /* <DEDUP_REMOVED lines=9> */
[----:B0-----:R-:W0:Y:S01]  /*2360*/  @!P0 S2R R22, SR_CgaCtaId ;  /* 0x0000000000168919 */ /* 0x001e220000008800 */
[----:B------:R-:W-:-:S04]  /*2370*/  @!P0 MOV R11, 0x400 ;  /* 0x00000400000b8802 */ /* 0x000fc80000000f00 */
[----:B------:R-:W3:Y:S01]  /*2380*/  @!P3 S2R R8, SR_CgaCtaId ;  /* 0x000000000008b919 */ /* 0x000ee20000008800 */
[----:B------:R-:W-:Y:S02]  /*2390*/  @!P0 IADD3 R15, R11, 0x80, RZ ;  /* 0x000000800b0f8810 */ /* 0x000fe40007ffe0ff */
[----:B------:R-:W-:Y:S02]  /*23a0*/  @!P3 MOV R12, 0x400 ;  /* 0x00000400000cb802 */ /* 0x000fe40000000f00 */
[----:B------:R-:W-:-:S04]  /*23b0*/  @!P0 SHF.R.U32.HI R11, RZ, 0x3, R26 ;  /* 0x00000003ff0b8819 */ /* 0x000fc8000001161a */
[----:B------:R-:W-:Y:S01]  /*23c0*/  @!P0 LOP3.LUT R11, R11, 0x1ffffffc, RZ, 0xc0, !PT ;  /* 0x1ffffffc0b0b8812 */ /* 0x000fe200078ec0ff */
[----:B--2---:R-:W-:-:S05]  /*23d0*/  FADD.FTZ R10, R14, R9 ;  /* 0x000000090e0a7221 */ /* 0x004fca0000010000 */
[----:B------:R-:W2:Y:S01]  /*23e0*/  SHFL.BFLY PT, R9, R10, 0x1, 0x1f ;  /* 0x0c201f000a097f89 */ /* 0x000ea200000e0000 */
[----:B0-----:R-:W-:Y:S01]  /*23f0*/  @!P0 LEA R22, R22, R15, 0x18 ;  /* 0x0000000f16168211 */ /* 0x001fe200078ec0ff */
[----:B------:R-:W-:-:S05]  /*2400*/  @!P3 VIADD R15, R12, 0x80 ;  /* 0x000000800c0fb836 */ /* 0x000fca0000000000 */
[----:B---3--:R-:W-:Y:S02]  /*2410*/  @!P3 LEA R12, R8, R15, 0x18 ;  /* 0x0000000f080cb211 */ /* 0x008fe400078ec0ff */
[----:B------:R-:W-:Y:S01]  /*2420*/  @!P0 IADD3 R8, R22, R11, RZ ;  /* 0x0000000b16088210 */ /* 0x000fe20007ffe0ff */
[----:B--2---:R-:W-:Y:S02]  /*2430*/  FADD.FTZ R9, R10, R9 ;  /* 0x000000090a097221 */ /* 0x004fe40000010000 */
[----:B------:R-:W-:-:S03]  /*2440*/  @!P3 IMAD R10, R7, 0x4, R12 ;  /* 0x00000004070ab824 */ /* 0x000fc600078e020c */
        /* <DEDUP_REMOVED lines=23> */
[----:B0-----:R-:W-:-:S06]  /*25c0*/  FADD.FTZ R5, R7, 9.9999999747524270788e-07 ;  /* 0x358637bd07057421 */ /* 0x001fcc0000010000 */
[----:B------:R-:W0:Y:S06]  /*25d0*/  MUFU.RCP R5, R5 ;  /* 0x0000000500057308 */ /* 0x000e2c0000001000 */
[----:B------:R-:W-:Y:S05]  /*25e0*/  @!P0 BRA `(.L_x_1075) ;  /* 0x0000000000388947 */ /* 0x000fea0003800000 */
[----:B------:R-:W2:Y:S01]  /*25f0*/  S2UR UR5, SR_CgaCtaId ;  /* 0x00000000000579c3 */ /* 0x000ea20000008800 */
[----:B------:R-:W-:Y:S01]  /*2600*/  UMOV UR4, 0x400 ;  /* 0x0000040000047882 */ /* 0x000fe20000000000 */
[----:B------:R-:W-:Y:S01]  /*2610*/  IMAD.MOV.U32 R10, RZ, RZ, R26 ;  /* 0x000000ffff0a7224 */ /* 0x000fe200078e001a */
[----:B------:R-:W-:-:S04]  /*2620*/  UIADD3 UR4, UR4, 0xa0, URZ ;  /* 0x000000a004047890 */ /* 0x000fc8000fffe03f */
[----:B--2---:R-:W-:-:S06]  /*2630*/  ULEA UR4, UR5, UR4, 0x18 ;  /* 0x0000000405047291 */ /* 0x004fcc000f8ec03f */
[----:B------:R-:W-:-:S07]  /*2640*/  LEA R9, R26, UR4, 0x2 ;  /* 0x000000041a097c11 */ /* 0x000fce000f8e10ff */
.L_x_1076:
        /* <DEDUP_REMOVED lines=8> */
.L_x_1075:
[----:B------:R-:W-:Y:S05]  /*26d0*/  BSYNC B1 ;  /* 0x0000000000017941 */ /* 0x000fea0003800000 */
.L_x_1074:
        /* <DEDUP_REMOVED lines=14> */
.L_x_1079:
[----:B------:R-:W0:Y:S01]  /*27c0*/  LDS R20, [R8+-0x400] ;  /* 0xfffc000008147984 */ /* 0x000e220000000800 */
[----:B------:R-:W-:-:S03]  /*27d0*/  IADD3 R10, R10, 0x800, RZ ;  /* 0x000008000a0a7810 */ /* 0x000fc60007ffe0ff */
[----:B------:R-:W2:Y:S01]  /*27e0*/  LDS R22, [R8+-0x200] ;  /* 0xfffe000008167984 */ /* 0x000ea20000000800 */
[----:B------:R-:W-:-:S03]  /*27f0*/  ISETP.GE.AND P2, PT, R10, R9, PT ;  /* 0x000000090a00720c */ /* 0x000fc60003f46270 */
[----:B------:R-:W-:Y:S04]  /*2800*/  LDS R12, [R8+0x200] ;  /* 0x00020000080c7984 */ /* 0x000fe80000000800 */
[----:B------:R-:W3:Y:S04]  /*2810*/  LDS R16, [R8+0x400] ;  /* 0x0004000008107984 */ /* 0x000ee80000000800 */
[----:B------:R-:W4:Y:S04]  /*2820*/  LDS R28, [R8+0xa00] ;  /* 0x000a0000081c7984 */ /* 0x000f280000000800 */
[----:B------:R-:W5:Y:S04]  /*2830*/  LDS R11, [R8+0xc00] ;  /* 0x000c0000080b7984 */ /* 0x000f680000000800 */
[----:B------:R-:W1:Y:S01]  /*2840*/  LDS R14, [R8] ;  /* 0x00000000080e7984 */ /* 0x000e620000000800 */
[----:B0-----:R-:W-:-:S03]  /*2850*/  FMUL.FTZ R15, R20, R5 ;  /* 0x00000005140f7220 */ /* 0x001fc60000410000 */
[----:B------:R-:W0:Y:S01]  /*2860*/  LDS R20, [R8+0x800] ;  /* 0x0008000008147984 */ /* 0x000e220000000800 */
[----:B--2---:R-:W-:-:S03]  /*2870*/  FMUL.FTZ R27, R22, R5 ;  /* 0x00000005161b7220 */ /* 0x004fc60000410000 */
[----:B------:R-:W2:Y:S04]  /*2880*/  LDS R22, [R8+0x600] ;  /* 0x0006000008167984 */ /* 0x000ea80000000800 */
        /* <DEDUP_REMOVED lines=13> */
[----:B0-----:R-:W-:-:S03]  /*2960*/  FMUL.FTZ R15, R20, R5 ;  /* 0x00000005140f7220 */ /* 0x001fc60000410000 */
[----:B------:R-:W0:Y:S01]  /*2970*/  LDS R28, [R8+0x1200] ;  /* 0x00120000081c7984 */ /* 0x000e220000000800 */
[----:B--2---:R-:W-:-:S03]  /*2980*/  FMUL.FTZ R27, R22, R5 ;  /* 0x00000005161b7220 */ /* 0x004fc60000410000 */
[----:B------:R-:W2:Y:S04]  /*2990*/  LDS R11, [R8+0x1400] ;  /* 0x00140000080b7984 */ /* 0x000ea80000000800 */
        /* <DEDUP_REMOVED lines=9> */
[----:B0-----:R-:W-:-:S03]  /*2a30*/  FMUL.FTZ R15, R28, R5 ;  /* 0x000000051c0f7220 */ /* 0x001fc60000410000 */
[----:B------:R-:W-:Y:S01]  /*2a40*/  STS [R8+0x1000], R14 ;  /* 0x0010000e08007388 */ /* 0x000fe20000000800 */
[----:B--2---:R-:W-:-:S03]  /*2a50*/  FMUL.FTZ R11, R11, R5 ;  /* 0x000000050b0b7220 */ /* 0x004fc60000410000 */
        /* <DEDUP_REMOVED lines=10> */
.L_x_1078:
[----:B------:R-:W-:Y:S05]  /*2b00*/  BSYNC B1 ;  /* 0x0000000000017941 */ /* 0x000fea0003800000 */
.L_x_1077:
        /* <DEDUP_REMOVED lines=31> */
.L_x_1081:
[----:B------:R-:W-:Y:S05]  /*2d00*/  BSYNC B1 ;  /* 0x0000000000017941 */ /* 0x000fea0003800000 */
.L_x_1080:
        /* <DEDUP_REMOVED lines=14> */
.L_x_1073:
[----:B------:R-:W-:Y:S05]  /*2df0*/  BSYNC B0 ;  /* 0x0000000000007941 */ /* 0x000fea0003800000 */
.L_x_1072:
[----:B------:R-:W-:Y:S01]  /*2e00*/  BAR.SYNC.DEFER_BLOCKING 0x0 ;  /* 0x0000000000007b1d */ /* 0x000fe20000010000 */
[----:B------:R-:W-:-:S05]  /*2e10*/  ISETP.NE.AND P0, PT, R26, RZ, PT ;  /* 0x000000ff1a00720c */ /* 0x000fca0003f05270 */
[----:B------:R-:W-:Y:S08]  /*2e20*/  BSSY B0, `(.L_x_1082) ;  /* 0x0000014000007945 */ /* 0x000ff00003800000 */
[----:B------:R-:W-:Y:S05]  /*2e30*/  @P0 BRA `(.L_x_1083) ;  /* 0x0000000000480947 */ /* 0x000fea0003800000 */
[----:B0-2---:R-:W-:Y:S01]  /*2e40*/  IMAD R5, R6, R2, RZ ;  /* 0x0000000206057224 */ /* 0x005fe200078e02ff */
        /* <DEDUP_REMOVED lines=17> */
.L_x_1083:
[----:B------:R-:W-:Y:S05]  /*2f60*/  BSYNC B0 ;  /* 0x0000000000007941 */ /* 0x000fea0003800000 */
.L_x_1082:
[----:B------:R-:W-:Y:S04]  /*2f70*/  BSSY B6, `(.L_x_1084) ;  /* 0x000003c000067945 */ /* 0x000fe80003800000 */
[----:B------:R-:W-:Y:S05]  /*2f80*/  @P1 BRA `(.L_x_1085) ;  /* 0x0000000000e81947 */ /* 0x000fea0003800000 */
[----:B------:R-:W4:Y:S01]  /*2f90*/  LDC R14, c[0x0][0x290] ;  /* 0x0000a400ff0e7b82 */ /* 0x000f220000000800 */
[----:B------:R-:W5:Y:S01]  /*2fa0*/  I2F.RP R12, R18 ;  /* 0x00000012000c7306 */ /* 0x000f620000209400 */
[----:B--23--:R-:W-:Y:S01]  /*2fb0*/  HFMA2.MMA R8, -RZ, RZ, 0, 0 ;  /* 0x00000000ff087435 */ /* 0x00cfe200000001ff */
[----:B------:R-:W-:Y:S02]  /*2fc0*/  ULDC UR4, c[0x0][0x28c] ;  /* 0x0000a30000047ab9 */ /* 0x000fe40000000800 */
[----:B------:R-:W-:-:S03]  /*2fd0*/  IADD3 R17, R17, -UR4, RZ ;  /* 0x8000000411117c10 */ /* 0x000fc6000fffe0ff */
[----:B0-----:R-:W0:Y:S01]  /*2fe0*/  LDC R5, c[0x0][0x294] ;  /* 0x0000a500ff057b82 */ /* 0x001e220000000800 */
[----:B-----5:R-:W2:Y:S01]  /*2ff0*/  MUFU.RCP R12, R12 ;  /* 0x0000000c000c7308 */ /* 0x020ea20000001000 */
[----:B----4-:R-:W-:Y:S02]  /*3000*/  IABS R7, R14 ;  /* 0x0000000e00077213 */ /* 0x010fe40000000000 */
[----:B------:R-:W-:-:S05]  /*3010*/  ISETP.NE.AND P1, PT, R14, RZ, PT ;  /* 0x000000ff0e00720c */ /* 0x000fca0003f25270 */
[----:B------:R-:W3:Y:S01]  /*3020*/  I2F.RP R15, R7 ;  /* 0x00000007000f7306 */ /* 0x000ee20000209400 */
[----:B0-----:R-:W-:Y:S02]  /*3030*/  ISETP.NE.AND P2, PT, R5, RZ, PT ;  /* 0x000000ff0500720c */ /* 0x001fe40003f45270 */
[----:B--2---:R-:W-:-:S06]  /*3040*/  IADD3 R9, R12, 0xffffffe, RZ ;  /* 0x0ffffffe0c097810 */ /* 0x004fcc0007ffe0ff */
        /* <DEDUP_REMOVED lines=13> */
.L_x_1087:
        /* <DEDUP_REMOVED lines=33> */
.L_x_1085:
[----:B------:R-:W-:Y:S05]  /*3330*/  BSYNC B6 ;  /* 0x0000000000067941 */ /* 0x000fea0003800000 */
.L_x_1084:
[----:B------:R-:W-:-:S03]  /*3340*/  UMOV UR4, 0xffffffff ;  /* 0xffffffff00047882 */ /* 0x000fc60000000000 */
[----:B------:R-:W-:Y:S05]  /*3350*/  BRA.DIV UR4, `(.L_x_1088) ;  /* 0x0000000e04d87947 */ /* 0x000fea000b800000 */
[----:B------:R-:W-:Y:S01]  /*3360*/  HFMA2.MMA R23, -RZ, RZ, 0, 0 ;  /* 0x00000000ff177435 */ /* 0x000fe200000001ff */
[----:B---3--:R-:W-:Y:S01]  /*3370*/  IMAD.MOV.U32 R10, RZ, RZ, RZ ;  /* 0x000000ffff0a7224 */ /* 0x008fe200078e00ff */
[----:B--2---:R-:W-:Y:S01]  /*3380*/  HFMA2.MMA R8, -RZ, RZ, 0, 0 ;  /* 0x00000000ff087435 */ /* 0x004fe200000001ff */
[----:B------:R-:W-:Y:S01]  /*3390*/  MOV R16, RZ ;  /* 0x000000ff00107202 */ /* 0x000fe20000000f00 */
[----:B------:R-:W-:Y:S02]  /*33a0*/  IMAD.MOV.U32 R0, RZ, RZ, RZ ;  /* 0x000000ffff007224 */ /* 0x000fe400078e00ff */
[----:B------:R-:W-:Y:S01]  /*33b0*/  FADD.FTZ R10, RZ, R10 ;  /* 0x0000000aff0a7221 */ /* 0x000fe20000010000 */
[----:B------:R-:W-:Y:S02]  /*33c0*/  IMAD.MOV.U32 R14, RZ, RZ, RZ ;  /* 0x000000ffff0e7224 */ /* 0x000fe400078e00ff */
[----:B------:R-:W-:Y:S02]  /*33d0*/  IMAD.MOV.U32 R18, RZ, RZ, RZ ;  /* 0x000000ffff127224 */ /* 0x000fe400078e00ff */
[----:B------:R-:W-:Y:S01]  /*33e0*/  FADD.FTZ R0, RZ, R0 ;  /* 0x00000000ff007221 */ /* 0x000fe20000010000 */
[----:B------:R-:W-:Y:S01]  /*33f0*/  FADD.FTZ R28, RZ, R14 ;  /* 0x0000000eff1c7221 */ /* 0x000fe20000010000 */
[----:B------:R-:W-:Y:S01]  /*3400*/  FADD.FTZ R23, RZ, R23 ;  /* 0x00000017ff177221 */ /* 0x000fe20000010000 */
[----:B------:R-:W-:Y:S01]  /*3410*/  FADD.FTZ R18, RZ, R18 ;  /* 0x00000012ff127221 */ /* 0x000fe20000010000 */
[----:B------:R-:W-:Y:S01]  /*3420*/  FADD.FTZ R16, RZ, R16 ;  /* 0x00000010ff107221 */ /* 0x000fe20000010000 */
[----:B------:R-:W-:Y:S01]  /*3430*/  FADD.FTZ R8, RZ, R8 ;  /* 0x00000008ff087221 */ /* 0x000fe20000010000 */
[----:B0-----:R-:W0:Y:S01]  /*3440*/  SHFL.BFLY PT, R7, R10, 0x1, 0x1f ;  /* 0x0c201f000a077f89 */ /* 0x001e2200000e0000 */
[----:B------:R-:W-:-:S03]  /*3450*/  FADD.FTZ R20, RZ, R14 ;  /* 0x0000000eff147221 */ /* 0x000fc60000010000 */
[----:B------:R-:W2:Y:S04]  /*3460*/  SHFL.BFLY PT, R19, R0, 0x1, 0x1f ;  /* 0x0c201f0000137f89 */ /* 0x000ea800000e0000 */
[----:B------:R-:W3:Y:S04]  /*3470*/  SHFL.BFLY PT, R21, R28, 0x1, 0x1f ;  /* 0x0c201f001c157f89 */ /* 0x000ee800000e0000 */
[----:B------:R-:W4:Y:S04]  /*3480*/  SHFL.BFLY PT, R22, R23, 0x1, 0x1f ;  /* 0x0c201f0017167f89 */ /* 0x000f2800000e0000 */
[----:B------:R-:W5:Y:S04]  /*3490*/  SHFL.BFLY PT, R17, R18, 0x1, 0x1f ;  /* 0x0c201f0012117f89 */ /* 0x000f6800000e0000 */
[----:B------:R-:W1:Y:S04]  /*34a0*/  SHFL.BFLY PT, R9, R16, 0x1, 0x1f ;  /* 0x0c201f0010097f89 */ /* 0x000e6800000e0000 */
[----:B------:R-:W1:Y:S01]  /*34b0*/  SHFL.BFLY PT, R5, R8, 0x1, 0x1f ;  /* 0x0c201f0008057f89 */ /* 0x000e6200000e0000 */
[----:B0-----:R-:W-:-:S03]  /*34c0*/  FADD.FTZ R7, R10, R7 ;  /* 0x000000070a077221 */ /* 0x001fc60000010000 */
[----:B------:R0:W0:Y:S01]  /*34d0*/  SHFL.BFLY PT, R14, R20, 0x1, 0x1f ;  /* 0x0c201f00140e7f89 */ /* 0x00002200000e0000 */
[----:B--2---:R-:W-:Y:S01]  /*34e0*/  FADD.FTZ R19, R0, R19 ;  /* 0x0000001300137221 */ /* 0x004fe20000010000 */
[----:B------:R-:W-:Y:S01]  /*34f0*/  MOV R0, R7 ;  /* 0x0000000700007202 */ /* 0x000fe20000000f00 */
[----:B---3--:R-:W-:Y:S01]  /*3500*/  FADD.FTZ R21, R28, R21 ;  /* 0x000000151c157221 */ /* 0x008fe20000010000 */
[----:B----4-:R-:W-:Y:S01]  /*3510*/  FADD.FTZ R22, R23, R22 ;  /* 0x0000001617167221 */ /* 0x010fe20000010000 */
[----:B-----5:R-:W-:Y:S01]  /*3520*/  FADD.FTZ R17, R18, R17 ;  /* 0x0000001112117221 */ /* 0x020fe20000010000 */
[----:B-1----:R-:W-:Y:S01]  /*3530*/  FADD.FTZ R9, R16, R9 ;  /* 0x0000000910097221 */ /* 0x002fe20000010000 */
[----:B------:R-:W-:-:S07]  /*3540*/  FADD.FTZ R5, R8, R5 ;  /* 0x0000000508057221 */ /* 0x000fce0000010000 */
.L_x_1116:
[----:B------:R-:W-:Y:S05]  /*3550*/  WARPSYNC.ALL ;  /* 0x0000000000007948 */ /* 0x000fea0003800000 */
[----:B------:R-:W1:Y:S08]  /*3560*/  S2UR UR5, SR_CgaCtaId ;  /* 0x00000000000579c3 */ /* 0x000e700000008800 */
[----:B------:R-:W-:Y:S01]  /*3570*/  BAR.SYNC.DEFER_BLOCKING 0x0 ;  /* 0x0000000000007b1d */ /* 0x000fe20000010000 */
[----:B------:R-:W-:Y:S01]  /*3580*/  LOP3.LUT R8, R24, 0x3, RZ, 0xc0, !PT ;  /* 0x0000000318087812 */ /* 0x000fe200078ec0ff */
[----:B0-----:R-:W-:Y:S01]  /*3590*/  FADD.FTZ R14, R20, R14 ;  /* 0x0000000e140e7221 */ /* 0x001fe20000010000 */
[----:B------:R-:W-:-:S02]  /*35a0*/  SHF.R.S32.HI R7, RZ, 0x1f, R24 ;  /* 0x0000001fff077819 */ /* 0x000fc40000011418 */
[----:B------:R-:W-:Y:S01]  /*35b0*/  ISETP.NE.AND P0, PT, R8, RZ, PT ;  /* 0x000000ff0800720c */ /* 0x000fe20003f05270 */
[----:B------:R-:W-:Y:S01]  /*35c0*/  UMOV UR4, 0x400 ;  /* 0x0000040000047882 */ /* 0x000fe20000000000 */
[----:B------:R-:W-:Y:S01]  /*35d0*/  LEA.HI R7, R7, R24, RZ, 0x2 ;  /* 0x0000001807077211 */ /* 0x000fe200078f10ff */
[----:B------:R-:W-:Y:S01]  /*35e0*/  UIADD3 UR4, UR4, 0xa0, URZ ;  /* 0x000000a004047890 */ /* 0x000fe2000fffe03f */
[C---:B------:R-:W-:Y:S01]  /*35f0*/  LOP3.LUT R8, R26.reuse, 0xffffffc0, RZ, 0xc0, !PT ;  /* 0xffffffc01a087812 */ /* 0x040fe200078ec0ff */
[----:B------:R-:W-:Y:S01]  /*3600*/  BSSY B0, `(.L_x_1089) ;  /* 0x0000026000007945 */ /* 0x000fe20003800000 */
[----:B------:R-:W-:Y:S01]  /*3610*/  SHF.R.S32.HI R10, RZ, 0x2, R7 ;  /* 0x00000002ff0a7819 */ /* 0x000fe20000011407 */
[----:B------:R-:W-:Y:S01]  /*3620*/  VIADD R7, R26, 0x1f ;  /* 0x0000001f1a077836 */ /* 0x000fe20000000000 */
[----:B------:R-:W-:Y:S02]  /*3630*/  ISETP.NE.OR P5, PT, R8, 0x40, P0 ;  /* 0x000000400800780c */ /* 0x000fe400007a5670 */
[----:B------:R-:W-:-:S02]  /*3640*/  ISETP.GT.OR P1, PT, R26, 0x3f, P0 ;  /* 0x0000003f1a00780c */ /* 0x000fc40000724670 */
[----:B------:R-:W-:Y:S02]  /*3650*/  LEA R8, R25, R10, 0x6 ;  /* 0x0000000a19087211 */ /* 0x000fe400078e30ff */
[----:B------:R-:W-:Y:S02]  /*3660*/  ISETP.GT.U32.AND P3, PT, R7, 0x3e, PT ;  /* 0x0000003e0700780c */ /* 0x000fe40003f64070 */
[C---:B------:R-:W-:Y:S01]  /*3670*/  LOP3.LUT R7, R26.reuse, 0xffffffe0, RZ, 0xc0, !PT ;  /* 0xffffffe01a077812 */ /* 0x040fe200078ec0ff */
[----:B-1----:R-:W-:Y:S01]  /*3680*/  ULEA UR4, UR5, UR4, 0x18 ;  /* 0x0000000405047291 */ /* 0x002fe2000f8ec03f */
        /* <DEDUP_REMOVED lines=29> */
.L_x_1090:
[----:B------:R-:W-:Y:S05]  /*3860*/  BSYNC B0 ;  /* 0x0000000000007941 */ /* 0x000fea0003800000 */
.L_x_1089:
        /* <DEDUP_REMOVED lines=28> */
.L_x_1092:
[----:B------:R-:W-:Y:S05]  /*3a30*/  BSYNC B0 ;  /* 0x0000000000007941 */ /* 0x000fea0003800000 */
.L_x_1091:
[----:B------:R-:W-:Y:S06]  /*3a40*/  BAR.SYNC.DEFER_BLOCKING 0x0 ;  /* 0x0000000000007b1d */ /* 0x000fec0000010000 */
[----:B------:R-:W-:Y:S05]  /*3a50*/  @P3 EXIT ;  /* 0x000000000000394d */ /* 0x000fea0003800000 */
[----:B------:R-:W-:Y:S02]  /*3a60*/  IMAD R2, R6, R2, RZ ;  /* 0x0000000206027224 */ /* 0x000fe400078e02ff */
[----:B------:R-:W-:Y:S02]  /*3a70*/  IMAD R15, R3, UR38, RZ ;  /* 0x00000026030f7c24 */ /* 0x000fe4000f8e02ff */
[----:B------:R-:W-:Y:S02]  /*3a80*/  IMAD R2, R2, UR38, RZ ;  /* 0x0000002602027c24 */ /* 0x000fe4000f8e02ff */
[----:B------:R-:W-:Y:S01]  /*3a90*/  IMAD.SHL.U32 R4, R4, 0x40, RZ ;  /* 0x0000004004047824 */ /* 0x000fe200078e00ff */
[----:B------:R-:W-:Y:S01]  /*3aa0*/  SHF.L.U32 R15, R15, 0x6, RZ ;  /* 0x000000060f0f7819 */ /* 0x000fe200000006ff */
[----:B------:R-:W-:-:S03]  /*3ab0*/  IMAD.SHL.U32 R2, R2, 0x40, RZ ;  /* 0x0000004002027824 */ /* 0x000fc600078e00ff */
[----:B------:R-:W-:Y:S02]  /*3ac0*/  SHF.R.S32.HI R6, RZ, 0x1f, R15 ;  /* 0x0000001fff067819 */ /* 0x000fe4000001140f */
[--C-:B------:R-:W-:Y:S02]  /*3ad0*/  SHF.R.S32.HI R3, RZ, 0x1f, R4.reuse ;  /* 0x0000001fff037819 */ /* 0x100fe40000011404 */
[----:B------:R-:W-:Y:S02]  /*3ae0*/  IADD3 R15, P1, P2, R2, R15, R4 ;  /* 0x0000000f020f7210 */ /* 0x000fe40007a3e004 */
[----:B------:R-:W-:-:S04]  /*3af0*/  SHF.R.S32.HI R27, RZ, 0x1f, R2 ;  /* 0x0000001fff1b7819 */ /* 0x000fc80000011402 */
[----:B------:R-:W-:Y:S01]  /*3b00*/  IADD3.X R27, R27, R6, R3, P1, P2 ;  /* 0x000000061b1b7210 */ /* 0x000fe20000fe4403 */
[----:B------:R-:W-:Y:S06]  /*3b10*/  @P0 EXIT ;  /* 0x000000000000094d */ /* 0x000fec0003800000 */
[C---:B------:R-:W-:Y:S01]  /*3b20*/  VIADD R20, R10.reuse, 0x10 ;  /* 0x000000100a147836 */ /* 0x040fe20000000000 */
[C---:B------:R-:W-:Y:S01]  /*3b30*/  IADD3 R3, P0, R10.reuse, R15, RZ ;  /* 0x0000000f0a037210 */ /* 0x040fe20007f1e0ff */
[C---:B------:R-:W-:Y:S01]  /*3b40*/  VIADD R6, R10.reuse, 0x30 ;  /* 0x000000300a067836 */ /* 0x040fe20000000000 */
[C---:B------:R-:W-:Y:S01]  /*3b50*/  IADD3 R12, R10.reuse, 0x8, RZ ;  /* 0x000000080a0c7810 */ /* 0x040fe20007ffe0ff */
[C---:B------:R-:W-:Y:S01]  /*3b60*/  VIADD R28, R10.reuse, 0x20 ;  /* 0x000000200a1c7836 */ /* 0x040fe20000000000 */
[C---:B------:R-:W-:Y:S01]  /*3b70*/  IADD3 R26, R10.reuse, 0x18, RZ ;  /* 0x000000180a1a7810 */ /* 0x040fe20007ffe0ff */
[----:B------:R-:W-:Y:S01]  /*3b80*/  ULDC.64 UR4, c[0x0][0x220] ;  /* 0x0000880000047ab9 */ /* 0x000fe20000000a00 */
[C---:B------:R-:W-:Y:S02]  /*3b90*/  IADD3 R18, R10.reuse, 0x28, RZ ;  /* 0x000000280a127810 */ /* 0x040fe40007ffe0ff */
[C---:B------:R-:W-:Y:S02]  /*3ba0*/  IADD3 R2, R10.reuse, 0x38, RZ ;  /* 0x000000380a027810 */ /* 0x040fe40007ffe0ff */
[----:B------:R-:W-:-:S02]  /*3bb0*/  LEA.HI.X.SX32 R10, R10, R27, 0x1, P0 ;  /* 0x0000001b0a0a7211 */ /* 0x000fc400000f0eff */
[-C--:B------:R-:W-:Y:S02]  /*3bc0*/  IADD3 R11, P1, R20, R15.reuse, RZ ;  /* 0x0000000f140b7210 */ /* 0x080fe40007f3e0ff */
[-C--:B01----:R-:W-:Y:S02]  /*3bd0*/  IADD3 R8, P5, R6, R15.reuse, RZ ;  /* 0x0000000f06087210 */ /* 0x083fe40007fbe0ff */
[-C--:B------:R-:W-:Y:S02]  /*3be0*/  IADD3 R7, P0, R12, R15.reuse, RZ ;  /* 0x0000000f0c077210 */ /* 0x080fe40007f1e0ff */
[-C--:B------:R-:W-:Y:S02]  /*3bf0*/  IADD3 R13, P2, R26, R15.reuse, RZ ;  /* 0x0000000f1a0d7210 */ /* 0x080fe40007f5e0ff */
[-C--:B------:R-:W-:Y:S02]  /*3c00*/  IADD3 R24, P3, R28, R15.reuse, RZ ;  /* 0x0000000f1c187210 */ /* 0x080fe40007f7e0ff */
[----:B------:R-:W-:-:S02]  /*3c10*/  IADD3 R16, P4, R18, R15, RZ ;  /* 0x0000000f12107210 */ /* 0x000fc40007f9e0ff */
[----:B------:R-:W-:Y:S02]  /*3c20*/  IADD3 R4, P6, R2, R15, RZ ;  /* 0x0000000f02047210 */ /* 0x000fe40007fde0ff */
[-C--:B------:R-:W-:Y:S02]  /*3c30*/  LEA.HI.X.SX32 R20, R20, R27.reuse, 0x1, P1 ;  /* 0x0000001b14147211 */ /* 0x080fe400008f0eff */
[-C--:B------:R-:W-:Y:S02]  /*3c40*/  LEA.HI.X.SX32 R15, R6, R27.reuse, 0x1, P5 ;  /* 0x0000001b060f7211 */ /* 0x080fe400028f0eff */
[-C--:B------:R-:W-:Y:S02]  /*3c50*/  LEA.HI.X.SX32 R12, R12, R27.reuse, 0x1, P0 ;  /* 0x0000001b0c0c7211 */ /* 0x080fe400000f0eff */
[----:B------:R-:W-:Y:S02]  /*3c60*/  LEA R6, P1, R7, UR4, 0x1 ;  /* 0x0000000407067c11 */ /* 0x000fe4000f8208ff */
[----:B------:R-:W-:-:S02]  /*3c70*/  LEA.HI.X.SX32 R26, R26, R27, 0x1, P2 ;  /* 0x0000001b1a1a7211 */ /* 0x000fc400010f0eff */
[----:B------:R-:W-:Y:S02]  /*3c80*/  LEA.HI.X R7, R7, UR5, R12, 0x1, P1 ;  /* 0x0000000507077c11 */ /* 0x000fe400088f0c0c */
[----:B------:R-:W-:Y:S02]  /*3c90*/  LEA R12, P1, R13, UR4, 0x1 ;  /* 0x000000040d0c7c11 */ /* 0x000fe4000f8208ff */
[-C--:B------:R-:W-:Y:S02]  /*3ca0*/  LEA.HI.X.SX32 R25, R28, R27.reuse, 0x1, P3 ;  /* 0x0000001b1c197211 */ /* 0x080fe400018f0eff */
[-C--:B------:R-:W-:Y:S02]  /*3cb0*/  LEA.HI.X.SX32 R23, R18, R27.reuse, 0x1, P4 ;  /* 0x0000001b12177211 */ /* 0x080fe400020f0eff */
[----:B------:R-:W-:Y:S02]  /*3cc0*/  LEA.HI.X.SX32 R27, R2, R27, 0x1, P6 ;  /* 0x0000001b021b7211 */ /* 0x000fe400030f0eff */
[----:B------:R-:W-:-:S02]  /*3cd0*/  F2FP.BF16.F32.PACK_AB R18, R22, R21 ;  /* 0x000000151612723e */ /* 0x000fc400000010ff */
[----:B------:R-:W-:Y:S02]  /*3ce0*/  LEA R2, P0, R3, UR4, 0x1 ;  /* 0x0000000403027c11 */ /* 0x000fe4000f8008ff */
[----:B------:R-:W-:Y:S02]  /*3cf0*/  LEA.HI.X R13, R13, UR5, R26, 0x1, P1 ;  /* 0x000000050d0d7c11 */ /* 0x000fe400088f0c1a */
[C---:B------:R-:W-:Y:S02]  /*3d00*/  LEA R22, P1, R16.reuse, UR4, 0x1 ;  /* 0x0000000410167c11 */ /* 0x040fe4000f8208ff */
[----:B------:R-:W-:Y:S02]  /*3d10*/  LEA.HI.X R3, R3, UR5, R10, 0x1, P0 ;  /* 0x0000000503037c11 */ /* 0x000fe400080f0c0a */
[----:B------:R-:W-:Y:S02]  /*3d20*/  LEA R10, P0, R11, UR4, 0x1 ;  /* 0x000000040b0a7c11 */ /* 0x000fe4000f8008ff */
[----:B------:R-:W-:Y:S01]  /*3d30*/  LEA.HI.X R23, R16, UR5, R23, 0x1, P1 ;  /* 0x0000000510177c11 */ /* 0x000fe200088f0c17 */
[----:B------:R0:W-:Y:S01]  /*3d40*/  STG.E.U16 desc[UR36][R2.64], R18 ;  /* 0x0000001202007986 */ /* 0x0001e2000c101524 */
[----:B------:R-:W-:-:S02]  /*3d50*/  LEA R26, P1, R4, UR4, 0x1 ;  /* 0x00000004041a7c11 */ /* 0x000fc4000f8208ff */
[----:B------:R-:W-:Y:S02]  /*3d60*/  LEA.HI.X R11, R11, UR5, R20, 0x1, P0 ;  /* 0x000000050b0b7c11 */ /* 0x000fe400080f0c14 */
[----:B------:R-:W-:Y:S02]  /*3d70*/  LEA R20, P0, R24, UR4, 0x1 ;  /* 0x0000000418147c11 */ /* 0x000fe4000f8008ff */
[----:B------:R-:W-:Y:S02]  /*3d80*/  LEA.HI.X R27, R4, UR5, R27, 0x1, P1 ;  /* 0x00000005041b7c11 */ /* 0x000fe400088f0c1b */
[----:B------:R-:W-:Y:S02]  /*3d90*/  F2FP.BF16.F32.PACK_AB R9, R9, R17 ;  /* 0x000000110909723e */ /* 0x000fe400000010ff */
[----:B------:R-:W-:Y:S02]  /*3da0*/  PRMT R4, R18, 0x7632, R4 ;  /* 0x0000763212047816 */ /* 0x000fe40000000004 */
[----:B------:R-:W-:-:S02]  /*3db0*/  LEA.HI.X R21, R24, UR5, R25, 0x1, P0 ;  /* 0x0000000518157c11 */ /* 0x000fc400080f0c19 */
[----:B------:R-:W-:Y:S01]  /*3dc0*/  F2FP.BF16.F32.PACK_AB R0, R5, R0 ;  /* 0x000000000500723e */ /* 0x000fe200000010ff */
[----:B------:R-:W-:Y:S01]  /*3dd0*/  STG.E.U16 desc[UR36][R6.64], R4 ;  /* 0x0000000406007986 */ /* 0x000fe2000c101524 */
[----:B0-----:R-:W-:Y:S02]  /*3de0*/  PRMT R3, R9, 0x7632, R3 ;  /* 0x0000763209037816 */ /* 0x001fe40000000003 */
[----:B------:R-:W-:Y:S01]  /*3df0*/  LEA R24, P0, R8, UR4, 0x1 ;  /* 0x0000000408187c11 */ /* 0x000fe2000f8008ff */
[----:B------:R0:W-:Y:S01]  /*3e00*/  STG.E.U16 desc[UR36][R10.64], R9 ;  /* 0x000000090a007986 */ /* 0x0001e2000c101524 */
[----:B------:R-:W-:Y:S02]  /*3e10*/  F2FP.BF16.F32.PACK_AB R14, R14, R19 ;  /* 0x000000130e0e723e */ /* 0x000fe400000010ff */
[----:B------:R-:W-:Y:S01]  /*3e20*/  LEA.HI.X R25, R8, UR5, R15, 0x1, P0 ;  /* 0x0000000508197c11 */ /* 0x000fe200080f0c0f */
[----:B------:R1:W-:Y:S04]  /*3e30*/  STG.E.U16 desc[UR36][R12.64], R3 ;  /* 0x000000030c007986 */ /* 0x0003e8000c101524 */
[----:B------:R-:W-:Y:S01]  /*3e40*/  STG.E.U16 desc[UR36][R20.64], R0 ;  /* 0x0000000014007986 */ /* 0x000fe2000c101524 */
[----:B0-----:R-:W-:-:S02]  /*3e50*/  PRMT R11, R0, 0x7632, R11 ;  /* 0x00007632000b7816 */ /* 0x001fc4000000000b */
[----:B-1----:R-:W-:-:S03]  /*3e60*/  PRMT R13, R14, 0x7632, R13 ;  /* 0x000076320e0d7816 */ /* 0x002fc6000000000d */
[----:B------:R-:W-:Y:S04]  /*3e70*/  STG.E.U16 desc[UR36][R22.64], R11 ;  /* 0x0000000b16007986 */ /* 0x000fe8000c101524 */
[----:B------:R-:W-:Y:S04]  /*3e80*/  STG.E.U16 desc[UR36][R24.64], R14 ;  /* 0x0000000e18007986 */ /* 0x000fe8000c101524 */
[----:B------:R-:W-:Y:S01]  /*3e90*/  STG.E.U16 desc[UR36][R26.64], R13 ;  /* 0x0000000d1a007986 */ /* 0x000fe2000c101524 */
[----:B------:R-:W-:Y:S05]  /*3ea0*/  EXIT ;  /* 0x000000000000794d */ /* 0x000fea0003800000 */
.L_x_1059:
        /* <DEDUP_REMOVED lines=16> */
.L_x_1086:
        /* <DEDUP_REMOVED lines=16> */
.L_x_1093:
[----:B------:R-:W-:Y:S05]  /*40b0*/  EXIT ;  /* 0x000000000000794d */ /* 0x000fea0003800000 */
.L_x_1061:
[----:B------:R-:W-:Y:S01]  /*40c0*/  HFMA2.MMA R11, -RZ, RZ, 0, 1.847743988037109375e-06 ;  /* 0x0000001fff0b7435 */ /* 0x000fe200000001ff */
[----:B------:R-:W-:Y:S01]  /*40d0*/  IMAD.MOV.U32 R12, RZ, RZ, 0x10 ;  /* 0x00000010ff0c7424 */ /* 0x000fe200078e00ff */
[----:B------:R-:W-:Y:S01]  /*40e0*/  MOV R7, 0xff7fffff ;  /* 0xff7fffff00077802 */ /* 0x000fe20000000f00 */
[----:B------:R-:W-:-:S08]  /*40f0*/  IMAD.MOV.U32 R15, RZ, RZ, -0x1 ;  /* 0xffffffffff0f7424 */ /* 0x000fd000078e00ff */
[----:B------:R-:W-:Y:S05]  /*4100*/  WARPSYNC.COLLECTIVE R15, `(.L_x_1094) ;  /* 0x000000000f087348 */ /* 0x000fea0003c00000 */
[----:B------:R0:W1:Y:S02]  /*4110*/  SHFL.BFLY P6, R14, R13, R12, R11 ;  /* 0x0c00000c0d0e7389 */ /* 0x00006400000c000b */
[----:B01----:R-:W-:Y:S01]  /*4120*/  ENDCOLLECTIVE ;  /* 0x000000000000791b */ /* 0x003fe20003800000 */
.L_x_1094:
[----:B------:R-:W-:Y:S01]  /*4130*/  IMAD.MOV.U32 R12, RZ, RZ, 0x8 ;  /* 0x00000008ff0c7424 */ /* 0x000fe200078e00ff */
[----:B------:R-:W-:-:S04]  /*4140*/  FMNMX.FTZ R8, R14, -3.40282346638528859812e+38, !PT ;  /* 0xff7fffff0e087809 */ /* 0x000fc80007810000 */
[----:B------:R-:W-:-:S07]  /*4150*/  MOV R13, R8 ;  /* 0x00000008000d7202 */ /* 0x000fce0000000f00 */
[----:B------:R-:W-:Y:S05]  /*4160*/  WARPSYNC.COLLECTIVE R15, `(.L_x_1095) ;  /* 0x000000000f087348 */ /* 0x000fea0003c00000 */
[----:B------:R0:W1:Y:S02]  /*4170*/  SHFL.BFLY P6, R14, R13, R12, R11 ;  /* 0x0c00000c0d0e7389 */ /* 0x00006400000c000b */
[----:B01----:R-:W-:Y:S01]  /*4180*/  ENDCOLLECTIVE ;  /* 0x000000000000791b */ /* 0x003fe20003800000 */
.L_x_1095:
[----:B------:R-:W-:Y:S01]  /*4190*/  IMAD.MOV.U32 R12, RZ, RZ, 0x4 ;  /* 0x00000004ff0c7424 */ /* 0x000fe200078e00ff */
[----:B------:R-:W-:-:S04]  /*41a0*/  FMNMX.FTZ R9, R8, R14, !PT ;  /* 0x0000000e08097209 */ /* 0x000fc80007810000 */
[----:B------:R-:W-:-:S07]  /*41b0*/  MOV R13, R9 ;  /* 0x00000009000d7202 */ /* 0x000fce0000000f00 */
[----:B------:R-:W-:Y:S05]  /*41c0*/  WARPSYNC.COLLECTIVE R15, `(.L_x_1096) ;  /* 0x000000000f087348 */ /* 0x000fea0003c00000 */
[----:B------:R0:W1:Y:S02]  /*41d0*/  SHFL.BFLY P6, R14, R13, R12, R11 ;  /* 0x0c00000c0d0e7389 */ /* 0x00006400000c000b */
[----:B01----:R-:W-:Y:S01]  /*41e0*/  ENDCOLLECTIVE ;  /* 0x000000000000791b */ /* 0x003fe20003800000 */
.L_x_1096:
[----:B------:R-:W-:Y:S01]  /*41f0*/  IMAD.MOV.U32 R12, RZ, RZ, 0x2 ;  /* 0x00000002ff0c7424 */ /* 0x000fe200078e00ff */
[----:B------:R-:W-:-:S04]  /*4200*/  FMNMX.FTZ R10, R9, R14, !PT ;  /* 0x0000000e090a7209 */ /* 0x000fc80007810000 */
[----:B------:R-:W-:-:S07]  /*4210*/  MOV R13, R10 ;  /* 0x0000000a000d7202 */ /* 0x000fce0000000f00 */
[----:B------:R-:W-:Y:S05]  /*4220*/  WARPSYNC.COLLECTIVE R15, `(.L_x_1097) ;  /* 0x000000000f087348 */ /* 0x000fea0003c00000 */
[----:B------:R0:W1:Y:S02]  /*4230*/  SHFL.BFLY P6, R14, R13, R12, R11 ;  /* 0x0c00000c0d0e7389 */ /* 0x00006400000c000b */
[----:B01----:R-:W-:Y:S01]  /*4240*/  ENDCOLLECTIVE ;  /* 0x000000000000791b */ /* 0x003fe20003800000 */
.L_x_1097:
[----:B------:R-:W-:Y:S01]  /*4250*/  IMAD.MOV.U32 R12, RZ, RZ, 0x1 ;  /* 0x00000001ff0c7424 */ /* 0x000fe200078e00ff */
[----:B------:R-:W-:-:S04]  /*4260*/  FMNMX.FTZ R22, R10, R14, !PT ;  /* 0x0000000e0a167209 */ /* 0x000fc80007810000 */
[----:B------:R-:W-:-:S07]  /*4270*/  MOV R13, R22 ;  /* 0x00000016000d7202 */ /* 0x000fce0000000f00 */
[----:B------:R-:W-:Y:S05]  /*4280*/  WARPSYNC.COLLECTIVE R15, `(.L_x_1098) ;  /* 0x000000000f087348 */ /* 0x000fea0003c00000 */
[----:B------:R0:W1:Y:S02]  /*4290*/  SHFL.BFLY P6, R14, R13, R12, R11 ;  /* 0x0c00000c0d0e7389 */ /* 0x00006400000c000b */
[----:B01----:R-:W-:Y:S01]  /*42a0*/  ENDCOLLECTIVE ;  /* 0x000000000000791b */ /* 0x003fe20003800000 */
.L_x_1098:
[----:B------:R-:W-:Y:S05]  /*42b0*/  BRA `(.L_x_1099) ;  /* 0xffffffcc00f47947 */ /* 0x000fea000383ffff */
.L_x_1088:
[----:B------:R-:W-:Y:S01]  /*42c0*/  HFMA2.MMA R12, -RZ, RZ, 0, 1.1920928955078125e-07 ;  /* 0x00000002ff0c7435 */ /* 0x000fe200000001ff */
[----:B-1-3--:R-:W-:Y:S01]  /*42d0*/  IMAD.MOV.U32 R13, RZ, RZ, RZ ;  /* 0x000000ffff0d7224 */ /* 0x00afe200078e00ff */
[----:B--2---:R-:W-:Y:S01]  /*42e0*/  MOV R15, 0xffffffff ;  /* 0xffffffff000f7802 */ /* 0x004fe20000000f00 */
[----:B------:R-:W-:-:S08]  /*42f0*/  IMAD.MOV.U32 R11, RZ, RZ, 0x1f ;  /* 0x0000001fff0b7424 */ /* 0x000fd000078e00ff */
[----:B0-----:R-:W-:Y:S05]  /*4300*/  WARPSYNC.COLLECTIVE R15, `(.L_x_1100) ;  /* 0x000000000f087348 */ /* 0x001fea0003c00000 */
[----:B------:R1:W2:Y:S02]  /*4310*/  SHFL.BFLY P6, R14, R13, R12, R11 ;  /* 0x0c00000c0d0e7389 */ /* 0x0002a400000c000b */
[----:B012---:R-:W-:Y:S01]  /*4320*/  ENDCOLLECTIVE ;  /* 0x000000000000791b */ /* 0x007fe20003800000 */
.L_x_1100:
[----:B------:R-:W-:Y:S01]  /*4330*/  HFMA2.MMA R12, -RZ, RZ, 0, 5.9604644775390625e-08 ;  /* 0x00000001ff0c7435 */ /* 0x000fe200000001ff */
[----:B------:R-:W-:-:S04]  /*4340*/  FADD.FTZ R28, RZ, R14 ;  /* 0x0000000eff1c7221 */ /* 0x000fc80000010000 */
[----:B------:R-:W-:-:S07]  /*4350*/  IMAD.MOV.U32 R13, RZ, RZ, R28 ;  /* 0x000000ffff0d7224 */ /* 0x000fce00078e001c */
[----:B------:R-:W-:Y:S05]  /*4360*/  WARPSYNC.COLLECTIVE R15, `(.L_x_1101) ;  /* 0x000000000f087348 */ /* 0x000fea0003c00000 */
[----:B------:R0:W1:Y:S02]  /*4370*/  SHFL.BFLY P6, R14, R13, R12, R11 ;  /* 0x0c00000c0d0e7389 */ /* 0x00006400000c000b */
[----:B01----:R-:W-:Y:S01]  /*4380*/  ENDCOLLECTIVE ;  /* 0x000000000000791b */ /* 0x003fe20003800000 */
.L_x_1101:
[----:B------:R-:W-:Y:S01]  /*4390*/  MOV R13, RZ ;  /* 0x000000ff000d7202 */ /* 0x000fe20000000f00 */
[----:B------:R-:W-:Y:S02]  /*43a0*/  IMAD.MOV.U32 R12, RZ, RZ, 0x2 ;  /* 0x00000002ff0c7424 */ /* 0x000fe400078e00ff */
[----:B------:R-:W-:-:S07]  /*43b0*/  IMAD.MOV.U32 R21, RZ, RZ, R14 ;  /* 0x000000ffff157224 */ /* 0x000fce00078e000e */
[----:B------:R-:W-:Y:S05]  /*43c0*/  WARPSYNC.COLLECTIVE R15, `(.L_x_1102) ;  /* 0x000000000f087348 */ /* 0x000fea0003c00000 */
[----:B------:R0:W1:Y:S02]  /*43d0*/  SHFL.BFLY P6, R14, R13, R12, R11 ;  /* 0x0c00000c0d0e7389 */ /* 0x00006400000c000b */
[----:B01----:R-:W-:Y:S01]  /*43e0*/  ENDCOLLECTIVE ;  /* 0x000000000000791b */ /* 0x003fe20003800000 */
.L_x_1102:
        /* <DEDUP_REMOVED lines=8> */
.L_x_1103:
[----:B------:R-:W-:Y:S01]  /*4470*/  MOV R13, RZ ;  /* 0x000000ff000d7202 */ /* 0x000fe20000000f00 */
[----:B------:R-:W-:Y:S02]  /*4480*/  IMAD.MOV.U32 R12, RZ, RZ, 0x2 ;  /* 0x00000002ff0c7424 */ /* 0x000fe400078e00ff */
[----:B------:R-:W-:-:S07]  /*4490*/  IMAD.MOV.U32 R22, RZ, RZ, R14 ;  /* 0x000000ffff167224 */ /* 0x000fce00078e000e */
[----:B------:R-:W-:Y:S05]  /*44a0*/  WARPSYNC.COLLECTIVE R15, `(.L_x_1104) ;  /* 0x000000000f087348 */ /* 0x000fea0003c00000 */
[----:B------:R0:W1:Y:S02]  /*44b0*/  SHFL.BFLY P6, R14, R13, R12, R11 ;  /* 0x0c00000c0d0e7389 */ /* 0x00006400000c000b */
[----:B01----:R-:W-:Y:S01]  /*44c0*/  ENDCOLLECTIVE ;  /* 0x000000000000791b */ /* 0x003fe20003800000 */
.L_x_1104:
        /* <DEDUP_REMOVED lines=8> */
.L_x_1105:
[----:B------:R-:W-:Y:S01]  /*4550*/  MOV R13, RZ ;  /* 0x000000ff000d7202 */ /* 0x000fe20000000f00 */
[----:B------:R-:W-:Y:S02]  /*4560*/  IMAD.MOV.U32 R12, RZ, RZ, 0x2 ;  /* 0x00000002ff0c7424 */ /* 0x000fe400078e00ff */
[----:B------:R-:W-:-:S07]  /*4570*/  IMAD.MOV.U32 R17, RZ, RZ, R14 ;  /* 0x000000ffff117224 */ /* 0x000fce00078e000e */
[----:B------:R-:W-:Y:S05]  /*4580*/  WARPSYNC.COLLECTIVE R15, `(.L_x_1106) ;  /* 0x000000000f087348 */ /* 0x000fea0003c00000 */
[----:B------:R0:W1:Y:S02]  /*4590*/  SHFL.BFLY P6, R14, R13, R12, R11 ;  /* 0x0c00000c0d0e7389 */ /* 0x00006400000c000b */
[----:B01----:R-:W-:Y:S01]  /*45a0*/  ENDCOLLECTIVE ;  /* 0x000000000000791b */ /* 0x003fe20003800000 */
.L_x_1106:
        /* <DEDUP_REMOVED lines=8> */
.L_x_1107:
[----:B------:R-:W-:Y:S01]  /*4630*/  MOV R13, RZ ;  /* 0x000000ff000d7202 */ /* 0x000fe20000000f00 */
[----:B------:R-:W-:Y:S02]  /*4640*/  IMAD.MOV.U32 R12, RZ, RZ, 0x2 ;  /* 0x00000002ff0c7424 */ /* 0x000fe400078e00ff */
[----:B------:R-:W-:-:S07]  /*4650*/  IMAD.MOV.U32 R9, RZ, RZ, R14 ;  /* 0x000000ffff097224 */ /* 0x000fce00078e000e */
[----:B------:R-:W-:Y:S05]  /*4660*/  WARPSYNC.COLLECTIVE R15, `(.L_x_1108) ;  /* 0x000000000f087348 */ /* 0x000fea0003c00000 */
[----:B------:R0:W1:Y:S02]  /*4670*/  SHFL.BFLY P6, R14, R13, R12, R11 ;  /* 0x0c00000c0d0e7389 */ /* 0x00006400000c000b */
[----:B01----:R-:W-:Y:S01]  /*4680*/  ENDCOLLECTIVE ;  /* 0x000000000000791b */ /* 0x003fe20003800000 */
.L_x_1108:
        /* <DEDUP_REMOVED lines=8> */
.L_x_1109:
[----:B------:R-:W-:Y:S01]  /*4710*/  MOV R13, RZ ;  /* 0x000000ff000d7202 */ /* 0x000fe20000000f00 */
[----:B------:R-:W-:Y:S02]  /*4720*/  IMAD.MOV.U32 R12, RZ, RZ, 0x2 ;  /* 0x00000002ff0c7424 */ /* 0x000fe400078e00ff */
[----:B------:R-:W-:-:S07]  /*4730*/  IMAD.MOV.U32 R7, RZ, RZ, R14 ;  /* 0x000000ffff077224 */ /* 0x000fce00078e000e */
[----:B------:R-:W-:Y:S05]  /*4740*/  WARPSYNC.COLLECTIVE R15, `(.L_x_1110) ;  /* 0x000000000f087348 */ /* 0x000fea0003c00000 */
[----:B------:R0:W1:Y:S02]  /*4750*/  SHFL.BFLY P6, R14, R13, R12, R11 ;  /* 0x0c00000c0d0e7389 */ /* 0x00006400000c000b */
[----:B01----:R-:W-:Y:S01]  /*4760*/  ENDCOLLECTIVE ;  /* 0x000000000000791b */ /* 0x003fe20003800000 */
.L_x_1110:
        /* <DEDUP_REMOVED lines=8> */
.L_x_1111:
[----:B------:R-:W-:Y:S01]  /*47f0*/  MOV R13, RZ ;  /* 0x000000ff000d7202 */ /* 0x000fe20000000f00 */
[----:B------:R-:W-:Y:S02]  /*4800*/  IMAD.MOV.U32 R12, RZ, RZ, 0x2 ;  /* 0x00000002ff0c7424 */ /* 0x000fe400078e00ff */
[----:B------:R-:W-:-:S07]  /*4810*/  IMAD.MOV.U32 R5, RZ, RZ, R14 ;  /* 0x000000ffff057224 */ /* 0x000fce00078e000e */
[----:B------:R-:W-:Y:S05]  /*4820*/  WARPSYNC.COLLECTIVE R15, `(.L_x_1112) ;  /* 0x000000000f087348 */ /* 0x000fea0003c00000 */
[----:B------:R0:W1:Y:S02]  /*4830*/  SHFL.BFLY P6, R14, R13, R12, R11 ;  /* 0x0c00000c0d0e7389 */ /* 0x00006400000c000b */
[----:B01----:R-:W-:Y:S01]  /*4840*/  ENDCOLLECTIVE ;  /* 0x000000000000791b */ /* 0x003fe20003800000 */
.L_x_1112:
        /* <DEDUP_REMOVED lines=8> */
.L_x_1113:
[----:B------:R-:W-:Y:S01]  /*48d0*/  MOV R13, RZ ;  /* 0x000000ff000d7202 */ /* 0x000fe20000000f00 */
[----:B------:R-:W-:Y:S02]  /*48e0*/  IMAD.MOV.U32 R12, RZ, RZ, 0x2 ;  /* 0x00000002ff0c7424 */ /* 0x000fe400078e00ff */
[----:B------:R-:W-:-:S07]  /*48f0*/  IMAD.MOV.U32 R19, RZ, RZ, R14 ;  /* 0x000000ffff137224 */ /* 0x000fce00078e000e */
[----:B------:R-:W-:Y:S05]  /*4900*/  WARPSYNC.COLLECTIVE R15, `(.L_x_1114) ;  /* 0x000000000f087348 */ /* 0x000fea0003c00000 */
[----:B------:R0:W1:Y:S02]  /*4910*/  SHFL.BFLY P6, R14, R13, R12, R11 ;  /* 0x0c00000c0d0e7389 */ /* 0x00006400000c000b */
[----:B01----:R-:W-:Y:S01]  /*4920*/  ENDCOLLECTIVE ;  /* 0x000000000000791b */ /* 0x003fe20003800000 */
.L_x_1114:
[----:B------:R-:W-:Y:S01]  /*4930*/  FADD.FTZ R19, R0, R19 ;  /* 0x0000001300137221 */ /* 0x000fe20000010000 */
[----:B------:R-:W-:Y:S01]  /*4940*/  MOV R0, R7 ;  /* 0x0000000700007202 */ /* 0x000fe20000000f00 */
[----:B------:R-:W-:Y:S02]  /*4950*/  IMAD.MOV.U32 R12, RZ, RZ, 0x1 ;  /* 0x00000001ff0c7424 */ /* 0x000fe400078e00ff */
[----:B------:R-:W-:-:S05]  /*4960*/  FADD.FTZ R20, RZ, R14 ;  /* 0x0000000eff147221 */ /* 0x000fca0000010000 */
[----:B------:R-:W-:-:S07]  /*4970*/  MOV R13, R20 ;  /* 0x00000014000d7202 */ /* 0x000fce0000000f00 */
[----:B------:R-:W-:Y:S05]  /*4980*/  WARPSYNC.COLLECTIVE R15, `(.L_x_1115) ;  /* 0x000000000f087348 */ /* 0x000fea0003c00000 */
[----:B------:R0:W1:Y:S02]  /*4990*/  SHFL.BFLY P6, R14, R13, R12, R11 ;  /* 0x0c00000c0d0e7389 */ /* 0x00006400000c000b */
[----:B01----:R-:W-:Y:S01]  /*49a0*/  ENDCOLLECTIVE ;  /* 0x000000000000791b */ /* 0x003fe20003800000 */
.L_x_1115:
[----:B------:R-:W-:Y:S05]  /*49b0*/  BRA `(.L_x_1116) ;  /* 0xffffffe800e47947 */ /* 0x000fea000383ffff */
.L_x_1117:
        /* <DEDUP_REMOVED lines=12> */
.L_x_29585:


//--------------------- .text._ZN4vllm25paged_attention_v2_kernelI13__nv_bfloat16hLi32ELi32ELi128ELNS_18Fp8KVCacheDataTypeE2ELb1ELi512EEEvPfS3_PT_PKS4_PKT0_SA_ifPKiSC_iPKfiiiSE_SE_iiiii --------------------------
	.section	.text._ZN4vllm25paged_attention_v2_kernelI13__nv_bfloat16hLi32ELi32ELi128ELNS_18Fp8KVCacheDataTypeE2ELb1ELi512EEEvPfS3_PT_PKS4_PKT0_SA_ifPKiSC_iPKfiiiSE_SE_iiiii,"ax",@progbits
	.align	128
        .global         _ZN4vllm25paged_attention_v2_kernelI13__nv_bfloat16hLi32ELi32ELi128ELNS_18Fp8KVCacheDataTypeE2ELb1ELi512EEEvPfS3_PT_PKS4_PKT0_SA_ifPKiSC_iPKfiiiSE_SE_iiiii
        .type           _ZN4vllm25paged_attention_v2_kernelI13__nv_bfloat16hLi32ELi32ELi128ELNS_18Fp8KVCacheDataTypeE2ELb1ELi512EEEvPfS3_PT_PKS4_PKT0_SA_ifPKiSC_iPKfiiiSE_SE_iiiii,@function
        .size           _ZN4vllm25paged_attention_v2_kernelI13__nv_bfloat16hLi32ELi32ELi128ELNS_18Fp8KVCacheDataTypeE2ELb1ELi512EEEvPfS3_PT_PKS4_PKT0_SA_ifPKiSC_iPKfiiiSE_SE_iiiii,(.L_x_29586 - _ZN4vllm25paged_attention_v2_kernelI13__nv_bfloat16hLi32ELi32ELi128ELNS_18Fp8KVCacheDataTypeE2ELb1ELi512EEEvPfS3_PT_PKS4_PKT0_SA_ifPKiSC_iPKfiiiSE_SE_iiiii)
        .other          _ZN4vllm25paged_attention_v2_kernelI13__nv_bfloat16hLi32ELi32ELi128ELNS_18Fp8KVCacheDataTypeE2ELb1ELi512EEEvPfS3_PT_PKS4_PKT0_SA_ifPKiSC_iPKfiiiSE_SE_iiiii,@"STO_CUDA_ENTRY STV_DEFAULT"
_ZN4vllm25paged_attention_v2_kernelI13__nv_bfloat16hLi32ELi32ELi128ELNS_18Fp8KVCacheDataTypeE2ELb1ELi512EEEvPfS3_PT_PKS4_PKT0_SA_ifPKiSC_iPKfiiiSE_SE_iiiii:
.text._ZN4vllm25paged_attention_v2_kernelI13__nv_bfloat16hLi32ELi32ELi128ELNS_18Fp8KVCacheDataTypeE2ELb1ELi512EEEvPfS3_PT_PKS4_PKT0_SA_ifPKiSC_iPKfiiiSE_SE_iiiii:
        /* <DEDUP_REMOVED lines=55> */
.L_x_1122:
        /* <DEDUP_REMOVED lines=15> */
.L_x_1121:
[----:B------:R-:W-:Y:S05]  /*0460*/  BSYNC B1 ;  /* 0x0000000000017941 */ /* 0x000fea0003800000 */
.L_x_1120:
        /* <DEDUP_REMOVED lines=15> */
.L_x_1123:
        /* <DEDUP_REMOVED lines=28> */
.L_x_1119:
[----:B------:R-:W-:Y:S05]  /*0720*/  BSYNC B0 ;  /* 0x0000000000007941 */ /* 0x000fea0003800000 */
.L_x_1118:
        /* <DEDUP_REMOVED lines=87> */
.L_x_1124:
[----:B------:R-:W-:Y:S02]  /*0ca0*/  ULDC UR4, c[0x0][0x288] ;  /* 0x0000a20000047ab9 */ /* 0x000fe40000000800 */
[----:B-1----:R-:W-:-:S04]  /*0cb0*/  IMAD R9, R2, UR4, R3 ;  /* 0x0000000402097c24 */ /* 0x002fc8000f8e0203 */
[----:B------:R-:W-:-:S07]  /*0cc0*/  IMAD R21, R9, R12, RZ ;  /* 0x0000000c09157224 */ /* 0x000fce00078e02ff */
.L_x_1125:
        /* <DEDUP_REMOVED lines=27> */
.L_x_1129:
        /* <DEDUP_REMOVED lines=36> */
.L_x_1127:
[----:B------:R-:W-:Y:S05]  /*10c0*/  BSYNC B7 ;  /* 0x0000000000077941 */ /* 0x000fea0003800000 */
.L_x_1126:
        /* <DEDUP_REMOVED lines=28> */
.L_x_1166:
        /* <DEDUP_REMOVED lines=28> */
[----:B------:R-:W-:-:S03]  /*1450*/  IMAD.MOV.U32 R10, RZ, RZ, RZ ;  /* 0x000000ffff0a7224 */ /* 0x000fc600078e00ff */
        /* <DEDUP_REMOVED lines=20> */
.L_x_1135:
        /* <DEDUP_REMOVED lines=11> */
.L_x_1134:
[----:B------:R-:W-:Y:S05]  /*1650*/  BSYNC B1 ;  /* 0x0000000000017941 */ /* 0x000fea0003800000 */
.L_x_1133:
        /* <DEDUP_REMOVED lines=14> */
.L_x_1138:
        /* <DEDUP_REMOVED lines=100> */
.L_x_1137:
[----:B------:R-:W-:Y:S05]  /*1d80*/  BSYNC B1 ;  /* 0x0000000000017941 */ /* 0x000fea0003800000 */
.L_x_1136:
        /* <DEDUP_REMOVED lines=55> */
.L_x_1140:
[----:B------:R-:W-:Y:S05]  /*2100*/  BSYNC B1 ;  /* 0x0000000000017941 */ /* 0x000fea0003800000 */
.L_x_1139:
        /* <DEDUP_REMOVED lines=26> */
.L_x_1132:
[----:B------:R-:W-:Y:S05]  /*22b0*/  BSYNC B0 ;  /* 0x0000000000007941 */ /* 0x000fea0003800000 */
.L_x_1131:
        /* <DEDUP_REMOVED lines=57> */
.L_x_1145:
        /* <DEDUP_REMOVED lines=8> */
.L_x_1144:
[----:B------:R-:W-:Y:S05]  /*26d0*/  BSYNC B1 ;  /* 0x0000000000017941 */ /* 0x000fea0003800000 */
.L_x_1143:
        /* <DEDUP_REMOVED lines=14> */
.L_x_1148:
        /* <DEDUP_REMOVED lines=52> */
.L_x_1147:
[----:B------:R-:W-:Y:S05]  /*2b00*/  BSYNC B1 ;  /* 0x0000000000017941 */ /* 0x000fea0003800000 */
.L_x_1146:
        /* <DEDUP_REMOVED lines=31> */
.L_x_1150:
[----:B------:R-:W-:Y:S05]  /*2d00*/  BSYNC B1 ;  /* 0x0000000000017941 */ /* 0x000fea0003800000 */
.L_x_1149:
        /* <DEDUP_REMOVED lines=14> */
.L_x_1142:
[----:B------:R-:W-:Y:S05]  /*2df0*/  BSYNC B0 ;  /* 0x0000000000007941 */ /* 0x000fea0003800000 */
.L_x_1141:
        /* <DEDUP_REMOVED lines=22> */
.L_x_1152:
[----:B------:R-:W-:Y:S05]  /*2f60*/  BSYNC B0 ;  /* 0x0000000000007941 */ /* 0x000fea0003800000 */
.L_x_1151:
        /* <DEDUP_REMOVED lines=27> */
.L_x_1156:
        /* <DEDUP_REMOVED lines=33> */
.L_x_1154:
[----:B------:R-:W-:Y:S05]  /*3330*/  BSYNC B6 ;  /* 0x0000000000067941 */ /* 0x000fea0003800000 */
.L_x_1153:
[----:B------:R-:W-:-:S03]  /*3340*/  UMOV UR4, 0xffffffff ;  /* 0xffffffff00047882 */ /* 0x000fc60000000000 */
[----:B------:R-:W-:Y:S05]  /*3350*/  BRA.DIV UR4, `(.L_x_1157) ;  /* 0x0000000a04b87947 */ /* 0x000fea000b800000 */
[----:B------:R-:W-:Y:S01]  /*3360*/  HFMA2.MMA R0, -RZ, RZ, 0, 0 ;  /* 0x00000000ff007435 */ /* 0x000fe200000001ff */
[----:B------:R-:W-:Y:S02]  /*3370*/  IMAD.MOV.U32 R14, RZ, RZ, RZ ;  /* 0x000000ffff0e7224 */ /* 0x000fe400078e00ff */
[----:B0--3--:R-:W-:Y:S02]  /*3380*/  IMAD.MOV.U32 R7, RZ, RZ, RZ ;  /* 0x000000ffff077224 */ /* 0x009fe400078e00ff */
[----:B--2---:R-:W-:Y:S02]  /*3390*/  FADD.FTZ R5, RZ, R14 ;  /* 0x0000000eff057221 */ /* 0x004fe40000010000 */
[----:B------:R-:W-:-:S03]  /*33a0*/  FADD.FTZ R19, RZ, R7 ;  /* 0x00000007ff137221 */ /* 0x000fc60000010000 */
[----:B------:R-:W-:Y:S01]  /*33b0*/  FADD.FTZ R9, RZ, R0 ;  /* 0x00000000ff097221 */ /* 0x000fe20000010000 */
[----:B------:R-:W0:Y:S01]  /*33c0*/  SHFL.BFLY PT, R8, R5, 0x1, 0x1f ;  /* 0x0c201f0005087f89 */ /* 0x000e2200000e0000 */
[----:B------:R-:W-:-:S03]  /*33d0*/  FADD.FTZ R0, RZ, R14 ;  /* 0x0000000eff007221 */ /* 0x000fc60000010000 */
[----:B------:R-:W2:Y:S04]  /*33e0*/  SHFL.BFLY PT, R10, R9, 0x1, 0x1f ;  /* 0x0c201f00090a7f89 */ /* 0x000ea800000e0000 */
[----:B------:R-:W3:Y:S04]  /*33f0*/  SHFL.BFLY PT, R20, R19, 0x1, 0x1f ;  /* 0x0c201f0013147f89 */ /* 0x000ee800000e0000 */
[----:B------:R4:W1:Y:S01]  /*3400*/  SHFL.BFLY PT, R14, R0, 0x1, 0x1f ;  /* 0x0c201f00000e7f89 */ /* 0x00086200000e0000 */
[----:B0-----:R-:W-:Y:S01]  /*3410*/  FADD.FTZ R7, R5, R8 ;  /* 0x0000000805077221 */ /* 0x001fe20000010000 */
[----:B--2---:R-:W-:Y:S01]  /*3420*/  FADD.FTZ R8, R9, R10 ;  /* 0x0000000a09087221 */ /* 0x004fe20000010000 */
[----:B---34-:R-:W-:-:S07]  /*3430*/  FADD.FTZ R5, R19, R20 ;  /* 0x0000001413057221 */ /* 0x018fce0000010000 */
.L_x_1175:
[----:B------:R-:W-:Y:S05]  /*3440*/  WARPSYNC.ALL ;  /* 0x0000000000007948 */ /* 0x000fea0003800000 */
[----:B------:R-:W0:Y:S08]  /*3450*/  S2UR UR5, SR_CgaCtaId ;  /* 0x00000000000579c3 */ /* 0x000e300000008800 */
[----:B------:R-:W-:Y:S01]  /*3460*/  BAR.SYNC.DEFER_BLOCKING 0x0 ;  /* 0x0000000000007b1d */ /* 0x000fe20000010000 */
[----:B------:R-:W-:Y:S01]  /*3470*/  LOP3.LUT R10, R18, 0x3, RZ, 0xc0, !PT ;  /* 0x00000003120a7812 */ /* 0x000fe200078ec0ff */
[----:B-1----:R-:W-:Y:S01]  /*3480*/  FADD.FTZ R0, R0, R14 ;  /* 0x0000000e00007221 */ /* 0x002fe20000010000 */
[----:B------:R-:W-:-:S02]  /*3490*/  SHF.R.S32.HI R9, RZ, 0x1f, R18 ;  /* 0x0000001fff097819 */ /* 0x000fc40000011412 */
[----:B------:R-:W-:Y:S01]  /*34a0*/  ISETP.NE.AND P0, PT, R10, RZ, PT ;  /* 0x000000ff0a00720c */ /* 0x000fe20003f05270 */
[----:B------:R-:W-:Y:S01]  /*34b0*/  UMOV UR4, 0x400 ;  /* 0x0000040000047882 */ /* 0x000fe20000000000 */
[----:B------:R-:W-:Y:S01]  /*34c0*/  LOP3.LUT R10, R16, 0xffffffc0, RZ, 0xc0, !PT ;  /* 0xffffffc0100a7812 */ /* 0x000fe200078ec0ff */
[----:B------:R-:W-:Y:S01]  /*34d0*/  UIADD3 UR4, UR4, 0x60, URZ ;  /* 0x0000006004047890 */ /* 0x000fe2000fffe03f */
[----:B------:R-:W-:Y:S01]  /*34e0*/  LEA.HI R9, R9, R18, RZ, 0x2 ;  /* 0x0000001209097211 */ /* 0x000fe200078f10ff */
[----:B------:R-:W-:Y:S01]  /*34f0*/  BSSY B0, `(.L_x_1158) ;  /* 0x0000028000007945 */ /* 0x000fe20003800000 */
[----:B------:R-:W-:Y:S02]  /*3500*/  ISETP.NE.OR P2, PT, R10, 0x40, P0 ;  /* 0x000000400a00780c */ /* 0x000fe40000745670 */
[----:B------:R-:W-:Y:S02]  /*3510*/  SHF.R.S32.HI R10, RZ, 0x2, R9 ;  /* 0x00000002ff0a7819 */ /* 0x000fe40000011409 */
[----:B------:R-:W-:-:S02]  /*3520*/  ISETP.GT.OR P1, PT, R16, 0x3f, P0 ;  /* 0x0000003f1000780c */ /* 0x000fc40000724670 */
[----:B------:R-:W-:Y:S02]  /*3530*/  LEA R17, R17, R10, 0x5 ;  /* 0x0000000a11117211 */ /* 0x000fe400078e28ff */
[----:B------:R-:W-:Y:S01]  /*3540*/  LOP3.LUT R13, R16, 0xffffffe0, RZ, 0xc0, !PT ;  /* 0xffffffe0100d7812 */ /* 0x000fe200078ec0ff */
[----:B0-----:R-:W-:-:S03]  /*3550*/  ULEA UR4, UR5, UR4, 0x18 ;  /* 0x0000000405047291 */ /* 0x001fc6000f8ec03f */
[----:B------:R-:W-:Y:S01]  /*3560*/  ISETP.NE.OR P4, PT, R13, 0x20, P0 ;  /* 0x000000200d00780c */ /* 0x000fe20000785670 */
[----:B------:R-:W-:Y:S02]  /*3570*/  VIADD R13, R16, 0x1f ;  /* 0x0000001f100d7836 */ /* 0x000fe40000000000 */
[----:B------:R-:W-:-:S03]  /*3580*/  LEA R17, R17, UR4, 0x2 ;  /* 0x0000000411117c11 */ /* 0x000fc6000f8e10ff */
[----:B------:R-:W-:Y:S02]  /*3590*/  ISETP.GT.U32.AND P3, PT, R13, 0x3e, PT ;  /* 0x0000003e0d00780c */ /* 0x000fe40003f64070 */
        /* <DEDUP_REMOVED lines=29> */
.L_x_1159:
[----:B------:R-:W-:Y:S05]  /*3770*/  BSYNC B0 ;  /* 0x0000000000007941 */ /* 0x000fea0003800000 */
.L_x_1158:
[----:B------:R-:W-:Y:S06]  /*3780*/  BAR.SYNC.DEFER_BLOCKING 0x0 ;  /* 0x0000000000007b1d */ /* 0x000fec0000010000 */
[----:B------:R-:W-:Y:S05]  /*3790*/  @P3 EXIT ;  /* 0x000000000000394d */ /* 0x000fea0003800000 */
[----:B------:R-:W-:Y:S01]  /*37a0*/  IMAD R2, R6, R2, RZ ;  /* 0x0000000206027224 */ /* 0x000fe200078e02ff */
        /* <DEDUP_REMOVED lines=9> */
[----:B0-----:R-:W-:Y:S01]  /*3840*/  IADD3.X R17, R2, R9, R6, P1, P2 ;  /* 0x0000000902117210 */ /* 0x001fe20000fe4406 */
[----:B------:R-:W-:Y:S06]  /*3850*/  @P0 EXIT ;  /* 0x000000000000094d */ /* 0x000fec0003800000 */
[C---:B------:R-:W-:Y:S01]  /*3860*/  IADD3 R3, P0, R10.reuse, R15, RZ ;  /* 0x0000000f0a037210 */ /* 0x040fe20007f1e0ff */
[C---:B------:R-:W-:Y:S01]  /*3870*/  VIADD R4, R10.reuse, 0x8 ;  /* 0x000000080a047836 */ /* 0x040fe20000000000 */
[C---:B------:R-:W-:Y:S01]  /*3880*/  IADD3 R6, R10.reuse, 0x10, RZ ;  /* 0x000000100a067810 */ /* 0x040fe20007ffe0ff */
[C---:B------:R-:W-:Y:S01]  /*3890*/  VIADD R9, R10.reuse, 0x18 ;  /* 0x000000180a097836 */ /* 0x040fe20000000000 */
[----:B------:R-:W-:Y:S01]  /*38a0*/  ULDC.64 UR4, c[0x0][0x220] ;  /* 0x0000880000047ab9 */ /* 0x000fe20000000a00 */
[----:B------:R-:W-:Y:S02]  /*38b0*/  LEA.HI.X.SX32 R10, R10, R17, 0x1, P0 ;  /* 0x000000110a0a7211 */ /* 0x000fe400000f0eff */
[----:B------:R-:W-:Y:S02]  /*38c0*/  LEA R2, P0, R3, UR4, 0x1 ;  /* 0x0000000403027c11 */ /* 0x000fe4000f8008ff */
[-C--:B------:R-:W-:Y:S02]  /*38d0*/  IADD3 R13, P1, R4, R15.reuse, RZ ;  /* 0x0000000f040d7210 */ /* 0x080fe40007f3e0ff */
[----:B------:R-:W-:-:S02]  /*38e0*/  IADD3 R11, P2, R6, R15, RZ ;  /* 0x0000000f060b7210 */ /* 0x000fc40007f5e0ff */
[----:B------:R-:W-:Y:S02]  /*38f0*/  IADD3 R12, P3, R9, R15, RZ ;  /* 0x0000000f090c7210 */ /* 0x000fe40007f7e0ff */
[----:B------:R-:W-:Y:S02]  /*3900*/  LEA.HI.X R3, R3, UR5, R10, 0x1, P0 ;  /* 0x0000000503037c11 */ /* 0x000fe400080f0c0a */
[-C--:B------:R-:W-:Y:S02]  /*3910*/  LEA.HI.X.SX32 R16, R4, R17.reuse, 0x1, P1 ;  /* 0x0000001104107211 */ /* 0x080fe400008f0eff */
[----:B------:R-:W-:Y:S02]  /*3920*/  LEA.HI.X.SX32 R14, R6, R17, 0x1, P2 ;  /* 0x00000011060e7211 */ /* 0x000fe400010f0eff */
[----:B------:R-:W-:Y:S02]  /*3930*/  LEA R6, P0, R13, UR4, 0x1 ;  /* 0x000000040d067c11 */ /* 0x000fe4000f8008ff */
[----:B------:R-:W-:-:S02]  /*3940*/  F2FP.BF16.F32.PACK_AB R4, R8, R7 ;  /* 0x000000070804723e */ /* 0x000fc400000010ff */
[----:B------:R-:W-:Y:S02]  /*3950*/  LEA R10, P1, R11, UR4, 0x1 ;  /* 0x000000040b0a7c11 */ /* 0x000fe4000f8208ff */
[----:B------:R-:W-:Y:S01]  /*3960*/  LEA.HI.X.SX32 R9, R9, R17, 0x1, P3 ;  /* 0x0000001109097211 */ /* 0x000fe200018f0eff */
[----:B------:R0:W-:Y:S01]  /*3970*/  STG.E.U16 desc[UR36][R2.64], R4 ;  /* 0x0000000402007986 */ /* 0x0001e2000c101524 */
[----:B------:R-:W-:Y:S02]  /*3980*/  LEA R8, P2, R12, UR4, 0x1 ;  /* 0x000000040c087c11 */ /* 0x000fe4000f8408ff */
[----:B------:R-:W-:Y:S02]  /*3990*/  F2FP.BF16.F32.PACK_AB R0, R0, R5 ;  /* 0x000000050000723e */ /* 0x000fe400000010ff */
[----:B------:R-:W-:Y:S02]  /*39a0*/  LEA.HI.X R7, R13, UR5, R16, 0x1, P0 ;  /* 0x000000050d077c11 */ /* 0x000fe400080f0c10 */
[----:B------:R-:W-:-:S02]  /*39b0*/  PRMT R5, R4, 0x7632, R5 ;  /* 0x0000763204057816 */ /* 0x000fc40000000005 */
[----:B------:R-:W-:Y:S02]  /*39c0*/  LEA.HI.X R11, R11, UR5, R14, 0x1, P1 ;  /* 0x000000050b0b7c11 */ /* 0x000fe400088f0c0e */
[----:B------:R-:W-:Y:S01]  /*39d0*/  LEA.HI.X R9, R12, UR5, R9, 0x1, P2 ;  /* 0x000000050c097c11 */ /* 0x000fe200090f0c09 */
[----:B------:R-:W-:Y:S01]  /*39e0*/  STG.E.U16 desc[UR36][R6.64], R5 ;  /* 0x0000000506007986 */ /* 0x000fe2000c101524 */
[----:B0-----:R-:W-:-:S03]  /*39f0*/  PRMT R3, R0, 0x7632, R3 ;  /* 0x0000763200037816 */ /* 0x001fc60000000003 */
[----:B------:R-:W-:Y:S04]  /*3a00*/  STG.E.U16 desc[UR36][R10.64], R0 ;  /* 0x000000000a007986 */ /* 0x000fe8000c101524 */
[----:B------:R-:W-:Y:S01]  /*3a10*/  STG.E.U16 desc[UR36][R8.64], R3 ;  /* 0x0000000308007986 */ /* 0x000fe2000c101524 */
[----:B------:R-:W-:Y:S05]  /*3a20*/  EXIT ;  /* 0x000000000000794d */ /* 0x000fea0003800000 */
.L_x_1128:
        /* <DEDUP_REMOVED lines=16> */
.L_x_1155:
        /* <DEDUP_REMOVED lines=16> */
.L_x_1160:
[----:B------:R-:W-:Y:S05]  /*3c30*/  EXIT ;  /* 0x000000000000794d */ /* 0x000fea0003800000 */
.L_x_1130:
[----:B------:R-:W-:Y:S01]  /*3c40*/  MOV R12, 0x10 ;  /* 0x00000010000c7802 */ /* 0x000fe20000000f00 */
[----:B------:R-:W-:Y:S01]  /*3c50*/  IMAD.MOV.U32 R11, RZ, RZ, 0x1f ;  /* 0x0000001fff0b7424 */ /* 0x000fe200078e00ff */
[----:B------:R-:W-:Y:S01]  /*3c60*/  MOV R15, 0xffffffff ;  /* 0xffffffff000f7802 */ /* 0x000fe20000000f00 */
[----:B------:R-:W-:-:S07]  /*3c70*/  IMAD.MOV.U32 R7, RZ, RZ, -0x800001 ;  /* 0xff7fffffff077424 */ /* 0x000fce00078e00ff */
[----:B------:R-:W-:Y:S05]  /*3c80*/  WARPSYNC.COLLECTIVE R15, `(.L_x_1161) ;  /* 0x000000000f087348 */ /* 0x000fea0003c00000 */
[----:B------:R0:W1:Y:S02]  /*3c90*/  SHFL.BFLY P6, R14, R13, R12, R11 ;  /* 0x0c00000c0d0e7389 */ /* 0x00006400000c000b */
[----:B01----:R-:W-:Y:S01]  /*3ca0*/  ENDCOLLECTIVE ;  /* 0x000000000000791b */ /* 0x003fe20003800000 */
.L_x_1161:
[----:B------:R-:W-:Y:S01]  /*3cb0*/  HFMA2.MMA R12, -RZ, RZ, 0, 4.76837158203125e-07 ;  /* 0x00000008ff0c7435 */ /* 0x000fe200000001ff */
[----:B------:R-:W-:-:S05]  /*3cc0*/  FMNMX.FTZ R8, R14, -3.40282346638528859812e+38, !PT ;  /* 0xff7fffff0e087809 */ /* 0x000fca0007810000 */
[----:B------:R-:W-:-:S07]  /*3cd0*/  IMAD.MOV.U32 R13, RZ, RZ, R8 ;  /* 0x000000ffff0d7224 */ /* 0x000fce00078e0008 */
[----:B------:R-:W-:Y:S05]  /*3ce0*/  WARPSYNC.COLLECTIVE R15, `(.L_x_1162) ;  /* 0x000000000f087348 */ /* 0x000fea0003c00000 */
[----:B------:R0:W1:Y:S02]  /*3cf0*/  SHFL.BFLY P6, R14, R13, R12, R11 ;  /* 0x0c00000c0d0e7389 */ /* 0x00006400000c000b */
[----:B01----:R-:W-:Y:S01]  /*3d00*/  ENDCOLLECTIVE ;  /* 0x000000000000791b */ /* 0x003fe20003800000 */
.L_x_1162:
[----:B------:R-:W-:Y:S02]  /*3d10*/  MOV R12, 0x4 ;  /* 0x00000004000c7802 */ /* 0x000fe40000000f00 */
[----:B------:R-:W-:-:S05]  /*3d20*/  FMNMX.FTZ R9, R8, R14, !PT ;  /* 0x0000000e08097209 */ /* 0x000fca0007810000 */
[----:B------:R-:W-:-:S07]  /*3d30*/  IMAD.MOV.U32 R13, RZ, RZ, R9 ;  /* 0x000000ffff0d7224 */ /* 0x000fce00078e0009 */
[----:B------:R-:W-:Y:S05]  /*3d40*/  WARPSYNC.COLLECTIVE R15, `(.L_x_1163) ;  /* 0x000000000f087348 */ /* 0x000fea0003c00000 */
[----:B------:R0:W1:Y:S02]  /*3d50*/  SHFL.BFLY P6, R14, R13, R12, R11 ;  /* 0x0c00000c0d0e7389 */ /* 0x00006400000c000b */
[----:B01----:R-:W-:Y:S01]  /*3d60*/  ENDCOLLECTIVE ;  /* 0x000000000000791b */ /* 0x003fe20003800000 */
.L_x_1163:
[----:B------:R-:W-:Y:S01]  /*3d70*/  HFMA2.MMA R12, -RZ, RZ, 0, 1.1920928955078125e-07 ;  /* 0x00000002ff0c7435 */ /* 0x000fe200000001ff */
[----:B------:R-:W-:-:S05]  /*3d80*/  FMNMX.FTZ R10, R9, R14, !PT ;  /* 0x0000000e090a7209 */ /* 0x000fca0007810000 */
[----:B------:R-:W-:-:S07]  /*3d90*/  IMAD.MOV.U32 R13, RZ, RZ, R10 ;  /* 0x000000ffff0d7224 */ /* 0x000fce00078e000a */
[----:B------:R-:W-:Y:S05]  /*3da0*/  WARPSYNC.COLLECTIVE R15, `(.L_x_1164) ;  /* 0x000000000f087348 */ /* 0x000fea0003c00000 */
[----:B------:R0:W1:Y:S02]  /*3db0*/  SHFL.BFLY P6, R14, R13, R12, R11 ;  /* 0x0c00000c0d0e7389 */ /* 0x00006400000c000b */
[----:B01----:R-:W-:Y:S01]  /*3dc0*/  ENDCOLLECTIVE ;  /* 0x000000000000791b */ /* 0x003fe20003800000 */
.L_x_1164:
[----:B------:R-:W-:Y:S02]  /*3dd0*/  MOV R12, 0x1 ;  /* 0x00000001000c7802 */ /* 0x000fe40000000f00 */
[----:B------:R-:W-:-:S05]  /*3de0*/  FMNMX.FTZ R26, R10, R14, !PT ;  /* 0x0000000e0a1a7209 */ /* 0x000fca0007810000 */
[----:B------:R-:W-:-:S07]  /*3df0*/  IMAD.MOV.U32 R13, RZ, RZ, R26 ;  /* 0x000000ffff0d7224 */ /* 0x000fce00078e001a */
[----:B------:R-:W-:Y:S05]  /*3e00*/  WARPSYNC.COLLECTIVE R15, `(.L_x_1165) ;  /* 0x000000000f087348 */ /* 0x000fea0003c00000 */
[----:B------:R0:W1:Y:S02]  /*3e10*/  SHFL.BFLY P6, R14, R13, R12, R11 ;  /* 0x0c00000c0d0e7389 */ /* 0x00006400000c000b */
[----:B01----:R-:W-:Y:S01]  /*3e20*/  ENDCOLLECTIVE ;  /* 0x000000000000791b */ /* 0x003fe20003800000 */
.L_x_1165:
[----:B------:R-:W-:Y:S05]  /*3e30*/  BRA `(.L_x_1166) ;  /* 0xffffffd400147947 */ /* 0x000fea000383ffff */
.L_x_1157:
[----:B-1-3--:R-:W-:Y:S01]  /*3e40*/  HFMA2.MMA R13, -RZ, RZ, 0, 0 ;  /* 0x00000000ff0d7435 */ /* 0x00afe200000001ff */
[----:B------:R-:W-:Y:S01]  /*3e50*/  IMAD.MOV.U32 R12, RZ, RZ, 0x2 ;  /* 0x00000002ff0c7424 */ /* 0x000fe200078e00ff */
[----:B--2---:R-:W-:Y:S01]  /*3e60*/  MOV R11, 0x1f ;  /* 0x0000001f000b7802 */ /* 0x004fe20000000f00 */
[----:B------:R-:W-:-:S08]  /*3e70*/  IMAD.MOV.U32 R15, RZ, RZ, -0x1 ;  /* 0xffffffffff0f7424 */ /* 0x000fd000078e00ff */
[----:B0-----:R-:W-:Y:S05]  /*3e80*/  WARPSYNC.COLLECTIVE R15, `(.L_x_1167) ;  /* 0x000000000f087348 */ /* 0x001fea0003c00000 */
[----:B------:R1:W2:Y:S02]  /*3e90*/  SHFL.BFLY P6, R14, R13, R12, R11 ;  /* 0x0c00000c0d0e7389 */ /* 0x0002a400000c000b */
[----:B012---:R-:W-:Y:S01]  /*3ea0*/  ENDCOLLECTIVE ;  /* 0x000000000000791b */ /* 0x007fe20003800000 */
.L_x_1167:
[----:B------:R-:W-:Y:S02]  /*3eb0*/  IMAD.MOV.U32 R12, RZ, RZ, 0x1 ;  /* 0x00000001ff0c7424 */ /* 0x000fe400078e00ff */
[----:B------:R-:W-:-:S05]  /*3ec0*/  FADD.FTZ R5, RZ, R14 ;  /* 0x0000000eff057221 */ /* 0x000fca0000010000 */
[----:B------:R-:W-:-:S07]  /*3ed0*/  MOV R13, R5 ;  /* 0x00000005000d7202 */ /* 0x000fce0000000f00 */
[----:B------:R-:W-:Y:S05]  /*3ee0*/  WARPSYNC.COLLECTIVE R15, `(.L_x_1168) ;  /* 0x000000000f087348 */ /* 0x000fea0003c00000 */
[----:B------:R0:W1:Y:S02]  /*3ef0*/  SHFL.BFLY P6, R14, R13, R12, R11 ;  /* 0x0c00000c0d0e7389 */ /* 0x00006400000c000b */
[----:B01----:R-:W-:Y:S01]  /*3f00*/  ENDCOLLECTIVE ;  /* 0x000000000000791b */ /* 0x003fe20003800000 */
.L_x_1168:
[----:B------:R-:W-:Y:S01]  /*3f10*/  HFMA2.MMA R12, -RZ, RZ, 0, 1.1920928955078125e-07 ;  /* 0x00000002ff0c7435 */ /* 0x000fe200000001ff */
[----:B------:R-:W-:Y:S01]  /*3f20*/  IMAD.MOV.U32 R13, RZ, RZ, RZ ;  /* 0x000000ffff0d7224 */ /* 0x000fe200078e00ff */
[----:B------:R-:W-:-:S09]  /*3f30*/  MOV R8, R14 ;  /* 0x0000000e00087202 */ /* 0x000fd20000000f00 */
[----:B------:R-:W-:Y:S05]  /*3f40*/  WARPSYNC.COLLECTIVE R15, `(.L_x_1169) ;  /* 0x000000000f087348 */ /* 0x000fea0003c00000 */
[----:B------:R0:W1:Y:S02]  /*3f50*/  SHFL.BFLY P6, R14, R13, R12, R11 ;  /* 0x0c00000c0d0e7389 */ /* 0x00006400000c000b */
[----:B01----:R-:W-:Y:S01]  /*3f60*/  ENDCOLLECTIVE ;  /* 0x000000000000791b */ /* 0x003fe20003800000 */
.L_x_1169:
[----:B------:R-:W-:Y:S02]  /*3f70*/  IMAD.MOV.U32 R12, RZ, RZ, 0x1 ;  /* 0x00000001ff0c7424 */ /* 0x000fe400078e00ff */
[----:B------:R-:W-:-:S04]  /*3f80*/  IMAD.MOV.U32 R0, RZ, RZ, R14 ;  /* 0x000000ffff007224 */ /* 0x000fc800078e000e */
[----:B------:R-:W-:-:S05]  /*3f90*/  FADD.FTZ R9, RZ, R0 ;  /* 0x00000000ff097221 */ /* 0x000fca0000010000 */
[----:B------:R-:W-:-:S07]  /*3fa0*/  MOV R13, R9 ;  /* 0x00000009000d7202 */ /* 0x000fce0000000f00 */
[----:B------:R-:W-:Y:S05]  /*3fb0*/  WARPSYNC.COLLECTIVE R15, `(.L_x_1170) ;  /* 0x000000000f087348 */ /* 0x000fea0003c00000 */
[----:B------:R0:W1:Y:S02]  /*3fc0*/  SHFL.BFLY P6, R14, R13, R12, R11 ;  /* 0x0c00000c0d0e7389 */ /* 0x00006400000c000b */
[----:B01----:R-:W-:Y:S01]  /*3fd0*/  ENDCOLLECTIVE ;  /* 0x000000000000791b */ /* 0x003fe20003800000 */
.L_x_1170:
[----:B------:R-:W-:Y:S01]  /*3fe0*/  HFMA2.MMA R12, -RZ, RZ, 0, 1.1920928955078125e-07 ;  /* 0x00000002ff0c7435 */ /* 0x000fe200000001ff */
[----:B------:R-:W-:Y:S01]  /*3ff0*/  IMAD.MOV.U32 R13, RZ, RZ, RZ ;  /* 0x000000ffff0d7224 */ /* 0x000fe200078e00ff */
[----:B------:R-:W-:-:S09]  /*4000*/  MOV R10, R14 ;  /* 0x0000000e000a7202 */ /* 0x000fd20000000f00 */
[----:B------:R-:W-:Y:S05]  /*4010*/  WARPSYNC.COLLECTIVE R15, `(.L_x_1171) ;  /* 0x000000000f087348 */ /* 0x000fea0003c00000 */
[----:B------:R0:W1:Y:S02]  /*4020*/  SHFL.BFLY P6, R14, R13, R12, R11 ;  /* 0x0c00000c0d0e7389 */ /* 0x00006400000c000b */
[----:B01----:R-:W-:Y:S01]  /*4030*/  ENDCOLLECTIVE ;  /* 0x000000000000791b */ /* 0x003fe20003800000 */
.L_x_1171:
[----:B------:R-:W-:Y:S02]  /*4040*/  IMAD.MOV.U32 R12, RZ, RZ, 0x1 ;  /* 0x00000001ff0c7424 */ /* 0x000fe400078e00ff */
[----:B------:R-:W-:-:S04]  /*4050*/  IMAD.MOV.U32 R7, RZ, RZ, R14 ;  /* 0x000000ffff077224 */ /* 0x000fc800078e000e */
[----:B------:R-:W-:Y:S01]  /*4060*/  FADD.FTZ R19, RZ, R7 ;  /* 0x00000007ff137221 */ /* 0x000fe20000010000 */
[----:B------:R-:W-:Y:S01]  /*4070*/  FADD.FTZ R7, R5, R8 ;  /* 0x0000000805077221 */ /* 0x000fe20000010000 */
[----:B------:R-:W-:-:S03]  /*4080*/  FADD.FTZ R8, R9, R10 ;  /* 0x0000000a09087221 */ /* 0x000fc60000010000 */
[----:B------:R-:W-:-:S07]  /*4090*/  MOV R13, R19 ;  /* 0x00000013000d7202 */ /* 0x000fce0000000f00 */
[----:B------:R-:W-:Y:S05]  /*40a0*/  WARPSYNC.COLLECTIVE R15, `(.L_x_1172) ;  /* 0x000000000f087348 */ /* 0x000fea0003c00000 */
[----:B------:R0:W1:Y:S02]  /*40b0*/  SHFL.BFLY P6, R14, R13, R12, R11 ;  /* 0x0c00000c0d0e7389 */ /* 0x00006400000c000b */
[----:B01----:R-:W-:Y:S01]  /*40c0*/  ENDCOLLECTIVE ;  /* 0x000000000000791b */ /* 0x003fe20003800000 */
.L_x_1172:
[----:B------:R-:W-:Y:S01]  /*40d0*/  HFMA2.MMA R12, -RZ, RZ, 0, 1.1920928955078125e-07 ;  /* 0x00000002ff0c7435 */ /* 0x000fe200000001ff */
[----:B------:R-:W-:Y:S01]  /*40e0*/  IMAD.MOV.U32 R13, RZ, RZ, RZ ;  /* 0x000000ffff0d7224 */ /* 0x000fe200078e00ff */
[----:B------:R-:W-:-:S09]  /*40f0*/  MOV R20, R14 ;  /* 0x0000000e00147202 */ /* 0x000fd20000000f00 */
[----:B------:R-:W-:Y:S05]  /*4100*/  WARPSYNC.COLLECTIVE R15, `(.L_x_1173) ;  /* 0x000000000f087348 */ /* 0x000fea0003c00000 */
[----:B------:R0:W1:Y:S02]  /*4110*/  SHFL.BFLY P6, R14, R13, R12, R11 ;  /* 0x0c00000c0d0e7389 */ /* 0x00006400000c000b */
[----:B01----:R-:W-:Y:S01]  /*4120*/  ENDCOLLECTIVE ;  /* 0x000000000000791b */ /* 0x003fe20003800000 */
.L_x_1173:
[----:B------:R-:W-:Y:S01]  /*4130*/  FADD.FTZ R5, R19, R20 ;  /* 0x0000001413057221 */ /* 0x000fe20000010000 */
[----:B------:R-:W-:Y:S01]  /*4140*/  MOV R12, 0x1 ;  /* 0x00000001000c7802 */ /* 0x000fe20000000f00 */
[----:B------:R-:W-:-:S04]  /*4150*/  FADD.FTZ R0, RZ, R14 ;  /* 0x0000000eff007221 */ /* 0x000fc80000010000 */
[----:B------:R-:W-:-:S07]  /*4160*/  IMAD.MOV.U32 R13, RZ, RZ, R0 ;  /* 0x000000ffff0d7224 */ /* 0x000fce00078e0000 */
[----:B------:R-:W-:Y:S05]  /*4170*/  WARPSYNC.COLLECTIVE R15, `(.L_x_1174) ;  /* 0x000000000f087348 */ /* 0x000fea0003c00000 */
[----:B------:R0:W1:Y:S02]  /*4180*/  SHFL.BFLY P6, R14, R13, R12, R11 ;  /* 0x0c00000c0d0e7389 */ /* 0x00006400000c000b */
[----:B01----:R-:W-:Y:S01]  /*4190*/  ENDCOLLECTIVE ;  /* 0x000000000000791b */ /* 0x003fe20003800000 */
.L_x_1174:
[----:B------:R-:W-:Y:S05]  /*41a0*/  BRA `(.L_x_1175) ;  /* 0xfffffff000a47947 */ /* 0x000fea000383ffff */
.L_x_1176:
        /* <DEDUP_REMOVED lines=13> */
.L_x_29586:


//--------------------- .text._ZN4vllm25paged_attention_v2_kernelI13__nv_bfloat16hLi256ELi16ELi128ELNS_18Fp8KVCacheDataTypeE2ELb0ELi512EEEvPfS3_PT_PKS4_PKT0_SA_ifPKiSC_iPKfiiiSE_SE_iiiii --------------------------
	.section	.text._ZN4vllm25paged_attention_v2_kernelI13__nv_bfloat16hLi256ELi16ELi128ELNS_18Fp8KVCacheDataTypeE2ELb0ELi512EEEvPfS3_PT_PKS4_PKT0_SA_ifPKiSC_iPKfiiiSE_SE_iiiii,"ax",@progbits
	.align	128
        .global         _ZN4vllm25paged_attention_v2_kernelI13__nv_bfloat16hLi256ELi16ELi128ELNS_18Fp8KVCacheDataTypeE2ELb0ELi512EEEvPfS3_PT_PKS4_PKT0_SA_ifPKiSC_iPKfiiiSE_SE_iiiii
        .type           _ZN4vllm25paged_attention_v2_kernelI13__nv_bfloat16hLi256ELi16ELi128ELNS_18Fp8KVCacheDataTypeE2ELb0ELi512EEEvPfS3_PT_PKS4_PKT0_SA_ifPKiSC_iPKfiiiSE_SE_iiiii,@function
        .size           _ZN4vllm25paged_attention_v2_kernelI13__nv_bfloat16hLi256ELi16ELi128ELNS_18Fp8KVCacheDataTypeE2ELb0ELi512EEEvPfS3_PT_PKS4_PKT0_SA_ifPKiSC_iPKfiiiSE_SE_iiiii,(.L_x_29587 - _ZN4vllm25paged_attention_v2_kernelI13__nv_bfloat16hLi256ELi16ELi128ELNS_18Fp8KVCacheDataTypeE2ELb0ELi512EEEvPfS3_PT_PKS4_PKT0_SA_ifPKiSC_iPKfiiiSE_SE_iiiii)
        .other          _ZN4vllm25paged_attention_v2_kernelI13__nv_bfloat16hLi256ELi16ELi128ELNS_18Fp8KVCacheDataTypeE2ELb0ELi512EEEvPfS3_PT_PKS4_PKT0_SA_ifPKiSC_iPKfiiiSE_SE_iiiii,@"STO_CUDA_ENTRY STV_DEFAULT"
_ZN4vllm25paged_attention_v2_kernelI13__nv_bfloat16hLi256ELi16ELi128ELNS_18Fp8KVCacheDataTypeE2ELb0ELi512EEEvPfS3_PT_PKS4_PKT0_SA_ifPKiSC_iPKfiiiSE_SE_iiiii:
.text._ZN4vllm25paged_attention_v2_kernelI13__nv_bfloat16hLi256ELi16ELi128ELNS_18Fp8KVCacheDataTypeE2ELb0ELi512EEEvPfS3_PT_PKS4_PKT0_SA_ifPKiSC_iPKfiiiSE_SE_iiiii:
[----:B------:R-:W0:Y:S01]  /*0000*/  LDC R1, c[0x0][0x28] ;  /* 0x00000a00ff017b82 */ /* 0x000e220000000800 */
[----:B------:R-:W1:Y:S07]  /*0010*/  S2R R4, SR_CTAID.Y ;  /* 0x0000000000047919 */ /* 0x000e6e0000002600 */
[----:B------:R-:W1:Y:S01]  /*0020*/  LDC.64 R22, c[0x0][0x250] ;  /* 0x00009400ff167b82 */ /* 0x000e620000000a00 */
[----:B------:R-:W-:Y:S01]  /*0030*/  ULDC.64 UR36, c[0x0][0x208] ;  /* 0x0000820000247ab9 */ /* 0x000fe20000000a00 */
[----:B-1----:R-:W-:-:S06]  /*0040*/  IMAD.WIDE R22, R4, 0x4, R22 ;  /* 0x0000000404167825 */ /* 0x002fcc00078e0216 */
        /* <DEDUP_REMOVED lines=27> */
[----:B------:R-:W-:Y:S01]  /*0200*/  LEA.HI R3, R20, R20, RZ, 0x1 ;  /* 0x0000001414037211 */ /* 0x000fe200078f08ff */
[----:B------:R-:W-:Y:S01]  /*0210*/  ULDC UR4, c[0x0][0x268] ;  /* 0x00009a0000047ab9 */ /* 0x000fe20000000800 */
[----:B------:R-:W-:Y:S01]  /*0220*/  BSSY B1, `(.L_x_1179) ;  /* 0x000002b000017945 */ /* 0x000fe20003800000 */
[----:B------:R-:W-:Y:S01]  /*0230*/  IMAD R12, R4, UR4, RZ ;  /* 0x00000004040c7c24 */ /* 0x000fe2000f8e02ff */
[----:B------:R-:W-:Y:S02]  /*0240*/  SHF.R.S32.HI R10, RZ, 0x1, R3 ;  /* 0x00000001ff0a7819 */ /* 0x000fe40000011403 */
[----:B------:R-:W-:Y:S02]  /*0250*/  LOP3.LUT R3, R3, 0xfffffffe, RZ, 0xc0, !PT ;  /* 0xfffffffe03037812 */ /* 0x000fe400078ec0ff */
[----:B------:R-:W-:Y:S02]  /*0260*/  VIMNMX R11, R10, -0x20, !PT ;  /* 0xffffffe00a0b7848 */ /* 0x000fe40007fe0100 */
[----:B------:R-:W-:Y:S01]  /*0270*/  SHF.R.S32.HI R16, RZ, 0x1f, R12 ;  /* 0x0000001fff107819 */ /* 0x000fe2000001140c */
[----:B------:R-:W-:Y:S01]  /*0280*/  IMAD.IADD R14, R20, 0x1, -R3 ;  /* 0x00000001140e7824 */ /* 0x000fe200078e0a03 */
[----:B------:R-:W-:-:S04]  /*0290*/  IADD3 R11, -R10, 0x3f, R11 ;  /* 0x0000003f0a0b7810 */ /* 0x000fc80007ffe10b */
[C---:B------:R-:W-:Y:S02]  /*02a0*/  LEA.HI R2, R11.reuse, 0x1, RZ, 0x1a ;  /* 0x000000010b027811 */ /* 0x040fe400078fd0ff */
[----:B------:R-:W-:Y:S01]  /*02b0*/  ISETP.GE.U32.AND P0, PT, R11, 0xc0, PT ;  /* 0x000000c00b00780c */ /* 0x000fe20003f06070 */
[----:B------:R-:W-:Y:S01]  /*02c0*/  IMAD.SHL.U32 R11, R6, 0x100, RZ ;  /* 0x00000100060b7824 */ /* 0x000fe200078e00ff */
[----:B------:R-:W-:-:S04]  /*02d0*/  LOP3.LUT P1, R2, R2, 0x3, RZ, 0xc0, !PT ;  /* 0x0000000302027812 */ /* 0x000fc8000782c0ff */
[----:B------:R-:W-:-:S09]  /*02e0*/  SHF.R.S32.HI R13, RZ, 0x1f, R11 ;  /* 0x0000001fff0d7819 */ /* 0x000fd2000001140b */
[----:B------:R-:W-:Y:S05]  /*02f0*/  @!P1 BRA `(.L_x_1180) ;  /* 0x0000000000749947 */ /* 0x000fea0003800000 */
[----:B------:R-:W0:Y:S01]  /*0300*/  S2UR UR5, SR_CgaCtaId ;  /* 0x00000000000579c3 */ /* 0x000e220000008800 */
[----:B------:R-:W-:Y:S01]  /*0310*/  SHF.L.U32 R15, R10, 0x3, RZ ;  /* 0x000000030a0f7819 */ /* 0x000fe200000006ff */
[----:B------:R-:W-:Y:S01]  /*0320*/  UMOV UR4, 0x400 ;  /* 0x0000040000047882 */ /* 0x000fe20000000000 */
[----:B------:R-:W-:-:S03]  /*0330*/  ULDC.64 UR6, c[0x0][0x228] ;  /* 0x00008a0000067ab9 */ /* 0x000fc60000000a00 */
[----:B------:R-:W-:-:S05]  /*0340*/  IMAD R3, R14, 0x4, R15 ;  /* 0x000000040e037824 */ /* 0x000fca00078e020f */
[----:B------:R-:W-:Y:S02]  /*0350*/  IADD3 R28, P1, P2, R12, R3, R11 ;  /* 0x000000030c1c7210 */ /* 0x000fe40007a3e00b */
[----:B------:R-:W-:Y:S02]  /*0360*/  SHF.R.S32.HI R3, RZ, 0x1f, R3 ;  /* 0x0000001fff037819 */ /* 0x000fe40000011403 */
[----:B------:R-:W-:Y:S02]  /*0370*/  LEA R21, P3, R28, UR6, 0x1 ;  /* 0x000000061c157c11 */ /* 0x000fe4000f8608ff */
[----:B------:R-:W-:Y:S02]  /*0380*/  IADD3.X R17, R16, R3, R13, P1, P2 ;  /* 0x0000000310117210 */ /* 0x000fe40000fe440d */
[----:B------:R-:W-:Y:S02]  /*0390*/  IADD3 R21, P1, R21, 0x4, RZ ;  /* 0x0000000415157810 */ /* 0x000fe40007f3e0ff */
[----:B------:R-:W-:Y:S01]  /*03a0*/  LEA.HI.X R28, R28, UR7, R17, 0x1, P3 ;  /* 0x000000071c1c7c11 */ /* 0x000fe200098f0c11 */
[----:B0-----:R-:W-:-:S04]  /*03b0*/  ULEA UR4, UR5, UR4, 0x18 ;  /* 0x0000000405047291 */ /* 0x001fc8000f8ec03f */
[----:B------:R-:W-:Y:S02]  /*03c0*/  IMAD.X R28, RZ, RZ, R28, P1 ;  /* 0x000000ffff1c7224 */ /* 0x000fe400008e061c */
[----:B------:R-:W-:-:S04]  /*03d0*/  LEA R3, R14, UR4, 0x8 ;  /* 0x000000040e037c11 */ /* 0x000fc8000f8e40ff */
[----:B------:R-:W-:Y:S01]  /*03e0*/  IADD3 R17, R3, 0x4, R15 ;  /* 0x0000000403117810 */ /* 0x000fe20007ffe00f */
[----:B------:R-:W-:-:S07]  /*03f0*/  IMAD.MOV.U32 R15, RZ, RZ, R2 ;  /* 0x000000ffff0f7224 */ /* 0x000fce00078e0002 */
.L_x_1181:
[----:B------:R-:W-:Y:S01]  /*0400*/  MOV R2, R21 ;  /* 0x0000001500027202 */ /* 0x000fe20000000f00 */
[----:B------:R-:W-:-:S05]  /*0410*/  IMAD.MOV.U32 R3, RZ, RZ, R28 ;  /* 0x000000ffff037224 */ /* 0x000fca00078e001c */
[----:B------:R-:W2:Y:S04]  /*0420*/  LDG.E.CONSTANT R24, desc[UR36][R2.64+-0x4] ;  /* 0xfffffc2402187981 */ /* 0x000ea8000c1e9900 */
[----:B------:R-:W3:Y:S01]  /*0430*/  LDG.E.CONSTANT R26, desc[UR36][R2.64] ;  /* 0x00000024021a7981 */ /* 0x000ee2000c1e9900 */
[----:B------:R-:W-:Y:S01]  /*0440*/  VIADD R15, R15, 0xffffffff ;  /* 0xffffffff0f0f7836 */ /* 0x000fe20000000000 */
[----:B------:R-:W-:Y:S02]  /*0450*/  IADD3 R21, P2, R2, 0x400, RZ ;  /* 0x0000040002157810 */ /* 0x000fe40007f5e0ff */
[----:B------:R-:W-:Y:S02]  /*0460*/  IADD3 R10, R10, 0x40, RZ ;  /* 0x000000400a0a7810 */ /* 0x000fe40007ffe0ff */
[----:B------:R-:W-:Y:S01]  /*0470*/  ISETP.NE.AND P1, PT, R15, RZ, PT ;  /* 0x000000ff0f00720c */ /* 0x000fe20003f25270 */
[----:B------:R-:W-:Y:S01]  /*0480*/  IMAD.X R28, RZ, RZ, R3, P2 ;  /* 0x000000ffff1c7224 */ /* 0x000fe200010e0603 */
[----:B--2---:R-:W-:Y:S04]  /*0490*/  STS [R17+-0x4], R24 ;  /* 0xfffffc1811007388 */ /* 0x004fe80000000800 */
[----:B---3--:R0:W-:Y:S02]  /*04a0*/  STS [R17], R26 ;  /* 0x0000001a11007388 */ /* 0x0081e40000000800 */
[----:B0-----:R-:W-:-:S05]  /*04b0*/  VIADD R17, R17, 0x200 ;  /* 0x0000020011117836 */ /* 0x001fca0000000000 */
[----:B------:R-:W-:Y:S05]  /*04c0*/  @P1 BRA `(.L_x_1181) ;  /* 0xfffffffc00cc1947 */ /* 0x000fea000383ffff */
.L_x_1180:
[----:B------:R-:W-:Y:S05]  /*04d0*/  BSYNC B1 ;  /* 0x0000000000017941 */ /* 0x000fea0003800000 */
.L_x_1179:
[----:B------:R-:W-:Y:S05]  /*04e0*/  @!P0 BRA `(.L_x_1178) ;  /* 0x0000000000888947 */ /* 0x000fea0003800000 */
[----:B------:R-:W0:Y:S01]  /*04f0*/  S2UR UR5, SR_CgaCtaId ;  /* 0x00000000000579c3 */ /* 0x000e220000008800 */
[----:B------:R-:W-:Y:S01]  /*0500*/  UMOV UR4, 0x400 ;  /* 0x0000040000047882 */ /* 0x000fe20000000000 */
[----:B------:R-:W-:Y:S01]  /*0510*/  IADD3 R12, P0, R12, R11, RZ ;  /* 0x0000000b0c0c7210 */ /* 0x000fe20007f1e0ff */
[C---:B------:R-:W-:Y:S02]  /*0520*/  IMAD.SHL.U32 R11, R10.reuse, 0x8, RZ ;  /* 0x000000080a0b7824 */ /* 0x040fe400078e00ff */
[----:B------:R-:W-:Y:S02]  /*0530*/  VIADD R25, R10, 0xffffff00 ;  /* 0xffffff000a197836 */ /* 0x000fe40000000000 */
[----:B------:R-:W-:Y:S01]  /*0540*/  IMAD.X R13, R16, 0x1, R13, P0 ;  /* 0x00000001100d7824 */ /* 0x000fe200000e060d */
[----:B------:R-:W1:Y:S01]  /*0550*/  LDC.64 R2, c[0x0][0x228] ;  /* 0x00008a00ff027b82 */ /* 0x000e620000000a00 */
[----:B------:R-:W-:Y:S01]  /*0560*/  LEA R23, R14, R11, 0x2 ;  /* 0x0000000b0e177211 */ /* 0x000fe200078e10ff */
[----:B0-----:R-:W-:-:S06]  /*0570*/  ULEA UR4, UR5, UR4, 0x18 ;  /* 0x0000000405047291 */ /* 0x001fcc000f8ec03f */
[----:B------:R-:W-:Y:S02]  /*0580*/  LEA R26, R14, UR4, 0x8 ;  /* 0x000000040e1a7c11 */ /* 0x000fe4000f8e40ff */
[----:B-1----:R-:W-:Y:S02]  /*0590*/  LEA R21, P0, R12, R2, 0x1 ;  /* 0x000000020c157211 */ /* 0x002fe400078008ff */
[----:B------:R-:W-:Y:S02]  /*05a0*/  IADD3 R26, R26, 0x400, R11 ;  /* 0x000004001a1a7810 */ /* 0x000fe40007ffe00b */
[----:B------:R-:W-:-:S09]  /*05b0*/  LEA.HI.X R24, R12, R3, R13, 0x1, P0 ;  /* 0x000000030c187211 */ /* 0x000fd200000f0c0d */
.L_x_1182:
[----:B------:R-:W-:Y:S02]  /*05c0*/  IMAD.MOV.U32 R2, RZ, RZ, R21 ;  /* 0x000000ffff027224 */ /* 0x000fe400078e0015 */
[----:B------:R-:W-:Y:S02]  /*05d0*/  IMAD.MOV.U32 R3, RZ, RZ, R24 ;  /* 0x000000ffff037224 */ /* 0x000fe400078e0018 */
[----:B------:R-:W-:-:S05]  /*05e0*/  IMAD.WIDE R2, R23, 0x2, R2 ;  /* 0x0000000217027825 */ /* 0x000fca00078e0202 */
[----:B------:R-:W2:Y:S04]  /*05f0*/  LDG.E.CONSTANT R10, desc[UR36][R2.64] ;  /* 0x00000024020a7981 */ /* 0x000ea8000c1e9900 */
[----:B------:R-:W2:Y:S04]  /*0600*/  LDG.E.CONSTANT R11, desc[UR36][R2.64+0x4] ;  /* 0x00000424020b7981 */ /* 0x000ea8000c1e9900 */
[----:B------:R-:W3:Y:S04]  /*0610*/  LDG.E.CONSTANT R12, desc[UR36][R2.64+0x400] ;  /* 0x00040024020c7981 */ /* 0x000ee8000c1e9900 */
[----:B------:R-:W3:Y:S04]  /*0620*/  LDG.E.CONSTANT R13, desc[UR36][R2.64+0x404] ;  /* 0x00040424020d7981 */ /* 0x000ee8000c1e9900 */
[----:B------:R-:W4:Y:S04]  /*0630*/  LDG.E.CONSTANT R14, desc[UR36][R2.64+0x800] ;  /* 0x00080024020e7981 */ /* 0x000f28000c1e9900 */
[----:B------:R-:W4:Y:S04]  /*0640*/  LDG.E.CONSTANT R15, desc[UR36][R2.64+0x804] ;  /* 0x00080424020f7981 */ /* 0x000f28000c1e9900 */
[----:B------:R-:W5:Y:S04]  /*0650*/  LDG.E.CONSTANT R16, desc[UR36][R2.64+0xc00] ;  /* 0x000c002402107981 */ /* 0x000f68000c1e9900 */
[----:B------:R-:W5:Y:S01]  /*0660*/  LDG.E.CONSTANT R17, desc[UR36][R2.64+0xc04] ;  /* 0x000c042402117981 */ /* 0x000f62000c1e9900 */
[----:B------:R-:W-:-:S02]  /*0670*/  IADD3 R25, R25, 0x100, RZ ;  /* 0x0000010019197810 */ /* 0x000fc40007ffe0ff */
[----:B------:R-:W-:Y:S02]  /*0680*/  IADD3 R21, P1, R21, 0x1000, RZ ;  /* 0x0000100015157810 */ /* 0x000fe40007f3e0ff */
[----:B------:R-:W-:-:S03]  /*0690*/  ISETP.GE.AND P0, PT, R25, -0xe0, PT ;  /* 0xffffff201900780c */ /* 0x000fc60003f06270 */
[----:B------:R-:W-:Y:S01]  /*06a0*/  IMAD.X R24, RZ, RZ, R24, P1 ;  /* 0x000000ffff187224 */ /* 0x000fe200008e0618 */
[----:B--2---:R-:W-:Y:S04]  /*06b0*/  STS.64 [R26+-0x400], R10 ;  /* 0xfffc000a1a007388 */ /* 0x004fe80000000a00 */
[----:B---3--:R-:W-:Y:S04]  /*06c0*/  STS.64 [R26+-0x200], R12 ;  /* 0xfffe000c1a007388 */ /* 0x008fe80000000a00 */
[----:B----4-:R-:W-:Y:S04]  /*06d0*/  STS.64 [R26], R14 ;  /* 0x0000000e1a007388 */ /* 0x010fe80000000a00 */
[----:B-----5:R0:W-:Y:S02]  /*06e0*/  STS.64 [R26+0x200], R16 ;  /* 0x000200101a007388 */ /* 0x0201e40000000a00 */
[----:B0-----:R-:W-:Y:S01]  /*06f0*/  VIADD R26, R26, 0x800 ;  /* 0x000008001a1a7836 */ /* 0x001fe20000000000 */
[----:B------:R-:W-:Y:S06]  /*0700*/  @!P0 BRA `(.L_x_1182) ;  /* 0xfffffffc00ac8947 */ /* 0x000fec000383ffff */
.L_x_1178:
[----:B------:R-:W-:Y:S05]  /*0710*/  BSYNC B0 ;  /* 0x0000000000007941 */ /* 0x000fea0003800000 */
.L_x_1177:
        /* <DEDUP_REMOVED lines=14> */
[----:B------:R0:W1:Y:S02]  /*0800*/  SHFL.BFLY PT, R14, R10, 0x2, 0x1f ;  /* 0x0c401f000a0e7f89 */ /* 0x00006400000e0000 */
.L_x_1220:
        /* <DEDUP_REMOVED lines=11> */
[----:B0-----:R-:W-:Y:S01]  /*08c0*/  IMAD.MOV.U32 R10, RZ, RZ, RZ ;  /* 0x000000ffff0a7224 */ /* 0x001fe200078e00ff */
[----:B------:R-:W-:-:S03]  /*08d0*/  ISETP.GE.AND P1, PT, R20, R7, PT ;  /* 0x000000071400720c */ /* 0x000fc60003f26270 */
[----:B------:R-:W-:Y:S08]  /*08e0*/  BSSY B0, `(.L_x_1185) ;  /* 0x00000f5000007945 */ /* 0x000ff00003800000 */
[----:B-1----:R-:W0:Y:S01]  /*08f0*/  @!P0 S2R R3, SR_CgaCtaId ;  /* 0x0000000000038919 */ /* 0x002e220000008800 */
[----:B------:R-:W-:-:S04]  /*0900*/  @!P0 MOV R0, 0x400 ;  /* 0x0000040000008802 */ /* 0x000fc80000000f00 */
[----:B------:R-:W-:-:S04]  /*0910*/  @!P0 IADD3 R0, R0, 0x200, RZ ;  /* 0x0000020000008810 */ /* 0x000fc80007ffe0ff */
[----:B0-----:R-:W-:-:S05]  /*0920*/  @!P0 LEA R0, R3, R0, 0x18 ;  /* 0x0000000003008211 */ /* 0x001fca00078ec0ff */
        /* <DEDUP_REMOVED lines=31> */
.L_x_1189:
        /* <DEDUP_REMOVED lines=11> */
.L_x_1188:
[----:B------:R-:W-:Y:S05]  /*0bd0*/  BSYNC B1 ;  /* 0x0000000000017941 */ /* 0x000fea0003800000 */
.L_x_1187:
        /* <DEDUP_REMOVED lines=12> */
[----:B------:R-:W-:Y:S01]  /*0ca0*/  PLOP3.LUT P0, PT, PT, PT, PT, 0x8, 0x0 ;  /* 0x000000000000781c */ /* 0x000fe20003f0e170 */
[----:B------:R-:W-:-:S12]  /*0cb0*/  VIADD R2, R7, 0xfffffa00 ;  /* 0xfffffa0007027836 */ /* 0x000fd80000000000 */
.L_x_1192:
[----:B------:R-:W0:Y:S01]  /*0cc0*/  LDS R11, [R3+-0x400] ;  /* 0xfffc0000030b7984 */ /* 0x000e220000000800 */
[----:B------:R-:W-:-:S03]  /*0cd0*/  VIADD R12, R12, 0x800 ;  /* 0x000008000c0c7836 */ /* 0x000fc60000000000 */
[----:B------:R-:W1:Y:S02]  /*0ce0*/  LDS R17, [R3+-0x200] ;  /* 0xfffe000003117984 */ /* 0x000e640000000800 */
[----:B------:R-:W-:Y:S02]  /*0cf0*/  ISETP.GE.AND P2, PT, R12, R2, PT ;  /* 0x000000020c00720c */ /* 0x000fe40003f46270 */
[----:B------:R-:W2:Y:S04]  /*0d00*/  LDS R21, [R3] ;  /* 0x0000000003157984 */ /* 0x000ea80000000800 */
[----:B------:R-:W3:Y:S04]  /*0d10*/  LDS R13, [R3+0x400] ;  /* 0x00040000030d7984 */ /* 0x000ee80000000800 */
[----:B------:R-:W4:Y:S04]  /*0d20*/  LDS R15, [R3+0x200] ;  /* 0x00020000030f7984 */ /* 0x000f280000000800 */
[----:B------:R-:W-:Y:S04]  /*0d30*/  LDS R27, [R3+0xa00] ;  /* 0x000a0000031b7984 */ /* 0x000fe80000000800 */
[----:B------:R-:W5:Y:S04]  /*0d40*/  LDS R25, [R3+0xc00] ;  /* 0x000c000003197984 */ /* 0x000f680000000800 */
[----:B------:R-:W5:Y:S01]  /*0d50*/  LDS R23, [R3+0x1000] ;  /* 0x0010000003177984 */ /* 0x000f620000000800 */
[----:B0-----:R-:W-:-:S03]  /*0d60*/  FADD.FTZ R14, -R0, R11 ;  /* 0x0000000b000e7221 */ /* 0x001fc60000010100 */
[----:B------:R-:W0:Y:S01]  /*0d70*/  LDS R11, [R3+0x600] ;  /* 0x00060000030b7984 */ /* 0x000e220000000800 */
[----:B------:R-:W-:Y:S01]  /*0d80*/  FMUL.FTZ R24, R14, 1.4426950216293334961 ;  /* 0x3fb8aa3b0e187820 */ /* 0x000fe20000410000 */
[C---:B-1----:R-:W-:Y:S02]  /*0d90*/  FADD.FTZ R14, -R0.reuse, R17 ;  /* 0x00000011000e7221 */ /* 0x042fe40000010100 */
[----:B------:R-:W1:Y:S01]  /*0da0*/  LDS R17, [R3+0x800] ;  /* 0x0008000003117984 */ /* 0x000e620000000800 */
[----:B--2---:R-:W-:Y:S01]  /*0db0*/  FADD.FTZ R21, -R0, R21 ;  /* 0x0000001500157221 */ /* 0x004fe20000010100 */
[----:B------:R-:W-:Y:S01]  /*0dc0*/  FMUL.FTZ R26, R14, 1.4426950216293334961 ;  /* 0x3fb8aa3b0e1a7820 */ /* 0x000fe20000410000 */
[----:B------:R-:W2:Y:S02]  /*0dd0*/  MUFU.EX2 R24, R24 ;  /* 0x0000001800187308 */ /* 0x000ea40000000800 */
[----:B------:R-:W-:Y:S01]  /*0de0*/  FMUL.FTZ R14, R21, 1.4426950216293334961 ;  /* 0x3fb8aa3b150e7820 */ /* 0x000fe20000410000 */
[C---:B---3--:R-:W-:Y:S01]  /*0df0*/  FADD.FTZ R13, -R0.reuse, R13 ;  /* 0x0000000d000d7221 */ /* 0x048fe20000010100 */
[----:B------:R-:W3:Y:S01]  /*0e00*/  LDS R21, [R3+0xe00] ;  /* 0x000e000003157984 */ /* 0x000ee20000000800 */
[----:B----4-:R-:W-:-:S02]  /*0e10*/  FADD.FTZ R15, -R0, R15 ;  /* 0x0000000f000f7221 */ /* 0x010fc40000010100 */
[----:B------:R-:W-:Y:S01]  /*0e20*/  FMUL.FTZ R28, R13, 1.4426950216293334961 ;  /* 0x3fb8aa3b0d1c7820 */ /* 0x000fe20000410000 */
[----:B------:R-:W4:Y:S01]  /*0e30*/  MUFU.EX2 R26, R26 ;  /* 0x0000001a001a7308 */ /* 0x000f220000000800 */
[----:B------:R-:W-:Y:S02]  /*0e40*/  FMUL.FTZ R16, R15, 1.4426950216293334961 ;  /* 0x3fb8aa3b0f107820 */ /* 0x000fe40000410000 */
[----:B------:R-:W3:Y:S01]  /*0e50*/  LDS R15, [R3+0x1200] ;  /* 0x00120000030f7984 */ /* 0x000ee20000000800 */
[----:B-----5:R-:W-:-:S04]  /*0e60*/  FADD.FTZ R25, -R0, R25 ;  /* 0x0000001900197221 */ /* 0x020fc80000010100 */
[----:B------:R-:W5:Y:S01]  /*0e70*/  MUFU.EX2 R14, R14 ;  /* 0x0000000e000e7308 */ /* 0x000f620000000800 */
[----:B--2---:R-:W-:Y:S01]  /*0e80*/  FADD.FTZ R13, R24, R10 ;  /* 0x0000000a180d7221 */ /* 0x004fe20000010000 */
[----:B------:R2:W-:Y:S01]  /*0e90*/  STS [R3+-0x400], R24 ;  /* 0xfffc001803007388 */ /* 0x0005e20000000800 */
[----:B------:R-:W-:Y:S01]  /*0ea0*/  FMUL.FTZ R25, R25, 1.4426950216293334961 ;  /* 0x3fb8aa3b19197820 */ /* 0x000fe20000410000 */
[----:B------:R-:W-:-:S04]  /*0eb0*/  FADD.FTZ R23, -R0, R23 ;  /* 0x0000001700177221 */ /* 0x000fc80000010100 */
[----:B------:R-:W1:Y:S01]  /*0ec0*/  MUFU.EX2 R16, R16 ;  /* 0x0000001000107308 */ /* 0x000e620000000800 */
[----:B----4-:R-:W-:Y:S01]  /*0ed0*/  FADD.FTZ R13, R13, R26 ;  /* 0x0000001a0d0d7221 */ /* 0x010fe20000010000 */
[----:B------:R1:W-:Y:S01]  /*0ee0*/  STS [R3+-0x200], R26 ;  /* 0xfffe001a03007388 */ /* 0x0003e20000000800 */
[----:B------:R-:W-:Y:S01]  /*0ef0*/  FMUL.FTZ R23, R23, 1.4426950216293334961 ;  /* 0x3fb8aa3b17177820 */ /* 0x000fe20000410000 */
[----:B0-----:R-:W-:Y:S01]  /*0f00*/  FADD.FTZ R11, -R0, R11 ;  /* 0x0000000b000b7221 */ /* 0x001fe20000010100 */
[----:B-----5:R-:W-:-:S03]  /*0f10*/  FADD.FTZ R29, R13, R14 ;  /* 0x0000000e0d1d7221 */ /* 0x020fc60000010000 */
[----:B------:R-:W0:Y:S01]  /*0f20*/  MUFU.EX2 R28, R28 ;  /* 0x0000001c001c7308 */ /* 0x000e220000000800 */
[----:B------:R-:W4:Y:S01]  /*0f30*/  LDS R13, [R3+0x1400] ;  /* 0x00140000030d7984 */ /* 0x000f220000000800 */
[----:B--2---:R-:W-:Y:S01]  /*0f40*/  FMUL.FTZ R24, R11, 1.4426950216293334961 ;  /* 0x3fb8aa3b0b187820 */ /* 0x004fe20000410000 */
[----:B-1----:R-:W-:Y:S02]  /*0f50*/  FADD.FTZ R26, -R0, R17 ;  /* 0x00000011001a7221 */ /* 0x002fe40000010100 */
[----:B------:R-:W1:Y:S01]  /*0f60*/  LDS R11, [R3+0x1600] ;  /* 0x00160000030b7984 */ /* 0x000e620000000800 */
[----:B------:R-:W-:-:S03]  /*0f70*/  FADD.FTZ R29, R29, R16 ;  /* 0x000000101d1d7221 */ /* 0x000fc60000010000 */
[----:B------:R-:W-:Y:S01]  /*0f80*/  LDS R17, [R3+0x1800] ;  /* 0x0018000003117984 */ /* 0x000fe20000000800 */
[----:B---3--:R-:W-:-:S03]  /*0f90*/  FADD.FTZ R21, -R0, R21 ;  /* 0x0000001500157221 */ /* 0x008fc60000010100 */
[----:B------:R2:W-:Y:S01]  /*0fa0*/  STS [R3], R14 ;  /* 0x0000000e03007388 */ /* 0x0005e20000000800 */
[----:B------:R-:W-:Y:S01]  /*0fb0*/  FMUL.FTZ R21, R21, 1.4426950216293334961 ;  /* 0x3fb8aa3b15157820 */ /* 0x000fe20000410000 */
[----:B0-----:R-:W-:Y:S01]  /*0fc0*/  FADD.FTZ R10, R29, R28 ;  /* 0x0000001c1d0a7221 */ /* 0x001fe20000010000 */
[----:B------:R-:W-:Y:S01]  /*0fd0*/  FMUL.FTZ R29, R26, 1.4426950216293334961 ;  /* 0x3fb8aa3b1a1d7820 */ /* 0x000fe20000410000 */
[----:B------:R-:W-:Y:S01]  /*0fe0*/  FADD.FTZ R26, -R0, R27 ;  /* 0x0000001b001a7221 */ /* 0x000fe20000010100 */
[----:B------:R0:W-:Y:S01]  /*0ff0*/  STS [R3+0x200], R16 ;  /* 0x0002001003007388 */ /* 0x0001e20000000800 */
[----:B--2---:R2:W3:Y:S03]  /*1000*/  MUFU.EX2 R14, R24 ;  /* 0x00000018000e7308 */ /* 0x0044e60000000800 */
[----:B------:R-:W5:Y:S04]  /*1010*/  LDS R27, [R3+0x1a00] ;  /* 0x001a0000031b7984 */ /* 0x000f680000000800 */
[----:B------:R4:W-:Y:S01]  /*1020*/  STS [R3+0x400], R28 ;  /* 0x0004001c03007388 */ /* 0x0009e20000000800 */
[----:B0-----:R0:W1:Y:S01]  /*1030*/  MUFU.EX2 R16, R29 ;  /* 0x0000001d00107308 */ /* 0x0010620000000800 */
[----:B--2---:R-:W-:-:S07]  /*1040*/  FMUL.FTZ R24, R26, 1.4426950216293334961 ;  /* 0x3fb8aa3b1a187820 */ /* 0x004fce0000410000 */
[----:B------:R-:W2:Y:S01]  /*1050*/  MUFU.EX2 R24, R24 ;  /* 0x0000001800187308 */ /* 0x000ea20000000800 */
[----:B0-----:R-:W-:Y:S01]  /*1060*/  FADD.FTZ R29, -R0, R15 ;  /* 0x0000000f001d7221 */ /* 0x001fe20000010100 */
[----:B---3--:R-:W-:Y:S03]  /*1070*/  STS [R3+0x600], R14 ;  /* 0x0006000e03007388 */ /* 0x008fe60000000800 */
[----:B------:R-:W-:-:S03]  /*1080*/  FMUL.FTZ R29, R29, 1.4426950216293334961 ;  /* 0x3fb8aa3b1d1d7820 */ /* 0x000fc60000410000 */
[----:B----4-:R0:W3:Y:S01]  /*1090*/  MUFU.EX2 R28, R21 ;  /* 0x00000015001c7308 */ /* 0x0100e20000000800 */
[----:B-1----:R-:W-:Y:S07]  /*10a0*/  STS [R3+0x800], R16 ;  /* 0x0008001003007388 */ /* 0x002fee0000000800 */
[----:B------:R1:W4:Y:S01]  /*10b0*/  MUFU.EX2 R26, R25 ;  /* 0x00000019001a7308 */ /* 0x0003220000000800 */
[C---:B0-----:R-:W-:Y:S01]  /*10c0*/  FADD.FTZ R21, -R0.reuse, R13 ;  /* 0x0000000d00157221 */ /* 0x041fe20000010100 */
[----:B--2---:R-:W-:Y:S06]  /*10d0*/  STS [R3+0xa00], R24 ;  /* 0x000a001803007388 */ /* 0x004fec0000000800 */
[----:B------:R0:W2:Y:S01]  /*10e0*/  MUFU.EX2 R13, R29 ;  /* 0x0000001d000d7308 */ /* 0x0000a20000000800 */
[C---:B-1----:R-:W-:Y:S01]  /*10f0*/  FADD.FTZ R25, -R0.reuse, R11 ;  /* 0x0000000b00197221 */ /* 0x042fe20000010100 */
[----:B-----5:R-:W-:Y:S01]  /*1100*/  FADD.FTZ R27, -R0, R27 ;  /* 0x0000001b001b7221 */ /* 0x020fe20000010100 */
[----:B---3--:R-:W-:Y:S03]  /*1110*/  STS [R3+0xe00], R28 ;  /* 0x000e001c03007388 */ /* 0x008fe60000000800 */
[----:B------:R-:W-:-:S02]  /*1120*/  FMUL.FTZ R27, R27, 1.4426950216293334961 ;  /* 0x3fb8aa3b1b1b7820 */ /* 0x000fc40000410000 */
[----:B------:R1:W3:Y:S01]  /*1130*/  MUFU.EX2 R15, R23 ;  /* 0x00000017000f7308 */ /* 0x0002e20000000800 */
[----:B0-----:R-:W-:Y:S01]  /*1140*/  FMUL.FTZ R29, R21, 1.4426950216293334961 ;  /* 0x3fb8aa3b151d7820 */ /* 0x001fe20000410000 */
[----:B------:R-:W-:Y:S01]  /*1150*/  FMUL.FTZ R21, R25, 1.4426950216293334961 ;  /* 0x3fb8aa3b19157820 */ /* 0x000fe20000410000 */
[----:B------:R-:W-:Y:S01]  /*1160*/  FADD.FTZ R25, -R0, R17 ;  /* 0x0000001100197221 */ /* 0x000fe20000010100 */
[----:B----4-:R-:W-:Y:S04]  /*1170*/  STS [R3+0xc00], R26 ;  /* 0x000c001a03007388 */ /* 0x010fe80000000800 */
[----:B------:R0:W4:Y:S01]  /*1180*/  MUFU.EX2 R17, R21 ;  /* 0x0000001500117308 */ /* 0x0001220000000800 */
[----:B-1----:R-:W-:Y:S01]  /*1190*/  FADD.FTZ R23, R10, R14 ;  /* 0x0000000e0a177221 */ /* 0x002fe20000010000 */
[----:B--2---:R-:W-:Y:S06]  /*11a0*/  STS [R3+0x1200], R13 ;  /* 0x0012000d03007388 */ /* 0x004fec0000000800 */
[----:B------:R-:W1:Y:S01]  /*11b0*/  MUFU.EX2 R11, R29 ;  /* 0x0000001d000b7308 */ /* 0x000e620000000800 */
[----:B0-----:R-:W-:Y:S01]  /*11c0*/  FMUL.FTZ R21, R25, 1.4426950216293334961 ;  /* 0x3fb8aa3b19157820 */ /* 0x001fe20000410000 */
[----:B------:R-:W-:Y:S01]  /*11d0*/  FADD.FTZ R25, R23, R16 ;  /* 0x0000001017197221 */ /* 0x000fe20000010000 */
[----:B---3--:R-:W-:Y:S03]  /*11e0*/  STS [R3+0x1000], R15 ;  /* 0x0010000f03007388 */ /* 0x008fe60000000800 */
[----:B------:R-:W-:-:S02]  /*11f0*/  FADD.FTZ R25, R25, R24 ;  /* 0x0000001819197221 */ /* 0x000fc40000010000 */
[----:B------:R-:W0:Y:S01]  /*1200*/  MUFU.EX2 R21, R21 ;  /* 0x0000001500157308 */ /* 0x000e220000000800 */
[----:B----4-:R-:W-:Y:S01]  /*1210*/  STS [R3+0x1600], R17 ;  /* 0x0016001103007388 */ /* 0x010fe20000000800 */
[----:B------:R-:W-:-:S04]  /*1220*/  FADD.FTZ R25, R25, R26 ;  /* 0x0000001a19197221 */ /* 0x000fc80000010000 */
[----:B------:R-:W-:Y:S02]  /*1230*/  FADD.FTZ R10, R25, R28 ;  /* 0x0000001c190a7221 */ /* 0x000fe40000010000 */
[----:B------:R-:W2:Y:S01]  /*1240*/  MUFU.EX2 R23, R27 ;  /* 0x0000001b00177308 */ /* 0x000ea20000000800 */
[----:B-1----:R-:W-:Y:S01]  /*1250*/  STS [R3+0x1400], R11 ;  /* 0x0014000b03007388 */ /* 0x002fe20000000800 */
[----:B------:R-:W-:-:S04]  /*1260*/  FADD.FTZ R10, R10, R15 ;  /* 0x0000000f0a0a7221 */ /* 0x000fc80000010000 */
[----:B------:R-:W-:Y:S01]  /*1270*/  FADD.FTZ R10, R10, R13 ;  /* 0x0000000d0a0a7221 */ /* 0x000fe20000010000 */
[----:B0-----:R-:W-:Y:S03]  /*1280*/  STS [R3+0x1800], R21 ;  /* 0x0018001503007388 */ /* 0x001fe60000000800 */
[----:B------:R-:W-:-:S04]  /*1290*/  FADD.FTZ R10, R10, R11 ;  /* 0x0000000b0a0a7221 */ /* 0x000fc80000010000 */
[----:B------:R-:W-:Y:S01]  /*12a0*/  FADD.FTZ R10, R10, R17 ;  /* 0x000000110a0a7221 */ /* 0x000fe20000010000 */
[----:B--2---:R0:W-:Y:S03]  /*12b0*/  STS [R3+0x1a00], R23 ;  /* 0x001a001703007388 */ /* 0x0041e60000000800 */
[----:B------:R-:W-:-:S04]  /*12c0*/  FADD.FTZ R10, R10, R21 ;  /* 0x000000150a0a7221 */ /* 0x000fc80000010000 */
[----:B------:R-:W-:Y:S01]  /*12d0*/  FADD.FTZ R10, R10, R23 ;  /* 0x000000170a0a7221 */ /* 0x000fe20000010000 */
[----:B0-----:R-:W-:Y:S01]  /*12e0*/  IADD3 R3, R3, 0x2000, RZ ;  /* 0x0000200003037810 */ /* 0x001fe20007ffe0ff */
[----:B------:R-:W-:Y:S06]  /*12f0*/  @!P2 BRA `(.L_x_1192) ;  /* 0xfffffff80070a947 */ /* 0x000fec000383ffff */
.L_x_1191:
[----:B------:R-:W-:Y:S05]  /*1300*/  BSYNC B1 ;  /* 0x0000000000017941 */ /* 0x000fea0003800000 */
.L_x_1190:
[----:B------:R-:W-:Y:S01]  /*1310*/  IMAD.IADD R2, R7, 0x1, -R12 ;  /* 0x0000000107027824 */ /* 0x000fe200078e0a0c */
[----:B------:R-:W-:Y:S04]  /*1320*/  BSSY B1, `(.L_x_1193) ;  /* 0x0000036000017945 */ /* 0x000fe80003800000 */
        /* <DEDUP_REMOVED lines=23> */
[----:B-----5:R-:W-:Y:S01]  /*14a0*/  FADD.FTZ R17, -R0, R17 ;  /* 0x0000001100117221 */ /* 0x020fe20000010100 */
[----:B------:R-:W-:-:S03]  /*14b0*/  FMUL.FTZ R23, R13, 1.4426950216293334961 ;  /* 0x3fb8aa3b0d177820 */ /* 0x000fc60000410000 */
[----:B------:R-:W-:Y:S01]  /*14c0*/  FMUL.FTZ R17, R17, 1.4426950216293334961 ;  /* 0x3fb8aa3b11117820 */ /* 0x000fe20000410000 */
[C---:B------:R-:W-:Y:S02]  /*14d0*/  FADD.FTZ R15, -R0.reuse, R15 ;  /* 0x0000000f000f7221 */ /* 0x040fe40000010100 */
[----:B------:R-:W2:Y:S01]  /*14e0*/  MUFU.EX2 R16, R16 ;  /* 0x0000001000107308 */ /* 0x000ea20000000800 */
[----:B0-----:R0:W-:Y:S01]  /*14f0*/  STS [R3+-0x400], R2 ;  /* 0xfffc000203007388 */ /* 0x0011e20000000800 */
[----:B------:R-:W-:Y:S01]  /*1500*/  FADD.FTZ R13, -R0, R11 ;  /* 0x0000000b000d7221 */ /* 0x000fe20000010100 */
[----:B------:R-:W-:-:S03]  /*1510*/  FMUL.FTZ R15, R15, 1.4426950216293334961 ;  /* 0x3fb8aa3b0f0f7820 */ /* 0x000fc60000410000 */
[----:B------:R-:W-:Y:S01]  /*1520*/  FMUL.FTZ R25, R13, 1.4426950216293334961 ;  /* 0x3fb8aa3b0d197820 */ /* 0x000fe20000410000 */
[----:B------:R-:W-:Y:S01]  /*1530*/  FADD.FTZ R13, R10, R2 ;  /* 0x000000020a0d7221 */ /* 0x000fe20000010000 */
[----:B------:R-:W3:Y:S01]  /*1540*/  MUFU.EX2 R24, R21 ;  /* 0x0000001500187308 */ /* 0x000ee20000000800 */
[----:B-1----:R-:W-:Y:S02]  /*1550*/  STS [R3+-0x200], R14 ;  /* 0xfffe000e03007388 */ /* 0x002fe40000000800 */
[----:B------:R-:W-:-:S05]  /*1560*/  FADD.FTZ R13, R13, R14 ;  /* 0x0000000e0d0d7221 */ /* 0x000fca0000010000 */
[----:B------:R-:W1:Y:S01]  /*1570*/  MUFU.EX2 R26, R17 ;  /* 0x00000011001a7308 */ /* 0x000e620000000800 */
[----:B--2---:R-:W-:Y:S01]  /*1580*/  FADD.FTZ R13, R13, R16 ;  /* 0x000000100d0d7221 */ /* 0x004fe20000010000 */
[----:B------:R-:W-:Y:S06]  /*1590*/  STS [R3], R16 ;  /* 0x0000001003007388 */ /* 0x000fec0000000800 */
[----:B------:R-:W0:Y:S01]  /*15a0*/  MUFU.EX2 R28, R15 ;  /* 0x0000000f001c7308 */ /* 0x000e220000000800 */
[----:B---3--:R-:W-:Y:S01]  /*15b0*/  FADD.FTZ R13, R13, R24 ;  /* 0x000000180d0d7221 */ /* 0x008fe20000010000 */
[----:B------:R-:W-:Y:S06]  /*15c0*/  STS [R3+0x200], R24 ;  /* 0x0002001803007388 */ /* 0x000fec0000000800 */
        /* <DEDUP_REMOVED lines=10> */
[----:B0-----:R-:W-:-:S07]  /*1670*/  VIADD R3, R3, 0x1000 ;  /* 0x0000100003037836 */ /* 0x001fce0000000000 */
.L_x_1194:
[----:B------:R-:W-:Y:S05]  /*1680*/  BSYNC B1 ;  /* 0x0000000000017941 */ /* 0x000fea0003800000 */
.L_x_1193:
        /* <DEDUP_REMOVED lines=26> */
.L_x_1186:
[----:B------:R-:W-:Y:S05]  /*1830*/  BSYNC B0 ;  /* 0x0000000000007941 */ /* 0x000fea0003800000 */
.L_x_1185:
        /* <DEDUP_REMOVED lines=15> */
[----:B------:R-:W-:-:S04]  /*1930*/  @!P0 IADD3 R3, R3, 0x200, RZ ;  /* 0x0000020003038810 */ /* 0x000fc80007ffe0ff */
        /* <DEDUP_REMOVED lines=30> */
[----:B------:R-:W-:Y:S01]  /*1b20*/  IMAD.MOV.U32 R10, RZ, RZ, R20 ;  /* 0x000000ffff0a7224 */ /* 0x000fe200078e0014 */
[----:B------:R-:W-:Y:S01]  /*1b30*/  LOP3.LUT P0, R11, R3, 0x3, RZ, 0xc0, !PT ;  /* 0x00000003030b7812 */ /* 0x000fe2000780c0ff */
[----:B-1----:R-:W-:-:S06]  /*1b40*/  FADD.FTZ R3, R2, 9.9999999747524270788e-07 ;  /* 0x358637bd02037421 */ /* 0x002fcc0000010000 */
[----:B------:R-:W1:Y:S06]  /*1b50*/  MUFU.RCP R3, R3 ;  /* 0x0000000300037308 */ /* 0x000e6c0000001000 */
[----:B------:R-:W-:Y:S05]  /*1b60*/  @!P0 BRA `(.L_x_1198) ;  /* 0x0000000000388947 */ /* 0x000fea0003800000 */
[----:B------:R-:W2:Y:S01]  /*1b70*/  S2UR UR5, SR_CgaCtaId ;  /* 0x00000000000579c3 */ /* 0x000ea20000008800 */
[----:B------:R-:W-:Y:S01]  /*1b80*/  UMOV UR4, 0x400 ;  /* 0x0000040000047882 */ /* 0x000fe20000000000 */
[----:B------:R-:W-:Y:S01]  /*1b90*/  IMAD.MOV.U32 R10, RZ, RZ, R20 ;  /* 0x000000ffff0a7224 */ /* 0x000fe200078e0014 */
[----:B------:R-:W-:-:S04]  /*1ba0*/  UIADD3 UR4, UR4, 0x220, URZ ;  /* 0x0000022004047890 */ /* 0x000fc8000fffe03f */
[----:B--2---:R-:W-:-:S06]  /*1bb0*/  ULEA UR4, UR5, UR4, 0x18 ;  /* 0x0000000405047291 */ /* 0x004fcc000f8ec03f */
[----:B------:R-:W-:-:S07]  /*1bc0*/  LEA R12, R20, UR4, 0x2 ;  /* 0x00000004140c7c11 */ /* 0x000fce000f8e10ff */
.L_x_1199:
[----:B------:R-:W1:Y:S01]  /*1bd0*/  LDS R14, [R12] ;  /* 0x000000000c0e7984 */ /* 0x000e620000000800 */
[----:B------:R-:W-:Y:S01]  /*1be0*/  IADD3 R11, R11, -0x1, RZ ;  /* 0xffffffff0b0b7810 */ /* 0x000fe20007ffe0ff */
[----:B------:R-:W-:-:S03]  /*1bf0*/  VIADD R10, R10, 0x80 ;  /* 0x000000800a0a7836 */ /* 0x000fc60000000000 */
[----:B------:R-:W-:Y:S01]  /*1c00*/  ISETP.NE.AND P0, PT, R11, RZ, PT ;  /* 0x000000ff0b00720c */ /* 0x000fe20003f05270 */
[----:B-1----:R-:W-:-:S05]  /*1c10*/  FMUL.FTZ R13, R14, R3 ;  /* 0x000000030e0d7220 */ /* 0x002fca0000410000 */
[----:B------:R1:W-:Y:S02]  /*1c20*/  STS [R12], R13 ;  /* 0x0000000d0c007388 */ /* 0x0003e40000000800 */
[----:B-1----:R-:W-:-:S05]  /*1c30*/  VIADD R12, R12, 0x200 ;  /* 0x000002000c0c7836 */ /* 0x002fca0000000000 */
[----:B------:R-:W-:Y:S05]  /*1c40*/  @P0 BRA `(.L_x_1199) ;  /* 0xfffffffc00e00947 */ /* 0x000fea000383ffff */
.L_x_1198:
[----:B------:R-:W-:Y:S05]  /*1c50*/  BSYNC B1 ;  /* 0x0000000000017941 */ /* 0x000fea0003800000 */
.L_x_1197:
        /* <DEDUP_REMOVED lines=14> */
.L_x_1202:
        /* <DEDUP_REMOVED lines=23> */
[----:B------:R-:W0:Y:S01]  /*1eb0*/  LDS R17, [R11+0x1a00] ;  /* 0x001a00000b117984 */ /* 0x000e220000000800 */
[----:B------:R-:W-:-:S03]  /*1ec0*/  FMUL.FTZ R12, R12, R3 ;  /* 0x000000030c0c7220 */ /* 0x000fc60000410000 */
[----:B------:R2:W-:Y:S01]  /*1ed0*/  STS [R11+0x200], R14 ;  /* 0x0002000e0b007388 */ /* 0x0005e20000000800 */
[----:B------:R-:W-:-:S03]  /*1ee0*/  FMUL.FTZ R24, R24, R3 ;  /* 0x0000000318187220 */ /* 0x000fc60000410000 */
[----:B------:R-:W-:Y:S01]  /*1ef0*/  STS [R11+0x400], R18 ;  /* 0x000400120b007388 */ /* 0x000fe20000000800 */
[----:B------:R-:W-:-:S03]  /*1f00*/  FMUL.FTZ R22, R22, R3 ;  /* 0x0000000316167220 */ /* 0x000fc60000410000 */
[----:B------:R3:W-:Y:S01]  /*1f10*/  STS [R11+0x600], R16 ;  /* 0x000600100b007388 */ /* 0x0007e20000000800 */
[----:B------:R-:W-:-:S03]  /*1f20*/  FMUL.FTZ R28, R28, R3 ;  /* 0x000000031c1c7220 */ /* 0x000fc60000410000 */
[----:B------:R-:W-:Y:S01]  /*1f30*/  STS [R11+-0x400], R25 ;  /* 0xfffc00190b007388 */ /* 0x000fe20000000800 */
[----:B-1----:R-:W-:-:S03]  /*1f40*/  FMUL.FTZ R26, R26, R3 ;  /* 0x000000031a1a7220 */ /* 0x002fc60000410000 */
[----:B------:R-:W-:Y:S01]  /*1f50*/  STS [R11+-0x200], R27 ;  /* 0xfffe001b0b007388 */ /* 0x000fe20000000800 */
[----:B--2---:R-:W-:-:S03]  /*1f60*/  FMUL.FTZ R14, R23, R3 ;  /* 0x00000003170e7220 */ /* 0x004fc60000410000 */
[----:B------:R-:W-:Y:S01]  /*1f70*/  STS [R11], R29 ;  /* 0x0000001d0b007388 */ /* 0x000fe20000000800 */
[----:B---3--:R-:W-:-:S03]  /*1f80*/  FMUL.FTZ R16, R15, R3 ;  /* 0x000000030f107220 */ /* 0x008fc60000410000 */
[----:B------:R-:W-:Y:S01]  /*1f90*/  STS [R11+0x800], R12 ;  /* 0x0008000c0b007388 */ /* 0x000fe20000000800 */
[----:B----4-:R-:W-:-:S03]  /*1fa0*/  FMUL.FTZ R18, R21, R3 ;  /* 0x0000000315127220 */ /* 0x010fc60000410000 */
[----:B------:R-:W-:Y:S01]  /*1fb0*/  STS [R11+0xa00], R24 ;  /* 0x000a00180b007388 */ /* 0x000fe20000000800 */
[----:B-----5:R-:W-:-:S03]  /*1fc0*/  FMUL.FTZ R19, R19, R3 ;  /* 0x0000000313137220 */ /* 0x020fc60000410000 */
[----:B------:R-:W-:Y:S01]  /*1fd0*/  STS [R11+0xc00], R22 ;  /* 0x000c00160b007388 */ /* 0x000fe20000000800 */
[----:B0-----:R-:W-:-:S03]  /*1fe0*/  FMUL.FTZ R17, R17, R3 ;  /* 0x0000000311117220 */ /* 0x001fc60000410000 */
        /* <DEDUP_REMOVED lines=9> */
.L_x_1201:
[----:B------:R-:W-:Y:S05]  /*2080*/  BSYNC B1 ;  /* 0x0000000000017941 */ /* 0x000fea0003800000 */
.L_x_1200:
        /* <DEDUP_REMOVED lines=31> */
.L_x_1204:
[----:B------:R-:W-:Y:S05]  /*2280*/  BSYNC B1 ;  /* 0x0000000000017941 */ /* 0x000fea0003800000 */
.L_x_1203:
        /* <DEDUP_REMOVED lines=14> */
.L_x_1196:
[----:B------:R-:W-:Y:S05]  /*2370*/  BSYNC B0 ;  /* 0x0000000000007941 */ /* 0x000fea0003800000 */
.L_x_1195:
[----:B------:R-:W-:Y:S01]  /*2380*/  BAR.SYNC.DEFER_BLOCKING 0x0 ;  /* 0x0000000000007b1d */ /* 0x000fe20000010000 */
[C---:B------:R-:W-:Y:S02]  /*2390*/  ISETP.NE.AND P1, PT, R20.reuse, RZ, PT ;  /* 0x000000ff1400720c */ /* 0x040fe40003f25270 */
[----:B-1----:R-:W-:Y:S02]  /*23a0*/  LOP3.LUT R3, R9, 0x1, RZ, 0xc0, !PT ;  /* 0x0000000109037812 */ /* 0x002fe400078ec0ff */
[----:B--2---:R-:W-:Y:S01]  /*23b0*/  LOP3.LUT R14, R20, 0xffffffc0, RZ, 0xc0, !PT ;  /* 0xffffffc0140e7812 */ /* 0x004fe200078ec0ff */
        /* <DEDUP_REMOVED lines=19> */
[----:B0-----:R1:W-:Y:S04]  /*24f0*/  STG.E desc[UR36][R10.64], R0 ;  /* 0x000000000a007986 */ /* 0x0013e8000c101924 */
[----:B------:R1:W-:Y:S02]  /*2500*/  STG.E desc[UR36][R12.64], R2 ;  /* 0x000000020c007986 */ /* 0x0003e4000c101924 */
.L_x_1206:
[----:B------:R-:W-:Y:S05]  /*2510*/  BSYNC B0 ;  /* 0x0000000000007941 */ /* 0x000fea0003800000 */
.L_x_1205:
[----:B------:R-:W2:Y:S01]  /*2520*/  S2UR UR5, SR_CgaCtaId ;  /* 0x00000000000579c3 */ /* 0x000ea20000008800 */
[----:B-1----:R-:W-:Y:S01]  /*2530*/  LEA.HI R13, R9, R9, RZ, 0x1 ;  /* 0x00000009090d7211 */ /* 0x002fe200078f08ff */
[----:B------:R-:W-:Y:S01]  /*2540*/  UMOV UR4, 0x400 ;  /* 0x0000040000047882 */ /* 0x000fe20000000000 */
[----:B------:R-:W-:Y:S01]  /*2550*/  ISETP.NE.OR P5, PT, R14, 0x40, P0 ;  /* 0x000000400e00780c */ /* 0x000fe200007a5670 */
[----:B------:R-:W-:Y:S01]  /*2560*/  UIADD3 UR4, UR4, 0x220, URZ ;  /* 0x0000022004047890 */ /* 0x000fe2000fffe03f */
[----:B------:R-:W-:-:S03]  /*2570*/  SHF.R.S32.HI R13, RZ, 0x1, R13 ;  /* 0x00000001ff0d7819 */ /* 0x000fc6000001140d */
[----:B------:R-:W-:Y:S01]  /*2580*/  BAR.SYNC.DEFER_BLOCKING 0x0 ;  /* 0x0000000000007b1d */ /* 0x000fe20000010000 */
[C---:B0-----:R-:W-:Y:S01]  /*2590*/  LOP3.LUT R0, R20.reuse, 0xffffffe0, RZ, 0xc0, !PT ;  /* 0xffffffe014007812 */ /* 0x041fe200078ec0ff */
[----:B------:R-:W-:Y:S01]  /*25a0*/  HFMA2.MMA R7, -RZ, RZ, 0, 0 ;  /* 0x00000000ff077435 */ /* 0x000fe200000001ff */
[----:B------:R-:W-:Y:S01]  /*25b0*/  IADD3 R2, R20, 0x1f, RZ ;  /* 0x0000001f14027810 */ /* 0x000fe20007ffe0ff */
[----:B------:R-:W-:Y:S01]  /*25c0*/  IMAD R8, R8, 0x100, R13 ;  /* 0x0000010008087824 */ /* 0x000fe200078e020d */
[----:B------:R-:W-:Y:S01]  /*25d0*/  ISETP.NE.OR P4, PT, R0, 0x20, P0 ;  /* 0x000000200000780c */ /* 0x000fe20000785670 */
[----:B------:R-:W-:Y:S01]  /*25e0*/  BSSY B0, `(.L_x_1207) ;  /* 0x0000022000007945 */ /* 0x000fe20003800000 */
[----:B------:R-:W-:Y:S01]  /*25f0*/  HFMA2.MMA R0, -RZ, RZ, 0, 0 ;  /* 0x00000000ff007435 */ /* 0x000fe200000001ff */
[----:B------:R-:W-:Y:S01]  /*2600*/  ISETP.GT.U32.AND P3, PT, R2, 0x3e, PT ;  /* 0x0000003e0200780c */ /* 0x000fe20003f64070 */
[----:B------:R-:W-:Y:S01]  /*2610*/  IMAD.MOV.U32 R16, RZ, RZ, RZ ;  /* 0x000000ffff107224 */ /* 0x000fe200078e00ff */
[C---:B------:R-:W-:Y:S01]  /*2620*/  ISETP.GT.OR P1, PT, R20.reuse, 0x3f, P0 ;  /* 0x0000003f1400780c */ /* 0x040fe20000724670 */
[----:B------:R-:W-:Y:S01]  /*2630*/  IMAD.MOV.U32 R9, RZ, RZ, RZ ;  /* 0x000000ffff097224 */ /* 0x000fe200078e00ff */
[----:B------:R-:W-:Y:S01]  /*2640*/  ISETP.GT.OR P2, PT, R20, 0x1f, P0 ;  /* 0x0000001f1400780c */ /* 0x000fe20000744670 */
[----:B------:R-:W-:Y:S01]  /*2650*/  IMAD.MOV.U32 R10, RZ, RZ, RZ ;  /* 0x000000ffff0a7224 */ /* 0x000fe200078e00ff */
[----:B------:R-:W-:-:S02]  /*2660*/  CS2R R14, SRZ ;  /* 0x00000000000e7805 */ /* 0x000fc4000001ff00 */
[----:B------:R-:W-:Y:S01]  /*2670*/  CS2R R2, SRZ ;  /* 0x0000000000027805 */ /* 0x000fe2000001ff00 */
[----:B------:R-:W-:Y:S01]  /*2680*/  IMAD.MOV.U32 R12, RZ, RZ, RZ ;  /* 0x000000ffff0c7224 */ /* 0x000fe200078e00ff */
[----:B------:R-:W-:Y:S01]  /*2690*/  MOV R25, RZ ;  /* 0x000000ff00197202 */ /* 0x000fe20000000f00 */
[----:B--2---:R-:W-:Y:S01]  /*26a0*/  ULEA UR4, UR5, UR4, 0x18 ;  /* 0x0000000405047291 */ /* 0x004fe2000f8ec03f */
[----:B------:R-:W-:Y:S01]  /*26b0*/  CS2R R20, SRZ ;  /* 0x0000000000147805 */ /* 0x000fe2000001ff00 */
[----:B------:R-:W-:Y:S01]  /*26c0*/  IMAD.MOV.U32 R23, RZ, RZ, RZ ;  /* 0x000000ffff177224 */ /* 0x000fe200078e00ff */
[----:B------:R-:W-:-:S03]  /*26d0*/  CS2R R18, SRZ ;  /* 0x0000000000127805 */ /* 0x000fc6000001ff00 */
        /* <DEDUP_REMOVED lines=18> */
.L_x_1208:
[----:B------:R-:W-:Y:S05]  /*2800*/  BSYNC B0 ;  /* 0x0000000000007941 */ /* 0x000fea0003800000 */
.L_x_1207:
        /* <DEDUP_REMOVED lines=35> */
.L_x_1210:
[----:B------:R-:W-:Y:S05]  /*2a40*/  BSYNC B0 ;  /* 0x0000000000007941 */ /* 0x000fea0003800000 */
.L_x_1209:
        /* <DEDUP_REMOVED lines=19> */
.L_x_1212:
[----:B------:R-:W-:Y:S05]  /*2b80*/  BSYNC B0 ;  /* 0x0000000000007941 */ /* 0x000fea0003800000 */
.L_x_1211:
        /* <DEDUP_REMOVED lines=36> */
.L_x_1214:
[----:B------:R-:W-:Y:S05]  /*2dd0*/  BSYNC B0 ;  /* 0x0000000000007941 */ /* 0x000fea0003800000 */
.L_x_1213:
[----:B------:R-:W-:Y:S06]  /*2de0*/  BAR.SYNC.DEFER_BLOCKING 0x0 ;  /* 0x0000000000007b1d */ /* 0x000fec0000010000 */
[----:B------:R-:W-:Y:S05]  /*2df0*/  @P3 EXIT ;  /* 0x000000000000394d */ /* 0x000fea0003800000 */
[----:B------:R-:W-:Y:S02]  /*2e00*/  IMAD R4, R4, UR39, RZ ;  /* 0x0000002704047c24 */ /* 0x000fe4000f8e02ff */
[----:B------:R-:W-:Y:S02]  /*2e10*/  IMAD R17, R6, UR38, RZ ;  /* 0x0000002606117c24 */ /* 0x000fe4000f8e02ff */
[----:B------:R-:W-:Y:S02]  /*2e20*/  IMAD R4, R4, UR38, RZ ;  /* 0x0000002604047c24 */ /* 0x000fe4000f8e02ff */
[----:B------:R-:W-:Y:S02]  /*2e30*/  IMAD.SHL.U32 R17, R17, 0x100, RZ ;  /* 0x0000010011117824 */ /* 0x000fe400078e00ff */
[----:B------:R-:W-:Y:S01]  /*2e40*/  IMAD.SHL.U32 R5, R5, 0x100, RZ ;  /* 0x0000010005057824 */ /* 0x000fe200078e00ff */
[----:B------:R-:W-:Y:S02]  /*2e50*/  SHF.L.U32 R4, R4, 0x8, RZ ;  /* 0x0000000804047819 */ /* 0x000fe400000006ff */
[----:B------:R-:W-:-:S02]  /*2e60*/  SHF.R.S32.HI R11, RZ, 0x1f, R17 ;  /* 0x0000001fff0b7819 */ /* 0x000fc40000011411 */
[--C-:B------:R-:W-:Y:S02]  /*2e70*/  SHF.R.S32.HI R6, RZ, 0x1f, R5.reuse ;  /* 0x0000001fff067819 */ /* 0x100fe40000011405 */
[----:B------:R-:W-:Y:S02]  /*2e80*/  IADD3 R17, P1, P2, R4, R17, R5 ;  /* 0x0000001104117210 */ /* 0x000fe40007a3e005 */
[----:B------:R-:W-:-:S04]  /*2e90*/  SHF.R.S32.HI R24, RZ, 0x1f, R4 ;  /* 0x0000001fff187819 */ /* 0x000fc80000011404 */
[----:B------:R-:W-:Y:S01]  /*2ea0*/  IADD3.X R24, R24, R11, R6, P1, P2 ;  /* 0x0000000b18187210 */ /* 0x000fe20000fe4406 */
[----:B------:R-:W-:Y:S06]  /*2eb0*/  @P0 EXIT ;  /* 0x000000000000094d */ /* 0x000fec0003800000 */
[C---:B------:R-:W-:Y:S01]  /*2ec0*/  VIADD R5, R13.reuse, 0x10 ;  /* 0x000000100d057836 */ /* 0x040fe20000000000 */
[-C--:B------:R-:W-:Y:S01]  /*2ed0*/  IADD3 R11, P0, R13, R17.reuse, RZ ;  /* 0x000000110d0b7210 */ /* 0x080fe20007f1e0ff */
[----:B------:R-:W-:Y:S01]  /*2ee0*/  ULDC.64 UR4, c[0x0][0x220] ;  /* 0x0000880000047ab9 */ /* 0x000fe20000000a00 */
[----:B01----:R-:W-:Y:S01]  /*2ef0*/  F2FP.BF16.F32.PACK_AB R16, R9, R16 ;  /* 0x000000100910723e */ /* 0x003fe200000010ff */
[----:B------:R-:W-:Y:S01]  /*2f00*/  VIADD R28, R13, 0x40 ;  /* 0x000000400d1c7836 */ /* 0x000fe20000000000 */
[----:B------:R-:W-:Y:S01]  /*2f10*/  IADD3 R6, P1, R5, R17, RZ ;  /* 0x0000001105067210 */ /* 0x000fe20007f3e0ff */
[C---:B------:R-:W-:Y:S01]  /*2f20*/  VIADD R26, R13.reuse, 0x20 ;  /* 0x000000200d1a7836 */ /* 0x040fe20000000000 */
[-C--:B------:R-:W-:Y:S02]  /*2f30*/  LEA.HI.X.SX32 R22, R13, R24.reuse, 0x1, P0 ;  /* 0x000000180d167211 */ /* 0x080fe400000f0eff */
[----:B------:R-:W-:Y:S02]  /*2f40*/  LEA R4, P0, R11, UR4, 0x1 ;  /* 0x000000040b047c11 */ /* 0x000fe4000f8008ff */
[----:B------:R-:W-:-:S02]  /*2f50*/  LEA.HI.X.SX32 R9, R5, R24, 0x1, P1 ;  /* 0x0000001805097211 */ /* 0x000fc400008f0eff */
[----:B------:R-:W-:Y:S02]  /*2f60*/  LEA.HI.X R5, R11, UR5, R22, 0x1, P0 ;  /* 0x000000050b057c11 */ /* 0x000fe400080f0c16 */
[----:B------:R-:W-:Y:S02]  /*2f70*/  PRMT R29, R16, 0x7610, R29 ;  /* 0x00007610101d7816 */ /* 0x000fe4000000001d */
[----:B------:R-:W-:Y:S02]  /*2f80*/  LEA R8, P1, R6, UR4, 0x1 ;  /* 0x0000000406087c11 */ /* 0x000fe4000f8208ff */
[----:B------:R-:W-:Y:S01]  /*2f90*/  IADD3 R22, P2, R28, R17, RZ ;  /* 0x000000111c167210 */ /* 0x000fe20007f5e0ff */
[----:B------:R0:W-:Y:S01]  /*2fa0*/  STG.E.U16 desc[UR36][R4.64], R29 ;  /* 0x0000001d04007986 */ /* 0x0001e2000c101524 */
[----:B------:R-:W-:Y:S02]  /*2fb0*/  IADD3 R27, R13, 0x30, RZ ;  /* 0x000000300d1b7810 */ /* 0x000fe40007ffe0ff */
[----:B------:R-:W-:-:S02]  /*2fc0*/  LEA.HI.X R9, R6, UR5, R9, 0x1, P1 ;  /* 0x0000000506097c11 */ /* 0x000fc400088f0c09 */
[----:B------:R-:W-:Y:S02]  /*2fd0*/  PRMT R6, R16, 0x7632, R6 ;  /* 0x0000763210067816 */ /* 0x000fe40000000006 */
[CC--:B------:R-:W-:Y:S02]  /*2fe0*/  IADD3 R11, P0, R26.reuse, R17.reuse, RZ ;  /* 0x000000111a0b7210 */ /* 0x0c0fe40007f1e0ff */
[----:B------:R-:W-:Y:S01]  /*2ff0*/  IADD3 R16, P1, R27, R17, RZ ;  /* 0x000000111b107210 */ /* 0x000fe20007f3e0ff */
[----:B------:R1:W-:Y:S01]  /*3000*/  STG.E.U16 desc[UR36][R8.64], R6 ;  /* 0x0000000608007986 */ /* 0x0003e2000c101524 */
[-C--:B------:R-:W-:Y:S02]  /*3010*/  LEA.HI.X.SX32 R26, R26, R24.reuse, 0x1, P0 ;  /* 0x000000181a1a7211 */ /* 0x080fe400000f0eff */
[----:B0-----:R-:W-:Y:S02]  /*3020*/  LEA.HI.X.SX32 R5, R28, R24, 0x1, P2 ;  /* 0x000000181c057211 */ /* 0x001fe400010f0eff */
[----:B------:R-:W-:-:S02]  /*3030*/  LEA R4, P2, R22, UR4, 0x1 ;  /* 0x0000000416047c11 */ /* 0x000fc4000f8408ff */
[----:B------:R-:W-:Y:S02]  /*3040*/  LEA.HI.X.SX32 R27, R27, R24, 0x1, P1 ;  /* 0x000000181b1b7211 */ /* 0x000fe400008f0eff */
[----:B------:R-:W-:Y:S01]  /*3050*/  LEA.HI.X R5, R22, UR5, R5, 0x1, P2 ;  /* 0x0000000516057c11 */ /* 0x000fe200090f0c05 */
[----:B------:R-:W-:Y:S01]  /*3060*/  VIADD R22, R13, 0x50 ;  /* 0x000000500d167836 */ /* 0x000fe20000000000 */
[----:B------:R-:W-:Y:S02]  /*3070*/  F2FP.BF16.F32.PACK_AB R14, R15, R14 ;  /* 0x0000000e0f0e723e */ /* 0x000fe400000010ff */
[----:B-1----:R-:W-:Y:S02]  /*3080*/  F2FP.BF16.F32.PACK_AB R9, R10, R7 ;  /* 0x000000070a09723e */ /* 0x002fe400000010ff */
[----:B------:R-:W-:Y:S02]  /*3090*/  LEA R6, P0, R11, UR4, 0x1 ;  /* 0x000000040b067c11 */ /* 0x000fe4000f8008ff */
[----:B------:R-:W-:-:S02]  /*30a0*/  LEA R10, P1, R16, UR4, 0x1 ;  /* 0x00000004100a7c11 */ /* 0x000fc4000f8208ff */
[----:B------:R-:W-:Y:S02]  /*30b0*/  IADD3 R8, R13, 0x60, RZ ;  /* 0x000000600d087810 */ /* 0x000fe40007ffe0ff */
[----:B------:R-:W-:Y:S01]  /*30c0*/  LEA.HI.X R7, R11, UR5, R26, 0x1, P0 ;  /* 0x000000050b077c11 */ /* 0x000fe200080f0c1a */
[----:B------:R-:W-:Y:S01]  /*30d0*/  VIADD R26, R13, 0x70 ;  /* 0x000000700d1a7836 */ /* 0x000fe20000000000 */
[C---:B------:R-:W-:Y:S02]  /*30e0*/  PRMT R28, R9.reuse, 0x7610, R28 ;  /* 0x00007610091c7816 */ /* 0x040fe4000000001c */
[----:B------:R-:W-:Y:S02]  /*30f0*/  PRMT R29, R9, 0x7632, R29 ;  /* 0x00007632091d7816 */ /* 0x000fe4000000001d */
[----:B------:R-:W-:Y:S01]  /*3100*/  LEA.HI.X R11, R16, UR5, R27, 0x1, P1 ;  /* 0x00000005100b7c11 */ /* 0x000fe200088f0c1b */
[----:B------:R0:W-:Y:S01]  /*3110*/  STG.E.U16 desc[UR36][R6.64], R28 ;  /* 0x0000001c06007986 */ /* 0x0001e2000c101524 */
[----:B------:R-:W-:-:S02]  /*3120*/  IADD3 R9, P0, R22, R17, RZ ;  /* 0x0000001116097210 */ /* 0x000fc40007f1e0ff */
[-C--:B------:R-:W-:Y:S01]  /*3130*/  IADD3 R16, P1, R8, R17.reuse, RZ ;  /* 0x0000001108107210 */ /* 0x080fe20007f3e0ff */
[----:B------:R1:W-:Y:S01]  /*3140*/  STG.E.U16 desc[UR36][R10.64], R29 ;  /* 0x0000001d0a007986 */ /* 0x0003e2000c101524 */
[-C--:B------:R-:W-:Y:S02]  /*3150*/  LEA.HI.X.SX32 R22, R22, R24.reuse, 0x1, P0 ;  /* 0x0000001816167211 */ /* 0x080fe400000f0eff */
[----:B------:R-:W-:Y:S02]  /*3160*/  LEA.HI.X.SX32 R27, R8, R24, 0x1, P1 ;  /* 0x00000018081b7211 */ /* 0x000fe400008f0eff */
[----:B------:R-:W-:Y:S02]  /*3170*/  LEA R8, P1, R16, UR4, 0x1 ;  /* 0x0000000410087c11 */ /* 0x000fe4000f8208ff */
[----:B------:R-:W-:Y:S02]  /*3180*/  IADD3 R15, P2, R26, R17, RZ ;  /* 0x000000111a0f7210 */ /* 0x000fe40007f5e0ff */
[----:B0-----:R-:W-:-:S02]  /*3190*/  LEA R6, P0, R9, UR4, 0x1 ;  /* 0x0000000409067c11 */ /* 0x001fc4000f8008ff */
[----:B------:R-:W-:Y:S02]  /*31a0*/  LEA.HI.X.SX32 R26, R26, R24, 0x1, P2 ;  /* 0x000000181a1a7211 */ /* 0x000fe400010f0eff */
[----:B------:R-:W-:Y:S01]  /*31b0*/  LEA.HI.X R7, R9, UR5, R22, 0x1, P0 ;  /* 0x0000000509077c11 */ /* 0x000fe200080f0c16 */
[C---:B------:R-:W-:Y:S01]  /*31c0*/  VIADD R22, R13.reuse, 0xe0 ;  /* 0x000000e00d167836 */ /* 0x040fe20000000000 */
[----:B------:R-:W-:Y:S01]  /*31d0*/  LEA.HI.X R9, R16, UR5, R27, 0x1, P1 ;  /* 0x0000000510097c11 */ /* 0x000fe200088f0c1b */
[----:B------:R-:W-:Y:S01]  /*31e0*/  VIADD R27, R13, 0xa0 ;  /* 0x000000a00d1b7836 */ /* 0x000fe20000000000 */
[----:B------:R-:W-:Y:S02]  /*31f0*/  PRMT R16, R14, 0x7610, R16 ;  /* 0x000076100e107816 */ /* 0x000fe40000000010 */
[C---:B-1----:R-:W-:Y:S02]  /*3200*/  LEA R10, P2, R15.reuse, UR4, 0x1 ;  /* 0x000000040f0a7c11 */ /* 0x042fe4000f8408ff */
[----:B------:R-:W-:Y:S01]  /*3210*/  F2FP.BF16.F32.PACK_AB R3, R12, R3 ;  /* 0x000000030c03723e */ /* 0x000fe200000010ff */
[----:B------:R0:W-:Y:S01]  /*3220*/  STG.E.U16 desc[UR36][R4.64], R16 ;  /* 0x0000001004007986 */ /* 0x0001e2000c101524 */
[----:B------:R-:W-:Y:S01]  /*3230*/  LEA.HI.X R11, R15, UR5, R26, 0x1, P2 ;  /* 0x000000050f0b7c11 */ /* 0x000fe200090f0c1a */
[C---:B------:R-:W-:Y:S01]  /*3240*/  VIADD R15, R13.reuse, 0x80 ;  /* 0x000000800d0f7836 */ /* 0x040fe20000000000 */
[----:B------:R-:W-:Y:S01]  /*3250*/  PRMT R28, R14, 0x7632, R28 ;  /* 0x000076320e1c7816 */ /* 0x000fe2000000001c */
[C---:B------:R-:W-:Y:S01]  /*3260*/  VIADD R26, R13.reuse, 0xb0 ;  /* 0x000000b00d1a7836 */ /* 0x040fe20000000000 */
[----:B------:R-:W-:-:S02]  /*3270*/  IADD3 R12, R13, 0x90, RZ ;  /* 0x000000900d0c7810 */ /* 0x000fc40007ffe0ff */
[----:B------:R-:W-:Y:S01]  /*3280*/  IADD3 R14, R13, 0xc0, RZ ;  /* 0x000000c00d0e7810 */ /* 0x000fe20007ffe0ff */
[----:B------:R1:W-:Y:S01]  /*3290*/  STG.E.U16 desc[UR36][R6.64], R28 ;  /* 0x0000001c06007986 */ /* 0x0003e2000c101524 */
[----:B------:R-:W-:Y:S02]  /*32a0*/  PRMT R29, R3, 0x7632, R29 ;  /* 0x00007632031d7816 */ /* 0x000fe4000000001d */
[----:B------:R-:W-:Y:S01]  /*32b0*/  F2FP.BF16.F32.PACK_AB R25, R2, R25 ;  /* 0x000000190219723e */ /* 0x000fe200000010ff */
[C---:B0-----:R-:W-:Y:S01]  /*32c0*/  VIADD R16, R13.reuse, 0xd0 ;  /* 0x000000d00d107836 */ /* 0x041fe20000000000 */
[----:B------:R-:W-:Y:S02]  /*32d0*/  IADD3 R4, R13, 0xf0, RZ ;  /* 0x000000f00d047810 */ /* 0x000fe40007ffe0ff */
[----:B------:R-:W-:Y:S02]  /*32e0*/  PRMT R5, R3, 0x7610, R5 ;  /* 0x0000761003057816 */ /* 0x000fe40000000005 */
[----:B------:R-:W-:-:S02]  /*32f0*/  IADD3 R13, P0, R16, R17, RZ ;  /* 0x00000011100d7210 */ /* 0x000fc40007f1e0ff */
[CC--:B------:R-:W-:Y:S01]  /*3300*/  IADD3 R3, P5, R15.reuse, R17.reuse, RZ ;  /* 0x000000110f037210 */ /* 0x0c0fe20007fbe0ff */
[----:B------:R0:W-:Y:S01]  /*3310*/  STG.E.U16 desc[UR36][R8.64], R5 ;  /* 0x0000000508007986 */ /* 0x0001e2000c101524 */
[-C--:B------:R-:W-:Y:S02]  /*3320*/  LEA.HI.X.SX32 R16, R16, R24.reuse, 0x1, P0 ;  /* 0x0000001810107211 */ /* 0x080fe400000f0eff */
[----:B-1----:R-:W-:Y:S01]  /*3330*/  LEA.HI.X.SX32 R6, R15, R24, 0x1, P5 ;  /* 0x000000180f067211 */ /* 0x002fe200028f0eff */
[----:B------:R1:W-:Y:S01]  /*3340*/  STG.E.U16 desc[UR36][R10.64], R29 ;  /* 0x0000001d0a007986 */ /* 0x0003e2000c101524 */
[----:B------:R-:W-:Y:S02]  /*3350*/  LEA R2, P0, R3, UR4, 0x1 ;  /* 0x0000000403027c11 */ /* 0x000fe4000f8008ff */
[-C--:B------:R-:W-:Y:S02]  /*3360*/  IADD3 R7, P3, R27, R17.reuse, RZ ;  /* 0x000000111b077210 */ /* 0x080fe40007f7e0ff */
[----:B------:R-:W-:-:S02]  /*3370*/  IADD3 R15, P5, R22, R17, RZ ;  /* 0x00000011160f7210 */ /* 0x000fc40007fbe0ff */
[----:B------:R-:W-:Y:S02]  /*3380*/  LEA.HI.X R3, R3, UR5, R6, 0x1, P0 ;  /* 0x0000000503037c11 */ /* 0x000fe400080f0c06 */
[-C--:B0-----:R-:W-:Y:S02]  /*3390*/  IADD3 R5, P4, R12, R17.reuse, RZ ;  /* 0x000000110c057210 */ /* 0x081fe40007f9e0ff */
[-C--:B------:R-:W-:Y:S01]  /*33a0*/  IADD3 R9, P2, R26, R17.reuse, RZ ;  /* 0x000000111a097210 */ /* 0x080fe20007f5e0ff */
[----:B------:R0:W-:Y:S01]  /*33b0*/  STG.E.U16 desc[UR36][R2.64], R25 ;  /* 0x0000001902007986 */ /* 0x0001e2000c101524 */
[-C--:B-1----:R-:W-:Y:S02]  /*33c0*/  IADD3 R11, P1, R14, R17.reuse, RZ ;  /* 0x000000110e0b7210 */ /* 0x082fe40007f3e0ff */
[----:B------:R-:W-:Y:S02]  /*33d0*/  IADD3 R17, P6, R4, R17, RZ ;  /* 0x0000001104117210 */ /* 0x000fe40007fde0ff */
[----:B------:R-:W-:-:S02]  /*33e0*/  LEA.HI.X.SX32 R10, R27, R24, 0x1, P3 ;  /* 0x000000181b0a7211 */ /* 0x000fc400018f0eff */
[----:B------:R-:W-:Y:S02]  /*33f0*/  LEA R6, P0, R7, UR4, 0x1 ;  /* 0x0000000407067c11 */ /* 0x000fe4000f8008ff */
[-C--:B------:R-:W-:Y:S02]  /*3400*/  LEA.HI.X.SX32 R8, R12, R24.reuse, 0x1, P4 ;  /* 0x000000180c087211 */ /* 0x080fe400020f0eff */
[-C--:B------:R-:W-:Y:S02]  /*3410*/  LEA.HI.X.SX32 R12, R26, R24.reuse, 0x1, P2 ;  /* 0x000000181a0c7211 */ /* 0x080fe400010f0eff */
[-C--:B------:R-:W-:Y:S02]  /*3420*/  LEA.HI.X.SX32 R14, R14, R24.reuse, 0x1, P1 ;  /* 0x000000180e0e7211 */ /* 0x080fe400008f0eff */
[-C--:B------:R-:W-:Y:S02]  /*3430*/  LEA.HI.X.SX32 R22, R22, R24.reuse, 0x1, P5 ;  /* 0x0000001816167211 */ /* 0x080fe400028f0eff */
[----:B------:R-:W-:-:S02]  /*3440*/  LEA.HI.X.SX32 R24, R4, R24, 0x1, P6 ;  /* 0x0000001804187211 */ /* 0x000fc400030f0eff */
[----:B------:R-:W-:Y:S02]  /*3450*/  LEA R4, P1, R5, UR4, 0x1 ;  /* 0x0000000405047c11 */ /* 0x000fe4000f8208ff */
[----:B------:R-:W-:Y:S02]  /*3460*/  LEA.HI.X R7, R7, UR5, R10, 0x1, P0 ;  /* 0x0000000507077c11 */ /* 0x000fe400080f0c0a */
[----:B------:R-:W-:Y:S02]  /*3470*/  LEA R10, P0, R11, UR4, 0x1 ;  /* 0x000000040b0a7c11 */ /* 0x000fe4000f8008ff */
[----:B------:R-:W-:Y:S02]  /*3480*/  LEA.HI.X R5, R5, UR5, R8, 0x1, P1 ;  /* 0x0000000505057c11 */ /* 0x000fe400088f0c08 */
[----:B------:R-:W-:Y:S02]  /*3490*/  LEA R8, P1, R9, UR4, 0x1 ;  /* 0x0000000409087c11 */ /* 0x000fe4000f8208ff */
[----:B------:R-:W-:-:S02]  /*34a0*/  LEA.HI.X R11, R11, UR5, R14, 0x1, P0 ;  /* 0x000000050b0b7c11 */ /* 0x000fc400080f0c0e */
[----:B------:R-:W-:Y:S02]  /*34b0*/  LEA R14, P0, R15, UR4, 0x1 ;  /* 0x000000040f0e7c11 */ /* 0x000fe4000f8008ff */
[----:B------:R-:W-:Y:S02]  /*34c0*/  LEA.HI.X R9, R9, UR5, R12, 0x1, P1 ;  /* 0x0000000509097c11 */ /* 0x000fe400088f0c0c */
[----:B------:R-:W-:Y:S02]  /*34d0*/  LEA R12, P1, R13, UR4, 0x1 ;  /* 0x000000040d0c7c11 */ /* 0x000fe4000f8208ff */
[--C-:B------:R-:W-:Y:S02]  /*34e0*/  LEA.HI.X R15, R15, UR5, R22.reuse, 0x1, P0 ;  /* 0x000000050f0f7c11 */ /* 0x100fe400080f0c16 */
[----:B------:R-:W-:Y:S02]  /*34f0*/  F2FP.BF16.F32.PACK_AB R20, R23, R20 ;  /* 0x000000141714723e */ /* 0x000fe400000010ff */
[----:B------:R-:W-:-:S02]  /*3500*/  PRMT R22, R25, 0x7632, R22 ;  /* 0x0000763219167816 */ /* 0x000fc40000000016 */
[----:B------:R-:W-:Y:S02]  /*3510*/  F2FP.BF16.F32.PACK_AB R18, R21, R18 ;  /* 0x000000121512723e */ /* 0x000fe400000010ff */
[----:B------:R-:W-:Y:S01]  /*3520*/  LEA.HI.X R13, R13, UR5, R16, 0x1, P1 ;  /* 0x000000050d0d7c11 */ /* 0x000fe200088f0c10 */
[----:B------:R1:W-:Y:S01]  /*3530*/  STG.E.U16 desc[UR36][R4.64], R22 ;  /* 0x0000001604007986 */ /* 0x0003e2000c101524 */
[----:B------:R-:W-:Y:S02]  /*3540*/  LEA R16, P1, R17, UR4, 0x1 ;  /* 0x0000000411107c11 */ /* 0x000fe4000f8208ff */
[----:B0-----:R-:W-:Y:S01]  /*3550*/  PRMT R3, R20, 0x7632, R3 ;  /* 0x0000763214037816 */ /* 0x001fe20000000003 */
[----:B------:R-:W-:Y:S01]  /*3560*/  STG.E.U16 desc[UR36][R6.64], R20 ;  /* 0x0000001406007986 */ /* 0x000fe2000c101524 */
[----:B------:R-:W-:Y:S02]  /*3570*/  F2FP.BF16.F32.PACK_AB R0, R19, R0 ;  /* 0x000000001300723e */ /* 0x000fe400000010ff */
[----:B------:R-:W-:Y:S01]  /*3580*/  LEA.HI.X R17, R17, UR5, R24, 0x1, P1 ;  /* 0x0000000511117c11 */ /* 0x000fe200088f0c18 */
[----:B------:R-:W-:Y:S01]  /*3590*/  STG.E.U16 desc[UR36][R8.64], R3 ;  /* 0x0000000308007986 */ /* 0x000fe2000c101524 */
[----:B------:R-:W-:-:S02]  /*35a0*/  PRMT R2, R0, 0x7632, R2 ;  /* 0x0000763200027816 */ /* 0x000fc40000000002 */
[----:B-1----:R-:W-:Y:S01]  /*35b0*/  PRMT R5, R18, 0x7632, R5 ;  /* 0x0000763212057816 */ /* 0x002fe20000000005 */
[----:B------:R-:W-:Y:S04]  /*35c0*/  STG.E.U16 desc[UR36][R10.64], R18 ;  /* 0x000000120a007986 */ /* 0x000fe8000c101524 */
[----:B------:R-:W-:Y:S04]  /*35d0*/  STG.E.U16 desc[UR36][R12.64], R5 ;  /* 0x000000050c007986 */ /* 0x000fe8000c101524 */
[----:B------:R-:W-:Y:S04]  /*35e0*/  STG.E.U16 desc[UR36][R14.64], R0 ;  /* 0x000000000e007986 */ /* 0x000fe8000c101524 */
[----:B------:R-:W-:Y:S01]  /*35f0*/  STG.E.U16 desc[UR36][R16.64], R2 ;  /* 0x0000000210007986 */ /* 0x000fe2000c101524 */
[----:B------:R-:W-:Y:S05]  /*3600*/  EXIT ;  /* 0x000000000000794d */ /* 0x000fea0003800000 */
.L_x_1183:
[----:B------:R-:W-:Y:S01]  /*3610*/  MOV R0, 0x0 ;  /* 0x0000000000007802 */ /* 0x000fe20000000f00 */
[----:B------:R-:W-:Y:S01]  /*3620*/  ULDC.64 UR4, c[0x4][0x178] ;  /* 0x01005e0000047ab9 */ /* 0x000fe20000000a00 */
[----:B------:R-:W-:Y:S01]  /*3630*/  ULDC.64 UR6, c[0x4][0x90] ;  /* 0x0100240000067ab9 */ /* 0x000fe20000000a00 */
[----:B------:R-:W-:Y:S01]  /*3640*/  IMAD.U32 R4, RZ, RZ, UR4 ;  /* 0x00000004ff047e24 */ /* 0x000fe2000f8e00ff */
[----:B------:R0:W1:Y:S01]  /*3650*/  LDC.64 R2, c[0x4][R0] ;  /* 0x0100000000027b82 */ /* 0x0000620000000a00 */
[----:B------:R-:W-:Y:S01]  /*3660*/  IMAD.U32 R5, RZ, RZ, UR5 ;  /* 0x00000005ff057e24 */ /* 0x000fe2000f8e00ff */
[----:B------:R-:W-:Y:S01]  /*3670*/  ULDC.64 UR4, c[0x4][0x180] ;  /* 0x0100600000047ab9 */ /* 0x000fe20000000a00 */
[----:B------:R-:W-:Y:S01]  /*3680*/  HFMA2.MMA R13, -RZ, RZ, 0, 0 ;  /* 0x00000000ff0d7435 */ /* 0x000fe200000001ff */
[----:B------:R-:W-:Y:S01]  /*3690*/  MOV R6, UR4 ;  /* 0x0000000400067c02 */ /* 0x000fe20008000f00 */
[----:B------:R-:W-:Y:S01]  /*36a0*/  IMAD.U32 R7, RZ, RZ, UR5 ;  /* 0x00000005ff077e24 */ /* 0x000fe2000f8e00ff */
[----:B------:R-:W-:Y:S01]  /*36b0*/  MOV R11, UR7 ;  /* 0x00000007000b7c02 */ /* 0x000fe20008000f00 */
[----:B------:R-:W-:-:S02]  /*36c0*/  IMAD.U32 R10, RZ, RZ, UR6 ;  /* 0x00000006ff0a7e24 */ /* 0x000fc4000f8e00ff */
[----:B------:R-:W-:Y:S02]  /*36d0*/  IMAD.MOV.U32 R8, RZ, RZ, 0x219 ;  /* 0x00000219ff087424 */ /* 0x000fe400078e00ff */
[----:B0-----:R-:W-:-:S07]  /*36e0*/  IMAD.MOV.U32 R12, RZ, RZ, 0x1 ;  /* 0x00000001ff0c7424 */ /* 0x001fce00078e00ff */
[----:B------:R-:W-:-:S07]  /*36f0*/  LEPC R20, `(.L_x_1215) ;  /* 0x000000001014794e */ /* 0x000fce0000000000 */
[----:B-1----:R-:W-:Y:S05]  /*3700*/  CALL.ABS.NOINC R2 ;  /* 0x0000000002007343 */ /* 0x002fea0003c00000 */
.L_x_1215:
[----:B------:R-:W-:Y:S05]  /*3710*/  EXIT ;  /* 0x000000000000794d */ /* 0x000fea0003800000 */
.L_x_1184:
[----:B------:R-:W-:Y:S01]  /*3720*/  IMAD.MOV.U32 R12, RZ, RZ, 0x10 ;  /* 0x00000010ff0c7424 */ /* 0x000fe200078e00ff */
[----:B------:R-:W-:Y:S01]  /*3730*/  MOV R15, 0xffffffff ;  /* 0xffffffff000f7802 */ /* 0x000fe20000000f00 */
[----:B------:R-:W-:Y:S02]  /*3740*/  IMAD.MOV.U32 R11, RZ, RZ, 0x1f ;  /* 0x0000001fff0b7424 */ /* 0x000fe400078e00ff */
[----:B------:R-:W-:-:S07]  /*3750*/  IMAD.MOV.U32 R2, RZ, RZ, -0x800001 ;  /* 0xff7fffffff027424 */ /* 0x000fce00078e00ff */
[----:B------:R-:W-:Y:S05]  /*3760*/  WARPSYNC.COLLECTIVE R15, `(.L_x_1216) ;  /* 0x000000000f087348 */ /* 0x000fea0003c00000 */
[----:B------:R0:W1:Y:S02]  /*3770*/  SHFL.BFLY P6, R14, R13, R12, R11 ;  /* 0x0c00000c0d0e7389 */ /* 0x00006400000c000b */
[----:B01----:R-:W-:Y:S01]  /*3780*/  ENDCOLLECTIVE ;  /* 0x000000000000791b */ /* 0x003fe20003800000 */
.L_x_1216:
[----:B------:R-:W-:Y:S01]  /*3790*/  IMAD.MOV.U32 R12, RZ, RZ, 0x8 ;  /* 0x00000008ff0c7424 */ /* 0x000fe200078e00ff */
[----:B------:R-:W-:-:S05]  /*37a0*/  FMNMX.FTZ R0, R14, -3.40282346638528859812e+38, !PT ;  /* 0xff7fffff0e007809 */ /* 0x000fca0007810000 */
[----:B------:R-:W-:-:S07]  /*37b0*/  IMAD.MOV.U32 R13, RZ, RZ, R0 ;  /* 0x000000ffff0d7224 */ /* 0x000fce00078e0000 */
[----:B------:R-:W-:Y:S05]  /*37c0*/  WARPSYNC.COLLECTIVE R15, `(.L_x_1217) ;  /* 0x000000000f087348 */ /* 0x000fea0003c00000 */
[----:B------:R0:W1:Y:S02]  /*37d0*/  SHFL.BFLY P6, R14, R13, R12, R11 ;  /* 0x0c00000c0d0e7389 */ /* 0x00006400000c000b */
[----:B01----:R-:W-:Y:S01]  /*37e0*/  ENDCOLLECTIVE ;  /* 0x000000000000791b */ /* 0x003fe20003800000 */
.L_x_1217:
[----:B------:R-:W-:Y:S01]  /*37f0*/  IMAD.MOV.U32 R12, RZ, RZ, 0x4 ;  /* 0x00000004ff0c7424 */ /* 0x000fe200078e00ff */
[----:B------:R-:W-:-:S04]  /*3800*/  FMNMX.FTZ R3, R0, R14, !PT ;  /* 0x0000000e00037209 */ /* 0x000fc80007810000 */
[----:B------:R-:W-:-:S07]  /*3810*/  MOV R13, R3 ;  /* 0x00000003000d7202 */ /* 0x000fce0000000f00 */
[----:B------:R-:W-:Y:S05]  /*3820*/  WARPSYNC.COLLECTIVE R15, `(.L_x_1218) ;  /* 0x000000000f087348 */ /* 0x000fea0003c00000 */
[----:B------:R0:W1:Y:S02]  /*3830*/  SHFL.BFLY P6, R14, R13, R12, R11 ;  /* 0x0c00000c0d0e7389 */ /* 0x00006400000c000b */
[----:B01----:R-:W-:Y:S01]  /*3840*/  ENDCOLLECTIVE ;  /* 0x000000000000791b */ /* 0x003fe20003800000 */
.L_x_1218:
[----:B------:R-:W-:Y:S01]  /*3850*/  HFMA2.MMA R12, -RZ, RZ, 0, 1.1920928955078125e-07 ;  /* 0x00000002ff0c7435 */ /* 0x000fe200000001ff */
[----:B------:R-:W-:-:S05]  /*3860*/  FMNMX.FTZ R10, R3, R14, !PT ;  /* 0x0000000e030a7209 */ /* 0x000fca0007810000 */
[----:B------:R-:W-:-:S07]  /*3870*/  IMAD.MOV.U32 R13, RZ, RZ, R10 ;  /* 0x000000ffff0d7224 */ /* 0x000fce00078e000a */
[----:B------:R-:W-:Y:S05]  /*3880*/  WARPSYNC.COLLECTIVE R15, `(.L_x_1219) ;  /* 0x000000000f087348 */ /* 0x000fea0003c00000 */
[----:B------:R0:W1:Y:S02]  /*3890*/  SHFL.BFLY P6, R14, R13, R12, R11 ;  /* 0x0c00000c0d0e7389 */ /* 0x00006400000c000b */
[----:B01----:R-:W-:Y:S01]  /*38a0*/  ENDCOLLECTIVE ;  /* 0x000000000000791b */ /* 0x003fe20003800000 */
.L_x_1219:
[----:B------:R-:W-:Y:S05]  /*38b0*/  BRA `(.L_x_1220) ;  /* 0xffffffcc00d47947 */ /* 0x000fea000383ffff */
.L_x_1221:
        /* <DEDUP_REMOVED lines=12> */
.L_x_29587:


//--------------------- .text._ZN4vllm25paged_attention_v2_kernelI13__nv_bfloat16hLi192ELi16ELi128ELNS_18Fp8KVCacheDataTypeE2ELb0ELi512EEEvPfS3_PT_PKS4_PKT0_SA_ifPKiSC_iPKfiiiSE_SE_iiiii --------------------------
	.section	.text._ZN4vllm25paged_attention_v2_kernelI13__nv_bfloat16hLi192ELi16ELi128ELNS_18Fp8KVCacheDataTypeE2ELb0ELi512EEEvPfS3_PT_PKS4_PKT0_SA_ifPKiSC_iPKfiiiSE_SE_iiiii,"ax",@progbits
	.align	128
        .global         _ZN4vllm25paged_attention_v2_kernelI13__nv_bfloat16hLi192ELi16ELi128ELNS_18Fp8KVCacheDataTypeE2ELb0ELi512EEEvPfS3_PT_PKS4_PKT0_SA_ifPKiSC_iPKfiiiSE_SE_iiiii
        .type           _ZN4vllm25paged_attention_v2_kernelI13__nv_bfloat16hLi192ELi16ELi128ELNS_18Fp8KVCacheDataTypeE2ELb0ELi512EEEvPfS3_PT_PKS4_PKT0_SA_ifPKiSC_iPKfiiiSE_SE_iiiii,@function
        .size           _ZN4vllm25paged_attention_v2_kernelI13__nv_bfloat16hLi192ELi16ELi128ELNS_18Fp8KVCacheDataTypeE2ELb0ELi512EEEvPfS3_PT_PKS4_PKT0_SA_ifPKiSC_iPKfiiiSE_SE_iiiii,(.L_x_29588 - _ZN4vllm25paged_attention_v2_kernelI13__nv_bfloat16hLi192ELi16ELi128ELNS_18Fp8KVCacheDataTypeE2ELb0ELi512EEEvPfS3_PT_PKS4_PKT0_SA_ifPKiSC_iPKfiiiSE_SE_iiiii)
        .other          _ZN4vllm25paged_attention_v2_kernelI13__nv_bfloat16hLi192ELi16ELi128ELNS_18Fp8KVCacheDataTypeE2ELb0ELi512EEEvPfS3_PT_PKS4_PKT0_SA_ifPKiSC_iPKfiiiSE_SE_iiiii,@"STO_CUDA_ENTRY STV_DEFAULT"
_ZN4vllm25paged_attention_v2_kernelI13__nv_bfloat16hLi192ELi16ELi128ELNS_18Fp8KVCacheDataTypeE2ELb0ELi512EEEvPfS3_PT_PKS4_PKT0_SA_ifPKiSC_iPKfiiiSE_SE_iiiii:
.text._ZN4vllm25paged_attention_v2_kernelI13__nv_bfloat16hLi192ELi16ELi128ELNS_18Fp8KVCacheDataTypeE2ELb0ELi512EEEvPfS3_PT_PKS4_PKT0_SA_ifPKiSC_iPKfiiiSE_SE_iiiii:
        /* <DEDUP_REMOVED lines=23> */
[----:B------:R-:W-:Y:S01]  /*0170*/  SHF.R.S32.HI R2, RZ, 0x1f, R23 ;  /* 0x0000001fff027819 */ /* 0x000fe20000011417 */
[----:B-1----:R-:W-:-:S03]  /*0180*/  IMAD R19, R21, 0xc0, RZ ;  /* 0x000000c015137824 */ /* 0x002fc600078e02ff */
[----:B------:R-:W-:Y:S02]  /*0190*/  LEA.HI R18, R2, R23, RZ, 0x5 ;  /* 0x0000001702127211 */ /* 0x000fe400078f28ff */
[----:B------:R-:W-:Y:S02]  /*01a0*/  LEA R2, R3, R22, 0x4 ;  /* 0x0000001603027211 */ /* 0x000fe400078e20ff */
[----:B------:R-:W-:Y:S02]  /*01b0*/  LOP3.LUT R4, R18, 0xffffffe0, RZ, 0xc0, !PT ;  /* 0xffffffe012047812 */ /* 0x000fe400078ec0ff */
[----:B------:R-:W-:Y:S02]  /*01c0*/  VIMNMX R3, R27, R2, PT ;  /* 0x000000021b037248 */ /* 0x000fe40003fe0100 */
[----:B------:R-:W-:Y:S01]  /*01d0*/  SHF.R.S32.HI R18, RZ, 0x5, R18 ;  /* 0x00000005ff127819 */ /* 0x000fe20000011412 */
[----:B------:R-:W-:Y:S02]  /*01e0*/  IMAD.IADD R17, R23, 0x1, -R4 ;  /* 0x0000000117117824 */ /* 0x000fe400078e0a04 */
[----:B------:R-:W-:Y:S01]  /*01f0*/  IMAD.IADD R16, R3, 0x1, -R22 ;  /* 0x0000000103107824 */ /* 0x000fe200078e0a16 */
[----:B------:R-:W-:Y:S06]  /*0200*/  @P0 BRA `(.L_x_1223) ;  /* 0x0000000400400947 */ /* 0x000fec0003800000 */
[-C--:B------:R-:W-:Y:S01]  /*0210*/  LEA.HI R3, R23, R23.reuse, RZ, 0x1 ;  /* 0x0000001717037211 */ /* 0x080fe200078f08ff */
[----:B------:R-:W-:Y:S01]  /*0220*/  ULDC UR4, c[0x0][0x268] ;  /* 0x00009a0000047ab9 */ /* 0x000fe20000000800 */
[----:B------:R-:W-:Y:S01]  /*0230*/  BSSY B1, `(.L_x_1224) ;  /* 0x000002a000017945 */ /* 0x000fe20003800000 */
[----:B------:R-:W-:Y:S01]  /*0240*/  IMAD R6, R24, UR4, RZ ;  /* 0x0000000418067c24 */ /* 0x000fe2000f8e02ff */
[----:B------:R-:W-:Y:S02]  /*0250*/  SHF.R.S32.HI R4, RZ, 0x1, R3 ;  /* 0x00000001ff047819 */ /* 0x000fe40000011403 */
[----:B------:R-:W-:Y:S02]  /*0260*/  LOP3.LUT R8, R3, 0xfffffffe, RZ, 0xc0, !PT ;  /* 0xfffffffe03087812 */ /* 0x000fe400078ec0ff */
[----:B------:R-:W-:Y:S02]  /*0270*/  VIMNMX R5, R4, -0x28, !PT ;  /* 0xffffffd804057848 */ /* 0x000fe40007fe0100 */
[----:B------:R-:W-:-:S02]  /*0280*/  IADD3 R13, -R8, R23, RZ ;  /* 0x00000017080d7210 */ /* 0x000fc40007ffe1ff */
[----:B------:R-:W-:Y:S02]  /*0290*/  IADD3 R5, -R4, 0x3f, R5 ;  /* 0x0000003f04057810 */ /* 0x000fe40007ffe105 */
[----:B------:R-:W-:Y:S02]  /*02a0*/  SHF.R.S32.HI R8, RZ, 0x1f, R6 ;  /* 0x0000001fff087819 */ /* 0x000fe40000011406 */
[C---:B------:R-:W-:Y:S02]  /*02b0*/  LEA.HI R2, R5.reuse, 0x1, RZ, 0x1a ;  /* 0x0000000105027811 */ /* 0x040fe400078fd0ff */
[----:B------:R-:W-:Y:S02]  /*02c0*/  ISETP.GE.U32.AND P0, PT, R5, 0xc0, PT ;  /* 0x000000c00500780c */ /* 0x000fe40003f06070 */
[----:B------:R-:W-:Y:S02]  /*02d0*/  LOP3.LUT P1, R2, R2, 0x3, RZ, 0xc0, !PT ;  /* 0x0000000302027812 */ /* 0x000fe4000782c0ff */
[----:B------:R-:W-:-:S11]  /*02e0*/  SHF.R.S32.HI R5, RZ, 0x1f, R19 ;  /* 0x0000001fff057819 */ /* 0x000fd60000011413 */
[----:B------:R-:W-:Y:S05]  /*02f0*/  @!P1 BRA `(.L_x_1225) ;  /* 0x0000000000749947 */ /* 0x000fea0003800000 */
[----:B------:R-:W0:Y:S01]  /*0300*/  S2R R12, SR_CgaCtaId ;  /* 0x00000000000c7919 */ /* 0x000e220000008800 */
[----:B------:R-:W-:Y:S01]  /*0310*/  IMAD.SHL.U32 R10, R4, 0x8, RZ ;  /* 0x00000008040a7824 */ /* 0x000fe200078e00ff */
[----:B------:R-:W-:Y:S01]  /*0320*/  MOV R3, 0x400 ;  /* 0x0000040000037802 */ /* 0x000fe20000000f00 */
[----:B------:R-:W-:Y:S02]  /*0330*/  ULDC.64 UR4, c[0x0][0x228] ;  /* 0x00008a0000047ab9 */ /* 0x000fe40000000a00 */
[----:B------:R-:W-:-:S05]  /*0340*/  IMAD R7, R13, 0x4, R10 ;  /* 0x000000040d077824 */ /* 0x000fca00078e020a */
[----:B------:R-:W-:Y:S02]  /*0350*/  IADD3 R15, P1, P2, R6, R7, R19 ;  /* 0x00000007060f7210 */ /* 0x000fe40007a3e013 */
[----:B------:R-:W-:Y:S02]  /*0360*/  SHF.R.S32.HI R7, RZ, 0x1f, R7 ;  /* 0x0000001fff077819 */ /* 0x000fe40000011407 */
[C---:B------:R-:W-:Y:S02]  /*0370*/  LEA R9, P3, R15.reuse, UR4, 0x1 ;  /* 0x000000040f097c11 */ /* 0x040fe4000f8608ff */
[----:B------:R-:W-:Y:S02]  /*0380*/  IADD3.X R14, R8, R7, R5, P1, P2 ;  /* 0x00000007080e7210 */ /* 0x000fe40000fe4405 */
[----:B------:R-:W-:Y:S02]  /*0390*/  MOV R7, R2 ;  /* 0x0000000200077202 */ /* 0x000fe40000000f00 */
[----:B------:R-:W-:-:S02]  /*03a0*/  LEA.HI.X R15, R15, UR5, R14, 0x1, P3 ;  /* 0x000000050f0f7c11 */ /* 0x000fc400098f0c0e */
[----:B0-----:R-:W-:-:S05]  /*03b0*/  LEA R12, R12, R3, 0x18 ;  /* 0x000000030c0c7211 */ /* 0x001fca00078ec0ff */
[----:B------:R-:W-:Y:S01]  /*03c0*/  IMAD R3, R13, 0xc0, R12 ;  /* 0x000000c00d037824 */ /* 0x000fe200078e020c */
[----:B------:R-:W-:-:S04]  /*03d0*/  IADD3 R12, P1, R9, 0x4, RZ ;  /* 0x00000004090c7810 */ /* 0x000fc80007f3e0ff */
[----:B------:R-:W-:Y:S01]  /*03e0*/  IADD3 R10, R3, 0x4, R10 ;  /* 0x00000004030a7810 */ /* 0x000fe20007ffe00a */
[----:B------:R-:W-:-:S08]  /*03f0*/  IMAD.X R15, RZ, RZ, R15, P1 ;  /* 0x000000ffff0f7224 */ /* 0x000fd000008e060f */
.L_x_1226:
[----:B------:R-:W-:Y:S01]  /*0400*/  IMAD.MOV.U32 R2, RZ, RZ, R12 ;  /* 0x000000ffff027224 */ /* 0x000fe200078e000c */
[----:B------:R-:W-:-:S05]  /*0410*/  MOV R3, R15 ;  /* 0x0000000f00037202 */ /* 0x000fca0000000f00 */
        /* <DEDUP_REMOVED lines=11> */
.L_x_1225:
[----:B------:R-:W-:Y:S05]  /*04d0*/  BSYNC B1 ;  /* 0x0000000000017941 */ /* 0x000fea0003800000 */
.L_x_1224:
[----:B------:R-:W-:Y:S05]  /*04e0*/  @!P0 BRA `(.L_x_1223) ;  /* 0x0000000000888947 */ /* 0x000fea0003800000 */
[----:B------:R-:W0:Y:S01]  /*04f0*/  S2R R10, SR_CgaCtaId ;  /* 0x00000000000a7919 */ /* 0x000e220000008800 */
[----:B------:R-:W1:Y:S01]  /*0500*/  LDC.64 R2, c[0x0][0x228] ;  /* 0x00008a00ff027b82 */ /* 0x000e620000000a00 */
[----:B------:R-:W-:Y:S01]  /*0510*/  MOV R7, 0x400 ;  /* 0x0000040000077802 */ /* 0x000fe20000000f00 */
[----:B------:R-:W-:Y:S01]  /*0520*/  VIADD R26, R4, 0xffffff00 ;  /* 0xffffff00041a7836 */ /* 0x000fe20000000000 */
[----:B------:R-:W-:Y:S02]  /*0530*/  IADD3 R6, P0, R6, R19, RZ ;  /* 0x0000001306067210 */ /* 0x000fe40007f1e0ff */
[----:B------:R-:W-:-:S03]  /*0540*/  SHF.L.U32 R14, R4, 0x3, RZ ;  /* 0x00000003040e7819 */ /* 0x000fc600000006ff */
[----:B------:R-:W-:Y:S01]  /*0550*/  IMAD.X R5, R8, 0x1, R5, P0 ;  /* 0x0000000108057824 */ /* 0x000fe200000e0605 */
[----:B-1----:R-:W-:-:S04]  /*0560*/  LEA R12, P0, R6, R2, 0x1 ;  /* 0x00000002060c7211 */ /* 0x002fc800078008ff */
[----:B------:R-:W-:Y:S02]  /*0570*/  LEA.HI.X R15, R6, R3, R5, 0x1, P0 ;  /* 0x00000003060f7211 */ /* 0x000fe400000f0c05 */
[----:B0-----:R-:W-:-:S05]  /*0580*/  LEA R10, R10, R7, 0x18 ;  /* 0x000000070a0a7211 */ /* 0x001fca00078ec0ff */
[C---:B------:R-:W-:Y:S02]  /*0590*/  IMAD R7, R13.reuse, 0xc0, R10 ;  /* 0x000000c00d077824 */ /* 0x040fe400078e020a */
[----:B------:R-:W-:-:S03]  /*05a0*/  IMAD R13, R13, 0x4, R14 ;  /* 0x000000040d0d7824 */ /* 0x000fc600078e020e */
[----:B------:R-:W-:-:S07]  /*05b0*/  IADD3 R14, R7, 0x400, R14 ;  /* 0x00000400070e7810 */ /* 0x000fce0007ffe00e */
.L_x_1227:
[----:B------:R-:W-:Y:S01]  /*05c0*/  MOV R2, R12 ;  /* 0x0000000c00027202 */ /* 0x000fe20000000f00 */
[----:B------:R-:W-:-:S04]  /*05d0*/  IMAD.MOV.U32 R3, RZ, RZ, R15 ;  /* 0x000000ffff037224 */ /* 0x000fc800078e000f */
        /* <DEDUP_REMOVED lines=9> */
[----:B------:R-:W-:Y:S01]  /*0670*/  VIADD R26, R26, 0x100 ;  /* 0x000001001a1a7836 */ /* 0x000fe20000000000 */
[----:B------:R-:W-:-:S04]  /*0680*/  IADD3 R12, P1, R12, 0x1000, RZ ;  /* 0x000010000c0c7810 */ /* 0x000fc80007f3e0ff */
[----:B------:R-:W-:Y:S02]  /*0690*/  ISETP.GE.AND P0, PT, R26, -0xe8, PT ;  /* 0xffffff181a00780c */ /* 0x000fe40003f06270 */
[----:B------:R-:W-:Y:S01]  /*06a0*/  IADD3.X R15, RZ, R15, RZ, P1, !PT ;  /* 0x0000000fff0f7210 */ /* 0x000fe20000ffe4ff */
[----:B--2---:R-:W-:Y:S04]  /*06b0*/  STS.64 [R14+-0x400], R4 ;  /* 0xfffc00040e007388 */ /* 0x004fe80000000a00 */
[----:B---3--:R-:W-:Y:S04]  /*06c0*/  STS.64 [R14+-0x200], R6 ;  /* 0xfffe00060e007388 */ /* 0x008fe80000000a00 */
[----:B----4-:R-:W-:Y:S04]  /*06d0*/  STS.64 [R14], R8 ;  /* 0x000000080e007388 */ /* 0x010fe80000000a00 */
[----:B-----5:R0:W-:Y:S02]  /*06e0*/  STS.64 [R14+0x200], R10 ;  /* 0x0002000a0e007388 */ /* 0x0201e40000000a00 */
[----:B0-----:R-:W-:Y:S01]  /*06f0*/  VIADD R14, R14, 0x800 ;  /* 0x000008000e0e7836 */ /* 0x001fe20000000000 */
[----:B------:R-:W-:Y:S06]  /*0700*/  @!P0 BRA `(.L_x_1227) ;  /* 0xfffffffc00ac8947 */ /* 0x000fec000383ffff */
.L_x_1223:
[----:B------:R-:W-:Y:S05]  /*0710*/  BSYNC B0 ;  /* 0x0000000000007941 */ /* 0x000fea0003800000 */
.L_x_1222:
        /* <DEDUP_REMOVED lines=15> */
.L_x_1265:
        /* <DEDUP_REMOVED lines=11> */
[----:B0-----:R-:W-:Y:S01]  /*08c0*/  HFMA2.MMA R4, -RZ, RZ, 0, 0 ;  /* 0x00000000ff047435 */ /* 0x001fe200000001ff */
[----:B------:R-:W-:-:S03]  /*08d0*/  ISETP.GE.AND P1, PT, R23, R16, PT ;  /* 0x000000101700720c */ /* 0x000fc60003f26270 */
[----:B------:R-:W-:Y:S08]  /*08e0*/  BSSY B0, `(.L_x_1230) ;  /* 0x00000f5000007945 */ /* 0x000ff00003800000 */
[----:B-1----:R-:W0:Y:S01]  /*08f0*/  @!P0 S2R R3, SR_CgaCtaId ;  /* 0x0000000000038919 */ /* 0x002e220000008800 */
[----:B------:R-:W-:-:S05]  /*0900*/  @!P0 MOV R0, 0x400 ;  /* 0x0000040000008802 */ /* 0x000fca0000000f00 */
[----:B------:R-:W-:-:S05]  /*0910*/  @!P0 VIADD R0, R0, 0x180 ;  /* 0x0000018000008836 */ /* 0x000fca0000000000 */
        /* <DEDUP_REMOVED lines=11> */
[----:B------:R-:W-:Y:S01]  /*09d0*/  MOV R4, RZ ;  /* 0x000000ff00047202 */ /* 0x000fe20000000f00 */
        /* <DEDUP_REMOVED lines=20> */
.L_x_1234:
        /* <DEDUP_REMOVED lines=11> */
.L_x_1233:
[----:B------:R-:W-:Y:S05]  /*0bd0*/  BSYNC B1 ;  /* 0x0000000000017941 */ /* 0x000fea0003800000 */
.L_x_1232:
[----:B------:R-:W-:Y:S05]  /*0be0*/  @!P2 BRA `(.L_x_1231) ;  /* 0x0000000c0010a947 */ /* 0x000fea0003800000 */
[----:B------:R-:W1:Y:S01]  /*0bf0*/  S2UR UR5, SR_CgaCtaId ;  /* 0x00000000000579c3 */ /* 0x000e620000008800 */
[----:B------:R-:W-:Y:S01]  /*0c00*/  IMAD.IADD R2, R16, 0x1, -R5 ;  /* 0x0000000110027824 */ /* 0x000fe200078e0a05 */
[----:B------:R-:W-:Y:S01]  /*0c10*/  UMOV UR4, 0x400 ;  /* 0x0000040000047882 */ /* 0x000fe20000000000 */
[----:B------:R-:W-:Y:S01]  /*0c20*/  BSSY B1, `(.L_x_1235) ;  /* 0x000006e000017945 */ /* 0x000fe20003800000 */
[----:B------:R-:W-:Y:S01]  /*0c30*/  UIADD3 UR4, UR4, 0x1a0, URZ ;  /* 0x000001a004047890 */ /* 0x000fe2000fffe03f */
[----:B------:R-:W-:Y:S02]  /*0c40*/  PLOP3.LUT P0, PT, PT, PT, PT, 0x80, 0x0 ;  /* 0x000000000000781c */ /* 0x000fe40003f0f070 */
[----:B------:R-:W-:Y:S01]  /*0c50*/  ISETP.GT.AND P2, PT, R2, 0x600, PT ;  /* 0x000006000200780c */ /* 0x000fe20003f44270 */
[----:B-1----:R-:W-:-:S06]  /*0c60*/  ULEA UR4, UR5, UR4, 0x18 ;  /* 0x0000000405047291 */ /* 0x002fcc000f8ec03f */
[----:B------:R-:W-:-:S05]  /*0c70*/  LEA R3, R5, UR4, 0x2 ;  /* 0x0000000405037c11 */ /* 0x000fca000f8e10ff */
[----:B------:R-:W-:Y:S01]  /*0c80*/  VIADD R3, R3, 0x400 ;  /* 0x0000040003037836 */ /* 0x000fe20000000000 */
[----:B------:R-:W-:Y:S06]  /*0c90*/  @!P2 BRA `(.L_x_1236) ;  /* 0x000000040098a947 */ /* 0x000fec0003800000 */
[----:B------:R-:W-:Y:S02]  /*0ca0*/  PLOP3.LUT P0, PT, PT, PT, PT, 0x8, 0x0 ;  /* 0x000000000000781c */ /* 0x000fe40003f0e170 */
[----:B------:R-:W-:-:S11]  /*0cb0*/  IADD3 R2, R16, -0x600, RZ ;  /* 0xfffffa0010027810 */ /* 0x000fd60007ffe0ff */
.L_x_1237:
        /* <DEDUP_REMOVED lines=8> */
[----:B------:R-:W-:Y:S01]  /*0d40*/  LDS R8, [R3+0xa00] ;  /* 0x000a000003087984 */ /* 0x000fe20000000800 */
        /* <DEDUP_REMOVED lines=12> */
[----:B------:R-:W3:Y:S01]  /*0e10*/  MUFU.EX2 R26, R26 ;  /* 0x0000001a001a7308 */ /* 0x000ee20000000800 */
[----:B-----5:R-:W-:Y:S02]  /*0e20*/  FADD.FTZ R15, -R0, R7 ;  /* 0x00000007000f7221 */ /* 0x020fe40000010100 */
[----:B------:R-:W-:Y:S02]  /*0e30*/  FMUL.FTZ R9, R9, 1.4426950216293334961 ;  /* 0x3fb8aa3b09097820 */ /* 0x000fe40000410000 */
[----:B------:R-:W-:-:S03]  /*0e40*/  FMUL.FTZ R28, R15, 1.4426950216293334961 ;  /* 0x3fb8aa3b0f1c7820 */ /* 0x000fc60000410000 */
[----:B------:R4:W5:Y:S01]  /*0e50*/  MUFU.EX2 R14, R6 ;  /* 0x00000006000e7308 */ /* 0x0009620000000800 */
[----:B-1----:R-:W-:Y:S01]  /*0e60*/  FADD.FTZ R7, R13, R4 ;  /* 0x000000040d077221 */ /* 0x002fe20000010000 */
[----:B------:R-:W-:Y:S04]  /*0e70*/  STS [R3+-0x400], R13 ;  /* 0xfffc000d03007388 */ /* 0x000fe80000000800 */
[----:B------:R-:W1:Y:S02]  /*0e80*/  LDS R15, [R3+0x1000] ;  /* 0x00100000030f7984 */ /* 0x000e640000000800 */
[----:B------:R-:W2:Y:S01]  /*0e90*/  MUFU.EX2 R10, R10 ;  /* 0x0000000a000a7308 */ /* 0x000ea20000000800 */
[----:B---3--:R-:W-:Y:S01]  /*0ea0*/  FADD.FTZ R7, R7, R26 ;  /* 0x0000001a07077221 */ /* 0x008fe20000010000 */
[----:B----4-:R-:W3:Y:S04]  /*0eb0*/  LDS R6, [R3+0xe00] ;  /* 0x000e000003067984 */ /* 0x010ee80000000800 */
[----:B------:R4:W-:Y:S02]  /*0ec0*/  STS [R3+-0x200], R26 ;  /* 0xfffe001a03007388 */ /* 0x0009e40000000800 */
[----:B------:R2:W2:Y:S01]  /*0ed0*/  MUFU.EX2 R12, R9 ;  /* 0x00000009000c7308 */ /* 0x0004a20000000800 */
[----:B-----5:R-:W-:Y:S01]  /*0ee0*/  FADD.FTZ R7, R7, R14 ;  /* 0x0000000e07077221 */ /* 0x020fe20000010000 */
[----:B------:R5:W-:Y:S01]  /*0ef0*/  STS [R3], R14 ;  /* 0x0000000e03007388 */ /* 0x000be20000000800 */
[----:B0-----:R-:W-:-:S04]  /*0f00*/  FADD.FTZ R11, -R0, R11 ;  /* 0x0000000b000b7221 */ /* 0x001fc80000010100 */
[----:B----4-:R-:W-:Y:S01]  /*0f10*/  FMUL.FTZ R26, R11, 1.4426950216293334961 ;  /* 0x3fb8aa3b0b1a7820 */ /* 0x010fe20000410000 */
[----:B--2---:R-:W-:Y:S01]  /*0f20*/  FADD.FTZ R13, R7, R10 ;  /* 0x0000000a070d7221 */ /* 0x004fe20000010000 */
[----:B------:R-:W0:Y:S01]  /*0f30*/  LDS R9, [R3+0x1200] ;  /* 0x0012000003097984 */ /* 0x000e220000000800 */
[----:B------:R-:W2:Y:S01]  /*0f40*/  MUFU.EX2 R28, R28 ;  /* 0x0000001c001c7308 */ /* 0x000ea20000000800 */
[C---:B-----5:R-:W-:Y:S01]  /*0f50*/  FADD.FTZ R14, -R0.reuse, R8 ;  /* 0x00000008000e7221 */ /* 0x060fe20000010100 */
[----:B------:R-:W-:Y:S01]  /*0f60*/  FADD.FTZ R29, -R0, R29 ;  /* 0x0000001d001d7221 */ /* 0x000fe20000010100 */
[----:B------:R-:W4:Y:S01]  /*0f70*/  LDS R7, [R3+0x1400] ;  /* 0x0014000003077984 */ /* 0x000f220000000800 */
[----:B------:R-:W-:-:S03]  /*0f80*/  FADD.FTZ R4, R13, R12 ;  /* 0x0000000c0d047221 */ /* 0x000fc60000010000 */
[----:B------:R-:W5:Y:S01]  /*0f90*/  LDS R11, [R3+0x1800] ;  /* 0x00180000030b7984 */ /* 0x000f620000000800 */
[----:B------:R-:W-:-:S03]  /*0fa0*/  FMUL.FTZ R29, R29, 1.4426950216293334961 ;  /* 0x3fb8aa3b1d1d7820 */ /* 0x000fc60000410000 */
[----:B------:R-:W5:Y:S04]  /*0fb0*/  LDS R13, [R3+0x1600] ;  /* 0x00160000030d7984 */ /* 0x000f680000000800 */
[----:B------:R-:W5:Y:S01]  /*0fc0*/  LDS R8, [R3+0x1a00] ;  /* 0x001a000003087984 */ /* 0x000f620000000800 */
[----:B--2---:R-:W-:-:S03]  /*0fd0*/  FADD.FTZ R4, R4, R28 ;  /* 0x0000001c04047221 */ /* 0x004fc60000010000 */
[----:B------:R2:W-:Y:S01]  /*0fe0*/  STS [R3+0x400], R12 ;  /* 0x0004000c03007388 */ /* 0x0005e20000000800 */
[----:B-1----:R-:W-:-:S03]  /*0ff0*/  FADD.FTZ R15, -R0, R15 ;  /* 0x0000000f000f7221 */ /* 0x002fc60000010100 */
[----:B------:R1:W-:Y:S01]  /*1000*/  STS [R3+0x200], R10 ;  /* 0x0002000a03007388 */ /* 0x0003e20000000800 */
[----:B------:R-:W-:-:S03]  /*1010*/  FMUL.FTZ R15, R15, 1.4426950216293334961 ;  /* 0x3fb8aa3b0f0f7820 */ /* 0x000fc60000410000 */
[----:B------:R1:W-:Y:S01]  /*1020*/  STS [R3+0x600], R28 ;  /* 0x0006001c03007388 */ /* 0x0003e20000000800 */
[----:B--2---:R-:W-:Y:S01]  /*1030*/  FMUL.FTZ R12, R14, 1.4426950216293334961 ;  /* 0x3fb8aa3b0e0c7820 */ /* 0x004fe20000410000 */
[----:B---3--:R-:W-:Y:S02]  /*1040*/  FADD.FTZ R14, -R0, R6 ;  /* 0x00000006000e7221 */ /* 0x008fe40000010100 */
[----:B------:R-:W2:Y:S02]  /*1050*/  MUFU.EX2 R6, R29 ;  /* 0x0000001d00067308 */ /* 0x000ea40000000800 */
[----:B------:R-:W-:Y:S01]  /*1060*/  FMUL.FTZ R14, R14, 1.4426950216293334961 ;  /* 0x3fb8aa3b0e0e7820 */ /* 0x000fe20000410000 */
[----:B0-----:R-:W-:-:S05]  /*1070*/  FADD.FTZ R9, -R0, R9 ;  /* 0x0000000900097221 */ /* 0x001fca0000010100 */
[----:B-1----:R-:W0:Y:S01]  /*1080*/  MUFU.EX2 R10, R26 ;  /* 0x0000001a000a7308 */ /* 0x002e220000000800 */
[----:B------:R-:W-:Y:S01]  /*1090*/  FMUL.FTZ R28, R9, 1.4426950216293334961 ;  /* 0x3fb8aa3b091c7820 */ /* 0x000fe20000410000 */
[C---:B----4-:R-:W-:Y:S01]  /*10a0*/  FADD.FTZ R7, -R0.reuse, R7 ;  /* 0x0000000700077221 */ /* 0x050fe20000010100 */
[----:B-----5:R-:W-:-:S05]  /*10b0*/  FADD.FTZ R11, -R0, R11 ;  /* 0x0000000b000b7221 */ /* 0x020fca0000010100 */
[----:B------:R-:W1:Y:S01]  /*10c0*/  MUFU.EX2 R12, R12 ;  /* 0x0000000c000c7308 */ /* 0x000e620000000800 */
[----:B------:R-:W-:Y:S01]  /*10d0*/  FMUL.FTZ R7, R7, 1.4426950216293334961 ;  /* 0x3fb8aa3b07077820 */ /* 0x000fe20000410000 */
[----:B--2---:R-:W-:Y:S01]  /*10e0*/  STS [R3+0xc00], R6 ;  /* 0x000c000603007388 */ /* 0x004fe20000000800 */
[----:B------:R-:W-:Y:S01]  /*10f0*/  FADD.FTZ R13, -R0, R13 ;  /* 0x0000000d000d7221 */ /* 0x000fe20000010100 */
[----:B------:R-:W-:-:S03]  /*1100*/  FMUL.FTZ R29, R11, 1.4426950216293334961 ;  /* 0x3fb8aa3b0b1d7820 */ /* 0x000fc60000410000 */
[----:B------:R-:W-:Y:S01]  /*1110*/  FMUL.FTZ R9, R13, 1.4426950216293334961 ;  /* 0x3fb8aa3b0d097820 */ /* 0x000fe20000410000 */
[----:B------:R-:W2:Y:S01]  /*1120*/  MUFU.EX2 R14, R14 ;  /* 0x0000000e000e7308 */ /* 0x000ea20000000800 */
[----:B0-----:R-:W-:Y:S01]  /*1130*/  FADD.FTZ R13, R4, R10 ;  /* 0x0000000a040d7221 */ /* 0x001fe20000010000 */
[----:B------:R-:W-:Y:S01]  /*1140*/  FADD.FTZ R11, -R0, R8 ;  /* 0x00000008000b7221 */ /* 0x000fe20000010100 */
[----:B------:R-:W-:Y:S03]  /*1150*/  STS [R3+0x800], R10 ;  /* 0x0008000a03007388 */ /* 0x000fe60000000800 */
[----:B------:R-:W-:Y:S02]  /*1160*/  FMUL.FTZ R11, R11, 1.4426950216293334961 ;  /* 0x3fb8aa3b0b0b7820 */ /* 0x000fe40000410000 */
[----:B------:R-:W0:Y:S01]  /*1170*/  MUFU.EX2 R26, R15 ;  /* 0x0000000f001a7308 */ /* 0x000e220000000800 */
[----:B-1----:R-:W-:Y:S01]  /*1180*/  FADD.FTZ R13, R13, R12 ;  /* 0x0000000c0d0d7221 */ /* 0x002fe20000010000 */
[----:B------:R-:W-:Y:S03]  /*1190*/  STS [R3+0xa00], R12 ;  /* 0x000a000c03007388 */ /* 0x000fe60000000800 */
[----:B------:R-:W-:-:S03]  /*11a0*/  FADD.FTZ R13, R13, R6 ;  /* 0x000000060d0d7221 */ /* 0x000fc60000010000 */
        /* <DEDUP_REMOVED lines=21> */
.L_x_1236:
[----:B------:R-:W-:Y:S05]  /*1300*/  BSYNC B1 ;  /* 0x0000000000017941 */ /* 0x000fea0003800000 */
.L_x_1235:
[----:B------:R-:W-:Y:S01]  /*1310*/  IADD3 R2, R16, -R5, RZ ;  /* 0x8000000510027210 */ /* 0x000fe20007ffe0ff */
        /* <DEDUP_REMOVED lines=54> */
.L_x_1239:
[----:B------:R-:W-:Y:S05]  /*1680*/  BSYNC B1 ;  /* 0x0000000000017941 */ /* 0x000fea0003800000 */
.L_x_1238:
        /* <DEDUP_REMOVED lines=26> */
.L_x_1231:
[----:B------:R-:W-:Y:S05]  /*1830*/  BSYNC B0 ;  /* 0x0000000000007941 */ /* 0x000fea0003800000 */
.L_x_1230:
        /* <DEDUP_REMOVED lines=12> */
[----:B------:R-:W-:Y:S02]  /*1900*/  @!P0 MOV R3, 0x400 ;  /* 0x0000040000038802 */ /* 0x000fe40000000f00 */
[----:B------:R-:W-:Y:S02]  /*1910*/  @!P2 LEA R8, R8, R9, 0x2 ;  /* 0x000000090808a211 */ /* 0x000fe400078e10ff */
        /* <DEDUP_REMOVED lines=20> */
[----:B------:R-:W-:Y:S01]  /*1a60*/  IMAD.MOV.U32 R4, RZ, RZ, -0x20 ;  /* 0xffffffe0ff047424 */ /* 0x000fe200078e00ff */
[----:B------:R-:W-:Y:S01]  /*1a70*/  LOP3.LUT R20, RZ, R20, RZ, 0x33, !PT ;  /* 0x00000014ff147212 */ /* 0x000fe200078e33ff */
[----:B------:R-:W-:Y:S01]  /*1a80*/  BSSY B1, `(.L_x_1242) ;  /* 0x000001d000017945 */ /* 0x000fe20003800000 */
[----:B------:R-:W-:Y:S01]  /*1a90*/  MOV R5, R23 ;  /* 0x0000001700057202 */ /* 0x000fe20000000f00 */
        /* <DEDUP_REMOVED lines=19> */
.L_x_1244:
        /* <DEDUP_REMOVED lines=8> */
.L_x_1243:
[----:B------:R-:W-:Y:S05]  /*1c50*/  BSYNC B1 ;  /* 0x0000000000017941 */ /* 0x000fea0003800000 */
.L_x_1242:
        /* <DEDUP_REMOVED lines=14> */
.L_x_1247:
[----:B------:R-:W1:Y:S01]  /*1d40*/  LDS R9, [R4+0x200] ;  /* 0x0002000004097984 */ /* 0x000e620000000800 */
[----:B------:R-:W-:-:S03]  /*1d50*/  VIADD R5, R5, 0x800 ;  /* 0x0000080005057836 */ /* 0x000fc60000000000 */
[----:B------:R-:W2:Y:S02]  /*1d60*/  LDS R26, [R4+-0x400] ;  /* 0xfffc0000041a7984 */ /* 0x000ea40000000800 */
[----:B------:R-:W-:Y:S02]  /*1d70*/  ISETP.GE.AND P1, PT, R5, R6, PT ;  /* 0x000000060500720c */ /* 0x000fe40003f26270 */
[----:B------:R-:W3:Y:S04]  /*1d80*/  LDS R28, [R4+-0x200] ;  /* 0xfffe0000041c7984 */ /* 0x000ee80000000800 */
[----:B------:R-:W4:Y:S04]  /*1d90*/  LDS R7, [R4] ;  /* 0x0000000004077984 */ /* 0x000f280000000800 */
[----:B------:R-:W5:Y:S04]  /*1da0*/  LDS R10, [R4+0x400] ;  /* 0x00040000040a7984 */ /* 0x000f680000000800 */
[----:B------:R-:W0:Y:S04]  /*1db0*/  LDS R12, [R4+0x600] ;  /* 0x00060000040c7984 */ /* 0x000e280000000800 */
[----:B------:R-:W-:Y:S04]  /*1dc0*/  LDS R14, [R4+0x800] ;  /* 0x00080000040e7984 */ /* 0x000fe80000000800 */
[----:B------:R-:W-:Y:S04]  /*1dd0*/  LDS R22, [R4+0xa00] ;  /* 0x000a000004167984 */ /* 0x000fe80000000800 */
[----:B------:R-:W-:Y:S04]  /*1de0*/  LDS R8, [R4+0xc00] ;  /* 0x000c000004087984 */ /* 0x000fe80000000800 */
[----:B------:R-:W0:Y:S01]  /*1df0*/  LDS R20, [R4+0xe00] ;  /* 0x000e000004147984 */ /* 0x000e220000000800 */
[----:B-1----:R-:W-:-:S03]  /*1e00*/  FMUL.FTZ R9, R9, R3 ;  /* 0x0000000309097220 */ /* 0x002fc60000410000 */
[----:B------:R-:W1:Y:S01]  /*1e10*/  LDS R13, [R4+0x1200] ;  /* 0x00120000040d7984 */ /* 0x000e620000000800 */
[----:B--2---:R-:W-:-:S03]  /*1e20*/  FMUL.FTZ R15, R26, R3 ;  /* 0x000000031a0f7220 */ /* 0x004fc60000410000 */
[----:B------:R-:W-:Y:S01]  /*1e30*/  STS [R4+0x200], R9 ;  /* 0x0002000904007388 */ /* 0x000fe20000000800 */
[----:B---3--:R-:W-:-:S03]  /*1e40*/  FMUL.FTZ R27, R28, R3 ;  /* 0x000000031c1b7220 */ /* 0x008fc60000410000 */
[----:B------:R-:W2:Y:S01]  /*1e50*/  LDS R26, [R4+0x1000] ;  /* 0x00100000041a7984 */ /* 0x000ea20000000800 */
[----:B----4-:R-:W-:-:S03]  /*1e60*/  FMUL.FTZ R29, R7, R3 ;  /* 0x00000003071d7220 */ /* 0x010fc60000410000 */
[----:B------:R-:W3:Y:S01]  /*1e70*/  LDS R28, [R4+0x1400] ;  /* 0x00140000041c7984 */ /* 0x000ee20000000800 */
[----:B-----5:R-:W-:-:S03]  /*1e80*/  FMUL.FTZ R10, R10, R3 ;  /* 0x000000030a0a7220 */ /* 0x020fc60000410000 */
[----:B------:R-:W4:Y:S01]  /*1e90*/  LDS R11, [R4+0x1600] ;  /* 0x00160000040b7984 */ /* 0x000f220000000800 */
[----:B0-----:R-:W-:-:S03]  /*1ea0*/  FMUL.FTZ R12, R12, R3 ;  /* 0x000000030c0c7220 */ /* 0x001fc60000410000 */
[----:B------:R-:W0:Y:S04]  /*1eb0*/  LDS R9, [R4+0x1800] ;  /* 0x0018000004097984 */ /* 0x000e280000000800 */
[----:B------:R-:W5:Y:S04]  /*1ec0*/  LDS R7, [R4+0x1a00] ;  /* 0x001a000004077984 */ /* 0x000f680000000800 */
[----:B------:R1:W-:Y:S04]  /*1ed0*/  STS [R4+-0x400], R15 ;  /* 0xfffc000f04007388 */ /* 0x0003e80000000800 */
[----:B------:R1:W-:Y:S01]  /*1ee0*/  STS [R4+-0x200], R27 ;  /* 0xfffe001b04007388 */ /* 0x0003e20000000800 */
[----:B------:R-:W-:-:S03]  /*1ef0*/  FMUL.FTZ R20, R20, R3 ;  /* 0x0000000314147220 */ /* 0x000fc60000410000 */
[----:B------:R2:W-:Y:S01]  /*1f00*/  STS [R4], R29 ;  /* 0x0000001d04007388 */ /* 0x0005e20000000800 */
[-C--:B-1----:R-:W-:Y:S01]  /*1f10*/  FMUL.FTZ R15, R14, R3.reuse ;  /* 0x000000030e0f7220 */ /* 0x082fe20000410000 */
[-C--:B------:R-:W-:Y:S02]  /*1f20*/  FMUL.FTZ R13, R13, R3.reuse ;  /* 0x000000030d0d7220 */ /* 0x080fe40000410000 */
[----:B------:R-:W-:Y:S01]  /*1f30*/  STS [R4+0x400], R10 ;  /* 0x0004000a04007388 */ /* 0x000fe20000000800 */
[----:B------:R-:W-:-:S03]  /*1f40*/  FMUL.FTZ R27, R22, R3 ;  /* 0x00000003161b7220 */ /* 0x000fc60000410000 */
        /* <DEDUP_REMOVED lines=8> */
[----:B0-----:R-:W-:-:S03]  /*1fd0*/  FMUL.FTZ R9, R9, R3 ;  /* 0x0000000309097220 */ /* 0x001fc60000410000 */
        /* <DEDUP_REMOVED lines=10> */
.L_x_1246:
[----:B------:R-:W-:Y:S05]  /*2080*/  BSYNC B1 ;  /* 0x0000000000017941 */ /* 0x000fea0003800000 */
.L_x_1245:
        /* <DEDUP_REMOVED lines=31> */
.L_x_1249:
[----:B------:R-:W-:Y:S05]  /*2280*/  BSYNC B1 ;  /* 0x0000000000017941 */ /* 0x000fea0003800000 */
.L_x_1248:
        /* <DEDUP_REMOVED lines=14> */
.L_x_1241:
[----:B------:R-:W-:Y:S05]  /*2370*/  BSYNC B0 ;  /* 0x0000000000007941 */ /* 0x000fea0003800000 */
.L_x_1240:
[----:B------:R-:W-:Y:S01]  /*2380*/  BAR.SYNC.DEFER_BLOCKING 0x0 ;  /* 0x0000000000007b1d */ /* 0x000fe20000010000 */
[----:B------:R-:W-:Y:S02]  /*2390*/  ISETP.NE.AND P0, PT, R23, RZ, PT ;  /* 0x000000ff1700720c */ /* 0x000fe40003f05270 */
[----:B------:R-:W-:-:S03]  /*23a0*/  LOP3.LUT R8, R17, 0x1, RZ, 0xc0, !PT ;  /* 0x0000000111087812 */ /* 0x000fc600078ec0ff */
[----:B------:R-:W-:Y:S08]  /*23b0*/  BSSY B0, `(.L_x_1250) ;  /* 0x0000014000007945 */ /* 0x000ff00003800000 */
[----:B------:R-:W-:Y:S05]  /*23c0*/  @P0 BRA `(.L_x_1251) ;  /* 0x0000000000480947 */ /* 0x000fea0003800000 */
[----:B-12---:R-:W-:Y:S01]  /*23d0*/  IMAD R3, R24, UR39, RZ ;  /* 0x0000002718037c24 */ /* 0x006fe2000f8e02ff */
        /* <DEDUP_REMOVED lines=17> */
.L_x_1251:
[----:B------:R-:W-:Y:S05]  /*24f0*/  BSYNC B0 ;  /* 0x0000000000007941 */ /* 0x000fea0003800000 */
.L_x_1250:
[----:B------:R-:W4:Y:S01]  /*2500*/  S2UR UR5, SR_CgaCtaId ;  /* 0x00000000000579c3 */ /* 0x000f220000008800 */
[C---:B-12---:R-:W-:Y:S01]  /*2510*/  VIADD R3, R23.reuse, 0x1f ;  /* 0x0000001f17037836 */ /* 0x046fe20000000000 */
[----:B------:R-:W-:Y:S01]  /*2520*/  ISETP.NE.AND P0, PT, R8, RZ, PT ;  /* 0x000000ff0800720c */ /* 0x000fe20003f05270 */
[----:B------:R-:W-:Y:S01]  /*2530*/  UMOV UR4, 0x400 ;  /* 0x0000040000047882 */ /* 0x000fe20000000000 */
[----:B0--3--:R-:W-:Y:S01]  /*2540*/  LOP3.LUT R0, R23, 0xffffffc0, RZ, 0xc0, !PT ;  /* 0xffffffc017007812 */ /* 0x009fe200078ec0ff */
[----:B------:R-:W-:Y:S01]  /*2550*/  UIADD3 UR4, UR4, 0x1a0, URZ ;  /* 0x000001a004047890 */ /* 0x000fe2000fffe03f */
[----:B------:R-:W-:Y:S02]  /*2560*/  ISETP.GT.U32.AND P3, PT, R3, 0x3e, PT ;  /* 0x0000003e0300780c */ /* 0x000fe40003f64070 */
[----:B------:R-:W-:Y:S01]  /*2570*/  BAR.SYNC.DEFER_BLOCKING 0x0 ;  /* 0x0000000000007b1d */ /* 0x000fe20000010000 */
[----:B------:R-:W-:Y:S02]  /*2580*/  LEA.HI R3, R17, R17, RZ, 0x1 ;  /* 0x0000001111037211 */ /* 0x000fe400078f08ff */
[----:B------:R-:W-:-:S02]  /*2590*/  CS2R R6, SRZ ;  /* 0x0000000000067805 */ /* 0x000fc4000001ff00 */
[----:B------:R-:W-:Y:S02]  /*25a0*/  ISETP.NE.OR P5, PT, R0, 0x40, P0 ;  /* 0x000000400000780c */ /* 0x000fe400007a5670 */
[----:B------:R-:W-:Y:S02]  /*25b0*/  CS2R R12, SRZ ;  /* 0x00000000000c7805 */ /* 0x000fe4000001ff00 */
[----:B------:R-:W-:Y:S01]  /*25c0*/  SHF.R.S32.HI R3, RZ, 0x1, R3 ;  /* 0x00000001ff037819 */ /* 0x000fe20000011403 */
[----:B------:R-:W-:Y:S01]  /*25d0*/  BSSY B0, `(.L_x_1252) ;  /* 0x000001c000007945 */ /* 0x000fe20003800000 */
[C---:B------:R-:W-:Y:S01]  /*25e0*/  LOP3.LUT R2, R23.reuse, 0xffffffe0, RZ, 0xc0, !PT ;  /* 0xffffffe017027812 */ /* 0x040fe200078ec0ff */
[----:B------:R-:W-:Y:S01]  /*25f0*/  IMAD.MOV.U32 R29, RZ, RZ, RZ ;  /* 0x000000ffff1d7224 */ /* 0x000fe200078e00ff */
[C---:B------:R-:W-:Y:S01]  /*2600*/  ISETP.GT.OR P1, PT, R23.reuse, 0x3f, P0 ;  /* 0x0000003f1700780c */ /* 0x040fe20000724670 */
[----:B------:R-:W-:Y:S01]  /*2610*/  IMAD R4, R18, 0xc0, R3 ;  /* 0x000000c012047824 */ /* 0x000fe200078e0203 */
[----:B------:R-:W-:Y:S01]  /*2620*/  ISETP.NE.OR P4, PT, R2, 0x20, P0 ;  /* 0x000000200200780c */ /* 0x000fe20000785670 */
[----:B------:R-:W-:Y:S01]  /*2630*/  HFMA2.MMA R2, -RZ, RZ, 0, 0 ;  /* 0x00000000ff027435 */ /* 0x000fe200000001ff */
[----:B------:R-:W-:-:S02]  /*2640*/  ISETP.GT.OR P2, PT, R23, 0x1f, P0 ;  /* 0x0000001f1700780c */ /* 0x000fc40000744670 */
[----:B------:R-:W-:Y:S01]  /*2650*/  CS2R R20, SRZ ;  /* 0x0000000000147805 */ /* 0x000fe2000001ff00 */
[----:B------:R-:W-:Y:S01]  /*2660*/  IMAD.MOV.U32 R0, RZ, RZ, RZ ;  /* 0x000000ffff007224 */ /* 0x000fe200078e00ff */
[----:B------:R-:W-:Y:S01]  /*2670*/  MOV R27, RZ ;  /* 0x000000ff001b7202 */ /* 0x000fe20000000f00 */
[----:B----4-:R-:W-:Y:S01]  /*2680*/  ULEA UR4, UR5, UR4, 0x18 ;  /* 0x0000000405047291 */ /* 0x010fe2000f8ec03f */
[----:B------:R-:W-:Y:S02]  /*2690*/  IMAD.MOV.U32 R18, RZ, RZ, RZ ;  /* 0x000000ffff127224 */ /* 0x000fe400078e00ff */
[----:B------:R-:W-:-:S03]  /*26a0*/  IMAD.MOV.U32 R23, RZ, RZ, RZ ;  /* 0x000000ffff177224 */ /* 0x000fc600078e00ff */
        /* <DEDUP_REMOVED lines=14> */
.L_x_1253:
[----:B------:R-:W-:Y:S05]  /*2790*/  BSYNC B0 ;  /* 0x0000000000007941 */ /* 0x000fea0003800000 */
.L_x_1252:
        /* <DEDUP_REMOVED lines=27> */
.L_x_1255:
[----:B------:R-:W-:Y:S05]  /*2950*/  BSYNC B0 ;  /* 0x0000000000007941 */ /* 0x000fea0003800000 */
.L_x_1254:
        /* <DEDUP_REMOVED lines=15> */
.L_x_1257:
[----:B------:R-:W-:Y:S05]  /*2a50*/  BSYNC B0 ;  /* 0x0000000000007941 */ /* 0x000fea0003800000 */
.L_x_1256:
        /* <DEDUP_REMOVED lines=27> */
.L_x_1259:
[----:B------:R-:W-:Y:S05]  /*2c10*/  BSYNC B0 ;  /* 0x0000000000007941 */ /* 0x000fea0003800000 */
.L_x_1258:
[----:B------:R-:W-:Y:S06]  /*2c20*/  BAR.SYNC.DEFER_BLOCKING 0x0 ;  /* 0x0000000000007b1d */ /* 0x000fec0000010000 */
[----:B------:R-:W-:Y:S05]  /*2c30*/  @P3 EXIT ;  /* 0x000000000000394d */ /* 0x000fea0003800000 */
[----:B------:R-:W-:Y:S02]  /*2c40*/  IMAD R24, R24, UR39, RZ ;  /* 0x0000002718187c24 */ /* 0x000fe4000f8e02ff */
[----:B------:R-:W-:Y:S02]  /*2c50*/  IMAD R17, R19, UR38, RZ ;  /* 0x0000002613117c24 */ /* 0x000fe4000f8e02ff */
[----:B01----:R-:W-:Y:S02]  /*2c60*/  IMAD R4, R24, UR38, RZ ;  /* 0x0000002618047c24 */ /* 0x003fe4000f8e02ff */
[----:B------:R-:W-:Y:S01]  /*2c70*/  IMAD R25, R25, 0xc0, RZ ;  /* 0x000000c019197824 */ /* 0x000fe200078e02ff */
[----:B------:R-:W-:Y:S01]  /*2c80*/  SHF.R.S32.HI R5, RZ, 0x1f, R17 ;  /* 0x0000001fff057819 */ /* 0x000fe20000011411 */
[----:B------:R-:W-:-:S03]  /*2c90*/  IMAD R4, R4, 0xc0, RZ ;  /* 0x000000c004047824 */ /* 0x000fc600078e02ff */
[--C-:B------:R-:W-:Y:S02]  /*2ca0*/  SHF.R.S32.HI R8, RZ, 0x1f, R25.reuse ;  /* 0x0000001fff087819 */ /* 0x100fe40000011419 */
[----:B------:R-:W-:Y:S02]  /*2cb0*/  IADD3 R17, P1, P2, R4, R17, R25 ;  /* 0x0000001104117210 */ /* 0x000fe40007a3e019 */
[----:B------:R-:W-:-:S04]  /*2cc0*/  SHF.R.S32.HI R24, RZ, 0x1f, R4 ;  /* 0x0000001fff187819 */ /* 0x000fc80000011404 */
[----:B------:R-:W-:Y:S01]  /*2cd0*/  IADD3.X R24, R24, R5, R8, P1, P2 ;  /* 0x0000000518187210 */ /* 0x000fe20000fe4408 */
[----:B------:R-:W-:Y:S06]  /*2ce0*/  @P0 EXIT ;  /* 0x000000000000094d */ /* 0x000fec0003800000 */
[CC--:B------:R-:W-:Y:S01]  /*2cf0*/  IADD3 R5, P0, R3.reuse, R17.reuse, RZ ;  /* 0x0000001103057210 */ /* 0x0c0fe20007f1e0ff */
[----:B------:R-:W-:Y:S01]  /*2d00*/  ULDC.64 UR4, c[0x0][0x220] ;  /* 0x0000880000047ab9 */ /* 0x000fe20000000a00 */
[C---:B------:R-:W-:Y:S01]  /*2d10*/  IADD3 R16, R3.reuse, 0x10, RZ ;  /* 0x0000001003107810 */ /* 0x040fe20007ffe0ff */
[C---:B------:R-:W-:Y:S01]  /*2d20*/  VIADD R8, R3.reuse, 0x20 ;  /* 0x0000002003087836 */ /* 0x040fe20000000000 */
[C---:B------:R-:W-:Y:S01]  /*2d30*/  LEA.HI.X.SX32 R10, R3.reuse, R24, 0x1, P0 ;  /* 0x00000018030a7211 */ /* 0x040fe200000f0eff */
[----:B------:R-:W-:Y:S01]  /*2d40*/  VIADD R25, R3, 0x60 ;  /* 0x0000006003197836 */ /* 0x000fe20000000000 */
[C---:B------:R-:W-:Y:S02]  /*2d50*/  LEA R4, P0, R5.reuse, UR4, 0x1 ;  /* 0x0000000405047c11 */ /* 0x040fe4000f8008ff */
[-C--:B------:R-:W-:Y:S02]  /*2d60*/  IADD3 R11, P1, R8, R17.reuse, RZ ;  /* 0x00000011080b7210 */ /* 0x080fe40007f3e0ff */
[----:B------:R-:W-:Y:S01]  /*2d70*/  LEA.HI.X R5, R5, UR5, R10, 0x1, P0 ;  /* 0x0000000505057c11 */ /* 0x000fe200080f0c0a */
[----:B------:R-:W-:Y:S01]  /*2d80*/  VIADD R10, R3, 0x30 ;  /* 0x00000030030a7836 */ /* 0x000fe20000000000 */
[----:B------:R-:W-:-:S02]  /*2d90*/  IADD3 R9, P0, R16, R17, RZ ;  /* 0x0000001110097210 */ /* 0x000fc40007f1e0ff */
[----:B------:R-:W-:Y:S02]  /*2da0*/  F2FP.BF16.F32.PACK_AB R14, R6, R7 ;  /* 0x00000007060e723e */ /* 0x000fe400000010ff */
[-C--:B------:R-:W-:Y:S02]  /*2db0*/  LEA.HI.X.SX32 R16, R16, R24.reuse, 0x1, P0 ;  /* 0x0000001810107211 */ /* 0x080fe400000f0eff */
[----:B------:R-:W-:Y:S02]  /*2dc0*/  IADD3 R15, P2, R10, R17, RZ ;  /* 0x000000110a0f7210 */ /* 0x000fe40007f5e0ff */
[----:B------:R-:W-:Y:S02]  /*2dd0*/  LEA R6, P0, R9, UR4, 0x1 ;  /* 0x0000000409067c11 */ /* 0x000fe4000f8008ff */
[----:B------:R-:W-:Y:S02]  /*2de0*/  LEA.HI.X.SX32 R26, R8, R24, 0x1, P1 ;  /* 0x00000018081a7211 */ /* 0x000fe400008f0eff */
[----:B------:R-:W-:-:S02]  /*2df0*/  LEA R8, P1, R11, UR4, 0x1 ;  /* 0x000000040b087c11 */ /* 0x000fc4000f8208ff */
[----:B------:R-:W-:Y:S02]  /*2e00*/  LEA.HI.X.SX32 R22, R10, R24, 0x1, P2 ;  /* 0x000000180a167211 */ /* 0x000fe400010f0eff */
[--C-:B------:R-:W-:Y:S02]  /*2e10*/  LEA.HI.X R7, R9, UR5, R16.reuse, 0x1, P0 ;  /* 0x0000000509077c11 */ /* 0x100fe400080f0c10 */
[----:B------:R-:W-:Y:S02]  /*2e20*/  LEA R10, P2, R15, UR4, 0x1 ;  /* 0x000000040f0a7c11 */ /* 0x000fe4000f8408ff */
[----:B------:R-:W-:Y:S02]  /*2e30*/  PRMT R16, R14, 0x7610, R16 ;  /* 0x000076100e107816 */ /* 0x000fe40000000010 */
[----:B------:R-:W-:Y:S02]  /*2e40*/  F2FP.BF16.F32.PACK_AB R12, R13, R12 ;  /* 0x0000000c0d0c723e */ /* 0x000fe400000010ff */
[----:B------:R-:W-:Y:S01]  /*2e50*/  LEA.HI.X R9, R11, UR5, R26, 0x1, P1 ;  /* 0x000000050b097c11 */ /* 0x000fe200088f0c1a */
[----:B------:R0:W-:Y:S01]  /*2e60*/  STG.E.U16 desc[UR36][R4.64], R16 ;  /* 0x0000001004007986 */ /* 0x0001e2000c101524 */
[----:B------:R-:W-:-:S02]  /*2e70*/  LEA.HI.X R11, R15, UR5, R22, 0x1, P2 ;  /* 0x000000050f0b7c11 */ /* 0x000fc400090f0c16 */
[----:B------:R-:W-:Y:S01]  /*2e80*/  PRMT R13, R14, 0x7632, R13 ;  /* 0x000076320e0d7816 */ /* 0x000fe2000000000d */
[C---:B------:R-:W-:Y:S01]  /*2e90*/  VIADD R14, R3.reuse, 0x80 ;  /* 0x00000080030e7836 */ /* 0x040fe20000000000 */
[C---:B------:R-:W-:Y:S02]  /*2ea0*/  IADD3 R15, R3.reuse, 0x40, RZ ;  /* 0x00000040030f7810 */ /* 0x040fe40007ffe0ff */
[C---:B------:R-:W-:Y:S01]  /*2eb0*/  PRMT R26, R12.reuse, 0x7632, R26 ;  /* 0x000076320c1a7816 */ /* 0x040fe2000000001a */
[----:B------:R1:W-:Y:S01]  /*2ec0*/  STG.E.U16 desc[UR36][R6.64], R13 ;  /* 0x0000000d06007986 */ /* 0x0003e2000c101524 */
[C---:B------:R-:W-:Y:S02]  /*2ed0*/  IADD3 R19, R3.reuse, 0x70, RZ ;  /* 0x0000007003137810 */ /* 0x040fe40007ffe0ff */
[C---:B------:R-:W-:Y:S01]  /*2ee0*/  IADD3 R22, R3.reuse, 0xa0, RZ ;  /* 0x000000a003167810 */ /* 0x040fe20007ffe0ff */
[C---:B0-----:R-:W-:Y:S01]  /*2ef0*/  VIADD R16, R3.reuse, 0x90 ;  /* 0x0000009003107836 */ /* 0x041fe20000000000 */
[----:B------:R-:W-:Y:S01]  /*2f00*/  PRMT R5, R12, 0x7610, R5 ;  /* 0x000076100c057816 */ /* 0x000fe20000000005 */
[----:B------:R-:W-:Y:S01]  /*2f10*/  VIADD R12, R3, 0x50 ;  /* 0x00000050030c7836 */ /* 0x000fe20000000000 */
[----:B------:R-:W-:Y:S01]  /*2f20*/  F2FP.BF16.F32.PACK_AB R20, R21, R20 ;  /* 0x000000141514723e */ /* 0x000fe200000010ff */
[----:B------:R-:W-:Y:S01]  /*2f30*/  VIADD R4, R3, 0xb0 ;  /* 0x000000b003047836 */ /* 0x000fe20000000000 */
[----:B------:R-:W-:Y:S01]  /*2f40*/  IADD3 R3, P5, R15, R17, RZ ;  /* 0x000000110f037210 */ /* 0x000fe20007fbe0ff */
[----:B------:R0:W-:Y:S01]  /*2f50*/  STG.E.U16 desc[UR36][R8.64], R5 ;  /* 0x0000000508007986 */ /* 0x0001e2000c101524 */
[----:B------:R-:W-:-:S02]  /*2f60*/  F2FP.BF16.F32.PACK_AB R0, R27, R0 ;  /* 0x000000001b00723e */ /* 0x000fc400000010ff */
[-C--:B-1----:R-:W-:Y:S01]  /*2f70*/  LEA.HI.X.SX32 R6, R15, R24.reuse, 0x1, P5 ;  /* 0x000000180f067211 */ /* 0x082fe200028f0eff */
[----:B------:R1:W-:Y:S01]  /*2f80*/  STG.E.U16 desc[UR36][R10.64], R26 ;  /* 0x0000001a0a007986 */ /* 0x0003e2000c101524 */
[-C--:B------:R-:W-:Y:S02]  /*2f90*/  IADD3 R7, P3, R25, R17.reuse, RZ ;  /* 0x0000001119077210 */ /* 0x080fe40007f7e0ff */
[-C--:B------:R-:W-:Y:S02]  /*2fa0*/  IADD3 R13, P0, R16, R17.reuse, RZ ;  /* 0x00000011100d7210 */ /* 0x080fe40007f1e0ff */
[-C--:B------:R-:W-:Y:S02]  /*2fb0*/  IADD3 R15, P5, R22, R17.reuse, RZ ;  /* 0x00000011160f7210 */ /* 0x080fe40007fbe0ff */
[----:B------:R-:W-:Y:S02]  /*2fc0*/  LEA.HI.X.SX32 R16, R16, R24, 0x1, P0 ;  /* 0x0000001810107211 */ /* 0x000fe400000f0eff */
[----:B0-----:R-:W-:-:S02]  /*2fd0*/  IADD3 R5, P4, R12, R17, RZ ;  /* 0x000000110c057210 */ /* 0x001fc40007f9e0ff */
[CC--:B------:R-:W-:Y:S02]  /*2fe0*/  IADD3 R9, P2, R19.reuse, R17.reuse, RZ ;  /* 0x0000001113097210 */ /* 0x0c0fe40007f5e0ff */
[-C--:B-1----:R-:W-:Y:S02]  /*2ff0*/  IADD3 R11, P1, R14, R17.reuse, RZ ;  /* 0x000000110e0b7210 */ /* 0x082fe40007f3e0ff */
[----:B------:R-:W-:Y:S02]  /*3000*/  IADD3 R17, P6, R4, R17, RZ ;  /* 0x0000001104117210 */ /* 0x000fe40007fde0ff */
[-C--:B------:R-:W-:Y:S02]  /*3010*/  LEA.HI.X.SX32 R8, R12, R24.reuse, 0x1, P4 ;  /* 0x000000180c087211 */ /* 0x080fe400020f0eff */
[-C--:B------:R-:W-:Y:S02]  /*3020*/  LEA.HI.X.SX32 R12, R19, R24.reuse, 0x1, P2 ;  /* 0x00000018130c7211 */ /* 0x080fe400010f0eff */
[----:B------:R-:W-:-:S02]  /*3030*/  LEA.HI.X.SX32 R10, R25, R24, 0x1, P3 ;  /* 0x00000018190a7211 */ /* 0x000fc400018f0eff */
[-C--:B------:R-:W-:Y:S02]  /*3040*/  LEA.HI.X.SX32 R14, R14, R24.reuse, 0x1, P1 ;  /* 0x000000180e0e7211 */ /* 0x080fe400008f0eff */
[----:B------:R-:W-:Y:S02]  /*3050*/  LEA.HI.X.SX32 R22, R22, R24, 0x1, P5 ;  /* 0x0000001816167211 */ /* 0x000fe400028f0eff */
[----:B------:R-:W-:Y:S02]  /*3060*/  F2FP.BF16.F32.PACK_AB R19, R29, R2 ;  /* 0x000000021d13723e */ /* 0x000fe400000010ff */
[----:B------:R-:W-:Y:S02]  /*3070*/  LEA.HI.X.SX32 R24, R4, R24, 0x1, P6 ;  /* 0x0000001804187211 */ /* 0x000fe400030f0eff */
[----:B------:R-:W-:Y:S02]  /*3080*/  LEA R2, P0, R3, UR4, 0x1 ;  /* 0x0000000403027c11 */ /* 0x000fe4000f8008ff */
[----:B------:R-:W-:-:S02]  /*3090*/  LEA R4, P1, R5, UR4, 0x1 ;  /* 0x0000000405047c11 */ /* 0x000fc4000f8208ff */
[----:B------:R-:W-:Y:S02]  /*30a0*/  LEA.HI.X R3, R3, UR5, R6, 0x1, P0 ;  /* 0x0000000503037c11 */ /* 0x000fe400080f0c06 */
[----:B------:R-:W-:Y:S02]  /*30b0*/  LEA R6, P0, R7, UR4, 0x1 ;  /* 0x0000000407067c11 */ /* 0x000fe4000f8008ff */
[----:B------:R-:W-:Y:S01]  /*30c0*/  LEA.HI.X R5, R5, UR5, R8, 0x1, P1 ;  /* 0x0000000505057c11 */ /* 0x000fe200088f0c08 */
[----:B------:R0:W-:Y:S01]  /*30d0*/  STG.E.U16 desc[UR36][R2.64], R19 ;  /* 0x0000001302007986 */ /* 0x0001e2000c101524 */
[----:B------:R-:W-:Y:S02]  /*30e0*/  LEA R8, P1, R9, UR4, 0x1 ;  /* 0x0000000409087c11 */ /* 0x000fe4000f8208ff */
[----:B------:R-:W-:Y:S02]  /*30f0*/  LEA.HI.X R7, R7, UR5, R10, 0x1, P0 ;  /* 0x0000000507077c11 */ /* 0x000fe400080f0c0a */
[----:B------:R-:W-:-:S02]  /*3100*/  LEA R10, P0, R11, UR4, 0x1 ;  /* 0x000000040b0a7c11 */ /* 0x000fc4000f8008ff */
[----:B------:R-:W-:Y:S02]  /*3110*/  LEA.HI.X R9, R9, UR5, R12, 0x1, P1 ;  /* 0x0000000509097c11 */ /* 0x000fe400088f0c0c */
[----:B------:R-:W-:Y:S02]  /*3120*/  LEA R12, P1, R13, UR4, 0x1 ;  /* 0x000000040d0c7c11 */ /* 0x000fe4000f8208ff */
[----:B------:R-:W-:Y:S02]  /*3130*/  PRMT R21, R19, 0x7632, R21 ;  /* 0x0000763213157816 */ /* 0x000fe40000000015 */
[----:B------:R-:W-:Y:S02]  /*3140*/  LEA.HI.X R11, R11, UR5, R14, 0x1, P0 ;  /* 0x000000050b0b7c11 */ /* 0x000fe400080f0c0e */
[----:B------:R-:W-:Y:S01]  /*3150*/  LEA R14, P0, R15, UR4, 0x1 ;  /* 0x000000040f0e7c11 */ /* 0x000fe2000f8008ff */
[----:B------:R1:W-:Y:S01]  /*3160*/  STG.E.U16 desc[UR36][R4.64], R21 ;  /* 0x0000001504007986 */ /* 0x0003e2000c101524 */
[----:B------:R-:W-:-:S02]  /*3170*/  LEA.HI.X R13, R13, UR5, R16, 0x1, P1 ;  /* 0x000000050d0d7c11 */ /* 0x000fc400088f0c10 */
[----:B------:R-:W-:Y:S01]  /*3180*/  LEA R16, P1, R17, UR4, 0x1 ;  /* 0x0000000411107c11 */ /* 0x000fe2000f8208ff */
[----:B------:R-:W-:Y:S01]  /*3190*/  STG.E.U16 desc[UR36][R6.64], R20 ;  /* 0x0000001406007986 */ /* 0x000fe2000c101524 */
[----:B0-----:R-:W-:Y:S02]  /*31a0*/  PRMT R3, R20, 0x7632, R3 ;  /* 0x0000763214037816 */ /* 0x001fe40000000003 */
[----:B------:R-:W-:Y:S02]  /*31b0*/  F2FP.BF16.F32.PACK_AB R18, R23, R18 ;  /* 0x000000121712723e */ /* 0x000fe400000010ff */
[----:B------:R-:W-:Y:S01]  /*31c0*/  LEA.HI.X R15, R15, UR5, R22, 0x1, P0 ;  /* 0x000000050f0f7c11 */ /* 0x000fe200080f0c16 */
[----:B------:R-:W-:Y:S01]  /*31d0*/  STG.E.U16 desc[UR36][R8.64], R3 ;  /* 0x0000000308007986 */ /* 0x000fe2000c101524 */
[----:B------:R-:W-:Y:S02]  /*31e0*/  LEA.HI.X R17, R17, UR5, R24, 0x1, P1 ;  /* 0x0000000511117c11 */ /* 0x000fe400088f0c18 */
[----:B-1----:R-:W-:Y:S01]  /*31f0*/  PRMT R5, R0, 0x7632, R5 ;  /* 0x0000763200057816 */ /* 0x002fe20000000005 */
[----:B------:R-:W-:Y:S01]  /*3200*/  STG.E.U16 desc[UR36][R10.64], R0 ;  /* 0x000000000a007986 */ /* 0x000fe2000c101524 */
[----:B------:R-:W-:-:S03]  /*3210*/  PRMT R2, R18, 0x7632, R2 ;  /* 0x0000763212027816 */ /* 0x000fc60000000002 */
[----:B------:R-:W-:Y:S04]  /*3220*/  STG.E.U16 desc[UR36][R12.64], R5 ;  /* 0x000000050c007986 */ /* 0x000fe8000c101524 */
[----:B------:R-:W-:Y:S04]  /*3230*/  STG.E.U16 desc[UR36][R14.64], R18 ;  /* 0x000000120e007986 */ /* 0x000fe8000c101524 */
[----:B------:R-:W-:Y:S01]  /*3240*/  STG.E.U16 desc[UR36][R16.64], R2 ;  /* 0x0000000210007986 */ /* 0x000fe2000c101524 */
[----:B------:R-:W-:Y:S05]  /*3250*/  EXIT ;  /* 0x000000000000794d */ /* 0x000fea0003800000 */
.L_x_1228:
[----:B------:R-:W-:Y:S01]  /*3260*/  MOV R0, 0x0 ;  /* 0x0000000000007802 */ /* 0x000fe20000000f00 */
[----:B------:R-:W-:Y:S01]  /*3270*/  ULDC.64 UR4, c[0x4][0x178] ;  /* 0x01005e0000047ab9 */ /* 0x000fe20000000a00 */
[----:B------:R-:W-:Y:S01]  /*3280*/  ULDC.64 UR6, c[0x4][0x90] ;  /* 0x0100240000067ab9 */ /* 0x000fe20000000a00 */
[----:B------:R-:W-:Y:S01]  /*3290*/  IMAD.U32 R4, RZ, RZ, UR4 ;  /* 0x00000004ff047e24 */ /* 0x000fe2000f8e00ff */
[----:B------:R0:W1:Y:S01]  /*32a0*/  LDC.64 R2, c[0x4][R0] ;  /* 0x0100000000027b82 */ /* 0x0000620000000a00 */
[----:B------:R-:W-:Y:S01]  /*32b0*/  MOV R5, UR5 ;  /* 0x0000000500057c02 */ /* 0x000fe20008000f00 */
[----:B------:R-:W-:Y:S01]  /*32c0*/  ULDC.64 UR4, c[0x4][0x180] ;  /* 0x0100600000047ab9 */ /* 0x000fe20000000a00 */
[----:B------:R-:W-:Y:S01]  /*32d0*/  HFMA2.MMA R8, -RZ, RZ, 0, 3.2007694244384765625e-05 ;  /* 0x00000219ff087435 */ /* 0x000fe200000001ff */
[----:B------:R-:W-:Y:S01]  /*32e0*/  IMAD.U32 R6, RZ, RZ, UR4 ;  /* 0x00000004ff067e24 */ /* 0x000fe2000f8e00ff */
[----:B------:R-:W-:Y:S01]  /*32f0*/  MOV R10, UR6 ;  /* 0x00000006000a7c02 */ /* 0x000fe20008000f00 */
[----:B------:R-:W-:Y:S01]  /*3300*/  IMAD.U32 R7, RZ, RZ, UR5 ;  /* 0x00000005ff077e24 */ /* 0x000fe2000f8e00ff */
[----:B------:R-:W-:Y:S01]  /*3310*/  MOV R13, RZ ;  /* 0x000000ff000d7202 */ /* 0x000fe20000000f00 */
[----:B------:R-:W-:-:S02]  /*3320*/  IMAD.U32 R11, RZ, RZ, UR7 ;  /* 0x00000007ff0b7e24 */ /* 0x000fc4000f8e00ff */
[----:B0-----:R-:W-:-:S07]  /*3330*/  IMAD.MOV.U32 R12, RZ, RZ, 0x1 ;  /* 0x00000001ff0c7424 */ /* 0x001fce00078e00ff */
[----:B------:R-:W-:-:S07]  /*3340*/  LEPC R20, `(.L_x_1260) ;  /* 0x000000001014794e */ /* 0x000fce0000000000 */
[----:B-1----:R-:W-:Y:S05]  /*3350*/  CALL.ABS.NOINC R2 ;  /* 0x0000000002007343 */ /* 0x002fea0003c00000 */
.L_x_1260:
[----:B------:R-:W-:Y:S05]  /*3360*/  EXIT ;  /* 0x000000000000794d */ /* 0x000fea0003800000 */
.L_x_1229:
[----:B------:R-:W-:Y:S01]  /*3370*/  HFMA2.MMA R11, -RZ, RZ, 0, 1.847743988037109375e-06 ;  /* 0x0000001fff0b7435 */ /* 0x000fe200000001ff */
[----:B------:R-:W-:Y:S01]  /*3380*/  IMAD.MOV.U32 R12, RZ, RZ, 0x10 ;  /* 0x00000010ff0c7424 */ /* 0x000fe200078e00ff */
[----:B------:R-:W-:Y:S01]  /*3390*/  MOV R2, 0xff7fffff ;  /* 0xff7fffff00027802 */ /* 0x000fe20000000f00 */
[----:B------:R-:W-:-:S08]  /*33a0*/  IMAD.MOV.U32 R15, RZ, RZ, -0x1 ;  /* 0xffffffffff0f7424 */ /* 0x000fd000078e00ff */
[----:B------:R-:W-:Y:S05]  /*33b0*/  WARPSYNC.COLLECTIVE R15, `(.L_x_1261) ;  /* 0x000000000f087348 */ /* 0x000fea0003c00000 */
[----:B------:R0:W1:Y:S02]  /*33c0*/  SHFL.BFLY P6, R14, R13, R12, R11 ;  /* 0x0c00000c0d0e7389 */ /* 0x00006400000c000b */
[----:B01----:R-:W-:Y:S01]  /*33d0*/  ENDCOLLECTIVE ;  /* 0x000000000000791b */ /* 0x003fe20003800000 */
.L_x_1261:
[----:B------:R-:W-:Y:S01]  /*33e0*/  IMAD.MOV.U32 R12, RZ, RZ, 0x8 ;  /* 0x00000008ff0c7424 */ /* 0x000fe200078e00ff */
[----:B------:R-:W-:-:S04]  /*33f0*/  FMNMX.FTZ R0, R14, -3.40282346638528859812e+38, !PT ;  /* 0xff7fffff0e007809 */ /* 0x000fc80007810000 */
[----:B------:R-:W-:-:S07]  /*3400*/  MOV R13, R0 ;  /* 0x00000000000d7202 */ /* 0x000fce0000000f00 */
[----:B------:R-:W-:Y:S05]  /*3410*/  WARPSYNC.COLLECTIVE R15, `(.L_x_1262) ;  /* 0x000000000f087348 */ /* 0x000fea0003c00000 */
[----:B------:R0:W1:Y:S02]  /*3420*/  SHFL.BFLY P6, R14, R13, R12, R11 ;  /* 0x0c00000c0d0e7389 */ /* 0x00006400000c000b */
[----:B01----:R-:W-:Y:S01]  /*3430*/  ENDCOLLECTIVE ;  /* 0x000000000000791b */ /* 0x003fe20003800000 */
.L_x_1262:
[----:B------:R-:W-:Y:S01]  /*3440*/  IMAD.MOV.U32 R12, RZ, RZ, 0x4 ;  /* 0x00000004ff0c7424 */ /* 0x000fe200078e00ff */
[----:B------:R-:W-:-:S04]  /*3450*/  FMNMX.FTZ R3, R0, R14, !PT ;  /* 0x0000000e00037209 */ /* 0x000fc80007810000 */
[----:B------:R-:W-:-:S07]  /*3460*/  MOV R13, R3 ;  /* 0x00000003000d7202 */ /* 0x000fce0000000f00 */
[----:B------:R-:W-:Y:S05]  /*3470*/  WARPSYNC.COLLECTIVE R15, `(.L_x_1263) ;  /* 0x000000000f087348 */ /* 0x000fea0003c00000 */
[----:B------:R0:W1:Y:S02]  /*3480*/  SHFL.BFLY P6, R14, R13, R12, R11 ;  /* 0x0c00000c0d0e7389 */ /* 0x00006400000c000b */
[----:B01----:R-:W-:Y:S01]  /*3490*/  ENDCOLLECTIVE ;  /* 0x000000000000791b */ /* 0x003fe20003800000 */
.L_x_1263:
[----:B------:R-:W-:Y:S01]  /*34a0*/  IMAD.MOV.U32 R12, RZ, RZ, 0x2 ;  /* 0x00000002ff0c7424 */ /* 0x000fe200078e00ff */
[----:B------:R-:W-:-:S04]  /*34b0*/  FMNMX.FTZ R4, R3, R14, !PT ;  /* 0x0000000e03047209 */ /* 0x000fc80007810000 */
[----:B------:R-:W-:-:S07]  /*34c0*/  MOV R13, R4 ;  /* 0x00000004000d7202 */ /* 0x000fce0000000f00 */
[----:B------:R-:W-:Y:S05]  /*34d0*/  WARPSYNC.COLLECTIVE R15, `(.L_x_1264) ;  /* 0x000000000f087348 */ /* 0x000fea0003c00000 */
[----:B------:R0:W1:Y:S02]  /*34e0*/  SHFL.BFLY P6, R14, R13, R12, R11 ;  /* 0x0c00000c0d0e7389 */ /* 0x00006400000c000b */
[----:B01----:R-:W-:Y:S01]  /*34f0*/  ENDCOLLECTIVE ;  /* 0x000000000000791b */ /* 0x003fe20003800000 */
.L_x_1264:
[----:B------:R-:W-:Y:S05]  /*3500*/  BRA `(.L_x_1265) ;  /* 0xffffffd000c07947 */ /* 0x000fea000383ffff */
.L_x_1266:
        /* <DEDUP_REMOVED lines=15> */
.L_x_29588:


//--------------------- .text._ZN4vllm25paged_attention_v2_kernelI13__nv_bfloat16hLi128ELi16ELi128ELNS_18Fp8KVCacheDataTypeE2ELb0ELi512EEEvPfS3_PT_PKS4_PKT0_SA_ifPKiSC_iPKfiiiSE_SE_iiiii --------------------------
	.section	.text._ZN4vllm25paged_attention_v2_kernelI13__nv_bfloat16hLi128ELi16ELi128ELNS_18Fp8KVCacheDataTypeE2ELb0ELi512EEEvPfS3_PT_PKS4_PKT0_SA_ifPKiSC_iPKfiiiSE_SE_iiiii,"ax",@progbits
	.align	128
        .global         _ZN4vllm25paged_attention_v2_kernelI13__nv_bfloat16hLi128ELi16ELi128ELNS_18Fp8KVCacheDataTypeE2ELb0ELi512EEEvPfS3_PT_PKS4_PKT0_SA_ifPKiSC_iPKfiiiSE_SE_iiiii
        .type           _ZN4vllm25paged_attention_v2_kernelI13__nv_bfloat16hLi128ELi16ELi128ELNS_18Fp8KVCacheDataTypeE2ELb0ELi512EEEvPfS3_PT_PKS4_PKT0_SA_ifPKiSC_iPKfiiiSE_SE_iiiii,@function
        .size           _ZN4vllm25paged_attention_v2_kernelI13__nv_bfloat16hLi128ELi16ELi128ELNS_18Fp8KVCacheDataTypeE2ELb0ELi512EEEvPfS3_PT_PKS4_PKT0_SA_ifPKiSC_iPKfiiiSE_SE_iiiii,(.L_x_29589 - _ZN4vllm25paged_attention_v2_kernelI13__nv_bfloat16hLi128ELi16ELi128ELNS_18Fp8KVCacheDataTypeE2ELb0ELi512EEEvPfS3_PT_PKS4_PKT0_SA_ifPKiSC_iPKfiiiSE_SE_iiiii)
        .other          _ZN4vllm25paged_attention_v2_kernelI13__nv_bfloat16hLi128ELi16ELi128ELNS_18Fp8KVCacheDataTypeE2ELb0ELi512EEEvPfS3_PT_PKS4_PKT0_SA_ifPKiSC_iPKfiiiSE_SE_iiiii,@"STO_CUDA_ENTRY STV_DEFAULT"
_ZN4vllm25paged_attention_v2_kernelI13__nv_bfloat16hLi128ELi16ELi128ELNS_18Fp8KVCacheDataTypeE2ELb0ELi512EEEvPfS3_PT_PKS4_PKT0_SA_ifPKiSC_iPKfiiiSE_SE_iiiii:
.text._ZN4vllm25paged_attention_v2_kernelI13__nv_bfloat16hLi128ELi16ELi128ELNS_18Fp8KVCacheDataTypeE2ELb0ELi512EEEvPfS3_PT_PKS4_PKT0_SA_ifPKiSC_iPKfiiiSE_SE_iiiii:
        /* <DEDUP_REMOVED lines=12> */
[----:B------:R-:W-:Y:S01]  /*00c0*/  ULDC UR38, c[0x0][0x14] ;  /* 0x0000050000267ab9 */ /* 0x000fe20000000800 */
[----:B------:R-:W-:Y:S01]  /*00d0*/  ULDC UR39, c[0x0][0xc] ;  /* 0x0000030000277ab9 */ /* 0x000fe20000000800 */
[----:B------:R-:W1:Y:S01]  /*00e0*/  S2R R20, SR_CTAID.X ;  /* 0x0000000000147919 */ /* 0x000e620000002500 */
[----:B------:R-:W-:Y:S01]  /*00f0*/  BSSY B0, `(.L_x_1267) ;  /* 0x0000062000007945 */ /* 0x000fe20003800000 */
[----:B------:R-:W-:-:S04]  /*0100*/  SHF.R.S32.HI R3, RZ, 0x1f, R0 ;  /* 0x0000001fff037819 */ /* 0x000fc80000011400 */
[----:B------:R-:W-:Y:S02]  /*0110*/  LEA.HI R3, R3, R0, RZ, 0x4 ;  /* 0x0000000003037211 */ /* 0x000fe400078f20ff */
[----:B------:R-:W-:Y:S02]  /*0120*/  LEA R0, R23, 0x20, 0x5 ;  /* 0x0000002017007811 */ /* 0x000fe400078e28ff */
        /* <DEDUP_REMOVED lines=19> */
[C---:B------:R-:W-:Y:S02]  /*0260*/  VIMNMX R5, R4.reuse, -0x30, !PT ;  /* 0xffffffd004057848 */ /* 0x040fe40007fe0100 */
[----:B------:R-:W-:Y:S01]  /*0270*/  SHF.R.S32.HI R10, RZ, 0x1f, R6 ;  /* 0x0000001fff0a7819 */ /* 0x000fe20000011406 */
[----:B------:R-:W-:Y:S01]  /*0280*/  IMAD.IADD R8, R21, 0x1, -R8 ;  /* 0x0000000115087824 */ /* 0x000fe200078e0a08 */
[----:B------:R-:W-:-:S04]  /*0290*/  IADD3 R5, -R4, 0x3f, R5 ;  /* 0x0000003f04057810 */ /* 0x000fc80007ffe105 */
[C---:B------:R-:W-:Y:S02]  /*02a0*/  LEA.HI R2, R5.reuse, 0x1, RZ, 0x1a ;  /* 0x0000000105027811 */ /* 0x040fe400078fd0ff */
[----:B------:R-:W-:Y:S02]  /*02b0*/  ISETP.GE.U32.AND P0, PT, R5, 0xc0, PT ;  /* 0x000000c00500780c */ /* 0x000fe40003f06070 */
[----:B------:R-:W-:Y:S02]  /*02c0*/  LOP3.LUT P1, R2, R2, 0x3, RZ, 0xc0, !PT ;  /* 0x0000000302027812 */ /* 0x000fe4000782c0ff */
[----:B------:R-:W-:-:S04]  /*02d0*/  SHF.L.U32 R5, R20, 0x7, RZ ;  /* 0x0000000714057819 */ /* 0x000fc800000006ff */
[----:B------:R-:W-:-:S07]  /*02e0*/  SHF.R.S32.HI R7, RZ, 0x1f, R5 ;  /* 0x0000001fff077819 */ /* 0x000fce0000011405 */
[----:B------:R-:W-:Y:S05]  /*02f0*/  @!P1 BRA `(.L_x_1270) ;  /* 0x0000000000749947 */ /* 0x000fea0003800000 */
[----:B------:R-:W0:Y:S01]  /*0300*/  S2UR UR5, SR_CgaCtaId ;  /* 0x00000000000579c3 */ /* 0x000e220000008800 */
[----:B------:R-:W-:Y:S01]  /*0310*/  IMAD.SHL.U32 R9, R4, 0x8, RZ ;  /* 0x0000000804097824 */ /* 0x000fe200078e00ff */
[----:B------:R-:W-:Y:S01]  /*0320*/  UMOV UR4, 0x400 ;  /* 0x0000040000047882 */ /* 0x000fe20000000000 */
[----:B------:R-:W-:-:S03]  /*0330*/  ULDC.64 UR6, c[0x0][0x228] ;  /* 0x00008a0000067ab9 */ /* 0x000fc60000000a00 */
[----:B------:R-:W-:-:S04]  /*0340*/  LEA R3, R8, R9, 0x2 ;  /* 0x0000000908037211 */ /* 0x000fc800078e10ff */
        /* <DEDUP_REMOVED lines=11> */
.L_x_1271:
[----:B------:R-:W-:Y:S01]  /*0400*/  MOV R2, R13 ;  /* 0x0000000d00027202 */ /* 0x000fe20000000f00 */
[----:B------:R-:W-:-:S05]  /*0410*/  IMAD.MOV.U32 R3, RZ, RZ, R26 ;  /* 0x000000ffff037224 */ /* 0x000fca00078e001a */
[----:B------:R-:W2:Y:S04]  /*0420*/  LDG.E.CONSTANT R12, desc[UR36][R2.64+-0x4] ;  /* 0xfffffc24020c7981 */ /* 0x000ea8000c1e9900 */
[----:B------:R-:W3:Y:S01]  /*0430*/  LDG.E.CONSTANT R14, desc[UR36][R2.64] ;  /* 0x00000024020e7981 */ /* 0x000ee2000c1e9900 */
[----:B------:R-:W-:Y:S01]  /*0440*/  VIADD R9, R9, 0xffffffff ;  /* 0xffffffff09097836 */ /* 0x000fe20000000000 */
[----:B------:R-:W-:Y:S01]  /*0450*/  IADD3 R13, P2, R2, 0x400, RZ ;  /* 0x00000400020d7810 */ /* 0x000fe20007f5e0ff */
[----:B------:R-:W-:-:S03]  /*0460*/  VIADD R4, R4, 0x40 ;  /* 0x0000004004047836 */ /* 0x000fc60000000000 */
[----:B------:R-:W-:Y:S02]  /*0470*/  ISETP.NE.AND P1, PT, R9, RZ, PT ;  /* 0x000000ff0900720c */ /* 0x000fe40003f25270 */
[----:B------:R-:W-:Y:S01]  /*0480*/  IADD3.X R26, RZ, R3, RZ, P2, !PT ;  /* 0x00000003ff1a7210 */ /* 0x000fe200017fe4ff */
[----:B--2---:R-:W-:Y:S04]  /*0490*/  STS [R11+-0x4], R12 ;  /* 0xfffffc0c0b007388 */ /* 0x004fe80000000800 */
[----:B---3--:R0:W-:Y:S02]  /*04a0*/  STS [R11], R14 ;  /* 0x0000000e0b007388 */ /* 0x0081e40000000800 */
[----:B0-----:R-:W-:-:S04]  /*04b0*/  VIADD R11, R11, 0x200 ;  /* 0x000002000b0b7836 */ /* 0x001fc80000000000 */
[----:B------:R-:W-:Y:S05]  /*04c0*/  @P1 BRA `(.L_x_1271) ;  /* 0xfffffffc00cc1947 */ /* 0x000fea000383ffff */
.L_x_1270:
[----:B------:R-:W-:Y:S05]  /*04d0*/  BSYNC B1 ;  /* 0x0000000000017941 */ /* 0x000fea0003800000 */
.L_x_1269:
[----:B------:R-:W-:Y:S05]  /*04e0*/  @!P0 BRA `(.L_x_1268) ;  /* 0x0000000000888947 */ /* 0x000fea0003800000 */
[----:B------:R-:W0:Y:S01]  /*04f0*/  S2UR UR5, SR_CgaCtaId ;  /* 0x00000000000579c3 */ /* 0x000e220000008800 */
[----:B------:R-:W-:Y:S01]  /*0500*/  UMOV UR4, 0x400 ;  /* 0x0000040000047882 */ /* 0x000fe20000000000 */
[----:B------:R-:W-:Y:S01]  /*0510*/  IADD3 R6, P0, R6, R5, RZ ;  /* 0x0000000506067210 */ /* 0x000fe20007f1e0ff */
[C---:B------:R-:W-:Y:S01]  /*0520*/  IMAD.SHL.U32 R5, R4.reuse, 0x8, RZ ;  /* 0x0000000804057824 */ /* 0x040fe200078e00ff */
[----:B------:R-:W-:Y:S02]  /*0530*/  IADD3 R14, R4, -0x100, RZ ;  /* 0xffffff00040e7810 */ /* 0x000fe40007ffe0ff */
[----:B------:R-:W-:Y:S01]  /*0540*/  IADD3.X R7, R10, R7, RZ, P0, !PT ;  /* 0x000000070a077210 */ /* 0x000fe200007fe4ff */
[----:B------:R-:W-:Y:S01]  /*0550*/  IMAD R13, R8, 0x4, R5 ;  /* 0x00000004080d7824 */ /* 0x000fe200078e0205 */
[----:B------:R-:W1:Y:S01]  /*0560*/  LDC.64 R2, c[0x0][0x228] ;  /* 0x00008a00ff027b82 */ /* 0x000e620000000a00 */
[----:B0-----:R-:W-:-:S06]  /*0570*/  ULEA UR4, UR5, UR4, 0x18 ;  /* 0x0000000405047291 */ /* 0x001fcc000f8ec03f */
[----:B------:R-:W-:Y:S02]  /*0580*/  LEA R26, R8, UR4, 0x7 ;  /* 0x00000004081a7c11 */ /* 0x000fe4000f8e38ff */
[----:B-1----:R-:W-:Y:S02]  /*0590*/  LEA R12, P0, R6, R2, 0x1 ;  /* 0x00000002060c7211 */ /* 0x002fe400078008ff */
[----:B------:R-:W-:Y:S02]  /*05a0*/  IADD3 R26, R26, 0x400, R5 ;  /* 0x000004001a1a7810 */ /* 0x000fe40007ffe005 */
[----:B------:R-:W-:-:S09]  /*05b0*/  LEA.HI.X R15, R6, R3, R7, 0x1, P0 ;  /* 0x00000003060f7211 */ /* 0x000fd200000f0c07 */
.L_x_1272:
        /* <DEDUP_REMOVED lines=21> */
.L_x_1268:
[----:B------:R-:W-:Y:S05]  /*0710*/  BSYNC B0 ;  /* 0x0000000000007941 */ /* 0x000fea0003800000 */
.L_x_1267:
        /* <DEDUP_REMOVED lines=15> */
.L_x_1306:
        /* <DEDUP_REMOVED lines=15> */
[----:B------:R-:W-:-:S05]  /*0900*/  @!P0 MOV R0, 0x400 ;  /* 0x0000040000008802 */ /* 0x000fca0000000f00 */
[----:B------:R-:W-:-:S05]  /*0910*/  @!P0 VIADD R0, R0, 0x100 ;  /* 0x0000010000008836 */ /* 0x000fca0000000000 */
[----:B0-----:R-:W-:-:S04]  /*0920*/  @!P0 LEA R0, R3, R0, 0x18 ;  /* 0x0000000003008211 */ /* 0x001fc800078ec0ff */
[----:B------:R-:W-:-:S05]  /*0930*/  @!P0 LEA R3, R17, R0, 0x2 ;  /* 0x0000000011038211 */ /* 0x000fca00078e10ff */
        /* <DEDUP_REMOVED lines=25> */
[----:B------:R-:W-:Y:S01]  /*0ad0*/  HFMA2.MMA R4, -RZ, RZ, 0, 0 ;  /* 0x00000000ff047435 */ /* 0x000fe200000001ff */
[----:B------:R-:W-:Y:S01]  /*0ae0*/  UIADD3 UR4, UR4, 0x120, URZ ;  /* 0x0000012004047890 */ /* 0x000fe2000fffe03f */
[----:B------:R-:W-:-:S03]  /*0af0*/  IMAD.MOV.U32 R5, RZ, RZ, R21 ;  /* 0x000000ffff057224 */ /* 0x000fc600078e0015 */
[----:B-1----:R-:W-:-:S06]  /*0b00*/  ULEA UR4, UR5, UR4, 0x18 ;  /* 0x0000000405047291 */ /* 0x002fcc000f8ec03f */
[----:B------:R-:W-:-:S07]  /*0b10*/  LEA R3, R21, UR4, 0x2 ;  /* 0x0000000415037c11 */ /* 0x000fce000f8e10ff */
.L_x_1279:
        /* <DEDUP_REMOVED lines=11> */
.L_x_1278:
[----:B------:R-:W-:Y:S05]  /*0bd0*/  BSYNC B1 ;  /* 0x0000000000017941 */ /* 0x000fea0003800000 */
.L_x_1277:
        /* <DEDUP_REMOVED lines=9> */
[----:B------:R-:W-:-:S04]  /*0c70*/  LEA R3, R5, UR4, 0x2 ;  /* 0x0000000405037c11 */ /* 0x000fc8000f8e10ff */
[----:B------:R-:W-:Y:S02]  /*0c80*/  IADD3 R3, R3, 0x400, RZ ;  /* 0x0000040003037810 */ /* 0x000fe40007ffe0ff */
[----:B------:R-:W-:Y:S05]  /*0c90*/  @!P2 BRA `(.L_x_1281) ;  /* 0x000000040098a947 */ /* 0x000fea0003800000 */
[----:B------:R-:W-:Y:S01]  /*0ca0*/  PLOP3.LUT P0, PT, PT, PT, PT, 0x8, 0x0 ;  /* 0x000000000000781c */ /* 0x000fe20003f0e170 */
[----:B------:R-:W-:-:S12]  /*0cb0*/  VIADD R2, R16, 0xfffffa00 ;  /* 0xfffffa0010027836 */ /* 0x000fd80000000000 */
.L_x_1282:
        /* <DEDUP_REMOVED lines=30> */
[----:B------:R-:W-:-:S04]  /*0ea0*/  FADD.FTZ R27, -R0, R27 ;  /* 0x0000001b001b7221 */ /* 0x000fc80000010100 */
[----:B------:R-:W-:Y:S01]  /*0eb0*/  FMUL.FTZ R27, R27, 1.4426950216293334961 ;  /* 0x3fb8aa3b1b1b7820 */ /* 0x000fe20000410000 */
[----:B------:R-:W2:Y:S01]  /*0ec0*/  MUFU.EX2 R10, R10 ;  /* 0x0000000a000a7308 */ /* 0x000ea20000000800 */
[----:B----4-:R-:W-:Y:S01]  /*0ed0*/  FADD.FTZ R9, R9, R14 ;  /* 0x0000000e09097221 */ /* 0x010fe20000010000 */
[----:B------:R4:W-:Y:S01]  /*0ee0*/  STS [R3+-0x200], R14 ;  /* 0xfffe000e03007388 */ /* 0x0009e20000000800 */
[----:B0-----:R-:W-:Y:S02]  /*0ef0*/  FADD.FTZ R7, -R0, R7 ;  /* 0x0000000700077221 */ /* 0x001fe40000010100 */
[----:B-----5:R-:W-:-:S03]  /*0f00*/  FADD.FTZ R4, R9, R6 ;  /* 0x0000000609047221 */ /* 0x020fc60000010000 */
[----:B------:R-:W0:Y:S01]  /*0f10*/  MUFU.EX2 R26, R26 ;  /* 0x0000001a001a7308 */ /* 0x000e220000000800 */
[----:B------:R-:W5:Y:S01]  /*0f20*/  LDS R9, [R3+0x1400] ;  /* 0x0014000003097984 */ /* 0x000f620000000800 */
[----:B------:R-:W-:Y:S01]  /*0f30*/  FMUL.FTZ R28, R7, 1.4426950216293334961 ;  /* 0x3fb8aa3b071c7820 */ /* 0x000fe20000410000 */
[C---:B-1----:R-:W-:Y:S01]  /*0f40*/  FADD.FTZ R12, -R0.reuse, R13 ;  /* 0x0000000d000c7221 */ /* 0x042fe20000010100 */
[----:B----4-:R-:W-:Y:S01]  /*0f50*/  FADD.FTZ R14, -R0, R8 ;  /* 0x00000008000e7221 */ /* 0x010fe20000010100 */
[----:B------:R-:W-:Y:S02]  /*0f60*/  LDS R7, [R3+0x1600] ;  /* 0x0016000003077984 */ /* 0x000fe40000000800 */
[----:B------:R-:W-:Y:S01]  /*0f70*/  FMUL.FTZ R12, R12, 1.4426950216293334961 ;  /* 0x3fb8aa3b0c0c7820 */ /* 0x000fe20000410000 */
[----:B--2---:R-:W-:Y:S01]  /*0f80*/  FADD.FTZ R4, R4, R10 ;  /* 0x0000000a04047221 */ /* 0x004fe20000010000 */
[----:B------:R-:W1:Y:S01]  /*0f90*/  LDS R13, [R3+0x1800] ;  /* 0x00180000030d7984 */ /* 0x000e620000000800 */
[----:B---3--:R-:W-:-:S03]  /*0fa0*/  FADD.FTZ R15, -R0, R15 ;  /* 0x0000000f000f7221 */ /* 0x008fc60000010100 */
[----:B------:R-:W2:Y:S01]  /*0fb0*/  LDS R8, [R3+0x1a00] ;  /* 0x001a000003087984 */ /* 0x000ea20000000800 */
[----:B------:R-:W-:-:S03]  /*0fc0*/  FMUL.FTZ R15, R15, 1.4426950216293334961 ;  /* 0x3fb8aa3b0f0f7820 */ /* 0x000fc60000410000 */
[----:B------:R3:W-:Y:S01]  /*0fd0*/  STS [R3], R6 ;  /* 0x0000000603007388 */ /* 0x0007e20000000800 */
[----:B------:R-:W-:Y:S01]  /*0fe0*/  FADD.FTZ R11, -R0, R11 ;  /* 0x0000000b000b7221 */ /* 0x000fe20000010100 */
[----:B0-----:R-:W-:Y:S02]  /*0ff0*/  FADD.FTZ R4, R4, R26 ;  /* 0x0000001a04047221 */ /* 0x001fe40000010000 */
[----:B------:R0:W-:Y:S04]  /*1000*/  STS [R3+0x200], R10 ;  /* 0x0002000a03007388 */ /* 0x0001e80000000800 */
[----:B------:R4:W-:Y:S01]  /*1010*/  STS [R3+0x400], R26 ;  /* 0x0004001a03007388 */ /* 0x0009e20000000800 */
[----:B---3--:R-:W3:Y:S08]  /*1020*/  MUFU.EX2 R6, R28 ;  /* 0x0000001c00067308 */ /* 0x008ef00000000800 */
[----:B0-----:R0:W2:Y:S08]  /*1030*/  MUFU.EX2 R10, R12 ;  /* 0x0000000c000a7308 */ /* 0x0010b00000000800 */
[----:B----4-:R4:W2:Y:S01]  /*1040*/  MUFU.EX2 R26, R15 ;  /* 0x0000000f001a7308 */ /* 0x0108a20000000800 */
[----:B0-----:R-:W-:Y:S01]  /*1050*/  FMUL.FTZ R12, R14, 1.4426950216293334961 ;  /* 0x3fb8aa3b0e0c7820 */ /* 0x001fe20000410000 */
[----:B------:R-:W-:Y:S01]  /*1060*/  FMUL.FTZ R14, R29, 1.4426950216293334961 ;  /* 0x3fb8aa3b1d0e7820 */ /* 0x000fe20000410000 */
[----:B------:R-:W-:Y:S01]  /*1070*/  FMUL.FTZ R29, R11, 1.4426950216293334961 ;  /* 0x3fb8aa3b0b1d7820 */ /* 0x000fe20000410000 */
[C---:B-----5:R-:W-:Y:S01]  /*1080*/  FADD.FTZ R11, -R0.reuse, R9 ;  /* 0x00000009000b7221 */ /* 0x060fe20000010100 */
[----:B---3--:R-:W-:Y:S01]  /*1090*/  STS [R3+0x600], R6 ;  /* 0x0006000603007388 */ /* 0x008fe20000000800 */
[----:B-1----:R-:W-:-:S02]  /*10a0*/  FADD.FTZ R13, -R0, R13 ;  /* 0x0000000d000d7221 */ /* 0x002fc40000010100 */
[----:B------:R-:W0:Y:S01]  /*10b0*/  MUFU.EX2 R12, R12 ;  /* 0x0000000c000c7308 */ /* 0x000e220000000800 */
[----:B------:R-:W-:Y:S01]  /*10c0*/  FMUL.FTZ R11, R11, 1.4426950216293334961 ;  /* 0x3fb8aa3b0b0b7820 */ /* 0x000fe20000410000 */
[C---:B----4-:R-:W-:Y:S01]  /*10d0*/  FADD.FTZ R15, -R0.reuse, R7 ;  /* 0x00000007000f7221 */ /* 0x050fe20000010100 */
[----:B--2---:R-:W-:Y:S05]  /*10e0*/  STS [R3+0x800], R10 ;  /* 0x0008000a03007388 */ /* 0x004fea0000000800 */
[----:B------:R-:W1:Y:S01]  /*10f0*/  MUFU.EX2 R14, R14 ;  /* 0x0000000e000e7308 */ /* 0x000e620000000800 */
[----:B------:R-:W-:Y:S07]  /*1100*/  STS [R3+0xe00], R26 ;  /* 0x000e001a03007388 */ /* 0x000fee0000000800 */
[----:B------:R2:W3:Y:S01]  /*1110*/  MUFU.EX2 R7, R11 ;  /* 0x0000000b00077308 */ /* 0x0004e20000000800 */
[----:B0-----:R-:W-:Y:S07]  /*1120*/  STS [R3+0xa00], R12 ;  /* 0x000a000c03007388 */ /* 0x001fee0000000800 */
[----:B------:R0:W4:Y:S01]  /*1130*/  MUFU.EX2 R28, R27 ;  /* 0x0000001b001c7308 */ /* 0x0001220000000800 */
[----:B--2---:R-:W-:Y:S01]  /*1140*/  FMUL.FTZ R11, R15, 1.4426950216293334961 ;  /* 0x3fb8aa3b0f0b7820 */ /* 0x004fe20000410000 */
[----:B------:R-:W-:Y:S01]  /*1150*/  FADD.FTZ R15, -R0, R8 ;  /* 0x00000008000f7221 */ /* 0x000fe20000010100 */
[----:B-1----:R-:W-:Y:S05]  /*1160*/  STS [R3+0xc00], R14 ;  /* 0x000c000e03007388 */ /* 0x002fea0000000800 */
[----:B------:R1:W2:Y:S01]  /*1170*/  MUFU.EX2 R9, R29 ;  /* 0x0000001d00097308 */ /* 0x0002a20000000800 */
[----:B0-----:R-:W-:Y:S01]  /*1180*/  FMUL.FTZ R27, R13, 1.4426950216293334961 ;  /* 0x3fb8aa3b0d1b7820 */ /* 0x001fe20000410000 */
[----:B------:R-:W-:Y:S01]  /*1190*/  FADD.FTZ R13, R4, R6 ;  /* 0x00000006040d7221 */ /* 0x000fe20000010000 */
[----:B---3--:R-:W-:Y:S05]  /*11a0*/  STS [R3+0x1400], R7 ;  /* 0x0014000703007388 */ /* 0x008fea0000000800 */
[----:B------:R-:W0:Y:S01]  /*11b0*/  MUFU.EX2 R11, R11 ;  /* 0x0000000b000b7308 */ /* 0x000e220000000800 */
[----:B-1----:R-:W-:Y:S01]  /*11c0*/  FMUL.FTZ R29, R15, 1.4426950216293334961 ;  /* 0x3fb8aa3b0f1d7820 */ /* 0x002fe20000410000 */
[----:B------:R-:W-:Y:S01]  /*11d0*/  FADD.FTZ R15, R13, R10 ;  /* 0x0000000a0d0f7221 */ /* 0x000fe20000010000 */
[----:B----4-:R-:W-:Y:S03]  /*11e0*/  STS [R3+0x1000], R28 ;  /* 0x0010001c03007388 */ /* 0x010fe60000000800 */
[----:B------:R-:W-:-:S02]  /*11f0*/  FADD.FTZ R15, R15, R12 ;  /* 0x0000000c0f0f7221 */ /* 0x000fc40000010000 */
[----:B------:R-:W1:Y:S01]  /*1200*/  MUFU.EX2 R8, R27 ;  /* 0x0000001b00087308 */ /* 0x000e620000000800 */
[----:B--2---:R-:W-:Y:S01]  /*1210*/  STS [R3+0x1200], R9 ;  /* 0x0012000903007388 */ /* 0x004fe20000000800 */
[----:B------:R-:W-:-:S04]  /*1220*/  FADD.FTZ R15, R15, R14 ;  /* 0x0000000e0f0f7221 */ /* 0x000fc80000010000 */
[----:B------:R-:W-:Y:S02]  /*1230*/  FADD.FTZ R15, R15, R26 ;  /* 0x0000001a0f0f7221 */ /* 0x000fe40000010000 */
[----:B------:R-:W2:Y:S01]  /*1240*/  MUFU.EX2 R13, R29 ;  /* 0x0000001d000d7308 */ /* 0x000ea20000000800 */
[----:B0-----:R-:W-:Y:S01]  /*1250*/  STS [R3+0x1600], R11 ;  /* 0x0016000b03007388 */ /* 0x001fe20000000800 */
[----:B------:R-:W-:-:S04]  /*1260*/  FADD.FTZ R4, R15, R28 ;  /* 0x0000001c0f047221 */ /* 0x000fc80000010000 */
[----:B------:R-:W-:Y:S01]  /*1270*/  FADD.FTZ R4, R4, R9 ;  /* 0x0000000904047221 */ /* 0x000fe20000010000 */
[----:B-1----:R-:W-:Y:S03]  /*1280*/  STS [R3+0x1800], R8 ;  /* 0x0018000803007388 */ /* 0x002fe60000000800 */
[----:B------:R-:W-:-:S04]  /*1290*/  FADD.FTZ R4, R4, R7 ;  /* 0x0000000704047221 */ /* 0x000fc80000010000 */
[----:B------:R-:W-:Y:S01]  /*12a0*/  FADD.FTZ R15, R4, R11 ;  /* 0x0000000b040f7221 */ /* 0x000fe20000010000 */
[----:B--2---:R0:W-:Y:S03]  /*12b0*/  STS [R3+0x1a00], R13 ;  /* 0x001a000d03007388 */ /* 0x0041e60000000800 */
[----:B------:R-:W-:-:S04]  /*12c0*/  FADD.FTZ R4, R15, R8 ;  /* 0x000000080f047221 */ /* 0x000fc80000010000 */
[----:B------:R-:W-:Y:S01]  /*12d0*/  FADD.FTZ R4, R4, R13 ;  /* 0x0000000d04047221 */ /* 0x000fe20000010000 */
[----:B0-----:R-:W-:Y:S01]  /*12e0*/  IADD3 R3, R3, 0x2000, RZ ;  /* 0x0000200003037810 */ /* 0x001fe20007ffe0ff */
[----:B------:R-:W-:Y:S06]  /*12f0*/  @!P2 BRA `(.L_x_1282) ;  /* 0xfffffff80070a947 */ /* 0x000fec000383ffff */
.L_x_1281:
[----:B------:R-:W-:Y:S05]  /*1300*/  BSYNC B1 ;  /* 0x0000000000017941 */ /* 0x000fea0003800000 */
.L_x_1280:
        /* <DEDUP_REMOVED lines=55> */
.L_x_1284:
[----:B------:R-:W-:Y:S05]  /*1680*/  BSYNC B1 ;  /* 0x0000000000017941 */ /* 0x000fea0003800000 */
.L_x_1283:
        /* <DEDUP_REMOVED lines=26> */
.L_x_1276:
[----:B------:R-:W-:Y:S05]  /*1830*/  BSYNC B0 ;  /* 0x0000000000007941 */ /* 0x000fea0003800000 */
.L_x_1275:
        /* <DEDUP_REMOVED lines=20> */
[----:B------:R-:W-:-:S04]  /*1980*/  @!P0 LOP3.LUT R2, R2, 0x1ffffffc, RZ, 0xc0, !PT ;  /* 0x1ffffffc02028812 */ /* 0x000fc800078ec0ff */
[----:B------:R-:W-:Y:S01]  /*1990*/  @!P0 IADD3 R4, R3, R2, RZ ;  /* 0x0000000203048210 */ /* 0x000fe20007ffe0ff */
        /* <DEDUP_REMOVED lines=35> */
.L_x_1289:
        /* <DEDUP_REMOVED lines=8> */
.L_x_1288:
[----:B------:R-:W-:Y:S05]  /*1c50*/  BSYNC B1 ;  /* 0x0000000000017941 */ /* 0x000fea0003800000 */
.L_x_1287:
        /* <DEDUP_REMOVED lines=14> */
.L_x_1292:
        /* <DEDUP_REMOVED lines=9> */
[----:B------:R-:W-:Y:S04]  /*1dd0*/  LDS R26, [R4+0xa00] ;  /* 0x000a0000041a7984 */ /* 0x000fe80000000800 */
[----:B------:R-:W-:Y:S04]  /*1de0*/  LDS R22, [R4+0xc00] ;  /* 0x000c000004167984 */ /* 0x000fe80000000800 */
        /* <DEDUP_REMOVED lines=12> */
[----:B------:R-:W0:Y:S04]  /*1eb0*/  LDS R11, [R4+0x1a00] ;  /* 0x001a0000040b7984 */ /* 0x000e280000000800 */
[----:B------:R1:W-:Y:S04]  /*1ec0*/  STS [R4+-0x400], R25 ;  /* 0xfffc001904007388 */ /* 0x0003e80000000800 */
[----:B------:R1:W-:Y:S04]  /*1ed0*/  STS [R4+-0x200], R27 ;  /* 0xfffe001b04007388 */ /* 0x0003e80000000800 */
[----:B------:R2:W-:Y:S01]  /*1ee0*/  STS [R4], R29 ;  /* 0x0000001d04007388 */ /* 0x0005e20000000800 */
[-C--:B-1----:R-:W-:Y:S01]  /*1ef0*/  FMUL.FTZ R25, R8, R3.reuse ;  /* 0x0000000308197220 */ /* 0x082fe20000410000 */
        /* <DEDUP_REMOVED lines=24> */
.L_x_1291:
[----:B------:R-:W-:Y:S05]  /*2080*/  BSYNC B1 ;  /* 0x0000000000017941 */ /* 0x000fea0003800000 */
.L_x_1290:
        /* <DEDUP_REMOVED lines=31> */
.L_x_1294:
[----:B------:R-:W-:Y:S05]  /*2280*/  BSYNC B1 ;  /* 0x0000000000017941 */ /* 0x000fea0003800000 */
.L_x_1293:
        /* <DEDUP_REMOVED lines=14> */
.L_x_1286:
[----:B------:R-:W-:Y:S05]  /*2370*/  BSYNC B0 ;  /* 0x0000000000007941 */ /* 0x000fea0003800000 */
.L_x_1285:
[----:B------:R-:W-:Y:S01]  /*2380*/  BAR.SYNC.DEFER_BLOCKING 0x0 ;  /* 0x0000000000007b1d */ /* 0x000fe20000010000 */
[----:B------:R-:W-:-:S05]  /*2390*/  ISETP.NE.AND P0, PT, R21, RZ, PT ;  /* 0x000000ff1500720c */ /* 0x000fca0003f05270 */
        /* <DEDUP_REMOVED lines=18> */
[----:B0-----:R3:W-:Y:S04]  /*24c0*/  STG.E desc[UR36][R4.64], R0 ;  /* 0x0000000004007986 */ /* 0x0017e8000c101924 */
[----:B------:R3:W-:Y:S02]  /*24d0*/  STG.E desc[UR36][R6.64], R2 ;  /* 0x0000000206007986 */ /* 0x0007e4000c101924 */
.L_x_1296:
[----:B------:R-:W-:Y:S05]  /*24e0*/  BSYNC B0 ;  /* 0x0000000000007941 */ /* 0x000fea0003800000 */
.L_x_1295:
[----:B------:R-:W4:Y:S01]  /*24f0*/  S2UR UR5, SR_CgaCtaId ;  /* 0x00000000000579c3 */ /* 0x000f220000008800 */
[----:B0--3--:R-:W-:-:S07]  /*2500*/  LOP3.LUT R0, R17, 0x1, RZ, 0xc0, !PT ;  /* 0x0000000111007812 */ /* 0x009fce00078ec0ff */
[----:B------:R-:W-:Y:S01]  /*2510*/  BAR.SYNC.DEFER_BLOCKING 0x0 ;  /* 0x0000000000007b1d */ /* 0x000fe20000010000 */
[----:B--2---:R-:W-:Y:S01]  /*2520*/  LEA.HI R5, R17, R17, RZ, 0x1 ;  /* 0x0000001111057211 */ /* 0x004fe200078f08ff */
[----:B------:R-:W-:Y:S01]  /*2530*/  IMAD.MOV.U32 R27, RZ, RZ, RZ ;  /* 0x000000ffff1b7224 */ /* 0x000fe200078e00ff */
[----:B------:R-:W-:Y:S01]  /*2540*/  ISETP.NE.AND P0, PT, R0, RZ, PT ;  /* 0x000000ff0000720c */ /* 0x000fe20003f05270 */
[----:B------:R-:W-:Y:S01]  /*2550*/  IMAD.MOV.U32 R25, RZ, RZ, RZ ;  /* 0x000000ffff197224 */ /* 0x000fe200078e00ff */
[C---:B------:R-:W-:Y:S01]  /*2560*/  LOP3.LUT R0, R21.reuse, 0xffffffc0, RZ, 0xc0, !PT ;  /* 0xffffffc015007812 */ /* 0x040fe200078ec0ff */
[----:B------:R-:W-:Y:S01]  /*2570*/  UMOV UR4, 0x400 ;  /* 0x0000040000047882 */ /* 0x000fe20000000000 */
[----:B------:R-:W-:Y:S01]  /*2580*/  SHF.R.S32.HI R5, RZ, 0x1, R5 ;  /* 0x00000001ff057819 */ /* 0x000fe20000011405 */
[----:B------:R-:W-:Y:S01]  /*2590*/  UIADD3 UR4, UR4, 0x120, URZ ;  /* 0x0000012004047890 */ /* 0x000fe2000fffe03f */
[----:B------:R-:W-:Y:S01]  /*25a0*/  ISETP.NE.OR P5, PT, R0, 0x40, P0 ;  /* 0x000000400000780c */ /* 0x000fe200007a5670 */
[----:B------:R-:W-:Y:S01]  /*25b0*/  BSSY B0, `(.L_x_1297) ;  /* 0x0000029000007945 */ /* 0x000fe20003800000 */
[----:B------:R-:W-:-:S02]  /*25c0*/  LOP3.LUT R0, R21, 0xffffffe0, RZ, 0xc0, !PT ;  /* 0xffffffe015007812 */ /* 0x000fc400078ec0ff */
[C---:B-1----:R-:W-:Y:S02]  /*25d0*/  IADD3 R2, R21.reuse, 0x1f, RZ ;  /* 0x0000001f15027810 */ /* 0x042fe40007ffe0ff */
[----:B------:R-:W-:Y:S01]  /*25e0*/  ISETP.NE.OR P4, PT, R0, 0x20, P0 ;  /* 0x000000200000780c */ /* 0x000fe20000785670 */
[----:B------:R-:W-:Y:S01]  /*25f0*/  IMAD R0, R18, 0x80, R5 ;  /* 0x0000008012007824 */ /* 0x000fe200078e0205 */
[C---:B------:R-:W-:Y:S02]  /*2600*/  ISETP.GT.OR P1, PT, R21.reuse, 0x3f, P0 ;  /* 0x0000003f1500780c */ /* 0x040fe40000724670 */
[----:B------:R-:W-:Y:S02]  /*2610*/  CS2R R18, SRZ ;  /* 0x0000000000127805 */ /* 0x000fe4000001ff00 */
[----:B------:R-:W-:Y:S01]  /*2620*/  ISETP.GT.U32.AND P3, PT, R2, 0x3e, PT ;  /* 0x0000003e0200780c */ /* 0x000fe20003f64070 */
[----:B------:R-:W-:Y:S01]  /*2630*/  HFMA2.MMA R2, -RZ, RZ, 0, 0 ;  /* 0x00000000ff027435 */ /* 0x000fe200000001ff */
[----:B------:R-:W-:Y:S01]  /*2640*/  ISETP.GT.OR P2, PT, R21, 0x1f, P0 ;  /* 0x0000001f1500780c */ /* 0x000fe20000744670 */
[----:B----4-:R-:W-:Y:S01]  /*2650*/  ULEA UR4, UR5, UR4, 0x18 ;  /* 0x0000000405047291 */ /* 0x010fe2000f8ec03f */
[----:B------:R-:W-:Y:S01]  /*2660*/  HFMA2.MMA R21, -RZ, RZ, 0, 0 ;  /* 0x00000000ff157435 */ /* 0x000fe200000001ff */
[----:B------:R-:W-:-:S04]  /*2670*/  MOV R22, RZ ;  /* 0x000000ff00167202 */ /* 0x000fc80000000f00 */
[----:B------:R-:W-:Y:S01]  /*2680*/  LEA R3, R0, UR4, 0x2 ;  /* 0x0000000400037c11 */ /* 0x000fe2000f8e10ff */
[----:B------:R-:W-:-:S04]  /*2690*/  IMAD.MOV.U32 R0, RZ, RZ, RZ ;  /* 0x000000ffff007224 */ /* 0x000fc800078e00ff */
        /* <DEDUP_REMOVED lines=26> */
.L_x_1298:
[----:B------:R-:W-:Y:S05]  /*2840*/  BSYNC B0 ;  /* 0x0000000000007941 */ /* 0x000fea0003800000 */
.L_x_1297:
        /* <DEDUP_REMOVED lines=28> */
.L_x_1300:
[----:B------:R-:W-:Y:S05]  /*2a10*/  BSYNC B0 ;  /* 0x0000000000007941 */ /* 0x000fea0003800000 */
.L_x_1299:
[----:B------:R-:W-:Y:S06]  /*2a20*/  BAR.SYNC.DEFER_BLOCKING 0x0 ;  /* 0x0000000000007b1d */ /* 0x000fec0000010000 */
[----:B------:R-:W-:Y:S05]  /*2a30*/  @P3 EXIT ;  /* 0x000000000000394d */ /* 0x000fea0003800000 */
[----:B------:R-:W-:Y:S01]  /*2a40*/  IMAD R24, R24, UR39, RZ ;  /* 0x0000002718187c24 */ /* 0x000fe2000f8e02ff */
[----:B------:R-:W-:Y:S01]  /*2a50*/  SHF.L.U32 R23, R23, 0x7, RZ ;  /* 0x0000000717177819 */ /* 0x000fe200000006ff */
[----:B------:R-:W-:Y:S02]  /*2a60*/  IMAD R4, R20, UR38, RZ ;  /* 0x0000002614047c24 */ /* 0x000fe4000f8e02ff */
[----:B01----:R-:W-:Y:S01]  /*2a70*/  IMAD R3, R24, UR38, RZ ;  /* 0x0000002618037c24 */ /* 0x003fe2000f8e02ff */
        /* <DEDUP_REMOVED lines=16> */
[----:B------:R-:W-:Y:S01]  /*2b80*/  LEA.HI.X.SX32 R6, R5, R24, 0x1, P0 ;  /* 0x0000001805067211 */ /* 0x000fe200000f0eff */
        /* <DEDUP_REMOVED lines=15> */
[----:B------:R-:W-:Y:S02]  /*2c80*/  F2FP.BF16.F32.PACK_AB R23, R2, R27 ;  /* 0x0000001b0217723e */ /* 0x000fe400000010ff */
[----:B------:R-:W-:Y:S02]  /*2c90*/  LEA R2, P0, R3, UR4, 0x1 ;  /* 0x0000000403027c11 */ /* 0x000fe4000f8008ff */
[----:B------:R-:W-:Y:S02]  /*2ca0*/  LEA R4, P1, R5, UR4, 0x1 ;  /* 0x0000000405047c11 */ /* 0x000fe4000f8208ff */
[----:B------:R-:W-:Y:S02]  /*2cb0*/  LEA.HI.X R3, R3, UR5, R6, 0x1, P0 ;  /* 0x0000000503037c11 */ /* 0x000fe400080f0c06 */
[----:B------:R-:W-:-:S02]  /*2cc0*/  LEA R6, P0, R7, UR4, 0x1 ;  /* 0x0000000407067c11 */ /* 0x000fc4000f8008ff */
[----:B------:R-:W-:Y:S01]  /*2cd0*/  LEA.HI.X R5, R5, UR5, R8, 0x1, P1 ;  /* 0x0000000505057c11 */ /* 0x000fe200088f0c08 */
[----:B------:R0:W-:Y:S01]  /*2ce0*/  STG.E.U16 desc[UR36][R2.64], R23 ;  /* 0x0000001702007986 */ /* 0x0001e2000c101524 */
[----:B------:R-:W-:Y:S02]  /*2cf0*/  LEA.HI.X R7, R7, UR5, R10, 0x1, P0 ;  /* 0x0000000507077c11 */ /* 0x000fe400080f0c0a */
[----:B------:R-:W-:Y:S02]  /*2d00*/  LEA R10, P0, R11, UR4, 0x1 ;  /* 0x000000040b0a7c11 */ /* 0x000fe4000f8008ff */
[----:B------:R-:W-:Y:S02]  /*2d10*/  LEA R8, P1, R9, UR4, 0x1 ;  /* 0x0000000409087c11 */ /* 0x000fe4000f8208ff */
[----:B------:R-:W-:Y:S02]  /*2d20*/  LEA.HI.X R11, R11, UR5, R14, 0x1, P0 ;  /* 0x000000050b0b7c11 */ /* 0x000fe400080f0c0e */
[----:B------:R-:W-:-:S02]  /*2d30*/  LEA R14, P0, R15, UR4, 0x1 ;  /* 0x000000040f0e7c11 */ /* 0x000fc4000f8008ff */
[----:B------:R-:W-:Y:S02]  /*2d40*/  LEA.HI.X R9, R9, UR5, R12, 0x1, P1 ;  /* 0x0000000509097c11 */ /* 0x000fe400088f0c0c */
[----:B------:R-:W-:Y:S02]  /*2d50*/  LEA R12, P1, R13, UR4, 0x1 ;  /* 0x000000040d0c7c11 */ /* 0x000fe4000f8208ff */
[--C-:B------:R-:W-:Y:S02]  /*2d60*/  LEA.HI.X R15, R15, UR5, R20.reuse, 0x1, P0 ;  /* 0x000000050f0f7c11 */ /* 0x100fe400080f0c14 */
[----:B------:R-:W-:Y:S02]  /*2d70*/  F2FP.BF16.F32.PACK_AB R22, R25, R22 ;  /* 0x000000161916723e */ /* 0x000fe400000010ff */
[----:B------:R-:W-:Y:S02]  /*2d80*/  PRMT R20, R23, 0x7632, R20 ;  /* 0x0000763217147816 */ /* 0x000fe40000000014 */
[----:B------:R-:W-:-:S02]  /*2d90*/  F2FP.BF16.F32.PACK_AB R18, R21, R18 ;  /* 0x000000121512723e */ /* 0x000fc400000010ff */
        /* <DEDUP_REMOVED lines=15> */
.L_x_1273:
        /* <DEDUP_REMOVED lines=16> */
.L_x_1301:
[----:B------:R-:W-:Y:S05]  /*2f90*/  EXIT ;  /* 0x000000000000794d */ /* 0x000fea0003800000 */
.L_x_1274:
[----:B------:R-:W-:Y:S01]  /*2fa0*/  HFMA2.MMA R11, -RZ, RZ, 0, 1.847743988037109375e-06 ;  /* 0x0000001fff0b7435 */ /* 0x000fe200000001ff */
[----:B------:R-:W-:Y:S01]  /*2fb0*/  IMAD.MOV.U32 R12, RZ, RZ, 0x10 ;  /* 0x00000010ff0c7424 */ /* 0x000fe200078e00ff */
[----:B------:R-:W-:Y:S01]  /*2fc0*/  MOV R2, 0xff7fffff ;  /* 0xff7fffff00027802 */ /* 0x000fe20000000f00 */
[----:B------:R-:W-:-:S08]  /*2fd0*/  IMAD.MOV.U32 R15, RZ, RZ, -0x1 ;  /* 0xffffffffff0f7424 */ /* 0x000fd000078e00ff */
[----:B------:R-:W-:Y:S05]  /*2fe0*/  WARPSYNC.COLLECTIVE R15, `(.L_x_1302) ;  /* 0x000000000f087348 */ /* 0x000fea0003c00000 */
[----:B------:R0:W1:Y:S02]  /*2ff0*/  SHFL.BFLY P6, R14, R13, R12, R11 ;  /* 0x0c00000c0d0e7389 */ /* 0x00006400000c000b */
[----:B01----:R-:W-:Y:S01]  /*3000*/  ENDCOLLECTIVE ;  /* 0x000000000000791b */ /* 0x003fe20003800000 */
.L_x_1302:
[----:B------:R-:W-:Y:S01]  /*3010*/  IMAD.MOV.U32 R12, RZ, RZ, 0x8 ;  /* 0x00000008ff0c7424 */ /* 0x000fe200078e00ff */
[----:B------:R-:W-:-:S04]  /*3020*/  FMNMX.FTZ R0, R14, -3.40282346638528859812e+38, !PT ;  /* 0xff7fffff0e007809 */ /* 0x000fc80007810000 */
[----:B------:R-:W-:-:S07]  /*3030*/  MOV R13, R0 ;  /* 0x00000000000d7202 */ /* 0x000fce0000000f00 */
[----:B------:R-:W-:Y:S05]  /*3040*/  WARPSYNC.COLLECTIVE R15, `(.L_x_1303) ;  /* 0x000000000f087348 */ /* 0x000fea0003c00000 */
[----:B------:R0:W1:Y:S02]  /*3050*/  SHFL.BFLY P6, R14, R13, R12, R11 ;  /* 0x0c00000c0d0e7389 */ /* 0x00006400000c000b */
[----:B01----:R-:W-:Y:S01]  /*3060*/  ENDCOLLECTIVE ;  /* 0x000000000000791b */ /* 0x003fe20003800000 */
.L_x_1303:
[----:B------:R-:W-:Y:S01]  /*3070*/  IMAD.MOV.U32 R12, RZ, RZ, 0x4 ;  /* 0x00000004ff0c7424 */ /* 0x000fe200078e00ff */
[----:B------:R-:W-:-:S04]  /*3080*/  FMNMX.FTZ R3, R0, R14, !PT ;  /* 0x0000000e00037209 */ /* 0x000fc80007810000 */
[----:B------:R-:W-:-:S07]  /*3090*/  MOV R13, R3 ;  /* 0x00000003000d7202 */ /* 0x000fce0000000f00 */
[----:B------:R-:W-:Y:S05]  /*30a0*/  WARPSYNC.COLLECTIVE R15, `(.L_x_1304) ;  /* 0x000000000f087348 */ /* 0x000fea0003c00000 */
[----:B------:R0:W1:Y:S02]  /*30b0*/  SHFL.BFLY P6, R14, R13, R12, R11 ;  /* 0x0c00000c0d0e7389 */ /* 0x00006400000c000b */
[----:B01----:R-:W-:Y:S01]  /*30c0*/  ENDCOLLECTIVE ;  /* 0x000000000000791b */ /* 0x003fe20003800000 */
.L_x_1304:
[----:B------:R-:W-:Y:S01]  /*30d0*/  IMAD.MOV.U32 R12, RZ, RZ, 0x2 ;  /* 0x00000002ff0c7424 */ /* 0x000fe200078e00ff */
[----:B------:R-:W-:-:S04]  /*30e0*/  FMNMX.FTZ R4, R3, R14, !PT ;  /* 0x0000000e03047209 */ /* 0x000fc80007810000 */
[----:B------:R-:W-:-:S07]  /*30f0*/  MOV R13, R4 ;  /* 0x00000004000d7202 */ /* 0x000fce0000000f00 */
[----:B------:R-:W-:Y:S05]  /*3100*/  WARPSYNC.COLLECTIVE R15, `(.L_x_1305) ;  /* 0x000000000f087348 */ /* 0x000fea0003c00000 */
[----:B------:R0:W1:Y:S02]  /*3110*/  SHFL.BFLY P6, R14, R13, R12, R11 ;  /* 0x0c00000c0d0e7389 */ /* 0x00006400000c000b */
[----:B01----:R-:W-:Y:S01]  /*3120*/  ENDCOLLECTIVE ;  /* 0x000000000000791b */ /* 0x003fe20003800000 */
.L_x_1305:
[----:B------:R-:W-:Y:S05]  /*3130*/  BRA `(.L_x_1306) ;  /* 0xffffffd400b47947 */ /* 0x000fea000383ffff */
.L_x_1307:
        /* <DEDUP_REMOVED lines=12> */
.L_x_29589:


//--------------------- .text._ZN4vllm25paged_attention_v2_kernelI13__nv_bfloat16hLi120ELi16ELi128ELNS_18Fp8KVCacheDataTypeE2ELb0ELi512EEEvPfS3_PT_PKS4_PKT0_SA_ifPKiSC_iPKfiiiSE_SE_iiiii --------------------------
	.section	.text._ZN4vllm25paged_attention_v2_kernelI13__nv_bfloat16hLi120ELi16ELi128ELNS_18Fp8KVCacheDataTypeE2ELb0ELi512EEEvPfS3_PT_PKS4_PKT0_SA_ifPKiSC_iPKfiiiSE_SE_iiiii,"ax",@progbits
	.align	128
        .global         _ZN4vllm25paged_attention_v2_kernelI13__nv_bfloat16hLi120ELi16ELi128ELNS_18Fp8KVCacheDataTypeE2ELb0ELi512EEEvPfS3_PT_PKS4_PKT0_SA_ifPKiSC_iPKfiiiSE_SE_iiiii
        .type           _ZN4vllm25paged_attention_v2_kernelI13__nv_bfloat16hLi120ELi16ELi128ELNS_18Fp8KVCacheDataTypeE2ELb0ELi512EEEvPfS3_PT_PKS4_PKT0_SA_ifPKiSC_iPKfiiiSE_SE_iiiii,@function
        .size           _ZN4vllm25paged_attention_v2_kernelI13__nv_bfloat16hLi120ELi16ELi128ELNS_18Fp8KVCacheDataTypeE2ELb0ELi512EEEvPfS3_PT_PKS4_PKT0_SA_ifPKiSC_iPKfiiiSE_SE_iiiii,(.L_x_29590 - _ZN4vllm25paged_attention_v2_kernelI13__nv_bfloat16hLi120ELi16ELi128ELNS_18Fp8KVCacheDataTypeE2ELb0ELi512EEEvPfS3_PT_PKS4_PKT0_SA_ifPKiSC_iPKfiiiSE_SE_iiiii)
        .other          _ZN4vllm25paged_attention_v2_kernelI13__nv_bfloat16hLi120ELi16ELi128ELNS_18Fp8KVCacheDataTypeE2ELb0ELi512EEEvPfS3_PT_PKS4_PKT0_SA_ifPKiSC_iPKfiiiSE_SE_iiiii,@"STO_CUDA_ENTRY STV_DEFAULT"
_ZN4vllm25paged_attention_v2_kernelI13__nv_bfloat16hLi120ELi16ELi128ELNS_18Fp8KVCacheDataTypeE2ELb0ELi512EEEvPfS3_PT_PKS4_PKT0_SA_ifPKiSC_iPKfiiiSE_SE_iiiii:
.text._ZN4vllm25paged_attention_v2_kernelI13__nv_bfloat16hLi120ELi16ELi128ELNS_18Fp8KVCacheDataTypeE2ELb0ELi512EEEvPfS3_PT_PKS4_PKT0_SA_ifPKiSC_iPKfiiiSE_SE_iiiii:
        /* <DEDUP_REMOVED lines=64> */
.L_x_1312:
        /* <DEDUP_REMOVED lines=13> */
.L_x_1311:
[----:B------:R-:W-:Y:S05]  /*04d0*/  BSYNC B1 ;  /* 0x0000000000017941 */ /* 0x000fea0003800000 */
.L_x_1310:
        /* <DEDUP_REMOVED lines=14> */
.L_x_1313:
        /* <DEDUP_REMOVED lines=21> */
.L_x_1309:
[----:B------:R-:W-:Y:S05]  /*0710*/  BSYNC B0 ;  /* 0x0000000000007941 */ /* 0x000fea0003800000 */
.L_x_1308:
        /* <DEDUP_REMOVED lines=15> */
.L_x_1357:
[----:B------:R-:W-:Y:S01]  /*0810*/  ISETP.NE.AND P0, PT, R17, RZ, PT ;  /* 0x000000ff1100720c */ /* 0x000fe20003f05270 */
[----:B------:R-:W-:Y:S05]  /*0820*/  WARPSYNC.ALL ;  /* 0x0000000000007948 */ /* 0x000fea0003800000 */
[----:B-1----:R-:W-:-:S07]  /*0830*/  FMNMX.FTZ R14, R4, R14, !PT ;  /* 0x0000000e040e7209 */ /* 0x002fce0007810000 */
[----:B------:R-:W1:Y:S01]  /*0840*/  @!P0 S2R R3, SR_CgaCtaId ;  /* 0x0000000000038919 */ /* 0x000e620000008800 */
[----:B------:R-:W-:-:S05]  /*0850*/  @!P0 MOV R0, 0x400 ;  /* 0x0000040000008802 */ /* 0x000fca0000000f00 */
[----:B------:R-:W-:-:S05]  /*0860*/  @!P0 VIADD R0, R0, 0xf0 ;  /* 0x000000f000008836 */ /* 0x000fca0000000000 */
[----:B-1----:R-:W-:-:S04]  /*0870*/  @!P0 LEA R3, R3, R0, 0x18 ;  /* 0x0000000003038211 */ /* 0x002fc800078ec0ff */
        /* <DEDUP_REMOVED lines=42> */
.L_x_1320:
        /* <DEDUP_REMOVED lines=11> */
.L_x_1319:
[----:B------:R-:W-:Y:S05]  /*0bd0*/  BSYNC B1 ;  /* 0x0000000000017941 */ /* 0x000fea0003800000 */
.L_x_1318:
        /* <DEDUP_REMOVED lines=14> */
.L_x_1323:
        /* <DEDUP_REMOVED lines=100> */
.L_x_1322:
[----:B------:R-:W-:Y:S05]  /*1300*/  BSYNC B1 ;  /* 0x0000000000017941 */ /* 0x000fea0003800000 */
.L_x_1321:
        /* <DEDUP_REMOVED lines=55> */
.L_x_1325:
[----:B------:R-:W-:Y:S05]  /*1680*/  BSYNC B1 ;  /* 0x0000000000017941 */ /* 0x000fea0003800000 */
.L_x_1324:
        /* <DEDUP_REMOVED lines=26> */
.L_x_1317:
[----:B------:R-:W-:Y:S05]  /*1830*/  BSYNC B0 ;  /* 0x0000000000007941 */ /* 0x000fea0003800000 */
.L_x_1316:
        /* <DEDUP_REMOVED lines=57> */
.L_x_1330:
        /* <DEDUP_REMOVED lines=8> */
.L_x_1329:
[----:B------:R-:W-:Y:S05]  /*1c50*/  BSYNC B1 ;  /* 0x0000000000017941 */ /* 0x000fea0003800000 */
.L_x_1328:
        /* <DEDUP_REMOVED lines=14> */
.L_x_1333:
        /* <DEDUP_REMOVED lines=52> */
.L_x_1332:
[----:B------:R-:W-:Y:S05]  /*2080*/  BSYNC B1 ;  /* 0x0000000000017941 */ /* 0x000fea0003800000 */
.L_x_1331:
        /* <DEDUP_REMOVED lines=31> */
.L_x_1335:
[----:B------:R-:W-:Y:S05]  /*2280*/  BSYNC B1 ;  /* 0x0000000000017941 */ /* 0x000fea0003800000 */
.L_x_1334:
        /* <DEDUP_REMOVED lines=14> */
.L_x_1327:
[----:B------:R-:W-:Y:S05]  /*2370*/  BSYNC B0 ;  /* 0x0000000000007941 */ /* 0x000fea0003800000 */
.L_x_1326:
        /* <DEDUP_REMOVED lines=22> */
.L_x_1337:
[----:B------:R-:W-:Y:S05]  /*24e0*/  BSYNC B0 ;  /* 0x0000000000007941 */ /* 0x000fea0003800000 */
.L_x_1336:
[----:B------:R-:W4:Y:S01]  /*24f0*/  S2UR UR5, SR_CgaCtaId ;  /* 0x00000000000579c3 */ /* 0x000f220000008800 */
[----:B0--3--:R-:W-:Y:S01]  /*2500*/  LOP3.LUT R0, R23, 0xffffffc0, RZ, 0xc0, !PT ;  /* 0xffffffc017007812 */ /* 0x009fe200078ec0ff */
[----:B------:R-:W-:Y:S01]  /*2510*/  UMOV UR4, 0x400 ;  /* 0x0000040000047882 */ /* 0x000fe20000000000 */
[----:B------:R-:W-:Y:S01]  /*2520*/  LEA.HI R15, R17, R17, RZ, 0x1 ;  /* 0x00000011110f7211 */ /* 0x000fe200078f08ff */
[----:B------:R-:W-:Y:S01]  /*2530*/  UIADD3 UR4, UR4, 0x110, URZ ;  /* 0x0000011004047890 */ /* 0x000fe2000fffe03f */
[----:B------:R-:W-:-:S03]  /*2540*/  ISETP.NE.AND P0, PT, R0, 0x40, PT ;  /* 0x000000400000780c */ /* 0x000fc60003f05270 */
[----:B------:R-:W-:Y:S01]  /*2550*/  BAR.SYNC.DEFER_BLOCKING 0x0 ;  /* 0x0000000000007b1d */ /* 0x000fe20000010000 */
[----:B------:R-:W-:Y:S01]  /*2560*/  SHF.R.S32.HI R15, RZ, 0x1, R15 ;  /* 0x00000001ff0f7819 */ /* 0x000fe2000001140f */
[----:B------:R-:W-:Y:S01]  /*2570*/  HFMA2.MMA R16, -RZ, RZ, 0, 0 ;  /* 0x00000000ff107435 */ /* 0x000fe200000001ff */
[----:B------:R-:W-:Y:S01]  /*2580*/  IMAD.MOV.U32 R27, RZ, RZ, RZ ;  /* 0x000000ffff1b7224 */ /* 0x000fe200078e00ff */
[----:B------:R-:W-:Y:S02]  /*2590*/  CS2R R20, SRZ ;  /* 0x0000000000147805 */ /* 0x000fe4000001ff00 */
[----:B------:R-:W-:Y:S01]  /*25a0*/  CS2R R12, SRZ ;  /* 0x00000000000c7805 */ /* 0x000fe2000001ff00 */
[----:B-12---:R-:W-:Y:S01]  /*25b0*/  IMAD R3, R18, 0x78, R15 ;  /* 0x0000007812037824 */ /* 0x006fe200078e020f */
[----:B------:R-:W-:Y:S01]  /*25c0*/  BSSY B0, `(.L_x_1338) ;  /* 0x0000012000007945 */ /* 0x000fe20003800000 */
[----:B------:R-:W-:Y:S01]  /*25d0*/  IMAD.MOV.U32 R0, RZ, RZ, RZ ;  /* 0x000000ffff007224 */ /* 0x000fe200078e00ff */
[----:B------:R-:W-:Y:S01]  /*25e0*/  LOP3.LUT R8, R17, 0x1, RZ, 0xc0, !PT ;  /* 0x0000000111087812 */ /* 0x000fe200078ec0ff */
[----:B------:R-:W-:Y:S01]  /*25f0*/  IMAD.MOV.U32 R14, RZ, RZ, RZ ;  /* 0x000000ffff0e7224 */ /* 0x000fe200078e00ff */
[----:B----4-:R-:W-:-:S06]  /*2600*/  ULEA UR4, UR5, UR4, 0x18 ;  /* 0x0000000405047291 */ /* 0x010fcc000f8ec03f */
[----:B------:R-:W-:Y:S01]  /*2610*/  LEA R3, R3, UR4, 0x2 ;  /* 0x0000000403037c11 */ /* 0x000fe2000f8e10ff */
[----:B------:R-:W-:Y:S06]  /*2620*/  @P0 BRA `(.L_x_1339) ;  /* 0x00000000002c0947 */ /* 0x000fec0003800000 */
[----:B------:R-:W-:Y:S02]  /*2630*/  ISETP.GT.AND P0, PT, R17, 0xf, PT ;  /* 0x0000000f1100780c */ /* 0x000fe40003f04270 */
[C---:B------:R-:W-:Y:S02]  /*2640*/  ISETP.NE.AND P1, PT, R8.reuse, RZ, PT ;  /* 0x000000ff0800720c */ /* 0x040fe40003f25270 */
[----:B------:R-:W-:-:S11]  /*2650*/  ISETP.NE.OR P0, PT, R8, RZ, P0 ;  /* 0x000000ff0800720c */ /* 0x000fd60000705670 */
[----:B------:R0:W-:Y:S04]  /*2660*/  @!P1 STS [R3+-0x3c0], R27 ;  /* 0xfffc401b03009388 */ /* 0x0001e80000000800 */
[----:B------:R0:W-:Y:S04]  /*2670*/  @!P1 STS [R3+-0x380], R16 ;  /* 0xfffc801003009388 */ /* 0x0001e80000000800 */
[----:B------:R0:W-:Y:S04]  /*2680*/  @!P1 STS [R3+-0x340], R21 ;  /* 0xfffcc01503009388 */ /* 0x0001e80000000800 */
[----:B------:R0:W-:Y:S04]  /*2690*/  @!P1 STS [R3+-0x300], R12 ;  /* 0xfffd000c03009388 */ /* 0x0001e80000000800 */
[----:B------:R0:W-:Y:S04]  /*26a0*/  @!P1 STS [R3+-0x2c0], R13 ;  /* 0xfffd400d03009388 */ /* 0x0001e80000000800 */
[----:B------:R0:W-:Y:S04]  /*26b0*/  @!P1 STS [R3+-0x280], R0 ;  /* 0xfffd800003009388 */ /* 0x0001e80000000800 */
[----:B------:R0:W-:Y:S04]  /*26c0*/  @!P1 STS [R3+-0x240], R20 ;  /* 0xfffdc01403009388 */ /* 0x0001e80000000800 */
[----:B------:R0:W-:Y:S02]  /*26d0*/  @!P0 STS [R3+-0x200], R14 ;  /* 0xfffe000e03008388 */ /* 0x0001e40000000800 */
.L_x_1339:
[----:B------:R-:W-:Y:S05]  /*26e0*/  BSYNC B0 ;  /* 0x0000000000007941 */ /* 0x000fea0003800000 */
.L_x_1338:
[----:B------:R-:W-:Y:S01]  /*26f0*/  BAR.SYNC.DEFER_BLOCKING 0x0 ;  /* 0x0000000000007b1d */ /* 0x000fe20000010000 */
[----:B------:R-:W-:-:S05]  /*2700*/  ISETP.GT.AND P0, PT, R23, 0x3f, PT ;  /* 0x0000003f1700780c */ /* 0x000fca0003f04270 */
[----:B------:R-:W-:Y:S08]  /*2710*/  BSSY B0, `(.L_x_1340) ;  /* 0x0000018000007945 */ /* 0x000ff00003800000 */
[----:B------:R-:W-:Y:S05]  /*2720*/  @P0 BRA `(.L_x_1341) ;  /* 0x0000000000580947 */ /* 0x000fea0003800000 */
[----:B------:R-:W-:Y:S01]  /*2730*/  ISETP.GT.AND P0, PT, R17, 0xf, PT ;  /* 0x0000000f1100780c */ /* 0x000fe20003f04270 */
[----:B------:R-:W-:Y:S01]  /*2740*/  BSSY B1, `(.L_x_1342) ;  /* 0x0000013000017945 */ /* 0x000fe20003800000 */
[C---:B------:R-:W-:Y:S02]  /*2750*/  ISETP.NE.AND P1, PT, R8.reuse, RZ, PT ;  /* 0x000000ff0800720c */ /* 0x040fe40003f25270 */
[----:B------:R-:W-:-:S13]  /*2760*/  ISETP.NE.OR P0, PT, R8, RZ, P0 ;  /* 0x000000ff0800720c */ /* 0x000fda0000705670 */
[----:B------:R1:W2:Y:S01]  /*2770*/  @!P0 LDS R29, [R3+0x1c0] ;  /* 0x0001c000031d8984 */ /* 0x0002a20000000800 */
[----:B------:R-:W-:Y:S05]  /*2780*/  @P1 BRA `(.L_x_1343) ;  /* 0x0000000000381947 */ /* 0x000fea0003800000 */
[----:B------:R-:W0:Y:S04]  /*2790*/  LDS R2, [R3] ;  /* 0x0000000003027984 */ /* 0x000e280000000800 */
[----:B------:R-:W3:Y:S04]  /*27a0*/  LDS R5, [R3+0x40] ;  /* 0x0000400003057984 */ /* 0x000ee80000000800 */
[----:B------:R-:W4:Y:S04]  /*27b0*/  LDS R4, [R3+0x80] ;  /* 0x0000800003047984 */ /* 0x000f280000000800 */
[----:B------:R-:W5:Y:S04]  /*27c0*/  LDS R7, [R3+0xc0] ;  /* 0x0000c00003077984 */ /* 0x000f680000000800 */
[----:B------:R-:W1:Y:S04]  /*27d0*/  LDS R6, [R3+0x100] ;  /* 0x0001000003067984 */ /* 0x000e680000000800 */
[----:B------:R-:W2:Y:S04]  /*27e0*/  LDS R9, [R3+0x140] ;  /* 0x0001400003097984 */ /* 0x000ea80000000800 */
[----:B------:R-:W2:Y:S01]  /*27f0*/  LDS R11, [R3+0x180] ;  /* 0x00018000030b7984 */ /* 0x000ea20000000800 */
[----:B0-----:R-:W-:Y:S01]  /*2800*/  FADD.FTZ R27, R27, R2 ;  /* 0x000000021b1b7221 */ /* 0x001fe20000010000 */
[----:B---3--:R-:W-:Y:S01]  /*2810*/  FADD.FTZ R16, R16, R5 ;  /* 0x0000000510107221 */ /* 0x008fe20000010000 */
[----:B----4-:R-:W-:Y:S01]  /*2820*/  FADD.FTZ R21, R21, R4 ;  /* 0x0000000415157221 */ /* 0x010fe20000010000 */
[----:B-----5:R-:W-:Y:S01]  /*2830*/  FADD.FTZ R12, R12, R7 ;  /* 0x000000070c0c7221 */ /* 0x020fe20000010000 */
[----:B-1----:R-:W-:Y:S01]  /*2840*/  FADD.FTZ R13, R13, R6 ;  /* 0x000000060d0d7221 */ /* 0x002fe20000010000 */
[----:B--2---:R-:W-:Y:S01]  /*2850*/  FADD.FTZ R0, R0, R9 ;  /* 0x0000000900007221 */ /* 0x004fe20000010000 */
[----:B------:R-:W-:-:S07]  /*2860*/  FADD.FTZ R20, R20, R11 ;  /* 0x0000000b14147221 */ /* 0x000fce0000010000 */
.L_x_1343:
[----:B------:R-:W-:Y:S05]  /*2870*/  BSYNC B1 ;  /* 0x0000000000017941 */ /* 0x000fea0003800000 */
.L_x_1342:
[----:B0-2---:R-:W-:-:S07]  /*2880*/  @!P0 FADD.FTZ R14, R14, R29 ;  /* 0x0000001d0e0e8221 */ /* 0x005fce0000010000 */
.L_x_1341:
[----:B------:R-:W-:Y:S05]  /*2890*/  BSYNC B0 ;  /* 0x0000000000007941 */ /* 0x000fea0003800000 */
.L_x_1340:
[----:B------:R-:W-:Y:S01]  /*28a0*/  LOP3.LUT R2, R23, 0xffffffe0, RZ, 0xc0, !PT ;  /* 0xffffffe017027812 */ /* 0x000fe200078ec0ff */
[----:B------:R-:W-:Y:S03]  /*28b0*/  BAR.SYNC.DEFER_BLOCKING 0x0 ;  /* 0x0000000000007b1d */ /* 0x000fe60000010000 */
[----:B------:R-:W-:-:S03]  /*28c0*/  ISETP.NE.AND P0, PT, R2, 0x20, PT ;  /* 0x000000200200780c */ /* 0x000fc60003f05270 */
[----:B------:R-:W-:Y:S10]  /*28d0*/  BSSY B0, `(.L_x_1344) ;  /* 0x000000d000007945 */ /* 0x000ff40003800000 */
[----:B------:R-:W-:Y:S05]  /*28e0*/  @P0 BRA `(.L_x_1345) ;  /* 0x00000000002c0947 */ /* 0x000fea0003800000 */
        /* <DEDUP_REMOVED lines=11> */
.L_x_1345:
[----:B------:R-:W-:Y:S05]  /*29a0*/  BSYNC B0 ;  /* 0x0000000000007941 */ /* 0x000fea0003800000 */
.L_x_1344:
        /* <DEDUP_REMOVED lines=8> */
[----:B------:R3:W4:Y:S01]  /*2a30*/  @!P0 LDS R29, [R3+0x1c0] ;  /* 0x0001c000031d8984 */ /* 0x0007220000000800 */
[----:B------:R-:W-:Y:S05]  /*2a40*/  @P1 BRA `(.L_x_1349) ;  /* 0x0000000000381947 */ /* 0x000fea0003800000 */
[----:B------:R-:W0:Y:S04]  /*2a50*/  LDS R2, [R3] ;  /* 0x0000000003027984 */ /* 0x000e280000000800 */
[----:B------:R-:W5:Y:S04]  /*2a60*/  LDS R5, [R3+0x40] ;  /* 0x0000400003057984 */ /* 0x000f680000000800 */
[----:B------:R-:W1:Y:S04]  /*2a70*/  LDS R4, [R3+0x80] ;  /* 0x0000800003047984 */ /* 0x000e680000000800 */
[----:B------:R-:W3:Y:S04]  /*2a80*/  LDS R7, [R3+0xc0] ;  /* 0x0000c00003077984 */ /* 0x000ee80000000800 */
[----:B------:R-:W4:Y:S04]  /*2a90*/  LDS R6, [R3+0x100] ;  /* 0x0001000003067984 */ /* 0x000f280000000800 */
[----:B------:R-:W4:Y:S04]  /*2aa0*/  LDS R9, [R3+0x140] ;  /* 0x0001400003097984 */ /* 0x000f280000000800 */
[----:B------:R-:W4:Y:S01]  /*2ab0*/  LDS R11, [R3+0x180] ;  /* 0x00018000030b7984 */ /* 0x000f220000000800 */
[----:B0-2---:R-:W-:Y:S01]  /*2ac0*/  FADD.FTZ R27, R27, R2 ;  /* 0x000000021b1b7221 */ /* 0x005fe20000010000 */
[----:B-----5:R-:W-:Y:S01]  /*2ad0*/  FADD.FTZ R16, R16, R5 ;  /* 0x0000000510107221 */ /* 0x020fe20000010000 */
[----:B-1----:R-:W-:Y:S01]  /*2ae0*/  FADD.FTZ R21, R21, R4 ;  /* 0x0000000415157221 */ /* 0x002fe20000010000 */
[----:B---3--:R-:W-:Y:S01]  /*2af0*/  FADD.FTZ R12, R12, R7 ;  /* 0x000000070c0c7221 */ /* 0x008fe20000010000 */
[----:B----4-:R-:W-:Y:S01]  /*2b00*/  FADD.FTZ R13, R13, R6 ;  /* 0x000000060d0d7221 */ /* 0x010fe20000010000 */
[----:B------:R-:W-:Y:S01]  /*2b10*/  FADD.FTZ R0, R0, R9 ;  /* 0x0000000900007221 */ /* 0x000fe20000010000 */
[----:B------:R-:W-:-:S07]  /*2b20*/  FADD.FTZ R20, R20, R11 ;  /* 0x0000000b14147221 */ /* 0x000fce0000010000 */
.L_x_1349:
[----:B------:R-:W-:Y:S05]  /*2b30*/  BSYNC B1 ;  /* 0x0000000000017941 */ /* 0x000fea0003800000 */
.L_x_1348:
[----:B0-2-4-:R-:W-:-:S07]  /*2b40*/  @!P0 FADD.FTZ R14, R14, R29 ;  /* 0x0000001d0e0e8221 */ /* 0x015fce0000010000 */
.L_x_1347:
[----:B------:R-:W-:Y:S05]  /*2b50*/  BSYNC B0 ;  /* 0x0000000000007941 */ /* 0x000fea0003800000 */
.L_x_1346:
[----:B------:R-:W-:Y:S01]  /*2b60*/  BAR.SYNC.DEFER_BLOCKING 0x0 ;  /* 0x0000000000007b1d */ /* 0x000fe20000010000 */
[----:B------:R-:W-:-:S04]  /*2b70*/  IADD3 R23, R23, 0x1f, RZ ;  /* 0x0000001f17177810 */ /* 0x000fc80007ffe0ff */
[----:B------:R-:W-:-:S13]  /*2b80*/  ISETP.GT.U32.AND P0, PT, R23, 0x3e, PT ;  /* 0x0000003e1700780c */ /* 0x000fda0003f04070 */
[----:B------:R-:W-:Y:S05]  /*2b90*/  @P0 EXIT ;  /* 0x000000000000094d */ /* 0x000fea0003800000 */
[----:B------:R-:W-:Y:S01]  /*2ba0*/  IMAD R24, R24, UR39, RZ ;  /* 0x0000002718187c24 */ /* 0x000fe2000f8e02ff */
[----:B------:R-:W-:Y:S01]  /*2bb0*/  ISETP.NE.AND P1, PT, R8, RZ, PT ;  /* 0x000000ff0800720c */ /* 0x000fe20003f25270 */
[----:B------:R-:W-:Y:S01]  /*2bc0*/  IMAD R19, R19, UR38, RZ ;  /* 0x0000002613137c24 */ /* 0x000fe2000f8e02ff */
[----:B------:R-:W-:Y:S01]  /*2bd0*/  ISETP.GT.AND P0, PT, R17, 0xf, PT ;  /* 0x0000000f1100780c */ /* 0x000fe20003f04270 */
[----:B------:R-:W-:Y:S01]  /*2be0*/  IMAD R2, R24, UR38, RZ ;  /* 0x0000002618027c24 */ /* 0x000fe2000f8e02ff */
[----:B------:R-:W-:Y:S01]  /*2bf0*/  BSSY B0, `(.L_x_1350) ;  /* 0x000003b000007945 */ /* 0x000fe20003800000 */
[----:B------:R-:W-:Y:S01]  /*2c00*/  IMAD R25, R25, 0x78, RZ ;  /* 0x0000007819197824 */ /* 0x000fe200078e02ff */
[----:B0123--:R-:W-:Y:S01]  /*2c10*/  SHF.R.S32.HI R3, RZ, 0x1f, R19 ;  /* 0x0000001fff037819 */ /* 0x00ffe20000011413 */
[----:B------:R-:W-:Y:S01]  /*2c20*/  IMAD R2, R2, 0x78, RZ ;  /* 0x0000007802027824 */ /* 0x000fe200078e02ff */
[----:B------:R-:W-:-:S04]  /*2c30*/  ISETP.NE.OR P0, PT, R8, RZ, P0 ;  /* 0x000000ff0800720c */ /* 0x000fc80000705670 */
[--C-:B------:R-:W-:Y:S02]  /*2c40*/  IADD3 R22, P2, P3, R2, R19, R25.reuse ;  /* 0x0000001302167210 */ /* 0x100fe40007b5e019 */
[----:B------:R-:W-:Y:S02]  /*2c50*/  SHF.R.S32.HI R25, RZ, 0x1f, R25 ;  /* 0x0000001fff197819 */ /* 0x000fe40000011419 */
[----:B------:R-:W-:-:S04]  /*2c60*/  SHF.R.S32.HI R24, RZ, 0x1f, R2 ;  /* 0x0000001fff187819 */ /* 0x000fc80000011402 */
[----:B------:R-:W-:Y:S01]  /*2c70*/  IADD3.X R24, R24, R3, R25, P2, P3 ;  /* 0x0000000318187210 */ /* 0x000fe200017e6419 */
[----:B------:R-:W-:Y:S06]  /*2c80*/  @P1 BRA `(.L_x_1351) ;  /* 0x0000000000c41947 */ /* 0x000fec0003800000 */
[C---:B------:R-:W-:Y:S01]  /*2c90*/  VIADD R3, R15.reuse, 0x10 ;  /* 0x000000100f037836 */ /* 0x040fe20000000000 */
[CC--:B------:R-:W-:Y:S01]  /*2ca0*/  IADD3 R7, P1, R15.reuse, R22.reuse, RZ ;  /* 0x000000160f077210 */ /* 0x0c0fe20007f3e0ff */
[----:B------:R-:W-:Y:S01]  /*2cb0*/  ULDC.64 UR4, c[0x0][0x220] ;  /* 0x0000880000047ab9 */ /* 0x000fe20000000a00 */
[C---:B------:R-:W-:Y:S01]  /*2cc0*/  VIADD R19, R15.reuse, 0x20 ;  /* 0x000000200f137836 */ /* 0x040fe20000000000 */
[C---:B------:R-:W-:Y:S01]  /*2cd0*/  IADD3 R23, R15.reuse, 0x30, RZ ;  /* 0x000000300f177810 */ /* 0x040fe20007ffe0ff */
[----:B------:R-:W-:Y:S01]  /*2ce0*/  VIADD R25, R15, 0x40 ;  /* 0x000000400f197836 */ /* 0x000fe20000000000 */
[----:B------:R-:W-:Y:S01]  /*2cf0*/  IADD3 R5, P2, R3, R22, RZ ;  /* 0x0000001603057210 */ /* 0x000fe20007f5e0ff */
[C---:B------:R-:W-:Y:S01]  /*2d00*/  VIADD R17, R15.reuse, 0x50 ;  /* 0x000000500f117836 */ /* 0x040fe20000000000 */
[-C--:B------:R-:W-:Y:S02]  /*2d10*/  LEA.HI.X.SX32 R8, R15, R24.reuse, 0x1, P1 ;  /* 0x000000180f087211 */ /* 0x080fe400008f0eff */
[----:B------:R-:W-:-:S02]  /*2d20*/  LEA.HI.X.SX32 R6, R3, R24, 0x1, P2 ;  /* 0x0000001803067211 */ /* 0x000fc400010f0eff */
[----:B------:R-:W-:Y:S02]  /*2d30*/  LEA R2, P1, R7, UR4, 0x1 ;  /* 0x0000000407027c11 */ /* 0x000fe4000f8208ff */
[----:B------:R-:W-:Y:S02]  /*2d40*/  LEA R4, P2, R5, UR4, 0x1 ;  /* 0x0000000405047c11 */ /* 0x000fe4000f8408ff */
[----:B------:R-:W-:Y:S02]  /*2d50*/  LEA.HI.X R3, R7, UR5, R8, 0x1, P1 ;  /* 0x0000000507037c11 */ /* 0x000fe400088f0c08 */
[----:B------:R-:W-:Y:S02]  /*2d60*/  LEA.HI.X R5, R5, UR5, R6, 0x1, P2 ;  /* 0x0000000505057c11 */ /* 0x000fe400090f0c06 */
[-C--:B------:R-:W-:Y:S02]  /*2d70*/  IADD3 R7, P1, R19, R22.reuse, RZ ;  /* 0x0000001613077210 */ /* 0x080fe40007f3e0ff */
[----:B------:R-:W-:-:S02]  /*2d80*/  IADD3 R9, P2, R23, R22, RZ ;  /* 0x0000001617097210 */ /* 0x000fc40007f5e0ff */
[-C--:B------:R-:W-:Y:S02]  /*2d90*/  LEA.HI.X.SX32 R18, R19, R24.reuse, 0x1, P1 ;  /* 0x0000001813127211 */ /* 0x080fe400008f0eff */
[----:B------:R-:W-:Y:S02]  /*2da0*/  LEA.HI.X.SX32 R28, R23, R24, 0x1, P2 ;  /* 0x00000018171c7211 */ /* 0x000fe400010f0eff */
[----:B------:R-:W-:Y:S02]  /*2db0*/  LEA R6, P2, R7, UR4, 0x1 ;  /* 0x0000000407067c11 */ /* 0x000fe4000f8408ff */
[----:B------:R-:W-:Y:S02]  /*2dc0*/  LEA R8, P1, R9, UR4, 0x1 ;  /* 0x0000000409087c11 */ /* 0x000fe4000f8208ff */
[----:B------:R-:W-:Y:S02]  /*2dd0*/  LEA.HI.X R7, R7, UR5, R18, 0x1, P2 ;  /* 0x0000000507077c11 */ /* 0x000fe400090f0c12 */
[----:B------:R-:W-:-:S02]  /*2de0*/  LEA.HI.X R9, R9, UR5, R28, 0x1, P1 ;  /* 0x0000000509097c11 */ /* 0x000fc400088f0c1c */
[-C--:B------:R-:W-:Y:S02]  /*2df0*/  IADD3 R11, P3, R25, R22.reuse, RZ ;  /* 0x00000016190b7210 */ /* 0x080fe40007f7e0ff */
[----:B------:R-:W-:Y:S02]  /*2e00*/  IADD3 R18, P1, R17, R22, RZ ;  /* 0x0000001611127210 */ /* 0x000fe40007f3e0ff */
[----:B------:R-:W-:Y:S02]  /*2e10*/  IADD3 R23, R15, 0x60, RZ ;  /* 0x000000600f177810 */ /* 0x000fe40007ffe0ff */
[----:B------:R-:W-:Y:S02]  /*2e20*/  F2FP.BF16.F32.PACK_AB R27, R16, R27 ;  /* 0x0000001b101b723e */ /* 0x000fe400000010ff */
[-C--:B------:R-:W-:Y:S02]  /*2e30*/  LEA.HI.X.SX32 R26, R25, R24.reuse, 0x1, P3 ;  /* 0x00000018191a7211 */ /* 0x080fe400018f0eff */
[----:B------:R-:W-:Y:S01]  /*2e40*/  LEA.HI.X.SX32 R17, R17, R24, 0x1, P1 ;  /* 0x0000001811117211 */ /* 0x000fe200008f0eff */
[----:B------:R0:W-:Y:S01]  /*2e50*/  STG.E.U16 desc[UR36][R2.64], R27 ;  /* 0x0000001b02007986 */ /* 0x0001e2000c101524 */
[----:B------:R-:W-:-:S02]  /*2e60*/  LEA R10, P3, R11, UR4, 0x1 ;  /* 0x000000040b0a7c11 */ /* 0x000fc4000f8608ff */
[----:B------:R-:W-:Y:S02]  /*2e70*/  LEA R16, P1, R18, UR4, 0x1 ;  /* 0x0000000412107c11 */ /* 0x000fe4000f8208ff */
[----:B------:R-:W-:Y:S02]  /*2e80*/  IADD3 R19, P2, R23, R22, RZ ;  /* 0x0000001617137210 */ /* 0x000fe40007f5e0ff */
[----:B------:R-:W-:Y:S02]  /*2e90*/  F2FP.BF16.F32.PACK_AB R12, R12, R21 ;  /* 0x000000150c0c723e */ /* 0x000fe400000010ff */
[----:B------:R-:W-:Y:S02]  /*2ea0*/  PRMT R21, R27, 0x7632, R21 ;  /* 0x000076321b157816 */ /* 0x000fe40000000015 */
[----:B------:R-:W-:Y:S02]  /*2eb0*/  LEA.HI.X R11, R11, UR5, R26, 0x1, P3 ;  /* 0x000000050b0b7c11 */ /* 0x000fe400098f0c1a */
[----:B------:R-:W-:Y:S01]  /*2ec0*/  LEA.HI.X R17, R18, UR5, R17, 0x1, P1 ;  /* 0x0000000512117c11 */ /* 0x000fe200088f0c11 */
[----:B------:R1:W-:Y:S01]  /*2ed0*/  STG.E.U16 desc[UR36][R4.64], R21 ;  /* 0x0000001504007986 */ /* 0x0003e2000c101524 */
[----:B------:R-:W-:-:S02]  /*2ee0*/  F2FP.BF16.F32.PACK_AB R0, R0, R13 ;  /* 0x0000000d0000723e */ /* 0x000fc400000010ff */
[----:B------:R-:W-:Y:S01]  /*2ef0*/  LEA.HI.X.SX32 R26, R23, R24, 0x1, P2 ;  /* 0x00000018171a7211 */ /* 0x000fe200010f0eff */
[----:B------:R2:W-:Y:S01]  /*2f00*/  STG.E.U16 desc[UR36][R6.64], R12 ;  /* 0x0000000c06007986 */ /* 0x0005e2000c101524 */
[C---:B------:R-:W-:Y:S02]  /*2f10*/  LEA R18, P1, R19.reuse, UR4, 0x1 ;  /* 0x0000000413127c11 */ /* 0x040fe4000f8208ff */
[----:B0-----:R-:W-:Y:S02]  /*2f20*/  PRMT R3, R12, 0x7632, R3 ;  /* 0x000076320c037816 */ /* 0x001fe40000000003 */
[----:B------:R-:W-:Y:S02]  /*2f30*/  LEA.HI.X R19, R19, UR5, R26, 0x1, P1 ;  /* 0x0000000513137c11 */ /* 0x000fe400088f0c1a */
[----:B------:R-:W-:Y:S01]  /*2f40*/  F2FP.BF16.F32.PACK_AB R20, RZ, R20 ;  /* 0x00000014ff14723e */ /* 0x000fe200000010ff */
[----:B------:R2:W-:Y:S01]  /*2f50*/  STG.E.U16 desc[UR36][R8.64], R3 ;  /* 0x0000000308007986 */ /* 0x0005e2000c101524 */
[----:B-1----:R-:W-:-:S03]  /*2f60*/  PRMT R5, R0, 0x7632, R5 ;  /* 0x0000763200057816 */ /* 0x002fc60000000005 */
[----:B------:R2:W-:Y:S04]  /*2f70*/  STG.E.U16 desc[UR36][R10.64], R0 ;  /* 0x000000000a007986 */ /* 0x0005e8000c101524 */
[----:B------:R2:W-:Y:S04]  /*2f80*/  STG.E.U16 desc[UR36][R16.64], R5 ;  /* 0x0000000510007986 */ /* 0x0005e8000c101524 */
[----:B------:R2:W-:Y:S02]  /*2f90*/  STG.E.U16 desc[UR36][R18.64], R20 ;  /* 0x0000001412007986 */ /* 0x0005e4000c101524 */
.L_x_1351:
[----:B------:R-:W-:Y:S05]  /*2fa0*/  BSYNC B0 ;  /* 0x0000000000007941 */ /* 0x000fea0003800000 */
.L_x_1350:
[----:B------:R-:W-:Y:S05]  /*2fb0*/  @P0 EXIT ;  /* 0x000000000000094d */ /* 0x000fea0003800000 */
[----:B------:R-:W-:Y:S01]  /*2fc0*/  VIADD R15, R15, 0x70 ;  /* 0x000000700f0f7836 */ /* 0x000fe20000000000 */
[----:B------:R-:W-:Y:S01]  /*2fd0*/  ULDC.64 UR4, c[0x0][0x220] ;  /* 0x0000880000047ab9 */ /* 0x000fe20000000a00 */
[----:B------:R-:W-:-:S03]  /*2fe0*/  F2FP.BF16.F32.PACK_AB R14, RZ, R14 ;  /* 0x0000000eff0e723e */ /* 0x000fc600000010ff */
[----:B------:R-:W-:-:S04]  /*2ff0*/  IADD3 R22, P0, R15, R22, RZ ;  /* 0x000000160f167210 */ /* 0x000fc80007f1e0ff */
[----:B------:R-:W-:Y:S02]  /*3000*/  LEA.HI.X.SX32 R15, R15, R24, 0x1, P0 ;  /* 0x000000180f0f7211 */ /* 0x000fe400000f0eff */
[----:B------:R-:W-:-:S04]  /*3010*/  LEA R2, P0, R22, UR4, 0x1 ;  /* 0x0000000416027c11 */ /* 0x000fc8000f8008ff */
[----:B--2---:R-:W-:-:S05]  /*3020*/  LEA.HI.X R3, R22, UR5, R15, 0x1, P0 ;  /* 0x0000000516037c11 */ /* 0x004fca00080f0c0f */
[----:B------:R-:W-:Y:S01]  /*3030*/  STG.E.U16 desc[UR36][R2.64], R14 ;  /* 0x0000000e02007986 */ /* 0x000fe2000c101524 */
[----:B------:R-:W-:Y:S05]  /*3040*/  EXIT ;  /* 0x000000000000794d */ /* 0x000fea0003800000 */
.L_x_1314:
        /* <DEDUP_REMOVED lines=16> */
.L_x_1352:
[----:B------:R-:W-:Y:S05]  /*3150*/  EXIT ;  /* 0x000000000000794d */ /* 0x000fea0003800000 */
.L_x_1315:
[----:B------:R-:W-:Y:S01]  /*3160*/  HFMA2.MMA R11, -RZ, RZ, 0, 1.847743988037109375e-06 ;  /* 0x0000001fff0b7435 */ /* 0x000fe200000001ff */
[----:B------:R-:W-:Y:S01]  /*3170*/  IMAD.MOV.U32 R12, RZ, RZ, 0x10 ;  /* 0x00000010ff0c7424 */ /* 0x000fe200078e00ff */
[----:B------:R-:W-:Y:S01]  /*3180*/  MOV R2, 0xff7fffff ;  /* 0xff7fffff00027802 */ /* 0x000fe20000000f00 */
[----:B------:R-:W-:-:S08]  /*3190*/  IMAD.MOV.U32 R15, RZ, RZ, -0x1 ;  /* 0xffffffffff0f7424 */ /* 0x000fd000078e00ff */
[----:B------:R-:W-:Y:S05]  /*31a0*/  WARPSYNC.COLLECTIVE R15, `(.L_x_1353) ;  /* 0x000000000f087348 */ /* 0x000fea0003c00000 */
[----:B------:R0:W1:Y:S02]  /*31b0*/  SHFL.BFLY P6, R14, R13, R12, R11 ;  /* 0x0c00000c0d0e7389 */ /* 0x00006400000c000b */
[----:B01----:R-:W-:Y:S01]  /*31c0*/  ENDCOLLECTIVE ;  /* 0x000000000000791b */ /* 0x003fe20003800000 */
.L_x_1353:
[----:B------:R-:W-:Y:S01]  /*31d0*/  IMAD.MOV.U32 R12, RZ, RZ, 0x8 ;  /* 0x00000008ff0c7424 */ /* 0x000fe200078e00ff */
[----:B------:R-:W-:-:S04]  /*31e0*/  FMNMX.FTZ R0, R14, -3.40282346638528859812e+38, !PT ;  /* 0xff7fffff0e007809 */ /* 0x000fc80007810000 */
[----:B------:R-:W-:-:S07]  /*31f0*/  MOV R13, R0 ;  /* 0x00000000000d7202 */ /* 0x000fce0000000f00 */
[----:B------:R-:W-:Y:S05]  /*3200*/  WARPSYNC.COLLECTIVE R15, `(.L_x_1354) ;  /* 0x000000000f087348 */ /* 0x000fea0003c00000 */
[----:B------:R0:W1:Y:S02]  /*3210*/  SHFL.BFLY P6, R14, R13, R12, R11 ;  /* 0x0c00000c0d0e7389 */ /* 0x00006400000c000b */
[----:B01----:R-:W-:Y:S01]  /*3220*/  ENDCOLLECTIVE ;  /* 0x000000000000791b */ /* 0x003fe20003800000 */
.L_x_1354:
[----:B------:R-:W-:Y:S01]  /*3230*/  IMAD.MOV.U32 R12, RZ, RZ, 0x4 ;  /* 0x00000004ff0c7424 */ /* 0x000fe200078e00ff */
[----:B------:R-:W-:-:S04]  /*3240*/  FMNMX.FTZ R3, R0, R14, !PT ;  /* 0x0000000e00037209 */ /* 0x000fc80007810000 */
[----:B------:R-:W-:-:S07]  /*3250*/  MOV R13, R3 ;  /* 0x00000003000d7202 */ /* 0x000fce0000000f00 */
[----:B------:R-:W-:Y:S05]  /*3260*/  WARPSYNC.COLLECTIVE R15, `(.L_x_1355) ;  /* 0x000000000f087348 */ /* 0x000fea0003c00000 */
[----:B------:R0:W1:Y:S02]  /*3270*/  SHFL.BFLY P6, R14, R13, R12, R11 ;  /* 0x0c00000c0d0e7389 */ /* 0x00006400000c000b */
[----:B01----:R-:W-:Y:S01]  /*3280*/  ENDCOLLECTIVE ;  /* 0x000000000000791b */ /* 0x003fe20003800000 */
.L_x_1355:
[----:B------:R-:W-:Y:S01]  /*3290*/  IMAD.MOV.U32 R12, RZ, RZ, 0x2 ;  /* 0x00000002ff0c7424 */ /* 0x000fe200078e00ff */
[----:B------:R-:W-:-:S04]  /*32a0*/  FMNMX.FTZ R4, R3, R14, !PT ;  /* 0x0000000e03047209 */ /* 0x000fc80007810000 */
[----:B------:R-:W-:-:S07]  /*32b0*/  MOV R13, R4 ;  /* 0x00000004000d7202 */ /* 0x000fce0000000f00 */
[----:B------:R-:W-:Y:S05]  /*32c0*/  WARPSYNC.COLLECTIVE R15, `(.L_x_1356) ;  /* 0x000000000f087348 */ /* 0x000fea0003c00000 */
[----:B------:R0:W1:Y:S02]  /*32d0*/  SHFL.BFLY P6, R14, R13, R12, R11 ;  /* 0x0c00000c0d0e7389 */ /* 0x00006400000c000b */
[----:B01----:R-:W-:Y:S01]  /*32e0*/  ENDCOLLECTIVE ;  /* 0x000000000000791b */ /* 0x003fe20003800000 */
.L_x_1356:
[----:B------:R-:W-:Y:S05]  /*32f0*/  BRA `(.L_x_1357) ;  /* 0xffffffd400447947 */ /* 0x000fea000383ffff */
.L_x_1358:
        /* <DEDUP_REMOVED lines=16> */
.L_x_29590:


//--------------------- .text._ZN4vllm25paged_attention_v2_kernelI13__nv_bfloat16hLi112ELi16ELi128ELNS_18Fp8KVCacheDataTypeE2ELb0ELi512EEEvPfS3_PT_PKS4_PKT0_SA_ifPKiSC_iPKfiiiSE_SE_iiiii --------------------------
	.section	.text._ZN4vllm25paged_attention_v2_kernelI13__nv_bfloat16hLi112ELi16ELi128ELNS_18Fp8KVCacheDataTypeE2ELb0ELi512EEEvPfS3_PT_PKS4_PKT0_SA_ifPKiSC_iPKfiiiSE_SE_iiiii,"ax",@progbits
	.align	128
        .global         _ZN4vllm25paged_attention_v2_kernelI13__nv_bfloat16hLi112ELi16ELi128ELNS_18Fp8KVCacheDataTypeE2ELb0ELi512EEEvPfS3_PT_PKS4_PKT0_SA_ifPKiSC_iPKfiiiSE_SE_iiiii
        .type           _ZN4vllm25paged_attention_v2_kernelI13__nv_bfloat16hLi112ELi16ELi128ELNS_18Fp8KVCacheDataTypeE2ELb0ELi512EEEvPfS3_PT_PKS4_PKT0_SA_ifPKiSC_iPKfiiiSE_SE_iiiii,@function
        .size           _ZN4vllm25paged_attention_v2_kernelI13__nv_bfloat16hLi112ELi16ELi128ELNS_18Fp8KVCacheDataTypeE2ELb0ELi512EEEvPfS3_PT_PKS4_PKT0_SA_ifPKiSC_iPKfiiiSE_SE_iiiii,(.L_x_29591 - _ZN4vllm25paged_attention_v2_kernelI13__nv_bfloat16hLi112ELi16ELi128ELNS_18Fp8KVCacheDataTypeE2ELb0ELi512EEEvPfS3_PT_PKS4_PKT0_SA_ifPKiSC_iPKfiiiSE_SE_iiiii)
        .other          _ZN4vllm25paged_attention_v2_kernelI13__nv_bfloat16hLi112ELi16ELi128ELNS_18Fp8KVCacheDataTypeE2ELb0ELi512EEEvPfS3_PT_PKS4_PKT0_SA_ifPKiSC_iPKfiiiSE_SE_iiiii,@"STO_CUDA_ENTRY STV_DEFAULT"
_ZN4vllm25paged_attention_v2_kernelI13__nv_bfloat16hLi112ELi16ELi128ELNS_18Fp8KVCacheDataTypeE2ELb0ELi512EEEvPfS3_PT_PKS4_PKT0_SA_ifPKiSC_iPKfiiiSE_SE_iiiii:
.text._ZN4vllm25paged_attention_v2_kernelI13__nv_bfloat16hLi112ELi16ELi128ELNS_18Fp8KVCacheDataTypeE2ELb0ELi512EEEvPfS3_PT_PKS4_PKT0_SA_ifPKiSC_iPKfiiiSE_SE_iiiii:
        /* <DEDUP_REMOVED lines=64> */
.L_x_1363:
        /* <DEDUP_REMOVED lines=13> */
.L_x_1362:
[----:B------:R-:W-:Y:S05]  /*04d0*/  BSYNC B1 ;  /* 0x0000000000017941 */ /* 0x000fea0003800000 */
.L_x_1361:
        /* <DEDUP_REMOVED lines=14> */
.L_x_1364:
        /* <DEDUP_REMOVED lines=21> */
.L_x_1360:
[----:B------:R-:W-:Y:S05]  /*0710*/  BSYNC B0 ;  /* 0x0000000000007941 */ /* 0x000fea0003800000 */
.L_x_1359:
        /* <DEDUP_REMOVED lines=15> */
.L_x_1398:
        /* <DEDUP_REMOVED lines=49> */
.L_x_1371:
        /* <DEDUP_REMOVED lines=11> */
.L_x_1370:
[----:B------:R-:W-:Y:S05]  /*0bd0*/  BSYNC B1 ;  /* 0x0000000000017941 */ /* 0x000fea0003800000 */
.L_x_1369:
        /* <DEDUP_REMOVED lines=14> */
.L_x_1374:
        /* <DEDUP_REMOVED lines=98> */
[----:B0-----:R-:W-:Y:S01]  /*12e0*/  IADD3 R3, R3, 0x2000, RZ ;  /* 0x0000200003037810 */ /* 0x001fe20007ffe0ff */
[----:B------:R-:W-:Y:S06]  /*12f0*/  @!P2 BRA `(.L_x_1374) ;  /* 0xfffffff80070a947 */ /* 0x000fec000383ffff */
.L_x_1373:
[----:B------:R-:W-:Y:S05]  /*1300*/  BSYNC B1 ;  /* 0x0000000000017941 */ /* 0x000fea0003800000 */
.L_x_1372:
        /* <DEDUP_REMOVED lines=55> */
.L_x_1376:
[----:B------:R-:W-:Y:S05]  /*1680*/  BSYNC B1 ;  /* 0x0000000000017941 */ /* 0x000fea0003800000 */
.L_x_1375:
        /* <DEDUP_REMOVED lines=26> */
.L_x_1368:
[----:B------:R-:W-:Y:S05]  /*1830*/  BSYNC B0 ;  /* 0x0000000000007941 */ /* 0x000fea0003800000 */
.L_x_1367:
        /* <DEDUP_REMOVED lines=57> */
.L_x_1381:
        /* <DEDUP_REMOVED lines=8> */
.L_x_1380:
[----:B------:R-:W-:Y:S05]  /*1c50*/  BSYNC B1 ;  /* 0x0000000000017941 */ /* 0x000fea0003800000 */
.L_x_1379:
        /* <DEDUP_REMOVED lines=14> */
.L_x_1384:
[----:B------:R-:W1:Y:S01]  /*1d40*/  LDS R9, [R4+0x200] ;  /* 0x0002000004097984 */ /* 0x000e620000000800 */
[----:B------:R-:W-:-:S03]  /*1d50*/  IADD3 R5, R5, 0x800, RZ ;  /* 0x0000080005057810 */ /* 0x000fc60007ffe0ff */
[----:B------:R-:W2:Y:S01]  /*1d60*/  LDS R26, [R4+-0x400] ;  /* 0xfffc0000041a7984 */ /* 0x000ea20000000800 */
[----:B------:R-:W-:-:S03]  /*1d70*/  ISETP.GE.AND P1, PT, R5, R6, PT ;  /* 0x000000060500720c */ /* 0x000fc60003f26270 */
        /* <DEDUP_REMOVED lines=48> */
.L_x_1383:
[----:B------:R-:W-:Y:S05]  /*2080*/  BSYNC B1 ;  /* 0x0000000000017941 */ /* 0x000fea0003800000 */
.L_x_1382:
        /* <DEDUP_REMOVED lines=31> */
.L_x_1386:
[----:B------:R-:W-:Y:S05]  /*2280*/  BSYNC B1 ;  /* 0x0000000000017941 */ /* 0x000fea0003800000 */
.L_x_1385:
        /* <DEDUP_REMOVED lines=14> */
.L_x_1378:
[----:B------:R-:W-:Y:S05]  /*2370*/  BSYNC B0 ;  /* 0x0000000000007941 */ /* 0x000fea0003800000 */
.L_x_1377:
        /* <DEDUP_REMOVED lines=22> */
.L_x_1388:
[----:B------:R-:W-:Y:S05]  /*24e0*/  BSYNC B0 ;  /* 0x0000000000007941 */ /* 0x000fea0003800000 */
.L_x_1387:
[----:B------:R-:W4:Y:S01]  /*24f0*/  S2UR UR5, SR_CgaCtaId ;  /* 0x00000000000579c3 */ /* 0x000f220000008800 */
[----:B0--3--:R-:W-:-:S07]  /*2500*/  LOP3.LUT R0, R17, 0x1, RZ, 0xc0, !PT ;  /* 0x0000000111007812 */ /* 0x009fce00078ec0ff */
[----:B------:R-:W-:Y:S01]  /*2510*/  BAR.SYNC.DEFER_BLOCKING 0x0 ;  /* 0x0000000000007b1d */ /* 0x000fe20000010000 */
[----:B--2---:R-:W-:Y:S01]  /*2520*/  LEA.HI R5, R17, R17, RZ, 0x1 ;  /* 0x0000001111057211 */ /* 0x004fe200078f08ff */
[----:B------:R-:W-:Y:S01]  /*2530*/  HFMA2.MMA R14, -RZ, RZ, 0, 0 ;  /* 0x00000000ff0e7435 */ /* 0x000fe200000001ff */
[----:B------:R-:W-:Y:S01]  /*2540*/  ISETP.NE.AND P0, PT, R0, RZ, PT ;  /* 0x000000ff0000720c */ /* 0x000fe20003f05270 */
[----:B------:R-:W-:Y:S01]  /*2550*/  IMAD.MOV.U32 R11, RZ, RZ, RZ ;  /* 0x000000ffff0b7224 */ /* 0x000fe200078e00ff */
[----:B------:R-:W-:Y:S01]  /*2560*/  LOP3.LUT R0, R23, 0xffffffc0, RZ, 0xc0, !PT ;  /* 0xffffffc017007812 */ /* 0x000fe200078ec0ff */
[----:B------:R-:W-:Y:S01]  /*2570*/  UMOV UR4, 0x400 ;  /* 0x0000040000047882 */ /* 0x000fe20000000000 */
[----:B------:R-:W-:Y:S01]  /*2580*/  SHF.R.S32.HI R5, RZ, 0x1, R5 ;  /* 0x00000001ff057819 */ /* 0x000fe20000011405 */
[----:B------:R-:W-:Y:S01]  /*2590*/  UIADD3 UR4, UR4, 0x100, URZ ;  /* 0x0000010004047890 */ /* 0x000fe2000fffe03f */
[----:B------:R-:W-:Y:S02]  /*25a0*/  ISETP.NE.OR P5, PT, R0, 0x40, P0 ;  /* 0x000000400000780c */ /* 0x000fe400007a5670 */
[----:B------:R-:W-:-:S02]  /*25b0*/  CS2R R16, SRZ ;  /* 0x0000000000107805 */ /* 0x000fc4000001ff00 */
[C---:B------:R-:W-:Y:S01]  /*25c0*/  LOP3.LUT R0, R23.reuse, 0xffffffe0, RZ, 0xc0, !PT ;  /* 0xffffffe017007812 */ /* 0x040fe200078ec0ff */
[----:B------:R-:W-:Y:S01]  /*25d0*/  BSSY B0, `(.L_x_1389) ;  /* 0x0000023000007945 */ /* 0x000fe20003800000 */
[C---:B------:R-:W-:Y:S02]  /*25e0*/  ISETP.GT.OR P1, PT, R23.reuse, 0x3f, P0 ;  /* 0x0000003f1700780c */ /* 0x040fe40000724670 */
[----:B------:R-:W-:Y:S01]  /*25f0*/  ISETP.NE.OR P4, PT, R0, 0x20, P0 ;  /* 0x000000200000780c */ /* 0x000fe20000785670 */
[----:B------:R-:W-:Y:S01]  /*2600*/  IMAD R0, R18, 0x70, R5 ;  /* 0x0000007012007824 */ /* 0x000fe200078e0205 */
[----:B------:R-:W-:Y:S01]  /*2610*/  MOV R21, RZ ;  /* 0x000000ff00157202 */ /* 0x000fe20000000f00 */
[----:B------:R-:W-:Y:S01]  /*2620*/  IMAD.MOV.U32 R18, RZ, RZ, RZ ;  /* 0x000000ffff127224 */ /* 0x000fe200078e00ff */
[C---:B-1----:R-:W-:Y:S02]  /*2630*/  IADD3 R2, R23.reuse, 0x1f, RZ ;  /* 0x0000001f17027810 */ /* 0x042fe40007ffe0ff */
[----:B------:R-:W-:Y:S01]  /*2640*/  ISETP.GT.OR P2, PT, R23, 0x1f, P0 ;  /* 0x0000001f1700780c */ /* 0x000fe20000744670 */
[----:B----4-:R-:W-:Y:S01]  /*2650*/  ULEA UR4, UR5, UR4, 0x18 ;  /* 0x0000000405047291 */ /* 0x010fe2000f8ec03f */
[----:B------:R-:W-:-:S05]  /*2660*/  ISETP.GT.U32.AND P3, PT, R2, 0x3e, PT ;  /* 0x0000003e0200780c */ /* 0x000fca0003f64070 */
        /* <DEDUP_REMOVED lines=25> */
.L_x_1390:
[----:B------:R-:W-:Y:S05]  /*2800*/  BSYNC B0 ;  /* 0x0000000000007941 */ /* 0x000fea0003800000 */
.L_x_1389:
        /* <DEDUP_REMOVED lines=24> */
[----:B------:R-:W-:-:S07]  /*2990*/  @!P0 FADD.FTZ R0, R0, R15 ;  /* 0x0000000f00008221 */ /* 0x000fce0000010000 */
.L_x_1392:
[----:B------:R-:W-:Y:S05]  /*29a0*/  BSYNC B0 ;  /* 0x0000000000007941 */ /* 0x000fea0003800000 */
.L_x_1391:
[----:B------:R-:W-:Y:S06]  /*29b0*/  BAR.SYNC.DEFER_BLOCKING 0x0 ;  /* 0x0000000000007b1d */ /* 0x000fec0000010000 */
[----:B------:R-:W-:Y:S05]  /*29c0*/  @P3 EXIT ;  /* 0x000000000000394d */ /* 0x000fea0003800000 */
[----:B------:R-:W-:Y:S02]  /*29d0*/  IMAD R24, R24, UR39, RZ ;  /* 0x0000002718187c24 */ /* 0x000fe4000f8e02ff */
[----:B------:R-:W-:Y:S02]  /*29e0*/  IMAD R19, R19, UR38, RZ ;  /* 0x0000002613137c24 */ /* 0x000fe4000f8e02ff */
[----:B------:R-:W-:Y:S02]  /*29f0*/  IMAD R2, R24, UR38, RZ ;  /* 0x0000002618027c24 */ /* 0x000fe4000f8e02ff */
[----:B------:R-:W-:Y:S01]  /*2a00*/  IMAD R25, R25, 0x70, RZ ;  /* 0x0000007019197824 */ /* 0x000fe200078e02ff */
[----:B01----:R-:W-:Y:S01]  /*2a10*/  SHF.R.S32.HI R3, RZ, 0x1f, R19 ;  /* 0x0000001fff037819 */ /* 0x003fe20000011413 */
[----:B------:R-:W-:-:S03]  /*2a20*/  IMAD R2, R2, 0x70, RZ ;  /* 0x0000007002027824 */ /* 0x000fc600078e02ff */
[--C-:B------:R-:W-:Y:S02]  /*2a30*/  SHF.R.S32.HI R4, RZ, 0x1f, R25.reuse ;  /* 0x0000001fff047819 */ /* 0x100fe40000011419 */
        /* <DEDUP_REMOVED lines=11> */
[----:B------:R-:W-:Y:S01]  /*2af0*/  ULDC.64 UR4, c[0x0][0x220] ;  /* 0x0000880000047ab9 */ /* 0x000fe20000000a00 */
[----:B------:R-:W-:Y:S02]  /*2b00*/  LEA.HI.X.SX32 R10, R5, R23, 0x1, P0 ;  /* 0x00000017050a7211 */ /* 0x000fe400000f0eff */
[----:B------:R-:W-:-:S02]  /*2b10*/  IADD3 R5, P0, R12, R19, RZ ;  /* 0x000000130c057210 */ /* 0x000fc40007f1e0ff */
[-C--:B------:R-:W-:Y:S02]  /*2b20*/  IADD3 R7, P1, R26, R19.reuse, RZ ;  /* 0x000000131a077210 */ /* 0x080fe40007f3e0ff */
[----:B------:R-:W-:Y:S02]  /*2b30*/  IADD3 R9, P2, R28, R19, RZ ;  /* 0x000000131c097210 */ /* 0x000fe40007f5e0ff */
[----:B------:R-:W-:Y:S02]  /*2b40*/  LEA.HI.X.SX32 R12, R12, R23, 0x1, P0 ;  /* 0x000000170c0c7211 */ /* 0x000fe400000f0eff */
[-C--:B------:R-:W-:Y:S02]  /*2b50*/  IADD3 R13, P3, R20, R19.reuse, RZ ;  /* 0x00000013140d7210 */ /* 0x080fe40007f7e0ff */
[----:B------:R-:W-:Y:S02]  /*2b60*/  IADD3 R15, P4, R22, R19, RZ ;  /* 0x00000013160f7210 */ /* 0x000fe40007f9e0ff */
[----:B------:R-:W-:-:S02]  /*2b70*/  LEA.HI.X.SX32 R26, R26, R23, 0x1, P1 ;  /* 0x000000171a1a7211 */ /* 0x000fc400008f0eff */
[----:B------:R-:W-:Y:S02]  /*2b80*/  LEA R2, P0, R3, UR4, 0x1 ;  /* 0x0000000403027c11 */ /* 0x000fe4000f8008ff */
[----:B------:R-:W-:Y:S02]  /*2b90*/  IADD3 R19, P5, R24, R19, RZ ;  /* 0x0000001318137210 */ /* 0x000fe40007fbe0ff */
[----:B------:R-:W-:Y:S02]  /*2ba0*/  LEA.HI.X.SX32 R28, R28, R23, 0x1, P2 ;  /* 0x000000171c1c7211 */ /* 0x000fe400010f0eff */
[----:B------:R-:W-:Y:S02]  /*2bb0*/  LEA R4, P1, R5, UR4, 0x1 ;  /* 0x0000000405047c11 */ /* 0x000fe4000f8208ff */
[----:B------:R-:W-:Y:S02]  /*2bc0*/  LEA R6, P2, R7, UR4, 0x1 ;  /* 0x0000000407067c11 */ /* 0x000fe4000f8408ff */
[----:B------:R-:W-:-:S02]  /*2bd0*/  LEA.HI.X R3, R3, UR5, R10, 0x1, P0 ;  /* 0x0000000503037c11 */ /* 0x000fc400080f0c0a */
[-C--:B------:R-:W-:Y:S02]  /*2be0*/  LEA.HI.X.SX32 R20, R20, R23.reuse, 0x1, P3 ;  /* 0x0000001714147211 */ /* 0x080fe400018f0eff */
[-C--:B------:R-:W-:Y:S02]  /*2bf0*/  LEA.HI.X.SX32 R22, R22, R23.reuse, 0x1, P4 ;  /* 0x0000001716167211 */ /* 0x080fe400020f0eff */
[----:B------:R-:W-:Y:S02]  /*2c00*/  LEA.HI.X.SX32 R24, R24, R23, 0x1, P5 ;  /* 0x0000001718187211 */ /* 0x000fe400028f0eff */
[----:B------:R-:W-:Y:S02]  /*2c10*/  LEA.HI.X R5, R5, UR5, R12, 0x1, P1 ;  /* 0x0000000505057c11 */ /* 0x000fe400088f0c0c */
[----:B------:R-:W-:Y:S02]  /*2c20*/  LEA R10, P0, R13, UR4, 0x1 ;  /* 0x000000040d0a7c11 */ /* 0x000fe4000f8008ff */
[----:B------:R-:W-:-:S02]  /*2c30*/  LEA.HI.X R7, R7, UR5, R26, 0x1, P2 ;  /* 0x0000000507077c11 */ /* 0x000fc400090f0c1a */
[----:B------:R-:W-:Y:S02]  /*2c40*/  LEA R12, P1, R15, UR4, 0x1 ;  /* 0x000000040f0c7c11 */ /* 0x000fe4000f8208ff */
[----:B------:R-:W-:Y:S02]  /*2c50*/  F2FP.BF16.F32.PACK_AB R23, R14, R11 ;  /* 0x0000000b0e17723e */ /* 0x000fe400000010ff */
[----:B------:R-:W-:Y:S02]  /*2c60*/  LEA R14, P2, R19, UR4, 0x1 ;  /* 0x00000004130e7c11 */ /* 0x000fe4000f8408ff */
[----:B------:R-:W-:Y:S01]  /*2c70*/  LEA.HI.X R11, R13, UR5, R20, 0x1, P0 ;  /* 0x000000050d0b7c11 */ /* 0x000fe200080f0c14 */
[----:B------:R0:W-:Y:S01]  /*2c80*/  STG.E.U16 desc[UR36][R2.64], R23 ;  /* 0x0000001702007986 */ /* 0x0001e2000c101524 */
[----:B------:R-:W-:Y:S02]  /*2c90*/  LEA.HI.X R13, R15, UR5, R22, 0x1, P1 ;  /* 0x000000050f0d7c11 */ /* 0x000fe400088f0c16 */
[----:B------:R-:W-:-:S02]  /*2ca0*/  LEA.HI.X R15, R19, UR5, R24, 0x1, P2 ;  /* 0x00000005130f7c11 */ /* 0x000fc400090f0c18 */
[----:B------:R-:W-:Y:S02]  /*2cb0*/  LEA R8, P3, R9, UR4, 0x1 ;  /* 0x0000000409087c11 */ /* 0x000fe4000f8608ff */
[----:B------:R-:W-:Y:S02]  /*2cc0*/  F2FP.BF16.F32.PACK_AB R18, R21, R18 ;  /* 0x000000121512723e */ /* 0x000fe400000010ff */
[----:B------:R-:W-:Y:S02]  /*2cd0*/  PRMT R19, R23, 0x7632, R19 ;  /* 0x0000763217137816 */ /* 0x000fe40000000013 */
[----:B------:R-:W-:Y:S02]  /*2ce0*/  F2FP.BF16.F32.PACK_AB R16, R17, R16 ;  /* 0x000000101110723e */ /* 0x000fe400000010ff */
[----:B------:R-:W-:Y:S01]  /*2cf0*/  LEA.HI.X R9, R9, UR5, R28, 0x1, P3 ;  /* 0x0000000509097c11 */ /* 0x000fe200098f0c1c */
[----:B------:R1:W-:Y:S01]  /*2d00*/  STG.E.U16 desc[UR36][R4.64], R19 ;  /* 0x0000001304007986 */ /* 0x0003e2000c101524 */
[----:B0-----:R-:W-:-:S02]  /*2d10*/  PRMT R3, R18, 0x7632, R3 ;  /* 0x0000763212037816 */ /* 0x001fc40000000003 */
[----:B------:R-:W-:Y:S01]  /*2d20*/  F2FP.BF16.F32.PACK_AB R0, RZ, R0 ;  /* 0x00000000ff00723e */ /* 0x000fe200000010ff */
[----:B------:R-:W-:Y:S04]  /*2d30*/  STG.E.U16 desc[UR36][R6.64], R18 ;  /* 0x0000001206007986 */ /* 0x000fe8000c101524 */
[----:B------:R-:W-:Y:S01]  /*2d40*/  STG.E.U16 desc[UR36][R8.64], R3 ;  /* 0x0000000308007986 */ /* 0x000fe2000c101524 */
[----:B-1----:R-:W-:-:S03]  /*2d50*/  PRMT R5, R16, 0x7632, R5 ;  /* 0x0000763210057816 */ /* 0x002fc60000000005 */
[----:B------:R-:W-:Y:S04]  /*2d60*/  STG.E.U16 desc[UR36][R10.64], R16 ;  /* 0x000000100a007986 */ /* 0x000fe8000c101524 */
[----:B------:R-:W-:Y:S04]  /*2d70*/  STG.E.U16 desc[UR36][R12.64], R5 ;  /* 0x000000050c007986 */ /* 0x000fe8000c101524 */
[----:B------:R-:W-:Y:S01]  /*2d80*/  STG.E.U16 desc[UR36][R14.64], R0 ;  /* 0x000000000e007986 */ /* 0x000fe2000c101524 */
[----:B------:R-:W-:Y:S05]  /*2d90*/  EXIT ;  /* 0x000000000000794d */ /* 0x000fea0003800000 */
.L_x_1365:
        /* <DEDUP_REMOVED lines=16> */
.L_x_1393:
[----:B------:R-:W-:Y:S05]  /*2ea0*/  EXIT ;  /* 0x000000000000794d */ /* 0x000fea0003800000 */
.L_x_1366:
[----:B------:R-:W-:Y:S01]  /*2eb0*/  HFMA2.MMA R11, -RZ, RZ, 0, 1.847743988037109375e-06 ;  /* 0x0000001fff0b7435 */ /* 0x000fe200000001ff */
[----:B------:R-:W-:Y:S01]  /*2ec0*/  IMAD.MOV.U32 R12, RZ, RZ, 0x10 ;  /* 0x00000010ff0c7424 */ /* 0x000fe200078e00ff */
[----:B------:R-:W-:Y:S01]  /*2ed0*/  MOV R2, 0xff7fffff ;  /* 0xff7fffff00027802 */ /* 0x000fe20000000f00 */
[----:B------:R-:W-:-:S08]  /*2ee0*/  IMAD.MOV.U32 R15, RZ, RZ, -0x1 ;  /* 0xffffffffff0f7424 */ /* 0x000fd000078e00ff */
[----:B------:R-:W-:Y:S05]  /*2ef0*/  WARPSYNC.COLLECTIVE R15, `(.L_x_1394) ;  /* 0x000000000f087348 */ /* 0x000fea0003c00000 */
[----:B------:R0:W1:Y:S02]  /*2f00*/  SHFL.BFLY P6, R14, R13, R12, R11 ;  /* 0x0c00000c0d0e7389 */ /* 0x00006400000c000b */
[----:B01----:R-:W-:Y:S01]  /*2f10*/  ENDCOLLECTIVE ;  /* 0x000000000000791b */ /* 0x003fe20003800000 */
.L_x_1394:
[----:B------:R-:W-:Y:S01]  /*2f20*/  IMAD.MOV.U32 R12, RZ, RZ, 0x8 ;  /* 0x00000008ff0c7424 */ /* 0x000fe200078e00ff */
[----:B------:R-:W-:-:S04]  /*2f30*/  FMNMX.FTZ R0, R14, -3.40282346638528859812e+38, !PT ;  /* 0xff7fffff0e007809 */ /* 0x000fc80007810000 */
[----:B------:R-:W-:-:S07]  /*2f40*/  MOV R13, R0 ;  /* 0x00000000000d7202 */ /* 0x000fce0000000f00 */
[----:B------:R-:W-:Y:S05]  /*2f50*/  WARPSYNC.COLLECTIVE R15, `(.L_x_1395) ;  /* 0x000000000f087348 */ /* 0x000fea0003c00000 */
[----:B------:R0:W1:Y:S02]  /*2f60*/  SHFL.BFLY P6, R14, R13, R12, R11 ;  /* 0x0c00000c0d0e7389 */ /* 0x00006400000c000b */
[----:B01----:R-:W-:Y:S01]  /*2f70*/  ENDCOLLECTIVE ;  /* 0x000000000000791b */ /* 0x003fe20003800000 */
.L_x_1395:
[----:B------:R-:W-:Y:S01]  /*2f80*/  IMAD.MOV.U32 R12, RZ, RZ, 0x4 ;  /* 0x00000004ff0c7424 */ /* 0x000fe200078e00ff */
[----:B------:R-:W-:-:S04]  /*2f90*/  FMNMX.FTZ R3, R0, R14, !PT ;  /* 0x0000000e00037209 */ /* 0x000fc80007810000 */
[----:B------:R-:W-:-:S07]  /*2fa0*/  MOV R13, R3 ;  /* 0x00000003000d7202 */ /* 0x000fce0000000f00 */
[----:B------:R-:W-:Y:S05]  /*2fb0*/  WARPSYNC.COLLECTIVE R15, `(.L_x_1396) ;  /* 0x000000000f087348 */ /* 0x000fea0003c00000 */
[----:B------:R0:W1:Y:S02]  /*2fc0*/  SHFL.BFLY P6, R14, R13, R12, R11 ;  /* 0x0c00000c0d0e7389 */ /* 0x00006400000c000b */
[----:B01----:R-:W-:Y:S01]  /*2fd0*/  ENDCOLLECTIVE ;  /* 0x000000000000791b */ /* 0x003fe20003800000 */
.L_x_1396:
[----:B------:R-:W-:Y:S01]  /*2fe0*/  IMAD.MOV.U32 R12, RZ, RZ, 0x2 ;  /* 0x00000002ff0c7424 */ /* 0x000fe200078e00ff */
[----:B------:R-:W-:-:S04]  /*2ff0*/  FMNMX.FTZ R4, R3, R14, !PT ;  /* 0x0000000e03047209 */ /* 0x000fc80007810000 */
[----:B------:R-:W-:-:S07]  /*3000*/  MOV R13, R4 ;  /* 0x00000004000d7202 */ /* 0x000fce0000000f00 */
[----:B------:R-:W-:Y:S05]  /*3010*/  WARPSYNC.COLLECTIVE R15, `(.L_x_1397) ;  /* 0x000000000f087348 */ /* 0x000fea0003c00000 */
[----:B------:R0:W1:Y:S02]  /*3020*/  SHFL.BFLY P6, R14, R13, R12, R11 ;  /* 0x0c00000c0d0e7389 */ /* 0x00006400000c000b */
[----:B01----:R-:W-:Y:S01]  /*3030*/  ENDCOLLECTIVE ;  /* 0x000000000000791b */ /* 0x003fe20003800000 */
.L_x_1397:
[----:B------:R-:W-:Y:S05]  /*3040*/  BRA `(.L_x_1398) ;  /* 0xffffffd400f07947 */ /* 0x000fea000383ffff */
.L_x_1399:
        /* <DEDUP_REMOVED lines=11> */
.L_x_29591:


//--------------------- .text._ZN4vllm25paged_attention_v2_kernelI13__nv_bfloat16hLi96ELi16ELi128ELNS_18Fp8KVCacheDataTypeE2ELb0ELi512EEEvPfS3_PT_PKS4_PKT0_SA_ifPKiSC_iPKfiiiSE_SE_iiiii --------------------------
	.section	.text._ZN4vllm25paged_attention_v2_kernelI13__nv_bfloat16hLi96ELi16ELi128ELNS_18Fp8KVCacheDataTypeE2ELb0ELi512EEEvPfS3_PT_PKS4_PKT0_SA_ifPKiSC_iPKfiiiSE_SE_iiiii,"ax",@progbits
	.align	128
        .global         _ZN4vllm25paged_attention_v2_kernelI13__nv_bfloat16hLi96ELi16ELi128ELNS_18Fp8KVCacheDataTypeE2ELb0ELi512EEEvPfS3_PT_PKS4_PKT0_SA_ifPKiSC_iPKfiiiSE_SE_iiiii
        .type           _ZN4vllm25paged_attention_v2_kernelI13__nv_bfloat16hLi96ELi16ELi128ELNS_18Fp8KVCacheDataTypeE2ELb0ELi512EEEvPfS3_PT_PKS4_PKT0_SA_ifPKiSC_iPKfiiiSE_SE_iiiii,@function
        .size           _ZN4vllm25paged_attention_v2_kernelI13__nv_bfloat16hLi96ELi16ELi128ELNS_18Fp8KVCacheDataTypeE2ELb0ELi512EEEvPfS3_PT_PKS4_PKT0_SA_ifPKiSC_iPKfiiiSE_SE_iiiii,(.L_x_29592 - _ZN4vllm25paged_attention_v2_kernelI13__nv_bfloat16hLi96ELi16ELi128ELNS_18Fp8KVCacheDataTypeE2ELb0ELi512EEEvPfS3_PT_PKS4_PKT0_SA_ifPKiSC_iPKfiiiSE_SE_iiiii)
        .other          _ZN4vllm25paged_attention_v2_kernelI13__nv_bfloat16hLi96ELi16ELi128ELNS_18Fp8KVCacheDataTypeE2ELb0ELi512EEEvPfS3_PT_PKS4_PKT0_SA_ifPKiSC_iPKfiiiSE_SE_iiiii,@"STO_CUDA_ENTRY STV_DEFAULT"
_ZN4vllm25paged_attention_v2_kernelI13__nv_bfloat16hLi96ELi16ELi128ELNS_18Fp8KVCacheDataTypeE2ELb0ELi512EEEvPfS3_PT_PKS4_PKT0_SA_ifPKiSC_iPKfiiiSE_SE_iiiii:
.text._ZN4vllm25paged_attention_v2_kernelI13__nv_bfloat16hLi96ELi16ELi128ELNS_18Fp8KVCacheDataTypeE2ELb0ELi512EEEvPfS3_PT_PKS4_PKT0_SA_ifPKiSC_iPKfiiiSE_SE_iiiii:
        /* <DEDUP_REMOVED lines=64> */
.L_x_1404:
        /* <DEDUP_REMOVED lines=13> */
.L_x_1403:
[----:B------:R-:W-:Y:S05]  /*04d0*/  BSYNC B1 ;  /* 0x0000000000017941 */ /* 0x000fea0003800000 */
.L_x_1402:
        /* <DEDUP_REMOVED lines=14> */
.L_x_1405:
        /* <DEDUP_REMOVED lines=21> */
.L_x_1401:
[----:B------:R-:W-:Y:S05]  /*0710*/  BSYNC B0 ;  /* 0x0000000000007941 */ /* 0x000fea0003800000 */
.L_x_1400:
        /* <DEDUP_REMOVED lines=15> */
.L_x_1439:
        /* <DEDUP_REMOVED lines=11> */
[----:B0-----:R-:W-:Y:S01]  /*08c0*/  HFMA2.MMA R4, -RZ, RZ, 0, 0 ;  /* 0x00000000ff047435 */ /* 0x001fe200000001ff */
        /* <DEDUP_REMOVED lines=37> */
.L_x_1412:
        /* <DEDUP_REMOVED lines=11> */
.L_x_1411:
[----:B------:R-:W-:Y:S05]  /*0bd0*/  BSYNC B1 ;  /* 0x0000000000017941 */ /* 0x000fea0003800000 */
.L_x_1410:
        /* <DEDUP_REMOVED lines=14> */
.L_x_1415:
        /* <DEDUP_REMOVED lines=100> */
.L_x_1414:
[----:B------:R-:W-:Y:S05]  /*1300*/  BSYNC B1 ;  /* 0x0000000000017941 */ /* 0x000fea0003800000 */
.L_x_1413:
        /* <DEDUP_REMOVED lines=55> */
.L_x_1417:
[----:B------:R-:W-:Y:S05]  /*1680*/  BSYNC B1 ;  /* 0x0000000000017941 */ /* 0x000fea0003800000 */
.L_x_1416:
        /* <DEDUP_REMOVED lines=26> */
.L_x_1409:
[----:B------:R-:W-:Y:S05]  /*1830*/  BSYNC B0 ;  /* 0x0000000000007941 */ /* 0x000fea0003800000 */
.L_x_1408:
        /* <DEDUP_REMOVED lines=57> */
.L_x_1422:
        /* <DEDUP_REMOVED lines=8> */
.L_x_1421:
[----:B------:R-:W-:Y:S05]  /*1c50*/  BSYNC B1 ;  /* 0x0000000000017941 */ /* 0x000fea0003800000 */
.L_x_1420:
        /* <DEDUP_REMOVED lines=14> */
.L_x_1425:
        /* <DEDUP_REMOVED lines=52> */
.L_x_1424:
[----:B------:R-:W-:Y:S05]  /*2080*/  BSYNC B1 ;  /* 0x0000000000017941 */ /* 0x000fea0003800000 */
.L_x_1423:
        /* <DEDUP_REMOVED lines=31> */
.L_x_1427:
[----:B------:R-:W-:Y:S05]  /*2280*/  BSYNC B1 ;  /* 0x0000000000017941 */ /* 0x000fea0003800000 */
.L_x_1426:
        /* <DEDUP_REMOVED lines=14> */
.L_x_1419:
[----:B------:R-:W-:Y:S05]  /*2370*/  BSYNC B0 ;  /* 0x0000000000007941 */ /* 0x000fea0003800000 */
.L_x_1418:
        /* <DEDUP_REMOVED lines=22> */
.L_x_1429:
[----:B------:R-:W-:Y:S05]  /*24e0*/  BSYNC B0 ;  /* 0x0000000000007941 */ /* 0x000fea0003800000 */
.L_x_1428:
[----:B------:R-:W4:Y:S08]  /*24f0*/  S2UR UR5, SR_CgaCtaId ;  /* 0x00000000000579c3 */ /* 0x000f300000008800 */
[----:B------:R-:W-:Y:S01]  /*2500*/  BAR.SYNC.DEFER_BLOCKING 0x0 ;  /* 0x0000000000007b1d */ /* 0x000fe20000010000 */
[C---:B0--3--:R-:W-:Y:S01]  /*2510*/  LOP3.LUT R0, R17.reuse, 0x1, RZ, 0xc0, !PT ;  /* 0x0000000111007812 */ /* 0x049fe200078ec0ff */
[----:B--2---:R-:W-:Y:S01]  /*2520*/  HFMA2.MMA R9, -RZ, RZ, 0, 0 ;  /* 0x00000000ff097435 */ /* 0x004fe200000001ff */
[----:B------:R-:W-:Y:S01]  /*2530*/  LEA.HI R5, R17, R17, RZ, 0x1 ;  /* 0x0000001111057211 */ /* 0x000fe200078f08ff */
[----:B------:R-:W-:Y:S01]  /*2540*/  IMAD.MOV.U32 R12, RZ, RZ, RZ ;  /* 0x000000ffff0c7224 */ /* 0x000fe200078e00ff */
[----:B------:R-:W-:Y:S01]  /*2550*/  ISETP.NE.AND P0, PT, R0, RZ, PT ;  /* 0x000000ff0000720c */ /* 0x000fe20003f05270 */
[----:B------:R-:W-:Y:S01]  /*2560*/  UMOV UR4, 0x400 ;  /* 0x0000040000047882 */ /* 0x000fe20000000000 */
[----:B------:R-:W-:Y:S01]  /*2570*/  LOP3.LUT R0, R23, 0xffffffc0, RZ, 0xc0, !PT ;  /* 0xffffffc017007812 */ /* 0x000fe200078ec0ff */
[----:B------:R-:W-:Y:S01]  /*2580*/  UIADD3 UR4, UR4, 0xe0, URZ ;  /* 0x000000e004047890 */ /* 0x000fe2000fffe03f */
[----:B------:R-:W-:-:S02]  /*2590*/  SHF.R.S32.HI R5, RZ, 0x1, R5 ;  /* 0x00000001ff057819 */ /* 0x000fc40000011405 */
[----:B------:R-:W-:Y:S02]  /*25a0*/  CS2R R14, SRZ ;  /* 0x00000000000e7805 */ /* 0x000fe4000001ff00 */
[----:B------:R-:W-:Y:S01]  /*25b0*/  ISETP.NE.OR P5, PT, R0, 0x40, P0 ;  /* 0x000000400000780c */ /* 0x000fe200007a5670 */
[----:B------:R-:W-:Y:S01]  /*25c0*/  BSSY B0, `(.L_x_1430) ;  /* 0x0000020000007945 */ /* 0x000fe20003800000 */
[C---:B------:R-:W-:Y:S01]  /*25d0*/  ISETP.GT.OR P1, PT, R23.reuse, 0x3f, P0 ;  /* 0x0000003f1700780c */ /* 0x040fe20000724670 */
[----:B------:R-:W-:Y:S01]  /*25e0*/  IMAD R18, R18, 0x60, R5 ;  /* 0x0000006012127824 */ /* 0x000fe200078e0205 */
[C---:B------:R-:W-:Y:S02]  /*25f0*/  LOP3.LUT R0, R23.reuse, 0xffffffe0, RZ, 0xc0, !PT ;  /* 0xffffffe017007812 */ /* 0x040fe400078ec0ff */
[----:B------:R-:W-:Y:S02]  /*2600*/  MOV R17, RZ ;  /* 0x000000ff00117202 */ /* 0x000fe40000000f00 */
[----:B------:R-:W-:Y:S01]  /*2610*/  ISETP.NE.OR P4, PT, R0, 0x20, P0 ;  /* 0x000000200000780c */ /* 0x000fe20000785670 */
[----:B------:R-:W-:Y:S01]  /*2620*/  IMAD.MOV.U32 R0, RZ, RZ, RZ ;  /* 0x000000ffff007224 */ /* 0x000fe200078e00ff */
[C---:B-1----:R-:W-:Y:S01]  /*2630*/  IADD3 R2, R23.reuse, 0x1f, RZ ;  /* 0x0000001f17027810 */ /* 0x042fe20007ffe0ff */
[----:B----4-:R-:W-:Y:S01]  /*2640*/  ULEA UR4, UR5, UR4, 0x18 ;  /* 0x0000000405047291 */ /* 0x010fe2000f8ec03f */
[----:B------:R-:W-:-:S02]  /*2650*/  ISETP.GT.OR P2, PT, R23, 0x1f, P0 ;  /* 0x0000001f1700780c */ /* 0x000fc40000744670 */
[----:B------:R-:W-:-:S03]  /*2660*/  ISETP.GT.U32.AND P3, PT, R2, 0x3e, PT ;  /* 0x0000003e0200780c */ /* 0x000fc60003f64070 */
[----:B------:R-:W-:-:S05]  /*2670*/  LEA R18, R18, UR4, 0x2 ;  /* 0x0000000412127c11 */ /* 0x000fca000f8e10ff */
        /* <DEDUP_REMOVED lines=20> */
.L_x_1431:
[----:B------:R-:W-:Y:S05]  /*27c0*/  BSYNC B0 ;  /* 0x0000000000007941 */ /* 0x000fea0003800000 */
.L_x_1430:
[----:B------:R-:W-:Y:S06]  /*27d0*/  BAR.SYNC.DEFER_BLOCKING 0x0 ;  /* 0x0000000000007b1d */ /* 0x000fec0000010000 */
[----:B------:R-:W-:Y:S01]  /*27e0*/  BSSY B0, `(.L_x_1432) ;  /* 0x0000015000007945 */ /* 0x000fe20003800000 */
        /* <DEDUP_REMOVED lines=13> */
[----:B------:R-:W5:Y:S01]  /*28c0*/  @!P0 LDS R6, [R18+0x140] ;  /* 0x0001400012068984 */ /* 0x000f620000000800 */
[----:B01----:R-:W-:Y:S01]  /*28d0*/  FADD.FTZ R12, R12, R3 ;  /* 0x000000030c0c7221 */ /* 0x003fe20000010000 */
[----:B--2---:R-:W-:Y:S01]  /*28e0*/  FADD.FTZ R9, R9, R2 ;  /* 0x0000000209097221 */ /* 0x004fe20000010000 */
[----:B---3--:R-:W-:Y:S01]  /*28f0*/  FADD.FTZ R0, R0, R7 ;  /* 0x0000000700007221 */ /* 0x008fe20000010000 */
[----:B----4-:R-:W-:Y:S01]  /*2900*/  FADD.FTZ R15, R15, R4 ;  /* 0x000000040f0f7221 */ /* 0x010fe20000010000 */
[----:B-----5:R-:W-:Y:S01]  /*2910*/  @!P0 FADD.FTZ R14, R14, R11 ;  /* 0x0000000b0e0e8221 */ /* 0x020fe20000010000 */
[----:B------:R-:W-:-:S07]  /*2920*/  @!P0 FADD.FTZ R17, R17, R6 ;  /* 0x0000000611118221 */ /* 0x000fce0000010000 */
.L_x_1433:
[----:B------:R-:W-:Y:S05]  /*2930*/  BSYNC B0 ;  /* 0x0000000000007941 */ /* 0x000fea0003800000 */
.L_x_1432:
[----:B------:R-:W-:Y:S06]  /*2940*/  BAR.SYNC.DEFER_BLOCKING 0x0 ;  /* 0x0000000000007b1d */ /* 0x000fec0000010000 */
[----:B------:R-:W-:Y:S05]  /*2950*/  @P3 EXIT ;  /* 0x000000000000394d */ /* 0x000fea0003800000 */
[----:B------:R-:W-:Y:S02]  /*2960*/  IMAD R24, R24, UR39, RZ ;  /* 0x0000002718187c24 */ /* 0x000fe4000f8e02ff */
[----:B------:R-:W-:Y:S02]  /*2970*/  IMAD R19, R19, UR38, RZ ;  /* 0x0000002613137c24 */ /* 0x000fe4000f8e02ff */
[----:B------:R-:W-:Y:S02]  /*2980*/  IMAD R2, R24, UR38, RZ ;  /* 0x0000002618027c24 */ /* 0x000fe4000f8e02ff */
        /* <DEDUP_REMOVED lines=10> */
[----:B------:R-:W-:Y:S01]  /*2a30*/  ULDC.64 UR4, c[0x0][0x220] ;  /* 0x0000880000047ab9 */ /* 0x000fe20000000a00 */
[C---:B------:R-:W-:Y:S01]  /*2a40*/  VIADD R21, R5.reuse, 0x30 ;  /* 0x0000003005157836 */ /* 0x040fe20000000000 */
[C---:B------:R-:W-:Y:S02]  /*2a50*/  IADD3 R19, R5.reuse, 0x20, RZ ;  /* 0x0000002005137810 */ /* 0x040fe40007ffe0ff */
[----:B------:R-:W-:Y:S02]  /*2a60*/  LEA.HI.X.SX32 R4, R5, R8, 0x1, P0 ;  /* 0x0000000805047211 */ /* 0x000fe400000f0eff */
[----:B------:R-:W-:Y:S02]  /*2a70*/  LEA R2, P0, R3, UR4, 0x1 ;  /* 0x0000000403027c11 */ /* 0x000fe4000f8008ff */
[C---:B------:R-:W-:Y:S01]  /*2a80*/  IADD3 R23, R5.reuse, 0x40, RZ ;  /* 0x0000004005177810 */ /* 0x040fe20007ffe0ff */
[----:B------:R-:W-:Y:S01]  /*2a90*/  VIADD R5, R5, 0x50 ;  /* 0x0000005005057836 */ /* 0x000fe20000000000 */
[----:B------:R-:W-:-:S02]  /*2aa0*/  IADD3 R22, P2, R7, R16, RZ ;  /* 0x0000001007167210 */ /* 0x000fc40007f5e0ff */
[-C--:B------:R-:W-:Y:S02]  /*2ab0*/  IADD3 R10, P3, R19, R16.reuse, RZ ;  /* 0x00000010130a7210 */ /* 0x080fe40007f7e0ff */
[-C--:B------:R-:W-:Y:S02]  /*2ac0*/  IADD3 R11, P4, R21, R16.reuse, RZ ;  /* 0x00000010150b7210 */ /* 0x080fe40007f9e0ff */
[----:B------:R-:W-:Y:S02]  /*2ad0*/  LEA.HI.X R3, R3, UR5, R4, 0x1, P0 ;  /* 0x0000000503037c11 */ /* 0x000fe400080f0c04 */
[----:B------:R-:W-:Y:S02]  /*2ae0*/  IADD3 R13, P0, R23, R16, RZ ;  /* 0x00000010170d7210 */ /* 0x000fe40007f1e0ff */
[----:B------:R-:W-:Y:S02]  /*2af0*/  LEA.HI.X.SX32 R25, R7, R8, 0x1, P2 ;  /* 0x0000000807197211 */ /* 0x000fe400010f0eff */
[----:B------:R-:W-:-:S02]  /*2b00*/  IADD3 R16, P1, R5, R16, RZ ;  /* 0x0000001005107210 */ /* 0x000fc40007f3e0ff */
[-C--:B------:R-:W-:Y:S02]  /*2b10*/  LEA.HI.X.SX32 R7, R19, R8.reuse, 0x1, P3 ;  /* 0x0000000813077211 */ /* 0x080fe400018f0eff */
[----:B01----:R-:W-:Y:S02]  /*2b20*/  LEA.HI.X.SX32 R18, R21, R8, 0x1, P4 ;  /* 0x0000000815127211 */ /* 0x003fe400020f0eff */
[----:B------:R-:W-:Y:S02]  /*2b30*/  LEA R4, P2, R22, UR4, 0x1 ;  /* 0x0000000416047c11 */ /* 0x000fe4000f8408ff */
[----:B------:R-:W-:Y:S02]  /*2b40*/  LEA R6, P3, R10, UR4, 0x1 ;  /* 0x000000040a067c11 */ /* 0x000fe4000f8608ff */
[----:B------:R-:W-:Y:S02]  /*2b50*/  F2FP.BF16.F32.PACK_AB R21, R9, R12 ;  /* 0x0000000c0915723e */ /* 0x000fe400000010ff */
[----:B------:R-:W-:-:S02]  /*2b60*/  LEA.HI.X.SX32 R20, R23, R8, 0x1, P0 ;  /* 0x0000000817147211 */ /* 0x000fc400000f0eff */
[----:B------:R-:W-:Y:S01]  /*2b70*/  LEA.HI.X.SX32 R19, R5, R8, 0x1, P1 ;  /* 0x0000000805137211 */ /* 0x000fe200008f0eff */
[----:B------:R0:W-:Y:S01]  /*2b80*/  STG.E.U16 desc[UR36][R2.64], R21 ;  /* 0x0000001502007986 */ /* 0x0001e2000c101524 */
[----:B------:R-:W-:Y:S02]  /*2b90*/  F2FP.BF16.F32.PACK_AB R0, R15, R0 ;  /* 0x000000000f00723e */ /* 0x000fe400000010ff */
[----:B------:R-:W-:Y:S02]  /*2ba0*/  LEA.HI.X R5, R22, UR5, R25, 0x1, P2 ;  /* 0x0000000516057c11 */ /* 0x000fe400090f0c19 */
[----:B------:R-:W-:Y:S02]  /*2bb0*/  LEA.HI.X R7, R10, UR5, R7, 0x1, P3 ;  /* 0x000000050a077c11 */ /* 0x000fe400098f0c07 */
[----:B------:R-:W-:Y:S02]  /*2bc0*/  LEA R8, P0, R11, UR4, 0x1 ;  /* 0x000000040b087c11 */ /* 0x000fe4000f8008ff */
[----:B------:R-:W-:-:S02]  /*2bd0*/  PRMT R15, R21, 0x7632, R15 ;  /* 0x00007632150f7816 */ /* 0x000fc4000000000f */
[----:B------:R-:W-:Y:S02]  /*2be0*/  LEA R10, P1, R13, UR4, 0x1 ;  /* 0x000000040d0a7c11 */ /* 0x000fe4000f8208ff */
[----:B------:R-:W-:Y:S01]  /*2bf0*/  LEA R12, P2, R16, UR4, 0x1 ;  /* 0x00000004100c7c11 */ /* 0x000fe2000f8408ff */
[----:B------:R1:W-:Y:S01]  /*2c00*/  STG.E.U16 desc[UR36][R4.64], R15 ;  /* 0x0000000f04007986 */ /* 0x0003e2000c101524 */
[----:B------:R-:W-:Y:S02]  /*2c10*/  F2FP.BF16.F32.PACK_AB R14, R17, R14 ;  /* 0x0000000e110e723e */ /* 0x000fe400000010ff */
[----:B------:R-:W-:Y:S01]  /*2c20*/  LEA.HI.X R9, R11, UR5, R18, 0x1, P0 ;  /* 0x000000050b097c11 */ /* 0x000fe200080f0c12 */
[----:B------:R-:W-:Y:S01]  /*2c30*/  STG.E.U16 desc[UR36][R6.64], R0 ;  /* 0x0000000006007986 */ /* 0x000fe2000c101524 */
[----:B0-----:R-:W-:Y:S02]  /*2c40*/  PRMT R3, R0, 0x7632, R3 ;  /* 0x0000763200037816 */ /* 0x001fe40000000003 */
[----:B------:R-:W-:-:S02]  /*2c50*/  LEA.HI.X R11, R13, UR5, R20, 0x1, P1 ;  /* 0x000000050d0b7c11 */ /* 0x000fc400088f0c14 */
[----:B------:R-:W-:Y:S01]  /*2c60*/  LEA.HI.X R13, R16, UR5, R19, 0x1, P2 ;  /* 0x00000005100d7c11 */ /* 0x000fe200090f0c13 */
[----:B------:R-:W-:Y:S01]  /*2c70*/  STG.E.U16 desc[UR36][R8.64], R3 ;  /* 0x0000000308007986 */ /* 0x000fe2000c101524 */
[----:B-1----:R-:W-:-:S03]  /*2c80*/  PRMT R5, R14, 0x7632, R5 ;  /* 0x000076320e057816 */ /* 0x002fc60000000005 */
[----:B------:R-:W-:Y:S04]  /*2c90*/  STG.E.U16 desc[UR36][R10.64], R14 ;  /* 0x0000000e0a007986 */ /* 0x000fe8000c101524 */
[----:B------:R-:W-:Y:S01]  /*2ca0*/  STG.E.U16 desc[UR36][R12.64], R5 ;  /* 0x000000050c007986 */ /* 0x000fe2000c101524 */
[----:B------:R-:W-:Y:S05]  /*2cb0*/  EXIT ;  /* 0x000000000000794d */ /* 0x000fea0003800000 */
.L_x_1406:
        /* <DEDUP_REMOVED lines=16> */
.L_x_1434:
[----:B------:R-:W-:Y:S05]  /*2dc0*/  EXIT ;  /* 0x000000000000794d */ /* 0x000fea0003800000 */
.L_x_1407:
[----:B------:R-:W-:Y:S01]  /*2dd0*/  HFMA2.MMA R11, -RZ, RZ, 0, 1.847743988037109375e-06 ;  /* 0x0000001fff0b7435 */ /* 0x000fe200000001ff */
[----:B------:R-:W-:Y:S01]  /*2de0*/  IMAD.MOV.U32 R12, RZ, RZ, 0x10 ;  /* 0x00000010ff0c7424 */ /* 0x000fe200078e00ff */
[----:B------:R-:W-:Y:S01]  /*2df0*/  MOV R2, 0xff7fffff ;  /* 0xff7fffff00027802 */ /* 0x000fe20000000f00 */
[----:B------:R-:W-:-:S08]  /*2e00*/  IMAD.MOV.U32 R15, RZ, RZ, -0x1 ;  /* 0xffffffffff0f7424 */ /* 0x000fd000078e00ff */
[----:B------:R-:W-:Y:S05]  /*2e10*/  WARPSYNC.COLLECTIVE R15, `(.L_x_1435) ;  /* 0x000000000f087348 */ /* 0x000fea0003c00000 */
[----:B------:R0:W1:Y:S02]  /*2e20*/  SHFL.BFLY P6, R14, R13, R12, R11 ;  /* 0x0c00000c0d0e7389 */ /* 0x00006400000c000b */
[----:B01----:R-:W-:Y:S01]  /*2e30*/  ENDCOLLECTIVE ;  /* 0x000000000000791b */ /* 0x003fe20003800000 */
.L_x_1435:
[----:B------:R-:W-:Y:S01]  /*2e40*/  IMAD.MOV.U32 R12, RZ, RZ, 0x8 ;  /* 0x00000008ff0c7424 */ /* 0x000fe200078e00ff */
[----:B------:R-:W-:-:S04]  /*2e50*/  FMNMX.FTZ R0, R14, -3.40282346638528859812e+38, !PT ;  /* 0xff7fffff0e007809 */ /* 0x000fc80007810000 */
[----:B------:R-:W-:-:S07]  /*2e60*/  MOV R13, R0 ;  /* 0x00000000000d7202 */ /* 0x000fce0000000f00 */
[----:B------:R-:W-:Y:S05]  /*2e70*/  WARPSYNC.COLLECTIVE R15, `(.L_x_1436) ;  /* 0x000000000f087348 */ /* 0x000fea0003c00000 */
[----:B------:R0:W1:Y:S02]  /*2e80*/  SHFL.BFLY P6, R14, R13, R12, R11 ;  /* 0x0c00000c0d0e7389 */ /* 0x00006400000c000b */
[----:B01----:R-:W-:Y:S01]  /*2e90*/  ENDCOLLECTIVE ;  /* 0x000000000000791b */ /* 0x003fe20003800000 */
.L_x_1436:
[----:B------:R-:W-:Y:S01]  /*2ea0*/  IMAD.MOV.U32 R12, RZ, RZ, 0x4 ;  /* 0x00000004ff0c7424 */ /* 0x000fe200078e00ff */
[----:B------:R-:W-:-:S04]  /*2eb0*/  FMNMX.FTZ R3, R0, R14, !PT ;  /* 0x0000000e00037209 */ /* 0x000fc80007810000 */
[----:B------:R-:W-:-:S07]  /*2ec0*/  MOV R13, R3 ;  /* 0x00000003000d7202 */ /* 0x000fce0000000f00 */
[----:B------:R-:W-:Y:S05]  /*2ed0*/  WARPSYNC.COLLECTIVE R15, `(.L_x_1437) ;  /* 0x000000000f087348 */ /* 0x000fea0003c00000 */
[----:B------:R0:W1:Y:S02]  /*2ee0*/  SHFL.BFLY P6, R14, R13, R12, R11 ;  /* 0x0c00000c0d0e7389 */ /* 0x00006400000c000b */
[----:B01----:R-:W-:Y:S01]  /*2ef0*/  ENDCOLLECTIVE ;  /* 0x000000000000791b */ /* 0x003fe20003800000 */
.L_x_1437:
[----:B------:R-:W-:Y:S01]  /*2f00*/  IMAD.MOV.U32 R12, RZ, RZ, 0x2 ;  /* 0x00000002ff0c7424 */ /* 0x000fe200078e00ff */
[----:B------:R-:W-:-:S04]  /*2f10*/  FMNMX.FTZ R4, R3, R14, !PT ;  /* 0x0000000e03047209 */ /* 0x000fc80007810000 */
[----:B------:R-:W-:-:S07]  /*2f20*/  MOV R13, R4 ;  /* 0x00000004000d7202 */ /* 0x000fce0000000f00 */
[----:B------:R-:W-:Y:S05]  /*2f30*/  WARPSYNC.COLLECTIVE R15, `(.L_x_1438) ;  /* 0x000000000f087348 */ /* 0x000fea0003c00000 */
[----:B------:R0:W1:Y:S02]  /*2f40*/  SHFL.BFLY P6, R14, R13, R12, R11 ;  /* 0x0c00000c0d0e7389 */ /* 0x00006400000c000b */
[----:B01----:R-:W-:Y:S01]  /*2f50*/  ENDCOLLECTIVE ;  /* 0x000000000000791b */ /* 0x003fe20003800000 */
.L_x_1438:
[----:B------:R-:W-:Y:S05]  /*2f60*/  BRA `(.L_x_1439) ;  /* 0xffffffd800287947 */ /* 0x000fea000383ffff */
.L_x_1440:
        /* <DEDUP_REMOVED lines=9> */
.L_x_29592:


//--------------------- .text._ZN4vllm25paged_attention_v2_kernelI13__nv_bfloat16hLi80ELi16ELi128ELNS_18Fp8KVCacheDataTypeE2ELb0ELi512EEEvPfS3_PT_PKS4_PKT0_SA_ifPKiSC_iPKfiiiSE_SE_iiiii --------------------------
	.section	.text._ZN4vllm25paged_attention_v2_kernelI13__nv_bfloat16hLi80ELi16ELi128ELNS_18Fp8KVCacheDataTypeE2ELb0ELi512EEEvPfS3_PT_PKS4_PKT0_SA_ifPKiSC_iPKfiiiSE_SE_iiiii,"ax",@progbits
	.align	128
        .global         _ZN4vllm25paged_attention_v2_kernelI13__nv_bfloat16hLi80ELi16ELi128ELNS_18Fp8KVCacheDataTypeE2ELb0ELi512EEEvPfS3_PT_PKS4_PKT0_SA_ifPKiSC_iPKfiiiSE_SE_iiiii
        .type           _ZN4vllm25paged_attention_v2_kernelI13__nv_bfloat16hLi80ELi16ELi128ELNS_18Fp8KVCacheDataTypeE2ELb0ELi512EEEvPfS3_PT_PKS4_PKT0_SA_ifPKiSC_iPKfiiiSE_SE_iiiii,@function
        .size           _ZN4vllm25paged_attention_v2_kernelI13__nv_bfloat16hLi80ELi16ELi128ELNS_18Fp8KVCacheDataTypeE2ELb0ELi512EEEvPfS3_PT_PKS4_PKT0_SA_ifPKiSC_iPKfiiiSE_SE_iiiii,(.L_x_29593 - _ZN4vllm25paged_attention_v2_kernelI13__nv_bfloat16hLi80ELi16ELi128ELNS_18Fp8KVCacheDataTypeE2ELb0ELi512EEEvPfS3_PT_PKS4_PKT0_SA_ifPKiSC_iPKfiiiSE_SE_iiiii)
        .other          _ZN4vllm25paged_attention_v2_kernelI13__nv_bfloat16hLi80ELi16ELi128ELNS_18Fp8KVCacheDataTypeE2ELb0ELi512EEEvPfS3_PT_PKS4_PKT0_SA_ifPKiSC_iPKfiiiSE_SE_iiiii,@"STO_CUDA_ENTRY STV_DEFAULT"
_ZN4vllm25paged_attention_v2_kernelI13__nv_bfloat16hLi80ELi16ELi128ELNS_18Fp8KVCacheDataTypeE2ELb0ELi512EEEvPfS3_PT_PKS4_PKT0_SA_ifPKiSC_iPKfiiiSE_SE_iiiii:
.text._ZN4vllm25paged_attention_v2_kernelI13__nv_bfloat16hLi80ELi16ELi128ELNS_18Fp8KVCacheDataTypeE2ELb0ELi512EEEvPfS3_PT_PKS4_PKT0_SA_ifPKiSC_iPKfiiiSE_SE_iiiii:
        /* <DEDUP_REMOVED lines=64> */
.L_x_1445:
        /* <DEDUP_REMOVED lines=13> */
.L_x_1444:
[----:B------:R-:W-:Y:S05]  /*04d0*/  BSYNC B1 ;  /* 0x0000000000017941 */ /* 0x000fea0003800000 */
.L_x_1443:
        /* <DEDUP_REMOVED lines=14> */
.L_x_1446:
        /* <DEDUP_REMOVED lines=19> */
[----:B0-----:R-:W-:Y:S01]  /*06f0*/  IADD3 R14, R14, 0x800, RZ ;  /* 0x000008000e0e7810 */ /* 0x001fe20007ffe0ff */
[----:B------:R-:W-:Y:S06]  /*0700*/  @!P0 BRA `(.L_x_1446) ;  /* 0xfffffffc00ac8947 */ /* 0x000fec000383ffff */
.L_x_1442:
[----:B------:R-:W-:Y:S05]  /*0710*/  BSYNC B0 ;  /* 0x0000000000007941 */ /* 0x000fea0003800000 */
.L_x_1441:
        /* <DEDUP_REMOVED lines=15> */
.L_x_1480:
        /* <DEDUP_REMOVED lines=49> */
.L_x_1453:
        /* <DEDUP_REMOVED lines=11> */
.L_x_1452:
[----:B------:R-:W-:Y:S05]  /*0bd0*/  BSYNC B1 ;  /* 0x0000000000017941 */ /* 0x000fea0003800000 */
.L_x_1451:
        /* <DEDUP_REMOVED lines=14> */
.L_x_1456:
        /* <DEDUP_REMOVED lines=100> */
.L_x_1455:
[----:B------:R-:W-:Y:S05]  /*1300*/  BSYNC B1 ;  /* 0x0000000000017941 */ /* 0x000fea0003800000 */
.L_x_1454:
        /* <DEDUP_REMOVED lines=55> */
.L_x_1458:
[----:B------:R-:W-:Y:S05]  /*1680*/  BSYNC B1 ;  /* 0x0000000000017941 */ /* 0x000fea0003800000 */
.L_x_1457:
        /* <DEDUP_REMOVED lines=26> */
.L_x_1450:
[----:B------:R-:W-:Y:S05]  /*1830*/  BSYNC B0 ;  /* 0x0000000000007941 */ /* 0x000fea0003800000 */
.L_x_1449:
        /* <DEDUP_REMOVED lines=57> */
.L_x_1463:
        /* <DEDUP_REMOVED lines=8> */
.L_x_1462:
[----:B------:R-:W-:Y:S05]  /*1c50*/  BSYNC B1 ;  /* 0x0000000000017941 */ /* 0x000fea0003800000 */
.L_x_1461:
        /* <DEDUP_REMOVED lines=14> */
.L_x_1466:
        /* <DEDUP_REMOVED lines=52> */
.L_x_1465:
[----:B------:R-:W-:Y:S05]  /*2080*/  BSYNC B1 ;  /* 0x0000000000017941 */ /* 0x000fea0003800000 */
.L_x_1464:
        /* <DEDUP_REMOVED lines=31> */
.L_x_1468:
[----:B------:R-:W-:Y:S05]  /*2280*/  BSYNC B1 ;  /* 0x0000000000017941 */ /* 0x000fea0003800000 */
.L_x_1467:
        /* <DEDUP_REMOVED lines=14> */
.L_x_1460:
[----:B------:R-:W-:Y:S05]  /*2370*/  BSYNC B0 ;  /* 0x0000000000007941 */ /* 0x000fea0003800000 */
.L_x_1459:
        /* <DEDUP_REMOVED lines=22> */
.L_x_1470:
[----:B------:R-:W-:Y:S05]  /*24e0*/  BSYNC B0 ;  /* 0x0000000000007941 */ /* 0x000fea0003800000 */
.L_x_1469:
[----:B------:R-:W4:Y:S08]  /*24f0*/  S2UR UR5, SR_CgaCtaId ;  /* 0x00000000000579c3 */ /* 0x000f300000008800 */
[----:B------:R-:W-:Y:S01]  /*2500*/  BAR.SYNC.DEFER_BLOCKING 0x0 ;  /* 0x0000000000007b1d */ /* 0x000fe20000010000 */
[----:B0--3--:R-:W-:Y:S02]  /*2510*/  LOP3.LUT R0, R17, 0x1, RZ, 0xc0, !PT ;  /* 0x0000000111007812 */ /* 0x009fe400078ec0ff */
[----:B--2---:R-:W-:-:S02]  /*2520*/  CS2R R4, SRZ ;  /* 0x0000000000047805 */ /* 0x004fc4000001ff00 */
[----:B------:R-:W-:Y:S02]  /*2530*/  LEA.HI R9, R17, R17, RZ, 0x1 ;  /* 0x0000001111097211 */ /* 0x000fe400078f08ff */
[----:B------:R-:W-:Y:S01]  /*2540*/  ISETP.NE.AND P0, PT, R0, RZ, PT ;  /* 0x000000ff0000720c */ /* 0x000fe20003f05270 */
[----:B------:R-:W-:Y:S01]  /*2550*/  UMOV UR4, 0x400 ;  /* 0x0000040000047882 */ /* 0x000fe20000000000 */
[C---:B------:R-:W-:Y:S01]  /*2560*/  LOP3.LUT R0, R23.reuse, 0xffffffc0, RZ, 0xc0, !PT ;  /* 0xffffffc017007812 */ /* 0x040fe200078ec0ff */
[----:B------:R-:W-:Y:S01]  /*2570*/  UIADD3 UR4, UR4, 0xc0, URZ ;  /* 0x000000c004047890 */ /* 0x000fe2000fffe03f */
[----:B------:R-:W-:Y:S01]  /*2580*/  SHF.R.S32.HI R9, RZ, 0x1, R9 ;  /* 0x00000001ff097819 */ /* 0x000fe20000011409 */
[----:B------:R-:W-:Y:S01]  /*2590*/  BSSY B0, `(.L_x_1471) ;  /* 0x000001e000007945 */ /* 0x000fe20003800000 */
[----:B------:R-:W-:Y:S02]  /*25a0*/  ISETP.NE.OR P5, PT, R0, 0x40, P0 ;  /* 0x000000400000780c */ /* 0x000fe400007a5670 */
[C---:B------:R-:W-:Y:S01]  /*25b0*/  ISETP.GT.OR P1, PT, R23.reuse, 0x3f, P0 ;  /* 0x0000003f1700780c */ /* 0x040fe20000724670 */
[----:B------:R-:W-:Y:S01]  /*25c0*/  IMAD R18, R18, 0x50, R9 ;  /* 0x0000005012127824 */ /* 0x000fe200078e0209 */
[----:B-1----:R-:W-:-:S02]  /*25d0*/  IADD3 R2, R23, 0x1f, RZ ;  /* 0x0000001f17027810 */ /* 0x002fc40007ffe0ff */
[C---:B------:R-:W-:Y:S02]  /*25e0*/  LOP3.LUT R0, R23.reuse, 0xffffffe0, RZ, 0xc0, !PT ;  /* 0xffffffe017007812 */ /* 0x040fe400078ec0ff */
[----:B------:R-:W-:Y:S02]  /*25f0*/  ISETP.GT.U32.AND P3, PT, R2, 0x3e, PT ;  /* 0x0000003e0200780c */ /* 0x000fe40003f64070 */
[----:B------:R-:W-:Y:S02]  /*2600*/  CS2R R2, SRZ ;  /* 0x0000000000027805 */ /* 0x000fe4000001ff00 */
[----:B------:R-:W-:Y:S01]  /*2610*/  ISETP.NE.OR P4, PT, R0, 0x20, P0 ;  /* 0x000000200000780c */ /* 0x000fe20000785670 */
[----:B------:R-:W-:Y:S01]  /*2620*/  IMAD.MOV.U32 R0, RZ, RZ, RZ ;  /* 0x000000ffff007224 */ /* 0x000fe200078e00ff */
[----:B----4-:R-:W-:Y:S01]  /*2630*/  ULEA UR4, UR5, UR4, 0x18 ;  /* 0x0000000405047291 */ /* 0x010fe2000f8ec03f */
[----:B------:R-:W-:-:S05]  /*2640*/  ISETP.GT.OR P2, PT, R23, 0x1f, P0 ;  /* 0x0000001f1700780c */ /* 0x000fca0000744670 */
[----:B------:R-:W-:-:S05]  /*2650*/  LEA R7, R18, UR4, 0x2 ;  /* 0x0000000412077c11 */ /* 0x000fca000f8e10ff */
        /* <DEDUP_REMOVED lines=11> */
[----:B------:R-:W4:Y:S01]  /*2710*/  LDS R15, [R7+0x100] ;  /* 0x00010000070f7984 */ /* 0x000f220000000800 */
[----:B0-----:R-:W-:Y:S01]  /*2720*/  FADD.FTZ R5, R5, R6 ;  /* 0x0000000605057221 */ /* 0x001fe20000010000 */
[----:B-1----:R-:W-:Y:S01]  /*2730*/  FADD.FTZ R4, R4, R11 ;  /* 0x0000000b04047221 */ /* 0x002fe20000010000 */
[----:B--2---:R-:W-:Y:S01]  /*2740*/  FADD.FTZ R3, R3, R8 ;  /* 0x0000000803037221 */ /* 0x004fe20000010000 */
[----:B---3--:R-:W-:Y:S01]  /*2750*/  FADD.FTZ R2, R2, R13 ;  /* 0x0000000d02027221 */ /* 0x008fe20000010000 */
[----:B----4-:R-:W-:-:S07]  /*2760*/  FADD.FTZ R0, R0, R15 ;  /* 0x0000000f00007221 */ /* 0x010fce0000010000 */
.L_x_1472:
[----:B------:R-:W-:Y:S05]  /*2770*/  BSYNC B0 ;  /* 0x0000000000007941 */ /* 0x000fea0003800000 */
.L_x_1471:
[----:B------:R-:W-:Y:S06]  /*2780*/  BAR.SYNC.DEFER_BLOCKING 0x0 ;  /* 0x0000000000007b1d */ /* 0x000fec0000010000 */
[----:B------:R-:W-:Y:S01]  /*2790*/  BSSY B0, `(.L_x_1473) ;  /* 0x0000012000007945 */ /* 0x000fe20003800000 */
        /* <DEDUP_REMOVED lines=11> */
[----:B------:R-:W5:Y:S01]  /*2850*/  @!P0 LDS R15, [R7+0x100] ;  /* 0x00010000070f8984 */ /* 0x000f620000000800 */
[----:B01----:R-:W-:Y:S01]  /*2860*/  FADD.FTZ R5, R5, R6 ;  /* 0x0000000605057221 */ /* 0x003fe20000010000 */
[----:B--2---:R-:W-:Y:S01]  /*2870*/  FADD.FTZ R4, R4, R11 ;  /* 0x0000000b04047221 */ /* 0x004fe20000010000 */
[----:B---3--:R-:W-:Y:S01]  /*2880*/  FADD.FTZ R3, R3, R8 ;  /* 0x0000000803037221 */ /* 0x008fe20000010000 */
[----:B----4-:R-:W-:Y:S01]  /*2890*/  FADD.FTZ R2, R2, R13 ;  /* 0x0000000d02027221 */ /* 0x010fe20000010000 */
[----:B-----5:R-:W-:-:S07]  /*28a0*/  @!P0 FADD.FTZ R0, R0, R15 ;  /* 0x0000000f00008221 */ /* 0x020fce0000010000 */
.L_x_1474:
[----:B------:R-:W-:Y:S05]  /*28b0*/  BSYNC B0 ;  /* 0x0000000000007941 */ /* 0x000fea0003800000 */
.L_x_1473:
        /* <DEDUP_REMOVED lines=14> */
[----:B------:R-:W-:Y:S01]  /*29a0*/  ULDC.64 UR4, c[0x0][0x220] ;  /* 0x0000880000047ab9 */ /* 0x000fe20000000a00 */
[C---:B------:R-:W-:Y:S01]  /*29b0*/  IADD3 R8, R9.reuse, 0x10, RZ ;  /* 0x0000001009087810 */ /* 0x040fe20007ffe0ff */
[C---:B------:R-:W-:Y:S01]  /*29c0*/  VIADD R10, R9.reuse, 0x20 ;  /* 0x00000020090a7836 */ /* 0x040fe20000000000 */
[----:B------:R-:W-:Y:S02]  /*29d0*/  LEA.HI.X.SX32 R12, R9, R17, 0x1, P0 ;  /* 0x00000011090c7211 */ /* 0x000fe400000f0eff */
[C---:B------:R-:W-:Y:S02]  /*29e0*/  LEA R6, P0, R7.reuse, UR4, 0x1 ;  /* 0x0000000407067c11 */ /* 0x040fe4000f8008ff */
[----:B------:R-:W-:Y:S02]  /*29f0*/  IADD3 R11, P1, R10, R19, RZ ;  /* 0x000000130a0b7210 */ /* 0x000fe40007f3e0ff */
[----:B------:R-:W-:-:S02]  /*2a00*/  LEA.HI.X R7, R7, UR5, R12, 0x1, P0 ;  /* 0x0000000507077c11 */ /* 0x000fc400080f0c0c */
[C---:B------:R-:W-:Y:S01]  /*2a10*/  IADD3 R12, R9.reuse, 0x30, RZ ;  /* 0x00000030090c7810 */ /* 0x040fe20007ffe0ff */
[----:B------:R-:W-:Y:S01]  /*2a20*/  VIADD R9, R9, 0x40 ;  /* 0x0000004009097836 */ /* 0x000fe20000000000 */
[-C--:B------:R-:W-:Y:S02]  /*2a30*/  IADD3 R15, P0, R8, R19.reuse, RZ ;  /* 0x00000013080f7210 */ /* 0x080fe40007f1e0ff */
[-C--:B------:R-:W-:Y:S02]  /*2a40*/  IADD3 R13, P2, R12, R19.reuse, RZ ;  /* 0x000000130c0d7210 */ /* 0x080fe40007f5e0ff */
[----:B------:R-:W-:Y:S02]  /*2a50*/  IADD3 R14, P3, R9, R19, RZ ;  /* 0x00000013090e7210 */ /* 0x000fe40007f7e0ff */
[----:B------:R-:W-:Y:S02]  /*2a60*/  LEA.HI.X.SX32 R20, R8, R17, 0x1, P0 ;  /* 0x0000001108147211 */ /* 0x000fe400000f0eff */
[----:B------:R-:W-:-:S02]  /*2a70*/  LEA R8, P0, R15, UR4, 0x1 ;  /* 0x000000040f087c11 */ /* 0x000fc4000f8008ff */
[-C--:B------:R-:W-:Y:S02]  /*2a80*/  LEA.HI.X.SX32 R18, R10, R17.reuse, 0x1, P1 ;  /* 0x000000110a127211 */ /* 0x080fe400008f0eff */
[-C--:B------:R-:W-:Y:S02]  /*2a90*/  LEA.HI.X.SX32 R16, R12, R17.reuse, 0x1, P2 ;  /* 0x000000110c107211 */ /* 0x080fe400010f0eff */
[----:B------:R-:W-:Y:S02]  /*2aa0*/  LEA.HI.X.SX32 R17, R9, R17, 0x1, P3 ;  /* 0x0000001109117211 */ /* 0x000fe400018f0eff */
[----:B------:R-:W-:Y:S02]  /*2ab0*/  LEA.HI.X R9, R15, UR5, R20, 0x1, P0 ;  /* 0x000000050f097c11 */ /* 0x000fe400080f0c14 */
[----:B------:R-:W-:Y:S02]  /*2ac0*/  F2FP.BF16.F32.PACK_AB R15, R4, R5 ;  /* 0x00000005040f723e */ /* 0x000fe400000010ff */
[----:B------:R-:W-:-:S02]  /*2ad0*/  LEA R10, P0, R11, UR4, 0x1 ;  /* 0x000000040b0a7c11 */ /* 0x000fc4000f8008ff */
[----:B------:R-:W-:Y:S01]  /*2ae0*/  LEA R12, P1, R13, UR4, 0x1 ;  /* 0x000000040d0c7c11 */ /* 0x000fe2000f8208ff */
[----:B------:R0:W-:Y:S01]  /*2af0*/  STG.E.U16 desc[UR36][R6.64], R15 ;  /* 0x0000000f06007986 */ /* 0x0001e2000c101524 */
[----:B------:R-:W-:Y:S02]  /*2b00*/  F2FP.BF16.F32.PACK_AB R2, R2, R3 ;  /* 0x000000030202723e */ /* 0x000fe400000010ff */
[C---:B------:R-:W-:Y:S02]  /*2b10*/  LEA R4, P2, R14.reuse, UR4, 0x1 ;  /* 0x000000040e047c11 */ /* 0x040fe4000f8408ff */
[----:B------:R-:W-:Y:S02]  /*2b20*/  PRMT R3, R15, 0x7632, R3 ;  /* 0x000076320f037816 */ /* 0x000fe40000000003 */
[----:B------:R-:W-:Y:S02]  /*2b30*/  LEA.HI.X R11, R11, UR5, R18, 0x1, P0 ;  /* 0x000000050b0b7c11 */ /* 0x000fe400080f0c12 */
[----:B------:R-:W-:Y:S01]  /*2b40*/  LEA.HI.X R13, R13, UR5, R16, 0x1, P1 ;  /* 0x000000050d0d7c11 */ /* 0x000fe200088f0c10 */
[----:B------:R-:W-:Y:S01]  /*2b50*/  STG.E.U16 desc[UR36][R8.64], R3 ;  /* 0x0000000308007986 */ /* 0x000fe2000c101524 */
[----:B------:R-:W-:-:S02]  /*2b60*/  LEA.HI.X R5, R14, UR5, R17, 0x1, P2 ;  /* 0x000000050e057c11 */ /* 0x000fc400090f0c11 */
[----:B0-----:R-:W-:Y:S01]  /*2b70*/  PRMT R7, R2, 0x7632, R7 ;  /* 0x0000763202077816 */ /* 0x001fe20000000007 */
[----:B------:R-:W-:Y:S01]  /*2b80*/  STG.E.U16 desc[UR36][R10.64], R2 ;  /* 0x000000020a007986 */ /* 0x000fe2000c101524 */
[----:B------:R-:W-:-:S03]  /*2b90*/  F2FP.BF16.F32.PACK_AB R0, RZ, R0 ;  /* 0x00000000ff00723e */ /* 0x000fc600000010ff */
[----:B------:R-:W-:Y:S04]  /*2ba0*/  STG.E.U16 desc[UR36][R12.64], R7 ;  /* 0x000000070c007986 */ /* 0x000fe8000c101524 */
[----:B------:R-:W-:Y:S01]  /*2bb0*/  STG.E.U16 desc[UR36][R4.64], R0 ;  /* 0x0000000004007986 */ /* 0x000fe2000c101524 */
[----:B------:R-:W-:Y:S05]  /*2bc0*/  EXIT ;  /* 0x000000000000794d */ /* 0x000fea0003800000 */
.L_x_1447:
        /* <DEDUP_REMOVED lines=16> */
.L_x_1475:
[----:B------:R-:W-:Y:S05]  /*2cd0*/  EXIT ;  /* 0x000000000000794d */ /* 0x000fea0003800000 */
.L_x_1448:
[----:B------:R-:W-:Y:S01]  /*2ce0*/  HFMA2.MMA R11, -RZ, RZ, 0, 1.847743988037109375e-06 ;  /* 0x0000001fff0b7435 */ /* 0x000fe200000001ff */
[----:B------:R-:W-:Y:S01]  /*2cf0*/  IMAD.MOV.U32 R12, RZ, RZ, 0x10 ;  /* 0x00000010ff0c7424 */ /* 0x000fe200078e00ff */
[----:B------:R-:W-:Y:S01]  /*2d00*/  MOV R2, 0xff7fffff ;  /* 0xff7fffff00027802 */ /* 0x000fe20000000f00 */
[----:B------:R-:W-:-:S08]  /*2d10*/  IMAD.MOV.U32 R15, RZ, RZ, -0x1 ;  /* 0xffffffffff0f7424 */ /* 0x000fd000078e00ff */
[----:B------:R-:W-:Y:S05]  /*2d20*/  WARPSYNC.COLLECTIVE R15, `(.L_x_1476) ;  /* 0x000000000f087348 */ /* 0x000fea0003c00000 */
[----:B------:R0:W1:Y:S02]  /*2d30*/  SHFL.BFLY P6, R14, R13, R12, R11 ;  /* 0x0c00000c0d0e7389 */ /* 0x00006400000c000b */
[----:B01----:R-:W-:Y:S01]  /*2d40*/  ENDCOLLECTIVE ;  /* 0x000000000000791b */ /* 0x003fe20003800000 */
.L_x_1476:
[----:B------:R-:W-:Y:S01]  /*2d50*/  IMAD.MOV.U32 R12, RZ, RZ, 0x8 ;  /* 0x00000008ff0c7424 */ /* 0x000fe200078e00ff */
[----:B------:R-:W-:-:S04]  /*2d60*/  FMNMX.FTZ R0, R14, -3.40282346638528859812e+38, !PT ;  /* 0xff7fffff0e007809 */ /* 0x000fc80007810000 */
[----:B------:R-:W-:-:S07]  /*2d70*/  MOV R13, R0 ;  /* 0x00000000000d7202 */ /* 0x000fce0000000f00 */
[----:B------:R-:W-:Y:S05]  /*2d80*/  WARPSYNC.COLLECTIVE R15, `(.L_x_1477) ;  /* 0x000000000f087348 */ /* 0x000fea0003c00000 */
[----:B------:R0:W1:Y:S02]  /*2d90*/  SHFL.BFLY P6, R14, R13, R12, R11 ;  /* 0x0c00000c0d0e7389 */ /* 0x00006400000c000b */
[----:B01----:R-:W-:Y:S01]  /*2da0*/  ENDCOLLECTIVE ;  /* 0x000000000000791b */ /* 0x003fe20003800000 */
.L_x_1477:
[----:B------:R-:W-:Y:S01]  /*2db0*/  IMAD.MOV.U32 R12, RZ, RZ, 0x4 ;  /* 0x00000004ff0c7424 */ /* 0x000fe200078e00ff */
[----:B------:R-:W-:-:S04]  /*2dc0*/  FMNMX.FTZ R3, R0, R14, !PT ;  /* 0x0000000e00037209 */ /* 0x000fc80007810000 */
[----:B------:R-:W-:-:S07]  /*2dd0*/  MOV R13, R3 ;  /* 0x00000003000d7202 */ /* 0x000fce0000000f00 */
[----:B------:R-:W-:Y:S05]  /*2de0*/  WARPSYNC.COLLECTIVE R15, `(.L_x_1478) ;  /* 0x000000000f087348 */ /* 0x000fea0003c00000 */
[----:B------:R0:W1:Y:S02]  /*2df0*/  SHFL.BFLY P6, R14, R13, R12, R11 ;  /* 0x0c00000c0d0e7389 */ /* 0x00006400000c000b */
[----:B01----:R-:W-:Y:S01]  /*2e00*/  ENDCOLLECTIVE ;  /* 0x000000000000791b */ /* 0x003fe20003800000 */
.L_x_1478:
[----:B------:R-:W-:Y:S01]  /*2e10*/  IMAD.MOV.U32 R12, RZ, RZ, 0x2 ;  /* 0x00000002ff0c7424 */ /* 0x000fe200078e00ff */
[----:B------:R-:W-:-:S04]  /*2e20*/  FMNMX.FTZ R4, R3, R14, !PT ;  /* 0x0000000e03047209 */ /* 0x000fc80007810000 */
[----:B------:R-:W-:-:S07]  /*2e30*/  MOV R13, R4 ;  /* 0x00000004000d7202 */ /* 0x000fce0000000f00 */
[----:B------:R-:W-:Y:S05]  /*2e40*/  WARPSYNC.COLLECTIVE R15, `(.L_x_1479) ;  /* 0x000000000f087348 */ /* 0x000fea0003c00000 */
[----:B------:R0:W1:Y:S02]  /*2e50*/  SHFL.BFLY P6, R14, R13, R12, R11 ;  /* 0x0c00000c0d0e7389 */ /* 0x00006400000c000b */
[----:B01----:R-:W-:Y:S01]  /*2e60*/  ENDCOLLECTIVE ;  /* 0x000000000000791b */ /* 0x003fe20003800000 */
.L_x_1479:
[----:B------:R-:W-:Y:S05]  /*2e70*/  BRA `(.L_x_1480) ;  /* 0xffffffd800647947 */ /* 0x000fea000383ffff */
.L_x_1481:
        /* <DEDUP_REMOVED lines=16> */
.L_x_29593:


//--------------------- .text._ZN4vllm25paged_attention_v2_kernelI13__nv_bfloat16hLi64ELi16ELi128ELNS_18Fp8KVCacheDataTypeE2ELb0ELi512EEEvPfS3_PT_PKS4_PKT0_SA_ifPKiSC_iPKfiiiSE_SE_iiiii --------------------------
	.section	.text._ZN4vllm25paged_attention_v2_kernelI13__nv_bfloat16hLi64ELi16ELi128ELNS_18Fp8KVCacheDataTypeE2ELb0ELi512EEEvPfS3_PT_PKS4_PKT0_SA_ifPKiSC_iPKfiiiSE_SE_iiiii,"ax",@progbits
	.align	128
        .global         _ZN4vllm25paged_attention_v2_kernelI13__nv_bfloat16hLi64ELi16ELi128ELNS_18Fp8KVCacheDataTypeE2ELb0ELi512EEEvPfS3_PT_PKS4_PKT0_SA_ifPKiSC_iPKfiiiSE_SE_iiiii
        .type           _ZN4vllm25paged_attention_v2_kernelI13__nv_bfloat16hLi64ELi16ELi128ELNS_18Fp8KVCacheDataTypeE2ELb0ELi512EEEvPfS3_PT_PKS4_PKT0_SA_ifPKiSC_iPKfiiiSE_SE_iiiii,@function
        .size           _ZN4vllm25paged_attention_v2_kernelI13__nv_bfloat16hLi64ELi16ELi128ELNS_18Fp8KVCacheDataTypeE2ELb0ELi512EEEvPfS3_PT_PKS4_PKT0_SA_ifPKiSC_iPKfiiiSE_SE_iiiii,(.L_x_29594 - _ZN4vllm25paged_attention_v2_kernelI13__nv_bfloat16hLi64ELi16ELi128ELNS_18Fp8KVCacheDataTypeE2ELb0ELi512EEEvPfS3_PT_PKS4_PKT0_SA_ifPKiSC_iPKfiiiSE_SE_iiiii)
        .other          _ZN4vllm25paged_attention_v2_kernelI13__nv_bfloat16hLi64ELi16ELi128ELNS_18Fp8KVCacheDataTypeE2ELb0ELi512EEEvPfS3_PT_PKS4_PKT0_SA_ifPKiSC_iPKfiiiSE_SE_iiiii,@"STO_CUDA_ENTRY STV_DEFAULT"
_ZN4vllm25paged_attention_v2_kernelI13__nv_bfloat16hLi64ELi16ELi128ELNS_18Fp8KVCacheDataTypeE2ELb0ELi512EEEvPfS3_PT_PKS4_PKT0_SA_ifPKiSC_iPKfiiiSE_SE_iiiii:
.text._ZN4vllm25paged_attention_v2_kernelI13__nv_bfloat16hLi64ELi16ELi128ELNS_18Fp8KVCacheDataTypeE2ELb0ELi512EEEvPfS3_PT_PKS4_PKT0_SA_ifPKiSC_iPKfiiiSE_SE_iiiii:
        /* <DEDUP_REMOVED lines=64> */
.L_x_1486:
        /* <DEDUP_REMOVED lines=13> */
.L_x_1485:
[----:B------:R-:W-:Y:S05]  /*04d0*/  BSYNC B1 ;  /* 0x0000000000017941 */ /* 0x000fea0003800000 */
.L_x_1484:
[----:B------:R-:W-:Y:S05]  /*04e0*/  @!P0 BRA `(.L_x_1483) ;  /* 0x0000000000888947 */ /* 0x000fea0003800000 */
[----:B------:R-:W0:Y:S01]  /*04f0*/  S2UR UR5, SR_CgaCtaId ;  /* 0x00000000000579c3 */ /* 0x000e220000008800 */
[----:B------:R-:W-:Y:S01]  /*0500*/  UMOV UR4, 0x400 ;  /* 0x0000040000047882 */ /* 0x000fe20000000000 */
[----:B------:R-:W-:Y:S01]  /*0510*/  IADD3 R6, P0, R6, R5, RZ ;  /* 0x0000000506067210 */ /* 0x000fe20007f1e0ff */
[C---:B------:R-:W-:Y:S02]  /*0520*/  IMAD.SHL.U32 R5, R4.reuse, 0x8, RZ ;  /* 0x0000000804057824 */ /* 0x040fe400078e00ff */
[----:B------:R-:W-:Y:S01]  /*0530*/  VIADD R14, R4, 0xffffff00 ;  /* 0xffffff00040e7836 */ /* 0x000fe20000000000 */
[----:B------:R-:W-:Y:S02]  /*0540*/  IADD3.X R7, R10, R7, RZ, P0, !PT ;  /* 0x000000070a077210 */ /* 0x000fe400007fe4ff */
[----:B------:R-:W1:Y:S01]  /*0550*/  LDC.64 R2, c[0x0][0x228] ;  /* 0x00008a00ff027b82 */ /* 0x000e620000000a00 */
[----:B------:R-:W-:Y:S01]  /*0560*/  LEA R13, R8, R5, 0x2 ;  /* 0x00000005080d7211 */ /* 0x000fe200078e10ff */
[----:B0-----:R-:W-:-:S06]  /*0570*/  ULEA UR4, UR5, UR4, 0x18 ;  /* 0x0000000405047291 */ /* 0x001fcc000f8ec03f */
[----:B------:R-:W-:Y:S02]  /*0580*/  LEA R26, R8, UR4, 0x6 ;  /* 0x00000004081a7c11 */ /* 0x000fe4000f8e30ff */
[----:B-1----:R-:W-:Y:S02]  /*0590*/  LEA R12, P0, R6, R2, 0x1 ;  /* 0x00000002060c7211 */ /* 0x002fe400078008ff */
[----:B------:R-:W-:Y:S02]  /*05a0*/  IADD3 R26, R26, 0x400, R5 ;  /* 0x000004001a1a7810 */ /* 0x000fe40007ffe005 */
[----:B------:R-:W-:-:S09]  /*05b0*/  LEA.HI.X R15, R6, R3, R7, 0x1, P0 ;  /* 0x00000003060f7211 */ /* 0x000fd200000f0c07 */
.L_x_1487:
        /* <DEDUP_REMOVED lines=21> */
.L_x_1483:
[----:B------:R-:W-:Y:S05]  /*0710*/  BSYNC B0 ;  /* 0x0000000000007941 */ /* 0x000fea0003800000 */
.L_x_1482:
        /* <DEDUP_REMOVED lines=15> */
.L_x_1519:
        /* <DEDUP_REMOVED lines=49> */
.L_x_1494:
        /* <DEDUP_REMOVED lines=11> */
.L_x_1493:
[----:B------:R-:W-:Y:S05]  /*0bd0*/  BSYNC B1 ;  /* 0x0000000000017941 */ /* 0x000fea0003800000 */
.L_x_1492:
        /* <DEDUP_REMOVED lines=14> */
.L_x_1497:
        /* <DEDUP_REMOVED lines=100> */
.L_x_1496:
[----:B------:R-:W-:Y:S05]  /*1300*/  BSYNC B1 ;  /* 0x0000000000017941 */ /* 0x000fea0003800000 */
.L_x_1495:
        /* <DEDUP_REMOVED lines=55> */
.L_x_1499:
[----:B------:R-:W-:Y:S05]  /*1680*/  BSYNC B1 ;  /* 0x0000000000017941 */ /* 0x000fea0003800000 */
.L_x_1498:
        /* <DEDUP_REMOVED lines=26> */
.L_x_1491:
[----:B------:R-:W-:Y:S05]  /*1830*/  BSYNC B0 ;  /* 0x0000000000007941 */ /* 0x000fea0003800000 */
.L_x_1490:
        /* <DEDUP_REMOVED lines=57> */
.L_x_1504:
        /* <DEDUP_REMOVED lines=8> */
.L_x_1503:
[----:B------:R-:W-:Y:S05]  /*1c50*/  BSYNC B1 ;  /* 0x0000000000017941 */ /* 0x000fea0003800000 */
.L_x_1502:
        /* <DEDUP_REMOVED lines=14> */
.L_x_1507:
        /* <DEDUP_REMOVED lines=52> */
.L_x_1506:
[----:B------:R-:W-:Y:S05]  /*2080*/  BSYNC B1 ;  /* 0x0000000000017941 */ /* 0x000fea0003800000 */
.L_x_1505:
        /* <DEDUP_REMOVED lines=31> */
.L_x_1509:
[----:B------:R-:W-:Y:S05]  /*2280*/  BSYNC B1 ;  /* 0x0000000000017941 */ /* 0x000fea0003800000 */
.L_x_1508:
        /* <DEDUP_REMOVED lines=14> */
.L_x_1501:
[----:B------:R-:W-:Y:S05]  /*2370*/  BSYNC B0 ;  /* 0x0000000000007941 */ /* 0x000fea0003800000 */
.L_x_1500:
        /* <DEDUP_REMOVED lines=22> */
.L_x_1511:
[----:B------:R-:W-:Y:S05]  /*24e0*/  BSYNC B0 ;  /* 0x0000000000007941 */ /* 0x000fea0003800000 */
.L_x_1510:
[----:B------:R-:W4:Y:S08]  /*24f0*/  S2UR UR5, SR_CgaCtaId ;  /* 0x00000000000579c3 */ /* 0x000f300000008800 */
[----:B------:R-:W-:Y:S01]  /*2500*/  BAR.SYNC.DEFER_BLOCKING 0x0 ;  /* 0x0000000000007b1d */ /* 0x000fe20000010000 */
[----:B0--3--:R-:W-:Y:S02]  /*2510*/  LOP3.LUT R0, R17, 0x1, RZ, 0xc0, !PT ;  /* 0x0000000111007812 */ /* 0x009fe400078ec0ff */
[----:B-12---:R-:W-:-:S02]  /*2520*/  CS2R R2, SRZ ;  /* 0x0000000000027805 */ /* 0x006fc4000001ff00 */
[----:B------:R-:W-:Y:S01]  /*2530*/  LEA.HI R7, R17, R17, RZ, 0x1 ;  /* 0x0000001111077211 */ /* 0x000fe200078f08ff */
[----:B------:R-:W-:Y:S01]  /*2540*/  IMAD.MOV.U32 R5, RZ, RZ, RZ ;  /* 0x000000ffff057224 */ /* 0x000fe200078e00ff */
[----:B------:R-:W-:Y:S01]  /*2550*/  ISETP.NE.AND P0, PT, R0, RZ, PT ;  /* 0x000000ff0000720c */ /* 0x000fe20003f05270 */
[----:B------:R-:W-:Y:S01]  /*2560*/  UMOV UR4, 0x400 ;  /* 0x0000040000047882 */ /* 0x000fe20000000000 */
[----:B------:R-:W-:Y:S01]  /*2570*/  LOP3.LUT R0, R21, 0xffffffc0, RZ, 0xc0, !PT ;  /* 0xffffffc015007812 */ /* 0x000fe200078ec0ff */
[----:B------:R-:W-:Y:S01]  /*2580*/  UIADD3 UR4, UR4, 0xa0, URZ ;  /* 0x000000a004047890 */ /* 0x000fe2000fffe03f */
[----:B------:R-:W-:Y:S01]  /*2590*/  SHF.R.S32.HI R7, RZ, 0x1, R7 ;  /* 0x00000001ff077819 */ /* 0x000fe20000011407 */
[----:B------:R-:W-:Y:S01]  /*25a0*/  BSSY B0, `(.L_x_1512) ;  /* 0x0000028000007945 */ /* 0x000fe20003800000 */
[----:B------:R-:W-:Y:S01]  /*25b0*/  ISETP.NE.OR P2, PT, R0, 0x40, P0 ;  /* 0x000000400000780c */ /* 0x000fe20000745670 */
[----:B------:R-:W-:Y:S01]  /*25c0*/  HFMA2.MMA R0, -RZ, RZ, 0, 0 ;  /* 0x00000000ff007435 */ /* 0x000fe200000001ff */
[----:B------:R-:W-:-:S02]  /*25d0*/  LEA R18, R18, R7, 0x6 ;  /* 0x0000000712127211 */ /* 0x000fc400078e30ff */
[C---:B------:R-:W-:Y:S02]  /*25e0*/  ISETP.GT.OR P1, PT, R21.reuse, 0x3f, P0 ;  /* 0x0000003f1500780c */ /* 0x040fe40000724670 */
[----:B------:R-:W-:-:S04]  /*25f0*/  LOP3.LUT R8, R21, 0xffffffe0, RZ, 0xc0, !PT ;  /* 0xffffffe015087812 */ /* 0x000fc800078ec0ff */
[----:B------:R-:W-:Y:S01]  /*2600*/  ISETP.NE.OR P4, PT, R8, 0x20, P0 ;  /* 0x000000200800780c */ /* 0x000fe20000785670 */
[----:B------:R-:W-:Y:S01]  /*2610*/  VIADD R8, R21, 0x1f ;  /* 0x0000001f15087836 */ /* 0x000fe20000000000 */
[----:B----4-:R-:W-:-:S04]  /*2620*/  ULEA UR4, UR5, UR4, 0x18 ;  /* 0x0000000405047291 */ /* 0x010fc8000f8ec03f */
[----:B------:R-:W-:Y:S02]  /*2630*/  ISETP.GT.U32.AND P3, PT, R8, 0x3e, PT ;  /* 0x0000003e0800780c */ /* 0x000fe40003f64070 */
[----:B------:R-:W-:-:S05]  /*2640*/  LEA R18, R18, UR4, 0x2 ;  /* 0x0000000412127c11 */ /* 0x000fca000f8e10ff */
        /* <DEDUP_REMOVED lines=29> */
.L_x_1513:
[----:B------:R-:W-:Y:S05]  /*2820*/  BSYNC B0 ;  /* 0x0000000000007941 */ /* 0x000fea0003800000 */
.L_x_1512:
        /* <DEDUP_REMOVED lines=14> */
[CC--:B------:R-:W-:Y:S01]  /*2910*/  IADD3 R10, P0, R7.reuse, R23.reuse, RZ ;  /* 0x00000017070a7210 */ /* 0x0c0fe20007f1e0ff */
        /* <DEDUP_REMOVED lines=13> */
[----:B0-----:R-:W-:-:S02]  /*29f0*/  F2FP.BF16.F32.PACK_AB R2, R5, R2 ;  /* 0x000000020502723e */ /* 0x001fc400000010ff */
        /* <DEDUP_REMOVED lines=14> */
.L_x_1488:
        /* <DEDUP_REMOVED lines=16> */
.L_x_1514:
[----:B------:R-:W-:Y:S05]  /*2be0*/  EXIT ;  /* 0x000000000000794d */ /* 0x000fea0003800000 */
.L_x_1489:
[----:B------:R-:W-:Y:S01]  /*2bf0*/  HFMA2.MMA R11, -RZ, RZ, 0, 1.847743988037109375e-06 ;  /* 0x0000001fff0b7435 */ /* 0x000fe200000001ff */
[----:B------:R-:W-:Y:S01]  /*2c00*/  IMAD.MOV.U32 R12, RZ, RZ, 0x10 ;  /* 0x00000010ff0c7424 */ /* 0x000fe200078e00ff */
[----:B------:R-:W-:Y:S01]  /*2c10*/  MOV R2, 0xff7fffff ;  /* 0xff7fffff00027802 */ /* 0x000fe20000000f00 */
[----:B------:R-:W-:-:S08]  /*2c20*/  IMAD.MOV.U32 R15, RZ, RZ, -0x1 ;  /* 0xffffffffff0f7424 */ /* 0x000fd000078e00ff */
[----:B------:R-:W-:Y:S05]  /*2c30*/  WARPSYNC.COLLECTIVE R15, `(.L_x_1515) ;  /* 0x000000000f087348 */ /* 0x000fea0003c00000 */
[----:B------:R0:W1:Y:S02]  /*2c40*/  SHFL.BFLY P6, R14, R13, R12, R11 ;  /* 0x0c00000c0d0e7389 */ /* 0x00006400000c000b */
[----:B01----:R-:W-:Y:S01]  /*2c50*/  ENDCOLLECTIVE ;  /* 0x000000000000791b */ /* 0x003fe20003800000 */
.L_x_1515:
[----:B------:R-:W-:Y:S01]  /*2c60*/  IMAD.MOV.U32 R12, RZ, RZ, 0x8 ;  /* 0x00000008ff0c7424 */ /* 0x000fe200078e00ff */
[----:B------:R-:W-:-:S04]  /*2c70*/  FMNMX.FTZ R0, R14, -3.40282346638528859812e+38, !PT ;  /* 0xff7fffff0e007809 */ /* 0x000fc80007810000 */
[----:B------:R-:W-:-:S07]  /*2c80*/  MOV R13, R0 ;  /* 0x00000000000d7202 */ /* 0x000fce0000000f00 */
[----:B------:R-:W-:Y:S05]  /*2c90*/  WARPSYNC.COLLECTIVE R15, `(.L_x_1516) ;  /* 0x000000000f087348 */ /* 0x000fea0003c00000 */
[----:B------:R0:W1:Y:S02]  /*2ca0*/  SHFL.BFLY P6, R14, R13, R12, R11 ;  /* 0x0c00000c0d0e7389 */ /* 0x00006400000c000b */
[----:B01----:R-:W-:Y:S01]  /*2cb0*/  ENDCOLLECTIVE ;  /* 0x000000000000791b */ /* 0x003fe20003800000 */
.L_x_1516:
[----:B------:R-:W-:Y:S01]  /*2cc0*/  IMAD.MOV.U32 R12, RZ, RZ, 0x4 ;  /* 0x00000004ff0c7424 */ /* 0x000fe200078e00ff */
[----:B------:R-:W-:-:S04]  /*2cd0*/  FMNMX.FTZ R3, R0, R14, !PT ;  /* 0x0000000e00037209 */ /* 0x000fc80007810000 */
[----:B------:R-:W-:-:S07]  /*2ce0*/  MOV R13, R3 ;  /* 0x00000003000d7202 */ /* 0x000fce0000000f00 */
[----:B------:R-:W-:Y:S05]  /*2cf0*/  WARPSYNC.COLLECTIVE R15, `(.L_x_1517) ;  /* 0x000000000f087348 */ /* 0x000fea0003c00000 */
[----:B------:R0:W1:Y:S02]  /*2d00*/  SHFL.BFLY P6, R14, R13, R12, R11 ;  /* 0x0c00000c0d0e7389 */ /* 0x00006400000c000b */
[----:B01----:R-:W-:Y:S01]  /*2d10*/  ENDCOLLECTIVE ;  /* 0x000000000000791b */ /* 0x003fe20003800000 */
.L_x_1517:
[----:B------:R-:W-:Y:S01]  /*2d20*/  IMAD.MOV.U32 R12, RZ, RZ, 0x2 ;  /* 0x00000002ff0c7424 */ /* 0x000fe200078e00ff */
[----:B------:R-:W-:-:S04]  /*2d30*/  FMNMX.FTZ R4, R3, R14, !PT ;  /* 0x0000000e03047209 */ /* 0x000fc80007810000 */
[----:B------:R-:W-:-:S07]  /*2d40*/  MOV R13, R4 ;  /* 0x00000004000d7202 */ /* 0x000fce0000000f00 */
[----:B------:R-:W-:Y:S05]  /*2d50*/  WARPSYNC.COLLECTIVE R15, `(.L_x_1518) ;  /* 0x000000000f087348 */ /* 0x000fea0003c00000 */
[----:B------:R0:W1:Y:S02]  /*2d60*/  SHFL.BFLY P6, R14, R13, R12, R11 ;  /* 0x0c00000c0d0e7389 */ /* 0x00006400000c000b */
[----:B01----:R-:W-:Y:S01]  /*2d70*/  ENDCOLLECTIVE ;  /* 0x000000000000791b */ /* 0x003fe20003800000 */
.L_x_1518:
[----:B------:R-:W-:Y:S05]  /*2d80*/  BRA `(.L_x_1519) ;  /* 0xffffffd800a07947 */ /* 0x000fea000383ffff */
.L_x_1520:
        /* <DEDUP_REMOVED lines=15> */
.L_x_29594:


//--------------------- .text._ZN4vllm25paged_attention_v2_kernelI13__nv_bfloat16hLi32ELi16ELi128ELNS_18Fp8KVCacheDataTypeE2ELb0ELi512EEEvPfS3_PT_PKS4_PKT0_SA_ifPKiSC_iPKfiiiSE_SE_iiiii --------------------------
	.section	.text._ZN4vllm25paged_attention_v2_kernelI13__nv_bfloat16hLi32ELi16ELi128ELNS_18Fp8KVCacheDataTypeE2ELb0ELi512EEEvPfS3_PT_PKS4_PKT0_SA_ifPKiSC_iPKfiiiSE_SE_iiiii,"ax",@progbits
	.align	128
        .global         _ZN4vllm25paged_attention_v2_kernelI13__nv_bfloat16hLi32ELi16ELi128ELNS_18Fp8KVCacheDataTypeE2ELb0ELi512EEEvPfS3_PT_PKS4_PKT0_SA_ifPKiSC_iPKfiiiSE_SE_iiiii
        .type           _ZN4vllm25paged_attention_v2_kernelI13__nv_bfloat16hLi32ELi16ELi128ELNS_18Fp8KVCacheDataTypeE2ELb0ELi512EEEvPfS3_PT_PKS4_PKT0_SA_ifPKiSC_iPKfiiiSE_SE_iiiii,@function
        .size           _ZN4vllm25paged_attention_v2_kernelI13__nv_bfloat16hLi32ELi16ELi128ELNS_18Fp8KVCacheDataTypeE2ELb0ELi512EEEvPfS3_PT_PKS4_PKT0_SA_ifPKiSC_iPKfiiiSE_SE_iiiii,(.L_x_29595 - _ZN4vllm25paged_attention_v2_kernelI13__nv_bfloat16hLi32ELi16ELi128ELNS_18Fp8KVCacheDataTypeE2ELb0ELi512EEEvPfS3_PT_PKS4_PKT0_SA_ifPKiSC_iPKfiiiSE_SE_iiiii)
        .other          _ZN4vllm25paged_attention_v2_kernelI13__nv_bfloat16hLi32ELi16ELi128ELNS_18Fp8KVCacheDataTypeE2ELb0ELi512EEEvPfS3_PT_PKS4_PKT0_SA_ifPKiSC_iPKfiiiSE_SE_iiiii,@"STO_CUDA_ENTRY STV_DEFAULT"
_ZN4vllm25paged_attention_v2_kernelI13__nv_bfloat16hLi32ELi16ELi128ELNS_18Fp8KVCacheDataTypeE2ELb0ELi512EEEvPfS3_PT_PKS4_PKT0_SA_ifPKiSC_iPKfiiiSE_SE_iiiii:
.text._ZN4vllm25paged_attention_v2_kernelI13__nv_bfloat16hLi32ELi16ELi128ELNS_18Fp8KVCacheDataTypeE2ELb0ELi512EEEvPfS3_PT_PKS4_PKT0_SA_ifPKiSC_iPKfiiiSE_SE_iiiii:
        /* <DEDUP_REMOVED lines=12> */
[----:B------:R-:W-:Y:S01]  /*00c0*/  SHF.L.U32 R20, R24, 0x5, RZ ;  /* 0x0000000518147819 */ /* 0x000fe200000006ff */
[----:B------:R-:W-:Y:S01]  /*00d0*/  ULDC UR38, c[0x0][0x14] ;  /* 0x0000050000267ab9 */ /* 0x000fe20000000800 */
[----:B------:R-:W1:Y:S01]  /*00e0*/  S2R R21, SR_CTAID.X ;  /* 0x0000000000157919 */ /* 0x000e620000002500 */
[----:B------:R-:W-:Y:S01]  /*00f0*/  ULDC UR39, c[0x0][0xc] ;  /* 0x0000030000277ab9 */ /* 0x000fe20000000800 */
[----:B------:R-:W-:Y:S01]  /*0100*/  SHF.R.S32.HI R3, RZ, 0x1f, R0 ;  /* 0x0000001fff037819 */ /* 0x000fe20000011400 */
[----:B------:R-:W-:Y:S03]  /*0110*/  BSSY B0, `(.L_x_1521) ;  /* 0x0000060000007945 */ /* 0x000fe60003800000 */
[----:B------:R-:W-:-:S04]  /*0120*/  LEA.HI R3, R3, R0, RZ, 0x4 ;  /* 0x0000000003037211 */ /* 0x000fc800078f20ff */
[----:B------:R-:W-:-:S04]  /*0130*/  SHF.R.S32.HI R19, RZ, 0x4, R3 ;  /* 0x00000004ff137819 */ /* 0x000fc80000011403 */
[----:B------:R-:W-:-:S05]  /*0140*/  VIADDMNMX R13, R20, 0x20, R19, PT ;  /* 0x00000020140d7846 */ /* 0x000fca0003800113 */
[----:B------:R-:W-:Y:S01]  /*0150*/  IMAD.IADD R3, R13, 0x1, -R20 ;  /* 0x000000010d037824 */ /* 0x000fe200078e0a14 */
[----:B0-----:R-:W-:Y:S02]  /*0160*/  ISETP.GT.AND P0, PT, R23, 0x7, PT ;  /* 0x000000071700780c */ /* 0x001fe40003f04270 */
[----:B------:R-:W-:-:S04]  /*0170*/  SHF.R.S32.HI R0, RZ, 0x1f, R23 ;  /* 0x0000001fff007819 */ /* 0x000fc80000011417 */
[----:B------:R-:W-:Y:S02]  /*0180*/  LEA.HI R18, R0, R23, RZ, 0x5 ;  /* 0x0000001700127211 */ /* 0x000fe400078f28ff */
[----:B------:R-:W-:Y:S02]  /*0190*/  LEA R0, R3, R22, 0x4 ;  /* 0x0000001603007211 */ /* 0x000fe400078e20ff */
[----:B------:R-:W-:Y:S02]  /*01a0*/  LOP3.LUT R2, R18, 0xffffffe0, RZ, 0xc0, !PT ;  /* 0xffffffe012027812 */ /* 0x000fe400078ec0ff */
[----:B------:R-:W-:Y:S02]  /*01b0*/  VIMNMX R3, R25, R0, PT ;  /* 0x0000000019037248 */ /* 0x000fe40003fe0100 */
[----:B------:R-:W-:Y:S01]  /*01c0*/  SHF.R.S32.HI R18, RZ, 0x5, R18 ;  /* 0x00000005ff127819 */ /* 0x000fe20000011412 */
[----:B------:R-:W-:Y:S01]  /*01d0*/  IMAD.IADD R17, R23, 0x1, -R2 ;  /* 0x0000000117117824 */ /* 0x000fe200078e0a02 */
[----:B------:R-:W-:Y:S01]  /*01e0*/  IADD3 R16, -R22, R3, RZ ;  /* 0x0000000316107210 */ /* 0x000fe20007ffe1ff */
[----:B-1----:R-:W-:Y:S06]  /*01f0*/  @P0 BRA `(.L_x_1522) ;  /* 0x0000000400440947 */ /* 0x002fec0003800000 */
[-C--:B------:R-:W-:Y:S01]  /*0200*/  LEA.HI R3, R23, R23.reuse, RZ, 0x1 ;  /* 0x0000001717037211 */ /* 0x080fe200078f08ff */
[----:B------:R-:W-:Y:S01]  /*0210*/  ULDC UR4, c[0x0][0x268] ;  /* 0x00009a0000047ab9 */ /* 0x000fe20000000800 */
[----:B------:R-:W-:Y:S01]  /*0220*/  IMAD.SHL.U32 R0, R21, 0x20, RZ ;  /* 0x0000002015007824 */ /* 0x000fe200078e00ff */
[----:B------:R-:W-:Y:S01]  /*0230*/  BSSY B1, `(.L_x_1523) ;  /* 0x000002a000017945 */ /* 0x000fe20003800000 */
[----:B------:R-:W-:Y:S01]  /*0240*/  SHF.R.S32.HI R4, RZ, 0x1, R3 ;  /* 0x00000001ff047819 */ /* 0x000fe20000011403 */
[----:B------:R-:W-:Y:S01]  /*0250*/  IMAD R7, R26, UR4, RZ ;  /* 0x000000041a077c24 */ /* 0x000fe2000f8e02ff */
        /* <DEDUP_REMOVED lines=15> */
[----:B------:R-:W-:-:S04]  /*0350*/  LEA R3, R15, R10, 0x2 ;  /* 0x0000000a0f037211 */ /* 0x000fc800078e10ff */
[----:B------:R-:W-:Y:S02]  /*0360*/  IADD3 R29, P1, P2, R7, R3, R0 ;  /* 0x00000003071d7210 */ /* 0x000fe40007a3e000 */
[----:B------:R-:W-:Y:S02]  /*0370*/  SHF.R.S32.HI R3, RZ, 0x1f, R3 ;  /* 0x0000001fff037819 */ /* 0x000fe40000011403 */
[C---:B------:R-:W-:Y:S02]  /*0380*/  LEA R8, P3, R29.reuse, UR6, 0x1 ;  /* 0x000000061d087c11 */ /* 0x040fe4000f8608ff */
[----:B------:R-:W-:Y:S02]  /*0390*/  IADD3.X R12, R6, R3, R5, P1, P2 ;  /* 0x00000003060c7210 */ /* 0x000fe40000fe4405 */
[----:B------:R-:W-:Y:S02]  /*03a0*/  IADD3 R8, P1, R8, 0x4, RZ ;  /* 0x0000000408087810 */ /* 0x000fe40007f3e0ff */
[----:B------:R-:W-:Y:S01]  /*03b0*/  LEA.HI.X R29, R29, UR7, R12, 0x1, P3 ;  /* 0x000000071d1d7c11 */ /* 0x000fe200098f0c0c */
[----:B0-----:R-:W-:-:S03]  /*03c0*/  ULEA UR4, UR5, UR4, 0x18 ;  /* 0x0000000405047291 */ /* 0x001fc6000f8ec03f */
[----:B------:R-:W-:-:S03]  /*03d0*/  IADD3.X R29, RZ, R29, RZ, P1, !PT ;  /* 0x0000001dff1d7210 */ /* 0x000fc60000ffe4ff */
[----:B------:R-:W-:-:S04]  /*03e0*/  LEA R3, R15, UR4, 0x5 ;  /* 0x000000040f037c11 */ /* 0x000fc8000f8e28ff */
[----:B------:R-:W-:-:S07]  /*03f0*/  IADD3 R10, R3, 0x4, R10 ;  /* 0x00000004030a7810 */ /* 0x000fce0007ffe00a */
.L_x_1525:
[----:B------:R-:W-:Y:S01]  /*0400*/  IMAD.MOV.U32 R2, RZ, RZ, R8 ;  /* 0x000000ffff027224 */ /* 0x000fe200078e0008 */
[----:B------:R-:W-:-:S05]  /*0410*/  MOV R3, R29 ;  /* 0x0000001d00037202 */ /* 0x000fca0000000f00 */
        /* <DEDUP_REMOVED lines=9> */
[----:B0-----:R-:W-:-:S04]  /*04b0*/  IADD3 R10, R10, 0x200, RZ ;  /* 0x000002000a0a7810 */ /* 0x001fc80007ffe0ff */
[----:B------:R-:W-:Y:S05]  /*04c0*/  @P1 BRA `(.L_x_1525) ;  /* 0xfffffffc00cc1947 */ /* 0x000fea000383ffff */
.L_x_1524:
[----:B------:R-:W-:Y:S05]  /*04d0*/  BSYNC B1 ;  /* 0x0000000000017941 */ /* 0x000fea0003800000 */
.L_x_1523:
[----:B------:R-:W-:Y:S05]  /*04e0*/  @!P0 BRA `(.L_x_1522) ;  /* 0x0000000000888947 */ /* 0x000fea0003800000 */
[----:B------:R-:W0:Y:S01]  /*04f0*/  S2UR UR5, SR_CgaCtaId ;  /* 0x00000000000579c3 */ /* 0x000e220000008800 */
[----:B------:R-:W-:Y:S01]  /*0500*/  UMOV UR4, 0x400 ;  /* 0x0000040000047882 */ /* 0x000fe20000000000 */
[----:B------:R-:W-:Y:S02]  /*0510*/  IADD3 R7, P0, R7, R0, RZ ;  /* 0x0000000007077210 */ /* 0x000fe40007f1e0ff */
[C---:B------:R-:W-:Y:S02]  /*0520*/  SHF.L.U32 R12, R4.reuse, 0x3, RZ ;  /* 0x00000003040c7819 */ /* 0x040fe400000006ff */
[----:B------:R-:W-:Y:S01]  /*0530*/  IADD3 R14, R4, -0x100, RZ ;  /* 0xffffff00040e7810 */ /* 0x000fe20007ffe0ff */
[----:B------:R-:W-:Y:S01]  /*0540*/  IMAD.X R6, R6, 0x1, R5, P0 ;  /* 0x0000000106067824 */ /* 0x000fe200000e0605 */
[----:B------:R-:W1:Y:S01]  /*0550*/  LDC.64 R2, c[0x0][0x228] ;  /* 0x00008a00ff027b82 */ /* 0x000e620000000a00 */
[----:B0-----:R-:W-:-:S06]  /*0560*/  ULEA UR4, UR5, UR4, 0x18 ;  /* 0x0000000405047291 */ /* 0x001fcc000f8ec03f */
[C---:B------:R-:W-:Y:S01]  /*0570*/  LEA R5, R15.reuse, UR4, 0x5 ;  /* 0x000000040f057c11 */ /* 0x040fe2000f8e28ff */
[--C-:B------:R-:W-:Y:S01]  /*0580*/  IMAD R15, R15, 0x4, R12.reuse ;  /* 0x000000040f0f7824 */ /* 0x100fe200078e020c */
[----:B-1----:R-:W-:Y:S02]  /*0590*/  LEA R0, P0, R7, R2, 0x1 ;  /* 0x0000000207007211 */ /* 0x002fe400078008ff */
[----:B------:R-:W-:Y:S02]  /*05a0*/  IADD3 R12, R5, 0x400, R12 ;  /* 0x00000400050c7810 */ /* 0x000fe40007ffe00c */
[----:B------:R-:W-:-:S09]  /*05b0*/  LEA.HI.X R27, R7, R3, R6, 0x1, P0 ;  /* 0x00000003071b7211 */ /* 0x000fd200000f0c06 */
.L_x_1526:
        /* <DEDUP_REMOVED lines=21> */
.L_x_1522:
[----:B------:R-:W-:Y:S05]  /*0710*/  BSYNC B0 ;  /* 0x0000000000007941 */ /* 0x000fea0003800000 */
.L_x_1521:
[----:B------:R-:W-:Y:S01]  /*0720*/  IADD3 R0, R20, R18, RZ ;  /* 0x0000001214007210 */ /* 0x000fe20007ffe0ff */
[----:B------:R-:W-:Y:S03]  /*0730*/  BAR.SYNC.DEFER_BLOCKING 0x0 ;  /* 0x0000000000007b1d */ /* 0x000fe60000010000 */
        /* <DEDUP_REMOVED lines=12> */
[----:B------:R0:W1:Y:S02]  /*0800*/  SHFL.BFLY PT, R14, R4, 0x2, 0x1f ;  /* 0x0c401f00040e7f89 */ /* 0x00006400000e0000 */
.L_x_1560:
        /* <DEDUP_REMOVED lines=26> */
[----:B------:R-:W-:Y:S01]  /*09b0*/  LOP3.LUT R2, RZ, R19, RZ, 0x33, !PT ;  /* 0x00000013ff027212 */ /* 0x000fe200078e33ff */
[----:B------:R-:W-:Y:S01]  /*09c0*/  BSSY B1, `(.L_x_1531) ;  /* 0x0000020000017945 */ /* 0x000fe20003800000 */
[----:B------:R-:W-:Y:S01]  /*09d0*/  IADD3 R3, -R20, RZ, RZ ;  /* 0x000000ff14037210 */ /* 0x000fe20007ffe1ff */
[----:B------:R-:W-:Y:S01]  /*09e0*/  HFMA2.MMA R4, -RZ, RZ, 0, 0 ;  /* 0x00000000ff047435 */ /* 0x000fe200000001ff */
[----:B------:R-:W-:Y:S02]  /*09f0*/  IMAD.MOV.U32 R5, RZ, RZ, R23 ;  /* 0x000000ffff057224 */ /* 0x000fe400078e0017 */
[----:B------:R-:W-:Y:S02]  /*0a00*/  VIADDMNMX R2, R3, 0xffffffdf, R2, !PT ;  /* 0xffffffdf03027846 */ /* 0x000fe40007800102 */
        /* <DEDUP_REMOVED lines=11> */
[----:B------:R-:W-:Y:S01]  /*0ac0*/  MOV R4, RZ ;  /* 0x000000ff00047202 */ /* 0x000fe20000000f00 */
[----:B------:R-:W-:Y:S01]  /*0ad0*/  UIADD3 UR4, UR4, 0x60, URZ ;  /* 0x0000006004047890 */ /* 0x000fe2000fffe03f */
[----:B------:R-:W-:-:S03]  /*0ae0*/  IMAD.MOV.U32 R5, RZ, RZ, R23 ;  /* 0x000000ffff057224 */ /* 0x000fc600078e0017 */
[----:B-1----:R-:W-:-:S06]  /*0af0*/  ULEA UR4, UR5, UR4, 0x18 ;  /* 0x0000000405047291 */ /* 0x002fcc000f8ec03f */
[----:B------:R-:W-:-:S07]  /*0b00*/  LEA R3, R23, UR4, 0x2 ;  /* 0x0000000417037c11 */ /* 0x000fce000f8e10ff */
.L_x_1533:
[----:B------:R-:W0:Y:S01]  /*0b10*/  LDS R7, [R3] ;  /* 0x0000000003077984 */ /* 0x000e220000000800 */
[----:B------:R-:W-:Y:S01]  /*0b20*/  IADD3 R2, R2, -0x1, RZ ;  /* 0xffffffff02027810 */ /* 0x000fe20007ffe0ff */
        /* <DEDUP_REMOVED lines=9> */
.L_x_1532:
[----:B------:R-:W-:Y:S05]  /*0bc0*/  BSYNC B1 ;  /* 0x0000000000017941 */ /* 0x000fea0003800000 */
.L_x_1531:
        /* <DEDUP_REMOVED lines=14> */
.L_x_1536:
[----:B------:R-:W0:Y:S01]  /*0cb0*/  LDS R11, [R3+-0x400] ;  /* 0xfffc0000030b7984 */ /* 0x000e220000000800 */
[----:B------:R-:W-:-:S03]  /*0cc0*/  IADD3 R5, R5, 0x800, RZ ;  /* 0x0000080005057810 */ /* 0x000fc60007ffe0ff */
[----:B------:R-:W1:Y:S01]  /*0cd0*/  LDS R27, [R3+-0x200] ;  /* 0xfffe0000031b7984 */ /* 0x000e620000000800 */
[----:B------:R-:W-:-:S03]  /*0ce0*/  ISETP.GE.AND P2, PT, R5, R2, PT ;  /* 0x000000020500720c */ /* 0x000fc60003f46270 */
        /* <DEDUP_REMOVED lines=24> */
[----:B------:R-:W-:Y:S04]  /*0e70*/  STS [R3+-0x400], R13 ;  /* 0xfffc000d03007388 */ /* 0x000fe80000000800 */
[----:B------:R-:W1:Y:S02]  /*0e80*/  LDS R15, [R3+0x1000] ;  /* 0x00100000030f7984 */ /* 0x000e640000000800 */
[----:B------:R-:W2:Y:S01]  /*0e90*/  MUFU.EX2 R8, R8 ;  /* 0x0000000800087308 */ /* 0x000ea20000000800 */
        /* <DEDUP_REMOVED lines=9> */
[----:B--2---:R-:W-:Y:S01]  /*0f30*/  FADD.FTZ R13, R7, R8 ;  /* 0x00000008070d7221 */ /* 0x004fe20000010000 */
[C---:B------:R-:W-:Y:S01]  /*0f40*/  FADD.FTZ R27, -R0.reuse, R27 ;  /* 0x0000001b001b7221 */ /* 0x040fe20000010100 */
[----:B------:R-:W2:Y:S01]  /*0f50*/  LDS R9, [R3+0x1200] ;  /* 0x0012000003097984 */ /* 0x000ea20000000800 */
[----:B-----5:R-:W-:Y:S01]  /*0f60*/  FMUL.FTZ R12, R11, 1.4426950216293334961 ;  /* 0x3fb8aa3b0b0c7820 */ /* 0x020fe20000410000 */
[----:B---3--:R-:W-:Y:S01]  /*0f70*/  FADD.FTZ R29, -R0, R29 ;  /* 0x0000001d001d7221 */ /* 0x008fe20000010100 */
[----:B------:R-:W-:Y:S01]  /*0f80*/  FMUL.FTZ R27, R27, 1.4426950216293334961 ;  /* 0x3fb8aa3b1b1b7820 */ /* 0x000fe20000410000 */
[----:B------:R-:W-:Y:S01]  /*0f90*/  LDS R11, [R3+0x1800] ;  /* 0x00180000030b7984 */ /* 0x000fe20000000800 */
[----:B------:R-:W-:-:S03]  /*0fa0*/  FADD.FTZ R4, R13, R10 ;  /* 0x0000000a0d047221 */ /* 0x000fc60000010000 */
[----:B------:R-:W3:Y:S04]  /*0fb0*/  LDS R13, [R3+0x1600] ;  /* 0x00160000030d7984 */ /* 0x000ee80000000800 */
[----:B------:R-:W4:Y:S01]  /*0fc0*/  LDS R7, [R3+0x1400] ;  /* 0x0014000003077984 */ /* 0x000f220000000800 */
[----:B0-----:R-:W-:-:S03]  /*0fd0*/  FADD.FTZ R4, R4, R28 ;  /* 0x0000001c04047221 */ /* 0x001fc60000010000 */
[----:B------:R0:W-:Y:S01]  /*0fe0*/  STS [R3+0x400], R10 ;  /* 0x0004000a03007388 */ /* 0x0001e20000000800 */
[----:B-1----:R-:W-:-:S03]  /*0ff0*/  FADD.FTZ R15, -R0, R15 ;  /* 0x0000000f000f7221 */ /* 0x002fc60000010100 */
[----:B------:R1:W-:Y:S01]  /*1000*/  STS [R3+0x200], R8 ;  /* 0x0002000803007388 */ /* 0x0003e20000000800 */
[----:B------:R-:W-:-:S03]  /*1010*/  FMUL.FTZ R15, R15, 1.4426950216293334961 ;  /* 0x3fb8aa3b0f0f7820 */ /* 0x000fc60000410000 */
[----:B------:R5:W-:Y:S01]  /*1020*/  STS [R3+0x600], R28 ;  /* 0x0006001c03007388 */ /* 0x000be20000000800 */
[----:B0-----:R-:W-:Y:S01]  /*1030*/  FMUL.FTZ R10, R14, 1.4426950216293334961 ;  /* 0x3fb8aa3b0e0a7820 */ /* 0x001fe20000410000 */
[----:B------:R-:W-:Y:S01]  /*1040*/  FMUL.FTZ R14, R29, 1.4426950216293334961 ;  /* 0x3fb8aa3b1d0e7820 */ /* 0x000fe20000410000 */
[----:B-1----:R-:W0:Y:S08]  /*1050*/  MUFU.EX2 R8, R12 ;  /* 0x0000000c00087308 */ /* 0x002e300000000800 */
[----:B------:R-:W1:Y:S01]  /*1060*/  MUFU.EX2 R10, R10 ;  /* 0x0000000a000a7308 */ /* 0x000e620000000800 */
[----:B--2---:R-:W-:-:S04]  /*1070*/  FADD.FTZ R9, -R0, R9 ;  /* 0x0000000900097221 */ /* 0x004fc80000010100 */
[----:B------:R-:W-:-:S03]  /*1080*/  FMUL.FTZ R29, R9, 1.4426950216293334961 ;  /* 0x3fb8aa3b091d7820 */ /* 0x000fc60000410000 */
[----:B------:R2:W1:Y:S01]  /*1090*/  MUFU.EX2 R12, R27 ;  /* 0x0000001b000c7308 */ /* 0x0004620000000800 */
[----:B0-----:R-:W-:Y:S01]  /*10a0*/  STS [R3+0x800], R8 ;  /* 0x0008000803007388 */ /* 0x001fe20000000800 */
[C---:B---3--:R-:W-:Y:S01]  /*10b0*/  FADD.FTZ R13, -R0.reuse, R13 ;  /* 0x0000000d000d7221 */ /* 0x048fe20000010100 */
[----:B----4-:R-:W-:-:S05]  /*10c0*/  FADD.FTZ R9, -R0, R7 ;  /* 0x0000000700097221 */ /* 0x010fca0000010100 */
[----:B-----5:R0:W3:Y:S01]  /*10d0*/  MUFU.EX2 R28, R15 ;  /* 0x0000000f001c7308 */ /* 0x0200e20000000800 */
[----:B--2---:R-:W-:Y:S01]  /*10e0*/  FMUL.FTZ R27, R13, 1.4426950216293334961 ;  /* 0x3fb8aa3b0d1b7820 */ /* 0x004fe20000410000 */
[C---:B------:R-:W-:Y:S01]  /*10f0*/  FADD.FTZ R13, -R0.reuse, R11 ;  /* 0x0000000b000d7221 */ /* 0x040fe20000010100 */
[----:B------:R-:W-:Y:S01]  /*1100*/  FMUL.FTZ R9, R9, 1.4426950216293334961 ;  /* 0x3fb8aa3b09097820 */ /* 0x000fe20000410000 */
[----:B-1----:R-:W-:Y:S02]  /*1110*/  STS [R3+0xa00], R10 ;  /* 0x000a000a03007388 */ /* 0x002fe40000000800 */
[----:B------:R-:W-:Y:S02]  /*1120*/  FMUL.FTZ R13, R13, 1.4426950216293334961 ;  /* 0x3fb8aa3b0d0d7820 */ /* 0x000fe40000410000 */
[----:B------:R-:W1:Y:S01]  /*1130*/  MUFU.EX2 R14, R14 ;  /* 0x0000000e000e7308 */ /* 0x000e620000000800 */
[----:B0-----:R-:W-:Y:S01]  /*1140*/  FADD.FTZ R15, -R0, R6 ;  /* 0x00000006000f7221 */ /* 0x001fe20000010100 */
[----:B------:R-:W-:Y:S06]  /*1150*/  STS [R3+0xc00], R12 ;  /* 0x000c000c03007388 */ /* 0x000fec0000000800 */
[----:B------:R0:W2:Y:S01]  /*1160*/  MUFU.EX2 R6, R13 ;  /* 0x0000000d00067308 */ /* 0x0000a20000000800 */
[----:B---3--:R-:W-:Y:S07]  /*1170*/  STS [R3+0x1000], R28 ;  /* 0x0010001c03007388 */ /* 0x008fee0000000800 */
[----:B------:R-:W3:Y:S01]  /*1180*/  MUFU.EX2 R7, R29 ;  /* 0x0000001d00077308 */ /* 0x000ee20000000800 */
[----:B0-----:R-:W-:Y:S01]  /*1190*/  FMUL.FTZ R13, R15, 1.4426950216293334961 ;  /* 0x3fb8aa3b0f0d7820 */ /* 0x001fe20000410000 */
[----:B------:R-:W-:Y:S01]  /*11a0*/  FADD.FTZ R15, R4, R8 ;  /* 0x00000008040f7221 */ /* 0x000fe20000010000 */
[----:B-1----:R-:W-:Y:S03]  /*11b0*/  STS [R3+0xe00], R14 ;  /* 0x000e000e03007388 */ /* 0x002fe60000000800 */
[----:B------:R-:W-:-:S02]  /*11c0*/  FADD.FTZ R15, R15, R10 ;  /* 0x0000000a0f0f7221 */ /* 0x000fc40000010000 */
[----:B------:R-:W0:Y:S01]  /*11d0*/  MUFU.EX2 R9, R9 ;  /* 0x0000000900097308 */ /* 0x000e220000000800 */
[----:B--2---:R-:W-:Y:S01]  /*11e0*/  STS [R3+0x1800], R6 ;  /* 0x0018000603007388 */ /* 0x004fe20000000800 */
[----:B------:R-:W-:-:S04]  /*11f0*/  FADD.FTZ R15, R15, R12 ;  /* 0x0000000c0f0f7221 */ /* 0x000fc80000010000 */
[----:B------:R-:W-:Y:S02]  /*1200*/  FADD.FTZ R15, R15, R14 ;  /* 0x0000000e0f0f7221 */ /* 0x000fe40000010000 */
[----:B------:R-:W1:Y:S01]  /*1210*/  MUFU.EX2 R11, R27 ;  /* 0x0000001b000b7308 */ /* 0x000e620000000800 */
[----:B---3--:R-:W-:Y:S01]  /*1220*/  STS [R3+0x1200], R7 ;  /* 0x0012000703007388 */ /* 0x008fe20000000800 */
[----:B------:R-:W-:-:S04]  /*1230*/  FADD.FTZ R4, R15, R28 ;  /* 0x0000001c0f047221 */ /* 0x000fc80000010000 */
[----:B------:R-:W-:Y:S02]  /*1240*/  FADD.FTZ R4, R4, R7 ;  /* 0x0000000704047221 */ /* 0x000fe40000010000 */
[----:B------:R-:W2:Y:S01]  /*1250*/  MUFU.EX2 R13, R13 ;  /* 0x0000000d000d7308 */ /* 0x000ea20000000800 */
[----:B0-----:R-:W-:Y:S01]  /*1260*/  STS [R3+0x1400], R9 ;  /* 0x0014000903007388 */ /* 0x001fe20000000800 */
[----:B------:R-:W-:-:S04]  /*1270*/  FADD.FTZ R4, R4, R9 ;  /* 0x0000000904047221 */ /* 0x000fc80000010000 */
[----:B-1----:R-:W-:Y:S01]  /*1280*/  FADD.FTZ R15, R4, R11 ;  /* 0x0000000b040f7221 */ /* 0x002fe20000010000 */
[----:B------:R-:W-:Y:S03]  /*1290*/  STS [R3+0x1600], R11 ;  /* 0x0016000b03007388 */ /* 0x000fe60000000800 */
[----:B------:R-:W-:Y:S01]  /*12a0*/  FADD.FTZ R4, R15, R6 ;  /* 0x000000060f047221 */ /* 0x000fe20000010000 */
[----:B--2---:R0:W-:Y:S03]  /*12b0*/  STS [R3+0x1a00], R13 ;  /* 0x001a000d03007388 */ /* 0x0041e60000000800 */
[----:B------:R-:W-:Y:S01]  /*12c0*/  FADD.FTZ R4, R4, R13 ;  /* 0x0000000d04047221 */ /* 0x000fe20000010000 */
[----:B0-----:R-:W-:Y:S01]  /*12d0*/  VIADD R3, R3, 0x2000 ;  /* 0x0000200003037836 */ /* 0x001fe20000000000 */
[----:B------:R-:W-:Y:S06]  /*12e0*/  @!P2 BRA `(.L_x_1536) ;  /* 0xfffffff80070a947 */ /* 0x000fec000383ffff */
.L_x_1535:
[----:B------:R-:W-:Y:S05]  /*12f0*/  BSYNC B1 ;  /* 0x0000000000017941 */ /* 0x000fea0003800000 */
.L_x_1534:
        /* <DEDUP_REMOVED lines=54> */
[----:B0-----:R-:W-:-:S07]  /*1660*/  IADD3 R3, R3, 0x1000, RZ ;  /* 0x0000100003037810 */ /* 0x001fce0007ffe0ff */
.L_x_1538:
[----:B------:R-:W-:Y:S05]  /*1670*/  BSYNC B1 ;  /* 0x0000000000017941 */ /* 0x000fea0003800000 */
.L_x_1537:
        /* <DEDUP_REMOVED lines=26> */
.L_x_1530:
[----:B------:R-:W-:Y:S05]  /*1820*/  BSYNC B0 ;  /* 0x0000000000007941 */ /* 0x000fea0003800000 */
.L_x_1529:
        /* <DEDUP_REMOVED lines=9> */
[----:B------:R-:W-:-:S04]  /*18c0*/  @!P2 IADD3 R4, R4, 0x40, RZ ;  /* 0x000000400404a810 */ /* 0x000fc80007ffe0ff */
[----:B---3--:R-:W-:Y:S01]  /*18d0*/  @!P2 LEA R9, R9, R4, 0x18 ;  /* 0x000000040909a211 */ /* 0x008fe200078ec0ff */
[----:B-1----:R-:W-:Y:S01]  /*18e0*/  FADD.FTZ R2, R3, R2 ;  /* 0x0000000203027221 */ /* 0x002fe20000010000 */
[----:B------:R-:W-:Y:S02]  /*18f0*/  @!P0 MOV R3, 0x400 ;  /* 0x0000040000038802 */ /* 0x000fe40000000f00 */
[----:B------:R-:W-:Y:S02]  /*1900*/  @!P2 LEA R8, R8, R9, 0x2 ;  /* 0x000000090808a211 */ /* 0x000fe400078e10ff */
        /* <DEDUP_REMOVED lines=20> */
[----:B------:R-:W-:Y:S01]  /*1a50*/  IMAD.MOV R4, RZ, RZ, -R20 ;  /* 0x000000ffff047224 */ /* 0x000fe200078e0a14 */
[----:B------:R-:W-:Y:S01]  /*1a60*/  LOP3.LUT R19, RZ, R19, RZ, 0x33, !PT ;  /* 0x00000013ff137212 */ /* 0x000fe200078e33ff */
[----:B------:R-:W-:Y:S01]  /*1a70*/  BSSY B1, `(.L_x_1541) ;  /* 0x000001c000017945 */ /* 0x000fe20003800000 */
[----:B------:R-:W-:Y:S01]  /*1a80*/  LOP3.LUT R25, RZ, R25, RZ, 0x33, !PT ;  /* 0x00000019ff197212 */ /* 0x000fe200078e33ff */
[----:B------:R-:W-:Y:S01]  /*1a90*/  IMAD.MOV.U32 R5, RZ, RZ, R23 ;  /* 0x000000ffff057224 */ /* 0x000fe200078e0017 */
[----:B------:R-:W-:-:S04]  /*1aa0*/  VIADDMNMX R4, R4, 0xffffffdf, R19, !PT ;  /* 0xffffffdf04047846 */ /* 0x000fc80007800113 */
[----:B------:R-:W-:-:S04]  /*1ab0*/  LEA R4, R4, 0xf, 0x4 ;  /* 0x0000000f04047811 */ /* 0x000fc800078e20ff */
[----:B------:R-:W-:-:S04]  /*1ac0*/  VIMNMX R4, R4, R25, !PT ;  /* 0x0000001904047248 */ /* 0x000fc80007fe0100 */
[----:B------:R-:W-:-:S04]  /*1ad0*/  IADD3 R3, -R23, -0x2, -R4 ;  /* 0xfffffffe17037810 */ /* 0x000fc80007ffe904 */
[----:B------:R-:W-:-:S04]  /*1ae0*/  IADD3 R3, -R22, R3, RZ ;  /* 0x0000000316037210 */ /* 0x000fc80007ffe1ff */
        /* <DEDUP_REMOVED lines=8> */
[----:B------:R-:W-:Y:S01]  /*1b70*/  MOV R5, R23 ;  /* 0x0000001700057202 */ /* 0x000fe20000000f00 */
[----:B------:R-:W-:-:S04]  /*1b80*/  UIADD3 UR4, UR4, 0x60, URZ ;  /* 0x0000006004047890 */ /* 0x000fc8000fffe03f */
[----:B--2---:R-:W-:-:S06]  /*1b90*/  ULEA UR4, UR5, UR4, 0x18 ;  /* 0x0000000405047291 */ /* 0x004fcc000f8ec03f */
[----:B------:R-:W-:-:S07]  /*1ba0*/  LEA R6, R23, UR4, 0x2 ;  /* 0x0000000417067c11 */ /* 0x000fce000f8e10ff */
.L_x_1543:
        /* <DEDUP_REMOVED lines=8> */
.L_x_1542:
[----:B------:R-:W-:Y:S05]  /*1c30*/  BSYNC B1 ;  /* 0x0000000000017941 */ /* 0x000fea0003800000 */
.L_x_1541:
        /* <DEDUP_REMOVED lines=14> */
.L_x_1546:
        /* <DEDUP_REMOVED lines=52> */
.L_x_1545:
[----:B------:R-:W-:Y:S05]  /*2060*/  BSYNC B1 ;  /* 0x0000000000017941 */ /* 0x000fea0003800000 */
.L_x_1544:
        /* <DEDUP_REMOVED lines=31> */
.L_x_1548:
[----:B------:R-:W-:Y:S05]  /*2260*/  BSYNC B1 ;  /* 0x0000000000017941 */ /* 0x000fea0003800000 */
.L_x_1547:
        /* <DEDUP_REMOVED lines=14> */
.L_x_1540:
[----:B------:R-:W-:Y:S05]  /*2350*/  BSYNC B0 ;  /* 0x0000000000007941 */ /* 0x000fea0003800000 */
.L_x_1539:
        /* <DEDUP_REMOVED lines=20> */
[----:B0-----:R3:W-:Y:S04]  /*24a0*/  STG.E desc[UR36][R4.64], R0 ;  /* 0x0000000004007986 */ /* 0x0017e8000c101924 */
[----:B------:R3:W-:Y:S02]  /*24b0*/  STG.E desc[UR36][R6.64], R2 ;  /* 0x0000000206007986 */ /* 0x0007e4000c101924 */
.L_x_1550:
[----:B------:R-:W-:Y:S05]  /*24c0*/  BSYNC B0 ;  /* 0x0000000000007941 */ /* 0x000fea0003800000 */
.L_x_1549:
[----:B------:R-:W4:Y:S08]  /*24d0*/  S2UR UR5, SR_CgaCtaId ;  /* 0x00000000000579c3 */ /* 0x000f300000008800 */
[----:B------:R-:W-:Y:S01]  /*24e0*/  BAR.SYNC.DEFER_BLOCKING 0x0 ;  /* 0x0000000000007b1d */ /* 0x000fe20000010000 */
[C---:B0--3--:R-:W-:Y:S01]  /*24f0*/  LOP3.LUT R0, R17.reuse, 0x1, RZ, 0xc0, !PT ;  /* 0x0000000111007812 */ /* 0x049fe200078ec0ff */
[----:B-12---:R-:W-:Y:S01]  /*2500*/  HFMA2.MMA R3, -RZ, RZ, 0, 0 ;  /* 0x00000000ff037435 */ /* 0x006fe200000001ff */
[----:B------:R-:W-:Y:S01]  /*2510*/  LEA.HI R17, R17, R17, RZ, 0x1 ;  /* 0x0000001111117211 */ /* 0x000fe200078f08ff */
[C---:B------:R-:W-:Y:S01]  /*2520*/  VIADD R2, R23.reuse, 0x1f ;  /* 0x0000001f17027836 */ /* 0x040fe20000000000 */
[----:B------:R-:W-:Y:S01]  /*2530*/  ISETP.NE.AND P0, PT, R0, RZ, PT ;  /* 0x000000ff0000720c */ /* 0x000fe20003f05270 */
[----:B------:R-:W-:Y:S01]  /*2540*/  UMOV UR4, 0x400 ;  /* 0x0000040000047882 */ /* 0x000fe20000000000 */
[----:B------:R-:W-:Y:S01]  /*2550*/  LOP3.LUT R0, R23, 0xffffffc0, RZ, 0xc0, !PT ;  /* 0xffffffc017007812 */ /* 0x000fe200078ec0ff */
[----:B------:R-:W-:Y:S01]  /*2560*/  UIADD3 UR4, UR4, 0x60, URZ ;  /* 0x0000006004047890 */ /* 0x000fe2000fffe03f */
[----:B------:R-:W-:Y:S01]  /*2570*/  SHF.R.S32.HI R17, RZ, 0x1, R17 ;  /* 0x00000001ff117819 */ /* 0x000fe20000011411 */
[----:B------:R-:W-:Y:S01]  /*2580*/  BSSY B0, `(.L_x_1551) ;  /* 0x0000013000007945 */ /* 0x000fe20003800000 */
[----:B------:R-:W-:-:S02]  /*2590*/  ISETP.NE.OR P5, PT, R0, 0x40, P0 ;  /* 0x000000400000780c */ /* 0x000fc400007a5670 */
[C---:B------:R-:W-:Y:S02]  /*25a0*/  ISETP.GT.OR P1, PT, R23.reuse, 0x3f, P0 ;  /* 0x0000003f1700780c */ /* 0x040fe40000724670 */
[C---:B------:R-:W-:Y:S02]  /*25b0*/  LOP3.LUT R0, R23.reuse, 0xffffffe0, RZ, 0xc0, !PT ;  /* 0xffffffe017007812 */ /* 0x040fe400078ec0ff */
[----:B------:R-:W-:Y:S02]  /*25c0*/  LEA R18, R18, R17, 0x5 ;  /* 0x0000001112127211 */ /* 0x000fe400078e28ff */
[----:B------:R-:W-:Y:S01]  /*25d0*/  ISETP.NE.OR P4, PT, R0, 0x20, P0 ;  /* 0x000000200000780c */ /* 0x000fe20000785670 */
[----:B------:R-:W-:Y:S01]  /*25e0*/  IMAD.MOV.U32 R0, RZ, RZ, RZ ;  /* 0x000000ffff007224 */ /* 0x000fe200078e00ff */
[----:B------:R-:W-:Y:S01]  /*25f0*/  ISETP.GT.U32.AND P3, PT, R2, 0x3e, PT ;  /* 0x0000003e0200780c */ /* 0x000fe20003f64070 */
[----:B----4-:R-:W-:Y:S01]  /*2600*/  ULEA UR4, UR5, UR4, 0x18 ;  /* 0x0000000405047291 */ /* 0x010fe2000f8ec03f */
[----:B------:R-:W-:-:S05]  /*2610*/  ISETP.GT.OR P2, PT, R23, 0x1f, P0 ;  /* 0x0000001f1700780c */ /* 0x000fca0000744670 */
[----:B------:R-:W-:-:S05]  /*2620*/  LEA R18, R18, UR4, 0x2 ;  /* 0x0000000412127c11 */ /* 0x000fca000f8e10ff */
[----:B------:R0:W-:Y:S04]  /*2630*/  @!P5 STS [R18+-0x100], R0 ;  /* 0xffff00001200d388 */ /* 0x0001e80000000800 */
[----:B------:R0:W-:Y:S01]  /*2640*/  @!P5 STS [R18+-0xc0], R3 ;  /* 0xffff40031200d388 */ /* 0x0001e20000000800 */
[----:B------:R-:W-:Y:S06]  /*2650*/  BAR.SYNC.DEFER_BLOCKING 0x0 ;  /* 0x0000000000007b1d */ /* 0x000fec0000010000 */
[----:B------:R-:W-:Y:S05]  /*2660*/  @P1 BRA `(.L_x_1552) ;  /* 0x0000000000101947 */ /* 0x000fea0003800000 */
[----:B------:R-:W0:Y:S04]  /*2670*/  LDS R5, [R18] ;  /* 0x0000000012057984 */ /* 0x000e280000000800 */
[----:B------:R-:W1:Y:S01]  /*2680*/  @!P0 LDS R2, [R18+0x40] ;  /* 0x0000400012028984 */ /* 0x000e620000000800 */
[----:B0-----:R-:W-:Y:S01]  /*2690*/  FADD.FTZ R0, R0, R5 ;  /* 0x0000000500007221 */ /* 0x001fe20000010000 */
[----:B-1----:R-:W-:-:S07]  /*26a0*/  @!P0 FADD.FTZ R3, R3, R2 ;  /* 0x0000000203038221 */ /* 0x002fce0000010000 */
.L_x_1552:
[----:B------:R-:W-:Y:S05]  /*26b0*/  BSYNC B0 ;  /* 0x0000000000007941 */ /* 0x000fea0003800000 */
.L_x_1551:
[----:B------:R-:W-:Y:S06]  /*26c0*/  BAR.SYNC.DEFER_BLOCKING 0x0 ;  /* 0x0000000000007b1d */ /* 0x000fec0000010000 */
[----:B------:R-:W-:Y:S01]  /*26d0*/  BSSY B0, `(.L_x_1553) ;  /* 0x0000009000007945 */ /* 0x000fe20003800000 */
[----:B------:R1:W-:Y:S04]  /*26e0*/  @!P4 STS [R18+-0x80], R0 ;  /* 0xffff80001200c388 */ /* 0x0003e80000000800 */
[----:B------:R1:W-:Y:S01]  /*26f0*/  @!P4 STS [R18+-0x40], R3 ;  /* 0xffffc0031200c388 */ /* 0x0003e20000000800 */
[----:B------:R-:W-:Y:S06]  /*2700*/  BAR.SYNC.DEFER_BLOCKING 0x0 ;  /* 0x0000000000007b1d */ /* 0x000fec0000010000 */
[----:B------:R-:W-:Y:S05]  /*2710*/  @P2 BRA `(.L_x_1554) ;  /* 0x0000000000102947 */ /* 0x000fea0003800000 */
[----:B------:R-:W0:Y:S04]  /*2720*/  LDS R5, [R18] ;  /* 0x0000000012057984 */ /* 0x000e280000000800 */
[----:B------:R-:W2:Y:S01]  /*2730*/  @!P0 LDS R2, [R18+0x40] ;  /* 0x0000400012028984 */ /* 0x000ea20000000800 */
[----:B01----:R-:W-:Y:S01]  /*2740*/  FADD.FTZ R0, R0, R5 ;  /* 0x0000000500007221 */ /* 0x003fe20000010000 */
[----:B--2---:R-:W-:-:S07]  /*2750*/  @!P0 FADD.FTZ R3, R3, R2 ;  /* 0x0000000203038221 */ /* 0x004fce0000010000 */
.L_x_1554:
[----:B------:R-:W-:Y:S05]  /*2760*/  BSYNC B0 ;  /* 0x0000000000007941 */ /* 0x000fea0003800000 */
.L_x_1553:
[----:B------:R-:W-:Y:S06]  /*2770*/  BAR.SYNC.DEFER_BLOCKING 0x0 ;  /* 0x0000000000007b1d */ /* 0x000fec0000010000 */
[----:B------:R-:W-:Y:S05]  /*2780*/  @P3 EXIT ;  /* 0x000000000000394d */ /* 0x000fea0003800000 */
[----:B------:R-:W-:Y:S01]  /*2790*/  IMAD R26, R26, UR39, RZ ;  /* 0x000000271a1a7c24 */ /* 0x000fe2000f8e02ff */
[----:B------:R-:W-:Y:S01]  /*27a0*/  SHF.R.S32.HI R7, RZ, 0x1f, R20 ;  /* 0x0000001fff077819 */ /* 0x000fe20000011414 */
[----:B------:R-:W-:Y:S02]  /*27b0*/  IMAD R2, R21, UR38, RZ ;  /* 0x0000002615027c24 */ /* 0x000fe4000f8e02ff */
[----:B------:R-:W-:Y:S02]  /*27c0*/  IMAD R5, R26, UR38, RZ ;  /* 0x000000261a057c24 */ /* 0x000fe4000f8e02ff */
[----:B------:R-:W-:-:S03]  /*27d0*/  IMAD.SHL.U32 R2, R2, 0x20, RZ ;  /* 0x0000002002027824 */ /* 0x000fc600078e00ff */
[----:B------:R-:W-:Y:S02]  /*27e0*/  SHF.L.U32 R5, R5, 0x5, RZ ;  /* 0x0000000505057819 */ /* 0x000fe400000006ff */
[----:B------:R-:W-:Y:S02]  /*27f0*/  SHF.R.S32.HI R6, RZ, 0x1f, R2 ;  /* 0x0000001fff067819 */ /* 0x000fe40000011402 */
[----:B------:R-:W-:Y:S02]  /*2800*/  IADD3 R2, P1, P2, R5, R2, R20 ;  /* 0x0000000205027210 */ /* 0x000fe40007a3e014 */
[----:B------:R-:W-:Y:S01]  /*2810*/  SHF.R.S32.HI R5, RZ, 0x1f, R5 ;  /* 0x0000001fff057819 */ /* 0x000fe20000011405 */
[----:B------:R-:W-:Y:S10]  /*2820*/  @P0 EXIT ;  /* 0x000000000000094d */ /* 0x000ff40003800000 */
[----:B------:R-:W-:Y:S01]  /*2830*/  VIADD R4, R17, 0x10 ;  /* 0x0000001011047836 */ /* 0x000fe20000000000 */
[----:B------:R-:W-:Y:S01]  /*2840*/  IADD3.X R6, R5, R6, R7, P1, P2 ;  /* 0x0000000605067210 */ /* 0x000fe20000fe4407 */
[----:B------:R-:W-:Y:S01]  /*2850*/  ULDC.64 UR4, c[0x0][0x220] ;  /* 0x0000880000047ab9 */ /* 0x000fe20000000a00 */
[CC--:B------:R-:W-:Y:S02]  /*2860*/  IADD3 R7, P0, R17.reuse, R2.reuse, RZ ;  /* 0x0000000211077210 */ /* 0x0c0fe40007f1e0ff */
[C---:B------:R-:W-:Y:S02]  /*2870*/  IADD3 R5, P1, R4.reuse, R2, RZ ;  /* 0x0000000204057210 */ /* 0x040fe40007f3e0ff */
[-C--:B------:R-:W-:Y:S02]  /*2880*/  LEA.HI.X.SX32 R8, R17, R6.reuse, 0x1, P0 ;  /* 0x0000000611087211 */ /* 0x080fe400000f0eff */
[----:B------:R-:W-:Y:S02]  /*2890*/  LEA.HI.X.SX32 R6, R4, R6, 0x1, P1 ;  /* 0x0000000604067211 */ /* 0x000fe400008f0eff */
[----:B------:R-:W-:-:S02]  /*28a0*/  LEA R2, P0, R7, UR4, 0x1 ;  /* 0x0000000407027c11 */ /* 0x000fc4000f8008ff */
[----:B------:R-:W-:Y:S02]  /*28b0*/  LEA R4, P1, R5, UR4, 0x1 ;  /* 0x0000000405047c11 */ /* 0x000fe4000f8208ff */
[----:B01----:R-:W-:Y:S02]  /*28c0*/  F2FP.BF16.F32.PACK_AB R0, R3, R0 ;  /* 0x000000000300723e */ /* 0x003fe400000010ff */
[----:B------:R-:W-:Y:S02]  /*28d0*/  LEA.HI.X R3, R7, UR5, R8, 0x1, P0 ;  /* 0x0000000507037c11 */ /* 0x000fe400080f0c08 */
[--C-:B------:R-:W-:Y:S02]  /*28e0*/  LEA.HI.X R5, R5, UR5, R6.reuse, 0x1, P1 ;  /* 0x0000000505057c11 */ /* 0x100fe400088f0c06 */
[----:B------:R-:W-:Y:S01]  /*28f0*/  PRMT R6, R0, 0x7632, R6 ;  /* 0x0000763200067816 */ /* 0x000fe20000000006 */
[----:B------:R-:W-:Y:S04]  /*2900*/  STG.E.U16 desc[UR36][R2.64], R0 ;  /* 0x0000000002007986 */ /* 0x000fe8000c101524 */
[----:B------:R-:W-:Y:S01]  /*2910*/  STG.E.U16 desc[UR36][R4.64], R6 ;  /* 0x0000000604007986 */ /* 0x000fe2000c101524 */
[----:B------:R-:W-:Y:S05]  /*2920*/  EXIT ;  /* 0x000000000000794d */ /* 0x000fea0003800000 */
.L_x_1527:
        /* <DEDUP_REMOVED lines=16> */
.L_x_1555:
[----:B------:R-:W-:Y:S05]  /*2a30*/  EXIT ;  /* 0x000000000000794d */ /* 0x000fea0003800000 */
.L_x_1528:
[----:B------:R-:W-:Y:S01]  /*2a40*/  HFMA2.MMA R11, -RZ, RZ, 0, 1.847743988037109375e-06 ;  /* 0x0000001fff0b7435 */ /* 0x000fe200000001ff */
[----:B------:R-:W-:Y:S01]  /*2a50*/  IMAD.MOV.U32 R12, RZ, RZ, 0x10 ;  /* 0x00000010ff0c7424 */ /* 0x000fe200078e00ff */
[----:B------:R-:W-:Y:S01]  /*2a60*/  MOV R2, 0xff7fffff ;  /* 0xff7fffff00027802 */ /* 0x000fe20000000f00 */
[----:B------:R-:W-:-:S08]  /*2a70*/  IMAD.MOV.U32 R15, RZ, RZ, -0x1 ;  /* 0xffffffffff0f7424 */ /* 0x000fd000078e00ff */
[----:B------:R-:W-:Y:S05]  /*2a80*/  WARPSYNC.COLLECTIVE R15, `(.L_x_1556) ;  /* 0x000000000f087348 */ /* 0x000fea0003c00000 */
[----:B------:R0:W1:Y:S02]  /*2a90*/  SHFL.BFLY P6, R14, R13, R12, R11 ;  /* 0x0c00000c0d0e7389 */ /* 0x00006400000c000b */
[----:B01----:R-:W-:Y:S01]  /*2aa0*/  ENDCOLLECTIVE ;  /* 0x000000000000791b */ /* 0x003fe20003800000 */
.L_x_1556:
[----:B------:R-:W-:Y:S01]  /*2ab0*/  IMAD.MOV.U32 R12, RZ, RZ, 0x8 ;  /* 0x00000008ff0c7424 */ /* 0x000fe200078e00ff */
[----:B------:R-:W-:-:S04]  /*2ac0*/  FMNMX.FTZ R0, R14, -3.40282346638528859812e+38, !PT ;  /* 0xff7fffff0e007809 */ /* 0x000fc80007810000 */
[----:B------:R-:W-:-:S07]  /*2ad0*/  MOV R13, R0 ;  /* 0x00000000000d7202 */ /* 0x000fce0000000f00 */
[----:B------:R-:W-:Y:S05]  /*2ae0*/  WARPSYNC.COLLECTIVE R15, `(.L_x_1557) ;  /* 0x000000000f087348 */ /* 0x000fea0003c00000 */
[----:B------:R0:W1:Y:S02]  /*2af0*/  SHFL.BFLY P6, R14, R13, R12, R11 ;  /* 0x0c00000c0d0e7389 */ /* 0x00006400000c000b */
[----:B01----:R-:W-:Y:S01]  /*2b00*/  ENDCOLLECTIVE ;  /* 0x000000000000791b */ /* 0x003fe20003800000 */
.L_x_1557:
[----:B------:R-:W-:Y:S01]  /*2b10*/  IMAD.MOV.U32 R12, RZ, RZ, 0x4 ;  /* 0x00000004ff0c7424 */ /* 0x000fe200078e00ff */
[----:B------:R-:W-:-:S04]  /*2b20*/  FMNMX.FTZ R3, R0, R14, !PT ;  /* 0x0000000e00037209 */ /* 0x000fc80007810000 */
[----:B------:R-:W-:-:S07]  /*2b30*/  MOV R13, R3 ;  /* 0x00000003000d7202 */ /* 0x000fce0000000f00 */
[----:B------:R-:W-:Y:S05]  /*2b40*/  WARPSYNC.COLLECTIVE R15, `(.L_x_1558) ;  /* 0x000000000f087348 */ /* 0x000fea0003c00000 */
[----:B------:R0:W1:Y:S02]  /*2b50*/  SHFL.BFLY P6, R14, R13, R12, R11 ;  /* 0x0c00000c0d0e7389 */ /* 0x00006400000c000b */
[----:B01----:R-:W-:Y:S01]  /*2b60*/  ENDCOLLECTIVE ;  /* 0x000000000000791b */ /* 0x003fe20003800000 */
.L_x_1558:
[----:B------:R-:W-:Y:S01]  /*2b70*/  IMAD.MOV.U32 R12, RZ, RZ, 0x2 ;  /* 0x00000002ff0c7424 */ /* 0x000fe200078e00ff */
[----:B------:R-:W-:-:S04]  /*2b80*/  FMNMX.FTZ R4, R3, R14, !PT ;  /* 0x0000000e03047209 */ /* 0x000fc80007810000 */
[----:B------:R-:W-:-:S07]  /*2b90*/  MOV R13, R4 ;  /* 0x00000004000d7202 */ /* 0x000fce0000000f00 */
[----:B------:R-:W-:Y:S05]  /*2ba0*/  WARPSYNC.COLLECTIVE R15, `(.L_x_1559) ;  /* 0x000000000f087348 */ /* 0x000fea0003c00000 */
[----:B------:R0:W1:Y:S02]  /*2bb0*/  SHFL.BFLY P6, R14, R13, R12, R11 ;  /* 0x0c00000c0d0e7389 */ /* 0x00006400000c000b */
[----:B01----:R-:W-:Y:S01]  /*2bc0*/  ENDCOLLECTIVE ;  /* 0x000000000000791b */ /* 0x003fe20003800000 */
.L_x_1559:
[----:B------:R-:W-:Y:S05]  /*2bd0*/  BRA `(.L_x_1560) ;  /* 0xffffffdc000c7947 */ /* 0x000fea000383ffff */
.L_x_1561:
        /* <DEDUP_REMOVED lines=10> */
.L_x_29595:


//--------------------- .text._ZN4vllm25paged_attention_v2_kernelI13__nv_bfloat16hLi256ELi16ELi128ELNS_18Fp8KVCacheDataTypeE2ELb1ELi512EEEvPfS3_PT_PKS4_PKT0_SA_ifPKiSC_iPKfiiiSE_SE_iiiii --------------------------
	.section	.text._ZN4vllm25paged_attention_v2_kernelI13__nv_bfloat16hLi256ELi16ELi128ELNS_18Fp8KVCacheDataTypeE2ELb1ELi512EEEvPfS3_PT_PKS4_PKT0_SA_ifPKiSC_iPKfiiiSE_SE_iiiii,"ax",@progbits
	.align	128
        .global         _ZN4vllm25paged_attention_v2_kernelI13__nv_bfloat16hLi256ELi16ELi128ELNS_18Fp8KVCacheDataTypeE2ELb1ELi512EEEvPfS3_PT_PKS4_PKT0_SA_ifPKiSC_iPKfiiiSE_SE_iiiii
        .type           _ZN4vllm25paged_attention_v2_kernelI13__nv_bfloat16hLi256ELi16ELi128ELNS_18Fp8KVCacheDataTypeE2ELb1ELi512EEEvPfS3_PT_PKS4_PKT0_SA_ifPKiSC_iPKfiiiSE_SE_iiiii,@function
        .size           _ZN4vllm25paged_attention_v2_kernelI13__nv_bfloat16hLi256ELi16ELi128ELNS_18Fp8KVCacheDataTypeE2ELb1ELi512EEEvPfS3_PT_PKS4_PKT0_SA_ifPKiSC_iPKfiiiSE_SE_iiiii,(.L_x_29596 - _ZN4vllm25paged_attention_v2_kernelI13__nv_bfloat16hLi256ELi16ELi128ELNS_18Fp8KVCacheDataTypeE2ELb1ELi512EEEvPfS3_PT_PKS4_PKT0_SA_ifPKiSC_iPKfiiiSE_SE_iiiii)
        .other          _ZN4vllm25paged_attention_v2_kernelI13__nv_bfloat16hLi256ELi16ELi128ELNS_18Fp8KVCacheDataTypeE2ELb1ELi512EEEvPfS3_PT_PKS4_PKT0_SA_ifPKiSC_iPKfiiiSE_SE_iiiii,@"STO_CUDA_ENTRY STV_DEFAULT"
_ZN4vllm25paged_attention_v2_kernelI13__nv_bfloat16hLi256ELi16ELi128ELNS_18Fp8KVCacheDataTypeE2ELb1ELi512EEEvPfS3_PT_PKS4_PKT0_SA_ifPKiSC_iPKfiiiSE_SE_iiiii:
.text._ZN4vllm25paged_attention_v2_kernelI13__nv_bfloat16hLi256ELi16ELi128ELNS_18Fp8KVCacheDataTypeE2ELb1ELi512EEEvPfS3_PT_PKS4_PKT0_SA_ifPKiSC_iPKfiiiSE_SE_iiiii:
        /* <DEDUP_REMOVED lines=21> */
[C---:B0-----:R-:W-:Y:S02]  /*0150*/  ISETP.GT.AND P0, PT, R7.reuse, 0x3f, PT ;  /* 0x0000003f0700780c */ /* 0x041fe40003f04270 */
[-C--:B------:R-:W-:Y:S02]  /*0160*/  LEA.HI R4, R7, R7.reuse, RZ, 0x1 ;  /* 0x0000000707047211 */ /* 0x080fe400078f08ff */
[----:B------:R-:W-:Y:S02]  /*0170*/  SHF.R.S32.HI R0, RZ, 0x1f, R7 ;  /* 0x0000001fff007819 */ /* 0x000fe40000011407 */
[----:B------:R-:W-:Y:S02]  /*0180*/  LOP3.LUT R2, R4, 0xfffffffe, RZ, 0xc0, !PT ;  /* 0xfffffffe04027812 */ /* 0x000fe400078ec0ff */
[----:B------:R-:W-:-:S02]  /*0190*/  LEA.HI R11, R0, R7, RZ, 0x5 ;  /* 0x00000007000b7211 */ /* 0x000fc400078f28ff */
[----:B------:R-:W-:Y:S02]  /*01a0*/  IADD3 R2, -R2, R7, RZ ;  /* 0x0000000702027210 */ /* 0x000fe40007ffe1ff */
[----:B------:R-:W-:Y:S02]  /*01b0*/  SHF.R.S32.HI R0, RZ, 0x1, R4 ;  /* 0x00000001ff007819 */ /* 0x000fe40000011404 */
[----:B------:R-:W-:Y:S01]  /*01c0*/  SHF.R.S32.HI R11, RZ, 0x5, R11 ;  /* 0x00000005ff0b7819 */ /* 0x000fe2000001140b */
[----:B--2---:R-:W-:Y:S06]  /*01d0*/  @P0 BRA `(.L_x_1563) ;  /* 0x00000004003c0947 */ /* 0x004fec0003800000 */
        /* <DEDUP_REMOVED lines=17> */
[----:B------:R-:W-:Y:S02]  /*02f0*/  IMAD.MOV.U32 R13, RZ, RZ, R4 ;  /* 0x000000ffff0d7224 */ /* 0x000fe400078e0004 */
[----:B------:R-:W-:-:S05]  /*0300*/  IMAD R5, R2, 0x4, R8 ;  /* 0x0000000402057824 */ /* 0x000fca00078e0208 */
[----:B------:R-:W-:Y:S02]  /*0310*/  IADD3 R19, P1, P2, R9, R5, R12 ;  /* 0x0000000509137210 */ /* 0x000fe40007a3e00c */
[----:B------:R-:W-:Y:S02]  /*0320*/  SHF.R.S32.HI R5, RZ, 0x1f, R5 ;  /* 0x0000001fff057819 */ /* 0x000fe40000011405 */
[C---:B------:R-:W-:Y:S02]  /*0330*/  LEA R18, P3, R19.reuse, UR6, 0x1 ;  /* 0x0000000613127c11 */ /* 0x040fe4000f8608ff */
[----:B------:R-:W-:Y:S02]  /*0340*/  IADD3.X R14, R6, R5, R7, P1, P2 ;  /* 0x00000005060e7210 */ /* 0x000fe40000fe4407 */
[----:B------:R-:W-:Y:S02]  /*0350*/  IADD3 R18, P1, R18, 0x4, RZ ;  /* 0x0000000412127810 */ /* 0x000fe40007f3e0ff */
[----:B------:R-:W-:Y:S01]  /*0360*/  LEA.HI.X R19, R19, UR7, R14, 0x1, P3 ;  /* 0x0000000713137c11 */ /* 0x000fe200098f0c0e */
[----:B0-----:R-:W-:-:S04]  /*0370*/  ULEA UR4, UR5, UR4, 0x18 ;  /* 0x0000000405047291 */ /* 0x001fc8000f8ec03f */
[----:B------:R-:W-:Y:S02]  /*0380*/  IMAD.X R19, RZ, RZ, R19, P1 ;  /* 0x000000ffff137224 */ /* 0x000fe400008e0613 */
[----:B------:R-:W-:-:S04]  /*0390*/  LEA R5, R2, UR4, 0x8 ;  /* 0x0000000402057c11 */ /* 0x000fc8000f8e40ff */
[----:B------:R-:W-:Y:S02]  /*03a0*/  IADD3 R14, R5, 0x4, R8 ;  /* 0x00000004050e7810 */ /* 0x000fe40007ffe008 */
[----:B------:R-:W-:-:S07]  /*03b0*/  MOV R8, R0 ;  /* 0x0000000000087202 */ /* 0x000fce0000000f00 */
.L_x_1566:
        /* <DEDUP_REMOVED lines=13> */
.L_x_1565:
[----:B------:R-:W-:Y:S05]  /*0490*/  BSYNC B1 ;  /* 0x0000000000017941 */ /* 0x000fea0003800000 */
.L_x_1564:
[----:B------:R-:W-:Y:S05]  /*04a0*/  @!P0 BRA `(.L_x_1563) ;  /* 0x0000000000888947 */ /* 0x000fea0003800000 */
[----:B------:R-:W0:Y:S01]  /*04b0*/  S2UR UR5, SR_CgaCtaId ;  /* 0x00000000000579c3 */ /* 0x000e220000008800 */
[----:B------:R-:W-:Y:S01]  /*04c0*/  UMOV UR4, 0x400 ;  /* 0x0000040000047882 */ /* 0x000fe20000000000 */
[----:B------:R-:W-:Y:S01]  /*04d0*/  IADD3 R9, P0, R9, R12, RZ ;  /* 0x0000000c09097210 */ /* 0x000fe20007f1e0ff */
[----:B------:R-:W-:-:S04]  /*04e0*/  VIADD R19, R8, 0xffffff00 ;  /* 0xffffff0008137836 */ /* 0x000fc80000000000 */
[----:B------:R-:W-:Y:S01]  /*04f0*/  IMAD.X R6, R6, 0x1, R7, P0 ;  /* 0x0000000106067824 */ /* 0x000fe200000e0607 */
[----:B------:R-:W2:Y:S01]  /*0500*/  LDC.64 R4, c[0x0][0x228] ;  /* 0x00008a00ff047b82 */ /* 0x000ea20000000a00 */
[----:B------:R-:W-:-:S05]  /*0510*/  SHF.L.U32 R7, R8, 0x3, RZ ;  /* 0x0000000308077819 */ /* 0x000fca00000006ff */
[----:B------:R-:W-:Y:S01]  /*0520*/  IMAD R21, R2, 0x4, R7 ;  /* 0x0000000402157824 */ /* 0x000fe200078e0207 */
[----:B0-----:R-:W-:-:S06]  /*0530*/  ULEA UR4, UR5, UR4, 0x18 ;  /* 0x0000000405047291 */ /* 0x001fcc000f8ec03f */
[----:B------:R-:W-:Y:S02]  /*0540*/  LEA R20, R2, UR4, 0x8 ;  /* 0x0000000402147c11 */ /* 0x000fe4000f8e40ff */
[C---:B--2---:R-:W-:Y:S02]  /*0550*/  LEA R17, P0, R9.reuse, R4, 0x1 ;  /* 0x0000000409117211 */ /* 0x044fe400078008ff */
[----:B------:R-:W-:Y:S02]  /*0560*/  IADD3 R20, R20, 0x400, R7 ;  /* 0x0000040014147810 */ /* 0x000fe40007ffe007 */
[----:B------:R-:W-:-:S09]  /*0570*/  LEA.HI.X R18, R9, R5, R6, 0x1, P0 ;  /* 0x0000000509127211 */ /* 0x000fd200000f0c06 */
.L_x_1567:
        /* <DEDUP_REMOVED lines=21> */
.L_x_1563:
[----:B------:R-:W-:Y:S05]  /*06d0*/  BSYNC B0 ;  /* 0x0000000000007941 */ /* 0x000fea0003800000 */
.L_x_1562:
[----:B------:R-:W0:Y:S01]  /*06e0*/  LDC R7, c[0x0][0x294] ;  /* 0x0000a500ff077b82 */ /* 0x000e220000000800 */
[----:B------:R-:W-:Y:S02]  /*06f0*/  IADD3 R8, R16, -0x1, RZ ;  /* 0xffffffff10087810 */ /* 0x000fe40007ffe0ff */
[----:B0-----:R-:W-:-:S04]  /*0700*/  IABS R9, R7 ;  /* 0x0000000700097213 */ /* 0x001fc80000000000 */
[----:B------:R-:W0:Y:S08]  /*0710*/  I2F.RP R6, R9 ;  /* 0x0000000900067306 */ /* 0x000e300000209400 */
[----:B0-----:R-:W0:Y:S02]  /*0720*/  MUFU.RCP R6, R6 ;  /* 0x0000000600067308 */ /* 0x001e240000001000 */
[----:B0-----:R-:W-:-:S06]  /*0730*/  VIADD R4, R6, 0xffffffe ;  /* 0x0ffffffe06047836 */ /* 0x001fcc0000000000 */
[----:B------:R0:W2:Y:S02]  /*0740*/  F2I.FTZ.U32.TRUNC.NTZ R5, R4 ;  /* 0x0000000400057305 */ /* 0x0000a4000021f000 */
[----:B0-----:R-:W-:Y:S02]  /*0750*/  IMAD.MOV.U32 R4, RZ, RZ, RZ ;  /* 0x000000ffff047224 */ /* 0x001fe400078e00ff */
[----:B--2---:R-:W-:-:S04]  /*0760*/  IMAD R12, R5, R9, RZ ;  /* 0x00000009050c7224 */ /* 0x004fc800078e02ff */
[----:B------:R-:W-:Y:S01]  /*0770*/  IMAD.MOV R13, RZ, RZ, -R12 ;  /* 0x000000ffff0d7224 */ /* 0x000fe200078e0a0c */
[----:B------:R-:W-:Y:S02]  /*0780*/  IABS R12, R8 ;  /* 0x00000008000c7213 */ /* 0x000fe40000000000 */
[----:B------:R-:W-:Y:S01]  /*0790*/  LOP3.LUT R8, R8, R7, RZ, 0x3c, !PT ;  /* 0x0000000708087212 */ /* 0x000fe200078e3cff */
[----:B------:R-:W-:Y:S01]  /*07a0*/  IMAD.HI.U32 R13, R5, R13, R4 ;  /* 0x0000000d050d7227 */ /* 0x000fe200078e0004 */
[----:B------:R-:W-:Y:S02]  /*07b0*/  BAR.SYNC.DEFER_BLOCKING 0x0 ;  /* 0x0000000000007b1d */ /* 0x000fe40000010000 */
[----:B------:R-:W-:-:S03]  /*07c0*/  ISETP.GE.AND P2, PT, R8, RZ, PT ;  /* 0x000000ff0800720c */ /* 0x000fc60003f46270 */
        /* <DEDUP_REMOVED lines=8> */
[-C--:B------:R-:W-:Y:S02]  /*0850*/  ISETP.GE.U32.AND P0, PT, R12, R9.reuse, PT ;  /* 0x000000090c00720c */ /* 0x080fe40003f06070 */
[----:B------:R-:W-:-:S11]  /*0860*/  MOV R12, R9 ;  /* 0x00000009000c7202 */ /* 0x000fd60000000f00 */
[----:B------:R-:W-:Y:S02]  /*0870*/  @P0 IADD3 R5, R5, 0x1, RZ ;  /* 0x0000000105050810 */ /* 0x000fe40007ffe0ff */
[----:B0-----:R-:W-:-:S03]  /*0880*/  ISETP.GT.AND P0, PT, R6, -0x1, PT ;  /* 0xffffffff0600780c */ /* 0x001fc60003f04270 */
[----:B------:R-:W-:-:S04]  /*0890*/  IMAD.MOV.U32 R8, RZ, RZ, R5 ;  /* 0x000000ffff087224 */ /* 0x000fc800078e0005 */
[----:B------:R-:W-:Y:S01]  /*08a0*/  @!P2 IMAD.MOV R8, RZ, RZ, -R8 ;  /* 0x000000ffff08a224 */ /* 0x000fe200078e0a08 */
[----:B------:R-:W-:-:S05]  /*08b0*/  @!P1 LOP3.LUT R8, RZ, R7, RZ, 0x33, !PT ;  /* 0x00000007ff089212 */ /* 0x000fca00078e33ff */
        /* <DEDUP_REMOVED lines=57> */
.L_x_1568:
[----:B------:R-:W-:Y:S02]  /*0c50*/  ULDC UR4, c[0x0][0x288] ;  /* 0x0000a20000047ab9 */ /* 0x000fe40000000800 */
[----:B-1----:R-:W-:-:S04]  /*0c60*/  IMAD R5, R24, UR4, R25 ;  /* 0x0000000418057c24 */ /* 0x002fc8000f8e0219 */
[----:B------:R-:W-:-:S07]  /*0c70*/  IMAD R6, R5, R6, RZ ;  /* 0x0000000605067224 */ /* 0x000fce00078e02ff */
.L_x_1569:
[----:B------:R-:W-:Y:S01]  /*0c80*/  LEA R7, R26, R11, 0x5 ;  /* 0x0000000b1a077211 */ /* 0x000fe200078e28ff */
[----:B------:R-:W-:Y:S01]  /*0c90*/  BSSY B7, `(.L_x_1570) ;  /* 0x0000042000077945 */ /* 0x000fe20003800000 */
[----:B------:R-:W-:Y:S02]  /*0ca0*/  VIADD R6, R6, 0x1 ;  /* 0x0000000106067836 */ /* 0x000fe40000000000 */
[----:B------:R-:W-:-:S13]  /*0cb0*/  ISETP.GE.AND P1, PT, R7, R10, PT ;  /* 0x0000000a0700720c */ /* 0x000fda0003f26270 */
[----:B------:R-:W-:Y:S05]  /*0cc0*/  @P1 BRA `(.L_x_1571) ;  /* 0x0000000000f81947 */ /* 0x000fea0003800000 */
[----:B------:R-:W0:Y:S01]  /*0cd0*/  LDC R18, c[0x0][0x290] ;  /* 0x0000a400ff127b82 */ /* 0x000e220000000800 */
[----:B------:R-:W-:Y:S01]  /*0ce0*/  SHF.R.S32.HI R9, RZ, 0x1f, R0 ;  /* 0x0000001fff097819 */ /* 0x000fe20000011400 */
[----:B------:R-:W-:-:S03]  /*0cf0*/  ULDC UR4, c[0x0][0x28c] ;  /* 0x0000a30000047ab9 */ /* 0x000fc60000000800 */
[----:B------:R-:W-:-:S03]  /*0d00*/  LEA.HI R9, R9, R0, RZ, 0x4 ;  /* 0x0000000009097211 */ /* 0x000fc600078f20ff */
[----:B------:R-:W1:Y:S01]  /*0d10*/  LDC R14, c[0x0][0x294] ;  /* 0x0000a500ff0e7b82 */ /* 0x000e620000000800 */
[----:B------:R-:W-:-:S04]  /*0d20*/  LOP3.LUT R9, R9, 0xfffffff0, RZ, 0xc0, !PT ;  /* 0xfffffff009097812 */ /* 0x000fc800078ec0ff */
[----:B------:R-:W-:Y:S02]  /*0d30*/  IADD3 R0, -R3, R0, -R9 ;  /* 0x0000000003007210 */ /* 0x000fe40007ffe909 */
[----:B0-----:R-:W-:Y:S02]  /*0d40*/  IABS R11, R18 ;  /* 0x00000012000b7213 */ /* 0x001fe40000000000 */
[----:B------:R-:W-:Y:S02]  /*0d50*/  ISETP.NE.AND P2, PT, R18, RZ, PT ;  /* 0x000000ff1200720c */ /* 0x000fe40003f45270 */
[----:B------:R-:W0:Y:S01]  /*0d60*/  I2F.RP R15, R11 ;  /* 0x0000000b000f7306 */ /* 0x000e220000209400 */
[----:B-1----:R-:W-:Y:S02]  /*0d70*/  ISETP.NE.AND P3, PT, R14, RZ, PT ;  /* 0x000000ff0e00720c */ /* 0x002fe40003f65270 */
[----:B------:R-:W-:-:S05]  /*0d80*/  IABS R9, R14 ;  /* 0x0000000e00097213 */ /* 0x000fca0000000000 */
[----:B0-----:R-:W0:Y:S02]  /*0d90*/  MUFU.RCP R15, R15 ;  /* 0x0000000f000f7308 */ /* 0x001e240000001000 */
[----:B0-----:R-:W-:-:S06]  /*0da0*/  VIADD R4, R15, 0xffffffe ;  /* 0x0ffffffe0f047836 */ /* 0x001fcc0000000000 */
[----:B------:R0:W1:Y:S02]  /*0db0*/  F2I.FTZ.U32.TRUNC.NTZ R5, R4 ;  /* 0x0000000400057305 */ /* 0x000064000021f000 */
[----:B0-----:R-:W-:Y:S01]  /*0dc0*/  IMAD.MOV.U32 R4, RZ, RZ, RZ ;  /* 0x000000ffff047224 */ /* 0x001fe200078e00ff */
[----:B-1----:R-:W-:-:S05]  /*0dd0*/  IADD3 R20, RZ, -R5, RZ ;  /* 0x80000005ff147210 */ /* 0x002fca0007ffe0ff */
[----:B------:R-:W-:-:S04]  /*0de0*/  IMAD R3, R20, R11, RZ ;  /* 0x0000000b14037224 */ /* 0x000fc800078e02ff */
[----:B------:R-:W-:Y:S01]  /*0df0*/  IMAD.HI.U32 R4, R5, R3, R4 ;  /* 0x0000000305047227 */ /* 0x000fe200078e0004 */
[----:B------:R-:W-:-:S03]  /*0e00*/  IADD3 R3, R8, -UR4, RZ ;  /* 0x8000000408037c10 */ /* 0x000fc6000fffe0ff */
[----:B------:R-:W-:-:S07]  /*0e10*/  IMAD.MOV.U32 R5, RZ, RZ, R7 ;  /* 0x000000ffff057224 */ /* 0x000fce00078e0007 */
.L_x_1573:
        /* <DEDUP_REMOVED lines=23> */
[----:B------:R-:W-:-:S04]  /*0f90*/  @!P0 IMAD.IADD R20, R20, 0x1, -R11 ;  /* 0x0000000114148824 */ /* 0x000fc800078e0a0b */
[----:B------:R-:W-:Y:S01]  /*0fa0*/  @!P4 IMAD.MOV R20, RZ, RZ, -R20 ;  /* 0x000000ffff14c224 */ /* 0x000fe200078e0a14 */
[----:B------:R-:W-:-:S04]  /*0fb0*/  @!P2 LOP3.LUT R20, RZ, R18, RZ, 0x33, !PT ;  /* 0x00000012ff14a212 */ /* 0x000fc800078e33ff */
[----:B------:R-:W-:-:S04]  /*0fc0*/  ISETP.NE.AND P0, PT, R20, RZ, PT ;  /* 0x000000ff1400720c */ /* 0x000fc80003f05270 */
[----:B------:R-:W-:-:S13]  /*0fd0*/  ISETP.LE.AND P0, PT, R17, R3, P0 ;  /* 0x000000031100720c */ /* 0x000fda0000703270 */
[----:B------:R-:W-:Y:S05]  /*0fe0*/  @!P0 BRA `(.L_x_1572) ;  /* 0x0000003400508947 */ /* 0x000fea0003800000 */
[----:B------:R-:W-:Y:S01]  /*0ff0*/  ISETP.NE.AND P0, PT, R2, RZ, PT ;  /* 0x000000ff0200720c */ /* 0x000fe20003f05270 */
[----:B------:R-:W-:-:S12]  /*1000*/  VIADD R5, R5, 0x4 ;  /* 0x0000000405057836 */ /* 0x000fd80000000000 */
[----:B------:R-:W0:Y:S01]  /*1010*/  @!P0 S2R R20, SR_CgaCtaId ;  /* 0x0000000000148919 */ /* 0x000e220000008800 */
[----:B------:R-:W-:Y:S01]  /*1020*/  @!P0 MOV R17, 0x400 ;  /* 0x0000040000118802 */ /* 0x000fe20000000f00 */
[----:B------:R-:W-:Y:S02]  /*1030*/  @!P0 IMAD.IADD R15, R0, 0x1, R15 ;  /* 0x00000001000f8824 */ /* 0x000fe400078e020f */
[----:B------:R-:W-:Y:S01]  /*1040*/  @!P0 IMAD.MOV.U32 R22, RZ, RZ, -0x800001 ;  /* 0xff7fffffff168424 */ /* 0x000fe200078e00ff */
[----:B------:R-:W-:-:S04]  /*1050*/  @!P0 IADD3 R17, R17, 0x220, RZ ;  /* 0x0000022011118810 */ /* 0x000fc80007ffe0ff */
[----:B0-----:R-:W-:-:S04]  /*1060*/  @!P0 LEA R20, R20, R17, 0x18 ;  /* 0x0000001114148211 */ /* 0x001fc800078ec0ff */
[----:B------:R-:W-:-:S05]  /*1070*/  @!P0 LEA R15, R15, R20, 0x2 ;  /* 0x000000140f0f8211 */ /* 0x000fca00078e10ff */
[----:B------:R0:W-:Y:S01]  /*1080*/  @!P0 STS [R15], R22 ;  /* 0x000000160f008388 */ /* 0x0001e20000000800 */
[----:B------:R-:W-:-:S13]  /*1090*/  ISETP.GE.AND P0, PT, R5, R10, PT ;  /* 0x0000000a0500720c */ /* 0x000fda0003f06270 */
[----:B0-----:R-:W-:Y:S05]  /*10a0*/  @!P0 BRA `(.L_x_1573) ;  /* 0xfffffffc005c8947 */ /* 0x001fea000383ffff */
.L_x_1571:
[----:B------:R-:W-:Y:S05]  /*10b0*/  BSYNC B7 ;  /* 0x0000000000077941 */ /* 0x000fea0003800000 */
.L_x_1570:
[----:B------:R-:W0:Y:S01]  /*10c0*/  S2R R23, SR_TID.X ;  /* 0x0000000000177919 */ /* 0x000e220000002100 */
[----:B------:R-:W-:Y:S01]  /*10d0*/  VIADD R2, R16, 0xf ;  /* 0x0000000f10027836 */ /* 0x000fe20000000000 */
[C---:B------:R-:W-:Y:S01]  /*10e0*/  SHF.L.U32 R5, R26.reuse, 0x9, RZ ;  /* 0x000000091a057819 */ /* 0x040fe200000006ff */
[----:B------:R-:W-:Y:S01]  /*10f0*/  IMAD R4, R26, -0x20, R10 ;  /* 0xffffffe01a047824 */ /* 0x000fe200078e020a */
[----:B------:R-:W-:Y:S01]  /*1100*/  UMOV UR4, 0xffffffff ;  /* 0xffffffff00047882 */ /* 0x000fe20000000000 */
[----:B------:R-:W-:Y:S01]  /*1110*/  IMAD.MOV.U32 R13, RZ, RZ, -0x800001 ;  /* 0xff7fffffff0d7424 */ /* 0x000fe200078e00ff */
[----:B------:R-:W-:Y:S01]  /*1120*/  SHF.R.S32.HI R3, RZ, 0x1f, R2 ;  /* 0x0000001fff037819 */ /* 0x000fe20000011402 */
[----:B------:R-:W-:-:S03]  /*1130*/  IMAD R11, R4, 0x10, R5 ;  /* 0x00000010040b7824 */ /* 0x000fc600078e0205 */
        /* <DEDUP_REMOVED lines=18> */
.L_x_1615:
        /* <DEDUP_REMOVED lines=21> */
[----:B0-----:R-:W0:Y:S02]  /*13b0*/  SHFL.BFLY PT, R4, R3, 0x1, 0x1f ;  /* 0x0c201f0003047f89 */ /* 0x001e2400000e0000 */
[----:B0-----:R-:W-:Y:S01]  /*13c0*/  FMNMX.FTZ R11, R3, R4, !PT ;  /* 0x00000004030b7209 */ /* 0x001fe20007810000 */
[----:B------:R-:W-:-:S05]  /*13d0*/  IMAD.MOV.U32 R4, RZ, RZ, RZ ;  /* 0x000000ffff047224 */ /* 0x000fca00078e00ff */
[----:B------:R-:W0:Y:S01]  /*13e0*/  SHFL.IDX PT, R11, R11, RZ, 0x1f ;  /* 0x00001fff0b0b7589 */ /* 0x000e2200000e0000 */
        /* <DEDUP_REMOVED lines=9> */
[----:B------:R-:W-:Y:S01]  /*1480*/  VIMNMX R0, R0, R3, !PT ;  /* 0x0000000300007248 */ /* 0x000fe20007fe0100 */
[----:B------:R-:W-:-:S03]  /*1490*/  IMAD.MOV.U32 R3, RZ, RZ, R23 ;  /* 0x000000ffff037224 */ /* 0x000fc600078e0017 */
        /* <DEDUP_REMOVED lines=13> */
.L_x_1579:
        /* <DEDUP_REMOVED lines=11> */
.L_x_1578:
[----:B------:R-:W-:Y:S05]  /*1620*/  BSYNC B1 ;  /* 0x0000000000017941 */ /* 0x000fea0003800000 */
.L_x_1577:
        /* <DEDUP_REMOVED lines=14> */
.L_x_1582:
[----:B------:R-:W0:Y:S01]  /*1710*/  LDS R12, [R0+-0x400] ;  /* 0xfffc0000000c7984 */ /* 0x000e220000000800 */
[----:B------:R-:W-:-:S03]  /*1720*/  VIADD R3, R3, 0x800 ;  /* 0x0000080003037836 */ /* 0x000fc60000000000 */
[----:B------:R-:W1:Y:S02]  /*1730*/  LDS R30, [R0+-0x200] ;  /* 0xfffe0000001e7984 */ /* 0x000e640000000800 */
[----:B------:R-:W-:Y:S02]  /*1740*/  ISETP.GE.AND P3, PT, R3, R2, PT ;  /* 0x000000020300720c */ /* 0x000fe40003f66270 */
[----:B------:R-:W2:Y:S04]  /*1750*/  LDS R14, [R0+0x600] ;  /* 0x00060000000e7984 */ /* 0x000ea80000000800 */
[----:B------:R-:W3:Y:S04]  /*1760*/  LDS R20, [R0+0x200] ;  /* 0x0002000000147984 */ /* 0x000ee80000000800 */
[----:B------:R-:W4:Y:S01]  /*1770*/  LDS R28, [R0] ;  /* 0x00000000001c7984 */ /* 0x000f220000000800 */
        /* <DEDUP_REMOVED lines=8> */
[C---:B---3--:R-:W-:Y:S01]  /*1800*/  FADD.FTZ R20, -R11.reuse, R20 ;  /* 0x000000140b147221 */ /* 0x048fe20000010100 */
[----:B------:R-:W-:Y:S02]  /*1810*/  FMUL.FTZ R31, R14, 1.4426950216293334961 ;  /* 0x3fb8aa3b0e1f7820 */ /* 0x000fe40000410000 */
[----:B------:R-:W3:Y:S01]  /*1820*/  LDS R14, [R0+0xa00] ;  /* 0x000a0000000e7984 */ /* 0x000ee20000000800 */
[----:B------:R-:W-:Y:S01]  /*1830*/  FMUL.FTZ R20, R20, 1.4426950216293334961 ;  /* 0x3fb8aa3b14147820 */ /* 0x000fe20000410000 */
[----:B----4-:R-:W-:Y:S01]  /*1840*/  FADD.FTZ R28, -R11, R28 ;  /* 0x0000001c0b1c7221 */ /* 0x010fe20000010100 */
[----:B------:R-:W4:Y:S03]  /*1850*/  MUFU.EX2 R29, R29 ;  /* 0x0000001d001d7308 */ /* 0x000f260000000800 */
[----:B------:R-:W-:-:S02]  /*1860*/  FMUL.FTZ R19, R28, 1.4426950216293334961 ;  /* 0x3fb8aa3b1c137820 */ /* 0x000fc40000410000 */
[----:B------:R-:W5:Y:S03]  /*1870*/  LDS R28, [R0+0xe00] ;  /* 0x000e0000001c7984 */ /* 0x000f660000000800 */
[----:B------:R-:W0:Y:S01]  /*1880*/  MUFU.EX2 R31, R31 ;  /* 0x0000001f001f7308 */ /* 0x000e220000000800 */
[----:B-1----:R-:W-:Y:S01]  /*1890*/  FADD.FTZ R4, R13, R4 ;  /* 0x000000040d047221 */ /* 0x002fe20000010000 */
[----:B------:R1:W-:Y:S06]  /*18a0*/  STS [R0+-0x400], R13 ;  /* 0xfffc000d00007388 */ /* 0x0003ec0000000800 */
[----:B------:R-:W2:Y:S01]  /*18b0*/  MUFU.EX2 R19, R19 ;  /* 0x0000001300137308 */ /* 0x000ea20000000800 */
[----:B----4-:R-:W-:Y:S07]  /*18c0*/  STS [R0+-0x200], R29 ;  /* 0xfffe001d00007388 */ /* 0x010fee0000000800 */
[----:B-1----:R1:W4:Y:S01]  /*18d0*/  MUFU.EX2 R13, R20 ;  /* 0x00000014000d7308 */ /* 0x0023220000000800 */
[----:B0-----:R-:W-:Y:S01]  /*18e0*/  STS [R0+0x600], R31 ;  /* 0x0006001f00007388 */ /* 0x001fe20000000800 */
[----:B------:R-:W-:-:S04]  /*18f0*/  FADD.FTZ R12, -R11, R12 ;  /* 0x0000000c0b0c7221 */ /* 0x000fc80000010100 */
[----:B------:R-:W-:Y:S01]  /*1900*/  FMUL.FTZ R15, R12, 1.4426950216293334961 ;  /* 0x3fb8aa3b0c0f7820 */ /* 0x000fe20000410000 */
[----:B------:R-:W-:Y:S01]  /*1910*/  FADD.FTZ R12, R4, R29 ;  /* 0x0000001d040c7221 */ /* 0x000fe20000010000 */
[----:B-1----:R-:W0:Y:S01]  /*1920*/  LDS R20, [R0+0xc00] ;  /* 0x000c000000147984 */ /* 0x002e220000000800 */
[C---:B--2---:R-:W-:Y:S02]  /*1930*/  FADD.FTZ R30, -R11.reuse, R30 ;  /* 0x0000001e0b1e7221 */ /* 0x044fe40000010100 */
[----:B------:R-:W-:Y:S01]  /*1940*/  FADD.FTZ R12, R12, R19 ;  /* 0x000000130c0c7221 */ /* 0x000fe20000010000 */
[----:B------:R-:W1:Y:S01]  /*1950*/  LDS R4, [R0+0x800] ;  /* 0x0008000000047984 */ /* 0x000e620000000800 */
[----:B------:R-:W2:Y:S01]  /*1960*/  MUFU.EX2 R15, R15 ;  /* 0x0000000f000f7308 */ /* 0x000ea20000000800 */
[C---:B---3--:R-:W-:Y:S01]  /*1970*/  FADD.FTZ R14, -R11.reuse, R14 ;  /* 0x0000000e0b0e7221 */ /* 0x048fe20000010100 */
[----:B----4-:R-:W-:Y:S01]  /*1980*/  FADD.FTZ R12, R12, R13 ;  /* 0x0000000d0c0c7221 */ /* 0x010fe20000010000 */
[----:B------:R-:W-:Y:S01]  /*1990*/  STS [R0+0x200], R13 ;  /* 0x0002000d00007388 */ /* 0x000fe20000000800 */
[----:B------:R-:W-:Y:S01]  /*19a0*/  FMUL.FTZ R30, R30, 1.4426950216293334961 ;  /* 0x3fb8aa3b1e1e7820 */ /* 0x000fe20000410000 */
[----:B------:R-:W-:Y:S01]  /*19b0*/  FMUL.FTZ R14, R14, 1.4426950216293334961 ;  /* 0x3fb8aa3b0e0e7820 */ /* 0x000fe20000410000 */
[----:B-----5:R-:W-:Y:S01]  /*19c0*/  FADD.FTZ R28, -R11, R28 ;  /* 0x0000001c0b1c7221 */ /* 0x020fe20000010100 */
[----:B------:R3:W-:Y:S04]  /*19d0*/  STS [R0], R19 ;  /* 0x0000001300007388 */ /* 0x0007e80000000800 */
[----:B--2---:R2:W-:Y:S01]  /*19e0*/  STS [R0+0x400], R15 ;  /* 0x0004000f00007388 */ /* 0x0045e20000000800 */
[----:B------:R-:W-:Y:S01]  /*19f0*/  FADD.FTZ R12, R12, R15 ;  /* 0x0000000f0c0c7221 */ /* 0x000fe20000010000 */
[----:B---3--:R-:W-:-:S02]  /*1a00*/  FMUL.FTZ R19, R28, 1.4426950216293334961 ;  /* 0x3fb8aa3b1c137820 */ /* 0x008fc40000410000 */
[----:B------:R-:W3:Y:S01]  /*1a10*/  LDS R28, [R0+0x1800] ;  /* 0x00180000001c7984 */ /* 0x000ee20000000800 */
[----:B------:R-:W-:Y:S02]  /*1a20*/  FADD.FTZ R12, R12, R31 ;  /* 0x0000001f0c0c7221 */ /* 0x000fe40000010000 */
[----:B------:R4:W-:Y:S08]  /*1a30*/  MUFU.EX2 R31, R30 ;  /* 0x0000001e001f7308 */ /* 0x0009f00000000800 */
[----:B--2---:R2:W5:Y:S01]  /*1a40*/  MUFU.EX2 R15, R14 ;  /* 0x0000000e000f7308 */ /* 0x0045620000000800 */
[----:B----4-:R-:W4:Y:S01]  /*1a50*/  LDS R30, [R0+0x1a00] ;  /* 0x001a0000001e7984 */ /* 0x010f220000000800 */
[C---:B0-----:R-:W-:Y:S01]  /*1a60*/  FADD.FTZ R20, -R11.reuse, R20 ;  /* 0x000000140b147221 */ /* 0x041fe20000010100 */
[----:B-1----:R-:W-:-:S03]  /*1a70*/  FADD.FTZ R4, -R11, R4 ;  /* 0x000000040b047221 */ /* 0x002fc60000010100 */
[----:B------:R-:W-:Y:S01]  /*1a80*/  FMUL.FTZ R13, R20, 1.4426950216293334961 ;  /* 0x3fb8aa3b140d7820 */ /* 0x000fe20000410000 */
[----:B--2---:R-:W0:Y:S01]  /*1a90*/  LDS R14, [R0+0x1400] ;  /* 0x00140000000e7984 */ /* 0x004e220000000800 */
[----:B------:R-:W1:Y:S01]  /*1aa0*/  MUFU.EX2 R19, R19 ;  /* 0x0000001300137308 */ /* 0x000e620000000800 */
[----:B------:R-:W-:Y:S02]  /*1ab0*/  FMUL.FTZ R4, R4, 1.4426950216293334961 ;  /* 0x3fb8aa3b04047820 */ /* 0x000fe40000410000 */
[----:B------:R-:W2:Y:S04]  /*1ac0*/  LDS R20, [R0+0x1600] ;  /* 0x0016000000147984 */ /* 0x000ea80000000800 */
[----:B-----5:R-:W-:Y:S01]  /*1ad0*/  STS [R0+0xa00], R15 ;  /* 0x000a000f00007388 */ /* 0x020fe20000000800 */
[----:B------:R5:W1:Y:S03]  /*1ae0*/  MUFU.EX2 R29, R4 ;  /* 0x00000004001d7308 */ /* 0x000a660000000800 */
[----:B------:R-:W-:Y:S05]  /*1af0*/  STS [R0+0x1000], R31 ;  /* 0x0010001f00007388 */ /* 0x000fea0000000800 */
[----:B------:R-:W4:Y:S01]  /*1b00*/  MUFU.EX2 R13, R13 ;  /* 0x0000000d000d7308 */ /* 0x000f220000000800 */
[----:B-----5:R-:W5:Y:S01]  /*1b10*/  LDS R4, [R0+0x1200] ;  /* 0x0012000000047984 */ /* 0x020f620000000800 */
[----:B---3--:R-:W-:-:S03]  /*1b20*/  FADD.FTZ R28, -R11, R28 ;  /* 0x0000001c0b1c7221 */ /* 0x008fc60000010100 */
[----:B-1----:R-:W-:Y:S01]  /*1b30*/  STS [R0+0xe00], R19 ;  /* 0x000e001300007388 */ /* 0x002fe20000000800 */
[----:B------:R-:W-:Y:S01]  /*1b40*/  FMUL.FTZ R28, R28, 1.4426950216293334961 ;  /* 0x3fb8aa3b1c1c7820 */ /* 0x000fe20000410000 */
[----:B------:R-:W-:Y:S02]  /*1b50*/  FADD.FTZ R12, R12, R29 ;  /* 0x0000001d0c0c7221 */ /* 0x000fe40000010000 */
[----:B------:R1:W-:Y:S02]  /*1b60*/  STS [R0+0x800], R29 ;  /* 0x0008001d00007388 */ /* 0x0003e40000000800 */
[----:B------:R-:W-:Y:S01]  /*1b70*/  FADD.FTZ R12, R12, R15 ;  /* 0x0000000f0c0c7221 */ /* 0x000fe20000010000 */
[----:B----4-:R-:W-:-:S03]  /*1b80*/  FADD.FTZ R30, -R11, R30 ;  /* 0x0000001e0b1e7221 */ /* 0x010fc60000010100 */
[----:B------:R-:W-:Y:S01]  /*1b90*/  FADD.FTZ R12, R12, R13 ;  /* 0x0000000d0c0c7221 */ /* 0x000fe20000010000 */
[----:B------:R3:W-:Y:S01]  /*1ba0*/  STS [R0+0xc00], R13 ;  /* 0x000c000d00007388 */ /* 0x0007e20000000800 */
[----:B-1----:R-:W-:Y:S02]  /*1bb0*/  FMUL.FTZ R29, R30, 1.4426950216293334961 ;  /* 0x3fb8aa3b1e1d7820 */ /* 0x002fe40000410000 */
[----:B------:R-:W-:Y:S01]  /*1bc0*/  FADD.FTZ R12, R12, R19 ;  /* 0x000000130c0c7221 */ /* 0x000fe20000010000 */
[----:B0-----:R-:W-:-:S03]  /*1bd0*/  FADD.FTZ R14, -R11, R14 ;  /* 0x0000000e0b0e7221 */ /* 0x001fc60000010100 */
[----:B------:R-:W-:Y:S01]  /*1be0*/  FADD.FTZ R12, R12, R31 ;  /* 0x0000001f0c0c7221 */ /* 0x000fe20000010000 */
[----:B------:R-:W0:Y:S01]  /*1bf0*/  MUFU.EX2 R29, R29 ;  /* 0x0000001d001d7308 */ /* 0x000e220000000800 */
[----:B--2---:R-:W-:Y:S01]  /*1c00*/  FADD.FTZ R20, -R11, R20 ;  /* 0x000000140b147221 */ /* 0x004fe20000010100 */
[----:B------:R-:W-:-:S03]  /*1c10*/  FMUL.FTZ R14, R14, 1.4426950216293334961 ;  /* 0x3fb8aa3b0e0e7820 */ /* 0x000fc60000410000 */
[----:B------:R-:W-:-:S03]  /*1c20*/  FMUL.FTZ R19, R20, 1.4426950216293334961 ;  /* 0x3fb8aa3b14137820 */ /* 0x000fc60000410000 */
[----:B------:R-:W1:Y:S01]  /*1c30*/  MUFU.EX2 R15, R14 ;  /* 0x0000000e000f7308 */ /* 0x000e620000000800 */
[----:B-----5:R-:W-:-:S07]  /*1c40*/  FADD.FTZ R4, -R11, R4 ;  /* 0x000000040b047221 */ /* 0x020fce0000010100 */
[----:B------:R-:W2:Y:S01]  /*1c50*/  MUFU.EX2 R19, R19 ;  /* 0x0000001300137308 */ /* 0x000ea20000000800 */
[----:B0-----:R-:W-:Y:S01]  /*1c60*/  STS [R0+0x1a00], R29 ;  /* 0x001a001d00007388 */ /* 0x001fe20000000800 */
[----:B------:R-:W-:-:S06]  /*1c70*/  FMUL.FTZ R4, R4, 1.4426950216293334961 ;  /* 0x3fb8aa3b04047820 */ /* 0x000fcc0000410000 */
[----:B---3--:R-:W0:Y:S01]  /*1c80*/  MUFU.EX2 R13, R4 ;  /* 0x00000004000d7308 */ /* 0x008e220000000800 */
[----:B-1----:R-:W-:Y:S07]  /*1c90*/  STS [R0+0x1400], R15 ;  /* 0x0014000f00007388 */ /* 0x002fee0000000800 */
[----:B------:R-:W1:Y:S01]  /*1ca0*/  MUFU.EX2 R31, R28 ;  /* 0x0000001c001f7308 */ /* 0x000e620000000800 */
[----:B--2---:R-:W-:Y:S01]  /*1cb0*/  STS [R0+0x1600], R19 ;  /* 0x0016001300007388 */ /* 0x004fe20000000800 */
        /* <DEDUP_REMOVED lines=9> */
.L_x_1581:
[----:B------:R-:W-:Y:S05]  /*1d50*/  BSYNC B1 ;  /* 0x0000000000017941 */ /* 0x000fea0003800000 */
.L_x_1580:
        /* <DEDUP_REMOVED lines=11> */
[----:B------:R-:W5:Y:S01]  /*1e10*/  LDS R20, [R0+0x800] ;  /* 0x0008000000147984 */ /* 0x000f620000000800 */
[----:B0-----:R-:W-:-:S04]  /*1e20*/  FADD.FTZ R2, -R11, R2 ;  /* 0x000000020b027221 */ /* 0x001fc80000010100 */
[----:B------:R-:W-:Y:S01]  /*1e30*/  FMUL.FTZ R2, R2, 1.4426950216293334961 ;  /* 0x3fb8aa3b02027820 */ /* 0x000fe20000410000 */
[----:B-1----:R-:W-:-:S03]  /*1e40*/  FADD.FTZ R12, -R11, R12 ;  /* 0x0000000c0b0c7221 */ /* 0x002fc60000010100 */
[----:B------:R-:W0:Y:S01]  /*1e50*/  MUFU.EX2 R15, R2 ;  /* 0x00000002000f7308 */ /* 0x000e220000000800 */
[----:B------:R-:W-:Y:S01]  /*1e60*/  FMUL.FTZ R13, R12, 1.4426950216293334961 ;  /* 0x3fb8aa3b0c0d7820 */ /* 0x000fe20000410000 */
[C---:B--2---:R-:W-:Y:S01]  /*1e70*/  FADD.FTZ R28, -R11.reuse, R28 ;  /* 0x0000001c0b1c7221 */ /* 0x044fe20000010100 */
[----:B------:R-:W1:Y:S01]  /*1e80*/  LDS R12, [R0+0x600] ;  /* 0x00060000000c7984 */ /* 0x000e620000000800 */
[C---:B---3--:R-:W-:Y:S02]  /*1e90*/  FADD.FTZ R30, -R11.reuse, R30 ;  /* 0x0000001e0b1e7221 */ /* 0x048fe40000010100 */
[----:B------:R-:W-:Y:S02]  /*1ea0*/  FMUL.FTZ R28, R28, 1.4426950216293334961 ;  /* 0x3fb8aa3b1c1c7820 */ /* 0x000fe40000410000 */
[----:B------:R-:W2:Y:S01]  /*1eb0*/  MUFU.EX2 R19, R13 ;  /* 0x0000000d00137308 */ /* 0x000ea20000000800 */
[----:B------:R-:W-:Y:S01]  /*1ec0*/  FMUL.FTZ R30, R30, 1.4426950216293334961 ;  /* 0x3fb8aa3b1e1e7820 */ /* 0x000fe20000410000 */
[C---:B----4-:R-:W-:Y:S01]  /*1ed0*/  FADD.FTZ R14, -R11.reuse, R14 ;  /* 0x0000000e0b0e7221 */ /* 0x050fe20000010100 */
[----:B-----5:R-:W-:-:S03]  /*1ee0*/  FADD.FTZ R20, -R11, R20 ;  /* 0x000000140b147221 */ /* 0x020fc60000010100 */
[----:B------:R-:W-:Y:S02]  /*1ef0*/  FMUL.FTZ R14, R14, 1.4426950216293334961 ;  /* 0x3fb8aa3b0e0e7820 */ /* 0x000fe40000410000 */
[----:B------:R-:W3:Y:S01]  /*1f00*/  MUFU.EX2 R13, R28 ;  /* 0x0000001c000d7308 */ /* 0x000ee20000000800 */
[----:B0-----:R-:W-:Y:S01]  /*1f10*/  FADD.FTZ R4, R4, R15 ;  /* 0x0000000f04047221 */ /* 0x001fe20000010000 */
[----:B------:R0:W-:Y:S01]  /*1f20*/  STS [R0+-0x400], R15 ;  /* 0xfffc000f00007388 */ /* 0x0001e20000000800 */
[----:B------:R-:W-:-:S05]  /*1f30*/  FMUL.FTZ R20, R20, 1.4426950216293334961 ;  /* 0x3fb8aa3b14147820 */ /* 0x000fca0000410000 */
[----:B------:R-:W4:Y:S01]  /*1f40*/  MUFU.EX2 R33, R20 ;  /* 0x0000001400217308 */ /* 0x000f220000000800 */
[----:B--2---:R-:W-:Y:S01]  /*1f50*/  FADD.FTZ R2, R4, R19 ;  /* 0x0000001304027221 */ /* 0x004fe20000010000 */
[----:B------:R2:W-:Y:S04]  /*1f60*/  STS [R0+-0x200], R19 ;  /* 0xfffe001300007388 */ /* 0x0005e80000000800 */
[----:B------:R-:W5:Y:S02]  /*1f70*/  LDS R4, [R0+0xa00] ;  /* 0x000a000000047984 */ /* 0x000f640000000800 */
[----:B0-----:R-:W0:Y:S01]  /*1f80*/  MUFU.EX2 R15, R30 ;  /* 0x0000001e000f7308 */ /* 0x001e220000000800 */
[----:B---3--:R-:W-:Y:S01]  /*1f90*/  FADD.FTZ R2, R2, R13 ;  /* 0x0000000d02027221 */ /* 0x008fe20000010000 */
[----:B------:R-:W-:Y:S06]  /*1fa0*/  STS [R0], R13 ;  /* 0x0000000d00007388 */ /* 0x000fec0000000800 */
[----:B--2---:R-:W2:Y:S01]  /*1fb0*/  MUFU.EX2 R19, R14 ;  /* 0x0000000e00137308 */ /* 0x004ea20000000800 */
[----:B----4-:R-:W-:Y:S01]  /*1fc0*/  STS [R0+0x800], R33 ;  /* 0x0008002100007388 */ /* 0x010fe20000000800 */
[----:B-1----:R-:W-:-:S04]  /*1fd0*/  FADD.FTZ R12, -R11, R12 ;  /* 0x0000000c0b0c7221 */ /* 0x002fc80000010100 */
[----:B------:R-:W-:Y:S01]  /*1fe0*/  FMUL.FTZ R12, R12, 1.4426950216293334961 ;  /* 0x3fb8aa3b0c0c7820 */ /* 0x000fe20000410000 */
[----:B0-----:R-:W-:Y:S01]  /*1ff0*/  FADD.FTZ R2, R2, R15 ;  /* 0x0000000f02027221 */ /* 0x001fe20000010000 */
[----:B------:R-:W-:Y:S02]  /*2000*/  STS [R0+0x200], R15 ;  /* 0x0002000f00007388 */ /* 0x000fe40000000800 */
[----:B------:R-:W0:Y:S01]  /*2010*/  MUFU.EX2 R29, R12 ;  /* 0x0000000c001d7308 */ /* 0x000e220000000800 */
[----:B--2---:R-:W-:Y:S01]  /*2020*/  FADD.FTZ R2, R2, R19 ;  /* 0x0000001302027221 */ /* 0x004fe20000010000 */
[----:B------:R-:W-:Y:S03]  /*2030*/  STS [R0+0x400], R19 ;  /* 0x0004001300007388 */ /* 0x000fe60000000800 */
[----:B0-----:R-:W-:Y:S01]  /*2040*/  FADD.FTZ R2, R2, R29 ;  /* 0x0000001d02027221 */ /* 0x001fe20000010000 */
        /* <DEDUP_REMOVED lines=8> */
.L_x_1584:
[----:B------:R-:W-:Y:S05]  /*20d0*/  BSYNC B1 ;  /* 0x0000000000017941 */ /* 0x000fea0003800000 */
.L_x_1583:
        /* <DEDUP_REMOVED lines=26> */
.L_x_1576:
[----:B------:R-:W-:Y:S05]  /*2280*/  BSYNC B0 ;  /* 0x0000000000007941 */ /* 0x000fea0003800000 */
.L_x_1575:
[----:B---3--:R-:W1:Y:S01]  /*2290*/  SHFL.BFLY PT, R3, R4, 0x10, 0x1f ;  /* 0x0e001f0004037f89 */ /* 0x008e6200000e0000 */
[----:B------:R-:W-:Y:S01]  /*22a0*/  BSSY B0, `(.L_x_1585) ;  /* 0x00000b2000007945 */ /* 0x000fe20003800000 */
[----:B-1----:R-:W-:-:S05]  /*22b0*/  FADD.FTZ R12, R3, R4 ;  /* 0x00000004030c7221 */ /* 0x002fca0000010000 */
[----:B------:R-:W1:Y:S02]  /*22c0*/  SHFL.BFLY PT, R3, R12, 0x8, 0x1f ;  /* 0x0d001f000c037f89 */ /* 0x000e6400000e0000 */
[----:B-1----:R-:W-:-:S05]  /*22d0*/  FADD.FTZ R13, R12, R3 ;  /* 0x000000030c0d7221 */ /* 0x002fca0000010000 */
[----:B------:R-:W1:Y:S02]  /*22e0*/  SHFL.BFLY PT, R0, R13, 0x4, 0x1f ;  /* 0x0c801f000d007f89 */ /* 0x000e6400000e0000 */
[----:B-1----:R-:W-:Y:S01]  /*22f0*/  FADD.FTZ R14, R13, R0 ;  /* 0x000000000d0e7221 */ /* 0x002fe20000010000 */
[----:B------:R-:W-:-:S04]  /*2300*/  LOP3.LUT P0, R0, R23, 0x1f, RZ, 0xc0, !PT ;  /* 0x0000001f17007812 */ /* 0x000fc8000780c0ff */
[----:B------:R-:W1:Y:S01]  /*2310*/  SHFL.BFLY PT, R3, R14, 0x2, 0x1f ;  /* 0x0c401f000e037f89 */ /* 0x000e6200000e0000 */
[----:B------:R-:W-:-:S08]  /*2320*/  ISETP.GT.U32.AND P3, PT, R0, 0x3, PT ;  /* 0x000000030000780c */ /* 0x000fd00003f64070 */
[----:B------:R-:W2:Y:S01]  /*2330*/  @!P0 S2R R20, SR_CgaCtaId ;  /* 0x0000000000148919 */ /* 0x000ea20000008800 */
[----:B------:R-:W-:-:S04]  /*2340*/  @!P0 MOV R12, 0x400 ;  /* 0x00000400000c8802 */ /* 0x000fc80000000f00 */
[----:B------:R-:W3:Y:S01]  /*2350*/  @!P3 S2R R2, SR_CgaCtaId ;  /* 0x000000000002b919 */ /* 0x000ee20000008800 */
[----:B------:R-:W-:Y:S01]  /*2360*/  @!P0 VIADD R15, R12, 0x200 ;  /* 0x000002000c0f8836 */ /* 0x000fe20000000000 */
[----:B------:R-:W-:Y:S02]  /*2370*/  @!P0 SHF.R.U32.HI R12, RZ, 0x3, R23 ;  /* 0x00000003ff0c8819 */ /* 0x000fe40000011617 */
[----:B------:R-:W-:Y:S02]  /*2380*/  @!P3 MOV R13, 0x400 ;  /* 0x00000400000db802 */ /* 0x000fe40000000f00 */
[----:B------:R-:W-:-:S03]  /*2390*/  @!P0 LOP3.LUT R12, R12, 0x1ffffffc, RZ, 0xc0, !PT ;  /* 0x1ffffffc0c0c8812 */ /* 0x000fc600078ec0ff */
[----:B------:R-:W-:Y:S02]  /*23a0*/  @!P3 VIADD R13, R13, 0x200 ;  /* 0x000002000d0db836 */ /* 0x000fe40000000000 */
[----:B-1----:R-:W-:-:S05]  /*23b0*/  FADD.FTZ R4, R14, R3 ;  /* 0x000000030e047221 */ /* 0x002fca0000010000 */
[----:B------:R-:W1:Y:S01]  /*23c0*/  SHFL.BFLY PT, R3, R4, 0x1, 0x1f ;  /* 0x0c201f0004037f89 */ /* 0x000e6200000e0000 */
[----:B--2---:R-:W-:-:S04]  /*23d0*/  @!P0 LEA R15, R20, R15, 0x18 ;  /* 0x0000000f140f8211 */ /* 0x004fc800078ec0ff */
[----:B------:R-:W-:Y:S02]  /*23e0*/  @!P0 IADD3 R12, R15, R12, RZ ;  /* 0x0000000c0f0c8210 */ /* 0x000fe40007ffe0ff */
[----:B---3--:R-:W-:-:S05]  /*23f0*/  @!P3 LEA R13, R2, R13, 0x18 ;  /* 0x0000000d020db211 */ /* 0x008fca00078ec0ff */
[----:B------:R-:W-:Y:S02]  /*2400*/  @!P3 IMAD R0, R0, 0x4, R13 ;  /* 0x000000040000b824 */ /* 0x000fe400078e020d */
        /* <DEDUP_REMOVED lines=19> */
[----:B------:R-:W-:Y:S01]  /*2540*/  IADD3 R0, -R5, R0, RZ ;  /* 0x0000000005007210 */ /* 0x000fe20007ffe1ff */
[----:B------:R-:W-:-:S03]  /*2550*/  IMAD.MOV.U32 R5, RZ, RZ, R23 ;  /* 0x000000ffff057224 */ /* 0x000fc600078e0017 */
        /* <DEDUP_REMOVED lines=12> */
.L_x_1589:
        /* <DEDUP_REMOVED lines=8> */
.L_x_1588:
[----:B------:R-:W-:Y:S05]  /*26a0*/  BSYNC B1 ;  /* 0x0000000000017941 */ /* 0x000fea0003800000 */
.L_x_1587:
        /* <DEDUP_REMOVED lines=14> */
.L_x_1592:
        /* <DEDUP_REMOVED lines=8> */
[----:B------:R-:W0:Y:S01]  /*2810*/  LDS R35, [R2+0xc00] ;  /* 0x000c000002237984 */ /* 0x000e220000000800 */
[----:B-1----:R-:W-:-:S03]  /*2820*/  FMUL.FTZ R37, R29, R0 ;  /* 0x000000001d257220 */ /* 0x002fc60000410000 */
[----:B------:R-:W1:Y:S01]  /*2830*/  LDS R29, [R2+0x800] ;  /* 0x00080000021d7984 */ /* 0x000e620000000800 */
[----:B--2---:R-:W-:-:S03]  /*2840*/  FMUL.FTZ R4, R31, R0 ;  /* 0x000000001f047220 */ /* 0x004fc60000410000 */
[----:B------:R-:W2:Y:S01]  /*2850*/  LDS R31, [R2+0x600] ;  /* 0x00060000021f7984 */ /* 0x000ea20000000800 */
[----:B---3--:R-:W-:-:S03]  /*2860*/  FMUL.FTZ R12, R17, R0 ;  /* 0x00000000110c7220 */ /* 0x008fc60000410000 */
[----:B------:R-:W-:Y:S01]  /*2870*/  STS [R2+-0x400], R37 ;  /* 0xfffc002502007388 */ /* 0x000fe20000000800 */
[----:B----4-:R-:W-:-:S03]  /*2880*/  FMUL.FTZ R14, R15, R0 ;  /* 0x000000000f0e7220 */ /* 0x010fc60000410000 */
[----:B------:R1:W-:Y:S01]  /*2890*/  STS [R2+-0x200], R4 ;  /* 0xfffe000402007388 */ /* 0x0003e20000000800 */
[----:B-----5:R-:W-:-:S03]  /*28a0*/  FMUL.FTZ R19, R19, R0 ;  /* 0x0000000013137220 */ /* 0x020fc60000410000 */
[----:B------:R-:W-:Y:S01]  /*28b0*/  STS [R2], R12 ;  /* 0x0000000c02007388 */ /* 0x000fe20000000800 */
[----:B0-----:R-:W-:-:S03]  /*28c0*/  FMUL.FTZ R33, R33, R0 ;  /* 0x0000000021217220 */ /* 0x001fc60000410000 */
[----:B------:R-:W-:Y:S01]  /*28d0*/  STS [R2+0x200], R14 ;  /* 0x0002000e02007388 */ /* 0x000fe20000000800 */
[----:B------:R-:W-:-:S03]  /*28e0*/  FMUL.FTZ R35, R35, R0 ;  /* 0x0000000023237220 */ /* 0x000fc60000410000 */
[----:B------:R-:W-:Y:S04]  /*28f0*/  STS [R2+0x400], R19 ;  /* 0x0004001302007388 */ /* 0x000fe80000000800 */
[----:B------:R-:W0:Y:S04]  /*2900*/  LDS R15, [R2+0xe00] ;  /* 0x000e0000020f7984 */ /* 0x000e280000000800 */
[----:B------:R-:W3:Y:S04]  /*2910*/  LDS R17, [R2+0x1000] ;  /* 0x0010000002117984 */ /* 0x000ee80000000800 */
[----:B------:R-:W4:Y:S01]  /*2920*/  LDS R12, [R2+0x1200] ;  /* 0x00120000020c7984 */ /* 0x000f220000000800 */
[----:B-1----:R-:W-:-:S03]  /*2930*/  FMUL.FTZ R4, R29, R0 ;  /* 0x000000001d047220 */ /* 0x002fc60000410000 */
[----:B------:R-:W1:Y:S01]  /*2940*/  LDS R14, [R2+0x1400] ;  /* 0x00140000020e7984 */ /* 0x000e620000000800 */
[----:B--2---:R-:W-:-:S03]  /*2950*/  FMUL.FTZ R37, R31, R0 ;  /* 0x000000001f257220 */ /* 0x004fc60000410000 */
[----:B------:R-:W2:Y:S04]  /*2960*/  LDS R29, [R2+0x1800] ;  /* 0x00180000021d7984 */ /* 0x000ea80000000800 */
[----:B------:R-:W5:Y:S04]  /*2970*/  LDS R31, [R2+0x1600] ;  /* 0x00160000021f7984 */ /* 0x000f680000000800 */
[----:B------:R-:W5:Y:S04]  /*2980*/  LDS R19, [R2+0x1a00] ;  /* 0x001a000002137984 */ /* 0x000f680000000800 */
[----:B------:R4:W-:Y:S04]  /*2990*/  STS [R2+0xa00], R33 ;  /* 0x000a002102007388 */ /* 0x0009e80000000800 */
[----:B------:R1:W-:Y:S04]  /*29a0*/  STS [R2+0xc00], R35 ;  /* 0x000c002302007388 */ /* 0x0003e80000000800 */
[----:B------:R-:W-:Y:S01]  /*29b0*/  STS [R2+0x600], R37 ;  /* 0x0006002502007388 */ /* 0x000fe20000000800 */
[----:B0-----:R-:W-:-:S03]  /*29c0*/  FMUL.FTZ R15, R15, R0 ;  /* 0x000000000f0f7220 */ /* 0x001fc60000410000 */
[----:B------:R-:W-:Y:S01]  /*29d0*/  STS [R2+0x800], R4 ;  /* 0x0008000402007388 */ /* 0x000fe20000000800 */
[----:B---3--:R-:W-:-:S03]  /*29e0*/  FMUL.FTZ R17, R17, R0 ;  /* 0x0000000011117220 */ /* 0x008fc60000410000 */
[----:B------:R-:W-:Y:S01]  /*29f0*/  STS [R2+0xe00], R15 ;  /* 0x000e000f02007388 */ /* 0x000fe20000000800 */
[----:B----4-:R-:W-:-:S03]  /*2a00*/  FMUL.FTZ R33, R12, R0 ;  /* 0x000000000c217220 */ /* 0x010fc60000410000 */
[----:B------:R-:W-:Y:S01]  /*2a10*/  STS [R2+0x1000], R17 ;  /* 0x0010001102007388 */ /* 0x000fe20000000800 */
[----:B-1----:R-:W-:-:S03]  /*2a20*/  FMUL.FTZ R35, R14, R0 ;  /* 0x000000000e237220 */ /* 0x002fc60000410000 */
[----:B------:R-:W-:Y:S01]  /*2a30*/  STS [R2+0x1200], R33 ;  /* 0x0012002102007388 */ /* 0x000fe20000000800 */
[----:B--2---:R-:W-:-:S03]  /*2a40*/  FMUL.FTZ R29, R29, R0 ;  /* 0x000000001d1d7220 */ /* 0x004fc60000410000 */
        /* <DEDUP_REMOVED lines=8> */
.L_x_1591:
[----:B------:R-:W-:Y:S05]  /*2ad0*/  BSYNC B1 ;  /* 0x0000000000017941 */ /* 0x000fea0003800000 */
.L_x_1590:
        /* <DEDUP_REMOVED lines=31> */
.L_x_1594:
[----:B------:R-:W-:Y:S05]  /*2cd0*/  BSYNC B1 ;  /* 0x0000000000017941 */ /* 0x000fea0003800000 */
.L_x_1593:
        /* <DEDUP_REMOVED lines=14> */
.L_x_1586:
[----:B------:R-:W-:Y:S05]  /*2dc0*/  BSYNC B0 ;  /* 0x0000000000007941 */ /* 0x000fea0003800000 */
.L_x_1585:
[----:B------:R-:W-:Y:S01]  /*2dd0*/  BAR.SYNC.DEFER_BLOCKING 0x0 ;  /* 0x0000000000007b1d */ /* 0x000fe20000010000 */
[----:B------:R-:W-:-:S05]  /*2de0*/  ISETP.NE.AND P0, PT, R23, RZ, PT ;  /* 0x000000ff1700720c */ /* 0x000fca0003f05270 */
[----:B------:R-:W-:Y:S08]  /*2df0*/  BSSY B0, `(.L_x_1595) ;  /* 0x0000014000007945 */ /* 0x000ff00003800000 */
[----:B------:R-:W-:Y:S05]  /*2e00*/  @P0 BRA `(.L_x_1596) ;  /* 0x0000000000480947 */ /* 0x000fea0003800000 */
[----:B-1----:R-:W-:Y:S01]  /*2e10*/  IMAD R0, R27, R24, RZ ;  /* 0x000000181b007224 */ /* 0x002fe200078e02ff */
[----:B------:R-:W-:Y:S01]  /*2e20*/  SHF.R.S32.HI R4, RZ, 0x1f, R26 ;  /* 0x0000001fff047819 */ /* 0x000fe2000001141a */
[----:B--2---:R-:W-:Y:S01]  /*2e30*/  IMAD R2, R25, UR38, RZ ;  /* 0x0000002619027c24 */ /* 0x004fe2000f8e02ff */
        /* <DEDUP_REMOVED lines=15> */
.L_x_1596:
[----:B------:R-:W-:Y:S05]  /*2f30*/  BSYNC B0 ;  /* 0x0000000000007941 */ /* 0x000fea0003800000 */
.L_x_1595:
[----:B------:R-:W-:Y:S04]  /*2f40*/  BSSY B6, `(.L_x_1597) ;  /* 0x000003c000067945 */ /* 0x000fe80003800000 */
[----:B------:R-:W-:Y:S05]  /*2f50*/  @P1 BRA `(.L_x_1598) ;  /* 0x0000000000e81947 */ /* 0x000fea0003800000 */
[----:B-1-3--:R-:W0:Y:S01]  /*2f60*/  LDC R13, c[0x0][0x290] ;  /* 0x0000a400ff0d7b82 */ /* 0x00ae220000000800 */
[----:B------:R-:W1:Y:S01]  /*2f70*/  I2F.RP R12, R9 ;  /* 0x00000009000c7306 */ /* 0x000e620000209400 */
[----:B------:R-:W-:Y:S02]  /*2f80*/  ULDC UR4, c[0x0][0x28c] ;  /* 0x0000a30000047ab9 */ /* 0x000fe40000000800 */
[----:B------:R-:W-:-:S04]  /*2f90*/  IADD3 R8, R8, -UR4, RZ ;  /* 0x8000000408087c10 */ /* 0x000fc8000fffe0ff */
[----:B------:R-:W3:Y:S01]  /*2fa0*/  LDC R0, c[0x0][0x294] ;  /* 0x0000a500ff007b82 */ /* 0x000ee20000000800 */
[----:B-1----:R-:W2:Y:S01]  /*2fb0*/  MUFU.RCP R12, R12 ;  /* 0x0000000c000c7308 */ /* 0x002ea20000001000 */
[----:B0-----:R-:W-:Y:S02]  /*2fc0*/  IABS R11, R13 ;  /* 0x0000000d000b7213 */ /* 0x001fe40000000000 */
[----:B------:R-:W-:-:S05]  /*2fd0*/  ISETP.NE.AND P1, PT, R13, RZ, PT ;  /* 0x000000ff0d00720c */ /* 0x000fca0003f25270 */
[----:B------:R-:W0:Y:S01]  /*2fe0*/  I2F.RP R14, R11 ;  /* 0x0000000b000e7306 */ /* 0x000e220000209400 */
[----:B---3--:R-:W-:Y:S02]  /*2ff0*/  ISETP.NE.AND P2, PT, R0, RZ, PT ;  /* 0x000000ff0000720c */ /* 0x008fe40003f45270 */
[----:B--2---:R-:W-:-:S06]  /*3000*/  IADD3 R3, R12, 0xffffffe, RZ ;  /* 0x0ffffffe0c037810 */ /* 0x004fcc0007ffe0ff */
[----:B------:R-:W1:Y:S08]  /*3010*/  F2I.FTZ.U32.TRUNC.NTZ R3, R3 ;  /* 0x0000000300037305 */ /* 0x000e70000021f000 */
[----:B0-----:R-:W0:Y:S01]  /*3020*/  MUFU.RCP R14, R14 ;  /* 0x0000000e000e7308 */ /* 0x001e220000001000 */
[----:B-1----:R-:W-:-:S04]  /*3030*/  IMAD.MOV R2, RZ, RZ, -R3 ;  /* 0x000000ffff027224 */ /* 0x002fc800078e0a03 */
[----:B------:R-:W-:Y:S02]  /*3040*/  IMAD R15, R2, R9, RZ ;  /* 0x00000009020f7224 */ /* 0x000fe400078e02ff */
[----:B------:R-:W-:Y:S02]  /*3050*/  IMAD.MOV.U32 R2, RZ, RZ, RZ ;  /* 0x000000ffff027224 */ /* 0x000fe400078e00ff */
[----:B0-----:R-:W-:Y:S02]  /*3060*/  VIADD R4, R14, 0xffffffe ;  /* 0x0ffffffe0e047836 */ /* 0x001fe40000000000 */
[----:B------:R-:W-:Y:S02]  /*3070*/  IMAD.HI.U32 R2, R3, R15, R2 ;  /* 0x0000000f03027227 */ /* 0x000fe400078e0002 */
[----:B------:R0:W1:Y:S02]  /*3080*/  F2I.FTZ.U32.TRUNC.NTZ R5, R4 ;  /* 0x0000000400057305 */ /* 0x000064000021f000 */
[----:B0-----:R-:W-:Y:S01]  /*3090*/  IMAD.MOV.U32 R4, RZ, RZ, RZ ;  /* 0x000000ffff047224 */ /* 0x001fe200078e00ff */
[----:B-1----:R-:W-:-:S05]  /*30a0*/  IADD3 R12, RZ, -R5, RZ ;  /* 0x80000005ff0c7210 */ /* 0x002fca0007ffe0ff */
[----:B------:R-:W-:Y:S01]  /*30b0*/  IMAD R3, R12, R11, RZ ;  /* 0x0000000b0c037224 */ /* 0x000fe200078e02ff */
[----:B------:R-:W-:-:S03]  /*30c0*/  IABS R12, R0 ;  /* 0x00000000000c7213 */ /* 0x000fc60000000000 */
[----:B------:R-:W-:-:S04]  /*30d0*/  IMAD.HI.U32 R4, R5, R3, R4 ;  /* 0x0000000305047227 */ /* 0x000fc800078e0004 */
[----:B------:R-:W-:-:S07]  /*30e0*/  IMAD.MOV.U32 R3, RZ, RZ, R12 ;  /* 0x000000ffff037224 */ /* 0x000fce00078e000c */
.L_x_1600:
        /* <DEDUP_REMOVED lines=8> */
[----:B------:R-:W-:Y:S02]  /*3170*/  @!P3 IMAD.IADD R14, R14, 0x1, -R3 ;  /* 0x000000010e0eb824 */ /* 0x000fe400078e0a03 */
[----:B------:R-:W-:-:S03]  /*3180*/  @!P3 VIADD R12, R12, 0x1 ;  /* 0x000000010c0cb836 */ /* 0x000fc60000000000 */
[----:B------:R-:W-:-:S13]  /*3190*/  ISETP.GE.U32.AND P0, PT, R14, R9, PT ;  /* 0x000000090e00720c */ /* 0x000fda0003f06070 */
[----:B------:R-:W-:-:S05]  /*31a0*/  @P0 IADD3 R12, R12, 0x1, RZ ;  /* 0x000000010c0c0810 */ /* 0x000fca0007ffe0ff */
[----:B------:R-:W-:-:S04]  /*31b0*/  IMAD.MOV.U32 R15, RZ, RZ, R12 ;  /* 0x000000ffff0f7224 */ /* 0x000fc800078e000c */
        /* <DEDUP_REMOVED lines=17> */
[----:B------:R-:W-:-:S05]  /*32d0*/  VIADD R7, R7, 0x4 ;  /* 0x0000000407077836 */ /* 0x000fca0000000000 */
[----:B------:R-:W-:-:S13]  /*32e0*/  ISETP.GE.AND P0, PT, R7, R10, PT ;  /* 0x0000000a0700720c */ /* 0x000fda0003f06270 */
[----:B------:R-:W-:Y:S05]  /*32f0*/  @!P0 BRA `(.L_x_1600) ;  /* 0xfffffffc007c8947 */ /* 0x000fea000383ffff */
.L_x_1598:
[----:B------:R-:W-:Y:S05]  /*3300*/  BSYNC B6 ;  /* 0x0000000000067941 */ /* 0x000fea0003800000 */
.L_x_1597:
[----:B------:R-:W-:-:S03]  /*3310*/  UMOV UR4, 0xffffffff ;  /* 0xffffffff00047882 */ /* 0x000fc60000000000 */
[----:B------:R-:W-:Y:S05]  /*3320*/  BRA.DIV UR4, `(.L_x_1601) ;  /* 0x00000016046c7947 */ /* 0x000fea000b800000 */
[----:B------:R-:W-:Y:S01]  /*3330*/  HFMA2.MMA R20, -RZ, RZ, 0, 0 ;  /* 0x00000000ff147435 */ /* 0x000fe200000001ff */
[----:B------:R-:W-:Y:S02]  /*3340*/  CS2R R6, SRZ ;  /* 0x0000000000067805 */ /* 0x000fe4000001ff00 */
[----:B------:R-:W-:Y:S02]  /*3350*/  CS2R R8, SRZ ;  /* 0x0000000000087805 */ /* 0x000fe4000001ff00 */
[----:B------:R-:W-:Y:S02]  /*3360*/  CS2R R18, SRZ ;  /* 0x0000000000127805 */ /* 0x000fe4000001ff00 */
[----:B--2---:R-:W-:Y:S02]  /*3370*/  CS2R R16, SRZ ;  /* 0x0000000000107805 */ /* 0x004fe4000001ff00 */
[----:B---3--:R-:W-:Y:S02]  /*3380*/  CS2R R2, SRZ ;  /* 0x0000000000027805 */ /* 0x008fe4000001ff00 */
[----:B------:R-:W-:Y:S01]  /*3390*/  CS2R R4, SRZ ;  /* 0x0000000000047805 */ /* 0x000fe2000001ff00 */
[----:B------:R-:W-:Y:S01]  /*33a0*/  IMAD.MOV.U32 R10, RZ, RZ, RZ ;  /* 0x000000ffff0a7224 */ /* 0x000fe200078e00ff */
[----:B------:R-:W-:Y:S01]  /*33b0*/  MOV R14, RZ ;  /* 0x000000ff000e7202 */ /* 0x000fe20000000f00 */
[----:B-1----:R-:W-:-:S02]  /*33c0*/  IMAD.MOV.U32 R0, RZ, RZ, RZ ;  /* 0x000000ffff007224 */ /* 0x002fc400078e00ff */
[----:B------:R-:W-:Y:S01]  /*33d0*/  FADD.FTZ R7, RZ, R7 ;  /* 0x00000007ff077221 */ /* 0x000fe20000010000 */
        /* <DEDUP_REMOVED lines=13> */
[----:B------:R-:W-:-:S07]  /*34b0*/  FADD.FTZ R9, RZ, R9 ;  /* 0x00000009ff097221 */ /* 0x000fce0000010000 */
.L_x_1632:
[----:B------:R-:W-:Y:S05]  /*34c0*/  WARPSYNC.ALL ;  /* 0x0000000000007948 */ /* 0x000fea0003800000 */
[----:B------:R-:W1:Y:S01]  /*34d0*/  S2UR UR5, SR_CgaCtaId ;  /* 0x00000000000579c3 */ /* 0x000e620000008800 */
[C---:B0-----:R-:W-:Y:S01]  /*34e0*/  LOP3.LUT R11, R21.reuse, 0x1, RZ, 0xc0, !PT ;  /* 0x00000001150b7812 */ /* 0x041fe200078ec0ff */
[----:B------:R-:W-:Y:S01]  /*34f0*/  UMOV UR4, 0x400 ;  /* 0x0000040000047882 */ /* 0x000fe20000000000 */
[----:B------:R-:W-:Y:S01]  /*3500*/  LEA.HI R15, R21, R21, RZ, 0x1 ;  /* 0x00000015150f7211 */ /* 0x000fe200078f08ff */
[----:B------:R-:W-:-:S04]  /*3510*/  UIADD3 UR4, UR4, 0x220, URZ ;  /* 0x0000022004047890 */ /* 0x000fc8000fffe03f */
[----:B------:R-:W-:Y:S01]  /*3520*/  BAR.SYNC.DEFER_BLOCKING 0x0 ;  /* 0x0000000000007b1d */ /* 0x000fe20000010000 */
[----:B------:R-:W-:Y:S01]  /*3530*/  ISETP.NE.AND P0, PT, R11, RZ, PT ;  /* 0x000000ff0b00720c */ /* 0x000fe20003f05270 */
[C---:B------:R-:W-:Y:S01]  /*3540*/  VIADD R12, R23.reuse, 0x1f ;  /* 0x0000001f170c7836 */ /* 0x040fe20000000000 */
[----:B------:R-:W-:Y:S01]  /*3550*/  LOP3.LUT R11, R23, 0xffffffc0, RZ, 0xc0, !PT ;  /* 0xffffffc0170b7812 */ /* 0x000fe200078ec0ff */
[----:B------:R-:W-:Y:S01]  /*3560*/  FADD.FTZ R14, RZ, R14 ;  /* 0x0000000eff0e7221 */ /* 0x000fe20000010000 */
[----:B------:R-:W-:Y:S01]  /*3570*/  SHF.R.S32.HI R15, RZ, 0x1, R15 ;  /* 0x00000001ff0f7819 */ /* 0x000fe2000001140f */
[----:B------:R-:W-:Y:S01]  /*3580*/  BSSY B0, `(.L_x_1602) ;  /* 0x000001b000007945 */ /* 0x000fe20003800000 */
[----:B------:R-:W-:Y:S02]  /*3590*/  ISETP.NE.OR P5, PT, R11, 0x40, P0 ;  /* 0x000000400b00780c */ /* 0x000fe400007a5670 */
[----:B------:R-:W-:Y:S01]  /*35a0*/  ISETP.GT.U32.AND P3, PT, R12, 0x3e, PT ;  /* 0x0000003e0c00780c */ /* 0x000fe20003f64070 */
[----:B------:R-:W-:Y:S01]  /*35b0*/  IMAD R11, R22, 0x100, R15 ;  /* 0x00000100160b7824 */ /* 0x000fe200078e020f */
[----:B------:R-:W-:-:S02]  /*35c0*/  LOP3.LUT R12, R23, 0xffffffe0, RZ, 0xc0, !PT ;  /* 0xffffffe0170c7812 */ /* 0x000fc400078ec0ff */
[C---:B------:R-:W-:Y:S02]  /*35d0*/  ISETP.GT.OR P1, PT, R23.reuse, 0x3f, P0 ;  /* 0x0000003f1700780c */ /* 0x040fe40000724670 */
[----:B------:R-:W-:Y:S02]  /*35e0*/  ISETP.NE.OR P4, PT, R12, 0x20, P0 ;  /* 0x000000200c00780c */ /* 0x000fe40000785670 */
[----:B------:R-:W-:Y:S01]  /*35f0*/  ISETP.GT.OR P2, PT, R23, 0x1f, P0 ;  /* 0x0000001f1700780c */ /* 0x000fe20000744670 */
[----:B-1----:R-:W-:-:S06]  /*3600*/  ULEA UR4, UR5, UR4, 0x18 ;  /* 0x0000000405047291 */ /* 0x002fcc000f8ec03f */
        /* <DEDUP_REMOVED lines=18> */
.L_x_1603:
[----:B------:R-:W-:Y:S05]  /*3730*/  BSYNC B0 ;  /* 0x0000000000007941 */ /* 0x000fea0003800000 */
.L_x_1602:
[----:B------:R-:W-:Y:S06]  /*3740*/  BAR.SYNC.DEFER_BLOCKING 0x0 ;  /* 0x0000000000007b1d */ /* 0x000fec0000010000 */
[----:B------:R-:W-:Y:S04]  /*3750*/  BSSY B0, `(.L_x_1604) ;  /* 0x0000022000007945 */ /* 0x000fe80003800000 */
[----:B------:R-:W-:Y:S05]  /*3760*/  @P1 BRA `(.L_x_1605) ;  /* 0x0000000000801947 */ /* 0x000fea0003800000 */
[----:B------:R-:W0:Y:S04]  /*3770*/  LDS R12, [R11] ;  /* 0x000000000b0c7984 */ /* 0x000e280000000800 */
[----:B------:R-:W1:Y:S04]  /*3780*/  LDS R13, [R11+0x40] ;  /* 0x000040000b0d7984 */ /* 0x000e680000000800 */
[----:B------:R-:W2:Y:S04]  /*3790*/  LDS R21, [R11+0x80] ;  /* 0x000080000b157984 */ /* 0x000ea80000000800 */
[----:B------:R-:W3:Y:S04]  /*37a0*/  LDS R22, [R11+0xc0] ;  /* 0x0000c0000b167984 */ /* 0x000ee80000000800 */
[----:B------:R-:W4:Y:S01]  /*37b0*/  LDS R23, [R11+0x1c0] ;  /* 0x0001c0000b177984 */ /* 0x000f220000000800 */
        /* <DEDUP_REMOVED lines=18> */
[----:B0-----:R-:W-:Y:S02]  /*38e0*/  FADD.FTZ R3, R3, R12 ;  /* 0x0000000c03037221 */ /* 0x001fe40000010000 */
[----:B------:R-:W0:Y:S01]  /*38f0*/  LDS R12, [R11+0x300] ;  /* 0x000300000b0c7984 */ /* 0x000e220000000800 */
[----:B-1----:R-:W-:-:S03]  /*3900*/  FADD.FTZ R0, R0, R13 ;  /* 0x0000000d00007221 */ /* 0x002fc60000010000 */
[----:B------:R-:W1:Y:S01]  /*3910*/  LDS R13, [R11+0x340] ;  /* 0x000340000b0d7984 */ /* 0x000e620000000800 */
[----:B--2---:R-:W-:-:S03]  /*3920*/  FADD.FTZ R2, R2, R21 ;  /* 0x0000001502027221 */ /* 0x004fc60000010000 */
[----:B------:R-:W2:Y:S01]  /*3930*/  LDS R21, [R11+0x3c0] ;  /* 0x0003c0000b157984 */ /* 0x000ea20000000800 */
[----:B0-----:R-:W-:Y:S01]  /*3940*/  FADD.FTZ R5, R5, R12 ;  /* 0x0000000c05057221 */ /* 0x001fe20000010000 */
[----:B-1----:R-:W-:Y:S01]  /*3950*/  FADD.FTZ R6, R6, R13 ;  /* 0x0000000d06067221 */ /* 0x002fe20000010000 */
[----:B--2---:R-:W-:-:S07]  /*3960*/  FADD.FTZ R14, R14, R21 ;  /* 0x000000150e0e7221 */ /* 0x004fce0000010000 */
.L_x_1605:
[----:B------:R-:W-:Y:S05]  /*3970*/  BSYNC B0 ;  /* 0x0000000000007941 */ /* 0x000fea0003800000 */
.L_x_1604:
        /* <DEDUP_REMOVED lines=19> */
.L_x_1607:
[----:B------:R-:W-:Y:S05]  /*3ab0*/  BSYNC B0 ;  /* 0x0000000000007941 */ /* 0x000fea0003800000 */
.L_x_1606:
        /* <DEDUP_REMOVED lines=33> */
[----:B0-----:R-:W-:Y:S01]  /*3cd0*/  FADD.FTZ R4, R4, R13 ;  /* 0x0000000d04047221 */ /* 0x001fe20000010000 */
[----:B-1----:R-:W-:Y:S01]  /*3ce0*/  FADD.FTZ R6, R6, R21 ;  /* 0x0000001506067221 */ /* 0x002fe20000010000 */
[----:B--2---:R-:W-:-:S07]  /*3cf0*/  FADD.FTZ R5, R5, R12 ;  /* 0x0000000c05057221 */ /* 0x004fce0000010000 */
.L_x_1609:
[----:B------:R-:W-:Y:S05]  /*3d00*/  BSYNC B0 ;  /* 0x0000000000007941 */ /* 0x000fea0003800000 */
.L_x_1608:
[----:B------:R-:W-:Y:S06]  /*3d10*/  BAR.SYNC.DEFER_BLOCKING 0x0 ;  /* 0x0000000000007b1d */ /* 0x000fec0000010000 */
[----:B------:R-:W-:Y:S05]  /*3d20*/  @P3 EXIT ;  /* 0x000000000000394d */ /* 0x000fea0003800000 */
[----:B------:R-:W-:Y:S01]  /*3d30*/  IMAD R24, R27, R24, RZ ;  /* 0x000000181b187224 */ /* 0x000fe200078e02ff */
[----:B------:R-:W-:Y:S01]  /*3d40*/  SHF.L.U32 R26, R26, 0x8, RZ ;  /* 0x000000081a1a7819 */ /* 0x000fe200000006ff */
[----:B------:R-:W-:Y:S02]  /*3d50*/  IMAD R22, R25, UR38, RZ ;  /* 0x0000002619167c24 */ /* 0x000fe4000f8e02ff */
[----:B01----:R-:W-:Y:S01]  /*3d60*/  IMAD R11, R24, UR38, RZ ;  /* 0x00000026180b7c24 */ /* 0x003fe2000f8e02ff */
[----:B------:R-:W-:Y:S01]  /*3d70*/  SHF.R.S32.HI R13, RZ, 0x1f, R26 ;  /* 0x0000001fff0d7819 */ /* 0x000fe2000001141a */
[----:B------:R-:W-:Y:S02]  /*3d80*/  IMAD.SHL.U32 R22, R22, 0x100, RZ ;  /* 0x0000010016167824 */ /* 0x000fe400078e00ff */
[----:B------:R-:W-:-:S03]  /*3d90*/  IMAD.SHL.U32 R11, R11, 0x100, RZ ;  /* 0x000001000b0b7824 */ /* 0x000fc600078e00ff */
[----:B------:R-:W-:Y:S02]  /*3da0*/  SHF.R.S32.HI R12, RZ, 0x1f, R22 ;  /* 0x0000001fff0c7819 */ /* 0x000fe40000011416 */
[----:B------:R-:W-:Y:S02]  /*3db0*/  IADD3 R22, P1, P2, R11, R22, R26 ;  /* 0x000000160b167210 */ /* 0x000fe40007a3e01a */
[----:B------:R-:W-:-:S04]  /*3dc0*/  SHF.R.S32.HI R11, RZ, 0x1f, R11 ;  /* 0x0000001fff0b7819 */ /* 0x000fc8000001140b */
[----:B------:R-:W-:Y:S01]  /*3dd0*/  IADD3.X R11, R11, R12, R13, P1, P2 ;  /* 0x0000000c0b0b7210 */ /* 0x000fe20000fe440d */
[----:B------:R-:W-:Y:S06]  /*3de0*/  @P0 EXIT ;  /* 0x000000000000094d */ /* 0x000fec0003800000 */
[C---:B------:R-:W-:Y:S01]  /*3df0*/  IADD3 R13, R15.reuse, 0x10, RZ ;  /* 0x000000100f0d7810 */ /* 0x040fe20007ffe0ff */
[----:B------:R-:W-:Y:S01]  /*3e00*/  ULDC.64 UR4, c[0x0][0x220] ;  /* 0x0000880000047ab9 */ /* 0x000fe20000000a00 */
[CC--:B------:R-:W-:Y:S01]  /*3e10*/  IADD3 R23, P0, R15.reuse, R22.reuse, RZ ;  /* 0x000000160f177210 */ /* 0x0c0fe20007f1e0ff */
[----:B------:R-:W-:Y:S01]  /*3e20*/  VIADD R28, R15, 0x20 ;  /* 0x000000200f1c7836 */ /* 0x000fe20000000000 */
[----:B------:R-:W-:Y:S02]  /*3e30*/  IADD3 R21, P1, R13, R22, RZ ;  /* 0x000000160d157210 */ /* 0x000fe40007f3e0ff */
[----:B------:R-:W-:Y:S02]  /*3e40*/  LEA.HI.X.SX32 R26, R15, R11, 0x1, P0 ;  /* 0x0000000b0f1a7211 */ /* 0x000fe400000f0eff */
[----:B------:R-:W-:Y:S02]  /*3e50*/  LEA R12, P0, R23, UR4, 0x1 ;  /* 0x00000004170c7c11 */ /* 0x000fe4000f8008ff */
[----:B------:R-:W-:-:S02]  /*3e60*/  F2FP.BF16.F32.PACK_AB R7, R8, R7 ;  /* 0x000000070807723e */ /* 0x000fc400000010ff */
[----:B------:R-:W-:Y:S02]  /*3e70*/  IADD3 R27, R15, 0x40, RZ ;  /* 0x000000400f1b7810 */ /* 0x000fe40007ffe0ff */
[----:B------:R-:W-:Y:S02]  /*3e80*/  LEA.HI.X.SX32 R8, R13, R11, 0x1, P1 ;  /* 0x0000000b0d087211 */ /* 0x000fe400008f0eff */
[--C-:B------:R-:W-:Y:S02]  /*3e90*/  LEA.HI.X R13, R23, UR5, R26.reuse, 0x1, P0 ;  /* 0x00000005170d7c11 */ /* 0x100fe400080f0c1a */
[----:B------:R-:W-:Y:S02]  /*3ea0*/  PRMT R26, R7, 0x7610, R26 ;  /* 0x00007610071a7816 */ /* 0x000fe4000000001a */
[----:B------:R-:W-:Y:S02]  /*3eb0*/  IADD3 R23, P2, R27, R22, RZ ;  /* 0x000000161b177210 */ /* 0x000fe40007f5e0ff */
[----:B------:R-:W-:Y:S01]  /*3ec0*/  LEA R24, P1, R21, UR4, 0x1 ;  /* 0x0000000415187c11 */ /* 0x000fe2000f8208ff */
[----:B------:R0:W-:Y:S01]  /*3ed0*/  STG.E.U16 desc[UR36][R12.64], R26 ;  /* 0x0000001a0c007986 */ /* 0x0001e2000c101524 */
[----:B------:R-:W-:-:S02]  /*3ee0*/  PRMT R29, R7, 0x7632, R29 ;  /* 0x00007632071d7816 */ /* 0x000fc4000000001d */
[-C--:B------:R-:W-:Y:S02]  /*3ef0*/  LEA.HI.X.SX32 R30, R27, R11.reuse, 0x1, P2 ;  /* 0x0000000b1b1e7211 */ /* 0x080fe400010f0eff */
[C---:B------:R-:W-:Y:S02]  /*3f00*/  IADD3 R7, P0, R28.reuse, R22, RZ ;  /* 0x000000161c077210 */ /* 0x040fe40007f1e0ff */
[----:B------:R-:W-:Y:S01]  /*3f10*/  LEA.HI.X R25, R21, UR5, R8, 0x1, P1 ;  /* 0x0000000515197c11 */ /* 0x000fe200088f0c08 */
[----:B------:R-:W-:Y:S01]  /*3f20*/  VIADD R21, R15, 0x30 ;  /* 0x000000300f157836 */ /* 0x000fe20000000000 */
[----:B------:R-:W-:Y:S02]  /*3f30*/  LEA.HI.X.SX32 R28, R28, R11, 0x1, P0 ;  /* 0x0000000b1c1c7211 */ /* 0x000fe400000f0eff */
[----:B------:R-:W-:Y:S01]  /*3f40*/  F2FP.BF16.F32.PACK_AB R19, R19, R20 ;  /* 0x000000141313723e */ /* 0x000fe200000010ff */
[----:B------:R1:W-:Y:S01]  /*3f50*/  STG.E.U16 desc[UR36][R24.64], R29 ;  /* 0x0000001d18007986 */ /* 0x0003e2000c101524 */
[----:B0-----:R-:W-:-:S02]  /*3f60*/  LEA R12, P2, R23, UR4, 0x1 ;  /* 0x00000004170c7c11 */ /* 0x001fc4000f8408ff */
[----:B------:R-:W-:Y:S02]  /*3f70*/  LEA R26, P0, R7, UR4, 0x1 ;  /* 0x00000004071a7c11 */ /* 0x000fe4000f8008ff */
[----:B------:R-:W-:Y:S01]  /*3f80*/  LEA.HI.X R13, R23, UR5, R30, 0x1, P2 ;  /* 0x00000005170d7c11 */ /* 0x000fe200090f0c1e */
[----:B------:R-:W-:Y:S01]  /*3f90*/  VIADD R30, R15, 0x50 ;  /* 0x000000500f1e7836 */ /* 0x000fe20000000000 */
[-C--:B------:R-:W-:Y:S01]  /*3fa0*/  IADD3 R8, P1, R21, R22.reuse, RZ ;  /* 0x0000001615087210 */ /* 0x080fe20007f3e0ff */
[----:B------:R-:W-:Y:S01]  /*3fb0*/  VIADD R23, R15, 0x60 ;  /* 0x000000600f177836 */ /* 0x000fe20000000000 */
[----:B------:R-:W-:Y:S02]  /*3fc0*/  LEA.HI.X R27, R7, UR5, R28, 0x1, P0 ;  /* 0x00000005071b7c11 */ /* 0x000fe400080f0c1c */
[----:B------:R-:W-:Y:S02]  /*3fd0*/  IADD3 R7, P0, R30, R22, RZ ;  /* 0x000000161e077210 */ /* 0x000fe40007f1e0ff */
[----:B------:R-:W-:-:S02]  /*3fe0*/  LEA.HI.X.SX32 R21, R21, R11, 0x1, P1 ;  /* 0x0000000b15157211 */ /* 0x000fc400008f0eff */
[----:B------:R-:W-:Y:S02]  /*3ff0*/  LEA R20, P1, R8, UR4, 0x1 ;  /* 0x0000000408147c11 */ /* 0x000fe4000f8208ff */
[----:B------:R-:W-:Y:S02]  /*4000*/  LEA.HI.X.SX32 R30, R30, R11, 0x1, P0 ;  /* 0x0000000b1e1e7211 */ /* 0x000fe400000f0eff */
[----:B------:R-:W-:Y:S02]  /*4010*/  LEA R28, P0, R7, UR4, 0x1 ;  /* 0x00000004071c7c11 */ /* 0x000fe4000f8008ff */
[----:B------:R-:W-:Y:S02]  /*4020*/  F2FP.BF16.F32.PACK_AB R10, R16, R10 ;  /* 0x0000000a100a723e */ /* 0x000fe400000010ff */
[C---:B-1----:R-:W-:Y:S02]  /*4030*/  PRMT R24, R19.reuse, 0x7610, R24 ;  /* 0x0000761013187816 */ /* 0x042fe40000000018 */
[----:B------:R-:W-:-:S02]  /*4040*/  PRMT R25, R19, 0x7632, R25 ;  /* 0x0000763213197816 */ /* 0x000fc40000000019 */
[----:B------:R-:W-:Y:S01]  /*4050*/  LEA.HI.X R21, R8, UR5, R21, 0x1, P1 ;  /* 0x0000000508157c11 */ /* 0x000fe200088f0c15 */
[----:B------:R0:W-:Y:S01]  /*4060*/  STG.E.U16 desc[UR36][R26.64], R24 ;  /* 0x000000181a007986 */ /* 0x0001e2000c101524 */
[----:B------:R-:W-:Y:S02]  /*4070*/  IADD3 R19, R15, 0x70, RZ ;  /* 0x000000700f137810 */ /* 0x000fe40007ffe0ff */
[----:B------:R-:W-:Y:S01]  /*4080*/  LEA.HI.X R29, R7, UR5, R30, 0x1, P0 ;  /* 0x00000005071d7c11 */ /* 0x000fe200080f0c1e */
[----:B------:R-:W-:Y:S01]  /*4090*/  STG.E.U16 desc[UR36][R20.64], R25 ;  /* 0x0000001914007986 */ /* 0x000fe2000c101524 */
[----:B------:R-:W-:Y:S01]  /*40a0*/  PRMT R7, R10, 0x7632, R7 ;  /* 0x000076320a077816 */ /* 0x000fe20000000007 */
[----:B------:R-:W-:Y:S01]  /*40b0*/  VIADD R30, R15, 0xb0 ;  /* 0x000000b00f1e7836 */ /* 0x000fe20000000000 */
[-C--:B------:R-:W-:Y:S01]  /*40c0*/  IADD3 R16, P2, R19, R22.reuse, RZ ;  /* 0x0000001613107210 */ /* 0x080fe20007f5e0ff */
[----:B------:R1:W-:Y:S01]  /*40d0*/  STG.E.U16 desc[UR36][R12.64], R10 ;  /* 0x0000000a0c007986 */ /* 0x0003e2000c101524 */
[----:B------:R-:W-:Y:S01]  /*40e0*/  F2FP.BF16.F32.PACK_AB R17, R18, R17 ;  /* 0x000000111211723e */ /* 0x000fe200000010ff */
[----:B------:R-:W-:Y:S01]  /*40f0*/  VIADD R18, R15, 0xf0 ;  /* 0x000000f00f127836 */ /* 0x000fe20000000000 */
[----:B------:R-:W-:Y:S01]  /*4100*/  IADD3 R8, P1, R23, R22, RZ ;  /* 0x0000001617087210 */ /* 0x000fe20007f3e0ff */
[----:B------:R2:W-:Y:S01]  /*4110*/  STG.E.U16 desc[UR36][R28.64], R7 ;  /* 0x000000071c007986 */ /* 0x0005e2000c101524 */
[----:B------:R-:W-:-:S02]  /*4120*/  LEA.HI.X.SX32 R19, R19, R11, 0x1, P2 ;  /* 0x0000000b13137211 */ /* 0x000fc400010f0eff */
[----:B0-----:R-:W-:Y:S02]  /*4130*/  LEA R24, P2, R16, UR4, 0x1 ;  /* 0x0000000410187c11 */ /* 0x001fe4000f8408ff */
[----:B------:R-:W-:Y:S02]  /*4140*/  LEA.HI.X.SX32 R23, R23, R11, 0x1, P1 ;  /* 0x0000000b17177211 */ /* 0x000fe400008f0eff */
[----:B------:R-:W-:Y:S02]  /*4150*/  LEA R26, P1, R8, UR4, 0x1 ;  /* 0x00000004081a7c11 */ /* 0x000fe4000f8208ff */
[----:B-1----:R-:W-:Y:S02]  /*4160*/  PRMT R13, R17, 0x7610, R13 ;  /* 0x00007610110d7816 */ /* 0x002fe4000000000d */
[----:B------:R-:W-:Y:S01]  /*4170*/  LEA.HI.X R25, R16, UR5, R19, 0x1, P2 ;  /* 0x0000000510197c11 */ /* 0x000fe200090f0c13 */
[----:B------:R-:W-:Y:S01]  /*4180*/  VIADD R16, R15, 0xe0 ;  /* 0x000000e00f107836 */ /* 0x000fe20000000000 */
[----:B--2---:R-:W-:Y:S01]  /*4190*/  PRMT R29, R17, 0x7632, R29 ;  /* 0x00007632111d7816 */ /* 0x004fe2000000001d */
[C---:B------:R-:W-:Y:S01]  /*41a0*/  VIADD R17, R15.reuse, 0x80 ;  /* 0x000000800f117836 */ /* 0x040fe20000000000 */
[C---:B------:R-:W-:Y:S01]  /*41b0*/  IADD3 R21, R15.reuse, 0xd0, RZ ;  /* 0x000000d00f157810 */ /* 0x040fe20007ffe0ff */
[C---:B------:R-:W-:Y:S01]  /*41c0*/  VIADD R19, R15.reuse, 0x90 ;  /* 0x000000900f137836 */ /* 0x040fe20000000000 */
[----:B------:R-:W-:Y:S01]  /*41d0*/  LEA.HI.X R27, R8, UR5, R23, 0x1, P1 ;  /* 0x00000005081b7c11 */ /* 0x000fe200088f0c17 */
[----:B------:R-:W-:Y:S01]  /*41e0*/  VIADD R23, R15, 0xc0 ;  /* 0x000000c00f177836 */ /* 0x000fe20000000000 */
[----:B------:R-:W-:-:S02]  /*41f0*/  IADD3 R20, P5, R17, R22, RZ ;  /* 0x0000001611147210 */ /* 0x000fc40007fbe0ff */
[----:B------:R-:W-:Y:S01]  /*4200*/  IADD3 R31, R15, 0xa0, RZ ;  /* 0x000000a00f1f7810 */ /* 0x000fe20007ffe0ff */
[----:B------:R0:W-:Y:S01]  /*4210*/  STG.E.U16 desc[UR36][R26.64], R13 ;  /* 0x0000000d1a007986 */ /* 0x0001e2000c101524 */
[----:B------:R-:W-:Y:S02]  /*4220*/  LEA.HI.X.SX32 R17, R17, R11, 0x1, P5 ;  /* 0x0000000b11117211 */ /* 0x000fe400028f0eff */
[-C--:B------:R-:W-:Y:S01]  /*4230*/  IADD3 R10, P0, R21, R22.reuse, RZ ;  /* 0x00000016150a7210 */ /* 0x080fe20007f1e0ff */
[----:B------:R1:W-:Y:S01]  /*4240*/  STG.E.U16 desc[UR36][R24.64], R29 ;  /* 0x0000001d18007986 */ /* 0x0003e2000c101524 */
[-C--:B------:R-:W-:Y:S02]  /*4250*/  IADD3 R15, P5, R16, R22.reuse, RZ ;  /* 0x00000016100f7210 */ /* 0x080fe40007fbe0ff */
[-C--:B------:R-:W-:Y:S02]  /*4260*/  IADD3 R8, P4, R19, R22.reuse, RZ ;  /* 0x0000001613087210 */ /* 0x080fe40007f9e0ff */
[----:B------:R-:W-:-:S02]  /*4270*/  IADD3 R7, P3, R31, R22, RZ ;  /* 0x000000161f077210 */ /* 0x000fc40007f7e0ff */
[-C--:B------:R-:W-:Y:S02]  /*4280*/  IADD3 R12, P1, R23, R22.reuse, RZ ;  /* 0x00000016170c7210 */ /* 0x080fe40007f3e0ff */
[-C--:B0-----:R-:W-:Y:S02]  /*4290*/  IADD3 R13, P2, R30, R22.reuse, RZ ;  /* 0x000000161e0d7210 */ /* 0x081fe40007f5e0ff */
[-C--:B------:R-:W-:Y:S02]  /*42a0*/  LEA.HI.X.SX32 R28, R16, R11.reuse, 0x1, P5 ;  /* 0x0000000b101c7211 */ /* 0x080fe400028f0eff */
[----:B-1----:R-:W-:Y:S02]  /*42b0*/  LEA.HI.X.SX32 R25, R21, R11, 0x1, P0 ;  /* 0x0000000b15197211 */ /* 0x002fe400000f0eff */
[----:B------:R-:W-:Y:S02]  /*42c0*/  IADD3 R22, P6, R18, R22, RZ ;  /* 0x0000001612167210 */ /* 0x000fe40007fde0ff */
[----:B------:R-:W-:-:S02]  /*42d0*/  LEA R16, P0, R20, UR4, 0x1 ;  /* 0x0000000414107c11 */ /* 0x000fc4000f8008ff */
[-C--:B------:R-:W-:Y:S02]  /*42e0*/  LEA.HI.X.SX32 R19, R19, R11.reuse, 0x1, P4 ;  /* 0x0000000b13137211 */ /* 0x080fe400020f0eff */
[-C--:B------:R-:W-:Y:S02]  /*42f0*/  LEA.HI.X.SX32 R24, R31, R11.reuse, 0x1, P3 ;  /* 0x0000000b1f187211 */ /* 0x080fe400018f0eff */
[-C--:B------:R-:W-:Y:S02]  /*4300*/  LEA.HI.X.SX32 R26, R30, R11.reuse, 0x1, P2 ;  /* 0x0000000b1e1a7211 */ /* 0x080fe400010f0eff */
[-C--:B------:R-:W-:Y:S02]  /*4310*/  LEA.HI.X.SX32 R23, R23, R11.reuse, 0x1, P1 ;  /* 0x0000000b17177211 */ /* 0x080fe400008f0eff */
[----:B------:R-:W-:Y:S02]  /*4320*/  LEA.HI.X.SX32 R11, R18, R11, 0x1, P6 ;  /* 0x0000000b120b7211 */ /* 0x000fe400030f0eff */
[----:B------:R-:W-:-:S02]  /*4330*/  LEA.HI.X R17, R20, UR5, R17, 0x1, P0 ;  /* 0x0000000514117c11 */ /* 0x000fc400080f0c11 */
[C---:B------:R-:W-:Y:S02]  /*4340*/  LEA R18, P1, R8.reuse, UR4, 0x1 ;  /* 0x0000000408127c11 */ /* 0x040fe4000f8208ff */
[C---:B------:R-:W-:Y:S02]  /*4350*/  LEA R20, P0, R7.reuse, UR4, 0x1 ;  /* 0x0000000407147c11 */ /* 0x040fe4000f8008ff */
[----:B------:R-:W-:Y:S02]  /*4360*/  LEA.HI.X R19, R8, UR5, R19, 0x1, P1 ;  /* 0x0000000508137c11 */ /* 0x000fe400088f0c13 */
[----:B------:R-:W-:Y:S02]  /*4370*/  LEA.HI.X R21, R7, UR5, R24, 0x1, P0 ;  /* 0x0000000507157c11 */ /* 0x000fe400080f0c18 */
[----:B------:R-:W-:Y:S02]  /*4380*/  LEA R30, P1, R13, UR4, 0x1 ;  /* 0x000000040d1e7c11 */ /* 0x000fe4000f8208ff */
[----:B------:R-:W-:-:S02]  /*4390*/  LEA R32, P0, R12, UR4, 0x1 ;  /* 0x000000040c207c11 */ /* 0x000fc4000f8008ff */
[----:B------:R-:W-:Y:S02]  /*43a0*/  F2FP.BF16.F32.PACK_AB R0, R2, R0 ;  /* 0x000000000200723e */ /* 0x000fe400000010ff */
[----:B------:R-:W-:Y:S02]  /*43b0*/  LEA.HI.X R31, R13, UR5, R26, 0x1, P1 ;  /* 0x000000050d1f7c11 */ /* 0x000fe400088f0c1a */
[----:B------:R-:W-:Y:S01]  /*43c0*/  LEA.HI.X R33, R12, UR5, R23, 0x1, P0 ;  /* 0x000000050c217c11 */ /* 0x000fe200080f0c17 */
[----:B------:R0:W-:Y:S01]  /*43d0*/  STG.E.U16 desc[UR36][R16.64], R0 ;  /* 0x0000000010007986 */ /* 0x0001e2000c101524 */
[----:B------:R-:W-:Y:S02]  /*43e0*/  LEA R24, P1, R10, UR4, 0x1 ;  /* 0x000000040a187c11 */ /* 0x000fe4000f8208ff */
[----:B------:R-:W-:Y:S02]  /*43f0*/  LEA R12, P0, R15, UR4, 0x1 ;  /* 0x000000040f0c7c11 */ /* 0x000fe4000f8008ff */
[----:B------:R-:W-:-:S02]  /*4400*/  F2FP.BF16.F32.PACK_AB R3, R4, R3 ;  /* 0x000000030403723e */ /* 0x000fc400000010ff */
[----:B------:R-:W-:Y:S02]  /*4410*/  PRMT R2, R0, 0x7632, R2 ;  /* 0x0000763200027816 */ /* 0x000fe40000000002 */
[----:B------:R-:W-:Y:S02]  /*4420*/  F2FP.BF16.F32.PACK_AB R5, R6, R5 ;  /* 0x000000050605723e */ /* 0x000fe400000010ff */
[----:B------:R-:W-:Y:S01]  /*4430*/  LEA.HI.X R25, R10, UR5, R25, 0x1, P1 ;  /* 0x000000050a197c11 */ /* 0x000fe200088f0c19 */
[----:B------:R-:W-:Y:S01]  /*4440*/  STG.E.U16 desc[UR36][R18.64], R2 ;  /* 0x0000000212007986 */ /* 0x000fe2000c101524 */
[----:B------:R-:W-:Y:S02]  /*4450*/  LEA.HI.X R13, R15, UR5, R28, 0x1, P0 ;  /* 0x000000050f0d7c11 */ /* 0x000fe400080f0c1c */
[----:B------:R-:W-:Y:S01]  /*4460*/  LEA R10, P1, R22, UR4, 0x1 ;  /* 0x00000004160a7c11 */ /* 0x000fe2000f8208ff */
[----:B------:R-:W-:Y:S01]  /*4470*/  STG.E.U16 desc[UR36][R20.64], R3 ;  /* 0x0000000314007986 */ /* 0x000fe2000c101524 */
[----:B------:R-:W-:-:S02]  /*4480*/  PRMT R15, R3, 0x7632, R15 ;  /* 0x00007632030f7816 */ /* 0x000fc4000000000f */
[----:B------:R-:W-:Y:S02]  /*4490*/  F2FP.BF16.F32.PACK_AB R9, R14, R9 ;  /* 0x000000090e09723e */ /* 0x000fe400000010ff */
[----:B------:R-:W-:Y:S01]  /*44a0*/  PRMT R4, R5, 0x7632, R4 ;  /* 0x0000763205047816 */ /* 0x000fe20000000004 */
[----:B------:R-:W-:Y:S01]  /*44b0*/  STG.E.U16 desc[UR36][R30.64], R15 ;  /* 0x0000000f1e007986 */ /* 0x000fe2000c101524 */
[----:B------:R-:W-:Y:S02]  /*44c0*/  LEA.HI.X R11, R22, UR5, R11, 0x1, P1 ;  /* 0x00000005160b7c11 */ /* 0x000fe400088f0c0b */
[----:B0-----:R-:W-:Y:S01]  /*44d0*/  PRMT R0, R9, 0x7632, R0 ;  /* 0x0000763209007816 */ /* 0x001fe20000000000 */
[----:B------:R-:W-:Y:S04]  /*44e0*/  STG.E.U16 desc[UR36][R32.64], R5 ;  /* 0x0000000520007986 */ /* 0x000fe8000c101524 */
[----:B------:R-:W-:Y:S04]  /*44f0*/  STG.E.U16 desc[UR36][R24.64], R4 ;  /* 0x0000000418007986 */ /* 0x000fe8000c101524 */
[----:B------:R-:W-:Y:S04]  /*4500*/  STG.E.U16 desc[UR36][R12.64], R9 ;  /* 0x000000090c007986 */ /* 0x000fe8000c101524 */
[----:B------:R-:W-:Y:S01]  /*4510*/  STG.E.U16 desc[UR36][R10.64], R0 ;  /* 0x000000000a007986 */ /* 0x000fe2000c101524 */
[----:B------:R-:W-:Y:S05]  /*4520*/  EXIT ;  /* 0x000000000000794d */ /* 0x000fea0003800000 */
.L_x_1572:
        /* <DEDUP_REMOVED lines=16> */
.L_x_1599:
        /* <DEDUP_REMOVED lines=16> */
.L_x_1610:
[----:B------:R-:W-:Y:S05]  /*4730*/  EXIT ;  /* 0x000000000000794d */ /* 0x000fea0003800000 */
.L_x_1574:
[----:B------:R-:W-:Y:S01]  /*4740*/  MOV R12, 0x10 ;  /* 0x00000010000c7802 */ /* 0x000fe20000000f00 */
[----:B------:R-:W-:Y:S02]  /*4750*/  IMAD.MOV.U32 R11, RZ, RZ, 0x1f ;  /* 0x0000001fff0b7424 */ /* 0x000fe400078e00ff */
[----:B------:R-:W-:Y:S02]  /*4760*/  IMAD.MOV.U32 R15, RZ, RZ, -0x1 ;  /* 0xffffffffff0f7424 */ /* 0x000fe400078e00ff */
[----:B------:R-:W-:-:S07]  /*4770*/  IMAD.MOV.U32 R0, RZ, RZ, -0x800001 ;  /* 0xff7fffffff007424 */ /* 0x000fce00078e00ff */
[----:B------:R-:W-:Y:S05]  /*4780*/  WARPSYNC.COLLECTIVE R15, `(.L_x_1611) ;  /* 0x000000000f087348 */ /* 0x000fea0003c00000 */
[----:B------:R0:W1:Y:S02]  /*4790*/  SHFL.BFLY P6, R14, R13, R12, R11 ;  /* 0x0c00000c0d0e7389 */ /* 0x00006400000c000b */
[----:B01----:R-:W-:Y:S01]  /*47a0*/  ENDCOLLECTIVE ;  /* 0x000000000000791b */ /* 0x003fe20003800000 */
.L_x_1611:
[----:B------:R-:W-:Y:S01]  /*47b0*/  IMAD.MOV.U32 R12, RZ, RZ, 0x8 ;  /* 0x00000008ff0c7424 */ /* 0x000fe200078e00ff */
[----:B------:R-:W-:-:S04]  /*47c0*/  FMNMX.FTZ R2, R14, -3.40282346638528859812e+38, !PT ;  /* 0xff7fffff0e027809 */ /* 0x000fc80007810000 */
[----:B------:R-:W-:-:S07]  /*47d0*/  MOV R13, R2 ;  /* 0x00000002000d7202 */ /* 0x000fce0000000f00 */
[----:B------:R-:W-:Y:S05]  /*47e0*/  WARPSYNC.COLLECTIVE R15, `(.L_x_1612) ;  /* 0x000000000f087348 */ /* 0x000fea0003c00000 */
[----:B------:R0:W1:Y:S02]  /*47f0*/  SHFL.BFLY P6, R14, R13, R12, R11 ;  /* 0x0c00000c0d0e7389 */ /* 0x00006400000c000b */
[----:B01----:R-:W-:Y:S01]  /*4800*/  ENDCOLLECTIVE ;  /* 0x000000000000791b */ /* 0x003fe20003800000 */
.L_x_1612:
[----:B------:R-:W-:Y:S01]  /*4810*/  HFMA2.MMA R12, -RZ, RZ, 0, 2.384185791015625e-07 ;  /* 0x00000004ff0c7435 */ /* 0x000fe200000001ff */
[----:B------:R-:W-:-:S05]  /*4820*/  FMNMX.FTZ R3, R2, R14, !PT ;  /* 0x0000000e02037209 */ /* 0x000fca0007810000 */
[----:B------:R-:W-:-:S07]  /*4830*/  IMAD.MOV.U32 R13, RZ, RZ, R3 ;  /* 0x000000ffff0d7224 */ /* 0x000fce00078e0003 */
[----:B------:R-:W-:Y:S05]  /*4840*/  WARPSYNC.COLLECTIVE R15, `(.L_x_1613) ;  /* 0x000000000f087348 */ /* 0x000fea0003c00000 */
[----:B------:R0:W1:Y:S02]  /*4850*/  SHFL.BFLY P6, R14, R13, R12, R11 ;  /* 0x0c00000c0d0e7389 */ /* 0x00006400000c000b */
[----:B01----:R-:W-:Y:S01]  /*4860*/  ENDCOLLECTIVE ;  /* 0x000000000000791b */ /* 0x003fe20003800000 */
.L_x_1613:
[----:B------:R-:W-:Y:S02]  /*4870*/  MOV R12, 0x2 ;  /* 0x00000002000c7802 */ /* 0x000fe40000000f00 */
[----:B------:R-:W-:-:S05]  /*4880*/  FMNMX.FTZ R4, R3, R14, !PT ;  /* 0x0000000e03047209 */ /* 0x000fca0007810000 */
[----:B------:R-:W-:-:S07]  /*4890*/  IMAD.MOV.U32 R13, RZ, RZ, R4 ;  /* 0x000000ffff0d7224 */ /* 0x000fce00078e0004 */
[----:B------:R-:W-:Y:S05]  /*48a0*/  WARPSYNC.COLLECTIVE R15, `(.L_x_1614) ;  /* 0x000000000f087348 */ /* 0x000fea0003c00000 */
[----:B------:R0:W1:Y:S02]  /*48b0*/  SHFL.BFLY P6, R14, R13, R12, R11 ;  /* 0x0c00000c0d0e7389 */ /* 0x00006400000c000b */
[----:B01----:R-:W-:Y:S01]  /*48c0*/  ENDCOLLECTIVE ;  /* 0x000000000000791b */ /* 0x003fe20003800000 */
.L_x_1614:
[----:B------:R-:W-:Y:S05]  /*48d0*/  BRA `(.L_x_1615) ;  /* 0xffffffc800607947 */ /* 0x000fea000383ffff */
.L_x_1601:
[----:B-1-3--:R-:W-:Y:S01]  /*48e0*/  HFMA2.MMA R13, -RZ, RZ, 0, 0 ;  /* 0x00000000ff0d7435 */ /* 0x00afe200000001ff */
[----:B------:R-:W-:Y:S01]  /*48f0*/  IMAD.MOV.U32 R12, RZ, RZ, 0x1 ;  /* 0x00000001ff0c7424 */ /* 0x000fe200078e00ff */
[----:B0-----:R-:W-:Y:S01]  /*4900*/  MOV R11, 0x1f ;  /* 0x0000001f000b7802 */ /* 0x001fe20000000f00 */
[----:B--2---:R-:W-:-:S08]  /*4910*/  IMAD.MOV.U32 R15, RZ, RZ, -0x1 ;  /* 0xffffffffff0f7424 */ /* 0x004fd000078e00ff */
[----:B------:R-:W-:Y:S05]  /*4920*/  WARPSYNC.COLLECTIVE R15, `(.L_x_1616) ;  /* 0x000000000f087348 */ /* 0x000fea0003c00000 */
[----:B------:R0:W1:Y:S02]  /*4930*/  SHFL.BFLY P6, R14, R13, R12, R11 ;  /* 0x0c00000c0d0e7389 */ /* 0x00006400000c000b */
[----:B01----:R-:W-:Y:S01]  /*4940*/  ENDCOLLECTIVE ;  /* 0x000000000000791b */ /* 0x003fe20003800000 */
.L_x_1616:
[----:B------:R-:W-:-:S07]  /*4950*/  MOV R7, R14 ;  /* 0x0000000e00077202 */ /* 0x000fce0000000f00 */
[----:B------:R-:W-:Y:S05]  /*4960*/  WARPSYNC.COLLECTIVE R15, `(.L_x_1617) ;  /* 0x000000000f087348 */ /* 0x000fea0003c00000 */
[----:B------:R0:W1:Y:S02]  /*4970*/  SHFL.BFLY P6, R14, R13, R12, R11 ;  /* 0x0c00000c0d0e7389 */ /* 0x00006400000c000b */
[----:B01----:R-:W-:Y:S01]  /*4980*/  ENDCOLLECTIVE ;  /* 0x000000000000791b */ /* 0x003fe20003800000 */
.L_x_1617:
[----:B------:R-:W-:Y:S01]  /*4990*/  FADD.FTZ R7, RZ, R7 ;  /* 0x00000007ff077221 */ /* 0x000fe20000010000 */
[----:B------:R-:W-:-:S07]  /*49a0*/  IMAD.MOV.U32 R8, RZ, RZ, R14 ;  /* 0x000000ffff087224 */ /* 0x000fce00078e000e */
[----:B------:R-:W-:Y:S05]  /*49b0*/  WARPSYNC.COLLECTIVE R15, `(.L_x_1618) ;  /* 0x000000000f087348 */ /* 0x000fea0003c00000 */
[----:B------:R0:W1:Y:S02]  /*49c0*/  SHFL.BFLY P6, R14, R13, R12, R11 ;  /* 0x0c00000c0d0e7389 */ /* 0x00006400000c000b */
[----:B01----:R-:W-:Y:S01]  /*49d0*/  ENDCOLLECTIVE ;  /* 0x000000000000791b */ /* 0x003fe20003800000 */
.L_x_1618:
[----:B------:R-:W-:Y:S01]  /*49e0*/  FADD.FTZ R8, RZ, R8 ;  /* 0x00000008ff087221 */ /* 0x000fe20000010000 */
[----:B------:R-:W-:-:S07]  /*49f0*/  MOV R20, R14 ;  /* 0x0000000e00147202 */ /* 0x000fce0000000f00 */
[----:B------:R-:W-:Y:S05]  /*4a00*/  WARPSYNC.COLLECTIVE R15, `(.L_x_1619) ;  /* 0x000000000f087348 */ /* 0x000fea0003c00000 */
[----:B------:R0:W1:Y:S02]  /*4a10*/  SHFL.BFLY P6, R14, R13, R12, R11 ;  /* 0x0c00000c0d0e7389 */ /* 0x00006400000c000b */
[----:B01----:R-:W-:Y:S01]  /*4a20*/  ENDCOLLECTIVE ;  /* 0x000000000000791b */ /* 0x003fe20003800000 */
.L_x_1619:
[----:B------:R-:W-:Y:S01]  /*4a30*/  FADD.FTZ R20, RZ, R20 ;  /* 0x00000014ff147221 */ /* 0x000fe20000010000 */
[----:B------:R-:W-:-:S07]  /*4a40*/  IMAD.MOV.U32 R19, RZ, RZ, R14 ;  /* 0x000000ffff137224 */ /* 0x000fce00078e000e */
[----:B------:R-:W-:Y:S05]  /*4a50*/  WARPSYNC.COLLECTIVE R15, `(.L_x_1620) ;  /* 0x000000000f087348 */ /* 0x000fea0003c00000 */
[----:B------:R0:W1:Y:S02]  /*4a60*/  SHFL.BFLY P6, R14, R13, R12, R11 ;  /* 0x0c00000c0d0e7389 */ /* 0x00006400000c000b */
[----:B01----:R-:W-:Y:S01]  /*4a70*/  ENDCOLLECTIVE ;  /* 0x000000000000791b */ /* 0x003fe20003800000 */
.L_x_1620:
[----:B------:R-:W-:Y:S01]  /*4a80*/  FADD.FTZ R19, RZ, R19 ;  /* 0x00000013ff137221 */ /* 0x000fe20000010000 */
[----:B------:R-:W-:-:S07]  /*4a90*/  MOV R10, R14 ;  /* 0x0000000e000a7202 */ /* 0x000fce0000000f00 */
[----:B------:R-:W-:Y:S05]  /*4aa0*/  WARPSYNC.COLLECTIVE R15, `(.L_x_1621) ;  /* 0x000000000f087348 */ /* 0x000fea0003c00000 */
[----:B------:R0:W1:Y:S02]  /*4ab0*/  SHFL.BFLY P6, R14, R13, R12, R11 ;  /* 0x0c00000c0d0e7389 */ /* 0x00006400000c000b */
[----:B01----:R-:W-:Y:S01]  /*4ac0*/  ENDCOLLECTIVE ;  /* 0x000000000000791b */ /* 0x003fe20003800000 */
.L_x_1621:
[----:B------:R-:W-:Y:S01]  /*4ad0*/  FADD.FTZ R10, RZ, R10 ;  /* 0x0000000aff0a7221 */ /* 0x000fe20000010000 */
[----:B------:R-:W-:-:S07]  /*4ae0*/  IMAD.MOV.U32 R16, RZ, RZ, R14 ;  /* 0x000000ffff107224 */ /* 0x000fce00078e000e */
[----:B------:R-:W-:Y:S05]  /*4af0*/  WARPSYNC.COLLECTIVE R15, `(.L_x_1622) ;  /* 0x000000000f087348 */ /* 0x000fea0003c00000 */
[----:B------:R0:W1:Y:S02]  /*4b00*/  SHFL.BFLY P6, R14, R13, R12, R11 ;  /* 0x0c00000c0d0e7389 */ /* 0x00006400000c000b */
[----:B01----:R-:W-:Y:S01]  /*4b10*/  ENDCOLLECTIVE ;  /* 0x000000000000791b */ /* 0x003fe20003800000 */
.L_x_1622:
[----:B------:R-:W-:Y:S01]  /*4b20*/  FADD.FTZ R16, RZ, R16 ;  /* 0x00000010ff107221 */ /* 0x000fe20000010000 */
[----:B------:R-:W-:-:S07]  /*4b30*/  MOV R17, R14 ;  /* 0x0000000e00117202 */ /* 0x000fce0000000f00 */
[----:B------:R-:W-:Y:S05]  /*4b40*/  WARPSYNC.COLLECTIVE R15, `(.L_x_1623) ;  /* 0x000000000f087348 */ /* 0x000fea0003c00000 */
[----:B------:R0:W1:Y:S02]  /*4b50*/  SHFL.BFLY P6, R14, R13, R12, R11 ;  /* 0x0c00000c0d0e7389 */ /* 0x00006400000c000b */
[----:B01----:R-:W-:Y:S01]  /*4b60*/  ENDCOLLECTIVE ;  /* 0x000000000000791b */ /* 0x003fe20003800000 */
.L_x_1623:
[----:B------:R-:W-:Y:S01]  /*4b70*/  FADD.FTZ R17, RZ, R17 ;  /* 0x00000011ff117221 */ /* 0x000fe20000010000 */
[----:B------:R-:W-:-:S07]  /*4b80*/  IMAD.MOV.U32 R18, RZ, RZ, R14 ;  /* 0x000000ffff127224 */ /* 0x000fce00078e000e */
[----:B------:R-:W-:Y:S05]  /*4b90*/  WARPSYNC.COLLECTIVE R15, `(.L_x_1624) ;  /* 0x000000000f087348 */ /* 0x000fea0003c00000 */
[----:B------:R0:W1:Y:S02]  /*4ba0*/  SHFL.BFLY P6, R14, R13, R12, R11 ;  /* 0x0c00000c0d0e7389 */ /* 0x00006400000c000b */
[----:B01----:R-:W-:Y:S01]  /*4bb0*/  ENDCOLLECTIVE ;  /* 0x000000000000791b */ /* 0x003fe20003800000 */
.L_x_1624:
[----:B------:R-:W-:Y:S01]  /*4bc0*/  FADD.FTZ R18, RZ, R18 ;  /* 0x00000012ff127221 */ /* 0x000fe20000010000 */
[----:B------:R-:W-:-:S07]  /*4bd0*/  MOV R0, R14 ;  /* 0x0000000e00007202 */ /* 0x000fce0000000f00 */
[----:B------:R-:W-:Y:S05]  /*4be0*/  WARPSYNC.COLLECTIVE R15, `(.L_x_1625) ;  /* 0x000000000f087348 */ /* 0x000fea0003c00000 */
[----:B------:R0:W1:Y:S02]  /*4bf0*/  SHFL.BFLY P6, R14, R13, R12, R11 ;  /* 0x0c00000c0d0e7389 */ /* 0x00006400000c000b */
[----:B01----:R-:W-:Y:S01]  /*4c00*/  ENDCOLLECTIVE ;  /* 0x000000000000791b */ /* 0x003fe20003800000 */
.L_x_1625:
[----:B------:R-:W-:Y:S01]  /*4c10*/  FADD.FTZ R0, RZ, R0 ;  /* 0x00000000ff007221 */ /* 0x000fe20000010000 */
[----:B------:R-:W-:-:S07]  /*4c20*/  IMAD.MOV.U32 R2, RZ, RZ, R14 ;  /* 0x000000ffff027224 */ /* 0x000fce00078e000e */
[----:B------:R-:W-:Y:S05]  /*4c30*/  WARPSYNC.COLLECTIVE R15, `(.L_x_1626) ;  /* 0x000000000f087348 */ /* 0x000fea0003c00000 */
[----:B------:R0:W1:Y:S02]  /*4c40*/  SHFL.BFLY P6, R14, R13, R12, R11 ;  /* 0x0c00000c0d0e7389 */ /* 0x00006400000c000b */
[----:B01----:R-:W-:Y:S01]  /*4c50*/  ENDCOLLECTIVE ;  /* 0x000000000000791b */ /* 0x003fe20003800000 */
.L_x_1626:
[----:B------:R-:W-:Y:S01]  /*4c60*/  FADD.FTZ R2, RZ, R2 ;  /* 0x00000002ff027221 */ /* 0x000fe20000010000 */
[----:B------:R-:W-:-:S07]  /*4c70*/  MOV R3, R14 ;  /* 0x0000000e00037202 */ /* 0x000fce0000000f00 */
[----:B------:R-:W-:Y:S05]  /*4c80*/  WARPSYNC.COLLECTIVE R15, `(.L_x_1627) ;  /* 0x000000000f087348 */ /* 0x000fea0003c00000 */
[----:B------:R0:W1:Y:S02]  /*4c90*/  SHFL.BFLY P6, R14, R13, R12, R11 ;  /* 0x0c00000c0d0e7389 */ /* 0x00006400000c000b */
[----:B01----:R-:W-:Y:S01]  /*4ca0*/  ENDCOLLECTIVE ;  /* 0x000000000000791b */ /* 0x003fe20003800000 */
.L_x_1627:
[----:B------:R-:W-:Y:S01]  /*4cb0*/  FADD.FTZ R3, RZ, R3 ;  /* 0x00000003ff037221 */ /* 0x000fe20000010000 */
[----:B------:R-:W-:-:S07]  /*4cc0*/  IMAD.MOV.U32 R4, RZ, RZ, R14 ;  /* 0x000000ffff047224 */ /* 0x000fce00078e000e */
[----:B------:R-:W-:Y:S05]  /*4cd0*/  WARPSYNC.COLLECTIVE R15, `(.L_x_1628) ;  /* 0x000000000f087348 */ /* 0x000fea0003c00000 */
[----:B------:R0:W1:Y:S02]  /*4ce0*/  SHFL.BFLY P6, R14, R13, R12, R11 ;  /* 0x0c00000c0d0e7389 */ /* 0x00006400000c000b */
[----:B01----:R-:W-:Y:S01]  /*4cf0*/  ENDCOLLECTIVE ;  /* 0x000000000000791b */ /* 0x003fe20003800000 */
.L_x_1628:
[----:B------:R-:W-:Y:S01]  /*4d00*/  FADD.FTZ R4, RZ, R4 ;  /* 0x00000004ff047221 */ /* 0x000fe20000010000 */
[----:B------:R-:W-:-:S07]  /*4d10*/  MOV R5, R14 ;  /* 0x0000000e00057202 */ /* 0x000fce0000000f00 */
[----:B------:R-:W-:Y:S05]  /*4d20*/  WARPSYNC.COLLECTIVE R15, `(.L_x_1629) ;  /* 0x000000000f087348 */ /* 0x000fea0003c00000 */
[----:B------:R0:W1:Y:S02]  /*4d30*/  SHFL.BFLY P6, R14, R13, R12, R11 ;  /* 0x0c00000c0d0e7389 */ /* 0x00006400000c000b */
[----:B01----:R-:W-:Y:S01]  /*4d40*/  ENDCOLLECTIVE ;  /* 0x000000000000791b */ /* 0x003fe20003800000 */
.L_x_1629:
[----:B------:R-:W-:Y:S01]  /*4d50*/  FADD.FTZ R5, RZ, R5 ;  /* 0x00000005ff057221 */ /* 0x000fe20000010000 */
[----:B------:R-:W-:-:S07]  /*4d60*/  IMAD.MOV.U32 R6, RZ, RZ, R14 ;  /* 0x000000ffff067224 */ /* 0x000fce00078e000e */
[----:B------:R-:W-:Y:S05]  /*4d70*/  WARPSYNC.COLLECTIVE R15, `(.L_x_1630) ;  /* 0x000000000f087348 */ /* 0x000fea0003c00000 */
[----:B------:R0:W1:Y:S02]  /*4d80*/  SHFL.BFLY P6, R14, R13, R12, R11 ;  /* 0x0c00000c0d0e7389 */ /* 0x00006400000c000b */
[----:B01----:R-:W-:Y:S01]  /*4d90*/  ENDCOLLECTIVE ;  /* 0x000000000000791b */ /* 0x003fe20003800000 */
.L_x_1630:
[----:B------:R-:W-:Y:S01]  /*4da0*/  FADD.FTZ R6, RZ, R6 ;  /* 0x00000006ff067221 */ /* 0x000fe20000010000 */
[----:B------:R-:W-:-:S07]  /*4db0*/  MOV R9, R14 ;  /* 0x0000000e00097202 */ /* 0x000fce0000000f00 */
[----:B------:R-:W-:Y:S05]  /*4dc0*/  WARPSYNC.COLLECTIVE R15, `(.L_x_1631) ;  /* 0x000000000f087348 */ /* 0x000fea0003c00000 */
[----:B------:R0:W1:Y:S02]  /*4dd0*/  SHFL.BFLY P6, R14, R13, R12, R11 ;  /* 0x0c00000c0d0e7389 */ /* 0x00006400000c000b */
[----:B01----:R-:W-:Y:S01]  /*4de0*/  ENDCOLLECTIVE ;  /* 0x000000000000791b */ /* 0x003fe20003800000 */
.L_x_1631:
[----:B------:R-:W-:Y:S01]  /*4df0*/  FADD.FTZ R9, RZ, R9 ;  /* 0x00000009ff097221 */ /* 0x000fe20000010000 */
[----:B------:R-:W-:Y:S06]  /*4e00*/  BRA `(.L_x_1632) ;  /* 0xffffffe400ac7947 */ /* 0x000fec000383ffff */
.L_x_1633:
        /* <DEDUP_REMOVED lines=15> */
.L_x_29596:


//--------------------- .text._ZN4vllm25paged_attention_v2_kernelI13__nv_bfloat16hLi192ELi16ELi128ELNS_18Fp8KVCacheDataTypeE2ELb1ELi512EEEvPfS3_PT_PKS4_PKT0_SA_ifPKiSC_iPKfiiiSE_SE_iiiii --------------------------
	.section	.text._ZN4vllm25paged_attention_v2_kernelI13__nv_bfloat16hLi192ELi16ELi128ELNS_18Fp8KVCacheDataTypeE2ELb1ELi512EEEvPfS3_PT_PKS4_PKT0_SA_ifPKiSC_iPKfiiiSE_SE_iiiii,"ax",@progbits
	.align	128
        .global         _ZN4vllm25paged_attention_v2_kernelI13__nv_bfloat16hLi192ELi16ELi128ELNS_18Fp8KVCacheDataTypeE2ELb1ELi512EEEvPfS3_PT_PKS4_PKT0_SA_ifPKiSC_iPKfiiiSE_SE_iiiii
        .type           _ZN4vllm25paged_attention_v2_kernelI13__nv_bfloat16hLi192ELi16ELi128ELNS_18Fp8KVCacheDataTypeE2ELb1ELi512EEEvPfS3_PT_PKS4_PKT0_SA_ifPKiSC_iPKfiiiSE_SE_iiiii,@function
        .size           _ZN4vllm25paged_attention_v2_kernelI13__nv_bfloat16hLi192ELi16ELi128ELNS_18Fp8KVCacheDataTypeE2ELb1ELi512EEEvPfS3_PT_PKS4_PKT0_SA_ifPKiSC_iPKfiiiSE_SE_iiiii,(.L_x_29597 - _ZN4vllm25paged_attention_v2_kernelI13__nv_bfloat16hLi192ELi16ELi128ELNS_18Fp8KVCacheDataTypeE2ELb1ELi512EEEvPfS3_PT_PKS4_PKT0_SA_ifPKiSC_iPKfiiiSE_SE_iiiii)
        .other          _ZN4vllm25paged_attention_v2_kernelI13__nv_bfloat16hLi192ELi16ELi128ELNS_18Fp8KVCacheDataTypeE2ELb1ELi512EEEvPfS3_PT_PKS4_PKT0_SA_ifPKiSC_iPKfiiiSE_SE_iiiii,@"STO_CUDA_ENTRY STV_DEFAULT"
_ZN4vllm25paged_attention_v2_kernelI13__nv_bfloat16hLi192ELi16ELi128ELNS_18Fp8KVCacheDataTypeE2ELb1ELi512EEEvPfS3_PT_PKS4_PKT0_SA_ifPKiSC_iPKfiiiSE_SE_iiiii:
.text._ZN4vllm25paged_attention_v2_kernelI13__nv_bfloat16hLi192ELi16ELi128ELNS_18Fp8KVCacheDataTypeE2ELb1ELi512EEEvPfS3_PT_PKS4_PKT0_SA_ifPKiSC_iPKfiiiSE_SE_iiiii:
        /* <DEDUP_REMOVED lines=23> */
[----:B------:R-:W-:Y:S01]  /*0170*/  SHF.R.S32.HI R0, RZ, 0x1f, R7 ;  /* 0x0000001fff007819 */ /* 0x000fe20000011407 */
[----:B--2---:R-:W-:Y:S01]  /*0180*/  IMAD R6, R24, 0xc0, RZ ;  /* 0x000000c018067824 */ /* 0x004fe200078e02ff */
[----:B------:R-:W-:Y:S02]  /*0190*/  LOP3.LUT R2, R4, 0xfffffffe, RZ, 0xc0, !PT ;  /* 0xfffffffe04027812 */ /* 0x000fe400078ec0ff */
[----:B------:R-:W-:-:S02]  /*01a0*/  LEA.HI R11, R0, R7, RZ, 0x5 ;  /* 0x00000007000b7211 */ /* 0x000fc400078f28ff */
[----:B------:R-:W-:Y:S02]  /*01b0*/  IADD3 R2, -R2, R7, RZ ;  /* 0x0000000702027210 */ /* 0x000fe40007ffe1ff */
[----:B------:R-:W-:Y:S02]  /*01c0*/  SHF.R.S32.HI R0, RZ, 0x1, R4 ;  /* 0x00000001ff007819 */ /* 0x000fe40000011404 */
[----:B------:R-:W-:Y:S01]  /*01d0*/  SHF.R.S32.HI R11, RZ, 0x5, R11 ;  /* 0x00000005ff0b7819 */ /* 0x000fe2000001140b */
        /* <DEDUP_REMOVED lines=13> */
[----:B------:R-:W0:Y:S01]  /*02b0*/  S2R R14, SR_CgaCtaId ;  /* 0x00000000000e7919 */ /* 0x000e220000008800 */
[----:B------:R-:W-:Y:S01]  /*02c0*/  IMAD.SHL.U32 R12, R0, 0x8, RZ ;  /* 0x00000008000c7824 */ /* 0x000fe200078e00ff */
[----:B------:R-:W-:Y:S01]  /*02d0*/  MOV R5, 0x400 ;  /* 0x0000040000057802 */ /* 0x000fe20000000f00 */
[----:B------:R-:W-:-:S03]  /*02e0*/  ULDC.64 UR4, c[0x0][0x228] ;  /* 0x00008a0000047ab9 */ /* 0x000fc60000000a00 */
[----:B------:R-:W-:-:S04]  /*02f0*/  LEA R13, R2, R12, 0x2 ;  /* 0x0000000c020d7211 */ /* 0x000fc800078e10ff */
[----:B------:R-:W-:Y:S02]  /*0300*/  IADD3 R21, P1, P2, R7, R13, R6 ;  /* 0x0000000d07157210 */ /* 0x000fe40007a3e006 */
[----:B------:R-:W-:Y:S02]  /*0310*/  SHF.R.S32.HI R13, RZ, 0x1f, R13 ;  /* 0x0000001fff0d7819 */ /* 0x000fe4000001140d */
[----:B------:R-:W-:Y:S02]  /*0320*/  LEA R18, P3, R21, UR4, 0x1 ;  /* 0x0000000415127c11 */ /* 0x000fe4000f8608ff */
[----:B0-----:R-:W-:Y:S02]  /*0330*/  LEA R5, R14, R5, 0x18 ;  /* 0x000000050e057211 */ /* 0x001fe400078ec0ff */
[----:B------:R-:W-:Y:S01]  /*0340*/  IADD3.X R14, R9, R13, R8, P1, P2 ;  /* 0x0000000d090e7210 */ /* 0x000fe20000fe4408 */
[----:B------:R-:W-:Y:S01]  /*0350*/  IMAD.MOV.U32 R13, RZ, RZ, R4 ;  /* 0x000000ffff0d7224 */ /* 0x000fe200078e0004 */
[----:B------:R-:W-:Y:S01]  /*0360*/  IADD3 R18, P1, R18, 0x4, RZ ;  /* 0x0000000412127810 */ /* 0x000fe20007f3e0ff */
[----:B------:R-:W-:Y:S01]  /*0370*/  IMAD R5, R2, 0xc0, R5 ;  /* 0x000000c002057824 */ /* 0x000fe200078e0205 */
[----:B------:R-:W-:-:S04]  /*0380*/  LEA.HI.X R21, R21, UR5, R14, 0x1, P3 ;  /* 0x0000000515157c11 */ /* 0x000fc800098f0c0e */
[----:B------:R-:W-:Y:S01]  /*0390*/  IADD3 R14, R5, 0x4, R12 ;  /* 0x00000004050e7810 */ /* 0x000fe20007ffe00c */
[----:B------:R-:W-:Y:S01]  /*03a0*/  IMAD.MOV.U32 R12, RZ, RZ, R0 ;  /* 0x000000ffff0c7224 */ /* 0x000fe200078e0000 */
[----:B------:R-:W-:-:S07]  /*03b0*/  IADD3.X R21, RZ, R21, RZ, P1, !PT ;  /* 0x00000015ff157210 */ /* 0x000fce0000ffe4ff */
.L_x_1638:
[----:B------:R-:W-:Y:S02]  /*03c0*/  IMAD.MOV.U32 R4, RZ, RZ, R18 ;  /* 0x000000ffff047224 */ /* 0x000fe400078e0012 */
[----:B------:R-:W-:-:S05]  /*03d0*/  IMAD.MOV.U32 R5, RZ, RZ, R21 ;  /* 0x000000ffff057224 */ /* 0x000fca00078e0015 */
[----:B------:R-:W2:Y:S04]  /*03e0*/  LDG.E.CONSTANT R15, desc[UR36][R4.64+-0x4] ;  /* 0xfffffc24040f7981 */ /* 0x000ea8000c1e9900 */
[----:B------:R-:W3:Y:S01]  /*03f0*/  LDG.E.CONSTANT R19, desc[UR36][R4.64] ;  /* 0x0000002404137981 */ /* 0x000ee2000c1e9900 */
[----:B------:R-:W-:Y:S01]  /*0400*/  IADD3 R13, R13, -0x1, RZ ;  /* 0xffffffff0d0d7810 */ /* 0x000fe20007ffe0ff */
[----:B------:R-:W-:Y:S01]  /*0410*/  VIADD R12, R12, 0x40 ;  /* 0x000000400c0c7836 */ /* 0x000fe20000000000 */
[----:B------:R-:W-:Y:S02]  /*0420*/  IADD3 R18, P2, R4, 0x400, RZ ;  /* 0x0000040004127810 */ /* 0x000fe40007f5e0ff */
[----:B------:R-:W-:-:S03]  /*0430*/  ISETP.NE.AND P1, PT, R13, RZ, PT ;  /* 0x000000ff0d00720c */ /* 0x000fc60003f25270 */
[----:B------:R-:W-:Y:S01]  /*0440*/  IMAD.X R21, RZ, RZ, R5, P2 ;  /* 0x000000ffff157224 */ /* 0x000fe200010e0605 */
[----:B--2---:R-:W-:Y:S04]  /*0450*/  STS [R14+-0x4], R15 ;  /* 0xfffffc0f0e007388 */ /* 0x004fe80000000800 */
[----:B---3--:R0:W-:Y:S02]  /*0460*/  STS [R14], R19 ;  /* 0x000000130e007388 */ /* 0x0081e40000000800 */
[----:B0-----:R-:W-:-:S03]  /*0470*/  IADD3 R14, R14, 0x200, RZ ;  /* 0x000002000e0e7810 */ /* 0x001fc60007ffe0ff */
[----:B------:R-:W-:Y:S05]  /*0480*/  @P1 BRA `(.L_x_1638) ;  /* 0xfffffffc00cc1947 */ /* 0x000fea000383ffff */
.L_x_1637:
[----:B------:R-:W-:Y:S05]  /*0490*/  BSYNC B1 ;  /* 0x0000000000017941 */ /* 0x000fea0003800000 */
.L_x_1636:
[----:B------:R-:W-:Y:S05]  /*04a0*/  @!P0 BRA `(.L_x_1635) ;  /* 0x0000000000888947 */ /* 0x000fea0003800000 */
[----:B------:R-:W0:Y:S01]  /*04b0*/  S2R R14, SR_CgaCtaId ;  /* 0x00000000000e7919 */ /* 0x000e220000008800 */
[----:B------:R-:W2:Y:S01]  /*04c0*/  LDC.64 R4, c[0x0][0x228] ;  /* 0x00008a00ff047b82 */ /* 0x000ea20000000a00 */
[----:B------:R-:W-:Y:S02]  /*04d0*/  MOV R13, 0x400 ;  /* 0x00000400000d7802 */ /* 0x000fe40000000f00 */
[----:B------:R-:W-:Y:S01]  /*04e0*/  IADD3 R6, P0, R7, R6, RZ ;  /* 0x0000000607067210 */ /* 0x000fe20007f1e0ff */
[C---:B------:R-:W-:Y:S01]  /*04f0*/  IMAD.SHL.U32 R7, R12.reuse, 0x8, RZ ;  /* 0x000000080c077824 */ /* 0x040fe200078e00ff */
[----:B------:R-:W-:-:S03]  /*0500*/  IADD3 R20, R12, -0x100, RZ ;  /* 0xffffff000c147810 */ /* 0x000fc60007ffe0ff */
[----:B------:R-:W-:Y:S02]  /*0510*/  IMAD.X R8, R9, 0x1, R8, P0 ;  /* 0x0000000109087824 */ /* 0x000fe400000e0608 */
[----:B------:R-:W-:Y:S01]  /*0520*/  IMAD R23, R2, 0x4, R7 ;  /* 0x0000000402177824 */ /* 0x000fe200078e0207 */
[----:B--2---:R-:W-:-:S04]  /*0530*/  LEA R18, P0, R6, R4, 0x1 ;  /* 0x0000000406127211 */ /* 0x004fc800078008ff */
[----:B------:R-:W-:Y:S02]  /*0540*/  LEA.HI.X R19, R6, R5, R8, 0x1, P0 ;  /* 0x0000000506137211 */ /* 0x000fe400000f0c08 */
[----:B0-----:R-:W-:-:S05]  /*0550*/  LEA R13, R14, R13, 0x18 ;  /* 0x0000000d0e0d7211 */ /* 0x001fca00078ec0ff */
[----:B------:R-:W-:-:S05]  /*0560*/  IMAD R4, R2, 0xc0, R13 ;  /* 0x000000c002047824 */ /* 0x000fca00078e020d */
[----:B------:R-:W-:-:S07]  /*0570*/  IADD3 R21, R4, 0x400, R7 ;  /* 0x0000040004157810 */ /* 0x000fce0007ffe007 */
.L_x_1639:
        /* <DEDUP_REMOVED lines=13> */
[----:B------:R-:W-:Y:S01]  /*0650*/  ISETP.GE.AND P0, PT, R20, -0xe8, PT ;  /* 0xffffff181400780c */ /* 0x000fe20003f06270 */
[----:B------:R-:W-:Y:S01]  /*0660*/  IMAD.X R19, RZ, RZ, R19, P1 ;  /* 0x000000ffff137224 */ /* 0x000fe200008e0613 */
[----:B--2---:R-:W-:Y:S04]  /*0670*/  STS.64 [R21+-0x400], R6 ;  /* 0xfffc000615007388 */ /* 0x004fe80000000a00 */
[----:B---3--:R-:W-:Y:S04]  /*0680*/  STS.64 [R21+-0x200], R8 ;  /* 0xfffe000815007388 */ /* 0x008fe80000000a00 */
[----:B----4-:R-:W-:Y:S04]  /*0690*/  STS.64 [R21], R12 ;  /* 0x0000000c15007388 */ /* 0x010fe80000000a00 */
[----:B-----5:R0:W-:Y:S02]  /*06a0*/  STS.64 [R21+0x200], R14 ;  /* 0x0002000e15007388 */ /* 0x0201e40000000a00 */
[----:B0-----:R-:W-:Y:S01]  /*06b0*/  IADD3 R21, R21, 0x800, RZ ;  /* 0x0000080015157810 */ /* 0x001fe20007ffe0ff */
[----:B------:R-:W-:Y:S06]  /*06c0*/  @!P0 BRA `(.L_x_1639) ;  /* 0xfffffffc00ac8947 */ /* 0x000fec000383ffff */
.L_x_1635:
[----:B------:R-:W-:Y:S05]  /*06d0*/  BSYNC B0 ;  /* 0x0000000000007941 */ /* 0x000fea0003800000 */
.L_x_1634:
[----:B------:R-:W0:Y:S01]  /*06e0*/  LDC R7, c[0x0][0x294] ;  /* 0x0000a500ff077b82 */ /* 0x000e220000000800 */
[----:B------:R-:W-:Y:S01]  /*06f0*/  VIADD R8, R16, 0xffffffff ;  /* 0xffffffff10087836 */ /* 0x000fe20000000000 */
[----:B0-----:R-:W-:-:S04]  /*0700*/  IABS R9, R7 ;  /* 0x0000000700097213 */ /* 0x001fc80000000000 */
[----:B------:R-:W0:Y:S08]  /*0710*/  I2F.RP R6, R9 ;  /* 0x0000000900067306 */ /* 0x000e300000209400 */
[----:B0-----:R-:W0:Y:S02]  /*0720*/  MUFU.RCP R6, R6 ;  /* 0x0000000600067308 */ /* 0x001e240000001000 */
[----:B0-----:R-:W-:-:S06]  /*0730*/  VIADD R4, R6, 0xffffffe ;  /* 0x0ffffffe06047836 */ /* 0x001fcc0000000000 */
[----:B------:R0:W2:Y:S02]  /*0740*/  F2I.FTZ.U32.TRUNC.NTZ R5, R4 ;  /* 0x0000000400057305 */ /* 0x0000a4000021f000 */
[----:B0-----:R-:W-:Y:S02]  /*0750*/  IMAD.MOV.U32 R4, RZ, RZ, RZ ;  /* 0x000000ffff047224 */ /* 0x001fe400078e00ff */
[----:B--2---:R-:W-:-:S05]  /*0760*/  IMAD R12, R5, R9, RZ ;  /* 0x00000009050c7224 */ /* 0x004fca00078e02ff */
[----:B------:R-:W-:Y:S02]  /*0770*/  IADD3 R13, -R12, RZ, RZ ;  /* 0x000000ff0c0d7210 */ /* 0x000fe40007ffe1ff */
[----:B------:R-:W-:Y:S02]  /*0780*/  IABS R12, R8 ;  /* 0x00000008000c7213 */ /* 0x000fe40000000000 */
[----:B------:R-:W-:Y:S01]  /*0790*/  LOP3.LUT R8, R8, R7, RZ, 0x3c, !PT ;  /* 0x0000000708087212 */ /* 0x000fe200078e3cff */
[----:B------:R-:W-:Y:S01]  /*07a0*/  IMAD.HI.U32 R13, R5, R13, R4 ;  /* 0x0000000d050d7227 */ /* 0x000fe200078e0004 */
[----:B------:R-:W-:Y:S02]  /*07b0*/  BAR.SYNC.DEFER_BLOCKING 0x0 ;  /* 0x0000000000007b1d */ /* 0x000fe40000010000 */
[----:B------:R-:W-:-:S03]  /*07c0*/  ISETP.GE.AND P2, PT, R8, RZ, PT ;  /* 0x000000ff0800720c */ /* 0x000fc60003f46270 */
        /* <DEDUP_REMOVED lines=8> */
[----:B------:R-:W-:Y:S01]  /*0850*/  ISETP.GE.U32.AND P0, PT, R12, R9, PT ;  /* 0x000000090c00720c */ /* 0x000fe20003f06070 */
[----:B------:R-:W-:-:S12]  /*0860*/  IMAD.MOV.U32 R12, RZ, RZ, R9 ;  /* 0x000000ffff0c7224 */ /* 0x000fd800078e0009 */
[----:B------:R-:W-:Y:S01]  /*0870*/  @P0 VIADD R5, R5, 0x1 ;  /* 0x0000000105050836 */ /* 0x000fe20000000000 */
[----:B0-----:R-:W-:-:S04]  /*0880*/  ISETP.GT.AND P0, PT, R6, -0x1, PT ;  /* 0xffffffff0600780c */ /* 0x001fc80003f04270 */
[----:B------:R-:W-:-:S05]  /*0890*/  MOV R8, R5 ;  /* 0x0000000500087202 */ /* 0x000fca0000000f00 */
[----:B------:R-:W-:Y:S01]  /*08a0*/  @!P2 IMAD.MOV R8, RZ, RZ, -R8 ;  /* 0x000000ffff08a224 */ /* 0x000fe200078e0a08 */
[----:B------:R-:W-:-:S03]  /*08b0*/  @!P1 LOP3.LUT R8, RZ, R7, RZ, 0x33, !PT ;  /* 0x00000007ff089212 */ /* 0x000fc600078e33ff */
[----:B------:R-:W-:Y:S05]  /*08c0*/  @P0 BRA `(.L_x_1640) ;  /* 0x0000000000dc0947 */ /* 0x000fea0003800000 */
[----:B------:R-:W0:Y:S01]  /*08d0*/  LDC R14, c[0x0][0x240] ;  /* 0x00009000ff0e7b82 */ /* 0x000e220000000800 */
[----:B------:R-:W-:Y:S01]  /*08e0*/  IABS R21, R24 ;  /* 0x0000001800157213 */ /* 0x000fe20000000000 */
[----:B------:R-:W-:Y:S01]  /*08f0*/  ULDC UR4, c[0x0][0x288] ;  /* 0x0000a20000047ab9 */ /* 0x000fe20000000800 */
[----:B------:R-:W-:Y:S02]  /*0900*/  IADD3 R6, -R6, RZ, RZ ;  /* 0x000000ff06067210 */ /* 0x000fe40007ffe1ff */
[----:B0-----:R-:W-:-:S04]  /*0910*/  IABS R7, R14 ;  /* 0x0000000e00077213 */ /* 0x001fc80000000000 */
[----:B------:R-:W0:Y:S08]  /*0920*/  I2F.RP R15, R7 ;  /* 0x00000007000f7306 */ /* 0x000e300000209400 */
[----:B0-----:R-:W0:Y:S02]  /*0930*/  MUFU.RCP R15, R15 ;  /* 0x0000000f000f7308 */ /* 0x001e240000001000 */
[----:B0-----:R-:W-:-:S06]  /*0940*/  IADD3 R4, R15, 0xffffffe, RZ ;  /* 0x0ffffffe0f047810 */ /* 0x001fcc0007ffe0ff */
[----:B------:R0:W2:Y:S02]  /*0950*/  F2I.FTZ.U32.TRUNC.NTZ R5, R4 ;  /* 0x0000000400057305 */ /* 0x0000a4000021f000 */
[----:B0-----:R-:W-:Y:S02]  /*0960*/  IMAD.MOV.U32 R4, RZ, RZ, RZ ;  /* 0x000000ffff047224 */ /* 0x001fe400078e00ff */
[----:B--2---:R-:W-:-:S04]  /*0970*/  IMAD.MOV R18, RZ, RZ, -R5 ;  /* 0x000000ffff127224 */ /* 0x004fc800078e0a05 */
[----:B------:R-:W-:Y:S01]  /*0980*/  IMAD R19, R18, R7, RZ ;  /* 0x0000000712137224 */ /* 0x000fe200078e02ff */
[----:B-1----:R-:W-:-:S03]  /*0990*/  IABS R18, R17 ;  /* 0x0000001100127213 */ /* 0x002fc60000000000 */
[----:B------:R-:W-:Y:S01]  /*09a0*/  IMAD.HI.U32 R5, R5, R19, R4 ;  /* 0x0000001305057227 */ /* 0x000fe200078e0004 */
[----:B------:R-:W-:-:S04]  /*09b0*/  LOP3.LUT R4, R17, R14, RZ, 0x3c, !PT ;  /* 0x0000000e11047212 */ /* 0x000fc800078e3cff */
[----:B------:R-:W-:Y:S01]  /*09c0*/  ISETP.GE.AND P2, PT, R4, RZ, PT ;  /* 0x000000ff0400720c */ /* 0x000fe20003f46270 */
[----:B------:R-:W-:-:S05]  /*09d0*/  IMAD.HI.U32 R5, R5, R18, RZ ;  /* 0x0000001205057227 */ /* 0x000fca00078e00ff */
[----:B------:R-:W-:-:S05]  /*09e0*/  IADD3 R15, -R5, RZ, RZ ;  /* 0x000000ff050f7210 */ /* 0x000fca0007ffe1ff */
[----:B------:R-:W-:-:S05]  /*09f0*/  IMAD R18, R7, R15, R18 ;  /* 0x0000000f07127224 */ /* 0x000fca00078e0212 */
[----:B------:R-:W-:-:S13]  /*0a00*/  ISETP.GT.U32.AND P1, PT, R7, R18, PT ;  /* 0x000000120700720c */ /* 0x000fda0003f24070 */
[----:B------:R-:W-:Y:S02]  /*0a10*/  @!P1 IMAD.IADD R18, R18, 0x1, -R7 ;  /* 0x0000000112129824 */ /* 0x000fe400078e0a07 */
[----:B------:R-:W-:Y:S01]  /*0a20*/  @!P1 VIADD R5, R5, 0x1 ;  /* 0x0000000105059836 */ /* 0x000fe20000000000 */
[----:B------:R-:W-:Y:S02]  /*0a30*/  ISETP.NE.AND P1, PT, R14, RZ, PT ;  /* 0x000000ff0e00720c */ /* 0x000fe40003f25270 */
[----:B------:R-:W-:-:S13]  /*0a40*/  ISETP.GE.U32.AND P0, PT, R18, R7, PT ;  /* 0x000000071200720c */ /* 0x000fda0003f06070 */
        /* <DEDUP_REMOVED lines=11> */
[----:B0-----:R-:W-:Y:S01]  /*0b00*/  HFMA2.MMA R4, -RZ, RZ, 0, 0 ;  /* 0x00000000ff047435 */ /* 0x001fe200000001ff */
[----:B-1----:R-:W-:-:S04]  /*0b10*/  IMAD.MOV R20, RZ, RZ, -R5 ;  /* 0x000000ffff147224 */ /* 0x002fc800078e0a05 */
[----:B------:R-:W-:Y:S02]  /*0b20*/  IMAD R19, R20, R15, RZ ;  /* 0x0000000f14137224 */ /* 0x000fe400078e02ff */
[----:B------:R-:W-:-:S03]  /*0b30*/  IMAD.MOV.U32 R20, RZ, RZ, R21 ;  /* 0x000000ffff147224 */ /* 0x000fc600078e0015 */
        /* <DEDUP_REMOVED lines=11> */
[----:B------:R-:W-:Y:S01]  /*0bf0*/  @!P2 IMAD.MOV R5, RZ, RZ, -R5 ;  /* 0x000000ffff05a224 */ /* 0x000fe200078e0a05 */
[----:B------:R-:W-:-:S05]  /*0c00*/  @!P1 LOP3.LUT R5, RZ, R7, RZ, 0x33, !PT ;  /* 0x00000007ff059212 */ /* 0x000fca00078e33ff */
[----:B------:R-:W-:-:S04]  /*0c10*/  IMAD R5, R14, UR4, R5 ;  /* 0x000000040e057c24 */ /* 0x000fc8000f8e0205 */
[----:B------:R-:W-:Y:S01]  /*0c20*/  IMAD R6, R5, R6, RZ ;  /* 0x0000000605067224 */ /* 0x000fe200078e02ff */
[----:B------:R-:W-:Y:S06]  /*0c30*/  BRA `(.L_x_1641) ;  /* 0x00000000000c7947 */ /* 0x000fec0003800000 */
.L_x_1640:
[----:B------:R-:W-:Y:S02]  /*0c40*/  ULDC UR4, c[0x0][0x288] ;  /* 0x0000a20000047ab9 */ /* 0x000fe40000000800 */
[----:B-1----:R-:W-:-:S04]  /*0c50*/  IMAD R5, R17, UR4, R24 ;  /* 0x0000000411057c24 */ /* 0x002fc8000f8e0218 */
[----:B------:R-:W-:-:S07]  /*0c60*/  IMAD R6, R5, R6, RZ ;  /* 0x0000000605067224 */ /* 0x000fce00078e02ff */
.L_x_1641:
[----:B------:R-:W-:Y:S01]  /*0c70*/  IMAD R7, R26, 0x20, R11 ;  /* 0x000000201a077824 */ /* 0x000fe200078e020b */
[----:B------:R-:W-:Y:S01]  /*0c80*/  BSSY B7, `(.L_x_1642) ;  /* 0x0000042000077945 */ /* 0x000fe20003800000 */
[----:B------:R-:W-:-:S03]  /*0c90*/  VIADD R6, R6, 0x1 ;  /* 0x0000000106067836 */ /* 0x000fc60000000000 */
        /* <DEDUP_REMOVED lines=15> */
[----:B0-----:R-:W-:-:S06]  /*0d90*/  IADD3 R4, R15, 0xffffffe, RZ ;  /* 0x0ffffffe0f047810 */ /* 0x001fcc0007ffe0ff */
[----:B------:R0:W1:Y:S02]  /*0da0*/  F2I.FTZ.U32.TRUNC.NTZ R5, R4 ;  /* 0x0000000400057305 */ /* 0x000064000021f000 */
[----:B0-----:R-:W-:Y:S02]  /*0db0*/  IMAD.MOV.U32 R4, RZ, RZ, RZ ;  /* 0x000000ffff047224 */ /* 0x001fe400078e00ff */
[----:B-1----:R-:W-:-:S04]  /*0dc0*/  IMAD.MOV R18, RZ, RZ, -R5 ;  /* 0x000000ffff127224 */ /* 0x002fc800078e0a05 */
[----:B------:R-:W-:-:S04]  /*0dd0*/  IMAD R3, R18, R11, RZ ;  /* 0x0000000b12037224 */ /* 0x000fc800078e02ff */
[----:B------:R-:W-:Y:S01]  /*0de0*/  IMAD.HI.U32 R4, R5, R3, R4 ;  /* 0x0000000305047227 */ /* 0x000fe200078e0004 */
[----:B------:R-:W-:-:S03]  /*0df0*/  MOV R5, R7 ;  /* 0x0000000700057202 */ /* 0x000fc60000000f00 */
[----:B------:R-:W-:-:S07]  /*0e00*/  VIADD R3, R8, -UR4 ;  /* 0x8000000408037c36 */ /* 0x000fce0008000000 */
.L_x_1645:
        /* <DEDUP_REMOVED lines=8> */
[----:B------:R-:W-:Y:S02]  /*0e90*/  @!P4 IMAD.IADD R21, R21, 0x1, -R9 ;  /* 0x000000011515c824 */ /* 0x000fe400078e0a09 */
[----:B------:R-:W-:-:S03]  /*0ea0*/  @!P4 VIADD R18, R18, 0x1 ;  /* 0x000000011212c836 */ /* 0x000fc60000000000 */
[----:B------:R-:W-:-:S13]  /*0eb0*/  ISETP.GE.U32.AND P0, PT, R21, R12, PT ;  /* 0x0000000c1500720c */ /* 0x000fda0003f06070 */
[----:B------:R-:W-:-:S05]  /*0ec0*/  @P0 IADD3 R18, R18, 0x1, RZ ;  /* 0x0000000112120810 */ /* 0x000fca0007ffe0ff */
        /* <DEDUP_REMOVED lines=21> */
[----:B------:R-:W-:Y:S01]  /*1020*/  @!P0 IMAD.IADD R15, R0, 0x1, R15 ;  /* 0x00000001000f8824 */ /* 0x000fe200078e020f */
[----:B------:R-:W-:-:S03]  /*1030*/  @!P0 MOV R20, 0xff7fffff ;  /* 0xff7fffff00148802 */ /* 0x000fc60000000f00 */
[----:B------:R-:W-:-:S05]  /*1040*/  @!P0 VIADD R18, R18, 0x1a0 ;  /* 0x000001a012128836 */ /* 0x000fca0000000000 */
[----:B0-----:R-:W-:-:S05]  /*1050*/  @!P0 LEA R18, R21, R18, 0x18 ;  /* 0x0000001215128211 */ /* 0x001fca00078ec0ff */
[----:B------:R-:W-:-:S05]  /*1060*/  @!P0 IMAD R15, R15, 0x4, R18 ;  /* 0x000000040f0f8824 */ /* 0x000fca00078e0212 */
[----:B------:R0:W-:Y:S01]  /*1070*/  @!P0 STS [R15], R20 ;  /* 0x000000140f008388 */ /* 0x0001e20000000800 */
[----:B------:R-:W-:-:S13]  /*1080*/  ISETP.GE.AND P0, PT, R5, R10, PT ;  /* 0x0000000a0500720c */ /* 0x000fda0003f06270 */
[----:B0-----:R-:W-:Y:S05]  /*1090*/  @!P0 BRA `(.L_x_1645) ;  /* 0xfffffffc005c8947 */ /* 0x001fea000383ffff */
.L_x_1643:
[----:B------:R-:W-:Y:S05]  /*10a0*/  BSYNC B7 ;  /* 0x0000000000077941 */ /* 0x000fea0003800000 */
.L_x_1642:
[----:B------:R-:W0:Y:S01]  /*10b0*/  S2R R18, SR_TID.X ;  /* 0x0000000000127919 */ /* 0x000e220000002100 */
[----:B------:R-:W-:Y:S01]  /*10c0*/  IADD3 R0, R16, 0xf, RZ ;  /* 0x0000000f10007810 */ /* 0x000fe20007ffe0ff */
[C---:B------:R-:W-:Y:S01]  /*10d0*/  IMAD R2, R26.reuse, -0x20, R10 ;  /* 0xffffffe01a027824 */ /* 0x040fe200078e020a */
[----:B------:R-:W-:Y:S01]  /*10e0*/  UMOV UR4, 0xffffffff ;  /* 0xffffffff00047882 */ /* 0x000fe20000000000 */
[----:B------:R-:W-:Y:S01]  /*10f0*/  IMAD.SHL.U32 R5, R26, 0x200, RZ ;  /* 0x000002001a057824 */ /* 0x000fe200078e00ff */
[----:B------:R-:W-:Y:S02]  /*1100*/  SHF.R.S32.HI R11, RZ, 0x1f, R0 ;  /* 0x0000001fff0b7819 */ /* 0x000fe40000011400 */
[----:B------:R-:W-:Y:S01]  /*1110*/  MOV R13, 0xff7fffff ;  /* 0xff7fffff000d7802 */ /* 0x000fe20000000f00 */
[----:B------:R-:W-:Y:S01]  /*1120*/  IMAD R15, R2, 0x10, R5 ;  /* 0x00000010020f7824 */ /* 0x000fe200078e0205 */
[----:B------:R-:W-:-:S04]  /*1130*/  LEA.HI R11, R11, R0, RZ, 0x4 ;  /* 0x000000000b0b7211 */ /* 0x000fc800078f20ff */
[----:B------:R-:W-:Y:S02]  /*1140*/  VIMNMX R0, R16, R15, PT ;  /* 0x0000000f10007248 */ /* 0x000fe40003fe0100 */
[----:B------:R-:W-:-:S03]  /*1150*/  SHF.R.S32.HI R20, RZ, 0x4, R11 ;  /* 0x00000004ff147819 */ /* 0x000fc6000001140b */
[----:B------:R-:W-:Y:S01]  /*1160*/  IMAD.IADD R21, R0, 0x1, -R5 ;  /* 0x0000000100157824 */ /* 0x000fe200078e0a05 */
        /* <DEDUP_REMOVED lines=14> */
.L_x_1687:
        /* <DEDUP_REMOVED lines=26> */
[----:B------:R-:W-:Y:S01]  /*13f0*/  MOV R3, 0xffffffe0 ;  /* 0xffffffe000037802 */ /* 0x000fe20000000f00 */
[----:B------:R-:W-:Y:S01]  /*1400*/  BSSY B1, `(.L_x_1649) ;  /* 0x0000021000017945 */ /* 0x000fe20003800000 */
[----:B------:R-:W-:Y:S01]  /*1410*/  LOP3.LUT R0, RZ, R20, RZ, 0x33, !PT ;  /* 0x00000014ff007212 */ /* 0x000fe200078e33ff */
[----:B------:R-:W-:Y:S02]  /*1420*/  IMAD.MOV.U32 R4, RZ, RZ, RZ ;  /* 0x000000ffff047224 */ /* 0x000fe400078e00ff */
        /* <DEDUP_REMOVED lines=19> */
.L_x_1651:
[----:B------:R-:W0:Y:S01]  /*1560*/  LDS R12, [R0] ;  /* 0x00000000000c7984 */ /* 0x000e220000000800 */
[----:B------:R-:W-:Y:S01]  /*1570*/  IADD3 R3, R3, -0x1, RZ ;  /* 0xffffffff03037810 */ /* 0x000fe20007ffe0ff */
[----:B------:R-:W-:-:S03]  /*1580*/  VIADD R2, R2, 0x80 ;  /* 0x0000008002027836 */ /* 0x000fc60000000000 */
        /* <DEDUP_REMOVED lines=8> */
.L_x_1650:
[----:B------:R-:W-:Y:S05]  /*1610*/  BSYNC B1 ;  /* 0x0000000000017941 */ /* 0x000fea0003800000 */
.L_x_1649:
        /* <DEDUP_REMOVED lines=14> */
.L_x_1654:
[----:B------:R-:W0:Y:S01]  /*1700*/  LDS R12, [R0+-0x400] ;  /* 0xfffc0000000c7984 */ /* 0x000e220000000800 */
[----:B------:R-:W-:-:S03]  /*1710*/  IADD3 R2, R2, 0x800, RZ ;  /* 0x0000080002027810 */ /* 0x000fc60007ffe0ff */
[----:B------:R-:W1:Y:S01]  /*1720*/  LDS R23, [R0+-0x200] ;  /* 0xfffe000000177984 */ /* 0x000e620000000800 */
[----:B------:R-:W-:-:S03]  /*1730*/  ISETP.GE.AND P3, PT, R2, R3, PT ;  /* 0x000000030200720c */ /* 0x000fc60003f66270 */
[----:B------:R-:W2:Y:S04]  /*1740*/  LDS R13, [R0] ;  /* 0x00000000000d7984 */ /* 0x000ea80000000800 */
[----:B------:R-:W3:Y:S04]  /*1750*/  LDS R14, [R0+0x600] ;  /* 0x00060000000e7984 */ /* 0x000ee80000000800 */
[----:B------:R-:W4:Y:S01]  /*1760*/  LDS R22, [R0+0x200] ;  /* 0x0002000000167984 */ /* 0x000f220000000800 */
[----:B0-----:R-:W-:-:S04]  /*1770*/  FADD.FTZ R12, -R11, R12 ;  /* 0x0000000c0b0c7221 */ /* 0x001fc80000010100 */
[----:B------:R-:W-:Y:S01]  /*1780*/  FMUL.FTZ R15, R12, 1.4426950216293334961 ;  /* 0x3fb8aa3b0c0f7820 */ /* 0x000fe20000410000 */
[C---:B-1----:R-:W-:Y:S01]  /*1790*/  FADD.FTZ R23, -R11.reuse, R23 ;  /* 0x000000170b177221 */ /* 0x042fe20000010100 */
[----:B------:R-:W0:Y:S01]  /*17a0*/  LDS R12, [R0+0x400] ;  /* 0x00040000000c7984 */ /* 0x000e220000000800 */
[----:B--2---:R-:W-:Y:S02]  /*17b0*/  FADD.FTZ R13, -R11, R13 ;  /* 0x0000000d0b0d7221 */ /* 0x004fe40000010100 */
[----:B------:R-:W-:Y:S01]  /*17c0*/  FMUL.FTZ R25, R23, 1.4426950216293334961 ;  /* 0x3fb8aa3b17197820 */ /* 0x000fe20000410000 */
[----:B------:R-:W1:Y:S01]  /*17d0*/  MUFU.EX2 R15, R15 ;  /* 0x0000000f000f7308 */ /* 0x000e620000000800 */
[----:B---3--:R-:W-:Y:S01]  /*17e0*/  FADD.FTZ R14, -R11, R14 ;  /* 0x0000000e0b0e7221 */ /* 0x008fe20000010100 */
[----:B------:R-:W-:-:S03]  /*17f0*/  FMUL.FTZ R23, R13, 1.4426950216293334961 ;  /* 0x3fb8aa3b0d177820 */ /* 0x000fc60000410000 */
[----:B------:R-:W-:Y:S01]  /*1800*/  FMUL.FTZ R29, R14, 1.4426950216293334961 ;  /* 0x3fb8aa3b0e1d7820 */ /* 0x000fe20000410000 */
[----:B----4-:R-:W-:Y:S02]  /*1810*/  FADD.FTZ R22, -R11, R22 ;  /* 0x000000160b167221 */ /* 0x010fe40000010100 */
[----:B------:R-:W2:Y:S01]  /*1820*/  MUFU.EX2 R25, R25 ;  /* 0x0000001900197308 */ /* 0x000ea20000000800 */
[----:B------:R-:W3:Y:S01]  /*1830*/  LDS R14, [R0+0xa00] ;  /* 0x000a0000000e7984 */ /* 0x000ee20000000800 */
[----:B------:R-:W-:-:S03]  /*1840*/  FMUL.FTZ R13, R22, 1.4426950216293334961 ;  /* 0x3fb8aa3b160d7820 */ /* 0x000fc60000410000 */
[----:B------:R-:W4:Y:S03]  /*1850*/  LDS R22, [R0+0xc00] ;  /* 0x000c000000167984 */ /* 0x000f260000000800 */
[----:B------:R-:W5:Y:S01]  /*1860*/  MUFU.EX2 R23, R23 ;  /* 0x0000001700177308 */ /* 0x000f620000000800 */
[----:B-1----:R-:W-:Y:S01]  /*1870*/  FADD.FTZ R4, R15, R4 ;  /* 0x000000040f047221 */ /* 0x002fe20000010000 */
[----:B------:R1:W-:Y:S06]  /*1880*/  STS [R0+-0x400], R15 ;  /* 0xfffc000f00007388 */ /* 0x0003ec0000000800 */
[----:B------:R-:W1:Y:S01]  /*1890*/  MUFU.EX2 R13, R13 ;  /* 0x0000000d000d7308 */ /* 0x000e620000000800 */
[----:B--2---:R-:W-:Y:S07]  /*18a0*/  STS [R0+-0x200], R25 ;  /* 0xfffe001900007388 */ /* 0x004fee0000000800 */
[----:B------:R-:W2:Y:S01]  /*18b0*/  MUFU.EX2 R29, R29 ;  /* 0x0000001d001d7308 */ /* 0x000ea20000000800 */
[----:B-----5:R-:W-:Y:S01]  /*18c0*/  STS [R0], R23 ;  /* 0x0000001700007388 */ /* 0x020fe20000000800 */
[----:B0-----:R-:W-:-:S04]  /*18d0*/  FADD.FTZ R12, -R11, R12 ;  /* 0x0000000c0b0c7221 */ /* 0x001fc80000010100 */
[----:B-1----:R-:W-:Y:S01]  /*18e0*/  FMUL.FTZ R15, R12, 1.4426950216293334961 ;  /* 0x3fb8aa3b0c0f7820 */ /* 0x002fe20000410000 */
[----:B------:R-:W-:Y:S01]  /*18f0*/  FADD.FTZ R12, R4, R25 ;  /* 0x00000019040c7221 */ /* 0x000fe20000010000 */
[----:B------:R3:W-:Y:S03]  /*1900*/  STS [R0+0x200], R13 ;  /* 0x0002000d00007388 */ /* 0x0007e60000000800 */
[----:B------:R-:W-:Y:S01]  /*1910*/  FADD.FTZ R12, R12, R23 ;  /* 0x000000170c0c7221 */ /* 0x000fe20000010000 */
[----:B------:R-:W0:Y:S01]  /*1920*/  LDS R4, [R0+0x800] ;  /* 0x0008000000047984 */ /* 0x000e220000000800 */
[----:B------:R-:W1:Y:S02]  /*1930*/  MUFU.EX2 R15, R15 ;  /* 0x0000000f000f7308 */ /* 0x000e640000000800 */
[----:B------:R-:W-:Y:S01]  /*1940*/  FADD.FTZ R12, R12, R13 ;  /* 0x0000000d0c0c7221 */ /* 0x000fe20000010000 */
[----:B------:R-:W5:Y:S01]  /*1950*/  LDS R25, [R0+0xe00] ;  /* 0x000e000000197984 */ /* 0x000f620000000800 */
[C---:B---3--:R-:W-:Y:S01]  /*1960*/  FADD.FTZ R13, -R11.reuse, R14 ;  /* 0x0000000e0b0d7221 */ /* 0x048fe20000010100 */
[----:B----4-:R-:W-:-:S02]  /*1970*/  FADD.FTZ R22, -R11, R22 ;  /* 0x000000160b167221 */ /* 0x010fc40000010100 */
[----:B------:R-:W3:Y:S01]  /*1980*/  LDS R23, [R0+0x1000] ;  /* 0x0010000000177984 */ /* 0x000ee20000000800 */
[----:B------:R-:W-:Y:S01]  /*1990*/  FMUL.FTZ R13, R13, 1.4426950216293334961 ;  /* 0x3fb8aa3b0d0d7820 */ /* 0x000fe20000410000 */
[----:B------:R-:W-:Y:S02]  /*19a0*/  FMUL.FTZ R22, R22, 1.4426950216293334961 ;  /* 0x3fb8aa3b16167820 */ /* 0x000fe40000410000 */
[----:B--2---:R-:W-:Y:S04]  /*19b0*/  STS [R0+0x600], R29 ;  /* 0x0006001d00007388 */ /* 0x004fe80000000800 */
[----:B-1----:R1:W-:Y:S01]  /*19c0*/  STS [R0+0x400], R15 ;  /* 0x0004000f00007388 */ /* 0x0023e20000000800 */
[----:B------:R-:W-:-:S04]  /*19d0*/  FADD.FTZ R12, R12, R15 ;  /* 0x0000000f0c0c7221 */ /* 0x000fc80000010000 */
[----:B------:R-:W-:Y:S01]  /*19e0*/  FADD.FTZ R12, R12, R29 ;  /* 0x0000001d0c0c7221 */ /* 0x000fe20000010000 */
[----:B-1----:R-:W1:Y:S08]  /*19f0*/  MUFU.EX2 R15, R13 ;  /* 0x0000000d000f7308 */ /* 0x002e700000000800 */
[----:B------:R2:W4:Y:S01]  /*1a00*/  MUFU.EX2 R13, R22 ;  /* 0x00000016000d7308 */ /* 0x0005220000000800 */
[----:B0-----:R-:W-:-:S04]  /*1a10*/  FADD.FTZ R4, -R11, R4 ;  /* 0x000000040b047221 */ /* 0x001fc80000010100 */
[----:B------:R-:W-:Y:S01]  /*1a20*/  FMUL.FTZ R4, R4, 1.4426950216293334961 ;  /* 0x3fb8aa3b04047820 */ /* 0x000fe20000410000 */
[----:B-----5:R-:W-:Y:S01]  /*1a30*/  FADD.FTZ R25, -R11, R25 ;  /* 0x000000190b197221 */ /* 0x020fe20000010100 */
[----:B--2---:R-:W0:Y:S02]  /*1a40*/  LDS R22, [R0+0x1400] ;  /* 0x0014000000167984 */ /* 0x004e240000000800 */
[----:B------:R2:W5:Y:S01]  /*1a50*/  MUFU.EX2 R14, R4 ;  /* 0x00000004000e7308 */ /* 0x0005620000000800 */
[----:B------:R-:W-:Y:S01]  /*1a60*/  FMUL.FTZ R29, R25, 1.4426950216293334961 ;  /* 0x3fb8aa3b191d7820 */ /* 0x000fe20000410000 */
[----:B---3--:R-:W-:Y:S01]  /*1a70*/  FADD.FTZ R25, -R11, R23 ;  /* 0x000000170b197221 */ /* 0x008fe20000010100 */
[----:B-1----:R-:W-:Y:S03]  /*1a80*/  STS [R0+0xa00], R15 ;  /* 0x000a000f00007388 */ /* 0x002fe60000000800 */
[----:B------:R-:W-:Y:S01]  /*1a90*/  FMUL.FTZ R25, R25, 1.4426950216293334961 ;  /* 0x3fb8aa3b19197820 */ /* 0x000fe20000410000 */
[----:B----4-:R-:W-:Y:S01]  /*1aa0*/  STS [R0+0xc00], R13 ;  /* 0x000c000d00007388 */ /* 0x010fe20000000800 */
[----:B------:R1:W3:Y:S03]  /*1ab0*/  MUFU.EX2 R23, R29 ;  /* 0x0000001d00177308 */ /* 0x0002e60000000800 */
[----:B--2---:R-:W2:Y:S05]  /*1ac0*/  LDS R4, [R0+0x1200] ;  /* 0x0012000000047984 */ /* 0x004eaa0000000800 */
[----:B------:R-:W4:Y:S01]  /*1ad0*/  MUFU.EX2 R25, R25 ;  /* 0x0000001900197308 */ /* 0x000f220000000800 */
[----:B-----5:R-:W-:Y:S01]  /*1ae0*/  FADD.FTZ R12, R12, R14 ;  /* 0x0000000e0c0c7221 */ /* 0x020fe20000010000 */
[----:B-1----:R-:W1:Y:S03]  /*1af0*/  LDS R29, [R0+0x1600] ;  /* 0x00160000001d7984 */ /* 0x002e660000000800 */
[----:B------:R-:W-:Y:S01]  /*1b00*/  FADD.FTZ R12, R12, R15 ;  /* 0x0000000f0c0c7221 */ /* 0x000fe20000010000 */
[----:B------:R-:W-:Y:S03]  /*1b10*/  STS [R0+0x800], R14 ;  /* 0x0008000e00007388 */ /* 0x000fe60000000800 */
[----:B------:R-:W-:Y:S01]  /*1b20*/  FADD.FTZ R12, R12, R13 ;  /* 0x0000000d0c0c7221 */ /* 0x000fe20000010000 */
[----:B------:R-:W5:Y:S03]  /*1b30*/  LDS R14, [R0+0x1800] ;  /* 0x00180000000e7984 */ /* 0x000f660000000800 */
[----:B---3--:R-:W-:Y:S01]  /*1b40*/  FADD.FTZ R12, R12, R23 ;  /* 0x000000170c0c7221 */ /* 0x008fe20000010000 */
[----:B------:R-:W3:Y:S03]  /*1b50*/  LDS R15, [R0+0x1a00] ;  /* 0x001a0000000f7984 */ /* 0x000ee60000000800 */
[----:B----4-:R-:W-:Y:S01]  /*1b60*/  FADD.FTZ R12, R12, R25 ;  /* 0x000000190c0c7221 */ /* 0x010fe20000010000 */
[----:B------:R4:W-:Y:S01]  /*1b70*/  STS [R0+0xe00], R23 ;  /* 0x000e001700007388 */ /* 0x0009e20000000800 */
[----:B0-----:R-:W-:-:S03]  /*1b80*/  FADD.FTZ R22, -R11, R22 ;  /* 0x000000160b167221 */ /* 0x001fc60000010100 */
[----:B------:R0:W-:Y:S01]  /*1b90*/  STS [R0+0x1000], R25 ;  /* 0x0010001900007388 */ /* 0x0001e20000000800 */
[----:B------:R-:W-:-:S04]  /*1ba0*/  FMUL.FTZ R22, R22, 1.4426950216293334961 ;  /* 0x3fb8aa3b16167820 */ /* 0x000fc80000410000 */
[----:B----4-:R-:W4:Y:S01]  /*1bb0*/  MUFU.EX2 R23, R22 ;  /* 0x0000001600177308 */ /* 0x010f220000000800 */
[----:B--2---:R-:W-:-:S04]  /*1bc0*/  FADD.FTZ R4, -R11, R4 ;  /* 0x000000040b047221 */ /* 0x004fc80000010100 */
[----:B------:R-:W-:Y:S01]  /*1bd0*/  FMUL.FTZ R4, R4, 1.4426950216293334961 ;  /* 0x3fb8aa3b04047820 */ /* 0x000fe20000410000 */
[----:B-1----:R-:W-:-:S03]  /*1be0*/  FADD.FTZ R29, -R11, R29 ;  /* 0x0000001d0b1d7221 */ /* 0x002fc60000010100 */
[----:B------:R-:W1:Y:S01]  /*1bf0*/  MUFU.EX2 R13, R4 ;  /* 0x00000004000d7308 */ /* 0x000e620000000800 */
[----:B------:R-:W-:Y:S01]  /*1c00*/  FMUL.FTZ R29, R29, 1.4426950216293334961 ;  /* 0x3fb8aa3b1d1d7820 */ /* 0x000fe20000410000 */
[----:B----4-:R-:W-:Y:S01]  /*1c10*/  STS [R0+0x1400], R23 ;  /* 0x0014001700007388 */ /* 0x010fe20000000800 */
[----:B-----5:R-:W-:-:S05]  /*1c20*/  FADD.FTZ R14, -R11, R14 ;  /* 0x0000000e0b0e7221 */ /* 0x020fca0000010100 */
[----:B0-----:R-:W0:Y:S01]  /*1c30*/  MUFU.EX2 R25, R29 ;  /* 0x0000001d00197308 */ /* 0x001e220000000800 */
[----:B---3--:R-:W-:Y:S01]  /*1c40*/  FADD.FTZ R15, -R11, R15 ;  /* 0x0000000f0b0f7221 */ /* 0x008fe20000010100 */
[----:B------:R-:W-:-:S03]  /*1c50*/  FMUL.FTZ R14, R14, 1.4426950216293334961 ;  /* 0x3fb8aa3b0e0e7820 */ /* 0x000fc60000410000 */
[----:B------:R-:W-:-:S03]  /*1c60*/  FMUL.FTZ R15, R15, 1.4426950216293334961 ;  /* 0x3fb8aa3b0f0f7820 */ /* 0x000fc60000410000 */
[----:B------:R-:W2:Y:S01]  /*1c70*/  MUFU.EX2 R29, R14 ;  /* 0x0000000e001d7308 */ /* 0x000ea20000000800 */
[----:B-1----:R-:W-:Y:S01]  /*1c80*/  FADD.FTZ R12, R12, R13 ;  /* 0x0000000d0c0c7221 */ /* 0x002fe20000010000 */
[----:B------:R-:W-:Y:S03]  /*1c90*/  STS [R0+0x1200], R13 ;  /* 0x0012000d00007388 */ /* 0x000fe60000000800 */
[----:B------:R-:W-:-:S03]  /*1ca0*/  FADD.FTZ R12, R12, R23 ;  /* 0x000000170c0c7221 */ /* 0x000fc60000010000 */
        /* <DEDUP_REMOVED lines=9> */
.L_x_1653:
[----:B------:R-:W-:Y:S05]  /*1d40*/  BSYNC B1 ;  /* 0x0000000000017941 */ /* 0x000fea0003800000 */
.L_x_1652:
        /* <DEDUP_REMOVED lines=8> */
[----:B------:R-:W2:Y:S04]  /*1dd0*/  LDS R15, [R0+0x200] ;  /* 0x00020000000f7984 */ /* 0x000ea80000000800 */
[----:B------:R-:W3:Y:S04]  /*1de0*/  LDS R22, [R0+0x400] ;  /* 0x0004000000167984 */ /* 0x000ee80000000800 */
[----:B------:R-:W4:Y:S01]  /*1df0*/  LDS R13, [R0+0x800] ;  /* 0x00080000000d7984 */ /* 0x000f220000000800 */
[C---:B0-----:R-:W-:Y:S01]  /*1e00*/  FADD.FTZ R12, -R11.reuse, R12 ;  /* 0x0000000c0b0c7221 */ /* 0x041fe20000010100 */
[----:B-1----:R-:W-:-:S03]  /*1e10*/  FADD.FTZ R14, -R11, R14 ;  /* 0x0000000e0b0e7221 */ /* 0x002fc60000010100 */
[----:B------:R-:W-:Y:S02]  /*1e20*/  FMUL.FTZ R3, R12, 1.4426950216293334961 ;  /* 0x3fb8aa3b0c037820 */ /* 0x000fe40000410000 */
[----:B------:R-:W0:Y:S01]  /*1e30*/  LDS R12, [R0] ;  /* 0x00000000000c7984 */ /* 0x000e220000000800 */
[----:B------:R-:W-:Y:S01]  /*1e40*/  FMUL.FTZ R25, R14, 1.4426950216293334961 ;  /* 0x3fb8aa3b0e197820 */ /* 0x000fe20000410000 */
[----:B------:R-:W1:Y:S01]  /*1e50*/  MUFU.EX2 R23, R3 ;  /* 0x0000000300177308 */ /* 0x000e620000000800 */
[C---:B--2---:R-:W-:Y:S01]  /*1e60*/  FADD.FTZ R15, -R11.reuse, R15 ;  /* 0x0000000f0b0f7221 */ /* 0x044fe20000010100 */
[----:B------:R-:W2:Y:S01]  /*1e70*/  LDS R14, [R0+0x600] ;  /* 0x00060000000e7984 */ /* 0x000ea20000000800 */
[----:B---3--:R-:W-:Y:S02]  /*1e80*/  FADD.FTZ R22, -R11, R22 ;  /* 0x000000160b167221 */ /* 0x008fe40000010100 */
[----:B------:R-:W-:Y:S02]  /*1e90*/  FMUL.FTZ R15, R15, 1.4426950216293334961 ;  /* 0x3fb8aa3b0f0f7820 */ /* 0x000fe40000410000 */
[----:B------:R-:W-:Y:S01]  /*1ea0*/  FMUL.FTZ R22, R22, 1.4426950216293334961 ;  /* 0x3fb8aa3b16167820 */ /* 0x000fe20000410000 */
[----:B------:R-:W3:Y:S08]  /*1eb0*/  MUFU.EX2 R25, R25 ;  /* 0x0000001900197308 */ /* 0x000ef00000000800 */
[----:B------:R-:W5:Y:S01]  /*1ec0*/  MUFU.EX2 R15, R15 ;  /* 0x0000000f000f7308 */ /* 0x000f620000000800 */
[----:B-1----:R-:W-:Y:S01]  /*1ed0*/  FADD.FTZ R4, R4, R23 ;  /* 0x0000001704047221 */ /* 0x002fe20000010000 */
[----:B------:R1:W-:Y:S03]  /*1ee0*/  STS [R0+-0x400], R23 ;  /* 0xfffc001700007388 */ /* 0x0003e60000000800 */
[----:B---3--:R-:W-:Y:S01]  /*1ef0*/  FADD.FTZ R3, R4, R25 ;  /* 0x0000001904037221 */ /* 0x008fe20000010000 */
[----:B------:R4:W-:Y:S02]  /*1f00*/  STS [R0+-0x200], R25 ;  /* 0xfffe001900007388 */ /* 0x0009e40000000800 */
[----:B-1----:R-:W1:Y:S02]  /*1f10*/  MUFU.EX2 R23, R22 ;  /* 0x0000001600177308 */ /* 0x002e640000000800 */
[----:B------:R-:W3:Y:S04]  /*1f20*/  LDS R4, [R0+0xa00] ;  /* 0x000a000000047984 */ /* 0x000ee80000000800 */
[----:B-----5:R-:W-:Y:S01]  /*1f30*/  STS [R0+0x200], R15 ;  /* 0x0002000f00007388 */ /* 0x020fe20000000800 */
[C---:B----4-:R-:W-:Y:S01]  /*1f40*/  FADD.FTZ R25, -R11.reuse, R13 ;  /* 0x0000000d0b197221 */ /* 0x050fe20000010100 */
[----:B0-----:R-:W-:-:S03]  /*1f50*/  FADD.FTZ R12, -R11, R12 ;  /* 0x0000000c0b0c7221 */ /* 0x001fc60000010100 */
[----:B------:R-:W-:Y:S01]  /*1f60*/  FMUL.FTZ R29, R25, 1.4426950216293334961 ;  /* 0x3fb8aa3b191d7820 */ /* 0x000fe20000410000 */
[----:B------:R-:W-:Y:S01]  /*1f70*/  FMUL.FTZ R12, R12, 1.4426950216293334961 ;  /* 0x3fb8aa3b0c0c7820 */ /* 0x000fe20000410000 */
[----:B--2---:R-:W-:Y:S01]  /*1f80*/  FADD.FTZ R14, -R11, R14 ;  /* 0x0000000e0b0e7221 */ /* 0x004fe20000010100 */
[----:B-1----:R-:W-:Y:S03]  /*1f90*/  STS [R0+0x400], R23 ;  /* 0x0004001700007388 */ /* 0x002fe60000000800 */
[----:B------:R-:W0:Y:S01]  /*1fa0*/  MUFU.EX2 R29, R29 ;  /* 0x0000001d001d7308 */ /* 0x000e220000000800 */
[----:B------:R-:W-:-:S07]  /*1fb0*/  FMUL.FTZ R14, R14, 1.4426950216293334961 ;  /* 0x3fb8aa3b0e0e7820 */ /* 0x000fce0000410000 */
[----:B------:R-:W1:Y:S08]  /*1fc0*/  MUFU.EX2 R12, R12 ;  /* 0x0000000c000c7308 */ /* 0x000e700000000800 */
[----:B------:R-:W2:Y:S01]  /*1fd0*/  MUFU.EX2 R13, R14 ;  /* 0x0000000e000d7308 */ /* 0x000ea20000000800 */
[----:B0-----:R-:W-:Y:S01]  /*1fe0*/  STS [R0+0x800], R29 ;  /* 0x0008001d00007388 */ /* 0x001fe20000000800 */
[----:B---3--:R-:W-:-:S03]  /*1ff0*/  FADD.FTZ R4, -R11, R4 ;  /* 0x000000040b047221 */ /* 0x008fc60000010100 */
[----:B-1----:R-:W-:Y:S01]  /*2000*/  STS [R0], R12 ;  /* 0x0000000c00007388 */ /* 0x002fe20000000800 */
[----:B------:R-:W-:Y:S01]  /*2010*/  FMUL.FTZ R25, R4, 1.4426950216293334961 ;  /* 0x3fb8aa3b04197820 */ /* 0x000fe20000410000 */
[----:B------:R-:W-:-:S04]  /*2020*/  FADD.FTZ R4, R3, R12 ;  /* 0x0000000c03047221 */ /* 0x000fc80000010000 */
[----:B------:R-:W-:Y:S01]  /*2030*/  FADD.FTZ R4, R4, R15 ;  /* 0x0000000f04047221 */ /* 0x000fe20000010000 */
[----:B------:R-:W0:Y:S01]  /*2040*/  MUFU.EX2 R25, R25 ;  /* 0x0000001900197308 */ /* 0x000e220000000800 */
[----:B--2---:R-:W-:Y:S02]  /*2050*/  STS [R0+0x600], R13 ;  /* 0x0006000d00007388 */ /* 0x004fe40000000800 */
[----:B------:R-:W-:-:S04]  /*2060*/  FADD.FTZ R4, R4, R23 ;  /* 0x0000001704047221 */ /* 0x000fc80000010000 */
[----:B------:R-:W-:-:S04]  /*2070*/  FADD.FTZ R4, R4, R13 ;  /* 0x0000000d04047221 */ /* 0x000fc80000010000 */
[----:B------:R-:W-:Y:S01]  /*2080*/  FADD.FTZ R4, R4, R29 ;  /* 0x0000001d04047221 */ /* 0x000fe20000010000 */
[----:B0-----:R0:W-:Y:S03]  /*2090*/  STS [R0+0xa00], R25 ;  /* 0x000a001900007388 */ /* 0x0011e60000000800 */
[----:B------:R-:W-:Y:S01]  /*20a0*/  FADD.FTZ R4, R4, R25 ;  /* 0x0000001904047221 */ /* 0x000fe20000010000 */
[----:B0-----:R-:W-:-:S07]  /*20b0*/  VIADD R0, R0, 0x1000 ;  /* 0x0000100000007836 */ /* 0x001fce0000000000 */
.L_x_1656:
[----:B------:R-:W-:Y:S05]  /*20c0*/  BSYNC B1 ;  /* 0x0000000000017941 */ /* 0x000fea0003800000 */
.L_x_1655:
        /* <DEDUP_REMOVED lines=26> */
.L_x_1648:
[----:B------:R-:W-:Y:S05]  /*2270*/  BSYNC B0 ;  /* 0x0000000000007941 */ /* 0x000fea0003800000 */
.L_x_1647:
        /* <DEDUP_REMOVED lines=16> */
[----:B------:R-:W-:Y:S02]  /*2380*/  @!P0 LOP3.LUT R12, R12, 0x1ffffffc, RZ, 0xc0, !PT ;  /* 0x1ffffffc0c0c8812 */ /* 0x000fe400078ec0ff */
[----:B------:R-:W-:Y:S01]  /*2390*/  @!P3 IADD3 R13, R13, 0x180, RZ ;  /* 0x000001800d0db810 */ /* 0x000fe20007ffe0ff */
[----:B-1----:R-:W-:-:S05]  /*23a0*/  FADD.FTZ R4, R14, R3 ;  /* 0x000000030e047221 */ /* 0x002fca0000010000 */
[----:B------:R-:W1:Y:S01]  /*23b0*/  SHFL.BFLY PT, R3, R4, 0x1, 0x1f ;  /* 0x0c201f0004037f89 */ /* 0x000e6200000e0000 */
[----:B--2---:R-:W-:-:S05]  /*23c0*/  @!P0 LEA R15, R22, R15, 0x18 ;  /* 0x0000000f160f8211 */ /* 0x004fca00078ec0ff */
[----:B------:R-:W-:Y:S01]  /*23d0*/  @!P0 IMAD.IADD R12, R15, 0x1, R12 ;  /* 0x000000010f0c8824 */ /* 0x000fe200078e020c */
        /* <DEDUP_REMOVED lines=14> */
[----:B------:R-:W-:Y:S01]  /*24c0*/  LOP3.LUT R20, RZ, R20, RZ, 0x33, !PT ;  /* 0x00000014ff147212 */ /* 0x000fe200078e33ff */
[----:B------:R-:W-:Y:S01]  /*24d0*/  IMAD.MOV.U32 R4, RZ, RZ, R18 ;  /* 0x000000ffff047224 */ /* 0x000fe200078e0012 */
        /* <DEDUP_REMOVED lines=19> */
.L_x_1661:
[----:B------:R-:W1:Y:S01]  /*2610*/  LDS R5, [R3] ;  /* 0x0000000003057984 */ /* 0x000e620000000800 */
[----:B------:R-:W-:Y:S02]  /*2620*/  VIADD R2, R2, 0xffffffff ;  /* 0xffffffff02027836 */ /* 0x000fe40000000000 */
[----:B------:R-:W-:-:S03]  /*2630*/  VIADD R4, R4, 0x80 ;  /* 0x0000008004047836 */ /* 0x000fc60000000000 */
[----:B------:R-:W-:Y:S01]  /*2640*/  ISETP.NE.AND P0, PT, R2, RZ, PT ;  /* 0x000000ff0200720c */ /* 0x000fe20003f05270 */
[----:B-1----:R-:W-:-:S05]  /*2650*/  FMUL.FTZ R12, R5, R0 ;  /* 0x00000000050c7220 */ /* 0x002fca0000410000 */
[----:B------:R1:W-:Y:S02]  /*2660*/  STS [R3], R12 ;  /* 0x0000000c03007388 */ /* 0x0003e40000000800 */
[----:B-1----:R-:W-:-:S05]  /*2670*/  IADD3 R3, R3, 0x200, RZ ;  /* 0x0000020003037810 */ /* 0x002fca0007ffe0ff */
[----:B------:R-:W-:Y:S05]  /*2680*/  @P0 BRA `(.L_x_1661) ;  /* 0xfffffffc00e00947 */ /* 0x000fea000383ffff */
.L_x_1660:
[----:B------:R-:W-:Y:S05]  /*2690*/  BSYNC B1 ;  /* 0x0000000000017941 */ /* 0x000fea0003800000 */
.L_x_1659:
        /* <DEDUP_REMOVED lines=14> */
.L_x_1664:
        /* <DEDUP_REMOVED lines=23> */
[----:B------:R-:W-:Y:S04]  /*28f0*/  STS [R2+0xa00], R12 ;  /* 0x000a000c02007388 */ /* 0x000fe80000000800 */
[----:B------:R-:W0:Y:S04]  /*2900*/  LDS R5, [R2+0xe00] ;  /* 0x000e000002057984 */ /* 0x000e280000000800 */
[----:B------:R-:W3:Y:S01]  /*2910*/  LDS R15, [R2+0x1000] ;  /* 0x00100000020f7984 */ /* 0x000ee20000000800 */
[----:B-1----:R-:W-:-:S03]  /*2920*/  FMUL.FTZ R20, R25, R0 ;  /* 0x0000000019147220 */ /* 0x002fc60000410000 */
[----:B------:R-:W1:Y:S01]  /*2930*/  LDS R22, [R2+0x1200] ;  /* 0x0012000002167984 */ /* 0x000e620000000800 */
[----:B--2---:R-:W-:-:S03]  /*2940*/  FMUL.FTZ R16, R29, R0 ;  /* 0x000000001d107220 */ /* 0x004fc60000410000 */
[----:B------:R-:W2:Y:S04]  /*2950*/  LDS R12, [R2+0x1400] ;  /* 0x00140000020c7984 */ /* 0x000ea80000000800 */
[----:B------:R-:W4:Y:S04]  /*2960*/  LDS R29, [R2+0x1600] ;  /* 0x00160000021d7984 */ /* 0x000f280000000800 */
[----:B------:R-:W5:Y:S04]  /*2970*/  LDS R25, [R2+0x1800] ;  /* 0x0018000002197984 */ /* 0x000f680000000800 */
[----:B------:R-:W5:Y:S04]  /*2980*/  LDS R23, [R2+0x1a00] ;  /* 0x001a000002177984 */ /* 0x000f680000000800 */
[----:B------:R-:W-:Y:S04]  /*2990*/  STS [R2+0x600], R16 ;  /* 0x0006001002007388 */ /* 0x000fe80000000800 */
[----:B------:R-:W-:Y:S04]  /*29a0*/  STS [R2+0x800], R20 ;  /* 0x0008001402007388 */ /* 0x000fe80000000800 */
[----:B------:R-:W-:Y:S01]  /*29b0*/  STS [R2+0xc00], R14 ;  /* 0x000c000e02007388 */ /* 0x000fe20000000800 */
[-C--:B0-----:R-:W-:Y:S01]  /*29c0*/  FMUL.FTZ R5, R5, R0.reuse ;  /* 0x0000000005057220 */ /* 0x081fe20000410000 */
[----:B---3--:R-:W-:-:S04]  /*29d0*/  FMUL.FTZ R15, R15, R0 ;  /* 0x000000000f0f7220 */ /* 0x008fc80000410000 */
[----:B------:R-:W-:Y:S01]  /*29e0*/  STS [R2+0xe00], R5 ;  /* 0x000e000502007388 */ /* 0x000fe20000000800 */
[----:B-1----:R-:W-:-:S03]  /*29f0*/  FMUL.FTZ R22, R22, R0 ;  /* 0x0000000016167220 */ /* 0x002fc60000410000 */
        /* <DEDUP_REMOVED lines=12> */
.L_x_1663:
[----:B------:R-:W-:Y:S05]  /*2ac0*/  BSYNC B1 ;  /* 0x0000000000017941 */ /* 0x000fea0003800000 */
.L_x_1662:
        /* <DEDUP_REMOVED lines=31> */
.L_x_1666:
[----:B------:R-:W-:Y:S05]  /*2cc0*/  BSYNC B1 ;  /* 0x0000000000017941 */ /* 0x000fea0003800000 */
.L_x_1665:
        /* <DEDUP_REMOVED lines=14> */
.L_x_1658:
[----:B------:R-:W-:Y:S05]  /*2db0*/  BSYNC B0 ;  /* 0x0000000000007941 */ /* 0x000fea0003800000 */
.L_x_1657:
        /* <DEDUP_REMOVED lines=22> */
.L_x_1668:
[----:B------:R-:W-:Y:S05]  /*2f20*/  BSYNC B0 ;  /* 0x0000000000007941 */ /* 0x000fea0003800000 */
.L_x_1667:
[----:B------:R-:W-:Y:S04]  /*2f30*/  BSSY B6, `(.L_x_1669) ;  /* 0x000003c000067945 */ /* 0x000fe80003800000 */
[----:B------:R-:W-:Y:S05]  /*2f40*/  @P1 BRA `(.L_x_1670) ;  /* 0x0000000000e81947 */ /* 0x000fea0003800000 */
[----:B-1-3--:R-:W0:Y:S01]  /*2f50*/  LDC R13, c[0x0][0x290] ;  /* 0x0000a400ff0d7b82 */ /* 0x00ae220000000800 */
[----:B------:R-:W1:Y:S01]  /*2f60*/  I2F.RP R12, R9 ;  /* 0x00000009000c7306 */ /* 0x000e620000209400 */
[----:B------:R-:W-:Y:S02]  /*2f70*/  ULDC UR4, c[0x0][0x28c] ;  /* 0x0000a30000047ab9 */ /* 0x000fe40000000800 */
[----:B------:R-:W-:-:S04]  /*2f80*/  VIADD R8, R8, -UR4 ;  /* 0x8000000408087c36 */ /* 0x000fc80008000000 */
[----:B------:R-:W3:Y:S01]  /*2f90*/  LDC R0, c[0x0][0x294] ;  /* 0x0000a500ff007b82 */ /* 0x000ee20000000800 */
[----:B-1----:R-:W2:Y:S01]  /*2fa0*/  MUFU.RCP R12, R12 ;  /* 0x0000000c000c7308 */ /* 0x002ea20000001000 */
[----:B0-----:R-:W-:Y:S02]  /*2fb0*/  IABS R11, R13 ;  /* 0x0000000d000b7213 */ /* 0x001fe40000000000 */
[----:B------:R-:W-:-:S05]  /*2fc0*/  ISETP.NE.AND P1, PT, R13, RZ, PT ;  /* 0x000000ff0d00720c */ /* 0x000fca0003f25270 */
[----:B------:R-:W0:Y:S01]  /*2fd0*/  I2F.RP R14, R11 ;  /* 0x0000000b000e7306 */ /* 0x000e220000209400 */
[----:B---3--:R-:W-:Y:S01]  /*2fe0*/  ISETP.NE.AND P2, PT, R0, RZ, PT ;  /* 0x000000ff0000720c */ /* 0x008fe20003f45270 */
[----:B--2---:R-:W-:-:S06]  /*2ff0*/  VIADD R3, R12, 0xffffffe ;  /* 0x0ffffffe0c037836 */ /* 0x004fcc0000000000 */
[----:B------:R-:W1:Y:S08]  /*3000*/  F2I.FTZ.U32.TRUNC.NTZ R3, R3 ;  /* 0x0000000300037305 */ /* 0x000e70000021f000 */
[----:B0-----:R-:W0:Y:S01]  /*3010*/  MUFU.RCP R14, R14 ;  /* 0x0000000e000e7308 */ /* 0x001e220000001000 */
[----:B-1----:R-:W-:-:S05]  /*3020*/  IADD3 R2, RZ, -R3, RZ ;  /* 0x80000003ff027210 */ /* 0x002fca0007ffe0ff */
[----:B------:R-:W-:Y:S02]  /*3030*/  IMAD R15, R2, R9, RZ ;  /* 0x00000009020f7224 */ /* 0x000fe400078e02ff */
[----:B------:R-:W-:Y:S02]  /*3040*/  IMAD.MOV.U32 R2, RZ, RZ, RZ ;  /* 0x000000ffff027224 */ /* 0x000fe400078e00ff */
[----:B0-----:R-:W-:Y:S02]  /*3050*/  VIADD R4, R14, 0xffffffe ;  /* 0x0ffffffe0e047836 */ /* 0x001fe40000000000 */
[----:B------:R-:W-:Y:S02]  /*3060*/  IMAD.HI.U32 R2, R3, R15, R2 ;  /* 0x0000000f03027227 */ /* 0x000fe400078e0002 */
[----:B------:R0:W1:Y:S02]  /*3070*/  F2I.FTZ.U32.TRUNC.NTZ R5, R4 ;  /* 0x0000000400057305 */ /* 0x000064000021f000 */
[----:B0-----:R-:W-:Y:S01]  /*3080*/  HFMA2.MMA R4, -RZ, RZ, 0, 0 ;  /* 0x00000000ff047435 */ /* 0x001fe200000001ff */
[----:B-1----:R-:W-:-:S04]  /*3090*/  IMAD.MOV R12, RZ, RZ, -R5 ;  /* 0x000000ffff0c7224 */ /* 0x002fc800078e0a05 */
[----:B------:R-:W-:Y:S01]  /*30a0*/  IMAD R3, R12, R11, RZ ;  /* 0x0000000b0c037224 */ /* 0x000fe200078e02ff */
[----:B------:R-:W-:-:S04]  /*30b0*/  IABS R12, R0 ;  /* 0x00000000000c7213 */ /* 0x000fc80000000000 */
[----:B------:R-:W-:-:S04]  /*30c0*/  IMAD.HI.U32 R4, R5, R3, R4 ;  /* 0x0000000305047227 */ /* 0x000fc800078e0004 */
[----:B------:R-:W-:-:S07]  /*30d0*/  IMAD.MOV.U32 R3, RZ, RZ, R12 ;  /* 0x000000ffff037224 */ /* 0x000fce00078e000c */
.L_x_1672:
        /* <DEDUP_REMOVED lines=8> */
[----:B------:R-:W-:Y:S01]  /*3160*/  @!P3 IMAD.IADD R14, R14, 0x1, -R3 ;  /* 0x000000010e0eb824 */ /* 0x000fe200078e0a03 */
[----:B------:R-:W-:-:S04]  /*3170*/  @!P3 IADD3 R12, R12, 0x1, RZ ;  /* 0x000000010c0cb810 */ /* 0x000fc80007ffe0ff */
[----:B------:R-:W-:-:S13]  /*3180*/  ISETP.GE.U32.AND P0, PT, R14, R9, PT ;  /* 0x000000090e00720c */ /* 0x000fda0003f06070 */
[----:B------:R-:W-:-:S04]  /*3190*/  @P0 VIADD R12, R12, 0x1 ;  /* 0x000000010c0c0836 */ /* 0x000fc80000000000 */
[----:B------:R-:W-:-:S05]  /*31a0*/  IMAD.MOV.U32 R15, RZ, RZ, R12 ;  /* 0x000000ffff0f7224 */ /* 0x000fca00078e000c */
        /* <DEDUP_REMOVED lines=20> */
.L_x_1670:
[----:B------:R-:W-:Y:S05]  /*32f0*/  BSYNC B6 ;  /* 0x0000000000067941 */ /* 0x000fea0003800000 */
.L_x_1669:
[----:B------:R-:W-:-:S03]  /*3300*/  UMOV UR4, 0xffffffff ;  /* 0xffffffff00047882 */ /* 0x000fc60000000000 */
[----:B------:R-:W-:Y:S05]  /*3310*/  BRA.DIV UR4, `(.L_x_1673) ;  /* 0x00000012047c7947 */ /* 0x000fea000b800000 */
[----:B------:R-:W-:Y:S01]  /*3320*/  HFMA2.MMA R16, -RZ, RZ, 0, 0 ;  /* 0x00000000ff107435 */ /* 0x000fe200000001ff */
[----:B------:R-:W-:Y:S02]  /*3330*/  CS2R R6, SRZ ;  /* 0x0000000000067805 */ /* 0x000fe4000001ff00 */
[----:B--23--:R-:W-:Y:S02]  /*3340*/  CS2R R2, SRZ ;  /* 0x0000000000027805 */ /* 0x00cfe4000001ff00 */
[----:B------:R-:W-:Y:S02]  /*3350*/  CS2R R4, SRZ ;  /* 0x0000000000047805 */ /* 0x000fe4000001ff00 */
[----:B------:R-:W-:Y:S01]  /*3360*/  CS2R R8, SRZ ;  /* 0x0000000000087805 */ /* 0x000fe2000001ff00 */
[----:B-1----:R-:W-:Y:S02]  /*3370*/  IMAD.MOV.U32 R0, RZ, RZ, RZ ;  /* 0x000000ffff007224 */ /* 0x002fe400078e00ff */
        /* <DEDUP_REMOVED lines=13> */
.L_x_1700:
[----:B------:R-:W-:Y:S05]  /*3450*/  WARPSYNC.ALL ;  /* 0x0000000000007948 */ /* 0x000fea0003800000 */
[----:B------:R-:W1:Y:S01]  /*3460*/  S2UR UR5, SR_CgaCtaId ;  /* 0x00000000000579c3 */ /* 0x000e620000008800 */
[C---:B------:R-:W-:Y:S01]  /*3470*/  LOP3.LUT R5, R27.reuse, 0x1, RZ, 0xc0, !PT ;  /* 0x000000011b057812 */ /* 0x040fe200078ec0ff */
[----:B------:R-:W-:Y:S01]  /*3480*/  UMOV UR4, 0x400 ;  /* 0x0000040000047882 */ /* 0x000fe20000000000 */
[----:B------:R-:W-:Y:S01]  /*3490*/  LEA.HI R12, R27, R27, RZ, 0x1 ;  /* 0x0000001b1b0c7211 */ /* 0x000fe200078f08ff */
[----:B------:R-:W-:-:S04]  /*34a0*/  UIADD3 UR4, UR4, 0x1a0, URZ ;  /* 0x000001a004047890 */ /* 0x000fc8000fffe03f */
[----:B------:R-:W-:Y:S01]  /*34b0*/  BAR.SYNC.DEFER_BLOCKING 0x0 ;  /* 0x0000000000007b1d */ /* 0x000fe20000010000 */
[----:B------:R-:W-:Y:S01]  /*34c0*/  ISETP.NE.AND P0, PT, R5, RZ, PT ;  /* 0x000000ff0500720c */ /* 0x000fe20003f05270 */
[C---:B------:R-:W-:Y:S01]  /*34d0*/  VIADD R8, R18.reuse, 0x1f ;  /* 0x0000001f12087836 */ /* 0x040fe20000000000 */
[C---:B------:R-:W-:Y:S02]  /*34e0*/  LOP3.LUT R5, R18.reuse, 0xffffffc0, RZ, 0xc0, !PT ;  /* 0xffffffc012057812 */ /* 0x040fe400078ec0ff */
[----:B------:R-:W-:Y:S01]  /*34f0*/  SHF.R.S32.HI R12, RZ, 0x1, R12 ;  /* 0x00000001ff0c7819 */ /* 0x000fe2000001140c */
[----:B------:R-:W-:Y:S01]  /*3500*/  BSSY B0, `(.L_x_1674) ;  /* 0x0000019000007945 */ /* 0x000fe20003800000 */
[----:B------:R-:W-:Y:S02]  /*3510*/  ISETP.NE.OR P5, PT, R5, 0x40, P0 ;  /* 0x000000400500780c */ /* 0x000fe400007a5670 */
[C---:B------:R-:W-:Y:S02]  /*3520*/  LOP3.LUT R5, R18.reuse, 0xffffffe0, RZ, 0xc0, !PT ;  /* 0xffffffe012057812 */ /* 0x040fe400078ec0ff */
[----:B------:R-:W-:-:S02]  /*3530*/  ISETP.GT.OR P1, PT, R18, 0x3f, P0 ;  /* 0x0000003f1200780c */ /* 0x000fc40000724670 */
[----:B------:R-:W-:Y:S01]  /*3540*/  ISETP.NE.OR P4, PT, R5, 0x20, P0 ;  /* 0x000000200500780c */ /* 0x000fe20000785670 */
[----:B------:R-:W-:Y:S01]  /*3550*/  IMAD R5, R19, 0xc0, R12 ;  /* 0x000000c013057824 */ /* 0x000fe200078e020c */
[----:B------:R-:W-:Y:S01]  /*3560*/  ISETP.GT.OR P2, PT, R18, 0x1f, P0 ;  /* 0x0000001f1200780c */ /* 0x000fe20000744670 */
[----:B------:R-:W-:Y:S01]  /*3570*/  FADD.FTZ R19, RZ, R14 ;  /* 0x0000000eff137221 */ /* 0x000fe20000010000 */
[----:B------:R-:W-:Y:S01]  /*3580*/  MOV R18, R4 ;  /* 0x0000000400127202 */ /* 0x000fe20000000f00 */
[----:B-1----:R-:W-:Y:S01]  /*3590*/  ULEA UR4, UR5, UR4, 0x18 ;  /* 0x0000000405047291 */ /* 0x002fe2000f8ec03f */
[----:B------:R-:W-:-:S05]  /*35a0*/  ISETP.GT.U32.AND P3, PT, R8, 0x3e, PT ;  /* 0x0000003e0800780c */ /* 0x000fca0003f64070 */
[----:B------:R-:W-:Y:S01]  /*35b0*/  LEA R4, R5, UR4, 0x2 ;  /* 0x0000000405047c11 */ /* 0x000fe2000f8e10ff */
[----:B------:R-:W-:Y:S07]  /*35c0*/  @P5 BRA `(.L_x_1675) ;  /* 0x0000000000305947 */ /* 0x000fee0003800000 */
        /* <DEDUP_REMOVED lines=12> */
.L_x_1675:
[----:B------:R-:W-:Y:S05]  /*3690*/  BSYNC B0 ;  /* 0x0000000000007941 */ /* 0x000fea0003800000 */
.L_x_1674:
[----:B------:R-:W-:Y:S06]  /*36a0*/  BAR.SYNC.DEFER_BLOCKING 0x0 ;  /* 0x0000000000007b1d */ /* 0x000fec0000010000 */
[----:B------:R-:W-:Y:S04]  /*36b0*/  BSSY B0, `(.L_x_1676) ;  /* 0x000001a000007945 */ /* 0x000fe80003800000 */
[----:B------:R-:W-:Y:S05]  /*36c0*/  @P1 BRA `(.L_x_1677) ;  /* 0x0000000000601947 */ /* 0x000fea0003800000 */
[----:B------:R-:W1:Y:S04]  /*36d0*/  LDS R5, [R4] ;  /* 0x0000000004057984 */ /* 0x000e680000000800 */
[----:B------:R-:W2:Y:S04]  /*36e0*/  LDS R8, [R4+0x40] ;  /* 0x0000400004087984 */ /* 0x000ea80000000800 */
[----:B------:R-:W3:Y:S04]  /*36f0*/  LDS R9, [R4+0x80] ;  /* 0x0000800004097984 */ /* 0x000ee80000000800 */
[----:B------:R-:W4:Y:S04]  /*3700*/  LDS R10, [R4+0xc0] ;  /* 0x0000c000040a7984 */ /* 0x000f280000000800 */
[----:B0-----:R-:W0:Y:S04]  /*3710*/  LDS R11, [R4+0x200] ;  /* 0x00020000040b7984 */ /* 0x001e280000000800 */
[----:B------:R-:W5:Y:S04]  /*3720*/  LDS R14, [R4+0x240] ;  /* 0x00024000040e7984 */ /* 0x000f680000000800 */
[----:B------:R-:W5:Y:S04]  /*3730*/  LDS R13, [R4+0x280] ;  /* 0x00028000040d7984 */ /* 0x000f680000000800 */
[----:B------:R-:W5:Y:S01]  /*3740*/  LDS R16, [R4+0x2c0] ;  /* 0x0002c00004107984 */ /* 0x000f620000000800 */
        /* <DEDUP_REMOVED lines=8> */
[----:B0-----:R-:W-:Y:S01]  /*37d0*/  FADD.FTZ R20, R20, R11 ;  /* 0x0000000b14147221 */ /* 0x001fe20000010000 */
[----:B-----5:R-:W-:Y:S01]  /*37e0*/  FADD.FTZ R21, R21, R14 ;  /* 0x0000000e15157221 */ /* 0x020fe20000010000 */
[----:B------:R-:W-:Y:S01]  /*37f0*/  FADD.FTZ R18, R18, R13 ;  /* 0x0000000d12127221 */ /* 0x000fe20000010000 */
[----:B------:R-:W-:Y:S01]  /*3800*/  FADD.FTZ R19, R19, R16 ;  /* 0x0000001013137221 */ /* 0x000fe20000010000 */
[----:B-1----:R-:W-:Y:S01]  /*3810*/  FADD.FTZ R0, R0, R5 ;  /* 0x0000000500007221 */ /* 0x002fe20000010000 */
[----:B--2---:R-:W-:Y:S01]  /*3820*/  FADD.FTZ R25, R25, R8 ;  /* 0x0000000819197221 */ /* 0x004fe20000010000 */
[----:B---3--:R-:W-:Y:S01]  /*3830*/  FADD.FTZ R22, R22, R9 ;  /* 0x0000000916167221 */ /* 0x008fe20000010000 */
[----:B----4-:R-:W-:-:S07]  /*3840*/  FADD.FTZ R23, R23, R10 ;  /* 0x0000000a17177221 */ /* 0x010fce0000010000 */
.L_x_1677:
[----:B------:R-:W-:Y:S05]  /*3850*/  BSYNC B0 ;  /* 0x0000000000007941 */ /* 0x000fea0003800000 */
.L_x_1676:
        /* <DEDUP_REMOVED lines=15> */
.L_x_1679:
[----:B------:R-:W-:Y:S05]  /*3950*/  BSYNC B0 ;  /* 0x0000000000007941 */ /* 0x000fea0003800000 */
.L_x_1678:
[----:B------:R-:W-:Y:S06]  /*3960*/  BAR.SYNC.DEFER_BLOCKING 0x0 ;  /* 0x0000000000007b1d */ /* 0x000fec0000010000 */
[----:B------:R-:W-:Y:S04]  /*3970*/  BSSY B0, `(.L_x_1680) ;  /* 0x000001a000007945 */ /* 0x000fe80003800000 */
[----:B------:R-:W-:Y:S05]  /*3980*/  @P2 BRA `(.L_x_1681) ;  /* 0x0000000000602947 */ /* 0x000fea0003800000 */
[----:B------:R-:W1:Y:S04]  /*3990*/  LDS R5, [R4] ;  /* 0x0000000004057984 */ /* 0x000e680000000800 */
[----:B------:R-:W3:Y:S04]  /*39a0*/  LDS R8, [R4+0x40] ;  /* 0x0000400004087984 */ /* 0x000ee80000000800 */
[----:B------:R-:W4:Y:S04]  /*39b0*/  LDS R9, [R4+0x80] ;  /* 0x0000800004097984 */ /* 0x000f280000000800 */
[----:B------:R-:W5:Y:S04]  /*39c0*/  LDS R10, [R4+0x140] ;  /* 0x00014000040a7984 */ /* 0x000f680000000800 */
[----:B------:R-:W5:Y:S04]  /*39d0*/  LDS R14, [R4+0x1c0] ;  /* 0x0001c000040e7984 */ /* 0x000f680000000800 */
[----:B0-----:R-:W0:Y:S04]  /*39e0*/  @!P0 LDS R11, [R4+0x200] ;  /* 0x00020000040b8984 */ /* 0x001e280000000800 */
[----:B------:R-:W0:Y:S04]  /*39f0*/  @!P0 LDS R16, [R4+0x240] ;  /* 0x0002400004108984 */ /* 0x000e280000000800 */
[----:B------:R-:W0:Y:S04]  /*3a00*/  @!P0 LDS R13, [R4+0x280] ;  /* 0x00028000040d8984 */ /* 0x000e280000000800 */
[----:B------:R-:W0:Y:S01]  /*3a10*/  @!P0 LDS R15, [R4+0x2c0] ;  /* 0x0002c000040f8984 */ /* 0x000e220000000800 */
[----:B-12---:R-:W-:-:S03]  /*3a20*/  FADD.FTZ R6, R6, R5 ;  /* 0x0000000506067221 */ /* 0x006fc60000010000 */
[----:B------:R-:W1:Y:S01]  /*3a30*/  LDS R5, [R4+0x100] ;  /* 0x0001000004057984 */ /* 0x000e620000000800 */
[----:B---3--:R-:W-:-:S03]  /*3a40*/  FADD.FTZ R7, R7, R8 ;  /* 0x0000000807077221 */ /* 0x008fc60000010000 */
[----:B------:R-:W2:Y:S01]  /*3a50*/  LDS R8, [R4+0xc0] ;  /* 0x0000c00004087984 */ /* 0x000ea20000000800 */
[----:B----4-:R-:W-:-:S03]  /*3a60*/  FADD.FTZ R2, R2, R9 ;  /* 0x0000000902027221 */ /* 0x010fc60000010000 */
[----:B------:R-:W3:Y:S01]  /*3a70*/  LDS R9, [R4+0x180] ;  /* 0x0001800004097984 */ /* 0x000ee20000000800 */
[----:B-----5:R-:W-:Y:S01]  /*3a80*/  FADD.FTZ R25, R25, R10 ;  /* 0x0000000a19197221 */ /* 0x020fe20000010000 */
[----:B------:R-:W-:Y:S01]  /*3a90*/  FADD.FTZ R23, R23, R14 ;  /* 0x0000000e17177221 */ /* 0x000fe20000010000 */
[----:B0-----:R-:W-:Y:S01]  /*3aa0*/  @!P0 FADD.FTZ R20, R20, R11 ;  /* 0x0000000b14148221 */ /* 0x001fe20000010000 */
[----:B------:R-:W-:Y:S01]  /*3ab0*/  @!P0 FADD.FTZ R21, R21, R16 ;  /* 0x0000001015158221 */ /* 0x000fe20000010000 */
[----:B------:R-:W-:Y:S01]  /*3ac0*/  @!P0 FADD.FTZ R18, R18, R13 ;  /* 0x0000000d12128221 */ /* 0x000fe20000010000 */
[----:B------:R-:W-:Y:S01]  /*3ad0*/  @!P0 FADD.FTZ R19, R19, R15 ;  /* 0x0000000f13138221 */ /* 0x000fe20000010000 */
[----:B-1----:R-:W-:Y:S01]  /*3ae0*/  FADD.FTZ R0, R0, R5 ;  /* 0x0000000500007221 */ /* 0x002fe20000010000 */
[----:B--2---:R-:W-:Y:S01]  /*3af0*/  FADD.FTZ R3, R3, R8 ;  /* 0x0000000803037221 */ /* 0x004fe20000010000 */
[----:B---3--:R-:W-:-:S07]  /*3b00*/  FADD.FTZ R22, R22, R9 ;  /* 0x0000000916167221 */ /* 0x008fce0000010000 */
.L_x_1681:
[----:B------:R-:W-:Y:S05]  /*3b10*/  BSYNC B0 ;  /* 0x0000000000007941 */ /* 0x000fea0003800000 */
.L_x_1680:
[----:B------:R-:W-:Y:S06]  /*3b20*/  BAR.SYNC.DEFER_BLOCKING 0x0 ;  /* 0x0000000000007b1d */ /* 0x000fec0000010000 */
[----:B------:R-:W-:Y:S05]  /*3b30*/  @P3 EXIT ;  /* 0x000000000000394d */ /* 0x000fea0003800000 */
[----:B------:R-:W-:Y:S02]  /*3b40*/  IMAD R17, R28, R17, RZ ;  /* 0x000000111c117224 */ /* 0x000fe400078e02ff */
[----:B------:R-:W-:Y:S02]  /*3b50*/  IMAD R24, R24, 0xc0, RZ ;  /* 0x000000c018187824 */ /* 0x000fe400078e02ff */
[----:B-12---:R-:W-:Y:S02]  /*3b60*/  IMAD R4, R17, UR38, RZ ;  /* 0x0000002611047c24 */ /* 0x006fe4000f8e02ff */
        /* <DEDUP_REMOVED lines=9> */
[CC--:B------:R-:W-:Y:S01]  /*3c00*/  IADD3 R5, P0, R12.reuse, R17.reuse, RZ ;  /* 0x000000110c057210 */ /* 0x0c0fe20007f1e0ff */
[----:B------:R-:W-:Y:S01]  /*3c10*/  ULDC.64 UR4, c[0x0][0x220] ;  /* 0x0000880000047ab9 */ /* 0x000fe20000000a00 */
[C---:B------:R-:W-:Y:S01]  /*3c20*/  VIADD R16, R12.reuse, 0x10 ;  /* 0x000000100c107836 */ /* 0x040fe20000000000 */
[----:B------:R-:W-:Y:S01]  /*3c30*/  F2FP.BF16.F32.PACK_AB R13, R7, R6 ;  /* 0x00000006070d723e */ /* 0x000fe200000010ff */
[C---:B------:R-:W-:Y:S01]  /*3c40*/  VIADD R8, R12.reuse, 0x20 ;  /* 0x000000200c087836 */ /* 0x040fe20000000000 */
[C---:B------:R-:W-:Y:S01]  /*3c50*/  LEA.HI.X.SX32 R10, R12.reuse, R26, 0x1, P0 ;  /* 0x0000001a0c0a7211 */ /* 0x040fe200000f0eff */
[C---:B------:R-:W-:Y:S01]  /*3c60*/  VIADD R27, R12.reuse, 0x50 ;  /* 0x000000500c1b7836 */ /* 0x040fe20000000000 */
[C---:B------:R-:W-:Y:S01]  /*3c70*/  LEA R4, P0, R5.reuse, UR4, 0x1 ;  /* 0x0000000405047c11 */ /* 0x040fe2000f8008ff */
[----:B------:R-:W-:Y:S01]  /*3c80*/  VIADD R28, R12, 0x70 ;  /* 0x000000700c1c7836 */ /* 0x000fe20000000000 */
[----:B0-----:R-:W-:Y:S02]  /*3c90*/  IADD3 R11, P1, R8, R17, RZ ;  /* 0x00000011080b7210 */ /* 0x001fe40007f3e0ff */
[----:B------:R-:W-:-:S02]  /*3ca0*/  LEA.HI.X R5, R5, UR5, R10, 0x1, P0 ;  /* 0x0000000505057c11 */ /* 0x000fc400080f0c0a */
[----:B------:R-:W-:Y:S02]  /*3cb0*/  IADD3 R10, R12, 0x30, RZ ;  /* 0x000000300c0a7810 */ /* 0x000fe40007ffe0ff */
[-C--:B------:R-:W-:Y:S01]  /*3cc0*/  IADD3 R9, P0, R16, R17.reuse, RZ ;  /* 0x0000001110097210 */ /* 0x080fe20007f1e0ff */
[----:B------:R0:W-:Y:S01]  /*3cd0*/  STG.E.U16 desc[UR36][R4.64], R13 ;  /* 0x0000000d04007986 */ /* 0x0001e2000c101524 */
[----:B------:R-:W-:Y:S02]  /*3ce0*/  IADD3 R14, P2, R10, R17, RZ ;  /* 0x000000110a0e7210 */ /* 0x000fe40007f5e0ff */
[-C--:B------:R-:W-:Y:S02]  /*3cf0*/  LEA.HI.X.SX32 R16, R16, R26.reuse, 0x1, P0 ;  /* 0x0000001a10107211 */ /* 0x080fe400000f0eff */
[----:B------:R-:W-:Y:S02]  /*3d00*/  LEA.HI.X.SX32 R24, R8, R26, 0x1, P1 ;  /* 0x0000001a08187211 */ /* 0x000fe400008f0eff */
[----:B------:R-:W-:-:S02]  /*3d10*/  LEA R6, P0, R9, UR4, 0x1 ;  /* 0x0000000409067c11 */ /* 0x000fc4000f8008ff */
[----:B------:R-:W-:Y:S02]  /*3d20*/  LEA R8, P1, R11, UR4, 0x1 ;  /* 0x000000040b087c11 */ /* 0x000fe4000f8208ff */
[----:B------:R-:W-:Y:S02]  /*3d30*/  LEA.HI.X.SX32 R15, R10, R26, 0x1, P2 ;  /* 0x0000001a0a0f7211 */ /* 0x000fe400010f0eff */
[----:B------:R-:W-:Y:S02]  /*3d40*/  LEA R10, P2, R14, UR4, 0x1 ;  /* 0x000000040e0a7c11 */ /* 0x000fe4000f8408ff */
[----:B------:R-:W-:Y:S02]  /*3d50*/  F2FP.BF16.F32.PACK_AB R2, R3, R2 ;  /* 0x000000020302723e */ /* 0x000fe400000010ff */
[----:B------:R-:W-:Y:S01]  /*3d60*/  LEA.HI.X R7, R9, UR5, R16, 0x1, P0 ;  /* 0x0000000509077c11 */ /* 0x000fe200080f0c10 */
[----:B------:R-:W-:Y:S01]  /*3d70*/  VIADD R16, R12, 0x90 ;  /* 0x000000900c107836 */ /* 0x000fe20000000000 */
[----:B------:R-:W-:-:S02]  /*3d80*/  LEA.HI.X R9, R11, UR5, R24, 0x1, P1 ;  /* 0x000000050b097c11 */ /* 0x000fc400088f0c18 */
[----:B------:R-:W-:Y:S02]  /*3d90*/  PRMT R3, R13, 0x7632, R3 ;  /* 0x000076320d037816 */ /* 0x000fe40000000003 */
[----:B------:R-:W-:Y:S01]  /*3da0*/  LEA.HI.X R11, R14, UR5, R15, 0x1, P2 ;  /* 0x000000050e0b7c11 */ /* 0x000fe200090f0c0f */
[----:B------:R-:W-:Y:S01]  /*3db0*/  VIADD R15, R12, 0x40 ;  /* 0x000000400c0f7836 */ /* 0x000fe20000000000 */
[C---:B0-----:R-:W-:Y:S01]  /*3dc0*/  PRMT R5, R2.reuse, 0x7610, R5 ;  /* 0x0000761002057816 */ /* 0x041fe20000000005 */
[----:B------:R0:W-:Y:S01]  /*3dd0*/  STG.E.U16 desc[UR36][R6.64], R3 ;  /* 0x0000000306007986 */ /* 0x0001e2000c101524 */
[----:B------:R-:W-:Y:S02]  /*3de0*/  PRMT R2, R2, 0x7632, R2 ;  /* 0x0000763202027816 */ /* 0x000fe40000000002 */
[C---:B------:R-:W-:Y:S01]  /*3df0*/  IADD3 R29, R12.reuse, 0x60, RZ ;  /* 0x000000600c1d7810 */ /* 0x040fe20007ffe0ff */
[----:B------:R1:W-:Y:S01]  /*3e00*/  STG.E.U16 desc[UR36][R8.64], R5 ;  /* 0x0000000508007986 */ /* 0x0003e2000c101524 */
[----:B------:R-:W-:-:S02]  /*3e10*/  IADD3 R14, R12, 0x80, RZ ;  /* 0x000000800c0e7810 */ /* 0x000fc40007ffe0ff */
[----:B------:R-:W-:Y:S01]  /*3e20*/  IADD3 R24, R12, 0xa0, RZ ;  /* 0x000000a00c187810 */ /* 0x000fe20007ffe0ff */
[----:B------:R2:W-:Y:S01]  /*3e30*/  STG.E.U16 desc[UR36][R10.64], R2 ;  /* 0x000000020a007986 */ /* 0x0005e2000c101524 */
[-C--:B------:R-:W-:Y:S02]  /*3e40*/  IADD3 R13, P0, R16, R17.reuse, RZ ;  /* 0x00000011100d7210 */ /* 0x080fe40007f1e0ff */
[----:B------:R-:W-:Y:S02]  /*3e50*/  F2FP.BF16.F32.PACK_AB R0, R25, R0 ;  /* 0x000000001900723e */ /* 0x000fe400000010ff */
[-C--:B0-----:R-:W-:Y:S02]  /*3e60*/  IADD3 R3, P5, R15, R17.reuse, RZ ;  /* 0x000000110f037210 */ /* 0x081fe40007fbe0ff */
[----:B------:R-:W-:Y:S02]  /*3e70*/  IADD3 R7, P3, R29, R17, RZ ;  /* 0x000000111d077210 */ /* 0x000fe40007f7e0ff */
[----:B------:R-:W-:-:S02]  /*3e80*/  LEA.HI.X.SX32 R6, R15, R26, 0x1, P5 ;  /* 0x0000001a0f067211 */ /* 0x000fc400028f0eff */
[CC--:B-1----:R-:W-:Y:S01]  /*3e90*/  IADD3 R5, P4, R27.reuse, R17.reuse, RZ ;  /* 0x000000111b057210 */ /* 0x0c2fe20007f9e0ff */
[----:B--2---:R-:W-:Y:S01]  /*3ea0*/  VIADD R2, R12, 0xb0 ;  /* 0x000000b00c027836 */ /* 0x004fe20000000000 */
[-C--:B------:R-:W-:Y:S02]  /*3eb0*/  IADD3 R9, P2, R28, R17.reuse, RZ ;  /* 0x000000111c097210 */ /* 0x080fe40007f5e0ff */
[-C--:B------:R-:W-:Y:S02]  /*3ec0*/  IADD3 R11, P1, R14, R17.reuse, RZ ;  /* 0x000000110e0b7210 */ /* 0x080fe40007f3e0ff */
[-C--:B------:R-:W-:Y:S02]  /*3ed0*/  IADD3 R15, P5, R24, R17.reuse, RZ ;  /* 0x00000011180f7210 */ /* 0x080fe40007fbe0ff */
[----:B------:R-:W-:Y:S02]  /*3ee0*/  IADD3 R17, P6, R2, R17, RZ ;  /* 0x0000001102117210 */ /* 0x000fe40007fde0ff */
[----:B------:R-:W-:-:S02]  /*3ef0*/  LEA.HI.X.SX32 R8, R27, R26, 0x1, P4 ;  /* 0x0000001a1b087211 */ /* 0x000fc400020f0eff */
[-C--:B------:R-:W-:Y:S02]  /*3f00*/  LEA.HI.X.SX32 R10, R29, R26.reuse, 0x1, P3 ;  /* 0x0000001a1d0a7211 */ /* 0x080fe400018f0eff */
[-C--:B------:R-:W-:Y:S02]  /*3f10*/  LEA.HI.X.SX32 R12, R28, R26.reuse, 0x1, P2 ;  /* 0x0000001a1c0c7211 */ /* 0x080fe400010f0eff */
[-C--:B------:R-:W-:Y:S02]  /*3f20*/  LEA.HI.X.SX32 R14, R14, R26.reuse, 0x1, P1 ;  /* 0x0000001a0e0e7211 */ /* 0x080fe400008f0eff */
[-C--:B------:R-:W-:Y:S02]  /*3f30*/  LEA.HI.X.SX32 R16, R16, R26.reuse, 0x1, P0 ;  /* 0x0000001a10107211 */ /* 0x080fe400000f0eff */
[-C--:B------:R-:W-:Y:S02]  /*3f40*/  LEA.HI.X.SX32 R24, R24, R26.reuse, 0x1, P5 ;  /* 0x0000001a18187211 */ /* 0x080fe400028f0eff */
[----:B------:R-:W-:-:S02]  /*3f50*/  LEA.HI.X.SX32 R26, R2, R26, 0x1, P6 ;  /* 0x0000001a021a7211 */ /* 0x000fc400030f0eff */
[----:B------:R-:W-:Y:S02]  /*3f60*/  LEA R2, P0, R3, UR4, 0x1 ;  /* 0x0000000403027c11 */ /* 0x000fe4000f8008ff */
[----:B------:R-:W-:Y:S02]  /*3f70*/  LEA R4, P1, R5, UR4, 0x1 ;  /* 0x0000000405047c11 */ /* 0x000fe4000f8208ff */
        /* <DEDUP_REMOVED lines=8> */
[----:B------:R-:W-:Y:S02]  /*4000*/  LEA R12, P1, R13, UR4, 0x1 ;  /* 0x000000040d0c7c11 */ /* 0x000fe4000f8208ff */
[----:B------:R-:W-:Y:S02]  /*4010*/  F2FP.BF16.F32.PACK_AB R22, R23, R22 ;  /* 0x000000161716723e */ /* 0x000fe400000010ff */
[----:B------:R-:W-:-:S02]  /*4020*/  PRMT R23, R0, 0x7632, R23 ;  /* 0x0000763200177816 */ /* 0x000fc40000000017 */
[----:B------:R-:W-:Y:S02]  /*4030*/  LEA.HI.X R11, R11, UR5, R14, 0x1, P0 ;  /* 0x000000050b0b7c11 */ /* 0x000fe400080f0c0e */
[----:B------:R-:W-:Y:S01]  /*4040*/  F2FP.BF16.F32.PACK_AB R20, R21, R20 ;  /* 0x000000141514723e */ /* 0x000fe200000010ff */
[----:B------:R1:W-:Y:S01]  /*4050*/  STG.E.U16 desc[UR36][R4.64], R23 ;  /* 0x0000001704007986 */ /* 0x0003e2000c101524 */
[----:B------:R-:W-:Y:S02]  /*4060*/  LEA R14, P0, R15, UR4, 0x1 ;  /* 0x000000040f0e7c11 */ /* 0x000fe4000f8008ff */
[----:B------:R-:W-:Y:S01]  /*4070*/  LEA.HI.X R13, R13, UR5, R16, 0x1, P1 ;  /* 0x000000050d0d7c11 */ /* 0x000fe200088f0c10 */
[----:B------:R-:W-:Y:S01]  /*4080*/  STG.E.U16 desc[UR36][R6.64], R22 ;  /* 0x0000001606007986 */ /* 0x000fe2000c101524 */
[----:B------:R-:W-:Y:S02]  /*4090*/  LEA R16, P1, R17, UR4, 0x1 ;  /* 0x0000000411107c11 */ /* 0x000fe4000f8208ff */
[----:B0-----:R-:W-:-:S02]  /*40a0*/  PRMT R3, R22, 0x7632, R3 ;  /* 0x0000763216037816 */ /* 0x001fc40000000003 */
        /* <DEDUP_REMOVED lines=11> */
.L_x_1644:
        /* <DEDUP_REMOVED lines=16> */
.L_x_1671:
        /* <DEDUP_REMOVED lines=16> */
.L_x_1682:
[----:B------:R-:W-:Y:S05]  /*4360*/  EXIT ;  /* 0x000000000000794d */ /* 0x000fea0003800000 */
.L_x_1646:
[----:B------:R-:W-:Y:S01]  /*4370*/  MOV R12, 0x10 ;  /* 0x00000010000c7802 */ /* 0x000fe20000000f00 */
[----:B------:R-:W-:Y:S01]  /*4380*/  IMAD.MOV.U32 R11, RZ, RZ, 0x1f ;  /* 0x0000001fff0b7424 */ /* 0x000fe200078e00ff */
[----:B------:R-:W-:Y:S01]  /*4390*/  MOV R15, 0xffffffff ;  /* 0xffffffff000f7802 */ /* 0x000fe20000000f00 */
[----:B------:R-:W-:-:S07]  /*43a0*/  IMAD.MOV.U32 R0, RZ, RZ, -0x800001 ;  /* 0xff7fffffff007424 */ /* 0x000fce00078e00ff */
[----:B------:R-:W-:Y:S05]  /*43b0*/  WARPSYNC.COLLECTIVE R15, `(.L_x_1683) ;  /* 0x000000000f087348 */ /* 0x000fea0003c00000 */
[----:B------:R0:W1:Y:S02]  /*43c0*/  SHFL.BFLY P6, R14, R13, R12, R11 ;  /* 0x0c00000c0d0e7389 */ /* 0x00006400000c000b */
[----:B01----:R-:W-:Y:S01]  /*43d0*/  ENDCOLLECTIVE ;  /* 0x000000000000791b */ /* 0x003fe20003800000 */
.L_x_1683:
[----:B------:R-:W-:Y:S01]  /*43e0*/  HFMA2.MMA R12, -RZ, RZ, 0, 4.76837158203125e-07 ;  /* 0x00000008ff0c7435 */ /* 0x000fe200000001ff */
[----:B------:R-:W-:-:S05]  /*43f0*/  FMNMX.FTZ R2, R14, -3.40282346638528859812e+38, !PT ;  /* 0xff7fffff0e027809 */ /* 0x000fca0007810000 */
[----:B------:R-:W-:-:S07]  /*4400*/  IMAD.MOV.U32 R13, RZ, RZ, R2 ;  /* 0x000000ffff0d7224 */ /* 0x000fce00078e0002 */
[----:B------:R-:W-:Y:S05]  /*4410*/  WARPSYNC.COLLECTIVE R15, `(.L_x_1684) ;  /* 0x000000000f087348 */ /* 0x000fea0003c00000 */
[----:B------:R0:W1:Y:S02]  /*4420*/  SHFL.BFLY P6, R14, R13, R12, R11 ;  /* 0x0c00000c0d0e7389 */ /* 0x00006400000c000b */
[----:B01----:R-:W-:Y:S01]  /*4430*/  ENDCOLLECTIVE ;  /* 0x000000000000791b */ /* 0x003fe20003800000 */
.L_x_1684:
[----:B------:R-:W-:Y:S02]  /*4440*/  MOV R12, 0x4 ;  /* 0x00000004000c7802 */ /* 0x000fe40000000f00 */
[----:B------:R-:W-:-:S05]  /*4450*/  FMNMX.FTZ R3, R2, R14, !PT ;  /* 0x0000000e02037209 */ /* 0x000fca0007810000 */
[----:B------:R-:W-:-:S07]  /*4460*/  IMAD.MOV.U32 R13, RZ, RZ, R3 ;  /* 0x000000ffff0d7224 */ /* 0x000fce00078e0003 */
[----:B------:R-:W-:Y:S05]  /*4470*/  WARPSYNC.COLLECTIVE R15, `(.L_x_1685) ;  /* 0x000000000f087348 */ /* 0x000fea0003c00000 */
[----:B------:R0:W1:Y:S02]  /*4480*/  SHFL.BFLY P6, R14, R13, R12, R11 ;  /* 0x0c00000c0d0e7389 */ /* 0x00006400000c000b */
[----:B01----:R-:W-:Y:S01]  /*4490*/  ENDCOLLECTIVE ;  /* 0x000000000000791b */ /* 0x003fe20003800000 */
.L_x_1685:
[----:B------:R-:W-:Y:S01]  /*44a0*/  HFMA2.MMA R12, -RZ, RZ, 0, 1.1920928955078125e-07 ;  /* 0x00000002ff0c7435 */ /* 0x000fe200000001ff */
[----:B------:R-:W-:-:S05]  /*44b0*/  FMNMX.FTZ R4, R3, R14, !PT ;  /* 0x0000000e03047209 */ /* 0x000fca0007810000 */
[----:B------:R-:W-:-:S07]  /*44c0*/  IMAD.MOV.U32 R13, RZ, RZ, R4 ;  /* 0x000000ffff0d7224 */ /* 0x000fce00078e0004 */
[----:B------:R-:W-:Y:S05]  /*44d0*/  WARPSYNC.COLLECTIVE R15, `(.L_x_1686) ;  /* 0x000000000f087348 */ /* 0x000fea0003c00000 */
[----:B------:R0:W1:Y:S02]  /*44e0*/  SHFL.BFLY P6, R14, R13, R12, R11 ;  /* 0x0c00000c0d0e7389 */ /* 0x00006400000c000b */
[----:B01----:R-:W-:Y:S01]  /*44f0*/  ENDCOLLECTIVE ;  /* 0x000000000000791b */ /* 0x003fe20003800000 */
.L_x_1686:
[----:B------:R-:W-:Y:S05]  /*4500*/  BRA `(.L_x_1687) ;  /* 0xffffffcc00507947 */ /* 0x000fea000383ffff */
.L_x_1673:
[----:B0--3--:R-:W-:Y:S01]  /*4510*/  HFMA2.MMA R11, -RZ, RZ, 0, 1.847743988037109375e-06 ;  /* 0x0000001fff0b7435 */ /* 0x009fe200000001ff */
[----:B-1----:R-:W-:Y:S01]  /*4520*/  MOV R13, RZ ;  /* 0x000000ff000d7202 */ /* 0x002fe20000000f00 */
[----:B------:R-:W-:Y:S02]  /*4530*/  IMAD.MOV.U32 R12, RZ, RZ, 0x1 ;  /* 0x00000001ff0c7424 */ /* 0x000fe400078e00ff */
[----:B--2---:R-:W-:-:S07]  /*4540*/  IMAD.MOV.U32 R15, RZ, RZ, -0x1 ;  /* 0xffffffffff0f7424 */ /* 0x004fce00078e00ff */
[----:B------:R-:W-:Y:S05]  /*4550*/  WARPSYNC.COLLECTIVE R15, `(.L_x_1688) ;  /* 0x000000000f087348 */ /* 0x000fea0003c00000 */
[----:B------:R0:W1:Y:S02]  /*4560*/  SHFL.BFLY P6, R14, R13, R12, R11 ;  /* 0x0c00000c0d0e7389 */ /* 0x00006400000c000b */
[----:B01----:R-:W-:Y:S01]  /*4570*/  ENDCOLLECTIVE ;  /* 0x000000000000791b */ /* 0x003fe20003800000 */
.L_x_1688:
[----:B------:R-:W-:-:S07]  /*4580*/  MOV R6, R14 ;  /* 0x0000000e00067202 */ /* 0x000fce0000000f00 */
[----:B------:R-:W-:Y:S05]  /*4590*/  WARPSYNC.COLLECTIVE R15, `(.L_x_1689) ;  /* 0x000000000f087348 */ /* 0x000fea0003c00000 */
[----:B------:R0:W1:Y:S02]  /*45a0*/  SHFL.BFLY P6, R14, R13, R12, R11 ;  /* 0x0c00000c0d0e7389 */ /* 0x00006400000c000b */
[----:B01----:R-:W-:Y:S01]  /*45b0*/  ENDCOLLECTIVE ;  /* 0x000000000000791b */ /* 0x003fe20003800000 */
.L_x_1689:
[----:B------:R-:W-:Y:S01]  /*45c0*/  FADD.FTZ R6, RZ, R6 ;  /* 0x00000006ff067221 */ /* 0x000fe20000010000 */
[----:B------:R-:W-:-:S07]  /*45d0*/  IMAD.MOV.U32 R7, RZ, RZ, R14 ;  /* 0x000000ffff077224 */ /* 0x000fce00078e000e */
[----:B------:R-:W-:Y:S05]  /*45e0*/  WARPSYNC.COLLECTIVE R15, `(.L_x_1690) ;  /* 0x000000000f087348 */ /* 0x000fea0003c00000 */
[----:B------:R0:W1:Y:S02]  /*45f0*/  SHFL.BFLY P6, R14, R13, R12, R11 ;  /* 0x0c00000c0d0e7389 */ /* 0x00006400000c000b */
[----:B01----:R-:W-:Y:S01]  /*4600*/  ENDCOLLECTIVE ;  /* 0x000000000000791b */ /* 0x003fe20003800000 */
.L_x_1690:
[----:B------:R-:W-:Y:S01]  /*4610*/  FADD.FTZ R7, RZ, R7 ;  /* 0x00000007ff077221 */ /* 0x000fe20000010000 */
[----:B------:R-:W-:-:S07]  /*4620*/  MOV R2, R14 ;  /* 0x0000000e00027202 */ /* 0x000fce0000000f00 */
[----:B------:R-:W-:Y:S05]  /*4630*/  WARPSYNC.COLLECTIVE R15, `(.L_x_1691) ;  /* 0x000000000f087348 */ /* 0x000fea0003c00000 */
[----:B------:R0:W1:Y:S02]  /*4640*/  SHFL.BFLY P6, R14, R13, R12, R11 ;  /* 0x0c00000c0d0e7389 */ /* 0x00006400000c000b */
[----:B01----:R-:W-:Y:S01]  /*4650*/  ENDCOLLECTIVE ;  /* 0x000000000000791b */ /* 0x003fe20003800000 */
.L_x_1691:
[----:B------:R-:W-:Y:S01]  /*4660*/  FADD.FTZ R2, RZ, R2 ;  /* 0x00000002ff027221 */ /* 0x000fe20000010000 */
[----:B------:R-:W-:-:S07]  /*4670*/  IMAD.MOV.U32 R3, RZ, RZ, R14 ;  /* 0x000000ffff037224 */ /* 0x000fce00078e000e */
[----:B------:R-:W-:Y:S05]  /*4680*/  WARPSYNC.COLLECTIVE R15, `(.L_x_1692) ;  /* 0x000000000f087348 */ /* 0x000fea0003c00000 */
[----:B------:R0:W1:Y:S02]  /*4690*/  SHFL.BFLY P6, R14, R13, R12, R11 ;  /* 0x0c00000c0d0e7389 */ /* 0x00006400000c000b */
[----:B01----:R-:W-:Y:S01]  /*46a0*/  ENDCOLLECTIVE ;  /* 0x000000000000791b */ /* 0x003fe20003800000 */
.L_x_1692:
[----:B------:R-:W-:Y:S01]  /*46b0*/  FADD.FTZ R3, RZ, R3 ;  /* 0x00000003ff037221 */ /* 0x000fe20000010000 */
[----:B------:R-:W-:-:S07]  /*46c0*/  MOV R0, R14 ;  /* 0x0000000e00007202 */ /* 0x000fce0000000f00 */
[----:B------:R-:W-:Y:S05]  /*46d0*/  WARPSYNC.COLLECTIVE R15, `(.L_x_1693) ;  /* 0x000000000f087348 */ /* 0x000fea0003c00000 */
[----:B------:R0:W1:Y:S02]  /*46e0*/  SHFL.BFLY P6, R14, R13, R12, R11 ;  /* 0x0c00000c0d0e7389 */ /* 0x00006400000c000b */
[----:B01----:R-:W-:Y:S01]  /*46f0*/  ENDCOLLECTIVE ;  /* 0x000000000000791b */ /* 0x003fe20003800000 */
.L_x_1693:
[----:B------:R-:W-:Y:S01]  /*4700*/  FADD.FTZ R0, RZ, R0 ;  /* 0x00000000ff007221 */ /* 0x000fe20000010000 */
[----:B------:R-:W-:-:S07]  /*4710*/  IMAD.MOV.U32 R5, RZ, RZ, R14 ;  /* 0x000000ffff057224 */ /* 0x000fce00078e000e */
[----:B------:R-:W-:Y:S05]  /*4720*/  WARPSYNC.COLLECTIVE R15, `(.L_x_1694) ;  /* 0x000000000f087348 */ /* 0x000fea0003c00000 */
[----:B------:R0:W1:Y:S02]  /*4730*/  SHFL.BFLY P6, R14, R13, R12, R11 ;  /* 0x0c00000c0d0e7389 */ /* 0x00006400000c000b */
[----:B01----:R-:W-:Y:S01]  /*4740*/  ENDCOLLECTIVE ;  /* 0x000000000000791b */ /* 0x003fe20003800000 */
.L_x_1694:
[----:B------:R-:W-:Y:S01]  /*4750*/  FADD.FTZ R25, RZ, R5 ;  /* 0x00000005ff197221 */ /* 0x000fe20000010000 */
[----:B------:R-:W-:-:S07]  /*4760*/  MOV R8, R14 ;  /* 0x0000000e00087202 */ /* 0x000fce0000000f00 */
[----:B------:R-:W-:Y:S05]  /*4770*/  WARPSYNC.COLLECTIVE R15, `(.L_x_1695) ;  /* 0x000000000f087348 */ /* 0x000fea0003c00000 */
[----:B------:R0:W1:Y:S02]  /*4780*/  SHFL.BFLY P6, R14, R13, R12, R11 ;  /* 0x0c00000c0d0e7389 */ /* 0x00006400000c000b */
[----:B01----:R-:W-:Y:S01]  /*4790*/  ENDCOLLECTIVE ;  /* 0x000000000000791b */ /* 0x003fe20003800000 */
.L_x_1695:
[----:B------:R-:W-:Y:S01]  /*47a0*/  FADD.FTZ R22, RZ, R8 ;  /* 0x00000008ff167221 */ /* 0x000fe20000010000 */
[----:B------:R-:W-:-:S07]  /*47b0*/  IMAD.MOV.U32 R9, RZ, RZ, R14 ;  /* 0x000000ffff097224 */ /* 0x000fce00078e000e */
[----:B------:R-:W-:Y:S05]  /*47c0*/  WARPSYNC.COLLECTIVE R15, `(.L_x_1696) ;  /* 0x000000000f087348 */ /* 0x000fea0003c00000 */
[----:B------:R0:W1:Y:S02]  /*47d0*/  SHFL.BFLY P6, R14, R13, R12, R11 ;  /* 0x0c00000c0d0e7389 */ /* 0x00006400000c000b */
[----:B01----:R-:W-:Y:S01]  /*47e0*/  ENDCOLLECTIVE ;  /* 0x000000000000791b */ /* 0x003fe20003800000 */
.L_x_1696:
[----:B------:R-:W-:Y:S01]  /*47f0*/  FADD.FTZ R23, RZ, R9 ;  /* 0x00000009ff177221 */ /* 0x000fe20000010000 */
[----:B------:R-:W-:-:S07]  /*4800*/  MOV R10, R14 ;  /* 0x0000000e000a7202 */ /* 0x000fce0000000f00 */
[----:B------:R-:W-:Y:S05]  /*4810*/  WARPSYNC.COLLECTIVE R15, `(.L_x_1697) ;  /* 0x000000000f087348 */ /* 0x000fea0003c00000 */
[----:B------:R0:W1:Y:S02]  /*4820*/  SHFL.BFLY P6, R14, R13, R12, R11 ;  /* 0x0c00000c0d0e7389 */ /* 0x00006400000c000b */
[----:B01----:R-:W-:Y:S01]  /*4830*/  ENDCOLLECTIVE ;  /* 0x000000000000791b */ /* 0x003fe20003800000 */
.L_x_1697:
[----:B------:R-:W-:Y:S01]  /*4840*/  FADD.FTZ R20, RZ, R10 ;  /* 0x0000000aff147221 */ /* 0x000fe20000010000 */
[----:B------:R-:W-:-:S07]  /*4850*/  IMAD.MOV.U32 R16, RZ, RZ, R14 ;  /* 0x000000ffff107224 */ /* 0x000fce00078e000e */
[----:B------:R-:W-:Y:S05]  /*4860*/  WARPSYNC.COLLECTIVE R15, `(.L_x_1698) ;  /* 0x000000000f087348 */ /* 0x000fea0003c00000 */
[----:B------:R0:W1:Y:S02]  /*4870*/  SHFL.BFLY P6, R14, R13, R12, R11 ;  /* 0x0c00000c0d0e7389 */ /* 0x00006400000c000b */
[----:B01----:R-:W-:Y:S01]  /*4880*/  ENDCOLLECTIVE ;  /* 0x000000000000791b */ /* 0x003fe20003800000 */
.L_x_1698:
[----:B------:R-:W-:Y:S01]  /*4890*/  FADD.FTZ R21, RZ, R16 ;  /* 0x00000010ff157221 */ /* 0x000fe20000010000 */
[----:B------:R-:W-:-:S07]  /*48a0*/  MOV R4, R14 ;  /* 0x0000000e00047202 */ /* 0x000fce0000000f00 */
[----:B------:R-:W-:Y:S05]  /*48b0*/  WARPSYNC.COLLECTIVE R15, `(.L_x_1699) ;  /* 0x000000000f087348 */ /* 0x000fea0003c00000 */
[----:B------:R0:W1:Y:S02]  /*48c0*/  SHFL.BFLY P6, R14, R13, R12, R11 ;  /* 0x0c00000c0d0e7389 */ /* 0x00006400000c000b */
[----:B01----:R-:W-:Y:S01]  /*48d0*/  ENDCOLLECTIVE ;  /* 0x000000000000791b */ /* 0x003fe20003800000 */
.L_x_1699:
[----:B------:R-:W-:Y:S01]  /*48e0*/  FADD.FTZ R4, RZ, R4 ;  /* 0x00000004ff047221 */ /* 0x000fe20000010000 */
[----:B------:R-:W-:Y:S06]  /*48f0*/  BRA `(.L_x_1700) ;  /* 0xffffffe800d47947 */ /* 0x000fec000383ffff */
.L_x_1701:
        /* <DEDUP_REMOVED lines=16> */
.L_x_29597:


//--------------------- .text._ZN4vllm25paged_attention_v2_kernelI13__nv_bfloat16hLi128ELi16ELi128ELNS_18Fp8KVCacheDataTypeE2ELb1ELi512EEEvPfS3_PT_PKS4_PKT0_SA_ifPKiSC_iPKfiiiSE_SE_iiiii --------------------------
	.section	.text._ZN4vllm25paged_attention_v2_kernelI13__nv_bfloat16hLi128ELi16ELi128ELNS_18Fp8KVCacheDataTypeE2ELb1ELi512EEEvPfS3_PT_PKS4_PKT0_SA_ifPKiSC_iPKfiiiSE_SE_iiiii,"ax",@progbits
	.align	128
        .global         _ZN4vllm25paged_attention_v2_kernelI13__nv_bfloat16hLi128ELi16ELi128ELNS_18Fp8KVCacheDataTypeE2ELb1ELi512EEEvPfS3_PT_PKS4_PKT0_SA_ifPKiSC_iPKfiiiSE_SE_iiiii
        .type           _ZN4vllm25paged_attention_v2_kernelI13__nv_bfloat16hLi128ELi16ELi128ELNS_18Fp8KVCacheDataTypeE2ELb1ELi512EEEvPfS3_PT_PKS4_PKT0_SA_ifPKiSC_iPKfiiiSE_SE_iiiii,@function
        .size           _ZN4vllm25paged_attention_v2_kernelI13__nv_bfloat16hLi128ELi16ELi128ELNS_18Fp8KVCacheDataTypeE2ELb1ELi512EEEvPfS3_PT_PKS4_PKT0_SA_ifPKiSC_iPKfiiiSE_SE_iiiii,(.L_x_29598 - _ZN4vllm25paged_attention_v2_kernelI13__nv_bfloat16hLi128ELi16ELi128ELNS_18Fp8KVCacheDataTypeE2ELb1ELi512EEEvPfS3_PT_PKS4_PKT0_SA_ifPKiSC_iPKfiiiSE_SE_iiiii)
        .other          _ZN4vllm25paged_attention_v2_kernelI13__nv_bfloat16hLi128ELi16ELi128ELNS_18Fp8KVCacheDataTypeE2ELb1ELi512EEEvPfS3_PT_PKS4_PKT0_SA_ifPKiSC_iPKfiiiSE_SE_iiiii,@"STO_CUDA_ENTRY STV_DEFAULT"
_ZN4vllm25paged_attention_v2_kernelI13__nv_bfloat16hLi128ELi16ELi128ELNS_18Fp8KVCacheDataTypeE2ELb1ELi512EEEvPfS3_PT_PKS4_PKT0_SA_ifPKiSC_iPKfiiiSE_SE_iiiii:
.text._ZN4vllm25paged_attention_v2_kernelI13__nv_bfloat16hLi128ELi16ELi128ELNS_18Fp8KVCacheDataTypeE2ELb1ELi512EEEvPfS3_PT_PKS4_PKT0_SA_ifPKiSC_iPKfiiiSE_SE_iiiii:
        /* <DEDUP_REMOVED lines=60> */
.L_x_1706:
        /* <DEDUP_REMOVED lines=13> */
.L_x_1705:
[----:B------:R-:W-:Y:S05]  /*0490*/  BSYNC B1 ;  /* 0x0000000000017941 */ /* 0x000fea0003800000 */
.L_x_1704:
        /* <DEDUP_REMOVED lines=14> */
.L_x_1707:
        /* <DEDUP_REMOVED lines=21> */
.L_x_1703:
[----:B------:R-:W-:Y:S05]  /*06d0*/  BSYNC B0 ;  /* 0x0000000000007941 */ /* 0x000fea0003800000 */
.L_x_1702:
[----:B------:R-:W0:Y:S01]  /*06e0*/  LDC R6, c[0x0][0x294] ;  /* 0x0000a500ff067b82 */ /* 0x000e220000000800 */
[----:B------:R-:W-:-:S04]  /*06f0*/  IADD3 R13, R23, -0x1, RZ ;  /* 0xffffffff170d7810 */ /* 0x000fc80007ffe0ff */
[----:B------:R-:W-:Y:S02]  /*0700*/  IABS R14, R13 ;  /* 0x0000000d000e7213 */ /* 0x000fe40000000000 */
[-C--:B0-----:R-:W-:Y:S02]  /*0710*/  IABS R21, R6.reuse ;  /* 0x0000000600157213 */ /* 0x081fe40000000000 */
[----:B------:R-:W-:Y:S02]  /*0720*/  LOP3.LUT R13, R13, R6, RZ, 0x3c, !PT ;  /* 0x000000060d0d7212 */ /* 0x000fe400078e3cff */
[----:B------:R-:W0:Y:S01]  /*0730*/  I2F.RP R12, R21 ;  /* 0x00000015000c7306 */ /* 0x000e220000209400 */
[----:B------:R-:W-:Y:S01]  /*0740*/  BAR.SYNC.DEFER_BLOCKING 0x0 ;  /* 0x0000000000007b1d */ /* 0x000fe20000010000 */
[----:B------:R-:W-:-:S06]  /*0750*/  ISETP.GE.AND P2, PT, R13, RZ, PT ;  /* 0x000000ff0d00720c */ /* 0x000fcc0003f46270 */
[----:B0-----:R-:W0:Y:S02]  /*0760*/  MUFU.RCP R12, R12 ;  /* 0x0000000c000c7308 */ /* 0x001e240000001000 */
[----:B0-----:R-:W-:Y:S02]  /*0770*/  VIADD R4, R12, 0xffffffe ;  /* 0x0ffffffe0c047836 */ /* 0x001fe40000000000 */
[----:B------:R-:W0:Y:S04]  /*0780*/  LDC R12, c[0x0][0x298] ;  /* 0x0000a600ff0c7b82 */ /* 0x000e280000000800 */
[----:B------:R2:W3:Y:S02]  /*0790*/  F2I.FTZ.U32.TRUNC.NTZ R5, R4 ;  /* 0x0000000400057305 */ /* 0x0004e4000021f000 */
[----:B--2---:R-:W-:-:S02]  /*07a0*/  IMAD.MOV.U32 R4, RZ, RZ, RZ ;  /* 0x000000ffff047224 */ /* 0x004fc400078e00ff */
[----:B---3--:R-:W-:-:S04]  /*07b0*/  IMAD R7, R5, R21, RZ ;  /* 0x0000001505077224 */ /* 0x008fc800078e02ff */
[----:B------:R-:W-:-:S04]  /*07c0*/  IMAD.MOV R7, RZ, RZ, -R7 ;  /* 0x000000ffff077224 */ /* 0x000fc800078e0a07 */
[----:B------:R-:W-:-:S06]  /*07d0*/  IMAD.HI.U32 R7, R5, R7, R4 ;  /* 0x0000000705077227 */ /* 0x000fcc00078e0004 */
        /* <DEDUP_REMOVED lines=11> */
[----:B------:R-:W-:Y:S01]  /*0890*/  @!P1 LOP3.LUT R20, RZ, R6, RZ, 0x33, !PT ;  /* 0x00000006ff149212 */ /* 0x000fe200078e33ff */
[----:B------:R-:W-:-:S08]  /*08a0*/  IMAD.MOV.U32 R6, RZ, RZ, R21 ;  /* 0x000000ffff067224 */ /* 0x000fd000078e0015 */
[----:B------:R-:W-:Y:S05]  /*08b0*/  @P0 BRA `(.L_x_1708) ;  /* 0x0000000000dc0947 */ /* 0x000fea0003800000 */
[----:B------:R-:W0:Y:S01]  /*08c0*/  LDC R13, c[0x0][0x240] ;  /* 0x00009000ff0d7b82 */ /* 0x000e220000000800 */
[----:B-1----:R-:W-:Y:S01]  /*08d0*/  IABS R16, R8 ;  /* 0x0000000800107213 */ /* 0x002fe20000000000 */
[----:B------:R-:W-:Y:S01]  /*08e0*/  ULDC UR4, c[0x0][0x288] ;  /* 0x0000a20000047ab9 */ /* 0x000fe20000000800 */
[----:B------:R-:W-:Y:S02]  /*08f0*/  IABS R24, R9 ;  /* 0x0000000900187213 */ /* 0x000fe40000000000 */
[----:B------:R-:W-:Y:S02]  /*0900*/  IADD3 R12, -R12, RZ, RZ ;  /* 0x000000ff0c0c7210 */ /* 0x000fe40007ffe1ff */
        /* <DEDUP_REMOVED lines=50> */
.L_x_1708:
[----:B------:R-:W-:Y:S02]  /*0c30*/  ULDC UR4, c[0x0][0x288] ;  /* 0x0000a20000047ab9 */ /* 0x000fe40000000800 */
[----:B-1----:R-:W-:-:S04]  /*0c40*/  IMAD R5, R8, UR4, R9 ;  /* 0x0000000408057c24 */ /* 0x002fc8000f8e0209 */
[----:B------:R-:W-:-:S07]  /*0c50*/  IMAD R18, R5, R12, RZ ;  /* 0x0000000c05127224 */ /* 0x000fce00078e02ff */
.L_x_1709:
        /* <DEDUP_REMOVED lines=26> */
.L_x_1713:
        /* <DEDUP_REMOVED lines=41> */
.L_x_1711:
[----:B------:R-:W-:Y:S05]  /*1090*/  BSYNC B7 ;  /* 0x0000000000077941 */ /* 0x000fea0003800000 */
.L_x_1710:
        /* <DEDUP_REMOVED lines=8> */
[----:B------:R-:W-:Y:S02]  /*1120*/  LEA.HI R3, R3, R2, RZ, 0x4 ;  /* 0x0000000203037211 */ /* 0x000fe400078f20ff */
        /* <DEDUP_REMOVED lines=17> */
.L_x_1751:
        /* <DEDUP_REMOVED lines=49> */
.L_x_1719:
        /* <DEDUP_REMOVED lines=11> */
.L_x_1718:
[----:B------:R-:W-:Y:S05]  /*1600*/  BSYNC B1 ;  /* 0x0000000000017941 */ /* 0x000fea0003800000 */
.L_x_1717:
        /* <DEDUP_REMOVED lines=14> */
.L_x_1722:
        /* <DEDUP_REMOVED lines=100> */
.L_x_1721:
[----:B------:R-:W-:Y:S05]  /*1d30*/  BSYNC B1 ;  /* 0x0000000000017941 */ /* 0x000fea0003800000 */
.L_x_1720:
        /* <DEDUP_REMOVED lines=11> */
[----:B------:R-:W5:Y:S01]  /*1df0*/  LDS R28, [R0+0x800] ;  /* 0x00080000001c7984 */ /* 0x000f620000000800 */
[C---:B0-----:R-:W-:Y:S01]  /*1e00*/  FADD.FTZ R2, -R11.reuse, R2 ;  /* 0x000000020b027221 */ /* 0x041fe20000010100 */
[----:B-1----:R-:W-:-:S03]  /*1e10*/  FADD.FTZ R12, -R11, R12 ;  /* 0x0000000c0b0c7221 */ /* 0x002fc60000010100 */
[----:B------:R-:W-:Y:S01]  /*1e20*/  FMUL.FTZ R2, R2, 1.4426950216293334961 ;  /* 0x3fb8aa3b02027820 */ /* 0x000fe20000410000 */
[----:B------:R-:W-:-:S03]  /*1e30*/  FMUL.FTZ R27, R12, 1.4426950216293334961 ;  /* 0x3fb8aa3b0c1b7820 */ /* 0x000fc60000410000 */
[----:B------:R-:W0:Y:S01]  /*1e40*/  MUFU.EX2 R25, R2 ;  /* 0x0000000200197308 */ /* 0x000e220000000800 */
[----:B------:R-:W1:Y:S01]  /*1e50*/  LDS R12, [R0+0x600] ;  /* 0x00060000000c7984 */ /* 0x000e620000000800 */
[C---:B--2---:R-:W-:Y:S01]  /*1e60*/  FADD.FTZ R13, -R11.reuse, R13 ;  /* 0x0000000d0b0d7221 */ /* 0x044fe20000010100 */
[----:B---3--:R-:W-:-:S03]  /*1e70*/  FADD.FTZ R15, -R11, R15 ;  /* 0x0000000f0b0f7221 */ /* 0x008fc60000010100 */
[----:B------:R-:W-:Y:S01]  /*1e80*/  FMUL.FTZ R13, R13, 1.4426950216293334961 ;  /* 0x3fb8aa3b0d0d7820 */ /* 0x000fe20000410000 */
[----:B------:R-:W-:Y:S01]  /*1e90*/  FMUL.FTZ R15, R15, 1.4426950216293334961 ;  /* 0x3fb8aa3b0f0f7820 */ /* 0x000fe20000410000 */
[----:B------:R-:W2:Y:S01]  /*1ea0*/  MUFU.EX2 R27, R27 ;  /* 0x0000001b001b7308 */ /* 0x000ea20000000800 */
[C---:B----4-:R-:W-:Y:S01]  /*1eb0*/  FADD.FTZ R14, -R11.reuse, R14 ;  /* 0x0000000e0b0e7221 */ /* 0x050fe20000010100 */
[----:B-----5:R-:W-:-:S03]  /*1ec0*/  FADD.FTZ R28, -R11, R28 ;  /* 0x0000001c0b1c7221 */ /* 0x020fc60000010100 */
[----:B------:R-:W-:-:S03]  /*1ed0*/  FMUL.FTZ R14, R14, 1.4426950216293334961 ;  /* 0x3fb8aa3b0e0e7820 */ /* 0x000fc60000410000 */
[----:B------:R-:W3:Y:S01]  /*1ee0*/  MUFU.EX2 R13, R13 ;  /* 0x0000000d000d7308 */ /* 0x000ee20000000800 */
[----:B0-----:R-:W-:Y:S01]  /*1ef0*/  FADD.FTZ R4, R4, R25 ;  /* 0x0000001904047221 */ /* 0x001fe20000010000 */
[----:B------:R0:W-:Y:S06]  /*1f00*/  STS [R0+-0x400], R25 ;  /* 0xfffc001900007388 */ /* 0x0001ec0000000800 */
[----:B------:R-:W4:Y:S01]  /*1f10*/  MUFU.EX2 R15, R15 ;  /* 0x0000000f000f7308 */ /* 0x000f220000000800 */
[----:B--2---:R-:W-:Y:S01]  /*1f20*/  FADD.FTZ R2, R4, R27 ;  /* 0x0000001b04027221 */ /* 0x004fe20000010000 */
[----:B------:R2:W-:Y:S04]  /*1f30*/  STS [R0+-0x200], R27 ;  /* 0xfffe001b00007388 */ /* 0x0005e80000000800 */
[----:B------:R-:W5:Y:S02]  /*1f40*/  LDS R4, [R0+0xa00] ;  /* 0x000a000000047984 */ /* 0x000f640000000800 */
[----:B0-----:R-:W0:Y:S01]  /*1f50*/  MUFU.EX2 R25, R14 ;  /* 0x0000000e00197308 */ /* 0x001e220000000800 */
[----:B---3--:R-:W-:Y:S01]  /*1f60*/  FADD.FTZ R2, R2, R13 ;  /* 0x0000000d02027221 */ /* 0x008fe20000010000 */
[----:B------:R-:W-:Y:S01]  /*1f70*/  STS [R0], R13 ;  /* 0x0000000d00007388 */ /* 0x000fe20000000800 */
[----:B-1----:R-:W-:-:S02]  /*1f80*/  FADD.FTZ R12, -R11, R12 ;  /* 0x0000000c0b0c7221 */ /* 0x002fc40000010100 */
[----:B----4-:R-:W-:Y:S01]  /*1f90*/  FADD.FTZ R2, R2, R15 ;  /* 0x0000000f02027221 */ /* 0x010fe20000010000 */
[----:B------:R-:W-:Y:S01]  /*1fa0*/  STS [R0+0x200], R15 ;  /* 0x0002000f00007388 */ /* 0x000fe20000000800 */
[----:B--2---:R-:W-:Y:S01]  /*1fb0*/  FMUL.FTZ R27, R12, 1.4426950216293334961 ;  /* 0x3fb8aa3b0c1b7820 */ /* 0x004fe20000410000 */
[----:B------:R-:W-:Y:S01]  /*1fc0*/  FMUL.FTZ R12, R28, 1.4426950216293334961 ;  /* 0x3fb8aa3b1c0c7820 */ /* 0x000fe20000410000 */
[----:B0-----:R-:W-:Y:S01]  /*1fd0*/  FADD.FTZ R2, R2, R25 ;  /* 0x0000001902027221 */ /* 0x001fe20000010000 */
[----:B------:R-:W-:Y:S03]  /*1fe0*/  STS [R0+0x400], R25 ;  /* 0x0004001900007388 */ /* 0x000fe60000000800 */
[----:B------:R-:W0:Y:S08]  /*1ff0*/  MUFU.EX2 R27, R27 ;  /* 0x0000001b001b7308 */ /* 0x000e300000000800 */
[----:B------:R-:W1:Y:S01]  /*2000*/  MUFU.EX2 R12, R12 ;  /* 0x0000000c000c7308 */ /* 0x000e620000000800 */
[----:B0-----:R-:W-:Y:S01]  /*2010*/  FADD.FTZ R2, R2, R27 ;  /* 0x0000001b02027221 */ /* 0x001fe20000010000 */
[----:B------:R-:W-:Y:S01]  /*2020*/  STS [R0+0x600], R27 ;  /* 0x0006001b00007388 */ /* 0x000fe20000000800 */
[----:B-----5:R-:W-:-:S04]  /*2030*/  FADD.FTZ R4, -R11, R4 ;  /* 0x000000040b047221 */ /* 0x020fc80000010100 */
[----:B------:R-:W-:Y:S01]  /*2040*/  FMUL.FTZ R4, R4, 1.4426950216293334961 ;  /* 0x3fb8aa3b04047820 */ /* 0x000fe20000410000 */
[----:B-1----:R-:W-:Y:S01]  /*2050*/  FADD.FTZ R2, R2, R12 ;  /* 0x0000000c02027221 */ /* 0x002fe20000010000 */
[----:B------:R-:W-:Y:S02]  /*2060*/  STS [R0+0x800], R12 ;  /* 0x0008000c00007388 */ /* 0x000fe40000000800 */
[----:B------:R-:W0:Y:S02]  /*2070*/  MUFU.EX2 R29, R4 ;  /* 0x00000004001d7308 */ /* 0x000e240000000800 */
[----:B0-----:R0:W-:Y:S01]  /*2080*/  STS [R0+0xa00], R29 ;  /* 0x000a001d00007388 */ /* 0x0011e20000000800 */
[----:B------:R-:W-:Y:S01]  /*2090*/  FADD.FTZ R4, R2, R29 ;  /* 0x0000001d02047221 */ /* 0x000fe20000010000 */
[----:B0-----:R-:W-:-:S07]  /*20a0*/  VIADD R0, R0, 0x1000 ;  /* 0x0000100000007836 */ /* 0x001fce0000000000 */
.L_x_1724:
[----:B------:R-:W-:Y:S05]  /*20b0*/  BSYNC B1 ;  /* 0x0000000000017941 */ /* 0x000fea0003800000 */
.L_x_1723:
        /* <DEDUP_REMOVED lines=26> */
.L_x_1716:
[----:B------:R-:W-:Y:S05]  /*2260*/  BSYNC B0 ;  /* 0x0000000000007941 */ /* 0x000fea0003800000 */
.L_x_1715:
        /* <DEDUP_REMOVED lines=31> */
[----:B-1----:R-:W-:-:S05]  /*2460*/  FADD.FTZ R13, R2, R13 ;  /* 0x0000000d020d7221 */ /* 0x002fca0000010000 */
[----:B------:R1:W2:Y:S01]  /*2470*/  SHFL.IDX PT, R15, R13, RZ, 0x1f ;  /* 0x00001fff0d0f7589 */ /* 0x0002a200000e0000 */
[----:B------:R-:W-:Y:S05]  /*2480*/  @P2 BRA `(.L_x_1726) ;  /* 0x0000000800442947 */ /* 0x000fea0003800000 */
[----:B------:R-:W-:Y:S01]  /*2490*/  MOV R3, 0xffffffe0 ;  /* 0xffffffe000037802 */ /* 0x000fe20000000f00 */
[----:B------:R-:W-:Y:S01]  /*24a0*/  BSSY B1, `(.L_x_1727) ;  /* 0x000001e000017945 */ /* 0x000fe20003800000 */
[----:B------:R-:W-:Y:S01]  /*24b0*/  LOP3.LUT R24, RZ, R24, RZ, 0x33, !PT ;  /* 0x00000018ff187212 */ /* 0x000fe200078e33ff */
[----:B-1----:R-:W-:Y:S01]  /*24c0*/  IMAD.MOV.U32 R13, RZ, RZ, R7 ;  /* 0x000000ffff0d7224 */ /* 0x002fe200078e0007 */
        /* <DEDUP_REMOVED lines=10> */
[----:B--2---:R-:W-:-:S06]  /*2570*/  FADD.FTZ R0, R15, 9.9999999747524270788e-07 ;  /* 0x358637bd0f007421 */ /* 0x004fcc0000010000 */
[----:B------:R-:W1:Y:S06]  /*2580*/  MUFU.RCP R0, R0 ;  /* 0x0000000000007308 */ /* 0x000e6c0000001000 */
[----:B------:R-:W-:Y:S05]  /*2590*/  @!P0 BRA `(.L_x_1728) ;  /* 0x0000000000388947 */ /* 0x000fea0003800000 */
[----:B------:R-:W2:Y:S01]  /*25a0*/  S2UR UR5, SR_CgaCtaId ;  /* 0x00000000000579c3 */ /* 0x000ea20000008800 */
[----:B------:R-:W-:Y:S01]  /*25b0*/  UMOV UR4, 0x400 ;  /* 0x0000040000047882 */ /* 0x000fe20000000000 */
[----:B------:R-:W-:Y:S01]  /*25c0*/  MOV R13, R7 ;  /* 0x00000007000d7202 */ /* 0x000fe20000000f00 */
[----:B------:R-:W-:-:S04]  /*25d0*/  UIADD3 UR4, UR4, 0x120, URZ ;  /* 0x0000012004047890 */ /* 0x000fc8000fffe03f */
[----:B--2---:R-:W-:-:S06]  /*25e0*/  ULEA UR4, UR5, UR4, 0x18 ;  /* 0x0000000405047291 */ /* 0x004fcc000f8ec03f */
[----:B------:R-:W-:-:S07]  /*25f0*/  LEA R3, R7, UR4, 0x2 ;  /* 0x0000000407037c11 */ /* 0x000fce000f8e10ff */
.L_x_1729:
        /* <DEDUP_REMOVED lines=8> */
.L_x_1728:
[----:B------:R-:W-:Y:S05]  /*2680*/  BSYNC B1 ;  /* 0x0000000000017941 */ /* 0x000fea0003800000 */
.L_x_1727:
        /* <DEDUP_REMOVED lines=14> */
.L_x_1732:
        /* <DEDUP_REMOVED lines=52> */
.L_x_1731:
[----:B------:R-:W-:Y:S05]  /*2ab0*/  BSYNC B1 ;  /* 0x0000000000017941 */ /* 0x000fea0003800000 */
.L_x_1730:
        /* <DEDUP_REMOVED lines=31> */
.L_x_1734:
[----:B------:R-:W-:Y:S05]  /*2cb0*/  BSYNC B1 ;  /* 0x0000000000017941 */ /* 0x000fea0003800000 */
.L_x_1733:
        /* <DEDUP_REMOVED lines=14> */
.L_x_1726:
[----:B------:R-:W-:Y:S05]  /*2da0*/  BSYNC B0 ;  /* 0x0000000000007941 */ /* 0x000fea0003800000 */
.L_x_1725:
[----:B------:R-:W-:Y:S01]  /*2db0*/  BAR.SYNC.DEFER_BLOCKING 0x0 ;  /* 0x0000000000007b1d */ /* 0x000fe20000010000 */
[----:B------:R-:W-:-:S05]  /*2dc0*/  ISETP.NE.AND P0, PT, R7, RZ, PT ;  /* 0x000000ff0700720c */ /* 0x000fca0003f05270 */
[----:B------:R-:W-:Y:S08]  /*2dd0*/  BSSY B0, `(.L_x_1735) ;  /* 0x0000014000007945 */ /* 0x000ff00003800000 */
[----:B------:R-:W-:Y:S05]  /*2de0*/  @P0 BRA `(.L_x_1736) ;  /* 0x0000000000480947 */ /* 0x000fea0003800000 */
[----:B-1----:R-:W-:Y:S01]  /*2df0*/  IMAD R0, R17, R8, RZ ;  /* 0x0000000811007224 */ /* 0x002fe200078e02ff */
[----:B------:R-:W-:Y:S01]  /*2e00*/  SHF.R.S32.HI R4, RZ, 0x1f, R10 ;  /* 0x0000001fff047819 */ /* 0x000fe2000001140a */
[----:B------:R-:W-:Y:S01]  /*2e10*/  IMAD R2, R9, UR38, RZ ;  /* 0x0000002609027c24 */ /* 0x000fe2000f8e02ff */
[----:B------:R-:W-:Y:S01]  /*2e20*/  ULDC.64 UR4, c[0x0][0x218] ;  /* 0x0000860000047ab9 */ /* 0x000fe20000000a00 */
[----:B------:R-:W-:Y:S01]  /*2e30*/  IMAD R3, R0, UR38, RZ ;  /* 0x0000002600037c24 */ /* 0x000fe2000f8e02ff */
[----:B------:R-:W-:Y:S02]  /*2e40*/  ULDC.64 UR6, c[0x0][0x210] ;  /* 0x0000840000067ab9 */ /* 0x000fe40000000a00 */
[----:B------:R-:W-:Y:S02]  /*2e50*/  SHF.R.S32.HI R0, RZ, 0x1f, R2 ;  /* 0x0000001fff007819 */ /* 0x000fe40000011402 */
[----:B------:R-:W-:Y:S02]  /*2e60*/  IADD3 R2, P0, P2, R3, R2, R10 ;  /* 0x0000000203027210 */ /* 0x000fe40007a1e00a */
[----:B------:R-:W-:-:S02]  /*2e70*/  SHF.R.S32.HI R3, RZ, 0x1f, R3 ;  /* 0x0000001fff037819 */ /* 0x000fc40000011403 */
[----:B------:R-:W-:Y:S02]  /*2e80*/  SHF.L.U32 R12, R2, 0x2, RZ ;  /* 0x00000002020c7819 */ /* 0x000fe400000006ff */
[----:B------:R-:W-:-:S04]  /*2e90*/  IADD3.X R3, R3, R0, R4, P0, P2 ;  /* 0x0000000003037210 */ /* 0x000fc800007e4404 */
[----:B------:R-:W-:Y:S02]  /*2ea0*/  SHF.L.U64.HI R0, R2, 0x2, R3 ;  /* 0x0000000202007819 */ /* 0x000fe40000010203 */
[C---:B------:R-:W-:Y:S02]  /*2eb0*/  IADD3 R2, P0, R12.reuse, UR4, RZ ;  /* 0x000000040c027c10 */ /* 0x040fe4000ff1e0ff */
[----:B------:R-:W-:Y:S02]  /*2ec0*/  IADD3 R12, P2, R12, UR6, RZ ;  /* 0x000000060c0c7c10 */ /* 0x000fe4000ff5e0ff */
[C---:B------:R-:W-:Y:S02]  /*2ed0*/  IADD3.X R3, R0.reuse, UR5, RZ, P0, !PT ;  /* 0x0000000500037c10 */ /* 0x040fe400087fe4ff */
[----:B------:R-:W-:-:S03]  /*2ee0*/  IADD3.X R13, R0, UR7, RZ, P2, !PT ;  /* 0x00000007000d7c10 */ /* 0x000fc600097fe4ff */
[----:B0-----:R3:W-:Y:S04]  /*2ef0*/  STG.E desc[UR36][R2.64], R11 ;  /* 0x0000000b02007986 */ /* 0x0017e8000c101924 */
[----:B--2---:R3:W-:Y:S02]  /*2f00*/  STG.E desc[UR36][R12.64], R15 ;  /* 0x0000000f0c007986 */ /* 0x0047e4000c101924 */
.L_x_1736:
[----:B------:R-:W-:Y:S05]  /*2f10*/  BSYNC B0 ;  /* 0x0000000000007941 */ /* 0x000fea0003800000 */
.L_x_1735:
[----:B------:R-:W-:Y:S04]  /*2f20*/  BSSY B6, `(.L_x_1737) ;  /* 0x000003c000067945 */ /* 0x000fe80003800000 */
[----:B------:R-:W-:Y:S05]  /*2f30*/  @P1 BRA `(.L_x_1738) ;  /* 0x0000000000e81947 */ /* 0x000fea0003800000 */
[----:B--23--:R-:W2:Y:S01]  /*2f40*/  LDC R15, c[0x0][0x290] ;  /* 0x0000a400ff0f7b82 */ /* 0x00cea20000000800 */
[----:B0-----:R-:W0:Y:S01]  /*2f50*/  I2F.RP R11, R21 ;  /* 0x00000015000b7306 */ /* 0x001e220000209400 */
[----:B------:R-:W-:Y:S02]  /*2f60*/  ULDC UR4, c[0x0][0x28c] ;  /* 0x0000a30000047ab9 */ /* 0x000fe40000000800 */
[----:B------:R-:W-:-:S04]  /*2f70*/  VIADD R20, R20, -UR4 ;  /* 0x8000000414147c36 */ /* 0x000fc80008000000 */
[----:B-1----:R-:W1:Y:S01]  /*2f80*/  LDC R0, c[0x0][0x294] ;  /* 0x0000a500ff007b82 */ /* 0x002e620000000800 */
[----:B0-----:R-:W0:Y:S01]  /*2f90*/  MUFU.RCP R11, R11 ;  /* 0x0000000b000b7308 */ /* 0x001e220000001000 */
[----:B--2---:R-:W-:Y:S02]  /*2fa0*/  IABS R4, R15 ;  /* 0x0000000f00047213 */ /* 0x004fe40000000000 */
[----:B------:R-:W-:-:S05]  /*2fb0*/  ISETP.NE.AND P1, PT, R15, RZ, PT ;  /* 0x000000ff0f00720c */ /* 0x000fca0003f25270 */
[----:B------:R-:W2:Y:S01]  /*2fc0*/  I2F.RP R14, R4 ;  /* 0x00000004000e7306 */ /* 0x000ea20000209400 */
[----:B-1----:R-:W-:Y:S01]  /*2fd0*/  ISETP.NE.AND P2, PT, R0, RZ, PT ;  /* 0x000000ff0000720c */ /* 0x002fe20003f45270 */
[----:B0-----:R-:W-:-:S06]  /*2fe0*/  VIADD R3, R11, 0xffffffe ;  /* 0x0ffffffe0b037836 */ /* 0x001fcc0000000000 */
[----:B------:R-:W0:Y:S08]  /*2ff0*/  F2I.FTZ.U32.TRUNC.NTZ R3, R3 ;  /* 0x0000000300037305 */ /* 0x000e30000021f000 */
[----:B--2---:R-:W1:Y:S01]  /*3000*/  MUFU.RCP R14, R14 ;  /* 0x0000000e000e7308 */ /* 0x004e620000001000 */
[----:B0-----:R-:W-:-:S05]  /*3010*/  IADD3 R2, RZ, -R3, RZ ;  /* 0x80000003ff027210 */ /* 0x001fca0007ffe0ff */
[----:B------:R-:W-:Y:S02]  /*3020*/  IMAD R23, R2, R21, RZ ;  /* 0x0000001502177224 */ /* 0x000fe400078e02ff */
[----:B------:R-:W-:Y:S02]  /*3030*/  IMAD.MOV.U32 R2, RZ, RZ, RZ ;  /* 0x000000ffff027224 */ /* 0x000fe400078e00ff */
[----:B-1----:R-:W-:Y:S02]  /*3040*/  VIADD R12, R14, 0xffffffe ;  /* 0x0ffffffe0e0c7836 */ /* 0x002fe40000000000 */
        /* <DEDUP_REMOVED lines=8> */
.L_x_1740:
        /* <DEDUP_REMOVED lines=33> */
.L_x_1738:
[----:B------:R-:W-:Y:S05]  /*32e0*/  BSYNC B6 ;  /* 0x0000000000067941 */ /* 0x000fea0003800000 */
.L_x_1737:
[----:B------:R-:W-:-:S03]  /*32f0*/  UMOV UR4, 0xffffffff ;  /* 0xffffffff00047882 */ /* 0x000fc60000000000 */
[----:B------:R-:W-:Y:S05]  /*3300*/  BRA.DIV UR4, `(.L_x_1741) ;  /* 0x0000000e04787947 */ /* 0x000fea000b800000 */
[----:B------:R-:W-:Y:S01]  /*3310*/  HFMA2.MMA R16, -RZ, RZ, 0, 0 ;  /* 0x00000000ff107435 */ /* 0x000fe200000001ff */
[----:B------:R-:W-:Y:S01]  /*3320*/  CS2R R18, SRZ ;  /* 0x0000000000127805 */ /* 0x000fe2000001ff00 */
[----:B-1-3--:R-:W-:Y:S01]  /*3330*/  IMAD.MOV.U32 R2, RZ, RZ, RZ ;  /* 0x000000ffff027224 */ /* 0x00afe200078e00ff */
[----:B------:R-:W-:Y:S01]  /*3340*/  MOV R0, RZ ;  /* 0x000000ff00007202 */ /* 0x000fe20000000f00 */
[----:B------:R-:W-:Y:S02]  /*3350*/  IMAD.MOV.U32 R4, RZ, RZ, RZ ;  /* 0x000000ffff047224 */ /* 0x000fe400078e00ff */
[----:B------:R-:W-:Y:S02]  /*3360*/  IMAD.MOV.U32 R20, RZ, RZ, RZ ;  /* 0x000000ffff147224 */ /* 0x000fe400078e00ff */
[----:B------:R-:W-:Y:S01]  /*3370*/  FADD.FTZ R3, RZ, R2 ;  /* 0x00000002ff037221 */ /* 0x000fe20000010000 */
[----:B------:R-:W-:Y:S02]  /*3380*/  IMAD.MOV.U32 R14, RZ, RZ, RZ ;  /* 0x000000ffff0e7224 */ /* 0x000fe400078e00ff */
[----:B------:R-:W-:Y:S01]  /*3390*/  FADD.FTZ R4, RZ, R4 ;  /* 0x00000004ff047221 */ /* 0x000fe20000010000 */
[----:B------:R-:W-:Y:S01]  /*33a0*/  FADD.FTZ R2, RZ, R16 ;  /* 0x00000010ff027221 */ /* 0x000fe20000010000 */
[----:B------:R-:W-:Y:S01]  /*33b0*/  FADD.FTZ R18, RZ, R18 ;  /* 0x00000012ff127221 */ /* 0x000fe20000010000 */
[----:B------:R-:W-:Y:S01]  /*33c0*/  FADD.FTZ R19, RZ, R19 ;  /* 0x00000013ff137221 */ /* 0x000fe20000010000 */
[----:B------:R-:W-:Y:S01]  /*33d0*/  FADD.FTZ R20, RZ, R20 ;  /* 0x00000014ff147221 */ /* 0x000fe20000010000 */
[----:B------:R-:W-:-:S07]  /*33e0*/  FADD.FTZ R0, RZ, R0 ;  /* 0x00000000ff007221 */ /* 0x000fce0000010000 */
.L_x_1760:
[----:B------:R-:W-:Y:S05]  /*33f0*/  WARPSYNC.ALL ;  /* 0x0000000000007948 */ /* 0x000fea0003800000 */
[----:B------:R-:W1:Y:S01]  /*3400*/  S2UR UR5, SR_CgaCtaId ;  /* 0x00000000000579c3 */ /* 0x000e620000008800 */
[----:B0-----:R-:W-:-:S07]  /*3410*/  LOP3.LUT R11, R5, 0x1, RZ, 0xc0, !PT ;  /* 0x00000001050b7812 */ /* 0x001fce00078ec0ff */
[----:B------:R-:W-:Y:S01]  /*3420*/  BAR.SYNC.DEFER_BLOCKING 0x0 ;  /* 0x0000000000007b1d */ /* 0x000fe20000010000 */
[----:B------:R-:W-:Y:S01]  /*3430*/  LOP3.LUT R12, R7, 0xffffffc0, RZ, 0xc0, !PT ;  /* 0xffffffc0070c7812 */ /* 0x000fe200078ec0ff */
[----:B------:R-:W-:Y:S01]  /*3440*/  FADD.FTZ R21, RZ, R14 ;  /* 0x0000000eff157221 */ /* 0x000fe20000010000 */
[----:B------:R-:W-:Y:S02]  /*3450*/  ISETP.NE.AND P0, PT, R11, RZ, PT ;  /* 0x000000ff0b00720c */ /* 0x000fe40003f05270 */
[----:B------:R-:W-:Y:S01]  /*3460*/  LEA.HI R11, R5, R5, RZ, 0x1 ;  /* 0x00000005050b7211 */ /* 0x000fe200078f08ff */
[----:B------:R-:W-:Y:S01]  /*3470*/  UMOV UR4, 0x400 ;  /* 0x0000040000047882 */ /* 0x000fe20000000000 */
[----:B------:R-:W-:Y:S01]  /*3480*/  IADD3 R5, R7, 0x1f, RZ ;  /* 0x0000001f07057810 */ /* 0x000fe20007ffe0ff */
[----:B------:R-:W-:Y:S01]  /*3490*/  UIADD3 UR4, UR4, 0x120, URZ ;  /* 0x0000012004047890 */ /* 0x000fe2000fffe03f */
[----:B------:R-:W-:Y:S01]  /*34a0*/  SHF.R.S32.HI R11, RZ, 0x1, R11 ;  /* 0x00000001ff0b7819 */ /* 0x000fe2000001140b */
[----:B------:R-:W-:Y:S01]  /*34b0*/  BSSY B0, `(.L_x_1742) ;  /* 0x0000024000007945 */ /* 0x000fe20003800000 */
[----:B------:R-:W-:-:S02]  /*34c0*/  ISETP.NE.OR P5, PT, R12, 0x40, P0 ;  /* 0x000000400c00780c */ /* 0x000fc400007a5670 */
[----:B------:R-:W-:Y:S01]  /*34d0*/  ISETP.GT.U32.AND P3, PT, R5, 0x3e, PT ;  /* 0x0000003e0500780c */ /* 0x000fe20003f64070 */
[----:B------:R-:W-:Y:S01]  /*34e0*/  IMAD R5, R6, 0x80, R11 ;  /* 0x0000008006057824 */ /* 0x000fe200078e020b */
[C---:B------:R-:W-:Y:S02]  /*34f0*/  ISETP.GT.OR P1, PT, R7.reuse, 0x3f, P0 ;  /* 0x0000003f0700780c */ /* 0x040fe40000724670 */
[C---:B------:R-:W-:Y:S02]  /*3500*/  LOP3.LUT R6, R7.reuse, 0xffffffe0, RZ, 0xc0, !PT ;  /* 0xffffffe007067812 */ /* 0x040fe400078ec0ff */
[----:B------:R-:W-:Y:S02]  /*3510*/  ISETP.GT.OR P2, PT, R7, 0x1f, P0 ;  /* 0x0000001f0700780c */ /* 0x000fe40000744670 */
[----:B------:R-:W-:Y:S01]  /*3520*/  ISETP.NE.OR P4, PT, R6, 0x20, P0 ;  /* 0x000000200600780c */ /* 0x000fe20000785670 */
[----:B-1----:R-:W-:-:S06]  /*3530*/  ULEA UR4, UR5, UR4, 0x18 ;  /* 0x0000000405047291 */ /* 0x002fcc000f8ec03f */
        /* <DEDUP_REMOVED lines=13> */
[----:B------:R-:W3:Y:S04]  /*3610*/  LDS R13, [R5+0x80] ;  /* 0x00008000050d7984 */ /* 0x000ee80000000800 */
[----:B--2---:R-:W2:Y:S04]  /*3620*/  LDS R15, [R5+0xc0] ;  /* 0x0000c000050f7984 */ /* 0x004ea80000000800 */
[----:B------:R-:W4:Y:S04]  /*3630*/  LDS R12, [R5+0x100] ;  /* 0x00010000050c7984 */ /* 0x000f280000000800 */
[----:B------:R-:W5:Y:S04]  /*3640*/  LDS R23, [R5+0x140] ;  /* 0x0001400005177984 */ /* 0x000f680000000800 */
[----:B------:R-:W5:Y:S04]  /*3650*/  LDS R25, [R5+0x180] ;  /* 0x0001800005197984 */ /* 0x000f680000000800 */
[----:B------:R-:W5:Y:S01]  /*3660*/  LDS R14, [R5+0x1c0] ;  /* 0x0001c000050e7984 */ /* 0x000f620000000800 */
[----:B0-----:R-:W-:Y:S01]  /*3670*/  FADD.FTZ R3, R3, R6 ;  /* 0x0000000603037221 */ /* 0x001fe20000010000 */
[----:B-1----:R-:W-:Y:S01]  /*3680*/  FADD.FTZ R4, R4, R7 ;  /* 0x0000000704047221 */ /* 0x002fe20000010000 */
[----:B---3--:R-:W-:Y:S01]  /*3690*/  FADD.FTZ R2, R2, R13 ;  /* 0x0000000d02027221 */ /* 0x008fe20000010000 */
[----:B--2---:R-:W-:Y:S01]  /*36a0*/  FADD.FTZ R18, R18, R15 ;  /* 0x0000000f12127221 */ /* 0x004fe20000010000 */
[----:B----4-:R-:W-:Y:S01]  /*36b0*/  FADD.FTZ R19, R19, R12 ;  /* 0x0000000c13137221 */ /* 0x010fe20000010000 */
[----:B-----5:R-:W-:Y:S01]  /*36c0*/  FADD.FTZ R20, R20, R23 ;  /* 0x0000001714147221 */ /* 0x020fe20000010000 */
[----:B------:R-:W-:Y:S01]  /*36d0*/  FADD.FTZ R0, R0, R25 ;  /* 0x0000001900007221 */ /* 0x000fe20000010000 */
[----:B------:R-:W-:-:S07]  /*36e0*/  FADD.FTZ R21, R21, R14 ;  /* 0x0000000e15157221 */ /* 0x000fce0000010000 */
.L_x_1743:
[----:B------:R-:W-:Y:S05]  /*36f0*/  BSYNC B0 ;  /* 0x0000000000007941 */ /* 0x000fea0003800000 */
.L_x_1742:
        /* <DEDUP_REMOVED lines=13> */
[----:B------:R-:W3:Y:S04]  /*37d0*/  LDS R7, [R5+0x40] ;  /* 0x0000400005077984 */ /* 0x000ee80000000800 */
[----:B------:R-:W4:Y:S04]  /*37e0*/  LDS R13, [R5+0x80] ;  /* 0x00008000050d7984 */ /* 0x000f280000000800 */
[----:B--2---:R-:W2:Y:S04]  /*37f0*/  LDS R15, [R5+0xc0] ;  /* 0x0000c000050f7984 */ /* 0x004ea80000000800 */
[----:B------:R-:W5:Y:S04]  /*3800*/  @!P0 LDS R12, [R5+0x100] ;  /* 0x00010000050c8984 */ /* 0x000f680000000800 */
[----:B------:R-:W5:Y:S04]  /*3810*/  @!P0 LDS R23, [R5+0x140] ;  /* 0x0001400005178984 */ /* 0x000f680000000800 */
[----:B------:R-:W5:Y:S04]  /*3820*/  @!P0 LDS R25, [R5+0x180] ;  /* 0x0001800005198984 */ /* 0x000f680000000800 */
[----:B------:R-:W5:Y:S01]  /*3830*/  @!P0 LDS R14, [R5+0x1c0] ;  /* 0x0001c000050e8984 */ /* 0x000f620000000800 */
[----:B01----:R-:W-:Y:S01]  /*3840*/  FADD.FTZ R3, R3, R6 ;  /* 0x0000000603037221 */ /* 0x003fe20000010000 */
[----:B---3--:R-:W-:Y:S01]  /*3850*/  FADD.FTZ R4, R4, R7 ;  /* 0x0000000704047221 */ /* 0x008fe20000010000 */
[----:B----4-:R-:W-:Y:S01]  /*3860*/  FADD.FTZ R2, R2, R13 ;  /* 0x0000000d02027221 */ /* 0x010fe20000010000 */
[----:B--2---:R-:W-:Y:S01]  /*3870*/  FADD.FTZ R18, R18, R15 ;  /* 0x0000000f12127221 */ /* 0x004fe20000010000 */
[----:B-----5:R-:W-:Y:S01]  /*3880*/  @!P0 FADD.FTZ R19, R19, R12 ;  /* 0x0000000c13138221 */ /* 0x020fe20000010000 */
[----:B------:R-:W-:Y:S01]  /*3890*/  @!P0 FADD.FTZ R20, R20, R23 ;  /* 0x0000001714148221 */ /* 0x000fe20000010000 */
[----:B------:R-:W-:Y:S01]  /*38a0*/  @!P0 FADD.FTZ R0, R0, R25 ;  /* 0x0000001900008221 */ /* 0x000fe20000010000 */
[----:B------:R-:W-:-:S07]  /*38b0*/  @!P0 FADD.FTZ R21, R21, R14 ;  /* 0x0000000e15158221 */ /* 0x000fce0000010000 */
.L_x_1745:
[----:B------:R-:W-:Y:S05]  /*38c0*/  BSYNC B0 ;  /* 0x0000000000007941 */ /* 0x000fea0003800000 */
.L_x_1744:
[----:B------:R-:W-:Y:S06]  /*38d0*/  BAR.SYNC.DEFER_BLOCKING 0x0 ;  /* 0x0000000000007b1d */ /* 0x000fec0000010000 */
[----:B------:R-:W-:Y:S05]  /*38e0*/  @P3 EXIT ;  /* 0x000000000000394d */ /* 0x000fea0003800000 */
[----:B------:R-:W-:Y:S01]  /*38f0*/  IMAD R8, R17, R8, RZ ;  /* 0x0000000811087224 */ /* 0x000fe200078e02ff */
        /* <DEDUP_REMOVED lines=15> */
[C---:B------:R-:W-:Y:S01]  /*39f0*/  LEA.HI.X.SX32 R8, R11.reuse, R26, 0x1, P0 ;  /* 0x0000001a0b087211 */ /* 0x040fe200000f0eff */
[C---:B------:R-:W-:Y:S01]  /*3a00*/  VIADD R29, R11.reuse, 0x50 ;  /* 0x000000500b1d7836 */ /* 0x040fe20000000000 */
[----:B------:R-:W-:Y:S01]  /*3a10*/  IADD3 R7, P0, R10, R6, RZ ;  /* 0x000000060a077210 */ /* 0x000fe20007f1e0ff */
[C---:B------:R-:W-:Y:S01]  /*3a20*/  VIADD R25, R11.reuse, 0x70 ;  /* 0x000000700b197836 */ /* 0x040fe20000000000 */
[C---:B------:R-:W-:Y:S01]  /*3a30*/  IADD3 R16, R11.reuse, 0x40, RZ ;  /* 0x000000400b107810 */ /* 0x040fe20007ffe0ff */
[----:B------:R-:W-:Y:S01]  /*3a40*/  ULDC.64 UR4, c[0x0][0x220] ;  /* 0x0000880000047ab9 */ /* 0x000fe20000000a00 */
[----:B------:R-:W-:-:S02]  /*3a50*/  IADD3 R27, R11, 0x60, RZ ;  /* 0x000000600b1b7810 */ /* 0x000fc40007ffe0ff */
[----:B------:R-:W-:Y:S02]  /*3a60*/  IADD3 R9, P1, R12, R6, RZ ;  /* 0x000000060c097210 */ /* 0x000fe40007f3e0ff */
[----:B------:R-:W-:Y:S02]  /*3a70*/  LEA.HI.X.SX32 R10, R10, R26, 0x1, P0 ;  /* 0x0000001a0a0a7211 */ /* 0x000fe400000f0eff */
[----:B------:R-:W-:Y:S02]  /*3a80*/  F2FP.BF16.F32.PACK_AB R3, R4, R3 ;  /* 0x000000030403723e */ /* 0x000fe400000010ff */
[-C--:B------:R-:W-:Y:S02]  /*3a90*/  IADD3 R11, P2, R14, R6.reuse, RZ ;  /* 0x000000060e0b7210 */ /* 0x080fe40007f5e0ff */
[-C--:B------:R-:W-:Y:S02]  /*3aa0*/  IADD3 R13, P3, R16, R6.reuse, RZ ;  /* 0x00000006100d7210 */ /* 0x080fe40007f7e0ff */
[----:B--2---:R-:W-:-:S02]  /*3ab0*/  IADD3 R15, P4, R29, R6, RZ ;  /* 0x000000061d0f7210 */ /* 0x004fc40007f9e0ff */
[-C--:B------:R-:W-:Y:S02]  /*3ac0*/  IADD3 R17, P5, R27, R6.reuse, RZ ;  /* 0x000000061b117210 */ /* 0x080fe40007fbe0ff */
[----:B------:R-:W-:Y:S02]  /*3ad0*/  IADD3 R23, P6, R25, R6, RZ ;  /* 0x0000000619177210 */ /* 0x000fe40007fde0ff */
[----:B------:R-:W-:Y:S02]  /*3ae0*/  LEA.HI.X.SX32 R12, R12, R26, 0x1, P1 ;  /* 0x0000001a0c0c7211 */ /* 0x000fe400008f0eff */
[----:B------:R-:W-:Y:S02]  /*3af0*/  LEA R4, P0, R5, UR4, 0x1 ;  /* 0x0000000405047c11 */ /* 0x000fe4000f8008ff */
[----:B------:R-:W-:Y:S02]  /*3b00*/  LEA R6, P1, R7, UR4, 0x1 ;  /* 0x0000000407067c11 */ /* 0x000fe4000f8208ff */
[----:B------:R-:W-:-:S02]  /*3b10*/  LEA.HI.X R5, R5, UR5, R8, 0x1, P0 ;  /* 0x0000000505057c11 */ /* 0x000fc400080f0c08 */
[----:B------:R-:W-:Y:S02]  /*3b20*/  LEA R8, P0, R9, UR4, 0x1 ;  /* 0x0000000409087c11 */ /* 0x000fe4000f8008ff */
[----:B------:R-:W-:Y:S01]  /*3b30*/  LEA.HI.X R7, R7, UR5, R10, 0x1, P1 ;  /* 0x0000000507077c11 */ /* 0x000fe200088f0c0a */
[----:B------:R0:W-:Y:S01]  /*3b40*/  STG.E.U16 desc[UR36][R4.64], R3 ;  /* 0x0000000304007986 */ /* 0x0001e2000c101524 */
[-C--:B------:R-:W-:Y:S02]  /*3b50*/  LEA.HI.X.SX32 R14, R14, R26.reuse, 0x1, P2 ;  /* 0x0000001a0e0e7211 */ /* 0x080fe400010f0eff */
[----:B------:R-:W-:Y:S02]  /*3b60*/  LEA R10, P1, R11, UR4, 0x1 ;  /* 0x000000040b0a7c11 */ /* 0x000fe4000f8208ff */
[----:B------:R-:W-:Y:S02]  /*3b70*/  LEA.HI.X R9, R9, UR5, R12, 0x1, P0 ;  /* 0x0000000509097c11 */ /* 0x000fe400080f0c0c */
[----:B------:R-:W-:-:S02]  /*3b80*/  LEA.HI.X.SX32 R16, R16, R26, 0x1, P3 ;  /* 0x0000001a10107211 */ /* 0x000fc400018f0eff */
[----:B------:R-:W-:Y:S02]  /*3b90*/  LEA R12, P0, R13, UR4, 0x1 ;  /* 0x000000040d0c7c11 */ /* 0x000fe4000f8008ff */
[----:B------:R-:W-:Y:S02]  /*3ba0*/  LEA.HI.X R11, R11, UR5, R14, 0x1, P1 ;  /* 0x000000050b0b7c11 */ /* 0x000fe400088f0c0e */
[----:B------:R-:W-:Y:S02]  /*3bb0*/  F2FP.BF16.F32.PACK_AB R2, R18, R2 ;  /* 0x000000021202723e */ /* 0x000fe400000010ff */
[----:B------:R-:W-:Y:S02]  /*3bc0*/  LEA.HI.X.SX32 R22, R29, R26, 0x1, P4 ;  /* 0x0000001a1d167211 */ /* 0x000fe400020f0eff */
[----:B------:R-:W-:Y:S02]  /*3bd0*/  LEA R14, P1, R15, UR4, 0x1 ;  /* 0x000000040f0e7c11 */ /* 0x000fe4000f8208ff */
[----:B------:R-:W-:-:S02]  /*3be0*/  PRMT R18, R3, 0x7632, R18 ;  /* 0x0000763203127816 */ /* 0x000fc40000000012 */
[----:B------:R-:W-:Y:S02]  /*3bf0*/  LEA.HI.X R13, R13, UR5, R16, 0x1, P0 ;  /* 0x000000050d0d7c11 */ /* 0x000fe400080f0c10 */
[----:B------:R-:W-:Y:S01]  /*3c00*/  F2FP.BF16.F32.PACK_AB R19, R20, R19 ;  /* 0x000000131413723e */ /* 0x000fe200000010ff */
[----:B------:R1:W-:Y:S01]  /*3c10*/  STG.E.U16 desc[UR36][R6.64], R18 ;  /* 0x0000001206007986 */ /* 0x0003e2000c101524 */
[----:B0-----:R-:W-:Y:S02]  /*3c20*/  PRMT R5, R2, 0x7632, R5 ;  /* 0x0000763202057816 */ /* 0x001fe40000000005 */
[-C--:B------:R-:W-:Y:S01]  /*3c30*/  LEA.HI.X.SX32 R24, R27, R26.reuse, 0x1, P5 ;  /* 0x0000001a1b187211 */ /* 0x080fe200028f0eff */
[----:B------:R-:W-:Y:S01]  /*3c40*/  STG.E.U16 desc[UR36][R8.64], R2 ;  /* 0x0000000208007986 */ /* 0x000fe2000c101524 */
[----:B------:R-:W-:Y:S02]  /*3c50*/  LEA R16, P0, R17, UR4, 0x1 ;  /* 0x0000000411107c11 */ /* 0x000fe4000f8008ff */
[----:B------:R-:W-:Y:S01]  /*3c60*/  LEA.HI.X R15, R15, UR5, R22, 0x1, P1 ;  /* 0x000000050f0f7c11 */ /* 0x000fe200088f0c16 */
[----:B------:R0:W-:Y:S01]  /*3c70*/  STG.E.U16 desc[UR36][R10.64], R5 ;  /* 0x000000050a007986 */ /* 0x0001e2000c101524 */
[----:B------:R-:W-:-:S02]  /*3c80*/  LEA.HI.X.SX32 R26, R25, R26, 0x1, P6 ;  /* 0x0000001a191a7211 */ /* 0x000fc400030f0eff */
[----:B------:R-:W-:Y:S01]  /*3c90*/  LEA R22, P1, R23, UR4, 0x1 ;  /* 0x0000000417167c11 */ /* 0x000fe2000f8208ff */
[----:B------:R-:W-:Y:S01]  /*3ca0*/  STG.E.U16 desc[UR36][R12.64], R19 ;  /* 0x000000130c007986 */ /* 0x000fe2000c101524 */
[----:B------:R-:W-:Y:S02]  /*3cb0*/  F2FP.BF16.F32.PACK_AB R0, R21, R0 ;  /* 0x000000001500723e */ /* 0x000fe400000010ff */
[----:B-1----:R-:W-:Y:S02]  /*3cc0*/  PRMT R7, R19, 0x7632, R7 ;  /* 0x0000763213077816 */ /* 0x002fe40000000007 */
[----:B------:R-:W-:Y:S02]  /*3cd0*/  LEA.HI.X R17, R17, UR5, R24, 0x1, P0 ;  /* 0x0000000511117c11 */ /* 0x000fe400080f0c18 */
[----:B------:R-:W-:Y:S01]  /*3ce0*/  LEA.HI.X R23, R23, UR5, R26, 0x1, P1 ;  /* 0x0000000517177c11 */ /* 0x000fe200088f0c1a */
[----:B------:R-:W-:Y:S01]  /*3cf0*/  STG.E.U16 desc[UR36][R14.64], R7 ;  /* 0x000000070e007986 */ /* 0x000fe2000c101524 */
[----:B0-----:R-:W-:-:S03]  /*3d00*/  PRMT R11, R0, 0x7632, R11 ;  /* 0x00007632000b7816 */ /* 0x001fc6000000000b */
[----:B------:R-:W-:Y:S04]  /*3d10*/  STG.E.U16 desc[UR36][R16.64], R0 ;  /* 0x0000000010007986 */ /* 0x000fe8000c101524 */
[----:B------:R-:W-:Y:S01]  /*3d20*/  STG.E.U16 desc[UR36][R22.64], R11 ;  /* 0x0000000b16007986 */ /* 0x000fe2000c101524 */
[----:B------:R-:W-:Y:S05]  /*3d30*/  EXIT ;  /* 0x000000000000794d */ /* 0x000fea0003800000 */
.L_x_1712:
        /* <DEDUP_REMOVED lines=16> */
.L_x_1739:
        /* <DEDUP_REMOVED lines=16> */
.L_x_1746:
[----:B------:R-:W-:Y:S05]  /*3f40*/  EXIT ;  /* 0x000000000000794d */ /* 0x000fea0003800000 */
.L_x_1714:
[----:B------:R-:W-:Y:S01]  /*3f50*/  MOV R12, 0x10 ;  /* 0x00000010000c7802 */ /* 0x000fe20000000f00 */
[----:B------:R-:W-:Y:S01]  /*3f60*/  IMAD.MOV.U32 R11, RZ, RZ, 0x1f ;  /* 0x0000001fff0b7424 */ /* 0x000fe200078e00ff */
[----:B------:R-:W-:Y:S01]  /*3f70*/  MOV R15, 0xffffffff ;  /* 0xffffffff000f7802 */ /* 0x000fe20000000f00 */
[----:B------:R-:W-:-:S07]  /*3f80*/  IMAD.MOV.U32 R0, RZ, RZ, -0x800001 ;  /* 0xff7fffffff007424 */ /* 0x000fce00078e00ff */
[----:B------:R-:W-:Y:S05]  /*3f90*/  WARPSYNC.COLLECTIVE R15, `(.L_x_1747) ;  /* 0x000000000f087348 */ /* 0x000fea0003c00000 */
[----:B------:R0:W1:Y:S02]  /*3fa0*/  SHFL.BFLY P6, R14, R13, R12, R11 ;  /* 0x0c00000c0d0e7389 */ /* 0x00006400000c000b */
[----:B01----:R-:W-:Y:S01]  /*3fb0*/  ENDCOLLECTIVE ;  /* 0x000000000000791b */ /* 0x003fe20003800000 */
.L_x_1747:
[----:B------:R-:W-:Y:S01]  /*3fc0*/  HFMA2.MMA R12, -RZ, RZ, 0, 4.76837158203125e-07 ;  /* 0x00000008ff0c7435 */ /* 0x000fe200000001ff */
[----:B------:R-:W-:-:S05]  /*3fd0*/  FMNMX.FTZ R2, R14, -3.40282346638528859812e+38, !PT ;  /* 0xff7fffff0e027809 */ /* 0x000fca0007810000 */
[----:B------:R-:W-:-:S07]  /*3fe0*/  IMAD.MOV.U32 R13, RZ, RZ, R2 ;  /* 0x000000ffff0d7224 */ /* 0x000fce00078e0002 */
[----:B------:R-:W-:Y:S05]  /*3ff0*/  WARPSYNC.COLLECTIVE R15, `(.L_x_1748) ;  /* 0x000000000f087348 */ /* 0x000fea0003c00000 */
[----:B------:R0:W1:Y:S02]  /*4000*/  SHFL.BFLY P6, R14, R13, R12, R11 ;  /* 0x0c00000c0d0e7389 */ /* 0x00006400000c000b */
[----:B01----:R-:W-:Y:S01]  /*4010*/  ENDCOLLECTIVE ;  /* 0x000000000000791b */ /* 0x003fe20003800000 */
.L_x_1748:
[----:B------:R-:W-:Y:S02]  /*4020*/  MOV R12, 0x4 ;  /* 0x00000004000c7802 */ /* 0x000fe40000000f00 */
[----:B------:R-:W-:-:S05]  /*4030*/  FMNMX.FTZ R3, R2, R14, !PT ;  /* 0x0000000e02037209 */ /* 0x000fca0007810000 */
[----:B------:R-:W-:-:S07]  /*4040*/  IMAD.MOV.U32 R13, RZ, RZ, R3 ;  /* 0x000000ffff0d7224 */ /* 0x000fce00078e0003 */
[----:B------:R-:W-:Y:S05]  /*4050*/  WARPSYNC.COLLECTIVE R15, `(.L_x_1749) ;  /* 0x000000000f087348 */ /* 0x000fea0003c00000 */
[----:B------:R0:W1:Y:S02]  /*4060*/  SHFL.BFLY P6, R14, R13, R12, R11 ;  /* 0x0c00000c0d0e7389 */ /* 0x00006400000c000b */
[----:B01----:R-:W-:Y:S01]  /*4070*/  ENDCOLLECTIVE ;  /* 0x000000000000791b */ /* 0x003fe20003800000 */
.L_x_1749:
[----:B------:R-:W-:Y:S01]  /*4080*/  HFMA2.MMA R12, -RZ, RZ, 0, 1.1920928955078125e-07 ;  /* 0x00000002ff0c7435 */ /* 0x000fe200000001ff */
[----:B------:R-:W-:-:S05]  /*4090*/  FMNMX.FTZ R4, R3, R14, !PT ;  /* 0x0000000e03047209 */ /* 0x000fca0007810000 */
[----:B------:R-:W-:-:S07]  /*40a0*/  IMAD.MOV.U32 R13, RZ, RZ, R4 ;  /* 0x000000ffff0d7224 */ /* 0x000fce00078e0004 */
[----:B------:R-:W-:Y:S05]  /*40b0*/  WARPSYNC.COLLECTIVE R15, `(.L_x_1750) ;  /* 0x000000000f087348 */ /* 0x000fea0003c00000 */
[----:B------:R0:W1:Y:S02]  /*40c0*/  SHFL.BFLY P6, R14, R13, R12, R11 ;  /* 0x0c00000c0d0e7389 */ /* 0x00006400000c000b */
[----:B01----:R-:W-:Y:S01]  /*40d0*/  ENDCOLLECTIVE ;  /* 0x000000000000791b */ /* 0x003fe20003800000 */
.L_x_1750:
[----:B------:R-:W-:Y:S05]  /*40e0*/  BRA `(.L_x_1751) ;  /* 0xffffffd000547947 */ /* 0x000fea000383ffff */
.L_x_1741:
[----:B0--3--:R-:W-:Y:S01]  /*40f0*/  HFMA2.MMA R11, -RZ, RZ, 0, 1.847743988037109375e-06 ;  /* 0x0000001fff0b7435 */ /* 0x009fe200000001ff */
[----:B-1----:R-:W-:Y:S01]  /*4100*/  MOV R13, RZ ;  /* 0x000000ff000d7202 */ /* 0x002fe20000000f00 */
[----:B------:R-:W-:Y:S02]  /*4110*/  IMAD.MOV.U32 R12, RZ, RZ, 0x1 ;  /* 0x00000001ff0c7424 */ /* 0x000fe400078e00ff */
[----:B--2---:R-:W-:-:S07]  /*4120*/  IMAD.MOV.U32 R15, RZ, RZ, -0x1 ;  /* 0xffffffffff0f7424 */ /* 0x004fce00078e00ff */
[----:B------:R-:W-:Y:S05]  /*4130*/  WARPSYNC.COLLECTIVE R15, `(.L_x_1752) ;  /* 0x000000000f087348 */ /* 0x000fea0003c00000 */
[----:B------:R0:W1:Y:S02]  /*4140*/  SHFL.BFLY P6, R14, R13, R12, R11 ;  /* 0x0c00000c0d0e7389 */ /* 0x00006400000c000b */
[----:B01----:R-:W-:Y:S01]  /*4150*/  ENDCOLLECTIVE ;  /* 0x000000000000791b */ /* 0x003fe20003800000 */
.L_x_1752:
[----:B------:R-:W-:-:S07]  /*4160*/  MOV R2, R14 ;  /* 0x0000000e00027202 */ /* 0x000fce0000000f00 */
[----:B------:R-:W-:Y:S05]  /*4170*/  WARPSYNC.COLLECTIVE R15, `(.L_x_1753) ;  /* 0x000000000f087348 */ /* 0x000fea0003c00000 */
[----:B------:R0:W1:Y:S02]  /*4180*/  SHFL.BFLY P6, R14, R13, R12, R11 ;  /* 0x0c00000c0d0e7389 */ /* 0x00006400000c000b */
[----:B01----:R-:W-:Y:S01]  /*4190*/  ENDCOLLECTIVE ;  /* 0x000000000000791b */ /* 0x003fe20003800000 */
.L_x_1753:
[----:B------:R-:W-:Y:S01]  /*41a0*/  FADD.FTZ R3, RZ, R2 ;  /* 0x00000002ff037221 */ /* 0x000fe20000010000 */
[----:B------:R-:W-:-:S07]  /*41b0*/  IMAD.MOV.U32 R4, RZ, RZ, R14 ;  /* 0x000000ffff047224 */ /* 0x000fce00078e000e */
[----:B------:R-:W-:Y:S05]  /*41c0*/  WARPSYNC.COLLECTIVE R15, `(.L_x_1754) ;  /* 0x000000000f087348 */ /* 0x000fea0003c00000 */
[----:B------:R0:W1:Y:S02]  /*41d0*/  SHFL.BFLY P6, R14, R13, R12, R11 ;  /* 0x0c00000c0d0e7389 */ /* 0x00006400000c000b */
[----:B01----:R-:W-:Y:S01]  /*41e0*/  ENDCOLLECTIVE ;  /* 0x000000000000791b */ /* 0x003fe20003800000 */
.L_x_1754:
[----:B------:R-:W-:Y:S01]  /*41f0*/  FADD.FTZ R4, RZ, R4 ;  /* 0x00000004ff047221 */ /* 0x000fe20000010000 */
[----:B------:R-:W-:-:S07]  /*4200*/  MOV R16, R14 ;  /* 0x0000000e00107202 */ /* 0x000fce0000000f00 */
[----:B------:R-:W-:Y:S05]  /*4210*/  WARPSYNC.COLLECTIVE R15, `(.L_x_1755) ;  /* 0x000000000f087348 */ /* 0x000fea0003c00000 */
[----:B------:R0:W1:Y:S02]  /*4220*/  SHFL.BFLY P6, R14, R13, R12, R11 ;  /* 0x0c00000c0d0e7389 */ /* 0x00006400000c000b */
[----:B01----:R-:W-:Y:S01]  /*4230*/  ENDCOLLECTIVE ;  /* 0x000000000000791b */ /* 0x003fe20003800000 */
.L_x_1755:
[----:B------:R-:W-:Y:S01]  /*4240*/  FADD.FTZ R2, RZ, R16 ;  /* 0x00000010ff027221 */ /* 0x000fe20000010000 */
[----:B------:R-:W-:-:S07]  /*4250*/  IMAD.MOV.U32 R18, RZ, RZ, R14 ;  /* 0x000000ffff127224 */ /* 0x000fce00078e000e */
[----:B------:R-:W-:Y:S05]  /*4260*/  WARPSYNC.COLLECTIVE R15, `(.L_x_1756) ;  /* 0x000000000f087348 */ /* 0x000fea0003c00000 */
[----:B------:R0:W1:Y:S02]  /*4270*/  SHFL.BFLY P6, R14, R13, R12, R11 ;  /* 0x0c00000c0d0e7389 */ /* 0x00006400000c000b */
[----:B01----:R-:W-:Y:S01]  /*4280*/  ENDCOLLECTIVE ;  /* 0x000000000000791b */ /* 0x003fe20003800000 */
.L_x_1756:
[----:B------:R-:W-:Y:S01]  /*4290*/  FADD.FTZ R18, RZ, R18 ;  /* 0x00000012ff127221 */ /* 0x000fe20000010000 */
[----:B------:R-:W-:-:S07]  /*42a0*/  MOV R19, R14 ;  /* 0x0000000e00137202 */ /* 0x000fce0000000f00 */
[----:B------:R-:W-:Y:S05]  /*42b0*/  WARPSYNC.COLLECTIVE R15, `(.L_x_1757) ;  /* 0x000000000f087348 */ /* 0x000fea0003c00000 */
[----:B------:R0:W1:Y:S02]  /*42c0*/  SHFL.BFLY P6, R14, R13, R12, R11 ;  /* 0x0c00000c0d0e7389 */ /* 0x00006400000c000b */
[----:B01----:R-:W-:Y:S01]  /*42d0*/  ENDCOLLECTIVE ;  /* 0x000000000000791b */ /* 0x003fe20003800000 */
.L_x_1757:
[----:B------:R-:W-:Y:S01]  /*42e0*/  FADD.FTZ R19, RZ, R19 ;  /* 0x00000013ff137221 */ /* 0x000fe20000010000 */
[----:B------:R-:W-:-:S07]  /*42f0*/  IMAD.MOV.U32 R20, RZ, RZ, R14 ;  /* 0x000000ffff147224 */ /* 0x000fce00078e000e */
[----:B------:R-:W-:Y:S05]  /*4300*/  WARPSYNC.COLLECTIVE R15, `(.L_x_1758) ;  /* 0x000000000f087348 */ /* 0x000fea0003c00000 */
[----:B------:R0:W1:Y:S02]  /*4310*/  SHFL.BFLY P6, R14, R13, R12, R11 ;  /* 0x0c00000c0d0e7389 */ /* 0x00006400000c000b */
[----:B01----:R-:W-:Y:S01]  /*4320*/  ENDCOLLECTIVE ;  /* 0x000000000000791b */ /* 0x003fe20003800000 */
.L_x_1758:
[----:B------:R-:W-:Y:S01]  /*4330*/  FADD.FTZ R20, RZ, R20 ;  /* 0x00000014ff147221 */ /* 0x000fe20000010000 */
[----:B------:R-:W-:-:S07]  /*4340*/  MOV R0, R14 ;  /* 0x0000000e00007202 */ /* 0x000fce0000000f00 */
[----:B------:R-:W-:Y:S05]  /*4350*/  WARPSYNC.COLLECTIVE R15, `(.L_x_1759) ;  /* 0x000000000f087348 */ /* 0x000fea0003c00000 */
[----:B------:R0:W1:Y:S02]  /*4360*/  SHFL.BFLY P6, R14, R13, R12, R11 ;  /* 0x0c00000c0d0e7389 */ /* 0x00006400000c000b */
[----:B01----:R-:W-:Y:S01]  /*4370*/  ENDCOLLECTIVE ;  /* 0x000000000000791b */ /* 0x003fe20003800000 */
.L_x_1759:
[----:B------:R-:W-:Y:S01]  /*4380*/  FADD.FTZ R0, RZ, R0 ;  /* 0x00000000ff007221 */ /* 0x000fe20000010000 */
[----:B------:R-:W-:Y:S06]  /*4390*/  BRA `(.L_x_1760) ;  /* 0xfffffff000147947 */ /* 0x000fec000383ffff */
.L_x_1761:
        /* <DEDUP_REMOVED lines=14> */
.L_x_29598:


//--------------------- .text._ZN4vllm25paged_attention_v2_kernelI13__nv_bfloat16hLi120ELi16ELi128ELNS_18Fp8KVCacheDataTypeE2ELb1ELi512EEEvPfS3_PT_PKS4_PKT0_SA_ifPKiSC_iPKfiiiSE_SE_iiiii --------------------------
	.section	.text._ZN4vllm25paged_attention_v2_kernelI13__nv_bfloat16hLi120ELi16ELi128ELNS_18Fp8KVCacheDataTypeE2ELb1ELi512EEEvPfS3_PT_PKS4_PKT0_SA_ifPKiSC_iPKfiiiSE_SE_iiiii,"ax",@progbits
	.align	128
        .global         _ZN4vllm25paged_attention_v2_kernelI13__nv_bfloat16hLi120ELi16ELi128ELNS_18Fp8KVCacheDataTypeE2ELb1ELi512EEEvPfS3_PT_PKS4_PKT0_SA_ifPKiSC_iPKfiiiSE_SE_iiiii
        .type           _ZN4vllm25paged_attention_v2_kernelI13__nv_bfloat16hLi120ELi16ELi128ELNS_18Fp8KVCacheDataTypeE2ELb1ELi512EEEvPfS3_PT_PKS4_PKT0_SA_ifPKiSC_iPKfiiiSE_SE_iiiii,@function
        .size           _ZN4vllm25paged_attention_v2_kernelI13__nv_bfloat16hLi120ELi16ELi128ELNS_18Fp8KVCacheDataTypeE2ELb1ELi512EEEvPfS3_PT_PKS4_PKT0_SA_ifPKiSC_iPKfiiiSE_SE_iiiii,(.L_x_29599 - _ZN4vllm25paged_attention_v2_kernelI13__nv_bfloat16hLi120ELi16ELi128ELNS_18Fp8KVCacheDataTypeE2ELb1ELi512EEEvPfS3_PT_PKS4_PKT0_SA_ifPKiSC_iPKfiiiSE_SE_iiiii)
        .other          _ZN4vllm25paged_attention_v2_kernelI13__nv_bfloat16hLi120ELi16ELi128ELNS_18Fp8KVCacheDataTypeE2ELb1ELi512EEEvPfS3_PT_PKS4_PKT0_SA_ifPKiSC_iPKfiiiSE_SE_iiiii,@"STO_CUDA_ENTRY STV_DEFAULT"
_ZN4vllm25paged_attention_v2_kernelI13__nv_bfloat16hLi120ELi16ELi128ELNS_18Fp8KVCacheDataTypeE2ELb1ELi512EEEvPfS3_PT_PKS4_PKT0_SA_ifPKiSC_iPKfiiiSE_SE_iiiii:
.text._ZN4vllm25paged_attention_v2_kernelI13__nv_bfloat16hLi120ELi16ELi128ELNS_18Fp8KVCacheDataTypeE2ELb1ELi512EEEvPfS3_PT_PKS4_PKT0_SA_ifPKiSC_iPKfiiiSE_SE_iiiii:
        /* <DEDUP_REMOVED lines=31> */
[C---:B------:R-:W-:Y:S01]  /*01f0*/  VIMNMX R4, R3.reuse, -0x31, !PT ;  /* 0xffffffcf03047848 */ /* 0x040fe20007fe0100 */
        /* <DEDUP_REMOVED lines=18> */
[C---:B------:R-:W-:Y:S02]  /*0320*/  LEA R17, P3, R26.reuse, UR4, 0x1 ;  /* 0x000000041a117c11 */ /* 0x040fe4000f8608ff */
[----:B------:R-:W-:Y:S01]  /*0330*/  IADD3.X R15, R13, R14, R6, P1, P2 ;  /* 0x0000000e0d0f7210 */ /* 0x000fe20000fe4406 */
[----:B------:R-:W-:Y:S01]  /*0340*/  IMAD.MOV.U32 R14, RZ, RZ, R4 ;  /* 0x000000ffff0e7224 */ /* 0x000fe200078e0004 */
[----:B------:R-:W-:Y:S02]  /*0350*/  IADD3 R17, P1, R17, 0x4, RZ ;  /* 0x0000000411117810 */ /* 0x000fe40007f3e0ff */
[----:B------:R-:W-:-:S04]  /*0360*/  LEA.HI.X R26, R26, UR5, R15, 0x1, P3 ;  /* 0x000000051a1a7c11 */ /* 0x000fc800098f0c0f */
[----:B------:R-:W-:Y:S02]  /*0370*/  IADD3.X R26, RZ, R26, RZ, P1, !PT ;  /* 0x0000001aff1a7210 */ /* 0x000fe40000ffe4ff */
[----:B0-----:R-:W-:-:S05]  /*0380*/  LEA R5, R18, R5, 0x18 ;  /* 0x0000000512057211 */ /* 0x001fca00078ec0ff */
[----:B------:R-:W-:-:S05]  /*0390*/  IMAD R5, R2, 0x78, R5 ;  /* 0x0000007802057824 */ /* 0x000fca00078e0205 */
[----:B------:R-:W-:Y:S01]  /*03a0*/  IADD3 R15, R5, 0x4, R12 ;  /* 0x00000004050f7810 */ /* 0x000fe20007ffe00c */
[----:B------:R-:W-:-:S07]  /*03b0*/  IMAD.MOV.U32 R12, RZ, RZ, R3 ;  /* 0x000000ffff0c7224 */ /* 0x000fce00078e0003 */
.L_x_1766:
        /* <DEDUP_REMOVED lines=13> */
.L_x_1765:
[----:B------:R-:W-:Y:S05]  /*0490*/  BSYNC B1 ;  /* 0x0000000000017941 */ /* 0x000fea0003800000 */
.L_x_1764:
        /* <DEDUP_REMOVED lines=14> */
.L_x_1767:
        /* <DEDUP_REMOVED lines=21> */
.L_x_1763:
[----:B------:R-:W-:Y:S05]  /*06d0*/  BSYNC B0 ;  /* 0x0000000000007941 */ /* 0x000fea0003800000 */
.L_x_1762:
[----:B------:R-:W0:Y:S01]  /*06e0*/  LDC R6, c[0x0][0x294] ;  /* 0x0000a500ff067b82 */ /* 0x000e220000000800 */
[----:B------:R-:W-:-:S05]  /*06f0*/  VIADD R13, R23, 0xffffffff ;  /* 0xffffffff170d7836 */ /* 0x000fca0000000000 */
        /* <DEDUP_REMOVED lines=11> */
[----:B---3--:R-:W-:-:S05]  /*07b0*/  IMAD R7, R5, R21, RZ ;  /* 0x0000001505077224 */ /* 0x008fca00078e02ff */
[----:B------:R-:W-:-:S05]  /*07c0*/  IADD3 R7, -R7, RZ, RZ ;  /* 0x000000ff07077210 */ /* 0x000fca0007ffe1ff */
[----:B------:R-:W-:-:S06]  /*07d0*/  IMAD.HI.U32 R7, R5, R7, R4 ;  /* 0x0000000705077227 */ /* 0x000fcc00078e0004 */
        /* <DEDUP_REMOVED lines=11> */
[----:B------:R-:W-:Y:S01]  /*0890*/  @!P1 LOP3.LUT R20, RZ, R6, RZ, 0x33, !PT ;  /* 0x00000006ff149212 */ /* 0x000fe200078e33ff */
[----:B------:R-:W-:-:S06]  /*08a0*/  IMAD.MOV.U32 R6, RZ, RZ, R21 ;  /* 0x000000ffff067224 */ /* 0x000fcc00078e0015 */
[----:B------:R-:W-:Y:S05]  /*08b0*/  @P0 BRA `(.L_x_1768) ;  /* 0x0000000000d80947 */ /* 0x000fea0003800000 */
[----:B------:R-:W0:Y:S01]  /*08c0*/  LDC R14, c[0x0][0x240] ;  /* 0x00009000ff0e7b82 */ /* 0x000e220000000800 */
[----:B------:R-:W-:Y:S01]  /*08d0*/  ULDC UR4, c[0x0][0x288] ;  /* 0x0000a20000047ab9 */ /* 0x000fe20000000800 */
[----:B------:R-:W-:Y:S01]  /*08e0*/  IMAD.MOV R12, RZ, RZ, -R12 ;  /* 0x000000ffff0c7224 */ /* 0x000fe200078e0a0c */
[----:B0-----:R-:W-:-:S04]  /*08f0*/  IABS R13, R14 ;  /* 0x0000000e000d7213 */ /* 0x001fc80000000000 */
[----:B------:R-:W0:Y:S08]  /*0900*/  I2F.RP R15, R13 ;  /* 0x0000000d000f7306 */ /* 0x000e300000209400 */
[----:B0-----:R-:W0:Y:S02]  /*0910*/  MUFU.RCP R15, R15 ;  /* 0x0000000f000f7308 */ /* 0x001e240000001000 */
[----:B0-----:R-:W-:-:S06]  /*0920*/  VIADD R4, R15, 0xffffffe ;  /* 0x0ffffffe0f047836 */ /* 0x001fcc0000000000 */
[----:B------:R0:W2:Y:S02]  /*0930*/  F2I.FTZ.U32.TRUNC.NTZ R5, R4 ;  /* 0x0000000400057305 */ /* 0x0000a4000021f000 */
[----:B0-----:R-:W-:Y:S01]  /*0940*/  IMAD.MOV.U32 R4, RZ, RZ, RZ ;  /* 0x000000ffff047224 */ /* 0x001fe200078e00ff */
[----:B--2---:R-:W-:-:S05]  /*0950*/  IADD3 R18, RZ, -R5, RZ ;  /* 0x80000005ff127210 */ /* 0x004fca0007ffe0ff */
[----:B------:R-:W-:Y:S01]  /*0960*/  IMAD R17, R18, R13, RZ ;  /* 0x0000000d12117224 */ /* 0x000fe200078e02ff */
[----:B-1----:R-:W-:-:S03]  /*0970*/  IABS R18, R9 ;  /* 0x0000000900127213 */ /* 0x002fc60000000000 */
[----:B------:R-:W-:Y:S01]  /*0980*/  IMAD.HI.U32 R5, R5, R17, R4 ;  /* 0x0000001105057227 */ /* 0x000fe200078e0004 */
[----:B------:R-:W-:-:S04]  /*0990*/  LOP3.LUT R4, R9, R14, RZ, 0x3c, !PT ;  /* 0x0000000e09047212 */ /* 0x000fc800078e3cff */
[----:B------:R-:W-:Y:S01]  /*09a0*/  ISETP.GE.AND P2, PT, R4, RZ, PT ;  /* 0x000000ff0400720c */ /* 0x000fe20003f46270 */
        /* <DEDUP_REMOVED lines=19> */
[----:B0-----:R-:W-:Y:S01]  /*0ae0*/  IMAD.MOV.U32 R4, RZ, RZ, RZ ;  /* 0x000000ffff047224 */ /* 0x001fe200078e00ff */
[----:B-1----:R-:W-:-:S05]  /*0af0*/  IADD3 R18, RZ, -R5, RZ ;  /* 0x80000005ff127210 */ /* 0x002fca0007ffe0ff */
[----:B------:R-:W-:Y:S01]  /*0b00*/  IMAD R19, R18, R15, RZ ;  /* 0x0000000f12137224 */ /* 0x000fe200078e02ff */
[----:B------:R-:W-:Y:S02]  /*0b10*/  IABS R18, R24 ;  /* 0x0000001800127213 */ /* 0x000fe40000000000 */
[----:B------:R-:W-:Y:S01]  /*0b20*/  LOP3.LUT R24, R24, R13, RZ, 0x3c, !PT ;  /* 0x0000000d18187212 */ /* 0x000fe200078e3cff */
[----:B------:R-:W-:-:S03]  /*0b30*/  IMAD.HI.U32 R5, R5, R19, R4 ;  /* 0x0000001305057227 */ /* 0x000fc600078e0004 */
[----:B------:R-:W-:-:S03]  /*0b40*/  ISETP.GE.AND P2, PT, R24, RZ, PT ;  /* 0x000000ff1800720c */ /* 0x000fc60003f46270 */
[----:B------:R-:W-:-:S04]  /*0b50*/  IMAD.HI.U32 R5, R5, R18, RZ ;  /* 0x0000001205057227 */ /* 0x000fc800078e00ff */
[----:B------:R-:W-:-:S05]  /*0b60*/  IMAD R4, R5, R17, R18 ;  /* 0x0000001105047224 */ /* 0x000fca00078e0212 */
        /* <DEDUP_REMOVED lines=11> */
.L_x_1768:
[----:B------:R-:W-:Y:S02]  /*0c20*/  ULDC UR4, c[0x0][0x288] ;  /* 0x0000a20000047ab9 */ /* 0x000fe40000000800 */
[----:B-1----:R-:W-:-:S04]  /*0c30*/  IMAD R5, R9, UR4, R24 ;  /* 0x0000000409057c24 */ /* 0x002fc8000f8e0218 */
[----:B------:R-:W-:-:S07]  /*0c40*/  IMAD R18, R5, R12, RZ ;  /* 0x0000000c05127224 */ /* 0x000fce00078e02ff */
.L_x_1769:
[----:B------:R-:W-:Y:S01]  /*0c50*/  IMAD R19, R10, 0x20, R11 ;  /* 0x000000200a137824 */ /* 0x000fe200078e020b */
[----:B------:R-:W-:Y:S01]  /*0c60*/  BSSY B7, `(.L_x_1770) ;  /* 0x0000042000077945 */ /* 0x000fe20003800000 */
[----:B------:R-:W-:-:S03]  /*0c70*/  IADD3 R18, R18, 0x1, RZ ;  /* 0x0000000112127810 */ /* 0x000fc60007ffe0ff */
        /* <DEDUP_REMOVED lines=8> */
[----:B------:R-:W-:Y:S01]  /*0d00*/  IADD3 R0, -R0, R3, -R4 ;  /* 0x0000000300007210 */ /* 0x000fe20007ffe904 */
[----:B------:R-:W-:Y:S01]  /*0d10*/  HFMA2.MMA R4, -RZ, RZ, 0, 0 ;  /* 0x00000000ff047435 */ /* 0x000fe200000001ff */
[----:B0-----:R-:W-:Y:S02]  /*0d20*/  IABS R11, R15 ;  /* 0x0000000f000b7213 */ /* 0x001fe40000000000 */
[----:B------:R-:W-:Y:S02]  /*0d30*/  ISETP.NE.AND P2, PT, R15, RZ, PT ;  /* 0x000000ff0f00720c */ /* 0x000fe40003f45270 */
[----:B------:R-:W0:Y:S01]  /*0d40*/  I2F.RP R13, R11 ;  /* 0x0000000b000d7306 */ /* 0x000e220000209400 */
[----:B-1----:R-:W-:Y:S02]  /*0d50*/  ISETP.NE.AND P3, PT, R12, RZ, PT ;  /* 0x000000ff0c00720c */ /* 0x002fe40003f65270 */
[----:B------:R-:W-:-:S05]  /*0d60*/  IABS R21, R12 ;  /* 0x0000000c00157213 */ /* 0x000fca0000000000 */
[----:B0-----:R-:W0:Y:S02]  /*0d70*/  MUFU.RCP R13, R13 ;  /* 0x0000000d000d7308 */ /* 0x001e240000001000 */
[----:B0-----:R-:W-:-:S06]  /*0d80*/  VIADD R5, R13, 0xffffffe ;  /* 0x0ffffffe0d057836 */ /* 0x001fcc0000000000 */
[----:B------:R-:W0:Y:S02]  /*0d90*/  F2I.FTZ.U32.TRUNC.NTZ R5, R5 ;  /* 0x0000000500057305 */ /* 0x000e24000021f000 */
[----:B0-----:R-:W-:-:S04]  /*0da0*/  IMAD.MOV R14, RZ, RZ, -R5 ;  /* 0x000000ffff0e7224 */ /* 0x001fc800078e0a05 */
[----:B------:R-:W-:-:S04]  /*0db0*/  IMAD R3, R14, R11, RZ ;  /* 0x0000000b0e037224 */ /* 0x000fc800078e02ff */
[----:B------:R-:W-:-:S04]  /*0dc0*/  IMAD.HI.U32 R4, R5, R3, R4 ;  /* 0x0000000305047227 */ /* 0x000fc800078e0004 */
[----:B------:R-:W-:Y:S02]  /*0dd0*/  IMAD.MOV.U32 R5, RZ, RZ, R19 ;  /* 0x000000ffff057224 */ /* 0x000fe400078e0013 */
[----:B------:R-:W-:-:S07]  /*0de0*/  VIADD R3, R20, -UR4 ;  /* 0x8000000414037c36 */ /* 0x000fce0008000000 */
.L_x_1773:
[----:B------:R-:W-:-:S04]  /*0df0*/  SHF.L.U32 R13, R5, 0x4, RZ ;  /* 0x00000004050d7819 */ /* 0x000fc800000006ff */
[----:B------:R-:W-:-:S05]  /*0e00*/  IABS R24, R13 ;  /* 0x0000000d00187213 */ /* 0x000fca0000000000 */
[----:B------:R-:W-:-:S04]  /*0e10*/  IMAD.HI.U32 R14, R7, R24, RZ ;  /* 0x00000018070e7227 */ /* 0x000fc800078e00ff */
[----:B------:R-:W-:-:S04]  /*0e20*/  IMAD.MOV R17, RZ, RZ, -R14 ;  /* 0x000000ffff117224 */ /* 0x000fc800078e0a0e */
        /* <DEDUP_REMOVED lines=25> */
[----:B------:R-:W-:Y:S02]  /*0fc0*/  ISETP.NE.AND P0, PT, R2, RZ, PT ;  /* 0x000000ff0200720c */ /* 0x000fe40003f05270 */
[----:B------:R-:W-:-:S11]  /*0fd0*/  IADD3 R5, R5, 0x4, RZ ;  /* 0x0000000405057810 */ /* 0x000fd60007ffe0ff */
[----:B------:R-:W0:Y:S01]  /*0fe0*/  @!P0 S2R R17, SR_CgaCtaId ;  /* 0x0000000000118919 */ /* 0x000e220000008800 */
[----:B------:R-:W-:Y:S01]  /*0ff0*/  @!P0 MOV R14, 0x400 ;  /* 0x00000400000e8802 */ /* 0x000fe20000000f00 */
[----:B------:R-:W-:Y:S01]  /*1000*/  @!P0 IMAD.MOV.U32 R24, RZ, RZ, -0x800001 ;  /* 0xff7fffffff188424 */ /* 0x000fe200078e00ff */
[----:B------:R-:W-:-:S03]  /*1010*/  @!P0 IADD3 R13, R0, R13, RZ ;  /* 0x0000000d000d8210 */ /* 0x000fc60007ffe0ff */
[----:B------:R-:W-:-:S05]  /*1020*/  @!P0 VIADD R14, R14, 0x110 ;  /* 0x000001100e0e8836 */ /* 0x000fca0000000000 */
[----:B0-----:R-:W-:-:S05]  /*1030*/  @!P0 LEA R14, R17, R14, 0x18 ;  /* 0x0000000e110e8211 */ /* 0x001fca00078ec0ff */
[----:B------:R-:W-:-:S05]  /*1040*/  @!P0 IMAD R13, R13, 0x4, R14 ;  /* 0x000000040d0d8824 */ /* 0x000fca00078e020e */
[----:B------:R0:W-:Y:S01]  /*1050*/  @!P0 STS [R13], R24 ;  /* 0x000000180d008388 */ /* 0x0001e20000000800 */
[----:B------:R-:W-:-:S13]  /*1060*/  ISETP.GE.AND P0, PT, R5, R22, PT ;  /* 0x000000160500720c */ /* 0x000fda0003f06270 */
[----:B0-----:R-:W-:Y:S05]  /*1070*/  @!P0 BRA `(.L_x_1773) ;  /* 0xfffffffc005c8947 */ /* 0x001fea000383ffff */
.L_x_1771:
[----:B------:R-:W-:Y:S05]  /*1080*/  BSYNC B7 ;  /* 0x0000000000077941 */ /* 0x000fea0003800000 */
.L_x_1770:
[----:B------:R-:W0:Y:S01]  /*1090*/  S2R R7, SR_TID.X ;  /* 0x0000000000077919 */ /* 0x000e220000002100 */
[----:B------:R-:W-:Y:S01]  /*10a0*/  VIADD R2, R23, 0xf ;  /* 0x0000000f17027836 */ /* 0x000fe20000000000 */
[----:B------:R-:W-:Y:S01]  /*10b0*/  UMOV UR4, 0xffffffff ;  /* 0xffffffff00047882 */ /* 0x000fe20000000000 */
[C---:B------:R-:W-:Y:S02]  /*10c0*/  IMAD R4, R10.reuse, -0x20, R22 ;  /* 0xffffffe00a047824 */ /* 0x040fe400078e0216 */
[----:B------:R-:W-:Y:S01]  /*10d0*/  IMAD.SHL.U32 R17, R10, 0x200, RZ ;  /* 0x000002000a117824 */ /* 0x000fe200078e00ff */
[----:B------:R-:W-:Y:S01]  /*10e0*/  SHF.R.S32.HI R3, RZ, 0x1f, R2 ;  /* 0x0000001fff037819 */ /* 0x000fe20000011402 */
[----:B------:R-:W-:-:S03]  /*10f0*/  IMAD.MOV.U32 R13, RZ, RZ, -0x800001 ;  /* 0xff7fffffff0d7424 */ /* 0x000fc600078e00ff */
[----:B------:R-:W-:Y:S02]  /*1100*/  LEA R4, R4, R17, 0x4 ;  /* 0x0000001104047211 */ /* 0x000fe400078e20ff */
        /* <DEDUP_REMOVED lines=18> */
.L_x_1821:
        /* <DEDUP_REMOVED lines=21> */
[----:B0-----:R-:W0:Y:S02]  /*1380*/  SHFL.BFLY PT, R4, R3, 0x1, 0x1f ;  /* 0x0c201f0003047f89 */ /* 0x001e2400000e0000 */
[----:B0-----:R-:W-:Y:S01]  /*1390*/  FMNMX.FTZ R11, R3, R4, !PT ;  /* 0x00000004030b7209 */ /* 0x001fe20007810000 */
[----:B------:R-:W-:-:S05]  /*13a0*/  HFMA2.MMA R4, -RZ, RZ, 0, 0 ;  /* 0x00000000ff047435 */ /* 0x000fca00000001ff */
[----:B------:R-:W0:Y:S01]  /*13b0*/  SHFL.IDX PT, R11, R11, RZ, 0x1f ;  /* 0x00001fff0b0b7589 */ /* 0x000e2200000e0000 */
[----:B------:R-:W-:Y:S05]  /*13c0*/  @P2 BRA `(.L_x_1776) ;  /* 0x0000000c00a02947 */ /* 0x000fea0003800000 */
[----:B------:R-:W-:Y:S01]  /*13d0*/  IMAD.MOV.U32 R3, RZ, RZ, -0x20 ;  /* 0xffffffe0ff037424 */ /* 0x000fe200078e00ff */
[----:B------:R-:W-:Y:S01]  /*13e0*/  LOP3.LUT R0, RZ, R24, RZ, 0x33, !PT ;  /* 0x00000018ff007212 */ /* 0x000fe200078e33ff */
[----:B------:R-:W-:Y:S01]  /*13f0*/  BSSY B1, `(.L_x_1777) ;  /* 0x0000020000017945 */ /* 0x000fe20003800000 */
[----:B------:R-:W-:Y:S01]  /*1400*/  MOV R4, RZ ;  /* 0x000000ff00047202 */ /* 0x000fe20000000f00 */
[----:B------:R-:W-:-:S05]  /*1410*/  IMAD R3, R10, R3, -0x21 ;  /* 0xffffffdf0a037424 */ /* 0x000fca00078e0203 */
[----:B------:R-:W-:Y:S02]  /*1420*/  VIMNMX R0, R0, R3, !PT ;  /* 0x0000000300007248 */ /* 0x000fe40007fe0100 */
[----:B------:R-:W-:Y:S02]  /*1430*/  LOP3.LUT R3, RZ, R23, RZ, 0x33, !PT ;  /* 0x00000017ff037212 */ /* 0x000fe400078e33ff */
[----:B------:R-:W-:-:S04]  /*1440*/  LEA R0, R0, 0xf, 0x4 ;  /* 0x0000000f00007811 */ /* 0x000fc800078e20ff */
[----:B------:R-:W-:Y:S01]  /*1450*/  VIMNMX R0, R0, R3, !PT ;  /* 0x0000000300007248 */ /* 0x000fe20007fe0100 */
[----:B------:R-:W-:-:S03]  /*1460*/  IMAD.MOV.U32 R3, RZ, RZ, R7 ;  /* 0x000000ffff037224 */ /* 0x000fc600078e0007 */
        /* <DEDUP_REMOVED lines=13> */
.L_x_1779:
[----:B------:R-:W0:Y:S01]  /*1540*/  LDS R12, [R0] ;  /* 0x00000000000c7984 */ /* 0x000e220000000800 */
[----:B------:R-:W-:Y:S02]  /*1550*/  VIADD R2, R2, 0xffffffff ;  /* 0xffffffff02027836 */ /* 0x000fe40000000000 */
[----:B------:R-:W-:-:S03]  /*1560*/  VIADD R3, R3, 0x80 ;  /* 0x0000008003037836 */ /* 0x000fc60000000000 */
[----:B------:R-:W-:Y:S01]  /*1570*/  ISETP.NE.AND P0, PT, R2, RZ, PT ;  /* 0x000000ff0200720c */ /* 0x000fe20003f05270 */
[----:B0-----:R-:W-:-:S04]  /*1580*/  FADD.FTZ R12, -R11, R12 ;  /* 0x0000000c0b0c7221 */ /* 0x001fc80000010100 */
[----:B------:R-:W-:-:S04]  /*1590*/  FMUL.FTZ R12, R12, 1.4426950216293334961 ;  /* 0x3fb8aa3b0c0c7820 */ /* 0x000fc80000410000 */
[----:B------:R-:W0:Y:S02]  /*15a0*/  MUFU.EX2 R13, R12 ;  /* 0x0000000c000d7308 */ /* 0x000e240000000800 */
[----:B0-----:R0:W-:Y:S01]  /*15b0*/  STS [R0], R13 ;  /* 0x0000000d00007388 */ /* 0x0011e20000000800 */
[----:B------:R-:W-:Y:S01]  /*15c0*/  FADD.FTZ R4, R13, R4 ;  /* 0x000000040d047221 */ /* 0x000fe20000010000 */
[----:B0-----:R-:W-:Y:S01]  /*15d0*/  IADD3 R0, R0, 0x200, RZ ;  /* 0x0000020000007810 */ /* 0x001fe20007ffe0ff */
[----:B------:R-:W-:Y:S06]  /*15e0*/  @P0 BRA `(.L_x_1779) ;  /* 0xfffffffc00d40947 */ /* 0x000fec000383ffff */
.L_x_1778:
[----:B------:R-:W-:Y:S05]  /*15f0*/  BSYNC B1 ;  /* 0x0000000000017941 */ /* 0x000fea0003800000 */
.L_x_1777:
        /* <DEDUP_REMOVED lines=14> */
.L_x_1782:
[----:B------:R-:W0:Y:S01]  /*16e0*/  LDS R12, [R0+-0x400] ;  /* 0xfffc0000000c7984 */ /* 0x000e220000000800 */
[----:B------:R-:W-:-:S03]  /*16f0*/  VIADD R3, R3, 0x800 ;  /* 0x0000080003037836 */ /* 0x000fc60000000000 */
[----:B------:R-:W1:Y:S02]  /*1700*/  LDS R25, [R0+-0x200] ;  /* 0xfffe000000197984 */ /* 0x000e640000000800 */
[----:B------:R-:W-:Y:S02]  /*1710*/  ISETP.GE.AND P3, PT, R3, R2, PT ;  /* 0x000000020300720c */ /* 0x000fe40003f66270 */
        /* <DEDUP_REMOVED lines=96> */
.L_x_1781:
[----:B------:R-:W-:Y:S05]  /*1d20*/  BSYNC B1 ;  /* 0x0000000000017941 */ /* 0x000fea0003800000 */
.L_x_1780:
        /* <DEDUP_REMOVED lines=55> */
.L_x_1784:
[----:B------:R-:W-:Y:S05]  /*20a0*/  BSYNC B1 ;  /* 0x0000000000017941 */ /* 0x000fea0003800000 */
.L_x_1783:
        /* <DEDUP_REMOVED lines=26> */
.L_x_1776:
[----:B------:R-:W-:Y:S05]  /*2250*/  BSYNC B0 ;  /* 0x0000000000007941 */ /* 0x000fea0003800000 */
.L_x_1775:
        /* <DEDUP_REMOVED lines=13> */
[----:B------:R-:W-:Y:S02]  /*2330*/  @!P0 IADD3 R15, R12, 0xf0, RZ ;  /* 0x000000f00c0f8810 */ /* 0x000fe40007ffe0ff */
[----:B------:R-:W-:Y:S02]  /*2340*/  @!P0 SHF.R.U32.HI R12, RZ, 0x3, R7 ;  /* 0x00000003ff0c8819 */ /* 0x000fe40000011607 */
[----:B------:R-:W-:Y:S02]  /*2350*/  @!P3 MOV R13, 0x400 ;  /* 0x00000400000db802 */ /* 0x000fe40000000f00 */
[----:B------:R-:W-:Y:S01]  /*2360*/  @!P0 LOP3.LUT R12, R12, 0x1ffffffc, RZ, 0xc0, !PT ;  /* 0x1ffffffc0c0c8812 */ /* 0x000fe200078ec0ff */
[----:B-1----:R-:W-:Y:S02]  /*2370*/  FADD.FTZ R4, R14, R3 ;  /* 0x000000030e047221 */ /* 0x002fe40000010000 */
[----:B------:R-:W-:-:S03]  /*2380*/  @!P3 VIADD R13, R13, 0xf0 ;  /* 0x000000f00d0db836 */ /* 0x000fc60000000000 */
[----:B------:R-:W1:Y:S01]  /*2390*/  SHFL.BFLY PT, R3, R4, 0x1, 0x1f ;  /* 0x0c201f0004037f89 */ /* 0x000e6200000e0000 */
[----:B--2---:R-:W-:-:S05]  /*23a0*/  @!P0 LEA R15, R28, R15, 0x18 ;  /* 0x0000000f1c0f8211 */ /* 0x004fca00078ec0ff */
[----:B------:R-:W-:Y:S01]  /*23b0*/  @!P0 IMAD.IADD R12, R15, 0x1, R12 ;  /* 0x000000010f0c8824 */ /* 0x000fe200078e020c */
[----:B---3--:R-:W-:-:S04]  /*23c0*/  @!P3 LEA R13, R2, R13, 0x18 ;  /* 0x0000000d020db211 */ /* 0x008fc800078ec0ff */
[----:B------:R-:W-:Y:S01]  /*23d0*/  @!P3 LEA R0, R0, R13, 0x2 ;  /* 0x0000000d0000b211 */ /* 0x000fe200078e10ff */
        /* <DEDUP_REMOVED lines=10> */
[----:B------:R-:W-:Y:S01]  /*2480*/  IMAD.MOV.U32 R3, RZ, RZ, -0x20 ;  /* 0xffffffe0ff037424 */ /* 0x000fe200078e00ff */
[----:B------:R-:W-:Y:S01]  /*2490*/  LOP3.LUT R24, RZ, R24, RZ, 0x33, !PT ;  /* 0x00000018ff187212 */ /* 0x000fe200078e33ff */
[----:B------:R-:W-:Y:S01]  /*24a0*/  BSSY B1, `(.L_x_1787) ;  /* 0x000001d000017945 */ /* 0x000fe20003800000 */
[----:B------:R-:W-:Y:S01]  /*24b0*/  LOP3.LUT R0, RZ, R23, RZ, 0x33, !PT ;  /* 0x00000017ff007212 */ /* 0x000fe200078e33ff */
[----:B------:R-:W-:Y:S01]  /*24c0*/  IMAD R3, R10, R3, -0x21 ;  /* 0xffffffdf0a037424 */ /* 0x000fe200078e0203 */
[----:B-1----:R-:W-:-:S04]  /*24d0*/  MOV R13, R7 ;  /* 0x00000007000d7202 */ /* 0x002fc80000000f00 */
        /* <DEDUP_REMOVED lines=17> */
.L_x_1789:
        /* <DEDUP_REMOVED lines=8> */
.L_x_1788:
[----:B------:R-:W-:Y:S05]  /*2670*/  BSYNC B1 ;  /* 0x0000000000017941 */ /* 0x000fea0003800000 */
.L_x_1787:
        /* <DEDUP_REMOVED lines=14> */
.L_x_1792:
        /* <DEDUP_REMOVED lines=52> */
.L_x_1791:
[----:B------:R-:W-:Y:S05]  /*2aa0*/  BSYNC B1 ;  /* 0x0000000000017941 */ /* 0x000fea0003800000 */
.L_x_1790:
        /* <DEDUP_REMOVED lines=31> */
.L_x_1794:
[----:B------:R-:W-:Y:S05]  /*2ca0*/  BSYNC B1 ;  /* 0x0000000000017941 */ /* 0x000fea0003800000 */
.L_x_1793:
        /* <DEDUP_REMOVED lines=14> */
.L_x_1786:
[----:B------:R-:W-:Y:S05]  /*2d90*/  BSYNC B0 ;  /* 0x0000000000007941 */ /* 0x000fea0003800000 */
.L_x_1785:
[----:B------:R-:W-:Y:S01]  /*2da0*/  BAR.SYNC.DEFER_BLOCKING 0x0 ;  /* 0x0000000000007b1d */ /* 0x000fe20000010000 */
[----:B------:R-:W-:-:S05]  /*2db0*/  ISETP.NE.AND P0, PT, R7, RZ, PT ;  /* 0x000000ff0700720c */ /* 0x000fca0003f05270 */
[----:B------:R-:W-:Y:S08]  /*2dc0*/  BSSY B0, `(.L_x_1795) ;  /* 0x0000015000007945 */ /* 0x000ff00003800000 */
[----:B------:R-:W-:Y:S05]  /*2dd0*/  @P0 BRA `(.L_x_1796) ;  /* 0x00000000004c0947 */ /* 0x000fea0003800000 */
[----:B------:R-:W3:Y:S01]  /*2de0*/  S2UR UR4, SR_CTAID.X ;  /* 0x00000000000479c3 */ /* 0x000ee20000002500 */
[----:B-1----:R-:W-:Y:S01]  /*2df0*/  IMAD R0, R16, R9, RZ ;  /* 0x0000000910007224 */ /* 0x002fe200078e02ff */
[----:B------:R-:W-:Y:S01]  /*2e00*/  SHF.R.S32.HI R13, RZ, 0x1f, R10 ;  /* 0x0000001fff0d7819 */ /* 0x000fe2000001140a */
[----:B------:R-:W-:Y:S02]  /*2e10*/  ULDC.64 UR6, c[0x0][0x210] ;  /* 0x0000840000067ab9 */ /* 0x000fe40000000a00 */
[----:B------:R-:W-:-:S05]  /*2e20*/  IMAD R3, R0, UR38, RZ ;  /* 0x0000002600037c24 */ /* 0x000fca000f8e02ff */
[----:B------:R-:W-:Y:S01]  /*2e30*/  SHF.R.S32.HI R0, RZ, 0x1f, R3 ;  /* 0x0000001fff007819 */ /* 0x000fe20000011403 */
[----:B---3--:R-:W-:-:S04]  /*2e40*/  UIMAD UR4, UR38, UR4, URZ ;  /* 0x00000004260472a4 */ /* 0x008fc8000f8e023f */
[----:B------:R-:W-:Y:S02]  /*2e50*/  USHF.R.S32.HI UR5, URZ, 0x1f, UR4 ;  /* 0x0000001f3f057899 */ /* 0x000fe40008011404 */
[----:B------:R-:W-:-:S04]  /*2e60*/  IADD3 R3, P0, P2, R3, UR4, R10 ;  /* 0x0000000403037c10 */ /* 0x000fc8000fa1e00a */
[----:B------:R-:W-:Y:S01]  /*2e70*/  IADD3.X R0, R0, UR5, R13, P0, P2 ;  /* 0x0000000500007c10 */ /* 0x000fe200087e440d */
[C---:B------:R-:W-:Y:S01]  /*2e80*/  IMAD.SHL.U32 R12, R3.reuse, 0x4, RZ ;  /* 0x00000004030c7824 */ /* 0x040fe200078e00ff */
[----:B------:R-:W-:Y:S02]  /*2e90*/  ULDC.64 UR4, c[0x0][0x218] ;  /* 0x0000860000047ab9 */ /* 0x000fe40000000a00 */
[----:B------:R-:W-:Y:S02]  /*2ea0*/  SHF.L.U64.HI R0, R3, 0x2, R0 ;  /* 0x0000000203007819 */ /* 0x000fe40000010200 */
[C---:B------:R-:W-:Y:S02]  /*2eb0*/  IADD3 R2, P0, R12.reuse, UR4, RZ ;  /* 0x000000040c027c10 */ /* 0x040fe4000ff1e0ff */
[----:B------:R-:W-:Y:S02]  /*2ec0*/  IADD3 R12, P2, R12, UR6, RZ ;  /* 0x000000060c0c7c10 */ /* 0x000fe4000ff5e0ff */
[----:B------:R-:W-:-:S02]  /*2ed0*/  IADD3.X R3, R0, UR5, RZ, P0, !PT ;  /* 0x0000000500037c10 */ /* 0x000fc400087fe4ff */
[----:B------:R-:W-:-:S03]  /*2ee0*/  IADD3.X R13, R0, UR7, RZ, P2, !PT ;  /* 0x00000007000d7c10 */ /* 0x000fc600097fe4ff */
[----:B0-----:R3:W-:Y:S04]  /*2ef0*/  STG.E desc[UR36][R2.64], R11 ;  /* 0x0000000b02007986 */ /* 0x0017e8000c101924 */
[----:B--2---:R3:W-:Y:S02]  /*2f00*/  STG.E desc[UR36][R12.64], R15 ;  /* 0x0000000f0c007986 */ /* 0x0047e4000c101924 */
.L_x_1796:
[----:B------:R-:W-:Y:S05]  /*2f10*/  BSYNC B0 ;  /* 0x0000000000007941 */ /* 0x000fea0003800000 */
.L_x_1795:
        /* <DEDUP_REMOVED lines=15> */
[----:B0-----:R-:W-:-:S04]  /*3010*/  IMAD.MOV R2, RZ, RZ, -R3 ;  /* 0x000000ffff027224 */ /* 0x001fc800078e0a03 */
[----:B------:R-:W-:Y:S01]  /*3020*/  IMAD R17, R2, R21, RZ ;  /* 0x0000001502117224 */ /* 0x000fe200078e02ff */
[----:B------:R-:W-:Y:S01]  /*3030*/  HFMA2.MMA R2, -RZ, RZ, 0, 0 ;  /* 0x00000000ff027435 */ /* 0x000fe200000001ff */
[----:B-1----:R-:W-:-:S04]  /*3040*/  IADD3 R12, R14, 0xffffffe, RZ ;  /* 0x0ffffffe0e0c7810 */ /* 0x002fc80007ffe0ff */
[----:B------:R0:W1:Y:S05]  /*3050*/  F2I.FTZ.U32.TRUNC.NTZ R13, R12 ;  /* 0x0000000c000d7305 */ /* 0x00006a000021f000 */
[----:B------:R-:W-:-:S04]  /*3060*/  IMAD.HI.U32 R2, R3, R17, R2 ;  /* 0x0000001103027227 */ /* 0x000fc800078e0002 */
[----:B0-----:R-:W-:Y:S02]  /*3070*/  IMAD.MOV.U32 R12, RZ, RZ, RZ ;  /* 0x000000ffff0c7224 */ /* 0x001fe400078e00ff */
[----:B-1----:R-:W-:-:S04]  /*3080*/  IMAD.MOV R11, RZ, RZ, -R13 ;  /* 0x000000ffff0b7224 */ /* 0x002fc800078e0a0d */
[----:B------:R-:W-:Y:S01]  /*3090*/  IMAD R3, R11, R4, RZ ;  /* 0x000000040b037224 */ /* 0x000fe200078e02ff */
[----:B------:R-:W-:-:S03]  /*30a0*/  IABS R11, R0 ;  /* 0x00000000000b7213 */ /* 0x000fc60000000000 */
[----:B------:R-:W-:Y:S01]  /*30b0*/  IMAD.HI.U32 R12, R13, R3, R12 ;  /* 0x000000030d0c7227 */ /* 0x000fe200078e000c */
[----:B------:R-:W-:-:S07]  /*30c0*/  MOV R3, R11 ;  /* 0x0000000b00037202 */ /* 0x000fce0000000f00 */
.L_x_1800:
[----:B------:R-:W-:-:S05]  /*30d0*/  IMAD.SHL.U32 R11, R19, 0x10, RZ ;  /* 0x00000010130b7824 */ /* 0x000fca00078e00ff */
        /* <DEDUP_REMOVED lines=10> */
[----:B------:R-:W-:-:S05]  /*3180*/  @P0 VIADD R13, R13, 0x1 ;  /* 0x000000010d0d0836 */ /* 0x000fca0000000000 */
[----:B------:R-:W-:-:S05]  /*3190*/  MOV R17, R13 ;  /* 0x0000000d00117202 */ /* 0x000fca0000000f00 */
        /* <DEDUP_REMOVED lines=20> */
.L_x_1798:
[----:B------:R-:W-:Y:S05]  /*32e0*/  BSYNC B6 ;  /* 0x0000000000067941 */ /* 0x000fea0003800000 */
.L_x_1797:
[----:B------:R-:W-:-:S03]  /*32f0*/  UMOV UR4, 0xffffffff ;  /* 0xffffffff00047882 */ /* 0x000fc60000000000 */
[----:B------:R-:W-:Y:S05]  /*3300*/  BRA.DIV UR4, `(.L_x_1801) ;  /* 0x0000000e04e87947 */ /* 0x000fea000b800000 */
[----:B-1----:R-:W-:Y:S01]  /*3310*/  HFMA2.MMA R17, -RZ, RZ, 0, 0 ;  /* 0x00000000ff117435 */ /* 0x002fe200000001ff */
[----:B---3--:R-:W-:Y:S02]  /*3320*/  CS2R R2, SRZ ;  /* 0x0000000000027805 */ /* 0x008fe4000001ff00 */
[----:B------:R-:W-:Y:S01]  /*3330*/  CS2R R18, SRZ ;  /* 0x0000000000127805 */ /* 0x000fe2000001ff00 */
[----:B------:R-:W-:Y:S02]  /*3340*/  IMAD.MOV.U32 R4, RZ, RZ, RZ ;  /* 0x000000ffff047224 */ /* 0x000fe400078e00ff */
        /* <DEDUP_REMOVED lines=8> */
[----:B------:R-:W-:-:S07]  /*33d0*/  FADD.FTZ R0, RZ, R0 ;  /* 0x00000000ff007221 */ /* 0x000fce0000010000 */
.L_x_1830:
[----:B------:R-:W-:Y:S05]  /*33e0*/  WARPSYNC.ALL ;  /* 0x0000000000007948 */ /* 0x000fea0003800000 */
[----:B------:R-:W1:Y:S01]  /*33f0*/  S2UR UR5, SR_CgaCtaId ;  /* 0x00000000000579c3 */ /* 0x000e620000008800 */
[----:B0-----:R-:W-:Y:S01]  /*3400*/  LOP3.LUT R11, R7, 0xffffffc0, RZ, 0xc0, !PT ;  /* 0xffffffc0070b7812 */ /* 0x001fe200078ec0ff */
[----:B------:R-:W-:Y:S01]  /*3410*/  UMOV UR4, 0x400 ;  /* 0x0000040000047882 */ /* 0x000fe20000000000 */
[----:B------:R-:W-:Y:S01]  /*3420*/  LEA.HI R21, R5, R5, RZ, 0x1 ;  /* 0x0000000505157211 */ /* 0x000fe200078f08ff */
[----:B------:R-:W-:-:S04]  /*3430*/  UIADD3 UR4, UR4, 0x110, URZ ;  /* 0x0000011004047890 */ /* 0x000fc8000fffe03f */
[----:B------:R-:W-:Y:S01]  /*3440*/  BAR.SYNC.DEFER_BLOCKING 0x0 ;  /* 0x0000000000007b1d */ /* 0x000fe20000010000 */
[----:B------:R-:W-:Y:S01]  /*3450*/  ISETP.NE.AND P0, PT, R11, 0x40, PT ;  /* 0x000000400b00780c */ /* 0x000fe20003f05270 */
[----:B------:R-:W-:Y:S01]  /*3460*/  FADD.FTZ R20, RZ, R14 ;  /* 0x0000000eff147221 */ /* 0x000fe20000010000 */
[----:B------:R-:W-:Y:S02]  /*3470*/  SHF.R.S32.HI R21, RZ, 0x1, R21 ;  /* 0x00000001ff157819 */ /* 0x000fe40000011415 */
[----:B------:R-:W-:Y:S01]  /*3480*/  LOP3.LUT R22, R5, 0x1, RZ, 0xc0, !PT ;  /* 0x0000000105167812 */ /* 0x000fe200078ec0ff */
[----:B------:R-:W-:Y:S02]  /*3490*/  BSSY B0, `(.L_x_1802) ;  /* 0x0000010000007945 */ /* 0x000fe40003800000 */
[----:B------:R-:W-:Y:S01]  /*34a0*/  IMAD R11, R6, 0x78, R21 ;  /* 0x00000078060b7824 */ /* 0x000fe200078e0215 */
[----:B-1----:R-:W-:-:S06]  /*34b0*/  ULEA UR4, UR5, UR4, 0x18 ;  /* 0x0000000405047291 */ /* 0x002fcc000f8ec03f */
        /* <DEDUP_REMOVED lines=13> */
.L_x_1803:
[----:B------:R-:W-:Y:S05]  /*3590*/  BSYNC B0 ;  /* 0x0000000000007941 */ /* 0x000fea0003800000 */
.L_x_1802:
        /* <DEDUP_REMOVED lines=8> */
[----:B------:R1:W3:Y:S01]  /*3620*/  @!P0 LDS R27, [R11+0x1c0] ;  /* 0x0001c0000b1b8984 */ /* 0x0002e20000000800 */
[----:B------:R-:W-:Y:S05]  /*3630*/  @P1 BRA `(.L_x_1807) ;  /* 0x0000000000381947 */ /* 0x000fea0003800000 */
[----:B------:R-:W0:Y:S04]  /*3640*/  LDS R13, [R11] ;  /* 0x000000000b0d7984 */ /* 0x000e280000000800 */
[----:B------:R-:W4:Y:S04]  /*3650*/  LDS R6, [R11+0x40] ;  /* 0x000040000b067984 */ /* 0x000f280000000800 */
[----:B--2---:R-:W2:Y:S04]  /*3660*/  LDS R15, [R11+0x80] ;  /* 0x000080000b0f7984 */ /* 0x004ea80000000800 */
[----:B------:R-:W5:Y:S04]  /*3670*/  LDS R12, [R11+0xc0] ;  /* 0x0000c0000b0c7984 */ /* 0x000f680000000800 */
[----:B------:R-:W1:Y:S04]  /*3680*/  LDS R23, [R11+0x100] ;  /* 0x000100000b177984 */ /* 0x000e680000000800 */
[----:B------:R-:W3:Y:S04]  /*3690*/  LDS R14, [R11+0x140] ;  /* 0x000140000b0e7984 */ /* 0x000ee80000000800 */
[----:B------:R-:W3:Y:S01]  /*36a0*/  LDS R25, [R11+0x180] ;  /* 0x000180000b197984 */ /* 0x000ee20000000800 */
[----:B0-----:R-:W-:Y:S01]  /*36b0*/  FADD.FTZ R2, R2, R13 ;  /* 0x0000000d02027221 */ /* 0x001fe20000010000 */
[----:B----4-:R-:W-:Y:S01]  /*36c0*/  FADD.FTZ R3, R3, R6 ;  /* 0x0000000603037221 */ /* 0x010fe20000010000 */
[----:B--2---:R-:W-:Y:S01]  /*36d0*/  FADD.FTZ R4, R4, R15 ;  /* 0x0000000f04047221 */ /* 0x004fe20000010000 */
[----:B-----5:R-:W-:Y:S01]  /*36e0*/  FADD.FTZ R17, R17, R12 ;  /* 0x0000000c11117221 */ /* 0x020fe20000010000 */
[----:B-1----:R-:W-:Y:S01]  /*36f0*/  FADD.FTZ R18, R18, R23 ;  /* 0x0000001712127221 */ /* 0x002fe20000010000 */
[----:B---3--:R-:W-:Y:S01]  /*3700*/  FADD.FTZ R19, R19, R14 ;  /* 0x0000000e13137221 */ /* 0x008fe20000010000 */
[----:B------:R-:W-:-:S07]  /*3710*/  FADD.FTZ R0, R0, R25 ;  /* 0x0000001900007221 */ /* 0x000fce0000010000 */
.L_x_1807:
[----:B------:R-:W-:Y:S05]  /*3720*/  BSYNC B1 ;  /* 0x0000000000017941 */ /* 0x000fea0003800000 */
.L_x_1806:
[----:B0--3--:R-:W-:-:S07]  /*3730*/  @!P0 FADD.FTZ R20, R20, R27 ;  /* 0x0000001b14148221 */ /* 0x009fce0000010000 */
.L_x_1805:
[----:B------:R-:W-:Y:S05]  /*3740*/  BSYNC B0 ;  /* 0x0000000000007941 */ /* 0x000fea0003800000 */
.L_x_1804:
        /* <DEDUP_REMOVED lines=16> */
.L_x_1809:
[----:B------:R-:W-:Y:S05]  /*3850*/  BSYNC B0 ;  /* 0x0000000000007941 */ /* 0x000fea0003800000 */
.L_x_1808:
        /* <DEDUP_REMOVED lines=8> */
[----:B------:R4:W0:Y:S01]  /*38e0*/  @!P0 LDS R27, [R11+0x1c0] ;  /* 0x0001c0000b1b8984 */ /* 0x0008220000000800 */
[----:B------:R-:W-:Y:S05]  /*38f0*/  @P1 BRA `(.L_x_1813) ;  /* 0x0000000000381947 */ /* 0x000fea0003800000 */
[----:B------:R-:W0:Y:S04]  /*3900*/  LDS R13, [R11] ;  /* 0x000000000b0d7984 */ /* 0x000e280000000800 */
[----:B------:R-:W5:Y:S04]  /*3910*/  LDS R6, [R11+0x40] ;  /* 0x000040000b067984 */ /* 0x000f680000000800 */
[----:B--2---:R-:W2:Y:S04]  /*3920*/  LDS R15, [R11+0x80] ;  /* 0x000080000b0f7984 */ /* 0x004ea80000000800 */
[----:B------:R-:W1:Y:S04]  /*3930*/  LDS R12, [R11+0xc0] ;  /* 0x0000c0000b0c7984 */ /* 0x000e680000000800 */
[----:B------:R-:W4:Y:S04]  /*3940*/  LDS R23, [R11+0x100] ;  /* 0x000100000b177984 */ /* 0x000f280000000800 */
[----:B------:R-:W4:Y:S04]  /*3950*/  LDS R14, [R11+0x140] ;  /* 0x000140000b0e7984 */ /* 0x000f280000000800 */
[----:B------:R-:W4:Y:S01]  /*3960*/  LDS R25, [R11+0x180] ;  /* 0x000180000b197984 */ /* 0x000f220000000800 */
[----:B0--3--:R-:W-:Y:S01]  /*3970*/  FADD.FTZ R2, R2, R13 ;  /* 0x0000000d02027221 */ /* 0x009fe20000010000 */
[----:B-----5:R-:W-:Y:S01]  /*3980*/  FADD.FTZ R3, R3, R6 ;  /* 0x0000000603037221 */ /* 0x020fe20000010000 */
[----:B--2---:R-:W-:Y:S01]  /*3990*/  FADD.FTZ R4, R4, R15 ;  /* 0x0000000f04047221 */ /* 0x004fe20000010000 */
[----:B-1----:R-:W-:Y:S01]  /*39a0*/  FADD.FTZ R17, R17, R12 ;  /* 0x0000000c11117221 */ /* 0x002fe20000010000 */
[----:B----4-:R-:W-:Y:S01]  /*39b0*/  FADD.FTZ R18, R18, R23 ;  /* 0x0000001712127221 */ /* 0x010fe20000010000 */
[----:B------:R-:W-:Y:S01]  /*39c0*/  FADD.FTZ R19, R19, R14 ;  /* 0x0000000e13137221 */ /* 0x000fe20000010000 */
[----:B------:R-:W-:-:S07]  /*39d0*/  FADD.FTZ R0, R0, R25 ;  /* 0x0000001900007221 */ /* 0x000fce0000010000 */
.L_x_1813:
[----:B------:R-:W-:Y:S05]  /*39e0*/  BSYNC B1 ;  /* 0x0000000000017941 */ /* 0x000fea0003800000 */
.L_x_1812:
[----:B0--3--:R-:W-:-:S07]  /*39f0*/  @!P0 FADD.FTZ R20, R20, R27 ;  /* 0x0000001b14148221 */ /* 0x009fce0000010000 */
.L_x_1811:
[----:B------:R-:W-:Y:S05]  /*3a00*/  BSYNC B0 ;  /* 0x0000000000007941 */ /* 0x000fea0003800000 */
.L_x_1810:
[----:B------:R-:W-:Y:S01]  /*3a10*/  BAR.SYNC.DEFER_BLOCKING 0x0 ;  /* 0x0000000000007b1d */ /* 0x000fe20000010000 */
[----:B------:R-:W-:-:S04]  /*3a20*/  IADD3 R7, R7, 0x1f, RZ ;  /* 0x0000001f07077810 */ /* 0x000fc80007ffe0ff */
[----:B------:R-:W-:-:S13]  /*3a30*/  ISETP.GT.U32.AND P0, PT, R7, 0x3e, PT ;  /* 0x0000003e0700780c */ /* 0x000fda0003f04070 */
[----:B------:R-:W-:Y:S05]  /*3a40*/  @P0 EXIT ;  /* 0x000000000000094d */ /* 0x000fea0003800000 */
[----:B------:R-:W-:Y:S01]  /*3a50*/  IMAD R9, R16, R9, RZ ;  /* 0x0000000910097224 */ /* 0x000fe200078e02ff */
[----:B------:R-:W-:Y:S01]  /*3a60*/  ISETP.NE.AND P3, PT, R22, RZ, PT ;  /* 0x000000ff1600720c */ /* 0x000fe20003f65270 */
[----:B------:R-:W-:Y:S01]  /*3a70*/  IMAD R8, R8, UR38, RZ ;  /* 0x0000002608087c24 */ /* 0x000fe2000f8e02ff */
[----:B------:R-:W-:Y:S01]  /*3a80*/  ISETP.GT.AND P0, PT, R5, 0xf, PT ;  /* 0x0000000f0500780c */ /* 0x000fe20003f04270 */
[----:B------:R-:W-:Y:S01]  /*3a90*/  IMAD R9, R9, UR38, RZ ;  /* 0x0000002609097c24 */ /* 0x000fe2000f8e02ff */
[----:B------:R-:W-:Y:S01]  /*3aa0*/  BSSY B0, `(.L_x_1814) ;  /* 0x000003b000007945 */ /* 0x000fe20003800000 */
[----:B------:R-:W-:Y:S01]  /*3ab0*/  IMAD R10, R10, 0x78, RZ ;  /* 0x000000780a0a7824 */ /* 0x000fe200078e02ff */
[----:B------:R-:W-:Y:S01]  /*3ac0*/  SHF.R.S32.HI R7, RZ, 0x1f, R8 ;  /* 0x0000001fff077819 */ /* 0x000fe20000011408 */
        /* <DEDUP_REMOVED lines=8> */
[C---:B------:R-:W-:Y:S01]  /*3b50*/  IADD3 R7, P1, R21.reuse, R16, RZ ;  /* 0x0000001015077210 */ /* 0x040fe20007f3e0ff */
[----:B------:R-:W-:Y:S01]  /*3b60*/  ULDC.64 UR4, c[0x0][0x220] ;  /* 0x0000880000047ab9 */ /* 0x000fe20000000a00 */
[C---:B------:R-:W-:Y:S01]  /*3b70*/  VIADD R23, R21.reuse, 0x20 ;  /* 0x0000002015177836 */ /* 0x040fe20000000000 */
[C---:B------:R-:W-:Y:S01]  /*3b80*/  IADD3 R25, R21.reuse, 0x30, RZ ;  /* 0x0000003015197810 */ /* 0x040fe20007ffe0ff */
[C---:B------:R-:W-:Y:S01]  /*3b90*/  VIADD R27, R21.reuse, 0x40 ;  /* 0x00000040151b7836 */ /* 0x040fe20000000000 */
[----:B------:R-:W-:Y:S02]  /*3ba0*/  LEA.HI.X.SX32 R8, R21, R24, 0x1, P1 ;  /* 0x0000001815087211 */ /* 0x000fe400008f0eff */
[----:B------:R-:W-:Y:S02]  /*3bb0*/  IADD3 R6, P2, R5, R16, RZ ;  /* 0x0000001005067210 */ /* 0x000fe40007f5e0ff */
[----:B------:R-:W-:-:S02]  /*3bc0*/  LEA R14, P1, R7, UR4, 0x1 ;  /* 0x00000004070e7c11 */ /* 0x000fc4000f8208ff */
[----:B------:R-:W-:Y:S02]  /*3bd0*/  LEA.HI.X.SX32 R5, R5, R24, 0x1, P2 ;  /* 0x0000001805057211 */ /* 0x000fe400010f0eff */
[----:B--2---:R-:W-:Y:S02]  /*3be0*/  LEA.HI.X R15, R7, UR5, R8, 0x1, P1 ;  /* 0x00000005070f7c11 */ /* 0x004fe400088f0c08 */
[C---:B------:R-:W-:Y:S02]  /*3bf0*/  LEA R10, P2, R6.reuse, UR4, 0x1 ;  /* 0x00000004060a7c11 */ /* 0x040fe4000f8408ff */
[----:B------:R-:W-:Y:S02]  /*3c00*/  IADD3 R13, P1, R23, R16, RZ ;  /* 0x00000010170d7210 */ /* 0x000fe40007f3e0ff */
[----:B01-34-:R-:W-:Y:S01]  /*3c10*/  LEA.HI.X R11, R6, UR5, R5, 0x1, P2 ;  /* 0x00000005060b7c11 */ /* 0x01bfe200090f0c05 */
[----:B------:R-:W-:Y:S01]  /*3c20*/  VIADD R5, R21, 0x50 ;  /* 0x0000005015057836 */ /* 0x000fe20000000000 */
[----:B------:R-:W-:-:S02]  /*3c30*/  LEA.HI.X.SX32 R22, R23, R24, 0x1, P1 ;  /* 0x0000001817167211 */ /* 0x000fc400008f0eff */
[----:B------:R-:W-:Y:S02]  /*3c40*/  LEA R12, P1, R13, UR4, 0x1 ;  /* 0x000000040d0c7c11 */ /* 0x000fe4000f8208ff */
[-C--:B------:R-:W-:Y:S02]  /*3c50*/  IADD3 R9, P2, R25, R16.reuse, RZ ;  /* 0x0000001019097210 */ /* 0x080fe40007f5e0ff */
[----:B------:R-:W-:Y:S02]  /*3c60*/  LEA.HI.X R13, R13, UR5, R22, 0x1, P1 ;  /* 0x000000050d0d7c11 */ /* 0x000fe400088f0c16 */
[----:B------:R-:W-:Y:S02]  /*3c70*/  IADD3 R7, P3, R27, R16, RZ ;  /* 0x000000101b077210 */ /* 0x000fe40007f7e0ff */
[----:B------:R-:W-:Y:S02]  /*3c80*/  LEA.HI.X.SX32 R28, R25, R24, 0x1, P2 ;  /* 0x00000018191c7211 */ /* 0x000fe400010f0eff */
[----:B------:R-:W-:-:S02]  /*3c90*/  IADD3 R22, P1, R5, R16, RZ ;  /* 0x0000001005167210 */ /* 0x000fc40007f3e0ff */
[----:B------:R-:W-:Y:S02]  /*3ca0*/  LEA R8, P2, R9, UR4, 0x1 ;  /* 0x0000000409087c11 */ /* 0x000fe4000f8408ff */
[----:B------:R-:W-:Y:S02]  /*3cb0*/  IADD3 R23, R21, 0x60, RZ ;  /* 0x0000006015177810 */ /* 0x000fe40007ffe0ff */
[----:B------:R-:W-:Y:S02]  /*3cc0*/  F2FP.BF16.F32.PACK_AB R25, R3, R2 ;  /* 0x000000020319723e */ /* 0x000fe400000010ff */
[-C--:B------:R-:W-:Y:S02]  /*3cd0*/  LEA.HI.X.SX32 R26, R27, R24.reuse, 0x1, P3 ;  /* 0x000000181b1a7211 */ /* 0x080fe400018f0eff */
[----:B------:R-:W-:Y:S01]  /*3ce0*/  LEA.HI.X.SX32 R3, R5, R24, 0x1, P1 ;  /* 0x0000001805037211 */ /* 0x000fe200008f0eff */
[----:B------:R-:W-:Y:S01]  /*3cf0*/  STG.E.U16 desc[UR36][R14.64], R25 ;  /* 0x000000190e007986 */ /* 0x000fe2000c101524 */
[----:B------:R-:W-:-:S02]  /*3d00*/  LEA R6, P3, R7, UR4, 0x1 ;  /* 0x0000000407067c11 */ /* 0x000fc4000f8608ff */
[----:B------:R-:W-:Y:S02]  /*3d10*/  LEA.HI.X R9, R9, UR5, R28, 0x1, P2 ;  /* 0x0000000509097c11 */ /* 0x000fe400090f0c1c */
[C---:B------:R-:W-:Y:S02]  /*3d20*/  LEA R2, P1, R22.reuse, UR4, 0x1 ;  /* 0x0000000416027c11 */ /* 0x040fe4000f8208ff */
[----:B------:R-:W-:Y:S02]  /*3d30*/  IADD3 R5, P2, R23, R16, RZ ;  /* 0x0000001017057210 */ /* 0x000fe40007f5e0ff */
[----:B------:R-:W-:Y:S02]  /*3d40*/  LEA.HI.X R7, R7, UR5, R26, 0x1, P3 ;  /* 0x0000000507077c11 */ /* 0x000fe400098f0c1a */
[----:B------:R-:W-:Y:S02]  /*3d50*/  LEA.HI.X R3, R22, UR5, R3, 0x1, P1 ;  /* 0x0000000516037c11 */ /* 0x000fe400088f0c03 */
[----:B------:R-:W-:-:S02]  /*3d60*/  LEA.HI.X.SX32 R26, R23, R24, 0x1, P2 ;  /* 0x00000018171a7211 */ /* 0x000fc400010f0eff */
[----:B------:R-:W-:Y:S02]  /*3d70*/  LEA R22, P1, R5, UR4, 0x1 ;  /* 0x0000000405167c11 */ /* 0x000fe4000f8208ff */
[----:B------:R-:W-:Y:S02]  /*3d80*/  F2FP.BF16.F32.PACK_AB R4, R17, R4 ;  /* 0x000000041104723e */ /* 0x000fe400000010ff */
[----:B------:R-:W-:Y:S02]  /*3d90*/  LEA.HI.X R23, R5, UR5, R26, 0x1, P1 ;  /* 0x0000000505177c11 */ /* 0x000fe400088f0c1a */
[----:B------:R-:W-:Y:S02]  /*3da0*/  PRMT R5, R25, 0x7632, R5 ;  /* 0x0000763219057816 */ /* 0x000fe40000000005 */
[----:B------:R-:W-:Y:S02]  /*3db0*/  F2FP.BF16.F32.PACK_AB R18, R19, R18 ;  /* 0x000000121312723e */ /* 0x000fe400000010ff */
[----:B------:R-:W-:Y:S01]  /*3dc0*/  F2FP.BF16.F32.PACK_AB R0, RZ, R0 ;  /* 0x00000000ff00723e */ /* 0x000fe200000010ff */
[----:B------:R0:W-:Y:S04]  /*3dd0*/  STG.E.U16 desc[UR36][R10.64], R5 ;  /* 0x000000050a007986 */ /* 0x0001e8000c101524 */
[----:B------:R-:W-:Y:S01]  /*3de0*/  STG.E.U16 desc[UR36][R12.64], R4 ;  /* 0x000000040c007986 */ /* 0x000fe2000c101524 */
[----:B0-----:R-:W-:-:S05]  /*3df0*/  PRMT R11, R4, 0x7632, R11 ;  /* 0x00007632040b7816 */ /* 0x001fca000000000b */
[----:B------:R0:W-:Y:S04]  /*3e00*/  STG.E.U16 desc[UR36][R8.64], R11 ;  /* 0x0000000b08007986 */ /* 0x0001e8000c101524 */
[----:B------:R1:W-:Y:S01]  /*3e10*/  STG.E.U16 desc[UR36][R6.64], R18 ;  /* 0x0000001206007986 */ /* 0x0003e2000c101524 */
[----:B0-----:R-:W-:-:S05]  /*3e20*/  PRMT R9, R18, 0x7632, R9 ;  /* 0x0000763212097816 */ /* 0x001fca0000000009 */
[----:B------:R1:W-:Y:S04]  /*3e30*/  STG.E.U16 desc[UR36][R2.64], R9 ;  /* 0x0000000902007986 */ /* 0x0003e8000c101524 */
[----:B------:R1:W-:Y:S02]  /*3e40*/  STG.E.U16 desc[UR36][R22.64], R0 ;  /* 0x0000000016007986 */ /* 0x0003e4000c101524 */
.L_x_1815:
[----:B------:R-:W-:Y:S05]  /*3e50*/  BSYNC B0 ;  /* 0x0000000000007941 */ /* 0x000fea0003800000 */
.L_x_1814:
[----:B------:R-:W-:Y:S05]  /*3e60*/  @P0 EXIT ;  /* 0x000000000000094d */ /* 0x000fea0003800000 */
[----:B------:R-:W-:Y:S01]  /*3e70*/  VIADD R21, R21, 0x70 ;  /* 0x0000007015157836 */ /* 0x000fe20000000000 */
[----:B------:R-:W-:Y:S01]  /*3e80*/  ULDC.64 UR4, c[0x0][0x220] ;  /* 0x0000880000047ab9 */ /* 0x000fe20000000a00 */
[----:B0--3--:R-:W-:-:S03]  /*3e90*/  F2FP.BF16.F32.PACK_AB R20, RZ, R20 ;  /* 0x00000014ff14723e */ /* 0x009fc600000010ff */
[----:B------:R-:W-:-:S04]  /*3ea0*/  IADD3 R16, P0, R21, R16, RZ ;  /* 0x0000001015107210 */ /* 0x000fc80007f1e0ff */
[----:B------:R-:W-:Y:S02]  /*3eb0*/  LEA.HI.X.SX32 R21, R21, R24, 0x1, P0 ;  /* 0x0000001815157211 */ /* 0x000fe400000f0eff */
[----:B-1----:R-:W-:-:S04]  /*3ec0*/  LEA R2, P0, R16, UR4, 0x1 ;  /* 0x0000000410027c11 */ /* 0x002fc8000f8008ff */
[----:B------:R-:W-:-:S05]  /*3ed0*/  LEA.HI.X R3, R16, UR5, R21, 0x1, P0 ;  /* 0x0000000510037c11 */ /* 0x000fca00080f0c15 */
[----:B------:R-:W-:Y:S01]  /*3ee0*/  STG.E.U16 desc[UR36][R2.64], R20 ;  /* 0x0000001402007986 */ /* 0x000fe2000c101524 */
[----:B------:R-:W-:Y:S05]  /*3ef0*/  EXIT ;  /* 0x000000000000794d */ /* 0x000fea0003800000 */
.L_x_1772:
        /* <DEDUP_REMOVED lines=16> */
.L_x_1799:
        /* <DEDUP_REMOVED lines=16> */
.L_x_1816:
[----:B------:R-:W-:Y:S05]  /*4100*/  EXIT ;  /* 0x000000000000794d */ /* 0x000fea0003800000 */
.L_x_1774:
[----:B------:R-:W-:Y:S01]  /*4110*/  IMAD.MOV.U32 R12, RZ, RZ, 0x10 ;  /* 0x00000010ff0c7424 */ /* 0x000fe200078e00ff */
[----:B------:R-:W-:Y:S01]  /*4120*/  MOV R11, 0x1f ;  /* 0x0000001f000b7802 */ /* 0x000fe20000000f00 */
[----:B------:R-:W-:Y:S02]  /*4130*/  IMAD.MOV.U32 R15, RZ, RZ, -0x1 ;  /* 0xffffffffff0f7424 */ /* 0x000fe400078e00ff */
[----:B------:R-:W-:-:S07]  /*4140*/  IMAD.MOV.U32 R0, RZ, RZ, -0x800001 ;  /* 0xff7fffffff007424 */ /* 0x000fce00078e00ff */
[----:B------:R-:W-:Y:S05]  /*4150*/  WARPSYNC.COLLECTIVE R15, `(.L_x_1817) ;  /* 0x000000000f087348 */ /* 0x000fea0003c00000 */
[----:B------:R0:W1:Y:S02]  /*4160*/  SHFL.BFLY P6, R14, R13, R12, R11 ;  /* 0x0c00000c0d0e7389 */ /* 0x00006400000c000b */
[----:B01----:R-:W-:Y:S01]  /*4170*/  ENDCOLLECTIVE ;  /* 0x000000000000791b */ /* 0x003fe20003800000 */
.L_x_1817:
[----:B------:R-:W-:Y:S01]  /*4180*/  HFMA2.MMA R12, -RZ, RZ, 0, 4.76837158203125e-07 ;  /* 0x00000008ff0c7435 */ /* 0x000fe200000001ff */
[----:B------:R-:W-:-:S05]  /*4190*/  FMNMX.FTZ R2, R14, -3.40282346638528859812e+38, !PT ;  /* 0xff7fffff0e027809 */ /* 0x000fca0007810000 */
[----:B------:R-:W-:-:S07]  /*41a0*/  IMAD.MOV.U32 R13, RZ, RZ, R2 ;  /* 0x000000ffff0d7224 */ /* 0x000fce00078e0002 */
[----:B------:R-:W-:Y:S05]  /*41b0*/  WARPSYNC.COLLECTIVE R15, `(.L_x_1818) ;  /* 0x000000000f087348 */ /* 0x000fea0003c00000 */
[----:B------:R0:W1:Y:S02]  /*41c0*/  SHFL.BFLY P6, R14, R13, R12, R11 ;  /* 0x0c00000c0d0e7389 */ /* 0x00006400000c000b */
[----:B01----:R-:W-:Y:S01]  /*41d0*/  ENDCOLLECTIVE ;  /* 0x000000000000791b */ /* 0x003fe20003800000 */
.L_x_1818:
[----:B------:R-:W-:Y:S01]  /*41e0*/  IMAD.MOV.U32 R12, RZ, RZ, 0x4 ;  /* 0x00000004ff0c7424 */ /* 0x000fe200078e00ff */
[----:B------:R-:W-:-:S05]  /*41f0*/  FMNMX.FTZ R3, R2, R14, !PT ;  /* 0x0000000e02037209 */ /* 0x000fca0007810000 */
[----:B------:R-:W-:-:S07]  /*4200*/  IMAD.MOV.U32 R13, RZ, RZ, R3 ;  /* 0x000000ffff0d7224 */ /* 0x000fce00078e0003 */
[----:B------:R-:W-:Y:S05]  /*4210*/  WARPSYNC.COLLECTIVE R15, `(.L_x_1819) ;  /* 0x000000000f087348 */ /* 0x000fea0003c00000 */
[----:B------:R0:W1:Y:S02]  /*4220*/  SHFL.BFLY P6, R14, R13, R12, R11 ;  /* 0x0c00000c0d0e7389 */ /* 0x00006400000c000b */
[----:B01----:R-:W-:Y:S01]  /*4230*/  ENDCOLLECTIVE ;  /* 0x000000000000791b */ /* 0x003fe20003800000 */
.L_x_1819:
[----:B------:R-:W-:Y:S01]  /*4240*/  IMAD.MOV.U32 R12, RZ, RZ, 0x2 ;  /* 0x00000002ff0c7424 */ /* 0x000fe200078e00ff */
[----:B------:R-:W-:-:S04]  /*4250*/  FMNMX.FTZ R4, R3, R14, !PT ;  /* 0x0000000e03047209 */ /* 0x000fc80007810000 */
[----:B------:R-:W-:-:S07]  /*4260*/  MOV R13, R4 ;  /* 0x00000004000d7202 */ /* 0x000fce0000000f00 */
[----:B------:R-:W-:Y:S05]  /*4270*/  WARPSYNC.COLLECTIVE R15, `(.L_x_1820) ;  /* 0x000000000f087348 */ /* 0x000fea0003c00000 */
[----:B------:R0:W1:Y:S02]  /*4280*/  SHFL.BFLY P6, R14, R13, R12, R11 ;  /* 0x0c00000c0d0e7389 */ /* 0x00006400000c000b */
[----:B01----:R-:W-:Y:S01]  /*4290*/  ENDCOLLECTIVE ;  /* 0x000000000000791b */ /* 0x003fe20003800000 */
.L_x_1820:
[----:B------:R-:W-:Y:S05]  /*42a0*/  BRA `(.L_x_1821) ;  /* 0xffffffcc00e07947 */ /* 0x000fea000383ffff */
.L_x_1801:
[----:B-1-3--:R-:W-:Y:S01]  /*42b0*/  HFMA2.MMA R13, -RZ, RZ, 0, 0 ;  /* 0x00000000ff0d7435 */ /* 0x00afe200000001ff */
[----:B------:R-:W-:Y:S01]  /*42c0*/  IMAD.MOV.U32 R12, RZ, RZ, 0x1 ;  /* 0x00000001ff0c7424 */ /* 0x000fe200078e00ff */
[----:B0-----:R-:W-:Y:S01]  /*42d0*/  MOV R11, 0x1f ;  /* 0x0000001f000b7802 */ /* 0x001fe20000000f00 */
[----:B--2---:R-:W-:-:S08]  /*42e0*/  IMAD.MOV.U32 R15, RZ, RZ, -0x1 ;  /* 0xffffffffff0f7424 */ /* 0x004fd000078e00ff */
[----:B------:R-:W-:Y:S05]  /*42f0*/  WARPSYNC.COLLECTIVE R15, `(.L_x_1822) ;  /* 0x000000000f087348 */ /* 0x000fea0003c00000 */
[----:B------:R0:W1:Y:S02]  /*4300*/  SHFL.BFLY P6, R14, R13, R12, R11 ;  /* 0x0c00000c0d0e7389 */ /* 0x00006400000c000b */
[----:B01----:R-:W-:Y:S01]  /*4310*/  ENDCOLLECTIVE ;  /* 0x000000000000791b */ /* 0x003fe20003800000 */
.L_x_1822:
[----:B------:R-:W-:-:S07]  /*4320*/  MOV R2, R14 ;  /* 0x0000000e00027202 */ /* 0x000fce0000000f00 */
[----:B------:R-:W-:Y:S05]  /*4330*/  WARPSYNC.COLLECTIVE R15, `(.L_x_1823) ;  /* 0x000000000f087348 */ /* 0x000fea0003c00000 */
[----:B------:R0:W1:Y:S02]  /*4340*/  SHFL.BFLY P6, R14, R13, R12, R11 ;  /* 0x0c00000c0d0e7389 */ /* 0x00006400000c000b */
[----:B01----:R-:W-:Y:S01]  /*4350*/  ENDCOLLECTIVE ;  /* 0x000000000000791b */ /* 0x003fe20003800000 */
.L_x_1823:
[----:B------:R-:W-:Y:S01]  /*4360*/  FADD.FTZ R2, RZ, R2 ;  /* 0x00000002ff027221 */ /* 0x000fe20000010000 */
[----:B------:R-:W-:-:S07]  /*4370*/  IMAD.MOV.U32 R3, RZ, RZ, R14 ;  /* 0x000000ffff037224 */ /* 0x000fce00078e000e */
[----:B------:R-:W-:Y:S05]  /*4380*/  WARPSYNC.COLLECTIVE R15, `(.L_x_1824) ;  /* 0x000000000f087348 */ /* 0x000fea0003c00000 */
[----:B------:R0:W1:Y:S02]  /*4390*/  SHFL.BFLY P6, R14, R13, R12, R11 ;  /* 0x0c00000c0d0e7389 */ /* 0x00006400000c000b */
[----:B01----:R-:W-:Y:S01]  /*43a0*/  ENDCOLLECTIVE ;  /* 0x000000000000791b */ /* 0x003fe20003800000 */
.L_x_1824:
[----:B------:R-:W-:Y:S01]  /*43b0*/  FADD.FTZ R3, RZ, R3 ;  /* 0x00000003ff037221 */ /* 0x000fe20000010000 */
[----:B------:R-:W-:-:S07]  /*43c0*/  MOV R4, R14 ;  /* 0x0000000e00047202 */ /* 0x000fce0000000f00 */
[----:B------:R-:W-:Y:S05]  /*43d0*/  WARPSYNC.COLLECTIVE R15, `(.L_x_1825) ;  /* 0x000000000f087348 */ /* 0x000fea0003c00000 */
[----:B------:R0:W1:Y:S02]  /*43e0*/  SHFL.BFLY P6, R14, R13, R12, R11 ;  /* 0x0c00000c0d0e7389 */ /* 0x00006400000c000b */
[----:B01----:R-:W-:Y:S01]  /*43f0*/  ENDCOLLECTIVE ;  /* 0x000000000000791b */ /* 0x003fe20003800000 */
.L_x_1825:
[----:B------:R-:W-:Y:S01]  /*4400*/  FADD.FTZ R4, RZ, R4 ;  /* 0x00000004ff047221 */ /* 0x000fe20000010000 */
[----:B------:R-:W-:-:S07]  /*4410*/  IMAD.MOV.U32 R17, RZ, RZ, R14 ;  /* 0x000000ffff117224 */ /* 0x000fce00078e000e */
[----:B------:R-:W-:Y:S05]  /*4420*/  WARPSYNC.COLLECTIVE R15, `(.L_x_1826) ;  /* 0x000000000f087348 */ /* 0x000fea0003c00000 */
[----:B------:R0:W1:Y:S02]  /*4430*/  SHFL.BFLY P6, R14, R13, R12, R11 ;  /* 0x0c00000c0d0e7389 */ /* 0x00006400000c000b */
[----:B01----:R-:W-:Y:S01]  /*4440*/  ENDCOLLECTIVE ;  /* 0x000000000000791b */ /* 0x003fe20003800000 */
.L_x_1826:
[----:B------:R-:W-:Y:S01]  /*4450*/  FADD.FTZ R17, RZ, R17 ;  /* 0x00000011ff117221 */ /* 0x000fe20000010000 */
[----:B------:R-:W-:-:S07]  /*4460*/  MOV R18, R14 ;  /* 0x0000000e00127202 */ /* 0x000fce0000000f00 */
[----:B------:R-:W-:Y:S05]  /*4470*/  WARPSYNC.COLLECTIVE R15, `(.L_x_1827) ;  /* 0x000000000f087348 */ /* 0x000fea0003c00000 */
[----:B------:R0:W1:Y:S02]  /*4480*/  SHFL.BFLY P6, R14, R13, R12, R11 ;  /* 0x0c00000c0d0e7389 */ /* 0x00006400000c000b */
[----:B01----:R-:W-:Y:S01]  /*4490*/  ENDCOLLECTIVE ;  /* 0x000000000000791b */ /* 0x003fe20003800000 */
.L_x_1827:
[----:B------:R-:W-:Y:S01]  /*44a0*/  FADD.FTZ R18, RZ, R18 ;  /* 0x00000012ff127221 */ /* 0x000fe20000010000 */
[----:B------:R-:W-:-:S07]  /*44b0*/  IMAD.MOV.U32 R19, RZ, RZ, R14 ;  /* 0x000000ffff137224 */ /* 0x000fce00078e000e */
[----:B------:R-:W-:Y:S05]  /*44c0*/  WARPSYNC.COLLECTIVE R15, `(.L_x_1828) ;  /* 0x000000000f087348 */ /* 0x000fea0003c00000 */
[----:B------:R0:W1:Y:S02]  /*44d0*/  SHFL.BFLY P6, R14, R13, R12, R11 ;  /* 0x0c00000c0d0e7389 */ /* 0x00006400000c000b */
[----:B01----:R-:W-:Y:S01]  /*44e0*/  ENDCOLLECTIVE ;  /* 0x000000000000791b */ /* 0x003fe20003800000 */
.L_x_1828:
[----:B------:R-:W-:Y:S01]  /*44f0*/  FADD.FTZ R19, RZ, R19 ;  /* 0x00000013ff137221 */ /* 0x000fe20000010000 */
[----:B------:R-:W-:-:S07]  /*4500*/  MOV R0, R14 ;  /* 0x0000000e00007202 */ /* 0x000fce0000000f00 */
[----:B------:R-:W-:Y:S05]  /*4510*/  WARPSYNC.COLLECTIVE R15, `(.L_x_1829) ;  /* 0x000000000f087348 */ /* 0x000fea0003c00000 */
[----:B------:R0:W1:Y:S02]  /*4520*/  SHFL.BFLY P6, R14, R13, R12, R11 ;  /* 0x0c00000c0d0e7389 */ /* 0x00006400000c000b */
[----:B01----:R-:W-:Y:S01]  /*4530*/  ENDCOLLECTIVE ;  /* 0x000000000000791b */ /* 0x003fe20003800000 */
.L_x_1829:
[----:B------:R-:W-:Y:S01]  /*4540*/  FADD.FTZ R0, RZ, R0 ;  /* 0x00000000ff007221 */ /* 0x000fe20000010000 */
[----:B------:R-:W-:Y:S06]  /*4550*/  BRA `(.L_x_1830) ;  /* 0xffffffec00a07947 */ /* 0x000fec000383ffff */
.L_x_1831:
        /* <DEDUP_REMOVED lines=10> */
.L_x_29599:


//--------------------- .text._ZN4vllm25paged_attention_v2_kernelI13__nv_bfloat16hLi112ELi16ELi128ELNS_18Fp8KVCacheDataTypeE2ELb1ELi512EEEvPfS3_PT_PKS4_PKT0_SA_ifPKiSC_iPKfiiiSE_SE_iiiii --------------------------
	.section	.text._ZN4vllm25paged_attention_v2_kernelI13__nv_bfloat16hLi112ELi16ELi128ELNS_18Fp8KVCacheDataTypeE2ELb1ELi512EEEvPfS3_PT_PKS4_PKT0_SA_ifPKiSC_iPKfiiiSE_SE_iiiii,"ax",@progbits
	.align	128
        .global         _ZN4vllm25paged_attention_v2_kernelI13__nv_bfloat16hLi112ELi16ELi128ELNS_18Fp8KVCacheDataTypeE2ELb1ELi512EEEvPfS3_PT_PKS4_PKT0_SA_ifPKiSC_iPKfiiiSE_SE_iiiii
        .type           _ZN4vllm25paged_attention_v2_kernelI13__nv_bfloat16hLi112ELi16ELi128ELNS_18Fp8KVCacheDataTypeE2ELb1ELi512EEEvPfS3_PT_PKS4_PKT0_SA_ifPKiSC_iPKfiiiSE_SE_iiiii,@function
        .size           _ZN4vllm25paged_attention_v2_kernelI13__nv_bfloat16hLi112ELi16ELi128ELNS_18Fp8KVCacheDataTypeE2ELb1ELi512EEEvPfS3_PT_PKS4_PKT0_SA_ifPKiSC_iPKfiiiSE_SE_iiiii,(.L_x_29600 - _ZN4vllm25paged_attention_v2_kernelI13__nv_bfloat16hLi112ELi16ELi128ELNS_18Fp8KVCacheDataTypeE2ELb1ELi512EEEvPfS3_PT_PKS4_PKT0_SA_ifPKiSC_iPKfiiiSE_SE_iiiii)
        .other          _ZN4vllm25paged_attention_v2_kernelI13__nv_bfloat16hLi112ELi16ELi128ELNS_18Fp8KVCacheDataTypeE2ELb1ELi512EEEvPfS3_PT_PKS4_PKT0_SA_ifPKiSC_iPKfiiiSE_SE_iiiii,@"STO_CUDA_ENTRY STV_DEFAULT"
_ZN4vllm25paged_attention_v2_kernelI13__nv_bfloat16hLi112ELi16ELi128ELNS_18Fp8KVCacheDataTypeE2ELb1ELi512EEEvPfS3_PT_PKS4_PKT0_SA_ifPKiSC_iPKfiiiSE_SE_iiiii:
.text._ZN4vllm25paged_attention_v2_kernelI13__nv_bfloat16hLi112ELi16ELi128ELNS_18Fp8KVCacheDataTypeE2ELb1ELi512EEEvPfS3_PT_PKS4_PKT0_SA_ifPKiSC_iPKfiiiSE_SE_iiiii:
        /* <DEDUP_REMOVED lines=60> */
.L_x_1836:
        /* <DEDUP_REMOVED lines=13> */
.L_x_1835:
[----:B------:R-:W-:Y:S05]  /*0490*/  BSYNC B1 ;  /* 0x0000000000017941 */ /* 0x000fea0003800000 */
.L_x_1834:
        /* <DEDUP_REMOVED lines=14> */
.L_x_1837:
        /* <DEDUP_REMOVED lines=21> */
.L_x_1833:
[----:B------:R-:W-:Y:S05]  /*06d0*/  BSYNC B0 ;  /* 0x0000000000007941 */ /* 0x000fea0003800000 */
.L_x_1832:
        /* <DEDUP_REMOVED lines=31> */
[----:B------:R-:W-:Y:S01]  /*08d0*/  IABS R17, R10 ;  /* 0x0000000a00117213 */ /* 0x000fe20000000000 */
        /* <DEDUP_REMOVED lines=53> */
.L_x_1838:
[----:B------:R-:W-:Y:S02]  /*0c30*/  ULDC UR4, c[0x0][0x288] ;  /* 0x0000a20000047ab9 */ /* 0x000fe40000000800 */
[----:B-1----:R-:W-:-:S04]  /*0c40*/  IMAD R5, R9, UR4, R10 ;  /* 0x0000000409057c24 */ /* 0x002fc8000f8e020a */
[----:B------:R-:W-:-:S07]  /*0c50*/  IMAD R17, R5, R8, RZ ;  /* 0x0000000805117224 */ /* 0x000fce00078e02ff */
.L_x_1839:
        /* <DEDUP_REMOVED lines=15> */
[----:B-1----:R-:W-:-:S07]  /*0d50*/  ISETP.NE.AND P3, PT, R11, RZ, PT ;  /* 0x000000ff0b00720c */ /* 0x002fce0003f65270 */
[----:B0-----:R-:W0:Y:S02]  /*0d60*/  MUFU.RCP R12, R12 ;  /* 0x0000000c000c7308 */ /* 0x001e240000001000 */
[----:B0-----:R-:W-:-:S06]  /*0d70*/  VIADD R4, R12, 0xffffffe ;  /* 0x0ffffffe0c047836 */ /* 0x001fcc0000000000 */
[----:B------:R0:W1:Y:S02]  /*0d80*/  F2I.FTZ.U32.TRUNC.NTZ R5, R4 ;  /* 0x0000000400057305 */ /* 0x000064000021f000 */
[----:B0-----:R-:W-:Y:S01]  /*0d90*/  IMAD.MOV.U32 R4, RZ, RZ, RZ ;  /* 0x000000ffff047224 */ /* 0x001fe200078e00ff */
[----:B-1----:R-:W-:-:S05]  /*0da0*/  IADD3 R21, RZ, -R5, RZ ;  /* 0x80000005ff157210 */ /* 0x002fca0007ffe0ff */
[----:B------:R-:W-:Y:S01]  /*0db0*/  IMAD R3, R21, R8, RZ ;  /* 0x0000000815037224 */ /* 0x000fe200078e02ff */
[----:B------:R-:W-:-:S03]  /*0dc0*/  IABS R21, R11 ;  /* 0x0000000b00157213 */ /* 0x000fc60000000000 */
[----:B------:R-:W-:Y:S01]  /*0dd0*/  IMAD.HI.U32 R4, R5, R3, R4 ;  /* 0x0000000305047227 */ /* 0x000fe200078e0004 */
[----:B------:R-:W-:-:S03]  /*0de0*/  IADD3 R3, R20, -UR4, RZ ;  /* 0x8000000414037c10 */ /* 0x000fc6000fffe0ff */
[----:B------:R-:W-:-:S07]  /*0df0*/  IMAD.MOV.U32 R5, RZ, RZ, R19 ;  /* 0x000000ffff057224 */ /* 0x000fce00078e0013 */
.L_x_1843:
        /* <DEDUP_REMOVED lines=41> */
.L_x_1841:
[----:B------:R-:W-:Y:S05]  /*1090*/  BSYNC B7 ;  /* 0x0000000000077941 */ /* 0x000fea0003800000 */
.L_x_1840:
        /* <DEDUP_REMOVED lines=26> */
.L_x_1881:
[----:B------:R-:W-:Y:S01]  /*1240*/  ISETP.NE.AND P0, PT, R6, RZ, PT ;  /* 0x000000ff0600720c */ /* 0x000fe20003f05270 */
[----:B------:R-:W-:-:S12]  /*1250*/  WARPSYNC.ALL ;  /* 0x0000000000007948 */ /* 0x000fd80003800000 */
[----:B------:R-:W2:Y:S01]  /*1260*/  @!P0 S2R R3, SR_CgaCtaId ;  /* 0x0000000000038919 */ /* 0x000ea20000008800 */
[----:B------:R-:W-:-:S04]  /*1270*/  @!P0 MOV R2, 0x400 ;  /* 0x0000040000028802 */ /* 0x000fc80000000f00 */
[----:B------:R-:W-:-:S04]  /*1280*/  @!P0 IADD3 R2, R2, 0xe0, RZ ;  /* 0x000000e002028810 */ /* 0x000fc80007ffe0ff */
        /* <DEDUP_REMOVED lines=34> */
[----:B------:R-:W-:Y:S01]  /*14b0*/  LOP3.LUT P0, R3, R2, 0x3, RZ, 0xc0, !PT ;  /* 0x0000000302037812 */ /* 0x000fe2000780c0ff */
[----:B------:R-:W-:-:S12]  /*14c0*/  IMAD.MOV.U32 R2, RZ, RZ, R8 ;  /* 0x000000ffff027224 */ /* 0x000fd800078e0008 */
        /* <DEDUP_REMOVED lines=8> */
.L_x_1849:
        /* <DEDUP_REMOVED lines=11> */
.L_x_1848:
[----:B------:R-:W-:Y:S05]  /*1600*/  BSYNC B1 ;  /* 0x0000000000017941 */ /* 0x000fea0003800000 */
.L_x_1847:
        /* <DEDUP_REMOVED lines=14> */
.L_x_1852:
        /* <DEDUP_REMOVED lines=14> */
[----:B------:R-:W-:Y:S01]  /*17d0*/  FMUL.FTZ R27, R28, 1.4426950216293334961 ;  /* 0x3fb8aa3b1c1b7820 */ /* 0x000fe20000410000 */
[C---:B---3--:R-:W-:Y:S01]  /*17e0*/  FADD.FTZ R26, -R11.reuse, R26 ;  /* 0x0000001a0b1a7221 */ /* 0x048fe20000010100 */
[----:B------:R-:W2:Y:S01]  /*17f0*/  LDS R28, [R0+0xc00] ;  /* 0x000c0000001c7984 */ /* 0x000ea20000000800 */
[----:B----4-:R-:W-:-:S02]  /*1800*/  FADD.FTZ R14, -R11, R14 ;  /* 0x0000000e0b0e7221 */ /* 0x010fc40000010100 */
[----:B------:R-:W-:Y:S02]  /*1810*/  FMUL.FTZ R26, R26, 1.4426950216293334961 ;  /* 0x3fb8aa3b1a1a7820 */ /* 0x000fe40000410000 */
[----:B------:R-:W3:Y:S01]  /*1820*/  MUFU.EX2 R29, R29 ;  /* 0x0000001d001d7308 */ /* 0x000ee20000000800 */
[----:B------:R-:W-:-:S07]  /*1830*/  FMUL.FTZ R14, R14, 1.4426950216293334961 ;  /* 0x3fb8aa3b0e0e7820 */ /* 0x000fce0000410000 */
[----:B------:R-:W4:Y:S01]  /*1840*/  MUFU.EX2 R27, R27 ;  /* 0x0000001b001b7308 */ /* 0x000f220000000800 */
[----:B-1----:R-:W-:Y:S01]  /*1850*/  FADD.FTZ R4, R13, R4 ;  /* 0x000000040d047221 */ /* 0x002fe20000010000 */
[----:B------:R1:W-:Y:S06]  /*1860*/  STS [R0+-0x400], R13 ;  /* 0xfffc000d00007388 */ /* 0x0003ec0000000800 */
[----:B------:R-:W-:Y:S01]  /*1870*/  MUFU.EX2 R14, R14 ;  /* 0x0000000e000e7308 */ /* 0x000fe20000000800 */
[----:B---3--:R-:W-:Y:S07]  /*1880*/  STS [R0+-0x200], R29 ;  /* 0xfffe001d00007388 */ /* 0x008fee0000000800 */
[----:B-1----:R1:W3:Y:S01]  /*1890*/  MUFU.EX2 R13, R26 ;  /* 0x0000001a000d7308 */ /* 0x0022e20000000800 */
[----:B----4-:R-:W-:Y:S01]  /*18a0*/  STS [R0], R27 ;  /* 0x0000001b00007388 */ /* 0x010fe20000000800 */
[----:B0-----:R-:W-:-:S04]  /*18b0*/  FADD.FTZ R12, -R11, R12 ;  /* 0x0000000c0b0c7221 */ /* 0x001fc80000010100 */
[----:B------:R-:W-:Y:S01]  /*18c0*/  FMUL.FTZ R15, R12, 1.4426950216293334961 ;  /* 0x3fb8aa3b0c0f7820 */ /* 0x000fe20000410000 */
[----:B------:R-:W-:Y:S01]  /*18d0*/  FADD.FTZ R12, R4, R29 ;  /* 0x0000001d040c7221 */ /* 0x000fe20000010000 */
[----:B-1----:R-:W0:Y:S01]  /*18e0*/  LDS R26, [R0+0xa00] ;  /* 0x000a0000001a7984 */ /* 0x002e220000000800 */
[----:B--2---:R-:W-:Y:S02]  /*18f0*/  FADD.FTZ R28, -R11, R28 ;  /* 0x0000001c0b1c7221 */ /* 0x004fe40000010100 */
[----:B------:R-:W-:Y:S01]  /*1900*/  FADD.FTZ R12, R12, R27 ;  /* 0x0000001b0c0c7221 */ /* 0x000fe20000010000 */
[----:B------:R-:W1:Y:S01]  /*1910*/  LDS R4, [R0+0x800] ;  /* 0x0008000000047984 */ /* 0x000e620000000800 */
[----:B------:R-:W2:Y:S01]  /*1920*/  MUFU.EX2 R15, R15 ;  /* 0x0000000f000f7308 */ /* 0x000ea20000000800 */
[----:B------:R-:W-:Y:S01]  /*1930*/  FMUL.FTZ R28, R28, 1.4426950216293334961 ;  /* 0x3fb8aa3b1c1c7820 */ /* 0x000fe20000410000 */
[----:B---3--:R-:W-:Y:S01]  /*1940*/  FADD.FTZ R12, R12, R13 ;  /* 0x0000000d0c0c7221 */ /* 0x008fe20000010000 */
[----:B------:R-:W3:Y:S04]  /*1950*/  LDS R29, [R0+0xe00] ;  /* 0x000e0000001d7984 */ /* 0x000ee80000000800 */
[----:B------:R-:W4:Y:S04]  /*1960*/  LDS R27, [R0+0x1000] ;  /* 0x00100000001b7984 */ /* 0x000f280000000800 */
[----:B------:R0:W-:Y:S04]  /*1970*/  STS [R0+0x200], R13 ;  /* 0x0002000d00007388 */ /* 0x0001e80000000800 */
[----:B------:R-:W-:Y:S01]  /*1980*/  STS [R0+0x600], R14 ;  /* 0x0006000e00007388 */ /* 0x000fe20000000800 */
[----:B--2---:R-:W-:-:S03]  /*1990*/  FADD.FTZ R12, R12, R15 ;  /* 0x0000000f0c0c7221 */ /* 0x004fc60000010000 */
[----:B------:R2:W-:Y:S01]  /*19a0*/  STS [R0+0x400], R15 ;  /* 0x0004000f00007388 */ /* 0x0005e20000000800 */
[----:B------:R-:W-:Y:S01]  /*19b0*/  FADD.FTZ R12, R12, R14 ;  /* 0x0000000e0c0c7221 */ /* 0x000fe20000010000 */
[C---:B0-----:R-:W-:Y:S01]  /*19c0*/  FADD.FTZ R13, -R11.reuse, R26 ;  /* 0x0000001a0b0d7221 */ /* 0x041fe20000010100 */
[----:B-1----:R-:W-:-:S03]  /*19d0*/  FADD.FTZ R4, -R11, R4 ;  /* 0x000000040b047221 */ /* 0x002fc60000010100 */
[----:B------:R-:W-:Y:S01]  /*19e0*/  FMUL.FTZ R13, R13, 1.4426950216293334961 ;  /* 0x3fb8aa3b0d0d7820 */ /* 0x000fe20000410000 */
[----:B------:R-:W-:Y:S01]  /*19f0*/  FMUL.FTZ R4, R4, 1.4426950216293334961 ;  /* 0x3fb8aa3b04047820 */ /* 0x000fe20000410000 */
[C---:B---3--:R-:W-:Y:S02]  /*1a00*/  FADD.FTZ R29, -R11.reuse, R29 ;  /* 0x0000001d0b1d7221 */ /* 0x048fe40000010100 */
[----:B--2---:R-:W0:Y:S01]  /*1a10*/  MUFU.EX2 R15, R13 ;  /* 0x0000000d000f7308 */ /* 0x004e220000000800 */
[----:B----4-:R-:W-:Y:S01]  /*1a20*/  FADD.FTZ R14, -R11, R27 ;  /* 0x0000001b0b0e7221 */ /* 0x010fe20000010100 */
[----:B------:R-:W-:-:S03]  /*1a30*/  FMUL.FTZ R29, R29, 1.4426950216293334961 ;  /* 0x3fb8aa3b1d1d7820 */ /* 0x000fc60000410000 */
[----:B------:R-:W-:-:S03]  /*1a40*/  FMUL.FTZ R14, R14, 1.4426950216293334961 ;  /* 0x3fb8aa3b0e0e7820 */ /* 0x000fc60000410000 */
[----:B------:R1:W2:Y:S08]  /*1a50*/  MUFU.EX2 R26, R4 ;  /* 0x00000004001a7308 */ /* 0x0002b00000000800 */
[----:B------:R-:W3:Y:S01]  /*1a60*/  MUFU.EX2 R27, R29 ;  /* 0x0000001d001b7308 */ /* 0x000ee20000000800 */
[----:B-1----:R-:W1:Y:S04]  /*1a70*/  LDS R4, [R0+0x1200] ;  /* 0x0012000000047984 */ /* 0x002e680000000800 */
[----:B0-----:R-:W-:Y:S03]  /*1a80*/  STS [R0+0xa00], R15 ;  /* 0x000a000f00007388 */ /* 0x001fe60000000800 */
[----:B------:R0:W-:Y:S01]  /*1a90*/  MUFU.EX2 R29, R14 ;  /* 0x0000000e001d7308 */ /* 0x0001e20000000800 */
[----:B--2---:R-:W-:Y:S01]  /*1aa0*/  FADD.FTZ R12, R12, R26 ;  /* 0x0000001a0c0c7221 */ /* 0x004fe20000010000 */
[----:B------:R-:W-:Y:S03]  /*1ab0*/  STS [R0+0x800], R26 ;  /* 0x0008001a00007388 */ /* 0x000fe60000000800 */
[----:B------:R-:W-:Y:S01]  /*1ac0*/  FADD.FTZ R12, R12, R15 ;  /* 0x0000000f0c0c7221 */ /* 0x000fe20000010000 */
[----:B------:R-:W2:Y:S02]  /*1ad0*/  LDS R26, [R0+0x1800] ;  /* 0x00180000001a7984 */ /* 0x000ea40000000800 */
[----:B------:R4:W5:Y:S02]  /*1ae0*/  MUFU.EX2 R13, R28 ;  /* 0x0000001c000d7308 */ /* 0x0009640000000800 */
[----:B0-----:R-:W0:Y:S04]  /*1af0*/  LDS R14, [R0+0x1400] ;  /* 0x00140000000e7984 */ /* 0x001e280000000800 */
[----:B------:R-:W0:Y:S04]  /*1b00*/  LDS R15, [R0+0x1a00] ;  /* 0x001a0000000f7984 */ /* 0x000e280000000800 */
[----:B----4-:R-:W4:Y:S04]  /*1b10*/  LDS R28, [R0+0x1600] ;  /* 0x00160000001c7984 */ /* 0x010f280000000800 */
[----:B---3--:R-:W-:Y:S01]  /*1b20*/  STS [R0+0xe00], R27 ;  /* 0x000e001b00007388 */ /* 0x008fe20000000800 */
[----:B-----5:R-:W-:-:S03]  /*1b30*/  FADD.FTZ R12, R12, R13 ;  /* 0x0000000d0c0c7221 */ /* 0x020fc60000010000 */
[----:B------:R3:W-:Y:S01]  /*1b40*/  STS [R0+0xc00], R13 ;  /* 0x000c000d00007388 */ /* 0x0007e20000000800 */
[----:B------:R-:W-:-:S03]  /*1b50*/  FADD.FTZ R12, R12, R27 ;  /* 0x0000001b0c0c7221 */ /* 0x000fc60000010000 */
[----:B------:R5:W-:Y:S01]  /*1b60*/  STS [R0+0x1000], R29 ;  /* 0x0010001d00007388 */ /* 0x000be20000000800 */
[----:B-1----:R-:W-:Y:S01]  /*1b70*/  FADD.FTZ R4, -R11, R4 ;  /* 0x000000040b047221 */ /* 0x002fe20000010100 */
[----:B------:R-:W-:-:S03]  /*1b80*/  FADD.FTZ R12, R12, R29 ;  /* 0x0000001d0c0c7221 */ /* 0x000fc60000010000 */
[----:B------:R-:W-:-:S04]  /*1b90*/  FMUL.FTZ R4, R4, 1.4426950216293334961 ;  /* 0x3fb8aa3b04047820 */ /* 0x000fc80000410000 */
[----:B---3--:R-:W1:Y:S01]  /*1ba0*/  MUFU.EX2 R13, R4 ;  /* 0x00000004000d7308 */ /* 0x008e620000000800 */
[C---:B--2---:R-:W-:Y:S01]  /*1bb0*/  FADD.FTZ R26, -R11.reuse, R26 ;  /* 0x0000001a0b1a7221 */ /* 0x044fe20000010100 */
[----:B0-----:R-:W-:-:S03]  /*1bc0*/  FADD.FTZ R14, -R11, R14 ;  /* 0x0000000e0b0e7221 */ /* 0x001fc60000010100 */
[----:B------:R-:W-:Y:S01]  /*1bd0*/  FMUL.FTZ R26, R26, 1.4426950216293334961 ;  /* 0x3fb8aa3b1a1a7820 */ /* 0x000fe20000410000 */
[----:B------:R-:W-:Y:S01]  /*1be0*/  FMUL.FTZ R14, R14, 1.4426950216293334961 ;  /* 0x3fb8aa3b0e0e7820 */ /* 0x000fe20000410000 */
[C---:B------:R-:W-:Y:S01]  /*1bf0*/  FADD.FTZ R15, -R11.reuse, R15 ;  /* 0x0000000f0b0f7221 */ /* 0x040fe20000010100 */
[----:B----4-:R-:W-:Y:S02]  /*1c00*/  FADD.FTZ R28, -R11, R28 ;  /* 0x0000001c0b1c7221 */ /* 0x010fe40000010100 */
[----:B------:R-:W0:Y:S01]  /*1c10*/  MUFU.EX2 R27, R14 ;  /* 0x0000000e001b7308 */ /* 0x000e220000000800 */
[----:B------:R-:W-:Y:S01]  /*1c20*/  FMUL.FTZ R15, R15, 1.4426950216293334961 ;  /* 0x3fb8aa3b0f0f7820 */ /* 0x000fe20000410000 */
[----:B-1----:R-:W-:Y:S01]  /*1c30*/  FADD.FTZ R12, R12, R13 ;  /* 0x0000000d0c0c7221 */ /* 0x002fe20000010000 */
[----:B------:R-:W-:Y:S01]  /*1c40*/  FMUL.FTZ R28, R28, 1.4426950216293334961 ;  /* 0x3fb8aa3b1c1c7820 */ /* 0x000fe20000410000 */
[----:B------:R-:W-:Y:S04]  /*1c50*/  STS [R0+0x1200], R13 ;  /* 0x0012000d00007388 */ /* 0x000fe80000000800 */
[----:B-----5:R-:W1:Y:S08]  /*1c60*/  MUFU.EX2 R29, R28 ;  /* 0x0000001c001d7308 */ /* 0x020e700000000800 */
        /* <DEDUP_REMOVED lines=10> */
[----:B0-----:R-:W-:Y:S01]  /*1d10*/  IADD3 R0, R0, 0x2000, RZ ;  /* 0x0000200000007810 */ /* 0x001fe20007ffe0ff */
[----:B------:R-:W-:Y:S06]  /*1d20*/  @!P3 BRA `(.L_x_1852) ;  /* 0xfffffff80070b947 */ /* 0x000fec000383ffff */
.L_x_1851:
[----:B------:R-:W-:Y:S05]  /*1d30*/  BSYNC B1 ;  /* 0x0000000000017941 */ /* 0x000fea0003800000 */
.L_x_1850:
        /* <DEDUP_REMOVED lines=20> */
[----:B------:R-:W-:Y:S01]  /*1e80*/  FMUL.FTZ R13, R13, 1.4426950216293334961 ;  /* 0x3fb8aa3b0d0d7820 */ /* 0x000fe20000410000 */
[----:B----4-:R-:W-:-:S02]  /*1e90*/  FADD.FTZ R28, -R11, R28 ;  /* 0x0000001c0b1c7221 */ /* 0x010fc40000010100 */
[----:B------:R-:W3:Y:S08]  /*1ea0*/  MUFU.EX2 R27, R27 ;  /* 0x0000001b001b7308 */ /* 0x000ef00000000800 */
[----:B------:R-:W4:Y:S01]  /*1eb0*/  MUFU.EX2 R13, R13 ;  /* 0x0000000d000d7308 */ /* 0x000f220000000800 */
[----:B-1----:R-:W-:Y:S01]  /*1ec0*/  FADD.FTZ R4, R4, R15 ;  /* 0x0000000f04047221 */ /* 0x002fe20000010000 */
[----:B------:R1:W-:Y:S03]  /*1ed0*/  STS [R0+-0x400], R15 ;  /* 0xfffc000f00007388 */ /* 0x0003e60000000800 */
[----:B---3--:R-:W-:Y:S01]  /*1ee0*/  FADD.FTZ R3, R4, R27 ;  /* 0x0000001b04037221 */ /* 0x008fe20000010000 */
[----:B------:R3:W-:Y:S01]  /*1ef0*/  STS [R0+-0x200], R27 ;  /* 0xfffe001b00007388 */ /* 0x0007e20000000800 */
[----:B-1----:R-:W-:-:S03]  /*1f00*/  FMUL.FTZ R15, R26, 1.4426950216293334961 ;  /* 0x3fb8aa3b1a0f7820 */ /* 0x002fc60000410000 */
[----:B------:R-:W1:Y:S03]  /*1f10*/  LDS R4, [R0+0xa00] ;  /* 0x000a000000047984 */ /* 0x000e660000000800 */
[----:B------:R-:W5:Y:S01]  /*1f20*/  MUFU.EX2 R15, R15 ;  /* 0x0000000f000f7308 */ /* 0x000f620000000800 */
[----:B----4-:R-:W-:Y:S01]  /*1f30*/  STS [R0+0x200], R13 ;  /* 0x0002000d00007388 */ /* 0x010fe20000000800 */
[----:B0-----:R-:W-:-:S04]  /*1f40*/  FADD.FTZ R12, -R11, R12 ;  /* 0x0000000c0b0c7221 */ /* 0x001fc80000010100 */
[----:B------:R-:W-:Y:S01]  /*1f50*/  FMUL.FTZ R12, R12, 1.4426950216293334961 ;  /* 0x3fb8aa3b0c0c7820 */ /* 0x000fe20000410000 */
[----:B--2---:R-:W-:-:S04]  /*1f60*/  FADD.FTZ R14, -R11, R14 ;  /* 0x0000000e0b0e7221 */ /* 0x004fc80000010100 */
[----:B---3--:R-:W-:Y:S01]  /*1f70*/  FMUL.FTZ R27, R14, 1.4426950216293334961 ;  /* 0x3fb8aa3b0e1b7820 */ /* 0x008fe20000410000 */
[----:B------:R-:W0:Y:S01]  /*1f80*/  MUFU.EX2 R12, R12 ;  /* 0x0000000c000c7308 */ /* 0x000e220000000800 */
[----:B------:R-:W-:Y:S01]  /*1f90*/  FMUL.FTZ R14, R28, 1.4426950216293334961 ;  /* 0x3fb8aa3b1c0e7820 */ /* 0x000fe20000410000 */
[----:B-----5:R-:W-:Y:S06]  /*1fa0*/  STS [R0+0x400], R15 ;  /* 0x0004000f00007388 */ /* 0x020fec0000000800 */
[----:B------:R-:W2:Y:S08]  /*1fb0*/  MUFU.EX2 R27, R27 ;  /* 0x0000001b001b7308 */ /* 0x000eb00000000800 */
[----:B------:R-:W3:Y:S01]  /*1fc0*/  MUFU.EX2 R14, R14 ;  /* 0x0000000e000e7308 */ /* 0x000ee20000000800 */
[----:B0-----:R-:W-:Y:S01]  /*1fd0*/  STS [R0], R12 ;  /* 0x0000000c00007388 */ /* 0x001fe20000000800 */
[----:B-1----:R-:W-:-:S03]  /*1fe0*/  FADD.FTZ R4, -R11, R4 ;  /* 0x000000040b047221 */ /* 0x002fc60000010100 */
[----:B--2---:R-:W-:Y:S01]  /*1ff0*/  STS [R0+0x600], R27 ;  /* 0x0006001b00007388 */ /* 0x004fe20000000800 */
[----:B------:R-:W-:Y:S01]  /*2000*/  FMUL.FTZ R29, R4, 1.4426950216293334961 ;  /* 0x3fb8aa3b041d7820 */ /* 0x000fe20000410000 */
[----:B------:R-:W-:-:S04]  /*2010*/  FADD.FTZ R4, R3, R12 ;  /* 0x0000000c03047221 */ /* 0x000fc80000010000 */
[----:B------:R-:W-:Y:S01]  /*2020*/  FADD.FTZ R4, R4, R13 ;  /* 0x0000000d04047221 */ /* 0x000fe20000010000 */
[----:B------:R-:W0:Y:S01]  /*2030*/  MUFU.EX2 R29, R29 ;  /* 0x0000001d001d7308 */ /* 0x000e220000000800 */
[----:B---3--:R-:W-:Y:S02]  /*2040*/  STS [R0+0x800], R14 ;  /* 0x0008000e00007388 */ /* 0x008fe40000000800 */
[----:B------:R-:W-:-:S04]  /*2050*/  FADD.FTZ R4, R4, R15 ;  /* 0x0000000f04047221 */ /* 0x000fc80000010000 */
[----:B------:R-:W-:-:S04]  /*2060*/  FADD.FTZ R3, R4, R27 ;  /* 0x0000001b04037221 */ /* 0x000fc80000010000 */
[----:B------:R-:W-:Y:S01]  /*2070*/  FADD.FTZ R4, R3, R14 ;  /* 0x0000000e03047221 */ /* 0x000fe20000010000 */
[----:B0-----:R0:W-:Y:S03]  /*2080*/  STS [R0+0xa00], R29 ;  /* 0x000a001d00007388 */ /* 0x0011e60000000800 */
[----:B------:R-:W-:Y:S01]  /*2090*/  FADD.FTZ R4, R4, R29 ;  /* 0x0000001d04047221 */ /* 0x000fe20000010000 */
[----:B0-----:R-:W-:-:S07]  /*20a0*/  IADD3 R0, R0, 0x1000, RZ ;  /* 0x0000100000007810 */ /* 0x001fce0007ffe0ff */
.L_x_1854:
[----:B------:R-:W-:Y:S05]  /*20b0*/  BSYNC B1 ;  /* 0x0000000000017941 */ /* 0x000fea0003800000 */
.L_x_1853:
        /* <DEDUP_REMOVED lines=26> */
.L_x_1846:
[----:B------:R-:W-:Y:S05]  /*2260*/  BSYNC B0 ;  /* 0x0000000000007941 */ /* 0x000fea0003800000 */
.L_x_1845:
        /* <DEDUP_REMOVED lines=57> */
.L_x_1859:
        /* <DEDUP_REMOVED lines=8> */
.L_x_1858:
[----:B------:R-:W-:Y:S05]  /*2680*/  BSYNC B1 ;  /* 0x0000000000017941 */ /* 0x000fea0003800000 */
.L_x_1857:
        /* <DEDUP_REMOVED lines=14> */
.L_x_1862:
        /* <DEDUP_REMOVED lines=52> */
.L_x_1861:
[----:B------:R-:W-:Y:S05]  /*2ab0*/  BSYNC B1 ;  /* 0x0000000000017941 */ /* 0x000fea0003800000 */
.L_x_1860:
        /* <DEDUP_REMOVED lines=31> */
.L_x_1864:
[----:B------:R-:W-:Y:S05]  /*2cb0*/  BSYNC B1 ;  /* 0x0000000000017941 */ /* 0x000fea0003800000 */
.L_x_1863:
        /* <DEDUP_REMOVED lines=14> */
.L_x_1856:
[----:B------:R-:W-:Y:S05]  /*2da0*/  BSYNC B0 ;  /* 0x0000000000007941 */ /* 0x000fea0003800000 */
.L_x_1855:
        /* <DEDUP_REMOVED lines=22> */
.L_x_1866:
[----:B------:R-:W-:Y:S05]  /*2f10*/  BSYNC B0 ;  /* 0x0000000000007941 */ /* 0x000fea0003800000 */
.L_x_1865:
        /* <DEDUP_REMOVED lines=27> */
.L_x_1870:
        /* <DEDUP_REMOVED lines=33> */
.L_x_1868:
[----:B------:R-:W-:Y:S05]  /*32e0*/  BSYNC B6 ;  /* 0x0000000000067941 */ /* 0x000fea0003800000 */
.L_x_1867:
[----:B------:R-:W-:-:S03]  /*32f0*/  UMOV UR4, 0xffffffff ;  /* 0xffffffff00047882 */ /* 0x000fc60000000000 */
[----:B------:R-:W-:Y:S05]  /*3300*/  BRA.DIV UR4, `(.L_x_1871) ;  /* 0x0000000e043c7947 */ /* 0x000fea000b800000 */
[----:B---3--:R-:W-:Y:S01]  /*3310*/  HFMA2.MMA R4, -RZ, RZ, 0, 0 ;  /* 0x00000000ff047435 */ /* 0x008fe200000001ff */
[----:B--2---:R-:W-:Y:S02]  /*3320*/  CS2R R2, SRZ ;  /* 0x0000000000027805 */ /* 0x004fe4000001ff00 */
[----:B------:R-:W-:Y:S01]  /*3330*/  MOV R19, RZ ;  /* 0x000000ff00137202 */ /* 0x000fe20000000f00 */
[----:B-1----:R-:W-:Y:S02]  /*3340*/  IMAD.MOV.U32 R0, RZ, RZ, RZ ;  /* 0x000000ffff007224 */ /* 0x002fe400078e00ff */
[----:B------:R-:W-:Y:S02]  /*3350*/  IMAD.MOV.U32 R17, RZ, RZ, RZ ;  /* 0x000000ffff117224 */ /* 0x000fe400078e00ff */
[----:B------:R-:W-:Y:S01]  /*3360*/  FADD.FTZ R5, RZ, R2 ;  /* 0x00000002ff057221 */ /* 0x000fe20000010000 */
[----:B------:R-:W-:Y:S01]  /*3370*/  FADD.FTZ R2, RZ, R3 ;  /* 0x00000003ff027221 */ /* 0x000fe20000010000 */
[----:B------:R-:W-:-:S02]  /*3380*/  IMAD.MOV.U32 R14, RZ, RZ, RZ ;  /* 0x000000ffff0e7224 */ /* 0x000fc400078e00ff */
[----:B------:R-:W-:Y:S01]  /*3390*/  FADD.FTZ R0, RZ, R0 ;  /* 0x00000000ff007221 */ /* 0x000fe20000010000 */
[----:B------:R-:W-:Y:S01]  /*33a0*/  FADD.FTZ R3, RZ, R4 ;  /* 0x00000004ff037221 */ /* 0x000fe20000010000 */
[----:B------:R-:W-:Y:S01]  /*33b0*/  FADD.FTZ R17, RZ, R17 ;  /* 0x00000011ff117221 */ /* 0x000fe20000010000 */
[----:B------:R-:W-:-:S07]  /*33c0*/  FADD.FTZ R20, RZ, R19 ;  /* 0x00000013ff147221 */ /* 0x000fce0000010000 */
.L_x_1889:
[----:B------:R-:W-:Y:S05]  /*33d0*/  WARPSYNC.ALL ;  /* 0x0000000000007948 */ /* 0x000fea0003800000 */
[----:B------:R-:W1:Y:S08]  /*33e0*/  S2UR UR5, SR_CgaCtaId ;  /* 0x00000000000579c3 */ /* 0x000e700000008800 */
[----:B------:R-:W-:Y:S01]  /*33f0*/  BAR.SYNC.DEFER_BLOCKING 0x0 ;  /* 0x0000000000007b1d */ /* 0x000fe20000010000 */
[C---:B------:R-:W-:Y:S01]  /*3400*/  LOP3.LUT R4, R6.reuse, 0x1, RZ, 0xc0, !PT ;  /* 0x0000000106047812 */ /* 0x040fe200078ec0ff */
[----:B------:R-:W-:Y:S01]  /*3410*/  FADD.FTZ R21, RZ, R14 ;  /* 0x0000000eff157221 */ /* 0x000fe20000010000 */
[----:B------:R-:W-:-:S02]  /*3420*/  LEA.HI R6, R6, R6, RZ, 0x1 ;  /* 0x0000000606067211 */ /* 0x000fc400078f08ff */
[----:B------:R-:W-:Y:S01]  /*3430*/  ISETP.NE.AND P0, PT, R4, RZ, PT ;  /* 0x000000ff0400720c */ /* 0x000fe20003f05270 */
[----:B------:R-:W-:Y:S01]  /*3440*/  UMOV UR4, 0x400 ;  /* 0x0000040000047882 */ /* 0x000fe20000000000 */
[----:B------:R-:W-:Y:S01]  /*3450*/  LOP3.LUT R4, R8, 0xffffffc0, RZ, 0xc0, !PT ;  /* 0xffffffc008047812 */ /* 0x000fe200078ec0ff */
[----:B------:R-:W-:Y:S01]  /*3460*/  UIADD3 UR4, UR4, 0x100, URZ ;  /* 0x0000010004047890 */ /* 0x000fe2000fffe03f */
[----:B------:R-:W-:Y:S01]  /*3470*/  SHF.R.S32.HI R6, RZ, 0x1, R6 ;  /* 0x00000001ff067819 */ /* 0x000fe20000011406 */
[----:B------:R-:W-:Y:S01]  /*3480*/  BSSY B0, `(.L_x_1872) ;  /* 0x0000022000007945 */ /* 0x000fe20003800000 */
[----:B------:R-:W-:Y:S02]  /*3490*/  ISETP.NE.OR P5, PT, R4, 0x40, P0 ;  /* 0x000000400400780c */ /* 0x000fe400007a5670 */
[C---:B------:R-:W-:Y:S01]  /*34a0*/  ISETP.GT.OR P1, PT, R8.reuse, 0x3f, P0 ;  /* 0x0000003f0800780c */ /* 0x040fe20000724670 */
[----:B------:R-:W-:Y:S01]  /*34b0*/  IMAD R7, R7, 0x70, R6 ;  /* 0x0000007007077824 */ /* 0x000fe200078e0206 */
[----:B------:R-:W-:-:S02]  /*34c0*/  IADD3 R4, R8, 0x1f, RZ ;  /* 0x0000001f08047810 */ /* 0x000fc40007ffe0ff */
[----:B0-----:R-:W-:Y:S02]  /*34d0*/  LOP3.LUT R11, R8, 0xffffffe0, RZ, 0xc0, !PT ;  /* 0xffffffe0080b7812 */ /* 0x001fe400078ec0ff */
[----:B------:R-:W-:Y:S02]  /*34e0*/  ISETP.GT.U32.AND P3, PT, R4, 0x3e, PT ;  /* 0x0000003e0400780c */ /* 0x000fe40003f64070 */
[----:B------:R-:W-:Y:S01]  /*34f0*/  ISETP.GT.OR P2, PT, R8, 0x1f, P0 ;  /* 0x0000001f0800780c */ /* 0x000fe20000744670 */
[----:B-1----:R-:W-:Y:S01]  /*3500*/  ULEA UR4, UR5, UR4, 0x18 ;  /* 0x0000000405047291 */ /* 0x002fe2000f8ec03f */
[----:B------:R-:W-:-:S05]  /*3510*/  ISETP.NE.OR P4, PT, R11, 0x20, P0 ;  /* 0x000000200b00780c */ /* 0x000fca0000785670 */
[----:B------:R-:W-:-:S05]  /*3520*/  LEA R4, R7, UR4, 0x2 ;  /* 0x0000000407047c11 */ /* 0x000fca000f8e10ff */
        /* <DEDUP_REMOVED lines=23> */
.L_x_1873:
[----:B------:R-:W-:Y:S05]  /*36a0*/  BSYNC B0 ;  /* 0x0000000000007941 */ /* 0x000fea0003800000 */
.L_x_1872:
        /* <DEDUP_REMOVED lines=25> */
.L_x_1875:
[----:B------:R-:W-:Y:S05]  /*3840*/  BSYNC B0 ;  /* 0x0000000000007941 */ /* 0x000fea0003800000 */
.L_x_1874:
[----:B------:R-:W-:Y:S06]  /*3850*/  BAR.SYNC.DEFER_BLOCKING 0x0 ;  /* 0x0000000000007b1d */ /* 0x000fec0000010000 */
[----:B------:R-:W-:Y:S05]  /*3860*/  @P3 EXIT ;  /* 0x000000000000394d */ /* 0x000fea0003800000 */
[----:B------:R-:W-:Y:S02]  /*3870*/  IMAD R9, R18, R9, RZ ;  /* 0x0000000912097224 */ /* 0x000fe400078e02ff */
[----:B------:R-:W-:Y:S02]  /*3880*/  IMAD R7, R10, 0x70, RZ ;  /* 0x000000700a077824 */ /* 0x000fe400078e02ff */
[----:B01----:R-:W-:Y:S02]  /*3890*/  IMAD R4, R9, UR38, RZ ;  /* 0x0000002609047c24 */ /* 0x003fe4000f8e02ff */
[----:B------:R-:W-:Y:S02]  /*38a0*/  IMAD R16, R16, 0x70, RZ ;  /* 0x0000007010107824 */ /* 0x000fe400078e02ff */
[----:B------:R-:W-:Y:S02]  /*38b0*/  IMAD R7, R7, UR38, RZ ;  /* 0x0000002607077c24 */ /* 0x000fe4000f8e02ff */
[----:B------:R-:W-:Y:S01]  /*38c0*/  IMAD R4, R4, 0x70, RZ ;  /* 0x0000007004047824 */ /* 0x000fe200078e02ff */
[----:B------:R-:W-:-:S02]  /*38d0*/  SHF.R.S32.HI R8, RZ, 0x1f, R16 ;  /* 0x0000001fff087819 */ /* 0x000fc40000011410 */
        /* <DEDUP_REMOVED lines=9> */
[----:B------:R-:W-:Y:S01]  /*3970*/  LEA.HI.X.SX32 R7, R6, R25, 0x1, P0 ;  /* 0x0000001906077211 */ /* 0x000fe200000f0eff */
[----:B------:R-:W-:Y:S01]  /*3980*/  ULDC.64 UR4, c[0x0][0x220] ;  /* 0x0000880000047ab9 */ /* 0x000fe20000000a00 */
[-C--:B------:R-:W-:Y:S01]  /*3990*/  IADD3 R9, P0, R14, R19.reuse, RZ ;  /* 0x000000130e097210 */ /* 0x080fe20007f1e0ff */
[C---:B------:R-:W-:Y:S01]  /*39a0*/  VIADD R23, R6.reuse, 0x50 ;  /* 0x0000005006177836 */ /* 0x040fe20000000000 */
[----:B------:R-:W-:Y:S02]  /*39b0*/  IADD3 R22, R6, 0x40, RZ ;  /* 0x0000004006167810 */ /* 0x000fe40007ffe0ff */
[----:B------:R-:W-:-:S02]  /*39c0*/  IADD3 R11, P1, R18, R19, RZ ;  /* 0x00000013120b7210 */ /* 0x000fc40007f3e0ff */
[----:B------:R-:W-:Y:S02]  /*39d0*/  IADD3 R24, R6, 0x60, RZ ;  /* 0x0000006006187810 */ /* 0x000fe40007ffe0ff */
[----:B------:R-:W-:Y:S02]  /*39e0*/  IADD3 R13, P2, R26, R19, RZ ;  /* 0x000000131a0d7210 */ /* 0x000fe40007f5e0ff */
[----:B------:R-:W-:Y:S02]  /*39f0*/  LEA.HI.X.SX32 R14, R14, R25, 0x1, P0 ;  /* 0x000000190e0e7211 */ /* 0x000fe400000f0eff */
[----:B------:R-:W-:Y:S02]  /*3a00*/  LEA R6, P0, R4, UR4, 0x1 ;  /* 0x0000000404067c11 */ /* 0x000fe4000f8008ff */
[----:B------:R-:W-:Y:S02]  /*3a10*/  IADD3 R15, P3, R22, R19, RZ ;  /* 0x00000013160f7210 */ /* 0x000fe40007f7e0ff */
[----:B------:R-:W-:-:S02]  /*3a20*/  LEA.HI.X.SX32 R18, R18, R25, 0x1, P1 ;  /* 0x0000001912127211 */ /* 0x000fc400008f0eff */
[----:B------:R-:W-:Y:S02]  /*3a30*/  LEA R8, P1, R9, UR4, 0x1 ;  /* 0x0000000409087c11 */ /* 0x000fe4000f8208ff */
[----:B------:R-:W-:Y:S02]  /*3a40*/  F2FP.BF16.F32.PACK_AB R0, R5, R0 ;  /* 0x000000000500723e */ /* 0x000fe400000010ff */
[----:B------:R-:W-:Y:S02]  /*3a50*/  LEA.HI.X.SX32 R26, R26, R25, 0x1, P2 ;  /* 0x000000191a1a7211 */ /* 0x000fe400010f0eff */
[----:B------:R-:W-:Y:S02]  /*3a60*/  IADD3 R16, P4, R23, R19, RZ ;  /* 0x0000001317107210 */ /* 0x000fe40007f9e0ff */
[----:B------:R-:W-:Y:S02]  /*3a70*/  LEA R10, P2, R11, UR4, 0x1 ;  /* 0x000000040b0a7c11 */ /* 0x000fe4000f8408ff */
[----:B------:R-:W-:-:S02]  /*3a80*/  LEA.HI.X R7, R4, UR5, R7, 0x1, P0 ;  /* 0x0000000504077c11 */ /* 0x000fc400080f0c07 */
[----:B------:R-:W-:Y:S02]  /*3a90*/  IADD3 R19, P5, R24, R19, RZ ;  /* 0x0000001318137210 */ /* 0x000fe40007fbe0ff */
[----:B------:R-:W-:Y:S01]  /*3aa0*/  LEA.HI.X.SX32 R22, R22, R25, 0x1, P3 ;  /* 0x0000001916167211 */ /* 0x000fe200018f0eff */
[----:B------:R0:W-:Y:S01]  /*3ab0*/  STG.E.U16 desc[UR36][R6.64], R0 ;  /* 0x0000000006007986 */ /* 0x0001e2000c101524 */
[----:B------:R-:W-:Y:S02]  /*3ac0*/  F2FP.BF16.F32.PACK_AB R2, R3, R2 ;  /* 0x000000020302723e */ /* 0x000fe400000010ff */
[----:B------:R-:W-:Y:S02]  /*3ad0*/  LEA R12, P3, R13, UR4, 0x1 ;  /* 0x000000040d0c7c11 */ /* 0x000fe4000f8608ff */
[----:B------:R-:W-:Y:S02]  /*3ae0*/  LEA.HI.X R9, R9, UR5, R14, 0x1, P1 ;  /* 0x0000000509097c11 */ /* 0x000fe400088f0c0e */
[----:B------:R-:W-:-:S02]  /*3af0*/  PRMT R3, R0, 0x7632, R3 ;  /* 0x0000763200037816 */ /* 0x000fc40000000003 */
[----:B------:R-:W-:Y:S02]  /*3b00*/  LEA R4, P0, R15, UR4, 0x1 ;  /* 0x000000040f047c11 */ /* 0x000fe4000f8008ff */
[----:B------:R-:W-:Y:S01]  /*3b10*/  LEA.HI.X.SX32 R23, R23, R25, 0x1, P4 ;  /* 0x0000001917177211 */ /* 0x000fe200020f0eff */
[----:B------:R1:W-:Y:S01]  /*3b20*/  STG.E.U16 desc[UR36][R8.64], R3 ;  /* 0x0000000308007986 */ /* 0x0003e2000c101524 */
[----:B------:R-:W-:Y:S02]  /*3b30*/  LEA.HI.X R11, R11, UR5, R18, 0x1, P2 ;  /* 0x000000050b0b7c11 */ /* 0x000fe400090f0c12 */
[----:B------:R-:W-:Y:S02]  /*3b40*/  LEA R14, P1, R16, UR4, 0x1 ;  /* 0x00000004100e7c11 */ /* 0x000fe4000f8208ff */
[----:B------:R-:W-:Y:S01]  /*3b50*/  F2FP.BF16.F32.PACK_AB R17, R20, R17 ;  /* 0x000000111411723e */ /* 0x000fe200000010ff */
[----:B------:R-:W-:Y:S01]  /*3b60*/  STG.E.U16 desc[UR36][R10.64], R2 ;  /* 0x000000020a007986 */ /* 0x000fe2000c101524 */
[----:B------:R-:W-:-:S02]  /*3b70*/  LEA.HI.X.SX32 R24, R24, R25, 0x1, P5 ;  /* 0x0000001918187211 */ /* 0x000fc400028f0eff */
[----:B------:R-:W-:Y:S02]  /*3b80*/  LEA R18, P2, R19, UR4, 0x1 ;  /* 0x0000000413127c11 */ /* 0x000fe4000f8408ff */
[----:B------:R-:W-:Y:S02]  /*3b90*/  LEA.HI.X R13, R13, UR5, R26, 0x1, P3 ;  /* 0x000000050d0d7c11 */ /* 0x000fe400098f0c1a */
[----:B0-----:R-:W-:Y:S02]  /*3ba0*/  PRMT R7, R2, 0x7632, R7 ;  /* 0x0000763202077816 */ /* 0x001fe40000000007 */
[----:B------:R-:W-:Y:S02]  /*3bb0*/  LEA.HI.X R5, R15, UR5, R22, 0x1, P0 ;  /* 0x000000050f057c11 */ /* 0x000fe400080f0c16 */
[----:B------:R-:W-:Y:S01]  /*3bc0*/  LEA.HI.X R15, R16, UR5, R23, 0x1, P1 ;  /* 0x00000005100f7c11 */ /* 0x000fe200088f0c17 */
[----:B------:R-:W-:Y:S01]  /*3bd0*/  STG.E.U16 desc[UR36][R12.64], R7 ;  /* 0x000000070c007986 */ /* 0x000fe2000c101524 */
[----:B-1----:R-:W-:-:S02]  /*3be0*/  PRMT R9, R17, 0x7632, R9 ;  /* 0x0000763211097816 */ /* 0x002fc40000000009 */
[----:B------:R-:W-:Y:S01]  /*3bf0*/  LEA.HI.X R19, R19, UR5, R24, 0x1, P2 ;  /* 0x0000000513137c11 */ /* 0x000fe200090f0c18 */
[----:B------:R-:W-:Y:S01]  /*3c00*/  STG.E.U16 desc[UR36][R4.64], R17 ;  /* 0x0000001104007986 */ /* 0x000fe2000c101524 */
[----:B------:R-:W-:-:S03]  /*3c10*/  F2FP.BF16.F32.PACK_AB R21, RZ, R21 ;  /* 0x00000015ff15723e */ /* 0x000fc600000010ff */
[----:B------:R-:W-:Y:S04]  /*3c20*/  STG.E.U16 desc[UR36][R14.64], R9 ;  /* 0x000000090e007986 */ /* 0x000fe8000c101524 */
[----:B------:R-:W-:Y:S01]  /*3c30*/  STG.E.U16 desc[UR36][R18.64], R21 ;  /* 0x0000001512007986 */ /* 0x000fe2000c101524 */
[----:B------:R-:W-:Y:S05]  /*3c40*/  EXIT ;  /* 0x000000000000794d */ /* 0x000fea0003800000 */
.L_x_1842:
        /* <DEDUP_REMOVED lines=16> */
.L_x_1869:
        /* <DEDUP_REMOVED lines=16> */
.L_x_1876:
[----:B------:R-:W-:Y:S05]  /*3e50*/  EXIT ;  /* 0x000000000000794d */ /* 0x000fea0003800000 */
.L_x_1844:
[----:B------:R-:W-:Y:S01]  /*3e60*/  HFMA2.MMA R11, -RZ, RZ, 0, 1.847743988037109375e-06 ;  /* 0x0000001fff0b7435 */ /* 0x000fe200000001ff */
[----:B------:R-:W-:Y:S01]  /*3e70*/  IMAD.MOV.U32 R12, RZ, RZ, 0x10 ;  /* 0x00000010ff0c7424 */ /* 0x000fe200078e00ff */
[----:B------:R-:W-:Y:S01]  /*3e80*/  MOV R0, 0xff7fffff ;  /* 0xff7fffff00007802 */ /* 0x000fe20000000f00 */
[----:B------:R-:W-:-:S08]  /*3e90*/  IMAD.MOV.U32 R15, RZ, RZ, -0x1 ;  /* 0xffffffffff0f7424 */ /* 0x000fd000078e00ff */
[----:B------:R-:W-:Y:S05]  /*3ea0*/  WARPSYNC.COLLECTIVE R15, `(.L_x_1877) ;  /* 0x000000000f087348 */ /* 0x000fea0003c00000 */
[----:B------:R0:W1:Y:S02]  /*3eb0*/  SHFL.BFLY P6, R14, R13, R12, R11 ;  /* 0x0c00000c0d0e7389 */ /* 0x00006400000c000b */
[----:B01----:R-:W-:Y:S01]  /*3ec0*/  ENDCOLLECTIVE ;  /* 0x000000000000791b */ /* 0x003fe20003800000 */
.L_x_1877:
[----:B------:R-:W-:Y:S01]  /*3ed0*/  IMAD.MOV.U32 R12, RZ, RZ, 0x8 ;  /* 0x00000008ff0c7424 */ /* 0x000fe200078e00ff */
[----:B------:R-:W-:-:S04]  /*3ee0*/  FMNMX.FTZ R2, R14, -3.40282346638528859812e+38, !PT ;  /* 0xff7fffff0e027809 */ /* 0x000fc80007810000 */
[----:B------:R-:W-:-:S07]  /*3ef0*/  MOV R13, R2 ;  /* 0x00000002000d7202 */ /* 0x000fce0000000f00 */
[----:B------:R-:W-:Y:S05]  /*3f00*/  WARPSYNC.COLLECTIVE R15, `(.L_x_1878) ;  /* 0x000000000f087348 */ /* 0x000fea0003c00000 */
[----:B------:R0:W1:Y:S02]  /*3f10*/  SHFL.BFLY P6, R14, R13, R12, R11 ;  /* 0x0c00000c0d0e7389 */ /* 0x00006400000c000b */
[----:B01----:R-:W-:Y:S01]  /*3f20*/  ENDCOLLECTIVE ;  /* 0x000000000000791b */ /* 0x003fe20003800000 */
.L_x_1878:
[----:B------:R-:W-:Y:S01]  /*3f30*/  IMAD.MOV.U32 R12, RZ, RZ, 0x4 ;  /* 0x00000004ff0c7424 */ /* 0x000fe200078e00ff */
[----:B------:R-:W-:-:S04]  /*3f40*/  FMNMX.FTZ R3, R2, R14, !PT ;  /* 0x0000000e02037209 */ /* 0x000fc80007810000 */
[----:B------:R-:W-:-:S07]  /*3f50*/  MOV R13, R3 ;  /* 0x00000003000d7202 */ /* 0x000fce0000000f00 */
[----:B------:R-:W-:Y:S05]  /*3f60*/  WARPSYNC.COLLECTIVE R15, `(.L_x_1879) ;  /* 0x000000000f087348 */ /* 0x000fea0003c00000 */
[----:B------:R0:W1:Y:S02]  /*3f70*/  SHFL.BFLY P6, R14, R13, R12, R11 ;  /* 0x0c00000c0d0e7389 */ /* 0x00006400000c000b */
[----:B01----:R-:W-:Y:S01]  /*3f80*/  ENDCOLLECTIVE ;  /* 0x000000000000791b */ /* 0x003fe20003800000 */
.L_x_1879:
[----:B------:R-:W-:Y:S01]  /*3f90*/  IMAD.MOV.U32 R12, RZ, RZ, 0x2 ;  /* 0x00000002ff0c7424 */ /* 0x000fe200078e00ff */
[----:B------:R-:W-:-:S04]  /*3fa0*/  FMNMX.FTZ R4, R3, R14, !PT ;  /* 0x0000000e03047209 */ /* 0x000fc80007810000 */
[----:B------:R-:W-:-:S07]  /*3fb0*/  MOV R13, R4 ;  /* 0x00000004000d7202 */ /* 0x000fce0000000f00 */
[----:B------:R-:W-:Y:S05]  /*3fc0*/  WARPSYNC.COLLECTIVE R15, `(.L_x_1880) ;  /* 0x000000000f087348 */ /* 0x000fea0003c00000 */
[----:B------:R0:W1:Y:S02]  /*3fd0*/  SHFL.BFLY P6, R14, R13, R12, R11 ;  /* 0x0c00000c0d0e7389 */ /* 0x00006400000c000b */
[----:B01----:R-:W-:Y:S01]  /*3fe0*/  ENDCOLLECTIVE ;  /* 0x000000000000791b */ /* 0x003fe20003800000 */
.L_x_1880:
[----:B------:R-:W-:Y:S05]  /*3ff0*/  BRA `(.L_x_1881) ;  /* 0xffffffd000907947 */ /* 0x000fea000383ffff */
.L_x_1871:
[----:B------:R-:W-:Y:S01]  /*4000*/  HFMA2.MMA R12, -RZ, RZ, 0, 5.9604644775390625e-08 ;  /* 0x00000001ff0c7435 */ /* 0x000fe200000001ff */
[----:B-1-3--:R-:W-:Y:S01]  /*4010*/  IMAD.MOV.U32 R13, RZ, RZ, RZ ;  /* 0x000000ffff0d7224 */ /* 0x00afe200078e00ff */
[----:B--2---:R-:W-:Y:S01]  /*4020*/  MOV R15, 0xffffffff ;  /* 0xffffffff000f7802 */ /* 0x004fe20000000f00 */
[----:B0-----:R-:W-:-:S08]  /*4030*/  IMAD.MOV.U32 R11, RZ, RZ, 0x1f ;  /* 0x0000001fff0b7424 */ /* 0x001fd000078e00ff */
[----:B------:R-:W-:Y:S05]  /*4040*/  WARPSYNC.COLLECTIVE R15, `(.L_x_1882) ;  /* 0x000000000f087348 */ /* 0x000fea0003c00000 */
[----:B------:R0:W1:Y:S02]  /*4050*/  SHFL.BFLY P6, R14, R13, R12, R11 ;  /* 0x0c00000c0d0e7389 */ /* 0x00006400000c000b */
[----:B01----:R-:W-:Y:S01]  /*4060*/  ENDCOLLECTIVE ;  /* 0x000000000000791b */ /* 0x003fe20003800000 */
.L_x_1882:
[----:B------:R-:W-:-:S07]  /*4070*/  IMAD.MOV.U32 R0, RZ, RZ, R14 ;  /* 0x000000ffff007224 */ /* 0x000fce00078e000e */
[----:B------:R-:W-:Y:S05]  /*4080*/  WARPSYNC.COLLECTIVE R15, `(.L_x_1883) ;  /* 0x000000000f087348 */ /* 0x000fea0003c00000 */
[----:B------:R0:W1:Y:S02]  /*4090*/  SHFL.BFLY P6, R14, R13, R12, R11 ;  /* 0x0c00000c0d0e7389 */ /* 0x00006400000c000b */
[----:B01----:R-:W-:Y:S01]  /*40a0*/  ENDCOLLECTIVE ;  /* 0x000000000000791b */ /* 0x003fe20003800000 */
.L_x_1883:
[----:B------:R-:W-:Y:S01]  /*40b0*/  FADD.FTZ R0, RZ, R0 ;  /* 0x00000000ff007221 */ /* 0x000fe20000010000 */
[----:B------:R-:W-:-:S07]  /*40c0*/  MOV R2, R14 ;  /* 0x0000000e00027202 */ /* 0x000fce0000000f00 */
[----:B------:R-:W-:Y:S05]  /*40d0*/  WARPSYNC.COLLECTIVE R15, `(.L_x_1884) ;  /* 0x000000000f087348 */ /* 0x000fea0003c00000 */
[----:B------:R0:W1:Y:S02]  /*40e0*/  SHFL.BFLY P6, R14, R13, R12, R11 ;  /* 0x0c00000c0d0e7389 */ /* 0x00006400000c000b */
[----:B01----:R-:W-:Y:S01]  /*40f0*/  ENDCOLLECTIVE ;  /* 0x000000000000791b */ /* 0x003fe20003800000 */
.L_x_1884:
[----:B------:R-:W-:Y:S01]  /*4100*/  FADD.FTZ R5, RZ, R2 ;  /* 0x00000002ff057221 */ /* 0x000fe20000010000 */
[----:B------:R-:W-:-:S07]  /*4110*/  IMAD.MOV.U32 R3, RZ, RZ, R14 ;  /* 0x000000ffff037224 */ /* 0x000fce00078e000e */
[----:B------:R-:W-:Y:S05]  /*4120*/  WARPSYNC.COLLECTIVE R15, `(.L_x_1885) ;  /* 0x000000000f087348 */ /* 0x000fea0003c00000 */
[----:B------:R0:W1:Y:S02]  /*4130*/  SHFL.BFLY P6, R14, R13, R12, R11 ;  /* 0x0c00000c0d0e7389 */ /* 0x00006400000c000b */
[----:B01----:R-:W-:Y:S01]  /*4140*/  ENDCOLLECTIVE ;  /* 0x000000000000791b */ /* 0x003fe20003800000 */
.L_x_1885:
[----:B------:R-:W-:Y:S01]  /*4150*/  FADD.FTZ R2, RZ, R3 ;  /* 0x00000003ff027221 */ /* 0x000fe20000010000 */
[----:B------:R-:W-:-:S07]  /*4160*/  MOV R4, R14 ;  /* 0x0000000e00047202 */ /* 0x000fce0000000f00 */
[----:B------:R-:W-:Y:S05]  /*4170*/  WARPSYNC.COLLECTIVE R15, `(.L_x_1886) ;  /* 0x000000000f087348 */ /* 0x000fea0003c00000 */
[----:B------:R0:W1:Y:S02]  /*4180*/  SHFL.BFLY P6, R14, R13, R12, R11 ;  /* 0x0c00000c0d0e7389 */ /* 0x00006400000c000b */
[----:B01----:R-:W-:Y:S01]  /*4190*/  ENDCOLLECTIVE ;  /* 0x000000000000791b */ /* 0x003fe20003800000 */
.L_x_1886:
[----:B------:R-:W-:Y:S01]  /*41a0*/  FADD.FTZ R3, RZ, R4 ;  /* 0x00000004ff037221 */ /* 0x000fe20000010000 */
[----:B------:R-:W-:-:S07]  /*41b0*/  IMAD.MOV.U32 R17, RZ, RZ, R14 ;  /* 0x000000ffff117224 */ /* 0x000fce00078e000e */
[----:B------:R-:W-:Y:S05]  /*41c0*/  WARPSYNC.COLLECTIVE R15, `(.L_x_1887) ;  /* 0x000000000f087348 */ /* 0x000fea0003c00000 */
[----:B------:R0:W1:Y:S02]  /*41d0*/  SHFL.BFLY P6, R14, R13, R12, R11 ;  /* 0x0c00000c0d0e7389 */ /* 0x00006400000c000b */
[----:B01----:R-:W-:Y:S01]  /*41e0*/  ENDCOLLECTIVE ;  /* 0x000000000000791b */ /* 0x003fe20003800000 */
.L_x_1887:
[----:B------:R-:W-:Y:S01]  /*41f0*/  FADD.FTZ R17, RZ, R17 ;  /* 0x00000011ff117221 */ /* 0x000fe20000010000 */
[----:B------:R-:W-:-:S07]  /*4200*/  MOV R19, R14 ;  /* 0x0000000e00137202 */ /* 0x000fce0000000f00 */
[----:B------:R-:W-:Y:S05]  /*4210*/  WARPSYNC.COLLECTIVE R15, `(.L_x_1888) ;  /* 0x000000000f087348 */ /* 0x000fea0003c00000 */
[----:B------:R0:W1:Y:S02]  /*4220*/  SHFL.BFLY P6, R14, R13, R12, R11 ;  /* 0x0c00000c0d0e7389 */ /* 0x00006400000c000b */
[----:B01----:R-:W-:Y:S01]  /*4230*/  ENDCOLLECTIVE ;  /* 0x000000000000791b */ /* 0x003fe20003800000 */
.L_x_1888:
[----:B------:R-:W-:Y:S01]  /*4240*/  FADD.FTZ R20, RZ, R19 ;  /* 0x00000013ff147221 */ /* 0x000fe20000010000 */
[----:B------:R-:W-:Y:S06]  /*4250*/  BRA `(.L_x_1889) ;  /* 0xfffffff0005c7947 */ /* 0x000fec000383ffff */
.L_x_1890:
        /* <DEDUP_REMOVED lines=10> */
.L_x_29600:


//--------------------- .text._ZN4vllm25paged_attention_v2_kernelI13__nv_bfloat16hLi96ELi16ELi128ELNS_18Fp8KVCacheDataTypeE2ELb1ELi512EEEvPfS3_PT_PKS4_PKT0_SA_ifPKiSC_iPKfiiiSE_SE_iiiii --------------------------
	.section	.text._ZN4vllm25paged_attention_v2_kernelI13__nv_bfloat16hLi96ELi16ELi128ELNS_18Fp8KVCacheDataTypeE2ELb1ELi512EEEvPfS3_PT_PKS4_PKT0_SA_ifPKiSC_iPKfiiiSE_SE_iiiii,"ax",@progbits
	.align	128
        .global         _ZN4vllm25paged_attention_v2_kernelI13__nv_bfloat16hLi96ELi16ELi128ELNS_18Fp8KVCacheDataTypeE2ELb1ELi512EEEvPfS3_PT_PKS4_PKT0_SA_ifPKiSC_iPKfiiiSE_SE_iiiii
        .type           _ZN4vllm25paged_attention_v2_kernelI13__nv_bfloat16hLi96ELi16ELi128ELNS_18Fp8KVCacheDataTypeE2ELb1ELi512EEEvPfS3_PT_PKS4_PKT0_SA_ifPKiSC_iPKfiiiSE_SE_iiiii,@function
        .size           _ZN4vllm25paged_attention_v2_kernelI13__nv_bfloat16hLi96ELi16ELi128ELNS_18Fp8KVCacheDataTypeE2ELb1ELi512EEEvPfS3_PT_PKS4_PKT0_SA_ifPKiSC_iPKfiiiSE_SE_iiiii,(.L_x_29601 - _ZN4vllm25paged_attention_v2_kernelI13__nv_bfloat16hLi96ELi16ELi128ELNS_18Fp8KVCacheDataTypeE2ELb1ELi512EEEvPfS3_PT_PKS4_PKT0_SA_ifPKiSC_iPKfiiiSE_SE_iiiii)
        .other          _ZN4vllm25paged_attention_v2_kernelI13__nv_bfloat16hLi96ELi16ELi128ELNS_18Fp8KVCacheDataTypeE2ELb1ELi512EEEvPfS3_PT_PKS4_PKT0_SA_ifPKiSC_iPKfiiiSE_SE_iiiii,@"STO_CUDA_ENTRY STV_DEFAULT"
_ZN4vllm25paged_attention_v2_kernelI13__nv_bfloat16hLi96ELi16ELi128ELNS_18Fp8KVCacheDataTypeE2ELb1ELi512EEEvPfS3_PT_PKS4_PKT0_SA_ifPKiSC_iPKfiiiSE_SE_iiiii:
.text._ZN4vllm25paged_attention_v2_kernelI13__nv_bfloat16hLi96ELi16ELi128ELNS_18Fp8KVCacheDataTypeE2ELb1ELi512EEEvPfS3_PT_PKS4_PKT0_SA_ifPKiSC_iPKfiiiSE_SE_iiiii:
        /* <DEDUP_REMOVED lines=60> */
.L_x_1895:
        /* <DEDUP_REMOVED lines=13> */
.L_x_1894:
[----:B------:R-:W-:Y:S05]  /*0490*/  BSYNC B1 ;  /* 0x0000000000017941 */ /* 0x000fea0003800000 */
.L_x_1893:
        /* <DEDUP_REMOVED lines=14> */
.L_x_1896:
        /* <DEDUP_REMOVED lines=21> */
.L_x_1892:
[----:B------:R-:W-:Y:S05]  /*06d0*/  BSYNC B0 ;  /* 0x0000000000007941 */ /* 0x000fea0003800000 */
.L_x_1891:
        /* <DEDUP_REMOVED lines=85> */
.L_x_1897:
[----:B------:R-:W-:Y:S02]  /*0c30*/  ULDC UR4, c[0x0][0x288] ;  /* 0x0000a20000047ab9 */ /* 0x000fe40000000800 */
[----:B-1----:R-:W-:-:S04]  /*0c40*/  IMAD R5, R9, UR4, R10 ;  /* 0x0000000409057c24 */ /* 0x002fc8000f8e020a */
[----:B------:R-:W-:-:S07]  /*0c50*/  IMAD R17, R5, R8, RZ ;  /* 0x0000000805117224 */ /* 0x000fce00078e02ff */
.L_x_1898:
        /* <DEDUP_REMOVED lines=26> */
.L_x_1902:
        /* <DEDUP_REMOVED lines=41> */
.L_x_1900:
[----:B------:R-:W-:Y:S05]  /*1090*/  BSYNC B7 ;  /* 0x0000000000077941 */ /* 0x000fea0003800000 */
.L_x_1899:
        /* <DEDUP_REMOVED lines=26> */
.L_x_1940:
        /* <DEDUP_REMOVED lines=49> */
.L_x_1908:
        /* <DEDUP_REMOVED lines=11> */
.L_x_1907:
[----:B------:R-:W-:Y:S05]  /*1600*/  BSYNC B1 ;  /* 0x0000000000017941 */ /* 0x000fea0003800000 */
.L_x_1906:
        /* <DEDUP_REMOVED lines=14> */
.L_x_1911:
        /* <DEDUP_REMOVED lines=100> */
.L_x_1910:
[----:B------:R-:W-:Y:S05]  /*1d30*/  BSYNC B1 ;  /* 0x0000000000017941 */ /* 0x000fea0003800000 */
.L_x_1909:
        /* <DEDUP_REMOVED lines=55> */
.L_x_1913:
[----:B------:R-:W-:Y:S05]  /*20b0*/  BSYNC B1 ;  /* 0x0000000000017941 */ /* 0x000fea0003800000 */
.L_x_1912:
        /* <DEDUP_REMOVED lines=26> */
.L_x_1905:
[----:B------:R-:W-:Y:S05]  /*2260*/  BSYNC B0 ;  /* 0x0000000000007941 */ /* 0x000fea0003800000 */
.L_x_1904:
        /* <DEDUP_REMOVED lines=57> */
.L_x_1918:
        /* <DEDUP_REMOVED lines=8> */
.L_x_1917:
[----:B------:R-:W-:Y:S05]  /*2680*/  BSYNC B1 ;  /* 0x0000000000017941 */ /* 0x000fea0003800000 */
.L_x_1916:
        /* <DEDUP_REMOVED lines=14> */
.L_x_1921:
        /* <DEDUP_REMOVED lines=52> */
.L_x_1920:
[----:B------:R-:W-:Y:S05]  /*2ab0*/  BSYNC B1 ;  /* 0x0000000000017941 */ /* 0x000fea0003800000 */
.L_x_1919:
        /* <DEDUP_REMOVED lines=31> */
.L_x_1923:
[----:B------:R-:W-:Y:S05]  /*2cb0*/  BSYNC B1 ;  /* 0x0000000000017941 */ /* 0x000fea0003800000 */
.L_x_1922:
        /* <DEDUP_REMOVED lines=14> */
.L_x_1915:
[----:B------:R-:W-:Y:S05]  /*2da0*/  BSYNC B0 ;  /* 0x0000000000007941 */ /* 0x000fea0003800000 */
.L_x_1914:
        /* <DEDUP_REMOVED lines=22> */
.L_x_1925:
[----:B------:R-:W-:Y:S05]  /*2f10*/  BSYNC B0 ;  /* 0x0000000000007941 */ /* 0x000fea0003800000 */
.L_x_1924:
        /* <DEDUP_REMOVED lines=21> */
[----:B0-----:R-:W-:Y:S01]  /*3070*/  HFMA2.MMA R4, -RZ, RZ, 0, 0 ;  /* 0x00000000ff047435 */ /* 0x001fe200000001ff */
[----:B-1----:R-:W-:-:S05]  /*3080*/  IADD3 R12, RZ, -R5, RZ ;  /* 0x80000005ff0c7210 */ /* 0x002fca0007ffe0ff */
[----:B------:R-:W-:Y:S01]  /*3090*/  IMAD R3, R12, R11, RZ ;  /* 0x0000000b0c037224 */ /* 0x000fe200078e02ff */
[----:B------:R-:W-:-:S03]  /*30a0*/  IABS R12, R0 ;  /* 0x00000000000c7213 */ /* 0x000fc60000000000 */
[----:B------:R-:W-:Y:S01]  /*30b0*/  IMAD.HI.U32 R4, R5, R3, R4 ;  /* 0x0000000305047227 */ /* 0x000fe200078e0004 */
[----:B------:R-:W-:-:S07]  /*30c0*/  MOV R3, R12 ;  /* 0x0000000c00037202 */ /* 0x000fce0000000f00 */
.L_x_1929:
        /* <DEDUP_REMOVED lines=33> */
.L_x_1927:
[----:B------:R-:W-:Y:S05]  /*32e0*/  BSYNC B6 ;  /* 0x0000000000067941 */ /* 0x000fea0003800000 */
.L_x_1926:
[----:B------:R-:W-:-:S03]  /*32f0*/  UMOV UR4, 0xffffffff ;  /* 0xffffffff00047882 */ /* 0x000fc60000000000 */
[----:B------:R-:W-:Y:S05]  /*3300*/  BRA.DIV UR4, `(.L_x_1930) ;  /* 0x0000000e04007947 */ /* 0x000fea000b800000 */
[----:B-1----:R-:W-:Y:S01]  /*3310*/  HFMA2.MMA R0, -RZ, RZ, 0, 0 ;  /* 0x00000000ff007435 */ /* 0x002fe200000001ff */
[----:B--23--:R-:W-:Y:S02]  /*3320*/  CS2R R4, SRZ ;  /* 0x0000000000047805 */ /* 0x00cfe4000001ff00 */
[----:B------:R-:W-:Y:S01]  /*3330*/  MOV R17, RZ ;  /* 0x000000ff00117202 */ /* 0x000fe20000000f00 */
[----:B------:R-:W-:Y:S02]  /*3340*/  IMAD.MOV.U32 R3, RZ, RZ, RZ ;  /* 0x000000ffff037224 */ /* 0x000fe400078e00ff */
[----:B------:R-:W-:Y:S02]  /*3350*/  IMAD.MOV.U32 R14, RZ, RZ, RZ ;  /* 0x000000ffff0e7224 */ /* 0x000fe400078e00ff */
[----:B------:R-:W-:Y:S01]  /*3360*/  FADD.FTZ R3, RZ, R3 ;  /* 0x00000003ff037221 */ /* 0x000fe20000010000 */
[----:B------:R-:W-:Y:S01]  /*3370*/  FADD.FTZ R5, RZ, R5 ;  /* 0x00000005ff057221 */ /* 0x000fe20000010000 */
[----:B------:R-:W-:Y:S01]  /*3380*/  FADD.FTZ R17, RZ, R17 ;  /* 0x00000011ff117221 */ /* 0x000fe20000010000 */
[----:B------:R-:W-:Y:S01]  /*3390*/  FADD.FTZ R2, RZ, R0 ;  /* 0x00000000ff027221 */ /* 0x000fe20000010000 */
[----:B------:R-:W-:-:S07]  /*33a0*/  FADD.FTZ R0, RZ, R4 ;  /* 0x00000004ff007221 */ /* 0x000fce0000010000 */
.L_x_1947:
[----:B------:R-:W-:Y:S05]  /*33b0*/  WARPSYNC.ALL ;  /* 0x0000000000007948 */ /* 0x000fea0003800000 */
[----:B------:R-:W1:Y:S01]  /*33c0*/  S2UR UR5, SR_CgaCtaId ;  /* 0x00000000000579c3 */ /* 0x000e620000008800 */
[----:B------:R-:W-:-:S07]  /*33d0*/  LOP3.LUT R4, R6, 0x1, RZ, 0xc0, !PT ;  /* 0x0000000106047812 */ /* 0x000fce00078ec0ff */
[----:B------:R-:W-:Y:S01]  /*33e0*/  BAR.SYNC.DEFER_BLOCKING 0x0 ;  /* 0x0000000000007b1d */ /* 0x000fe20000010000 */
[----:B------:R-:W-:Y:S02]  /*33f0*/  LEA.HI R12, R6, R6, RZ, 0x1 ;  /* 0x00000006060c7211 */ /* 0x000fe400078f08ff */
[----:B------:R-:W-:Y:S02]  /*3400*/  ISETP.NE.AND P0, PT, R4, RZ, PT ;  /* 0x000000ff0400720c */ /* 0x000fe40003f05270 */
[----:B------:R-:W-:Y:S01]  /*3410*/  LOP3.LUT R4, R8, 0xffffffc0, RZ, 0xc0, !PT ;  /* 0xffffffc008047812 */ /* 0x000fe200078ec0ff */
[----:B------:R-:W-:Y:S01]  /*3420*/  UMOV UR4, 0x400 ;  /* 0x0000040000047882 */ /* 0x000fe20000000000 */
[----:B------:R-:W-:Y:S01]  /*3430*/  SHF.R.S32.HI R12, RZ, 0x1, R12 ;  /* 0x00000001ff0c7819 */ /* 0x000fe2000001140c */
[----:B------:R-:W-:Y:S01]  /*3440*/  UIADD3 UR4, UR4, 0xe0, URZ ;  /* 0x000000e004047890 */ /* 0x000fe2000fffe03f */
[----:B------:R-:W-:Y:S01]  /*3450*/  ISETP.NE.OR P5, PT, R4, 0x40, P0 ;  /* 0x000000400400780c */ /* 0x000fe200007a5670 */
[----:B------:R-:W-:Y:S01]  /*3460*/  BSSY B0, `(.L_x_1931) ;  /* 0x000001f000007945 */ /* 0x000fe20003800000 */
[C---:B------:R-:W-:Y:S01]  /*3470*/  IADD3 R4, R8.reuse, 0x1f, RZ ;  /* 0x0000001f08047810 */ /* 0x040fe20007ffe0ff */
[----:B------:R-:W-:Y:S01]  /*3480*/  IMAD R7, R7, 0x60, R12 ;  /* 0x0000006007077824 */ /* 0x000fe200078e020c */
[----:B------:R-:W-:-:S02]  /*3490*/  ISETP.GT.OR P1, PT, R8, 0x3f, P0 ;  /* 0x0000003f0800780c */ /* 0x000fc40000724670 */
[----:B------:R-:W-:Y:S02]  /*34a0*/  ISETP.GT.U32.AND P3, PT, R4, 0x3e, PT ;  /* 0x0000003e0400780c */ /* 0x000fe40003f64070 */
[C---:B------:R-:W-:Y:S02]  /*34b0*/  LOP3.LUT R4, R8.reuse, 0xffffffe0, RZ, 0xc0, !PT ;  /* 0xffffffe008047812 */ /* 0x040fe400078ec0ff */
[----:B------:R-:W-:Y:S02]  /*34c0*/  ISETP.GT.OR P2, PT, R8, 0x1f, P0 ;  /* 0x0000001f0800780c */ /* 0x000fe40000744670 */
[----:B------:R-:W-:Y:S01]  /*34d0*/  ISETP.NE.OR P4, PT, R4, 0x20, P0 ;  /* 0x000000200400780c */ /* 0x000fe20000785670 */
[----:B-1----:R-:W-:Y:S01]  /*34e0*/  ULEA UR4, UR5, UR4, 0x18 ;  /* 0x0000000405047291 */ /* 0x002fe2000f8ec03f */
[----:B------:R-:W-:-:S05]  /*34f0*/  FADD.FTZ R4, RZ, R14 ;  /* 0x0000000eff047221 */ /* 0x000fca0000010000 */
        /* <DEDUP_REMOVED lines=9> */
[----:B0-----:R-:W1:Y:S04]  /*3590*/  LDS R11, [R7] ;  /* 0x00000000070b7984 */ /* 0x001e680000000800 */
[----:B------:R-:W0:Y:S04]  /*35a0*/  LDS R6, [R7+0x40] ;  /* 0x0000400007067984 */ /* 0x000e280000000800 */
[----:B------:R-:W2:Y:S04]  /*35b0*/  LDS R13, [R7+0x80] ;  /* 0x00008000070d7984 */ /* 0x000ea80000000800 */
[----:B------:R-:W3:Y:S04]  /*35c0*/  LDS R8, [R7+0xc0] ;  /* 0x0000c00007087984 */ /* 0x000ee80000000800 */
[----:B------:R-:W4:Y:S04]  /*35d0*/  LDS R14, [R7+0x100] ;  /* 0x00010000070e7984 */ /* 0x000f280000000800 */
[----:B------:R-:W5:Y:S01]  /*35e0*/  LDS R15, [R7+0x140] ;  /* 0x00014000070f7984 */ /* 0x000f620000000800 */
[----:B-1----:R-:W-:Y:S01]  /*35f0*/  FADD.FTZ R2, R2, R11 ;  /* 0x0000000b02027221 */ /* 0x002fe20000010000 */
[----:B0-----:R-:W-:Y:S01]  /*3600*/  FADD.FTZ R3, R3, R6 ;  /* 0x0000000603037221 */ /* 0x001fe20000010000 */
[----:B--2---:R-:W-:Y:S01]  /*3610*/  FADD.FTZ R0, R0, R13 ;  /* 0x0000000d00007221 */ /* 0x004fe20000010000 */
[----:B---3--:R-:W-:Y:S01]  /*3620*/  FADD.FTZ R5, R5, R8 ;  /* 0x0000000805057221 */ /* 0x008fe20000010000 */
[----:B----4-:R-:W-:Y:S01]  /*3630*/  FADD.FTZ R17, R17, R14 ;  /* 0x0000000e11117221 */ /* 0x010fe20000010000 */
[----:B-----5:R-:W-:-:S07]  /*3640*/  FADD.FTZ R4, R4, R15 ;  /* 0x0000000f04047221 */ /* 0x020fce0000010000 */
.L_x_1932:
[----:B------:R-:W-:Y:S05]  /*3650*/  BSYNC B0 ;  /* 0x0000000000007941 */ /* 0x000fea0003800000 */
.L_x_1931:
        /* <DEDUP_REMOVED lines=12> */
[----:B------:R-:W3:Y:S04]  /*3720*/  LDS R13, [R7+0x80] ;  /* 0x00008000070d7984 */ /* 0x000ee80000000800 */
[----:B------:R-:W4:Y:S04]  /*3730*/  LDS R8, [R7+0xc0] ;  /* 0x0000c00007087984 */ /* 0x000f280000000800 */
[----:B------:R-:W5:Y:S04]  /*3740*/  @!P0 LDS R14, [R7+0x100] ;  /* 0x00010000070e8984 */ /* 0x000f680000000800 */
[----:B------:R-:W5:Y:S01]  /*3750*/  @!P0 LDS R15, [R7+0x140] ;  /* 0x00014000070f8984 */ /* 0x000f620000000800 */
[----:B-12---:R-:W-:Y:S01]  /*3760*/  FADD.FTZ R2, R2, R11 ;  /* 0x0000000b02027221 */ /* 0x006fe20000010000 */
[----:B0-----:R-:W-:Y:S01]  /*3770*/  FADD.FTZ R3, R3, R6 ;  /* 0x0000000603037221 */ /* 0x001fe20000010000 */
[----:B---3--:R-:W-:Y:S01]  /*3780*/  FADD.FTZ R0, R0, R13 ;  /* 0x0000000d00007221 */ /* 0x008fe20000010000 */
[----:B----4-:R-:W-:Y:S01]  /*3790*/  FADD.FTZ R5, R5, R8 ;  /* 0x0000000805057221 */ /* 0x010fe20000010000 */
[----:B-----5:R-:W-:Y:S01]  /*37a0*/  @!P0 FADD.FTZ R17, R17, R14 ;  /* 0x0000000e11118221 */ /* 0x020fe20000010000 */
[----:B------:R-:W-:-:S07]  /*37b0*/  @!P0 FADD.FTZ R4, R4, R15 ;  /* 0x0000000f04048221 */ /* 0x000fce0000010000 */
.L_x_1934:
[----:B------:R-:W-:Y:S05]  /*37c0*/  BSYNC B0 ;  /* 0x0000000000007941 */ /* 0x000fea0003800000 */
.L_x_1933:
[----:B------:R-:W-:Y:S06]  /*37d0*/  BAR.SYNC.DEFER_BLOCKING 0x0 ;  /* 0x0000000000007b1d */ /* 0x000fec0000010000 */
[----:B------:R-:W-:Y:S05]  /*37e0*/  @P3 EXIT ;  /* 0x000000000000394d */ /* 0x000fea0003800000 */
[----:B------:R-:W-:Y:S02]  /*37f0*/  IMAD R9, R18, R9, RZ ;  /* 0x0000000912097224 */ /* 0x000fe400078e02ff */
[----:B-12---:R-:W-:Y:S02]  /*3800*/  IMAD R7, R10, 0x60, RZ ;  /* 0x000000600a077824 */ /* 0x006fe400078e02ff */
[----:B------:R-:W-:Y:S02]  /*3810*/  IMAD R6, R9, UR38, RZ ;  /* 0x0000002609067c24 */ /* 0x000fe4000f8e02ff */
        /* <DEDUP_REMOVED lines=11> */
[----:B------:R-:W-:Y:S01]  /*38d0*/  ULDC.64 UR4, c[0x0][0x220] ;  /* 0x0000880000047ab9 */ /* 0x000fe20000000a00 */
[C---:B------:R-:W-:Y:S01]  /*38e0*/  IADD3 R10, R12.reuse, 0x20, RZ ;  /* 0x000000200c0a7810 */ /* 0x040fe20007ffe0ff */
[C---:B------:R-:W-:Y:S01]  /*38f0*/  VIADD R18, R12.reuse, 0x30 ;  /* 0x000000300c127836 */ /* 0x040fe20000000000 */
[C---:B------:R-:W-:Y:S02]  /*3900*/  LEA.HI.X.SX32 R14, R12.reuse, R9, 0x1, P0 ;  /* 0x000000090c0e7211 */ /* 0x040fe400000f0eff */
[C---:B------:R-:W-:Y:S01]  /*3910*/  IADD3 R20, R12.reuse, 0x40, RZ ;  /* 0x000000400c147810 */ /* 0x040fe20007ffe0ff */
[----:B------:R-:W-:Y:S01]  /*3920*/  VIADD R12, R12, 0x50 ;  /* 0x000000500c0c7836 */ /* 0x000fe20000000000 */
[----:B------:R-:W-:Y:S02]  /*3930*/  LEA R6, P0, R7, UR4, 0x1 ;  /* 0x0000000407067c11 */ /* 0x000fe4000f8008ff */
[----:B------:R-:W-:-:S02]  /*3940*/  IADD3 R21, P2, R8, R19, RZ ;  /* 0x0000001308157210 */ /* 0x000fc40007f5e0ff */
[----:B------:R-:W-:Y:S02]  /*3950*/  LEA.HI.X R7, R7, UR5, R14, 0x1, P0 ;  /* 0x0000000507077c11 */ /* 0x000fe400080f0c0e */
[-C--:B0-----:R-:W-:Y:S02]  /*3960*/  IADD3 R11, P3, R10, R19.reuse, RZ ;  /* 0x000000130a0b7210 */ /* 0x081fe40007f7e0ff */
[-C--:B------:R-:W-:Y:S02]  /*3970*/  IADD3 R13, P4, R18, R19.reuse, RZ ;  /* 0x00000013120d7210 */ /* 0x080fe40007f9e0ff */
[-C--:B------:R-:W-:Y:S02]  /*3980*/  IADD3 R15, P0, R20, R19.reuse, RZ ;  /* 0x00000013140f7210 */ /* 0x080fe40007f1e0ff */
[----:B------:R-:W-:Y:S02]  /*3990*/  IADD3 R16, P1, R12, R19, RZ ;  /* 0x000000130c107210 */ /* 0x000fe40007f3e0ff */
[----:B------:R-:W-:-:S02]  /*39a0*/  LEA.HI.X.SX32 R22, R8, R9, 0x1, P2 ;  /* 0x0000000908167211 */ /* 0x000fc400010f0eff */
[C---:B------:R-:W-:Y:S02]  /*39b0*/  LEA R8, P2, R21.reuse, UR4, 0x1 ;  /* 0x0000000415087c11 */ /* 0x040fe4000f8408ff */
[-C--:B------:R-:W-:Y:S02]  /*39c0*/  LEA.HI.X.SX32 R14, R10, R9.reuse, 0x1, P3 ;  /* 0x000000090a0e7211 */ /* 0x080fe400018f0eff */
[-C--:B------:R-:W-:Y:S02]  /*39d0*/  LEA.HI.X.SX32 R18, R18, R9.reuse, 0x1, P4 ;  /* 0x0000000912127211 */ /* 0x080fe400020f0eff */
[-C--:B------:R-:W-:Y:S02]  /*39e0*/  LEA.HI.X.SX32 R20, R20, R9.reuse, 0x1, P0 ;  /* 0x0000000914147211 */ /* 0x080fe400000f0eff */
[----:B------:R-:W-:Y:S02]  /*39f0*/  LEA.HI.X.SX32 R19, R12, R9, 0x1, P1 ;  /* 0x000000090c137211 */ /* 0x000fe400008f0eff */
[----:B------:R-:W-:-:S02]  /*3a00*/  LEA.HI.X R9, R21, UR5, R22, 0x1, P2 ;  /* 0x0000000515097c11 */ /* 0x000fc400090f0c16 */
[----:B------:R-:W-:Y:S02]  /*3a10*/  LEA R10, P3, R11, UR4, 0x1 ;  /* 0x000000040b0a7c11 */ /* 0x000fe4000f8608ff */
[----:B------:R-:W-:Y:S02]  /*3a20*/  F2FP.BF16.F32.PACK_AB R21, R3, R2 ;  /* 0x000000020315723e */ /* 0x000fe400000010ff */
[----:B------:R-:W-:Y:S02]  /*3a30*/  F2FP.BF16.F32.PACK_AB R0, R5, R0 ;  /* 0x000000000500723e */ /* 0x000fe400000010ff */
[----:B------:R-:W-:Y:S01]  /*3a40*/  LEA.HI.X R11, R11, UR5, R14, 0x1, P3 ;  /* 0x000000050b0b7c11 */ /* 0x000fe200098f0c0e */
[----:B------:R0:W-:Y:S01]  /*3a50*/  STG.E.U16 desc[UR36][R6.64], R21 ;  /* 0x0000001506007986 */ /* 0x0001e2000c101524 */
        /* <DEDUP_REMOVED lines=16> */
.L_x_1901:
        /* <DEDUP_REMOVED lines=16> */
.L_x_1928:
        /* <DEDUP_REMOVED lines=16> */
.L_x_1935:
[----:B------:R-:W-:Y:S05]  /*3d60*/  EXIT ;  /* 0x000000000000794d */ /* 0x000fea0003800000 */
.L_x_1903:
[----:B------:R-:W-:Y:S01]  /*3d70*/  MOV R12, 0x10 ;  /* 0x00000010000c7802 */ /* 0x000fe20000000f00 */
[----:B------:R-:W-:Y:S01]  /*3d80*/  IMAD.MOV.U32 R11, RZ, RZ, 0x1f ;  /* 0x0000001fff0b7424 */ /* 0x000fe200078e00ff */
[----:B------:R-:W-:Y:S01]  /*3d90*/  MOV R15, 0xffffffff ;  /* 0xffffffff000f7802 */ /* 0x000fe20000000f00 */
[----:B------:R-:W-:-:S07]  /*3da0*/  IMAD.MOV.U32 R0, RZ, RZ, -0x800001 ;  /* 0xff7fffffff007424 */ /* 0x000fce00078e00ff */
[----:B------:R-:W-:Y:S05]  /*3db0*/  WARPSYNC.COLLECTIVE R15, `(.L_x_1936) ;  /* 0x000000000f087348 */ /* 0x000fea0003c00000 */
[----:B------:R0:W1:Y:S02]  /*3dc0*/  SHFL.BFLY P6, R14, R13, R12, R11 ;  /* 0x0c00000c0d0e7389 */ /* 0x00006400000c000b */
[----:B01----:R-:W-:Y:S01]  /*3dd0*/  ENDCOLLECTIVE ;  /* 0x000000000000791b */ /* 0x003fe20003800000 */
.L_x_1936:
[----:B------:R-:W-:Y:S01]  /*3de0*/  HFMA2.MMA R12, -RZ, RZ, 0, 4.76837158203125e-07 ;  /* 0x00000008ff0c7435 */ /* 0x000fe200000001ff */
[----:B------:R-:W-:-:S05]  /*3df0*/  FMNMX.FTZ R2, R14, -3.40282346638528859812e+38, !PT ;  /* 0xff7fffff0e027809 */ /* 0x000fca0007810000 */
[----:B------:R-:W-:-:S07]  /*3e00*/  IMAD.MOV.U32 R13, RZ, RZ, R2 ;  /* 0x000000ffff0d7224 */ /* 0x000fce00078e0002 */
[----:B------:R-:W-:Y:S05]  /*3e10*/  WARPSYNC.COLLECTIVE R15, `(.L_x_1937) ;  /* 0x000000000f087348 */ /* 0x000fea0003c00000 */
[----:B------:R0:W1:Y:S02]  /*3e20*/  SHFL.BFLY P6, R14, R13, R12, R11 ;  /* 0x0c00000c0d0e7389 */ /* 0x00006400000c000b */
[----:B01----:R-:W-:Y:S01]  /*3e30*/  ENDCOLLECTIVE ;  /* 0x000000000000791b */ /* 0x003fe20003800000 */
.L_x_1937:
[----:B------:R-:W-:Y:S02]  /*3e40*/  MOV R12, 0x4 ;  /* 0x00000004000c7802 */ /* 0x000fe40000000f00 */
[----:B------:R-:W-:-:S05]  /*3e50*/  FMNMX.FTZ R3, R2, R14, !PT ;  /* 0x0000000e02037209 */ /* 0x000fca0007810000 */
[----:B------:R-:W-:-:S07]  /*3e60*/  IMAD.MOV.U32 R13, RZ, RZ, R3 ;  /* 0x000000ffff0d7224 */ /* 0x000fce00078e0003 */
[----:B------:R-:W-:Y:S05]  /*3e70*/  WARPSYNC.COLLECTIVE R15, `(.L_x_1938) ;  /* 0x000000000f087348 */ /* 0x000fea0003c00000 */
[----:B------:R0:W1:Y:S02]  /*3e80*/  SHFL.BFLY P6, R14, R13, R12, R11 ;  /* 0x0c00000c0d0e7389 */ /* 0x00006400000c000b */
[----:B01----:R-:W-:Y:S01]  /*3e90*/  ENDCOLLECTIVE ;  /* 0x000000000000791b */ /* 0x003fe20003800000 */
.L_x_1938:
[----:B------:R-:W-:Y:S01]  /*3ea0*/  HFMA2.MMA R12, -RZ, RZ, 0, 1.1920928955078125e-07 ;  /* 0x00000002ff0c7435 */ /* 0x000fe200000001ff */
[----:B------:R-:W-:-:S05]  /*3eb0*/  FMNMX.FTZ R4, R3, R14, !PT ;  /* 0x0000000e03047209 */ /* 0x000fca0007810000 */
[----:B------:R-:W-:-:S07]  /*3ec0*/  IMAD.MOV.U32 R13, RZ, RZ, R4 ;  /* 0x000000ffff0d7224 */ /* 0x000fce00078e0004 */
[----:B------:R-:W-:Y:S05]  /*3ed0*/  WARPSYNC.COLLECTIVE R15, `(.L_x_1939) ;  /* 0x000000000f087348 */ /* 0x000fea0003c00000 */
[----:B------:R0:W1:Y:S02]  /*3ee0*/  SHFL.BFLY P6, R14, R13, R12, R11 ;  /* 0x0c00000c0d0e7389 */ /* 0x00006400000c000b */
[----:B01----:R-:W-:Y:S01]  /*3ef0*/  ENDCOLLECTIVE ;  /* 0x000000000000791b */ /* 0x003fe20003800000 */
.L_x_1939:
[----:B------:R-:W-:Y:S05]  /*3f00*/  BRA `(.L_x_1940) ;  /* 0xffffffd000cc7947 */ /* 0x000fea000383ffff */
.L_x_1930:
[----:B0--3--:R-:W-:Y:S01]  /*3f10*/  HFMA2.MMA R11, -RZ, RZ, 0, 1.847743988037109375e-06 ;  /* 0x0000001fff0b7435 */ /* 0x009fe200000001ff */
[----:B-1----:R-:W-:Y:S01]  /*3f20*/  MOV R13, RZ ;  /* 0x000000ff000d7202 */ /* 0x002fe20000000f00 */
[----:B------:R-:W-:Y:S02]  /*3f30*/  IMAD.MOV.U32 R12, RZ, RZ, 0x1 ;  /* 0x00000001ff0c7424 */ /* 0x000fe400078e00ff */
[----:B--2---:R-:W-:-:S07]  /*3f40*/  IMAD.MOV.U32 R15, RZ, RZ, -0x1 ;  /* 0xffffffffff0f7424 */ /* 0x004fce00078e00ff */
[----:B------:R-:W-:Y:S05]  /*3f50*/  WARPSYNC.COLLECTIVE R15, `(.L_x_1941) ;  /* 0x000000000f087348 */ /* 0x000fea0003c00000 */
[----:B------:R0:W1:Y:S02]  /*3f60*/  SHFL.BFLY P6, R14, R13, R12, R11 ;  /* 0x0c00000c0d0e7389 */ /* 0x00006400000c000b */
[----:B01----:R-:W-:Y:S01]  /*3f70*/  ENDCOLLECTIVE ;  /* 0x000000000000791b */ /* 0x003fe20003800000 */
.L_x_1941:
[----:B------:R-:W-:-:S07]  /*3f80*/  MOV R0, R14 ;  /* 0x0000000e00007202 */ /* 0x000fce0000000f00 */
[----:B------:R-:W-:Y:S05]  /*3f90*/  WARPSYNC.COLLECTIVE R15, `(.L_x_1942) ;  /* 0x000000000f087348 */ /* 0x000fea0003c00000 */
[----:B------:R0:W1:Y:S02]  /*3fa0*/  SHFL.BFLY P6, R14, R13, R12, R11 ;  /* 0x0c00000c0d0e7389 */ /* 0x00006400000c000b */
[----:B01----:R-:W-:Y:S01]  /*3fb0*/  ENDCOLLECTIVE ;  /* 0x000000000000791b */ /* 0x003fe20003800000 */
.L_x_1942:
[----:B------:R-:W-:Y:S01]  /*3fc0*/  FADD.FTZ R2, RZ, R0 ;  /* 0x00000000ff027221 */ /* 0x000fe20000010000 */
[----:B------:R-:W-:-:S07]  /*3fd0*/  IMAD.MOV.U32 R3, RZ, RZ, R14 ;  /* 0x000000ffff037224 */ /* 0x000fce00078e000e */
[----:B------:R-:W-:Y:S05]  /*3fe0*/  WARPSYNC.COLLECTIVE R15, `(.L_x_1943) ;  /* 0x000000000f087348 */ /* 0x000fea0003c00000 */
[----:B------:R0:W1:Y:S02]  /*3ff0*/  SHFL.BFLY P6, R14, R13, R12, R11 ;  /* 0x0c00000c0d0e7389 */ /* 0x00006400000c000b */
[----:B01----:R-:W-:Y:S01]  /*4000*/  ENDCOLLECTIVE ;  /* 0x000000000000791b */ /* 0x003fe20003800000 */
.L_x_1943:
[----:B------:R-:W-:Y:S01]  /*4010*/  FADD.FTZ R3, RZ, R3 ;  /* 0x00000003ff037221 */ /* 0x000fe20000010000 */
[----:B------:R-:W-:-:S07]  /*4020*/  MOV R4, R14 ;  /* 0x0000000e00047202 */ /* 0x000fce0000000f00 */
[----:B------:R-:W-:Y:S05]  /*4030*/  WARPSYNC.COLLECTIVE R15, `(.L_x_1944) ;  /* 0x000000000f087348 */ /* 0x000fea0003c00000 */
[----:B------:R0:W1:Y:S02]  /*4040*/  SHFL.BFLY P6, R14, R13, R12, R11 ;  /* 0x0c00000c0d0e7389 */ /* 0x00006400000c000b */
[----:B01----:R-:W-:Y:S01]  /*4050*/  ENDCOLLECTIVE ;  /* 0x000000000000791b */ /* 0x003fe20003800000 */
.L_x_1944:
[----:B------:R-:W-:Y:S01]  /*4060*/  FADD.FTZ R0, RZ, R4 ;  /* 0x00000004ff007221 */ /* 0x000fe20000010000 */
[----:B------:R-:W-:-:S07]  /*4070*/  IMAD.MOV.U32 R5, RZ, RZ, R14 ;  /* 0x000000ffff057224 */ /* 0x000fce00078e000e */
[----:B------:R-:W-:Y:S05]  /*4080*/  WARPSYNC.COLLECTIVE R15, `(.L_x_1945) ;  /* 0x000000000f087348 */ /* 0x000fea0003c00000 */
[----:B------:R0:W1:Y:S02]  /*4090*/  SHFL.BFLY P6, R14, R13, R12, R11 ;  /* 0x0c00000c0d0e7389 */ /* 0x00006400000c000b */
[----:B01----:R-:W-:Y:S01]  /*40a0*/  ENDCOLLECTIVE ;  /* 0x000000000000791b */ /* 0x003fe20003800000 */
.L_x_1945:
[----:B------:R-:W-:Y:S01]  /*40b0*/  FADD.FTZ R5, RZ, R5 ;  /* 0x00000005ff057221 */ /* 0x000fe20000010000 */
[----:B------:R-:W-:-:S07]  /*40c0*/  MOV R17, R14 ;  /* 0x0000000e00117202 */ /* 0x000fce0000000f00 */
[----:B------:R-:W-:Y:S05]  /*40d0*/  WARPSYNC.COLLECTIVE R15, `(.L_x_1946) ;  /* 0x000000000f087348 */ /* 0x000fea0003c00000 */
[----:B------:R0:W1:Y:S02]  /*40e0*/  SHFL.BFLY P6, R14, R13, R12, R11 ;  /* 0x0c00000c0d0e7389 */ /* 0x00006400000c000b */
[----:B01----:R-:W-:Y:S01]  /*40f0*/  ENDCOLLECTIVE ;  /* 0x000000000000791b */ /* 0x003fe20003800000 */
.L_x_1946:
[----:B------:R-:W-:Y:S01]  /*4100*/  FADD.FTZ R17, RZ, R17 ;  /* 0x00000011ff117221 */ /* 0x000fe20000010000 */
[----:B------:R-:W-:Y:S06]  /*4110*/  BRA `(.L_x_1947) ;  /* 0xfffffff000a47947 */ /* 0x000fec000383ffff */
.L_x_1948:
        /* <DEDUP_REMOVED lines=14> */
.L_x_29601:


//--------------------- .text._ZN4vllm25paged_attention_v2_kernelI13__nv_bfloat16hLi80ELi16ELi128ELNS_18Fp8KVCacheDataTypeE2ELb1ELi512EEEvPfS3_PT_PKS4_PKT0_SA_ifPKiSC_iPKfiiiSE_SE_iiiii --------------------------
	.section	.text._ZN4vllm25paged_attention_v2_kernelI13__nv_bfloat16hLi80ELi16ELi128ELNS_18Fp8KVCacheDataTypeE2ELb1ELi512EEEvPfS3_PT_PKS4_PKT0_SA_ifPKiSC_iPKfiiiSE_SE_iiiii,"ax",@progbits
	.align	128
        .global         _ZN4vllm25paged_attention_v2_kernelI13__nv_bfloat16hLi80ELi16ELi128ELNS_18Fp8KVCacheDataTypeE2ELb1ELi512EEEvPfS3_PT_PKS4_PKT0_SA_ifPKiSC_iPKfiiiSE_SE_iiiii
        .type           _ZN4vllm25paged_attention_v2_kernelI13__nv_bfloat16hLi80ELi16ELi128ELNS_18Fp8KVCacheDataTypeE2ELb1ELi512EEEvPfS3_PT_PKS4_PKT0_SA_ifPKiSC_iPKfiiiSE_SE_iiiii,@function
        .size           _ZN4vllm25paged_attention_v2_kernelI13__nv_bfloat16hLi80ELi16ELi128ELNS_18Fp8KVCacheDataTypeE2ELb1ELi512EEEvPfS3_PT_PKS4_PKT0_SA_ifPKiSC_iPKfiiiSE_SE_iiiii,(.L_x_29602 - _ZN4vllm25paged_attention_v2_kernelI13__nv_bfloat16hLi80ELi16ELi128ELNS_18Fp8KVCacheDataTypeE2ELb1ELi512EEEvPfS3_PT_PKS4_PKT0_SA_ifPKiSC_iPKfiiiSE_SE_iiiii)
        .other          _ZN4vllm25paged_attention_v2_kernelI13__nv_bfloat16hLi80ELi16ELi128ELNS_18Fp8KVCacheDataTypeE2ELb1ELi512EEEvPfS3_PT_PKS4_PKT0_SA_ifPKiSC_iPKfiiiSE_SE_iiiii,@"STO_CUDA_ENTRY STV_DEFAULT"
_ZN4vllm25paged_attention_v2_kernelI13__nv_bfloat16hLi80ELi16ELi128ELNS_18Fp8KVCacheDataTypeE2ELb1ELi512EEEvPfS3_PT_PKS4_PKT0_SA_ifPKiSC_iPKfiiiSE_SE_iiiii:
.text._ZN4vllm25paged_attention_v2_kernelI13__nv_bfloat16hLi80ELi16ELi128ELNS_18Fp8KVCacheDataTypeE2ELb1ELi512EEEvPfS3_PT_PKS4_PKT0_SA_ifPKiSC_iPKfiiiSE_SE_iiiii:
        /* <DEDUP_REMOVED lines=60> */
.L_x_1953:
        /* <DEDUP_REMOVED lines=13> */
.L_x_1952:
[----:B------:R-:W-:Y:S05]  /*0490*/  BSYNC B1 ;  /* 0x0000000000017941 */ /* 0x000fea0003800000 */
.L_x_1951:
        /* <DEDUP_REMOVED lines=9> */
[----:B0-----:R-:W-:Y:S02]  /*0530*/  LEA R15, R16, R15, 0x18 ;  /* 0x0000000f100f7211 */ /* 0x001fe400078ec0ff */
[----:B--2---:R-:W-:-:S03]  /*0540*/  LEA R16, P0, R6, R4, 0x1 ;  /* 0x0000000406107211 */ /* 0x004fc600078008ff */
[----:B------:R-:W-:Y:S01]  /*0550*/  IMAD R24, R2, 0x50, R15 ;  /* 0x0000005002187824 */ /* 0x000fe200078e020f */
[----:B------:R-:W-:-:S04]  /*0560*/  LEA.HI.X R21, R6, R5, R12, 0x1, P0 ;  /* 0x0000000506157211 */ /* 0x000fc800000f0c0c */
[----:B------:R-:W-:-:S07]  /*0570*/  IADD3 R24, R24, 0x400, R7 ;  /* 0x0000040018187810 */ /* 0x000fce0007ffe007 */
.L_x_1954:
        /* <DEDUP_REMOVED lines=21> */
.L_x_1950:
[----:B------:R-:W-:Y:S05]  /*06d0*/  BSYNC B0 ;  /* 0x0000000000007941 */ /* 0x000fea0003800000 */
.L_x_1949:
        /* <DEDUP_REMOVED lines=85> */
.L_x_1955:
[----:B------:R-:W-:Y:S02]  /*0c30*/  ULDC UR4, c[0x0][0x288] ;  /* 0x0000a20000047ab9 */ /* 0x000fe40000000800 */
[----:B-1----:R-:W-:-:S04]  /*0c40*/  IMAD R5, R8, UR4, R9 ;  /* 0x0000000408057c24 */ /* 0x002fc8000f8e0209 */
[----:B------:R-:W-:-:S07]  /*0c50*/  IMAD R18, R5, R12, RZ ;  /* 0x0000000c05127224 */ /* 0x000fce00078e02ff */
.L_x_1956:
        /* <DEDUP_REMOVED lines=26> */
.L_x_1960:
[----:B------:R-:W-:-:S05]  /*0e00*/  IMAD.SHL.U32 R13, R5, 0x10, RZ ;  /* 0x00000010050d7824 */ /* 0x000fca00078e00ff */
        /* <DEDUP_REMOVED lines=10> */
[----:B------:R-:W-:-:S05]  /*0eb0*/  @P0 VIADD R14, R14, 0x1 ;  /* 0x000000010e0e0836 */ /* 0x000fca0000000000 */
        /* <DEDUP_REMOVED lines=29> */
.L_x_1958:
[----:B------:R-:W-:Y:S05]  /*1090*/  BSYNC B7 ;  /* 0x0000000000077941 */ /* 0x000fea0003800000 */
.L_x_1957:
        /* <DEDUP_REMOVED lines=26> */
.L_x_1998:
        /* <DEDUP_REMOVED lines=39> */
[----:B------:R-:W-:Y:S01]  /*14b0*/  IMAD.MOV.U32 R3, RZ, RZ, R7 ;  /* 0x000000ffff037224 */ /* 0x000fe200078e0007 */
        /* <DEDUP_REMOVED lines=9> */
.L_x_1966:
        /* <DEDUP_REMOVED lines=11> */
.L_x_1965:
[----:B------:R-:W-:Y:S05]  /*1600*/  BSYNC B1 ;  /* 0x0000000000017941 */ /* 0x000fea0003800000 */
.L_x_1964:
        /* <DEDUP_REMOVED lines=14> */
.L_x_1969:
        /* <DEDUP_REMOVED lines=98> */
[----:B0-----:R-:W-:Y:S01]  /*1d10*/  IADD3 R0, R0, 0x2000, RZ ;  /* 0x0000200000007810 */ /* 0x001fe20007ffe0ff */
[----:B------:R-:W-:Y:S06]  /*1d20*/  @!P3 BRA `(.L_x_1969) ;  /* 0xfffffff80070b947 */ /* 0x000fec000383ffff */
.L_x_1968:
[----:B------:R-:W-:Y:S05]  /*1d30*/  BSYNC B1 ;  /* 0x0000000000017941 */ /* 0x000fea0003800000 */
.L_x_1967:
        /* <DEDUP_REMOVED lines=54> */
[----:B0-----:R-:W-:-:S07]  /*20a0*/  IADD3 R0, R0, 0x1000, RZ ;  /* 0x0000100000007810 */ /* 0x001fce0007ffe0ff */
.L_x_1971:
[----:B------:R-:W-:Y:S05]  /*20b0*/  BSYNC B1 ;  /* 0x0000000000017941 */ /* 0x000fea0003800000 */
.L_x_1970:
        /* <DEDUP_REMOVED lines=26> */
.L_x_1963:
[----:B------:R-:W-:Y:S05]  /*2260*/  BSYNC B0 ;  /* 0x0000000000007941 */ /* 0x000fea0003800000 */
.L_x_1962:
        /* <DEDUP_REMOVED lines=38> */
[----:B------:R-:W-:Y:S02]  /*24d0*/  IMAD R3, R10, R3, -0x21 ;  /* 0xffffffdf0a037424 */ /* 0x000fe400078e0203 */
[----:B-1----:R-:W-:-:S03]  /*24e0*/  IMAD.MOV.U32 R13, RZ, RZ, R7 ;  /* 0x000000ffff0d7224 */ /* 0x002fc600078e0007 */
[----:B------:R-:W-:-:S04]  /*24f0*/  VIMNMX R3, R24, R3, !PT ;  /* 0x0000000318037248 */ /* 0x000fc80007fe0100 */
[----:B------:R-:W-:-:S04]  /*2500*/  LEA R3, R3, 0xf, 0x4 ;  /* 0x0000000f03037811 */ /* 0x000fc800078e20ff */
[----:B------:R-:W-:-:S04]  /*2510*/  VIMNMX R0, R3, R0, !PT ;  /* 0x0000000003007248 */ /* 0x000fc80007fe0100 */
[----:B------:R-:W-:-:S04]  /*2520*/  IADD3 R3, -R7, -0x2, -R0 ;  /* 0xfffffffe07037810 */ /* 0x000fc80007ffe900 */
[----:B------:R-:W-:-:S04]  /*2530*/  IADD3 R3, -R16, R3, RZ ;  /* 0x0000000310037210 */ /* 0x000fc80007ffe1ff */
        /* <DEDUP_REMOVED lines=12> */
.L_x_1976:
        /* <DEDUP_REMOVED lines=8> */
.L_x_1975:
[----:B------:R-:W-:Y:S05]  /*2680*/  BSYNC B1 ;  /* 0x0000000000017941 */ /* 0x000fea0003800000 */
.L_x_1974:
        /* <DEDUP_REMOVED lines=14> */
.L_x_1979:
        /* <DEDUP_REMOVED lines=52> */
.L_x_1978:
[----:B------:R-:W-:Y:S05]  /*2ab0*/  BSYNC B1 ;  /* 0x0000000000017941 */ /* 0x000fea0003800000 */
.L_x_1977:
        /* <DEDUP_REMOVED lines=31> */
.L_x_1981:
[----:B------:R-:W-:Y:S05]  /*2cb0*/  BSYNC B1 ;  /* 0x0000000000017941 */ /* 0x000fea0003800000 */
.L_x_1980:
        /* <DEDUP_REMOVED lines=14> */
.L_x_1973:
[----:B------:R-:W-:Y:S05]  /*2da0*/  BSYNC B0 ;  /* 0x0000000000007941 */ /* 0x000fea0003800000 */
.L_x_1972:
        /* <DEDUP_REMOVED lines=22> */
.L_x_1983:
[----:B------:R-:W-:Y:S05]  /*2f10*/  BSYNC B0 ;  /* 0x0000000000007941 */ /* 0x000fea0003800000 */
.L_x_1982:
[----:B------:R-:W-:Y:S04]  /*2f20*/  BSSY B6, `(.L_x_1984) ;  /* 0x000003c000067945 */ /* 0x000fe80003800000 */
[----:B------:R-:W-:Y:S05]  /*2f30*/  @P1 BRA `(.L_x_1985) ;  /* 0x0000000000e81947 */ /* 0x000fea0003800000 */
[----:B--23--:R-:W2:Y:S01]  /*2f40*/  LDC R15, c[0x0][0x290] ;  /* 0x0000a400ff0f7b82 */ /* 0x00cea20000000800 */
[----:B0-----:R-:W0:Y:S01]  /*2f50*/  I2F.RP R11, R21 ;  /* 0x00000015000b7306 */ /* 0x001e220000209400 */
[----:B------:R-:W-:Y:S02]  /*2f60*/  ULDC UR4, c[0x0][0x28c] ;  /* 0x0000a30000047ab9 */ /* 0x000fe40000000800 */
[----:B------:R-:W-:-:S04]  /*2f70*/  IADD3 R20, R20, -UR4, RZ ;  /* 0x8000000414147c10 */ /* 0x000fc8000fffe0ff */
[----:B-1----:R-:W1:Y:S01]  /*2f80*/  LDC R0, c[0x0][0x294] ;  /* 0x0000a500ff007b82 */ /* 0x002e620000000800 */
[----:B0-----:R-:W0:Y:S01]  /*2f90*/  MUFU.RCP R11, R11 ;  /* 0x0000000b000b7308 */ /* 0x001e220000001000 */
[----:B--2---:R-:W-:Y:S02]  /*2fa0*/  IABS R4, R15 ;  /* 0x0000000f00047213 */ /* 0x004fe40000000000 */
[----:B------:R-:W-:-:S05]  /*2fb0*/  ISETP.NE.AND P1, PT, R15, RZ, PT ;  /* 0x000000ff0f00720c */ /* 0x000fca0003f25270 */
[----:B------:R-:W2:Y:S01]  /*2fc0*/  I2F.RP R14, R4 ;  /* 0x00000004000e7306 */ /* 0x000ea20000209400 */
[----:B-1----:R-:W-:Y:S02]  /*2fd0*/  ISETP.NE.AND P2, PT, R0, RZ, PT ;  /* 0x000000ff0000720c */ /* 0x002fe40003f45270 */
[----:B0-----:R-:W-:-:S06]  /*2fe0*/  IADD3 R3, R11, 0xffffffe, RZ ;  /* 0x0ffffffe0b037810 */ /* 0x001fcc0007ffe0ff */
[----:B------:R-:W0:Y:S08]  /*2ff0*/  F2I.FTZ.U32.TRUNC.NTZ R3, R3 ;  /* 0x0000000300037305 */ /* 0x000e30000021f000 */
[----:B--2---:R-:W1:Y:S01]  /*3000*/  MUFU.RCP R14, R14 ;  /* 0x0000000e000e7308 */ /* 0x004e620000001000 */
[----:B0-----:R-:W-:-:S05]  /*3010*/  IADD3 R2, RZ, -R3, RZ ;  /* 0x80000003ff027210 */ /* 0x001fca0007ffe0ff */
[----:B------:R-:W-:Y:S01]  /*3020*/  IMAD R23, R2, R21, RZ ;  /* 0x0000001502177224 */ /* 0x000fe200078e02ff */
[----:B------:R-:W-:Y:S01]  /*3030*/  HFMA2.MMA R2, -RZ, RZ, 0, 0 ;  /* 0x00000000ff027435 */ /* 0x000fe200000001ff */
[----:B-1----:R-:W-:-:S04]  /*3040*/  VIADD R12, R14, 0xffffffe ;  /* 0x0ffffffe0e0c7836 */ /* 0x002fc80000000000 */
[----:B------:R0:W1:Y:S05]  /*3050*/  F2I.FTZ.U32.TRUNC.NTZ R13, R12 ;  /* 0x0000000c000d7305 */ /* 0x00006a000021f000 */
[----:B------:R-:W-:-:S04]  /*3060*/  IMAD.HI.U32 R2, R3, R23, R2 ;  /* 0x0000001703027227 */ /* 0x000fc800078e0002 */
[----:B0-----:R-:W-:Y:S02]  /*3070*/  IMAD.MOV.U32 R12, RZ, RZ, RZ ;  /* 0x000000ffff0c7224 */ /* 0x001fe400078e00ff */
[----:B-1----:R-:W-:-:S04]  /*3080*/  IMAD.MOV R11, RZ, RZ, -R13 ;  /* 0x000000ffff0b7224 */ /* 0x002fc800078e0a0d */
[----:B------:R-:W-:Y:S01]  /*3090*/  IMAD R3, R11, R4, RZ ;  /* 0x000000040b037224 */ /* 0x000fe200078e02ff */
[----:B------:R-:W-:-:S03]  /*30a0*/  IABS R11, R0 ;  /* 0x00000000000b7213 */ /* 0x000fc60000000000 */
[----:B------:R-:W-:-:S04]  /*30b0*/  IMAD.HI.U32 R12, R13, R3, R12 ;  /* 0x000000030d0c7227 */ /* 0x000fc800078e000c */
[----:B------:R-:W-:-:S07]  /*30c0*/  IMAD.MOV.U32 R3, RZ, RZ, R11 ;  /* 0x000000ffff037224 */ /* 0x000fce00078e000b */
.L_x_1987:
        /* <DEDUP_REMOVED lines=33> */
.L_x_1985:
[----:B------:R-:W-:Y:S05]  /*32e0*/  BSYNC B6 ;  /* 0x0000000000067941 */ /* 0x000fea0003800000 */
.L_x_1984:
[----:B------:R-:W-:-:S03]  /*32f0*/  UMOV UR4, 0xffffffff ;  /* 0xffffffff00047882 */ /* 0x000fc60000000000 */
[----:B------:R-:W-:Y:S05]  /*3300*/  BRA.DIV UR4, `(.L_x_1988) ;  /* 0x0000000a04c87947 */ /* 0x000fea000b800000 */
[----:B-1-3--:R-:W-:Y:S01]  /*3310*/  HFMA2.MMA R2, -RZ, RZ, 0, 0 ;  /* 0x00000000ff027435 */ /* 0x00afe200000001ff */
[----:B------:R-:W-:Y:S01]  /*3320*/  MOV R16, RZ ;  /* 0x000000ff00107202 */ /* 0x000fe20000000f00 */
[----:B------:R-:W-:Y:S02]  /*3330*/  IMAD.MOV.U32 R0, RZ, RZ, RZ ;  /* 0x000000ffff007224 */ /* 0x000fe400078e00ff */
[----:B------:R-:W-:Y:S02]  /*3340*/  IMAD.MOV.U32 R4, RZ, RZ, RZ ;  /* 0x000000ffff047224 */ /* 0x000fe400078e00ff */
[----:B------:R-:W-:Y:S01]  /*3350*/  FADD.FTZ R0, RZ, R0 ;  /* 0x00000000ff007221 */ /* 0x000fe20000010000 */
[----:B------:R-:W-:Y:S02]  /*3360*/  IMAD.MOV.U32 R14, RZ, RZ, RZ ;  /* 0x000000ffff0e7224 */ /* 0x000fe400078e00ff */
[----:B------:R-:W-:Y:S01]  /*3370*/  FADD.FTZ R16, RZ, R16 ;  /* 0x00000010ff107221 */ /* 0x000fe20000010000 */
[----:B------:R-:W-:Y:S01]  /*3380*/  FADD.FTZ R3, RZ, R2 ;  /* 0x00000002ff037221 */ /* 0x000fe20000010000 */
[----:B------:R-:W-:-:S07]  /*3390*/  FADD.FTZ R2, RZ, R4 ;  /* 0x00000004ff027221 */ /* 0x000fce0000010000 */
.L_x_2004:
        /* <DEDUP_REMOVED lines=8> */
[C---:B------:R-:W-:Y:S01]  /*3420*/  LOP3.LUT R4, R7.reuse, 0xffffffc0, RZ, 0xc0, !PT ;  /* 0xffffffc007047812 */ /* 0x040fe200078ec0ff */
[----:B------:R-:W-:Y:S01]  /*3430*/  UIADD3 UR4, UR4, 0xc0, URZ ;  /* 0x000000c004047890 */ /* 0x000fe2000fffe03f */
[----:B------:R-:W-:Y:S01]  /*3440*/  SHF.R.S32.HI R5, RZ, 0x1, R5 ;  /* 0x00000001ff057819 */ /* 0x000fe20000011405 */
[----:B------:R-:W-:Y:S01]  /*3450*/  BSSY B0, `(.L_x_1989) ;  /* 0x000001c000007945 */ /* 0x000fe20003800000 */
[----:B------:R-:W-:Y:S02]  /*3460*/  ISETP.NE.OR P5, PT, R4, 0x40, P0 ;  /* 0x000000400400780c */ /* 0x000fe400007a5670 */
[C---:B------:R-:W-:Y:S01]  /*3470*/  IADD3 R4, R7.reuse, 0x1f, RZ ;  /* 0x0000001f07047810 */ /* 0x040fe20007ffe0ff */
[----:B------:R-:W-:Y:S01]  /*3480*/  IMAD R6, R6, 0x50, R5 ;  /* 0x0000005006067824 */ /* 0x000fe200078e0205 */
[----:B------:R-:W-:-:S02]  /*3490*/  ISETP.GT.OR P1, PT, R7, 0x3f, P0 ;  /* 0x0000003f0700780c */ /* 0x000fc40000724670 */
[----:B------:R-:W-:Y:S02]  /*34a0*/  ISETP.GT.U32.AND P3, PT, R4, 0x3e, PT ;  /* 0x0000003e0400780c */ /* 0x000fe40003f64070 */
[C---:B------:R-:W-:Y:S02]  /*34b0*/  LOP3.LUT R4, R7.reuse, 0xffffffe0, RZ, 0xc0, !PT ;  /* 0xffffffe007047812 */ /* 0x040fe400078ec0ff */
        /* <DEDUP_REMOVED lines=14> */
[----:B--2---:R-:W2:Y:S04]  /*35a0*/  LDS R15, [R7+0xc0] ;  /* 0x0000c000070f7984 */ /* 0x004ea80000000800 */
[----:B------:R-:W4:Y:S01]  /*35b0*/  LDS R19, [R7+0x100] ;  /* 0x0001000007137984 */ /* 0x000f220000000800 */
[----:B-1----:R-:W-:Y:S01]  /*35c0*/  FADD.FTZ R0, R0, R11 ;  /* 0x0000000b00007221 */ /* 0x002fe20000010000 */
[----:B0-----:R-:W-:Y:S01]  /*35d0*/  FADD.FTZ R3, R3, R4 ;  /* 0x0000000403037221 */ /* 0x001fe20000010000 */
[----:B---3--:R-:W-:Y:S01]  /*35e0*/  FADD.FTZ R2, R2, R13 ;  /* 0x0000000d02027221 */ /* 0x008fe20000010000 */
[----:B--2---:R-:W-:Y:S01]  /*35f0*/  FADD.FTZ R16, R16, R15 ;  /* 0x0000000f10107221 */ /* 0x004fe20000010000 */
[----:B----4-:R-:W-:-:S07]  /*3600*/  FADD.FTZ R14, R14, R19 ;  /* 0x000000130e0e7221 */ /* 0x010fce0000010000 */
.L_x_1990:
[----:B------:R-:W-:Y:S05]  /*3610*/  BSYNC B0 ;  /* 0x0000000000007941 */ /* 0x000fea0003800000 */
.L_x_1989:
        /* <DEDUP_REMOVED lines=11> */
[----:B------:R-:W4:Y:S04]  /*36d0*/  LDS R13, [R7+0x80] ;  /* 0x00008000070d7984 */ /* 0x000f280000000800 */
[----:B--2---:R-:W2:Y:S04]  /*36e0*/  LDS R15, [R7+0xc0] ;  /* 0x0000c000070f7984 */ /* 0x004ea80000000800 */
[----:B------:R-:W5:Y:S01]  /*36f0*/  @!P0 LDS R19, [R7+0x100] ;  /* 0x0001000007138984 */ /* 0x000f620000000800 */
[----:B-1-3--:R-:W-:Y:S01]  /*3700*/  FADD.FTZ R0, R0, R11 ;  /* 0x0000000b00007221 */ /* 0x00afe20000010000 */
[----:B0-----:R-:W-:Y:S01]  /*3710*/  FADD.FTZ R3, R3, R4 ;  /* 0x0000000403037221 */ /* 0x001fe20000010000 */
[----:B----4-:R-:W-:Y:S01]  /*3720*/  FADD.FTZ R2, R2, R13 ;  /* 0x0000000d02027221 */ /* 0x010fe20000010000 */
[----:B--2---:R-:W-:Y:S01]  /*3730*/  FADD.FTZ R16, R16, R15 ;  /* 0x0000000f10107221 */ /* 0x004fe20000010000 */
[----:B-----5:R-:W-:-:S07]  /*3740*/  @!P0 FADD.FTZ R14, R14, R19 ;  /* 0x000000130e0e8221 */ /* 0x020fce0000010000 */
.L_x_1992:
[----:B------:R-:W-:Y:S05]  /*3750*/  BSYNC B0 ;  /* 0x0000000000007941 */ /* 0x000fea0003800000 */
.L_x_1991:
[----:B------:R-:W-:Y:S06]  /*3760*/  BAR.SYNC.DEFER_BLOCKING 0x0 ;  /* 0x0000000000007b1d */ /* 0x000fec0000010000 */
[----:B------:R-:W-:Y:S05]  /*3770*/  @P3 EXIT ;  /* 0x000000000000394d */ /* 0x000fea0003800000 */
[----:B------:R-:W-:Y:S02]  /*3780*/  IMAD R8, R17, R8, RZ ;  /* 0x0000000811087224 */ /* 0x000fe400078e02ff */
[----:B-1-3--:R-:W-:Y:S02]  /*3790*/  IMAD R7, R9, 0x50, RZ ;  /* 0x0000005009077824 */ /* 0x00afe400078e02ff */
        /* <DEDUP_REMOVED lines=11> */
[----:B------:R-:W-:Y:S01]  /*3850*/  ULDC.64 UR4, c[0x0][0x220] ;  /* 0x0000880000047ab9 */ /* 0x000fe20000000a00 */
[C---:B------:R-:W-:Y:S01]  /*3860*/  VIADD R4, R5.reuse, 0x10 ;  /* 0x0000001005047836 */ /* 0x040fe20000000000 */
[C---:B------:R-:W-:Y:S02]  /*3870*/  IADD3 R8, R5.reuse, 0x20, RZ ;  /* 0x0000002005087810 */ /* 0x040fe40007ffe0ff */
[----:B------:R-:W-:Y:S02]  /*3880*/  LEA.HI.X.SX32 R10, R5, R17, 0x1, P0 ;  /* 0x00000011050a7211 */ /* 0x000fe400000f0eff */
[C---:B------:R-:W-:Y:S02]  /*3890*/  LEA R6, P0, R7.reuse, UR4, 0x1 ;  /* 0x0000000407067c11 */ /* 0x040fe4000f8008ff */
[----:B------:R-:W-:Y:S02]  /*38a0*/  IADD3 R9, P1, R8, R13, RZ ;  /* 0x0000000d08097210 */ /* 0x000fe40007f3e0ff */
[----:B------:R-:W-:Y:S01]  /*38b0*/  LEA.HI.X R7, R7, UR5, R10, 0x1, P0 ;  /* 0x0000000507077c11 */ /* 0x000fe200080f0c0a */
[C---:B------:R-:W-:Y:S01]  /*38c0*/  VIADD R10, R5.reuse, 0x30 ;  /* 0x00000030050a7836 */ /* 0x040fe20000000000 */
[----:B------:R-:W-:-:S02]  /*38d0*/  IADD3 R5, R5, 0x40, RZ ;  /* 0x0000004005057810 */ /* 0x000fc40007ffe0ff */
[-C--:B------:R-:W-:Y:S02]  /*38e0*/  IADD3 R12, P0, R4, R13.reuse, RZ ;  /* 0x0000000d040c7210 */ /* 0x080fe40007f1e0ff */
[-C--:B0-----:R-:W-:Y:S02]  /*38f0*/  IADD3 R11, P2, R10, R13.reuse, RZ ;  /* 0x0000000d0a0b7210 */ /* 0x081fe40007f5e0ff */
[----:B------:R-:W-:Y:S02]  /*3900*/  IADD3 R13, P3, R5, R13, RZ ;  /* 0x0000000d050d7210 */ /* 0x000fe40007f7e0ff */
[----:B--2---:R-:W-:Y:S02]  /*3910*/  LEA.HI.X.SX32 R15, R4, R17, 0x1, P0 ;  /* 0x00000011040f7211 */ /* 0x004fe400000f0eff */
[----:B------:R-:W-:Y:S02]  /*3920*/  LEA R4, P0, R12, UR4, 0x1 ;  /* 0x000000040c047c11 */ /* 0x000fe4000f8008ff */
[----:B------:R-:W-:-:S02]  /*3930*/  F2FP.BF16.F32.PACK_AB R0, R3, R0 ;  /* 0x000000000300723e */ /* 0x000fc400000010ff */
[-C--:B------:R-:W-:Y:S02]  /*3940*/  LEA.HI.X.SX32 R18, R5, R17.reuse, 0x1, P3 ;  /* 0x0000001105127211 */ /* 0x080fe400018f0eff */
[-C--:B------:R-:W-:Y:S01]  /*3950*/  LEA.HI.X.SX32 R22, R8, R17.reuse, 0x1, P1 ;  /* 0x0000001108167211 */ /* 0x080fe200008f0eff */
[----:B------:R-:W-:Y:S01]  /*3960*/  STG.E.U16 desc[UR36][R6.64], R0 ;  /* 0x0000000006007986 */ /* 0x000fe2000c101524 */
[----:B------:R-:W-:Y:S02]  /*3970*/  LEA.HI.X R5, R12, UR5, R15, 0x1, P0 ;  /* 0x000000050c057c11 */ /* 0x000fe400080f0c0f */
[----:B------:R-:W-:Y:S02]  /*3980*/  PRMT R3, R0, 0x7632, R3 ;  /* 0x0000763200037816 */ /* 0x000fe40000000003 */
[----:B------:R-:W-:Y:S02]  /*3990*/  LEA.HI.X.SX32 R20, R10, R17, 0x1, P2 ;  /* 0x000000110a147211 */ /* 0x000fe400010f0eff */
[----:B------:R-:W-:Y:S01]  /*39a0*/  LEA R8, P0, R9, UR4, 0x1 ;  /* 0x0000000409087c11 */ /* 0x000fe2000f8008ff */
[----:B------:R0:W-:Y:S01]  /*39b0*/  STG.E.U16 desc[UR36][R4.64], R3 ;  /* 0x0000000304007986 */ /* 0x0001e2000c101524 */
[----:B------:R-:W-:-:S02]  /*39c0*/  LEA R10, P1, R11, UR4, 0x1 ;  /* 0x000000040b0a7c11 */ /* 0x000fc4000f8208ff */
[----:B------:R-:W-:Y:S02]  /*39d0*/  F2FP.BF16.F32.PACK_AB R2, R16, R2 ;  /* 0x000000021002723e */ /* 0x000fe400000010ff */
[----:B------:R-:W-:Y:S02]  /*39e0*/  LEA R12, P2, R13, UR4, 0x1 ;  /* 0x000000040d0c7c11 */ /* 0x000fe4000f8408ff */
[----:B------:R-:W-:Y:S02]  /*39f0*/  LEA.HI.X R9, R9, UR5, R22, 0x1, P0 ;  /* 0x0000000509097c11 */ /* 0x000fe400080f0c16 */
[----:B------:R-:W-:Y:S02]  /*3a00*/  LEA.HI.X R11, R11, UR5, R20, 0x1, P1 ;  /* 0x000000050b0b7c11 */ /* 0x000fe400088f0c14 */
[----:B------:R-:W-:Y:S01]  /*3a10*/  LEA.HI.X R13, R13, UR5, R18, 0x1, P2 ;  /* 0x000000050d0d7c11 */ /* 0x000fe200090f0c12 */
[----:B------:R-:W-:Y:S01]  /*3a20*/  STG.E.U16 desc[UR36][R8.64], R2 ;  /* 0x0000000208007986 */ /* 0x000fe2000c101524 */
[----:B0-----:R-:W-:-:S02]  /*3a30*/  PRMT R5, R2, 0x7632, R5 ;  /* 0x0000763202057816 */ /* 0x001fc40000000005 */
[----:B------:R-:W-:-:S03]  /*3a40*/  F2FP.BF16.F32.PACK_AB R14, RZ, R14 ;  /* 0x0000000eff0e723e */ /* 0x000fc600000010ff */
[----:B------:R-:W-:Y:S04]  /*3a50*/  STG.E.U16 desc[UR36][R10.64], R5 ;  /* 0x000000050a007986 */ /* 0x000fe8000c101524 */
[----:B------:R-:W-:Y:S01]  /*3a60*/  STG.E.U16 desc[UR36][R12.64], R14 ;  /* 0x0000000e0c007986 */ /* 0x000fe2000c101524 */
[----:B------:R-:W-:Y:S05]  /*3a70*/  EXIT ;  /* 0x000000000000794d */ /* 0x000fea0003800000 */
.L_x_1959:
        /* <DEDUP_REMOVED lines=16> */
.L_x_1986:
        /* <DEDUP_REMOVED lines=16> */
.L_x_1993:
[----:B------:R-:W-:Y:S05]  /*3c80*/  EXIT ;  /* 0x000000000000794d */ /* 0x000fea0003800000 */
.L_x_1961:
[----:B------:R-:W-:Y:S01]  /*3c90*/  HFMA2.MMA R11, -RZ, RZ, 0, 1.847743988037109375e-06 ;  /* 0x0000001fff0b7435 */ /* 0x000fe200000001ff */
[----:B------:R-:W-:Y:S01]  /*3ca0*/  IMAD.MOV.U32 R12, RZ, RZ, 0x10 ;  /* 0x00000010ff0c7424 */ /* 0x000fe200078e00ff */
[----:B------:R-:W-:Y:S01]  /*3cb0*/  MOV R0, 0xff7fffff ;  /* 0xff7fffff00007802 */ /* 0x000fe20000000f00 */
[----:B------:R-:W-:-:S08]  /*3cc0*/  IMAD.MOV.U32 R15, RZ, RZ, -0x1 ;  /* 0xffffffffff0f7424 */ /* 0x000fd000078e00ff */
[----:B------:R-:W-:Y:S05]  /*3cd0*/  WARPSYNC.COLLECTIVE R15, `(.L_x_1994) ;  /* 0x000000000f087348 */ /* 0x000fea0003c00000 */
[----:B------:R0:W1:Y:S02]  /*3ce0*/  SHFL.BFLY P6, R14, R13, R12, R11 ;  /* 0x0c00000c0d0e7389 */ /* 0x00006400000c000b */
[----:B01----:R-:W-:Y:S01]  /*3cf0*/  ENDCOLLECTIVE ;  /* 0x000000000000791b */ /* 0x003fe20003800000 */
.L_x_1994:
[----:B------:R-:W-:Y:S01]  /*3d00*/  IMAD.MOV.U32 R12, RZ, RZ, 0x8 ;  /* 0x00000008ff0c7424 */ /* 0x000fe200078e00ff */
[----:B------:R-:W-:-:S04]  /*3d10*/  FMNMX.FTZ R2, R14, -3.40282346638528859812e+38, !PT ;  /* 0xff7fffff0e027809 */ /* 0x000fc80007810000 */
[----:B------:R-:W-:-:S07]  /*3d20*/  MOV R13, R2 ;  /* 0x00000002000d7202 */ /* 0x000fce0000000f00 */
[----:B------:R-:W-:Y:S05]  /*3d30*/  WARPSYNC.COLLECTIVE R15, `(.L_x_1995) ;  /* 0x000000000f087348 */ /* 0x000fea0003c00000 */
[----:B------:R0:W1:Y:S02]  /*3d40*/  SHFL.BFLY P6, R14, R13, R12, R11 ;  /* 0x0c00000c0d0e7389 */ /* 0x00006400000c000b */
[----:B01----:R-:W-:Y:S01]  /*3d50*/  ENDCOLLECTIVE ;  /* 0x000000000000791b */ /* 0x003fe20003800000 */
.L_x_1995:
[----:B------:R-:W-:Y:S01]  /*3d60*/  IMAD.MOV.U32 R12, RZ, RZ, 0x4 ;  /* 0x00000004ff0c7424 */ /* 0x000fe200078e00ff */
[----:B------:R-:W-:-:S04]  /*3d70*/  FMNMX.FTZ R3, R2, R14, !PT ;  /* 0x0000000e02037209 */ /* 0x000fc80007810000 */
[----:B------:R-:W-:-:S07]  /*3d80*/  MOV R13, R3 ;  /* 0x00000003000d7202 */ /* 0x000fce0000000f00 */
[----:B------:R-:W-:Y:S05]  /*3d90*/  WARPSYNC.COLLECTIVE R15, `(.L_x_1996) ;  /* 0x000000000f087348 */ /* 0x000fea0003c00000 */
[----:B------:R0:W1:Y:S02]  /*3da0*/  SHFL.BFLY P6, R14, R13, R12, R11 ;  /* 0x0c00000c0d0e7389 */ /* 0x00006400000c000b */
[----:B01----:R-:W-:Y:S01]  /*3db0*/  ENDCOLLECTIVE ;  /* 0x000000000000791b */ /* 0x003fe20003800000 */
.L_x_1996:
[----:B------:R-:W-:Y:S01]  /*3dc0*/  IMAD.MOV.U32 R12, RZ, RZ, 0x2 ;  /* 0x00000002ff0c7424 */ /* 0x000fe200078e00ff */
[----:B------:R-:W-:-:S04]  /*3dd0*/  FMNMX.FTZ R4, R3, R14, !PT ;  /* 0x0000000e03047209 */ /* 0x000fc80007810000 */
[----:B------:R-:W-:-:S07]  /*3de0*/  MOV R13, R4 ;  /* 0x00000004000d7202 */ /* 0x000fce0000000f00 */
[----:B------:R-:W-:Y:S05]  /*3df0*/  WARPSYNC.COLLECTIVE R15, `(.L_x_1997) ;  /* 0x000000000f087348 */ /* 0x000fea0003c00000 */
[----:B------:R0:W1:Y:S02]  /*3e00*/  SHFL.BFLY P6, R14, R13, R12, R11 ;  /* 0x0c00000c0d0e7389 */ /* 0x00006400000c000b */
[----:B01----:R-:W-:Y:S01]  /*3e10*/  ENDCOLLECTIVE ;  /* 0x000000000000791b */ /* 0x003fe20003800000 */
.L_x_1997:
[----:B------:R-:W-:Y:S05]  /*3e20*/  BRA `(.L_x_1998) ;  /* 0xffffffd400047947 */ /* 0x000fea000383ffff */
.L_x_1988:
[----:B---3--:R-:W-:Y:S01]  /*3e30*/  HFMA2.MMA R12, -RZ, RZ, 0, 5.9604644775390625e-08 ;  /* 0x00000001ff0c7435 */ /* 0x008fe200000001ff */
[----:B-1----:R-:W-:Y:S01]  /*3e40*/  IMAD.MOV.U32 R13, RZ, RZ, RZ ;  /* 0x000000ffff0d7224 */ /* 0x002fe200078e00ff */
[----:B--2---:R-:W-:Y:S01]  /*3e50*/  MOV R15, 0xffffffff ;  /* 0xffffffff000f7802 */ /* 0x004fe20000000f00 */
[----:B0-----:R-:W-:-:S08]  /*3e60*/  IMAD.MOV.U32 R11, RZ, RZ, 0x1f ;  /* 0x0000001fff0b7424 */ /* 0x001fd000078e00ff */
[----:B------:R-:W-:Y:S05]  /*3e70*/  WARPSYNC.COLLECTIVE R15, `(.L_x_1999) ;  /* 0x000000000f087348 */ /* 0x000fea0003c00000 */
[----:B------:R0:W1:Y:S02]  /*3e80*/  SHFL.BFLY P6, R14, R13, R12, R11 ;  /* 0x0c00000c0d0e7389 */ /* 0x00006400000c000b */
[----:B01----:R-:W-:Y:S01]  /*3e90*/  ENDCOLLECTIVE ;  /* 0x000000000000791b */ /* 0x003fe20003800000 */
.L_x_1999:
[----:B------:R-:W-:-:S07]  /*3ea0*/  IMAD.MOV.U32 R0, RZ, RZ, R14 ;  /* 0x000000ffff007224 */ /* 0x000fce00078e000e */
[----:B------:R-:W-:Y:S05]  /*3eb0*/  WARPSYNC.COLLECTIVE R15, `(.L_x_2000) ;  /* 0x000000000f087348 */ /* 0x000fea0003c00000 */
[----:B------:R0:W1:Y:S02]  /*3ec0*/  SHFL.BFLY P6, R14, R13, R12, R11 ;  /* 0x0c00000c0d0e7389 */ /* 0x00006400000c000b */
[----:B01----:R-:W-:Y:S01]  /*3ed0*/  ENDCOLLECTIVE ;  /* 0x000000000000791b */ /* 0x003fe20003800000 */
.L_x_2000:
[----:B------:R-:W-:Y:S01]  /*3ee0*/  FADD.FTZ R0, RZ, R0 ;  /* 0x00000000ff007221 */ /* 0x000fe20000010000 */
[----:B------:R-:W-:-:S07]  /*3ef0*/  MOV R2, R14 ;  /* 0x0000000e00027202 */ /* 0x000fce0000000f00 */
[----:B------:R-:W-:Y:S05]  /*3f00*/  WARPSYNC.COLLECTIVE R15, `(.L_x_2001) ;  /* 0x000000000f087348 */ /* 0x000fea0003c00000 */
[----:B------:R0:W1:Y:S02]  /*3f10*/  SHFL.BFLY P6, R14, R13, R12, R11 ;  /* 0x0c00000c0d0e7389 */ /* 0x00006400000c000b */
[----:B01----:R-:W-:Y:S01]  /*3f20*/  ENDCOLLECTIVE ;  /* 0x000000000000791b */ /* 0x003fe20003800000 */
.L_x_2001:
[----:B------:R-:W-:Y:S01]  /*3f30*/  FADD.FTZ R3, RZ, R2 ;  /* 0x00000002ff037221 */ /* 0x000fe20000010000 */
[----:B------:R-:W-:-:S07]  /*3f40*/  IMAD.MOV.U32 R4, RZ, RZ, R14 ;  /* 0x000000ffff047224 */ /* 0x000fce00078e000e */
[----:B------:R-:W-:Y:S05]  /*3f50*/  WARPSYNC.COLLECTIVE R15, `(.L_x_2002) ;  /* 0x000000000f087348 */ /* 0x000fea0003c00000 */
[----:B------:R0:W1:Y:S02]  /*3f60*/  SHFL.BFLY P6, R14, R13, R12, R11 ;  /* 0x0c00000c0d0e7389 */ /* 0x00006400000c000b */
[----:B01----:R-:W-:Y:S01]  /*3f70*/  ENDCOLLECTIVE ;  /* 0x000000000000791b */ /* 0x003fe20003800000 */
.L_x_2002:
[----:B------:R-:W-:Y:S01]  /*3f80*/  FADD.FTZ R2, RZ, R4 ;  /* 0x00000004ff027221 */ /* 0x000fe20000010000 */
[----:B------:R-:W-:-:S07]  /*3f90*/  MOV R16, R14 ;  /* 0x0000000e00107202 */ /* 0x000fce0000000f00 */
[----:B------:R-:W-:Y:S05]  /*3fa0*/  WARPSYNC.COLLECTIVE R15, `(.L_x_2003) ;  /* 0x000000000f087348 */ /* 0x000fea0003c00000 */
[----:B------:R0:W1:Y:S02]  /*3fb0*/  SHFL.BFLY P6, R14, R13, R12, R11 ;  /* 0x0c00000c0d0e7389 */ /* 0x00006400000c000b */
[----:B01----:R-:W-:Y:S01]  /*3fc0*/  ENDCOLLECTIVE ;  /* 0x000000000000791b */ /* 0x003fe20003800000 */
.L_x_2003:
[----:B------:R-:W-:Y:S01]  /*3fd0*/  FADD.FTZ R16, RZ, R16 ;  /* 0x00000010ff107221 */ /* 0x000fe20000010000 */
[----:B------:R-:W-:Y:S06]  /*3fe0*/  BRA `(.L_x_2004) ;  /* 0xfffffff000ec7947 */ /* 0x000fec000383ffff */
.L_x_2005:
        /* <DEDUP_REMOVED lines=9> */
.L_x_29602:


//--------------------- .text._ZN4vllm25paged_attention_v2_kernelI13__nv_bfloat16hLi64ELi16ELi128ELNS_18Fp8KVCacheDataTypeE2ELb1ELi512EEEvPfS3_PT_PKS4_PKT0_SA_ifPKiSC_iPKfiiiSE_SE_iiiii --------------------------
	.section	.text._ZN4vllm25paged_attention_v2_kernelI13__nv_bfloat16hLi64ELi16ELi128ELNS_18Fp8KVCacheDataTypeE2ELb1ELi512EEEvPfS3_PT_PKS4_PKT0_SA_ifPKiSC_iPKfiiiSE_SE_iiiii,"ax",@progbits
	.align	128
        .global         _ZN4vllm25paged_attention_v2_kernelI13__nv_bfloat16hLi64ELi16ELi128ELNS_18Fp8KVCacheDataTypeE2ELb1ELi512EEEvPfS3_PT_PKS4_PKT0_SA_ifPKiSC_iPKfiiiSE_SE_iiiii
        .type           _ZN4vllm25paged_attention_v2_kernelI13__nv_bfloat16hLi64ELi16ELi128ELNS_18Fp8KVCacheDataTypeE2ELb1ELi512EEEvPfS3_PT_PKS4_PKT0_SA_ifPKiSC_iPKfiiiSE_SE_iiiii,@function
        .size           _ZN4vllm25paged_attention_v2_kernelI13__nv_bfloat16hLi64ELi16ELi128ELNS_18Fp8KVCacheDataTypeE2ELb1ELi512EEEvPfS3_PT_PKS4_PKT0_SA_ifPKiSC_iPKfiiiSE_SE_iiiii,(.L_x_29603 - _ZN4vllm25paged_attention_v2_kernelI13__nv_bfloat16hLi64ELi16ELi128ELNS_18Fp8KVCacheDataTypeE2ELb1ELi512EEEvPfS3_PT_PKS4_PKT0_SA_ifPKiSC_iPKfiiiSE_SE_iiiii)
        .other          _ZN4vllm25paged_attention_v2_kernelI13__nv_bfloat16hLi64ELi16ELi128ELNS_18Fp8KVCacheDataTypeE2ELb1ELi512EEEvPfS3_PT_PKS4_PKT0_SA_ifPKiSC_iPKfiiiSE_SE_iiiii,@"STO_CUDA_ENTRY STV_DEFAULT"
_ZN4vllm25paged_attention_v2_kernelI13__nv_bfloat16hLi64ELi16ELi128ELNS_18Fp8KVCacheDataTypeE2ELb1ELi512EEEvPfS3_PT_PKS4_PKT0_SA_ifPKiSC_iPKfiiiSE_SE_iiiii:
.text._ZN4vllm25paged_attention_v2_kernelI13__nv_bfloat16hLi64ELi16ELi128ELNS_18Fp8KVCacheDataTypeE2ELb1ELi512EEEvPfS3_PT_PKS4_PKT0_SA_ifPKiSC_iPKfiiiSE_SE_iiiii:
        /* <DEDUP_REMOVED lines=60> */
.L_x_2010:
        /* <DEDUP_REMOVED lines=13> */
.L_x_2009:
[----:B------:R-:W-:Y:S05]  /*0490*/  BSYNC B1 ;  /* 0x0000000000017941 */ /* 0x000fea0003800000 */
.L_x_2008:
        /* <DEDUP_REMOVED lines=14> */
.L_x_2011:
        /* <DEDUP_REMOVED lines=21> */
.L_x_2007:
[----:B------:R-:W-:Y:S05]  /*06d0*/  BSYNC B0 ;  /* 0x0000000000007941 */ /* 0x000fea0003800000 */
.L_x_2006:
        /* <DEDUP_REMOVED lines=85> */
.L_x_2012:
[----:B------:R-:W-:Y:S02]  /*0c30*/  ULDC UR4, c[0x0][0x288] ;  /* 0x0000a20000047ab9 */ /* 0x000fe40000000800 */
[----:B-1----:R-:W-:-:S04]  /*0c40*/  IMAD R5, R6, UR4, R7 ;  /* 0x0000000406057c24 */ /* 0x002fc8000f8e0207 */
[----:B------:R-:W-:-:S07]  /*0c50*/  IMAD R18, R5, R12, RZ ;  /* 0x0000000c05127224 */ /* 0x000fce00078e02ff */
.L_x_2013:
        /* <DEDUP_REMOVED lines=26> */
.L_x_2017:
        /* <DEDUP_REMOVED lines=41> */
.L_x_2015:
[----:B------:R-:W-:Y:S05]  /*1090*/  BSYNC B7 ;  /* 0x0000000000077941 */ /* 0x000fea0003800000 */
.L_x_2014:
        /* <DEDUP_REMOVED lines=26> */
.L_x_2053:
        /* <DEDUP_REMOVED lines=34> */
[----:B------:R-:W-:Y:S02]  /*1460*/  VIMNMX R0, R0, R3, !PT ;  /* 0x0000000300007248 */ /* 0x000fe40007fe0100 */
[----:B------:R-:W-:Y:S02]  /*1470*/  MOV R3, R5 ;  /* 0x0000000500037202 */ /* 0x000fe40000000f00 */
        /* <DEDUP_REMOVED lines=13> */
.L_x_2023:
        /* <DEDUP_REMOVED lines=11> */
.L_x_2022:
[----:B------:R-:W-:Y:S05]  /*1600*/  BSYNC B1 ;  /* 0x0000000000017941 */ /* 0x000fea0003800000 */
.L_x_2021:
        /* <DEDUP_REMOVED lines=14> */
.L_x_2026:
        /* <DEDUP_REMOVED lines=100> */
.L_x_2025:
[----:B------:R-:W-:Y:S05]  /*1d30*/  BSYNC B1 ;  /* 0x0000000000017941 */ /* 0x000fea0003800000 */
.L_x_2024:
        /* <DEDUP_REMOVED lines=55> */
.L_x_2028:
[----:B------:R-:W-:Y:S05]  /*20b0*/  BSYNC B1 ;  /* 0x0000000000017941 */ /* 0x000fea0003800000 */
.L_x_2027:
        /* <DEDUP_REMOVED lines=26> */
.L_x_2020:
[----:B------:R-:W-:Y:S05]  /*2260*/  BSYNC B0 ;  /* 0x0000000000007941 */ /* 0x000fea0003800000 */
.L_x_2019:
        /* <DEDUP_REMOVED lines=57> */
.L_x_2033:
        /* <DEDUP_REMOVED lines=8> */
.L_x_2032:
[----:B------:R-:W-:Y:S05]  /*2680*/  BSYNC B1 ;  /* 0x0000000000017941 */ /* 0x000fea0003800000 */
.L_x_2031:
        /* <DEDUP_REMOVED lines=14> */
.L_x_2036:
        /* <DEDUP_REMOVED lines=52> */
.L_x_2035:
[----:B------:R-:W-:Y:S05]  /*2ab0*/  BSYNC B1 ;  /* 0x0000000000017941 */ /* 0x000fea0003800000 */
.L_x_2034:
        /* <DEDUP_REMOVED lines=31> */
.L_x_2038:
[----:B------:R-:W-:Y:S05]  /*2cb0*/  BSYNC B1 ;  /* 0x0000000000017941 */ /* 0x000fea0003800000 */
.L_x_2037:
        /* <DEDUP_REMOVED lines=14> */
.L_x_2030:
[----:B------:R-:W-:Y:S05]  /*2da0*/  BSYNC B0 ;  /* 0x0000000000007941 */ /* 0x000fea0003800000 */
.L_x_2029:
        /* <DEDUP_REMOVED lines=22> */
.L_x_2040:
[----:B------:R-:W-:Y:S05]  /*2f10*/  BSYNC B0 ;  /* 0x0000000000007941 */ /* 0x000fea0003800000 */
.L_x_2039:
        /* <DEDUP_REMOVED lines=27> */
.L_x_2044:
        /* <DEDUP_REMOVED lines=33> */
.L_x_2042:
[----:B------:R-:W-:Y:S05]  /*32e0*/  BSYNC B6 ;  /* 0x0000000000067941 */ /* 0x000fea0003800000 */
.L_x_2041:
[----:B------:R-:W-:-:S03]  /*32f0*/  UMOV UR4, 0xffffffff ;  /* 0xffffffff00047882 */ /* 0x000fc60000000000 */
[----:B------:R-:W-:Y:S05]  /*3300*/  BRA.DIV UR4, `(.L_x_2045) ;  /* 0x0000000a04807947 */ /* 0x000fea000b800000 */
[----:B-1----:R-:W-:Y:S01]  /*3310*/  HFMA2.MMA R0, -RZ, RZ, 0, 0 ;  /* 0x00000000ff007435 */ /* 0x002fe200000001ff */
[----:B------:R-:W-:Y:S01]  /*3320*/  MOV R4, RZ ;  /* 0x000000ff00047202 */ /* 0x000fe20000000f00 */
[----:B---3--:R-:W-:Y:S02]  /*3330*/  IMAD.MOV.U32 R2, RZ, RZ, RZ ;  /* 0x000000ffff027224 */ /* 0x008fe400078e00ff */
[----:B------:R-:W-:Y:S02]  /*3340*/  IMAD.MOV.U32 R14, RZ, RZ, RZ ;  /* 0x000000ffff0e7224 */ /* 0x000fe400078e00ff */
[----:B------:R-:W-:Y:S01]  /*3350*/  FADD.FTZ R3, RZ, R2 ;  /* 0x00000002ff037221 */ /* 0x000fe20000010000 */
[----:B------:R-:W-:-:S03]  /*3360*/  FADD.FTZ R4, RZ, R4 ;  /* 0x00000004ff047221 */ /* 0x000fc60000010000 */
[----:B------:R-:W-:-:S07]  /*3370*/  FADD.FTZ R0, RZ, R0 ;  /* 0x00000000ff007221 */ /* 0x000fce0000010000 */
.L_x_2058:
[----:B------:R-:W-:Y:S05]  /*3380*/  WARPSYNC.ALL ;  /* 0x0000000000007948 */ /* 0x000fea0003800000 */
[----:B------:R-:W1:Y:S08]  /*3390*/  S2UR UR5, SR_CgaCtaId ;  /* 0x00000000000579c3 */ /* 0x000e700000008800 */
[----:B------:R-:W-:Y:S01]  /*33a0*/  BAR.SYNC.DEFER_BLOCKING 0x0 ;  /* 0x0000000000007b1d */ /* 0x000fe20000010000 */
[C---:B------:R-:W-:Y:S01]  /*33b0*/  LOP3.LUT R2, R16.reuse, 0x1, RZ, 0xc0, !PT ;  /* 0x0000000110027812 */ /* 0x040fe200078ec0ff */
[----:B0-----:R-:W-:Y:S01]  /*33c0*/  FADD.FTZ R11, RZ, R14 ;  /* 0x0000000eff0b7221 */ /* 0x001fe20000010000 */
        /* <DEDUP_REMOVED lines=8> */
[----:B------:R-:W-:Y:S02]  /*3450*/  LEA R10, R10, R13, 0x6 ;  /* 0x0000000d0a0a7211 */ /* 0x000fe400078e30ff */
[----:B------:R-:W-:-:S02]  /*3460*/  ISETP.GT.OR P1, PT, R5, 0x3f, P0 ;  /* 0x0000003f0500780c */ /* 0x000fc40000724670 */
[----:B------:R-:W-:-:S04]  /*3470*/  LOP3.LUT R14, R5, 0xffffffe0, RZ, 0xc0, !PT ;  /* 0xffffffe0050e7812 */ /* 0x000fc800078ec0ff */
[----:B------:R-:W-:Y:S01]  /*3480*/  ISETP.NE.OR P4, PT, R14, 0x20, P0 ;  /* 0x000000200e00780c */ /* 0x000fe20000785670 */
[----:B------:R-:W-:Y:S01]  /*3490*/  VIADD R14, R5, 0x1f ;  /* 0x0000001f050e7836 */ /* 0x000fe20000000000 */
[----:B-1----:R-:W-:-:S04]  /*34a0*/  ULEA UR4, UR5, UR4, 0x18 ;  /* 0x0000000405047291 */ /* 0x002fc8000f8ec03f */
        /* <DEDUP_REMOVED lines=8> */
[----:B--2---:R-:W0:Y:S04]  /*3530*/  @!P1 LDS R15, [R10] ;  /* 0x000000000a0f9984 */ /* 0x004e280000000800 */
        /* <DEDUP_REMOVED lines=22> */
.L_x_2047:
[----:B------:R-:W-:Y:S05]  /*36a0*/  BSYNC B0 ;  /* 0x0000000000007941 */ /* 0x000fea0003800000 */
.L_x_2046:
        /* <DEDUP_REMOVED lines=10> */
[----:B0-----:R-:W-:Y:S02]  /*3750*/  IADD3 R10, P1, P2, R2, R5, R8 ;  /* 0x00000005020a7210 */ /* 0x001fe40007a3e008 */
        /* <DEDUP_REMOVED lines=15> */
[-C--:B------:R-:W-:Y:S02]  /*3850*/  LEA.HI.X.SX32 R14, R5, R15.reuse, 0x1, P2 ;  /* 0x0000000f050e7211 */ /* 0x080fe400010f0eff */
[----:B------:R-:W-:Y:S02]  /*3860*/  LEA R2, P0, R13, UR4, 0x1 ;  /* 0x000000040d027c11 */ /* 0x000fe4000f8008ff */
[----:B------:R-:W-:-:S02]  /*3870*/  LEA.HI.X.SX32 R5, R8, R15, 0x1, P3 ;  /* 0x0000000f08057211 */ /* 0x000fc400018f0eff */
[C---:B------:R-:W-:Y:S02]  /*3880*/  LEA R12, P2, R10.reuse, UR4, 0x1 ;  /* 0x000000040a0c7c11 */ /* 0x040fe4000f8408ff */
[----:B------:R-:W-:Y:S02]  /*3890*/  F2FP.BF16.F32.PACK_AB R0, R3, R0 ;  /* 0x000000000300723e */ /* 0x000fe400000010ff */
[----:B------:R-:W-:Y:S02]  /*38a0*/  LEA R8, P1, R9, UR4, 0x1 ;  /* 0x0000000409087c11 */ /* 0x000fe4000f8208ff */
[----:B------:R-:W-:Y:S01]  /*38b0*/  LEA.HI.X R3, R13, UR5, R16, 0x1, P0 ;  /* 0x000000050d037c11 */ /* 0x000fe200080f0c10 */
[----:B------:R0:W-:Y:S01]  /*38c0*/  STG.E.U16 desc[UR36][R6.64], R0 ;  /* 0x0000000006007986 */ /* 0x0001e2000c101524 */
[----:B------:R-:W-:Y:S02]  /*38d0*/  F2FP.BF16.F32.PACK_AB R4, R11, R4 ;  /* 0x000000040b04723e */ /* 0x000fe400000010ff */
[----:B------:R-:W-:-:S02]  /*38e0*/  LEA.HI.X R13, R10, UR5, R5, 0x1, P2 ;  /* 0x000000050a0d7c11 */ /* 0x000fc400090f0c05 */
[----:B------:R-:W-:Y:S02]  /*38f0*/  PRMT R5, R0, 0x7632, R5 ;  /* 0x0000763200057816 */ /* 0x000fe40000000005 */
[----:B------:R-:W-:-:S03]  /*3900*/  LEA.HI.X R9, R9, UR5, R14, 0x1, P1 ;  /* 0x0000000509097c11 */ /* 0x000fc600088f0c0e */
[----:B------:R-:W-:Y:S01]  /*3910*/  STG.E.U16 desc[UR36][R2.64], R5 ;  /* 0x0000000502007986 */ /* 0x000fe2000c101524 */
[----:B0-----:R-:W-:-:S03]  /*3920*/  PRMT R7, R4, 0x7632, R7 ;  /* 0x0000763204077816 */ /* 0x001fc60000000007 */
[----:B------:R-:W-:Y:S04]  /*3930*/  STG.E.U16 desc[UR36][R8.64], R4 ;  /* 0x0000000408007986 */ /* 0x000fe8000c101524 */
[----:B------:R-:W-:Y:S01]  /*3940*/  STG.E.U16 desc[UR36][R12.64], R7 ;  /* 0x000000070c007986 */ /* 0x000fe2000c101524 */
[----:B------:R-:W-:Y:S05]  /*3950*/  EXIT ;  /* 0x000000000000794d */ /* 0x000fea0003800000 */
.L_x_2016:
        /* <DEDUP_REMOVED lines=16> */
.L_x_2043:
        /* <DEDUP_REMOVED lines=16> */
.L_x_2048:
[----:B------:R-:W-:Y:S05]  /*3b60*/  EXIT ;  /* 0x000000000000794d */ /* 0x000fea0003800000 */
.L_x_2018:
[----:B------:R-:W-:Y:S01]  /*3b70*/  MOV R12, 0x10 ;  /* 0x00000010000c7802 */ /* 0x000fe20000000f00 */
[----:B------:R-:W-:Y:S01]  /*3b80*/  IMAD.MOV.U32 R11, RZ, RZ, 0x1f ;  /* 0x0000001fff0b7424 */ /* 0x000fe200078e00ff */
[----:B------:R-:W-:Y:S01]  /*3b90*/  MOV R15, 0xffffffff ;  /* 0xffffffff000f7802 */ /* 0x000fe20000000f00 */
[----:B------:R-:W-:-:S07]  /*3ba0*/  IMAD.MOV.U32 R0, RZ, RZ, -0x800001 ;  /* 0xff7fffffff007424 */ /* 0x000fce00078e00ff */
[----:B------:R-:W-:Y:S05]  /*3bb0*/  WARPSYNC.COLLECTIVE R15, `(.L_x_2049) ;  /* 0x000000000f087348 */ /* 0x000fea0003c00000 */
[----:B------:R0:W1:Y:S02]  /*3bc0*/  SHFL.BFLY P6, R14, R13, R12, R11 ;  /* 0x0c00000c0d0e7389 */ /* 0x00006400000c000b */
[----:B01----:R-:W-:Y:S01]  /*3bd0*/  ENDCOLLECTIVE ;  /* 0x000000000000791b */ /* 0x003fe20003800000 */
.L_x_2049:
[----:B------:R-:W-:Y:S01]  /*3be0*/  HFMA2.MMA R12, -RZ, RZ, 0, 4.76837158203125e-07 ;  /* 0x00000008ff0c7435 */ /* 0x000fe200000001ff */
[----:B------:R-:W-:-:S05]  /*3bf0*/  FMNMX.FTZ R2, R14, -3.40282346638528859812e+38, !PT ;  /* 0xff7fffff0e027809 */ /* 0x000fca0007810000 */
[----:B------:R-:W-:-:S07]  /*3c00*/  IMAD.MOV.U32 R13, RZ, RZ, R2 ;  /* 0x000000ffff0d7224 */ /* 0x000fce00078e0002 */
[----:B------:R-:W-:Y:S05]  /*3c10*/  WARPSYNC.COLLECTIVE R15, `(.L_x_2050) ;  /* 0x000000000f087348 */ /* 0x000fea0003c00000 */
[----:B------:R0:W1:Y:S02]  /*3c20*/  SHFL.BFLY P6, R14, R13, R12, R11 ;  /* 0x0c00000c0d0e7389 */ /* 0x00006400000c000b */
[----:B01----:R-:W-:Y:S01]  /*3c30*/  ENDCOLLECTIVE ;  /* 0x000000000000791b */ /* 0x003fe20003800000 */
.L_x_2050:
[----:B------:R-:W-:Y:S02]  /*3c40*/  MOV R12, 0x4 ;  /* 0x00000004000c7802 */ /* 0x000fe40000000f00 */
[----:B------:R-:W-:-:S05]  /*3c50*/  FMNMX.FTZ R3, R2, R14, !PT ;  /* 0x0000000e02037209 */ /* 0x000fca0007810000 */
[----:B------:R-:W-:-:S07]  /*3c60*/  IMAD.MOV.U32 R13, RZ, RZ, R3 ;  /* 0x000000ffff0d7224 */ /* 0x000fce00078e0003 */
[----:B------:R-:W-:Y:S05]  /*3c70*/  WARPSYNC.COLLECTIVE R15, `(.L_x_2051) ;  /* 0x000000000f087348 */ /* 0x000fea0003c00000 */
[----:B------:R0:W1:Y:S02]  /*3c80*/  SHFL.BFLY P6, R14, R13, R12, R11 ;  /* 0x0c00000c0d0e7389 */ /* 0x00006400000c000b */
[----:B01----:R-:W-:Y:S01]  /*3c90*/  ENDCOLLECTIVE ;  /* 0x000000000000791b */ /* 0x003fe20003800000 */
.L_x_2051:
[----:B------:R-:W-:Y:S01]  /*3ca0*/  HFMA2.MMA R12, -RZ, RZ, 0, 1.1920928955078125e-07 ;  /* 0x00000002ff0c7435 */ /* 0x000fe200000001ff */
[----:B------:R-:W-:-:S05]  /*3cb0*/  FMNMX.FTZ R4, R3, R14, !PT ;  /* 0x0000000e03047209 */ /* 0x000fca0007810000 */
[----:B------:R-:W-:-:S07]  /*3cc0*/  IMAD.MOV.U32 R13, RZ, RZ, R4 ;  /* 0x000000ffff0d7224 */ /* 0x000fce00078e0004 */
[----:B------:R-:W-:Y:S05]  /*3cd0*/  WARPSYNC.COLLECTIVE R15, `(.L_x_2052) ;  /* 0x000000000f087348 */ /* 0x000fea0003c00000 */
[----:B------:R0:W1:Y:S02]  /*3ce0*/  SHFL.BFLY P6, R14, R13, R12, R11 ;  /* 0x0c00000c0d0e7389 */ /* 0x00006400000c000b */
[----:B01----:R-:W-:Y:S01]  /*3cf0*/  ENDCOLLECTIVE ;  /* 0x000000000000791b */ /* 0x003fe20003800000 */
.L_x_2052:
[----:B------:R-:W-:Y:S05]  /*3d00*/  BRA `(.L_x_2053) ;  /* 0xffffffd4004c7947 */ /* 0x000fea000383ffff */
.L_x_2045:
[----:B0--3--:R-:W-:Y:S01]  /*3d10*/  HFMA2.MMA R11, -RZ, RZ, 0, 1.847743988037109375e-06 ;  /* 0x0000001fff0b7435 */ /* 0x009fe200000001ff */
[----:B-1----:R-:W-:Y:S01]  /*3d20*/  MOV R13, RZ ;  /* 0x000000ff000d7202 */ /* 0x002fe20000000f00 */
[----:B------:R-:W-:Y:S02]  /*3d30*/  IMAD.MOV.U32 R12, RZ, RZ, 0x1 ;  /* 0x00000001ff0c7424 */ /* 0x000fe400078e00ff */
[----:B--2---:R-:W-:-:S07]  /*3d40*/  IMAD.MOV.U32 R15, RZ, RZ, -0x1 ;  /* 0xffffffffff0f7424 */ /* 0x004fce00078e00ff */
[----:B------:R-:W-:Y:S05]  /*3d50*/  WARPSYNC.COLLECTIVE R15, `(.L_x_2054) ;  /* 0x000000000f087348 */ /* 0x000fea0003c00000 */
[----:B------:R0:W1:Y:S02]  /*3d60*/  SHFL.BFLY P6, R14, R13, R12, R11 ;  /* 0x0c00000c0d0e7389 */ /* 0x00006400000c000b */
[----:B01----:R-:W-:Y:S01]  /*3d70*/  ENDCOLLECTIVE ;  /* 0x000000000000791b */ /* 0x003fe20003800000 */
.L_x_2054:
[----:B------:R-:W-:-:S07]  /*3d80*/  MOV R0, R14 ;  /* 0x0000000e00007202 */ /* 0x000fce0000000f00 */
[----:B------:R-:W-:Y:S05]  /*3d90*/  WARPSYNC.COLLECTIVE R15, `(.L_x_2055) ;  /* 0x000000000f087348 */ /* 0x000fea0003c00000 */
[----:B------:R0:W1:Y:S02]  /*3da0*/  SHFL.BFLY P6, R14, R13, R12, R11 ;  /* 0x0c00000c0d0e7389 */ /* 0x00006400000c000b */
[----:B01----:R-:W-:Y:S01]  /*3db0*/  ENDCOLLECTIVE ;  /* 0x000000000000791b */ /* 0x003fe20003800000 */
.L_x_2055:
[----:B------:R-:W-:Y:S01]  /*3dc0*/  FADD.FTZ R0, RZ, R0 ;  /* 0x00000000ff007221 */ /* 0x000fe20000010000 */
[----:B------:R-:W-:-:S07]  /*3dd0*/  IMAD.MOV.U32 R2, RZ, RZ, R14 ;  /* 0x000000ffff027224 */ /* 0x000fce00078e000e */
[----:B------:R-:W-:Y:S05]  /*3de0*/  WARPSYNC.COLLECTIVE R15, `(.L_x_2056) ;  /* 0x000000000f087348 */ /* 0x000fea0003c00000 */
[----:B------:R0:W1:Y:S02]  /*3df0*/  SHFL.BFLY P6, R14, R13, R12, R11 ;  /* 0x0c00000c0d0e7389 */ /* 0x00006400000c000b */
[----:B01----:R-:W-:Y:S01]  /*3e00*/  ENDCOLLECTIVE ;  /* 0x000000000000791b */ /* 0x003fe20003800000 */
.L_x_2056:
[----:B------:R-:W-:Y:S01]  /*3e10*/  FADD.FTZ R3, RZ, R2 ;  /* 0x00000002ff037221 */ /* 0x000fe20000010000 */
[----:B------:R-:W-:-:S07]  /*3e20*/  MOV R4, R14 ;  /* 0x0000000e00047202 */ /* 0x000fce0000000f00 */
[----:B------:R-:W-:Y:S05]  /*3e30*/  WARPSYNC.COLLECTIVE R15, `(.L_x_2057) ;  /* 0x000000000f087348 */ /* 0x000fea0003c00000 */
[----:B------:R0:W1:Y:S02]  /*3e40*/  SHFL.BFLY P6, R14, R13, R12, R11 ;  /* 0x0c00000c0d0e7389 */ /* 0x00006400000c000b */
[----:B01----:R-:W-:Y:S01]  /*3e50*/  ENDCOLLECTIVE ;  /* 0x000000000000791b */ /* 0x003fe20003800000 */
.L_x_2057:
[----:B------:R-:W-:Y:S01]  /*3e60*/  FADD.FTZ R4, RZ, R4 ;  /* 0x00000004ff047221 */ /* 0x000fe20000010000 */
[----:B------:R-:W-:Y:S06]  /*3e70*/  BRA `(.L_x_2058) ;  /* 0xfffffff400407947 */ /* 0x000fec000383ffff */
.L_x_2059:
        /* <DEDUP_REMOVED lines=16> */
.L_x_29603:


//--------------------- .text._ZN4vllm25paged_attention_v2_kernelI13__nv_bfloat16hLi32ELi16ELi128ELNS_18Fp8KVCacheDataTypeE2ELb1ELi512EEEvPfS3_PT_PKS4_PKT0_SA_ifPKiSC_iPKfiiiSE_SE_iiiii --------------------------
	.section	.text._ZN4vllm25paged_attention_v2_kernelI13__nv_bfloat16hLi32ELi16ELi128ELNS_18Fp8KVCacheDataTypeE2ELb1ELi512EEEvPfS3_PT_PKS4_PKT0_SA_ifPKiSC_iPKfiiiSE_SE_iiiii,"ax",@progbits
	.align	128
        .global         _ZN4vllm25paged_attention_v2_kernelI13__nv_bfloat16hLi32ELi16ELi128ELNS_18Fp8KVCacheDataTypeE2ELb1ELi512EEEvPfS3_PT_PKS4_PKT0_SA_ifPKiSC_iPKfiiiSE_SE_iiiii
        .type           _ZN4vllm25paged_attention_v2_kernelI13__nv_bfloat16hLi32ELi16ELi128ELNS_18Fp8KVCacheDataTypeE2ELb1ELi512EEEvPfS3_PT_PKS4_PKT0_SA_ifPKiSC_iPKfiiiSE_SE_iiiii,@function
        .size           _ZN4vllm25paged_attention_v2_kernelI13__nv_bfloat16hLi32ELi16ELi128ELNS_18Fp8KVCacheDataTypeE2ELb1ELi512EEEvPfS3_PT_PKS4_PKT0_SA_ifPKiSC_iPKfiiiSE_SE_iiiii,(.L_x_29604 - _ZN4vllm25paged_attention_v2_kernelI13__nv_bfloat16hLi32ELi16ELi128ELNS_18Fp8KVCacheDataTypeE2ELb1ELi512EEEvPfS3_PT_PKS4_PKT0_SA_ifPKiSC_iPKfiiiSE_SE_iiiii)
        .other          _ZN4vllm25paged_attention_v2_kernelI13__nv_bfloat16hLi32ELi16ELi128ELNS_18Fp8KVCacheDataTypeE2ELb1ELi512EEEvPfS3_PT_PKS4_PKT0_SA_ifPKiSC_iPKfiiiSE_SE_iiiii,@"STO_CUDA_ENTRY STV_DEFAULT"
_ZN4vllm25paged_attention_v2_kernelI13__nv_bfloat16hLi32ELi16ELi128ELNS_18Fp8KVCacheDataTypeE2ELb1ELi512EEEvPfS3_PT_PKS4_PKT0_SA_ifPKiSC_iPKfiiiSE_SE_iiiii:
.text._ZN4vllm25paged_attention_v2_kernelI13__nv_bfloat16hLi32ELi16ELi128ELNS_18Fp8KVCacheDataTypeE2ELb1ELi512EEEvPfS3_PT_PKS4_PKT0_SA_ifPKiSC_iPKfiiiSE_SE_iiiii:
        /* <DEDUP_REMOVED lines=15> */
[----:B------:R-:W-:Y:S01]  /*00f0*/  SHF.L.U32 R18, R24, 0x5, RZ ;  /* 0x0000000518127819 */ /* 0x000fe200000006ff */
[----:B------:R-:W-:Y:S02]  /*0100*/  BSSY B0, `(.L_x_2060) ;  /* 0x000005d000007945 */ /* 0x000fe40003800000 */
[----:B------:R-:W-:-:S04]  /*0110*/  SHF.R.S32.HI R3, RZ, 0x1f, R2 ;  /* 0x0000001fff037819 */ /* 0x000fc80000011402 */
[----:B------:R-:W-:-:S04]  /*0120*/  LEA.HI R3, R3, R2, RZ, 0x4 ;  /* 0x0000000203037211 */ /* 0x000fc800078f20ff */
[----:B------:R-:W-:-:S04]  /*0130*/  SHF.R.S32.HI R21, RZ, 0x4, R3 ;  /* 0x00000004ff157819 */ /* 0x000fc80000011403 */
[----:B------:R-:W-:Y:S02]  /*0140*/  VIADDMNMX R21, R18, 0x20, R21, PT ;  /* 0x0000002012157846 */ /* 0x000fe40003800115 */
[C---:B0-----:R-:W-:Y:S02]  /*0150*/  ISETP.GT.AND P0, PT, R6.reuse, 0x7, PT ;  /* 0x000000070600780c */ /* 0x041fe40003f04270 */
[-C--:B------:R-:W-:Y:S02]  /*0160*/  LEA.HI R4, R6, R6.reuse, RZ, 0x1 ;  /* 0x0000000606047211 */ /* 0x080fe400078f08ff */
[----:B------:R-:W-:Y:S02]  /*0170*/  SHF.R.S32.HI R2, RZ, 0x1f, R6 ;  /* 0x0000001fff027819 */ /* 0x000fe40000011406 */
[----:B------:R-:W-:Y:S02]  /*0180*/  LOP3.LUT R5, R4, 0xfffffffe, RZ, 0xc0, !PT ;  /* 0xfffffffe04057812 */ /* 0x000fe400078ec0ff */
[----:B------:R-:W-:-:S02]  /*0190*/  LEA.HI R15, R2, R6, RZ, 0x5 ;  /* 0x00000006020f7211 */ /* 0x000fc400078f28ff */
[----:B------:R-:W-:Y:S01]  /*01a0*/  SHF.R.S32.HI R3, RZ, 0x1, R4 ;  /* 0x00000001ff037819 */ /* 0x000fe20000011404 */
[----:B------:R-:W-:Y:S01]  /*01b0*/  IMAD.IADD R2, R6, 0x1, -R5 ;  /* 0x0000000106027824 */ /* 0x000fe200078e0a05 */
[----:B------:R-:W-:Y:S01]  /*01c0*/  SHF.R.S32.HI R15, RZ, 0x5, R15 ;  /* 0x00000005ff0f7819 */ /* 0x000fe2000001140f */
[----:B--2---:R-:W-:Y:S06]  /*01d0*/  @P0 BRA `(.L_x_2061) ;  /* 0x00000004003c0947 */ /* 0x004fec0003800000 */
[----:B------:R-:W-:Y:S01]  /*01e0*/  VIMNMX R4, R3, -0x3c, !PT ;  /* 0xffffffc403047848 */ /* 0x000fe20007fe0100 */
[----:B------:R-:W-:Y:S01]  /*01f0*/  ULDC UR4, c[0x0][0x268] ;  /* 0x00009a0000047ab9 */ /* 0x000fe20000000800 */
[----:B------:R-:W-:Y:S01]  /*0200*/  IMAD.SHL.U32 R10, R23, 0x20, RZ ;  /* 0x00000020170a7824 */ /* 0x000fe200078e00ff */
[----:B------:R-:W-:Y:S01]  /*0210*/  BSSY B1, `(.L_x_2062) ;  /* 0x0000028000017945 */ /* 0x000fe20003800000 */
[----:B------:R-:W-:Y:S01]  /*0220*/  IADD3 R4, -R3, 0x3f, R4 ;  /* 0x0000003f03047810 */ /* 0x000fe20007ffe104 */
[----:B------:R-:W-:Y:S01]  /*0230*/  IMAD R9, R27, UR4, RZ ;  /* 0x000000041b097c24 */ /* 0x000fe2000f8e02ff */
[----:B------:R-:W-:Y:S02]  /*0240*/  MOV R8, R3 ;  /* 0x0000000300087202 */ /* 0x000fe40000000f00 */
[C---:B------:R-:W-:Y:S02]  /*0250*/  LEA.HI R5, R4.reuse, 0x1, RZ, 0x1a ;  /* 0x0000000104057811 */ /* 0x040fe400078fd0ff */
[----:B------:R-:W-:-:S02]  /*0260*/  ISETP.GE.U32.AND P0, PT, R4, 0xc0, PT ;  /* 0x000000c00400780c */ /* 0x000fc40003f06070 */
[----:B------:R-:W-:Y:S02]  /*0270*/  LOP3.LUT P1, R5, R5, 0x3, RZ, 0xc0, !PT ;  /* 0x0000000305057812 */ /* 0x000fe4000782c0ff */
[----:B------:R-:W-:Y:S02]  /*0280*/  SHF.R.S32.HI R7, RZ, 0x1f, R10 ;  /* 0x0000001fff077819 */ /* 0x000fe4000001140a */
[----:B------:R-:W-:-:S09]  /*0290*/  SHF.R.S32.HI R6, RZ, 0x1f, R9 ;  /* 0x0000001fff067819 */ /* 0x000fd20000011409 */
[----:B------:R-:W-:Y:S05]  /*02a0*/  @!P1 BRA `(.L_x_2063) ;  /* 0x0000000000789947 */ /* 0x000fea0003800000 */
[----:B------:R-:W0:Y:S01]  /*02b0*/  S2UR UR5, SR_CgaCtaId ;  /* 0x00000000000579c3 */ /* 0x000e220000008800 */
[----:B------:R-:W-:Y:S01]  /*02c0*/  IMAD.SHL.U32 R11, R3, 0x8, RZ ;  /* 0x00000008030b7824 */ /* 0x000fe200078e00ff */
[----:B------:R-:W-:Y:S01]  /*02d0*/  UMOV UR4, 0x400 ;  /* 0x0000040000047882 */ /* 0x000fe20000000000 */
[----:B------:R-:W-:Y:S02]  /*02e0*/  ULDC.64 UR6, c[0x0][0x228] ;  /* 0x00008a0000067ab9 */ /* 0x000fe40000000a00 */
[----:B------:R-:W-:-:S05]  /*02f0*/  IMAD R4, R2, 0x4, R11 ;  /* 0x0000000402047824 */ /* 0x000fca00078e020b */
[----:B------:R-:W-:Y:S02]  /*0300*/  IADD3 R19, P1, P2, R9, R4, R10 ;  /* 0x0000000409137210 */ /* 0x000fe40007a3e00a */
[----:B------:R-:W-:Y:S02]  /*0310*/  SHF.R.S32.HI R4, RZ, 0x1f, R4 ;  /* 0x0000001fff047819 */ /* 0x000fe40000011404 */
[C---:B------:R-:W-:Y:S02]  /*0320*/  LEA R14, P3, R19.reuse, UR6, 0x1 ;  /* 0x00000006130e7c11 */ /* 0x040fe4000f8608ff */
[----:B------:R-:W-:Y:S02]  /*0330*/  IADD3.X R8, R6, R4, R7, P1, P2 ;  /* 0x0000000406087210 */ /* 0x000fe40000fe4407 */
[----:B------:R-:W-:Y:S02]  /*0340*/  IADD3 R14, P1, R14, 0x4, RZ ;  /* 0x000000040e0e7810 */ /* 0x000fe40007f3e0ff */
[----:B------:R-:W-:Y:S01]  /*0350*/  LEA.HI.X R19, R19, UR7, R8, 0x1, P3 ;  /* 0x0000000713137c11 */ /* 0x000fe200098f0c08 */
[----:B------:R-:W-:Y:S01]  /*0360*/  IMAD.MOV.U32 R8, RZ, RZ, R3 ;  /* 0x000000ffff087224 */ /* 0x000fe200078e0003 */
[----:B0-----:R-:W-:-:S03]  /*0370*/  ULEA UR4, UR5, UR4, 0x18 ;  /* 0x0000000405047291 */ /* 0x001fc6000f8ec03f */
[----:B------:R-:W-:-:S03]  /*0380*/  IMAD.X R19, RZ, RZ, R19, P1 ;  /* 0x000000ffff137224 */ /* 0x000fc600008e0613 */
[----:B------:R-:W-:-:S04]  /*0390*/  LEA R4, R2, UR4, 0x5 ;  /* 0x0000000402047c11 */ /* 0x000fc8000f8e28ff */
[----:B------:R-:W-:Y:S02]  /*03a0*/  IADD3 R12, R4, 0x4, R11 ;  /* 0x00000004040c7810 */ /* 0x000fe40007ffe00b */
[----:B------:R-:W-:-:S07]  /*03b0*/  MOV R11, R5 ;  /* 0x00000005000b7202 */ /* 0x000fce0000000f00 */
.L_x_2064:
        /* <DEDUP_REMOVED lines=13> */
.L_x_2063:
[----:B------:R-:W-:Y:S05]  /*0490*/  BSYNC B1 ;  /* 0x0000000000017941 */ /* 0x000fea0003800000 */
.L_x_2062:
[----:B------:R-:W-:Y:S05]  /*04a0*/  @!P0 BRA `(.L_x_2061) ;  /* 0x0000000000888947 */ /* 0x000fea0003800000 */
[----:B------:R-:W0:Y:S01]  /*04b0*/  S2UR UR5, SR_CgaCtaId ;  /* 0x00000000000579c3 */ /* 0x000e220000008800 */
[----:B------:R-:W-:Y:S01]  /*04c0*/  UMOV UR4, 0x400 ;  /* 0x0000040000047882 */ /* 0x000fe20000000000 */
[----:B------:R-:W-:Y:S01]  /*04d0*/  IADD3 R9, P0, R9, R10, RZ ;  /* 0x0000000a09097210 */ /* 0x000fe20007f1e0ff */
[----:B------:R-:W-:-:S03]  /*04e0*/  VIADD R16, R8, 0xffffff00 ;  /* 0xffffff0008107836 */ /* 0x000fc60000000000 */
[----:B------:R-:W-:Y:S01]  /*04f0*/  IADD3.X R6, R6, R7, RZ, P0, !PT ;  /* 0x0000000706067210 */ /* 0x000fe200007fe4ff */
[----:B------:R-:W-:Y:S01]  /*0500*/  IMAD.SHL.U32 R7, R8, 0x8, RZ ;  /* 0x0000000808077824 */ /* 0x000fe200078e00ff */
[----:B------:R-:W2:Y:S04]  /*0510*/  LDC.64 R4, c[0x0][0x228] ;  /* 0x00008a00ff047b82 */ /* 0x000ea80000000a00 */
[----:B------:R-:W-:Y:S01]  /*0520*/  LEA R29, R2, R7, 0x2 ;  /* 0x00000007021d7211 */ /* 0x000fe200078e10ff */
[----:B0-----:R-:W-:Y:S01]  /*0530*/  ULEA UR4, UR5, UR4, 0x18 ;  /* 0x0000000405047291 */ /* 0x001fe2000f8ec03f */
[----:B--2---:R-:W-:-:S05]  /*0540*/  LEA R14, P0, R9, R4, 0x1 ;  /* 0x00000004090e7211 */ /* 0x004fca00078008ff */
[----:B------:R-:W-:Y:S02]  /*0550*/  LEA R4, R2, UR4, 0x5 ;  /* 0x0000000402047c11 */ /* 0x000fe4000f8e28ff */
[----:B------:R-:W-:Y:S02]  /*0560*/  LEA.HI.X R17, R9, R5, R6, 0x1, P0 ;  /* 0x0000000509117211 */ /* 0x000fe400000f0c06 */
[----:B------:R-:W-:-:S07]  /*0570*/  IADD3 R19, R4, 0x400, R7 ;  /* 0x0000040004137810 */ /* 0x000fce0007ffe007 */
.L_x_2065:
        /* <DEDUP_REMOVED lines=21> */
.L_x_2061:
[----:B------:R-:W-:Y:S05]  /*06d0*/  BSYNC B0 ;  /* 0x0000000000007941 */ /* 0x000fea0003800000 */
.L_x_2060:
        /* <DEDUP_REMOVED lines=9> */
[----:B0-----:R-:W-:-:S06]  /*0770*/  IADD3 R4, R8, 0xffffffe, RZ ;  /* 0x0ffffffe08047810 */ /* 0x001fcc0007ffe0ff */
[----:B------:R0:W2:Y:S02]  /*0780*/  F2I.FTZ.U32.TRUNC.NTZ R5, R4 ;  /* 0x0000000400057305 */ /* 0x0000a4000021f000 */
[----:B0-----:R-:W-:Y:S01]  /*0790*/  HFMA2.MMA R4, -RZ, RZ, 0, 0 ;  /* 0x00000000ff047435 */ /* 0x001fe200000001ff */
[----:B--2---:R-:W-:-:S04]  /*07a0*/  IMAD R7, R5, R20, RZ ;  /* 0x0000001405077224 */ /* 0x004fc800078e02ff */
[----:B------:R-:W-:-:S05]  /*07b0*/  IMAD.MOV R7, RZ, RZ, -R7 ;  /* 0x000000ffff077224 */ /* 0x000fca00078e0a07 */
[----:B------:R-:W-:-:S04]  /*07c0*/  IMAD.HI.U32 R7, R5, R7, R4 ;  /* 0x0000000705077227 */ /* 0x000fc800078e0004 */
[----:B------:R-:W-:-:S04]  /*07d0*/  IMAD.MOV.U32 R5, RZ, RZ, R10 ;  /* 0x000000ffff057224 */ /* 0x000fc800078e000a */
        /* <DEDUP_REMOVED lines=52> */
[----:B------:R-:W-:-:S03]  /*0b20*/  IABS R14, R23 ;  /* 0x00000017000e7213 */ /* 0x000fc60000000000 */
        /* <DEDUP_REMOVED lines=16> */
.L_x_2066:
[----:B------:R-:W-:Y:S02]  /*0c30*/  ULDC UR4, c[0x0][0x288] ;  /* 0x0000a20000047ab9 */ /* 0x000fe40000000800 */
[----:B-1----:R-:W-:-:S04]  /*0c40*/  IMAD R5, R22, UR4, R23 ;  /* 0x0000000416057c24 */ /* 0x002fc8000f8e0217 */
[----:B------:R-:W-:-:S07]  /*0c50*/  IMAD R17, R5, R8, RZ ;  /* 0x0000000805117224 */ /* 0x000fce00078e02ff */
.L_x_2067:
[----:B------:R-:W-:Y:S01]  /*0c60*/  IMAD.IADD R18, R18, 0x1, R15 ;  /* 0x0000000112127824 */ /* 0x000fe200078e020f */
        /* <DEDUP_REMOVED lines=11> */
[----:B------:R-:W-:Y:S02]  /*0d20*/  MOV R4, RZ ;  /* 0x000000ff00047202 */ /* 0x000fe40000000f00 */
[----:B0-----:R-:W-:Y:S02]  /*0d30*/  IABS R8, R11 ;  /* 0x0000000b00087213 */ /* 0x001fe40000000000 */
[----:B------:R-:W-:Y:S02]  /*0d40*/  ISETP.NE.AND P2, PT, R11, RZ, PT ;  /* 0x000000ff0b00720c */ /* 0x000fe40003f45270 */
[----:B------:R-:W0:Y:S01]  /*0d50*/  I2F.RP R10, R8 ;  /* 0x00000008000a7306 */ /* 0x000e220000209400 */
[----:B-1----:R-:W-:Y:S02]  /*0d60*/  ISETP.NE.AND P3, PT, R9, RZ, PT ;  /* 0x000000ff0900720c */ /* 0x002fe40003f65270 */
[----:B------:R-:W-:-:S05]  /*0d70*/  IABS R20, R9 ;  /* 0x0000000900147213 */ /* 0x000fca0000000000 */
[----:B0-----:R-:W0:Y:S02]  /*0d80*/  MUFU.RCP R10, R10 ;  /* 0x0000000a000a7308 */ /* 0x001e240000001000 */
[----:B0-----:R-:W-:Y:S02]  /*0d90*/  VIADD R5, R10, 0xffffffe ;  /* 0x0ffffffe0a057836 */ /* 0x001fe40000000000 */
[----:B------:R-:W-:-:S04]  /*0da0*/  IMAD.MOV.U32 R10, RZ, RZ, R18 ;  /* 0x000000ffff0a7224 */ /* 0x000fc800078e0012 */
[----:B------:R-:W0:Y:S02]  /*0db0*/  F2I.FTZ.U32.TRUNC.NTZ R5, R5 ;  /* 0x0000000500057305 */ /* 0x000e24000021f000 */
[----:B0-----:R-:W-:-:S04]  /*0dc0*/  IMAD.MOV R13, RZ, RZ, -R5 ;  /* 0x000000ffff0d7224 */ /* 0x001fc800078e0a05 */
[----:B------:R-:W-:-:S04]  /*0dd0*/  IMAD R3, R13, R8, RZ ;  /* 0x000000080d037224 */ /* 0x000fc800078e02ff */
[----:B------:R-:W-:-:S04]  /*0de0*/  IMAD.HI.U32 R4, R5, R3, R4 ;  /* 0x0000000305047227 */ /* 0x000fc800078e0004 */
[----:B------:R-:W-:-:S07]  /*0df0*/  VIADD R3, R19, -UR4 ;  /* 0x8000000413037c36 */ /* 0x000fce0008000000 */
.L_x_2071:
        /* <DEDUP_REMOVED lines=41> */
.L_x_2069:
[----:B------:R-:W-:Y:S05]  /*1090*/  BSYNC B7 ;  /* 0x0000000000077941 */ /* 0x000fea0003800000 */
.L_x_2068:
[----:B------:R-:W0:Y:S01]  /*10a0*/  S2R R16, SR_TID.X ;  /* 0x0000000000107919 */ /* 0x000e220000002100 */
[C---:B------:R-:W-:Y:S01]  /*10b0*/  IMAD.SHL.U32 R10, R24.reuse, 0x20, RZ ;  /* 0x00000020180a7824 */ /* 0x040fe200078e00ff */
[----:B------:R-:W-:Y:S01]  /*10c0*/  SHF.L.U32 R9, R24, 0x9, RZ ;  /* 0x0000000918097819 */ /* 0x000fe200000006ff */
[----:B------:R-:W-:Y:S01]  /*10d0*/  VIADD R0, R25, 0xf ;  /* 0x0000000f19007836 */ /* 0x000fe20000000000 */
[----:B------:R-:W-:Y:S01]  /*10e0*/  UMOV UR4, 0xffffffff ;  /* 0xffffffff00047882 */ /* 0x000fe20000000000 */
[----:B------:R-:W-:Y:S01]  /*10f0*/  IMAD.IADD R2, R21, 0x1, -R10 ;  /* 0x0000000115027824 */ /* 0x000fe200078e0a0a */
        /* <DEDUP_REMOVED lines=21> */
.L_x_2109:
        /* <DEDUP_REMOVED lines=19> */
[----:B-1----:R-:W0:Y:S02]  /*1380*/  SHFL.BFLY PT, R3, R0, 0x2, 0x1f ;  /* 0x0c401f0000037f89 */ /* 0x002e2400000e0000 */
[----:B0-----:R-:W-:-:S05]  /*1390*/  FMNMX.FTZ R4, R3, R0, !PT ;  /* 0x0000000003047209 */ /* 0x001fca0007810000 */
[----:B------:R-:W0:Y:S02]  /*13a0*/  SHFL.BFLY PT, R3, R4, 0x1, 0x1f ;  /* 0x0c201f0004037f89 */ /* 0x000e2400000e0000 */
[----:B0-----:R-:W-:Y:S01]  /*13b0*/  FMNMX.FTZ R11, R4, R3, !PT ;  /* 0x00000003040b7209 */ /* 0x001fe20007810000 */
[----:B------:R-:W-:-:S05]  /*13c0*/  IMAD.MOV.U32 R3, RZ, RZ, RZ ;  /* 0x000000ffff037224 */ /* 0x000fca00078e00ff */
[----:B------:R-:W0:Y:S01]  /*13d0*/  SHFL.IDX PT, R11, R11, RZ, 0x1f ;  /* 0x00001fff0b0b7589 */ /* 0x000e2200000e0000 */
[----:B------:R-:W-:Y:S05]  /*13e0*/  @P2 BRA `(.L_x_2074) ;  /* 0x0000000c009c2947 */ /* 0x000fea0003800000 */
[----:B------:R-:W-:Y:S01]  /*13f0*/  LOP3.LUT R0, RZ, R8, RZ, 0x33, !PT ;  /* 0x00000008ff007212 */ /* 0x000fe200078e33ff */
[----:B------:R-:W-:Y:S01]  /*1400*/  BSSY B1, `(.L_x_2075) ;  /* 0x0000020000017945 */ /* 0x000fe20003800000 */
[----:B------:R-:W-:-:S04]  /*1410*/  IADD3 R3, -R10, RZ, RZ ;  /* 0x000000ff0a037210 */ /* 0x000fc80007ffe1ff */
[----:B------:R-:W-:Y:S02]  /*1420*/  VIADDMNMX R0, R3, 0xffffffdf, R0, !PT ;  /* 0xffffffdf03007846 */ /* 0x000fe40007800100 */
[----:B------:R-:W-:Y:S02]  /*1430*/  LOP3.LUT R3, RZ, R25, RZ, 0x33, !PT ;  /* 0x00000019ff037212 */ /* 0x000fe400078e33ff */
[----:B------:R-:W-:-:S04]  /*1440*/  LEA R0, R0, 0xf, 0x4 ;  /* 0x0000000f00007811 */ /* 0x000fc800078e20ff */
[----:B------:R-:W-:-:S04]  /*1450*/  VIMNMX R3, R0, R3, !PT ;  /* 0x0000000300037248 */ /* 0x000fc80007fe0100 */
[----:B------:R-:W-:Y:S01]  /*1460*/  IADD3 R0, -R16, -0x2, -R3 ;  /* 0xfffffffe10007810 */ /* 0x000fe20007ffe903 */
[----:B------:R-:W-:-:S04]  /*1470*/  IMAD.MOV.U32 R3, RZ, RZ, RZ ;  /* 0x000000ffff037224 */ /* 0x000fc800078e00ff */
        /* <DEDUP_REMOVED lines=13> */
.L_x_2077:
        /* <DEDUP_REMOVED lines=11> */
.L_x_2076:
[----:B------:R-:W-:Y:S05]  /*1600*/  BSYNC B1 ;  /* 0x0000000000017941 */ /* 0x000fea0003800000 */
.L_x_2075:
        /* <DEDUP_REMOVED lines=14> */
.L_x_2080:
[----:B------:R-:W0:Y:S01]  /*16f0*/  LDS R14, [R0+-0x400] ;  /* 0xfffc0000000e7984 */ /* 0x000e220000000800 */
[----:B------:R-:W-:-:S03]  /*1700*/  IADD3 R2, R2, 0x800, RZ ;  /* 0x0000080002027810 */ /* 0x000fc60007ffe0ff */
[----:B------:R-:W1:Y:S01]  /*1710*/  LDS R26, [R0+-0x200] ;  /* 0xfffe0000001a7984 */ /* 0x000e620000000800 */
[----:B------:R-:W-:-:S03]  /*1720*/  ISETP.GE.AND P3, PT, R2, R13, PT ;  /* 0x0000000d0200720c */ /* 0x000fc60003f66270 */
[----:B------:R-:W2:Y:S04]  /*1730*/  LDS R12, [R0] ;  /* 0x00000000000c7984 */ /* 0x000ea80000000800 */
[----:B------:R-:W3:Y:S01]  /*1740*/  LDS R4, [R0+0x200] ;  /* 0x0002000000047984 */ /* 0x000ee20000000800 */
[----:B0-----:R-:W-:-:S04]  /*1750*/  FADD.FTZ R14, -R11, R14 ;  /* 0x0000000e0b0e7221 */ /* 0x001fc80000010100 */
[----:B------:R-:W-:Y:S01]  /*1760*/  FMUL.FTZ R14, R14, 1.4426950216293334961 ;  /* 0x3fb8aa3b0e0e7820 */ /* 0x000fe20000410000 */
[C---:B-1----:R-:W-:Y:S01]  /*1770*/  FADD.FTZ R26, -R11.reuse, R26 ;  /* 0x0000001a0b1a7221 */ /* 0x042fe20000010100 */
[----:B--2---:R-:W-:-:S03]  /*1780*/  FADD.FTZ R15, -R11, R12 ;  /* 0x0000000c0b0f7221 */ /* 0x004fc60000010100 */
[----:B------:R-:W-:Y:S01]  /*1790*/  FMUL.FTZ R26, R26, 1.4426950216293334961 ;  /* 0x3fb8aa3b1a1a7820 */ /* 0x000fe20000410000 */
[----:B------:R-:W0:Y:S01]  /*17a0*/  MUFU.EX2 R14, R14 ;  /* 0x0000000e000e7308 */ /* 0x000e220000000800 */
[----:B------:R-:W-:Y:S01]  /*17b0*/  FMUL.FTZ R29, R15, 1.4426950216293334961 ;  /* 0x3fb8aa3b0f1d7820 */ /* 0x000fe20000410000 */
[----:B---3--:R-:W-:-:S04]  /*17c0*/  FADD.FTZ R4, -R11, R4 ;  /* 0x000000040b047221 */ /* 0x008fc80000010100 */
[----:B------:R-:W-:Y:S02]  /*17d0*/  FMUL.FTZ R15, R4, 1.4426950216293334961 ;  /* 0x3fb8aa3b040f7820 */ /* 0x000fe40000410000 */
[----:B------:R1:W2:Y:S01]  /*17e0*/  MUFU.EX2 R12, R26 ;  /* 0x0000001a000c7308 */ /* 0x0002a20000000800 */
[----:B------:R-:W3:Y:S07]  /*17f0*/  LDS R4, [R0+0x400] ;  /* 0x0004000000047984 */ /* 0x000eee0000000800 */
[----:B------:R-:W4:Y:S01]  /*1800*/  MUFU.EX2 R29, R29 ;  /* 0x0000001d001d7308 */ /* 0x000f220000000800 */
[----:B0-----:R-:W-:Y:S01]  /*1810*/  FADD.FTZ R3, R14, R3 ;  /* 0x000000030e037221 */ /* 0x001fe20000010000 */
[----:B-1----:R-:W0:Y:S04]  /*1820*/  LDS R26, [R0+0x600] ;  /* 0x00060000001a7984 */ /* 0x002e280000000800 */
[----:B------:R-:W-:Y:S02]  /*1830*/  STS [R0+-0x400], R14 ;  /* 0xfffc000e00007388 */ /* 0x000fe40000000800 */
[----:B------:R-:W1:Y:S01]  /*1840*/  MUFU.EX2 R15, R15 ;  /* 0x0000000f000f7308 */ /* 0x000e620000000800 */
[----:B--2---:R-:W-:Y:S01]  /*1850*/  FADD.FTZ R28, R3, R12 ;  /* 0x0000000c031c7221 */ /* 0x004fe20000010000 */
[----:B------:R-:W2:Y:S04]  /*1860*/  LDS R14, [R0+0xa00] ;  /* 0x000a0000000e7984 */ /* 0x000ea80000000800 */
[----:B------:R5:W-:Y:S01]  /*1870*/  STS [R0+-0x200], R12 ;  /* 0xfffe000c00007388 */ /* 0x000be20000000800 */
[----:B----4-:R-:W-:-:S03]  /*1880*/  FADD.FTZ R3, R28, R29 ;  /* 0x0000001d1c037221 */ /* 0x010fc60000010000 */
[----:B------:R-:W-:Y:S04]  /*1890*/  STS [R0], R29 ;  /* 0x0000001d00007388 */ /* 0x000fe80000000800 */
[----:B------:R-:W4:Y:S01]  /*18a0*/  LDS R28, [R0+0x800] ;  /* 0x00080000001c7984 */ /* 0x000f220000000800 */
[----:B-1----:R-:W-:-:S03]  /*18b0*/  FADD.FTZ R3, R3, R15 ;  /* 0x0000000f03037221 */ /* 0x002fc60000010000 */
[----:B------:R1:W-:Y:S01]  /*18c0*/  STS [R0+0x200], R15 ;  /* 0x0002000f00007388 */ /* 0x0003e20000000800 */
[----:B---3--:R-:W-:-:S04]  /*18d0*/  FADD.FTZ R4, -R11, R4 ;  /* 0x000000040b047221 */ /* 0x008fc80000010100 */
[----:B------:R-:W-:-:S04]  /*18e0*/  FMUL.FTZ R4, R4, 1.4426950216293334961 ;  /* 0x3fb8aa3b04047820 */ /* 0x000fc80000410000 */
[----:B-----5:R3:W5:Y:S01]  /*18f0*/  MUFU.EX2 R12, R4 ;  /* 0x00000004000c7308 */ /* 0x0207620000000800 */
[----:B0-----:R-:W-:-:S04]  /*1900*/  FADD.FTZ R26, -R11, R26 ;  /* 0x0000001a0b1a7221 */ /* 0x001fc80000010100 */
[----:B------:R-:W-:Y:S01]  /*1910*/  FMUL.FTZ R26, R26, 1.4426950216293334961 ;  /* 0x3fb8aa3b1a1a7820 */ /* 0x000fe20000410000 */
[----:B--2---:R-:W-:Y:S01]  /*1920*/  FADD.FTZ R14, -R11, R14 ;  /* 0x0000000e0b0e7221 */ /* 0x004fe20000010100 */
[----:B---3--:R-:W0:Y:S04]  /*1930*/  LDS R4, [R0+0xc00] ;  /* 0x000c000000047984 */ /* 0x008e280000000800 */
[----:B------:R-:W2:Y:S01]  /*1940*/  MUFU.EX2 R26, R26 ;  /* 0x0000001a001a7308 */ /* 0x000ea20000000800 */
[----:B-1----:R-:W-:Y:S02]  /*1950*/  FMUL.FTZ R15, R14, 1.4426950216293334961 ;  /* 0x3fb8aa3b0e0f7820 */ /* 0x002fe40000410000 */
[----:B------:R-:W1:Y:S01]  /*1960*/  LDS R14, [R0+0xe00] ;  /* 0x000e0000000e7984 */ /* 0x000e620000000800 */
[----:B-----5:R-:W-:-:S03]  /*1970*/  FADD.FTZ R3, R3, R12 ;  /* 0x0000000c03037221 */ /* 0x020fc60000010000 */
[----:B------:R-:W-:Y:S01]  /*1980*/  STS [R0+0x400], R12 ;  /* 0x0004000c00007388 */ /* 0x000fe20000000800 */
[----:B------:R-:W3:Y:S01]  /*1990*/  MUFU.EX2 R15, R15 ;  /* 0x0000000f000f7308 */ /* 0x000ee20000000800 */
[----:B----4-:R-:W-:Y:S02]  /*19a0*/  FADD.FTZ R28, -R11, R28 ;  /* 0x0000001c0b1c7221 */ /* 0x010fe40000010100 */
[----:B------:R-:W4:Y:S02]  /*19b0*/  LDS R12, [R0+0x1200] ;  /* 0x00120000000c7984 */ /* 0x000f240000000800 */
[----:B------:R-:W-:Y:S01]  /*19c0*/  FMUL.FTZ R29, R28, 1.4426950216293334961 ;  /* 0x3fb8aa3b1c1d7820 */ /* 0x000fe20000410000 */
[----:B--2---:R-:W-:Y:S01]  /*19d0*/  FADD.FTZ R28, R3, R26 ;  /* 0x0000001a031c7221 */ /* 0x004fe20000010000 */
[----:B------:R1:W-:Y:S04]  /*19e0*/  STS [R0+0x600], R26 ;  /* 0x0006001a00007388 */ /* 0x0003e80000000800 */
[----:B------:R-:W2:Y:S01]  /*19f0*/  MUFU.EX2 R29, R29 ;  /* 0x0000001d001d7308 */ /* 0x000ea20000000800 */
[----:B---3--:R3:W-:Y:S01]  /*1a00*/  STS [R0+0xa00], R15 ;  /* 0x000a000f00007388 */ /* 0x0087e20000000800 */
[----:B--2---:R-:W-:-:S03]  /*1a10*/  FADD.FTZ R3, R28, R29 ;  /* 0x0000001d1c037221 */ /* 0x004fc60000010000 */
[----:B------:R-:W-:Y:S01]  /*1a20*/  STS [R0+0x800], R29 ;  /* 0x0008001d00007388 */ /* 0x000fe20000000800 */
[----:B0-----:R-:W-:Y:S01]  /*1a30*/  FADD.FTZ R4, -R11, R4 ;  /* 0x000000040b047221 */ /* 0x001fe20000010100 */
[----:B------:R-:W-:Y:S02]  /*1a40*/  FADD.FTZ R3, R3, R15 ;  /* 0x0000000f03037221 */ /* 0x000fe40000010000 */
[----:B------:R-:W0:Y:S01]  /*1a50*/  LDS R28, [R0+0x1000] ;  /* 0x00100000001c7984 */ /* 0x000e220000000800 */
[----:B------:R-:W-:Y:S01]  /*1a60*/  FMUL.FTZ R4, R4, 1.4426950216293334961 ;  /* 0x3fb8aa3b04047820 */ /* 0x000fe20000410000 */
[----:B-1----:R-:W-:-:S03]  /*1a70*/  FADD.FTZ R26, -R11, R14 ;  /* 0x0000000e0b1a7221 */ /* 0x002fc60000010100 */
[----:B------:R1:W2:Y:S01]  /*1a80*/  MUFU.EX2 R14, R4 ;  /* 0x00000004000e7308 */ /* 0x0002a20000000800 */
[----:B------:R-:W-:Y:S01]  /*1a90*/  FMUL.FTZ R26, R26, 1.4426950216293334961 ;  /* 0x3fb8aa3b1a1a7820 */ /* 0x000fe20000410000 */
[----:B----4-:R-:W-:-:S06]  /*1aa0*/  FADD.FTZ R12, -R11, R12 ;  /* 0x0000000c0b0c7221 */ /* 0x010fcc0000010100 */
[----:B------:R-:W4:Y:S01]  /*1ab0*/  MUFU.EX2 R26, R26 ;  /* 0x0000001a001a7308 */ /* 0x000f220000000800 */
[----:B-1----:R-:W1:Y:S01]  /*1ac0*/  LDS R4, [R0+0x1400] ;  /* 0x0014000000047984 */ /* 0x002e620000000800 */
[----:B---3--:R-:W-:-:S03]  /*1ad0*/  FMUL.FTZ R15, R12, 1.4426950216293334961 ;  /* 0x3fb8aa3b0c0f7820 */ /* 0x008fc60000410000 */
[----:B------:R-:W3:Y:S03]  /*1ae0*/  LDS R12, [R0+0x1600] ;  /* 0x00160000000c7984 */ /* 0x000ee60000000800 */
[----:B------:R-:W5:Y:S01]  /*1af0*/  MUFU.EX2 R15, R15 ;  /* 0x0000000f000f7308 */ /* 0x000f620000000800 */
[----:B--2---:R-:W-:Y:S01]  /*1b00*/  FADD.FTZ R3, R3, R14 ;  /* 0x0000000e03037221 */ /* 0x004fe20000010000 */
[----:B------:R-:W-:Y:S04]  /*1b10*/  STS [R0+0xc00], R14 ;  /* 0x000c000e00007388 */ /* 0x000fe80000000800 */
[----:B------:R-:W2:Y:S04]  /*1b20*/  LDS R14, [R0+0x1a00] ;  /* 0x001a0000000e7984 */ /* 0x000ea80000000800 */
[----:B----4-:R4:W-:Y:S04]  /*1b30*/  STS [R0+0xe00], R26 ;  /* 0x000e001a00007388 */ /* 0x0109e80000000800 */
[----:B-----5:R-:W-:Y:S01]  /*1b40*/  STS [R0+0x1200], R15 ;  /* 0x0012000f00007388 */ /* 0x020fe20000000800 */
[----:B0-----:R-:W-:-:S04]  /*1b50*/  FADD.FTZ R28, -R11, R28 ;  /* 0x0000001c0b1c7221 */ /* 0x001fc80000010100 */
[----:B------:R-:W-:Y:S01]  /*1b60*/  FMUL.FTZ R29, R28, 1.4426950216293334961 ;  /* 0x3fb8aa3b1c1d7820 */ /* 0x000fe20000410000 */
[----:B------:R-:W-:-:S05]  /*1b70*/  FADD.FTZ R28, R3, R26 ;  /* 0x0000001a031c7221 */ /* 0x000fca0000010000 */
[----:B------:R-:W0:Y:S01]  /*1b80*/  MUFU.EX2 R29, R29 ;  /* 0x0000001d001d7308 */ /* 0x000e220000000800 */
[----:B-1----:R-:W-:-:S04]  /*1b90*/  FADD.FTZ R4, -R11, R4 ;  /* 0x000000040b047221 */ /* 0x002fc80000010100 */
[----:B------:R-:W-:Y:S01]  /*1ba0*/  FMUL.FTZ R4, R4, 1.4426950216293334961 ;  /* 0x3fb8aa3b04047820 */ /* 0x000fe20000410000 */
[----:B---3--:R-:W-:-:S04]  /*1bb0*/  FADD.FTZ R12, -R11, R12 ;  /* 0x0000000c0b0c7221 */ /* 0x008fc80000010100 */
[----:B----4-:R-:W-:Y:S01]  /*1bc0*/  FMUL.FTZ R26, R12, 1.4426950216293334961 ;  /* 0x3fb8aa3b0c1a7820 */ /* 0x010fe20000410000 */
[----:B------:R-:W1:Y:S01]  /*1bd0*/  MUFU.EX2 R4, R4 ;  /* 0x0000000400047308 */ /* 0x000e620000000800 */
[----:B0-----:R-:W-:Y:S01]  /*1be0*/  FADD.FTZ R3, R28, R29 ;  /* 0x0000001d1c037221 */ /* 0x001fe20000010000 */
[----:B--2---:R-:W-:Y:S01]  /*1bf0*/  FADD.FTZ R14, -R11, R14 ;  /* 0x0000000e0b0e7221 */ /* 0x004fe20000010100 */
[----:B------:R-:W0:Y:S02]  /*1c00*/  LDS R28, [R0+0x1800] ;  /* 0x00180000001c7984 */ /* 0x000e240000000800 */
[----:B------:R-:W-:Y:S01]  /*1c10*/  FADD.FTZ R3, R3, R15 ;  /* 0x0000000f03037221 */ /* 0x000fe20000010000 */
[----:B------:R-:W-:Y:S01]  /*1c20*/  FMUL.FTZ R14, R14, 1.4426950216293334961 ;  /* 0x3fb8aa3b0e0e7820 */ /* 0x000fe20000410000 */
[----:B------:R2:W-:Y:S05]  /*1c30*/  STS [R0+0x1000], R29 ;  /* 0x0010001d00007388 */ /* 0x0005ea0000000800 */
[----:B------:R-:W3:Y:S01]  /*1c40*/  MUFU.EX2 R14, R14 ;  /* 0x0000000e000e7308 */ /* 0x000ee20000000800 */
[----:B-1----:R-:W-:Y:S01]  /*1c50*/  FADD.FTZ R12, R3, R4 ;  /* 0x00000004030c7221 */ /* 0x002fe20000010000 */
[----:B------:R-:W-:Y:S06]  /*1c60*/  STS [R0+0x1400], R4 ;  /* 0x0014000400007388 */ /* 0x000fec0000000800 */
[----:B--2---:R-:W1:Y:S01]  /*1c70*/  MUFU.EX2 R29, R26 ;  /* 0x0000001a001d7308 */ /* 0x004e620000000800 */
[----:B---3--:R-:W-:Y:S01]  /*1c80*/  STS [R0+0x1a00], R14 ;  /* 0x001a000e00007388 */ /* 0x008fe20000000800 */
[----:B-1----:R-:W-:-:S03]  /*1c90*/  FADD.FTZ R12, R12, R29 ;  /* 0x0000001d0c0c7221 */ /* 0x002fc60000010000 */
[----:B------:R-:W-:Y:S01]  /*1ca0*/  STS [R0+0x1600], R29 ;  /* 0x0016001d00007388 */ /* 0x000fe20000000800 */
[----:B0-----:R-:W-:-:S04]  /*1cb0*/  FADD.FTZ R28, -R11, R28 ;  /* 0x0000001c0b1c7221 */ /* 0x001fc80000010100 */
[----:B------:R-:W-:-:S04]  /*1cc0*/  FMUL.FTZ R28, R28, 1.4426950216293334961 ;  /* 0x3fb8aa3b1c1c7820 */ /* 0x000fc80000410000 */
[----:B------:R-:W0:Y:S02]  /*1cd0*/  MUFU.EX2 R15, R28 ;  /* 0x0000001c000f7308 */ /* 0x000e240000000800 */
[----:B0-----:R-:W-:Y:S01]  /*1ce0*/  FADD.FTZ R12, R12, R15 ;  /* 0x0000000f0c0c7221 */ /* 0x001fe20000010000 */
[----:B------:R0:W-:Y:S03]  /*1cf0*/  STS [R0+0x1800], R15 ;  /* 0x0018000f00007388 */ /* 0x0001e60000000800 */
[----:B------:R-:W-:Y:S01]  /*1d00*/  FADD.FTZ R3, R12, R14 ;  /* 0x0000000e0c037221 */ /* 0x000fe20000010000 */
[----:B0-----:R-:W-:Y:S01]  /*1d10*/  VIADD R0, R0, 0x2000 ;  /* 0x0000200000007836 */ /* 0x001fe20000000000 */
[----:B------:R-:W-:Y:S06]  /*1d20*/  @!P3 BRA `(.L_x_2080) ;  /* 0xfffffff80070b947 */ /* 0x000fec000383ffff */
.L_x_2079:
[----:B------:R-:W-:Y:S05]  /*1d30*/  BSYNC B1 ;  /* 0x0000000000017941 */ /* 0x000fea0003800000 */
.L_x_2078:
        /* <DEDUP_REMOVED lines=8> */
[----:B------:R-:W2:Y:S01]  /*1dc0*/  LDS R14, [R0] ;  /* 0x00000000000e7984 */ /* 0x000ea20000000800 */
[----:B0-----:R-:W-:-:S04]  /*1dd0*/  FADD.FTZ R4, -R11, R4 ;  /* 0x000000040b047221 */ /* 0x001fc80000010100 */
[----:B------:R-:W-:Y:S01]  /*1de0*/  FMUL.FTZ R15, R4, 1.4426950216293334961 ;  /* 0x3fb8aa3b040f7820 */ /* 0x000fe20000410000 */
[C---:B-1----:R-:W-:Y:S01]  /*1df0*/  FADD.FTZ R12, -R11.reuse, R12 ;  /* 0x0000000c0b0c7221 */ /* 0x042fe20000010100 */
[----:B------:R-:W0:Y:S01]  /*1e00*/  LDS R4, [R0+0x400] ;  /* 0x0004000000047984 */ /* 0x000e220000000800 */
[----:B--2---:R-:W-:Y:S02]  /*1e10*/  FADD.FTZ R14, -R11, R14 ;  /* 0x0000000e0b0e7221 */ /* 0x004fe40000010100 */
[----:B------:R-:W-:Y:S01]  /*1e20*/  FMUL.FTZ R29, R12, 1.4426950216293334961 ;  /* 0x3fb8aa3b0c1d7820 */ /* 0x000fe20000410000 */
[----:B------:R-:W1:Y:S01]  /*1e30*/  MUFU.EX2 R15, R15 ;  /* 0x0000000f000f7308 */ /* 0x000e620000000800 */
[----:B------:R-:W2:Y:S01]  /*1e40*/  LDS R12, [R0+0x200] ;  /* 0x00020000000c7984 */ /* 0x000ea20000000800 */
[----:B------:R-:W-:-:S03]  /*1e50*/  FMUL.FTZ R13, R14, 1.4426950216293334961 ;  /* 0x3fb8aa3b0e0d7820 */ /* 0x000fc60000410000 */
[----:B------:R-:W3:Y:S03]  /*1e60*/  LDS R14, [R0+0x600] ;  /* 0x00060000000e7984 */ /* 0x000ee60000000800 */
[----:B------:R-:W4:Y:S08]  /*1e70*/  MUFU.EX2 R29, R29 ;  /* 0x0000001d001d7308 */ /* 0x000f300000000800 */
[----:B------:R-:W5:Y:S01]  /*1e80*/  MUFU.EX2 R13, R13 ;  /* 0x0000000d000d7308 */ /* 0x000f620000000800 */
[----:B-1----:R-:W-:Y:S01]  /*1e90*/  FADD.FTZ R26, R3, R15 ;  /* 0x0000000f031a7221 */ /* 0x002fe20000010000 */
[----:B------:R0:W-:Y:S03]  /*1ea0*/  STS [R0+-0x400], R15 ;  /* 0xfffc000f00007388 */ /* 0x0001e60000000800 */
[----:B----4-:R-:W-:Y:S01]  /*1eb0*/  FADD.FTZ R28, R26, R29 ;  /* 0x0000001d1a1c7221 */ /* 0x010fe20000010000 */
[----:B------:R-:W-:Y:S04]  /*1ec0*/  STS [R0+-0x200], R29 ;  /* 0xfffe001d00007388 */ /* 0x000fe80000000800 */
[----:B------:R-:W1:Y:S01]  /*1ed0*/  LDS R26, [R0+0x800] ;  /* 0x00080000001a7984 */ /* 0x000e620000000800 */
[----:B-----5:R-:W-:-:S03]  /*1ee0*/  FADD.FTZ R3, R28, R13 ;  /* 0x0000000d1c037221 */ /* 0x020fc60000010000 */
[----:B------:R4:W-:Y:S01]  /*1ef0*/  STS [R0], R13 ;  /* 0x0000000d00007388 */ /* 0x0009e20000000800 */
[----:B0-----:R-:W-:-:S03]  /*1f00*/  FADD.FTZ R15, -R11, R4 ;  /* 0x000000040b0f7221 */ /* 0x001fc60000010100 */
[----:B------:R-:W0:Y:S01]  /*1f10*/  LDS R28, [R0+0xa00] ;  /* 0x000a0000001c7984 */ /* 0x000e220000000800 */
[----:B------:R-:W-:Y:S01]  /*1f20*/  FMUL.FTZ R15, R15, 1.4426950216293334961 ;  /* 0x3fb8aa3b0f0f7820 */ /* 0x000fe20000410000 */
[----:B--2---:R-:W-:-:S04]  /*1f30*/  FADD.FTZ R12, -R11, R12 ;  /* 0x0000000c0b0c7221 */ /* 0x004fc80000010100 */
[----:B------:R-:W-:Y:S01]  /*1f40*/  FMUL.FTZ R12, R12, 1.4426950216293334961 ;  /* 0x3fb8aa3b0c0c7820 */ /* 0x000fe20000410000 */
[----:B---3--:R-:W-:Y:S01]  /*1f50*/  FADD.FTZ R14, -R11, R14 ;  /* 0x0000000e0b0e7221 */ /* 0x008fe20000010100 */
[----:B------:R-:W2:Y:S03]  /*1f60*/  MUFU.EX2 R15, R15 ;  /* 0x0000000f000f7308 */ /* 0x000ea60000000800 */
[----:B------:R-:W-:-:S05]  /*1f70*/  FMUL.FTZ R14, R14, 1.4426950216293334961 ;  /* 0x3fb8aa3b0e0e7820 */ /* 0x000fca0000410000 */
[----:B------:R-:W3:Y:S08]  /*1f80*/  MUFU.EX2 R4, R12 ;  /* 0x0000000c00047308 */ /* 0x000ef00000000800 */
[----:B----4-:R3:W4:Y:S01]  /*1f90*/  MUFU.EX2 R13, R14 ;  /* 0x0000000e000d7308 */ /* 0x0107220000000800 */
[----:B--2---:R-:W-:Y:S01]  /*1fa0*/  STS [R0+0x400], R15 ;  /* 0x0004000f00007388 */ /* 0x004fe20000000800 */
[----:B-1----:R-:W-:Y:S01]  /*1fb0*/  FADD.FTZ R26, -R11, R26 ;  /* 0x0000001a0b1a7221 */ /* 0x002fe20000010100 */
[----:B---3--:R-:W-:-:S02]  /*1fc0*/  FADD.FTZ R14, R3, R4 ;  /* 0x00000004030e7221 */ /* 0x008fc40000010000 */
[----:B------:R-:W-:Y:S01]  /*1fd0*/  STS [R0+0x200], R4 ;  /* 0x0002000400007388 */ /* 0x000fe20000000800 */
[----:B------:R-:W-:Y:S01]  /*1fe0*/  FMUL.FTZ R26, R26, 1.4426950216293334961 ;  /* 0x3fb8aa3b1a1a7820 */ /* 0x000fe20000410000 */
[----:B------:R-:W-:Y:S01]  /*1ff0*/  FADD.FTZ R14, R14, R15 ;  /* 0x0000000f0e0e7221 */ /* 0x000fe20000010000 */
[----:B0-----:R-:W-:Y:S02]  /*2000*/  FADD.FTZ R28, -R11, R28 ;  /* 0x0000001c0b1c7221 */ /* 0x001fe40000010100 */
[----:B------:R-:W0:Y:S01]  /*2010*/  MUFU.EX2 R12, R26 ;  /* 0x0000001a000c7308 */ /* 0x000e220000000800 */
[----:B----4-:R-:W-:Y:S01]  /*2020*/  FADD.FTZ R3, R14, R13 ;  /* 0x0000000d0e037221 */ /* 0x010fe20000010000 */
[----:B------:R-:W-:Y:S01]  /*2030*/  STS [R0+0x600], R13 ;  /* 0x0006000d00007388 */ /* 0x000fe20000000800 */
[----:B------:R-:W-:-:S05]  /*2040*/  FMUL.FTZ R28, R28, 1.4426950216293334961 ;  /* 0x3fb8aa3b1c1c7820 */ /* 0x000fca0000410000 */
[----:B------:R-:W1:Y:S01]  /*2050*/  MUFU.EX2 R29, R28 ;  /* 0x0000001c001d7308 */ /* 0x000e620000000800 */
[----:B0-----:R-:W-:Y:S01]  /*2060*/  FADD.FTZ R14, R3, R12 ;  /* 0x0000000c030e7221 */ /* 0x001fe20000010000 */
[----:B------:R-:W-:Y:S04]  /*2070*/  STS [R0+0x800], R12 ;  /* 0x0008000c00007388 */ /* 0x000fe80000000800 */
[----:B-1----:R0:W-:Y:S01]  /*2080*/  STS [R0+0xa00], R29 ;  /* 0x000a001d00007388 */ /* 0x0021e20000000800 */
[----:B------:R-:W-:Y:S01]  /*2090*/  FADD.FTZ R3, R14, R29 ;  /* 0x0000001d0e037221 */ /* 0x000fe20000010000 */
[----:B0-----:R-:W-:-:S07]  /*20a0*/  VIADD R0, R0, 0x1000 ;  /* 0x0000100000007836 */ /* 0x001fce0000000000 */
.L_x_2082:
[----:B------:R-:W-:Y:S05]  /*20b0*/  BSYNC B1 ;  /* 0x0000000000017941 */ /* 0x000fea0003800000 */
.L_x_2081:
        /* <DEDUP_REMOVED lines=26> */
.L_x_2074:
[----:B------:R-:W-:Y:S05]  /*2260*/  BSYNC B0 ;  /* 0x0000000000007941 */ /* 0x000fea0003800000 */
.L_x_2073:
        /* <DEDUP_REMOVED lines=14> */
[----:B------:R-:W-:-:S04]  /*2350*/  @!P3 MOV R13, 0x400 ;  /* 0x00000400000db802 */ /* 0x000fc80000000f00 */
[----:B------:R-:W-:Y:S01]  /*2360*/  @!P3 IADD3 R13, R13, 0x40, RZ ;  /* 0x000000400d0db810 */ /* 0x000fe20007ffe0ff */
[----:B-1----:R-:W-:-:S05]  /*2370*/  FADD.FTZ R4, R14, R15 ;  /* 0x0000000f0e047221 */ /* 0x002fca0000010000 */
[----:B------:R-:W1:Y:S01]  /*2380*/  SHFL.BFLY PT, R3, R4, 0x1, 0x1f ;  /* 0x0c201f0004037f89 */ /* 0x000e6200000e0000 */
[----:B--2---:R-:W-:Y:S02]  /*2390*/  @!P0 LEA R29, R29, R12, 0x18 ;  /* 0x0000000c1d1d8211 */ /* 0x004fe400078ec0ff */
[----:B------:R-:W-:Y:S02]  /*23a0*/  @!P0 SHF.R.U32.HI R12, RZ, 0x3, R16 ;  /* 0x00000003ff0c8819 */ /* 0x000fe40000011610 */
[----:B---3--:R-:W-:Y:S02]  /*23b0*/  @!P3 LEA R13, R2, R13, 0x18 ;  /* 0x0000000d020db211 */ /* 0x008fe400078ec0ff */
[----:B------:R-:W-:-:S03]  /*23c0*/  @!P0 LOP3.LUT R12, R12, 0x1ffffffc, RZ, 0xc0, !PT ;  /* 0x1ffffffc0c0c8812 */ /* 0x000fc600078ec0ff */
[----:B------:R-:W-:Y:S02]  /*23d0*/  @!P3 IMAD R0, R0, 0x4, R13 ;  /* 0x000000040000b824 */ /* 0x000fe400078e020d */
[----:B------:R-:W-:Y:S02]  /*23e0*/  @!P0 IMAD.IADD R12, R29, 0x1, R12 ;  /* 0x000000011d0c8824 */ /* 0x000fe400078e020c */
        /* <DEDUP_REMOVED lines=10> */
[----:B------:R-:W-:Y:S01]  /*2490*/  LOP3.LUT R8, RZ, R8, RZ, 0x33, !PT ;  /* 0x00000008ff087212 */ /* 0x000fe200078e33ff */
[----:B------:R-:W-:Y:S01]  /*24a0*/  BSSY B1, `(.L_x_2085) ;  /* 0x000001d000017945 */ /* 0x000fe20003800000 */
[----:B------:R-:W-:Y:S01]  /*24b0*/  IADD3 R3, -R10, RZ, RZ ;  /* 0x000000ff0a037210 */ /* 0x000fe20007ffe1ff */
[----:B------:R-:W-:Y:S01]  /*24c0*/  IMAD.MOV.U32 R4, RZ, RZ, R16 ;  /* 0x000000ffff047224 */ /* 0x000fe200078e0010 */
[----:B------:R-:W-:Y:S02]  /*24d0*/  LOP3.LUT R0, RZ, R25, RZ, 0x33, !PT ;  /* 0x00000019ff007212 */ /* 0x000fe400078e33ff */
[----:B------:R-:W-:-:S04]  /*24e0*/  VIADDMNMX R3, R3, 0xffffffdf, R8, !PT ;  /* 0xffffffdf03037846 */ /* 0x000fc80007800108 */
        /* <DEDUP_REMOVED lines=16> */
.L_x_2087:
        /* <DEDUP_REMOVED lines=8> */
.L_x_2086:
[----:B------:R-:W-:Y:S05]  /*2670*/  BSYNC B1 ;  /* 0x0000000000017941 */ /* 0x000fea0003800000 */
.L_x_2085:
        /* <DEDUP_REMOVED lines=14> */
.L_x_2090:
[----:B------:R-:W1:Y:S01]  /*2760*/  LDS R9, [R2+-0x400] ;  /* 0xfffc000002097984 */ /* 0x000e620000000800 */
[----:B------:R-:W-:-:S03]  /*2770*/  VIADD R4, R4, 0x800 ;  /* 0x0000080004047836 */ /* 0x000fc60000000000 */
[----:B------:R-:W2:Y:S02]  /*2780*/  LDS R15, [R2+-0x200] ;  /* 0xfffe0000020f7984 */ /* 0x000ea40000000800 */
[----:B------:R-:W-:Y:S02]  /*2790*/  ISETP.GE.AND P2, PT, R4, R3, PT ;  /* 0x000000030400720c */ /* 0x000fe40003f46270 */
[----:B------:R-:W3:Y:S04]  /*27a0*/  LDS R25, [R2] ;  /* 0x0000000002197984 */ /* 0x000ee80000000800 */
[----:B------:R-:W4:Y:S04]  /*27b0*/  LDS R8, [R2+0x200] ;  /* 0x0002000002087984 */ /* 0x000f280000000800 */
[----:B------:R-:W5:Y:S01]  /*27c0*/  LDS R12, [R2+0xe00] ;  /* 0x000e0000020c7984 */ /* 0x000f620000000800 */
[----:B-1----:R-:W-:-:S03]  /*27d0*/  FMUL.FTZ R29, R9, R0 ;  /* 0x00000000091d7220 */ /* 0x002fc60000410000 */
[----:B------:R-:W1:Y:S01]  /*27e0*/  LDS R9, [R2+0x400] ;  /* 0x0004000002097984 */ /* 0x000e620000000800 */
[----:B--2---:R-:W-:-:S03]  /*27f0*/  FMUL.FTZ R14, R15, R0 ;  /* 0x000000000f0e7220 */ /* 0x004fc60000410000 */
[----:B------:R-:W2:Y:S01]  /*2800*/  LDS R15, [R2+0x800] ;  /* 0x00080000020f7984 */ /* 0x000ea20000000800 */
[----:B---3--:R-:W-:-:S03]  /*2810*/  FMUL.FTZ R26, R25, R0 ;  /* 0x00000000191a7220 */ /* 0x008fc60000410000 */
[----:B------:R-:W3:Y:S01]  /*2820*/  LDS R25, [R2+0x600] ;  /* 0x0006000002197984 */ /* 0x000ee20000000800 */
[----:B----4-:R-:W-:-:S03]  /*2830*/  FMUL.FTZ R28, R8, R0 ;  /* 0x00000000081c7220 */ /* 0x010fc60000410000 */
[----:B------:R-:W-:Y:S01]  /*2840*/  STS [R2+-0x400], R29 ;  /* 0xfffc001d02007388 */ /* 0x000fe20000000800 */
[----:B-----5:R-:W-:-:S03]  /*2850*/  FMUL.FTZ R12, R12, R0 ;  /* 0x000000000c0c7220 */ /* 0x020fc60000410000 */
[----:B------:R-:W4:Y:S04]  /*2860*/  LDS R29, [R2+0xc00] ;  /* 0x000c0000021d7984 */ /* 0x000f280000000800 */
[----:B------:R4:W-:Y:S04]  /*2870*/  STS [R2+-0x200], R14 ;  /* 0xfffe000e02007388 */ /* 0x0009e80000000800 */
[----:B------:R-:W-:Y:S04]  /*2880*/  STS [R2], R26 ;  /* 0x0000001a02007388 */ /* 0x000fe80000000800 */
[----:B------:R-:W-:Y:S04]  /*2890*/  STS [R2+0x200], R28 ;  /* 0x0002001c02007388 */ /* 0x000fe80000000800 */
[----:B------:R-:W5:Y:S04]  /*28a0*/  LDS R8, [R2+0xa00] ;  /* 0x000a000002087984 */ /* 0x000f680000000800 */
[----:B------:R-:W0:Y:S01]  /*28b0*/  LDS R26, [R2+0x1400] ;  /* 0x00140000021a7984 */ /* 0x000e220000000800 */
[----:B-1----:R-:W-:-:S03]  /*28c0*/  FMUL.FTZ R9, R9, R0 ;  /* 0x0000000009097220 */ /* 0x002fc60000410000 */
[----:B------:R-:W1:Y:S01]  /*28d0*/  LDS R28, [R2+0x1600] ;  /* 0x00160000021c7984 */ /* 0x000e620000000800 */
[----:B--2---:R-:W-:-:S03]  /*28e0*/  FMUL.FTZ R15, R15, R0 ;  /* 0x000000000f0f7220 */ /* 0x004fc60000410000 */
[----:B------:R-:W-:Y:S01]  /*28f0*/  STS [R2+0x400], R9 ;  /* 0x0004000902007388 */ /* 0x000fe20000000800 */
[----:B---3--:R-:W-:-:S03]  /*2900*/  FMUL.FTZ R25, R25, R0 ;  /* 0x0000000019197220 */ /* 0x008fc60000410000 */
[----:B------:R-:W-:Y:S04]  /*2910*/  STS [R2+0x800], R15 ;  /* 0x0008000f02007388 */ /* 0x000fe80000000800 */
[----:B------:R-:W-:Y:S01]  /*2920*/  STS [R2+0x600], R25 ;  /* 0x0006001902007388 */ /* 0x000fe20000000800 */
[----:B----4-:R-:W-:-:S03]  /*2930*/  FMUL.FTZ R14, R29, R0 ;  /* 0x000000001d0e7220 */ /* 0x010fc60000410000 */
[----:B------:R-:W2:Y:S04]  /*2940*/  LDS R9, [R2+0x1000] ;  /* 0x0010000002097984 */ /* 0x000ea80000000800 */
[----:B------:R-:W3:Y:S04]  /*2950*/  LDS R15, [R2+0x1200] ;  /* 0x00120000020f7984 */ /* 0x000ee80000000800 */
[----:B------:R-:W4:Y:S04]  /*2960*/  LDS R29, [R2+0x1800] ;  /* 0x00180000021d7984 */ /* 0x000f280000000800 */
[----:B------:R-:W4:Y:S01]  /*2970*/  LDS R25, [R2+0x1a00] ;  /* 0x001a000002197984 */ /* 0x000f220000000800 */
[----:B-----5:R-:W-:-:S03]  /*2980*/  FMUL.FTZ R8, R8, R0 ;  /* 0x0000000008087220 */ /* 0x020fc60000410000 */
[----:B------:R-:W-:Y:S01]  /*2990*/  STS [R2+0xc00], R14 ;  /* 0x000c000e02007388 */ /* 0x000fe20000000800 */
[----:B0-----:R-:W-:-:S03]  /*29a0*/  FMUL.FTZ R26, R26, R0 ;  /* 0x000000001a1a7220 */ /* 0x001fc60000410000 */
[----:B------:R-:W-:Y:S01]  /*29b0*/  STS [R2+0xa00], R8 ;  /* 0x000a000802007388 */ /* 0x000fe20000000800 */
[----:B-1----:R-:W-:-:S03]  /*29c0*/  FMUL.FTZ R28, R28, R0 ;  /* 0x000000001c1c7220 */ /* 0x002fc60000410000 */
[----:B------:R-:W-:Y:S04]  /*29d0*/  STS [R2+0xe00], R12 ;  /* 0x000e000c02007388 */ /* 0x000fe80000000800 */
[----:B------:R-:W-:Y:S04]  /*29e0*/  STS [R2+0x1400], R26 ;  /* 0x0014001a02007388 */ /* 0x000fe80000000800 */
[----:B------:R-:W-:Y:S01]  /*29f0*/  STS [R2+0x1600], R28 ;  /* 0x0016001c02007388 */ /* 0x000fe20000000800 */
[-C--:B--2---:R-:W-:Y:S01]  /*2a00*/  FMUL.FTZ R9, R9, R0.reuse ;  /* 0x0000000009097220 */ /* 0x084fe20000410000 */
[----:B---3--:R-:W-:-:S04]  /*2a10*/  FMUL.FTZ R15, R15, R0 ;  /* 0x000000000f0f7220 */ /* 0x008fc80000410000 */
[----:B------:R-:W-:Y:S01]  /*2a20*/  STS [R2+0x1000], R9 ;  /* 0x0010000902007388 */ /* 0x000fe20000000800 */
[----:B----4-:R-:W-:-:S03]  /*2a30*/  FMUL.FTZ R29, R29, R0 ;  /* 0x000000001d1d7220 */ /* 0x010fc60000410000 */
[----:B------:R-:W-:Y:S01]  /*2a40*/  STS [R2+0x1200], R15 ;  /* 0x0012000f02007388 */ /* 0x000fe20000000800 */
[----:B------:R-:W-:-:S03]  /*2a50*/  FMUL.FTZ R25, R25, R0 ;  /* 0x0000000019197220 */ /* 0x000fc60000410000 */
[----:B------:R-:W-:Y:S04]  /*2a60*/  STS [R2+0x1800], R29 ;  /* 0x0018001d02007388 */ /* 0x000fe80000000800 */
[----:B------:R0:W-:Y:S02]  /*2a70*/  STS [R2+0x1a00], R25 ;  /* 0x001a001902007388 */ /* 0x0001e40000000800 */
[----:B0-----:R-:W-:Y:S01]  /*2a80*/  VIADD R2, R2, 0x2000 ;  /* 0x0000200002027836 */ /* 0x001fe20000000000 */
[----:B------:R-:W-:Y:S06]  /*2a90*/  @!P2 BRA `(.L_x_2090) ;  /* 0xfffffffc0030a947 */ /* 0x000fec000383ffff */
.L_x_2089:
[----:B------:R-:W-:Y:S05]  /*2aa0*/  BSYNC B1 ;  /* 0x0000000000017941 */ /* 0x000fea0003800000 */
.L_x_2088:
        /* <DEDUP_REMOVED lines=16> */
[----:B------:R5:W-:Y:S01]  /*2bb0*/  STS [R2+-0x400], R25 ;  /* 0xfffc001902007388 */ /* 0x000be20000000800 */
        /* <DEDUP_REMOVED lines=9> */
[----:B------:R-:W-:Y:S04]  /*2c50*/  STS [R2+0x600], R15 ;  /* 0x0006000f02007388 */ /* 0x000fe80000000800 */
[----:B------:R-:W-:Y:S01]  /*2c60*/  STS [R2+0x800], R9 ;  /* 0x0008000902007388 */ /* 0x000fe20000000800 */
[----:B-1----:R-:W-:-:S05]  /*2c70*/  FMUL.FTZ R3, R3, R0 ;  /* 0x0000000003037220 */ /* 0x002fca0000410000 */
[----:B------:R0:W-:Y:S02]  /*2c80*/  STS [R2+0xa00], R3 ;  /* 0x000a000302007388 */ /* 0x0001e40000000800 */
[----:B0-----:R-:W-:-:S07]  /*2c90*/  VIADD R2, R2, 0x1000 ;  /* 0x0000100002027836 */ /* 0x001fce0000000000 */
.L_x_2092:
[----:B------:R-:W-:Y:S05]  /*2ca0*/  BSYNC B1 ;  /* 0x0000000000017941 */ /* 0x000fea0003800000 */
.L_x_2091:
        /* <DEDUP_REMOVED lines=14> */
.L_x_2084:
[----:B------:R-:W-:Y:S05]  /*2d90*/  BSYNC B0 ;  /* 0x0000000000007941 */ /* 0x000fea0003800000 */
.L_x_2083:
        /* <DEDUP_REMOVED lines=22> */
.L_x_2094:
[----:B------:R-:W-:Y:S05]  /*2f00*/  BSYNC B0 ;  /* 0x0000000000007941 */ /* 0x000fea0003800000 */
.L_x_2093:
[----:B------:R-:W-:Y:S04]  /*2f10*/  BSSY B6, `(.L_x_2095) ;  /* 0x000003c000067945 */ /* 0x000fe80003800000 */
[----:B------:R-:W-:Y:S05]  /*2f20*/  @P1 BRA `(.L_x_2096) ;  /* 0x0000000000e81947 */ /* 0x000fea0003800000 */
[----:B------:R-:W4:Y:S01]  /*2f30*/  LDC R12, c[0x0][0x290] ;  /* 0x0000a400ff0c7b82 */ /* 0x000f220000000800 */
[----:B--2---:R-:W2:Y:S01]  /*2f40*/  I2F.RP R9, R20 ;  /* 0x0000001400097306 */ /* 0x004ea20000209400 */
[----:B---3--:R-:W-:Y:S01]  /*2f50*/  IMAD.MOV.U32 R2, RZ, RZ, RZ ;  /* 0x000000ffff027224 */ /* 0x008fe200078e00ff */
[----:B------:R-:W-:Y:S02]  /*2f60*/  ULDC UR4, c[0x0][0x28c] ;  /* 0x0000a30000047ab9 */ /* 0x000fe40000000800 */
[----:B------:R-:W-:-:S03]  /*2f70*/  VIADD R19, R19, -UR4 ;  /* 0x8000000413137c36 */ /* 0x000fc60008000000 */
[----:B-1----:R-:W1:Y:S01]  /*2f80*/  LDC R0, c[0x0][0x294] ;  /* 0x0000a500ff007b82 */ /* 0x002e620000000800 */
[----:B--2---:R-:W2:Y:S01]  /*2f90*/  MUFU.RCP R9, R9 ;  /* 0x0000000900097308 */ /* 0x004ea20000001000 */
[----:B----4-:R-:W-:Y:S02]  /*2fa0*/  IABS R8, R12 ;  /* 0x0000000c00087213 */ /* 0x010fe40000000000 */
[----:B------:R-:W-:-:S05]  /*2fb0*/  ISETP.NE.AND P1, PT, R12, RZ, PT ;  /* 0x000000ff0c00720c */ /* 0x000fca0003f25270 */
[----:B------:R-:W3:Y:S01]  /*2fc0*/  I2F.RP R13, R8 ;  /* 0x00000008000d7306 */ /* 0x000ee20000209400 */
[----:B-1----:R-:W-:Y:S01]  /*2fd0*/  ISETP.NE.AND P2, PT, R0, RZ, PT ;  /* 0x000000ff0000720c */ /* 0x002fe20003f45270 */
[----:B--2---:R-:W-:-:S06]  /*2fe0*/  VIADD R3, R9, 0xffffffe ;  /* 0x0ffffffe09037836 */ /* 0x004fcc0000000000 */
[----:B------:R-:W0:Y:S08]  /*2ff0*/  F2I.FTZ.U32.TRUNC.NTZ R3, R3 ;  /* 0x0000000300037305 */ /* 0x000e30000021f000 */
[----:B---3--:R-:W1:Y:S01]  /*3000*/  MUFU.RCP R13, R13 ;  /* 0x0000000d000d7308 */ /* 0x008e620000001000 */
[----:B0-----:R-:W-:-:S05]  /*3010*/  IADD3 R11, RZ, -R3, RZ ;  /* 0x80000003ff0b7210 */ /* 0x001fca0007ffe0ff */
[----:B------:R-:W-:-:S04]  /*3020*/  IMAD R11, R11, R20, RZ ;  /* 0x000000140b0b7224 */ /* 0x000fc800078e02ff */
[----:B------:R-:W-:-:S04]  /*3030*/  IMAD.HI.U32 R2, R3, R11, R2 ;  /* 0x0000000b03027227 */ /* 0x000fc800078e0002 */
[----:B-1----:R-:W-:-:S04]  /*3040*/  VIADD R4, R13, 0xffffffe ;  /* 0x0ffffffe0d047836 */ /* 0x002fc80000000000 */
[----:B------:R0:W1:Y:S02]  /*3050*/  F2I.FTZ.U32.TRUNC.NTZ R5, R4 ;  /* 0x0000000400057305 */ /* 0x000064000021f000 */
[----:B0-----:R-:W-:Y:S01]  /*3060*/  HFMA2.MMA R4, -RZ, RZ, 0, 0 ;  /* 0x00000000ff047435 */ /* 0x001fe200000001ff */
[----:B-1----:R-:W-:-:S04]  /*3070*/  IMAD.MOV R9, RZ, RZ, -R5 ;  /* 0x000000ffff097224 */ /* 0x002fc800078e0a05 */
[----:B------:R-:W-:Y:S01]  /*3080*/  IMAD R3, R9, R8, RZ ;  /* 0x0000000809037224 */ /* 0x000fe200078e02ff */
[----:B------:R-:W-:-:S04]  /*3090*/  IABS R9, R0 ;  /* 0x0000000000097213 */ /* 0x000fc80000000000 */
[----:B------:R-:W-:-:S04]  /*30a0*/  IMAD.HI.U32 R4, R5, R3, R4 ;  /* 0x0000000305047227 */ /* 0x000fc800078e0004 */
[----:B------:R-:W-:-:S07]  /*30b0*/  IMAD.MOV.U32 R3, RZ, RZ, R9 ;  /* 0x000000ffff037224 */ /* 0x000fce00078e0009 */
.L_x_2098:
        /* <DEDUP_REMOVED lines=33> */
.L_x_2096:
[----:B------:R-:W-:Y:S05]  /*32d0*/  BSYNC B6 ;  /* 0x0000000000067941 */ /* 0x000fea0003800000 */
.L_x_2095:
[----:B------:R-:W-:-:S03]  /*32e0*/  UMOV UR4, 0xffffffff ;  /* 0xffffffff00047882 */ /* 0x000fc60000000000 */
[----:B------:R-:W-:Y:S05]  /*32f0*/  BRA.DIV UR4, `(.L_x_2099) ;  /* 0x0000000a04107947 */ /* 0x000fea000b800000 */
[----:B-1----:R-:W-:Y:S01]  /*3300*/  IMAD.MOV.U32 R0, RZ, RZ, RZ ;  /* 0x000000ffff007224 */ /* 0x002fe200078e00ff */
[----:B------:R-:W-:-:S03]  /*3310*/  HFMA2.MMA R14, -RZ, RZ, 0, 0 ;  /* 0x00000000ff0e7435 */ /* 0x000fc600000001ff */
[----:B------:R-:W-:-:S08]  /*3320*/  FADD.FTZ R0, RZ, R0 ;  /* 0x00000000ff007221 */ /* 0x000fd00000010000 */
.L_x_2112:
[----:B------:R-:W-:Y:S05]  /*3330*/  WARPSYNC.ALL ;  /* 0x0000000000007948 */ /* 0x000fea0003800000 */
[----:B------:R-:W1:Y:S08]  /*3340*/  S2UR UR5, SR_CgaCtaId ;  /* 0x00000000000579c3 */ /* 0x000e700000008800 */
[----:B------:R-:W-:Y:S01]  /*3350*/  BAR.SYNC.DEFER_BLOCKING 0x0 ;  /* 0x0000000000007b1d */ /* 0x000fe20000010000 */
[----:B--23--:R-:W-:Y:S01]  /*3360*/  LOP3.LUT R2, R6, 0x1, RZ, 0xc0, !PT ;  /* 0x0000000106027812 */ /* 0x00cfe200078ec0ff */
[C---:B------:R-:W-:Y:S01]  /*3370*/  VIADD R4, R16.reuse, 0x1f ;  /* 0x0000001f10047836 */ /* 0x040fe20000000000 */
[----:B------:R-:W-:-:S02]  /*3380*/  LOP3.LUT R3, R16, 0xffffffc0, RZ, 0xc0, !PT ;  /* 0xffffffc010037812 */ /* 0x000fc400078ec0ff */
[----:B------:R-:W-:Y:S01]  /*3390*/  ISETP.NE.AND P0, PT, R2, RZ, PT ;  /* 0x000000ff0200720c */ /* 0x000fe20003f05270 */
[----:B------:R-:W-:Y:S01]  /*33a0*/  UMOV UR4, 0x400 ;  /* 0x0000040000047882 */ /* 0x000fe20000000000 */
[----:B------:R-:W-:Y:S01]  /*33b0*/  LEA.HI R2, R6, R6, RZ, 0x1 ;  /* 0x0000000606027211 */ /* 0x000fe200078f08ff */
[----:B------:R-:W-:Y:S01]  /*33c0*/  UIADD3 UR4, UR4, 0x60, URZ ;  /* 0x0000006004047890 */ /* 0x000fe2000fffe03f */
[----:B------:R-:W-:Y:S01]  /*33d0*/  ISETP.NE.OR P5, PT, R3, 0x40, P0 ;  /* 0x000000400300780c */ /* 0x000fe200007a5670 */
[----:B------:R-:W-:Y:S01]  /*33e0*/  BSSY B0, `(.L_x_2100) ;  /* 0x0000013000007945 */ /* 0x000fe20003800000 */
[----:B------:R-:W-:Y:S02]  /*33f0*/  SHF.R.S32.HI R2, RZ, 0x1, R2 ;  /* 0x00000001ff027819 */ /* 0x000fe40000011402 */
[C---:B------:R-:W-:Y:S02]  /*3400*/  ISETP.GT.OR P1, PT, R16.reuse, 0x3f, P0 ;  /* 0x0000003f1000780c */ /* 0x040fe40000724670 */
[----:B------:R-:W-:-:S02]  /*3410*/  LOP3.LUT R3, R16, 0xffffffe0, RZ, 0xc0, !PT ;  /* 0xffffffe010037812 */ /* 0x000fc400078ec0ff */
[----:B------:R-:W-:Y:S02]  /*3420*/  LEA R7, R7, R2, 0x5 ;  /* 0x0000000207077211 */ /* 0x000fe400078e28ff */
[----:B------:R-:W-:Y:S01]  /*3430*/  ISETP.NE.OR P4, PT, R3, 0x20, P0 ;  /* 0x000000200300780c */ /* 0x000fe20000785670 */
[----:B------:R-:W-:Y:S01]  /*3440*/  FADD.FTZ R3, RZ, R14 ;  /* 0x0000000eff037221 */ /* 0x000fe20000010000 */
[----:B------:R-:W-:Y:S01]  /*3450*/  ISETP.GT.U32.AND P3, PT, R4, 0x3e, PT ;  /* 0x0000003e0400780c */ /* 0x000fe20003f64070 */
[----:B-1----:R-:W-:Y:S01]  /*3460*/  ULEA UR4, UR5, UR4, 0x18 ;  /* 0x0000000405047291 */ /* 0x002fe2000f8ec03f */
[----:B------:R-:W-:-:S05]  /*3470*/  ISETP.GT.OR P2, PT, R16, 0x1f, P0 ;  /* 0x0000001f1000780c */ /* 0x000fca0000744670 */
[----:B------:R-:W-:-:S05]  /*3480*/  LEA R7, R7, UR4, 0x2 ;  /* 0x0000000407077c11 */ /* 0x000fca000f8e10ff */
[----:B------:R1:W-:Y:S04]  /*3490*/  @!P5 STS [R7+-0x100], R0 ;  /* 0xffff00000700d388 */ /* 0x0003e80000000800 */
[----:B------:R1:W-:Y:S01]  /*34a0*/  @!P5 STS [R7+-0xc0], R3 ;  /* 0xffff40030700d388 */ /* 0x0003e20000000800 */
[----:B------:R-:W-:Y:S06]  /*34b0*/  BAR.SYNC.DEFER_BLOCKING 0x0 ;  /* 0x0000000000007b1d */ /* 0x000fec0000010000 */
[----:B------:R-:W-:Y:S05]  /*34c0*/  @P1 BRA `(.L_x_2101) ;  /* 0x0000000000101947 */ /* 0x000fea0003800000 */
[----:B------:R-:W1:Y:S04]  /*34d0*/  LDS R5, [R7] ;  /* 0x0000000007057984 */ /* 0x000e680000000800 */
[----:B------:R-:W2:Y:S01]  /*34e0*/  @!P0 LDS R4, [R7+0x40] ;  /* 0x0000400007048984 */ /* 0x000ea20000000800 */
[----:B-1----:R-:W-:Y:S01]  /*34f0*/  FADD.FTZ R0, R0, R5 ;  /* 0x0000000500007221 */ /* 0x002fe20000010000 */
[----:B--2---:R-:W-:-:S07]  /*3500*/  @!P0 FADD.FTZ R3, R3, R4 ;  /* 0x0000000403038221 */ /* 0x004fce0000010000 */
.L_x_2101:
[----:B------:R-:W-:Y:S05]  /*3510*/  BSYNC B0 ;  /* 0x0000000000007941 */ /* 0x000fea0003800000 */
.L_x_2100:
[----:B------:R-:W-:Y:S06]  /*3520*/  BAR.SYNC.DEFER_BLOCKING 0x0 ;  /* 0x0000000000007b1d */ /* 0x000fec0000010000 */
[----:B------:R-:W-:Y:S01]  /*3530*/  BSSY B0, `(.L_x_2102) ;  /* 0x0000009000007945 */ /* 0x000fe20003800000 */
[----:B------:R2:W-:Y:S04]  /*3540*/  @!P4 STS [R7+-0x80], R0 ;  /* 0xffff80000700c388 */ /* 0x0005e80000000800 */
[----:B------:R2:W-:Y:S01]  /*3550*/  @!P4 STS [R7+-0x40], R3 ;  /* 0xffffc0030700c388 */ /* 0x0005e20000000800 */
[----:B------:R-:W-:Y:S06]  /*3560*/  BAR.SYNC.DEFER_BLOCKING 0x0 ;  /* 0x0000000000007b1d */ /* 0x000fec0000010000 */
[----:B------:R-:W-:Y:S05]  /*3570*/  @P2 BRA `(.L_x_2103) ;  /* 0x0000000000102947 */ /* 0x000fea0003800000 */
[----:B------:R-:W1:Y:S04]  /*3580*/  LDS R5, [R7] ;  /* 0x0000000007057984 */ /* 0x000e680000000800 */
[----:B------:R-:W3:Y:S01]  /*3590*/  @!P0 LDS R4, [R7+0x40] ;  /* 0x0000400007048984 */ /* 0x000ee20000000800 */
[----:B-12---:R-:W-:Y:S01]  /*35a0*/  FADD.FTZ R0, R0, R5 ;  /* 0x0000000500007221 */ /* 0x006fe20000010000 */
[----:B---3--:R-:W-:-:S07]  /*35b0*/  @!P0 FADD.FTZ R3, R3, R4 ;  /* 0x0000000403038221 */ /* 0x008fce0000010000 */
.L_x_2103:
[----:B------:R-:W-:Y:S05]  /*35c0*/  BSYNC B0 ;  /* 0x0000000000007941 */ /* 0x000fea0003800000 */
.L_x_2102:
[----:B------:R-:W-:Y:S06]  /*35d0*/  BAR.SYNC.DEFER_BLOCKING 0x0 ;  /* 0x0000000000007b1d */ /* 0x000fec0000010000 */
[----:B------:R-:W-:Y:S05]  /*35e0*/  @P3 EXIT ;  /* 0x000000000000394d */ /* 0x000fea0003800000 */
[----:B------:R-:W-:Y:S01]  /*35f0*/  IMAD R22, R27, R22, RZ ;  /* 0x000000161b167224 */ /* 0x000fe200078e02ff */
[----:B-12---:R-:W-:Y:S01]  /*3600*/  SHF.R.S32.HI R7, RZ, 0x1f, R10 ;  /* 0x0000001fff077819 */ /* 0x006fe2000001140a */
        /* <DEDUP_REMOVED lines=8> */
[C---:B------:R-:W-:Y:S01]  /*3690*/  VIADD R4, R2.reuse, 0x10 ;  /* 0x0000001002047836 */ /* 0x040fe20000000000 */
[----:B0-----:R-:W-:Y:S01]  /*36a0*/  IADD3.X R11, R5, R6, R7, P1, P2 ;  /* 0x00000006050b7210 */ /* 0x001fe20000fe4407 */
[----:B------:R-:W-:Y:S01]  /*36b0*/  ULDC.64 UR4, c[0x0][0x220] ;  /* 0x0000880000047ab9 */ /* 0x000fe20000000a00 */
[-C--:B------:R-:W-:Y:S02]  /*36c0*/  IADD3 R7, P0, R2, R9.reuse, RZ ;  /* 0x0000000902077210 */ /* 0x080fe40007f1e0ff */
[----:B------:R-:W-:Y:S02]  /*36d0*/  IADD3 R5, P1, R4, R9, RZ ;  /* 0x0000000904057210 */ /* 0x000fe40007f3e0ff */
[-C--:B------:R-:W-:Y:S02]  /*36e0*/  LEA.HI.X.SX32 R8, R2, R11.reuse, 0x1, P0 ;  /* 0x0000000b02087211 */ /* 0x080fe400000f0eff */
[----:B------:R-:W-:Y:S02]  /*36f0*/  LEA.HI.X.SX32 R6, R4, R11, 0x1, P1 ;  /* 0x0000000b04067211 */ /* 0x000fe400008f0eff */
[----:B------:R-:W-:-:S02]  /*3700*/  LEA R2, P0, R7, UR4, 0x1 ;  /* 0x0000000407027c11 */ /* 0x000fc4000f8008ff */
[----:B------:R-:W-:Y:S02]  /*3710*/  LEA R4, P1, R5, UR4, 0x1 ;  /* 0x0000000405047c11 */ /* 0x000fe4000f8208ff */
[----:B------:R-:W-:Y:S02]  /*3720*/  F2FP.BF16.F32.PACK_AB R0, R3, R0 ;  /* 0x000000000300723e */ /* 0x000fe400000010ff */
[----:B------:R-:W-:Y:S02]  /*3730*/  LEA.HI.X R3, R7, UR5, R8, 0x1, P0 ;  /* 0x0000000507037c11 */ /* 0x000fe400080f0c08 */
[--C-:B------:R-:W-:Y:S02]  /*3740*/  LEA.HI.X R5, R5, UR5, R6.reuse, 0x1, P1 ;  /* 0x0000000505057c11 */ /* 0x100fe400088f0c06 */
[----:B------:R-:W-:Y:S01]  /*3750*/  PRMT R6, R0, 0x7632, R6 ;  /* 0x0000763200067816 */ /* 0x000fe20000000006 */
[----:B------:R-:W-:Y:S04]  /*3760*/  STG.E.U16 desc[UR36][R2.64], R0 ;  /* 0x0000000002007986 */ /* 0x000fe8000c101524 */
[----:B------:R-:W-:Y:S01]  /*3770*/  STG.E.U16 desc[UR36][R4.64], R6 ;  /* 0x0000000604007986 */ /* 0x000fe2000c101524 */
[----:B------:R-:W-:Y:S05]  /*3780*/  EXIT ;  /* 0x000000000000794d */ /* 0x000fea0003800000 */
.L_x_2070:
        /* <DEDUP_REMOVED lines=16> */
.L_x_2097:
        /* <DEDUP_REMOVED lines=16> */
.L_x_2104:
[----:B------:R-:W-:Y:S05]  /*3990*/  EXIT ;  /* 0x000000000000794d */ /* 0x000fea0003800000 */
.L_x_2072:
[----:B------:R-:W-:Y:S01]  /*39a0*/  MOV R12, 0x10 ;  /* 0x00000010000c7802 */ /* 0x000fe20000000f00 */
[----:B------:R-:W-:Y:S01]  /*39b0*/  IMAD.MOV.U32 R11, RZ, RZ, 0x1f ;  /* 0x0000001fff0b7424 */ /* 0x000fe200078e00ff */
[----:B------:R-:W-:Y:S01]  /*39c0*/  MOV R15, 0xffffffff ;  /* 0xffffffff000f7802 */ /* 0x000fe20000000f00 */
[----:B------:R-:W-:-:S07]  /*39d0*/  IMAD.MOV.U32 R0, RZ, RZ, -0x800001 ;  /* 0xff7fffffff007424 */ /* 0x000fce00078e00ff */
[----:B------:R-:W-:Y:S05]  /*39e0*/  WARPSYNC.COLLECTIVE R15, `(.L_x_2105) ;  /* 0x000000000f087348 */ /* 0x000fea0003c00000 */
[----:B------:R0:W1:Y:S02]  /*39f0*/  SHFL.BFLY P6, R14, R13, R12, R11 ;  /* 0x0c00000c0d0e7389 */ /* 0x00006400000c000b */
[----:B01----:R-:W-:Y:S01]  /*3a00*/  ENDCOLLECTIVE ;  /* 0x000000000000791b */ /* 0x003fe20003800000 */
.L_x_2105:
[----:B------:R-:W-:Y:S01]  /*3a10*/  HFMA2.MMA R12, -RZ, RZ, 0, 4.76837158203125e-07 ;  /* 0x00000008ff0c7435 */ /* 0x000fe200000001ff */
[----:B------:R-:W-:-:S05]  /*3a20*/  FMNMX.FTZ R2, R14, -3.40282346638528859812e+38, !PT ;  /* 0xff7fffff0e027809 */ /* 0x000fca0007810000 */
[----:B------:R-:W-:-:S07]  /*3a30*/  IMAD.MOV.U32 R13, RZ, RZ, R2 ;  /* 0x000000ffff0d7224 */ /* 0x000fce00078e0002 */
[----:B------:R-:W-:Y:S05]  /*3a40*/  WARPSYNC.COLLECTIVE R15, `(.L_x_2106) ;  /* 0x000000000f087348 */ /* 0x000fea0003c00000 */
[----:B------:R0:W1:Y:S02]  /*3a50*/  SHFL.BFLY P6, R14, R13, R12, R11 ;  /* 0x0c00000c0d0e7389 */ /* 0x00006400000c000b */
[----:B01----:R-:W-:Y:S01]  /*3a60*/  ENDCOLLECTIVE ;  /* 0x000000000000791b */ /* 0x003fe20003800000 */
.L_x_2106:
[----:B------:R-:W-:Y:S02]  /*3a70*/  MOV R12, 0x4 ;  /* 0x00000004000c7802 */ /* 0x000fe40000000f00 */
[----:B------:R-:W-:-:S05]  /*3a80*/  FMNMX.FTZ R3, R2, R14, !PT ;  /* 0x0000000e02037209 */ /* 0x000fca0007810000 */
[----:B------:R-:W-:-:S07]  /*3a90*/  IMAD.MOV.U32 R13, RZ, RZ, R3 ;  /* 0x000000ffff0d7224 */ /* 0x000fce00078e0003 */
[----:B------:R-:W-:Y:S05]  /*3aa0*/  WARPSYNC.COLLECTIVE R15, `(.L_x_2107) ;  /* 0x000000000f087348 */ /* 0x000fea0003c00000 */
[----:B------:R0:W1:Y:S02]  /*3ab0*/  SHFL.BFLY P6, R14, R13, R12, R11 ;  /* 0x0c00000c0d0e7389 */ /* 0x00006400000c000b */
[----:B01----:R-:W-:Y:S01]  /*3ac0*/  ENDCOLLECTIVE ;  /* 0x000000000000791b */ /* 0x003fe20003800000 */
.L_x_2107:
[----:B------:R-:W-:Y:S01]  /*3ad0*/  HFMA2.MMA R12, -RZ, RZ, 0, 1.1920928955078125e-07 ;  /* 0x00000002ff0c7435 */ /* 0x000fe200000001ff */
[----:B------:R-:W-:-:S05]  /*3ae0*/  FMNMX.FTZ R4, R3, R14, !PT ;  /* 0x0000000e03047209 */ /* 0x000fca0007810000 */
[----:B------:R-:W-:-:S07]  /*3af0*/  IMAD.MOV.U32 R13, RZ, RZ, R4 ;  /* 0x000000ffff0d7224 */ /* 0x000fce00078e0004 */
[----:B------:R-:W-:Y:S05]  /*3b00*/  WARPSYNC.COLLECTIVE R15, `(.L_x_2108) ;  /* 0x000000000f087348 */ /* 0x000fea0003c00000 */
[----:B------:R0:W1:Y:S02]  /*3b10*/  SHFL.BFLY P6, R14, R13, R12, R11 ;  /* 0x0c00000c0d0e7389 */ /* 0x00006400000c000b */
[----:B01----:R-:W-:Y:S01]  /*3b20*/  ENDCOLLECTIVE ;  /* 0x000000000000791b */ /* 0x003fe20003800000 */
.L_x_2108:
[----:B------:R-:W-:Y:S05]  /*3b30*/  BRA `(.L_x_2109) ;  /* 0xffffffd400c47947 */ /* 0x000fea000383ffff */
.L_x_2099:
[----:B0--3--:R-:W-:Y:S01]  /*3b40*/  HFMA2.MMA R11, -RZ, RZ, 0, 1.847743988037109375e-06 ;  /* 0x0000001fff0b7435 */ /* 0x009fe200000001ff */
[----:B-1----:R-:W-:Y:S01]  /*3b50*/  MOV R13, RZ ;  /* 0x000000ff000d7202 */ /* 0x002fe20000000f00 */
[----:B------:R-:W-:Y:S02]  /*3b60*/  IMAD.MOV.U32 R12, RZ, RZ, 0x1 ;  /* 0x00000001ff0c7424 */ /* 0x000fe400078e00ff */
[----:B--2---:R-:W-:-:S07]  /*3b70*/  IMAD.MOV.U32 R15, RZ, RZ, -0x1 ;  /* 0xffffffffff0f7424 */ /* 0x004fce00078e00ff */
[----:B------:R-:W-:Y:S05]  /*3b80*/  WARPSYNC.COLLECTIVE R15, `(.L_x_2110) ;  /* 0x000000000f087348 */ /* 0x000fea0003c00000 */
[----:B------:R0:W1:Y:S02]  /*3b90*/  SHFL.BFLY P6, R14, R13, R12, R11 ;  /* 0x0c00000c0d0e7389 */ /* 0x00006400000c000b */
[----:B01----:R-:W-:Y:S01]  /*3ba0*/  ENDCOLLECTIVE ;  /* 0x000000000000791b */ /* 0x003fe20003800000 */
.L_x_2110:
[----:B------:R-:W-:-:S07]  /*3bb0*/  MOV R0, R14 ;  /* 0x0000000e00007202 */ /* 0x000fce0000000f00 */
[----:B------:R-:W-:Y:S05]  /*3bc0*/  WARPSYNC.COLLECTIVE R15, `(.L_x_2111) ;  /* 0x000000000f087348 */ /* 0x000fea0003c00000 */
[----:B------:R0:W1:Y:S02]  /*3bd0*/  SHFL.BFLY P6, R14, R13, R12, R11 ;  /* 0x0c00000c0d0e7389 */ /* 0x00006400000c000b */
[----:B01----:R-:W-:Y:S01]  /*3be0*/  ENDCOLLECTIVE ;  /* 0x000000000000791b */ /* 0x003fe20003800000 */
.L_x_2111:
[----:B------:R-:W-:Y:S01]  /*3bf0*/  FADD.FTZ R0, RZ, R0 ;  /* 0x00000000ff007221 */ /* 0x000fe20000010000 */
[----:B------:R-:W-:Y:S06]  /*3c00*/  BRA `(.L_x_2112) ;  /* 0xfffffff400c87947 */ /* 0x000fec000383ffff */
.L_x_2113:
        /* <DEDUP_REMOVED lines=15> */
.L_x_29604:


//--------------------- .text._ZN4vllm25paged_attention_v2_kernelI13__nv_bfloat16hLi256ELi8ELi128ELNS_18Fp8KVCacheDataTypeE2ELb0ELi512EEEvPfS3_PT_PKS4_PKT0_SA_ifPKiSC_iPKfiiiSE_SE_iiiii --------------------------
	.section	.text._ZN4vllm25paged_attention_v2_kernelI13__nv_bfloat16hLi256ELi8ELi128ELNS_18Fp8KVCacheDataTypeE2ELb0ELi512EEEvPfS3_PT_PKS4_PKT0_SA_ifPKiSC_iPKfiiiSE_SE_iiiii,"ax",@progbits
	.align	128
        .global         _ZN4vllm25paged_attention_v2_kernelI13__nv_bfloat16hLi256ELi8ELi128ELNS_18Fp8KVCacheDataTypeE2ELb0ELi512EEEvPfS3_PT_PKS4_PKT0_SA_ifPKiSC_iPKfiiiSE_SE_iiiii
        .type           _ZN4vllm25paged_attention_v2_kernelI13__nv_bfloat16hLi256ELi8ELi128ELNS_18Fp8KVCacheDataTypeE2ELb0ELi512EEEvPfS3_PT_PKS4_PKT0_SA_ifPKiSC_iPKfiiiSE_SE_iiiii,@function
        .size           _ZN4vllm25paged_attention_v2_kernelI13__nv_bfloat16hLi256ELi8ELi128ELNS_18Fp8KVCacheDataTypeE2ELb0ELi512EEEvPfS3_PT_PKS4_PKT0_SA_ifPKiSC_iPKfiiiSE_SE_iiiii,(.L_x_29605 - _ZN4vllm25paged_attention_v2_kernelI13__nv_bfloat16hLi256ELi8ELi128ELNS_18Fp8KVCacheDataTypeE2ELb0ELi512EEEvPfS3_PT_PKS4_PKT0_SA_ifPKiSC_iPKfiiiSE_SE_iiiii)
        .other          _ZN4vllm25paged_attention_v2_kernelI13__nv_bfloat16hLi256ELi8ELi128ELNS_18Fp8KVCacheDataTypeE2ELb0ELi512EEEvPfS3_PT_PKS4_PKT0_SA_ifPKiSC_iPKfiiiSE_SE_iiiii,@"STO_CUDA_ENTRY STV_DEFAULT"
_ZN4vllm25paged_attention_v2_kernelI13__nv_bfloat16hLi256ELi8ELi128ELNS_18Fp8KVCacheDataTypeE2ELb0ELi512EEEvPfS3_PT_PKS4_PKT0_SA_ifPKiSC_iPKfiiiSE_SE_iiiii:
.text._ZN4vllm25paged_attention_v2_kernelI13__nv_bfloat16hLi256ELi8ELi128ELNS_18Fp8KVCacheDataTypeE2ELb0ELi512EEEvPfS3_PT_PKS4_PKT0_SA_ifPKiSC_iPKfiiiSE_SE_iiiii:
        /* <DEDUP_REMOVED lines=25> */
[----:B------:R-:W-:Y:S02]  /*0190*/  VIMNMX R0, R8, R3, PT ;  /* 0x0000000308007248 */ /* 0x000fe40003fe0100 */
[CC--:B------:R-:W-:Y:S02]  /*01a0*/  LEA.HI R17, R13.reuse, R10.reuse, RZ, 0x5 ;  /* 0x0000000a0d117211 */ /* 0x0c0fe400078f28ff */
[----:B------:R-:W-:Y:S01]  /*01b0*/  LEA.HI R13, R13, R10, RZ, 0x2 ;  /* 0x0000000a0d0d7211 */ /* 0x000fe200078f10ff */
[----:B------:R-:W-:Y:S01]  /*01c0*/  IMAD.IADD R19, R0, 0x1, -R9 ;  /* 0x0000000100137824 */ /* 0x000fe200078e0a09 */
[----:B------:R-:W-:-:S02]  /*01d0*/  LOP3.LUT R15, R17, 0xffffffe0, RZ, 0xc0, !PT ;  /* 0xffffffe0110f7812 */ /* 0x000fc400078ec0ff */
[----:B------:R-:W-:-:S03]  /*01e0*/  SHF.R.S32.HI R17, RZ, 0x5, R17 ;  /* 0x00000005ff117819 */ /* 0x000fc60000011411 */
[----:B------:R-:W-:Y:S01]  /*01f0*/  IMAD.IADD R4, R10, 0x1, -R15 ;  /* 0x000000010a047824 */ /* 0x000fe200078e0a0f */
[----:B-1----:R-:W-:Y:S06]  /*0200*/  @P0 BRA `(.L_x_2115) ;  /* 0x0000000400240947 */ /* 0x002fec0003800000 */
[----:B------:R-:W-:Y:S01]  /*0210*/  SHF.R.S32.HI R0, RZ, 0x2, R13 ;  /* 0x00000002ff007819 */ /* 0x000fe2000001140d */
[----:B------:R-:W-:Y:S01]  /*0220*/  ULDC UR4, c[0x0][0x268] ;  /* 0x00009a0000047ab9 */ /* 0x000fe20000000800 */
[----:B------:R-:W-:Y:S01]  /*0230*/  LOP3.LUT R15, R13, 0xfffffffc, RZ, 0xc0, !PT ;  /* 0xfffffffc0d0f7812 */ /* 0x000fe200078ec0ff */
[----:B------:R-:W-:Y:S01]  /*0240*/  IMAD R13, R7, UR4, RZ ;  /* 0x00000004070d7c24 */ /* 0x000fe2000f8e02ff */
[----:B------:R-:W-:Y:S01]  /*0250*/  VIMNMX R3, RZ, R0, !PT ;  /* 0x00000000ff037248 */ /* 0x000fe20007fe0100 */
[----:B------:R-:W-:Y:S01]  /*0260*/  BSSY B1, `(.L_x_2116) ;  /* 0x0000023000017945 */ /* 0x000fe20003800000 */
[----:B------:R-:W-:Y:S01]  /*0270*/  SHF.L.U32 R12, R5, 0x8, RZ ;  /* 0x00000008050c7819 */ /* 0x000fe200000006ff */
[----:B------:R-:W-:Y:S01]  /*0280*/  IMAD.IADD R15, R10, 0x1, -R15 ;  /* 0x000000010a0f7824 */ /* 0x000fe200078e0a0f */
[----:B------:R-:W-:Y:S02]  /*0290*/  IADD3 R3, -R0, 0x1f, R3 ;  /* 0x0000001f00037810 */ /* 0x000fe40007ffe103 */
[----:B------:R-:W-:-:S02]  /*02a0*/  SHF.R.S32.HI R21, RZ, 0x1f, R12 ;  /* 0x0000001fff157819 */ /* 0x000fc4000001140c */
[C---:B------:R-:W-:Y:S02]  /*02b0*/  LEA.HI R2, R3.reuse, 0x1, RZ, 0x1b ;  /* 0x0000000103027811 */ /* 0x040fe400078fd8ff */
[----:B------:R-:W-:Y:S02]  /*02c0*/  ISETP.GE.U32.AND P1, PT, R3, 0x60, PT ;  /* 0x000000600300780c */ /* 0x000fe40003f26070 */
[----:B------:R-:W-:Y:S02]  /*02d0*/  LOP3.LUT P0, R2, R2, 0x3, RZ, 0xc0, !PT ;  /* 0x0000000302027812 */ /* 0x000fe4000780c0ff */
[----:B------:R-:W-:-:S11]  /*02e0*/  SHF.R.S32.HI R14, RZ, 0x1f, R13 ;  /* 0x0000001fff0e7819 */ /* 0x000fd6000001140d */
[----:B------:R-:W-:Y:S05]  /*02f0*/  @!P0 BRA `(.L_x_2117) ;  /* 0x0000000000648947 */ /* 0x000fea0003800000 */
[----:B------:R-:W0:Y:S01]  /*0300*/  S2UR UR5, SR_CgaCtaId ;  /* 0x00000000000579c3 */ /* 0x000e220000008800 */
[----:B------:R-:W-:Y:S01]  /*0310*/  IMAD R3, R0, 0x4, R15 ;  /* 0x0000000400037824 */ /* 0x000fe200078e020f */
[----:B------:R-:W-:Y:S01]  /*0320*/  UMOV UR4, 0x400 ;  /* 0x0000040000047882 */ /* 0x000fe20000000000 */
[----:B------:R-:W-:-:S03]  /*0330*/  ULDC.64 UR6, c[0x0][0x228] ;  /* 0x00008a0000067ab9 */ /* 0x000fc60000000a00 */
[----:B------:R-:W-:-:S04]  /*0340*/  SHF.L.U32 R3, R3, 0x1, RZ ;  /* 0x0000000103037819 */ /* 0x000fc800000006ff */
[----:B------:R-:W-:Y:S02]  /*0350*/  IADD3 R23, P0, P2, R3, R13, R12 ;  /* 0x0000000d03177210 */ /* 0x000fe40007a1e00c */
[----:B------:R-:W-:Y:S02]  /*0360*/  SHF.R.S32.HI R18, RZ, 0x1f, R3 ;  /* 0x0000001fff127819 */ /* 0x000fe40000011403 */
[----:B------:R-:W-:Y:S02]  /*0370*/  LEA R22, P3, R23, UR6, 0x1 ;  /* 0x0000000617167c11 */ /* 0x000fe4000f8608ff */
[----:B------:R-:W-:Y:S01]  /*0380*/  IADD3.X R24, R18, R14, R21, P0, P2 ;  /* 0x0000000e12187210 */ /* 0x000fe200007e4415 */
[----:B------:R-:W-:-:S03]  /*0390*/  IMAD.MOV.U32 R18, RZ, RZ, R2 ;  /* 0x000000ffff127224 */ /* 0x000fc600078e0002 */
[----:B------:R-:W-:Y:S01]  /*03a0*/  LEA.HI.X R23, R23, UR7, R24, 0x1, P3 ;  /* 0x0000000717177c11 */ /* 0x000fe200098f0c18 */
[----:B0-----:R-:W-:-:S06]  /*03b0*/  ULEA UR4, UR5, UR4, 0x18 ;  /* 0x0000000405047291 */ /* 0x001fcc000f8ec03f */
[----:B------:R-:W-:-:S05]  /*03c0*/  LEA R3, R15, UR4, 0x7 ;  /* 0x000000040f037c11 */ /* 0x000fca000f8e38ff */
[----:B------:R-:W-:-:S07]  /*03d0*/  IMAD R20, R0, 0x4, R3 ;  /* 0x0000000400147824 */ /* 0x000fce00078e0203 */
.L_x_2118:
[----:B------:R-:W-:Y:S01]  /*03e0*/  IMAD.MOV.U32 R3, RZ, RZ, R23 ;  /* 0x000000ffff037224 */ /* 0x000fe200078e0017 */
[----:B------:R-:W-:-:S05]  /*03f0*/  MOV R2, R22 ;  /* 0x0000001600027202 */ /* 0x000fca0000000f00 */
[----:B------:R-:W2:Y:S01]  /*0400*/  LDG.E.CONSTANT R3, desc[UR36][R2.64] ;  /* 0x0000002402037981 */ /* 0x000ea2000c1e9900 */
[----:B------:R-:W-:Y:S01]  /*0410*/  VIADD R18, R18, 0xffffffff ;  /* 0xffffffff12127836 */ /* 0x000fe20000000000 */
[----:B------:R-:W-:Y:S02]  /*0420*/  IADD3 R22, P2, R22, 0x200, RZ ;  /* 0x0000020016167810 */ /* 0x000fe40007f5e0ff */
[----:B------:R-:W-:Y:S02]  /*0430*/  IADD3 R0, R0, 0x20, RZ ;  /* 0x0000002000007810 */ /* 0x000fe40007ffe0ff */
[----:B------:R-:W-:Y:S01]  /*0440*/  ISETP.NE.AND P0, PT, R18, RZ, PT ;  /* 0x000000ff1200720c */ /* 0x000fe20003f05270 */
[----:B------:R-:W-:Y:S01]  /*0450*/  IMAD.X R23, RZ, RZ, R23, P2 ;  /* 0x000000ffff177224 */ /* 0x000fe200010e0617 */
[----:B--2---:R0:W-:Y:S02]  /*0460*/  STS [R20], R3 ;  /* 0x0000000314007388 */ /* 0x0041e40000000800 */
[----:B0-----:R-:W-:-:S09]  /*0470*/  VIADD R20, R20, 0x80 ;  /* 0x0000008014147836 */ /* 0x001fd20000000000 */
[----:B------:R-:W-:Y:S05]  /*0480*/  @P0 BRA `(.L_x_2118) ;  /* 0xfffffffc00d40947 */ /* 0x000fea000383ffff */
.L_x_2117:
[----:B------:R-:W-:Y:S05]  /*0490*/  BSYNC B1 ;  /* 0x0000000000017941 */ /* 0x000fea0003800000 */
.L_x_2116:
[----:B------:R-:W-:Y:S05]  /*04a0*/  @!P1 BRA `(.L_x_2115) ;  /* 0x00000000007c9947 */ /* 0x000fea0003800000 */
[----:B------:R-:W0:Y:S01]  /*04b0*/  S2UR UR5, SR_CgaCtaId ;  /* 0x00000000000579c3 */ /* 0x000e220000008800 */
[----:B------:R-:W-:Y:S01]  /*04c0*/  UMOV UR4, 0x400 ;  /* 0x0000040000047882 */ /* 0x000fe20000000000 */
[----:B------:R-:W-:-:S04]  /*04d0*/  IADD3 R13, P0, R13, R12, RZ ;  /* 0x0000000c0d0d7210 */ /* 0x000fc80007f1e0ff */
[----:B------:R-:W-:Y:S02]  /*04e0*/  IADD3.X R14, R14, R21, RZ, P0, !PT ;  /* 0x000000150e0e7210 */ /* 0x000fe400007fe4ff */
[----:B------:R-:W1:Y:S01]  /*04f0*/  LDC.64 R2, c[0x0][0x228] ;  /* 0x00008a00ff027b82 */ /* 0x000e620000000a00 */
[----:B0-----:R-:W-:-:S06]  /*0500*/  ULEA UR4, UR5, UR4, 0x18 ;  /* 0x0000000405047291 */ /* 0x001fcc000f8ec03f */
[----:B------:R-:W-:Y:S01]  /*0510*/  LEA R21, R15, UR4, 0x7 ;  /* 0x000000040f157c11 */ /* 0x000fe2000f8e38ff */
[----:B------:R-:W-:Y:S01]  /*0520*/  IMAD R15, R0, 0x4, R15 ;  /* 0x00000004000f7824 */ /* 0x000fe200078e020f */
[----:B-1----:R-:W-:-:S03]  /*0530*/  LEA R12, P0, R13, R2, 0x1 ;  /* 0x000000020d0c7211 */ /* 0x002fc600078008ff */
[C---:B------:R-:W-:Y:S01]  /*0540*/  IMAD R2, R0.reuse, 0x4, R21 ;  /* 0x0000000400027824 */ /* 0x040fe200078e0215 */
[----:B------:R-:W-:Y:S01]  /*0550*/  LEA.HI.X R21, R13, R3, R14, 0x1, P0 ;  /* 0x000000030d157211 */ /* 0x000fe200000f0c0e */
[----:B------:R-:W-:Y:S01]  /*0560*/  IMAD.SHL.U32 R15, R15, 0x2, RZ ;  /* 0x000000020f0f7824 */ /* 0x000fe200078e00ff */
[----:B------:R-:W-:Y:S01]  /*0570*/  IADD3 R0, R0, -0x80, RZ ;  /* 0xffffff8000007810 */ /* 0x000fe20007ffe0ff */
[----:B------:R-:W-:-:S07]  /*0580*/  VIADD R13, R2, 0x100 ;  /* 0x00000100020d7836 */ /* 0x000fce0000000000 */
.L_x_2119:
[----:B------:R-:W-:Y:S01]  /*0590*/  MOV R2, R12 ;  /* 0x0000000c00027202 */ /* 0x000fe20000000f00 */
[----:B------:R-:W-:-:S04]  /*05a0*/  IMAD.MOV.U32 R3, RZ, RZ, R21 ;  /* 0x000000ffff037224 */ /* 0x000fc800078e0015 */
[----:B------:R-:W-:-:S05]  /*05b0*/  IMAD.WIDE R2, R15, 0x2, R2 ;  /* 0x000000020f027825 */ /* 0x000fca00078e0202 */
[----:B------:R-:W2:Y:S04]  /*05c0*/  LDG.E.CONSTANT R14, desc[UR36][R2.64] ;  /* 0x00000024020e7981 */ /* 0x000ea8000c1e9900 */
[----:B------:R-:W3:Y:S04]  /*05d0*/  LDG.E.CONSTANT R18, desc[UR36][R2.64+0x200] ;  /* 0x0002002402127981 */ /* 0x000ee8000c1e9900 */
[----:B------:R-:W4:Y:S04]  /*05e0*/  LDG.E.CONSTANT R20, desc[UR36][R2.64+0x400] ;  /* 0x0004002402147981 */ /* 0x000f28000c1e9900 */
[----:B------:R-:W5:Y:S01]  /*05f0*/  LDG.E.CONSTANT R22, desc[UR36][R2.64+0x600] ;  /* 0x0006002402167981 */ /* 0x000f62000c1e9900 */
[----:B------:R-:W-:Y:S01]  /*0600*/  VIADD R0, R0, 0x80 ;  /* 0x0000008000007836 */ /* 0x000fe20000000000 */
[----:B------:R-:W-:-:S04]  /*0610*/  IADD3 R12, P1, R12, 0x800, RZ ;  /* 0x000008000c0c7810 */ /* 0x000fc80007f3e0ff */
[----:B------:R-:W-:Y:S02]  /*0620*/  ISETP.GE.AND P0, PT, R0, -0x60, PT ;  /* 0xffffffa00000780c */ /* 0x000fe40003f06270 */
[----:B------:R-:W-:Y:S01]  /*0630*/  IADD3.X R21, RZ, R21, RZ, P1, !PT ;  /* 0x00000015ff157210 */ /* 0x000fe20000ffe4ff */
[----:B--2---:R-:W-:Y:S04]  /*0640*/  STS [R13+-0x100], R14 ;  /* 0xffff000e0d007388 */ /* 0x004fe80000000800 */
[----:B---3--:R-:W-:Y:S04]  /*0650*/  STS [R13+-0x80], R18 ;  /* 0xffff80120d007388 */ /* 0x008fe80000000800 */
[----:B----4-:R-:W-:Y:S04]  /*0660*/  STS [R13], R20 ;  /* 0x000000140d007388 */ /* 0x010fe80000000800 */
[----:B-----5:R0:W-:Y:S02]  /*0670*/  STS [R13+0x80], R22 ;  /* 0x000080160d007388 */ /* 0x0201e40000000800 */
[----:B0-----:R-:W-:Y:S01]  /*0680*/  VIADD R13, R13, 0x200 ;  /* 0x000002000d0d7836 */ /* 0x001fe20000000000 */
[----:B------:R-:W-:Y:S06]  /*0690*/  @!P0 BRA `(.L_x_2119) ;  /* 0xfffffffc00bc8947 */ /* 0x000fec000383ffff */
.L_x_2115:
[----:B------:R-:W-:Y:S05]  /*06a0*/  BSYNC B0 ;  /* 0x0000000000007941 */ /* 0x000fea0003800000 */
.L_x_2114:
        /* <DEDUP_REMOVED lines=12> */
[----:B------:R0:W1:Y:S02]  /*0770*/  SHFL.BFLY PT, R14, R3, 0x4, 0x1f ;  /* 0x0c801f00030e7f89 */ /* 0x00006400000e0000 */
.L_x_2152:
        /* <DEDUP_REMOVED lines=13> */
[----:B0-----:R-:W0:Y:S01]  /*0850*/  @!P0 S2R R3, SR_CgaCtaId ;  /* 0x0000000000038919 */ /* 0x001e220000008800 */
        /* <DEDUP_REMOVED lines=8> */
[----:B0-----:R-:W-:Y:S01]  /*08e0*/  FMNMX.FTZ R0, R12, R11, !PT ;  /* 0x0000000b0c007209 */ /* 0x001fe20007810000 */
[----:B------:R-:W-:-:S05]  /*08f0*/  HFMA2.MMA R11, -RZ, RZ, 0, 0 ;  /* 0x00000000ff0b7435 */ /* 0x000fca00000001ff */
[----:B------:R-:W0:Y:S01]  /*0900*/  SHFL.IDX PT, R0, R0, RZ, 0x1f ;  /* 0x00001fff00007589 */ /* 0x000e2200000e0000 */
[----:B------:R-:W-:Y:S05]  /*0910*/  @P1 BRA `(.L_x_2123) ;  /* 0x0000000c00a01947 */ /* 0x000fea0003800000 */
[----:B------:R-:W-:Y:S01]  /*0920*/  IMAD.MOV.U32 R3, RZ, RZ, -0x40 ;  /* 0xffffffc0ff037424 */ /* 0x000fe200078e00ff */
[----:B------:R-:W-:Y:S01]  /*0930*/  LOP3.LUT R2, RZ, R16, RZ, 0x33, !PT ;  /* 0x00000010ff027212 */ /* 0x000fe200078e33ff */
[----:B------:R-:W-:Y:S01]  /*0940*/  BSSY B1, `(.L_x_2124) ;  /* 0x0000020000017945 */ /* 0x000fe20003800000 */
[----:B------:R-:W-:Y:S01]  /*0950*/  IMAD.MOV.U32 R11, RZ, RZ, RZ ;  /* 0x000000ffff0b7224 */ /* 0x000fe200078e00ff */
[----:B------:R-:W-:Y:S01]  /*0960*/  MOV R12, R10 ;  /* 0x0000000a000c7202 */ /* 0x000fe20000000f00 */
        /* <DEDUP_REMOVED lines=18> */
.L_x_2126:
        /* <DEDUP_REMOVED lines=11> */
.L_x_2125:
[----:B------:R-:W-:Y:S05]  /*0b40*/  BSYNC B1 ;  /* 0x0000000000017941 */ /* 0x000fea0003800000 */
.L_x_2124:
        /* <DEDUP_REMOVED lines=14> */
.L_x_2129:
        /* <DEDUP_REMOVED lines=17> */
[----:B------:R-:W2:Y:S01]  /*0d40*/  MUFU.EX2 R22, R22 ;  /* 0x0000001600167308 */ /* 0x000ea20000000800 */
[C---:B---3--:R-:W-:Y:S01]  /*0d50*/  FADD.FTZ R21, -R0.reuse, R21 ;  /* 0x0000001500157221 */ /* 0x048fe20000010100 */
[----:B------:R-:W-:Y:S02]  /*0d60*/  FMUL.FTZ R14, R25, 1.4426950216293334961 ;  /* 0x3fb8aa3b190e7820 */ /* 0x000fe40000410000 */
[----:B------:R-:W3:Y:S01]  /*0d70*/  LDS R25, [R3+0xe00] ;  /* 0x000e000003197984 */ /* 0x000ee20000000800 */
[----:B------:R-:W-:Y:S01]  /*0d80*/  FMUL.FTZ R20, R21, 1.4426950216293334961 ;  /* 0x3fb8aa3b15147820 */ /* 0x000fe20000410000 */
[----:B----4-:R-:W-:-:S02]  /*0d90*/  FADD.FTZ R15, -R0, R15 ;  /* 0x0000000f000f7221 */ /* 0x010fc40000010100 */
[----:B------:R-:W4:Y:S01]  /*0da0*/  MUFU.EX2 R24, R24 ;  /* 0x0000001800187308 */ /* 0x000f220000000800 */
[----:B------:R-:W3:Y:S01]  /*0db0*/  LDS R21, [R3+0x1200] ;  /* 0x0012000003157984 */ /* 0x000ee20000000800 */
[----:B------:R-:W-:-:S03]  /*0dc0*/  FMUL.FTZ R26, R15, 1.4426950216293334961 ;  /* 0x3fb8aa3b0f1a7820 */ /* 0x000fc60000410000 */
[----:B------:R-:W3:Y:S01]  /*0dd0*/  LDS R15, [R3+0x1400] ;  /* 0x00140000030f7984 */ /* 0x000ee20000000800 */
[----:B-----5:R-:W-:Y:S02]  /*0de0*/  FADD.FTZ R29, -R0, R29 ;  /* 0x0000001d001d7221 */ /* 0x020fe40000010100 */
[----:B------:R-:W5:Y:S01]  /*0df0*/  MUFU.EX2 R14, R14 ;  /* 0x0000000e000e7308 */ /* 0x000f620000000800 */
[----:B--2---:R-:W-:Y:S01]  /*0e00*/  STS [R3+-0x400], R22 ;  /* 0xfffc001603007388 */ /* 0x004fe20000000800 */
[----:B------:R-:W-:Y:S01]  /*0e10*/  FADD.FTZ R11, R22, R11 ;  /* 0x0000000b160b7221 */ /* 0x000fe20000010000 */
[----:B------:R-:W-:-:S04]  /*0e20*/  FADD.FTZ R27, -R0, R27 ;  /* 0x0000001b001b7221 */ /* 0x000fc80000010100 */
[----:B------:R-:W-:Y:S01]  /*0e30*/  FMUL.FTZ R27, R27, 1.4426950216293334961 ;  /* 0x3fb8aa3b1b1b7820 */ /* 0x000fe20000410000 */
[----:B------:R-:W2:Y:S01]  /*0e40*/  MUFU.EX2 R20, R20 ;  /* 0x0000001400147308 */ /* 0x000ea20000000800 */
[----:B----4-:R4:W-:Y:S01]  /*0e50*/  STS [R3+-0x200], R24 ;  /* 0xfffe001803007388 */ /* 0x0109e20000000800 */
[----:B------:R-:W-:Y:S01]  /*0e60*/  FADD.FTZ R11, R11, R24 ;  /* 0x000000180b0b7221 */ /* 0x000fe20000010000 */
[----:B0-----:R-:W-:-:S05]  /*0e70*/  FADD.FTZ R13, -R0, R13 ;  /* 0x0000000d000d7221 */ /* 0x001fca0000010100 */
[----:B------:R-:W0:Y:S01]  /*0e80*/  MUFU.EX2 R26, R26 ;  /* 0x0000001a001a7308 */ /* 0x000e220000000800 */
[----:B-----5:R-:W-:Y:S01]  /*0e90*/  FADD.FTZ R11, R11, R14 ;  /* 0x0000000e0b0b7221 */ /* 0x020fe20000010000 */
[C---:B----4-:R-:W-:Y:S01]  /*0ea0*/  FADD.FTZ R24, -R0.reuse, R18 ;  /* 0x0000001200187221 */ /* 0x050fe20000010100 */
[----:B------:R-:W-:Y:S01]  /*0eb0*/  FMUL.FTZ R28, R13, 1.4426950216293334961 ;  /* 0x3fb8aa3b0d1c7820 */ /* 0x000fe20000410000 */
[----:B-1----:R-:W-:Y:S01]  /*0ec0*/  FADD.FTZ R22, -R0, R23 ;  /* 0x0000001700167221 */ /* 0x002fe20000010100 */
[----:B------:R-:W-:Y:S03]  /*0ed0*/  LDS R13, [R3+0x1600] ;  /* 0x00160000030d7984 */ /* 0x000fe60000000800 */
[----:B------:R-:W-:Y:S01]  /*0ee0*/  FMUL.FTZ R22, R22, 1.4426950216293334961 ;  /* 0x3fb8aa3b16167820 */ /* 0x000fe20000410000 */
[----:B------:R-:W1:Y:S01]  /*0ef0*/  LDS R23, [R3+0x1800] ;  /* 0x0018000003177984 */ /* 0x000e620000000800 */
[----:B--2---:R-:W-:Y:S01]  /*0f00*/  FADD.FTZ R11, R11, R20 ;  /* 0x000000140b0b7221 */ /* 0x004fe20000010000 */
[----:B---3--:R-:W-:-:S02]  /*0f10*/  FADD.FTZ R25, -R0, R25 ;  /* 0x0000001900197221 */ /* 0x008fc40000010100 */
[----:B------:R-:W2:Y:S02]  /*0f20*/  LDS R18, [R3+0x1a00] ;  /* 0x001a000003127984 */ /* 0x000ea40000000800 */
[----:B------:R-:W-:Y:S02]  /*0f30*/  FMUL.FTZ R25, R25, 1.4426950216293334961 ;  /* 0x3fb8aa3b19197820 */ /* 0x000fe40000410000 */
[----:B------:R3:W-:Y:S01]  /*0f40*/  STS [R3], R14 ;  /* 0x0000000e03007388 */ /* 0x0007e20000000800 */
[----:B------:R-:W-:Y:S01]  /*0f50*/  FADD.FTZ R21, -R0, R21 ;  /* 0x0000001500157221 */ /* 0x000fe20000010100 */
[----:B0-----:R-:W-:Y:S02]  /*0f60*/  FADD.FTZ R11, R11, R26 ;  /* 0x0000001a0b0b7221 */ /* 0x001fe40000010000 */
[----:B------:R0:W-:Y:S04]  /*0f70*/  STS [R3+0x200], R20 ;  /* 0x0002001403007388 */ /* 0x0001e80000000800 */
[----:B------:R4:W-:Y:S01]  /*0f80*/  STS [R3+0x400], R26 ;  /* 0x0004001a03007388 */ /* 0x0009e20000000800 */
[----:B---3--:R-:W3:Y:S08]  /*0f90*/  MUFU.EX2 R14, R28 ;  /* 0x0000001c000e7308 */ /* 0x008ef00000000800 */
[----:B0-----:R0:W5:Y:S08]  /*0fa0*/  MUFU.EX2 R20, R22 ;  /* 0x0000001600147308 */ /* 0x0011700000000800 */
[----:B----4-:R4:W2:Y:S01]  /*0fb0*/  MUFU.EX2 R26, R25 ;  /* 0x00000019001a7308 */ /* 0x0108a20000000800 */
[----:B0-----:R-:W-:Y:S01]  /*0fc0*/  FMUL.FTZ R22, R24, 1.4426950216293334961 ;  /* 0x3fb8aa3b18167820 */ /* 0x001fe20000410000 */
[----:B------:R-:W-:Y:S01]  /*0fd0*/  FMUL.FTZ R24, R29, 1.4426950216293334961 ;  /* 0x3fb8aa3b1d187820 */ /* 0x000fe20000410000 */
[----:B------:R-:W-:Y:S01]  /*0fe0*/  FMUL.FTZ R29, R21, 1.4426950216293334961 ;  /* 0x3fb8aa3b151d7820 */ /* 0x000fe20000410000 */
[C---:B------:R-:W-:Y:S01]  /*0ff0*/  FADD.FTZ R21, -R0.reuse, R15 ;  /* 0x0000000f00157221 */ /* 0x040fe20000010100 */
[----:B---3--:R-:W-:Y:S01]  /*1000*/  FADD.FTZ R11, R11, R14 ;  /* 0x0000000e0b0b7221 */ /* 0x008fe20000010000 */
[C---:B-1----:R-:W-:Y:S01]  /*1010*/  FADD.FTZ R23, -R0.reuse, R23 ;  /* 0x0000001700177221 */ /* 0x042fe20000010100 */
[----:B------:R0:W-:Y:S01]  /*1020*/  STS [R3+0x600], R14 ;  /* 0x0006000e03007388 */ /* 0x0001e20000000800 */
[----:B------:R-:W1:Y:S01]  /*1030*/  MUFU.EX2 R22, R22 ;  /* 0x0000001600167308 */ /* 0x000e620000000800 */
[----:B------:R-:W-:Y:S01]  /*1040*/  FMUL.FTZ R21, R21, 1.4426950216293334961 ;  /* 0x3fb8aa3b15157820 */ /* 0x000fe20000410000 */
[----:B-----5:R-:W-:Y:S01]  /*1050*/  FADD.FTZ R11, R11, R20 ;  /* 0x000000140b0b7221 */ /* 0x020fe20000010000 */
[----:B----4-:R-:W-:Y:S01]  /*1060*/  FADD.FTZ R25, -R0, R13 ;  /* 0x0000000d00197221 */ /* 0x010fe20000010100 */
[----:B------:R-:W-:Y:S04]  /*1070*/  STS [R3+0x800], R20 ;  /* 0x0008001403007388 */ /* 0x000fe80000000800 */
[----:B------:R-:W3:Y:S01]  /*1080*/  MUFU.EX2 R24, R24 ;  /* 0x0000001800187308 */ /* 0x000ee20000000800 */
[----:B--2---:R-:W-:Y:S07]  /*1090*/  STS [R3+0xe00], R26 ;  /* 0x000e001a03007388 */ /* 0x004fee0000000800 */
[----:B------:R-:W2:Y:S01]  /*10a0*/  MUFU.EX2 R28, R27 ;  /* 0x0000001b001c7308 */ /* 0x000ea20000000800 */
[----:B-1----:R-:W-:Y:S01]  /*10b0*/  FADD.FTZ R11, R11, R22 ;  /* 0x000000160b0b7221 */ /* 0x002fe20000010000 */
[----:B------:R-:W-:Y:S06]  /*10c0*/  STS [R3+0xa00], R22 ;  /* 0x000a001603007388 */ /* 0x000fec0000000800 */
[----:B------:R-:W0:Y:S01]  /*10d0*/  MUFU.EX2 R15, R29 ;  /* 0x0000001d000f7308 */ /* 0x000e220000000800 */
[----:B---3--:R-:W-:Y:S01]  /*10e0*/  FADD.FTZ R11, R11, R24 ;  /* 0x000000180b0b7221 */ /* 0x008fe20000010000 */
[----:B------:R-:W-:Y:S03]  /*10f0*/  STS [R3+0xc00], R24 ;  /* 0x000c001803007388 */ /* 0x000fe60000000800 */
[----:B------:R-:W-:-:S03]  /*1100*/  FADD.FTZ R11, R11, R26 ;  /* 0x0000001a0b0b7221 */ /* 0x000fc60000010000 */
[----:B------:R1:W3:Y:S01]  /*1110*/  MUFU.EX2 R13, R21 ;  /* 0x00000015000d7308 */ /* 0x0002e20000000800 */
[----:B--2---:R-:W-:Y:S01]  /*1120*/  FADD.FTZ R11, R11, R28 ;  /* 0x0000001c0b0b7221 */ /* 0x004fe20000010000 */
[----:B------:R-:W-:Y:S01]  /*1130*/  STS [R3+0x1000], R28 ;  /* 0x0010001c03007388 */ /* 0x000fe20000000800 */
[----:B-1----:R-:W-:Y:S01]  /*1140*/  FMUL.FTZ R21, R25, 1.4426950216293334961 ;  /* 0x3fb8aa3b19157820 */ /* 0x002fe20000410000 */
[----:B------:R-:W-:Y:S01]  /*1150*/  FMUL.FTZ R25, R23, 1.4426950216293334961 ;  /* 0x3fb8aa3b17197820 */ /* 0x000fe20000410000 */
[----:B------:R-:W-:Y:S01]  /*1160*/  FADD.FTZ R23, -R0, R18 ;  /* 0x0000001200177221 */ /* 0x000fe20000010100 */
[----:B0-----:R-:W-:Y:S01]  /*1170*/  FADD.FTZ R14, R11, R15 ;  /* 0x0000000f0b0e7221 */ /* 0x001fe20000010000 */
[----:B------:R-:W-:Y:S01]  /*1180*/  STS [R3+0x1200], R15 ;  /* 0x0012000f03007388 */ /* 0x000fe20000000800 */
[----:B------:R-:W0:Y:S01]  /*1190*/  MUFU.EX2 R18, R25 ;  /* 0x0000001900127308 */ /* 0x000e220000000800 */
[----:B------:R-:W-:Y:S01]  /*11a0*/  FMUL.FTZ R23, R23, 1.4426950216293334961 ;  /* 0x3fb8aa3b17177820 */ /* 0x000fe20000410000 */
[----:B---3--:R-:W-:Y:S01]  /*11b0*/  FADD.FTZ R14, R14, R13 ;  /* 0x0000000d0e0e7221 */ /* 0x008fe20000010000 */
[----:B------:R-:W-:Y:S05]  /*11c0*/  STS [R3+0x1400], R13 ;  /* 0x0014000d03007388 */ /* 0x000fea0000000800 */
[----:B------:R-:W1:Y:S08]  /*11d0*/  MUFU.EX2 R21, R21 ;  /* 0x0000001500157308 */ /* 0x000e700000000800 */
[----:B------:R-:W2:Y:S01]  /*11e0*/  MUFU.EX2 R23, R23 ;  /* 0x0000001700177308 */ /* 0x000ea20000000800 */
[----:B0-----:R-:W-:Y:S01]  /*11f0*/  STS [R3+0x1800], R18 ;  /* 0x0018001203007388 */ /* 0x001fe20000000800 */
[----:B-1----:R-:W-:-:S03]  /*1200*/  FADD.FTZ R11, R14, R21 ;  /* 0x000000150e0b7221 */ /* 0x002fc60000010000 */
[----:B------:R-:W-:Y:S01]  /*1210*/  STS [R3+0x1600], R21 ;  /* 0x0016001503007388 */ /* 0x000fe20000000800 */
[----:B------:R-:W-:-:S03]  /*1220*/  FADD.FTZ R14, R11, R18 ;  /* 0x000000120b0e7221 */ /* 0x000fc60000010000 */
[----:B--2---:R0:W-:Y:S01]  /*1230*/  STS [R3+0x1a00], R23 ;  /* 0x001a001703007388 */ /* 0x0041e20000000800 */
[----:B------:R-:W-:Y:S01]  /*1240*/  FADD.FTZ R11, R14, R23 ;  /* 0x000000170e0b7221 */ /* 0x000fe20000010000 */
[----:B0-----:R-:W-:Y:S01]  /*1250*/  IADD3 R3, R3, 0x2000, RZ ;  /* 0x0000200003037810 */ /* 0x001fe20007ffe0ff */
[----:B------:R-:W-:Y:S06]  /*1260*/  @!P2 BRA `(.L_x_2129) ;  /* 0xfffffff80070a947 */ /* 0x000fec000383ffff */
.L_x_2128:
[----:B------:R-:W-:Y:S05]  /*1270*/  BSYNC B1 ;  /* 0x0000000000017941 */ /* 0x000fea0003800000 */
.L_x_2127:
        /* <DEDUP_REMOVED lines=55> */
.L_x_2131:
[----:B------:R-:W-:Y:S05]  /*15f0*/  BSYNC B1 ;  /* 0x0000000000017941 */ /* 0x000fea0003800000 */
.L_x_2130:
        /* <DEDUP_REMOVED lines=9> */
[C---:B--2---:R-:W-:Y:S01]  /*1690*/  FADD.FTZ R21, -R0.reuse, R21 ;  /* 0x0000001500157221 */ /* 0x044fe20000010100 */
[----:B------:R-:W-:Y:S02]  /*16a0*/  FMUL.FTZ R15, R15, 1.4426950216293334961 ;  /* 0x3fb8aa3b0f0f7820 */ /* 0x000fe40000410000 */
        /* <DEDUP_REMOVED lines=15> */
.L_x_2123:
[----:B------:R-:W-:Y:S05]  /*17a0*/  BSYNC B0 ;  /* 0x0000000000007941 */ /* 0x000fea0003800000 */
.L_x_2122:
[----:B---3--:R-:W1:Y:S01]  /*17b0*/  SHFL.BFLY PT, R2, R11, 0x10, 0x1f ;  /* 0x0e001f000b027f89 */ /* 0x008e6200000e0000 */
[----:B------:R-:W-:Y:S01]  /*17c0*/  LOP3.LUT P0, R15, R10, 0x1f, RZ, 0xc0, !PT ;  /* 0x0000001f0a0f7812 */ /* 0x000fe2000780c0ff */
[----:B------:R-:W-:Y:S03]  /*17d0*/  BSSY B0, `(.L_x_2132) ;  /* 0x00000b1000007945 */ /* 0x000fe60003800000 */
[----:B------:R-:W-:-:S09]  /*17e0*/  ISETP.GT.U32.AND P2, PT, R15, 0x3, PT ;  /* 0x000000030f00780c */ /* 0x000fd20003f44070 */
[----:B------:R-:W2:Y:S04]  /*17f0*/  @!P0 S2R R18, SR_CgaCtaId ;  /* 0x0000000000128919 */ /* 0x000ea80000008800 */
[----:B------:R-:W3:Y:S01]  /*1800*/  @!P2 S2R R21, SR_CgaCtaId ;  /* 0x000000000015a919 */ /* 0x000ee20000008800 */
[----:B------:R-:W-:Y:S01]  /*1810*/  @!P2 MOV R20, 0x400 ;  /* 0x000004000014a802 */ /* 0x000fe20000000f00 */
[----:B-1----:R-:W-:-:S04]  /*1820*/  FADD.FTZ R2, R2, R11 ;  /* 0x0000000b02027221 */ /* 0x002fc80000010000 */
[----:B------:R-:W-:Y:S01]  /*1830*/  @!P2 VIADD R20, R20, 0x200 ;  /* 0x000002001414a836 */ /* 0x000fe20000000000 */
[----:B------:R-:W1:Y:S04]  /*1840*/  SHFL.BFLY PT, R3, R2, 0x8, 0x1f ;  /* 0x0d001f0002037f89 */ /* 0x000e6800000e0000 */
[----:B---3--:R-:W-:Y:S01]  /*1850*/  @!P2 LEA R20, R21, R20, 0x18 ;  /* 0x000000141514a211 */ /* 0x008fe200078ec0ff */
[----:B-1----:R-:W-:Y:S01]  /*1860*/  FADD.FTZ R3, R2, R3 ;  /* 0x0000000302037221 */ /* 0x002fe20000010000 */
[----:B------:R-:W-:-:S03]  /*1870*/  @!P0 MOV R2, 0x400 ;  /* 0x0000040000028802 */ /* 0x000fc60000000f00 */
[----:B------:R-:W-:Y:S01]  /*1880*/  @!P2 IMAD R15, R15, 0x4, R20 ;  /* 0x000000040f0fa824 */ /* 0x000fe200078e0214 */
[----:B------:R-:W1:Y:S01]  /*1890*/  SHFL.BFLY PT, R12, R3, 0x4, 0x1f ;  /* 0x0c801f00030c7f89 */ /* 0x000e6200000e0000 */
[----:B------:R-:W-:Y:S02]  /*18a0*/  @!P0 IADD3 R11, R2, 0x200, RZ ;  /* 0x00000200020b8810 */ /* 0x000fe40007ffe0ff */
[----:B------:R-:W-:-:S04]  /*18b0*/  @!P0 SHF.R.U32.HI R2, RZ, 0x3, R10 ;  /* 0x00000003ff028819 */ /* 0x000fc8000001160a */
[----:B------:R-:W-:Y:S01]  /*18c0*/  @!P0 LOP3.LUT R2, R2, 0x1ffffffc, RZ, 0xc0, !PT ;  /* 0x1ffffffc02028812 */ /* 0x000fe200078ec0ff */
[----:B-1----:R-:W-:Y:S01]  /*18d0*/  FADD.FTZ R12, R3, R12 ;  /* 0x0000000c030c7221 */ /* 0x002fe20000010000 */
[----:B--2---:R-:W-:-:S04]  /*18e0*/  @!P0 LEA R3, R18, R11, 0x18 ;  /* 0x0000000b12038211 */ /* 0x004fc800078ec0ff */
[----:B------:R-:W1:Y:S01]  /*18f0*/  SHFL.BFLY PT, R13, R12, 0x2, 0x1f ;  /* 0x0c401f000c0d7f89 */ /* 0x000e6200000e0000 */
        /* <DEDUP_REMOVED lines=26> */
[----:B-1----:R-:W-:Y:S01]  /*1aa0*/  FADD.FTZ R3, R2, 9.9999999747524270788e-07 ;  /* 0x358637bd02037421 */ /* 0x002fe20000010000 */
[----:B------:R-:W-:-:S05]  /*1ab0*/  MOV R8, R10 ;  /* 0x0000000a00087202 */ /* 0x000fca0000000f00 */
        /* <DEDUP_REMOVED lines=8> */
.L_x_2136:
        /* <DEDUP_REMOVED lines=8> */
.L_x_2135:
[----:B------:R-:W-:Y:S05]  /*1bc0*/  BSYNC B1 ;  /* 0x0000000000017941 */ /* 0x000fea0003800000 */
.L_x_2134:
        /* <DEDUP_REMOVED lines=14> */
.L_x_2139:
        /* <DEDUP_REMOVED lines=52> */
.L_x_2138:
[----:B------:R-:W-:Y:S05]  /*1ff0*/  BSYNC B1 ;  /* 0x0000000000017941 */ /* 0x000fea0003800000 */
.L_x_2137:
        /* <DEDUP_REMOVED lines=31> */
.L_x_2141:
[----:B------:R-:W-:Y:S05]  /*21f0*/  BSYNC B1 ;  /* 0x0000000000017941 */ /* 0x000fea0003800000 */
.L_x_2140:
        /* <DEDUP_REMOVED lines=14> */
.L_x_2133:
[----:B------:R-:W-:Y:S05]  /*22e0*/  BSYNC B0 ;  /* 0x0000000000007941 */ /* 0x000fea0003800000 */
.L_x_2132:
[----:B------:R-:W-:Y:S01]  /*22f0*/  BAR.SYNC.DEFER_BLOCKING 0x0 ;  /* 0x0000000000007b1d */ /* 0x000fe20000010000 */
[----:B------:R-:W-:-:S05]  /*2300*/  ISETP.NE.AND P0, PT, R10, RZ, PT ;  /* 0x000000ff0a00720c */ /* 0x000fca0003f05270 */
[----:B------:R-:W-:Y:S08]  /*2310*/  BSSY B0, `(.L_x_2142) ;  /* 0x0000014000007945 */ /* 0x000ff00003800000 */
[----:B------:R-:W-:Y:S05]  /*2320*/  @P0 BRA `(.L_x_2143) ;  /* 0x0000000000480947 */ /* 0x000fea0003800000 */
[----:B-1----:R-:W-:Y:S01]  /*2330*/  IMAD R3, R7, UR39, RZ ;  /* 0x0000002707037c24 */ /* 0x002fe2000f8e02ff */
[----:B--2---:R-:W-:Y:S01]  /*2340*/  SHF.R.S32.HI R9, RZ, 0x1f, R6 ;  /* 0x0000001fff097819 */ /* 0x004fe20000011406 */
        /* <DEDUP_REMOVED lines=16> */
.L_x_2143:
[----:B------:R-:W-:Y:S05]  /*2450*/  BSYNC B0 ;  /* 0x0000000000007941 */ /* 0x000fea0003800000 */
.L_x_2142:
[----:B------:R-:W4:Y:S08]  /*2460*/  S2UR UR5, SR_CgaCtaId ;  /* 0x00000000000579c3 */ /* 0x000f300000008800 */
[----:B------:R-:W-:Y:S01]  /*2470*/  BAR.SYNC.DEFER_BLOCKING 0x0 ;  /* 0x0000000000007b1d */ /* 0x000fe20000010000 */
[C---:B0--3--:R-:W-:Y:S01]  /*2480*/  LOP3.LUT R0, R10.reuse, 0xffffffc0, RZ, 0xc0, !PT ;  /* 0xffffffc00a007812 */ /* 0x049fe200078ec0ff */
[----:B------:R-:W-:Y:S01]  /*2490*/  IMAD R17, R17, 0x100, R4 ;  /* 0x0000010011117824 */ /* 0x000fe200078e0204 */
[----:B------:R-:W-:-:S02]  /*24a0*/  ISETP.GT.AND P1, PT, R10, 0x3f, PT ;  /* 0x0000003f0a00780c */ /* 0x000fc40003f24270 */
[----:B------:R-:W-:Y:S02]  /*24b0*/  CS2R R18, SRZ ;  /* 0x0000000000127805 */ /* 0x000fe4000001ff00 */
[----:B------:R-:W-:Y:S01]  /*24c0*/  ISETP.NE.AND P0, PT, R0, 0x40, PT ;  /* 0x000000400000780c */ /* 0x000fe20003f05270 */
[----:B------:R-:W-:Y:S01]  /*24d0*/  UMOV UR4, 0x400 ;  /* 0x0000040000047882 */ /* 0x000fe20000000000 */
[C---:B------:R-:W-:Y:S01]  /*24e0*/  ISETP.GT.AND P3, PT, R10.reuse, 0x1f, PT ;  /* 0x0000001f0a00780c */ /* 0x040fe20003f64270 */
[----:B------:R-:W-:Y:S01]  /*24f0*/  UIADD3 UR4, UR4, 0x220, URZ ;  /* 0x0000022004047890 */ /* 0x000fe2000fffe03f */
[C---:B-1----:R-:W-:Y:S01]  /*2500*/  LOP3.LUT R2, R10.reuse, 0xffffffe0, RZ, 0xc0, !PT ;  /* 0xffffffe00a027812 */ /* 0x042fe200078ec0ff */
[----:B------:R-:W-:Y:S01]  /*2510*/  BSSY B0, `(.L_x_2144) ;  /* 0x0000025000007945 */ /* 0x000fe20003800000 */
[----:B------:R-:W-:Y:S01]  /*2520*/  IADD3 R10, R10, 0x1f, RZ ;  /* 0x0000001f0a0a7810 */ /* 0x000fe20007ffe0ff */
[----:B------:R-:W-:Y:S01]  /*2530*/  HFMA2.MMA R0, -RZ, RZ, 0, 0 ;  /* 0x00000000ff007435 */ /* 0x000fe200000001ff */
[----:B------:R-:W-:-:S02]  /*2540*/  ISETP.NE.AND P2, PT, R2, 0x20, PT ;  /* 0x000000200200780c */ /* 0x000fc40003f45270 */
[----:B------:R-:W-:Y:S02]  /*2550*/  CS2R R20, SRZ ;  /* 0x0000000000147805 */ /* 0x000fe4000001ff00 */
[----:B------:R-:W-:Y:S01]  /*2560*/  ISETP.GT.U32.AND P4, PT, R10, 0x3e, PT ;  /* 0x0000003e0a00780c */ /* 0x000fe20003f84070 */
[----:B------:R-:W-:Y:S01]  /*2570*/  IMAD.MOV.U32 R23, RZ, RZ, RZ ;  /* 0x000000ffff177224 */ /* 0x000fe200078e00ff */
[----:B------:R-:W-:Y:S01]  /*2580*/  MOV R25, RZ ;  /* 0x000000ff00197202 */ /* 0x000fe20000000f00 */
[----:B------:R-:W-:Y:S01]  /*2590*/  IMAD.MOV.U32 R2, RZ, RZ, RZ ;  /* 0x000000ffff027224 */ /* 0x000fe200078e00ff */
[----:B----4-:R-:W-:-:S06]  /*25a0*/  ULEA UR4, UR5, UR4, 0x18 ;  /* 0x0000000405047291 */ /* 0x010fcc000f8ec03f */
[----:B------:R-:W-:-:S05]  /*25b0*/  LEA R17, R17, UR4, 0x2 ;  /* 0x0000000411117c11 */ /* 0x000fca000f8e10ff */
[----:B------:R0:W-:Y:S04]  /*25c0*/  @!P0 STS [R17+-0x800], RZ ;  /* 0xfff800ff11008388 */ /* 0x0001e80000000800 */
[----:B------:R0:W-:Y:S04]  /*25d0*/  @!P0 STS [R17+-0x780], RZ ;  /* 0xfff880ff11008388 */ /* 0x0001e80000000800 */
[----:B------:R0:W-:Y:S04]  /*25e0*/  @!P0 STS [R17+-0x700], RZ ;  /* 0xfff900ff11008388 */ /* 0x0001e80000000800 */
[----:B------:R0:W-:Y:S04]  /*25f0*/  @!P0 STS [R17+-0x680], RZ ;  /* 0xfff980ff11008388 */ /* 0x0001e80000000800 */
[----:B------:R0:W-:Y:S04]  /*2600*/  @!P0 STS [R17+-0x600], RZ ;  /* 0xfffa00ff11008388 */ /* 0x0001e80000000800 */
[----:B------:R0:W-:Y:S04]  /*2610*/  @!P0 STS [R17+-0x580], RZ ;  /* 0xfffa80ff11008388 */ /* 0x0001e80000000800 */
[----:B------:R0:W-:Y:S04]  /*2620*/  @!P0 STS [R17+-0x500], RZ ;  /* 0xfffb00ff11008388 */ /* 0x0001e80000000800 */
[----:B------:R0:W-:Y:S01]  /*2630*/  @!P0 STS [R17+-0x480], RZ ;  /* 0xfffb80ff11008388 */ /* 0x0001e20000000800 */
[----:B------:R-:W-:Y:S06]  /*2640*/  BAR.SYNC.DEFER_BLOCKING 0x0 ;  /* 0x0000000000007b1d */ /* 0x000fec0000010000 */
[----:B------:R-:W-:Y:S05]  /*2650*/  @P1 BRA `(.L_x_2145) ;  /* 0x0000000000401947 */ /* 0x000fea0003800000 */
[----:B------:R-:W1:Y:S04]  /*2660*/  LDS R2, [R17] ;  /* 0x0000000011027984 */ /* 0x000e680000000800 */
[----:B------:R-:W3:Y:S04]  /*2670*/  LDS R25, [R17+0x80] ;  /* 0x0000800011197984 */ /* 0x000ee80000000800 */
[----:B------:R-:W4:Y:S04]  /*2680*/  LDS R20, [R17+0x100] ;  /* 0x0001000011147984 */ /* 0x000f280000000800 */
[----:B------:R-:W5:Y:S04]  /*2690*/  LDS R23, [R17+0x180] ;  /* 0x0001800011177984 */ /* 0x000f680000000800 */
[----:B------:R-:W0:Y:S04]  /*26a0*/  LDS R18, [R17+0x200] ;  /* 0x0002000011127984 */ /* 0x000e280000000800 */
[----:B------:R-:W2:Y:S04]  /*26b0*/  LDS R21, [R17+0x280] ;  /* 0x0002800011157984 */ /* 0x000ea80000000800 */
[----:B------:R-:W2:Y:S04]  /*26c0*/  LDS R0, [R17+0x300] ;  /* 0x0003000011007984 */ /* 0x000ea80000000800 */
[----:B------:R-:W2:Y:S01]  /*26d0*/  LDS R19, [R17+0x380] ;  /* 0x0003800011137984 */ /* 0x000ea20000000800 */
[----:B-1----:R-:W-:Y:S01]  /*26e0*/  FADD.FTZ R2, RZ, R2 ;  /* 0x00000002ff027221 */ /* 0x002fe20000010000 */
[----:B---3--:R-:W-:Y:S01]  /*26f0*/  FADD.FTZ R25, RZ, R25 ;  /* 0x00000019ff197221 */ /* 0x008fe20000010000 */
[----:B----4-:R-:W-:Y:S01]  /*2700*/  FADD.FTZ R20, RZ, R20 ;  /* 0x00000014ff147221 */ /* 0x010fe20000010000 */
[----:B-----5:R-:W-:Y:S01]  /*2710*/  FADD.FTZ R23, RZ, R23 ;  /* 0x00000017ff177221 */ /* 0x020fe20000010000 */
[----:B0-----:R-:W-:Y:S01]  /*2720*/  FADD.FTZ R18, RZ, R18 ;  /* 0x00000012ff127221 */ /* 0x001fe20000010000 */
[----:B--2---:R-:W-:Y:S01]  /*2730*/  FADD.FTZ R21, RZ, R21 ;  /* 0x00000015ff157221 */ /* 0x004fe20000010000 */
[----:B------:R-:W-:Y:S01]  /*2740*/  FADD.FTZ R0, RZ, R0 ;  /* 0x00000000ff007221 */ /* 0x000fe20000010000 */
[----:B------:R-:W-:-:S07]  /*2750*/  FADD.FTZ R19, RZ, R19 ;  /* 0x00000013ff137221 */ /* 0x000fce0000010000 */
.L_x_2145:
[----:B------:R-:W-:Y:S05]  /*2760*/  BSYNC B0 ;  /* 0x0000000000007941 */ /* 0x000fea0003800000 */
.L_x_2144:
        /* <DEDUP_REMOVED lines=12> */
[----:B------:R-:W1:Y:S04]  /*2830*/  LDS R3, [R17] ;  /* 0x0000000011037984 */ /* 0x000e680000000800 */
[----:B--2---:R-:W2:Y:S04]  /*2840*/  LDS R8, [R17+0x80] ;  /* 0x0000800011087984 */ /* 0x004ea80000000800 */
[----:B------:R-:W3:Y:S04]  /*2850*/  LDS R9, [R17+0x100] ;  /* 0x0001000011097984 */ /* 0x000ee80000000800 */
[----:B------:R-:W4:Y:S04]  /*2860*/  LDS R10, [R17+0x180] ;  /* 0x00018000110a7984 */ /* 0x000f280000000800 */
[----:B------:R-:W5:Y:S04]  /*2870*/  LDS R11, [R17+0x200] ;  /* 0x00020000110b7984 */ /* 0x000f680000000800 */
[----:B------:R-:W0:Y:S04]  /*2880*/  LDS R12, [R17+0x280] ;  /* 0x00028000110c7984 */ /* 0x000e280000000800 */
[----:B------:R-:W0:Y:S04]  /*2890*/  LDS R13, [R17+0x300] ;  /* 0x00030000110d7984 */ /* 0x000e280000000800 */
[----:B------:R-:W0:Y:S01]  /*28a0*/  LDS R14, [R17+0x380] ;  /* 0x00038000110e7984 */ /* 0x000e220000000800 */
[----:B-1----:R-:W-:Y:S01]  /*28b0*/  FADD.FTZ R2, R2, R3 ;  /* 0x0000000302027221 */ /* 0x002fe20000010000 */
[----:B--2---:R-:W-:Y:S01]  /*28c0*/  FADD.FTZ R25, R25, R8 ;  /* 0x0000000819197221 */ /* 0x004fe20000010000 */
[----:B---3--:R-:W-:Y:S01]  /*28d0*/  FADD.FTZ R20, R20, R9 ;  /* 0x0000000914147221 */ /* 0x008fe20000010000 */
[----:B----4-:R-:W-:Y:S01]  /*28e0*/  FADD.FTZ R23, R23, R10 ;  /* 0x0000000a17177221 */ /* 0x010fe20000010000 */
[----:B-----5:R-:W-:Y:S01]  /*28f0*/  FADD.FTZ R18, R18, R11 ;  /* 0x0000000b12127221 */ /* 0x020fe20000010000 */
[----:B0-----:R-:W-:Y:S01]  /*2900*/  FADD.FTZ R21, R21, R12 ;  /* 0x0000000c15157221 */ /* 0x001fe20000010000 */
[----:B------:R-:W-:Y:S01]  /*2910*/  FADD.FTZ R0, R0, R13 ;  /* 0x0000000d00007221 */ /* 0x000fe20000010000 */
[----:B------:R-:W-:-:S07]  /*2920*/  FADD.FTZ R19, R19, R14 ;  /* 0x0000000e13137221 */ /* 0x000fce0000010000 */
.L_x_2147:
[----:B------:R-:W-:Y:S05]  /*2930*/  BSYNC B0 ;  /* 0x0000000000007941 */ /* 0x000fea0003800000 */
.L_x_2146:
[----:B------:R-:W-:Y:S06]  /*2940*/  BAR.SYNC.DEFER_BLOCKING 0x0 ;  /* 0x0000000000007b1d */ /* 0x000fec0000010000 */
[----:B------:R-:W-:Y:S05]  /*2950*/  @P4 EXIT ;  /* 0x000000000000494d */ /* 0x000fea0003800000 */
[----:B------:R-:W-:Y:S01]  /*2960*/  IMAD R7, R7, UR39, RZ ;  /* 0x0000002707077c24 */ /* 0x000fe2000f8e02ff */
[----:B01----:R-:W-:Y:S01]  /*2970*/  SHF.L.U32 R17, R6, 0x8, RZ ;  /* 0x0000000806117819 */ /* 0x003fe200000006ff */
[----:B------:R-:W-:Y:S01]  /*2980*/  IMAD R5, R5, UR38, RZ ;  /* 0x0000002605057c24 */ /* 0x000fe2000f8e02ff */
[C---:B------:R-:W-:Y:S01]  /*2990*/  IADD3 R10, R4.reuse, 0x40, RZ ;  /* 0x00000040040a7810 */ /* 0x040fe20007ffe0ff */
[----:B------:R-:W-:Y:S01]  /*29a0*/  IMAD R3, R7, UR38, RZ ;  /* 0x0000002607037c24 */ /* 0x000fe2000f8e02ff */
[----:B------:R-:W-:Y:S01]  /*29b0*/  ULDC.64 UR4, c[0x0][0x220] ;  /* 0x0000880000047ab9 */ /* 0x000fe20000000a00 */
[----:B------:R-:W-:Y:S01]  /*29c0*/  IMAD.SHL.U32 R6, R5, 0x100, RZ ;  /* 0x0000010005067824 */ /* 0x000fe200078e00ff */
[--C-:B------:R-:W-:Y:S01]  /*29d0*/  SHF.R.S32.HI R5, RZ, 0x1f, R17.reuse ;  /* 0x0000001fff057819 */ /* 0x100fe20000011411 */
[C---:B--2---:R-:W-:Y:S01]  /*29e0*/  VIADD R16, R4.reuse, 0xa0 ;  /* 0x000000a004107836 */ /* 0x044fe20000000000 */
[----:B------:R-:W-:Y:S01]  /*29f0*/  SHF.L.U32 R3, R3, 0x8, RZ ;  /* 0x0000000803037819 */ /* 0x000fe200000006ff */
[C---:B------:R-:W-:Y:S01]  /*2a00*/  VIADD R8, R4.reuse, 0x20 ;  /* 0x0000002004087836 */ /* 0x040fe20000000000 */
[----:B------:R-:W-:Y:S01]  /*2a10*/  SHF.R.S32.HI R12, RZ, 0x1f, R6 ;  /* 0x0000001fff0c7819 */ /* 0x000fe20000011406 */
[----:B------:R-:W-:Y:S01]  /*2a20*/  VIADD R24, R4, 0xe0 ;  /* 0x000000e004187836 */ /* 0x000fe20000000000 */
[----:B------:R-:W-:-:S02]  /*2a30*/  IADD3 R17, P0, P1, R3, R6, R17 ;  /* 0x0000000603117210 */ /* 0x000fc4000791e011 */
[----:B------:R-:W-:Y:S02]  /*2a40*/  SHF.R.S32.HI R27, RZ, 0x1f, R3 ;  /* 0x0000001fff1b7819 */ /* 0x000fe40000011403 */
[CC--:B------:R-:W-:Y:S02]  /*2a50*/  IADD3 R3, P5, R4.reuse, R17.reuse, RZ ;  /* 0x0000001104037210 */ /* 0x0c0fe40007fbe0ff */
[----:B------:R-:W-:Y:S01]  /*2a60*/  IADD3.X R27, R27, R12, R5, P0, P1 ;  /* 0x0000000c1b1b7210 */ /* 0x000fe200007e2405 */
[----:B------:R-:W-:Y:S01]  /*2a70*/  VIADD R12, R4, 0x60 ;  /* 0x00000060040c7836 */ /* 0x000fe20000000000 */
[C---:B------:R-:W-:Y:S02]  /*2a80*/  IADD3 R13, P0, R16.reuse, R17, RZ ;  /* 0x00000011100d7210 */ /* 0x040fe40007f1e0ff */
[----:B------:R-:W-:Y:S02]  /*2a90*/  F2FP.BF16.F32.PACK_AB R25, R25, R2 ;  /* 0x000000021919723e */ /* 0x000fe400000010ff */
[----:B------:R-:W-:-:S02]  /*2aa0*/  LEA.HI.X.SX32 R16, R16, R27, 0x1, P0 ;  /* 0x0000001b10107211 */ /* 0x000fc400000f0eff */
[C---:B------:R-:W-:Y:S02]  /*2ab0*/  IADD3 R14, R4.reuse, 0x80, RZ ;  /* 0x00000080040e7810 */ /* 0x040fe40007ffe0ff */
[----:B------:R-:W-:Y:S02]  /*2ac0*/  LEA.HI.X.SX32 R6, R4, R27, 0x1, P5 ;  /* 0x0000001b04067211 */ /* 0x000fe400028f0eff */
[C---:B------:R-:W-:Y:S02]  /*2ad0*/  LEA R2, P0, R3.reuse, UR4, 0x1 ;  /* 0x0000000403027c11 */ /* 0x040fe4000f8008ff */
[-C--:B------:R-:W-:Y:S02]  /*2ae0*/  IADD3 R7, P3, R10, R17.reuse, RZ ;  /* 0x000000110a077210 */ /* 0x080fe40007f7e0ff */
[----:B------:R-:W-:Y:S02]  /*2af0*/  IADD3 R11, P1, R14, R17, RZ ;  /* 0x000000110e0b7210 */ /* 0x000fe40007f3e0ff */
[----:B------:R-:W-:-:S02]  /*2b00*/  LEA.HI.X R3, R3, UR5, R6, 0x1, P0 ;  /* 0x0000000503037c11 */ /* 0x000fc400080f0c06 */
[----:B------:R-:W-:Y:S02]  /*2b10*/  IADD3 R5, P4, R8, R17, RZ ;  /* 0x0000001108057210 */ /* 0x000fe40007f9e0ff */
[-C--:B------:R-:W-:Y:S01]  /*2b20*/  LEA.HI.X.SX32 R10, R10, R27.reuse, 0x1, P3 ;  /* 0x0000001b0a0a7211 */ /* 0x080fe200018f0eff */
[----:B------:R0:W-:Y:S01]  /*2b30*/  STG.E.U16 desc[UR36][R2.64], R25 ;  /* 0x0000001902007986 */ /* 0x0001e2000c101524 */
[----:B------:R-:W-:Y:S02]  /*2b40*/  LEA R6, P0, R7, UR4, 0x1 ;  /* 0x0000000407067c11 */ /* 0x000fe4000f8008ff */
[----:B------:R-:W-:Y:S02]  /*2b50*/  IADD3 R22, R4, 0xc0, RZ ;  /* 0x000000c004167810 */ /* 0x000fe40007ffe0ff */
[-C--:B------:R-:W-:Y:S02]  /*2b60*/  LEA.HI.X.SX32 R14, R14, R27.reuse, 0x1, P1 ;  /* 0x0000001b0e0e7211 */ /* 0x080fe400008f0eff */
[----:B------:R-:W-:-:S02]  /*2b70*/  LEA.HI.X.SX32 R8, R8, R27, 0x1, P4 ;  /* 0x0000001b08087211 */ /* 0x000fc400020f0eff */
[----:B------:R-:W-:Y:S02]  /*2b80*/  LEA R4, P1, R5, UR4, 0x1 ;  /* 0x0000000405047c11 */ /* 0x000fe4000f8208ff */
[----:B------:R-:W-:Y:S02]  /*2b90*/  LEA.HI.X R7, R7, UR5, R10, 0x1, P0 ;  /* 0x0000000507077c11 */ /* 0x000fe400080f0c0a */
[-C--:B------:R-:W-:Y:S02]  /*2ba0*/  IADD3 R9, P2, R12, R17.reuse, RZ ;  /* 0x000000110c097210 */ /* 0x080fe40007f5e0ff */
[----:B------:R-:W-:Y:S02]  /*2bb0*/  LEA R10, P0, R11, UR4, 0x1 ;  /* 0x000000040b0a7c11 */ /* 0x000fe4000f8008ff */
[----:B------:R-:W-:Y:S02]  /*2bc0*/  IADD3 R15, P5, R22, R17, RZ ;  /* 0x00000011160f7210 */ /* 0x000fe40007fbe0ff */
[----:B------:R-:W-:-:S02]  /*2bd0*/  LEA.HI.X R5, R5, UR5, R8, 0x1, P1 ;  /* 0x0000000505057c11 */ /* 0x000fc400088f0c08 */
[-C--:B------:R-:W-:Y:S02]  /*2be0*/  LEA.HI.X.SX32 R12, R12, R27.reuse, 0x1, P2 ;  /* 0x0000001b0c0c7211 */ /* 0x080fe400010f0eff */
[----:B------:R-:W-:Y:S02]  /*2bf0*/  LEA R8, P1, R9, UR4, 0x1 ;  /* 0x0000000409087c11 */ /* 0x000fe4000f8208ff */
[----:B------:R-:W-:Y:S02]  /*2c00*/  LEA.HI.X R11, R11, UR5, R14, 0x1, P0 ;  /* 0x000000050b0b7c11 */ /* 0x000fe400080f0c0e */
[----:B------:R-:W-:Y:S02]  /*2c10*/  LEA.HI.X.SX32 R22, R22, R27, 0x1, P5 ;  /* 0x0000001b16167211 */ /* 0x000fe400028f0eff */
[----:B------:R-:W-:Y:S02]  /*2c20*/  LEA R14, P0, R15, UR4, 0x1 ;  /* 0x000000040f0e7c11 */ /* 0x000fe4000f8008ff */
[----:B------:R-:W-:-:S02]  /*2c30*/  LEA.HI.X R9, R9, UR5, R12, 0x1, P1 ;  /* 0x0000000509097c11 */ /* 0x000fc400088f0c0c */
[----:B------:R-:W-:Y:S02]  /*2c40*/  LEA R12, P1, R13, UR4, 0x1 ;  /* 0x000000040d0c7c11 */ /* 0x000fe4000f8208ff */
[--C-:B------:R-:W-:Y:S02]  /*2c50*/  LEA.HI.X R15, R15, UR5, R22.reuse, 0x1, P0 ;  /* 0x000000050f0f7c11 */ /* 0x100fe400080f0c16 */
[----:B------:R-:W-:Y:S02]  /*2c60*/  IADD3 R17, P6, R24, R17, RZ ;  /* 0x0000001118117210 */ /* 0x000fe40007fde0ff */
[----:B------:R-:W-:Y:S02]  /*2c70*/  F2FP.BF16.F32.PACK_AB R20, R23, R20 ;  /* 0x000000141714723e */ /* 0x000fe400000010ff */
[----:B------:R-:W-:Y:S02]  /*2c80*/  PRMT R22, R25, 0x7632, R22 ;  /* 0x0000763219167816 */ /* 0x000fe40000000016 */
[----:B------:R-:W-:-:S02]  /*2c90*/  F2FP.BF16.F32.PACK_AB R18, R21, R18 ;  /* 0x000000121512723e */ /* 0x000fc400000010ff */
[----:B------:R-:W-:Y:S01]  /*2ca0*/  LEA.HI.X R13, R13, UR5, R16, 0x1, P1 ;  /* 0x000000050d0d7c11 */ /* 0x000fe200088f0c10 */
[----:B------:R1:W-:Y:S01]  /*2cb0*/  STG.E.U16 desc[UR36][R4.64], R22 ;  /* 0x0000001604007986 */ /* 0x0003e2000c101524 */
[----:B------:R-:W-:Y:S02]  /*2cc0*/  LEA.HI.X.SX32 R24, R24, R27, 0x1, P6 ;  /* 0x0000001b18187211 */ /* 0x000fe400030f0eff */
[----:B------:R-:W-:Y:S01]  /*2cd0*/  LEA R16, P1, R17, UR4, 0x1 ;  /* 0x0000000411107c11 */ /* 0x000fe2000f8208ff */
[----:B------:R-:W-:Y:S01]  /*2ce0*/  STG.E.U16 desc[UR36][R6.64], R20 ;  /* 0x0000001406007986 */ /* 0x000fe2000c101524 */
[----:B0-----:R-:W-:Y:S02]  /*2cf0*/  PRMT R3, R20, 0x7632, R3 ;  /* 0x0000763214037816 */ /* 0x001fe40000000003 */
        /* <DEDUP_REMOVED lines=10> */
.L_x_2120:
        /* <DEDUP_REMOVED lines=16> */
.L_x_2148:
[----:B------:R-:W-:Y:S05]  /*2ea0*/  EXIT ;  /* 0x000000000000794d */ /* 0x000fea0003800000 */
.L_x_2121:
[----:B------:R-:W-:Y:S01]  /*2eb0*/  HFMA2.MMA R11, -RZ, RZ, 0, 1.847743988037109375e-06 ;  /* 0x0000001fff0b7435 */ /* 0x000fe200000001ff */
[----:B------:R-:W-:Y:S01]  /*2ec0*/  IMAD.MOV.U32 R12, RZ, RZ, 0x10 ;  /* 0x00000010ff0c7424 */ /* 0x000fe200078e00ff */
[----:B------:R-:W-:Y:S01]  /*2ed0*/  MOV R2, 0xff7fffff ;  /* 0xff7fffff00027802 */ /* 0x000fe20000000f00 */
[----:B------:R-:W-:-:S08]  /*2ee0*/  IMAD.MOV.U32 R15, RZ, RZ, -0x1 ;  /* 0xffffffffff0f7424 */ /* 0x000fd000078e00ff */
[----:B------:R-:W-:Y:S05]  /*2ef0*/  WARPSYNC.COLLECTIVE R15, `(.L_x_2149) ;  /* 0x000000000f087348 */ /* 0x000fea0003c00000 */
[----:B------:R0:W1:Y:S02]  /*2f00*/  SHFL.BFLY P6, R14, R13, R12, R11 ;  /* 0x0c00000c0d0e7389 */ /* 0x00006400000c000b */
[----:B01----:R-:W-:Y:S01]  /*2f10*/  ENDCOLLECTIVE ;  /* 0x000000000000791b */ /* 0x003fe20003800000 */
.L_x_2149:
[----:B------:R-:W-:Y:S01]  /*2f20*/  IMAD.MOV.U32 R12, RZ, RZ, 0x8 ;  /* 0x00000008ff0c7424 */ /* 0x000fe200078e00ff */
[----:B------:R-:W-:-:S04]  /*2f30*/  FMNMX.FTZ R0, R14, -3.40282346638528859812e+38, !PT ;  /* 0xff7fffff0e007809 */ /* 0x000fc80007810000 */
[----:B------:R-:W-:-:S07]  /*2f40*/  MOV R13, R0 ;  /* 0x00000000000d7202 */ /* 0x000fce0000000f00 */
[----:B------:R-:W-:Y:S05]  /*2f50*/  WARPSYNC.COLLECTIVE R15, `(.L_x_2150) ;  /* 0x000000000f087348 */ /* 0x000fea0003c00000 */
[----:B------:R0:W1:Y:S02]  /*2f60*/  SHFL.BFLY P6, R14, R13, R12, R11 ;  /* 0x0c00000c0d0e7389 */ /* 0x00006400000c000b */
[----:B01----:R-:W-:Y:S01]  /*2f70*/  ENDCOLLECTIVE ;  /* 0x000000000000791b */ /* 0x003fe20003800000 */
.L_x_2150:
[----:B------:R-:W-:Y:S01]  /*2f80*/  IMAD.MOV.U32 R12, RZ, RZ, 0x4 ;  /* 0x00000004ff0c7424 */ /* 0x000fe200078e00ff */
[----:B------:R-:W-:-:S04]  /*2f90*/  FMNMX.FTZ R3, R0, R14, !PT ;  /* 0x0000000e00037209 */ /* 0x000fc80007810000 */
[----:B------:R-:W-:-:S07]  /*2fa0*/  MOV R13, R3 ;  /* 0x00000003000d7202 */ /* 0x000fce0000000f00 */
[----:B------:R-:W-:Y:S05]  /*2fb0*/  WARPSYNC.COLLECTIVE R15, `(.L_x_2151) ;  /* 0x000000000f087348 */ /* 0x000fea0003c00000 */
[----:B------:R0:W1:Y:S02]  /*2fc0*/  SHFL.BFLY P6, R14, R13, R12, R11 ;  /* 0x0c00000c0d0e7389 */ /* 0x00006400000c000b */
[----:B01----:R-:W-:Y:S01]  /*2fd0*/  ENDCOLLECTIVE ;  /* 0x000000000000791b */ /* 0x003fe20003800000 */
.L_x_2151:
[----:B------:R-:W-:Y:S05]  /*2fe0*/  BRA `(.L_x_2152) ;  /* 0xffffffd400e47947 */ /* 0x000fea000383ffff */
.L_x_2153:
        /* <DEDUP_REMOVED lines=9> */
.L_x_29605:


//--------------------- .text._ZN4vllm25paged_attention_v2_kernelI13__nv_bfloat16hLi192ELi8ELi128ELNS_18Fp8KVCacheDataTypeE2ELb0ELi512EEEvPfS3_PT_PKS4_PKT0_SA_ifPKiSC_iPKfiiiSE_SE_iiiii --------------------------
	.section	.text._ZN4vllm25paged_attention_v2_kernelI13__nv_bfloat16hLi192ELi8ELi128ELNS_18Fp8KVCacheDataTypeE2ELb0ELi512EEEvPfS3_PT_PKS4_PKT0_SA_ifPKiSC_iPKfiiiSE_SE_iiiii,"ax",@progbits
	.align	128
        .global         _ZN4vllm25paged_attention_v2_kernelI13__nv_bfloat16hLi192ELi8ELi128ELNS_18Fp8KVCacheDataTypeE2ELb0ELi512EEEvPfS3_PT_PKS4_PKT0_SA_ifPKiSC_iPKfiiiSE_SE_iiiii
        .type           _ZN4vllm25paged_attention_v2_kernelI13__nv_bfloat16hLi192ELi8ELi128ELNS_18Fp8KVCacheDataTypeE2ELb0ELi512EEEvPfS3_PT_PKS4_PKT0_SA_ifPKiSC_iPKfiiiSE_SE_iiiii,@function
        .size           _ZN4vllm25paged_attention_v2_kernelI13__nv_bfloat16hLi192ELi8ELi128ELNS_18Fp8KVCacheDataTypeE2ELb0ELi512EEEvPfS3_PT_PKS4_PKT0_SA_ifPKiSC_iPKfiiiSE_SE_iiiii,(.L_x_29606 - _ZN4vllm25paged_attention_v2_kernelI13__nv_bfloat16hLi192ELi8ELi128ELNS_18Fp8KVCacheDataTypeE2ELb0ELi512EEEvPfS3_PT_PKS4_PKT0_SA_ifPKiSC_iPKfiiiSE_SE_iiiii)
        .other          _ZN4vllm25paged_attention_v2_kernelI13__nv_bfloat16hLi192ELi8ELi128ELNS_18Fp8KVCacheDataTypeE2ELb0ELi512EEEvPfS3_PT_PKS4_PKT0_SA_ifPKiSC_iPKfiiiSE_SE_iiiii,@"STO_CUDA_ENTRY STV_DEFAULT"
_ZN4vllm25paged_attention_v2_kernelI13__nv_bfloat16hLi192ELi8ELi128ELNS_18Fp8KVCacheDataTypeE2ELb0ELi512EEEvPfS3_PT_PKS4_PKT0_SA_ifPKiSC_iPKfiiiSE_SE_iiiii:
.text._ZN4vllm25paged_attention_v2_kernelI13__nv_bfloat16hLi192ELi8ELi128ELNS_18Fp8KVCacheDataTypeE2ELb0ELi512EEEvPfS3_PT_PKS4_PKT0_SA_ifPKiSC_iPKfiiiSE_SE_iiiii:
        /* <DEDUP_REMOVED lines=11> */
[----:B------:R-:W-:Y:S01]  /*00b0*/  IADD3 R0, R5, 0x7, RZ ;  /* 0x0000000705007810 */ /* 0x000fe20007ffe0ff */
[----:B------:R-:W-:Y:S01]  /*00c0*/  ULDC UR38, c[0x0][0x14] ;  /* 0x0000050000267ab9 */ /* 0x000fe20000000800 */
[----:B------:R-:W-:Y:S01]  /*00d0*/  LEA R11, R6, 0x40, 0x6 ;  /* 0x00000040060b7811 */ /* 0x000fe200078e30ff */
[----:B------:R-:W1:Y:S01]  /*00e0*/  S2R R9, SR_CTAID.X ;  /* 0x0000000000097919 */ /* 0x000e620000002500 */
[----:B------:R-:W-:Y:S01]  /*00f0*/  SHF.R.S32.HI R3, RZ, 0x1f, R0 ;  /* 0x0000001fff037819 */ /* 0x000fe20000011400 */
[----:B------:R-:W-:Y:S01]  /*0100*/  ULDC UR39, c[0x0][0xc] ;  /* 0x0000030000277ab9 */ /* 0x000fe20000000800 */
[----:B------:R-:W-:Y:S02]  /*0110*/  BSSY B0, `(.L_x_2154) ;  /* 0x0000059000007945 */ /* 0x000fe40003800000 */
[----:B------:R-:W-:-:S04]  /*0120*/  LEA.HI R3, R3, R0, RZ, 0x3 ;  /* 0x0000000003037211 */ /* 0x000fc800078f18ff */
[----:B------:R-:W-:-:S04]  /*0130*/  SHF.R.S32.HI R10, RZ, 0x3, R3 ;  /* 0x00000003ff0a7819 */ /* 0x000fc80000011403 */
[----:B------:R-:W-:-:S05]  /*0140*/  VIMNMX R11, R10, R11, PT ;  /* 0x0000000b0a0b7248 */ /* 0x000fca0003fe0100 */
[----:B------:R-:W-:-:S04]  /*0150*/  IMAD R3, R6, -0x40, R11 ;  /* 0xffffffc006037824 */ /* 0x000fc800078e020b */
[----:B------:R-:W-:-:S05]  /*0160*/  IMAD R0, R3, 0x8, R8 ;  /* 0x0000000803007824 */ /* 0x000fca00078e0208 */
[----:B------:R-:W-:Y:S02]  /*0170*/  VIMNMX R3, R5, R0, PT ;  /* 0x0000000005037248 */ /* 0x000fe40003fe0100 */
[----:B0-----:R-:W-:Y:S02]  /*0180*/  ISETP.GT.AND P0, PT, R7, 0x5f, PT ;  /* 0x0000005f0700780c */ /* 0x001fe40003f04270 */
[----:B------:R-:W-:Y:S01]  /*0190*/  SHF.R.S32.HI R2, RZ, 0x1f, R7 ;  /* 0x0000001fff027819 */ /* 0x000fe20000011407 */
[----:B-1----:R-:W-:Y:S02]  /*01a0*/  IMAD R16, R9, 0xc0, RZ ;  /* 0x000000c009107824 */ /* 0x002fe400078e02ff */
[----:B------:R-:W-:Y:S01]  /*01b0*/  IMAD.IADD R20, R3, 0x1, -R8 ;  /* 0x0000000103147824 */ /* 0x000fe200078e0a08 */
[CC--:B------:R-:W-:Y:S02]  /*01c0*/  LEA.HI R17, R2.reuse, R7.reuse, RZ, 0x5 ;  /* 0x0000000702117211 */ /* 0x0c0fe400078f28ff */
[----:B------:R-:W-:-:S02]  /*01d0*/  LEA.HI R12, R2, R7, RZ, 0x2 ;  /* 0x00000007020c7211 */ /* 0x000fc400078f10ff */
[----:B------:R-:W-:Y:S02]  /*01e0*/  LOP3.LUT R18, R17, 0xffffffe0, RZ, 0xc0, !PT ;  /* 0xffffffe011127812 */ /* 0x000fe400078ec0ff */
[----:B------:R-:W-:Y:S02]  /*01f0*/  SHF.R.S32.HI R17, RZ, 0x5, R17 ;  /* 0x00000005ff117819 */ /* 0x000fe40000011411 */
[----:B------:R-:W-:Y:S01]  /*0200*/  IADD3 R18, -R18, R7, RZ ;  /* 0x0000000712127210 */ /* 0x000fe20007ffe1ff */
[----:B------:R-:W-:Y:S06]  /*0210*/  @P0 BRA `(.L_x_2155) ;  /* 0x0000000400200947 */ /* 0x000fec0003800000 */
[----:B------:R-:W-:Y:S01]  /*0220*/  SHF.R.S32.HI R0, RZ, 0x2, R12 ;  /* 0x00000002ff007819 */ /* 0x000fe2000001140c */
[----:B------:R-:W-:Y:S01]  /*0230*/  ULDC UR4, c[0x0][0x268] ;  /* 0x00009a0000047ab9 */ /* 0x000fe20000000800 */
[----:B------:R-:W-:Y:S01]  /*0240*/  LOP3.LUT R14, R12, 0xfffffffc, RZ, 0xc0, !PT ;  /* 0xfffffffc0c0e7812 */ /* 0x000fe200078ec0ff */
[----:B------:R-:W-:Y:S01]  /*0250*/  IMAD R13, R4, UR4, RZ ;  /* 0x00000004040d7c24 */ /* 0x000fe2000f8e02ff */
[C---:B------:R-:W-:Y:S01]  /*0260*/  VIMNMX R3, R0.reuse, -0x8, !PT ;  /* 0xfffffff800037848 */ /* 0x040fe20007fe0100 */
[----:B------:R-:W-:Y:S01]  /*0270*/  BSSY B1, `(.L_x_2156) ;  /* 0x0000022000017945 */ /* 0x000fe20003800000 */
[----:B------:R-:W-:Y:S02]  /*0280*/  SHF.R.S32.HI R12, RZ, 0x1f, R16 ;  /* 0x0000001fff0c7819 */ /* 0x000fe40000011410 */
[----:B------:R-:W-:Y:S02]  /*0290*/  IADD3 R3, -R0, 0x1f, R3 ;  /* 0x0000001f00037810 */ /* 0x000fe40007ffe103 */
[----:B------:R-:W-:-:S02]  /*02a0*/  IADD3 R15, -R14, R7, RZ ;  /* 0x000000070e0f7210 */ /* 0x000fc40007ffe1ff */
[C---:B------:R-:W-:Y:S02]  /*02b0*/  LEA.HI R2, R3.reuse, 0x1, RZ, 0x1b ;  /* 0x0000000103027811 */ /* 0x040fe400078fd8ff */
[----:B------:R-:W-:Y:S02]  /*02c0*/  ISETP.GE.U32.AND P0, PT, R3, 0x60, PT ;  /* 0x000000600300780c */ /* 0x000fe40003f06070 */
[----:B------:R-:W-:Y:S02]  /*02d0*/  LOP3.LUT P1, R2, R2, 0x3, RZ, 0xc0, !PT ;  /* 0x0000000302027812 */ /* 0x000fe4000782c0ff */
[----:B------:R-:W-:-:S11]  /*02e0*/  SHF.R.S32.HI R19, RZ, 0x1f, R13 ;  /* 0x0000001fff137819 */ /* 0x000fd6000001140d */
[----:B------:R-:W-:Y:S05]  /*02f0*/  @!P1 BRA `(.L_x_2157) ;  /* 0x0000000000649947 */ /* 0x000fea0003800000 */
[----:B------:R-:W0:Y:S01]  /*0300*/  S2R R14, SR_CgaCtaId ;  /* 0x00000000000e7919 */ /* 0x000e220000008800 */
[----:B------:R-:W-:Y:S01]  /*0310*/  IMAD R21, R0, 0x4, R15 ;  /* 0x0000000400157824 */ /* 0x000fe200078e020f */
[----:B------:R-:W-:Y:S01]  /*0320*/  MOV R3, 0x400 ;  /* 0x0000040000037802 */ /* 0x000fe20000000f00 */
[----:B------:R-:W-:-:S03]  /*0330*/  ULDC.64 UR4, c[0x0][0x228] ;  /* 0x00008a0000047ab9 */ /* 0x000fc60000000a00 */
[----:B------:R-:W-:-:S04]  /*0340*/  SHF.L.U32 R21, R21, 0x1, RZ ;  /* 0x0000000115157819 */ /* 0x000fc800000006ff */
[----:B------:R-:W-:Y:S02]  /*0350*/  IADD3 R23, P1, P2, R21, R13, R16 ;  /* 0x0000000d15177210 */ /* 0x000fe40007a3e010 */
[----:B------:R-:W-:Y:S02]  /*0360*/  SHF.R.S32.HI R21, RZ, 0x1f, R21 ;  /* 0x0000001fff157819 */ /* 0x000fe40000011415 */
[----:B------:R-:W-:Y:S02]  /*0370*/  LEA R22, P3, R23, UR4, 0x1 ;  /* 0x0000000417167c11 */ /* 0x000fe4000f8608ff */
[----:B------:R-:W-:-:S04]  /*0380*/  IADD3.X R24, R21, R19, R12, P1, P2 ;  /* 0x0000001315187210 */ /* 0x000fc80000fe440c */
[----:B------:R-:W-:Y:S02]  /*0390*/  LEA.HI.X R23, R23, UR5, R24, 0x1, P3 ;  /* 0x0000000517177c11 */ /* 0x000fe400098f0c18 */
[----:B0-----:R-:W-:-:S05]  /*03a0*/  LEA R14, R14, R3, 0x18 ;  /* 0x000000030e0e7211 */ /* 0x001fca00078ec0ff */
[----:B------:R-:W-:Y:S02]  /*03b0*/  IMAD R3, R15, 0x60, R14 ;  /* 0x000000600f037824 */ /* 0x000fe400078e020e */
[----:B------:R-:W-:-:S03]  /*03c0*/  IMAD.MOV.U32 R14, RZ, RZ, R2 ;  /* 0x000000ffff0e7224 */ /* 0x000fc600078e0002 */
[----:B------:R-:W-:-:S07]  /*03d0*/  LEA R21, R0, R3, 0x2 ;  /* 0x0000000300157211 */ /* 0x000fce00078e10ff */
.L_x_2158:
        /* <DEDUP_REMOVED lines=9> */
[----:B0-----:R-:W-:-:S09]  /*0470*/  IADD3 R21, R21, 0x80, RZ ;  /* 0x0000008015157810 */ /* 0x001fd20007ffe0ff */
[----:B------:R-:W-:Y:S05]  /*0480*/  @P1 BRA `(.L_x_2158) ;  /* 0xfffffffc00d41947 */ /* 0x000fea000383ffff */
.L_x_2157:
[----:B------:R-:W-:Y:S05]  /*0490*/  BSYNC B1 ;  /* 0x0000000000017941 */ /* 0x000fea0003800000 */
.L_x_2156:
[----:B------:R-:W-:Y:S05]  /*04a0*/  @!P0 BRA `(.L_x_2155) ;  /* 0x00000000007c8947 */ /* 0x000fea0003800000 */
[----:B------:R-:W0:Y:S01]  /*04b0*/  S2R R21, SR_CgaCtaId ;  /* 0x0000000000157919 */ /* 0x000e220000008800 */
[----:B------:R-:W1:Y:S01]  /*04c0*/  LDC.64 R2, c[0x0][0x228] ;  /* 0x00008a00ff027b82 */ /* 0x000e620000000a00 */
[----:B------:R-:W-:Y:S02]  /*04d0*/  MOV R14, 0x400 ;  /* 0x00000400000e7802 */ /* 0x000fe40000000f00 */
[----:B------:R-:W-:Y:S02]  /*04e0*/  IADD3 R13, P0, R13, R16, RZ ;  /* 0x000000100d0d7210 */ /* 0x000fe40007f1e0ff */
[----:B0-----:R-:W-:-:S05]  /*04f0*/  LEA R14, R21, R14, 0x18 ;  /* 0x0000000e150e7211 */ /* 0x001fca00078ec0ff */
[----:B------:R-:W-:Y:S01]  /*0500*/  IMAD R21, R15, 0x60, R14 ;  /* 0x000000600f157824 */ /* 0x000fe200078e020e */
[C---:B------:R-:W-:Y:S01]  /*0510*/  LEA R15, R0.reuse, R15, 0x2 ;  /* 0x0000000f000f7211 */ /* 0x040fe200078e10ff */
[----:B------:R-:W-:Y:S01]  /*0520*/  IMAD.X R14, R19, 0x1, R12, P0 ;  /* 0x00000001130e7824 */ /* 0x000fe200000e060c */
[----:B-1----:R-:W-:Y:S01]  /*0530*/  LEA R12, P0, R13, R2, 0x1 ;  /* 0x000000020d0c7211 */ /* 0x002fe200078008ff */
[C---:B------:R-:W-:Y:S01]  /*0540*/  IMAD R2, R0.reuse, 0x4, R21 ;  /* 0x0000000400027824 */ /* 0x040fe200078e0215 */
[----:B------:R-:W-:Y:S01]  /*0550*/  IADD3 R0, R0, -0x80, RZ ;  /* 0xffffff8000007810 */ /* 0x000fe20007ffe0ff */
[----:B------:R-:W-:Y:S01]  /*0560*/  IMAD.SHL.U32 R15, R15, 0x2, RZ ;  /* 0x000000020f0f7824 */ /* 0x000fe200078e00ff */
[----:B------:R-:W-:Y:S02]  /*0570*/  LEA.HI.X R19, R13, R3, R14, 0x1, P0 ;  /* 0x000000030d137211 */ /* 0x000fe400000f0c0e */
[----:B------:R-:W-:-:S07]  /*0580*/  IADD3 R13, R2, 0x100, RZ ;  /* 0x00000100020d7810 */ /* 0x000fce0007ffe0ff */
.L_x_2159:
        /* <DEDUP_REMOVED lines=17> */
.L_x_2155:
[----:B------:R-:W-:Y:S05]  /*06a0*/  BSYNC B0 ;  /* 0x0000000000007941 */ /* 0x000fea0003800000 */
.L_x_2154:
        /* <DEDUP_REMOVED lines=12> */
[----:B------:R0:W1:Y:S02]  /*0770*/  SHFL.BFLY PT, R14, R3, 0x4, 0x1f ;  /* 0x0c801f00030e7f89 */ /* 0x00006400000e0000 */
.L_x_2192:
        /* <DEDUP_REMOVED lines=10> */
[----:B------:R-:W-:Y:S01]  /*0820*/  ISETP.GT.AND P0, PT, R18, 0x3, PT ;  /* 0x000000031200780c */ /* 0x000fe20003f04270 */
[----:B------:R-:W-:Y:S01]  /*0830*/  IMAD.MOV.U32 R12, RZ, RZ, RZ ;  /* 0x000000ffff0c7224 */ /* 0x000fe200078e00ff */
[----:B------:R-:W-:-:S03]  /*0840*/  ISETP.GE.AND P1, PT, R7, R20, PT ;  /* 0x000000140700720c */ /* 0x000fc60003f26270 */
[----:B------:R-:W-:Y:S08]  /*0850*/  BSSY B0, `(.L_x_2162) ;  /* 0x00000f5000007945 */ /* 0x000ff00003800000 */
[----:B0-----:R-:W0:Y:S01]  /*0860*/  @!P0 S2R R3, SR_CgaCtaId ;  /* 0x0000000000038919 */ /* 0x001e220000008800 */
        /* <DEDUP_REMOVED lines=11> */
[----:B------:R-:W-:Y:S01]  /*0920*/  MOV R3, 0xffffffc0 ;  /* 0xffffffc000037802 */ /* 0x000fe20000000f00 */
[----:B------:R-:W-:Y:S01]  /*0930*/  BSSY B1, `(.L_x_2164) ;  /* 0x0000021000017945 */ /* 0x000fe20003800000 */
[----:B------:R-:W-:Y:S01]  /*0940*/  LOP3.LUT R2, RZ, R10, RZ, 0x33, !PT ;  /* 0x0000000aff027212 */ /* 0x000fe200078e33ff */
[----:B------:R-:W-:Y:S01]  /*0950*/  HFMA2.MMA R12, -RZ, RZ, 0, 0 ;  /* 0x00000000ff0c7435 */ /* 0x000fe200000001ff */
[----:B------:R-:W-:Y:S02]  /*0960*/  IMAD.MOV.U32 R11, RZ, RZ, R7 ;  /* 0x000000ffff0b7224 */ /* 0x000fe400078e0007 */
        /* <DEDUP_REMOVED lines=18> */
.L_x_2166:
        /* <DEDUP_REMOVED lines=11> */
.L_x_2165:
[----:B------:R-:W-:Y:S05]  /*0b40*/  BSYNC B1 ;  /* 0x0000000000017941 */ /* 0x000fea0003800000 */
.L_x_2164:
        /* <DEDUP_REMOVED lines=14> */
.L_x_2169:
        /* <DEDUP_REMOVED lines=16> */
[----:B------:R-:W-:Y:S01]  /*0d30*/  FMUL.FTZ R24, R27, 1.4426950216293334961 ;  /* 0x3fb8aa3b1b187820 */ /* 0x000fe20000410000 */
[C---:B---3--:R-:W-:Y:S01]  /*0d40*/  FADD.FTZ R23, -R0.reuse, R23 ;  /* 0x0000001700177221 */ /* 0x048fe20000010100 */
[----:B------:R-:W2:Y:S01]  /*0d50*/  LDS R27, [R3+0xe00] ;  /* 0x000e0000031b7984 */ /* 0x000ea20000000800 */
[----:B----4-:R-:W-:-:S02]  /*0d60*/  FADD.FTZ R15, -R0, R15 ;  /* 0x0000000f000f7221 */ /* 0x010fc40000010100 */
[----:B------:R-:W-:Y:S02]  /*0d70*/  FMUL.FTZ R14, R23, 1.4426950216293334961 ;  /* 0x3fb8aa3b170e7820 */ /* 0x000fe40000410000 */
[----:B------:R3:W4:Y:S01]  /*0d80*/  MUFU.EX2 R26, R25 ;  /* 0x00000019001a7308 */ /* 0x0007220000000800 */
[----:B------:R-:W-:Y:S01]  /*0d90*/  FMUL.FTZ R15, R15, 1.4426950216293334961 ;  /* 0x3fb8aa3b0f0f7820 */ /* 0x000fe20000410000 */
[----:B-----5:R-:W-:-:S04]  /*0da0*/  FADD.FTZ R23, -R0, R13 ;  /* 0x0000000d00177221 */ /* 0x020fc80000010100 */
[----:B------:R-:W-:Y:S02]  /*0db0*/  FMUL.FTZ R28, R23, 1.4426950216293334961 ;  /* 0x3fb8aa3b171c7820 */ /* 0x000fe40000410000 */
[----:B------:R-:W5:Y:S01]  /*0dc0*/  MUFU.EX2 R24, R24 ;  /* 0x0000001800187308 */ /* 0x000f620000000800 */
[----:B-1----:R-:W-:Y:S01]  /*0dd0*/  FADD.FTZ R13, R21, R12 ;  /* 0x0000000c150d7221 */ /* 0x002fe20000010000 */
[----:B---3--:R-:W1:Y:S04]  /*0de0*/  LDS R25, [R3+0xc00] ;  /* 0x000c000003197984 */ /* 0x008e680000000800 */
[----:B------:R-:W-:Y:S02]  /*0df0*/  STS [R3+-0x400], R21 ;  /* 0xfffc001503007388 */ /* 0x000fe40000000800 */
[----:B------:R-:W3:Y:S01]  /*0e00*/  MUFU.EX2 R14, R14 ;  /* 0x0000000e000e7308 */ /* 0x000ee20000000800 */
[----:B----4-:R-:W-:Y:S01]  /*0e10*/  FADD.FTZ R13, R13, R26 ;  /* 0x0000001a0d0d7221 */ /* 0x010fe20000010000 */
[----:B------:R-:W4:Y:S04]  /*0e20*/  LDS R23, [R3+0x1000] ;  /* 0x0010000003177984 */ /* 0x000f280000000800 */
[----:B------:R3:W-:Y:S02]  /*0e30*/  STS [R3+-0x200], R26 ;  /* 0xfffe001a03007388 */ /* 0x0007e40000000800 */
[----:B------:R2:W2:Y:S01]  /*0e40*/  MUFU.EX2 R22, R15 ;  /* 0x0000000f00167308 */ /* 0x0004a20000000800 */
[----:B-----5:R-:W-:Y:S01]  /*0e50*/  FADD.FTZ R13, R13, R24 ;  /* 0x000000180d0d7221 */ /* 0x020fe20000010000 */
[----:B------:R5:W-:Y:S01]  /*0e60*/  STS [R3], R24 ;  /* 0x0000001803007388 */ /* 0x000be20000000800 */
[C---:B0-----:R-:W-:Y:S01]  /*0e70*/  FADD.FTZ R19, -R0.reuse, R19 ;  /* 0x0000001300137221 */ /* 0x041fe20000010100 */
[C---:B---3--:R-:W-:Y:S01]  /*0e80*/  FADD.FTZ R26, -R0.reuse, R29 ;  /* 0x0000001d001a7221 */ /* 0x048fe20000010100 */
[----:B------:R-:W-:Y:S01]  /*0e90*/  FADD.FTZ R21, R13, R14 ;  /* 0x0000000e0d157221 */ /* 0x000fe20000010000 */
[----:B--2---:R-:W0:Y:S02]  /*0ea0*/  LDS R15, [R3+0x1200] ;  /* 0x00120000030f7984 */ /* 0x004e240000000800 */
[----:B------:R-:W2:Y:S01]  /*0eb0*/  MUFU.EX2 R28, R28 ;  /* 0x0000001c001c7308 */ /* 0x000ea20000000800 */
[----:B-----5:R-:W-:Y:S01]  /*0ec0*/  FMUL.FTZ R24, R19, 1.4426950216293334961 ;  /* 0x3fb8aa3b13187820 */ /* 0x020fe20000410000 */
[----:B------:R-:W-:Y:S01]  /*0ed0*/  FADD.FTZ R27, -R0, R27 ;  /* 0x0000001b001b7221 */ /* 0x000fe20000010100 */
[----:B------:R-:W-:Y:S01]  /*0ee0*/  LDS R19, [R3+0x1800] ;  /* 0x0018000003137984 */ /* 0x000fe20000000800 */
[----:B------:R-:W-:-:S03]  /*0ef0*/  FADD.FTZ R12, R21, R22 ;  /* 0x00000016150c7221 */ /* 0x000fc60000010000 */
[----:B------:R-:W3:Y:S04]  /*0f00*/  LDS R13, [R3+0x1400] ;  /* 0x00140000030d7984 */ /* 0x000ee80000000800 */
[----:B------:R-:W5:Y:S04]  /*0f10*/  LDS R21, [R3+0x1600] ;  /* 0x0016000003157984 */ /* 0x000f680000000800 */
[----:B------:R-:W5:Y:S01]  /*0f20*/  LDS R29, [R3+0x1a00] ;  /* 0x001a0000031d7984 */ /* 0x000f620000000800 */
[----:B-1----:R-:W-:Y:S01]  /*0f30*/  FADD.FTZ R25, -R0, R25 ;  /* 0x0000001900197221 */ /* 0x002fe20000010100 */
[----:B--2---:R-:W-:-:S02]  /*0f40*/  FADD.FTZ R12, R12, R28 ;  /* 0x0000001c0c0c7221 */ /* 0x004fc40000010000 */
[----:B------:R1:W-:Y:S01]  /*0f50*/  STS [R3+0x400], R22 ;  /* 0x0004001603007388 */ /* 0x0003e20000000800 */
[----:B------:R-:W-:-:S03]  /*0f60*/  FMUL.FTZ R25, R25, 1.4426950216293334961 ;  /* 0x3fb8aa3b19197820 */ /* 0x000fc60000410000 */
[----:B------:R2:W-:Y:S01]  /*0f70*/  STS [R3+0x200], R14 ;  /* 0x0002000e03007388 */ /* 0x0005e20000000800 */
[----:B----4-:R-:W-:-:S03]  /*0f80*/  FADD.FTZ R23, -R0, R23 ;  /* 0x0000001700177221 */ /* 0x010fc60000010100 */
[----:B------:R4:W-:Y:S01]  /*0f90*/  STS [R3+0x600], R28 ;  /* 0x0006001c03007388 */ /* 0x0009e20000000800 */
[----:B------:R-:W-:Y:S01]  /*0fa0*/  FMUL.FTZ R23, R23, 1.4426950216293334961 ;  /* 0x3fb8aa3b17177820 */ /* 0x000fe20000410000 */
[----:B-1----:R-:W-:Y:S01]  /*0fb0*/  FMUL.FTZ R22, R26, 1.4426950216293334961 ;  /* 0x3fb8aa3b1a167820 */ /* 0x002fe20000410000 */
[----:B------:R-:W-:Y:S01]  /*0fc0*/  FMUL.FTZ R26, R27, 1.4426950216293334961 ;  /* 0x3fb8aa3b1b1a7820 */ /* 0x000fe20000410000 */
[----:B--2---:R-:W1:Y:S01]  /*0fd0*/  MUFU.EX2 R14, R24 ;  /* 0x00000018000e7308 */ /* 0x004e620000000800 */
[----:B0-----:R-:W-:-:S07]  /*0fe0*/  FADD.FTZ R15, -R0, R15 ;  /* 0x0000000f000f7221 */ /* 0x001fce0000010100 */
[----:B------:R-:W0:Y:S01]  /*0ff0*/  MUFU.EX2 R22, R22 ;  /* 0x0000001600167308 */ /* 0x000e220000000800 */
[----:B------:R-:W-:Y:S01]  /*1000*/  FMUL.FTZ R27, R15, 1.4426950216293334961 ;  /* 0x3fb8aa3b0f1b7820 */ /* 0x000fe20000410000 */
[----:B---3--:R-:W-:-:S06]  /*1010*/  FADD.FTZ R15, -R0, R13 ;  /* 0x0000000d000f7221 */ /* 0x008fcc0000010100 */
[----:B------:R2:W3:Y:S01]  /*1020*/  MUFU.EX2 R24, R25 ;  /* 0x0000001900187308 */ /* 0x0004e20000000800 */
[----:B-1----:R-:W-:Y:S01]  /*1030*/  STS [R3+0x800], R14 ;  /* 0x0008000e03007388 */ /* 0x002fe20000000800 */
[----:B-----5:R-:W-:Y:S01]  /*1040*/  FADD.FTZ R21, -R0, R21 ;  /* 0x0000001500157221 */ /* 0x020fe20000010100 */
[----:B------:R-:W-:-:S03]  /*1050*/  FMUL.FTZ R15, R15, 1.4426950216293334961 ;  /* 0x3fb8aa3b0f0f7820 */ /* 0x000fc60000410000 */
[----:B------:R-:W-:Y:S01]  /*1060*/  FMUL.FTZ R21, R21, 1.4426950216293334961 ;  /* 0x3fb8aa3b15157820 */ /* 0x000fe20000410000 */
[C---:B------:R-:W-:Y:S01]  /*1070*/  FADD.FTZ R29, -R0.reuse, R29 ;  /* 0x0000001d001d7221 */ /* 0x040fe20000010100 */
[----:B------:R-:W1:Y:S01]  /*1080*/  MUFU.EX2 R26, R26 ;  /* 0x0000001a001a7308 */ /* 0x000e620000000800 */
[----:B--2---:R-:W-:Y:S01]  /*1090*/  FADD.FTZ R25, -R0, R19 ;  /* 0x0000001300197221 */ /* 0x004fe20000010100 */
[----:B0-----:R-:W-:Y:S06]  /*10a0*/  STS [R3+0xa00], R22 ;  /* 0x000a001603007388 */ /* 0x001fec0000000800 */
[----:B------:R0:W2:Y:S01]  /*10b0*/  MUFU.EX2 R19, R21 ;  /* 0x0000001500137308 */ /* 0x0000a20000000800 */
[----:B---3--:R-:W-:Y:S07]  /*10c0*/  STS [R3+0xc00], R24 ;  /* 0x000c001803007388 */ /* 0x008fee0000000800 */
[----:B----4-:R3:W4:Y:S01]  /*10d0*/  MUFU.EX2 R28, R23 ;  /* 0x00000017001c7308 */ /* 0x0107220000000800 */
[----:B0-----:R-:W-:Y:S01]  /*10e0*/  FMUL.FTZ R21, R25, 1.4426950216293334961 ;  /* 0x3fb8aa3b19157820 */ /* 0x001fe20000410000 */
[----:B------:R-:W-:Y:S01]  /*10f0*/  FADD.FTZ R25, R12, R14 ;  /* 0x0000000e0c197221 */ /* 0x000fe20000010000 */
[----:B-1----:R-:W-:Y:S03]  /*1100*/  STS [R3+0xe00], R26 ;  /* 0x000e001a03007388 */ /* 0x002fe60000000800 */
[----:B------:R-:W-:-:S02]  /*1110*/  FADD.FTZ R25, R25, R22 ;  /* 0x0000001619197221 */ /* 0x000fc40000010000 */
[----:B------:R-:W0:Y:S01]  /*1120*/  MUFU.EX2 R13, R27 ;  /* 0x0000001b000d7308 */ /* 0x000e220000000800 */
[----:B---3--:R-:W-:Y:S01]  /*1130*/  FMUL.FTZ R23, R29, 1.4426950216293334961 ;  /* 0x3fb8aa3b1d177820 */ /* 0x008fe20000410000 */
[----:B------:R-:W-:Y:S01]  /*1140*/  FADD.FTZ R25, R25, R24 ;  /* 0x0000001819197221 */ /* 0x000fe20000010000 */
[----:B--2---:R-:W-:Y:S03]  /*1150*/  STS [R3+0x1600], R19 ;  /* 0x0016001303007388 */ /* 0x004fe60000000800 */
[----:B------:R-:W-:Y:S02]  /*1160*/  FADD.FTZ R25, R25, R26 ;  /* 0x0000001a19197221 */ /* 0x000fe40000010000 */
[----:B------:R-:W1:Y:S01]  /*1170*/  MUFU.EX2 R15, R15 ;  /* 0x0000000f000f7308 */ /* 0x000e620000000800 */
[----:B----4-:R-:W-:Y:S01]  /*1180*/  STS [R3+0x1000], R28 ;  /* 0x0010001c03007388 */ /* 0x010fe20000000800 */
[----:B------:R-:W-:-:S06]  /*1190*/  FADD.FTZ R12, R25, R28 ;  /* 0x0000001c190c7221 */ /* 0x000fcc0000010000 */
[----:B------:R-:W2:Y:S01]  /*11a0*/  MUFU.EX2 R21, R21 ;  /* 0x0000001500157308 */ /* 0x000ea20000000800 */
[----:B0-----:R-:W-:Y:S01]  /*11b0*/  FADD.FTZ R12, R12, R13 ;  /* 0x0000000d0c0c7221 */ /* 0x001fe20000010000 */
[----:B------:R-:W-:Y:S06]  /*11c0*/  STS [R3+0x1200], R13 ;  /* 0x0012000d03007388 */ /* 0x000fec0000000800 */
[----:B------:R-:W0:Y:S01]  /*11d0*/  MUFU.EX2 R23, R23 ;  /* 0x0000001700177308 */ /* 0x000e220000000800 */
[----:B-1----:R-:W-:Y:S01]  /*11e0*/  FADD.FTZ R12, R12, R15 ;  /* 0x0000000f0c0c7221 */ /* 0x002fe20000010000 */
[----:B------:R-:W-:Y:S03]  /*11f0*/  STS [R3+0x1400], R15 ;  /* 0x0014000f03007388 */ /* 0x000fe60000000800 */
[----:B------:R-:W-:-:S04]  /*1200*/  FADD.FTZ R12, R12, R19 ;  /* 0x000000130c0c7221 */ /* 0x000fc80000010000 */
[----:B--2---:R-:W-:Y:S01]  /*1210*/  FADD.FTZ R12, R12, R21 ;  /* 0x000000150c0c7221 */ /* 0x004fe20000010000 */
[----:B------:R-:W-:Y:S04]  /*1220*/  STS [R3+0x1800], R21 ;  /* 0x0018001503007388 */ /* 0x000fe80000000800 */
[----:B0-----:R0:W-:Y:S01]  /*1230*/  STS [R3+0x1a00], R23 ;  /* 0x001a001703007388 */ /* 0x0011e20000000800 */
[----:B------:R-:W-:Y:S01]  /*1240*/  FADD.FTZ R12, R12, R23 ;  /* 0x000000170c0c7221 */ /* 0x000fe20000010000 */
[----:B0-----:R-:W-:Y:S01]  /*1250*/  VIADD R3, R3, 0x2000 ;  /* 0x0000200003037836 */ /* 0x001fe20000000000 */
[----:B------:R-:W-:Y:S06]  /*1260*/  @!P2 BRA `(.L_x_2169) ;  /* 0xfffffff80070a947 */ /* 0x000fec000383ffff */
.L_x_2168:
[----:B------:R-:W-:Y:S05]  /*1270*/  BSYNC B1 ;  /* 0x0000000000017941 */ /* 0x000fea0003800000 */
.L_x_2167:
        /* <DEDUP_REMOVED lines=28> */
[----:B------:R-:W-:Y:S02]  /*1440*/  FADD.FTZ R15, -R0, R15 ;  /* 0x0000000f000f7221 */ /* 0x000fe40000010100 */
[----:B------:R-:W2:Y:S01]  /*1450*/  MUFU.EX2 R22, R22 ;  /* 0x0000001600167308 */ /* 0x000ea20000000800 */
[----:B0-----:R-:W-:Y:S01]  /*1460*/  FADD.FTZ R19, R12, R2 ;  /* 0x000000020c137221 */ /* 0x001fe20000010000 */
[----:B------:R-:W-:Y:S01]  /*1470*/  FADD.FTZ R13, -R0, R13 ;  /* 0x0000000d000d7221 */ /* 0x000fe20000010100 */
[----:B------:R-:W-:Y:S01]  /*1480*/  FMUL.FTZ R15, R15, 1.4426950216293334961 ;  /* 0x3fb8aa3b0f0f7820 */ /* 0x000fe20000410000 */
[----:B------:R0:W-:Y:S02]  /*1490*/  STS [R3+-0x400], R2 ;  /* 0xfffc000203007388 */ /* 0x0001e40000000800 */
[----:B------:R-:W-:Y:S02]  /*14a0*/  FMUL.FTZ R13, R13, 1.4426950216293334961 ;  /* 0x3fb8aa3b0d0d7820 */ /* 0x000fe40000410000 */
[----:B------:R-:W3:Y:S01]  /*14b0*/  MUFU.EX2 R24, R23 ;  /* 0x0000001700187308 */ /* 0x000ee20000000800 */
[----:B-1----:R-:W-:Y:S01]  /*14c0*/  FADD.FTZ R19, R19, R14 ;  /* 0x0000000e13137221 */ /* 0x002fe20000010000 */
[----:B------:R-:W-:Y:S06]  /*14d0*/  STS [R3+-0x200], R14 ;  /* 0xfffe000e03007388 */ /* 0x000fec0000000800 */
        /* <DEDUP_REMOVED lines=17> */
.L_x_2171:
[----:B------:R-:W-:Y:S05]  /*15f0*/  BSYNC B1 ;  /* 0x0000000000017941 */ /* 0x000fea0003800000 */
.L_x_2170:
        /* <DEDUP_REMOVED lines=26> */
.L_x_2163:
[----:B------:R-:W-:Y:S05]  /*17a0*/  BSYNC B0 ;  /* 0x0000000000007941 */ /* 0x000fea0003800000 */
.L_x_2162:
        /* <DEDUP_REMOVED lines=9> */
[----:B------:R-:W-:Y:S01]  /*1840*/  @!P2 IADD3 R12, R12, 0x180, RZ ;  /* 0x000001800c0ca810 */ /* 0x000fe20007ffe0ff */
[----:B-1----:R-:W-:Y:S01]  /*1850*/  FADD.FTZ R2, R3, R2 ;  /* 0x0000000203027221 */ /* 0x002fe20000010000 */
[----:B------:R-:W-:-:S04]  /*1860*/  @!P0 MOV R3, 0x400 ;  /* 0x0000040000038802 */ /* 0x000fc80000000f00 */
[----:B------:R-:W1:Y:S01]  /*1870*/  SHFL.BFLY PT, R11, R2, 0x4, 0x1f ;  /* 0x0c801f00020b7f89 */ /* 0x000e6200000e0000 */
[----:B------:R-:W-:-:S05]  /*1880*/  @!P0 VIADD R3, R3, 0x180 ;  /* 0x0000018003038836 */ /* 0x000fca0000000000 */
[----:B--2---:R-:W-:Y:S02]  /*1890*/  @!P0 LEA R3, R22, R3, 0x18 ;  /* 0x0000000316038211 */ /* 0x004fe400078ec0ff */
[----:B---3--:R-:W-:-:S04]  /*18a0*/  @!P2 LEA R22, R19, R12, 0x18 ;  /* 0x0000000c1316a211 */ /* 0x008fc800078ec0ff */
[----:B------:R-:W-:Y:S01]  /*18b0*/  @!P2 LEA R15, R15, R22, 0x2 ;  /* 0x000000160f0fa211 */ /* 0x000fe200078e10ff */
        /* <DEDUP_REMOVED lines=29> */
[----:B-1----:R-:W-:Y:S01]  /*1a90*/  FADD.FTZ R3, R2, 9.9999999747524270788e-07 ;  /* 0x358637bd02037421 */ /* 0x002fe20000010000 */
[----:B------:R-:W-:Y:S01]  /*1aa0*/  LOP3.LUT P0, R8, R5, 0x3, RZ, 0xc0, !PT ;  /* 0x0000000305087812 */ /* 0x000fe2000780c0ff */
[----:B------:R-:W-:-:S04]  /*1ab0*/  IMAD.MOV.U32 R5, RZ, RZ, R7 ;  /* 0x000000ffff057224 */ /* 0x000fc800078e0007 */
        /* <DEDUP_REMOVED lines=8> */
.L_x_2176:
        /* <DEDUP_REMOVED lines=8> */
.L_x_2175:
[----:B------:R-:W-:Y:S05]  /*1bc0*/  BSYNC B1 ;  /* 0x0000000000017941 */ /* 0x000fea0003800000 */
.L_x_2174:
        /* <DEDUP_REMOVED lines=14> */
.L_x_2179:
        /* <DEDUP_REMOVED lines=52> */
.L_x_2178:
[----:B------:R-:W-:Y:S05]  /*1ff0*/  BSYNC B1 ;  /* 0x0000000000017941 */ /* 0x000fea0003800000 */
.L_x_2177:
        /* <DEDUP_REMOVED lines=31> */
.L_x_2181:
[----:B------:R-:W-:Y:S05]  /*21f0*/  BSYNC B1 ;  /* 0x0000000000017941 */ /* 0x000fea0003800000 */
.L_x_2180:
        /* <DEDUP_REMOVED lines=14> */
.L_x_2173:
[----:B------:R-:W-:Y:S05]  /*22e0*/  BSYNC B0 ;  /* 0x0000000000007941 */ /* 0x000fea0003800000 */
.L_x_2172:
[----:B------:R-:W-:Y:S01]  /*22f0*/  BAR.SYNC.DEFER_BLOCKING 0x0 ;  /* 0x0000000000007b1d */ /* 0x000fe20000010000 */
[----:B------:R-:W-:-:S05]  /*2300*/  ISETP.NE.AND P0, PT, R7, RZ, PT ;  /* 0x000000ff0700720c */ /* 0x000fca0003f05270 */
[----:B------:R-:W-:Y:S08]  /*2310*/  BSSY B0, `(.L_x_2182) ;  /* 0x0000014000007945 */ /* 0x000ff00003800000 */
[----:B------:R-:W-:Y:S05]  /*2320*/  @P0 BRA `(.L_x_2183) ;  /* 0x0000000000480947 */ /* 0x000fea0003800000 */
[----:B-12---:R-:W-:Y:S01]  /*2330*/  IMAD R3, R4, UR39, RZ ;  /* 0x0000002704037c24 */ /* 0x006fe2000f8e02ff */
[--C-:B------:R-:W-:Y:S01]  /*2340*/  SHF.R.S32.HI R5, RZ, 0x1f, R6.reuse ;  /* 0x0000001fff057819 */ /* 0x100fe20000011406 */
        /* <DEDUP_REMOVED lines=16> */
.L_x_2183:
[----:B------:R-:W-:Y:S05]  /*2450*/  BSYNC B0 ;  /* 0x0000000000007941 */ /* 0x000fea0003800000 */
.L_x_2182:
[----:B------:R-:W4:Y:S08]  /*2460*/  S2UR UR5, SR_CgaCtaId ;  /* 0x00000000000579c3 */ /* 0x000f300000008800 */
[----:B------:R-:W-:Y:S01]  /*2470*/  BAR.SYNC.DEFER_BLOCKING 0x0 ;  /* 0x0000000000007b1d */ /* 0x000fe20000010000 */
[----:B0--3--:R-:W-:Y:S01]  /*2480*/  LOP3.LUT R0, R7, 0xffffffc0, RZ, 0xc0, !PT ;  /* 0xffffffc007007812 */ /* 0x009fe200078ec0ff */
[----:B-1----:R-:W-:Y:S01]  /*2490*/  IMAD R2, R17, 0xc0, R18 ;  /* 0x000000c011027824 */ /* 0x002fe200078e0212 */
[----:B------:R-:W-:-:S02]  /*24a0*/  ISETP.GT.AND P1, PT, R7, 0x3f, PT ;  /* 0x0000003f0700780c */ /* 0x000fc40003f24270 */
[----:B------:R-:W-:Y:S02]  /*24b0*/  CS2R R14, SRZ ;  /* 0x00000000000e7805 */ /* 0x000fe4000001ff00 */
[----:B------:R-:W-:Y:S01]  /*24c0*/  ISETP.NE.AND P0, PT, R0, 0x40, PT ;  /* 0x000000400000780c */ /* 0x000fe20003f05270 */
[----:B------:R-:W-:Y:S01]  /*24d0*/  UMOV UR4, 0x400 ;  /* 0x0000040000047882 */ /* 0x000fe20000000000 */
[C---:B------:R-:W-:Y:S01]  /*24e0*/  LOP3.LUT R0, R7.reuse, 0xffffffe0, RZ, 0xc0, !PT ;  /* 0xffffffe007007812 */ /* 0x040fe200078ec0ff */
[----:B------:R-:W-:Y:S01]  /*24f0*/  UIADD3 UR4, UR4, 0x1a0, URZ ;  /* 0x000001a004047890 */ /* 0x000fe2000fffe03f */
[C---:B------:R-:W-:Y:S01]  /*2500*/  ISETP.GT.AND P3, PT, R7.reuse, 0x1f, PT ;  /* 0x0000001f0700780c */ /* 0x040fe20003f64270 */
[----:B------:R-:W-:Y:S01]  /*2510*/  VIADD R7, R7, 0x1f ;  /* 0x0000001f07077836 */ /* 0x000fe20000000000 */
[----:B------:R-:W-:Y:S01]  /*2520*/  ISETP.NE.AND P2, PT, R0, 0x20, PT ;  /* 0x000000200000780c */ /* 0x000fe20003f45270 */
[----:B------:R-:W-:Y:S01]  /*2530*/  BSSY B0, `(.L_x_2184) ;  /* 0x000001c000007945 */ /* 0x000fe20003800000 */
[----:B------:R-:W-:Y:S01]  /*2540*/  HFMA2.MMA R0, -RZ, RZ, 0, 0 ;  /* 0x00000000ff007435 */ /* 0x000fe200000001ff */
[----:B------:R-:W-:Y:S01]  /*2550*/  IMAD.MOV.U32 R17, RZ, RZ, RZ ;  /* 0x000000ffff117224 */ /* 0x000fe200078e00ff */
[----:B------:R-:W-:Y:S01]  /*2560*/  ISETP.GT.U32.AND P4, PT, R7, 0x3e, PT ;  /* 0x0000003e0700780c */ /* 0x000fe20003f84070 */
[----:B------:R-:W-:Y:S01]  /*2570*/  IMAD.MOV.U32 R9, RZ, RZ, RZ ;  /* 0x000000ffff097224 */ /* 0x000fe200078e00ff */
[----:B------:R-:W-:Y:S01]  /*2580*/  MOV R12, RZ ;  /* 0x000000ff000c7202 */ /* 0x000fe20000000f00 */
[----:B----4-:R-:W-:-:S06]  /*2590*/  ULEA UR4, UR5, UR4, 0x18 ;  /* 0x0000000405047291 */ /* 0x010fcc000f8ec03f */
[----:B------:R-:W-:-:S05]  /*25a0*/  LEA R2, R2, UR4, 0x2 ;  /* 0x0000000402027c11 */ /* 0x000fca000f8e10ff */
        /* <DEDUP_REMOVED lines=13> */
[----:B------:R-:W2:Y:S01]  /*2680*/  LDS R15, [R2+0x280] ;  /* 0x00028000020f7984 */ /* 0x000ea20000000800 */
[----:B-1----:R-:W-:Y:S01]  /*2690*/  FADD.FTZ R9, RZ, R9 ;  /* 0x00000009ff097221 */ /* 0x002fe20000010000 */
[----:B---3--:R-:W-:Y:S01]  /*26a0*/  FADD.FTZ R12, RZ, R12 ;  /* 0x0000000cff0c7221 */ /* 0x008fe20000010000 */
[----:B----4-:R-:W-:Y:S01]  /*26b0*/  FADD.FTZ R14, RZ, R14 ;  /* 0x0000000eff0e7221 */ /* 0x010fe20000010000 */
[----:B-----5:R-:W-:Y:S01]  /*26c0*/  FADD.FTZ R17, RZ, R17 ;  /* 0x00000011ff117221 */ /* 0x020fe20000010000 */
[----:B0-----:R-:W-:Y:S01]  /*26d0*/  FADD.FTZ R0, RZ, R0 ;  /* 0x00000000ff007221 */ /* 0x001fe20000010000 */
[----:B--2---:R-:W-:-:S07]  /*26e0*/  FADD.FTZ R15, RZ, R15 ;  /* 0x0000000fff0f7221 */ /* 0x004fce0000010000 */
.L_x_2185:
[----:B------:R-:W-:Y:S05]  /*26f0*/  BSYNC B0 ;  /* 0x0000000000007941 */ /* 0x000fea0003800000 */
.L_x_2184:
        /* <DEDUP_REMOVED lines=10> */
[----:B--2---:R-:W1:Y:S04]  /*27a0*/  LDS R8, [R2] ;  /* 0x0000000002087984 */ /* 0x004e680000000800 */
[----:B------:R-:W2:Y:S04]  /*27b0*/  LDS R3, [R2+0x80] ;  /* 0x0000800002037984 */ /* 0x000ea80000000800 */
[----:B------:R-:W3:Y:S04]  /*27c0*/  LDS R5, [R2+0x100] ;  /* 0x0001000002057984 */ /* 0x000ee80000000800 */
[----:B------:R-:W4:Y:S04]  /*27d0*/  LDS R10, [R2+0x180] ;  /* 0x00018000020a7984 */ /* 0x000f280000000800 */
[----:B------:R-:W5:Y:S04]  /*27e0*/  LDS R7, [R2+0x200] ;  /* 0x0002000002077984 */ /* 0x000f680000000800 */
[----:B------:R-:W0:Y:S01]  /*27f0*/  LDS R20, [R2+0x280] ;  /* 0x0002800002147984 */ /* 0x000e220000000800 */
[----:B-1----:R-:W-:Y:S01]  /*2800*/  FADD.FTZ R9, R9, R8 ;  /* 0x0000000809097221 */ /* 0x002fe20000010000 */
[----:B--2---:R-:W-:Y:S01]  /*2810*/  FADD.FTZ R12, R12, R3 ;  /* 0x000000030c0c7221 */ /* 0x004fe20000010000 */
[----:B---3--:R-:W-:Y:S01]  /*2820*/  FADD.FTZ R14, R14, R5 ;  /* 0x000000050e0e7221 */ /* 0x008fe20000010000 */
[----:B----4-:R-:W-:Y:S01]  /*2830*/  FADD.FTZ R17, R17, R10 ;  /* 0x0000000a11117221 */ /* 0x010fe20000010000 */
[----:B-----5:R-:W-:Y:S01]  /*2840*/  FADD.FTZ R0, R0, R7 ;  /* 0x0000000700007221 */ /* 0x020fe20000010000 */
[----:B0-----:R-:W-:-:S07]  /*2850*/  FADD.FTZ R15, R15, R20 ;  /* 0x000000140f0f7221 */ /* 0x001fce0000010000 */
.L_x_2187:
[----:B------:R-:W-:Y:S05]  /*2860*/  BSYNC B0 ;  /* 0x0000000000007941 */ /* 0x000fea0003800000 */
.L_x_2186:
[----:B------:R-:W-:Y:S06]  /*2870*/  BAR.SYNC.DEFER_BLOCKING 0x0 ;  /* 0x0000000000007b1d */ /* 0x000fec0000010000 */
[----:B------:R-:W-:Y:S05]  /*2880*/  @P4 EXIT ;  /* 0x000000000000494d */ /* 0x000fea0003800000 */
[----:B------:R-:W-:Y:S01]  /*2890*/  IMAD R4, R4, UR39, RZ ;  /* 0x0000002704047c24 */ /* 0x000fe2000f8e02ff */
[----:B------:R-:W-:Y:S01]  /*28a0*/  IADD3 R21, R18, 0x20, RZ ;  /* 0x0000002012157810 */ /* 0x000fe20007ffe0ff */
[----:B------:R-:W-:Y:S01]  /*28b0*/  IMAD R6, R6, 0xc0, RZ ;  /* 0x000000c006067824 */ /* 0x000fe200078e02ff */
[----:B------:R-:W-:Y:S01]  /*28c0*/  IADD3 R25, R18, 0x60, RZ ;  /* 0x0000006012197810 */ /* 0x000fe20007ffe0ff */
[----:B01----:R-:W-:Y:S01]  /*28d0*/  IMAD R2, R4, UR38, RZ ;  /* 0x0000002604027c24 */ /* 0x003fe2000f8e02ff */
[----:B------:R-:W-:Y:S01]  /*28e0*/  IADD3 R19, R18, 0xa0, RZ ;  /* 0x000000a012137810 */ /* 0x000fe20007ffe0ff */
[----:B--2---:R-:W-:Y:S01]  /*28f0*/  IMAD R3, R16, UR38, RZ ;  /* 0x0000002610037c24 */ /* 0x004fe2000f8e02ff */
[--C-:B------:R-:W-:Y:S01]  /*2900*/  SHF.R.S32.HI R4, RZ, 0x1f, R6.reuse ;  /* 0x0000001fff047819 */ /* 0x100fe20000011406 */
[----:B------:R-:W-:Y:S01]  /*2910*/  IMAD R2, R2, 0xc0, RZ ;  /* 0x000000c002027824 */ /* 0x000fe200078e02ff */
[----:B------:R-:W-:Y:S01]  /*2920*/  ULDC.64 UR4, c[0x0][0x220] ;  /* 0x0000880000047ab9 */ /* 0x000fe20000000a00 */
[C---:B------:R-:W-:Y:S01]  /*2930*/  VIADD R23, R18.reuse, 0x40 ;  /* 0x0000004012177836 */ /* 0x040fe20000000000 */
[----:B------:R-:W-:Y:S01]  /*2940*/  SHF.R.S32.HI R5, RZ, 0x1f, R3 ;  /* 0x0000001fff057819 */ /* 0x000fe20000011403 */
[----:B------:R-:W-:Y:S01]  /*2950*/  VIADD R27, R18, 0x80 ;  /* 0x00000080121b7836 */ /* 0x000fe20000000000 */
[----:B------:R-:W-:-:S02]  /*2960*/  IADD3 R6, P0, P1, R2, R3, R6 ;  /* 0x0000000302067210 */ /* 0x000fc4000791e006 */
[----:B------:R-:W-:Y:S02]  /*2970*/  SHF.R.S32.HI R8, RZ, 0x1f, R2 ;  /* 0x0000001fff087819 */ /* 0x000fe40000011402 */
[-C--:B------:R-:W-:Y:S02]  /*2980*/  IADD3 R7, P3, R23, R6.reuse, RZ ;  /* 0x0000000617077210 */ /* 0x080fe40007f7e0ff */
[----:B------:R-:W-:Y:S02]  /*2990*/  IADD3.X R8, R8, R5, R4, P0, P1 ;  /* 0x0000000508087210 */ /* 0x000fe400007e2404 */
[-C--:B------:R-:W-:Y:S02]  /*29a0*/  IADD3 R3, P1, R18, R6.reuse, RZ ;  /* 0x0000000612037210 */ /* 0x080fe40007f3e0ff */
[-C--:B------:R-:W-:Y:S02]  /*29b0*/  IADD3 R5, P2, R21, R6.reuse, RZ ;  /* 0x0000000615057210 */ /* 0x080fe40007f5e0ff */
[----:B------:R-:W-:-:S02]  /*29c0*/  IADD3 R11, P4, R25, R6, RZ ;  /* 0x00000006190b7210 */ /* 0x000fc40007f9e0ff */
[-C--:B------:R-:W-:Y:S02]  /*29d0*/  IADD3 R13, P5, R27, R6.reuse, RZ ;  /* 0x000000061b0d7210 */ /* 0x080fe40007fbe0ff */
[----:B------:R-:W-:Y:S02]  /*29e0*/  IADD3 R16, P0, R19, R6, RZ ;  /* 0x0000000613107210 */ /* 0x000fe40007f1e0ff */
[-C--:B------:R-:W-:Y:S02]  /*29f0*/  LEA.HI.X.SX32 R10, R18, R8.reuse, 0x1, P1 ;  /* 0x00000008120a7211 */ /* 0x080fe400008f0eff */
[----:B------:R-:W-:Y:S02]  /*2a00*/  LEA.HI.X.SX32 R24, R21, R8, 0x1, P2 ;  /* 0x0000000815187211 */ /* 0x000fe400010f0eff */
[----:B------:R-:W-:Y:S02]  /*2a10*/  LEA R2, P1, R3, UR4, 0x1 ;  /* 0x0000000403027c11 */ /* 0x000fe4000f8208ff */
[----:B------:R-:W-:-:S02]  /*2a20*/  LEA R4, P2, R5, UR4, 0x1 ;  /* 0x0000000405047c11 */ /* 0x000fc4000f8408ff */
[-C--:B------:R-:W-:Y:S02]  /*2a30*/  LEA.HI.X.SX32 R22, R23, R8.reuse, 0x1, P3 ;  /* 0x0000000817167211 */ /* 0x080fe400018f0eff */
[-C--:B------:R-:W-:Y:S02]  /*2a40*/  LEA.HI.X.SX32 R18, R25, R8.reuse, 0x1, P4 ;  /* 0x0000000819127211 */ /* 0x080fe400020f0eff */
[-C--:B------:R-:W-:Y:S02]  /*2a50*/  LEA.HI.X.SX32 R20, R27, R8.reuse, 0x1, P5 ;  /* 0x000000081b147211 */ /* 0x080fe400028f0eff */
[----:B------:R-:W-:Y:S02]  /*2a60*/  LEA.HI.X.SX32 R19, R19, R8, 0x1, P0 ;  /* 0x0000000813137211 */ /* 0x000fe400000f0eff */
[----:B------:R-:W-:Y:S02]  /*2a70*/  LEA.HI.X R3, R3, UR5, R10, 0x1, P1 ;  /* 0x0000000503037c11 */ /* 0x000fe400088f0c0a */
[----:B------:R-:W-:-:S02]  /*2a80*/  LEA R8, P0, R11, UR4, 0x1 ;  /* 0x000000040b087c11 */ /* 0x000fc4000f8008ff */
[----:B------:R-:W-:Y:S02]  /*2a90*/  LEA.HI.X R5, R5, UR5, R24, 0x1, P2 ;  /* 0x0000000505057c11 */ /* 0x000fe400090f0c18 */
[----:B------:R-:W-:Y:S02]  /*2aa0*/  LEA R10, P1, R13, UR4, 0x1 ;  /* 0x000000040d0a7c11 */ /* 0x000fe4000f8208ff */
[----:B------:R-:W-:Y:S02]  /*2ab0*/  F2FP.BF16.F32.PACK_AB R21, R12, R9 ;  /* 0x000000090c15723e */ /* 0x000fe400000010ff */
[----:B------:R-:W-:Y:S02]  /*2ac0*/  LEA R12, P2, R16, UR4, 0x1 ;  /* 0x00000004100c7c11 */ /* 0x000fe4000f8408ff */
[----:B------:R-:W-:Y:S01]  /*2ad0*/  LEA.HI.X R9, R11, UR5, R18, 0x1, P0 ;  /* 0x000000050b097c11 */ /* 0x000fe200080f0c12 */
[----:B------:R0:W-:Y:S01]  /*2ae0*/  STG.E.U16 desc[UR36][R2.64], R21 ;  /* 0x0000001502007986 */ /* 0x0001e2000c101524 */
[----:B------:R-:W-:-:S02]  /*2af0*/  LEA.HI.X R11, R13, UR5, R20, 0x1, P1 ;  /* 0x000000050d0b7c11 */ /* 0x000fc400088f0c14 */
[----:B------:R-:W-:Y:S02]  /*2b00*/  LEA R6, P3, R7, UR4, 0x1 ;  /* 0x0000000407067c11 */ /* 0x000fe4000f8608ff */
[----:B------:R-:W-:Y:S02]  /*2b10*/  LEA.HI.X R13, R16, UR5, R19, 0x1, P2 ;  /* 0x00000005100d7c11 */ /* 0x000fe400090f0c13 */
[----:B------:R-:W-:Y:S02]  /*2b20*/  F2FP.BF16.F32.PACK_AB R14, R17, R14 ;  /* 0x0000000e110e723e */ /* 0x000fe400000010ff */
[----:B------:R-:W-:Y:S02]  /*2b30*/  PRMT R16, R21, 0x7632, R16 ;  /* 0x0000763215107816 */ /* 0x000fe40000000010 */
[----:B------:R-:W-:Y:S02]  /*2b40*/  F2FP.BF16.F32.PACK_AB R0, R15, R0 ;  /* 0x000000000f00723e */ /* 0x000fe400000010ff */
[----:B------:R-:W-:Y:S01]  /*2b50*/  LEA.HI.X R7, R7, UR5, R22, 0x1, P3 ;  /* 0x0000000507077c11 */ /* 0x000fe200098f0c16 */
[----:B------:R1:W-:Y:S01]  /*2b60*/  STG.E.U16 desc[UR36][R4.64], R16 ;  /* 0x0000001004007986 */ /* 0x0003e2000c101524 */
[----:B0-----:R-:W-:-:S03]  /*2b70*/  PRMT R3, R14, 0x7632, R3 ;  /* 0x000076320e037816 */ /* 0x001fc60000000003 */
[----:B------:R-:W-:Y:S04]  /*2b80*/  STG.E.U16 desc[UR36][R6.64], R14 ;  /* 0x0000000e06007986 */ /* 0x000fe8000c101524 */
[----:B------:R-:W-:Y:S01]  /*2b90*/  STG.E.U16 desc[UR36][R8.64], R3 ;  /* 0x0000000308007986 */ /* 0x000fe2000c101524 */
[----:B-1----:R-:W-:-:S03]  /*2ba0*/  PRMT R5, R0, 0x7632, R5 ;  /* 0x0000763200057816 */ /* 0x002fc60000000005 */
[----:B------:R-:W-:Y:S04]  /*2bb0*/  STG.E.U16 desc[UR36][R10.64], R0 ;  /* 0x000000000a007986 */ /* 0x000fe8000c101524 */
[----:B------:R-:W-:Y:S01]  /*2bc0*/  STG.E.U16 desc[UR36][R12.64], R5 ;  /* 0x000000050c007986 */ /* 0x000fe2000c101524 */
[----:B------:R-:W-:Y:S05]  /*2bd0*/  EXIT ;  /* 0x000000000000794d */ /* 0x000fea0003800000 */
.L_x_2160:
        /* <DEDUP_REMOVED lines=16> */
.L_x_2188:
[----:B------:R-:W-:Y:S05]  /*2ce0*/  EXIT ;  /* 0x000000000000794d */ /* 0x000fea0003800000 */
.L_x_2161:
[----:B------:R-:W-:Y:S01]  /*2cf0*/  MOV R12, 0x10 ;  /* 0x00000010000c7802 */ /* 0x000fe20000000f00 */
[----:B------:R-:W-:Y:S01]  /*2d00*/  IMAD.MOV.U32 R11, RZ, RZ, 0x1f ;  /* 0x0000001fff0b7424 */ /* 0x000fe200078e00ff */
[----:B------:R-:W-:Y:S01]  /*2d10*/  MOV R15, 0xffffffff ;  /* 0xffffffff000f7802 */ /* 0x000fe20000000f00 */
[----:B------:R-:W-:-:S07]  /*2d20*/  IMAD.MOV.U32 R2, RZ, RZ, -0x800001 ;  /* 0xff7fffffff027424 */ /* 0x000fce00078e00ff */
[----:B------:R-:W-:Y:S05]  /*2d30*/  WARPSYNC.COLLECTIVE R15, `(.L_x_2189) ;  /* 0x000000000f087348 */ /* 0x000fea0003c00000 */
[----:B------:R0:W1:Y:S02]  /*2d40*/  SHFL.BFLY P6, R14, R13, R12, R11 ;  /* 0x0c00000c0d0e7389 */ /* 0x00006400000c000b */
[----:B01----:R-:W-:Y:S01]  /*2d50*/  ENDCOLLECTIVE ;  /* 0x000000000000791b */ /* 0x003fe20003800000 */
.L_x_2189:
[----:B------:R-:W-:Y:S01]  /*2d60*/  HFMA2.MMA R12, -RZ, RZ, 0, 4.76837158203125e-07 ;  /* 0x00000008ff0c7435 */ /* 0x000fe200000001ff */
[----:B------:R-:W-:-:S05]  /*2d70*/  FMNMX.FTZ R0, R14, -3.40282346638528859812e+38, !PT ;  /* 0xff7fffff0e007809 */ /* 0x000fca0007810000 */
[----:B------:R-:W-:-:S07]  /*2d80*/  IMAD.MOV.U32 R13, RZ, RZ, R0 ;  /* 0x000000ffff0d7224 */ /* 0x000fce00078e0000 */
[----:B------:R-:W-:Y:S05]  /*2d90*/  WARPSYNC.COLLECTIVE R15, `(.L_x_2190) ;  /* 0x000000000f087348 */ /* 0x000fea0003c00000 */
[----:B------:R0:W1:Y:S02]  /*2da0*/  SHFL.BFLY P6, R14, R13, R12, R11 ;  /* 0x0c00000c0d0e7389 */ /* 0x00006400000c000b */
[----:B01----:R-:W-:Y:S01]  /*2db0*/  ENDCOLLECTIVE ;  /* 0x000000000000791b */ /* 0x003fe20003800000 */
.L_x_2190:
[----:B------:R-:W-:Y:S02]  /*2dc0*/  MOV R12, 0x4 ;  /* 0x00000004000c7802 */ /* 0x000fe40000000f00 */
[----:B------:R-:W-:-:S05]  /*2dd0*/  FMNMX.FTZ R3, R0, R14, !PT ;  /* 0x0000000e00037209 */ /* 0x000fca0007810000 */
[----:B------:R-:W-:-:S07]  /*2de0*/  IMAD.MOV.U32 R13, RZ, RZ, R3 ;  /* 0x000000ffff0d7224 */ /* 0x000fce00078e0003 */
[----:B------:R-:W-:Y:S05]  /*2df0*/  WARPSYNC.COLLECTIVE R15, `(.L_x_2191) ;  /* 0x000000000f087348 */ /* 0x000fea0003c00000 */
[----:B------:R0:W1:Y:S02]  /*2e00*/  SHFL.BFLY P6, R14, R13, R12, R11 ;  /* 0x0c00000c0d0e7389 */ /* 0x00006400000c000b */
[----:B01----:R-:W-:Y:S01]  /*2e10*/  ENDCOLLECTIVE ;  /* 0x000000000000791b */ /* 0x003fe20003800000 */
.L_x_2191:
[----:B------:R-:W-:Y:S05]  /*2e20*/  BRA `(.L_x_2192) ;  /* 0xffffffd800547947 */ /* 0x000fea000383ffff */
.L_x_2193:
        /* <DEDUP_REMOVED lines=13> */
.L_x_29606:


//--------------------- .text._ZN4vllm25paged_attention_v2_kernelI13__nv_bfloat16hLi128ELi8ELi128ELNS_18Fp8KVCacheDataTypeE2ELb0ELi512EEEvPfS3_PT_PKS4_PKT0_SA_ifPKiSC_iPKfiiiSE_SE_iiiii --------------------------
	.section	.text._ZN4vllm25paged_attention_v2_kernelI13__nv_bfloat16hLi128ELi8ELi128ELNS_18Fp8KVCacheDataTypeE2ELb0ELi512EEEvPfS3_PT_PKS4_PKT0_SA_ifPKiSC_iPKfiiiSE_SE_iiiii,"ax",@progbits
	.align	128
        .global         _ZN4vllm25paged_attention_v2_kernelI13__nv_bfloat16hLi128ELi8ELi128ELNS_18Fp8KVCacheDataTypeE2ELb0ELi512EEEvPfS3_PT_PKS4_PKT0_SA_ifPKiSC_iPKfiiiSE_SE_iiiii
        .type           _ZN4vllm25paged_attention_v2_kernelI13__nv_bfloat16hLi128ELi8ELi128ELNS_18Fp8KVCacheDataTypeE2ELb0ELi512EEEvPfS3_PT_PKS4_PKT0_SA_ifPKiSC_iPKfiiiSE_SE_iiiii,@function
        .size           _ZN4vllm25paged_attention_v2_kernelI13__nv_bfloat16hLi128ELi8ELi128ELNS_18Fp8KVCacheDataTypeE2ELb0ELi512EEEvPfS3_PT_PKS4_PKT0_SA_ifPKiSC_iPKfiiiSE_SE_iiiii,(.L_x_29607 - _ZN4vllm25paged_attention_v2_kernelI13__nv_bfloat16hLi128ELi8ELi128ELNS_18Fp8KVCacheDataTypeE2ELb0ELi512EEEvPfS3_PT_PKS4_PKT0_SA_ifPKiSC_iPKfiiiSE_SE_iiiii)
        .other          _ZN4vllm25paged_attention_v2_kernelI13__nv_bfloat16hLi128ELi8ELi128ELNS_18Fp8KVCacheDataTypeE2ELb0ELi512EEEvPfS3_PT_PKS4_PKT0_SA_ifPKiSC_iPKfiiiSE_SE_iiiii,@"STO_CUDA_ENTRY STV_DEFAULT"
_ZN4vllm25paged_attention_v2_kernelI13__nv_bfloat16hLi128ELi8ELi128ELNS_18Fp8KVCacheDataTypeE2ELb0ELi512EEEvPfS3_PT_PKS4_PKT0_SA_ifPKiSC_iPKfiiiSE_SE_iiiii:
.text._ZN4vllm25paged_attention_v2_kernelI13__nv_bfloat16hLi128ELi8ELi128ELNS_18Fp8KVCacheDataTypeE2ELb0ELi512EEEvPfS3_PT_PKS4_PKT0_SA_ifPKiSC_iPKfiiiSE_SE_iiiii:
[----:B------:R-:W0:Y:S01]  /*0000*/  LDC R1, c[0x0][0x28] ;  /* 0x00000a00ff017b82 */ /* 0x000e220000000800 */
[----:B------:R-:W1:Y:S07]  /*0010*/  S2R R4, SR_CTAID.Y ;  /* 0x0000000000047919 */ /* 0x000e6e0000002600 */
[----:B------:R-:W1:Y:S01]  /*0020*/  LDC.64 R2, c[0x0][0x250] ;  /* 0x00009400ff027b82 */ /* 0x000e620000000a00 */
[----:B------:R-:W-:Y:S01]  /*0030*/  ULDC.64 UR36, c[0x0][0x208] ;  /* 0x0000820000247ab9 */ /* 0x000fe20000000a00 */
[----:B-1----:R-:W-:-:S05]  /*0040*/  IMAD.WIDE R2, R4, 0x4, R2 ;  /* 0x0000000404027825 */ /* 0x002fca00078e0202 */
[----:B------:R-:W2:Y:S01]  /*0050*/  LDG.E.CONSTANT R5, desc[UR36][R2.64] ;  /* 0x0000002402057981 */ /* 0x000ea2000c1e9900 */
[----:B------:R-:W1:Y:S02]  /*0060*/  S2R R6, SR_CTAID.Z ;  /* 0x0000000000067919 */ /* 0x000e640000002700 */
[----:B-1----:R-:W-:-:S04]  /*0070*/  SHF.L.U32 R8, R6, 0x9, RZ ;  /* 0x0000000906087819 */ /* 0x002fc800000006ff */
        /* <DEDUP_REMOVED lines=19> */
[----:B------:R-:W-:-:S02]  /*01b0*/  LEA.HI R2, R2, R7, RZ, 0x2 ;  /* 0x0000000702027211 */ /* 0x000fc400078f10ff */
[----:B------:R-:W-:Y:S02]  /*01c0*/  LOP3.LUT R16, R17, 0xffffffe0, RZ, 0xc0, !PT ;  /* 0xffffffe011107812 */ /* 0x000fe400078ec0ff */
[----:B------:R-:W-:Y:S02]  /*01d0*/  SHF.R.S32.HI R17, RZ, 0x5, R17 ;  /* 0x00000005ff117819 */ /* 0x000fe40000011411 */
[----:B------:R-:W-:Y:S01]  /*01e0*/  IADD3 R18, -R8, R3, RZ ;  /* 0x0000000308127210 */ /* 0x000fe20007ffe1ff */
[----:B------:R-:W-:Y:S01]  /*01f0*/  IMAD.IADD R16, R7, 0x1, -R16 ;  /* 0x0000000107107824 */ /* 0x000fe200078e0a10 */
[----:B-1----:R-:W-:Y:S06]  /*0200*/  @P1 BRA `(.L_x_2195) ;  /* 0x0000000400241947 */ /* 0x002fec0003800000 */
[----:B------:R-:W-:Y:S01]  /*0210*/  SHF.R.S32.HI R0, RZ, 0x2, R2 ;  /* 0x00000002ff007819 */ /* 0x000fe20000011402 */
[----:B------:R-:W-:Y:S01]  /*0220*/  ULDC UR4, c[0x0][0x268] ;  /* 0x00009a0000047ab9 */ /* 0x000fe20000000800 */
[----:B------:R-:W-:Y:S01]  /*0230*/  LOP3.LUT R2, R2, 0xfffffffc, RZ, 0xc0, !PT ;  /* 0xfffffffc02027812 */ /* 0x000fe200078ec0ff */
[----:B------:R-:W-:Y:S01]  /*0240*/  IMAD R13, R4, UR4, RZ ;  /* 0x00000004040d7c24 */ /* 0x000fe2000f8e02ff */
[----:B------:R-:W-:Y:S01]  /*0250*/  VIMNMX R3, R0, -0x10, !PT ;  /* 0xfffffff000037848 */ /* 0x000fe20007fe0100 */
[----:B------:R-:W-:Y:S01]  /*0260*/  BSSY B1, `(.L_x_2196) ;  /* 0x0000023000017945 */ /* 0x000fe20003800000 */
[----:B------:R-:W-:Y:S02]  /*0270*/  IADD3 R15, -R2, R7, RZ ;  /* 0x00000007020f7210 */ /* 0x000fe40007ffe1ff */
[----:B------:R-:W-:Y:S02]  /*0280*/  IADD3 R3, -R0, 0x1f, R3 ;  /* 0x0000001f00037810 */ /* 0x000fe40007ffe103 */
[----:B------:R-:W-:-:S02]  /*0290*/  SHF.R.S32.HI R14, RZ, 0x1f, R13 ;  /* 0x0000001fff0e7819 */ /* 0x000fc4000001140d */
[C---:B------:R-:W-:Y:S02]  /*02a0*/  LEA.HI R12, R3.reuse, 0x1, RZ, 0x1b ;  /* 0x00000001030c7811 */ /* 0x040fe400078fd8ff */
[----:B------:R-:W-:Y:S02]  /*02b0*/  ISETP.GE.U32.AND P0, PT, R3, 0x60, PT ;  /* 0x000000600300780c */ /* 0x000fe40003f06070 */
[----:B------:R-:W-:Y:S01]  /*02c0*/  LOP3.LUT P2, R3, R12, 0x3, RZ, 0xc0, !PT ;  /* 0x000000030c037812 */ /* 0x000fe2000784c0ff */
[----:B------:R-:W-:-:S05]  /*02d0*/  IMAD.SHL.U32 R12, R9, 0x80, RZ ;  /* 0x00000080090c7824 */ /* 0x000fca00078e00ff */
[----:B------:R-:W-:-:S07]  /*02e0*/  SHF.R.S32.HI R19, RZ, 0x1f, R12 ;  /* 0x0000001fff137819 */ /* 0x000fce000001140c */
[----:B------:R-:W-:Y:S05]  /*02f0*/  @!P2 BRA `(.L_x_2197) ;  /* 0x000000000064a947 */ /* 0x000fea0003800000 */
[----:B------:R-:W0:Y:S01]  /*0300*/  S2UR UR5, SR_CgaCtaId ;  /* 0x00000000000579c3 */ /* 0x000e220000008800 */
[----:B------:R-:W-:Y:S01]  /*0310*/  IMAD R2, R0, 0x4, R15 ;  /* 0x0000000400027824 */ /* 0x000fe200078e020f */
[----:B------:R-:W-:Y:S01]  /*0320*/  UMOV UR4, 0x400 ;  /* 0x0000040000047882 */ /* 0x000fe20000000000 */
[----:B------:R-:W-:Y:S01]  /*0330*/  ULDC.64 UR6, c[0x0][0x228] ;  /* 0x00008a0000067ab9 */ /* 0x000fe20000000a00 */
[----:B------:R-:W-:Y:S02]  /*0340*/  IMAD.MOV.U32 R20, RZ, RZ, R3 ;  /* 0x000000ffff147224 */ /* 0x000fe400078e0003 */
[----:B------:R-:W-:-:S04]  /*0350*/  SHF.L.U32 R2, R2, 0x1, RZ ;  /* 0x0000000102027819 */ /* 0x000fc800000006ff */
[----:B------:R-:W-:Y:S02]  /*0360*/  IADD3 R23, P2, P3, R2, R13, R12 ;  /* 0x0000000d02177210 */ /* 0x000fe40007b5e00c */
[----:B------:R-:W-:Y:S02]  /*0370*/  SHF.R.S32.HI R2, RZ, 0x1f, R2 ;  /* 0x0000001fff027819 */ /* 0x000fe40000011402 */
[----:B------:R-:W-:Y:S02]  /*0380*/  LEA R22, P4, R23, UR6, 0x1 ;  /* 0x0000000617167c11 */ /* 0x000fe4000f8808ff */
[----:B------:R-:W-:-:S04]  /*0390*/  IADD3.X R2, R2, R14, R19, P2, P3 ;  /* 0x0000000e02027210 */ /* 0x000fc800017e6413 */
[----:B------:R-:W-:Y:S01]  /*03a0*/  LEA.HI.X R23, R23, UR7, R2, 0x1, P4 ;  /* 0x0000000717177c11 */ /* 0x000fe2000a0f0c02 */
[----:B0-----:R-:W-:-:S06]  /*03b0*/  ULEA UR4, UR5, UR4, 0x18 ;  /* 0x0000000405047291 */ /* 0x001fcc000f8ec03f */
[----:B------:R-:W-:-:S04]  /*03c0*/  LEA R21, R15, UR4, 0x6 ;  /* 0x000000040f157c11 */ /* 0x000fc8000f8e30ff */
[----:B------:R-:W-:-:S07]  /*03d0*/  LEA R21, R0, R21, 0x2 ;  /* 0x0000001500157211 */ /* 0x000fce00078e10ff */
.L_x_2198:
        /* <DEDUP_REMOVED lines=11> */
.L_x_2197:
[----:B------:R-:W-:Y:S05]  /*0490*/  BSYNC B1 ;  /* 0x0000000000017941 */ /* 0x000fea0003800000 */
.L_x_2196:
[----:B------:R-:W-:Y:S05]  /*04a0*/  @!P0 BRA `(.L_x_2195) ;  /* 0x00000000007c8947 */ /* 0x000fea0003800000 */
[----:B------:R-:W0:Y:S01]  /*04b0*/  S2UR UR5, SR_CgaCtaId ;  /* 0x00000000000579c3 */ /* 0x000e220000008800 */
[----:B------:R-:W-:Y:S01]  /*04c0*/  UMOV UR4, 0x400 ;  /* 0x0000040000047882 */ /* 0x000fe20000000000 */
[----:B------:R-:W-:-:S05]  /*04d0*/  IADD3 R13, P0, R13, R12, RZ ;  /* 0x0000000c0d0d7210 */ /* 0x000fca0007f1e0ff */
[----:B------:R-:W-:Y:S01]  /*04e0*/  IMAD.X R14, R14, 0x1, R19, P0 ;  /* 0x000000010e0e7824 */ /* 0x000fe200000e0613 */
[----:B------:R-:W1:Y:S01]  /*04f0*/  LDC.64 R2, c[0x0][0x228] ;  /* 0x00008a00ff027b82 */ /* 0x000e620000000a00 */
[----:B0-----:R-:W-:-:S06]  /*0500*/  ULEA UR4, UR5, UR4, 0x18 ;  /* 0x0000000405047291 */ /* 0x001fcc000f8ec03f */
[----:B------:R-:W-:Y:S02]  /*0510*/  LEA R19, R15, UR4, 0x6 ;  /* 0x000000040f137c11 */ /* 0x000fe4000f8e30ff */
[C---:B-1----:R-:W-:Y:S02]  /*0520*/  LEA R12, P0, R13.reuse, R2, 0x1 ;  /* 0x000000020d0c7211 */ /* 0x042fe400078008ff */
[C---:B------:R-:W-:Y:S01]  /*0530*/  LEA R15, R0.reuse, R15, 0x2 ;  /* 0x0000000f000f7211 */ /* 0x040fe200078e10ff */
[C---:B------:R-:W-:Y:S01]  /*0540*/  IMAD R2, R0.reuse, 0x4, R19 ;  /* 0x0000000400027824 */ /* 0x040fe200078e0213 */
[----:B------:R-:W-:Y:S02]  /*0550*/  LEA.HI.X R19, R13, R3, R14, 0x1, P0 ;  /* 0x000000030d137211 */ /* 0x000fe400000f0c0e */
[----:B------:R-:W-:Y:S01]  /*0560*/  IADD3 R0, R0, -0x80, RZ ;  /* 0xffffff8000007810 */ /* 0x000fe20007ffe0ff */
[----:B------:R-:W-:Y:S01]  /*0570*/  IMAD.SHL.U32 R15, R15, 0x2, RZ ;  /* 0x000000020f0f7824 */ /* 0x000fe200078e00ff */
[----:B------:R-:W-:-:S07]  /*0580*/  IADD3 R13, R2, 0x100, RZ ;  /* 0x00000100020d7810 */ /* 0x000fce0007ffe0ff */
.L_x_2199:
        /* <DEDUP_REMOVED lines=17> */
.L_x_2195:
[----:B------:R-:W-:Y:S05]  /*06a0*/  BSYNC B0 ;  /* 0x0000000000007941 */ /* 0x000fea0003800000 */
.L_x_2194:
        /* <DEDUP_REMOVED lines=13> */
.L_x_2228:
        /* <DEDUP_REMOVED lines=22> */
[----:B0-----:R-:W-:Y:S01]  /*08e0*/  FMNMX.FTZ R0, R12, R11, !PT ;  /* 0x0000000b0c007209 */ /* 0x001fe20007810000 */
[----:B------:R-:W-:-:S05]  /*08f0*/  IMAD.MOV.U32 R11, RZ, RZ, RZ ;  /* 0x000000ffff0b7224 */ /* 0x000fca00078e00ff */
        /* <DEDUP_REMOVED lines=25> */
.L_x_2206:
        /* <DEDUP_REMOVED lines=11> */
.L_x_2205:
[----:B------:R-:W-:Y:S05]  /*0b40*/  BSYNC B1 ;  /* 0x0000000000017941 */ /* 0x000fea0003800000 */
.L_x_2204:
        /* <DEDUP_REMOVED lines=14> */
.L_x_2209:
[----:B------:R-:W0:Y:S01]  /*0c30*/  LDS R15, [R3+-0x400] ;  /* 0xfffc0000030f7984 */ /* 0x000e220000000800 */
[----:B------:R-:W-:-:S03]  /*0c40*/  IADD3 R13, R13, 0x800, RZ ;  /* 0x000008000d0d7810 */ /* 0x000fc60007ffe0ff */
[----:B------:R-:W1:Y:S01]  /*0c50*/  LDS R23, [R3+-0x200] ;  /* 0xfffe000003177984 */ /* 0x000e620000000800 */
[----:B------:R-:W-:-:S03]  /*0c60*/  ISETP.GE.AND P3, PT, R13, R2, PT ;  /* 0x000000020d00720c */ /* 0x000fc60003f66270 */
        /* <DEDUP_REMOVED lines=94> */
[----:B0-----:R-:W-:Y:S01]  /*1250*/  VIADD R3, R3, 0x2000 ;  /* 0x0000200003037836 */ /* 0x001fe20000000000 */
[----:B------:R-:W-:Y:S06]  /*1260*/  @!P3 BRA `(.L_x_2209) ;  /* 0xfffffff80070b947 */ /* 0x000fec000383ffff */
.L_x_2208:
[----:B------:R-:W-:Y:S05]  /*1270*/  BSYNC B1 ;  /* 0x0000000000017941 */ /* 0x000fea0003800000 */
.L_x_2207:
        /* <DEDUP_REMOVED lines=55> */
.L_x_2211:
[----:B------:R-:W-:Y:S05]  /*15f0*/  BSYNC B1 ;  /* 0x0000000000017941 */ /* 0x000fea0003800000 */
.L_x_2210:
        /* <DEDUP_REMOVED lines=26> */
.L_x_2203:
[----:B------:R-:W-:Y:S05]  /*17a0*/  BSYNC B0 ;  /* 0x0000000000007941 */ /* 0x000fea0003800000 */
.L_x_2202:
[----:B---3--:R-:W1:Y:S01]  /*17b0*/  SHFL.BFLY PT, R2, R11, 0x10, 0x1f ;  /* 0x0e001f000b027f89 */ /* 0x008e6200000e0000 */
[----:B------:R-:W-:Y:S01]  /*17c0*/  LOP3.LUT P0, R15, R7, 0x1f, RZ, 0xc0, !PT ;  /* 0x0000001f070f7812 */ /* 0x000fe2000780c0ff */
[----:B------:R-:W-:Y:S03]  /*17d0*/  BSSY B0, `(.L_x_2212) ;  /* 0x00000b1000007945 */ /* 0x000fe60003800000 */
[----:B------:R-:W-:-:S09]  /*17e0*/  ISETP.GT.U32.AND P3, PT, R15, 0x3, PT ;  /* 0x000000030f00780c */ /* 0x000fd20003f64070 */
[----:B------:R-:W2:Y:S04]  /*17f0*/  @!P0 S2R R20, SR_CgaCtaId ;  /* 0x0000000000148919 */ /* 0x000ea80000008800 */
[----:B------:R-:W3:Y:S01]  /*1800*/  @!P3 S2R R22, SR_CgaCtaId ;  /* 0x000000000016b919 */ /* 0x000ee20000008800 */
[----:B------:R-:W-:-:S04]  /*1810*/  @!P3 MOV R19, 0x400 ;  /* 0x000004000013b802 */ /* 0x000fc80000000f00 */
[----:B------:R-:W-:Y:S01]  /*1820*/  @!P3 IADD3 R19, R19, 0x100, RZ ;  /* 0x000001001313b810 */ /* 0x000fe20007ffe0ff */
[----:B-1----:R-:W-:-:S05]  /*1830*/  FADD.FTZ R2, R2, R11 ;  /* 0x0000000b02027221 */ /* 0x002fca0000010000 */
[----:B------:R-:W1:Y:S01]  /*1840*/  SHFL.BFLY PT, R3, R2, 0x8, 0x1f ;  /* 0x0d001f0002037f89 */ /* 0x000e6200000e0000 */
[----:B---3--:R-:W-:Y:S01]  /*1850*/  @!P3 LEA R22, R22, R19, 0x18 ;  /* 0x000000131616b211 */ /* 0x008fe200078ec0ff */
[----:B-1----:R-:W-:Y:S01]  /*1860*/  FADD.FTZ R3, R2, R3 ;  /* 0x0000000302037221 */ /* 0x002fe20000010000 */
[----:B------:R-:W-:Y:S02]  /*1870*/  @!P0 MOV R2, 0x400 ;  /* 0x0000040000028802 */ /* 0x000fe40000000f00 */
[----:B------:R-:W-:Y:S02]  /*1880*/  @!P3 LEA R15, R15, R22, 0x2 ;  /* 0x000000160f0fb211 */ /* 0x000fe400078e10ff */
[----:B------:R-:W1:Y:S01]  /*1890*/  SHFL.BFLY PT, R12, R3, 0x4, 0x1f ;  /* 0x0c801f00030c7f89 */ /* 0x000e6200000e0000 */
[----:B------:R-:W-:Y:S01]  /*18a0*/  @!P0 VIADD R11, R2, 0x100 ;  /* 0x00000100020b8836 */ /* 0x000fe20000000000 */
[----:B------:R-:W-:-:S04]  /*18b0*/  @!P0 SHF.R.U32.HI R2, RZ, 0x3, R7 ;  /* 0x00000003ff028819 */ /* 0x000fc80000011607 */
[----:B------:R-:W-:Y:S01]  /*18c0*/  @!P0 LOP3.LUT R2, R2, 0x1ffffffc, RZ, 0xc0, !PT ;  /* 0x1ffffffc02028812 */ /* 0x000fe200078ec0ff */
[----:B-1----:R-:W-:Y:S01]  /*18d0*/  FADD.FTZ R12, R3, R12 ;  /* 0x0000000c030c7221 */ /* 0x002fe20000010000 */
[----:B--2---:R-:W-:-:S04]  /*18e0*/  @!P0 LEA R3, R20, R11, 0x18 ;  /* 0x0000000b14038211 */ /* 0x004fc800078ec0ff */
[----:B------:R-:W1:Y:S01]  /*18f0*/  SHFL.BFLY PT, R13, R12, 0x2, 0x1f ;  /* 0x0c401f000c0d7f89 */ /* 0x000e6200000e0000 */
        /* <DEDUP_REMOVED lines=36> */
.L_x_2216:
        /* <DEDUP_REMOVED lines=8> */
.L_x_2215:
[----:B------:R-:W-:Y:S05]  /*1bc0*/  BSYNC B1 ;  /* 0x0000000000017941 */ /* 0x000fea0003800000 */
.L_x_2214:
        /* <DEDUP_REMOVED lines=14> */
.L_x_2219:
        /* <DEDUP_REMOVED lines=52> */
.L_x_2218:
[----:B------:R-:W-:Y:S05]  /*1ff0*/  BSYNC B1 ;  /* 0x0000000000017941 */ /* 0x000fea0003800000 */
.L_x_2217:
        /* <DEDUP_REMOVED lines=31> */
.L_x_2221:
[----:B------:R-:W-:Y:S05]  /*21f0*/  BSYNC B1 ;  /* 0x0000000000017941 */ /* 0x000fea0003800000 */
.L_x_2220:
        /* <DEDUP_REMOVED lines=14> */
.L_x_2213:
[----:B------:R-:W-:Y:S05]  /*22e0*/  BSYNC B0 ;  /* 0x0000000000007941 */ /* 0x000fea0003800000 */
.L_x_2212:
        /* <DEDUP_REMOVED lines=15> */
[C---:B------:R-:W-:Y:S02]  /*23e0*/  IADD3 R10, P0, R12.reuse, UR4, RZ ;  /* 0x000000040c0a7c10 */ /* 0x040fe4000ff1e0ff */
[----:B------:R-:W-:Y:S02]  /*23f0*/  SHF.L.U64.HI R3, R5, 0x2, R8 ;  /* 0x0000000205037819 */ /* 0x000fe40000010208 */
[----:B------:R-:W-:Y:S02]  /*2400*/  IADD3 R12, P2, R12, UR6, RZ ;  /* 0x000000060c0c7c10 */ /* 0x000fe4000ff5e0ff */
[----:B------:R-:W-:-:S02]  /*2410*/  IADD3.X R11, R3, UR5, RZ, P0, !PT ;  /* 0x00000005030b7c10 */ /* 0x000fc400087fe4ff */
[----:B------:R-:W-:-:S03]  /*2420*/  IADD3.X R13, R3, UR7, RZ, P2, !PT ;  /* 0x00000007030d7c10 */ /* 0x000fc600097fe4ff */
[----:B0-----:R3:W-:Y:S04]  /*2430*/  STG.E desc[UR36][R10.64], R0 ;  /* 0x000000000a007986 */ /* 0x0017e8000c101924 */
[----:B------:R3:W-:Y:S02]  /*2440*/  STG.E desc[UR36][R12.64], R2 ;  /* 0x000000020c007986 */ /* 0x0007e4000c101924 */
.L_x_2223:
[----:B------:R-:W-:Y:S05]  /*2450*/  BSYNC B0 ;  /* 0x0000000000007941 */ /* 0x000fea0003800000 */
.L_x_2222:
[----:B------:R-:W4:Y:S08]  /*2460*/  S2UR UR5, SR_CgaCtaId ;  /* 0x00000000000579c3 */ /* 0x000f300000008800 */
[----:B------:R-:W-:Y:S01]  /*2470*/  BAR.SYNC.DEFER_BLOCKING 0x0 ;  /* 0x0000000000007b1d */ /* 0x000fe20000010000 */
[----:B0--3--:R-:W-:Y:S01]  /*2480*/  LOP3.LUT R0, R7, 0xffffffc0, RZ, 0xc0, !PT ;  /* 0xffffffc007007812 */ /* 0x009fe200078ec0ff */
[----:B------:R-:W-:Y:S01]  /*2490*/  IMAD R17, R17, 0x80, R16 ;  /* 0x0000008011117824 */ /* 0x000fe200078e0210 */
[----:B--2---:R-:W-:Y:S01]  /*24a0*/  HFMA2.MMA R5, -RZ, RZ, 0, 0 ;  /* 0x00000000ff057435 */ /* 0x004fe200000001ff */
[----:B-1----:R-:W-:-:S02]  /*24b0*/  CS2R R2, SRZ ;  /* 0x0000000000027805 */ /* 0x002fc4000001ff00 */
[----:B------:R-:W-:Y:S01]  /*24c0*/  ISETP.NE.AND P0, PT, R0, 0x40, PT ;  /* 0x000000400000780c */ /* 0x000fe20003f05270 */
[----:B------:R-:W-:Y:S01]  /*24d0*/  UMOV UR4, 0x400 ;  /* 0x0000040000047882 */ /* 0x000fe20000000000 */
[----:B------:R-:W-:Y:S01]  /*24e0*/  LOP3.LUT R0, R7, 0xffffffe0, RZ, 0xc0, !PT ;  /* 0xffffffe007007812 */ /* 0x000fe200078ec0ff */
[----:B------:R-:W-:-:S03]  /*24f0*/  UIADD3 UR4, UR4, 0x120, URZ ;  /* 0x0000012004047890 */ /* 0x000fc6000fffe03f */
[----:B------:R-:W-:Y:S01]  /*2500*/  ISETP.NE.AND P2, PT, R0, 0x20, PT ;  /* 0x000000200000780c */ /* 0x000fe20003f45270 */
[----:B------:R-:W-:Y:S01]  /*2510*/  IMAD.MOV.U32 R0, RZ, RZ, RZ ;  /* 0x000000ffff007224 */ /* 0x000fe200078e00ff */
[----:B----4-:R-:W-:-:S06]  /*2520*/  ULEA UR4, UR5, UR4, 0x18 ;  /* 0x0000000405047291 */ /* 0x010fcc000f8ec03f */
[----:B------:R-:W-:-:S05]  /*2530*/  LEA R17, R17, UR4, 0x2 ;  /* 0x0000000411117c11 */ /* 0x000fca000f8e10ff */
[----:B------:R-:W-:Y:S04]  /*2540*/  @!P0 STS [R17+-0x400], RZ ;  /* 0xfffc00ff11008388 */ /* 0x000fe80000000800 */
[----:B------:R-:W-:Y:S04]  /*2550*/  @!P0 STS [R17+-0x380], RZ ;  /* 0xfffc80ff11008388 */ /* 0x000fe80000000800 */
[----:B------:R-:W-:Y:S04]  /*2560*/  @!P0 STS [R17+-0x300], RZ ;  /* 0xfffd00ff11008388 */ /* 0x000fe80000000800 */
[----:B------:R-:W-:Y:S01]  /*2570*/  @!P0 STS [R17+-0x280], RZ ;  /* 0xfffd80ff11008388 */ /* 0x000fe20000000800 */
[----:B------:R-:W-:Y:S01]  /*2580*/  BAR.SYNC.DEFER_BLOCKING 0x0 ;  /* 0x0000000000007b1d */ /* 0x000fe20000010000 */
[----:B------:R-:W-:-:S02]  /*2590*/  ISETP.GT.AND P0, PT, R7, 0x1f, PT ;  /* 0x0000001f0700780c */ /* 0x000fc40003f04270 */
[----:B------:R-:W-:-:S03]  /*25a0*/  IADD3 R7, R7, 0x1f, RZ ;  /* 0x0000001f07077810 */ /* 0x000fc60007ffe0ff */
[----:B------:R-:W0:Y:S04]  /*25b0*/  @!P1 LDS R8, [R17] ;  /* 0x0000000011089984 */ /* 0x000e280000000800 */
[----:B------:R-:W1:Y:S04]  /*25c0*/  @!P1 LDS R10, [R17+0x80] ;  /* 0x00008000110a9984 */ /* 0x000e680000000800 */
[----:B------:R-:W2:Y:S04]  /*25d0*/  @!P1 LDS R11, [R17+0x100] ;  /* 0x00010000110b9984 */ /* 0x000ea80000000800 */
[----:B------:R-:W3:Y:S01]  /*25e0*/  @!P1 LDS R12, [R17+0x180] ;  /* 0x00018000110c9984 */ /* 0x000ee20000000800 */
[----:B0-----:R-:W-:Y:S01]  /*25f0*/  @!P1 FADD.FTZ R2, RZ, R8 ;  /* 0x00000008ff029221 */ /* 0x001fe20000010000 */
[----:B------:R-:W-:Y:S01]  /*2600*/  BAR.SYNC.DEFER_BLOCKING 0x0 ;  /* 0x0000000000007b1d */ /* 0x000fe20000010000 */
[----:B-1----:R-:W-:Y:S01]  /*2610*/  @!P1 FADD.FTZ R5, RZ, R10 ;  /* 0x0000000aff059221 */ /* 0x002fe20000010000 */
[----:B--2---:R-:W-:Y:S01]  /*2620*/  @!P1 FADD.FTZ R3, RZ, R11 ;  /* 0x0000000bff039221 */ /* 0x004fe20000010000 */
[----:B---3--:R-:W-:Y:S01]  /*2630*/  @!P1 FADD.FTZ R0, RZ, R12 ;  /* 0x0000000cff009221 */ /* 0x008fe20000010000 */
[----:B------:R-:W-:-:S02]  /*2640*/  ISETP.GT.U32.AND P1, PT, R7, 0x3e, PT ;  /* 0x0000003e0700780c */ /* 0x000fc40003f24070 */
[----:B------:R0:W-:Y:S04]  /*2650*/  @!P2 STS [R17+-0x200], R2 ;  /* 0xfffe00021100a388 */ /* 0x0001e80000000800 */
[----:B------:R0:W-:Y:S04]  /*2660*/  @!P2 STS [R17+-0x180], R5 ;  /* 0xfffe80051100a388 */ /* 0x0001e80000000800 */
[----:B------:R0:W-:Y:S04]  /*2670*/  @!P2 STS [R17+-0x100], R3 ;  /* 0xffff00031100a388 */ /* 0x0001e80000000800 */
[----:B------:R0:W-:Y:S01]  /*2680*/  @!P2 STS [R17+-0x80], R0 ;  /* 0xffff80001100a388 */ /* 0x0001e20000000800 */
[----:B------:R-:W-:Y:S06]  /*2690*/  BAR.SYNC.DEFER_BLOCKING 0x0 ;  /* 0x0000000000007b1d */ /* 0x000fec0000010000 */
[----:B------:R0:W1:Y:S04]  /*26a0*/  @!P0 LDS R11, [R17] ;  /* 0x00000000110b8984 */ /* 0x0000680000000800 */
[----:B------:R0:W2:Y:S04]  /*26b0*/  @!P0 LDS R8, [R17+0x80] ;  /* 0x0000800011088984 */ /* 0x0000a80000000800 */
[----:B------:R0:W3:Y:S04]  /*26c0*/  @!P0 LDS R10, [R17+0x100] ;  /* 0x00010000110a8984 */ /* 0x0000e80000000800 */
[----:B------:R0:W4:Y:S01]  /*26d0*/  @!P0 LDS R13, [R17+0x180] ;  /* 0x00018000110d8984 */ /* 0x0001220000000800 */
[----:B------:R-:W-:Y:S06]  /*26e0*/  BAR.SYNC.DEFER_BLOCKING 0x0 ;  /* 0x0000000000007b1d */ /* 0x000fec0000010000 */
[----:B------:R-:W-:Y:S05]  /*26f0*/  @P1 EXIT ;  /* 0x000000000000194d */ /* 0x000fea0003800000 */
[----:B------:R-:W-:Y:S02]  /*2700*/  IMAD R4, R4, UR39, RZ ;  /* 0x0000002704047c24 */ /* 0x000fe4000f8e02ff */
[----:B01----:R-:W-:Y:S01]  /*2710*/  @!P0 FADD.FTZ R2, R2, R11 ;  /* 0x0000000b02028221 */ /* 0x003fe20000010000 */
[----:B------:R-:W-:Y:S02]  /*2720*/  IMAD R7, R9, UR38, RZ ;  /* 0x0000002609077c24 */ /* 0x000fe4000f8e02ff */
[----:B--2---:R-:W-:Y:S01]  /*2730*/  @!P0 FADD.FTZ R5, R5, R8 ;  /* 0x0000000805058221 */ /* 0x004fe20000010000 */
[----:B------:R-:W-:Y:S02]  /*2740*/  IMAD R4, R4, UR38, RZ ;  /* 0x0000002604047c24 */ /* 0x000fe4000f8e02ff */
[----:B---3--:R-:W-:Y:S01]  /*2750*/  @!P0 FADD.FTZ R3, R3, R10 ;  /* 0x0000000a03038221 */ /* 0x008fe20000010000 */
[----:B------:R-:W-:Y:S01]  /*2760*/  IMAD.SHL.U32 R6, R6, 0x80, RZ ;  /* 0x0000008006067824 */ /* 0x000fe200078e00ff */
[----:B------:R-:W-:Y:S01]  /*2770*/  SHF.L.U32 R7, R7, 0x7, RZ ;  /* 0x0000000707077819 */ /* 0x000fe200000006ff */
[----:B------:R-:W-:-:S02]  /*2780*/  IMAD.SHL.U32 R4, R4, 0x80, RZ ;  /* 0x0000008004047824 */ /* 0x000fc400078e00ff */
[----:B----4-:R-:W-:Y:S01]  /*2790*/  @!P0 FADD.FTZ R0, R0, R13 ;  /* 0x0000000d00008221 */ /* 0x010fe20000010000 */
[----:B------:R-:W-:Y:S01]  /*27a0*/  IADD3 R8, R16, 0x60, RZ ;  /* 0x0000006010087810 */ /* 0x000fe20007ffe0ff */
[----:B------:R-:W-:Y:S01]  /*27b0*/  ULDC.64 UR4, c[0x0][0x220] ;  /* 0x0000880000047ab9 */ /* 0x000fe20000000a00 */
[--C-:B------:R-:W-:Y:S02]  /*27c0*/  SHF.R.S32.HI R9, RZ, 0x1f, R6.reuse ;  /* 0x0000001fff097819 */ /* 0x100fe40000011406 */
[----:B------:R-:W-:Y:S02]  /*27d0*/  IADD3 R11, P1, P2, R4, R7, R6 ;  /* 0x00000007040b7210 */ /* 0x000fe40007a3e006 */
[----:B------:R-:W-:Y:S02]  /*27e0*/  SHF.R.S32.HI R7, RZ, 0x1f, R7 ;  /* 0x0000001fff077819 */ /* 0x000fe40000011407 */
[----:B------:R-:W-:Y:S02]  /*27f0*/  SHF.R.S32.HI R4, RZ, 0x1f, R4 ;  /* 0x0000001fff047819 */ /* 0x000fe40000011404 */
[----:B------:R-:W-:-:S02]  /*2800*/  IADD3 R10, P0, R16, R11, RZ ;  /* 0x0000000b100a7210 */ /* 0x000fc40007f1e0ff */
[----:B------:R-:W-:Y:S01]  /*2810*/  IADD3.X R17, R4, R7, R9, P1, P2 ;  /* 0x0000000704117210 */ /* 0x000fe20000fe4409 */
[C---:B------:R-:W-:Y:S01]  /*2820*/  VIADD R7, R16.reuse, 0x40 ;  /* 0x0000004010077836 */ /* 0x040fe20000000000 */
[C---:B------:R-:W-:Y:S02]  /*2830*/  IADD3 R4, R16.reuse, 0x20, RZ ;  /* 0x0000002010047810 */ /* 0x040fe40007ffe0ff */
[----:B------:R-:W-:Y:S02]  /*2840*/  LEA.HI.X.SX32 R15, R16, R17, 0x1, P0 ;  /* 0x00000011100f7211 */ /* 0x000fe400000f0eff */
[-C--:B------:R-:W-:Y:S02]  /*2850*/  IADD3 R9, P2, R7, R11.reuse, RZ ;  /* 0x0000000b07097210 */ /* 0x080fe40007f5e0ff */
[----:B------:R-:W-:Y:S02]  /*2860*/  IADD3 R13, P1, R4, R11, RZ ;  /* 0x0000000b040d7210 */ /* 0x000fe40007f3e0ff */
[----:B------:R-:W-:-:S02]  /*2870*/  LEA R6, P0, R10, UR4, 0x1 ;  /* 0x000000040a067c11 */ /* 0x000fc4000f8008ff */
[----:B------:R-:W-:Y:S02]  /*2880*/  IADD3 R11, P3, R8, R11, RZ ;  /* 0x0000000b080b7210 */ /* 0x000fe40007f7e0ff */
[-C--:B------:R-:W-:Y:S02]  /*2890*/  LEA.HI.X.SX32 R14, R7, R17.reuse, 0x1, P2 ;  /* 0x00000011070e7211 */ /* 0x080fe400010f0eff */
[-C--:B------:R-:W-:Y:S02]  /*28a0*/  LEA.HI.X.SX32 R16, R4, R17.reuse, 0x1, P1 ;  /* 0x0000001104107211 */ /* 0x080fe400008f0eff */
[----:B------:R-:W-:Y:S02]  /*28b0*/  LEA.HI.X R7, R10, UR5, R15, 0x1, P0 ;  /* 0x000000050a077c11 */ /* 0x000fe400080f0c0f */
[----:B------:R-:W-:Y:S02]  /*28c0*/  LEA.HI.X.SX32 R12, R8, R17, 0x1, P3 ;  /* 0x00000011080c7211 */ /* 0x000fe400018f0eff */
[----:B------:R-:W-:-:S02]  /*28d0*/  LEA R4, P0, R13, UR4, 0x1 ;  /* 0x000000040d047c11 */ /* 0x000fc4000f8008ff */
[----:B------:R-:W-:Y:S02]  /*28e0*/  F2FP.BF16.F32.PACK_AB R2, R5, R2 ;  /* 0x000000020502723e */ /* 0x000fe400000010ff */
[----:B------:R-:W-:Y:S02]  /*28f0*/  LEA R8, P1, R9, UR4, 0x1 ;  /* 0x0000000409087c11 */ /* 0x000fe4000f8208ff */
[----:B------:R-:W-:Y:S01]  /*2900*/  LEA R10, P2, R11, UR4, 0x1 ;  /* 0x000000040b0a7c11 */ /* 0x000fe2000f8408ff */
[----:B------:R0:W-:Y:S01]  /*2910*/  STG.E.U16 desc[UR36][R6.64], R2 ;  /* 0x0000000206007986 */ /* 0x0001e2000c101524 */
        /* <DEDUP_REMOVED lines=10> */
.L_x_2200:
        /* <DEDUP_REMOVED lines=16> */
.L_x_2224:
[----:B------:R-:W-:Y:S05]  /*2ac0*/  EXIT ;  /* 0x000000000000794d */ /* 0x000fea0003800000 */
.L_x_2201:
[----:B------:R-:W-:Y:S01]  /*2ad0*/  MOV R12, 0x10 ;  /* 0x00000010000c7802 */ /* 0x000fe20000000f00 */
[----:B------:R-:W-:Y:S01]  /*2ae0*/  IMAD.MOV.U32 R11, RZ, RZ, 0x1f ;  /* 0x0000001fff0b7424 */ /* 0x000fe200078e00ff */
[----:B------:R-:W-:Y:S02]  /*2af0*/  MOV R15, 0xffffffff ;  /* 0xffffffff000f7802 */ /* 0x000fe40000000f00 */
[----:B------:R-:W-:-:S07]  /*2b00*/  MOV R2, 0xff7fffff ;  /* 0xff7fffff00027802 */ /* 0x000fce0000000f00 */
[----:B------:R-:W-:Y:S05]  /*2b10*/  WARPSYNC.COLLECTIVE R15, `(.L_x_2225) ;  /* 0x000000000f087348 */ /* 0x000fea0003c00000 */
[----:B------:R0:W1:Y:S02]  /*2b20*/  SHFL.BFLY P6, R14, R13, R12, R11 ;  /* 0x0c00000c0d0e7389 */ /* 0x00006400000c000b */
[----:B01----:R-:W-:Y:S01]  /*2b30*/  ENDCOLLECTIVE ;  /* 0x000000000000791b */ /* 0x003fe20003800000 */
.L_x_2225:
[----:B------:R-:W-:Y:S01]  /*2b40*/  HFMA2.MMA R12, -RZ, RZ, 0, 4.76837158203125e-07 ;  /* 0x00000008ff0c7435 */ /* 0x000fe200000001ff */
[----:B------:R-:W-:-:S05]  /*2b50*/  FMNMX.FTZ R0, R14, -3.40282346638528859812e+38, !PT ;  /* 0xff7fffff0e007809 */ /* 0x000fca0007810000 */
[----:B------:R-:W-:-:S07]  /*2b60*/  IMAD.MOV.U32 R13, RZ, RZ, R0 ;  /* 0x000000ffff0d7224 */ /* 0x000fce00078e0000 */
[----:B------:R-:W-:Y:S05]  /*2b70*/  WARPSYNC.COLLECTIVE R15, `(.L_x_2226) ;  /* 0x000000000f087348 */ /* 0x000fea0003c00000 */
[----:B------:R0:W1:Y:S02]  /*2b80*/  SHFL.BFLY P6, R14, R13, R12, R11 ;  /* 0x0c00000c0d0e7389 */ /* 0x00006400000c000b */
[----:B01----:R-:W-:Y:S01]  /*2b90*/  ENDCOLLECTIVE ;  /* 0x000000000000791b */ /* 0x003fe20003800000 */
.L_x_2226:
[----:B------:R-:W-:Y:S02]  /*2ba0*/  MOV R12, 0x4 ;  /* 0x00000004000c7802 */ /* 0x000fe40000000f00 */
[----:B------:R-:W-:-:S05]  /*2bb0*/  FMNMX.FTZ R3, R0, R14, !PT ;  /* 0x0000000e00037209 */ /* 0x000fca0007810000 */
[----:B------:R-:W-:-:S07]  /*2bc0*/  IMAD.MOV.U32 R13, RZ, RZ, R3 ;  /* 0x000000ffff0d7224 */ /* 0x000fce00078e0003 */
[----:B------:R-:W-:Y:S05]  /*2bd0*/  WARPSYNC.COLLECTIVE R15, `(.L_x_2227) ;  /* 0x000000000f087348 */ /* 0x000fea0003c00000 */
[----:B------:R0:W1:Y:S02]  /*2be0*/  SHFL.BFLY P6, R14, R13, R12, R11 ;  /* 0x0c00000c0d0e7389 */ /* 0x00006400000c000b */
[----:B01----:R-:W-:Y:S01]  /*2bf0*/  ENDCOLLECTIVE ;  /* 0x000000000000791b */ /* 0x003fe20003800000 */
.L_x_2227:
[----:B------:R-:W-:Y:S05]  /*2c00*/  BRA `(.L_x_2228) ;  /* 0xffffffd800dc7947 */ /* 0x000fea000383ffff */
.L_x_2229:
        /* <DEDUP_REMOVED lines=15> */
.L_x_29607:


//--------------------- .text._ZN4vllm25paged_attention_v2_kernelI13__nv_bfloat16hLi120ELi8ELi128ELNS_18Fp8KVCacheDataTypeE2ELb0ELi512EEEvPfS3_PT_PKS4_PKT0_SA_ifPKiSC_iPKfiiiSE_SE_iiiii --------------------------
	.section	.text._ZN4vllm25paged_attention_v2_kernelI13__nv_bfloat16hLi120ELi8ELi128ELNS_18Fp8KVCacheDataTypeE2ELb0ELi512EEEvPfS3_PT_PKS4_PKT0_SA_ifPKiSC_iPKfiiiSE_SE_iiiii,"ax",@progbits
	.align	128
        .global         _ZN4vllm25paged_attention_v2_kernelI13__nv_bfloat16hLi120ELi8ELi128ELNS_18Fp8KVCacheDataTypeE2ELb0ELi512EEEvPfS3_PT_PKS4_PKT0_SA_ifPKiSC_iPKfiiiSE_SE_iiiii
        .type           _ZN4vllm25paged_attention_v2_kernelI13__nv_bfloat16hLi120ELi8ELi128ELNS_18Fp8KVCacheDataTypeE2ELb0ELi512EEEvPfS3_PT_PKS4_PKT0_SA_ifPKiSC_iPKfiiiSE_SE_iiiii,@function
        .size           _ZN4vllm25paged_attention_v2_kernelI13__nv_bfloat16hLi120ELi8ELi128ELNS_18Fp8KVCacheDataTypeE2ELb0ELi512EEEvPfS3_PT_PKS4_PKT0_SA_ifPKiSC_iPKfiiiSE_SE_iiiii,(.L_x_29608 - _ZN4vllm25paged_attention_v2_kernelI13__nv_bfloat16hLi120ELi8ELi128ELNS_18Fp8KVCacheDataTypeE2ELb0ELi512EEEvPfS3_PT_PKS4_PKT0_SA_ifPKiSC_iPKfiiiSE_SE_iiiii)
        .other          _ZN4vllm25paged_attention_v2_kernelI13__nv_bfloat16hLi120ELi8ELi128ELNS_18Fp8KVCacheDataTypeE2ELb0ELi512EEEvPfS3_PT_PKS4_PKT0_SA_ifPKiSC_iPKfiiiSE_SE_iiiii,@"STO_CUDA_ENTRY STV_DEFAULT"
_ZN4vllm25paged_attention_v2_kernelI13__nv_bfloat16hLi120ELi8ELi128ELNS_18Fp8KVCacheDataTypeE2ELb0ELi512EEEvPfS3_PT_PKS4_PKT0_SA_ifPKiSC_iPKfiiiSE_SE_iiiii:
.text._ZN4vllm25paged_attention_v2_kernelI13__nv_bfloat16hLi120ELi8ELi128ELNS_18Fp8KVCacheDataTypeE2ELb0ELi512EEEvPfS3_PT_PKS4_PKT0_SA_ifPKiSC_iPKfiiiSE_SE_iiiii:
        /* <DEDUP_REMOVED lines=62> */
.L_x_2234:
        /* <DEDUP_REMOVED lines=11> */
.L_x_2233:
[----:B------:R-:W-:Y:S05]  /*0490*/  BSYNC B1 ;  /* 0x0000000000017941 */ /* 0x000fea0003800000 */
.L_x_2232:
        /* <DEDUP_REMOVED lines=15> */
.L_x_2235:
        /* <DEDUP_REMOVED lines=17> */
.L_x_2231:
[----:B------:R-:W-:Y:S05]  /*06a0*/  BSYNC B0 ;  /* 0x0000000000007941 */ /* 0x000fea0003800000 */
.L_x_2230:
        /* <DEDUP_REMOVED lines=13> */
.L_x_2272:
[----:B------:R-:W-:Y:S01]  /*0780*/  ISETP.NE.AND P0, PT, R18, RZ, PT ;  /* 0x000000ff1200720c */ /* 0x000fe20003f05270 */
[----:B------:R-:W-:Y:S05]  /*0790*/  WARPSYNC.ALL ;  /* 0x0000000000007948 */ /* 0x000fea0003800000 */
[----:B-1----:R-:W-:-:S07]  /*07a0*/  FMNMX.FTZ R14, R3, R14, !PT ;  /* 0x0000000e030e7209 */ /* 0x002fce0007810000 */
[----:B------:R-:W1:Y:S01]  /*07b0*/  @!P0 S2R R11, SR_CgaCtaId ;  /* 0x00000000000b8919 */ /* 0x000e620000008800 */
[----:B------:R-:W-:-:S05]  /*07c0*/  @!P0 MOV R0, 0x400 ;  /* 0x0000040000008802 */ /* 0x000fca0000000f00 */
[----:B------:R-:W-:-:S05]  /*07d0*/  @!P0 VIADD R0, R0, 0xf0 ;  /* 0x000000f000008836 */ /* 0x000fca0000000000 */
[----:B-1----:R-:W-:-:S04]  /*07e0*/  @!P0 LEA R0, R11, R0, 0x18 ;  /* 0x000000000b008211 */ /* 0x002fc800078ec0ff */
[----:B0-----:R-:W-:-:S05]  /*07f0*/  @!P0 LEA R3, R17, R0, 0x2 ;  /* 0x0000000011038211 */ /* 0x001fca00078e10ff */
        /* <DEDUP_REMOVED lines=41> */
.L_x_2242:
        /* <DEDUP_REMOVED lines=11> */
.L_x_2241:
[----:B------:R-:W-:Y:S05]  /*0b40*/  BSYNC B1 ;  /* 0x0000000000017941 */ /* 0x000fea0003800000 */
.L_x_2240:
        /* <DEDUP_REMOVED lines=14> */
.L_x_2245:
        /* <DEDUP_REMOVED lines=100> */
.L_x_2244:
[----:B------:R-:W-:Y:S05]  /*1270*/  BSYNC B1 ;  /* 0x0000000000017941 */ /* 0x000fea0003800000 */
.L_x_2243:
        /* <DEDUP_REMOVED lines=55> */
.L_x_2247:
[----:B------:R-:W-:Y:S05]  /*15f0*/  BSYNC B1 ;  /* 0x0000000000017941 */ /* 0x000fea0003800000 */
.L_x_2246:
        /* <DEDUP_REMOVED lines=26> */
.L_x_2239:
[----:B------:R-:W-:Y:S05]  /*17a0*/  BSYNC B0 ;  /* 0x0000000000007941 */ /* 0x000fea0003800000 */
.L_x_2238:
        /* <DEDUP_REMOVED lines=57> */
.L_x_2252:
        /* <DEDUP_REMOVED lines=8> */
.L_x_2251:
[----:B------:R-:W-:Y:S05]  /*1bc0*/  BSYNC B1 ;  /* 0x0000000000017941 */ /* 0x000fea0003800000 */
.L_x_2250:
        /* <DEDUP_REMOVED lines=14> */
.L_x_2255:
        /* <DEDUP_REMOVED lines=52> */
.L_x_2254:
[----:B------:R-:W-:Y:S05]  /*1ff0*/  BSYNC B1 ;  /* 0x0000000000017941 */ /* 0x000fea0003800000 */
.L_x_2253:
        /* <DEDUP_REMOVED lines=31> */
.L_x_2257:
[----:B------:R-:W-:Y:S05]  /*21f0*/  BSYNC B1 ;  /* 0x0000000000017941 */ /* 0x000fea0003800000 */
.L_x_2256:
        /* <DEDUP_REMOVED lines=14> */
.L_x_2249:
[----:B------:R-:W-:Y:S05]  /*22e0*/  BSYNC B0 ;  /* 0x0000000000007941 */ /* 0x000fea0003800000 */
.L_x_2248:
        /* <DEDUP_REMOVED lines=22> */
.L_x_2259:
[----:B------:R-:W-:Y:S05]  /*2450*/  BSYNC B0 ;  /* 0x0000000000007941 */ /* 0x000fea0003800000 */
.L_x_2258:
[----:B------:R-:W4:Y:S01]  /*2460*/  S2UR UR5, SR_CgaCtaId ;  /* 0x00000000000579c3 */ /* 0x000f220000008800 */
[----:B0--3--:R-:W-:Y:S01]  /*2470*/  LOP3.LUT R0, R7, 0xffffffc0, RZ, 0xc0, !PT ;  /* 0xffffffc007007812 */ /* 0x009fe200078ec0ff */
[----:B------:R-:W-:Y:S01]  /*2480*/  UMOV UR4, 0x400 ;  /* 0x0000040000047882 */ /* 0x000fe20000000000 */
[----:B------:R-:W-:Y:S01]  /*2490*/  IMAD R17, R17, 0x78, R18 ;  /* 0x0000007811117824 */ /* 0x000fe200078e0212 */
[----:B------:R-:W-:-:S04]  /*24a0*/  UIADD3 UR4, UR4, 0x110, URZ ;  /* 0x0000011004047890 */ /* 0x000fc8000fffe03f */
[----:B------:R-:W-:Y:S01]  /*24b0*/  BAR.SYNC.DEFER_BLOCKING 0x0 ;  /* 0x0000000000007b1d */ /* 0x000fe20000010000 */
[----:B------:R-:W-:Y:S01]  /*24c0*/  ISETP.NE.AND P4, PT, R0, 0x40, PT ;  /* 0x000000400000780c */ /* 0x000fe20003f85270 */
[----:B------:R-:W-:Y:S01]  /*24d0*/  HFMA2.MMA R0, -RZ, RZ, 0, 0 ;  /* 0x00000000ff007435 */ /* 0x000fe200000001ff */
[C---:B------:R-:W-:Y:S01]  /*24e0*/  ISETP.GT.AND P0, PT, R7.reuse, 0x3f, PT ;  /* 0x0000003f0700780c */ /* 0x040fe20003f04270 */
[----:B--2---:R-:W-:Y:S01]  /*24f0*/  IMAD.MOV.U32 R5, RZ, RZ, RZ ;  /* 0x000000ffff057224 */ /* 0x004fe200078e00ff */
[C---:B------:R-:W-:Y:S01]  /*2500*/  ISETP.GT.AND P1, PT, R7.reuse, 0x1f, PT ;  /* 0x0000001f0700780c */ /* 0x040fe20003f24270 */
[----:B------:R-:W-:Y:S01]  /*2510*/  BSSY B0, `(.L_x_2260) ;  /* 0x000000e000007945 */ /* 0x000fe20003800000 */
[C---:B-1----:R-:W-:Y:S01]  /*2520*/  LOP3.LUT R2, R7.reuse, 0xffffffe0, RZ, 0xc0, !PT ;  /* 0xffffffe007027812 */ /* 0x042fe200078ec0ff */
[----:B------:R-:W-:-:S03]  /*2530*/  VIADD R7, R7, 0x1f ;  /* 0x0000001f07077836 */ /* 0x000fc60000000000 */
[----:B------:R-:W-:Y:S02]  /*2540*/  ISETP.NE.AND P2, PT, R2, 0x20, PT ;  /* 0x000000200200780c */ /* 0x000fe40003f45270 */
[----:B------:R-:W-:Y:S02]  /*2550*/  CS2R R2, SRZ ;  /* 0x0000000000027805 */ /* 0x000fe4000001ff00 */
[----:B------:R-:W-:Y:S01]  /*2560*/  ISETP.GT.U32.AND P3, PT, R7, 0x3e, PT ;  /* 0x0000003e0700780c */ /* 0x000fe20003f64070 */
[----:B----4-:R-:W-:-:S06]  /*2570*/  ULEA UR4, UR5, UR4, 0x18 ;  /* 0x0000000405047291 */ /* 0x010fcc000f8ec03f */
[----:B------:R-:W-:Y:S01]  /*2580*/  LEA R17, R17, UR4, 0x2 ;  /* 0x0000000411117c11 */ /* 0x000fe2000f8e10ff */
[----:B------:R-:W-:Y:S06]  /*2590*/  @P4 BRA `(.L_x_2261) ;  /* 0x0000000000144947 */ /* 0x000fec0003800000 */
[----:B------:R-:W-:Y:S01]  /*25a0*/  ISETP.GT.AND P4, PT, R18, 0x17, PT ;  /* 0x000000171200780c */ /* 0x000fe20003f84270 */
[----:B------:R0:W-:Y:S04]  /*25b0*/  STS [R17+-0x3c0], RZ ;  /* 0xfffc40ff11007388 */ /* 0x0001e80000000800 */
[----:B------:R0:W-:Y:S04]  /*25c0*/  STS [R17+-0x340], RZ ;  /* 0xfffcc0ff11007388 */ /* 0x0001e80000000800 */
[----:B------:R0:W-:Y:S04]  /*25d0*/  STS [R17+-0x2c0], RZ ;  /* 0xfffd40ff11007388 */ /* 0x0001e80000000800 */
[----:B------:R0:W-:Y:S02]  /*25e0*/  @!P4 STS [R17+-0x240], RZ ;  /* 0xfffdc0ff1100c388 */ /* 0x0001e40000000800 */
.L_x_2261:
[----:B------:R-:W-:Y:S05]  /*25f0*/  BSYNC B0 ;  /* 0x0000000000007941 */ /* 0x000fea0003800000 */
.L_x_2260:
[----:B------:R-:W-:Y:S06]  /*2600*/  BAR.SYNC.DEFER_BLOCKING 0x0 ;  /* 0x0000000000007b1d */ /* 0x000fec0000010000 */
[----:B------:R-:W-:Y:S04]  /*2610*/  BSSY B0, `(.L_x_2262) ;  /* 0x000000b000007945 */ /* 0x000fe80003800000 */
[----:B------:R-:W-:Y:S05]  /*2620*/  @P0 BRA `(.L_x_2263) ;  /* 0x0000000000240947 */ /* 0x000fea0003800000 */
[----:B------:R-:W-:Y:S01]  /*2630*/  ISETP.GT.AND P0, PT, R18, 0x17, PT ;  /* 0x000000171200780c */ /* 0x000fe20003f04270 */
[----:B------:R-:W1:Y:S04]  /*2640*/  LDS R2, [R17] ;  /* 0x0000000011027984 */ /* 0x000e680000000800 */
[----:B------:R-:W2:Y:S04]  /*2650*/  LDS R5, [R17+0x80] ;  /* 0x0000800011057984 */ /* 0x000ea80000000800 */
[----:B------:R-:W3:Y:S04]  /*2660*/  LDS R3, [R17+0x100] ;  /* 0x0001000011037984 */ /* 0x000ee80000000800 */
[----:B------:R-:W4:Y:S01]  /*2670*/  @!P0 LDS R7, [R17+0x180] ;  /* 0x0001800011078984 */ /* 0x000f220000000800 */
[----:B-1----:R-:W-:Y:S01]  /*2680*/  FADD.FTZ R2, RZ, R2 ;  /* 0x00000002ff027221 */ /* 0x002fe20000010000 */
[----:B--2---:R-:W-:Y:S01]  /*2690*/  FADD.FTZ R5, RZ, R5 ;  /* 0x00000005ff057221 */ /* 0x004fe20000010000 */
[----:B---3--:R-:W-:Y:S01]  /*26a0*/  FADD.FTZ R3, RZ, R3 ;  /* 0x00000003ff037221 */ /* 0x008fe20000010000 */
[----:B----4-:R-:W-:-:S07]  /*26b0*/  @!P0 FADD.FTZ R0, RZ, R7 ;  /* 0x00000007ff008221 */ /* 0x010fce0000010000 */
.L_x_2263:
[----:B------:R-:W-:Y:S05]  /*26c0*/  BSYNC B0 ;  /* 0x0000000000007941 */ /* 0x000fea0003800000 */
.L_x_2262:
[----:B------:R-:W-:Y:S06]  /*26d0*/  BAR.SYNC.DEFER_BLOCKING 0x0 ;  /* 0x0000000000007b1d */ /* 0x000fec0000010000 */
[----:B------:R-:W-:Y:S04]  /*26e0*/  BSSY B0, `(.L_x_2264) ;  /* 0x0000007000007945 */ /* 0x000fe80003800000 */
[----:B------:R-:W-:Y:S05]  /*26f0*/  @P2 BRA `(.L_x_2265) ;  /* 0x0000000000142947 */ /* 0x000fea0003800000 */
[----:B------:R-:W-:Y:S01]  /*2700*/  ISETP.GT.AND P0, PT, R18, 0x17, PT ;  /* 0x000000171200780c */ /* 0x000fe20003f04270 */
[----:B------:R1:W-:Y:S04]  /*2710*/  STS [R17+-0x1e0], R2 ;  /* 0xfffe200211007388 */ /* 0x0003e80000000800 */
[----:B------:R1:W-:Y:S04]  /*2720*/  STS [R17+-0x160], R5 ;  /* 0xfffea00511007388 */ /* 0x0003e80000000800 */
[----:B------:R1:W-:Y:S04]  /*2730*/  STS [R17+-0xe0], R3 ;  /* 0xffff200311007388 */ /* 0x0003e80000000800 */
[----:B------:R1:W-:Y:S02]  /*2740*/  @!P0 STS [R17+-0x60], R0 ;  /* 0xffffa00011008388 */ /* 0x0003e40000000800 */
.L_x_2265:
[----:B------:R-:W-:Y:S05]  /*2750*/  BSYNC B0 ;  /* 0x0000000000007941 */ /* 0x000fea0003800000 */
.L_x_2264:
        /* <DEDUP_REMOVED lines=8> */
[----:B-1----:R-:W-:Y:S01]  /*27e0*/  FADD.FTZ R2, R2, R7 ;  /* 0x0000000702027221 */ /* 0x002fe20000010000 */
[----:B--2---:R-:W-:Y:S01]  /*27f0*/  FADD.FTZ R5, R5, R8 ;  /* 0x0000000805057221 */ /* 0x004fe20000010000 */
[----:B---3--:R-:W-:Y:S01]  /*2800*/  FADD.FTZ R3, R3, R10 ;  /* 0x0000000a03037221 */ /* 0x008fe20000010000 */
[----:B----4-:R-:W-:-:S07]  /*2810*/  @!P0 FADD.FTZ R0, R0, R9 ;  /* 0x0000000900008221 */ /* 0x010fce0000010000 */
.L_x_2267:
[----:B------:R-:W-:Y:S05]  /*2820*/  BSYNC B0 ;  /* 0x0000000000007941 */ /* 0x000fea0003800000 */
.L_x_2266:
[----:B------:R-:W-:Y:S06]  /*2830*/  BAR.SYNC.DEFER_BLOCKING 0x0 ;  /* 0x0000000000007b1d */ /* 0x000fec0000010000 */
[----:B------:R-:W-:Y:S05]  /*2840*/  @P3 EXIT ;  /* 0x000000000000394d */ /* 0x000fea0003800000 */
[----:B------:R-:W-:Y:S01]  /*2850*/  IMAD R4, R4, UR39, RZ ;  /* 0x0000002704047c24 */ /* 0x000fe2000f8e02ff */
[----:B------:R-:W-:Y:S01]  /*2860*/  ULDC.64 UR4, c[0x0][0x220] ;  /* 0x0000880000047ab9 */ /* 0x000fe20000000a00 */
[----:B------:R-:W-:Y:S01]  /*2870*/  IMAD R11, R16, UR38, RZ ;  /* 0x00000026100b7c24 */ /* 0x000fe2000f8e02ff */
[----:B-1----:R-:W-:Y:S01]  /*2880*/  F2FP.BF16.F32.PACK_AB R2, R5, R2 ;  /* 0x000000020502723e */ /* 0x002fe200000010ff */
[----:B------:R-:W-:Y:S01]  /*2890*/  IMAD R4, R4, UR38, RZ ;  /* 0x0000002604047c24 */ /* 0x000fe2000f8e02ff */
[----:B------:R-:W-:Y:S01]  /*28a0*/  F2FP.BF16.F32.PACK_AB R3, RZ, R3 ;  /* 0x00000003ff03723e */ /* 0x000fe200000010ff */
[----:B------:R-:W-:Y:S01]  /*28b0*/  IMAD R6, R6, 0x78, RZ ;  /* 0x0000007806067824 */ /* 0x000fe200078e02ff */
[----:B------:R-:W-:Y:S01]  /*28c0*/  SHF.R.S32.HI R8, RZ, 0x1f, R11 ;  /* 0x0000001fff087819 */ /* 0x000fe2000001140b */
[----:B------:R-:W-:-:S03]  /*28d0*/  IMAD R4, R4, 0x78, RZ ;  /* 0x0000007804047824 */ /* 0x000fc600078e02ff */
[--C-:B------:R-:W-:Y:S02]  /*28e0*/  SHF.R.S32.HI R9, RZ, 0x1f, R6.reuse ;  /* 0x0000001fff097819 */ /* 0x100fe40000011406 */
[----:B------:R-:W-:Y:S02]  /*28f0*/  IADD3 R11, P0, P1, R4, R11, R6 ;  /* 0x0000000b040b7210 */ /* 0x000fe4000791e006 */
[----:B------:R-:W-:Y:S01]  /*2900*/  SHF.R.S32.HI R7, RZ, 0x1f, R4 ;  /* 0x0000001fff077819 */ /* 0x000fe20000011404 */
[C---:B------:R-:W-:Y:S01]  /*2910*/  VIADD R4, R18.reuse, 0x20 ;  /* 0x0000002012047836 */ /* 0x040fe20000000000 */
[----:B------:R-:W-:Y:S02]  /*2920*/  IADD3 R6, R18, 0x40, RZ ;  /* 0x0000004012067810 */ /* 0x000fe40007ffe0ff */
[----:B------:R-:W-:Y:S02]  /*2930*/  IADD3.X R15, R7, R8, R9, P0, P1 ;  /* 0x00000008070f7210 */ /* 0x000fe400007e2409 */
[----:B------:R-:W-:-:S02]  /*2940*/  IADD3 R9, P2, R6, R11, RZ ;  /* 0x0000000b06097210 */ /* 0x000fc40007f5e0ff */
[----:B------:R-:W-:Y:S02]  /*2950*/  IADD3 R7, P0, R18, R11, RZ ;  /* 0x0000000b12077210 */ /* 0x000fe40007f1e0ff */
[-C--:B------:R-:W-:Y:S02]  /*2960*/  LEA.HI.X.SX32 R10, R6, R15.reuse, 0x1, P2 ;  /* 0x0000000f060a7211 */ /* 0x080fe400010f0eff */
[----:B------:R-:W-:Y:S02]  /*2970*/  LEA.HI.X.SX32 R14, R18, R15, 0x1, P0 ;  /* 0x0000000f120e7211 */ /* 0x000fe400000f0eff */
[C---:B------:R-:W-:Y:S02]  /*2980*/  LEA R6, P0, R7.reuse, UR4, 0x1 ;  /* 0x0000000407067c11 */ /* 0x040fe4000f8008ff */
[----:B------:R-:W-:Y:S02]  /*2990*/  IADD3 R12, P1, R4, R11, RZ ;  /* 0x0000000b040c7210 */ /* 0x000fe40007f3e0ff */
[----:B------:R-:W-:-:S02]  /*29a0*/  LEA.HI.X R7, R7, UR5, R14, 0x1, P0 ;  /* 0x0000000507077c11 */ /* 0x000fc400080f0c0e */
[----:B------:R-:W-:Y:S02]  /*29b0*/  LEA.HI.X.SX32 R13, R4, R15, 0x1, P1 ;  /* 0x0000000f040d7211 */ /* 0x000fe400008f0eff */
[----:B------:R-:W-:Y:S01]  /*29c0*/  ISETP.GT.AND P0, PT, R18, 0x17, PT ;  /* 0x000000171200780c */ /* 0x000fe20003f04270 */
[----:B------:R1:W-:Y:S01]  /*29d0*/  STG.E.U16 desc[UR36][R6.64], R2 ;  /* 0x0000000206007986 */ /* 0x0003e2000c101524 */
[C---:B------:R-:W-:Y:S02]  /*29e0*/  LEA R4, P2, R9.reuse, UR4, 0x1 ;  /* 0x0000000409047c11 */ /* 0x040fe4000f8408ff */
[C---:B------:R-:W-:Y:S02]  /*29f0*/  LEA R8, P1, R12.reuse, UR4, 0x1 ;  /* 0x000000040c087c11 */ /* 0x040fe4000f8208ff */
[----:B------:R-:W-:Y:S02]  /*2a00*/  LEA.HI.X R5, R9, UR5, R10, 0x1, P2 ;  /* 0x0000000509057c11 */ /* 0x000fe400090f0c0a */
[----:B------:R-:W-:-:S02]  /*2a10*/  LEA.HI.X R9, R12, UR5, R13, 0x1, P1 ;  /* 0x000000050c097c11 */ /* 0x000fc400088f0c0d */
[----:B------:R-:W-:-:S05]  /*2a20*/  PRMT R10, R2, 0x7632, R10 ;  /* 0x00007632020a7816 */ /* 0x000fca000000000a */
[----:B------:R1:W-:Y:S04]  /*2a30*/  STG.E.U16 desc[UR36][R8.64], R10 ;  /* 0x0000000a08007986 */ /* 0x0003e8000c101524 */
[----:B------:R1:W-:Y:S01]  /*2a40*/  STG.E.U16 desc[UR36][R4.64], R3 ;  /* 0x0000000304007986 */ /* 0x0003e2000c101524 */
[----:B------:R-:W-:Y:S05]  /*2a50*/  @P0 EXIT ;  /* 0x000000000000094d */ /* 0x000fea0003800000 */
[----:B------:R-:W-:Y:S02]  /*2a60*/  IADD3 R18, R18, 0x60, RZ ;  /* 0x0000006012127810 */ /* 0x000fe40007ffe0ff */
[----:B------:R-:W-:Y:S02]  /*2a70*/  F2FP.BF16.F32.PACK_AB R0, RZ, R0 ;  /* 0x00000000ff00723e */ /* 0x000fe400000010ff */
[----:B------:R-:W-:-:S04]  /*2a80*/  IADD3 R11, P0, R18, R11, RZ ;  /* 0x0000000b120b7210 */ /* 0x000fc80007f1e0ff */
[----:B------:R-:W-:Y:S02]  /*2a90*/  LEA.HI.X.SX32 R18, R18, R15, 0x1, P0 ;  /* 0x0000000f12127211 */ /* 0x000fe400000f0eff */
[----:B-1----:R-:W-:-:S04]  /*2aa0*/  LEA R2, P0, R11, UR4, 0x1 ;  /* 0x000000040b027c11 */ /* 0x002fc8000f8008ff */
[----:B------:R-:W-:-:S05]  /*2ab0*/  LEA.HI.X R3, R11, UR5, R18, 0x1, P0 ;  /* 0x000000050b037c11 */ /* 0x000fca00080f0c12 */
[----:B------:R-:W-:Y:S01]  /*2ac0*/  STG.E.U16 desc[UR36][R2.64], R0 ;  /* 0x0000000002007986 */ /* 0x000fe2000c101524 */
[----:B------:R-:W-:Y:S05]  /*2ad0*/  EXIT ;  /* 0x000000000000794d */ /* 0x000fea0003800000 */
.L_x_2236:
        /* <DEDUP_REMOVED lines=16> */
.L_x_2268:
[----:B------:R-:W-:Y:S05]  /*2be0*/  EXIT ;  /* 0x000000000000794d */ /* 0x000fea0003800000 */
.L_x_2237:
[----:B------:R-:W-:Y:S01]  /*2bf0*/  MOV R12, 0x10 ;  /* 0x00000010000c7802 */ /* 0x000fe20000000f00 */
[----:B------:R-:W-:Y:S01]  /*2c00*/  IMAD.MOV.U32 R11, RZ, RZ, 0x1f ;  /* 0x0000001fff0b7424 */ /* 0x000fe200078e00ff */
[----:B------:R-:W-:Y:S01]  /*2c10*/  MOV R15, 0xffffffff ;  /* 0xffffffff000f7802 */ /* 0x000fe20000000f00 */
[----:B------:R-:W-:-:S07]  /*2c20*/  IMAD.MOV.U32 R2, RZ, RZ, -0x800001 ;  /* 0xff7fffffff027424 */ /* 0x000fce00078e00ff */
[----:B------:R-:W-:Y:S05]  /*2c30*/  WARPSYNC.COLLECTIVE R15, `(.L_x_2269) ;  /* 0x000000000f087348 */ /* 0x000fea0003c00000 */
[----:B------:R0:W1:Y:S02]  /*2c40*/  SHFL.BFLY P6, R14, R13, R12, R11 ;  /* 0x0c00000c0d0e7389 */ /* 0x00006400000c000b */
[----:B01----:R-:W-:Y:S01]  /*2c50*/  ENDCOLLECTIVE ;  /* 0x000000000000791b */ /* 0x003fe20003800000 */
.L_x_2269:
[----:B------:R-:W-:Y:S01]  /*2c60*/  HFMA2.MMA R12, -RZ, RZ, 0, 4.76837158203125e-07 ;  /* 0x00000008ff0c7435 */ /* 0x000fe200000001ff */
[----:B------:R-:W-:-:S05]  /*2c70*/  FMNMX.FTZ R0, R14, -3.40282346638528859812e+38, !PT ;  /* 0xff7fffff0e007809 */ /* 0x000fca0007810000 */
[----:B------:R-:W-:-:S07]  /*2c80*/  IMAD.MOV.U32 R13, RZ, RZ, R0 ;  /* 0x000000ffff0d7224 */ /* 0x000fce00078e0000 */
[----:B------:R-:W-:Y:S05]  /*2c90*/  WARPSYNC.COLLECTIVE R15, `(.L_x_2270) ;  /* 0x000000000f087348 */ /* 0x000fea0003c00000 */
[----:B------:R0:W1:Y:S02]  /*2ca0*/  SHFL.BFLY P6, R14, R13, R12, R11 ;  /* 0x0c00000c0d0e7389 */ /* 0x00006400000c000b */
[----:B01----:R-:W-:Y:S01]  /*2cb0*/  ENDCOLLECTIVE ;  /* 0x000000000000791b */ /* 0x003fe20003800000 */
.L_x_2270:
[----:B------:R-:W-:Y:S02]  /*2cc0*/  MOV R12, 0x4 ;  /* 0x00000004000c7802 */ /* 0x000fe40000000f00 */
[----:B------:R-:W-:-:S05]  /*2cd0*/  FMNMX.FTZ R3, R0, R14, !PT ;  /* 0x0000000e00037209 */ /* 0x000fca0007810000 */
[----:B------:R-:W-:-:S07]  /*2ce0*/  IMAD.MOV.U32 R13, RZ, RZ, R3 ;  /* 0x000000ffff0d7224 */ /* 0x000fce00078e0003 */
[----:B------:R-:W-:Y:S05]  /*2cf0*/  WARPSYNC.COLLECTIVE R15, `(.L_x_2271) ;  /* 0x000000000f087348 */ /* 0x000fea0003c00000 */
[----:B------:R0:W1:Y:S02]  /*2d00*/  SHFL.BFLY P6, R14, R13, R12, R11 ;  /* 0x0c00000c0d0e7389 */ /* 0x00006400000c000b */
[----:B01----:R-:W-:Y:S01]  /*2d10*/  ENDCOLLECTIVE ;  /* 0x000000000000791b */ /* 0x003fe20003800000 */
.L_x_2271:
[----:B------:R-:W-:Y:S05]  /*2d20*/  BRA `(.L_x_2272) ;  /* 0xffffffd800947947 */ /* 0x000fea000383ffff */
.L_x_2273:
        /* <DEDUP_REMOVED lines=13> */
.L_x_29608:


//--------------------- .text._ZN4vllm25paged_attention_v2_kernelI13__nv_bfloat16hLi112ELi8ELi128ELNS_18Fp8KVCacheDataTypeE2ELb0ELi512EEEvPfS3_PT_PKS4_PKT0_SA_ifPKiSC_iPKfiiiSE_SE_iiiii --------------------------
	.section	.text._ZN4vllm25paged_attention_v2_kernelI13__nv_bfloat16hLi112ELi8ELi128ELNS_18Fp8KVCacheDataTypeE2ELb0ELi512EEEvPfS3_PT_PKS4_PKT0_SA_ifPKiSC_iPKfiiiSE_SE_iiiii,"ax",@progbits
	.align	128
        .global         _ZN4vllm25paged_attention_v2_kernelI13__nv_bfloat16hLi112ELi8ELi128ELNS_18Fp8KVCacheDataTypeE2ELb0ELi512EEEvPfS3_PT_PKS4_PKT0_SA_ifPKiSC_iPKfiiiSE_SE_iiiii
        .type           _ZN4vllm25paged_attention_v2_kernelI13__nv_bfloat16hLi112ELi8ELi128ELNS_18Fp8KVCacheDataTypeE2ELb0ELi512EEEvPfS3_PT_PKS4_PKT0_SA_ifPKiSC_iPKfiiiSE_SE_iiiii,@function
        .size           _ZN4vllm25paged_attention_v2_kernelI13__nv_bfloat16hLi112ELi8ELi128ELNS_18Fp8KVCacheDataTypeE2ELb0ELi512EEEvPfS3_PT_PKS4_PKT0_SA_ifPKiSC_iPKfiiiSE_SE_iiiii,(.L_x_29609 - _ZN4vllm25paged_attention_v2_kernelI13__nv_bfloat16hLi112ELi8ELi128ELNS_18Fp8KVCacheDataTypeE2ELb0ELi512EEEvPfS3_PT_PKS4_PKT0_SA_ifPKiSC_iPKfiiiSE_SE_iiiii)
        .other          _ZN4vllm25paged_attention_v2_kernelI13__nv_bfloat16hLi112ELi8ELi128ELNS_18Fp8KVCacheDataTypeE2ELb0ELi512EEEvPfS3_PT_PKS4_PKT0_SA_ifPKiSC_iPKfiiiSE_SE_iiiii,@"STO_CUDA_ENTRY STV_DEFAULT"
_ZN4vllm25paged_attention_v2_kernelI13__nv_bfloat16hLi112ELi8ELi128ELNS_18Fp8KVCacheDataTypeE2ELb0ELi512EEEvPfS3_PT_PKS4_PKT0_SA_ifPKiSC_iPKfiiiSE_SE_iiiii:
.text._ZN4vllm25paged_attention_v2_kernelI13__nv_bfloat16hLi112ELi8ELi128ELNS_18Fp8KVCacheDataTypeE2ELb0ELi512EEEvPfS3_PT_PKS4_PKT0_SA_ifPKiSC_iPKfiiiSE_SE_iiiii:
        /* <DEDUP_REMOVED lines=62> */
.L_x_2278:
        /* <DEDUP_REMOVED lines=11> */
.L_x_2277:
[----:B------:R-:W-:Y:S05]  /*0490*/  BSYNC B1 ;  /* 0x0000000000017941 */ /* 0x000fea0003800000 */
.L_x_2276:
        /* <DEDUP_REMOVED lines=15> */
.L_x_2279:
        /* <DEDUP_REMOVED lines=17> */
.L_x_2275:
[----:B------:R-:W-:Y:S05]  /*06a0*/  BSYNC B0 ;  /* 0x0000000000007941 */ /* 0x000fea0003800000 */
.L_x_2274:
        /* <DEDUP_REMOVED lines=13> */
.L_x_2316:
        /* <DEDUP_REMOVED lines=49> */
.L_x_2286:
        /* <DEDUP_REMOVED lines=11> */
.L_x_2285:
[----:B------:R-:W-:Y:S05]  /*0b40*/  BSYNC B1 ;  /* 0x0000000000017941 */ /* 0x000fea0003800000 */
.L_x_2284:
        /* <DEDUP_REMOVED lines=14> */
.L_x_2289:
        /* <DEDUP_REMOVED lines=100> */
.L_x_2288:
[----:B------:R-:W-:Y:S05]  /*1270*/  BSYNC B1 ;  /* 0x0000000000017941 */ /* 0x000fea0003800000 */
.L_x_2287:
        /* <DEDUP_REMOVED lines=55> */
.L_x_2291:
[----:B------:R-:W-:Y:S05]  /*15f0*/  BSYNC B1 ;  /* 0x0000000000017941 */ /* 0x000fea0003800000 */
.L_x_2290:
        /* <DEDUP_REMOVED lines=26> */
.L_x_2283:
[----:B------:R-:W-:Y:S05]  /*17a0*/  BSYNC B0 ;  /* 0x0000000000007941 */ /* 0x000fea0003800000 */
.L_x_2282:
        /* <DEDUP_REMOVED lines=57> */
.L_x_2296:
        /* <DEDUP_REMOVED lines=8> */
.L_x_2295:
[----:B------:R-:W-:Y:S05]  /*1bc0*/  BSYNC B1 ;  /* 0x0000000000017941 */ /* 0x000fea0003800000 */
.L_x_2294:
        /* <DEDUP_REMOVED lines=14> */
.L_x_2299:
        /* <DEDUP_REMOVED lines=52> */
.L_x_2298:
[----:B------:R-:W-:Y:S05]  /*1ff0*/  BSYNC B1 ;  /* 0x0000000000017941 */ /* 0x000fea0003800000 */
.L_x_2297:
        /* <DEDUP_REMOVED lines=31> */
.L_x_2301:
[----:B------:R-:W-:Y:S05]  /*21f0*/  BSYNC B1 ;  /* 0x0000000000017941 */ /* 0x000fea0003800000 */
.L_x_2300:
        /* <DEDUP_REMOVED lines=14> */
.L_x_2293:
[----:B------:R-:W-:Y:S05]  /*22e0*/  BSYNC B0 ;  /* 0x0000000000007941 */ /* 0x000fea0003800000 */
.L_x_2292:
        /* <DEDUP_REMOVED lines=22> */
.L_x_2303:
[----:B------:R-:W-:Y:S05]  /*2450*/  BSYNC B0 ;  /* 0x0000000000007941 */ /* 0x000fea0003800000 */
.L_x_2302:
        /* <DEDUP_REMOVED lines=25> */
.L_x_2305:
[----:B------:R-:W-:Y:S05]  /*25f0*/  BSYNC B0 ;  /* 0x0000000000007941 */ /* 0x000fea0003800000 */
.L_x_2304:
        /* <DEDUP_REMOVED lines=12> */
.L_x_2307:
[----:B------:R-:W-:Y:S05]  /*26c0*/  BSYNC B0 ;  /* 0x0000000000007941 */ /* 0x000fea0003800000 */
.L_x_2306:
        /* <DEDUP_REMOVED lines=8> */
.L_x_2309:
[----:B------:R-:W-:Y:S05]  /*2750*/  BSYNC B0 ;  /* 0x0000000000007941 */ /* 0x000fea0003800000 */
.L_x_2308:
        /* <DEDUP_REMOVED lines=12> */
.L_x_2311:
[----:B------:R-:W-:Y:S05]  /*2820*/  BSYNC B0 ;  /* 0x0000000000007941 */ /* 0x000fea0003800000 */
.L_x_2310:
        /* <DEDUP_REMOVED lines=43> */
.L_x_2280:
        /* <DEDUP_REMOVED lines=16> */
.L_x_2312:
[----:B------:R-:W-:Y:S05]  /*2be0*/  EXIT ;  /* 0x000000000000794d */ /* 0x000fea0003800000 */
.L_x_2281:
[----:B------:R-:W-:Y:S01]  /*2bf0*/  MOV R12, 0x10 ;  /* 0x00000010000c7802 */ /* 0x000fe20000000f00 */
[----:B------:R-:W-:Y:S01]  /*2c00*/  IMAD.MOV.U32 R11, RZ, RZ, 0x1f ;  /* 0x0000001fff0b7424 */ /* 0x000fe200078e00ff */
[----:B------:R-:W-:Y:S01]  /*2c10*/  MOV R15, 0xffffffff ;  /* 0xffffffff000f7802 */ /* 0x000fe20000000f00 */
[----:B------:R-:W-:-:S07]  /*2c20*/  IMAD.MOV.U32 R2, RZ, RZ, -0x800001 ;  /* 0xff7fffffff027424 */ /* 0x000fce00078e00ff */
[----:B------:R-:W-:Y:S05]  /*2c30*/  WARPSYNC.COLLECTIVE R15, `(.L_x_2313) ;  /* 0x000000000f087348 */ /* 0x000fea0003c00000 */
[----:B------:R0:W1:Y:S02]  /*2c40*/  SHFL.BFLY P6, R14, R13, R12, R11 ;  /* 0x0c00000c0d0e7389 */ /* 0x00006400000c000b */
[----:B01----:R-:W-:Y:S01]  /*2c50*/  ENDCOLLECTIVE ;  /* 0x000000000000791b */ /* 0x003fe20003800000 */
.L_x_2313:
[----:B------:R-:W-:Y:S01]  /*2c60*/  HFMA2.MMA R12, -RZ, RZ, 0, 4.76837158203125e-07 ;  /* 0x00000008ff0c7435 */ /* 0x000fe200000001ff */
[----:B------:R-:W-:-:S05]  /*2c70*/  FMNMX.FTZ R0, R14, -3.40282346638528859812e+38, !PT ;  /* 0xff7fffff0e007809 */ /* 0x000fca0007810000 */
[----:B------:R-:W-:-:S07]  /*2c80*/  IMAD.MOV.U32 R13, RZ, RZ, R0 ;  /* 0x000000ffff0d7224 */ /* 0x000fce00078e0000 */
[----:B------:R-:W-:Y:S05]  /*2c90*/  WARPSYNC.COLLECTIVE R15, `(.L_x_2314) ;  /* 0x000000000f087348 */ /* 0x000fea0003c00000 */
[----:B------:R0:W1:Y:S02]  /*2ca0*/  SHFL.BFLY P6, R14, R13, R12, R11 ;  /* 0x0c00000c0d0e7389 */ /* 0x00006400000c000b */
[----:B01----:R-:W-:Y:S01]  /*2cb0*/  ENDCOLLECTIVE ;  /* 0x000000000000791b */ /* 0x003fe20003800000 */
.L_x_2314:
[----:B------:R-:W-:Y:S02]  /*2cc0*/  MOV R12, 0x4 ;  /* 0x00000004000c7802 */ /* 0x000fe40000000f00 */
[----:B------:R-:W-:-:S05]  /*2cd0*/  FMNMX.FTZ R3, R0, R14, !PT ;  /* 0x0000000e00037209 */ /* 0x000fca0007810000 */
[----:B------:R-:W-:-:S07]  /*2ce0*/  IMAD.MOV.U32 R13, RZ, RZ, R3 ;  /* 0x000000ffff0d7224 */ /* 0x000fce00078e0003 */
[----:B------:R-:W-:Y:S05]  /*2cf0*/  WARPSYNC.COLLECTIVE R15, `(.L_x_2315) ;  /* 0x000000000f087348 */ /* 0x000fea0003c00000 */
[----:B------:R0:W1:Y:S02]  /*2d00*/  SHFL.BFLY P6, R14, R13, R12, R11 ;  /* 0x0c00000c0d0e7389 */ /* 0x00006400000c000b */
[----:B01----:R-:W-:Y:S01]  /*2d10*/  ENDCOLLECTIVE ;  /* 0x000000000000791b */ /* 0x003fe20003800000 */
.L_x_2315:
[----:B------:R-:W-:Y:S05]  /*2d20*/  BRA `(.L_x_2316) ;  /* 0xffffffd800947947 */ /* 0x000fea000383ffff */
.L_x_2317:
        /* <DEDUP_REMOVED lines=13> */
.L_x_29609:


//--------------------- .text._ZN4vllm25paged_attention_v2_kernelI13__nv_bfloat16hLi96ELi8ELi128ELNS_18Fp8KVCacheDataTypeE2ELb0ELi512EEEvPfS3_PT_PKS4_PKT0_SA_ifPKiSC_iPKfiiiSE_SE_iiiii --------------------------
	.section	.text._ZN4vllm25paged_attention_v2_kernelI13__nv_bfloat16hLi96ELi8ELi128ELNS_18Fp8KVCacheDataTypeE2ELb0ELi512EEEvPfS3_PT_PKS4_PKT0_SA_ifPKiSC_iPKfiiiSE_SE_iiiii,"ax",@progbits
	.align	128
        .global         _ZN4vllm25paged_attention_v2_kernelI13__nv_bfloat16hLi96ELi8ELi128ELNS_18Fp8KVCacheDataTypeE2ELb0ELi512EEEvPfS3_PT_PKS4_PKT0_SA_ifPKiSC_iPKfiiiSE_SE_iiiii
        .type           _ZN4vllm25paged_attention_v2_kernelI13__nv_bfloat16hLi96ELi8ELi128ELNS_18Fp8KVCacheDataTypeE2ELb0ELi512EEEvPfS3_PT_PKS4_PKT0_SA_ifPKiSC_iPKfiiiSE_SE_iiiii,@function
        .size           _ZN4vllm25paged_attention_v2_kernelI13__nv_bfloat16hLi96ELi8ELi128ELNS_18Fp8KVCacheDataTypeE2ELb0ELi512EEEvPfS3_PT_PKS4_PKT0_SA_ifPKiSC_iPKfiiiSE_SE_iiiii,(.L_x_29610 - _ZN4vllm25paged_attention_v2_kernelI13__nv_bfloat16hLi96ELi8ELi128ELNS_18Fp8KVCacheDataTypeE2ELb0ELi512EEEvPfS3_PT_PKS4_PKT0_SA_ifPKiSC_iPKfiiiSE_SE_iiiii)
        .other          _ZN4vllm25paged_attention_v2_kernelI13__nv_bfloat16hLi96ELi8ELi128ELNS_18Fp8KVCacheDataTypeE2ELb0ELi512EEEvPfS3_PT_PKS4_PKT0_SA_ifPKiSC_iPKfiiiSE_SE_iiiii,@"STO_CUDA_ENTRY STV_DEFAULT"
_ZN4vllm25paged_attention_v2_kernelI13__nv_bfloat16hLi96ELi8ELi128ELNS_18Fp8KVCacheDataTypeE2ELb0ELi512EEEvPfS3_PT_PKS4_PKT0_SA_ifPKiSC_iPKfiiiSE_SE_iiiii:
.text._ZN4vllm25paged_attention_v2_kernelI13__nv_bfloat16hLi96ELi8ELi128ELNS_18Fp8KVCacheDataTypeE2ELb0ELi512EEEvPfS3_PT_PKS4_PKT0_SA_ifPKiSC_iPKfiiiSE_SE_iiiii:
        /* <DEDUP_REMOVED lines=27> */
[CC--:B------:R-:W-:Y:S02]  /*01b0*/  LEA.HI R17, R2.reuse, R7.reuse, RZ, 0x5 ;  /* 0x0000000702117211 */ /* 0x0c0fe400078f28ff */
[----:B------:R-:W-:-:S02]  /*01c0*/  LEA.HI R12, R2, R7, RZ, 0x2 ;  /* 0x00000007020c7211 */ /* 0x000fc400078f10ff */
[----:B------:R-:W-:Y:S02]  /*01d0*/  LOP3.LUT R18, R17, 0xffffffe0, RZ, 0xc0, !PT ;  /* 0xffffffe011127812 */ /* 0x000fe400078ec0ff */
[----:B------:R-:W-:Y:S02]  /*01e0*/  SHF.R.S32.HI R17, RZ, 0x5, R17 ;  /* 0x00000005ff117819 */ /* 0x000fe40000011411 */
[----:B------:R-:W-:Y:S01]  /*01f0*/  IADD3 R20, -R8, R3, RZ ;  /* 0x0000000308147210 */ /* 0x000fe20007ffe1ff */
[----:B------:R-:W-:Y:S01]  /*0200*/  IMAD.IADD R18, R7, 0x1, -R18 ;  /* 0x0000000107127824 */ /* 0x000fe200078e0a12 */
[----:B------:R-:W-:Y:S06]  /*0210*/  @P0 BRA `(.L_x_2319) ;  /* 0x0000000400200947 */ /* 0x000fec0003800000 */
[----:B------:R-:W-:Y:S01]  /*0220*/  SHF.R.S32.HI R0, RZ, 0x2, R12 ;  /* 0x00000002ff007819 */ /* 0x000fe2000001140c */
[----:B------:R-:W-:Y:S01]  /*0230*/  ULDC UR4, c[0x0][0x268] ;  /* 0x00009a0000047ab9 */ /* 0x000fe20000000800 */
[----:B------:R-:W-:Y:S01]  /*0240*/  LOP3.LUT R14, R12, 0xfffffffc, RZ, 0xc0, !PT ;  /* 0xfffffffc0c0e7812 */ /* 0x000fe200078ec0ff */
[----:B------:R-:W-:Y:S01]  /*0250*/  IMAD R13, R4, UR4, RZ ;  /* 0x00000004040d7c24 */ /* 0x000fe2000f8e02ff */
[C---:B------:R-:W-:Y:S01]  /*0260*/  VIMNMX R3, R0.reuse, -0x14, !PT ;  /* 0xffffffec00037848 */ /* 0x040fe20007fe0100 */
[----:B------:R-:W-:Y:S01]  /*0270*/  BSSY B1, `(.L_x_2320) ;  /* 0x0000022000017945 */ /* 0x000fe20003800000 */
[----:B------:R-:W-:Y:S01]  /*0280*/  SHF.R.S32.HI R12, RZ, 0x1f, R16 ;  /* 0x0000001fff0c7819 */ /* 0x000fe20000011410 */
[----:B------:R-:W-:Y:S01]  /*0290*/  IMAD.IADD R15, R7, 0x1, -R14 ;  /* 0x00000001070f7824 */ /* 0x000fe200078e0a0e */
[----:B------:R-:W-:Y:S02]  /*02a0*/  IADD3 R3, -R0, 0x1f, R3 ;  /* 0x0000001f00037810 */ /* 0x000fe40007ffe103 */
[----:B------:R-:W-:-:S02]  /*02b0*/  SHF.R.S32.HI R19, RZ, 0x1f, R13 ;  /* 0x0000001fff137819 */ /* 0x000fc4000001140d */
[C---:B------:R-:W-:Y:S02]  /*02c0*/  LEA.HI R2, R3.reuse, 0x1, RZ, 0x1b ;  /* 0x0000000103027811 */ /* 0x040fe400078fd8ff */
[----:B------:R-:W-:Y:S02]  /*02d0*/  ISETP.GE.U32.AND P0, PT, R3, 0x60, PT ;  /* 0x000000600300780c */ /* 0x000fe40003f06070 */
[----:B------:R-:W-:-:S13]  /*02e0*/  LOP3.LUT P1, R2, R2, 0x3, RZ, 0xc0, !PT ;  /* 0x0000000302027812 */ /* 0x000fda000782c0ff */
[----:B------:R-:W-:Y:S05]  /*02f0*/  @!P1 BRA `(.L_x_2321) ;  /* 0x0000000000649947 */ /* 0x000fea0003800000 */
[----:B------:R-:W0:Y:S01]  /*0300*/  S2R R14, SR_CgaCtaId ;  /* 0x00000000000e7919 */ /* 0x000e220000008800 */
[----:B------:R-:W-:Y:S01]  /*0310*/  LEA R21, R0, R15, 0x2 ;  /* 0x0000000f00157211 */ /* 0x000fe200078e10ff */
[----:B------:R-:W-:Y:S01]  /*0320*/  ULDC.64 UR4, c[0x0][0x228] ;  /* 0x00008a0000047ab9 */ /* 0x000fe20000000a00 */
[----:B------:R-:W-:-:S03]  /*0330*/  MOV R3, 0x400 ;  /* 0x0000040000037802 */ /* 0x000fc60000000f00 */
[----:B------:R-:W-:-:S05]  /*0340*/  IMAD.SHL.U32 R21, R21, 0x2, RZ ;  /* 0x0000000215157824 */ /* 0x000fca00078e00ff */
[----:B------:R-:W-:Y:S02]  /*0350*/  IADD3 R23, P1, P2, R21, R13, R16 ;  /* 0x0000000d15177210 */ /* 0x000fe40007a3e010 */
[----:B------:R-:W-:Y:S02]  /*0360*/  SHF.R.S32.HI R21, RZ, 0x1f, R21 ;  /* 0x0000001fff157819 */ /* 0x000fe40000011415 */
[----:B------:R-:W-:Y:S02]  /*0370*/  LEA R22, P3, R23, UR4, 0x1 ;  /* 0x0000000417167c11 */ /* 0x000fe4000f8608ff */
[----:B------:R-:W-:-:S04]  /*0380*/  IADD3.X R24, R21, R19, R12, P1, P2 ;  /* 0x0000001315187210 */ /* 0x000fc80000fe440c */
[----:B------:R-:W-:Y:S02]  /*0390*/  LEA.HI.X R23, R23, UR5, R24, 0x1, P3 ;  /* 0x0000000517177c11 */ /* 0x000fe400098f0c18 */
[----:B0-----:R-:W-:-:S05]  /*03a0*/  LEA R14, R14, R3, 0x18 ;  /* 0x000000030e0e7211 */ /* 0x001fca00078ec0ff */
[----:B------:R-:W-:Y:S01]  /*03b0*/  IMAD R3, R15, 0x30, R14 ;  /* 0x000000300f037824 */ /* 0x000fe200078e020e */
[----:B------:R-:W-:-:S03]  /*03c0*/  MOV R14, R2 ;  /* 0x00000002000e7202 */ /* 0x000fc60000000f00 */
[----:B------:R-:W-:-:S07]  /*03d0*/  IMAD R21, R0, 0x4, R3 ;  /* 0x0000000400157824 */ /* 0x000fce00078e0203 */
.L_x_2322:
[----:B------:R-:W-:Y:S01]  /*03e0*/  MOV R2, R22 ;  /* 0x0000001600027202 */ /* 0x000fe20000000f00 */
[----:B------:R-:W-:-:S05]  /*03f0*/  IMAD.MOV.U32 R3, RZ, RZ, R23 ;  /* 0x000000ffff037224 */ /* 0x000fca00078e0017 */
[----:B------:R-:W2:Y:S01]  /*0400*/  LDG.E.CONSTANT R2, desc[UR36][R2.64] ;  /* 0x0000002402027981 */ /* 0x000ea2000c1e9900 */
[----:B------:R-:W-:Y:S01]  /*0410*/  IADD3 R14, R14, -0x1, RZ ;  /* 0xffffffff0e0e7810 */ /* 0x000fe20007ffe0ff */
[----:B------:R-:W-:Y:S01]  /*0420*/  VIADD R0, R0, 0x20 ;  /* 0x0000002000007836 */ /* 0x000fe20000000000 */
[----:B------:R-:W-:Y:S02]  /*0430*/  IADD3 R22, P2, R22, 0x200, RZ ;  /* 0x0000020016167810 */ /* 0x000fe40007f5e0ff */
[----:B------:R-:W-:Y:S02]  /*0440*/  ISETP.NE.AND P1, PT, R14, RZ, PT ;  /* 0x000000ff0e00720c */ /* 0x000fe40003f25270 */
[----:B------:R-:W-:Y:S01]  /*0450*/  IADD3.X R23, RZ, R23, RZ, P2, !PT ;  /* 0x00000017ff177210 */ /* 0x000fe200017fe4ff */
[----:B--2---:R0:W-:Y:S02]  /*0460*/  STS [R21], R2 ;  /* 0x0000000215007388 */ /* 0x0041e40000000800 */
[----:B0-----:R-:W-:-:S08]  /*0470*/  VIADD R21, R21, 0x80 ;  /* 0x0000008015157836 */ /* 0x001fd00000000000 */
[----:B------:R-:W-:Y:S05]  /*0480*/  @P1 BRA `(.L_x_2322) ;  /* 0xfffffffc00d41947 */ /* 0x000fea000383ffff */
.L_x_2321:
[----:B------:R-:W-:Y:S05]  /*0490*/  BSYNC B1 ;  /* 0x0000000000017941 */ /* 0x000fea0003800000 */
.L_x_2320:
[----:B------:R-:W-:Y:S05]  /*04a0*/  @!P0 BRA `(.L_x_2319) ;  /* 0x00000000007c8947 */ /* 0x000fea0003800000 */
[----:B------:R-:W0:Y:S01]  /*04b0*/  S2R R21, SR_CgaCtaId ;  /* 0x0000000000157919 */ /* 0x000e220000008800 */
[----:B------:R-:W1:Y:S01]  /*04c0*/  LDC.64 R2, c[0x0][0x228] ;  /* 0x00008a00ff027b82 */ /* 0x000e620000000a00 */
[----:B------:R-:W-:Y:S02]  /*04d0*/  MOV R14, 0x400 ;  /* 0x00000400000e7802 */ /* 0x000fe40000000f00 */
[----:B------:R-:W-:Y:S02]  /*04e0*/  IADD3 R13, P0, R13, R16, RZ ;  /* 0x000000100d0d7210 */ /* 0x000fe40007f1e0ff */
[----:B0-----:R-:W-:-:S05]  /*04f0*/  LEA R14, R21, R14, 0x18 ;  /* 0x0000000e150e7211 */ /* 0x001fca00078ec0ff */
[----:B------:R-:W-:Y:S01]  /*0500*/  IMAD R21, R15, 0x30, R14 ;  /* 0x000000300f157824 */ /* 0x000fe200078e020e */
[----:B------:R-:W-:Y:S01]  /*0510*/  IADD3.X R14, R19, R12, RZ, P0, !PT ;  /* 0x0000000c130e7210 */ /* 0x000fe200007fe4ff */
[C---:B------:R-:W-:Y:S01]  /*0520*/  IMAD R15, R0.reuse, 0x4, R15 ;  /* 0x00000004000f7824 */ /* 0x040fe200078e020f */
[C---:B-1----:R-:W-:Y:S02]  /*0530*/  LEA R12, P0, R13.reuse, R2, 0x1 ;  /* 0x000000020d0c7211 */ /* 0x042fe400078008ff */
[C---:B------:R-:W-:Y:S01]  /*0540*/  LEA R2, R0.reuse, R21, 0x2 ;  /* 0x0000001500027211 */ /* 0x040fe200078e10ff */
[----:B------:R-:W-:Y:S01]  /*0550*/  VIADD R0, R0, 0xffffff80 ;  /* 0xffffff8000007836 */ /* 0x000fe20000000000 */
[----:B------:R-:W-:Y:S02]  /*0560*/  LEA.HI.X R19, R13, R3, R14, 0x1, P0 ;  /* 0x000000030d137211 */ /* 0x000fe400000f0c0e */
[----:B------:R-:W-:Y:S01]  /*0570*/  SHF.L.U32 R15, R15, 0x1, RZ ;  /* 0x000000010f0f7819 */ /* 0x000fe200000006ff */
[----:B------:R-:W-:-:S07]  /*0580*/  VIADD R13, R2, 0x100 ;  /* 0x00000100020d7836 */ /* 0x000fce0000000000 */
.L_x_2323:
[----:B------:R-:W-:Y:S01]  /*0590*/  MOV R2, R12 ;  /* 0x0000000c00027202 */ /* 0x000fe20000000f00 */
[----:B------:R-:W-:-:S04]  /*05a0*/  IMAD.MOV.U32 R3, RZ, RZ, R19 ;  /* 0x000000ffff037224 */ /* 0x000fc800078e0013 */
[----:B------:R-:W-:-:S05]  /*05b0*/  IMAD.WIDE R2, R15, 0x2, R2 ;  /* 0x000000020f027825 */ /* 0x000fca00078e0202 */
[----:B------:R-:W2:Y:S04]  /*05c0*/  LDG.E.CONSTANT R14, desc[UR36][R2.64] ;  /* 0x00000024020e7981 */ /* 0x000ea8000c1e9900 */
[----:B------:R-:W3:Y:S04]  /*05d0*/  LDG.E.CONSTANT R22, desc[UR36][R2.64+0x200] ;  /* 0x0002002402167981 */ /* 0x000ee8000c1e9900 */
[----:B------:R-:W4:Y:S04]  /*05e0*/  LDG.E.CONSTANT R24, desc[UR36][R2.64+0x400] ;  /* 0x0004002402187981 */ /* 0x000f28000c1e9900 */
[----:B------:R-:W5:Y:S01]  /*05f0*/  LDG.E.CONSTANT R26, desc[UR36][R2.64+0x600] ;  /* 0x00060024021a7981 */ /* 0x000f62000c1e9900 */
[----:B------:R-:W-:-:S02]  /*0600*/  IADD3 R0, R0, 0x80, RZ ;  /* 0x0000008000007810 */ /* 0x000fc40007ffe0ff */
[----:B------:R-:W-:Y:S02]  /*0610*/  IADD3 R12, P1, R12, 0x800, RZ ;  /* 0x000008000c0c7810 */ /* 0x000fe40007f3e0ff */
[----:B------:R-:W-:-:S03]  /*0620*/  ISETP.GE.AND P0, PT, R0, -0x74, PT ;  /* 0xffffff8c0000780c */ /* 0x000fc60003f06270 */
[----:B------:R-:W-:Y:S01]  /*0630*/  IMAD.X R19, RZ, RZ, R19, P1 ;  /* 0x000000ffff137224 */ /* 0x000fe200008e0613 */
[----:B--2---:R-:W-:Y:S04]  /*0640*/  STS [R13+-0x100], R14 ;  /* 0xffff000e0d007388 */ /* 0x004fe80000000800 */
[----:B---3--:R-:W-:Y:S04]  /*0650*/  STS [R13+-0x80], R22 ;  /* 0xffff80160d007388 */ /* 0x008fe80000000800 */
[----:B----4-:R-:W-:Y:S04]  /*0660*/  STS [R13], R24 ;  /* 0x000000180d007388 */ /* 0x010fe80000000800 */
[----:B-----5:R0:W-:Y:S02]  /*0670*/  STS [R13+0x80], R26 ;  /* 0x0000801a0d007388 */ /* 0x0201e40000000800 */
[----:B0-----:R-:W-:Y:S01]  /*0680*/  IADD3 R13, R13, 0x200, RZ ;  /* 0x000002000d0d7810 */ /* 0x001fe20007ffe0ff */
[----:B------:R-:W-:Y:S06]  /*0690*/  @!P0 BRA `(.L_x_2323) ;  /* 0xfffffffc00bc8947 */ /* 0x000fec000383ffff */
.L_x_2319:
[----:B------:R-:W-:Y:S05]  /*06a0*/  BSYNC B0 ;  /* 0x0000000000007941 */ /* 0x000fea0003800000 */
.L_x_2318:
        /* <DEDUP_REMOVED lines=13> */
.L_x_2352:
        /* <DEDUP_REMOVED lines=49> */
.L_x_2330:
        /* <DEDUP_REMOVED lines=11> */
.L_x_2329:
[----:B------:R-:W-:Y:S05]  /*0b40*/  BSYNC B1 ;  /* 0x0000000000017941 */ /* 0x000fea0003800000 */
.L_x_2328:
        /* <DEDUP_REMOVED lines=14> */
.L_x_2333:
        /* <DEDUP_REMOVED lines=98> */
[----:B0-----:R-:W-:Y:S01]  /*1250*/  IADD3 R3, R3, 0x2000, RZ ;  /* 0x0000200003037810 */ /* 0x001fe20007ffe0ff */
[----:B------:R-:W-:Y:S06]  /*1260*/  @!P2 BRA `(.L_x_2333) ;  /* 0xfffffff80070a947 */ /* 0x000fec000383ffff */
.L_x_2332:
[----:B------:R-:W-:Y:S05]  /*1270*/  BSYNC B1 ;  /* 0x0000000000017941 */ /* 0x000fea0003800000 */
.L_x_2331:
        /* <DEDUP_REMOVED lines=55> */
.L_x_2335:
[----:B------:R-:W-:Y:S05]  /*15f0*/  BSYNC B1 ;  /* 0x0000000000017941 */ /* 0x000fea0003800000 */
.L_x_2334:
        /* <DEDUP_REMOVED lines=26> */
.L_x_2327:
[----:B------:R-:W-:Y:S05]  /*17a0*/  BSYNC B0 ;  /* 0x0000000000007941 */ /* 0x000fea0003800000 */
.L_x_2326:
        /* <DEDUP_REMOVED lines=9> */
[----:B------:R-:W-:Y:S02]  /*1840*/  @!P2 VIADD R12, R12, 0xc0 ;  /* 0x000000c00c0ca836 */ /* 0x000fe40000000000 */
[----:B-1----:R-:W-:Y:S01]  /*1850*/  FADD.FTZ R2, R3, R2 ;  /* 0x0000000203027221 */ /* 0x002fe20000010000 */
[----:B------:R-:W-:-:S04]  /*1860*/  @!P0 MOV R3, 0x400 ;  /* 0x0000040000038802 */ /* 0x000fc80000000f00 */
[----:B------:R-:W1:Y:S01]  /*1870*/  SHFL.BFLY PT, R11, R2, 0x4, 0x1f ;  /* 0x0c801f00020b7f89 */ /* 0x000e6200000e0000 */
[----:B------:R-:W-:-:S04]  /*1880*/  @!P0 IADD3 R3, R3, 0xc0, RZ ;  /* 0x000000c003038810 */ /* 0x000fc80007ffe0ff */
[----:B--2---:R-:W-:Y:S02]  /*1890*/  @!P0 LEA R3, R22, R3, 0x18 ;  /* 0x0000000316038211 */ /* 0x004fe400078ec0ff */
[----:B---3--:R-:W-:-:S05]  /*18a0*/  @!P2 LEA R22, R19, R12, 0x18 ;  /* 0x0000000c1316a211 */ /* 0x008fca00078ec0ff */
[----:B------:R-:W-:Y:S02]  /*18b0*/  @!P2 IMAD R15, R15, 0x4, R22 ;  /* 0x000000040f0fa824 */ /* 0x000fe400078e0216 */
        /* <DEDUP_REMOVED lines=29> */
[----:B-1----:R-:W-:Y:S01]  /*1a90*/  FADD.FTZ R3, R2, 9.9999999747524270788e-07 ;  /* 0x358637bd02037421 */ /* 0x002fe20000010000 */
[----:B------:R-:W-:Y:S02]  /*1aa0*/  LOP3.LUT P0, R8, R5, 0x3, RZ, 0xc0, !PT ;  /* 0x0000000305087812 */ /* 0x000fe4000780c0ff */
[----:B------:R-:W-:-:S03]  /*1ab0*/  MOV R5, R7 ;  /* 0x0000000700057202 */ /* 0x000fc60000000f00 */
        /* <DEDUP_REMOVED lines=8> */
.L_x_2340:
        /* <DEDUP_REMOVED lines=8> */
.L_x_2339:
[----:B------:R-:W-:Y:S05]  /*1bc0*/  BSYNC B1 ;  /* 0x0000000000017941 */ /* 0x000fea0003800000 */
.L_x_2338:
        /* <DEDUP_REMOVED lines=14> */
.L_x_2343:
        /* <DEDUP_REMOVED lines=52> */
.L_x_2342:
[----:B------:R-:W-:Y:S05]  /*1ff0*/  BSYNC B1 ;  /* 0x0000000000017941 */ /* 0x000fea0003800000 */
.L_x_2341:
        /* <DEDUP_REMOVED lines=31> */
.L_x_2345:
[----:B------:R-:W-:Y:S05]  /*21f0*/  BSYNC B1 ;  /* 0x0000000000017941 */ /* 0x000fea0003800000 */
.L_x_2344:
        /* <DEDUP_REMOVED lines=14> */
.L_x_2337:
[----:B------:R-:W-:Y:S05]  /*22e0*/  BSYNC B0 ;  /* 0x0000000000007941 */ /* 0x000fea0003800000 */
.L_x_2336:
        /* <DEDUP_REMOVED lines=22> */
.L_x_2347:
[----:B------:R-:W-:Y:S05]  /*2450*/  BSYNC B0 ;  /* 0x0000000000007941 */ /* 0x000fea0003800000 */
.L_x_2346:
[----:B------:R-:W4:Y:S08]  /*2460*/  S2UR UR5, SR_CgaCtaId ;  /* 0x00000000000579c3 */ /* 0x000f300000008800 */
[----:B------:R-:W-:Y:S01]  /*2470*/  BAR.SYNC.DEFER_BLOCKING 0x0 ;  /* 0x0000000000007b1d */ /* 0x000fe20000010000 */
[----:B0--3--:R-:W-:Y:S01]  /*2480*/  LOP3.LUT R0, R7, 0xffffffc0, RZ, 0xc0, !PT ;  /* 0xffffffc007007812 */ /* 0x009fe200078ec0ff */
[----:B------:R-:W-:Y:S01]  /*2490*/  IMAD R17, R17, 0x60, R18 ;  /* 0x0000006011117824 */ /* 0x000fe200078e0212 */
[----:B------:R-:W-:-:S02]  /*24a0*/  ISETP.GT.AND P1, PT, R7, 0x3f, PT ;  /* 0x0000003f0700780c */ /* 0x000fc40003f24270 */
[----:B-12---:R-:W-:Y:S02]  /*24b0*/  CS2R R2, SRZ ;  /* 0x0000000000027805 */ /* 0x006fe4000001ff00 */
[----:B------:R-:W-:Y:S01]  /*24c0*/  ISETP.NE.AND P0, PT, R0, 0x40, PT ;  /* 0x000000400000780c */ /* 0x000fe20003f05270 */
[----:B------:R-:W-:Y:S01]  /*24d0*/  UMOV UR4, 0x400 ;  /* 0x0000040000047882 */ /* 0x000fe20000000000 */
[----:B------:R-:W-:Y:S01]  /*24e0*/  LOP3.LUT R0, R7, 0xffffffe0, RZ, 0xc0, !PT ;  /* 0xffffffe007007812 */ /* 0x000fe200078ec0ff */
[----:B------:R-:W-:-:S03]  /*24f0*/  UIADD3 UR4, UR4, 0xe0, URZ ;  /* 0x000000e004047890 */ /* 0x000fc6000fffe03f */
[----:B------:R-:W-:Y:S01]  /*2500*/  ISETP.NE.AND P2, PT, R0, 0x20, PT ;  /* 0x000000200000780c */ /* 0x000fe20003f45270 */
[----:B------:R-:W-:Y:S01]  /*2510*/  HFMA2.MMA R0, -RZ, RZ, 0, 0 ;  /* 0x00000000ff007435 */ /* 0x000fe200000001ff */
[----:B----4-:R-:W-:-:S06]  /*2520*/  ULEA UR4, UR5, UR4, 0x18 ;  /* 0x0000000405047291 */ /* 0x010fcc000f8ec03f */
[----:B------:R-:W-:-:S05]  /*2530*/  LEA R17, R17, UR4, 0x2 ;  /* 0x0000000411117c11 */ /* 0x000fca000f8e10ff */
[----:B------:R-:W-:Y:S04]  /*2540*/  @!P0 STS [R17+-0x300], RZ ;  /* 0xfffd00ff11008388 */ /* 0x000fe80000000800 */
[----:B------:R-:W-:Y:S04]  /*2550*/  @!P0 STS [R17+-0x280], RZ ;  /* 0xfffd80ff11008388 */ /* 0x000fe80000000800 */
[----:B------:R-:W-:Y:S01]  /*2560*/  @!P0 STS [R17+-0x200], RZ ;  /* 0xfffe00ff11008388 */ /* 0x000fe20000000800 */
[----:B------:R-:W-:Y:S01]  /*2570*/  BAR.SYNC.DEFER_BLOCKING 0x0 ;  /* 0x0000000000007b1d */ /* 0x000fe20000010000 */
[C---:B------:R-:W-:Y:S01]  /*2580*/  ISETP.GT.AND P0, PT, R7.reuse, 0x1f, PT ;  /* 0x0000001f0700780c */ /* 0x040fe20003f04270 */
[----:B------:R-:W-:-:S04]  /*2590*/  VIADD R7, R7, 0x1f ;  /* 0x0000001f07077836 */ /* 0x000fc80000000000 */
[----:B------:R-:W0:Y:S04]  /*25a0*/  @!P1 LDS R5, [R17] ;  /* 0x0000000011059984 */ /* 0x000e280000000800 */
[----:B------:R-:W1:Y:S04]  /*25b0*/  @!P1 LDS R8, [R17+0x80] ;  /* 0x0000800011089984 */ /* 0x000e680000000800 */
[----:B------:R-:W2:Y:S01]  /*25c0*/  @!P1 LDS R9, [R17+0x100] ;  /* 0x0001000011099984 */ /* 0x000ea20000000800 */
[----:B0-----:R-:W-:Y:S01]  /*25d0*/  @!P1 FADD.FTZ R2, RZ, R5 ;  /* 0x00000005ff029221 */ /* 0x001fe20000010000 */
[----:B------:R-:W-:Y:S01]  /*25e0*/  BAR.SYNC.DEFER_BLOCKING 0x0 ;  /* 0x0000000000007b1d */ /* 0x000fe20000010000 */
[----:B-1----:R-:W-:Y:S01]  /*25f0*/  @!P1 FADD.FTZ R3, RZ, R8 ;  /* 0x00000008ff039221 */ /* 0x002fe20000010000 */
[----:B--2---:R-:W-:Y:S01]  /*2600*/  @!P1 FADD.FTZ R0, RZ, R9 ;  /* 0x00000009ff009221 */ /* 0x004fe20000010000 */
[----:B------:R-:W-:-:S03]  /*2610*/  ISETP.GT.U32.AND P1, PT, R7, 0x3e, PT ;  /* 0x0000003e0700780c */ /* 0x000fc60003f24070 */
[----:B------:R0:W-:Y:S04]  /*2620*/  @!P2 STS [R17+-0x180], R2 ;  /* 0xfffe80021100a388 */ /* 0x0001e80000000800 */
[----:B------:R0:W-:Y:S04]  /*2630*/  @!P2 STS [R17+-0x100], R3 ;  /* 0xffff00031100a388 */ /* 0x0001e80000000800 */
[----:B------:R0:W-:Y:S01]  /*2640*/  @!P2 STS [R17+-0x80], R0 ;  /* 0xffff80001100a388 */ /* 0x0001e20000000800 */
[----:B------:R-:W-:Y:S06]  /*2650*/  BAR.SYNC.DEFER_BLOCKING 0x0 ;  /* 0x0000000000007b1d */ /* 0x000fec0000010000 */
[----:B------:R0:W1:Y:S04]  /*2660*/  @!P0 LDS R5, [R17] ;  /* 0x0000000011058984 */ /* 0x0000680000000800 */
[----:B------:R0:W2:Y:S04]  /*2670*/  @!P0 LDS R8, [R17+0x80] ;  /* 0x0000800011088984 */ /* 0x0000a80000000800 */
[----:B------:R0:W3:Y:S01]  /*2680*/  @!P0 LDS R9, [R17+0x100] ;  /* 0x0001000011098984 */ /* 0x0000e20000000800 */
        /* <DEDUP_REMOVED lines=8> */
[----:B------:R-:W-:Y:S01]  /*2710*/  IMAD R6, R6, 0x60, RZ ;  /* 0x0000006006067824 */ /* 0x000fe200078e02ff */
[----:B------:R-:W-:Y:S01]  /*2720*/  SHF.R.S32.HI R11, RZ, 0x1f, R7 ;  /* 0x0000001fff0b7819 */ /* 0x000fe20000011407 */
[----:B------:R-:W-:Y:S01]  /*2730*/  IMAD R4, R4, 0x60, RZ ;  /* 0x0000006004047824 */ /* 0x000fe200078e02ff */
[----:B------:R-:W-:Y:S01]  /*2740*/  IADD3 R5, R18, 0x20, RZ ;  /* 0x0000002012057810 */ /* 0x000fe20007ffe0ff */
[----:B------:R-:W-:Y:S01]  /*2750*/  ULDC.64 UR4, c[0x0][0x220] ;  /* 0x0000880000047ab9 */ /* 0x000fe20000000a00 */
[----:B------:R-:W-:-:S02]  /*2760*/  SHF.R.S32.HI R10, RZ, 0x1f, R6 ;  /* 0x0000001fff0a7819 */ /* 0x000fc40000011406 */
[----:B------:R-:W-:Y:S01]  /*2770*/  IADD3 R13, P1, P2, R4, R7, R6 ;  /* 0x00000007040d7210 */ /* 0x000fe20007a3e006 */
[C---:B------:R-:W-:Y:S01]  /*2780*/  VIADD R6, R18.reuse, 0x40 ;  /* 0x0000004012067836 */ /* 0x040fe20000000000 */
[----:B------:R-:W-:Y:S02]  /*2790*/  SHF.R.S32.HI R4, RZ, 0x1f, R4 ;  /* 0x0000001fff047819 */ /* 0x000fe40000011404 */
[----:B------:R-:W-:Y:S02]  /*27a0*/  IADD3 R8, P0, R18, R13, RZ ;  /* 0x0000000d12087210 */ /* 0x000fe40007f1e0ff */
[----:B------:R-:W-:Y:S02]  /*27b0*/  IADD3.X R15, R4, R11, R10, P1, P2 ;  /* 0x0000000b040f7210 */ /* 0x000fe40000fe440a */
[----:B------:R-:W-:Y:S02]  /*27c0*/  IADD3 R7, P1, R5, R13, RZ ;  /* 0x0000000d05077210 */ /* 0x000fe40007f3e0ff */
[----:B------:R-:W-:-:S02]  /*27d0*/  LEA.HI.X.SX32 R11, R18, R15, 0x1, P0 ;  /* 0x0000000f120b7211 */ /* 0x000fc400000f0eff */
[----:B------:R-:W-:Y:S02]  /*27e0*/  LEA R4, P0, R8, UR4, 0x1 ;  /* 0x0000000408047c11 */ /* 0x000fe4000f8008ff */
[----:B------:R-:W-:Y:S02]  /*27f0*/  IADD3 R9, P2, R6, R13, RZ ;  /* 0x0000000d06097210 */ /* 0x000fe40007f5e0ff */
[-C--:B------:R-:W-:Y:S02]  /*2800*/  LEA.HI.X.SX32 R12, R5, R15.reuse, 0x1, P1 ;  /* 0x0000000f050c7211 */ /* 0x080fe400008f0eff */
[----:B------:R-:W-:Y:S02]  /*2810*/  LEA.HI.X R5, R8, UR5, R11, 0x1, P0 ;  /* 0x0000000508057c11 */ /* 0x000fe400080f0c0b */
[----:B------:R-:W-:Y:S02]  /*2820*/  F2FP.BF16.F32.PACK_AB R8, R3, R2 ;  /* 0x000000020308723e */ /* 0x000fe400000010ff */
[----:B------:R-:W-:-:S02]  /*2830*/  LEA.HI.X.SX32 R10, R6, R15, 0x1, P2 ;  /* 0x0000000f060a7211 */ /* 0x000fc400010f0eff */
[----:B------:R-:W-:Y:S01]  /*2840*/  LEA R2, P0, R9, UR4, 0x1 ;  /* 0x0000000409027c11 */ /* 0x000fe2000f8008ff */
[----:B------:R-:W-:Y:S01]  /*2850*/  STG.E.U16 desc[UR36][R4.64], R8 ;  /* 0x0000000804007986 */ /* 0x000fe2000c101524 */
[----:B------:R-:W-:Y:S02]  /*2860*/  LEA R6, P1, R7, UR4, 0x1 ;  /* 0x0000000407067c11 */ /* 0x000fe4000f8208ff */
[----:B------:R-:W-:Y:S02]  /*2870*/  LEA.HI.X R3, R9, UR5, R10, 0x1, P0 ;  /* 0x0000000509037c11 */ /* 0x000fe400080f0c0a */
[----:B------:R-:W-:Y:S02]  /*2880*/  LEA.HI.X R7, R7, UR5, R12, 0x1, P1 ;  /* 0x0000000507077c11 */ /* 0x000fe400088f0c0c */
[----:B------:R-:W-:Y:S02]  /*2890*/  PRMT R9, R8, 0x7632, R9 ;  /* 0x0000763208097816 */ /* 0x000fe40000000009 */
[----:B------:R-:W-:-:S03]  /*28a0*/  F2FP.BF16.F32.PACK_AB R0, RZ, R0 ;  /* 0x00000000ff00723e */ /* 0x000fc600000010ff */
[----:B------:R-:W-:Y:S04]  /*28b0*/  STG.E.U16 desc[UR36][R6.64], R9 ;  /* 0x0000000906007986 */ /* 0x000fe8000c101524 */
[----:B------:R-:W-:Y:S01]  /*28c0*/  STG.E.U16 desc[UR36][R2.64], R0 ;  /* 0x0000000002007986 */ /* 0x000fe2000c101524 */
[----:B------:R-:W-:Y:S05]  /*28d0*/  EXIT ;  /* 0x000000000000794d */ /* 0x000fea0003800000 */
.L_x_2324:
[----:B------:R-:W-:Y:S01]  /*28e0*/  MOV R0, 0x0 ;  /* 0x0000000000007802 */ /* 0x000fe20000000f00 */
[----:B------:R-:W-:Y:S01]  /*28f0*/  ULDC.64 UR4, c[0x4][0x178] ;  /* 0x01005e0000047ab9 */ /* 0x000fe20000000a00 */
[----:B------:R-:W-:Y:S01]  /*2900*/  ULDC.64 UR6, c[0x4][0x80] ;  /* 0x0100200000067ab9 */ /* 0x000fe20000000a00 */
[----:B------:R-:W-:Y:S01]  /*2910*/  MOV R4, UR4 ;  /* 0x0000000400047c02 */ /* 0x000fe20008000f00 */
[----:B------:R0:W1:Y:S01]  /*2920*/  LDC.64 R2, c[0x4][R0] ;  /* 0x0100000000027b82 */ /* 0x0000620000000a00 */
[----:B------:R-:W-:Y:S01]  /*2930*/  MOV R5, UR5 ;  /* 0x0000000500057c02 */ /* 0x000fe20008000f00 */
[----:B------:R-:W-:Y:S01]  /*2940*/  ULDC.64 UR4, c[0x4][0x180] ;  /* 0x0100600000047ab9 */ /* 0x000fe20000000a00 */
[----:B------:R-:W-:Y:S01]  /*2950*/  HFMA2.MMA R8, -RZ, RZ, 0, 3.2007694244384765625e-05 ;  /* 0x00000219ff087435 */ /* 0x000fe200000001ff */
[----:B------:R-:W-:Y:S01]  /*2960*/  IMAD.U32 R6, RZ, RZ, UR4 ;  /* 0x00000004ff067e24 */ /* 0x000fe2000f8e00ff */
[----:B------:R-:W-:Y:S01]  /*2970*/  MOV R7, UR5 ;  /* 0x0000000500077c02 */ /* 0x000fe20008000f00 */
[----:B------:R-:W-:Y:S01]  /*2980*/  IMAD.U32 R11, RZ, RZ, UR7 ;  /* 0x00000007ff0b7e24 */ /* 0x000fe2000f8e00ff */
[----:B------:R-:W-:Y:S01]  /*2990*/  MOV R10, UR6 ;  /* 0x00000006000a7c02 */ /* 0x000fe20008000f00 */
[----:B------:R-:W-:Y:S01]  /*29a0*/  IMAD.MOV.U32 R13, RZ, RZ, RZ ;  /* 0x000000ffff0d7224 */ /* 0x000fe200078e00ff */
[----:B0-----:R-:W-:-:S07]  /*29b0*/  MOV R12, 0x1 ;  /* 0x00000001000c7802 */ /* 0x001fce0000000f00 */
[----:B------:R-:W-:-:S07]  /*29c0*/  LEPC R20, `(.L_x_2348) ;  /* 0x000000001014794e */ /* 0x000fce0000000000 */
[----:B-1----:R-:W-:Y:S05]  /*29d0*/  CALL.ABS.NOINC R2 ;  /* 0x0000000002007343 */ /* 0x002fea0003c00000 */
.L_x_2348:
[----:B------:R-:W-:Y:S05]  /*29e0*/  EXIT ;  /* 0x000000000000794d */ /* 0x000fea0003800000 */
.L_x_2325:
[----:B------:R-:W-:Y:S01]  /*29f0*/  HFMA2.MMA R12, -RZ, RZ, 0, 9.5367431640625e-07 ;  /* 0x00000010ff0c7435 */ /* 0x000fe200000001ff */
[----:B------:R-:W-:Y:S01]  /*2a00*/  MOV R11, 0x1f ;  /* 0x0000001f000b7802 */ /* 0x000fe20000000f00 */
[----:B------:R-:W-:Y:S01]  /*2a10*/  IMAD.MOV.U32 R15, RZ, RZ, -0x1 ;  /* 0xffffffffff0f7424 */ /* 0x000fe200078e00ff */
[----:B------:R-:W-:-:S08]  /*2a20*/  MOV R2, 0xff7fffff ;  /* 0xff7fffff00027802 */ /* 0x000fd00000000f00 */
[----:B------:R-:W-:Y:S05]  /*2a30*/  WARPSYNC.COLLECTIVE R15, `(.L_x_2349) ;  /* 0x000000000f087348 */ /* 0x000fea0003c00000 */
[----:B------:R0:W1:Y:S02]  /*2a40*/  SHFL.BFLY P6, R14, R13, R12, R11 ;  /* 0x0c00000c0d0e7389 */ /* 0x00006400000c000b */
[----:B01----:R-:W-:Y:S01]  /*2a50*/  ENDCOLLECTIVE ;  /* 0x000000000000791b */ /* 0x003fe20003800000 */
.L_x_2349:
[----:B------:R-:W-:Y:S01]  /*2a60*/  HFMA2.MMA R12, -RZ, RZ, 0, 4.76837158203125e-07 ;  /* 0x00000008ff0c7435 */ /* 0x000fe200000001ff */
[----:B------:R-:W-:-:S04]  /*2a70*/  FMNMX.FTZ R0, R14, -3.40282346638528859812e+38, !PT ;  /* 0xff7fffff0e007809 */ /* 0x000fc80007810000 */
[----:B------:R-:W-:-:S07]  /*2a80*/  MOV R13, R0 ;  /* 0x00000000000d7202 */ /* 0x000fce0000000f00 */
[----:B------:R-:W-:Y:S05]  /*2a90*/  WARPSYNC.COLLECTIVE R15, `(.L_x_2350) ;  /* 0x000000000f087348 */ /* 0x000fea0003c00000 */
[----:B------:R0:W1:Y:S02]  /*2aa0*/  SHFL.BFLY P6, R14, R13, R12, R11 ;  /* 0x0c00000c0d0e7389 */ /* 0x00006400000c000b */
[----:B01----:R-:W-:Y:S01]  /*2ab0*/  ENDCOLLECTIVE ;  /* 0x000000000000791b */ /* 0x003fe20003800000 */
.L_x_2350:
[----:B------:R-:W-:Y:S02]  /*2ac0*/  MOV R12, 0x4 ;  /* 0x00000004000c7802 */ /* 0x000fe40000000f00 */
[----:B------:R-:W-:-:S05]  /*2ad0*/  FMNMX.FTZ R3, R0, R14, !PT ;  /* 0x0000000e00037209 */ /* 0x000fca0007810000 */
[----:B------:R-:W-:-:S07]  /*2ae0*/  IMAD.MOV.U32 R13, RZ, RZ, R3 ;  /* 0x000000ffff0d7224 */ /* 0x000fce00078e0003 */
[----:B------:R-:W-:Y:S05]  /*2af0*/  WARPSYNC.COLLECTIVE R15, `(.L_x_2351) ;  /* 0x000000000f087348 */ /* 0x000fea0003c00000 */
[----:B------:R0:W1:Y:S02]  /*2b00*/  SHFL.BFLY P6, R14, R13, R12, R11 ;  /* 0x0c00000c0d0e7389 */ /* 0x00006400000c000b */
[----:B01----:R-:W-:Y:S01]  /*2b10*/  ENDCOLLECTIVE ;  /* 0x000000000000791b */ /* 0x003fe20003800000 */
.L_x_2351:
[----:B------:R-:W-:Y:S05]  /*2b20*/  BRA `(.L_x_2352) ;  /* 0xffffffdc00147947 */ /* 0x000fea000383ffff */
.L_x_2353:
        /* <DEDUP_REMOVED lines=13> */
.L_x_29610:


//--------------------- .text._ZN4vllm25paged_attention_v2_kernelI13__nv_bfloat16hLi80ELi8ELi128ELNS_18Fp8KVCacheDataTypeE2ELb0ELi512EEEvPfS3_PT_PKS4_PKT0_SA_ifPKiSC_iPKfiiiSE_SE_iiiii --------------------------
	.section	.text._ZN4vllm25paged_attention_v2_kernelI13__nv_bfloat16hLi80ELi8ELi128ELNS_18Fp8KVCacheDataTypeE2ELb0ELi512EEEvPfS3_PT_PKS4_PKT0_SA_ifPKiSC_iPKfiiiSE_SE_iiiii,"ax",@progbits
	.align	128
        .global         _ZN4vllm25paged_attention_v2_kernelI13__nv_bfloat16hLi80ELi8ELi128ELNS_18Fp8KVCacheDataTypeE2ELb0ELi512EEEvPfS3_PT_PKS4_PKT0_SA_ifPKiSC_iPKfiiiSE_SE_iiiii
        .type           _ZN4vllm25paged_attention_v2_kernelI13__nv_bfloat16hLi80ELi8ELi128ELNS_18Fp8KVCacheDataTypeE2ELb0ELi512EEEvPfS3_PT_PKS4_PKT0_SA_ifPKiSC_iPKfiiiSE_SE_iiiii,@function
        .size           _ZN4vllm25paged_attention_v2_kernelI13__nv_bfloat16hLi80ELi8ELi128ELNS_18Fp8KVCacheDataTypeE2ELb0ELi512EEEvPfS3_PT_PKS4_PKT0_SA_ifPKiSC_iPKfiiiSE_SE_iiiii,(.L_x_29611 - _ZN4vllm25paged_attention_v2_kernelI13__nv_bfloat16hLi80ELi8ELi128ELNS_18Fp8KVCacheDataTypeE2ELb0ELi512EEEvPfS3_PT_PKS4_PKT0_SA_ifPKiSC_iPKfiiiSE_SE_iiiii)
        .other          _ZN4vllm25paged_attention_v2_kernelI13__nv_bfloat16hLi80ELi8ELi128ELNS_18Fp8KVCacheDataTypeE2ELb0ELi512EEEvPfS3_PT_PKS4_PKT0_SA_ifPKiSC_iPKfiiiSE_SE_iiiii,@"STO_CUDA_ENTRY STV_DEFAULT"
_ZN4vllm25paged_attention_v2_kernelI13__nv_bfloat16hLi80ELi8ELi128ELNS_18Fp8KVCacheDataTypeE2ELb0ELi512EEEvPfS3_PT_PKS4_PKT0_SA_ifPKiSC_iPKfiiiSE_SE_iiiii:
.text._ZN4vllm25paged_attention_v2_kernelI13__nv_bfloat16hLi80ELi8ELi128ELNS_18Fp8KVCacheDataTypeE2ELb0ELi512EEEvPfS3_PT_PKS4_PKT0_SA_ifPKiSC_iPKfiiiSE_SE_iiiii:
        /* <DEDUP_REMOVED lines=62> */
.L_x_2358:
        /* <DEDUP_REMOVED lines=11> */
.L_x_2357:
[----:B------:R-:W-:Y:S05]  /*0490*/  BSYNC B1 ;  /* 0x0000000000017941 */ /* 0x000fea0003800000 */
.L_x_2356:
        /* <DEDUP_REMOVED lines=15> */
.L_x_2359:
        /* <DEDUP_REMOVED lines=17> */
.L_x_2355:
[----:B------:R-:W-:Y:S05]  /*06a0*/  BSYNC B0 ;  /* 0x0000000000007941 */ /* 0x000fea0003800000 */
.L_x_2354:
        /* <DEDUP_REMOVED lines=13> */
.L_x_2396:
[----:B------:R-:W-:Y:S01]  /*0780*/  ISETP.NE.AND P0, PT, R18, RZ, PT ;  /* 0x000000ff1200720c */ /* 0x000fe20003f05270 */
[----:B------:R-:W-:Y:S05]  /*0790*/  WARPSYNC.ALL ;  /* 0x0000000000007948 */ /* 0x000fea0003800000 */
[----:B-1----:R-:W-:-:S07]  /*07a0*/  FMNMX.FTZ R14, R3, R14, !PT ;  /* 0x0000000e030e7209 */ /* 0x002fce0007810000 */
[----:B------:R-:W1:Y:S01]  /*07b0*/  @!P0 S2R R11, SR_CgaCtaId ;  /* 0x00000000000b8919 */ /* 0x000e620000008800 */
[----:B------:R-:W-:-:S04]  /*07c0*/  @!P0 MOV R0, 0x400 ;  /* 0x0000040000008802 */ /* 0x000fc80000000f00 */
[----:B------:R-:W-:-:S04]  /*07d0*/  @!P0 IADD3 R0, R0, 0xa0, RZ ;  /* 0x000000a000008810 */ /* 0x000fc80007ffe0ff */
[----:B-1----:R-:W-:-:S05]  /*07e0*/  @!P0 LEA R0, R11, R0, 0x18 ;  /* 0x000000000b008211 */ /* 0x002fca00078ec0ff */
[----:B0-----:R-:W-:-:S05]  /*07f0*/  @!P0 IMAD R3, R17, 0x4, R0 ;  /* 0x0000000411038824 */ /* 0x001fca00078e0200 */
        /* <DEDUP_REMOVED lines=41> */
.L_x_2366:
        /* <DEDUP_REMOVED lines=11> */
.L_x_2365:
[----:B------:R-:W-:Y:S05]  /*0b40*/  BSYNC B1 ;  /* 0x0000000000017941 */ /* 0x000fea0003800000 */
.L_x_2364:
        /* <DEDUP_REMOVED lines=14> */
.L_x_2369:
        /* <DEDUP_REMOVED lines=100> */
.L_x_2368:
[----:B------:R-:W-:Y:S05]  /*1270*/  BSYNC B1 ;  /* 0x0000000000017941 */ /* 0x000fea0003800000 */
.L_x_2367:
        /* <DEDUP_REMOVED lines=55> */
.L_x_2371:
[----:B------:R-:W-:Y:S05]  /*15f0*/  BSYNC B1 ;  /* 0x0000000000017941 */ /* 0x000fea0003800000 */
.L_x_2370:
        /* <DEDUP_REMOVED lines=26> */
.L_x_2363:
[----:B------:R-:W-:Y:S05]  /*17a0*/  BSYNC B0 ;  /* 0x0000000000007941 */ /* 0x000fea0003800000 */
.L_x_2362:
        /* <DEDUP_REMOVED lines=57> */
.L_x_2376:
        /* <DEDUP_REMOVED lines=8> */
.L_x_2375:
[----:B------:R-:W-:Y:S05]  /*1bc0*/  BSYNC B1 ;  /* 0x0000000000017941 */ /* 0x000fea0003800000 */
.L_x_2374:
        /* <DEDUP_REMOVED lines=14> */
.L_x_2379:
        /* <DEDUP_REMOVED lines=52> */
.L_x_2378:
[----:B------:R-:W-:Y:S05]  /*1ff0*/  BSYNC B1 ;  /* 0x0000000000017941 */ /* 0x000fea0003800000 */
.L_x_2377:
        /* <DEDUP_REMOVED lines=31> */
.L_x_2381:
[----:B------:R-:W-:Y:S05]  /*21f0*/  BSYNC B1 ;  /* 0x0000000000017941 */ /* 0x000fea0003800000 */
.L_x_2380:
        /* <DEDUP_REMOVED lines=14> */
.L_x_2373:
[----:B------:R-:W-:Y:S05]  /*22e0*/  BSYNC B0 ;  /* 0x0000000000007941 */ /* 0x000fea0003800000 */
.L_x_2372:
        /* <DEDUP_REMOVED lines=22> */
.L_x_2383:
[----:B------:R-:W-:Y:S05]  /*2450*/  BSYNC B0 ;  /* 0x0000000000007941 */ /* 0x000fea0003800000 */
.L_x_2382:
[----:B------:R-:W4:Y:S01]  /*2460*/  S2UR UR5, SR_CgaCtaId ;  /* 0x00000000000579c3 */ /* 0x000f220000008800 */
[----:B0--3--:R-:W-:Y:S01]  /*2470*/  LOP3.LUT R0, R7, 0xffffffc0, RZ, 0xc0, !PT ;  /* 0xffffffc007007812 */ /* 0x009fe200078ec0ff */
[----:B------:R-:W-:Y:S01]  /*2480*/  UMOV UR4, 0x400 ;  /* 0x0000040000047882 */ /* 0x000fe20000000000 */
[----:B------:R-:W-:Y:S01]  /*2490*/  IMAD R17, R17, 0x50, R18 ;  /* 0x0000005011117824 */ /* 0x000fe200078e0212 */
[----:B------:R-:W-:-:S04]  /*24a0*/  UIADD3 UR4, UR4, 0xc0, URZ ;  /* 0x000000c004047890 */ /* 0x000fc8000fffe03f */
[----:B------:R-:W-:Y:S01]  /*24b0*/  BAR.SYNC.DEFER_BLOCKING 0x0 ;  /* 0x0000000000007b1d */ /* 0x000fe20000010000 */
[----:B------:R-:W-:Y:S01]  /*24c0*/  ISETP.NE.AND P4, PT, R0, 0x40, PT ;  /* 0x000000400000780c */ /* 0x000fe20003f85270 */
[----:B------:R-:W-:Y:S01]  /*24d0*/  IMAD.MOV.U32 R0, RZ, RZ, RZ ;  /* 0x000000ffff007224 */ /* 0x000fe200078e00ff */
[C---:B------:R-:W-:Y:S02]  /*24e0*/  ISETP.GT.AND P0, PT, R7.reuse, 0x3f, PT ;  /* 0x0000003f0700780c */ /* 0x040fe40003f04270 */
[C---:B------:R-:W-:Y:S01]  /*24f0*/  ISETP.GT.AND P1, PT, R7.reuse, 0x1f, PT ;  /* 0x0000001f0700780c */ /* 0x040fe20003f24270 */
[----:B------:R-:W-:Y:S01]  /*2500*/  BSSY B0, `(.L_x_2384) ;  /* 0x000000d000007945 */ /* 0x000fe20003800000 */
[C---:B-1----:R-:W-:Y:S02]  /*2510*/  LOP3.LUT R2, R7.reuse, 0xffffffe0, RZ, 0xc0, !PT ;  /* 0xffffffe007027812 */ /* 0x042fe400078ec0ff */
[----:B------:R-:W-:Y:S02]  /*2520*/  IADD3 R7, R7, 0x1f, RZ ;  /* 0x0000001f07077810 */ /* 0x000fe40007ffe0ff */
[----:B------:R-:W-:-:S02]  /*2530*/  ISETP.NE.AND P2, PT, R2, 0x20, PT ;  /* 0x000000200200780c */ /* 0x000fc40003f45270 */
[----:B--2---:R-:W-:Y:S02]  /*2540*/  CS2R R2, SRZ ;  /* 0x0000000000027805 */ /* 0x004fe4000001ff00 */
[----:B------:R-:W-:Y:S01]  /*2550*/  ISETP.GT.U32.AND P3, PT, R7, 0x3e, PT ;  /* 0x0000003e0700780c */ /* 0x000fe20003f64070 */
[----:B----4-:R-:W-:-:S06]  /*2560*/  ULEA UR4, UR5, UR4, 0x18 ;  /* 0x0000000405047291 */ /* 0x010fcc000f8ec03f */
[----:B------:R-:W-:Y:S01]  /*2570*/  LEA R17, R17, UR4, 0x2 ;  /* 0x0000000411117c11 */ /* 0x000fe2000f8e10ff */
[----:B------:R-:W-:Y:S06]  /*2580*/  @P4 BRA `(.L_x_2385) ;  /* 0x0000000000104947 */ /* 0x000fec0003800000 */
[----:B------:R-:W-:Y:S01]  /*2590*/  ISETP.GT.AND P4, PT, R18, 0xf, PT ;  /* 0x0000000f1200780c */ /* 0x000fe20003f84270 */
[----:B------:R0:W-:Y:S04]  /*25a0*/  STS [R17+-0x280], RZ ;  /* 0xfffd80ff11007388 */ /* 0x0001e80000000800 */
[----:B------:R0:W-:Y:S08]  /*25b0*/  STS [R17+-0x200], RZ ;  /* 0xfffe00ff11007388 */ /* 0x0001f00000000800 */
[----:B------:R0:W-:Y:S02]  /*25c0*/  @!P4 STS [R17+-0x180], RZ ;  /* 0xfffe80ff1100c388 */ /* 0x0001e40000000800 */
.L_x_2385:
[----:B------:R-:W-:Y:S05]  /*25d0*/  BSYNC B0 ;  /* 0x0000000000007941 */ /* 0x000fea0003800000 */
.L_x_2384:
[----:B------:R-:W-:Y:S06]  /*25e0*/  BAR.SYNC.DEFER_BLOCKING 0x0 ;  /* 0x0000000000007b1d */ /* 0x000fec0000010000 */
[----:B------:R-:W-:Y:S04]  /*25f0*/  BSSY B0, `(.L_x_2386) ;  /* 0x0000009000007945 */ /* 0x000fe80003800000 */
[----:B------:R-:W-:Y:S05]  /*2600*/  @P0 BRA `(.L_x_2387) ;  /* 0x00000000001c0947 */ /* 0x000fea0003800000 */
[----:B------:R-:W-:Y:S01]  /*2610*/  ISETP.GT.AND P0, PT, R18, 0xf, PT ;  /* 0x0000000f1200780c */ /* 0x000fe20003f04270 */
[----:B------:R-:W1:Y:S04]  /*2620*/  LDS R3, [R17] ;  /* 0x0000000011037984 */ /* 0x000e680000000800 */
[----:B------:R-:W2:Y:S08]  /*2630*/  LDS R2, [R17+0x80] ;  /* 0x0000800011027984 */ /* 0x000eb00000000800 */
[----:B------:R-:W3:Y:S01]  /*2640*/  @!P0 LDS R5, [R17+0x100] ;  /* 0x0001000011058984 */ /* 0x000ee20000000800 */
[----:B-1----:R-:W-:Y:S01]  /*2650*/  FADD.FTZ R3, RZ, R3 ;  /* 0x00000003ff037221 */ /* 0x002fe20000010000 */
[----:B--2---:R-:W-:Y:S01]  /*2660*/  FADD.FTZ R2, RZ, R2 ;  /* 0x00000002ff027221 */ /* 0x004fe20000010000 */
[----:B---3--:R-:W-:-:S07]  /*2670*/  @!P0 FADD.FTZ R0, RZ, R5 ;  /* 0x00000005ff008221 */ /* 0x008fce0000010000 */
.L_x_2387:
[----:B------:R-:W-:Y:S05]  /*2680*/  BSYNC B0 ;  /* 0x0000000000007941 */ /* 0x000fea0003800000 */
.L_x_2386:
[----:B------:R-:W-:Y:S06]  /*2690*/  BAR.SYNC.DEFER_BLOCKING 0x0 ;  /* 0x0000000000007b1d */ /* 0x000fec0000010000 */
[----:B------:R-:W-:Y:S04]  /*26a0*/  BSSY B0, `(.L_x_2388) ;  /* 0x0000006000007945 */ /* 0x000fe80003800000 */
[----:B------:R-:W-:Y:S05]  /*26b0*/  @P2 BRA `(.L_x_2389) ;  /* 0x0000000000102947 */ /* 0x000fea0003800000 */
[----:B------:R-:W-:Y:S01]  /*26c0*/  ISETP.GT.AND P0, PT, R18, 0xf, PT ;  /* 0x0000000f1200780c */ /* 0x000fe20003f04270 */
[----:B------:R1:W-:Y:S04]  /*26d0*/  STS [R17+-0x140], R3 ;  /* 0xfffec00311007388 */ /* 0x0003e80000000800 */
[----:B------:R1:W-:Y:S08]  /*26e0*/  STS [R17+-0xc0], R2 ;  /* 0xffff400211007388 */ /* 0x0003f00000000800 */
[----:B------:R1:W-:Y:S02]  /*26f0*/  @!P0 STS [R17+-0x40], R0 ;  /* 0xffffc00011008388 */ /* 0x0003e40000000800 */
.L_x_2389:
[----:B------:R-:W-:Y:S05]  /*2700*/  BSYNC B0 ;  /* 0x0000000000007941 */ /* 0x000fea0003800000 */
.L_x_2388:
[----:B------:R-:W-:Y:S06]  /*2710*/  BAR.SYNC.DEFER_BLOCKING 0x0 ;  /* 0x0000000000007b1d */ /* 0x000fec0000010000 */
[----:B------:R-:W-:Y:S04]  /*2720*/  BSSY B0, `(.L_x_2390) ;  /* 0x0000009000007945 */ /* 0x000fe80003800000 */
[----:B------:R-:W-:Y:S05]  /*2730*/  @P1 BRA `(.L_x_2391) ;  /* 0x00000000001c1947 */ /* 0x000fea0003800000 */
[----:B------:R-:W-:Y:S01]  /*2740*/  ISETP.GT.AND P0, PT, R18, 0xf, PT ;  /* 0x0000000f1200780c */ /* 0x000fe20003f04270 */
[----:B------:R-:W1:Y:S04]  /*2750*/  LDS R8, [R17] ;  /* 0x0000000011087984 */ /* 0x000e680000000800 */
[----:B------:R-:W2:Y:S08]  /*2760*/  LDS R5, [R17+0x80] ;  /* 0x0000800011057984 */ /* 0x000eb00000000800 */
[----:B------:R-:W3:Y:S01]  /*2770*/  @!P0 LDS R7, [R17+0x100] ;  /* 0x0001000011078984 */ /* 0x000ee20000000800 */
[----:B-1----:R-:W-:Y:S01]  /*2780*/  FADD.FTZ R3, R3, R8 ;  /* 0x0000000803037221 */ /* 0x002fe20000010000 */
[----:B--2---:R-:W-:Y:S01]  /*2790*/  FADD.FTZ R2, R2, R5 ;  /* 0x0000000502027221 */ /* 0x004fe20000010000 */
[----:B---3--:R-:W-:-:S07]  /*27a0*/  @!P0 FADD.FTZ R0, R0, R7 ;  /* 0x0000000700008221 */ /* 0x008fce0000010000 */
.L_x_2391:
[----:B------:R-:W-:Y:S05]  /*27b0*/  BSYNC B0 ;  /* 0x0000000000007941 */ /* 0x000fea0003800000 */
.L_x_2390:
[----:B------:R-:W-:Y:S06]  /*27c0*/  BAR.SYNC.DEFER_BLOCKING 0x0 ;  /* 0x0000000000007b1d */ /* 0x000fec0000010000 */
[----:B------:R-:W-:Y:S05]  /*27d0*/  @P3 EXIT ;  /* 0x000000000000394d */ /* 0x000fea0003800000 */
[----:B------:R-:W-:Y:S01]  /*27e0*/  IMAD R4, R4, UR39, RZ ;  /* 0x0000002704047c24 */ /* 0x000fe2000f8e02ff */
[----:B------:R-:W-:Y:S01]  /*27f0*/  ULDC.64 UR4, c[0x0][0x220] ;  /* 0x0000880000047ab9 */ /* 0x000fe20000000a00 */
[----:B------:R-:W-:Y:S02]  /*2800*/  IMAD R5, R16, UR38, RZ ;  /* 0x0000002610057c24 */ /* 0x000fe4000f8e02ff */
[----:B------:R-:W-:Y:S02]  /*2810*/  IMAD R4, R4, UR38, RZ ;  /* 0x0000002604047c24 */ /* 0x000fe4000f8e02ff */
[----:B------:R-:W-:Y:S01]  /*2820*/  IMAD R6, R6, 0x50, RZ ;  /* 0x0000005006067824 */ /* 0x000fe200078e02ff */
[----:B------:R-:W-:Y:S01]  /*2830*/  SHF.R.S32.HI R8, RZ, 0x1f, R5 ;  /* 0x0000001fff087819 */ /* 0x000fe20000011405 */
[----:B------:R-:W-:-:S03]  /*2840*/  IMAD R4, R4, 0x50, RZ ;  /* 0x0000005004047824 */ /* 0x000fc600078e02ff */
[--C-:B------:R-:W-:Y:S02]  /*2850*/  SHF.R.S32.HI R7, RZ, 0x1f, R6.reuse ;  /* 0x0000001fff077819 */ /* 0x100fe40000011406 */
[----:B------:R-:W-:Y:S02]  /*2860*/  IADD3 R9, P0, P1, R4, R5, R6 ;  /* 0x0000000504097210 */ /* 0x000fe4000791e006 */
[----:B------:R-:W-:Y:S02]  /*2870*/  SHF.R.S32.HI R5, RZ, 0x1f, R4 ;  /* 0x0000001fff057819 */ /* 0x000fe40000011404 */
[C---:B------:R-:W-:Y:S02]  /*2880*/  IADD3 R4, R18.reuse, 0x20, RZ ;  /* 0x0000002012047810 */ /* 0x040fe40007ffe0ff */
[----:B------:R-:W-:Y:S02]  /*2890*/  IADD3.X R11, R5, R8, R7, P0, P1 ;  /* 0x00000008050b7210 */ /* 0x000fe400007e2407 */
[----:B------:R-:W-:-:S02]  /*28a0*/  IADD3 R7, P0, R18, R9, RZ ;  /* 0x0000000912077210 */ /* 0x000fc40007f1e0ff */
[----:B------:R-:W-:Y:S02]  /*28b0*/  F2FP.BF16.F32.PACK_AB R6, R2, R3 ;  /* 0x000000030206723e */ /* 0x000fe400000010ff */
[----:B------:R-:W-:Y:S02]  /*28c0*/  LEA.HI.X.SX32 R10, R18, R11, 0x1, P0 ;  /* 0x0000000b120a7211 */ /* 0x000fe400000f0eff */
[C---:B-1----:R-:W-:Y:S02]  /*28d0*/  LEA R2, P0, R7.reuse, UR4, 0x1 ;  /* 0x0000000407027c11 */ /* 0x042fe4000f8008ff */
[----:B------:R-:W-:Y:S02]  /*28e0*/  IADD3 R5, P1, R4, R9, RZ ;  /* 0x0000000904057210 */ /* 0x000fe40007f3e0ff */
[----:B------:R-:W-:Y:S02]  /*28f0*/  LEA.HI.X R3, R7, UR5, R10, 0x1, P0 ;  /* 0x0000000507037c11 */ /* 0x000fe400080f0c0a */
[----:B------:R-:W-:-:S02]  /*2900*/  ISETP.GT.AND P0, PT, R18, 0xf, PT ;  /* 0x0000000f1200780c */ /* 0x000fc40003f04270 */
[----:B------:R-:W-:Y:S01]  /*2910*/  LEA.HI.X.SX32 R8, R4, R11, 0x1, P1 ;  /* 0x0000000b04087211 */ /* 0x000fe200008f0eff */
[----:B------:R1:W-:Y:S01]  /*2920*/  STG.E.U16 desc[UR36][R2.64], R6 ;  /* 0x0000000602007986 */ /* 0x0003e2000c101524 */
[C---:B------:R-:W-:Y:S02]  /*2930*/  LEA R4, P1, R5.reuse, UR4, 0x1 ;  /* 0x0000000405047c11 */ /* 0x040fe4000f8208ff */
[----:B------:R-:W-:Y:S02]  /*2940*/  PRMT R7, R6, 0x7632, R7 ;  /* 0x0000763206077816 */ /* 0x000fe40000000007 */
[----:B------:R-:W-:-:S05]  /*2950*/  LEA.HI.X R5, R5, UR5, R8, 0x1, P1 ;  /* 0x0000000505057c11 */ /* 0x000fca00088f0c08 */
[----:B------:R1:W-:Y:S01]  /*2960*/  STG.E.U16 desc[UR36][R4.64], R7 ;  /* 0x0000000704007986 */ /* 0x0003e2000c101524 */
[----:B------:R-:W-:Y:S05]  /*2970*/  @P0 EXIT ;  /* 0x000000000000094d */ /* 0x000fea0003800000 */
[----:B------:R-:W-:Y:S01]  /*2980*/  VIADD R18, R18, 0x40 ;  /* 0x0000004012127836 */ /* 0x000fe20000000000 */
[----:B------:R-:W-:-:S04]  /*2990*/  F2FP.BF16.F32.PACK_AB R0, RZ, R0 ;  /* 0x00000000ff00723e */ /* 0x000fc800000010ff */
[----:B-1----:R-:W-:-:S04]  /*29a0*/  IADD3 R3, P0, R18, R9, RZ ;  /* 0x0000000912037210 */ /* 0x002fc80007f1e0ff */
[----:B------:R-:W-:Y:S02]  /*29b0*/  LEA.HI.X.SX32 R18, R18, R11, 0x1, P0 ;  /* 0x0000000b12127211 */ /* 0x000fe400000f0eff */
[----:B------:R-:W-:-:S04]  /*29c0*/  LEA R2, P0, R3, UR4, 0x1 ;  /* 0x0000000403027c11 */ /* 0x000fc8000f8008ff */
[----:B------:R-:W-:-:S05]  /*29d0*/  LEA.HI.X R3, R3, UR5, R18, 0x1, P0 ;  /* 0x0000000503037c11 */ /* 0x000fca00080f0c12 */
[----:B------:R-:W-:Y:S01]  /*29e0*/  STG.E.U16 desc[UR36][R2.64], R0 ;  /* 0x0000000002007986 */ /* 0x000fe2000c101524 */
[----:B------:R-:W-:Y:S05]  /*29f0*/  EXIT ;  /* 0x000000000000794d */ /* 0x000fea0003800000 */
.L_x_2360:
        /* <DEDUP_REMOVED lines=16> */
.L_x_2392:
[----:B------:R-:W-:Y:S05]  /*2b00*/  EXIT ;  /* 0x000000000000794d */ /* 0x000fea0003800000 */
.L_x_2361:
[----:B------:R-:W-:Y:S01]  /*2b10*/  HFMA2.MMA R11, -RZ, RZ, 0, 1.847743988037109375e-06 ;  /* 0x0000001fff0b7435 */ /* 0x000fe200000001ff */
[----:B------:R-:W-:Y:S01]  /*2b20*/  IMAD.MOV.U32 R12, RZ, RZ, 0x10 ;  /* 0x00000010ff0c7424 */ /* 0x000fe200078e00ff */
[----:B------:R-:W-:Y:S01]  /*2b30*/  MOV R2, 0xff7fffff ;  /* 0xff7fffff00027802 */ /* 0x000fe20000000f00 */
[----:B------:R-:W-:-:S08]  /*2b40*/  IMAD.MOV.U32 R15, RZ, RZ, -0x1 ;  /* 0xffffffffff0f7424 */ /* 0x000fd000078e00ff */
[----:B------:R-:W-:Y:S05]  /*2b50*/  WARPSYNC.COLLECTIVE R15, `(.L_x_2393) ;  /* 0x000000000f087348 */ /* 0x000fea0003c00000 */
[----:B------:R0:W1:Y:S02]  /*2b60*/  SHFL.BFLY P6, R14, R13, R12, R11 ;  /* 0x0c00000c0d0e7389 */ /* 0x00006400000c000b */
[----:B01----:R-:W-:Y:S01]  /*2b70*/  ENDCOLLECTIVE ;  /* 0x000000000000791b */ /* 0x003fe20003800000 */
.L_x_2393:
[----:B------:R-:W-:Y:S01]  /*2b80*/  HFMA2.MMA R12, -RZ, RZ, 0, 4.76837158203125e-07 ;  /* 0x00000008ff0c7435 */ /* 0x000fe200000001ff */
[----:B------:R-:W-:-:S04]  /*2b90*/  FMNMX.FTZ R0, R14, -3.40282346638528859812e+38, !PT ;  /* 0xff7fffff0e007809 */ /* 0x000fc80007810000 */
[----:B------:R-:W-:-:S07]  /*2ba0*/  MOV R13, R0 ;  /* 0x00000000000d7202 */ /* 0x000fce0000000f00 */
[----:B------:R-:W-:Y:S05]  /*2bb0*/  WARPSYNC.COLLECTIVE R15, `(.L_x_2394) ;  /* 0x000000000f087348 */ /* 0x000fea0003c00000 */
[----:B------:R0:W1:Y:S02]  /*2bc0*/  SHFL.BFLY P6, R14, R13, R12, R11 ;  /* 0x0c00000c0d0e7389 */ /* 0x00006400000c000b */
[----:B01----:R-:W-:Y:S01]  /*2bd0*/  ENDCOLLECTIVE ;  /* 0x000000000000791b */ /* 0x003fe20003800000 */
.L_x_2394:
[----:B------:R-:W-:Y:S02]  /*2be0*/  MOV R12, 0x4 ;  /* 0x00000004000c7802 */ /* 0x000fe40000000f00 */
[----:B------:R-:W-:-:S05]  /*2bf0*/  FMNMX.FTZ R3, R0, R14, !PT ;  /* 0x0000000e00037209 */ /* 0x000fca0007810000 */
[----:B------:R-:W-:-:S07]  /*2c00*/  IMAD.MOV.U32 R13, RZ, RZ, R3 ;  /* 0x000000ffff0d7224 */ /* 0x000fce00078e0003 */
[----:B------:R-:W-:Y:S05]  /*2c10*/  WARPSYNC.COLLECTIVE R15, `(.L_x_2395) ;  /* 0x000000000f087348 */ /* 0x000fea0003c00000 */
[----:B------:R0:W1:Y:S02]  /*2c20*/  SHFL.BFLY P6, R14, R13, R12, R11 ;  /* 0x0c00000c0d0e7389 */ /* 0x00006400000c000b */
[----:B01----:R-:W-:Y:S01]  /*2c30*/  ENDCOLLECTIVE ;  /* 0x000000000000791b */ /* 0x003fe20003800000 */
.L_x_2395:
[----:B------:R-:W-:Y:S05]  /*2c40*/  BRA `(.L_x_2396) ;  /* 0xffffffd800cc7947 */ /* 0x000fea000383ffff */
.L_x_2397:
        /* <DEDUP_REMOVED lines=11> */
.L_x_29611:


//--------------------- .text._ZN4vllm25paged_attention_v2_kernelI13__nv_bfloat16hLi64ELi8ELi128ELNS_18Fp8KVCacheDataTypeE2ELb0ELi512EEEvPfS3_PT_PKS4_PKT0_SA_ifPKiSC_iPKfiiiSE_SE_iiiii --------------------------
	.section	.text._ZN4vllm25paged_attention_v2_kernelI13__nv_bfloat16hLi64ELi8ELi128ELNS_18Fp8KVCacheDataTypeE2ELb0ELi512EEEvPfS3_PT_PKS4_PKT0_SA_ifPKiSC_iPKfiiiSE_SE_iiiii,"ax",@progbits
	.align	128
        .global         _ZN4vllm25paged_attention_v2_kernelI13__nv_bfloat16hLi64ELi8ELi128ELNS_18Fp8KVCacheDataTypeE2ELb0ELi512EEEvPfS3_PT_PKS4_PKT0_SA_ifPKiSC_iPKfiiiSE_SE_iiiii
        .type           _ZN4vllm25paged_attention_v2_kernelI13__nv_bfloat16hLi64ELi8ELi128ELNS_18Fp8KVCacheDataTypeE2ELb0ELi512EEEvPfS3_PT_PKS4_PKT0_SA_ifPKiSC_iPKfiiiSE_SE_iiiii,@function
        .size           _ZN4vllm25paged_attention_v2_kernelI13__nv_bfloat16hLi64ELi8ELi128ELNS_18Fp8KVCacheDataTypeE2ELb0ELi512EEEvPfS3_PT_PKS4_PKT0_SA_ifPKiSC_iPKfiiiSE_SE_iiiii,(.L_x_29612 - _ZN4vllm25paged_attention_v2_kernelI13__nv_bfloat16hLi64ELi8ELi128ELNS_18Fp8KVCacheDataTypeE2ELb0ELi512EEEvPfS3_PT_PKS4_PKT0_SA_ifPKiSC_iPKfiiiSE_SE_iiiii)
        .other          _ZN4vllm25paged_attention_v2_kernelI13__nv_bfloat16hLi64ELi8ELi128ELNS_18Fp8KVCacheDataTypeE2ELb0ELi512EEEvPfS3_PT_PKS4_PKT0_SA_ifPKiSC_iPKfiiiSE_SE_iiiii,@"STO_CUDA_ENTRY STV_DEFAULT"
_ZN4vllm25paged_attention_v2_kernelI13__nv_bfloat16hLi64ELi8ELi128ELNS_18Fp8KVCacheDataTypeE2ELb0ELi512EEEvPfS3_PT_PKS4_PKT0_SA_ifPKiSC_iPKfiiiSE_SE_iiiii:
.text._ZN4vllm25paged_attention_v2_kernelI13__nv_bfloat16hLi64ELi8ELi128ELNS_18Fp8KVCacheDataTypeE2ELb0ELi512EEEvPfS3_PT_PKS4_PKT0_SA_ifPKiSC_iPKfiiiSE_SE_iiiii:
        /* <DEDUP_REMOVED lines=21> */
[----:B------:R-:W-:-:S05]  /*0150*/  IMAD.IADD R3, R11, 0x1, -R10 ;  /* 0x000000010b037824 */ /* 0x000fca00078e0a0a */
        /* <DEDUP_REMOVED lines=38> */
[----:B------:R-:W-:-:S04]  /*03c0*/  LEA R23, R15, UR4, 0x5 ;  /* 0x000000040f177c11 */ /* 0x000fc8000f8e28ff */
[----:B------:R-:W-:-:S07]  /*03d0*/  LEA R23, R0, R23, 0x2 ;  /* 0x0000001700177211 */ /* 0x000fce00078e10ff */
.L_x_2402:
[----:B------:R0:W2:Y:S01]  /*03e0*/  LDG.E.CONSTANT R22, desc[UR36][R2.64] ;  /* 0x0000002402167981 */ /* 0x0000a2000c1e9900 */
[----:B------:R-:W-:Y:S01]  /*03f0*/  VIADD R20, R20, 0xffffffff ;  /* 0xffffffff14147836 */ /* 0x000fe20000000000 */
[----:B------:R-:W-:-:S04]  /*0400*/  IADD3 R0, R0, 0x20, RZ ;  /* 0x0000002000007810 */ /* 0x000fc80007ffe0ff */
[----:B------:R-:W-:Y:S02]  /*0410*/  ISETP.NE.AND P2, PT, R20, RZ, PT ;  /* 0x000000ff1400720c */ /* 0x000fe40003f45270 */
[----:B0-----:R-:W-:-:S05]  /*0420*/  IADD3 R2, P3, R2, 0x200, RZ ;  /* 0x0000020002027810 */ /* 0x001fca0007f7e0ff */
[----:B------:R-:W-:Y:S01]  /*0430*/  IMAD.X R3, RZ, RZ, R3, P3 ;  /* 0x000000ffff037224 */ /* 0x000fe200018e0603 */
[----:B--2---:R0:W-:Y:S02]  /*0440*/  STS [R23], R22 ;  /* 0x0000001617007388 */ /* 0x0041e40000000800 */
[----:B0-----:R-:W-:-:S03]  /*0450*/  IADD3 R23, R23, 0x80, RZ ;  /* 0x0000008017177810 */ /* 0x001fc60007ffe0ff */
[----:B------:R-:W-:Y:S05]  /*0460*/  @P2 BRA `(.L_x_2402) ;  /* 0xfffffffc00dc2947 */ /* 0x000fea000383ffff */
.L_x_2401:
[----:B------:R-:W-:Y:S05]  /*0470*/  BSYNC B1 ;  /* 0x0000000000017941 */ /* 0x000fea0003800000 */
.L_x_2400:
        /* <DEDUP_REMOVED lines=15> */
.L_x_2403:
        /* <DEDUP_REMOVED lines=17> */
.L_x_2399:
[----:B------:R-:W-:Y:S05]  /*0680*/  BSYNC B0 ;  /* 0x0000000000007941 */ /* 0x000fea0003800000 */
.L_x_2398:
        /* <DEDUP_REMOVED lines=13> */
.L_x_2432:
        /* <DEDUP_REMOVED lines=48> */
.L_x_2410:
        /* <DEDUP_REMOVED lines=11> */
.L_x_2409:
[----:B------:R-:W-:Y:S05]  /*0b10*/  BSYNC B1 ;  /* 0x0000000000017941 */ /* 0x000fea0003800000 */
.L_x_2408:
        /* <DEDUP_REMOVED lines=14> */
.L_x_2413:
        /* <DEDUP_REMOVED lines=100> */
.L_x_2412:
[----:B------:R-:W-:Y:S05]  /*1240*/  BSYNC B1 ;  /* 0x0000000000017941 */ /* 0x000fea0003800000 */
.L_x_2411:
        /* <DEDUP_REMOVED lines=55> */
.L_x_2415:
[----:B------:R-:W-:Y:S05]  /*15c0*/  BSYNC B1 ;  /* 0x0000000000017941 */ /* 0x000fea0003800000 */
.L_x_2414:
        /* <DEDUP_REMOVED lines=26> */
.L_x_2407:
[----:B------:R-:W-:Y:S05]  /*1770*/  BSYNC B0 ;  /* 0x0000000000007941 */ /* 0x000fea0003800000 */
.L_x_2406:
        /* <DEDUP_REMOVED lines=37> */
[----:B------:R-:W-:Y:S02]  /*19d0*/  LOP3.LUT R5, RZ, R5, RZ, 0x33, !PT ;  /* 0x00000005ff057212 */ /* 0x000fe400078e33ff */
        /* <DEDUP_REMOVED lines=18> */
.L_x_2420:
        /* <DEDUP_REMOVED lines=8> */
.L_x_2419:
[----:B------:R-:W-:Y:S05]  /*1b80*/  BSYNC B1 ;  /* 0x0000000000017941 */ /* 0x000fea0003800000 */
.L_x_2418:
        /* <DEDUP_REMOVED lines=14> */
.L_x_2423:
        /* <DEDUP_REMOVED lines=52> */
.L_x_2422:
[----:B------:R-:W-:Y:S05]  /*1fb0*/  BSYNC B1 ;  /* 0x0000000000017941 */ /* 0x000fea0003800000 */
.L_x_2421:
        /* <DEDUP_REMOVED lines=31> */
.L_x_2425:
[----:B------:R-:W-:Y:S05]  /*21b0*/  BSYNC B1 ;  /* 0x0000000000017941 */ /* 0x000fea0003800000 */
.L_x_2424:
        /* <DEDUP_REMOVED lines=14> */
.L_x_2417:
[----:B------:R-:W-:Y:S05]  /*22a0*/  BSYNC B0 ;  /* 0x0000000000007941 */ /* 0x000fea0003800000 */
.L_x_2416:
        /* <DEDUP_REMOVED lines=22> */
.L_x_2427:
[----:B------:R-:W-:Y:S05]  /*2410*/  BSYNC B0 ;  /* 0x0000000000007941 */ /* 0x000fea0003800000 */
.L_x_2426:
[----:B------:R-:W4:Y:S08]  /*2420*/  S2UR UR5, SR_CgaCtaId ;  /* 0x00000000000579c3 */ /* 0x000f300000008800 */
[----:B------:R-:W-:Y:S01]  /*2430*/  BAR.SYNC.DEFER_BLOCKING 0x0 ;  /* 0x0000000000007b1d */ /* 0x000fe20000010000 */
[----:B0--3--:R-:W-:Y:S01]  /*2440*/  LOP3.LUT R0, R7, 0xffffffc0, RZ, 0xc0, !PT ;  /* 0xffffffc007007812 */ /* 0x009fe200078ec0ff */
[----:B------:R-:W-:Y:S01]  /*2450*/  IMAD R19, R19, 0x40, R16 ;  /* 0x0000004013137824 */ /* 0x000fe200078e0210 */
[C---:B------:R-:W-:Y:S01]  /*2460*/  ISETP.GT.AND P2, PT, R7.reuse, 0x3f, PT ;  /* 0x0000003f0700780c */ /* 0x040fe20003f44270 */
[----:B-12---:R-:W-:Y:S01]  /*2470*/  IMAD.MOV.U32 R3, RZ, RZ, RZ ;  /* 0x000000ffff037224 */ /* 0x006fe200078e00ff */
[----:B------:R-:W-:Y:S01]  /*2480*/  ISETP.NE.AND P0, PT, R0, 0x40, PT ;  /* 0x000000400000780c */ /* 0x000fe20003f05270 */
[----:B------:R-:W-:Y:S01]  /*2490*/  UMOV UR4, 0x400 ;  /* 0x0000040000047882 */ /* 0x000fe20000000000 */
[C---:B------:R-:W-:Y:S01]  /*24a0*/  LOP3.LUT R0, R7.reuse, 0xffffffe0, RZ, 0xc0, !PT ;  /* 0xffffffe007007812 */ /* 0x040fe200078ec0ff */
[----:B------:R-:W-:Y:S01]  /*24b0*/  UIADD3 UR4, UR4, 0xa0, URZ ;  /* 0x000000a004047890 */ /* 0x000fe2000fffe03f */
[----:B------:R-:W-:-:S03]  /*24c0*/  IADD3 R7, R7, 0x1f, RZ ;  /* 0x0000001f07077810 */ /* 0x000fc60007ffe0ff */
[----:B----4-:R-:W-:-:S06]  /*24d0*/  ULEA UR4, UR5, UR4, 0x18 ;  /* 0x0000000405047291 */ /* 0x010fcc000f8ec03f */
[----:B------:R-:W-:-:S05]  /*24e0*/  LEA R19, R19, UR4, 0x2 ;  /* 0x0000000413137c11 */ /* 0x000fca000f8e10ff */
[----:B------:R-:W-:Y:S04]  /*24f0*/  @!P0 STS [R19+-0x200], RZ ;  /* 0xfffe00ff13008388 */ /* 0x000fe80000000800 */
[----:B------:R-:W-:Y:S01]  /*2500*/  @!P0 STS [R19+-0x180], RZ ;  /* 0xfffe80ff13008388 */ /* 0x000fe20000000800 */
[----:B------:R-:W-:Y:S01]  /*2510*/  BAR.SYNC.DEFER_BLOCKING 0x0 ;  /* 0x0000000000007b1d */ /* 0x000fe20000010000 */
[----:B------:R-:W-:Y:S01]  /*2520*/  ISETP.NE.AND P0, PT, R0, 0x20, PT ;  /* 0x000000200000780c */ /* 0x000fe20003f05270 */
[----:B------:R-:W-:-:S04]  /*2530*/  HFMA2.MMA R0, -RZ, RZ, 0, 0 ;  /* 0x00000000ff007435 */ /* 0x000fc800000001ff */
[----:B------:R-:W0:Y:S04]  /*2540*/  @!P2 LDS R2, [R19] ;  /* 0x000000001302a984 */ /* 0x000e280000000800 */
[----:B------:R-:W1:Y:S01]  /*2550*/  @!P2 LDS R5, [R19+0x80] ;  /* 0x000080001305a984 */ /* 0x000e620000000800 */
[----:B0-----:R-:W-:Y:S01]  /*2560*/  @!P2 FADD.FTZ R0, RZ, R2 ;  /* 0x00000002ff00a221 */ /* 0x001fe20000010000 */
[----:B------:R-:W-:Y:S01]  /*2570*/  BAR.SYNC.DEFER_BLOCKING 0x0 ;  /* 0x0000000000007b1d */ /* 0x000fe20000010000 */
[----:B-1----:R-:W-:-:S05]  /*2580*/  @!P2 FADD.FTZ R3, RZ, R5 ;  /* 0x00000005ff03a221 */ /* 0x002fca0000010000 */
[----:B------:R0:W-:Y:S04]  /*2590*/  @!P0 STS [R19+-0x100], R0 ;  /* 0xffff000013008388 */ /* 0x0001e80000000800 */
[----:B------:R0:W-:Y:S01]  /*25a0*/  @!P0 STS [R19+-0x80], R3 ;  /* 0xffff800313008388 */ /* 0x0001e20000000800 */
[----:B------:R-:W-:Y:S01]  /*25b0*/  BAR.SYNC.DEFER_BLOCKING 0x0 ;  /* 0x0000000000007b1d */ /* 0x000fe20000010000 */
[----:B------:R-:W-:-:S05]  /*25c0*/  ISETP.GT.U32.AND P0, PT, R7, 0x3e, PT ;  /* 0x0000003e0700780c */ /* 0x000fca0003f04070 */
[----:B------:R0:W1:Y:S04]  /*25d0*/  @!P1 LDS R5, [R19] ;  /* 0x0000000013059984 */ /* 0x0000680000000800 */
[----:B------:R0:W2:Y:S01]  /*25e0*/  @!P1 LDS R2, [R19+0x80] ;  /* 0x0000800013029984 */ /* 0x0000a20000000800 */
[----:B------:R-:W-:Y:S06]  /*25f0*/  BAR.SYNC.DEFER_BLOCKING 0x0 ;  /* 0x0000000000007b1d */ /* 0x000fec0000010000 */
[----:B------:R-:W-:Y:S05]  /*2600*/  @P0 EXIT ;  /* 0x000000000000094d */ /* 0x000fea0003800000 */
[----:B------:R-:W-:Y:S01]  /*2610*/  IMAD R4, R4, UR39, RZ ;  /* 0x0000002704047c24 */ /* 0x000fe2000f8e02ff */
[----:B------:R-:W-:Y:S01]  /*2620*/  SHF.R.S32.HI R8, RZ, 0x1f, R10 ;  /* 0x0000001fff087819 */ /* 0x000fe2000001140a */
[----:B------:R-:W-:Y:S02]  /*2630*/  IMAD R9, R9, UR38, RZ ;  /* 0x0000002609097c24 */ /* 0x000fe4000f8e02ff */
[----:B01----:R-:W-:Y:S01]  /*2640*/  @!P1 FADD.FTZ R0, R0, R5 ;  /* 0x0000000500009221 */ /* 0x003fe20000010000 */
[----:B------:R-:W-:Y:S02]  /*2650*/  IMAD R7, R4, UR38, RZ ;  /* 0x0000002604077c24 */ /* 0x000fe4000f8e02ff */
[----:B--2---:R-:W-:Y:S01]  /*2660*/  @!P1 FADD.FTZ R3, R3, R2 ;  /* 0x0000000203039221 */ /* 0x004fe20000010000 */
[----:B------:R-:W-:Y:S01]  /*2670*/  IMAD.SHL.U32 R4, R9, 0x40, RZ ;  /* 0x0000004009047824 */ /* 0x000fe200078e00ff */
[----:B------:R-:W-:Y:S01]  /*2680*/  ULDC.64 UR4, c[0x0][0x220] ;  /* 0x0000880000047ab9 */ /* 0x000fe20000000a00 */
[----:B------:R-:W-:-:S03]  /*2690*/  SHF.L.U32 R7, R7, 0x6, RZ ;  /* 0x0000000607077819 */ /* 0x000fc600000006ff */
[----:B------:R-:W-:Y:S02]  /*26a0*/  SHF.R.S32.HI R6, RZ, 0x1f, R4 ;  /* 0x0000001fff067819 */ /* 0x000fe40000011404 */
[----:B------:R-:W-:Y:S01]  /*26b0*/  IADD3 R9, P0, P2, R7, R4, R10 ;  /* 0x0000000407097210 */ /* 0x000fe20007a1e00a */
[C---:B------:R-:W-:Y:S01]  /*26c0*/  VIADD R4, R16.reuse, 0x20 ;  /* 0x0000002010047836 */ /* 0x040fe20000000000 */
[----:B------:R-:W-:Y:S02]  /*26d0*/  SHF.R.S32.HI R7, RZ, 0x1f, R7 ;  /* 0x0000001fff077819 */ /* 0x000fe40000011407 */
[----:B------:R-:W-:Y:S02]  /*26e0*/  F2FP.BF16.F32.PACK_AB R0, R3, R0 ;  /* 0x000000000300723e */ /* 0x000fe400000010ff */
[----:B------:R-:W-:Y:S02]  /*26f0*/  IADD3.X R11, R7, R6, R8, P0, P2 ;  /* 0x00000006070b7210 */ /* 0x000fe400007e4408 */
[----:B------:R-:W-:-:S02]  /*2700*/  IADD3 R7, P0, R16, R9, RZ ;  /* 0x0000000910077210 */ /* 0x000fc40007f1e0ff */
[----:B------:R-:W-:Y:S02]  /*2710*/  IADD3 R5, P2, R4, R9, RZ ;  /* 0x0000000904057210 */ /* 0x000fe40007f5e0ff */
[-C--:B------:R-:W-:Y:S02]  /*2720*/  LEA.HI.X.SX32 R16, R16, R11.reuse, 0x1, P0 ;  /* 0x0000000b10107211 */ /* 0x080fe400000f0eff */
[----:B------:R-:W-:Y:S02]  /*2730*/  LEA.HI.X.SX32 R6, R4, R11, 0x1, P2 ;  /* 0x0000000b04067211 */ /* 0x000fe400010f0eff */
[----:B------:R-:W-:Y:S02]  /*2740*/  LEA R2, P0, R7, UR4, 0x1 ;  /* 0x0000000407027c11 */ /* 0x000fe4000f8008ff */
[----:B------:R-:W-:Y:S02]  /*2750*/  LEA R4, P1, R5, UR4, 0x1 ;  /* 0x0000000405047c11 */ /* 0x000fe4000f8208ff */
[----:B------:R-:W-:-:S02]  /*2760*/  LEA.HI.X R3, R7, UR5, R16, 0x1, P0 ;  /* 0x0000000507037c11 */ /* 0x000fc400080f0c10 */
[--C-:B------:R-:W-:Y:S02]  /*2770*/  LEA.HI.X R5, R5, UR5, R6.reuse, 0x1, P1 ;  /* 0x0000000505057c11 */ /* 0x100fe400088f0c06 */
[----:B------:R-:W-:Y:S01]  /*2780*/  PRMT R6, R0, 0x7632, R6 ;  /* 0x0000763200067816 */ /* 0x000fe20000000006 */
[----:B------:R-:W-:Y:S04]  /*2790*/  STG.E.U16 desc[UR36][R2.64], R0 ;  /* 0x0000000002007986 */ /* 0x000fe8000c101524 */
[----:B------:R-:W-:Y:S01]  /*27a0*/  STG.E.U16 desc[UR36][R4.64], R6 ;  /* 0x0000000604007986 */ /* 0x000fe2000c101524 */
[----:B------:R-:W-:Y:S05]  /*27b0*/  EXIT ;  /* 0x000000000000794d */ /* 0x000fea0003800000 */
.L_x_2404:
        /* <DEDUP_REMOVED lines=16> */
.L_x_2428:
[----:B------:R-:W-:Y:S05]  /*28c0*/  EXIT ;  /* 0x000000000000794d */ /* 0x000fea0003800000 */
.L_x_2405:
[----:B------:R-:W-:Y:S01]  /*28d0*/  HFMA2.MMA R12, -RZ, RZ, 0, 9.5367431640625e-07 ;  /* 0x00000010ff0c7435 */ /* 0x000fe200000001ff */
[----:B------:R-:W-:Y:S01]  /*28e0*/  MOV R11, 0x1f ;  /* 0x0000001f000b7802 */ /* 0x000fe20000000f00 */
[----:B------:R-:W-:Y:S01]  /*28f0*/  IMAD.MOV.U32 R15, RZ, RZ, -0x1 ;  /* 0xffffffffff0f7424 */ /* 0x000fe200078e00ff */
[----:B------:R-:W-:-:S08]  /*2900*/  MOV R2, 0xff7fffff ;  /* 0xff7fffff00027802 */ /* 0x000fd00000000f00 */
[----:B------:R-:W-:Y:S05]  /*2910*/  WARPSYNC.COLLECTIVE R15, `(.L_x_2429) ;  /* 0x000000000f087348 */ /* 0x000fea0003c00000 */
[----:B------:R0:W1:Y:S02]  /*2920*/  SHFL.BFLY P6, R14, R13, R12, R11 ;  /* 0x0c00000c0d0e7389 */ /* 0x00006400000c000b */
[----:B01----:R-:W-:Y:S01]  /*2930*/  ENDCOLLECTIVE ;  /* 0x000000000000791b */ /* 0x003fe20003800000 */
.L_x_2429:
[----:B------:R-:W-:Y:S01]  /*2940*/  HFMA2.MMA R12, -RZ, RZ, 0, 4.76837158203125e-07 ;  /* 0x00000008ff0c7435 */ /* 0x000fe200000001ff */
[----:B------:R-:W-:-:S04]  /*2950*/  FMNMX.FTZ R0, R14, -3.40282346638528859812e+38, !PT ;  /* 0xff7fffff0e007809 */ /* 0x000fc80007810000 */
[----:B------:R-:W-:-:S07]  /*2960*/  MOV R13, R0 ;  /* 0x00000000000d7202 */ /* 0x000fce0000000f00 */
[----:B------:R-:W-:Y:S05]  /*2970*/  WARPSYNC.COLLECTIVE R15, `(.L_x_2430) ;  /* 0x000000000f087348 */ /* 0x000fea0003c00000 */
[----:B------:R0:W1:Y:S02]  /*2980*/  SHFL.BFLY P6, R14, R13, R12, R11 ;  /* 0x0c00000c0d0e7389 */ /* 0x00006400000c000b */
[----:B01----:R-:W-:Y:S01]  /*2990*/  ENDCOLLECTIVE ;  /* 0x000000000000791b */ /* 0x003fe20003800000 */
.L_x_2430:
[----:B------:R-:W-:Y:S02]  /*29a0*/  MOV R12, 0x4 ;  /* 0x00000004000c7802 */ /* 0x000fe40000000f00 */
[----:B------:R-:W-:-:S05]  /*29b0*/  FMNMX.FTZ R3, R0, R14, !PT ;  /* 0x0000000e00037209 */ /* 0x000fca0007810000 */
[----:B------:R-:W-:-:S07]  /*29c0*/  IMAD.MOV.U32 R13, RZ, RZ, R3 ;  /* 0x000000ffff0d7224 */ /* 0x000fce00078e0003 */
[----:B------:R-:W-:Y:S05]  /*29d0*/  WARPSYNC.COLLECTIVE R15, `(.L_x_2431) ;  /* 0x000000000f087348 */ /* 0x000fea0003c00000 */
[----:B------:R0:W1:Y:S02]  /*29e0*/  SHFL.BFLY P6, R14, R13, R12, R11 ;  /* 0x0c00000c0d0e7389 */ /* 0x00006400000c000b */
[----:B01----:R-:W-:Y:S01]  /*29f0*/  ENDCOLLECTIVE ;  /* 0x000000000000791b */ /* 0x003fe20003800000 */
.L_x_2431:
[----:B------:R-:W-:Y:S05]  /*2a00*/  BRA `(.L_x_2432) ;  /* 0xffffffdc00547947 */ /* 0x000fea000383ffff */
.L_x_2433:
        /* <DEDUP_REMOVED lines=15> */
.L_x_29612:


//--------------------- .text._ZN4vllm25paged_attention_v2_kernelI13__nv_bfloat16hLi32ELi8ELi128ELNS_18Fp8KVCacheDataTypeE2ELb0ELi512EEEvPfS3_PT_PKS4_PKT0_SA_ifPKiSC_iPKfiiiSE_SE_iiiii --------------------------
	.section	.text._ZN4vllm25paged_attention_v2_kernelI13__nv_bfloat16hLi32ELi8ELi128ELNS_18Fp8KVCacheDataTypeE2ELb0ELi512EEEvPfS3_PT_PKS4_PKT0_SA_ifPKiSC_iPKfiiiSE_SE_iiiii,"ax",@progbits
	.align	128
        .global         _ZN4vllm25paged_attention_v2_kernelI13__nv_bfloat16hLi32ELi8ELi128ELNS_18Fp8KVCacheDataTypeE2ELb0ELi512EEEvPfS3_PT_PKS4_PKT0_SA_ifPKiSC_iPKfiiiSE_SE_iiiii
        .type           _ZN4vllm25paged_attention_v2_kernelI13__nv_bfloat16hLi32ELi8ELi128ELNS_18Fp8KVCacheDataTypeE2ELb0ELi512EEEvPfS3_PT_PKS4_PKT0_SA_ifPKiSC_iPKfiiiSE_SE_iiiii,@function
        .size           _ZN4vllm25paged_attention_v2_kernelI13__nv_bfloat16hLi32ELi8ELi128ELNS_18Fp8KVCacheDataTypeE2ELb0ELi512EEEvPfS3_PT_PKS4_PKT0_SA_ifPKiSC_iPKfiiiSE_SE_iiiii,(.L_x_29613 - _ZN4vllm25paged_attention_v2_kernelI13__nv_bfloat16hLi32ELi8ELi128ELNS_18Fp8KVCacheDataTypeE2ELb0ELi512EEEvPfS3_PT_PKS4_PKT0_SA_ifPKiSC_iPKfiiiSE_SE_iiiii)
        .other          _ZN4vllm25paged_attention_v2_kernelI13__nv_bfloat16hLi32ELi8ELi128ELNS_18Fp8KVCacheDataTypeE2ELb0ELi512EEEvPfS3_PT_PKS4_PKT0_SA_ifPKiSC_iPKfiiiSE_SE_iiiii,@"STO_CUDA_ENTRY STV_DEFAULT"
_ZN4vllm25paged_attention_v2_kernelI13__nv_bfloat16hLi32ELi8ELi128ELNS_18Fp8KVCacheDataTypeE2ELb0ELi512EEEvPfS3_PT_PKS4_PKT0_SA_ifPKiSC_iPKfiiiSE_SE_iiiii:
.text._ZN4vllm25paged_attention_v2_kernelI13__nv_bfloat16hLi32ELi8ELi128ELNS_18Fp8KVCacheDataTypeE2ELb0ELi512EEEvPfS3_PT_PKS4_PKT0_SA_ifPKiSC_iPKfiiiSE_SE_iiiii:
        /* <DEDUP_REMOVED lines=62> */
.L_x_2438:
        /* <DEDUP_REMOVED lines=11> */
.L_x_2437:
[----:B------:R-:W-:Y:S05]  /*0490*/  BSYNC B1 ;  /* 0x0000000000017941 */ /* 0x000fea0003800000 */
.L_x_2436:
        /* <DEDUP_REMOVED lines=15> */
.L_x_2439:
        /* <DEDUP_REMOVED lines=17> */
.L_x_2435:
[----:B------:R-:W-:Y:S05]  /*06a0*/  BSYNC B0 ;  /* 0x0000000000007941 */ /* 0x000fea0003800000 */
.L_x_2434:
        /* <DEDUP_REMOVED lines=13> */
.L_x_2468:
        /* <DEDUP_REMOVED lines=49> */
.L_x_2446:
        /* <DEDUP_REMOVED lines=11> */
.L_x_2445:
[----:B------:R-:W-:Y:S05]  /*0b40*/  BSYNC B1 ;  /* 0x0000000000017941 */ /* 0x000fea0003800000 */
.L_x_2444:
        /* <DEDUP_REMOVED lines=14> */
.L_x_2449:
        /* <DEDUP_REMOVED lines=100> */
.L_x_2448:
[----:B------:R-:W-:Y:S05]  /*1270*/  BSYNC B1 ;  /* 0x0000000000017941 */ /* 0x000fea0003800000 */
.L_x_2447:
        /* <DEDUP_REMOVED lines=55> */
.L_x_2451:
[----:B------:R-:W-:Y:S05]  /*15f0*/  BSYNC B1 ;  /* 0x0000000000017941 */ /* 0x000fea0003800000 */
.L_x_2450:
        /* <DEDUP_REMOVED lines=26> */
.L_x_2443:
[----:B------:R-:W-:Y:S05]  /*17a0*/  BSYNC B0 ;  /* 0x0000000000007941 */ /* 0x000fea0003800000 */
.L_x_2442:
        /* <DEDUP_REMOVED lines=57> */
.L_x_2456:
        /* <DEDUP_REMOVED lines=8> */
.L_x_2455:
[----:B------:R-:W-:Y:S05]  /*1bc0*/  BSYNC B1 ;  /* 0x0000000000017941 */ /* 0x000fea0003800000 */
.L_x_2454:
        /* <DEDUP_REMOVED lines=14> */
.L_x_2459:
        /* <DEDUP_REMOVED lines=52> */
.L_x_2458:
[----:B------:R-:W-:Y:S05]  /*1ff0*/  BSYNC B1 ;  /* 0x0000000000017941 */ /* 0x000fea0003800000 */
.L_x_2457:
        /* <DEDUP_REMOVED lines=31> */
.L_x_2461:
[----:B------:R-:W-:Y:S05]  /*21f0*/  BSYNC B1 ;  /* 0x0000000000017941 */ /* 0x000fea0003800000 */
.L_x_2460:
        /* <DEDUP_REMOVED lines=14> */
.L_x_2453:
[----:B------:R-:W-:Y:S05]  /*22e0*/  BSYNC B0 ;  /* 0x0000000000007941 */ /* 0x000fea0003800000 */
.L_x_2452:
        /* <DEDUP_REMOVED lines=22> */
.L_x_2463:
[----:B------:R-:W-:Y:S05]  /*2450*/  BSYNC B0 ;  /* 0x0000000000007941 */ /* 0x000fea0003800000 */
.L_x_2462:
[----:B------:R-:W4:Y:S08]  /*2460*/  S2UR UR5, SR_CgaCtaId ;  /* 0x00000000000579c3 */ /* 0x000f300000008800 */
[----:B------:R-:W-:Y:S01]  /*2470*/  BAR.SYNC.DEFER_BLOCKING 0x0 ;  /* 0x0000000000007b1d */ /* 0x000fe20000010000 */
[----:B0--3--:R-:W-:Y:S02]  /*2480*/  LOP3.LUT R0, R7, 0xffffffc0, RZ, 0xc0, !PT ;  /* 0xffffffc007007812 */ /* 0x009fe400078ec0ff */
[----:B------:R-:W-:-:S02]  /*2490*/  LEA R17, R17, R16, 0x5 ;  /* 0x0000001011117211 */ /* 0x000fc400078e28ff */
[----:B------:R-:W-:Y:S01]  /*24a0*/  ISETP.NE.AND P0, PT, R0, 0x40, PT ;  /* 0x000000400000780c */ /* 0x000fe20003f05270 */
[----:B------:R-:W-:Y:S01]  /*24b0*/  UMOV UR4, 0x400 ;  /* 0x0000040000047882 */ /* 0x000fe20000000000 */
[C---:B------:R-:W-:Y:S01]  /*24c0*/  ISETP.GT.AND P1, PT, R7.reuse, 0x3f, PT ;  /* 0x0000003f0700780c */ /* 0x040fe20003f24270 */
[----:B------:R-:W-:Y:S01]  /*24d0*/  UIADD3 UR4, UR4, 0x60, URZ ;  /* 0x0000006004047890 */ /* 0x000fe2000fffe03f */
[----:B------:R-:W-:-:S04]  /*24e0*/  LOP3.LUT R0, R7, 0xffffffe0, RZ, 0xc0, !PT ;  /* 0xffffffe007007812 */ /* 0x000fc800078ec0ff */
[----:B------:R-:W-:Y:S01]  /*24f0*/  ISETP.NE.AND P2, PT, R0, 0x20, PT ;  /* 0x000000200000780c */ /* 0x000fe20003f45270 */
[----:B------:R-:W-:Y:S01]  /*2500*/  HFMA2.MMA R0, -RZ, RZ, 0, 0 ;  /* 0x00000000ff007435 */ /* 0x000fe200000001ff */
[----:B----4-:R-:W-:-:S06]  /*2510*/  ULEA UR4, UR5, UR4, 0x18 ;  /* 0x0000000405047291 */ /* 0x010fcc000f8ec03f */
[----:B------:R-:W-:-:S05]  /*2520*/  LEA R17, R17, UR4, 0x2 ;  /* 0x0000000411117c11 */ /* 0x000fca000f8e10ff */
[----:B------:R-:W-:Y:S01]  /*2530*/  @!P0 STS [R17+-0x100], RZ ;  /* 0xffff00ff11008388 */ /* 0x000fe20000000800 */
[----:B------:R-:W-:Y:S01]  /*2540*/  BAR.SYNC.DEFER_BLOCKING 0x0 ;  /* 0x0000000000007b1d */ /* 0x000fe20000010000 */
[C---:B------:R-:W-:Y:S01]  /*2550*/  ISETP.GT.AND P0, PT, R7.reuse, 0x1f, PT ;  /* 0x0000001f0700780c */ /* 0x040fe20003f04270 */
[----:B------:R-:W-:-:S04]  /*2560*/  VIADD R7, R7, 0x1f ;  /* 0x0000001f07077836 */ /* 0x000fc80000000000 */
[----:B-1----:R-:W0:Y:S02]  /*2570*/  @!P1 LDS R2, [R17] ;  /* 0x0000000011029984 */ /* 0x002e240000000800 */
[----:B0-----:R-:W-:Y:S01]  /*2580*/  @!P1 FADD.FTZ R0, RZ, R2 ;  /* 0x00000002ff009221 */ /* 0x001fe20000010000 */
[----:B------:R-:W-:Y:S01]  /*2590*/  BAR.SYNC.DEFER_BLOCKING 0x0 ;  /* 0x0000000000007b1d */ /* 0x000fe20000010000 */
[----:B------:R-:W-:-:S05]  /*25a0*/  ISETP.GT.U32.AND P1, PT, R7, 0x3e, PT ;  /* 0x0000003e0700780c */ /* 0x000fca0003f24070 */
[----:B------:R0:W-:Y:S02]  /*25b0*/  @!P2 STS [R17+-0x80], R0 ;  /* 0xffff80001100a388 */ /* 0x0001e40000000800 */
[----:B------:R-:W-:Y:S06]  /*25c0*/  BAR.SYNC.DEFER_BLOCKING 0x0 ;  /* 0x0000000000007b1d */ /* 0x000fec0000010000 */
[----:B--2---:R0:W1:Y:S02]  /*25d0*/  @!P0 LDS R3, [R17] ;  /* 0x0000000011038984 */ /* 0x0040640000000800 */
[----:B------:R-:W-:Y:S06]  /*25e0*/  BAR.SYNC.DEFER_BLOCKING 0x0 ;  /* 0x0000000000007b1d */ /* 0x000fec0000010000 */
[----:B------:R-:W-:Y:S05]  /*25f0*/  @P1 EXIT ;  /* 0x000000000000194d */ /* 0x000fea0003800000 */
[----:B------:R-:W-:Y:S01]  /*2600*/  IMAD R5, R9, UR38, RZ ;  /* 0x0000002609057c24 */ /* 0x000fe2000f8e02ff */
[----:B------:R-:W-:Y:S01]  /*2610*/  SHF.L.U32 R6, R6, 0x5, RZ ;  /* 0x0000000506067819 */ /* 0x000fe200000006ff */
[----:B------:R-:W-:Y:S02]  /*2620*/  IMAD R4, R4, UR39, RZ ;  /* 0x0000002704047c24 */ /* 0x000fe4000f8e02ff */
[----:B01----:R-:W-:Y:S01]  /*2630*/  @!P0 FADD.FTZ R0, R0, R3 ;  /* 0x0000000300008221 */ /* 0x003fe20000010000 */
[----:B------:R-:W-:Y:S01]  /*2640*/  ULDC.64 UR4, c[0x0][0x220] ;  /* 0x0000880000047ab9 */ /* 0x000fe20000000a00 */
[----:B------:R-:W-:Y:S01]  /*2650*/  SHF.L.U32 R5, R5, 0x5, RZ ;  /* 0x0000000505057819 */ /* 0x000fe200000006ff */
[----:B------:R-:W-:Y:S01]  /*2660*/  IMAD R2, R4, UR38, RZ ;  /* 0x0000002604027c24 */ /* 0x000fe2000f8e02ff */
[----:B------:R-:W-:Y:S02]  /*2670*/  SHF.R.S32.HI R4, RZ, 0x1f, R16 ;  /* 0x0000001fff047819 */ /* 0x000fe40000011410 */
[--C-:B------:R-:W-:Y:S01]  /*2680*/  IADD3 R7, P1, P2, R5, R16, R6.reuse ;  /* 0x0000001005077210 */ /* 0x100fe20007a3e006 */
[----:B------:R-:W-:Y:S01]  /*2690*/  IMAD.SHL.U32 R2, R2, 0x20, RZ ;  /* 0x0000002002027824 */ /* 0x000fe200078e00ff */
[----:B------:R-:W-:-:S02]  /*26a0*/  SHF.R.S32.HI R6, RZ, 0x1f, R6 ;  /* 0x0000001fff067819 */ /* 0x000fc40000011406 */
[----:B------:R-:W-:Y:S02]  /*26b0*/  SHF.R.S32.HI R5, RZ, 0x1f, R5 ;  /* 0x0000001fff057819 */ /* 0x000fe40000011405 */
[----:B------:R-:W-:Y:S02]  /*26c0*/  F2FP.BF16.F32.PACK_AB R0, RZ, R0 ;  /* 0x00000000ff00723e */ /* 0x000fe400000010ff */
[----:B------:R-:W-:Y:S02]  /*26d0*/  IADD3.X R5, R5, R4, R6, P1, P2 ;  /* 0x0000000405057210 */ /* 0x000fe40000fe4406 */
[----:B------:R-:W-:-:S04]  /*26e0*/  IADD3 R4, P1, R2, R7, RZ ;  /* 0x0000000702047210 */ /* 0x000fc80007f3e0ff */
[----:B------:R-:W-:Y:S02]  /*26f0*/  LEA.HI.X.SX32 R3, R2, R5, 0x1, P1 ;  /* 0x0000000502037211 */ /* 0x000fe400008f0eff */
[----:B------:R-:W-:-:S04]  /*2700*/  LEA R2, P0, R4, UR4, 0x1 ;  /* 0x0000000404027c11 */ /* 0x000fc8000f8008ff */
[----:B------:R-:W-:-:S05]  /*2710*/  LEA.HI.X R3, R4, UR5, R3, 0x1, P0 ;  /* 0x0000000504037c11 */ /* 0x000fca00080f0c03 */
[----:B------:R-:W-:Y:S01]  /*2720*/  STG.E.U16 desc[UR36][R2.64], R0 ;  /* 0x0000000002007986 */ /* 0x000fe2000c101524 */
[----:B------:R-:W-:Y:S05]  /*2730*/  EXIT ;  /* 0x000000000000794d */ /* 0x000fea0003800000 */
.L_x_2440:
        /* <DEDUP_REMOVED lines=16> */
.L_x_2464:
[----:B------:R-:W-:Y:S05]  /*2840*/  EXIT ;  /* 0x000000000000794d */ /* 0x000fea0003800000 */
.L_x_2441:
[----:B------:R-:W-:Y:S01]  /*2850*/  HFMA2.MMA R12, -RZ, RZ, 0, 9.5367431640625e-07 ;  /* 0x00000010ff0c7435 */ /* 0x000fe200000001ff */
[----:B------:R-:W-:Y:S01]  /*2860*/  MOV R11, 0x1f ;  /* 0x0000001f000b7802 */ /* 0x000fe20000000f00 */
[----:B------:R-:W-:Y:S01]  /*2870*/  IMAD.MOV.U32 R15, RZ, RZ, -0x1 ;  /* 0xffffffffff0f7424 */ /* 0x000fe200078e00ff */
[----:B------:R-:W-:-:S08]  /*2880*/  MOV R2, 0xff7fffff ;  /* 0xff7fffff00027802 */ /* 0x000fd00000000f00 */
[----:B------:R-:W-:Y:S05]  /*2890*/  WARPSYNC.COLLECTIVE R15, `(.L_x_2465) ;  /* 0x000000000f087348 */ /* 0x000fea0003c00000 */
[----:B------:R0:W1:Y:S02]  /*28a0*/  SHFL.BFLY P6, R14, R13, R12, R11 ;  /* 0x0c00000c0d0e7389 */ /* 0x00006400000c000b */
[----:B01----:R-:W-:Y:S01]  /*28b0*/  ENDCOLLECTIVE ;  /* 0x000000000000791b */ /* 0x003fe20003800000 */
.L_x_2465:
[----:B------:R-:W-:Y:S01]  /*28c0*/  HFMA2.MMA R12, -RZ, RZ, 0, 4.76837158203125e-07 ;  /* 0x00000008ff0c7435 */ /* 0x000fe200000001ff */
[----:B------:R-:W-:-:S04]  /*28d0*/  FMNMX.FTZ R0, R14, -3.40282346638528859812e+38, !PT ;  /* 0xff7fffff0e007809 */ /* 0x000fc80007810000 */
[----:B------:R-:W-:-:S07]  /*28e0*/  MOV R13, R0 ;  /* 0x00000000000d7202 */ /* 0x000fce0000000f00 */
[----:B------:R-:W-:Y:S05]  /*28f0*/  WARPSYNC.COLLECTIVE R15, `(.L_x_2466) ;  /* 0x000000000f087348 */ /* 0x000fea0003c00000 */
[----:B------:R0:W1:Y:S02]  /*2900*/  SHFL.BFLY P6, R14, R13, R12, R11 ;  /* 0x0c00000c0d0e7389 */ /* 0x00006400000c000b */
[----:B01----:R-:W-:Y:S01]  /*2910*/  ENDCOLLECTIVE ;  /* 0x000000000000791b */ /* 0x003fe20003800000 */
.L_x_2466:
[----:B------:R-:W-:Y:S02]  /*2920*/  MOV R12, 0x4 ;  /* 0x00000004000c7802 */ /* 0x000fe40000000f00 */
[----:B------:R-:W-:-:S05]  /*2930*/  FMNMX.FTZ R3, R0, R14, !PT ;  /* 0x0000000e00037209 */ /* 0x000fca0007810000 */
[----:B------:R-:W-:-:S07]  /*2940*/  IMAD.MOV.U32 R13, RZ, RZ, R3 ;  /* 0x000000ffff0d7224 */ /* 0x000fce00078e0003 */
[----:B------:R-:W-:Y:S05]  /*2950*/  WARPSYNC.COLLECTIVE R15, `(.L_x_2467) ;  /* 0x000000000f087348 */ /* 0x000fea0003c00000 */
[----:B------:R0:W1:Y:S02]  /*2960*/  SHFL.BFLY P6, R14, R13, R12, R11 ;  /* 0x0c00000c0d0e7389 */ /* 0x00006400000c000b */
[----:B01----:R-:W-:Y:S01]  /*2970*/  ENDCOLLECTIVE ;  /* 0x000000000000791b */ /* 0x003fe20003800000 */
.L_x_2467:
[----:B------:R-:W-:Y:S05]  /*2980*/  BRA `(.L_x_2468) ;  /* 0xffffffdc007c7947 */ /* 0x000fea000383ffff */
.L_x_2469:
        /* <DEDUP_REMOVED lines=15> */
.L_x_29613:


//--------------------- .text._ZN4vllm25paged_attention_v2_kernelI13__nv_bfloat16hLi256ELi8ELi128ELNS_18Fp8KVCacheDataTypeE2ELb1ELi512EEEvPfS3_PT_PKS4_PKT0_SA_ifPKiSC_iPKfiiiSE_SE_iiiii --------------------------
	.section	.text._ZN4vllm25paged_attention_v2_kernelI13__nv_bfloat16hLi256ELi8ELi128ELNS_18Fp8KVCacheDataTypeE2ELb1ELi512EEEvPfS3_PT_PKS4_PKT0_SA_ifPKiSC_iPKfiiiSE_SE_iiiii,"ax",@progbits
	.align	128
        .global         _ZN4vllm25paged_attention_v2_kernelI13__nv_bfloat16hLi256ELi8ELi128ELNS_18Fp8KVCacheDataTypeE2ELb1ELi512EEEvPfS3_PT_PKS4_PKT0_SA_ifPKiSC_iPKfiiiSE_SE_iiiii
        .type           _ZN4vllm25paged_attention_v2_kernelI13__nv_bfloat16hLi256ELi8ELi128ELNS_18Fp8KVCacheDataTypeE2ELb1ELi512EEEvPfS3_PT_PKS4_PKT0_SA_ifPKiSC_iPKfiiiSE_SE_iiiii,@function
        .size           _ZN4vllm25paged_attention_v2_kernelI13__nv_bfloat16hLi256ELi8ELi128ELNS_18Fp8KVCacheDataTypeE2ELb1ELi512EEEvPfS3_PT_PKS4_PKT0_SA_ifPKiSC_iPKfiiiSE_SE_iiiii,(.L_x_29614 - _ZN4vllm25paged_attention_v2_kernelI13__nv_bfloat16hLi256ELi8ELi128ELNS_18Fp8KVCacheDataTypeE2ELb1ELi512EEEvPfS3_PT_PKS4_PKT0_SA_ifPKiSC_iPKfiiiSE_SE_iiiii)
        .other          _ZN4vllm25paged_attention_v2_kernelI13__nv_bfloat16hLi256ELi8ELi128ELNS_18Fp8KVCacheDataTypeE2ELb1ELi512EEEvPfS3_PT_PKS4_PKT0_SA_ifPKiSC_iPKfiiiSE_SE_iiiii,@"STO_CUDA_ENTRY STV_DEFAULT"
_ZN4vllm25paged_attention_v2_kernelI13__nv_bfloat16hLi256ELi8ELi128ELNS_18Fp8KVCacheDataTypeE2ELb1ELi512EEEvPfS3_PT_PKS4_PKT0_SA_ifPKiSC_iPKfiiiSE_SE_iiiii:
.text._ZN4vllm25paged_attention_v2_kernelI13__nv_bfloat16hLi256ELi8ELi128ELNS_18Fp8KVCacheDataTypeE2ELb1ELi512EEEvPfS3_PT_PKS4_PKT0_SA_ifPKiSC_iPKfiiiSE_SE_iiiii:
        /* <DEDUP_REMOVED lines=23> */
[CC--:B------:R-:W-:Y:S02]  /*0170*/  LEA.HI R11, R4.reuse, R9.reuse, RZ, 0x2 ;  /* 0x00000009040b7211 */ /* 0x0c0fe400078f10ff */
[-C--:B------:R-:W-:Y:S02]  /*0180*/  LEA.HI R14, R4, R9.reuse, RZ, 0x5 ;  /* 0x00000009040e7211 */ /* 0x080fe400078f28ff */
[----:B------:R-:W-:Y:S02]  /*0190*/  LOP3.LUT R2, R11, 0xfffffffc, RZ, 0xc0, !PT ;  /* 0xfffffffc0b027812 */ /* 0x000fe400078ec0ff */
[----:B------:R-:W-:Y:S02]  /*01a0*/  SHF.R.S32.HI R14, RZ, 0x5, R14 ;  /* 0x00000005ff0e7819 */ /* 0x000fe4000001140e */
[----:B------:R-:W-:Y:S02]  /*01b0*/  IADD3 R4, -R2, R9, RZ ;  /* 0x0000000902047210 */ /* 0x000fe40007ffe1ff */
[----:B------:R-:W-:Y:S01]  /*01c0*/  SHF.R.S32.HI R11, RZ, 0x2, R11 ;  /* 0x00000002ff0b7819 */ /* 0x000fe2000001140b */
[----:B--2---:R-:W-:Y:S06]  /*01d0*/  @P0 BRA `(.L_x_2471) ;  /* 0x0000000400200947 */ /* 0x004fec0003800000 */
[----:B------:R-:W-:Y:S01]  /*01e0*/  VIMNMX R2, RZ, R11, !PT ;  /* 0x0000000bff027248 */ /* 0x000fe20007fe0100 */
        /* <DEDUP_REMOVED lines=13> */
[----:B------:R-:W-:Y:S01]  /*02c0*/  LEA R2, R11, R4, 0x2 ;  /* 0x000000040b027211 */ /* 0x000fe200078e10ff */
[----:B------:R-:W-:Y:S01]  /*02d0*/  UMOV UR4, 0x400 ;  /* 0x0000040000047882 */ /* 0x000fe20000000000 */
[----:B------:R-:W-:Y:S01]  /*02e0*/  ULDC.64 UR6, c[0x0][0x228] ;  /* 0x00008a0000067ab9 */ /* 0x000fe20000000a00 */
[----:B------:R-:W-:Y:S02]  /*02f0*/  IMAD.MOV.U32 R17, RZ, RZ, R3 ;  /* 0x000000ffff117224 */ /* 0x000fe400078e0003 */
[----:B------:R-:W-:-:S05]  /*0300*/  IMAD.SHL.U32 R2, R2, 0x2, RZ ;  /* 0x0000000202027824 */ /* 0x000fca00078e00ff */
[----:B------:R-:W-:Y:S02]  /*0310*/  SHF.R.S32.HI R9, RZ, 0x1f, R2 ;  /* 0x0000001fff097819 */ /* 0x000fe40000011402 */
[----:B------:R-:W-:-:S04]  /*0320*/  IADD3 R20, P0, P2, R2, R16, R15 ;  /* 0x0000001002147210 */ /* 0x000fc80007a1e00f */
[----:B------:R-:W-:Y:S02]  /*0330*/  IADD3.X R9, R9, R12, R13, P0, P2 ;  /* 0x0000000c09097210 */ /* 0x000fe400007e440d */
[----:B------:R-:W-:-:S04]  /*0340*/  LEA R19, P0, R20, UR6, 0x1 ;  /* 0x0000000614137c11 */ /* 0x000fc8000f8008ff */
[----:B------:R-:W-:Y:S01]  /*0350*/  LEA.HI.X R20, R20, UR7, R9, 0x1, P0 ;  /* 0x0000000714147c11 */ /* 0x000fe200080f0c09 */
[----:B0-----:R-:W-:Y:S01]  /*0360*/  ULEA UR4, UR5, UR4, 0x18 ;  /* 0x0000000405047291 */ /* 0x001fe2000f8ec03f */
[----:B------:R-:W-:-:S05]  /*0370*/  MOV R9, R11 ;  /* 0x0000000b00097202 */ /* 0x000fca0000000f00 */
[----:B------:R-:W-:-:S05]  /*0380*/  LEA R2, R4, UR4, 0x7 ;  /* 0x0000000404027c11 */ /* 0x000fca000f8e38ff */
[----:B------:R-:W-:-:S07]  /*0390*/  IMAD R18, R11, 0x4, R2 ;  /* 0x000000040b127824 */ /* 0x000fce00078e0202 */
.L_x_2474:
[----:B------:R-:W-:Y:S01]  /*03a0*/  MOV R3, R20 ;  /* 0x0000001400037202 */ /* 0x000fe20000000f00 */
[----:B------:R-:W-:-:S05]  /*03b0*/  IMAD.MOV.U32 R2, RZ, RZ, R19 ;  /* 0x000000ffff027224 */ /* 0x000fca00078e0013 */
[----:B------:R-:W2:Y:S01]  /*03c0*/  LDG.E.CONSTANT R3, desc[UR36][R2.64] ;  /* 0x0000002402037981 */ /* 0x000ea2000c1e9900 */
[----:B------:R-:W-:Y:S01]  /*03d0*/  VIADD R17, R17, 0xffffffff ;  /* 0xffffffff11117836 */ /* 0x000fe20000000000 */
[----:B------:R-:W-:Y:S01]  /*03e0*/  IADD3 R19, P2, R19, 0x200, RZ ;  /* 0x0000020013137810 */ /* 0x000fe20007f5e0ff */
[----:B------:R-:W-:-:S03]  /*03f0*/  VIADD R9, R9, 0x20 ;  /* 0x0000002009097836 */ /* 0x000fc60000000000 */
[----:B------:R-:W-:Y:S02]  /*0400*/  ISETP.NE.AND P0, PT, R17, RZ, PT ;  /* 0x000000ff1100720c */ /* 0x000fe40003f05270 */
[----:B------:R-:W-:Y:S01]  /*0410*/  IADD3.X R20, RZ, R20, RZ, P2, !PT ;  /* 0x00000014ff147210 */ /* 0x000fe200017fe4ff */
[----:B--2---:R0:W-:Y:S02]  /*0420*/  STS [R18], R3 ;  /* 0x0000000312007388 */ /* 0x0041e40000000800 */
[----:B0-----:R-:W-:-:S08]  /*0430*/  VIADD R18, R18, 0x80 ;  /* 0x0000008012127836 */ /* 0x001fd00000000000 */
[----:B------:R-:W-:Y:S05]  /*0440*/  @P0 BRA `(.L_x_2474) ;  /* 0xfffffffc00d40947 */ /* 0x000fea000383ffff */
.L_x_2473:
[----:B------:R-:W-:Y:S05]  /*0450*/  BSYNC B1 ;  /* 0x0000000000017941 */ /* 0x000fea0003800000 */
.L_x_2472:
[----:B------:R-:W-:Y:S05]  /*0460*/  @!P1 BRA `(.L_x_2471) ;  /* 0x00000000007c9947 */ /* 0x000fea0003800000 */
[----:B------:R-:W0:Y:S01]  /*0470*/  S2UR UR5, SR_CgaCtaId ;  /* 0x00000000000579c3 */ /* 0x000e220000008800 */
[----:B------:R-:W-:Y:S01]  /*0480*/  UMOV UR4, 0x400 ;  /* 0x0000040000047882 */ /* 0x000fe20000000000 */
[----:B------:R-:W-:-:S05]  /*0490*/  IADD3 R15, P0, R16, R15, RZ ;  /* 0x0000000f100f7210 */ /* 0x000fca0007f1e0ff */
[----:B------:R-:W-:Y:S01]  /*04a0*/  IMAD.X R16, R12, 0x1, R13, P0 ;  /* 0x000000010c107824 */ /* 0x000fe200000e060d */
[----:B------:R-:W2:Y:S01]  /*04b0*/  LDC.64 R2, c[0x0][0x228] ;  /* 0x00008a00ff027b82 */ /* 0x000ea20000000a00 */
[----:B------:R-:W-:-:S04]  /*04c0*/  LEA R13, R9, R4, 0x2 ;  /* 0x00000004090d7211 */ /* 0x000fc800078e10ff */
[----:B------:R-:W-:Y:S01]  /*04d0*/  SHF.L.U32 R17, R13, 0x1, RZ ;  /* 0x000000010d117819 */ /* 0x000fe200000006ff */
[----:B0-----:R-:W-:-:S06]  /*04e0*/  ULEA UR4, UR5, UR4, 0x18 ;  /* 0x0000000405047291 */ /* 0x001fcc000f8ec03f */
[----:B------:R-:W-:Y:S02]  /*04f0*/  LEA R18, R4, UR4, 0x7 ;  /* 0x0000000404127c11 */ /* 0x000fe4000f8e38ff */
[----:B--2---:R-:W-:-:S03]  /*0500*/  LEA R12, P0, R15, R2, 0x1 ;  /* 0x000000020f0c7211 */ /* 0x004fc600078008ff */
[----:B------:R-:W-:Y:S01]  /*0510*/  IMAD R2, R9, 0x4, R18 ;  /* 0x0000000409027824 */ /* 0x000fe200078e0212 */
[----:B------:R-:W-:Y:S01]  /*0520*/  LEA.HI.X R15, R15, R3, R16, 0x1, P0 ;  /* 0x000000030f0f7211 */ /* 0x000fe200000f0c10 */
[----:B------:R-:W-:Y:S02]  /*0530*/  VIADD R9, R9, 0xffffff80 ;  /* 0xffffff8009097836 */ /* 0x000fe40000000000 */
[----:B------:R-:W-:-:S07]  /*0540*/  VIADD R13, R2, 0x100 ;  /* 0x00000100020d7836 */ /* 0x000fce0000000000 */
.L_x_2475:
        /* <DEDUP_REMOVED lines=9> */
[----:B------:R-:W-:Y:S01]  /*05e0*/  ISETP.GE.AND P0, PT, R9, -0x60, PT ;  /* 0xffffffa00900780c */ /* 0x000fe20003f06270 */
[----:B------:R-:W-:Y:S01]  /*05f0*/  IMAD.X R15, RZ, RZ, R15, P1 ;  /* 0x000000ffff0f7224 */ /* 0x000fe200008e060f */
[----:B--2---:R-:W-:Y:S04]  /*0600*/  STS [R13+-0x100], R16 ;  /* 0xffff00100d007388 */ /* 0x004fe80000000800 */
[----:B---3--:R-:W-:Y:S04]  /*0610*/  STS [R13+-0x80], R18 ;  /* 0xffff80120d007388 */ /* 0x008fe80000000800 */
[----:B----4-:R-:W-:Y:S04]  /*0620*/  STS [R13], R20 ;  /* 0x000000140d007388 */ /* 0x010fe80000000800 */
[----:B-----5:R0:W-:Y:S02]  /*0630*/  STS [R13+0x80], R22 ;  /* 0x000080160d007388 */ /* 0x0201e40000000800 */
[----:B0-----:R-:W-:Y:S01]  /*0640*/  IADD3 R13, R13, 0x200, RZ ;  /* 0x000002000d0d7810 */ /* 0x001fe20007ffe0ff */
[----:B------:R-:W-:Y:S06]  /*0650*/  @!P0 BRA `(.L_x_2475) ;  /* 0xfffffffc00bc8947 */ /* 0x000fec000383ffff */
.L_x_2471:
[----:B------:R-:W-:Y:S05]  /*0660*/  BSYNC B0 ;  /* 0x0000000000007941 */ /* 0x000fea0003800000 */
.L_x_2470:
        /* <DEDUP_REMOVED lines=9> */
[----:B0-----:R-:W-:-:S06]  /*0700*/  VIADD R2, R15, 0xffffffe ;  /* 0x0ffffffe0f027836 */ /* 0x001fcc0000000000 */
[----:B------:R0:W2:Y:S02]  /*0710*/  F2I.FTZ.U32.TRUNC.NTZ R3, R2 ;  /* 0x0000000200037305 */ /* 0x0000a4000021f000 */
[----:B0-----:R-:W-:Y:S02]  /*0720*/  IMAD.MOV.U32 R2, RZ, RZ, RZ ;  /* 0x000000ffff027224 */ /* 0x001fe400078e00ff */
[----:B--2---:R-:W-:-:S05]  /*0730*/  IMAD R13, R3, R20, RZ ;  /* 0x00000014030d7224 */ /* 0x004fca00078e02ff */
[----:B------:R-:W-:-:S05]  /*0740*/  IADD3 R13, -R13, RZ, RZ ;  /* 0x000000ff0d0d7210 */ /* 0x000fca0007ffe1ff */
[----:B------:R-:W-:-:S06]  /*0750*/  IMAD.HI.U32 R13, R3, R13, R2 ;  /* 0x0000000d030d7227 */ /* 0x000fcc00078e0002 */
        /* <DEDUP_REMOVED lines=11> */
[----:B------:R-:W-:-:S05]  /*0810*/  MOV R9, R3 ;  /* 0x0000000300097202 */ /* 0x000fca0000000f00 */
[----:B------:R-:W-:Y:S01]  /*0820*/  @!P2 IMAD.MOV R9, RZ, RZ, -R9 ;  /* 0x000000ffff09a224 */ /* 0x000fe200078e0a09 */
[----:B------:R-:W-:Y:S01]  /*0830*/  @!P1 LOP3.LUT R9, RZ, R12, RZ, 0x33, !PT ;  /* 0x0000000cff099212 */ /* 0x000fe200078e33ff */
[----:B------:R-:W-:Y:S02]  /*0840*/  IMAD.MOV.U32 R12, RZ, RZ, R20 ;  /* 0x000000ffff0c7224 */ /* 0x000fe400078e0014 */
[----:B------:R-:W-:Y:S05]  /*0850*/  @P0 BRA `(.L_x_2476) ;  /* 0x0000000000d80947 */ /* 0x000fea0003800000 */
[----:B------:R-:W0:Y:S01]  /*0860*/  LDC R16, c[0x0][0x240] ;  /* 0x00009000ff107b82 */ /* 0x000e220000000800 */
[----:B------:R-:W-:Y:S01]  /*0870*/  ULDC UR4, c[0x0][0x288] ;  /* 0x0000a20000047ab9 */ /* 0x000fe20000000800 */
[----:B------:R-:W-:Y:S01]  /*0880*/  IMAD.MOV R15, RZ, RZ, -R15 ;  /* 0x000000ffff0f7224 */ /* 0x000fe200078e0a0f */
        /* <DEDUP_REMOVED lines=14> */
[----:B------:R-:W-:Y:S01]  /*0970*/  IMAD R18, R17, R18, R22 ;  /* 0x0000001211127224 */ /* 0x000fe200078e0216 */
[----:B------:R-:W-:-:S04]  /*0980*/  IABS R22, R6 ;  /* 0x0000000600167213 */ /* 0x000fc80000000000 */
        /* <DEDUP_REMOVED lines=18> */
[----:B------:R-:W-:-:S04]  /*0ab0*/  IMAD R23, R23, R18, RZ ;  /* 0x0000001217177224 */ /* 0x000fc800078e02ff */
[----:B------:R-:W-:Y:S01]  /*0ac0*/  IMAD.HI.U32 R3, R3, R23, R2 ;  /* 0x0000001703037227 */ /* 0x000fe200078e0002 */
[----:B------:R-:W-:-:S04]  /*0ad0*/  LOP3.LUT R2, R6, R17, RZ, 0x3c, !PT ;  /* 0x0000001106027212 */ /* 0x000fc800078e3cff */
[----:B------:R-:W-:Y:S01]  /*0ae0*/  ISETP.GE.AND P2, PT, R2, RZ, PT ;  /* 0x000000ff0200720c */ /* 0x000fe20003f46270 */
[----:B------:R-:W-:-:S04]  /*0af0*/  IMAD.HI.U32 R3, R3, R22, RZ ;  /* 0x0000001603037227 */ /* 0x000fc800078e00ff */
[----:B------:R-:W-:-:S05]  /*0b00*/  IMAD R19, R3, R19, R22 ;  /* 0x0000001303137224 */ /* 0x000fca00078e0216 */
[----:B------:R-:W-:-:S13]  /*0b10*/  ISETP.GT.U32.AND P1, PT, R18, R19, PT ;  /* 0x000000131200720c */ /* 0x000fda0003f24070 */
[----:B------:R-:W-:Y:S02]  /*0b20*/  @!P1 IMAD.IADD R19, R19, 0x1, -R18 ;  /* 0x0000000113139824 */ /* 0x000fe400078e0a12 */
[----:B------:R-:W-:Y:S01]  /*0b30*/  @!P1 VIADD R3, R3, 0x1 ;  /* 0x0000000103039836 */ /* 0x000fe20000000000 */
[----:B------:R-:W-:Y:S02]  /*0b40*/  ISETP.NE.AND P1, PT, R17, RZ, PT ;  /* 0x000000ff1100720c */ /* 0x000fe40003f25270 */
[----:B------:R-:W-:-:S13]  /*0b50*/  ISETP.GE.U32.AND P0, PT, R19, R18, PT ;  /* 0x000000121300720c */ /* 0x000fda0003f06070 */
[----:B------:R-:W-:-:S05]  /*0b60*/  @P0 IADD3 R3, R3, 0x1, RZ ;  /* 0x0000000103030810 */ /* 0x000fca0007ffe0ff */
[----:B------:R-:W-:Y:S01]  /*0b70*/  @!P2 IMAD.MOV R3, RZ, RZ, -R3 ;  /* 0x000000ffff03a224 */ /* 0x000fe200078e0a03 */
[----:B------:R-:W-:-:S05]  /*0b80*/  @!P1 LOP3.LUT R3, RZ, R17, RZ, 0x33, !PT ;  /* 0x00000011ff039212 */ /* 0x000fca00078e33ff */
[----:B------:R-:W-:-:S04]  /*0b90*/  IMAD R16, R16, UR4, R3 ;  /* 0x0000000410107c24 */ /* 0x000fc8000f8e0203 */
[----:B------:R-:W-:Y:S01]  /*0ba0*/  IMAD R16, R16, R15, RZ ;  /* 0x0000000f10107224 */ /* 0x000fe200078e02ff */
[----:B------:R-:W-:Y:S06]  /*0bb0*/  BRA `(.L_x_2477) ;  /* 0x00000000000c7947 */ /* 0x000fec0003800000 */
.L_x_2476:
[----:B------:R-:W-:Y:S02]  /*0bc0*/  ULDC UR4, c[0x0][0x288] ;  /* 0x0000a20000047ab9 */ /* 0x000fe40000000800 */
[----:B-1----:R-:W-:-:S04]  /*0bd0*/  IMAD R2, R5, UR4, R6 ;  /* 0x0000000405027c24 */ /* 0x002fc8000f8e0206 */
[----:B------:R-:W-:-:S07]  /*0be0*/  IMAD R16, R2, R15, RZ ;  /* 0x0000000f02107224 */ /* 0x000fce00078e02ff */
.L_x_2477:
        /* <DEDUP_REMOVED lines=12> */
[----:B------:R-:W-:Y:S01]  /*0cb0*/  IMAD.MOV.U32 R2, RZ, RZ, RZ ;  /* 0x000000ffff027224 */ /* 0x000fe200078e00ff */
        /* <DEDUP_REMOVED lines=8> */
[----:B0-----:R-:W-:-:S05]  /*0d40*/  IADD3 R19, RZ, -R3, RZ ;  /* 0x80000003ff137210 */ /* 0x001fca0007ffe0ff */
[----:B------:R-:W-:-:S04]  /*0d50*/  IMAD R11, R19, R14, RZ ;  /* 0x0000000e130b7224 */ /* 0x000fc800078e02ff */
[----:B------:R-:W-:Y:S01]  /*0d60*/  IMAD.HI.U32 R2, R3, R11, R2 ;  /* 0x0000000b03027227 */ /* 0x000fe200078e0002 */
[----:B------:R-:W-:-:S03]  /*0d70*/  IADD3 R3, R9, -UR4, RZ ;  /* 0x8000000409037c10 */ /* 0x000fc6000fffe0ff */
[----:B------:R-:W-:-:S07]  /*0d80*/  IMAD.MOV.U32 R11, RZ, RZ, R17 ;  /* 0x000000ffff0b7224 */ /* 0x000fce00078e0011 */
.L_x_2481:
        /* <DEDUP_REMOVED lines=41> */
.L_x_2479:
[----:B------:R-:W-:Y:S05]  /*1020*/  BSYNC B6 ;  /* 0x0000000000067941 */ /* 0x000fea0003800000 */
.L_x_2478:
[----:B------:R-:W0:Y:S01]  /*1030*/  S2R R18, SR_TID.X ;  /* 0x0000000000127919 */ /* 0x000e220000002100 */
[----:B------:R-:W-:Y:S01]  /*1040*/  SHF.L.U32 R24, R7, 0x9, RZ ;  /* 0x0000000907187819 */ /* 0x000fe200000006ff */
[----:B------:R-:W-:Y:S01]  /*1050*/  VIADD R0, R21, 0x7 ;  /* 0x0000000715007836 */ /* 0x000fe20000000000 */
[----:B------:R-:W-:Y:S01]  /*1060*/  UMOV UR4, 0xffffffff ;  /* 0xffffffff00047882 */ /* 0x000fe20000000000 */
[----:B------:R-:W-:-:S03]  /*1070*/  IMAD R13, R7, -0x40, R10 ;  /* 0xffffffc0070d7824 */ /* 0x000fc600078e020a */
[----:B------:R-:W-:Y:S01]  /*1080*/  SHF.R.S32.HI R11, RZ, 0x1f, R0 ;  /* 0x0000001fff0b7819 */ /* 0x000fe20000011400 */
[----:B------:R-:W-:Y:S02]  /*1090*/  IMAD R2, R13, 0x8, R24 ;  /* 0x000000080d027824 */ /* 0x000fe400078e0218 */
[----:B------:R-:W-:Y:S01]  /*10a0*/  IMAD.MOV.U32 R13, RZ, RZ, -0x800001 ;  /* 0xff7fffffff0d7424 */ /* 0x000fe200078e00ff */
[----:B------:R-:W-:Y:S02]  /*10b0*/  LEA.HI R11, R11, R0, RZ, 0x3 ;  /* 0x000000000b0b7211 */ /* 0x000fe400078f18ff */
[----:B------:R-:W-:Y:S02]  /*10c0*/  VIMNMX R23, R21, R2, PT ;  /* 0x0000000215177248 */ /* 0x000fe40003fe0100 */
[----:B------:R-:W-:Y:S02]  /*10d0*/  SHF.R.S32.HI R22, RZ, 0x3, R11 ;  /* 0x00000003ff167819 */ /* 0x000fe4000001140b */
[----:B------:R-:W-:-:S02]  /*10e0*/  IADD3 R23, -R24, R23, RZ ;  /* 0x0000001718177210 */ /* 0x000fc40007ffe1ff */
        /* <DEDUP_REMOVED lines=11> */
[----:B------:R0:W1:Y:S02]  /*11a0*/  SHFL.BFLY PT, R14, R3, 0x4, 0x1f ;  /* 0x0c801f00030e7f89 */ /* 0x00006400000e0000 */
.L_x_2516:
        /* <DEDUP_REMOVED lines=49> */
.L_x_2487:
        /* <DEDUP_REMOVED lines=11> */
.L_x_2486:
[----:B------:R-:W-:Y:S05]  /*1570*/  BSYNC B1 ;  /* 0x0000000000017941 */ /* 0x000fea0003800000 */
.L_x_2485:
        /* <DEDUP_REMOVED lines=14> */
.L_x_2490:
        /* <DEDUP_REMOVED lines=9> */
[----:B-1----:R-:W-:Y:S01]  /*16f0*/  FADD.FTZ R25, -R11, R25 ;  /* 0x000000190b197221 */ /* 0x002fe20000010100 */
[----:B------:R-:W0:Y:S03]  /*1700*/  LDS R14, [R0+0x400] ;  /* 0x00040000000e7984 */ /* 0x000e260000000800 */
[----:B------:R-:W-:Y:S01]  /*1710*/  FMUL.FTZ R29, R25, 1.4426950216293334961 ;  /* 0x3fb8aa3b191d7820 */ /* 0x000fe20000410000 */
[----:B------:R-:W1:Y:S01]  /*1720*/  MUFU.EX2 R15, R15 ;  /* 0x0000000f000f7308 */ /* 0x000e620000000800 */
[C---:B--2---:R-:W-:Y:S01]  /*1730*/  FADD.FTZ R25, -R11.reuse, R13 ;  /* 0x0000000d0b197221 */ /* 0x044fe20000010100 */
[----:B---3--:R-:W-:-:S03]  /*1740*/  FADD.FTZ R28, -R11, R28 ;  /* 0x0000001c0b1c7221 */ /* 0x008fc60000010100 */
[----:B------:R-:W-:Y:S01]  /*1750*/  FMUL.FTZ R27, R25, 1.4426950216293334961 ;  /* 0x3fb8aa3b191b7820 */ /* 0x000fe20000410000 */
[----:B------:R-:W-:Y:S01]  /*1760*/  FMUL.FTZ R28, R28, 1.4426950216293334961 ;  /* 0x3fb8aa3b1c1c7820 */ /* 0x000fe20000410000 */
[----:B----4-:R-:W-:Y:S01]  /*1770*/  FADD.FTZ R26, -R11, R26 ;  /* 0x0000001a0b1a7221 */ /* 0x010fe20000010100 */
[----:B------:R2:W3:Y:S08]  /*1780*/  MUFU.EX2 R13, R29 ;  /* 0x0000001d000d7308 */ /* 0x0004f00000000800 */
[----:B------:R-:W4:Y:S01]  /*1790*/  MUFU.EX2 R27, R27 ;  /* 0x0000001b001b7308 */ /* 0x000f220000000800 */
[----:B-1----:R1:W-:Y:S01]  /*17a0*/  STS [R0+-0x400], R15 ;  /* 0xfffc000f00007388 */ /* 0x0023e20000000800 */
[----:B------:R-:W-:Y:S01]  /*17b0*/  FADD.FTZ R12, R15, R12 ;  /* 0x0000000c0f0c7221 */ /* 0x000fe20000010000 */
[----:B--2---:R-:W-:-:S02]  /*17c0*/  FMUL.FTZ R29, R26, 1.4426950216293334961 ;  /* 0x3fb8aa3b1a1d7820 */ /* 0x004fc40000410000 */
[----:B---3--:R2:W-:Y:S04]  /*17d0*/  STS [R0+-0x200], R13 ;  /* 0xfffe000d00007388 */ /* 0x0085e80000000800 */
[----:B------:R-:W-:Y:S01]  /*17e0*/  MUFU.EX2 R29, R29 ;  /* 0x0000001d001d7308 */ /* 0x000fe20000000800 */
[----:B----4-:R-:W-:Y:S07]  /*17f0*/  STS [R0], R27 ;  /* 0x0000001b00007388 */ /* 0x010fee0000000800 */
[----:B-1----:R-:W1:Y:S01]  /*1800*/  MUFU.EX2 R15, R28 ;  /* 0x0000001c000f7308 */ /* 0x002e620000000800 */
[----:B0-----:R-:W-:-:S04]  /*1810*/  FADD.FTZ R14, -R11, R14 ;  /* 0x0000000e0b0e7221 */ /* 0x001fc80000010100 */
[----:B------:R-:W-:Y:S01]  /*1820*/  FMUL.FTZ R25, R14, 1.4426950216293334961 ;  /* 0x3fb8aa3b0e197820 */ /* 0x000fe20000410000 */
[----:B------:R-:W-:Y:S02]  /*1830*/  FADD.FTZ R14, R12, R13 ;  /* 0x0000000d0c0e7221 */ /* 0x000fe40000010000 */
[----:B------:R-:W0:Y:S02]  /*1840*/  LDS R12, [R0+0x800] ;  /* 0x00080000000c7984 */ /* 0x000e240000000800 */
[----:B------:R-:W-:Y:S01]  /*1850*/  FADD.FTZ R26, R14, R27 ;  /* 0x0000001b0e1a7221 */ /* 0x000fe20000010000 */
[----:B------:R-:W2:Y:S01]  /*1860*/  MUFU.EX2 R25, R25 ;  /* 0x0000001900197308 */ /* 0x000ea20000000800 */
[----:B------:R-:W3:Y:S02]  /*1870*/  LDS R14, [R0+0xa00] ;  /* 0x000a0000000e7984 */ /* 0x000ee40000000800 */
[----:B-1----:R-:W-:Y:S02]  /*1880*/  FADD.FTZ R28, R26, R15 ;  /* 0x0000000f1a1c7221 */ /* 0x002fe40000010000 */
[----:B------:R-:W-:Y:S04]  /*1890*/  LDS R27, [R0+0x1000] ;  /* 0x00100000001b7984 */ /* 0x000fe80000000800 */
[----:B------:R-:W1:Y:S04]  /*18a0*/  LDS R26, [R0+0xc00] ;  /* 0x000c0000001a7984 */ /* 0x000e680000000800 */
[----:B------:R3:W-:Y:S01]  /*18b0*/  STS [R0+0x200], R15 ;  /* 0x0002000f00007388 */ /* 0x0007e20000000800 */
[----:B--2---:R-:W-:-:S03]  /*18c0*/  FADD.FTZ R13, R28, R25 ;  /* 0x000000191c0d7221 */ /* 0x004fc60000010000 */
[----:B------:R2:W-:Y:S01]  /*18d0*/  STS [R0+0x400], R25 ;  /* 0x0004001900007388 */ /* 0x0005e20000000800 */
[----:B------:R-:W-:-:S03]  /*18e0*/  FADD.FTZ R13, R13, R29 ;  /* 0x0000001d0d0d7221 */ /* 0x000fc60000010000 */
[----:B------:R-:W4:Y:S04]  /*18f0*/  LDS R28, [R0+0xe00] ;  /* 0x000e0000001c7984 */ /* 0x000f280000000800 */
[----:B------:R5:W-:Y:S01]  /*1900*/  STS [R0+0x600], R29 ;  /* 0x0006001d00007388 */ /* 0x000be20000000800 */
[C---:B0-----:R-:W-:Y:S01]  /*1910*/  FADD.FTZ R12, -R11.reuse, R12 ;  /* 0x0000000c0b0c7221 */ /* 0x041fe20000010100 */
[----:B---3--:R-:W-:-:S03]  /*1920*/  FADD.FTZ R15, -R11, R14 ;  /* 0x0000000e0b0f7221 */ /* 0x008fc60000010100 */
[----:B------:R-:W-:Y:S01]  /*1930*/  FMUL.FTZ R12, R12, 1.4426950216293334961 ;  /* 0x3fb8aa3b0c0c7820 */ /* 0x000fe20000410000 */
[----:B------:R-:W-:-:S03]  /*1940*/  FMUL.FTZ R15, R15, 1.4426950216293334961 ;  /* 0x3fb8aa3b0f0f7820 */ /* 0x000fc60000410000 */
[----:B------:R0:W3:Y:S01]  /*1950*/  MUFU.EX2 R14, R12 ;  /* 0x0000000c000e7308 */ /* 0x0000e20000000800 */
[----:B-1----:R-:W-:-:S07]  /*1960*/  FADD.FTZ R26, -R11, R26 ;  /* 0x0000001a0b1a7221 */ /* 0x002fce0000010100 */
[----:B--2---:R1:W2:Y:S01]  /*1970*/  MUFU.EX2 R25, R15 ;  /* 0x0000000f00197308 */ /* 0x0042a20000000800 */
[----:B0-----:R-:W0:Y:S01]  /*1980*/  LDS R12, [R0+0x1200] ;  /* 0x00120000000c7984 */ /* 0x001e220000000800 */
[C---:B----4-:R-:W-:Y:S01]  /*1990*/  FADD.FTZ R28, -R11.reuse, R28 ;  /* 0x0000001c0b1c7221 */ /* 0x050fe20000010100 */
[----:B-1----:R-:W-:Y:S01]  /*19a0*/  FMUL.FTZ R15, R26, 1.4426950216293334961 ;  /* 0x3fb8aa3b1a0f7820 */ /* 0x002fe20000410000 */
[----:B------:R-:W-:Y:S01]  /*19b0*/  FADD.FTZ R26, -R11, R27 ;  /* 0x0000001b0b1a7221 */ /* 0x000fe20000010100 */
[----:B---3--:R-:W-:Y:S01]  /*19c0*/  STS [R0+0x800], R14 ;  /* 0x0008000e00007388 */ /* 0x008fe20000000800 */
[----:B------:R-:W-:Y:S02]  /*19d0*/  FMUL.FTZ R28, R28, 1.4426950216293334961 ;  /* 0x3fb8aa3b1c1c7820 */ /* 0x000fe40000410000 */
[----:B-----5:R-:W-:Y:S01]  /*19e0*/  FMUL.FTZ R29, R26, 1.4426950216293334961 ;  /* 0x3fb8aa3b1a1d7820 */ /* 0x020fe20000410000 */
[----:B------:R-:W1:Y:S01]  /*19f0*/  MUFU.EX2 R15, R15 ;  /* 0x0000000f000f7308 */ /* 0x000e620000000800 */
[----:B------:R-:W-:Y:S01]  /*1a00*/  FADD.FTZ R26, R13, R14 ;  /* 0x0000000e0d1a7221 */ /* 0x000fe20000010000 */
[----:B--2---:R-:W-:Y:S04]  /*1a10*/  STS [R0+0xa00], R25 ;  /* 0x000a001900007388 */ /* 0x004fe80000000800 */
[----:B------:R-:W2:Y:S02]  /*1a20*/  LDS R14, [R0+0x1800] ;  /* 0x00180000000e7984 */ /* 0x000ea40000000800 */
[----:B------:R3:W4:Y:S08]  /*1a30*/  MUFU.EX2 R27, R28 ;  /* 0x0000001c001b7308 */ /* 0x0007300000000800 */
[----:B------:R-:W5:Y:S01]  /*1a40*/  MUFU.EX2 R29, R29 ;  /* 0x0000001d001d7308 */ /* 0x000f620000000800 */
[----:B---3--:R-:W-:Y:S01]  /*1a50*/  FADD.FTZ R28, R26, R25 ;  /* 0x000000191a1c7221 */ /* 0x008fe20000010000 */
[----:B-1----:R-:W-:Y:S03]  /*1a60*/  STS [R0+0xc00], R15 ;  /* 0x000c000f00007388 */ /* 0x002fe60000000800 */
[----:B------:R-:W-:Y:S01]  /*1a70*/  FADD.FTZ R13, R28, R15 ;  /* 0x0000000f1c0d7221 */ /* 0x000fe20000010000 */
[----:B------:R-:W1:Y:S03]  /*1a80*/  LDS R26, [R0+0x1400] ;  /* 0x00140000001a7984 */ /* 0x000e660000000800 */
[----:B----4-:R-:W-:Y:S01]  /*1a90*/  FADD.FTZ R13, R13, R27 ;  /* 0x0000001b0d0d7221 */ /* 0x010fe20000010000 */
[----:B------:R-:W3:Y:S01]  /*1aa0*/  LDS R28, [R0+0x1600] ;  /* 0x00160000001c7984 */ /* 0x000ee20000000800 */
[----:B0-----:R-:W-:-:S03]  /*1ab0*/  FADD.FTZ R12, -R11, R12 ;  /* 0x0000000c0b0c7221 */ /* 0x001fc60000010100 */
[----:B------:R-:W0:Y:S01]  /*1ac0*/  LDS R25, [R0+0x1a00] ;  /* 0x001a000000197984 */ /* 0x000e220000000800 */
[----:B------:R-:W-:Y:S01]  /*1ad0*/  FMUL.FTZ R12, R12, 1.4426950216293334961 ;  /* 0x3fb8aa3b0c0c7820 */ /* 0x000fe20000410000 */
[----:B-----5:R-:W-:Y:S02]  /*1ae0*/  FADD.FTZ R13, R13, R29 ;  /* 0x0000001d0d0d7221 */ /* 0x020fe40000010000 */
[----:B------:R-:W-:Y:S03]  /*1af0*/  STS [R0+0xe00], R27 ;  /* 0x000e001b00007388 */ /* 0x000fe60000000800 */
[----:B------:R-:W4:Y:S01]  /*1b00*/  MUFU.EX2 R12, R12 ;  /* 0x0000000c000c7308 */ /* 0x000f220000000800 */
[----:B------:R5:W-:Y:S01]  /*1b10*/  STS [R0+0x1000], R29 ;  /* 0x0010001d00007388 */ /* 0x000be20000000800 */
[----:B--2---:R-:W-:-:S04]  /*1b20*/  FADD.FTZ R14, -R11, R14 ;  /* 0x0000000e0b0e7221 */ /* 0x004fc80000010100 */
[----:B-----5:R-:W-:Y:S01]  /*1b30*/  FMUL.FTZ R29, R14, 1.4426950216293334961 ;  /* 0x3fb8aa3b0e1d7820 */ /* 0x020fe20000410000 */
[----:B----4-:R-:W-:Y:S01]  /*1b40*/  FADD.FTZ R14, R13, R12 ;  /* 0x0000000c0d0e7221 */ /* 0x010fe20000010000 */
[----:B------:R2:W-:Y:S04]  /*1b50*/  STS [R0+0x1200], R12 ;  /* 0x0012000c00007388 */ /* 0x0005e80000000800 */
[----:B------:R-:W4:Y:S01]  /*1b60*/  MUFU.EX2 R29, R29 ;  /* 0x0000001d001d7308 */ /* 0x000f220000000800 */
[----:B-1----:R-:W-:-:S04]  /*1b70*/  FADD.FTZ R26, -R11, R26 ;  /* 0x0000001a0b1a7221 */ /* 0x002fc80000010100 */
[----:B------:R-:W-:Y:S01]  /*1b80*/  FMUL.FTZ R15, R26, 1.4426950216293334961 ;  /* 0x3fb8aa3b1a0f7820 */ /* 0x000fe20000410000 */
[C---:B---3--:R-:W-:Y:S01]  /*1b90*/  FADD.FTZ R28, -R11.reuse, R28 ;  /* 0x0000001c0b1c7221 */ /* 0x048fe20000010100 */
[----:B0-----:R-:W-:-:S03]  /*1ba0*/  FADD.FTZ R25, -R11, R25 ;  /* 0x000000190b197221 */ /* 0x001fc60000010100 */
[----:B------:R-:W-:Y:S01]  /*1bb0*/  FMUL.FTZ R27, R28, 1.4426950216293334961 ;  /* 0x3fb8aa3b1c1b7820 */ /* 0x000fe20000410000 */
[----:B------:R-:W0:Y:S01]  /*1bc0*/  MUFU.EX2 R15, R15 ;  /* 0x0000000f000f7308 */ /* 0x000e220000000800 */
[----:B----4-:R-:W-:Y:S01]  /*1bd0*/  STS [R0+0x1800], R29 ;  /* 0x0018001d00007388 */ /* 0x010fe20000000800 */
[----:B------:R-:W-:-:S06]  /*1be0*/  FMUL.FTZ R25, R25, 1.4426950216293334961 ;  /* 0x3fb8aa3b19197820 */ /* 0x000fcc0000410000 */
[----:B------:R-:W1:Y:S08]  /*1bf0*/  MUFU.EX2 R27, R27 ;  /* 0x0000001b001b7308 */ /* 0x000e700000000800 */
[----:B------:R-:W3:Y:S01]  /*1c00*/  MUFU.EX2 R25, R25 ;  /* 0x0000001900197308 */ /* 0x000ee20000000800 */
[----:B0-----:R-:W-:Y:S01]  /*1c10*/  FADD.FTZ R14, R14, R15 ;  /* 0x0000000f0e0e7221 */ /* 0x001fe20000010000 */
[----:B------:R-:W-:Y:S03]  /*1c20*/  STS [R0+0x1400], R15 ;  /* 0x0014000f00007388 */ /* 0x000fe60000000800 */
[----:B-1----:R-:W-:Y:S01]  /*1c30*/  FADD.FTZ R14, R14, R27 ;  /* 0x0000001b0e0e7221 */ /* 0x002fe20000010000 */
[----:B------:R-:W-:Y:S03]  /*1c40*/  STS [R0+0x1600], R27 ;  /* 0x0016001b00007388 */ /* 0x000fe60000000800 */
[----:B------:R-:W-:Y:S01]  /*1c50*/  FADD.FTZ R14, R14, R29 ;  /* 0x0000001d0e0e7221 */ /* 0x000fe20000010000 */
[----:B---3--:R0:W-:Y:S03]  /*1c60*/  STS [R0+0x1a00], R25 ;  /* 0x001a001900007388 */ /* 0x0081e60000000800 */
[----:B--2---:R-:W-:Y:S01]  /*1c70*/  FADD.FTZ R12, R14, R25 ;  /* 0x000000190e0c7221 */ /* 0x004fe20000010000 */
[----:B0-----:R-:W-:Y:S01]  /*1c80*/  IADD3 R0, R0, 0x2000, RZ ;  /* 0x0000200000007810 */ /* 0x001fe20007ffe0ff */
[----:B------:R-:W-:Y:S06]  /*1c90*/  @!P3 BRA `(.L_x_2490) ;  /* 0xfffffff80070b947 */ /* 0x000fec000383ffff */
.L_x_2489:
[----:B------:R-:W-:Y:S05]  /*1ca0*/  BSYNC B1 ;  /* 0x0000000000017941 */ /* 0x000fea0003800000 */
.L_x_2488:
        /* <DEDUP_REMOVED lines=10> */
[----:B------:R-:W4:Y:S01]  /*1d50*/  LDS R28, [R0+0x800] ;  /* 0x00080000001c7984 */ /* 0x000f220000000800 */
[C---:B0-----:R-:W-:Y:S01]  /*1d60*/  FADD.FTZ R14, -R11.reuse, R14 ;  /* 0x0000000e0b0e7221 */ /* 0x041fe20000010100 */
[----:B-1----:R-:W-:-:S03]  /*1d70*/  FADD.FTZ R26, -R11, R26 ;  /* 0x0000001a0b1a7221 */ /* 0x002fc60000010100 */
[----:B------:R-:W-:Y:S02]  /*1d80*/  FMUL.FTZ R3, R14, 1.4426950216293334961 ;  /* 0x3fb8aa3b0e037820 */ /* 0x000fe40000410000 */
[----:B------:R-:W0:Y:S01]  /*1d90*/  LDS R14, [R0+0x600] ;  /* 0x00060000000e7984 */ /* 0x000e220000000800 */
[----:B------:R-:W-:Y:S01]  /*1da0*/  FMUL.FTZ R27, R26, 1.4426950216293334961 ;  /* 0x3fb8aa3b1a1b7820 */ /* 0x000fe20000410000 */
[----:B------:R-:W1:Y:S01]  /*1db0*/  MUFU.EX2 R25, R3 ;  /* 0x0000000300197308 */ /* 0x000e620000000800 */
[C---:B--2---:R-:W-:Y:S01]  /*1dc0*/  FADD.FTZ R13, -R11.reuse, R13 ;  /* 0x0000000d0b0d7221 */ /* 0x044fe20000010100 */
[----:B------:R-:W2:Y:S01]  /*1dd0*/  LDS R26, [R0+0x400] ;  /* 0x00040000001a7984 */ /* 0x000ea20000000800 */
[----:B---3--:R-:W-:Y:S02]  /*1de0*/  FADD.FTZ R15, -R11, R15 ;  /* 0x0000000f0b0f7221 */ /* 0x008fe40000010100 */
[----:B------:R-:W-:Y:S02]  /*1df0*/  FMUL.FTZ R13, R13, 1.4426950216293334961 ;  /* 0x3fb8aa3b0d0d7820 */ /* 0x000fe40000410000 */
[----:B------:R-:W-:Y:S01]  /*1e00*/  FMUL.FTZ R15, R15, 1.4426950216293334961 ;  /* 0x3fb8aa3b0f0f7820 */ /* 0x000fe20000410000 */
[----:B------:R-:W3:Y:S01]  /*1e10*/  MUFU.EX2 R27, R27 ;  /* 0x0000001b001b7308 */ /* 0x000ee20000000800 */
[----:B----4-:R-:W-:-:S07]  /*1e20*/  FADD.FTZ R28, -R11, R28 ;  /* 0x0000001c0b1c7221 */ /* 0x010fce0000010100 */
[----:B------:R-:W4:Y:S01]  /*1e30*/  MUFU.EX2 R13, R13 ;  /* 0x0000000d000d7308 */ /* 0x000f220000000800 */
[----:B-1----:R-:W-:Y:S01]  /*1e40*/  FADD.FTZ R12, R12, R25 ;  /* 0x000000190c0c7221 */ /* 0x002fe20000010000 */
[----:B------:R-:W-:Y:S06]  /*1e50*/  STS [R0+-0x400], R25 ;  /* 0xfffc001900007388 */ /* 0x000fec0000000800 */
[----:B------:R-:W1:Y:S01]  /*1e60*/  MUFU.EX2 R15, R15 ;  /* 0x0000000f000f7308 */ /* 0x000e620000000800 */
[----:B---3--:R-:W-:Y:S01]  /*1e70*/  FADD.FTZ R3, R12, R27 ;  /* 0x0000001b0c037221 */ /* 0x008fe20000010000 */
[----:B------:R3:W-:Y:S04]  /*1e80*/  STS [R0+-0x200], R27 ;  /* 0xfffe001b00007388 */ /* 0x0007e80000000800 */
[----:B------:R-:W5:Y:S04]  /*1e90*/  LDS R12, [R0+0xa00] ;  /* 0x000a0000000c7984 */ /* 0x000f680000000800 */
[----:B----4-:R-:W-:Y:S01]  /*1ea0*/  STS [R0], R13 ;  /* 0x0000000d00007388 */ /* 0x010fe20000000800 */
[----:B0-----:R-:W-:-:S03]  /*1eb0*/  FADD.FTZ R14, -R11, R14 ;  /* 0x0000000e0b0e7221 */ /* 0x001fc60000010100 */
[----:B-1----:R-:W-:Y:S01]  /*1ec0*/  STS [R0+0x200], R15 ;  /* 0x0002000f00007388 */ /* 0x002fe20000000800 */
[----:B--2---:R-:W-:Y:S01]  /*1ed0*/  FADD.FTZ R26, -R11, R26 ;  /* 0x0000001a0b1a7221 */ /* 0x004fe20000010100 */
[----:B---3--:R-:W-:Y:S01]  /*1ee0*/  FMUL.FTZ R27, R14, 1.4426950216293334961 ;  /* 0x3fb8aa3b0e1b7820 */ /* 0x008fe20000410000 */
[----:B------:R-:W-:Y:S02]  /*1ef0*/  FMUL.FTZ R14, R28, 1.4426950216293334961 ;  /* 0x3fb8aa3b1c0e7820 */ /* 0x000fe40000410000 */
[----:B------:R-:W-:-:S03]  /*1f00*/  FMUL.FTZ R25, R26, 1.4426950216293334961 ;  /* 0x3fb8aa3b1a197820 */ /* 0x000fc60000410000 */
[----:B------:R-:W0:Y:S08]  /*1f10*/  MUFU.EX2 R27, R27 ;  /* 0x0000001b001b7308 */ /* 0x000e300000000800 */
[----:B------:R-:W1:Y:S08]  /*1f20*/  MUFU.EX2 R25, R25 ;  /* 0x0000001900197308 */ /* 0x000e700000000800 */
[----:B------:R-:W2:Y:S01]  /*1f30*/  MUFU.EX2 R14, R14 ;  /* 0x0000000e000e7308 */ /* 0x000ea20000000800 */
[----:B0-----:R-:W-:Y:S01]  /*1f40*/  STS [R0+0x600], R27 ;  /* 0x0006001b00007388 */ /* 0x001fe20000000800 */
[----:B-----5:R-:W-:-:S04]  /*1f50*/  FADD.FTZ R12, -R11, R12 ;  /* 0x0000000c0b0c7221 */ /* 0x020fc80000010100 */
[----:B------:R-:W-:Y:S01]  /*1f60*/  FMUL.FTZ R29, R12, 1.4426950216293334961 ;  /* 0x3fb8aa3b0c1d7820 */ /* 0x000fe20000410000 */
[----:B------:R-:W-:Y:S01]  /*1f70*/  FADD.FTZ R12, R3, R13 ;  /* 0x0000000d030c7221 */ /* 0x000fe20000010000 */
[----:B-1----:R-:W-:Y:S03]  /*1f80*/  STS [R0+0x400], R25 ;  /* 0x0004001900007388 */ /* 0x002fe60000000800 */
        /* <DEDUP_REMOVED lines=8> */
[----:B0-----:R-:W-:-:S07]  /*2010*/  IADD3 R0, R0, 0x1000, RZ ;  /* 0x0000100000007810 */ /* 0x001fce0007ffe0ff */
.L_x_2492:
[----:B------:R-:W-:Y:S05]  /*2020*/  BSYNC B1 ;  /* 0x0000000000017941 */ /* 0x000fea0003800000 */
.L_x_2491:
        /* <DEDUP_REMOVED lines=26> */
.L_x_2484:
[----:B------:R-:W-:Y:S05]  /*21d0*/  BSYNC B0 ;  /* 0x0000000000007941 */ /* 0x000fea0003800000 */
.L_x_2483:
[----:B---3--:R-:W1:Y:S01]  /*21e0*/  SHFL.BFLY PT, R3, R12, 0x10, 0x1f ;  /* 0x0e001f000c037f89 */ /* 0x008e6200000e0000 */
[----:B------:R-:W-:Y:S01]  /*21f0*/  BSSY B0, `(.L_x_2493) ;  /* 0x00000b2000007945 */ /* 0x000fe20003800000 */
        /* <DEDUP_REMOVED lines=10> */
[----:B------:R-:W-:-:S04]  /*22a0*/  @!P0 SHF.R.U32.HI R13, RZ, 0x3, R18 ;  /* 0x00000003ff0d8819 */ /* 0x000fc80000011612 */
[----:B------:R-:W-:Y:S01]  /*22b0*/  @!P0 LOP3.LUT R13, R13, 0x1ffffffc, RZ, 0xc0, !PT ;  /* 0x1ffffffc0d0d8812 */ /* 0x000fe200078ec0ff */
[----:B-1----:R-:W-:Y:S01]  /*22c0*/  FADD.FTZ R15, R14, R3 ;  /* 0x000000030e0f7221 */ /* 0x002fe20000010000 */
[----:B------:R-:W-:-:S04]  /*22d0*/  @!P3 MOV R14, 0x400 ;  /* 0x00000400000eb802 */ /* 0x000fc80000000f00 */
[----:B------:R-:W1:Y:S01]  /*22e0*/  SHFL.BFLY PT, R26, R15, 0x2, 0x1f ;  /* 0x0c401f000f1a7f89 */ /* 0x000e6200000e0000 */
[----:B--2---:R-:W-:Y:S01]  /*22f0*/  @!P0 LEA R28, R28, R25, 0x18 ;  /* 0x000000191c1c8211 */ /* 0x004fe200078ec0ff */
[----:B-1----:R-:W-:Y:S01]  /*2300*/  FADD.FTZ R12, R15, R26 ;  /* 0x0000001a0f0c7221 */ /* 0x002fe20000010000 */
[----:B------:R-:W-:-:S04]  /*2310*/  @!P3 VIADD R15, R14, 0x200 ;  /* 0x000002000e0fb836 */ /* 0x000fc80000000000 */
[----:B------:R-:W1:Y:S01]  /*2320*/  SHFL.BFLY PT, R3, R12, 0x1, 0x1f ;  /* 0x0c201f000c037f89 */ /* 0x000e6200000e0000 */
[----:B---3--:R-:W-:Y:S02]  /*2330*/  @!P3 LEA R15, R2, R15, 0x18 ;  /* 0x0000000f020fb211 */ /* 0x008fe400078ec0ff */
[----:B------:R-:W-:-:S03]  /*2340*/  @!P0 IADD3 R2, R28, R13, RZ ;  /* 0x0000000d1c028210 */ /* 0x000fc60007ffe0ff */
        /* <DEDUP_REMOVED lines=14> */
[----:B------:R-:W-:Y:S02]  /*2430*/  IMAD.MOV.U32 R12, RZ, RZ, R18 ;  /* 0x000000ffff0c7224 */ /* 0x000fe400078e0012 */
        /* <DEDUP_REMOVED lines=11> */
[----:B------:R-:W2:Y:S06]  /*24f0*/  MUFU.RCP R0, R0 ;  /* 0x0000000000007308 */ /* 0x000eac0000001000 */
[----:B------:R-:W-:Y:S05]  /*2500*/  @!P0 BRA `(.L_x_2496) ;  /* 0x0000000000388947 */ /* 0x000fea0003800000 */
[----:B------:R-:W3:Y:S01]  /*2510*/  S2UR UR5, SR_CgaCtaId ;  /* 0x00000000000579c3 */ /* 0x000ee20000008800 */
[----:B------:R-:W-:Y:S01]  /*2520*/  UMOV UR4, 0x400 ;  /* 0x0000040000047882 */ /* 0x000fe20000000000 */
[----:B------:R-:W-:Y:S01]  /*2530*/  IMAD.MOV.U32 R12, RZ, RZ, R18 ;  /* 0x000000ffff0c7224 */ /* 0x000fe200078e0012 */
[----:B------:R-:W-:-:S04]  /*2540*/  UIADD3 UR4, UR4, 0x220, URZ ;  /* 0x0000022004047890 */ /* 0x000fc8000fffe03f */
[----:B---3--:R-:W-:-:S06]  /*2550*/  ULEA UR4, UR5, UR4, 0x18 ;  /* 0x0000000405047291 */ /* 0x008fcc000f8ec03f */
[----:B------:R-:W-:-:S07]  /*2560*/  LEA R3, R18, UR4, 0x2 ;  /* 0x0000000412037c11 */ /* 0x000fce000f8e10ff */
.L_x_2497:
[----:B-1----:R-:W2:Y:S01]  /*2570*/  LDS R13, [R3] ;  /* 0x00000000030d7984 */ /* 0x002ea20000000800 */
[----:B------:R-:W-:Y:S01]  /*2580*/  IADD3 R2, R2, -0x1, RZ ;  /* 0xffffffff02027810 */ /* 0x000fe20007ffe0ff */
[----:B------:R-:W-:-:S03]  /*2590*/  VIADD R12, R12, 0x80 ;  /* 0x000000800c0c7836 */ /* 0x000fc60000000000 */
[----:B------:R-:W-:Y:S01]  /*25a0*/  ISETP.NE.AND P0, PT, R2, RZ, PT ;  /* 0x000000ff0200720c */ /* 0x000fe20003f05270 */
[----:B--2---:R-:W-:-:S05]  /*25b0*/  FMUL.FTZ R14, R13, R0 ;  /* 0x000000000d0e7220 */ /* 0x004fca0000410000 */
[----:B------:R1:W-:Y:S02]  /*25c0*/  STS [R3], R14 ;  /* 0x0000000e03007388 */ /* 0x0003e40000000800 */
[----:B-1----:R-:W-:-:S05]  /*25d0*/  VIADD R3, R3, 0x200 ;  /* 0x0000020003037836 */ /* 0x002fca0000000000 */
[----:B------:R-:W-:Y:S05]  /*25e0*/  @P0 BRA `(.L_x_2497) ;  /* 0xfffffffc00e00947 */ /* 0x000fea000383ffff */
.L_x_2496:
[----:B------:R-:W-:Y:S05]  /*25f0*/  BSYNC B1 ;  /* 0x0000000000017941 */ /* 0x000fea0003800000 */
.L_x_2495:
        /* <DEDUP_REMOVED lines=12> */
[----:B------:R-:W-:Y:S01]  /*26c0*/  PLOP3.LUT P0, PT, PT, PT, PT, 0x8, 0x0 ;  /* 0x000000000000781c */ /* 0x000fe20003f0e170 */
[----:B------:R-:W-:-:S12]  /*26d0*/  VIADD R3, R23, 0xfffffa00 ;  /* 0xfffffa0017037836 */ /* 0x000fd80000000000 */
.L_x_2500:
[----:B------:R-:W2:Y:S01]  /*26e0*/  LDS R27, [R2+-0x400] ;  /* 0xfffc0000021b7984 */ /* 0x000ea20000000800 */
[----:B------:R-:W-:-:S03]  /*26f0*/  IADD3 R12, R12, 0x800, RZ ;  /* 0x000008000c0c7810 */ /* 0x000fc60007ffe0ff */
[----:B------:R-:W3:Y:S01]  /*2700*/  LDS R29, [R2+-0x200] ;  /* 0xfffe0000021d7984 */ /* 0x000ee20000000800 */
[----:B------:R-:W-:-:S03]  /*2710*/  ISETP.GE.AND P2, PT, R12, R3, PT ;  /* 0x000000030c00720c */ /* 0x000fc60003f46270 */
[----:B------:R-:W4:Y:S04]  /*2720*/  LDS R21, [R2] ;  /* 0x0000000002157984 */ /* 0x000f280000000800 */
[----:B-1----:R-:W1:Y:S04]  /*2730*/  LDS R13, [R2+0x200] ;  /* 0x00020000020d7984 */ /* 0x002e680000000800 */
[----:B------:R-:W5:Y:S04]  /*2740*/  LDS R25, [R2+0x400] ;  /* 0x0004000002197984 */ /* 0x000f680000000800 */
[----:B------:R-:W0:Y:S04]  /*2750*/  LDS R14, [R2+0xa00] ;  /* 0x000a0000020e7984 */ /* 0x000e280000000800 */
[----:B------:R-:W0:Y:S01]  /*2760*/  LDS R22, [R2+0xc00] ;  /* 0x000c000002167984 */ /* 0x000e220000000800 */
[----:B--2---:R-:W-:-:S03]  /*2770*/  FMUL.FTZ R24, R27, R0 ;  /* 0x000000001b187220 */ /* 0x004fc60000410000 */
[----:B------:R-:W2:Y:S01]  /*2780*/  LDS R27, [R2+0x800] ;  /* 0x00080000021b7984 */ /* 0x000ea20000000800 */
[----:B---3--:R-:W-:-:S03]  /*2790*/  FMUL.FTZ R26, R29, R0 ;  /* 0x000000001d1a7220 */ /* 0x008fc60000410000 */
[----:B------:R-:W3:Y:S01]  /*27a0*/  LDS R29, [R2+0x600] ;  /* 0x00060000021d7984 */ /* 0x000ee20000000800 */
[----:B----4-:R-:W-:-:S03]  /*27b0*/  FMUL.FTZ R28, R21, R0 ;  /* 0x00000000151c7220 */ /* 0x010fc60000410000 */
[----:B------:R-:W-:Y:S01]  /*27c0*/  STS [R2+-0x400], R24 ;  /* 0xfffc001802007388 */ /* 0x000fe20000000800 */
[----:B-1----:R-:W-:-:S03]  /*27d0*/  FMUL.FTZ R13, R13, R0 ;  /* 0x000000000d0d7220 */ /* 0x002fc60000410000 */
        /* <DEDUP_REMOVED lines=9> */
[----:B------:R-:W1:Y:S01]  /*2870*/  LDS R21, [R2+0x1000] ;  /* 0x0010000002157984 */ /* 0x000e620000000800 */
[----:B--2---:R-:W-:-:S03]  /*2880*/  FMUL.FTZ R26, R27, R0 ;  /* 0x000000001b1a7220 */ /* 0x004fc60000410000 */
[----:B------:R-:W2:Y:S01]  /*2890*/  LDS R28, [R2+0x1200] ;  /* 0x00120000021c7984 */ /* 0x000ea20000000800 */
[----:B---3--:R-:W-:-:S03]  /*28a0*/  FMUL.FTZ R24, R29, R0 ;  /* 0x000000001d187220 */ /* 0x008fc60000410000 */
[----:B------:R-:W3:Y:S04]  /*28b0*/  LDS R14, [R2+0x1400] ;  /* 0x00140000020e7984 */ /* 0x000ee80000000800 */
[----:B------:R-:W4:Y:S04]  /*28c0*/  LDS R29, [R2+0x1600] ;  /* 0x00160000021d7984 */ /* 0x000f280000000800 */
[----:B------:R-:W5:Y:S04]  /*28d0*/  LDS R27, [R2+0x1800] ;  /* 0x00180000021b7984 */ /* 0x000f680000000800 */
[----:B------:R-:W5:Y:S04]  /*28e0*/  LDS R25, [R2+0x1a00] ;  /* 0x001a000002197984 */ /* 0x000f680000000800 */
[----:B------:R-:W-:Y:S04]  /*28f0*/  STS [R2+0x600], R24 ;  /* 0x0006001802007388 */ /* 0x000fe80000000800 */
[----:B------:R-:W-:Y:S04]  /*2900*/  STS [R2+0x800], R26 ;  /* 0x0008001a02007388 */ /* 0x000fe80000000800 */
[----:B------:R-:W-:Y:S01]  /*2910*/  STS [R2+0xc00], R22 ;  /* 0x000c001602007388 */ /* 0x000fe20000000800 */
[-C--:B0-----:R-:W-:Y:S01]  /*2920*/  FMUL.FTZ R13, R13, R0.reuse ;  /* 0x000000000d0d7220 */ /* 0x081fe20000410000 */
[----:B-1----:R-:W-:-:S04]  /*2930*/  FMUL.FTZ R21, R21, R0 ;  /* 0x0000000015157220 */ /* 0x002fc80000410000 */
        /* <DEDUP_REMOVED lines=14> */
.L_x_2499:
[----:B------:R-:W-:Y:S05]  /*2a20*/  BSYNC B1 ;  /* 0x0000000000017941 */ /* 0x000fea0003800000 */
.L_x_2498:
        /* <DEDUP_REMOVED lines=8> */
[----:B------:R-:W4:Y:S04]  /*2ab0*/  LDS R14, [R2] ;  /* 0x00000000020e7984 */ /* 0x000f280000000800 */
[----:B------:R-:W5:Y:S04]  /*2ac0*/  LDS R22, [R2+0x200] ;  /* 0x0002000002167984 */ /* 0x000f680000000800 */
[----:B------:R-:W0:Y:S04]  /*2ad0*/  LDS R25, [R2+0x400] ;  /* 0x0004000002197984 */ /* 0x000e280000000800 */
[----:B------:R-:W0:Y:S04]  /*2ae0*/  LDS R21, [R2+0x600] ;  /* 0x0006000002157984 */ /* 0x000e280000000800 */
[----:B-1----:R-:W1:Y:S04]  /*2af0*/  LDS R13, [R2+0x800] ;  /* 0x00080000020d7984 */ /* 0x002e680000000800 */
[----:B------:R-:W1:Y:S01]  /*2b00*/  LDS R3, [R2+0xa00] ;  /* 0x000a000002037984 */ /* 0x000e620000000800 */
[-C--:B--2---:R-:W-:Y:S01]  /*2b10*/  FMUL.FTZ R27, R27, R0.reuse ;  /* 0x000000001b1b7220 */ /* 0x084fe20000410000 */
[----:B---3--:R-:W-:-:S04]  /*2b20*/  FMUL.FTZ R29, R29, R0 ;  /* 0x000000001d1d7220 */ /* 0x008fc80000410000 */
[----:B------:R-:W-:Y:S01]  /*2b30*/  STS [R2+-0x400], R27 ;  /* 0xfffc001b02007388 */ /* 0x000fe20000000800 */
[----:B----4-:R-:W-:-:S03]  /*2b40*/  FMUL.FTZ R14, R14, R0 ;  /* 0x000000000e0e7220 */ /* 0x010fc60000410000 */
[----:B------:R-:W-:Y:S01]  /*2b50*/  STS [R2+-0x200], R29 ;  /* 0xfffe001d02007388 */ /* 0x000fe20000000800 */
[----:B-----5:R-:W-:-:S03]  /*2b60*/  FMUL.FTZ R22, R22, R0 ;  /* 0x0000000016167220 */ /* 0x020fc60000410000 */
[----:B------:R-:W-:Y:S01]  /*2b70*/  STS [R2], R14 ;  /* 0x0000000e02007388 */ /* 0x000fe20000000800 */
[----:B0-----:R-:W-:-:S03]  /*2b80*/  FMUL.FTZ R25, R25, R0 ;  /* 0x0000000019197220 */ /* 0x001fc60000410000 */
[----:B------:R-:W-:Y:S01]  /*2b90*/  STS [R2+0x200], R22 ;  /* 0x0002001602007388 */ /* 0x000fe20000000800 */
[----:B------:R-:W-:-:S03]  /*2ba0*/  FMUL.FTZ R21, R21, R0 ;  /* 0x0000000015157220 */ /* 0x000fc60000410000 */
[----:B------:R-:W-:Y:S01]  /*2bb0*/  STS [R2+0x400], R25 ;  /* 0x0004001902007388 */ /* 0x000fe20000000800 */
[----:B-1----:R-:W-:-:S03]  /*2bc0*/  FMUL.FTZ R13, R13, R0 ;  /* 0x000000000d0d7220 */ /* 0x002fc60000410000 */
[----:B------:R-:W-:Y:S01]  /*2bd0*/  STS [R2+0x600], R21 ;  /* 0x0006001502007388 */ /* 0x000fe20000000800 */
[----:B------:R-:W-:-:S03]  /*2be0*/  FMUL.FTZ R3, R3, R0 ;  /* 0x0000000003037220 */ /* 0x000fc60000410000 */
[----:B------:R-:W-:Y:S04]  /*2bf0*/  STS [R2+0x800], R13 ;  /* 0x0008000d02007388 */ /* 0x000fe80000000800 */
[----:B------:R0:W-:Y:S02]  /*2c00*/  STS [R2+0xa00], R3 ;  /* 0x000a000302007388 */ /* 0x0001e40000000800 */
[----:B0-----:R-:W-:-:S07]  /*2c10*/  VIADD R2, R2, 0x1000 ;  /* 0x0000100002027836 */ /* 0x001fce0000000000 */
.L_x_2502:
[----:B------:R-:W-:Y:S05]  /*2c20*/  BSYNC B1 ;  /* 0x0000000000017941 */ /* 0x000fea0003800000 */
.L_x_2501:
[----:B------:R-:W-:-:S13]  /*2c30*/  ISETP.LT.OR P0, PT, R12, R23, P0 ;  /* 0x000000170c00720c */ /* 0x000fda0000701670 */
[----:B------:R-:W-:Y:S05]  /*2c40*/  @!P0 BRA `(.L_x_2494) ;  /* 0x0000000000308947 */ /* 0x000fea0003800000 */
[----:B------:R-:W2:Y:S04]  /*2c50*/  LDS R3, [R2+-0x400] ;  /* 0xfffc000002037984 */ /* 0x000ea80000000800 */
[----:B-1----:R-:W1:Y:S04]  /*2c60*/  LDS R13, [R2+-0x200] ;  /* 0xfffe0000020d7984 */ /* 0x002e680000000800 */
[----:B------:R-:W3:Y:S04]  /*2c70*/  LDS R21, [R2] ;  /* 0x0000000002157984 */ /* 0x000ee80000000800 */
[----:B------:R-:W4:Y:S01]  /*2c80*/  LDS R23, [R2+0x200] ;  /* 0x0002000002177984 */ /* 0x000f220000000800 */
[-C--:B--2---:R-:W-:Y:S01]  /*2c90*/  FMUL.FTZ R3, R3, R0.reuse ;  /* 0x0000000003037220 */ /* 0x084fe20000410000 */
[----:B-1----:R-:W-:-:S04]  /*2ca0*/  FMUL.FTZ R13, R13, R0 ;  /* 0x000000000d0d7220 */ /* 0x002fc80000410000 */
[----:B------:R1:W-:Y:S01]  /*2cb0*/  STS [R2+-0x400], R3 ;  /* 0xfffc000302007388 */ /* 0x0003e20000000800 */
[----:B---3--:R-:W-:-:S03]  /*2cc0*/  FMUL.FTZ R21, R21, R0 ;  /* 0x0000000015157220 */ /* 0x008fc60000410000 */
[----:B------:R1:W-:Y:S01]  /*2cd0*/  STS [R2+-0x200], R13 ;  /* 0xfffe000d02007388 */ /* 0x0003e20000000800 */
[----:B----4-:R-:W-:-:S03]  /*2ce0*/  FMUL.FTZ R23, R23, R0 ;  /* 0x0000000017177220 */ /* 0x010fc60000410000 */
[----:B------:R1:W-:Y:S04]  /*2cf0*/  STS [R2], R21 ;  /* 0x0000001502007388 */ /* 0x0003e80000000800 */
[----:B------:R1:W-:Y:S02]  /*2d00*/  STS [R2+0x200], R23 ;  /* 0x0002001702007388 */ /* 0x0003e40000000800 */
.L_x_2494:
[----:B------:R-:W-:Y:S05]  /*2d10*/  BSYNC B0 ;  /* 0x0000000000007941 */ /* 0x000fea0003800000 */
.L_x_2493:
[----:B------:R-:W-:Y:S01]  /*2d20*/  BAR.SYNC.DEFER_BLOCKING 0x0 ;  /* 0x0000000000007b1d */ /* 0x000fe20000010000 */
[----:B------:R-:W-:-:S05]  /*2d30*/  ISETP.NE.AND P0, PT, R18, RZ, PT ;  /* 0x000000ff1200720c */ /* 0x000fca0003f05270 */
[----:B------:R-:W-:Y:S08]  /*2d40*/  BSSY B0, `(.L_x_2503) ;  /* 0x0000014000007945 */ /* 0x000ff00003800000 */
[----:B------:R-:W-:Y:S05]  /*2d50*/  @P0 BRA `(.L_x_2504) ;  /* 0x0000000000480947 */ /* 0x000fea0003800000 */
[----:B--2---:R-:W-:Y:S01]  /*2d60*/  IMAD R0, R8, R5, RZ ;  /* 0x0000000508007224 */ /* 0x004fe200078e02ff */
[--C-:B------:R-:W-:Y:S01]  /*2d70*/  SHF.R.S32.HI R12, RZ, 0x1f, R7.reuse ;  /* 0x0000001fff0c7819 */ /* 0x100fe20000011407 */
[----:B-1----:R-:W-:Y:S01]  /*2d80*/  IMAD R2, R6, UR38, RZ ;  /* 0x0000002606027c24 */ /* 0x002fe2000f8e02ff */
        /* <DEDUP_REMOVED lines=15> */
.L_x_2504:
[----:B------:R-:W-:Y:S05]  /*2e80*/  BSYNC B0 ;  /* 0x0000000000007941 */ /* 0x000fea0003800000 */
.L_x_2503:
[----:B------:R-:W-:Y:S05]  /*2e90*/  @P1 BRA `(.L_x_2505) ;  /* 0x0000000000e81947 */ /* 0x000fea0003800000 */
[----:B-1----:R-:W0:Y:S01]  /*2ea0*/  LDC R21, c[0x0][0x290] ;  /* 0x0000a400ff157b82 */ /* 0x002e220000000800 */
[----:B------:R-:W1:Y:S01]  /*2eb0*/  I2F.RP R14, R20 ;  /* 0x00000014000e7306 */ /* 0x000e620000209400 */
[----:B---3--:R-:W-:Y:S01]  /*2ec0*/  IMAD.MOV.U32 R2, RZ, RZ, RZ ;  /* 0x000000ffff027224 */ /* 0x008fe200078e00ff */
[----:B------:R-:W-:Y:S02]  /*2ed0*/  ULDC UR4, c[0x0][0x28c] ;  /* 0x0000a30000047ab9 */ /* 0x000fe40000000800 */
[----:B------:R-:W-:-:S03]  /*2ee0*/  IADD3 R9, R9, -UR4, RZ ;  /* 0x8000000409097c10 */ /* 0x000fc6000fffe0ff */
[----:B--2---:R-:W2:Y:S01]  /*2ef0*/  LDC R0, c[0x0][0x294] ;  /* 0x0000a500ff007b82 */ /* 0x004ea20000000800 */
[----:B-1----:R-:W1:Y:S01]  /*2f00*/  MUFU.RCP R14, R14 ;  /* 0x0000000e000e7308 */ /* 0x002e620000001000 */
[----:B0-----:R-:W-:Y:S02]  /*2f10*/  IABS R11, R21 ;  /* 0x00000015000b7213 */ /* 0x001fe40000000000 */
[----:B------:R-:W-:-:S05]  /*2f20*/  ISETP.NE.AND P1, PT, R21, RZ, PT ;  /* 0x000000ff1500720c */ /* 0x000fca0003f25270 */
[----:B------:R-:W0:Y:S01]  /*2f30*/  I2F.RP R22, R11 ;  /* 0x0000000b00167306 */ /* 0x000e220000209400 */
[----:B--2---:R-:W-:Y:S02]  /*2f40*/  ISETP.NE.AND P2, PT, R0, RZ, PT ;  /* 0x000000ff0000720c */ /* 0x004fe40003f45270 */
[----:B-1----:R-:W-:-:S06]  /*2f50*/  IADD3 R3, R14, 0xffffffe, RZ ;  /* 0x0ffffffe0e037810 */ /* 0x002fcc0007ffe0ff */
[----:B------:R-:W1:Y:S08]  /*2f60*/  F2I.FTZ.U32.TRUNC.NTZ R3, R3 ;  /* 0x0000000300037305 */ /* 0x000e70000021f000 */
[----:B0-----:R-:W0:Y:S01]  /*2f70*/  MUFU.RCP R22, R22 ;  /* 0x0000001600167308 */ /* 0x001e220000001000 */
[----:B-1----:R-:W-:-:S04]  /*2f80*/  IMAD.MOV R15, RZ, RZ, -R3 ;  /* 0x000000ffff0f7224 */ /* 0x002fc800078e0a03 */
[----:B------:R-:W-:-:S04]  /*2f90*/  IMAD R15, R15, R20, RZ ;  /* 0x000000140f0f7224 */ /* 0x000fc800078e02ff */
[----:B------:R-:W-:-:S04]  /*2fa0*/  IMAD.HI.U32 R2, R3, R15, R2 ;  /* 0x0000000f03027227 */ /* 0x000fc800078e0002 */
[----:B0-----:R-:W-:-:S04]  /*2fb0*/  VIADD R12, R22, 0xffffffe ;  /* 0x0ffffffe160c7836 */ /* 0x001fc80000000000 */
[----:B------:R0:W1:Y:S02]  /*2fc0*/  F2I.FTZ.U32.TRUNC.NTZ R13, R12 ;  /* 0x0000000c000d7305 */ /* 0x000064000021f000 */
[----:B0-----:R-:W-:Y:S01]  /*2fd0*/  IMAD.MOV.U32 R12, RZ, RZ, RZ ;  /* 0x000000ffff0c7224 */ /* 0x001fe200078e00ff */
[----:B-1----:R-:W-:-:S05]  /*2fe0*/  IADD3 R14, RZ, -R13, RZ ;  /* 0x8000000dff0e7210 */ /* 0x002fca0007ffe0ff */
[----:B------:R-:W-:Y:S01]  /*2ff0*/  IMAD R3, R14, R11, RZ ;  /* 0x0000000b0e037224 */ /* 0x000fe200078e02ff */
[----:B------:R-:W-:-:S03]  /*3000*/  IABS R14, R0 ;  /* 0x00000000000e7213 */ /* 0x000fc60000000000 */
[----:B------:R-:W-:-:S04]  /*3010*/  IMAD.HI.U32 R12, R13, R3, R12 ;  /* 0x000000030d0c7227 */ /* 0x000fc800078e000c */
[----:B------:R-:W-:-:S07]  /*3020*/  IMAD.MOV.U32 R3, RZ, RZ, R14 ;  /* 0x000000ffff037224 */ /* 0x000fce00078e000e */
.L_x_2507:
        /* <DEDUP_REMOVED lines=33> */
.L_x_2505:
[----:B------:R-:W-:Y:S05]  /*3240*/  WARPSYNC.ALL ;  /* 0x0000000000007948 */ /* 0x000fea0003800000 */
[----:B------:R-:W4:Y:S08]  /*3250*/  S2UR UR5, SR_CgaCtaId ;  /* 0x00000000000579c3 */ /* 0x000f300000008800 */
[----:B------:R-:W-:Y:S01]  /*3260*/  BAR.SYNC.DEFER_BLOCKING 0x0 ;  /* 0x0000000000007b1d */ /* 0x000fe20000010000 */
[C---:B--2---:R-:W-:Y:S01]  /*3270*/  LOP3.LUT R0, R18.reuse, 0xffffffc0, RZ, 0xc0, !PT ;  /* 0xffffffc012007812 */ /* 0x044fe200078ec0ff */
[----:B-1----:R-:W-:Y:S01]  /*3280*/  HFMA2.MMA R23, -RZ, RZ, 0, 0 ;  /* 0x00000000ff177435 */ /* 0x002fe200000001ff */
[----:B---3--:R-:W-:-:S02]  /*3290*/  LOP3.LUT R2, R18, 0xffffffe0, RZ, 0xc0, !PT ;  /* 0xffffffe012027812 */ /* 0x008fc400078ec0ff */
[----:B------:R-:W-:Y:S02]  /*32a0*/  CS2R R20, SRZ ;  /* 0x0000000000147805 */ /* 0x000fe4000001ff00 */
[----:B------:R-:W-:Y:S01]  /*32b0*/  ISETP.NE.AND P0, PT, R0, 0x40, PT ;  /* 0x000000400000780c */ /* 0x000fe20003f05270 */
[----:B------:R-:W-:Y:S01]  /*32c0*/  UMOV UR4, 0x400 ;  /* 0x0000040000047882 */ /* 0x000fe20000000000 */
[----:B------:R-:W-:Y:S01]  /*32d0*/  ISETP.GT.AND P1, PT, R18, 0x3f, PT ;  /* 0x0000003f1200780c */ /* 0x000fe20003f24270 */
[----:B------:R-:W-:Y:S01]  /*32e0*/  UIADD3 UR4, UR4, 0x220, URZ ;  /* 0x0000022004047890 */ /* 0x000fe2000fffe03f */
[----:B------:R-:W-:Y:S01]  /*32f0*/  ISETP.NE.AND P2, PT, R2, 0x20, PT ;  /* 0x000000200200780c */ /* 0x000fe20003f45270 */
[----:B------:R-:W-:Y:S01]  /*3300*/  IMAD R2, R19, 0x100, R4 ;  /* 0x0000010013027824 */ /* 0x000fe200078e0204 */
[C---:B------:R-:W-:Y:S01]  /*3310*/  ISETP.GT.AND P3, PT, R18.reuse, 0x1f, PT ;  /* 0x0000001f1200780c */ /* 0x040fe20003f64270 */
[----:B------:R-:W-:Y:S01]  /*3320*/  BSSY B0, `(.L_x_2508) ;  /* 0x0000023000007945 */ /* 0x000fe20003800000 */
[----:B------:R-:W-:Y:S01]  /*3330*/  IADD3 R18, R18, 0x1f, RZ ;  /* 0x0000001f12127810 */ /* 0x000fe20007ffe0ff */
[----:B------:R-:W-:-:S02]  /*3340*/  IMAD.MOV.U32 R0, RZ, RZ, RZ ;  /* 0x000000ffff007224 */ /* 0x000fc400078e00ff */
[----:B------:R-:W-:Y:S01]  /*3350*/  IMAD.MOV.U32 R25, RZ, RZ, RZ ;  /* 0x000000ffff197224 */ /* 0x000fe200078e00ff */
[----:B------:R-:W-:Y:S02]  /*3360*/  ISETP.GT.U32.AND P4, PT, R18, 0x3e, PT ;  /* 0x0000003e1200780c */ /* 0x000fe40003f84070 */
[----:B------:R-:W-:Y:S01]  /*3370*/  CS2R R18, SRZ ;  /* 0x0000000000127805 */ /* 0x000fe2000001ff00 */
[----:B----4-:R-:W-:-:S06]  /*3380*/  ULEA UR4, UR5, UR4, 0x18 ;  /* 0x0000000405047291 */ /* 0x010fcc000f8ec03f */
[----:B------:R-:W-:Y:S01]  /*3390*/  LEA R3, R2, UR4, 0x2 ;  /* 0x0000000402037c11 */ /* 0x000fe2000f8e10ff */
[----:B------:R-:W-:-:S04]  /*33a0*/  IMAD.MOV.U32 R2, RZ, RZ, RZ ;  /* 0x000000ffff027224 */ /* 0x000fc800078e00ff */
        /* <DEDUP_REMOVED lines=10> */
[----:B------:R-:W2:Y:S04]  /*3450*/  LDS R25, [R3] ;  /* 0x0000000003197984 */ /* 0x000ea80000000800 */
[----:B------:R-:W3:Y:S04]  /*3460*/  LDS R2, [R3+0x80] ;  /* 0x0000800003027984 */ /* 0x000ee80000000800 */
[----:B------:R-:W4:Y:S04]  /*3470*/  LDS R20, [R3+0x100] ;  /* 0x0001000003147984 */ /* 0x000f280000000800 */
[----:B------:R-:W5:Y:S04]  /*3480*/  LDS R23, [R3+0x180] ;  /* 0x0001800003177984 */ /* 0x000f680000000800 */
[----:B------:R-:W0:Y:S04]  /*3490*/  LDS R18, [R3+0x200] ;  /* 0x0002000003127984 */ /* 0x000e280000000800 */
[----:B------:R-:W1:Y:S04]  /*34a0*/  LDS R21, [R3+0x280] ;  /* 0x0002800003157984 */ /* 0x000e680000000800 */
[----:B------:R-:W1:Y:S04]  /*34b0*/  LDS R0, [R3+0x300] ;  /* 0x0003000003007984 */ /* 0x000e680000000800 */
[----:B------:R-:W1:Y:S01]  /*34c0*/  LDS R19, [R3+0x380] ;  /* 0x0003800003137984 */ /* 0x000e620000000800 */
[----:B--2---:R-:W-:Y:S01]  /*34d0*/  FADD.FTZ R25, RZ, R25 ;  /* 0x00000019ff197221 */ /* 0x004fe20000010000 */
[----:B---3--:R-:W-:Y:S01]  /*34e0*/  FADD.FTZ R2, RZ, R2 ;  /* 0x00000002ff027221 */ /* 0x008fe20000010000 */
[----:B----4-:R-:W-:Y:S01]  /*34f0*/  FADD.FTZ R20, RZ, R20 ;  /* 0x00000014ff147221 */ /* 0x010fe20000010000 */
[----:B-----5:R-:W-:Y:S01]  /*3500*/  FADD.FTZ R23, RZ, R23 ;  /* 0x00000017ff177221 */ /* 0x020fe20000010000 */
[----:B0-----:R-:W-:Y:S01]  /*3510*/  FADD.FTZ R18, RZ, R18 ;  /* 0x00000012ff127221 */ /* 0x001fe20000010000 */
[----:B-1----:R-:W-:Y:S01]  /*3520*/  FADD.FTZ R21, RZ, R21 ;  /* 0x00000015ff157221 */ /* 0x002fe20000010000 */
[----:B------:R-:W-:Y:S01]  /*3530*/  FADD.FTZ R0, RZ, R0 ;  /* 0x00000000ff007221 */ /* 0x000fe20000010000 */
[----:B------:R-:W-:-:S07]  /*3540*/  FADD.FTZ R19, RZ, R19 ;  /* 0x00000013ff137221 */ /* 0x000fce0000010000 */
.L_x_2509:
[----:B------:R-:W-:Y:S05]  /*3550*/  BSYNC B0 ;  /* 0x0000000000007941 */ /* 0x000fea0003800000 */
.L_x_2508:
        /* <DEDUP_REMOVED lines=12> */
[----:B------:R-:W2:Y:S04]  /*3620*/  LDS R10, [R3] ;  /* 0x00000000030a7984 */ /* 0x000ea80000000800 */
[----:B------:R-:W3:Y:S04]  /*3630*/  LDS R9, [R3+0x80] ;  /* 0x0000800003097984 */ /* 0x000ee80000000800 */
[----:B0-----:R-:W0:Y:S04]  /*3640*/  LDS R11, [R3+0x100] ;  /* 0x00010000030b7984 */ /* 0x001e280000000800 */
[----:B------:R-:W4:Y:S04]  /*3650*/  LDS R12, [R3+0x180] ;  /* 0x00018000030c7984 */ /* 0x000f280000000800 */
[----:B------:R-:W5:Y:S04]  /*3660*/  LDS R13, [R3+0x200] ;  /* 0x00020000030d7984 */ /* 0x000f680000000800 */
[----:B------:R-:W1:Y:S04]  /*3670*/  LDS R14, [R3+0x280] ;  /* 0x00028000030e7984 */ /* 0x000e680000000800 */
[----:B------:R-:W1:Y:S04]  /*3680*/  LDS R15, [R3+0x300] ;  /* 0x00030000030f7984 */ /* 0x000e680000000800 */
[----:B------:R-:W1:Y:S01]  /*3690*/  LDS R16, [R3+0x380] ;  /* 0x0003800003107984 */ /* 0x000e620000000800 */
[----:B--2---:R-:W-:Y:S01]  /*36a0*/  FADD.FTZ R25, R25, R10 ;  /* 0x0000000a19197221 */ /* 0x004fe20000010000 */
[----:B---3--:R-:W-:Y:S01]  /*36b0*/  FADD.FTZ R2, R2, R9 ;  /* 0x0000000902027221 */ /* 0x008fe20000010000 */
[----:B0-----:R-:W-:Y:S01]  /*36c0*/  FADD.FTZ R20, R20, R11 ;  /* 0x0000000b14147221 */ /* 0x001fe20000010000 */
[----:B----4-:R-:W-:Y:S01]  /*36d0*/  FADD.FTZ R23, R23, R12 ;  /* 0x0000000c17177221 */ /* 0x010fe20000010000 */
[----:B-----5:R-:W-:Y:S01]  /*36e0*/  FADD.FTZ R18, R18, R13 ;  /* 0x0000000d12127221 */ /* 0x020fe20000010000 */
[----:B-1----:R-:W-:Y:S01]  /*36f0*/  FADD.FTZ R21, R21, R14 ;  /* 0x0000000e15157221 */ /* 0x002fe20000010000 */
[----:B------:R-:W-:Y:S01]  /*3700*/  FADD.FTZ R0, R0, R15 ;  /* 0x0000000f00007221 */ /* 0x000fe20000010000 */
[----:B------:R-:W-:-:S07]  /*3710*/  FADD.FTZ R19, R19, R16 ;  /* 0x0000001013137221 */ /* 0x000fce0000010000 */
.L_x_2511:
[----:B------:R-:W-:Y:S05]  /*3720*/  BSYNC B0 ;  /* 0x0000000000007941 */ /* 0x000fea0003800000 */
.L_x_2510:
[----:B------:R-:W-:Y:S06]  /*3730*/  BAR.SYNC.DEFER_BLOCKING 0x0 ;  /* 0x0000000000007b1d */ /* 0x000fec0000010000 */
[----:B------:R-:W-:Y:S05]  /*3740*/  @P4 EXIT ;  /* 0x000000000000494d */ /* 0x000fea0003800000 */
[----:B------:R-:W-:Y:S01]  /*3750*/  IMAD R5, R8, R5, RZ ;  /* 0x0000000508057224 */ /* 0x000fe200078e02ff */
[----:B------:R-:W-:Y:S01]  /*3760*/  SHF.L.U32 R7, R7, 0x8, RZ ;  /* 0x0000000807077819 */ /* 0x000fe200000006ff */
[----:B------:R-:W-:Y:S01]  /*3770*/  IMAD R6, R6, UR38, RZ ;  /* 0x0000002606067c24 */ /* 0x000fe2000f8e02ff */
[----:B------:R-:W-:Y:S01]  /*3780*/  ULDC.64 UR4, c[0x0][0x220] ;  /* 0x0000880000047ab9 */ /* 0x000fe20000000a00 */
[----:B-12---:R-:W-:Y:S01]  /*3790*/  IMAD R3, R5, UR38, RZ ;  /* 0x0000002605037c24 */ /* 0x006fe2000f8e02ff */
[--C-:B------:R-:W-:Y:S01]  /*37a0*/  SHF.R.S32.HI R5, RZ, 0x1f, R7.reuse ;  /* 0x0000001fff057819 */ /* 0x100fe20000011407 */
[----:B------:R-:W-:Y:S01]  /*37b0*/  IMAD.SHL.U32 R6, R6, 0x100, RZ ;  /* 0x0000010006067824 */ /* 0x000fe200078e00ff */
[----:B------:R-:W-:Y:S01]  /*37c0*/  F2FP.BF16.F32.PACK_AB R25, R2, R25 ;  /* 0x000000190219723e */ /* 0x000fe200000010ff */
[----:B------:R-:W-:Y:S01]  /*37d0*/  IMAD.SHL.U32 R3, R3, 0x100, RZ ;  /* 0x0000010003037824 */ /* 0x000fe200078e00ff */
[C---:B------:R-:W-:Y:S01]  /*37e0*/  IADD3 R14, R4.reuse, 0x80, RZ ;  /* 0x00000080040e7810 */ /* 0x040fe20007ffe0ff */
[C---:B------:R-:W-:Y:S01]  /*37f0*/  VIADD R16, R4.reuse, 0xa0 ;  /* 0x000000a004107836 */ /* 0x040fe20000000000 */
[----:B------:R-:W-:Y:S01]  /*3800*/  SHF.R.S32.HI R12, RZ, 0x1f, R6 ;  /* 0x0000001fff0c7819 */ /* 0x000fe20000011406 */
[C---:B------:R-:W-:Y:S01]  /*3810*/  VIADD R10, R4.reuse, 0x40 ;  /* 0x00000040040a7836 */ /* 0x040fe20000000000 */
[----:B------:R-:W-:Y:S01]  /*3820*/  IADD3 R17, P0, P1, R3, R6, R7 ;  /* 0x0000000603117210 */ /* 0x000fe2000791e007 */
[----:B------:R-:W-:Y:S01]  /*3830*/  VIADD R22, R4, 0xc0 ;  /* 0x000000c004167836 */ /* 0x000fe20000000000 */
[----:B------:R-:W-:-:S02]  /*3840*/  SHF.R.S32.HI R27, RZ, 0x1f, R3 ;  /* 0x0000001fff1b7819 */ /* 0x000fc40000011403 */
[CC--:B------:R-:W-:Y:S02]  /*3850*/  IADD3 R3, P5, R4.reuse, R17.reuse, RZ ;  /* 0x0000001104037210 */ /* 0x0c0fe40007fbe0ff */
[----:B------:R-:W-:Y:S01]  /*3860*/  IADD3.X R27, R27, R12, R5, P0, P1 ;  /* 0x0000000c1b1b7210 */ /* 0x000fe200007e2405 */
[----:B------:R-:W-:Y:S01]  /*3870*/  VIADD R12, R4, 0x60 ;  /* 0x00000060040c7836 */ /* 0x000fe20000000000 */
[----:B------:R-:W-:Y:S02]  /*3880*/  IADD3 R13, P0, R16, R17, RZ ;  /* 0x00000011100d7210 */ /* 0x000fe40007f1e0ff */
[-C--:B------:R-:W-:Y:S02]  /*3890*/  LEA.HI.X.SX32 R6, R4, R27.reuse, 0x1, P5 ;  /* 0x0000001b04067211 */ /* 0x080fe400028f0eff */
[----:B------:R-:W-:Y:S02]  /*38a0*/  LEA.HI.X.SX32 R16, R16, R27, 0x1, P0 ;  /* 0x0000001b10107211 */ /* 0x000fe400000f0eff */
[----:B------:R-:W-:-:S02]  /*38b0*/  LEA R2, P0, R3, UR4, 0x1 ;  /* 0x0000000403027c11 */ /* 0x000fc4000f8008ff */
[----:B------:R-:W-:Y:S02]  /*38c0*/  IADD3 R8, R4, 0x20, RZ ;  /* 0x0000002004087810 */ /* 0x000fe40007ffe0ff */
[-C--:B------:R-:W-:Y:S02]  /*38d0*/  IADD3 R7, P3, R10, R17.reuse, RZ ;  /* 0x000000110a077210 */ /* 0x080fe40007f7e0ff */
[-C--:B0-----:R-:W-:Y:S02]  /*38e0*/  IADD3 R11, P1, R14, R17.reuse, RZ ;  /* 0x000000110e0b7210 */ /* 0x081fe40007f3e0ff */
[----:B------:R-:W-:Y:S02]  /*38f0*/  LEA.HI.X R3, R3, UR5, R6, 0x1, P0 ;  /* 0x0000000503037c11 */ /* 0x000fe400080f0c06 */
[----:B------:R-:W-:Y:S02]  /*3900*/  IADD3 R5, P4, R8, R17, RZ ;  /* 0x0000001108057210 */ /* 0x000fe40007f9e0ff */
[----:B------:R-:W-:Y:S01]  /*3910*/  LEA.HI.X.SX32 R10, R10, R27, 0x1, P3 ;  /* 0x0000001b0a0a7211 */ /* 0x000fe200018f0eff */
[----:B------:R0:W-:Y:S01]  /*3920*/  STG.E.U16 desc[UR36][R2.64], R25 ;  /* 0x0000001902007986 */ /* 0x0001e2000c101524 */
[----:B------:R-:W-:-:S02]  /*3930*/  LEA R6, P0, R7, UR4, 0x1 ;  /* 0x0000000407067c11 */ /* 0x000fc4000f8008ff */
[----:B------:R-:W-:Y:S02]  /*3940*/  IADD3 R24, R4, 0xe0, RZ ;  /* 0x000000e004187810 */ /* 0x000fe40007ffe0ff */
[-C--:B------:R-:W-:Y:S02]  /*3950*/  LEA.HI.X.SX32 R14, R14, R27.reuse, 0x1, P1 ;  /* 0x0000001b0e0e7211 */ /* 0x080fe400008f0eff */
[----:B------:R-:W-:Y:S02]  /*3960*/  LEA.HI.X.SX32 R8, R8, R27, 0x1, P4 ;  /* 0x0000001b08087211 */ /* 0x000fe400020f0eff */
[----:B------:R-:W-:Y:S02]  /*3970*/  LEA R4, P1, R5, UR4, 0x1 ;  /* 0x0000000405047c11 */ /* 0x000fe4000f8208ff */
[----:B------:R-:W-:Y:S02]  /*3980*/  LEA.HI.X R7, R7, UR5, R10, 0x1, P0 ;  /* 0x0000000507077c11 */ /* 0x000fe400080f0c0a */
[----:B------:R-:W-:-:S02]  /*3990*/  IADD3 R9, P2, R12, R17, RZ ;  /* 0x000000110c097210 */ /* 0x000fc40007f5e0ff */
[----:B------:R-:W-:Y:S02]  /*39a0*/  LEA R10, P0, R11, UR4, 0x1 ;  /* 0x000000040b0a7c11 */ /* 0x000fe4000f8008ff */
[----:B------:R-:W-:Y:S02]  /*39b0*/  IADD3 R15, P5, R22, R17, RZ ;  /* 0x00000011160f7210 */ /* 0x000fe40007fbe0ff */
[----:B------:R-:W-:Y:S02]  /*39c0*/  LEA.HI.X R5, R5, UR5, R8, 0x1, P1 ;  /* 0x0000000505057c11 */ /* 0x000fe400088f0c08 */
[----:B------:R-:W-:Y:S02]  /*39d0*/  LEA.HI.X.SX32 R12, R12, R27, 0x1, P2 ;  /* 0x0000001b0c0c7211 */ /* 0x000fe400010f0eff */
[----:B------:R-:W-:Y:S02]  /*39e0*/  LEA R8, P1, R9, UR4, 0x1 ;  /* 0x0000000409087c11 */ /* 0x000fe4000f8208ff */
[----:B------:R-:W-:-:S02]  /*39f0*/  LEA.HI.X R11, R11, UR5, R14, 0x1, P0 ;  /* 0x000000050b0b7c11 */ /* 0x000fc400080f0c0e */
[----:B------:R-:W-:Y:S02]  /*3a00*/  LEA.HI.X.SX32 R22, R22, R27, 0x1, P5 ;  /* 0x0000001b16167211 */ /* 0x000fe400028f0eff */
[----:B------:R-:W-:Y:S02]  /*3a10*/  LEA R14, P0, R15, UR4, 0x1 ;  /* 0x000000040f0e7c11 */ /* 0x000fe4000f8008ff */
[----:B------:R-:W-:Y:S02]  /*3a20*/  LEA.HI.X R9, R9, UR5, R12, 0x1, P1 ;  /* 0x0000000509097c11 */ /* 0x000fe400088f0c0c */
[----:B------:R-:W-:Y:S02]  /*3a30*/  LEA R12, P1, R13, UR4, 0x1 ;  /* 0x000000040d0c7c11 */ /* 0x000fe4000f8208ff */
[----:B------:R-:W-:Y:S02]  /*3a40*/  LEA.HI.X R15, R15, UR5, R22, 0x1, P0 ;  /* 0x000000050f0f7c11 */ /* 0x000fe400080f0c16 */
[----:B------:R-:W-:-:S02]  /*3a50*/  IADD3 R17, P6, R24, R17, RZ ;  /* 0x0000001118117210 */ /* 0x000fc40007fde0ff */
[----:B------:R-:W-:Y:S02]  /*3a60*/  F2FP.BF16.F32.PACK_AB R20, R23, R20 ;  /* 0x000000141714723e */ /* 0x000fe400000010ff */
[----:B------:R-:W-:Y:S02]  /*3a70*/  PRMT R22, R25, 0x7632, R22 ;  /* 0x0000763219167816 */ /* 0x000fe40000000016 */
[----:B------:R-:W-:Y:S02]  /*3a80*/  F2FP.BF16.F32.PACK_AB R18, R21, R18 ;  /* 0x000000121512723e */ /* 0x000fe400000010ff */
[----:B------:R-:W-:Y:S01]  /*3a90*/  LEA.HI.X R13, R13, UR5, R16, 0x1, P1 ;  /* 0x000000050d0d7c11 */ /* 0x000fe200088f0c10 */
[----:B------:R1:W-:Y:S01]  /*3aa0*/  STG.E.U16 desc[UR36][R4.64], R22 ;  /* 0x0000001604007986 */ /* 0x0003e2000c101524 */
[----:B------:R-:W-:Y:S02]  /*3ab0*/  LEA.HI.X.SX32 R24, R24, R27, 0x1, P6 ;  /* 0x0000001b18187211 */ /* 0x000fe400030f0eff */
[----:B------:R-:W-:Y:S01]  /*3ac0*/  LEA R16, P1, R17, UR4, 0x1 ;  /* 0x0000000411107c11 */ /* 0x000fe2000f8208ff */
[----:B------:R-:W-:Y:S01]  /*3ad0*/  STG.E.U16 desc[UR36][R6.64], R20 ;  /* 0x0000001406007986 */ /* 0x000fe2000c101524 */
[----:B0-----:R-:W-:-:S02]  /*3ae0*/  PRMT R3, R20, 0x7632, R3 ;  /* 0x0000763214037816 */ /* 0x001fc40000000003 */
        /* <DEDUP_REMOVED lines=10> */
.L_x_2480:
        /* <DEDUP_REMOVED lines=9> */
[----:B------:R-:W-:Y:S01]  /*3c20*/  IMAD.U32 R7, RZ, RZ, UR5 ;  /* 0x00000005ff077e24 */ /* 0x000fe2000f8e00ff */
[----:B------:R-:W-:Y:S01]  /*3c30*/  MOV R11, UR7 ;  /* 0x00000007000b7c02 */ /* 0x000fe20008000f00 */
[----:B------:R-:W-:-:S02]  /*3c40*/  IMAD.U32 R10, RZ, RZ, UR6 ;  /* 0x00000006ff0a7e24 */ /* 0x000fc4000f8e00ff */
[----:B------:R-:W-:Y:S02]  /*3c50*/  IMAD.MOV.U32 R8, RZ, RZ, 0x219 ;  /* 0x00000219ff087424 */ /* 0x000fe400078e00ff */
[----:B0-----:R-:W-:-:S07]  /*3c60*/  IMAD.MOV.U32 R13, RZ, RZ, RZ ;  /* 0x000000ffff0d7224 */ /* 0x001fce00078e00ff */
[----:B------:R-:W-:-:S07]  /*3c70*/  LEPC R20, `(.L_x_2506) ;  /* 0x000000001014794e */ /* 0x000fce0000000000 */
[----:B-1----:R-:W-:Y:S05]  /*3c80*/  CALL.ABS.NOINC R2 ;  /* 0x0000000002007343 */ /* 0x002fea0003c00000 */
.L_x_2506:
        /* <DEDUP_REMOVED lines=16> */
.L_x_2512:
[----:B------:R-:W-:Y:S05]  /*3d90*/  EXIT ;  /* 0x000000000000794d */ /* 0x000fea0003800000 */
.L_x_2482:
[----:B------:R-:W-:Y:S01]  /*3da0*/  HFMA2.MMA R11, -RZ, RZ, 0, 1.847743988037109375e-06 ;  /* 0x0000001fff0b7435 */ /* 0x000fe200000001ff */
[----:B------:R-:W-:Y:S01]  /*3db0*/  IMAD.MOV.U32 R12, RZ, RZ, 0x10 ;  /* 0x00000010ff0c7424 */ /* 0x000fe200078e00ff */
[----:B------:R-:W-:Y:S01]  /*3dc0*/  MOV R0, 0xff7fffff ;  /* 0xff7fffff00007802 */ /* 0x000fe20000000f00 */
[----:B------:R-:W-:-:S08]  /*3dd0*/  IMAD.MOV.U32 R15, RZ, RZ, -0x1 ;  /* 0xffffffffff0f7424 */ /* 0x000fd000078e00ff */
[----:B------:R-:W-:Y:S05]  /*3de0*/  WARPSYNC.COLLECTIVE R15, `(.L_x_2513) ;  /* 0x000000000f087348 */ /* 0x000fea0003c00000 */
[----:B------:R0:W1:Y:S02]  /*3df0*/  SHFL.BFLY P6, R14, R13, R12, R11 ;  /* 0x0c00000c0d0e7389 */ /* 0x00006400000c000b */
[----:B01----:R-:W-:Y:S01]  /*3e00*/  ENDCOLLECTIVE ;  /* 0x000000000000791b */ /* 0x003fe20003800000 */
.L_x_2513:
[----:B------:R-:W-:Y:S01]  /*3e10*/  IMAD.MOV.U32 R12, RZ, RZ, 0x8 ;  /* 0x00000008ff0c7424 */ /* 0x000fe200078e00ff */
[----:B------:R-:W-:-:S04]  /*3e20*/  FMNMX.FTZ R2, R14, -3.40282346638528859812e+38, !PT ;  /* 0xff7fffff0e027809 */ /* 0x000fc80007810000 */
[----:B------:R-:W-:-:S07]  /*3e30*/  MOV R13, R2 ;  /* 0x00000002000d7202 */ /* 0x000fce0000000f00 */
[----:B------:R-:W-:Y:S05]  /*3e40*/  WARPSYNC.COLLECTIVE R15, `(.L_x_2514) ;  /* 0x000000000f087348 */ /* 0x000fea0003c00000 */
[----:B------:R0:W1:Y:S02]  /*3e50*/  SHFL.BFLY P6, R14, R13, R12, R11 ;  /* 0x0c00000c0d0e7389 */ /* 0x00006400000c000b */
[----:B01----:R-:W-:Y:S01]  /*3e60*/  ENDCOLLECTIVE ;  /* 0x000000000000791b */ /* 0x003fe20003800000 */
.L_x_2514:
[----:B------:R-:W-:Y:S01]  /*3e70*/  IMAD.MOV.U32 R12, RZ, RZ, 0x4 ;  /* 0x00000004ff0c7424 */ /* 0x000fe200078e00ff */
[----:B------:R-:W-:-:S04]  /*3e80*/  FMNMX.FTZ R3, R2, R14, !PT ;  /* 0x0000000e02037209 */ /* 0x000fc80007810000 */
[----:B------:R-:W-:-:S07]  /*3e90*/  MOV R13, R3 ;  /* 0x00000003000d7202 */ /* 0x000fce0000000f00 */
[----:B------:R-:W-:Y:S05]  /*3ea0*/  WARPSYNC.COLLECTIVE R15, `(.L_x_2515) ;  /* 0x000000000f087348 */ /* 0x000fea0003c00000 */
[----:B------:R0:W1:Y:S02]  /*3eb0*/  SHFL.BFLY P6, R14, R13, R12, R11 ;  /* 0x0c00000c0d0e7389 */ /* 0x00006400000c000b */
[----:B01----:R-:W-:Y:S01]  /*3ec0*/  ENDCOLLECTIVE ;  /* 0x000000000000791b */ /* 0x003fe20003800000 */
.L_x_2515:
[----:B------:R-:W-:Y:S05]  /*3ed0*/  BRA `(.L_x_2516) ;  /* 0xffffffd000b47947 */ /* 0x000fea000383ffff */
.L_x_2517:
        /* <DEDUP_REMOVED lines=10> */
.L_x_29614:


//--------------------- .text._ZN4vllm25paged_attention_v2_kernelI13__nv_bfloat16hLi192ELi8ELi128ELNS_18Fp8KVCacheDataTypeE2ELb1ELi512EEEvPfS3_PT_PKS4_PKT0_SA_ifPKiSC_iPKfiiiSE_SE_iiiii --------------------------
	.section	.text._ZN4vllm25paged_attention_v2_kernelI13__nv_bfloat16hLi192ELi8ELi128ELNS_18Fp8KVCacheDataTypeE2ELb1ELi512EEEvPfS3_PT_PKS4_PKT0_SA_ifPKiSC_iPKfiiiSE_SE_iiiii,"ax",@progbits
	.align	128
        .global         _ZN4vllm25paged_attention_v2_kernelI13__nv_bfloat16hLi192ELi8ELi128ELNS_18Fp8KVCacheDataTypeE2ELb1ELi512EEEvPfS3_PT_PKS4_PKT0_SA_ifPKiSC_iPKfiiiSE_SE_iiiii
        .type           _ZN4vllm25paged_attention_v2_kernelI13__nv_bfloat16hLi192ELi8ELi128ELNS_18Fp8KVCacheDataTypeE2ELb1ELi512EEEvPfS3_PT_PKS4_PKT0_SA_ifPKiSC_iPKfiiiSE_SE_iiiii,@function
        .size           _ZN4vllm25paged_attention_v2_kernelI13__nv_bfloat16hLi192ELi8ELi128ELNS_18Fp8KVCacheDataTypeE2ELb1ELi512EEEvPfS3_PT_PKS4_PKT0_SA_ifPKiSC_iPKfiiiSE_SE_iiiii,(.L_x_29615 - _ZN4vllm25paged_attention_v2_kernelI13__nv_bfloat16hLi192ELi8ELi128ELNS_18Fp8KVCacheDataTypeE2ELb1ELi512EEEvPfS3_PT_PKS4_PKT0_SA_ifPKiSC_iPKfiiiSE_SE_iiiii)
        .other          _ZN4vllm25paged_attention_v2_kernelI13__nv_bfloat16hLi192ELi8ELi128ELNS_18Fp8KVCacheDataTypeE2ELb1ELi512EEEvPfS3_PT_PKS4_PKT0_SA_ifPKiSC_iPKfiiiSE_SE_iiiii,@"STO_CUDA_ENTRY STV_DEFAULT"
_ZN4vllm25paged_attention_v2_kernelI13__nv_bfloat16hLi192ELi8ELi128ELNS_18Fp8KVCacheDataTypeE2ELb1ELi512EEEvPfS3_PT_PKS4_PKT0_SA_ifPKiSC_iPKfiiiSE_SE_iiiii:
.text._ZN4vllm25paged_attention_v2_kernelI13__nv_bfloat16hLi192ELi8ELi128ELNS_18Fp8KVCacheDataTypeE2ELb1ELi512EEEvPfS3_PT_PKS4_PKT0_SA_ifPKiSC_iPKfiiiSE_SE_iiiii:
        /* <DEDUP_REMOVED lines=27> */
[----:B------:R-:W-:Y:S01]  /*01b0*/  IADD3 R0, -R0, R9, RZ ;  /* 0x0000000900007210 */ /* 0x000fe20007ffe1ff */
[----:B--2---:R-:W-:Y:S01]  /*01c0*/  IMAD R9, R6, 0xc0, RZ ;  /* 0x000000c006097824 */ /* 0x004fe200078e02ff */
        /* <DEDUP_REMOVED lines=19> */
[----:B------:R-:W-:Y:S02]  /*0300*/  SHF.R.S32.HI R17, RZ, 0x1f, R15 ;  /* 0x0000001fff117819 */ /* 0x000fe4000001140f */
[----:B------:R-:W-:-:S04]  /*0310*/  IADD3 R15, P1, P2, R15, R14, R9 ;  /* 0x0000000e0f0f7210 */ /* 0x000fc80007a3e009 */
[----:B------:R-:W-:Y:S01]  /*0320*/  IADD3.X R22, R17, R16, R13, P1, P2 ;  /* 0x0000001011167210 */ /* 0x000fe20000fe440d */
[----:B------:R-:W-:Y:S01]  /*0330*/  IMAD.MOV.U32 R17, RZ, RZ, R2 ;  /* 0x000000ffff117224 */ /* 0x000fe200078e0002 */
[----:B------:R-:W-:-:S04]  /*0340*/  LEA R19, P1, R15, UR4, 0x1 ;  /* 0x000000040f137c11 */ /* 0x000fc8000f8208ff */
[----:B------:R-:W-:Y:S01]  /*0350*/  LEA.HI.X R22, R15, UR5, R22, 0x1, P1 ;  /* 0x000000050f167c11 */ /* 0x000fe200088f0c16 */
[----:B------:R-:W-:Y:S01]  /*0360*/  IMAD.MOV.U32 R15, RZ, RZ, R12 ;  /* 0x000000ffff0f7224 */ /* 0x000fe200078e000c */
[----:B0-----:R-:W-:-:S05]  /*0370*/  LEA R3, R18, R3, 0x18 ;  /* 0x0000000312037211 */ /* 0x001fca00078ec0ff */
[----:B------:R-:W-:-:S05]  /*0380*/  IMAD R3, R0, 0x60, R3 ;  /* 0x0000006000037824 */ /* 0x000fca00078e0203 */
[----:B------:R-:W-:-:S07]  /*0390*/  LEA R18, R12, R3, 0x2 ;  /* 0x000000030c127211 */ /* 0x000fce00078e10ff */
.L_x_2522:
[----:B------:R-:W-:Y:S02]  /*03a0*/  IMAD.MOV.U32 R3, RZ, RZ, R22 ;  /* 0x000000ffff037224 */ /* 0x000fe400078e0016 */
[----:B------:R-:W-:-:S05]  /*03b0*/  IMAD.MOV.U32 R2, RZ, RZ, R19 ;  /* 0x000000ffff027224 */ /* 0x000fca00078e0013 */
[----:B------:R-:W2:Y:S01]  /*03c0*/  LDG.E.CONSTANT R3, desc[UR36][R2.64] ;  /* 0x0000002402037981 */ /* 0x000ea2000c1e9900 */
[----:B------:R-:W-:Y:S01]  /*03d0*/  IADD3 R17, R17, -0x1, RZ ;  /* 0xffffffff11117810 */ /* 0x000fe20007ffe0ff */
[----:B------:R-:W-:Y:S01]  /*03e0*/  VIADD R15, R15, 0x20 ;  /* 0x000000200f0f7836 */ /* 0x000fe20000000000 */
[----:B------:R-:W-:Y:S02]  /*03f0*/  IADD3 R19, P2, R19, 0x200, RZ ;  /* 0x0000020013137810 */ /* 0x000fe40007f5e0ff */
[----:B------:R-:W-:-:S03]  /*0400*/  ISETP.NE.AND P1, PT, R17, RZ, PT ;  /* 0x000000ff1100720c */ /* 0x000fc60003f25270 */
[----:B------:R-:W-:Y:S01]  /*0410*/  IMAD.X R22, RZ, RZ, R22, P2 ;  /* 0x000000ffff167224 */ /* 0x000fe200010e0616 */
[----:B--2---:R0:W-:Y:S02]  /*0420*/  STS [R18], R3 ;  /* 0x0000000312007388 */ /* 0x0041e40000000800 */
[----:B0-----:R-:W-:-:S07]  /*0430*/  IADD3 R18, R18, 0x80, RZ ;  /* 0x0000008012127810 */ /* 0x001fce0007ffe0ff */
[----:B------:R-:W-:Y:S05]  /*0440*/  @P1 BRA `(.L_x_2522) ;  /* 0xfffffffc00d41947 */ /* 0x000fea000383ffff */
.L_x_2521:
[----:B------:R-:W-:Y:S05]  /*0450*/  BSYNC B1 ;  /* 0x0000000000017941 */ /* 0x000fea0003800000 */
.L_x_2520:
[----:B------:R-:W-:Y:S05]  /*0460*/  @!P0 BRA `(.L_x_2519) ;  /* 0x00000000007c8947 */ /* 0x000fea0003800000 */
[----:B------:R-:W0:Y:S01]  /*0470*/  S2R R18, SR_CgaCtaId ;  /* 0x0000000000127919 */ /* 0x000e220000008800 */
[----:B------:R-:W2:Y:S01]  /*0480*/  LDC.64 R2, c[0x0][0x228] ;  /* 0x00008a00ff027b82 */ /* 0x000ea20000000a00 */
[----:B------:R-:W-:-:S04]  /*0490*/  MOV R17, 0x400 ;  /* 0x0000040000117802 */ /* 0x000fc80000000f00 */
[----:B0-----:R-:W-:Y:S02]  /*04a0*/  LEA R19, R18, R17, 0x18 ;  /* 0x0000001112137211 */ /* 0x001fe400078ec0ff */
[----:B------:R-:W-:Y:S01]  /*04b0*/  IADD3 R17, P0, R14, R9, RZ ;  /* 0x000000090e117210 */ /* 0x000fe20007f1e0ff */
[----:B------:R-:W-:Y:S02]  /*04c0*/  IMAD R14, R15, 0x4, R0 ;  /* 0x000000040f0e7824 */ /* 0x000fe400078e0200 */
[----:B------:R-:W-:Y:S02]  /*04d0*/  IMAD R18, R0, 0x60, R19 ;  /* 0x0000006000127824 */ /* 0x000fe400078e0213 */
[----:B------:R-:W-:Y:S01]  /*04e0*/  IMAD.X R16, R16, 0x1, R13, P0 ;  /* 0x0000000110107824 */ /* 0x000fe200000e060d */
[----:B--2---:R-:W-:Y:S01]  /*04f0*/  LEA R9, P0, R17, R2, 0x1 ;  /* 0x0000000211097211 */ /* 0x004fe200078008ff */
[----:B------:R-:W-:Y:S01]  /*0500*/  IMAD.SHL.U32 R23, R14, 0x2, RZ ;  /* 0x000000020e177824 */ /* 0x000fe200078e00ff */
[C---:B------:R-:W-:Y:S01]  /*0510*/  LEA R2, R15.reuse, R18, 0x2 ;  /* 0x000000120f027211 */ /* 0x040fe200078e10ff */
[----:B------:R-:W-:Y:S01]  /*0520*/  VIADD R13, R15, 0xffffff80 ;  /* 0xffffff800f0d7836 */ /* 0x000fe20000000000 */
[----:B------:R-:W-:-:S02]  /*0530*/  LEA.HI.X R16, R17, R3, R16, 0x1, P0 ;  /* 0x0000000311107211 */ /* 0x000fc400000f0c10 */
[----:B------:R-:W-:-:S07]  /*0540*/  IADD3 R14, R2, 0x100, RZ ;  /* 0x00000100020e7810 */ /* 0x000fce0007ffe0ff */
.L_x_2523:
[----:B------:R-:W-:Y:S02]  /*0550*/  IMAD.MOV.U32 R2, RZ, RZ, R9 ;  /* 0x000000ffff027224 */ /* 0x000fe400078e0009 */
[----:B------:R-:W-:Y:S02]  /*0560*/  IMAD.MOV.U32 R3, RZ, RZ, R16 ;  /* 0x000000ffff037224 */ /* 0x000fe400078e0010 */
        /* <DEDUP_REMOVED lines=13> */
[----:B0-----:R-:W-:Y:S01]  /*0640*/  VIADD R14, R14, 0x200 ;  /* 0x000002000e0e7836 */ /* 0x001fe20000000000 */
[----:B------:R-:W-:Y:S06]  /*0650*/  @!P0 BRA `(.L_x_2523) ;  /* 0xfffffffc00bc8947 */ /* 0x000fec000383ffff */
.L_x_2519:
[----:B------:R-:W-:Y:S05]  /*0660*/  BSYNC B0 ;  /* 0x0000000000007941 */ /* 0x000fea0003800000 */
.L_x_2518:
[----:B------:R-:W0:Y:S01]  /*0670*/  LDC R2, c[0x0][0x294] ;  /* 0x0000a500ff027b82 */ /* 0x000e220000000800 */
[----:B------:R-:W-:Y:S01]  /*0680*/  HFMA2.MMA R14, -RZ, RZ, 0, 0 ;  /* 0x00000000ff0e7435 */ /* 0x000fe200000001ff */
        /* <DEDUP_REMOVED lines=9> */
[----:B------:R-:W0:Y:S02]  /*0720*/  F2I.FTZ.U32.TRUNC.NTZ R15, R15 ;  /* 0x0000000f000f7305 */ /* 0x000e24000021f000 */
[----:B0-----:R-:W-:-:S04]  /*0730*/  IMAD R13, R15, R19, RZ ;  /* 0x000000130f0d7224 */ /* 0x001fc800078e02ff */
[----:B------:R-:W-:-:S04]  /*0740*/  IMAD.MOV R13, RZ, RZ, -R13 ;  /* 0x000000ffff0d7224 */ /* 0x000fc800078e0a0d */
[----:B------:R-:W-:Y:S02]  /*0750*/  IMAD.HI.U32 R14, R15, R13, R14 ;  /* 0x0000000d0f0e7227 */ /* 0x000fe400078e000e */
[----:B------:R-:W0:Y:S04]  /*0760*/  LDC R15, c[0x0][0x298] ;  /* 0x0000a600ff0f7b82 */ /* 0x000e280000000800 */
[----:B------:R-:W-:-:S04]  /*0770*/  IMAD.HI.U32 R9, R14, R16, RZ ;  /* 0x000000100e097227 */ /* 0x000fc800078e00ff */
[----:B------:R-:W-:-:S04]  /*0780*/  IMAD.MOV R13, RZ, RZ, -R9 ;  /* 0x000000ffff0d7224 */ /* 0x000fc800078e0a09 */
[----:B------:R-:W-:Y:S01]  /*0790*/  IMAD R16, R19, R13, R16 ;  /* 0x0000000d13107224 */ /* 0x000fe200078e0210 */
[----:B------:R-:W-:-:S04]  /*07a0*/  MOV R13, R19 ;  /* 0x00000013000d7202 */ /* 0x000fc80000000f00 */
        /* <DEDUP_REMOVED lines=11> */
[----:B------:R-:W-:Y:S01]  /*0860*/  ULDC UR4, c[0x0][0x288] ;  /* 0x0000a20000047ab9 */ /* 0x000fe20000000800 */
[----:B------:R-:W-:Y:S02]  /*0870*/  IADD3 R15, -R15, RZ, RZ ;  /* 0x000000ff0f0f7210 */ /* 0x000fe40007ffe1ff */
[----:B0-----:R-:W-:-:S04]  /*0880*/  IABS R17, R16 ;  /* 0x0000001000117213 */ /* 0x001fc80000000000 */
[----:B------:R-:W0:Y:S08]  /*0890*/  I2F.RP R18, R17 ;  /* 0x0000001100127306 */ /* 0x000e300000209400 */
[----:B0-----:R-:W0:Y:S02]  /*08a0*/  MUFU.RCP R18, R18 ;  /* 0x0000001200127308 */ /* 0x001e240000001000 */
[----:B0-----:R-:W-:-:S06]  /*08b0*/  VIADD R2, R18, 0xffffffe ;  /* 0x0ffffffe12027836 */ /* 0x001fcc0000000000 */
[----:B------:R0:W2:Y:S02]  /*08c0*/  F2I.FTZ.U32.TRUNC.NTZ R3, R2 ;  /* 0x0000000200037305 */ /* 0x0000a4000021f000 */
[----:B0-----:R-:W-:Y:S01]  /*08d0*/  MOV R2, RZ ;  /* 0x000000ff00027202 */ /* 0x001fe20000000f00 */
[----:B--2---:R-:W-:-:S04]  /*08e0*/  IMAD.MOV R22, RZ, RZ, -R3 ;  /* 0x000000ffff167224 */ /* 0x004fc800078e0a03 */
[----:B------:R-:W-:Y:S01]  /*08f0*/  IMAD R21, R22, R17, RZ ;  /* 0x0000001116157224 */ /* 0x000fe200078e02ff */
[----:B-1----:R-:W-:-:S03]  /*0900*/  IABS R22, R7 ;  /* 0x0000000700167213 */ /* 0x002fc60000000000 */
[----:B------:R-:W-:Y:S01]  /*0910*/  IMAD.HI.U32 R3, R3, R21, R2 ;  /* 0x0000001503037227 */ /* 0x000fe200078e0002 */
[----:B------:R-:W-:-:S04]  /*0920*/  LOP3.LUT R2, R7, R16, RZ, 0x3c, !PT ;  /* 0x0000001007027212 */ /* 0x000fc800078e3cff */
[----:B------:R-:W-:Y:S01]  /*0930*/  ISETP.GE.AND P2, PT, R2, RZ, PT ;  /* 0x000000ff0200720c */ /* 0x000fe20003f46270 */
[----:B------:R-:W-:-:S04]  /*0940*/  IMAD.HI.U32 R3, R3, R22, RZ ;  /* 0x0000001603037227 */ /* 0x000fc800078e00ff */
[----:B------:R-:W-:-:S04]  /*0950*/  IMAD.MOV R18, RZ, RZ, -R3 ;  /* 0x000000ffff127224 */ /* 0x000fc800078e0a03 */
[----:B------:R-:W-:Y:S01]  /*0960*/  IMAD R18, R17, R18, R22 ;  /* 0x0000001211127224 */ /* 0x000fe200078e0216 */
[----:B------:R-:W-:-:S04]  /*0970*/  IABS R22, R6 ;  /* 0x0000000600167213 */ /* 0x000fc80000000000 */
        /* <DEDUP_REMOVED lines=16> */
[----:B0-----:R-:W-:Y:S01]  /*0a80*/  MOV R2, RZ ;  /* 0x000000ff00027202 */ /* 0x001fe20000000f00 */
        /* <DEDUP_REMOVED lines=18> */
.L_x_2524:
[----:B------:R-:W-:Y:S02]  /*0bb0*/  ULDC UR4, c[0x0][0x288] ;  /* 0x0000a20000047ab9 */ /* 0x000fe40000000800 */
[----:B-1----:R-:W-:-:S04]  /*0bc0*/  IMAD R2, R7, UR4, R6 ;  /* 0x0000000407027c24 */ /* 0x002fc8000f8e0206 */
[----:B------:R-:W-:-:S07]  /*0bd0*/  IMAD R2, R2, R15, RZ ;  /* 0x0000000f02027224 */ /* 0x000fce00078e02ff */
.L_x_2525:
[----:B------:R-:W-:Y:S01]  /*0be0*/  IMAD R17, R5, 0x40, R10 ;  /* 0x0000004005117824 */ /* 0x000fe200078e020a */
[----:B------:R-:W-:Y:S01]  /*0bf0*/  BSSY B6, `(.L_x_2526) ;  /* 0x0000042000067945 */ /* 0x000fe20003800000 */
[----:B------:R-:W-:-:S03]  /*0c00*/  VIADD R10, R2, 0x1 ;  /* 0x00000001020a7836 */ /* 0x000fc60000000000 */
[----:B------:R-:W-:-:S13]  /*0c10*/  ISETP.GE.AND P1, PT, R17, R8, PT ;  /* 0x000000081100720c */ /* 0x000fda0003f26270 */
[----:B------:R-:W-:Y:S05]  /*0c20*/  @P1 BRA `(.L_x_2527) ;  /* 0x0000000000f81947 */ /* 0x000fea0003800000 */
[----:B------:R-:W0:Y:S01]  /*0c30*/  LDC R22, c[0x0][0x290] ;  /* 0x0000a400ff167b82 */ /* 0x000e220000000800 */
[----:B------:R-:W-:Y:S01]  /*0c40*/  SHF.R.S32.HI R19, RZ, 0x1f, R12 ;  /* 0x0000001fff137819 */ /* 0x000fe2000001140c */
[----:B------:R-:W-:Y:S01]  /*0c50*/  ULDC UR4, c[0x0][0x28c] ;  /* 0x0000a30000047ab9 */ /* 0x000fe20000000800 */
[----:B------:R-:W-:Y:S02]  /*0c60*/  MOV R21, R17 ;  /* 0x0000001100157202 */ /* 0x000fe40000000f00 */
        /* <DEDUP_REMOVED lines=9> */
[----:B0-----:R-:W-:-:S06]  /*0d00*/  IADD3 R2, R18, 0xffffffe, RZ ;  /* 0x0ffffffe12027810 */ /* 0x001fcc0007ffe0ff */
[----:B------:R0:W1:Y:S02]  /*0d10*/  F2I.FTZ.U32.TRUNC.NTZ R3, R2 ;  /* 0x0000000200037305 */ /* 0x000064000021f000 */
[----:B0-----:R-:W-:Y:S02]  /*0d20*/  IMAD.MOV.U32 R2, RZ, RZ, RZ ;  /* 0x000000ffff027224 */ /* 0x001fe400078e00ff */
[----:B-1----:R-:W-:-:S04]  /*0d30*/  IMAD.MOV R24, RZ, RZ, -R3 ;  /* 0x000000ffff187224 */ /* 0x002fc800078e0a03 */
[----:B------:R-:W-:-:S04]  /*0d40*/  IMAD R19, R24, R15, RZ ;  /* 0x0000000f18137224 */ /* 0x000fc800078e02ff */
[----:B------:R-:W-:Y:S01]  /*0d50*/  IMAD.HI.U32 R2, R3, R19, R2 ;  /* 0x0000001303027227 */ /* 0x000fe200078e0002 */
[----:B------:R-:W-:-:S03]  /*0d60*/  IABS R19, R16 ;  /* 0x0000001000137213 */ /* 0x000fc60000000000 */
[----:B------:R-:W-:-:S07]  /*0d70*/  VIADD R3, R9, -UR4 ;  /* 0x8000000409037c36 */ /* 0x000fce0008000000 */
.L_x_2529:
        /* <DEDUP_REMOVED lines=41> */
.L_x_2527:
[----:B------:R-:W-:Y:S05]  /*1010*/  BSYNC B6 ;  /* 0x0000000000067941 */ /* 0x000fea0003800000 */
.L_x_2526:
[----:B------:R-:W0:Y:S01]  /*1020*/  S2R R18, SR_TID.X ;  /* 0x0000000000127919 */ /* 0x000e220000002100 */
[C---:B------:R-:W-:Y:S01]  /*1030*/  IMAD R13, R5.reuse, -0x40, R8 ;  /* 0xffffffc0050d7824 */ /* 0x040fe200078e0208 */
[----:B------:R-:W-:Y:S01]  /*1040*/  IADD3 R0, R20, 0x7, RZ ;  /* 0x0000000714007810 */ /* 0x000fe20007ffe0ff */
[----:B------:R-:W-:Y:S01]  /*1050*/  IMAD.SHL.U32 R24, R5, 0x200, RZ ;  /* 0x0000020005187824 */ /* 0x000fe200078e00ff */
[----:B------:R-:W-:Y:S02]  /*1060*/  UMOV UR4, 0xffffffff ;  /* 0xffffffff00047882 */ /* 0x000fe40000000000 */
[----:B------:R-:W-:Y:S01]  /*1070*/  SHF.R.S32.HI R11, RZ, 0x1f, R0 ;  /* 0x0000001fff0b7819 */ /* 0x000fe20000011400 */
[----:B------:R-:W-:Y:S01]  /*1080*/  IMAD R15, R13, 0x8, R24 ;  /* 0x000000080d0f7824 */ /* 0x000fe200078e0218 */
[----:B------:R-:W-:Y:S02]  /*1090*/  MOV R13, 0xff7fffff ;  /* 0xff7fffff000d7802 */ /* 0x000fe40000000f00 */
[----:B------:R-:W-:-:S02]  /*10a0*/  LEA.HI R11, R11, R0, RZ, 0x3 ;  /* 0x000000000b0b7211 */ /* 0x000fc400078f18ff */
        /* <DEDUP_REMOVED lines=14> */
[----:B------:R0:W1:Y:S02]  /*1190*/  SHFL.BFLY PT, R14, R3, 0x4, 0x1f ;  /* 0x0c801f00030e7f89 */ /* 0x00006400000e0000 */
.L_x_2564:
        /* <DEDUP_REMOVED lines=8> */
[----:B------:R-:W-:Y:S01]  /*1220*/  @!P0 STS [R11], R14 ;  /* 0x0000000e0b008388 */ /* 0x000fe20000000800 */
        /* <DEDUP_REMOVED lines=19> */
[----:B------:R-:W-:Y:S01]  /*1360*/  IMAD.MOV.U32 R12, RZ, RZ, RZ ;  /* 0x000000ffff0c7224 */ /* 0x000fe200078e00ff */
[----:B------:R-:W-:Y:S02]  /*1370*/  MOV R2, R18 ;  /* 0x0000001200027202 */ /* 0x000fe40000000f00 */
        /* <DEDUP_REMOVED lines=19> */
.L_x_2535:
        /* <DEDUP_REMOVED lines=11> */
.L_x_2534:
[----:B------:R-:W-:Y:S05]  /*1560*/  BSYNC B1 ;  /* 0x0000000000017941 */ /* 0x000fea0003800000 */
.L_x_2533:
        /* <DEDUP_REMOVED lines=14> */
.L_x_2538:
        /* <DEDUP_REMOVED lines=98> */
[----:B0-----:R-:W-:Y:S01]  /*1c70*/  VIADD R0, R0, 0x2000 ;  /* 0x0000200000007836 */ /* 0x001fe20000000000 */
[----:B------:R-:W-:Y:S06]  /*1c80*/  @!P3 BRA `(.L_x_2538) ;  /* 0xfffffff80070b947 */ /* 0x000fec000383ffff */
.L_x_2537:
[----:B------:R-:W-:Y:S05]  /*1c90*/  BSYNC B1 ;  /* 0x0000000000017941 */ /* 0x000fea0003800000 */
.L_x_2536:
        /* <DEDUP_REMOVED lines=55> */
.L_x_2540:
[----:B------:R-:W-:Y:S05]  /*2010*/  BSYNC B1 ;  /* 0x0000000000017941 */ /* 0x000fea0003800000 */
.L_x_2539:
        /* <DEDUP_REMOVED lines=26> */
.L_x_2532:
[----:B------:R-:W-:Y:S05]  /*21c0*/  BSYNC B0 ;  /* 0x0000000000007941 */ /* 0x000fea0003800000 */
.L_x_2531:
        /* <DEDUP_REMOVED lines=19> */
[----:B------:R-:W-:-:S04]  /*2300*/  @!P3 IADD3 R15, R14, 0x180, RZ ;  /* 0x000001800e0fb810 */ /* 0x000fc80007ffe0ff */
[----:B------:R-:W1:Y:S01]  /*2310*/  SHFL.BFLY PT, R3, R12, 0x1, 0x1f ;  /* 0x0c201f000c037f89 */ /* 0x000e6200000e0000 */
[----:B---3--:R-:W-:Y:S01]  /*2320*/  @!P3 LEA R15, R2, R15, 0x18 ;  /* 0x0000000f020fb211 */ /* 0x008fe200078ec0ff */
[----:B------:R-:W-:-:S04]  /*2330*/  @!P0 IMAD.IADD R2, R28, 0x1, R13 ;  /* 0x000000011c028824 */ /* 0x000fc800078e020d */
        /* <DEDUP_REMOVED lines=30> */
[----:B------:R-:W-:Y:S01]  /*2520*/  MOV R12, R18 ;  /* 0x00000012000c7202 */ /* 0x000fe20000000f00 */
[----:B------:R-:W-:-:S04]  /*2530*/  UIADD3 UR4, UR4, 0x1a0, URZ ;  /* 0x000001a004047890 */ /* 0x000fc8000fffe03f */
[----:B---3--:R-:W-:-:S06]  /*2540*/  ULEA UR4, UR5, UR4, 0x18 ;  /* 0x0000000405047291 */ /* 0x008fcc000f8ec03f */
[----:B------:R-:W-:-:S07]  /*2550*/  LEA R3, R18, UR4, 0x2 ;  /* 0x0000000412037c11 */ /* 0x000fce000f8e10ff */
.L_x_2545:
[----:B-1----:R-:W2:Y:S01]  /*2560*/  LDS R13, [R3] ;  /* 0x00000000030d7984 */ /* 0x002ea20000000800 */
[----:B------:R-:W-:Y:S02]  /*2570*/  VIADD R2, R2, 0xffffffff ;  /* 0xffffffff02027836 */ /* 0x000fe40000000000 */
[----:B------:R-:W-:-:S03]  /*2580*/  VIADD R12, R12, 0x80 ;  /* 0x000000800c0c7836 */ /* 0x000fc60000000000 */
[----:B------:R-:W-:Y:S01]  /*2590*/  ISETP.NE.AND P0, PT, R2, RZ, PT ;  /* 0x000000ff0200720c */ /* 0x000fe20003f05270 */
[----:B--2---:R-:W-:-:S05]  /*25a0*/  FMUL.FTZ R14, R13, R0 ;  /* 0x000000000d0e7220 */ /* 0x004fca0000410000 */
[----:B------:R1:W-:Y:S02]  /*25b0*/  STS [R3], R14 ;  /* 0x0000000e03007388 */ /* 0x0003e40000000800 */
[----:B-1----:R-:W-:-:S05]  /*25c0*/  IADD3 R3, R3, 0x200, RZ ;  /* 0x0000020003037810 */ /* 0x002fca0007ffe0ff */
[----:B------:R-:W-:Y:S05]  /*25d0*/  @P0 BRA `(.L_x_2545) ;  /* 0xfffffffc00e00947 */ /* 0x000fea000383ffff */
.L_x_2544:
[----:B------:R-:W-:Y:S05]  /*25e0*/  BSYNC B1 ;  /* 0x0000000000017941 */ /* 0x000fea0003800000 */
.L_x_2543:
        /* <DEDUP_REMOVED lines=9> */
[----:B------:R-:W-:-:S05]  /*2680*/  LEA R2, R12, UR4, 0x2 ;  /* 0x000000040c027c11 */ /* 0x000fca000f8e10ff */
[----:B------:R-:W-:Y:S01]  /*2690*/  VIADD R2, R2, 0x400 ;  /* 0x0000040002027836 */ /* 0x000fe20000000000 */
[----:B------:R-:W-:Y:S06]  /*26a0*/  @!P2 BRA `(.L_x_2547) ;  /* 0x0000000000d8a947 */ /* 0x000fec0003800000 */
[----:B------:R-:W-:Y:S02]  /*26b0*/  PLOP3.LUT P0, PT, PT, PT, PT, 0x8, 0x0 ;  /* 0x000000000000781c */ /* 0x000fe40003f0e170 */
[----:B------:R-:W-:-:S11]  /*26c0*/  IADD3 R3, R23, -0x600, RZ ;  /* 0xfffffa0017037810 */ /* 0x000fd60007ffe0ff */
.L_x_2548:
[----:B------:R-:W2:Y:S01]  /*26d0*/  LDS R29, [R2+-0x400] ;  /* 0xfffc0000021d7984 */ /* 0x000ea20000000800 */
[----:B------:R-:W-:-:S03]  /*26e0*/  VIADD R12, R12, 0x800 ;  /* 0x000008000c0c7836 */ /* 0x000fc60000000000 */
[----:B------:R-:W3:Y:S02]  /*26f0*/  LDS R14, [R2+-0x200] ;  /* 0xfffe0000020e7984 */ /* 0x000ee40000000800 */
[----:B------:R-:W-:Y:S02]  /*2700*/  ISETP.GE.AND P2, PT, R12, R3, PT ;  /* 0x000000030c00720c */ /* 0x000fe40003f46270 */
        /* <DEDUP_REMOVED lines=48> */
.L_x_2547:
[----:B------:R-:W-:Y:S05]  /*2a10*/  BSYNC B1 ;  /* 0x0000000000017941 */ /* 0x000fea0003800000 */
.L_x_2546:
        /* <DEDUP_REMOVED lines=31> */
.L_x_2550:
[----:B------:R-:W-:Y:S05]  /*2c10*/  BSYNC B1 ;  /* 0x0000000000017941 */ /* 0x000fea0003800000 */
.L_x_2549:
        /* <DEDUP_REMOVED lines=14> */
.L_x_2542:
[----:B------:R-:W-:Y:S05]  /*2d00*/  BSYNC B0 ;  /* 0x0000000000007941 */ /* 0x000fea0003800000 */
.L_x_2541:
        /* <DEDUP_REMOVED lines=22> */
.L_x_2552:
[----:B------:R-:W-:Y:S05]  /*2e70*/  BSYNC B0 ;  /* 0x0000000000007941 */ /* 0x000fea0003800000 */
.L_x_2551:
[----:B------:R-:W-:Y:S05]  /*2e80*/  @P1 BRA `(.L_x_2553) ;  /* 0x0000000000e81947 */ /* 0x000fea0003800000 */
[----:B--23--:R-:W0:Y:S01]  /*2e90*/  LDC R15, c[0x0][0x290] ;  /* 0x0000a400ff0f7b82 */ /* 0x00ce220000000800 */
[----:B------:R-:W2:Y:S01]  /*2ea0*/  I2F.RP R14, R19 ;  /* 0x00000013000e7306 */ /* 0x000ea20000209400 */
[----:B------:R-:W-:Y:S02]  /*2eb0*/  ULDC UR4, c[0x0][0x28c] ;  /* 0x0000a30000047ab9 */ /* 0x000fe40000000800 */
[----:B------:R-:W-:-:S04]  /*2ec0*/  VIADD R9, R9, -UR4 ;  /* 0x8000000409097c36 */ /* 0x000fc80008000000 */
[----:B------:R-:W3:Y:S01]  /*2ed0*/  LDC R0, c[0x0][0x294] ;  /* 0x0000a500ff007b82 */ /* 0x000ee20000000800 */
[----:B--2---:R-:W1:Y:S01]  /*2ee0*/  MUFU.RCP R14, R14 ;  /* 0x0000000e000e7308 */ /* 0x004e620000001000 */
[----:B0-----:R-:W-:Y:S02]  /*2ef0*/  IABS R11, R15 ;  /* 0x0000000f000b7213 */ /* 0x001fe40000000000 */
[----:B------:R-:W-:-:S05]  /*2f00*/  ISETP.NE.AND P1, PT, R15, RZ, PT ;  /* 0x000000ff0f00720c */ /* 0x000fca0003f25270 */
[----:B------:R-:W0:Y:S01]  /*2f10*/  I2F.RP R20, R11 ;  /* 0x0000000b00147306 */ /* 0x000e220000209400 */
[----:B---3--:R-:W-:Y:S01]  /*2f20*/  ISETP.NE.AND P2, PT, R0, RZ, PT ;  /* 0x000000ff0000720c */ /* 0x008fe20003f45270 */
[----:B-1----:R-:W-:-:S06]  /*2f30*/  VIADD R3, R14, 0xffffffe ;  /* 0x0ffffffe0e037836 */ /* 0x002fcc0000000000 */
        /* <DEDUP_REMOVED lines=14> */
.L_x_2555:
        /* <DEDUP_REMOVED lines=33> */
.L_x_2553:
[----:B------:R-:W-:Y:S05]  /*3230*/  WARPSYNC.ALL ;  /* 0x0000000000007948 */ /* 0x000fea0003800000 */
[----:B------:R-:W4:Y:S08]  /*3240*/  S2UR UR5, SR_CgaCtaId ;  /* 0x00000000000579c3 */ /* 0x000f300000008800 */
[----:B------:R-:W-:Y:S01]  /*3250*/  BAR.SYNC.DEFER_BLOCKING 0x0 ;  /* 0x0000000000007b1d */ /* 0x000fe20000010000 */
[----:B--2---:R-:W-:Y:S01]  /*3260*/  LOP3.LUT R0, R18, 0xffffffc0, RZ, 0xc0, !PT ;  /* 0xffffffc012007812 */ /* 0x004fe200078ec0ff */
[----:B------:R-:W-:Y:S01]  /*3270*/  IMAD R16, R16, 0xc0, R21 ;  /* 0x000000c010107824 */ /* 0x000fe200078e0215 */
[----:B------:R-:W-:Y:S01]  /*3280*/  ISETP.GT.AND P1, PT, R18, 0x3f, PT ;  /* 0x0000003f1200780c */ /* 0x000fe20003f24270 */
[----:B---3--:R-:W-:Y:S01]  /*3290*/  HFMA2.MMA R12, -RZ, RZ, 0, 0 ;  /* 0x00000000ff0c7435 */ /* 0x008fe200000001ff */
[----:B------:R-:W-:Y:S01]  /*32a0*/  ISETP.NE.AND P0, PT, R0, 0x40, PT ;  /* 0x000000400000780c */ /* 0x000fe20003f05270 */
[----:B------:R-:W-:Y:S01]  /*32b0*/  UMOV UR4, 0x400 ;  /* 0x0000040000047882 */ /* 0x000fe20000000000 */
[C---:B------:R-:W-:Y:S01]  /*32c0*/  LOP3.LUT R0, R18.reuse, 0xffffffe0, RZ, 0xc0, !PT ;  /* 0xffffffe012007812 */ /* 0x040fe200078ec0ff */
[----:B------:R-:W-:Y:S01]  /*32d0*/  UIADD3 UR4, UR4, 0x1a0, URZ ;  /* 0x000001a004047890 */ /* 0x000fe2000fffe03f */
[C---:B------:R-:W-:Y:S01]  /*32e0*/  ISETP.GT.AND P3, PT, R18.reuse, 0x1f, PT ;  /* 0x0000001f1200780c */ /* 0x040fe20003f64270 */
[----:B------:R-:W-:Y:S01]  /*32f0*/  VIADD R18, R18, 0x1f ;  /* 0x0000001f12127836 */ /* 0x000fe20000000000 */
[----:B------:R-:W-:Y:S01]  /*3300*/  BSSY B0, `(.L_x_2556) ;  /* 0x000001d000007945 */ /* 0x000fe20003800000 */
[----:B------:R-:W-:-:S02]  /*3310*/  ISETP.NE.AND P2, PT, R0, 0x20, PT ;  /* 0x000000200000780c */ /* 0x000fc40003f45270 */
[----:B------:R-:W-:Y:S02]  /*3320*/  CS2R R14, SRZ ;  /* 0x00000000000e7805 */ /* 0x000fe4000001ff00 */
[----:B------:R-:W-:Y:S01]  /*3330*/  MOV R0, RZ ;  /* 0x000000ff00007202 */ /* 0x000fe20000000f00 */
[----:B------:R-:W-:Y:S01]  /*3340*/  IMAD.MOV.U32 R17, RZ, RZ, RZ ;  /* 0x000000ffff117224 */ /* 0x000fe200078e00ff */
[----:B------:R-:W-:Y:S01]  /*3350*/  ISETP.GT.U32.AND P4, PT, R18, 0x3e, PT ;  /* 0x0000003e1200780c */ /* 0x000fe20003f84070 */
        /* <DEDUP_REMOVED lines=11> */
[----:B------:R-:W3:Y:S04]  /*3410*/  LDS R9, [R16] ;  /* 0x0000000010097984 */ /* 0x000ee80000000800 */
[----:B------:R-:W4:Y:S04]  /*3420*/  LDS R12, [R16+0x80] ;  /* 0x00008000100c7984 */ /* 0x000f280000000800 */
[----:B------:R-:W5:Y:S04]  /*3430*/  LDS R14, [R16+0x100] ;  /* 0x00010000100e7984 */ /* 0x000f680000000800 */
[----:B------:R-:W0:Y:S04]  /*3440*/  LDS R17, [R16+0x180] ;  /* 0x0001800010117984 */ /* 0x000e280000000800 */
[----:B------:R-:W1:Y:S04]  /*3450*/  LDS R0, [R16+0x200] ;  /* 0x0002000010007984 */ /* 0x000e680000000800 */
[----:B------:R-:W2:Y:S01]  /*3460*/  LDS R15, [R16+0x280] ;  /* 0x00028000100f7984 */ /* 0x000ea20000000800 */
[----:B---3--:R-:W-:Y:S01]  /*3470*/  FADD.FTZ R9, RZ, R9 ;  /* 0x00000009ff097221 */ /* 0x008fe20000010000 */
[----:B----4-:R-:W-:Y:S01]  /*3480*/  FADD.FTZ R12, RZ, R12 ;  /* 0x0000000cff0c7221 */ /* 0x010fe20000010000 */
[----:B-----5:R-:W-:Y:S01]  /*3490*/  FADD.FTZ R14, RZ, R14 ;  /* 0x0000000eff0e7221 */ /* 0x020fe20000010000 */
[----:B0-----:R-:W-:Y:S01]  /*34a0*/  FADD.FTZ R17, RZ, R17 ;  /* 0x00000011ff117221 */ /* 0x001fe20000010000 */
[----:B-1----:R-:W-:Y:S01]  /*34b0*/  FADD.FTZ R0, RZ, R0 ;  /* 0x00000000ff007221 */ /* 0x002fe20000010000 */
[----:B--2---:R-:W-:-:S07]  /*34c0*/  FADD.FTZ R15, RZ, R15 ;  /* 0x0000000fff0f7221 */ /* 0x004fce0000010000 */
.L_x_2557:
[----:B------:R-:W-:Y:S05]  /*34d0*/  BSYNC B0 ;  /* 0x0000000000007941 */ /* 0x000fea0003800000 */
.L_x_2556:
        /* <DEDUP_REMOVED lines=10> */
[----:B-1----:R-:W3:Y:S04]  /*3580*/  LDS R2, [R16] ;  /* 0x0000000010027984 */ /* 0x002ee80000000800 */
[----:B------:R-:W1:Y:S04]  /*3590*/  LDS R3, [R16+0x80] ;  /* 0x0000800010037984 */ /* 0x000e680000000800 */
[----:B0-----:R-:W0:Y:S04]  /*35a0*/  LDS R11, [R16+0x100] ;  /* 0x00010000100b7984 */ /* 0x001e280000000800 */
[----:B------:R-:W4:Y:S04]  /*35b0*/  LDS R8, [R16+0x180] ;  /* 0x0001800010087984 */ /* 0x000f280000000800 */
[----:B------:R-:W5:Y:S04]  /*35c0*/  LDS R13, [R16+0x200] ;  /* 0x00020000100d7984 */ /* 0x000f680000000800 */
[----:B------:R-:W2:Y:S01]  /*35d0*/  LDS R10, [R16+0x280] ;  /* 0x00028000100a7984 */ /* 0x000ea20000000800 */
[----:B---3--:R-:W-:Y:S01]  /*35e0*/  FADD.FTZ R9, R9, R2 ;  /* 0x0000000209097221 */ /* 0x008fe20000010000 */
[----:B-1----:R-:W-:Y:S01]  /*35f0*/  FADD.FTZ R12, R12, R3 ;  /* 0x000000030c0c7221 */ /* 0x002fe20000010000 */
[----:B0-----:R-:W-:Y:S01]  /*3600*/  FADD.FTZ R14, R14, R11 ;  /* 0x0000000b0e0e7221 */ /* 0x001fe20000010000 */
[----:B----4-:R-:W-:Y:S01]  /*3610*/  FADD.FTZ R17, R17, R8 ;  /* 0x0000000811117221 */ /* 0x010fe20000010000 */
[----:B-----5:R-:W-:Y:S01]  /*3620*/  FADD.FTZ R0, R0, R13 ;  /* 0x0000000d00007221 */ /* 0x020fe20000010000 */
[----:B--2---:R-:W-:-:S07]  /*3630*/  FADD.FTZ R15, R15, R10 ;  /* 0x0000000a0f0f7221 */ /* 0x004fce0000010000 */
.L_x_2559:
[----:B------:R-:W-:Y:S05]  /*3640*/  BSYNC B0 ;  /* 0x0000000000007941 */ /* 0x000fea0003800000 */
.L_x_2558:
[----:B------:R-:W-:Y:S06]  /*3650*/  BAR.SYNC.DEFER_BLOCKING 0x0 ;  /* 0x0000000000007b1d */ /* 0x000fec0000010000 */
[----:B------:R-:W-:Y:S05]  /*3660*/  @P4 EXIT ;  /* 0x000000000000494d */ /* 0x000fea0003800000 */
[----:B------:R-:W-:Y:S01]  /*3670*/  IMAD R4, R4, R7, RZ ;  /* 0x0000000704047224 */ /* 0x000fe200078e02ff */
[C---:B-1----:R-:W-:Y:S01]  /*3680*/  IADD3 R23, R21.reuse, 0x20, RZ ;  /* 0x0000002015177810 */ /* 0x042fe20007ffe0ff */
[----:B------:R-:W-:Y:S01]  /*3690*/  IMAD R3, R6, 0xc0, RZ ;  /* 0x000000c006037824 */ /* 0x000fe200078e02ff */
[C---:B------:R-:W-:Y:S01]  /*36a0*/  IADD3 R27, R21.reuse, 0x60, RZ ;  /* 0x00000060151b7810 */ /* 0x040fe20007ffe0ff */
[----:B------:R-:W-:Y:S01]  /*36b0*/  IMAD R2, R4, UR38, RZ ;  /* 0x0000002604027c24 */ /* 0x000fe2000f8e02ff */
[----:B------:R-:W-:Y:S01]  /*36c0*/  IADD3 R19, R21, 0xa0, RZ ;  /* 0x000000a015137810 */ /* 0x000fe20007ffe0ff */
[----:B------:R-:W-:Y:S01]  /*36d0*/  IMAD R5, R5, 0xc0, RZ ;  /* 0x000000c005057824 */ /* 0x000fe200078e02ff */
[----:B------:R-:W-:Y:S01]  /*36e0*/  ULDC.64 UR4, c[0x0][0x220] ;  /* 0x0000880000047ab9 */ /* 0x000fe20000000a00 */
[----:B------:R-:W-:Y:S01]  /*36f0*/  IMAD R3, R3, UR38, RZ ;  /* 0x0000002603037c24 */ /* 0x000fe2000f8e02ff */
[----:B---3--:R-:W-:Y:S01]  /*3700*/  F2FP.BF16.F32.PACK_AB R14, R17, R14 ;  /* 0x0000000e110e723e */ /* 0x008fe200000010ff */
[----:B------:R-:W-:Y:S01]  /*3710*/  IMAD R2, R2, 0xc0, RZ ;  /* 0x000000c002027824 */ /* 0x000fe200078e02ff */
[----:B------:R-:W-:Y:S01]  /*3720*/  SHF.R.S32.HI R4, RZ, 0x1f, R5 ;  /* 0x0000001fff047819 */ /* 0x000fe20000011405 */
[C---:B------:R-:W-:Y:S01]  /*3730*/  VIADD R25, R21.reuse, 0x40 ;  /* 0x0000004015197836 */ /* 0x040fe20000000000 */
[----:B------:R-:W-:Y:S01]  /*3740*/  SHF.R.S32.HI R7, RZ, 0x1f, R3 ;  /* 0x0000001fff077819 */ /* 0x000fe20000011403 */
[----:B------:R-:W-:Y:S01]  /*3750*/  VIADD R29, R21, 0x80 ;  /* 0x00000080151d7836 */ /* 0x000fe20000000000 */
[----:B--2---:R-:W-:-:S02]  /*3760*/  IADD3 R16, P0, P1, R2, R3, R5 ;  /* 0x0000000302107210 */ /* 0x004fc4000791e005 */
[----:B------:R-:W-:Y:S02]  /*3770*/  SHF.R.S32.HI R8, RZ, 0x1f, R2 ;  /* 0x0000001fff087819 */ /* 0x000fe40000011402 */
[-C--:B------:R-:W-:Y:S02]  /*3780*/  IADD3 R5, P2, R23, R16.reuse, RZ ;  /* 0x0000001017057210 */ /* 0x080fe40007f5e0ff */
[----:B------:R-:W-:Y:S02]  /*3790*/  IADD3.X R8, R8, R7, R4, P0, P1 ;  /* 0x0000000708087210 */ /* 0x000fe400007e2404 */
[-C--:B------:R-:W-:Y:S02]  /*37a0*/  IADD3 R3, P1, R21, R16.reuse, RZ ;  /* 0x0000001015037210 */ /* 0x080fe40007f3e0ff */
[-C--:B------:R-:W-:Y:S02]  /*37b0*/  IADD3 R7, P3, R25, R16.reuse, RZ ;  /* 0x0000001019077210 */ /* 0x080fe40007f7e0ff */
[----:B0-----:R-:W-:-:S02]  /*37c0*/  IADD3 R11, P4, R27, R16, RZ ;  /* 0x000000101b0b7210 */ /* 0x001fc40007f9e0ff */
        /* <DEDUP_REMOVED lines=32> */
.L_x_2528:
        /* <DEDUP_REMOVED lines=16> */
.L_x_2554:
        /* <DEDUP_REMOVED lines=16> */
.L_x_2560:
[----:B------:R-:W-:Y:S05]  /*3bd0*/  EXIT ;  /* 0x000000000000794d */ /* 0x000fea0003800000 */
.L_x_2530:
[----:B------:R-:W-:Y:S01]  /*3be0*/  HFMA2.MMA R11, -RZ, RZ, 0, 1.847743988037109375e-06 ;  /* 0x0000001fff0b7435 */ /* 0x000fe200000001ff */
[----:B------:R-:W-:Y:S01]  /*3bf0*/  IMAD.MOV.U32 R12, RZ, RZ, 0x10 ;  /* 0x00000010ff0c7424 */ /* 0x000fe200078e00ff */
[----:B------:R-:W-:Y:S01]  /*3c00*/  MOV R0, 0xff7fffff ;  /* 0xff7fffff00007802 */ /* 0x000fe20000000f00 */
[----:B------:R-:W-:-:S08]  /*3c10*/  IMAD.MOV.U32 R15, RZ, RZ, -0x1 ;  /* 0xffffffffff0f7424 */ /* 0x000fd000078e00ff */
[----:B------:R-:W-:Y:S05]  /*3c20*/  WARPSYNC.COLLECTIVE R15, `(.L_x_2561) ;  /* 0x000000000f087348 */ /* 0x000fea0003c00000 */
[----:B------:R0:W1:Y:S02]  /*3c30*/  SHFL.BFLY P6, R14, R13, R12, R11 ;  /* 0x0c00000c0d0e7389 */ /* 0x00006400000c000b */
[----:B01----:R-:W-:Y:S01]  /*3c40*/  ENDCOLLECTIVE ;  /* 0x000000000000791b */ /* 0x003fe20003800000 */
.L_x_2561:
[----:B------:R-:W-:Y:S01]  /*3c50*/  IMAD.MOV.U32 R12, RZ, RZ, 0x8 ;  /* 0x00000008ff0c7424 */ /* 0x000fe200078e00ff */
[----:B------:R-:W-:-:S04]  /*3c60*/  FMNMX.FTZ R2, R14, -3.40282346638528859812e+38, !PT ;  /* 0xff7fffff0e027809 */ /* 0x000fc80007810000 */
[----:B------:R-:W-:-:S07]  /*3c70*/  MOV R13, R2 ;  /* 0x00000002000d7202 */ /* 0x000fce0000000f00 */
[----:B------:R-:W-:Y:S05]  /*3c80*/  WARPSYNC.COLLECTIVE R15, `(.L_x_2562) ;  /* 0x000000000f087348 */ /* 0x000fea0003c00000 */
[----:B------:R0:W1:Y:S02]  /*3c90*/  SHFL.BFLY P6, R14, R13, R12, R11 ;  /* 0x0c00000c0d0e7389 */ /* 0x00006400000c000b */
[----:B01----:R-:W-:Y:S01]  /*3ca0*/  ENDCOLLECTIVE ;  /* 0x000000000000791b */ /* 0x003fe20003800000 */
.L_x_2562:
[----:B------:R-:W-:Y:S01]  /*3cb0*/  IMAD.MOV.U32 R12, RZ, RZ, 0x4 ;  /* 0x00000004ff0c7424 */ /* 0x000fe200078e00ff */
[----:B------:R-:W-:-:S04]  /*3cc0*/  FMNMX.FTZ R3, R2, R14, !PT ;  /* 0x0000000e02037209 */ /* 0x000fc80007810000 */
[----:B------:R-:W-:-:S07]  /*3cd0*/  MOV R13, R3 ;  /* 0x00000003000d7202 */ /* 0x000fce0000000f00 */
[----:B------:R-:W-:Y:S05]  /*3ce0*/  WARPSYNC.COLLECTIVE R15, `(.L_x_2563) ;  /* 0x000000000f087348 */ /* 0x000fea0003c00000 */
[----:B------:R0:W1:Y:S02]  /*3cf0*/  SHFL.BFLY P6, R14, R13, R12, R11 ;  /* 0x0c00000c0d0e7389 */ /* 0x00006400000c000b */
[----:B01----:R-:W-:Y:S01]  /*3d00*/  ENDCOLLECTIVE ;  /* 0x000000000000791b */ /* 0x003fe20003800000 */
.L_x_2563:
[----:B------:R-:W-:Y:S05]  /*3d10*/  BRA `(.L_x_2564) ;  /* 0xffffffd400207947 */ /* 0x000fea000383ffff */
.L_x_2565:
        /* <DEDUP_REMOVED lines=14> */
.L_x_29615:


//--------------------- .text._ZN4vllm25paged_attention_v2_kernelI13__nv_bfloat16hLi128ELi8ELi128ELNS_18Fp8KVCacheDataTypeE2ELb1ELi512EEEvPfS3_PT_PKS4_PKT0_SA_ifPKiSC_iPKfiiiSE_SE_iiiii --------------------------
	.section	.text._ZN4vllm25paged_attention_v2_kernelI13__nv_bfloat16hLi128ELi8ELi128ELNS_18Fp8KVCacheDataTypeE2ELb1ELi512EEEvPfS3_PT_PKS4_PKT0_SA_ifPKiSC_iPKfiiiSE_SE_iiiii,"ax",@progbits
	.align	128
        .global         _ZN4vllm25paged_attention_v2_kernelI13__nv_bfloat16hLi128ELi8ELi128ELNS_18Fp8KVCacheDataTypeE2ELb1ELi512EEEvPfS3_PT_PKS4_PKT0_SA_ifPKiSC_iPKfiiiSE_SE_iiiii
        .type           _ZN4vllm25paged_attention_v2_kernelI13__nv_bfloat16hLi128ELi8ELi128ELNS_18Fp8KVCacheDataTypeE2ELb1ELi512EEEvPfS3_PT_PKS4_PKT0_SA_ifPKiSC_iPKfiiiSE_SE_iiiii,@function
        .size           _ZN4vllm25paged_attention_v2_kernelI13__nv_bfloat16hLi128ELi8ELi128ELNS_18Fp8KVCacheDataTypeE2ELb1ELi512EEEvPfS3_PT_PKS4_PKT0_SA_ifPKiSC_iPKfiiiSE_SE_iiiii,(.L_x_29616 - _ZN4vllm25paged_attention_v2_kernelI13__nv_bfloat16hLi128ELi8ELi128ELNS_18Fp8KVCacheDataTypeE2ELb1ELi512EEEvPfS3_PT_PKS4_PKT0_SA_ifPKiSC_iPKfiiiSE_SE_iiiii)
        .other          _ZN4vllm25paged_attention_v2_kernelI13__nv_bfloat16hLi128ELi8ELi128ELNS_18Fp8KVCacheDataTypeE2ELb1ELi512EEEvPfS3_PT_PKS4_PKT0_SA_ifPKiSC_iPKfiiiSE_SE_iiiii,@"STO_CUDA_ENTRY STV_DEFAULT"
_ZN4vllm25paged_attention_v2_kernelI13__nv_bfloat16hLi128ELi8ELi128ELNS_18Fp8KVCacheDataTypeE2ELb1ELi512EEEvPfS3_PT_PKS4_PKT0_SA_ifPKiSC_iPKfiiiSE_SE_iiiii:
.text._ZN4vllm25paged_attention_v2_kernelI13__nv_bfloat16hLi128ELi8ELi128ELNS_18Fp8KVCacheDataTypeE2ELb1ELi512EEEvPfS3_PT_PKS4_PKT0_SA_ifPKiSC_iPKfiiiSE_SE_iiiii:
        /* <DEDUP_REMOVED lines=30> */
[----:B------:R-:W-:Y:S01]  /*01e0*/  VIMNMX R3, R12, -0x10, !PT ;  /* 0xfffffff00c037848 */ /* 0x000fe20007fe0100 */
        /* <DEDUP_REMOVED lines=27> */
.L_x_2570:
        /* <DEDUP_REMOVED lines=11> */
.L_x_2569:
[----:B------:R-:W-:Y:S05]  /*0450*/  BSYNC B1 ;  /* 0x0000000000017941 */ /* 0x000fea0003800000 */
.L_x_2568:
        /* <DEDUP_REMOVED lines=11> */
[C---:B------:R-:W-:Y:S01]  /*0510*/  IMAD R2, R9.reuse, 0x4, R18 ;  /* 0x0000000409027824 */ /* 0x040fe200078e0212 */
[----:B------:R-:W-:Y:S01]  /*0520*/  LEA.HI.X R16, R16, R3, R15, 0x1, P0 ;  /* 0x0000000310107211 */ /* 0x000fe200000f0c0f */
[----:B------:R-:W-:Y:S02]  /*0530*/  VIADD R9, R9, 0xffffff80 ;  /* 0xffffff8009097836 */ /* 0x000fe40000000000 */
[----:B------:R-:W-:-:S07]  /*0540*/  VIADD R14, R2, 0x100 ;  /* 0x00000100020e7836 */ /* 0x000fce0000000000 */
.L_x_2571:
        /* <DEDUP_REMOVED lines=17> */
.L_x_2567:
[----:B------:R-:W-:Y:S05]  /*0660*/  BSYNC B0 ;  /* 0x0000000000007941 */ /* 0x000fea0003800000 */
.L_x_2566:
[----:B------:R-:W0:Y:S01]  /*0670*/  LDC R2, c[0x0][0x294] ;  /* 0x0000a500ff027b82 */ /* 0x000e220000000800 */
[----:B------:R-:W-:Y:S02]  /*0680*/  VIADD R3, R20, 0xffffffff ;  /* 0xffffffff14037836 */ /* 0x000fe40000000000 */
[----:B------:R-:W-:-:S03]  /*0690*/  IMAD.MOV.U32 R14, RZ, RZ, RZ ;  /* 0x000000ffff0e7224 */ /* 0x000fc600078e00ff */
        /* <DEDUP_REMOVED lines=8> */
[----:B------:R-:W0:Y:S02]  /*0720*/  F2I.FTZ.U32.TRUNC.NTZ R15, R15 ;  /* 0x0000000f000f7305 */ /* 0x000e24000021f000 */
[----:B0-----:R-:W-:-:S05]  /*0730*/  IMAD R13, R15, R19, RZ ;  /* 0x000000130f0d7224 */ /* 0x001fca00078e02ff */
[----:B------:R-:W-:-:S05]  /*0740*/  IADD3 R13, -R13, RZ, RZ ;  /* 0x000000ff0d0d7210 */ /* 0x000fca0007ffe1ff */
[----:B------:R-:W-:Y:S02]  /*0750*/  IMAD.HI.U32 R14, R15, R13, R14 ;  /* 0x0000000d0f0e7227 */ /* 0x000fe400078e000e */
[----:B------:R-:W0:Y:S04]  /*0760*/  LDC R15, c[0x0][0x298] ;  /* 0x0000a600ff0f7b82 */ /* 0x000e280000000800 */
[----:B------:R-:W-:-:S04]  /*0770*/  IMAD.HI.U32 R9, R14, R16, RZ ;  /* 0x000000100e097227 */ /* 0x000fc800078e00ff */
[----:B------:R-:W-:-:S04]  /*0780*/  IMAD.MOV R13, RZ, RZ, -R9 ;  /* 0x000000ffff0d7224 */ /* 0x000fc800078e0a09 */
[----:B------:R-:W-:Y:S02]  /*0790*/  IMAD R16, R19, R13, R16 ;  /* 0x0000000d13107224 */ /* 0x000fe400078e0210 */
[----:B------:R-:W-:-:S03]  /*07a0*/  IMAD.MOV.U32 R13, RZ, RZ, R19 ;  /* 0x000000ffff0d7224 */ /* 0x000fc600078e0013 */
        /* <DEDUP_REMOVED lines=64> */
.L_x_2572:
[----:B------:R-:W-:Y:S02]  /*0bb0*/  ULDC UR4, c[0x0][0x288] ;  /* 0x0000a20000047ab9 */ /* 0x000fe40000000800 */
[----:B-1----:R-:W-:-:S04]  /*0bc0*/  IMAD R2, R7, UR4, R6 ;  /* 0x0000000407027c24 */ /* 0x002fc8000f8e0206 */
[----:B------:R-:W-:-:S07]  /*0bd0*/  IMAD R2, R2, R15, RZ ;  /* 0x0000000f02027224 */ /* 0x000fce00078e02ff */
.L_x_2573:
[----:B------:R-:W-:Y:S01]  /*0be0*/  IMAD R17, R5, 0x40, R10 ;  /* 0x0000004005117824 */ /* 0x000fe200078e020a */
[----:B------:R-:W-:Y:S01]  /*0bf0*/  BSSY B6, `(.L_x_2574) ;  /* 0x0000042000067945 */ /* 0x000fe20003800000 */
[----:B------:R-:W-:-:S03]  /*0c00*/  IADD3 R10, R2, 0x1, RZ ;  /* 0x00000001020a7810 */ /* 0x000fc60007ffe0ff */
[----:B------:R-:W-:-:S13]  /*0c10*/  ISETP.GE.AND P2, PT, R17, R8, PT ;  /* 0x000000081100720c */ /* 0x000fda0003f46270 */
[----:B------:R-:W-:Y:S05]  /*0c20*/  @P2 BRA `(.L_x_2575) ;  /* 0x0000000000f82947 */ /* 0x000fea0003800000 */
[----:B------:R-:W0:Y:S01]  /*0c30*/  LDC R22, c[0x0][0x290] ;  /* 0x0000a400ff167b82 */ /* 0x000e220000000800 */
[----:B------:R-:W-:Y:S01]  /*0c40*/  SHF.R.S32.HI R19, RZ, 0x1f, R12 ;  /* 0x0000001fff137819 */ /* 0x000fe2000001140c */
[----:B------:R-:W-:Y:S01]  /*0c50*/  ULDC UR4, c[0x0][0x28c] ;  /* 0x0000a30000047ab9 */ /* 0x000fe20000000800 */
[----:B------:R-:W-:Y:S02]  /*0c60*/  IMAD.MOV.U32 R21, RZ, RZ, R17 ;  /* 0x000000ffff157224 */ /* 0x000fe400078e0011 */
        /* <DEDUP_REMOVED lines=11> */
[----:B0-----:R-:W-:Y:S01]  /*0d20*/  HFMA2.MMA R2, -RZ, RZ, 0, 0 ;  /* 0x00000000ff027435 */ /* 0x001fe200000001ff */
[----:B-1----:R-:W-:-:S04]  /*0d30*/  IMAD.MOV R24, RZ, RZ, -R3 ;  /* 0x000000ffff187224 */ /* 0x002fc800078e0a03 */
[----:B------:R-:W-:-:S05]  /*0d40*/  IMAD R19, R24, R15, RZ ;  /* 0x0000000f18137224 */ /* 0x000fca00078e02ff */
[----:B------:R-:W-:Y:S01]  /*0d50*/  IMAD.HI.U32 R2, R3, R19, R2 ;  /* 0x0000001303027227 */ /* 0x000fe200078e0002 */
[----:B------:R-:W-:-:S03]  /*0d60*/  IABS R19, R16 ;  /* 0x0000001000137213 */ /* 0x000fc60000000000 */
[----:B------:R-:W-:-:S07]  /*0d70*/  VIADD R3, R9, -UR4 ;  /* 0x8000000409037c36 */ /* 0x000fce0008000000 */
.L_x_2577:
        /* <DEDUP_REMOVED lines=41> */
.L_x_2575:
[----:B------:R-:W-:Y:S05]  /*1010*/  BSYNC B6 ;  /* 0x0000000000067941 */ /* 0x000fea0003800000 */
.L_x_2574:
[----:B------:R-:W0:Y:S01]  /*1020*/  S2R R18, SR_TID.X ;  /* 0x0000000000127919 */ /* 0x000e220000002100 */
[C---:B------:R-:W-:Y:S01]  /*1030*/  IMAD R13, R5.reuse, -0x40, R8 ;  /* 0xffffffc0050d7824 */ /* 0x040fe200078e0208 */
[----:B------:R-:W-:Y:S01]  /*1040*/  UMOV UR4, 0xffffffff ;  /* 0xffffffff00047882 */ /* 0x000fe20000000000 */
[----:B------:R-:W-:Y:S02]  /*1050*/  IMAD.SHL.U32 R24, R5, 0x200, RZ ;  /* 0x0000020005187824 */ /* 0x000fe400078e00ff */
[----:B------:R-:W-:-:S03]  /*1060*/  VIADD R0, R20, 0x7 ;  /* 0x0000000714007836 */ /* 0x000fc60000000000 */
[----:B------:R-:W-:Y:S01]  /*1070*/  LEA R15, R13, R24, 0x3 ;  /* 0x000000180d0f7211 */ /* 0x000fe200078e18ff */
[----:B------:R-:W-:Y:S01]  /*1080*/  IMAD.MOV.U32 R13, RZ, RZ, -0x800001 ;  /* 0xff7fffffff0d7424 */ /* 0x000fe200078e00ff */
        /* <DEDUP_REMOVED lines=16> */
[----:B------:R0:W1:Y:S02]  /*1190*/  SHFL.BFLY PT, R14, R3, 0x4, 0x1f ;  /* 0x0c801f00030e7f89 */ /* 0x00006400000e0000 */
.L_x_2608:
        /* <DEDUP_REMOVED lines=8> */
[----:B------:R-:W-:Y:S01]  /*1220*/  @!P0 STS [R11], R14 ;  /* 0x0000000e0b008388 */ /* 0x000fe20000000800 */
[----:B------:R-:W-:Y:S01]  /*1230*/  BAR.SYNC.DEFER_BLOCKING 0x0 ;  /* 0x0000000000007b1d */ /* 0x000fe20000010000 */
[----:B------:R-:W-:Y:S02]  /*1240*/  ISETP.GT.AND P0, PT, R21, 0x3, PT ;  /* 0x000000031500780c */ /* 0x000fe40003f04270 */
[----:B------:R-:W-:-:S03]  /*1250*/  ISETP.GE.AND P3, PT, R18, R23, PT ;  /* 0x000000171200720c */ /* 0x000fc60003f66270 */
[----:B------:R-:W-:Y:S08]  /*1260*/  BSSY B0, `(.L_x_2579) ;  /* 0x00000f6000007945 */ /* 0x000ff00003800000 */
[----:B0-----:R-:W0:Y:S01]  /*1270*/  @!P0 S2R R3, SR_CgaCtaId ;  /* 0x0000000000038919 */ /* 0x001e220000008800 */
        /* <DEDUP_REMOVED lines=35> */
.L_x_2583:
        /* <DEDUP_REMOVED lines=11> */
.L_x_2582:
[----:B------:R-:W-:Y:S05]  /*1560*/  BSYNC B1 ;  /* 0x0000000000017941 */ /* 0x000fea0003800000 */
.L_x_2581:
        /* <DEDUP_REMOVED lines=14> */
.L_x_2586:
        /* <DEDUP_REMOVED lines=100> */
.L_x_2585:
[----:B------:R-:W-:Y:S05]  /*1c90*/  BSYNC B1 ;  /* 0x0000000000017941 */ /* 0x000fea0003800000 */
.L_x_2584:
        /* <DEDUP_REMOVED lines=55> */
.L_x_2588:
[----:B------:R-:W-:Y:S05]  /*2010*/  BSYNC B1 ;  /* 0x0000000000017941 */ /* 0x000fea0003800000 */
.L_x_2587:
        /* <DEDUP_REMOVED lines=26> */
.L_x_2580:
[----:B------:R-:W-:Y:S05]  /*21c0*/  BSYNC B0 ;  /* 0x0000000000007941 */ /* 0x000fea0003800000 */
.L_x_2579:
        /* <DEDUP_REMOVED lines=21> */
[----:B---3--:R-:W-:Y:S01]  /*2320*/  @!P4 LEA R15, R2, R15, 0x18 ;  /* 0x0000000f020fc211 */ /* 0x008fe200078ec0ff */
[----:B------:R-:W-:-:S03]  /*2330*/  @!P0 IMAD.IADD R2, R28, 0x1, R13 ;  /* 0x000000011c028824 */ /* 0x000fc600078e020d */
        /* <DEDUP_REMOVED lines=34> */
.L_x_2593:
[----:B-1----:R-:W2:Y:S01]  /*2560*/  LDS R13, [R3] ;  /* 0x00000000030d7984 */ /* 0x002ea20000000800 */
[----:B------:R-:W-:Y:S01]  /*2570*/  VIADD R2, R2, 0xffffffff ;  /* 0xffffffff02027836 */ /* 0x000fe20000000000 */
[----:B------:R-:W-:-:S04]  /*2580*/  IADD3 R12, R12, 0x80, RZ ;  /* 0x000000800c0c7810 */ /* 0x000fc80007ffe0ff */
[----:B------:R-:W-:Y:S01]  /*2590*/  ISETP.NE.AND P0, PT, R2, RZ, PT ;  /* 0x000000ff0200720c */ /* 0x000fe20003f05270 */
[----:B--2---:R-:W-:-:S05]  /*25a0*/  FMUL.FTZ R14, R13, R0 ;  /* 0x000000000d0e7220 */ /* 0x004fca0000410000 */
[----:B------:R1:W-:Y:S02]  /*25b0*/  STS [R3], R14 ;  /* 0x0000000e03007388 */ /* 0x0003e40000000800 */
[----:B-1----:R-:W-:-:S05]  /*25c0*/  VIADD R3, R3, 0x200 ;  /* 0x0000020003037836 */ /* 0x002fca0000000000 */
[----:B------:R-:W-:Y:S05]  /*25d0*/  @P0 BRA `(.L_x_2593) ;  /* 0xfffffffc00e00947 */ /* 0x000fea000383ffff */
.L_x_2592:
[----:B------:R-:W-:Y:S05]  /*25e0*/  BSYNC B1 ;  /* 0x0000000000017941 */ /* 0x000fea0003800000 */
.L_x_2591:
        /* <DEDUP_REMOVED lines=14> */
.L_x_2596:
        /* <DEDUP_REMOVED lines=52> */
.L_x_2595:
[----:B------:R-:W-:Y:S05]  /*2a10*/  BSYNC B1 ;  /* 0x0000000000017941 */ /* 0x000fea0003800000 */
.L_x_2594:
[----:B------:R-:W-:Y:S01]  /*2a20*/  IMAD.IADD R3, R23, 0x1, -R12 ;  /* 0x0000000117037824 */ /* 0x000fe200078e0a0c */
[----:B------:R-:W-:Y:S04]  /*2a30*/  BSSY B1, `(.L_x_2597) ;  /* 0x000001e000017945 */ /* 0x000fe80003800000 */
        /* <DEDUP_REMOVED lines=28> */
[----:B0-----:R-:W-:-:S07]  /*2c00*/  IADD3 R2, R2, 0x1000, RZ ;  /* 0x0000100002027810 */ /* 0x001fce0007ffe0ff */
.L_x_2598:
[----:B------:R-:W-:Y:S05]  /*2c10*/  BSYNC B1 ;  /* 0x0000000000017941 */ /* 0x000fea0003800000 */
.L_x_2597:
        /* <DEDUP_REMOVED lines=14> */
.L_x_2590:
[----:B------:R-:W-:Y:S05]  /*2d00*/  BSYNC B0 ;  /* 0x0000000000007941 */ /* 0x000fea0003800000 */
.L_x_2589:
        /* <DEDUP_REMOVED lines=22> */
.L_x_2600:
[----:B------:R-:W-:Y:S05]  /*2e70*/  BSYNC B0 ;  /* 0x0000000000007941 */ /* 0x000fea0003800000 */
.L_x_2599:
[----:B------:R-:W-:Y:S05]  /*2e80*/  @P2 BRA `(.L_x_2601) ;  /* 0x0000000000e82947 */ /* 0x000fea0003800000 */
[----:B--23--:R-:W0:Y:S01]  /*2e90*/  LDC R15, c[0x0][0x290] ;  /* 0x0000a400ff0f7b82 */ /* 0x00ce220000000800 */
[----:B------:R-:W2:Y:S01]  /*2ea0*/  I2F.RP R14, R19 ;  /* 0x00000013000e7306 */ /* 0x000ea20000209400 */
[----:B------:R-:W-:Y:S02]  /*2eb0*/  ULDC UR4, c[0x0][0x28c] ;  /* 0x0000a30000047ab9 */ /* 0x000fe40000000800 */
[----:B------:R-:W-:-:S04]  /*2ec0*/  IADD3 R9, R9, -UR4, RZ ;  /* 0x8000000409097c10 */ /* 0x000fc8000fffe0ff */
        /* <DEDUP_REMOVED lines=9> */
[----:B-1----:R-:W-:-:S04]  /*2f60*/  IMAD.MOV R2, RZ, RZ, -R3 ;  /* 0x000000ffff027224 */ /* 0x002fc800078e0a03 */
[----:B------:R-:W-:Y:S01]  /*2f70*/  IMAD R23, R2, R19, RZ ;  /* 0x0000001302177224 */ /* 0x000fe200078e02ff */
[----:B------:R-:W-:Y:S01]  /*2f80*/  HFMA2.MMA R2, -RZ, RZ, 0, 0 ;  /* 0x00000000ff027435 */ /* 0x000fe200000001ff */
[----:B0-----:R-:W-:-:S04]  /*2f90*/  IADD3 R12, R20, 0xffffffe, RZ ;  /* 0x0ffffffe140c7810 */ /* 0x001fc80007ffe0ff */
        /* <DEDUP_REMOVED lines=8> */
.L_x_2603:
        /* <DEDUP_REMOVED lines=33> */
.L_x_2601:
[----:B------:R-:W-:Y:S05]  /*3230*/  WARPSYNC.ALL ;  /* 0x0000000000007948 */ /* 0x000fea0003800000 */
[----:B------:R-:W4:Y:S08]  /*3240*/  S2UR UR5, SR_CgaCtaId ;  /* 0x00000000000579c3 */ /* 0x000f300000008800 */
[----:B------:R-:W-:Y:S01]  /*3250*/  BAR.SYNC.DEFER_BLOCKING 0x0 ;  /* 0x0000000000007b1d */ /* 0x000fe20000010000 */
[----:B--2---:R-:W-:Y:S01]  /*3260*/  LOP3.LUT R0, R18, 0xffffffc0, RZ, 0xc0, !PT ;  /* 0xffffffc012007812 */ /* 0x004fe200078ec0ff */
[----:B------:R-:W-:Y:S01]  /*3270*/  IMAD R16, R16, 0x80, R21 ;  /* 0x0000008010107824 */ /* 0x000fe200078e0215 */
[----:B-1-3--:R-:W-:-:S02]  /*3280*/  CS2R R2, SRZ ;  /* 0x0000000000027805 */ /* 0x00afc4000001ff00 */
[----:B------:R-:W-:Y:S01]  /*3290*/  MOV R9, RZ ;  /* 0x000000ff00097202 */ /* 0x000fe20000000f00 */
[----:B------:R-:W-:Y:S01]  /*32a0*/  UMOV UR4, 0x400 ;  /* 0x0000040000047882 */ /* 0x000fe20000000000 */
[----:B------:R-:W-:Y:S01]  /*32b0*/  ISETP.NE.AND P0, PT, R0, 0x40, PT ;  /* 0x000000400000780c */ /* 0x000fe20003f05270 */
[----:B------:R-:W-:Y:S01]  /*32c0*/  UIADD3 UR4, UR4, 0x120, URZ ;  /* 0x0000012004047890 */ /* 0x000fe2000fffe03f */
[C---:B------:R-:W-:Y:S02]  /*32d0*/  LOP3.LUT R0, R18.reuse, 0xffffffe0, RZ, 0xc0, !PT ;  /* 0xffffffe012007812 */ /* 0x040fe400078ec0ff */
[C---:B------:R-:W-:Y:S02]  /*32e0*/  ISETP.GT.AND P2, PT, R18.reuse, 0x1f, PT ;  /* 0x0000001f1200780c */ /* 0x040fe40003f44270 */
[----:B------:R-:W-:Y:S01]  /*32f0*/  IADD3 R18, R18, 0x1f, RZ ;  /* 0x0000001f12127810 */ /* 0x000fe20007ffe0ff */
[----:B----4-:R-:W-:-:S06]  /*3300*/  ULEA UR4, UR5, UR4, 0x18 ;  /* 0x0000000405047291 */ /* 0x010fcc000f8ec03f */
[----:B------:R-:W-:-:S05]  /*3310*/  LEA R16, R16, UR4, 0x2 ;  /* 0x0000000410107c11 */ /* 0x000fca000f8e10ff */
[----:B------:R-:W-:Y:S04]  /*3320*/  @!P0 STS [R16+-0x400], RZ ;  /* 0xfffc00ff10008388 */ /* 0x000fe80000000800 */
[----:B------:R-:W-:Y:S04]  /*3330*/  @!P0 STS [R16+-0x380], RZ ;  /* 0xfffc80ff10008388 */ /* 0x000fe80000000800 */
[----:B------:R-:W-:Y:S04]  /*3340*/  @!P0 STS [R16+-0x300], RZ ;  /* 0xfffd00ff10008388 */ /* 0x000fe80000000800 */
[----:B------:R-:W-:Y:S01]  /*3350*/  @!P0 STS [R16+-0x280], RZ ;  /* 0xfffd80ff10008388 */ /* 0x000fe20000000800 */
[----:B------:R-:W-:Y:S01]  /*3360*/  BAR.SYNC.DEFER_BLOCKING 0x0 ;  /* 0x0000000000007b1d */ /* 0x000fe20000010000 */
[----:B------:R-:W-:Y:S01]  /*3370*/  ISETP.NE.AND P0, PT, R0, 0x20, PT ;  /* 0x000000200000780c */ /* 0x000fe20003f05270 */
[----:B------:R-:W-:-:S04]  /*3380*/  IMAD.MOV.U32 R0, RZ, RZ, RZ ;  /* 0x000000ffff007224 */ /* 0x000fc800078e00ff */
[----:B------:R-:W1:Y:S04]  /*3390*/  @!P1 LDS R8, [R16] ;  /* 0x0000000010089984 */ /* 0x000e680000000800 */
[----:B------:R-:W2:Y:S04]  /*33a0*/  @!P1 LDS R10, [R16+0x80] ;  /* 0x00008000100a9984 */ /* 0x000ea80000000800 */
[----:B0-----:R-:W0:Y:S04]  /*33b0*/  @!P1 LDS R11, [R16+0x100] ;  /* 0x00010000100b9984 */ /* 0x001e280000000800 */
[----:B------:R-:W3:Y:S01]  /*33c0*/  @!P1 LDS R12, [R16+0x180] ;  /* 0x00018000100c9984 */ /* 0x000ee20000000800 */
[----:B-1----:R-:W-:Y:S01]  /*33d0*/  @!P1 FADD.FTZ R2, RZ, R8 ;  /* 0x00000008ff029221 */ /* 0x002fe20000010000 */
[----:B------:R-:W-:Y:S01]  /*33e0*/  BAR.SYNC.DEFER_BLOCKING 0x0 ;  /* 0x0000000000007b1d */ /* 0x000fe20000010000 */
[----:B--2---:R-:W-:Y:S01]  /*33f0*/  @!P1 FADD.FTZ R9, RZ, R10 ;  /* 0x0000000aff099221 */ /* 0x004fe20000010000 */
[----:B0-----:R-:W-:Y:S01]  /*3400*/  @!P1 FADD.FTZ R3, RZ, R11 ;  /* 0x0000000bff039221 */ /* 0x001fe20000010000 */
[----:B---3--:R-:W-:-:S03]  /*3410*/  @!P1 FADD.FTZ R0, RZ, R12 ;  /* 0x0000000cff009221 */ /* 0x008fc60000010000 */
[----:B------:R0:W-:Y:S04]  /*3420*/  @!P0 STS [R16+-0x200], R2 ;  /* 0xfffe000210008388 */ /* 0x0001e80000000800 */
[----:B------:R0:W-:Y:S04]  /*3430*/  @!P0 STS [R16+-0x180], R9 ;  /* 0xfffe800910008388 */ /* 0x0001e80000000800 */
[----:B------:R0:W-:Y:S04]  /*3440*/  @!P0 STS [R16+-0x100], R3 ;  /* 0xffff000310008388 */ /* 0x0001e80000000800 */
[----:B------:R0:W-:Y:S01]  /*3450*/  @!P0 STS [R16+-0x80], R0 ;  /* 0xffff800010008388 */ /* 0x0001e20000000800 */
[----:B------:R-:W-:Y:S01]  /*3460*/  BAR.SYNC.DEFER_BLOCKING 0x0 ;  /* 0x0000000000007b1d */ /* 0x000fe20000010000 */
[----:B------:R-:W-:-:S05]  /*3470*/  ISETP.GT.U32.AND P0, PT, R18, 0x3e, PT ;  /* 0x0000003e1200780c */ /* 0x000fca0003f04070 */
[----:B------:R0:W1:Y:S04]  /*3480*/  @!P2 LDS R11, [R16] ;  /* 0x00000000100ba984 */ /* 0x0000680000000800 */
[----:B------:R0:W2:Y:S04]  /*3490*/  @!P2 LDS R8, [R16+0x80] ;  /* 0x000080001008a984 */ /* 0x0000a80000000800 */
[----:B------:R0:W3:Y:S04]  /*34a0*/  @!P2 LDS R10, [R16+0x100] ;  /* 0x00010000100aa984 */ /* 0x0000e80000000800 */
[----:B------:R0:W4:Y:S01]  /*34b0*/  @!P2 LDS R13, [R16+0x180] ;  /* 0x00018000100da984 */ /* 0x0001220000000800 */
[----:B------:R-:W-:Y:S06]  /*34c0*/  BAR.SYNC.DEFER_BLOCKING 0x0 ;  /* 0x0000000000007b1d */ /* 0x000fec0000010000 */
[----:B------:R-:W-:Y:S05]  /*34d0*/  @P0 EXIT ;  /* 0x000000000000094d */ /* 0x000fea0003800000 */
[----:B------:R-:W-:Y:S02]  /*34e0*/  IMAD R4, R4, R7, RZ ;  /* 0x0000000704047224 */ /* 0x000fe400078e02ff */
[----:B0--3--:R-:W-:Y:S01]  /*34f0*/  @!P2 FADD.FTZ R3, R3, R10 ;  /* 0x0000000a0303a221 */ /* 0x009fe20000010000 */
[----:B------:R-:W-:Y:S02]  /*3500*/  IMAD R7, R6, UR38, RZ ;  /* 0x0000002606077c24 */ /* 0x000fe4000f8e02ff */
[----:B--2---:R-:W-:Y:S01]  /*3510*/  @!P2 FADD.FTZ R9, R9, R8 ;  /* 0x000000080909a221 */ /* 0x004fe20000010000 */
[----:B------:R-:W-:Y:S01]  /*3520*/  IMAD R4, R4, UR38, RZ ;  /* 0x0000002604047c24 */ /* 0x000fe2000f8e02ff */
[----:B------:R-:W-:Y:S01]  /*3530*/  ULDC.64 UR4, c[0x0][0x220] ;  /* 0x0000880000047ab9 */ /* 0x000fe20000000a00 */
[----:B------:R-:W-:Y:S01]  /*3540*/  IMAD.SHL.U32 R6, R5, 0x80, RZ ;  /* 0x0000008005067824 */ /* 0x000fe200078e00ff */
[----:B------:R-:W-:Y:S01]  /*3550*/  SHF.L.U32 R5, R7, 0x7, RZ ;  /* 0x0000000707057819 */ /* 0x000fe200000006ff */
[----:B------:R-:W-:-:S02]  /*3560*/  IMAD.SHL.U32 R4, R4, 0x80, RZ ;  /* 0x0000008004047824 */ /* 0x000fc400078e00ff */
[----:B-1----:R-:W-:Y:S01]  /*3570*/  @!P2 FADD.FTZ R2, R2, R11 ;  /* 0x0000000b0202a221 */ /* 0x002fe20000010000 */
[----:B----4-:R-:W-:Y:S01]  /*3580*/  @!P2 FADD.FTZ R0, R0, R13 ;  /* 0x0000000d0000a221 */ /* 0x010fe20000010000 */
[--C-:B------:R-:W-:Y:S02]  /*3590*/  SHF.R.S32.HI R7, RZ, 0x1f, R6.reuse ;  /* 0x0000001fff077819 */ /* 0x100fe40000011406 */
[----:B------:R-:W-:Y:S01]  /*35a0*/  IADD3 R12, P0, P1, R4, R5, R6 ;  /* 0x00000005040c7210 */ /* 0x000fe2000791e006 */
[----:B------:R-:W-:Y:S01]  /*35b0*/  VIADD R6, R21, 0x40 ;  /* 0x0000004015067836 */ /* 0x000fe20000000000 */
[----:B------:R-:W-:Y:S02]  /*35c0*/  SHF.R.S32.HI R5, RZ, 0x1f, R5 ;  /* 0x0000001fff057819 */ /* 0x000fe40000011405 */
[----:B------:R-:W-:Y:S02]  /*35d0*/  SHF.R.S32.HI R4, RZ, 0x1f, R4 ;  /* 0x0000001fff047819 */ /* 0x000fe40000011404 */
[----:B------:R-:W-:-:S02]  /*35e0*/  IADD3 R13, P2, R6, R12, RZ ;  /* 0x0000000c060d7210 */ /* 0x000fc40007f5e0ff */
[----:B------:R-:W-:Y:S02]  /*35f0*/  IADD3.X R10, R4, R5, R7, P0, P1 ;  /* 0x00000005040a7210 */ /* 0x000fe400007e2407 */
[C---:B------:R-:W-:Y:S02]  /*3600*/  IADD3 R5, R21.reuse, 0x20, RZ ;  /* 0x0000002015057810 */ /* 0x040fe40007ffe0ff */
[CC--:B------:R-:W-:Y:S02]  /*3610*/  IADD3 R8, P0, R21.reuse, R12.reuse, RZ ;  /* 0x0000000c15087210 */ /* 0x0c0fe40007f1e0ff */
[----:B------:R-:W-:Y:S02]  /*3620*/  IADD3 R7, R21, 0x60, RZ ;  /* 0x0000006015077810 */ /* 0x000fe40007ffe0ff */
[----:B------:R-:W-:Y:S02]  /*3630*/  IADD3 R15, P1, R5, R12, RZ ;  /* 0x0000000c050f7210 */ /* 0x000fe40007f3e0ff */
[----:B------:R-:W-:-:S02]  /*3640*/  LEA.HI.X.SX32 R21, R21, R10, 0x1, P0 ;  /* 0x0000000a15157211 */ /* 0x000fc400000f0eff */
[----:B------:R-:W-:Y:S02]  /*3650*/  LEA R4, P0, R8, UR4, 0x1 ;  /* 0x0000000408047c11 */ /* 0x000fe4000f8008ff */
[----:B------:R-:W-:Y:S02]  /*3660*/  IADD3 R11, P3, R7, R12, RZ ;  /* 0x0000000c070b7210 */ /* 0x000fe40007f7e0ff */
[-C--:B------:R-:W-:Y:S02]  /*3670*/  LEA.HI.X.SX32 R16, R5, R10.reuse, 0x1, P1 ;  /* 0x0000000a05107211 */ /* 0x080fe400008f0eff */
[----:B------:R-:W-:Y:S02]  /*3680*/  LEA.HI.X.SX32 R14, R6, R10, 0x1, P2 ;  /* 0x0000000a060e7211 */ /* 0x000fe400010f0eff */
[----:B------:R-:W-:Y:S02]  /*3690*/  LEA.HI.X R5, R8, UR5, R21, 0x1, P0 ;  /* 0x0000000508057c11 */ /* 0x000fe400080f0c15 */
[----:B------:R-:W-:-:S02]  /*36a0*/  LEA R6, P0, R15, UR4, 0x1 ;  /* 0x000000040f067c11 */ /* 0x000fc4000f8008ff */
[----:B------:R-:W-:Y:S02]  /*36b0*/  F2FP.BF16.F32.PACK_AB R2, R9, R2 ;  /* 0x000000020902723e */ /* 0x000fe400000010ff */
[----:B------:R-:W-:Y:S02]  /*36c0*/  LEA.HI.X.SX32 R12, R7, R10, 0x1, P3 ;  /* 0x0000000a070c7211 */ /* 0x000fe400018f0eff */
[----:B------:R-:W-:Y:S01]  /*36d0*/  LEA R8, P1, R13, UR4, 0x1 ;  /* 0x000000040d087c11 */ /* 0x000fe2000f8208ff */
[----:B------:R0:W-:Y:S01]  /*36e0*/  STG.E.U16 desc[UR36][R4.64], R2 ;  /* 0x0000000204007986 */ /* 0x0001e2000c101524 */
[----:B------:R-:W-:Y:S02]  /*36f0*/  LEA R10, P2, R11, UR4, 0x1 ;  /* 0x000000040b0a7c11 */ /* 0x000fe4000f8408ff */
[----:B------:R-:W-:Y:S02]  /*3700*/  F2FP.BF16.F32.PACK_AB R0, R0, R3 ;  /* 0x000000030000723e */ /* 0x000fe400000010ff */
[----:B------:R-:W-:-:S02]  /*3710*/  LEA.HI.X R7, R15, UR5, R16, 0x1, P0 ;  /* 0x000000050f077c11 */ /* 0x000fc400080f0c10 */
[----:B------:R-:W-:Y:S02]  /*3720*/  PRMT R3, R2, 0x7632, R3 ;  /* 0x0000763202037816 */ /* 0x000fe40000000003 */
[----:B------:R-:W-:Y:S02]  /*3730*/  LEA.HI.X R9, R13, UR5, R14, 0x1, P1 ;  /* 0x000000050d097c11 */ /* 0x000fe400088f0c0e */
[----:B------:R-:W-:Y:S01]  /*3740*/  LEA.HI.X R11, R11, UR5, R12, 0x1, P2 ;  /* 0x000000050b0b7c11 */ /* 0x000fe200090f0c0c */
[----:B------:R-:W-:Y:S01]  /*3750*/  STG.E.U16 desc[UR36][R6.64], R3 ;  /* 0x0000000306007986 */ /* 0x000fe2000c101524 */
[----:B0-----:R-:W-:-:S03]  /*3760*/  PRMT R5, R0, 0x7632, R5 ;  /* 0x0000763200057816 */ /* 0x001fc60000000005 */
[----:B------:R-:W-:Y:S04]  /*3770*/  STG.E.U16 desc[UR36][R8.64], R0 ;  /* 0x0000000008007986 */ /* 0x000fe8000c101524 */
[----:B------:R-:W-:Y:S01]  /*3780*/  STG.E.U16 desc[UR36][R10.64], R5 ;  /* 0x000000050a007986 */ /* 0x000fe2000c101524 */
[----:B------:R-:W-:Y:S05]  /*3790*/  EXIT ;  /* 0x000000000000794d */ /* 0x000fea0003800000 */
.L_x_2576:
        /* <DEDUP_REMOVED lines=16> */
.L_x_2602:
        /* <DEDUP_REMOVED lines=16> */
.L_x_2604:
[----:B------:R-:W-:Y:S05]  /*39a0*/  EXIT ;  /* 0x000000000000794d */ /* 0x000fea0003800000 */
.L_x_2578:
[----:B------:R-:W-:Y:S01]  /*39b0*/  HFMA2.MMA R11, -RZ, RZ, 0, 1.847743988037109375e-06 ;  /* 0x0000001fff0b7435 */ /* 0x000fe200000001ff */
[----:B------:R-:W-:Y:S01]  /*39c0*/  IMAD.MOV.U32 R12, RZ, RZ, 0x10 ;  /* 0x00000010ff0c7424 */ /* 0x000fe200078e00ff */
[----:B------:R-:W-:Y:S01]  /*39d0*/  MOV R0, 0xff7fffff ;  /* 0xff7fffff00007802 */ /* 0x000fe20000000f00 */
[----:B------:R-:W-:-:S08]  /*39e0*/  IMAD.MOV.U32 R15, RZ, RZ, -0x1 ;  /* 0xffffffffff0f7424 */ /* 0x000fd000078e00ff */
[----:B------:R-:W-:Y:S05]  /*39f0*/  WARPSYNC.COLLECTIVE R15, `(.L_x_2605) ;  /* 0x000000000f087348 */ /* 0x000fea0003c00000 */
[----:B------:R0:W1:Y:S02]  /*3a00*/  SHFL.BFLY P6, R14, R13, R12, R11 ;  /* 0x0c00000c0d0e7389 */ /* 0x00006400000c000b */
[----:B01----:R-:W-:Y:S01]  /*3a10*/  ENDCOLLECTIVE ;  /* 0x000000000000791b */ /* 0x003fe20003800000 */
.L_x_2605:
[----:B------:R-:W-:Y:S01]  /*3a20*/  IMAD.MOV.U32 R12, RZ, RZ, 0x8 ;  /* 0x00000008ff0c7424 */ /* 0x000fe200078e00ff */
[----:B------:R-:W-:-:S04]  /*3a30*/  FMNMX.FTZ R2, R14, -3.40282346638528859812e+38, !PT ;  /* 0xff7fffff0e027809 */ /* 0x000fc80007810000 */
[----:B------:R-:W-:-:S07]  /*3a40*/  MOV R13, R2 ;  /* 0x00000002000d7202 */ /* 0x000fce0000000f00 */
[----:B------:R-:W-:Y:S05]  /*3a50*/  WARPSYNC.COLLECTIVE R15, `(.L_x_2606) ;  /* 0x000000000f087348 */ /* 0x000fea0003c00000 */
[----:B------:R0:W1:Y:S02]  /*3a60*/  SHFL.BFLY P6, R14, R13, R12, R11 ;  /* 0x0c00000c0d0e7389 */ /* 0x00006400000c000b */
[----:B01----:R-:W-:Y:S01]  /*3a70*/  ENDCOLLECTIVE ;  /* 0x000000000000791b */ /* 0x003fe20003800000 */
.L_x_2606:
[----:B------:R-:W-:Y:S01]  /*3a80*/  IMAD.MOV.U32 R12, RZ, RZ, 0x4 ;  /* 0x00000004ff0c7424 */ /* 0x000fe200078e00ff */
[----:B------:R-:W-:-:S04]  /*3a90*/  FMNMX.FTZ R3, R2, R14, !PT ;  /* 0x0000000e02037209 */ /* 0x000fc80007810000 */
[----:B------:R-:W-:-:S07]  /*3aa0*/  MOV R13, R3 ;  /* 0x00000003000d7202 */ /* 0x000fce0000000f00 */
[----:B------:R-:W-:Y:S05]  /*3ab0*/  WARPSYNC.COLLECTIVE R15, `(.L_x_2607) ;  /* 0x000000000f087348 */ /* 0x000fea0003c00000 */
[----:B------:R0:W1:Y:S02]  /*3ac0*/  SHFL.BFLY P6, R14, R13, R12, R11 ;  /* 0x0c00000c0d0e7389 */ /* 0x00006400000c000b */
[----:B01----:R-:W-:Y:S01]  /*3ad0*/  ENDCOLLECTIVE ;  /* 0x000000000000791b */ /* 0x003fe20003800000 */
.L_x_2607:
[----:B------:R-:W-:Y:S05]  /*3ae0*/  BRA `(.L_x_2608) ;  /* 0xffffffd400ac7947 */ /* 0x000fea000383ffff */
.L_x_2609:
        /* <DEDUP_REMOVED lines=9> */
.L_x_29616:


//--------------------- .text._ZN4vllm25paged_attention_v2_kernelI13__nv_bfloat16hLi120ELi8ELi128ELNS_18Fp8KVCacheDataTypeE2ELb1ELi512EEEvPfS3_PT_PKS4_PKT0_SA_ifPKiSC_iPKfiiiSE_SE_iiiii --------------------------
	.section	.text._ZN4vllm25paged_attention_v2_kernelI13__nv_bfloat16hLi120ELi8ELi128ELNS_18Fp8KVCacheDataTypeE2ELb1ELi512EEEvPfS3_PT_PKS4_PKT0_SA_ifPKiSC_iPKfiiiSE_SE_iiiii,"ax",@progbits
	.align	128
        .global         _ZN4vllm25paged_attention_v2_kernelI13__nv_bfloat16hLi120ELi8ELi128ELNS_18Fp8KVCacheDataTypeE2ELb1ELi512EEEvPfS3_PT_PKS4_PKT0_SA_ifPKiSC_iPKfiiiSE_SE_iiiii
        .type           _ZN4vllm25paged_attention_v2_kernelI13__nv_bfloat16hLi120ELi8ELi128ELNS_18Fp8KVCacheDataTypeE2ELb1ELi512EEEvPfS3_PT_PKS4_PKT0_SA_ifPKiSC_iPKfiiiSE_SE_iiiii,@function
        .size           _ZN4vllm25paged_attention_v2_kernelI13__nv_bfloat16hLi120ELi8ELi128ELNS_18Fp8KVCacheDataTypeE2ELb1ELi512EEEvPfS3_PT_PKS4_PKT0_SA_ifPKiSC_iPKfiiiSE_SE_iiiii,(.L_x_29617 - _ZN4vllm25paged_attention_v2_kernelI13__nv_bfloat16hLi120ELi8ELi128ELNS_18Fp8KVCacheDataTypeE2ELb1ELi512EEEvPfS3_PT_PKS4_PKT0_SA_ifPKiSC_iPKfiiiSE_SE_iiiii)
        .other          _ZN4vllm25paged_attention_v2_kernelI13__nv_bfloat16hLi120ELi8ELi128ELNS_18Fp8KVCacheDataTypeE2ELb1ELi512EEEvPfS3_PT_PKS4_PKT0_SA_ifPKiSC_iPKfiiiSE_SE_iiiii,@"STO_CUDA_ENTRY STV_DEFAULT"
_ZN4vllm25paged_attention_v2_kernelI13__nv_bfloat16hLi120ELi8ELi128ELNS_18Fp8KVCacheDataTypeE2ELb1ELi512EEEvPfS3_PT_PKS4_PKT0_SA_ifPKiSC_iPKfiiiSE_SE_iiiii:
.text._ZN4vllm25paged_attention_v2_kernelI13__nv_bfloat16hLi120ELi8ELi128ELNS_18Fp8KVCacheDataTypeE2ELb1ELi512EEEvPfS3_PT_PKS4_PKT0_SA_ifPKiSC_iPKfiiiSE_SE_iiiii:
        /* <DEDUP_REMOVED lines=58> */
.L_x_2614:
        /* <DEDUP_REMOVED lines=11> */
.L_x_2613:
[----:B------:R-:W-:Y:S05]  /*0450*/  BSYNC B1 ;  /* 0x0000000000017941 */ /* 0x000fea0003800000 */
.L_x_2612:
        /* <DEDUP_REMOVED lines=15> */
.L_x_2615:
        /* <DEDUP_REMOVED lines=17> */
.L_x_2611:
[----:B------:R-:W-:Y:S05]  /*0660*/  BSYNC B0 ;  /* 0x0000000000007941 */ /* 0x000fea0003800000 */
.L_x_2610:
        /* <DEDUP_REMOVED lines=84> */
.L_x_2616:
[----:B------:R-:W-:Y:S02]  /*0bb0*/  ULDC UR4, c[0x0][0x288] ;  /* 0x0000a20000047ab9 */ /* 0x000fe40000000800 */
[----:B-1----:R-:W-:-:S04]  /*0bc0*/  IMAD R2, R7, UR4, R6 ;  /* 0x0000000407027c24 */ /* 0x002fc8000f8e0206 */
[----:B------:R-:W-:-:S07]  /*0bd0*/  IMAD R2, R2, R15, RZ ;  /* 0x0000000f02027224 */ /* 0x000fce00078e02ff */
.L_x_2617:
        /* <DEDUP_REMOVED lines=26> */
.L_x_2621:
        /* <DEDUP_REMOVED lines=41> */
.L_x_2619:
[----:B------:R-:W-:Y:S05]  /*1010*/  BSYNC B6 ;  /* 0x0000000000067941 */ /* 0x000fea0003800000 */
.L_x_2618:
        /* <DEDUP_REMOVED lines=24> */
.L_x_2660:
[----:B------:R-:W-:Y:S01]  /*11a0*/  ISETP.NE.AND P0, PT, R21, RZ, PT ;  /* 0x000000ff1500720c */ /* 0x000fe20003f05270 */
[----:B------:R-:W-:Y:S05]  /*11b0*/  WARPSYNC.ALL ;  /* 0x0000000000007948 */ /* 0x000fea0003800000 */
[----:B-1----:R-:W-:-:S07]  /*11c0*/  FMNMX.FTZ R14, R3, R14, !PT ;  /* 0x0000000e030e7209 */ /* 0x002fce0007810000 */
[----:B------:R-:W1:Y:S01]  /*11d0*/  @!P0 S2R R11, SR_CgaCtaId ;  /* 0x00000000000b8919 */ /* 0x000e620000008800 */
[----:B------:R-:W-:-:S05]  /*11e0*/  @!P0 MOV R2, 0x400 ;  /* 0x0000040000028802 */ /* 0x000fca0000000f00 */
[----:B------:R-:W-:-:S05]  /*11f0*/  @!P0 VIADD R2, R2, 0xf0 ;  /* 0x000000f002028836 */ /* 0x000fca0000000000 */
[----:B-1----:R-:W-:-:S05]  /*1200*/  @!P0 LEA R11, R11, R2, 0x18 ;  /* 0x000000020b0b8211 */ /* 0x002fca00078ec0ff */
        /* <DEDUP_REMOVED lines=42> */
.L_x_2627:
        /* <DEDUP_REMOVED lines=11> */
.L_x_2626:
[----:B------:R-:W-:Y:S05]  /*1560*/  BSYNC B1 ;  /* 0x0000000000017941 */ /* 0x000fea0003800000 */
.L_x_2625:
        /* <DEDUP_REMOVED lines=14> */
.L_x_2630:
        /* <DEDUP_REMOVED lines=100> */
.L_x_2629:
[----:B------:R-:W-:Y:S05]  /*1c90*/  BSYNC B1 ;  /* 0x0000000000017941 */ /* 0x000fea0003800000 */
.L_x_2628:
        /* <DEDUP_REMOVED lines=55> */
.L_x_2632:
[----:B------:R-:W-:Y:S05]  /*2010*/  BSYNC B1 ;  /* 0x0000000000017941 */ /* 0x000fea0003800000 */
.L_x_2631:
        /* <DEDUP_REMOVED lines=26> */
.L_x_2624:
[----:B------:R-:W-:Y:S05]  /*21c0*/  BSYNC B0 ;  /* 0x0000000000007941 */ /* 0x000fea0003800000 */
.L_x_2623:
        /* <DEDUP_REMOVED lines=57> */
.L_x_2637:
        /* <DEDUP_REMOVED lines=8> */
.L_x_2636:
[----:B------:R-:W-:Y:S05]  /*25e0*/  BSYNC B1 ;  /* 0x0000000000017941 */ /* 0x000fea0003800000 */
.L_x_2635:
        /* <DEDUP_REMOVED lines=14> */
.L_x_2640:
        /* <DEDUP_REMOVED lines=52> */
.L_x_2639:
[----:B------:R-:W-:Y:S05]  /*2a10*/  BSYNC B1 ;  /* 0x0000000000017941 */ /* 0x000fea0003800000 */
.L_x_2638:
        /* <DEDUP_REMOVED lines=31> */
.L_x_2642:
[----:B------:R-:W-:Y:S05]  /*2c10*/  BSYNC B1 ;  /* 0x0000000000017941 */ /* 0x000fea0003800000 */
.L_x_2641:
        /* <DEDUP_REMOVED lines=14> */
.L_x_2634:
[----:B------:R-:W-:Y:S05]  /*2d00*/  BSYNC B0 ;  /* 0x0000000000007941 */ /* 0x000fea0003800000 */
.L_x_2633:
        /* <DEDUP_REMOVED lines=22> */
.L_x_2644:
[----:B------:R-:W-:Y:S05]  /*2e70*/  BSYNC B0 ;  /* 0x0000000000007941 */ /* 0x000fea0003800000 */
.L_x_2643:
        /* <DEDUP_REMOVED lines=26> */
.L_x_2647:
        /* <DEDUP_REMOVED lines=33> */
.L_x_2645:
[----:B------:R-:W-:Y:S05]  /*3230*/  WARPSYNC.ALL ;  /* 0x0000000000007948 */ /* 0x000fea0003800000 */
[----:B------:R-:W4:Y:S01]  /*3240*/  S2UR UR5, SR_CgaCtaId ;  /* 0x00000000000579c3 */ /* 0x000f220000008800 */
[----:B--2---:R-:W-:Y:S01]  /*3250*/  LOP3.LUT R0, R18, 0xffffffc0, RZ, 0xc0, !PT ;  /* 0xffffffc012007812 */ /* 0x004fe200078ec0ff */
        /* <DEDUP_REMOVED lines=9> */
[C---:B-1-3--:R-:W-:Y:S01]  /*32f0*/  LOP3.LUT R2, R18.reuse, 0xffffffe0, RZ, 0xc0, !PT ;  /* 0xffffffe012027812 */ /* 0x04afe200078ec0ff */
[----:B------:R-:W-:Y:S01]  /*3300*/  VIADD R18, R18, 0x1f ;  /* 0x0000001f12127836 */ /* 0x000fe20000000000 */
[----:B------:R-:W-:Y:S02]  /*3310*/  MOV R0, RZ ;  /* 0x000000ff00007202 */ /* 0x000fe40000000f00 */
[----:B------:R-:W-:-:S02]  /*3320*/  ISETP.NE.AND P1, PT, R2, 0x20, PT ;  /* 0x000000200200780c */ /* 0x000fc40003f25270 */
        /* <DEDUP_REMOVED lines=10> */
.L_x_2649:
[----:B------:R-:W-:Y:S05]  /*33d0*/  BSYNC B0 ;  /* 0x0000000000007941 */ /* 0x000fea0003800000 */
.L_x_2648:
[----:B------:R-:W-:Y:S06]  /*33e0*/  BAR.SYNC.DEFER_BLOCKING 0x0 ;  /* 0x0000000000007b1d */ /* 0x000fec0000010000 */
[----:B------:R-:W-:Y:S04]  /*33f0*/  BSSY B0, `(.L_x_2650) ;  /* 0x000000b000007945 */ /* 0x000fe80003800000 */
[----:B------:R-:W-:Y:S05]  /*3400*/  @P4 BRA `(.L_x_2651) ;  /* 0x0000000000244947 */ /* 0x000fea0003800000 */
[----:B------:R-:W-:Y:S01]  /*3410*/  ISETP.GT.AND P3, PT, R21, 0x17, PT ;  /* 0x000000171500780c */ /* 0x000fe20003f64270 */
[----:B------:R-:W2:Y:S04]  /*3420*/  LDS R2, [R16] ;  /* 0x0000000010027984 */ /* 0x000ea80000000800 */
[----:B------:R-:W3:Y:S04]  /*3430*/  LDS R9, [R16+0x80] ;  /* 0x0000800010097984 */ /* 0x000ee80000000800 */
[----:B------:R-:W4:Y:S04]  /*3440*/  LDS R3, [R16+0x100] ;  /* 0x0001000010037984 */ /* 0x000f280000000800 */
[----:B------:R-:W5:Y:S01]  /*3450*/  @!P3 LDS R8, [R16+0x180] ;  /* 0x000180001008b984 */ /* 0x000f620000000800 */
[----:B--2---:R-:W-:Y:S01]  /*3460*/  FADD.FTZ R2, RZ, R2 ;  /* 0x00000002ff027221 */ /* 0x004fe20000010000 */
[----:B---3--:R-:W-:Y:S01]  /*3470*/  FADD.FTZ R9, RZ, R9 ;  /* 0x00000009ff097221 */ /* 0x008fe20000010000 */
[----:B----4-:R-:W-:Y:S01]  /*3480*/  FADD.FTZ R3, RZ, R3 ;  /* 0x00000003ff037221 */ /* 0x010fe20000010000 */
[----:B-----5:R-:W-:-:S07]  /*3490*/  @!P3 FADD.FTZ R0, RZ, R8 ;  /* 0x00000008ff00b221 */ /* 0x020fce0000010000 */
.L_x_2651:
[----:B------:R-:W-:Y:S05]  /*34a0*/  BSYNC B0 ;  /* 0x0000000000007941 */ /* 0x000fea0003800000 */
.L_x_2650:
        /* <DEDUP_REMOVED lines=8> */
.L_x_2653:
[----:B------:R-:W-:Y:S05]  /*3530*/  BSYNC B0 ;  /* 0x0000000000007941 */ /* 0x000fea0003800000 */
.L_x_2652:
[----:B------:R-:W-:Y:S06]  /*3540*/  BAR.SYNC.DEFER_BLOCKING 0x0 ;  /* 0x0000000000007b1d */ /* 0x000fec0000010000 */
[----:B------:R-:W-:Y:S04]  /*3550*/  BSSY B0, `(.L_x_2654) ;  /* 0x000000b000007945 */ /* 0x000fe80003800000 */
[----:B------:R-:W-:Y:S05]  /*3560*/  @P0 BRA `(.L_x_2655) ;  /* 0x0000000000240947 */ /* 0x000fea0003800000 */
[----:B------:R-:W-:Y:S01]  /*3570*/  ISETP.GT.AND P0, PT, R21, 0x17, PT ;  /* 0x000000171500780c */ /* 0x000fe20003f04270 */
[----:B0-----:R-:W2:Y:S04]  /*3580*/  LDS R11, [R16] ;  /* 0x00000000100b7984 */ /* 0x001ea80000000800 */
[----:B------:R-:W0:Y:S04]  /*3590*/  LDS R8, [R16+0x80] ;  /* 0x0000800010087984 */ /* 0x000e280000000800 */
[----:B------:R-:W3:Y:S04]  /*35a0*/  LDS R10, [R16+0x100] ;  /* 0x00010000100a7984 */ /* 0x000ee80000000800 */
[----:B------:R-:W4:Y:S01]  /*35b0*/  @!P0 LDS R13, [R16+0x180] ;  /* 0x00018000100d8984 */ /* 0x000f220000000800 */
[----:B--2---:R-:W-:Y:S01]  /*35c0*/  FADD.FTZ R2, R2, R11 ;  /* 0x0000000b02027221 */ /* 0x004fe20000010000 */
[----:B0-----:R-:W-:Y:S01]  /*35d0*/  FADD.FTZ R9, R9, R8 ;  /* 0x0000000809097221 */ /* 0x001fe20000010000 */
[----:B---3--:R-:W-:Y:S01]  /*35e0*/  FADD.FTZ R3, R3, R10 ;  /* 0x0000000a03037221 */ /* 0x008fe20000010000 */
[----:B----4-:R-:W-:-:S07]  /*35f0*/  @!P0 FADD.FTZ R0, R0, R13 ;  /* 0x0000000d00008221 */ /* 0x010fce0000010000 */
.L_x_2655:
[----:B------:R-:W-:Y:S05]  /*3600*/  BSYNC B0 ;  /* 0x0000000000007941 */ /* 0x000fea0003800000 */
.L_x_2654:
[----:B------:R-:W-:Y:S06]  /*3610*/  BAR.SYNC.DEFER_BLOCKING 0x0 ;  /* 0x0000000000007b1d */ /* 0x000fec0000010000 */
[----:B------:R-:W-:Y:S05]  /*3620*/  @P2 EXIT ;  /* 0x000000000000294d */ /* 0x000fea0003800000 */
[----:B------:R-:W-:Y:S01]  /*3630*/  IMAD R4, R4, R7, RZ ;  /* 0x0000000704047224 */ /* 0x000fe200078e02ff */
[----:B------:R-:W-:Y:S01]  /*3640*/  IADD3 R7, R21, 0x40, RZ ;  /* 0x0000004015077810 */ /* 0x000fe20007ffe0ff */
[----:B------:R-:W-:Y:S01]  /*3650*/  IMAD R6, R6, 0x78, RZ ;  /* 0x0000007806067824 */ /* 0x000fe200078e02ff */
[----:B------:R-:W-:Y:S01]  /*3660*/  ULDC.64 UR4, c[0x0][0x220] ;  /* 0x0000880000047ab9 */ /* 0x000fe20000000a00 */
[----:B------:R-:W-:Y:S01]  /*3670*/  IMAD R4, R4, UR38, RZ ;  /* 0x0000002604047c24 */ /* 0x000fe2000f8e02ff */
[----:B--2---:R-:W-:Y:S01]  /*3680*/  F2FP.BF16.F32.PACK_AB R2, R9, R2 ;  /* 0x000000020902723e */ /* 0x004fe200000010ff */
[----:B------:R-:W-:Y:S01]  /*3690*/  IMAD R10, R5, 0x78, RZ ;  /* 0x00000078050a7824 */ /* 0x000fe200078e02ff */
[----:B------:R-:W-:Y:S01]  /*36a0*/  F2FP.BF16.F32.PACK_AB R3, RZ, R3 ;  /* 0x00000003ff03723e */ /* 0x000fe200000010ff */
[----:B------:R-:W-:Y:S02]  /*36b0*/  IMAD R5, R6, UR38, RZ ;  /* 0x0000002606057c24 */ /* 0x000fe4000f8e02ff */
[----:B------:R-:W-:Y:S01]  /*36c0*/  IMAD R4, R4, 0x78, RZ ;  /* 0x0000007804047824 */ /* 0x000fe200078e02ff */
[----:B------:R-:W-:-:S02]  /*36d0*/  SHF.R.S32.HI R6, RZ, 0x1f, R10 ;  /* 0x0000001fff067819 */ /* 0x000fc4000001140a */
[----:B0-----:R-:W-:Y:S02]  /*36e0*/  SHF.R.S32.HI R11, RZ, 0x1f, R5 ;  /* 0x0000001fff0b7819 */ /* 0x001fe40000011405 */
[----:B------:R-:W-:Y:S01]  /*36f0*/  IADD3 R10, P0, P1, R4, R5, R10 ;  /* 0x00000005040a7210 */ /* 0x000fe2000791e00a */
[----:B------:R-:W-:Y:S01]  /*3700*/  VIADD R5, R21, 0x20 ;  /* 0x0000002015057836 */ /* 0x000fe20000000000 */
[----:B------:R-:W-:-:S04]  /*3710*/  SHF.R.S32.HI R4, RZ, 0x1f, R4 ;  /* 0x0000001fff047819 */ /* 0x000fc80000011404 */
[----:B------:R-:W-:Y:S02]  /*3720*/  IADD3.X R18, R4, R11, R6, P0, P1 ;  /* 0x0000000b04127210 */ /* 0x000fe400007e2406 */
[-C--:B------:R-:W-:Y:S02]  /*3730*/  IADD3 R15, P0, R21, R10.reuse, RZ ;  /* 0x0000000a150f7210 */ /* 0x080fe40007f1e0ff */
[----:B------:R-:W-:Y:S02]  /*3740*/  IADD3 R13, P1, R5, R10, RZ ;  /* 0x0000000a050d7210 */ /* 0x000fe40007f3e0ff */
[----:B-1----:R-:W-:Y:S02]  /*3750*/  LEA.HI.X.SX32 R16, R21, R18, 0x1, P0 ;  /* 0x0000001215107211 */ /* 0x002fe400000f0eff */
[----:B------:R-:W-:Y:S02]  /*3760*/  LEA R4, P0, R15, UR4, 0x1 ;  /* 0x000000040f047c11 */ /* 0x000fe4000f8008ff */
[----:B------:R-:W-:-:S02]  /*3770*/  IADD3 R11, P2, R7, R10, RZ ;  /* 0x0000000a070b7210 */ /* 0x000fc40007f5e0ff */
[-C--:B------:R-:W-:Y:S02]  /*3780*/  LEA.HI.X.SX32 R14, R5, R18.reuse, 0x1, P1 ;  /* 0x00000012050e7211 */ /* 0x080fe400008f0eff */
[----:B------:R-:W-:Y:S02]  /*3790*/  LEA.HI.X R5, R15, UR5, R16, 0x1, P0 ;  /* 0x000000050f057c11 */ /* 0x000fe400080f0c10 */
[----:B------:R-:W-:Y:S02]  /*37a0*/  LEA.HI.X.SX32 R12, R7, R18, 0x1, P2 ;  /* 0x00000012070c7211 */ /* 0x000fe400010f0eff */
[----:B------:R-:W-:Y:S01]  /*37b0*/  ISETP.GT.AND P0, PT, R21, 0x17, PT ;  /* 0x000000171500780c */ /* 0x000fe20003f04270 */
[----:B------:R0:W-:Y:S01]  /*37c0*/  STG.E.U16 desc[UR36][R4.64], R2 ;  /* 0x0000000204007986 */ /* 0x0001e2000c101524 */
[----:B------:R-:W-:Y:S02]  /*37d0*/  LEA R6, P2, R11, UR4, 0x1 ;  /* 0x000000040b067c11 */ /* 0x000fe4000f8408ff */
[----:B------:R-:W-:-:S02]  /*37e0*/  LEA R8, P1, R13, UR4, 0x1 ;  /* 0x000000040d087c11 */ /* 0x000fc4000f8208ff */
[----:B------:R-:W-:Y:S02]  /*37f0*/  LEA.HI.X R7, R11, UR5, R12, 0x1, P2 ;  /* 0x000000050b077c11 */ /* 0x000fe400090f0c0c */
[----:B------:R-:W-:Y:S02]  /*3800*/  LEA.HI.X R9, R13, UR5, R14, 0x1, P1 ;  /* 0x000000050d097c11 */ /* 0x000fe400088f0c0e */
        /* <DEDUP_REMOVED lines=8> */
[----:B0-----:R-:W-:-:S04]  /*3890*/  LEA R2, P0, R10, UR4, 0x1 ;  /* 0x000000040a027c11 */ /* 0x001fc8000f8008ff */
[----:B------:R-:W-:-:S05]  /*38a0*/  LEA.HI.X R3, R10, UR5, R21, 0x1, P0 ;  /* 0x000000050a037c11 */ /* 0x000fca00080f0c15 */
[----:B------:R-:W-:Y:S01]  /*38b0*/  STG.E.U16 desc[UR36][R2.64], R0 ;  /* 0x0000000002007986 */ /* 0x000fe2000c101524 */
[----:B------:R-:W-:Y:S05]  /*38c0*/  EXIT ;  /* 0x000000000000794d */ /* 0x000fea0003800000 */
.L_x_2620:
        /* <DEDUP_REMOVED lines=16> */
.L_x_2646:
        /* <DEDUP_REMOVED lines=16> */
.L_x_2656:
[----:B------:R-:W-:Y:S05]  /*3ad0*/  EXIT ;  /* 0x000000000000794d */ /* 0x000fea0003800000 */
.L_x_2622:
[----:B------:R-:W-:Y:S01]  /*3ae0*/  HFMA2.MMA R11, -RZ, RZ, 0, 1.847743988037109375e-06 ;  /* 0x0000001fff0b7435 */ /* 0x000fe200000001ff */
[----:B------:R-:W-:Y:S01]  /*3af0*/  IMAD.MOV.U32 R12, RZ, RZ, 0x10 ;  /* 0x00000010ff0c7424 */ /* 0x000fe200078e00ff */
[----:B------:R-:W-:Y:S01]  /*3b00*/  MOV R0, 0xff7fffff ;  /* 0xff7fffff00007802 */ /* 0x000fe20000000f00 */
[----:B------:R-:W-:-:S08]  /*3b10*/  IMAD.MOV.U32 R15, RZ, RZ, -0x1 ;  /* 0xffffffffff0f7424 */ /* 0x000fd000078e00ff */
[----:B------:R-:W-:Y:S05]  /*3b20*/  WARPSYNC.COLLECTIVE R15, `(.L_x_2657) ;  /* 0x000000000f087348 */ /* 0x000fea0003c00000 */
[----:B------:R0:W1:Y:S02]  /*3b30*/  SHFL.BFLY P6, R14, R13, R12, R11 ;  /* 0x0c00000c0d0e7389 */ /* 0x00006400000c000b */
[----:B01----:R-:W-:Y:S01]  /*3b40*/  ENDCOLLECTIVE ;  /* 0x000000000000791b */ /* 0x003fe20003800000 */
.L_x_2657:
[----:B------:R-:W-:Y:S01]  /*3b50*/  IMAD.MOV.U32 R12, RZ, RZ, 0x8 ;  /* 0x00000008ff0c7424 */ /* 0x000fe200078e00ff */
[----:B------:R-:W-:-:S04]  /*3b60*/  FMNMX.FTZ R2, R14, -3.40282346638528859812e+38, !PT ;  /* 0xff7fffff0e027809 */ /* 0x000fc80007810000 */
[----:B------:R-:W-:-:S07]  /*3b70*/  MOV R13, R2 ;  /* 0x00000002000d7202 */ /* 0x000fce0000000f00 */
[----:B------:R-:W-:Y:S05]  /*3b80*/  WARPSYNC.COLLECTIVE R15, `(.L_x_2658) ;  /* 0x000000000f087348 */ /* 0x000fea0003c00000 */
[----:B------:R0:W1:Y:S02]  /*3b90*/  SHFL.BFLY P6, R14, R13, R12, R11 ;  /* 0x0c00000c0d0e7389 */ /* 0x00006400000c000b */
[----:B01----:R-:W-:Y:S01]  /*3ba0*/  ENDCOLLECTIVE ;  /* 0x000000000000791b */ /* 0x003fe20003800000 */
.L_x_2658:
[----:B------:R-:W-:Y:S01]  /*3bb0*/  IMAD.MOV.U32 R12, RZ, RZ, 0x4 ;  /* 0x00000004ff0c7424 */ /* 0x000fe200078e00ff */
[----:B------:R-:W-:-:S04]  /*3bc0*/  FMNMX.FTZ R3, R2, R14, !PT ;  /* 0x0000000e02037209 */ /* 0x000fc80007810000 */
[----:B------:R-:W-:-:S07]  /*3bd0*/  MOV R13, R3 ;  /* 0x00000003000d7202 */ /* 0x000fce0000000f00 */
[----:B------:R-:W-:Y:S05]  /*3be0*/  WARPSYNC.COLLECTIVE R15, `(.L_x_2659) ;  /* 0x000000000f087348 */ /* 0x000fea0003c00000 */
[----:B------:R0:W1:Y:S02]  /*3bf0*/  SHFL.BFLY P6, R14, R13, R12, R11 ;  /* 0x0c00000c0d0e7389 */ /* 0x00006400000c000b */
[----:B01----:R-:W-:Y:S01]  /*3c00*/  ENDCOLLECTIVE ;  /* 0x000000000000791b */ /* 0x003fe20003800000 */
.L_x_2659:
[----:B------:R-:W-:Y:S05]  /*3c10*/  BRA `(.L_x_2660) ;  /* 0xffffffd400607947 */ /* 0x000fea000383ffff */
.L_x_2661:
        /* <DEDUP_REMOVED lines=14> */
.L_x_29617:


//--------------------- .text._ZN4vllm25paged_attention_v2_kernelI13__nv_bfloat16hLi112ELi8ELi128ELNS_18Fp8KVCacheDataTypeE2ELb1ELi512EEEvPfS3_PT_PKS4_PKT0_SA_ifPKiSC_iPKfiiiSE_SE_iiiii --------------------------
	.section	.text._ZN4vllm25paged_attention_v2_kernelI13__nv_bfloat16hLi112ELi8ELi128ELNS_18Fp8KVCacheDataTypeE2ELb1ELi512EEEvPfS3_PT_PKS4_PKT0_SA_ifPKiSC_iPKfiiiSE_SE_iiiii,"ax",@progbits
	.align	128
        .global         _ZN4vllm25paged_attention_v2_kernelI13__nv_bfloat16hLi112ELi8ELi128ELNS_18Fp8KVCacheDataTypeE2ELb1ELi512EEEvPfS3_PT_PKS4_PKT0_SA_ifPKiSC_iPKfiiiSE_SE_iiiii
        .type           _ZN4vllm25paged_attention_v2_kernelI13__nv_bfloat16hLi112ELi8ELi128ELNS_18Fp8KVCacheDataTypeE2ELb1ELi512EEEvPfS3_PT_PKS4_PKT0_SA_ifPKiSC_iPKfiiiSE_SE_iiiii,@function
        .size           _ZN4vllm25paged_attention_v2_kernelI13__nv_bfloat16hLi112ELi8ELi128ELNS_18Fp8KVCacheDataTypeE2ELb1ELi512EEEvPfS3_PT_PKS4_PKT0_SA_ifPKiSC_iPKfiiiSE_SE_iiiii,(.L_x_29618 - _ZN4vllm25paged_attention_v2_kernelI13__nv_bfloat16hLi112ELi8ELi128ELNS_18Fp8KVCacheDataTypeE2ELb1ELi512EEEvPfS3_PT_PKS4_PKT0_SA_ifPKiSC_iPKfiiiSE_SE_iiiii)
        .other          _ZN4vllm25paged_attention_v2_kernelI13__nv_bfloat16hLi112ELi8ELi128ELNS_18Fp8KVCacheDataTypeE2ELb1ELi512EEEvPfS3_PT_PKS4_PKT0_SA_ifPKiSC_iPKfiiiSE_SE_iiiii,@"STO_CUDA_ENTRY STV_DEFAULT"
_ZN4vllm25paged_attention_v2_kernelI13__nv_bfloat16hLi112ELi8ELi128ELNS_18Fp8KVCacheDataTypeE2ELb1ELi512EEEvPfS3_PT_PKS4_PKT0_SA_ifPKiSC_iPKfiiiSE_SE_iiiii:
.text._ZN4vllm25paged_attention_v2_kernelI13__nv_bfloat16hLi112ELi8ELi128ELNS_18Fp8KVCacheDataTypeE2ELb1ELi512EEEvPfS3_PT_PKS4_PKT0_SA_ifPKiSC_iPKfiiiSE_SE_iiiii:
        /* <DEDUP_REMOVED lines=58> */
.L_x_2666:
        /* <DEDUP_REMOVED lines=11> */
.L_x_2665:
[----:B------:R-:W-:Y:S05]  /*0450*/  BSYNC B1 ;  /* 0x0000000000017941 */ /* 0x000fea0003800000 */
.L_x_2664:
        /* <DEDUP_REMOVED lines=15> */
.L_x_2667:
        /* <DEDUP_REMOVED lines=17> */
.L_x_2663:
[----:B------:R-:W-:Y:S05]  /*0660*/  BSYNC B0 ;  /* 0x0000000000007941 */ /* 0x000fea0003800000 */
.L_x_2662:
        /* <DEDUP_REMOVED lines=84> */
.L_x_2668:
[----:B------:R-:W-:Y:S02]  /*0bb0*/  ULDC UR4, c[0x0][0x288] ;  /* 0x0000a20000047ab9 */ /* 0x000fe40000000800 */
[----:B-1----:R-:W-:-:S04]  /*0bc0*/  IMAD R2, R7, UR4, R6 ;  /* 0x0000000407027c24 */ /* 0x002fc8000f8e0206 */
[----:B------:R-:W-:-:S07]  /*0bd0*/  IMAD R2, R2, R15, RZ ;  /* 0x0000000f02027224 */ /* 0x000fce00078e02ff */
.L_x_2669:
        /* <DEDUP_REMOVED lines=26> */
.L_x_2673:
        /* <DEDUP_REMOVED lines=41> */
.L_x_2671:
[----:B------:R-:W-:Y:S05]  /*1010*/  BSYNC B6 ;  /* 0x0000000000067941 */ /* 0x000fea0003800000 */
.L_x_2670:
        /* <DEDUP_REMOVED lines=24> */
.L_x_2712:
        /* <DEDUP_REMOVED lines=49> */
.L_x_2679:
        /* <DEDUP_REMOVED lines=11> */
.L_x_2678:
[----:B------:R-:W-:Y:S05]  /*1560*/  BSYNC B1 ;  /* 0x0000000000017941 */ /* 0x000fea0003800000 */
.L_x_2677:
        /* <DEDUP_REMOVED lines=14> */
.L_x_2682:
        /* <DEDUP_REMOVED lines=100> */
.L_x_2681:
[----:B------:R-:W-:Y:S05]  /*1c90*/  BSYNC B1 ;  /* 0x0000000000017941 */ /* 0x000fea0003800000 */
.L_x_2680:
        /* <DEDUP_REMOVED lines=55> */
.L_x_2684:
[----:B------:R-:W-:Y:S05]  /*2010*/  BSYNC B1 ;  /* 0x0000000000017941 */ /* 0x000fea0003800000 */
.L_x_2683:
        /* <DEDUP_REMOVED lines=26> */
.L_x_2676:
[----:B------:R-:W-:Y:S05]  /*21c0*/  BSYNC B0 ;  /* 0x0000000000007941 */ /* 0x000fea0003800000 */
.L_x_2675:
        /* <DEDUP_REMOVED lines=57> */
.L_x_2689:
        /* <DEDUP_REMOVED lines=8> */
.L_x_2688:
[----:B------:R-:W-:Y:S05]  /*25e0*/  BSYNC B1 ;  /* 0x0000000000017941 */ /* 0x000fea0003800000 */
.L_x_2687:
        /* <DEDUP_REMOVED lines=14> */
.L_x_2692:
        /* <DEDUP_REMOVED lines=52> */
.L_x_2691:
[----:B------:R-:W-:Y:S05]  /*2a10*/  BSYNC B1 ;  /* 0x0000000000017941 */ /* 0x000fea0003800000 */
.L_x_2690:
        /* <DEDUP_REMOVED lines=31> */
.L_x_2694:
[----:B------:R-:W-:Y:S05]  /*2c10*/  BSYNC B1 ;  /* 0x0000000000017941 */ /* 0x000fea0003800000 */
.L_x_2693:
        /* <DEDUP_REMOVED lines=14> */
.L_x_2686:
[----:B------:R-:W-:Y:S05]  /*2d00*/  BSYNC B0 ;  /* 0x0000000000007941 */ /* 0x000fea0003800000 */
.L_x_2685:
        /* <DEDUP_REMOVED lines=22> */
.L_x_2696:
[----:B------:R-:W-:Y:S05]  /*2e70*/  BSYNC B0 ;  /* 0x0000000000007941 */ /* 0x000fea0003800000 */
.L_x_2695:
        /* <DEDUP_REMOVED lines=26> */
.L_x_2699:
        /* <DEDUP_REMOVED lines=33> */
.L_x_2697:
        /* <DEDUP_REMOVED lines=26> */
.L_x_2701:
[----:B------:R-:W-:Y:S05]  /*33d0*/  BSYNC B0 ;  /* 0x0000000000007941 */ /* 0x000fea0003800000 */
.L_x_2700:
        /* <DEDUP_REMOVED lines=12> */
.L_x_2703:
[----:B------:R-:W-:Y:S05]  /*34a0*/  BSYNC B0 ;  /* 0x0000000000007941 */ /* 0x000fea0003800000 */
.L_x_2702:
        /* <DEDUP_REMOVED lines=8> */
.L_x_2705:
[----:B------:R-:W-:Y:S05]  /*3530*/  BSYNC B0 ;  /* 0x0000000000007941 */ /* 0x000fea0003800000 */
.L_x_2704:
        /* <DEDUP_REMOVED lines=12> */
.L_x_2707:
[----:B------:R-:W-:Y:S05]  /*3600*/  BSYNC B0 ;  /* 0x0000000000007941 */ /* 0x000fea0003800000 */
.L_x_2706:
        /* <DEDUP_REMOVED lines=44> */
.L_x_2672:
        /* <DEDUP_REMOVED lines=16> */
.L_x_2698:
        /* <DEDUP_REMOVED lines=16> */
.L_x_2708:
[----:B------:R-:W-:Y:S05]  /*3ad0*/  EXIT ;  /* 0x000000000000794d */ /* 0x000fea0003800000 */
.L_x_2674:
[----:B------:R-:W-:Y:S01]  /*3ae0*/  HFMA2.MMA R11, -RZ, RZ, 0, 1.847743988037109375e-06 ;  /* 0x0000001fff0b7435 */ /* 0x000fe200000001ff */
[----:B------:R-:W-:Y:S01]  /*3af0*/  IMAD.MOV.U32 R12, RZ, RZ, 0x10 ;  /* 0x00000010ff0c7424 */ /* 0x000fe200078e00ff */
[----:B------:R-:W-:Y:S01]  /*3b00*/  MOV R0, 0xff7fffff ;  /* 0xff7fffff00007802 */ /* 0x000fe20000000f00 */
[----:B------:R-:W-:-:S08]  /*3b10*/  IMAD.MOV.U32 R15, RZ, RZ, -0x1 ;  /* 0xffffffffff0f7424 */ /* 0x000fd000078e00ff */
[----:B------:R-:W-:Y:S05]  /*3b20*/  WARPSYNC.COLLECTIVE R15, `(.L_x_2709) ;  /* 0x000000000f087348 */ /* 0x000fea0003c00000 */
[----:B------:R0:W1:Y:S02]  /*3b30*/  SHFL.BFLY P6, R14, R13, R12, R11 ;  /* 0x0c00000c0d0e7389 */ /* 0x00006400000c000b */
[----:B01----:R-:W-:Y:S01]  /*3b40*/  ENDCOLLECTIVE ;  /* 0x000000000000791b */ /* 0x003fe20003800000 */
.L_x_2709:
[----:B------:R-:W-:Y:S01]  /*3b50*/  IMAD.MOV.U32 R12, RZ, RZ, 0x8 ;  /* 0x00000008ff0c7424 */ /* 0x000fe200078e00ff */
[----:B------:R-:W-:-:S04]  /*3b60*/  FMNMX.FTZ R2, R14, -3.40282346638528859812e+38, !PT ;  /* 0xff7fffff0e027809 */ /* 0x000fc80007810000 */
[----:B------:R-:W-:-:S07]  /*3b70*/  MOV R13, R2 ;  /* 0x00000002000d7202 */ /* 0x000fce0000000f00 */
[----:B------:R-:W-:Y:S05]  /*3b80*/  WARPSYNC.COLLECTIVE R15, `(.L_x_2710) ;  /* 0x000000000f087348 */ /* 0x000fea0003c00000 */
[----:B------:R0:W1:Y:S02]  /*3b90*/  SHFL.BFLY P6, R14, R13, R12, R11 ;  /* 0x0c00000c0d0e7389 */ /* 0x00006400000c000b */
[----:B01----:R-:W-:Y:S01]  /*3ba0*/  ENDCOLLECTIVE ;  /* 0x000000000000791b */ /* 0x003fe20003800000 */
.L_x_2710:
[----:B------:R-:W-:Y:S01]  /*3bb0*/  IMAD.MOV.U32 R12, RZ, RZ, 0x4 ;  /* 0x00000004ff0c7424 */ /* 0x000fe200078e00ff */
[----:B------:R-:W-:-:S04]  /*3bc0*/  FMNMX.FTZ R3, R2, R14, !PT ;  /* 0x0000000e02037209 */ /* 0x000fc80007810000 */
[----:B------:R-:W-:-:S07]  /*3bd0*/  MOV R13, R3 ;  /* 0x00000003000d7202 */ /* 0x000fce0000000f00 */
[----:B------:R-:W-:Y:S05]  /*3be0*/  WARPSYNC.COLLECTIVE R15, `(.L_x_2711) ;  /* 0x000000000f087348 */ /* 0x000fea0003c00000 */
[----:B------:R0:W1:Y:S02]  /*3bf0*/  SHFL.BFLY P6, R14, R13, R12, R11 ;  /* 0x0c00000c0d0e7389 */ /* 0x00006400000c000b */
[----:B01----:R-:W-:Y:S01]  /*3c00*/  ENDCOLLECTIVE ;  /* 0x000000000000791b */ /* 0x003fe20003800000 */
.L_x_2711:
[----:B------:R-:W-:Y:S05]  /*3c10*/  BRA `(.L_x_2712) ;  /* 0xffffffd400607947 */ /* 0x000fea000383ffff */
.L_x_2713:
        /* <DEDUP_REMOVED lines=14> */
.L_x_29618:


//--------------------- .text._ZN4vllm25paged_attention_v2_kernelI13__nv_bfloat16hLi96ELi8ELi128ELNS_18Fp8KVCacheDataTypeE2ELb1ELi512EEEvPfS3_PT_PKS4_PKT0_SA_ifPKiSC_iPKfiiiSE_SE_iiiii --------------------------
	.section	.text._ZN4vllm25paged_attention_v2_kernelI13__nv_bfloat16hLi96ELi8ELi128ELNS_18Fp8KVCacheDataTypeE2ELb1ELi512EEEvPfS3_PT_PKS4_PKT0_SA_ifPKiSC_iPKfiiiSE_SE_iiiii,"ax",@progbits
	.align	128
        .global         _ZN4vllm25paged_attention_v2_kernelI13__nv_bfloat16hLi96ELi8ELi128ELNS_18Fp8KVCacheDataTypeE2ELb1ELi512EEEvPfS3_PT_PKS4_PKT0_SA_ifPKiSC_iPKfiiiSE_SE_iiiii
        .type           _ZN4vllm25paged_attention_v2_kernelI13__nv_bfloat16hLi96ELi8ELi128ELNS_18Fp8KVCacheDataTypeE2ELb1ELi512EEEvPfS3_PT_PKS4_PKT0_SA_ifPKiSC_iPKfiiiSE_SE_iiiii,@function
        .size           _ZN4vllm25paged_attention_v2_kernelI13__nv_bfloat16hLi96ELi8ELi128ELNS_18Fp8KVCacheDataTypeE2ELb1ELi512EEEvPfS3_PT_PKS4_PKT0_SA_ifPKiSC_iPKfiiiSE_SE_iiiii,(.L_x_29619 - _ZN4vllm25paged_attention_v2_kernelI13__nv_bfloat16hLi96ELi8ELi128ELNS_18Fp8KVCacheDataTypeE2ELb1ELi512EEEvPfS3_PT_PKS4_PKT0_SA_ifPKiSC_iPKfiiiSE_SE_iiiii)
        .other          _ZN4vllm25paged_attention_v2_kernelI13__nv_bfloat16hLi96ELi8ELi128ELNS_18Fp8KVCacheDataTypeE2ELb1ELi512EEEvPfS3_PT_PKS4_PKT0_SA_ifPKiSC_iPKfiiiSE_SE_iiiii,@"STO_CUDA_ENTRY STV_DEFAULT"
_ZN4vllm25paged_attention_v2_kernelI13__nv_bfloat16hLi96ELi8ELi128ELNS_18Fp8KVCacheDataTypeE2ELb1ELi512EEEvPfS3_PT_PKS4_PKT0_SA_ifPKiSC_iPKfiiiSE_SE_iiiii:
.text._ZN4vllm25paged_attention_v2_kernelI13__nv_bfloat16hLi96ELi8ELi128ELNS_18Fp8KVCacheDataTypeE2ELb1ELi512EEEvPfS3_PT_PKS4_PKT0_SA_ifPKiSC_iPKfiiiSE_SE_iiiii:
        /* <DEDUP_REMOVED lines=58> */
.L_x_2718:
        /* <DEDUP_REMOVED lines=11> */
.L_x_2717:
[----:B------:R-:W-:Y:S05]  /*0450*/  BSYNC B1 ;  /* 0x0000000000017941 */ /* 0x000fea0003800000 */
.L_x_2716:
        /* <DEDUP_REMOVED lines=15> */
.L_x_2719:
        /* <DEDUP_REMOVED lines=17> */
.L_x_2715:
[----:B------:R-:W-:Y:S05]  /*0660*/  BSYNC B0 ;  /* 0x0000000000007941 */ /* 0x000fea0003800000 */
.L_x_2714:
        /* <DEDUP_REMOVED lines=84> */
.L_x_2720:
[----:B------:R-:W-:Y:S02]  /*0bb0*/  ULDC UR4, c[0x0][0x288] ;  /* 0x0000a20000047ab9 */ /* 0x000fe40000000800 */
[----:B-1----:R-:W-:-:S04]  /*0bc0*/  IMAD R2, R7, UR4, R6 ;  /* 0x0000000407027c24 */ /* 0x002fc8000f8e0206 */
[----:B------:R-:W-:-:S07]  /*0bd0*/  IMAD R2, R2, R15, RZ ;  /* 0x0000000f02027224 */ /* 0x000fce00078e02ff */
.L_x_2721:
        /* <DEDUP_REMOVED lines=26> */
.L_x_2725:
        /* <DEDUP_REMOVED lines=41> */
.L_x_2723:
[----:B------:R-:W-:Y:S05]  /*1010*/  BSYNC B6 ;  /* 0x0000000000067941 */ /* 0x000fea0003800000 */
.L_x_2722:
        /* <DEDUP_REMOVED lines=24> */
.L_x_2756:
        /* <DEDUP_REMOVED lines=49> */
.L_x_2731:
        /* <DEDUP_REMOVED lines=11> */
.L_x_2730:
[----:B------:R-:W-:Y:S05]  /*1560*/  BSYNC B1 ;  /* 0x0000000000017941 */ /* 0x000fea0003800000 */
.L_x_2729:
        /* <DEDUP_REMOVED lines=14> */
.L_x_2734:
        /* <DEDUP_REMOVED lines=100> */
.L_x_2733:
[----:B------:R-:W-:Y:S05]  /*1c90*/  BSYNC B1 ;  /* 0x0000000000017941 */ /* 0x000fea0003800000 */
.L_x_2732:
        /* <DEDUP_REMOVED lines=55> */
.L_x_2736:
[----:B------:R-:W-:Y:S05]  /*2010*/  BSYNC B1 ;  /* 0x0000000000017941 */ /* 0x000fea0003800000 */
.L_x_2735:
        /* <DEDUP_REMOVED lines=26> */
.L_x_2728:
[----:B------:R-:W-:Y:S05]  /*21c0*/  BSYNC B0 ;  /* 0x0000000000007941 */ /* 0x000fea0003800000 */
.L_x_2727:
        /* <DEDUP_REMOVED lines=57> */
.L_x_2741:
[----:B-1----:R-:W2:Y:S01]  /*2560*/  LDS R13, [R3] ;  /* 0x00000000030d7984 */ /* 0x002ea20000000800 */
[----:B------:R-:W-:Y:S01]  /*2570*/  IADD3 R2, R2, -0x1, RZ ;  /* 0xffffffff02027810 */ /* 0x000fe20007ffe0ff */
[----:B------:R-:W-:-:S03]  /*2580*/  VIADD R12, R12, 0x80 ;  /* 0x000000800c0c7836 */ /* 0x000fc60000000000 */
[----:B------:R-:W-:Y:S01]  /*2590*/  ISETP.NE.AND P0, PT, R2, RZ, PT ;  /* 0x000000ff0200720c */ /* 0x000fe20003f05270 */
[----:B--2---:R-:W-:-:S05]  /*25a0*/  FMUL.FTZ R14, R13, R0 ;  /* 0x000000000d0e7220 */ /* 0x004fca0000410000 */
[----:B------:R1:W-:Y:S02]  /*25b0*/  STS [R3], R14 ;  /* 0x0000000e03007388 */ /* 0x0003e40000000800 */
[----:B-1----:R-:W-:-:S05]  /*25c0*/  IADD3 R3, R3, 0x200, RZ ;  /* 0x0000020003037810 */ /* 0x002fca0007ffe0ff */
[----:B------:R-:W-:Y:S05]  /*25d0*/  @P0 BRA `(.L_x_2741) ;  /* 0xfffffffc00e00947 */ /* 0x000fea000383ffff */
.L_x_2740:
[----:B------:R-:W-:Y:S05]  /*25e0*/  BSYNC B1 ;  /* 0x0000000000017941 */ /* 0x000fea0003800000 */
.L_x_2739:
        /* <DEDUP_REMOVED lines=14> */
.L_x_2744:
        /* <DEDUP_REMOVED lines=52> */
.L_x_2743:
[----:B------:R-:W-:Y:S05]  /*2a10*/  BSYNC B1 ;  /* 0x0000000000017941 */ /* 0x000fea0003800000 */
.L_x_2742:
        /* <DEDUP_REMOVED lines=31> */
.L_x_2746:
[----:B------:R-:W-:Y:S05]  /*2c10*/  BSYNC B1 ;  /* 0x0000000000017941 */ /* 0x000fea0003800000 */
.L_x_2745:
        /* <DEDUP_REMOVED lines=14> */
.L_x_2738:
[----:B------:R-:W-:Y:S05]  /*2d00*/  BSYNC B0 ;  /* 0x0000000000007941 */ /* 0x000fea0003800000 */
.L_x_2737:
        /* <DEDUP_REMOVED lines=22> */
.L_x_2748:
[----:B------:R-:W-:Y:S05]  /*2e70*/  BSYNC B0 ;  /* 0x0000000000007941 */ /* 0x000fea0003800000 */
.L_x_2747:
        /* <DEDUP_REMOVED lines=10> */
[----:B---3--:R-:W-:Y:S02]  /*2f20*/  ISETP.NE.AND P2, PT, R0, RZ, PT ;  /* 0x000000ff0000720c */ /* 0x008fe40003f45270 */
[----:B-1----:R-:W-:-:S06]  /*2f30*/  IADD3 R3, R14, 0xffffffe, RZ ;  /* 0x0ffffffe0e037810 */ /* 0x002fcc0007ffe0ff */
[----:B------:R-:W1:Y:S08]  /*2f40*/  F2I.FTZ.U32.TRUNC.NTZ R3, R3 ;  /* 0x0000000300037305 */ /* 0x000e70000021f000 */
[----:B0-----:R-:W0:Y:S01]  /*2f50*/  MUFU.RCP R20, R20 ;  /* 0x0000001400147308 */ /* 0x001e220000001000 */
[----:B-1----:R-:W-:-:S05]  /*2f60*/  IADD3 R2, RZ, -R3, RZ ;  /* 0x80000003ff027210 */ /* 0x002fca0007ffe0ff */
[----:B------:R-:W-:Y:S01]  /*2f70*/  IMAD R23, R2, R19, RZ ;  /* 0x0000001302177224 */ /* 0x000fe200078e02ff */
[----:B------:R-:W-:Y:S01]  /*2f80*/  HFMA2.MMA R2, -RZ, RZ, 0, 0 ;  /* 0x00000000ff027435 */ /* 0x000fe200000001ff */
[----:B0-----:R-:W-:-:S04]  /*2f90*/  VIADD R12, R20, 0xffffffe ;  /* 0x0ffffffe140c7836 */ /* 0x001fc80000000000 */
        /* <DEDUP_REMOVED lines=8> */
.L_x_2751:
        /* <DEDUP_REMOVED lines=33> */
.L_x_2749:
[----:B------:R-:W-:Y:S05]  /*3230*/  WARPSYNC.ALL ;  /* 0x0000000000007948 */ /* 0x000fea0003800000 */
[----:B------:R-:W4:Y:S08]  /*3240*/  S2UR UR5, SR_CgaCtaId ;  /* 0x00000000000579c3 */ /* 0x000f300000008800 */
[----:B------:R-:W-:Y:S01]  /*3250*/  BAR.SYNC.DEFER_BLOCKING 0x0 ;  /* 0x0000000000007b1d */ /* 0x000fe20000010000 */
[----:B--2---:R-:W-:Y:S01]  /*3260*/  LOP3.LUT R0, R18, 0xffffffc0, RZ, 0xc0, !PT ;  /* 0xffffffc012007812 */ /* 0x004fe200078ec0ff */
[----:B------:R-:W-:Y:S01]  /*3270*/  IMAD R16, R16, 0x60, R21 ;  /* 0x0000006010107824 */ /* 0x000fe200078e0215 */
[----:B------:R-:W-:-:S02]  /*3280*/  ISETP.GT.AND P1, PT, R18, 0x3f, PT ;  /* 0x0000003f1200780c */ /* 0x000fc40003f24270 */
[----:B-1-3--:R-:W-:Y:S02]  /*3290*/  CS2R R2, SRZ ;  /* 0x0000000000027805 */ /* 0x00afe4000001ff00 */
[----:B------:R-:W-:Y:S01]  /*32a0*/  ISETP.NE.AND P0, PT, R0, 0x40, PT ;  /* 0x000000400000780c */ /* 0x000fe20003f05270 */
[----:B------:R-:W-:Y:S01]  /*32b0*/  UMOV UR4, 0x400 ;  /* 0x0000040000047882 */ /* 0x000fe20000000000 */
[C---:B------:R-:W-:Y:S01]  /*32c0*/  LOP3.LUT R0, R18.reuse, 0xffffffe0, RZ, 0xc0, !PT ;  /* 0xffffffe012007812 */ /* 0x040fe200078ec0ff */
[----:B------:R-:W-:Y:S01]  /*32d0*/  UIADD3 UR4, UR4, 0xe0, URZ ;  /* 0x000000e004047890 */ /* 0x000fe2000fffe03f */
[C---:B------:R-:W-:Y:S02]  /*32e0*/  ISETP.GT.AND P2, PT, R18.reuse, 0x1f, PT ;  /* 0x0000001f1200780c */ /* 0x040fe40003f44270 */
[----:B------:R-:W-:Y:S01]  /*32f0*/  IADD3 R18, R18, 0x1f, RZ ;  /* 0x0000001f12127810 */ /* 0x000fe20007ffe0ff */
[----:B----4-:R-:W-:-:S06]  /*3300*/  ULEA UR4, UR5, UR4, 0x18 ;  /* 0x0000000405047291 */ /* 0x010fcc000f8ec03f */
[----:B------:R-:W-:-:S05]  /*3310*/  LEA R9, R16, UR4, 0x2 ;  /* 0x0000000410097c11 */ /* 0x000fca000f8e10ff */
        /* <DEDUP_REMOVED lines=8> */
[----:B0-----:R-:W0:Y:S01]  /*33a0*/  @!P1 LDS R11, [R9+0x100] ;  /* 0x00010000090b9984 */ /* 0x001e220000000800 */
[----:B-1----:R-:W-:Y:S01]  /*33b0*/  @!P1 FADD.FTZ R2, RZ, R8 ;  /* 0x00000008ff029221 */ /* 0x002fe20000010000 */
[----:B------:R-:W-:Y:S01]  /*33c0*/  BAR.SYNC.DEFER_BLOCKING 0x0 ;  /* 0x0000000000007b1d */ /* 0x000fe20000010000 */
[----:B--2---:R-:W-:Y:S01]  /*33d0*/  @!P1 FADD.FTZ R3, RZ, R10 ;  /* 0x0000000aff039221 */ /* 0x004fe20000010000 */
[----:B0-----:R-:W-:-:S04]  /*33e0*/  @!P1 FADD.FTZ R0, RZ, R11 ;  /* 0x0000000bff009221 */ /* 0x001fc80000010000 */
[----:B------:R0:W-:Y:S04]  /*33f0*/  @!P0 STS [R9+-0x180], R2 ;  /* 0xfffe800209008388 */ /* 0x0001e80000000800 */
[----:B------:R0:W-:Y:S04]  /*3400*/  @!P0 STS [R9+-0x100], R3 ;  /* 0xffff000309008388 */ /* 0x0001e80000000800 */
[----:B------:R0:W-:Y:S01]  /*3410*/  @!P0 STS [R9+-0x80], R0 ;  /* 0xffff800009008388 */ /* 0x0001e20000000800 */
[----:B------:R-:W-:Y:S01]  /*3420*/  BAR.SYNC.DEFER_BLOCKING 0x0 ;  /* 0x0000000000007b1d */ /* 0x000fe20000010000 */
[----:B------:R-:W-:-:S05]  /*3430*/  ISETP.GT.U32.AND P0, PT, R18, 0x3e, PT ;  /* 0x0000003e1200780c */ /* 0x000fca0003f04070 */
[----:B------:R0:W1:Y:S04]  /*3440*/  @!P2 LDS R11, [R9] ;  /* 0x00000000090ba984 */ /* 0x0000680000000800 */
[----:B------:R0:W2:Y:S04]  /*3450*/  @!P2 LDS R8, [R9+0x80] ;  /* 0x000080000908a984 */ /* 0x0000a80000000800 */
[----:B------:R0:W3:Y:S01]  /*3460*/  @!P2 LDS R13, [R9+0x100] ;  /* 0x00010000090da984 */ /* 0x0000e20000000800 */
[----:B------:R-:W-:Y:S06]  /*3470*/  BAR.SYNC.DEFER_BLOCKING 0x0 ;  /* 0x0000000000007b1d */ /* 0x000fec0000010000 */
[----:B------:R-:W-:Y:S05]  /*3480*/  @P0 EXIT ;  /* 0x000000000000094d */ /* 0x000fea0003800000 */
[----:B------:R-:W-:Y:S02]  /*3490*/  IMAD R4, R4, R7, RZ ;  /* 0x0000000704047224 */ /* 0x000fe400078e02ff */
[----:B0-2---:R-:W-:Y:S01]  /*34a0*/  @!P2 FADD.FTZ R3, R3, R8 ;  /* 0x000000080303a221 */ /* 0x005fe20000010000 */
[----:B------:R-:W-:Y:S01]  /*34b0*/  IMAD R7, R6, 0x60, RZ ;  /* 0x0000006006077824 */ /* 0x000fe200078e02ff */
[----:B------:R-:W-:Y:S01]  /*34c0*/  ULDC.64 UR4, c[0x0][0x220] ;  /* 0x0000880000047ab9 */ /* 0x000fe20000000a00 */
[----:B------:R-:W-:Y:S02]  /*34d0*/  IMAD R4, R4, UR38, RZ ;  /* 0x0000002604047c24 */ /* 0x000fe4000f8e02ff */
[----:B-1----:R-:W-:Y:S01]  /*34e0*/  @!P2 FADD.FTZ R2, R2, R11 ;  /* 0x0000000b0202a221 */ /* 0x002fe20000010000 */
[----:B------:R-:W-:Y:S02]  /*34f0*/  IMAD R6, R5, 0x60, RZ ;  /* 0x0000006005067824 */ /* 0x000fe400078e02ff */
[----:B---3--:R-:W-:Y:S01]  /*3500*/  @!P2 FADD.FTZ R0, R0, R13 ;  /* 0x0000000d0000a221 */ /* 0x008fe20000010000 */
[----:B------:R-:W-:-:S02]  /*3510*/  IMAD R5, R7, UR38, RZ ;  /* 0x0000002607057c24 */ /* 0x000fc4000f8e02ff */
[----:B------:R-:W-:Y:S01]  /*3520*/  IMAD R4, R4, 0x60, RZ ;  /* 0x0000006004047824 */ /* 0x000fe200078e02ff */
[--C-:B------:R-:W-:Y:S02]  /*3530*/  SHF.R.S32.HI R9, RZ, 0x1f, R6.reuse ;  /* 0x0000001fff097819 */ /* 0x100fe40000011406 */
[----:B------:R-:W-:Y:S02]  /*3540*/  SHF.R.S32.HI R7, RZ, 0x1f, R5 ;  /* 0x0000001fff077819 */ /* 0x000fe40000011405 */
[----:B------:R-:W-:Y:S01]  /*3550*/  IADD3 R10, P0, P1, R4, R5, R6 ;  /* 0x00000005040a7210 */ /* 0x000fe2000791e006 */
[C---:B------:R-:W-:Y:S01]  /*3560*/  VIADD R5, R21.reuse, 0x20 ;  /* 0x0000002015057836 */ /* 0x040fe20000000000 */
[----:B------:R-:W-:Y:S02]  /*3570*/  SHF.R.S32.HI R4, RZ, 0x1f, R4 ;  /* 0x0000001fff047819 */ /* 0x000fe40000011404 */
[----:B------:R-:W-:Y:S02]  /*3580*/  IADD3 R6, R21, 0x40, RZ ;  /* 0x0000004015067810 */ /* 0x000fe40007ffe0ff */
[----:B------:R-:W-:-:S02]  /*3590*/  IADD3.X R14, R4, R7, R9, P0, P1 ;  /* 0x00000007040e7210 */ /* 0x000fc400007e2409 */
[-C--:B------:R-:W-:Y:S02]  /*35a0*/  IADD3 R8, P0, R21, R10.reuse, RZ ;  /* 0x0000000a15087210 */ /* 0x080fe40007f1e0ff */
[----:B------:R-:W-:Y:S02]  /*35b0*/  IADD3 R7, P1, R5, R10, RZ ;  /* 0x0000000a05077210 */ /* 0x000fe40007f3e0ff */
[----:B------:R-:W-:Y:S02]  /*35c0*/  LEA.HI.X.SX32 R21, R21, R14, 0x1, P0 ;  /* 0x0000000e15157211 */ /* 0x000fe400000f0eff */
[----:B------:R-:W-:Y:S02]  /*35d0*/  LEA R4, P0, R8, UR4, 0x1 ;  /* 0x0000000408047c11 */ /* 0x000fe4000f8008ff */
[----:B------:R-:W-:Y:S02]  /*35e0*/  IADD3 R9, P2, R6, R10, RZ ;  /* 0x0000000a06097210 */ /* 0x000fe40007f5e0ff */
[----:B------:R-:W-:-:S02]  /*35f0*/  LEA.HI.X.SX32 R12, R5, R14, 0x1, P1 ;  /* 0x0000000e050c7211 */ /* 0x000fc400008f0eff */
[----:B------:R-:W-:Y:S02]  /*3600*/  LEA.HI.X R5, R8, UR5, R21, 0x1, P0 ;  /* 0x0000000508057c11 */ /* 0x000fe400080f0c15 */
[----:B------:R-:W-:Y:S02]  /*3610*/  F2FP.BF16.F32.PACK_AB R8, R3, R2 ;  /* 0x000000020308723e */ /* 0x000fe400000010ff */
[----:B------:R-:W-:Y:S02]  /*3620*/  LEA.HI.X.SX32 R10, R6, R14, 0x1, P2 ;  /* 0x0000000e060a7211 */ /* 0x000fe400010f0eff */
[----:B------:R-:W-:Y:S01]  /*3630*/  LEA R2, P0, R9, UR4, 0x1 ;  /* 0x0000000409027c11 */ /* 0x000fe2000f8008ff */
[----:B------:R-:W-:Y:S01]  /*3640*/  STG.E.U16 desc[UR36][R4.64], R8 ;  /* 0x0000000804007986 */ /* 0x000fe2000c101524 */
[----:B------:R-:W-:Y:S02]  /*3650*/  LEA R6, P1, R7, UR4, 0x1 ;  /* 0x0000000407067c11 */ /* 0x000fe4000f8208ff */
[----:B------:R-:W-:-:S02]  /*3660*/  LEA.HI.X R3, R9, UR5, R10, 0x1, P0 ;  /* 0x0000000509037c11 */ /* 0x000fc400080f0c0a */
[----:B------:R-:W-:Y:S02]  /*3670*/  LEA.HI.X R7, R7, UR5, R12, 0x1, P1 ;  /* 0x0000000507077c11 */ /* 0x000fe400088f0c0c */
[----:B------:R-:W-:Y:S02]  /*3680*/  PRMT R9, R8, 0x7632, R9 ;  /* 0x0000763208097816 */ /* 0x000fe40000000009 */
[----:B------:R-:W-:-:S03]  /*3690*/  F2FP.BF16.F32.PACK_AB R0, RZ, R0 ;  /* 0x00000000ff00723e */ /* 0x000fc600000010ff */
[----:B------:R-:W-:Y:S04]  /*36a0*/  STG.E.U16 desc[UR36][R6.64], R9 ;  /* 0x0000000906007986 */ /* 0x000fe8000c101524 */
[----:B------:R-:W-:Y:S01]  /*36b0*/  STG.E.U16 desc[UR36][R2.64], R0 ;  /* 0x0000000002007986 */ /* 0x000fe2000c101524 */
[----:B------:R-:W-:Y:S05]  /*36c0*/  EXIT ;  /* 0x000000000000794d */ /* 0x000fea0003800000 */
.L_x_2724:
        /* <DEDUP_REMOVED lines=16> */
.L_x_2750:
        /* <DEDUP_REMOVED lines=16> */
.L_x_2752:
[----:B------:R-:W-:Y:S05]  /*38d0*/  EXIT ;  /* 0x000000000000794d */ /* 0x000fea0003800000 */
.L_x_2726:
[----:B------:R-:W-:Y:S01]  /*38e0*/  HFMA2.MMA R11, -RZ, RZ, 0, 1.847743988037109375e-06 ;  /* 0x0000001fff0b7435 */ /* 0x000fe200000001ff */
[----:B------:R-:W-:Y:S01]  /*38f0*/  IMAD.MOV.U32 R12, RZ, RZ, 0x10 ;  /* 0x00000010ff0c7424 */ /* 0x000fe200078e00ff */
[----:B------:R-:W-:Y:S01]  /*3900*/  MOV R0, 0xff7fffff ;  /* 0xff7fffff00007802 */ /* 0x000fe20000000f00 */
[----:B------:R-:W-:-:S08]  /*3910*/  IMAD.MOV.U32 R15, RZ, RZ, -0x1 ;  /* 0xffffffffff0f7424 */ /* 0x000fd000078e00ff */
[----:B------:R-:W-:Y:S05]  /*3920*/  WARPSYNC.COLLECTIVE R15, `(.L_x_2753) ;  /* 0x000000000f087348 */ /* 0x000fea0003c00000 */
[----:B------:R0:W1:Y:S02]  /*3930*/  SHFL.BFLY P6, R14, R13, R12, R11 ;  /* 0x0c00000c0d0e7389 */ /* 0x00006400000c000b */
[----:B01----:R-:W-:Y:S01]  /*3940*/  ENDCOLLECTIVE ;  /* 0x000000000000791b */ /* 0x003fe20003800000 */
.L_x_2753:
[----:B------:R-:W-:Y:S01]  /*3950*/  IMAD.MOV.U32 R12, RZ, RZ, 0x8 ;  /* 0x00000008ff0c7424 */ /* 0x000fe200078e00ff */
[----:B------:R-:W-:-:S04]  /*3960*/  FMNMX.FTZ R2, R14, -3.40282346638528859812e+38, !PT ;  /* 0xff7fffff0e027809 */ /* 0x000fc80007810000 */
[----:B------:R-:W-:-:S07]  /*3970*/  MOV R13, R2 ;  /* 0x00000002000d7202 */ /* 0x000fce0000000f00 */
[----:B------:R-:W-:Y:S05]  /*3980*/  WARPSYNC.COLLECTIVE R15, `(.L_x_2754) ;  /* 0x000000000f087348 */ /* 0x000fea0003c00000 */
[----:B------:R0:W1:Y:S02]  /*3990*/  SHFL.BFLY P6, R14, R13, R12, R11 ;  /* 0x0c00000c0d0e7389 */ /* 0x00006400000c000b */
[----:B01----:R-:W-:Y:S01]  /*39a0*/  ENDCOLLECTIVE ;  /* 0x000000000000791b */ /* 0x003fe20003800000 */
.L_x_2754:
[----:B------:R-:W-:Y:S01]  /*39b0*/  IMAD.MOV.U32 R12, RZ, RZ, 0x4 ;  /* 0x00000004ff0c7424 */ /* 0x000fe200078e00ff */
[----:B------:R-:W-:-:S04]  /*39c0*/  FMNMX.FTZ R3, R2, R14, !PT ;  /* 0x0000000e02037209 */ /* 0x000fc80007810000 */
[----:B------:R-:W-:-:S07]  /*39d0*/  MOV R13, R3 ;  /* 0x00000003000d7202 */ /* 0x000fce0000000f00 */
[----:B------:R-:W-:Y:S05]  /*39e0*/  WARPSYNC.COLLECTIVE R15, `(.L_x_2755) ;  /* 0x000000000f087348 */ /* 0x000fea0003c00000 */
[----:B------:R0:W1:Y:S02]  /*39f0*/  SHFL.BFLY P6, R14, R13, R12, R11 ;  /* 0x0c00000c0d0e7389 */ /* 0x00006400000c000b */
[----:B01----:R-:W-:Y:S01]  /*3a00*/  ENDCOLLECTIVE ;  /* 0x000000000000791b */ /* 0x003fe20003800000 */
.L_x_2755:
[----:B------:R-:W-:Y:S05]  /*3a10*/  BRA `(.L_x_2756) ;  /* 0xffffffd400e07947 */ /* 0x000fea000383ffff */
.L_x_2757:
        /* <DEDUP_REMOVED lines=14> */
.L_x_29619:


//--------------------- .text._ZN4vllm25paged_attention_v2_kernelI13__nv_bfloat16hLi80ELi8ELi128ELNS_18Fp8KVCacheDataTypeE2ELb1ELi512EEEvPfS3_PT_PKS4_PKT0_SA_ifPKiSC_iPKfiiiSE_SE_iiiii --------------------------
	.section	.text._ZN4vllm25paged_attention_v2_kernelI13__nv_bfloat16hLi80ELi8ELi128ELNS_18Fp8KVCacheDataTypeE2ELb1ELi512EEEvPfS3_PT_PKS4_PKT0_SA_ifPKiSC_iPKfiiiSE_SE_iiiii,"ax",@progbits
	.align	128
        .global         _ZN4vllm25paged_attention_v2_kernelI13__nv_bfloat16hLi80ELi8ELi128ELNS_18Fp8KVCacheDataTypeE2ELb1ELi512EEEvPfS3_PT_PKS4_PKT0_SA_ifPKiSC_iPKfiiiSE_SE_iiiii
        .type           _ZN4vllm25paged_attention_v2_kernelI13__nv_bfloat16hLi80ELi8ELi128ELNS_18Fp8KVCacheDataTypeE2ELb1ELi512EEEvPfS3_PT_PKS4_PKT0_SA_ifPKiSC_iPKfiiiSE_SE_iiiii,@function
        .size           _ZN4vllm25paged_attention_v2_kernelI13__nv_bfloat16hLi80ELi8ELi128ELNS_18Fp8KVCacheDataTypeE2ELb1ELi512EEEvPfS3_PT_PKS4_PKT0_SA_ifPKiSC_iPKfiiiSE_SE_iiiii,(.L_x_29620 - _ZN4vllm25paged_attention_v2_kernelI13__nv_bfloat16hLi80ELi8ELi128ELNS_18Fp8KVCacheDataTypeE2ELb1ELi512EEEvPfS3_PT_PKS4_PKT0_SA_ifPKiSC_iPKfiiiSE_SE_iiiii)
        .other          _ZN4vllm25paged_attention_v2_kernelI13__nv_bfloat16hLi80ELi8ELi128ELNS_18Fp8KVCacheDataTypeE2ELb1ELi512EEEvPfS3_PT_PKS4_PKT0_SA_ifPKiSC_iPKfiiiSE_SE_iiiii,@"STO_CUDA_ENTRY STV_DEFAULT"
_ZN4vllm25paged_attention_v2_kernelI13__nv_bfloat16hLi80ELi8ELi128ELNS_18Fp8KVCacheDataTypeE2ELb1ELi512EEEvPfS3_PT_PKS4_PKT0_SA_ifPKiSC_iPKfiiiSE_SE_iiiii:
.text._ZN4vllm25paged_attention_v2_kernelI13__nv_bfloat16hLi80ELi8ELi128ELNS_18Fp8KVCacheDataTypeE2ELb1ELi512EEEvPfS3_PT_PKS4_PKT0_SA_ifPKiSC_iPKfiiiSE_SE_iiiii:
        /* <DEDUP_REMOVED lines=58> */
.L_x_2762:
        /* <DEDUP_REMOVED lines=11> */
.L_x_2761:
[----:B------:R-:W-:Y:S05]  /*0450*/  BSYNC B1 ;  /* 0x0000000000017941 */ /* 0x000fea0003800000 */
.L_x_2760:
        /* <DEDUP_REMOVED lines=15> */
.L_x_2763:
        /* <DEDUP_REMOVED lines=17> */
.L_x_2759:
[----:B------:R-:W-:Y:S05]  /*0660*/  BSYNC B0 ;  /* 0x0000000000007941 */ /* 0x000fea0003800000 */
.L_x_2758:
        /* <DEDUP_REMOVED lines=84> */
.L_x_2764:
[----:B------:R-:W-:Y:S02]  /*0bb0*/  ULDC UR4, c[0x0][0x288] ;  /* 0x0000a20000047ab9 */ /* 0x000fe40000000800 */
[----:B-1----:R-:W-:-:S04]  /*0bc0*/  IMAD R2, R7, UR4, R6 ;  /* 0x0000000407027c24 */ /* 0x002fc8000f8e0206 */
[----:B------:R-:W-:-:S07]  /*0bd0*/  IMAD R2, R2, R15, RZ ;  /* 0x0000000f02027224 */ /* 0x000fce00078e02ff */
.L_x_2765:
        /* <DEDUP_REMOVED lines=26> */
.L_x_2769:
        /* <DEDUP_REMOVED lines=41> */
.L_x_2767:
[----:B------:R-:W-:Y:S05]  /*1010*/  BSYNC B6 ;  /* 0x0000000000067941 */ /* 0x000fea0003800000 */
.L_x_2766:
        /* <DEDUP_REMOVED lines=24> */
.L_x_2808:
        /* <DEDUP_REMOVED lines=49> */
.L_x_2775:
        /* <DEDUP_REMOVED lines=11> */
.L_x_2774:
[----:B------:R-:W-:Y:S05]  /*1560*/  BSYNC B1 ;  /* 0x0000000000017941 */ /* 0x000fea0003800000 */
.L_x_2773:
        /* <DEDUP_REMOVED lines=14> */
.L_x_2778:
        /* <DEDUP_REMOVED lines=100> */
.L_x_2777:
[----:B------:R-:W-:Y:S05]  /*1c90*/  BSYNC B1 ;  /* 0x0000000000017941 */ /* 0x000fea0003800000 */
.L_x_2776:
        /* <DEDUP_REMOVED lines=55> */
.L_x_2780:
[----:B------:R-:W-:Y:S05]  /*2010*/  BSYNC B1 ;  /* 0x0000000000017941 */ /* 0x000fea0003800000 */
.L_x_2779:
        /* <DEDUP_REMOVED lines=26> */
.L_x_2772:
[----:B------:R-:W-:Y:S05]  /*21c0*/  BSYNC B0 ;  /* 0x0000000000007941 */ /* 0x000fea0003800000 */
.L_x_2771:
        /* <DEDUP_REMOVED lines=57> */
.L_x_2785:
        /* <DEDUP_REMOVED lines=8> */
.L_x_2784:
[----:B------:R-:W-:Y:S05]  /*25e0*/  BSYNC B1 ;  /* 0x0000000000017941 */ /* 0x000fea0003800000 */
.L_x_2783:
        /* <DEDUP_REMOVED lines=14> */
.L_x_2788:
        /* <DEDUP_REMOVED lines=52> */
.L_x_2787:
[----:B------:R-:W-:Y:S05]  /*2a10*/  BSYNC B1 ;  /* 0x0000000000017941 */ /* 0x000fea0003800000 */
.L_x_2786:
        /* <DEDUP_REMOVED lines=31> */
.L_x_2790:
[----:B------:R-:W-:Y:S05]  /*2c10*/  BSYNC B1 ;  /* 0x0000000000017941 */ /* 0x000fea0003800000 */
.L_x_2789:
        /* <DEDUP_REMOVED lines=14> */
.L_x_2782:
[----:B------:R-:W-:Y:S05]  /*2d00*/  BSYNC B0 ;  /* 0x0000000000007941 */ /* 0x000fea0003800000 */
.L_x_2781:
        /* <DEDUP_REMOVED lines=22> */
.L_x_2792:
[----:B------:R-:W-:Y:S05]  /*2e70*/  BSYNC B0 ;  /* 0x0000000000007941 */ /* 0x000fea0003800000 */
.L_x_2791:
        /* <DEDUP_REMOVED lines=26> */
.L_x_2795:
        /* <DEDUP_REMOVED lines=33> */
.L_x_2793:
        /* <DEDUP_REMOVED lines=8> */
[----:B------:R-:W-:Y:S01]  /*32b0*/  HFMA2.MMA R8, -RZ, RZ, 0, 0 ;  /* 0x00000000ff087435 */ /* 0x000fe200000001ff */
[C---:B------:R-:W-:Y:S01]  /*32c0*/  ISETP.GT.AND P4, PT, R18.reuse, 0x3f, PT ;  /* 0x0000003f1200780c */ /* 0x040fe20003f84270 */
[----:B------:R-:W-:Y:S01]  /*32d0*/  IMAD.MOV.U32 R0, RZ, RZ, RZ ;  /* 0x000000ffff007224 */ /* 0x000fe200078e00ff */
[C---:B------:R-:W-:Y:S01]  /*32e0*/  ISETP.GT.AND P0, PT, R18.reuse, 0x1f, PT ;  /* 0x0000001f1200780c */ /* 0x040fe20003f04270 */
[----:B------:R-:W-:Y:S01]  /*32f0*/  BSSY B0, `(.L_x_2796) ;  /* 0x000000d000007945 */ /* 0x000fe20003800000 */
[C---:B-1-3--:R-:W-:Y:S01]  /*3300*/  LOP3.LUT R2, R18.reuse, 0xffffffe0, RZ, 0xc0, !PT ;  /* 0xffffffe012027812 */ /* 0x04afe200078ec0ff */
[----:B------:R-:W-:-:S03]  /*3310*/  VIADD R18, R18, 0x1f ;  /* 0x0000001f12127836 */ /* 0x000fc60000000000 */
[----:B------:R-:W-:Y:S02]  /*3320*/  ISETP.NE.AND P1, PT, R2, 0x20, PT ;  /* 0x000000200200780c */ /* 0x000fe40003f25270 */
[----:B------:R-:W-:Y:S02]  /*3330*/  ISETP.GT.U32.AND P2, PT, R18, 0x3e, PT ;  /* 0x0000003e1200780c */ /* 0x000fe40003f44070 */
[----:B------:R-:W-:Y:S01]  /*3340*/  MOV R2, RZ ;  /* 0x000000ff00027202 */ /* 0x000fe20000000f00 */
[----:B----4-:R-:W-:-:S06]  /*3350*/  ULEA UR4, UR5, UR4, 0x18 ;  /* 0x0000000405047291 */ /* 0x010fcc000f8ec03f */
[----:B------:R-:W-:Y:S01]  /*3360*/  LEA R3, R16, UR4, 0x2 ;  /* 0x0000000410037c11 */ /* 0x000fe2000f8e10ff */
[----:B------:R-:W-:Y:S06]  /*3370*/  @P3 BRA `(.L_x_2797) ;  /* 0x0000000000103947 */ /* 0x000fec0003800000 */
[----:B------:R-:W-:Y:S01]  /*3380*/  ISETP.GT.AND P3, PT, R21, 0xf, PT ;  /* 0x0000000f1500780c */ /* 0x000fe20003f64270 */
[----:B------:R1:W-:Y:S04]  /*3390*/  STS [R3+-0x280], RZ ;  /* 0xfffd80ff03007388 */ /* 0x0003e80000000800 */
[----:B------:R1:W-:Y:S08]  /*33a0*/  STS [R3+-0x200], RZ ;  /* 0xfffe00ff03007388 */ /* 0x0003f00000000800 */
[----:B------:R1:W-:Y:S02]  /*33b0*/  @!P3 STS [R3+-0x180], RZ ;  /* 0xfffe80ff0300b388 */ /* 0x0003e40000000800 */
.L_x_2797:
[----:B------:R-:W-:Y:S05]  /*33c0*/  BSYNC B0 ;  /* 0x0000000000007941 */ /* 0x000fea0003800000 */
.L_x_2796:
[----:B------:R-:W-:Y:S06]  /*33d0*/  BAR.SYNC.DEFER_BLOCKING 0x0 ;  /* 0x0000000000007b1d */ /* 0x000fec0000010000 */
[----:B------:R-:W-:Y:S04]  /*33e0*/  BSSY B0, `(.L_x_2798) ;  /* 0x0000009000007945 */ /* 0x000fe80003800000 */
[----:B------:R-:W-:Y:S05]  /*33f0*/  @P4 BRA `(.L_x_2799) ;  /* 0x00000000001c4947 */ /* 0x000fea0003800000 */
[----:B------:R-:W-:Y:S01]  /*3400*/  ISETP.GT.AND P3, PT, R21, 0xf, PT ;  /* 0x0000000f1500780c */ /* 0x000fe20003f64270 */
[----:B------:R-:W2:Y:S04]  /*3410*/  LDS R8, [R3] ;  /* 0x0000000003087984 */ /* 0x000ea80000000800 */
[----:B------:R-:W3:Y:S08]  /*3420*/  LDS R2, [R3+0x80] ;  /* 0x0000800003027984 */ /* 0x000ef00000000800 */
[----:B------:R-:W4:Y:S01]  /*3430*/  @!P3 LDS R9, [R3+0x100] ;  /* 0x000100000309b984 */ /* 0x000f220000000800 */
[----:B--2---:R-:W-:Y:S01]  /*3440*/  FADD.FTZ R8, RZ, R8 ;  /* 0x00000008ff087221 */ /* 0x004fe20000010000 */
[----:B---3--:R-:W-:Y:S01]  /*3450*/  FADD.FTZ R2, RZ, R2 ;  /* 0x00000002ff027221 */ /* 0x008fe20000010000 */
[----:B----4-:R-:W-:-:S07]  /*3460*/  @!P3 FADD.FTZ R0, RZ, R9 ;  /* 0x00000009ff00b221 */ /* 0x010fce0000010000 */
.L_x_2799:
[----:B------:R-:W-:Y:S05]  /*3470*/  BSYNC B0 ;  /* 0x0000000000007941 */ /* 0x000fea0003800000 */
.L_x_2798:
[----:B------:R-:W-:Y:S06]  /*3480*/  BAR.SYNC.DEFER_BLOCKING 0x0 ;  /* 0x0000000000007b1d */ /* 0x000fec0000010000 */
[----:B------:R-:W-:Y:S04]  /*3490*/  BSSY B0, `(.L_x_2800) ;  /* 0x0000006000007945 */ /* 0x000fe80003800000 */
[----:B------:R-:W-:Y:S05]  /*34a0*/  @P1 BRA `(.L_x_2801) ;  /* 0x0000000000101947 */ /* 0x000fea0003800000 */
[----:B------:R-:W-:Y:S01]  /*34b0*/  ISETP.GT.AND P1, PT, R21, 0xf, PT ;  /* 0x0000000f1500780c */ /* 0x000fe20003f24270 */
[----:B------:R2:W-:Y:S04]  /*34c0*/  STS [R3+-0x140], R8 ;  /* 0xfffec00803007388 */ /* 0x0005e80000000800 */
[----:B------:R2:W-:Y:S08]  /*34d0*/  STS [R3+-0xc0], R2 ;  /* 0xffff400203007388 */ /* 0x0005f00000000800 */
[----:B------:R2:W-:Y:S02]  /*34e0*/  @!P1 STS [R3+-0x40], R0 ;  /* 0xffffc00003009388 */ /* 0x0005e40000000800 */
.L_x_2801:
[----:B------:R-:W-:Y:S05]  /*34f0*/  BSYNC B0 ;  /* 0x0000000000007941 */ /* 0x000fea0003800000 */
.L_x_2800:
[----:B------:R-:W-:Y:S06]  /*3500*/  BAR.SYNC.DEFER_BLOCKING 0x0 ;  /* 0x0000000000007b1d */ /* 0x000fec0000010000 */
[----:B------:R-:W-:Y:S04]  /*3510*/  BSSY B0, `(.L_x_2802) ;  /* 0x0000009000007945 */ /* 0x000fe80003800000 */
[----:B------:R-:W-:Y:S05]  /*3520*/  @P0 BRA `(.L_x_2803) ;  /* 0x00000000001c0947 */ /* 0x000fea0003800000 */
[----:B------:R-:W-:Y:S01]  /*3530*/  ISETP.GT.AND P0, PT, R21, 0xf, PT ;  /* 0x0000000f1500780c */ /* 0x000fe20003f04270 */
[----:B------:R-:W2:Y:S04]  /*3540*/  LDS R9, [R3] ;  /* 0x0000000003097984 */ /* 0x000ea80000000800 */
[----:B0-----:R-:W0:Y:S08]  /*3550*/  LDS R11, [R3+0x80] ;  /* 0x00008000030b7984 */ /* 0x001e300000000800 */
[----:B------:R-:W3:Y:S01]  /*3560*/  @!P0 LDS R13, [R3+0x100] ;  /* 0x00010000030d8984 */ /* 0x000ee20000000800 */
[----:B--2---:R-:W-:Y:S01]  /*3570*/  FADD.FTZ R8, R8, R9 ;  /* 0x0000000908087221 */ /* 0x004fe20000010000 */
[----:B0-----:R-:W-:Y:S01]  /*3580*/  FADD.FTZ R2, R2, R11 ;  /* 0x0000000b02027221 */ /* 0x001fe20000010000 */
[----:B---3--:R-:W-:-:S07]  /*3590*/  @!P0 FADD.FTZ R0, R0, R13 ;  /* 0x0000000d00008221 */ /* 0x008fce0000010000 */
.L_x_2803:
[----:B------:R-:W-:Y:S05]  /*35a0*/  BSYNC B0 ;  /* 0x0000000000007941 */ /* 0x000fea0003800000 */
.L_x_2802:
[----:B------:R-:W-:Y:S06]  /*35b0*/  BAR.SYNC.DEFER_BLOCKING 0x0 ;  /* 0x0000000000007b1d */ /* 0x000fec0000010000 */
[----:B------:R-:W-:Y:S05]  /*35c0*/  @P2 EXIT ;  /* 0x000000000000294d */ /* 0x000fea0003800000 */
[----:B------:R-:W-:Y:S01]  /*35d0*/  IMAD R4, R4, R7, RZ ;  /* 0x0000000704047224 */ /* 0x000fe200078e02ff */
[----:B------:R-:W-:Y:S01]  /*35e0*/  ULDC.64 UR4, c[0x0][0x220] ;  /* 0x0000880000047ab9 */ /* 0x000fe20000000a00 */
[----:B------:R-:W-:Y:S01]  /*35f0*/  IMAD R6, R6, 0x50, RZ ;  /* 0x0000005006067824 */ /* 0x000fe200078e02ff */
[----:B--2---:R-:W-:Y:S01]  /*3600*/  F2FP.BF16.F32.PACK_AB R8, R2, R8 ;  /* 0x000000080208723e */ /* 0x004fe200000010ff */
[----:B-1----:R-:W-:Y:S02]  /*3610*/  IMAD R3, R4, UR38, RZ ;  /* 0x0000002604037c24 */ /* 0x002fe4000f8e02ff */
[----:B------:R-:W-:Y:S02]  /*3620*/  IMAD R5, R5, 0x50, RZ ;  /* 0x0000005005057824 */ /* 0x000fe400078e02ff */
[----:B------:R-:W-:Y:S02]  /*3630*/  IMAD R4, R6, UR38, RZ ;  /* 0x0000002606047c24 */ /* 0x000fe4000f8e02ff */
[----:B------:R-:W-:Y:S01]  /*3640*/  IMAD R3, R3, 0x50, RZ ;  /* 0x0000005003037824 */ /* 0x000fe200078e02ff */
[----:B------:R-:W-:-:S02]  /*3650*/  SHF.R.S32.HI R6, RZ, 0x1f, R5 ;  /* 0x0000001fff067819 */ /* 0x000fc40000011405 */
[----:B------:R-:W-:Y:S02]  /*3660*/  SHF.R.S32.HI R7, RZ, 0x1f, R4 ;  /* 0x0000001fff077819 */ /* 0x000fe40000011404 */
[----:B------:R-:W-:Y:S02]  /*3670*/  IADD3 R12, P0, P1, R3, R4, R5 ;  /* 0x00000004030c7210 */ /* 0x000fe4000791e005 */
[----:B------:R-:W-:Y:S01]  /*3680*/  SHF.R.S32.HI R4, RZ, 0x1f, R3 ;  /* 0x0000001fff047819 */ /* 0x000fe20000011403 */
[----:B------:R-:W-:-:S03]  /*3690*/  VIADD R3, R21, 0x20 ;  /* 0x0000002015037836 */ /* 0x000fc60000000000 */
[----:B------:R-:W-:Y:S02]  /*36a0*/  IADD3.X R14, R4, R7, R6, P0, P1 ;  /* 0x00000007040e7210 */ /* 0x000fe400007e2406 */
[-C--:B------:R-:W-:Y:S02]  /*36b0*/  IADD3 R7, P0, R21, R12.reuse, RZ ;  /* 0x0000000c15077210 */ /* 0x080fe40007f1e0ff */
[----:B------:R-:W-:Y:S02]  /*36c0*/  IADD3 R5, P1, R3, R12, RZ ;  /* 0x0000000c03057210 */ /* 0x000fe40007f3e0ff */
[-C--:B------:R-:W-:Y:S02]  /*36d0*/  LEA.HI.X.SX32 R10, R21, R14.reuse, 0x1, P0 ;  /* 0x0000000e150a7211 */ /* 0x080fe400000f0eff */
[----:B------:R-:W-:Y:S02]  /*36e0*/  LEA R2, P0, R7, UR4, 0x1 ;  /* 0x0000000407027c11 */ /* 0x000fe4000f8008ff */
[----:B------:R-:W-:-:S02]  /*36f0*/  LEA.HI.X.SX32 R6, R3, R14, 0x1, P1 ;  /* 0x0000000e03067211 */ /* 0x000fc400008f0eff */
[----:B------:R-:W-:Y:S02]  /*3700*/  LEA.HI.X R3, R7, UR5, R10, 0x1, P0 ;  /* 0x0000000507037c11 */ /* 0x000fe400080f0c0a */
[----:B------:R-:W-:Y:S02]  /*3710*/  ISETP.GT.AND P0, PT, R21, 0xf, PT ;  /* 0x0000000f1500780c */ /* 0x000fe40003f04270 */
[C---:B------:R-:W-:Y:S01]  /*3720*/  LEA R4, P1, R5.reuse, UR4, 0x1 ;  /* 0x0000000405047c11 */ /* 0x040fe2000f8208ff */
[----:B------:R1:W-:Y:S03]  /*3730*/  STG.E.U16 desc[UR36][R2.64], R8 ;  /* 0x0000000802007986 */ /* 0x0003e6000c101524 */
[--C-:B------:R-:W-:Y:S02]  /*3740*/  LEA.HI.X R5, R5, UR5, R6.reuse, 0x1, P1 ;  /* 0x0000000505057c11 */ /* 0x100fe400088f0c06 */
[----:B------:R-:W-:-:S05]  /*3750*/  PRMT R6, R8, 0x7632, R6 ;  /* 0x0000763208067816 */ /* 0x000fca0000000006 */
[----:B------:R1:W-:Y:S01]  /*3760*/  STG.E.U16 desc[UR36][R4.64], R6 ;  /* 0x0000000604007986 */ /* 0x0003e2000c101524 */
[----:B------:R-:W-:Y:S05]  /*3770*/  @P0 EXIT ;  /* 0x000000000000094d */ /* 0x000fea0003800000 */
[----:B------:R-:W-:Y:S02]  /*3780*/  IADD3 R21, R21, 0x40, RZ ;  /* 0x0000004015157810 */ /* 0x000fe40007ffe0ff */
[----:B------:R-:W-:Y:S02]  /*3790*/  F2FP.BF16.F32.PACK_AB R0, RZ, R0 ;  /* 0x00000000ff00723e */ /* 0x000fe400000010ff */
[----:B-1----:R-:W-:-:S04]  /*37a0*/  IADD3 R3, P0, R21, R12, RZ ;  /* 0x0000000c15037210 */ /* 0x002fc80007f1e0ff */
[----:B------:R-:W-:Y:S02]  /*37b0*/  LEA.HI.X.SX32 R4, R21, R14, 0x1, P0 ;  /* 0x0000000e15047211 */ /* 0x000fe400000f0eff */
[----:B------:R-:W-:-:S04]  /*37c0*/  LEA R2, P0, R3, UR4, 0x1 ;  /* 0x0000000403027c11 */ /* 0x000fc8000f8008ff */
[----:B------:R-:W-:-:S05]  /*37d0*/  LEA.HI.X R3, R3, UR5, R4, 0x1, P0 ;  /* 0x0000000503037c11 */ /* 0x000fca00080f0c04 */
[----:B------:R-:W-:Y:S01]  /*37e0*/  STG.E.U16 desc[UR36][R2.64], R0 ;  /* 0x0000000002007986 */ /* 0x000fe2000c101524 */
[----:B------:R-:W-:Y:S05]  /*37f0*/  EXIT ;  /* 0x000000000000794d */ /* 0x000fea0003800000 */
.L_x_2768:
        /* <DEDUP_REMOVED lines=16> */
.L_x_2794:
        /* <DEDUP_REMOVED lines=16> */
.L_x_2804:
[----:B------:R-:W-:Y:S05]  /*3a00*/  EXIT ;  /* 0x000000000000794d */ /* 0x000fea0003800000 */
.L_x_2770:
[----:B------:R-:W-:Y:S01]  /*3a10*/  HFMA2.MMA R11, -RZ, RZ, 0, 1.847743988037109375e-06 ;  /* 0x0000001fff0b7435 */ /* 0x000fe200000001ff */
[----:B------:R-:W-:Y:S01]  /*3a20*/  IMAD.MOV.U32 R12, RZ, RZ, 0x10 ;  /* 0x00000010ff0c7424 */ /* 0x000fe200078e00ff */
[----:B------:R-:W-:Y:S01]  /*3a30*/  MOV R0, 0xff7fffff ;  /* 0xff7fffff00007802 */ /* 0x000fe20000000f00 */
[----:B------:R-:W-:-:S08]  /*3a40*/  IMAD.MOV.U32 R15, RZ, RZ, -0x1 ;  /* 0xffffffffff0f7424 */ /* 0x000fd000078e00ff */
[----:B------:R-:W-:Y:S05]  /*3a50*/  WARPSYNC.COLLECTIVE R15, `(.L_x_2805) ;  /* 0x000000000f087348 */ /* 0x000fea0003c00000 */
[----:B------:R0:W1:Y:S02]  /*3a60*/  SHFL.BFLY P6, R14, R13, R12, R11 ;  /* 0x0c00000c0d0e7389 */ /* 0x00006400000c000b */
[----:B01----:R-:W-:Y:S01]  /*3a70*/  ENDCOLLECTIVE ;  /* 0x000000000000791b */ /* 0x003fe20003800000 */
.L_x_2805:
[----:B------:R-:W-:Y:S01]  /*3a80*/  IMAD.MOV.U32 R12, RZ, RZ, 0x8 ;  /* 0x00000008ff0c7424 */ /* 0x000fe200078e00ff */
[----:B------:R-:W-:-:S04]  /*3a90*/  FMNMX.FTZ R2, R14, -3.40282346638528859812e+38, !PT ;  /* 0xff7fffff0e027809 */ /* 0x000fc80007810000 */
[----:B------:R-:W-:-:S07]  /*3aa0*/  MOV R13, R2 ;  /* 0x00000002000d7202 */ /* 0x000fce0000000f00 */
[----:B------:R-:W-:Y:S05]  /*3ab0*/  WARPSYNC.COLLECTIVE R15, `(.L_x_2806) ;  /* 0x000000000f087348 */ /* 0x000fea0003c00000 */
[----:B------:R0:W1:Y:S02]  /*3ac0*/  SHFL.BFLY P6, R14, R13, R12, R11 ;  /* 0x0c00000c0d0e7389 */ /* 0x00006400000c000b */
[----:B01----:R-:W-:Y:S01]  /*3ad0*/  ENDCOLLECTIVE ;  /* 0x000000000000791b */ /* 0x003fe20003800000 */
.L_x_2806:
[----:B------:R-:W-:Y:S01]  /*3ae0*/  IMAD.MOV.U32 R12, RZ, RZ, 0x4 ;  /* 0x00000004ff0c7424 */ /* 0x000fe200078e00ff */
[----:B------:R-:W-:-:S04]  /*3af0*/  FMNMX.FTZ R3, R2, R14, !PT ;  /* 0x0000000e02037209 */ /* 0x000fc80007810000 */
[----:B------:R-:W-:-:S07]  /*3b00*/  MOV R13, R3 ;  /* 0x00000003000d7202 */ /* 0x000fce0000000f00 */
[----:B------:R-:W-:Y:S05]  /*3b10*/  WARPSYNC.COLLECTIVE R15, `(.L_x_2807) ;  /* 0x000000000f087348 */ /* 0x000fea0003c00000 */
[----:B------:R0:W1:Y:S02]  /*3b20*/  SHFL.BFLY P6, R14, R13, R12, R11 ;  /* 0x0c00000c0d0e7389 */ /* 0x00006400000c000b */
[----:B01----:R-:W-:Y:S01]  /*3b30*/  ENDCOLLECTIVE ;  /* 0x000000000000791b */ /* 0x003fe20003800000 */
.L_x_2807:
[----:B------:R-:W-:Y:S05]  /*3b40*/  BRA `(.L_x_2808) ;  /* 0xffffffd400947947 */ /* 0x000fea000383ffff */
.L_x_2809:
        /* <DEDUP_REMOVED lines=11> */
.L_x_29620:


//--------------------- .text._ZN4vllm25paged_attention_v2_kernelI13__nv_bfloat16hLi64ELi8ELi128ELNS_18Fp8KVCacheDataTypeE2ELb1ELi512EEEvPfS3_PT_PKS4_PKT0_SA_ifPKiSC_iPKfiiiSE_SE_iiiii --------------------------
	.section	.text._ZN4vllm25paged_attention_v2_kernelI13__nv_bfloat16hLi64ELi8ELi128ELNS_18Fp8KVCacheDataTypeE2ELb1ELi512EEEvPfS3_PT_PKS4_PKT0_SA_ifPKiSC_iPKfiiiSE_SE_iiiii,"ax",@progbits
	.align	128
        .global         _ZN4vllm25paged_attention_v2_kernelI13__nv_bfloat16hLi64ELi8ELi128ELNS_18Fp8KVCacheDataTypeE2ELb1ELi512EEEvPfS3_PT_PKS4_PKT0_SA_ifPKiSC_iPKfiiiSE_SE_iiiii
        .type           _ZN4vllm25paged_attention_v2_kernelI13__nv_bfloat16hLi64ELi8ELi128ELNS_18Fp8KVCacheDataTypeE2ELb1ELi512EEEvPfS3_PT_PKS4_PKT0_SA_ifPKiSC_iPKfiiiSE_SE_iiiii,@function
        .size           _ZN4vllm25paged_attention_v2_kernelI13__nv_bfloat16hLi64ELi8ELi128ELNS_18Fp8KVCacheDataTypeE2ELb1ELi512EEEvPfS3_PT_PKS4_PKT0_SA_ifPKiSC_iPKfiiiSE_SE_iiiii,(.L_x_29621 - _ZN4vllm25paged_attention_v2_kernelI13__nv_bfloat16hLi64ELi8ELi128ELNS_18Fp8KVCacheDataTypeE2ELb1ELi512EEEvPfS3_PT_PKS4_PKT0_SA_ifPKiSC_iPKfiiiSE_SE_iiiii)
        .other          _ZN4vllm25paged_attention_v2_kernelI13__nv_bfloat16hLi64ELi8ELi128ELNS_18Fp8KVCacheDataTypeE2ELb1ELi512EEEvPfS3_PT_PKS4_PKT0_SA_ifPKiSC_iPKfiiiSE_SE_iiiii,@"STO_CUDA_ENTRY STV_DEFAULT"
_ZN4vllm25paged_attention_v2_kernelI13__nv_bfloat16hLi64ELi8ELi128ELNS_18Fp8KVCacheDataTypeE2ELb1ELi512EEEvPfS3_PT_PKS4_PKT0_SA_ifPKiSC_iPKfiiiSE_SE_iiiii:
.text._ZN4vllm25paged_attention_v2_kernelI13__nv_bfloat16hLi64ELi8ELi128ELNS_18Fp8KVCacheDataTypeE2ELb1ELi512EEEvPfS3_PT_PKS4_PKT0_SA_ifPKiSC_iPKfiiiSE_SE_iiiii:
        /* <DEDUP_REMOVED lines=21> */
[----:B0-----:R-:W-:Y:S02]  /*0150*/  ISETP.GT.AND P1, PT, R9, 0x1f, PT ;  /* 0x0000001f0900780c */ /* 0x001fe40003f24270 */
[----:B------:R-:W-:-:S04]  /*0160*/  SHF.R.S32.HI R2, RZ, 0x1f, R9 ;  /* 0x0000001fff027819 */ /* 0x000fc80000011409 */
[CC--:B------:R-:W-:Y:S02]  /*0170*/  LEA.HI R12, R2.reuse, R9.reuse, RZ, 0x2 ;  /* 0x00000009020c7211 */ /* 0x0c0fe400078f10ff */
[----:B------:R-:W-:Y:S02]  /*0180*/  LEA.HI R17, R2, R9, RZ, 0x5 ;  /* 0x0000000902117211 */ /* 0x000fe400078f28ff */
[----:B------:R-:W-:Y:S02]  /*0190*/  LOP3.LUT R0, R12, 0xfffffffc, RZ, 0xc0, !PT ;  /* 0xfffffffc0c007812 */ /* 0x000fe400078ec0ff */
[----:B------:R-:W-:Y:S02]  /*01a0*/  SHF.R.S32.HI R17, RZ, 0x5, R17 ;  /* 0x00000005ff117819 */ /* 0x000fe40000011411 */
[----:B------:R-:W-:Y:S01]  /*01b0*/  SHF.R.S32.HI R12, RZ, 0x2, R12 ;  /* 0x00000002ff0c7819 */ /* 0x000fe2000001140c */
[----:B------:R-:W-:Y:S01]  /*01c0*/  IMAD.IADD R0, R9, 0x1, -R0 ;  /* 0x0000000109007824 */ /* 0x000fe200078e0a00 */
[----:B--2---:R-:W-:Y:S06]  /*01d0*/  @P1 BRA `(.L_x_2811) ;  /* 0x0000000400201947 */ /* 0x004fec0003800000 */
[C---:B------:R-:W-:Y:S01]  /*01e0*/  VIMNMX R3, R12.reuse, -0x18, !PT ;  /* 0xffffffe80c037848 */ /* 0x040fe20007fe0100 */
        /* <DEDUP_REMOVED lines=13> */
[----:B------:R-:W-:Y:S01]  /*02c0*/  IMAD R3, R12, 0x4, R0 ;  /* 0x000000040c037824 */ /* 0x000fe200078e0200 */
[----:B------:R-:W-:Y:S01]  /*02d0*/  UMOV UR4, 0x400 ;  /* 0x0000040000047882 */ /* 0x000fe20000000000 */
[----:B------:R-:W-:Y:S01]  /*02e0*/  ULDC.64 UR6, c[0x0][0x228] ;  /* 0x00008a0000067ab9 */ /* 0x000fe20000000a00 */
[----:B------:R-:W-:Y:S01]  /*02f0*/  MOV R16, R2 ;  /* 0x0000000200107202 */ /* 0x000fe20000000f00 */
[----:B------:R-:W-:-:S05]  /*0300*/  IMAD.SHL.U32 R3, R3, 0x2, RZ ;  /* 0x0000000203037824 */ /* 0x000fca00078e00ff */
[----:B------:R-:W-:Y:S02]  /*0310*/  SHF.R.S32.HI R9, RZ, 0x1f, R3 ;  /* 0x0000001fff097819 */ /* 0x000fe40000011403 */
[----:B------:R-:W-:-:S04]  /*0320*/  IADD3 R24, P2, P3, R3, R14, R15 ;  /* 0x0000000e03187210 */ /* 0x000fc80007b5e00f */
[----:B------:R-:W-:Y:S02]  /*0330*/  IADD3.X R9, R9, R8, R13, P2, P3 ;  /* 0x0000000809097210 */ /* 0x000fe400017e640d */
[----:B------:R-:W-:-:S04]  /*0340*/  LEA R19, P2, R24, UR6, 0x1 ;  /* 0x0000000618137c11 */ /* 0x000fc8000f8408ff */
[----:B------:R-:W-:Y:S01]  /*0350*/  LEA.HI.X R24, R24, UR7, R9, 0x1, P2 ;  /* 0x0000000718187c11 */ /* 0x000fe200090f0c09 */
[----:B------:R-:W-:Y:S01]  /*0360*/  IMAD.MOV.U32 R9, RZ, RZ, R12 ;  /* 0x000000ffff097224 */ /* 0x000fe200078e000c */
[----:B0-----:R-:W-:-:S06]  /*0370*/  ULEA UR4, UR5, UR4, 0x18 ;  /* 0x0000000405047291 */ /* 0x001fcc000f8ec03f */
[----:B------:R-:W-:-:S05]  /*0380*/  LEA R3, R0, UR4, 0x5 ;  /* 0x0000000400037c11 */ /* 0x000fca000f8e28ff */
[----:B------:R-:W-:-:S07]  /*0390*/  IMAD R18, R12, 0x4, R3 ;  /* 0x000000040c127824 */ /* 0x000fce00078e0203 */
.L_x_2814:
        /* <DEDUP_REMOVED lines=11> */
.L_x_2813:
[----:B------:R-:W-:Y:S05]  /*0450*/  BSYNC B1 ;  /* 0x0000000000017941 */ /* 0x000fea0003800000 */
.L_x_2812:
[----:B------:R-:W-:Y:S05]  /*0460*/  @!P0 BRA `(.L_x_2811) ;  /* 0x00000000007c8947 */ /* 0x000fea0003800000 */
[----:B------:R-:W0:Y:S01]  /*0470*/  S2UR UR5, SR_CgaCtaId ;  /* 0x00000000000579c3 */ /* 0x000e220000008800 */
[----:B------:R-:W-:Y:S01]  /*0480*/  UMOV UR4, 0x400 ;  /* 0x0000040000047882 */ /* 0x000fe20000000000 */
[----:B------:R-:W-:-:S04]  /*0490*/  IADD3 R15, P0, R14, R15, RZ ;  /* 0x0000000f0e0f7210 */ /* 0x000fc80007f1e0ff */
[----:B------:R-:W-:Y:S01]  /*04a0*/  IADD3.X R14, R8, R13, RZ, P0, !PT ;  /* 0x0000000d080e7210 */ /* 0x000fe200007fe4ff */
[----:B------:R-:W-:Y:S01]  /*04b0*/  IMAD R13, R9, 0x4, R0 ;  /* 0x00000004090d7824 */ /* 0x000fe200078e0200 */
[----:B------:R-:W2:Y:S03]  /*04c0*/  LDC.64 R2, c[0x0][0x228] ;  /* 0x00008a00ff027b82 */ /* 0x000ea60000000a00 */
[----:B------:R-:W-:Y:S01]  /*04d0*/  IMAD.SHL.U32 R19, R13, 0x2, RZ ;  /* 0x000000020d137824 */ /* 0x000fe200078e00ff */
[----:B0-----:R-:W-:-:S06]  /*04e0*/  ULEA UR4, UR5, UR4, 0x18 ;  /* 0x0000000405047291 */ /* 0x001fcc000f8ec03f */
[----:B------:R-:W-:Y:S02]  /*04f0*/  LEA R16, R0, UR4, 0x5 ;  /* 0x0000000400107c11 */ /* 0x000fe4000f8e28ff */
[----:B--2---:R-:W-:-:S03]  /*0500*/  LEA R8, P0, R15, R2, 0x1 ;  /* 0x000000020f087211 */ /* 0x004fc600078008ff */
[----:B------:R-:W-:Y:S01]  /*0510*/  IMAD R2, R9, 0x4, R16 ;  /* 0x0000000409027824 */ /* 0x000fe200078e0210 */
[----:B------:R-:W-:Y:S02]  /*0520*/  LEA.HI.X R15, R15, R3, R14, 0x1, P0 ;  /* 0x000000030f0f7211 */ /* 0x000fe400000f0c0e */
[----:B------:R-:W-:Y:S01]  /*0530*/  IADD3 R9, R9, -0x80, RZ ;  /* 0xffffff8009097810 */ /* 0x000fe20007ffe0ff */
[----:B------:R-:W-:-:S07]  /*0540*/  VIADD R13, R2, 0x100 ;  /* 0x00000100020d7836 */ /* 0x000fce0000000000 */
.L_x_2815:
        /* <DEDUP_REMOVED lines=17> */
.L_x_2811:
[----:B------:R-:W-:Y:S05]  /*0660*/  BSYNC B0 ;  /* 0x0000000000007941 */ /* 0x000fea0003800000 */
.L_x_2810:
[----:B------:R-:W0:Y:S01]  /*0670*/  LDC R2, c[0x0][0x294] ;  /* 0x0000a500ff027b82 */ /* 0x000e220000000800 */
[----:B------:R-:W-:Y:S01]  /*0680*/  IADD3 R3, R20, -0x1, RZ ;  /* 0xffffffff14037810 */ /* 0x000fe20007ffe0ff */
        /* <DEDUP_REMOVED lines=10> */
[----:B0-----:R-:W-:-:S04]  /*0730*/  IMAD R13, R15, R8, RZ ;  /* 0x000000080f0d7224 */ /* 0x001fc800078e02ff */
[----:B------:R-:W-:-:S04]  /*0740*/  IMAD.MOV R13, RZ, RZ, -R13 ;  /* 0x000000ffff0d7224 */ /* 0x000fc800078e0a0d */
[----:B------:R-:W-:Y:S01]  /*0750*/  IMAD.HI.U32 R14, R15, R13, R14 ;  /* 0x0000000d0f0e7227 */ /* 0x000fe200078e000e */
[----:B------:R-:W-:Y:S01]  /*0760*/  MOV R13, R16 ;  /* 0x00000010000d7202 */ /* 0x000fe20000000f00 */
[----:B------:R-:W0:Y:S04]  /*0770*/  LDC R15, c[0x0][0x298] ;  /* 0x0000a600ff0f7b82 */ /* 0x000e280000000800 */
[----:B------:R-:W-:-:S04]  /*0780*/  IMAD.HI.U32 R9, R14, R13, RZ ;  /* 0x0000000d0e097227 */ /* 0x000fc800078e00ff */
[----:B------:R-:W-:-:S04]  /*0790*/  IMAD.MOV R16, RZ, RZ, -R9 ;  /* 0x000000ffff107224 */ /* 0x000fc800078e0a09 */
[----:B------:R-:W-:-:S05]  /*07a0*/  IMAD R13, R8, R16, R13 ;  /* 0x00000010080d7224 */ /* 0x000fca00078e020d */
[----:B------:R-:W-:-:S13]  /*07b0*/  ISETP.GT.U32.AND P2, PT, R8, R13, PT ;  /* 0x0000000d0800720c */ /* 0x000fda0003f44070 */
[----:B------:R-:W-:Y:S01]  /*07c0*/  @!P2 IMAD.IADD R13, R13, 0x1, -R8 ;  /* 0x000000010d0da824 */ /* 0x000fe200078e0a08 */
[----:B------:R-:W-:Y:S02]  /*07d0*/  @!P2 IADD3 R9, R9, 0x1, RZ ;  /* 0x000000010909a810 */ /* 0x000fe40007ffe0ff */
[----:B------:R-:W-:Y:S02]  /*07e0*/  ISETP.NE.AND P2, PT, R2, RZ, PT ;  /* 0x000000ff0200720c */ /* 0x000fe40003f45270 */
[-C--:B------:R-:W-:Y:S02]  /*07f0*/  ISETP.GE.U32.AND P0, PT, R13, R8.reuse, PT ;  /* 0x000000080d00720c */ /* 0x080fe40003f06070 */
[----:B------:R-:W-:-:S11]  /*0800*/  MOV R13, R8 ;  /* 0x00000008000d7202 */ /* 0x000fd60000000f00 */
        /* <DEDUP_REMOVED lines=60> */
.L_x_2816:
[----:B------:R-:W-:Y:S02]  /*0bd0*/  ULDC UR4, c[0x0][0x288] ;  /* 0x0000a20000047ab9 */ /* 0x000fe40000000800 */
[----:B-1----:R-:W-:-:S04]  /*0be0*/  IMAD R2, R7, UR4, R5 ;  /* 0x0000000407027c24 */ /* 0x002fc8000f8e0205 */
[----:B------:R-:W-:-:S07]  /*0bf0*/  IMAD R2, R2, R15, RZ ;  /* 0x0000000f02027224 */ /* 0x000fce00078e02ff */
.L_x_2817:
        /* <DEDUP_REMOVED lines=17> */
[----:B0-----:R-:W-:Y:S01]  /*0d10*/  VIADD R2, R8, 0xffffffe ;  /* 0x0ffffffe08027836 */ /* 0x001fe20000000000 */
[----:B------:R-:W-:-:S05]  /*0d20*/  IABS R8, R16 ;  /* 0x0000001000087213 */ /* 0x000fca0000000000 */
[----:B------:R0:W1:Y:S02]  /*0d30*/  F2I.FTZ.U32.TRUNC.NTZ R3, R2 ;  /* 0x0000000200037305 */ /* 0x000064000021f000 */
[----:B0-----:R-:W-:Y:S01]  /*0d40*/  HFMA2.MMA R2, -RZ, RZ, 0, 0 ;  /* 0x00000000ff027435 */ /* 0x001fe200000001ff */
[----:B-1----:R-:W-:-:S04]  /*0d50*/  IMAD.MOV R18, RZ, RZ, -R3 ;  /* 0x000000ffff127224 */ /* 0x002fc800078e0a03 */
[----:B------:R-:W-:-:S05]  /*0d60*/  IMAD R19, R18, R15, RZ ;  /* 0x0000000f12137224 */ /* 0x000fca00078e02ff */
[----:B------:R-:W-:-:S04]  /*0d70*/  IMAD.HI.U32 R2, R3, R19, R2 ;  /* 0x0000001303027227 */ /* 0x000fc800078e0002 */
[----:B------:R-:W-:Y:S02]  /*0d80*/  IMAD.MOV.U32 R19, RZ, RZ, R17 ;  /* 0x000000ffff137224 */ /* 0x000fe400078e0011 */
[----:B------:R-:W-:-:S07]  /*0d90*/  VIADD R3, R9, -UR4 ;  /* 0x8000000409037c36 */ /* 0x000fce0008000000 */
.L_x_2821:
        /* <DEDUP_REMOVED lines=41> */
.L_x_2819:
[----:B------:R-:W-:Y:S05]  /*1030*/  BSYNC B6 ;  /* 0x0000000000067941 */ /* 0x000fea0003800000 */
.L_x_2818:
        /* <DEDUP_REMOVED lines=25> */
.L_x_2852:
        /* <DEDUP_REMOVED lines=48> */
.L_x_2827:
        /* <DEDUP_REMOVED lines=11> */
.L_x_2826:
[----:B------:R-:W-:Y:S05]  /*1580*/  BSYNC B1 ;  /* 0x0000000000017941 */ /* 0x000fea0003800000 */
.L_x_2825:
        /* <DEDUP_REMOVED lines=14> */
.L_x_2830:
        /* <DEDUP_REMOVED lines=12> */
[----:B---3--:R-:W-:Y:S01]  /*1730*/  FADD.FTZ R12, -R11, R12 ;  /* 0x0000000c0b0c7221 */ /* 0x008fe20000010100 */
[----:B------:R-:W-:-:S03]  /*1740*/  FMUL.FTZ R27, R14, 1.4426950216293334961 ;  /* 0x3fb8aa3b0e1b7820 */ /* 0x000fc60000410000 */
[----:B------:R-:W-:-:S03]  /*1750*/  FMUL.FTZ R15, R12, 1.4426950216293334961 ;  /* 0x3fb8aa3b0c0f7820 */ /* 0x000fc60000410000 */
        /* <DEDUP_REMOVED lines=9> */
[----:B------:R-:W5:Y:S01]  /*17f0*/  LDS R14, [R0+0x600] ;  /* 0x00060000000e7984 */ /* 0x000f620000000800 */
[----:B----4-:R-:W-:-:S03]  /*1800*/  FADD.FTZ R3, R3, R27 ;  /* 0x0000001b03037221 */ /* 0x010fc60000010000 */
[----:B------:R-:W-:Y:S04]  /*1810*/  STS [R0+-0x200], R29 ;  /* 0xfffe001d00007388 */ /* 0x000fe80000000800 */
[----:B------:R4:W-:Y:S01]  /*1820*/  STS [R0], R27 ;  /* 0x0000001b00007388 */ /* 0x0009e20000000800 */
[----:B-1----:R-:W-:-:S03]  /*1830*/  FADD.FTZ R3, R3, R15 ;  /* 0x0000000f03037221 */ /* 0x002fc60000010000 */
[----:B------:R1:W-:Y:S01]  /*1840*/  STS [R0+0x200], R15 ;  /* 0x0002000f00007388 */ /* 0x0003e20000000800 */
[----:B---3--:R-:W-:-:S04]  /*1850*/  FADD.FTZ R12, -R11, R12 ;  /* 0x0000000c0b0c7221 */ /* 0x008fc80000010100 */
[----:B------:R-:W-:Y:S01]  /*1860*/  FMUL.FTZ R12, R12, 1.4426950216293334961 ;  /* 0x3fb8aa3b0c0c7820 */ /* 0x000fe20000410000 */
[----:B0-----:R-:W-:-:S04]  /*1870*/  FADD.FTZ R28, -R11, R28 ;  /* 0x0000001c0b1c7221 */ /* 0x001fc80000010100 */
[----:B----4-:R-:W-:Y:S01]  /*1880*/  FMUL.FTZ R27, R28, 1.4426950216293334961 ;  /* 0x3fb8aa3b1c1b7820 */ /* 0x010fe20000410000 */
[----:B--2---:R-:W-:-:S05]  /*1890*/  FADD.FTZ R26, -R11, R26 ;  /* 0x0000001a0b1a7221 */ /* 0x004fca0000010100 */
[----:B------:R-:W0:Y:S01]  /*18a0*/  MUFU.EX2 R27, R27 ;  /* 0x0000001b001b7308 */ /* 0x000e220000000800 */
[----:B-----5:R-:W-:Y:S01]  /*18b0*/  FADD.FTZ R29, -R11, R14 ;  /* 0x0000000e0b1d7221 */ /* 0x020fe20000010100 */
[----:B-1----:R-:W-:-:S03]  /*18c0*/  FMUL.FTZ R15, R26, 1.4426950216293334961 ;  /* 0x3fb8aa3b1a0f7820 */ /* 0x002fc60000410000 */
[----:B------:R-:W-:-:S03]  /*18d0*/  FMUL.FTZ R29, R29, 1.4426950216293334961 ;  /* 0x3fb8aa3b1d1d7820 */ /* 0x000fc60000410000 */
[----:B------:R1:W2:Y:S08]  /*18e0*/  MUFU.EX2 R14, R12 ;  /* 0x0000000c000e7308 */ /* 0x0002b00000000800 */
[----:B------:R-:W3:Y:S01]  /*18f0*/  MUFU.EX2 R29, R29 ;  /* 0x0000001d001d7308 */ /* 0x000ee20000000800 */
[----:B-1----:R-:W1:Y:S04]  /*1900*/  LDS R12, [R0+0xc00] ;  /* 0x000c0000000c7984 */ /* 0x002e680000000800 */
[----:B0-----:R-:W-:Y:S03]  /*1910*/  STS [R0+0x800], R27 ;  /* 0x0008001b00007388 */ /* 0x001fe60000000800 */
[----:B------:R-:W0:Y:S01]  /*1920*/  MUFU.EX2 R15, R15 ;  /* 0x0000000f000f7308 */ /* 0x000e220000000800 */
[----:B--2---:R-:W-:Y:S01]  /*1930*/  FADD.FTZ R26, R3, R14 ;  /* 0x0000000e031a7221 */ /* 0x004fe20000010000 */
[----:B------:R-:W-:Y:S04]  /*1940*/  STS [R0+0x400], R14 ;  /* 0x0004000e00007388 */ /* 0x000fe80000000800 */
[----:B------:R-:W2:Y:S01]  /*1950*/  LDS R14, [R0+0x1200] ;  /* 0x00120000000e7984 */ /* 0x000ea20000000800 */
[----:B---3--:R-:W-:-:S03]  /*1960*/  FADD.FTZ R28, R26, R29 ;  /* 0x0000001d1a1c7221 */ /* 0x008fc60000010000 */
[----:B------:R-:W-:Y:S01]  /*1970*/  STS [R0+0x600], R29 ;  /* 0x0006001d00007388 */ /* 0x000fe20000000800 */
[----:B------:R-:W-:-:S03]  /*1980*/  FADD.FTZ R3, R28, R27 ;  /* 0x0000001b1c037221 */ /* 0x000fc60000010000 */
[----:B------:R-:W3:Y:S01]  /*1990*/  LDS R26, [R0+0xe00] ;  /* 0x000e0000001a7984 */ /* 0x000ee20000000800 */
[----:B0-----:R-:W-:-:S03]  /*19a0*/  FADD.FTZ R3, R3, R15 ;  /* 0x0000000f03037221 */ /* 0x001fc60000010000 */
[----:B------:R-:W0:Y:S04]  /*19b0*/  LDS R28, [R0+0x1000] ;  /* 0x00100000001c7984 */ /* 0x000e280000000800 */
[----:B------:R4:W-:Y:S01]  /*19c0*/  STS [R0+0xa00], R15 ;  /* 0x000a000f00007388 */ /* 0x0009e20000000800 */
[----:B-1----:R-:W-:-:S04]  /*19d0*/  FADD.FTZ R12, -R11, R12 ;  /* 0x0000000c0b0c7221 */ /* 0x002fc80000010100 */
[----:B------:R-:W-:Y:S01]  /*19e0*/  FMUL.FTZ R12, R12, 1.4426950216293334961 ;  /* 0x3fb8aa3b0c0c7820 */ /* 0x000fe20000410000 */
[----:B--2---:R-:W-:-:S04]  /*19f0*/  FADD.FTZ R14, -R11, R14 ;  /* 0x0000000e0b0e7221 */ /* 0x004fc80000010100 */
[----:B----4-:R-:W-:Y:S01]  /*1a00*/  FMUL.FTZ R15, R14, 1.4426950216293334961 ;  /* 0x3fb8aa3b0e0f7820 */ /* 0x010fe20000410000 */
[----:B---3--:R-:W-:Y:S02]  /*1a10*/  FADD.FTZ R29, -R11, R26 ;  /* 0x0000001a0b1d7221 */ /* 0x008fe40000010100 */
[----:B------:R1:W2:Y:S02]  /*1a20*/  MUFU.EX2 R26, R12 ;  /* 0x0000000c001a7308 */ /* 0x0002a40000000800 */
[----:B------:R-:W-:Y:S01]  /*1a30*/  FMUL.FTZ R29, R29, 1.4426950216293334961 ;  /* 0x3fb8aa3b1d1d7820 */ /* 0x000fe20000410000 */
[----:B0-----:R-:W-:-:S04]  /*1a40*/  FADD.FTZ R28, -R11, R28 ;  /* 0x0000001c0b1c7221 */ /* 0x001fc80000010100 */
[----:B------:R-:W-:Y:S01]  /*1a50*/  FMUL.FTZ R27, R28, 1.4426950216293334961 ;  /* 0x3fb8aa3b1c1b7820 */ /* 0x000fe20000410000 */
[----:B------:R-:W0:Y:S01]  /*1a60*/  MUFU.EX2 R29, R29 ;  /* 0x0000001d001d7308 */ /* 0x000e220000000800 */
[----:B-1----:R-:W1:Y:S07]  /*1a70*/  LDS R12, [R0+0x1400] ;  /* 0x00140000000c7984 */ /* 0x002e6e0000000800 */
[----:B------:R-:W3:Y:S01]  /*1a80*/  MUFU.EX2 R27, R27 ;  /* 0x0000001b001b7308 */ /* 0x000ee20000000800 */
[----:B--2---:R-:W-:Y:S01]  /*1a90*/  FADD.FTZ R14, R3, R26 ;  /* 0x0000001a030e7221 */ /* 0x004fe20000010000 */
[----:B------:R-:W-:Y:S04]  /*1aa0*/  STS [R0+0xc00], R26 ;  /* 0x000c001a00007388 */ /* 0x000fe80000000800 */
[----:B------:R-:W2:Y:S02]  /*1ab0*/  LDS R26, [R0+0x1a00] ;  /* 0x001a0000001a7984 */ /* 0x000ea40000000800 */
[----:B------:R-:W4:Y:S01]  /*1ac0*/  MUFU.EX2 R15, R15 ;  /* 0x0000000f000f7308 */ /* 0x000f220000000800 */
[----:B0-----:R-:W-:Y:S01]  /*1ad0*/  FADD.FTZ R28, R14, R29 ;  /* 0x0000001d0e1c7221 */ /* 0x001fe20000010000 */
[----:B------:R-:W-:Y:S04]  /*1ae0*/  STS [R0+0xe00], R29 ;  /* 0x000e001d00007388 */ /* 0x000fe80000000800 */
[----:B------:R-:W0:Y:S01]  /*1af0*/  LDS R14, [R0+0x1600] ;  /* 0x00160000000e7984 */ /* 0x000e220000000800 */
[----:B---3--:R-:W-:-:S03]  /*1b00*/  FADD.FTZ R3, R28, R27 ;  /* 0x0000001b1c037221 */ /* 0x008fc60000010000 */
[----:B------:R-:W-:Y:S04]  /*1b10*/  STS [R0+0x1000], R27 ;  /* 0x0010001b00007388 */ /* 0x000fe80000000800 */
[----:B------:R-:W3:Y:S01]  /*1b20*/  LDS R28, [R0+0x1800] ;  /* 0x00180000001c7984 */ /* 0x000ee20000000800 */
[----:B----4-:R-:W-:-:S03]  /*1b30*/  FADD.FTZ R3, R3, R15 ;  /* 0x0000000f03037221 */ /* 0x010fc60000010000 */
[----:B------:R4:W-:Y:S01]  /*1b40*/  STS [R0+0x1200], R15 ;  /* 0x0012000f00007388 */ /* 0x0009e20000000800 */
[----:B-1----:R-:W-:-:S04]  /*1b50*/  FADD.FTZ R12, -R11, R12 ;  /* 0x0000000c0b0c7221 */ /* 0x002fc80000010100 */
[----:B------:R-:W-:-:S06]  /*1b60*/  FMUL.FTZ R12, R12, 1.4426950216293334961 ;  /* 0x3fb8aa3b0c0c7820 */ /* 0x000fcc0000410000 */
[----:B------:R-:W1:Y:S01]  /*1b70*/  MUFU.EX2 R12, R12 ;  /* 0x0000000c000c7308 */ /* 0x000e620000000800 */
[----:B--2---:R-:W-:-:S04]  /*1b80*/  FADD.FTZ R26, -R11, R26 ;  /* 0x0000001a0b1a7221 */ /* 0x004fc80000010100 */
[----:B------:R-:W-:Y:S01]  /*1b90*/  FMUL.FTZ R26, R26, 1.4426950216293334961 ;  /* 0x3fb8aa3b1a1a7820 */ /* 0x000fe20000410000 */
[----:B0-----:R-:W-:-:S05]  /*1ba0*/  FADD.FTZ R14, -R11, R14 ;  /* 0x0000000e0b0e7221 */ /* 0x001fca0000010100 */
[----:B------:R-:W0:Y:S01]  /*1bb0*/  MUFU.EX2 R26, R26 ;  /* 0x0000001a001a7308 */ /* 0x000e220000000800 */
[----:B------:R-:W-:Y:S01]  /*1bc0*/  FMUL.FTZ R29, R14, 1.4426950216293334961 ;  /* 0x3fb8aa3b0e1d7820 */ /* 0x000fe20000410000 */
[----:B-1----:R-:W-:Y:S01]  /*1bd0*/  FADD.FTZ R14, R3, R12 ;  /* 0x0000000c030e7221 */ /* 0x002fe20000010000 */
[----:B------:R-:W-:Y:S01]  /*1be0*/  STS [R0+0x1400], R12 ;  /* 0x0014000c00007388 */ /* 0x000fe20000000800 */
[----:B---3--:R-:W-:-:S04]  /*1bf0*/  FADD.FTZ R28, -R11, R28 ;  /* 0x0000001c0b1c7221 */ /* 0x008fc80000010100 */
[----:B------:R-:W1:Y:S01]  /*1c00*/  MUFU.EX2 R27, R29 ;  /* 0x0000001d001b7308 */ /* 0x000e620000000800 */
[----:B------:R-:W-:-:S07]  /*1c10*/  FMUL.FTZ R28, R28, 1.4426950216293334961 ;  /* 0x3fb8aa3b1c1c7820 */ /* 0x000fce0000410000 */
[----:B----4-:R-:W2:Y:S01]  /*1c20*/  MUFU.EX2 R15, R28 ;  /* 0x0000001c000f7308 */ /* 0x010ea20000000800 */
[----:B0-----:R-:W-:Y:S01]  /*1c30*/  STS [R0+0x1a00], R26 ;  /* 0x001a001a00007388 */ /* 0x001fe20000000800 */
[----:B-1----:R-:W-:-:S03]  /*1c40*/  FADD.FTZ R14, R14, R27 ;  /* 0x0000001b0e0e7221 */ /* 0x002fc60000010000 */
[----:B------:R-:W-:Y:S01]  /*1c50*/  STS [R0+0x1600], R27 ;  /* 0x0016001b00007388 */ /* 0x000fe20000000800 */
[----:B--2---:R-:W-:-:S03]  /*1c60*/  FADD.FTZ R14, R14, R15 ;  /* 0x0000000f0e0e7221 */ /* 0x004fc60000010000 */
[----:B------:R0:W-:Y:S01]  /*1c70*/  STS [R0+0x1800], R15 ;  /* 0x0018000f00007388 */ /* 0x0001e20000000800 */
[----:B------:R-:W-:Y:S01]  /*1c80*/  FADD.FTZ R3, R14, R26 ;  /* 0x0000001a0e037221 */ /* 0x000fe20000010000 */
[----:B0-----:R-:W-:Y:S01]  /*1c90*/  VIADD R0, R0, 0x2000 ;  /* 0x0000200000007836 */ /* 0x001fe20000000000 */
[----:B------:R-:W-:Y:S06]  /*1ca0*/  @!P4 BRA `(.L_x_2830) ;  /* 0xfffffff80070c947 */ /* 0x000fec000383ffff */
.L_x_2829:
[----:B------:R-:W-:Y:S05]  /*1cb0*/  BSYNC B1 ;  /* 0x0000000000017941 */ /* 0x000fea0003800000 */
.L_x_2828:
        /* <DEDUP_REMOVED lines=9> */
[----:B------:R-:W-:Y:S01]  /*1d50*/  LDS R29, [R0+0xa00] ;  /* 0x000a0000001d7984 */ /* 0x000fe20000000800 */
        /* <DEDUP_REMOVED lines=15> */
[----:B------:R1:W-:Y:S04]  /*1e50*/  STS [R0+-0x200], R27 ;  /* 0xfffe001b00007388 */ /* 0x0003e80000000800 */
[----:B------:R-:W4:Y:S01]  /*1e60*/  LDS R28, [R0+0x800] ;  /* 0x00080000001c7984 */ /* 0x000f220000000800 */
[----:B-----5:R-:W-:-:S03]  /*1e70*/  FADD.FTZ R3, R3, R13 ;  /* 0x0000000d03037221 */ /* 0x020fc60000010000 */
[----:B------:R5:W-:Y:S01]  /*1e80*/  STS [R0], R13 ;  /* 0x0000000d00007388 */ /* 0x000be20000000800 */
[C---:B0-----:R-:W-:Y:S01]  /*1e90*/  FADD.FTZ R15, -R11.reuse, R12 ;  /* 0x0000000c0b0f7221 */ /* 0x041fe20000010100 */
[----:B-1----:R-:W-:-:S03]  /*1ea0*/  FADD.FTZ R27, -R11, R29 ;  /* 0x0000001d0b1b7221 */ /* 0x002fc60000010100 */
[----:B------:R-:W-:Y:S01]  /*1eb0*/  FMUL.FTZ R15, R15, 1.4426950216293334961 ;  /* 0x3fb8aa3b0f0f7820 */ /* 0x000fe20000410000 */
[----:B--2---:R-:W-:Y:S01]  /*1ec0*/  FADD.FTZ R14, -R11, R14 ;  /* 0x0000000e0b0e7221 */ /* 0x004fe20000010100 */
[----:B------:R-:W-:-:S03]  /*1ed0*/  FMUL.FTZ R27, R27, 1.4426950216293334961 ;  /* 0x3fb8aa3b1b1b7820 */ /* 0x000fc60000410000 */
[----:B------:R-:W-:Y:S01]  /*1ee0*/  FMUL.FTZ R14, R14, 1.4426950216293334961 ;  /* 0x3fb8aa3b0e0e7820 */ /* 0x000fe20000410000 */
[----:B---3--:R-:W-:Y:S01]  /*1ef0*/  FADD.FTZ R26, -R11, R26 ;  /* 0x0000001a0b1a7221 */ /* 0x008fe20000010100 */
[----:B------:R-:W0:Y:S03]  /*1f00*/  MUFU.EX2 R15, R15 ;  /* 0x0000000f000f7308 */ /* 0x000e260000000800 */
[----:B------:R-:W-:-:S05]  /*1f10*/  FMUL.FTZ R26, R26, 1.4426950216293334961 ;  /* 0x3fb8aa3b1a1a7820 */ /* 0x000fca0000410000 */
[----:B------:R-:W1:Y:S08]  /*1f20*/  MUFU.EX2 R12, R14 ;  /* 0x0000000e000c7308 */ /* 0x000e700000000800 */
[----:B-----5:R-:W2:Y:S01]  /*1f30*/  MUFU.EX2 R13, R26 ;  /* 0x0000001a000d7308 */ /* 0x020ea20000000800 */
[----:B0-----:R-:W-:Y:S01]  /*1f40*/  STS [R0+0x400], R15 ;  /* 0x0004000f00007388 */ /* 0x001fe20000000800 */
[----:B----4-:R-:W-:-:S06]  /*1f50*/  FADD.FTZ R28, -R11, R28 ;  /* 0x0000001c0b1c7221 */ /* 0x010fcc0000010100 */
[----:B------:R-:W0:Y:S01]  /*1f60*/  MUFU.EX2 R27, R27 ;  /* 0x0000001b001b7308 */ /* 0x000e220000000800 */
[----:B-1----:R-:W-:Y:S01]  /*1f70*/  FADD.FTZ R14, R3, R12 ;  /* 0x0000000c030e7221 */ /* 0x002fe20000010000 */
[----:B------:R-:W-:Y:S01]  /*1f80*/  STS [R0+0x200], R12 ;  /* 0x0002000c00007388 */ /* 0x000fe20000000800 */
[----:B------:R-:W-:Y:S02]  /*1f90*/  FMUL.FTZ R28, R28, 1.4426950216293334961 ;  /* 0x3fb8aa3b1c1c7820 */ /* 0x000fe40000410000 */
[----:B------:R-:W-:-:S03]  /*1fa0*/  FADD.FTZ R14, R14, R15 ;  /* 0x0000000f0e0e7221 */ /* 0x000fc60000010000 */
[----:B------:R-:W1:Y:S01]  /*1fb0*/  MUFU.EX2 R29, R28 ;  /* 0x0000001c001d7308 */ /* 0x000e620000000800 */
[----:B--2---:R-:W-:Y:S01]  /*1fc0*/  FADD.FTZ R14, R14, R13 ;  /* 0x0000000d0e0e7221 */ /* 0x004fe20000010000 */
[----:B------:R-:W-:Y:S04]  /*1fd0*/  STS [R0+0x600], R13 ;  /* 0x0006000d00007388 */ /* 0x000fe80000000800 */
[----:B0-----:R-:W-:Y:S01]  /*1fe0*/  STS [R0+0xa00], R27 ;  /* 0x000a001b00007388 */ /* 0x001fe20000000800 */
[----:B-1----:R-:W-:-:S03]  /*1ff0*/  FADD.FTZ R14, R14, R29 ;  /* 0x0000001d0e0e7221 */ /* 0x002fc60000010000 */
[----:B------:R0:W-:Y:S01]  /*2000*/  STS [R0+0x800], R29 ;  /* 0x0008001d00007388 */ /* 0x0001e20000000800 */
[----:B------:R-:W-:Y:S01]  /*2010*/  FADD.FTZ R3, R14, R27 ;  /* 0x0000001b0e037221 */ /* 0x000fe20000010000 */
[----:B0-----:R-:W-:-:S07]  /*2020*/  VIADD R0, R0, 0x1000 ;  /* 0x0000100000007836 */ /* 0x001fce0000000000 */
.L_x_2832:
[----:B------:R-:W-:Y:S05]  /*2030*/  BSYNC B1 ;  /* 0x0000000000017941 */ /* 0x000fea0003800000 */
.L_x_2831:
        /* <DEDUP_REMOVED lines=26> */
.L_x_2824:
[----:B------:R-:W-:Y:S05]  /*21e0*/  BSYNC B0 ;  /* 0x0000000000007941 */ /* 0x000fea0003800000 */
.L_x_2823:
        /* <DEDUP_REMOVED lines=11> */
[----:B------:R-:W-:Y:S02]  /*22a0*/  @!P0 VIADD R13, R13, 0x80 ;  /* 0x000000800d0d8836 */ /* 0x000fe40000000000 */
[----:B-1----:R-:W-:Y:S01]  /*22b0*/  FADD.FTZ R15, R14, R15 ;  /* 0x0000000f0e0f7221 */ /* 0x002fe20000010000 */
[----:B------:R-:W-:-:S04]  /*22c0*/  @!P4 MOV R14, 0x400 ;  /* 0x00000400000ec802 */ /* 0x000fc80000000f00 */
[----:B------:R-:W1:Y:S01]  /*22d0*/  SHFL.BFLY PT, R12, R15, 0x2, 0x1f ;  /* 0x0c401f000f0c7f89 */ /* 0x000e6200000e0000 */
[----:B--2---:R-:W-:Y:S02]  /*22e0*/  @!P0 LEA R26, R26, R13, 0x18 ;  /* 0x0000000d1a1a8211 */ /* 0x004fe400078ec0ff */
[----:B------:R-:W-:-:S04]  /*22f0*/  @!P0 SHF.R.U32.HI R13, RZ, 0x3, R16 ;  /* 0x00000003ff0d8819 */ /* 0x000fc80000011610 */
[----:B------:R-:W-:Y:S01]  /*2300*/  @!P0 LOP3.LUT R13, R13, 0x1ffffffc, RZ, 0xc0, !PT ;  /* 0x1ffffffc0d0d8812 */ /* 0x000fe200078ec0ff */
[----:B-1----:R-:W-:Y:S01]  /*2310*/  FADD.FTZ R12, R15, R12 ;  /* 0x0000000c0f0c7221 */ /* 0x002fe20000010000 */
[----:B------:R-:W-:-:S04]  /*2320*/  @!P4 IADD3 R15, R14, 0x80, RZ ;  /* 0x000000800e0fc810 */ /* 0x000fc80007ffe0ff */
        /* <DEDUP_REMOVED lines=36> */
.L_x_2837:
        /* <DEDUP_REMOVED lines=8> */
.L_x_2836:
[----:B------:R-:W-:Y:S05]  /*25f0*/  BSYNC B1 ;  /* 0x0000000000017941 */ /* 0x000fea0003800000 */
.L_x_2835:
        /* <DEDUP_REMOVED lines=14> */
.L_x_2840:
[----:B-1----:R-:W2:Y:S01]  /*26e0*/  LDS R13, [R2+-0x400] ;  /* 0xfffc0000020d7984 */ /* 0x002ea20000000800 */
[----:B------:R-:W-:-:S03]  /*26f0*/  VIADD R12, R12, 0x800 ;  /* 0x000008000c0c7836 */ /* 0x000fc60000000000 */
[----:B------:R-:W1:Y:S02]  /*2700*/  LDS R25, [R2+-0x200] ;  /* 0xfffe000002197984 */ /* 0x000e640000000800 */
[----:B------:R-:W-:Y:S02]  /*2710*/  ISETP.GE.AND P3, PT, R12, R3, PT ;  /* 0x000000030c00720c */ /* 0x000fe40003f66270 */
[----:B------:R-:W3:Y:S04]  /*2720*/  LDS R27, [R2] ;  /* 0x00000000021b7984 */ /* 0x000ee80000000800 */
[----:B------:R-:W4:Y:S04]  /*2730*/  LDS R14, [R2+0x200] ;  /* 0x00020000020e7984 */ /* 0x000f280000000800 */
[----:B------:R-:W5:Y:S01]  /*2740*/  LDS R20, [R2+0xe00] ;  /* 0x000e000002147984 */ /* 0x000f620000000800 */
[----:B--2---:R-:W-:-:S03]  /*2750*/  FMUL.FTZ R29, R13, R0 ;  /* 0x000000000d1d7220 */ /* 0x004fc60000410000 */
[----:B------:R-:W2:Y:S01]  /*2760*/  LDS R13, [R2+0x400] ;  /* 0x00040000020d7984 */ /* 0x000ea20000000800 */
[----:B-1----:R-:W-:-:S03]  /*2770*/  FMUL.FTZ R24, R25, R0 ;  /* 0x0000000019187220 */ /* 0x002fc60000410000 */
[----:B------:R-:W1:Y:S01]  /*2780*/  LDS R25, [R2+0x800] ;  /* 0x0008000002197984 */ /* 0x000e620000000800 */
        /* <DEDUP_REMOVED lines=11> */
[----:B--2---:R-:W-:-:S03]  /*2840*/  FMUL.FTZ R13, R13, R0 ;  /* 0x000000000d0d7220 */ /* 0x004fc60000410000 */
[----:B------:R-:W2:Y:S01]  /*2850*/  LDS R28, [R2+0x1600] ;  /* 0x00160000021c7984 */ /* 0x000ea20000000800 */
[----:B-1----:R-:W-:-:S03]  /*2860*/  FMUL.FTZ R25, R25, R0 ;  /* 0x0000000019197220 */ /* 0x002fc60000410000 */
[----:B------:R-:W-:Y:S01]  /*2870*/  STS [R2+0x400], R13 ;  /* 0x0004000d02007388 */ /* 0x000fe20000000800 */
[----:B---3--:R-:W-:-:S03]  /*2880*/  FMUL.FTZ R27, R27, R0 ;  /* 0x000000001b1b7220 */ /* 0x008fc60000410000 */
[----:B------:R-:W-:Y:S04]  /*2890*/  STS [R2+0x800], R25 ;  /* 0x0008001902007388 */ /* 0x000fe80000000800 */
[----:B------:R-:W-:Y:S01]  /*28a0*/  STS [R2+0x600], R27 ;  /* 0x0006001b02007388 */ /* 0x000fe20000000800 */
[----:B----4-:R-:W-:-:S03]  /*28b0*/  FMUL.FTZ R24, R29, R0 ;  /* 0x000000001d187220 */ /* 0x010fc60000410000 */
[----:B------:R-:W1:Y:S04]  /*28c0*/  LDS R13, [R2+0x1000] ;  /* 0x00100000020d7984 */ /* 0x000e680000000800 */
[----:B------:R-:W3:Y:S04]  /*28d0*/  LDS R25, [R2+0x1200] ;  /* 0x0012000002197984 */ /* 0x000ee80000000800 */
[----:B------:R-:W4:Y:S04]  /*28e0*/  LDS R29, [R2+0x1800] ;  /* 0x00180000021d7984 */ /* 0x000f280000000800 */
[----:B------:R-:W4:Y:S01]  /*28f0*/  LDS R27, [R2+0x1a00] ;  /* 0x001a0000021b7984 */ /* 0x000f220000000800 */
[----:B-----5:R-:W-:-:S03]  /*2900*/  FMUL.FTZ R14, R14, R0 ;  /* 0x000000000e0e7220 */ /* 0x020fc60000410000 */
[----:B------:R-:W-:Y:S01]  /*2910*/  STS [R2+0xc00], R24 ;  /* 0x000c001802007388 */ /* 0x000fe20000000800 */
[----:B0-----:R-:W-:-:S03]  /*2920*/  FMUL.FTZ R26, R26, R0 ;  /* 0x000000001a1a7220 */ /* 0x001fc60000410000 */
[----:B------:R-:W-:Y:S01]  /*2930*/  STS [R2+0xa00], R14 ;  /* 0x000a000e02007388 */ /* 0x000fe20000000800 */
[----:B--2---:R-:W-:-:S03]  /*2940*/  FMUL.FTZ R28, R28, R0 ;  /* 0x000000001c1c7220 */ /* 0x004fc60000410000 */
[----:B------:R-:W-:Y:S04]  /*2950*/  STS [R2+0xe00], R20 ;  /* 0x000e001402007388 */ /* 0x000fe80000000800 */
[----:B------:R-:W-:Y:S04]  /*2960*/  STS [R2+0x1400], R26 ;  /* 0x0014001a02007388 */ /* 0x000fe80000000800 */
[----:B------:R-:W-:Y:S01]  /*2970*/  STS [R2+0x1600], R28 ;  /* 0x0016001c02007388 */ /* 0x000fe20000000800 */
[-C--:B-1----:R-:W-:Y:S01]  /*2980*/  FMUL.FTZ R13, R13, R0.reuse ;  /* 0x000000000d0d7220 */ /* 0x082fe20000410000 */
[----:B---3--:R-:W-:-:S04]  /*2990*/  FMUL.FTZ R25, R25, R0 ;  /* 0x0000000019197220 */ /* 0x008fc80000410000 */
[----:B------:R-:W-:Y:S01]  /*29a0*/  STS [R2+0x1000], R13 ;  /* 0x0010000d02007388 */ /* 0x000fe20000000800 */
[----:B----4-:R-:W-:-:S03]  /*29b0*/  FMUL.FTZ R29, R29, R0 ;  /* 0x000000001d1d7220 */ /* 0x010fc60000410000 */
[----:B------:R-:W-:Y:S01]  /*29c0*/  STS [R2+0x1200], R25 ;  /* 0x0012001902007388 */ /* 0x000fe20000000800 */
[----:B------:R-:W-:-:S03]  /*29d0*/  FMUL.FTZ R27, R27, R0 ;  /* 0x000000001b1b7220 */ /* 0x000fc60000410000 */
[----:B------:R-:W-:Y:S04]  /*29e0*/  STS [R2+0x1800], R29 ;  /* 0x0018001d02007388 */ /* 0x000fe80000000800 */
[----:B------:R0:W-:Y:S02]  /*29f0*/  STS [R2+0x1a00], R27 ;  /* 0x001a001b02007388 */ /* 0x0001e40000000800 */
[----:B0-----:R-:W-:Y:S01]  /*2a00*/  IADD3 R2, R2, 0x2000, RZ ;  /* 0x0000200002027810 */ /* 0x001fe20007ffe0ff */
[----:B------:R-:W-:Y:S06]  /*2a10*/  @!P3 BRA `(.L_x_2840) ;  /* 0xfffffffc0030b947 */ /* 0x000fec000383ffff */
.L_x_2839:
[----:B------:R-:W-:Y:S05]  /*2a20*/  BSYNC B1 ;  /* 0x0000000000017941 */ /* 0x000fea0003800000 */
.L_x_2838:
        /* <DEDUP_REMOVED lines=12> */
[----:B-1----:R-:W1:Y:S01]  /*2af0*/  LDS R13, [R2+0x800] ;  /* 0x00080000020d7984 */ /* 0x002e620000000800 */
[----:B--2---:R-:W-:-:S03]  /*2b00*/  FMUL.FTZ R27, R3, R0 ;  /* 0x00000000031b7220 */ /* 0x004fc60000410000 */
[----:B------:R-:W2:Y:S01]  /*2b10*/  LDS R3, [R2+0xa00] ;  /* 0x000a000002037984 */ /* 0x000ea20000000800 */
[----:B---3--:R-:W-:-:S03]  /*2b20*/  FMUL.FTZ R29, R29, R0 ;  /* 0x000000001d1d7220 */ /* 0x008fc60000410000 */
[----:B------:R0:W-:Y:S01]  /*2b30*/  STS [R2+-0x400], R27 ;  /* 0xfffc001b02007388 */ /* 0x0001e20000000800 */
        /* <DEDUP_REMOVED lines=9> */
[----:B------:R-:W-:Y:S04]  /*2bd0*/  STS [R2+0x600], R25 ;  /* 0x0006001902007388 */ /* 0x000fe80000000800 */
[----:B------:R-:W-:Y:S01]  /*2be0*/  STS [R2+0x800], R13 ;  /* 0x0008000d02007388 */ /* 0x000fe20000000800 */
[----:B--2---:R-:W-:-:S05]  /*2bf0*/  FMUL.FTZ R3, R3, R0 ;  /* 0x0000000003037220 */ /* 0x004fca0000410000 */
[----:B------:R0:W-:Y:S02]  /*2c00*/  STS [R2+0xa00], R3 ;  /* 0x000a000302007388 */ /* 0x0001e40000000800 */
[----:B0-----:R-:W-:-:S07]  /*2c10*/  VIADD R2, R2, 0x1000 ;  /* 0x0000100002027836 */ /* 0x001fce0000000000 */
.L_x_2842:
[----:B------:R-:W-:Y:S05]  /*2c20*/  BSYNC B1 ;  /* 0x0000000000017941 */ /* 0x000fea0003800000 */
.L_x_2841:
        /* <DEDUP_REMOVED lines=14> */
.L_x_2834:
[----:B------:R-:W-:Y:S05]  /*2d10*/  BSYNC B0 ;  /* 0x0000000000007941 */ /* 0x000fea0003800000 */
.L_x_2833:
[----:B------:R-:W-:Y:S01]  /*2d20*/  BAR.SYNC.DEFER_BLOCKING 0x0 ;  /* 0x0000000000007b1d */ /* 0x000fe20000010000 */
[----:B------:R-:W-:-:S05]  /*2d30*/  ISETP.NE.AND P0, PT, R16, RZ, PT ;  /* 0x000000ff1000720c */ /* 0x000fca0003f05270 */
[----:B------:R-:W-:Y:S08]  /*2d40*/  BSSY B0, `(.L_x_2843) ;  /* 0x0000014000007945 */ /* 0x000ff00003800000 */
[----:B------:R-:W-:Y:S05]  /*2d50*/  @P0 BRA `(.L_x_2844) ;  /* 0x0000000000480947 */ /* 0x000fea0003800000 */
[----:B--2---:R-:W-:Y:S01]  /*2d60*/  IMAD R0, R4, R7, RZ ;  /* 0x0000000704007224 */ /* 0x004fe200078e02ff */
[----:B------:R-:W-:Y:S01]  /*2d70*/  SHF.R.S32.HI R12, RZ, 0x1f, R22 ;  /* 0x0000001fff0c7819 */ /* 0x000fe20000011416 */
        /* <DEDUP_REMOVED lines=16> */
.L_x_2844:
[----:B------:R-:W-:Y:S05]  /*2e80*/  BSYNC B0 ;  /* 0x0000000000007941 */ /* 0x000fea0003800000 */
.L_x_2843:
[----:B------:R-:W-:Y:S05]  /*2e90*/  @P2 BRA `(.L_x_2845) ;  /* 0x0000000000e82947 */ /* 0x000fea0003800000 */
[----:B------:R-:W0:Y:S01]  /*2ea0*/  LDC R20, c[0x0][0x290] ;  /* 0x0000a400ff147b82 */ /* 0x000e220000000800 */
[----:B------:R-:W4:Y:S01]  /*2eb0*/  I2F.RP R14, R8 ;  /* 0x00000008000e7306 */ /* 0x000f220000209400 */
[----:B-1-3--:R-:W-:Y:S01]  /*2ec0*/  IMAD.MOV.U32 R2, RZ, RZ, RZ ;  /* 0x000000ffff027224 */ /* 0x00afe200078e00ff */
[----:B------:R-:W-:Y:S02]  /*2ed0*/  ULDC UR4, c[0x0][0x28c] ;  /* 0x0000a30000047ab9 */ /* 0x000fe40000000800 */
[----:B------:R-:W-:-:S03]  /*2ee0*/  VIADD R9, R9, -UR4 ;  /* 0x8000000409097c36 */ /* 0x000fc60008000000 */
[----:B--2---:R-:W1:Y:S01]  /*2ef0*/  LDC R0, c[0x0][0x294] ;  /* 0x0000a500ff007b82 */ /* 0x004e620000000800 */
[----:B----4-:R-:W2:Y:S01]  /*2f00*/  MUFU.RCP R14, R14 ;  /* 0x0000000e000e7308 */ /* 0x010ea20000001000 */
[----:B0-----:R-:W-:Y:S02]  /*2f10*/  IABS R11, R20 ;  /* 0x00000014000b7213 */ /* 0x001fe40000000000 */
[----:B------:R-:W-:-:S05]  /*2f20*/  ISETP.NE.AND P2, PT, R20, RZ, PT ;  /* 0x000000ff1400720c */ /* 0x000fca0003f45270 */
[----:B------:R-:W0:Y:S01]  /*2f30*/  I2F.RP R22, R11 ;  /* 0x0000000b00167306 */ /* 0x000e220000209400 */
[----:B-1----:R-:W-:Y:S01]  /*2f40*/  ISETP.NE.AND P3, PT, R0, RZ, PT ;  /* 0x000000ff0000720c */ /* 0x002fe20003f65270 */
[----:B--2---:R-:W-:-:S06]  /*2f50*/  VIADD R3, R14, 0xffffffe ;  /* 0x0ffffffe0e037836 */ /* 0x004fcc0000000000 */
[----:B------:R-:W1:Y:S08]  /*2f60*/  F2I.FTZ.U32.TRUNC.NTZ R3, R3 ;  /* 0x0000000300037305 */ /* 0x000e70000021f000 */
[----:B0-----:R-:W0:Y:S01]  /*2f70*/  MUFU.RCP R22, R22 ;  /* 0x0000001600167308 */ /* 0x001e220000001000 */
        /* <DEDUP_REMOVED lines=11> */
.L_x_2847:
        /* <DEDUP_REMOVED lines=33> */
.L_x_2845:
[----:B------:R-:W-:Y:S05]  /*3240*/  WARPSYNC.ALL ;  /* 0x0000000000007948 */ /* 0x000fea0003800000 */
[----:B------:R-:W4:Y:S08]  /*3250*/  S2UR UR5, SR_CgaCtaId ;  /* 0x00000000000579c3 */ /* 0x000f300000008800 */
[----:B------:R-:W-:Y:S01]  /*3260*/  BAR.SYNC.DEFER_BLOCKING 0x0 ;  /* 0x0000000000007b1d */ /* 0x000fe20000010000 */
[----:B--2---:R-:W-:Y:S01]  /*3270*/  LOP3.LUT R0, R16, 0xffffffc0, RZ, 0xc0, !PT ;  /* 0xffffffc010007812 */ /* 0x004fe200078ec0ff */
[----:B-1-3--:R-:W-:Y:S01]  /*3280*/  IMAD.MOV.U32 R3, RZ, RZ, RZ ;  /* 0x000000ffff037224 */ /* 0x00afe200078e00ff */
[----:B------:R-:W-:-:S02]  /*3290*/  LEA R18, R18, R21, 0x6 ;  /* 0x0000001512127211 */ /* 0x000fc400078e30ff */
[----:B------:R-:W-:Y:S01]  /*32a0*/  ISETP.NE.AND P0, PT, R0, 0x40, PT ;  /* 0x000000400000780c */ /* 0x000fe20003f05270 */
[----:B------:R-:W-:Y:S01]  /*32b0*/  UMOV UR4, 0x400 ;  /* 0x0000040000047882 */ /* 0x000fe20000000000 */
[C---:B------:R-:W-:Y:S01]  /*32c0*/  ISETP.GT.AND P2, PT, R16.reuse, 0x3f, PT ;  /* 0x0000003f1000780c */ /* 0x040fe20003f44270 */
[----:B------:R-:W-:Y:S01]  /*32d0*/  UIADD3 UR4, UR4, 0xa0, URZ ;  /* 0x000000a004047890 */ /* 0x000fe2000fffe03f */
[C---:B------:R-:W-:Y:S01]  /*32e0*/  LOP3.LUT R0, R16.reuse, 0xffffffe0, RZ, 0xc0, !PT ;  /* 0xffffffe010007812 */ /* 0x040fe200078ec0ff */
[----:B------:R-:W-:Y:S02]  /*32f0*/  VIADD R16, R16, 0x1f ;  /* 0x0000001f10107836 */ /* 0x000fe40000000000 */
[----:B----4-:R-:W-:-:S06]  /*3300*/  ULEA UR4, UR5, UR4, 0x18 ;  /* 0x0000000405047291 */ /* 0x010fcc000f8ec03f */
[----:B------:R-:W-:-:S05]  /*3310*/  LEA R18, R18, UR4, 0x2 ;  /* 0x0000000412127c11 */ /* 0x000fca000f8e10ff */
[----:B------:R-:W-:Y:S04]  /*3320*/  @!P0 STS [R18+-0x200], RZ ;  /* 0xfffe00ff12008388 */ /* 0x000fe80000000800 */
[----:B------:R-:W-:Y:S01]  /*3330*/  @!P0 STS [R18+-0x180], RZ ;  /* 0xfffe80ff12008388 */ /* 0x000fe20000000800 */
[----:B------:R-:W-:Y:S01]  /*3340*/  BAR.SYNC.DEFER_BLOCKING 0x0 ;  /* 0x0000000000007b1d */ /* 0x000fe20000010000 */
[----:B------:R-:W-:Y:S01]  /*3350*/  ISETP.NE.AND P0, PT, R0, 0x20, PT ;  /* 0x000000200000780c */ /* 0x000fe20003f05270 */
[----:B------:R-:W-:-:S04]  /*3360*/  HFMA2.MMA R0, -RZ, RZ, 0, 0 ;  /* 0x00000000ff007435 */ /* 0x000fc800000001ff */
[----:B------:R-:W1:Y:S04]  /*3370*/  @!P2 LDS R2, [R18] ;  /* 0x000000001202a984 */ /* 0x000e680000000800 */
[----:B------:R-:W2:Y:S01]  /*3380*/  @!P2 LDS R6, [R18+0x80] ;  /* 0x000080001206a984 */ /* 0x000ea20000000800 */
[----:B-1----:R-:W-:Y:S01]  /*3390*/  @!P2 FADD.FTZ R3, RZ, R2 ;  /* 0x00000002ff03a221 */ /* 0x002fe20000010000 */
[----:B------:R-:W-:Y:S01]  /*33a0*/  BAR.SYNC.DEFER_BLOCKING 0x0 ;  /* 0x0000000000007b1d */ /* 0x000fe20000010000 */
[----:B--2---:R-:W-:-:S05]  /*33b0*/  @!P2 FADD.FTZ R0, RZ, R6 ;  /* 0x00000006ff00a221 */ /* 0x004fca0000010000 */
[----:B------:R1:W-:Y:S04]  /*33c0*/  @!P0 STS [R18+-0x100], R3 ;  /* 0xffff000312008388 */ /* 0x0003e80000000800 */
[----:B------:R1:W-:Y:S01]  /*33d0*/  @!P0 STS [R18+-0x80], R0 ;  /* 0xffff800012008388 */ /* 0x0003e20000000800 */
[----:B------:R-:W-:Y:S01]  /*33e0*/  BAR.SYNC.DEFER_BLOCKING 0x0 ;  /* 0x0000000000007b1d */ /* 0x000fe20000010000 */
[----:B------:R-:W-:-:S05]  /*33f0*/  ISETP.GT.U32.AND P0, PT, R16, 0x3e, PT ;  /* 0x0000003e1000780c */ /* 0x000fca0003f04070 */
[----:B------:R1:W2:Y:S04]  /*3400*/  @!P1 LDS R2, [R18] ;  /* 0x0000000012029984 */ /* 0x0002a80000000800 */
[----:B------:R1:W3:Y:S01]  /*3410*/  @!P1 LDS R9, [R18+0x80] ;  /* 0x0000800012099984 */ /* 0x0002e20000000800 */
[----:B------:R-:W-:Y:S06]  /*3420*/  BAR.SYNC.DEFER_BLOCKING 0x0 ;  /* 0x0000000000007b1d */ /* 0x000fec0000010000 */
[----:B------:R-:W-:Y:S05]  /*3430*/  @P0 EXIT ;  /* 0x000000000000094d */ /* 0x000fea0003800000 */
[----:B------:R-:W-:Y:S01]  /*3440*/  IMAD R4, R4, R7, RZ ;  /* 0x0000000704047224 */ /* 0x000fe200078e02ff */
[----:B------:R-:W-:Y:S01]  /*3450*/  SHF.R.S32.HI R7, RZ, 0x1f, R19 ;  /* 0x0000001fff077819 */ /* 0x000fe20000011413 */
[----:B------:R-:W-:Y:S02]  /*3460*/  IMAD R5, R5, UR38, RZ ;  /* 0x0000002605057c24 */ /* 0x000fe4000f8e02ff */
[----:B-12---:R-:W-:Y:S01]  /*3470*/  @!P1 FADD.FTZ R3, R3, R2 ;  /* 0x0000000203039221 */ /* 0x006fe20000010000 */
[----:B------:R-:W-:Y:S02]  /*3480*/  IMAD R4, R4, UR38, RZ ;  /* 0x0000002604047c24 */ /* 0x000fe4000f8e02ff */
[----:B---3--:R-:W-:Y:S01]  /*3490*/  @!P1 FADD.FTZ R0, R0, R9 ;  /* 0x0000000900009221 */ /* 0x008fe20000010000 */
[----:B------:R-:W-:Y:S01]  /*34a0*/  ULDC.64 UR4, c[0x0][0x220] ;  /* 0x0000880000047ab9 */ /* 0x000fe20000000a00 */
[----:B------:R-:W-:Y:S01]  /*34b0*/  SHF.L.U32 R5, R5, 0x6, RZ ;  /* 0x0000000605057819 */ /* 0x000fe200000006ff */
[----:B------:R-:W-:-:S02]  /*34c0*/  IMAD.SHL.U32 R4, R4, 0x40, RZ ;  /* 0x0000004004047824 */ /* 0x000fc400078e00ff */
[----:B------:R-:W-:Y:S02]  /*34d0*/  F2FP.BF16.F32.PACK_AB R0, R0, R3 ;  /* 0x000000030000723e */ /* 0x000fe400000010ff */
[----:B------:R-:W-:Y:S02]  /*34e0*/  SHF.R.S32.HI R6, RZ, 0x1f, R5 ;  /* 0x0000001fff067819 */ /* 0x000fe40000011405 */
[----:B------:R-:W-:Y:S02]  /*34f0*/  IADD3 R19, P0, P2, R4, R5, R19 ;  /* 0x0000000504137210 */ /* 0x000fe40007a1e013 */
[----:B------:R-:W-:Y:S02]  /*3500*/  SHF.R.S32.HI R5, RZ, 0x1f, R4 ;  /* 0x0000001fff057819 */ /* 0x000fe40000011404 */
[----:B------:R-:W-:Y:S02]  /*3510*/  IADD3 R4, R21, 0x20, RZ ;  /* 0x0000002015047810 */ /* 0x000fe40007ffe0ff */
[----:B------:R-:W-:-:S02]  /*3520*/  IADD3.X R6, R5, R6, R7, P0, P2 ;  /* 0x0000000605067210 */ /* 0x000fc400007e4407 */
[CC--:B------:R-:W-:Y:S02]  /*3530*/  IADD3 R7, P0, R21.reuse, R19.reuse, RZ ;  /* 0x0000001315077210 */ /* 0x0c0fe40007f1e0ff */
[C---:B------:R-:W-:Y:S02]  /*3540*/  IADD3 R5, P2, R4.reuse, R19, RZ ;  /* 0x0000001304057210 */ /* 0x040fe40007f5e0ff */
[-C--:B------:R-:W-:Y:S02]  /*3550*/  LEA.HI.X.SX32 R8, R21, R6.reuse, 0x1, P0 ;  /* 0x0000000615087211 */ /* 0x080fe400000f0eff */
[----:B------:R-:W-:Y:S02]  /*3560*/  LEA.HI.X.SX32 R6, R4, R6, 0x1, P2 ;  /* 0x0000000604067211 */ /* 0x000fe400010f0eff */
[----:B------:R-:W-:Y:S02]  /*3570*/  LEA R2, P0, R7, UR4, 0x1 ;  /* 0x0000000407027c11 */ /* 0x000fe4000f8008ff */
[----:B------:R-:W-:-:S02]  /*3580*/  LEA R4, P1, R5, UR4, 0x1 ;  /* 0x0000000405047c11 */ /* 0x000fc4000f8208ff */
[----:B------:R-:W-:Y:S02]  /*3590*/  LEA.HI.X R3, R7, UR5, R8, 0x1, P0 ;  /* 0x0000000507037c11 */ /* 0x000fe400080f0c08 */
[--C-:B------:R-:W-:Y:S02]  /*35a0*/  LEA.HI.X R5, R5, UR5, R6.reuse, 0x1, P1 ;  /* 0x0000000505057c11 */ /* 0x100fe400088f0c06 */
[----:B------:R-:W-:Y:S01]  /*35b0*/  PRMT R6, R0, 0x7632, R6 ;  /* 0x0000763200067816 */ /* 0x000fe20000000006 */
[----:B------:R-:W-:Y:S04]  /*35c0*/  STG.E.U16 desc[UR36][R2.64], R0 ;  /* 0x0000000002007986 */ /* 0x000fe8000c101524 */
[----:B------:R-:W-:Y:S01]  /*35d0*/  STG.E.U16 desc[UR36][R4.64], R6 ;  /* 0x0000000604007986 */ /* 0x000fe2000c101524 */
[----:B------:R-:W-:Y:S05]  /*35e0*/  EXIT ;  /* 0x000000000000794d */ /* 0x000fea0003800000 */
.L_x_2820:
        /* <DEDUP_REMOVED lines=16> */
.L_x_2846:
        /* <DEDUP_REMOVED lines=16> */
.L_x_2848:
[----:B------:R-:W-:Y:S05]  /*37f0*/  EXIT ;  /* 0x000000000000794d */ /* 0x000fea0003800000 */
.L_x_2822:
[----:B------:R-:W-:Y:S01]  /*3800*/  HFMA2.MMA R11, -RZ, RZ, 0, 1.847743988037109375e-06 ;  /* 0x0000001fff0b7435 */ /* 0x000fe200000001ff */
[----:B------:R-:W-:Y:S01]  /*3810*/  IMAD.MOV.U32 R12, RZ, RZ, 0x10 ;  /* 0x00000010ff0c7424 */ /* 0x000fe200078e00ff */
[----:B------:R-:W-:Y:S01]  /*3820*/  MOV R0, 0xff7fffff ;  /* 0xff7fffff00007802 */ /* 0x000fe20000000f00 */
[----:B------:R-:W-:-:S08]  /*3830*/  IMAD.MOV.U32 R15, RZ, RZ, -0x1 ;  /* 0xffffffffff0f7424 */ /* 0x000fd000078e00ff */
[----:B------:R-:W-:Y:S05]  /*3840*/  WARPSYNC.COLLECTIVE R15, `(.L_x_2849) ;  /* 0x000000000f087348 */ /* 0x000fea0003c00000 */
[----:B------:R0:W1:Y:S02]  /*3850*/  SHFL.BFLY P6, R14, R13, R12, R11 ;  /* 0x0c00000c0d0e7389 */ /* 0x00006400000c000b */
[----:B01----:R-:W-:Y:S01]  /*3860*/  ENDCOLLECTIVE ;  /* 0x000000000000791b */ /* 0x003fe20003800000 */
.L_x_2849:
[----:B------:R-:W-:Y:S01]  /*3870*/  IMAD.MOV.U32 R12, RZ, RZ, 0x8 ;  /* 0x00000008ff0c7424 */ /* 0x000fe200078e00ff */
[----:B------:R-:W-:-:S04]  /*3880*/  FMNMX.FTZ R2, R14, -3.40282346638528859812e+38, !PT ;  /* 0xff7fffff0e027809 */ /* 0x000fc80007810000 */
[----:B------:R-:W-:-:S07]  /*3890*/  MOV R13, R2 ;  /* 0x00000002000d7202 */ /* 0x000fce0000000f00 */
[----:B------:R-:W-:Y:S05]  /*38a0*/  WARPSYNC.COLLECTIVE R15, `(.L_x_2850) ;  /* 0x000000000f087348 */ /* 0x000fea0003c00000 */
[----:B------:R0:W1:Y:S02]  /*38b0*/  SHFL.BFLY P6, R14, R13, R12, R11 ;  /* 0x0c00000c0d0e7389 */ /* 0x00006400000c000b */
[----:B01----:R-:W-:Y:S01]  /*38c0*/  ENDCOLLECTIVE ;  /* 0x000000000000791b */ /* 0x003fe20003800000 */
.L_x_2850:
[----:B------:R-:W-:Y:S01]  /*38d0*/  IMAD.MOV.U32 R12, RZ, RZ, 0x4 ;  /* 0x00000004ff0c7424 */ /* 0x000fe200078e00ff */
[----:B------:R-:W-:-:S04]  /*38e0*/  FMNMX.FTZ R3, R2, R14, !PT ;  /* 0x0000000e02037209 */ /* 0x000fc80007810000 */
[----:B------:R-:W-:-:S07]  /*38f0*/  MOV R13, R3 ;  /* 0x00000003000d7202 */ /* 0x000fce0000000f00 */
[----:B------:R-:W-:Y:S05]  /*3900*/  WARPSYNC.COLLECTIVE R15, `(.L_x_2851) ;  /* 0x000000000f087348 */ /* 0x000fea0003c00000 */
[----:B------:R0:W1:Y:S02]  /*3910*/  SHFL.BFLY P6, R14, R13, R12, R11 ;  /* 0x0c00000c0d0e7389 */ /* 0x00006400000c000b */
[----:B01----:R-:W-:Y:S01]  /*3920*/  ENDCOLLECTIVE ;  /* 0x000000000000791b */ /* 0x003fe20003800000 */
.L_x_2851:
[----:B------:R-:W-:Y:S05]  /*3930*/  BRA `(.L_x_2852) ;  /* 0xffffffd800247947 */ /* 0x000fea000383ffff */
.L_x_2853:
        /* <DEDUP_REMOVED lines=12> */
.L_x_29621:


//--------------------- .text._ZN4vllm25paged_attention_v2_kernelI13__nv_bfloat16hLi32ELi8ELi128ELNS_18Fp8KVCacheDataTypeE2ELb1ELi512EEEvPfS3_PT_PKS4_PKT0_SA_ifPKiSC_iPKfiiiSE_SE_iiiii --------------------------
	.section	.text._ZN4vllm25paged_attention_v2_kernelI13__nv_bfloat16hLi32ELi8ELi128ELNS_18Fp8KVCacheDataTypeE2ELb1ELi512EEEvPfS3_PT_PKS4_PKT0_SA_ifPKiSC_iPKfiiiSE_SE_iiiii,"ax",@progbits
	.align	128
        .global         _ZN4vllm25paged_attention_v2_kernelI13__nv_bfloat16hLi32ELi8ELi128ELNS_18Fp8KVCacheDataTypeE2ELb1ELi512EEEvPfS3_PT_PKS4_PKT0_SA_ifPKiSC_iPKfiiiSE_SE_iiiii
        .type           _ZN4vllm25paged_attention_v2_kernelI13__nv_bfloat16hLi32ELi8ELi128ELNS_18Fp8KVCacheDataTypeE2ELb1ELi512EEEvPfS3_PT_PKS4_PKT0_SA_ifPKiSC_iPKfiiiSE_SE_iiiii,@function
        .size           _ZN4vllm25paged_attention_v2_kernelI13__nv_bfloat16hLi32ELi8ELi128ELNS_18Fp8KVCacheDataTypeE2ELb1ELi512EEEvPfS3_PT_PKS4_PKT0_SA_ifPKiSC_iPKfiiiSE_SE_iiiii,(.L_x_29622 - _ZN4vllm25paged_attention_v2_kernelI13__nv_bfloat16hLi32ELi8ELi128ELNS_18Fp8KVCacheDataTypeE2ELb1ELi512EEEvPfS3_PT_PKS4_PKT0_SA_ifPKiSC_iPKfiiiSE_SE_iiiii)
        .other          _ZN4vllm25paged_attention_v2_kernelI13__nv_bfloat16hLi32ELi8ELi128ELNS_18Fp8KVCacheDataTypeE2ELb1ELi512EEEvPfS3_PT_PKS4_PKT0_SA_ifPKiSC_iPKfiiiSE_SE_iiiii,@"STO_CUDA_ENTRY STV_DEFAULT"
_ZN4vllm25paged_attention_v2_kernelI13__nv_bfloat16hLi32ELi8ELi128ELNS_18Fp8KVCacheDataTypeE2ELb1ELi512EEEvPfS3_PT_PKS4_PKT0_SA_ifPKiSC_iPKfiiiSE_SE_iiiii:
.text._ZN4vllm25paged_attention_v2_kernelI13__nv_bfloat16hLi32ELi8ELi128ELNS_18Fp8KVCacheDataTypeE2ELb1ELi512EEEvPfS3_PT_PKS4_PKT0_SA_ifPKiSC_iPKfiiiSE_SE_iiiii:
        /* <DEDUP_REMOVED lines=58> */
.L_x_2858:
        /* <DEDUP_REMOVED lines=11> */
.L_x_2857:
[----:B------:R-:W-:Y:S05]  /*0450*/  BSYNC B1 ;  /* 0x0000000000017941 */ /* 0x000fea0003800000 */
.L_x_2856:
        /* <DEDUP_REMOVED lines=15> */
.L_x_2859:
        /* <DEDUP_REMOVED lines=17> */
.L_x_2855:
[----:B------:R-:W-:Y:S05]  /*0660*/  BSYNC B0 ;  /* 0x0000000000007941 */ /* 0x000fea0003800000 */
.L_x_2854:
        /* <DEDUP_REMOVED lines=84> */
.L_x_2860:
[----:B------:R-:W-:Y:S02]  /*0bb0*/  ULDC UR4, c[0x0][0x288] ;  /* 0x0000a20000047ab9 */ /* 0x000fe40000000800 */
[----:B-1----:R-:W-:-:S04]  /*0bc0*/  IMAD R2, R7, UR4, R6 ;  /* 0x0000000407027c24 */ /* 0x002fc8000f8e0206 */
[----:B------:R-:W-:-:S07]  /*0bd0*/  IMAD R2, R2, R15, RZ ;  /* 0x0000000f02027224 */ /* 0x000fce00078e02ff */
.L_x_2861:
        /* <DEDUP_REMOVED lines=26> */
.L_x_2865:
        /* <DEDUP_REMOVED lines=41> */
.L_x_2863:
[----:B------:R-:W-:Y:S05]  /*1010*/  BSYNC B6 ;  /* 0x0000000000067941 */ /* 0x000fea0003800000 */
.L_x_2862:
        /* <DEDUP_REMOVED lines=24> */
.L_x_2896:
        /* <DEDUP_REMOVED lines=49> */
.L_x_2871:
        /* <DEDUP_REMOVED lines=11> */
.L_x_2870:
[----:B------:R-:W-:Y:S05]  /*1560*/  BSYNC B1 ;  /* 0x0000000000017941 */ /* 0x000fea0003800000 */
.L_x_2869:
        /* <DEDUP_REMOVED lines=14> */
.L_x_2874:
        /* <DEDUP_REMOVED lines=100> */
.L_x_2873:
[----:B------:R-:W-:Y:S05]  /*1c90*/  BSYNC B1 ;  /* 0x0000000000017941 */ /* 0x000fea0003800000 */
.L_x_2872:
        /* <DEDUP_REMOVED lines=55> */
.L_x_2876:
[----:B------:R-:W-:Y:S05]  /*2010*/  BSYNC B1 ;  /* 0x0000000000017941 */ /* 0x000fea0003800000 */
.L_x_2875:
        /* <DEDUP_REMOVED lines=26> */
.L_x_2868:
[----:B------:R-:W-:Y:S05]  /*21c0*/  BSYNC B0 ;  /* 0x0000000000007941 */ /* 0x000fea0003800000 */
.L_x_2867:
        /* <DEDUP_REMOVED lines=57> */
.L_x_2881:
        /* <DEDUP_REMOVED lines=8> */
.L_x_2880:
[----:B------:R-:W-:Y:S05]  /*25e0*/  BSYNC B1 ;  /* 0x0000000000017941 */ /* 0x000fea0003800000 */
.L_x_2879:
        /* <DEDUP_REMOVED lines=14> */
.L_x_2884:
        /* <DEDUP_REMOVED lines=52> */
.L_x_2883:
[----:B------:R-:W-:Y:S05]  /*2a10*/  BSYNC B1 ;  /* 0x0000000000017941 */ /* 0x000fea0003800000 */
.L_x_2882:
        /* <DEDUP_REMOVED lines=31> */
.L_x_2886:
[----:B------:R-:W-:Y:S05]  /*2c10*/  BSYNC B1 ;  /* 0x0000000000017941 */ /* 0x000fea0003800000 */
.L_x_2885:
        /* <DEDUP_REMOVED lines=14> */
.L_x_2878:
[----:B------:R-:W-:Y:S05]  /*2d00*/  BSYNC B0 ;  /* 0x0000000000007941 */ /* 0x000fea0003800000 */
.L_x_2877:
        /* <DEDUP_REMOVED lines=22> */
.L_x_2888:
[----:B------:R-:W-:Y:S05]  /*2e70*/  BSYNC B0 ;  /* 0x0000000000007941 */ /* 0x000fea0003800000 */
.L_x_2887:
        /* <DEDUP_REMOVED lines=26> */
.L_x_2891:
        /* <DEDUP_REMOVED lines=33> */
.L_x_2889:
[----:B------:R-:W-:Y:S05]  /*3230*/  WARPSYNC.ALL ;  /* 0x0000000000007948 */ /* 0x000fea0003800000 */
[----:B------:R-:W4:Y:S08]  /*3240*/  S2UR UR5, SR_CgaCtaId ;  /* 0x00000000000579c3 */ /* 0x000f300000008800 */
[----:B------:R-:W-:Y:S01]  /*3250*/  BAR.SYNC.DEFER_BLOCKING 0x0 ;  /* 0x0000000000007b1d */ /* 0x000fe20000010000 */
[----:B--2---:R-:W-:Y:S01]  /*3260*/  LOP3.LUT R0, R18, 0xffffffc0, RZ, 0xc0, !PT ;  /* 0xffffffc012007812 */ /* 0x004fe200078ec0ff */
[----:B------:R-:W-:Y:S01]  /*3270*/  IMAD R16, R16, 0x20, R21 ;  /* 0x0000002010107824 */ /* 0x000fe200078e0215 */
[----:B------:R-:W-:-:S02]  /*3280*/  ISETP.GT.AND P1, PT, R18, 0x3f, PT ;  /* 0x0000003f1200780c */ /* 0x000fc40003f24270 */
[----:B------:R-:W-:Y:S01]  /*3290*/  ISETP.NE.AND P0, PT, R0, 0x40, PT ;  /* 0x000000400000780c */ /* 0x000fe20003f05270 */
[----:B------:R-:W-:Y:S01]  /*32a0*/  UMOV UR4, 0x400 ;  /* 0x0000040000047882 */ /* 0x000fe20000000000 */
[----:B-1-3--:R-:W-:Y:S01]  /*32b0*/  LOP3.LUT R2, R18, 0xffffffe0, RZ, 0xc0, !PT ;  /* 0xffffffe012027812 */ /* 0x00afe200078ec0ff */
[----:B------:R-:W-:Y:S01]  /*32c0*/  UIADD3 UR4, UR4, 0x60, URZ ;  /* 0x0000006004047890 */ /* 0x000fe2000fffe03f */
[----:B------:R-:W-:Y:S02]  /*32d0*/  MOV R3, RZ ;  /* 0x000000ff00037202 */ /* 0x000fe40000000f00 */
[----:B------:R-:W-:Y:S01]  /*32e0*/  ISETP.NE.AND P2, PT, R2, 0x20, PT ;  /* 0x000000200200780c */ /* 0x000fe20003f45270 */
[----:B----4-:R-:W-:-:S06]  /*32f0*/  ULEA UR4, UR5, UR4, 0x18 ;  /* 0x0000000405047291 */ /* 0x010fcc000f8ec03f */
[----:B------:R-:W-:-:S05]  /*3300*/  LEA R16, R16, UR4, 0x2 ;  /* 0x0000000410107c11 */ /* 0x000fca000f8e10ff */
[----:B------:R-:W-:Y:S01]  /*3310*/  @!P0 STS [R16+-0x100], RZ ;  /* 0xffff00ff10008388 */ /* 0x000fe20000000800 */
[----:B------:R-:W-:Y:S01]  /*3320*/  BAR.SYNC.DEFER_BLOCKING 0x0 ;  /* 0x0000000000007b1d */ /* 0x000fe20000010000 */
[C---:B------:R-:W-:Y:S01]  /*3330*/  ISETP.GT.AND P0, PT, R18.reuse, 0x1f, PT ;  /* 0x0000001f1200780c */ /* 0x040fe20003f04270 */
[----:B------:R-:W-:-:S04]  /*3340*/  VIADD R18, R18, 0x1f ;  /* 0x0000001f12127836 */ /* 0x000fc80000000000 */
[----:B------:R-:W1:Y:S02]  /*3350*/  @!P1 LDS R0, [R16] ;  /* 0x0000000010009984 */ /* 0x000e640000000800 */
[----:B-1----:R-:W-:Y:S01]  /*3360*/  @!P1 FADD.FTZ R3, RZ, R0 ;  /* 0x00000000ff039221 */ /* 0x002fe20000010000 */
[----:B------:R-:W-:Y:S01]  /*3370*/  BAR.SYNC.DEFER_BLOCKING 0x0 ;  /* 0x0000000000007b1d */ /* 0x000fe20000010000 */
[----:B------:R-:W-:-:S05]  /*3380*/  ISETP.GT.U32.AND P1, PT, R18, 0x3e, PT ;  /* 0x0000003e1200780c */ /* 0x000fca0003f24070 */
[----:B------:R1:W-:Y:S02]  /*3390*/  @!P2 STS [R16+-0x80], R3 ;  /* 0xffff80031000a388 */ /* 0x0003e40000000800 */
[----:B------:R-:W-:Y:S06]  /*33a0*/  BAR.SYNC.DEFER_BLOCKING 0x0 ;  /* 0x0000000000007b1d */ /* 0x000fec0000010000 */
[----:B------:R1:W2:Y:S02]  /*33b0*/  @!P0 LDS R0, [R16] ;  /* 0x0000000010008984 */ /* 0x0002a40000000800 */
[----:B------:R-:W-:Y:S06]  /*33c0*/  BAR.SYNC.DEFER_BLOCKING 0x0 ;  /* 0x0000000000007b1d */ /* 0x000fec0000010000 */
[----:B------:R-:W-:Y:S05]  /*33d0*/  @P1 EXIT ;  /* 0x000000000000194d */ /* 0x000fea0003800000 */
[----:B------:R-:W-:Y:S01]  /*33e0*/  IMAD R2, R6, UR38, RZ ;  /* 0x0000002606027c24 */ /* 0x000fe2000f8e02ff */
[----:B------:R-:W-:Y:S01]  /*33f0*/  SHF.L.U32 R5, R5, 0x5, RZ ;  /* 0x0000000505057819 */ /* 0x000fe200000006ff */
[----:B------:R-:W-:Y:S01]  /*3400*/  IMAD R4, R4, R7, RZ ;  /* 0x0000000704047224 */ /* 0x000fe200078e02ff */
[----:B------:R-:W-:Y:S01]  /*3410*/  SHF.R.S32.HI R6, RZ, 0x1f, R21 ;  /* 0x0000001fff067819 */ /* 0x000fe20000011415 */
[----:B------:R-:W-:Y:S02]  /*3420*/  IMAD.SHL.U32 R2, R2, 0x20, RZ ;  /* 0x0000002002027824 */ /* 0x000fe400078e00ff */
[----:B-12---:R-:W-:Y:S01]  /*3430*/  @!P0 FADD.FTZ R3, R3, R0 ;  /* 0x0000000003038221 */ /* 0x006fe20000010000 */
[----:B------:R-:W-:Y:S01]  /*3440*/  IMAD R7, R4, UR38, RZ ;  /* 0x0000002604077c24 */ /* 0x000fe2000f8e02ff */
[----:B------:R-:W-:Y:S01]  /*3450*/  ULDC.64 UR4, c[0x0][0x220] ;  /* 0x0000880000047ab9 */ /* 0x000fe20000000a00 */
[--C-:B------:R-:W-:Y:S02]  /*3460*/  IADD3 R21, P1, P2, R2, R21, R5.reuse ;  /* 0x0000001502157210 */ /* 0x100fe40007a3e005 */
[----:B------:R-:W-:-:S02]  /*3470*/  SHF.R.S32.HI R5, RZ, 0x1f, R5 ;  /* 0x0000001fff057819 */ /* 0x000fc40000011405 */
[----:B------:R-:W-:Y:S02]  /*3480*/  SHF.R.S32.HI R4, RZ, 0x1f, R2 ;  /* 0x0000001fff047819 */ /* 0x000fe40000011402 */
[----:B------:R-:W-:Y:S02]  /*3490*/  SHF.L.U32 R2, R7, 0x5, RZ ;  /* 0x0000000507027819 */ /* 0x000fe400000006ff */
[----:B------:R-:W-:Y:S02]  /*34a0*/  IADD3.X R5, R4, R6, R5, P1, P2 ;  /* 0x0000000604057210 */ /* 0x000fe40000fe4405 */
[C---:B------:R-:W-:Y:S02]  /*34b0*/  IADD3 R4, P1, R2.reuse, R21, RZ ;  /* 0x0000001502047210 */ /* 0x040fe40007f3e0ff */
[----:B------:R-:W-:Y:S02]  /*34c0*/  F2FP.BF16.F32.PACK_AB R0, RZ, R3 ;  /* 0x00000003ff00723e */ /* 0x000fe400000010ff */
[----:B------:R-:W-:-:S02]  /*34d0*/  LEA.HI.X.SX32 R5, R2, R5, 0x1, P1 ;  /* 0x0000000502057211 */ /* 0x000fc400008f0eff */
[----:B------:R-:W-:-:S04]  /*34e0*/  LEA R2, P0, R4, UR4, 0x1 ;  /* 0x0000000404027c11 */ /* 0x000fc8000f8008ff */
[----:B------:R-:W-:-:S05]  /*34f0*/  LEA.HI.X R3, R4, UR5, R5, 0x1, P0 ;  /* 0x0000000504037c11 */ /* 0x000fca00080f0c05 */
[----:B------:R-:W-:Y:S01]  /*3500*/  STG.E.U16 desc[UR36][R2.64], R0 ;  /* 0x0000000002007986 */ /* 0x000fe2000c101524 */
[----:B------:R-:W-:Y:S05]  /*3510*/  EXIT ;  /* 0x000000000000794d */ /* 0x000fea0003800000 */
.L_x_2864:
        /* <DEDUP_REMOVED lines=16> */
.L_x_2890:
        /* <DEDUP_REMOVED lines=16> */
.L_x_2892:
[----:B------:R-:W-:Y:S05]  /*3720*/  EXIT ;  /* 0x000000000000794d */ /* 0x000fea0003800000 */
.L_x_2866:
[----:B------:R-:W-:Y:S01]  /*3730*/  HFMA2.MMA R11, -RZ, RZ, 0, 1.847743988037109375e-06 ;  /* 0x0000001fff0b7435 */ /* 0x000fe200000001ff */
[----:B------:R-:W-:Y:S01]  /*3740*/  IMAD.MOV.U32 R12, RZ, RZ, 0x10 ;  /* 0x00000010ff0c7424 */ /* 0x000fe200078e00ff */
[----:B------:R-:W-:Y:S01]  /*3750*/  MOV R0, 0xff7fffff ;  /* 0xff7fffff00007802 */ /* 0x000fe20000000f00 */
[----:B------:R-:W-:-:S08]  /*3760*/  IMAD.MOV.U32 R15, RZ, RZ, -0x1 ;  /* 0xffffffffff0f7424 */ /* 0x000fd000078e00ff */
[----:B------:R-:W-:Y:S05]  /*3770*/  WARPSYNC.COLLECTIVE R15, `(.L_x_2893) ;  /* 0x000000000f087348 */ /* 0x000fea0003c00000 */
[----:B------:R0:W1:Y:S02]  /*3780*/  SHFL.BFLY P6, R14, R13, R12, R11 ;  /* 0x0c00000c0d0e7389 */ /* 0x00006400000c000b */
[----:B01----:R-:W-:Y:S01]  /*3790*/  ENDCOLLECTIVE ;  /* 0x000000000000791b */ /* 0x003fe20003800000 */
.L_x_2893:
[----:B------:R-:W-:Y:S01]  /*37a0*/  IMAD.MOV.U32 R12, RZ, RZ, 0x8 ;  /* 0x00000008ff0c7424 */ /* 0x000fe200078e00ff */
[----:B------:R-:W-:-:S04]  /*37b0*/  FMNMX.FTZ R2, R14, -3.40282346638528859812e+38, !PT ;  /* 0xff7fffff0e027809 */ /* 0x000fc80007810000 */
[----:B------:R-:W-:-:S07]  /*37c0*/  MOV R13, R2 ;  /* 0x00000002000d7202 */ /* 0x000fce0000000f00 */
[----:B------:R-:W-:Y:S05]  /*37d0*/  WARPSYNC.COLLECTIVE R15, `(.L_x_2894) ;  /* 0x000000000f087348 */ /* 0x000fea0003c00000 */
[----:B------:R0:W1:Y:S02]  /*37e0*/  SHFL.BFLY P6, R14, R13, R12, R11 ;  /* 0x0c00000c0d0e7389 */ /* 0x00006400000c000b */
[----:B01----:R-:W-:Y:S01]  /*37f0*/  ENDCOLLECTIVE ;  /* 0x000000000000791b */ /* 0x003fe20003800000 */
.L_x_2894:
[----:B------:R-:W-:Y:S01]  /*3800*/  IMAD.MOV.U32 R12, RZ, RZ, 0x4 ;  /* 0x00000004ff0c7424 */ /* 0x000fe200078e00ff */
[----:B------:R-:W-:-:S04]  /*3810*/  FMNMX.FTZ R3, R2, R14, !PT ;  /* 0x0000000e02037209 */ /* 0x000fc80007810000 */
[----:B------:R-:W-:-:S07]  /*3820*/  MOV R13, R3 ;  /* 0x00000003000d7202 */ /* 0x000fce0000000f00 */
[----:B------:R-:W-:Y:S05]  /*3830*/  WARPSYNC.COLLECTIVE R15, `(.L_x_2895) ;  /* 0x000000000f087348 */ /* 0x000fea0003c00000 */
[----:B------:R0:W1:Y:S02]  /*3840*/  SHFL.BFLY P6, R14, R13, R12, R11 ;  /* 0x0c00000c0d0e7389 */ /* 0x00006400000c000b */
[----:B01----:R-:W-:Y:S01]  /*3850*/  ENDCOLLECTIVE ;  /* 0x000000000000791b */ /* 0x003fe20003800000 */
.L_x_2895:
[----:B------:R-:W-:Y:S05]  /*3860*/  BRA `(.L_x_2896) ;  /* 0xffffffd8004c7947 */ /* 0x000fea000383ffff */
.L_x_2897:
        /* <DEDUP_REMOVED lines=9> */
.L_x_29622:


//--------------------- .text._ZN4vllm25paged_attention_v2_kernelIthLi256ELi32ELi128ELNS_18Fp8KVCacheDataTypeE2ELb0ELi512EEEvPfS2_PT_PKS3_PKT0_S9_ifPKiSB_iPKfiiiSD_SD_iiiii --------------------------
	.section	.text._ZN4vllm25paged_attention_v2_kernelIthLi256ELi32ELi128ELNS_18Fp8KVCacheDataTypeE2ELb0ELi512EEEvPfS2_PT_PKS3_PKT0_S9_ifPKiSB_iPKfiiiSD_SD_iiiii,"ax",@progbits
	.align	128
        .global         _ZN4vllm25paged_attention_v2_kernelIthLi256ELi32ELi128ELNS_18Fp8KVCacheDataTypeE2ELb0ELi512EEEvPfS2_PT_PKS3_PKT0_S9_ifPKiSB_iPKfiiiSD_SD_iiiii
        .type           _ZN4vllm25paged_attention_v2_kernelIthLi256ELi32ELi128ELNS_18Fp8KVCacheDataTypeE2ELb0ELi512EEEvPfS2_PT_PKS3_PKT0_S9_ifPKiSB_iPKfiiiSD_SD_iiiii,@function
        .size           _ZN4vllm25paged_attention_v2_kernelIthLi256ELi32ELi128ELNS_18Fp8KVCacheDataTypeE2ELb0ELi512EEEvPfS2_PT_PKS3_PKT0_S9_ifPKiSB_iPKfiiiSD_SD_iiiii,(.L_x_29623 - _ZN4vllm25paged_attention_v2_kernelIthLi256ELi32ELi128ELNS_18Fp8KVCacheDataTypeE2ELb0ELi512EEEvPfS2_PT_PKS3_PKT0_S9_ifPKiSB_iPKfiiiSD_SD_iiiii)
        .other          _ZN4vllm25paged_attention_v2_kernelIthLi256ELi32ELi128ELNS_18Fp8KVCacheDataTypeE2ELb0ELi512EEEvPfS2_PT_PKS3_PKT0_S9_ifPKiSB_iPKfiiiSD_SD_iiiii,@"STO_CUDA_ENTRY STV_DEFAULT"
_ZN4vllm25paged_attention_v2_kernelIthLi256ELi32ELi128ELNS_18Fp8KVCacheDataTypeE2ELb0ELi512EEEvPfS2_PT_PKS3_PKT0_S9_ifPKiSB_iPKfiiiSD_SD_iiiii:
.text._ZN4vllm25paged_attention_v2_kernelIthLi256ELi32ELi128ELNS_18Fp8KVCacheDataTypeE2ELb0ELi512EEEvPfS2_PT_PKS3_PKT0_S9_ifPKiSB_iPKfiiiSD_SD_iiiii:
        /* <DEDUP_REMOVED lines=14> */
[----:B------:R-:W-:Y:S02]  /*00e0*/  BAR.SYNC.DEFER_BLOCKING 0x0 ;  /* 0x0000000000007b1d */ /* 0x000fe40000010000 */
[----:B------:R-:W-:-:S04]  /*00f0*/  SHF.R.S32.HI R3, RZ, 0x1f, R0 ;  /* 0x0000001fff037819 */ /* 0x000fc80000011400 */
[----:B------:R-:W-:Y:S01]  /*0100*/  LEA.HI R3, R3, R0, RZ, 0x5 ;  /* 0x0000000003037211 */ /* 0x000fe200078f28ff */
[----:B------:R-:W-:-:S03]  /*0110*/  ULDC UR39, c[0x0][0xc] ;  /* 0x0000030000277ab9 */ /* 0x000fc60000000800 */
[----:B------:R-:W-:-:S04]  /*0120*/  SHF.R.S32.HI R10, RZ, 0x5, R3 ;  /* 0x00000005ff0a7819 */ /* 0x000fc80000011403 */
[----:B------:R-:W-:Y:S02]  /*0130*/  VIMNMX R5, R10, R5, PT ;  /* 0x000000050a057248 */ /* 0x000fe40003fe0100 */
[----:B0-----:R-:W-:-:S04]  /*0140*/  SHF.R.S32.HI R2, RZ, 0x1f, R19 ;  /* 0x0000001fff027819 */ /* 0x001fc80000011413 */
[----:B------:R-:W-:-:S04]  /*0150*/  LEA.HI R2, R2, R19, RZ, 0x5 ;  /* 0x0000001302027211 */ /* 0x000fc800078f28ff */
[----:B------:R-:W-:-:S05]  /*0160*/  SHF.R.S32.HI R7, RZ, 0x5, R2 ;  /* 0x00000005ff077819 */ /* 0x000fca0000011402 */
[----:B------:R-:W-:-:S05]  /*0170*/  IMAD R0, R20, 0x10, R7 ;  /* 0x0000001014007824 */ /* 0x000fca00078e0207 */
[----:B------:R-:W-:Y:S01]  /*0180*/  ISETP.GE.AND P0, PT, R0, R5, PT ;  /* 0x000000050000720c */ /* 0x000fe20003f06270 */
[----:B------:R-:W-:-:S04]  /*0190*/  IMAD R0, R20, -0x10, R5 ;  /* 0xfffffff014007824 */ /* 0x000fc800078e0205 */
[----:B------:R-:W-:-:S08]  /*01a0*/  IMAD R3, R0, 0x20, R9 ;  /* 0x0000002000037824 */ /* 0x000fd000078e0209 */
[----:B------:R-:W-:Y:S05]  /*01b0*/  @!P0 BRA `(.L_x_2898) ;  /* 0x0000003c00808947 */ /* 0x000fea0003800000 */
[----:B------:R-:W0:Y:S01]  /*01c0*/  S2R R18, SR_CTAID.X ;  /* 0x0000000000127919 */ /* 0x000e220000002500 */
[----:B------:R-:W-:Y:S01]  /*01d0*/  VIMNMX R6, R8, R3, PT ;  /* 0x0000000308067248 */ /* 0x000fe20003fe0100 */
[----:B------:R-:W-:Y:S01]  /*01e0*/  UMOV UR4, 0xffffffff ;  /* 0xffffffff00047882 */ /* 0x000fe20000000000 */
[----:B------:R-:W-:Y:S01]  /*01f0*/  LOP3.LUT R2, R2, 0xffffffe0, RZ, 0xc0, !PT ;  /* 0xffffffe002027812 */ /* 0x000fe200078ec0ff */
[----:B------:R-:W-:Y:S02]  /*0200*/  IMAD.MOV.U32 R13, RZ, RZ, -0x800001 ;  /* 0xff7fffffff0d7424 */ /* 0x000fe400078e00ff */
[----:B------:R-:W-:Y:S02]  /*0210*/  IMAD.IADD R6, R6, 0x1, -R9 ;  /* 0x0000000106067824 */ /* 0x000fe400078e0a09 */
[----:B------:R-:W-:Y:S01]  /*0220*/  IMAD.IADD R17, R19, 0x1, -R2 ;  /* 0x0000000113117824 */ /* 0x000fe200078e0a02 */
[----:B------:R-:W-:Y:S06]  /*0230*/  BRA.DIV UR4, `(.L_x_2899) ;  /* 0x0000003e04a47947 */ /* 0x000fec000b800000 */
[----:B------:R-:W1:Y:S01]  /*0240*/  SHFL.BFLY PT, R14, R13, 0x10, 0x1f ;  /* 0x0e001f000d0e7f89 */ /* 0x000e6200000e0000 */
[----:B------:R-:W-:Y:S01]  /*0250*/  IMAD.MOV.U32 R2, RZ, RZ, -0x800001 ;  /* 0xff7fffffff027424 */ /* 0x000fe200078e00ff */
[----:B-1----:R-:W-:-:S05]  /*0260*/  FMNMX.FTZ R0, R14, -3.40282346638528859812e+38, !PT ;  /* 0xff7fffff0e007809 */ /* 0x002fca0007810000 */
[----:B------:R-:W1:Y:S02]  /*0270*/  SHFL.BFLY PT, R14, R0, 0x8, 0x1f ;  /* 0x0d001f00000e7f89 */ /* 0x000e6400000e0000 */
[----:B-1----:R-:W-:-:S05]  /*0280*/  FMNMX.FTZ R3, R0, R14, !PT ;  /* 0x0000000e00037209 */ /* 0x002fca0007810000 */
[----:B------:R-:W1:Y:S02]  /*0290*/  SHFL.BFLY PT, R14, R3, 0x4, 0x1f ;  /* 0x0c801f00030e7f89 */ /* 0x000e6400000e0000 */
[----:B-1----:R-:W-:-:S05]  /*02a0*/  FMNMX.FTZ R4, R3, R14, !PT ;  /* 0x0000000e03047209 */ /* 0x002fca0007810000 */
[----:B------:R-:W1:Y:S02]  /*02b0*/  SHFL.BFLY PT, R14, R4, 0x2, 0x1f ;  /* 0x0c401f00040e7f89 */ /* 0x000e6400000e0000 */
[----:B-1----:R-:W-:-:S05]  /*02c0*/  FMNMX.FTZ R5, R4, R14, !PT ;  /* 0x0000000e04057209 */ /* 0x002fca0007810000 */
[----:B------:R1:W2:Y:S02]  /*02d0*/  SHFL.BFLY PT, R14, R5, 0x1, 0x1f ;  /* 0x0c201f00050e7f89 */ /* 0x0002a400000e0000 */
.L_x_2936:
[----:B------:R-:W-:Y:S01]  /*02e0*/  ISETP.NE.AND P0, PT, R17, RZ, PT ;  /* 0x000000ff1100720c */ /* 0x000fe20003f05270 */
[----:B------:R-:W-:-:S12]  /*02f0*/  WARPSYNC.ALL ;  /* 0x0000000000007948 */ /* 0x000fd80003800000 */
[----:B------:R-:W3:Y:S01]  /*0300*/  @!P0 S2R R3, SR_CgaCtaId ;  /* 0x0000000000038919 */ /* 0x000ee20000008800 */
[----:B------:R-:W-:Y:S02]  /*0310*/  @!P0 MOV R0, 0x400 ;  /* 0x0000040000008802 */ /* 0x000fe40000000f00 */
[----:B-12---:R-:W-:Y:S02]  /*0320*/  @!P0 FMNMX.FTZ R5, R5, R14, !PT ;  /* 0x0000000e05058209 */ /* 0x006fe40007810000 */
[----:B---3--:R-:W-:-:S05]  /*0330*/  @!P0 LEA R0, R3, R0, 0x18 ;  /* 0x0000000003008211 */ /* 0x008fca00078ec0ff */
[----:B------:R-:W-:-:S05]  /*0340*/  @!P0 IMAD R0, R7, 0x4, R0 ;  /* 0x0000000407008824 */ /* 0x000fca00078e0200 */
[----:B------:R1:W-:Y:S01]  /*0350*/  @!P0 STS [R0], R5 ;  /* 0x0000000500008388 */ /* 0x0003e20000000800 */
[----:B------:R-:W-:Y:S01]  /*0360*/  BAR.SYNC.DEFER_BLOCKING 0x0 ;  /* 0x0000000000007b1d */ /* 0x000fe20000010000 */
[----:B------:R-:W-:Y:S01]  /*0370*/  ISETP.GT.AND P0, PT, R17, 0x3, PT ;  /* 0x000000031100780c */ /* 0x000fe20003f04270 */
[----:B------:R-:W-:Y:S01]  /*0380*/  IMAD.MOV.U32 R4, RZ, RZ, RZ ;  /* 0x000000ffff047224 */ /* 0x000fe200078e00ff */
[----:B------:R-:W-:-:S03]  /*0390*/  ISETP.GE.AND P1, PT, R19, R6, PT ;  /* 0x000000061300720c */ /* 0x000fc60003f26270 */
[----:B------:R-:W-:Y:S08]  /*03a0*/  BSSY B0, `(.L_x_2900) ;  /* 0x00000f4000007945 */ /* 0x000ff00003800000 */
[----:B------:R-:W2:Y:S01]  /*03b0*/  @!P0 S2R R3, SR_CgaCtaId ;  /* 0x0000000000038919 */ /* 0x000ea20000008800 */
[----:B-1----:R-:W-:-:S04]  /*03c0*/  @!P0 MOV R0, 0x400 ;  /* 0x0000040000008802 */ /* 0x002fc80000000f00 */
[----:B--2---:R-:W-:-:S05]  /*03d0*/  @!P0 LEA R0, R3, R0, 0x18 ;  /* 0x0000000003008211 */ /* 0x004fca00078ec0ff */
        /* <DEDUP_REMOVED lines=22> */
[----:B------:R-:W-:-:S12]  /*0540*/  IMAD.MOV.U32 R3, RZ, RZ, R19 ;  /* 0x000000ffff037224 */ /* 0x000fd800078e0013 */
        /* <DEDUP_REMOVED lines=8> */
.L_x_2904:
        /* <DEDUP_REMOVED lines=11> */
.L_x_2903:
[----:B------:R-:W-:Y:S05]  /*0680*/  BSYNC B1 ;  /* 0x0000000000017941 */ /* 0x000fea0003800000 */
.L_x_2902:
        /* <DEDUP_REMOVED lines=14> */
.L_x_2907:
        /* <DEDUP_REMOVED lines=12> */
[----:B-1----:R-:W-:-:S03]  /*0830*/  FADD.FTZ R5, -R0, R5 ;  /* 0x0000000500057221 */ /* 0x002fc60000010100 */
[----:B------:R-:W1:Y:S01]  /*0840*/  LDS R33, [R2+0x1000] ;  /* 0x0010000002217984 */ /* 0x000e620000000800 */
[----:B------:R-:W-:Y:S01]  /*0850*/  FMUL.FTZ R5, R5, 1.4426950216293334961 ;  /* 0x3fb8aa3b05057820 */ /* 0x000fe20000410000 */
[C---:B--2---:R-:W-:Y:S02]  /*0860*/  FADD.FTZ R11, -R0.reuse, R11 ;  /* 0x0000000b000b7221 */ /* 0x044fe40000010100 */
[----:B------:R-:W2:Y:S01]  /*0870*/  LDS R35, [R2+0x1200] ;  /* 0x0012000002237984 */ /* 0x000ea20000000800 */
[C---:B---3--:R-:W-:Y:S01]  /*0880*/  FADD.FTZ R13, -R0.reuse, R13 ;  /* 0x0000000d000d7221 */ /* 0x048fe20000010100 */
[----:B------:R-:W-:Y:S01]  /*0890*/  FMUL.FTZ R11, R11, 1.4426950216293334961 ;  /* 0x3fb8aa3b0b0b7820 */ /* 0x000fe20000410000 */
[----:B------:R-:W3:Y:S01]  /*08a0*/  MUFU.EX2 R5, R5 ;  /* 0x0000000500057308 */ /* 0x000ee20000000800 */
[----:B------:R-:W2:Y:S01]  /*08b0*/  LDS R37, [R2+0x1400] ;  /* 0x0014000002257984 */ /* 0x000ea20000000800 */
[----:B------:R-:W-:Y:S01]  /*08c0*/  FMUL.FTZ R13, R13, 1.4426950216293334961 ;  /* 0x3fb8aa3b0d0d7820 */ /* 0x000fe20000410000 */
[----:B----4-:R-:W-:-:S02]  /*08d0*/  FADD.FTZ R15, -R0, R15 ;  /* 0x0000000f000f7221 */ /* 0x010fc40000010100 */
[----:B------:R-:W4:Y:S01]  /*08e0*/  LDS R43, [R2+0x1600] ;  /* 0x00160000022b7984 */ /* 0x000f220000000800 */
[C---:B-----5:R-:W-:Y:S01]  /*08f0*/  FADD.FTZ R39, -R0.reuse, R39 ;  /* 0x0000002700277221 */ /* 0x060fe20000010100 */
[----:B------:R-:W-:Y:S01]  /*0900*/  FMUL.FTZ R15, R15, 1.4426950216293334961 ;  /* 0x3fb8aa3b0f0f7820 */ /* 0x000fe20000410000 */
[----:B------:R-:W5:Y:S01]  /*0910*/  MUFU.EX2 R11, R11 ;  /* 0x0000000b000b7308 */ /* 0x000f620000000800 */
[----:B------:R-:W-:Y:S01]  /*0920*/  LDS R41, [R2+0x1a00] ;  /* 0x001a000002297984 */ /* 0x000fe20000000800 */
[C---:B0-----:R-:W-:Y:S01]  /*0930*/  FADD.FTZ R23, -R0.reuse, R23 ;  /* 0x0000001700177221 */ /* 0x041fe20000010100 */
[----:B------:R-:W-:Y:S02]  /*0940*/  FMUL.FTZ R14, R39, 1.4426950216293334961 ;  /* 0x3fb8aa3b270e7820 */ /* 0x000fe40000410000 */
[----:B------:R-:W0:Y:S01]  /*0950*/  LDS R39, [R2+0x1800] ;  /* 0x0018000002277984 */ /* 0x000e220000000800 */
[----:B------:R-:W-:Y:S01]  /*0960*/  FMUL.FTZ R23, R23, 1.4426950216293334961 ;  /* 0x3fb8aa3b17177820 */ /* 0x000fe20000410000 */
[C---:B------:R-:W-:Y:S01]  /*0970*/  FADD.FTZ R31, -R0.reuse, R31 ;  /* 0x0000001f001f7221 */ /* 0x040fe20000010100 */
[----:B------:R-:W1:Y:S01]  /*0980*/  MUFU.EX2 R13, R13 ;  /* 0x0000000d000d7308 */ /* 0x000e620000000800 */
[----:B---3--:R-:W-:Y:S01]  /*0990*/  FADD.FTZ R4, R5, R4 ;  /* 0x0000000405047221 */ /* 0x008fe20000010000 */
[----:B------:R-:W-:Y:S01]  /*09a0*/  FADD.FTZ R16, -R0, R25 ;  /* 0x0000001900107221 */ /* 0x000fe20000010100 */
[----:B------:R-:W-:Y:S01]  /*09b0*/  FMUL.FTZ R31, R31, 1.4426950216293334961 ;  /* 0x3fb8aa3b1f1f7820 */ /* 0x000fe20000410000 */
[----:B------:R-:W-:Y:S02]  /*09c0*/  STS [R2+-0x400], R5 ;  /* 0xfffc000502007388 */ /* 0x000fe40000000800 */
[----:B------:R-:W-:Y:S01]  /*09d0*/  FMUL.FTZ R16, R16, 1.4426950216293334961 ;  /* 0x3fb8aa3b10107820 */ /* 0x000fe20000410000 */
[----:B------:R-:W-:Y:S01]  /*09e0*/  FADD.FTZ R22, -R0, R27 ;  /* 0x0000001b00167221 */ /* 0x000fe20000010100 */
[----:B------:R-:W3:Y:S01]  /*09f0*/  MUFU.EX2 R15, R15 ;  /* 0x0000000f000f7308 */ /* 0x000ee20000000800 */
[----:B-----5:R-:W-:Y:S01]  /*0a00*/  FADD.FTZ R4, R4, R11 ;  /* 0x0000000b04047221 */ /* 0x020fe20000010000 */
[----:B------:R-:W-:Y:S01]  /*0a10*/  FADD.FTZ R24, -R0, R29 ;  /* 0x0000001d00187221 */ /* 0x000fe20000010100 */
[----:B------:R-:W-:Y:S01]  /*0a20*/  FMUL.FTZ R22, R22, 1.4426950216293334961 ;  /* 0x3fb8aa3b16167820 */ /* 0x000fe20000410000 */
[----:B------:R-:W-:Y:S02]  /*0a30*/  STS [R2+-0x200], R11 ;  /* 0xfffe000b02007388 */ /* 0x000fe40000000800 */
[----:B------:R-:W-:Y:S01]  /*0a40*/  FMUL.FTZ R24, R24, 1.4426950216293334961 ;  /* 0x3fb8aa3b18187820 */ /* 0x000fe20000410000 */
[----:B-1----:R-:W-:Y:S01]  /*0a50*/  FADD.FTZ R26, -R0, R33 ;  /* 0x00000021001a7221 */ /* 0x002fe20000010100 */
[----:B------:R-:W1:Y:S01]  /*0a60*/  MUFU.EX2 R23, R23 ;  /* 0x0000001700177308 */ /* 0x000e620000000800 */
[----:B------:R-:W-:Y:S01]  /*0a70*/  FADD.FTZ R4, R4, R13 ;  /* 0x0000000d04047221 */ /* 0x000fe20000010000 */
[----:B------:R-:W-:Y:S01]  /*0a80*/  STS [R2], R13 ;  /* 0x0000000d02007388 */ /* 0x000fe20000000800 */
[----:B------:R-:W-:-:S05]  /*0a90*/  FMUL.FTZ R26, R26, 1.4426950216293334961 ;  /* 0x3fb8aa3b1a1a7820 */ /* 0x000fca0000410000 */
[----:B------:R-:W5:Y:S01]  /*0aa0*/  MUFU.EX2 R31, R31 ;  /* 0x0000001f001f7308 */ /* 0x000f620000000800 */
[----:B---3--:R-:W-:Y:S01]  /*0ab0*/  FADD.FTZ R4, R4, R15 ;  /* 0x0000000f04047221 */ /* 0x008fe20000010000 */
[----:B------:R-:W-:Y:S06]  /*0ac0*/  STS [R2+0x200], R15 ;  /* 0x0002000f02007388 */ /* 0x000fec0000000800 */
[----:B------:R2:W3:Y:S01]  /*0ad0*/  MUFU.EX2 R25, R14 ;  /* 0x0000000e00197308 */ /* 0x0004e20000000800 */
[----:B-1----:R-:W-:Y:S01]  /*0ae0*/  FADD.FTZ R4, R4, R23 ;  /* 0x0000001704047221 */ /* 0x002fe20000010000 */
[----:B------:R-:W-:Y:S06]  /*0af0*/  STS [R2+0x400], R23 ;  /* 0x0004001702007388 */ /* 0x000fec0000000800 */
[----:B------:R1:W0:Y:S01]  /*0b00*/  MUFU.EX2 R27, R16 ;  /* 0x00000010001b7308 */ /* 0x0002220000000800 */
[----:B--2---:R-:W-:Y:S01]  /*0b10*/  FADD.FTZ R14, -R0, R35 ;  /* 0x00000023000e7221 */ /* 0x004fe20000010100 */
[----:B-----5:R-:W-:Y:S01]  /*0b20*/  FADD.FTZ R4, R4, R31 ;  /* 0x0000001f04047221 */ /* 0x020fe20000010000 */
[----:B------:R-:W-:Y:S02]  /*0b30*/  STS [R2+0x600], R31 ;  /* 0x0006001f02007388 */ /* 0x000fe40000000800 */
[----:B------:R-:W-:-:S03]  /*0b40*/  FMUL.FTZ R14, R14, 1.4426950216293334961 ;  /* 0x3fb8aa3b0e0e7820 */ /* 0x000fc60000410000 */
[----:B------:R4:W2:Y:S01]  /*0b50*/  MUFU.EX2 R29, R22 ;  /* 0x00000016001d7308 */ /* 0x0008a20000000800 */
[----:B-1----:R-:W-:Y:S01]  /*0b60*/  FADD.FTZ R16, -R0, R37 ;  /* 0x0000002500107221 */ /* 0x002fe20000010100 */
[----:B---3--:R-:W-:Y:S01]  /*0b70*/  FADD.FTZ R4, R4, R25 ;  /* 0x0000001904047221 */ /* 0x008fe20000010000 */
[----:B------:R-:W-:Y:S02]  /*0b80*/  STS [R2+0x800], R25 ;  /* 0x0008001902007388 */ /* 0x000fe40000000800 */
[----:B------:R-:W-:-:S03]  /*0b90*/  FMUL.FTZ R16, R16, 1.4426950216293334961 ;  /* 0x3fb8aa3b10107820 */ /* 0x000fc60000410000 */
[----:B------:R1:W3:Y:S01]  /*0ba0*/  MUFU.EX2 R33, R24 ;  /* 0x0000001800217308 */ /* 0x0002e20000000800 */
[----:B----4-:R-:W-:Y:S01]  /*0bb0*/  FADD.FTZ R22, -R0, R43 ;  /* 0x0000002b00167221 */ /* 0x010fe20000010100 */
[----:B0-----:R-:W-:Y:S01]  /*0bc0*/  FADD.FTZ R4, R4, R27 ;  /* 0x0000001b04047221 */ /* 0x001fe20000010000 */
[----:B------:R-:W-:Y:S02]  /*0bd0*/  STS [R2+0xa00], R27 ;  /* 0x000a001b02007388 */ /* 0x000fe40000000800 */
[----:B------:R-:W-:-:S03]  /*0be0*/  FMUL.FTZ R22, R22, 1.4426950216293334961 ;  /* 0x3fb8aa3b16167820 */ /* 0x000fc60000410000 */
[----:B------:R-:W0:Y:S01]  /*0bf0*/  MUFU.EX2 R35, R26 ;  /* 0x0000001a00237308 */ /* 0x000e220000000800 */
[----:B-1----:R-:W-:Y:S01]  /*0c00*/  FADD.FTZ R24, -R0, R39 ;  /* 0x0000002700187221 */ /* 0x002fe20000010100 */
[----:B--2---:R-:W-:Y:S01]  /*0c10*/  FADD.FTZ R4, R4, R29 ;  /* 0x0000001d04047221 */ /* 0x004fe20000010000 */
[----:B------:R-:W-:Y:S02]  /*0c20*/  STS [R2+0xc00], R29 ;  /* 0x000c001d02007388 */ /* 0x000fe40000000800 */
[----:B------:R-:W-:-:S03]  /*0c30*/  FMUL.FTZ R24, R24, 1.4426950216293334961 ;  /* 0x3fb8aa3b18187820 */ /* 0x000fc60000410000 */
[----:B------:R1:W2:Y:S01]  /*0c40*/  MUFU.EX2 R37, R14 ;  /* 0x0000000e00257308 */ /* 0x0002a20000000800 */
[----:B---3--:R-:W-:Y:S01]  /*0c50*/  FADD.FTZ R4, R4, R33 ;  /* 0x0000002104047221 */ /* 0x008fe20000010000 */
[----:B------:R-:W-:Y:S06]  /*0c60*/  STS [R2+0xe00], R33 ;  /* 0x000e002102007388 */ /* 0x000fec0000000800 */
[----:B------:R-:W3:Y:S01]  /*0c70*/  MUFU.EX2 R43, R16 ;  /* 0x00000010002b7308 */ /* 0x000ee20000000800 */
[----:B-1----:R-:W-:Y:S01]  /*0c80*/  FADD.FTZ R14, -R0, R41 ;  /* 0x00000029000e7221 */ /* 0x002fe20000010100 */
[----:B0-----:R-:W-:Y:S01]  /*0c90*/  FADD.FTZ R4, R4, R35 ;  /* 0x0000002304047221 */ /* 0x001fe20000010000 */
[----:B------:R-:W-:Y:S02]  /*0ca0*/  STS [R2+0x1000], R35 ;  /* 0x0010002302007388 */ /* 0x000fe40000000800 */
[----:B------:R-:W-:-:S03]  /*0cb0*/  FMUL.FTZ R14, R14, 1.4426950216293334961 ;  /* 0x3fb8aa3b0e0e7820 */ /* 0x000fc60000410000 */
[----:B------:R-:W0:Y:S01]  /*0cc0*/  MUFU.EX2 R39, R22 ;  /* 0x0000001600277308 */ /* 0x000e220000000800 */
[----:B--2---:R-:W-:Y:S01]  /*0cd0*/  FADD.FTZ R4, R4, R37 ;  /* 0x0000002504047221 */ /* 0x004fe20000010000 */
[----:B------:R-:W-:Y:S06]  /*0ce0*/  STS [R2+0x1200], R37 ;  /* 0x0012002502007388 */ /* 0x000fec0000000800 */
[----:B------:R-:W1:Y:S01]  /*0cf0*/  MUFU.EX2 R41, R24 ;  /* 0x0000001800297308 */ /* 0x000e620000000800 */
[----:B---3--:R-:W-:Y:S01]  /*0d00*/  FADD.FTZ R4, R4, R43 ;  /* 0x0000002b04047221 */ /* 0x008fe20000010000 */
        /* <DEDUP_REMOVED lines=10> */
.L_x_2906:
[----:B------:R-:W-:Y:S05]  /*0db0*/  BSYNC B1 ;  /* 0x0000000000017941 */ /* 0x000fea0003800000 */
.L_x_2905:
        /* <DEDUP_REMOVED lines=55> */
.L_x_2909:
[----:B------:R-:W-:Y:S05]  /*1130*/  BSYNC B1 ;  /* 0x0000000000017941 */ /* 0x000fea0003800000 */
.L_x_2908:
        /* <DEDUP_REMOVED lines=26> */
.L_x_2901:
[----:B------:R-:W-:Y:S05]  /*12e0*/  BSYNC B0 ;  /* 0x0000000000007941 */ /* 0x000fea0003800000 */
.L_x_2900:
[----:B----4-:R-:W2:Y:S01]  /*12f0*/  SHFL.BFLY PT, R3, R4, 0x10, 0x1f ;  /* 0x0e001f0004037f89 */ /* 0x010ea200000e0000 */
[----:B------:R-:W-:Y:S01]  /*1300*/  LOP3.LUT P0, R13, R19, 0x1f, RZ, 0xc0, !PT ;  /* 0x0000001f130d7812 */ /* 0x000fe2000780c0ff */
[----:B------:R-:W-:Y:S03]  /*1310*/  BSSY B0, `(.L_x_2910) ;  /* 0x00000af000007945 */ /* 0x000fe60003800000 */
[----:B------:R-:W-:-:S09]  /*1320*/  ISETP.GT.U32.AND P2, PT, R13, 0x3, PT ;  /* 0x000000030d00780c */ /* 0x000fd20003f44070 */
[----:B------:R-:W3:Y:S04]  /*1330*/  @!P0 S2R R15, SR_CgaCtaId ;  /* 0x00000000000f8919 */ /* 0x000ee80000008800 */
[----:B------:R-:W4:Y:S01]  /*1340*/  @!P2 S2R R23, SR_CgaCtaId ;  /* 0x000000000017a919 */ /* 0x000f220000008800 */
[----:B--2---:R-:W-:Y:S01]  /*1350*/  FADD.FTZ R3, R3, R4 ;  /* 0x0000000403037221 */ /* 0x004fe20000010000 */
[----:B------:R-:W-:-:S04]  /*1360*/  @!P0 MOV R4, 0x400 ;  /* 0x0000040000048802 */ /* 0x000fc80000000f00 */
[----:B------:R-:W2:Y:S01]  /*1370*/  SHFL.BFLY PT, R2, R3, 0x8, 0x1f ;  /* 0x0d001f0003027f89 */ /* 0x000ea200000e0000 */
[----:B---3--:R-:W-:Y:S01]  /*1380*/  @!P0 LEA R4, R15, R4, 0x18 ;  /* 0x000000040f048211 */ /* 0x008fe200078ec0ff */
[----:B--2---:R-:W-:Y:S01]  /*1390*/  FADD.FTZ R2, R3, R2 ;  /* 0x0000000203027221 */ /* 0x004fe20000010000 */
[----:B------:R-:W-:-:S04]  /*13a0*/  @!P0 SHF.R.U32.HI R3, RZ, 0x3, R19 ;  /* 0x00000003ff038819 */ /* 0x000fc80000011613 */
[----:B------:R-:W2:Y:S01]  /*13b0*/  SHFL.BFLY PT, R5, R2, 0x4, 0x1f ;  /* 0x0c801f0002057f89 */ /* 0x000ea200000e0000 */
[----:B------:R-:W-:-:S05]  /*13c0*/  @!P0 LOP3.LUT R3, R3, 0x1ffffffc, RZ, 0xc0, !PT ;  /* 0x1ffffffc03038812 */ /* 0x000fca00078ec0ff */
[----:B------:R-:W-:Y:S02]  /*13d0*/  @!P0 IMAD.IADD R4, R4, 0x1, R3 ;  /* 0x0000000104048824 */ /* 0x000fe400078e0203 */
[----:B--2---:R-:W-:Y:S01]  /*13e0*/  FADD.FTZ R5, R2, R5 ;  /* 0x0000000502057221 */ /* 0x004fe20000010000 */
[----:B------:R-:W-:-:S04]  /*13f0*/  @!P2 MOV R2, 0x400 ;  /* 0x000004000002a802 */ /* 0x000fc80000000f00 */
[----:B------:R-:W2:Y:S01]  /*1400*/  SHFL.BFLY PT, R12, R5, 0x2, 0x1f ;  /* 0x0c401f00050c7f89 */ /* 0x000ea200000e0000 */
[----:B----4-:R-:W-:-:S05]  /*1410*/  @!P2 LEA R2, R23, R2, 0x18 ;  /* 0x000000021702a211 */ /* 0x010fca00078ec0ff */
[----:B------:R-:W-:Y:S02]  /*1420*/  @!P2 IMAD R13, R13, 0x4, R2 ;  /* 0x000000040d0da824 */ /* 0x000fe400078e0202 */
[----:B--2---:R-:W-:-:S05]  /*1430*/  FADD.FTZ R12, R5, R12 ;  /* 0x0000000c050c7221 */ /* 0x004fca0000010000 */
[----:B------:R-:W2:Y:S02]  /*1440*/  SHFL.BFLY PT, R11, R12, 0x1, 0x1f ;  /* 0x0c201f000c0b7f89 */ /* 0x000ea400000e0000 */
[----:B--2---:R-:W-:-:S05]  /*1450*/  FADD.FTZ R11, R12, R11 ;  /* 0x0000000b0c0b7221 */ /* 0x004fca0000010000 */
        /* <DEDUP_REMOVED lines=32> */
.L_x_2914:
[----:B------:R-:W2:Y:S01]  /*1660*/  LDS R10, [R8] ;  /* 0x00000000080a7984 */ /* 0x000ea20000000800 */
[----:B------:R-:W-:Y:S02]  /*1670*/  VIADD R4, R4, 0xffffffff ;  /* 0xffffffff04047836 */ /* 0x000fe40000000000 */
[----:B------:R-:W-:-:S03]  /*1680*/  VIADD R5, R5, 0x80 ;  /* 0x0000008005057836 */ /* 0x000fc60000000000 */
[----:B------:R-:W-:Y:S01]  /*1690*/  ISETP.NE.AND P0, PT, R4, RZ, PT ;  /* 0x000000ff0400720c */ /* 0x000fe20003f05270 */
[----:B--2---:R-:W-:-:S05]  /*16a0*/  FMUL.FTZ R9, R10, R3 ;  /* 0x000000030a097220 */ /* 0x004fca0000410000 */
[----:B------:R2:W-:Y:S02]  /*16b0*/  STS [R8], R9 ;  /* 0x0000000908007388 */ /* 0x0005e40000000800 */
[----:B--2---:R-:W-:-:S05]  /*16c0*/  VIADD R8, R8, 0x200 ;  /* 0x0000020008087836 */ /* 0x004fca0000000000 */
[----:B------:R-:W-:Y:S05]  /*16d0*/  @P0 BRA `(.L_x_2914) ;  /* 0xfffffffc00e00947 */ /* 0x000fea000383ffff */
.L_x_2913:
[----:B------:R-:W-:Y:S05]  /*16e0*/  BSYNC B1 ;  /* 0x0000000000017941 */ /* 0x000fea0003800000 */
.L_x_2912:
        /* <DEDUP_REMOVED lines=14> */
.L_x_2917:
[----:B------:R-:W2:Y:S01]  /*17d0*/  LDS R8, [R4+-0x400] ;  /* 0xfffc000004087984 */ /* 0x000ea20000000800 */
[----:B------:R-:W-:-:S03]  /*17e0*/  VIADD R5, R5, 0x800 ;  /* 0x0000080005057836 */ /* 0x000fc60000000000 */
[----:B------:R-:W3:Y:S02]  /*17f0*/  LDS R10, [R4+-0x200] ;  /* 0xfffe0000040a7984 */ /* 0x000ee40000000800 */
[----:B------:R-:W-:Y:S02]  /*1800*/  ISETP.GE.AND P1, PT, R5, R44, PT ;  /* 0x0000002c0500720c */ /* 0x000fe40003f26270 */
[----:B------:R-:W4:Y:S04]  /*1810*/  LDS R12, [R4] ;  /* 0x00000000040c7984 */ /* 0x000f280000000800 */
[----:B------:R-:W5:Y:S04]  /*1820*/  LDS R14, [R4+0x200] ;  /* 0x00020000040e7984 */ /* 0x000f680000000800 */
[----:B------:R-:W0:Y:S04]  /*1830*/  LDS R16, [R4+0x400] ;  /* 0x0004000004107984 */ /* 0x000e280000000800 */
[----:B------:R-:W1:Y:S04]  /*1840*/  LDS R22, [R4+0x600] ;  /* 0x0006000004167984 */ /* 0x000e680000000800 */
[----:B------:R-:W-:Y:S04]  /*1850*/  LDS R24, [R4+0x800] ;  /* 0x0008000004187984 */ /* 0x000fe80000000800 */
[----:B------:R-:W1:Y:S04]  /*1860*/  LDS R26, [R4+0xa00] ;  /* 0x000a0000041a7984 */ /* 0x000e680000000800 */
[----:B------:R-:W1:Y:S04]  /*1870*/  LDS R28, [R4+0xc00] ;  /* 0x000c0000041c7984 */ /* 0x000e680000000800 */
[----:B------:R-:W1:Y:S04]  /*1880*/  LDS R30, [R4+0xe00] ;  /* 0x000e0000041e7984 */ /* 0x000e680000000800 */
        /* <DEDUP_REMOVED lines=11> */
[----:B-1----:R-:W-:-:S03]  /*1940*/  FMUL.FTZ R25, R22, R3 ;  /* 0x0000000316197220 */ /* 0x002fc60000410000 */
[----:B------:R1:W-:Y:S04]  /*1950*/  STS [R4+-0x400], R9 ;  /* 0xfffc000904007388 */ /* 0x0003e80000000800 */
[----:B------:R2:W-:Y:S01]  /*1960*/  STS [R4+-0x200], R11 ;  /* 0xfffe000b04007388 */ /* 0x0005e20000000800 */
[----:B------:R-:W-:-:S03]  /*1970*/  FMUL.FTZ R27, R26, R3 ;  /* 0x000000031a1b7220 */ /* 0x000fc60000410000 */
[----:B------:R3:W-:Y:S01]  /*1980*/  STS [R4], R13 ;  /* 0x0000000d04007388 */ /* 0x0007e20000000800 */
[-C--:B------:R-:W-:Y:S01]  /*1990*/  FMUL.FTZ R29, R28, R3.reuse ;  /* 0x000000031c1d7220 */ /* 0x080fe20000410000 */
[-C--:B-1----:R-:W-:Y:S02]  /*19a0*/  FMUL.FTZ R9, R24, R3.reuse ;  /* 0x0000000318097220 */ /* 0x082fe40000410000 */
[----:B------:R4:W-:Y:S01]  /*19b0*/  STS [R4+0x200], R15 ;  /* 0x0002000f04007388 */ /* 0x0009e20000000800 */
[----:B------:R-:W-:-:S03]  /*19c0*/  FMUL.FTZ R31, R30, R3 ;  /* 0x000000031e1f7220 */ /* 0x000fc60000410000 */
[----:B------:R5:W-:Y:S01]  /*19d0*/  STS [R4+0x400], R23 ;  /* 0x0004001704007388 */ /* 0x000be20000000800 */
[----:B------:R-:W-:-:S03]  /*19e0*/  FMUL.FTZ R33, R32, R3 ;  /* 0x0000000320217220 */ /* 0x000fc60000410000 */
[----:B------:R0:W-:Y:S01]  /*19f0*/  STS [R4+0x600], R25 ;  /* 0x0006001904007388 */ /* 0x0001e20000000800 */
[-C--:B--2---:R-:W-:Y:S01]  /*1a00*/  FMUL.FTZ R11, R34, R3.reuse ;  /* 0x00000003220b7220 */ /* 0x084fe20000410000 */
[-C--:B---3--:R-:W-:Y:S02]  /*1a10*/  FMUL.FTZ R13, R36, R3.reuse ;  /* 0x00000003240d7220 */ /* 0x088fe40000410000 */
        /* <DEDUP_REMOVED lines=15> */
.L_x_2916:
[----:B------:R-:W-:Y:S05]  /*1b10*/  BSYNC B1 ;  /* 0x0000000000017941 */ /* 0x000fea0003800000 */
.L_x_2915:
        /* <DEDUP_REMOVED lines=11> */
[----:B------:R-:W1:Y:S04]  /*1bd0*/  LDS R22, [R4+0x600] ;  /* 0x0006000004167984 */ /* 0x000e680000000800 */
[----:B------:R-:W1:Y:S04]  /*1be0*/  LDS R24, [R4+0x800] ;  /* 0x0008000004187984 */ /* 0x000e680000000800 */
        /* <DEDUP_REMOVED lines=18> */
.L_x_2919:
[----:B------:R-:W-:Y:S05]  /*1d10*/  BSYNC B1 ;  /* 0x0000000000017941 */ /* 0x000fea0003800000 */
.L_x_2918:
        /* <DEDUP_REMOVED lines=14> */
.L_x_2911:
[----:B------:R-:W-:Y:S05]  /*1e00*/  BSYNC B0 ;  /* 0x0000000000007941 */ /* 0x000fea0003800000 */
.L_x_2910:
[----:B------:R-:W-:Y:S01]  /*1e10*/  BAR.SYNC.DEFER_BLOCKING 0x0 ;  /* 0x0000000000007b1d */ /* 0x000fe20000010000 */
[----:B------:R-:W-:Y:S02]  /*1e20*/  ISETP.NE.AND P1, PT, R19, RZ, PT ;  /* 0x000000ff1300720c */ /* 0x000fe40003f25270 */
[----:B------:R-:W-:Y:S02]  /*1e30*/  LOP3.LUT P0, RZ, R17, 0x3, RZ, 0xc0, !PT ;  /* 0x0000000311ff7812 */ /* 0x000fe4000780c0ff */
[----:B--23--:R-:W-:Y:S01]  /*1e40*/  LOP3.LUT R3, R19, 0xffffffc0, RZ, 0xc0, !PT ;  /* 0xffffffc013037812 */ /* 0x00cfe200078ec0ff */
[----:B------:R-:W-:Y:S03]  /*1e50*/  BSSY B0, `(.L_x_2920) ;  /* 0x0000016000007945 */ /* 0x000fe60003800000 */
[----:B------:R-:W-:Y:S01]  /*1e60*/  ISETP.NE.OR P2, PT, R3, 0x40, P0 ;  /* 0x000000400300780c */ /* 0x000fe20000745670 */
[----:B------:R-:W-:-:S04]  /*1e70*/  IMAD.SHL.U32 R3, R7, 0x100, RZ ;  /* 0x0000010007037824 */ /* 0x000fc800078e00ff */
[----:B------:R-:W-:Y:S08]  /*1e80*/  @P1 BRA `(.L_x_2921) ;  /* 0x0000000000481947 */ /* 0x000ff00003800000 */
[----:B------:R-:W-:Y:S01]  /*1e90*/  IMAD R4, R21, UR39, RZ ;  /* 0x0000002715047c24 */ /* 0x000fe2000f8e02ff */
[----:B------:R-:W-:Y:S01]  /*1ea0*/  SHF.R.S32.HI R7, RZ, 0x1f, R20 ;  /* 0x0000001fff077819 */ /* 0x000fe20000011414 */
[----:B0-----:R-:W-:Y:S01]  /*1eb0*/  IMAD R6, R18, UR38, RZ ;  /* 0x0000002612067c24 */ /* 0x001fe2000f8e02ff */
        /* <DEDUP_REMOVED lines=15> */
.L_x_2921:
[----:B------:R-:W-:Y:S05]  /*1fb0*/  BSYNC B0 ;  /* 0x0000000000007941 */ /* 0x000fea0003800000 */
.L_x_2920:
[----:B------:R-:W-:Y:S01]  /*1fc0*/  BAR.SYNC.DEFER_BLOCKING 0x0 ;  /* 0x0000000000007b1d */ /* 0x000fe20000010000 */
[----:B------:R-:W-:Y:S02]  /*1fd0*/  CS2R R22, SRZ ;  /* 0x0000000000167805 */ /* 0x000fe4000001ff00 */
[----:B------:R-:W-:Y:S01]  /*1fe0*/  CS2R R26, SRZ ;  /* 0x00000000001a7805 */ /* 0x000fe2000001ff00 */
[----:B------:R-:W-:Y:S01]  /*1ff0*/  IMAD.MOV.U32 R29, RZ, RZ, RZ ;  /* 0x000000ffff1d7224 */ /* 0x000fe200078e00ff */
[----:B------:R-:W-:Y:S02]  /*2000*/  CS2R R38, SRZ ;  /* 0x0000000000267805 */ /* 0x000fe4000001ff00 */
[----:B------:R-:W-:Y:S01]  /*2010*/  CS2R R40, SRZ ;  /* 0x0000000000287805 */ /* 0x000fe2000001ff00 */
[----:B------:R-:W-:Y:S01]  /*2020*/  BSSY B0, `(.L_x_2922) ;  /* 0x0000039000007945 */ /* 0x000fe20003800000 */
[----:B------:R-:W-:Y:S01]  /*2030*/  IMAD.MOV.U32 R43, RZ, RZ, RZ ;  /* 0x000000ffff2b7224 */ /* 0x000fe200078e00ff */
[----:B------:R-:W-:-:S02]  /*2040*/  CS2R R36, SRZ ;  /* 0x0000000000247805 */ /* 0x000fc4000001ff00 */
[----:B------:R-:W-:Y:S02]  /*2050*/  CS2R R8, SRZ ;  /* 0x0000000000087805 */ /* 0x000fe4000001ff00 */
[----:B------:R-:W-:Y:S02]  /*2060*/  CS2R R32, SRZ ;  /* 0x0000000000207805 */ /* 0x000fe4000001ff00 */
[----:B------:R-:W-:Y:S01]  /*2070*/  CS2R R30, SRZ ;  /* 0x00000000001e7805 */ /* 0x000fe2000001ff00 */
[----:B--2---:R-:W-:Y:S01]  /*2080*/  IMAD.MOV.U32 R2, RZ, RZ, RZ ;  /* 0x000000ffff027224 */ /* 0x004fe200078e00ff */
[----:B------:R-:W-:Y:S01]  /*2090*/  CS2R R34, SRZ ;  /* 0x0000000000227805 */ /* 0x000fe2000001ff00 */
[----:B-1----:R-:W-:Y:S01]  /*20a0*/  IMAD.MOV.U32 R0, RZ, RZ, RZ ;  /* 0x000000ffff007224 */ /* 0x002fe200078e00ff */
[----:B------:R-:W-:Y:S02]  /*20b0*/  CS2R R6, SRZ ;  /* 0x0000000000067805 */ /* 0x000fe4000001ff00 */
[----:B------:R-:W-:-:S02]  /*20c0*/  CS2R R14, SRZ ;  /* 0x00000000000e7805 */ /* 0x000fc4000001ff00 */
[----:B------:R-:W-:Y:S02]  /*20d0*/  CS2R R12, SRZ ;  /* 0x00000000000c7805 */ /* 0x000fe4000001ff00 */
[----:B------:R-:W-:Y:S01]  /*20e0*/  CS2R R10, SRZ ;  /* 0x00000000000a7805 */ /* 0x000fe2000001ff00 */
[----:B------:R-:W-:Y:S02]  /*20f0*/  IMAD.MOV.U32 R5, RZ, RZ, RZ ;  /* 0x000000ffff057224 */ /* 0x000fe400078e00ff */
[----:B------:R-:W-:Y:S01]  /*2100*/  IMAD.MOV.U32 R16, RZ, RZ, RZ ;  /* 0x000000ffff107224 */ /* 0x000fe200078e00ff */
[----:B------:R-:W-:Y:S06]  /*2110*/  @P2 BRA `(.L_x_2923) ;  /* 0x0000000000a42947 */ /* 0x000fec0003800000 */
[----:B------:R-:W1:Y:S01]  /*2120*/  S2UR UR5, SR_CgaCtaId ;  /* 0x00000000000579c3 */ /* 0x000e620000008800 */
[----:B------:R-:W-:Y:S01]  /*2130*/  UMOV UR4, 0x400 ;  /* 0x0000040000047882 */ /* 0x000fe20000000000 */
[----:B------:R-:W-:Y:S01]  /*2140*/  SHF.R.S32.HI R4, RZ, 0x1f, R17 ;  /* 0x0000001fff047819 */ /* 0x000fe20000011411 */
[----:B------:R-:W-:Y:S01]  /*2150*/  UIADD3 UR4, UR4, 0x20, URZ ;  /* 0x0000002004047890 */ /* 0x000fe2000fffe03f */
[----:B------:R-:W-:Y:S02]  /*2160*/  PLOP3.LUT P0, PT, PT, PT, PT, 0x8, 0x0 ;  /* 0x000000000000781c */ /* 0x000fe40003f0e170 */
        /* <DEDUP_REMOVED lines=36> */
.L_x_2923:
[----:B------:R-:W-:Y:S05]  /*23b0*/  BSYNC B0 ;  /* 0x0000000000007941 */ /* 0x000fea0003800000 */
.L_x_2922:
[----:B------:R-:W-:Y:S01]  /*23c0*/  BAR.SYNC.DEFER_BLOCKING 0x0 ;  /* 0x0000000000007b1d */ /* 0x000fe20000010000 */
[----:B------:R-:W-:-:S05]  /*23d0*/  ISETP.GT.OR P1, PT, R19, 0x3f, P0 ;  /* 0x0000003f1300780c */ /* 0x000fca0000724670 */
[----:B------:R-:W-:Y:S08]  /*23e0*/  BSSY B0, `(.L_x_2924) ;  /* 0x000004a000007945 */ /* 0x000ff00003800000 */
[----:B------:R-:W-:Y:S05]  /*23f0*/  @P1 BRA `(.L_x_2925) ;  /* 0x0000000400201947 */ /* 0x000fea0003800000 */
[----:B------:R-:W2:Y:S01]  /*2400*/  S2UR UR5, SR_CgaCtaId ;  /* 0x00000000000579c3 */ /* 0x000ea20000008800 */
[----:B------:R-:W-:Y:S01]  /*2410*/  UMOV UR4, 0x400 ;  /* 0x0000040000047882 */ /* 0x000fe20000000000 */
[----:B-1----:R-:W-:Y:S01]  /*2420*/  SHF.R.S32.HI R4, RZ, 0x1f, R17 ;  /* 0x0000001fff047819 */ /* 0x002fe20000011411 */
[----:B------:R-:W-:-:S03]  /*2430*/  UIADD3 UR4, UR4, 0x20, URZ ;  /* 0x0000002004047890 */ /* 0x000fc6000fffe03f */
[----:B------:R-:W-:-:S04]  /*2440*/  LEA.HI R4, R4, R17, RZ, 0x2 ;  /* 0x0000001104047211 */ /* 0x000fc800078f10ff */
[----:B------:R-:W-:Y:S01]  /*2450*/  LEA.HI R4, R4, R3, RZ, 0x1e ;  /* 0x0000000304047211 */ /* 0x000fe200078ff0ff */
[----:B--2---:R-:W-:-:S06]  /*2460*/  ULEA UR4, UR5, UR4, 0x18 ;  /* 0x0000000405047291 */ /* 0x004fcc000f8ec03f */
[----:B------:R-:W-:-:S05]  /*2470*/  LEA R4, R4, UR4, 0x2 ;  /* 0x0000000404047c11 */ /* 0x000fca000f8e10ff */
[----:B------:R-:W1:Y:S04]  /*2480*/  LDS R25, [R4] ;  /* 0x0000000004197984 */ /* 0x000e680000000800 */
[----:B------:R-:W2:Y:S04]  /*2490*/  LDS R24, [R4+0x20] ;  /* 0x0000200004187984 */ /* 0x000ea80000000800 */
[----:B------:R-:W3:Y:S04]  /*24a0*/  LDS R28, [R4+0x60] ;  /* 0x00006000041c7984 */ /* 0x000ee80000000800 */
[----:B------:R-:W4:Y:S01]  /*24b0*/  LDS R45, [R4+0xc0] ;  /* 0x0000c000042d7984 */ /* 0x000f220000000800 */
        /* <DEDUP_REMOVED lines=38> */
[----:B----4-:R-:W-:Y:S01]  /*2720*/  FADD.FTZ R6, R6, R45 ;  /* 0x0000002d06067221 */ /* 0x010fe20000010000 */
[----:B-1----:R-:W-:Y:S02]  /*2730*/  FADD.FTZ R30, R30, R25 ;  /* 0x000000191e1e7221 */ /* 0x002fe40000010000 */
[----:B------:R-:W1:Y:S01]  /*2740*/  LDS R25, [R4+0x200] ;  /* 0x0002000004197984 */ /* 0x000e620000000800 */
[----:B--2---:R-:W-:-:S03]  /*2750*/  FADD.FTZ R35, R35, R24 ;  /* 0x0000001823237221 */ /* 0x004fc60000010000 */
[----:B------:R-:W2:Y:S01]  /*2760*/  LDS R24, [R4+0x2a0] ;  /* 0x0002a00004187984 */ /* 0x000ea20000000800 */
[----:B---3--:R-:W-:Y:S01]  /*2770*/  FADD.FTZ R9, R9, R28 ;  /* 0x0000001c09097221 */ /* 0x008fe20000010000 */
[----:B-1----:R-:W-:Y:S02]  /*2780*/  FADD.FTZ R34, R34, R25 ;  /* 0x0000001922227221 */ /* 0x002fe40000010000 */
[----:B------:R-:W1:Y:S01]  /*2790*/  LDS R25, [R4+0x260] ;  /* 0x0002600004197984 */ /* 0x000e620000000800 */
[----:B--2---:R-:W-:-:S03]  /*27a0*/  FADD.FTZ R7, R7, R24 ;  /* 0x0000001807077221 */ /* 0x004fc60000010000 */
[----:B------:R-:W2:Y:S01]  /*27b0*/  LDS R24, [R4+0x2e0] ;  /* 0x0002e00004187984 */ /* 0x000ea20000000800 */
[----:B-1----:R-:W-:-:S03]  /*27c0*/  FADD.FTZ R32, R32, R25 ;  /* 0x0000001920207221 */ /* 0x002fc60000010000 */
        /* <DEDUP_REMOVED lines=9> */
[----:B--2---:R-:W-:Y:S01]  /*2860*/  FADD.FTZ R11, R11, R24 ;  /* 0x000000180b0b7221 */ /* 0x004fe20000010000 */
[----:B-1----:R-:W-:-:S07]  /*2870*/  FADD.FTZ R12, R12, R25 ;  /* 0x000000190c0c7221 */ /* 0x002fce0000010000 */
.L_x_2925:
[----:B------:R-:W-:Y:S05]  /*2880*/  BSYNC B0 ;  /* 0x0000000000007941 */ /* 0x000fea0003800000 */
.L_x_2924:
[C---:B-1----:R-:W-:Y:S01]  /*2890*/  LOP3.LUT R4, R19.reuse, 0xffffffe0, RZ, 0xc0, !PT ;  /* 0xffffffe013047812 */ /* 0x042fe200078ec0ff */
[----:B------:R-:W-:Y:S01]  /*28a0*/  BAR.SYNC.DEFER_BLOCKING 0x0 ;  /* 0x0000000000007b1d */ /* 0x000fe20000010000 */
[----:B------:R-:W-:Y:S02]  /*28b0*/  VIADD R24, R19, 0x1f ;  /* 0x0000001f13187836 */ /* 0x000fe40000000000 */
[----:B------:R-:W-:-:S03]  /*28c0*/  ISETP.NE.OR P1, PT, R4, 0x20, P0 ;  /* 0x000000200400780c */ /* 0x000fc60000725670 */
[----:B------:R-:W-:Y:S10]  /*28d0*/  BSSY B0, `(.L_x_2926) ;  /* 0x000002a000007945 */ /* 0x000ff40003800000 */
[----:B------:R-:W-:Y:S05]  /*28e0*/  @P1 BRA `(.L_x_2927) ;  /* 0x0000000000a01947 */ /* 0x000fea0003800000 */
[----:B------:R-:W1:Y:S01]  /*28f0*/  S2UR UR5, SR_CgaCtaId ;  /* 0x00000000000579c3 */ /* 0x000e620000008800 */
[----:B------:R-:W-:Y:S01]  /*2900*/  UMOV UR4, 0x400 ;  /* 0x0000040000047882 */ /* 0x000fe20000000000 */
[----:B------:R-:W-:Y:S01]  /*2910*/  SHF.R.S32.HI R4, RZ, 0x1f, R17 ;  /* 0x0000001fff047819 */ /* 0x000fe20000011411 */
        /* <DEDUP_REMOVED lines=37> */
.L_x_2927:
[----:B------:R-:W-:Y:S05]  /*2b70*/  BSYNC B0 ;  /* 0x0000000000007941 */ /* 0x000fea0003800000 */
.L_x_2926:
[----:B------:R-:W-:Y:S01]  /*2b80*/  BAR.SYNC.DEFER_BLOCKING 0x0 ;  /* 0x0000000000007b1d */ /* 0x000fe20000010000 */
[----:B------:R-:W-:Y:S02]  /*2b90*/  ISETP.GT.OR P1, PT, R19, 0x1f, P0 ;  /* 0x0000001f1300780c */ /* 0x000fe40000724670 */
[----:B------:R-:W-:-:S03]  /*2ba0*/  ISETP.GT.U32.AND P2, PT, R24, 0x3e, PT ;  /* 0x0000003e1800780c */ /* 0x000fc60003f44070 */
        /* <DEDUP_REMOVED lines=13> */
[----:B------:R-:W4:Y:S04]  /*2c80*/  LDS R25, [R3+0x80] ;  /* 0x0000800003197984 */ /* 0x000f280000000800 */
[----:B------:R-:W5:Y:S04]  /*2c90*/  LDS R28, [R3+0xa0] ;  /* 0x0000a000031c7984 */ /* 0x000f680000000800 */
        /* <DEDUP_REMOVED lines=55> */
[----:B-1----:R-:W-:Y:S01]  /*3010*/  FADD.FTZ R15, R15, R4 ;  /* 0x000000040f0f7221 */ /* 0x002fe20000010000 */
[----:B--2---:R-:W-:Y:S01]  /*3020*/  FADD.FTZ R11, R11, R24 ;  /* 0x000000180b0b7221 */ /* 0x004fe20000010000 */
[----:B---3--:R-:W-:Y:S01]  /*3030*/  FADD.FTZ R12, R12, R25 ;  /* 0x000000190c0c7221 */ /* 0x008fe20000010000 */
[----:B0-----:R-:W-:-:S07]  /*3040*/  FADD.FTZ R16, R16, R19 ;  /* 0x0000001310107221 */ /* 0x001fce0000010000 */
.L_x_2929:
[----:B------:R-:W-:Y:S05]  /*3050*/  BSYNC B0 ;  /* 0x0000000000007941 */ /* 0x000fea0003800000 */
.L_x_2928:
[----:B------:R-:W-:Y:S06]  /*3060*/  BAR.SYNC.DEFER_BLOCKING 0x0 ;  /* 0x0000000000007b1d */ /* 0x000fec0000010000 */
[----:B------:R-:W-:Y:S05]  /*3070*/  @P2 EXIT ;  /* 0x000000000000294d */ /* 0x000fea0003800000 */
[----:B------:R-:W-:Y:S02]  /*3080*/  IMAD R21, R21, UR39, RZ ;  /* 0x0000002715157c24 */ /* 0x000fe4000f8e02ff */
[----:B0-----:R-:W-:Y:S02]  /*3090*/  IMAD R18, R18, UR38, RZ ;  /* 0x0000002612127c24 */ /* 0x001fe4000f8e02ff */
[----:B------:R-:W-:Y:S01]  /*30a0*/  IMAD R3, R21, UR38, RZ ;  /* 0x0000002615037c24 */ /* 0x000fe2000f8e02ff */
[----:B------:R-:W-:Y:S06]  /*30b0*/  @P0 EXIT ;  /* 0x000000000000094d */ /* 0x000fec0003800000 */
[----:B------:R-:W-:Y:S01]  /*30c0*/  SHF.R.S32.HI R24, RZ, 0x1f, R17 ;  /* 0x0000001fff187819 */ /* 0x000fe20000011411 */
[----:B-1----:R-:W-:Y:S01]  /*30d0*/  IMAD.SHL.U32 R4, R20, 0x100, RZ ;  /* 0x0000010014047824 */ /* 0x002fe200078e00ff */
[----:B------:R-:W-:Y:S01]  /*30e0*/  ULDC.64 UR4, c[0x0][0x220] ;  /* 0x0000880000047ab9 */ /* 0x000fe20000000a00 */
[----:B------:R-:W-:Y:S01]  /*30f0*/  IMAD.SHL.U32 R3, R3, 0x100, RZ ;  /* 0x0000010003037824 */ /* 0x000fe200078e00ff */
[----:B------:R-:W-:Y:S01]  /*3100*/  LEA.HI R17, R24, R17, RZ, 0x2 ;  /* 0x0000001118117211 */ /* 0x000fe200078f10ff */
[----:B------:R-:W-:Y:S01]  /*3110*/  IMAD.SHL.U32 R18, R18, 0x100, RZ ;  /* 0x0000010012127824 */ /* 0x000fe200078e00ff */
[--C-:B------:R-:W-:Y:S02]  /*3120*/  SHF.R.S32.HI R19, RZ, 0x1f, R4.reuse ;  /* 0x0000001fff137819 */ /* 0x100fe40000011404 */
[----:B------:R-:W-:Y:S02]  /*3130*/  SHF.R.S32.HI R17, RZ, 0x2, R17 ;  /* 0x00000002ff117819 */ /* 0x000fe40000011411 */
[----:B------:R-:W-:-:S02]  /*3140*/  IADD3 R4, P0, P1, R3, R18, R4 ;  /* 0x0000001203047210 */ /* 0x000fc4000791e004 */
[----:B------:R-:W-:Y:S01]  /*3150*/  SHF.R.S32.HI R18, RZ, 0x1f, R18 ;  /* 0x0000001fff127819 */ /* 0x000fe20000011412 */
[C---:B------:R-:W-:Y:S01]  /*3160*/  VIADD R42, R17.reuse, 0x20 ;  /* 0x00000020112a7836 */ /* 0x040fe20000000000 */
[----:B------:R-:W-:Y:S02]  /*3170*/  SHF.R.S32.HI R3, RZ, 0x1f, R3 ;  /* 0x0000001fff037819 */ /* 0x000fe40000011403 */
[----:B------:R-:W-:Y:S02]  /*3180*/  IADD3 R20, R17, 0x8, RZ ;  /* 0x0000000811147810 */ /* 0x000fe40007ffe0ff */
[----:B------:R-:W-:Y:S02]  /*3190*/  IADD3.X R3, R3, R18, R19, P0, P1 ;  /* 0x0000001203037210 */ /* 0x000fe400007e2413 */
[----:B------:R-:W-:Y:S02]  /*31a0*/  IADD3 R19, P0, R17, R4, RZ ;  /* 0x0000000411137210 */ /* 0x000fe40007f1e0ff */
[----:B------:R-:W-:Y:S01]  /*31b0*/  F2FP.F16.F32.PACK_AB R23, R23, R22 ;  /* 0x000000161717723e */ /* 0x000fe200000000ff */
[C---:B------:R-:W-:Y:S01]  /*31c0*/  VIADD R22, R17.reuse, 0x10 ;  /* 0x0000001011167836 */ /* 0x040fe20000000000 */
[----:B------:R-:W-:-:S02]  /*31d0*/  LEA.HI.X.SX32 R24, R17, R3, 0x1, P0 ;  /* 0x0000000311187211 */ /* 0x000fc400000f0eff */
[C---:B------:R-:W-:Y:S02]  /*31e0*/  LEA R18, P0, R19.reuse, UR4, 0x1 ;  /* 0x0000000413127c11 */ /* 0x040fe4000f8008ff */
[CC--:B------:R-:W-:Y:S02]  /*31f0*/  IADD3 R21, P1, R20.reuse, R4.reuse, RZ ;  /* 0x0000000414157210 */ /* 0x0c0fe40007f3e0ff */
[----:B------:R-:W-:Y:S02]  /*3200*/  LEA.HI.X R19, R19, UR5, R24, 0x1, P0 ;  /* 0x0000000513137c11 */ /* 0x000fe400080f0c18 */
[----:B------:R-:W-:Y:S02]  /*3210*/  PRMT R25, R23, 0x7610, R25 ;  /* 0x0000761017197816 */ /* 0x000fe40000000019 */
[----:B------:R-:W-:Y:S02]  /*3220*/  LEA.HI.X.SX32 R28, R20, R3, 0x1, P1 ;  /* 0x00000003141c7211 */ /* 0x000fe400008f0eff */
[----:B------:R-:W-:Y:S01]  /*3230*/  LEA R24, P0, R21, UR4, 0x1 ;  /* 0x0000000415187c11 */ /* 0x000fe2000f8008ff */
[----:B------:R0:W-:Y:S01]  /*3240*/  STG.E.U16 desc[UR36][R18.64], R25 ;  /* 0x0000001912007986 */ /* 0x0001e2000c101524 */
[----:B------:R-:W-:-:S02]  /*3250*/  IADD3 R20, P1, R22, R4, RZ ;  /* 0x0000000416147210 */ /* 0x000fc40007f3e0ff */
[----:B------:R-:W-:Y:S02]  /*3260*/  PRMT R44, R23, 0x7632, R44 ;  /* 0x00007632172c7816 */ /* 0x000fe4000000002c */
[----:B------:R-:W-:Y:S02]  /*3270*/  LEA.HI.X.SX32 R23, R22, R3, 0x1, P1 ;  /* 0x0000000316177211 */ /* 0x000fe400008f0eff */
[----:B------:R-:W-:Y:S02]  /*3280*/  F2FP.F16.F32.PACK_AB R26, R29, R26 ;  /* 0x0000001a1d1a723e */ /* 0x000fe400000000ff */
[----:B------:R-:W-:Y:S02]  /*3290*/  F2FP.F16.F32.PACK_AB R38, R27, R38 ;  /* 0x000000261b26723e */ /* 0x000fe400000000ff */
[----:B------:R-:W-:Y:S02]  /*32a0*/  PRMT R45, R26, 0x7632, R45 ;  /* 0x000076321a2d7816 */ /* 0x000fe4000000002d */
[----:B0-----:R-:W-:Y:S01]  /*32b0*/  LEA.HI.X R25, R21, UR5, R28, 0x1, P0 ;  /* 0x0000000515197c11 */ /* 0x001fe200080f0c1c */
[----:B------:R-:W-:Y:S01]  /*32c0*/  VIADD R28, R17, 0x18 ;  /* 0x00000018111c7836 */ /* 0x000fe20000000000 */
[----:B------:R-:W-:-:S02]  /*32d0*/  LEA R22, P0, R20, UR4, 0x1 ;  /* 0x0000000414167c11 */ /* 0x000fc4000f8008ff */
[-C--:B------:R-:W-:Y:S01]  /*32e0*/  IADD3 R19, P2, R42, R4.reuse, RZ ;  /* 0x000000042a137210 */ /* 0x080fe20007f5e0ff */
[----:B------:R0:W-:Y:S01]  /*32f0*/  STG.E.U16 desc[UR36][R24.64], R44 ;  /* 0x0000002c18007986 */ /* 0x0001e2000c101524 */
[----:B------:R-:W-:Y:S02]  /*3300*/  IADD3 R21, P1, R28, R4, RZ ;  /* 0x000000041c157210 */ /* 0x000fe40007f3e0ff */
[----:B------:R-:W-:Y:S02]  /*3310*/  LEA.HI.X R23, R20, UR5, R23, 0x1, P0 ;  /* 0x0000000514177c11 */ /* 0x000fe400080f0c17 */
[-C--:B------:R-:W-:Y:S02]  /*3320*/  LEA.HI.X.SX32 R28, R28, R3.reuse, 0x1, P1 ;  /* 0x000000031c1c7211 */ /* 0x080fe400008f0eff */
[----:B------:R-:W-:Y:S02]  /*3330*/  LEA R20, P0, R21, UR4, 0x1 ;  /* 0x0000000415147c11 */ /* 0x000fe4000f8008ff */
[----:B------:R-:W-:-:S02]  /*3340*/  LEA.HI.X.SX32 R42, R42, R3, 0x1, P2 ;  /* 0x000000032a2a7211 */ /* 0x000fc400010f0eff */
[----:B------:R-:W-:Y:S01]  /*3350*/  LEA.HI.X R21, R21, UR5, R28, 0x1, P0 ;  /* 0x0000000515157c11 */ /* 0x000fe200080f0c1c */
[C---:B0-----:R-:W-:Y:S01]  /*3360*/  VIADD R24, R17.reuse, 0x28 ;  /* 0x0000002811187836 */ /* 0x041fe20000000000 */
[----:B------:R-:W-:Y:S01]  /*3370*/  PRMT R44, R26, 0x7610, R44 ;  /* 0x000076101a2c7816 */ /* 0x000fe2000000002c */
[----:B------:R-:W-:Y:S01]  /*3380*/  VIADD R28, R17, 0x38 ;  /* 0x00000038111c7836 */ /* 0x000fe20000000000 */
[----:B------:R-:W-:Y:S01]  /*3390*/  LEA R18, P1, R19, UR4, 0x1 ;  /* 0x0000000413127c11 */ /* 0x000fe2000f8208ff */
[----:B------:R-:W-:Y:S01]  /*33a0*/  VIADD R26, R17, 0x30 ;  /* 0x00000030111a7836 */ /* 0x000fe20000000000 */
[-C--:B------:R-:W-:Y:S01]  /*33b0*/  IADD3 R25, P0, R24, R4.reuse, RZ ;  /* 0x0000000418197210 */ /* 0x080fe20007f1e0ff */
[----:B------:R0:W-:Y:S01]  /*33c0*/  STG.E.U16 desc[UR36][R22.64], R44 ;  /* 0x0000002c16007986 */ /* 0x0001e2000c101524 */
[-C--:B------:R-:W-:Y:S02]  /*33d0*/  IADD3 R29, P2, R28, R4.reuse, RZ ;  /* 0x000000041c1d7210 */ /* 0x080fe40007f5e0ff */
[----:B------:R-:W-:Y:S01]  /*33e0*/  LEA.HI.X R19, R19, UR5, R42, 0x1, P1 ;  /* 0x0000000513137c11 */ /* 0x000fe200088f0c2a */
[----:B------:R1:W-:Y:S01]  /*33f0*/  STG.E.U16 desc[UR36][R20.64], R45 ;  /* 0x0000002d14007986 */ /* 0x0003e2000c101524 */
[----:B------:R-:W-:Y:S01]  /*3400*/  IADD3 R27, P1, R26, R4, RZ ;  /* 0x000000041a1b7210 */ /* 0x000fe20007f3e0ff */
[----:B------:R-:W-:Y:S01]  /*3410*/  VIADD R42, R17, 0x40 ;  /* 0x00000040112a7836 */ /* 0x000fe20000000000 */
[----:B------:R-:W-:Y:S01]  /*3420*/  F2FP.F16.F32.PACK_AB R40, R43, R40 ;  /* 0x000000282b28723e */ /* 0x000fe200000000ff */
[----:B------:R2:W-:Y:S01]  /*3430*/  STG.E.U16 desc[UR36][R18.64], R38 ;  /* 0x0000002612007986 */ /* 0x0005e2000c101524 */
[----:B------:R-:W-:-:S02]  /*3440*/  PRMT R43, R38, 0x7632, R43 ;  /* 0x00007632262b7816 */ /* 0x000fc4000000002b */
[----:B------:R-:W-:Y:S02]  /*3450*/  F2FP.F16.F32.PACK_AB R36, R41, R36 ;  /* 0x000000242924723e */ /* 0x000fe400000000ff */
[-C--:B0-----:R-:W-:Y:S02]  /*3460*/  LEA.HI.X.SX32 R44, R24, R3.reuse, 0x1, P0 ;  /* 0x00000003182c7211 */ /* 0x081fe400000f0eff */
[----:B------:R-:W-:Y:S02]  /*3470*/  LEA R24, P0, R25, UR4, 0x1 ;  /* 0x0000000419187c11 */ /* 0x000fe4000f8008ff */
[-C--:B-1----:R-:W-:Y:S02]  /*3480*/  LEA.HI.X.SX32 R20, R28, R3.reuse, 0x1, P2 ;  /* 0x000000031c147211 */ /* 0x082fe400010f0eff */
[----:B------:R-:W-:Y:S01]  /*3490*/  LEA R28, P2, R29, UR4, 0x1 ;  /* 0x000000041d1c7c11 */ /* 0x000fe2000f8408ff */
[----:B--2---:R-:W-:Y:S01]  /*34a0*/  VIADD R38, R17, 0x58 ;  /* 0x0000005811267836 */ /* 0x004fe20000000000 */
[----:B------:R-:W-:-:S02]  /*34b0*/  LEA.HI.X.SX32 R22, R26, R3, 0x1, P1 ;  /* 0x000000031a167211 */ /* 0x000fc400008f0eff */
[----:B------:R-:W-:Y:S02]  /*34c0*/  LEA.HI.X R25, R25, UR5, R44, 0x1, P0 ;  /* 0x0000000519197c11 */ /* 0x000fe400080f0c2c */
[----:B------:R-:W-:Y:S01]  /*34d0*/  LEA.HI.X R29, R29, UR5, R20, 0x1, P2 ;  /* 0x000000051d1d7c11 */ /* 0x000fe200090f0c14 */
[----:B------:R-:W-:Y:S01]  /*34e0*/  VIADD R20, R17, 0x48 ;  /* 0x0000004811147836 */ /* 0x000fe20000000000 */
[C---:B------:R-:W-:Y:S01]  /*34f0*/  LEA R26, P1, R27.reuse, UR4, 0x1 ;  /* 0x000000041b1a7c11 */ /* 0x040fe2000f8208ff */
[----:B------:R0:W-:Y:S01]  /*3500*/  STG.E.U16 desc[UR36][R24.64], R43 ;  /* 0x0000002b18007986 */ /* 0x0001e2000c101524 */
[C---:B------:R-:W-:Y:S02]  /*3510*/  IADD3 R19, P0, R42.reuse, R4, RZ ;  /* 0x000000042a137210 */ /* 0x040fe40007f1e0ff */
[----:B------:R-:W-:Y:S02]  /*3520*/  LEA.HI.X R27, R27, UR5, R22, 0x1, P1 ;  /* 0x000000051b1b7c11 */ /* 0x000fe400088f0c16 */
[----:B------:R-:W-:-:S02]  /*3530*/  LEA.HI.X.SX32 R42, R42, R3, 0x1, P0 ;  /* 0x000000032a2a7211 */ /* 0x000fc400000f0eff */
[C---:B------:R-:W-:Y:S02]  /*3540*/  LEA R18, P0, R19.reuse, UR4, 0x1 ;  /* 0x0000000413127c11 */ /* 0x040fe4000f8008ff */
[C---:B------:R-:W-:Y:S02]  /*3550*/  IADD3 R21, P1, R20.reuse, R4, RZ ;  /* 0x0000000414157210 */ /* 0x040fe40007f3e0ff */
[----:B------:R-:W-:Y:S01]  /*3560*/  LEA.HI.X R19, R19, UR5, R42, 0x1, P0 ;  /* 0x0000000513137c11 */ /* 0x000fe200080f0c2a */
[----:B0-----:R-:W-:Y:S01]  /*3570*/  VIADD R43, R17, 0x80 ;  /* 0x00000080112b7836 */ /* 0x001fe20000000000 */
[----:B------:R-:W-:Y:S02]  /*3580*/  LEA.HI.X.SX32 R22, R20, R3, 0x1, P1 ;  /* 0x0000000314167211 */ /* 0x000fe400008f0eff */
[----:B------:R-:W-:Y:S02]  /*3590*/  LEA R20, P0, R21, UR4, 0x1 ;  /* 0x0000000415147c11 */ /* 0x000fe4000f8008ff */
[----:B------:R-:W-:-:S02]  /*35a0*/  PRMT R45, R40, 0x7610, R45 ;  /* 0x00007610282d7816 */ /* 0x000fc4000000002d */
[----:B------:R-:W-:Y:S01]  /*35b0*/  PRMT R25, R40, 0x7632, R25 ;  /* 0x0000763228197816 */ /* 0x000fe20000000019 */
[----:B------:R-:W-:Y:S01]  /*35c0*/  VIADD R40, R17, 0x60 ;  /* 0x0000006011287836 */ /* 0x000fe20000000000 */
[----:B------:R-:W-:Y:S01]  /*35d0*/  LEA.HI.X R21, R21, UR5, R22, 0x1, P0 ;  /* 0x0000000515157c11 */ /* 0x000fe200080f0c16 */
[----:B------:R-:W-:Y:S01]  /*35e0*/  VIADD R22, R17, 0x50 ;  /* 0x0000005011167836 */ /* 0x000fe20000000000 */
[-C--:B------:R-:W-:Y:S01]  /*35f0*/  IADD3 R42, P1, R38, R4.reuse, RZ ;  /* 0x00000004262a7210 */ /* 0x080fe20007f3e0ff */
[----:B------:R0:W-:Y:S01]  /*3600*/  STG.E.U16 desc[UR36][R26.64], R45 ;  /* 0x0000002d1a007986 */ /* 0x0001e2000c101524 */
[----:B------:R-:W-:Y:S02]  /*3610*/  F2FP.F16.F32.PACK_AB R8, R8, R39 ;  /* 0x000000270808723e */ /* 0x000fe400000000ff */
[----:B------:R-:W-:Y:S01]  /*3620*/  IADD3 R23, P0, R22, R4, RZ ;  /* 0x0000000416177210 */ /* 0x000fe20007f1e0ff */
[----:B------:R1:W-:Y:S01]  /*3630*/  STG.E.U16 desc[UR36][R28.64], R25 ;  /* 0x000000191c007986 */ /* 0x0003e2000c101524 */
[----:B------:R-:W-:-:S02]  /*3640*/  F2FP.F16.F32.PACK_AB R30, R30, R33 ;  /* 0x000000211e1e723e */ /* 0x000fc400000000ff */
[----:B------:R-:W-:Y:S02]  /*3650*/  LEA.HI.X.SX32 R44, R22, R3, 0x1, P0 ;  /* 0x00000003162c7211 */ /* 0x000fe400000f0eff */
[C---:B------:R-:W-:Y:S02]  /*3660*/  LEA R22, P0, R23.reuse, UR4, 0x1 ;  /* 0x0000000417167c11 */ /* 0x040fe4000f8008ff */
[----:B------:R-:W-:Y:S02]  /*3670*/  F2FP.F16.F32.PACK_AB R2, R2, R37 ;  /* 0x000000250202723e */ /* 0x000fe400000000ff */
[----:B------:R-:W-:Y:S02]  /*3680*/  LEA.HI.X R23, R23, UR5, R44, 0x1, P0 ;  /* 0x0000000517177c11 */ /* 0x000fe400080f0c2c */
[----:B0-----:R-:W-:Y:S02]  /*3690*/  IADD3 R27, P0, R40, R4, RZ ;  /* 0x00000004281b7210 */ /* 0x001fe40007f1e0ff */
[----:B-1----:R-:W-:Y:S01]  /*36a0*/  LEA.HI.X.SX32 R25, R38, R3, 0x1, P1 ;  /* 0x0000000326197211 */ /* 0x002fe200008f0eff */
[----:B------:R-:W-:Y:S01]  /*36b0*/  VIADD R38, R17, 0x68 ;  /* 0x0000006811267836 */ /* 0x000fe20000000000 */
[----:B------:R-:W-:-:S02]  /*36c0*/  LEA R24, P1, R42, UR4, 0x1 ;  /* 0x000000042a187c11 */ /* 0x000fc4000f8208ff */
[-C--:B------:R-:W-:Y:S02]  /*36d0*/  LEA.HI.X.SX32 R40, R40, R3.reuse, 0x1, P0 ;  /* 0x0000000328287211 */ /* 0x080fe400000f0eff */
[----:B------:R-:W-:Y:S01]  /*36e0*/  LEA.HI.X R25, R42, UR5, R25, 0x1, P1 ;  /* 0x000000052a197c11 */ /* 0x000fe200088f0c19 */
[----:B------:R-:W-:Y:S01]  /*36f0*/  VIADD R42, R17, 0x78 ;  /* 0x00000078112a7836 */ /* 0x000fe20000000000 */
[C---:B------:R-:W-:Y:S02]  /*3700*/  IADD3 R29, P1, R38.reuse, R4, RZ ;  /* 0x00000004261d7210 */ /* 0x040fe40007f3e0ff */
[----:B------:R-:W-:Y:S02]  /*3710*/  LEA R26, P0, R27, UR4, 0x1 ;  /* 0x000000041b1a7c11 */ /* 0x000fe4000f8008ff */
[----:B------:R-:W-:Y:S02]  /*3720*/  LEA.HI.X.SX32 R38, R38, R3, 0x1, P1 ;  /* 0x0000000326267211 */ /* 0x000fe400008f0eff */
[----:B------:R-:W-:-:S02]  /*3730*/  LEA R28, P1, R29, UR4, 0x1 ;  /* 0x000000041d1c7c11 */ /* 0x000fc4000f8208ff */
[C---:B------:R-:W-:Y:S02]  /*3740*/  PRMT R44, R36.reuse, 0x7610, R44 ;  /* 0x00007610242c7816 */ /* 0x040fe4000000002c */
[----:B------:R-:W-:Y:S01]  /*3750*/  LEA.HI.X R29, R29, UR5, R38, 0x1, P1 ;  /* 0x000000051d1d7c11 */ /* 0x000fe200088f0c26 */
[----:B------:R-:W-:Y:S01]  /*3760*/  VIADD R38, R17, 0x70 ;  /* 0x0000007011267836 */ /* 0x000fe20000000000 */
[----:B------:R-:W-:Y:S01]  /*3770*/  LEA.HI.X R27, R27, UR5, R40, 0x1, P0 ;  /* 0x000000051b1b7c11 */ /* 0x000fe200080f0c28 */
[----:B------:R0:W-:Y:S01]  /*3780*/  STG.E.U16 desc[UR36][R18.64], R44 ;  /* 0x0000002c12007986 */ /* 0x0001e2000c101524 */
[----:B------:R-:W-:Y:S01]  /*3790*/  PRMT R45, R36, 0x7632, R45 ;  /* 0x00007632242d7816 */ /* 0x000fe2000000002d */
[----:B------:R-:W-:Y:S01]  /*37a0*/  VIADD R36, R17, 0x88 ;  /* 0x0000008811247836 */ /* 0x000fe20000000000 */
[-C--:B------:R-:W-:Y:S02]  /*37b0*/  IADD3 R39, P0, R38, R4.reuse, RZ ;  /* 0x0000000426277210 */ /* 0x080fe40007f1e0ff */
[-C--:B------:R-:W-:Y:S01]  /*37c0*/  IADD3 R41, P1, R42, R4.reuse, RZ ;  /* 0x000000042a297210 */ /* 0x080fe20007f3e0ff */
[----:B------:R1:W-:Y:S01]  /*37d0*/  STG.E.U16 desc[UR36][R20.64], R45 ;  /* 0x0000002d14007986 */ /* 0x0003e2000c101524 */
[----:B------:R-:W-:-:S02]  /*37e0*/  IADD3 R40, P2, R43, R4, RZ ;  /* 0x000000042b287210 */ /* 0x000fc40007f5e0ff */
[-C--:B------:R-:W-:Y:S01]  /*37f0*/  LEA.HI.X.SX32 R42, R42, R3.reuse, 0x1, P1 ;  /* 0x000000032a2a7211 */ /* 0x080fe200008f0eff */
[----:B------:R2:W-:Y:S01]  /*3800*/  STG.E.U16 desc[UR36][R22.64], R8 ;  /* 0x0000000816007986 */ /* 0x0005e2000c101524 */
[-C--:B------:R-:W-:Y:S02]  /*3810*/  LEA.HI.X.SX32 R43, R43, R3.reuse, 0x1, P2 ;  /* 0x000000032b2b7211 */ /* 0x080fe400010f0eff */
[----:B0-----:R-:W-:Y:S02]  /*3820*/  LEA.HI.X.SX32 R44, R38, R3, 0x1, P0 ;  /* 0x00000003262c7211 */ /* 0x001fe400000f0eff */
[----:B------:R-:W-:Y:S02]  /*3830*/  LEA R38, P0, R39, UR4, 0x1 ;  /* 0x0000000427267c11 */ /* 0x000fe4000f8008ff */
[----:B------:R-:W-:Y:S02]  /*3840*/  LEA R18, P2, R40, UR4, 0x1 ;  /* 0x0000000428127c11 */ /* 0x000fe4000f8408ff */
[----:B-1----:R-:W-:-:S02]  /*3850*/  LEA R20, P1, R41, UR4, 0x1 ;  /* 0x0000000429147c11 */ /* 0x002fc4000f8208ff */
[----:B------:R-:W-:Y:S01]  /*3860*/  LEA.HI.X R39, R39, UR5, R44, 0x1, P0 ;  /* 0x0000000527277c11 */ /* 0x000fe200080f0c2c */
[----:B--2---:R-:W-:Y:S01]  /*3870*/  VIADD R23, R17, 0x90 ;  /* 0x0000009011177836 */ /* 0x004fe20000000000 */
[----:B------:R-:W-:Y:S02]  /*3880*/  PRMT R8, R8, 0x7632, R8 ;  /* 0x0000763208087816 */ /* 0x000fe40000000008 */
[-C--:B------:R-:W-:Y:S02]  /*3890*/  IADD3 R22, P0, R36, R4.reuse, RZ ;  /* 0x0000000424167210 */ /* 0x080fe40007f1e0ff */
[----:B------:R-:W-:Y:S01]  /*38a0*/  LEA.HI.X R21, R41, UR5, R42, 0x1, P1 ;  /* 0x0000000529157c11 */ /* 0x000fe200088f0c2a */
[----:B------:R0:W-:Y:S01]  /*38b0*/  STG.E.U16 desc[UR36][R24.64], R8 ;  /* 0x0000000818007986 */ /* 0x0001e2000c101524 */
[----:B------:R-:W-:Y:S01]  /*38c0*/  LEA.HI.X R19, R40, UR5, R43, 0x1, P2 ;  /* 0x0000000528137c11 */ /* 0x000fe200090f0c2b */
[C---:B------:R-:W-:Y:S01]  /*38d0*/  VIADD R43, R17.reuse, 0xc0 ;  /* 0x000000c0112b7836 */ /* 0x040fe20000000000 */
[----:B------:R-:W-:Y:S01]  /*38e0*/  LEA.HI.X.SX32 R41, R36, R3, 0x1, P0 ;  /* 0x0000000324297211 */ /* 0x000fe200000f0eff */
[----:B------:R1:W-:Y:S01]  /*38f0*/  STG.E.U16 desc[UR36][R26.64], R30 ;  /* 0x0000001e1a007986 */ /* 0x0003e2000c101524 */
[----:B------:R-:W-:Y:S01]  /*3900*/  LEA R40, P0, R22, UR4, 0x1 ;  /* 0x0000000416287c11 */ /* 0x000fe2000f8008ff */
[----:B------:R-:W-:Y:S01]  /*3910*/  VIADD R42, R17, 0xf0 ;  /* 0x000000f0112a7836 */ /* 0x000fe20000000000 */
[----:B------:R-:W-:-:S02]  /*3920*/  IADD3 R33, P1, R23, R4, RZ ;  /* 0x0000000417217210 */ /* 0x000fc40007f3e0ff */
[----:B------:R-:W-:Y:S02]  /*3930*/  LEA.HI.X R41, R22, UR5, R41, 0x1, P0 ;  /* 0x0000000516297c11 */ /* 0x000fe400080f0c29 */
[----:B------:R-:W-:Y:S01]  /*3940*/  F2FP.F16.F32.PACK_AB R34, R35, R34 ;  /* 0x000000222322723e */ /* 0x000fe200000000ff */
[----:B0-----:R-:W-:Y:S01]  /*3950*/  VIADD R24, R17, 0xa0 ;  /* 0x000000a011187836 */ /* 0x001fe20000000000 */
[----:B------:R-:W-:Y:S02]  /*3960*/  PRMT R25, R30, 0x7632, R25 ;  /* 0x000076321e197816 */ /* 0x000fe40000000019 */
[----:B------:R-:W-:Y:S01]  /*3970*/  LEA.HI.X.SX32 R36, R23, R3, 0x1, P1 ;  /* 0x0000000317247211 */ /* 0x000fe200008f0eff */
[----:B-1----:R-:W-:Y:S01]  /*3980*/  VIADD R26, R17, 0xa8 ;  /* 0x000000a8111a7836 */ /* 0x002fe20000000000 */
[----:B------:R-:W-:Y:S01]  /*3990*/  PRMT R27, R2, 0x7632, R27 ;  /* 0x00007632021b7816 */ /* 0x000fe2000000001b */
[----:B------:R0:W-:Y:S01]  /*39a0*/  STG.E.U16 desc[UR36][R28.64], R25 ;  /* 0x000000191c007986 */ /* 0x0001e2000c101524 */
[----:B------:R-:W-:Y:S01]  /*39b0*/  LEA R22, P0, R33, UR4, 0x1 ;  /* 0x0000000421167c11 */ /* 0x000fe2000f8008ff */
[----:B------:R-:W-:Y:S01]  /*39c0*/  VIADD R30, R17, 0xc8 ;  /* 0x000000c8111e7836 */ /* 0x000fe20000000000 */
[----:B------:R-:W-:Y:S01]  /*39d0*/  F2FP.F16.F32.PACK_AB R8, R32, R31 ;  /* 0x0000001f2008723e */ /* 0x000fe200000000ff */
[----:B------:R1:W-:Y:S01]  /*39e0*/  STG.E.U16 desc[UR36][R38.64], R2 ;  /* 0x0000000226007986 */ /* 0x0003e2000c101524 */
[----:B------:R-:W-:Y:S01]  /*39f0*/  LEA.HI.X R23, R33, UR5, R36, 0x1, P0 ;  /* 0x0000000521177c11 */ /* 0x000fe200080f0c24 */
[C---:B------:R-:W-:Y:S01]  /*3a00*/  VIADD R36, R17.reuse, 0xb8 ;  /* 0x000000b811247836 */ /* 0x040fe20000000000 */
[C---:B------:R-:W-:Y:S01]  /*3a10*/  IADD3 R37, R17.reuse, 0x98, RZ ;  /* 0x0000009811257810 */ /* 0x040fe20007ffe0ff */
[----:B------:R2:W-:Y:S01]  /*3a20*/  STG.E.U16 desc[UR36][R20.64], R27 ;  /* 0x0000001b14007986 */ /* 0x0005e2000c101524 */
[----:B------:R-:W-:Y:S01]  /*3a30*/  VIADD R32, R17, 0xd0 ;  /* 0x000000d011207836 */ /* 0x000fe20000000000 */
[----:B------:R-:W-:-:S02]  /*3a40*/  F2FP.F16.F32.PACK_AB R0, R7, R0 ;  /* 0x000000000700723e */ /* 0x000fc400000000ff */
[----:B------:R3:W-:Y:S01]  /*3a50*/  STG.E.U16 desc[UR36][R18.64], R34 ;  /* 0x0000002212007986 */ /* 0x0007e2000c101524 */
[----:B0-----:R-:W-:Y:S01]  /*3a60*/  VIADD R28, R17, 0xb0 ;  /* 0x000000b0111c7836 */ /* 0x001fe20000000000 */
[-C--:B------:R-:W-:Y:S02]  /*3a70*/  IADD3 R25, P4, R43, R4.reuse, RZ ;  /* 0x000000042b197210 */ /* 0x080fe40007f9e0ff */
[-C--:B-1----:R-:W-:Y:S01]  /*3a80*/  IADD3 R2, P1, R37, R4.reuse, RZ ;  /* 0x0000000425027210 */ /* 0x082fe20007f3e0ff */
[C---:B------:R-:W-:Y:S01]  /*3a90*/  VIADD R38, R17.reuse, 0xe0 ;  /* 0x000000e011267836 */ /* 0x040fe20000000000 */
[----:B------:R-:W-:Y:S01]  /*3aa0*/  PRMT R7, R8, 0x7632, R7 ;  /* 0x0000763208077816 */ /* 0x000fe20000000007 */
[----:B------:R-:W-:Y:S01]  /*3ab0*/  VIADD R39, R17, 0xf8 ;  /* 0x000000f811277836 */ /* 0x000fe20000000000 */
[----:B--2---:R-:W-:Y:S02]  /*3ac0*/  PRMT R21, R34, 0x7632, R21 ;  /* 0x0000763222157816 */ /* 0x004fe40000000015 */
[----:B------:R-:W-:-:S02]  /*3ad0*/  IADD3 R20, P6, R26, R4, RZ ;  /* 0x000000041a147210 */ /* 0x000fc40007fde0ff */
[-C--:B------:R-:W-:Y:S01]  /*3ae0*/  IADD3 R27, P0, R30, R4.reuse, RZ ;  /* 0x000000041e1b7210 */ /* 0x080fe20007f1e0ff */
[----:B------:R0:W-:Y:S01]  /*3af0*/  STG.E.U16 desc[UR36][R40.64], R21 ;  /* 0x0000001528007986 */ /* 0x0001e2000c101524 */
[-C--:B---3--:R-:W-:Y:S01]  /*3b00*/  IADD3 R19, P3, R24, R4.reuse, RZ ;  /* 0x0000000418137210 */ /* 0x088fe20007f7e0ff */
[----:B------:R-:W-:Y:S01]  /*3b10*/  VIADD R34, R17, 0xd8 ;  /* 0x000000d811227836 */ /* 0x000fe20000000000 */
[-C--:B------:R-:W-:Y:S01]  /*3b20*/  LEA.HI.X.SX32 R30, R30, R3.reuse, 0x1, P0 ;  /* 0x000000031e1e7211 */ /* 0x080fe200000f0eff */
[----:B------:R1:W-:Y:S01]  /*3b30*/  STG.E.U16 desc[UR36][R22.64], R8 ;  /* 0x0000000816007986 */ /* 0x0003e2000c101524 */
[----:B------:R-:W-:Y:S02]  /*3b40*/  LEA.HI.X.SX32 R37, R37, R3, 0x1, P1 ;  /* 0x0000000325257211 */ /* 0x000fe400008f0eff */
[----:B------:R-:W-:Y:S02]  /*3b50*/  IADD3 R29, P1, R32, R4, RZ ;  /* 0x00000004201d7210 */ /* 0x000fe40007f3e0ff */
[----:B------:R-:W-:-:S02]  /*3b60*/  F2FP.F16.F32.PACK_AB R13, R13, R14 ;  /* 0x0000000e0d0d723e */ /* 0x000fc400000000ff */
[-C--:B------:R-:W-:Y:S01]  /*3b70*/  LEA.HI.X.SX32 R32, R32, R3.reuse, 0x1, P1 ;  /* 0x0000000320207211 */ /* 0x080fe200008f0eff */
[----:B0-----:R-:W-:Y:S01]  /*3b80*/  VIADD R40, R17, 0xe8 ;  /* 0x000000e811287836 */ /* 0x001fe20000000000 */
[-C--:B------:R-:W-:Y:S02]  /*3b90*/  IADD3 R21, P5, R28, R4.reuse, RZ ;  /* 0x000000041c157210 */ /* 0x080fe40007fbe0ff */
[-C--:B------:R-:W-:Y:S02]  /*3ba0*/  LEA.HI.X.SX32 R41, R26, R3.reuse, 0x1, P6 ;  /* 0x000000031a297211 */ /* 0x080fe400030f0eff */
[----:B-1----:R-:W-:Y:S02]  /*3bb0*/  IADD3 R23, P2, R36, R4, RZ ;  /* 0x0000000424177210 */ /* 0x002fe40007f5e0ff */
[-C--:B------:R-:W-:Y:S02]  /*3bc0*/  LEA.HI.X.SX32 R22, R24, R3.reuse, 0x1, P3 ;  /* 0x0000000318167211 */ /* 0x080fe400018f0eff */
[----:B------:R-:W-:-:S02]  /*3bd0*/  LEA.HI.X.SX32 R26, R36, R3, 0x1, P2 ;  /* 0x00000003241a7211 */ /* 0x000fc400010f0eff */
[----:B------:R-:W-:Y:S02]  /*3be0*/  LEA R36, P0, R2, UR4, 0x1 ;  /* 0x0000000402247c11 */ /* 0x000fe4000f8008ff */
[-C--:B------:R-:W-:Y:S02]  /*3bf0*/  LEA.HI.X.SX32 R24, R28, R3.reuse, 0x1, P5 ;  /* 0x000000031c187211 */ /* 0x080fe400028f0eff */
[-C--:B------:R-:W-:Y:S02]  /*3c00*/  IADD3 R31, P3, R34, R4.reuse, RZ ;  /* 0x00000004221f7210 */ /* 0x080fe40007f7e0ff */
[-C--:B------:R-:W-:Y:S02]  /*3c10*/  IADD3 R33, P6, R38, R4.reuse, RZ ;  /* 0x0000000426217210 */ /* 0x080fe40007fde0ff */
[----:B------:R-:W-:Y:S02]  /*3c20*/  IADD3 R35, P5, R40, R4, RZ ;  /* 0x0000000428237210 */ /* 0x000fe40007fbe0ff */
[----:B------:R-:W-:-:S02]  /*3c30*/  LEA.HI.X.SX32 R28, R43, R3, 0x1, P4 ;  /* 0x000000032b1c7211 */ /* 0x000fc400020f0eff */
[-C--:B------:R-:W-:Y:S02]  /*3c40*/  IADD3 R17, P2, R42, R4.reuse, RZ ;  /* 0x000000042a117210 */ /* 0x080fe40007f5e0ff */
[----:B------:R-:W-:Y:S02]  /*3c50*/  IADD3 R4, P4, R39, R4, RZ ;  /* 0x0000000427047210 */ /* 0x000fe40007f9e0ff */
[----:B------:R-:W-:Y:S02]  /*3c60*/  LEA.HI.X R37, R2, UR5, R37, 0x1, P0 ;  /* 0x0000000502257c11 */ /* 0x000fe400080f0c25 */
[----:B------:R-:W-:Y:S02]  /*3c70*/  LEA R2, P0, R19, UR4, 0x1 ;  /* 0x0000000413027c11 */ /* 0x000fe4000f8008ff */
[----:B------:R-:W-:Y:S01]  /*3c80*/  LEA R18, P1, R20, UR4, 0x1 ;  /* 0x0000000414127c11 */ /* 0x000fe2000f8208ff */
[----:B------:R-:W-:Y:S01]  /*3c90*/  STG.E.U16 desc[UR36][R36.64], R7 ;  /* 0x0000000724007986 */ /* 0x000fe2000c101524 */
[----:B------:R-:W-:-:S02]  /*3ca0*/  LEA.HI.X.SX32 R34, R34, R3, 0x1, P3 ;  /* 0x0000000322227211 */ /* 0x000fc400018f0eff */
[-C--:B------:R-:W-:Y:S02]  /*3cb0*/  LEA.HI.X.SX32 R38, R38, R3.reuse, 0x1, P6 ;  /* 0x0000000326267211 */ /* 0x080fe400030f0eff */
[-C--:B------:R-:W-:Y:S02]  /*3cc0*/  LEA.HI.X.SX32 R40, R40, R3.reuse, 0x1, P5 ;  /* 0x0000000328287211 */ /* 0x080fe400028f0eff */
[-C--:B------:R-:W-:Y:S02]  /*3cd0*/  LEA.HI.X.SX32 R42, R42, R3.reuse, 0x1, P2 ;  /* 0x000000032a2a7211 */ /* 0x080fe400010f0eff */
[----:B------:R-:W-:Y:S02]  /*3ce0*/  LEA.HI.X.SX32 R39, R39, R3, 0x1, P4 ;  /* 0x0000000327277211 */ /* 0x000fe400020f0eff */
[----:B------:R-:W-:Y:S02]  /*3cf0*/  LEA.HI.X R3, R19, UR5, R22, 0x1, P0 ;  /* 0x0000000513037c11 */ /* 0x000fe400080f0c16 */
[----:B------:R-:W-:-:S02]  /*3d00*/  LEA.HI.X R19, R20, UR5, R41, 0x1, P1 ;  /* 0x0000000514137c11 */ /* 0x000fc400088f0c29 */
[----:B------:R-:W-:Y:S01]  /*3d10*/  LEA R20, P0, R21, UR4, 0x1 ;  /* 0x0000000415147c11 */ /* 0x000fe2000f8008ff */
[----:B------:R0:W-:Y:S01]  /*3d20*/  STG.E.U16 desc[UR36][R2.64], R0 ;  /* 0x0000000002007986 */ /* 0x0001e2000c101524 */
[----:B------:R-:W-:Y:S02]  /*3d30*/  LEA R22, P1, R23, UR4, 0x1 ;  /* 0x0000000417167c11 */ /* 0x000fe4000f8208ff */
[----:B------:R-:W-:Y:S02]  /*3d40*/  LEA.HI.X R21, R21, UR5, R24, 0x1, P0 ;  /* 0x0000000515157c11 */ /* 0x000fe400080f0c18 */
[----:B------:R-:W-:Y:S02]  /*3d50*/  LEA.HI.X R23, R23, UR5, R26, 0x1, P1 ;  /* 0x0000000517177c11 */ /* 0x000fe400088f0c1a */
[----:B------:R-:W-:Y:S02]  /*3d60*/  LEA R24, P0, R25, UR4, 0x1 ;  /* 0x0000000419187c11 */ /* 0x000fe4000f8008ff */
[----:B------:R-:W-:-:S02]  /*3d70*/  LEA R26, P1, R27, UR4, 0x1 ;  /* 0x000000041b1a7c11 */ /* 0x000fc4000f8208ff */
[----:B------:R-:W-:Y:S02]  /*3d80*/  LEA.HI.X R25, R25, UR5, R28, 0x1, P0 ;  /* 0x0000000519197c11 */ /* 0x000fe400080f0c1c */
[----:B------:R-:W-:Y:S02]  /*3d90*/  LEA.HI.X R27, R27, UR5, R30, 0x1, P1 ;  /* 0x000000051b1b7c11 */ /* 0x000fe400088f0c1e */
[----:B------:R-:W-:Y:S02]  /*3da0*/  LEA R28, P0, R29, UR4, 0x1 ;  /* 0x000000041d1c7c11 */ /* 0x000fe4000f8008ff */
[----:B------:R-:W-:Y:S02]  /*3db0*/  LEA R30, P1, R31, UR4, 0x1 ;  /* 0x000000041f1e7c11 */ /* 0x000fe4000f8208ff */
[----:B------:R-:W-:Y:S02]  /*3dc0*/  LEA.HI.X R29, R29, UR5, R32, 0x1, P0 ;  /* 0x000000051d1d7c11 */ /* 0x000fe400080f0c20 */
[----:B------:R-:W-:-:S02]  /*3dd0*/  LEA.HI.X R31, R31, UR5, R34, 0x1, P1 ;  /* 0x000000051f1f7c11 */ /* 0x000fc400088f0c22 */
[----:B------:R-:W-:Y:S02]  /*3de0*/  LEA R32, P0, R33, UR4, 0x1 ;  /* 0x0000000421207c11 */ /* 0x000fe4000f8008ff */
[----:B------:R-:W-:Y:S02]  /*3df0*/  LEA R34, P1, R35, UR4, 0x1 ;  /* 0x0000000423227c11 */ /* 0x000fe4000f8208ff */
[----:B------:R-:W-:Y:S02]  /*3e00*/  LEA.HI.X R33, R33, UR5, R38, 0x1, P0 ;  /* 0x0000000521217c11 */ /* 0x000fe400080f0c26 */
[----:B------:R-:W-:Y:S02]  /*3e10*/  LEA.HI.X R35, R35, UR5, R40, 0x1, P1 ;  /* 0x0000000523237c11 */ /* 0x000fe400088f0c28 */
[----:B------:R-:W-:Y:S02]  /*3e20*/  LEA R38, P1, R4, UR4, 0x1 ;  /* 0x0000000404267c11 */ /* 0x000fe4000f8208ff */
[----:B------:R-:W-:-:S02]  /*3e30*/  F2FP.F16.F32.PACK_AB R5, R5, R10 ;  /* 0x0000000a0505723e */ /* 0x000fc400000000ff */
[----:B------:R-:W-:Y:S02]  /*3e40*/  LEA.HI.X R39, R4, UR5, R39, 0x1, P1 ;  /* 0x0000000504277c11 */ /* 0x000fe400088f0c27 */
[----:B------:R-:W-:Y:S02]  /*3e50*/  PRMT R4, R0, 0x7632, R4 ;  /* 0x0000763200047816 */ /* 0x000fe40000000004 */
[----:B0-----:R-:W-:Y:S02]  /*3e60*/  PRMT R3, R13, 0x7632, R3 ;  /* 0x000076320d037816 */ /* 0x001fe40000000003 */
[----:B------:R-:W-:Y:S01]  /*3e70*/  F2FP.F16.F32.PACK_AB R15, R16, R15 ;  /* 0x0000000f100f723e */ /* 0x000fe200000000ff */
[----:B------:R0:W-:Y:S01]  /*3e80*/  STG.E.U16 desc[UR36][R18.64], R4 ;  /* 0x0000000412007986 */ /* 0x0001e2000c101524 */
[----:B------:R-:W-:Y:S02]  /*3e90*/  LEA R40, P0, R17, UR4, 0x1 ;  /* 0x0000000411287c11 */ /* 0x000fe4000f8008ff */
[----:B------:R-:W-:Y:S01]  /*3ea0*/  PRMT R7, R5, 0x7632, R7 ;  /* 0x0000763205077816 */ /* 0x000fe20000000007 */
[----:B------:R-:W-:Y:S01]  /*3eb0*/  STG.E.U16 desc[UR36][R20.64], R13 ;  /* 0x0000000d14007986 */ /* 0x000fe2000c101524 */
[----:B------:R-:W-:-:S02]  /*3ec0*/  F2FP.F16.F32.PACK_AB R11, R12, R11 ;  /* 0x0000000b0c0b723e */ /* 0x000fc400000000ff */
[----:B------:R-:W-:Y:S01]  /*3ed0*/  PRMT R0, R15, 0x7632, R0 ;  /* 0x000076320f007816 */ /* 0x000fe20000000000 */
[----:B------:R-:W-:Y:S01]  /*3ee0*/  STG.E.U16 desc[UR36][R22.64], R3 ;  /* 0x0000000316007986 */ /* 0x000fe2000c101524 */
[----:B------:R-:W-:Y:S02]  /*3ef0*/  F2FP.F16.F32.PACK_AB R6, R9, R6 ;  /* 0x000000060906723e */ /* 0x000fe400000000ff */
[----:B------:R-:W-:Y:S01]  /*3f00*/  LEA.HI.X R41, R17, UR5, R42, 0x1, P0 ;  /* 0x0000000511297c11 */ /* 0x000fe200080f0c2a */
[----:B------:R-:W-:Y:S01]  /*3f10*/  STG.E.U16 desc[UR36][R24.64], R5 ;  /* 0x0000000518007986 */ /* 0x000fe2000c101524 */
[----:B------:R-:W-:Y:S02]  /*3f20*/  PRMT R17, R11, 0x7632, R17 ;  /* 0x000076320b117816 */ /* 0x000fe40000000011 */
[----:B0-----:R-:W-:Y:S01]  /*3f30*/  PRMT R19, R6, 0x7632, R19 ;  /* 0x0000763206137816 */ /* 0x001fe20000000013 */
[----:B------:R-:W-:Y:S04]  /*3f40*/  STG.E.U16 desc[UR36][R26.64], R7 ;  /* 0x000000071a007986 */ /* 0x000fe8000c101524 */
[----:B------:R-:W-:Y:S04]  /*3f50*/  STG.E.U16 desc[UR36][R28.64], R15 ;  /* 0x0000000f1c007986 */ /* 0x000fe8000c101524 */
[----:B------:R-:W-:Y:S04]  /*3f60*/  STG.E.U16 desc[UR36][R30.64], R0 ;  /* 0x000000001e007986 */ /* 0x000fe8000c101524 */
[----:B------:R-:W-:Y:S04]  /*3f70*/  STG.E.U16 desc[UR36][R32.64], R11 ;  /* 0x0000000b20007986 */ /* 0x000fe8000c101524 */
[----:B------:R-:W-:Y:S04]  /*3f80*/  STG.E.U16 desc[UR36][R34.64], R17 ;  /* 0x0000001122007986 */ /* 0x000fe8000c101524 */
[----:B------:R-:W-:Y:S04]  /*3f90*/  STG.E.U16 desc[UR36][R40.64], R6 ;  /* 0x0000000628007986 */ /* 0x000fe8000c101524 */
[----:B------:R-:W-:Y:S01]  /*3fa0*/  STG.E.U16 desc[UR36][R38.64], R19 ;  /* 0x0000001326007986 */ /* 0x000fe2000c101524 */
[----:B------:R-:W-:Y:S05]  /*3fb0*/  EXIT ;  /* 0x000000000000794d */ /* 0x000fea0003800000 */
.L_x_2898:
[----:B------:R-:W-:Y:S01]  /*3fc0*/  MOV R0, 0x0 ;  /* 0x0000000000007802 */ /* 0x000fe20000000f00 */
[----:B------:R-:W-:Y:S01]  /*3fd0*/  ULDC.64 UR4, c[0x4][0x178] ;  /* 0x01005e0000047ab9 */ /* 0x000fe20000000a00 */
[----:B------:R-:W-:Y:S01]  /*3fe0*/  ULDC.64 UR6, c[0x4][0x70] ;  /* 0x01001c0000067ab9 */ /* 0x000fe20000000a00 */
[----:B------:R-:W-:Y:S01]  /*3ff0*/  IMAD.U32 R4, RZ, RZ, UR4 ;  /* 0x00000004ff047e24 */ /* 0x000fe2000f8e00ff */
[----:B------:R0:W1:Y:S01]  /*4000*/  LDC.64 R2, c[0x4][R0] ;  /* 0x0100000000027b82 */ /* 0x0000620000000a00 */
[----:B------:R-:W-:Y:S01]  /*4010*/  IMAD.U32 R5, RZ, RZ, UR5 ;  /* 0x00000005ff057e24 */ /* 0x000fe2000f8e00ff */
[----:B------:R-:W-:Y:S01]  /*4020*/  ULDC.64 UR4, c[0x4][0x180] ;  /* 0x0100600000047ab9 */ /* 0x000fe20000000a00 */
[----:B------:R-:W-:Y:S01]  /*4030*/  IMAD.U32 R10, RZ, RZ, UR6 ;  /* 0x00000006ff0a7e24 */ /* 0x000fe2000f8e00ff */
[----:B------:R-:W-:Y:S01]  /*4040*/  MOV R11, UR7 ;  /* 0x00000007000b7c02 */ /* 0x000fe20008000f00 */
[----:B------:R-:W-:Y:S02]  /*4050*/  IMAD.U32 R6, RZ, RZ, UR4 ;  /* 0x00000004ff067e24 */ /* 0x000fe4000f8e00ff */
[----:B------:R-:W-:-:S02]  /*4060*/  IMAD.U32 R7, RZ, RZ, UR5 ;  /* 0x00000005ff077e24 */ /* 0x000fc4000f8e00ff */
[----:B------:R-:W-:Y:S02]  /*4070*/  IMAD.MOV.U32 R8, RZ, RZ, 0x219 ;  /* 0x00000219ff087424 */ /* 0x000fe400078e00ff */
[----:B------:R-:W-:Y:S02]  /*4080*/  IMAD.MOV.U32 R12, RZ, RZ, 0x1 ;  /* 0x00000001ff0c7424 */ /* 0x000fe400078e00ff */
[----:B0-----:R-:W-:-:S07]  /*4090*/  IMAD.MOV.U32 R13, RZ, RZ, RZ ;  /* 0x000000ffff0d7224 */ /* 0x001fce00078e00ff */
[----:B------:R-:W-:-:S07]  /*40a0*/  LEPC R20, `(.L_x_2930) ;  /* 0x000000001014794e */ /* 0x000fce0000000000 */
[----:B-1----:R-:W-:Y:S05]  /*40b0*/  CALL.ABS.NOINC R2 ;  /* 0x0000000002007343 */ /* 0x002fea0003c00000 */
.L_x_2930:
[----:B------:R-:W-:Y:S05]  /*40c0*/  EXIT ;  /* 0x000000000000794d */ /* 0x000fea0003800000 */
.L_x_2899:
[----:B------:R-:W-:Y:S02]  /*40d0*/  IMAD.MOV.U32 R12, RZ, RZ, 0x10 ;  /* 0x00000010ff0c7424 */ /* 0x000fe400078e00ff */
[----:B------:R-:W-:Y:S02]  /*40e0*/  IMAD.MOV.U32 R11, RZ, RZ, 0x1f ;  /* 0x0000001fff0b7424 */ /* 0x000fe400078e00ff */
[----:B------:R-:W-:Y:S02]  /*40f0*/  IMAD.MOV.U32 R15, RZ, RZ, -0x1 ;  /* 0xffffffffff0f7424 */ /* 0x000fe400078e00ff */
[----:B------:R-:W-:-:S07]  /*4100*/  IMAD.MOV.U32 R2, RZ, RZ, -0x800001 ;  /* 0xff7fffffff027424 */ /* 0x000fce00078e00ff */
[----:B0-----:R-:W-:Y:S05]  /*4110*/  WARPSYNC.COLLECTIVE R15, `(.L_x_2931) ;  /* 0x000000000f087348 */ /* 0x001fea0003c00000 */
[----:B------:R1:W2:Y:S02]  /*4120*/  SHFL.BFLY P6, R14, R13, R12, R11 ;  /* 0x0c00000c0d0e7389 */ /* 0x0002a400000c000b */
[----:B012---:R-:W-:Y:S01]  /*4130*/  ENDCOLLECTIVE ;  /* 0x000000000000791b */ /* 0x007fe20003800000 */
.L_x_2931:
[----:B------:R-:W-:Y:S01]  /*4140*/  IMAD.MOV.U32 R12, RZ, RZ, 0x8 ;  /* 0x00000008ff0c7424 */ /* 0x000fe200078e00ff */
[----:B------:R-:W-:-:S05]  /*4150*/  FMNMX.FTZ R0, R14, -3.40282346638528859812e+38, !PT ;  /* 0xff7fffff0e007809 */ /* 0x000fca0007810000 */
[----:B------:R-:W-:-:S07]  /*4160*/  IMAD.MOV.U32 R13, RZ, RZ, R0 ;  /* 0x000000ffff0d7224 */ /* 0x000fce00078e0000 */
[----:B------:R-:W-:Y:S05]  /*4170*/  WARPSYNC.COLLECTIVE R15, `(.L_x_2932) ;  /* 0x000000000f087348 */ /* 0x000fea0003c00000 */
[----:B------:R0:W1:Y:S02]  /*4180*/  SHFL.BFLY P6, R14, R13, R12, R11 ;  /* 0x0c00000c0d0e7389 */ /* 0x00006400000c000b */
[----:B01----:R-:W-:Y:S01]  /*4190*/  ENDCOLLECTIVE ;  /* 0x000000000000791b */ /* 0x003fe20003800000 */
.L_x_2932:
[----:B------:R-:W-:Y:S01]  /*41a0*/  IMAD.MOV.U32 R12, RZ, RZ, 0x4 ;  /* 0x00000004ff0c7424 */ /* 0x000fe200078e00ff */
[----:B------:R-:W-:-:S05]  /*41b0*/  FMNMX.FTZ R3, R0, R14, !PT ;  /* 0x0000000e00037209 */ /* 0x000fca0007810000 */
[----:B------:R-:W-:-:S07]  /*41c0*/  IMAD.MOV.U32 R13, RZ, RZ, R3 ;  /* 0x000000ffff0d7224 */ /* 0x000fce00078e0003 */
[----:B------:R-:W-:Y:S05]  /*41d0*/  WARPSYNC.COLLECTIVE R15, `(.L_x_2933) ;  /* 0x000000000f087348 */ /* 0x000fea0003c00000 */
[----:B------:R0:W1:Y:S02]  /*41e0*/  SHFL.BFLY P6, R14, R13, R12, R11 ;  /* 0x0c00000c0d0e7389 */ /* 0x00006400000c000b */
[----:B01----:R-:W-:Y:S01]  /*41f0*/  ENDCOLLECTIVE ;  /* 0x000000000000791b */ /* 0x003fe20003800000 */
.L_x_2933:
[----:B------:R-:W-:Y:S01]  /*4200*/  IMAD.MOV.U32 R12, RZ, RZ, 0x2 ;  /* 0x00000002ff0c7424 */ /* 0x000fe200078e00ff */
[----:B------:R-:W-:-:S05]  /*4210*/  FMNMX.FTZ R4, R3, R14, !PT ;  /* 0x0000000e03047209 */ /* 0x000fca0007810000 */
[----:B------:R-:W-:-:S07]  /*4220*/  IMAD.MOV.U32 R13, RZ, RZ, R4 ;  /* 0x000000ffff0d7224 */ /* 0x000fce00078e0004 */
[----:B------:R-:W-:Y:S05]  /*4230*/  WARPSYNC.COLLECTIVE R15, `(.L_x_2934) ;  /* 0x000000000f087348 */ /* 0x000fea0003c00000 */
[----:B------:R0:W1:Y:S02]  /*4240*/  SHFL.BFLY P6, R14, R13, R12, R11 ;  /* 0x0c00000c0d0e7389 */ /* 0x00006400000c000b */
[----:B01----:R-:W-:Y:S01]  /*4250*/  ENDCOLLECTIVE ;  /* 0x000000000000791b */ /* 0x003fe20003800000 */
.L_x_2934:
[----:B------:R-:W-:Y:S01]  /*4260*/  IMAD.MOV.U32 R12, RZ, RZ, 0x1 ;  /* 0x00000001ff0c7424 */ /* 0x000fe200078e00ff */
[----:B------:R-:W-:-:S05]  /*4270*/  FMNMX.FTZ R5, R4, R14, !PT ;  /* 0x0000000e04057209 */ /* 0x000fca0007810000 */
[----:B------:R-:W-:-:S07]  /*4280*/  IMAD.MOV.U32 R13, RZ, RZ, R5 ;  /* 0x000000ffff0d7224 */ /* 0x000fce00078e0005 */
[----:B------:R-:W-:Y:S05]  /*4290*/  WARPSYNC.COLLECTIVE R15, `(.L_x_2935) ;  /* 0x000000000f087348 */ /* 0x000fea0003c00000 */
[----:B------:R0:W1:Y:S02]  /*42a0*/  SHFL.BFLY P6, R14, R13, R12, R11 ;  /* 0x0c00000c0d0e7389 */ /* 0x00006400000c000b */
[----:B01----:R-:W-:Y:S01]  /*42b0*/  ENDCOLLECTIVE ;  /* 0x000000000000791b */ /* 0x003fe20003800000 */
.L_x_2935:
[----:B------:R-:W-:Y:S05]  /*42c0*/  BRA `(.L_x_2936) ;  /* 0xffffffc000047947 */ /* 0x000fea000383ffff */
.L_x_2937:
        /* <DEDUP_REMOVED lines=11> */
.L_x_29623:


//--------------------- .text._ZN4vllm25paged_attention_v2_kernelIthLi192ELi32ELi128ELNS_18Fp8KVCacheDataTypeE2ELb0ELi512EEEvPfS2_PT_PKS3_PKT0_S9_ifPKiSB_iPKfiiiSD_SD_iiiii --------------------------
	.section	.text._ZN4vllm25paged_attention_v2_kernelIthLi192ELi32ELi128ELNS_18Fp8KVCacheDataTypeE2ELb0ELi512EEEvPfS2_PT_PKS3_PKT0_S9_ifPKiSB_iPKfiiiSD_SD_iiiii,"ax",@progbits
	.align	128
        .global         _ZN4vllm25paged_attention_v2_kernelIthLi192ELi32ELi128ELNS_18Fp8KVCacheDataTypeE2ELb0ELi512EEEvPfS2_PT_PKS3_PKT0_S9_ifPKiSB_iPKfiiiSD_SD_iiiii
        .type           _ZN4vllm25paged_attention_v2_kernelIthLi192ELi32ELi128ELNS_18Fp8KVCacheDataTypeE2ELb0ELi512EEEvPfS2_PT_PKS3_PKT0_S9_ifPKiSB_iPKfiiiSD_SD_iiiii,@function
        .size           _ZN4vllm25paged_attention_v2_kernelIthLi192ELi32ELi128ELNS_18Fp8KVCacheDataTypeE2ELb0ELi512EEEvPfS2_PT_PKS3_PKT0_S9_ifPKiSB_iPKfiiiSD_SD_iiiii,(.L_x_29624 - _ZN4vllm25paged_attention_v2_kernelIthLi192ELi32ELi128ELNS_18Fp8KVCacheDataTypeE2ELb0ELi512EEEvPfS2_PT_PKS3_PKT0_S9_ifPKiSB_iPKfiiiSD_SD_iiiii)
        .other          _ZN4vllm25paged_attention_v2_kernelIthLi192ELi32ELi128ELNS_18Fp8KVCacheDataTypeE2ELb0ELi512EEEvPfS2_PT_PKS3_PKT0_S9_ifPKiSB_iPKfiiiSD_SD_iiiii,@"STO_CUDA_ENTRY STV_DEFAULT"
_ZN4vllm25paged_attention_v2_kernelIthLi192ELi32ELi128ELNS_18Fp8KVCacheDataTypeE2ELb0ELi512EEEvPfS2_PT_PKS3_PKT0_S9_ifPKiSB_iPKfiiiSD_SD_iiiii:
.text._ZN4vllm25paged_attention_v2_kernelIthLi192ELi32ELi128ELNS_18Fp8KVCacheDataTypeE2ELb0ELi512EEEvPfS2_PT_PKS3_PKT0_S9_ifPKiSB_iPKfiiiSD_SD_iiiii:
        /* <DEDUP_REMOVED lines=31> */
[----:B------:R-:W-:Y:S02]  /*01f0*/  LOP3.LUT R2, R2, 0xffffffe0, RZ, 0xc0, !PT ;  /* 0xffffffe002027812 */ /* 0x000fe400078ec0ff */
[----:B------:R-:W-:Y:S01]  /*0200*/  MOV R13, 0xff7fffff ;  /* 0xff7fffff000d7802 */ /* 0x000fe20000000f00 */
        /* <DEDUP_REMOVED lines=13> */
.L_x_2976:
[----:B------:R-:W-:Y:S01]  /*02e0*/  ISETP.NE.AND P0, PT, R19, RZ, PT ;  /* 0x000000ff1300720c */ /* 0x000fe20003f05270 */
[----:B------:R-:W-:-:S12]  /*02f0*/  WARPSYNC.ALL ;  /* 0x0000000000007948 */ /* 0x000fd80003800000 */
[----:B------:R-:W3:Y:S01]  /*0300*/  @!P0 S2R R3, SR_CgaCtaId ;  /* 0x0000000000038919 */ /* 0x000ee20000008800 */
[----:B------:R-:W-:Y:S02]  /*0310*/  @!P0 MOV R0, 0x400 ;  /* 0x0000040000008802 */ /* 0x000fe40000000f00 */
[----:B--2---:R-:W-:Y:S02]  /*0320*/  @!P0 FMNMX.FTZ R14, R5, R14, !PT ;  /* 0x0000000e050e8209 */ /* 0x004fe40007810000 */
        /* <DEDUP_REMOVED lines=8> */
[----:B--2---:R-:W2:Y:S01]  /*03b0*/  @!P0 S2R R3, SR_CgaCtaId ;  /* 0x0000000000038919 */ /* 0x004ea20000008800 */
[----:B------:R-:W-:-:S04]  /*03c0*/  @!P0 MOV R0, 0x400 ;  /* 0x0000040000008802 */ /* 0x000fc80000000f00 */
[----:B--2---:R-:W-:-:S04]  /*03d0*/  @!P0 LEA R0, R3, R0, 0x18 ;  /* 0x0000000003008211 */ /* 0x004fc800078ec0ff */
        /* <DEDUP_REMOVED lines=31> */
.L_x_2944:
        /* <DEDUP_REMOVED lines=11> */
.L_x_2943:
[----:B------:R-:W-:Y:S05]  /*0680*/  BSYNC B1 ;  /* 0x0000000000017941 */ /* 0x000fea0003800000 */
.L_x_2942:
        /* <DEDUP_REMOVED lines=12> */
[----:B------:R-:W-:Y:S01]  /*0750*/  PLOP3.LUT P0, PT, PT, PT, PT, 0x8, 0x0 ;  /* 0x000000000000781c */ /* 0x000fe20003f0e170 */
[----:B------:R-:W-:-:S12]  /*0760*/  VIADD R2, R20, 0xfffffa00 ;  /* 0xfffffa0014027836 */ /* 0x000fd80000000000 */
.L_x_2947:
        /* <DEDUP_REMOVED lines=10> */
[----:B------:R-:W-:Y:S04]  /*0810*/  LDS R33, [R4+0xe00] ;  /* 0x000e000004217984 */ /* 0x000fe80000000800 */
[----:B------:R-:W0:Y:S01]  /*0820*/  LDS R25, [R4+0xa00] ;  /* 0x000a000004197984 */ /* 0x000e220000000800 */
[----:B-1----:R-:W-:-:S03]  /*0830*/  FADD.FTZ R3, -R0, R3 ;  /* 0x0000000300037221 */ /* 0x002fc60000010100 */
[----:B------:R-:W1:Y:S01]  /*0840*/  LDS R35, [R4+0x1000] ;  /* 0x0010000004237984 */ /* 0x000e620000000800 */
[----:B------:R-:W-:Y:S01]  /*0850*/  FMUL.FTZ R3, R3, 1.4426950216293334961 ;  /* 0x3fb8aa3b03037820 */ /* 0x000fe20000410000 */
[C---:B--2---:R-:W-:Y:S02]  /*0860*/  FADD.FTZ R11, -R0.reuse, R11 ;  /* 0x0000000b000b7221 */ /* 0x044fe40000010100 */
[----:B------:R-:W-:Y:S01]  /*0870*/  LDS R37, [R4+0x1200] ;  /* 0x0012000004257984 */ /* 0x000fe20000000800 */
[C---:B---3--:R-:W-:Y:S01]  /*0880*/  FADD.FTZ R13, -R0.reuse, R13 ;  /* 0x0000000d000d7221 */ /* 0x048fe20000010100 */
[----:B------:R-:W-:Y:S01]  /*0890*/  FMUL.FTZ R11, R11, 1.4426950216293334961 ;  /* 0x3fb8aa3b0b0b7820 */ /* 0x000fe20000410000 */
[----:B------:R-:W2:Y:S01]  /*08a0*/  MUFU.EX2 R3, R3 ;  /* 0x0000000300037308 */ /* 0x000ea20000000800 */
[----:B------:R-:W-:Y:S01]  /*08b0*/  LDS R14, [R4+0x1400] ;  /* 0x00140000040e7984 */ /* 0x000fe20000000800 */
[----:B----4-:R-:W-:Y:S01]  /*08c0*/  FADD.FTZ R22, -R0, R21 ;  /* 0x0000001500167221 */ /* 0x010fe20000010100 */
[----:B------:R-:W-:-:S02]  /*08d0*/  FMUL.FTZ R13, R13, 1.4426950216293334961 ;  /* 0x3fb8aa3b0d0d7820 */ /* 0x000fc40000410000 */
[----:B------:R-:W-:Y:S01]  /*08e0*/  LDS R31, [R4+0x1a00] ;  /* 0x001a0000041f7984 */ /* 0x000fe20000000800 */
[----:B-----5:R-:W-:Y:S01]  /*08f0*/  FADD.FTZ R29, -R0, R29 ;  /* 0x0000001d001d7221 */ /* 0x020fe20000010100 */
[----:B------:R-:W-:Y:S01]  /*0900*/  FMUL.FTZ R26, R22, 1.4426950216293334961 ;  /* 0x3fb8aa3b161a7820 */ /* 0x000fe20000410000 */
[----:B------:R-:W3:Y:S01]  /*0910*/  MUFU.EX2 R11, R11 ;  /* 0x0000000b000b7308 */ /* 0x000ee20000000800 */
[----:B------:R-:W4:Y:S01]  /*0920*/  LDS R22, [R4+0x1600] ;  /* 0x0016000004167984 */ /* 0x000f220000000800 */
[C---:B0-----:R-:W-:Y:S01]  /*0930*/  FADD.FTZ R15, -R0.reuse, R15 ;  /* 0x0000000f000f7221 */ /* 0x041fe20000010100 */
[----:B------:R-:W-:Y:S02]  /*0940*/  FMUL.FTZ R24, R29, 1.4426950216293334961 ;  /* 0x3fb8aa3b1d187820 */ /* 0x000fe40000410000 */
[----:B------:R-:W0:Y:S01]  /*0950*/  LDS R29, [R4+0x1800] ;  /* 0x00180000041d7984 */ /* 0x000e220000000800 */
[----:B------:R-:W-:Y:S02]  /*0960*/  FMUL.FTZ R15, R15, 1.4426950216293334961 ;  /* 0x3fb8aa3b0f0f7820 */ /* 0x000fe40000410000 */
[----:B------:R5:W1:Y:S01]  /*0970*/  MUFU.EX2 R21, R24 ;  /* 0x0000001800157308 */ /* 0x000a620000000800 */
[----:B--2---:R2:W-:Y:S01]  /*0980*/  STS [R4+-0x400], R3 ;  /* 0xfffc000304007388 */ /* 0x0045e20000000800 */
[----:B------:R-:W-:-:S04]  /*0990*/  FADD.FTZ R28, -R0, R23 ;  /* 0x00000017001c7221 */ /* 0x000fc80000010100 */
[----:B------:R-:W-:Y:S02]  /*09a0*/  FMUL.FTZ R28, R28, 1.4426950216293334961 ;  /* 0x3fb8aa3b1c1c7820 */ /* 0x000fe40000410000 */
[----:B------:R-:W2:Y:S01]  /*09b0*/  MUFU.EX2 R13, R13 ;  /* 0x0000000d000d7308 */ /* 0x000ea20000000800 */
[C---:B-----5:R-:W-:Y:S01]  /*09c0*/  FADD.FTZ R24, -R0.reuse, R27 ;  /* 0x0000001b00187221 */ /* 0x060fe20000010100 */
[----:B------:R-:W-:Y:S01]  /*09d0*/  FADD.FTZ R30, -R0, R25 ;  /* 0x00000019001e7221 */ /* 0x000fe20000010100 */
[----:B---3--:R-:W-:Y:S02]  /*09e0*/  STS [R4+-0x200], R11 ;  /* 0xfffe000b04007388 */ /* 0x008fe40000000800 */
[----:B------:R-:W-:Y:S01]  /*09f0*/  FMUL.FTZ R24, R24, 1.4426950216293334961 ;  /* 0x3fb8aa3b18187820 */ /* 0x000fe20000410000 */
[----:B------:R-:W-:Y:S01]  /*0a00*/  FMUL.FTZ R30, R30, 1.4426950216293334961 ;  /* 0x3fb8aa3b1e1e7820 */ /* 0x000fe20000410000 */
[----:B-1----:R-:W-:Y:S01]  /*0a10*/  FADD.FTZ R32, -R0, R35 ;  /* 0x0000002300207221 */ /* 0x002fe20000010100 */
[----:B------:R-:W1:Y:S01]  /*0a20*/  MUFU.EX2 R15, R15 ;  /* 0x0000000f000f7308 */ /* 0x000e620000000800 */
[----:B------:R-:W-:Y:S02]  /*0a30*/  STS [R4+0x400], R21 ;  /* 0x0004001504007388 */ /* 0x000fe40000000800 */
[----:B------:R-:W-:-:S05]  /*0a40*/  FMUL.FTZ R32, R32, 1.4426950216293334961 ;  /* 0x3fb8aa3b20207820 */ /* 0x000fca0000410000 */
[----:B------:R3:W5:Y:S01]  /*0a50*/  MUFU.EX2 R23, R26 ;  /* 0x0000001a00177308 */ /* 0x0007620000000800 */
[----:B--2---:R-:W-:Y:S07]  /*0a60*/  STS [R4], R13 ;  /* 0x0000000d04007388 */ /* 0x004fee0000000800 */
[----:B------:R2:W0:Y:S01]  /*0a70*/  MUFU.EX2 R25, R28 ;  /* 0x0000001c00197308 */ /* 0x0004220000000800 */
[C---:B---3--:R-:W-:Y:S01]  /*0a80*/  FADD.FTZ R26, -R0.reuse, R33 ;  /* 0x00000021001a7221 */ /* 0x048fe20000010100 */
[----:B----4-:R-:W-:Y:S01]  /*0a90*/  FADD.FTZ R22, -R0, R22 ;  /* 0x0000001600167221 */ /* 0x010fe20000010100 */
[----:B-1----:R-:W-:Y:S02]  /*0aa0*/  STS [R4+0x200], R15 ;  /* 0x0002000f04007388 */ /* 0x002fe40000000800 */
[----:B------:R-:W-:Y:S01]  /*0ab0*/  FMUL.FTZ R26, R26, 1.4426950216293334961 ;  /* 0x3fb8aa3b1a1a7820 */ /* 0x000fe20000410000 */
[----:B------:R-:W-:-:S02]  /*0ac0*/  FMUL.FTZ R22, R22, 1.4426950216293334961 ;  /* 0x3fb8aa3b16167820 */ /* 0x000fc40000410000 */
[----:B------:R1:W3:Y:S01]  /*0ad0*/  MUFU.EX2 R33, R24 ;  /* 0x0000001800217308 */ /* 0x0002e20000000800 */
[----:B--2---:R-:W-:Y:S01]  /*0ae0*/  FADD.FTZ R28, -R0, R37 ;  /* 0x00000025001c7221 */ /* 0x004fe20000010100 */
[----:B-----5:R-:W-:Y:S03]  /*0af0*/  STS [R4+0x600], R23 ;  /* 0x0006001704007388 */ /* 0x020fe60000000800 */
[----:B------:R-:W-:-:S03]  /*0b00*/  FMUL.FTZ R28, R28, 1.4426950216293334961 ;  /* 0x3fb8aa3b1c1c7820 */ /* 0x000fc60000410000 */
[----:B------:R2:W4:Y:S01]  /*0b10*/  MUFU.EX2 R27, R30 ;  /* 0x0000001e001b7308 */ /* 0x0005220000000800 */
[----:B-1----:R-:W-:Y:S01]  /*0b20*/  FADD.FTZ R24, R3, R12 ;  /* 0x0000000c03187221 */ /* 0x002fe20000010000 */
[----:B0-----:R-:W-:Y:S03]  /*0b30*/  STS [R4+0x800], R25 ;  /* 0x0008001904007388 */ /* 0x001fe60000000800 */
[----:B------:R-:W-:-:S03]  /*0b40*/  FADD.FTZ R24, R24, R11 ;  /* 0x0000000b18187221 */ /* 0x000fc60000010000 */
[----:B------:R0:W1:Y:S01]  /*0b50*/  MUFU.EX2 R35, R26 ;  /* 0x0000001a00237308 */ /* 0x0000620000000800 */
[----:B------:R-:W-:Y:S01]  /*0b60*/  FADD.FTZ R24, R24, R13 ;  /* 0x0000000d18187221 */ /* 0x000fe20000010000 */
[----:B--2---:R-:W-:Y:S01]  /*0b70*/  FADD.FTZ R30, -R0, R14 ;  /* 0x0000000e001e7221 */ /* 0x004fe20000010100 */
[----:B---3--:R-:W-:Y:S02]  /*0b80*/  STS [R4+0xc00], R33 ;  /* 0x000c002104007388 */ /* 0x008fe40000000800 */
[----:B------:R-:W-:Y:S01]  /*0b90*/  FADD.FTZ R24, R24, R15 ;  /* 0x0000000f18187221 */ /* 0x000fe20000010000 */
[----:B------:R-:W-:Y:S02]  /*0ba0*/  FMUL.FTZ R30, R30, 1.4426950216293334961 ;  /* 0x3fb8aa3b1e1e7820 */ /* 0x000fe40000410000 */
[----:B------:R-:W2:Y:S01]  /*0bb0*/  MUFU.EX2 R37, R32 ;  /* 0x0000002000257308 */ /* 0x000ea20000000800 */
[----:B------:R-:W-:Y:S01]  /*0bc0*/  FADD.FTZ R24, R24, R21 ;  /* 0x0000001518187221 */ /* 0x000fe20000010000 */
[----:B0-----:R-:W-:Y:S01]  /*0bd0*/  FADD.FTZ R26, -R0, R29 ;  /* 0x0000001d001a7221 */ /* 0x001fe20000010100 */
[----:B----4-:R-:W-:Y:S02]  /*0be0*/  STS [R4+0xa00], R27 ;  /* 0x000a001b04007388 */ /* 0x010fe40000000800 */
[----:B------:R-:W-:Y:S01]  /*0bf0*/  FADD.FTZ R24, R24, R23 ;  /* 0x0000001718187221 */ /* 0x000fe20000010000 */
[----:B------:R-:W-:-:S02]  /*0c00*/  FMUL.FTZ R26, R26, 1.4426950216293334961 ;  /* 0x3fb8aa3b1a1a7820 */ /* 0x000fc40000410000 */
[----:B------:R0:W3:Y:S01]  /*0c10*/  MUFU.EX2 R14, R28 ;  /* 0x0000001c000e7308 */ /* 0x0000e20000000800 */
[----:B------:R-:W-:Y:S01]  /*0c20*/  FADD.FTZ R24, R24, R25 ;  /* 0x0000001918187221 */ /* 0x000fe20000010000 */
[----:B-1----:R-:W-:Y:S03]  /*0c30*/  STS [R4+0xe00], R35 ;  /* 0x000e002304007388 */ /* 0x002fe60000000800 */
[----:B------:R-:W-:-:S03]  /*0c40*/  FADD.FTZ R24, R24, R27 ;  /* 0x0000001b18187221 */ /* 0x000fc60000010000 */
[----:B------:R-:W1:Y:S01]  /*0c50*/  MUFU.EX2 R12, R30 ;  /* 0x0000001e000c7308 */ /* 0x000e620000000800 */
[----:B0-----:R-:W-:Y:S01]  /*0c60*/  FADD.FTZ R28, -R0, R31 ;  /* 0x0000001f001c7221 */ /* 0x001fe20000010100 */
[----:B------:R-:W-:Y:S01]  /*0c70*/  FADD.FTZ R24, R24, R33 ;  /* 0x0000002118187221 */ /* 0x000fe20000010000 */
[----:B--2---:R-:W-:Y:S02]  /*0c80*/  STS [R4+0x1000], R37 ;  /* 0x0010002504007388 */ /* 0x004fe40000000800 */
[----:B------:R-:W-:Y:S01]  /*0c90*/  FMUL.FTZ R28, R28, 1.4426950216293334961 ;  /* 0x3fb8aa3b1c1c7820 */ /* 0x000fe20000410000 */
[----:B------:R-:W-:Y:S02]  /*0ca0*/  FADD.FTZ R24, R24, R35 ;  /* 0x0000002318187221 */ /* 0x000fe40000010000 */
[----:B------:R0:W2:Y:S01]  /*0cb0*/  MUFU.EX2 R29, R22 ;  /* 0x00000016001d7308 */ /* 0x0000a20000000800 */
[----:B---3--:R-:W-:Y:S01]  /*0cc0*/  STS [R4+0x1200], R14 ;  /* 0x0012000e04007388 */ /* 0x008fe20000000800 */
[----:B------:R-:W-:-:S04]  /*0cd0*/  FADD.FTZ R3, R24, R37 ;  /* 0x0000002518037221 */ /* 0x000fc80000010000 */
[----:B------:R-:W-:Y:S02]  /*0ce0*/  FADD.FTZ R3, R3, R14 ;  /* 0x0000000e03037221 */ /* 0x000fe40000010000 */
[----:B------:R-:W3:Y:S01]  /*0cf0*/  MUFU.EX2 R31, R26 ;  /* 0x0000001a001f7308 */ /* 0x000ee20000000800 */
[----:B-1----:R1:W-:Y:S01]  /*0d00*/  STS [R4+0x1400], R12 ;  /* 0x0014000c04007388 */ /* 0x0023e20000000800 */
[----:B0-----:R-:W-:-:S06]  /*0d10*/  FADD.FTZ R22, R3, R12 ;  /* 0x0000000c03167221 */ /* 0x001fcc0000010000 */
[----:B------:R-:W0:Y:S01]  /*0d20*/  MUFU.EX2 R28, R28 ;  /* 0x0000001c001c7308 */ /* 0x000e220000000800 */
[----:B--2---:R-:W-:Y:S01]  /*0d30*/  FADD.FTZ R22, R22, R29 ;  /* 0x0000001d16167221 */ /* 0x004fe20000010000 */
[----:B------:R-:W-:Y:S03]  /*0d40*/  STS [R4+0x1600], R29 ;  /* 0x0016001d04007388 */ /* 0x000fe60000000800 */
[----:B---3--:R-:W-:Y:S01]  /*0d50*/  FADD.FTZ R22, R22, R31 ;  /* 0x0000001f16167221 */ /* 0x008fe20000010000 */
[----:B------:R-:W-:Y:S04]  /*0d60*/  STS [R4+0x1800], R31 ;  /* 0x0018001f04007388 */ /* 0x000fe80000000800 */
[----:B0-----:R0:W-:Y:S01]  /*0d70*/  STS [R4+0x1a00], R28 ;  /* 0x001a001c04007388 */ /* 0x0011e20000000800 */
[----:B-1----:R-:W-:Y:S01]  /*0d80*/  FADD.FTZ R12, R22, R28 ;  /* 0x0000001c160c7221 */ /* 0x002fe20000010000 */
[----:B0-----:R-:W-:Y:S01]  /*0d90*/  IADD3 R4, R4, 0x2000, RZ ;  /* 0x0000200004047810 */ /* 0x001fe20007ffe0ff */
[----:B------:R-:W-:Y:S06]  /*0da0*/  @!P2 BRA `(.L_x_2947) ;  /* 0xfffffff80070a947 */ /* 0x000fec000383ffff */
.L_x_2946:
[----:B------:R-:W-:Y:S05]  /*0db0*/  BSYNC B1 ;  /* 0x0000000000017941 */ /* 0x000fea0003800000 */
.L_x_2945:
        /* <DEDUP_REMOVED lines=55> */
.L_x_2949:
[----:B------:R-:W-:Y:S05]  /*1130*/  BSYNC B1 ;  /* 0x0000000000017941 */ /* 0x000fea0003800000 */
.L_x_2948:
        /* <DEDUP_REMOVED lines=26> */
.L_x_2941:
[----:B------:R-:W-:Y:S05]  /*12e0*/  BSYNC B0 ;  /* 0x0000000000007941 */ /* 0x000fea0003800000 */
.L_x_2940:
        /* <DEDUP_REMOVED lines=18> */
[----:B----4-:R-:W-:-:S04]  /*1410*/  @!P2 LEA R2, R21, R2, 0x18 ;  /* 0x000000021502a211 */ /* 0x010fc800078ec0ff */
[----:B------:R-:W-:Y:S01]  /*1420*/  @!P2 LEA R13, R13, R2, 0x2 ;  /* 0x000000020d0da211 */ /* 0x000fe200078e10ff */
        /* <DEDUP_REMOVED lines=35> */
.L_x_2954:
[----:B------:R-:W2:Y:S01]  /*1660*/  LDS R8, [R7] ;  /* 0x0000000007087984 */ /* 0x000ea20000000800 */
[----:B------:R-:W-:Y:S01]  /*1670*/  IADD3 R4, R4, -0x1, RZ ;  /* 0xffffffff04047810 */ /* 0x000fe20007ffe0ff */
[----:B------:R-:W-:-:S03]  /*1680*/  VIADD R5, R5, 0x80 ;  /* 0x0000008005057836 */ /* 0x000fc60000000000 */
[----:B------:R-:W-:Y:S01]  /*1690*/  ISETP.NE.AND P0, PT, R4, RZ, PT ;  /* 0x000000ff0400720c */ /* 0x000fe20003f05270 */
[----:B--2---:R-:W-:-:S05]  /*16a0*/  FMUL.FTZ R8, R8, R3 ;  /* 0x0000000308087220 */ /* 0x004fca0000410000 */
[----:B------:R2:W-:Y:S02]  /*16b0*/  STS [R7], R8 ;  /* 0x0000000807007388 */ /* 0x0005e40000000800 */
[----:B--2---:R-:W-:-:S05]  /*16c0*/  VIADD R7, R7, 0x200 ;  /* 0x0000020007077836 */ /* 0x004fca0000000000 */
[----:B------:R-:W-:Y:S05]  /*16d0*/  @P0 BRA `(.L_x_2954) ;  /* 0xfffffffc00e00947 */ /* 0x000fea000383ffff */
.L_x_2953:
[----:B------:R-:W-:Y:S05]  /*16e0*/  BSYNC B1 ;  /* 0x0000000000017941 */ /* 0x000fea0003800000 */
.L_x_2952:
        /* <DEDUP_REMOVED lines=14> */
.L_x_2957:
        /* <DEDUP_REMOVED lines=8> */
[----:B------:R-:W1:Y:S04]  /*1850*/  LDS R25, [R4+0x800] ;  /* 0x0008000004197984 */ /* 0x000e680000000800 */
        /* <DEDUP_REMOVED lines=15> */
[----:B------:R1:W-:Y:S01]  /*1950*/  STS [R4+-0x400], R7 ;  /* 0xfffc000704007388 */ /* 0x0003e20000000800 */
[----:B------:R-:W-:-:S03]  /*1960*/  FMUL.FTZ R25, R25, R3 ;  /* 0x0000000319197220 */ /* 0x000fc60000410000 */
[----:B------:R2:W-:Y:S01]  /*1970*/  STS [R4+-0x200], R11 ;  /* 0xfffe000b04007388 */ /* 0x0005e20000000800 */
[----:B------:R-:W-:-:S03]  /*1980*/  FMUL.FTZ R27, R27, R3 ;  /* 0x000000031b1b7220 */ /* 0x000fc60000410000 */
[----:B------:R3:W-:Y:S01]  /*1990*/  STS [R4], R13 ;  /* 0x0000000d04007388 */ /* 0x0007e20000000800 */
[----:B------:R-:W-:-:S03]  /*19a0*/  FMUL.FTZ R29, R29, R3 ;  /* 0x000000031d1d7220 */ /* 0x000fc60000410000 */
[----:B------:R4:W-:Y:S01]  /*19b0*/  STS [R4+0x200], R15 ;  /* 0x0002000f04007388 */ /* 0x0009e20000000800 */
[----:B-1----:R-:W-:-:S03]  /*19c0*/  FMUL.FTZ R7, R28, R3 ;  /* 0x000000031c077220 */ /* 0x002fc60000410000 */
        /* <DEDUP_REMOVED lines=20> */
.L_x_2956:
[----:B------:R-:W-:Y:S05]  /*1b10*/  BSYNC B1 ;  /* 0x0000000000017941 */ /* 0x000fea0003800000 */
.L_x_2955:
        /* <DEDUP_REMOVED lines=31> */
.L_x_2959:
[----:B------:R-:W-:Y:S05]  /*1d10*/  BSYNC B1 ;  /* 0x0000000000017941 */ /* 0x000fea0003800000 */
.L_x_2958:
        /* <DEDUP_REMOVED lines=14> */
.L_x_2951:
[----:B------:R-:W-:Y:S05]  /*1e00*/  BSYNC B0 ;  /* 0x0000000000007941 */ /* 0x000fea0003800000 */
.L_x_2950:
[----:B------:R-:W-:Y:S01]  /*1e10*/  BAR.SYNC.DEFER_BLOCKING 0x0 ;  /* 0x0000000000007b1d */ /* 0x000fe20000010000 */
[C---:B------:R-:W-:Y:S01]  /*1e20*/  ISETP.NE.AND P4, PT, R9.reuse, RZ, PT ;  /* 0x000000ff0900720c */ /* 0x040fe20003f85270 */
[----:B---3--:R-:W-:Y:S01]  /*1e30*/  VIADD R5, R9, 0x1f ;  /* 0x0000001f09057836 */ /* 0x008fe20000000000 */
[----:B--2---:R-:W-:Y:S02]  /*1e40*/  LOP3.LUT R3, R19, 0x3, RZ, 0xc0, !PT ;  /* 0x0000000313037812 */ /* 0x004fe400078ec0ff */
[----:B------:R-:W-:Y:S01]  /*1e50*/  LOP3.LUT R4, R9, 0xffffffc0, RZ, 0xc0, !PT ;  /* 0xffffffc009047812 */ /* 0x000fe200078ec0ff */
[----:B------:R-:W-:Y:S01]  /*1e60*/  BSSY B0, `(.L_x_2960) ;  /* 0x000001b000007945 */ /* 0x000fe20003800000 */
[----:B------:R-:W-:Y:S02]  /*1e70*/  ISETP.NE.AND P0, PT, R3, RZ, PT ;  /* 0x000000ff0300720c */ /* 0x000fe40003f05270 */
[----:B------:R-:W-:Y:S02]  /*1e80*/  LOP3.LUT R3, R9, 0xffffffe0, RZ, 0xc0, !PT ;  /* 0xffffffe009037812 */ /* 0x000fe400078ec0ff */
[----:B------:R-:W-:-:S02]  /*1e90*/  ISETP.NE.OR P2, PT, R4, 0x40, P0 ;  /* 0x000000400400780c */ /* 0x000fc40000745670 */
[----:B------:R-:W-:Y:S02]  /*1ea0*/  SHF.R.S32.HI R4, RZ, 0x1f, R19 ;  /* 0x0000001fff047819 */ /* 0x000fe40000011413 */
[----:B------:R-:W-:Y:S02]  /*1eb0*/  ISETP.NE.OR P3, PT, R3, 0x20, P0 ;  /* 0x000000200300780c */ /* 0x000fe40000765670 */
[----:B------:R-:W-:Y:S02]  /*1ec0*/  ISETP.GT.U32.AND P1, PT, R5, 0x3e, PT ;  /* 0x0000003e0500780c */ /* 0x000fe40003f24070 */
[----:B------:R-:W-:Y:S01]  /*1ed0*/  LEA.HI R3, R4, R19, RZ, 0x2 ;  /* 0x0000001304037211 */ /* 0x000fe200078f10ff */
[----:B------:R-:W-:Y:S10]  /*1ee0*/  @P4 BRA `(.L_x_2961) ;  /* 0x0000000000484947 */ /* 0x000ff40003800000 */
        /* <DEDUP_REMOVED lines=18> */
.L_x_2961:
[----:B------:R-:W-:Y:S05]  /*2010*/  BSYNC B0 ;  /* 0x0000000000007941 */ /* 0x000fea0003800000 */
.L_x_2960:
[----:B------:R-:W3:Y:S01]  /*2020*/  S2UR UR5, SR_CgaCtaId ;  /* 0x00000000000579c3 */ /* 0x000ee20000008800 */
[----:B------:R-:W-:Y:S01]  /*2030*/  UMOV UR4, 0x400 ;  /* 0x0000040000047882 */ /* 0x000fe20000000000 */
[----:B-12---:R-:W-:Y:S01]  /*2040*/  SHF.R.S32.HI R0, RZ, 0x2, R3 ;  /* 0x00000002ff007819 */ /* 0x006fe20000011403 */
[----:B------:R-:W-:-:S05]  /*2050*/  UIADD3 UR4, UR4, 0x20, URZ ;  /* 0x0000002004047890 */ /* 0x000fca000fffe03f */
[----:B------:R-:W-:Y:S01]  /*2060*/  BAR.SYNC.DEFER_BLOCKING 0x0 ;  /* 0x0000000000007b1d */ /* 0x000fe20000010000 */
[----:B------:R-:W-:Y:S01]  /*2070*/  HFMA2.MMA R14, -RZ, RZ, 0, 0 ;  /* 0x00000000ff0e7435 */ /* 0x000fe200000001ff */
[C---:B------:R-:W-:Y:S01]  /*2080*/  ISETP.GT.OR P4, PT, R9.reuse, 0x3f, P0 ;  /* 0x0000003f0900780c */ /* 0x040fe20000784670 */
[----:B------:R-:W-:Y:S01]  /*2090*/  IMAD R5, R6, 0xc0, R0 ;  /* 0x000000c006057824 */ /* 0x000fe200078e0200 */
[----:B------:R-:W-:Y:S02]  /*20a0*/  ISETP.GT.OR P5, PT, R9, 0x1f, P0 ;  /* 0x0000001f0900780c */ /* 0x000fe400007a4670 */
[----:B------:R-:W-:Y:S01]  /*20b0*/  CS2R R20, SRZ ;  /* 0x0000000000147805 */ /* 0x000fe2000001ff00 */
[----:B------:R-:W-:Y:S01]  /*20c0*/  BSSY B0, `(.L_x_2962) ;  /* 0x0000028000007945 */ /* 0x000fe20003800000 */
[----:B------:R-:W-:Y:S01]  /*20d0*/  CS2R R24, SRZ ;  /* 0x0000000000187805 */ /* 0x000fe2000001ff00 */
[----:B------:R-:W-:Y:S01]  /*20e0*/  IMAD.MOV.U32 R19, RZ, RZ, RZ ;  /* 0x000000ffff137224 */ /* 0x000fe200078e00ff */
[----:B------:R-:W-:-:S02]  /*20f0*/  CS2R R32, SRZ ;  /* 0x0000000000207805 */ /* 0x000fc4000001ff00 */
[----:B------:R-:W-:Y:S01]  /*2100*/  CS2R R30, SRZ ;  /* 0x00000000001e7805 */ /* 0x000fe2000001ff00 */
[----:B------:R-:W-:Y:S01]  /*2110*/  IMAD.MOV.U32 R35, RZ, RZ, RZ ;  /* 0x000000ffff237224 */ /* 0x000fe200078e00ff */
[----:B------:R-:W-:Y:S02]  /*2120*/  CS2R R28, SRZ ;  /* 0x00000000001c7805 */ /* 0x000fe4000001ff00 */
[----:B------:R-:W-:Y:S02]  /*2130*/  CS2R R12, SRZ ;  /* 0x00000000000c7805 */ /* 0x000fe4000001ff00 */
[----:B------:R-:W-:Y:S01]  /*2140*/  CS2R R10, SRZ ;  /* 0x00000000000a7805 */ /* 0x000fe2000001ff00 */
[----:B------:R-:W-:Y:S01]  /*2150*/  IMAD.MOV.U32 R4, RZ, RZ, RZ ;  /* 0x000000ffff047224 */ /* 0x000fe200078e00ff */
[----:B------:R-:W-:Y:S02]  /*2160*/  CS2R R8, SRZ ;  /* 0x0000000000087805 */ /* 0x000fe4000001ff00 */
[----:B------:R-:W-:-:S02]  /*2170*/  CS2R R2, SRZ ;  /* 0x0000000000027805 */ /* 0x000fc4000001ff00 */
        /* <DEDUP_REMOVED lines=28> */
.L_x_2963:
[----:B------:R-:W-:Y:S05]  /*2340*/  BSYNC B0 ;  /* 0x0000000000007941 */ /* 0x000fea0003800000 */
.L_x_2962:
        /* <DEDUP_REMOVED lines=47> */
[----:B0-----:R-:W-:Y:S01]  /*2640*/  FADD.FTZ R8, R8, R15 ;  /* 0x0000000f08087221 */ /* 0x001fe20000010000 */
[----:B-1----:R-:W-:Y:S01]  /*2650*/  FADD.FTZ R3, R3, R22 ;  /* 0x0000001603037221 */ /* 0x002fe20000010000 */
[----:B--2---:R-:W-:Y:S01]  /*2660*/  FADD.FTZ R6, R6, R23 ;  /* 0x0000001706067221 */ /* 0x004fe20000010000 */
[----:B---3--:R-:W-:-:S07]  /*2670*/  FADD.FTZ R13, R13, R26 ;  /* 0x0000001a0d0d7221 */ /* 0x008fce0000010000 */
.L_x_2965:
[----:B------:R-:W-:Y:S05]  /*2680*/  BSYNC B0 ;  /* 0x0000000000007941 */ /* 0x000fea0003800000 */
.L_x_2964:
        /* <DEDUP_REMOVED lines=27> */
.L_x_2967:
[----:B------:R-:W-:Y:S05]  /*2840*/  BSYNC B0 ;  /* 0x0000000000007941 */ /* 0x000fea0003800000 */
.L_x_2966:
[----:B------:R-:W-:Y:S06]  /*2850*/  BAR.SYNC.DEFER_BLOCKING 0x0 ;  /* 0x0000000000007b1d */ /* 0x000fec0000010000 */
[----:B------:R-:W-:Y:S04]  /*2860*/  BSSY B0, `(.L_x_2968) ;  /* 0x0000032000007945 */ /* 0x000fe80003800000 */
[----:B------:R-:W-:Y:S05]  /*2870*/  @P5 BRA `(.L_x_2969) ;  /* 0x0000000000c05947 */ /* 0x000fea0003800000 */
[----:B------:R-:W1:Y:S04]  /*2880*/  LDS R26, [R5+0x2e0] ;  /* 0x0002e000051a7984 */ /* 0x000e680000000800 */
[----:B------:R-:W3:Y:S04]  /*2890*/  LDS R15, [R5] ;  /* 0x00000000050f7984 */ /* 0x000ee80000000800 */
[----:B------:R-:W4:Y:S04]  /*28a0*/  LDS R22, [R5+0x20] ;  /* 0x0000200005167984 */ /* 0x000f280000000800 */
[----:B------:R-:W5:Y:S04]  /*28b0*/  LDS R23, [R5+0x80] ;  /* 0x0000800005177984 */ /* 0x000f680000000800 */
[----:B------:R-:W0:Y:S04]  /*28c0*/  LDS R27, [R5+0xc0] ;  /* 0x0000c000051b7984 */ /* 0x000e280000000800 */
[----:B------:R-:W0:Y:S01]  /*28d0*/  LDS R34, [R5+0x140] ;  /* 0x0001400005227984 */ /* 0x000e220000000800 */
[----:B-12---:R-:W-:-:S03]  /*28e0*/  FADD.FTZ R7, R7, R26 ;  /* 0x0000001a07077221 */ /* 0x006fc60000010000 */
[----:B------:R-:W1:Y:S01]  /*28f0*/  LDS R26, [R5+0xa0] ;  /* 0x0000a000051a7984 */ /* 0x000e620000000800 */
[----:B---3--:R-:W-:-:S03]  /*2900*/  FADD.FTZ R20, R20, R15 ;  /* 0x0000000f14147221 */ /* 0x008fc60000010000 */
[----:B------:R-:W2:Y:S01]  /*2910*/  LDS R15, [R5+0x40] ;  /* 0x00004000050f7984 */ /* 0x000ea20000000800 */
[----:B----4-:R-:W-:-:S03]  /*2920*/  FADD.FTZ R21, R21, R22 ;  /* 0x0000001615157221 */ /* 0x010fc60000010000 */
[----:B------:R-:W3:Y:S01]  /*2930*/  LDS R22, [R5+0x60] ;  /* 0x0000600005167984 */ /* 0x000ee20000000800 */
[----:B-----5:R-:W-:-:S03]  /*2940*/  FADD.FTZ R32, R32, R23 ;  /* 0x0000001720207221 */ /* 0x020fc60000010000 */
[----:B------:R-:W4:Y:S01]  /*2950*/  LDS R23, [R5+0x160] ;  /* 0x0001600005177984 */ /* 0x000f220000000800 */
[----:B0-----:R-:W-:-:S03]  /*2960*/  FADD.FTZ R30, R30, R27 ;  /* 0x0000001b1e1e7221 */ /* 0x001fc60000010000 */
[----:B------:R-:W0:Y:S01]  /*2970*/  LDS R27, [R5+0x200] ;  /* 0x00020000051b7984 */ /* 0x000e220000000800 */
[----:B------:R-:W-:-:S03]  /*2980*/  FADD.FTZ R31, R31, R34 ;  /* 0x000000221f1f7221 */ /* 0x000fc60000010000 */
        /* <DEDUP_REMOVED lines=11> */
[----:B-----5:R-:W-:Y:S01]  /*2a40*/  FADD.FTZ R13, R13, R34 ;  /* 0x000000220d0d7221 */ /* 0x020fe20000010000 */
[----:B-1----:R-:W-:Y:S02]  /*2a50*/  FADD.FTZ R33, R33, R26 ;  /* 0x0000001a21217221 */ /* 0x002fe40000010000 */
        /* <DEDUP_REMOVED lines=15> */
[----:B0-----:R-:W-:Y:S01]  /*2b50*/  FADD.FTZ R3, R3, R26 ;  /* 0x0000001a03037221 */ /* 0x001fe20000010000 */
[----:B-1----:R-:W-:Y:S01]  /*2b60*/  FADD.FTZ R10, R10, R15 ;  /* 0x0000000f0a0a7221 */ /* 0x002fe20000010000 */
[----:B--2---:R-:W-:-:S07]  /*2b70*/  FADD.FTZ R9, R9, R22 ;  /* 0x0000001609097221 */ /* 0x004fce0000010000 */
.L_x_2969:
[----:B------:R-:W-:Y:S05]  /*2b80*/  BSYNC B0 ;  /* 0x0000000000007941 */ /* 0x000fea0003800000 */
.L_x_2968:
[----:B------:R-:W-:Y:S06]  /*2b90*/  BAR.SYNC.DEFER_BLOCKING 0x0 ;  /* 0x0000000000007b1d */ /* 0x000fec0000010000 */
[----:B------:R-:W-:Y:S05]  /*2ba0*/  @P1 EXIT ;  /* 0x000000000000194d */ /* 0x000fea0003800000 */
[----:B------:R-:W-:Y:S01]  /*2bb0*/  UIMAD UR4, UR38, 0xc0, URZ ;  /* 0x000000c0260478a4 */ /* 0x000fe2000f8e023f */
[----:B-12---:R-:W-:-:S05]  /*2bc0*/  IMAD R5, R18, UR39, RZ ;  /* 0x0000002712057c24 */ /* 0x006fca000f8e02ff */
[----:B------:R-:W-:Y:S02]  /*2bd0*/  IMAD R5, R5, UR4, RZ ;  /* 0x0000000405057c24 */ /* 0x000fe4000f8e02ff */
[----:B0-----:R-:W-:Y:S01]  /*2be0*/  IMAD R16, R16, UR4, RZ ;  /* 0x0000000410107c24 */ /* 0x001fe2000f8e02ff */
[----:B------:R-:W-:Y:S06]  /*2bf0*/  @P0 EXIT ;  /* 0x000000000000094d */ /* 0x000fec0003800000 */
[----:B------:R-:W-:Y:S01]  /*2c00*/  IMAD R17, R17, 0xc0, RZ ;  /* 0x000000c011117824 */ /* 0x000fe200078e02ff */
[----:B------:R-:W-:Y:S01]  /*2c10*/  SHF.R.S32.HI R22, RZ, 0x1f, R5 ;  /* 0x0000001fff167819 */ /* 0x000fe20000011405 */
[----:B------:R-:W-:Y:S01]  /*2c20*/  ULDC.64 UR4, c[0x0][0x220] ;  /* 0x0000880000047ab9 */ /* 0x000fe20000000a00 */
[----:B------:R-:W-:Y:S01]  /*2c30*/  SHF.R.S32.HI R18, RZ, 0x1f, R16 ;  /* 0x0000001fff127819 */ /* 0x000fe20000011410 */
[C---:B------:R-:W-:Y:S01]  /*2c40*/  VIADD R26, R0.reuse, 0x10 ;  /* 0x00000010001a7836 */ /* 0x040fe20000000000 */
[--C-:B------:R-:W-:Y:S01]  /*2c50*/  IADD3 R5, P0, P1, R5, R16, R17.reuse ;  /* 0x0000001005057210 */ /* 0x100fe2000791e011 */
[----:B------:R-:W-:Y:S01]  /*2c60*/  VIADD R34, R0, 0x18 ;  /* 0x0000001800227836 */ /* 0x000fe20000000000 */
[----:B------:R-:W-:Y:S02]  /*2c70*/  SHF.R.S32.HI R15, RZ, 0x1f, R17 ;  /* 0x0000001fff0f7819 */ /* 0x000fe40000011411 */
[----:B------:R-:W-:Y:S02]  /*2c80*/  F2FP.F16.F32.PACK_AB R21, R21, R20 ;  /* 0x000000141515723e */ /* 0x000fe400000000ff */
[----:B------:R-:W-:Y:S01]  /*2c90*/  IADD3.X R15, R22, R18, R15, P0, P1 ;  /* 0x00000012160f7210 */ /* 0x000fe200007e240f */
[C---:B------:R-:W-:Y:S01]  /*2ca0*/  VIADD R18, R0.reuse, 0x8 ;  /* 0x0000000800127836 */ /* 0x040fe20000000000 */
[----:B------:R-:W-:-:S02]  /*2cb0*/  IADD3 R17, P0, R0, R5, RZ ;  /* 0x0000000500117210 */ /* 0x000fc40007f1e0ff */
[----:B------:R-:W-:Y:S02]  /*2cc0*/  PRMT R27, R21, 0x7610, R27 ;  /* 0x00007610151b7816 */ /* 0x000fe4000000001b */
[----:B------:R-:W-:Y:S02]  /*2cd0*/  LEA.HI.X.SX32 R22, R0, R15, 0x1, P0 ;  /* 0x0000000f00167211 */ /* 0x000fe400000f0eff */
[C---:B------:R-:W-:Y:S02]  /*2ce0*/  LEA R16, P0, R17.reuse, UR4, 0x1 ;  /* 0x0000000411107c11 */ /* 0x040fe4000f8008ff */
[C---:B------:R-:W-:Y:S02]  /*2cf0*/  IADD3 R20, P1, R18.reuse, R5, RZ ;  /* 0x0000000512147210 */ /* 0x040fe40007f3e0ff */
[----:B------:R-:W-:Y:S02]  /*2d00*/  LEA.HI.X R17, R17, UR5, R22, 0x1, P0 ;  /* 0x0000000511117c11 */ /* 0x000fe400080f0c16 */
[----:B------:R-:W-:-:S02]  /*2d10*/  LEA.HI.X.SX32 R23, R18, R15, 0x1, P1 ;  /* 0x0000000f12177211 */ /* 0x000fc400008f0eff */
[----:B------:R-:W-:Y:S01]  /*2d20*/  LEA R22, P0, R20, UR4, 0x1 ;  /* 0x0000000414167c11 */ /* 0x000fe2000f8008ff */
[----:B------:R-:W-:Y:S01]  /*2d30*/  STG.E.U16 desc[UR36][R16.64], R27 ;  /* 0x0000001b10007986 */ /* 0x000fe2000c101524 */
[----:B------:R-:W-:Y:S02]  /*2d40*/  IADD3 R18, P1, R26, R5, RZ ;  /* 0x000000051a127210 */ /* 0x000fe40007f3e0ff */
[----:B------:R-:W-:Y:S02]  /*2d50*/  LEA.HI.X R23, R20, UR5, R23, 0x1, P0 ;  /* 0x0000000514177c11 */ /* 0x000fe400080f0c17 */
[----:B------:R-:W-:Y:S02]  /*2d60*/  PRMT R37, R21, 0x7632, R37 ;  /* 0x0000763215257816 */ /* 0x000fe40000000025 */
[----:B------:R-:W-:Y:S02]  /*2d70*/  LEA.HI.X.SX32 R21, R26, R15, 0x1, P1 ;  /* 0x0000000f1a157211 */ /* 0x000fe400008f0eff */
[----:B------:R-:W-:Y:S01]  /*2d80*/  LEA R20, P0, R18, UR4, 0x1 ;  /* 0x0000000412147c11 */ /* 0x000fe2000f8008ff */
[----:B------:R0:W-:Y:S01]  /*2d90*/  STG.E.U16 desc[UR36][R22.64], R37 ;  /* 0x0000002516007986 */ /* 0x0001e2000c101524 */
[----:B------:R-:W-:-:S02]  /*2da0*/  IADD3 R26, P1, R34, R5, RZ ;  /* 0x00000005221a7210 */ /* 0x000fc40007f3e0ff */
[----:B------:R-:W-:Y:S02]  /*2db0*/  LEA.HI.X R21, R18, UR5, R21, 0x1, P0 ;  /* 0x0000000512157c11 */ /* 0x000fe400080f0c15 */
[----:B------:R-:W-:Y:S02]  /*2dc0*/  F2FP.F16.F32.PACK_AB R24, R19, R24 ;  /* 0x000000181318723e */ /* 0x000fe400000000ff */
[----:B------:R-:W-:Y:S01]  /*2dd0*/  LEA.HI.X.SX32 R19, R34, R15, 0x1, P1 ;  /* 0x0000000f22137211 */ /* 0x000fe200008f0eff */
[----:B------:R-:W-:Y:S01]  /*2de0*/  VIADD R34, R0, 0x40 ;  /* 0x0000004000227836 */ /* 0x000fe20000000000 */
[----:B------:R-:W-:Y:S02]  /*2df0*/  LEA R18, P0, R26, UR4, 0x1 ;  /* 0x000000041a127c11 */ /* 0x000fe4000f8008ff */
[----:B------:R-:W-:Y:S02]  /*2e00*/  IADD3 R36, R0, 0x20, RZ ;  /* 0x0000002000247810 */ /* 0x000fe40007ffe0ff */
[----:B0-----:R-:W-:-:S02]  /*2e10*/  PRMT R37, R24, 0x7610, R37 ;  /* 0x0000761018257816 */ /* 0x001fc40000000025 */
[----:B------:R-:W-:Y:S01]  /*2e20*/  LEA.HI.X R19, R26, UR5, R19, 0x1, P0 ;  /* 0x000000051a137c11 */ /* 0x000fe200080f0c13 */
[----:B------:R-:W-:Y:S01]  /*2e30*/  VIADD R26, R0, 0x38 ;  /* 0x00000038001a7836 */ /* 0x000fe20000000000 */
[----:B------:R-:W-:Y:S01]  /*2e40*/  PRMT R22, R24, 0x7632, R22 ;  /* 0x0000763218167816 */ /* 0x000fe20000000016 */
[----:B------:R-:W-:Y:S01]  /*2e50*/  STG.E.U16 desc[UR36][R20.64], R37 ;  /* 0x0000002514007986 */ /* 0x000fe2000c101524 */
[----:B------:R-:W-:Y:S01]  /*2e60*/  IADD3 R17, P2, R36, R5, RZ ;  /* 0x0000000524117210 */ /* 0x000fe20007f5e0ff */
[----:B------:R-:W-:Y:S01]  /*2e70*/  VIADD R24, R0, 0x30 ;  /* 0x0000003000187836 */ /* 0x000fe20000000000 */
[----:B------:R-:W-:Y:S01]  /*2e80*/  F2FP.F16.F32.PACK_AB R32, R25, R32 ;  /* 0x000000201920723e */ /* 0x000fe200000000ff */
[----:B------:R0:W-:Y:S01]  /*2e90*/  STG.E.U16 desc[UR36][R18.64], R22 ;  /* 0x0000001612007986 */ /* 0x0001e2000c101524 */
[----:B------:R-:W-:Y:S02]  /*2ea0*/  LEA.HI.X.SX32 R36, R36, R15, 0x1, P2 ;  /* 0x0000000f24247211 */ /* 0x000fe400010f0eff */
[----:B------:R-:W-:-:S02]  /*2eb0*/  LEA R16, P1, R17, UR4, 0x1 ;  /* 0x0000000411107c11 */ /* 0x000fc4000f8208ff */
[-C--:B------:R-:W-:Y:S02]  /*2ec0*/  IADD3 R27, P2, R26, R5.reuse, RZ ;  /* 0x000000051a1b7210 */ /* 0x080fe40007f5e0ff */
[----:B------:R-:W-:Y:S02]  /*2ed0*/  LEA.HI.X R17, R17, UR5, R36, 0x1, P1 ;  /* 0x0000000511117c11 */ /* 0x000fe400088f0c24 */
[----:B------:R-:W-:Y:S02]  /*2ee0*/  IADD3 R25, P1, R24, R5, RZ ;  /* 0x0000000518197210 */ /* 0x000fe40007f3e0ff */
[----:B------:R-:W-:Y:S01]  /*2ef0*/  F2FP.F16.F32.PACK_AB R30, R35, R30 ;  /* 0x0000001e231e723e */ /* 0x000fe200000000ff */
[----:B0-----:R-:W-:Y:S01]  /*2f00*/  VIADD R22, R0, 0x28 ;  /* 0x0000002800167836 */ /* 0x001fe20000000000 */
[----:B------:R-:W-:Y:S01]  /*2f10*/  LEA.HI.X.SX32 R18, R26, R15, 0x1, P2 ;  /* 0x0000000f1a127211 */ /* 0x000fe200010f0eff */
[----:B------:R0:W-:Y:S01]  /*2f20*/  STG.E.U16 desc[UR36][R16.64], R32 ;  /* 0x0000002010007986 */ /* 0x0001e2000c101524 */
[----:B------:R-:W-:-:S02]  /*2f30*/  LEA R26, P2, R27, UR4, 0x1 ;  /* 0x000000041b1a7c11 */ /* 0x000fc4000f8408ff */
[----:B------:R-:W-:Y:S02]  /*2f40*/  IADD3 R23, P0, R22, R5, RZ ;  /* 0x0000000516177210 */ /* 0x000fe40007f1e0ff */
[----:B------:R-:W-:Y:S02]  /*2f50*/  PRMT R35, R32, 0x7632, R35 ;  /* 0x0000763220237816 */ /* 0x000fe40000000023 */
[-C--:B------:R-:W-:Y:S02]  /*2f60*/  LEA.HI.X.SX32 R36, R22, R15.reuse, 0x1, P0 ;  /* 0x0000000f16247211 */ /* 0x080fe400000f0eff */
[C---:B------:R-:W-:Y:S02]  /*2f70*/  LEA R22, P0, R23.reuse, UR4, 0x1 ;  /* 0x0000000417167c11 */ /* 0x040fe4000f8008ff */
[----:B------:R-:W-:Y:S01]  /*2f80*/  LEA.HI.X.SX32 R20, R24, R15, 0x1, P1 ;  /* 0x0000000f18147211 */ /* 0x000fe200008f0eff */
[----:B0-----:R-:W-:Y:S01]  /*2f90*/  VIADD R32, R0, 0x60 ;  /* 0x0000006000207836 */ /* 0x001fe20000000000 */
[----:B------:R-:W-:-:S02]  /*2fa0*/  LEA.HI.X R23, R23, UR5, R36, 0x1, P0 ;  /* 0x0000000517177c11 */ /* 0x000fc400080f0c24 */
[----:B------:R-:W-:Y:S02]  /*2fb0*/  LEA R24, P1, R25, UR4, 0x1 ;  /* 0x0000000419187c11 */ /* 0x000fe4000f8208ff */
[----:B------:R-:W-:Y:S01]  /*2fc0*/  IADD3 R17, P0, R34, R5, RZ ;  /* 0x0000000522117210 */ /* 0x000fe20007f1e0ff */
[----:B------:R0:W-:Y:S01]  /*2fd0*/  STG.E.U16 desc[UR36][R22.64], R35 ;  /* 0x0000002316007986 */ /* 0x0001e2000c101524 */
[----:B------:R-:W-:Y:S02]  /*2fe0*/  LEA.HI.X R27, R27, UR5, R18, 0x1, P2 ;  /* 0x000000051b1b7c11 */ /* 0x000fe400090f0c12 */
[----:B------:R-:W-:Y:S02]  /*2ff0*/  IADD3 R18, R0, 0x48, RZ ;  /* 0x0000004800127810 */ /* 0x000fe40007ffe0ff */
[----:B------:R-:W-:Y:S02]  /*3000*/  LEA.HI.X R25, R25, UR5, R20, 0x1, P1 ;  /* 0x0000000519197c11 */ /* 0x000fe400088f0c14 */
[----:B------:R-:W-:-:S02]  /*3010*/  LEA.HI.X.SX32 R34, R34, R15, 0x1, P0 ;  /* 0x0000000f22227211 */ /* 0x000fc400000f0eff */
[C---:B------:R-:W-:Y:S02]  /*3020*/  PRMT R37, R30.reuse, 0x7610, R37 ;  /* 0x000076101e257816 */ /* 0x040fe40000000025 */
[C---:B------:R-:W-:Y:S02]  /*3030*/  LEA R16, P0, R17.reuse, UR4, 0x1 ;  /* 0x0000000411107c11 */ /* 0x040fe4000f8008ff */
[----:B0-----:R-:W-:Y:S01]  /*3040*/  PRMT R23, R30, 0x7632, R23 ;  /* 0x000076321e177816 */ /* 0x001fe20000000017 */
[----:B------:R-:W-:Y:S01]  /*3050*/  VIADD R30, R0, 0x58 ;  /* 0x00000058001e7836 */ /* 0x000fe20000000000 */
[C---:B------:R-:W-:Y:S01]  /*3060*/  IADD3 R19, P1, R18.reuse, R5, RZ ;  /* 0x0000000512137210 */ /* 0x040fe20007f3e0ff */
[----:B------:R-:W-:Y:S01]  /*3070*/  STG.E.U16 desc[UR36][R24.64], R37 ;  /* 0x0000002518007986 */ /* 0x000fe2000c101524 */
[----:B------:R-:W-:Y:S02]  /*3080*/  LEA.HI.X R17, R17, UR5, R34, 0x1, P0 ;  /* 0x0000000511117c11 */ /* 0x000fe400080f0c22 */
[----:B------:R-:W-:Y:S01]  /*3090*/  LEA.HI.X.SX32 R20, R18, R15, 0x1, P1 ;  /* 0x0000000f12147211 */ /* 0x000fe200008f0eff */
[----:B------:R0:W-:Y:S01]  /*30a0*/  STG.E.U16 desc[UR36][R26.64], R23 ;  /* 0x000000171a007986 */ /* 0x0001e2000c101524 */
[----:B------:R-:W-:-:S02]  /*30b0*/  LEA R18, P0, R19, UR4, 0x1 ;  /* 0x0000000413127c11 */ /* 0x000fc4000f8008ff */
[----:B------:R-:W-:Y:S02]  /*30c0*/  IADD3 R34, P1, R30, R5, RZ ;  /* 0x000000051e227210 */ /* 0x000fe40007f3e0ff */
[----:B------:R-:W-:Y:S01]  /*30d0*/  LEA.HI.X R19, R19, UR5, R20, 0x1, P0 ;  /* 0x0000000513137c11 */ /* 0x000fe200080f0c14 */
[C---:B------:R-:W-:Y:S01]  /*30e0*/  VIADD R20, R0.reuse, 0x50 ;  /* 0x0000005000147836 */ /* 0x040fe20000000000 */
[----:B------:R-:W-:Y:S01]  /*30f0*/  F2FP.F16.F32.PACK_AB R28, R33, R28 ;  /* 0x0000001c211c723e */ /* 0x000fe200000000ff */
[----:B------:R-:W-:Y:S01]  /*3100*/  VIADD R33, R0, 0x88 ;  /* 0x0000008800217836 */ /* 0x000fe20000000000 */
[----:B------:R-:W-:Y:S01]  /*3110*/  F2FP.F16.F32.PACK_AB R12, R12, R31 ;  /* 0x0000001f0c0c723e */ /* 0x000fe200000000ff */
[----:B------:R-:W-:Y:S01]  /*3120*/  VIADD R31, R0, 0x80 ;  /* 0x00000080001f7836 */ /* 0x000fe20000000000 */
[----:B------:R-:W-:Y:S01]  /*3130*/  IADD3 R21, P0, R20, R5, RZ ;  /* 0x0000000514157210 */ /* 0x000fe20007f1e0ff */
[----:B------:R1:W-:Y:S01]  /*3140*/  STG.E.U16 desc[UR36][R16.64], R28 ;  /* 0x0000001c10007986 */ /* 0x0003e2000c101524 */
[----:B0-----:R-:W-:Y:S01]  /*3150*/  LEA.HI.X.SX32 R23, R30, R15, 0x1, P1 ;  /* 0x0000000f1e177211 */ /* 0x001fe200008f0eff */
[----:B------:R-:W-:Y:S01]  /*3160*/  VIADD R30, R0, 0x68 ;  /* 0x00000068001e7836 */ /* 0x000fe20000000000 */
[----:B------:R-:W-:-:S02]  /*3170*/  LEA R22, P1, R34, UR4, 0x1 ;  /* 0x0000000422167c11 */ /* 0x000fc4000f8208ff */
[----:B------:R-:W-:Y:S02]  /*3180*/  LEA.HI.X.SX32 R36, R20, R15, 0x1, P0 ;  /* 0x0000000f14247211 */ /* 0x000fe400000f0eff */
[----:B------:R-:W-:Y:S01]  /*3190*/  LEA.HI.X R23, R34, UR5, R23, 0x1, P1 ;  /* 0x0000000522177c11 */ /* 0x000fe200088f0c17 */
[----:B------:R-:W-:Y:S01]  /*31a0*/  VIADD R34, R0, 0xa8 ;  /* 0x000000a800227836 */ /* 0x000fe20000000000 */
[C---:B------:R-:W-:Y:S02]  /*31b0*/  IADD3 R27, P1, R30.reuse, R5, RZ ;  /* 0x000000051e1b7210 */ /* 0x040fe40007f3e0ff */
[----:B------:R-:W-:Y:S02]  /*31c0*/  LEA R20, P0, R21, UR4, 0x1 ;  /* 0x0000000415147c11 */ /* 0x000fe4000f8008ff */
[----:B------:R-:W-:Y:S02]  /*31d0*/  LEA.HI.X.SX32 R30, R30, R15, 0x1, P1 ;  /* 0x0000000f1e1e7211 */ /* 0x000fe400008f0eff */
[----:B------:R-:W-:-:S02]  /*31e0*/  LEA R26, P1, R27, UR4, 0x1 ;  /* 0x000000041b1a7c11 */ /* 0x000fc4000f8208ff */
[----:B------:R-:W-:Y:S01]  /*31f0*/  LEA.HI.X R21, R21, UR5, R36, 0x1, P0 ;  /* 0x0000000515157c11 */ /* 0x000fe200080f0c24 */
[----:B------:R-:W-:Y:S01]  /*3200*/  VIADD R36, R0, 0x98 ;  /* 0x0000009800247836 */ /* 0x000fe20000000000 */
[--C-:B------:R-:W-:Y:S02]  /*3210*/  LEA.HI.X R27, R27, UR5, R30.reuse, 0x1, P1 ;  /* 0x000000051b1b7c11 */ /* 0x100fe400088f0c1e */
[----:B------:R-:W-:Y:S02]  /*3220*/  IADD3 R25, P0, R32, R5, RZ ;  /* 0x0000000520197210 */ /* 0x000fe40007f1e0ff */
[----:B------:R-:W-:Y:S02]  /*3230*/  PRMT R30, R28, 0x7632, R30 ;  /* 0x000076321c1e7816 */ /* 0x000fe4000000001e */
[----:B------:R-:W-:Y:S02]  /*3240*/  LEA.HI.X.SX32 R32, R32, R15, 0x1, P0 ;  /* 0x0000000f20207211 */ /* 0x000fe400000f0eff */
[----:B-1----:R-:W-:Y:S01]  /*3250*/  PRMT R17, R12, 0x7610, R17 ;  /* 0x000076100c117816 */ /* 0x002fe20000000011 */
[----:B------:R0:W-:Y:S01]  /*3260*/  STG.E.U16 desc[UR36][R18.64], R30 ;  /* 0x0000001e12007986 */ /* 0x0001e2000c101524 */
[----:B------:R-:W-:-:S02]  /*3270*/  LEA R24, P0, R25, UR4, 0x1 ;  /* 0x0000000419187c11 */ /* 0x000fc4000f8008ff */
[----:B------:R-:W-:Y:S01]  /*3280*/  F2FP.F16.F32.PACK_AB R14, R29, R14 ;  /* 0x0000000e1d0e723e */ /* 0x000fe200000000ff */
[C---:B------:R-:W-:Y:S01]  /*3290*/  VIADD R29, R0.reuse, 0x78 ;  /* 0x00000078001d7836 */ /* 0x040fe20000000000 */
[----:B------:R-:W-:Y:S01]  /*32a0*/  LEA.HI.X R25, R25, UR5, R32, 0x1, P0 ;  /* 0x0000000519197c11 */ /* 0x000fe200080f0c20 */
[----:B------:R1:W-:Y:S01]  /*32b0*/  STG.E.U16 desc[UR36][R20.64], R17 ;  /* 0x0000001114007986 */ /* 0x0003e2000c101524 */
[C---:B------:R-:W-:Y:S01]  /*32c0*/  VIADD R32, R0.reuse, 0xb8 ;  /* 0x000000b800207836 */ /* 0x040fe20000000000 */
[----:B------:R-:W-:Y:S02]  /*32d0*/  IADD3 R35, R0, 0x90, RZ ;  /* 0x0000009000237810 */ /* 0x000fe40007ffe0ff */
[----:B------:R-:W-:Y:S02]  /*32e0*/  IADD3 R28, P3, R36, R5, RZ ;  /* 0x00000005241c7210 */ /* 0x000fe40007f7e0ff */
[----:B0-----:R-:W-:Y:S01]  /*32f0*/  PRMT R19, R12, 0x7632, R19 ;  /* 0x000076320c137816 */ /* 0x001fe20000000013 */
[C---:B------:R-:W-:Y:S01]  /*3300*/  VIADD R30, R0.reuse, 0xa0 ;  /* 0x000000a0001e7836 */ /* 0x040fe20000000000 */
[----:B------:R-:W-:-:S02]  /*3310*/  IADD3 R12, R0, 0x70, RZ ;  /* 0x00000070000c7810 */ /* 0x000fc40007ffe0ff */
[-C--:B------:R-:W-:Y:S01]  /*3320*/  IADD3 R16, P4, R35, R5.reuse, RZ ;  /* 0x0000000523107210 */ /* 0x080fe20007f9e0ff */
[----:B------:R0:W-:Y:S01]  /*3330*/  STG.E.U16 desc[UR36][R22.64], R19 ;  /* 0x0000001316007986 */ /* 0x0001e2000c101524 */
[----:B-1----:R-:W-:Y:S02]  /*3340*/  PRMT R21, R14, 0x7632, R21 ;  /* 0x000076320e157816 */ /* 0x002fe40000000015 */
[-C--:B------:R-:W-:Y:S01]  /*3350*/  IADD3 R18, P1, R12, R5.reuse, RZ ;  /* 0x000000050c127210 */ /* 0x080fe20007f3e0ff */
[----:B------:R1:W-:Y:S01]  /*3360*/  STG.E.U16 desc[UR36][R24.64], R14 ;  /* 0x0000000e18007986 */ /* 0x0003e2000c101524 */
[----:B------:R-:W-:Y:S02]  /*3370*/  IADD3 R17, P2, R30, R5, RZ ;  /* 0x000000051e117210 */ /* 0x000fe40007f5e0ff */
[----:B------:R-:W-:Y:S01]  /*3380*/  F2FP.F16.F32.PACK_AB R11, R4, R11 ;  /* 0x0000000b040b723e */ /* 0x000fe200000000ff */
[----:B------:R2:W-:Y:S01]  /*3390*/  STG.E.U16 desc[UR36][R26.64], R21 ;  /* 0x000000151a007986 */ /* 0x0005e2000c101524 */
[----:B------:R-:W-:-:S02]  /*33a0*/  LEA.HI.X.SX32 R30, R30, R15, 0x1, P2 ;  /* 0x0000000f1e1e7211 */ /* 0x000fc400010f0eff */
[----:B------:R-:W-:Y:S02]  /*33b0*/  F2FP.F16.F32.PACK_AB R2, R9, R2 ;  /* 0x000000020902723e */ /* 0x000fe400000000ff */
[-C--:B0-----:R-:W-:Y:S02]  /*33c0*/  IADD3 R23, P6, R29, R5.reuse, RZ ;  /* 0x000000051d177210 */ /* 0x081fe40007fde0ff */
[----:B------:R-:W-:Y:S02]  /*33d0*/  IADD3 R22, R0, 0xb0, RZ ;  /* 0x000000b000167810 */ /* 0x000fe40007ffe0ff */
[----:B-1----:R-:W-:Y:S02]  /*33e0*/  IADD3 R14, P5, R31, R5, RZ ;  /* 0x000000051f0e7210 */ /* 0x002fe40007fbe0ff */
[-C--:B------:R-:W-:Y:S02]  /*33f0*/  LEA.HI.X.SX32 R24, R29, R15.reuse, 0x1, P6 ;  /* 0x0000000f1d187211 */ /* 0x080fe400030f0eff */
[----:B--2---:R-:W-:-:S02]  /*3400*/  LEA.HI.X.SX32 R27, R12, R15, 0x1, P1 ;  /* 0x0000000f0c1b7211 */ /* 0x004fc400008f0eff */
[-C--:B------:R-:W-:Y:S02]  /*3410*/  IADD3 R19, P0, R33, R5.reuse, RZ ;  /* 0x0000000521137210 */ /* 0x080fe40007f1e0ff */
[-C--:B------:R-:W-:Y:S02]  /*3420*/  IADD3 R0, P1, R34, R5.reuse, RZ ;  /* 0x0000000522007210 */ /* 0x080fe40007f3e0ff */
[----:B------:R-:W-:Y:S02]  /*3430*/  IADD3 R12, P6, R22, R5, RZ ;  /* 0x00000005160c7210 */ /* 0x000fe40007fde0ff */
[----:B------:R-:W-:Y:S02]  /*3440*/  LEA.HI.X.SX32 R25, R31, R15, 0x1, P5 ;  /* 0x0000000f1f197211 */ /* 0x000fe400028f0eff */
[----:B------:R-:W-:Y:S02]  /*3450*/  IADD3 R31, P5, R32, R5, RZ ;  /* 0x00000005201f7210 */ /* 0x000fe40007fbe0ff */
[----:B------:R-:W-:-:S02]  /*3460*/  LEA.HI.X.SX32 R20, R33, R15, 0x1, P0 ;  /* 0x0000000f21147211 */ /* 0x000fc400000f0eff */
[-C--:B------:R-:W-:Y:S02]  /*3470*/  LEA.HI.X.SX32 R5, R34, R15.reuse, 0x1, P1 ;  /* 0x0000000f22057211 */ /* 0x080fe400008f0eff */
[----:B------:R-:W-:Y:S02]  /*3480*/  LEA.HI.X.SX32 R29, R22, R15, 0x1, P6 ;  /* 0x0000000f161d7211 */ /* 0x000fe400030f0eff */
[C---:B------:R-:W-:Y:S02]  /*3490*/  LEA R26, P0, R18.reuse, UR4, 0x1 ;  /* 0x00000004121a7c11 */ /* 0x040fe4000f8008ff */
[C---:B------:R-:W-:Y:S02]  /*34a0*/  LEA R22, P1, R23.reuse, UR4, 0x1 ;  /* 0x0000000417167c11 */ /* 0x040fe4000f8208ff */
[----:B------:R-:W-:Y:S02]  /*34b0*/  LEA.HI.X R27, R18, UR5, R27, 0x1, P0 ;  /* 0x00000005121b7c11 */ /* 0x000fe400080f0c1b */
[----:B------:R-:W-:-:S02]  /*34c0*/  LEA.HI.X R23, R23, UR5, R24, 0x1, P1 ;  /* 0x0000000517177c11 */ /* 0x000fc400088f0c18 */
[C---:B------:R-:W-:Y:S01]  /*34d0*/  LEA R24, P0, R14.reuse, UR4, 0x1 ;  /* 0x000000040e187c11 */ /* 0x040fe2000f8008ff */
[----:B------:R-:W-:Y:S01]  /*34e0*/  STG.E.U16 desc[UR36][R26.64], R11 ;  /* 0x0000000b1a007986 */ /* 0x000fe2000c101524 */
[C---:B------:R-:W-:Y:S02]  /*34f0*/  LEA R18, P1, R19.reuse, UR4, 0x1 ;  /* 0x0000000413127c11 */ /* 0x040fe4000f8208ff */
[----:B------:R-:W-:Y:S02]  /*3500*/  LEA.HI.X R25, R14, UR5, R25, 0x1, P0 ;  /* 0x000000050e197c11 */ /* 0x000fe400080f0c19 */
[----:B------:R-:W-:Y:S02]  /*3510*/  LEA.HI.X R19, R19, UR5, R20, 0x1, P1 ;  /* 0x0000000513137c11 */ /* 0x000fe400088f0c14 */
[----:B------:R-:W-:Y:S02]  /*3520*/  LEA.HI.X.SX32 R33, R36, R15, 0x1, P3 ;  /* 0x0000000f24217211 */ /* 0x000fe400018f0eff */
[----:B------:R-:W-:-:S02]  /*3530*/  LEA R14, P1, R28, UR4, 0x1 ;  /* 0x000000041c0e7c11 */ /* 0x000fc4000f8208ff */
[-C--:B------:R-:W-:Y:S02]  /*3540*/  LEA.HI.X.SX32 R21, R35, R15.reuse, 0x1, P4 ;  /* 0x0000000f23157211 */ /* 0x080fe400020f0eff */
[----:B------:R-:W-:Y:S02]  /*3550*/  LEA.HI.X.SX32 R32, R32, R15, 0x1, P5 ;  /* 0x0000000f20207211 */ /* 0x000fe400028f0eff */
[----:B------:R-:W-:Y:S02]  /*3560*/  LEA.HI.X R15, R28, UR5, R33, 0x1, P1 ;  /* 0x000000051c0f7c11 */ /* 0x000fe400088f0c21 */
[----:B------:R-:W-:Y:S02]  /*3570*/  LEA R4, P1, R0, UR4, 0x1 ;  /* 0x0000000400047c11 */ /* 0x000fe4000f8208ff */
[----:B------:R-:W-:Y:S02]  /*3580*/  LEA R20, P0, R16, UR4, 0x1 ;  /* 0x0000000410147c11 */ /* 0x000fe4000f8008ff */
[----:B------:R-:W-:-:S02]  /*3590*/  LEA.HI.X R5, R0, UR5, R5, 0x1, P1 ;  /* 0x0000000500057c11 */ /* 0x000fc400088f0c05 */
[----:B------:R-:W-:Y:S02]  /*35a0*/  LEA.HI.X R21, R16, UR5, R21, 0x1, P0 ;  /* 0x0000000510157c11 */ /* 0x000fe400080f0c15 */
[----:B------:R-:W-:Y:S02]  /*35b0*/  PRMT R0, R11, 0x7632, R0 ;  /* 0x000076320b007816 */ /* 0x000fe40000000000 */
[----:B------:R-:W-:Y:S02]  /*35c0*/  F2FP.F16.F32.PACK_AB R3, R3, R10 ;  /* 0x0000000a0303723e */ /* 0x000fe400000000ff */
[----:B------:R-:W-:Y:S01]  /*35d0*/  LEA R16, P0, R17, UR4, 0x1 ;  /* 0x0000000411107c11 */ /* 0x000fe2000f8008ff */
[----:B------:R0:W-:Y:S01]  /*35e0*/  STG.E.U16 desc[UR36][R22.64], R0 ;  /* 0x0000000016007986 */ /* 0x0001e2000c101524 */
[----:B------:R-:W-:Y:S02]  /*35f0*/  PRMT R9, R2, 0x7632, R9 ;  /* 0x0000763202097816 */ /* 0x000fe40000000009 */
[----:B------:R-:W-:Y:S01]  /*3600*/  F2FP.F16.F32.PACK_AB R8, R13, R8 ;  /* 0x000000080d08723e */ /* 0x000fe200000000ff */
[----:B------:R-:W-:Y:S01]  /*3610*/  STG.E.U16 desc[UR36][R24.64], R2 ;  /* 0x0000000218007986 */ /* 0x000fe2000c101524 */
[----:B------:R-:W-:-:S02]  /*3620*/  PRMT R10, R3, 0x7632, R10 ;  /* 0x00007632030a7816 */ /* 0x000fc4000000000a */
[----:B------:R-:W-:Y:S01]  /*3630*/  LEA R28, P2, R12, UR4, 0x1 ;  /* 0x000000040c1c7c11 */ /* 0x000fe2000f8408ff */
[----:B------:R-:W-:Y:S01]  /*3640*/  STG.E.U16 desc[UR36][R18.64], R9 ;  /* 0x0000000912007986 */ /* 0x000fe2000c101524 */
[----:B------:R-:W-:Y:S02]  /*3650*/  LEA.HI.X R17, R17, UR5, R30, 0x1, P0 ;  /* 0x0000000511117c11 */ /* 0x000fe400080f0c1e */
[----:B------:R-:W-:Y:S01]  /*3660*/  LEA R30, P0, R31, UR4, 0x1 ;  /* 0x000000041f1e7c11 */ /* 0x000fe2000f8008ff */
[----:B------:R-:W-:Y:S01]  /*3670*/  STG.E.U16 desc[UR36][R20.64], R3 ;  /* 0x0000000314007986 */ /* 0x000fe2000c101524 */
[----:B------:R-:W-:Y:S02]  /*3680*/  F2FP.F16.F32.PACK_AB R6, R7, R6 ;  /* 0x000000060706723e */ /* 0x000fe400000000ff */
[----:B0-----:R-:W-:Y:S01]  /*3690*/  PRMT R0, R8, 0x7632, R0 ;  /* 0x0000763208007816 */ /* 0x001fe20000000000 */
[----:B------:R0:W-:Y:S01]  /*36a0*/  STG.E.U16 desc[UR36][R14.64], R10 ;  /* 0x0000000a0e007986 */ /* 0x0001e2000c101524 */
[----:B------:R-:W-:-:S02]  /*36b0*/  LEA.HI.X R29, R12, UR5, R29, 0x1, P2 ;  /* 0x000000050c1d7c11 */ /* 0x000fc400090f0c1d */
[----:B------:R-:W-:Y:S01]  /*36c0*/  LEA.HI.X R31, R31, UR5, R32, 0x1, P0 ;  /* 0x000000051f1f7c11 */ /* 0x000fe200080f0c20 */
[----:B------:R-:W-:Y:S04]  /*36d0*/  STG.E.U16 desc[UR36][R16.64], R8 ;  /* 0x0000000810007986 */ /* 0x000fe8000c101524 */
[----:B------:R-:W-:Y:S01]  /*36e0*/  STG.E.U16 desc[UR36][R4.64], R0 ;  /* 0x0000000004007986 */ /* 0x000fe2000c101524 */
[----:B0-----:R-:W-:-:S03]  /*36f0*/  PRMT R15, R6, 0x7632, R15 ;  /* 0x00007632060f7816 */ /* 0x001fc6000000000f */
[----:B------:R-:W-:Y:S04]  /*3700*/  STG.E.U16 desc[UR36][R28.64], R6 ;  /* 0x000000061c007986 */ /* 0x000fe8000c101524 */
[----:B------:R-:W-:Y:S01]  /*3710*/  STG.E.U16 desc[UR36][R30.64], R15 ;  /* 0x0000000f1e007986 */ /* 0x000fe2000c101524 */
[----:B------:R-:W-:Y:S05]  /*3720*/  EXIT ;  /* 0x000000000000794d */ /* 0x000fea0003800000 */
.L_x_2938:
[----:B------:R-:W-:Y:S01]  /*3730*/  MOV R0, 0x0 ;  /* 0x0000000000007802 */ /* 0x000fe20000000f00 */
[----:B------:R-:W-:Y:S01]  /*3740*/  ULDC.64 UR4, c[0x4][0x178] ;  /* 0x01005e0000047ab9 */ /* 0x000fe20000000a00 */
[----:B------:R-:W-:Y:S01]  /*3750*/  ULDC.64 UR6, c[0x4][0x70] ;  /* 0x01001c0000067ab9 */ /* 0x000fe20000000a00 */
[----:B------:R-:W-:Y:S01]  /*3760*/  IMAD.U32 R4, RZ, RZ, UR4 ;  /* 0x00000004ff047e24 */ /* 0x000fe2000f8e00ff */
[----:B------:R0:W1:Y:S01]  /*3770*/  LDC.64 R2, c[0x4][R0] ;  /* 0x0100000000027b82 */ /* 0x0000620000000a00 */
[----:B------:R-:W-:Y:S01]  /*3780*/  IMAD.U32 R5, RZ, RZ, UR5 ;  /* 0x00000005ff057e24 */ /* 0x000fe2000f8e00ff */
[----:B------:R-:W-:Y:S01]  /*3790*/  ULDC.64 UR4, c[0x4][0x180] ;  /* 0x0100600000047ab9 */ /* 0x000fe20000000a00 */
[----:B------:R-:W-:Y:S01]  /*37a0*/  HFMA2.MMA R8, -RZ, RZ, 0, 3.2007694244384765625e-05 ;  /* 0x00000219ff087435 */ /* 0x000fe200000001ff */
        /* <DEDUP_REMOVED lines=8> */
.L_x_2970:
[----:B------:R-:W-:Y:S05]  /*3830*/  EXIT ;  /* 0x000000000000794d */ /* 0x000fea0003800000 */
.L_x_2939:
[----:B------:R-:W-:Y:S01]  /*3840*/  IMAD.MOV.U32 R12, RZ, RZ, 0x10 ;  /* 0x00000010ff0c7424 */ /* 0x000fe200078e00ff */
[----:B------:R-:W-:Y:S01]  /*3850*/  MOV R11, 0x1f ;  /* 0x0000001f000b7802 */ /* 0x000fe20000000f00 */
[----:B------:R-:W-:Y:S02]  /*3860*/  IMAD.MOV.U32 R15, RZ, RZ, -0x1 ;  /* 0xffffffffff0f7424 */ /* 0x000fe400078e00ff */
[----:B------:R-:W-:-:S07]  /*3870*/  IMAD.MOV.U32 R2, RZ, RZ, -0x800001 ;  /* 0xff7fffffff027424 */ /* 0x000fce00078e00ff */
[----:B0-----:R-:W-:Y:S05]  /*3880*/  WARPSYNC.COLLECTIVE R15, `(.L_x_2971) ;  /* 0x000000000f087348 */ /* 0x001fea0003c00000 */
[----:B------:R1:W2:Y:S02]  /*3890*/  SHFL.BFLY P6, R14, R13, R12, R11 ;  /* 0x0c00000c0d0e7389 */ /* 0x0002a400000c000b */
[----:B012---:R-:W-:Y:S01]  /*38a0*/  ENDCOLLECTIVE ;  /* 0x000000000000791b */ /* 0x007fe20003800000 */
.L_x_2971:
[----:B------:R-:W-:Y:S01]  /*38b0*/  IMAD.MOV.U32 R12, RZ, RZ, 0x8 ;  /* 0x00000008ff0c7424 */ /* 0x000fe200078e00ff */
[----:B------:R-:W-:-:S05]  /*38c0*/  FMNMX.FTZ R0, R14, -3.40282346638528859812e+38, !PT ;  /* 0xff7fffff0e007809 */ /* 0x000fca0007810000 */
[----:B------:R-:W-:-:S07]  /*38d0*/  IMAD.MOV.U32 R13, RZ, RZ, R0 ;  /* 0x000000ffff0d7224 */ /* 0x000fce00078e0000 */
[----:B------:R-:W-:Y:S05]  /*38e0*/  WARPSYNC.COLLECTIVE R15, `(.L_x_2972) ;  /* 0x000000000f087348 */ /* 0x000fea0003c00000 */
[----:B------:R0:W1:Y:S02]  /*38f0*/  SHFL.BFLY P6, R14, R13, R12, R11 ;  /* 0x0c00000c0d0e7389 */ /* 0x00006400000c000b */
[----:B01----:R-:W-:Y:S01]  /*3900*/  ENDCOLLECTIVE ;  /* 0x000000000000791b */ /* 0x003fe20003800000 */
.L_x_2972:
[----:B------:R-:W-:Y:S01]  /*3910*/  IMAD.MOV.U32 R12, RZ, RZ, 0x4 ;  /* 0x00000004ff0c7424 */ /* 0x000fe200078e00ff */
[----:B------:R-:W-:-:S04]  /*3920*/  FMNMX.FTZ R3, R0, R14, !PT ;  /* 0x0000000e00037209 */ /* 0x000fc80007810000 */
[----:B------:R-:W-:-:S07]  /*3930*/  MOV R13, R3 ;  /* 0x00000003000d7202 */ /* 0x000fce0000000f00 */
[----:B------:R-:W-:Y:S05]  /*3940*/  WARPSYNC.COLLECTIVE R15, `(.L_x_2973) ;  /* 0x000000000f087348 */ /* 0x000fea0003c00000 */
[----:B------:R0:W1:Y:S02]  /*3950*/  SHFL.BFLY P6, R14, R13, R12, R11 ;  /* 0x0c00000c0d0e7389 */ /* 0x00006400000c000b */
[----:B01----:R-:W-:Y:S01]  /*3960*/  ENDCOLLECTIVE ;  /* 0x000000000000791b */ /* 0x003fe20003800000 */
.L_x_2973:
[----:B------:R-:W-:Y:S01]  /*3970*/  IMAD.MOV.U32 R12, RZ, RZ, 0x2 ;  /* 0x00000002ff0c7424 */ /* 0x000fe200078e00ff */
[----:B------:R-:W-:-:S05]  /*3980*/  FMNMX.FTZ R4, R3, R14, !PT ;  /* 0x0000000e03047209 */ /* 0x000fca0007810000 */
[----:B------:R-:W-:-:S07]  /*3990*/  IMAD.MOV.U32 R13, RZ, RZ, R4 ;  /* 0x000000ffff0d7224 */ /* 0x000fce00078e0004 */
[----:B------:R-:W-:Y:S05]  /*39a0*/  WARPSYNC.COLLECTIVE R15, `(.L_x_2974) ;  /* 0x000000000f087348 */ /* 0x000fea0003c00000 */
[----:B------:R0:W1:Y:S02]  /*39b0*/  SHFL.BFLY P6, R14, R13, R12, R11 ;  /* 0x0c00000c0d0e7389 */ /* 0x00006400000c000b */
[----:B01----:R-:W-:Y:S01]  /*39c0*/  ENDCOLLECTIVE ;  /* 0x000000000000791b */ /* 0x003fe20003800000 */
.L_x_2974:
[----:B------:R-:W-:Y:S01]  /*39d0*/  IMAD.MOV.U32 R12, RZ, RZ, 0x1 ;  /* 0x00000001ff0c7424 */ /* 0x000fe200078e00ff */
[----:B------:R-:W-:-:S04]  /*39e0*/  FMNMX.FTZ R5, R4, R14, !PT ;  /* 0x0000000e04057209 */ /* 0x000fc80007810000 */
[----:B------:R-:W-:-:S07]  /*39f0*/  MOV R13, R5 ;  /* 0x00000005000d7202 */ /* 0x000fce0000000f00 */
[----:B------:R-:W-:Y:S05]  /*3a00*/  WARPSYNC.COLLECTIVE R15, `(.L_x_2975) ;  /* 0x000000000f087348 */ /* 0x000fea0003c00000 */
[----:B------:R0:W1:Y:S02]  /*3a10*/  SHFL.BFLY P6, R14, R13, R12, R11 ;  /* 0x0c00000c0d0e7389 */ /* 0x00006400000c000b */
[----:B01----:R-:W-:Y:S01]  /*3a20*/  ENDCOLLECTIVE ;  /* 0x000000000000791b */ /* 0x003fe20003800000 */
.L_x_2975:
[----:B------:R-:W-:Y:S05]  /*3a30*/  BRA `(.L_x_2976) ;  /* 0xffffffc800287947 */ /* 0x000fea000383ffff */
.L_x_2977:
        /* <DEDUP_REMOVED lines=12> */
.L_x_29624:


//--------------------- .text._ZN4vllm25paged_attention_v2_kernelIthLi128ELi32ELi128ELNS_18Fp8KVCacheDataTypeE2ELb0ELi512EEEvPfS2_PT_PKS3_PKT0_S9_ifPKiSB_iPKfiiiSD_SD_iiiii --------------------------
	.section	.text._ZN4vllm25paged_attention_v2_kernelIthLi128ELi32ELi128ELNS_18Fp8KVCacheDataTypeE2ELb0ELi512EEEvPfS2_PT_PKS3_PKT0_S9_ifPKiSB_iPKfiiiSD_SD_iiiii,"ax",@progbits
	.align	128
        .global         _ZN4vllm25paged_attention_v2_kernelIthLi128ELi32ELi128ELNS_18Fp8KVCacheDataTypeE2ELb0ELi512EEEvPfS2_PT_PKS3_PKT0_S9_ifPKiSB_iPKfiiiSD_SD_iiiii
        .type           _ZN4vllm25paged_attention_v2_kernelIthLi128ELi32ELi128ELNS_18Fp8KVCacheDataTypeE2ELb0ELi512EEEvPfS2_PT_PKS3_PKT0_S9_ifPKiSB_iPKfiiiSD_SD_iiiii,@function
        .size           _ZN4vllm25paged_attention_v2_kernelIthLi128ELi32ELi128ELNS_18Fp8KVCacheDataTypeE2ELb0ELi512EEEvPfS2_PT_PKS3_PKT0_S9_ifPKiSB_iPKfiiiSD_SD_iiiii,(.L_x_29625 - _ZN4vllm25paged_attention_v2_kernelIthLi128ELi32ELi128ELNS_18Fp8KVCacheDataTypeE2ELb0ELi512EEEvPfS2_PT_PKS3_PKT0_S9_ifPKiSB_iPKfiiiSD_SD_iiiii)
        .other          _ZN4vllm25paged_attention_v2_kernelIthLi128ELi32ELi128ELNS_18Fp8KVCacheDataTypeE2ELb0ELi512EEEvPfS2_PT_PKS3_PKT0_S9_ifPKiSB_iPKfiiiSD_SD_iiiii,@"STO_CUDA_ENTRY STV_DEFAULT"
_ZN4vllm25paged_attention_v2_kernelIthLi128ELi32ELi128ELNS_18Fp8KVCacheDataTypeE2ELb0ELi512EEEvPfS2_PT_PKS3_PKT0_S9_ifPKiSB_iPKfiiiSD_SD_iiiii:
.text._ZN4vllm25paged_attention_v2_kernelIthLi128ELi32ELi128ELNS_18Fp8KVCacheDataTypeE2ELb0ELi512EEEvPfS2_PT_PKS3_PKT0_S9_ifPKiSB_iPKfiiiSD_SD_iiiii:
        /* <DEDUP_REMOVED lines=22> */
[----:B------:R-:W-:-:S04]  /*0160*/  SHF.R.S32.HI R10, RZ, 0x5, R2 ;  /* 0x00000005ff0a7819 */ /* 0x000fc80000011402 */
[----:B------:R-:W-:-:S04]  /*0170*/  LEA R3, R7, R10, 0x4 ;  /* 0x0000000a07037211 */ /* 0x000fc800078e20ff */
[----:B------:R-:W-:Y:S01]  /*0180*/  ISETP.GE.AND P0, PT, R3, R0, PT ;  /* 0x000000000300720c */ /* 0x000fe20003f06270 */
[----:B------:R-:W-:-:S04]  /*0190*/  IMAD R3, R7, -0x10, R0 ;  /* 0xfffffff007037824 */ /* 0x000fc800078e0200 */
[----:B------:R-:W-:-:S08]  /*01a0*/  IMAD R0, R3, 0x20, R16 ;  /* 0x0000002003007824 */ /* 0x000fd000078e0210 */
[----:B------:R-:W-:Y:S05]  /*01b0*/  @!P0 BRA `(.L_x_2978) ;  /* 0x0000002c00b88947 */ /* 0x000fea0003800000 */
[----:B------:R-:W0:Y:S01]  /*01c0*/  S2R R6, SR_CTAID.X ;  /* 0x0000000000067919 */ /* 0x000e220000002500 */
[----:B------:R-:W-:Y:S01]  /*01d0*/  LOP3.LUT R2, R2, 0xffffffe0, RZ, 0xc0, !PT ;  /* 0xffffffe002027812 */ /* 0x000fe200078ec0ff */
[----:B------:R-:W-:Y:S01]  /*01e0*/  UMOV UR4, 0xffffffff ;  /* 0xffffffff00047882 */ /* 0x000fe20000000000 */
[----:B------:R-:W-:Y:S01]  /*01f0*/  VIMNMX R3, R9, R0, PT ;  /* 0x0000000009037248 */ /* 0x000fe20003fe0100 */
[----:B------:R-:W-:Y:S02]  /*0200*/  IMAD.MOV.U32 R13, RZ, RZ, -0x800001 ;  /* 0xff7fffffff0d7424 */ /* 0x000fe400078e00ff */
[----:B------:R-:W-:Y:S01]  /*0210*/  IMAD.IADD R19, R17, 0x1, -R2 ;  /* 0x0000000111137824 */ /* 0x000fe200078e0a02 */
[----:B------:R-:W-:Y:S01]  /*0220*/  IADD3 R20, -R16, R3, RZ ;  /* 0x0000000310147210 */ /* 0x000fe20007ffe1ff */
        /* <DEDUP_REMOVED lines=11> */
.L_x_3016:
[----:B------:R-:W-:Y:S01]  /*02e0*/  ISETP.NE.AND P0, PT, R19, RZ, PT ;  /* 0x000000ff1300720c */ /* 0x000fe20003f05270 */
[----:B------:R-:W-:-:S12]  /*02f0*/  WARPSYNC.ALL ;  /* 0x0000000000007948 */ /* 0x000fd80003800000 */
[----:B------:R-:W3:Y:S01]  /*0300*/  @!P0 S2R R3, SR_CgaCtaId ;  /* 0x0000000000038919 */ /* 0x000ee20000008800 */
[----:B------:R-:W-:Y:S02]  /*0310*/  @!P0 MOV R0, 0x400 ;  /* 0x0000040000008802 */ /* 0x000fe40000000f00 */
[----:B--2---:R-:W-:Y:S02]  /*0320*/  @!P0 FMNMX.FTZ R14, R5, R14, !PT ;  /* 0x0000000e050e8209 */ /* 0x004fe40007810000 */
[----:B---3--:R-:W-:-:S04]  /*0330*/  @!P0 LEA R3, R3, R0, 0x18 ;  /* 0x0000000003038211 */ /* 0x008fc800078ec0ff */
[----:B------:R-:W-:-:S05]  /*0340*/  @!P0 LEA R3, R10, R3, 0x2 ;  /* 0x000000030a038211 */ /* 0x000fca00078e10ff */
        /* <DEDUP_REMOVED lines=40> */
.L_x_2984:
        /* <DEDUP_REMOVED lines=11> */
.L_x_2983:
[----:B------:R-:W-:Y:S05]  /*0680*/  BSYNC B1 ;  /* 0x0000000000017941 */ /* 0x000fea0003800000 */
.L_x_2982:
        /* <DEDUP_REMOVED lines=14> */
.L_x_2987:
[----:B------:R-:W1:Y:S01]  /*0770*/  LDS R11, [R3+-0x400] ;  /* 0xfffc0000030b7984 */ /* 0x000e620000000800 */
[----:B------:R-:W-:-:S03]  /*0780*/  IADD3 R5, R5, 0x800, RZ ;  /* 0x0000080005057810 */ /* 0x000fc60007ffe0ff */
[----:B------:R-:W2:Y:S01]  /*0790*/  LDS R21, [R3+-0x200] ;  /* 0xfffe000003157984 */ /* 0x000ea20000000800 */
[----:B------:R-:W-:-:S03]  /*07a0*/  ISETP.GE.AND P2, PT, R5, R2, PT ;  /* 0x000000020500720c */ /* 0x000fc60003f46270 */
[----:B------:R-:W3:Y:S04]  /*07b0*/  LDS R23, [R3] ;  /* 0x0000000003177984 */ /* 0x000ee80000000800 */
[----:B------:R-:W4:Y:S04]  /*07c0*/  LDS R13, [R3+0x400] ;  /* 0x00040000030d7984 */ /* 0x000f280000000800 */
[----:B------:R-:W5:Y:S04]  /*07d0*/  LDS R15, [R3+0x200] ;  /* 0x00020000030f7984 */ /* 0x000f680000000800 */
[----:B------:R-:W-:Y:S04]  /*07e0*/  LDS R29, [R3+0xa00] ;  /* 0x000a0000031d7984 */ /* 0x000fe80000000800 */
[----:B------:R-:W0:Y:S04]  /*07f0*/  LDS R27, [R3+0xc00] ;  /* 0x000c0000031b7984 */ /* 0x000e280000000800 */
[----:B------:R-:W0:Y:S01]  /*0800*/  LDS R25, [R3+0x1000] ;  /* 0x0010000003197984 */ /* 0x000e220000000800 */
        /* <DEDUP_REMOVED lines=12> */
[----:B------:R-:W-:Y:S01]  /*08d0*/  FMUL.FTZ R26, R13, 1.4426950216293334961 ;  /* 0x3fb8aa3b0d1a7820 */ /* 0x000fe20000410000 */
[----:B------:R-:W5:Y:S01]  /*08e0*/  MUFU.EX2 R24, R24 ;  /* 0x0000001800187308 */ /* 0x000f620000000800 */
[----:B------:R-:W-:Y:S02]  /*08f0*/  FMUL.FTZ R14, R15, 1.4426950216293334961 ;  /* 0x3fb8aa3b0f0e7820 */ /* 0x000fe40000410000 */
[----:B------:R-:W4:Y:S01]  /*0900*/  LDS R15, [R3+0x1200] ;  /* 0x00120000030f7984 */ /* 0x000f220000000800 */
[----:B0-----:R-:W-:-:S04]  /*0910*/  FADD.FTZ R27, -R0, R27 ;  /* 0x0000001b001b7221 */ /* 0x001fc80000010100 */
[----:B------:R-:W0:Y:S01]  /*0920*/  MUFU.EX2 R12, R12 ;  /* 0x0000000c000c7308 */ /* 0x000e220000000800 */
[----:B---3--:R-:W-:Y:S01]  /*0930*/  FADD.FTZ R13, R22, R4 ;  /* 0x00000004160d7221 */ /* 0x008fe20000010000 */
[----:B------:R2:W-:Y:S01]  /*0940*/  STS [R3+-0x400], R22 ;  /* 0xfffc001603007388 */ /* 0x0005e20000000800 */
[----:B------:R-:W-:-:S04]  /*0950*/  FADD.FTZ R25, -R0, R25 ;  /* 0x0000001900197221 */ /* 0x000fc80000010100 */
[----:B------:R-:W-:Y:S01]  /*0960*/  FMUL.FTZ R25, R25, 1.4426950216293334961 ;  /* 0x3fb8aa3b19197820 */ /* 0x000fe20000410000 */
[----:B------:R-:W3:Y:S01]  /*0970*/  MUFU.EX2 R14, R14 ;  /* 0x0000000e000e7308 */ /* 0x000ee20000000800 */
[----:B-----5:R-:W-:Y:S01]  /*0980*/  FADD.FTZ R13, R13, R24 ;  /* 0x000000180d0d7221 */ /* 0x020fe20000010000 */
[----:B------:R5:W-:Y:S01]  /*0990*/  STS [R3+-0x200], R24 ;  /* 0xfffe001803007388 */ /* 0x000be20000000800 */
[----:B-1----:R-:W-:Y:S02]  /*09a0*/  FADD.FTZ R11, -R0, R11 ;  /* 0x0000000b000b7221 */ /* 0x002fe40000010100 */
[----:B0-----:R-:W-:-:S03]  /*09b0*/  FADD.FTZ R4, R13, R12 ;  /* 0x0000000c0d047221 */ /* 0x001fc60000010000 */
[----:B------:R-:W0:Y:S01]  /*09c0*/  MUFU.EX2 R26, R26 ;  /* 0x0000001a001a7308 */ /* 0x000e220000000800 */
[----:B------:R-:W1:Y:S01]  /*09d0*/  LDS R13, [R3+0x1400] ;  /* 0x00140000030d7984 */ /* 0x000e620000000800 */
[----:B------:R-:W-:Y:S01]  /*09e0*/  FMUL.FTZ R28, R11, 1.4426950216293334961 ;  /* 0x3fb8aa3b0b1c7820 */ /* 0x000fe20000410000 */
[C---:B--2---:R-:W-:Y:S01]  /*09f0*/  FADD.FTZ R22, -R0.reuse, R21 ;  /* 0x0000001500167221 */ /* 0x044fe20000010100 */
[----:B-----5:R-:W-:Y:S01]  /*0a00*/  FADD.FTZ R24, -R0, R29 ;  /* 0x0000001d00187221 */ /* 0x020fe20000010100 */
[----:B------:R-:W-:Y:S02]  /*0a10*/  LDS R11, [R3+0x1600] ;  /* 0x00160000030b7984 */ /* 0x000fe40000000800 */
[----:B------:R-:W-:Y:S01]  /*0a20*/  FMUL.FTZ R22, R22, 1.4426950216293334961 ;  /* 0x3fb8aa3b16167820 */ /* 0x000fe20000410000 */
[----:B---3--:R-:W-:Y:S01]  /*0a30*/  FADD.FTZ R4, R4, R14 ;  /* 0x0000000e04047221 */ /* 0x008fe20000010000 */
[----:B------:R-:W2:Y:S01]  /*0a40*/  LDS R21, [R3+0x1800] ;  /* 0x0018000003157984 */ /* 0x000ea20000000800 */
[----:B----4-:R-:W-:-:S03]  /*0a50*/  FADD.FTZ R23, -R0, R23 ;  /* 0x0000001700177221 */ /* 0x010fc60000010100 */
[----:B------:R-:W3:Y:S01]  /*0a60*/  LDS R29, [R3+0x1a00] ;  /* 0x001a0000031d7984 */ /* 0x000ee20000000800 */
[----:B------:R-:W-:-:S03]  /*0a70*/  FMUL.FTZ R23, R23, 1.4426950216293334961 ;  /* 0x3fb8aa3b17177820 */ /* 0x000fc60000410000 */
[----:B------:R4:W-:Y:S01]  /*0a80*/  STS [R3], R12 ;  /* 0x0000000c03007388 */ /* 0x0009e20000000800 */
[----:B------:R-:W-:Y:S01]  /*0a90*/  FADD.FTZ R15, -R0, R15 ;  /* 0x0000000f000f7221 */ /* 0x000fe20000010100 */
[----:B0-----:R-:W-:Y:S02]  /*0aa0*/  FADD.FTZ R4, R4, R26 ;  /* 0x0000001a04047221 */ /* 0x001fe40000010000 */
[----:B------:R0:W-:Y:S04]  /*0ab0*/  STS [R3+0x200], R14 ;  /* 0x0002000e03007388 */ /* 0x0001e80000000800 */
[----:B------:R5:W-:Y:S01]  /*0ac0*/  STS [R3+0x400], R26 ;  /* 0x0004001a03007388 */ /* 0x000be20000000800 */
[----:B----4-:R-:W4:Y:S08]  /*0ad0*/  MUFU.EX2 R12, R28 ;  /* 0x0000001c000c7308 */ /* 0x010f300000000800 */
[----:B0-----:R0:W3:Y:S08]  /*0ae0*/  MUFU.EX2 R14, R22 ;  /* 0x00000016000e7308 */ /* 0x0010f00000000800 */
[----:B-----5:R5:W3:Y:S01]  /*0af0*/  MUFU.EX2 R26, R23 ;  /* 0x00000017001a7308 */ /* 0x020ae20000000800 */
[----:B0-----:R-:W-:Y:S01]  /*0b00*/  FMUL.FTZ R22, R24, 1.4426950216293334961 ;  /* 0x3fb8aa3b18167820 */ /* 0x001fe20000410000 */
[----:B------:R-:W-:Y:S01]  /*0b10*/  FMUL.FTZ R24, R27, 1.4426950216293334961 ;  /* 0x3fb8aa3b1b187820 */ /* 0x000fe20000410000 */
[----:B------:R-:W-:Y:S01]  /*0b20*/  FMUL.FTZ R27, R15, 1.4426950216293334961 ;  /* 0x3fb8aa3b0f1b7820 */ /* 0x000fe20000410000 */
[C---:B-1----:R-:W-:Y:S01]  /*0b30*/  FADD.FTZ R15, -R0.reuse, R13 ;  /* 0x0000000d000f7221 */ /* 0x042fe20000010100 */
[----:B----4-:R-:W-:Y:S01]  /*0b40*/  STS [R3+0x600], R12 ;  /* 0x0006000c03007388 */ /* 0x010fe20000000800 */
[----:B--2---:R-:W-:-:S02]  /*0b50*/  FADD.FTZ R21, -R0, R21 ;  /* 0x0000001500157221 */ /* 0x004fc40000010100 */
[----:B------:R-:W0:Y:S01]  /*0b60*/  MUFU.EX2 R22, R22 ;  /* 0x0000001600167308 */ /* 0x000e220000000800 */
[----:B------:R-:W-:Y:S01]  /*0b70*/  FMUL.FTZ R15, R15, 1.4426950216293334961 ;  /* 0x3fb8aa3b0f0f7820 */ /* 0x000fe20000410000 */
[C---:B-----5:R-:W-:Y:S01]  /*0b80*/  FADD.FTZ R23, -R0.reuse, R11 ;  /* 0x0000000b00177221 */ /* 0x060fe20000010100 */
[----:B------:R-:W-:Y:S01]  /*0b90*/  FMUL.FTZ R21, R21, 1.4426950216293334961 ;  /* 0x3fb8aa3b15157820 */ /* 0x000fe20000410000 */
[----:B---3--:R-:W-:Y:S01]  /*0ba0*/  FADD.FTZ R29, -R0, R29 ;  /* 0x0000001d001d7221 */ /* 0x008fe20000010100 */
[----:B------:R-:W-:Y:S03]  /*0bb0*/  STS [R3+0x800], R14 ;  /* 0x0008000e03007388 */ /* 0x000fe60000000800 */
[----:B------:R-:W1:Y:S01]  /*0bc0*/  MUFU.EX2 R24, R24 ;  /* 0x0000001800187308 */ /* 0x000e620000000800 */
[----:B------:R-:W-:Y:S01]  /*0bd0*/  FMUL.FTZ R29, R29, 1.4426950216293334961 ;  /* 0x3fb8aa3b1d1d7820 */ /* 0x000fe20000410000 */
[----:B------:R-:W-:Y:S06]  /*0be0*/  STS [R3+0xe00], R26 ;  /* 0x000e001a03007388 */ /* 0x000fec0000000800 */
[----:B------:R2:W3:Y:S01]  /*0bf0*/  MUFU.EX2 R11, R15 ;  /* 0x0000000f000b7308 */ /* 0x0004e20000000800 */
[----:B0-----:R-:W-:Y:S07]  /*0c00*/  STS [R3+0xa00], R22 ;  /* 0x000a001603007388 */ /* 0x001fee0000000800 */
[----:B------:R0:W4:Y:S01]  /*0c10*/  MUFU.EX2 R28, R25 ;  /* 0x00000019001c7308 */ /* 0x0001220000000800 */
[----:B--2---:R-:W-:Y:S01]  /*0c20*/  FMUL.FTZ R15, R23, 1.4426950216293334961 ;  /* 0x3fb8aa3b170f7820 */ /* 0x004fe20000410000 */
[----:B------:R-:W-:Y:S01]  /*0c30*/  FADD.FTZ R23, R4, R12 ;  /* 0x0000000c04177221 */ /* 0x000fe20000010000 */
[----:B-1----:R-:W-:Y:S05]  /*0c40*/  STS [R3+0xc00], R24 ;  /* 0x000c001803007388 */ /* 0x002fea0000000800 */
[----:B------:R-:W1:Y:S01]  /*0c50*/  MUFU.EX2 R13, R27 ;  /* 0x0000001b000d7308 */ /* 0x000e620000000800 */
[----:B0-----:R-:W-:Y:S01]  /*0c60*/  FADD.FTZ R25, R23, R14 ;  /* 0x0000000e17197221 */ /* 0x001fe20000010000 */
[----:B---3--:R-:W-:Y:S03]  /*0c70*/  STS [R3+0x1400], R11 ;  /* 0x0014000b03007388 */ /* 0x008fe60000000800 */
[----:B------:R-:W-:-:S03]  /*0c80*/  FADD.FTZ R25, R25, R22 ;  /* 0x0000001619197221 */ /* 0x000fc60000010000 */
[----:B------:R-:W0:Y:S01]  /*0c90*/  MUFU.EX2 R15, R15 ;  /* 0x0000000f000f7308 */ /* 0x000e220000000800 */
[----:B------:R-:W-:Y:S01]  /*0ca0*/  FADD.FTZ R25, R25, R24 ;  /* 0x0000001819197221 */ /* 0x000fe20000010000 */
[----:B----4-:R-:W-:Y:S03]  /*0cb0*/  STS [R3+0x1000], R28 ;  /* 0x0010001c03007388 */ /* 0x010fe60000000800 */
[----:B------:R-:W-:-:S03]  /*0cc0*/  FADD.FTZ R25, R25, R26 ;  /* 0x0000001a19197221 */ /* 0x000fc60000010000 */
[----:B------:R-:W2:Y:S01]  /*0cd0*/  MUFU.EX2 R21, R21 ;  /* 0x0000001500157308 */ /* 0x000ea20000000800 */
[----:B------:R-:W-:Y:S01]  /*0ce0*/  FADD.FTZ R4, R25, R28 ;  /* 0x0000001c19047221 */ /* 0x000fe20000010000 */
[----:B-1----:R-:W-:Y:S03]  /*0cf0*/  STS [R3+0x1200], R13 ;  /* 0x0012000d03007388 */ /* 0x002fe60000000800 */
[----:B------:R-:W-:-:S03]  /*0d00*/  FADD.FTZ R4, R4, R13 ;  /* 0x0000000d04047221 */ /* 0x000fc60000010000 */
[----:B------:R-:W1:Y:S01]  /*0d10*/  MUFU.EX2 R23, R29 ;  /* 0x0000001d00177308 */ /* 0x000e620000000800 */
[----:B------:R-:W-:Y:S01]  /*0d20*/  FADD.FTZ R4, R4, R11 ;  /* 0x0000000b04047221 */ /* 0x000fe20000010000 */
[----:B0-----:R-:W-:Y:S03]  /*0d30*/  STS [R3+0x1600], R15 ;  /* 0x0016000f03007388 */ /* 0x001fe60000000800 */
[----:B------:R-:W-:-:S04]  /*0d40*/  FADD.FTZ R4, R4, R15 ;  /* 0x0000000f04047221 */ /* 0x000fc80000010000 */
[----:B--2---:R-:W-:Y:S01]  /*0d50*/  FADD.FTZ R4, R4, R21 ;  /* 0x0000001504047221 */ /* 0x004fe20000010000 */
[----:B------:R-:W-:Y:S04]  /*0d60*/  STS [R3+0x1800], R21 ;  /* 0x0018001503007388 */ /* 0x000fe80000000800 */
[----:B-1----:R0:W-:Y:S01]  /*0d70*/  STS [R3+0x1a00], R23 ;  /* 0x001a001703007388 */ /* 0x0021e20000000800 */
[----:B------:R-:W-:Y:S01]  /*0d80*/  FADD.FTZ R4, R4, R23 ;  /* 0x0000001704047221 */ /* 0x000fe20000010000 */
[----:B0-----:R-:W-:Y:S01]  /*0d90*/  VIADD R3, R3, 0x2000 ;  /* 0x0000200003037836 */ /* 0x001fe20000000000 */
[----:B------:R-:W-:Y:S06]  /*0da0*/  @!P2 BRA `(.L_x_2987) ;  /* 0xfffffff80070a947 */ /* 0x000fec000383ffff */
.L_x_2986:
[----:B------:R-:W-:Y:S05]  /*0db0*/  BSYNC B1 ;  /* 0x0000000000017941 */ /* 0x000fea0003800000 */
.L_x_2985:
        /* <DEDUP_REMOVED lines=30> */
[----:B-1----:R-:W-:Y:S01]  /*0fa0*/  STS [R3+-0x400], R2 ;  /* 0xfffc000203007388 */ /* 0x002fe20000000800 */
[----:B------:R-:W-:Y:S01]  /*0fb0*/  FADD.FTZ R13, -R0, R13 ;  /* 0x0000000d000d7221 */ /* 0x000fe20000010100 */
[----:B------:R-:W-:Y:S01]  /*0fc0*/  FMUL.FTZ R23, R11, 1.4426950216293334961 ;  /* 0x3fb8aa3b0b177820 */ /* 0x000fe20000410000 */
[----:B------:R-:W-:Y:S02]  /*0fd0*/  FADD.FTZ R11, R4, R2 ;  /* 0x00000002040b7221 */ /* 0x000fe40000010000 */
        /* <DEDUP_REMOVED lines=21> */
.L_x_2989:
[----:B------:R-:W-:Y:S05]  /*1130*/  BSYNC B1 ;  /* 0x0000000000017941 */ /* 0x000fea0003800000 */
.L_x_2988:
        /* <DEDUP_REMOVED lines=26> */
.L_x_2981:
[----:B------:R-:W-:Y:S05]  /*12e0*/  BSYNC B0 ;  /* 0x0000000000007941 */ /* 0x000fea0003800000 */
.L_x_2980:
        /* <DEDUP_REMOVED lines=55> */
.L_x_2994:
        /* <DEDUP_REMOVED lines=8> */
.L_x_2993:
[----:B------:R-:W-:Y:S05]  /*16e0*/  BSYNC B1 ;  /* 0x0000000000017941 */ /* 0x000fea0003800000 */
.L_x_2992:
        /* <DEDUP_REMOVED lines=14> */
.L_x_2997:
        /* <DEDUP_REMOVED lines=9> */
[----:B------:R-:W-:Y:S04]  /*1860*/  LDS R26, [R4+0xa00] ;  /* 0x000a0000041a7984 */ /* 0x000fe80000000800 */
[----:B------:R-:W-:Y:S04]  /*1870*/  LDS R24, [R4+0xc00] ;  /* 0x000c000004187984 */ /* 0x000fe80000000800 */
        /* <DEDUP_REMOVED lines=12> */
[----:B------:R-:W1:Y:S04]  /*1940*/  LDS R13, [R4+0x1a00] ;  /* 0x001a0000040d7984 */ /* 0x000e680000000800 */
[----:B------:R2:W-:Y:S04]  /*1950*/  STS [R4+-0x400], R25 ;  /* 0xfffc001904007388 */ /* 0x0005e80000000800 */
[----:B------:R2:W-:Y:S04]  /*1960*/  STS [R4+-0x200], R27 ;  /* 0xfffe001b04007388 */ /* 0x0005e80000000800 */
[----:B------:R3:W-:Y:S01]  /*1970*/  STS [R4], R29 ;  /* 0x0000001d04007388 */ /* 0x0007e20000000800 */
[-C--:B--2---:R-:W-:Y:S01]  /*1980*/  FMUL.FTZ R25, R14, R3.reuse ;  /* 0x000000030e197220 */ /* 0x084fe20000410000 */
[----:B------:R-:W-:-:S02]  /*1990*/  FMUL.FTZ R9, R9, R3 ;  /* 0x0000000309097220 */ /* 0x000fc40000410000 */
[----:B------:R-:W-:Y:S01]  /*19a0*/  STS [R4+0x200], R16 ;  /* 0x0002001004007388 */ /* 0x000fe20000000800 */
[-C--:B------:R-:W-:Y:S01]  /*19b0*/  FMUL.FTZ R27, R26, R3.reuse ;  /* 0x000000031a1b7220 */ /* 0x080fe20000410000 */
[-C--:B------:R-:W-:Y:S02]  /*19c0*/  FMUL.FTZ R28, R28, R3.reuse ;  /* 0x000000031c1c7220 */ /* 0x080fe40000410000 */
[----:B------:R-:W-:Y:S01]  /*19d0*/  STS [R4+0x400], R22 ;  /* 0x0004001604007388 */ /* 0x000fe20000000800 */
[-C--:B---3--:R-:W-:Y:S01]  /*19e0*/  FMUL.FTZ R29, R24, R3.reuse ;  /* 0x00000003181d7220 */ /* 0x088fe20000410000 */
[-C--:B------:R-:W-:Y:S02]  /*19f0*/  FMUL.FTZ R23, R23, R3.reuse ;  /* 0x0000000317177220 */ /* 0x080fe40000410000 */
[----:B------:R-:W-:Y:S01]  /*1a00*/  STS [R4+0x600], R18 ;  /* 0x0006001204007388 */ /* 0x000fe20000000800 */
[----:B----4-:R-:W-:-:S03]  /*1a10*/  FMUL.FTZ R11, R11, R3 ;  /* 0x000000030b0b7220 */ /* 0x010fc60000410000 */
[----:B------:R-:W-:Y:S01]  /*1a20*/  STS [R4+0x800], R25 ;  /* 0x0008001904007388 */ /* 0x000fe20000000800 */
[----:B-----5:R-:W-:-:S03]  /*1a30*/  FMUL.FTZ R21, R21, R3 ;  /* 0x0000000315157220 */ /* 0x020fc60000410000 */
[----:B------:R-:W-:Y:S01]  /*1a40*/  STS [R4+0xa00], R27 ;  /* 0x000a001b04007388 */ /* 0x000fe20000000800 */
[----:B0-----:R-:W-:-:S03]  /*1a50*/  FMUL.FTZ R15, R15, R3 ;  /* 0x000000030f0f7220 */ /* 0x001fc60000410000 */
        /* <DEDUP_REMOVED lines=11> */
.L_x_2996:
[----:B------:R-:W-:Y:S05]  /*1b10*/  BSYNC B1 ;  /* 0x0000000000017941 */ /* 0x000fea0003800000 */
.L_x_2995:
        /* <DEDUP_REMOVED lines=31> */
.L_x_2999:
[----:B------:R-:W-:Y:S05]  /*1d10*/  BSYNC B1 ;  /* 0x0000000000017941 */ /* 0x000fea0003800000 */
.L_x_2998:
        /* <DEDUP_REMOVED lines=14> */
.L_x_2991:
[----:B------:R-:W-:Y:S05]  /*1e00*/  BSYNC B0 ;  /* 0x0000000000007941 */ /* 0x000fea0003800000 */
.L_x_2990:
[----:B------:R-:W-:Y:S01]  /*1e10*/  BAR.SYNC.DEFER_BLOCKING 0x0 ;  /* 0x0000000000007b1d */ /* 0x000fe20000010000 */
[----:B------:R-:W-:Y:S02]  /*1e20*/  ISETP.NE.AND P1, PT, R17, RZ, PT ;  /* 0x000000ff1100720c */ /* 0x000fe40003f25270 */
[----:B--23--:R-:W-:Y:S02]  /*1e30*/  LOP3.LUT R3, R19, 0x3, RZ, 0xc0, !PT ;  /* 0x0000000313037812 */ /* 0x00cfe400078ec0ff */
[----:B------:R-:W-:Y:S01]  /*1e40*/  LOP3.LUT R11, R17, 0xffffffc0, RZ, 0xc0, !PT ;  /* 0xffffffc0110b7812 */ /* 0x000fe200078ec0ff */
[----:B------:R-:W-:Y:S01]  /*1e50*/  BSSY B0, `(.L_x_3000) ;  /* 0x0000015000007945 */ /* 0x000fe20003800000 */
[----:B------:R-:W-:-:S07]  /*1e60*/  ISETP.NE.AND P0, PT, R3, RZ, PT ;  /* 0x000000ff0300720c */ /* 0x000fce0003f05270 */
[----:B------:R-:W-:Y:S06]  /*1e70*/  @P1 BRA `(.L_x_3001) ;  /* 0x0000000000481947 */ /* 0x000fec0003800000 */
        /* <DEDUP_REMOVED lines=18> */
.L_x_3001:
[----:B------:R-:W-:Y:S05]  /*1fa0*/  BSYNC B0 ;  /* 0x0000000000007941 */ /* 0x000fea0003800000 */
.L_x_3000:
[----:B------:R-:W3:Y:S01]  /*1fb0*/  S2UR UR5, SR_CgaCtaId ;  /* 0x00000000000579c3 */ /* 0x000ee20000008800 */
[----:B-12---:R-:W-:Y:S01]  /*1fc0*/  SHF.R.S32.HI R0, RZ, 0x1f, R19 ;  /* 0x0000001fff007819 */ /* 0x006fe20000011413 */
        /* <DEDUP_REMOVED lines=9> */
[----:B------:R-:W-:Y:S01]  /*2060*/  ISETP.GT.U32.AND P3, PT, R3, 0x3e, PT ;  /* 0x0000003e0300780c */ /* 0x000fe20003f64070 */
[----:B------:R-:W-:Y:S01]  /*2070*/  HFMA2.MMA R0, -RZ, RZ, 0, 0 ;  /* 0x00000000ff007435 */ /* 0x000fe200000001ff */
[----:B------:R-:W-:Y:S01]  /*2080*/  ISETP.NE.OR P4, PT, R2, 0x20, P0 ;  /* 0x000000200200780c */ /* 0x000fe20000785670 */
[----:B------:R-:W-:Y:S01]  /*2090*/  IMAD R4, R10, 0x80, R13 ;  /* 0x000000800a047824 */ /* 0x000fe200078e020d */
[----:B------:R-:W-:Y:S01]  /*20a0*/  BSSY B0, `(.L_x_3002) ;  /* 0x000001f000007945 */ /* 0x000fe20003800000 */
[----:B------:R-:W-:-:S02]  /*20b0*/  ISETP.GT.OR P1, PT, R17, 0x3f, P0 ;  /* 0x0000003f1100780c */ /* 0x000fc40000724670 */
[----:B------:R-:W-:Y:S02]  /*20c0*/  CS2R R22, SRZ ;  /* 0x0000000000167805 */ /* 0x000fe4000001ff00 */
[----:B------:R-:W-:Y:S01]  /*20d0*/  ISETP.GT.OR P2, PT, R17, 0x1f, P0 ;  /* 0x0000001f1100780c */ /* 0x000fe20000744670 */
[----:B------:R-:W-:Y:S01]  /*20e0*/  IMAD.MOV.U32 R11, RZ, RZ, RZ ;  /* 0x000000ffff0b7224 */ /* 0x000fe200078e00ff */
[----:B------:R-:W-:Y:S01]  /*20f0*/  CS2R R14, SRZ ;  /* 0x00000000000e7805 */ /* 0x000fe2000001ff00 */
[----:B------:R-:W-:Y:S01]  /*2100*/  IMAD.MOV.U32 R16, RZ, RZ, RZ ;  /* 0x000000ffff107224 */ /* 0x000fe200078e00ff */
[----:B------:R-:W-:Y:S02]  /*2110*/  CS2R R2, SRZ ;  /* 0x0000000000027805 */ /* 0x000fe4000001ff00 */
[----:B------:R-:W-:Y:S01]  /*2120*/  MOV R12, RZ ;  /* 0x000000ff000c7202 */ /* 0x000fe20000000f00 */
[----:B---3--:R-:W-:Y:S01]  /*2130*/  ULEA UR4, UR5, UR4, 0x18 ;  /* 0x0000000405047291 */ /* 0x008fe2000f8ec03f */
[----:B------:R-:W-:Y:S01]  /*2140*/  IMAD.MOV.U32 R25, RZ, RZ, RZ ;  /* 0x000000ffff197224 */ /* 0x000fe200078e00ff */
[----:B------:R-:W-:-:S02]  /*2150*/  CS2R R20, SRZ ;  /* 0x0000000000147805 */ /* 0x000fc4000001ff00 */
        /* <DEDUP_REMOVED lines=19> */
.L_x_3003:
[----:B------:R-:W-:Y:S05]  /*2290*/  BSYNC B0 ;  /* 0x0000000000007941 */ /* 0x000fea0003800000 */
.L_x_3002:
        /* <DEDUP_REMOVED lines=31> */
[----:B-1----:R-:W-:Y:S01]  /*2490*/  FADD.FTZ R23, R23, R10 ;  /* 0x0000000a17177221 */ /* 0x002fe20000010000 */
[----:B--2---:R-:W-:Y:S01]  /*24a0*/  FADD.FTZ R21, R21, R24 ;  /* 0x0000001815157221 */ /* 0x004fe20000010000 */
[----:B---3--:R-:W-:Y:S01]  /*24b0*/  FADD.FTZ R0, R0, R17 ;  /* 0x0000001100007221 */ /* 0x008fe20000010000 */
[----:B0-----:R-:W-:-:S07]  /*24c0*/  FADD.FTZ R18, R18, R9 ;  /* 0x0000000912127221 */ /* 0x001fce0000010000 */
.L_x_3005:
[----:B------:R-:W-:Y:S05]  /*24d0*/  BSYNC B0 ;  /* 0x0000000000007941 */ /* 0x000fea0003800000 */
.L_x_3004:
        /* <DEDUP_REMOVED lines=19> */
.L_x_3007:
[----:B------:R-:W-:Y:S05]  /*2610*/  BSYNC B0 ;  /* 0x0000000000007941 */ /* 0x000fea0003800000 */
.L_x_3006:
        /* <DEDUP_REMOVED lines=36> */
.L_x_3009:
[----:B------:R-:W-:Y:S05]  /*2860*/  BSYNC B0 ;  /* 0x0000000000007941 */ /* 0x000fea0003800000 */
.L_x_3008:
[----:B------:R-:W-:Y:S06]  /*2870*/  BAR.SYNC.DEFER_BLOCKING 0x0 ;  /* 0x0000000000007b1d */ /* 0x000fec0000010000 */
[----:B------:R-:W-:Y:S05]  /*2880*/  @P3 EXIT ;  /* 0x000000000000394d */ /* 0x000fea0003800000 */
[----:B------:R-:W-:Y:S02]  /*2890*/  IMAD R8, R8, UR39, RZ ;  /* 0x0000002708087c24 */ /* 0x000fe4000f8e02ff */
[----:B0-----:R-:W-:Y:S02]  /*28a0*/  IMAD R17, R6, UR38, RZ ;  /* 0x0000002606117c24 */ /* 0x001fe4000f8e02ff */
[----:B-12---:R-:W-:Y:S02]  /*28b0*/  IMAD R4, R8, UR38, RZ ;  /* 0x0000002608047c24 */ /* 0x006fe4000f8e02ff */
        /* <DEDUP_REMOVED lines=12> */
[----:B------:R-:W-:Y:S01]  /*2980*/  F2FP.F16.F32.PACK_AB R22, R5, R22 ;  /* 0x000000160516723e */ /* 0x000fe200000000ff */
[----:B------:R-:W-:Y:S01]  /*2990*/  VIADD R28, R13, 0x10 ;  /* 0x000000100d1c7836 */ /* 0x000fe20000000000 */
[----:B------:R-:W-:Y:S02]  /*29a0*/  IADD3 R6, P1, R7, R17, RZ ;  /* 0x0000001107067210 */ /* 0x000fe40007f3e0ff */
[-C--:B------:R-:W-:Y:S02]  /*29b0*/  LEA.HI.X.SX32 R10, R13, R24.reuse, 0x1, P0 ;  /* 0x000000180d0a7211 */ /* 0x080fe400000f0eff */
[----:B------:R-:W-:Y:S02]  /*29c0*/  LEA R4, P0, R9, UR4, 0x1 ;  /* 0x0000000409047c11 */ /* 0x000fe4000f8008ff */
[----:B------:R-:W-:-:S02]  /*29d0*/  LEA.HI.X.SX32 R7, R7, R24, 0x1, P1 ;  /* 0x0000001807077211 */ /* 0x000fc400008f0eff */
[C---:B------:R-:W-:Y:S02]  /*29e0*/  LEA R8, P1, R6.reuse, UR4, 0x1 ;  /* 0x0000000406087c11 */ /* 0x040fe4000f8208ff */
[----:B------:R-:W-:Y:S01]  /*29f0*/  LEA.HI.X R5, R9, UR5, R10, 0x1, P0 ;  /* 0x0000000509057c11 */ /* 0x000fe200080f0c0a */
[C---:B------:R-:W-:Y:S01]  /*2a00*/  VIADD R10, R13.reuse, 0x20 ;  /* 0x000000200d0a7836 */ /* 0x040fe20000000000 */
[----:B------:R-:W-:Y:S02]  /*2a10*/  LEA.HI.X R9, R6, UR5, R7, 0x1, P1 ;  /* 0x0000000506097c11 */ /* 0x000fe400088f0c07 */
[----:B------:R-:W-:Y:S02]  /*2a20*/  IADD3 R6, R13, 0x18, RZ ;  /* 0x000000180d067810 */ /* 0x000fe40007ffe0ff */
[C---:B------:R-:W-:Y:S02]  /*2a30*/  PRMT R27, R22.reuse, 0x7610, R27 ;  /* 0x00007610161b7816 */ /* 0x040fe4000000001b */
[----:B------:R-:W-:-:S02]  /*2a40*/  PRMT R29, R22, 0x7632, R29 ;  /* 0x00007632161d7816 */ /* 0x000fc4000000001d */
[-C--:B------:R-:W-:Y:S01]  /*2a50*/  IADD3 R22, P1, R6, R17.reuse, RZ ;  /* 0x0000001106167210 */ /* 0x080fe20007f3e0ff */
[----:B------:R0:W-:Y:S01]  /*2a60*/  STG.E.U16 desc[UR36][R4.64], R27 ;  /* 0x0000001b04007986 */ /* 0x0001e2000c101524 */
[----:B------:R-:W-:Y:S02]  /*2a70*/  IADD3 R26, P2, R10, R17, RZ ;  /* 0x000000110a1a7210 */ /* 0x000fe40007f5e0ff */
[----:B------:R-:W-:Y:S01]  /*2a80*/  F2FP.F16.F32.PACK_AB R16, R16, R11 ;  /* 0x0000000b1010723e */ /* 0x000fe200000000ff */
[----:B------:R1:W-:Y:S01]  /*2a90*/  STG.E.U16 desc[UR36][R8.64], R29 ;  /* 0x0000001d08007986 */ /* 0x0003e2000c101524 */
[----:B------:R-:W-:Y:S02]  /*2aa0*/  IADD3 R7, P0, R28, R17, RZ ;  /* 0x000000111c077210 */ /* 0x000fe40007f1e0ff */
[-C--:B------:R-:W-:Y:S02]  /*2ab0*/  LEA.HI.X.SX32 R11, R6, R24.reuse, 0x1, P1 ;  /* 0x00000018060b7211 */ /* 0x080fe400008f0eff */
[----:B------:R-:W-:-:S02]  /*2ac0*/  LEA.HI.X.SX32 R28, R28, R24, 0x1, P0 ;  /* 0x000000181c1c7211 */ /* 0x000fc400000f0eff */
[----:B------:R-:W-:Y:S02]  /*2ad0*/  LEA R6, P0, R7, UR4, 0x1 ;  /* 0x0000000407067c11 */ /* 0x000fe4000f8008ff */
[----:B0-----:R-:W-:Y:S02]  /*2ae0*/  LEA.HI.X.SX32 R5, R10, R24, 0x1, P2 ;  /* 0x000000180a057211 */ /* 0x001fe400010f0eff */
[C---:B------:R-:W-:Y:S02]  /*2af0*/  LEA R10, P1, R22.reuse, UR4, 0x1 ;  /* 0x00000004160a7c11 */ /* 0x040fe4000f8208ff */
[C---:B-1----:R-:W-:Y:S02]  /*2b00*/  IADD3 R8, R13.reuse, 0x30, RZ ;  /* 0x000000300d087810 */ /* 0x042fe40007ffe0ff */
[----:B------:R-:W-:Y:S01]  /*2b10*/  LEA.HI.X R11, R22, UR5, R11, 0x1, P1 ;  /* 0x00000005160b7c11 */ /* 0x000fe200088f0c0b */
[----:B------:R-:W-:Y:S01]  /*2b20*/  VIADD R22, R13, 0x28 ;  /* 0x000000280d167836 */ /* 0x000fe20000000000 */
[----:B------:R-:W-:-:S02]  /*2b30*/  LEA R4, P2, R26, UR4, 0x1 ;  /* 0x000000041a047c11 */ /* 0x000fc4000f8408ff */
[--C-:B------:R-:W-:Y:S02]  /*2b40*/  LEA.HI.X R7, R7, UR5, R28.reuse, 0x1, P0 ;  /* 0x0000000507077c11 */ /* 0x100fe400080f0c1c */
[C---:B------:R-:W-:Y:S02]  /*2b50*/  PRMT R28, R16.reuse, 0x7610, R28 ;  /* 0x00007610101c7816 */ /* 0x040fe4000000001c */
[----:B------:R-:W-:Y:S02]  /*2b60*/  PRMT R29, R16, 0x7632, R29 ;  /* 0x00007632101d7816 */ /* 0x000fe4000000001d */
[-C--:B------:R-:W-:Y:S01]  /*2b70*/  IADD3 R9, P0, R22, R17.reuse, RZ ;  /* 0x0000001116097210 */ /* 0x080fe20007f1e0ff */
[----:B------:R0:W-:Y:S01]  /*2b80*/  STG.E.U16 desc[UR36][R6.64], R28 ;  /* 0x0000001c06007986 */ /* 0x0001e2000c101524 */
[----:B------:R-:W-:Y:S02]  /*2b90*/  IADD3 R16, P1, R8, R17, RZ ;  /* 0x0000001108107210 */ /* 0x000fe40007f3e0ff */
[----:B------:R-:W-:Y:S01]  /*2ba0*/  LEA.HI.X R5, R26, UR5, R5, 0x1, P2 ;  /* 0x000000051a057c11 */ /* 0x000fe200090f0c05 */
[----:B------:R-:W-:Y:S01]  /*2bb0*/  VIADD R26, R13, 0x38 ;  /* 0x000000380d1a7836 */ /* 0x000fe20000000000 */
[-C--:B------:R-:W-:Y:S01]  /*2bc0*/  LEA.HI.X.SX32 R22, R22, R24.reuse, 0x1, P0 ;  /* 0x0000001816167211 */ /* 0x080fe200000f0eff */
[----:B------:R1:W-:Y:S01]  /*2bd0*/  STG.E.U16 desc[UR36][R10.64], R29 ;  /* 0x0000001d0a007986 */ /* 0x0003e2000c101524 */
[----:B------:R-:W-:-:S02]  /*2be0*/  LEA.HI.X.SX32 R27, R8, R24, 0x1, P1 ;  /* 0x00000018081b7211 */ /* 0x000fc400008f0eff */
[----:B------:R-:W-:Y:S02]  /*2bf0*/  LEA R8, P1, R16, UR4, 0x1 ;  /* 0x0000000410087c11 */ /* 0x000fe4000f8208ff */
[----:B------:R-:W-:Y:S02]  /*2c00*/  F2FP.F16.F32.PACK_AB R14, R15, R14 ;  /* 0x0000000e0f0e723e */ /* 0x000fe400000000ff */
[C---:B0-----:R-:W-:Y:S02]  /*2c10*/  LEA R6, P0, R9.reuse, UR4, 0x1 ;  /* 0x0000000409067c11 */ /* 0x041fe4000f8008ff */
[----:B------:R-:W-:Y:S02]  /*2c20*/  IADD3 R15, P2, R26, R17, RZ ;  /* 0x000000111a0f7210 */ /* 0x000fe40007f5e0ff */
[----:B------:R-:W-:Y:S01]  /*2c30*/  LEA.HI.X R7, R9, UR5, R22, 0x1, P0 ;  /* 0x0000000509077c11 */ /* 0x000fe200080f0c16 */
[C---:B------:R-:W-:Y:S01]  /*2c40*/  VIADD R22, R13.reuse, 0x70 ;  /* 0x000000700d167836 */ /* 0x040fe20000000000 */
[----:B------:R-:W-:Y:S01]  /*2c50*/  LEA.HI.X R9, R16, UR5, R27, 0x1, P1 ;  /* 0x0000000510097c11 */ /* 0x000fe200088f0c1b */
[----:B------:R-:W-:Y:S01]  /*2c60*/  VIADD R27, R13, 0x50 ;  /* 0x000000500d1b7836 */ /* 0x000fe20000000000 */
[----:B------:R-:W-:-:S02]  /*2c70*/  PRMT R16, R14, 0x7610, R16 ;  /* 0x000076100e107816 */ /* 0x000fc40000000010 */
[----:B------:R-:W-:Y:S02]  /*2c80*/  LEA.HI.X.SX32 R26, R26, R24, 0x1, P2 ;  /* 0x000000181a1a7211 */ /* 0x000fe400010f0eff */
[C---:B-1----:R-:W-:Y:S01]  /*2c90*/  LEA R10, P2, R15.reuse, UR4, 0x1 ;  /* 0x000000040f0a7c11 */ /* 0x042fe2000f8408ff */
[----:B------:R0:W-:Y:S01]  /*2ca0*/  STG.E.U16 desc[UR36][R4.64], R16 ;  /* 0x0000001004007986 */ /* 0x0001e2000c101524 */
[----:B------:R-:W-:Y:S02]  /*2cb0*/  F2FP.F16.F32.PACK_AB R3, R12, R3 ;  /* 0x000000030c03723e */ /* 0x000fe400000000ff */
[----:B------:R-:W-:Y:S01]  /*2cc0*/  LEA.HI.X R11, R15, UR5, R26, 0x1, P2 ;  /* 0x000000050f0b7c11 */ /* 0x000fe200090f0c1a */
[C---:B------:R-:W-:Y:S01]  /*2cd0*/  VIADD R15, R13.reuse, 0x40 ;  /* 0x000000400d0f7836 */ /* 0x040fe20000000000 */
[----:B------:R-:W-:Y:S01]  /*2ce0*/  PRMT R28, R14, 0x7632, R28 ;  /* 0x000076320e1c7816 */ /* 0x000fe2000000001c */
[C---:B------:R-:W-:Y:S01]  /*2cf0*/  VIADD R26, R13.reuse, 0x58 ;  /* 0x000000580d1a7836 */ /* 0x040fe20000000000 */
[----:B------:R-:W-:-:S02]  /*2d00*/  IADD3 R12, R13, 0x48, RZ ;  /* 0x000000480d0c7810 */ /* 0x000fc40007ffe0ff */
[----:B------:R-:W-:Y:S01]  /*2d10*/  IADD3 R14, R13, 0x60, RZ ;  /* 0x000000600d0e7810 */ /* 0x000fe20007ffe0ff */
[----:B------:R1:W-:Y:S01]  /*2d20*/  STG.E.U16 desc[UR36][R6.64], R28 ;  /* 0x0000001c06007986 */ /* 0x0003e2000c101524 */
[----:B------:R-:W-:Y:S01]  /*2d30*/  PRMT R29, R3, 0x7632, R29 ;  /* 0x00007632031d7816 */ /* 0x000fe2000000001d */
[C---:B0-----:R-:W-:Y:S01]  /*2d40*/  VIADD R16, R13.reuse, 0x68 ;  /* 0x000000680d107836 */ /* 0x041fe20000000000 */
[----:B------:R-:W-:Y:S02]  /*2d50*/  IADD3 R4, R13, 0x78, RZ ;  /* 0x000000780d047810 */ /* 0x000fe40007ffe0ff */
[----:B------:R-:W-:Y:S02]  /*2d60*/  PRMT R5, R3, 0x7610, R5 ;  /* 0x0000761003057816 */ /* 0x000fe40000000005 */
[CC--:B------:R-:W-:Y:S02]  /*2d70*/  IADD3 R13, P0, R16.reuse, R17.reuse, RZ ;  /* 0x00000011100d7210 */ /* 0x0c0fe40007f1e0ff */
[----:B------:R-:W-:Y:S01]  /*2d80*/  IADD3 R3, P5, R15, R17, RZ ;  /* 0x000000110f037210 */ /* 0x000fe20007fbe0ff */
[----:B------:R0:W-:Y:S01]  /*2d90*/  STG.E.U16 desc[UR36][R8.64], R5 ;  /* 0x0000000508007986 */ /* 0x0001e2000c101524 */
[----:B------:R-:W-:-:S02]  /*2da0*/  LEA.HI.X.SX32 R16, R16, R24, 0x1, P0 ;  /* 0x0000001810107211 */ /* 0x000fc400000f0eff */
[----:B------:R-:W-:Y:S01]  /*2db0*/  F2FP.F16.F32.PACK_AB R25, R2, R25 ;  /* 0x000000190219723e */ /* 0x000fe200000000ff */
[----:B------:R2:W-:Y:S01]  /*2dc0*/  STG.E.U16 desc[UR36][R10.64], R29 ;  /* 0x0000001d0a007986 */ /* 0x0005e2000c101524 */
[----:B-1----:R-:W-:Y:S02]  /*2dd0*/  LEA.HI.X.SX32 R6, R15, R24, 0x1, P5 ;  /* 0x000000180f067211 */ /* 0x002fe400028f0eff */
[----:B------:R-:W-:Y:S02]  /*2de0*/  LEA R2, P0, R3, UR4, 0x1 ;  /* 0x0000000403027c11 */ /* 0x000fe4000f8008ff */
[-C--:B------:R-:W-:Y:S02]  /*2df0*/  IADD3 R7, P3, R27, R17.reuse, RZ ;  /* 0x000000111b077210 */ /* 0x080fe40007f7e0ff */
[-C--:B------:R-:W-:Y:S02]  /*2e00*/  IADD3 R15, P5, R22, R17.reuse, RZ ;  /* 0x00000011160f7210 */ /* 0x080fe40007fbe0ff */
[----:B0-----:R-:W-:-:S02]  /*2e10*/  IADD3 R5, P4, R12, R17, RZ ;  /* 0x000000110c057210 */ /* 0x001fc40007f9e0ff */
[-C--:B------:R-:W-:Y:S02]  /*2e20*/  IADD3 R9, P2, R26, R17.reuse, RZ ;  /* 0x000000111a097210 */ /* 0x080fe40007f5e0ff */
[-C--:B--2---:R-:W-:Y:S02]  /*2e30*/  IADD3 R11, P1, R14, R17.reuse, RZ ;  /* 0x000000110e0b7210 */ /* 0x084fe40007f3e0ff */
[----:B------:R-:W-:Y:S02]  /*2e40*/  IADD3 R17, P6, R4, R17, RZ ;  /* 0x0000001104117210 */ /* 0x000fe40007fde0ff */
[----:B------:R-:W-:Y:S02]  /*2e50*/  LEA.HI.X R3, R3, UR5, R6, 0x1, P0 ;  /* 0x0000000503037c11 */ /* 0x000fe400080f0c06 */
[-C--:B------:R-:W-:Y:S02]  /*2e60*/  LEA.HI.X.SX32 R10, R27, R24.reuse, 0x1, P3 ;  /* 0x000000181b0a7211 */ /* 0x080fe400018f0eff */
[----:B------:R-:W-:Y:S01]  /*2e70*/  LEA R6, P0, R7, UR4, 0x1 ;  /* 0x0000000407067c11 */ /* 0x000fe2000f8008ff */
[----:B------:R0:W-:Y:S01]  /*2e80*/  STG.E.U16 desc[UR36][R2.64], R25 ;  /* 0x0000001902007986 */ /* 0x0001e2000c101524 */
[----:B------:R-:W-:-:S02]  /*2e90*/  LEA.HI.X.SX32 R8, R12, R24, 0x1, P4 ;  /* 0x000000180c087211 */ /* 0x000fc400020f0eff */
        /* <DEDUP_REMOVED lines=9> */
[----:B------:R-:W-:Y:S02]  /*2f30*/  LEA.HI.X R11, R11, UR5, R14, 0x1, P0 ;  /* 0x000000050b0b7c11 */ /* 0x000fe400080f0c0e */
[----:B------:R-:W-:Y:S02]  /*2f40*/  LEA R14, P0, R15, UR4, 0x1 ;  /* 0x000000040f0e7c11 */ /* 0x000fe4000f8008ff */
[----:B------:R-:W-:-:S02]  /*2f50*/  LEA.HI.X R9, R9, UR5, R12, 0x1, P1 ;  /* 0x0000000509097c11 */ /* 0x000fc400088f0c0c */
[----:B------:R-:W-:Y:S02]  /*2f60*/  LEA R12, P1, R13, UR4, 0x1 ;  /* 0x000000040d0c7c11 */ /* 0x000fe4000f8208ff */
[--C-:B------:R-:W-:Y:S02]  /*2f70*/  LEA.HI.X R15, R15, UR5, R22.reuse, 0x1, P0 ;  /* 0x000000050f0f7c11 */ /* 0x100fe400080f0c16 */
[----:B------:R-:W-:Y:S02]  /*2f80*/  F2FP.F16.F32.PACK_AB R20, R23, R20 ;  /* 0x000000141714723e */ /* 0x000fe400000000ff */
[----:B------:R-:W-:Y:S02]  /*2f90*/  PRMT R22, R25, 0x7632, R22 ;  /* 0x0000763219167816 */ /* 0x000fe40000000016 */
[----:B------:R-:W-:Y:S02]  /*2fa0*/  F2FP.F16.F32.PACK_AB R18, R21, R18 ;  /* 0x000000121512723e */ /* 0x000fe400000000ff */
[----:B------:R-:W-:Y:S01]  /*2fb0*/  LEA.HI.X R13, R13, UR5, R16, 0x1, P1 ;  /* 0x000000050d0d7c11 */ /* 0x000fe200088f0c10 */
[----:B------:R1:W-:Y:S01]  /*2fc0*/  STG.E.U16 desc[UR36][R4.64], R22 ;  /* 0x0000001604007986 */ /* 0x0003e2000c101524 */
[----:B------:R-:W-:-:S02]  /*2fd0*/  LEA R16, P1, R17, UR4, 0x1 ;  /* 0x0000000411107c11 */ /* 0x000fc4000f8208ff */
[----:B0-----:R-:W-:Y:S01]  /*2fe0*/  PRMT R3, R20, 0x7632, R3 ;  /* 0x0000763214037816 */ /* 0x001fe20000000003 */
[----:B------:R-:W-:Y:S01]  /*2ff0*/  STG.E.U16 desc[UR36][R6.64], R20 ;  /* 0x0000001406007986 */ /* 0x000fe2000c101524 */
[----:B------:R-:W-:Y:S02]  /*3000*/  F2FP.F16.F32.PACK_AB R0, R19, R0 ;  /* 0x000000001300723e */ /* 0x000fe400000000ff */
        /* <DEDUP_REMOVED lines=9> */
.L_x_2978:
        /* <DEDUP_REMOVED lines=16> */
.L_x_3010:
[----:B------:R-:W-:Y:S05]  /*31a0*/  EXIT ;  /* 0x000000000000794d */ /* 0x000fea0003800000 */
.L_x_2979:
[----:B------:R-:W-:Y:S01]  /*31b0*/  IMAD.MOV.U32 R12, RZ, RZ, 0x10 ;  /* 0x00000010ff0c7424 */ /* 0x000fe200078e00ff */
[----:B------:R-:W-:Y:S01]  /*31c0*/  MOV R11, 0x1f ;  /* 0x0000001f000b7802 */ /* 0x000fe20000000f00 */
[----:B------:R-:W-:Y:S01]  /*31d0*/  IMAD.MOV.U32 R15, RZ, RZ, -0x1 ;  /* 0xffffffffff0f7424 */ /* 0x000fe200078e00ff */
[----:B------:R-:W-:-:S07]  /*31e0*/  MOV R2, 0xff7fffff ;  /* 0xff7fffff00027802 */ /* 0x000fce0000000f00 */
[----:B0-----:R-:W-:Y:S05]  /*31f0*/  WARPSYNC.COLLECTIVE R15, `(.L_x_3011) ;  /* 0x000000000f087348 */ /* 0x001fea0003c00000 */
[----:B------:R1:W2:Y:S02]  /*3200*/  SHFL.BFLY P6, R14, R13, R12, R11 ;  /* 0x0c00000c0d0e7389 */ /* 0x0002a400000c000b */
[----:B012---:R-:W-:Y:S01]  /*3210*/  ENDCOLLECTIVE ;  /* 0x000000000000791b */ /* 0x007fe20003800000 */
.L_x_3011:
[----:B------:R-:W-:Y:S01]  /*3220*/  IMAD.MOV.U32 R12, RZ, RZ, 0x8 ;  /* 0x00000008ff0c7424 */ /* 0x000fe200078e00ff */
[----:B------:R-:W-:-:S04]  /*3230*/  FMNMX.FTZ R0, R14, -3.40282346638528859812e+38, !PT ;  /* 0xff7fffff0e007809 */ /* 0x000fc80007810000 */
[----:B------:R-:W-:-:S07]  /*3240*/  MOV R13, R0 ;  /* 0x00000000000d7202 */ /* 0x000fce0000000f00 */
[----:B------:R-:W-:Y:S05]  /*3250*/  WARPSYNC.COLLECTIVE R15, `(.L_x_3012) ;  /* 0x000000000f087348 */ /* 0x000fea0003c00000 */
[----:B------:R0:W1:Y:S02]  /*3260*/  SHFL.BFLY P6, R14, R13, R12, R11 ;  /* 0x0c00000c0d0e7389 */ /* 0x00006400000c000b */
[----:B01----:R-:W-:Y:S01]  /*3270*/  ENDCOLLECTIVE ;  /* 0x000000000000791b */ /* 0x003fe20003800000 */
.L_x_3012:
[----:B------:R-:W-:Y:S01]  /*3280*/  IMAD.MOV.U32 R12, RZ, RZ, 0x4 ;  /* 0x00000004ff0c7424 */ /* 0x000fe200078e00ff */
[----:B------:R-:W-:-:S04]  /*3290*/  FMNMX.FTZ R3, R0, R14, !PT ;  /* 0x0000000e00037209 */ /* 0x000fc80007810000 */
[----:B------:R-:W-:-:S07]  /*32a0*/  MOV R13, R3 ;  /* 0x00000003000d7202 */ /* 0x000fce0000000f00 */
[----:B------:R-:W-:Y:S05]  /*32b0*/  WARPSYNC.COLLECTIVE R15, `(.L_x_3013) ;  /* 0x000000000f087348 */ /* 0x000fea0003c00000 */
[----:B------:R0:W1:Y:S02]  /*32c0*/  SHFL.BFLY P6, R14, R13, R12, R11 ;  /* 0x0c00000c0d0e7389 */ /* 0x00006400000c000b */
[----:B01----:R-:W-:Y:S01]  /*32d0*/  ENDCOLLECTIVE ;  /* 0x000000000000791b */ /* 0x003fe20003800000 */
.L_x_3013:
[----:B------:R-:W-:Y:S01]  /*32e0*/  IMAD.MOV.U32 R12, RZ, RZ, 0x2 ;  /* 0x00000002ff0c7424 */ /* 0x000fe200078e00ff */
[----:B------:R-:W-:-:S04]  /*32f0*/  FMNMX.FTZ R4, R3, R14, !PT ;  /* 0x0000000e03047209 */ /* 0x000fc80007810000 */
[----:B------:R-:W-:-:S07]  /*3300*/  MOV R13, R4 ;  /* 0x00000004000d7202 */ /* 0x000fce0000000f00 */
[----:B------:R-:W-:Y:S05]  /*3310*/  WARPSYNC.COLLECTIVE R15, `(.L_x_3014) ;  /* 0x000000000f087348 */ /* 0x000fea0003c00000 */
[----:B------:R0:W1:Y:S02]  /*3320*/  SHFL.BFLY P6, R14, R13, R12, R11 ;  /* 0x0c00000c0d0e7389 */ /* 0x00006400000c000b */
[----:B01----:R-:W-:Y:S01]  /*3330*/  ENDCOLLECTIVE ;  /* 0x000000000000791b */ /* 0x003fe20003800000 */
.L_x_3014:
[----:B------:R-:W-:Y:S01]  /*3340*/  IMAD.MOV.U32 R12, RZ, RZ, 0x1 ;  /* 0x00000001ff0c7424 */ /* 0x000fe200078e00ff */
[----:B------:R-:W-:-:S04]  /*3350*/  FMNMX.FTZ R5, R4, R14, !PT ;  /* 0x0000000e04057209 */ /* 0x000fc80007810000 */
[----:B------:R-:W-:-:S07]  /*3360*/  MOV R13, R5 ;  /* 0x00000005000d7202 */ /* 0x000fce0000000f00 */
[----:B------:R-:W-:Y:S05]  /*3370*/  WARPSYNC.COLLECTIVE R15, `(.L_x_3015) ;  /* 0x000000000f087348 */ /* 0x000fea0003c00000 */
[----:B------:R0:W1:Y:S02]  /*3380*/  SHFL.BFLY P6, R14, R13, R12, R11 ;  /* 0x0c00000c0d0e7389 */ /* 0x00006400000c000b */
[----:B01----:R-:W-:Y:S01]  /*3390*/  ENDCOLLECTIVE ;  /* 0x000000000000791b */ /* 0x003fe20003800000 */
.L_x_3015:
[----:B------:R-:W-:Y:S05]  /*33a0*/  BRA `(.L_x_3016) ;  /* 0xffffffcc00cc7947 */ /* 0x000fea000383ffff */
.L_x_3017:
        /* <DEDUP_REMOVED lines=13> */
.L_x_29625:


//--------------------- .text._ZN4vllm25paged_attention_v2_kernelIthLi120ELi32ELi128ELNS_18Fp8KVCacheDataTypeE2ELb0ELi512EEEvPfS2_PT_PKS3_PKT0_S9_ifPKiSB_iPKfiiiSD_SD_iiiii --------------------------
	.section	.text._ZN4vllm25paged_attention_v2_kernelIthLi120ELi32ELi128ELNS_18Fp8KVCacheDataTypeE2ELb0ELi512EEEvPfS2_PT_PKS3_PKT0_S9_ifPKiSB_iPKfiiiSD_SD_iiiii,"ax",@progbits
	.align	128
        .global         _ZN4vllm25paged_attention_v2_kernelIthLi120ELi32ELi128ELNS_18Fp8KVCacheDataTypeE2ELb0ELi512EEEvPfS2_PT_PKS3_PKT0_S9_ifPKiSB_iPKfiiiSD_SD_iiiii
        .type           _ZN4vllm25paged_attention_v2_kernelIthLi120ELi32ELi128ELNS_18Fp8KVCacheDataTypeE2ELb0ELi512EEEvPfS2_PT_PKS3_PKT0_S9_ifPKiSB_iPKfiiiSD_SD_iiiii,@function
        .size           _ZN4vllm25paged_attention_v2_kernelIthLi120ELi32ELi128ELNS_18Fp8KVCacheDataTypeE2ELb0ELi512EEEvPfS2_PT_PKS3_PKT0_S9_ifPKiSB_iPKfiiiSD_SD_iiiii,(.L_x_29626 - _ZN4vllm25paged_attention_v2_kernelIthLi120ELi32ELi128ELNS_18Fp8KVCacheDataTypeE2ELb0ELi512EEEvPfS2_PT_PKS3_PKT0_S9_ifPKiSB_iPKfiiiSD_SD_iiiii)
        .other          _ZN4vllm25paged_attention_v2_kernelIthLi120ELi32ELi128ELNS_18Fp8KVCacheDataTypeE2ELb0ELi512EEEvPfS2_PT_PKS3_PKT0_S9_ifPKiSB_iPKfiiiSD_SD_iiiii,@"STO_CUDA_ENTRY STV_DEFAULT"
_ZN4vllm25paged_attention_v2_kernelIthLi120ELi32ELi128ELNS_18Fp8KVCacheDataTypeE2ELb0ELi512EEEvPfS2_PT_PKS3_PKT0_S9_ifPKiSB_iPKfiiiSD_SD_iiiii:
.text._ZN4vllm25paged_attention_v2_kernelIthLi120ELi32ELi128ELNS_18Fp8KVCacheDataTypeE2ELb0ELi512EEEvPfS2_PT_PKS3_PKT0_S9_ifPKiSB_iPKfiiiSD_SD_iiiii:
        /* <DEDUP_REMOVED lines=14> */
[----:B------:R-:W-:Y:S02]  /*00e0*/  BAR.SYNC.DEFER_BLOCKING 0x0 ;  /* 0x0000000000007b1d */ /* 0x000fe40000010000 */
[----:B------:R-:W-:-:S04]  /*00f0*/  SHF.R.S32.HI R3, RZ, 0x1f, R0 ;  /* 0x0000001fff037819 */ /* 0x000fc80000011400 */
[----:B------:R-:W-:-:S04]  /*0100*/  LEA.HI R3, R3, R0, RZ, 0x5 ;  /* 0x0000000003037211 */ /* 0x000fc800078f28ff */
[----:B------:R-:W-:Y:S02]  /*0110*/  SHF.R.S32.HI R18, RZ, 0x5, R3 ;  /* 0x00000005ff127819 */ /* 0x000fe40000011403 */
[----:B0-----:R-:W-:-:S04]  /*0120*/  SHF.R.S32.HI R5, RZ, 0x1f, R16 ;  /* 0x0000001fff057819 */ /* 0x001fc80000011410 */
[----:B------:R-:W-:Y:S02]  /*0130*/  LEA.HI R2, R5, R16, RZ, 0x5 ;  /* 0x0000001005027211 */ /* 0x000fe400078f28ff */
[C---:B------:R-:W-:Y:S02]  /*0140*/  LEA R5, R7.reuse, 0x10, 0x4 ;  /* 0x0000001007057811 */ /* 0x040fe400078e20ff */
[----:B------:R-:W-:Y:S02]  /*0150*/  SHF.R.S32.HI R9, RZ, 0x5, R2 ;  /* 0x00000005ff097819 */ /* 0x000fe40000011402 */
[----:B------:R-:W-:Y:S02]  /*0160*/  VIMNMX R0, R18, R5, PT ;  /* 0x0000000512007248 */ /* 0x000fe40003fe0100 */
[----:B------:R-:W-:-:S04]  /*0170*/  LEA R3, R7, R9, 0x4 ;  /* 0x0000000907037211 */ /* 0x000fc800078e20ff */
        /* <DEDUP_REMOVED lines=8> */
[----:B------:R-:W-:Y:S01]  /*0200*/  IMAD.MOV.U32 R13, RZ, RZ, -0x800001 ;  /* 0xff7fffffff0d7424 */ /* 0x000fe200078e00ff */
[----:B------:R-:W-:-:S03]  /*0210*/  IADD3 R19, -R17, R0, RZ ;  /* 0x0000000011137210 */ /* 0x000fc60007ffe1ff */
        /* <DEDUP_REMOVED lines=12> */
.L_x_3056:
[----:B------:R-:W-:Y:S01]  /*02e0*/  ISETP.NE.AND P0, PT, R20, RZ, PT ;  /* 0x000000ff1400720c */ /* 0x000fe20003f05270 */
[----:B------:R-:W-:-:S12]  /*02f0*/  WARPSYNC.ALL ;  /* 0x0000000000007948 */ /* 0x000fd80003800000 */
[----:B------:R-:W3:Y:S01]  /*0300*/  @!P0 S2R R3, SR_CgaCtaId ;  /* 0x0000000000038919 */ /* 0x000ee20000008800 */
[----:B------:R-:W-:Y:S02]  /*0310*/  @!P0 MOV R0, 0x400 ;  /* 0x0000040000008802 */ /* 0x000fe40000000f00 */
[----:B-12---:R-:W-:Y:S02]  /*0320*/  @!P0 FMNMX.FTZ R5, R5, R14, !PT ;  /* 0x0000000e05058209 */ /* 0x006fe40007810000 */
        /* <DEDUP_REMOVED lines=42> */
.L_x_3024:
        /* <DEDUP_REMOVED lines=11> */
.L_x_3023:
[----:B------:R-:W-:Y:S05]  /*0680*/  BSYNC B1 ;  /* 0x0000000000017941 */ /* 0x000fea0003800000 */
.L_x_3022:
        /* <DEDUP_REMOVED lines=14> */
.L_x_3027:
        /* <DEDUP_REMOVED lines=30> */
[----:B------:R-:W-:Y:S01]  /*0950*/  FMUL.FTZ R25, R25, 1.4426950216293334961 ;  /* 0x3fb8aa3b19197820 */ /* 0x000fe20000410000 */
[----:B------:R-:W-:-:S04]  /*0960*/  FADD.FTZ R23, -R0, R23 ;  /* 0x0000001700177221 */ /* 0x000fc80000010100 */
[----:B------:R-:W2:Y:S01]  /*0970*/  MUFU.EX2 R22, R22 ;  /* 0x0000001600167308 */ /* 0x000ea20000000800 */
[----:B-----5:R-:W-:Y:S01]  /*0980*/  FADD.FTZ R11, R11, R26 ;  /* 0x0000001a0b0b7221 */ /* 0x020fe20000010000 */
[----:B------:R2:W-:Y:S01]  /*0990*/  STS [R3+-0x200], R26 ;  /* 0xfffe001a03007388 */ /* 0x0005e20000000800 */
[----:B------:R-:W-:Y:S01]  /*09a0*/  FMUL.FTZ R23, R23, 1.4426950216293334961 ;  /* 0x3fb8aa3b17177820 */ /* 0x000fe20000410000 */
[----:B-1----:R-:W-:Y:S01]  /*09b0*/  FADD.FTZ R5, -R0, R5 ;  /* 0x0000000500057221 */ /* 0x002fe20000010100 */
[----:B0-----:R-:W-:-:S03]  /*09c0*/  FADD.FTZ R29, R11, R14 ;  /* 0x0000000e0b1d7221 */ /* 0x001fc60000010000 */
[----:B------:R-:W0:Y:S01]  /*09d0*/  MUFU.EX2 R28, R28 ;  /* 0x0000001c001c7308 */ /* 0x000e220000000800 */
[----:B------:R-:W1:Y:S01]  /*09e0*/  LDS R11, [R3+0x1400] ;  /* 0x00140000030b7984 */ /* 0x000e620000000800 */
[----:B---3--:R-:W-:Y:S01]  /*09f0*/  FMUL.FTZ R24, R5, 1.4426950216293334961 ;  /* 0x3fb8aa3b05187820 */ /* 0x008fe20000410000 */
[----:B--2---:R-:W-:Y:S02]  /*0a00*/  FADD.FTZ R26, -R0, R15 ;  /* 0x0000000f001a7221 */ /* 0x004fe40000010100 */
[----:B------:R-:W2:Y:S01]  /*0a10*/  LDS R5, [R3+0x1600] ;  /* 0x0016000003057984 */ /* 0x000ea20000000800 */
[----:B------:R-:W-:-:S03]  /*0a20*/  FADD.FTZ R29, R29, R22 ;  /* 0x000000161d1d7221 */ /* 0x000fc60000010000 */
[----:B------:R-:W-:Y:S01]  /*0a30*/  LDS R15, [R3+0x1800] ;  /* 0x00180000030f7984 */ /* 0x000fe20000000800 */
[----:B----4-:R-:W-:-:S03]  /*0a40*/  FADD.FTZ R21, -R0, R21 ;  /* 0x0000001500157221 */ /* 0x010fc60000010100 */
[----:B------:R3:W-:Y:S01]  /*0a50*/  STS [R3], R14 ;  /* 0x0000000e03007388 */ /* 0x0007e20000000800 */
[----:B------:R-:W-:Y:S01]  /*0a60*/  FMUL.FTZ R21, R21, 1.4426950216293334961 ;  /* 0x3fb8aa3b15157820 */ /* 0x000fe20000410000 */
[----:B0-----:R-:W-:Y:S01]  /*0a70*/  FADD.FTZ R4, R29, R28 ;  /* 0x0000001c1d047221 */ /* 0x001fe20000010000 */
[----:B------:R-:W-:Y:S01]  /*0a80*/  FMUL.FTZ R29, R26, 1.4426950216293334961 ;  /* 0x3fb8aa3b1a1d7820 */ /* 0x000fe20000410000 */
[----:B------:R-:W-:Y:S01]  /*0a90*/  FADD.FTZ R26, -R0, R27 ;  /* 0x0000001b001a7221 */ /* 0x000fe20000010100 */
[----:B------:R0:W-:Y:S01]  /*0aa0*/  STS [R3+0x200], R22 ;  /* 0x0002001603007388 */ /* 0x0001e20000000800 */
[----:B---3--:R3:W4:Y:S03]  /*0ab0*/  MUFU.EX2 R14, R24 ;  /* 0x00000018000e7308 */ /* 0x0087260000000800 */
[----:B------:R-:W5:Y:S04]  /*0ac0*/  LDS R27, [R3+0x1a00] ;  /* 0x001a0000031b7984 */ /* 0x000f680000000800 */
[----:B------:R1:W-:Y:S01]  /*0ad0*/  STS [R3+0x400], R28 ;  /* 0x0004001c03007388 */ /* 0x0003e20000000800 */
[----:B0-----:R0:W2:Y:S01]  /*0ae0*/  MUFU.EX2 R22, R29 ;  /* 0x0000001d00167308 */ /* 0x0010a20000000800 */
[----:B---3--:R-:W-:-:S07]  /*0af0*/  FMUL.FTZ R24, R26, 1.4426950216293334961 ;  /* 0x3fb8aa3b1a187820 */ /* 0x008fce0000410000 */
[----:B------:R-:W3:Y:S01]  /*0b00*/  MUFU.EX2 R24, R24 ;  /* 0x0000001800187308 */ /* 0x000ee20000000800 */
[----:B0-----:R-:W-:Y:S01]  /*0b10*/  FADD.FTZ R29, -R0, R13 ;  /* 0x0000000d001d7221 */ /* 0x001fe20000010100 */
[----:B----4-:R-:W-:Y:S03]  /*0b20*/  STS [R3+0x600], R14 ;  /* 0x0006000e03007388 */ /* 0x010fe60000000800 */
[----:B------:R-:W-:-:S03]  /*0b30*/  FMUL.FTZ R29, R29, 1.4426950216293334961 ;  /* 0x3fb8aa3b1d1d7820 */ /* 0x000fc60000410000 */
[----:B-1----:R0:W1:Y:S01]  /*0b40*/  MUFU.EX2 R28, R21 ;  /* 0x00000015001c7308 */ /* 0x0020620000000800 */
[----:B--2---:R-:W-:Y:S07]  /*0b50*/  STS [R3+0x800], R22 ;  /* 0x0008001603007388 */ /* 0x004fee0000000800 */
[----:B------:R2:W4:Y:S01]  /*0b60*/  MUFU.EX2 R26, R25 ;  /* 0x00000019001a7308 */ /* 0x0005220000000800 */
[C---:B0-----:R-:W-:Y:S01]  /*0b70*/  FADD.FTZ R21, -R0.reuse, R11 ;  /* 0x0000000b00157221 */ /* 0x041fe20000010100 */
[----:B---3--:R-:W-:Y:S06]  /*0b80*/  STS [R3+0xa00], R24 ;  /* 0x000a001803007388 */ /* 0x008fec0000000800 */
[----:B------:R0:W3:Y:S01]  /*0b90*/  MUFU.EX2 R11, R29 ;  /* 0x0000001d000b7308 */ /* 0x0000e20000000800 */
[C---:B--2---:R-:W-:Y:S01]  /*0ba0*/  FADD.FTZ R25, -R0.reuse, R5 ;  /* 0x0000000500197221 */ /* 0x044fe20000010100 */
[----:B-----5:R-:W-:Y:S01]  /*0bb0*/  FADD.FTZ R27, -R0, R27 ;  /* 0x0000001b001b7221 */ /* 0x020fe20000010100 */
[----:B-1----:R-:W-:Y:S03]  /*0bc0*/  STS [R3+0xe00], R28 ;  /* 0x000e001c03007388 */ /* 0x002fe60000000800 */
[----:B------:R-:W-:-:S02]  /*0bd0*/  FMUL.FTZ R27, R27, 1.4426950216293334961 ;  /* 0x3fb8aa3b1b1b7820 */ /* 0x000fc40000410000 */
[----:B------:R1:W2:Y:S01]  /*0be0*/  MUFU.EX2 R13, R23 ;  /* 0x00000017000d7308 */ /* 0x0002a20000000800 */
[----:B0-----:R-:W-:Y:S01]  /*0bf0*/  FMUL.FTZ R29, R21, 1.4426950216293334961 ;  /* 0x3fb8aa3b151d7820 */ /* 0x001fe20000410000 */
[----:B------:R-:W-:Y:S01]  /*0c00*/  FMUL.FTZ R21, R25, 1.4426950216293334961 ;  /* 0x3fb8aa3b19157820 */ /* 0x000fe20000410000 */
[----:B------:R-:W-:Y:S01]  /*0c10*/  FADD.FTZ R25, -R0, R15 ;  /* 0x0000000f00197221 */ /* 0x000fe20000010100 */
[----:B----4-:R-:W-:Y:S04]  /*0c20*/  STS [R3+0xc00], R26 ;  /* 0x000c001a03007388 */ /* 0x010fe80000000800 */
[----:B------:R0:W4:Y:S01]  /*0c30*/  MUFU.EX2 R15, R21 ;  /* 0x00000015000f7308 */ /* 0x0001220000000800 */
[----:B-1----:R-:W-:Y:S01]  /*0c40*/  FADD.FTZ R23, R4, R14 ;  /* 0x0000000e04177221 */ /* 0x002fe20000010000 */
[----:B---3--:R-:W-:Y:S06]  /*0c50*/  STS [R3+0x1200], R11 ;  /* 0x0012000b03007388 */ /* 0x008fec0000000800 */
[----:B------:R-:W1:Y:S01]  /*0c60*/  MUFU.EX2 R5, R29 ;  /* 0x0000001d00057308 */ /* 0x000e620000000800 */
[----:B0-----:R-:W-:Y:S01]  /*0c70*/  FMUL.FTZ R21, R25, 1.4426950216293334961 ;  /* 0x3fb8aa3b19157820 */ /* 0x001fe20000410000 */
[----:B------:R-:W-:Y:S01]  /*0c80*/  FADD.FTZ R25, R23, R22 ;  /* 0x0000001617197221 */ /* 0x000fe20000010000 */
[----:B--2---:R-:W-:Y:S03]  /*0c90*/  STS [R3+0x1000], R13 ;  /* 0x0010000d03007388 */ /* 0x004fe60000000800 */
        /* <DEDUP_REMOVED lines=15> */
[----:B0-----:R-:W-:Y:S01]  /*0d90*/  VIADD R3, R3, 0x2000 ;  /* 0x0000200003037836 */ /* 0x001fe20000000000 */
[----:B------:R-:W-:Y:S06]  /*0da0*/  @!P2 BRA `(.L_x_3027) ;  /* 0xfffffff80070a947 */ /* 0x000fec000383ffff */
.L_x_3026:
[----:B------:R-:W-:Y:S05]  /*0db0*/  BSYNC B1 ;  /* 0x0000000000017941 */ /* 0x000fea0003800000 */
.L_x_3025:
        /* <DEDUP_REMOVED lines=25> */
[----:B0-----:R-:W-:Y:S01]  /*0f50*/  FADD.FTZ R15, -R0, R15 ;  /* 0x0000000f000f7221 */ /* 0x001fe20000010100 */
[----:B------:R-:W-:-:S03]  /*0f60*/  FMUL.FTZ R23, R11, 1.4426950216293334961 ;  /* 0x3fb8aa3b0b177820 */ /* 0x000fc60000410000 */
[----:B------:R-:W-:Y:S01]  /*0f70*/  FMUL.FTZ R15, R15, 1.4426950216293334961 ;  /* 0x3fb8aa3b0f0f7820 */ /* 0x000fe20000410000 */
[C---:B------:R-:W-:Y:S02]  /*0f80*/  FADD.FTZ R13, -R0.reuse, R13 ;  /* 0x0000000d000d7221 */ /* 0x040fe40000010100 */
[----:B------:R-:W0:Y:S01]  /*0f90*/  MUFU.EX2 R22, R22 ;  /* 0x0000001600167308 */ /* 0x000e220000000800 */
[----:B-1----:R1:W-:Y:S01]  /*0fa0*/  STS [R3+-0x400], R2 ;  /* 0xfffc000203007388 */ /* 0x0023e20000000800 */
[----:B------:R-:W-:Y:S01]  /*0fb0*/  FADD.FTZ R11, -R0, R5 ;  /* 0x00000005000b7221 */ /* 0x000fe20000010100 */
[----:B------:R-:W-:-:S03]  /*0fc0*/  FMUL.FTZ R13, R13, 1.4426950216293334961 ;  /* 0x3fb8aa3b0d0d7820 */ /* 0x000fc60000410000 */
[----:B------:R-:W-:Y:S01]  /*0fd0*/  FMUL.FTZ R25, R11, 1.4426950216293334961 ;  /* 0x3fb8aa3b0b197820 */ /* 0x000fe20000410000 */
[----:B------:R-:W-:Y:S01]  /*0fe0*/  FADD.FTZ R11, R4, R2 ;  /* 0x00000002040b7221 */ /* 0x000fe20000010000 */
[----:B------:R-:W3:Y:S01]  /*0ff0*/  MUFU.EX2 R24, R21 ;  /* 0x0000001500187308 */ /* 0x000ee20000000800 */
[----:B--2---:R-:W-:Y:S02]  /*1000*/  STS [R3+-0x200], R14 ;  /* 0xfffe000e03007388 */ /* 0x004fe40000000800 */
[----:B------:R-:W-:-:S05]  /*1010*/  FADD.FTZ R11, R11, R14 ;  /* 0x0000000e0b0b7221 */ /* 0x000fca0000010000 */
[----:B------:R-:W2:Y:S01]  /*1020*/  MUFU.EX2 R26, R15 ;  /* 0x0000000f001a7308 */ /* 0x000ea20000000800 */
[----:B0-----:R-:W-:Y:S01]  /*1030*/  FADD.FTZ R11, R11, R22 ;  /* 0x000000160b0b7221 */ /* 0x001fe20000010000 */
[----:B------:R-:W-:Y:S06]  /*1040*/  STS [R3], R22 ;  /* 0x0000001603007388 */ /* 0x000fec0000000800 */
[----:B------:R-:W1:Y:S01]  /*1050*/  MUFU.EX2 R28, R13 ;  /* 0x0000000d001c7308 */ /* 0x000e620000000800 */
[----:B---3--:R-:W-:Y:S01]  /*1060*/  FADD.FTZ R11, R11, R24 ;  /* 0x000000180b0b7221 */ /* 0x008fe20000010000 */
[----:B------:R-:W-:Y:S06]  /*1070*/  STS [R3+0x200], R24 ;  /* 0x0002001803007388 */ /* 0x000fec0000000800 */
[----:B------:R-:W0:Y:S01]  /*1080*/  MUFU.EX2 R5, R23 ;  /* 0x0000001700057308 */ /* 0x000e220000000800 */
[----:B--2---:R-:W-:Y:S01]  /*1090*/  FADD.FTZ R11, R11, R26 ;  /* 0x0000001a0b0b7221 */ /* 0x004fe20000010000 */
[----:B------:R-:W-:Y:S06]  /*10a0*/  STS [R3+0x400], R26 ;  /* 0x0004001a03007388 */ /* 0x000fec0000000800 */
[----:B------:R-:W2:Y:S01]  /*10b0*/  MUFU.EX2 R25, R25 ;  /* 0x0000001900197308 */ /* 0x000ea20000000800 */
[----:B-1----:R-:W-:Y:S01]  /*10c0*/  FADD.FTZ R2, R11, R28 ;  /* 0x0000001c0b027221 */ /* 0x002fe20000010000 */
[----:B------:R-:W-:Y:S03]  /*10d0*/  STS [R3+0x600], R28 ;  /* 0x0006001c03007388 */ /* 0x000fe60000000800 */
[----:B0-----:R-:W-:Y:S01]  /*10e0*/  FADD.FTZ R2, R2, R5 ;  /* 0x0000000502027221 */ /* 0x001fe20000010000 */
[----:B------:R-:W-:Y:S04]  /*10f0*/  STS [R3+0x800], R5 ;  /* 0x0008000503007388 */ /* 0x000fe80000000800 */
[----:B--2---:R0:W-:Y:S01]  /*1100*/  STS [R3+0xa00], R25 ;  /* 0x000a001903007388 */ /* 0x0041e20000000800 */
[----:B------:R-:W-:Y:S01]  /*1110*/  FADD.FTZ R4, R2, R25 ;  /* 0x0000001902047221 */ /* 0x000fe20000010000 */
[----:B0-----:R-:W-:-:S07]  /*1120*/  VIADD R3, R3, 0x1000 ;  /* 0x0000100003037836 */ /* 0x001fce0000000000 */
.L_x_3029:
[----:B------:R-:W-:Y:S05]  /*1130*/  BSYNC B1 ;  /* 0x0000000000017941 */ /* 0x000fea0003800000 */
.L_x_3028:
        /* <DEDUP_REMOVED lines=26> */
.L_x_3021:
[----:B------:R-:W-:Y:S05]  /*12e0*/  BSYNC B0 ;  /* 0x0000000000007941 */ /* 0x000fea0003800000 */
.L_x_3020:
        /* <DEDUP_REMOVED lines=45> */
[----:B--2---:R-:W-:Y:S01]  /*15c0*/  FADD.FTZ R3, R2, 9.9999999747524270788e-07 ;  /* 0x358637bd02037421 */ /* 0x004fe20000010000 */
[----:B------:R-:W-:-:S05]  /*15d0*/  MOV R4, R16 ;  /* 0x0000001000047202 */ /* 0x000fca0000000f00 */
        /* <DEDUP_REMOVED lines=8> */
.L_x_3034:
        /* <DEDUP_REMOVED lines=8> */
.L_x_3033:
[----:B------:R-:W-:Y:S05]  /*16e0*/  BSYNC B1 ;  /* 0x0000000000017941 */ /* 0x000fea0003800000 */
.L_x_3032:
        /* <DEDUP_REMOVED lines=14> */
.L_x_3037:
        /* <DEDUP_REMOVED lines=23> */
[----:B------:R-:W1:Y:S01]  /*1940*/  LDS R15, [R5+0x1a00] ;  /* 0x001a0000050f7984 */ /* 0x000e620000000800 */
        /* <DEDUP_REMOVED lines=8> */
[----:B--2---:R-:W-:-:S03]  /*19d0*/  FMUL.FTZ R26, R26, R3 ;  /* 0x000000031a1a7220 */ /* 0x004fc60000410000 */
[----:B------:R-:W-:Y:S01]  /*19e0*/  STS [R5+-0x200], R27 ;  /* 0xfffe001b05007388 */ /* 0x000fe20000000800 */
[----:B---3--:R-:W-:-:S03]  /*19f0*/  FMUL.FTZ R12, R23, R3 ;  /* 0x00000003170c7220 */ /* 0x008fc60000410000 */
[----:B------:R-:W-:Y:S01]  /*1a00*/  STS [R5], R29 ;  /* 0x0000001d05007388 */ /* 0x000fe20000000800 */
        /* <DEDUP_REMOVED lines=16> */
.L_x_3036:
[----:B------:R-:W-:Y:S05]  /*1b10*/  BSYNC B1 ;  /* 0x0000000000017941 */ /* 0x000fea0003800000 */
.L_x_3035:
        /* <DEDUP_REMOVED lines=31> */
.L_x_3039:
[----:B------:R-:W-:Y:S05]  /*1d10*/  BSYNC B1 ;  /* 0x0000000000017941 */ /* 0x000fea0003800000 */
.L_x_3038:
        /* <DEDUP_REMOVED lines=14> */
.L_x_3031:
[----:B------:R-:W-:Y:S05]  /*1e00*/  BSYNC B0 ;  /* 0x0000000000007941 */ /* 0x000fea0003800000 */
.L_x_3030:
[----:B------:R-:W-:Y:S01]  /*1e10*/  BAR.SYNC.DEFER_BLOCKING 0x0 ;  /* 0x0000000000007b1d */ /* 0x000fe20000010000 */
[----:B------:R-:W-:Y:S02]  /*1e20*/  ISETP.NE.AND P1, PT, R16, RZ, PT ;  /* 0x000000ff1000720c */ /* 0x000fe40003f25270 */
[----:B--2---:R-:W-:Y:S02]  /*1e30*/  LOP3.LUT R3, R20, 0x3, RZ, 0xc0, !PT ;  /* 0x0000000314037812 */ /* 0x004fe400078ec0ff */
[----:B------:R-:W-:Y:S01]  /*1e40*/  SHF.R.S32.HI R13, RZ, 0x1f, R20 ;  /* 0x0000001fff0d7819 */ /* 0x000fe20000011414 */
[----:B------:R-:W-:Y:S01]  /*1e50*/  BSSY B0, `(.L_x_3040) ;  /* 0x0000015000007945 */ /* 0x000fe20003800000 */
[----:B------:R-:W-:-:S07]  /*1e60*/  ISETP.NE.AND P0, PT, R3, RZ, PT ;  /* 0x000000ff0300720c */ /* 0x000fce0003f05270 */
[----:B------:R-:W-:Y:S06]  /*1e70*/  @P1 BRA `(.L_x_3041) ;  /* 0x0000000000481947 */ /* 0x000fec0003800000 */
[----:B------:R-:W-:Y:S01]  /*1e80*/  IMAD R3, R8, UR39, RZ ;  /* 0x0000002708037c24 */ /* 0x000fe2000f8e02ff */
[----:B---3--:R-:W-:Y:S01]  /*1e90*/  SHF.R.S32.HI R10, RZ, 0x1f, R7 ;  /* 0x0000001fff0a7819 */ /* 0x008fe20000011407 */
[----:B0-----:R-:W-:Y:S01]  /*1ea0*/  IMAD R5, R6, UR38, RZ ;  /* 0x0000002606057c24 */ /* 0x001fe2000f8e02ff */
        /* <DEDUP_REMOVED lines=15> */
.L_x_3041:
[----:B------:R-:W-:Y:S05]  /*1fa0*/  BSYNC B0 ;  /* 0x0000000000007941 */ /* 0x000fea0003800000 */
.L_x_3040:
[----:B------:R-:W4:Y:S01]  /*1fb0*/  S2UR UR5, SR_CgaCtaId ;  /* 0x00000000000579c3 */ /* 0x000f220000008800 */
[----:B-12---:R-:W-:Y:S01]  /*1fc0*/  LOP3.LUT R0, R16, 0xffffffc0, RZ, 0xc0, !PT ;  /* 0xffffffc010007812 */ /* 0x006fe200078ec0ff */
[----:B------:R-:W-:Y:S01]  /*1fd0*/  UMOV UR4, 0x400 ;  /* 0x0000040000047882 */ /* 0x000fe20000000000 */
[----:B---3--:R-:W-:Y:S01]  /*1fe0*/  LEA.HI R14, R13, R20, RZ, 0x2 ;  /* 0x000000140d0e7211 */ /* 0x008fe200078f10ff */
[----:B------:R-:W-:Y:S01]  /*1ff0*/  UIADD3 UR4, UR4, 0x20, URZ ;  /* 0x0000002004047890 */ /* 0x000fe2000fffe03f */
[----:B------:R-:W-:Y:S01]  /*2000*/  ISETP.NE.OR P5, PT, R0, 0x40, P0 ;  /* 0x000000400000780c */ /* 0x000fe200007a5670 */
[C---:B------:R-:W-:Y:S01]  /*2010*/  VIADD R3, R16.reuse, 0x1f ;  /* 0x0000001f10037836 */ /* 0x040fe20000000000 */
[----:B------:R-:W-:Y:S01]  /*2020*/  SHF.R.S32.HI R14, RZ, 0x2, R14 ;  /* 0x00000002ff0e7819 */ /* 0x000fe2000001140e */
[----:B------:R-:W-:Y:S01]  /*2030*/  BAR.SYNC.DEFER_BLOCKING 0x0 ;  /* 0x0000000000007b1d */ /* 0x000fe20000010000 */
[----:B------:R-:W-:Y:S01]  /*2040*/  LOP3.LUT R2, R16, 0xffffffe0, RZ, 0xc0, !PT ;  /* 0xffffffe010027812 */ /* 0x000fe200078ec0ff */
[----:B------:R-:W-:Y:S01]  /*2050*/  HFMA2.MMA R22, -RZ, RZ, 0, 0 ;  /* 0x00000000ff167435 */ /* 0x000fe200000001ff */
[----:B------:R-:W-:Y:S01]  /*2060*/  ISETP.GT.U32.AND P3, PT, R3, 0x3e, PT ;  /* 0x0000003e0300780c */ /* 0x000fe20003f64070 */
[----:B------:R-:W-:Y:S01]  /*2070*/  IMAD R5, R9, 0x78, R14 ;  /* 0x0000007809057824 */ /* 0x000fe200078e020e */
[----:B------:R-:W-:Y:S01]  /*2080*/  ISETP.NE.OR P4, PT, R2, 0x20, P0 ;  /* 0x000000200200780c */ /* 0x000fe20000785670 */
[----:B------:R-:W-:Y:S01]  /*2090*/  BSSY B0, `(.L_x_3042) ;  /* 0x000001e000007945 */ /* 0x000fe20003800000 */
[----:B------:R-:W-:-:S02]  /*20a0*/  ISETP.GT.OR P1, PT, R16, 0x3f, P0 ;  /* 0x0000003f1000780c */ /* 0x000fc40000724670 */
[----:B------:R-:W-:Y:S02]  /*20b0*/  CS2R R2, SRZ ;  /* 0x0000000000027805 */ /* 0x000fe4000001ff00 */
[----:B------:R-:W-:Y:S02]  /*20c0*/  ISETP.GT.OR P2, PT, R16, 0x1f, P0 ;  /* 0x0000001f1000780c */ /* 0x000fe40000744670 */
[----:B------:R-:W-:Y:S01]  /*20d0*/  CS2R R10, SRZ ;  /* 0x00000000000a7805 */ /* 0x000fe2000001ff00 */
[----:B------:R-:W-:Y:S01]  /*20e0*/  IMAD.MOV.U32 R25, RZ, RZ, RZ ;  /* 0x000000ffff197224 */ /* 0x000fe200078e00ff */
[----:B------:R-:W-:Y:S01]  /*20f0*/  CS2R R12, SRZ ;  /* 0x00000000000c7805 */ /* 0x000fe2000001ff00 */
[----:B------:R-:W-:Y:S01]  /*2100*/  IMAD.MOV.U32 R0, RZ, RZ, RZ ;  /* 0x000000ffff007224 */ /* 0x000fe200078e00ff */
[----:B------:R-:W-:Y:S02]  /*2110*/  MOV R15, RZ ;  /* 0x000000ff000f7202 */ /* 0x000fe40000000f00 */
[----:B------:R-:W-:Y:S01]  /*2120*/  CS2R R16, SRZ ;  /* 0x0000000000107805 */ /* 0x000fe2000001ff00 */
[----:B----4-:R-:W-:Y:S01]  /*2130*/  ULEA UR4, UR5, UR4, 0x18 ;  /* 0x0000000405047291 */ /* 0x010fe2000f8ec03f */
[----:B------:R-:W-:Y:S01]  /*2140*/  CS2R R18, SRZ ;  /* 0x0000000000127805 */ /* 0x000fe2000001ff00 */
[----:B------:R-:W-:-:S04]  /*2150*/  IMAD.MOV.U32 R20, RZ, RZ, RZ ;  /* 0x000000ffff147224 */ /* 0x000fc800078e00ff */
        /* <DEDUP_REMOVED lines=17> */
.L_x_3043:
[----:B------:R-:W-:Y:S05]  /*2270*/  BSYNC B0 ;  /* 0x0000000000007941 */ /* 0x000fea0003800000 */
.L_x_3042:
        /* <DEDUP_REMOVED lines=29> */
[----:B0-----:R-:W-:Y:S01]  /*2450*/  FADD.FTZ R20, R20, R23 ;  /* 0x0000001714147221 */ /* 0x001fe20000010000 */
[----:B-1----:R-:W-:Y:S01]  /*2460*/  FADD.FTZ R16, R16, R9 ;  /* 0x0000000910107221 */ /* 0x002fe20000010000 */
[----:B--2---:R-:W-:Y:S01]  /*2470*/  FADD.FTZ R15, R15, R4 ;  /* 0x000000040f0f7221 */ /* 0x004fe20000010000 */
[----:B---3--:R-:W-:-:S07]  /*2480*/  FADD.FTZ R18, R18, R21 ;  /* 0x0000001512127221 */ /* 0x008fce0000010000 */
.L_x_3045:
[----:B------:R-:W-:Y:S05]  /*2490*/  BSYNC B0 ;  /* 0x0000000000007941 */ /* 0x000fea0003800000 */
.L_x_3044:
        /* <DEDUP_REMOVED lines=18> */
.L_x_3047:
[----:B------:R-:W-:Y:S05]  /*25c0*/  BSYNC B0 ;  /* 0x0000000000007941 */ /* 0x000fea0003800000 */
.L_x_3046:
[----:B------:R-:W-:Y:S06]  /*25d0*/  BAR.SYNC.DEFER_BLOCKING 0x0 ;  /* 0x0000000000007b1d */ /* 0x000fec0000010000 */
[----:B------:R-:W-:Y:S04]  /*25e0*/  BSSY B0, `(.L_x_3048) ;  /* 0x0000021000007945 */ /* 0x000fe80003800000 */
[----:B------:R-:W-:Y:S05]  /*25f0*/  @P2 BRA `(.L_x_3049) ;  /* 0x00000000007c2947 */ /* 0x000fea0003800000 */
[----:B------:R-:W1:Y:S04]  /*2600*/  LDS R9, [R5] ;  /* 0x0000000005097984 */ /* 0x000e680000000800 */
[----:B------:R-:W3:Y:S04]  /*2610*/  LDS R4, [R5+0x20] ;  /* 0x0000200005047984 */ /* 0x000ee80000000800 */
        /* <DEDUP_REMOVED lines=8> */
[----:B----4-:R-:W-:Y:S01]  /*26a0*/  FADD.FTZ R10, R10, R21 ;  /* 0x000000150a0a7221 */ /* 0x010fe20000010000 */
[----:B-----5:R-:W-:Y:S01]  /*26b0*/  FADD.FTZ R25, R25, R24 ;  /* 0x0000001819197221 */ /* 0x020fe20000010000 */
[----:B0-----:R-:W-:Y:S01]  /*26c0*/  FADD.FTZ R0, R0, R23 ;  /* 0x0000001700007221 */ /* 0x001fe20000010000 */
[----:B------:R-:W-:Y:S01]  /*26d0*/  FADD.FTZ R13, R13, R26 ;  /* 0x0000001a0d0d7221 */ /* 0x000fe20000010000 */
        /* <DEDUP_REMOVED lines=17> */
.L_x_3049:
[----:B------:R-:W-:Y:S05]  /*27f0*/  BSYNC B0 ;  /* 0x0000000000007941 */ /* 0x000fea0003800000 */
.L_x_3048:
[----:B------:R-:W-:Y:S06]  /*2800*/  BAR.SYNC.DEFER_BLOCKING 0x0 ;  /* 0x0000000000007b1d */ /* 0x000fec0000010000 */
[----:B------:R-:W-:Y:S05]  /*2810*/  @P3 EXIT ;  /* 0x000000000000394d */ /* 0x000fea0003800000 */
[----:B------:R-:W-:Y:S01]  /*2820*/  UIMAD UR4, UR38, 0x78, URZ ;  /* 0x00000078260478a4 */ /* 0x000fe2000f8e023f */
[----:B------:R-:W-:Y:S02]  /*2830*/  IMAD R4, R8, UR39, RZ ;  /* 0x0000002708047c24 */ /* 0x000fe4000f8e02ff */
[----:B------:R-:W-:-:S03]  /*2840*/  IMAD R7, R7, 0x78, RZ ;  /* 0x0000007807077824 */ /* 0x000fc600078e02ff */
[----:B------:R-:W-:Y:S02]  /*2850*/  IMAD R4, R4, UR4, RZ ;  /* 0x0000000404047c24 */ /* 0x000fe4000f8e02ff */
[----:B012---:R-:W-:Y:S01]  /*2860*/  IMAD R5, R6, UR4, RZ ;  /* 0x0000000406057c24 */ /* 0x007fe2000f8e02ff */
[--C-:B------:R-:W-:Y:S02]  /*2870*/  SHF.R.S32.HI R8, RZ, 0x1f, R7.reuse ;  /* 0x0000001fff087819 */ /* 0x100fe40000011407 */
[----:B------:R-:W-:Y:S02]  /*2880*/  SHF.R.S32.HI R23, RZ, 0x1f, R4 ;  /* 0x0000001fff177819 */ /* 0x000fe40000011404 */
[----:B------:R-:W-:Y:S02]  /*2890*/  IADD3 R21, P1, P2, R4, R5, R7 ;  /* 0x0000000504157210 */ /* 0x000fe40007a3e007 */
[----:B------:R-:W-:Y:S01]  /*28a0*/  SHF.R.S32.HI R4, RZ, 0x1f, R5 ;  /* 0x0000001fff047819 */ /* 0x000fe20000011405 */
[----:B------:R-:W-:Y:S10]  /*28b0*/  @P0 EXIT ;  /* 0x000000000000094d */ /* 0x000ff40003800000 */
[C---:B------:R-:W-:Y:S01]  /*28c0*/  VIADD R6, R14.reuse, 0x8 ;  /* 0x000000080e067836 */ /* 0x040fe20000000000 */
[----:B------:R-:W-:Y:S01]  /*28d0*/  IADD3.X R23, R23, R4, R8, P1, P2 ;  /* 0x0000000417177210 */ /* 0x000fe20000fe4408 */
[----:B------:R-:W-:Y:S01]  /*28e0*/  ULDC.64 UR4, c[0x0][0x220] ;  /* 0x0000880000047ab9 */ /* 0x000fe20000000a00 */
[----:B------:R-:W-:Y:S01]  /*28f0*/  F2FP.F16.F32.PACK_AB R2, R3, R2 ;  /* 0x000000020302723e */ /* 0x000fe200000000ff */
[----:B------:R-:W-:Y:S01]  /*2900*/  VIADD R26, R14, 0x18 ;  /* 0x000000180e1a7836 */ /* 0x000fe20000000000 */
[-C--:B------:R-:W-:Y:S01]  /*2910*/  IADD3 R3, P1, R6, R21.reuse, RZ ;  /* 0x0000001506037210 */ /* 0x080fe20007f3e0ff */
[C---:B------:R-:W-:Y:S01]  /*2920*/  VIADD R28, R14.reuse, 0x20 ;  /* 0x000000200e1c7836 */ /* 0x040fe20000000000 */
[----:B------:R-:W-:Y:S02]  /*2930*/  IADD3 R5, P0, R14, R21, RZ ;  /* 0x000000150e057210 */ /* 0x000fe40007f1e0ff */
[----:B------:R-:W-:Y:S02]  /*2940*/  LEA.HI.X.SX32 R6, R6, R23, 0x1, P1 ;  /* 0x0000001706067211 */ /* 0x000fe400008f0eff */
[----:B------:R-:W-:-:S02]  /*2950*/  LEA R8, P1, R3, UR4, 0x1 ;  /* 0x0000000403087c11 */ /* 0x000fc4000f8208ff */
[C---:B------:R-:W-:Y:S02]  /*2960*/  LEA.HI.X.SX32 R24, R14.reuse, R23, 0x1, P0 ;  /* 0x000000170e187211 */ /* 0x040fe400000f0eff */
[----:B------:R-:W-:Y:S02]  /*2970*/  LEA R4, P0, R5, UR4, 0x1 ;  /* 0x0000000405047c11 */ /* 0x000fe4000f8008ff */
[----:B------:R-:W-:Y:S02]  /*2980*/  LEA.HI.X R9, R3, UR5, R6, 0x1, P1 ;  /* 0x0000000503097c11 */ /* 0x000fe400088f0c06 */
[----:B------:R-:W-:Y:S02]  /*2990*/  IADD3 R6, R14, 0x10, RZ ;  /* 0x000000100e067810 */ /* 0x000fe40007ffe0ff */
[----:B------:R-:W-:Y:S02]  /*29a0*/  LEA.HI.X R5, R5, UR5, R24, 0x1, P0 ;  /* 0x0000000505057c11 */ /* 0x000fe400080f0c18 */
[----:B------:R-:W-:-:S02]  /*29b0*/  IADD3 R3, P0, R6, R21, RZ ;  /* 0x0000001506037210 */ /* 0x000fc40007f1e0ff */
        /* <DEDUP_REMOVED lines=9> */
[-C--:B------:R-:W-:Y:S02]  /*2a50*/  LEA.HI.X.SX32 R26, R26, R23.reuse, 0x1, P1 ;  /* 0x000000171a1a7211 */ /* 0x080fe400008f0eff */
[----:B------:R-:W-:Y:S02]  /*2a60*/  LEA R6, P1, R24, UR4, 0x1 ;  /* 0x0000000418067c11 */ /* 0x000fe4000f8208ff */
[----:B0-----:R-:W-:Y:S02]  /*2a70*/  LEA R4, P0, R7, UR4, 0x1 ;  /* 0x0000000407047c11 */ /* 0x001fe4000f8008ff */
[----:B------:R-:W-:Y:S01]  /*2a80*/  LEA.HI.X.SX32 R27, R28, R23, 0x1, P2 ;  /* 0x000000171c1b7211 */ /* 0x000fe200010f0eff */
[C---:B-1----:R-:W-:Y:S01]  /*2a90*/  VIADD R29, R14.reuse, 0x48 ;  /* 0x000000480e1d7836 */ /* 0x042fe20000000000 */
[----:B------:R-:W-:-:S02]  /*2aa0*/  IADD3 R8, R14, 0x28, RZ ;  /* 0x000000280e087810 */ /* 0x000fc40007ffe0ff */
[----:B------:R-:W-:Y:S01]  /*2ab0*/  LEA.HI.X R5, R7, UR5, R26, 0x1, P0 ;  /* 0x0000000507057c11 */ /* 0x000fe200080f0c1a */
[----:B------:R-:W-:Y:S01]  /*2ac0*/  VIADD R26, R14, 0x30 ;  /* 0x000000300e1a7836 */ /* 0x000fe20000000000 */
[----:B------:R-:W-:Y:S02]  /*2ad0*/  IADD3 R9, P0, R8, R21, RZ ;  /* 0x0000001508097210 */ /* 0x000fe40007f1e0ff */
[----:B------:R-:W-:Y:S01]  /*2ae0*/  LEA.HI.X R7, R24, UR5, R27, 0x1, P1 ;  /* 0x0000000518077c11 */ /* 0x000fe200088f0c1b */
[----:B------:R-:W-:Y:S01]  /*2af0*/  VIADD R27, R14, 0x50 ;  /* 0x000000500e1b7836 */ /* 0x000fe20000000000 */
[----:B------:R-:W-:Y:S02]  /*2b00*/  F2FP.F16.F32.PACK_AB R24, R11, R10 ;  /* 0x0000000a0b18723e */ /* 0x000fe400000000ff */
[----:B------:R-:W-:Y:S02]  /*2b10*/  LEA.HI.X.SX32 R10, R8, R23, 0x1, P0 ;  /* 0x00000017080a7211 */ /* 0x000fe400000f0eff */
[----:B------:R-:W-:Y:S01]  /*2b20*/  LEA R8, P0, R9, UR4, 0x1 ;  /* 0x0000000409087c11 */ /* 0x000fe2000f8008ff */
[----:B------:R0:W-:Y:S01]  /*2b30*/  STG.E.U16 desc[UR36][R2.64], R24 ;  /* 0x0000001802007986 */ /* 0x0001e2000c101524 */
[----:B------:R-:W-:-:S02]  /*2b40*/  IADD3 R11, P1, R26, R21, RZ ;  /* 0x000000151a0b7210 */ /* 0x000fc40007f3e0ff */
[----:B------:R-:W-:Y:S02]  /*2b50*/  LEA.HI.X R9, R9, UR5, R10, 0x1, P0 ;  /* 0x0000000509097c11 */ /* 0x000fe400080f0c0a */
[----:B------:R-:W-:Y:S02]  /*2b60*/  LEA.HI.X.SX32 R26, R26, R23, 0x1, P1 ;  /* 0x000000171a1a7211 */ /* 0x000fe400008f0eff */
[----:B------:R-:W-:Y:S02]  /*2b70*/  LEA R10, P0, R11, UR4, 0x1 ;  /* 0x000000040b0a7c11 */ /* 0x000fe4000f8008ff */
[----:B------:R-:W-:Y:S02]  /*2b80*/  F2FP.F16.F32.PACK_AB R22, R25, R22 ;  /* 0x000000161916723e */ /* 0x000fe400000000ff */
[--C-:B------:R-:W-:Y:S02]  /*2b90*/  LEA.HI.X R11, R11, UR5, R26.reuse, 0x1, P0 ;  /* 0x000000050b0b7c11 */ /* 0x100fe400080f0c1a */
[----:B------:R-:W-:-:S02]  /*2ba0*/  PRMT R26, R24, 0x7632, R26 ;  /* 0x00007632181a7816 */ /* 0x000fc4000000001a */
[C---:B0-----:R-:W-:Y:S02]  /*2bb0*/  PRMT R3, R22.reuse, 0x7610, R3 ;  /* 0x0000761016037816 */ /* 0x041fe40000000003 */
[----:B------:R-:W-:Y:S01]  /*2bc0*/  F2FP.F16.F32.PACK_AB R0, R13, R0 ;  /* 0x000000000d00723e */ /* 0x000fe200000000ff */
[----:B------:R0:W-:Y:S01]  /*2bd0*/  STG.E.U16 desc[UR36][R4.64], R26 ;  /* 0x0000001a04007986 */ /* 0x0001e2000c101524 */
[----:B------:R-:W-:Y:S01]  /*2be0*/  PRMT R13, R22, 0x7632, R13 ;  /* 0x00007632160d7816 */ /* 0x000fe2000000000d */
[C---:B------:R-:W-:Y:S01]  /*2bf0*/  VIADD R22, R14.reuse, 0x38 ;  /* 0x000000380e167836 */ /* 0x040fe20000000000 */
[C---:B------:R-:W-:Y:S01]  /*2c00*/  IADD3 R25, R14.reuse, 0x40, RZ ;  /* 0x000000400e197810 */ /* 0x040fe20007ffe0ff */
[----:B------:R1:W-:Y:S01]  /*2c10*/  STG.E.U16 desc[UR36][R6.64], R3 ;  /* 0x0000000306007986 */ /* 0x0003e2000c101524 */
[C---:B------:R-:W-:Y:S02]  /*2c20*/  IADD3 R28, R14.reuse, 0x58, RZ ;  /* 0x000000580e1c7810 */ /* 0x040fe40007ffe0ff */
[----:B------:R-:W-:Y:S01]  /*2c30*/  IADD3 R24, R14, 0x68, RZ ;  /* 0x000000680e187810 */ /* 0x000fe20007ffe0ff */
[----:B------:R2:W-:Y:S01]  /*2c40*/  STG.E.U16 desc[UR36][R8.64], R13 ;  /* 0x0000000d08007986 */ /* 0x0005e2000c101524 */
[----:B------:R-:W-:-:S02]  /*2c50*/  IADD3 R2, P1, R28, R21, RZ ;  /* 0x000000151c027210 */ /* 0x000fc40007f3e0ff */
[----:B------:R-:W-:Y:S01]  /*2c60*/  F2FP.F16.F32.PACK_AB R16, R17, R16 ;  /* 0x000000101110723e */ /* 0x000fe200000000ff */
[----:B0-----:R-:W-:Y:S01]  /*2c70*/  VIADD R4, R14, 0x60 ;  /* 0x000000600e047836 */ /* 0x001fe20000000000 */
[-C--:B------:R-:W-:Y:S01]  /*2c80*/  IADD3 R5, P5, R22, R21.reuse, RZ ;  /* 0x0000001516057210 */ /* 0x080fe20007fbe0ff */
[----:B------:R-:W-:Y:S01]  /*2c90*/  VIADD R26, R14, 0x70 ;  /* 0x000000700e1a7836 */ /* 0x000fe20000000000 */
[----:B------:R0:W-:Y:S01]  /*2ca0*/  STG.E.U16 desc[UR36][R10.64], R0 ;  /* 0x000000000a007986 */ /* 0x0001e2000c101524 */
[-C--:B-1----:R-:W-:Y:S02]  /*2cb0*/  IADD3 R6, P2, R27, R21.reuse, RZ ;  /* 0x000000151b067210 */ /* 0x082fe40007f5e0ff */
[----:B------:R-:W-:Y:S02]  /*2cc0*/  IADD3 R3, P0, R4, R21, RZ ;  /* 0x0000001504037210 */ /* 0x000fe40007f1e0ff */
[-C--:B------:R-:W-:Y:S02]  /*2cd0*/  LEA.HI.X.SX32 R22, R22, R23.reuse, 0x1, P5 ;  /* 0x0000001716167211 */ /* 0x080fe400028f0eff */
[----:B------:R-:W-:-:S02]  /*2ce0*/  LEA.HI.X.SX32 R14, R4, R23, 0x1, P0 ;  /* 0x00000017040e7211 */ /* 0x000fc400000f0eff */
[----:B------:R-:W-:Y:S02]  /*2cf0*/  LEA R4, P0, R5, UR4, 0x1 ;  /* 0x0000000405047c11 */ /* 0x000fe4000f8008ff */
[-C--:B--2---:R-:W-:Y:S02]  /*2d00*/  IADD3 R8, P4, R25, R21.reuse, RZ ;  /* 0x0000001519087210 */ /* 0x084fe40007f9e0ff */
[-C--:B------:R-:W-:Y:S02]  /*2d10*/  IADD3 R9, P3, R29, R21.reuse, RZ ;  /* 0x000000151d097210 */ /* 0x080fe40007f7e0ff */
[-C--:B------:R-:W-:Y:S02]  /*2d20*/  IADD3 R13, P5, R24, R21.reuse, RZ ;  /* 0x00000015180d7210 */ /* 0x080fe40007fbe0ff */
[----:B------:R-:W-:Y:S02]  /*2d30*/  IADD3 R21, P6, R26, R21, RZ ;  /* 0x000000151a157210 */ /* 0x000fe40007fde0ff */
[----:B------:R-:W-:-:S02]  /*2d40*/  LEA.HI.X R5, R5, UR5, R22, 0x1, P0 ;  /* 0x0000000505057c11 */ /* 0x000fc400080f0c16 */
[-C--:B------:R-:W-:Y:S02]  /*2d50*/  LEA.HI.X.SX32 R25, R25, R23.reuse, 0x1, P4 ;  /* 0x0000001719197211 */ /* 0x080fe400020f0eff */
[----:B------:R-:W-:Y:S02]  /*2d60*/  LEA R22, P0, R8, UR4, 0x1 ;  /* 0x0000000408167c11 */ /* 0x000fe4000f8008ff */
[-C--:B0-----:R-:W-:Y:S02]  /*2d70*/  LEA.HI.X.SX32 R10, R29, R23.reuse, 0x1, P3 ;  /* 0x000000171d0a7211 */ /* 0x081fe400018f0eff */
[-C--:B------:R-:W-:Y:S02]  /*2d80*/  LEA.HI.X.SX32 R11, R27, R23.reuse, 0x1, P2 ;  /* 0x000000171b0b7211 */ /* 0x080fe400010f0eff */
[-C--:B------:R-:W-:Y:S02]  /*2d90*/  LEA.HI.X.SX32 R7, R28, R23.reuse, 0x1, P1 ;  /* 0x000000171c077211 */ /* 0x080fe400008f0eff */
[----:B------:R-:W-:-:S02]  /*2da0*/  LEA.HI.X.SX32 R24, R24, R23, 0x1, P5 ;  /* 0x0000001718187211 */ /* 0x000fc400028f0eff */
[----:B------:R-:W-:Y:S02]  /*2db0*/  LEA.HI.X.SX32 R26, R26, R23, 0x1, P6 ;  /* 0x000000171a1a7211 */ /* 0x000fe400030f0eff */
[----:B------:R-:W-:Y:S02]  /*2dc0*/  LEA.HI.X R23, R8, UR5, R25, 0x1, P0 ;  /* 0x0000000508177c11 */ /* 0x000fe400080f0c19 */
[C---:B------:R-:W-:Y:S02]  /*2dd0*/  LEA R8, P0, R9.reuse, UR4, 0x1 ;  /* 0x0000000409087c11 */ /* 0x040fe4000f8008ff */
[----:B------:R-:W-:Y:S02]  /*2de0*/  PRMT R0, R0, 0x7632, R0 ;  /* 0x0000763200007816 */ /* 0x000fe40000000000 */
[----:B------:R-:W-:Y:S02]  /*2df0*/  LEA.HI.X R9, R9, UR5, R10, 0x1, P0 ;  /* 0x0000000509097c11 */ /* 0x000fe400080f0c0a */
[----:B------:R-:W-:Y:S01]  /*2e00*/  LEA R10, P0, R6, UR4, 0x1 ;  /* 0x00000004060a7c11 */ /* 0x000fe2000f8008ff */
[----:B------:R0:W-:Y:S01]  /*2e10*/  STG.E.U16 desc[UR36][R4.64], R0 ;  /* 0x0000000004007986 */ /* 0x0001e2000c101524 */
[----:B------:R-:W-:-:S02]  /*2e20*/  F2FP.F16.F32.PACK_AB R25, R15, R12 ;  /* 0x0000000c0f19723e */ /* 0x000fc400000000ff */
[----:B------:R-:W-:Y:S02]  /*2e30*/  LEA.HI.X R11, R6, UR5, R11, 0x1, P0 ;  /* 0x00000005060b7c11 */ /* 0x000fe400080f0c0b */
[C---:B------:R-:W-:Y:S01]  /*2e40*/  LEA R6, P0, R2.reuse, UR4, 0x1 ;  /* 0x0000000402067c11 */ /* 0x040fe2000f8008ff */
[----:B------:R-:W-:Y:S01]  /*2e50*/  STG.E.U16 desc[UR36][R22.64], R25 ;  /* 0x0000001916007986 */ /* 0x000fe2000c101524 */
[----:B------:R-:W-:Y:S02]  /*2e60*/  F2FP.F16.F32.PACK_AB R18, R19, R18 ;  /* 0x000000121312723e */ /* 0x000fe400000000ff */
[----:B------:R-:W-:Y:S02]  /*2e70*/  LEA.HI.X R7, R2, UR5, R7, 0x1, P0 ;  /* 0x0000000502077c11 */ /* 0x000fe400080f0c07 */
[----:B------:R-:W-:Y:S02]  /*2e80*/  LEA R2, P0, R3, UR4, 0x1 ;  /* 0x0000000403027c11 */ /* 0x000fe4000f8008ff */
[----:B0-----:R-:W-:-:S02]  /*2e90*/  PRMT R5, R25, 0x7632, R5 ;  /* 0x0000763219057816 */ /* 0x001fc40000000005 */
[----:B------:R-:W-:Y:S02]  /*2ea0*/  LEA.HI.X R3, R3, UR5, R14, 0x1, P0 ;  /* 0x0000000503037c11 */ /* 0x000fe400080f0c0e */
[----:B------:R-:W-:Y:S01]  /*2eb0*/  LEA R12, P0, R13, UR4, 0x1 ;  /* 0x000000040d0c7c11 */ /* 0x000fe2000f8008ff */
[----:B------:R0:W-:Y:S01]  /*2ec0*/  STG.E.U16 desc[UR36][R8.64], R5 ;  /* 0x0000000508007986 */ /* 0x0001e2000c101524 */
[----:B------:R-:W-:Y:S02]  /*2ed0*/  LEA R14, P1, R21, UR4, 0x1 ;  /* 0x00000004150e7c11 */ /* 0x000fe4000f8208ff */
[----:B------:R-:W-:Y:S01]  /*2ee0*/  LEA.HI.X R13, R13, UR5, R24, 0x1, P0 ;  /* 0x000000050d0d7c11 */ /* 0x000fe200080f0c18 */
[----:B------:R-:W-:Y:S01]  /*2ef0*/  STG.E.U16 desc[UR36][R10.64], R16 ;  /* 0x000000100a007986 */ /* 0x000fe2000c101524 */
[----:B------:R-:W-:Y:S02]  /*2f00*/  PRMT R0, R18, 0x7632, R0 ;  /* 0x0000763212007816 */ /* 0x000fe40000000000 */
[----:B------:R-:W-:-:S02]  /*2f10*/  LEA.HI.X R15, R21, UR5, R26, 0x1, P1 ;  /* 0x00000005150f7c11 */ /* 0x000fc400088f0c1a */
[----:B------:R-:W-:Y:S02]  /*2f20*/  F2FP.F16.F32.PACK_AB R20, RZ, R20 ;  /* 0x00000014ff14723e */ /* 0x000fe400000000ff */
[----:B0-----:R-:W-:-:S05]  /*2f30*/  PRMT R9, R16, 0x7632, R9 ;  /* 0x0000763210097816 */ /* 0x001fca0000000009 */
[----:B------:R-:W-:Y:S04]  /*2f40*/  STG.E.U16 desc[UR36][R6.64], R9 ;  /* 0x0000000906007986 */ /* 0x000fe8000c101524 */
[----:B------:R-:W-:Y:S04]  /*2f50*/  STG.E.U16 desc[UR36][R2.64], R18 ;  /* 0x0000001202007986 */ /* 0x000fe8000c101524 */
[----:B------:R-:W-:Y:S04]  /*2f60*/  STG.E.U16 desc[UR36][R12.64], R0 ;  /* 0x000000000c007986 */ /* 0x000fe8000c101524 */
[----:B------:R-:W-:Y:S01]  /*2f70*/  STG.E.U16 desc[UR36][R14.64], R20 ;  /* 0x000000140e007986 */ /* 0x000fe2000c101524 */
[----:B------:R-:W-:Y:S05]  /*2f80*/  EXIT ;  /* 0x000000000000794d */ /* 0x000fea0003800000 */
.L_x_3018:
        /* <DEDUP_REMOVED lines=16> */
.L_x_3050:
[----:B------:R-:W-:Y:S05]  /*3090*/  EXIT ;  /* 0x000000000000794d */ /* 0x000fea0003800000 */
.L_x_3019:
[----:B------:R-:W-:Y:S01]  /*30a0*/  HFMA2.MMA R11, -RZ, RZ, 0, 1.847743988037109375e-06 ;  /* 0x0000001fff0b7435 */ /* 0x000fe200000001ff */
[----:B------:R-:W-:Y:S01]  /*30b0*/  IMAD.MOV.U32 R12, RZ, RZ, 0x10 ;  /* 0x00000010ff0c7424 */ /* 0x000fe200078e00ff */
[----:B------:R-:W-:Y:S01]  /*30c0*/  MOV R2, 0xff7fffff ;  /* 0xff7fffff00027802 */ /* 0x000fe20000000f00 */
[----:B------:R-:W-:-:S08]  /*30d0*/  IMAD.MOV.U32 R15, RZ, RZ, -0x1 ;  /* 0xffffffffff0f7424 */ /* 0x000fd000078e00ff */
[----:B0-----:R-:W-:Y:S05]  /*30e0*/  WARPSYNC.COLLECTIVE R15, `(.L_x_3051) ;  /* 0x000000000f087348 */ /* 0x001fea0003c00000 */
[----:B------:R1:W2:Y:S02]  /*30f0*/  SHFL.BFLY P6, R14, R13, R12, R11 ;  /* 0x0c00000c0d0e7389 */ /* 0x0002a400000c000b */
[----:B012---:R-:W-:Y:S01]  /*3100*/  ENDCOLLECTIVE ;  /* 0x000000000000791b */ /* 0x007fe20003800000 */
.L_x_3051:
[----:B------:R-:W-:Y:S01]  /*3110*/  IMAD.MOV.U32 R12, RZ, RZ, 0x8 ;  /* 0x00000008ff0c7424 */ /* 0x000fe200078e00ff */
[----:B------:R-:W-:-:S04]  /*3120*/  FMNMX.FTZ R0, R14, -3.40282346638528859812e+38, !PT ;  /* 0xff7fffff0e007809 */ /* 0x000fc80007810000 */
[----:B------:R-:W-:-:S07]  /*3130*/  MOV R13, R0 ;  /* 0x00000000000d7202 */ /* 0x000fce0000000f00 */
[----:B------:R-:W-:Y:S05]  /*3140*/  WARPSYNC.COLLECTIVE R15, `(.L_x_3052) ;  /* 0x000000000f087348 */ /* 0x000fea0003c00000 */
[----:B------:R0:W1:Y:S02]  /*3150*/  SHFL.BFLY P6, R14, R13, R12, R11 ;  /* 0x0c00000c0d0e7389 */ /* 0x00006400000c000b */
[----:B01----:R-:W-:Y:S01]  /*3160*/  ENDCOLLECTIVE ;  /* 0x000000000000791b */ /* 0x003fe20003800000 */
.L_x_3052:
[----:B------:R-:W-:Y:S01]  /*3170*/  IMAD.MOV.U32 R12, RZ, RZ, 0x4 ;  /* 0x00000004ff0c7424 */ /* 0x000fe200078e00ff */
[----:B------:R-:W-:-:S04]  /*3180*/  FMNMX.FTZ R3, R0, R14, !PT ;  /* 0x0000000e00037209 */ /* 0x000fc80007810000 */
[----:B------:R-:W-:-:S07]  /*3190*/  MOV R13, R3 ;  /* 0x00000003000d7202 */ /* 0x000fce0000000f00 */
[----:B------:R-:W-:Y:S05]  /*31a0*/  WARPSYNC.COLLECTIVE R15, `(.L_x_3053) ;  /* 0x000000000f087348 */ /* 0x000fea0003c00000 */
[----:B------:R0:W1:Y:S02]  /*31b0*/  SHFL.BFLY P6, R14, R13, R12, R11 ;  /* 0x0c00000c0d0e7389 */ /* 0x00006400000c000b */
[----:B01----:R-:W-:Y:S01]  /*31c0*/  ENDCOLLECTIVE ;  /* 0x000000000000791b */ /* 0x003fe20003800000 */
.L_x_3053:
[----:B------:R-:W-:Y:S01]  /*31d0*/  IMAD.MOV.U32 R12, RZ, RZ, 0x2 ;  /* 0x00000002ff0c7424 */ /* 0x000fe200078e00ff */
[----:B------:R-:W-:-:S04]  /*31e0*/  FMNMX.FTZ R4, R3, R14, !PT ;  /* 0x0000000e03047209 */ /* 0x000fc80007810000 */
[----:B------:R-:W-:-:S07]  /*31f0*/  MOV R13, R4 ;  /* 0x00000004000d7202 */ /* 0x000fce0000000f00 */
[----:B------:R-:W-:Y:S05]  /*3200*/  WARPSYNC.COLLECTIVE R15, `(.L_x_3054) ;  /* 0x000000000f087348 */ /* 0x000fea0003c00000 */
[----:B------:R0:W1:Y:S02]  /*3210*/  SHFL.BFLY P6, R14, R13, R12, R11 ;  /* 0x0c00000c0d0e7389 */ /* 0x00006400000c000b */
[----:B01----:R-:W-:Y:S01]  /*3220*/  ENDCOLLECTIVE ;  /* 0x000000000000791b */ /* 0x003fe20003800000 */
.L_x_3054:
[----:B------:R-:W-:Y:S01]  /*3230*/  IMAD.MOV.U32 R12, RZ, RZ, 0x1 ;  /* 0x00000001ff0c7424 */ /* 0x000fe200078e00ff */
[----:B------:R-:W-:-:S04]  /*3240*/  FMNMX.FTZ R5, R4, R14, !PT ;  /* 0x0000000e04057209 */ /* 0x000fc80007810000 */
[----:B------:R-:W-:-:S07]  /*3250*/  MOV R13, R5 ;  /* 0x00000005000d7202 */ /* 0x000fce0000000f00 */
[----:B------:R-:W-:Y:S05]  /*3260*/  WARPSYNC.COLLECTIVE R15, `(.L_x_3055) ;  /* 0x000000000f087348 */ /* 0x000fea0003c00000 */
[----:B------:R0:W1:Y:S02]  /*3270*/  SHFL.BFLY P6, R14, R13, R12, R11 ;  /* 0x0c00000c0d0e7389 */ /* 0x00006400000c000b */
[----:B01----:R-:W-:Y:S01]  /*3280*/  ENDCOLLECTIVE ;  /* 0x000000000000791b */ /* 0x003fe20003800000 */
.L_x_3055:
[----:B------:R-:W-:Y:S05]  /*3290*/  BRA `(.L_x_3056) ;  /* 0xffffffd000107947 */ /* 0x000fea000383ffff */
.L_x_3057:
        /* <DEDUP_REMOVED lines=14> */
.L_x_29626:


//--------------------- .text._ZN4vllm25paged_attention_v2_kernelIthLi112ELi32ELi128ELNS_18Fp8KVCacheDataTypeE2ELb0ELi512EEEvPfS2_PT_PKS3_PKT0_S9_ifPKiSB_iPKfiiiSD_SD_iiiii --------------------------
	.section	.text._ZN4vllm25paged_attention_v2_kernelIthLi112ELi32ELi128ELNS_18Fp8KVCacheDataTypeE2ELb0ELi512EEEvPfS2_PT_PKS3_PKT0_S9_ifPKiSB_iPKfiiiSD_SD_iiiii,"ax",@progbits
	.align	128
        .global         _ZN4vllm25paged_attention_v2_kernelIthLi112ELi32ELi128ELNS_18Fp8KVCacheDataTypeE2ELb0ELi512EEEvPfS2_PT_PKS3_PKT0_S9_ifPKiSB_iPKfiiiSD_SD_iiiii
        .type           _ZN4vllm25paged_attention_v2_kernelIthLi112ELi32ELi128ELNS_18Fp8KVCacheDataTypeE2ELb0ELi512EEEvPfS2_PT_PKS3_PKT0_S9_ifPKiSB_iPKfiiiSD_SD_iiiii,@function
        .size           _ZN4vllm25paged_attention_v2_kernelIthLi112ELi32ELi128ELNS_18Fp8KVCacheDataTypeE2ELb0ELi512EEEvPfS2_PT_PKS3_PKT0_S9_ifPKiSB_iPKfiiiSD_SD_iiiii,(.L_x_29627 - _ZN4vllm25paged_attention_v2_kernelIthLi112ELi32ELi128ELNS_18Fp8KVCacheDataTypeE2ELb0ELi512EEEvPfS2_PT_PKS3_PKT0_S9_ifPKiSB_iPKfiiiSD_SD_iiiii)
        .other          _ZN4vllm25paged_attention_v2_kernelIthLi112ELi32ELi128ELNS_18Fp8KVCacheDataTypeE2ELb0ELi512EEEvPfS2_PT_PKS3_PKT0_S9_ifPKiSB_iPKfiiiSD_SD_iiiii,@"STO_CUDA_ENTRY STV_DEFAULT"
_ZN4vllm25paged_attention_v2_kernelIthLi112ELi32ELi128ELNS_18Fp8KVCacheDataTypeE2ELb0ELi512EEEvPfS2_PT_PKS3_PKT0_S9_ifPKiSB_iPKfiiiSD_SD_iiiii:
.text._ZN4vllm25paged_attention_v2_kernelIthLi112ELi32ELi128ELNS_18Fp8KVCacheDataTypeE2ELb0ELi512EEEvPfS2_PT_PKS3_PKT0_S9_ifPKiSB_iPKfiiiSD_SD_iiiii:
        /* <DEDUP_REMOVED lines=20> */
[----:B------:R-:W-:Y:S02]  /*0140*/  LEA R5, R6, 0x10, 0x4 ;  /* 0x0000001006057811 */ /* 0x000fe400078e20ff */
        /* <DEDUP_REMOVED lines=25> */
.L_x_3096:
        /* <DEDUP_REMOVED lines=47> */
.L_x_3064:
        /* <DEDUP_REMOVED lines=11> */
.L_x_3063:
[----:B------:R-:W-:Y:S05]  /*0680*/  BSYNC B1 ;  /* 0x0000000000017941 */ /* 0x000fea0003800000 */
.L_x_3062:
        /* <DEDUP_REMOVED lines=14> */
.L_x_3067:
        /* <DEDUP_REMOVED lines=100> */
.L_x_3066:
[----:B------:R-:W-:Y:S05]  /*0db0*/  BSYNC B1 ;  /* 0x0000000000017941 */ /* 0x000fea0003800000 */
.L_x_3065:
        /* <DEDUP_REMOVED lines=55> */
.L_x_3069:
[----:B------:R-:W-:Y:S05]  /*1130*/  BSYNC B1 ;  /* 0x0000000000017941 */ /* 0x000fea0003800000 */
.L_x_3068:
        /* <DEDUP_REMOVED lines=26> */
.L_x_3061:
[----:B------:R-:W-:Y:S05]  /*12e0*/  BSYNC B0 ;  /* 0x0000000000007941 */ /* 0x000fea0003800000 */
.L_x_3060:
        /* <DEDUP_REMOVED lines=55> */
.L_x_3074:
        /* <DEDUP_REMOVED lines=8> */
.L_x_3073:
[----:B------:R-:W-:Y:S05]  /*16e0*/  BSYNC B1 ;  /* 0x0000000000017941 */ /* 0x000fea0003800000 */
.L_x_3072:
        /* <DEDUP_REMOVED lines=14> */
.L_x_3077:
        /* <DEDUP_REMOVED lines=52> */
.L_x_3076:
[----:B------:R-:W-:Y:S05]  /*1b10*/  BSYNC B1 ;  /* 0x0000000000017941 */ /* 0x000fea0003800000 */
.L_x_3075:
        /* <DEDUP_REMOVED lines=31> */
.L_x_3079:
[----:B------:R-:W-:Y:S05]  /*1d10*/  BSYNC B1 ;  /* 0x0000000000017941 */ /* 0x000fea0003800000 */
.L_x_3078:
        /* <DEDUP_REMOVED lines=14> */
.L_x_3071:
[----:B------:R-:W-:Y:S05]  /*1e00*/  BSYNC B0 ;  /* 0x0000000000007941 */ /* 0x000fea0003800000 */
.L_x_3070:
        /* <DEDUP_REMOVED lines=25> */
.L_x_3081:
[----:B------:R-:W-:Y:S05]  /*1fa0*/  BSYNC B0 ;  /* 0x0000000000007941 */ /* 0x000fea0003800000 */
.L_x_3080:
        /* <DEDUP_REMOVED lines=9> */
[----:B------:R-:W-:Y:S02]  /*2040*/  LOP3.LUT R2, R16, 0xffffffe0, RZ, 0xc0, !PT ;  /* 0xffffffe010027812 */ /* 0x000fe400078ec0ff */
[----:B------:R-:W-:-:S02]  /*2050*/  CS2R R4, SRZ ;  /* 0x0000000000047805 */ /* 0x000fc4000001ff00 */
[C---:B------:R-:W-:Y:S01]  /*2060*/  ISETP.GT.OR P1, PT, R16.reuse, 0x3f, P0 ;  /* 0x0000003f1000780c */ /* 0x040fe20000724670 */
[----:B------:R-:W-:Y:S01]  /*2070*/  IMAD R9, R9, 0x70, R14 ;  /* 0x0000007009097824 */ /* 0x000fe200078e020e */
[----:B------:R-:W-:Y:S01]  /*2080*/  ISETP.GT.OR P2, PT, R16, 0x1f, P0 ;  /* 0x0000001f1000780c */ /* 0x000fe20000744670 */
[----:B------:R-:W-:Y:S01]  /*2090*/  BSSY B0, `(.L_x_3082) ;  /* 0x000001c000007945 */ /* 0x000fe20003800000 */
[----:B------:R-:W-:Y:S01]  /*20a0*/  HFMA2.MMA R16, -RZ, RZ, 0, 0 ;  /* 0x00000000ff107435 */ /* 0x000fe200000001ff */
[----:B------:R-:W-:Y:S02]  /*20b0*/  ISETP.GT.U32.AND P3, PT, R3, 0x3e, PT ;  /* 0x0000003e0300780c */ /* 0x000fe40003f64070 */
[----:B------:R-:W-:Y:S02]  /*20c0*/  CS2R R12, SRZ ;  /* 0x00000000000c7805 */ /* 0x000fe4000001ff00 */
[----:B------:R-:W-:Y:S02]  /*20d0*/  ISETP.NE.OR P4, PT, R2, 0x20, P0 ;  /* 0x000000200200780c */ /* 0x000fe40000785670 */
[----:B------:R-:W-:Y:S01]  /*20e0*/  CS2R R2, SRZ ;  /* 0x0000000000027805 */ /* 0x000fe2000001ff00 */
[----:B------:R-:W-:Y:S01]  /*20f0*/  IMAD.MOV.U32 R25, RZ, RZ, RZ ;  /* 0x000000ffff197224 */ /* 0x000fe200078e00ff */
[----:B------:R-:W-:Y:S01]  /*2100*/  CS2R R20, SRZ ;  /* 0x0000000000147805 */ /* 0x000fe2000001ff00 */
[----:B------:R-:W-:Y:S01]  /*2110*/  IMAD.MOV.U32 R23, RZ, RZ, RZ ;  /* 0x000000ffff177224 */ /* 0x000fe200078e00ff */
[----:B------:R-:W-:Y:S01]  /*2120*/  CS2R R18, SRZ ;  /* 0x0000000000127805 */ /* 0x000fe2000001ff00 */
        /* <DEDUP_REMOVED lines=18> */
.L_x_3083:
[----:B------:R-:W-:Y:S05]  /*2250*/  BSYNC B0 ;  /* 0x0000000000007941 */ /* 0x000fea0003800000 */
.L_x_3082:
        /* <DEDUP_REMOVED lines=23> */
[----:B------:R-:W-:Y:S01]  /*23d0*/  FADD.FTZ R25, R25, R26 ;  /* 0x0000001a19197221 */ /* 0x000fe20000010000 */
[----:B------:R-:W-:Y:S01]  /*23e0*/  FADD.FTZ R0, R0, R27 ;  /* 0x0000001b00007221 */ /* 0x000fe20000010000 */
[----:B-1----:R-:W-:Y:S01]  /*23f0*/  FADD.FTZ R23, R23, R10 ;  /* 0x0000000a17177221 */ /* 0x002fe20000010000 */
[----:B--2---:R-:W-:Y:S01]  /*2400*/  FADD.FTZ R2, R2, R11 ;  /* 0x0000000b02027221 */ /* 0x004fe20000010000 */
[----:B---3--:R-:W-:Y:S01]  /*2410*/  FADD.FTZ R21, R21, R22 ;  /* 0x0000001615157221 */ /* 0x008fe20000010000 */
[----:B----4-:R-:W-:Y:S01]  /*2420*/  FADD.FTZ R20, R20, R15 ;  /* 0x0000000f14147221 */ /* 0x010fe20000010000 */
[----:B-----5:R-:W-:Y:S01]  /*2430*/  FADD.FTZ R19, R19, R24 ;  /* 0x0000001813137221 */ /* 0x020fe20000010000 */
[----:B0-----:R-:W-:-:S07]  /*2440*/  FADD.FTZ R18, R18, R17 ;  /* 0x0000001112127221 */ /* 0x001fce0000010000 */
.L_x_3085:
[----:B------:R-:W-:Y:S05]  /*2450*/  BSYNC B0 ;  /* 0x0000000000007941 */ /* 0x000fea0003800000 */
.L_x_3084:
        /* <DEDUP_REMOVED lines=17> */
.L_x_3087:
[----:B------:R-:W-:Y:S05]  /*2570*/  BSYNC B0 ;  /* 0x0000000000007941 */ /* 0x000fea0003800000 */
.L_x_3086:
        /* <DEDUP_REMOVED lines=8> */
[----:B------:R-:W0:Y:S04]  /*2600*/  LDS R24, [R9+0xc0] ;  /* 0x0000c00009187984 */ /* 0x000e280000000800 */
[----:B------:R-:W0:Y:S01]  /*2610*/  LDS R27, [R9+0xe0] ;  /* 0x0000e000091b7984 */ /* 0x000e220000000800 */
[----:B-12---:R-:W-:-:S03]  /*2620*/  FADD.FTZ R5, R5, R10 ;  /* 0x0000000a05057221 */ /* 0x006fc60000010000 */
[----:B------:R-:W1:Y:S01]  /*2630*/  LDS R10, [R9+0x80] ;  /* 0x00008000090a7984 */ /* 0x000e620000000800 */
[----:B---3--:R-:W-:Y:S01]  /*2640*/  FADD.FTZ R4, R4, R11 ;  /* 0x0000000b04047221 */ /* 0x008fe20000010000 */
[----:B----4-:R-:W-:Y:S01]  /*2650*/  FADD.FTZ R13, R13, R22 ;  /* 0x000000160d0d7221 */ /* 0x010fe20000010000 */
[----:B-----5:R-:W-:Y:S01]  /*2660*/  FADD.FTZ R16, R16, R15 ;  /* 0x0000000f10107221 */ /* 0x020fe20000010000 */
[----:B0-----:R-:W-:Y:S01]  /*2670*/  FADD.FTZ R12, R12, R17 ;  /* 0x000000110c0c7221 */ /* 0x001fe20000010000 */
[----:B------:R-:W-:Y:S01]  /*2680*/  FADD.FTZ R25, R25, R24 ;  /* 0x0000001819197221 */ /* 0x000fe20000010000 */
[----:B------:R-:W-:Y:S01]  /*2690*/  FADD.FTZ R2, R2, R27 ;  /* 0x0000001b02027221 */ /* 0x000fe20000010000 */
        /* <DEDUP_REMOVED lines=14> */
.L_x_3089:
[----:B------:R-:W-:Y:S05]  /*2780*/  BSYNC B0 ;  /* 0x0000000000007941 */ /* 0x000fea0003800000 */
.L_x_3088:
[----:B------:R-:W-:Y:S06]  /*2790*/  BAR.SYNC.DEFER_BLOCKING 0x0 ;  /* 0x0000000000007b1d */ /* 0x000fec0000010000 */
[----:B------:R-:W-:Y:S05]  /*27a0*/  @P3 EXIT ;  /* 0x000000000000394d */ /* 0x000fea0003800000 */
[----:B------:R-:W-:Y:S01]  /*27b0*/  UIMAD UR4, UR38, 0x70, URZ ;  /* 0x00000070260478a4 */ /* 0x000fe2000f8e023f */
[----:B------:R-:W-:Y:S02]  /*27c0*/  IMAD R7, R7, UR39, RZ ;  /* 0x0000002707077c24 */ /* 0x000fe4000f8e02ff */
[----:B------:R-:W-:-:S03]  /*27d0*/  IMAD R17, R6, 0x70, RZ ;  /* 0x0000007006117824 */ /* 0x000fc600078e02ff */
[----:B------:R-:W-:Y:S02]  /*27e0*/  IMAD R6, R7, UR4, RZ ;  /* 0x0000000407067c24 */ /* 0x000fe4000f8e02ff */
[----:B0-----:R-:W-:Y:S01]  /*27f0*/  IMAD R7, R8, UR4, RZ ;  /* 0x0000000408077c24 */ /* 0x001fe2000f8e02ff */
[--C-:B------:R-:W-:Y:S02]  /*2800*/  SHF.R.S32.HI R8, RZ, 0x1f, R17.reuse ;  /* 0x0000001fff087819 */ /* 0x100fe40000011411 */
[----:B------:R-:W-:Y:S02]  /*2810*/  SHF.R.S32.HI R24, RZ, 0x1f, R6 ;  /* 0x0000001fff187819 */ /* 0x000fe40000011406 */
[----:B------:R-:W-:Y:S02]  /*2820*/  IADD3 R17, P1, P2, R6, R7, R17 ;  /* 0x0000000706117210 */ /* 0x000fe40007a3e011 */
[----:B------:R-:W-:-:S04]  /*2830*/  SHF.R.S32.HI R7, RZ, 0x1f, R7 ;  /* 0x0000001fff077819 */ /* 0x000fc80000011407 */
[----:B------:R-:W-:Y:S01]  /*2840*/  IADD3.X R24, R24, R7, R8, P1, P2 ;  /* 0x0000000718187210 */ /* 0x000fe20000fe4408 */
[----:B------:R-:W-:Y:S06]  /*2850*/  @P0 EXIT ;  /* 0x000000000000094d */ /* 0x000fec0003800000 */
[----:B------:R-:W-:Y:S01]  /*2860*/  VIADD R22, R14, 0x8 ;  /* 0x000000080e167836 */ /* 0x000fe20000000000 */
[----:B------:R-:W-:Y:S01]  /*2870*/  F2FP.F16.F32.PACK_AB R15, R4, R5 ;  /* 0x00000005040f723e */ /* 0x000fe200000000ff */
[----:B------:R-:W-:Y:S01]  /*2880*/  ULDC.64 UR4, c[0x0][0x220] ;  /* 0x0000880000047ab9 */ /* 0x000fe20000000a00 */
[C---:B-12---:R-:W-:Y:S02]  /*2890*/  IADD3 R4, R14.reuse, 0x10, RZ ;  /* 0x000000100e047810 */ /* 0x046fe40007ffe0ff */
[-C--:B------:R-:W-:Y:S02]  /*28a0*/  IADD3 R5, P0, R14, R17.reuse, RZ ;  /* 0x000000110e057210 */ /* 0x080fe40007f1e0ff */
[-C--:B------:R-:W-:Y:S02]  /*28b0*/  IADD3 R11, P1, R22, R17.reuse, RZ ;  /* 0x00000011160b7210 */ /* 0x080fe40007f3e0ff */
[----:B------:R-:W-:Y:S02]  /*28c0*/  IADD3 R9, P2, R4, R17, RZ ;  /* 0x0000001104097210 */ /* 0x000fe40007f5e0ff */
[----:B------:R-:W-:-:S02]  /*28d0*/  LEA.HI.X.SX32 R8, R14, R24, 0x1, P0 ;  /* 0x000000180e087211 */ /* 0x000fc400000f0eff */
[-C--:B------:R-:W-:Y:S02]  /*28e0*/  LEA.HI.X.SX32 R22, R22, R24.reuse, 0x1, P1 ;  /* 0x0000001816167211 */ /* 0x080fe400008f0eff */
[----:B------:R-:W-:Y:S02]  /*28f0*/  LEA R6, P0, R5, UR4, 0x1 ;  /* 0x0000000405067c11 */ /* 0x000fe4000f8008ff */
[----:B------:R-:W-:Y:S02]  /*2900*/  LEA.HI.X.SX32 R26, R4, R24, 0x1, P2 ;  /* 0x00000018041a7211 */ /* 0x000fe400010f0eff */
[----:B------:R-:W-:Y:S02]  /*2910*/  LEA R10, P1, R11, UR4, 0x1 ;  /* 0x000000040b0a7c11 */ /* 0x000fe4000f8208ff */
[----:B------:R-:W-:Y:S02]  /*2920*/  LEA R4, P2, R9, UR4, 0x1 ;  /* 0x0000000409047c11 */ /* 0x000fe4000f8408ff */
[----:B------:R-:W-:-:S02]  /*2930*/  LEA.HI.X R7, R5, UR5, R8, 0x1, P0 ;  /* 0x0000000505077c11 */ /* 0x000fc400080f0c08 */
[----:B------:R-:W-:Y:S01]  /*2940*/  LEA.HI.X R11, R11, UR5, R22, 0x1, P1 ;  /* 0x000000050b0b7c11 */ /* 0x000fe200088f0c16 */
[C---:B------:R-:W-:Y:S01]  /*2950*/  VIADD R22, R14.reuse, 0x18 ;  /* 0x000000180e167836 */ /* 0x040fe20000000000 */
[----:B------:R-:W-:Y:S01]  /*2960*/  LEA.HI.X R5, R9, UR5, R26, 0x1, P2 ;  /* 0x0000000509057c11 */ /* 0x000fe200090f0c1a */
[C---:B------:R-:W-:Y:S01]  /*2970*/  VIADD R26, R14.reuse, 0x28 ;  /* 0x000000280e1a7836 */ /* 0x040fe20000000000 */
[----:B------:R-:W-:Y:S02]  /*2980*/  IADD3 R8, R14, 0x20, RZ ;  /* 0x000000200e087810 */ /* 0x000fe40007ffe0ff */
[C---:B------:R-:W-:Y:S02]  /*2990*/  PRMT R27, R15.reuse, 0x7610, R27 ;  /* 0x000076100f1b7816 */ /* 0x040fe4000000001b */
[----:B------:R-:W-:Y:S02]  /*29a0*/  PRMT R29, R15, 0x7632, R29 ;  /* 0x000076320f1d7816 */ /* 0x000fe4000000001d */
[----:B------:R-:W-:Y:S01]  /*29b0*/  IADD3 R9, P0, R22, R17, RZ ;  /* 0x0000001116097210 */ /* 0x000fe20007f1e0ff */
[----:B------:R0:W-:Y:S01]  /*29c0*/  STG.E.U16 desc[UR36][R6.64], R27 ;  /* 0x0000001b06007986 */ /* 0x0001e2000c101524 */
[----:B------:R-:W-:-:S02]  /*29d0*/  F2FP.F16.F32.PACK_AB R13, R16, R13 ;  /* 0x0000000d100d723e */ /* 0x000fc400000000ff */
[-C--:B------:R-:W-:Y:S01]  /*29e0*/  IADD3 R15, P1, R8, R17.reuse, RZ ;  /* 0x00000011080f7210 */ /* 0x080fe20007f3e0ff */
[----:B------:R1:W-:Y:S01]  /*29f0*/  STG.E.U16 desc[UR36][R10.64], R29 ;  /* 0x0000001d0a007986 */ /* 0x0003e2000c101524 */
[----:B------:R-:W-:Y:S02]  /*2a00*/  IADD3 R16, P2, R26, R17, RZ ;  /* 0x000000111a107210 */ /* 0x000fe40007f5e0ff */
[-C--:B------:R-:W-:Y:S01]  /*2a10*/  LEA.HI.X.SX32 R22, R22, R24.reuse, 0x1, P0 ;  /* 0x0000001816167211 */ /* 0x080fe200000f0eff */
[----:B------:R2:W-:Y:S01]  /*2a20*/  STG.E.U16 desc[UR36][R4.64], R13 ;  /* 0x0000000d04007986 */ /* 0x0005e2000c101524 */
[----:B------:R-:W-:Y:S02]  /*2a30*/  LEA.HI.X.SX32 R28, R8, R24, 0x1, P1 ;  /* 0x00000018081c7211 */ /* 0x000fe400008f0eff */
[----:B------:R-:W-:Y:S02]  /*2a40*/  LEA R8, P1, R15, UR4, 0x1 ;  /* 0x000000040f087c11 */ /* 0x000fe4000f8208ff */
[----:B0-----:R-:W-:-:S02]  /*2a50*/  LEA R6, P0, R9, UR4, 0x1 ;  /* 0x0000000409067c11 */ /* 0x001fc4000f8008ff */
[----:B------:R-:W-:Y:S02]  /*2a60*/  LEA.HI.X.SX32 R27, R26, R24, 0x1, P2 ;  /* 0x000000181a1b7211 */ /* 0x000fe400010f0eff */
[----:B-1----:R-:W-:Y:S02]  /*2a70*/  LEA R10, P2, R16, UR4, 0x1 ;  /* 0x00000004100a7c11 */ /* 0x002fe4000f8408ff */
[----:B------:R-:W-:Y:S01]  /*2a80*/  F2FP.F16.F32.PACK_AB R3, R12, R3 ;  /* 0x000000030c03723e */ /* 0x000fe200000000ff */
[C---:B------:R-:W-:Y:S01]  /*2a90*/  VIADD R12, R14.reuse, 0x38 ;  /* 0x000000380e0c7836 */ /* 0x040fe20000000000 */
[----:B------:R-:W-:Y:S01]  /*2aa0*/  LEA.HI.X R7, R9, UR5, R22, 0x1, P0 ;  /* 0x0000000509077c11 */ /* 0x000fe200080f0c16 */
[----:B--2---:R-:W-:Y:S01]  /*2ab0*/  VIADD R4, R14, 0x68 ;  /* 0x000000680e047836 */ /* 0x004fe20000000000 */
[----:B------:R-:W-:Y:S02]  /*2ac0*/  PRMT R29, R13, 0x7632, R29 ;  /* 0x000076320d1d7816 */ /* 0x000fe4000000001d */
[----:B------:R-:W-:-:S02]  /*2ad0*/  LEA.HI.X R9, R15, UR5, R28, 0x1, P1 ;  /* 0x000000050f097c11 */ /* 0x000fc400088f0c1c */
[----:B------:R-:W-:Y:S01]  /*2ae0*/  LEA.HI.X R11, R16, UR5, R27, 0x1, P2 ;  /* 0x00000005100b7c11 */ /* 0x000fe200090f0c1b */
[C---:B------:R-:W-:Y:S01]  /*2af0*/  VIADD R16, R14.reuse, 0x58 ;  /* 0x000000580e107836 */ /* 0x040fe20000000000 */
[C---:B------:R-:W-:Y:S01]  /*2b00*/  PRMT R5, R3.reuse, 0x7610, R5 ;  /* 0x0000761003057816 */ /* 0x040fe20000000005 */
[----:B------:R0:W-:Y:S01]  /*2b10*/  STG.E.U16 desc[UR36][R6.64], R29 ;  /* 0x0000001d06007986 */ /* 0x0001e2000c101524 */
[----:B------:R-:W-:Y:S01]  /*2b20*/  PRMT R3, R3, 0x7632, R3 ;  /* 0x0000763203037816 */ /* 0x000fe20000000003 */
[C---:B------:R-:W-:Y:S01]  /*2b30*/  VIADD R27, R14.reuse, 0x48 ;  /* 0x000000480e1b7836 */ /* 0x040fe20000000000 */
[----:B------:R-:W-:Y:S01]  /*2b40*/  IADD3 R15, R14, 0x30, RZ ;  /* 0x000000300e0f7810 */ /* 0x000fe20007ffe0ff */
[----:B------:R1:W-:Y:S01]  /*2b50*/  STG.E.U16 desc[UR36][R8.64], R5 ;  /* 0x0000000508007986 */ /* 0x0003e2000c101524 */
[----:B------:R-:W-:Y:S02]  /*2b60*/  IADD3 R13, P0, R16, R17, RZ ;  /* 0x00000011100d7210 */ /* 0x000fe40007f1e0ff */
[C---:B------:R-:W-:Y:S01]  /*2b70*/  IADD3 R28, R14.reuse, 0x40, RZ ;  /* 0x000000400e1c7810 */ /* 0x040fe20007ffe0ff */
[----:B------:R2:W-:Y:S01]  /*2b80*/  STG.E.U16 desc[UR36][R10.64], R3 ;  /* 0x000000030a007986 */ /* 0x0005e2000c101524 */
[----:B------:R-:W-:-:S02]  /*2b90*/  IADD3 R26, R14, 0x50, RZ ;  /* 0x000000500e1a7810 */ /* 0x000fc40007ffe0ff */
[----:B------:R-:W-:Y:S02]  /*2ba0*/  IADD3 R22, R14, 0x60, RZ ;  /* 0x000000600e167810 */ /* 0x000fe40007ffe0ff */
[----:B------:R-:W-:Y:S02]  /*2bb0*/  LEA.HI.X.SX32 R16, R16, R24, 0x1, P0 ;  /* 0x0000001810107211 */ /* 0x000fe400000f0eff */
[----:B------:R-:W-:Y:S02]  /*2bc0*/  F2FP.F16.F32.PACK_AB R25, R2, R25 ;  /* 0x000000190219723e */ /* 0x000fe400000000ff */
[-C--:B0-----:R-:W-:Y:S02]  /*2bd0*/  IADD3 R7, P3, R28, R17.reuse, RZ ;  /* 0x000000111c077210 */ /* 0x081fe40007f7e0ff */
[-C--:B-1----:R-:W-:Y:S02]  /*2be0*/  IADD3 R5, P4, R12, R17.reuse, RZ ;  /* 0x000000110c057210 */ /* 0x082fe40007f9e0ff */
[----:B--2---:R-:W-:-:S02]  /*2bf0*/  IADD3 R3, P5, R15, R17, RZ ;  /* 0x000000110f037210 */ /* 0x004fc40007fbe0ff */
[-C--:B------:R-:W-:Y:S02]  /*2c00*/  IADD3 R9, P2, R27, R17.reuse, RZ ;  /* 0x000000111b097210 */ /* 0x080fe40007f5e0ff */
[----:B------:R-:W-:Y:S02]  /*2c10*/  LEA.HI.X.SX32 R6, R15, R24, 0x1, P5 ;  /* 0x000000180f067211 */ /* 0x000fe400028f0eff */
[----:B------:R-:W-:Y:S02]  /*2c20*/  LEA R2, P0, R3, UR4, 0x1 ;  /* 0x0000000403027c11 */ /* 0x000fe4000f8008ff */
[-C--:B------:R-:W-:Y:S02]  /*2c30*/  IADD3 R11, P1, R26, R17.reuse, RZ ;  /* 0x000000111a0b7210 */ /* 0x080fe40007f3e0ff */
[-C--:B------:R-:W-:Y:S02]  /*2c40*/  IADD3 R15, P5, R22, R17.reuse, RZ ;  /* 0x00000011160f7210 */ /* 0x080fe40007fbe0ff */
[----:B------:R-:W-:-:S02]  /*2c50*/  IADD3 R17, P6, R4, R17, RZ ;  /* 0x0000001104117210 */ /* 0x000fc40007fde0ff */
[----:B------:R-:W-:Y:S02]  /*2c60*/  LEA.HI.X R3, R3, UR5, R6, 0x1, P0 ;  /* 0x0000000503037c11 */ /* 0x000fe400080f0c06 */
[-C--:B------:R-:W-:Y:S02]  /*2c70*/  LEA.HI.X.SX32 R10, R28, R24.reuse, 0x1, P3 ;  /* 0x000000181c0a7211 */ /* 0x080fe400018f0eff */
[----:B------:R-:W-:Y:S01]  /*2c80*/  LEA R6, P0, R7, UR4, 0x1 ;  /* 0x0000000407067c11 */ /* 0x000fe2000f8008ff */
[----:B------:R0:W-:Y:S01]  /*2c90*/  STG.E.U16 desc[UR36][R2.64], R25 ;  /* 0x0000001902007986 */ /* 0x0001e2000c101524 */
[-C--:B------:R-:W-:Y:S02]  /*2ca0*/  LEA.HI.X.SX32 R8, R12, R24.reuse, 0x1, P4 ;  /* 0x000000180c087211 */ /* 0x080fe400020f0eff */
[-C--:B------:R-:W-:Y:S02]  /*2cb0*/  LEA.HI.X.SX32 R12, R27, R24.reuse, 0x1, P2 ;  /* 0x000000181b0c7211 */ /* 0x080fe400010f0eff */
[----:B------:R-:W-:-:S02]  /*2cc0*/  LEA.HI.X.SX32 R14, R26, R24, 0x1, P1 ;  /* 0x000000181a0e7211 */ /* 0x000fc400008f0eff */
[-C--:B------:R-:W-:Y:S02]  /*2cd0*/  LEA.HI.X.SX32 R22, R22, R24.reuse, 0x1, P5 ;  /* 0x0000001816167211 */ /* 0x080fe400028f0eff */
[----:B------:R-:W-:Y:S02]  /*2ce0*/  LEA.HI.X.SX32 R24, R4, R24, 0x1, P6 ;  /* 0x0000001804187211 */ /* 0x000fe400030f0eff */
[----:B------:R-:W-:Y:S02]  /*2cf0*/  LEA R4, P1, R5, UR4, 0x1 ;  /* 0x0000000405047c11 */ /* 0x000fe4000f8208ff */
[----:B------:R-:W-:Y:S02]  /*2d00*/  LEA.HI.X R7, R7, UR5, R10, 0x1, P0 ;  /* 0x0000000507077c11 */ /* 0x000fe400080f0c0a */
        /* <DEDUP_REMOVED lines=8> */
[----:B------:R-:W-:Y:S02]  /*2d90*/  F2FP.F16.F32.PACK_AB R20, R23, R20 ;  /* 0x000000141714723e */ /* 0x000fe400000000ff */
[----:B------:R-:W-:Y:S02]  /*2da0*/  PRMT R22, R25, 0x7632, R22 ;  /* 0x0000763219167816 */ /* 0x000fe40000000016 */
[----:B------:R-:W-:Y:S02]  /*2db0*/  F2FP.F16.F32.PACK_AB R18, R21, R18 ;  /* 0x000000121512723e */ /* 0x000fe400000000ff */
[----:B------:R-:W-:Y:S01]  /*2dc0*/  LEA.HI.X R13, R13, UR5, R16, 0x1, P1 ;  /* 0x000000050d0d7c11 */ /* 0x000fe200088f0c10 */
[----:B------:R1:W-:Y:S01]  /*2dd0*/  STG.E.U16 desc[UR36][R4.64], R22 ;  /* 0x0000001604007986 */ /* 0x0003e2000c101524 */
[----:B------:R-:W-:Y:S02]  /*2de0*/  LEA R16, P1, R17, UR4, 0x1 ;  /* 0x0000000411107c11 */ /* 0x000fe4000f8208ff */
[----:B0-----:R-:W-:Y:S01]  /*2df0*/  PRMT R3, R20, 0x7632, R3 ;  /* 0x0000763214037816 */ /* 0x001fe20000000003 */
[----:B------:R-:W-:Y:S01]  /*2e00*/  STG.E.U16 desc[UR36][R6.64], R20 ;  /* 0x0000001406007986 */ /* 0x000fe2000c101524 */
[----:B------:R-:W-:-:S02]  /*2e10*/  F2FP.F16.F32.PACK_AB R0, R19, R0 ;  /* 0x000000001300723e */ /* 0x000fc400000000ff */
        /* <DEDUP_REMOVED lines=9> */
.L_x_3058:
        /* <DEDUP_REMOVED lines=16> */
.L_x_3090:
[----:B------:R-:W-:Y:S05]  /*2fb0*/  EXIT ;  /* 0x000000000000794d */ /* 0x000fea0003800000 */
.L_x_3059:
[----:B------:R-:W-:Y:S01]  /*2fc0*/  HFMA2.MMA R11, -RZ, RZ, 0, 1.847743988037109375e-06 ;  /* 0x0000001fff0b7435 */ /* 0x000fe200000001ff */
[----:B------:R-:W-:Y:S01]  /*2fd0*/  IMAD.MOV.U32 R12, RZ, RZ, 0x10 ;  /* 0x00000010ff0c7424 */ /* 0x000fe200078e00ff */
[----:B------:R-:W-:Y:S01]  /*2fe0*/  MOV R2, 0xff7fffff ;  /* 0xff7fffff00027802 */ /* 0x000fe20000000f00 */
[----:B------:R-:W-:-:S08]  /*2ff0*/  IMAD.MOV.U32 R15, RZ, RZ, -0x1 ;  /* 0xffffffffff0f7424 */ /* 0x000fd000078e00ff */
[----:B0-----:R-:W-:Y:S05]  /*3000*/  WARPSYNC.COLLECTIVE R15, `(.L_x_3091) ;  /* 0x000000000f087348 */ /* 0x001fea0003c00000 */
[----:B------:R1:W2:Y:S02]  /*3010*/  SHFL.BFLY P6, R14, R13, R12, R11 ;  /* 0x0c00000c0d0e7389 */ /* 0x0002a400000c000b */
[----:B012---:R-:W-:Y:S01]  /*3020*/  ENDCOLLECTIVE ;  /* 0x000000000000791b */ /* 0x007fe20003800000 */
.L_x_3091:
[----:B------:R-:W-:Y:S01]  /*3030*/  IMAD.MOV.U32 R12, RZ, RZ, 0x8 ;  /* 0x00000008ff0c7424 */ /* 0x000fe200078e00ff */
[----:B------:R-:W-:-:S04]  /*3040*/  FMNMX.FTZ R0, R14, -3.40282346638528859812e+38, !PT ;  /* 0xff7fffff0e007809 */ /* 0x000fc80007810000 */
[----:B------:R-:W-:-:S07]  /*3050*/  MOV R13, R0 ;  /* 0x00000000000d7202 */ /* 0x000fce0000000f00 */
[----:B------:R-:W-:Y:S05]  /*3060*/  WARPSYNC.COLLECTIVE R15, `(.L_x_3092) ;  /* 0x000000000f087348 */ /* 0x000fea0003c00000 */
[----:B------:R0:W1:Y:S02]  /*3070*/  SHFL.BFLY P6, R14, R13, R12, R11 ;  /* 0x0c00000c0d0e7389 */ /* 0x00006400000c000b */
[----:B01----:R-:W-:Y:S01]  /*3080*/  ENDCOLLECTIVE ;  /* 0x000000000000791b */ /* 0x003fe20003800000 */
.L_x_3092:
[----:B------:R-:W-:Y:S01]  /*3090*/  IMAD.MOV.U32 R12, RZ, RZ, 0x4 ;  /* 0x00000004ff0c7424 */ /* 0x000fe200078e00ff */
[----:B------:R-:W-:-:S04]  /*30a0*/  FMNMX.FTZ R3, R0, R14, !PT ;  /* 0x0000000e00037209 */ /* 0x000fc80007810000 */
[----:B------:R-:W-:-:S07]  /*30b0*/  MOV R13, R3 ;  /* 0x00000003000d7202 */ /* 0x000fce0000000f00 */
[----:B------:R-:W-:Y:S05]  /*30c0*/  WARPSYNC.COLLECTIVE R15, `(.L_x_3093) ;  /* 0x000000000f087348 */ /* 0x000fea0003c00000 */
[----:B------:R0:W1:Y:S02]  /*30d0*/  SHFL.BFLY P6, R14, R13, R12, R11 ;  /* 0x0c00000c0d0e7389 */ /* 0x00006400000c000b */
[----:B01----:R-:W-:Y:S01]  /*30e0*/  ENDCOLLECTIVE ;  /* 0x000000000000791b */ /* 0x003fe20003800000 */
.L_x_3093:
[----:B------:R-:W-:Y:S01]  /*30f0*/  IMAD.MOV.U32 R12, RZ, RZ, 0x2 ;  /* 0x00000002ff0c7424 */ /* 0x000fe200078e00ff */
[----:B------:R-:W-:-:S04]  /*3100*/  FMNMX.FTZ R4, R3, R14, !PT ;  /* 0x0000000e03047209 */ /* 0x000fc80007810000 */
[----:B------:R-:W-:-:S07]  /*3110*/  MOV R13, R4 ;  /* 0x00000004000d7202 */ /* 0x000fce0000000f00 */
[----:B------:R-:W-:Y:S05]  /*3120*/  WARPSYNC.COLLECTIVE R15, `(.L_x_3094) ;  /* 0x000000000f087348 */ /* 0x000fea0003c00000 */
[----:B------:R0:W1:Y:S02]  /*3130*/  SHFL.BFLY P6, R14, R13, R12, R11 ;  /* 0x0c00000c0d0e7389 */ /* 0x00006400000c000b */
[----:B01----:R-:W-:Y:S01]  /*3140*/  ENDCOLLECTIVE ;  /* 0x000000000000791b */ /* 0x003fe20003800000 */
.L_x_3094:
[----:B------:R-:W-:Y:S01]  /*3150*/  IMAD.MOV.U32 R12, RZ, RZ, 0x1 ;  /* 0x00000001ff0c7424 */ /* 0x000fe200078e00ff */
[----:B------:R-:W-:-:S04]  /*3160*/  FMNMX.FTZ R5, R4, R14, !PT ;  /* 0x0000000e04057209 */ /* 0x000fc80007810000 */
[----:B------:R-:W-:-:S07]  /*3170*/  MOV R13, R5 ;  /* 0x00000005000d7202 */ /* 0x000fce0000000f00 */
[----:B------:R-:W-:Y:S05]  /*3180*/  WARPSYNC.COLLECTIVE R15, `(.L_x_3095) ;  /* 0x000000000f087348 */ /* 0x000fea0003c00000 */
[----:B------:R0:W1:Y:S02]  /*3190*/  SHFL.BFLY P6, R14, R13, R12, R11 ;  /* 0x0c00000c0d0e7389 */ /* 0x00006400000c000b */
[----:B01----:R-:W-:Y:S01]  /*31a0*/  ENDCOLLECTIVE ;  /* 0x000000000000791b */ /* 0x003fe20003800000 */
.L_x_3095:
[----:B------:R-:W-:Y:S05]  /*31b0*/  BRA `(.L_x_3096) ;  /* 0xffffffd000487947 */ /* 0x000fea000383ffff */
.L_x_3097:
        /* <DEDUP_REMOVED lines=12> */
.L_x_29627:


//--------------------- .text._ZN4vllm25paged_attention_v2_kernelIthLi96ELi32ELi128ELNS_18Fp8KVCacheDataTypeE2ELb0ELi512EEEvPfS2_PT_PKS3_PKT0_S9_ifPKiSB_iPKfiiiSD_SD_iiiii --------------------------
	.section	.text._ZN4vllm25paged_attention_v2_kernelIthLi96ELi32ELi128ELNS_18Fp8KVCacheDataTypeE2ELb0ELi512EEEvPfS2_PT_PKS3_PKT0_S9_ifPKiSB_iPKfiiiSD_SD_iiiii,"ax",@progbits
	.align	128
        .global         _ZN4vllm25paged_attention_v2_kernelIthLi96ELi32ELi128ELNS_18Fp8KVCacheDataTypeE2ELb0ELi512EEEvPfS2_PT_PKS3_PKT0_S9_ifPKiSB_iPKfiiiSD_SD_iiiii
        .type           _ZN4vllm25paged_attention_v2_kernelIthLi96ELi32ELi128ELNS_18Fp8KVCacheDataTypeE2ELb0ELi512EEEvPfS2_PT_PKS3_PKT0_S9_ifPKiSB_iPKfiiiSD_SD_iiiii,@function
        .size           _ZN4vllm25paged_attention_v2_kernelIthLi96ELi32ELi128ELNS_18Fp8KVCacheDataTypeE2ELb0ELi512EEEvPfS2_PT_PKS3_PKT0_S9_ifPKiSB_iPKfiiiSD_SD_iiiii,(.L_x_29628 - _ZN4vllm25paged_attention_v2_kernelIthLi96ELi32ELi128ELNS_18Fp8KVCacheDataTypeE2ELb0ELi512EEEvPfS2_PT_PKS3_PKT0_S9_ifPKiSB_iPKfiiiSD_SD_iiiii)
        .other          _ZN4vllm25paged_attention_v2_kernelIthLi96ELi32ELi128ELNS_18Fp8KVCacheDataTypeE2ELb0ELi512EEEvPfS2_PT_PKS3_PKT0_S9_ifPKiSB_iPKfiiiSD_SD_iiiii,@"STO_CUDA_ENTRY STV_DEFAULT"
_ZN4vllm25paged_attention_v2_kernelIthLi96ELi32ELi128ELNS_18Fp8KVCacheDataTypeE2ELb0ELi512EEEvPfS2_PT_PKS3_PKT0_S9_ifPKiSB_iPKfiiiSD_SD_iiiii:
.text._ZN4vllm25paged_attention_v2_kernelIthLi96ELi32ELi128ELNS_18Fp8KVCacheDataTypeE2ELb0ELi512EEEvPfS2_PT_PKS3_PKT0_S9_ifPKiSB_iPKfiiiSD_SD_iiiii:
        /* <DEDUP_REMOVED lines=46> */
.L_x_3136:
        /* <DEDUP_REMOVED lines=47> */
.L_x_3104:
        /* <DEDUP_REMOVED lines=11> */
.L_x_3103:
[----:B------:R-:W-:Y:S05]  /*0680*/  BSYNC B1 ;  /* 0x0000000000017941 */ /* 0x000fea0003800000 */
.L_x_3102:
        /* <DEDUP_REMOVED lines=14> */
.L_x_3107:
        /* <DEDUP_REMOVED lines=100> */
.L_x_3106:
[----:B------:R-:W-:Y:S05]  /*0db0*/  BSYNC B1 ;  /* 0x0000000000017941 */ /* 0x000fea0003800000 */
.L_x_3105:
        /* <DEDUP_REMOVED lines=55> */
.L_x_3109:
[----:B------:R-:W-:Y:S05]  /*1130*/  BSYNC B1 ;  /* 0x0000000000017941 */ /* 0x000fea0003800000 */
.L_x_3108:
        /* <DEDUP_REMOVED lines=26> */
.L_x_3101:
[----:B------:R-:W-:Y:S05]  /*12e0*/  BSYNC B0 ;  /* 0x0000000000007941 */ /* 0x000fea0003800000 */
.L_x_3100:
        /* <DEDUP_REMOVED lines=13> */
[----:B------:R-:W-:-:S04]  /*13c0*/  @!P0 LOP3.LUT R3, R3, 0x1ffffffc, RZ, 0xc0, !PT ;  /* 0x1ffffffc03038812 */ /* 0x000fc800078ec0ff */
[----:B------:R-:W-:Y:S01]  /*13d0*/  @!P0 IADD3 R4, R4, R3, RZ ;  /* 0x0000000304048210 */ /* 0x000fe20007ffe0ff */
        /* <DEDUP_REMOVED lines=40> */
.L_x_3114:
        /* <DEDUP_REMOVED lines=8> */
.L_x_3113:
[----:B------:R-:W-:Y:S05]  /*16e0*/  BSYNC B1 ;  /* 0x0000000000017941 */ /* 0x000fea0003800000 */
.L_x_3112:
        /* <DEDUP_REMOVED lines=14> */
.L_x_3117:
[----:B------:R-:W2:Y:S01]  /*17d0*/  LDS R13, [R5+-0x400] ;  /* 0xfffc0000050d7984 */ /* 0x000ea20000000800 */
[----:B------:R-:W-:-:S03]  /*17e0*/  IADD3 R4, R4, 0x800, RZ ;  /* 0x0000080004047810 */ /* 0x000fc60007ffe0ff */
[----:B------:R-:W3:Y:S01]  /*17f0*/  LDS R15, [R5+-0x200] ;  /* 0xfffe0000050f7984 */ /* 0x000ee20000000800 */
[----:B------:R-:W-:-:S03]  /*1800*/  ISETP.GE.AND P1, PT, R4, R11, PT ;  /* 0x0000000b0400720c */ /* 0x000fc60003f26270 */
        /* <DEDUP_REMOVED lines=48> */
.L_x_3116:
[----:B------:R-:W-:Y:S05]  /*1b10*/  BSYNC B1 ;  /* 0x0000000000017941 */ /* 0x000fea0003800000 */
.L_x_3115:
        /* <DEDUP_REMOVED lines=31> */
.L_x_3119:
[----:B------:R-:W-:Y:S05]  /*1d10*/  BSYNC B1 ;  /* 0x0000000000017941 */ /* 0x000fea0003800000 */
.L_x_3118:
        /* <DEDUP_REMOVED lines=14> */
.L_x_3111:
[----:B------:R-:W-:Y:S05]  /*1e00*/  BSYNC B0 ;  /* 0x0000000000007941 */ /* 0x000fea0003800000 */
.L_x_3110:
[----:B------:R-:W-:Y:S01]  /*1e10*/  BAR.SYNC.DEFER_BLOCKING 0x0 ;  /* 0x0000000000007b1d */ /* 0x000fe20000010000 */
[----:B------:R-:W-:Y:S02]  /*1e20*/  ISETP.NE.AND P0, PT, R16, RZ, PT ;  /* 0x000000ff1000720c */ /* 0x000fe40003f05270 */
[----:B---3--:R-:W-:-:S03]  /*1e30*/  LOP3.LUT R12, R20, 0x3, RZ, 0xc0, !PT ;  /* 0x00000003140c7812 */ /* 0x008fc600078ec0ff */
[----:B------:R-:W-:Y:S08]  /*1e40*/  BSSY B0, `(.L_x_3120) ;  /* 0x0000014000007945 */ /* 0x000ff00003800000 */
[----:B------:R-:W-:Y:S05]  /*1e50*/  @P0 BRA `(.L_x_3121) ;  /* 0x0000000000480947 */ /* 0x000fea0003800000 */
[----:B--2---:R-:W-:Y:S01]  /*1e60*/  IMAD R3, R7, UR39, RZ ;  /* 0x0000002707037c24 */ /* 0x004fe2000f8e02ff */
[----:B------:R-:W-:Y:S01]  /*1e70*/  SHF.R.S32.HI R5, RZ, 0x1f, R6 ;  /* 0x0000001fff057819 */ /* 0x000fe20000011406 */
        /* <DEDUP_REMOVED lines=16> */
.L_x_3121:
[----:B------:R-:W-:Y:S05]  /*1f80*/  BSYNC B0 ;  /* 0x0000000000007941 */ /* 0x000fea0003800000 */
.L_x_3120:
[----:B------:R-:W4:Y:S01]  /*1f90*/  S2UR UR5, SR_CgaCtaId ;  /* 0x00000000000579c3 */ /* 0x000f220000008800 */
[----:B--2---:R-:W-:Y:S01]  /*1fa0*/  SHF.R.S32.HI R3, RZ, 0x1f, R20 ;  /* 0x0000001fff037819 */ /* 0x004fe20000011414 */
[----:B------:R-:W-:Y:S01]  /*1fb0*/  UMOV UR4, 0x400 ;  /* 0x0000040000047882 */ /* 0x000fe20000000000 */
[----:B------:R-:W-:Y:S01]  /*1fc0*/  ISETP.NE.AND P0, PT, R12, RZ, PT ;  /* 0x000000ff0c00720c */ /* 0x000fe20003f05270 */
[----:B------:R-:W-:Y:S01]  /*1fd0*/  UIADD3 UR4, UR4, 0x20, URZ ;  /* 0x0000002004047890 */ /* 0x000fe2000fffe03f */
[----:B-1-3--:R-:W-:-:S03]  /*1fe0*/  LOP3.LUT R0, R16, 0xffffffc0, RZ, 0xc0, !PT ;  /* 0xffffffc010007812 */ /* 0x00afc600078ec0ff */
[----:B------:R-:W-:Y:S01]  /*1ff0*/  BAR.SYNC.DEFER_BLOCKING 0x0 ;  /* 0x0000000000007b1d */ /* 0x000fe20000010000 */
[----:B------:R-:W-:Y:S01]  /*2000*/  LEA.HI R12, R3, R20, RZ, 0x2 ;  /* 0x00000014030c7211 */ /* 0x000fe200078f10ff */
[----:B------:R-:W-:Y:S01]  /*2010*/  HFMA2.MMA R25, -RZ, RZ, 0, 0 ;  /* 0x00000000ff197435 */ /* 0x000fe200000001ff */
[----:B------:R-:W-:Y:S02]  /*2020*/  ISETP.NE.OR P5, PT, R0, 0x40, P0 ;  /* 0x000000400000780c */ /* 0x000fe400007a5670 */
[----:B------:R-:W-:Y:S02]  /*2030*/  CS2R R10, SRZ ;  /* 0x00000000000a7805 */ /* 0x000fe4000001ff00 */
[----:B------:R-:W-:Y:S01]  /*2040*/  IADD3 R4, R16, 0x1f, RZ ;  /* 0x0000001f10047810 */ /* 0x000fe20007ffe0ff */
[----:B------:R-:W-:Y:S01]  /*2050*/  BSSY B0, `(.L_x_3122) ;  /* 0x000001d000007945 */ /* 0x000fe20003800000 */
[----:B------:R-:W-:Y:S01]  /*2060*/  SHF.R.S32.HI R12, RZ, 0x2, R12 ;  /* 0x00000002ff0c7819 */ /* 0x000fe2000001140c */
[----:B------:R-:W-:Y:S01]  /*2070*/  IMAD.MOV.U32 R14, RZ, RZ, RZ ;  /* 0x000000ffff0e7224 */ /* 0x000fe200078e00ff */
[----:B------:R-:W-:-:S02]  /*2080*/  ISETP.GT.U32.AND P3, PT, R4, 0x3e, PT ;  /* 0x0000003e0400780c */ /* 0x000fc40003f64070 */
[----:B------:R-:W-:Y:S02]  /*2090*/  CS2R R20, SRZ ;  /* 0x0000000000147805 */ /* 0x000fe4000001ff00 */
[C---:B------:R-:W-:Y:S01]  /*20a0*/  LOP3.LUT R2, R16.reuse, 0xffffffe0, RZ, 0xc0, !PT ;  /* 0xffffffe010027812 */ /* 0x040fe200078ec0ff */
[----:B------:R-:W-:Y:S01]  /*20b0*/  IMAD R4, R9, 0x60, R12 ;  /* 0x0000006009047824 */ /* 0x000fe200078e020c */
[----:B------:R-:W-:Y:S01]  /*20c0*/  ISETP.GT.OR P1, PT, R16, 0x3f, P0 ;  /* 0x0000003f1000780c */ /* 0x000fe20000724670 */
[----:B------:R-:W-:Y:S01]  /*20d0*/  IMAD.MOV.U32 R23, RZ, RZ, RZ ;  /* 0x000000ffff177224 */ /* 0x000fe200078e00ff */
[----:B------:R-:W-:Y:S02]  /*20e0*/  ISETP.NE.OR P4, PT, R2, 0x20, P0 ;  /* 0x000000200200780c */ /* 0x000fe40000785670 */
[----:B------:R-:W-:Y:S02]  /*20f0*/  CS2R R2, SRZ ;  /* 0x0000000000027805 */ /* 0x000fe4000001ff00 */
[----:B------:R-:W-:Y:S01]  /*2100*/  ISETP.GT.OR P2, PT, R16, 0x1f, P0 ;  /* 0x0000001f1000780c */ /* 0x000fe20000744670 */
[----:B----4-:R-:W-:Y:S01]  /*2110*/  ULEA UR4, UR5, UR4, 0x18 ;  /* 0x0000000405047291 */ /* 0x010fe2000f8ec03f */
[----:B------:R-:W-:-:S02]  /*2120*/  CS2R R18, SRZ ;  /* 0x0000000000127805 */ /* 0x000fc4000001ff00 */
[----:B------:R-:W-:-:S03]  /*2130*/  MOV R0, RZ ;  /* 0x000000ff00007202 */ /* 0x000fc60000000f00 */
        /* <DEDUP_REMOVED lines=14> */
.L_x_3123:
[----:B------:R-:W-:Y:S05]  /*2220*/  BSYNC B0 ;  /* 0x0000000000007941 */ /* 0x000fea0003800000 */
.L_x_3122:
        /* <DEDUP_REMOVED lines=21> */
[----:B------:R-:W-:Y:S01]  /*2380*/  FADD.FTZ R21, R21, R24 ;  /* 0x0000001815157221 */ /* 0x000fe20000010000 */
[----:B------:R-:W-:Y:S01]  /*2390*/  FADD.FTZ R0, R0, R17 ;  /* 0x0000001100007221 */ /* 0x000fe20000010000 */
[----:B------:R-:W-:Y:S01]  /*23a0*/  FADD.FTZ R19, R19, R26 ;  /* 0x0000001a13137221 */ /* 0x000fe20000010000 */
[----:B-1----:R-:W-:Y:S01]  /*23b0*/  FADD.FTZ R25, R25, R16 ;  /* 0x0000001019197221 */ /* 0x002fe20000010000 */
[----:B--2---:R-:W-:Y:S01]  /*23c0*/  FADD.FTZ R14, R14, R5 ;  /* 0x000000050e0e7221 */ /* 0x004fe20000010000 */
[----:B---3--:R-:W-:-:S07]  /*23d0*/  FADD.FTZ R23, R23, R22 ;  /* 0x0000001617177221 */ /* 0x008fce0000010000 */
.L_x_3125:
[----:B------:R-:W-:Y:S05]  /*23e0*/  BSYNC B0 ;  /* 0x0000000000007941 */ /* 0x000fea0003800000 */
.L_x_3124:
        /* <DEDUP_REMOVED lines=15> */
.L_x_3127:
[----:B------:R-:W-:Y:S05]  /*24e0*/  BSYNC B0 ;  /* 0x0000000000007941 */ /* 0x000fea0003800000 */
.L_x_3126:
        /* <DEDUP_REMOVED lines=9> */
[----:B------:R-:W0:Y:S04]  /*2580*/  @!P0 LDS R15, [R4+0x100] ;  /* 0x00010000040f8984 */ /* 0x000e280000000800 */
[----:B------:R-:W0:Y:S04]  /*2590*/  @!P0 LDS R26, [R4+0x120] ;  /* 0x00012000041a8984 */ /* 0x000e280000000800 */
[----:B------:R-:W0:Y:S04]  /*25a0*/  @!P0 LDS R17, [R4+0x140] ;  /* 0x0001400004118984 */ /* 0x000e280000000800 */
[----:B------:R-:W0:Y:S01]  /*25b0*/  @!P0 LDS R28, [R4+0x160] ;  /* 0x00016000041c8984 */ /* 0x000e220000000800 */
        /* <DEDUP_REMOVED lines=8> */
[----:B------:R-:W-:Y:S01]  /*2640*/  @!P0 FADD.FTZ R18, R18, R15 ;  /* 0x0000000f12128221 */ /* 0x000fe20000010000 */
[----:B------:R-:W-:Y:S01]  /*2650*/  @!P0 FADD.FTZ R21, R21, R26 ;  /* 0x0000001a15158221 */ /* 0x000fe20000010000 */
[----:B------:R-:W-:Y:S01]  /*2660*/  @!P0 FADD.FTZ R0, R0, R17 ;  /* 0x0000001100008221 */ /* 0x000fe20000010000 */
[----:B------:R-:W-:Y:S01]  /*2670*/  @!P0 FADD.FTZ R19, R19, R28 ;  /* 0x0000001c13138221 */ /* 0x000fe20000010000 */
[----:B-1----:R-:W-:Y:S01]  /*2680*/  FADD.FTZ R25, R25, R16 ;  /* 0x0000001019197221 */ /* 0x002fe20000010000 */
[----:B--2---:R-:W-:-:S07]  /*2690*/  FADD.FTZ R14, R14, R5 ;  /* 0x000000050e0e7221 */ /* 0x004fce0000010000 */
.L_x_3129:
[----:B------:R-:W-:Y:S05]  /*26a0*/  BSYNC B0 ;  /* 0x0000000000007941 */ /* 0x000fea0003800000 */
.L_x_3128:
[----:B------:R-:W-:Y:S06]  /*26b0*/  BAR.SYNC.DEFER_BLOCKING 0x0 ;  /* 0x0000000000007b1d */ /* 0x000fec0000010000 */
[----:B------:R-:W-:Y:S05]  /*26c0*/  @P3 EXIT ;  /* 0x000000000000394d */ /* 0x000fea0003800000 */
[----:B------:R-:W-:Y:S01]  /*26d0*/  UIMAD UR4, UR38, 0x60, URZ ;  /* 0x00000060260478a4 */ /* 0x000fe2000f8e023f */
[----:B-12---:R-:W-:Y:S02]  /*26e0*/  IMAD R4, R7, UR39, RZ ;  /* 0x0000002707047c24 */ /* 0x006fe4000f8e02ff */
[----:B------:R-:W-:-:S03]  /*26f0*/  IMAD R6, R6, 0x60, RZ ;  /* 0x0000006006067824 */ /* 0x000fc600078e02ff */
[----:B------:R-:W-:Y:S02]  /*2700*/  IMAD R4, R4, UR4, RZ ;  /* 0x0000000404047c24 */ /* 0x000fe4000f8e02ff */
[----:B0-----:R-:W-:Y:S01]  /*2710*/  IMAD R5, R8, UR4, RZ ;  /* 0x0000000408057c24 */ /* 0x001fe2000f8e02ff */
[----:B------:R-:W-:Y:S02]  /*2720*/  SHF.R.S32.HI R7, RZ, 0x1f, R6 ;  /* 0x0000001fff077819 */ /* 0x000fe40000011406 */
[----:B------:R-:W-:Y:S02]  /*2730*/  SHF.R.S32.HI R24, RZ, 0x1f, R4 ;  /* 0x0000001fff187819 */ /* 0x000fe40000011404 */
        /* <DEDUP_REMOVED lines=9> */
[C---:B------:R-:W-:Y:S01]  /*27d0*/  LEA.HI.X.SX32 R8, R12.reuse, R24, 0x1, P0 ;  /* 0x000000180c087211 */ /* 0x040fe200000f0eff */
[----:B------:R-:W-:Y:S01]  /*27e0*/  VIADD R27, R12, 0x38 ;  /* 0x000000380c1b7836 */ /* 0x000fe20000000000 */
[C---:B------:R-:W-:Y:S02]  /*27f0*/  LEA R4, P0, R5.reuse, UR4, 0x1 ;  /* 0x0000000405047c11 */ /* 0x040fe4000f8008ff */
[----:B------:R-:W-:Y:S02]  /*2800*/  IADD3 R9, P1, R6, R17, RZ ;  /* 0x0000001106097210 */ /* 0x000fe40007f3e0ff */
[----:B------:R-:W-:-:S02]  /*2810*/  LEA.HI.X R5, R5, UR5, R8, 0x1, P0 ;  /* 0x0000000505057c11 */ /* 0x000fc400080f0c08 */
[----:B------:R-:W-:Y:S02]  /*2820*/  IADD3 R7, P0, R16, R17, RZ ;  /* 0x0000001110077210 */ /* 0x000fe40007f1e0ff */
[----:B------:R-:W-:Y:S02]  /*2830*/  F2FP.F16.F32.PACK_AB R13, R10, R11 ;  /* 0x0000000b0a0d723e */ /* 0x000fe400000000ff */
[----:B------:R-:W-:Y:S02]  /*2840*/  IADD3 R11, P2, R15, R17, RZ ;  /* 0x000000110f0b7210 */ /* 0x000fe40007f5e0ff */
[-C--:B------:R-:W-:Y:S01]  /*2850*/  LEA.HI.X.SX32 R16, R16, R24.reuse, 0x1, P0 ;  /* 0x0000001810107211 */ /* 0x080fe200000f0eff */
[----:B------:R0:W-:Y:S01]  /*2860*/  STG.E.U16 desc[UR36][R4.64], R13 ;  /* 0x0000000d04007986 */ /* 0x0001e2000c101524 */
[----:B------:R-:W-:Y:S02]  /*2870*/  LEA.HI.X.SX32 R26, R6, R24, 0x1, P1 ;  /* 0x00000018061a7211 */ /* 0x000fe400008f0eff */
[----:B------:R-:W-:-:S02]  /*2880*/  LEA R6, P0, R7, UR4, 0x1 ;  /* 0x0000000407067c11 */ /* 0x000fc4000f8008ff */
[----:B------:R-:W-:Y:S02]  /*2890*/  LEA R8, P1, R9, UR4, 0x1 ;  /* 0x0000000409087c11 */ /* 0x000fe4000f8208ff */
[----:B------:R-:W-:Y:S02]  /*28a0*/  LEA.HI.X.SX32 R22, R15, R24, 0x1, P2 ;  /* 0x000000180f167211 */ /* 0x000fe400010f0eff */
[----:B------:R-:W-:Y:S02]  /*28b0*/  F2FP.F16.F32.PACK_AB R3, R14, R3 ;  /* 0x000000030e03723e */ /* 0x000fe400000000ff */
[----:B------:R-:W-:Y:S01]  /*28c0*/  LEA R10, P2, R11, UR4, 0x1 ;  /* 0x000000040b0a7c11 */ /* 0x000fe2000f8408ff */
[C---:B0-----:R-:W-:Y:S01]  /*28d0*/  VIADD R4, R12.reuse, 0x58 ;  /* 0x000000580c047836 */ /* 0x041fe20000000000 */
[----:B------:R-:W-:Y:S01]  /*28e0*/  LEA.HI.X R7, R7, UR5, R16, 0x1, P0 ;  /* 0x0000000507077c11 */ /* 0x000fe200080f0c10 */
[----:B------:R-:W-:Y:S01]  /*28f0*/  VIADD R16, R12, 0x48 ;  /* 0x000000480c107836 */ /* 0x000fe20000000000 */
[----:B------:R-:W-:-:S02]  /*2900*/  PRMT R29, R13, 0x7632, R29 ;  /* 0x000076320d1d7816 */ /* 0x000fc4000000001d */
[----:B------:R-:W-:Y:S01]  /*2910*/  LEA.HI.X R9, R9, UR5, R26, 0x1, P1 ;  /* 0x0000000509097c11 */ /* 0x000fe200088f0c1a */
[C---:B------:R-:W-:Y:S01]  /*2920*/  VIADD R26, R12.reuse, 0x28 ;  /* 0x000000280c1a7836 */ /* 0x040fe20000000000 */
[----:B------:R-:W-:Y:S01]  /*2930*/  PRMT R5, R3, 0x7610, R5 ;  /* 0x0000761003057816 */ /* 0x000fe20000000005 */
[----:B------:R0:W-:Y:S01]  /*2940*/  STG.E.U16 desc[UR36][R6.64], R29 ;  /* 0x0000001d06007986 */ /* 0x0001e2000c101524 */
[----:B------:R-:W-:Y:S02]  /*2950*/  LEA.HI.X R11, R11, UR5, R22, 0x1, P2 ;  /* 0x000000050b0b7c11 */ /* 0x000fe400090f0c16 */
[----:B------:R-:W-:Y:S01]  /*2960*/  PRMT R3, R3, 0x7632, R3 ;  /* 0x0000763203037816 */ /* 0x000fe20000000003 */
[----:B------:R-:W-:Y:S01]  /*2970*/  STG.E.U16 desc[UR36][R8.64], R5 ;  /* 0x0000000508007986 */ /* 0x000fe2000c101524 */
[----:B------:R-:W-:Y:S02]  /*2980*/  IADD3 R15, R12, 0x20, RZ ;  /* 0x000000200c0f7810 */ /* 0x000fe40007ffe0ff */
[----:B------:R-:W-:Y:S01]  /*2990*/  IADD3 R13, P0, R16, R17, RZ ;  /* 0x00000011100d7210 */ /* 0x000fe20007f1e0ff */
[----:B------:R1:W-:Y:S01]  /*29a0*/  STG.E.U16 desc[UR36][R10.64], R3 ;  /* 0x000000030a007986 */ /* 0x0003e2000c101524 */
[----:B------:R-:W-:-:S02]  /*29b0*/  IADD3 R28, R12, 0x30, RZ ;  /* 0x000000300c1c7810 */ /* 0x000fc40007ffe0ff */
[C---:B------:R-:W-:Y:S02]  /*29c0*/  IADD3 R14, R12.reuse, 0x40, RZ ;  /* 0x000000400c0e7810 */ /* 0x040fe40007ffe0ff */
[----:B------:R-:W-:Y:S02]  /*29d0*/  IADD3 R22, R12, 0x50, RZ ;  /* 0x000000500c167810 */ /* 0x000fe40007ffe0ff */
[----:B------:R-:W-:Y:S02]  /*29e0*/  LEA.HI.X.SX32 R16, R16, R24, 0x1, P0 ;  /* 0x0000001810107211 */ /* 0x000fe400000f0eff */
[----:B------:R-:W-:Y:S02]  /*29f0*/  F2FP.F16.F32.PACK_AB R25, R2, R25 ;  /* 0x000000190219723e */ /* 0x000fe400000000ff */
[-C--:B0-----:R-:W-:Y:S02]  /*2a00*/  IADD3 R7, P3, R28, R17.reuse, RZ ;  /* 0x000000111c077210 */ /* 0x081fe40007f7e0ff */
[----:B-1----:R-:W-:-:S02]  /*2a10*/  IADD3 R3, P5, R15, R17, RZ ;  /* 0x000000110f037210 */ /* 0x002fc40007fbe0ff */
[-C--:B------:R-:W-:Y:S02]  /*2a20*/  IADD3 R5, P4, R26, R17.reuse, RZ ;  /* 0x000000111a057210 */ /* 0x080fe40007f9e0ff */
[----:B------:R-:W-:Y:S02]  /*2a30*/  LEA.HI.X.SX32 R6, R15, R24, 0x1, P5 ;  /* 0x000000180f067211 */ /* 0x000fe400028f0eff */
[----:B------:R-:W-:Y:S02]  /*2a40*/  LEA R2, P0, R3, UR4, 0x1 ;  /* 0x0000000403027c11 */ /* 0x000fe4000f8008ff */
[-C--:B------:R-:W-:Y:S02]  /*2a50*/  IADD3 R9, P2, R27, R17.reuse, RZ ;  /* 0x000000111b097210 */ /* 0x080fe40007f5e0ff */
[-C--:B------:R-:W-:Y:S02]  /*2a60*/  IADD3 R11, P1, R14, R17.reuse, RZ ;  /* 0x000000110e0b7210 */ /* 0x080fe40007f3e0ff */
[----:B------:R-:W-:-:S02]  /*2a70*/  IADD3 R15, P5, R22, R17, RZ ;  /* 0x00000011160f7210 */ /* 0x000fc40007fbe0ff */
[----:B------:R-:W-:Y:S02]  /*2a80*/  IADD3 R17, P6, R4, R17, RZ ;  /* 0x0000001104117210 */ /* 0x000fe40007fde0ff */
[----:B------:R-:W-:Y:S02]  /*2a90*/  LEA.HI.X R3, R3, UR5, R6, 0x1, P0 ;  /* 0x0000000503037c11 */ /* 0x000fe400080f0c06 */
[-C--:B------:R-:W-:Y:S02]  /*2aa0*/  LEA.HI.X.SX32 R10, R28, R24.reuse, 0x1, P3 ;  /* 0x000000181c0a7211 */ /* 0x080fe400018f0eff */
[----:B------:R-:W-:Y:S01]  /*2ab0*/  LEA R6, P0, R7, UR4, 0x1 ;  /* 0x0000000407067c11 */ /* 0x000fe2000f8008ff */
[----:B------:R0:W-:Y:S01]  /*2ac0*/  STG.E.U16 desc[UR36][R2.64], R25 ;  /* 0x0000001902007986 */ /* 0x0001e2000c101524 */
[-C--:B------:R-:W-:Y:S02]  /*2ad0*/  LEA.HI.X.SX32 R8, R26, R24.reuse, 0x1, P4 ;  /* 0x000000181a087211 */ /* 0x080fe400020f0eff */
[----:B------:R-:W-:-:S02]  /*2ae0*/  LEA.HI.X.SX32 R12, R27, R24, 0x1, P2 ;  /* 0x000000181b0c7211 */ /* 0x000fc400010f0eff */
[-C--:B------:R-:W-:Y:S02]  /*2af0*/  LEA.HI.X.SX32 R14, R14, R24.reuse, 0x1, P1 ;  /* 0x000000180e0e7211 */ /* 0x080fe400008f0eff */
[-C--:B------:R-:W-:Y:S02]  /*2b00*/  LEA.HI.X.SX32 R22, R22, R24.reuse, 0x1, P5 ;  /* 0x0000001816167211 */ /* 0x080fe400028f0eff */
[----:B------:R-:W-:Y:S02]  /*2b10*/  LEA.HI.X.SX32 R24, R4, R24, 0x1, P6 ;  /* 0x0000001804187211 */ /* 0x000fe400030f0eff */
[----:B------:R-:W-:Y:S02]  /*2b20*/  LEA R4, P1, R5, UR4, 0x1 ;  /* 0x0000000405047c11 */ /* 0x000fe4000f8208ff */
[----:B------:R-:W-:Y:S02]  /*2b30*/  LEA.HI.X R7, R7, UR5, R10, 0x1, P0 ;  /* 0x0000000507077c11 */ /* 0x000fe400080f0c0a */
[----:B------:R-:W-:-:S02]  /*2b40*/  LEA R10, P0, R11, UR4, 0x1 ;  /* 0x000000040b0a7c11 */ /* 0x000fc4000f8008ff */
[----:B------:R-:W-:Y:S02]  /*2b50*/  LEA.HI.X R5, R5, UR5, R8, 0x1, P1 ;  /* 0x0000000505057c11 */ /* 0x000fe400088f0c08 */
[----:B------:R-:W-:Y:S02]  /*2b60*/  LEA R8, P1, R9, UR4, 0x1 ;  /* 0x0000000409087c11 */ /* 0x000fe4000f8208ff */
[----:B------:R-:W-:Y:S02]  /*2b70*/  LEA.HI.X R11, R11, UR5, R14, 0x1, P0 ;  /* 0x000000050b0b7c11 */ /* 0x000fe400080f0c0e */
[----:B------:R-:W-:Y:S02]  /*2b80*/  LEA R14, P0, R15, UR4, 0x1 ;  /* 0x000000040f0e7c11 */ /* 0x000fe4000f8008ff */
[----:B------:R-:W-:Y:S02]  /*2b90*/  LEA.HI.X R9, R9, UR5, R12, 0x1, P1 ;  /* 0x0000000509097c11 */ /* 0x000fe400088f0c0c */
[----:B------:R-:W-:-:S02]  /*2ba0*/  LEA R12, P1, R13, UR4, 0x1 ;  /* 0x000000040d0c7c11 */ /* 0x000fc4000f8208ff */
        /* <DEDUP_REMOVED lines=19> */
.L_x_3098:
        /* <DEDUP_REMOVED lines=16> */
.L_x_3130:
[----:B------:R-:W-:Y:S05]  /*2de0*/  EXIT ;  /* 0x000000000000794d */ /* 0x000fea0003800000 */
.L_x_3099:
[----:B------:R-:W-:Y:S01]  /*2df0*/  HFMA2.MMA R11, -RZ, RZ, 0, 1.847743988037109375e-06 ;  /* 0x0000001fff0b7435 */ /* 0x000fe200000001ff */
[----:B------:R-:W-:Y:S01]  /*2e00*/  IMAD.MOV.U32 R12, RZ, RZ, 0x10 ;  /* 0x00000010ff0c7424 */ /* 0x000fe200078e00ff */
[----:B------:R-:W-:Y:S01]  /*2e10*/  MOV R2, 0xff7fffff ;  /* 0xff7fffff00027802 */ /* 0x000fe20000000f00 */
[----:B------:R-:W-:-:S08]  /*2e20*/  IMAD.MOV.U32 R15, RZ, RZ, -0x1 ;  /* 0xffffffffff0f7424 */ /* 0x000fd000078e00ff */
[----:B0-----:R-:W-:Y:S05]  /*2e30*/  WARPSYNC.COLLECTIVE R15, `(.L_x_3131) ;  /* 0x000000000f087348 */ /* 0x001fea0003c00000 */
[----:B------:R1:W2:Y:S02]  /*2e40*/  SHFL.BFLY P6, R14, R13, R12, R11 ;  /* 0x0c00000c0d0e7389 */ /* 0x0002a400000c000b */
[----:B012---:R-:W-:Y:S01]  /*2e50*/  ENDCOLLECTIVE ;  /* 0x000000000000791b */ /* 0x007fe20003800000 */
.L_x_3131:
[----:B------:R-:W-:Y:S01]  /*2e60*/  IMAD.MOV.U32 R12, RZ, RZ, 0x8 ;  /* 0x00000008ff0c7424 */ /* 0x000fe200078e00ff */
[----:B------:R-:W-:-:S04]  /*2e70*/  FMNMX.FTZ R0, R14, -3.40282346638528859812e+38, !PT ;  /* 0xff7fffff0e007809 */ /* 0x000fc80007810000 */
[----:B------:R-:W-:-:S07]  /*2e80*/  MOV R13, R0 ;  /* 0x00000000000d7202 */ /* 0x000fce0000000f00 */
[----:B------:R-:W-:Y:S05]  /*2e90*/  WARPSYNC.COLLECTIVE R15, `(.L_x_3132) ;  /* 0x000000000f087348 */ /* 0x000fea0003c00000 */
[----:B------:R0:W1:Y:S02]  /*2ea0*/  SHFL.BFLY P6, R14, R13, R12, R11 ;  /* 0x0c00000c0d0e7389 */ /* 0x00006400000c000b */
[----:B01----:R-:W-:Y:S01]  /*2eb0*/  ENDCOLLECTIVE ;  /* 0x000000000000791b */ /* 0x003fe20003800000 */
.L_x_3132:
[----:B------:R-:W-:Y:S01]  /*2ec0*/  IMAD.MOV.U32 R12, RZ, RZ, 0x4 ;  /* 0x00000004ff0c7424 */ /* 0x000fe200078e00ff */
[----:B------:R-:W-:-:S04]  /*2ed0*/  FMNMX.FTZ R3, R0, R14, !PT ;  /* 0x0000000e00037209 */ /* 0x000fc80007810000 */
[----:B------:R-:W-:-:S07]  /*2ee0*/  MOV R13, R3 ;  /* 0x00000003000d7202 */ /* 0x000fce0000000f00 */
[----:B------:R-:W-:Y:S05]  /*2ef0*/  WARPSYNC.COLLECTIVE R15, `(.L_x_3133) ;  /* 0x000000000f087348 */ /* 0x000fea0003c00000 */
[----:B------:R0:W1:Y:S02]  /*2f00*/  SHFL.BFLY P6, R14, R13, R12, R11 ;  /* 0x0c00000c0d0e7389 */ /* 0x00006400000c000b */
[----:B01----:R-:W-:Y:S01]  /*2f10*/  ENDCOLLECTIVE ;  /* 0x000000000000791b */ /* 0x003fe20003800000 */
.L_x_3133:
[----:B------:R-:W-:Y:S01]  /*2f20*/  IMAD.MOV.U32 R12, RZ, RZ, 0x2 ;  /* 0x00000002ff0c7424 */ /* 0x000fe200078e00ff */
[----:B------:R-:W-:-:S04]  /*2f30*/  FMNMX.FTZ R4, R3, R14, !PT ;  /* 0x0000000e03047209 */ /* 0x000fc80007810000 */
[----:B------:R-:W-:-:S07]  /*2f40*/  MOV R13, R4 ;  /* 0x00000004000d7202 */ /* 0x000fce0000000f00 */
[----:B------:R-:W-:Y:S05]  /*2f50*/  WARPSYNC.COLLECTIVE R15, `(.L_x_3134) ;  /* 0x000000000f087348 */ /* 0x000fea0003c00000 */
[----:B------:R0:W1:Y:S02]  /*2f60*/  SHFL.BFLY P6, R14, R13, R12, R11 ;  /* 0x0c00000c0d0e7389 */ /* 0x00006400000c000b */
[----:B01----:R-:W-:Y:S01]  /*2f70*/  ENDCOLLECTIVE ;  /* 0x000000000000791b */ /* 0x003fe20003800000 */
.L_x_3134:
[----:B------:R-:W-:Y:S01]  /*2f80*/  IMAD.MOV.U32 R12, RZ, RZ, 0x1 ;  /* 0x00000001ff0c7424 */ /* 0x000fe200078e00ff */
[----:B------:R-:W-:-:S04]  /*2f90*/  FMNMX.FTZ R5, R4, R14, !PT ;  /* 0x0000000e04057209 */ /* 0x000fc80007810000 */
[----:B------:R-:W-:-:S07]  /*2fa0*/  MOV R13, R5 ;  /* 0x00000005000d7202 */ /* 0x000fce0000000f00 */
[----:B------:R-:W-:Y:S05]  /*2fb0*/  WARPSYNC.COLLECTIVE R15, `(.L_x_3135) ;  /* 0x000000000f087348 */ /* 0x000fea0003c00000 */
[----:B------:R0:W1:Y:S02]  /*2fc0*/  SHFL.BFLY P6, R14, R13, R12, R11 ;  /* 0x0c00000c0d0e7389 */ /* 0x00006400000c000b */
[----:B01----:R-:W-:Y:S01]  /*2fd0*/  ENDCOLLECTIVE ;  /* 0x000000000000791b */ /* 0x003fe20003800000 */
.L_x_3135:
[----:B------:R-:W-:Y:S05]  /*2fe0*/  BRA `(.L_x_3136) ;  /* 0xffffffd000bc7947 */ /* 0x000fea000383ffff */
.L_x_3137:
        /* <DEDUP_REMOVED lines=9> */
.L_x_29628:


//--------------------- .text._ZN4vllm25paged_attention_v2_kernelIthLi80ELi32ELi128ELNS_18Fp8KVCacheDataTypeE2ELb0ELi512EEEvPfS2_PT_PKS3_PKT0_S9_ifPKiSB_iPKfiiiSD_SD_iiiii --------------------------
	.section	.text._ZN4vllm25paged_attention_v2_kernelIthLi80ELi32ELi128ELNS_18Fp8KVCacheDataTypeE2ELb0ELi512EEEvPfS2_PT_PKS3_PKT0_S9_ifPKiSB_iPKfiiiSD_SD_iiiii,"ax",@progbits
	.align	128
        .global         _ZN4vllm25paged_attention_v2_kernelIthLi80ELi32ELi128ELNS_18Fp8KVCacheDataTypeE2ELb0ELi512EEEvPfS2_PT_PKS3_PKT0_S9_ifPKiSB_iPKfiiiSD_SD_iiiii
        .type           _ZN4vllm25paged_attention_v2_kernelIthLi80ELi32ELi128ELNS_18Fp8KVCacheDataTypeE2ELb0ELi512EEEvPfS2_PT_PKS3_PKT0_S9_ifPKiSB_iPKfiiiSD_SD_iiiii,@function
        .size           _ZN4vllm25paged_attention_v2_kernelIthLi80ELi32ELi128ELNS_18Fp8KVCacheDataTypeE2ELb0ELi512EEEvPfS2_PT_PKS3_PKT0_S9_ifPKiSB_iPKfiiiSD_SD_iiiii,(.L_x_29629 - _ZN4vllm25paged_attention_v2_kernelIthLi80ELi32ELi128ELNS_18Fp8KVCacheDataTypeE2ELb0ELi512EEEvPfS2_PT_PKS3_PKT0_S9_ifPKiSB_iPKfiiiSD_SD_iiiii)
        .other          _ZN4vllm25paged_attention_v2_kernelIthLi80ELi32ELi128ELNS_18Fp8KVCacheDataTypeE2ELb0ELi512EEEvPfS2_PT_PKS3_PKT0_S9_ifPKiSB_iPKfiiiSD_SD_iiiii,@"STO_CUDA_ENTRY STV_DEFAULT"
_ZN4vllm25paged_attention_v2_kernelIthLi80ELi32ELi128ELNS_18Fp8KVCacheDataTypeE2ELb0ELi512EEEvPfS2_PT_PKS3_PKT0_S9_ifPKiSB_iPKfiiiSD_SD_iiiii:
.text._ZN4vllm25paged_attention_v2_kernelIthLi80ELi32ELi128ELNS_18Fp8KVCacheDataTypeE2ELb0ELi512EEEvPfS2_PT_PKS3_PKT0_S9_ifPKiSB_iPKfiiiSD_SD_iiiii:
        /* <DEDUP_REMOVED lines=46> */
.L_x_3176:
        /* <DEDUP_REMOVED lines=10> */
[----:B------:R-:W-:Y:S01]  /*0380*/  HFMA2.MMA R4, -RZ, RZ, 0, 0 ;  /* 0x00000000ff047435 */ /* 0x000fe200000001ff */
        /* <DEDUP_REMOVED lines=36> */
.L_x_3144:
        /* <DEDUP_REMOVED lines=11> */
.L_x_3143:
[----:B------:R-:W-:Y:S05]  /*0680*/  BSYNC B1 ;  /* 0x0000000000017941 */ /* 0x000fea0003800000 */
.L_x_3142:
        /* <DEDUP_REMOVED lines=14> */
.L_x_3147:
        /* <DEDUP_REMOVED lines=100> */
.L_x_3146:
[----:B------:R-:W-:Y:S05]  /*0db0*/  BSYNC B1 ;  /* 0x0000000000017941 */ /* 0x000fea0003800000 */
.L_x_3145:
        /* <DEDUP_REMOVED lines=55> */
.L_x_3149:
[----:B------:R-:W-:Y:S05]  /*1130*/  BSYNC B1 ;  /* 0x0000000000017941 */ /* 0x000fea0003800000 */
.L_x_3148:
        /* <DEDUP_REMOVED lines=26> */
.L_x_3141:
[----:B------:R-:W-:Y:S05]  /*12e0*/  BSYNC B0 ;  /* 0x0000000000007941 */ /* 0x000fea0003800000 */
.L_x_3140:
        /* <DEDUP_REMOVED lines=55> */
.L_x_3154:
        /* <DEDUP_REMOVED lines=8> */
.L_x_3153:
[----:B------:R-:W-:Y:S05]  /*16e0*/  BSYNC B1 ;  /* 0x0000000000017941 */ /* 0x000fea0003800000 */
.L_x_3152:
        /* <DEDUP_REMOVED lines=14> */
.L_x_3157:
        /* <DEDUP_REMOVED lines=52> */
.L_x_3156:
[----:B------:R-:W-:Y:S05]  /*1b10*/  BSYNC B1 ;  /* 0x0000000000017941 */ /* 0x000fea0003800000 */
.L_x_3155:
        /* <DEDUP_REMOVED lines=31> */
.L_x_3159:
[----:B------:R-:W-:Y:S05]  /*1d10*/  BSYNC B1 ;  /* 0x0000000000017941 */ /* 0x000fea0003800000 */
.L_x_3158:
        /* <DEDUP_REMOVED lines=14> */
.L_x_3151:
[----:B------:R-:W-:Y:S05]  /*1e00*/  BSYNC B0 ;  /* 0x0000000000007941 */ /* 0x000fea0003800000 */
.L_x_3150:
        /* <DEDUP_REMOVED lines=23> */
.L_x_3161:
[----:B------:R-:W-:Y:S05]  /*1f80*/  BSYNC B0 ;  /* 0x0000000000007941 */ /* 0x000fea0003800000 */
.L_x_3160:
        /* <DEDUP_REMOVED lines=9> */
[----:B------:R-:W-:Y:S01]  /*2020*/  ISETP.NE.OR P5, PT, R0, 0x40, P0 ;  /* 0x000000400000780c */ /* 0x000fe200007a5670 */
[----:B------:R-:W-:Y:S01]  /*2030*/  IMAD.MOV.U32 R10, RZ, RZ, RZ ;  /* 0x000000ffff0a7224 */ /* 0x000fe200078e00ff */
[----:B------:R-:W-:Y:S01]  /*2040*/  IADD3 R4, R16, 0x1f, RZ ;  /* 0x0000001f10047810 */ /* 0x000fe20007ffe0ff */
[----:B------:R-:W-:Y:S01]  /*2050*/  BSSY B0, `(.L_x_3162) ;  /* 0x000001a000007945 */ /* 0x000fe20003800000 */
[----:B------:R-:W-:Y:S02]  /*2060*/  SHF.R.S32.HI R26, RZ, 0x2, R26 ;  /* 0x00000002ff1a7819 */ /* 0x000fe4000001141a */
[----:B------:R-:W-:Y:S02]  /*2070*/  CS2R R20, SRZ ;  /* 0x0000000000147805 */ /* 0x000fe4000001ff00 */
[----:B------:R-:W-:Y:S01]  /*2080*/  ISETP.GT.U32.AND P3, PT, R4, 0x3e, PT ;  /* 0x0000003e0400780c */ /* 0x000fe20003f64070 */
[----:B------:R-:W-:Y:S01]  /*2090*/  IMAD.MOV.U32 R23, RZ, RZ, RZ ;  /* 0x000000ffff177224 */ /* 0x000fe200078e00ff */
[C---:B------:R-:W-:Y:S01]  /*20a0*/  LOP3.LUT R2, R16.reuse, 0xffffffe0, RZ, 0xc0, !PT ;  /* 0xffffffe010027812 */ /* 0x040fe200078ec0ff */
[----:B------:R-:W-:Y:S01]  /*20b0*/  IMAD R4, R9, 0x50, R26 ;  /* 0x0000005009047824 */ /* 0x000fe200078e021a */
[----:B------:R-:W-:-:S02]  /*20c0*/  ISETP.GT.OR P1, PT, R16, 0x3f, P0 ;  /* 0x0000003f1000780c */ /* 0x000fc40000724670 */
[----:B------:R-:W-:Y:S02]  /*20d0*/  CS2R R18, SRZ ;  /* 0x0000000000127805 */ /* 0x000fe4000001ff00 */
[----:B------:R-:W-:Y:S02]  /*20e0*/  ISETP.NE.OR P4, PT, R2, 0x20, P0 ;  /* 0x000000200200780c */ /* 0x000fe40000785670 */
[----:B------:R-:W-:Y:S02]  /*20f0*/  CS2R R2, SRZ ;  /* 0x0000000000027805 */ /* 0x000fe4000001ff00 */
[----:B------:R-:W-:Y:S01]  /*2100*/  ISETP.GT.OR P2, PT, R16, 0x1f, P0 ;  /* 0x0000001f1000780c */ /* 0x000fe20000744670 */
        /* <DEDUP_REMOVED lines=14> */
.L_x_3163:
[----:B------:R-:W-:Y:S05]  /*21f0*/  BSYNC B0 ;  /* 0x0000000000007941 */ /* 0x000fea0003800000 */
.L_x_3162:
        /* <DEDUP_REMOVED lines=20> */
[----:B------:R-:W-:Y:S01]  /*2340*/  FADD.FTZ R21, R21, R22 ;  /* 0x0000001615157221 */ /* 0x000fe20000010000 */
[----:B------:R-:W-:Y:S01]  /*2350*/  FADD.FTZ R0, R0, R15 ;  /* 0x0000000f00007221 */ /* 0x000fe20000010000 */
[----:B------:R-:W-:-:S07]  /*2360*/  FADD.FTZ R19, R19, R24 ;  /* 0x0000001813137221 */ /* 0x000fce0000010000 */
.L_x_3165:
[----:B------:R-:W-:Y:S05]  /*2370*/  BSYNC B0 ;  /* 0x0000000000007941 */ /* 0x000fea0003800000 */
.L_x_3164:
        /* <DEDUP_REMOVED lines=13> */
.L_x_3167:
[----:B------:R-:W-:Y:S05]  /*2450*/  BSYNC B0 ;  /* 0x0000000000007941 */ /* 0x000fea0003800000 */
.L_x_3166:
        /* <DEDUP_REMOVED lines=9> */
[----:B------:R-:W0:Y:S04]  /*24f0*/  LDS R13, [R4+0xc0] ;  /* 0x0000c000040d7984 */ /* 0x000e280000000800 */
[----:B------:R-:W0:Y:S04]  /*2500*/  LDS R22, [R4+0xe0] ;  /* 0x0000e00004167984 */ /* 0x000e280000000800 */
[----:B------:R-:W0:Y:S04]  /*2510*/  @!P0 LDS R15, [R4+0x100] ;  /* 0x00010000040f8984 */ /* 0x000e280000000800 */
[----:B------:R-:W0:Y:S01]  /*2520*/  @!P0 LDS R24, [R4+0x120] ;  /* 0x0001200004188984 */ /* 0x000e220000000800 */
[----:B-12---:R-:W-:Y:S01]  /*2530*/  FADD.FTZ R10, R10, R5 ;  /* 0x000000050a0a7221 */ /* 0x006fe20000010000 */
[----:B---3--:R-:W-:Y:S01]  /*2540*/  FADD.FTZ R3, R3, R12 ;  /* 0x0000000c03037221 */ /* 0x008fe20000010000 */
[----:B----4-:R-:W-:Y:S01]  /*2550*/  FADD.FTZ R25, R25, R14 ;  /* 0x0000000e19197221 */ /* 0x010fe20000010000 */
[----:B-----5:R-:W-:Y:S01]  /*2560*/  FADD.FTZ R2, R2, R9 ;  /* 0x0000000902027221 */ /* 0x020fe20000010000 */
[----:B0-----:R-:W-:Y:S01]  /*2570*/  FADD.FTZ R20, R20, R11 ;  /* 0x0000000b14147221 */ /* 0x001fe20000010000 */
[----:B------:R-:W-:Y:S01]  /*2580*/  FADD.FTZ R23, R23, R16 ;  /* 0x0000001017177221 */ /* 0x000fe20000010000 */
[----:B------:R-:W-:Y:S01]  /*2590*/  FADD.FTZ R18, R18, R13 ;  /* 0x0000000d12127221 */ /* 0x000fe20000010000 */
[----:B------:R-:W-:Y:S01]  /*25a0*/  FADD.FTZ R21, R21, R22 ;  /* 0x0000001615157221 */ /* 0x000fe20000010000 */
[----:B------:R-:W-:Y:S01]  /*25b0*/  @!P0 FADD.FTZ R0, R0, R15 ;  /* 0x0000000f00008221 */ /* 0x000fe20000010000 */
[----:B------:R-:W-:-:S07]  /*25c0*/  @!P0 FADD.FTZ R19, R19, R24 ;  /* 0x0000001813138221 */ /* 0x000fce0000010000 */
.L_x_3169:
[----:B------:R-:W-:Y:S05]  /*25d0*/  BSYNC B0 ;  /* 0x0000000000007941 */ /* 0x000fea0003800000 */
.L_x_3168:
        /* <DEDUP_REMOVED lines=13> */
[C---:B------:R-:W-:Y:S01]  /*26b0*/  VIADD R5, R26.reuse, 0x8 ;  /* 0x000000081a057836 */ /* 0x040fe20000000000 */
[CC--:B------:R-:W-:Y:S01]  /*26c0*/  IADD3 R8, P0, R26.reuse, R17.reuse, RZ ;  /* 0x000000111a087210 */ /* 0x0c0fe20007f1e0ff */
[----:B------:R-:W-:Y:S01]  /*26d0*/  ULDC.64 UR4, c[0x0][0x220] ;  /* 0x0000880000047ab9 */ /* 0x000fe20000000a00 */
[----:B------:R-:W-:Y:S01]  /*26e0*/  F2FP.F16.F32.PACK_AB R3, R3, R10 ;  /* 0x0000000a0303723e */ /* 0x000fe200000000ff */
[C---:B------:R-:W-:Y:S01]  /*26f0*/  VIADD R16, R26.reuse, 0x38 ;  /* 0x000000381a107836 */ /* 0x040fe20000000000 */
[C---:B------:R-:W-:Y:S01]  /*2700*/  IADD3 R6, P1, R5.reuse, R17, RZ ;  /* 0x0000001105067210 */ /* 0x040fe20007f3e0ff */
[C---:B------:R-:W-:Y:S01]  /*2710*/  VIADD R12, R26.reuse, 0x28 ;  /* 0x000000281a0c7836 */ /* 0x040fe20000000000 */
[-C--:B------:R-:W-:Y:S02]  /*2720*/  LEA.HI.X.SX32 R9, R26, R24.reuse, 0x1, P0 ;  /* 0x000000181a097211 */ /* 0x080fe400000f0eff */
[----:B------:R-:W-:Y:S02]  /*2730*/  LEA R4, P0, R8, UR4, 0x1 ;  /* 0x0000000408047c11 */ /* 0x000fe4000f8008ff */
[----:B------:R-:W-:-:S02]  /*2740*/  LEA.HI.X.SX32 R7, R5, R24, 0x1, P1 ;  /* 0x0000001805077211 */ /* 0x000fc400008f0eff */
[----:B------:R-:W-:Y:S02]  /*2750*/  LEA R10, P1, R6, UR4, 0x1 ;  /* 0x00000004060a7c11 */ /* 0x000fe4000f8208ff */
[--C-:B------:R-:W-:Y:S01]  /*2760*/  LEA.HI.X R5, R8, UR5, R9.reuse, 0x1, P0 ;  /* 0x0000000508057c11 */ /* 0x100fe200080f0c09 */
[----:B------:R-:W-:Y:S01]  /*2770*/  VIADD R8, R26, 0x18 ;  /* 0x000000181a087836 */ /* 0x000fe20000000000 */
[C---:B------:R-:W-:Y:S02]  /*2780*/  PRMT R9, R3.reuse, 0x7610, R9 ;  /* 0x0000761003097816 */ /* 0x040fe40000000009 */
[----:B------:R-:W-:Y:S02]  /*2790*/  LEA.HI.X R11, R6, UR5, R7, 0x1, P1 ;  /* 0x00000005060b7c11 */ /* 0x000fe400088f0c07 */
[----:B------:R-:W-:Y:S01]  /*27a0*/  PRMT R13, R3, 0x7632, R13 ;  /* 0x00007632030d7816 */ /* 0x000fe2000000000d */
[----:B------:R0:W-:Y:S01]  /*27b0*/  STG.E.U16 desc[UR36][R4.64], R9 ;  /* 0x0000000904007986 */ /* 0x0001e2000c101524 */
[----:B------:R-:W-:-:S02]  /*27c0*/  IADD3 R6, R26, 0x10, RZ ;  /* 0x000000101a067810 */ /* 0x000fc40007ffe0ff */
[----:B------:R-:W-:Y:S01]  /*27d0*/  IADD3 R27, R26, 0x20, RZ ;  /* 0x000000201a1b7810 */ /* 0x000fe20007ffe0ff */
[----:B------:R1:W-:Y:S01]  /*27e0*/  STG.E.U16 desc[UR36][R10.64], R13 ;  /* 0x0000000d0a007986 */ /* 0x0003e2000c101524 */
[----:B------:R-:W-:Y:S02]  /*27f0*/  IADD3 R3, P5, R6, R17, RZ ;  /* 0x0000001106037210 */ /* 0x000fe40007fbe0ff */
[----:B------:R-:W-:Y:S02]  /*2800*/  F2FP.F16.F32.PACK_AB R25, R2, R25 ;  /* 0x000000190219723e */ /* 0x000fe400000000ff */
[----:B------:R-:W-:Y:S02]  /*2810*/  IADD3 R14, R26, 0x30, RZ ;  /* 0x000000301a0e7810 */ /* 0x000fe40007ffe0ff */
[----:B------:R-:W-:Y:S02]  /*2820*/  LEA.HI.X.SX32 R6, R6, R24, 0x1, P5 ;  /* 0x0000001806067211 */ /* 0x000fe400028f0eff */
[----:B------:R-:W-:-:S02]  /*2830*/  IADD3 R7, P3, R27, R17, RZ ;  /* 0x000000111b077210 */ /* 0x000fc40007f7e0ff */
[-C--:B0-----:R-:W-:Y:S02]  /*2840*/  IADD3 R5, P4, R8, R17.reuse, RZ ;  /* 0x0000001108057210 */ /* 0x081fe40007f9e0ff */
[-C--:B-1----:R-:W-:Y:S02]  /*2850*/  IADD3 R13, P0, R16, R17.reuse, RZ ;  /* 0x00000011100d7210 */ /* 0x082fe40007f1e0ff */
[----:B------:R-:W-:Y:S02]  /*2860*/  IADD3 R11, P1, R14, R17, RZ ;  /* 0x000000110e0b7210 */ /* 0x000fe40007f3e0ff */
[-C--:B------:R-:W-:Y:S02]  /*2870*/  LEA.HI.X.SX32 R16, R16, R24.reuse, 0x1, P0 ;  /* 0x0000001810107211 */ /* 0x080fe400000f0eff */
[----:B------:R-:W-:Y:S02]  /*2880*/  LEA R2, P0, R3, UR4, 0x1 ;  /* 0x0000000403027c11 */ /* 0x000fe4000f8008ff */
[----:B------:R-:W-:-:S02]  /*2890*/  LEA.HI.X.SX32 R10, R27, R24, 0x1, P3 ;  /* 0x000000181b0a7211 */ /* 0x000fc400018f0eff */
[----:B------:R-:W-:Y:S02]  /*28a0*/  LEA.HI.X R3, R3, UR5, R6, 0x1, P0 ;  /* 0x0000000503037c11 */ /* 0x000fe400080f0c06 */
[----:B------:R-:W-:Y:S02]  /*28b0*/  LEA R6, P0, R7, UR4, 0x1 ;  /* 0x0000000407067c11 */ /* 0x000fe4000f8008ff */
[C---:B------:R-:W-:Y:S01]  /*28c0*/  IADD3 R22, R26.reuse, 0x40, RZ ;  /* 0x000000401a167810 */ /* 0x040fe20007ffe0ff */
[----:B------:R-:W-:Y:S01]  /*28d0*/  VIADD R26, R26, 0x48 ;  /* 0x000000481a1a7836 */ /* 0x000fe20000000000 */
[-C--:B------:R-:W-:Y:S01]  /*28e0*/  LEA.HI.X.SX32 R14, R14, R24.reuse, 0x1, P1 ;  /* 0x000000180e0e7211 */ /* 0x080fe200008f0eff */
[----:B------:R0:W-:Y:S01]  /*28f0*/  STG.E.U16 desc[UR36][R2.64], R25 ;  /* 0x0000001902007986 */ /* 0x0001e2000c101524 */
[----:B------:R-:W-:Y:S02]  /*2900*/  LEA.HI.X.SX32 R8, R8, R24, 0x1, P4 ;  /* 0x0000001808087211 */ /* 0x000fe400020f0eff */
[----:B------:R-:W-:-:S02]  /*2910*/  LEA R4, P1, R5, UR4, 0x1 ;  /* 0x0000000405047c11 */ /* 0x000fc4000f8208ff */
[----:B------:R-:W-:Y:S02]  /*2920*/  LEA.HI.X R7, R7, UR5, R10, 0x1, P0 ;  /* 0x0000000507077c11 */ /* 0x000fe400080f0c0a */
[-C--:B------:R-:W-:Y:S02]  /*2930*/  IADD3 R9, P2, R12, R17.reuse, RZ ;  /* 0x000000110c097210 */ /* 0x080fe40007f5e0ff */
[----:B------:R-:W-:Y:S02]  /*2940*/  LEA R10, P0, R11, UR4, 0x1 ;  /* 0x000000040b0a7c11 */ /* 0x000fe4000f8008ff */
[----:B------:R-:W-:Y:S02]  /*2950*/  IADD3 R15, P5, R22, R17, RZ ;  /* 0x00000011160f7210 */ /* 0x000fe40007fbe0ff */
[----:B------:R-:W-:Y:S02]  /*2960*/  LEA.HI.X R5, R5, UR5, R8, 0x1, P1 ;  /* 0x0000000505057c11 */ /* 0x000fe400088f0c08 */
[----:B------:R-:W-:-:S02]  /*2970*/  LEA.HI.X.SX32 R12, R12, R24, 0x1, P2 ;  /* 0x000000180c0c7211 */ /* 0x000fc400010f0eff */
[----:B------:R-:W-:Y:S02]  /*2980*/  LEA R8, P1, R9, UR4, 0x1 ;  /* 0x0000000409087c11 */ /* 0x000fe4000f8208ff */
[----:B------:R-:W-:Y:S02]  /*2990*/  LEA.HI.X R11, R11, UR5, R14, 0x1, P0 ;  /* 0x000000050b0b7c11 */ /* 0x000fe400080f0c0e */
[----:B------:R-:W-:Y:S02]  /*29a0*/  LEA.HI.X.SX32 R22, R22, R24, 0x1, P5 ;  /* 0x0000001816167211 */ /* 0x000fe400028f0eff */
[----:B------:R-:W-:Y:S02]  /*29b0*/  LEA R14, P0, R15, UR4, 0x1 ;  /* 0x000000040f0e7c11 */ /* 0x000fe4000f8008ff */
[----:B------:R-:W-:Y:S02]  /*29c0*/  LEA.HI.X R9, R9, UR5, R12, 0x1, P1 ;  /* 0x0000000509097c11 */ /* 0x000fe400088f0c0c */
[----:B------:R-:W-:-:S02]  /*29d0*/  LEA R12, P1, R13, UR4, 0x1 ;  /* 0x000000040d0c7c11 */ /* 0x000fc4000f8208ff */
[--C-:B------:R-:W-:Y:S02]  /*29e0*/  LEA.HI.X R15, R15, UR5, R22.reuse, 0x1, P0 ;  /* 0x000000050f0f7c11 */ /* 0x100fe400080f0c16 */
[C---:B------:R-:W-:Y:S02]  /*29f0*/  IADD3 R17, P6, R26.reuse, R17, RZ ;  /* 0x000000111a117210 */ /* 0x040fe40007fde0ff */
[----:B------:R-:W-:Y:S02]  /*2a00*/  F2FP.F16.F32.PACK_AB R20, R23, R20 ;  /* 0x000000141714723e */ /* 0x000fe400000000ff */
[----:B------:R-:W-:Y:S02]  /*2a10*/  PRMT R22, R25, 0x7632, R22 ;  /* 0x0000763219167816 */ /* 0x000fe40000000016 */
[----:B------:R-:W-:Y:S02]  /*2a20*/  F2FP.F16.F32.PACK_AB R18, R21, R18 ;  /* 0x000000121512723e */ /* 0x000fe400000000ff */
[----:B------:R-:W-:Y:S01]  /*2a30*/  LEA.HI.X R13, R13, UR5, R16, 0x1, P1 ;  /* 0x000000050d0d7c11 */ /* 0x000fe200088f0c10 */
[----:B------:R1:W-:Y:S01]  /*2a40*/  STG.E.U16 desc[UR36][R4.64], R22 ;  /* 0x0000001604007986 */ /* 0x0003e2000c101524 */
[----:B------:R-:W-:-:S02]  /*2a50*/  LEA.HI.X.SX32 R24, R26, R24, 0x1, P6 ;  /* 0x000000181a187211 */ /* 0x000fc400030f0eff */
[----:B------:R-:W-:Y:S01]  /*2a60*/  LEA R16, P1, R17, UR4, 0x1 ;  /* 0x0000000411107c11 */ /* 0x000fe2000f8208ff */
[----:B------:R-:W-:Y:S01]  /*2a70*/  STG.E.U16 desc[UR36][R6.64], R20 ;  /* 0x0000001406007986 */ /* 0x000fe2000c101524 */
[----:B0-----:R-:W-:Y:S02]  /*2a80*/  PRMT R3, R20, 0x7632, R3 ;  /* 0x0000763214037816 */ /* 0x001fe40000000003 */
        /* <DEDUP_REMOVED lines=10> */
.L_x_3138:
        /* <DEDUP_REMOVED lines=16> */
.L_x_3170:
[----:B------:R-:W-:Y:S05]  /*2c30*/  EXIT ;  /* 0x000000000000794d */ /* 0x000fea0003800000 */
.L_x_3139:
[----:B------:R-:W-:Y:S01]  /*2c40*/  HFMA2.MMA R11, -RZ, RZ, 0, 1.847743988037109375e-06 ;  /* 0x0000001fff0b7435 */ /* 0x000fe200000001ff */
[----:B------:R-:W-:Y:S01]  /*2c50*/  IMAD.MOV.U32 R12, RZ, RZ, 0x10 ;  /* 0x00000010ff0c7424 */ /* 0x000fe200078e00ff */
[----:B------:R-:W-:Y:S01]  /*2c60*/  MOV R2, 0xff7fffff ;  /* 0xff7fffff00027802 */ /* 0x000fe20000000f00 */
[----:B------:R-:W-:-:S08]  /*2c70*/  IMAD.MOV.U32 R15, RZ, RZ, -0x1 ;  /* 0xffffffffff0f7424 */ /* 0x000fd000078e00ff */
[----:B0-----:R-:W-:Y:S05]  /*2c80*/  WARPSYNC.COLLECTIVE R15, `(.L_x_3171) ;  /* 0x000000000f087348 */ /* 0x001fea0003c00000 */
[----:B------:R1:W2:Y:S02]  /*2c90*/  SHFL.BFLY P6, R14, R13, R12, R11 ;  /* 0x0c00000c0d0e7389 */ /* 0x0002a400000c000b */
[----:B012---:R-:W-:Y:S01]  /*2ca0*/  ENDCOLLECTIVE ;  /* 0x000000000000791b */ /* 0x007fe20003800000 */
.L_x_3171:
[----:B------:R-:W-:Y:S01]  /*2cb0*/  IMAD.MOV.U32 R12, RZ, RZ, 0x8 ;  /* 0x00000008ff0c7424 */ /* 0x000fe200078e00ff */
[----:B------:R-:W-:-:S04]  /*2cc0*/  FMNMX.FTZ R0, R14, -3.40282346638528859812e+38, !PT ;  /* 0xff7fffff0e007809 */ /* 0x000fc80007810000 */
[----:B------:R-:W-:-:S07]  /*2cd0*/  MOV R13, R0 ;  /* 0x00000000000d7202 */ /* 0x000fce0000000f00 */
[----:B------:R-:W-:Y:S05]  /*2ce0*/  WARPSYNC.COLLECTIVE R15, `(.L_x_3172) ;  /* 0x000000000f087348 */ /* 0x000fea0003c00000 */
[----:B------:R0:W1:Y:S02]  /*2cf0*/  SHFL.BFLY P6, R14, R13, R12, R11 ;  /* 0x0c00000c0d0e7389 */ /* 0x00006400000c000b */
[----:B01----:R-:W-:Y:S01]  /*2d00*/  ENDCOLLECTIVE ;  /* 0x000000000000791b */ /* 0x003fe20003800000 */
.L_x_3172:
[----:B------:R-:W-:Y:S01]  /*2d10*/  IMAD.MOV.U32 R12, RZ, RZ, 0x4 ;  /* 0x00000004ff0c7424 */ /* 0x000fe200078e00ff */
[----:B------:R-:W-:-:S04]  /*2d20*/  FMNMX.FTZ R3, R0, R14, !PT ;  /* 0x0000000e00037209 */ /* 0x000fc80007810000 */
[----:B------:R-:W-:-:S07]  /*2d30*/  MOV R13, R3 ;  /* 0x00000003000d7202 */ /* 0x000fce0000000f00 */
[----:B------:R-:W-:Y:S05]  /*2d40*/  WARPSYNC.COLLECTIVE R15, `(.L_x_3173) ;  /* 0x000000000f087348 */ /* 0x000fea0003c00000 */
[----:B------:R0:W1:Y:S02]  /*2d50*/  SHFL.BFLY P6, R14, R13, R12, R11 ;  /* 0x0c00000c0d0e7389 */ /* 0x00006400000c000b */
[----:B01----:R-:W-:Y:S01]  /*2d60*/  ENDCOLLECTIVE ;  /* 0x000000000000791b */ /* 0x003fe20003800000 */
.L_x_3173:
[----:B------:R-:W-:Y:S01]  /*2d70*/  IMAD.MOV.U32 R12, RZ, RZ, 0x2 ;  /* 0x00000002ff0c7424 */ /* 0x000fe200078e00ff */
[----:B------:R-:W-:-:S04]  /*2d80*/  FMNMX.FTZ R4, R3, R14, !PT ;  /* 0x0000000e03047209 */ /* 0x000fc80007810000 */
[----:B------:R-:W-:-:S07]  /*2d90*/  MOV R13, R4 ;  /* 0x00000004000d7202 */ /* 0x000fce0000000f00 */
[----:B------:R-:W-:Y:S05]  /*2da0*/  WARPSYNC.COLLECTIVE R15, `(.L_x_3174) ;  /* 0x000000000f087348 */ /* 0x000fea0003c00000 */
[----:B------:R0:W1:Y:S02]  /*2db0*/  SHFL.BFLY P6, R14, R13, R12, R11 ;  /* 0x0c00000c0d0e7389 */ /* 0x00006400000c000b */
[----:B01----:R-:W-:Y:S01]  /*2dc0*/  ENDCOLLECTIVE ;  /* 0x000000000000791b */ /* 0x003fe20003800000 */
.L_x_3174:
[----:B------:R-:W-:Y:S01]  /*2dd0*/  IMAD.MOV.U32 R12, RZ, RZ, 0x1 ;  /* 0x00000001ff0c7424 */ /* 0x000fe200078e00ff */
[----:B------:R-:W-:-:S04]  /*2de0*/  FMNMX.FTZ R5, R4, R14, !PT ;  /* 0x0000000e04057209 */ /* 0x000fc80007810000 */
[----:B------:R-:W-:-:S07]  /*2df0*/  MOV R13, R5 ;  /* 0x00000005000d7202 */ /* 0x000fce0000000f00 */
[----:B------:R-:W-:Y:S05]  /*2e00*/  WARPSYNC.COLLECTIVE R15, `(.L_x_3175) ;  /* 0x000000000f087348 */ /* 0x000fea0003c00000 */
[----:B------:R0:W1:Y:S02]  /*2e10*/  SHFL.BFLY P6, R14, R13, R12, R11 ;  /* 0x0c00000c0d0e7389 */ /* 0x00006400000c000b */
[----:B01----:R-:W-:Y:S01]  /*2e20*/  ENDCOLLECTIVE ;  /* 0x000000000000791b */ /* 0x003fe20003800000 */
.L_x_3175:
[----:B------:R-:W-:Y:S05]  /*2e30*/  BRA `(.L_x_3176) ;  /* 0xffffffd400287947 */ /* 0x000fea000383ffff */
.L_x_3177:
        /* <DEDUP_REMOVED lines=12> */
.L_x_29629:


//--------------------- .text._ZN4vllm25paged_attention_v2_kernelIthLi64ELi32ELi128ELNS_18Fp8KVCacheDataTypeE2ELb0ELi512EEEvPfS2_PT_PKS3_PKT0_S9_ifPKiSB_iPKfiiiSD_SD_iiiii --------------------------
	.section	.text._ZN4vllm25paged_attention_v2_kernelIthLi64ELi32ELi128ELNS_18Fp8KVCacheDataTypeE2ELb0ELi512EEEvPfS2_PT_PKS3_PKT0_S9_ifPKiSB_iPKfiiiSD_SD_iiiii,"ax",@progbits
	.align	128
        .global         _ZN4vllm25paged_attention_v2_kernelIthLi64ELi32ELi128ELNS_18Fp8KVCacheDataTypeE2ELb0ELi512EEEvPfS2_PT_PKS3_PKT0_S9_ifPKiSB_iPKfiiiSD_SD_iiiii
        .type           _ZN4vllm25paged_attention_v2_kernelIthLi64ELi32ELi128ELNS_18Fp8KVCacheDataTypeE2ELb0ELi512EEEvPfS2_PT_PKS3_PKT0_S9_ifPKiSB_iPKfiiiSD_SD_iiiii,@function
        .size           _ZN4vllm25paged_attention_v2_kernelIthLi64ELi32ELi128ELNS_18Fp8KVCacheDataTypeE2ELb0ELi512EEEvPfS2_PT_PKS3_PKT0_S9_ifPKiSB_iPKfiiiSD_SD_iiiii,(.L_x_29630 - _ZN4vllm25paged_attention_v2_kernelIthLi64ELi32ELi128ELNS_18Fp8KVCacheDataTypeE2ELb0ELi512EEEvPfS2_PT_PKS3_PKT0_S9_ifPKiSB_iPKfiiiSD_SD_iiiii)
        .other          _ZN4vllm25paged_attention_v2_kernelIthLi64ELi32ELi128ELNS_18Fp8KVCacheDataTypeE2ELb0ELi512EEEvPfS2_PT_PKS3_PKT0_S9_ifPKiSB_iPKfiiiSD_SD_iiiii,@"STO_CUDA_ENTRY STV_DEFAULT"
_ZN4vllm25paged_attention_v2_kernelIthLi64ELi32ELi128ELNS_18Fp8KVCacheDataTypeE2ELb0ELi512EEEvPfS2_PT_PKS3_PKT0_S9_ifPKiSB_iPKfiiiSD_SD_iiiii:
.text._ZN4vllm25paged_attention_v2_kernelIthLi64ELi32ELi128ELNS_18Fp8KVCacheDataTypeE2ELb0ELi512EEEvPfS2_PT_PKS3_PKT0_S9_ifPKiSB_iPKfiiiSD_SD_iiiii:
        /* <DEDUP_REMOVED lines=11> */
[----:B------:R-:W-:Y:S01]  /*00b0*/  IADD3 R0, R9, 0x1f, RZ ;  /* 0x0000001f09007810 */ /* 0x000fe20007ffe0ff */
[----:B------:R-:W-:Y:S01]  /*00c0*/  ULDC UR38, c[0x0][0x14] ;  /* 0x0000050000267ab9 */ /* 0x000fe20000000800 */
[----:B------:R-:W-:Y:S01]  /*00d0*/  ULDC UR39, c[0x0][0xc] ;  /* 0x0000030000277ab9 */ /* 0x000fe20000000800 */
[----:B------:R-:W-:Y:S01]  /*00e0*/  BAR.SYNC.DEFER_BLOCKING 0x0 ;  /* 0x0000000000007b1d */ /* 0x000fe20000010000 */
[----:B------:R-:W-:-:S04]  /*00f0*/  SHF.R.S32.HI R3, RZ, 0x1f, R0 ;  /* 0x0000001fff037819 */ /* 0x000fc80000011400 */
[----:B------:R-:W-:Y:S02]  /*0100*/  LEA.HI R3, R3, R0, RZ, 0x5 ;  /* 0x0000000003037211 */ /* 0x000fe400078f28ff */
[----:B------:R-:W-:Y:S02]  /*0110*/  LEA R0, R6, 0x10, 0x4 ;  /* 0x0000001006007811 */ /* 0x000fe400078e20ff */
[----:B------:R-:W-:-:S04]  /*0120*/  SHF.R.S32.HI R17, RZ, 0x5, R3 ;  /* 0x00000005ff117819 */ /* 0x000fc80000011403 */
[----:B------:R-:W-:Y:S02]  /*0130*/  VIMNMX R3, R17, R0, PT ;  /* 0x0000000011037248 */ /* 0x000fe40003fe0100 */
[----:B0-----:R-:W-:-:S04]  /*0140*/  SHF.R.S32.HI R5, RZ, 0x1f, R16 ;  /* 0x0000001fff057819 */ /* 0x001fc80000011410 */
[----:B------:R-:W-:-:S04]  /*0150*/  LEA.HI R5, R5, R16, RZ, 0x5 ;  /* 0x0000001005057211 */ /* 0x000fc800078f28ff */
[----:B------:R-:W-:-:S05]  /*0160*/  SHF.R.S32.HI R19, RZ, 0x5, R5 ;  /* 0x00000005ff137819 */ /* 0x000fca0000011405 */
[----:B------:R-:W-:-:S05]  /*0170*/  IMAD R0, R6, 0x10, R19 ;  /* 0x0000001006007824 */ /* 0x000fca00078e0213 */
[----:B------:R-:W-:Y:S01]  /*0180*/  ISETP.GE.AND P0, PT, R0, R3, PT ;  /* 0x000000030000720c */ /* 0x000fe20003f06270 */
[----:B------:R-:W-:-:S05]  /*0190*/  IMAD R3, R6, -0x10, R3 ;  /* 0xfffffff006037824 */ /* 0x000fca00078e0203 */
[----:B------:R-:W-:-:S07]  /*01a0*/  LEA R0, R3, R10, 0x5 ;  /* 0x0000000a03007211 */ /* 0x000fce00078e28ff */
        /* <DEDUP_REMOVED lines=10> */
[----:B------:R-:W-:Y:S02]  /*0250*/  MOV R2, 0xff7fffff ;  /* 0xff7fffff00027802 */ /* 0x000fe40000000f00 */
        /* <DEDUP_REMOVED lines=8> */
.L_x_3212:
        /* <DEDUP_REMOVED lines=47> */
.L_x_3184:
        /* <DEDUP_REMOVED lines=11> */
.L_x_3183:
[----:B------:R-:W-:Y:S05]  /*0680*/  BSYNC B1 ;  /* 0x0000000000017941 */ /* 0x000fea0003800000 */
.L_x_3182:
        /* <DEDUP_REMOVED lines=14> */
.L_x_3187:
        /* <DEDUP_REMOVED lines=100> */
.L_x_3186:
[----:B------:R-:W-:Y:S05]  /*0db0*/  BSYNC B1 ;  /* 0x0000000000017941 */ /* 0x000fea0003800000 */
.L_x_3185:
        /* <DEDUP_REMOVED lines=54> */
[----:B0-----:R-:W-:-:S07]  /*1120*/  IADD3 R3, R3, 0x1000, RZ ;  /* 0x0000100003037810 */ /* 0x001fce0007ffe0ff */
.L_x_3189:
[----:B------:R-:W-:Y:S05]  /*1130*/  BSYNC B1 ;  /* 0x0000000000017941 */ /* 0x000fea0003800000 */
.L_x_3188:
        /* <DEDUP_REMOVED lines=26> */
.L_x_3181:
[----:B------:R-:W-:Y:S05]  /*12e0*/  BSYNC B0 ;  /* 0x0000000000007941 */ /* 0x000fea0003800000 */
.L_x_3180:
        /* <DEDUP_REMOVED lines=39> */
[----:B------:R-:W-:Y:S01]  /*1560*/  VIMNMX R9, R4, R9, !PT ;  /* 0x0000000904097248 */ /* 0x000fe20007fe0100 */
[----:B------:R-:W-:-:S03]  /*1570*/  IMAD.MOV.U32 R4, RZ, RZ, R16 ;  /* 0x000000ffff047224 */ /* 0x000fc600078e0010 */
        /* <DEDUP_REMOVED lines=14> */
.L_x_3194:
        /* <DEDUP_REMOVED lines=8> */
.L_x_3193:
[----:B------:R-:W-:Y:S05]  /*16e0*/  BSYNC B1 ;  /* 0x0000000000017941 */ /* 0x000fea0003800000 */
.L_x_3192:
        /* <DEDUP_REMOVED lines=14> */
.L_x_3197:
        /* <DEDUP_REMOVED lines=52> */
.L_x_3196:
[----:B------:R-:W-:Y:S05]  /*1b10*/  BSYNC B1 ;  /* 0x0000000000017941 */ /* 0x000fea0003800000 */
.L_x_3195:
        /* <DEDUP_REMOVED lines=31> */
.L_x_3199:
[----:B------:R-:W-:Y:S05]  /*1d10*/  BSYNC B1 ;  /* 0x0000000000017941 */ /* 0x000fea0003800000 */
.L_x_3198:
        /* <DEDUP_REMOVED lines=14> */
.L_x_3191:
[----:B------:R-:W-:Y:S05]  /*1e00*/  BSYNC B0 ;  /* 0x0000000000007941 */ /* 0x000fea0003800000 */
.L_x_3190:
[----:B------:R-:W-:Y:S01]  /*1e10*/  BAR.SYNC.DEFER_BLOCKING 0x0 ;  /* 0x0000000000007b1d */ /* 0x000fe20000010000 */
[----:B------:R-:W-:-:S05]  /*1e20*/  ISETP.NE.AND P0, PT, R16, RZ, PT ;  /* 0x000000ff1000720c */ /* 0x000fca0003f05270 */
[----:B------:R-:W-:Y:S08]  /*1e30*/  BSSY B0, `(.L_x_3200) ;  /* 0x0000014000007945 */ /* 0x000ff00003800000 */
[----:B------:R-:W-:Y:S05]  /*1e40*/  @P0 BRA `(.L_x_3201) ;  /* 0x0000000000480947 */ /* 0x000fea0003800000 */
[----:B--2---:R-:W-:Y:S01]  /*1e50*/  IMAD R3, R7, UR39, RZ ;  /* 0x0000002707037c24 */ /* 0x004fe2000f8e02ff */
        /* <DEDUP_REMOVED lines=17> */
.L_x_3201:
[----:B------:R-:W-:Y:S05]  /*1f70*/  BSYNC B0 ;  /* 0x0000000000007941 */ /* 0x000fea0003800000 */
.L_x_3200:
[----:B------:R-:W5:Y:S08]  /*1f80*/  S2UR UR5, SR_CgaCtaId ;  /* 0x00000000000579c3 */ /* 0x000f700000008800 */
[----:B------:R-:W-:Y:S01]  /*1f90*/  BAR.SYNC.DEFER_BLOCKING 0x0 ;  /* 0x0000000000007b1d */ /* 0x000fe20000010000 */
[----:B-1--4-:R-:W-:Y:S01]  /*1fa0*/  LOP3.LUT R0, R18, 0x3, RZ, 0xc0, !PT ;  /* 0x0000000312007812 */ /* 0x012fe200078ec0ff */
[----:B--2---:R-:W-:Y:S01]  /*1fb0*/  VIADD R2, R16, 0x1f ;  /* 0x0000001f10027836 */ /* 0x004fe20000000000 */
[----:B------:R-:W-:Y:S01]  /*1fc0*/  SHF.R.S32.HI R3, RZ, 0x1f, R18 ;  /* 0x0000001fff037819 */ /* 0x000fe20000011412 */
[----:B------:R-:W-:Y:S01]  /*1fd0*/  IMAD.MOV.U32 R25, RZ, RZ, RZ ;  /* 0x000000ffff197224 */ /* 0x000fe200078e00ff */
[----:B------:R-:W-:Y:S01]  /*1fe0*/  ISETP.NE.AND P0, PT, R0, RZ, PT ;  /* 0x000000ff0000720c */ /* 0x000fe20003f05270 */
[----:B------:R-:W-:Y:S01]  /*1ff0*/  UMOV UR4, 0x400 ;  /* 0x0000040000047882 */ /* 0x000fe20000000000 */
[----:B------:R-:W-:Y:S01]  /*2000*/  LOP3.LUT R0, R16, 0xffffffc0, RZ, 0xc0, !PT ;  /* 0xffffffc010007812 */ /* 0x000fe200078ec0ff */
[----:B------:R-:W-:Y:S01]  /*2010*/  UIADD3 UR4, UR4, 0x20, URZ ;  /* 0x0000002004047890 */ /* 0x000fe2000fffe03f */
[----:B------:R-:W-:-:S02]  /*2020*/  LEA.HI R3, R3, R18, RZ, 0x2 ;  /* 0x0000001203037211 */ /* 0x000fc400078f10ff */
[----:B------:R-:W-:Y:S02]  /*2030*/  CS2R R20, SRZ ;  /* 0x0000000000147805 */ /* 0x000fe4000001ff00 */
[----:B------:R-:W-:Y:S01]  /*2040*/  ISETP.NE.OR P5, PT, R0, 0x40, P0 ;  /* 0x000000400000780c */ /* 0x000fe200007a5670 */
[----:B------:R-:W-:Y:S01]  /*2050*/  BSSY B0, `(.L_x_3202) ;  /* 0x0000028000007945 */ /* 0x000fe20003800000 */
[----:B---3--:R-:W-:Y:S02]  /*2060*/  SHF.R.S32.HI R4, RZ, 0x2, R3 ;  /* 0x00000002ff047819 */ /* 0x008fe40000011403 */
[C---:B------:R-:W-:Y:S02]  /*2070*/  ISETP.GT.OR P1, PT, R16.reuse, 0x3f, P0 ;  /* 0x0000003f1000780c */ /* 0x040fe40000724670 */
[----:B------:R-:W-:Y:S02]  /*2080*/  LOP3.LUT R0, R16, 0xffffffe0, RZ, 0xc0, !PT ;  /* 0xffffffe010007812 */ /* 0x000fe400078ec0ff */
[----:B------:R-:W-:-:S02]  /*2090*/  LEA R3, R19, R4, 0x6 ;  /* 0x0000000413037211 */ /* 0x000fc400078e30ff */
[----:B------:R-:W-:Y:S02]  /*20a0*/  CS2R R18, SRZ ;  /* 0x0000000000127805 */ /* 0x000fe4000001ff00 */
[----:B------:R-:W-:Y:S01]  /*20b0*/  ISETP.GT.U32.AND P3, PT, R2, 0x3e, PT ;  /* 0x0000003e0200780c */ /* 0x000fe20003f64070 */
[----:B------:R-:W-:Y:S01]  /*20c0*/  HFMA2.MMA R2, -RZ, RZ, 0, 0 ;  /* 0x00000000ff027435 */ /* 0x000fe200000001ff */
[----:B-----5:R-:W-:Y:S01]  /*20d0*/  ULEA UR4, UR5, UR4, 0x18 ;  /* 0x0000000405047291 */ /* 0x020fe2000f8ec03f */
[----:B------:R-:W-:Y:S01]  /*20e0*/  ISETP.NE.OR P4, PT, R0, 0x20, P0 ;  /* 0x000000200000780c */ /* 0x000fe20000785670 */
[----:B------:R-:W-:Y:S01]  /*20f0*/  IMAD.MOV.U32 R0, RZ, RZ, RZ ;  /* 0x000000ffff007224 */ /* 0x000fe200078e00ff */
[----:B------:R-:W-:Y:S02]  /*2100*/  MOV R23, RZ ;  /* 0x000000ff00177202 */ /* 0x000fe40000000f00 */
[----:B------:R-:W-:Y:S02]  /*2110*/  ISETP.GT.OR P2, PT, R16, 0x1f, P0 ;  /* 0x0000001f1000780c */ /* 0x000fe40000744670 */
        /* <DEDUP_REMOVED lines=27> */
.L_x_3203:
[----:B------:R-:W-:Y:S05]  /*22d0*/  BSYNC B0 ;  /* 0x0000000000007941 */ /* 0x000fea0003800000 */
.L_x_3202:
        /* <DEDUP_REMOVED lines=13> */
[----:B------:R-:W3:Y:S04]  /*23b0*/  LDS R10, [R3+0x20] ;  /* 0x00002000030a7984 */ /* 0x000ee80000000800 */
[----:B------:R-:W4:Y:S04]  /*23c0*/  LDS R9, [R3+0x40] ;  /* 0x0000400003097984 */ /* 0x000f280000000800 */
[----:B------:R-:W5:Y:S04]  /*23d0*/  LDS R12, [R3+0x60] ;  /* 0x00006000030c7984 */ /* 0x000f680000000800 */
[----:B------:R-:W0:Y:S04]  /*23e0*/  @!P0 LDS R11, [R3+0x80] ;  /* 0x00008000030b8984 */ /* 0x000e280000000800 */
[----:B------:R-:W0:Y:S04]  /*23f0*/  @!P0 LDS R14, [R3+0xa0] ;  /* 0x0000a000030e8984 */ /* 0x000e280000000800 */
[----:B------:R-:W0:Y:S04]  /*2400*/  @!P0 LDS R13, [R3+0xc0] ;  /* 0x0000c000030d8984 */ /* 0x000e280000000800 */
[----:B------:R-:W0:Y:S01]  /*2410*/  @!P0 LDS R16, [R3+0xe0] ;  /* 0x0000e00003108984 */ /* 0x000e220000000800 */
[----:B-12---:R-:W-:Y:S01]  /*2420*/  FADD.FTZ R2, R2, R5 ;  /* 0x0000000502027221 */ /* 0x006fe20000010000 */
[----:B---3--:R-:W-:Y:S01]  /*2430*/  FADD.FTZ R25, R25, R10 ;  /* 0x0000000a19197221 */ /* 0x008fe20000010000 */
[----:B----4-:R-:W-:Y:S01]  /*2440*/  FADD.FTZ R0, R0, R9 ;  /* 0x0000000900007221 */ /* 0x010fe20000010000 */
[----:B-----5:R-:W-:Y:S01]  /*2450*/  FADD.FTZ R19, R19, R12 ;  /* 0x0000000c13137221 */ /* 0x020fe20000010000 */
[----:B0-----:R-:W-:Y:S01]  /*2460*/  @!P0 FADD.FTZ R18, R18, R11 ;  /* 0x0000000b12128221 */ /* 0x001fe20000010000 */
[----:B------:R-:W-:Y:S01]  /*2470*/  @!P0 FADD.FTZ R21, R21, R14 ;  /* 0x0000000e15158221 */ /* 0x000fe20000010000 */
[----:B------:R-:W-:Y:S01]  /*2480*/  @!P0 FADD.FTZ R20, R20, R13 ;  /* 0x0000000d14148221 */ /* 0x000fe20000010000 */
[----:B------:R-:W-:-:S07]  /*2490*/  @!P0 FADD.FTZ R23, R23, R16 ;  /* 0x0000001017178221 */ /* 0x000fce0000010000 */
.L_x_3205:
[----:B------:R-:W-:Y:S05]  /*24a0*/  BSYNC B0 ;  /* 0x0000000000007941 */ /* 0x000fea0003800000 */
.L_x_3204:
[----:B------:R-:W-:Y:S06]  /*24b0*/  BAR.SYNC.DEFER_BLOCKING 0x0 ;  /* 0x0000000000007b1d */ /* 0x000fec0000010000 */
[----:B------:R-:W-:Y:S05]  /*24c0*/  @P3 EXIT ;  /* 0x000000000000394d */ /* 0x000fea0003800000 */
[----:B------:R-:W-:Y:S02]  /*24d0*/  IMAD R7, R7, UR39, RZ ;  /* 0x0000002707077c24 */ /* 0x000fe4000f8e02ff */
[----:B0-----:R-:W-:Y:S02]  /*24e0*/  IMAD R8, R8, UR38, RZ ;  /* 0x0000002608087c24 */ /* 0x001fe4000f8e02ff */
[----:B-12---:R-:W-:Y:S02]  /*24f0*/  IMAD R3, R7, UR38, RZ ;  /* 0x0000002607037c24 */ /* 0x006fe4000f8e02ff */
[----:B------:R-:W-:Y:S01]  /*2500*/  IMAD.SHL.U32 R17, R6, 0x40, RZ ;  /* 0x0000004006117824 */ /* 0x000fe200078e00ff */
[----:B------:R-:W-:Y:S01]  /*2510*/  SHF.L.U32 R6, R8, 0x6, RZ ;  /* 0x0000000608067819 */ /* 0x000fe200000006ff */
[----:B------:R-:W-:-:S03]  /*2520*/  IMAD.SHL.U32 R3, R3, 0x40, RZ ;  /* 0x0000004003037824 */ /* 0x000fc600078e00ff */
[--C-:B------:R-:W-:Y:S02]  /*2530*/  SHF.R.S32.HI R7, RZ, 0x1f, R17.reuse ;  /* 0x0000001fff077819 */ /* 0x100fe40000011411 */
        /* <DEDUP_REMOVED lines=8> */
[----:B------:R-:W-:Y:S01]  /*25c0*/  ULDC.64 UR4, c[0x0][0x220] ;  /* 0x0000880000047ab9 */ /* 0x000fe20000000a00 */
[C---:B------:R-:W-:Y:S01]  /*25d0*/  LEA.HI.X.SX32 R6, R4.reuse, R24, 0x1, P0 ;  /* 0x0000001804067211 */ /* 0x040fe200000f0eff */
[----:B------:R-:W-:Y:S01]  /*25e0*/  VIADD R14, R4, 0x20 ;  /* 0x00000020040e7836 */ /* 0x000fe20000000000 */
[-C--:B------:R-:W-:Y:S01]  /*25f0*/  IADD3 R5, P0, R8, R17.reuse, RZ ;  /* 0x0000001108057210 */ /* 0x080fe20007f1e0ff */
[----:B------:R-:W-:Y:S01]  /*2600*/  VIADD R29, R4, 0x30 ;  /* 0x00000030041d7836 */ /* 0x000fe20000000000 */
[----:B------:R-:W-:Y:S02]  /*2610*/  IADD3 R7, P1, R10, R17, RZ ;  /* 0x000000110a077210 */ /* 0x000fe40007f3e0ff */
[----:B------:R-:W-:-:S02]  /*2620*/  IADD3 R12, R4, 0x18, RZ ;  /* 0x00000018040c7810 */ /* 0x000fc40007ffe0ff */
[----:B------:R-:W-:Y:S02]  /*2630*/  LEA.HI.X.SX32 R8, R8, R24, 0x1, P0 ;  /* 0x0000001808087211 */ /* 0x000fe400000f0eff */
[----:B------:R-:W-:Y:S02]  /*2640*/  F2FP.F16.F32.PACK_AB R25, R25, R2 ;  /* 0x000000021919723e */ /* 0x000fe400000000ff */
[C---:B------:R-:W-:Y:S02]  /*2650*/  IADD3 R16, R4.reuse, 0x28, RZ ;  /* 0x0000002804107810 */ /* 0x040fe40007ffe0ff */
[----:B------:R-:W-:Y:S02]  /*2660*/  IADD3 R27, R4, 0x38, RZ ;  /* 0x00000038041b7810 */ /* 0x000fe40007ffe0ff */
[----:B------:R-:W-:Y:S02]  /*2670*/  LEA.HI.X.SX32 R10, R10, R24, 0x1, P1 ;  /* 0x000000180a0a7211 */ /* 0x000fe400008f0eff */
[----:B------:R-:W-:-:S02]  /*2680*/  LEA R2, P0, R3, UR4, 0x1 ;  /* 0x0000000403027c11 */ /* 0x000fc4000f8008ff */
[----:B------:R-:W-:Y:S02]  /*2690*/  LEA R4, P1, R5, UR4, 0x1 ;  /* 0x0000000405047c11 */ /* 0x000fe4000f8208ff */
[-C--:B------:R-:W-:Y:S02]  /*26a0*/  IADD3 R9, P2, R12, R17.reuse, RZ ;  /* 0x000000110c097210 */ /* 0x080fe40007f5e0ff */
[----:B------:R-:W-:Y:S02]  /*26b0*/  LEA.HI.X R3, R3, UR5, R6, 0x1, P0 ;  /* 0x0000000503037c11 */ /* 0x000fe400080f0c06 */
[----:B------:R-:W-:Y:S02]  /*26c0*/  LEA R6, P0, R7, UR4, 0x1 ;  /* 0x0000000407067c11 */ /* 0x000fe4000f8008ff */
[----:B------:R-:W-:Y:S01]  /*26d0*/  LEA.HI.X R5, R5, UR5, R8, 0x1, P1 ;  /* 0x0000000505057c11 */ /* 0x000fe200088f0c08 */
[----:B------:R0:W-:Y:S01]  /*26e0*/  STG.E.U16 desc[UR36][R2.64], R25 ;  /* 0x0000001902007986 */ /* 0x0001e2000c101524 */
[----:B------:R-:W-:-:S02]  /*26f0*/  IADD3 R11, P3, R14, R17, RZ ;  /* 0x000000110e0b7210 */ /* 0x000fc40007f7e0ff */
[-C--:B------:R-:W-:Y:S02]  /*2700*/  LEA.HI.X.SX32 R12, R12, R24.reuse, 0x1, P2 ;  /* 0x000000180c0c7211 */ /* 0x080fe400010f0eff */
[----:B------:R-:W-:Y:S02]  /*2710*/  LEA R8, P1, R9, UR4, 0x1 ;  /* 0x0000000409087c11 */ /* 0x000fe4000f8208ff */
[----:B------:R-:W-:Y:S02]  /*2720*/  IADD3 R13, P4, R16, R17, RZ ;  /* 0x00000011100d7210 */ /* 0x000fe40007f9e0ff */
[----:B------:R-:W-:Y:S02]  /*2730*/  LEA.HI.X R7, R7, UR5, R10, 0x1, P0 ;  /* 0x0000000507077c11 */ /* 0x000fe400080f0c0a */
[----:B------:R-:W-:Y:S02]  /*2740*/  LEA.HI.X.SX32 R14, R14, R24, 0x1, P3 ;  /* 0x000000180e0e7211 */ /* 0x000fe400018f0eff */
[----:B------:R-:W-:-:S02]  /*2750*/  LEA R10, P0, R11, UR4, 0x1 ;  /* 0x000000040b0a7c11 */ /* 0x000fc4000f8008ff */
[----:B------:R-:W-:Y:S02]  /*2760*/  LEA.HI.X R9, R9, UR5, R12, 0x1, P1 ;  /* 0x0000000509097c11 */ /* 0x000fe400088f0c0c */
[-C--:B------:R-:W-:Y:S02]  /*2770*/  IADD3 R15, P5, R29, R17.reuse, RZ ;  /* 0x000000111d0f7210 */ /* 0x080fe40007fbe0ff */
[----:B------:R-:W-:Y:S02]  /*2780*/  LEA.HI.X.SX32 R16, R16, R24, 0x1, P4 ;  /* 0x0000001810107211 */ /* 0x000fe400020f0eff */
[----:B------:R-:W-:Y:S02]  /*2790*/  LEA R12, P1, R13, UR4, 0x1 ;  /* 0x000000040d0c7c11 */ /* 0x000fe4000f8208ff */
[----:B------:R-:W-:Y:S02]  /*27a0*/  F2FP.F16.F32.PACK_AB R0, R19, R0 ;  /* 0x000000001300723e */ /* 0x000fe400000000ff */
[----:B------:R-:W-:-:S02]  /*27b0*/  IADD3 R17, P6, R27, R17, RZ ;  /* 0x000000111b117210 */ /* 0x000fc40007fde0ff */
[----:B------:R-:W-:Y:S02]  /*27c0*/  PRMT R19, R25, 0x7632, R19 ;  /* 0x0000763219137816 */ /* 0x000fe40000000013 */
[----:B------:R-:W-:Y:S02]  /*27d0*/  LEA.HI.X R11, R11, UR5, R14, 0x1, P0 ;  /* 0x000000050b0b7c11 */ /* 0x000fe400080f0c0e */
[----:B------:R-:W-:Y:S01]  /*27e0*/  F2FP.F16.F32.PACK_AB R18, R21, R18 ;  /* 0x000000121512723e */ /* 0x000fe200000000ff */
[----:B------:R1:W-:Y:S01]  /*27f0*/  STG.E.U16 desc[UR36][R4.64], R19 ;  /* 0x0000001304007986 */ /* 0x0003e2000c101524 */
[----:B------:R-:W-:Y:S02]  /*2800*/  LEA.HI.X.SX32 R22, R29, R24, 0x1, P5 ;  /* 0x000000181d167211 */ /* 0x000fe400028f0eff */
[----:B------:R-:W-:Y:S01]  /*2810*/  LEA R14, P0, R15, UR4, 0x1 ;  /* 0x000000040f0e7c11 */ /* 0x000fe2000f8008ff */
[----:B------:R-:W-:Y:S01]  /*2820*/  STG.E.U16 desc[UR36][R6.64], R0 ;  /* 0x0000000006007986 */ /* 0x000fe2000c101524 */
[----:B------:R-:W-:-:S02]  /*2830*/  LEA.HI.X R13, R13, UR5, R16, 0x1, P1 ;  /* 0x000000050d0d7c11 */ /* 0x000fc400088f0c10 */
[----:B------:R-:W-:Y:S02]  /*2840*/  LEA.HI.X.SX32 R24, R27, R24, 0x1, P6 ;  /* 0x000000181b187211 */ /* 0x000fe400030f0eff */
[----:B------:R-:W-:Y:S02]  /*2850*/  LEA R16, P1, R17, UR4, 0x1 ;  /* 0x0000000411107c11 */ /* 0x000fe4000f8208ff */
[----:B0-----:R-:W-:Y:S02]  /*2860*/  PRMT R3, R0, 0x7632, R3 ;  /* 0x0000763200037816 */ /* 0x001fe40000000003 */
[----:B------:R-:W-:Y:S02]  /*2870*/  F2FP.F16.F32.PACK_AB R20, R23, R20 ;  /* 0x000000141714723e */ /* 0x000fe400000000ff */
        /* <DEDUP_REMOVED lines=10> */
.L_x_3178:
        /* <DEDUP_REMOVED lines=16> */
.L_x_3206:
[----:B------:R-:W-:Y:S05]  /*2a20*/  EXIT ;  /* 0x000000000000794d */ /* 0x000fea0003800000 */
.L_x_3179:
[----:B------:R-:W-:Y:S01]  /*2a30*/  MOV R12, 0x10 ;  /* 0x00000010000c7802 */ /* 0x000fe20000000f00 */
[----:B------:R-:W-:Y:S01]  /*2a40*/  IMAD.MOV.U32 R11, RZ, RZ, 0x1f ;  /* 0x0000001fff0b7424 */ /* 0x000fe200078e00ff */
[----:B------:R-:W-:Y:S01]  /*2a50*/  MOV R15, 0xffffffff ;  /* 0xffffffff000f7802 */ /* 0x000fe20000000f00 */
[----:B------:R-:W-:-:S07]  /*2a60*/  IMAD.MOV.U32 R2, RZ, RZ, -0x800001 ;  /* 0xff7fffffff027424 */ /* 0x000fce00078e00ff */
[----:B0-----:R-:W-:Y:S05]  /*2a70*/  WARPSYNC.COLLECTIVE R15, `(.L_x_3207) ;  /* 0x000000000f087348 */ /* 0x001fea0003c00000 */
[----:B------:R1:W2:Y:S02]  /*2a80*/  SHFL.BFLY P6, R14, R13, R12, R11 ;  /* 0x0c00000c0d0e7389 */ /* 0x0002a400000c000b */
[----:B012---:R-:W-:Y:S01]  /*2a90*/  ENDCOLLECTIVE ;  /* 0x000000000000791b */ /* 0x007fe20003800000 */
.L_x_3207:
[----:B------:R-:W-:Y:S01]  /*2aa0*/  HFMA2.MMA R12, -RZ, RZ, 0, 4.76837158203125e-07 ;  /* 0x00000008ff0c7435 */ /* 0x000fe200000001ff */
[----:B------:R-:W-:-:S05]  /*2ab0*/  FMNMX.FTZ R0, R14, -3.40282346638528859812e+38, !PT ;  /* 0xff7fffff0e007809 */ /* 0x000fca0007810000 */
[----:B------:R-:W-:-:S07]  /*2ac0*/  IMAD.MOV.U32 R13, RZ, RZ, R0 ;  /* 0x000000ffff0d7224 */ /* 0x000fce00078e0000 */
[----:B------:R-:W-:Y:S05]  /*2ad0*/  WARPSYNC.COLLECTIVE R15, `(.L_x_3208) ;  /* 0x000000000f087348 */ /* 0x000fea0003c00000 */
[----:B------:R0:W1:Y:S02]  /*2ae0*/  SHFL.BFLY P6, R14, R13, R12, R11 ;  /* 0x0c00000c0d0e7389 */ /* 0x00006400000c000b */
[----:B01----:R-:W-:Y:S01]  /*2af0*/  ENDCOLLECTIVE ;  /* 0x000000000000791b */ /* 0x003fe20003800000 */
.L_x_3208:
[----:B------:R-:W-:Y:S02]  /*2b00*/  MOV R12, 0x4 ;  /* 0x00000004000c7802 */ /* 0x000fe40000000f00 */
[----:B------:R-:W-:-:S05]  /*2b10*/  FMNMX.FTZ R3, R0, R14, !PT ;  /* 0x0000000e00037209 */ /* 0x000fca0007810000 */
[----:B------:R-:W-:-:S07]  /*2b20*/  IMAD.MOV.U32 R13, RZ, RZ, R3 ;  /* 0x000000ffff0d7224 */ /* 0x000fce00078e0003 */
[----:B------:R-:W-:Y:S05]  /*2b30*/  WARPSYNC.COLLECTIVE R15, `(.L_x_3209) ;  /* 0x000000000f087348 */ /* 0x000fea0003c00000 */
[----:B------:R0:W1:Y:S02]  /*2b40*/  SHFL.BFLY P6, R14, R13, R12, R11 ;  /* 0x0c00000c0d0e7389 */ /* 0x00006400000c000b */
[----:B01----:R-:W-:Y:S01]  /*2b50*/  ENDCOLLECTIVE ;  /* 0x000000000000791b */ /* 0x003fe20003800000 */
.L_x_3209:
[----:B------:R-:W-:Y:S01]  /*2b60*/  HFMA2.MMA R12, -RZ, RZ, 0, 1.1920928955078125e-07 ;  /* 0x00000002ff0c7435 */ /* 0x000fe200000001ff */
[----:B------:R-:W-:-:S05]  /*2b70*/  FMNMX.FTZ R4, R3, R14, !PT ;  /* 0x0000000e03047209 */ /* 0x000fca0007810000 */
[----:B------:R-:W-:-:S07]  /*2b80*/  IMAD.MOV.U32 R13, RZ, RZ, R4 ;  /* 0x000000ffff0d7224 */ /* 0x000fce00078e0004 */
[----:B------:R-:W-:Y:S05]  /*2b90*/  WARPSYNC.COLLECTIVE R15, `(.L_x_3210) ;  /* 0x000000000f087348 */ /* 0x000fea0003c00000 */
[----:B------:R0:W1:Y:S02]  /*2ba0*/  SHFL.BFLY P6, R14, R13, R12, R11 ;  /* 0x0c00000c0d0e7389 */ /* 0x00006400000c000b */
[----:B01----:R-:W-:Y:S01]  /*2bb0*/  ENDCOLLECTIVE ;  /* 0x000000000000791b */ /* 0x003fe20003800000 */
.L_x_3210:
[----:B------:R-:W-:Y:S02]  /*2bc0*/  MOV R12, 0x1 ;  /* 0x00000001000c7802 */ /* 0x000fe40000000f00 */
[----:B------:R-:W-:-:S05]  /*2bd0*/  FMNMX.FTZ R5, R4, R14, !PT ;  /* 0x0000000e04057209 */ /* 0x000fca0007810000 */
[----:B------:R-:W-:-:S07]  /*2be0*/  IMAD.MOV.U32 R13, RZ, RZ, R5 ;  /* 0x000000ffff0d7224 */ /* 0x000fce00078e0005 */
[----:B------:R-:W-:Y:S05]  /*2bf0*/  WARPSYNC.COLLECTIVE R15, `(.L_x_3211) ;  /* 0x000000000f087348 */ /* 0x000fea0003c00000 */
[----:B------:R0:W1:Y:S02]  /*2c00*/  SHFL.BFLY P6, R14, R13, R12, R11 ;  /* 0x0c00000c0d0e7389 */ /* 0x00006400000c000b */
[----:B01----:R-:W-:Y:S01]  /*2c10*/  ENDCOLLECTIVE ;  /* 0x000000000000791b */ /* 0x003fe20003800000 */
.L_x_3211:
[----:B------:R-:W-:Y:S05]  /*2c20*/  BRA `(.L_x_3212) ;  /* 0xffffffd400ac7947 */ /* 0x000fea000383ffff */
.L_x_3213:
        /* <DEDUP_REMOVED lines=13> */
.L_x_29630:


//--------------------- .text._ZN4vllm25paged_attention_v2_kernelIthLi32ELi32ELi128ELNS_18Fp8KVCacheDataTypeE2ELb0ELi512EEEvPfS2_PT_PKS3_PKT0_S9_ifPKiSB_iPKfiiiSD_SD_iiiii --------------------------
	.section	.text._ZN4vllm25paged_attention_v2_kernelIthLi32ELi32ELi128ELNS_18Fp8KVCacheDataTypeE2ELb0ELi512EEEvPfS2_PT_PKS3_PKT0_S9_ifPKiSB_iPKfiiiSD_SD_iiiii,"ax",@progbits
	.align	128
        .global         _ZN4vllm25paged_attention_v2_kernelIthLi32ELi32ELi128ELNS_18Fp8KVCacheDataTypeE2ELb0ELi512EEEvPfS2_PT_PKS3_PKT0_S9_ifPKiSB_iPKfiiiSD_SD_iiiii
        .type           _ZN4vllm25paged_attention_v2_kernelIthLi32ELi32ELi128ELNS_18Fp8KVCacheDataTypeE2ELb0ELi512EEEvPfS2_PT_PKS3_PKT0_S9_ifPKiSB_iPKfiiiSD_SD_iiiii,@function
        .size           _ZN4vllm25paged_attention_v2_kernelIthLi32ELi32ELi128ELNS_18Fp8KVCacheDataTypeE2ELb0ELi512EEEvPfS2_PT_PKS3_PKT0_S9_ifPKiSB_iPKfiiiSD_SD_iiiii,(.L_x_29631 - _ZN4vllm25paged_attention_v2_kernelIthLi32ELi32ELi128ELNS_18Fp8KVCacheDataTypeE2ELb0ELi512EEEvPfS2_PT_PKS3_PKT0_S9_ifPKiSB_iPKfiiiSD_SD_iiiii)
        .other          _ZN4vllm25paged_attention_v2_kernelIthLi32ELi32ELi128ELNS_18Fp8KVCacheDataTypeE2ELb0ELi512EEEvPfS2_PT_PKS3_PKT0_S9_ifPKiSB_iPKfiiiSD_SD_iiiii,@"STO_CUDA_ENTRY STV_DEFAULT"
_ZN4vllm25paged_attention_v2_kernelIthLi32ELi32ELi128ELNS_18Fp8KVCacheDataTypeE2ELb0ELi512EEEvPfS2_PT_PKS3_PKT0_S9_ifPKiSB_iPKfiiiSD_SD_iiiii:
.text._ZN4vllm25paged_attention_v2_kernelIthLi32ELi32ELi128ELNS_18Fp8KVCacheDataTypeE2ELb0ELi512EEEvPfS2_PT_PKS3_PKT0_S9_ifPKiSB_iPKfiiiSD_SD_iiiii:
        /* <DEDUP_REMOVED lines=46> */
.L_x_3246:
        /* <DEDUP_REMOVED lines=47> */
.L_x_3220:
        /* <DEDUP_REMOVED lines=11> */
.L_x_3219:
[----:B------:R-:W-:Y:S05]  /*0680*/  BSYNC B1 ;  /* 0x0000000000017941 */ /* 0x000fea0003800000 */
.L_x_3218:
        /* <DEDUP_REMOVED lines=14> */
.L_x_3223:
        /* <DEDUP_REMOVED lines=98> */
[----:B0-----:R-:W-:Y:S01]  /*0d90*/  IADD3 R3, R3, 0x2000, RZ ;  /* 0x0000200003037810 */ /* 0x001fe20007ffe0ff */
[----:B------:R-:W-:Y:S06]  /*0da0*/  @!P2 BRA `(.L_x_3223) ;  /* 0xfffffff80070a947 */ /* 0x000fec000383ffff */
.L_x_3222:
[----:B------:R-:W-:Y:S05]  /*0db0*/  BSYNC B1 ;  /* 0x0000000000017941 */ /* 0x000fea0003800000 */
.L_x_3221:
        /* <DEDUP_REMOVED lines=55> */
.L_x_3225:
[----:B------:R-:W-:Y:S05]  /*1130*/  BSYNC B1 ;  /* 0x0000000000017941 */ /* 0x000fea0003800000 */
.L_x_3224:
        /* <DEDUP_REMOVED lines=26> */
.L_x_3217:
[----:B------:R-:W-:Y:S05]  /*12e0*/  BSYNC B0 ;  /* 0x0000000000007941 */ /* 0x000fea0003800000 */
.L_x_3216:
        /* <DEDUP_REMOVED lines=55> */
.L_x_3230:
        /* <DEDUP_REMOVED lines=8> */
.L_x_3229:
[----:B------:R-:W-:Y:S05]  /*16e0*/  BSYNC B1 ;  /* 0x0000000000017941 */ /* 0x000fea0003800000 */
.L_x_3228:
        /* <DEDUP_REMOVED lines=14> */
.L_x_3233:
        /* <DEDUP_REMOVED lines=52> */
.L_x_3232:
[----:B------:R-:W-:Y:S05]  /*1b10*/  BSYNC B1 ;  /* 0x0000000000017941 */ /* 0x000fea0003800000 */
.L_x_3231:
[----:B------:R-:W-:Y:S01]  /*1b20*/  IADD3 R7, R20, -R5, RZ ;  /* 0x8000000514077210 */ /* 0x000fe20007ffe0ff */
[----:B------:R-:W-:Y:S03]  /*1b30*/  BSSY B1, `(.L_x_3234) ;  /* 0x000001e000017945 */ /* 0x000fe60003800000 */
        /* <DEDUP_REMOVED lines=29> */
.L_x_3235:
[----:B------:R-:W-:Y:S05]  /*1d10*/  BSYNC B1 ;  /* 0x0000000000017941 */ /* 0x000fea0003800000 */
.L_x_3234:
        /* <DEDUP_REMOVED lines=14> */
.L_x_3227:
[----:B------:R-:W-:Y:S05]  /*1e00*/  BSYNC B0 ;  /* 0x0000000000007941 */ /* 0x000fea0003800000 */
.L_x_3226:
[----:B------:R-:W-:Y:S01]  /*1e10*/  BAR.SYNC.DEFER_BLOCKING 0x0 ;  /* 0x0000000000007b1d */ /* 0x000fe20000010000 */
[----:B------:R-:W-:-:S05]  /*1e20*/  ISETP.NE.AND P0, PT, R9, RZ, PT ;  /* 0x000000ff0900720c */ /* 0x000fca0003f05270 */
[----:B------:R-:W-:Y:S08]  /*1e30*/  BSSY B0, `(.L_x_3236) ;  /* 0x0000014000007945 */ /* 0x000ff00003800000 */
[----:B------:R-:W-:Y:S05]  /*1e40*/  @P0 BRA `(.L_x_3237) ;  /* 0x0000000000480947 */ /* 0x000fea0003800000 */
[----:B--23--:R-:W-:Y:S01]  /*1e50*/  IMAD R3, R6, UR39, RZ ;  /* 0x0000002706037c24 */ /* 0x00cfe2000f8e02ff */
        /* <DEDUP_REMOVED lines=17> */
.L_x_3237:
[----:B------:R-:W-:Y:S05]  /*1f70*/  BSYNC B0 ;  /* 0x0000000000007941 */ /* 0x000fea0003800000 */
.L_x_3236:
[----:B------:R-:W5:Y:S08]  /*1f80*/  S2UR UR5, SR_CgaCtaId ;  /* 0x00000000000579c3 */ /* 0x000f700000008800 */
[----:B------:R-:W-:Y:S01]  /*1f90*/  BAR.SYNC.DEFER_BLOCKING 0x0 ;  /* 0x0000000000007b1d */ /* 0x000fe20000010000 */
[----:B--2-4-:R-:W-:Y:S01]  /*1fa0*/  LOP3.LUT R2, R19, 0x3, RZ, 0xc0, !PT ;  /* 0x0000000313027812 */ /* 0x014fe200078ec0ff */
[----:B---3--:R-:W-:Y:S01]  /*1fb0*/  IMAD.MOV.U32 R5, RZ, RZ, RZ ;  /* 0x000000ffff057224 */ /* 0x008fe200078e00ff */
[----:B-1----:R-:W-:-:S02]  /*1fc0*/  SHF.R.S32.HI R0, RZ, 0x1f, R19 ;  /* 0x0000001fff007819 */ /* 0x002fc40000011413 */
[----:B------:R-:W-:Y:S01]  /*1fd0*/  ISETP.NE.AND P0, PT, R2, RZ, PT ;  /* 0x000000ff0200720c */ /* 0x000fe20003f05270 */
[----:B------:R-:W-:Y:S01]  /*1fe0*/  UMOV UR4, 0x400 ;  /* 0x0000040000047882 */ /* 0x000fe20000000000 */
[----:B------:R-:W-:Y:S01]  /*1ff0*/  LEA.HI R0, R0, R19, RZ, 0x2 ;  /* 0x0000001300007211 */ /* 0x000fe200078f10ff */
[----:B------:R-:W-:Y:S01]  /*2000*/  UIADD3 UR4, UR4, 0x20, URZ ;  /* 0x0000002004047890 */ /* 0x000fe2000fffe03f */
[----:B------:R-:W-:Y:S01]  /*2010*/  LOP3.LUT R2, R9, 0xffffffc0, RZ, 0xc0, !PT ;  /* 0xffffffc009027812 */ /* 0x000fe200078ec0ff */
[----:B------:R-:W-:Y:S01]  /*2020*/  BSSY B0, `(.L_x_3238) ;  /* 0x000002a000007945 */ /* 0x000fe20003800000 */
[----:B------:R-:W-:Y:S01]  /*2030*/  SHF.R.S32.HI R4, RZ, 0x2, R0 ;  /* 0x00000002ff047819 */ /* 0x000fe20000011400 */
[----:B------:R-:W-:Y:S01]  /*2040*/  HFMA2.MMA R0, -RZ, RZ, 0, 0 ;  /* 0x00000000ff007435 */ /* 0x000fe200000001ff */
[----:B------:R-:W-:Y:S02]  /*2050*/  ISETP.NE.OR P2, PT, R2, 0x40, P0 ;  /* 0x000000400200780c */ /* 0x000fe40000745670 */
[----:B------:R-:W-:-:S02]  /*2060*/  CS2R R2, SRZ ;  /* 0x0000000000027805 */ /* 0x000fc4000001ff00 */
[----:B------:R-:W-:Y:S02]  /*2070*/  LEA R17, R17, R4, 0x5 ;  /* 0x0000000411117211 */ /* 0x000fe400078e28ff */
[C---:B------:R-:W-:Y:S02]  /*2080*/  ISETP.GT.OR P1, PT, R9.reuse, 0x3f, P0 ;  /* 0x0000003f0900780c */ /* 0x040fe40000724670 */
[----:B------:R-:W-:Y:S01]  /*2090*/  LOP3.LUT R13, R9, 0xffffffe0, RZ, 0xc0, !PT ;  /* 0xffffffe0090d7812 */ /* 0x000fe200078ec0ff */
[----:B-----5:R-:W-:-:S03]  /*20a0*/  ULEA UR4, UR5, UR4, 0x18 ;  /* 0x0000000405047291 */ /* 0x020fc6000f8ec03f */
[----:B------:R-:W-:Y:S02]  /*20b0*/  ISETP.NE.OR P4, PT, R13, 0x20, P0 ;  /* 0x000000200d00780c */ /* 0x000fe40000785670 */
[----:B------:R-:W-:Y:S02]  /*20c0*/  IADD3 R13, R9, 0x1f, RZ ;  /* 0x0000001f090d7810 */ /* 0x000fe40007ffe0ff */
[----:B------:R-:W-:Y:S02]  /*20d0*/  LEA R17, R17, UR4, 0x2 ;  /* 0x0000000411117c11 */ /* 0x000fe4000f8e10ff */
[----:B------:R-:W-:-:S03]  /*20e0*/  ISETP.GT.U32.AND P3, PT, R13, 0x3e, PT ;  /* 0x0000003e0d00780c */ /* 0x000fc60003f64070 */
[----:B------:R-:W-:Y:S04]  /*20f0*/  @!P2 STS [R17+-0x100], R2 ;  /* 0xffff00021100a388 */ /* 0x000fe80000000800 */
[----:B------:R-:W-:Y:S04]  /*2100*/  @!P2 STS [R17+-0xe0], R5 ;  /* 0xffff20051100a388 */ /* 0x000fe80000000800 */
[----:B------:R-:W-:Y:S04]  /*2110*/  @!P2 STS [R17+-0xc0], R0 ;  /* 0xffff40001100a388 */ /* 0x000fe80000000800 */
[----:B------:R-:W-:Y:S01]  /*2120*/  @!P2 STS [R17+-0xa0], R3 ;  /* 0xffff60031100a388 */ /* 0x000fe20000000800 */
[----:B------:R-:W-:Y:S01]  /*2130*/  BAR.SYNC.DEFER_BLOCKING 0x0 ;  /* 0x0000000000007b1d */ /* 0x000fe20000010000 */
[----:B------:R-:W-:-:S05]  /*2140*/  ISETP.GT.OR P2, PT, R9, 0x1f, P0 ;  /* 0x0000001f0900780c */ /* 0x000fca0000744670 */
[----:B------:R-:W1:Y:S04]  /*2150*/  @!P1 LDS R7, [R17] ;  /* 0x0000000011079984 */ /* 0x000e680000000800 */
[----:B------:R-:W2:Y:S04]  /*2160*/  @!P1 LDS R10, [R17+0x20] ;  /* 0x00002000110a9984 */ /* 0x000ea80000000800 */
[----:B------:R-:W3:Y:S04]  /*2170*/  @!P1 LDS R11, [R17+0x40] ;  /* 0x00004000110b9984 */ /* 0x000ee80000000800 */
[----:B------:R-:W4:Y:S01]  /*2180*/  @!P1 LDS R12, [R17+0x60] ;  /* 0x00006000110c9984 */ /* 0x000f220000000800 */
[----:B-1----:R-:W-:Y:S01]  /*2190*/  @!P1 FADD.FTZ R2, R2, R7 ;  /* 0x0000000702029221 */ /* 0x002fe20000010000 */
[----:B------:R-:W-:Y:S01]  /*21a0*/  BAR.SYNC.DEFER_BLOCKING 0x0 ;  /* 0x0000000000007b1d */ /* 0x000fe20000010000 */
[----:B--2---:R-:W-:Y:S01]  /*21b0*/  @!P1 FADD.FTZ R5, R5, R10 ;  /* 0x0000000a05059221 */ /* 0x004fe20000010000 */
[----:B---3--:R-:W-:Y:S01]  /*21c0*/  @!P1 FADD.FTZ R0, R0, R11 ;  /* 0x0000000b00009221 */ /* 0x008fe20000010000 */
[----:B----4-:R-:W-:-:S03]  /*21d0*/  @!P1 FADD.FTZ R3, R3, R12 ;  /* 0x0000000c03039221 */ /* 0x010fc60000010000 */
        /* <DEDUP_REMOVED lines=8> */
[----:B------:R-:W3:Y:S04]  /*2260*/  @!P0 LDS R9, [R17+0x40] ;  /* 0x0000400011098984 */ /* 0x000ee80000000800 */
[----:B------:R-:W4:Y:S01]  /*2270*/  @!P0 LDS R12, [R17+0x60] ;  /* 0x00006000110c8984 */ /* 0x000f220000000800 */
[----:B-1----:R-:W-:Y:S01]  /*2280*/  FADD.FTZ R2, R2, R7 ;  /* 0x0000000702027221 */ /* 0x002fe20000010000 */
[----:B--2---:R-:W-:Y:S01]  /*2290*/  FADD.FTZ R5, R5, R10 ;  /* 0x0000000a05057221 */ /* 0x004fe20000010000 */
[----:B---3--:R-:W-:Y:S01]  /*22a0*/  @!P0 FADD.FTZ R0, R0, R9 ;  /* 0x0000000900008221 */ /* 0x008fe20000010000 */
[----:B----4-:R-:W-:-:S07]  /*22b0*/  @!P0 FADD.FTZ R3, R3, R12 ;  /* 0x0000000c03038221 */ /* 0x010fce0000010000 */
.L_x_3239:
[----:B------:R-:W-:Y:S05]  /*22c0*/  BSYNC B0 ;  /* 0x0000000000007941 */ /* 0x000fea0003800000 */
.L_x_3238:
[----:B------:R-:W-:Y:S06]  /*22d0*/  BAR.SYNC.DEFER_BLOCKING 0x0 ;  /* 0x0000000000007b1d */ /* 0x000fec0000010000 */
[----:B------:R-:W-:Y:S05]  /*22e0*/  @P3 EXIT ;  /* 0x000000000000394d */ /* 0x000fea0003800000 */
[----:B------:R-:W-:Y:S02]  /*22f0*/  IMAD R6, R6, UR39, RZ ;  /* 0x0000002706067c24 */ /* 0x000fe4000f8e02ff */
[----:B0-----:R-:W-:Y:S02]  /*2300*/  IMAD R7, R18, UR38, RZ ;  /* 0x0000002612077c24 */ /* 0x001fe4000f8e02ff */
[----:B------:R-:W-:Y:S02]  /*2310*/  IMAD R6, R6, UR38, RZ ;  /* 0x0000002606067c24 */ /* 0x000fe4000f8e02ff */
[----:B------:R-:W-:Y:S01]  /*2320*/  IMAD.SHL.U32 R8, R8, 0x20, RZ ;  /* 0x0000002008087824 */ /* 0x000fe200078e00ff */
[----:B------:R-:W-:Y:S02]  /*2330*/  SHF.L.U32 R7, R7, 0x5, RZ ;  /* 0x0000000507077819 */ /* 0x000fe400000006ff */
[----:B------:R-:W-:Y:S02]  /*2340*/  SHF.L.U32 R6, R6, 0x5, RZ ;  /* 0x0000000506067819 */ /* 0x000fe400000006ff */
[----:B------:R-:W-:-:S02]  /*2350*/  SHF.R.S32.HI R10, RZ, 0x1f, R8 ;  /* 0x0000001fff0a7819 */ /* 0x000fc40000011408 */
[----:B------:R-:W-:Y:S02]  /*2360*/  IADD3 R11, P1, P2, R6, R7, R8 ;  /* 0x00000007060b7210 */ /* 0x000fe40007a3e008 */
[----:B------:R-:W-:Y:S02]  /*2370*/  SHF.R.S32.HI R9, RZ, 0x1f, R7 ;  /* 0x0000001fff097819 */ /* 0x000fe40000011407 */
[----:B------:R-:W-:-:S04]  /*2380*/  SHF.R.S32.HI R6, RZ, 0x1f, R6 ;  /* 0x0000001fff067819 */ /* 0x000fc80000011406 */
[----:B-1----:R-:W-:Y:S01]  /*2390*/  IADD3.X R17, R6, R9, R10, P1, P2 ;  /* 0x0000000906117210 */ /* 0x002fe20000fe440a */
[----:B------:R-:W-:Y:S06]  /*23a0*/  @P0 EXIT ;  /* 0x000000000000094d */ /* 0x000fec0003800000 */
[C---:B------:R-:W-:Y:S01]  /*23b0*/  IADD3 R7, P0, R4.reuse, R11, RZ ;  /* 0x0000000b04077210 */ /* 0x040fe20007f1e0ff */
[C---:B------:R-:W-:Y:S01]  /*23c0*/  VIADD R8, R4.reuse, 0x8 ;  /* 0x0000000804087836 */ /* 0x040fe20000000000 */
[C---:B------:R-:W-:Y:S01]  /*23d0*/  IADD3 R9, R4.reuse, 0x10, RZ ;  /* 0x0000001004097810 */ /* 0x040fe20007ffe0ff */
[----:B------:R-:W-:Y:S01]  /*23e0*/  ULDC.64 UR4, c[0x0][0x220] ;  /* 0x0000880000047ab9 */ /* 0x000fe20000000a00 */
[C---:B------:R-:W-:Y:S02]  /*23f0*/  IADD3 R10, R4.reuse, 0x18, RZ ;  /* 0x00000018040a7810 */ /* 0x040fe40007ffe0ff */
[----:B------:R-:W-:Y:S02]  /*2400*/  LEA.HI.X.SX32 R4, R4, R17, 0x1, P0 ;  /* 0x0000001104047211 */ /* 0x000fe400000f0eff */
[----:B------:R-:W-:Y:S02]  /*2410*/  LEA R6, P0, R7, UR4, 0x1 ;  /* 0x0000000407067c11 */ /* 0x000fe4000f8008ff */
[----:B------:R-:W-:-:S02]  /*2420*/  IADD3 R15, P1, R8, R11, RZ ;  /* 0x0000000b080f7210 */ /* 0x000fc40007f3e0ff */
[-C--:B------:R-:W-:Y:S02]  /*2430*/  IADD3 R13, P2, R9, R11.reuse, RZ ;  /* 0x0000000b090d7210 */ /* 0x080fe40007f5e0ff */
[----:B------:R-:W-:Y:S02]  /*2440*/  IADD3 R11, P3, R10, R11, RZ ;  /* 0x0000000b0a0b7210 */ /* 0x000fe40007f7e0ff */
[----:B------:R-:W-:Y:S02]  /*2450*/  LEA.HI.X R7, R7, UR5, R4, 0x1, P0 ;  /* 0x0000000507077c11 */ /* 0x000fe400080f0c04 */
[----:B------:R-:W-:Y:S02]  /*2460*/  LEA.HI.X.SX32 R16, R8, R17, 0x1, P1 ;  /* 0x0000001108107211 */ /* 0x000fe400008f0eff */
[----:B------:R-:W-:Y:S02]  /*2470*/  LEA R4, P0, R15, UR4, 0x1 ;  /* 0x000000040f047c11 */ /* 0x000fe4000f8008ff */
[----:B------:R-:W-:-:S02]  /*2480*/  F2FP.F16.F32.PACK_AB R2, R5, R2 ;  /* 0x000000020502723e */ /* 0x000fc400000000ff */
[-C--:B------:R-:W-:Y:S02]  /*2490*/  LEA.HI.X.SX32 R14, R9, R17.reuse, 0x1, P2 ;  /* 0x00000011090e7211 */ /* 0x080fe400010f0eff */
[----:B------:R-:W-:Y:S01]  /*24a0*/  LEA.HI.X.SX32 R12, R10, R17, 0x1, P3 ;  /* 0x000000110a0c7211 */ /* 0x000fe200018f0eff */
[----:B------:R0:W-:Y:S01]  /*24b0*/  STG.E.U16 desc[UR36][R6.64], R2 ;  /* 0x0000000206007986 */ /* 0x0001e2000c101524 */
[----:B------:R-:W-:Y:S02]  /*24c0*/  LEA R8, P1, R13, UR4, 0x1 ;  /* 0x000000040d087c11 */ /* 0x000fe4000f8208ff */
[----:B------:R-:W-:Y:S02]  /*24d0*/  LEA R10, P2, R11, UR4, 0x1 ;  /* 0x000000040b0a7c11 */ /* 0x000fe4000f8408ff */
[----:B------:R-:W-:Y:S02]  /*24e0*/  F2FP.F16.F32.PACK_AB R0, R3, R0 ;  /* 0x000000000300723e */ /* 0x000fe400000000ff */
        /* <DEDUP_REMOVED lines=9> */
.L_x_3214:
        /* <DEDUP_REMOVED lines=8> */
[----:B------:R-:W-:Y:S01]  /*2600*/  MOV R6, UR4 ;  /* 0x0000000400067c02 */ /* 0x000fe20008000f00 */
[----:B------:R-:W-:Y:S01]  /*2610*/  IMAD.U32 R7, RZ, RZ, UR5 ;  /* 0x00000005ff077e24 */ /* 0x000fe2000f8e00ff */
[----:B------:R-:W-:Y:S01]  /*2620*/  MOV R10, UR6 ;  /* 0x00000006000a7c02 */ /* 0x000fe20008000f00 */
[----:B------:R-:W-:Y:S01]  /*2630*/  IMAD.MOV.U32 R8, RZ, RZ, 0x219 ;  /* 0x00000219ff087424 */ /* 0x000fe200078e00ff */
[----:B------:R-:W-:-:S02]  /*2640*/  MOV R11, UR7 ;  /* 0x00000007000b7c02 */ /* 0x000fc40008000f00 */
[----:B0-----:R-:W-:-:S07]  /*2650*/  MOV R13, RZ ;  /* 0x000000ff000d7202 */ /* 0x001fce0000000f00 */
[----:B------:R-:W-:-:S07]  /*2660*/  LEPC R20, `(.L_x_3240) ;  /* 0x000000001014794e */ /* 0x000fce0000000000 */
[----:B-1----:R-:W-:Y:S05]  /*2670*/  CALL.ABS.NOINC R2 ;  /* 0x0000000002007343 */ /* 0x002fea0003c00000 */
.L_x_3240:
[----:B------:R-:W-:Y:S05]  /*2680*/  EXIT ;  /* 0x000000000000794d */ /* 0x000fea0003800000 */
.L_x_3215:
[----:B------:R-:W-:Y:S01]  /*2690*/  HFMA2.MMA R11, -RZ, RZ, 0, 1.847743988037109375e-06 ;  /* 0x0000001fff0b7435 */ /* 0x000fe200000001ff */
[----:B------:R-:W-:Y:S01]  /*26a0*/  IMAD.MOV.U32 R12, RZ, RZ, 0x10 ;  /* 0x00000010ff0c7424 */ /* 0x000fe200078e00ff */
[----:B------:R-:W-:Y:S02]  /*26b0*/  MOV R15, 0xffffffff ;  /* 0xffffffff000f7802 */ /* 0x000fe40000000f00 */
[----:B------:R-:W-:-:S07]  /*26c0*/  MOV R2, 0xff7fffff ;  /* 0xff7fffff00027802 */ /* 0x000fce0000000f00 */
[----:B0-----:R-:W-:Y:S05]  /*26d0*/  WARPSYNC.COLLECTIVE R15, `(.L_x_3241) ;  /* 0x000000000f087348 */ /* 0x001fea0003c00000 */
[----:B------:R1:W2:Y:S02]  /*26e0*/  SHFL.BFLY P6, R14, R13, R12, R11 ;  /* 0x0c00000c0d0e7389 */ /* 0x0002a400000c000b */
[----:B012---:R-:W-:Y:S01]  /*26f0*/  ENDCOLLECTIVE ;  /* 0x000000000000791b */ /* 0x007fe20003800000 */
.L_x_3241:
[----:B------:R-:W-:Y:S01]  /*2700*/  HFMA2.MMA R12, -RZ, RZ, 0, 4.76837158203125e-07 ;  /* 0x00000008ff0c7435 */ /* 0x000fe200000001ff */
[----:B------:R-:W-:-:S05]  /*2710*/  FMNMX.FTZ R0, R14, -3.40282346638528859812e+38, !PT ;  /* 0xff7fffff0e007809 */ /* 0x000fca0007810000 */
[----:B------:R-:W-:-:S07]  /*2720*/  IMAD.MOV.U32 R13, RZ, RZ, R0 ;  /* 0x000000ffff0d7224 */ /* 0x000fce00078e0000 */
[----:B------:R-:W-:Y:S05]  /*2730*/  WARPSYNC.COLLECTIVE R15, `(.L_x_3242) ;  /* 0x000000000f087348 */ /* 0x000fea0003c00000 */
[----:B------:R0:W1:Y:S02]  /*2740*/  SHFL.BFLY P6, R14, R13, R12, R11 ;  /* 0x0c00000c0d0e7389 */ /* 0x00006400000c000b */
[----:B01----:R-:W-:Y:S01]  /*2750*/  ENDCOLLECTIVE ;  /* 0x000000000000791b */ /* 0x003fe20003800000 */
.L_x_3242:
[----:B------:R-:W-:Y:S01]  /*2760*/  IMAD.MOV.U32 R12, RZ, RZ, 0x4 ;  /* 0x00000004ff0c7424 */ /* 0x000fe200078e00ff */
[----:B------:R-:W-:-:S04]  /*2770*/  FMNMX.FTZ R3, R0, R14, !PT ;  /* 0x0000000e00037209 */ /* 0x000fc80007810000 */
[----:B------:R-:W-:-:S07]  /*2780*/  MOV R13, R3 ;  /* 0x00000003000d7202 */ /* 0x000fce0000000f00 */
[----:B------:R-:W-:Y:S05]  /*2790*/  WARPSYNC.COLLECTIVE R15, `(.L_x_3243) ;  /* 0x000000000f087348 */ /* 0x000fea0003c00000 */
[----:B------:R0:W1:Y:S02]  /*27a0*/  SHFL.BFLY P6, R14, R13, R12, R11 ;  /* 0x0c00000c0d0e7389 */ /* 0x00006400000c000b */
[----:B01----:R-:W-:Y:S01]  /*27b0*/  ENDCOLLECTIVE ;  /* 0x000000000000791b */ /* 0x003fe20003800000 */
.L_x_3243:
[----:B------:R-:W-:Y:S01]  /*27c0*/  HFMA2.MMA R12, -RZ, RZ, 0, 1.1920928955078125e-07 ;  /* 0x00000002ff0c7435 */ /* 0x000fe200000001ff */
[----:B------:R-:W-:-:S04]  /*27d0*/  FMNMX.FTZ R4, R3, R14, !PT ;  /* 0x0000000e03047209 */ /* 0x000fc80007810000 */
[----:B------:R-:W-:-:S07]  /*27e0*/  MOV R13, R4 ;  /* 0x00000004000d7202 */ /* 0x000fce0000000f00 */
[----:B------:R-:W-:Y:S05]  /*27f0*/  WARPSYNC.COLLECTIVE R15, `(.L_x_3244) ;  /* 0x000000000f087348 */ /* 0x000fea0003c00000 */
[----:B------:R0:W1:Y:S02]  /*2800*/  SHFL.BFLY P6, R14, R13, R12, R11 ;  /* 0x0c00000c0d0e7389 */ /* 0x00006400000c000b */
[----:B01----:R-:W-:Y:S01]  /*2810*/  ENDCOLLECTIVE ;  /* 0x000000000000791b */ /* 0x003fe20003800000 */
.L_x_3244:
[----:B------:R-:W-:Y:S02]  /*2820*/  MOV R12, 0x1 ;  /* 0x00000001000c7802 */ /* 0x000fe40000000f00 */
[----:B------:R-:W-:-:S05]  /*2830*/  FMNMX.FTZ R5, R4, R14, !PT ;  /* 0x0000000e04057209 */ /* 0x000fca0007810000 */
[----:B------:R-:W-:-:S07]  /*2840*/  IMAD.MOV.U32 R13, RZ, RZ, R5 ;  /* 0x000000ffff0d7224 */ /* 0x000fce00078e0005 */
[----:B------:R-:W-:Y:S05]  /*2850*/  WARPSYNC.COLLECTIVE R15, `(.L_x_3245) ;  /* 0x000000000f087348 */ /* 0x000fea0003c00000 */
[----:B------:R0:W1:Y:S02]  /*2860*/  SHFL.BFLY P6, R14, R13, R12, R11 ;  /* 0x0c00000c0d0e7389 */ /* 0x00006400000c000b */
[----:B01----:R-:W-:Y:S01]  /*2870*/  ENDCOLLECTIVE ;  /* 0x000000000000791b */ /* 0x003fe20003800000 */
.L_x_3245:
[----:B------:R-:W-:Y:S05]  /*2880*/  BRA `(.L_x_3246) ;  /* 0xffffffd800947947 */ /* 0x000fea000383ffff */
.L_x_3247:
        /* <DEDUP_REMOVED lines=15> */
.L_x_29631:


//--------------------- .text._ZN4vllm25paged_attention_v2_kernelIthLi256ELi32ELi128ELNS_18Fp8KVCacheDataTypeE2ELb1ELi512EEEvPfS2_PT_PKS3_PKT0_S9_ifPKiSB_iPKfiiiSD_SD_iiiii --------------------------
	.section	.text._ZN4vllm25paged_attention_v2_kernelIthLi256ELi32ELi128ELNS_18Fp8KVCacheDataTypeE2ELb1ELi512EEEvPfS2_PT_PKS3_PKT0_S9_ifPKiSB_iPKfiiiSD_SD_iiiii,"ax",@progbits
	.align	128
        .global         _ZN4vllm25paged_attention_v2_kernelIthLi256ELi32ELi128ELNS_18Fp8KVCacheDataTypeE2ELb1ELi512EEEvPfS2_PT_PKS3_PKT0_S9_ifPKiSB_iPKfiiiSD_SD_iiiii
        .type           _ZN4vllm25paged_attention_v2_kernelIthLi256ELi32ELi128ELNS_18Fp8KVCacheDataTypeE2ELb1ELi512EEEvPfS2_PT_PKS3_PKT0_S9_ifPKiSB_iPKfiiiSD_SD_iiiii,@function
        .size           _ZN4vllm25paged_attention_v2_kernelIthLi256ELi32ELi128ELNS_18Fp8KVCacheDataTypeE2ELb1ELi512EEEvPfS2_PT_PKS3_PKT0_S9_ifPKiSB_iPKfiiiSD_SD_iiiii,(.L_x_29632 - _ZN4vllm25paged_attention_v2_kernelIthLi256ELi32ELi128ELNS_18Fp8KVCacheDataTypeE2ELb1ELi512EEEvPfS2_PT_PKS3_PKT0_S9_ifPKiSB_iPKfiiiSD_SD_iiiii)
        .other          _ZN4vllm25paged_attention_v2_kernelIthLi256ELi32ELi128ELNS_18Fp8KVCacheDataTypeE2ELb1ELi512EEEvPfS2_PT_PKS3_PKT0_S9_ifPKiSB_iPKfiiiSD_SD_iiiii,@"STO_CUDA_ENTRY STV_DEFAULT"
_ZN4vllm25paged_attention_v2_kernelIthLi256ELi32ELi128ELNS_18Fp8KVCacheDataTypeE2ELb1ELi512EEEvPfS2_PT_PKS3_PKT0_S9_ifPKiSB_iPKfiiiSD_SD_iiiii:
.text._ZN4vllm25paged_attention_v2_kernelIthLi256ELi32ELi128ELNS_18Fp8KVCacheDataTypeE2ELb1ELi512EEEvPfS2_PT_PKS3_PKT0_S9_ifPKiSB_iPKfiiiSD_SD_iiiii:
[----:B------:R-:W0:Y:S08]  /*0000*/  LDC R1, c[0x0][0x28] ;  /* 0x00000a00ff017b82 */ /* 0x000e300000000800 */
[----:B------:R-:W1:Y:S01]  /*0010*/  S2UR UR42, SR_CTAID.Y ;  /* 0x00000000002a79c3 */ /* 0x000e620000002600 */
[----:B------:R-:W-:Y:S01]  /*0020*/  ULDC.64 UR4, c[0x0][0x250] ;  /* 0x0000940000047ab9 */ /* 0x000fe20000000a00 */
[----:B------:R-:W-:Y:S01]  /*0030*/  ULDC.64 UR36, c[0x0][0x208] ;  /* 0x0000820000247ab9 */ /* 0x000fe20000000a00 */
[----:B-1----:R-:W-:-:S06]  /*0040*/  UIMAD.WIDE UR4, UR42, 0x4, UR4 ;  /* 0x000000042a0478a5 */ /* 0x002fcc000f8e0204 */
[----:B------:R-:W-:Y:S01]  /*0050*/  MOV R2, UR4 ;  /* 0x0000000400027c02 */ /* 0x000fe20008000f00 */
        /* <DEDUP_REMOVED lines=8> */
[----:B------:R-:W0:Y:S01]  /*00e0*/  LDC R8, c[0x0][0x294] ;  /* 0x0000a500ff087b82 */ /* 0x000e220000000800 */
[----:B------:R-:W-:Y:S01]  /*00f0*/  UIADD3 UR6, UR43, -0x1, URZ ;  /* 0xffffffff2b067890 */ /* 0x000fe2000fffe03f */
[----:B------:R-:W1:Y:S01]  /*0100*/  S2R R44, SR_TID.X ;  /* 0x00000000002c7919 */ /* 0x000e620000002100 */
[----:B------:R-:W-:Y:S02]  /*0110*/  UIADD3 UR4, UR43, 0x1f, URZ ;  /* 0x0000001f2b047890 */ /* 0x000fe4000fffe03f */
[----:B------:R-:W-:Y:S02]  /*0120*/  ULEA UR39, UR41, 0x10, 0x4 ;  /* 0x0000001029277891 */ /* 0x000fe4000f8e203f */
[----:B------:R-:W-:Y:S01]  /*0130*/  IMAD.U32 R7, RZ, RZ, UR6 ;  /* 0x00000006ff077e24 */ /* 0x000fe2000f8e00ff */
[----:B------:R-:W-:Y:S01]  /*0140*/  USHF.R.S32.HI UR5, URZ, 0x1f, UR4 ;  /* 0x0000001f3f057899 */ /* 0x000fe20008011404 */
[----:B------:R-:W2:Y:S01]  /*0150*/  S2UR UR45, SR_CTAID.X ;  /* 0x00000000002d79c3 */ /* 0x000ea20000002500 */
[----:B------:R-:W-:Y:S01]  /*0160*/  ULDC UR46, c[0x0][0x14] ;  /* 0x00000500002e7ab9 */ /* 0x000fe20000000800 */
[----:B------:R-:W-:Y:S01]  /*0170*/  ULDC UR47, c[0x0][0xc] ;  /* 0x00000300002f7ab9 */ /* 0x000fe20000000800 */
[----:B------:R-:W-:Y:S01]  /*0180*/  IABS R7, R7 ;  /* 0x0000000700077213 */ /* 0x000fe20000000000 */
[----:B------:R-:W-:-:S04]  /*0190*/  ULEA.HI UR5, UR5, UR4, URZ, 0x5 ;  /* 0x0000000405057291 */ /* 0x000fc8000f8f283f */
[----:B------:R-:W-:-:S04]  /*01a0*/  USHF.R.S32.HI UR38, URZ, 0x5, UR5 ;  /* 0x000000053f267899 */ /* 0x000fc80008011405 */
[----:B------:R-:W-:Y:S01]  /*01b0*/  UISETP.LT.AND UP0, UPT, UR38, UR39, UPT ;  /* 0x000000272600728c */ /* 0x000fe2000bf01270 */
[----:B0-----:R-:W-:-:S03]  /*01c0*/  IABS R6, R8 ;  /* 0x0000000800067213 */ /* 0x001fc60000000000 */
[----:B------:R-:W-:Y:S01]  /*01d0*/  USEL UR39, UR38, UR39, UP0 ;  /* 0x0000002726277287 */ /* 0x000fe20008000000 */
[----:B------:R-:W0:Y:S03]  /*01e0*/  I2F.RP R4, R6 ;  /* 0x0000000600047306 */ /* 0x000e260000209400 */
[----:B------:R-:W-:-:S04]  /*01f0*/  UIMAD UR4, UR41, -0x10, UR39 ;  /* 0xfffffff0290478a4 */ /* 0x000fc8000f8e0227 */
[----:B------:R-:W-:-:S04]  /*0200*/  ULEA UR4, UR4, UR44, 0x5 ;  /* 0x0000002c04047291 */ /* 0x000fc8000f8e283f */
[----:B------:R-:W-:-:S04]  /*0210*/  UISETP.LT.AND UP0, UPT, UR43, UR4, UPT ;  /* 0x000000042b00728c */ /* 0x000fc8000bf01270 */
[----:B------:R-:W-:Y:S01]  /*0220*/  USEL UR40, UR43, UR4, UP0 ;  /* 0x000000042b287287 */ /* 0x000fe20008000000 */
[----:B0-----:R-:W0:Y:S03]  /*0230*/  MUFU.RCP R4, R4 ;  /* 0x0000000400047308 */ /* 0x001e260000001000 */
[----:B------:R-:W-:Y:S01]  /*0240*/  UIADD3 UR40, -UR44, UR40, URZ ;  /* 0x000000282c287290 */ /* 0x000fe2000fffe13f */
[----:B0-----:R-:W-:-:S04]  /*0250*/  IADD3 R2, R4, 0xffffffe, RZ ;  /* 0x0ffffffe04027810 */ /* 0x001fc80007ffe0ff */
[----:B------:R0:W3:Y:S02]  /*0260*/  F2I.FTZ.U32.TRUNC.NTZ R3, R2 ;  /* 0x0000000200037305 */ /* 0x0000e4000021f000 */
[----:B0-----:R-:W-:Y:S02]  /*0270*/  IMAD.MOV.U32 R2, RZ, RZ, RZ ;  /* 0x000000ffff027224 */ /* 0x001fe400078e00ff */
[----:B---3--:R-:W-:-:S05]  /*0280*/  IMAD R0, R3, R6, RZ ;  /* 0x0000000603007224 */ /* 0x008fca00078e02ff */
[----:B------:R-:W-:-:S05]  /*0290*/  IADD3 R5, -R0, RZ, RZ ;  /* 0x000000ff00057210 */ /* 0x000fca0007ffe1ff */
[----:B------:R-:W-:Y:S01]  /*02a0*/  IMAD.HI.U32 R0, R3, R5, R2 ;  /* 0x0000000503007227 */ /* 0x000fe200078e0002 */
[----:B------:R-:W-:Y:S02]  /*02b0*/  MOV R5, R7 ;  /* 0x0000000700057202 */ /* 0x000fe40000000f00 */
[----:B------:R-:W-:-:S03]  /*02c0*/  LOP3.LUT R2, R8, UR6, RZ, 0x3c, !PT ;  /* 0x0000000608027c12 */ /* 0x000fc6000f8e3cff */
[----:B------:R-:W-:Y:S01]  /*02d0*/  IMAD.HI.U32 R7, R0, R5, RZ ;  /* 0x0000000500077227 */ /* 0x000fe200078e00ff */
[----:B------:R-:W-:Y:S01]  /*02e0*/  BAR.SYNC.DEFER_BLOCKING 0x0 ;  /* 0x0000000000007b1d */ /* 0x000fe20000010000 */
[----:B------:R-:W-:Y:S02]  /*02f0*/  ISETP.GE.AND P2, PT, R2, RZ, PT ;  /* 0x000000ff0200720c */ /* 0x000fe40003f46270 */
[----:B------:R-:W-:Y:S01]  /*0300*/  IMAD.MOV R3, RZ, RZ, -R7 ;  /* 0x000000ffff037224 */ /* 0x000fe200078e0a07 */
[----:B------:R-:W-:-:S03]  /*0310*/  MOV R2, R6 ;  /* 0x0000000600027202 */ /* 0x000fc60000000f00 */
[C---:B------:R-:W-:Y:S02]  /*0320*/  IMAD R5, R6.reuse, R3, R5 ;  /* 0x0000000306057224 */ /* 0x040fe400078e0205 */
[----:B------:R-:W0:Y:S03]  /*0330*/  LDC R3, c[0x0][0x298] ;  /* 0x0000a600ff037b82 */ /* 0x000e260000000800 */
[----:B------:R-:W-:-:S13]  /*0340*/  ISETP.GT.U32.AND P1, PT, R6, R5, PT ;  /* 0x000000050600720c */ /* 0x000fda0003f24070 */
[-C--:B------:R-:W-:Y:S01]  /*0350*/  @!P1 IADD3 R5, R5, -R6.reuse, RZ ;  /* 0x8000000605059210 */ /* 0x080fe20007ffe0ff */
[----:B------:R-:W-:Y:S01]  /*0360*/  @!P1 VIADD R7, R7, 0x1 ;  /* 0x0000000107079836 */ /* 0x000fe20000000000 */
[----:B------:R-:W-:Y:S02]  /*0370*/  ISETP.NE.AND P1, PT, R8, RZ, PT ;  /* 0x000000ff0800720c */ /* 0x000fe40003f25270 */
[----:B------:R-:W-:Y:S02]  /*0380*/  ISETP.GE.U32.AND P0, PT, R5, R6, PT ;  /* 0x000000060500720c */ /* 0x000fe40003f06070 */
[----:B-1----:R-:W-:-:S04]  /*0390*/  SHF.R.S32.HI R5, RZ, 0x1f, R44 ;  /* 0x0000001fff057819 */ /* 0x002fc8000001142c */
[----:B------:R-:W-:-:S04]  /*03a0*/  LEA.HI R5, R5, R44, RZ, 0x5 ;  /* 0x0000002c05057211 */ /* 0x000fc800078f28ff */
[----:B------:R-:W-:Y:S02]  /*03b0*/  LOP3.LUT R9, R5, 0xffffffe0, RZ, 0xc0, !PT ;  /* 0xffffffe005097812 */ /* 0x000fe400078ec0ff */
[----:B------:R-:W-:Y:S02]  /*03c0*/  SHF.R.S32.HI R47, RZ, 0x5, R5 ;  /* 0x00000005ff2f7819 */ /* 0x000fe40000011405 */
[----:B------:R-:W-:Y:S01]  /*03d0*/  @P0 IADD3 R7, R7, 0x1, RZ ;  /* 0x0000000107070810 */ /* 0x000fe20007ffe0ff */
[----:B------:R-:W-:Y:S01]  /*03e0*/  IMAD.IADD R46, R44, 0x1, -R9 ;  /* 0x000000012c2e7824 */ /* 0x000fe200078e0a09 */
[----:B0-----:R-:W-:-:S03]  /*03f0*/  ISETP.GT.AND P0, PT, R3, -0x1, PT ;  /* 0xffffffff0300780c */ /* 0x001fc60003f04270 */
[----:B------:R-:W-:Y:S01]  /*0400*/  @!P2 IMAD.MOV R7, RZ, RZ, -R7 ;  /* 0x000000ffff07a224 */ /* 0x000fe200078e0a07 */
[----:B------:R-:W-:-:S09]  /*0410*/  @!P1 LOP3.LUT R7, RZ, R8, RZ, 0x33, !PT ;  /* 0x00000008ff079212 */ /* 0x000fd200078e33ff */
[----:B--2---:R-:W-:Y:S05]  /*0420*/  @P0 BRA `(.L_x_3248) ;  /* 0x0000000000dc0947 */ /* 0x004fea0003800000 */
[----:B------:R-:W0:Y:S01]  /*0430*/  LDC R4, c[0x0][0x240] ;  /* 0x00009000ff047b82 */ /* 0x000e220000000800 */
[----:B------:R-:W-:Y:S01]  /*0440*/  IABS R12, UR47 ;  /* 0x0000002f000c7c13 */ /* 0x000fe20008000000 */
[----:B------:R-:W-:Y:S01]  /*0450*/  ULDC UR4, c[0x0][0x288] ;  /* 0x0000a20000047ab9 */ /* 0x000fe20000000800 */
        /* <DEDUP_REMOVED lines=8> */
[----:B------:R-:W-:-:S04]  /*04e0*/  IMAD.HI.U32 R9, R9, R11, R8 ;  /* 0x0000000b09097227 */ /* 0x000fc800078e0008 */
[----:B------:R-:W-:Y:S01]  /*04f0*/  IMAD.MOV.U32 R11, RZ, RZ, R12 ;  /* 0x000000ffff0b7224 */ /* 0x000fe200078e000c */
[----:B------:R-:W-:-:S03]  /*0500*/  IABS R12, UR45 ;  /* 0x0000002d000c7c13 */ /* 0x000fc60008000000 */
[----:B------:R-:W-:-:S05]  /*0510*/  IMAD.HI.U32 R9, R9, R11, RZ ;  /* 0x0000000b09097227 */ /* 0x000fca00078e00ff */
[----:B------:R-:W-:-:S05]  /*0520*/  IADD3 R5, -R9, RZ, RZ ;  /* 0x000000ff09057210 */ /* 0x000fca0007ffe1ff */
[----:B------:R-:W-:-:S05]  /*0530*/  IMAD R5, R10, R5, R11 ;  /* 0x000000050a057224 */ /* 0x000fca00078e020b */
[----:B------:R-:W-:-:S13]  /*0540*/  ISETP.GT.U32.AND P1, PT, R10, R5, PT ;  /* 0x000000050a00720c */ /* 0x000fda0003f24070 */
[----:B------:R-:W-:Y:S01]  /*0550*/  @!P1 IMAD.IADD R5, R5, 0x1, -R10 ;  /* 0x0000000105059824 */ /* 0x000fe200078e0a0a */
[----:B------:R-:W-:Y:S02]  /*0560*/  @!P1 IADD3 R9, R9, 0x1, RZ ;  /* 0x0000000109099810 */ /* 0x000fe40007ffe0ff */
[C---:B------:R-:W-:Y:S02]  /*0570*/  ISETP.NE.AND P1, PT, R4.reuse, RZ, PT ;  /* 0x000000ff0400720c */ /* 0x040fe40003f25270 */
[----:B------:R-:W-:Y:S02]  /*0580*/  ISETP.GE.U32.AND P0, PT, R5, R10, PT ;  /* 0x0000000a0500720c */ /* 0x000fe40003f06070 */
[----:B------:R-:W-:-:S04]  /*0590*/  LOP3.LUT R5, R4, UR47, RZ, 0x3c, !PT ;  /* 0x0000002f04057c12 */ /* 0x000fc8000f8e3cff */
[----:B------:R-:W-:-:S07]  /*05a0*/  ISETP.GE.AND P2, PT, R5, RZ, PT ;  /* 0x000000ff0500720c */ /* 0x000fce0003f46270 */
        /* <DEDUP_REMOVED lines=13> */
[----:B------:R-:W-:-:S05]  /*0680*/  IMAD R11, R11, R10, RZ ;  /* 0x0000000a0b0b7224 */ /* 0x000fca00078e02ff */
        /* <DEDUP_REMOVED lines=17> */
.L_x_3248:
[----:B------:R-:W-:Y:S02]  /*07a0*/  ULDC UR4, c[0x0][0x288] ;  /* 0x0000a20000047ab9 */ /* 0x000fe40000000800 */
[----:B------:R-:W-:-:S06]  /*07b0*/  UIMAD UR4, UR47, UR4, UR45 ;  /* 0x000000042f0472a4 */ /* 0x000fcc000f8e022d */
[----:B------:R-:W-:-:S07]  /*07c0*/  IMAD R9, R3, UR4, RZ ;  /* 0x0000000403097c24 */ /* 0x000fce000f8e02ff */
.L_x_3249:
        /* <DEDUP_REMOVED lines=28> */
.L_x_3253:
        /* <DEDUP_REMOVED lines=37> */
.L_x_3251:
[----:B------:R-:W-:Y:S05]  /*0be0*/  BSYNC B7 ;  /* 0x0000000000077941 */ /* 0x000fea0003800000 */
.L_x_3250:
        /* <DEDUP_REMOVED lines=13> */
.L_x_3296:
[----:B------:R-:W-:Y:S01]  /*0cc0*/  ISETP.NE.AND P0, PT, R46, RZ, PT ;  /* 0x000000ff2e00720c */ /* 0x000fe20003f05270 */
[----:B------:R-:W-:-:S12]  /*0cd0*/  WARPSYNC.ALL ;  /* 0x0000000000007948 */ /* 0x000fd80003800000 */
[----:B------:R-:W2:Y:S01]  /*0ce0*/  @!P0 S2R R3, SR_CgaCtaId ;  /* 0x0000000000038919 */ /* 0x000ea20000008800 */
[----:B------:R-:W-:Y:S02]  /*0cf0*/  @!P0 MOV R0, 0x400 ;  /* 0x0000040000008802 */ /* 0x000fe40000000f00 */
[----:B01----:R-:W-:Y:S02]  /*0d00*/  @!P0 FMNMX.FTZ R5, R5, R14, !PT ;  /* 0x0000000e05058209 */ /* 0x003fe40007810000 */
[----:B--2---:R-:W-:-:S05]  /*0d10*/  @!P0 LEA R0, R3, R0, 0x18 ;  /* 0x0000000003008211 */ /* 0x004fca00078ec0ff */
[----:B------:R-:W-:-:S05]  /*0d20*/  @!P0 IMAD R0, R47, 0x4, R0 ;  /* 0x000000042f008824 */ /* 0x000fca00078e0200 */
[----:B------:R0:W-:Y:S01]  /*0d30*/  @!P0 STS [R0], R5 ;  /* 0x0000000500008388 */ /* 0x0001e20000000800 */
[----:B------:R-:W-:Y:S01]  /*0d40*/  BAR.SYNC.DEFER_BLOCKING 0x0 ;  /* 0x0000000000007b1d */ /* 0x000fe20000010000 */
[----:B------:R-:W-:Y:S02]  /*0d50*/  ISETP.GT.AND P0, PT, R46, 0x3, PT ;  /* 0x000000032e00780c */ /* 0x000fe40003f04270 */
[----:B------:R-:W-:-:S03]  /*0d60*/  ISETP.GE.AND P2, PT, R44, UR40, PT ;  /* 0x000000282c007c0c */ /* 0x000fc6000bf46270 */
[----:B------:R-:W-:Y:S08]  /*0d70*/  BSSY B0, `(.L_x_3255) ;  /* 0x00000f6000007945 */ /* 0x000ff00003800000 */
[----:B------:R-:W1:Y:S01]  /*0d80*/  @!P0 S2R R3, SR_CgaCtaId ;  /* 0x0000000000038919 */ /* 0x000e620000008800 */
[----:B0-----:R-:W-:-:S04]  /*0d90*/  @!P0 MOV R0, 0x400 ;  /* 0x0000040000008802 */ /* 0x001fc80000000f00 */
        /* <DEDUP_REMOVED lines=33> */
.L_x_3259:
        /* <DEDUP_REMOVED lines=11> */
.L_x_3258:
[----:B------:R-:W-:Y:S05]  /*1060*/  BSYNC B1 ;  /* 0x0000000000017941 */ /* 0x000fea0003800000 */
.L_x_3257:
        /* <DEDUP_REMOVED lines=15> */
.L_x_3262:
        /* <DEDUP_REMOVED lines=100> */
.L_x_3261:
[----:B------:R-:W-:Y:S05]  /*17a0*/  BSYNC B1 ;  /* 0x0000000000017941 */ /* 0x000fea0003800000 */
.L_x_3260:
        /* <DEDUP_REMOVED lines=55> */
.L_x_3264:
[----:B------:R-:W-:Y:S05]  /*1b20*/  BSYNC B1 ;  /* 0x0000000000017941 */ /* 0x000fea0003800000 */
.L_x_3263:
        /* <DEDUP_REMOVED lines=26> */
.L_x_3256:
[----:B------:R-:W-:Y:S05]  /*1cd0*/  BSYNC B0 ;  /* 0x0000000000007941 */ /* 0x000fea0003800000 */
.L_x_3255:
        /* <DEDUP_REMOVED lines=9> */
[----:B--2---:R-:W-:Y:S01]  /*1d70*/  @!P0 LEA R3, R14, R3, 0x18 ;  /* 0x000000030e038211 */ /* 0x004fe200078ec0ff */
[----:B-1----:R-:W-:Y:S01]  /*1d80*/  FADD.FTZ R5, R2, R5 ;  /* 0x0000000502057221 */ /* 0x002fe20000010000 */
[----:B------:R-:W-:-:S04]  /*1d90*/  @!P0 SHF.R.U32.HI R2, RZ, 0x3, R44 ;  /* 0x00000003ff028819 */ /* 0x000fc8000001162c */
[----:B------:R-:W1:Y:S01]  /*1da0*/  SHFL.BFLY PT, R4, R5, 0x4, 0x1f ;  /* 0x0c801f0005047f89 */ /* 0x000e6200000e0000 */
[----:B------:R-:W-:-:S05]  /*1db0*/  @!P0 LOP3.LUT R2, R2, 0x1ffffffc, RZ, 0xc0, !PT ;  /* 0x1ffffffc02028812 */ /* 0x000fca00078ec0ff */
[----:B------:R-:W-:Y:S02]  /*1dc0*/  @!P0 IMAD.IADD R3, R3, 0x1, R2 ;  /* 0x0000000103038824 */ /* 0x000fe400078e0202 */
[----:B-1----:R-:W-:Y:S01]  /*1dd0*/  FADD.FTZ R4, R5, R4 ;  /* 0x0000000405047221 */ /* 0x002fe20000010000 */
[----:B------:R-:W-:-:S04]  /*1de0*/  @!P3 MOV R5, 0x400 ;  /* 0x000004000005b802 */ /* 0x000fc80000000f00 */
[----:B------:R-:W1:Y:S01]  /*1df0*/  SHFL.BFLY PT, R11, R4, 0x2, 0x1f ;  /* 0x0c401f00040b7f89 */ /* 0x000e6200000e0000 */
        /* <DEDUP_REMOVED lines=37> */
.L_x_3269:
        /* <DEDUP_REMOVED lines=8> */
.L_x_3268:
[----:B------:R-:W-:Y:S05]  /*20d0*/  BSYNC B1 ;  /* 0x0000000000017941 */ /* 0x000fea0003800000 */
.L_x_3267:
        /* <DEDUP_REMOVED lines=15> */
.L_x_3272:
        /* <DEDUP_REMOVED lines=52> */
.L_x_3271:
[----:B------:R-:W-:Y:S05]  /*2510*/  BSYNC B1 ;  /* 0x0000000000017941 */ /* 0x000fea0003800000 */
.L_x_3270:
        /* <DEDUP_REMOVED lines=31> */
.L_x_3274:
[----:B------:R-:W-:Y:S05]  /*2710*/  BSYNC B1 ;  /* 0x0000000000017941 */ /* 0x000fea0003800000 */
.L_x_3273:
        /* <DEDUP_REMOVED lines=14> */
.L_x_3266:
[----:B------:R-:W-:Y:S05]  /*2800*/  BSYNC B0 ;  /* 0x0000000000007941 */ /* 0x000fea0003800000 */
.L_x_3265:
        /* <DEDUP_REMOVED lines=26> */
.L_x_3276:
[----:B------:R-:W-:Y:S05]  /*29b0*/  BSYNC B0 ;  /* 0x0000000000007941 */ /* 0x000fea0003800000 */
.L_x_3275:
        /* <DEDUP_REMOVED lines=26> */
.L_x_3280:
        /* <DEDUP_REMOVED lines=33> */
.L_x_3278:
[----:B------:R-:W-:Y:S05]  /*2d70*/  BSYNC B6 ;  /* 0x0000000000067941 */ /* 0x000fea0003800000 */
.L_x_3277:
        /* <DEDUP_REMOVED lines=125> */
.L_x_3361:
        /* <DEDUP_REMOVED lines=50> */
.L_x_3283:
[----:B------:R-:W-:Y:S05]  /*3870*/  BSYNC B0 ;  /* 0x0000000000007941 */ /* 0x000fea0003800000 */
.L_x_3282:
        /* <DEDUP_REMOVED lines=76> */
.L_x_3285:
[----:B------:R-:W-:Y:S05]  /*3d40*/  BSYNC B0 ;  /* 0x0000000000007941 */ /* 0x000fea0003800000 */
.L_x_3284:
        /* <DEDUP_REMOVED lines=46> */
.L_x_3287:
[----:B------:R-:W-:Y:S05]  /*4030*/  BSYNC B0 ;  /* 0x0000000000007941 */ /* 0x000fea0003800000 */
.L_x_3286:
        /* <DEDUP_REMOVED lines=77> */
.L_x_3289:
[----:B------:R-:W-:Y:S05]  /*4510*/  BSYNC B0 ;  /* 0x0000000000007941 */ /* 0x000fea0003800000 */
.L_x_3288:
        /* <DEDUP_REMOVED lines=8> */
[----:B------:R-:W-:Y:S01]  /*45a0*/  F2FP.F16.F32.PACK_AB R24, R28, R24 ;  /* 0x000000181c18723e */ /* 0x000fe200000000ff */
[----:B------:R-:W-:Y:S01]  /*45b0*/  USHF.L.U32 UR6, UR41, 0x8, URZ ;  /* 0x0000000829067899 */ /* 0x000fe2000800063f */
[----:B------:R-:W-:Y:S01]  /*45c0*/  LEA.HI R13, R13, R46, RZ, 0x2 ;  /* 0x0000002e0d0d7211 */ /* 0x000fe200078f10ff */
[----:B------:R-:W-:Y:S01]  /*45d0*/  USHF.L.U32 UR5, UR11, 0x8, URZ ;  /* 0x000000080b057899 */ /* 0x000fe2000800063f */
[----:B------:R-:W-:Y:S01]  /*45e0*/  F2FP.F16.F32.PACK_AB R29, R32, R29 ;  /* 0x0000001d201d723e */ /* 0x000fe200000000ff */
        /* <DEDUP_REMOVED lines=54> */
[----:B------:R-:W-:Y:S01]  /*4950*/  F2FP.F16.F32.PACK_AB R2, R4, R2 ;  /* 0x000000020402723e */ /* 0x000fe200000000ff */
[----:B------:R-:W-:Y:S01]  /*4960*/  VIADD R4, R17, 0x48 ;  /* 0x0000004811047836 */ /* 0x000fe20000000000 */
[----:B------:R-:W-:-:S02]  /*4970*/  LEA.HI.X R15, R15, UR9, R32, 0x1, P1 ;  /* 0x000000090f0f7c11 */ /* 0x000fc400088f0c20 */
[----:B------:R-:W-:Y:S02]  /*4980*/  LEA.HI.X.SX32 R32, R23, UR7, 0x1, P0 ;  /* 0x0000000717207c11 */ /* 0x000fe400080f0eff */
[C---:B------:R-:W-:Y:S02]  /*4990*/  LEA R36, P0, R21.reuse, UR8, 0x1 ;  /* 0x0000000815247c11 */ /* 0x040fe4000f8008ff */
[----:B------:R-:W-:Y:S02]  /*49a0*/  IADD3 R23, P1, R4, UR4, RZ ;  /* 0x0000000404177c10 */ /* 0x000fe4000ff3e0ff */
[----:B------:R-:W-:Y:S02]  /*49b0*/  LEA.HI.X R37, R21, UR9, R32, 0x1, P0 ;  /* 0x0000000915257c11 */ /* 0x000fe400080f0c20 */
[----:B------:R-:W-:Y:S02]  /*49c0*/  F2FP.F16.F32.PACK_AB R0, R0, R33 ;  /* 0x000000210000723e */ /* 0x000fe400000000ff */
        /* <DEDUP_REMOVED lines=11> */
[----:B------:R-:W-:Y:S01]  /*4a80*/  F2FP.F16.F32.PACK_AB R6, R8, R6 ;  /* 0x000000060806723e */ /* 0x000fe200000000ff */
[C---:B------:R-:W-:Y:S01]  /*4a90*/  VIADD R8, R17.reuse, 0x98 ;  /* 0x0000009811087836 */ /* 0x040fe20000000000 */
[----:B------:R-:W-:Y:S02]  /*4aa0*/  F2FP.F16.F32.PACK_AB R10, R16, R10 ;  /* 0x0000000a100a723e */ /* 0x000fe400000000ff */
[----:B------:R-:W-:Y:S02]  /*4ab0*/  F2FP.F16.F32.PACK_AB R26, R26, R22 ;  /* 0x000000161a1a723e */ /* 0x000fe400000000ff */
        /* <DEDUP_REMOVED lines=44> */
[----:B------:R-:W-:Y:S01]  /*4d80*/  F2FP.F16.F32.PACK_AB R18, R20, R18 ;  /* 0x000000121412723e */ /* 0x000fe200000000ff */
        /* <DEDUP_REMOVED lines=53> */
[----:B------:R-:W-:Y:S02]  /*50e0*/  F2FP.F16.F32.PACK_AB R0, R38, R39 ;  /* 0x000000272600723e */ /* 0x000fe400000000ff */
[----:B------:R-:W-:Y:S02]  /*50f0*/  LEA.HI.X.SX32 R31, R4, UR7, 0x1, P0 ;  /* 0x00000007041f7c11 */ /* 0x000fe400080f0eff */
[----:B------:R-:W-:Y:S02]  /*5100*/  LEA R38, P0, R2, UR8, 0x1 ;  /* 0x0000000802267c11 */ /* 0x000fe4000f8008ff */
[----:B------:R-:W-:Y:S02]  /*5110*/  IADD3 R4, P1, R8, UR4, RZ ;  /* 0x0000000408047c10 */ /* 0x000fe4000ff3e0ff */
[----:B------:R-:W-:-:S02]  /*5120*/  F2FP.F16.F32.PACK_AB R6, R34, R35 ;  /* 0x000000232206723e */ /* 0x000fc400000000ff */
        /* <DEDUP_REMOVED lines=22> */
[----:B------:R-:W-:Y:S02]  /*5290*/  F2FP.F16.F32.PACK_AB R43, R45, R43 ;  /* 0x0000002b2d2b723e */ /* 0x000fe400000000ff */
[----:B------:R-:W-:-:S02]  /*52a0*/  LEA.HI.X.SX32 R31, R6, UR7, 0x1, P0 ;  /* 0x00000007061f7c11 */ /* 0x000fc400080f0eff */
[----:B-1----:R-:W-:Y:S02]  /*52b0*/  LEA R32, P0, R2, UR8, 0x1 ;  /* 0x0000000802207c11 */ /* 0x002fe4000f8008ff */
[----:B0-----:R-:W-:Y:S02]  /*52c0*/  PRMT R0, R0, 0x7632, R0 ;  /* 0x0000763200007816 */ /* 0x001fe40000000000 */
[----:B------:R-:W-:Y:S02]  /*52d0*/  F2FP.F16.F32.PACK_AB R3, R5, R3 ;  /* 0x000000030503723e */ /* 0x000fe400000000ff */
[----:B------:R-:W-:Y:S01]  /*52e0*/  LEA.HI.X.SX32 R29, R10, UR7, 0x1, P2 ;  /* 0x000000070a1d7c11 */ /* 0x000fe200090f0eff */
[----:B------:R0:W-:Y:S01]  /*52f0*/  STG.E.U16 desc[UR36][R24.64], R0 ;  /* 0x0000000018007986 */ /* 0x0001e2000c101524 */
[----:B------:R-:W-:Y:S02]  /*5300*/  PRMT R10, R43, 0x7632, R10 ;  /* 0x000076322b0a7816 */ /* 0x000fe4000000000a */
[----:B------:R-:W-:Y:S01]  /*5310*/  F2FP.F16.F32.PACK_AB R7, R48, R7 ;  /* 0x000000073007723e */ /* 0x000fe200000000ff */
[----:B------:R-:W-:Y:S01]  /*5320*/  STG.E.U16 desc[UR36][R22.64], R43 ;  /* 0x0000002b16007986 */ /* 0x000fe2000c101524 */
[----:B------:R-:W-:-:S02]  /*5330*/  LEA.HI.X R33, R2, UR9, R31, 0x1, P0 ;  /* 0x0000000902217c11 */ /* 0x000fc400080f0c1f */
[----:B------:R-:W-:Y:S01]  /*5340*/  PRMT R2, R3, 0x7632, R2 ;  /* 0x0000763203027816 */ /* 0x000fe20000000002 */
[----:B------:R-:W-:Y:S01]  /*5350*/  STG.E.U16 desc[UR36][R20.64], R10 ;  /* 0x0000000a14007986 */ /* 0x000fe2000c101524 */
[----:B------:R-:W-:Y:S02]  /*5360*/  F2FP.F16.F32.PACK_AB R19, R30, R19 ;  /* 0x000000131e13723e */ /* 0x000fe400000000ff */
[----:B------:R-:W-:Y:S01]  /*5370*/  PRMT R6, R7, 0x7632, R6 ;  /* 0x0000763207067816 */ /* 0x000fe20000000006 */
[----:B------:R-:W-:Y:S01]  /*5380*/  STG.E.U16 desc[UR36][R40.64], R3 ;  /* 0x0000000328007986 */ /* 0x000fe2000c101524 */
[----:B------:R-:W-:Y:S02]  /*5390*/  F2FP.F16.F32.PACK_AB R9, R50, R9 ;  /* 0x000000093209723e */ /* 0x000fe400000000ff */
[----:B------:R-:W-:Y:S01]  /*53a0*/  LEA R28, P1, R4, UR8, 0x1 ;  /* 0x00000008041c7c11 */ /* 0x000fe2000f8208ff */
[----:B------:R-:W-:Y:S01]  /*53b0*/  STG.E.U16 desc[UR36][R26.64], R2 ;  /* 0x000000021a007986 */ /* 0x000fe2000c101524 */
[----:B0-----:R-:W-:-:S02]  /*53c0*/  PRMT R0, R19, 0x7632, R0 ;  /* 0x0000763213007816 */ /* 0x001fc40000000000 */
[----:B------:R-:W-:Y:S01]  /*53d0*/  F2FP.F16.F32.PACK_AB R11, R11, R52 ;  /* 0x000000340b0b723e */ /* 0x000fe200000000ff */
        /* <DEDUP_REMOVED lines=12> */
.L_x_3252:
        /* <DEDUP_REMOVED lines=16> */
.L_x_3279:
        /* <DEDUP_REMOVED lines=16> */
.L_x_3290:
[----:B------:R-:W-:Y:S05]  /*56a0*/  EXIT ;  /* 0x000000000000794d */ /* 0x000fea0003800000 */
.L_x_3254:
[----:B------:R-:W-:Y:S01]  /*56b0*/  MOV R12, 0x10 ;  /* 0x00000010000c7802 */ /* 0x000fe20000000f00 */
[----:B------:R-:W-:Y:S01]  /*56c0*/  IMAD.MOV.U32 R11, RZ, RZ, 0x1f ;  /* 0x0000001fff0b7424 */ /* 0x000fe200078e00ff */
[----:B------:R-:W-:Y:S01]  /*56d0*/  MOV R15, 0xffffffff ;  /* 0xffffffff000f7802 */ /* 0x000fe20000000f00 */
[----:B------:R-:W-:-:S07]  /*56e0*/  IMAD.MOV.U32 R2, RZ, RZ, -0x800001 ;  /* 0xff7fffffff027424 */ /* 0x000fce00078e00ff */
[----:B------:R-:W-:Y:S05]  /*56f0*/  WARPSYNC.COLLECTIVE R15, `(.L_x_3291) ;  /* 0x000000000f087348 */ /* 0x000fea0003c00000 */
[----:B------:R0:W1:Y:S02]  /*5700*/  SHFL.BFLY P6, R14, R13, R12, R11 ;  /* 0x0c00000c0d0e7389 */ /* 0x00006400000c000b */
[----:B01----:R-:W-:Y:S01]  /*5710*/  ENDCOLLECTIVE ;  /* 0x000000000000791b */ /* 0x003fe20003800000 */
.L_x_3291:
[----:B------:R-:W-:Y:S01]  /*5720*/  HFMA2.MMA R12, -RZ, RZ, 0, 4.76837158203125e-07 ;  /* 0x00000008ff0c7435 */ /* 0x000fe200000001ff */
[----:B------:R-:W-:-:S05]  /*5730*/  FMNMX.FTZ R0, R14, -3.40282346638528859812e+38, !PT ;  /* 0xff7fffff0e007809 */ /* 0x000fca0007810000 */
[----:B------:R-:W-:-:S07]  /*5740*/  IMAD.MOV.U32 R13, RZ, RZ, R0 ;  /* 0x000000ffff0d7224 */ /* 0x000fce00078e0000 */
[----:B------:R-:W-:Y:S05]  /*5750*/  WARPSYNC.COLLECTIVE R15, `(.L_x_3292) ;  /* 0x000000000f087348 */ /* 0x000fea0003c00000 */
[----:B------:R0:W1:Y:S02]  /*5760*/  SHFL.BFLY P6, R14, R13, R12, R11 ;  /* 0x0c00000c0d0e7389 */ /* 0x00006400000c000b */
[----:B01----:R-:W-:Y:S01]  /*5770*/  ENDCOLLECTIVE ;  /* 0x000000000000791b */ /* 0x003fe20003800000 */
.L_x_3292:
[----:B------:R-:W-:Y:S02]  /*5780*/  MOV R12, 0x4 ;  /* 0x00000004000c7802 */ /* 0x000fe40000000f00 */
[----:B------:R-:W-:-:S05]  /*5790*/  FMNMX.FTZ R3, R0, R14, !PT ;  /* 0x0000000e00037209 */ /* 0x000fca0007810000 */
[----:B------:R-:W-:-:S07]  /*57a0*/  IMAD.MOV.U32 R13, RZ, RZ, R3 ;  /* 0x000000ffff0d7224 */ /* 0x000fce00078e0003 */
[----:B------:R-:W-:Y:S05]  /*57b0*/  WARPSYNC.COLLECTIVE R15, `(.L_x_3293) ;  /* 0x000000000f087348 */ /* 0x000fea0003c00000 */
[----:B------:R0:W1:Y:S02]  /*57c0*/  SHFL.BFLY P6, R14, R13, R12, R11 ;  /* 0x0c00000c0d0e7389 */ /* 0x00006400000c000b */
[----:B01----:R-:W-:Y:S01]  /*57d0*/  ENDCOLLECTIVE ;  /* 0x000000000000791b */ /* 0x003fe20003800000 */
.L_x_3293:
[----:B------:R-:W-:Y:S01]  /*57e0*/  HFMA2.MMA R12, -RZ, RZ, 0, 1.1920928955078125e-07 ;  /* 0x00000002ff0c7435 */ /* 0x000fe200000001ff */
[----:B------:R-:W-:-:S05]  /*57f0*/  FMNMX.FTZ R4, R3, R14, !PT ;  /* 0x0000000e03047209 */ /* 0x000fca0007810000 */
[----:B------:R-:W-:-:S07]  /*5800*/  IMAD.MOV.U32 R13, RZ, RZ, R4 ;  /* 0x000000ffff0d7224 */ /* 0x000fce00078e0004 */
[----:B------:R-:W-:Y:S05]  /*5810*/  WARPSYNC.COLLECTIVE R15, `(.L_x_3294) ;  /* 0x000000000f087348 */ /* 0x000fea0003c00000 */
[----:B------:R0:W1:Y:S02]  /*5820*/  SHFL.BFLY P6, R14, R13, R12, R11 ;  /* 0x0c00000c0d0e7389 */ /* 0x00006400000c000b */
[----:B01----:R-:W-:Y:S01]  /*5830*/  ENDCOLLECTIVE ;  /* 0x000000000000791b */ /* 0x003fe20003800000 */
.L_x_3294:
[----:B------:R-:W-:Y:S02]  /*5840*/  MOV R12, 0x1 ;  /* 0x00000001000c7802 */ /* 0x000fe40000000f00 */
[----:B------:R-:W-:-:S05]  /*5850*/  FMNMX.FTZ R5, R4, R14, !PT ;  /* 0x0000000e04057209 */ /* 0x000fca0007810000 */
[----:B------:R-:W-:-:S07]  /*5860*/  IMAD.MOV.U32 R13, RZ, RZ, R5 ;  /* 0x000000ffff0d7224 */ /* 0x000fce00078e0005 */
[----:B------:R-:W-:Y:S05]  /*5870*/  WARPSYNC.COLLECTIVE R15, `(.L_x_3295) ;  /* 0x000000000f087348 */ /* 0x000fea0003c00000 */
[----:B------:R0:W1:Y:S02]  /*5880*/  SHFL.BFLY P6, R14, R13, R12, R11 ;  /* 0x0c00000c0d0e7389 */ /* 0x00006400000c000b */
[----:B01----:R-:W-:Y:S01]  /*5890*/  ENDCOLLECTIVE ;  /* 0x000000000000791b */ /* 0x003fe20003800000 */
.L_x_3295:
[----:B------:R-:W-:Y:S05]  /*58a0*/  BRA `(.L_x_3296) ;  /* 0xffffffb400047947 */ /* 0x000fea000383ffff */
.L_x_3281:
[----:B--2---:R-:W-:Y:S01]  /*58b0*/  HFMA2.MMA R13, -RZ, RZ, 0, 0 ;  /* 0x00000000ff0d7435 */ /* 0x004fe200000001ff */
[----:B------:R-:W-:Y:S01]  /*58c0*/  IMAD.MOV.U32 R12, RZ, RZ, 0x2 ;  /* 0x00000002ff0c7424 */ /* 0x000fe200078e00ff */
[----:B---3--:R-:W-:Y:S01]  /*58d0*/  MOV R11, 0x1f ;  /* 0x0000001f000b7802 */ /* 0x008fe20000000f00 */
[----:B------:R-:W-:-:S08]  /*58e0*/  IMAD.MOV.U32 R15, RZ, RZ, -0x1 ;  /* 0xffffffffff0f7424 */ /* 0x000fd000078e00ff */
[----:B01----:R-:W-:Y:S05]  /*58f0*/  WARPSYNC.COLLECTIVE R15, `(.L_x_3297) ;  /* 0x000000000f087348 */ /* 0x003fea0003c00000 */
[----:B------:R2:W3:Y:S02]  /*5900*/  SHFL.BFLY P6, R14, R13, R12, R11 ;  /* 0x0c00000c0d0e7389 */ /* 0x0004e400000c000b */
[----:B0123--:R-:W-:Y:S01]  /*5910*/  ENDCOLLECTIVE ;  /* 0x000000000000791b */ /* 0x00ffe20003800000 */
.L_x_3297:
[----:B------:R-:W-:Y:S02]  /*5920*/  IMAD.MOV.U32 R12, RZ, RZ, 0x1 ;  /* 0x00000001ff0c7424 */ /* 0x000fe400078e00ff */
[----:B------:R-:W-:-:S05]  /*5930*/  FADD.FTZ R27, RZ, R14 ;  /* 0x0000000eff1b7221 */ /* 0x000fca0000010000 */
[----:B------:R-:W-:-:S07]  /*5940*/  MOV R13, R27 ;  /* 0x0000001b000d7202 */ /* 0x000fce0000000f00 */
[----:B------:R-:W-:Y:S05]  /*5950*/  WARPSYNC.COLLECTIVE R15, `(.L_x_3298) ;  /* 0x000000000f087348 */ /* 0x000fea0003c00000 */
[----:B------:R0:W1:Y:S02]  /*5960*/  SHFL.BFLY P6, R14, R13, R12, R11 ;  /* 0x0c00000c0d0e7389 */ /* 0x00006400000c000b */
[----:B01----:R-:W-:Y:S01]  /*5970*/  ENDCOLLECTIVE ;  /* 0x000000000000791b */ /* 0x003fe20003800000 */
.L_x_3298:
[----:B------:R-:W-:Y:S01]  /*5980*/  HFMA2.MMA R12, -RZ, RZ, 0, 1.1920928955078125e-07 ;  /* 0x00000002ff0c7435 */ /* 0x000fe200000001ff */
[----:B------:R-:W-:Y:S01]  /*5990*/  IMAD.MOV.U32 R13, RZ, RZ, RZ ;  /* 0x000000ffff0d7224 */ /* 0x000fe200078e00ff */
[----:B------:R-:W-:-:S09]  /*59a0*/  MOV R24, R14 ;  /* 0x0000000e00187202 */ /* 0x000fd20000000f00 */
[----:B------:R-:W-:Y:S05]  /*59b0*/  WARPSYNC.COLLECTIVE R15, `(.L_x_3299) ;  /* 0x000000000f087348 */ /* 0x000fea0003c00000 */
[----:B------:R0:W1:Y:S02]  /*59c0*/  SHFL.BFLY P6, R14, R13, R12, R11 ;  /* 0x0c00000c0d0e7389 */ /* 0x00006400000c000b */
[----:B01----:R-:W-:Y:S01]  /*59d0*/  ENDCOLLECTIVE ;  /* 0x000000000000791b */ /* 0x003fe20003800000 */
.L_x_3299:
        /* <DEDUP_REMOVED lines=8> */
.L_x_3300:
[----:B------:R-:W-:Y:S01]  /*5a60*/  HFMA2.MMA R12, -RZ, RZ, 0, 1.1920928955078125e-07 ;  /* 0x00000002ff0c7435 */ /* 0x000fe200000001ff */
[----:B------:R-:W-:Y:S01]  /*5a70*/  IMAD.MOV.U32 R13, RZ, RZ, RZ ;  /* 0x000000ffff0d7224 */ /* 0x000fe200078e00ff */
[----:B------:R-:W-:-:S09]  /*5a80*/  MOV R28, R14 ;  /* 0x0000000e001c7202 */ /* 0x000fd20000000f00 */
[----:B------:R-:W-:Y:S05]  /*5a90*/  WARPSYNC.COLLECTIVE R15, `(.L_x_3301) ;  /* 0x000000000f087348 */ /* 0x000fea0003c00000 */
[----:B------:R0:W1:Y:S02]  /*5aa0*/  SHFL.BFLY P6, R14, R13, R12, R11 ;  /* 0x0c00000c0d0e7389 */ /* 0x00006400000c000b */
[----:B01----:R-:W-:Y:S01]  /*5ab0*/  ENDCOLLECTIVE ;  /* 0x000000000000791b */ /* 0x003fe20003800000 */
.L_x_3301:
        /* <DEDUP_REMOVED lines=8> */
.L_x_3302:
[----:B------:R-:W-:Y:S01]  /*5b40*/  HFMA2.MMA R12, -RZ, RZ, 0, 1.1920928955078125e-07 ;  /* 0x00000002ff0c7435 */ /* 0x000fe200000001ff */
[----:B------:R-:W-:Y:S01]  /*5b50*/  IMAD.MOV.U32 R13, RZ, RZ, RZ ;  /* 0x000000ffff0d7224 */ /* 0x000fe200078e00ff */
[----:B------:R-:W-:-:S09]  /*5b60*/  MOV R29, R14 ;  /* 0x0000000e001d7202 */ /* 0x000fd20000000f00 */
[----:B------:R-:W-:Y:S05]  /*5b70*/  WARPSYNC.COLLECTIVE R15, `(.L_x_3303) ;  /* 0x000000000f087348 */ /* 0x000fea0003c00000 */
[----:B------:R0:W1:Y:S02]  /*5b80*/  SHFL.BFLY P6, R14, R13, R12, R11 ;  /* 0x0c00000c0d0e7389 */ /* 0x00006400000c000b */
[----:B01----:R-:W-:Y:S01]  /*5b90*/  ENDCOLLECTIVE ;  /* 0x000000000000791b */ /* 0x003fe20003800000 */
.L_x_3303:
        /* <DEDUP_REMOVED lines=8> */
.L_x_3304:
[----:B------:R-:W-:Y:S01]  /*5c20*/  HFMA2.MMA R12, -RZ, RZ, 0, 1.1920928955078125e-07 ;  /* 0x00000002ff0c7435 */ /* 0x000fe200000001ff */
[----:B------:R-:W-:Y:S01]  /*5c30*/  IMAD.MOV.U32 R13, RZ, RZ, RZ ;  /* 0x000000ffff0d7224 */ /* 0x000fe200078e00ff */
[----:B------:R-:W-:-:S09]  /*5c40*/  MOV R35, R14 ;  /* 0x0000000e00237202 */ /* 0x000fd20000000f00 */
[----:B------:R-:W-:Y:S05]  /*5c50*/  WARPSYNC.COLLECTIVE R15, `(.L_x_3305) ;  /* 0x000000000f087348 */ /* 0x000fea0003c00000 */
[----:B------:R0:W1:Y:S02]  /*5c60*/  SHFL.BFLY P6, R14, R13, R12, R11 ;  /* 0x0c00000c0d0e7389 */ /* 0x00006400000c000b */
[----:B01----:R-:W-:Y:S01]  /*5c70*/  ENDCOLLECTIVE ;  /* 0x000000000000791b */ /* 0x003fe20003800000 */
.L_x_3305:
        /* <DEDUP_REMOVED lines=8> */
.L_x_3306:
[----:B------:R-:W-:Y:S01]  /*5d00*/  HFMA2.MMA R12, -RZ, RZ, 0, 1.1920928955078125e-07 ;  /* 0x00000002ff0c7435 */ /* 0x000fe200000001ff */
[----:B------:R-:W-:Y:S01]  /*5d10*/  IMAD.MOV.U32 R13, RZ, RZ, RZ ;  /* 0x000000ffff0d7224 */ /* 0x000fe200078e00ff */
[----:B------:R-:W-:-:S09]  /*5d20*/  MOV R33, R14 ;  /* 0x0000000e00217202 */ /* 0x000fd20000000f00 */
[----:B------:R-:W-:Y:S05]  /*5d30*/  WARPSYNC.COLLECTIVE R15, `(.L_x_3307) ;  /* 0x000000000f087348 */ /* 0x000fea0003c00000 */
[----:B------:R0:W1:Y:S02]  /*5d40*/  SHFL.BFLY P6, R14, R13, R12, R11 ;  /* 0x0c00000c0d0e7389 */ /* 0x00006400000c000b */
[----:B01----:R-:W-:Y:S01]  /*5d50*/  ENDCOLLECTIVE ;  /* 0x000000000000791b */ /* 0x003fe20003800000 */
.L_x_3307:
        /* <DEDUP_REMOVED lines=8> */
.L_x_3308:
[----:B------:R-:W-:Y:S01]  /*5de0*/  HFMA2.MMA R12, -RZ, RZ, 0, 1.1920928955078125e-07 ;  /* 0x00000002ff0c7435 */ /* 0x000fe200000001ff */
[----:B------:R-:W-:Y:S01]  /*5df0*/  IMAD.MOV.U32 R13, RZ, RZ, RZ ;  /* 0x000000ffff0d7224 */ /* 0x000fe200078e00ff */
[----:B------:R-:W-:-:S09]  /*5e00*/  MOV R3, R14 ;  /* 0x0000000e00037202 */ /* 0x000fd20000000f00 */
[----:B------:R-:W-:Y:S05]  /*5e10*/  WARPSYNC.COLLECTIVE R15, `(.L_x_3309) ;  /* 0x000000000f087348 */ /* 0x000fea0003c00000 */
[----:B------:R0:W1:Y:S02]  /*5e20*/  SHFL.BFLY P6, R14, R13, R12, R11 ;  /* 0x0c00000c0d0e7389 */ /* 0x00006400000c000b */
[----:B01----:R-:W-:Y:S01]  /*5e30*/  ENDCOLLECTIVE ;  /* 0x000000000000791b */ /* 0x003fe20003800000 */
.L_x_3309:
        /* <DEDUP_REMOVED lines=8> */
.L_x_3310:
[----:B------:R-:W-:Y:S01]  /*5ec0*/  HFMA2.MMA R12, -RZ, RZ, 0, 1.1920928955078125e-07 ;  /* 0x00000002ff0c7435 */ /* 0x000fe200000001ff */
[----:B------:R-:W-:Y:S01]  /*5ed0*/  IMAD.MOV.U32 R13, RZ, RZ, RZ ;  /* 0x000000ffff0d7224 */ /* 0x000fe200078e00ff */
[----:B------:R-:W-:-:S09]  /*5ee0*/  MOV R5, R14 ;  /* 0x0000000e00057202 */ /* 0x000fd20000000f00 */
[----:B------:R-:W-:Y:S05]  /*5ef0*/  WARPSYNC.COLLECTIVE R15, `(.L_x_3311) ;  /* 0x000000000f087348 */ /* 0x000fea0003c00000 */
[----:B------:R0:W1:Y:S02]  /*5f00*/  SHFL.BFLY P6, R14, R13, R12, R11 ;  /* 0x0c00000c0d0e7389 */ /* 0x00006400000c000b */
[----:B01----:R-:W-:Y:S01]  /*5f10*/  ENDCOLLECTIVE ;  /* 0x000000000000791b */ /* 0x003fe20003800000 */
.L_x_3311:
        /* <DEDUP_REMOVED lines=8> */
.L_x_3312:
[----:B------:R-:W-:Y:S01]  /*5fa0*/  HFMA2.MMA R12, -RZ, RZ, 0, 1.1920928955078125e-07 ;  /* 0x00000002ff0c7435 */ /* 0x000fe200000001ff */
[----:B------:R-:W-:Y:S01]  /*5fb0*/  IMAD.MOV.U32 R13, RZ, RZ, RZ ;  /* 0x000000ffff0d7224 */ /* 0x000fe200078e00ff */
[----:B------:R-:W-:-:S09]  /*5fc0*/  MOV R7, R14 ;  /* 0x0000000e00077202 */ /* 0x000fd20000000f00 */
[----:B------:R-:W-:Y:S05]  /*5fd0*/  WARPSYNC.COLLECTIVE R15, `(.L_x_3313) ;  /* 0x000000000f087348 */ /* 0x000fea0003c00000 */
[----:B------:R0:W1:Y:S02]  /*5fe0*/  SHFL.BFLY P6, R14, R13, R12, R11 ;  /* 0x0c00000c0d0e7389 */ /* 0x00006400000c000b */
[----:B01----:R-:W-:Y:S01]  /*5ff0*/  ENDCOLLECTIVE ;  /* 0x000000000000791b */ /* 0x003fe20003800000 */
.L_x_3313:
        /* <DEDUP_REMOVED lines=8> */
.L_x_3314:
[----:B------:R-:W-:Y:S01]  /*6080*/  HFMA2.MMA R12, -RZ, RZ, 0, 1.1920928955078125e-07 ;  /* 0x00000002ff0c7435 */ /* 0x000fe200000001ff */
[----:B------:R-:W-:Y:S01]  /*6090*/  IMAD.MOV.U32 R13, RZ, RZ, RZ ;  /* 0x000000ffff0d7224 */ /* 0x000fe200078e00ff */
[----:B------:R-:W-:-:S09]  /*60a0*/  MOV R9, R14 ;  /* 0x0000000e00097202 */ /* 0x000fd20000000f00 */
[----:B------:R-:W-:Y:S05]  /*60b0*/  WARPSYNC.COLLECTIVE R15, `(.L_x_3315) ;  /* 0x000000000f087348 */ /* 0x000fea0003c00000 */
[----:B------:R0:W1:Y:S02]  /*60c0*/  SHFL.BFLY P6, R14, R13, R12, R11 ;  /* 0x0c00000c0d0e7389 */ /* 0x00006400000c000b */
[----:B01----:R-:W-:Y:S01]  /*60d0*/  ENDCOLLECTIVE ;  /* 0x000000000000791b */ /* 0x003fe20003800000 */
.L_x_3315:
        /* <DEDUP_REMOVED lines=8> */
.L_x_3316:
[----:B------:R-:W-:Y:S01]  /*6160*/  HFMA2.MMA R12, -RZ, RZ, 0, 1.1920928955078125e-07 ;  /* 0x00000002ff0c7435 */ /* 0x000fe200000001ff */
[----:B------:R-:W-:Y:S01]  /*6170*/  IMAD.MOV.U32 R13, RZ, RZ, RZ ;  /* 0x000000ffff0d7224 */ /* 0x000fe200078e00ff */
[----:B------:R-:W-:-:S09]  /*6180*/  MOV R17, R14 ;  /* 0x0000000e00117202 */ /* 0x000fd20000000f00 */
[----:B------:R-:W-:Y:S05]  /*6190*/  WARPSYNC.COLLECTIVE R15, `(.L_x_3317) ;  /* 0x000000000f087348 */ /* 0x000fea0003c00000 */
[----:B------:R0:W1:Y:S02]  /*61a0*/  SHFL.BFLY P6, R14, R13, R12, R11 ;  /* 0x0c00000c0d0e7389 */ /* 0x00006400000c000b */
[----:B01----:R-:W-:Y:S01]  /*61b0*/  ENDCOLLECTIVE ;  /* 0x000000000000791b */ /* 0x003fe20003800000 */
.L_x_3317:
        /* <DEDUP_REMOVED lines=8> */
.L_x_3318:
[----:B------:R-:W-:Y:S01]  /*6240*/  HFMA2.MMA R12, -RZ, RZ, 0, 1.1920928955078125e-07 ;  /* 0x00000002ff0c7435 */ /* 0x000fe200000001ff */
[----:B------:R-:W-:Y:S01]  /*6250*/  IMAD.MOV.U32 R13, RZ, RZ, RZ ;  /* 0x000000ffff0d7224 */ /* 0x000fe200078e00ff */
[----:B------:R-:W-:-:S09]  /*6260*/  MOV R19, R14 ;  /* 0x0000000e00137202 */ /* 0x000fd20000000f00 */
[----:B------:R-:W-:Y:S05]  /*6270*/  WARPSYNC.COLLECTIVE R15, `(.L_x_3319) ;  /* 0x000000000f087348 */ /* 0x000fea0003c00000 */
[----:B------:R0:W1:Y:S02]  /*6280*/  SHFL.BFLY P6, R14, R13, R12, R11 ;  /* 0x0c00000c0d0e7389 */ /* 0x00006400000c000b */
[----:B01----:R-:W-:Y:S01]  /*6290*/  ENDCOLLECTIVE ;  /* 0x000000000000791b */ /* 0x003fe20003800000 */
.L_x_3319:
        /* <DEDUP_REMOVED lines=8> */
.L_x_3320:
[----:B------:R-:W-:Y:S01]  /*6320*/  HFMA2.MMA R12, -RZ, RZ, 0, 1.1920928955078125e-07 ;  /* 0x00000002ff0c7435 */ /* 0x000fe200000001ff */
[----:B------:R-:W-:Y:S01]  /*6330*/  IMAD.MOV.U32 R13, RZ, RZ, RZ ;  /* 0x000000ffff0d7224 */ /* 0x000fe200078e00ff */
[----:B------:R-:W-:-:S09]  /*6340*/  MOV R21, R14 ;  /* 0x0000000e00157202 */ /* 0x000fd20000000f00 */
[----:B------:R-:W-:Y:S05]  /*6350*/  WARPSYNC.COLLECTIVE R15, `(.L_x_3321) ;  /* 0x000000000f087348 */ /* 0x000fea0003c00000 */
[----:B------:R0:W1:Y:S02]  /*6360*/  SHFL.BFLY P6, R14, R13, R12, R11 ;  /* 0x0c00000c0d0e7389 */ /* 0x00006400000c000b */
[----:B01----:R-:W-:Y:S01]  /*6370*/  ENDCOLLECTIVE ;  /* 0x000000000000791b */ /* 0x003fe20003800000 */
.L_x_3321:
        /* <DEDUP_REMOVED lines=8> */
.L_x_3322:
[----:B------:R-:W-:Y:S01]  /*6400*/  HFMA2.MMA R12, -RZ, RZ, 0, 1.1920928955078125e-07 ;  /* 0x00000002ff0c7435 */ /* 0x000fe200000001ff */
[----:B------:R-:W-:Y:S01]  /*6410*/  IMAD.MOV.U32 R13, RZ, RZ, RZ ;  /* 0x000000ffff0d7224 */ /* 0x000fe200078e00ff */
[----:B------:R-:W-:-:S09]  /*6420*/  MOV R23, R14 ;  /* 0x0000000e00177202 */ /* 0x000fd20000000f00 */
[----:B------:R-:W-:Y:S05]  /*6430*/  WARPSYNC.COLLECTIVE R15, `(.L_x_3323) ;  /* 0x000000000f087348 */ /* 0x000fea0003c00000 */
[----:B------:R0:W1:Y:S02]  /*6440*/  SHFL.BFLY P6, R14, R13, R12, R11 ;  /* 0x0c00000c0d0e7389 */ /* 0x00006400000c000b */
[----:B01----:R-:W-:Y:S01]  /*6450*/  ENDCOLLECTIVE ;  /* 0x000000000000791b */ /* 0x003fe20003800000 */
.L_x_3323:
        /* <DEDUP_REMOVED lines=8> */
.L_x_3324:
[----:B------:R-:W-:Y:S01]  /*64e0*/  HFMA2.MMA R12, -RZ, RZ, 0, 1.1920928955078125e-07 ;  /* 0x00000002ff0c7435 */ /* 0x000fe200000001ff */
[----:B------:R-:W-:Y:S01]  /*64f0*/  IMAD.MOV.U32 R13, RZ, RZ, RZ ;  /* 0x000000ffff0d7224 */ /* 0x000fe200078e00ff */
[----:B------:R-:W-:-:S09]  /*6500*/  MOV R25, R14 ;  /* 0x0000000e00197202 */ /* 0x000fd20000000f00 */
[----:B------:R-:W-:Y:S05]  /*6510*/  WARPSYNC.COLLECTIVE R15, `(.L_x_3325) ;  /* 0x000000000f087348 */ /* 0x000fea0003c00000 */
[----:B------:R0:W1:Y:S02]  /*6520*/  SHFL.BFLY P6, R14, R13, R12, R11 ;  /* 0x0c00000c0d0e7389 */ /* 0x00006400000c000b */
[----:B01----:R-:W-:Y:S01]  /*6530*/  ENDCOLLECTIVE ;  /* 0x000000000000791b */ /* 0x003fe20003800000 */
.L_x_3325:
        /* <DEDUP_REMOVED lines=8> */
.L_x_3326:
[----:B------:R-:W-:Y:S01]  /*65c0*/  HFMA2.MMA R12, -RZ, RZ, 0, 1.1920928955078125e-07 ;  /* 0x00000002ff0c7435 */ /* 0x000fe200000001ff */
[----:B------:R-:W-:Y:S01]  /*65d0*/  IMAD.MOV.U32 R13, RZ, RZ, RZ ;  /* 0x000000ffff0d7224 */ /* 0x000fe200078e00ff */
[----:B------:R-:W-:-:S09]  /*65e0*/  MOV R27, R14 ;  /* 0x0000000e001b7202 */ /* 0x000fd20000000f00 */
[----:B------:R-:W-:Y:S05]  /*65f0*/  WARPSYNC.COLLECTIVE R15, `(.L_x_3327) ;  /* 0x000000000f087348 */ /* 0x000fea0003c00000 */
[----:B------:R0:W1:Y:S02]  /*6600*/  SHFL.BFLY P6, R14, R13, R12, R11 ;  /* 0x0c00000c0d0e7389 */ /* 0x00006400000c000b */
[----:B01----:R-:W-:Y:S01]  /*6610*/  ENDCOLLECTIVE ;  /* 0x000000000000791b */ /* 0x003fe20003800000 */
.L_x_3327:
        /* <DEDUP_REMOVED lines=8> */
.L_x_3328:
[----:B------:R-:W-:Y:S01]  /*66a0*/  HFMA2.MMA R12, -RZ, RZ, 0, 1.1920928955078125e-07 ;  /* 0x00000002ff0c7435 */ /* 0x000fe200000001ff */
[----:B------:R-:W-:Y:S01]  /*66b0*/  IMAD.MOV.U32 R13, RZ, RZ, RZ ;  /* 0x000000ffff0d7224 */ /* 0x000fe200078e00ff */
[----:B------:R-:W-:-:S09]  /*66c0*/  MOV R31, R14 ;  /* 0x0000000e001f7202 */ /* 0x000fd20000000f00 */
[----:B------:R-:W-:Y:S05]  /*66d0*/  WARPSYNC.COLLECTIVE R15, `(.L_x_3329) ;  /* 0x000000000f087348 */ /* 0x000fea0003c00000 */
[----:B------:R0:W1:Y:S02]  /*66e0*/  SHFL.BFLY P6, R14, R13, R12, R11 ;  /* 0x0c00000c0d0e7389 */ /* 0x00006400000c000b */
[----:B01----:R-:W-:Y:S01]  /*66f0*/  ENDCOLLECTIVE ;  /* 0x000000000000791b */ /* 0x003fe20003800000 */
.L_x_3329:
        /* <DEDUP_REMOVED lines=8> */
.L_x_3330:
[----:B------:R-:W-:Y:S01]  /*6780*/  HFMA2.MMA R12, -RZ, RZ, 0, 1.1920928955078125e-07 ;  /* 0x00000002ff0c7435 */ /* 0x000fe200000001ff */
[----:B------:R-:W-:Y:S01]  /*6790*/  IMAD.MOV.U32 R13, RZ, RZ, RZ ;  /* 0x000000ffff0d7224 */ /* 0x000fe200078e00ff */
[----:B------:R-:W-:-:S09]  /*67a0*/  MOV R35, R14 ;  /* 0x0000000e00237202 */ /* 0x000fd20000000f00 */
[----:B------:R-:W-:Y:S05]  /*67b0*/  WARPSYNC.COLLECTIVE R15, `(.L_x_3331) ;  /* 0x000000000f087348 */ /* 0x000fea0003c00000 */
[----:B------:R0:W1:Y:S02]  /*67c0*/  SHFL.BFLY P6, R14, R13, R12, R11 ;  /* 0x0c00000c0d0e7389 */ /* 0x00006400000c000b */
[----:B01----:R-:W-:Y:S01]  /*67d0*/  ENDCOLLECTIVE ;  /* 0x000000000000791b */ /* 0x003fe20003800000 */
.L_x_3331:
        /* <DEDUP_REMOVED lines=8> */
.L_x_3332:
[----:B------:R-:W-:Y:S01]  /*6860*/  HFMA2.MMA R12, -RZ, RZ, 0, 1.1920928955078125e-07 ;  /* 0x00000002ff0c7435 */ /* 0x000fe200000001ff */
[----:B------:R-:W-:Y:S01]  /*6870*/  IMAD.MOV.U32 R13, RZ, RZ, RZ ;  /* 0x000000ffff0d7224 */ /* 0x000fe200078e00ff */
[----:B------:R-:W-:-:S09]  /*6880*/  MOV R37, R14 ;  /* 0x0000000e00257202 */ /* 0x000fd20000000f00 */
[----:B------:R-:W-:Y:S05]  /*6890*/  WARPSYNC.COLLECTIVE R15, `(.L_x_3333) ;  /* 0x000000000f087348 */ /* 0x000fea0003c00000 */
[----:B------:R0:W1:Y:S02]  /*68a0*/  SHFL.BFLY P6, R14, R13, R12, R11 ;  /* 0x0c00000c0d0e7389 */ /* 0x00006400000c000b */
[----:B01----:R-:W-:Y:S01]  /*68b0*/  ENDCOLLECTIVE ;  /* 0x000000000000791b */ /* 0x003fe20003800000 */
.L_x_3333:
        /* <DEDUP_REMOVED lines=8> */
.L_x_3334:
[----:B------:R-:W-:Y:S01]  /*6940*/  HFMA2.MMA R12, -RZ, RZ, 0, 1.1920928955078125e-07 ;  /* 0x00000002ff0c7435 */ /* 0x000fe200000001ff */
[----:B------:R-:W-:Y:S01]  /*6950*/  IMAD.MOV.U32 R13, RZ, RZ, RZ ;  /* 0x000000ffff0d7224 */ /* 0x000fe200078e00ff */
[----:B------:R-:W-:-:S09]  /*6960*/  MOV R39, R14 ;  /* 0x0000000e00277202 */ /* 0x000fd20000000f00 */
[----:B------:R-:W-:Y:S05]  /*6970*/  WARPSYNC.COLLECTIVE R15, `(.L_x_3335) ;  /* 0x000000000f087348 */ /* 0x000fea0003c00000 */
[----:B------:R0:W1:Y:S02]  /*6980*/  SHFL.BFLY P6, R14, R13, R12, R11 ;  /* 0x0c00000c0d0e7389 */ /* 0x00006400000c000b */
[----:B01----:R-:W-:Y:S01]  /*6990*/  ENDCOLLECTIVE ;  /* 0x000000000000791b */ /* 0x003fe20003800000 */
.L_x_3335:
        /* <DEDUP_REMOVED lines=8> */
.L_x_3336:
[----:B------:R-:W-:Y:S01]  /*6a20*/  HFMA2.MMA R12, -RZ, RZ, 0, 1.1920928955078125e-07 ;  /* 0x00000002ff0c7435 */ /* 0x000fe200000001ff */
[----:B------:R-:W-:Y:S01]  /*6a30*/  IMAD.MOV.U32 R13, RZ, RZ, RZ ;  /* 0x000000ffff0d7224 */ /* 0x000fe200078e00ff */
[----:B------:R-:W-:-:S09]  /*6a40*/  MOV R41, R14 ;  /* 0x0000000e00297202 */ /* 0x000fd20000000f00 */
[----:B------:R-:W-:Y:S05]  /*6a50*/  WARPSYNC.COLLECTIVE R15, `(.L_x_3337) ;  /* 0x000000000f087348 */ /* 0x000fea0003c00000 */
[----:B------:R0:W1:Y:S02]  /*6a60*/  SHFL.BFLY P6, R14, R13, R12, R11 ;  /* 0x0c00000c0d0e7389 */ /* 0x00006400000c000b */
[----:B01----:R-:W-:Y:S01]  /*6a70*/  ENDCOLLECTIVE ;  /* 0x000000000000791b */ /* 0x003fe20003800000 */
.L_x_3337:
        /* <DEDUP_REMOVED lines=8> */
.L_x_3338:
[----:B------:R-:W-:Y:S01]  /*6b00*/  HFMA2.MMA R12, -RZ, RZ, 0, 1.1920928955078125e-07 ;  /* 0x00000002ff0c7435 */ /* 0x000fe200000001ff */
[----:B------:R-:W-:Y:S01]  /*6b10*/  IMAD.MOV.U32 R13, RZ, RZ, RZ ;  /* 0x000000ffff0d7224 */ /* 0x000fe200078e00ff */
[----:B------:R-:W-:-:S09]  /*6b20*/  MOV R43, R14 ;  /* 0x0000000e002b7202 */ /* 0x000fd20000000f00 */
[----:B------:R-:W-:Y:S05]  /*6b30*/  WARPSYNC.COLLECTIVE R15, `(.L_x_3339) ;  /* 0x000000000f087348 */ /* 0x000fea0003c00000 */
[----:B------:R0:W1:Y:S02]  /*6b40*/  SHFL.BFLY P6, R14, R13, R12, R11 ;  /* 0x0c00000c0d0e7389 */ /* 0x00006400000c000b */
[----:B01----:R-:W-:Y:S01]  /*6b50*/  ENDCOLLECTIVE ;  /* 0x000000000000791b */ /* 0x003fe20003800000 */
.L_x_3339:
[----:B------:R-:W-:Y:S01]  /*6b60*/  FADD.FTZ R43, R40, R43 ;  /* 0x0000002b282b7221 */ /* 0x000fe20000010000 */
[----:B------:R-:W-:Y:S01]  /*6b70*/  MOV R12, 0x1 ;  /* 0x00000001000c7802 */ /* 0x000fe20000000f00 */
[----:B------:R-:W-:-:S04]  /*6b80*/  FADD.FTZ R42, RZ, R14 ;  /* 0x0000000eff2a7221 */ /* 0x000fc80000010000 */
[----:B------:R-:W-:-:S07]  /*6b90*/  IMAD.MOV.U32 R13, RZ, RZ, R42 ;  /* 0x000000ffff0d7224 */ /* 0x000fce00078e002a */
[----:B------:R-:W-:Y:S05]  /*6ba0*/  WARPSYNC.COLLECTIVE R15, `(.L_x_3340) ;  /* 0x000000000f087348 */ /* 0x000fea0003c00000 */
[----:B------:R0:W1:Y:S02]  /*6bb0*/  SHFL.BFLY P6, R14, R13, R12, R11 ;  /* 0x0c00000c0d0e7389 */ /* 0x00006400000c000b */
[----:B01----:R-:W-:Y:S01]  /*6bc0*/  ENDCOLLECTIVE ;  /* 0x000000000000791b */ /* 0x003fe20003800000 */
.L_x_3340:
[----:B------:R-:W-:Y:S01]  /*6bd0*/  HFMA2.MMA R13, -RZ, RZ, 0, 0 ;  /* 0x00000000ff0d7435 */ /* 0x000fe200000001ff */
[----:B------:R-:W-:Y:S02]  /*6be0*/  IMAD.MOV.U32 R12, RZ, RZ, 0x2 ;  /* 0x00000002ff0c7424 */ /* 0x000fe400078e00ff */
[----:B------:R-:W-:-:S08]  /*6bf0*/  IMAD.MOV.U32 R45, RZ, RZ, R14 ;  /* 0x000000ffff2d7224 */ /* 0x000fd000078e000e */
[----:B------:R-:W-:Y:S05]  /*6c00*/  WARPSYNC.COLLECTIVE R15, `(.L_x_3341) ;  /* 0x000000000f087348 */ /* 0x000fea0003c00000 */
[----:B------:R0:W1:Y:S02]  /*6c10*/  SHFL.BFLY P6, R14, R13, R12, R11 ;  /* 0x0c00000c0d0e7389 */ /* 0x00006400000c000b */
[----:B01----:R-:W-:Y:S01]  /*6c20*/  ENDCOLLECTIVE ;  /* 0x000000000000791b */ /* 0x003fe20003800000 */
.L_x_3341:
[----:B------:R-:W-:Y:S01]  /*6c30*/  FADD.FTZ R45, R42, R45 ;  /* 0x0000002d2a2d7221 */ /* 0x000fe20000010000 */
[----:B------:R-:W-:Y:S02]  /*6c40*/  IMAD.MOV.U32 R12, RZ, RZ, 0x1 ;  /* 0x00000001ff0c7424 */ /* 0x000fe400078e00ff */
[----:B------:R-:W-:-:S05]  /*6c50*/  FADD.FTZ R3, RZ, R14 ;  /* 0x0000000eff037221 */ /* 0x000fca0000010000 */
[----:B------:R-:W-:-:S07]  /*6c60*/  MOV R13, R3 ;  /* 0x00000003000d7202 */ /* 0x000fce0000000f00 */
[----:B------:R-:W-:Y:S05]  /*6c70*/  WARPSYNC.COLLECTIVE R15, `(.L_x_3342) ;  /* 0x000000000f087348 */ /* 0x000fea0003c00000 */
[----:B------:R0:W1:Y:S02]  /*6c80*/  SHFL.BFLY P6, R14, R13, R12, R11 ;  /* 0x0c00000c0d0e7389 */ /* 0x00006400000c000b */
[----:B01----:R-:W-:Y:S01]  /*6c90*/  ENDCOLLECTIVE ;  /* 0x000000000000791b */ /* 0x003fe20003800000 */
.L_x_3342:
[----:B------:R-:W-:Y:S01]  /*6ca0*/  HFMA2.MMA R12, -RZ, RZ, 0, 1.1920928955078125e-07 ;  /* 0x00000002ff0c7435 */ /* 0x000fe200000001ff */
[----:B------:R-:W-:Y:S01]  /*6cb0*/  IMAD.MOV.U32 R13, RZ, RZ, RZ ;  /* 0x000000ffff0d7224 */ /* 0x000fe200078e00ff */
[----:B------:R-:W-:-:S09]  /*6cc0*/  MOV R30, R14 ;  /* 0x0000000e001e7202 */ /* 0x000fd20000000f00 */
[----:B------:R-:W-:Y:S05]  /*6cd0*/  WARPSYNC.COLLECTIVE R15, `(.L_x_3343) ;  /* 0x000000000f087348 */ /* 0x000fea0003c00000 */
[----:B------:R0:W1:Y:S02]  /*6ce0*/  SHFL.BFLY P6, R14, R13, R12, R11 ;  /* 0x0c00000c0d0e7389 */ /* 0x00006400000c000b */
[----:B01----:R-:W-:Y:S01]  /*6cf0*/  ENDCOLLECTIVE ;  /* 0x000000000000791b */ /* 0x003fe20003800000 */
.L_x_3343:
        /* <DEDUP_REMOVED lines=8> */
.L_x_3344:
[----:B------:R-:W-:Y:S01]  /*6d80*/  HFMA2.MMA R12, -RZ, RZ, 0, 1.1920928955078125e-07 ;  /* 0x00000002ff0c7435 */ /* 0x000fe200000001ff */
[----:B------:R-:W-:Y:S01]  /*6d90*/  IMAD.MOV.U32 R13, RZ, RZ, RZ ;  /* 0x000000ffff0d7224 */ /* 0x000fe200078e00ff */
[----:B------:R-:W-:-:S09]  /*6da0*/  MOV R36, R14 ;  /* 0x0000000e00247202 */ /* 0x000fd20000000f00 */
[----:B------:R-:W-:Y:S05]  /*6db0*/  WARPSYNC.COLLECTIVE R15, `(.L_x_3345) ;  /* 0x000000000f087348 */ /* 0x000fea0003c00000 */
[----:B------:R0:W1:Y:S02]  /*6dc0*/  SHFL.BFLY P6, R14, R13, R12, R11 ;  /* 0x0c00000c0d0e7389 */ /* 0x00006400000c000b */
[----:B01----:R-:W-:Y:S01]  /*6dd0*/  ENDCOLLECTIVE ;  /* 0x000000000000791b */ /* 0x003fe20003800000 */
.L_x_3345:
        /* <DEDUP_REMOVED lines=8> */
.L_x_3346:
[----:B------:R-:W-:Y:S01]  /*6e60*/  HFMA2.MMA R12, -RZ, RZ, 0, 1.1920928955078125e-07 ;  /* 0x00000002ff0c7435 */ /* 0x000fe200000001ff */
[----:B------:R-:W-:Y:S01]  /*6e70*/  IMAD.MOV.U32 R13, RZ, RZ, RZ ;  /* 0x000000ffff0d7224 */ /* 0x000fe200078e00ff */
[----:B------:R-:W-:-:S09]  /*6e80*/  MOV R40, R14 ;  /* 0x0000000e00287202 */ /* 0x000fd20000000f00 */
[----:B------:R-:W-:Y:S05]  /*6e90*/  WARPSYNC.COLLECTIVE R15, `(.L_x_3347) ;  /* 0x000000000f087348 */ /* 0x000fea0003c00000 */
[----:B------:R0:W1:Y:S02]  /*6ea0*/  SHFL.BFLY P6, R14, R13, R12, R11 ;  /* 0x0c00000c0d0e7389 */ /* 0x00006400000c000b */
[----:B01----:R-:W-:Y:S01]  /*6eb0*/  ENDCOLLECTIVE ;  /* 0x000000000000791b */ /* 0x003fe20003800000 */
.L_x_3347:
        /* <DEDUP_REMOVED lines=8> */
.L_x_3348:
[----:B------:R-:W-:Y:S01]  /*6f40*/  HFMA2.MMA R12, -RZ, RZ, 0, 1.1920928955078125e-07 ;  /* 0x00000002ff0c7435 */ /* 0x000fe200000001ff */
[----:B------:R-:W-:Y:S01]  /*6f50*/  IMAD.MOV.U32 R13, RZ, RZ, RZ ;  /* 0x000000ffff0d7224 */ /* 0x000fe200078e00ff */
[----:B------:R-:W-:-:S09]  /*6f60*/  MOV R48, R14 ;  /* 0x0000000e00307202 */ /* 0x000fd20000000f00 */
[----:B------:R-:W-:Y:S05]  /*6f70*/  WARPSYNC.COLLECTIVE R15, `(.L_x_3349) ;  /* 0x000000000f087348 */ /* 0x000fea0003c00000 */
[----:B------:R0:W1:Y:S02]  /*6f80*/  SHFL.BFLY P6, R14, R13, R12, R11 ;  /* 0x0c00000c0d0e7389 */ /* 0x00006400000c000b */
[----:B01----:R-:W-:Y:S01]  /*6f90*/  ENDCOLLECTIVE ;  /* 0x000000000000791b */ /* 0x003fe20003800000 */
.L_x_3349:
        /* <DEDUP_REMOVED lines=8> */
.L_x_3350:
[----:B------:R-:W-:Y:S01]  /*7020*/  HFMA2.MMA R12, -RZ, RZ, 0, 1.1920928955078125e-07 ;  /* 0x00000002ff0c7435 */ /* 0x000fe200000001ff */
[----:B------:R-:W-:Y:S01]  /*7030*/  IMAD.MOV.U32 R13, RZ, RZ, RZ ;  /* 0x000000ffff0d7224 */ /* 0x000fe200078e00ff */
[----:B------:R-:W-:-:S09]  /*7040*/  MOV R19, R14 ;  /* 0x0000000e00137202 */ /* 0x000fd20000000f00 */
[----:B------:R-:W-:Y:S05]  /*7050*/  WARPSYNC.COLLECTIVE R15, `(.L_x_3351) ;  /* 0x000000000f087348 */ /* 0x000fea0003c00000 */
[----:B------:R0:W1:Y:S02]  /*7060*/  SHFL.BFLY P6, R14, R13, R12, R11 ;  /* 0x0c00000c0d0e7389 */ /* 0x00006400000c000b */
[----:B01----:R-:W-:Y:S01]  /*7070*/  ENDCOLLECTIVE ;  /* 0x000000000000791b */ /* 0x003fe20003800000 */
.L_x_3351:
        /* <DEDUP_REMOVED lines=8> */
.L_x_3352:
[----:B------:R-:W-:Y:S01]  /*7100*/  HFMA2.MMA R12, -RZ, RZ, 0, 1.1920928955078125e-07 ;  /* 0x00000002ff0c7435 */ /* 0x000fe200000001ff */
[----:B------:R-:W-:Y:S01]  /*7110*/  IMAD.MOV.U32 R13, RZ, RZ, RZ ;  /* 0x000000ffff0d7224 */ /* 0x000fe200078e00ff */
[----:B------:R-:W-:-:S09]  /*7120*/  MOV R30, R14 ;  /* 0x0000000e001e7202 */ /* 0x000fd20000000f00 */
[----:B------:R-:W-:Y:S05]  /*7130*/  WARPSYNC.COLLECTIVE R15, `(.L_x_3353) ;  /* 0x000000000f087348 */ /* 0x000fea0003c00000 */
[----:B------:R0:W1:Y:S02]  /*7140*/  SHFL.BFLY P6, R14, R13, R12, R11 ;  /* 0x0c00000c0d0e7389 */ /* 0x00006400000c000b */
[----:B01----:R-:W-:Y:S01]  /*7150*/  ENDCOLLECTIVE ;  /* 0x000000000000791b */ /* 0x003fe20003800000 */
.L_x_3353:
        /* <DEDUP_REMOVED lines=8> */
.L_x_3354:
[----:B------:R-:W-:Y:S01]  /*71e0*/  HFMA2.MMA R13, -RZ, RZ, 0, 0 ;  /* 0x00000000ff0d7435 */ /* 0x000fe200000001ff */
[----:B------:R-:W-:Y:S02]  /*71f0*/  IMAD.MOV.U32 R12, RZ, RZ, 0x2 ;  /* 0x00000002ff0c7424 */ /* 0x000fe400078e00ff */
[----:B------:R-:W-:-:S08]  /*7200*/  FADD.FTZ R9, R21, R14 ;  /* 0x0000000e15097221 */ /* 0x000fd00000010000 */
[----:B------:R-:W-:Y:S05]  /*7210*/  WARPSYNC.COLLECTIVE R15, `(.L_x_3355) ;  /* 0x000000000f087348 */ /* 0x000fea0003c00000 */
[----:B------:R0:W1:Y:S02]  /*7220*/  SHFL.BFLY P6, R14, R13, R12, R11 ;  /* 0x0c00000c0d0e7389 */ /* 0x00006400000c000b */
[----:B01----:R-:W-:Y:S01]  /*7230*/  ENDCOLLECTIVE ;  /* 0x000000000000791b */ /* 0x003fe20003800000 */
.L_x_3355:
[----:B------:R-:W-:Y:S01]  /*7240*/  HFMA2.MMA R12, -RZ, RZ, 0, 5.9604644775390625e-08 ;  /* 0x00000001ff0c7435 */ /* 0x000fe200000001ff */
[----:B------:R-:W-:-:S05]  /*7250*/  MOV R23, R14 ;  /* 0x0000000e00177202 */ /* 0x000fca0000000f00 */
[----:B------:R-:W-:-:S04]  /*7260*/  FADD.FTZ R23, RZ, R23 ;  /* 0x00000017ff177221 */ /* 0x000fc80000010000 */
[----:B------:R-:W-:-:S07]  /*7270*/  IMAD.MOV.U32 R13, RZ, RZ, R23 ;  /* 0x000000ffff0d7224 */ /* 0x000fce00078e0017 */
[----:B------:R-:W-:Y:S05]  /*7280*/  WARPSYNC.COLLECTIVE R15, `(.L_x_3356) ;  /* 0x000000000f087348 */ /* 0x000fea0003c00000 */
[----:B------:R0:W1:Y:S02]  /*7290*/  SHFL.BFLY P6, R14, R13, R12, R11 ;  /* 0x0c00000c0d0e7389 */ /* 0x00006400000c000b */
[----:B01----:R-:W-:Y:S01]  /*72a0*/  ENDCOLLECTIVE ;  /* 0x000000000000791b */ /* 0x003fe20003800000 */
.L_x_3356:
[----:B------:R-:W-:Y:S01]  /*72b0*/  HFMA2.MMA R12, -RZ, RZ, 0, 1.1920928955078125e-07 ;  /* 0x00000002ff0c7435 */ /* 0x000fe200000001ff */
[----:B------:R-:W-:Y:S01]  /*72c0*/  IMAD.MOV.U32 R13, RZ, RZ, RZ ;  /* 0x000000ffff0d7224 */ /* 0x000fe200078e00ff */
[----:B------:R-:W-:-:S09]  /*72d0*/  MOV R50, R14 ;  /* 0x0000000e00327202 */ /* 0x000fd20000000f00 */
[----:B------:R-:W-:Y:S05]  /*72e0*/  WARPSYNC.COLLECTIVE R15, `(.L_x_3357) ;  /* 0x000000000f087348 */ /* 0x000fea0003c00000 */
[----:B------:R0:W1:Y:S02]  /*72f0*/  SHFL.BFLY P6, R14, R13, R12, R11 ;  /* 0x0c00000c0d0e7389 */ /* 0x00006400000c000b */
[----:B01----:R-:W-:Y:S01]  /*7300*/  ENDCOLLECTIVE ;  /* 0x000000000000791b */ /* 0x003fe20003800000 */
.L_x_3357:
[----:B------:R-:W-:Y:S01]  /*7310*/  FADD.FTZ R50, R23, R50 ;  /* 0x0000003217327221 */ /* 0x000fe20000010000 */
[----:B------:R-:W-:Y:S02]  /*7320*/  IMAD.MOV.U32 R12, RZ, RZ, 0x1 ;  /* 0x00000001ff0c7424 */ /* 0x000fe400078e00ff */
[----:B------:R-:W-:-:S05]  /*7330*/  FADD.FTZ R25, RZ, R14 ;  /* 0x0000000eff197221 */ /* 0x000fca0000010000 */
[----:B------:R-:W-:-:S07]  /*7340*/  MOV R13, R25 ;  /* 0x00000019000d7202 */ /* 0x000fce0000000f00 */
[----:B------:R-:W-:Y:S05]  /*7350*/  WARPSYNC.COLLECTIVE R15, `(.L_x_3358) ;  /* 0x000000000f087348 */ /* 0x000fea0003c00000 */
[----:B------:R0:W1:Y:S02]  /*7360*/  SHFL.BFLY P6, R14, R13, R12, R11 ;  /* 0x0c00000c0d0e7389 */ /* 0x00006400000c000b */
[----:B01----:R-:W-:Y:S01]  /*7370*/  ENDCOLLECTIVE ;  /* 0x000000000000791b */ /* 0x003fe20003800000 */
.L_x_3358:
[----:B------:R-:W-:Y:S01]  /*7380*/  HFMA2.MMA R13, -RZ, RZ, 0, 0 ;  /* 0x00000000ff0d7435 */ /* 0x000fe200000001ff */
[----:B------:R-:W-:Y:S01]  /*7390*/  IMAD.MOV.U32 R12, RZ, RZ, 0x2 ;  /* 0x00000002ff0c7424 */ /* 0x000fe200078e00ff */
[----:B------:R-:W-:-:S09]  /*73a0*/  MOV R52, R14 ;  /* 0x0000000e00347202 */ /* 0x000fd20000000f00 */
[----:B------:R-:W-:Y:S05]  /*73b0*/  WARPSYNC.COLLECTIVE R15, `(.L_x_3359) ;  /* 0x000000000f087348 */ /* 0x000fea0003c00000 */
[----:B------:R0:W1:Y:S02]  /*73c0*/  SHFL.BFLY P6, R14, R13, R12, R11 ;  /* 0x0c00000c0d0e7389 */ /* 0x00006400000c000b */
[----:B01----:R-:W-:Y:S01]  /*73d0*/  ENDCOLLECTIVE ;  /* 0x000000000000791b */ /* 0x003fe20003800000 */
.L_x_3359:
[----:B------:R-:W-:Y:S01]  /*73e0*/  FADD.FTZ R52, R25, R52 ;  /* 0x0000003419347221 */ /* 0x000fe20000010000 */
[----:B------:R-:W-:Y:S01]  /*73f0*/  HFMA2.MMA R12, -RZ, RZ, 0, 5.9604644775390625e-08 ;  /* 0x00000001ff0c7435 */ /* 0x000fe200000001ff */
[----:B------:R-:W-:-:S05]  /*7400*/  MOV R27, R14 ;  /* 0x0000000e001b7202 */ /* 0x000fca0000000f00 */
[----:B------:R-:W-:-:S07]  /*7410*/  FADD.FTZ R13, RZ, R27 ;  /* 0x0000001bff0d7221 */ /* 0x000fce0000010000 */
[----:B------:R-:W-:Y:S05]  /*7420*/  WARPSYNC.COLLECTIVE R15, `(.L_x_3360) ;  /* 0x000000000f087348 */ /* 0x000fea0003c00000 */
[----:B------:R0:W1:Y:S02]  /*7430*/  SHFL.BFLY P6, R14, R13, R12, R11 ;  /* 0x0c00000c0d0e7389 */ /* 0x00006400000c000b */
[----:B01----:R-:W-:Y:S01]  /*7440*/  ENDCOLLECTIVE ;  /* 0x000000000000791b */ /* 0x003fe20003800000 */
.L_x_3360:
[----:B------:R-:W-:Y:S05]  /*7450*/  BRA `(.L_x_3361) ;  /* 0xffffffc0003c7947 */ /* 0x000fea000383ffff */
.L_x_3362:
        /* <DEDUP_REMOVED lines=10> */
.L_x_29632:


//--------------------- .text._ZN4vllm25paged_attention_v2_kernelIthLi192ELi32ELi128ELNS_18Fp8KVCacheDataTypeE2ELb1ELi512EEEvPfS2_PT_PKS3_PKT0_S9_ifPKiSB_iPKfiiiSD_SD_iiiii --------------------------
	.section	.text._ZN4vllm25paged_attention_v2_kernelIthLi192ELi32ELi128ELNS_18Fp8KVCacheDataTypeE2ELb1ELi512EEEvPfS2_PT_PKS3_PKT0_S9_ifPKiSB_iPKfiiiSD_SD_iiiii,"ax",@progbits
	.align	128
        .global         _ZN4vllm25paged_attention_v2_kernelIthLi192ELi32ELi128ELNS_18Fp8KVCacheDataTypeE2ELb1ELi512EEEvPfS2_PT_PKS3_PKT0_S9_ifPKiSB_iPKfiiiSD_SD_iiiii
        .type           _ZN4vllm25paged_attention_v2_kernelIthLi192ELi32ELi128ELNS_18Fp8KVCacheDataTypeE2ELb1ELi512EEEvPfS2_PT_PKS3_PKT0_S9_ifPKiSB_iPKfiiiSD_SD_iiiii,@function
        .size           _ZN4vllm25paged_attention_v2_kernelIthLi192ELi32ELi128ELNS_18Fp8KVCacheDataTypeE2ELb1ELi512EEEvPfS2_PT_PKS3_PKT0_S9_ifPKiSB_iPKfiiiSD_SD_iiiii,(.L_x_29633 - _ZN4vllm25paged_attention_v2_kernelIthLi192ELi32ELi128ELNS_18Fp8KVCacheDataTypeE2ELb1ELi512EEEvPfS2_PT_PKS3_PKT0_S9_ifPKiSB_iPKfiiiSD_SD_iiiii)
        .other          _ZN4vllm25paged_attention_v2_kernelIthLi192ELi32ELi128ELNS_18Fp8KVCacheDataTypeE2ELb1ELi512EEEvPfS2_PT_PKS3_PKT0_S9_ifPKiSB_iPKfiiiSD_SD_iiiii,@"STO_CUDA_ENTRY STV_DEFAULT"
_ZN4vllm25paged_attention_v2_kernelIthLi192ELi32ELi128ELNS_18Fp8KVCacheDataTypeE2ELb1ELi512EEEvPfS2_PT_PKS3_PKT0_S9_ifPKiSB_iPKfiiiSD_SD_iiiii:
.text._ZN4vllm25paged_attention_v2_kernelIthLi192ELi32ELi128ELNS_18Fp8KVCacheDataTypeE2ELb1ELi512EEEvPfS2_PT_PKS3_PKT0_S9_ifPKiSB_iPKfiiiSD_SD_iiiii:
        /* <DEDUP_REMOVED lines=44> */
[----:B-1----:R-:W-:-:S03]  /*02c0*/  SHF.R.S32.HI R5, RZ, 0x1f, R36 ;  /* 0x0000001fff057819 */ /* 0x002fc60000011424 */
[----:B------:R-:W-:Y:S01]  /*02d0*/  IMAD.HI.U32 R8, R0, R3, RZ ;  /* 0x0000000300087227 */ /* 0x000fe200078e00ff */
[----:B------:R-:W-:-:S03]  /*02e0*/  LEA.HI R5, R5, R36, RZ, 0x5 ;  /* 0x0000002405057211 */ /* 0x000fc600078f28ff */
[----:B------:R-:W-:Y:S01]  /*02f0*/  IMAD.MOV R4, RZ, RZ, -R8 ;  /* 0x000000ffff047224 */ /* 0x000fe200078e0a08 */
[----:B------:R-:W-:Y:S02]  /*0300*/  LOP3.LUT R7, R5, 0xffffffe0, RZ, 0xc0, !PT ;  /* 0xffffffe005077812 */ /* 0x000fe400078ec0ff */
[----:B------:R-:W-:Y:S01]  /*0310*/  SHF.R.S32.HI R35, RZ, 0x5, R5 ;  /* 0x00000005ff237819 */ /* 0x000fe20000011405 */
[----:B------:R-:W-:Y:S02]  /*0320*/  IMAD R2, R9, R4, R3 ;  /* 0x0000000409027224 */ /* 0x000fe400078e0203 */
[----:B------:R-:W0:Y:S01]  /*0330*/  LDC R3, c[0x0][0x298] ;  /* 0x0000a600ff037b82 */ /* 0x000e220000000800 */
[----:B------:R-:W-:-:S07]  /*0340*/  IMAD.IADD R34, R36, 0x1, -R7 ;  /* 0x0000000124227824 */ /* 0x000fce00078e0a07 */
[----:B------:R-:W-:Y:S01]  /*0350*/  BAR.SYNC.DEFER_BLOCKING 0x0 ;  /* 0x0000000000007b1d */ /* 0x000fe20000010000 */
[----:B------:R-:W-:-:S13]  /*0360*/  ISETP.GT.U32.AND P1, PT, R9, R2, PT ;  /* 0x000000020900720c */ /* 0x000fda0003f24070 */
[-C--:B------:R-:W-:Y:S01]  /*0370*/  @!P1 IADD3 R2, R2, -R9.reuse, RZ ;  /* 0x8000000902029210 */ /* 0x080fe20007ffe0ff */
[----:B------:R-:W-:Y:S01]  /*0380*/  @!P1 VIADD R8, R8, 0x1 ;  /* 0x0000000108089836 */ /* 0x000fe20000000000 */
[----:B------:R-:W-:Y:S02]  /*0390*/  ISETP.NE.AND P1, PT, R10, RZ, PT ;  /* 0x000000ff0a00720c */ /* 0x000fe40003f25270 */
[----:B------:R-:W-:Y:S02]  /*03a0*/  ISETP.GE.U32.AND P0, PT, R2, R9, PT ;  /* 0x000000090200720c */ /* 0x000fe40003f06070 */
[----:B------:R-:W-:-:S04]  /*03b0*/  LOP3.LUT R2, R10, UR6, RZ, 0x3c, !PT ;  /* 0x000000060a027c12 */ /* 0x000fc8000f8e3cff */
[----:B------:R-:W-:Y:S02]  /*03c0*/  ISETP.GE.AND P2, PT, R2, RZ, PT ;  /* 0x000000ff0200720c */ /* 0x000fe40003f46270 */
[----:B------:R-:W-:-:S05]  /*03d0*/  MOV R2, R9 ;  /* 0x0000000900027202 */ /* 0x000fca0000000f00 */
[----:B------:R-:W-:Y:S02]  /*03e0*/  @P0 IADD3 R8, R8, 0x1, RZ ;  /* 0x0000000108080810 */ /* 0x000fe40007ffe0ff */
[----:B0-----:R-:W-:-:S04]  /*03f0*/  ISETP.GT.AND P0, PT, R3, -0x1, PT ;  /* 0xffffffff0300780c */ /* 0x001fc80003f04270 */
[----:B------:R-:W-:Y:S01]  /*0400*/  @!P2 IMAD.MOV R8, RZ, RZ, -R8 ;  /* 0x000000ffff08a224 */ /* 0x000fe200078e0a08 */
[----:B------:R-:W-:-:S08]  /*0410*/  @!P1 LOP3.LUT R8, RZ, R10, RZ, 0x33, !PT ;  /* 0x0000000aff089212 */ /* 0x000fd000078e33ff */
[----:B--2---:R-:W-:Y:S05]  /*0420*/  @P0 BRA `(.L_x_3363) ;  /* 0x0000000000dc0947 */ /* 0x004fea0003800000 */
[----:B------:R-:W0:Y:S01]  /*0430*/  LDC R4, c[0x0][0x240] ;  /* 0x00009000ff047b82 */ /* 0x000e220000000800 */
[----:B------:R-:W-:Y:S01]  /*0440*/  IABS R12, UR47 ;  /* 0x0000002f000c7c13 */ /* 0x000fe20008000000 */
[----:B------:R-:W-:Y:S01]  /*0450*/  ULDC UR4, c[0x0][0x288] ;  /* 0x0000a20000047ab9 */ /* 0x000fe20000000800 */
[----:B------:R-:W-:Y:S02]  /*0460*/  IADD3 R3, -R3, RZ, RZ ;  /* 0x000000ff03037210 */ /* 0x000fe40007ffe1ff */
        /* <DEDUP_REMOVED lines=51> */
.L_x_3363:
[----:B------:R-:W-:Y:S02]  /*07a0*/  ULDC UR4, c[0x0][0x288] ;  /* 0x0000a20000047ab9 */ /* 0x000fe40000000800 */
[----:B------:R-:W-:-:S06]  /*07b0*/  UIMAD UR4, UR47, UR4, UR45 ;  /* 0x000000042f0472a4 */ /* 0x000fcc000f8e022d */
[----:B------:R-:W-:-:S07]  /*07c0*/  IMAD R6, R3, UR4, RZ ;  /* 0x0000000403067c24 */ /* 0x000fce000f8e02ff */
.L_x_3364:
        /* <DEDUP_REMOVED lines=28> */
.L_x_3368:
        /* <DEDUP_REMOVED lines=37> */
.L_x_3366:
[----:B------:R-:W-:Y:S05]  /*0be0*/  BSYNC B7 ;  /* 0x0000000000077941 */ /* 0x000fea0003800000 */
.L_x_3365:
        /* <DEDUP_REMOVED lines=13> */
.L_x_3411:
        /* <DEDUP_REMOVED lines=29> */
[----:B------:R-:W-:-:S03]  /*0e90*/  IMAD.MOV.U32 R11, RZ, RZ, RZ ;  /* 0x000000ffff0b7224 */ /* 0x000fc600078e00ff */
[----:B------:R-:W-:-:S04]  /*0ea0*/  VIMNMX R2, R2, UR4, !PT ;  /* 0x0000000402027c48 */ /* 0x000fc8000ffe0100 */
[----:B------:R-:W-:-:S04]  /*0eb0*/  LEA R2, R2, 0x1f, 0x5 ;  /* 0x0000001f02027811 */ /* 0x000fc800078e28ff */
[----:B------:R-:W-:-:S04]  /*0ec0*/  VIMNMX R3, R2, R3, !PT ;  /* 0x0000000302037248 */ /* 0x000fc80007fe0100 */
[----:B------:R-:W-:-:S04]  /*0ed0*/  IADD3 R3, -R36, -0x2, -R3 ;  /* 0xfffffffe24037810 */ /* 0x000fc80007ffe903 */
[----:B------:R-:W-:-:S04]  /*0ee0*/  IADD3 R3, R3, -UR44, RZ ;  /* 0x8000002c03037c10 */ /* 0x000fc8000fffe0ff */
        /* <DEDUP_REMOVED lines=12> */
.L_x_3374:
        /* <DEDUP_REMOVED lines=11> */
.L_x_3373:
[----:B------:R-:W-:Y:S05]  /*1060*/  BSYNC B1 ;  /* 0x0000000000017941 */ /* 0x000fea0003800000 */
.L_x_3372:
        /* <DEDUP_REMOVED lines=15> */
.L_x_3377:
[----:B------:R-:W0:Y:S01]  /*1160*/  LDS R13, [R5+-0x400] ;  /* 0xfffc0000050d7984 */ /* 0x000e220000000800 */
[----:B------:R-:W-:-:S03]  /*1170*/  VIADD R2, R2, 0x800 ;  /* 0x0000080002027836 */ /* 0x000fc60000000000 */
[----:B------:R-:W1:Y:S02]  /*1180*/  LDS R17, [R5+-0x200] ;  /* 0xfffe000005117984 */ /* 0x000e640000000800 */
[----:B------:R-:W-:Y:S02]  /*1190*/  ISETP.GE.AND P3, PT, R2, R3, PT ;  /* 0x000000030200720c */ /* 0x000fe40003f66270 */
[----:B------:R-:W2:Y:S04]  /*11a0*/  LDS R23, [R5+0x200] ;  /* 0x0002000005177984 */ /* 0x000ea80000000800 */
[----:B------:R-:W3:Y:S04]  /*11b0*/  LDS R19, [R5] ;  /* 0x0000000005137984 */ /* 0x000ee80000000800 */
[----:B------:R-:W4:Y:S04]  /*11c0*/  LDS R25, [R5+0x400] ;  /* 0x0004000005197984 */ /* 0x000f280000000800 */
[----:B------:R-:W5:Y:S04]  /*11d0*/  LDS R21, [R5+0x600] ;  /* 0x0006000005157984 */ /* 0x000f680000000800 */
[----:B------:R-:W5:Y:S04]  /*11e0*/  LDS R15, [R5+0x800] ;  /* 0x00080000050f7984 */ /* 0x000f680000000800 */
[----:B------:R-:W5:Y:S01]  /*11f0*/  LDS R27, [R5+0x1600] ;  /* 0x00160000051b7984 */ /* 0x000f620000000800 */
[----:B0-----:R-:W-:-:S03]  /*1200*/  FADD.FTZ R4, -R0, R13 ;  /* 0x0000000d00047221 */ /* 0x001fc60000010100 */
[----:B------:R-:W0:Y:S01]  /*1210*/  LDS R13, [R5+0xa00] ;  /* 0x000a0000050d7984 */ /* 0x000e220000000800 */
[----:B-1----:R-:W-:Y:S01]  /*1220*/  FADD.FTZ R17, -R0, R17 ;  /* 0x0000001100117221 */ /* 0x002fe20000010100 */
[----:B------:R-:W-:-:S03]  /*1230*/  FMUL.FTZ R4, R4, 1.4426950216293334961 ;  /* 0x3fb8aa3b04047820 */ /* 0x000fc60000410000 */
[----:B------:R-:W-:Y:S01]  /*1240*/  FMUL.FTZ R14, R17, 1.4426950216293334961 ;  /* 0x3fb8aa3b110e7820 */ /* 0x000fe20000410000 */
[C---:B--2---:R-:W-:Y:S01]  /*1250*/  FADD.FTZ R23, -R0.reuse, R23 ;  /* 0x0000001700177221 */ /* 0x044fe20000010100 */
[----:B------:R-:W1:Y:S01]  /*1260*/  LDS R17, [R5+0xc00] ;  /* 0x000c000005117984 */ /* 0x000e620000000800 */
[----:B------:R-:W2:Y:S01]  /*1270*/  MUFU.EX2 R4, R4 ;  /* 0x0000000400047308 */ /* 0x000ea20000000800 */
[C---:B---3--:R-:W-:Y:S01]  /*1280*/  FADD.FTZ R10, -R0.reuse, R19 ;  /* 0x00000013000a7221 */ /* 0x048fe20000010100 */
[----:B------:R-:W-:Y:S01]  /*1290*/  FMUL.FTZ R12, R23, 1.4426950216293334961 ;  /* 0x3fb8aa3b170c7820 */ /* 0x000fe20000410000 */
[----:B------:R-:W3:Y:S01]  /*12a0*/  LDS R19, [R5+0xe00] ;  /* 0x000e000005137984 */ /* 0x000ee20000000800 */
[----:B----4-:R-:W-:Y:S01]  /*12b0*/  FADD.FTZ R16, -R0, R25 ;  /* 0x0000001900107221 */ /* 0x010fe20000010100 */
[----:B------:R-:W-:Y:S02]  /*12c0*/  FMUL.FTZ R10, R10, 1.4426950216293334961 ;  /* 0x3fb8aa3b0a0a7820 */ /* 0x000fe40000410000 */
[----:B------:R-:W4:Y:S01]  /*12d0*/  LDS R23, [R5+0x1000] ;  /* 0x0010000005177984 */ /* 0x000f220000000800 */
[----:B------:R-:W0:Y:S01]  /*12e0*/  MUFU.EX2 R14, R14 ;  /* 0x0000000e000e7308 */ /* 0x000e220000000800 */
[----:B-----5:R-:W-:Y:S01]  /*12f0*/  FADD.FTZ R18, -R0, R21 ;  /* 0x0000001500127221 */ /* 0x020fe20000010100 */
[----:B------:R-:W-:Y:S01]  /*1300*/  FMUL.FTZ R16, R16, 1.4426950216293334961 ;  /* 0x3fb8aa3b10107820 */ /* 0x000fe20000410000 */
[----:B------:R-:W5:Y:S01]  /*1310*/  LDS R25, [R5+0x1200] ;  /* 0x0012000005197984 */ /* 0x000f620000000800 */
[----:B------:R-:W-:Y:S01]  /*1320*/  FADD.FTZ R15, -R0, R15 ;  /* 0x0000000f000f7221 */ /* 0x000fe20000010100 */
[----:B------:R-:W-:-:S02]  /*1330*/  FMUL.FTZ R18, R18, 1.4426950216293334961 ;  /* 0x3fb8aa3b12127820 */ /* 0x000fc40000410000 */
[----:B------:R-:W5:Y:S01]  /*1340*/  LDS R21, [R5+0x1400] ;  /* 0x0014000005157984 */ /* 0x000f620000000800 */
[----:B------:R-:W1:Y:S01]  /*1350*/  MUFU.EX2 R10, R10 ;  /* 0x0000000a000a7308 */ /* 0x000e620000000800 */
[----:B------:R-:W-:Y:S01]  /*1360*/  FMUL.FTZ R20, R15, 1.4426950216293334961 ;  /* 0x3fb8aa3b0f147820 */ /* 0x000fe20000410000 */
[----:B--2---:R-:W-:Y:S01]  /*1370*/  FADD.FTZ R11, R4, R11 ;  /* 0x0000000b040b7221 */ /* 0x004fe20000010000 */
[----:B------:R-:W2:Y:S01]  /*1380*/  LDS R15, [R5+0x1800] ;  /* 0x00180000050f7984 */ /* 0x000ea20000000800 */
[----:B------:R-:W-:-:S03]  /*1390*/  FADD.FTZ R27, -R0, R27 ;  /* 0x0000001b001b7221 */ /* 0x000fc60000010100 */
[----:B------:R-:W-:Y:S01]  /*13a0*/  STS [R5+-0x400], R4 ;  /* 0xfffc000405007388 */ /* 0x000fe20000000800 */
[----:B------:R-:W3:Y:S01]  /*13b0*/  MUFU.EX2 R12, R12 ;  /* 0x0000000c000c7308 */ /* 0x000ee20000000800 */
[----:B0-----:R-:W-:Y:S01]  /*13c0*/  FADD.FTZ R11, R11, R14 ;  /* 0x0000000e0b0b7221 */ /* 0x001fe20000010000 */
[----:B------:R-:W-:Y:S01]  /*13d0*/  FMUL.FTZ R27, R27, 1.4426950216293334961 ;  /* 0x3fb8aa3b1b1b7820 */ /* 0x000fe20000410000 */
[----:B------:R-:W-:Y:S01]  /*13e0*/  STS [R5+-0x200], R14 ;  /* 0xfffe000e05007388 */ /* 0x000fe20000000800 */
[----:B------:R-:W-:-:S04]  /*13f0*/  FADD.FTZ R13, -R0, R13 ;  /* 0x0000000d000d7221 */ /* 0x000fc80000010100 */
[----:B------:R-:W0:Y:S01]  /*1400*/  MUFU.EX2 R16, R16 ;  /* 0x0000001000107308 */ /* 0x000e220000000800 */
[----:B-1----:R-:W-:Y:S01]  /*1410*/  FADD.FTZ R11, R11, R10 ;  /* 0x0000000a0b0b7221 */ /* 0x002fe20000010000 */
[----:B------:R-:W-:Y:S01]  /*1420*/  STS [R5], R10 ;  /* 0x0000000a05007388 */ /* 0x000fe20000000800 */
[----:B------:R-:W-:-:S03]  /*1430*/  FMUL.FTZ R22, R13, 1.4426950216293334961 ;  /* 0x3fb8aa3b0d167820 */ /* 0x000fc60000410000 */
[----:B------:R-:W1:Y:S01]  /*1440*/  LDS R13, [R5+0x1a00] ;  /* 0x001a0000050d7984 */ /* 0x000e620000000800 */
[C---:B------:R-:W-:Y:S01]  /*1450*/  FADD.FTZ R17, -R0.reuse, R17 ;  /* 0x0000001100117221 */ /* 0x040fe20000010100 */
[----:B------:R-:W2:Y:S01]  /*1460*/  MUFU.EX2 R18, R18 ;  /* 0x0000001200127308 */ /* 0x000ea20000000800 */
[----:B---3--:R-:W-:Y:S01]  /*1470*/  FADD.FTZ R11, R11, R12 ;  /* 0x0000000c0b0b7221 */ /* 0x008fe20000010000 */
[----:B------:R-:W-:Y:S01]  /*1480*/  STS [R5+0x200], R12 ;  /* 0x0002000c05007388 */ /* 0x000fe20000000800 */
[----:B------:R-:W-:Y:S01]  /*1490*/  FMUL.FTZ R17, R17, 1.4426950216293334961 ;  /* 0x3fb8aa3b11117820 */ /* 0x000fe20000410000 */
[C---:B------:R-:W-:Y:S01]  /*14a0*/  FADD.FTZ R19, -R0.reuse, R19 ;  /* 0x0000001300137221 */ /* 0x040fe20000010100 */
[----:B----4-:R-:W-:-:S03]  /*14b0*/  FADD.FTZ R23, -R0, R23 ;  /* 0x0000001700177221 */ /* 0x010fc60000010100 */
[----:B------:R-:W3:Y:S01]  /*14c0*/  MUFU.EX2 R20, R20 ;  /* 0x0000001400147308 */ /* 0x000ee20000000800 */
[----:B------:R-:W-:Y:S01]  /*14d0*/  FMUL.FTZ R19, R19, 1.4426950216293334961 ;  /* 0x3fb8aa3b13137820 */ /* 0x000fe20000410000 */
[----:B0-----:R-:W-:Y:S01]  /*14e0*/  FADD.FTZ R11, R11, R16 ;  /* 0x000000100b0b7221 */ /* 0x001fe20000010000 */
[----:B------:R-:W-:Y:S01]  /*14f0*/  FMUL.FTZ R23, R23, 1.4426950216293334961 ;  /* 0x3fb8aa3b17177820 */ /* 0x000fe20000410000 */
[C---:B-----5:R-:W-:Y:S01]  /*1500*/  FADD.FTZ R25, -R0.reuse, R25 ;  /* 0x0000001900197221 */ /* 0x060fe20000010100 */
[----:B------:R-:W-:Y:S01]  /*1510*/  STS [R5+0x400], R16 ;  /* 0x0004001005007388 */ /* 0x000fe20000000800 */
[C---:B------:R-:W-:Y:S02]  /*1520*/  FADD.FTZ R21, -R0.reuse, R21 ;  /* 0x0000001500157221 */ /* 0x040fe40000010100 */
[----:B------:R-:W0:Y:S01]  /*1530*/  MUFU.EX2 R22, R22 ;  /* 0x0000001600167308 */ /* 0x000e220000000800 */
[----:B--2---:R-:W-:Y:S01]  /*1540*/  FADD.FTZ R11, R11, R18 ;  /* 0x000000120b0b7221 */ /* 0x004fe20000010000 */
[----:B------:R-:W-:Y:S01]  /*1550*/  FMUL.FTZ R25, R25, 1.4426950216293334961 ;  /* 0x3fb8aa3b19197820 */ /* 0x000fe20000410000 */
[----:B------:R-:W-:Y:S01]  /*1560*/  FMUL.FTZ R21, R21, 1.4426950216293334961 ;  /* 0x3fb8aa3b15157820 */ /* 0x000fe20000410000 */
[----:B------:R-:W-:Y:S04]  /*1570*/  STS [R5+0x600], R18 ;  /* 0x0006001205007388 */ /* 0x000fe80000000800 */
[----:B------:R2:W4:Y:S01]  /*1580*/  MUFU.EX2 R24, R17 ;  /* 0x0000001100187308 */ /* 0x0005220000000800 */
[----:B---3--:R-:W-:Y:S01]  /*1590*/  FADD.FTZ R11, R11, R20 ;  /* 0x000000140b0b7221 */ /* 0x008fe20000010000 */
[----:B------:R-:W-:Y:S06]  /*15a0*/  STS [R5+0x800], R20 ;  /* 0x0008001405007388 */ /* 0x000fec0000000800 */
[----:B------:R1:W3:Y:S01]  /*15b0*/  MUFU.EX2 R26, R19 ;  /* 0x00000013001a7308 */ /* 0x0002e20000000800 */
[----:B0-----:R-:W-:Y:S01]  /*15c0*/  FADD.FTZ R11, R11, R22 ;  /* 0x000000160b0b7221 */ /* 0x001fe20000010000 */
[----:B--2---:R-:W-:Y:S01]  /*15d0*/  FADD.FTZ R17, -R0, R15 ;  /* 0x0000000f00117221 */ /* 0x004fe20000010100 */
[----:B------:R-:W-:Y:S03]  /*15e0*/  STS [R5+0xa00], R22 ;  /* 0x000a001605007388 */ /* 0x000fe60000000800 */
[----:B------:R-:W-:-:S02]  /*15f0*/  FMUL.FTZ R17, R17, 1.4426950216293334961 ;  /* 0x3fb8aa3b11117820 */ /* 0x000fc40000410000 */
[----:B------:R-:W0:Y:S01]  /*1600*/  MUFU.EX2 R28, R23 ;  /* 0x00000017001c7308 */ /* 0x000e220000000800 */
[----:B-1----:R-:W-:Y:S01]  /*1610*/  FADD.FTZ R19, -R0, R13 ;  /* 0x0000000d00137221 */ /* 0x002fe20000010100 */
[----:B----4-:R-:W-:Y:S01]  /*1620*/  FADD.FTZ R11, R11, R24 ;  /* 0x000000180b0b7221 */ /* 0x010fe20000010000 */
[----:B------:R-:W-:Y:S02]  /*1630*/  STS [R5+0xc00], R24 ;  /* 0x000c001805007388 */ /* 0x000fe40000000800 */
[----:B------:R-:W-:-:S03]  /*1640*/  FMUL.FTZ R19, R19, 1.4426950216293334961 ;  /* 0x3fb8aa3b13137820 */ /* 0x000fc60000410000 */
[----:B------:R-:W1:Y:S01]  /*1650*/  MUFU.EX2 R30, R25 ;  /* 0x00000019001e7308 */ /* 0x000e620000000800 */
[----:B---3--:R-:W-:Y:S01]  /*1660*/  FADD.FTZ R11, R11, R26 ;  /* 0x0000001a0b0b7221 */ /* 0x008fe20000010000 */
        /* <DEDUP_REMOVED lines=19> */
.L_x_3376:
[----:B------:R-:W-:Y:S05]  /*17a0*/  BSYNC B1 ;  /* 0x0000000000017941 */ /* 0x000fea0003800000 */
.L_x_3375:
        /* <DEDUP_REMOVED lines=55> */
.L_x_3379:
[----:B------:R-:W-:Y:S05]  /*1b20*/  BSYNC B1 ;  /* 0x0000000000017941 */ /* 0x000fea0003800000 */
.L_x_3378:
        /* <DEDUP_REMOVED lines=26> */
.L_x_3371:
[----:B------:R-:W-:Y:S05]  /*1cd0*/  BSYNC B0 ;  /* 0x0000000000007941 */ /* 0x000fea0003800000 */
.L_x_3370:
        /* <DEDUP_REMOVED lines=8> */
[----:B------:R-:W1:Y:S02]  /*1d60*/  SHFL.BFLY PT, R3, R2, 0x8, 0x1f ;  /* 0x0d001f0002037f89 */ /* 0x000e6400000e0000 */
[----:B-1----:R-:W-:Y:S01]  /*1d70*/  FADD.FTZ R3, R2, R3 ;  /* 0x0000000302037221 */ /* 0x002fe20000010000 */
[----:B------:R-:W-:-:S04]  /*1d80*/  @!P0 SHF.R.U32.HI R2, RZ, 0x3, R36 ;  /* 0x00000003ff028819 */ /* 0x000fc80000011624 */
[----:B------:R-:W1:Y:S01]  /*1d90*/  SHFL.BFLY PT, R4, R3, 0x4, 0x1f ;  /* 0x0c801f0003047f89 */ /* 0x000e6200000e0000 */
[----:B------:R-:W-:Y:S01]  /*1da0*/  @!P0 LOP3.LUT R2, R2, 0x1ffffffc, RZ, 0xc0, !PT ;  /* 0x1ffffffc02028812 */ /* 0x000fe200078ec0ff */
[----:B-1----:R-:W-:Y:S01]  /*1db0*/  FADD.FTZ R4, R3, R4 ;  /* 0x0000000403047221 */ /* 0x002fe20000010000 */
[----:B--2---:R-:W-:Y:S02]  /*1dc0*/  @!P0 LEA R3, R14, R11, 0x18 ;  /* 0x0000000b0e038211 */ /* 0x004fe400078ec0ff */
[----:B------:R-:W-:Y:S02]  /*1dd0*/  @!P3 MOV R11, 0x400 ;  /* 0x00000400000bb802 */ /* 0x000fe40000000f00 */
[----:B------:R-:W1:Y:S01]  /*1de0*/  SHFL.BFLY PT, R5, R4, 0x2, 0x1f ;  /* 0x0c401f0004057f89 */ /* 0x000e6200000e0000 */
[----:B------:R-:W-:Y:S01]  /*1df0*/  @!P0 IMAD.IADD R3, R3, 0x1, R2 ;  /* 0x0000000103038824 */ /* 0x000fe200078e0202 */
        /* <DEDUP_REMOVED lines=37> */
.L_x_3384:
        /* <DEDUP_REMOVED lines=8> */
.L_x_3383:
[----:B------:R-:W-:Y:S05]  /*20d0*/  BSYNC B1 ;  /* 0x0000000000017941 */ /* 0x000fea0003800000 */
.L_x_3382:
        /* <DEDUP_REMOVED lines=15> */
.L_x_3387:
        /* <DEDUP_REMOVED lines=24> */
[----:B------:R0:W-:Y:S01]  /*2350*/  STS [R4+-0x400], R11 ;  /* 0xfffc000b04007388 */ /* 0x0001e20000000800 */
[----:B------:R-:W-:-:S03]  /*2360*/  FMUL.FTZ R23, R23, R3 ;  /* 0x0000000317177220 */ /* 0x000fc60000410000 */
[----:B------:R1:W-:Y:S01]  /*2370*/  STS [R4+-0x200], R13 ;  /* 0xfffe000d04007388 */ /* 0x0003e20000000800 */
[----:B------:R-:W-:-:S03]  /*2380*/  FMUL.FTZ R25, R25, R3 ;  /* 0x0000000319197220 */ /* 0x000fc60000410000 */
[----:B------:R2:W-:Y:S01]  /*2390*/  STS [R4], R15 ;  /* 0x0000000f04007388 */ /* 0x0005e20000000800 */
[----:B------:R-:W-:-:S03]  /*23a0*/  FMUL.FTZ R27, R27, R3 ;  /* 0x000000031b1b7220 */ /* 0x000fc60000410000 */
[----:B------:R3:W-:Y:S01]  /*23b0*/  STS [R4+0x200], R17 ;  /* 0x0002001104007388 */ /* 0x0007e20000000800 */
[----:B0-----:R-:W-:-:S03]  /*23c0*/  FMUL.FTZ R11, R24, R3 ;  /* 0x00000003180b7220 */ /* 0x001fc60000410000 */
        /* <DEDUP_REMOVED lines=20> */
.L_x_3386:
[----:B------:R-:W-:Y:S05]  /*2510*/  BSYNC B1 ;  /* 0x0000000000017941 */ /* 0x000fea0003800000 */
.L_x_3385:
        /* <DEDUP_REMOVED lines=31> */
.L_x_3389:
[----:B------:R-:W-:Y:S05]  /*2710*/  BSYNC B1 ;  /* 0x0000000000017941 */ /* 0x000fea0003800000 */
.L_x_3388:
        /* <DEDUP_REMOVED lines=14> */
.L_x_3381:
[----:B------:R-:W-:Y:S05]  /*2800*/  BSYNC B0 ;  /* 0x0000000000007941 */ /* 0x000fea0003800000 */
.L_x_3380:
        /* <DEDUP_REMOVED lines=26> */
.L_x_3391:
[----:B------:R-:W-:Y:S05]  /*29b0*/  BSYNC B0 ;  /* 0x0000000000007941 */ /* 0x000fea0003800000 */
.L_x_3390:
[----:B------:R-:W-:Y:S04]  /*29c0*/  BSSY B6, `(.L_x_3392) ;  /* 0x000003b000067945 */ /* 0x000fe80003800000 */
[----:B------:R-:W-:Y:S05]  /*29d0*/  @P1 BRA `(.L_x_3393) ;  /* 0x0000000000e41947 */ /* 0x000fea0003800000 */
[----:B------:R-:W0:Y:S01]  /*29e0*/  LDC R14, c[0x0][0x290] ;  /* 0x0000a400ff0e7b82 */ /* 0x000e220000000800 */
[----:B--23--:R-:W2:Y:S01]  /*29f0*/  I2F.RP R5, R9 ;  /* 0x0000000900057306 */ /* 0x00cea20000209400 */
[----:B------:R-:W-:-:S06]  /*2a00*/  ULDC UR4, c[0x0][0x28c] ;  /* 0x0000a30000047ab9 */ /* 0x000fcc0000000800 */
[----:B------:R-:W3:Y:S01]  /*2a10*/  LDC R4, c[0x0][0x294] ;  /* 0x0000a500ff047b82 */ /* 0x000ee20000000800 */
[----:B--2---:R-:W2:Y:S01]  /*2a20*/  MUFU.RCP R5, R5 ;  /* 0x0000000500057308 */ /* 0x004ea20000001000 */
[----:B0-----:R-:W-:Y:S02]  /*2a30*/  IABS R0, R14 ;  /* 0x0000000e00007213 */ /* 0x001fe40000000000 */
[----:B------:R-:W-:-:S05]  /*2a40*/  ISETP.NE.AND P1, PT, R14, RZ, PT ;  /* 0x000000ff0e00720c */ /* 0x000fca0003f25270 */
[----:B------:R-:W0:Y:S01]  /*2a50*/  I2F.RP R12, R0 ;  /* 0x00000000000c7306 */ /* 0x000e220000209400 */
[----:B---3--:R-:W-:Y:S02]  /*2a60*/  ISETP.NE.AND P2, PT, R4, RZ, PT ;  /* 0x000000ff0400720c */ /* 0x008fe40003f45270 */
[----:B--2---:R-:W-:-:S05]  /*2a70*/  IADD3 R10, R5, 0xffffffe, RZ ;  /* 0x0ffffffe050a7810 */ /* 0x004fca0007ffe0ff */
[----:B------:R2:W3:Y:S08]  /*2a80*/  F2I.FTZ.U32.TRUNC.NTZ R11, R10 ;  /* 0x0000000a000b7305 */ /* 0x0004f0000021f000 */
[----:B0-----:R-:W1:Y:S01]  /*2a90*/  MUFU.RCP R12, R12 ;  /* 0x0000000c000c7308 */ /* 0x001e620000001000 */
[----:B--2---:R-:W-:Y:S01]  /*2aa0*/  HFMA2.MMA R10, -RZ, RZ, 0, 0 ;  /* 0x00000000ff0a7435 */ /* 0x004fe200000001ff */
[----:B---3--:R-:W-:-:S05]  /*2ab0*/  IADD3 R16, RZ, -R11, RZ ;  /* 0x8000000bff107210 */ /* 0x008fca0007ffe0ff */
[----:B------:R-:W-:-:S04]  /*2ac0*/  IMAD R13, R16, R9, RZ ;  /* 0x00000009100d7224 */ /* 0x000fc800078e02ff */
[----:B------:R-:W-:Y:S01]  /*2ad0*/  IMAD.HI.U32 R13, R11, R13, R10 ;  /* 0x0000000d0b0d7227 */ /* 0x000fe200078e000a */
[----:B------:R-:W-:Y:S02]  /*2ae0*/  IABS R11, R4 ;  /* 0x00000004000b7213 */ /* 0x000fe40000000000 */
[----:B------:R-:W-:Y:S01]  /*2af0*/  IADD3 R10, R8, -UR4, RZ ;  /* 0x80000004080a7c10 */ /* 0x000fe2000fffe0ff */
[----:B-1----:R-:W-:-:S04]  /*2b00*/  VIADD R2, R12, 0xffffffe ;  /* 0x0ffffffe0c027836 */ /* 0x002fc80000000000 */
[----:B------:R0:W1:Y:S02]  /*2b10*/  F2I.FTZ.U32.TRUNC.NTZ R3, R2 ;  /* 0x0000000200037305 */ /* 0x000064000021f000 */
[----:B0-----:R-:W-:Y:S02]  /*2b20*/  IMAD.MOV.U32 R2, RZ, RZ, RZ ;  /* 0x000000ffff027224 */ /* 0x001fe400078e00ff */
[----:B-1----:R-:W-:-:S04]  /*2b30*/  IMAD.MOV R5, RZ, RZ, -R3 ;  /* 0x000000ffff057224 */ /* 0x002fc800078e0a03 */
[----:B------:R-:W-:-:S04]  /*2b40*/  IMAD R5, R5, R0, RZ ;  /* 0x0000000005057224 */ /* 0x000fc800078e02ff */
[----:B------:R-:W-:-:S07]  /*2b50*/  IMAD.HI.U32 R12, R3, R5, R2 ;  /* 0x00000005030c7227 */ /* 0x000fce00078e0002 */
.L_x_3395:
        /* <DEDUP_REMOVED lines=33> */
.L_x_3393:
[----:B------:R-:W-:Y:S05]  /*2d70*/  BSYNC B6 ;  /* 0x0000000000067941 */ /* 0x000fea0003800000 */
.L_x_3392:
[----:B------:R-:W-:-:S03]  /*2d80*/  UMOV UR4, 0xffffffff ;  /* 0xffffffff00047882 */ /* 0x000fc60000000000 */
[----:B------:R-:W-:Y:S05]  /*2d90*/  BRA.DIV UR4, `(.L_x_3396) ;  /* 0x0000002204307947 */ /* 0x000fea000b800000 */
[----:B------:R-:W-:Y:S01]  /*2da0*/  HFMA2.MMA R9, -RZ, RZ, 0, 0 ;  /* 0x00000000ff097435 */ /* 0x000fe200000001ff */
[----:B------:R-:W-:Y:S01]  /*2db0*/  MOV R17, RZ ;  /* 0x000000ff00117202 */ /* 0x000fe20000000f00 */
[----:B------:R-:W-:Y:S01]  /*2dc0*/  IMAD.MOV.U32 R30, RZ, RZ, RZ ;  /* 0x000000ffff1e7224 */ /* 0x000fe200078e00ff */
[----:B--23--:R-:W-:Y:S01]  /*2dd0*/  CS2R R4, SRZ ;  /* 0x0000000000047805 */ /* 0x00cfe2000001ff00 */
[----:B------:R-:W-:Y:S01]  /*2de0*/  IMAD.MOV.U32 R18, RZ, RZ, RZ ;  /* 0x000000ffff127224 */ /* 0x000fe200078e00ff */
[----:B------:R-:W-:Y:S01]  /*2df0*/  HFMA2.MMA R21, -RZ, RZ, 0, 0 ;  /* 0x00000000ff157435 */ /* 0x000fe200000001ff */
[----:B------:R-:W-:Y:S01]  /*2e00*/  FADD.FTZ R17, RZ, R17 ;  /* 0x00000011ff117221 */ /* 0x000fe20000010000 */
[----:B------:R-:W-:Y:S01]  /*2e10*/  FADD.FTZ R30, RZ, R30 ;  /* 0x0000001eff1e7221 */ /* 0x000fe20000010000 */
[----:B------:R-:W-:Y:S01]  /*2e20*/  FADD.FTZ R18, RZ, R18 ;  /* 0x00000012ff127221 */ /* 0x000fe20000010000 */
[----:B------:R-:W-:Y:S01]  /*2e30*/  FADD.FTZ R4, RZ, R4 ;  /* 0x00000004ff047221 */ /* 0x000fe20000010000 */
[----:B------:R-:W-:Y:S01]  /*2e40*/  FADD.FTZ R9, RZ, R9 ;  /* 0x00000009ff097221 */ /* 0x000fe20000010000 */
[----:B------:R-:W2:Y:S01]  /*2e50*/  SHFL.BFLY PT, R20, R17, 0x1, 0x1f ;  /* 0x0c201f0011147f89 */ /* 0x000ea200000e0000 */
[----:B0-----:R-:W-:Y:S01]  /*2e60*/  IMAD.MOV.U32 R0, RZ, RZ, RZ ;  /* 0x000000ffff007224 */ /* 0x001fe200078e00ff */
[----:B------:R-:W-:Y:S01]  /*2e70*/  HFMA2.MMA R37, -RZ, RZ, 0, 0 ;  /* 0x00000000ff257435 */ /* 0x000fe200000001ff */
[----:B------:R-:W-:Y:S01]  /*2e80*/  IMAD.MOV.U32 R14, RZ, RZ, RZ ;  /* 0x000000ffff0e7224 */ /* 0x000fe200078e00ff */
[----:B------:R-:W0:Y:S01]  /*2e90*/  SHFL.BFLY PT, R16, R9, 0x1, 0x1f ;  /* 0x0c201f0009107f89 */ /* 0x000e2200000e0000 */
[----:B------:R-:W-:Y:S01]  /*2ea0*/  FADD.FTZ R0, RZ, R0 ;  /* 0x00000000ff007221 */ /* 0x000fe20000010000 */
[----:B-1----:R-:W-:Y:S01]  /*2eb0*/  CS2R R2, SRZ ;  /* 0x0000000000027805 */ /* 0x002fe2000001ff00 */
[----:B------:R-:W-:Y:S01]  /*2ec0*/  FADD.FTZ R22, RZ, R14 ;  /* 0x0000000eff167221 */ /* 0x000fe20000010000 */
[----:B------:R-:W1:Y:S01]  /*2ed0*/  SHFL.BFLY PT, R7, R30, 0x1, 0x1f ;  /* 0x0c201f001e077f89 */ /* 0x000e6200000e0000 */
[----:B------:R-:W-:Y:S01]  /*2ee0*/  FADD.FTZ R21, RZ, R21 ;  /* 0x00000015ff157221 */ /* 0x000fe20000010000 */
[----:B------:R-:W-:-:S02]  /*2ef0*/  IMAD.MOV.U32 R10, RZ, RZ, RZ ;  /* 0x000000ffff0a7224 */ /* 0x000fc400078e00ff */
[----:B------:R-:W-:Y:S01]  /*2f00*/  FADD.FTZ R5, RZ, R5 ;  /* 0x00000005ff057221 */ /* 0x000fe20000010000 */
[----:B------:R-:W3:Y:S01]  /*2f10*/  SHFL.BFLY PT, R25, R4, 0x1, 0x1f ;  /* 0x0c201f0004197f89 */ /* 0x000ee200000e0000 */
[----:B------:R-:W-:Y:S01]  /*2f20*/  FADD.FTZ R37, RZ, R37 ;  /* 0x00000025ff257221 */ /* 0x000fe20000010000 */
[----:B------:R-:W-:Y:S01]  /*2f30*/  FADD.FTZ R3, RZ, R3 ;  /* 0x00000003ff037221 */ /* 0x000fe20000010000 */
[----:B------:R-:W-:Y:S01]  /*2f40*/  MOV R6, RZ ;  /* 0x000000ff00067202 */ /* 0x000fe20000000f00 */
[----:B------:R-:W4:Y:S01]  /*2f50*/  SHFL.BFLY PT, R19, R18, 0x1, 0x1f ;  /* 0x0c201f0012137f89 */ /* 0x000f2200000e0000 */
[----:B------:R-:W-:Y:S01]  /*2f60*/  FADD.FTZ R10, RZ, R10 ;  /* 0x0000000aff0a7221 */ /* 0x000fe20000010000 */
[----:B------:R-:W-:Y:S01]  /*2f70*/  FADD.FTZ R2, RZ, R2 ;  /* 0x00000002ff027221 */ /* 0x000fe20000010000 */
[----:B------:R-:W-:Y:S01]  /*2f80*/  FADD.FTZ R32, RZ, R14 ;  /* 0x0000000eff207221 */ /* 0x000fe20000010000 */
[----:B------:R-:W5:Y:S01]  /*2f90*/  SHFL.BFLY PT, R29, R0, 0x1, 0x1f ;  /* 0x0c201f00001d7f89 */ /* 0x000f6200000e0000 */
[----:B------:R-:W-:-:S03]  /*2fa0*/  FADD.FTZ R6, RZ, R6 ;  /* 0x00000006ff067221 */ /* 0x000fc60000010000 */
[----:B------:R-:W5:Y:S01]  /*2fb0*/  SHFL.BFLY PT, R23, R22, 0x1, 0x1f ;  /* 0x0c201f0016177f89 */ /* 0x000f6200000e0000 */
[----:B--2---:R-:W-:Y:S01]  /*2fc0*/  FADD.FTZ R17, R17, R20 ;  /* 0x0000001411117221 */ /* 0x004fe20000010000 */
[----:B------:R-:W-:Y:S01]  /*2fd0*/  HFMA2.MMA R20, -RZ, RZ, 0, 0 ;  /* 0x00000000ff147435 */ /* 0x000fe200000001ff */
[----:B0-----:R-:W-:Y:S01]  /*2fe0*/  FADD.FTZ R9, R9, R16 ;  /* 0x0000001009097221 */ /* 0x001fe20000010000 */
[----:B------:R-:W0:Y:S01]  /*2ff0*/  SHFL.BFLY PT, R24, R21, 0x1, 0x1f ;  /* 0x0c201f0015187f89 */ /* 0x000e2200000e0000 */
[----:B------:R-:W-:Y:S02]  /*3000*/  IMAD.MOV.U32 R16, RZ, RZ, RZ ;  /* 0x000000ffff107224 */ /* 0x000fe400078e00ff */
[----:B-1----:R-:W-:Y:S01]  /*3010*/  FADD.FTZ R7, R30, R7 ;  /* 0x000000071e077221 */ /* 0x002fe20000010000 */
[----:B------:R-:W-:Y:S01]  /*3020*/  HFMA2.MMA R30, -RZ, RZ, 0, 0 ;  /* 0x00000000ff1e7435 */ /* 0x000fe200000001ff */
[----:B------:R-:W1:Y:S01]  /*3030*/  SHFL.BFLY PT, R8, R37, 0x1, 0x1f ;  /* 0x0c201f0025087f89 */ /* 0x000e6200000e0000 */
[----:B------:R-:W-:Y:S01]  /*3040*/  FADD.FTZ R16, RZ, R16 ;  /* 0x00000010ff107221 */ /* 0x000fe20000010000 */
[----:B---3--:R-:W-:Y:S01]  /*3050*/  FADD.FTZ R4, R4, R25 ;  /* 0x0000001904047221 */ /* 0x008fe20000010000 */
[----:B------:R-:W-:Y:S01]  /*3060*/  FADD.FTZ R25, RZ, R14 ;  /* 0x0000000eff197221 */ /* 0x000fe20000010000 */
[----:B------:R-:W2:Y:S01]  /*3070*/  SHFL.BFLY PT, R26, R3, 0x1, 0x1f ;  /* 0x0c201f00031a7f89 */ /* 0x000ea200000e0000 */
[----:B------:R-:W-:Y:S01]  /*3080*/  FADD.FTZ R20, RZ, R20 ;  /* 0x00000014ff147221 */ /* 0x000fe20000010000 */
[----:B----4-:R-:W-:-:S02]  /*3090*/  FADD.FTZ R18, R18, R19 ;  /* 0x0000001312127221 */ /* 0x010fc40000010000 */
[----:B------:R-:W3:Y:S01]  /*30a0*/  SHFL.BFLY PT, R28, R5, 0x1, 0x1f ;  /* 0x0c201f00051c7f89 */ /* 0x000ee200000e0000 */
[----:B------:R-:W-:Y:S01]  /*30b0*/  FADD.FTZ R30, RZ, R30 ;  /* 0x0000001eff1e7221 */ /* 0x000fe20000010000 */
[----:B-----5:R-:W-:Y:S02]  /*30c0*/  FADD.FTZ R0, R0, R29 ;  /* 0x0000001d00007221 */ /* 0x020fe40000010000 */
[----:B------:R-:W4:Y:S01]  /*30d0*/  SHFL.BFLY PT, R27, R10, 0x1, 0x1f ;  /* 0x0c201f000a1b7f89 */ /* 0x000f2200000e0000 */
[----:B------:R-:W-:-:S03]  /*30e0*/  FADD.FTZ R22, R22, R23 ;  /* 0x0000001716167221 */ /* 0x000fc60000010000 */
[----:B------:R-:W5:Y:S01]  /*30f0*/  SHFL.BFLY PT, R19, R16, 0x1, 0x1f ;  /* 0x0c201f0010137f89 */ /* 0x000f6200000e0000 */
[----:B0-----:R-:W-:-:S03]  /*3100*/  FADD.FTZ R21, R21, R24 ;  /* 0x0000001815157221 */ /* 0x001fc60000010000 */
[----:B------:R-:W0:Y:S01]  /*3110*/  SHFL.BFLY PT, R33, R6, 0x1, 0x1f ;  /* 0x0c201f0006217f89 */ /* 0x000e2200000e0000 */
[----:B------:R-:W-:-:S03]  /*3120*/  IMAD.MOV.U32 R24, RZ, RZ, RZ ;  /* 0x000000ffff187224 */ /* 0x000fc600078e00ff */
[----:B------:R-:W0:Y:S01]  /*3130*/  SHFL.BFLY PT, R31, R2, 0x1, 0x1f ;  /* 0x0c201f00021f7f89 */ /* 0x000e2200000e0000 */
[----:B-1----:R-:W-:Y:S01]  /*3140*/  FADD.FTZ R8, R37, R8 ;  /* 0x0000000825087221 */ /* 0x002fe20000010000 */
[----:B------:R-:W-:Y:S01]  /*3150*/  MOV R37, RZ ;  /* 0x000000ff00257202 */ /* 0x000fe20000000f00 */
[----:B------:R-:W-:Y:S01]  /*3160*/  FADD.FTZ R24, RZ, R24 ;  /* 0x00000018ff187221 */ /* 0x000fe20000010000 */
[----:B------:R-:W1:Y:S01]  /*3170*/  SHFL.BFLY PT, R29, R25, 0x1, 0x1f ;  /* 0x0c201f00191d7f89 */ /* 0x000e6200000e0000 */
[----:B--2---:R-:W-:Y:S01]  /*3180*/  FADD.FTZ R3, R3, R26 ;  /* 0x0000001a03037221 */ /* 0x004fe20000010000 */
[----:B------:R-:W-:Y:S01]  /*3190*/  MOV R26, RZ ;  /* 0x000000ff001a7202 */ /* 0x000fe20000000f00 */
[----:B------:R-:W-:Y:S01]  /*31a0*/  FADD.FTZ R37, RZ, R37 ;  /* 0x00000025ff257221 */ /* 0x000fe20000010000 */
[----:B------:R-:W2:Y:S01]  /*31b0*/  SHFL.BFLY PT, R23, R20, 0x1, 0x1f ;  /* 0x0c201f0014177f89 */ /* 0x000ea200000e0000 */
[----:B---3--:R-:W-:Y:S01]  /*31c0*/  FADD.FTZ R5, R5, R28 ;  /* 0x0000001c05057221 */ /* 0x008fe20000010000 */
[----:B------:R-:W-:-:S02]  /*31d0*/  IMAD.MOV.U32 R28, RZ, RZ, RZ ;  /* 0x000000ffff1c7224 */ /* 0x000fc400078e00ff */
[----:B------:R-:W-:Y:S01]  /*31e0*/  FADD.FTZ R26, RZ, R26 ;  /* 0x0000001aff1a7221 */ /* 0x000fe20000010000 */
[----:B------:R-:W3:Y:S01]  /*31f0*/  SHFL.BFLY PT, R14, R30, 0x1, 0x1f ;  /* 0x0c201f001e0e7f89 */ /* 0x000ee200000e0000 */
[----:B----4-:R-:W-:Y:S01]  /*3200*/  FADD.FTZ R10, R10, R27 ;  /* 0x0000001b0a0a7221 */ /* 0x010fe20000010000 */
[----:B------:R-:W-:Y:S01]  /*3210*/  FADD.FTZ R28, RZ, R28 ;  /* 0x0000001cff1c7221 */ /* 0x000fe20000010000 */
[----:B-----5:R-:W-:Y:S01]  /*3220*/  FADD.FTZ R16, R16, R19 ;  /* 0x0000001310107221 */ /* 0x020fe20000010000 */
[----:B------:R-:W4:Y:S01]  /*3230*/  SHFL.BFLY PT, R27, R24, 0x1, 0x1f ;  /* 0x0c201f00181b7f89 */ /* 0x000f2200000e0000 */
[----:B------:R-:W-:Y:S02]  /*3240*/  IMAD.MOV.U32 R19, RZ, RZ, RZ ;  /* 0x000000ffff137224 */ /* 0x000fe400078e00ff */
[----:B0-----:R-:W-:Y:S01]  /*3250*/  FADD.FTZ R6, R6, R33 ;  /* 0x0000002106067221 */ /* 0x001fe20000010000 */
[----:B------:R-:W0:Y:S01]  /*3260*/  SHFL.BFLY PT, R11, R32, 0x1, 0x1f ;  /* 0x0c201f00200b7f89 */ /* 0x000e2200000e0000 */
[----:B------:R-:W-:Y:S01]  /*3270*/  FADD.FTZ R19, RZ, R19 ;  /* 0x00000013ff137221 */ /* 0x000fe20000010000 */
[----:B------:R-:W-:-:S02]  /*3280*/  FADD.FTZ R2, R2, R31 ;  /* 0x0000001f02027221 */ /* 0x000fc40000010000 */
[----:B------:R-:W5:Y:S01]  /*3290*/  SHFL.BFLY PT, R33, R37, 0x1, 0x1f ;  /* 0x0c201f0025217f89 */ /* 0x000f6200000e0000 */
[----:B-1----:R-:W-:-:S03]  /*32a0*/  FADD.FTZ R25, R25, R29 ;  /* 0x0000001d19197221 */ /* 0x002fc60000010000 */
[----:B------:R-:W1:Y:S01]  /*32b0*/  SHFL.BFLY PT, R31, R28, 0x1, 0x1f ;  /* 0x0c201f001c1f7f89 */ /* 0x000e6200000e0000 */
[----:B--2---:R-:W-:-:S03]  /*32c0*/  FADD.FTZ R23, R20, R23 ;  /* 0x0000001714177221 */ /* 0x004fc60000010000 */
[----:B------:R-:W2:Y:S01]  /*32d0*/  SHFL.BFLY PT, R29, R26, 0x1, 0x1f ;  /* 0x0c201f001a1d7f89 */ /* 0x000ea200000e0000 */
[----:B---3--:R-:W-:-:S03]  /*32e0*/  FADD.FTZ R20, R30, R14 ;  /* 0x0000000e1e147221 */ /* 0x008fc60000010000 */
[----:B------:R3:W3:Y:S01]  /*32f0*/  SHFL.BFLY PT, R14, R19, 0x1, 0x1f ;  /* 0x0c201f00130e7f89 */ /* 0x0006e200000e0000 */
[----:B----4-:R-:W-:Y:S01]  /*3300*/  FADD.FTZ R27, R24, R27 ;  /* 0x0000001b181b7221 */ /* 0x010fe20000010000 */
[----:B0-----:R-:W-:-:S04]  /*3310*/  FADD.FTZ R24, R32, R11 ;  /* 0x0000000b20187221 */ /* 0x001fc80000010000 */
[----:B------:R-:W-:Y:S01]  /*3320*/  MOV R11, R27 ;  /* 0x0000001b000b7202 */ /* 0x000fe20000000f00 */
[----:B-----5:R-:W-:Y:S01]  /*3330*/  FADD.FTZ R33, R37, R33 ;  /* 0x0000002125217221 */ /* 0x020fe20000010000 */
[----:B-1----:R-:W-:Y:S01]  /*3340*/  FADD.FTZ R31, R28, R31 ;  /* 0x0000001f1c1f7221 */ /* 0x002fe20000010000 */
[----:B--2---:R-:W-:-:S07]  /*3350*/  FADD.FTZ R29, R26, R29 ;  /* 0x0000001d1a1d7221 */ /* 0x004fce0000010000 */
.L_x_3460:
        /* <DEDUP_REMOVED lines=8> */
[C---:B------:R-:W-:Y:S01]  /*33e0*/  VIADD R15, R36.reuse, 0x1f ;  /* 0x0000001f240f7836 */ /* 0x040fe20000000000 */
[----:B------:R-:W-:Y:S01]  /*33f0*/  LOP3.LUT R12, R36, 0xffffffc0, RZ, 0xc0, !PT ;  /* 0xffffffc0240c7812 */ /* 0x000fe200078ec0ff */
[----:B---3--:R-:W-:Y:S01]  /*3400*/  FADD.FTZ R19, R19, R14 ;  /* 0x0000000e13137221 */ /* 0x008fe20000010000 */
[----:B------:R-:W-:Y:S01]  /*3410*/  LEA.HI R13, R13, R34, RZ, 0x2 ;  /* 0x000000220d0d7211 */ /* 0x000fe200078f10ff */
[----:B------:R-:W-:Y:S01]  /*3420*/  BSSY B0, `(.L_x_3397) ;  /* 0x0000024000007945 */ /* 0x000fe20003800000 */
[----:B------:R-:W-:Y:S02]  /*3430*/  ISETP.NE.OR P5, PT, R12, 0x40, P2 ;  /* 0x000000400c00780c */ /* 0x000fe400017a5670 */
[----:B------:R-:W-:Y:S02]  /*3440*/  SHF.R.S32.HI R28, RZ, 0x2, R13 ;  /* 0x00000002ff1c7819 */ /* 0x000fe4000001140d */
[----:B------:R-:W-:-:S02]  /*3450*/  ISETP.GT.U32.AND P3, PT, R15, 0x3e, PT ;  /* 0x0000003e0f00780c */ /* 0x000fc40003f64070 */
[C---:B------:R-:W-:Y:S01]  /*3460*/  LOP3.LUT R15, R36.reuse, 0xffffffe0, RZ, 0xc0, !PT ;  /* 0xffffffe0240f7812 */ /* 0x040fe200078ec0ff */
[----:B------:R-:W-:Y:S01]  /*3470*/  IMAD R12, R35, 0xc0, R28 ;  /* 0x000000c0230c7824 */ /* 0x000fe200078e021c */
[C---:B------:R-:W-:Y:S02]  /*3480*/  ISETP.GT.OR P0, PT, R36.reuse, 0x3f, P2 ;  /* 0x0000003f2400780c */ /* 0x040fe40001704670 */
[----:B------:R-:W-:Y:S01]  /*3490*/  ISETP.NE.OR P4, PT, R15, 0x20, P2 ;  /* 0x000000200f00780c */ /* 0x000fe20001785670 */
[----:B0-----:R-:W-:Y:S01]  /*34a0*/  ULEA UR4, UR5, UR4, 0x18 ;  /* 0x0000000405047291 */ /* 0x001fe2000f8ec03f */
[----:B------:R-:W-:-:S05]  /*34b0*/  ISETP.GT.OR P1, PT, R36, 0x1f, P2 ;  /* 0x0000001f2400780c */ /* 0x000fca0001724670 */
        /* <DEDUP_REMOVED lines=26> */
.L_x_3398:
[----:B------:R-:W-:Y:S05]  /*3660*/  BSYNC B0 ;  /* 0x0000000000007941 */ /* 0x000fea0003800000 */
.L_x_3397:
        /* <DEDUP_REMOVED lines=51> */
.L_x_3400:
[----:B------:R-:W-:Y:S05]  /*39a0*/  BSYNC B0 ;  /* 0x0000000000007941 */ /* 0x000fea0003800000 */
.L_x_3399:
        /* <DEDUP_REMOVED lines=27> */
.L_x_3402:
[----:B------:R-:W-:Y:S05]  /*3b60*/  BSYNC B0 ;  /* 0x0000000000007941 */ /* 0x000fea0003800000 */
.L_x_3401:
        /* <DEDUP_REMOVED lines=11> */
[----:B------:R-:W5:Y:S04]  /*3c20*/  LDS R37, [R12+0x1a0] ;  /* 0x0001a0000c257984 */ /* 0x000f680000000800 */
        /* <DEDUP_REMOVED lines=32> */
[----:B------:R-:W-:Y:S01]  /*3e30*/  FADD.FTZ R11, R11, R32 ;  /* 0x000000200b0b7221 */ /* 0x000fe20000010000 */
[----:B0-----:R-:W-:Y:S01]  /*3e40*/  FADD.FTZ R16, R16, R13 ;  /* 0x0000000d10107221 */ /* 0x001fe20000010000 */
[----:B-1----:R-:W-:Y:S01]  /*3e50*/  FADD.FTZ R25, R25, R14 ;  /* 0x0000000e19197221 */ /* 0x002fe20000010000 */
[----:B--2---:R-:W-:Y:S01]  /*3e60*/  FADD.FTZ R20, R20, R15 ;  /* 0x0000000f14147221 */ /* 0x004fe20000010000 */
[----:B---3--:R-:W-:Y:S01]  /*3e70*/  FADD.FTZ R33, R33, R26 ;  /* 0x0000001a21217221 */ /* 0x008fe20000010000 */
[----:B----4-:R-:W-:Y:S01]  /*3e80*/  FADD.FTZ R24, R24, R27 ;  /* 0x0000001b18187221 */ /* 0x010fe20000010000 */
[----:B-----5:R-:W-:-:S07]  /*3e90*/  FADD.FTZ R23, R23, R30 ;  /* 0x0000001e17177221 */ /* 0x020fce0000010000 */
.L_x_3404:
[----:B------:R-:W-:Y:S05]  /*3ea0*/  BSYNC B0 ;  /* 0x0000000000007941 */ /* 0x000fea0003800000 */
.L_x_3403:
[----:B------:R-:W-:Y:S06]  /*3eb0*/  BAR.SYNC.DEFER_BLOCKING 0x0 ;  /* 0x0000000000007b1d */ /* 0x000fec0000010000 */
[----:B------:R-:W-:Y:S05]  /*3ec0*/  @P3 EXIT ;  /* 0x000000000000394d */ /* 0x000fea0003800000 */
[----:B------:R-:W-:Y:S02]  /*3ed0*/  UIMAD UR4, UR41, UR47, URZ ;  /* 0x0000002f290472a4 */ /* 0x000fe4000f8e023f */
[----:B------:R-:W-:-:S04]  /*3ee0*/  UIMAD UR5, UR46, 0xc0, URZ ;  /* 0x000000c02e0578a4 */ /* 0x000fc8000f8e023f */
[----:B------:R-:W-:Y:S02]  /*3ef0*/  UIMAD UR4, UR4, UR5, URZ ;  /* 0x00000005040472a4 */ /* 0x000fe4000f8e023f */
[----:B------:R-:W-:Y:S01]  /*3f00*/  UIMAD UR5, UR45, UR5, URZ ;  /* 0x000000052d0572a4 */ /* 0x000fe2000f8e023f */
[----:B------:R-:W-:Y:S11]  /*3f10*/  @P2 EXIT ;  /* 0x000000000000294d */ /* 0x000ff60003800000 */
[----:B------:R-:W-:Y:S01]  /*3f20*/  UIMAD UR6, UR42, 0xc0, URZ ;  /* 0x000000c02a0678a4 */ /* 0x000fe2000f8e023f */
[C---:B------:R-:W-:Y:S01]  /*3f30*/  IADD3 R14, R28.reuse, 0x8, RZ ;  /* 0x000000081c0e7810 */ /* 0x040fe20007ffe0ff */
[----:B------:R-:W-:Y:S01]  /*3f40*/  USHF.R.S32.HI UR8, URZ, 0x1f, UR5 ;  /* 0x0000001f3f087899 */ /* 0x000fe20008011405 */
[C---:B------:R-:W-:Y:S01]  /*3f50*/  VIADD R26, R28.reuse, 0x10 ;  /* 0x000000101c1a7836 */ /* 0x040fe20000000000 */
[----:B------:R-:W-:Y:S01]  /*3f60*/  USHF.R.S32.HI UR7, URZ, 0x1f, UR6 ;  /* 0x0000001f3f077899 */ /* 0x000fe20008011406 */
[----:B01----:R-:W-:Y:S01]  /*3f70*/  F2FP.F16.F32.PACK_AB R7, R7, R8 ;  /* 0x000000080707723e */ /* 0x003fe200000000ff */
[----:B------:R-:W-:Y:S01]  /*3f80*/  USHF.R.S32.HI UR9, URZ, 0x1f, UR4 ;  /* 0x0000001f3f097899 */ /* 0x000fe20008011404 */
[----:B------:R-:W-:Y:S01]  /*3f90*/  F2FP.F16.F32.PACK_AB R5, R5, R6 ;  /* 0x000000060505723e */ /* 0x000fe200000000ff */
[----:B------:R-:W-:Y:S01]  /*3fa0*/  UIADD3 UR6, UP0, UP1, UR4, UR5, UR6 ;  /* 0x0000000504067290 */ /* 0x000fe2000f91e006 */
[C---:B------:R-:W-:Y:S01]  /*3fb0*/  IADD3 R6, R28.reuse, 0x18, RZ ;  /* 0x000000181c067810 */ /* 0x040fe20007ffe0ff */
[----:B------:R-:W-:Y:S01]  /*3fc0*/  VIADD R34, R28, 0x20 ;  /* 0x000000201c227836 */ /* 0x000fe20000000000 */
[C---:B------:R-:W-:Y:S01]  /*3fd0*/  PRMT R36, R7.reuse, 0x7610, R36 ;  /* 0x0000761007247816 */ /* 0x040fe20000000024 */
[----:B------:R-:W-:Y:S01]  /*3fe0*/  UIADD3.X UR7, UR9, UR8, UR7, UP0, UP1 ;  /* 0x0000000809077290 */ /* 0x000fe200087e2407 */
[----:B------:R-:W-:-:S02]  /*3ff0*/  PRMT R7, R7, 0x7632, R7 ;  /* 0x0000763207077816 */ /* 0x000fc40000000007 */
[----:B------:R-:W-:Y:S01]  /*4000*/  IADD3 R13, P0, R28, UR6, RZ ;  /* 0x000000061c0d7c10 */ /* 0x000fe2000ff1e0ff */
[----:B------:R-:W-:Y:S01]  /*4010*/  ULDC.64 UR8, c[0x0][0x220] ;  /* 0x0000880000087ab9 */ /* 0x000fe20000000a00 */
[----:B------:R-:W-:Y:S02]  /*4020*/  IADD3 R15, P1, R14, UR6, RZ ;  /* 0x000000060e0f7c10 */ /* 0x000fe4000ff3e0ff */
[----:B------:R-:W-:Y:S02]  /*4030*/  LEA.HI.X.SX32 R30, R28, UR7, 0x1, P0 ;  /* 0x000000071c1e7c11 */ /* 0x000fe400080f0eff */
[C---:B------:R-:W-:Y:S02]  /*4040*/  LEA R12, P0, R13.reuse, UR8, 0x1 ;  /* 0x000000080d0c7c11 */ /* 0x040fe4000f8008ff */
[----:B------:R-:W-:Y:S02]  /*4050*/  IADD3 R27, P2, R26, UR6, RZ ;  /* 0x000000061a1b7c10 */ /* 0x000fe4000ff5e0ff */
[----:B------:R-:W-:-:S02]  /*4060*/  LEA.HI.X R13, R13, UR9, R30, 0x1, P0 ;  /* 0x000000090d0d7c11 */ /* 0x000fc400080f0c1e */
[----:B------:R-:W-:Y:S02]  /*4070*/  LEA.HI.X.SX32 R30, R14, UR7, 0x1, P1 ;  /* 0x000000070e1e7c11 */ /* 0x000fe400088f0eff */
[C---:B------:R-:W-:Y:S01]  /*4080*/  LEA R14, P0, R15.reuse, UR8, 0x1 ;  /* 0x000000080f0e7c11 */ /* 0x040fe2000f8008ff */
[----:B------:R0:W-:Y:S01]  /*4090*/  STG.E.U16 desc[UR36][R12.64], R36 ;  /* 0x000000240c007986 */ /* 0x0001e2000c101524 */
[----:B------:R-:W-:Y:S02]  /*40a0*/  LEA.HI.X.SX32 R8, R26, UR7, 0x1, P2 ;  /* 0x000000071a087c11 */ /* 0x000fe400090f0eff */
[----:B------:R-:W-:Y:S02]  /*40b0*/  LEA.HI.X R15, R15, UR9, R30, 0x1, P0 ;  /* 0x000000090f0f7c11 */ /* 0x000fe400080f0c1e */
[C---:B------:R-:W-:Y:S02]  /*40c0*/  LEA R26, P1, R27.reuse, UR8, 0x1 ;  /* 0x000000081b1a7c11 */ /* 0x040fe4000f8208ff */
[----:B------:R-:W-:Y:S01]  /*40d0*/  IADD3 R30, P0, R6, UR6, RZ ;  /* 0x00000006061e7c10 */ /* 0x000fe2000ff1e0ff */
[----:B------:R1:W-:Y:S01]  /*40e0*/  STG.E.U16 desc[UR36][R14.64], R7 ;  /* 0x000000070e007986 */ /* 0x0003e2000c101524 */
[----:B------:R-:W-:Y:S01]  /*40f0*/  LEA.HI.X R27, R27, UR9, R8, 0x1, P1 ;  /* 0x000000091b1b7c11 */ /* 0x000fe200088f0c08 */
[----:B------:R-:W-:Y:S01]  /*4100*/  VIADD R8, R28, 0x30 ;  /* 0x000000301c087836 */ /* 0x000fe20000000000 */
[----:B------:R-:W-:-:S02]  /*4110*/  LEA.HI.X.SX32 R37, R6, UR7, 0x1, P0 ;  /* 0x0000000706257c11 */ /* 0x000fc400080f0eff */
[----:B------:R-:W-:Y:S01]  /*4120*/  IADD3 R32, P1, R34, UR6, RZ ;  /* 0x0000000622207c10 */ /* 0x000fe2000ff3e0ff */
[----:B------:R2:W-:Y:S01]  /*4130*/  STG.E.U16 desc[UR36][R26.64], R5 ;  /* 0x000000051a007986 */ /* 0x0005e2000c101524 */
[----:B------:R-:W-:Y:S02]  /*4140*/  IADD3 R35, R28, 0x28, RZ ;  /* 0x000000281c237810 */ /* 0x000fe40007ffe0ff */
[----:B0-----:R-:W-:Y:S02]  /*4150*/  LEA.HI.X.SX32 R13, R34, UR7, 0x1, P1 ;  /* 0x00000007220d7c11 */ /* 0x001fe400088f0eff */
[----:B------:R-:W-:Y:S02]  /*4160*/  LEA R12, P1, R32, UR8, 0x1 ;  /* 0x00000008200c7c11 */ /* 0x000fe4000f8208ff */
[----:B-1----:R-:W-:Y:S02]  /*4170*/  LEA R14, P0, R30, UR8, 0x1 ;  /* 0x000000081e0e7c11 */ /* 0x002fe4000f8008ff */
[----:B------:R-:W-:-:S02]  /*4180*/  F2FP.F16.F32.PACK_AB R3, R3, R4 ;  /* 0x000000040303723e */ /* 0x000fc400000000ff */
[----:B------:R-:W-:Y:S02]  /*4190*/  LEA.HI.X R15, R30, UR9, R37, 0x1, P0 ;  /* 0x000000091e0f7c11 */ /* 0x000fe400080f0c25 */
[----:B--2---:R-:W-:Y:S02]  /*41a0*/  IADD3 R27, P0, R8, UR6, RZ ;  /* 0x00000006081b7c10 */ /* 0x004fe4000ff1e0ff */
[----:B------:R-:W-:Y:S02]  /*41b0*/  IADD3 R30, R28, 0x38, RZ ;  /* 0x000000381c1e7810 */ /* 0x000fe40007ffe0ff */
[----:B------:R-:W-:Y:S02]  /*41c0*/  LEA.HI.X.SX32 R4, R8, UR7, 0x1, P0 ;  /* 0x0000000708047c11 */ /* 0x000fe400080f0eff */
[----:B------:R-:W-:Y:S02]  /*41d0*/  IADD3 R7, P2, R35, UR6, RZ ;  /* 0x0000000623077c10 */ /* 0x000fe4000ff5e0ff */
[----:B------:R-:W-:Y:S01]  /*41e0*/  LEA.HI.X R13, R32, UR9, R13, 0x1, P1 ;  /* 0x00000009200d7c11 */ /* 0x000fe200088f0c0d */
[----:B------:R-:W-:Y:S01]  /*41f0*/  VIADD R32, R28, 0x50 ;  /* 0x000000501c207836 */ /* 0x000fe20000000000 */
[----:B------:R-:W-:-:S02]  /*4200*/  LEA R26, P0, R27, UR8, 0x1 ;  /* 0x000000081b1a7c11 */ /* 0x000fc4000f8008ff */
[C---:B------:R-:W-:Y:S02]  /*4210*/  IADD3 R8, P1, R30.reuse, UR6, RZ ;  /* 0x000000061e087c10 */ /* 0x040fe4000ff3e0ff */
[----:B------:R-:W-:Y:S02]  /*4220*/  LEA.HI.X.SX32 R34, R35, UR7, 0x1, P2 ;  /* 0x0000000723227c11 */ /* 0x000fe400090f0eff */
[----:B------:R-:W-:Y:S02]  /*4230*/  LEA.HI.X R27, R27, UR9, R4, 0x1, P0 ;  /* 0x000000091b1b7c11 */ /* 0x000fe400080f0c04 */
[----:B------:R-:W-:Y:S02]  /*4240*/  LEA.HI.X.SX32 R35, R30, UR7, 0x1, P1 ;  /* 0x000000071e237c11 */ /* 0x000fe400088f0eff */
[----:B------:R-:W-:Y:S02]  /*4250*/  LEA R4, P0, R8, UR8, 0x1 ;  /* 0x0000000808047c11 */ /* 0x000fe4000f8008ff */
[----:B------:R-:W-:-:S02]  /*4260*/  PRMT R37, R5, 0x7632, R37 ;  /* 0x0000763205257816 */ /* 0x000fc40000000025 */
[--C-:B------:R-:W-:Y:S01]  /*4270*/  LEA.HI.X R5, R8, UR9, R35.reuse, 0x1, P0 ;  /* 0x0000000908057c11 */ /* 0x100fe200080f0c23 */
[C---:B------:R-:W-:Y:S01]  /*4280*/  VIADD R8, R28.reuse, 0x40 ;  /* 0x000000401c087836 */ /* 0x040fe20000000000 */
[----:B------:R-:W-:Y:S01]  /*4290*/  LEA R6, P2, R7, UR8, 0x1 ;  /* 0x0000000807067c11 */ /* 0x000fe2000f8408ff */
[----:B------:R0:W-:Y:S01]  /*42a0*/  STG.E.U16 desc[UR36][R14.64], R37 ;  /* 0x000000250e007986 */ /* 0x0001e2000c101524 */
[----:B------:R-:W-:Y:S02]  /*42b0*/  IADD3 R30, R28, 0x48, RZ ;  /* 0x000000481c1e7810 */ /* 0x000fe40007ffe0ff */
[----:B------:R-:W-:Y:S02]  /*42c0*/  PRMT R35, R3, 0x7610, R35 ;  /* 0x0000761003237816 */ /* 0x000fe40000000023 */
[----:B------:R-:W-:Y:S02]  /*42d0*/  LEA.HI.X R7, R7, UR9, R34, 0x1, P2 ;  /* 0x0000000907077c11 */ /* 0x000fe400090f0c22 */
[----:B------:R-:W-:Y:S01]  /*42e0*/  IADD3 R36, P1, R30, UR6, RZ ;  /* 0x000000061e247c10 */ /* 0x000fe2000ff3e0ff */
[----:B------:R1:W-:Y:S01]  /*42f0*/  STG.E.U16 desc[UR36][R12.64], R35 ;  /* 0x000000230c007986 */ /* 0x0003e2000c101524 */
[----:B------:R-:W-:-:S02]  /*4300*/  F2FP.F16.F32.PACK_AB R0, R0, R2 ;  /* 0x000000020000723e */ /* 0x000fc400000000ff */
[----:B------:R-:W-:Y:S02]  /*4310*/  F2FP.F16.F32.PACK_AB R10, R10, R9 ;  /* 0x000000090a0a723e */ /* 0x000fe400000000ff */
[----:B0-----:R-:W-:Y:S02]  /*4320*/  PRMT R15, R3, 0x7632, R15 ;  /* 0x00007632030f7816 */ /* 0x001fe4000000000f */
[----:B------:R-:W-:Y:S02]  /*4330*/  IADD3 R3, P0, R8, UR6, RZ ;  /* 0x0000000608037c10 */ /* 0x000fe4000ff1e0ff */
[----:B------:R-:W-:Y:S01]  /*4340*/  PRMT R37, R0, 0x7632, R37 ;  /* 0x0000763200257816 */ /* 0x000fe20000000025 */
[----:B------:R0:W-:Y:S01]  /*4350*/  STG.E.U16 desc[UR36][R6.64], R15 ;  /* 0x0000000f06007986 */ /* 0x0001e2000c101524 */
[----:B------:R-:W-:Y:S02]  /*4360*/  LEA.HI.X.SX32 R8, R8, UR7, 0x1, P0 ;  /* 0x0000000708087c11 */ /* 0x000fe400080f0eff */
[----:B------:R-:W-:-:S02]  /*4370*/  LEA R34, P0, R3, UR8, 0x1 ;  /* 0x0000000803227c11 */ /* 0x000fc4000f8008ff */
[----:B-1----:R-:W-:Y:S02]  /*4380*/  IADD3 R12, R28, 0x68, RZ ;  /* 0x000000681c0c7810 */ /* 0x002fe40007ffe0ff */
[----:B------:R-:W-:Y:S02]  /*4390*/  LEA.HI.X R35, R3, UR9, R8, 0x1, P0 ;  /* 0x0000000903237c11 */ /* 0x000fe400080f0c08 */
[----:B------:R-:W-:Y:S02]  /*43a0*/  IADD3 R3, P0, R32, UR6, RZ ;  /* 0x0000000620037c10 */ /* 0x000fe4000ff1e0ff */
[----:B------:R-:W-:Y:S02]  /*43b0*/  F2FP.F16.F32.PACK_AB R17, R18, R17 ;  /* 0x000000111211723e */ /* 0x000fe400000000ff */
[----:B0-----:R-:W-:Y:S02]  /*43c0*/  LEA.HI.X.SX32 R15, R30, UR7, 0x1, P1 ;  /* 0x000000071e0f7c11 */ /* 0x001fe400088f0eff */
[----:B------:R-:W-:-:S02]  /*43d0*/  LEA R14, P1, R36, UR8, 0x1 ;  /* 0x00000008240e7c11 */ /* 0x000fc4000f8208ff */
[----:B------:R-:W-:Y:S02]  /*43e0*/  IADD3 R30, R28, 0x58, RZ ;  /* 0x000000581c1e7810 */ /* 0x000fe40007ffe0ff */
[----:B------:R-:W-:Y:S02]  /*43f0*/  LEA.HI.X R15, R36, UR9, R15, 0x1, P1 ;  /* 0x00000009240f7c11 */ /* 0x000fe400088f0c0f */
[----:B------:R-:W-:Y:S02]  /*4400*/  IADD3 R8, P1, R30, UR6, RZ ;  /* 0x000000061e087c10 */ /* 0x000fe4000ff3e0ff */
[----:B------:R-:W-:Y:S02]  /*4410*/  LEA.HI.X.SX32 R32, R32, UR7, 0x1, P0 ;  /* 0x0000000720207c11 */ /* 0x000fe400080f0eff */
[----:B------:R-:W-:Y:S02]  /*4420*/  LEA R6, P0, R3, UR8, 0x1 ;  /* 0x0000000803067c11 */ /* 0x000fe4000f8008ff */
[----:B------:R-:W-:-:S02]  /*4430*/  LEA.HI.X.SX32 R13, R30, UR7, 0x1, P1 ;  /* 0x000000071e0d7c11 */ /* 0x000fc400088f0eff */
[C---:B------:R-:W-:Y:S02]  /*4440*/  LEA R2, P1, R8.reuse, UR8, 0x1 ;  /* 0x0000000808027c11 */ /* 0x040fe4000f8208ff */
[----:B------:R-:W-:Y:S02]  /*4450*/  LEA.HI.X R7, R3, UR9, R32, 0x1, P0 ;  /* 0x0000000903077c11 */ /* 0x000fe400080f0c20 */
[----:B------:R-:W-:Y:S01]  /*4460*/  LEA.HI.X R3, R8, UR9, R13, 0x1, P1 ;  /* 0x0000000908037c11 */ /* 0x000fe200088f0c0d */
[----:B------:R-:W-:Y:S01]  /*4470*/  VIADD R8, R28, 0x60 ;  /* 0x000000601c087836 */ /* 0x000fe20000000000 */
[----:B------:R-:W-:Y:S01]  /*4480*/  PRMT R36, R0, 0x7610, R36 ;  /* 0x0000761000247816 */ /* 0x000fe20000000024 */
[----:B------:R-:W-:Y:S01]  /*4490*/  VIADD R13, R28, 0x70 ;  /* 0x000000701c0d7836 */ /* 0x000fe20000000000 */
[----:B------:R-:W-:Y:S02]  /*44a0*/  IADD3 R32, P1, R12, UR6, RZ ;  /* 0x000000060c207c10 */ /* 0x000fe4000ff3e0ff */
[----:B------:R-:W-:Y:S01]  /*44b0*/  IADD3 R9, P0, R8, UR6, RZ ;  /* 0x0000000608097c10 */ /* 0x000fe2000ff1e0ff */
[----:B------:R0:W-:Y:S01]  /*44c0*/  STG.E.U16 desc[UR36][R26.64], R36 ;  /* 0x000000241a007986 */ /* 0x0001e2000c101524 */
[----:B------:R-:W-:-:S02]  /*44d0*/  IADD3 R30, P2, R13, UR6, RZ ;  /* 0x000000060d1e7c10 */ /* 0x000fc4000ff5e0ff */
[----:B------:R-:W-:Y:S01]  /*44e0*/  IADD3 R0, R28, 0x78, RZ ;  /* 0x000000781c007810 */ /* 0x000fe20007ffe0ff */
[----:B------:R1:W-:Y:S01]  /*44f0*/  STG.E.U16 desc[UR36][R4.64], R37 ;  /* 0x0000002504007986 */ /* 0x0003e2000c101524 */
[----:B------:R-:W-:Y:S02]  /*4500*/  PRMT R18, R10, 0x7632, R18 ;  /* 0x000076320a127816 */ /* 0x000fe40000000012 */
[----:B------:R-:W-:Y:S01]  /*4510*/  F2FP.F16.F32.PACK_AB R21, R22, R21 ;  /* 0x000000151615723e */ /* 0x000fe200000000ff */
[----:B------:R-:W-:Y:S01]  /*4520*/  STG.E.U16 desc[UR36][R34.64], R10 ;  /* 0x0000000a22007986 */ /* 0x000fe2000c101524 */
[----:B------:R-:W-:Y:S02]  /*4530*/  F2FP.F16.F32.PACK_AB R25, R33, R25 ;  /* 0x000000192119723e */ /* 0x000fe400000000ff */
[----:B------:R-:W-:Y:S01]  /*4540*/  PRMT R22, R21, 0x7610, R22 ;  /* 0x0000761015167816 */ /* 0x000fe20000000016 */
[----:B------:R2:W-:Y:S01]  /*4550*/  STG.E.U16 desc[UR36][R14.64], R18 ;  /* 0x000000120e007986 */ /* 0x0005e2000c101524 */
[----:B0-----:R-:W-:-:S02]  /*4560*/  LEA.HI.X.SX32 R26, R8, UR7, 0x1, P0 ;  /* 0x00000007081a7c11 */ /* 0x001fc400080f0eff */
[----:B------:R-:W-:Y:S01]  /*4570*/  LEA.HI.X.SX32 R27, R12, UR7, 0x1, P1 ;  /* 0x000000070c1b7c11 */ /* 0x000fe200088f0eff */
[----:B------:R0:W-:Y:S01]  /*4580*/  STG.E.U16 desc[UR36][R6.64], R17 ;  /* 0x0000001106007986 */ /* 0x0001e2000c101524 */
[----:B------:R-:W-:Y:S02]  /*4590*/  LEA R12, P0, R9, UR8, 0x1 ;  /* 0x00000008090c7c11 */ /* 0x000fe4000f8008ff */
[----:B------:R-:W-:Y:S02]  /*45a0*/  LEA R8, P1, R32, UR8, 0x1 ;  /* 0x0000000820087c11 */ /* 0x000fe4000f8208ff */
[----:B-1----:R-:W-:Y:S02]  /*45b0*/  LEA.HI.X.SX32 R5, R13, UR7, 0x1, P2 ;  /* 0x000000070d057c11 */ /* 0x002fe400090f0eff */
[----:B------:R-:W-:Y:S01]  /*45c0*/  LEA.HI.X R13, R9, UR9, R26, 0x1, P0 ;  /* 0x00000009090d7c11 */ /* 0x000fe200080f0c1a */
[----:B--2---:R-:W-:Y:S01]  /*45d0*/  VIADD R18, R28, 0xa0 ;  /* 0x000000a01c127836 */ /* 0x004fe20000000000 */
[----:B------:R-:W-:Y:S01]  /*45e0*/  LEA.HI.X R9, R32, UR9, R27, 0x1, P1 ;  /* 0x0000000920097c11 */ /* 0x000fe200088f0c1b */
[----:B------:R-:W-:Y:S01]  /*45f0*/  VIADD R27, R28, 0x80 ;  /* 0x000000801c1b7836 */ /* 0x000fe20000000000 */
[----:B------:R-:W-:-:S02]  /*4600*/  IADD3 R26, P0, R0, UR6, RZ ;  /* 0x00000006001a7c10 */ /* 0x000fc4000ff1e0ff */
[----:B------:R-:W-:Y:S02]  /*4610*/  IADD3 R10, R28, 0x88, RZ ;  /* 0x000000881c0a7810 */ /* 0x000fe40007ffe0ff */
[----:B------:R-:W-:Y:S02]  /*4620*/  LEA.HI.X.SX32 R35, R0, UR7, 0x1, P0 ;  /* 0x0000000700237c11 */ /* 0x000fe400080f0eff */
[C---:B------:R-:W-:Y:S02]  /*4630*/  LEA R34, P0, R26.reuse, UR8, 0x1 ;  /* 0x000000081a227c11 */ /* 0x040fe4000f8008ff */
[C---:B------:R-:W-:Y:S02]  /*4640*/  IADD3 R0, P1, R27.reuse, UR6, RZ ;  /* 0x000000061b007c10 */ /* 0x040fe4000ff3e0ff */
[----:B------:R-:W-:Y:S02]  /*4650*/  LEA.HI.X R35, R26, UR9, R35, 0x1, P0 ;  /* 0x000000091a237c11 */ /* 0x000fe400080f0c23 */
[----:B------:R-:W-:-:S02]  /*4660*/  LEA.HI.X.SX32 R27, R27, UR7, 0x1, P1 ;  /* 0x000000071b1b7c11 */ /* 0x000fc400088f0eff */
[----:B------:R-:W-:Y:S02]  /*4670*/  LEA R26, P0, R0, UR8, 0x1 ;  /* 0x00000008001a7c11 */ /* 0x000fe4000f8008ff */
[----:B------:R-:W-:Y:S02]  /*4680*/  LEA R4, P2, R30, UR8, 0x1 ;  /* 0x000000081e047c11 */ /* 0x000fe4000f8408ff */
[----:B------:R-:W-:Y:S02]  /*4690*/  LEA.HI.X R27, R0, UR9, R27, 0x1, P0 ;  /* 0x00000009001b7c11 */ /* 0x000fe400080f0c1b */
[----:B------:R-:W-:Y:S02]  /*46a0*/  IADD3 R0, P0, R10, UR6, RZ ;  /* 0x000000060a007c10 */ /* 0x000fe4000ff1e0ff */
[----:B------:R-:W-:Y:S01]  /*46b0*/  LEA.HI.X R5, R30, UR9, R5, 0x1, P2 ;  /* 0x000000091e057c11 */ /* 0x000fe200090f0c05 */
[----:B------:R-:W-:Y:S01]  /*46c0*/  VIADD R30, R28, 0x90 ;  /* 0x000000901c1e7836 */ /* 0x000fe20000000000 */
[----:B------:R-:W-:-:S02]  /*46d0*/  LEA.HI.X.SX32 R37, R10, UR7, 0x1, P0 ;  /* 0x000000070a257c11 */ /* 0x000fc400080f0eff */
[----:B------:R-:W-:Y:S02]  /*46e0*/  PRMT R15, R17, 0x7632, R15 ;  /* 0x00007632110f7816 */ /* 0x000fe4000000000f */
[----:B------:R-:W-:Y:S02]  /*46f0*/  LEA R36, P0, R0, UR8, 0x1 ;  /* 0x0000000800247c11 */ /* 0x000fe4000f8008ff */
[----:B0-----:R-:W-:Y:S01]  /*4700*/  IADD3 R17, R28, 0x98, RZ ;  /* 0x000000981c117810 */ /* 0x001fe20007ffe0ff */
[----:B------:R0:W-:Y:S01]  /*4710*/  STG.E.U16 desc[UR36][R2.64], R15 ;  /* 0x0000000f02007986 */ /* 0x0001e2000c101524 */
[----:B------:R-:W-:Y:S02]  /*4720*/  IADD3 R32, P1, R30, UR6, RZ ;  /* 0x000000061e207c10 */ /* 0x000fe4000ff3e0ff */
[----:B------:R-:W-:Y:S01]  /*4730*/  LEA.HI.X R37, R0, UR9, R37, 0x1, P0 ;  /* 0x0000000900257c11 */ /* 0x000fe200080f0c25 */
[----:B------:R-:W-:Y:S01]  /*4740*/  STG.E.U16 desc[UR36][R12.64], R22 ;  /* 0x000000160c007986 */ /* 0x000fe2000c101524 */
[----:B------:R-:W-:-:S02]  /*4750*/  IADD3 R0, P0, R17, UR6, RZ ;  /* 0x0000000611007c10 */ /* 0x000fc4000ff1e0ff */
[----:B------:R-:W-:Y:S02]  /*4760*/  IADD3 R10, P2, R18, UR6, RZ ;  /* 0x00000006120a7c10 */ /* 0x000fe4000ff5e0ff */
[----:B------:R-:W-:Y:S02]  /*4770*/  LEA.HI.X.SX32 R17, R17, UR7, 0x1, P0 ;  /* 0x0000000711117c11 */ /* 0x000fe400080f0eff */
[----:B------:R-:W-:Y:S02]  /*4780*/  LEA R6, P0, R0, UR8, 0x1 ;  /* 0x0000000800067c11 */ /* 0x000fe4000f8008ff */
[----:B0-----:R-:W-:Y:S02]  /*4790*/  LEA.HI.X.SX32 R15, R30, UR7, 0x1, P1 ;  /* 0x000000071e0f7c11 */ /* 0x001fe400088f0eff */
[----:B------:R-:W-:Y:S02]  /*47a0*/  LEA R14, P1, R32, UR8, 0x1 ;  /* 0x00000008200e7c11 */ /* 0x000fe4000f8208ff */
[----:B------:R-:W-:-:S02]  /*47b0*/  LEA.HI.X.SX32 R3, R18, UR7, 0x1, P2 ;  /* 0x0000000712037c11 */ /* 0x000fc400090f0eff */
[----:B------:R-:W-:Y:S01]  /*47c0*/  PRMT R30, R21, 0x7632, R30 ;  /* 0x00007632151e7816 */ /* 0x000fe2000000001e */
[C---:B------:R-:W-:Y:S01]  /*47d0*/  VIADD R21, R28.reuse, 0xb0 ;  /* 0x000000b01c157836 */ /* 0x040fe20000000000 */
[C---:B------:R-:W-:Y:S02]  /*47e0*/  IADD3 R18, R28.reuse, 0xa8, RZ ;  /* 0x000000a81c127810 */ /* 0x040fe40007ffe0ff */
[----:B------:R-:W-:Y:S01]  /*47f0*/  IADD3 R28, R28, 0xb8, RZ ;  /* 0x000000b81c1c7810 */ /* 0x000fe20007ffe0ff */
[----:B------:R0:W-:Y:S01]  /*4800*/  STG.E.U16 desc[UR36][R8.64], R30 ;  /* 0x0000001e08007986 */ /* 0x0001e2000c101524 */
[----:B------:R-:W-:Y:S02]  /*4810*/  LEA.HI.X R15, R32, UR9, R15, 0x1, P1 ;  /* 0x00000009200f7c11 */ /* 0x000fe400088f0c0f */
[----:B------:R-:W-:Y:S01]  /*4820*/  LEA R2, P1, R10, UR8, 0x1 ;  /* 0x000000080a027c11 */ /* 0x000fe2000f8208ff */
[----:B------:R1:W-:Y:S01]  /*4830*/  STG.E.U16 desc[UR36][R4.64], R25 ;  /* 0x0000001904007986 */ /* 0x0003e2000c101524 */
[----:B------:R-:W-:-:S02]  /*4840*/  LEA.HI.X R7, R0, UR9, R17, 0x1, P0 ;  /* 0x0000000900077c11 */ /* 0x000fc400080f0c11 */
[----:B------:R-:W-:Y:S02]  /*4850*/  IADD3 R17, P2, R28, UR6, RZ ;  /* 0x000000061c117c10 */ /* 0x000fe4000ff5e0ff */
[----:B------:R-:W-:Y:S02]  /*4860*/  LEA.HI.X R3, R10, UR9, R3, 0x1, P1 ;  /* 0x000000090a037c11 */ /* 0x000fe400088f0c03 */
[----:B------:R-:W-:Y:S02]  /*4870*/  IADD3 R10, P0, R18, UR6, RZ ;  /* 0x00000006120a7c10 */ /* 0x000fe4000ff1e0ff */
[----:B------:R-:W-:Y:S02]  /*4880*/  IADD3 R0, P1, R21, UR6, RZ ;  /* 0x0000000615007c10 */ /* 0x000fe4000ff3e0ff */
[----:B------:R-:W-:Y:S02]  /*4890*/  LEA.HI.X.SX32 R28, R28, UR7, 0x1, P2 ;  /* 0x000000071c1c7c11 */ /* 0x000fe400090f0eff */
[----:B0-----:R-:W-:-:S02]  /*48a0*/  LEA R8, P2, R17, UR8, 0x1 ;  /* 0x0000000811087c11 */ /* 0x001fc4000f8408ff */
[----:B------:R-:W-:Y:S02]  /*48b0*/  LEA.HI.X.SX32 R33, R18, UR7, 0x1, P0 ;  /* 0x0000000712217c11 */ /* 0x000fe400080f0eff */
[----:B------:R-:W-:Y:S02]  /*48c0*/  LEA.HI.X.SX32 R21, R21, UR7, 0x1, P1 ;  /* 0x0000000715157c11 */ /* 0x000fe400088f0eff */
[----:B------:R-:W-:Y:S02]  /*48d0*/  LEA R12, P0, R10, UR8, 0x1 ;  /* 0x000000080a0c7c11 */ /* 0x000fe4000f8008ff */
[----:B------:R-:W-:Y:S02]  /*48e0*/  F2FP.F16.F32.PACK_AB R16, R23, R16 ;  /* 0x000000101710723e */ /* 0x000fe400000000ff */
[----:B------:R-:W-:Y:S02]  /*48f0*/  LEA R32, P1, R0, UR8, 0x1 ;  /* 0x0000000800207c11 */ /* 0x000fe4000f8208ff */
[----:B------:R-:W-:-:S02]  /*4900*/  LEA.HI.X R9, R17, UR9, R28, 0x1, P2 ;  /* 0x0000000911097c11 */ /* 0x000fc400090f0c1c */
[----:B------:R-:W-:Y:S02]  /*4910*/  PRMT R17, R25, 0x7632, R17 ;  /* 0x0000763219117816 */ /* 0x000fe40000000011 */
[----:B------:R-:W-:Y:S02]  /*4920*/  F2FP.F16.F32.PACK_AB R11, R29, R11 ;  /* 0x0000000b1d0b723e */ /* 0x000fe400000000ff */
[----:B------:R-:W-:Y:S01]  /*4930*/  LEA.HI.X R13, R10, UR9, R33, 0x1, P0 ;  /* 0x000000090a0d7c11 */ /* 0x000fe200080f0c21 */
[----:B------:R-:W-:Y:S01]  /*4940*/  STG.E.U16 desc[UR36][R34.64], R17 ;  /* 0x0000001122007986 */ /* 0x000fe2000c101524 */
[----:B------:R-:W-:Y:S02]  /*4950*/  PRMT R18, R16, 0x7632, R18 ;  /* 0x0000763210127816 */ /* 0x000fe40000000012 */
[----:B------:R-:W-:Y:S01]  /*4960*/  LEA.HI.X R33, R0, UR9, R21, 0x1, P1 ;  /* 0x0000000900217c11 */ /* 0x000fe200088f0c15 */
[----:B------:R-:W-:Y:S01]  /*4970*/  STG.E.U16 desc[UR36][R26.64], R16 ;  /* 0x000000101a007986 */ /* 0x000fe2000c101524 */
[----:B------:R-:W-:-:S02]  /*4980*/  PRMT R0, R11, 0x7632, R0 ;  /* 0x000076320b007816 */ /* 0x000fc40000000000 */
[----:B------:R-:W-:Y:S01]  /*4990*/  F2FP.F16.F32.PACK_AB R20, R20, R31 ;  /* 0x0000001f1414723e */ /* 0x000fe200000000ff */
[----:B------:R-:W-:Y:S01]  /*49a0*/  STG.E.U16 desc[UR36][R36.64], R18 ;  /* 0x0000001224007986 */ /* 0x000fe2000c101524 */
[----:B------:R-:W-:Y:S02]  /*49b0*/  F2FP.F16.F32.PACK_AB R19, R19, R24 ;  /* 0x000000181313723e */ /* 0x000fe400000000ff */
[----:B-1----:R-:W-:Y:S01]  /*49c0*/  PRMT R4, R20, 0x7632, R4 ;  /* 0x0000763214047816 */ /* 0x002fe20000000004 */
[----:B------:R-:W-:Y:S04]  /*49d0*/  STG.E.U16 desc[UR36][R14.64], R11 ;  /* 0x0000000b0e007986 */ /* 0x000fe8000c101524 */
[----:B------:R-:W-:Y:S04]  /*49e0*/  STG.E.U16 desc[UR36][R6.64], R0 ;  /* 0x0000000006007986 */ /* 0x000fe8000c101524 */
[----:B------:R0:W-:Y:S04]  /*49f0*/  STG.E.U16 desc[UR36][R2.64], R20 ;  /* 0x0000001402007986 */ /* 0x0001e8000c101524 */
[----:B------:R-:W-:Y:S04]  /*4a00*/  STG.E.U16 desc[UR36][R12.64], R4 ;  /* 0x000000040c007986 */ /* 0x000fe8000c101524 */
[----:B------:R-:W-:Y:S01]  /*4a10*/  STG.E.U16 desc[UR36][R32.64], R19 ;  /* 0x0000001320007986 */ /* 0x000fe2000c101524 */
[----:B0-----:R-:W-:-:S05]  /*4a20*/  PRMT R3, R19, 0x7632, R3 ;  /* 0x0000763213037816 */ /* 0x001fca0000000003 */
[----:B------:R-:W-:Y:S01]  /*4a30*/  STG.E.U16 desc[UR36][R8.64], R3 ;  /* 0x0000000308007986 */ /* 0x000fe2000c101524 */
[----:B------:R-:W-:Y:S05]  /*4a40*/  EXIT ;  /* 0x000000000000794d */ /* 0x000fea0003800000 */
.L_x_3367:
        /* <DEDUP_REMOVED lines=16> */
.L_x_3394:
        /* <DEDUP_REMOVED lines=16> */
.L_x_3405:
[----:B------:R-:W-:Y:S05]  /*4c50*/  EXIT ;  /* 0x000000000000794d */ /* 0x000fea0003800000 */
.L_x_3369:
[----:B------:R-:W-:Y:S01]  /*4c60*/  HFMA2.MMA R11, -RZ, RZ, 0, 1.847743988037109375e-06 ;  /* 0x0000001fff0b7435 */ /* 0x000fe200000001ff */
[----:B------:R-:W-:Y:S01]  /*4c70*/  IMAD.MOV.U32 R12, RZ, RZ, 0x10 ;  /* 0x00000010ff0c7424 */ /* 0x000fe200078e00ff */
[----:B------:R-:W-:Y:S01]  /*4c80*/  MOV R2, 0xff7fffff ;  /* 0xff7fffff00027802 */ /* 0x000fe20000000f00 */
[----:B------:R-:W-:-:S08]  /*4c90*/  IMAD.MOV.U32 R15, RZ, RZ, -0x1 ;  /* 0xffffffffff0f7424 */ /* 0x000fd000078e00ff */
[----:B------:R-:W-:Y:S05]  /*4ca0*/  WARPSYNC.COLLECTIVE R15, `(.L_x_3406) ;  /* 0x000000000f087348 */ /* 0x000fea0003c00000 */
[----:B------:R0:W1:Y:S02]  /*4cb0*/  SHFL.BFLY P6, R14, R13, R12, R11 ;  /* 0x0c00000c0d0e7389 */ /* 0x00006400000c000b */
[----:B01----:R-:W-:Y:S01]  /*4cc0*/  ENDCOLLECTIVE ;  /* 0x000000000000791b */ /* 0x003fe20003800000 */
.L_x_3406:
[----:B------:R-:W-:Y:S01]  /*4cd0*/  IMAD.MOV.U32 R12, RZ, RZ, 0x8 ;  /* 0x00000008ff0c7424 */ /* 0x000fe200078e00ff */
[----:B------:R-:W-:-:S04]  /*4ce0*/  FMNMX.FTZ R0, R14, -3.40282346638528859812e+38, !PT ;  /* 0xff7fffff0e007809 */ /* 0x000fc80007810000 */
[----:B------:R-:W-:-:S07]  /*4cf0*/  MOV R13, R0 ;  /* 0x00000000000d7202 */ /* 0x000fce0000000f00 */
[----:B------:R-:W-:Y:S05]  /*4d00*/  WARPSYNC.COLLECTIVE R15, `(.L_x_3407) ;  /* 0x000000000f087348 */ /* 0x000fea0003c00000 */
[----:B------:R0:W1:Y:S02]  /*4d10*/  SHFL.BFLY P6, R14, R13, R12, R11 ;  /* 0x0c00000c0d0e7389 */ /* 0x00006400000c000b */
[----:B01----:R-:W-:Y:S01]  /*4d20*/  ENDCOLLECTIVE ;  /* 0x000000000000791b */ /* 0x003fe20003800000 */
.L_x_3407:
[----:B------:R-:W-:Y:S01]  /*4d30*/  IMAD.MOV.U32 R12, RZ, RZ, 0x4 ;  /* 0x00000004ff0c7424 */ /* 0x000fe200078e00ff */
[----:B------:R-:W-:-:S04]  /*4d40*/  FMNMX.FTZ R3, R0, R14, !PT ;  /* 0x0000000e00037209 */ /* 0x000fc80007810000 */
[----:B------:R-:W-:-:S07]  /*4d50*/  MOV R13, R3 ;  /* 0x00000003000d7202 */ /* 0x000fce0000000f00 */
[----:B------:R-:W-:Y:S05]  /*4d60*/  WARPSYNC.COLLECTIVE R15, `(.L_x_3408) ;  /* 0x000000000f087348 */ /* 0x000fea0003c00000 */
[----:B------:R0:W1:Y:S02]  /*4d70*/  SHFL.BFLY P6, R14, R13, R12, R11 ;  /* 0x0c00000c0d0e7389 */ /* 0x00006400000c000b */
[----:B01----:R-:W-:Y:S01]  /*4d80*/  ENDCOLLECTIVE ;  /* 0x000000000000791b */ /* 0x003fe20003800000 */
.L_x_3408:
[----:B------:R-:W-:Y:S01]  /*4d90*/  IMAD.MOV.U32 R12, RZ, RZ, 0x2 ;  /* 0x00000002ff0c7424 */ /* 0x000fe200078e00ff */
[----:B------:R-:W-:-:S04]  /*4da0*/  FMNMX.FTZ R4, R3, R14, !PT ;  /* 0x0000000e03047209 */ /* 0x000fc80007810000 */
[----:B------:R-:W-:-:S07]  /*4db0*/  MOV R13, R4 ;  /* 0x00000004000d7202 */ /* 0x000fce0000000f00 */
[----:B------:R-:W-:Y:S05]  /*4dc0*/  WARPSYNC.COLLECTIVE R15, `(.L_x_3409) ;  /* 0x000000000f087348 */ /* 0x000fea0003c00000 */
[----:B------:R0:W1:Y:S02]  /*4dd0*/  SHFL.BFLY P6, R14, R13, R12, R11 ;  /* 0x0c00000c0d0e7389 */ /* 0x00006400000c000b */
[----:B01----:R-:W-:Y:S01]  /*4de0*/  ENDCOLLECTIVE ;  /* 0x000000000000791b */ /* 0x003fe20003800000 */
.L_x_3409:
[----:B------:R-:W-:Y:S01]  /*4df0*/  IMAD.MOV.U32 R12, RZ, RZ, 0x1 ;  /* 0x00000001ff0c7424 */ /* 0x000fe200078e00ff */
[----:B------:R-:W-:-:S04]  /*4e00*/  FMNMX.FTZ R5, R4, R14, !PT ;  /* 0x0000000e04057209 */ /* 0x000fc80007810000 */
[----:B------:R-:W-:-:S07]  /*4e10*/  MOV R13, R5 ;  /* 0x00000005000d7202 */ /* 0x000fce0000000f00 */
[----:B------:R-:W-:Y:S05]  /*4e20*/  WARPSYNC.COLLECTIVE R15, `(.L_x_3410) ;  /* 0x000000000f087348 */ /* 0x000fea0003c00000 */
[----:B------:R0:W1:Y:S02]  /*4e30*/  SHFL.BFLY P6, R14, R13, R12, R11 ;  /* 0x0c00000c0d0e7389 */ /* 0x00006400000c000b */
[----:B01----:R-:W-:Y:S01]  /*4e40*/  ENDCOLLECTIVE ;  /* 0x000000000000791b */ /* 0x003fe20003800000 */
.L_x_3410:
[----:B------:R-:W-:Y:S05]  /*4e50*/  BRA `(.L_x_3411) ;  /* 0xffffffbc00987947 */ /* 0x000fea000383ffff */
.L_x_3396:
[----:B------:R-:W-:Y:S01]  /*4e60*/  HFMA2.MMA R12, -RZ, RZ, 0, 1.1920928955078125e-07 ;  /* 0x00000002ff0c7435 */ /* 0x000fe200000001ff */
[----:B--2---:R-:W-:Y:S01]  /*4e70*/  IMAD.MOV.U32 R13, RZ, RZ, RZ ;  /* 0x000000ffff0d7224 */ /* 0x004fe200078e00ff */
[----:B------:R-:W-:Y:S01]  /*4e80*/  MOV R15, 0xffffffff ;  /* 0xffffffff000f7802 */ /* 0x000fe20000000f00 */
[----:B---3--:R-:W-:-:S08]  /*4e90*/  IMAD.MOV.U32 R11, RZ, RZ, 0x1f ;  /* 0x0000001fff0b7424 */ /* 0x008fd000078e00ff */
[----:B01----:R-:W-:Y:S05]  /*4ea0*/  WARPSYNC.COLLECTIVE R15, `(.L_x_3412) ;  /* 0x000000000f087348 */ /* 0x003fea0003c00000 */
[----:B------:R2:W3:Y:S02]  /*4eb0*/  SHFL.BFLY P6, R14, R13, R12, R11 ;  /* 0x0c00000c0d0e7389 */ /* 0x0004e400000c000b */
[----:B0123--:R-:W-:Y:S01]  /*4ec0*/  ENDCOLLECTIVE ;  /* 0x000000000000791b */ /* 0x00ffe20003800000 */
.L_x_3412:
[----:B------:R-:W-:Y:S02]  /*4ed0*/  IMAD.MOV.U32 R12, RZ, RZ, 0x1 ;  /* 0x00000001ff0c7424 */ /* 0x000fe400078e00ff */
[----:B------:R-:W-:-:S04]  /*4ee0*/  IMAD.MOV.U32 R37, RZ, RZ, R14 ;  /* 0x000000ffff257224 */ /* 0x000fc800078e000e */
[----:B------:R-:W-:-:S05]  /*4ef0*/  FADD.FTZ R37, RZ, R37 ;  /* 0x00000025ff257221 */ /* 0x000fca0000010000 */
[----:B------:R-:W-:-:S07]  /*4f00*/  MOV R13, R37 ;  /* 0x00000025000d7202 */ /* 0x000fce0000000f00 */
[----:B------:R-:W-:Y:S05]  /*4f10*/  WARPSYNC.COLLECTIVE R15, `(.L_x_3413) ;  /* 0x000000000f087348 */ /* 0x000fea0003c00000 */
[----:B------:R0:W1:Y:S02]  /*4f20*/  SHFL.BFLY P6, R14, R13, R12, R11 ;  /* 0x0c00000c0d0e7389 */ /* 0x00006400000c000b */
[----:B01----:R-:W-:Y:S01]  /*4f30*/  ENDCOLLECTIVE ;  /* 0x000000000000791b */ /* 0x003fe20003800000 */
.L_x_3413:
[----:B------:R-:W-:Y:S01]  /*4f40*/  HFMA2.MMA R12, -RZ, RZ, 0, 1.1920928955078125e-07 ;  /* 0x00000002ff0c7435 */ /* 0x000fe200000001ff */
[----:B------:R-:W-:Y:S01]  /*4f50*/  IMAD.MOV.U32 R13, RZ, RZ, RZ ;  /* 0x000000ffff0d7224 */ /* 0x000fe200078e00ff */
[----:B------:R-:W-:-:S09]  /*4f60*/  MOV R8, R14 ;  /* 0x0000000e00087202 */ /* 0x000fd20000000f00 */
[----:B------:R-:W-:Y:S05]  /*4f70*/  WARPSYNC.COLLECTIVE R15, `(.L_x_3414) ;  /* 0x000000000f087348 */ /* 0x000fea0003c00000 */
[----:B------:R0:W1:Y:S02]  /*4f80*/  SHFL.BFLY P6, R14, R13, R12, R11 ;  /* 0x0c00000c0d0e7389 */ /* 0x00006400000c000b */
[----:B01----:R-:W-:Y:S01]  /*4f90*/  ENDCOLLECTIVE ;  /* 0x000000000000791b */ /* 0x003fe20003800000 */
.L_x_3414:
        /* <DEDUP_REMOVED lines=8> */
.L_x_3415:
[----:B------:R-:W-:Y:S01]  /*5020*/  HFMA2.MMA R12, -RZ, RZ, 0, 1.1920928955078125e-07 ;  /* 0x00000002ff0c7435 */ /* 0x000fe200000001ff */
[----:B------:R-:W-:Y:S01]  /*5030*/  IMAD.MOV.U32 R13, RZ, RZ, RZ ;  /* 0x000000ffff0d7224 */ /* 0x000fe200078e00ff */
[----:B------:R-:W-:-:S09]  /*5040*/  MOV R7, R14 ;  /* 0x0000000e00077202 */ /* 0x000fd20000000f00 */
[----:B------:R-:W-:Y:S05]  /*5050*/  WARPSYNC.COLLECTIVE R15, `(.L_x_3416) ;  /* 0x000000000f087348 */ /* 0x000fea0003c00000 */
[----:B------:R0:W1:Y:S02]  /*5060*/  SHFL.BFLY P6, R14, R13, R12, R11 ;  /* 0x0c00000c0d0e7389 */ /* 0x00006400000c000b */
[----:B01----:R-:W-:Y:S01]  /*5070*/  ENDCOLLECTIVE ;  /* 0x000000000000791b */ /* 0x003fe20003800000 */
.L_x_3416:
        /* <DEDUP_REMOVED lines=8> */
.L_x_3417:
[----:B------:R-:W-:Y:S01]  /*5100*/  HFMA2.MMA R12, -RZ, RZ, 0, 1.1920928955078125e-07 ;  /* 0x00000002ff0c7435 */ /* 0x000fe200000001ff */
[----:B------:R-:W-:Y:S01]  /*5110*/  IMAD.MOV.U32 R13, RZ, RZ, RZ ;  /* 0x000000ffff0d7224 */ /* 0x000fe200078e00ff */
[----:B------:R-:W-:-:S09]  /*5120*/  MOV R33, R14 ;  /* 0x0000000e00217202 */ /* 0x000fd20000000f00 */
[----:B------:R-:W-:Y:S05]  /*5130*/  WARPSYNC.COLLECTIVE R15, `(.L_x_3418) ;  /* 0x000000000f087348 */ /* 0x000fea0003c00000 */
[----:B------:R0:W1:Y:S02]  /*5140*/  SHFL.BFLY P6, R14, R13, R12, R11 ;  /* 0x0c00000c0d0e7389 */ /* 0x00006400000c000b */
[----:B01----:R-:W-:Y:S01]  /*5150*/  ENDCOLLECTIVE ;  /* 0x000000000000791b */ /* 0x003fe20003800000 */
.L_x_3418:
        /* <DEDUP_REMOVED lines=8> */
.L_x_3419:
[----:B------:R-:W-:Y:S01]  /*51e0*/  HFMA2.MMA R12, -RZ, RZ, 0, 1.1920928955078125e-07 ;  /* 0x00000002ff0c7435 */ /* 0x000fe200000001ff */
[----:B------:R-:W-:Y:S01]  /*51f0*/  IMAD.MOV.U32 R13, RZ, RZ, RZ ;  /* 0x000000ffff0d7224 */ /* 0x000fe200078e00ff */
[----:B------:R-:W-:-:S09]  /*5200*/  MOV R28, R14 ;  /* 0x0000000e001c7202 */ /* 0x000fd20000000f00 */
[----:B------:R-:W-:Y:S05]  /*5210*/  WARPSYNC.COLLECTIVE R15, `(.L_x_3420) ;  /* 0x000000000f087348 */ /* 0x000fea0003c00000 */
[----:B------:R0:W1:Y:S02]  /*5220*/  SHFL.BFLY P6, R14, R13, R12, R11 ;  /* 0x0c00000c0d0e7389 */ /* 0x00006400000c000b */
[----:B01----:R-:W-:Y:S01]  /*5230*/  ENDCOLLECTIVE ;  /* 0x000000000000791b */ /* 0x003fe20003800000 */
.L_x_3420:
        /* <DEDUP_REMOVED lines=8> */
.L_x_3421:
[----:B------:R-:W-:Y:S01]  /*52c0*/  HFMA2.MMA R12, -RZ, RZ, 0, 1.1920928955078125e-07 ;  /* 0x00000002ff0c7435 */ /* 0x000fe200000001ff */
[----:B------:R-:W-:Y:S01]  /*52d0*/  IMAD.MOV.U32 R13, RZ, RZ, RZ ;  /* 0x000000ffff0d7224 */ /* 0x000fe200078e00ff */
[----:B------:R-:W-:-:S09]  /*52e0*/  MOV R25, R14 ;  /* 0x0000000e00197202 */ /* 0x000fd20000000f00 */
[----:B------:R-:W-:Y:S05]  /*52f0*/  WARPSYNC.COLLECTIVE R15, `(.L_x_3422) ;  /* 0x000000000f087348 */ /* 0x000fea0003c00000 */
[----:B------:R0:W1:Y:S02]  /*5300*/  SHFL.BFLY P6, R14, R13, R12, R11 ;  /* 0x0c00000c0d0e7389 */ /* 0x00006400000c000b */
[----:B01----:R-:W-:Y:S01]  /*5310*/  ENDCOLLECTIVE ;  /* 0x000000000000791b */ /* 0x003fe20003800000 */
.L_x_3422:
        /* <DEDUP_REMOVED lines=8> */
.L_x_3423:
[----:B------:R-:W-:Y:S01]  /*53a0*/  HFMA2.MMA R12, -RZ, RZ, 0, 1.1920928955078125e-07 ;  /* 0x00000002ff0c7435 */ /* 0x000fe200000001ff */
[----:B------:R-:W-:Y:S01]  /*53b0*/  IMAD.MOV.U32 R13, RZ, RZ, RZ ;  /* 0x000000ffff0d7224 */ /* 0x000fe200078e00ff */
[----:B------:R-:W-:-:S09]  /*53c0*/  MOV R26, R14 ;  /* 0x0000000e001a7202 */ /* 0x000fd20000000f00 */
[----:B------:R-:W-:Y:S05]  /*53d0*/  WARPSYNC.COLLECTIVE R15, `(.L_x_3424) ;  /* 0x000000000f087348 */ /* 0x000fea0003c00000 */
[----:B------:R0:W1:Y:S02]  /*53e0*/  SHFL.BFLY P6, R14, R13, R12, R11 ;  /* 0x0c00000c0d0e7389 */ /* 0x00006400000c000b */
[----:B01----:R-:W-:Y:S01]  /*53f0*/  ENDCOLLECTIVE ;  /* 0x000000000000791b */ /* 0x003fe20003800000 */
.L_x_3424:
        /* <DEDUP_REMOVED lines=8> */
.L_x_3425:
[----:B------:R-:W-:Y:S01]  /*5480*/  HFMA2.MMA R12, -RZ, RZ, 0, 1.1920928955078125e-07 ;  /* 0x00000002ff0c7435 */ /* 0x000fe200000001ff */
[----:B------:R-:W-:Y:S01]  /*5490*/  IMAD.MOV.U32 R13, RZ, RZ, RZ ;  /* 0x000000ffff0d7224 */ /* 0x000fe200078e00ff */
[----:B------:R-:W-:-:S09]  /*54a0*/  MOV R31, R14 ;  /* 0x0000000e001f7202 */ /* 0x000fd20000000f00 */
[----:B------:R-:W-:Y:S05]  /*54b0*/  WARPSYNC.COLLECTIVE R15, `(.L_x_3426) ;  /* 0x000000000f087348 */ /* 0x000fea0003c00000 */
[----:B------:R0:W1:Y:S02]  /*54c0*/  SHFL.BFLY P6, R14, R13, R12, R11 ;  /* 0x0c00000c0d0e7389 */ /* 0x00006400000c000b */
[----:B01----:R-:W-:Y:S01]  /*54d0*/  ENDCOLLECTIVE ;  /* 0x000000000000791b */ /* 0x003fe20003800000 */
.L_x_3426:
        /* <DEDUP_REMOVED lines=8> */
.L_x_3427:
[----:B------:R-:W-:Y:S01]  /*5560*/  HFMA2.MMA R12, -RZ, RZ, 0, 1.1920928955078125e-07 ;  /* 0x00000002ff0c7435 */ /* 0x000fe200000001ff */
[----:B------:R-:W-:Y:S01]  /*5570*/  IMAD.MOV.U32 R13, RZ, RZ, RZ ;  /* 0x000000ffff0d7224 */ /* 0x000fe200078e00ff */
[----:B------:R-:W-:-:S09]  /*5580*/  MOV R29, R14 ;  /* 0x0000000e001d7202 */ /* 0x000fd20000000f00 */
[----:B------:R-:W-:Y:S05]  /*5590*/  WARPSYNC.COLLECTIVE R15, `(.L_x_3428) ;  /* 0x000000000f087348 */ /* 0x000fea0003c00000 */
[----:B------:R0:W1:Y:S02]  /*55a0*/  SHFL.BFLY P6, R14, R13, R12, R11 ;  /* 0x0c00000c0d0e7389 */ /* 0x00006400000c000b */
[----:B01----:R-:W-:Y:S01]  /*55b0*/  ENDCOLLECTIVE ;  /* 0x000000000000791b */ /* 0x003fe20003800000 */
.L_x_3428:
        /* <DEDUP_REMOVED lines=8> */
.L_x_3429:
[----:B------:R-:W-:Y:S01]  /*5640*/  HFMA2.MMA R12, -RZ, RZ, 0, 1.1920928955078125e-07 ;  /* 0x00000002ff0c7435 */ /* 0x000fe200000001ff */
[----:B------:R-:W-:Y:S01]  /*5650*/  IMAD.MOV.U32 R13, RZ, RZ, RZ ;  /* 0x000000ffff0d7224 */ /* 0x000fe200078e00ff */
[----:B------:R-:W-:-:S09]  /*5660*/  MOV R16, R14 ;  /* 0x0000000e00107202 */ /* 0x000fd20000000f00 */
[----:B------:R-:W-:Y:S05]  /*5670*/  WARPSYNC.COLLECTIVE R15, `(.L_x_3430) ;  /* 0x000000000f087348 */ /* 0x000fea0003c00000 */
[----:B------:R0:W1:Y:S02]  /*5680*/  SHFL.BFLY P6, R14, R13, R12, R11 ;  /* 0x0c00000c0d0e7389 */ /* 0x00006400000c000b */
[----:B01----:R-:W-:Y:S01]  /*5690*/  ENDCOLLECTIVE ;  /* 0x000000000000791b */ /* 0x003fe20003800000 */
.L_x_3430:
        /* <DEDUP_REMOVED lines=8> */
.L_x_3431:
[----:B------:R-:W-:Y:S01]  /*5720*/  HFMA2.MMA R12, -RZ, RZ, 0, 1.1920928955078125e-07 ;  /* 0x00000002ff0c7435 */ /* 0x000fe200000001ff */
[----:B------:R-:W-:Y:S01]  /*5730*/  IMAD.MOV.U32 R13, RZ, RZ, RZ ;  /* 0x000000ffff0d7224 */ /* 0x000fe200078e00ff */
[----:B------:R-:W-:-:S09]  /*5740*/  MOV R27, R14 ;  /* 0x0000000e001b7202 */ /* 0x000fd20000000f00 */
[----:B------:R-:W-:Y:S05]  /*5750*/  WARPSYNC.COLLECTIVE R15, `(.L_x_3432) ;  /* 0x000000000f087348 */ /* 0x000fea0003c00000 */
[----:B------:R0:W1:Y:S02]  /*5760*/  SHFL.BFLY P6, R14, R13, R12, R11 ;  /* 0x0c00000c0d0e7389 */ /* 0x00006400000c000b */
[----:B01----:R-:W-:Y:S01]  /*5770*/  ENDCOLLECTIVE ;  /* 0x000000000000791b */ /* 0x003fe20003800000 */
.L_x_3432:
        /* <DEDUP_REMOVED lines=8> */
.L_x_3433:
[----:B------:R-:W-:Y:S01]  /*5800*/  HFMA2.MMA R12, -RZ, RZ, 0, 1.1920928955078125e-07 ;  /* 0x00000002ff0c7435 */ /* 0x000fe200000001ff */
[----:B------:R-:W-:Y:S01]  /*5810*/  IMAD.MOV.U32 R13, RZ, RZ, RZ ;  /* 0x000000ffff0d7224 */ /* 0x000fe200078e00ff */
[----:B------:R-:W-:-:S09]  /*5820*/  MOV R20, R14 ;  /* 0x0000000e00147202 */ /* 0x000fd20000000f00 */
[----:B------:R-:W-:Y:S05]  /*5830*/  WARPSYNC.COLLECTIVE R15, `(.L_x_3434) ;  /* 0x000000000f087348 */ /* 0x000fea0003c00000 */
[----:B------:R0:W1:Y:S02]  /*5840*/  SHFL.BFLY P6, R14, R13, R12, R11 ;  /* 0x0c00000c0d0e7389 */ /* 0x00006400000c000b */
[----:B01----:R-:W-:Y:S01]  /*5850*/  ENDCOLLECTIVE ;  /* 0x000000000000791b */ /* 0x003fe20003800000 */
.L_x_3434:
        /* <DEDUP_REMOVED lines=8> */
.L_x_3435:
[----:B------:R-:W-:Y:S01]  /*58e0*/  HFMA2.MMA R12, -RZ, RZ, 0, 1.1920928955078125e-07 ;  /* 0x00000002ff0c7435 */ /* 0x000fe200000001ff */
[----:B------:R-:W-:Y:S01]  /*58f0*/  IMAD.MOV.U32 R13, RZ, RZ, RZ ;  /* 0x000000ffff0d7224 */ /* 0x000fe200078e00ff */
[----:B------:R-:W-:-:S09]  /*5900*/  MOV R19, R14 ;  /* 0x0000000e00137202 */ /* 0x000fd20000000f00 */
[----:B------:R-:W-:Y:S05]  /*5910*/  WARPSYNC.COLLECTIVE R15, `(.L_x_3436) ;  /* 0x000000000f087348 */ /* 0x000fea0003c00000 */
[----:B------:R0:W1:Y:S02]  /*5920*/  SHFL.BFLY P6, R14, R13, R12, R11 ;  /* 0x0c00000c0d0e7389 */ /* 0x00006400000c000b */
[----:B01----:R-:W-:Y:S01]  /*5930*/  ENDCOLLECTIVE ;  /* 0x000000000000791b */ /* 0x003fe20003800000 */
.L_x_3436:
        /* <DEDUP_REMOVED lines=8> */
.L_x_3437:
[----:B------:R-:W-:Y:S01]  /*59c0*/  HFMA2.MMA R12, -RZ, RZ, 0, 1.1920928955078125e-07 ;  /* 0x00000002ff0c7435 */ /* 0x000fe200000001ff */
[----:B------:R-:W-:Y:S01]  /*59d0*/  IMAD.MOV.U32 R13, RZ, RZ, RZ ;  /* 0x000000ffff0d7224 */ /* 0x000fe200078e00ff */
[----:B------:R-:W-:-:S09]  /*59e0*/  MOV R24, R14 ;  /* 0x0000000e00187202 */ /* 0x000fd20000000f00 */
[----:B------:R-:W-:Y:S05]  /*59f0*/  WARPSYNC.COLLECTIVE R15, `(.L_x_3438) ;  /* 0x000000000f087348 */ /* 0x000fea0003c00000 */
[----:B------:R0:W1:Y:S02]  /*5a00*/  SHFL.BFLY P6, R14, R13, R12, R11 ;  /* 0x0c00000c0d0e7389 */ /* 0x00006400000c000b */
[----:B01----:R-:W-:Y:S01]  /*5a10*/  ENDCOLLECTIVE ;  /* 0x000000000000791b */ /* 0x003fe20003800000 */
.L_x_3438:
[----:B------:R-:W-:Y:S01]  /*5a20*/  FADD.FTZ R21, R21, R24 ;  /* 0x0000001815157221 */ /* 0x000fe20000010000 */
[----:B------:R-:W-:Y:S01]  /*5a30*/  MOV R12, 0x1 ;  /* 0x00000001000c7802 */ /* 0x000fe20000000f00 */
[----:B------:R-:W-:-:S04]  /*5a40*/  FADD.FTZ R22, RZ, R14 ;  /* 0x0000000eff167221 */ /* 0x000fc80000010000 */
[----:B------:R-:W-:-:S07]  /*5a50*/  IMAD.MOV.U32 R13, RZ, RZ, R22 ;  /* 0x000000ffff0d7224 */ /* 0x000fce00078e0016 */
[----:B------:R-:W-:Y:S05]  /*5a60*/  WARPSYNC.COLLECTIVE R15, `(.L_x_3439) ;  /* 0x000000000f087348 */ /* 0x000fea0003c00000 */
[----:B------:R0:W1:Y:S02]  /*5a70*/  SHFL.BFLY P6, R14, R13, R12, R11 ;  /* 0x0c00000c0d0e7389 */ /* 0x00006400000c000b */
[----:B01----:R-:W-:Y:S01]  /*5a80*/  ENDCOLLECTIVE ;  /* 0x000000000000791b */ /* 0x003fe20003800000 */
.L_x_3439:
[----:B------:R-:W-:Y:S01]  /*5a90*/  HFMA2.MMA R13, -RZ, RZ, 0, 0 ;  /* 0x00000000ff0d7435 */ /* 0x000fe200000001ff */
[----:B------:R-:W-:Y:S02]  /*5aa0*/  IMAD.MOV.U32 R12, RZ, RZ, 0x2 ;  /* 0x00000002ff0c7424 */ /* 0x000fe400078e00ff */
[----:B------:R-:W-:-:S08]  /*5ab0*/  IMAD.MOV.U32 R23, RZ, RZ, R14 ;  /* 0x000000ffff177224 */ /* 0x000fd000078e000e */
[----:B------:R-:W-:Y:S05]  /*5ac0*/  WARPSYNC.COLLECTIVE R15, `(.L_x_3440) ;  /* 0x000000000f087348 */ /* 0x000fea0003c00000 */
[----:B------:R0:W1:Y:S02]  /*5ad0*/  SHFL.BFLY P6, R14, R13, R12, R11 ;  /* 0x0c00000c0d0e7389 */ /* 0x00006400000c000b */
[----:B01----:R-:W-:Y:S01]  /*5ae0*/  ENDCOLLECTIVE ;  /* 0x000000000000791b */ /* 0x003fe20003800000 */
.L_x_3440:
[----:B------:R-:W-:Y:S01]  /*5af0*/  FADD.FTZ R22, R22, R23 ;  /* 0x0000001716167221 */ /* 0x000fe20000010000 */
[----:B------:R-:W-:Y:S02]  /*5b00*/  IMAD.MOV.U32 R12, RZ, RZ, 0x1 ;  /* 0x00000001ff0c7424 */ /* 0x000fe400078e00ff */
[----:B------:R-:W-:-:S05]  /*5b10*/  FADD.FTZ R25, RZ, R14 ;  /* 0x0000000eff197221 */ /* 0x000fca0000010000 */
[----:B------:R-:W-:-:S07]  /*5b20*/  MOV R13, R25 ;  /* 0x00000019000d7202 */ /* 0x000fce0000000f00 */
[----:B------:R-:W-:Y:S05]  /*5b30*/  WARPSYNC.COLLECTIVE R15, `(.L_x_3441) ;  /* 0x000000000f087348 */ /* 0x000fea0003c00000 */
[----:B------:R0:W1:Y:S02]  /*5b40*/  SHFL.BFLY P6, R14, R13, R12, R11 ;  /* 0x0c00000c0d0e7389 */ /* 0x00006400000c000b */
[----:B01----:R-:W-:Y:S01]  /*5b50*/  ENDCOLLECTIVE ;  /* 0x000000000000791b */ /* 0x003fe20003800000 */
.L_x_3441:
[----:B------:R-:W-:Y:S01]  /*5b60*/  HFMA2.MMA R12, -RZ, RZ, 0, 1.1920928955078125e-07 ;  /* 0x00000002ff0c7435 */ /* 0x000fe200000001ff */
[----:B------:R-:W-:Y:S01]  /*5b70*/  IMAD.MOV.U32 R13, RZ, RZ, RZ ;  /* 0x000000ffff0d7224 */ /* 0x000fe200078e00ff */
[----:B------:R-:W-:-:S09]  /*5b80*/  MOV R29, R14 ;  /* 0x0000000e001d7202 */ /* 0x000fd20000000f00 */
[----:B------:R-:W-:Y:S05]  /*5b90*/  WARPSYNC.COLLECTIVE R15, `(.L_x_3442) ;  /* 0x000000000f087348 */ /* 0x000fea0003c00000 */
[----:B------:R0:W1:Y:S02]  /*5ba0*/  SHFL.BFLY P6, R14, R13, R12, R11 ;  /* 0x0c00000c0d0e7389 */ /* 0x00006400000c000b */
[----:B01----:R-:W-:Y:S01]  /*5bb0*/  ENDCOLLECTIVE ;  /* 0x000000000000791b */ /* 0x003fe20003800000 */
.L_x_3442:
        /* <DEDUP_REMOVED lines=8> */
.L_x_3443:
[----:B------:R-:W-:Y:S01]  /*5c40*/  HFMA2.MMA R12, -RZ, RZ, 0, 1.1920928955078125e-07 ;  /* 0x00000002ff0c7435 */ /* 0x000fe200000001ff */
[----:B------:R-:W-:Y:S01]  /*5c50*/  IMAD.MOV.U32 R13, RZ, RZ, RZ ;  /* 0x000000ffff0d7224 */ /* 0x000fe200078e00ff */
[----:B------:R-:W-:-:S09]  /*5c60*/  MOV R33, R14 ;  /* 0x0000000e00217202 */ /* 0x000fd20000000f00 */
[----:B------:R-:W-:Y:S05]  /*5c70*/  WARPSYNC.COLLECTIVE R15, `(.L_x_3444) ;  /* 0x000000000f087348 */ /* 0x000fea0003c00000 */
[----:B------:R0:W1:Y:S02]  /*5c80*/  SHFL.BFLY P6, R14, R13, R12, R11 ;  /* 0x0c00000c0d0e7389 */ /* 0x00006400000c000b */
[----:B01----:R-:W-:Y:S01]  /*5c90*/  ENDCOLLECTIVE ;  /* 0x000000000000791b */ /* 0x003fe20003800000 */
.L_x_3444:
        /* <DEDUP_REMOVED lines=8> */
.L_x_3445:
[----:B------:R-:W-:Y:S01]  /*5d20*/  HFMA2.MMA R12, -RZ, RZ, 0, 1.1920928955078125e-07 ;  /* 0x00000002ff0c7435 */ /* 0x000fe200000001ff */
[----:B------:R-:W-:Y:S01]  /*5d30*/  IMAD.MOV.U32 R13, RZ, RZ, RZ ;  /* 0x000000ffff0d7224 */ /* 0x000fe200078e00ff */
[----:B------:R-:W-:-:S09]  /*5d40*/  MOV R19, R14 ;  /* 0x0000000e00137202 */ /* 0x000fd20000000f00 */
[----:B------:R-:W-:Y:S05]  /*5d50*/  WARPSYNC.COLLECTIVE R15, `(.L_x_3446) ;  /* 0x000000000f087348 */ /* 0x000fea0003c00000 */
[----:B------:R0:W1:Y:S02]  /*5d60*/  SHFL.BFLY P6, R14, R13, R12, R11 ;  /* 0x0c00000c0d0e7389 */ /* 0x00006400000c000b */
[----:B01----:R-:W-:Y:S01]  /*5d70*/  ENDCOLLECTIVE ;  /* 0x000000000000791b */ /* 0x003fe20003800000 */
.L_x_3446:
[----:B------:R-:W-:Y:S01]  /*5d80*/  FADD.FTZ R16, R16, R19 ;  /* 0x0000001310107221 */ /* 0x000fe20000010000 */
[----:B------:R-:W-:Y:S01]  /*5d90*/  HFMA2.MMA R12, -RZ, RZ, 0, 5.9604644775390625e-08 ;  /* 0x00000001ff0c7435 */ /* 0x000fe200000001ff */
[----:B------:R-:W-:-:S04]  /*5da0*/  IMAD.MOV.U32 R20, RZ, RZ, R14 ;  /* 0x000000ffff147224 */ /* 0x000fc800078e000e */
[----:B------:R-:W-:-:S05]  /*5db0*/  FADD.FTZ R20, RZ, R20 ;  /* 0x00000014ff147221 */ /* 0x000fca0000010000 */
[----:B------:R-:W-:-:S07]  /*5dc0*/  MOV R13, R20 ;  /* 0x00000014000d7202 */ /* 0x000fce0000000f00 */
[----:B------:R-:W-:Y:S05]  /*5dd0*/  WARPSYNC.COLLECTIVE R15, `(.L_x_3447) ;  /* 0x000000000f087348 */ /* 0x000fea0003c00000 */
[----:B------:R0:W1:Y:S02]  /*5de0*/  SHFL.BFLY P6, R14, R13, R12, R11 ;  /* 0x0c00000c0d0e7389 */ /* 0x00006400000c000b */
[----:B01----:R-:W-:Y:S01]  /*5df0*/  ENDCOLLECTIVE ;  /* 0x000000000000791b */ /* 0x003fe20003800000 */
.L_x_3447:
[----:B------:R-:W-:Y:S01]  /*5e00*/  HFMA2.MMA R12, -RZ, RZ, 0, 1.1920928955078125e-07 ;  /* 0x00000002ff0c7435 */ /* 0x000fe200000001ff */
[----:B------:R-:W-:Y:S01]  /*5e10*/  MOV R13, RZ ;  /* 0x000000ff000d7202 */ /* 0x000fe20000000f00 */
[----:B------:R-:W-:-:S09]  /*5e20*/  IMAD.MOV.U32 R23, RZ, RZ, R14 ;  /* 0x000000ffff177224 */ /* 0x000fd200078e000e */
[----:B------:R-:W-:Y:S05]  /*5e30*/  WARPSYNC.COLLECTIVE R15, `(.L_x_3448) ;  /* 0x000000000f087348 */ /* 0x000fea0003c00000 */
[----:B------:R0:W1:Y:S02]  /*5e40*/  SHFL.BFLY P6, R14, R13, R12, R11 ;  /* 0x0c00000c0d0e7389 */ /* 0x00006400000c000b */
[----:B01----:R-:W-:Y:S01]  /*5e50*/  ENDCOLLECTIVE ;  /* 0x000000000000791b */ /* 0x003fe20003800000 */
.L_x_3448:
        /* <DEDUP_REMOVED lines=8> */
.L_x_3449:
[----:B------:R-:W-:Y:S01]  /*5ee0*/  HFMA2.MMA R12, -RZ, RZ, 0, 1.1920928955078125e-07 ;  /* 0x00000002ff0c7435 */ /* 0x000fe200000001ff */
[----:B------:R-:W-:Y:S01]  /*5ef0*/  MOV R13, RZ ;  /* 0x000000ff000d7202 */ /* 0x000fe20000000f00 */
[----:B------:R-:W-:-:S09]  /*5f00*/  IMAD.MOV.U32 R27, RZ, RZ, R14 ;  /* 0x000000ffff1b7224 */ /* 0x000fd200078e000e */
[----:B------:R-:W-:Y:S05]  /*5f10*/  WARPSYNC.COLLECTIVE R15, `(.L_x_3450) ;  /* 0x000000000f087348 */ /* 0x000fea0003c00000 */
[----:B------:R0:W1:Y:S02]  /*5f20*/  SHFL.BFLY P6, R14, R13, R12, R11 ;  /* 0x0c00000c0d0e7389 */ /* 0x00006400000c000b */
[----:B01----:R-:W-:Y:S01]  /*5f30*/  ENDCOLLECTIVE ;  /* 0x000000000000791b */ /* 0x003fe20003800000 */
.L_x_3450:
        /* <DEDUP_REMOVED lines=8> */
.L_x_3451:
[----:B------:R-:W-:Y:S01]  /*5fc0*/  HFMA2.MMA R12, -RZ, RZ, 0, 1.1920928955078125e-07 ;  /* 0x00000002ff0c7435 */ /* 0x000fe200000001ff */
[----:B------:R-:W-:Y:S01]  /*5fd0*/  MOV R13, RZ ;  /* 0x000000ff000d7202 */ /* 0x000fe20000000f00 */
[----:B------:R-:W-:-:S09]  /*5fe0*/  IMAD.MOV.U32 R29, RZ, RZ, R14 ;  /* 0x000000ffff1d7224 */ /* 0x000fd200078e000e */
[----:B------:R-:W-:Y:S05]  /*5ff0*/  WARPSYNC.COLLECTIVE R15, `(.L_x_3452) ;  /* 0x000000000f087348 */ /* 0x000fea0003c00000 */
[----:B------:R0:W1:Y:S02]  /*6000*/  SHFL.BFLY P6, R14, R13, R12, R11 ;  /* 0x0c00000c0d0e7389 */ /* 0x00006400000c000b */
[----:B01----:R-:W-:Y:S01]  /*6010*/  ENDCOLLECTIVE ;  /* 0x000000000000791b */ /* 0x003fe20003800000 */
.L_x_3452:
        /* <DEDUP_REMOVED lines=8> */
.L_x_3453:
[----:B------:R-:W-:Y:S01]  /*60a0*/  HFMA2.MMA R12, -RZ, RZ, 0, 1.1920928955078125e-07 ;  /* 0x00000002ff0c7435 */ /* 0x000fe200000001ff */
[----:B------:R-:W-:Y:S01]  /*60b0*/  MOV R13, RZ ;  /* 0x000000ff000d7202 */ /* 0x000fe20000000f00 */
[----:B------:R-:W-:-:S09]  /*60c0*/  IMAD.MOV.U32 R31, RZ, RZ, R14 ;  /* 0x000000ffff1f7224 */ /* 0x000fd200078e000e */
[----:B------:R-:W-:Y:S05]  /*60d0*/  WARPSYNC.COLLECTIVE R15, `(.L_x_3454) ;  /* 0x000000000f087348 */ /* 0x000fea0003c00000 */
[----:B------:R0:W1:Y:S02]  /*60e0*/  SHFL.BFLY P6, R14, R13, R12, R11 ;  /* 0x0c00000c0d0e7389 */ /* 0x00006400000c000b */
[----:B01----:R-:W-:Y:S01]  /*60f0*/  ENDCOLLECTIVE ;  /* 0x000000000000791b */ /* 0x003fe20003800000 */
.L_x_3454:
        /* <DEDUP_REMOVED lines=8> */
.L_x_3455:
[----:B------:R-:W-:Y:S01]  /*6180*/  IMAD.MOV.U32 R13, RZ, RZ, RZ ;  /* 0x000000ffff0d7224 */ /* 0x000fe200078e00ff */
[----:B------:R-:W-:Y:S01]  /*6190*/  MOV R12, 0x2 ;  /* 0x00000002000c7802 */ /* 0x000fe20000000f00 */
[----:B------:R-:W-:-:S07]  /*61a0*/  FADD.FTZ R20, R30, R14 ;  /* 0x0000000e1e147221 */ /* 0x000fce0000010000 */
[----:B------:R-:W-:Y:S05]  /*61b0*/  WARPSYNC.COLLECTIVE R15, `(.L_x_3456) ;  /* 0x000000000f087348 */ /* 0x000fea0003c00000 */
[----:B------:R0:W1:Y:S02]  /*61c0*/  SHFL.BFLY P6, R14, R13, R12, R11 ;  /* 0x0c00000c0d0e7389 */ /* 0x00006400000c000b */
[----:B01----:R-:W-:Y:S01]  /*61d0*/  ENDCOLLECTIVE ;  /* 0x000000000000791b */ /* 0x003fe20003800000 */
.L_x_3456:
[----:B------:R-:W-:Y:S02]  /*61e0*/  IMAD.MOV.U32 R12, RZ, RZ, 0x1 ;  /* 0x00000001ff0c7424 */ /* 0x000fe400078e00ff */
[----:B------:R-:W-:-:S05]  /*61f0*/  FADD.FTZ R32, RZ, R14 ;  /* 0x0000000eff207221 */ /* 0x000fca0000010000 */
[----:B------:R-:W-:-:S07]  /*6200*/  MOV R13, R32 ;  /* 0x00000020000d7202 */ /* 0x000fce0000000f00 */
[----:B------:R-:W-:Y:S05]  /*6210*/  WARPSYNC.COLLECTIVE R15, `(.L_x_3457) ;  /* 0x000000000f087348 */ /* 0x000fea0003c00000 */
[----:B------:R0:W1:Y:S02]  /*6220*/  SHFL.BFLY P6, R14, R13, R12, R11 ;  /* 0x0c00000c0d0e7389 */ /* 0x00006400000c000b */
[----:B01----:R-:W-:Y:S01]  /*6230*/  ENDCOLLECTIVE ;  /* 0x000000000000791b */ /* 0x003fe20003800000 */
.L_x_3457:
[----:B------:R-:W-:Y:S01]  /*6240*/  HFMA2.MMA R13, -RZ, RZ, 0, 0 ;  /* 0x00000000ff0d7435 */ /* 0x000fe200000001ff */
[----:B------:R-:W-:Y:S01]  /*6250*/  IMAD.MOV.U32 R12, RZ, RZ, 0x2 ;  /* 0x00000002ff0c7424 */ /* 0x000fe200078e00ff */
[----:B------:R-:W-:-:S05]  /*6260*/  MOV R11, R14 ;  /* 0x0000000e000b7202 */ /* 0x000fca0000000f00 */
[----:B------:R-:W-:Y:S01]  /*6270*/  FADD.FTZ R24, R32, R11 ;  /* 0x0000000b20187221 */ /* 0x000fe20000010000 */
[----:B------:R-:W-:-:S07]  /*6280*/  MOV R11, 0x1f ;  /* 0x0000001f000b7802 */ /* 0x000fce0000000f00 */
[----:B------:R-:W-:Y:S05]  /*6290*/  WARPSYNC.COLLECTIVE R15, `(.L_x_3458) ;  /* 0x000000000f087348 */ /* 0x000fea0003c00000 */
[----:B------:R0:W1:Y:S02]  /*62a0*/  SHFL.BFLY P6, R14, R13, R12, R11 ;  /* 0x0c00000c0d0e7389 */ /* 0x00006400000c000b */
[----:B01----:R-:W-:Y:S01]  /*62b0*/  ENDCOLLECTIVE ;  /* 0x000000000000791b */ /* 0x003fe20003800000 */
.L_x_3458:
[----:B------:R-:W-:Y:S01]  /*62c0*/  HFMA2.MMA R12, -RZ, RZ, 0, 5.9604644775390625e-08 ;  /* 0x00000001ff0c7435 */ /* 0x000fe200000001ff */
[----:B------:R-:W-:-:S05]  /*62d0*/  MOV R19, R14 ;  /* 0x0000000e00137202 */ /* 0x000fca0000000f00 */
[----:B------:R-:W-:-:S04]  /*62e0*/  FADD.FTZ R19, RZ, R19 ;  /* 0x00000013ff137221 */ /* 0x000fc80000010000 */
[----:B------:R-:W-:-:S07]  /*62f0*/  IMAD.MOV.U32 R13, RZ, RZ, R19 ;  /* 0x000000ffff0d7224 */ /* 0x000fce00078e0013 */
[----:B------:R-:W-:Y:S05]  /*6300*/  WARPSYNC.COLLECTIVE R15, `(.L_x_3459) ;  /* 0x000000000f087348 */ /* 0x000fea0003c00000 */
[----:B------:R0:W1:Y:S02]  /*6310*/  SHFL.BFLY P6, R14, R13, R12, R11 ;  /* 0x0c00000c0d0e7389 */ /* 0x00006400000c000b */
[----:B01----:R-:W-:Y:S01]  /*6320*/  ENDCOLLECTIVE ;  /* 0x000000000000791b */ /* 0x003fe20003800000 */
.L_x_3459:
[----:B------:R-:W-:Y:S01]  /*6330*/  MOV R11, R27 ;  /* 0x0000001b000b7202 */ /* 0x000fe20000000f00 */
[----:B------:R-:W-:Y:S06]  /*6340*/  BRA `(.L_x_3460) ;  /* 0xffffffd000047947 */ /* 0x000fec000383ffff */
.L_x_3461:
        /* <DEDUP_REMOVED lines=11> */
.L_x_29633:


//--------------------- .text._ZN4vllm25paged_attention_v2_kernelIthLi128ELi32ELi128ELNS_18Fp8KVCacheDataTypeE2ELb1ELi512EEEvPfS2_PT_PKS3_PKT0_S9_ifPKiSB_iPKfiiiSD_SD_iiiii --------------------------
	.section	.text._ZN4vllm25paged_attention_v2_kernelIthLi128ELi32ELi128ELNS_18Fp8KVCacheDataTypeE2ELb1ELi512EEEvPfS2_PT_PKS3_PKT0_S9_ifPKiSB_iPKfiiiSD_SD_iiiii,"ax",@progbits
	.align	128
        .global         _ZN4vllm25paged_attention_v2_kernelIthLi128ELi32ELi128ELNS_18Fp8KVCacheDataTypeE2ELb1ELi512EEEvPfS2_PT_PKS3_PKT0_S9_ifPKiSB_iPKfiiiSD_SD_iiiii
        .type           _ZN4vllm25paged_attention_v2_kernelIthLi128ELi32ELi128ELNS_18Fp8KVCacheDataTypeE2ELb1ELi512EEEvPfS2_PT_PKS3_PKT0_S9_ifPKiSB_iPKfiiiSD_SD_iiiii,@function
        .size           _ZN4vllm25paged_attention_v2_kernelIthLi128ELi32ELi128ELNS_18Fp8KVCacheDataTypeE2ELb1ELi512EEEvPfS2_PT_PKS3_PKT0_S9_ifPKiSB_iPKfiiiSD_SD_iiiii,(.L_x_29634 - _ZN4vllm25paged_attention_v2_kernelIthLi128ELi32ELi128ELNS_18Fp8KVCacheDataTypeE2ELb1ELi512EEEvPfS2_PT_PKS3_PKT0_S9_ifPKiSB_iPKfiiiSD_SD_iiiii)
        .other          _ZN4vllm25paged_attention_v2_kernelIthLi128ELi32ELi128ELNS_18Fp8KVCacheDataTypeE2ELb1ELi512EEEvPfS2_PT_PKS3_PKT0_S9_ifPKiSB_iPKfiiiSD_SD_iiiii,@"STO_CUDA_ENTRY STV_DEFAULT"
_ZN4vllm25paged_attention_v2_kernelIthLi128ELi32ELi128ELNS_18Fp8KVCacheDataTypeE2ELb1ELi512EEEvPfS2_PT_PKS3_PKT0_S9_ifPKiSB_iPKfiiiSD_SD_iiiii:
.text._ZN4vllm25paged_attention_v2_kernelIthLi128ELi32ELi128ELNS_18Fp8KVCacheDataTypeE2ELb1ELi512EEEvPfS2_PT_PKS3_PKT0_S9_ifPKiSB_iPKfiiiSD_SD_iiiii:
        /* <DEDUP_REMOVED lines=10> */
[----:B------:R-:W0:Y:S01]  /*00a0*/  LDC R2, c[0x0][0x294] ;  /* 0x0000a500ff027b82 */ /* 0x000e220000000800 */
[----:B------:R-:W-:Y:S01]  /*00b0*/  IADD3 R3, R18, -0x1, RZ ;  /* 0xffffffff12037810 */ /* 0x000fe20007ffe0ff */
[----:B------:R-:W1:Y:S01]  /*00c0*/  S2R R11, SR_TID.X ;  /* 0x00000000000b7919 */ /* 0x000e620000002100 */
[----:B------:R-:W-:Y:S02]  /*00d0*/  ULDC UR38, c[0x0][0x14] ;  /* 0x0000050000267ab9 */ /* 0x000fe40000000800 */
[----:B------:R-:W-:Y:S01]  /*00e0*/  IABS R8, R3 ;  /* 0x0000000300087213 */ /* 0x000fe20000000000 */
[----:B------:R-:W2:Y:S02]  /*00f0*/  S2R R27, SR_CTAID.X ;  /* 0x00000000001b7919 */ /* 0x000ea40000002500 */
[----:B------:R-:W3:Y:S01]  /*0100*/  LDC R26, c[0x0][0xc] ;  /* 0x00000300ff1a7b82 */ /* 0x000ee20000000800 */
[-C--:B0-----:R-:W-:Y:S02]  /*0110*/  IABS R17, R2.reuse ;  /* 0x0000000200117213 */ /* 0x081fe40000000000 */
[----:B------:R-:W-:-:S02]  /*0120*/  LOP3.LUT R3, R3, R2, RZ, 0x3c, !PT ;  /* 0x0000000203037212 */ /* 0x000fc400078e3cff */
[----:B------:R-:W0:Y:S03]  /*0130*/  I2F.RP R4, R17 ;  /* 0x0000001100047306 */ /* 0x000e260000209400 */
[----:B------:R-:W-:Y:S01]  /*0140*/  BAR.SYNC.DEFER_BLOCKING 0x0 ;  /* 0x0000000000007b1d */ /* 0x000fe20000010000 */
[----:B------:R-:W-:Y:S02]  /*0150*/  ISETP.GE.AND P2, PT, R3, RZ, PT ;  /* 0x000000ff0300720c */ /* 0x000fe40003f46270 */
[----:B------:R-:W-:-:S03]  /*0160*/  IADD3 R3, R18, 0x1f, RZ ;  /* 0x0000001f12037810 */ /* 0x000fc60007ffe0ff */
[----:B0-----:R-:W0:Y:S02]  /*0170*/  MUFU.RCP R4, R4 ;  /* 0x0000000400047308 */ /* 0x001e240000001000 */
[----:B0-----:R-:W-:-:S06]  /*0180*/  VIADD R6, R4, 0xffffffe ;  /* 0x0ffffffe04067836 */ /* 0x001fcc0000000000 */
[----:B------:R0:W4:Y:S02]  /*0190*/  F2I.FTZ.U32.TRUNC.NTZ R7, R6 ;  /* 0x0000000600077305 */ /* 0x000124000021f000 */
[----:B0-----:R-:W-:Y:S01]  /*01a0*/  HFMA2.MMA R6, -RZ, RZ, 0, 0 ;  /* 0x00000000ff067435 */ /* 0x001fe200000001ff */
[----:B----4-:R-:W-:-:S04]  /*01b0*/  IMAD R0, R7, R17, RZ ;  /* 0x0000001107007224 */ /* 0x010fc800078e02ff */
[----:B------:R-:W-:-:S05]  /*01c0*/  IMAD.MOV R9, RZ, RZ, -R0 ;  /* 0x000000ffff097224 */ /* 0x000fca00078e0a00 */
[----:B------:R-:W-:Y:S01]  /*01d0*/  IMAD.HI.U32 R0, R7, R9, R6 ;  /* 0x0000000907007227 */ /* 0x000fe200078e0006 */
[----:B-1----:R-:W-:-:S03]  /*01e0*/  SHF.R.S32.HI R6, RZ, 0x1f, R11 ;  /* 0x0000001fff067819 */ /* 0x002fc6000001140b */
[----:B------:R-:W-:Y:S01]  /*01f0*/  IMAD.MOV.U32 R7, RZ, RZ, R8 ;  /* 0x000000ffff077224 */ /* 0x000fe200078e0008 */
[----:B------:R-:W-:-:S03]  /*0200*/  LEA.HI R9, R6, R11, RZ, 0x5 ;  /* 0x0000000b06097211 */ /* 0x000fc600078f28ff */
[----:B------:R-:W-:Y:S01]  /*0210*/  IMAD.HI.U32 R16, R0, R7, RZ ;  /* 0x0000000700107227 */ /* 0x000fe200078e00ff */
[----:B------:R-:W-:Y:S02]  /*0220*/  LOP3.LUT R6, R9, 0xffffffe0, RZ, 0xc0, !PT ;  /* 0xffffffe009067812 */ /* 0x000fe400078ec0ff */
[----:B------:R-:W-:Y:S02]  /*0230*/  SHF.R.S32.HI R9, RZ, 0x5, R9 ;  /* 0x00000005ff097819 */ /* 0x000fe40000011409 */
[----:B------:R-:W-:Y:S02]  /*0240*/  IADD3 R4, -R16, RZ, RZ ;  /* 0x000000ff10047210 */ /* 0x000fe40007ffe1ff */
[----:B------:R-:W-:-:S03]  /*0250*/  IADD3 R6, -R6, R11, RZ ;  /* 0x0000000b06067210 */ /* 0x000fc60007ffe1ff */
[C---:B------:R-:W-:Y:S02]  /*0260*/  IMAD R4, R17.reuse, R4, R7 ;  /* 0x0000000411047224 */ /* 0x040fe400078e0207 */
[----:B------:R-:W0:Y:S03]  /*0270*/  LDC R7, c[0x0][0x298] ;  /* 0x0000a600ff077b82 */ /* 0x000e260000000800 */
[----:B------:R-:W-:-:S13]  /*0280*/  ISETP.GT.U32.AND P1, PT, R17, R4, PT ;  /* 0x000000041100720c */ /* 0x000fda0003f24070 */
[----:B------:R-:W-:Y:S02]  /*0290*/  @!P1 IMAD.IADD R4, R4, 0x1, -R17 ;  /* 0x0000000104049824 */ /* 0x000fe400078e0a11 */
[----:B------:R-:W-:Y:S01]  /*02a0*/  @!P1 VIADD R16, R16, 0x1 ;  /* 0x0000000110109836 */ /* 0x000fe20000000000 */
[----:B------:R-:W-:Y:S02]  /*02b0*/  ISETP.NE.AND P1, PT, R2, RZ, PT ;  /* 0x000000ff0200720c */ /* 0x000fe40003f25270 */
[----:B------:R-:W-:Y:S02]  /*02c0*/  ISETP.GE.U32.AND P0, PT, R4, R17, PT ;  /* 0x000000110400720c */ /* 0x000fe40003f06070 */
[----:B------:R-:W-:-:S04]  /*02d0*/  SHF.R.S32.HI R4, RZ, 0x1f, R3 ;  /* 0x0000001fff047819 */ /* 0x000fc80000011403 */
[----:B------:R-:W-:Y:S02]  /*02e0*/  LEA.HI R4, R4, R3, RZ, 0x5 ;  /* 0x0000000304047211 */ /* 0x000fe400078f28ff */
[----:B------:R-:W-:Y:S02]  /*02f0*/  LEA R3, R28, 0x10, 0x4 ;  /* 0x000000101c037811 */ /* 0x000fe400078e20ff */
[----:B------:R-:W-:-:S03]  /*0300*/  SHF.R.S32.HI R4, RZ, 0x5, R4 ;  /* 0x00000005ff047819 */ /* 0x000fc60000011404 */
[----:B------:R-:W-:Y:S02]  /*0310*/  @P0 IADD3 R16, R16, 0x1, RZ ;  /* 0x0000000110100810 */ /* 0x000fe40007ffe0ff */
[----:B0-----:R-:W-:Y:S02]  /*0320*/  ISETP.GT.AND P0, PT, R7, -0x1, PT ;  /* 0xffffffff0700780c */ /* 0x001fe40003f04270 */
[----:B------:R-:W-:Y:S01]  /*0330*/  VIMNMX R10, R4, R3, PT ;  /* 0x00000003040a7248 */ /* 0x000fe20003fe0100 */
[----:B------:R-:W-:Y:S01]  /*0340*/  @!P2 IMAD.MOV R16, RZ, RZ, -R16 ;  /* 0x000000ffff10a224 */ /* 0x000fe200078e0a10 */
[----:B------:R-:W-:Y:S01]  /*0350*/  @!P1 LOP3.LUT R16, RZ, R2, RZ, 0x33, !PT ;  /* 0x00000002ff109212 */ /* 0x000fe200078e33ff */
[----:B------:R-:W-:-:S08]  /*0360*/  IMAD.MOV.U32 R4, RZ, RZ, R17 ;  /* 0x000000ffff047224 */ /* 0x000fd000078e0011 */
[----:B--23--:R-:W-:Y:S05]  /*0370*/  @P0 BRA `(.L_x_3462) ;  /* 0x0000000000dc0947 */ /* 0x00cfea0003800000 */
[----:B------:R-:W0:Y:S01]  /*0380*/  LDC R11, c[0x0][0x240] ;  /* 0x00009000ff0b7b82 */ /* 0x000e220000000800 */
[----:B------:R-:W-:Y:S01]  /*0390*/  IABS R14, R26 ;  /* 0x0000001a000e7213 */ /* 0x000fe20000000000 */
[----:B------:R-:W-:Y:S01]  /*03a0*/  ULDC UR4, c[0x0][0x288] ;  /* 0x0000a20000047ab9 */ /* 0x000fe20000000800 */
[----:B0-----:R-:W-:-:S04]  /*03b0*/  IABS R8, R11 ;  /* 0x0000000b00087213 */ /* 0x001fc80000000000 */
[----:B------:R-:W0:Y:S08]  /*03c0*/  I2F.RP R12, R8 ;  /* 0x00000008000c7306 */ /* 0x000e300000209400 */
[----:B0-----:R-:W0:Y:S02]  /*03d0*/  MUFU.RCP R12, R12 ;  /* 0x0000000c000c7308 */ /* 0x001e240000001000 */
[----:B0-----:R-:W-:-:S06]  /*03e0*/  IADD3 R2, R12, 0xffffffe, RZ ;  /* 0x0ffffffe0c027810 */ /* 0x001fcc0007ffe0ff */
[----:B------:R0:W1:Y:S02]  /*03f0*/  F2I.FTZ.U32.TRUNC.NTZ R3, R2 ;  /* 0x0000000200037305 */ /* 0x000064000021f000 */
[----:B0-----:R-:W-:Y:S01]  /*0400*/  MOV R2, RZ ;  /* 0x000000ff00027202 */ /* 0x001fe20000000f00 */
[----:B-1----:R-:W-:-:S04]  /*0410*/  IMAD.MOV R13, RZ, RZ, -R3 ;  /* 0x000000ffff0d7224 */ /* 0x002fc800078e0a03 */
[----:B------:R-:W-:-:S04]  /*0420*/  IMAD R13, R13, R8, RZ ;  /* 0x000000080d0d7224 */ /* 0x000fc800078e02ff */
[----:B------:R-:W-:Y:S01]  /*0430*/  IMAD.HI.U32 R3, R3, R13, R2 ;  /* 0x0000000d03037227 */ /* 0x000fe200078e0002 */
[----:B------:R-:W-:-:S03]  /*0440*/  LOP3.LUT R2, R26, R11, RZ, 0x3c, !PT ;  /* 0x0000000b1a027212 */ /* 0x000fc600078e3cff */
[----:B------:R-:W-:Y:S01]  /*0450*/  IMAD.MOV.U32 R13, RZ, RZ, R14 ;  /* 0x000000ffff0d7224 */ /* 0x000fe200078e000e */
[----:B------:R-:W-:Y:S02]  /*0460*/  ISETP.GE.AND P2, PT, R2, RZ, PT ;  /* 0x000000ff0200720c */ /* 0x000fe40003f46270 */
[----:B------:R-:W-:Y:S01]  /*0470*/  IABS R14, R27 ;  /* 0x0000001b000e7213 */ /* 0x000fe20000000000 */
        /* <DEDUP_REMOVED lines=32> */
[----:B------:R-:W-:-:S05]  /*0680*/  @P0 IADD3 R3, R3, 0x1, RZ ;  /* 0x0000000103030810 */ /* 0x000fca0007ffe0ff */
[----:B------:R-:W-:Y:S01]  /*0690*/  @!P2 IMAD.MOV R3, RZ, RZ, -R3 ;  /* 0x000000ffff03a224 */ /* 0x000fe200078e0a03 */
[----:B------:R-:W-:Y:S02]  /*06a0*/  @!P1 LOP3.LUT R3, RZ, R8, RZ, 0x33, !PT ;  /* 0x00000008ff039212 */ /* 0x000fe400078e33ff */
[----:B------:R-:W-:-:S03]  /*06b0*/  IADD3 R8, -R7, RZ, RZ ;  /* 0x000000ff07087210 */ /* 0x000fc60007ffe1ff */
[----:B------:R-:W-:-:S04]  /*06c0*/  IMAD R3, R11, UR4, R3 ;  /* 0x000000040b037c24 */ /* 0x000fc8000f8e0203 */
[----:B------:R-:W-:Y:S01]  /*06d0*/  IMAD R8, R3, R8, RZ ;  /* 0x0000000803087224 */ /* 0x000fe200078e02ff */
[----:B------:R-:W-:Y:S06]  /*06e0*/  BRA `(.L_x_3463) ;  /* 0x00000000000c7947 */ /* 0x000fec0003800000 */
.L_x_3462:
[----:B------:R-:W-:Y:S02]  /*06f0*/  ULDC UR4, c[0x0][0x288] ;  /* 0x0000a20000047ab9 */ /* 0x000fe40000000800 */
[----:B------:R-:W-:-:S04]  /*0700*/  IMAD R2, R26, UR4, R27 ;  /* 0x000000041a027c24 */ /* 0x000fc8000f8e021b */
[----:B------:R-:W-:-:S07]  /*0710*/  IMAD R8, R2, R7, RZ ;  /* 0x0000000702087224 */ /* 0x000fce00078e02ff */
.L_x_3463:
        /* <DEDUP_REMOVED lines=21> */
[----:B0-----:R-:W-:Y:S01]  /*0870*/  IMAD.MOV.U32 R2, RZ, RZ, RZ ;  /* 0x000000ffff027224 */ /* 0x001fe200078e00ff */
[----:B-1----:R-:W-:-:S05]  /*0880*/  IADD3 R20, RZ, -R3, RZ ;  /* 0x80000003ff147210 */ /* 0x002fca0007ffe0ff */
[----:B------:R-:W-:-:S04]  /*0890*/  IMAD R13, R20, R7, RZ ;  /* 0x00000007140d7224 */ /* 0x000fc800078e02ff */
[----:B------:R-:W-:Y:S01]  /*08a0*/  IMAD.HI.U32 R2, R3, R13, R2 ;  /* 0x0000000d03027227 */ /* 0x000fe200078e0002 */
[----:B------:R-:W-:-:S03]  /*08b0*/  MOV R13, R9 ;  /* 0x00000009000d7202 */ /* 0x000fc60000000f00 */
[----:B------:R-:W-:-:S07]  /*08c0*/  VIADD R3, R16, -UR4 ;  /* 0x8000000410037c36 */ /* 0x000fce0008000000 */
.L_x_3467:
[----:B------:R-:W-:-:S04]  /*08d0*/  SHF.L.U32 R12, R13, 0x5, RZ ;  /* 0x000000050d0c7819 */ /* 0x000fc800000006ff */
        /* <DEDUP_REMOVED lines=10> */
[----:B------:R-:W-:-:S06]  /*0980*/  @P0 IADD3 R14, R14, 0x1, RZ ;  /* 0x000000010e0e0810 */ /* 0x000fcc0007ffe0ff */
        /* <DEDUP_REMOVED lines=24> */
.L_x_3465:
[----:B------:R-:W-:Y:S05]  /*0b10*/  BSYNC B7 ;  /* 0x0000000000077941 */ /* 0x000fea0003800000 */
.L_x_3464:
        /* <DEDUP_REMOVED lines=28> */
.L_x_3510:
[----:B------:R-:W-:Y:S01]  /*0ce0*/  ISETP.NE.AND P0, PT, R22, RZ, PT ;  /* 0x000000ff1600720c */ /* 0x000fe20003f05270 */
[----:B------:R-:W-:-:S12]  /*0cf0*/  WARPSYNC.ALL ;  /* 0x0000000000007948 */ /* 0x000fd80003800000 */
[----:B------:R-:W2:Y:S01]  /*0d00*/  @!P0 S2R R0, SR_CgaCtaId ;  /* 0x0000000000008919 */ /* 0x000ea20000008800 */
[----:B------:R-:W-:Y:S02]  /*0d10*/  @!P0 MOV R3, 0x400 ;  /* 0x0000040000038802 */ /* 0x000fe40000000f00 */
[----:B-1----:R-:W-:Y:S02]  /*0d20*/  @!P0 FMNMX.FTZ R14, R19, R14, !PT ;  /* 0x0000000e130e8209 */ /* 0x002fe40007810000 */
        /* <DEDUP_REMOVED lines=8> */
[----:B------:R-:W-:-:S04]  /*0db0*/  @!P0 MOV R0, 0x400 ;  /* 0x0000040000008802 */ /* 0x000fc80000000f00 */
        /* <DEDUP_REMOVED lines=18> */
[----:B------:R-:W-:Y:S02]  /*0ee0*/  VIMNMX R0, R0, R3, !PT ;  /* 0x0000000300007248 */ /* 0x000fe40007fe0100 */
[----:B------:R-:W-:Y:S02]  /*0ef0*/  MOV R3, R25 ;  /* 0x0000001900037202 */ /* 0x000fe40000000f00 */
        /* <DEDUP_REMOVED lines=13> */
.L_x_3473:
        /* <DEDUP_REMOVED lines=11> */
.L_x_3472:
[----:B------:R-:W-:Y:S05]  /*1080*/  BSYNC B1 ;  /* 0x0000000000017941 */ /* 0x000fea0003800000 */
.L_x_3471:
        /* <DEDUP_REMOVED lines=14> */
.L_x_3476:
[----:B------:R-:W1:Y:S01]  /*1170*/  LDS R12, [R0+-0x400] ;  /* 0xfffc0000000c7984 */ /* 0x000e620000000800 */
[----:B------:R-:W-:-:S03]  /*1180*/  VIADD R3, R3, 0x800 ;  /* 0x0000080003037836 */ /* 0x000fc60000000000 */
[----:B0-----:R-:W0:Y:S02]  /*1190*/  LDS R19, [R0+-0x200] ;  /* 0xfffe000000137984 */ /* 0x001e240000000800 */
[----:B------:R-:W-:Y:S02]  /*11a0*/  ISETP.GE.AND P3, PT, R3, R2, PT ;  /* 0x000000020300720c */ /* 0x000fe40003f66270 */
[----:B------:R-:W2:Y:S04]  /*11b0*/  LDS R13, [R0] ;  /* 0x00000000000d7984 */ /* 0x000ea80000000800 */
[----:B------:R-:W3:Y:S04]  /*11c0*/  LDS R14, [R0+0x600] ;  /* 0x00060000000e7984 */ /* 0x000ee80000000800 */
[----:B------:R-:W4:Y:S01]  /*11d0*/  LDS R20, [R0+0x200] ;  /* 0x0002000000147984 */ /* 0x000f220000000800 */
[----:B-1----:R-:W-:-:S04]  /*11e0*/  FADD.FTZ R12, -R11, R12 ;  /* 0x0000000c0b0c7221 */ /* 0x002fc80000010100 */
[----:B------:R-:W-:Y:S01]  /*11f0*/  FMUL.FTZ R15, R12, 1.4426950216293334961 ;  /* 0x3fb8aa3b0c0f7820 */ /* 0x000fe20000410000 */
[C---:B0-----:R-:W-:Y:S01]  /*1200*/  FADD.FTZ R19, -R11.reuse, R19 ;  /* 0x000000130b137221 */ /* 0x041fe20000010100 */
        /* <DEDUP_REMOVED lines=90> */
.L_x_3475:
[----:B------:R-:W-:Y:S05]  /*17b0*/  BSYNC B1 ;  /* 0x0000000000017941 */ /* 0x000fea0003800000 */
.L_x_3474:
        /* <DEDUP_REMOVED lines=12> */
[C---:B-1----:R-:W-:Y:S01]  /*1880*/  FADD.FTZ R2, -R11.reuse, R2 ;  /* 0x000000020b027221 */ /* 0x042fe20000010100 */
[----:B--2---:R-:W-:-:S03]  /*1890*/  FADD.FTZ R12, -R11, R12 ;  /* 0x0000000c0b0c7221 */ /* 0x004fc60000010100 */
[----:B------:R-:W-:Y:S01]  /*18a0*/  FMUL.FTZ R2, R2, 1.4426950216293334961 ;  /* 0x3fb8aa3b02027820 */ /* 0x000fe20000410000 */
[----:B------:R-:W-:-:S03]  /*18b0*/  FMUL.FTZ R21, R12, 1.4426950216293334961 ;  /* 0x3fb8aa3b0c157820 */ /* 0x000fc60000410000 */
[----:B0-----:R-:W0:Y:S01]  /*18c0*/  MUFU.EX2 R19, R2 ;  /* 0x0000000200137308 */ /* 0x001e220000000800 */
[----:B------:R-:W1:Y:S01]  /*18d0*/  LDS R12, [R0+0x600] ;  /* 0x00060000000c7984 */ /* 0x000e620000000800 */
[C---:B---3--:R-:W-:Y:S01]  /*18e0*/  FADD.FTZ R13, -R11.reuse, R13 ;  /* 0x0000000d0b0d7221 */ /* 0x048fe20000010100 */
[----:B----4-:R-:W-:-:S03]  /*18f0*/  FADD.FTZ R15, -R11, R15 ;  /* 0x0000000f0b0f7221 */ /* 0x010fc60000010100 */
[----:B------:R-:W-:Y:S01]  /*1900*/  FMUL.FTZ R13, R13, 1.4426950216293334961 ;  /* 0x3fb8aa3b0d0d7820 */ /* 0x000fe20000410000 */
[----:B------:R-:W-:Y:S01]  /*1910*/  FMUL.FTZ R15, R15, 1.4426950216293334961 ;  /* 0x3fb8aa3b0f0f7820 */ /* 0x000fe20000410000 */
[----:B------:R-:W2:Y:S01]  /*1920*/  MUFU.EX2 R21, R21 ;  /* 0x0000001500157308 */ /* 0x000ea20000000800 */
[C---:B-----5:R-:W-:Y:S01]  /*1930*/  FADD.FTZ R14, -R11.reuse, R14 ;  /* 0x0000000e0b0e7221 */ /* 0x060fe20000010100 */
[----:B------:R-:W-:-:S03]  /*1940*/  FADD.FTZ R20, -R11, R20 ;  /* 0x000000140b147221 */ /* 0x000fc60000010100 */
        /* <DEDUP_REMOVED lines=30> */
.L_x_3478:
[----:B------:R-:W-:Y:S05]  /*1b30*/  BSYNC B1 ;  /* 0x0000000000017941 */ /* 0x000fea0003800000 */
.L_x_3477:
        /* <DEDUP_REMOVED lines=26> */
.L_x_3470:
[----:B------:R-:W-:Y:S05]  /*1ce0*/  BSYNC B0 ;  /* 0x0000000000007941 */ /* 0x000fea0003800000 */
.L_x_3469:
[----:B----4-:R-:W2:Y:S01]  /*1cf0*/  SHFL.BFLY PT, R3, R4, 0x10, 0x1f ;  /* 0x0e001f0004037f89 */ /* 0x010ea200000e0000 */
[----:B------:R-:W-:Y:S01]  /*1d00*/  BSSY B0, `(.L_x_3479) ;  /* 0x00000b0000007945 */ /* 0x000fe20003800000 */
[----:B--2---:R-:W-:-:S05]  /*1d10*/  FADD.FTZ R3, R3, R4 ;  /* 0x0000000403037221 */ /* 0x004fca0000010000 */
[----:B------:R-:W2:Y:S02]  /*1d20*/  SHFL.BFLY PT, R0, R3, 0x8, 0x1f ;  /* 0x0d001f0003007f89 */ /* 0x000ea400000e0000 */
[----:B--2---:R-:W-:Y:S01]  /*1d30*/  FADD.FTZ R2, R3, R0 ;  /* 0x0000000003027221 */ /* 0x004fe20000010000 */
[----:B------:R-:W-:-:S04]  /*1d40*/  LOP3.LUT P0, R0, R25, 0x1f, RZ, 0xc0, !PT ;  /* 0x0000001f19007812 */ /* 0x000fc8000780c0ff */
[----:B------:R-:W2:Y:S01]  /*1d50*/  SHFL.BFLY PT, R13, R2, 0x4, 0x1f ;  /* 0x0c801f00020d7f89 */ /* 0x000ea200000e0000 */
[----:B------:R-:W-:-:S08]  /*1d60*/  ISETP.GT.U32.AND P3, PT, R0, 0x3, PT ;  /* 0x000000030000780c */ /* 0x000fd00003f64070 */
[----:B0-----:R-:W0:Y:S01]  /*1d70*/  @!P0 S2R R19, SR_CgaCtaId ;  /* 0x0000000000138919 */ /* 0x001e220000008800 */
[----:B------:R-:W-:Y:S02]  /*1d80*/  @!P0 MOV R4, 0x400 ;  /* 0x0000040000048802 */ /* 0x000fe40000000f00 */
[----:B------:R-:W-:Y:S02]  /*1d90*/  @!P0 SHF.R.U32.HI R3, RZ, 0x3, R25 ;  /* 0x00000003ff038819 */ /* 0x000fe40000011619 */
[----:B------:R-:W3:Y:S02]  /*1da0*/  @!P3 S2R R21, SR_CgaCtaId ;  /* 0x000000000015b919 */ /* 0x000ee40000008800 */
[----:B------:R-:W-:Y:S01]  /*1db0*/  @!P0 LOP3.LUT R3, R3, 0x1ffffffc, RZ, 0xc0, !PT ;  /* 0x1ffffffc03038812 */ /* 0x000fe200078ec0ff */
[----:B--2---:R-:W-:-:S05]  /*1dc0*/  FADD.FTZ R13, R2, R13 ;  /* 0x0000000d020d7221 */ /* 0x004fca0000010000 */
[----:B------:R-:W2:Y:S01]  /*1dd0*/  SHFL.BFLY PT, R12, R13, 0x2, 0x1f ;  /* 0x0c401f000d0c7f89 */ /* 0x000ea200000e0000 */
[----:B0-----:R-:W-:Y:S02]  /*1de0*/  @!P0 LEA R2, R19, R4, 0x18 ;  /* 0x0000000413028211 */ /* 0x001fe400078ec0ff */
[----:B------:R-:W-:Y:S02]  /*1df0*/  @!P3 MOV R4, 0x400 ;  /* 0x000004000004b802 */ /* 0x000fe40000000f00 */
[----:B------:R-:W-:Y:S02]  /*1e00*/  @!P0 IADD3 R2, R2, R3, RZ ;  /* 0x0000000302028210 */ /* 0x000fe40007ffe0ff */
[----:B---3--:R-:W-:-:S05]  /*1e10*/  @!P3 LEA R21, R21, R4, 0x18 ;  /* 0x000000041515b211 */ /* 0x008fca00078ec0ff */
[----:B------:R-:W-:Y:S02]  /*1e20*/  @!P3 IMAD R0, R0, 0x4, R21 ;  /* 0x000000040000b824 */ /* 0x000fe400078e0215 */
[----:B--2---:R-:W-:-:S05]  /*1e30*/  FADD.FTZ R12, R13, R12 ;  /* 0x0000000c0d0c7221 */ /* 0x004fca0000010000 */
        /* <DEDUP_REMOVED lines=8> */
[----:B0-----:R-:W-:-:S05]  /*1ec0*/  FADD.FTZ R3, R4, R3 ;  /* 0x0000000304037221 */ /* 0x001fca0000010000 */
[----:B------:R0:W2:Y:S01]  /*1ed0*/  SHFL.IDX PT, R13, R3, RZ, 0x1f ;  /* 0x00001fff030d7589 */ /* 0x0000a200000e0000 */
[----:B------:R-:W-:Y:S05]  /*1ee0*/  @P2 BRA `(.L_x_3480) ;  /* 0x0000000800442947 */ /* 0x000fea0003800000 */
[----:B0-----:R-:W-:Y:S01]  /*1ef0*/  MOV R3, 0xfffffff0 ;  /* 0xfffffff000037802 */ /* 0x001fe20000000f00 */
[----:B------:R-:W-:Y:S01]  /*1f00*/  BSSY B1, `(.L_x_3481) ;  /* 0x000001e000017945 */ /* 0x000fe20003800000 */
[----:B------:R-:W-:-:S03]  /*1f10*/  LOP3.LUT R5, RZ, R5, RZ, 0x33, !PT ;  /* 0x00000005ff057212 */ /* 0x000fc600078e33ff */
[----:B------:R-:W-:Y:S01]  /*1f20*/  IMAD R0, R28, R3, -0x11 ;  /* 0xffffffef1c007424 */ /* 0x000fe200078e0203 */
[----:B------:R-:W-:-:S04]  /*1f30*/  LOP3.LUT R3, RZ, R18, RZ, 0x33, !PT ;  /* 0x00000012ff037212 */ /* 0x000fc800078e33ff */
[----:B------:R-:W-:Y:S02]  /*1f40*/  VIMNMX R0, R5, R0, !PT ;  /* 0x0000000005007248 */ /* 0x000fe40007fe0100 */
[----:B------:R-:W-:Y:S02]  /*1f50*/  MOV R5, R25 ;  /* 0x0000001900057202 */ /* 0x000fe40000000f00 */
        /* <DEDUP_REMOVED lines=16> */
.L_x_3483:
        /* <DEDUP_REMOVED lines=8> */
.L_x_3482:
[----:B------:R-:W-:Y:S05]  /*20e0*/  BSYNC B1 ;  /* 0x0000000000017941 */ /* 0x000fea0003800000 */
.L_x_3481:
        /* <DEDUP_REMOVED lines=14> */
.L_x_3486:
        /* <DEDUP_REMOVED lines=8> */
[----:B------:R-:W1:Y:S01]  /*2250*/  LDS R12, [R2+0xc00] ;  /* 0x000c0000020c7984 */ /* 0x000e620000000800 */
[----:B0-----:R-:W-:-:S03]  /*2260*/  FMUL.FTZ R14, R21, R0 ;  /* 0x00000000150e7220 */ /* 0x001fc60000410000 */
[----:B------:R-:W0:Y:S01]  /*2270*/  LDS R21, [R2+0x800] ;  /* 0x0008000002157984 */ /* 0x000e220000000800 */
        /* <DEDUP_REMOVED lines=8> */
[----:B-1----:R-:W-:-:S03]  /*2300*/  FMUL.FTZ R4, R4, R0 ;  /* 0x0000000004047220 */ /* 0x002fc60000410000 */
[----:B------:R-:W-:Y:S01]  /*2310*/  STS [R2+0x200], R7 ;  /* 0x0002000702007388 */ /* 0x000fe20000000800 */
[----:B------:R-:W-:-:S03]  /*2320*/  FMUL.FTZ R12, R12, R0 ;  /* 0x000000000c0c7220 */ /* 0x000fc60000410000 */
[----:B------:R-:W-:Y:S04]  /*2330*/  STS [R2+0x400], R19 ;  /* 0x0004001302007388 */ /* 0x000fe80000000800 */
        /* <DEDUP_REMOVED lines=29> */
.L_x_3485:
[----:B------:R-:W-:Y:S05]  /*2510*/  BSYNC B1 ;  /* 0x0000000000017941 */ /* 0x000fea0003800000 */
.L_x_3484:
        /* <DEDUP_REMOVED lines=31> */
.L_x_3488:
[----:B------:R-:W-:Y:S05]  /*2710*/  BSYNC B1 ;  /* 0x0000000000017941 */ /* 0x000fea0003800000 */
.L_x_3487:
        /* <DEDUP_REMOVED lines=14> */
.L_x_3480:
[----:B------:R-:W-:Y:S05]  /*2800*/  BSYNC B0 ;  /* 0x0000000000007941 */ /* 0x000fea0003800000 */
.L_x_3479:
[----:B------:R-:W-:Y:S01]  /*2810*/  BAR.SYNC.DEFER_BLOCKING 0x0 ;  /* 0x0000000000007b1d */ /* 0x000fe20000010000 */
[----:B------:R-:W-:-:S05]  /*2820*/  ISETP.NE.AND P0, PT, R25, RZ, PT ;  /* 0x000000ff1900720c */ /* 0x000fca0003f05270 */
[----:B------:R-:W-:Y:S08]  /*2830*/  BSSY B0, `(.L_x_3489) ;  /* 0x0000014000007945 */ /* 0x000ff00003800000 */
[----:B------:R-:W-:Y:S05]  /*2840*/  @P0 BRA `(.L_x_3490) ;  /* 0x0000000000480947 */ /* 0x000fea0003800000 */
[----:B0-----:R-:W-:Y:S01]  /*2850*/  IMAD R0, R29, R26, RZ ;  /* 0x0000001a1d007224 */ /* 0x001fe200078e02ff */
        /* <DEDUP_REMOVED lines=16> */
[----:B--2---:R3:W-:Y:S02]  /*2960*/  STG.E desc[UR36][R4.64], R13 ;  /* 0x0000000d04007986 */ /* 0x0047e4000c101924 */
.L_x_3490:
[----:B------:R-:W-:Y:S05]  /*2970*/  BSYNC B0 ;  /* 0x0000000000007941 */ /* 0x000fea0003800000 */
.L_x_3489:
[----:B------:R-:W-:Y:S04]  /*2980*/  BSSY B6, `(.L_x_3491) ;  /* 0x000003c000067945 */ /* 0x000fe80003800000 */
[----:B------:R-:W-:Y:S05]  /*2990*/  @P1 BRA `(.L_x_3492) ;  /* 0x0000000000e81947 */ /* 0x000fea0003800000 */
[----:B-1-3--:R-:W1:Y:S01]  /*29a0*/  LDC R11, c[0x0][0x290] ;  /* 0x0000a400ff0b7b82 */ /* 0x00ae620000000800 */
[----:B0-----:R-:W0:Y:S01]  /*29b0*/  I2F.RP R7, R17 ;  /* 0x0000001100077306 */ /* 0x001e220000209400 */
[----:B------:R-:W-:Y:S02]  /*29c0*/  ULDC UR4, c[0x0][0x28c] ;  /* 0x0000a30000047ab9 */ /* 0x000fe40000000800 */
[----:B------:R-:W-:-:S04]  /*29d0*/  IADD3 R16, R16, -UR4, RZ ;  /* 0x8000000410107c10 */ /* 0x000fc8000fffe0ff */
[----:B------:R-:W3:Y:S01]  /*29e0*/  LDC R0, c[0x0][0x294] ;  /* 0x0000a500ff007b82 */ /* 0x000ee20000000800 */
[----:B0-----:R-:W0:Y:S01]  /*29f0*/  MUFU.RCP R7, R7 ;  /* 0x0000000700077308 */ /* 0x001e220000001000 */
[----:B-1----:R-:W-:Y:S02]  /*2a00*/  IABS R6, R11 ;  /* 0x0000000b00067213 */ /* 0x002fe40000000000 */
[----:B------:R-:W-:-:S05]  /*2a10*/  ISETP.NE.AND P1, PT, R11, RZ, PT ;  /* 0x000000ff0b00720c */ /* 0x000fca0003f25270 */
[----:B------:R-:W1:Y:S01]  /*2a20*/  I2F.RP R12, R6 ;  /* 0x00000006000c7306 */ /* 0x000e620000209400 */
[----:B---3--:R-:W-:Y:S02]  /*2a30*/  ISETP.NE.AND P2, PT, R0, RZ, PT ;  /* 0x000000ff0000720c */ /* 0x008fe40003f45270 */
[----:B0-----:R-:W-:-:S06]  /*2a40*/  IADD3 R3, R7, 0xffffffe, RZ ;  /* 0x0ffffffe07037810 */ /* 0x001fcc0007ffe0ff */
[----:B------:R-:W0:Y:S08]  /*2a50*/  F2I.FTZ.U32.TRUNC.NTZ R3, R3 ;  /* 0x0000000300037305 */ /* 0x000e30000021f000 */
[----:B-1----:R-:W1:Y:S01]  /*2a60*/  MUFU.RCP R12, R12 ;  /* 0x0000000c000c7308 */ /* 0x002e620000001000 */
[----:B0-----:R-:W-:-:S05]  /*2a70*/  IADD3 R2, RZ, -R3, RZ ;  /* 0x80000003ff027210 */ /* 0x001fca0007ffe0ff */
[----:B--2---:R-:W-:Y:S01]  /*2a80*/  IMAD R13, R2, R17, RZ ;  /* 0x00000011020d7224 */ /* 0x004fe200078e02ff */
        /* <DEDUP_REMOVED lines=10> */
.L_x_3494:
        /* <DEDUP_REMOVED lines=33> */
.L_x_3492:
[----:B------:R-:W-:Y:S05]  /*2d40*/  BSYNC B6 ;  /* 0x0000000000067941 */ /* 0x000fea0003800000 */
.L_x_3491:
[----:B------:R-:W-:-:S03]  /*2d50*/  UMOV UR4, 0xffffffff ;  /* 0xffffffff00047882 */ /* 0x000fc60000000000 */
[----:B------:R-:W-:Y:S05]  /*2d60*/  BRA.DIV UR4, `(.L_x_3495) ;  /* 0x0000001a04107947 */ /* 0x000fea000b800000 */
[----:B------:R-:W-:Y:S01]  /*2d70*/  IMAD.MOV.U32 R14, RZ, RZ, RZ ;  /* 0x000000ffff0e7224 */ /* 0x000fe200078e00ff */
[----:B------:R-:W-:Y:S01]  /*2d80*/  MOV R17, RZ ;  /* 0x000000ff00117202 */ /* 0x000fe20000000f00 */
[----:B0-----:R-:W-:Y:S01]  /*2d90*/  IMAD.MOV.U32 R7, RZ, RZ, RZ ;  /* 0x000000ffff077224 */ /* 0x001fe200078e00ff */
[----:B------:R-:W-:Y:S01]  /*2da0*/  HFMA2.MMA R21, -RZ, RZ, 0, 0 ;  /* 0x00000000ff157435 */ /* 0x000fe200000001ff */
[--C-:B---3--:R-:W-:Y:S01]  /*2db0*/  FADD.FTZ R3, RZ, R14.reuse ;  /* 0x0000000eff037221 */ /* 0x108fe20000010000 */
[--C-:B------:R-:W-:Y:S01]  /*2dc0*/  FADD.FTZ R0, RZ, R14.reuse ;  /* 0x0000000eff007221 */ /* 0x100fe20000010000 */
[----:B------:R-:W-:Y:S01]  /*2dd0*/  FADD.FTZ R7, RZ, R7 ;  /* 0x00000007ff077221 */ /* 0x000fe20000010000 */
[--C-:B------:R-:W-:Y:S01]  /*2de0*/  FADD.FTZ R23, RZ, R14.reuse ;  /* 0x0000000eff177221 */ /* 0x100fe20000010000 */
[--C-:B------:R-:W-:Y:S01]  /*2df0*/  FADD.FTZ R2, RZ, R14.reuse ;  /* 0x0000000eff027221 */ /* 0x100fe20000010000 */
[----:B------:R-:W0:Y:S01]  /*2e00*/  SHFL.BFLY PT, R16, R3, 0x1, 0x1f ;  /* 0x0c201f0003107f89 */ /* 0x000e2200000e0000 */
[----:B------:R-:W-:Y:S01]  /*2e10*/  FADD.FTZ R17, RZ, R17 ;  /* 0x00000011ff117221 */ /* 0x000fe20000010000 */
[----:B--2---:R-:W-:Y:S01]  /*2e20*/  FADD.FTZ R13, RZ, R14 ;  /* 0x0000000eff0d7221 */ /* 0x004fe20000010000 */
[----:B------:R-:W-:Y:S01]  /*2e30*/  HFMA2.MMA R5, -RZ, RZ, 0, 0 ;  /* 0x00000000ff057435 */ /* 0x000fe200000001ff */
[----:B------:R-:W2:Y:S01]  /*2e40*/  SHFL.BFLY PT, R8, R0, 0x1, 0x1f ;  /* 0x0c201f0000087f89 */ /* 0x000ea200000e0000 */
[----:B------:R-:W-:-:S02]  /*2e50*/  IMAD.MOV.U32 R19, RZ, RZ, RZ ;  /* 0x000000ffff137224 */ /* 0x000fc400078e00ff */
[----:B------:R-:W-:Y:S01]  /*2e60*/  FADD.FTZ R21, RZ, R21 ;  /* 0x00000015ff157221 */ /* 0x000fe20000010000 */
[----:B------:R-:W3:Y:S01]  /*2e70*/  SHFL.BFLY PT, R4, R7, 0x1, 0x1f ;  /* 0x0c201f0007047f89 */ /* 0x000ee200000e0000 */
[----:B------:R-:W-:-:S03]  /*2e80*/  FADD.FTZ R19, RZ, R19 ;  /* 0x00000013ff137221 */ /* 0x000fc60000010000 */
[----:B------:R-:W4:Y:S01]  /*2e90*/  SHFL.BFLY PT, R20, R23, 0x1, 0x1f ;  /* 0x0c201f0017147f89 */ /* 0x000f2200000e0000 */
[----:B------:R-:W-:-:S03]  /*2ea0*/  FADD.FTZ R5, RZ, R5 ;  /* 0x00000005ff057221 */ /* 0x000fc60000010000 */
[----:B------:R-:W5:Y:S04]  /*2eb0*/  SHFL.BFLY PT, R9, R2, 0x1, 0x1f ;  /* 0x0c201f0002097f89 */ /* 0x000f6800000e0000 */
[----:B------:R-:W1:Y:S01]  /*2ec0*/  SHFL.BFLY PT, R6, R17, 0x1, 0x1f ;  /* 0x0c201f0011067f89 */ /* 0x000e6200000e0000 */
[----:B0-----:R-:W-:Y:S01]  /*2ed0*/  FADD.FTZ R16, R3, R16 ;  /* 0x0000001003107221 */ /* 0x001fe20000010000 */
[----:B------:R-:W-:Y:S02]  /*2ee0*/  IMAD.MOV.U32 R3, RZ, RZ, RZ ;  /* 0x000000ffff037224 */ /* 0x000fe400078e00ff */
[----:B------:R-:W-:Y:S01]  /*2ef0*/  SHFL.BFLY PT, R14, R13, 0x1, 0x1f ;  /* 0x0c201f000d0e7f89 */ /* 0x000fe200000e0000 */
[----:B--2---:R-:W-:Y:S01]  /*2f00*/  FADD.FTZ R8, R0, R8 ;  /* 0x0000000800087221 */ /* 0x004fe20000010000 */
[----:B------:R-:W-:-:S02]  /*2f10*/  FADD.FTZ R3, RZ, R3 ;  /* 0x00000003ff037221 */ /* 0x000fc40000010000 */
[----:B------:R-:W0:Y:S01]  /*2f20*/  SHFL.BFLY PT, R18, R21, 0x1, 0x1f ;  /* 0x0c201f0015127f89 */ /* 0x000e2200000e0000 */
[----:B---3--:R-:W-:Y:S01]  /*2f30*/  FADD.FTZ R4, R7, R4 ;  /* 0x0000000407047221 */ /* 0x008fe20000010000 */
[----:B------:R-:W-:Y:S02]  /*2f40*/  HFMA2.MMA R7, -RZ, RZ, 0, 0 ;  /* 0x00000000ff077435 */ /* 0x000fe400000001ff */
[----:B------:R-:W2:Y:S01]  /*2f50*/  SHFL.BFLY PT, R0, R3, 0x1, 0x1f ;  /* 0x0c201f0003007f89 */ /* 0x000ea200000e0000 */
[----:B----4-:R-:W-:Y:S01]  /*2f60*/  FADD.FTZ R20, R23, R20 ;  /* 0x0000001417147221 */ /* 0x010fe20000010000 */
[----:B------:R-:W-:Y:S02]  /*2f70*/  MOV R23, RZ ;  /* 0x000000ff00177202 */ /* 0x000fe40000000f00 */
[----:B------:R-:W3:Y:S01]  /*2f80*/  SHFL.BFLY PT, R10, R19, 0x1, 0x1f ;  /* 0x0c201f00130a7f89 */ /* 0x000ee200000e0000 */
[----:B-----5:R-:W-:-:S03]  /*2f90*/  FADD.FTZ R9, R2, R9 ;  /* 0x0000000902097221 */ /* 0x020fc60000010000 */
[----:B------:R-:W4:Y:S01]  /*2fa0*/  SHFL.BFLY PT, R2, R5, 0x1, 0x1f ;  /* 0x0c201f0005027f89 */ /* 0x000f2200000e0000 */
[----:B------:R-:W-:Y:S01]  /*2fb0*/  FADD.FTZ R23, RZ, R23 ;  /* 0x00000017ff177221 */ /* 0x000fe20000010000 */
[----:B------:R-:W-:Y:S01]  /*2fc0*/  FADD.FTZ R7, RZ, R7 ;  /* 0x00000007ff077221 */ /* 0x000fe20000010000 */
[----:B-1----:R-:W-:-:S03]  /*2fd0*/  FADD.FTZ R6, R17, R6 ;  /* 0x0000000611067221 */ /* 0x002fc60000010000 */
[----:B------:R-:W1:Y:S01]  /*2fe0*/  SHFL.BFLY PT, R17, R23, 0x1, 0x1f ;  /* 0x0c201f0017117f89 */ /* 0x000e6200000e0000 */
[----:B0-----:R-:W-:Y:S01]  /*2ff0*/  FADD.FTZ R18, R21, R18 ;  /* 0x0000001215127221 */ /* 0x001fe20000010000 */
[----:B------:R-:W-:Y:S02]  /*3000*/  IMAD.MOV.U32 R21, RZ, RZ, RZ ;  /* 0x000000ffff157224 */ /* 0x000fe400078e00ff */
[----:B--2---:R-:W-:Y:S01]  /*3010*/  FADD.FTZ R0, R3, R0 ;  /* 0x0000000003007221 */ /* 0x004fe20000010000 */
[----:B------:R-:W-:Y:S01]  /*3020*/  FADD.FTZ R3, R13, R14 ;  /* 0x0000000e0d037221 */ /* 0x000fe20000010000 */
[----:B------:R-:W-:Y:S01]  /*3030*/  MOV R13, RZ ;  /* 0x000000ff000d7202 */ /* 0x000fe20000000f00 */
[----:B------:R-:W0:Y:S01]  /*3040*/  SHFL.BFLY PT, R14, R7, 0x1, 0x1f ;  /* 0x0c201f00070e7f89 */ /* 0x000e2200000e0000 */
[----:B---3--:R-:W-:Y:S01]  /*3050*/  FADD.FTZ R10, R19, R10 ;  /* 0x0000000a130a7221 */ /* 0x008fe20000010000 */
[----:B------:R-:W-:Y:S02]  /*3060*/  IMAD.MOV.U32 R19, RZ, RZ, RZ ;  /* 0x000000ffff137224 */ /* 0x000fe400078e00ff */
[----:B------:R-:W-:Y:S01]  /*3070*/  FADD.FTZ R21, RZ, R21 ;  /* 0x00000015ff157221 */ /* 0x000fe20000010000 */
[----:B------:R-:W-:Y:S01]  /*3080*/  FADD.FTZ R13, RZ, R13 ;  /* 0x0000000dff0d7221 */ /* 0x000fe20000010000 */
[----:B----4-:R-:W-:Y:S01]  /*3090*/  FADD.FTZ R2, R5, R2 ;  /* 0x0000000205027221 */ /* 0x010fe20000010000 */
[----:B------:R-:W-:-:S02]  /*30a0*/  FADD.FTZ R5, RZ, R19 ;  /* 0x00000013ff057221 */ /* 0x000fc40000010000 */
[----:B------:R-:W2:Y:S01]  /*30b0*/  SHFL.BFLY PT, R12, R21, 0x1, 0x1f ;  /* 0x0c201f00150c7f89 */ /* 0x000ea200000e0000 */
[----:B-1----:R-:W-:-:S03]  /*30c0*/  FADD.FTZ R17, R23, R17 ;  /* 0x0000001117117221 */ /* 0x002fc60000010000 */
[----:B------:R-:W1:Y:S01]  /*30d0*/  SHFL.BFLY PT, R19, R5, 0x1, 0x1f ;  /* 0x0c201f0005137f89 */ /* 0x000e6200000e0000 */
[----:B0-----:R-:W-:-:S03]  /*30e0*/  FADD.FTZ R23, R7, R14 ;  /* 0x0000000e07177221 */ /* 0x001fc60000010000 */
[----:B------:R0:W3:Y:S01]  /*30f0*/  SHFL.BFLY PT, R14, R13, 0x1, 0x1f ;  /* 0x0c201f000d0e7f89 */ /* 0x0000e200000e0000 */
[----:B--2---:R-:W-:Y:S01]  /*3100*/  FADD.FTZ R21, R21, R12 ;  /* 0x0000000c15157221 */ /* 0x004fe20000010000 */
[----:B01----:R-:W-:-:S07]  /*3110*/  FADD.FTZ R19, R5, R19 ;  /* 0x0000001305137221 */ /* 0x003fce0000010000 */
.L_x_3543:
        /* <DEDUP_REMOVED lines=14> */
[----:B------:R-:W-:Y:S02]  /*3200*/  LOP3.LUT R7, R25, 0xffffffe0, RZ, 0xc0, !PT ;  /* 0xffffffe019077812 */ /* 0x000fe400078ec0ff */
[----:B------:R-:W-:-:S02]  /*3210*/  ISETP.GT.U32.AND P3, PT, R11, 0x3e, PT ;  /* 0x0000003e0b00780c */ /* 0x000fc40003f64070 */
[----:B------:R-:W-:Y:S02]  /*3220*/  ISETP.NE.OR P4, PT, R7, 0x20, P0 ;  /* 0x000000200700780c */ /* 0x000fe40000785670 */
[----:B------:R-:W-:Y:S02]  /*3230*/  SHF.R.S32.HI R7, RZ, 0x2, R5 ;  /* 0x00000002ff077819 */ /* 0x000fe40000011405 */
[C---:B------:R-:W-:Y:S01]  /*3240*/  ISETP.GT.OR P1, PT, R25.reuse, 0x3f, P0 ;  /* 0x0000003f1900780c */ /* 0x040fe20000724670 */
[----:B0-----:R-:W-:Y:S01]  /*3250*/  ULEA UR4, UR5, UR4, 0x18 ;  /* 0x0000000405047291 */ /* 0x001fe2000f8ec03f */
[----:B------:R-:W-:Y:S02]  /*3260*/  LEA R5, R24, R7, 0x7 ;  /* 0x0000000718057211 */ /* 0x000fe400078e38ff */
[----:B------:R-:W-:-:S03]  /*3270*/  ISETP.GT.OR P2, PT, R25, 0x1f, P0 ;  /* 0x0000001f1900780c */ /* 0x000fc60000744670 */
        /* <DEDUP_REMOVED lines=18> */
.L_x_3497:
[----:B------:R-:W-:Y:S05]  /*33a0*/  BSYNC B0 ;  /* 0x0000000000007941 */ /* 0x000fea0003800000 */
.L_x_3496:
        /* <DEDUP_REMOVED lines=32> */
[----:B-1----:R-:W-:Y:S01]  /*35b0*/  FADD.FTZ R19, R19, R12 ;  /* 0x0000000c13137221 */ /* 0x002fe20000010000 */
[----:B--2---:R-:W-:Y:S01]  /*35c0*/  FADD.FTZ R0, R0, R13 ;  /* 0x0000000d00007221 */ /* 0x004fe20000010000 */
[----:B0-----:R-:W-:-:S07]  /*35d0*/  FADD.FTZ R14, R14, R11 ;  /* 0x0000000b0e0e7221 */ /* 0x001fce0000010000 */
.L_x_3499:
[----:B------:R-:W-:Y:S05]  /*35e0*/  BSYNC B0 ;  /* 0x0000000000007941 */ /* 0x000fea0003800000 */
.L_x_3498:
        /* <DEDUP_REMOVED lines=19> */
.L_x_3501:
[----:B------:R-:W-:Y:S05]  /*3720*/  BSYNC B0 ;  /* 0x0000000000007941 */ /* 0x000fea0003800000 */
.L_x_3500:
        /* <DEDUP_REMOVED lines=36> */
.L_x_3503:
[----:B------:R-:W-:Y:S05]  /*3970*/  BSYNC B0 ;  /* 0x0000000000007941 */ /* 0x000fea0003800000 */
.L_x_3502:
[----:B------:R-:W-:Y:S06]  /*3980*/  BAR.SYNC.DEFER_BLOCKING 0x0 ;  /* 0x0000000000007b1d */ /* 0x000fec0000010000 */
[----:B------:R-:W-:Y:S05]  /*3990*/  @P3 EXIT ;  /* 0x000000000000394d */ /* 0x000fea0003800000 */
[----:B------:R-:W-:Y:S02]  /*39a0*/  IMAD R26, R29, R26, RZ ;  /* 0x0000001a1d1a7224 */ /* 0x000fe400078e02ff */
[----:B------:R-:W-:Y:S02]  /*39b0*/  IMAD R22, R27, UR38, RZ ;  /* 0x000000261b167c24 */ /* 0x000fe4000f8e02ff */
[----:B01----:R-:W-:Y:S02]  /*39c0*/  IMAD R5, R26, UR38, RZ ;  /* 0x000000261a057c24 */ /* 0x003fe4000f8e02ff */
[----:B------:R-:W-:Y:S01]  /*39d0*/  IMAD.SHL.U32 R28, R28, 0x80, RZ ;  /* 0x000000801c1c7824 */ /* 0x000fe200078e00ff */
[----:B------:R-:W-:Y:S01]  /*39e0*/  SHF.L.U32 R22, R22, 0x7, RZ ;  /* 0x0000000716167819 */ /* 0x000fe200000006ff */
[----:B------:R-:W-:-:S03]  /*39f0*/  IMAD.SHL.U32 R5, R5, 0x80, RZ ;  /* 0x0000008005057824 */ /* 0x000fc600078e00ff */
[----:B------:R-:W-:Y:S02]  /*3a00*/  SHF.R.S32.HI R12, RZ, 0x1f, R22 ;  /* 0x0000001fff0c7819 */ /* 0x000fe40000011416 */
[--C-:B------:R-:W-:Y:S02]  /*3a10*/  IADD3 R22, P1, P2, R5, R22, R28.reuse ;  /* 0x0000001605167210 */ /* 0x100fe40007a3e01c */
[----:B------:R-:W-:Y:S02]  /*3a20*/  SHF.R.S32.HI R11, RZ, 0x1f, R28 ;  /* 0x0000001fff0b7819 */ /* 0x000fe4000001141c */
        /* <DEDUP_REMOVED lines=10> */
[----:B------:R-:W-:-:S02]  /*3ad0*/  F2FP.F16.F32.PACK_AB R9, R9, R16 ;  /* 0x000000100909723e */ /* 0x000fc400000000ff */
[----:B------:R-:W-:Y:S02]  /*3ae0*/  LEA.HI.X.SX32 R16, R13, R5, 0x1, P1 ;  /* 0x000000050d107211 */ /* 0x000fe400008f0eff */
[----:B------:R-:W-:Y:S02]  /*3af0*/  LEA R24, P1, R11, UR4, 0x1 ;  /* 0x000000040b187c11 */ /* 0x000fe4000f8208ff */
[--C-:B------:R-:W-:Y:S02]  /*3b00*/  LEA.HI.X R13, R15, UR5, R26.reuse, 0x1, P0 ;  /* 0x000000050f0d7c11 */ /* 0x100fe400080f0c1a */
[----:B------:R-:W-:Y:S02]  /*3b10*/  PRMT R26, R9, 0x7610, R26 ;  /* 0x00007610091a7816 */ /* 0x000fe4000000001a */
[----:B------:R-:W-:Y:S01]  /*3b20*/  LEA.HI.X R25, R11, UR5, R16, 0x1, P1 ;  /* 0x000000050b197c11 */ /* 0x000fe200088f0c10 */
[----:B------:R-:W-:Y:S01]  /*3b30*/  VIADD R16, R7, 0x10 ;  /* 0x0000001007107836 */ /* 0x000fe20000000000 */
[----:B------:R-:W-:Y:S01]  /*3b40*/  PRMT R9, R9, 0x7632, R9 ;  /* 0x0000763209097816 */ /* 0x000fe20000000009 */
[----:B------:R0:W-:Y:S01]  /*3b50*/  STG.E.U16 desc[UR36][R12.64], R26 ;  /* 0x0000001a0c007986 */ /* 0x0001e2000c101524 */
[----:B------:R-:W-:-:S02]  /*3b60*/  IADD3 R28, R7, 0x18, RZ ;  /* 0x00000018071c7810 */ /* 0x000fc40007ffe0ff */
[CC--:B------:R-:W-:Y:S01]  /*3b70*/  IADD3 R15, P2, R27.reuse, R22.reuse, RZ ;  /* 0x000000161b0f7210 */ /* 0x0c0fe20007f5e0ff */
[----:B------:R1:W-:Y:S01]  /*3b80*/  STG.E.U16 desc[UR36][R24.64], R9 ;  /* 0x0000000918007986 */ /* 0x0003e2000c101524 */
[----:B------:R-:W-:Y:S02]  /*3b90*/  IADD3 R11, P1, R28, R22, RZ ;  /* 0x000000161c0b7210 */ /* 0x000fe40007f3e0ff */
[----:B------:R-:W-:Y:S02]  /*3ba0*/  F2FP.F16.F32.PACK_AB R20, R20, R8 ;  /* 0x000000081414723e */ /* 0x000fe400000000ff */
[-C--:B------:R-:W-:Y:S02]  /*3bb0*/  LEA.HI.X.SX32 R28, R28, R5.reuse, 0x1, P1 ;  /* 0x000000051c1c7211 */ /* 0x080fe400008f0eff */
[----:B------:R-:W-:Y:S02]  /*3bc0*/  LEA.HI.X.SX32 R29, R27, R5, 0x1, P2 ;  /* 0x000000051b1d7211 */ /* 0x000fe400010f0eff */
[----:B0-----:R-:W-:-:S02]  /*3bd0*/  LEA R12, P1, R11, UR4, 0x1 ;  /* 0x000000040b0c7c11 */ /* 0x001fc4000f8208ff */
[----:B------:R-:W-:Y:S01]  /*3be0*/  LEA R8, P2, R15, UR4, 0x1 ;  /* 0x000000040f087c11 */ /* 0x000fe2000f8408ff */
[----:B-1----:R-:W-:Y:S01]  /*3bf0*/  VIADD R24, R7, 0x30 ;  /* 0x0000003007187836 */ /* 0x002fe20000000000 */
[C---:B------:R-:W-:Y:S02]  /*3c00*/  IADD3 R9, P0, R16.reuse, R22, RZ ;  /* 0x0000001610097210 */ /* 0x040fe40007f1e0ff */
[----:B------:R-:W-:Y:S02]  /*3c10*/  LEA.HI.X R13, R11, UR5, R28, 0x1, P1 ;  /* 0x000000050b0d7c11 */ /* 0x000fe400088f0c1c */
[----:B------:R-:W-:Y:S02]  /*3c20*/  LEA.HI.X.SX32 R16, R16, R5, 0x1, P0 ;  /* 0x0000000510107211 */ /* 0x000fe400000f0eff */
[----:B------:R-:W-:Y:S02]  /*3c30*/  LEA R26, P0, R9, UR4, 0x1 ;  /* 0x00000004091a7c11 */ /* 0x000fe4000f8008ff */
[----:B------:R-:W-:-:S02]  /*3c40*/  PRMT R11, R20, 0x7632, R11 ;  /* 0x00007632140b7816 */ /* 0x000fc4000000000b */
[--C-:B------:R-:W-:Y:S02]  /*3c50*/  LEA.HI.X R27, R9, UR5, R16.reuse, 0x1, P0 ;  /* 0x00000005091b7c11 */ /* 0x100fe400080f0c10 */
[----:B------:R-:W-:Y:S02]  /*3c60*/  PRMT R16, R20, 0x7610, R16 ;  /* 0x0000761014107816 */ /* 0x000fe40000000010 */
[----:B------:R-:W-:Y:S02]  /*3c70*/  IADD3 R20, R7, 0x28, RZ ;  /* 0x0000002807147810 */ /* 0x000fe40007ffe0ff */
[----:B------:R-:W-:Y:S01]  /*3c80*/  LEA.HI.X R9, R15, UR5, R29, 0x1, P2 ;  /* 0x000000050f097c11 */ /* 0x000fe200090f0c1d */
[----:B------:R0:W-:Y:S01]  /*3c90*/  STG.E.U16 desc[UR36][R26.64], R16 ;  /* 0x000000101a007986 */ /* 0x0001e2000c101524 */
[----:B------:R-:W-:Y:S02]  /*3ca0*/  IADD3 R25, R7, 0x38, RZ ;  /* 0x0000003807197810 */ /* 0x000fe40007ffe0ff */
[----:B------:R-:W-:Y:S01]  /*3cb0*/  IADD3 R15, P1, R24, R22, RZ ;  /* 0x00000016180f7210 */ /* 0x000fe20007f3e0ff */
[----:B------:R1:W-:Y:S01]  /*3cc0*/  STG.E.U16 desc[UR36][R12.64], R11 ;  /* 0x0000000b0c007986 */ /* 0x0003e2000c101524 */
[----:B------:R-:W-:-:S02]  /*3cd0*/  F2FP.F16.F32.PACK_AB R18, R10, R18 ;  /* 0x000000120a12723e */ /* 0x000fc400000000ff */
[----:B------:R-:W-:Y:S02]  /*3ce0*/  LEA.HI.X.SX32 R28, R24, R5, 0x1, P1 ;  /* 0x00000005181c7211 */ /* 0x000fe400008f0eff */
[----:B------:R-:W-:Y:S02]  /*3cf0*/  F2FP.F16.F32.PACK_AB R4, R4, R6 ;  /* 0x000000060404723e */ /* 0x000fe400000000ff */
[----:B------:R-:W-:Y:S02]  /*3d00*/  PRMT R6, R18, 0x7632, R6 ;  /* 0x0000763212067816 */ /* 0x000fe40000000006 */
[-C--:B0-----:R-:W-:Y:S02]  /*3d10*/  IADD3 R16, P2, R25, R22.reuse, RZ ;  /* 0x0000001619107210 */ /* 0x081fe40007f5e0ff */
[----:B------:R-:W-:Y:S02]  /*3d20*/  LEA R26, P1, R15, UR4, 0x1 ;  /* 0x000000040f1a7c11 */ /* 0x000fe4000f8208ff */
[----:B-1----:R-:W-:-:S02]  /*3d30*/  IADD3 R11, P0, R20, R22, RZ ;  /* 0x00000016140b7210 */ /* 0x002fc40007f1e0ff */
[-C--:B------:R-:W-:Y:S02]  /*3d40*/  LEA.HI.X.SX32 R29, R25, R5.reuse, 0x1, P2 ;  /* 0x00000005191d7211 */ /* 0x080fe400010f0eff */
[----:B------:R-:W-:Y:S02]  /*3d50*/  LEA.HI.X.SX32 R20, R20, R5, 0x1, P0 ;  /* 0x0000000514147211 */ /* 0x000fe400000f0eff */
[C---:B------:R-:W-:Y:S02]  /*3d60*/  LEA R24, P0, R11.reuse, UR4, 0x1 ;  /* 0x000000040b187c11 */ /* 0x040fe4000f8008ff */
[----:B------:R-:W-:Y:S02]  /*3d70*/  LEA R10, P2, R16, UR4, 0x1 ;  /* 0x00000004100a7c11 */ /* 0x000fe4000f8408ff */
[----:B------:R-:W-:Y:S02]  /*3d80*/  PRMT R12, R18, 0x7610, R12 ;  /* 0x00007610120c7816 */ /* 0x000fe4000000000c */
[----:B------:R-:W-:-:S02]  /*3d90*/  LEA.HI.X R25, R11, UR5, R20, 0x1, P0 ;  /* 0x000000050b197c11 */ /* 0x000fc400080f0c14 */
[----:B------:R-:W-:Y:S01]  /*3da0*/  LEA.HI.X R27, R15, UR5, R28, 0x1, P1 ;  /* 0x000000050f1b7c11 */ /* 0x000fe200088f0c1c */
[C---:B------:R-:W-:Y:S01]  /*3db0*/  VIADD R15, R7.reuse, 0x40 ;  /* 0x00000040070f7836 */ /* 0x040fe20000000000 */
[----:B------:R-:W-:Y:S01]  /*3dc0*/  LEA.HI.X R11, R16, UR5, R29, 0x1, P2 ;  /* 0x00000005100b7c11 */ /* 0x000fe200090f0c1d */
[----:B------:R0:W-:Y:S01]  /*3dd0*/  STG.E.U16 desc[UR36][R8.64], R12 ;  /* 0x0000000c08007986 */ /* 0x0001e2000c101524 */
[----:B------:R-:W-:Y:S01]  /*3de0*/  PRMT R16, R4, 0x7632, R16 ;  /* 0x0000763204107816 */ /* 0x000fe20000000010 */
[C---:B------:R-:W-:Y:S01]  /*3df0*/  VIADD R29, R7.reuse, 0x60 ;  /* 0x00000060071d7836 */ /* 0x040fe20000000000 */
[C---:B------:R-:W-:Y:S01]  /*3e00*/  IADD3 R20, R7.reuse, 0x68, RZ ;  /* 0x0000006807147810 */ /* 0x040fe20007ffe0ff */
[----:B------:R1:W-:Y:S01]  /*3e10*/  STG.E.U16 desc[UR36][R24.64], R6 ;  /* 0x0000000618007986 */ /* 0x0003e2000c101524 */
[C---:B------:R-:W-:Y:S02]  /*3e20*/  IADD3 R13, R7.reuse, 0x48, RZ ;  /* 0x00000048070d7810 */ /* 0x040fe40007ffe0ff */
[C---:B------:R-:W-:Y:S01]  /*3e30*/  IADD3 R18, R7.reuse, 0x58, RZ ;  /* 0x0000005807127810 */ /* 0x040fe20007ffe0ff */
[----:B------:R2:W-:Y:S01]  /*3e40*/  STG.E.U16 desc[UR36][R26.64], R4 ;  /* 0x000000041a007986 */ /* 0x0005e2000c101524 */
[----:B------:R-:W-:-:S02]  /*3e50*/  IADD3 R28, R7, 0x78, RZ ;  /* 0x00000078071c7810 */ /* 0x000fc40007ffe0ff */
[----:B------:R-:W-:Y:S01]  /*3e60*/  F2FP.F16.F32.PACK_AB R0, R0, R2 ;  /* 0x000000020000723e */ /* 0x000fe200000000ff */
[----:B0-----:R-:W-:Y:S01]  /*3e70*/  VIADD R12, R7, 0x70 ;  /* 0x00000070070c7836 */ /* 0x001fe20000000000 */
[----:B------:R0:W-:Y:S01]  /*3e80*/  STG.E.U16 desc[UR36][R10.64], R16 ;  /* 0x000000100a007986 */ /* 0x0001e2000c101524 */
[-C--:B------:R-:W-:Y:S02]  /*3e90*/  IADD3 R8, P1, R29, R22.reuse, RZ ;  /* 0x000000161d087210 */ /* 0x080fe40007f3e0ff */
[-C--:B-1----:R-:W-:Y:S01]  /*3ea0*/  IADD3 R24, P5, R15, R22.reuse, RZ ;  /* 0x000000160f187210 */ /* 0x082fe20007fbe0ff */
[----:B------:R-:W-:Y:S01]  /*3eb0*/  VIADD R25, R7, 0x50 ;  /* 0x0000005007197836 */ /* 0x000fe20000000000 */
[-C--:B------:R-:W-:Y:S02]  /*3ec0*/  IADD3 R7, P0, R20, R22.reuse, RZ ;  /* 0x0000001614077210 */ /* 0x080fe40007f1e0ff */
[-C--:B------:R-:W-:Y:S02]  /*3ed0*/  IADD3 R6, P4, R13, R22.reuse, RZ ;  /* 0x000000160d067210 */ /* 0x080fe40007f9e0ff */
[----:B--2---:R-:W-:-:S02]  /*3ee0*/  IADD3 R4, P3, R25, R22, RZ ;  /* 0x0000001619047210 */ /* 0x004fc40007f7e0ff */
[-C--:B------:R-:W-:Y:S02]  /*3ef0*/  IADD3 R9, P2, R18, R22.reuse, RZ ;  /* 0x0000001612097210 */ /* 0x080fe40007f5e0ff */
[-C--:B0-----:R-:W-:Y:S02]  /*3f00*/  LEA.HI.X.SX32 R11, R15, R5.reuse, 0x1, P5 ;  /* 0x000000050f0b7211 */ /* 0x081fe400028f0eff */
[-C--:B------:R-:W-:Y:S02]  /*3f10*/  IADD3 R15, P5, R12, R22.reuse, RZ ;  /* 0x000000160c0f7210 */ /* 0x080fe40007fbe0ff */
[----:B------:R-:W-:Y:S02]  /*3f20*/  IADD3 R16, P6, R28, R22, RZ ;  /* 0x000000161c107210 */ /* 0x000fe40007fde0ff */
[-C--:B------:R-:W-:Y:S02]  /*3f30*/  LEA.HI.X.SX32 R20, R20, R5.reuse, 0x1, P0 ;  /* 0x0000000514147211 */ /* 0x080fe400000f0eff */
[----:B------:R-:W-:-:S02]  /*3f40*/  LEA.HI.X.SX32 R27, R29, R5, 0x1, P1 ;  /* 0x000000051d1b7211 */ /* 0x000fc400008f0eff */
[-C--:B------:R-:W-:Y:S02]  /*3f50*/  LEA.HI.X.SX32 R22, R12, R5.reuse, 0x1, P5 ;  /* 0x000000050c167211 */ /* 0x080fe400028f0eff */
[----:B------:R-:W-:Y:S02]  /*3f60*/  LEA R10, P0, R24, UR4, 0x1 ;  /* 0x00000004180a7c11 */ /* 0x000fe4000f8008ff */
[-C--:B------:R-:W-:Y:S02]  /*3f70*/  LEA.HI.X.SX32 R13, R13, R5.reuse, 0x1, P4 ;  /* 0x000000050d0d7211 */ /* 0x080fe400020f0eff */
[----:B------:R-:W-:Y:S02]  /*3f80*/  LEA R12, P1, R6, UR4, 0x1 ;  /* 0x00000004060c7c11 */ /* 0x000fe4000f8208ff */
[-C--:B------:R-:W-:Y:S02]  /*3f90*/  LEA.HI.X.SX32 R25, R25, R5.reuse, 0x1, P3 ;  /* 0x0000000519197211 */ /* 0x080fe400018f0eff */
[----:B------:R-:W-:-:S02]  /*3fa0*/  LEA.HI.X.SX32 R18, R18, R5, 0x1, P2 ;  /* 0x0000000512127211 */ /* 0x000fc400010f0eff */
[----:B------:R-:W-:Y:S02]  /*3fb0*/  LEA.HI.X R11, R24, UR5, R11, 0x1, P0 ;  /* 0x00000005180b7c11 */ /* 0x000fe400080f0c0b */
[----:B------:R-:W-:Y:S02]  /*3fc0*/  LEA.HI.X.SX32 R5, R28, R5, 0x1, P6 ;  /* 0x000000051c057211 */ /* 0x000fe400030f0eff */
[----:B------:R-:W-:Y:S01]  /*3fd0*/  LEA R24, P0, R4, UR4, 0x1 ;  /* 0x0000000404187c11 */ /* 0x000fe2000f8008ff */
[----:B------:R0:W-:Y:S01]  /*3fe0*/  STG.E.U16 desc[UR36][R10.64], R0 ;  /* 0x000000000a007986 */ /* 0x0001e2000c101524 */
[----:B------:R-:W-:Y:S02]  /*3ff0*/  LEA.HI.X R13, R6, UR5, R13, 0x1, P1 ;  /* 0x00000005060d7c11 */ /* 0x000fe400088f0c0d */
[----:B------:R-:W-:Y:S02]  /*4000*/  LEA R28, P1, R9, UR4, 0x1 ;  /* 0x00000004091c7c11 */ /* 0x000fe4000f8208ff */
[----:B------:R-:W-:-:S02]  /*4010*/  LEA.HI.X R25, R4, UR5, R25, 0x1, P0 ;  /* 0x0000000504197c11 */ /* 0x000fc400080f0c19 */
[----:B------:R-:W-:Y:S02]  /*4020*/  LEA R26, P0, R8, UR4, 0x1 ;  /* 0x00000004081a7c11 */ /* 0x000fe4000f8008ff */
[----:B------:R-:W-:Y:S02]  /*4030*/  LEA.HI.X R29, R9, UR5, R18, 0x1, P1 ;  /* 0x00000005091d7c11 */ /* 0x000fe400088f0c12 */
[----:B------:R-:W-:Y:S02]  /*4040*/  LEA R6, P1, R7, UR4, 0x1 ;  /* 0x0000000407067c11 */ /* 0x000fe4000f8208ff */
[----:B------:R-:W-:Y:S02]  /*4050*/  F2FP.F16.F32.PACK_AB R3, R17, R3 ;  /* 0x000000031103723e */ /* 0x000fe400000000ff */
[----:B------:R-:W-:Y:S02]  /*4060*/  PRMT R2, R0, 0x7632, R2 ;  /* 0x0000763200027816 */ /* 0x000fe40000000002 */
[----:B------:R-:W-:-:S02]  /*4070*/  LEA.HI.X R27, R8, UR5, R27, 0x1, P0 ;  /* 0x00000005081b7c11 */ /* 0x000fc400080f0c1b */
[----:B------:R-:W-:Y:S01]  /*4080*/  F2FP.F16.F32.PACK_AB R19, R23, R19 ;  /* 0x000000131713723e */ /* 0x000fe200000000ff */
[----:B------:R1:W-:Y:S01]  /*4090*/  STG.E.U16 desc[UR36][R12.64], R2 ;  /* 0x000000020c007986 */ /* 0x0003e2000c101524 */
[----:B------:R-:W-:Y:S02]  /*40a0*/  LEA R8, P0, R15, UR4, 0x1 ;  /* 0x000000040f087c11 */ /* 0x000fe4000f8008ff */
[----:B------:R-:W-:Y:S01]  /*40b0*/  LEA.HI.X R7, R7, UR5, R20, 0x1, P1 ;  /* 0x0000000507077c11 */ /* 0x000fe200088f0c14 */
[----:B------:R-:W-:Y:S01]  /*40c0*/  STG.E.U16 desc[UR36][R24.64], R3 ;  /* 0x0000000318007986 */ /* 0x000fe2000c101524 */
[----:B------:R-:W-:Y:S02]  /*40d0*/  LEA R4, P1, R16, UR4, 0x1 ;  /* 0x0000000410047c11 */ /* 0x000fe4000f8208ff */
[----:B0-----:R-:W-:Y:S02]  /*40e0*/  PRMT R11, R3, 0x7632, R11 ;  /* 0x00007632030b7816 */ /* 0x001fe4000000000b */
[----:B------:R-:W-:-:S02]  /*40f0*/  F2FP.F16.F32.PACK_AB R14, R14, R21 ;  /* 0x000000150e0e723e */ /* 0x000fc400000000ff */
        /* <DEDUP_REMOVED lines=10> */
.L_x_3466:
        /* <DEDUP_REMOVED lines=16> */
.L_x_3493:
        /* <DEDUP_REMOVED lines=16> */
.L_x_3504:
[----:B------:R-:W-:Y:S05]  /*43a0*/  EXIT ;  /* 0x000000000000794d */ /* 0x000fea0003800000 */
.L_x_3468:
[----:B------:R-:W-:Y:S01]  /*43b0*/  HFMA2.MMA R11, -RZ, RZ, 0, 1.847743988037109375e-06 ;  /* 0x0000001fff0b7435 */ /* 0x000fe200000001ff */
[----:B------:R-:W-:Y:S01]  /*43c0*/  IMAD.MOV.U32 R12, RZ, RZ, 0x10 ;  /* 0x00000010ff0c7424 */ /* 0x000fe200078e00ff */
[----:B------:R-:W-:Y:S01]  /*43d0*/  MOV R2, 0xff7fffff ;  /* 0xff7fffff00027802 */ /* 0x000fe20000000f00 */
[----:B------:R-:W-:-:S08]  /*43e0*/  IMAD.MOV.U32 R15, RZ, RZ, -0x1 ;  /* 0xffffffffff0f7424 */ /* 0x000fd000078e00ff */
[----:B------:R-:W-:Y:S05]  /*43f0*/  WARPSYNC.COLLECTIVE R15, `(.L_x_3505) ;  /* 0x000000000f087348 */ /* 0x000fea0003c00000 */
[----:B------:R0:W1:Y:S02]  /*4400*/  SHFL.BFLY P6, R14, R13, R12, R11 ;  /* 0x0c00000c0d0e7389 */ /* 0x00006400000c000b */
[----:B01----:R-:W-:Y:S01]  /*4410*/  ENDCOLLECTIVE ;  /* 0x000000000000791b */ /* 0x003fe20003800000 */
.L_x_3505:
[----:B------:R-:W-:Y:S01]  /*4420*/  IMAD.MOV.U32 R12, RZ, RZ, 0x8 ;  /* 0x00000008ff0c7424 */ /* 0x000fe200078e00ff */
[----:B------:R-:W-:-:S04]  /*4430*/  FMNMX.FTZ R0, R14, -3.40282346638528859812e+38, !PT ;  /* 0xff7fffff0e007809 */ /* 0x000fc80007810000 */
[----:B------:R-:W-:-:S07]  /*4440*/  MOV R13, R0 ;  /* 0x00000000000d7202 */ /* 0x000fce0000000f00 */
[----:B------:R-:W-:Y:S05]  /*4450*/  WARPSYNC.COLLECTIVE R15, `(.L_x_3506) ;  /* 0x000000000f087348 */ /* 0x000fea0003c00000 */
[----:B------:R0:W1:Y:S02]  /*4460*/  SHFL.BFLY P6, R14, R13, R12, R11 ;  /* 0x0c00000c0d0e7389 */ /* 0x00006400000c000b */
[----:B01----:R-:W-:Y:S01]  /*4470*/  ENDCOLLECTIVE ;  /* 0x000000000000791b */ /* 0x003fe20003800000 */
.L_x_3506:
[----:B------:R-:W-:Y:S01]  /*4480*/  IMAD.MOV.U32 R12, RZ, RZ, 0x4 ;  /* 0x00000004ff0c7424 */ /* 0x000fe200078e00ff */
[----:B------:R-:W-:-:S04]  /*4490*/  FMNMX.FTZ R3, R0, R14, !PT ;  /* 0x0000000e00037209 */ /* 0x000fc80007810000 */
[----:B------:R-:W-:-:S07]  /*44a0*/  MOV R13, R3 ;  /* 0x00000003000d7202 */ /* 0x000fce0000000f00 */
[----:B------:R-:W-:Y:S05]  /*44b0*/  WARPSYNC.COLLECTIVE R15, `(.L_x_3507) ;  /* 0x000000000f087348 */ /* 0x000fea0003c00000 */
[----:B------:R0:W1:Y:S02]  /*44c0*/  SHFL.BFLY P6, R14, R13, R12, R11 ;  /* 0x0c00000c0d0e7389 */ /* 0x00006400000c000b */
[----:B01----:R-:W-:Y:S01]  /*44d0*/  ENDCOLLECTIVE ;  /* 0x000000000000791b */ /* 0x003fe20003800000 */
.L_x_3507:
[----:B------:R-:W-:Y:S01]  /*44e0*/  IMAD.MOV.U32 R12, RZ, RZ, 0x2 ;  /* 0x00000002ff0c7424 */ /* 0x000fe200078e00ff */
[----:B------:R-:W-:-:S04]  /*44f0*/  FMNMX.FTZ R4, R3, R14, !PT ;  /* 0x0000000e03047209 */ /* 0x000fc80007810000 */
[----:B------:R-:W-:-:S07]  /*4500*/  MOV R13, R4 ;  /* 0x00000004000d7202 */ /* 0x000fce0000000f00 */
[----:B------:R-:W-:Y:S05]  /*4510*/  WARPSYNC.COLLECTIVE R15, `(.L_x_3508) ;  /* 0x000000000f087348 */ /* 0x000fea0003c00000 */
[----:B------:R0:W1:Y:S02]  /*4520*/  SHFL.BFLY P6, R14, R13, R12, R11 ;  /* 0x0c00000c0d0e7389 */ /* 0x00006400000c000b */
[----:B01----:R-:W-:Y:S01]  /*4530*/  ENDCOLLECTIVE ;  /* 0x000000000000791b */ /* 0x003fe20003800000 */
.L_x_3508:
[----:B------:R-:W-:Y:S01]  /*4540*/  IMAD.MOV.U32 R12, RZ, RZ, 0x1 ;  /* 0x00000001ff0c7424 */ /* 0x000fe200078e00ff */
[----:B------:R-:W-:-:S04]  /*4550*/  FMNMX.FTZ R19, R4, R14, !PT ;  /* 0x0000000e04137209 */ /* 0x000fc80007810000 */
[----:B------:R-:W-:-:S07]  /*4560*/  MOV R13, R19 ;  /* 0x00000013000d7202 */ /* 0x000fce0000000f00 */
[----:B------:R-:W-:Y:S05]  /*4570*/  WARPSYNC.COLLECTIVE R15, `(.L_x_3509) ;  /* 0x000000000f087348 */ /* 0x000fea0003c00000 */
[----:B------:R0:W1:Y:S02]  /*4580*/  SHFL.BFLY P6, R14, R13, R12, R11 ;  /* 0x0c00000c0d0e7389 */ /* 0x00006400000c000b */
[----:B01----:R-:W-:Y:S01]  /*4590*/  ENDCOLLECTIVE ;  /* 0x000000000000791b */ /* 0x003fe20003800000 */
.L_x_3509:
[----:B------:R-:W-:Y:S05]  /*45a0*/  BRA `(.L_x_3510) ;  /* 0xffffffc400cc7947 */ /* 0x000fea000383ffff */
.L_x_3495:
[----:B------:R-:W-:Y:S01]  /*45b0*/  HFMA2.MMA R12, -RZ, RZ, 0, 1.1920928955078125e-07 ;  /* 0x00000002ff0c7435 */ /* 0x000fe200000001ff */
[----:B--23--:R-:W-:Y:S01]  /*45c0*/  IMAD.MOV.U32 R13, RZ, RZ, RZ ;  /* 0x000000ffff0d7224 */ /* 0x00cfe200078e00ff */
[----:B0-----:R-:W-:Y:S01]  /*45d0*/  MOV R15, 0xffffffff ;  /* 0xffffffff000f7802 */ /* 0x001fe20000000f00 */
[----:B-1----:R-:W-:-:S08]  /*45e0*/  IMAD.MOV.U32 R11, RZ, RZ, 0x1f ;  /* 0x0000001fff0b7424 */ /* 0x002fd000078e00ff */
[----:B------:R-:W-:Y:S05]  /*45f0*/  WARPSYNC.COLLECTIVE R15, `(.L_x_3511) ;  /* 0x000000000f087348 */ /* 0x000fea0003c00000 */
[----:B------:R0:W1:Y:S02]  /*4600*/  SHFL.BFLY P6, R14, R13, R12, R11 ;  /* 0x0c00000c0d0e7389 */ /* 0x00006400000c000b */
[----:B01----:R-:W-:Y:S01]  /*4610*/  ENDCOLLECTIVE ;  /* 0x000000000000791b */ /* 0x003fe20003800000 */
.L_x_3511:
[----:B------:R-:W-:Y:S01]  /*4620*/  HFMA2.MMA R12, -RZ, RZ, 0, 5.9604644775390625e-08 ;  /* 0x00000001ff0c7435 */ /* 0x000fe200000001ff */
[----:B------:R-:W-:-:S04]  /*4630*/  FADD.FTZ R3, RZ, R14 ;  /* 0x0000000eff037221 */ /* 0x000fc80000010000 */
[----:B------:R-:W-:-:S07]  /*4640*/  IMAD.MOV.U32 R13, RZ, RZ, R3 ;  /* 0x000000ffff0d7224 */ /* 0x000fce00078e0003 */
[----:B------:R-:W-:Y:S05]  /*4650*/  WARPSYNC.COLLECTIVE R15, `(.L_x_3512) ;  /* 0x000000000f087348 */ /* 0x000fea0003c00000 */
[----:B------:R0:W1:Y:S02]  /*4660*/  SHFL.BFLY P6, R14, R13, R12, R11 ;  /* 0x0c00000c0d0e7389 */ /* 0x00006400000c000b */
[----:B01----:R-:W-:Y:S01]  /*4670*/  ENDCOLLECTIVE ;  /* 0x000000000000791b */ /* 0x003fe20003800000 */
.L_x_3512:
[----:B------:R-:W-:Y:S01]  /*4680*/  MOV R13, RZ ;  /* 0x000000ff000d7202 */ /* 0x000fe20000000f00 */
[----:B------:R-:W-:Y:S02]  /*4690*/  IMAD.MOV.U32 R12, RZ, RZ, 0x2 ;  /* 0x00000002ff0c7424 */ /* 0x000fe400078e00ff */
[----:B------:R-:W-:-:S07]  /*46a0*/  IMAD.MOV.U32 R16, RZ, RZ, R14 ;  /* 0x000000ffff107224 */ /* 0x000fce00078e000e */
[----:B------:R-:W-:Y:S05]  /*46b0*/  WARPSYNC.COLLECTIVE R15, `(.L_x_3513) ;  /* 0x000000000f087348 */ /* 0x000fea0003c00000 */
[----:B------:R0:W1:Y:S02]  /*46c0*/  SHFL.BFLY P6, R14, R13, R12, R11 ;  /* 0x0c00000c0d0e7389 */ /* 0x00006400000c000b */
[----:B01----:R-:W-:Y:S01]  /*46d0*/  ENDCOLLECTIVE ;  /* 0x000000000000791b */ /* 0x003fe20003800000 */
.L_x_3513:
[----:B------:R-:W-:Y:S01]  /*46e0*/  FADD.FTZ R16, R3, R16 ;  /* 0x0000001003107221 */ /* 0x000fe20000010000 */
[----:B------:R-:W-:Y:S02]  /*46f0*/  IMAD.MOV.U32 R12, RZ, RZ, 0x1 ;  /* 0x00000001ff0c7424 */ /* 0x000fe400078e00ff */
[----:B------:R-:W-:-:S05]  /*4700*/  FADD.FTZ R2, RZ, R14 ;  /* 0x0000000eff027221 */ /* 0x000fca0000010000 */
[----:B------:R-:W-:-:S07]  /*4710*/  MOV R13, R2 ;  /* 0x00000002000d7202 */ /* 0x000fce0000000f00 */
[----:B------:R-:W-:Y:S05]  /*4720*/  WARPSYNC.COLLECTIVE R15, `(.L_x_3514) ;  /* 0x000000000f087348 */ /* 0x000fea0003c00000 */
[----:B------:R0:W1:Y:S02]  /*4730*/  SHFL.BFLY P6, R14, R13, R12, R11 ;  /* 0x0c00000c0d0e7389 */ /* 0x00006400000c000b */
[----:B01----:R-:W-:Y:S01]  /*4740*/  ENDCOLLECTIVE ;  /* 0x000000000000791b */ /* 0x003fe20003800000 */
.L_x_3514:
[----:B------:R-:W-:Y:S01]  /*4750*/  HFMA2.MMA R12, -RZ, RZ, 0, 1.1920928955078125e-07 ;  /* 0x00000002ff0c7435 */ /* 0x000fe200000001ff */
[----:B------:R-:W-:Y:S01]  /*4760*/  IMAD.MOV.U32 R13, RZ, RZ, RZ ;  /* 0x000000ffff0d7224 */ /* 0x000fe200078e00ff */
[----:B------:R-:W-:-:S09]  /*4770*/  MOV R9, R14 ;  /* 0x0000000e00097202 */ /* 0x000fd20000000f00 */
[----:B------:R-:W-:Y:S05]  /*4780*/  WARPSYNC.COLLECTIVE R15, `(.L_x_3515) ;  /* 0x000000000f087348 */ /* 0x000fea0003c00000 */
[----:B------:R0:W1:Y:S02]  /*4790*/  SHFL.BFLY P6, R14, R13, R12, R11 ;  /* 0x0c00000c0d0e7389 */ /* 0x00006400000c000b */
[----:B01----:R-:W-:Y:S01]  /*47a0*/  ENDCOLLECTIVE ;  /* 0x000000000000791b */ /* 0x003fe20003800000 */
.L_x_3515:
[----:B------:R-:W-:Y:S01]  /*47b0*/  FADD.FTZ R9, R2, R9 ;  /* 0x0000000902097221 */ /* 0x000fe20000010000 */
[----:B------:R-:W-:Y:S01]  /*47c0*/  MOV R12, 0x1 ;  /* 0x00000001000c7802 */ /* 0x000fe20000000f00 */
[----:B------:R-:W-:-:S04]  /*47d0*/  FADD.FTZ R0, RZ, R14 ;  /* 0x0000000eff007221 */ /* 0x000fc80000010000 */
[----:B------:R-:W-:-:S07]  /*47e0*/  IMAD.MOV.U32 R13, RZ, RZ, R0 ;  /* 0x000000ffff0d7224 */ /* 0x000fce00078e0000 */
[----:B------:R-:W-:Y:S05]  /*47f0*/  WARPSYNC.COLLECTIVE R15, `(.L_x_3516) ;  /* 0x000000000f087348 */ /* 0x000fea0003c00000 */
[----:B------:R0:W1:Y:S02]  /*4800*/  SHFL.BFLY P6, R14, R13, R12, R11 ;  /* 0x0c00000c0d0e7389 */ /* 0x00006400000c000b */
[----:B01----:R-:W-:Y:S01]  /*4810*/  ENDCOLLECTIVE ;  /* 0x000000000000791b */ /* 0x003fe20003800000 */
.L_x_3516:
[----:B------:R-:W-:Y:S01]  /*4820*/  HFMA2.MMA R13, -RZ, RZ, 0, 0 ;  /* 0x00000000ff0d7435 */ /* 0x000fe200000001ff */
[----:B------:R-:W-:Y:S02]  /*4830*/  IMAD.MOV.U32 R12, RZ, RZ, 0x2 ;  /* 0x00000002ff0c7424 */ /* 0x000fe400078e00ff */
[----:B------:R-:W-:-:S08]  /*4840*/  IMAD.MOV.U32 R8, RZ, RZ, R14 ;  /* 0x000000ffff087224 */ /* 0x000fd000078e000e */
[----:B------:R-:W-:Y:S05]  /*4850*/  WARPSYNC.COLLECTIVE R15, `(.L_x_3517) ;  /* 0x000000000f087348 */ /* 0x000fea0003c00000 */
[----:B------:R0:W1:Y:S02]  /*4860*/  SHFL.BFLY P6, R14, R13, R12, R11 ;  /* 0x0c00000c0d0e7389 */ /* 0x00006400000c000b */
[----:B01----:R-:W-:Y:S01]  /*4870*/  ENDCOLLECTIVE ;  /* 0x000000000000791b */ /* 0x003fe20003800000 */
.L_x_3517:
[----:B------:R-:W-:Y:S01]  /*4880*/  FADD.FTZ R8, R0, R8 ;  /* 0x0000000800087221 */ /* 0x000fe20000010000 */
[----:B------:R-:W-:Y:S02]  /*4890*/  IMAD.MOV.U32 R12, RZ, RZ, 0x1 ;  /* 0x00000001ff0c7424 */ /* 0x000fe400078e00ff */
[----:B------:R-:W-:-:S05]  /*48a0*/  FADD.FTZ R23, RZ, R14 ;  /* 0x0000000eff177221 */ /* 0x000fca0000010000 */
[----:B------:R-:W-:-:S07]  /*48b0*/  MOV R13, R23 ;  /* 0x00000017000d7202 */ /* 0x000fce0000000f00 */
[----:B------:R-:W-:Y:S05]  /*48c0*/  WARPSYNC.COLLECTIVE R15, `(.L_x_3518) ;  /* 0x000000000f087348 */ /* 0x000fea0003c00000 */
[----:B------:R0:W1:Y:S02]  /*48d0*/  SHFL.BFLY P6, R14, R13, R12, R11 ;  /* 0x0c00000c0d0e7389 */ /* 0x00006400000c000b */
[----:B01----:R-:W-:Y:S01]  /*48e0*/  ENDCOLLECTIVE ;  /* 0x000000000000791b */ /* 0x003fe20003800000 */
.L_x_3518:
[----:B------:R-:W-:Y:S01]  /*48f0*/  HFMA2.MMA R12, -RZ, RZ, 0, 1.1920928955078125e-07 ;  /* 0x00000002ff0c7435 */ /* 0x000fe200000001ff */
[----:B------:R-:W-:Y:S01]  /*4900*/  IMAD.MOV.U32 R13, RZ, RZ, RZ ;  /* 0x000000ffff0d7224 */ /* 0x000fe200078e00ff */
[----:B------:R-:W-:-:S09]  /*4910*/  MOV R20, R14 ;  /* 0x0000000e00147202 */ /* 0x000fd20000000f00 */
[----:B------:R-:W-:Y:S05]  /*4920*/  WARPSYNC.COLLECTIVE R15, `(.L_x_3519) ;  /* 0x000000000f087348 */ /* 0x000fea0003c00000 */
[----:B------:R0:W1:Y:S02]  /*4930*/  SHFL.BFLY P6, R14, R13, R12, R11 ;  /* 0x0c00000c0d0e7389 */ /* 0x00006400000c000b */
[----:B01----:R-:W-:Y:S01]  /*4940*/  ENDCOLLECTIVE ;  /* 0x000000000000791b */ /* 0x003fe20003800000 */
.L_x_3519:
        /* <DEDUP_REMOVED lines=8> */
.L_x_3520:
[----:B------:R-:W-:Y:S01]  /*49d0*/  HFMA2.MMA R12, -RZ, RZ, 0, 1.1920928955078125e-07 ;  /* 0x00000002ff0c7435 */ /* 0x000fe200000001ff */
[----:B------:R-:W-:Y:S01]  /*49e0*/  IMAD.MOV.U32 R13, RZ, RZ, RZ ;  /* 0x000000ffff0d7224 */ /* 0x000fe200078e00ff */
[----:B------:R-:W-:-:S09]  /*49f0*/  MOV R18, R14 ;  /* 0x0000000e00127202 */ /* 0x000fd20000000f00 */
[----:B------:R-:W-:Y:S05]  /*4a00*/  WARPSYNC.COLLECTIVE R15, `(.L_x_3521) ;  /* 0x000000000f087348 */ /* 0x000fea0003c00000 */
[----:B------:R0:W1:Y:S02]  /*4a10*/  SHFL.BFLY P6, R14, R13, R12, R11 ;  /* 0x0c00000c0d0e7389 */ /* 0x00006400000c000b */
[----:B01----:R-:W-:Y:S01]  /*4a20*/  ENDCOLLECTIVE ;  /* 0x000000000000791b */ /* 0x003fe20003800000 */
.L_x_3521:
        /* <DEDUP_REMOVED lines=8> */
.L_x_3522:
[----:B------:R-:W-:Y:S01]  /*4ab0*/  HFMA2.MMA R12, -RZ, RZ, 0, 1.1920928955078125e-07 ;  /* 0x00000002ff0c7435 */ /* 0x000fe200000001ff */
[----:B------:R-:W-:Y:S01]  /*4ac0*/  IMAD.MOV.U32 R13, RZ, RZ, RZ ;  /* 0x000000ffff0d7224 */ /* 0x000fe200078e00ff */
[----:B------:R-:W-:-:S09]  /*4ad0*/  MOV R10, R14 ;  /* 0x0000000e000a7202 */ /* 0x000fd20000000f00 */
[----:B------:R-:W-:Y:S05]  /*4ae0*/  WARPSYNC.COLLECTIVE R15, `(.L_x_3523) ;  /* 0x000000000f087348 */ /* 0x000fea0003c00000 */
[----:B------:R0:W1:Y:S02]  /*4af0*/  SHFL.BFLY P6, R14, R13, R12, R11 ;  /* 0x0c00000c0d0e7389 */ /* 0x00006400000c000b */
[----:B01----:R-:W-:Y:S01]  /*4b00*/  ENDCOLLECTIVE ;  /* 0x000000000000791b */ /* 0x003fe20003800000 */
.L_x_3523:
        /* <DEDUP_REMOVED lines=8> */
.L_x_3524:
[----:B------:R-:W-:Y:S01]  /*4b90*/  HFMA2.MMA R12, -RZ, RZ, 0, 1.1920928955078125e-07 ;  /* 0x00000002ff0c7435 */ /* 0x000fe200000001ff */
[----:B------:R-:W-:Y:S01]  /*4ba0*/  IMAD.MOV.U32 R13, RZ, RZ, RZ ;  /* 0x000000ffff0d7224 */ /* 0x000fe200078e00ff */
[----:B------:R-:W-:-:S09]  /*4bb0*/  MOV R6, R14 ;  /* 0x0000000e00067202 */ /* 0x000fd20000000f00 */
[----:B------:R-:W-:Y:S05]  /*4bc0*/  WARPSYNC.COLLECTIVE R15, `(.L_x_3525) ;  /* 0x000000000f087348 */ /* 0x000fea0003c00000 */
[----:B------:R0:W1:Y:S02]  /*4bd0*/  SHFL.BFLY P6, R14, R13, R12, R11 ;  /* 0x0c00000c0d0e7389 */ /* 0x00006400000c000b */
[----:B01----:R-:W-:Y:S01]  /*4be0*/  ENDCOLLECTIVE ;  /* 0x000000000000791b */ /* 0x003fe20003800000 */
.L_x_3525:
        /* <DEDUP_REMOVED lines=8> */
.L_x_3526:
[----:B------:R-:W-:Y:S01]  /*4c70*/  HFMA2.MMA R12, -RZ, RZ, 0, 1.1920928955078125e-07 ;  /* 0x00000002ff0c7435 */ /* 0x000fe200000001ff */
[----:B------:R-:W-:Y:S01]  /*4c80*/  IMAD.MOV.U32 R13, RZ, RZ, RZ ;  /* 0x000000ffff0d7224 */ /* 0x000fe200078e00ff */
[----:B------:R-:W-:-:S09]  /*4c90*/  MOV R4, R14 ;  /* 0x0000000e00047202 */ /* 0x000fd20000000f00 */
[----:B------:R-:W-:Y:S05]  /*4ca0*/  WARPSYNC.COLLECTIVE R15, `(.L_x_3527) ;  /* 0x000000000f087348 */ /* 0x000fea0003c00000 */
[----:B------:R0:W1:Y:S02]  /*4cb0*/  SHFL.BFLY P6, R14, R13, R12, R11 ;  /* 0x0c00000c0d0e7389 */ /* 0x00006400000c000b */
[----:B01----:R-:W-:Y:S01]  /*4cc0*/  ENDCOLLECTIVE ;  /* 0x000000000000791b */ /* 0x003fe20003800000 */
.L_x_3527:
        /* <DEDUP_REMOVED lines=8> */
.L_x_3528:
[----:B------:R-:W-:Y:S01]  /*4d50*/  HFMA2.MMA R12, -RZ, RZ, 0, 1.1920928955078125e-07 ;  /* 0x00000002ff0c7435 */ /* 0x000fe200000001ff */
[----:B------:R-:W-:Y:S01]  /*4d60*/  IMAD.MOV.U32 R13, RZ, RZ, RZ ;  /* 0x000000ffff0d7224 */ /* 0x000fe200078e00ff */
[----:B------:R-:W-:-:S09]  /*4d70*/  MOV R2, R14 ;  /* 0x0000000e00027202 */ /* 0x000fd20000000f00 */
[----:B------:R-:W-:Y:S05]  /*4d80*/  WARPSYNC.COLLECTIVE R15, `(.L_x_3529) ;  /* 0x000000000f087348 */ /* 0x000fea0003c00000 */
[----:B------:R0:W1:Y:S02]  /*4d90*/  SHFL.BFLY P6, R14, R13, R12, R11 ;  /* 0x0c00000c0d0e7389 */ /* 0x00006400000c000b */
[----:B01----:R-:W-:Y:S01]  /*4da0*/  ENDCOLLECTIVE ;  /* 0x000000000000791b */ /* 0x003fe20003800000 */
.L_x_3529:
        /* <DEDUP_REMOVED lines=8> */
.L_x_3530:
[----:B------:R-:W-:Y:S01]  /*4e30*/  HFMA2.MMA R12, -RZ, RZ, 0, 1.1920928955078125e-07 ;  /* 0x00000002ff0c7435 */ /* 0x000fe200000001ff */
[----:B------:R-:W-:Y:S01]  /*4e40*/  IMAD.MOV.U32 R13, RZ, RZ, RZ ;  /* 0x000000ffff0d7224 */ /* 0x000fe200078e00ff */
[----:B------:R-:W-:-:S09]  /*4e50*/  MOV R0, R14 ;  /* 0x0000000e00007202 */ /* 0x000fd20000000f00 */
[----:B------:R-:W-:Y:S05]  /*4e60*/  WARPSYNC.COLLECTIVE R15, `(.L_x_3531) ;  /* 0x000000000f087348 */ /* 0x000fea0003c00000 */
[----:B------:R0:W1:Y:S02]  /*4e70*/  SHFL.BFLY P6, R14, R13, R12, R11 ;  /* 0x0c00000c0d0e7389 */ /* 0x00006400000c000b */
[----:B01----:R-:W-:Y:S01]  /*4e80*/  ENDCOLLECTIVE ;  /* 0x000000000000791b */ /* 0x003fe20003800000 */
.L_x_3531:
[----:B------:R-:W-:Y:S01]  /*4e90*/  FADD.FTZ R0, R3, R0 ;  /* 0x0000000003007221 */ /* 0x000fe20000010000 */
[----:B------:R-:W-:Y:S02]  /*4ea0*/  IMAD.MOV.U32 R12, RZ, RZ, 0x1 ;  /* 0x00000001ff0c7424 */ /* 0x000fe400078e00ff */
[----:B------:R-:W-:-:S07]  /*4eb0*/  FADD.FTZ R13, RZ, R14 ;  /* 0x0000000eff0d7221 */ /* 0x000fce0000010000 */
[----:B------:R-:W-:Y:S05]  /*4ec0*/  WARPSYNC.COLLECTIVE R15, `(.L_x_3532) ;  /* 0x000000000f087348 */ /* 0x000fea0003c00000 */
[----:B------:R0:W1:Y:S02]  /*4ed0*/  SHFL.BFLY P6, R14, R13, R12, R11 ;  /* 0x0c00000c0d0e7389 */ /* 0x00006400000c000b */
[----:B01----:R-:W-:Y:S01]  /*4ee0*/  ENDCOLLECTIVE ;  /* 0x000000000000791b */ /* 0x003fe20003800000 */
.L_x_3532:
[----:B------:R-:W-:Y:S02]  /*4ef0*/  IMAD.MOV.U32 R12, RZ, RZ, 0x2 ;  /* 0x00000002ff0c7424 */ /* 0x000fe400078e00ff */
[----:B------:R-:W-:Y:S01]  /*4f00*/  FADD.FTZ R3, R13, R14 ;  /* 0x0000000e0d037221 */ /* 0x000fe20000010000 */
[----:B------:R-:W-:-:S07]  /*4f10*/  MOV R13, RZ ;  /* 0x000000ff000d7202 */ /* 0x000fce0000000f00 */
[----:B------:R-:W-:Y:S05]  /*4f20*/  WARPSYNC.COLLECTIVE R15, `(.L_x_3533) ;  /* 0x000000000f087348 */ /* 0x000fea0003c00000 */
[----:B------:R0:W1:Y:S02]  /*4f30*/  SHFL.BFLY P6, R14, R13, R12, R11 ;  /* 0x0c00000c0d0e7389 */ /* 0x00006400000c000b */
[----:B01----:R-:W-:Y:S01]  /*4f40*/  ENDCOLLECTIVE ;  /* 0x000000000000791b */ /* 0x003fe20003800000 */
.L_x_3533:
[----:B------:R-:W-:Y:S01]  /*4f50*/  HFMA2.MMA R12, -RZ, RZ, 0, 5.9604644775390625e-08 ;  /* 0x00000001ff0c7435 */ /* 0x000fe200000001ff */
[----:B------:R-:W-:-:S05]  /*4f60*/  MOV R23, R14 ;  /* 0x0000000e00177202 */ /* 0x000fca0000000f00 */
[----:B------:R-:W-:-:S04]  /*4f70*/  FADD.FTZ R23, RZ, R23 ;  /* 0x00000017ff177221 */ /* 0x000fc80000010000 */
[----:B------:R-:W-:-:S07]  /*4f80*/  IMAD.MOV.U32 R13, RZ, RZ, R23 ;  /* 0x000000ffff0d7224 */ /* 0x000fce00078e0017 */
[----:B------:R-:W-:Y:S05]  /*4f90*/  WARPSYNC.COLLECTIVE R15, `(.L_x_3534) ;  /* 0x000000000f087348 */ /* 0x000fea0003c00000 */
[----:B------:R0:W1:Y:S02]  /*4fa0*/  SHFL.BFLY P6, R14, R13, R12, R11 ;  /* 0x0c00000c0d0e7389 */ /* 0x00006400000c000b */
[----:B01----:R-:W-:Y:S01]  /*4fb0*/  ENDCOLLECTIVE ;  /* 0x000000000000791b */ /* 0x003fe20003800000 */
.L_x_3534:
[----:B------:R-:W-:Y:S01]  /*4fc0*/  MOV R13, RZ ;  /* 0x000000ff000d7202 */ /* 0x000fe20000000f00 */
[----:B------:R-:W-:Y:S02]  /*4fd0*/  IMAD.MOV.U32 R12, RZ, RZ, 0x2 ;  /* 0x00000002ff0c7424 */ /* 0x000fe400078e00ff */
[----:B------:R-:W-:-:S07]  /*4fe0*/  IMAD.MOV.U32 R17, RZ, RZ, R14 ;  /* 0x000000ffff117224 */ /* 0x000fce00078e000e */
[----:B------:R-:W-:Y:S05]  /*4ff0*/  WARPSYNC.COLLECTIVE R15, `(.L_x_3535) ;  /* 0x000000000f087348 */ /* 0x000fea0003c00000 */
[----:B------:R0:W1:Y:S02]  /*5000*/  SHFL.BFLY P6, R14, R13, R12, R11 ;  /* 0x0c00000c0d0e7389 */ /* 0x00006400000c000b */
[----:B01----:R-:W-:Y:S01]  /*5010*/  ENDCOLLECTIVE ;  /* 0x000000000000791b */ /* 0x003fe20003800000 */
.L_x_3535:
        /* <DEDUP_REMOVED lines=8> */
.L_x_3536:
[----:B------:R-:W-:Y:S01]  /*50a0*/  MOV R13, RZ ;  /* 0x000000ff000d7202 */ /* 0x000fe20000000f00 */
[----:B------:R-:W-:Y:S02]  /*50b0*/  IMAD.MOV.U32 R12, RZ, RZ, 0x2 ;  /* 0x00000002ff0c7424 */ /* 0x000fe400078e00ff */
[----:B------:R-:W-:-:S07]  /*50c0*/  IMAD.MOV.U32 R19, RZ, RZ, R14 ;  /* 0x000000ffff137224 */ /* 0x000fce00078e000e */
[----:B------:R-:W-:Y:S05]  /*50d0*/  WARPSYNC.COLLECTIVE R15, `(.L_x_3537) ;  /* 0x000000000f087348 */ /* 0x000fea0003c00000 */
[----:B------:R0:W1:Y:S02]  /*50e0*/  SHFL.BFLY P6, R14, R13, R12, R11 ;  /* 0x0c00000c0d0e7389 */ /* 0x00006400000c000b */
[----:B01----:R-:W-:Y:S01]  /*50f0*/  ENDCOLLECTIVE ;  /* 0x000000000000791b */ /* 0x003fe20003800000 */
.L_x_3537:
        /* <DEDUP_REMOVED lines=8> */
.L_x_3538:
[----:B------:R-:W-:Y:S01]  /*5180*/  IMAD.MOV.U32 R13, RZ, RZ, RZ ;  /* 0x000000ffff0d7224 */ /* 0x000fe200078e00ff */
[----:B------:R-:W-:Y:S01]  /*5190*/  MOV R12, 0x2 ;  /* 0x00000002000c7802 */ /* 0x000fe20000000f00 */
[----:B------:R-:W-:-:S07]  /*51a0*/  FADD.FTZ R23, R7, R14 ;  /* 0x0000000e07177221 */ /* 0x000fce0000010000 */
[----:B------:R-:W-:Y:S05]  /*51b0*/  WARPSYNC.COLLECTIVE R15, `(.L_x_3539) ;  /* 0x000000000f087348 */ /* 0x000fea0003c00000 */
[----:B------:R0:W1:Y:S02]  /*51c0*/  SHFL.BFLY P6, R14, R13, R12, R11 ;  /* 0x0c00000c0d0e7389 */ /* 0x00006400000c000b */
[----:B01----:R-:W-:Y:S01]  /*51d0*/  ENDCOLLECTIVE ;  /* 0x000000000000791b */ /* 0x003fe20003800000 */
.L_x_3539:
[----:B------:R-:W-:Y:S02]  /*51e0*/  IMAD.MOV.U32 R12, RZ, RZ, 0x1 ;  /* 0x00000001ff0c7424 */ /* 0x000fe400078e00ff */
[----:B------:R-:W-:-:S04]  /*51f0*/  IMAD.MOV.U32 R21, RZ, RZ, R14 ;  /* 0x000000ffff157224 */ /* 0x000fc800078e000e */
[----:B------:R-:W-:-:S05]  /*5200*/  FADD.FTZ R21, RZ, R21 ;  /* 0x00000015ff157221 */ /* 0x000fca0000010000 */
[----:B------:R-:W-:-:S07]  /*5210*/  MOV R13, R21 ;  /* 0x00000015000d7202 */ /* 0x000fce0000000f00 */
[----:B------:R-:W-:Y:S05]  /*5220*/  WARPSYNC.COLLECTIVE R15, `(.L_x_3540) ;  /* 0x000000000f087348 */ /* 0x000fea0003c00000 */
[----:B------:R0:W1:Y:S02]  /*5230*/  SHFL.BFLY P6, R14, R13, R12, R11 ;  /* 0x0c00000c0d0e7389 */ /* 0x00006400000c000b */
[----:B01----:R-:W-:Y:S01]  /*5240*/  ENDCOLLECTIVE ;  /* 0x000000000000791b */ /* 0x003fe20003800000 */
.L_x_3540:
[----:B------:R-:W-:Y:S01]  /*5250*/  IMAD.MOV.U32 R13, RZ, RZ, RZ ;  /* 0x000000ffff0d7224 */ /* 0x000fe200078e00ff */
[----:B------:R-:W-:-:S05]  /*5260*/  MOV R12, R14 ;  /* 0x0000000e000c7202 */ /* 0x000fca0000000f00 */
[----:B------:R-:W-:Y:S01]  /*5270*/  FADD.FTZ R21, R21, R12 ;  /* 0x0000000c15157221 */ /* 0x000fe20000010000 */
[----:B------:R-:W-:-:S11]  /*5280*/  HFMA2.MMA R12, -RZ, RZ, 0, 1.1920928955078125e-07 ;  /* 0x00000002ff0c7435 */ /* 0x000fd600000001ff */
[----:B------:R-:W-:Y:S05]  /*5290*/  WARPSYNC.COLLECTIVE R15, `(.L_x_3541) ;  /* 0x000000000f087348 */ /* 0x000fea0003c00000 */
[----:B------:R0:W1:Y:S02]  /*52a0*/  SHFL.BFLY P6, R14, R13, R12, R11 ;  /* 0x0c00000c0d0e7389 */ /* 0x00006400000c000b */
[----:B01----:R-:W-:Y:S01]  /*52b0*/  ENDCOLLECTIVE ;  /* 0x000000000000791b */ /* 0x003fe20003800000 */
.L_x_3541:
[----:B------:R-:W-:Y:S01]  /*52c0*/  MOV R12, 0x1 ;  /* 0x00000001000c7802 */ /* 0x000fe20000000f00 */
[----:B------:R-:W-:-:S04]  /*52d0*/  IMAD.MOV.U32 R13, RZ, RZ, R14 ;  /* 0x000000ffff0d7224 */ /* 0x000fc800078e000e */
[----:B------:R-:W-:-:S07]  /*52e0*/  FADD.FTZ R13, RZ, R13 ;  /* 0x0000000dff0d7221 */ /* 0x000fce0000010000 */
[----:B------:R-:W-:Y:S05]  /*52f0*/  WARPSYNC.COLLECTIVE R15, `(.L_x_3542) ;  /* 0x000000000f087348 */ /* 0x000fea0003c00000 */
[----:B------:R0:W1:Y:S02]  /*5300*/  SHFL.BFLY P6, R14, R13, R12, R11 ;  /* 0x0c00000c0d0e7389 */ /* 0x00006400000c000b */
[----:B01----:R-:W-:Y:S01]  /*5310*/  ENDCOLLECTIVE ;  /* 0x000000000000791b */ /* 0x003fe20003800000 */
.L_x_3542:
[----:B------:R-:W-:Y:S05]  /*5320*/  BRA `(.L_x_3543) ;  /* 0xffffffdc007c7947 */ /* 0x000fea000383ffff */
.L_x_3544:
        /* <DEDUP_REMOVED lines=13> */
.L_x_29634:


//--------------------- .text._ZN4vllm25paged_attention_v2_kernelIthLi120ELi32ELi128ELNS_18Fp8KVCacheDataTypeE2ELb1ELi512EEEvPfS2_PT_PKS3_PKT0_S9_ifPKiSB_iPKfiiiSD_SD_iiiii --------------------------
	.section	.text._ZN4vllm25paged_attention_v2_kernelIthLi120ELi32ELi128ELNS_18Fp8KVCacheDataTypeE2ELb1ELi512EEEvPfS2_PT_PKS3_PKT0_S9_ifPKiSB_iPKfiiiSD_SD_iiiii,"ax",@progbits
	.align	128
        .global         _ZN4vllm25paged_attention_v2_kernelIthLi120ELi32ELi128ELNS_18Fp8KVCacheDataTypeE2ELb1ELi512EEEvPfS2_PT_PKS3_PKT0_S9_ifPKiSB_iPKfiiiSD_SD_iiiii
        .type           _ZN4vllm25paged_attention_v2_kernelIthLi120ELi32ELi128ELNS_18Fp8KVCacheDataTypeE2ELb1ELi512EEEvPfS2_PT_PKS3_PKT0_S9_ifPKiSB_iPKfiiiSD_SD_iiiii,@function
        .size           _ZN4vllm25paged_attention_v2_kernelIthLi120ELi32ELi128ELNS_18Fp8KVCacheDataTypeE2ELb1ELi512EEEvPfS2_PT_PKS3_PKT0_S9_ifPKiSB_iPKfiiiSD_SD_iiiii,(.L_x_29635 - _ZN4vllm25paged_attention_v2_kernelIthLi120ELi32ELi128ELNS_18Fp8KVCacheDataTypeE2ELb1ELi512EEEvPfS2_PT_PKS3_PKT0_S9_ifPKiSB_iPKfiiiSD_SD_iiiii)
        .other          _ZN4vllm25paged_attention_v2_kernelIthLi120ELi32ELi128ELNS_18Fp8KVCacheDataTypeE2ELb1ELi512EEEvPfS2_PT_PKS3_PKT0_S9_ifPKiSB_iPKfiiiSD_SD_iiiii,@"STO_CUDA_ENTRY STV_DEFAULT"
_ZN4vllm25paged_attention_v2_kernelIthLi120ELi32ELi128ELNS_18Fp8KVCacheDataTypeE2ELb1ELi512EEEvPfS2_PT_PKS3_PKT0_S9_ifPKiSB_iPKfiiiSD_SD_iiiii:
.text._ZN4vllm25paged_attention_v2_kernelIthLi120ELi32ELi128ELNS_18Fp8KVCacheDataTypeE2ELb1ELi512EEEvPfS2_PT_PKS3_PKT0_S9_ifPKiSB_iPKfiiiSD_SD_iiiii:
        /* <DEDUP_REMOVED lines=111> */
.L_x_3545:
[----:B------:R-:W-:Y:S02]  /*06f0*/  ULDC UR4, c[0x0][0x288] ;  /* 0x0000a20000047ab9 */ /* 0x000fe40000000800 */
[----:B------:R-:W-:-:S04]  /*0700*/  IMAD R2, R24, UR4, R25 ;  /* 0x0000000418027c24 */ /* 0x000fc8000f8e0219 */
[----:B------:R-:W-:-:S07]  /*0710*/  IMAD R8, R2, R7, RZ ;  /* 0x0000000702087224 */ /* 0x000fce00078e02ff */
.L_x_3546:
        /* <DEDUP_REMOVED lines=27> */
.L_x_3550:
        /* <DEDUP_REMOVED lines=36> */
.L_x_3548:
[----:B------:R-:W-:Y:S05]  /*0b10*/  BSYNC B7 ;  /* 0x0000000000077941 */ /* 0x000fea0003800000 */
.L_x_3547:
[----:B------:R-:W0:Y:S01]  /*0b20*/  S2R R23, SR_TID.X ;  /* 0x0000000000177919 */ /* 0x000e220000002100 */
[----:B------:R-:W-:Y:S01]  /*0b30*/  SHF.L.U32 R7, R26, 0x9, RZ ;  /* 0x000000091a077819 */ /* 0x000fe200000006ff */
[----:B------:R-:W-:Y:S01]  /*0b40*/  VIADD R2, R18, 0x1f ;  /* 0x0000001f12027836 */ /* 0x000fe20000000000 */
[----:B------:R-:W-:Y:S01]  /*0b50*/  UMOV UR4, 0xffffffff ;  /* 0xffffffff00047882 */ /* 0x000fe20000000000 */
[----:B------:R-:W-:Y:S01]  /*0b60*/  IMAD R4, R26, -0x10, R10 ;  /* 0xfffffff01a047824 */ /* 0x000fe200078e020a */
        /* <DEDUP_REMOVED lines=23> */
.L_x_3593:
        /* <DEDUP_REMOVED lines=47> */
.L_x_3556:
        /* <DEDUP_REMOVED lines=11> */
.L_x_3555:
[----:B------:R-:W-:Y:S05]  /*1080*/  BSYNC B1 ;  /* 0x0000000000017941 */ /* 0x000fea0003800000 */
.L_x_3554:
        /* <DEDUP_REMOVED lines=14> */
.L_x_3559:
        /* <DEDUP_REMOVED lines=100> */
.L_x_3558:
[----:B------:R-:W-:Y:S05]  /*17b0*/  BSYNC B1 ;  /* 0x0000000000017941 */ /* 0x000fea0003800000 */
.L_x_3557:
        /* <DEDUP_REMOVED lines=55> */
.L_x_3561:
[----:B------:R-:W-:Y:S05]  /*1b30*/  BSYNC B1 ;  /* 0x0000000000017941 */ /* 0x000fea0003800000 */
.L_x_3560:
        /* <DEDUP_REMOVED lines=26> */
.L_x_3553:
[----:B------:R-:W-:Y:S05]  /*1ce0*/  BSYNC B0 ;  /* 0x0000000000007941 */ /* 0x000fea0003800000 */
.L_x_3552:
        /* <DEDUP_REMOVED lines=55> */
.L_x_3566:
        /* <DEDUP_REMOVED lines=8> */
.L_x_3565:
[----:B------:R-:W-:Y:S05]  /*20e0*/  BSYNC B1 ;  /* 0x0000000000017941 */ /* 0x000fea0003800000 */
.L_x_3564:
        /* <DEDUP_REMOVED lines=14> */
.L_x_3569:
        /* <DEDUP_REMOVED lines=23> */
[----:B------:R-:W1:Y:S04]  /*2340*/  LDS R7, [R2+0xe00] ;  /* 0x000e000002077984 */ /* 0x000e680000000800 */
[----:B------:R-:W3:Y:S04]  /*2350*/  LDS R15, [R2+0x1000] ;  /* 0x00100000020f7984 */ /* 0x000ee80000000800 */
[----:B------:R-:W4:Y:S01]  /*2360*/  LDS R12, [R2+0x1200] ;  /* 0x00120000020c7984 */ /* 0x000f220000000800 */
[----:B0-----:R-:W-:-:S03]  /*2370*/  FMUL.FTZ R4, R29, R0 ;  /* 0x000000001d047220 */ /* 0x001fc60000410000 */
[----:B------:R-:W0:Y:S01]  /*2380*/  LDS R14, [R2+0x1400] ;  /* 0x00140000020e7984 */ /* 0x000e220000000800 */
[----:B--2---:R-:W-:-:S03]  /*2390*/  FMUL.FTZ R37, R31, R0 ;  /* 0x000000001f257220 */ /* 0x004fc60000410000 */
[----:B------:R-:W2:Y:S04]  /*23a0*/  LDS R29, [R2+0x1800] ;  /* 0x00180000021d7984 */ /* 0x000ea80000000800 */
[----:B------:R-:W5:Y:S04]  /*23b0*/  LDS R31, [R2+0x1600] ;  /* 0x00160000021f7984 */ /* 0x000f680000000800 */
[----:B------:R-:W5:Y:S04]  /*23c0*/  LDS R19, [R2+0x1a00] ;  /* 0x001a000002137984 */ /* 0x000f680000000800 */
[----:B------:R4:W-:Y:S04]  /*23d0*/  STS [R2+0xa00], R33 ;  /* 0x000a002102007388 */ /* 0x0009e80000000800 */
[----:B------:R0:W-:Y:S04]  /*23e0*/  STS [R2+0xc00], R35 ;  /* 0x000c002302007388 */ /* 0x0001e80000000800 */
[----:B------:R-:W-:Y:S01]  /*23f0*/  STS [R2+0x600], R37 ;  /* 0x0006002502007388 */ /* 0x000fe20000000800 */
[----:B-1----:R-:W-:-:S03]  /*2400*/  FMUL.FTZ R7, R7, R0 ;  /* 0x0000000007077220 */ /* 0x002fc60000410000 */
[----:B------:R-:W-:Y:S01]  /*2410*/  STS [R2+0x800], R4 ;  /* 0x0008000402007388 */ /* 0x000fe20000000800 */
[----:B---3--:R-:W-:-:S03]  /*2420*/  FMUL.FTZ R15, R15, R0 ;  /* 0x000000000f0f7220 */ /* 0x008fc60000410000 */
[----:B------:R-:W-:Y:S01]  /*2430*/  STS [R2+0xe00], R7 ;  /* 0x000e000702007388 */ /* 0x000fe20000000800 */
[----:B----4-:R-:W-:-:S03]  /*2440*/  FMUL.FTZ R33, R12, R0 ;  /* 0x000000000c217220 */ /* 0x010fc60000410000 */
[----:B------:R-:W-:Y:S01]  /*2450*/  STS [R2+0x1000], R15 ;  /* 0x0010000f02007388 */ /* 0x000fe20000000800 */
[----:B0-----:R-:W-:-:S03]  /*2460*/  FMUL.FTZ R35, R14, R0 ;  /* 0x000000000e237220 */ /* 0x001fc60000410000 */
        /* <DEDUP_REMOVED lines=10> */
.L_x_3568:
[----:B------:R-:W-:Y:S05]  /*2510*/  BSYNC B1 ;  /* 0x0000000000017941 */ /* 0x000fea0003800000 */
.L_x_3567:
        /* <DEDUP_REMOVED lines=31> */
.L_x_3571:
[----:B------:R-:W-:Y:S05]  /*2710*/  BSYNC B1 ;  /* 0x0000000000017941 */ /* 0x000fea0003800000 */
.L_x_3570:
        /* <DEDUP_REMOVED lines=14> */
.L_x_3563:
[----:B------:R-:W-:Y:S05]  /*2800*/  BSYNC B0 ;  /* 0x0000000000007941 */ /* 0x000fea0003800000 */
.L_x_3562:
        /* <DEDUP_REMOVED lines=22> */
.L_x_3573:
[----:B------:R-:W-:Y:S05]  /*2970*/  BSYNC B0 ;  /* 0x0000000000007941 */ /* 0x000fea0003800000 */
.L_x_3572:
        /* <DEDUP_REMOVED lines=27> */
.L_x_3577:
        /* <DEDUP_REMOVED lines=33> */
.L_x_3575:
[----:B------:R-:W-:Y:S05]  /*2d40*/  BSYNC B6 ;  /* 0x0000000000067941 */ /* 0x000fea0003800000 */
.L_x_3574:
[----:B------:R-:W-:-:S03]  /*2d50*/  UMOV UR4, 0xffffffff ;  /* 0xffffffff00047882 */ /* 0x000fc60000000000 */
[----:B------:R-:W-:Y:S05]  /*2d60*/  BRA.DIV UR4, `(.L_x_3578) ;  /* 0x0000001604bc7947 */ /* 0x000fea000b800000 */
[----:B------:R-:W-:Y:S02]  /*2d70*/  MOV R17, RZ ;  /* 0x000000ff00117202 */ /* 0x000fe40000000f00 */
[----:B0-----:R-:W-:Y:S01]  /*2d80*/  CS2R R6, SRZ ;  /* 0x0000000000067805 */ /* 0x001fe2000001ff00 */
[----:B------:R-:W-:Y:S01]  /*2d90*/  IMAD.MOV.U32 R0, RZ, RZ, RZ ;  /* 0x000000ffff007224 */ /* 0x000fe200078e00ff */
[----:B------:R-:W-:Y:S01]  /*2da0*/  HFMA2.MMA R28, -RZ, RZ, 0, 0 ;  /* 0x00000000ff1c7435 */ /* 0x000fe200000001ff */
[----:B---3--:R-:W-:Y:S02]  /*2db0*/  IMAD.MOV.U32 R3, RZ, RZ, RZ ;  /* 0x000000ffff037224 */ /* 0x008fe400078e00ff */
[----:B------:R-:W-:Y:S01]  /*2dc0*/  FADD.FTZ R17, RZ, R17 ;  /* 0x00000011ff117221 */ /* 0x000fe20000010000 */
[----:B------:R-:W-:Y:S01]  /*2dd0*/  FADD.FTZ R0, RZ, R0 ;  /* 0x00000000ff007221 */ /* 0x000fe20000010000 */
[----:B------:R-:W-:Y:S01]  /*2de0*/  FADD.FTZ R6, RZ, R6 ;  /* 0x00000006ff067221 */ /* 0x000fe20000010000 */
[----:B------:R-:W-:Y:S01]  /*2df0*/  FADD.FTZ R3, RZ, R3 ;  /* 0x00000003ff037221 */ /* 0x000fe20000010000 */
[----:B------:R-:W-:Y:S01]  /*2e00*/  FADD.FTZ R7, RZ, R7 ;  /* 0x00000007ff077221 */ /* 0x000fe20000010000 */
[----:B------:R-:W0:Y:S01]  /*2e10*/  SHFL.BFLY PT, R2, R17, 0x1, 0x1f ;  /* 0x0c201f0011027f89 */ /* 0x000e2200000e0000 */
[----:B------:R-:W-:-:S02]  /*2e20*/  IMAD.MOV.U32 R14, RZ, RZ, RZ ;  /* 0x000000ffff0e7224 */ /* 0x000fc400078e00ff */
[----:B------:R-:W-:Y:S01]  /*2e30*/  FADD.FTZ R28, RZ, R28 ;  /* 0x0000001cff1c7221 */ /* 0x000fe20000010000 */
[----:B------:R-:W3:Y:S01]  /*2e40*/  SHFL.BFLY PT, R16, R0, 0x1, 0x1f ;  /* 0x0c201f0000107f89 */ /* 0x000ee200000e0000 */
[--C-:B------:R-:W-:Y:S01]  /*2e50*/  FADD.FTZ R29, RZ, R14.reuse ;  /* 0x0000000eff1d7221 */ /* 0x100fe20000010000 */
[--C-:B------:R-:W-:Y:S01]  /*2e60*/  FADD.FTZ R30, RZ, R14.reuse ;  /* 0x0000000eff1e7221 */ /* 0x100fe20000010000 */
[----:B------:R-:W-:Y:S01]  /*2e70*/  FADD.FTZ R19, RZ, R14 ;  /* 0x0000000eff137221 */ /* 0x000fe20000010000 */
[----:B------:R-:W4:Y:S04]  /*2e80*/  SHFL.BFLY PT, R9, R6, 0x1, 0x1f ;  /* 0x0c201f0006097f89 */ /* 0x000f2800000e0000 */
[----:B------:R-:W5:Y:S04]  /*2e90*/  SHFL.BFLY PT, R4, R28, 0x1, 0x1f ;  /* 0x0c201f001c047f89 */ /* 0x000f6800000e0000 */
[----:B------:R-:W1:Y:S04]  /*2ea0*/  SHFL.BFLY PT, R18, R3, 0x1, 0x1f ;  /* 0x0c201f0003127f89 */ /* 0x000e6800000e0000 */
[----:B------:R-:W2:Y:S01]  /*2eb0*/  SHFL.BFLY PT, R10, R7, 0x1, 0x1f ;  /* 0x0c201f00070a7f89 */ /* 0x000ea200000e0000 */
[----:B0-----:R-:W-:Y:S01]  /*2ec0*/  FADD.FTZ R2, R17, R2 ;  /* 0x0000000211027221 */ /* 0x001fe20000010000 */
[----:B------:R-:W-:-:S02]  /*2ed0*/  FADD.FTZ R17, RZ, R14 ;  /* 0x0000000eff117221 */ /* 0x000fc40000010000 */
[----:B------:R-:W0:Y:S01]  /*2ee0*/  SHFL.BFLY PT, R20, R29, 0x1, 0x1f ;  /* 0x0c201f001d147f89 */ /* 0x000e2200000e0000 */
[----:B---3--:R-:W-:-:S03]  /*2ef0*/  FADD.FTZ R0, R0, R16 ;  /* 0x0000001000007221 */ /* 0x008fc60000010000 */
[----:B------:R-:W3:Y:S01]  /*2f00*/  SHFL.BFLY PT, R16, R17, 0x1, 0x1f ;  /* 0x0c201f0011107f89 */ /* 0x000ee200000e0000 */
[----:B----4-:R-:W-:Y:S01]  /*2f10*/  FADD.FTZ R6, R6, R9 ;  /* 0x0000000906067221 */ /* 0x010fe20000010000 */
[----:B------:R-:W-:Y:S02]  /*2f20*/  IMAD.MOV.U32 R9, RZ, RZ, RZ ;  /* 0x000000ffff097224 */ /* 0x000fe400078e00ff */
[----:B------:R-:W-:Y:S01]  /*2f30*/  SHFL.BFLY PT, R12, R19, 0x1, 0x1f ;  /* 0x0c201f00130c7f89 */ /* 0x000fe200000e0000 */
[----:B-----5:R-:W-:Y:S01]  /*2f40*/  FADD.FTZ R4, R28, R4 ;  /* 0x000000041c047221 */ /* 0x020fe20000010000 */
[----:B------:R-:W-:Y:S01]  /*2f50*/  FADD.FTZ R9, RZ, R9 ;  /* 0x00000009ff097221 */ /* 0x000fe20000010000 */
[----:B------:R-:W-:Y:S01]  /*2f60*/  HFMA2.MMA R28, -RZ, RZ, 0, 0 ;  /* 0x00000000ff1c7435 */ /* 0x000fe200000001ff */
[----:B------:R-:W4:Y:S01]  /*2f70*/  SHFL.BFLY PT, R5, R30, 0x1, 0x1f ;  /* 0x0c201f001e057f89 */ /* 0x000f2200000e0000 */
[----:B-1----:R-:W-:Y:S01]  /*2f80*/  FADD.FTZ R3, R3, R18 ;  /* 0x0000001203037221 */ /* 0x002fe20000010000 */
[----:B------:R-:W-:-:S02]  /*2f90*/  MOV R18, RZ ;  /* 0x000000ff00127202 */ /* 0x000fc40000000f00 */
[----:B------:R-:W1:Y:S01]  /*2fa0*/  SHFL.BFLY PT, R14, R9, 0x1, 0x1f ;  /* 0x0c201f00090e7f89 */ /* 0x000e6200000e0000 */
[----:B--2---:R-:W-:Y:S02]  /*2fb0*/  FADD.FTZ R7, R7, R10 ;  /* 0x0000000a07077221 */ /* 0x004fe40000010000 */
[----:B------:R-:W-:Y:S01]  /*2fc0*/  FADD.FTZ R18, RZ, R18 ;  /* 0x00000012ff127221 */ /* 0x000fe20000010000 */
[----:B------:R-:W2:Y:S01]  /*2fd0*/  SHFL.BFLY PT, R8, R19, 0x1, 0x1f ;  /* 0x0c201f0013087f89 */ /* 0x000ea200000e0000 */
[----:B------:R-:W-:Y:S01]  /*2fe0*/  FADD.FTZ R10, RZ, R28 ;  /* 0x0000001cff0a7221 */ /* 0x000fe20000010000 */
[----:B0-----:R-:W-:Y:S02]  /*2ff0*/  FADD.FTZ R20, R29, R20 ;  /* 0x000000141d147221 */ /* 0x001fe40000010000 */
[----:B------:R-:W0:Y:S01]  /*3000*/  SHFL.BFLY PT, R29, R18, 0x1, 0x1f ;  /* 0x0c201f00121d7f89 */ /* 0x000e2200000e0000 */
[----:B---3--:R-:W-:Y:S01]  /*3010*/  FADD.FTZ R16, R17, R16 ;  /* 0x0000001011107221 */ /* 0x008fe20000010000 */
[----:B------:R-:W-:-:S02]  /*3020*/  IMAD.MOV.U32 R17, RZ, RZ, RZ ;  /* 0x000000ffff117224 */ /* 0x000fc400078e00ff */
[----:B------:R-:W3:Y:S02]  /*3030*/  SHFL.BFLY PT, R28, R10, 0x1, 0x1f ;  /* 0x0c201f000a1c7f89 */ /* 0x000ee400000e0000 */
[----:B------:R-:W-:Y:S01]  /*3040*/  FADD.FTZ R17, RZ, R17 ;  /* 0x00000011ff117221 */ /* 0x000fe20000010000 */
[----:B----4-:R-:W-:Y:S01]  /*3050*/  FADD.FTZ R5, R30, R5 ;  /* 0x000000051e057221 */ /* 0x010fe20000010000 */
[----:B-1----:R-:W-:-:S03]  /*3060*/  FADD.FTZ R9, R9, R14 ;  /* 0x0000000e09097221 */ /* 0x002fc60000010000 */
[----:B------:R1:W4:Y:S01]  /*3070*/  SHFL.BFLY PT, R14, R17, 0x1, 0x1f ;  /* 0x0c201f00110e7f89 */ /* 0x00032200000e0000 */
[C---:B--2---:R-:W-:Y:S01]  /*3080*/  FADD.FTZ R8, R19.reuse, R8 ;  /* 0x0000000813087221 */ /* 0x044fe20000010000 */
[----:B0-----:R-:W-:Y:S01]  /*3090*/  FADD.FTZ R29, R18, R29 ;  /* 0x0000001d121d7221 */ /* 0x001fe20000010000 */
[----:B---3--:R-:W-:Y:S01]  /*30a0*/  FADD.FTZ R28, R10, R28 ;  /* 0x0000001c0a1c7221 */ /* 0x008fe20000010000 */
[----:B------:R-:W-:-:S05]  /*30b0*/  FADD.FTZ R10, R19, R12 ;  /* 0x0000000c130a7221 */ /* 0x000fca0000010000 */
[----:B-1----:R-:W-:-:S07]  /*30c0*/  MOV R18, R10 ;  /* 0x0000000a00127202 */ /* 0x002fce0000000f00 */
.L_x_3624:
        /* <DEDUP_REMOVED lines=10> */
[----:B----4-:R-:W-:Y:S01]  /*3170*/  FADD.FTZ R14, R17, R14 ;  /* 0x0000000e110e7221 */ /* 0x010fe20000010000 */
        /* <DEDUP_REMOVED lines=28> */
.L_x_3580:
[----:B------:R-:W-:Y:S05]  /*3340*/  BSYNC B0 ;  /* 0x0000000000007941 */ /* 0x000fea0003800000 */
.L_x_3579:
        /* <DEDUP_REMOVED lines=33> */
.L_x_3582:
[----:B------:R-:W-:Y:S05]  /*3560*/  BSYNC B0 ;  /* 0x0000000000007941 */ /* 0x000fea0003800000 */
.L_x_3581:
        /* <DEDUP_REMOVED lines=18> */
.L_x_3584:
[----:B------:R-:W-:Y:S05]  /*3690*/  BSYNC B0 ;  /* 0x0000000000007941 */ /* 0x000fea0003800000 */
.L_x_3583:
        /* <DEDUP_REMOVED lines=34> */
.L_x_3586:
[----:B------:R-:W-:Y:S05]  /*38c0*/  BSYNC B0 ;  /* 0x0000000000007941 */ /* 0x000fea0003800000 */
.L_x_3585:
[----:B------:R-:W-:Y:S06]  /*38d0*/  BAR.SYNC.DEFER_BLOCKING 0x0 ;  /* 0x0000000000007b1d */ /* 0x000fec0000010000 */
[----:B------:R-:W-:Y:S05]  /*38e0*/  @P3 EXIT ;  /* 0x000000000000394d */ /* 0x000fea0003800000 */
[----:B------:R-:W-:Y:S01]  /*38f0*/  UIMAD UR4, UR38, 0x78, URZ ;  /* 0x00000078260478a4 */ /* 0x000fe2000f8e023f */
[----:B------:R-:W-:Y:S02]  /*3900*/  IMAD R10, R27, R24, RZ ;  /* 0x000000181b0a7224 */ /* 0x000fe400078e02ff */
[----:B------:R-:W-:-:S03]  /*3910*/  IMAD R24, R26, 0x78, RZ ;  /* 0x000000781a187824 */ /* 0x000fc600078e02ff */
[----:B------:R-:W-:Y:S02]  /*3920*/  IMAD R10, R10, UR4, RZ ;  /* 0x000000040a0a7c24 */ /* 0x000fe4000f8e02ff */
[----:B------:R-:W-:Y:S01]  /*3930*/  IMAD R25, R25, UR4, RZ ;  /* 0x0000000419197c24 */ /* 0x000fe2000f8e02ff */
[----:B------:R-:W-:Y:S02]  /*3940*/  SHF.R.S32.HI R12, RZ, 0x1f, R24 ;  /* 0x0000001fff0c7819 */ /* 0x000fe40000011418 */
[----:B------:R-:W-:Y:S02]  /*3950*/  SHF.R.S32.HI R26, RZ, 0x1f, R10 ;  /* 0x0000001fff1a7819 */ /* 0x000fe4000001140a */
[----:B------:R-:W-:Y:S02]  /*3960*/  IADD3 R24, P1, P2, R10, R25, R24 ;  /* 0x000000190a187210 */ /* 0x000fe40007a3e018 */
[----:B------:R-:W-:Y:S01]  /*3970*/  SHF.R.S32.HI R25, RZ, 0x1f, R25 ;  /* 0x0000001fff197819 */ /* 0x000fe20000011419 */
[----:B------:R-:W-:Y:S10]  /*3980*/  @P0 EXIT ;  /* 0x000000000000094d */ /* 0x000ff40003800000 */
[C---:B01----:R-:W-:Y:S01]  /*3990*/  IADD3 R11, R15.reuse, 0x8, RZ ;  /* 0x000000080f0b7810 */ /* 0x043fe20007ffe0ff */
[----:B------:R-:W-:Y:S01]  /*39a0*/  ULDC.64 UR4, c[0x0][0x220] ;  /* 0x0000880000047ab9 */ /* 0x000fe20000000a00 */
[----:B------:R-:W-:Y:S01]  /*39b0*/  IADD3.X R26, R26, R25, R12, P1, P2 ;  /* 0x000000191a1a7210 */ /* 0x000fe20000fe440c */
[----:B------:R-:W-:Y:S01]  /*39c0*/  VIADD R21, R15, 0x20 ;  /* 0x000000200f157836 */ /* 0x000fe20000000000 */
[----:B------:R-:W-:Y:S02]  /*39d0*/  F2FP.F16.F32.PACK_AB R4, R4, R5 ;  /* 0x000000050404723e */ /* 0x000fe400000000ff */
[-C--:B------:R-:W-:Y:S02]  /*39e0*/  IADD3 R5, P1, R11, R24.reuse, RZ ;  /* 0x000000180b057210 */ /* 0x080fe40007f3e0ff */
[----:B------:R-:W-:Y:S02]  /*39f0*/  IADD3 R13, P0, R15, R24, RZ ;  /* 0x000000180f0d7210 */ /* 0x000fe40007f1e0ff */
[----:B------:R-:W-:-:S02]  /*3a00*/  LEA.HI.X.SX32 R12, R11, R26, 0x1, P1 ;  /* 0x0000001a0b0c7211 */ /* 0x000fc400008f0eff */
[----:B------:R-:W-:Y:S02]  /*3a10*/  LEA R22, P1, R5, UR4, 0x1 ;  /* 0x0000000405167c11 */ /* 0x000fe4000f8208ff */
[----:B------:R-:W-:Y:S02]  /*3a20*/  LEA.HI.X.SX32 R30, R15, R26, 0x1, P0 ;  /* 0x0000001a0f1e7211 */ /* 0x000fe400000f0eff */
[----:B------:R-:W-:Y:S01]  /*3a30*/  LEA.HI.X R23, R5, UR5, R12, 0x1, P1 ;  /* 0x0000000505177c11 */ /* 0x000fe200088f0c0c */
[----:B------:R-:W-:Y:S01]  /*3a40*/  VIADD R5, R15, 0x10 ;  /* 0x000000100f057836 */ /* 0x000fe20000000000 */
[----:B------:R-:W-:Y:S02]  /*3a50*/  LEA R10, P0, R13, UR4, 0x1 ;  /* 0x000000040d0a7c11 */ /* 0x000fe4000f8008ff */
[----:B------:R-:W-:Y:S02]  /*3a60*/  IADD3 R19, R15, 0x18, RZ ;  /* 0x000000180f137810 */ /* 0x000fe40007ffe0ff */
[----:B------:R-:W-:-:S02]  /*3a70*/  LEA.HI.X R11, R13, UR5, R30, 0x1, P0 ;  /* 0x000000050d0b7c11 */ /* 0x000fc400080f0c1e */
[C---:B------:R-:W-:Y:S02]  /*3a80*/  IADD3 R12, P0, R5.reuse, R24, RZ ;  /* 0x00000018050c7210 */ /* 0x040fe40007f1e0ff */
        /* <DEDUP_REMOVED lines=10> */
[----:B------:R-:W-:Y:S01]  /*3b30*/  LEA.HI.X.SX32 R30, R21, R26, 0x1, P2 ;  /* 0x0000001a151e7211 */ /* 0x000fe200010f0eff */
[----:B------:R-:W-:Y:S01]  /*3b40*/  VIADD R21, R15, 0x30 ;  /* 0x000000300f157836 */ /* 0x000fe20000000000 */
[----:B0-----:R-:W-:Y:S01]  /*3b50*/  LEA R10, P0, R13, UR4, 0x1 ;  /* 0x000000040d0a7c11 */ /* 0x001fe2000f8008ff */
[----:B------:R-:W-:Y:S01]  /*3b60*/  VIADD R25, R15, 0x60 ;  /* 0x000000600f197836 */ /* 0x000fe20000000000 */
[----:B------:R-:W-:Y:S01]  /*3b70*/  LEA R12, P1, R17, UR4, 0x1 ;  /* 0x00000004110c7c11 */ /* 0x000fe2000f8208ff */
[C---:B-1----:R-:W-:Y:S01]  /*3b80*/  VIADD R27, R15.reuse, 0x50 ;  /* 0x000000500f1b7836 */ /* 0x042fe20000000000 */
[----:B------:R-:W-:-:S02]  /*3b90*/  IADD3 R19, R15, 0x28, RZ ;  /* 0x000000280f137810 */ /* 0x000fc40007ffe0ff */
[----:B------:R-:W-:Y:S02]  /*3ba0*/  LEA.HI.X R11, R13, UR5, R32, 0x1, P0 ;  /* 0x000000050d0b7c11 */ /* 0x000fe400080f0c20 */
[----:B------:R-:W-:Y:S02]  /*3bb0*/  LEA.HI.X R13, R17, UR5, R30, 0x1, P1 ;  /* 0x00000005110d7c11 */ /* 0x000fe400088f0c1e */
[C---:B------:R-:W-:Y:S02]  /*3bc0*/  IADD3 R17, P0, R19.reuse, R24, RZ ;  /* 0x0000001813117210 */ /* 0x040fe40007f1e0ff */
[----:B------:R-:W-:Y:S02]  /*3bd0*/  F2FP.F16.F32.PACK_AB R0, R6, R0 ;  /* 0x000000000600723e */ /* 0x000fe400000000ff */
[----:B------:R-:W-:Y:S02]  /*3be0*/  F2FP.F16.F32.PACK_AB R6, R2, R3 ;  /* 0x000000030206723e */ /* 0x000fe400000000ff */
[----:B------:R-:W-:-:S02]  /*3bf0*/  LEA.HI.X.SX32 R2, R19, R26, 0x1, P0 ;  /* 0x0000001a13027211 */ /* 0x000fc400000f0eff */
[----:B------:R-:W-:Y:S01]  /*3c00*/  LEA R22, P0, R17, UR4, 0x1 ;  /* 0x0000000411167c11 */ /* 0x000fe2000f8008ff */
[----:B------:R0:W-:Y:S01]  /*3c10*/  STG.E.U16 desc[UR36][R4.64], R6 ;  /* 0x0000000604007986 */ /* 0x0001e2000c101524 */
[----:B------:R-:W-:Y:S02]  /*3c20*/  IADD3 R3, P1, R21, R24, RZ ;  /* 0x0000001815037210 */ /* 0x000fe40007f3e0ff */
[----:B------:R-:W-:Y:S02]  /*3c30*/  PRMT R19, R6, 0x7632, R19 ;  /* 0x0000763206137816 */ /* 0x000fe40000000013 */
[----:B------:R-:W-:Y:S01]  /*3c40*/  LEA.HI.X R23, R17, UR5, R2, 0x1, P0 ;  /* 0x0000000511177c11 */ /* 0x000fe200080f0c02 */
[----:B------:R-:W-:Y:S01]  /*3c50*/  VIADD R17, R15, 0x40 ;  /* 0x000000400f117836 */ /* 0x000fe20000000000 */
[----:B------:R-:W-:Y:S01]  /*3c60*/  LEA.HI.X.SX32 R30, R21, R26, 0x1, P1 ;  /* 0x0000001a151e7211 */ /* 0x000fe200008f0eff */
[----:B------:R1:W-:Y:S01]  /*3c70*/  STG.E.U16 desc[UR36][R10.64], R19 ;  /* 0x000000130a007986 */ /* 0x0003e2000c101524 */
[----:B------:R-:W-:Y:S01]  /*3c80*/  LEA R2, P0, R3, UR4, 0x1 ;  /* 0x0000000403027c11 */ /* 0x000fe2000f8008ff */
[----:B------:R-:W-:Y:S01]  /*3c90*/  VIADD R21, R15, 0x70 ;  /* 0x000000700f157836 */ /* 0x000fe20000000000 */
[----:B------:R-:W-:Y:S01]  /*3ca0*/  F2FP.F16.F32.PACK_AB R8, R8, R7 ;  /* 0x000000070808723e */ /* 0x000fe200000000ff */
[----:B------:R2:W-:Y:S01]  /*3cb0*/  STG.E.U16 desc[UR36][R12.64], R0 ;  /* 0x000000000c007986 */ /* 0x0005e2000c101524 */
[----:B------:R-:W-:-:S02]  /*3cc0*/  LEA.HI.X R3, R3, UR5, R30, 0x1, P0 ;  /* 0x0000000503037c11 */ /* 0x000fc400080f0c1e */
[C---:B------:R-:W-:Y:S02]  /*3cd0*/  IADD3 R31, R15.reuse, 0x38, RZ ;  /* 0x000000380f1f7810 */ /* 0x040fe40007ffe0ff */
[----:B------:R-:W-:Y:S02]  /*3ce0*/  IADD3 R33, R15, 0x48, RZ ;  /* 0x000000480f217810 */ /* 0x000fe40007ffe0ff */
[-C--:B0-----:R-:W-:Y:S02]  /*3cf0*/  IADD3 R5, P5, R31, R24.reuse, RZ ;  /* 0x000000181f057210 */ /* 0x081fe40007fbe0ff */
[----:B-1----:R-:W-:Y:S02]  /*3d00*/  PRMT R11, R0, 0x7632, R11 ;  /* 0x00007632000b7816 */ /* 0x002fe4000000000b */
[-C--:B------:R-:W-:Y:S02]  /*3d10*/  IADD3 R10, P4, R17, R24.reuse, RZ ;  /* 0x00000018110a7210 */ /* 0x080fe40007f9e0ff */
[----:B------:R-:W-:Y:S01]  /*3d20*/  IADD3 R6, P2, R27, R24, RZ ;  /* 0x000000181b067210 */ /* 0x000fe20007f5e0ff */
[----:B------:R0:W-:Y:S01]  /*3d30*/  STG.E.U16 desc[UR36][R22.64], R11 ;  /* 0x0000000b16007986 */ /* 0x0001e2000c101524 */
[----:B------:R-:W-:-:S02]  /*3d40*/  LEA.HI.X.SX32 R17, R17, R26, 0x1, P4 ;  /* 0x0000001a11117211 */ /* 0x000fc400020f0eff */
[----:B------:R-:W-:Y:S01]  /*3d50*/  IADD3 R7, R15, 0x58, RZ ;  /* 0x000000580f077810 */ /* 0x000fe20007ffe0ff */
[----:B------:R1:W-:Y:S01]  /*3d60*/  STG.E.U16 desc[UR36][R2.64], R8 ;  /* 0x0000000802007986 */ /* 0x0003e2000c101524 */
[----:B--2---:R-:W-:Y:S02]  /*3d70*/  LEA.HI.X.SX32 R13, R27, R26, 0x1, P2 ;  /* 0x0000001a1b0d7211 */ /* 0x004fe400010f0eff */
[----:B------:R-:W-:Y:S02]  /*3d80*/  IADD3 R19, R15, 0x68, RZ ;  /* 0x000000680f137810 */ /* 0x000fe40007ffe0ff */
[----:B------:R-:W-:Y:S02]  /*3d90*/  F2FP.F16.F32.PACK_AB R9, R9, R28 ;  /* 0x0000001c0909723e */ /* 0x000fe400000000ff */
[----:B------:R-:W-:Y:S02]  /*3da0*/  F2FP.F16.F32.PACK_AB R18, R18, R29 ;  /* 0x0000001d1212723e */ /* 0x000fe400000000ff */
[----:B0-----:R-:W-:-:S02]  /*3db0*/  LEA.HI.X.SX32 R22, R31, R26, 0x1, P5 ;  /* 0x0000001a1f167211 */ /* 0x001fc400028f0eff */
[-C--:B------:R-:W-:Y:S02]  /*3dc0*/  IADD3 R11, P3, R33, R24.reuse, RZ ;  /* 0x00000018210b7210 */ /* 0x080fe40007f7e0ff */
[----:B-1----:R-:W-:Y:S02]  /*3dd0*/  IADD3 R3, P0, R25, R24, RZ ;  /* 0x0000001819037210 */ /* 0x002fe40007f1e0ff */
[-C--:B------:R-:W-:Y:S02]  /*3de0*/  LEA.HI.X.SX32 R12, R33, R26.reuse, 0x1, P3 ;  /* 0x0000001a210c7211 */ /* 0x080fe400018f0eff */
[----:B------:R-:W-:Y:S02]  /*3df0*/  LEA.HI.X.SX32 R30, R25, R26, 0x1, P0 ;  /* 0x0000001a191e7211 */ /* 0x000fe400000f0eff */
[----:B------:R-:W-:Y:S02]  /*3e00*/  LEA R4, P0, R5, UR4, 0x1 ;  /* 0x0000000405047c11 */ /* 0x000fe4000f8008ff */
[----:B------:R-:W-:-:S02]  /*3e10*/  IADD3 R2, P1, R7, R24, RZ ;  /* 0x0000001807027210 */ /* 0x000fc40007f3e0ff */
[----:B------:R-:W-:Y:S02]  /*3e20*/  LEA.HI.X R5, R5, UR5, R22, 0x1, P0 ;  /* 0x0000000505057c11 */ /* 0x000fe400080f0c16 */
[C---:B------:R-:W-:Y:S02]  /*3e30*/  LEA R22, P0, R10.reuse, UR4, 0x1 ;  /* 0x000000040a167c11 */ /* 0x040fe4000f8008ff */
[----:B------:R-:W-:Y:S02]  /*3e40*/  LEA.HI.X.SX32 R7, R7, R26, 0x1, P1 ;  /* 0x0000001a07077211 */ /* 0x000fe400008f0eff */
[----:B------:R-:W-:Y:S02]  /*3e50*/  LEA.HI.X R23, R10, UR5, R17, 0x1, P0 ;  /* 0x000000050a177c11 */ /* 0x000fe400080f0c11 */
[----:B------:R-:W-:Y:S02]  /*3e60*/  LEA R10, P0, R11, UR4, 0x1 ;  /* 0x000000040b0a7c11 */ /* 0x000fe4000f8008ff */
[----:B------:R-:W-:-:S02]  /*3e70*/  IADD3 R0, P5, R19, R24, RZ ;  /* 0x0000001813007210 */ /* 0x000fc40007fbe0ff */
[----:B------:R-:W-:Y:S02]  /*3e80*/  LEA.HI.X R11, R11, UR5, R12, 0x1, P0 ;  /* 0x000000050b0b7c11 */ /* 0x000fe400080f0c0c */
[----:B------:R-:W-:Y:S02]  /*3e90*/  LEA R12, P0, R6, UR4, 0x1 ;  /* 0x00000004060c7c11 */ /* 0x000fe4000f8008ff */
[----:B------:R-:W-:Y:S02]  /*3ea0*/  PRMT R8, R8, 0x7632, R8 ;  /* 0x0000763208087816 */ /* 0x000fe40000000008 */
[----:B------:R-:W-:Y:S02]  /*3eb0*/  LEA.HI.X R13, R6, UR5, R13, 0x1, P0 ;  /* 0x00000005060d7c11 */ /* 0x000fe400080f0c0d */
[----:B------:R-:W-:Y:S01]  /*3ec0*/  LEA R6, P0, R2, UR4, 0x1 ;  /* 0x0000000402067c11 */ /* 0x000fe2000f8008ff */
[----:B------:R0:W-:Y:S01]  /*3ed0*/  STG.E.U16 desc[UR36][R4.64], R8 ;  /* 0x0000000804007986 */ /* 0x0001e2000c101524 */
[----:B------:R-:W-:-:S02]  /*3ee0*/  F2FP.F16.F32.PACK_AB R25, R16, R20 ;  /* 0x000000141019723e */ /* 0x000fc400000000ff */
[----:B------:R-:W-:Y:S02]  /*3ef0*/  LEA.HI.X R7, R2, UR5, R7, 0x1, P0 ;  /* 0x0000000502077c11 */ /* 0x000fe400080f0c07 */
[----:B------:R-:W-:Y:S01]  /*3f00*/  LEA R2, P0, R3, UR4, 0x1 ;  /* 0x0000000403027c11 */ /* 0x000fe2000f8008ff */
[----:B------:R-:W-:Y:S01]  /*3f10*/  STG.E.U16 desc[UR36][R22.64], R25 ;  /* 0x0000001916007986 */ /* 0x000fe2000c101524 */
[----:B------:R-:W-:Y:S02]  /*3f20*/  IADD3 R24, P6, R21, R24, RZ ;  /* 0x0000001815187210 */ /* 0x000fe40007fde0ff */
[----:B------:R-:W-:Y:S02]  /*3f30*/  LEA.HI.X R3, R3, UR5, R30, 0x1, P0 ;  /* 0x0000000503037c11 */ /* 0x000fe400080f0c1e */
[----:B------:R-:W-:Y:S02]  /*3f40*/  LEA.HI.X.SX32 R15, R19, R26, 0x1, P5 ;  /* 0x0000001a130f7211 */ /* 0x000fe400028f0eff */
[----:B------:R-:W-:-:S02]  /*3f50*/  LEA R16, P0, R0, UR4, 0x1 ;  /* 0x0000000400107c11 */ /* 0x000fc4000f8008ff */
[----:B0-----:R-:W-:Y:S02]  /*3f60*/  PRMT R5, R25, 0x7632, R5 ;  /* 0x0000763219057816 */ /* 0x001fe40000000005 */
[----:B------:R-:W-:Y:S02]  /*3f70*/  LEA.HI.X.SX32 R19, R21, R26, 0x1, P6 ;  /* 0x0000001a15137211 */ /* 0x000fe400030f0eff */
[----:B------:R-:W-:Y:S01]  /*3f80*/  LEA R20, P1, R24, UR4, 0x1 ;  /* 0x0000000418147c11 */ /* 0x000fe2000f8208ff */
[----:B------:R-:W-:Y:S01]  /*3f90*/  STG.E.U16 desc[UR36][R10.64], R5 ;  /* 0x000000050a007986 */ /* 0x000fe2000c101524 */
[----:B------:R-:W-:Y:S02]  /*3fa0*/  LEA.HI.X R17, R0, UR5, R15, 0x1, P0 ;  /* 0x0000000500117c11 */ /* 0x000fe400080f0c0f */
[----:B------:R-:W-:Y:S01]  /*3fb0*/  PRMT R0, R9, 0x7632, R0 ;  /* 0x0000763209007816 */ /* 0x000fe20000000000 */
[----:B------:R-:W-:Y:S01]  /*3fc0*/  STG.E.U16 desc[UR36][R12.64], R9 ;  /* 0x000000090c007986 */ /* 0x000fe2000c101524 */
[----:B------:R-:W-:-:S02]  /*3fd0*/  PRMT R8, R18, 0x7632, R8 ;  /* 0x0000763212087816 */ /* 0x000fc40000000008 */
[----:B------:R-:W-:Y:S01]  /*3fe0*/  LEA.HI.X R21, R24, UR5, R19, 0x1, P1 ;  /* 0x0000000518157c11 */ /* 0x000fe200088f0c13 */
[----:B------:R-:W-:Y:S01]  /*3ff0*/  STG.E.U16 desc[UR36][R6.64], R0 ;  /* 0x0000000006007986 */ /* 0x000fe2000c101524 */
[----:B------:R-:W-:-:S03]  /*4000*/  F2FP.F16.F32.PACK_AB R14, RZ, R14 ;  /* 0x0000000eff0e723e */ /* 0x000fc600000000ff */
[----:B------:R-:W-:Y:S04]  /*4010*/  STG.E.U16 desc[UR36][R2.64], R18 ;  /* 0x0000001202007986 */ /* 0x000fe8000c101524 */
[----:B------:R-:W-:Y:S04]  /*4020*/  STG.E.U16 desc[UR36][R16.64], R8 ;  /* 0x0000000810007986 */ /* 0x000fe8000c101524 */
[----:B------:R-:W-:Y:S01]  /*4030*/  STG.E.U16 desc[UR36][R20.64], R14 ;  /* 0x0000000e14007986 */ /* 0x000fe2000c101524 */
[----:B------:R-:W-:Y:S05]  /*4040*/  EXIT ;  /* 0x000000000000794d */ /* 0x000fea0003800000 */
.L_x_3549:
        /* <DEDUP_REMOVED lines=16> */
.L_x_3576:
        /* <DEDUP_REMOVED lines=16> */
.L_x_3587:
[----:B------:R-:W-:Y:S05]  /*4250*/  EXIT ;  /* 0x000000000000794d */ /* 0x000fea0003800000 */
.L_x_3551:
[----:B------:R-:W-:Y:S01]  /*4260*/  MOV R12, 0x10 ;  /* 0x00000010000c7802 */ /* 0x000fe20000000f00 */
[----:B------:R-:W-:Y:S01]  /*4270*/  IMAD.MOV.U32 R11, RZ, RZ, 0x1f ;  /* 0x0000001fff0b7424 */ /* 0x000fe200078e00ff */
[----:B------:R-:W-:Y:S01]  /*4280*/  MOV R15, 0xffffffff ;  /* 0xffffffff000f7802 */ /* 0x000fe20000000f00 */
[----:B------:R-:W-:-:S07]  /*4290*/  IMAD.MOV.U32 R2, RZ, RZ, -0x800001 ;  /* 0xff7fffffff027424 */ /* 0x000fce00078e00ff */
[----:B------:R-:W-:Y:S05]  /*42a0*/  WARPSYNC.COLLECTIVE R15, `(.L_x_3588) ;  /* 0x000000000f087348 */ /* 0x000fea0003c00000 */
[----:B------:R0:W1:Y:S02]  /*42b0*/  SHFL.BFLY P6, R14, R13, R12, R11 ;  /* 0x0c00000c0d0e7389 */ /* 0x00006400000c000b */
[----:B01----:R-:W-:Y:S01]  /*42c0*/  ENDCOLLECTIVE ;  /* 0x000000000000791b */ /* 0x003fe20003800000 */
.L_x_3588:
[----:B------:R-:W-:Y:S01]  /*42d0*/  HFMA2.MMA R12, -RZ, RZ, 0, 4.76837158203125e-07 ;  /* 0x00000008ff0c7435 */ /* 0x000fe200000001ff */
[----:B------:R-:W-:-:S05]  /*42e0*/  FMNMX.FTZ R0, R14, -3.40282346638528859812e+38, !PT ;  /* 0xff7fffff0e007809 */ /* 0x000fca0007810000 */
[----:B------:R-:W-:-:S07]  /*42f0*/  IMAD.MOV.U32 R13, RZ, RZ, R0 ;  /* 0x000000ffff0d7224 */ /* 0x000fce00078e0000 */
[----:B------:R-:W-:Y:S05]  /*4300*/  WARPSYNC.COLLECTIVE R15, `(.L_x_3589) ;  /* 0x000000000f087348 */ /* 0x000fea0003c00000 */
[----:B------:R0:W1:Y:S02]  /*4310*/  SHFL.BFLY P6, R14, R13, R12, R11 ;  /* 0x0c00000c0d0e7389 */ /* 0x00006400000c000b */
[----:B01----:R-:W-:Y:S01]  /*4320*/  ENDCOLLECTIVE ;  /* 0x000000000000791b */ /* 0x003fe20003800000 */
.L_x_3589:
[----:B------:R-:W-:Y:S02]  /*4330*/  MOV R12, 0x4 ;  /* 0x00000004000c7802 */ /* 0x000fe40000000f00 */
[----:B------:R-:W-:-:S05]  /*4340*/  FMNMX.FTZ R3, R0, R14, !PT ;  /* 0x0000000e00037209 */ /* 0x000fca0007810000 */
[----:B------:R-:W-:-:S07]  /*4350*/  IMAD.MOV.U32 R13, RZ, RZ, R3 ;  /* 0x000000ffff0d7224 */ /* 0x000fce00078e0003 */
[----:B------:R-:W-:Y:S05]  /*4360*/  WARPSYNC.COLLECTIVE R15, `(.L_x_3590) ;  /* 0x000000000f087348 */ /* 0x000fea0003c00000 */
[----:B------:R0:W1:Y:S02]  /*4370*/  SHFL.BFLY P6, R14, R13, R12, R11 ;  /* 0x0c00000c0d0e7389 */ /* 0x00006400000c000b */
[----:B01----:R-:W-:Y:S01]  /*4380*/  ENDCOLLECTIVE ;  /* 0x000000000000791b */ /* 0x003fe20003800000 */
.L_x_3590:
[----:B------:R-:W-:Y:S01]  /*4390*/  HFMA2.MMA R12, -RZ, RZ, 0, 1.1920928955078125e-07 ;  /* 0x00000002ff0c7435 */ /* 0x000fe200000001ff */
[----:B------:R-:W-:-:S05]  /*43a0*/  FMNMX.FTZ R4, R3, R14, !PT ;  /* 0x0000000e03047209 */ /* 0x000fca0007810000 */
[----:B------:R-:W-:-:S07]  /*43b0*/  IMAD.MOV.U32 R13, RZ, RZ, R4 ;  /* 0x000000ffff0d7224 */ /* 0x000fce00078e0004 */
[----:B------:R-:W-:Y:S05]  /*43c0*/  WARPSYNC.COLLECTIVE R15, `(.L_x_3591) ;  /* 0x000000000f087348 */ /* 0x000fea0003c00000 */
[----:B------:R0:W1:Y:S02]  /*43d0*/  SHFL.BFLY P6, R14, R13, R12, R11 ;  /* 0x0c00000c0d0e7389 */ /* 0x00006400000c000b */
[----:B01----:R-:W-:Y:S01]  /*43e0*/  ENDCOLLECTIVE ;  /* 0x000000000000791b */ /* 0x003fe20003800000 */
.L_x_3591:
[----:B------:R-:W-:Y:S02]  /*43f0*/  MOV R12, 0x1 ;  /* 0x00000001000c7802 */ /* 0x000fe40000000f00 */
[----:B------:R-:W-:-:S05]  /*4400*/  FMNMX.FTZ R19, R4, R14, !PT ;  /* 0x0000000e04137209 */ /* 0x000fca0007810000 */
[----:B------:R-:W-:-:S07]  /*4410*/  IMAD.MOV.U32 R13, RZ, RZ, R19 ;  /* 0x000000ffff0d7224 */ /* 0x000fce00078e0013 */
[----:B------:R-:W-:Y:S05]  /*4420*/  WARPSYNC.COLLECTIVE R15, `(.L_x_3592) ;  /* 0x000000000f087348 */ /* 0x000fea0003c00000 */
[----:B------:R0:W1:Y:S02]  /*4430*/  SHFL.BFLY P6, R14, R13, R12, R11 ;  /* 0x0c00000c0d0e7389 */ /* 0x00006400000c000b */
[----:B01----:R-:W-:Y:S01]  /*4440*/  ENDCOLLECTIVE ;  /* 0x000000000000791b */ /* 0x003fe20003800000 */
.L_x_3592:
[----:B------:R-:W-:Y:S05]  /*4450*/  BRA `(.L_x_3593) ;  /* 0xffffffc800207947 */ /* 0x000fea000383ffff */
.L_x_3578:
[----:B--23--:R-:W-:Y:S01]  /*4460*/  HFMA2.MMA R13, -RZ, RZ, 0, 0 ;  /* 0x00000000ff0d7435 */ /* 0x00cfe200000001ff */
[----:B------:R-:W-:Y:S01]  /*4470*/  IMAD.MOV.U32 R12, RZ, RZ, 0x2 ;  /* 0x00000002ff0c7424 */ /* 0x000fe200078e00ff */
[----:B-1----:R-:W-:Y:S01]  /*4480*/  MOV R11, 0x1f ;  /* 0x0000001f000b7802 */ /* 0x002fe20000000f00 */
[----:B0-----:R-:W-:-:S08]  /*4490*/  IMAD.MOV.U32 R15, RZ, RZ, -0x1 ;  /* 0xffffffffff0f7424 */ /* 0x001fd000078e00ff */
[----:B------:R-:W-:Y:S05]  /*44a0*/  WARPSYNC.COLLECTIVE R15, `(.L_x_3594) ;  /* 0x000000000f087348 */ /* 0x000fea0003c00000 */
[----:B------:R0:W1:Y:S02]  /*44b0*/  SHFL.BFLY P6, R14, R13, R12, R11 ;  /* 0x0c00000c0d0e7389 */ /* 0x00006400000c000b */
[----:B01----:R-:W-:Y:S01]  /*44c0*/  ENDCOLLECTIVE ;  /* 0x000000000000791b */ /* 0x003fe20003800000 */
.L_x_3594:
[----:B------:R-:W-:Y:S02]  /*44d0*/  IMAD.MOV.U32 R12, RZ, RZ, 0x1 ;  /* 0x00000001ff0c7424 */ /* 0x000fe400078e00ff */
[----:B------:R-:W-:-:S05]  /*44e0*/  FADD.FTZ R30, RZ, R14 ;  /* 0x0000000eff1e7221 */ /* 0x000fca0000010000 */
[----:B------:R-:W-:-:S07]  /*44f0*/  MOV R13, R30 ;  /* 0x0000001e000d7202 */ /* 0x000fce0000000f00 */
[----:B------:R-:W-:Y:S05]  /*4500*/  WARPSYNC.COLLECTIVE R15, `(.L_x_3595) ;  /* 0x000000000f087348 */ /* 0x000fea0003c00000 */
[----:B------:R0:W1:Y:S02]  /*4510*/  SHFL.BFLY P6, R14, R13, R12, R11 ;  /* 0x0c00000c0d0e7389 */ /* 0x00006400000c000b */
[----:B01----:R-:W-:Y:S01]  /*4520*/  ENDCOLLECTIVE ;  /* 0x000000000000791b */ /* 0x003fe20003800000 */
.L_x_3595:
[----:B------:R-:W-:Y:S01]  /*4530*/  HFMA2.MMA R12, -RZ, RZ, 0, 1.1920928955078125e-07 ;  /* 0x00000002ff0c7435 */ /* 0x000fe200000001ff */
[----:B------:R-:W-:Y:S01]  /*4540*/  IMAD.MOV.U32 R13, RZ, RZ, RZ ;  /* 0x000000ffff0d7224 */ /* 0x000fe200078e00ff */
[----:B------:R-:W-:-:S09]  /*4550*/  MOV R5, R14 ;  /* 0x0000000e00057202 */ /* 0x000fd20000000f00 */
[----:B------:R-:W-:Y:S05]  /*4560*/  WARPSYNC.COLLECTIVE R15, `(.L_x_3596) ;  /* 0x000000000f087348 */ /* 0x000fea0003c00000 */
[----:B------:R0:W1:Y:S02]  /*4570*/  SHFL.BFLY P6, R14, R13, R12, R11 ;  /* 0x0c00000c0d0e7389 */ /* 0x00006400000c000b */
[----:B01----:R-:W-:Y:S01]  /*4580*/  ENDCOLLECTIVE ;  /* 0x000000000000791b */ /* 0x003fe20003800000 */
.L_x_3596:
        /* <DEDUP_REMOVED lines=8> */
.L_x_3597:
[----:B------:R-:W-:Y:S01]  /*4610*/  HFMA2.MMA R12, -RZ, RZ, 0, 1.1920928955078125e-07 ;  /* 0x00000002ff0c7435 */ /* 0x000fe200000001ff */
[----:B------:R-:W-:Y:S01]  /*4620*/  IMAD.MOV.U32 R13, RZ, RZ, RZ ;  /* 0x000000ffff0d7224 */ /* 0x000fe200078e00ff */
[----:B------:R-:W-:-:S09]  /*4630*/  MOV R4, R14 ;  /* 0x0000000e00047202 */ /* 0x000fd20000000f00 */
[----:B------:R-:W-:Y:S05]  /*4640*/  WARPSYNC.COLLECTIVE R15, `(.L_x_3598) ;  /* 0x000000000f087348 */ /* 0x000fea0003c00000 */
[----:B------:R0:W1:Y:S02]  /*4650*/  SHFL.BFLY P6, R14, R13, R12, R11 ;  /* 0x0c00000c0d0e7389 */ /* 0x00006400000c000b */
[----:B01----:R-:W-:Y:S01]  /*4660*/  ENDCOLLECTIVE ;  /* 0x000000000000791b */ /* 0x003fe20003800000 */
.L_x_3598:
        /* <DEDUP_REMOVED lines=8> */
.L_x_3599:
[----:B------:R-:W-:Y:S01]  /*46f0*/  HFMA2.MMA R12, -RZ, RZ, 0, 1.1920928955078125e-07 ;  /* 0x00000002ff0c7435 */ /* 0x000fe200000001ff */
[----:B------:R-:W-:Y:S01]  /*4700*/  IMAD.MOV.U32 R13, RZ, RZ, RZ ;  /* 0x000000ffff0d7224 */ /* 0x000fe200078e00ff */
[----:B------:R-:W-:-:S09]  /*4710*/  MOV R18, R14 ;  /* 0x0000000e00127202 */ /* 0x000fd20000000f00 */
[----:B------:R-:W-:Y:S05]  /*4720*/  WARPSYNC.COLLECTIVE R15, `(.L_x_3600) ;  /* 0x000000000f087348 */ /* 0x000fea0003c00000 */
[----:B------:R0:W1:Y:S02]  /*4730*/  SHFL.BFLY P6, R14, R13, R12, R11 ;  /* 0x0c00000c0d0e7389 */ /* 0x00006400000c000b */
[----:B01----:R-:W-:Y:S01]  /*4740*/  ENDCOLLECTIVE ;  /* 0x000000000000791b */ /* 0x003fe20003800000 */
.L_x_3600:
        /* <DEDUP_REMOVED lines=8> */
.L_x_3601:
[----:B------:R-:W-:Y:S01]  /*47d0*/  HFMA2.MMA R12, -RZ, RZ, 0, 1.1920928955078125e-07 ;  /* 0x00000002ff0c7435 */ /* 0x000fe200000001ff */
[----:B------:R-:W-:Y:S01]  /*47e0*/  IMAD.MOV.U32 R13, RZ, RZ, RZ ;  /* 0x000000ffff0d7224 */ /* 0x000fe200078e00ff */
[----:B------:R-:W-:-:S09]  /*47f0*/  MOV R2, R14 ;  /* 0x0000000e00027202 */ /* 0x000fd20000000f00 */
[----:B------:R-:W-:Y:S05]  /*4800*/  WARPSYNC.COLLECTIVE R15, `(.L_x_3602) ;  /* 0x000000000f087348 */ /* 0x000fea0003c00000 */
[----:B------:R0:W1:Y:S02]  /*4810*/  SHFL.BFLY P6, R14, R13, R12, R11 ;  /* 0x0c00000c0d0e7389 */ /* 0x00006400000c000b */
[----:B01----:R-:W-:Y:S01]  /*4820*/  ENDCOLLECTIVE ;  /* 0x000000000000791b */ /* 0x003fe20003800000 */
.L_x_3602:
        /* <DEDUP_REMOVED lines=8> */
.L_x_3603:
[----:B------:R-:W-:Y:S01]  /*48b0*/  HFMA2.MMA R12, -RZ, RZ, 0, 1.1920928955078125e-07 ;  /* 0x00000002ff0c7435 */ /* 0x000fe200000001ff */
[----:B------:R-:W-:Y:S01]  /*48c0*/  IMAD.MOV.U32 R13, RZ, RZ, RZ ;  /* 0x000000ffff0d7224 */ /* 0x000fe200078e00ff */
[----:B------:R-:W-:-:S09]  /*48d0*/  MOV R16, R14 ;  /* 0x0000000e00107202 */ /* 0x000fd20000000f00 */
[----:B------:R-:W-:Y:S05]  /*48e0*/  WARPSYNC.COLLECTIVE R15, `(.L_x_3604) ;  /* 0x000000000f087348 */ /* 0x000fea0003c00000 */
[----:B------:R0:W1:Y:S02]  /*48f0*/  SHFL.BFLY P6, R14, R13, R12, R11 ;  /* 0x0c00000c0d0e7389 */ /* 0x00006400000c000b */
[----:B01----:R-:W-:Y:S01]  /*4900*/  ENDCOLLECTIVE ;  /* 0x000000000000791b */ /* 0x003fe20003800000 */
.L_x_3604:
        /* <DEDUP_REMOVED lines=8> */
.L_x_3605:
[----:B------:R-:W-:Y:S01]  /*4990*/  HFMA2.MMA R12, -RZ, RZ, 0, 1.1920928955078125e-07 ;  /* 0x00000002ff0c7435 */ /* 0x000fe200000001ff */
[----:B------:R-:W-:Y:S01]  /*49a0*/  IMAD.MOV.U32 R13, RZ, RZ, RZ ;  /* 0x000000ffff0d7224 */ /* 0x000fe200078e00ff */
[----:B------:R-:W-:-:S09]  /*49b0*/  MOV R9, R14 ;  /* 0x0000000e00097202 */ /* 0x000fd20000000f00 */
[----:B------:R-:W-:Y:S05]  /*49c0*/  WARPSYNC.COLLECTIVE R15, `(.L_x_3606) ;  /* 0x000000000f087348 */ /* 0x000fea0003c00000 */
[----:B------:R0:W1:Y:S02]  /*49d0*/  SHFL.BFLY P6, R14, R13, R12, R11 ;  /* 0x0c00000c0d0e7389 */ /* 0x00006400000c000b */
[----:B01----:R-:W-:Y:S01]  /*49e0*/  ENDCOLLECTIVE ;  /* 0x000000000000791b */ /* 0x003fe20003800000 */
.L_x_3606:
        /* <DEDUP_REMOVED lines=8> */
.L_x_3607:
[----:B------:R-:W-:Y:S01]  /*4a70*/  HFMA2.MMA R12, -RZ, RZ, 0, 1.1920928955078125e-07 ;  /* 0x00000002ff0c7435 */ /* 0x000fe200000001ff */
[----:B------:R-:W-:Y:S01]  /*4a80*/  IMAD.MOV.U32 R13, RZ, RZ, RZ ;  /* 0x000000ffff0d7224 */ /* 0x000fe200078e00ff */
[----:B------:R-:W-:-:S09]  /*4a90*/  MOV R10, R14 ;  /* 0x0000000e000a7202 */ /* 0x000fd20000000f00 */
[----:B------:R-:W-:Y:S05]  /*4aa0*/  WARPSYNC.COLLECTIVE R15, `(.L_x_3608) ;  /* 0x000000000f087348 */ /* 0x000fea0003c00000 */
[----:B------:R0:W1:Y:S02]  /*4ab0*/  SHFL.BFLY P6, R14, R13, R12, R11 ;  /* 0x0c00000c0d0e7389 */ /* 0x00006400000c000b */
[----:B01----:R-:W-:Y:S01]  /*4ac0*/  ENDCOLLECTIVE ;  /* 0x000000000000791b */ /* 0x003fe20003800000 */
.L_x_3608:
[----:B------:R-:W-:Y:S01]  /*4ad0*/  FADD.FTZ R7, R7, R10 ;  /* 0x0000000a07077221 */ /* 0x000fe20000010000 */
[----:B------:R-:W-:Y:S01]  /*4ae0*/  MOV R12, 0x1 ;  /* 0x00000001000c7802 */ /* 0x000fe20000000f00 */
[----:B------:R-:W-:-:S04]  /*4af0*/  FADD.FTZ R19, RZ, R14 ;  /* 0x0000000eff137221 */ /* 0x000fc80000010000 */
[----:B------:R-:W-:-:S07]  /*4b00*/  IMAD.MOV.U32 R13, RZ, RZ, R19 ;  /* 0x000000ffff0d7224 */ /* 0x000fce00078e0013 */
[----:B------:R-:W-:Y:S05]  /*4b10*/  WARPSYNC.COLLECTIVE R15, `(.L_x_3609) ;  /* 0x000000000f087348 */ /* 0x000fea0003c00000 */
[----:B------:R0:W1:Y:S02]  /*4b20*/  SHFL.BFLY P6, R14, R13, R12, R11 ;  /* 0x0c00000c0d0e7389 */ /* 0x00006400000c000b */
[----:B01----:R-:W-:Y:S01]  /*4b30*/  ENDCOLLECTIVE ;  /* 0x000000000000791b */ /* 0x003fe20003800000 */
.L_x_3609:
[----:B------:R-:W-:Y:S01]  /*4b40*/  HFMA2.MMA R13, -RZ, RZ, 0, 0 ;  /* 0x00000000ff0d7435 */ /* 0x000fe200000001ff */
[----:B------:R-:W-:Y:S02]  /*4b50*/  IMAD.MOV.U32 R12, RZ, RZ, 0x2 ;  /* 0x00000002ff0c7424 */ /* 0x000fe400078e00ff */
[----:B------:R-:W-:-:S08]  /*4b60*/  IMAD.MOV.U32 R8, RZ, RZ, R14 ;  /* 0x000000ffff087224 */ /* 0x000fd000078e000e */
[----:B------:R-:W-:Y:S05]  /*4b70*/  WARPSYNC.COLLECTIVE R15, `(.L_x_3610) ;  /* 0x000000000f087348 */ /* 0x000fea0003c00000 */
[----:B------:R0:W1:Y:S02]  /*4b80*/  SHFL.BFLY P6, R14, R13, R12, R11 ;  /* 0x0c00000c0d0e7389 */ /* 0x00006400000c000b */
[----:B01----:R-:W-:Y:S01]  /*4b90*/  ENDCOLLECTIVE ;  /* 0x000000000000791b */ /* 0x003fe20003800000 */
.L_x_3610:
[----:B------:R-:W-:Y:S01]  /*4ba0*/  FADD.FTZ R8, R19, R8 ;  /* 0x0000000813087221 */ /* 0x000fe20000010000 */
[----:B------:R-:W-:Y:S02]  /*4bb0*/  IMAD.MOV.U32 R12, RZ, RZ, 0x1 ;  /* 0x00000001ff0c7424 */ /* 0x000fe400078e00ff */
[----:B------:R-:W-:-:S05]  /*4bc0*/  FADD.FTZ R29, RZ, R14 ;  /* 0x0000000eff1d7221 */ /* 0x000fca0000010000 */
[----:B------:R-:W-:-:S07]  /*4bd0*/  MOV R13, R29 ;  /* 0x0000001d000d7202 */ /* 0x000fce0000000f00 */
[----:B------:R-:W-:Y:S05]  /*4be0*/  WARPSYNC.COLLECTIVE R15, `(.L_x_3611) ;  /* 0x000000000f087348 */ /* 0x000fea0003c00000 */
[----:B------:R0:W1:Y:S02]  /*4bf0*/  SHFL.BFLY P6, R14, R13, R12, R11 ;  /* 0x0c00000c0d0e7389 */ /* 0x00006400000c000b */
[----:B01----:R-:W-:Y:S01]  /*4c00*/  ENDCOLLECTIVE ;  /* 0x000000000000791b */ /* 0x003fe20003800000 */
.L_x_3611:
[----:B------:R-:W-:Y:S01]  /*4c10*/  HFMA2.MMA R12, -RZ, RZ, 0, 1.1920928955078125e-07 ;  /* 0x00000002ff0c7435 */ /* 0x000fe200000001ff */
[----:B------:R-:W-:Y:S01]  /*4c20*/  IMAD.MOV.U32 R13, RZ, RZ, RZ ;  /* 0x000000ffff0d7224 */ /* 0x000fe200078e00ff */
[----:B------:R-:W-:-:S09]  /*4c30*/  MOV R20, R14 ;  /* 0x0000000e00147202 */ /* 0x000fd20000000f00 */
[----:B------:R-:W-:Y:S05]  /*4c40*/  WARPSYNC.COLLECTIVE R15, `(.L_x_3612) ;  /* 0x000000000f087348 */ /* 0x000fea0003c00000 */
[----:B------:R0:W1:Y:S02]  /*4c50*/  SHFL.BFLY P6, R14, R13, R12, R11 ;  /* 0x0c00000c0d0e7389 */ /* 0x00006400000c000b */
[----:B01----:R-:W-:Y:S01]  /*4c60*/  ENDCOLLECTIVE ;  /* 0x000000000000791b */ /* 0x003fe20003800000 */
.L_x_3612:
[----:B------:R-:W-:Y:S01]  /*4c70*/  FADD.FTZ R20, R29, R20 ;  /* 0x000000141d147221 */ /* 0x000fe20000010000 */
[----:B------:R-:W-:Y:S01]  /*4c80*/  MOV R12, 0x1 ;  /* 0x00000001000c7802 */ /* 0x000fe20000000f00 */
[----:B------:R-:W-:-:S04]  /*4c90*/  FADD.FTZ R17, RZ, R14 ;  /* 0x0000000eff117221 */ /* 0x000fc80000010000 */
[----:B------:R-:W-:-:S07]  /*4ca0*/  IMAD.MOV.U32 R13, RZ, RZ, R17 ;  /* 0x000000ffff0d7224 */ /* 0x000fce00078e0011 */
[----:B------:R-:W-:Y:S05]  /*4cb0*/  WARPSYNC.COLLECTIVE R15, `(.L_x_3613) ;  /* 0x000000000f087348 */ /* 0x000fea0003c00000 */
[----:B------:R0:W1:Y:S02]  /*4cc0*/  SHFL.BFLY P6, R14, R13, R12, R11 ;  /* 0x0c00000c0d0e7389 */ /* 0x00006400000c000b */
[----:B01----:R-:W-:Y:S01]  /*4cd0*/  ENDCOLLECTIVE ;  /* 0x000000000000791b */ /* 0x003fe20003800000 */
.L_x_3613:
[----:B------:R-:W-:Y:S01]  /*4ce0*/  HFMA2.MMA R13, -RZ, RZ, 0, 0 ;  /* 0x00000000ff0d7435 */ /* 0x000fe200000001ff */
[----:B------:R-:W-:Y:S02]  /*4cf0*/  IMAD.MOV.U32 R12, RZ, RZ, 0x2 ;  /* 0x00000002ff0c7424 */ /* 0x000fe400078e00ff */
[----:B------:R-:W-:-:S08]  /*4d00*/  IMAD.MOV.U32 R16, RZ, RZ, R14 ;  /* 0x000000ffff107224 */ /* 0x000fd000078e000e */
[----:B------:R-:W-:Y:S05]  /*4d10*/  WARPSYNC.COLLECTIVE R15, `(.L_x_3614) ;  /* 0x000000000f087348 */ /* 0x000fea0003c00000 */
[----:B------:R0:W1:Y:S02]  /*4d20*/  SHFL.BFLY P6, R14, R13, R12, R11 ;  /* 0x0c00000c0d0e7389 */ /* 0x00006400000c000b */
[----:B01----:R-:W-:Y:S01]  /*4d30*/  ENDCOLLECTIVE ;  /* 0x000000000000791b */ /* 0x003fe20003800000 */
.L_x_3614:
        /* <DEDUP_REMOVED lines=8> */
.L_x_3615:
[----:B------:R-:W-:Y:S01]  /*4dc0*/  MOV R13, RZ ;  /* 0x000000ff000d7202 */ /* 0x000fe20000000f00 */
[----:B------:R-:W-:Y:S02]  /*4dd0*/  IMAD.MOV.U32 R12, RZ, RZ, 0x2 ;  /* 0x00000002ff0c7424 */ /* 0x000fe400078e00ff */
[----:B------:R-:W-:-:S07]  /*4de0*/  IMAD.MOV.U32 R28, RZ, RZ, R14 ;  /* 0x000000ffff1c7224 */ /* 0x000fce00078e000e */
[----:B------:R-:W-:Y:S05]  /*4df0*/  WARPSYNC.COLLECTIVE R15, `(.L_x_3616) ;  /* 0x000000000f087348 */ /* 0x000fea0003c00000 */
[----:B------:R0:W1:Y:S02]  /*4e00*/  SHFL.BFLY P6, R14, R13, R12, R11 ;  /* 0x0c00000c0d0e7389 */ /* 0x00006400000c000b */
[----:B01----:R-:W-:Y:S01]  /*4e10*/  ENDCOLLECTIVE ;  /* 0x000000000000791b */ /* 0x003fe20003800000 */
.L_x_3616:
        /* <DEDUP_REMOVED lines=8> */
.L_x_3617:
[----:B------:R-:W-:Y:S01]  /*4ea0*/  IMAD.MOV.U32 R13, RZ, RZ, RZ ;  /* 0x000000ffff0d7224 */ /* 0x000fe200078e00ff */
[----:B------:R-:W-:Y:S01]  /*4eb0*/  MOV R12, 0x2 ;  /* 0x00000002000c7802 */ /* 0x000fe20000000f00 */
[----:B------:R-:W-:-:S07]  /*4ec0*/  FADD.FTZ R9, R9, R14 ;  /* 0x0000000e09097221 */ /* 0x000fce0000010000 */
[----:B------:R-:W-:Y:S05]  /*4ed0*/  WARPSYNC.COLLECTIVE R15, `(.L_x_3618) ;  /* 0x000000000f087348 */ /* 0x000fea0003c00000 */
[----:B------:R0:W1:Y:S02]  /*4ee0*/  SHFL.BFLY P6, R14, R13, R12, R11 ;  /* 0x0c00000c0d0e7389 */ /* 0x00006400000c000b */
[----:B01----:R-:W-:Y:S01]  /*4ef0*/  ENDCOLLECTIVE ;  /* 0x000000000000791b */ /* 0x003fe20003800000 */
.L_x_3618:
[----:B------:R-:W-:Y:S02]  /*4f00*/  IMAD.MOV.U32 R12, RZ, RZ, 0x1 ;  /* 0x00000001ff0c7424 */ /* 0x000fe400078e00ff */
[----:B------:R-:W-:-:S04]  /*4f10*/  IMAD.MOV.U32 R18, RZ, RZ, R14 ;  /* 0x000000ffff127224 */ /* 0x000fc800078e000e */
[----:B------:R-:W-:-:S05]  /*4f20*/  FADD.FTZ R18, RZ, R18 ;  /* 0x00000012ff127221 */ /* 0x000fca0000010000 */
[----:B------:R-:W-:-:S07]  /*4f30*/  MOV R13, R18 ;  /* 0x00000012000d7202 */ /* 0x000fce0000000f00 */
[----:B------:R-:W-:Y:S05]  /*4f40*/  WARPSYNC.COLLECTIVE R15, `(.L_x_3619) ;  /* 0x000000000f087348 */ /* 0x000fea0003c00000 */
[----:B------:R0:W1:Y:S02]  /*4f50*/  SHFL.BFLY P6, R14, R13, R12, R11 ;  /* 0x0c00000c0d0e7389 */ /* 0x00006400000c000b */
[----:B01----:R-:W-:Y:S01]  /*4f60*/  ENDCOLLECTIVE ;  /* 0x000000000000791b */ /* 0x003fe20003800000 */
.L_x_3619:
[----:B------:R-:W-:Y:S01]  /*4f70*/  HFMA2.MMA R12, -RZ, RZ, 0, 1.1920928955078125e-07 ;  /* 0x00000002ff0c7435 */ /* 0x000fe200000001ff */
[----:B------:R-:W-:Y:S01]  /*4f80*/  IMAD.MOV.U32 R13, RZ, RZ, RZ ;  /* 0x000000ffff0d7224 */ /* 0x000fe200078e00ff */
[----:B------:R-:W-:-:S09]  /*4f90*/  MOV R29, R14 ;  /* 0x0000000e001d7202 */ /* 0x000fd20000000f00 */
[----:B------:R-:W-:Y:S05]  /*4fa0*/  WARPSYNC.COLLECTIVE R15, `(.L_x_3620) ;  /* 0x000000000f087348 */ /* 0x000fea0003c00000 */
[----:B------:R0:W1:Y:S02]  /*4fb0*/  SHFL.BFLY P6, R14, R13, R12, R11 ;  /* 0x0c00000c0d0e7389 */ /* 0x00006400000c000b */
[----:B01----:R-:W-:Y:S01]  /*4fc0*/  ENDCOLLECTIVE ;  /* 0x000000000000791b */ /* 0x003fe20003800000 */
.L_x_3620:
[----:B------:R-:W-:Y:S01]  /*4fd0*/  FADD.FTZ R29, R18, R29 ;  /* 0x0000001d121d7221 */ /* 0x000fe20000010000 */
[----:B------:R-:W-:Y:S01]  /*4fe0*/  MOV R12, 0x1 ;  /* 0x00000001000c7802 */ /* 0x000fe20000000f00 */
[----:B------:R-:W-:-:S04]  /*4ff0*/  FADD.FTZ R19, RZ, R14 ;  /* 0x0000000eff137221 */ /* 0x000fc80000010000 */
[----:B------:R-:W-:-:S07]  /*5000*/  IMAD.MOV.U32 R13, RZ, RZ, R19 ;  /* 0x000000ffff0d7224 */ /* 0x000fce00078e0013 */
[----:B------:R-:W-:Y:S05]  /*5010*/  WARPSYNC.COLLECTIVE R15, `(.L_x_3621) ;  /* 0x000000000f087348 */ /* 0x000fea0003c00000 */
[----:B------:R0:W1:Y:S02]  /*5020*/  SHFL.BFLY P6, R14, R13, R12, R11 ;  /* 0x0c00000c0d0e7389 */ /* 0x00006400000c000b */
[----:B01----:R-:W-:Y:S01]  /*5030*/  ENDCOLLECTIVE ;  /* 0x000000000000791b */ /* 0x003fe20003800000 */
.L_x_3621:
[----:B------:R-:W-:Y:S01]  /*5040*/  HFMA2.MMA R13, -RZ, RZ, 0, 0 ;  /* 0x00000000ff0d7435 */ /* 0x000fe200000001ff */
[----:B------:R-:W-:-:S04]  /*5050*/  IMAD.MOV.U32 R12, RZ, RZ, R14 ;  /* 0x000000ffff0c7224 */ /* 0x000fc800078e000e */
[----:B------:R-:W-:Y:S01]  /*5060*/  FADD.FTZ R10, R19, R12 ;  /* 0x0000000c130a7221 */ /* 0x000fe20000010000 */
[----:B------:R-:W-:-:S03]  /*5070*/  IMAD.MOV.U32 R12, RZ, RZ, 0x2 ;  /* 0x00000002ff0c7424 */ /* 0x000fc600078e00ff */
[----:B------:R-:W-:-:S07]  /*5080*/  IMAD.MOV.U32 R18, RZ, RZ, R10 ;  /* 0x000000ffff127224 */ /* 0x000fce00078e000a */
[----:B------:R-:W-:Y:S05]  /*5090*/  WARPSYNC.COLLECTIVE R15, `(.L_x_3622) ;  /* 0x000000000f087348 */ /* 0x000fea0003c00000 */
[----:B------:R0:W1:Y:S02]  /*50a0*/  SHFL.BFLY P6, R14, R13, R12, R11 ;  /* 0x0c00000c0d0e7389 */ /* 0x00006400000c000b */
[----:B01----:R-:W-:Y:S01]  /*50b0*/  ENDCOLLECTIVE ;  /* 0x000000000000791b */ /* 0x003fe20003800000 */
.L_x_3622:
[----:B------:R-:W-:Y:S01]  /*50c0*/  HFMA2.MMA R12, -RZ, RZ, 0, 5.9604644775390625e-08 ;  /* 0x00000001ff0c7435 */ /* 0x000fe200000001ff */
[----:B------:R-:W-:-:S05]  /*50d0*/  MOV R17, R14 ;  /* 0x0000000e00117202 */ /* 0x000fca0000000f00 */
[----:B------:R-:W-:-:S04]  /*50e0*/  FADD.FTZ R17, RZ, R17 ;  /* 0x00000011ff117221 */ /* 0x000fc80000010000 */
[----:B------:R-:W-:-:S07]  /*50f0*/  IMAD.MOV.U32 R13, RZ, RZ, R17 ;  /* 0x000000ffff0d7224 */ /* 0x000fce00078e0011 */
[----:B------:R-:W-:Y:S05]  /*5100*/  WARPSYNC.COLLECTIVE R15, `(.L_x_3623) ;  /* 0x000000000f087348 */ /* 0x000fea0003c00000 */
[----:B------:R0:W1:Y:S02]  /*5110*/  SHFL.BFLY P6, R14, R13, R12, R11 ;  /* 0x0c00000c0d0e7389 */ /* 0x00006400000c000b */
[----:B01----:R-:W-:Y:S01]  /*5120*/  ENDCOLLECTIVE ;  /* 0x000000000000791b */ /* 0x003fe20003800000 */
.L_x_3623:
[----:B------:R-:W-:Y:S05]  /*5130*/  BRA `(.L_x_3624) ;  /* 0xffffffdc00e47947 */ /* 0x000fea000383ffff */
.L_x_3625:
        /* <DEDUP_REMOVED lines=12> */
.L_x_29635:


//--------------------- .text._ZN4vllm25paged_attention_v2_kernelIthLi112ELi32ELi128ELNS_18Fp8KVCacheDataTypeE2ELb1ELi512EEEvPfS2_PT_PKS3_PKT0_S9_ifPKiSB_iPKfiiiSD_SD_iiiii --------------------------
	.section	.text._ZN4vllm25paged_attention_v2_kernelIthLi112ELi32ELi128ELNS_18Fp8KVCacheDataTypeE2ELb1ELi512EEEvPfS2_PT_PKS3_PKT0_S9_ifPKiSB_iPKfiiiSD_SD_iiiii,"ax",@progbits
	.align	128
        .global         _ZN4vllm25paged_attention_v2_kernelIthLi112ELi32ELi128ELNS_18Fp8KVCacheDataTypeE2ELb1ELi512EEEvPfS2_PT_PKS3_PKT0_S9_ifPKiSB_iPKfiiiSD_SD_iiiii
        .type           _ZN4vllm25paged_attention_v2_kernelIthLi112ELi32ELi128ELNS_18Fp8KVCacheDataTypeE2ELb1ELi512EEEvPfS2_PT_PKS3_PKT0_S9_ifPKiSB_iPKfiiiSD_SD_iiiii,@function
        .size           _ZN4vllm25paged_attention_v2_kernelIthLi112ELi32ELi128ELNS_18Fp8KVCacheDataTypeE2ELb1ELi512EEEvPfS2_PT_PKS3_PKT0_S9_ifPKiSB_iPKfiiiSD_SD_iiiii,(.L_x_29636 - _ZN4vllm25paged_attention_v2_kernelIthLi112ELi32ELi128ELNS_18Fp8KVCacheDataTypeE2ELb1ELi512EEEvPfS2_PT_PKS3_PKT0_S9_ifPKiSB_iPKfiiiSD_SD_iiiii)
        .other          _ZN4vllm25paged_attention_v2_kernelIthLi112ELi32ELi128ELNS_18Fp8KVCacheDataTypeE2ELb1ELi512EEEvPfS2_PT_PKS3_PKT0_S9_ifPKiSB_iPKfiiiSD_SD_iiiii,@"STO_CUDA_ENTRY STV_DEFAULT"
_ZN4vllm25paged_attention_v2_kernelIthLi112ELi32ELi128ELNS_18Fp8KVCacheDataTypeE2ELb1ELi512EEEvPfS2_PT_PKS3_PKT0_S9_ifPKiSB_iPKfiiiSD_SD_iiiii:
.text._ZN4vllm25paged_attention_v2_kernelIthLi112ELi32ELi128ELNS_18Fp8KVCacheDataTypeE2ELb1ELi512EEEvPfS2_PT_PKS3_PKT0_S9_ifPKiSB_iPKfiiiSD_SD_iiiii:
        /* <DEDUP_REMOVED lines=111> */
.L_x_3626:
[----:B------:R-:W-:Y:S02]  /*06f0*/  ULDC UR4, c[0x0][0x288] ;  /* 0x0000a20000047ab9 */ /* 0x000fe40000000800 */
[----:B------:R-:W-:-:S04]  /*0700*/  IMAD R2, R26, UR4, R27 ;  /* 0x000000041a027c24 */ /* 0x000fc8000f8e021b */
[----:B------:R-:W-:-:S07]  /*0710*/  IMAD R8, R2, R7, RZ ;  /* 0x0000000702087224 */ /* 0x000fce00078e02ff */
.L_x_3627:
        /* <DEDUP_REMOVED lines=27> */
.L_x_3631:
        /* <DEDUP_REMOVED lines=36> */
.L_x_3629:
[----:B------:R-:W-:Y:S05]  /*0b10*/  BSYNC B7 ;  /* 0x0000000000077941 */ /* 0x000fea0003800000 */
.L_x_3628:
        /* <DEDUP_REMOVED lines=28> */
.L_x_3674:
        /* <DEDUP_REMOVED lines=47> */
.L_x_3637:
        /* <DEDUP_REMOVED lines=11> */
.L_x_3636:
[----:B------:R-:W-:Y:S05]  /*1080*/  BSYNC B1 ;  /* 0x0000000000017941 */ /* 0x000fea0003800000 */
.L_x_3635:
        /* <DEDUP_REMOVED lines=14> */
.L_x_3640:
        /* <DEDUP_REMOVED lines=100> */
.L_x_3639:
[----:B------:R-:W-:Y:S05]  /*17b0*/  BSYNC B1 ;  /* 0x0000000000017941 */ /* 0x000fea0003800000 */
.L_x_3638:
        /* <DEDUP_REMOVED lines=55> */
.L_x_3642:
[----:B------:R-:W-:Y:S05]  /*1b30*/  BSYNC B1 ;  /* 0x0000000000017941 */ /* 0x000fea0003800000 */
.L_x_3641:
        /* <DEDUP_REMOVED lines=26> */
.L_x_3634:
[----:B------:R-:W-:Y:S05]  /*1ce0*/  BSYNC B0 ;  /* 0x0000000000007941 */ /* 0x000fea0003800000 */
.L_x_3633:
        /* <DEDUP_REMOVED lines=55> */
.L_x_3647:
        /* <DEDUP_REMOVED lines=8> */
.L_x_3646:
[----:B------:R-:W-:Y:S05]  /*20e0*/  BSYNC B1 ;  /* 0x0000000000017941 */ /* 0x000fea0003800000 */
.L_x_3645:
        /* <DEDUP_REMOVED lines=14> */
.L_x_3650:
        /* <DEDUP_REMOVED lines=52> */
.L_x_3649:
[----:B------:R-:W-:Y:S05]  /*2510*/  BSYNC B1 ;  /* 0x0000000000017941 */ /* 0x000fea0003800000 */
.L_x_3648:
        /* <DEDUP_REMOVED lines=31> */
.L_x_3652:
[----:B------:R-:W-:Y:S05]  /*2710*/  BSYNC B1 ;  /* 0x0000000000017941 */ /* 0x000fea0003800000 */
.L_x_3651:
        /* <DEDUP_REMOVED lines=14> */
.L_x_3644:
[----:B------:R-:W-:Y:S05]  /*2800*/  BSYNC B0 ;  /* 0x0000000000007941 */ /* 0x000fea0003800000 */
.L_x_3643:
        /* <DEDUP_REMOVED lines=22> */
.L_x_3654:
[----:B------:R-:W-:Y:S05]  /*2970*/  BSYNC B0 ;  /* 0x0000000000007941 */ /* 0x000fea0003800000 */
.L_x_3653:
        /* <DEDUP_REMOVED lines=27> */
.L_x_3658:
        /* <DEDUP_REMOVED lines=33> */
.L_x_3656:
[----:B------:R-:W-:Y:S05]  /*2d40*/  BSYNC B6 ;  /* 0x0000000000067941 */ /* 0x000fea0003800000 */
.L_x_3655:
[----:B------:R-:W-:-:S03]  /*2d50*/  UMOV UR4, 0xffffffff ;  /* 0xffffffff00047882 */ /* 0x000fc60000000000 */
[----:B------:R-:W-:Y:S05]  /*2d60*/  BRA.DIV UR4, `(.L_x_3659) ;  /* 0x00000016047c7947 */ /* 0x000fea000b800000 */
[----:B------:R-:W-:Y:S01]  /*2d70*/  HFMA2.MMA R9, -RZ, RZ, 0, 0 ;  /* 0x00000000ff097435 */ /* 0x000fe200000001ff */
[----:B0--3--:R-:W-:Y:S01]  /*2d80*/  IMAD.MOV.U32 R5, RZ, RZ, RZ ;  /* 0x000000ffff057224 */ /* 0x009fe200078e00ff */
[----:B------:R-:W-:Y:S01]  /*2d90*/  CS2R R6, SRZ ;  /* 0x0000000000067805 */ /* 0x000fe2000001ff00 */
[----:B------:R-:W-:Y:S01]  /*2da0*/  IMAD.MOV.U32 R14, RZ, RZ, RZ ;  /* 0x000000ffff0e7224 */ /* 0x000fe200078e00ff */
[----:B------:R-:W-:Y:S01]  /*2db0*/  MOV R17, RZ ;  /* 0x000000ff00117202 */ /* 0x000fe20000000f00 */
[----:B------:R-:W-:Y:S01]  /*2dc0*/  FADD.FTZ R5, RZ, R5 ;  /* 0x00000005ff057221 */ /* 0x000fe20000010000 */
[----:B------:R-:W-:Y:S01]  /*2dd0*/  MOV R22, RZ ;  /* 0x000000ff00167202 */ /* 0x000fe20000000f00 */
[----:B------:R-:W-:Y:S01]  /*2de0*/  FADD.FTZ R2, RZ, R14 ;  /* 0x0000000eff027221 */ /* 0x000fe20000010000 */
[----:B------:R-:W-:Y:S01]  /*2df0*/  FADD.FTZ R6, RZ, R6 ;  /* 0x00000006ff067221 */ /* 0x000fe20000010000 */
[----:B------:R-:W-:Y:S01]  /*2e00*/  FADD.FTZ R7, RZ, R7 ;  /* 0x00000007ff077221 */ /* 0x000fe20000010000 */
[----:B------:R-:W-:Y:S01]  /*2e10*/  FADD.FTZ R9, RZ, R9 ;  /* 0x00000009ff097221 */ /* 0x000fe20000010000 */
[----:B------:R-:W0:Y:S01]  /*2e20*/  SHFL.BFLY PT, R10, R5, 0x1, 0x1f ;  /* 0x0c201f00050a7f89 */ /* 0x000e2200000e0000 */
[----:B------:R-:W-:Y:S01]  /*2e30*/  FADD.FTZ R21, RZ, R14 ;  /* 0x0000000eff157221 */ /* 0x000fe20000010000 */
[----:B------:R-:W-:Y:S01]  /*2e40*/  FADD.FTZ R17, RZ, R17 ;  /* 0x00000011ff117221 */ /* 0x000fe20000010000 */
[----:B------:R-:W-:Y:S01]  /*2e50*/  IMAD.MOV.U32 R20, RZ, RZ, RZ ;  /* 0x000000ffff147224 */ /* 0x000fe200078e00ff */
[----:B------:R-:W3:Y:S01]  /*2e60*/  SHFL.BFLY PT, R16, R9, 0x1, 0x1f ;  /* 0x0c201f0009107f89 */ /* 0x000ee200000e0000 */
[----:B------:R-:W-:Y:S01]  /*2e70*/  FADD.FTZ R22, RZ, R22 ;  /* 0x00000016ff167221 */ /* 0x000fe20000010000 */
[----:B--2---:R-:W-:Y:S01]  /*2e80*/  FADD.FTZ R13, RZ, R14 ;  /* 0x0000000eff0d7221 */ /* 0x004fe20000010000 */
[----:B------:R-:W-:Y:S01]  /*2e90*/  FADD.FTZ R20, RZ, R20 ;  /* 0x00000014ff147221 */ /* 0x000fe20000010000 */
[----:B------:R-:W2:Y:S04]  /*2ea0*/  SHFL.BFLY PT, R19, R2, 0x1, 0x1f ;  /* 0x0c201f0002137f89 */ /* 0x000ea800000e0000 */
[----:B------:R-:W4:Y:S04]  /*2eb0*/  SHFL.BFLY PT, R3, R6, 0x1, 0x1f ;  /* 0x0c201f0006037f89 */ /* 0x000f2800000e0000 */
[----:B------:R-:W5:Y:S04]  /*2ec0*/  SHFL.BFLY PT, R0, R7, 0x1, 0x1f ;  /* 0x0c201f0007007f89 */ /* 0x000f6800000e0000 */
[----:B------:R-:W1:Y:S01]  /*2ed0*/  SHFL.BFLY PT, R18, R21, 0x1, 0x1f ;  /* 0x0c201f0015127f89 */ /* 0x000e6200000e0000 */
[----:B0-----:R-:W-:Y:S01]  /*2ee0*/  FADD.FTZ R10, R5, R10 ;  /* 0x0000000a050a7221 */ /* 0x001fe20000010000 */
[----:B------:R-:W-:-:S02]  /*2ef0*/  IMAD.MOV.U32 R5, RZ, RZ, RZ ;  /* 0x000000ffff057224 */ /* 0x000fc400078e00ff */
[----:B------:R-:W0:Y:S01]  /*2f00*/  SHFL.BFLY PT, R8, R17, 0x1, 0x1f ;  /* 0x0c201f0011087f89 */ /* 0x000e2200000e0000 */
[----:B---3--:R-:W-:Y:S01]  /*2f10*/  FADD.FTZ R16, R9, R16 ;  /* 0x0000001009107221 */ /* 0x008fe20000010000 */
[----:B------:R-:W-:Y:S01]  /*2f20*/  FADD.FTZ R9, RZ, R14 ;  /* 0x0000000eff097221 */ /* 0x000fe20000010000 */
[----:B------:R-:W-:Y:S01]  /*2f30*/  FADD.FTZ R5, RZ, R5 ;  /* 0x00000005ff057221 */ /* 0x000fe20000010000 */
[----:B------:R-:W-:Y:S01]  /*2f40*/  SHFL.BFLY PT, R14, R20, 0x1, 0x1f ;  /* 0x0c201f00140e7f89 */ /* 0x000fe200000e0000 */
[----:B--2---:R-:W-:-:S03]  /*2f50*/  FADD.FTZ R19, R2, R19 ;  /* 0x0000001302137221 */ /* 0x004fc60000010000 */
[----:B------:R-:W2:Y:S01]  /*2f60*/  SHFL.BFLY PT, R4, R9, 0x1, 0x1f ;  /* 0x0c201f0009047f89 */ /* 0x000ea200000e0000 */
[----:B----4-:R-:W-:Y:S01]  /*2f70*/  FADD.FTZ R6, R6, R3 ;  /* 0x0000000306067221 */ /* 0x010fe20000010000 */
[----:B------:R-:W-:Y:S02]  /*2f80*/  HFMA2.MMA R3, -RZ, RZ, 0, 0 ;  /* 0x00000000ff037435 */ /* 0x000fe400000001ff */
[----:B------:R-:W3:Y:S01]  /*2f90*/  SHFL.BFLY PT, R2, R5, 0x1, 0x1f ;  /* 0x0c201f0005027f89 */ /* 0x000ee200000e0000 */
[----:B-----5:R-:W-:Y:S01]  /*2fa0*/  FADD.FTZ R7, R7, R0 ;  /* 0x0000000007077221 */ /* 0x020fe20000010000 */
[----:B-1----:R-:W-:Y:S02]  /*2fb0*/  FADD.FTZ R18, R21, R18 ;  /* 0x0000001215127221 */ /* 0x002fe40000010000 */
[----:B------:R-:W1:Y:S04]  /*2fc0*/  SHFL.BFLY PT, R21, R13, 0x1, 0x1f ;  /* 0x0c201f000d157f89 */ /* 0x000e6800000e0000 */
[----:B------:R-:W-:Y:S01]  /*2fd0*/  FADD.FTZ R3, RZ, R3 ;  /* 0x00000003ff037221 */ /* 0x000fe20000010000 */
[----:B0-----:R-:W-:-:S04]  /*2fe0*/  FADD.FTZ R8, R17, R8 ;  /* 0x0000000811087221 */ /* 0x001fc80000010000 */
[----:B------:R-:W0:Y:S04]  /*2ff0*/  SHFL.BFLY PT, R0, R3, 0x1, 0x1f ;  /* 0x0c201f0003007f89 */ /* 0x000e2800000e0000 */
[----:B------:R-:W4:Y:S01]  /*3000*/  SHFL.BFLY PT, R17, R22, 0x1, 0x1f ;  /* 0x0c201f0016117f89 */ /* 0x000f2200000e0000 */
[----:B--2---:R-:W-:Y:S01]  /*3010*/  FADD.FTZ R4, R9, R4 ;  /* 0x0000000409047221 */ /* 0x004fe20000010000 */
[----:B------:R-:W-:Y:S02]  /*3020*/  IMAD.MOV.U32 R9, RZ, RZ, RZ ;  /* 0x000000ffff097224 */ /* 0x000fe400078e00ff */
[----:B---3--:R-:W-:Y:S02]  /*3030*/  FADD.FTZ R2, R5, R2 ;  /* 0x0000000205027221 */ /* 0x008fe40000010000 */
[----:B------:R-:W-:-:S05]  /*3040*/  FADD.FTZ R9, RZ, R9 ;  /* 0x00000009ff097221 */ /* 0x000fca0000010000 */
[----:B------:R2:W3:Y:S01]  /*3050*/  SHFL.BFLY PT, R5, R9, 0x1, 0x1f ;  /* 0x0c201f0009057f89 */ /* 0x0004e200000e0000 */
[----:B-1----:R-:W-:Y:S01]  /*3060*/  FADD.FTZ R21, R13, R21 ;  /* 0x000000150d157221 */ /* 0x002fe20000010000 */
[----:B0-----:R-:W-:Y:S01]  /*3070*/  FADD.FTZ R0, R3, R0 ;  /* 0x0000000003007221 */ /* 0x001fe20000010000 */
[----:B------:R-:W-:Y:S01]  /*3080*/  FADD.FTZ R3, R20, R14 ;  /* 0x0000000e14037221 */ /* 0x000fe20000010000 */
[----:B--2-4-:R-:W-:-:S07]  /*3090*/  FADD.FTZ R17, R22, R17 ;  /* 0x0000001116117221 */ /* 0x014fce0000010000 */
.L_x_3703:
[----:B------:R-:W-:Y:S05]  /*30a0*/  WARPSYNC.ALL ;  /* 0x0000000000007948 */ /* 0x000fea0003800000 */
[----:B------:R-:W0:Y:S01]  /*30b0*/  S2UR UR5, SR_CgaCtaId ;  /* 0x00000000000579c3 */ /* 0x000e220000008800 */
[----:B------:R-:W-:Y:S01]  /*30c0*/  LOP3.LUT R11, R23, 0x3, RZ, 0xc0, !PT ;  /* 0x00000003170b7812 */ /* 0x000fe200078ec0ff */
[----:B------:R-:W-:Y:S01]  /*30d0*/  UMOV UR4, 0x400 ;  /* 0x0000040000047882 */ /* 0x000fe20000000000 */
[----:B------:R-:W-:Y:S01]  /*30e0*/  SHF.R.S32.HI R12, RZ, 0x1f, R23 ;  /* 0x0000001fff0c7819 */ /* 0x000fe20000011417 */
[----:B------:R-:W-:-:S04]  /*30f0*/  UIADD3 UR4, UR4, 0x20, URZ ;  /* 0x0000002004047890 */ /* 0x000fc8000fffe03f */
[----:B------:R-:W-:Y:S01]  /*3100*/  BAR.SYNC.DEFER_BLOCKING 0x0 ;  /* 0x0000000000007b1d */ /* 0x000fe20000010000 */
[----:B------:R-:W-:Y:S02]  /*3110*/  ISETP.NE.AND P0, PT, R11, RZ, PT ;  /* 0x000000ff0b00720c */ /* 0x000fe40003f05270 */
[----:B------:R-:W-:Y:S02]  /*3120*/  LEA.HI R11, R12, R23, RZ, 0x2 ;  /* 0x000000170c0b7211 */ /* 0x000fe400078f10ff */
[----:B------:R-:W-:Y:S01]  /*3130*/  LOP3.LUT R12, R25, 0xffffffc0, RZ, 0xc0, !PT ;  /* 0xffffffc0190c7812 */ /* 0x000fe200078ec0ff */
[----:B------:R-:W-:Y:S01]  /*3140*/  BSSY B0, `(.L_x_3660) ;  /* 0x000001c000007945 */ /* 0x000fe20003800000 */
[----:B------:R-:W-:Y:S02]  /*3150*/  SHF.R.S32.HI R11, RZ, 0x2, R11 ;  /* 0x00000002ff0b7819 */ /* 0x000fe4000001140b */
[----:B------:R-:W-:Y:S01]  /*3160*/  ISETP.NE.OR P5, PT, R12, 0x40, P0 ;  /* 0x000000400c00780c */ /* 0x000fe200007a5670 */
[----:B---3--:R-:W-:Y:S01]  /*3170*/  FADD.FTZ R12, R9, R5 ;  /* 0x00000005090c7221 */ /* 0x008fe20000010000 */
[C---:B------:R-:W-:Y:S01]  /*3180*/  IADD3 R13, R25.reuse, 0x1f, RZ ;  /* 0x0000001f190d7810 */ /* 0x040fe20007ffe0ff */
[----:B------:R-:W-:Y:S01]  /*3190*/  IMAD R24, R24, 0x70, R11 ;  /* 0x0000007018187824 */ /* 0x000fe200078e020b */
[----:B------:R-:W-:-:S02]  /*31a0*/  ISETP.GT.OR P1, PT, R25, 0x3f, P0 ;  /* 0x0000003f1900780c */ /* 0x000fc40000724670 */
        /* <DEDUP_REMOVED lines=21> */
.L_x_3661:
[----:B------:R-:W-:Y:S05]  /*3300*/  BSYNC B0 ;  /* 0x0000000000007941 */ /* 0x000fea0003800000 */
.L_x_3660:
        /* <DEDUP_REMOVED lines=27> */
[----:B--2---:R-:W-:Y:S01]  /*34c0*/  FADD.FTZ R0, R0, R13 ;  /* 0x0000000d00007221 */ /* 0x004fe20000010000 */
[----:B---3--:R-:W-:Y:S01]  /*34d0*/  FADD.FTZ R12, R12, R15 ;  /* 0x0000000f0c0c7221 */ /* 0x008fe20000010000 */
[----:B0-----:R-:W-:Y:S01]  /*34e0*/  FADD.FTZ R3, R3, R14 ;  /* 0x0000000e03037221 */ /* 0x001fe20000010000 */
[----:B-1----:R-:W-:-:S07]  /*34f0*/  FADD.FTZ R2, R2, R9 ;  /* 0x0000000902027221 */ /* 0x002fce0000010000 */
.L_x_3663:
[----:B------:R-:W-:Y:S05]  /*3500*/  BSYNC B0 ;  /* 0x0000000000007941 */ /* 0x000fea0003800000 */
.L_x_3662:
        /* <DEDUP_REMOVED lines=17> */
.L_x_3665:
[----:B------:R-:W-:Y:S05]  /*3620*/  BSYNC B0 ;  /* 0x0000000000007941 */ /* 0x000fea0003800000 */
.L_x_3664:
        /* <DEDUP_REMOVED lines=32> */
.L_x_3667:
[----:B------:R-:W-:Y:S05]  /*3830*/  BSYNC B0 ;  /* 0x0000000000007941 */ /* 0x000fea0003800000 */
.L_x_3666:
[----:B------:R-:W-:Y:S06]  /*3840*/  BAR.SYNC.DEFER_BLOCKING 0x0 ;  /* 0x0000000000007b1d */ /* 0x000fec0000010000 */
[----:B------:R-:W-:Y:S05]  /*3850*/  @P3 EXIT ;  /* 0x000000000000394d */ /* 0x000fea0003800000 */
[----:B------:R-:W-:Y:S01]  /*3860*/  UIMAD UR4, UR38, 0x70, URZ ;  /* 0x00000070260478a4 */ /* 0x000fe2000f8e023f */
[----:B01----:R-:W-:Y:S02]  /*3870*/  IMAD R5, R29, R26, RZ ;  /* 0x0000001a1d057224 */ /* 0x003fe400078e02ff */
[----:B------:R-:W-:-:S03]  /*3880*/  IMAD R20, R28, 0x70, RZ ;  /* 0x000000701c147824 */ /* 0x000fc600078e02ff */
[----:B------:R-:W-:Y:S02]  /*3890*/  IMAD R5, R5, UR4, RZ ;  /* 0x0000000405057c24 */ /* 0x000fe4000f8e02ff */
[----:B------:R-:W-:Y:S01]  /*38a0*/  IMAD R14, R27, UR4, RZ ;  /* 0x000000041b0e7c24 */ /* 0x000fe2000f8e02ff */
[----:B------:R-:W-:-:S04]  /*38b0*/  SHF.R.S32.HI R9, RZ, 0x1f, R20 ;  /* 0x0000001fff097819 */ /* 0x000fc80000011414 */
[----:B------:R-:W-:Y:S02]  /*38c0*/  IADD3 R20, P1, P2, R5, R14, R20 ;  /* 0x0000000e05147210 */ /* 0x000fe40007a3e014 */
[----:B------:R-:W-:Y:S02]  /*38d0*/  SHF.R.S32.HI R5, RZ, 0x1f, R5 ;  /* 0x0000001fff057819 */ /* 0x000fe40000011405 */
[----:B------:R-:W-:-:S04]  /*38e0*/  SHF.R.S32.HI R14, RZ, 0x1f, R14 ;  /* 0x0000001fff0e7819 */ /* 0x000fc8000001140e */
[----:B------:R-:W-:Y:S01]  /*38f0*/  IADD3.X R14, R5, R14, R9, P1, P2 ;  /* 0x0000000e050e7210 */ /* 0x000fe20000fe4409 */
[----:B------:R-:W-:Y:S06]  /*3900*/  @P0 EXIT ;  /* 0x000000000000094d */ /* 0x000fec0003800000 */
[C---:B------:R-:W-:Y:S01]  /*3910*/  VIADD R15, R11.reuse, 0x8 ;  /* 0x000000080b0f7836 */ /* 0x040fe20000000000 */
[CC--:B------:R-:W-:Y:S01]  /*3920*/  IADD3 R5, P0, R11.reuse, R20.reuse, RZ ;  /* 0x000000140b057210 */ /* 0x0c0fe20007f1e0ff */
[----:B------:R-:W-:Y:S01]  /*3930*/  ULDC.64 UR4, c[0x0][0x220] ;  /* 0x0000880000047ab9 */ /* 0x000fe20000000a00 */
[C---:B------:R-:W-:Y:S01]  /*3940*/  IADD3 R23, R11.reuse, 0x10, RZ ;  /* 0x000000100b177810 */ /* 0x040fe20007ffe0ff */
[----:B------:R-:W-:Y:S01]  /*3950*/  VIADD R37, R11, 0x48 ;  /* 0x000000480b257836 */ /* 0x000fe20000000000 */
[----:B------:R-:W-:Y:S01]  /*3960*/  IADD3 R13, P1, R15, R20, RZ ;  /* 0x000000140f0d7210 */ /* 0x000fe20007f3e0ff */
[C---:B------:R-:W-:Y:S01]  /*3970*/  VIADD R33, R11.reuse, 0x58 ;  /* 0x000000580b217836 */ /* 0x040fe20000000000 */
[----:B------:R-:W-:Y:S02]  /*3980*/  F2FP.F16.F32.PACK_AB R19, R16, R19 ;  /* 0x000000131013723e */ /* 0x000fe400000000ff */
[-C--:B------:R-:W-:Y:S02]  /*3990*/  LEA.HI.X.SX32 R16, R11, R14.reuse, 0x1, P0 ;  /* 0x0000000e0b107211 */ /* 0x080fe400000f0eff */
[----:B------:R-:W-:Y:S01]  /*39a0*/  LEA.HI.X.SX32 R28, R15, R14, 0x1, P1 ;  /* 0x0000000e0f1c7211 */ /* 0x000fe200008f0eff */
[----:B------:R-:W-:Y:S01]  /*39b0*/  VIADD R15, R11, 0x18 ;  /* 0x000000180b0f7836 */ /* 0x000fe20000000000 */
[----:B------:R-:W-:-:S02]  /*39c0*/  IADD3 R9, P2, R23, R20, RZ ;  /* 0x0000001417097210 */ /* 0x000fc40007f5e0ff */
[----:B------:R-:W-:Y:S02]  /*39d0*/  LEA R26, P0, R5, UR4, 0x1 ;  /* 0x00000004051a7c11 */ /* 0x000fe4000f8008ff */
[----:B------:R-:W-:Y:S02]  /*39e0*/  LEA R24, P1, R13, UR4, 0x1 ;  /* 0x000000040d187c11 */ /* 0x000fe4000f8208ff */
[----:B------:R-:W-:Y:S02]  /*39f0*/  LEA.HI.X.SX32 R30, R23, R14, 0x1, P2 ;  /* 0x0000000e171e7211 */ /* 0x000fe400010f0eff */
[----:B------:R-:W-:Y:S02]  /*3a00*/  LEA.HI.X R27, R5, UR5, R16, 0x1, P0 ;  /* 0x00000005051b7c11 */ /* 0x000fe400080f0c10 */
[----:B------:R-:W-:Y:S02]  /*3a10*/  LEA R22, P2, R9, UR4, 0x1 ;  /* 0x0000000409167c11 */ /* 0x000fe4000f8408ff */
[----:B------:R-:W-:-:S02]  /*3a20*/  PRMT R29, R19, 0x7610, R29 ;  /* 0x00007610131d7816 */ /* 0x000fc4000000001d */
[----:B------:R-:W-:Y:S01]  /*3a30*/  LEA.HI.X R25, R13, UR5, R28, 0x1, P1 ;  /* 0x000000050d197c11 */ /* 0x000fe200088f0c1c */
[----:B------:R-:W-:Y:S01]  /*3a40*/  VIADD R13, R11, 0x28 ;  /* 0x000000280b0d7836 */ /* 0x000fe20000000000 */
[----:B------:R-:W-:Y:S01]  /*3a50*/  PRMT R31, R19, 0x7632, R31 ;  /* 0x00007632131f7816 */ /* 0x000fe2000000001f */
[----:B------:R0:W-:Y:S01]  /*3a60*/  STG.E.U16 desc[UR36][R26.64], R29 ;  /* 0x0000001d1a007986 */ /* 0x0001e2000c101524 */
[----:B------:R-:W-:Y:S02]  /*3a70*/  IADD3 R5, P0, R15, R20, RZ ;  /* 0x000000140f057210 */ /* 0x000fe40007f1e0ff */
[----:B------:R-:W-:Y:S01]  /*3a80*/  IADD3 R19, R11, 0x20, RZ ;  /* 0x000000200b137810 */ /* 0x000fe20007ffe0ff */
[----:B------:R1:W-:Y:S01]  /*3a90*/  STG.E.U16 desc[UR36][R24.64], R31 ;  /* 0x0000001f18007986 */ /* 0x0003e2000c101524 */
[----:B------:R-:W-:Y:S02]  /*3aa0*/  LEA.HI.X R23, R9, UR5, R30, 0x1, P2 ;  /* 0x0000000509177c11 */ /* 0x000fe400090f0c1e */
[----:B------:R-:W-:-:S02]  /*3ab0*/  LEA.HI.X.SX32 R16, R15, R14, 0x1, P0 ;  /* 0x0000000e0f107211 */ /* 0x000fc400000f0eff */
[----:B------:R-:W-:Y:S02]  /*3ac0*/  IADD3 R9, P1, R19, R20, RZ ;  /* 0x0000001413097210 */ /* 0x000fe40007f3e0ff */
[----:B------:R-:W-:Y:S02]  /*3ad0*/  F2FP.F16.F32.PACK_AB R7, R7, R10 ;  /* 0x0000000a0707723e */ /* 0x000fe400000000ff */
[----:B------:R-:W-:Y:S02]  /*3ae0*/  LEA R28, P0, R5, UR4, 0x1 ;  /* 0x00000004051c7c11 */ /* 0x000fe4000f8008ff */
[----:B------:R-:W-:Y:S01]  /*3af0*/  IADD3 R10, P2, R13, R20, RZ ;  /* 0x000000140d0a7210 */ /* 0x000fe20007f5e0ff */
[----:B------:R-:W-:Y:S01]  /*3b00*/  STG.E.U16 desc[UR36][R22.64], R7 ;  /* 0x0000000716007986 */ /* 0x000fe2000c101524 */
[----:B------:R-:W-:Y:S01]  /*3b10*/  LEA.HI.X.SX32 R30, R19, R14, 0x1, P1 ;  /* 0x0000000e131e7211 */ /* 0x000fe200008f0eff */
[----:B------:R-:W-:Y:S01]  /*3b20*/  VIADD R19, R11, 0x38 ;  /* 0x000000380b137836 */ /* 0x000fe20000000000 */
[----:B0-----:R-:W-:-:S02]  /*3b30*/  LEA.HI.X R29, R5, UR5, R16, 0x1, P0 ;  /* 0x00000005051d7c11 */ /* 0x001fc400080f0c10 */
[----:B------:R-:W-:Y:S02]  /*3b40*/  LEA R26, P1, R9, UR4, 0x1 ;  /* 0x00000004091a7c11 */ /* 0x000fe4000f8208ff */
[----:B------:R-:W-:Y:S02]  /*3b50*/  LEA.HI.X.SX32 R13, R13, R14, 0x1, P2 ;  /* 0x0000000e0d0d7211 */ /* 0x000fe400010f0eff */
[----:B------:R-:W-:Y:S02]  /*3b60*/  PRMT R5, R7, 0x7632, R5 ;  /* 0x0000763207057816 */ /* 0x000fe40000000005 */
[----:B-1----:R-:W-:Y:S02]  /*3b70*/  LEA R24, P2, R10, UR4, 0x1 ;  /* 0x000000040a187c11 */ /* 0x002fe4000f8408ff */
[----:B------:R-:W-:Y:S01]  /*3b80*/  F2FP.F16.F32.PACK_AB R6, R18, R6 ;  /* 0x000000061206723e */ /* 0x000fe200000000ff */
[----:B------:R0:W-:Y:S01]  /*3b90*/  STG.E.U16 desc[UR36][R28.64], R5 ;  /* 0x000000051c007986 */ /* 0x0001e2000c101524 */
[----:B------:R-:W-:-:S02]  /*3ba0*/  IADD3 R15, R11, 0x30, RZ ;  /* 0x000000300b0f7810 */ /* 0x000fc40007ffe0ff */
[----:B------:R-:W-:Y:S02]  /*3bb0*/  LEA.HI.X R27, R9, UR5, R30, 0x1, P1 ;  /* 0x00000005091b7c11 */ /* 0x000fe400088f0c1e */
[----:B------:R-:W-:Y:S02]  /*3bc0*/  LEA.HI.X R25, R10, UR5, R13, 0x1, P2 ;  /* 0x000000050a197c11 */ /* 0x000fe400090f0c0d */
[----:B------:R-:W-:Y:S01]  /*3bd0*/  PRMT R9, R6, 0x7632, R9 ;  /* 0x0000763206097816 */ /* 0x000fe20000000009 */
[----:B------:R1:W-:Y:S01]  /*3be0*/  STG.E.U16 desc[UR36][R26.64], R6 ;  /* 0x000000061a007986 */ /* 0x0003e2000c101524 */
[C---:B------:R-:W-:Y:S02]  /*3bf0*/  IADD3 R16, R11.reuse, 0x40, RZ ;  /* 0x000000400b107810 */ /* 0x040fe40007ffe0ff */
[C---:B------:R-:W-:Y:S01]  /*3c00*/  IADD3 R35, R11.reuse, 0x50, RZ ;  /* 0x000000500b237810 */ /* 0x040fe20007ffe0ff */
[----:B0-----:R-:W-:Y:S01]  /*3c10*/  VIADD R29, R11, 0x68 ;  /* 0x000000680b1d7836 */ /* 0x001fe20000000000 */
[----:B------:R-:W-:Y:S01]  /*3c20*/  IADD3 R28, P5, R15, R20, RZ ;  /* 0x000000140f1c7210 */ /* 0x000fe20007fbe0ff */
[----:B------:R0:W-:Y:S01]  /*3c30*/  STG.E.U16 desc[UR36][R24.64], R9 ;  /* 0x0000000918007986 */ /* 0x0001e2000c101524 */
[----:B------:R-:W-:-:S02]  /*3c40*/  IADD3 R31, R11, 0x60, RZ ;  /* 0x000000600b1f7810 */ /* 0x000fc40007ffe0ff */
[----:B------:R-:W-:Y:S02]  /*3c50*/  LEA.HI.X.SX32 R15, R15, R14, 0x1, P5 ;  /* 0x0000000e0f0f7211 */ /* 0x000fe400028f0eff */
[-C--:B------:R-:W-:Y:S02]  /*3c60*/  IADD3 R5, P3, R16, R20.reuse, RZ ;  /* 0x0000001410057210 */ /* 0x080fe40007f7e0ff */
[-C--:B-1----:R-:W-:Y:S02]  /*3c70*/  IADD3 R6, P4, R19, R20.reuse, RZ ;  /* 0x0000001413067210 */ /* 0x082fe40007f9e0ff */
[-C--:B------:R-:W-:Y:S02]  /*3c80*/  IADD3 R10, P2, R37, R20.reuse, RZ ;  /* 0x00000014250a7210 */ /* 0x080fe40007f5e0ff */
[-C--:B------:R-:W-:Y:S02]  /*3c90*/  IADD3 R7, P0, R33, R20.reuse, RZ ;  /* 0x0000001421077210 */ /* 0x080fe40007f1e0ff */
[----:B0-----:R-:W-:-:S02]  /*3ca0*/  IADD3 R9, P1, R35, R20, RZ ;  /* 0x0000001423097210 */ /* 0x001fc40007f3e0ff */
[-C--:B------:R-:W-:Y:S02]  /*3cb0*/  IADD3 R11, P5, R31, R20.reuse, RZ ;  /* 0x000000141f0b7210 */ /* 0x080fe40007fbe0ff */
[----:B------:R-:W-:Y:S02]  /*3cc0*/  IADD3 R13, P6, R29, R20, RZ ;  /* 0x000000141d0d7210 */ /* 0x000fe40007fde0ff */
[-C--:B------:R-:W-:Y:S02]  /*3cd0*/  LEA.HI.X.SX32 R19, R19, R14.reuse, 0x1, P4 ;  /* 0x0000000e13137211 */ /* 0x080fe400020f0eff */
[-C--:B------:R-:W-:Y:S02]  /*3ce0*/  LEA.HI.X.SX32 R16, R16, R14.reuse, 0x1, P3 ;  /* 0x0000000e10107211 */ /* 0x080fe400018f0eff */
[-C--:B------:R-:W-:Y:S02]  /*3cf0*/  LEA.HI.X.SX32 R23, R37, R14.reuse, 0x1, P2 ;  /* 0x0000000e25177211 */ /* 0x080fe400010f0eff */
[----:B------:R-:W-:-:S02]  /*3d00*/  LEA.HI.X.SX32 R20, R35, R14, 0x1, P1 ;  /* 0x0000000e23147211 */ /* 0x000fc400008f0eff */
[-C--:B------:R-:W-:Y:S02]  /*3d10*/  LEA.HI.X.SX32 R22, R33, R14.reuse, 0x1, P0 ;  /* 0x0000000e21167211 */ /* 0x080fe400000f0eff */
[-C--:B------:R-:W-:Y:S02]  /*3d20*/  LEA.HI.X.SX32 R24, R31, R14.reuse, 0x1, P5 ;  /* 0x0000000e1f187211 */ /* 0x080fe400028f0eff */
[----:B------:R-:W-:Y:S02]  /*3d30*/  LEA.HI.X.SX32 R26, R29, R14, 0x1, P6 ;  /* 0x0000000e1d1a7211 */ /* 0x000fe400030f0eff */
[----:B------:R-:W-:Y:S02]  /*3d40*/  LEA R14, P0, R28, UR4, 0x1 ;  /* 0x000000041c0e7c11 */ /* 0x000fe4000f8008ff */
[----:B------:R-:W-:Y:S02]  /*3d50*/  F2FP.F16.F32.PACK_AB R8, R4, R8 ;  /* 0x000000080408723e */ /* 0x000fe400000000ff */
[----:B------:R-:W-:-:S02]  /*3d60*/  LEA.HI.X R15, R28, UR5, R15, 0x1, P0 ;  /* 0x000000051c0f7c11 */ /* 0x000fc400080f0c0f */
[C---:B------:R-:W-:Y:S02]  /*3d70*/  LEA R18, P1, R6.reuse, UR4, 0x1 ;  /* 0x0000000406127c11 */ /* 0x040fe4000f8208ff */
[C---:B------:R-:W-:Y:S01]  /*3d80*/  LEA R4, P0, R5.reuse, UR4, 0x1 ;  /* 0x0000000405047c11 */ /* 0x040fe2000f8008ff */
[----:B------:R0:W-:Y:S01]  /*3d90*/  STG.E.U16 desc[UR36][R14.64], R8 ;  /* 0x000000080e007986 */ /* 0x0001e2000c101524 */
[----:B------:R-:W-:Y:S02]  /*3da0*/  LEA.HI.X R19, R6, UR5, R19, 0x1, P1 ;  /* 0x0000000506137c11 */ /* 0x000fe400088f0c13 */
[----:B------:R-:W-:Y:S02]  /*3db0*/  LEA.HI.X R5, R5, UR5, R16, 0x1, P0 ;  /* 0x0000000505057c11 */ /* 0x000fe400080f0c10 */
[----:B------:R-:W-:Y:S02]  /*3dc0*/  LEA R28, P1, R10, UR4, 0x1 ;  /* 0x000000040a1c7c11 */ /* 0x000fe4000f8208ff */
[----:B------:R-:W-:-:S02]  /*3dd0*/  LEA R30, P0, R9, UR4, 0x1 ;  /* 0x00000004091e7c11 */ /* 0x000fc4000f8008ff */
[----:B------:R-:W-:Y:S02]  /*3de0*/  LEA.HI.X R29, R10, UR5, R23, 0x1, P1 ;  /* 0x000000050a1d7c11 */ /* 0x000fe400088f0c17 */
[----:B------:R-:W-:Y:S02]  /*3df0*/  LEA.HI.X R31, R9, UR5, R20, 0x1, P0 ;  /* 0x00000005091f7c11 */ /* 0x000fe400080f0c14 */
[----:B------:R-:W-:Y:S02]  /*3e00*/  LEA R6, P1, R7, UR4, 0x1 ;  /* 0x0000000407067c11 */ /* 0x000fe4000f8208ff */
[----:B------:R-:W-:Y:S02]  /*3e10*/  PRMT R9, R8, 0x7632, R9 ;  /* 0x0000763208097816 */ /* 0x000fe40000000009 */
[----:B------:R-:W-:Y:S02]  /*3e20*/  F2FP.F16.F32.PACK_AB R0, R0, R2 ;  /* 0x000000020000723e */ /* 0x000fe400000000ff */
[----:B------:R-:W-:Y:S01]  /*3e30*/  F2FP.F16.F32.PACK_AB R3, R17, R3 ;  /* 0x000000031103723e */ /* 0x000fe200000000ff */
[----:B------:R-:W-:Y:S01]  /*3e40*/  STG.E.U16 desc[UR36][R18.64], R9 ;  /* 0x0000000912007986 */ /* 0x000fe2000c101524 */
[----:B------:R-:W-:-:S02]  /*3e50*/  LEA R10, P0, R11, UR4, 0x1 ;  /* 0x000000040b0a7c11 */ /* 0x000fc4000f8008ff */
[----:B------:R-:W-:Y:S01]  /*3e60*/  LEA.HI.X R7, R7, UR5, R22, 0x1, P1 ;  /* 0x0000000507077c11 */ /* 0x000fe200088f0c16 */
[----:B------:R1:W-:Y:S01]  /*3e70*/  STG.E.U16 desc[UR36][R4.64], R0 ;  /* 0x0000000004007986 */ /* 0x0003e2000c101524 */
[----:B------:R-:W-:Y:S02]  /*3e80*/  LEA R22, P1, R13, UR4, 0x1 ;  /* 0x000000040d167c11 */ /* 0x000fe4000f8208ff */
[----:B------:R-:W-:Y:S02]  /*3e90*/  PRMT R2, R0, 0x7632, R2 ;  /* 0x0000763200027816 */ /* 0x000fe40000000002 */
[----:B------:R-:W-:Y:S02]  /*3ea0*/  F2FP.F16.F32.PACK_AB R12, R12, R21 ;  /* 0x000000150c0c723e */ /* 0x000fe400000000ff */
[----:B------:R-:W-:Y:S01]  /*3eb0*/  LEA.HI.X R11, R11, UR5, R24, 0x1, P0 ;  /* 0x000000050b0b7c11 */ /* 0x000fe200080f0c18 */
[----:B------:R-:W-:Y:S01]  /*3ec0*/  STG.E.U16 desc[UR36][R28.64], R2 ;  /* 0x000000021c007986 */ /* 0x000fe2000c101524 */
[----:B------:R-:W-:-:S02]  /*3ed0*/  LEA.HI.X R23, R13, UR5, R26, 0x1, P1 ;  /* 0x000000050d177c11 */ /* 0x000fc400088f0c1a */
[----:B0-----:R-:W-:Y:S01]  /*3ee0*/  PRMT R8, R12, 0x7632, R8 ;  /* 0x000076320c087816 */ /* 0x001fe20000000008 */
[----:B------:R-:W-:Y:S01]  /*3ef0*/  STG.E.U16 desc[UR36][R30.64], R3 ;  /* 0x000000031e007986 */ /* 0x000fe2000c101524 */
[----:B-1----:R-:W-:-:S05]  /*3f00*/  PRMT R5, R3, 0x7632, R5 ;  /* 0x0000763203057816 */ /* 0x002fca0000000005 */
[----:B------:R-:W-:Y:S04]  /*3f10*/  STG.E.U16 desc[UR36][R6.64], R5 ;  /* 0x0000000506007986 */ /* 0x000fe8000c101524 */
[----:B------:R-:W-:Y:S04]  /*3f20*/  STG.E.U16 desc[UR36][R10.64], R12 ;  /* 0x0000000c0a007986 */ /* 0x000fe8000c101524 */
[----:B------:R-:W-:Y:S01]  /*3f30*/  STG.E.U16 desc[UR36][R22.64], R8 ;  /* 0x0000000816007986 */ /* 0x000fe2000c101524 */
[----:B------:R-:W-:Y:S05]  /*3f40*/  EXIT ;  /* 0x000000000000794d */ /* 0x000fea0003800000 */
.L_x_3630:
        /* <DEDUP_REMOVED lines=16> */
.L_x_3657:
        /* <DEDUP_REMOVED lines=16> */
.L_x_3668:
[----:B------:R-:W-:Y:S05]  /*4150*/  EXIT ;  /* 0x000000000000794d */ /* 0x000fea0003800000 */
.L_x_3632:
[----:B------:R-:W-:Y:S01]  /*4160*/  MOV R12, 0x10 ;  /* 0x00000010000c7802 */ /* 0x000fe20000000f00 */
[----:B------:R-:W-:Y:S01]  /*4170*/  IMAD.MOV.U32 R11, RZ, RZ, 0x1f ;  /* 0x0000001fff0b7424 */ /* 0x000fe200078e00ff */
[----:B------:R-:W-:Y:S01]  /*4180*/  MOV R15, 0xffffffff ;  /* 0xffffffff000f7802 */ /* 0x000fe20000000f00 */
[----:B------:R-:W-:-:S07]  /*4190*/  IMAD.MOV.U32 R2, RZ, RZ, -0x800001 ;  /* 0xff7fffffff027424 */ /* 0x000fce00078e00ff */
[----:B------:R-:W-:Y:S05]  /*41a0*/  WARPSYNC.COLLECTIVE R15, `(.L_x_3669) ;  /* 0x000000000f087348 */ /* 0x000fea0003c00000 */
[----:B------:R0:W1:Y:S02]  /*41b0*/  SHFL.BFLY P6, R14, R13, R12, R11 ;  /* 0x0c00000c0d0e7389 */ /* 0x00006400000c000b */
[----:B01----:R-:W-:Y:S01]  /*41c0*/  ENDCOLLECTIVE ;  /* 0x000000000000791b */ /* 0x003fe20003800000 */
.L_x_3669:
[----:B------:R-:W-:Y:S01]  /*41d0*/  HFMA2.MMA R12, -RZ, RZ, 0, 4.76837158203125e-07 ;  /* 0x00000008ff0c7435 */ /* 0x000fe200000001ff */
[----:B------:R-:W-:-:S05]  /*41e0*/  FMNMX.FTZ R0, R14, -3.40282346638528859812e+38, !PT ;  /* 0xff7fffff0e007809 */ /* 0x000fca0007810000 */
[----:B------:R-:W-:-:S07]  /*41f0*/  IMAD.MOV.U32 R13, RZ, RZ, R0 ;  /* 0x000000ffff0d7224 */ /* 0x000fce00078e0000 */
[----:B------:R-:W-:Y:S05]  /*4200*/  WARPSYNC.COLLECTIVE R15, `(.L_x_3670) ;  /* 0x000000000f087348 */ /* 0x000fea0003c00000 */
[----:B------:R0:W1:Y:S02]  /*4210*/  SHFL.BFLY P6, R14, R13, R12, R11 ;  /* 0x0c00000c0d0e7389 */ /* 0x00006400000c000b */
[----:B01----:R-:W-:Y:S01]  /*4220*/  ENDCOLLECTIVE ;  /* 0x000000000000791b */ /* 0x003fe20003800000 */
.L_x_3670:
[----:B------:R-:W-:Y:S02]  /*4230*/  MOV R12, 0x4 ;  /* 0x00000004000c7802 */ /* 0x000fe40000000f00 */
[----:B------:R-:W-:-:S05]  /*4240*/  FMNMX.FTZ R3, R0, R14, !PT ;  /* 0x0000000e00037209 */ /* 0x000fca0007810000 */
[----:B------:R-:W-:-:S07]  /*4250*/  IMAD.MOV.U32 R13, RZ, RZ, R3 ;  /* 0x000000ffff0d7224 */ /* 0x000fce00078e0003 */
[----:B------:R-:W-:Y:S05]  /*4260*/  WARPSYNC.COLLECTIVE R15, `(.L_x_3671) ;  /* 0x000000000f087348 */ /* 0x000fea0003c00000 */
[----:B------:R0:W1:Y:S02]  /*4270*/  SHFL.BFLY P6, R14, R13, R12, R11 ;  /* 0x0c00000c0d0e7389 */ /* 0x00006400000c000b */
[----:B01----:R-:W-:Y:S01]  /*4280*/  ENDCOLLECTIVE ;  /* 0x000000000000791b */ /* 0x003fe20003800000 */
.L_x_3671:
[----:B------:R-:W-:Y:S01]  /*4290*/  HFMA2.MMA R12, -RZ, RZ, 0, 1.1920928955078125e-07 ;  /* 0x00000002ff0c7435 */ /* 0x000fe200000001ff */
[----:B------:R-:W-:-:S05]  /*42a0*/  FMNMX.FTZ R4, R3, R14, !PT ;  /* 0x0000000e03047209 */ /* 0x000fca0007810000 */
[----:B------:R-:W-:-:S07]  /*42b0*/  IMAD.MOV.U32 R13, RZ, RZ, R4 ;  /* 0x000000ffff0d7224 */ /* 0x000fce00078e0004 */
[----:B------:R-:W-:Y:S05]  /*42c0*/  WARPSYNC.COLLECTIVE R15, `(.L_x_3672) ;  /* 0x000000000f087348 */ /* 0x000fea0003c00000 */
[----:B------:R0:W1:Y:S02]  /*42d0*/  SHFL.BFLY P6, R14, R13, R12, R11 ;  /* 0x0c00000c0d0e7389 */ /* 0x00006400000c000b */
[----:B01----:R-:W-:Y:S01]  /*42e0*/  ENDCOLLECTIVE ;  /* 0x000000000000791b */ /* 0x003fe20003800000 */
.L_x_3672:
[----:B------:R-:W-:Y:S02]  /*42f0*/  MOV R12, 0x1 ;  /* 0x00000001000c7802 */ /* 0x000fe40000000f00 */
[----:B------:R-:W-:-:S05]  /*4300*/  FMNMX.FTZ R19, R4, R14, !PT ;  /* 0x0000000e04137209 */ /* 0x000fca0007810000 */
[----:B------:R-:W-:-:S07]  /*4310*/  IMAD.MOV.U32 R13, RZ, RZ, R19 ;  /* 0x000000ffff0d7224 */ /* 0x000fce00078e0013 */
[----:B------:R-:W-:Y:S05]  /*4320*/  WARPSYNC.COLLECTIVE R15, `(.L_x_3673) ;  /* 0x000000000f087348 */ /* 0x000fea0003c00000 */
[----:B------:R0:W1:Y:S02]  /*4330*/  SHFL.BFLY P6, R14, R13, R12, R11 ;  /* 0x0c00000c0d0e7389 */ /* 0x00006400000c000b */
[----:B01----:R-:W-:Y:S01]  /*4340*/  ENDCOLLECTIVE ;  /* 0x000000000000791b */ /* 0x003fe20003800000 */
.L_x_3673:
[----:B------:R-:W-:Y:S05]  /*4350*/  BRA `(.L_x_3674) ;  /* 0xffffffc800607947 */ /* 0x000fea000383ffff */
.L_x_3659:
[----:B--23--:R-:W-:Y:S01]  /*4360*/  HFMA2.MMA R13, -RZ, RZ, 0, 0 ;  /* 0x00000000ff0d7435 */ /* 0x00cfe200000001ff */
[----:B------:R-:W-:Y:S01]  /*4370*/  IMAD.MOV.U32 R12, RZ, RZ, 0x2 ;  /* 0x00000002ff0c7424 */ /* 0x000fe200078e00ff */
[----:B-1----:R-:W-:Y:S01]  /*4380*/  MOV R11, 0x1f ;  /* 0x0000001f000b7802 */ /* 0x002fe20000000f00 */
[----:B0-----:R-:W-:-:S08]  /*4390*/  IMAD.MOV.U32 R15, RZ, RZ, -0x1 ;  /* 0xffffffffff0f7424 */ /* 0x001fd000078e00ff */
[----:B------:R-:W-:Y:S05]  /*43a0*/  WARPSYNC.COLLECTIVE R15, `(.L_x_3675) ;  /* 0x000000000f087348 */ /* 0x000fea0003c00000 */
[----:B------:R0:W1:Y:S02]  /*43b0*/  SHFL.BFLY P6, R14, R13, R12, R11 ;  /* 0x0c00000c0d0e7389 */ /* 0x00006400000c000b */
[----:B01----:R-:W-:Y:S01]  /*43c0*/  ENDCOLLECTIVE ;  /* 0x000000000000791b */ /* 0x003fe20003800000 */
.L_x_3675:
[----:B------:R-:W-:Y:S02]  /*43d0*/  IMAD.MOV.U32 R12, RZ, RZ, 0x1 ;  /* 0x00000001ff0c7424 */ /* 0x000fe400078e00ff */
[----:B------:R-:W-:-:S05]  /*43e0*/  FADD.FTZ R2, RZ, R14 ;  /* 0x0000000eff027221 */ /* 0x000fca0000010000 */
[----:B------:R-:W-:-:S07]  /*43f0*/  MOV R13, R2 ;  /* 0x00000002000d7202 */ /* 0x000fce0000000f00 */
[----:B------:R-:W-:Y:S05]  /*4400*/  WARPSYNC.COLLECTIVE R15, `(.L_x_3676) ;  /* 0x000000000f087348 */ /* 0x000fea0003c00000 */
[----:B------:R0:W1:Y:S02]  /*4410*/  SHFL.BFLY P6, R14, R13, R12, R11 ;  /* 0x0c00000c0d0e7389 */ /* 0x00006400000c000b */
[----:B01----:R-:W-:Y:S01]  /*4420*/  ENDCOLLECTIVE ;  /* 0x000000000000791b */ /* 0x003fe20003800000 */
.L_x_3676:
[----:B------:R-:W-:Y:S01]  /*4430*/  HFMA2.MMA R12, -RZ, RZ, 0, 1.1920928955078125e-07 ;  /* 0x00000002ff0c7435 */ /* 0x000fe200000001ff */
[----:B------:R-:W-:Y:S01]  /*4440*/  IMAD.MOV.U32 R13, RZ, RZ, RZ ;  /* 0x000000ffff0d7224 */ /* 0x000fe200078e00ff */
[----:B------:R-:W-:-:S09]  /*4450*/  MOV R19, R14 ;  /* 0x0000000e00137202 */ /* 0x000fd20000000f00 */
[----:B------:R-:W-:Y:S05]  /*4460*/  WARPSYNC.COLLECTIVE R15, `(.L_x_3677) ;  /* 0x000000000f087348 */ /* 0x000fea0003c00000 */
[----:B------:R0:W1:Y:S02]  /*4470*/  SHFL.BFLY P6, R14, R13, R12, R11 ;  /* 0x0c00000c0d0e7389 */ /* 0x00006400000c000b */
[----:B01----:R-:W-:Y:S01]  /*4480*/  ENDCOLLECTIVE ;  /* 0x000000000000791b */ /* 0x003fe20003800000 */
.L_x_3677:
        /* <DEDUP_REMOVED lines=8> */
.L_x_3678:
[----:B------:R-:W-:Y:S01]  /*4510*/  HFMA2.MMA R12, -RZ, RZ, 0, 1.1920928955078125e-07 ;  /* 0x00000002ff0c7435 */ /* 0x000fe200000001ff */
[----:B------:R-:W-:Y:S01]  /*4520*/  IMAD.MOV.U32 R13, RZ, RZ, RZ ;  /* 0x000000ffff0d7224 */ /* 0x000fe200078e00ff */
[----:B------:R-:W-:-:S09]  /*4530*/  MOV R16, R14 ;  /* 0x0000000e00107202 */ /* 0x000fd20000000f00 */
[----:B------:R-:W-:Y:S05]  /*4540*/  WARPSYNC.COLLECTIVE R15, `(.L_x_3679) ;  /* 0x000000000f087348 */ /* 0x000fea0003c00000 */
[----:B------:R0:W1:Y:S02]  /*4550*/  SHFL.BFLY P6, R14, R13, R12, R11 ;  /* 0x0c00000c0d0e7389 */ /* 0x00006400000c000b */
[----:B01----:R-:W-:Y:S01]  /*4560*/  ENDCOLLECTIVE ;  /* 0x000000000000791b */ /* 0x003fe20003800000 */
.L_x_3679:
        /* <DEDUP_REMOVED lines=8> */
.L_x_3680:
[----:B------:R-:W-:Y:S01]  /*45f0*/  HFMA2.MMA R12, -RZ, RZ, 0, 1.1920928955078125e-07 ;  /* 0x00000002ff0c7435 */ /* 0x000fe200000001ff */
[----:B------:R-:W-:Y:S01]  /*4600*/  IMAD.MOV.U32 R13, RZ, RZ, RZ ;  /* 0x000000ffff0d7224 */ /* 0x000fe200078e00ff */
[----:B------:R-:W-:-:S09]  /*4610*/  MOV R10, R14 ;  /* 0x0000000e000a7202 */ /* 0x000fd20000000f00 */
[----:B------:R-:W-:Y:S05]  /*4620*/  WARPSYNC.COLLECTIVE R15, `(.L_x_3681) ;  /* 0x000000000f087348 */ /* 0x000fea0003c00000 */
[----:B------:R0:W1:Y:S02]  /*4630*/  SHFL.BFLY P6, R14, R13, R12, R11 ;  /* 0x0c00000c0d0e7389 */ /* 0x00006400000c000b */
[----:B01----:R-:W-:Y:S01]  /*4640*/  ENDCOLLECTIVE ;  /* 0x000000000000791b */ /* 0x003fe20003800000 */
.L_x_3681:
        /* <DEDUP_REMOVED lines=8> */
.L_x_3682:
[----:B------:R-:W-:Y:S01]  /*46d0*/  HFMA2.MMA R12, -RZ, RZ, 0, 1.1920928955078125e-07 ;  /* 0x00000002ff0c7435 */ /* 0x000fe200000001ff */
[----:B------:R-:W-:Y:S01]  /*46e0*/  IMAD.MOV.U32 R13, RZ, RZ, RZ ;  /* 0x000000ffff0d7224 */ /* 0x000fe200078e00ff */
[----:B------:R-:W-:-:S09]  /*46f0*/  MOV R0, R14 ;  /* 0x0000000e00007202 */ /* 0x000fd20000000f00 */
[----:B------:R-:W-:Y:S05]  /*4700*/  WARPSYNC.COLLECTIVE R15, `(.L_x_3683) ;  /* 0x000000000f087348 */ /* 0x000fea0003c00000 */
[----:B------:R0:W1:Y:S02]  /*4710*/  SHFL.BFLY P6, R14, R13, R12, R11 ;  /* 0x0c00000c0d0e7389 */ /* 0x00006400000c000b */
[----:B01----:R-:W-:Y:S01]  /*4720*/  ENDCOLLECTIVE ;  /* 0x000000000000791b */ /* 0x003fe20003800000 */
.L_x_3683:
        /* <DEDUP_REMOVED lines=8> */
.L_x_3684:
[----:B------:R-:W-:Y:S01]  /*47b0*/  HFMA2.MMA R12, -RZ, RZ, 0, 1.1920928955078125e-07 ;  /* 0x00000002ff0c7435 */ /* 0x000fe200000001ff */
[----:B------:R-:W-:Y:S01]  /*47c0*/  IMAD.MOV.U32 R13, RZ, RZ, RZ ;  /* 0x000000ffff0d7224 */ /* 0x000fe200078e00ff */
[----:B------:R-:W-:-:S09]  /*47d0*/  MOV R3, R14 ;  /* 0x0000000e00037202 */ /* 0x000fd20000000f00 */
[----:B------:R-:W-:Y:S05]  /*47e0*/  WARPSYNC.COLLECTIVE R15, `(.L_x_3685) ;  /* 0x000000000f087348 */ /* 0x000fea0003c00000 */
[----:B------:R0:W1:Y:S02]  /*47f0*/  SHFL.BFLY P6, R14, R13, R12, R11 ;  /* 0x0c00000c0d0e7389 */ /* 0x00006400000c000b */
[----:B01----:R-:W-:Y:S01]  /*4800*/  ENDCOLLECTIVE ;  /* 0x000000000000791b */ /* 0x003fe20003800000 */
.L_x_3685:
[----:B------:R-:W-:Y:S01]  /*4810*/  FADD.FTZ R6, R6, R3 ;  /* 0x0000000306067221 */ /* 0x000fe20000010000 */
[----:B------:R-:W-:Y:S01]  /*4820*/  MOV R12, 0x1 ;  /* 0x00000001000c7802 */ /* 0x000fe20000000f00 */
[----:B------:R-:W-:-:S04]  /*4830*/  FADD.FTZ R21, RZ, R14 ;  /* 0x0000000eff157221 */ /* 0x000fc80000010000 */
[----:B------:R-:W-:-:S07]  /*4840*/  IMAD.MOV.U32 R13, RZ, RZ, R21 ;  /* 0x000000ffff0d7224 */ /* 0x000fce00078e0015 */
[----:B------:R-:W-:Y:S05]  /*4850*/  WARPSYNC.COLLECTIVE R15, `(.L_x_3686) ;  /* 0x000000000f087348 */ /* 0x000fea0003c00000 */
[----:B------:R0:W1:Y:S02]  /*4860*/  SHFL.BFLY P6, R14, R13, R12, R11 ;  /* 0x0c00000c0d0e7389 */ /* 0x00006400000c000b */
[----:B01----:R-:W-:Y:S01]  /*4870*/  ENDCOLLECTIVE ;  /* 0x000000000000791b */ /* 0x003fe20003800000 */
.L_x_3686:
[----:B------:R-:W-:Y:S01]  /*4880*/  HFMA2.MMA R13, -RZ, RZ, 0, 0 ;  /* 0x00000000ff0d7435 */ /* 0x000fe200000001ff */
[----:B------:R-:W-:Y:S02]  /*4890*/  IMAD.MOV.U32 R12, RZ, RZ, 0x2 ;  /* 0x00000002ff0c7424 */ /* 0x000fe400078e00ff */
[----:B------:R-:W-:-:S08]  /*48a0*/  IMAD.MOV.U32 R18, RZ, RZ, R14 ;  /* 0x000000ffff127224 */ /* 0x000fd000078e000e */
[----:B------:R-:W-:Y:S05]  /*48b0*/  WARPSYNC.COLLECTIVE R15, `(.L_x_3687) ;  /* 0x000000000f087348 */ /* 0x000fea0003c00000 */
[----:B------:R0:W1:Y:S02]  /*48c0*/  SHFL.BFLY P6, R14, R13, R12, R11 ;  /* 0x0c00000c0d0e7389 */ /* 0x00006400000c000b */
[----:B01----:R-:W-:Y:S01]  /*48d0*/  ENDCOLLECTIVE ;  /* 0x000000000000791b */ /* 0x003fe20003800000 */
.L_x_3687:
        /* <DEDUP_REMOVED lines=8> */
.L_x_3688:
[----:B------:R-:W-:Y:S01]  /*4960*/  MOV R13, RZ ;  /* 0x000000ff000d7202 */ /* 0x000fe20000000f00 */
[----:B------:R-:W-:Y:S02]  /*4970*/  IMAD.MOV.U32 R12, RZ, RZ, 0x2 ;  /* 0x00000002ff0c7424 */ /* 0x000fe400078e00ff */
[----:B------:R-:W-:-:S07]  /*4980*/  IMAD.MOV.U32 R8, RZ, RZ, R14 ;  /* 0x000000ffff087224 */ /* 0x000fce00078e000e */
[----:B------:R-:W-:Y:S05]  /*4990*/  WARPSYNC.COLLECTIVE R15, `(.L_x_3689) ;  /* 0x000000000f087348 */ /* 0x000fea0003c00000 */
[----:B------:R0:W1:Y:S02]  /*49a0*/  SHFL.BFLY P6, R14, R13, R12, R11 ;  /* 0x0c00000c0d0e7389 */ /* 0x00006400000c000b */
[----:B01----:R-:W-:Y:S01]  /*49b0*/  ENDCOLLECTIVE ;  /* 0x000000000000791b */ /* 0x003fe20003800000 */
.L_x_3689:
[----:B------:R-:W-:Y:S01]  /*49c0*/  FADD.FTZ R8, R17, R8 ;  /* 0x0000000811087221 */ /* 0x000fe20000010000 */
[----:B------:R-:W-:Y:S02]  /*49d0*/  IMAD.MOV.U32 R12, RZ, RZ, 0x1 ;  /* 0x00000001ff0c7424 */ /* 0x000fe400078e00ff */
[----:B------:R-:W-:-:S05]  /*49e0*/  FADD.FTZ R9, RZ, R14 ;  /* 0x0000000eff097221 */ /* 0x000fca0000010000 */
[----:B------:R-:W-:-:S07]  /*49f0*/  MOV R13, R9 ;  /* 0x00000009000d7202 */ /* 0x000fce0000000f00 */
[----:B------:R-:W-:Y:S05]  /*4a00*/  WARPSYNC.COLLECTIVE R15, `(.L_x_3690) ;  /* 0x000000000f087348 */ /* 0x000fea0003c00000 */
[----:B------:R0:W1:Y:S02]  /*4a10*/  SHFL.BFLY P6, R14, R13, R12, R11 ;  /* 0x0c00000c0d0e7389 */ /* 0x00006400000c000b */
[----:B01----:R-:W-:Y:S01]  /*4a20*/  ENDCOLLECTIVE ;  /* 0x000000000000791b */ /* 0x003fe20003800000 */
.L_x_3690:
[----:B------:R-:W-:Y:S01]  /*4a30*/  HFMA2.MMA R12, -RZ, RZ, 0, 1.1920928955078125e-07 ;  /* 0x00000002ff0c7435 */ /* 0x000fe200000001ff */
[----:B------:R-:W-:Y:S01]  /*4a40*/  IMAD.MOV.U32 R13, RZ, RZ, RZ ;  /* 0x000000ffff0d7224 */ /* 0x000fe200078e00ff */
[----:B------:R-:W-:-:S09]  /*4a50*/  MOV R4, R14 ;  /* 0x0000000e00047202 */ /* 0x000fd20000000f00 */
[----:B------:R-:W-:Y:S05]  /*4a60*/  WARPSYNC.COLLECTIVE R15, `(.L_x_3691) ;  /* 0x000000000f087348 */ /* 0x000fea0003c00000 */
[----:B------:R0:W1:Y:S02]  /*4a70*/  SHFL.BFLY P6, R14, R13, R12, R11 ;  /* 0x0c00000c0d0e7389 */ /* 0x00006400000c000b */
[----:B01----:R-:W-:Y:S01]  /*4a80*/  ENDCOLLECTIVE ;  /* 0x000000000000791b */ /* 0x003fe20003800000 */
.L_x_3691:
        /* <DEDUP_REMOVED lines=8> */
.L_x_3692:
[----:B------:R-:W-:Y:S01]  /*4b10*/  HFMA2.MMA R12, -RZ, RZ, 0, 1.1920928955078125e-07 ;  /* 0x00000002ff0c7435 */ /* 0x000fe200000001ff */
[----:B------:R-:W-:Y:S01]  /*4b20*/  IMAD.MOV.U32 R13, RZ, RZ, RZ ;  /* 0x000000ffff0d7224 */ /* 0x000fe200078e00ff */
[----:B------:R-:W-:-:S09]  /*4b30*/  MOV R2, R14 ;  /* 0x0000000e00027202 */ /* 0x000fd20000000f00 */
[----:B------:R-:W-:Y:S05]  /*4b40*/  WARPSYNC.COLLECTIVE R15, `(.L_x_3693) ;  /* 0x000000000f087348 */ /* 0x000fea0003c00000 */
[----:B------:R0:W1:Y:S02]  /*4b50*/  SHFL.BFLY P6, R14, R13, R12, R11 ;  /* 0x0c00000c0d0e7389 */ /* 0x00006400000c000b */
[----:B01----:R-:W-:Y:S01]  /*4b60*/  ENDCOLLECTIVE ;  /* 0x000000000000791b */ /* 0x003fe20003800000 */
.L_x_3693:
        /* <DEDUP_REMOVED lines=8> */
.L_x_3694:
[----:B------:R-:W-:Y:S01]  /*4bf0*/  HFMA2.MMA R12, -RZ, RZ, 0, 1.1920928955078125e-07 ;  /* 0x00000002ff0c7435 */ /* 0x000fe200000001ff */
[----:B------:R-:W-:Y:S01]  /*4c00*/  IMAD.MOV.U32 R13, RZ, RZ, RZ ;  /* 0x000000ffff0d7224 */ /* 0x000fe200078e00ff */
[----:B------:R-:W-:-:S09]  /*4c10*/  MOV R0, R14 ;  /* 0x0000000e00007202 */ /* 0x000fd20000000f00 */
[----:B------:R-:W-:Y:S05]  /*4c20*/  WARPSYNC.COLLECTIVE R15, `(.L_x_3695) ;  /* 0x000000000f087348 */ /* 0x000fea0003c00000 */
[----:B------:R0:W1:Y:S02]  /*4c30*/  SHFL.BFLY P6, R14, R13, R12, R11 ;  /* 0x0c00000c0d0e7389 */ /* 0x00006400000c000b */
[----:B01----:R-:W-:Y:S01]  /*4c40*/  ENDCOLLECTIVE ;  /* 0x000000000000791b */ /* 0x003fe20003800000 */
.L_x_3695:
        /* <DEDUP_REMOVED lines=8> */
.L_x_3696:
[----:B------:R-:W-:Y:S01]  /*4cd0*/  HFMA2.MMA R13, -RZ, RZ, 0, 0 ;  /* 0x00000000ff0d7435 */ /* 0x000fe200000001ff */
[----:B------:R-:W-:Y:S02]  /*4ce0*/  IMAD.MOV.U32 R12, RZ, RZ, 0x2 ;  /* 0x00000002ff0c7424 */ /* 0x000fe400078e00ff */
[----:B------:R-:W-:-:S08]  /*4cf0*/  FADD.FTZ R3, R20, R14 ;  /* 0x0000000e14037221 */ /* 0x000fd00000010000 */
[----:B------:R-:W-:Y:S05]  /*4d00*/  WARPSYNC.COLLECTIVE R15, `(.L_x_3697) ;  /* 0x000000000f087348 */ /* 0x000fea0003c00000 */
[----:B------:R0:W1:Y:S02]  /*4d10*/  SHFL.BFLY P6, R14, R13, R12, R11 ;  /* 0x0c00000c0d0e7389 */ /* 0x00006400000c000b */
[----:B01----:R-:W-:Y:S01]  /*4d20*/  ENDCOLLECTIVE ;  /* 0x000000000000791b */ /* 0x003fe20003800000 */
.L_x_3697:
[----:B------:R-:W-:Y:S01]  /*4d30*/  HFMA2.MMA R12, -RZ, RZ, 0, 5.9604644775390625e-08 ;  /* 0x00000001ff0c7435 */ /* 0x000fe200000001ff */
[----:B------:R-:W-:-:S05]  /*4d40*/  MOV R22, R14 ;  /* 0x0000000e00167202 */ /* 0x000fca0000000f00 */
[----:B------:R-:W-:-:S04]  /*4d50*/  FADD.FTZ R22, RZ, R22 ;  /* 0x00000016ff167221 */ /* 0x000fc80000010000 */
[----:B------:R-:W-:-:S07]  /*4d60*/  IMAD.MOV.U32 R13, RZ, RZ, R22 ;  /* 0x000000ffff0d7224 */ /* 0x000fce00078e0016 */
[----:B------:R-:W-:Y:S05]  /*4d70*/  WARPSYNC.COLLECTIVE R15, `(.L_x_3698) ;  /* 0x000000000f087348 */ /* 0x000fea0003c00000 */
[----:B------:R0:W1:Y:S02]  /*4d80*/  SHFL.BFLY P6, R14, R13, R12, R11 ;  /* 0x0c00000c0d0e7389 */ /* 0x00006400000c000b */
[----:B01----:R-:W-:Y:S01]  /*4d90*/  ENDCOLLECTIVE ;  /* 0x000000000000791b */ /* 0x003fe20003800000 */
.L_x_3698:
[----:B------:R-:W-:Y:S01]  /*4da0*/  MOV R13, RZ ;  /* 0x000000ff000d7202 */ /* 0x000fe20000000f00 */
[----:B------:R-:W-:Y:S02]  /*4db0*/  IMAD.MOV.U32 R12, RZ, RZ, 0x2 ;  /* 0x00000002ff0c7424 */ /* 0x000fe400078e00ff */
[----:B------:R-:W-:-:S07]  /*4dc0*/  IMAD.MOV.U32 R17, RZ, RZ, R14 ;  /* 0x000000ffff117224 */ /* 0x000fce00078e000e */
[----:B------:R-:W-:Y:S05]  /*4dd0*/  WARPSYNC.COLLECTIVE R15, `(.L_x_3699) ;  /* 0x000000000f087348 */ /* 0x000fea0003c00000 */
[----:B------:R0:W1:Y:S02]  /*4de0*/  SHFL.BFLY P6, R14, R13, R12, R11 ;  /* 0x0c00000c0d0e7389 */ /* 0x00006400000c000b */
[----:B01----:R-:W-:Y:S01]  /*4df0*/  ENDCOLLECTIVE ;  /* 0x000000000000791b */ /* 0x003fe20003800000 */
.L_x_3699:
[----:B------:R-:W-:Y:S01]  /*4e00*/  FADD.FTZ R17, R22, R17 ;  /* 0x0000001116117221 */ /* 0x000fe20000010000 */
[----:B------:R-:W-:Y:S01]  /*4e10*/  HFMA2.MMA R12, -RZ, RZ, 0, 5.9604644775390625e-08 ;  /* 0x00000001ff0c7435 */ /* 0x000fe200000001ff */
[----:B------:R-:W-:-:S10]  /*4e20*/  FADD.FTZ R13, RZ, R14 ;  /* 0x0000000eff0d7221 */ /* 0x000fd40000010000 */
[----:B------:R-:W-:Y:S05]  /*4e30*/  WARPSYNC.COLLECTIVE R15, `(.L_x_3700) ;  /* 0x000000000f087348 */ /* 0x000fea0003c00000 */
[----:B------:R0:W1:Y:S02]  /*4e40*/  SHFL.BFLY P6, R14, R13, R12, R11 ;  /* 0x0c00000c0d0e7389 */ /* 0x00006400000c000b */
[----:B01----:R-:W-:Y:S01]  /*4e50*/  ENDCOLLECTIVE ;  /* 0x000000000000791b */ /* 0x003fe20003800000 */
.L_x_3700:
[----:B------:R-:W-:Y:S02]  /*4e60*/  IMAD.MOV.U32 R12, RZ, RZ, 0x2 ;  /* 0x00000002ff0c7424 */ /* 0x000fe400078e00ff */
[----:B------:R-:W-:-:S04]  /*4e70*/  IMAD.MOV.U32 R21, RZ, RZ, R14 ;  /* 0x000000ffff157224 */ /* 0x000fc800078e000e */
[----:B------:R-:W-:Y:S01]  /*4e80*/  FADD.FTZ R21, R13, R21 ;  /* 0x000000150d157221 */ /* 0x000fe20000010000 */
[----:B------:R-:W-:-:S07]  /*4e90*/  MOV R13, RZ ;  /* 0x000000ff000d7202 */ /* 0x000fce0000000f00 */
[----:B------:R-:W-:Y:S05]  /*4ea0*/  WARPSYNC.COLLECTIVE R15, `(.L_x_3701) ;  /* 0x000000000f087348 */ /* 0x000fea0003c00000 */
[----:B------:R0:W1:Y:S02]  /*4eb0*/  SHFL.BFLY P6, R14, R13, R12, R11 ;  /* 0x0c00000c0d0e7389 */ /* 0x00006400000c000b */
[----:B01----:R-:W-:Y:S01]  /*4ec0*/  ENDCOLLECTIVE ;  /* 0x000000000000791b */ /* 0x003fe20003800000 */
.L_x_3701:
[----:B------:R-:W-:Y:S01]  /*4ed0*/  HFMA2.MMA R12, -RZ, RZ, 0, 5.9604644775390625e-08 ;  /* 0x00000001ff0c7435 */ /* 0x000fe200000001ff */
[----:B------:R-:W-:-:S05]  /*4ee0*/  MOV R9, R14 ;  /* 0x0000000e00097202 */ /* 0x000fca0000000f00 */
[----:B------:R-:W-:-:S04]  /*4ef0*/  FADD.FTZ R9, RZ, R9 ;  /* 0x00000009ff097221 */ /* 0x000fc80000010000 */
[----:B------:R-:W-:-:S07]  /*4f00*/  IMAD.MOV.U32 R13, RZ, RZ, R9 ;  /* 0x000000ffff0d7224 */ /* 0x000fce00078e0009 */
[----:B------:R-:W-:Y:S05]  /*4f10*/  WARPSYNC.COLLECTIVE R15, `(.L_x_3702) ;  /* 0x000000000f087348 */ /* 0x000fea0003c00000 */
[----:B------:R0:W1:Y:S02]  /*4f20*/  SHFL.BFLY P6, R14, R13, R12, R11 ;  /* 0x0c00000c0d0e7389 */ /* 0x00006400000c000b */
[----:B01----:R-:W-:Y:S01]  /*4f30*/  ENDCOLLECTIVE ;  /* 0x000000000000791b */ /* 0x003fe20003800000 */
.L_x_3702:
[----:B------:R-:W-:Y:S01]  /*4f40*/  IMAD.MOV.U32 R5, RZ, RZ, R14 ;  /* 0x000000ffff057224 */ /* 0x000fe200078e000e */
[----:B------:R-:W-:Y:S06]  /*4f50*/  BRA `(.L_x_3703) ;  /* 0xffffffe000507947 */ /* 0x000fec000383ffff */
.L_x_3704:
        /* <DEDUP_REMOVED lines=10> */
.L_x_29636:


//--------------------- .text._ZN4vllm25paged_attention_v2_kernelIthLi96ELi32ELi128ELNS_18Fp8KVCacheDataTypeE2ELb1ELi512EEEvPfS2_PT_PKS3_PKT0_S9_ifPKiSB_iPKfiiiSD_SD_iiiii --------------------------
	.section	.text._ZN4vllm25paged_attention_v2_kernelIthLi96ELi32ELi128ELNS_18Fp8KVCacheDataTypeE2ELb1ELi512EEEvPfS2_PT_PKS3_PKT0_S9_ifPKiSB_iPKfiiiSD_SD_iiiii,"ax",@progbits
	.align	128
        .global         _ZN4vllm25paged_attention_v2_kernelIthLi96ELi32ELi128ELNS_18Fp8KVCacheDataTypeE2ELb1ELi512EEEvPfS2_PT_PKS3_PKT0_S9_ifPKiSB_iPKfiiiSD_SD_iiiii
        .type           _ZN4vllm25paged_attention_v2_kernelIthLi96ELi32ELi128ELNS_18Fp8KVCacheDataTypeE2ELb1ELi512EEEvPfS2_PT_PKS3_PKT0_S9_ifPKiSB_iPKfiiiSD_SD_iiiii,@function
        .size           _ZN4vllm25paged_attention_v2_kernelIthLi96ELi32ELi128ELNS_18Fp8KVCacheDataTypeE2ELb1ELi512EEEvPfS2_PT_PKS3_PKT0_S9_ifPKiSB_iPKfiiiSD_SD_iiiii,(.L_x_29637 - _ZN4vllm25paged_attention_v2_kernelIthLi96ELi32ELi128ELNS_18Fp8KVCacheDataTypeE2ELb1ELi512EEEvPfS2_PT_PKS3_PKT0_S9_ifPKiSB_iPKfiiiSD_SD_iiiii)
        .other          _ZN4vllm25paged_attention_v2_kernelIthLi96ELi32ELi128ELNS_18Fp8KVCacheDataTypeE2ELb1ELi512EEEvPfS2_PT_PKS3_PKT0_S9_ifPKiSB_iPKfiiiSD_SD_iiiii,@"STO_CUDA_ENTRY STV_DEFAULT"
_ZN4vllm25paged_attention_v2_kernelIthLi96ELi32ELi128ELNS_18Fp8KVCacheDataTypeE2ELb1ELi512EEEvPfS2_PT_PKS3_PKT0_S9_ifPKiSB_iPKfiiiSD_SD_iiiii:
.text._ZN4vllm25paged_attention_v2_kernelIthLi96ELi32ELi128ELNS_18Fp8KVCacheDataTypeE2ELb1ELi512EEEvPfS2_PT_PKS3_PKT0_S9_ifPKiSB_iPKfiiiSD_SD_iiiii:
        /* <DEDUP_REMOVED lines=111> */
.L_x_3705:
[----:B------:R-:W-:Y:S02]  /*06f0*/  ULDC UR4, c[0x0][0x288] ;  /* 0x0000a20000047ab9 */ /* 0x000fe40000000800 */
[----:B------:R-:W-:-:S04]  /*0700*/  IMAD R2, R26, UR4, R27 ;  /* 0x000000041a027c24 */ /* 0x000fc8000f8e021b */
[----:B------:R-:W-:-:S07]  /*0710*/  IMAD R8, R2, R7, RZ ;  /* 0x0000000702087224 */ /* 0x000fce00078e02ff */
.L_x_3706:
        /* <DEDUP_REMOVED lines=27> */
.L_x_3710:
        /* <DEDUP_REMOVED lines=36> */
.L_x_3708:
[----:B------:R-:W-:Y:S05]  /*0b10*/  BSYNC B7 ;  /* 0x0000000000077941 */ /* 0x000fea0003800000 */
.L_x_3707:
        /* <DEDUP_REMOVED lines=28> */
.L_x_3753:
        /* <DEDUP_REMOVED lines=47> */
.L_x_3716:
        /* <DEDUP_REMOVED lines=11> */
.L_x_3715:
[----:B------:R-:W-:Y:S05]  /*1080*/  BSYNC B1 ;  /* 0x0000000000017941 */ /* 0x000fea0003800000 */
.L_x_3714:
        /* <DEDUP_REMOVED lines=14> */
.L_x_3719:
        /* <DEDUP_REMOVED lines=100> */
.L_x_3718:
[----:B------:R-:W-:Y:S05]  /*17b0*/  BSYNC B1 ;  /* 0x0000000000017941 */ /* 0x000fea0003800000 */
.L_x_3717:
        /* <DEDUP_REMOVED lines=55> */
.L_x_3721:
[----:B------:R-:W-:Y:S05]  /*1b30*/  BSYNC B1 ;  /* 0x0000000000017941 */ /* 0x000fea0003800000 */
.L_x_3720:
        /* <DEDUP_REMOVED lines=26> */
.L_x_3713:
[----:B------:R-:W-:Y:S05]  /*1ce0*/  BSYNC B0 ;  /* 0x0000000000007941 */ /* 0x000fea0003800000 */
.L_x_3712:
        /* <DEDUP_REMOVED lines=55> */
.L_x_3726:
        /* <DEDUP_REMOVED lines=8> */
.L_x_3725:
[----:B------:R-:W-:Y:S05]  /*20e0*/  BSYNC B1 ;  /* 0x0000000000017941 */ /* 0x000fea0003800000 */
.L_x_3724:
        /* <DEDUP_REMOVED lines=14> */
.L_x_3729:
        /* <DEDUP_REMOVED lines=52> */
.L_x_3728:
[----:B------:R-:W-:Y:S05]  /*2510*/  BSYNC B1 ;  /* 0x0000000000017941 */ /* 0x000fea0003800000 */
.L_x_3727:
        /* <DEDUP_REMOVED lines=31> */
.L_x_3731:
[----:B------:R-:W-:Y:S05]  /*2710*/  BSYNC B1 ;  /* 0x0000000000017941 */ /* 0x000fea0003800000 */
.L_x_3730:
        /* <DEDUP_REMOVED lines=14> */
.L_x_3723:
[----:B------:R-:W-:Y:S05]  /*2800*/  BSYNC B0 ;  /* 0x0000000000007941 */ /* 0x000fea0003800000 */
.L_x_3722:
        /* <DEDUP_REMOVED lines=22> */
.L_x_3733:
[----:B------:R-:W-:Y:S05]  /*2970*/  BSYNC B0 ;  /* 0x0000000000007941 */ /* 0x000fea0003800000 */
.L_x_3732:
        /* <DEDUP_REMOVED lines=27> */
.L_x_3737:
        /* <DEDUP_REMOVED lines=33> */
.L_x_3735:
[----:B------:R-:W-:Y:S05]  /*2d40*/  BSYNC B6 ;  /* 0x0000000000067941 */ /* 0x000fea0003800000 */
.L_x_3734:
[----:B------:R-:W-:-:S03]  /*2d50*/  UMOV UR4, 0xffffffff ;  /* 0xffffffff00047882 */ /* 0x000fc60000000000 */
[----:B------:R-:W-:Y:S05]  /*2d60*/  BRA.DIV UR4, `(.L_x_3738) ;  /* 0x0000001204f47947 */ /* 0x000fea000b800000 */
[----:B------:R-:W-:Y:S01]  /*2d70*/  IMAD.MOV.U32 R14, RZ, RZ, RZ ;  /* 0x000000ffff0e7224 */ /* 0x000fe200078e00ff */
[----:B0-----:R-:W-:Y:S01]  /*2d80*/  HFMA2.MMA R0, -RZ, RZ, 0, 0 ;  /* 0x00000000ff007435 */ /* 0x001fe200000001ff */
[----:B---3--:R-:W-:Y:S01]  /*2d90*/  IMAD.MOV.U32 R3, RZ, RZ, RZ ;  /* 0x000000ffff037224 */ /* 0x008fe200078e00ff */
[----:B------:R-:W-:Y:S01]  /*2da0*/  HFMA2.MMA R17, -RZ, RZ, 0, 0 ;  /* 0x00000000ff117435 */ /* 0x000fe200000001ff */
[--C-:B------:R-:W-:Y:S01]  /*2db0*/  FADD.FTZ R23, RZ, R14.reuse ;  /* 0x0000000eff177221 */ /* 0x100fe20000010000 */
[----:B------:R-:W-:Y:S01]  /*2dc0*/  FADD.FTZ R2, RZ, R14 ;  /* 0x0000000eff027221 */ /* 0x000fe20000010000 */
[----:B------:R-:W-:Y:S01]  /*2dd0*/  FADD.FTZ R3, RZ, R3 ;  /* 0x00000003ff037221 */ /* 0x000fe20000010000 */
[----:B------:R-:W-:Y:S01]  /*2de0*/  IMAD.MOV.U32 R19, RZ, RZ, RZ ;  /* 0x000000ffff137224 */ /* 0x000fe200078e00ff */
[----:B------:R-:W-:Y:S01]  /*2df0*/  MOV R21, RZ ;  /* 0x000000ff00157202 */ /* 0x000fe20000000f00 */
[----:B------:R-:W0:Y:S01]  /*2e00*/  SHFL.BFLY PT, R20, R23, 0x1, 0x1f ;  /* 0x0c201f0017147f89 */ /* 0x000e2200000e0000 */
[----:B------:R-:W-:-:S02]  /*2e10*/  IMAD.MOV.U32 R7, RZ, RZ, RZ ;  /* 0x000000ffff077224 */ /* 0x000fc400078e00ff */
[----:B------:R-:W-:Y:S01]  /*2e20*/  FADD.FTZ R0, RZ, R0 ;  /* 0x00000000ff007221 */ /* 0x000fe20000010000 */
[----:B------:R-:W-:Y:S01]  /*2e30*/  FADD.FTZ R19, RZ, R19 ;  /* 0x00000013ff137221 */ /* 0x000fe20000010000 */
[----:B------:R-:W3:Y:S01]  /*2e40*/  SHFL.BFLY PT, R5, R2, 0x1, 0x1f ;  /* 0x0c201f0002057f89 */ /* 0x000ee200000e0000 */
[----:B------:R-:W-:Y:S01]  /*2e50*/  FADD.FTZ R21, RZ, R21 ;  /* 0x00000015ff157221 */ /* 0x000fe20000010000 */
[----:B------:R-:W-:Y:S01]  /*2e60*/  FADD.FTZ R17, RZ, R17 ;  /* 0x00000011ff117221 */ /* 0x000fe20000010000 */
[----:B------:R-:W-:Y:S01]  /*2e70*/  FADD.FTZ R7, RZ, R7 ;  /* 0x00000007ff077221 */ /* 0x000fe20000010000 */
[----:B------:R-:W4:Y:S01]  /*2e80*/  SHFL.BFLY PT, R8, R3, 0x1, 0x1f ;  /* 0x0c201f0003087f89 */ /* 0x000f2200000e0000 */
[----:B--2---:R-:W-:-:S03]  /*2e90*/  FADD.FTZ R13, RZ, R14 ;  /* 0x0000000eff0d7221 */ /* 0x004fc60000010000 */
[----:B------:R-:W2:Y:S04]  /*2ea0*/  SHFL.BFLY PT, R9, R0, 0x1, 0x1f ;  /* 0x0c201f0000097f89 */ /* 0x000ea800000e0000 */
[----:B------:R-:W5:Y:S04]  /*2eb0*/  SHFL.BFLY PT, R10, R19, 0x1, 0x1f ;  /* 0x0c201f00130a7f89 */ /* 0x000f6800000e0000 */
[----:B------:R-:W1:Y:S01]  /*2ec0*/  SHFL.BFLY PT, R18, R21, 0x1, 0x1f ;  /* 0x0c201f0015127f89 */ /* 0x000e6200000e0000 */
[----:B0-----:R-:W-:Y:S01]  /*2ed0*/  FADD.FTZ R20, R23, R20 ;  /* 0x0000001417147221 */ /* 0x001fe20000010000 */
[----:B------:R-:W-:-:S02]  /*2ee0*/  HFMA2.MMA R23, -RZ, RZ, 0, 0 ;  /* 0x00000000ff177435 */ /* 0x000fc400000001ff */
[----:B------:R-:W0:Y:S01]  /*2ef0*/  SHFL.BFLY PT, R6, R17, 0x1, 0x1f ;  /* 0x0c201f0011067f89 */ /* 0x000e2200000e0000 */
[----:B---3--:R-:W-:Y:S01]  /*2f00*/  FADD.FTZ R16, R2, R5 ;  /* 0x0000000502107221 */ /* 0x008fe20000010000 */
[----:B------:R-:W-:Y:S02]  /*2f10*/  MOV R5, RZ ;  /* 0x000000ff00057202 */ /* 0x000fe40000000f00 */
[----:B------:R-:W3:Y:S01]  /*2f20*/  SHFL.BFLY PT, R4, R7, 0x1, 0x1f ;  /* 0x0c201f0007047f89 */ /* 0x000ee200000e0000 */
[----:B----4-:R-:W-:Y:S01]  /*2f30*/  FADD.FTZ R8, R3, R8 ;  /* 0x0000000803087221 */ /* 0x010fe20000010000 */
[----:B------:R-:W-:Y:S02]  /*2f40*/  IMAD.MOV.U32 R3, RZ, RZ, RZ ;  /* 0x000000ffff037224 */ /* 0x000fe400078e00ff */
[----:B------:R-:W-:Y:S01]  /*2f50*/  FADD.FTZ R5, RZ, R5 ;  /* 0x00000005ff057221 */ /* 0x000fe20000010000 */
[----:B------:R-:W-:Y:S01]  /*2f60*/  FADD.FTZ R23, RZ, R23 ;  /* 0x00000017ff177221 */ /* 0x000fe20000010000 */
[----:B--2---:R-:W-:Y:S01]  /*2f70*/  FADD.FTZ R9, R0, R9 ;  /* 0x0000000900097221 */ /* 0x004fe20000010000 */
[----:B------:R-:W-:Y:S01]  /*2f80*/  FADD.FTZ R3, RZ, R3 ;  /* 0x00000003ff037221 */ /* 0x000fe20000010000 */
[----:B------:R-:W-:Y:S01]  /*2f90*/  SHFL.BFLY PT, R14, R13, 0x1, 0x1f ;  /* 0x0c201f000d0e7f89 */ /* 0x000fe200000e0000 */
[----:B-----5:R-:W-:-:S03]  /*2fa0*/  FADD.FTZ R10, R19, R10 ;  /* 0x0000000a130a7221 */ /* 0x020fc60000010000 */
[----:B------:R-:W2:Y:S01]  /*2fb0*/  SHFL.BFLY PT, R0, R3, 0x1, 0x1f ;  /* 0x0c201f0003007f89 */ /* 0x000ea200000e0000 */
[----:B-1----:R-:W-:-:S03]  /*2fc0*/  FADD.FTZ R18, R21, R18 ;  /* 0x0000001215127221 */ /* 0x002fc60000010000 */
[----:B------:R-:W1:Y:S04]  /*2fd0*/  SHFL.BFLY PT, R2, R5, 0x1, 0x1f ;  /* 0x0c201f0005027f89 */ /* 0x000e6800000e0000 */
[----:B------:R4:W4:Y:S01]  /*2fe0*/  SHFL.BFLY PT, R19, R23, 0x1, 0x1f ;  /* 0x0c201f0017137f89 */ /* 0x00092200000e0000 */
[----:B0-----:R-:W-:Y:S01]  /*2ff0*/  FADD.FTZ R6, R17, R6 ;  /* 0x0000000611067221 */ /* 0x001fe20000010000 */
[----:B---3--:R-:W-:Y:S01]  /*3000*/  FADD.FTZ R4, R7, R4 ;  /* 0x0000000407047221 */ /* 0x008fe20000010000 */
[----:B--2---:R-:W-:Y:S01]  /*3010*/  FADD.FTZ R0, R3, R0 ;  /* 0x0000000003007221 */ /* 0x004fe20000010000 */
[----:B------:R-:W-:Y:S01]  /*3020*/  FADD.FTZ R3, R13, R14 ;  /* 0x0000000e0d037221 */ /* 0x000fe20000010000 */
[----:B-1----:R-:W-:-:S07]  /*3030*/  FADD.FTZ R2, R5, R2 ;  /* 0x0000000205027221 */ /* 0x002fce0000010000 */
.L_x_3778:
        /* <DEDUP_REMOVED lines=18> */
[----:B------:R-:W-:Y:S02]  /*3160*/  ISETP.GT.OR P1, PT, R25, 0x3f, P0 ;  /* 0x0000003f1900780c */ /* 0x000fe40000724670 */
        /* <DEDUP_REMOVED lines=17> */
.L_x_3740:
[----:B------:R-:W-:Y:S05]  /*3280*/  BSYNC B0 ;  /* 0x0000000000007941 */ /* 0x000fea0003800000 */
.L_x_3739:
        /* <DEDUP_REMOVED lines=27> */
.L_x_3742:
[----:B------:R-:W-:Y:S05]  /*3440*/  BSYNC B0 ;  /* 0x0000000000007941 */ /* 0x000fea0003800000 */
.L_x_3741:
        /* <DEDUP_REMOVED lines=15> */
.L_x_3744:
[----:B------:R-:W-:Y:S05]  /*3540*/  BSYNC B0 ;  /* 0x0000000000007941 */ /* 0x000fea0003800000 */
.L_x_3743:
        /* <DEDUP_REMOVED lines=11> */
[----:B------:R-:W5:Y:S01]  /*3600*/  @!P0 LDS R25, [R7+0x160] ;  /* 0x0001600007198984 */ /* 0x000f620000000800 */
[----:B01----:R-:W-:-:S03]  /*3610*/  FADD.FTZ R16, R16, R11 ;  /* 0x0000000b10107221 */ /* 0x003fc60000010000 */
[----:B------:R-:W0:Y:S01]  /*3620*/  LDS R11, [R7+0x60] ;  /* 0x00006000070b7984 */ /* 0x000e220000000800 */
[----:B--2---:R-:W-:-:S03]  /*3630*/  FADD.FTZ R9, R9, R14 ;  /* 0x0000000e09097221 */ /* 0x004fc60000010000 */
[----:B------:R-:W1:Y:S01]  /*3640*/  @!P0 LDS R14, [R7+0x140] ;  /* 0x00014000070e8984 */ /* 0x000e620000000800 */
[----:B---3--:R-:W-:-:S03]  /*3650*/  FADD.FTZ R8, R8, R13 ;  /* 0x0000000d08087221 */ /* 0x008fc60000010000 */
[----:B------:R-:W2:Y:S01]  /*3660*/  LDS R13, [R7+0x80] ;  /* 0x00008000070d7984 */ /* 0x000ea20000000800 */
[----:B----4-:R-:W-:Y:S01]  /*3670*/  FADD.FTZ R10, R10, R15 ;  /* 0x0000000f0a0a7221 */ /* 0x010fe20000010000 */
[----:B-----5:R-:W-:Y:S01]  /*3680*/  FADD.FTZ R6, R6, R17 ;  /* 0x0000001106067221 */ /* 0x020fe20000010000 */
[----:B------:R-:W-:Y:S01]  /*3690*/  FADD.FTZ R4, R4, R19 ;  /* 0x0000001304047221 */ /* 0x000fe20000010000 */
[----:B------:R-:W-:Y:S01]  /*36a0*/  @!P0 FADD.FTZ R2, R2, R21 ;  /* 0x0000001502028221 */ /* 0x000fe20000010000 */
[----:B------:R-:W-:Y:S01]  /*36b0*/  @!P0 FADD.FTZ R0, R0, R23 ;  /* 0x0000001700008221 */ /* 0x000fe20000010000 */
[----:B------:R-:W-:Y:S01]  /*36c0*/  @!P0 FADD.FTZ R12, R12, R25 ;  /* 0x000000190c0c8221 */ /* 0x000fe20000010000 */
[----:B0-----:R-:W-:Y:S01]  /*36d0*/  FADD.FTZ R20, R20, R11 ;  /* 0x0000000b14147221 */ /* 0x001fe20000010000 */
[----:B-1----:R-:W-:Y:S01]  /*36e0*/  @!P0 FADD.FTZ R3, R3, R14 ;  /* 0x0000000e03038221 */ /* 0x002fe20000010000 */
[----:B--2---:R-:W-:-:S07]  /*36f0*/  FADD.FTZ R18, R18, R13 ;  /* 0x0000000d12127221 */ /* 0x004fce0000010000 */
.L_x_3746:
[----:B------:R-:W-:Y:S05]  /*3700*/  BSYNC B0 ;  /* 0x0000000000007941 */ /* 0x000fea0003800000 */
.L_x_3745:
[----:B------:R-:W-:Y:S06]  /*3710*/  BAR.SYNC.DEFER_BLOCKING 0x0 ;  /* 0x0000000000007b1d */ /* 0x000fec0000010000 */
[----:B------:R-:W-:Y:S05]  /*3720*/  @P3 EXIT ;  /* 0x000000000000394d */ /* 0x000fea0003800000 */
[----:B------:R-:W-:Y:S01]  /*3730*/  UIMAD UR4, UR38, 0x60, URZ ;  /* 0x00000060260478a4 */ /* 0x000fe2000f8e023f */
[----:B01----:R-:W-:Y:S02]  /*3740*/  IMAD R7, R29, R26, RZ ;  /* 0x0000001a1d077224 */ /* 0x003fe400078e02ff */
[----:B------:R-:W-:-:S03]  /*3750*/  IMAD R24, R28, 0x60, RZ ;  /* 0x000000601c187824 */ /* 0x000fc600078e02ff */
[----:B------:R-:W-:Y:S02]  /*3760*/  IMAD R7, R7, UR4, RZ ;  /* 0x0000000407077c24 */ /* 0x000fe4000f8e02ff */
[----:B------:R-:W-:Y:S01]  /*3770*/  IMAD R14, R27, UR4, RZ ;  /* 0x000000041b0e7c24 */ /* 0x000fe2000f8e02ff */
[--C-:B------:R-:W-:Y:S02]  /*3780*/  SHF.R.S32.HI R11, RZ, 0x1f, R24.reuse ;  /* 0x0000001fff0b7819 */ /* 0x100fe40000011418 */
[----:B------:R-:W-:Y:S02]  /*3790*/  SHF.R.S32.HI R28, RZ, 0x1f, R7 ;  /* 0x0000001fff1c7819 */ /* 0x000fe40000011407 */
        /* <DEDUP_REMOVED lines=8> */
[C---:B------:R-:W-:Y:S01]  /*3820*/  LEA.HI.X.SX32 R22, R5.reuse, R28, 0x1, P0 ;  /* 0x0000001c05167211 */ /* 0x040fe200000f0eff */
[----:B------:R-:W-:Y:S01]  /*3830*/  VIADD R25, R5, 0x50 ;  /* 0x0000005005197836 */ /* 0x000fe20000000000 */
[----:B------:R-:W-:Y:S02]  /*3840*/  LEA R14, P0, R7, UR4, 0x1 ;  /* 0x00000004070e7c11 */ /* 0x000fe4000f8008ff */
[----:B------:R-:W-:Y:S02]  /*3850*/  IADD3 R17, R5, 0x8, RZ ;  /* 0x0000000805117810 */ /* 0x000fe40007ffe0ff */
[----:B------:R-:W-:-:S02]  /*3860*/  LEA.HI.X R15, R7, UR5, R22, 0x1, P0 ;  /* 0x00000005070f7c11 */ /* 0x000fc400080f0c16 */
[-C--:B------:R-:W-:Y:S02]  /*3870*/  IADD3 R13, P2, R19, R24.reuse, RZ ;  /* 0x00000018130d7210 */ /* 0x080fe40007f5e0ff */
[-C--:B------:R-:W-:Y:S02]  /*3880*/  IADD3 R7, P0, R17, R24.reuse, RZ ;  /* 0x0000001811077210 */ /* 0x080fe40007f1e0ff */
[----:B------:R-:W-:Y:S02]  /*3890*/  IADD3 R11, P1, R21, R24, RZ ;  /* 0x00000018150b7210 */ /* 0x000fe40007f3e0ff */
[-C--:B------:R-:W-:Y:S02]  /*38a0*/  LEA.HI.X.SX32 R19, R19, R28.reuse, 0x1, P2 ;  /* 0x0000001c13137211 */ /* 0x080fe400010f0eff */
[----:B------:R-:W-:Y:S02]  /*38b0*/  LEA.HI.X.SX32 R17, R17, R28, 0x1, P0 ;  /* 0x0000001c11117211 */ /* 0x000fe400000f0eff */
[----:B------:R-:W-:-:S02]  /*38c0*/  LEA R22, P2, R13, UR4, 0x1 ;  /* 0x000000040d167c11 */ /* 0x000fc4000f8408ff */
[----:B------:R-:W-:Y:S02]  /*38d0*/  F2FP.F16.F32.PACK_AB R9, R9, R16 ;  /* 0x000000100909723e */ /* 0x000fe400000000ff */
[----:B------:R-:W-:Y:S02]  /*38e0*/  LEA.HI.X.SX32 R21, R21, R28, 0x1, P1 ;  /* 0x0000001c15157211 */ /* 0x000fe400008f0eff */
[----:B------:R-:W-:Y:S01]  /*38f0*/  LEA R26, P0, R7, UR4, 0x1 ;  /* 0x00000004071a7c11 */ /* 0x000fe2000f8008ff */
[----:B------:R0:W-:Y:S01]  /*3900*/  STG.E.U16 desc[UR36][R14.64], R9 ;  /* 0x000000090e007986 */ /* 0x0001e2000c101524 */
[----:B------:R-:W-:Y:S02]  /*3910*/  LEA R16, P1, R11, UR4, 0x1 ;  /* 0x000000040b107c11 */ /* 0x000fe4000f8208ff */
[----:B------:R-:W-:Y:S02]  /*3920*/  F2FP.F16.F32.PACK_AB R8, R20, R8 ;  /* 0x000000081408723e */ /* 0x000fe400000000ff */
[----:B------:R-:W-:-:S02]  /*3930*/  LEA.HI.X R23, R13, UR5, R19, 0x1, P2 ;  /* 0x000000050d177c11 */ /* 0x000fc400090f0c13 */
[----:B------:R-:W-:Y:S01]  /*3940*/  LEA.HI.X R27, R7, UR5, R17, 0x1, P0 ;  /* 0x00000005071b7c11 */ /* 0x000fe200080f0c11 */
[----:B------:R-:W-:Y:S01]  /*3950*/  VIADD R7, R5, 0x20 ;  /* 0x0000002005077836 */ /* 0x000fe20000000000 */
[----:B------:R-:W-:Y:S02]  /*3960*/  PRMT R13, R9, 0x7632, R13 ;  /* 0x00007632090d7816 */ /* 0x000fe4000000000d */
[----:B------:R-:W-:Y:S02]  /*3970*/  LEA.HI.X R17, R11, UR5, R21, 0x1, P1 ;  /* 0x000000050b117c11 */ /* 0x000fe400088f0c15 */
[----:B------:R-:W-:Y:S01]  /*3980*/  PRMT R19, R8, 0x7632, R19 ;  /* 0x0000763208137816 */ /* 0x000fe20000000013 */
[----:B------:R1:W-:Y:S01]  /*3990*/  STG.E.U16 desc[UR36][R26.64], R13 ;  /* 0x0000000d1a007986 */ /* 0x0003e2000c101524 */
[----:B------:R-:W-:Y:S02]  /*39a0*/  IADD3 R21, R5, 0x28, RZ ;  /* 0x0000002805157810 */ /* 0x000fe40007ffe0ff */
[----:B0-----:R-:W-:Y:S01]  /*39b0*/  IADD3 R9, P5, R7, R24, RZ ;  /* 0x0000001807097210 */ /* 0x001fe20007fbe0ff */
[----:B------:R0:W-:Y:S01]  /*39c0*/  STG.E.U16 desc[UR36][R16.64], R8 ;  /* 0x0000000810007986 */ /* 0x0001e2000c101524 */
[----:B------:R-:W-:-:S02]  /*39d0*/  IADD3 R20, R5, 0x38, RZ ;  /* 0x0000003805147810 */ /* 0x000fc40007ffe0ff */
[----:B------:R-:W-:Y:S01]  /*39e0*/  IADD3 R29, R5, 0x48, RZ ;  /* 0x00000048051d7810 */ /* 0x000fe20007ffe0ff */
[----:B------:R2:W-:Y:S01]  /*39f0*/  STG.E.U16 desc[UR36][R22.64], R19 ;  /* 0x0000001316007986 */ /* 0x0005e2000c101524 */
[----:B------:R-:W-:Y:S02]  /*3a00*/  IADD3 R11, P4, R21, R24, RZ ;  /* 0x00000018150b7210 */ /* 0x000fe40007f9e0ff */
[----:B------:R-:W-:Y:S02]  /*3a10*/  LEA.HI.X.SX32 R14, R7, R28, 0x1, P5 ;  /* 0x0000001c070e7211 */ /* 0x000fe400028f0eff */
[----:B-1----:R-:W-:Y:S02]  /*3a20*/  IADD3 R27, R5, 0x58, RZ ;  /* 0x00000058051b7810 */ /* 0x002fe40007ffe0ff */
[-C--:B------:R-:W-:Y:S01]  /*3a30*/  IADD3 R13, P0, R29, R24.reuse, RZ ;  /* 0x000000181d0d7210 */ /* 0x080fe20007f1e0ff */
[----:B0-----:R-:W-:Y:S01]  /*3a40*/  VIADD R8, R5, 0x40 ;  /* 0x0000004005087836 */ /* 0x001fe20000000000 */
[----:B------:R-:W-:-:S02]  /*3a50*/  IADD3 R17, P2, R20, R24, RZ ;  /* 0x0000001814117210 */ /* 0x000fc40007f5e0ff */
[-C--:B------:R-:W-:Y:S01]  /*3a60*/  IADD3 R7, P5, R25, R24.reuse, RZ ;  /* 0x0000001819077210 */ /* 0x080fe20007fbe0ff */
[----:B--2---:R-:W-:Y:S01]  /*3a70*/  VIADD R23, R5, 0x30 ;  /* 0x0000003005177836 */ /* 0x004fe20000000000 */
        /* <DEDUP_REMOVED lines=8> */
[-C--:B------:R-:W-:Y:S02]  /*3b00*/  LEA.HI.X.SX32 R26, R25, R28.reuse, 0x1, P5 ;  /* 0x0000001c191a7211 */ /* 0x080fe400028f0eff */
[----:B------:R-:W-:Y:S02]  /*3b10*/  LEA.HI.X.SX32 R28, R27, R28, 0x1, P6 ;  /* 0x0000001c1b1c7211 */ /* 0x000fe400030f0eff */
[----:B------:R-:W-:-:S02]  /*3b20*/  F2FP.F16.F32.PACK_AB R27, R10, R18 ;  /* 0x000000120a1b723e */ /* 0x000fc400000000ff */
[----:B------:R-:W-:Y:S02]  /*3b30*/  LEA R10, P1, R11, UR4, 0x1 ;  /* 0x000000040b0a7c11 */ /* 0x000fe4000f8208ff */
[----:B------:R-:W-:Y:S02]  /*3b40*/  LEA R8, P0, R9, UR4, 0x1 ;  /* 0x0000000409087c11 */ /* 0x000fe4000f8008ff */
[----:B------:R-:W-:Y:S02]  /*3b50*/  LEA.HI.X R11, R11, UR5, R16, 0x1, P1 ;  /* 0x000000050b0b7c11 */ /* 0x000fe400088f0c10 */
[----:B------:R-:W-:Y:S02]  /*3b60*/  LEA R16, P1, R17, UR4, 0x1 ;  /* 0x0000000411107c11 */ /* 0x000fe4000f8208ff */
[----:B------:R-:W-:Y:S02]  /*3b70*/  LEA.HI.X R9, R9, UR5, R14, 0x1, P0 ;  /* 0x0000000509097c11 */ /* 0x000fe400080f0c0e */
[----:B------:R-:W-:-:S02]  /*3b80*/  LEA R14, P0, R15, UR4, 0x1 ;  /* 0x000000040f0e7c11 */ /* 0x000fc4000f8008ff */
[----:B------:R-:W-:Y:S01]  /*3b90*/  LEA.HI.X R17, R17, UR5, R20, 0x1, P1 ;  /* 0x0000000511117c11 */ /* 0x000fe200088f0c14 */
[----:B------:R-:W-:Y:S01]  /*3ba0*/  STG.E.U16 desc[UR36][R8.64], R27 ;  /* 0x0000001b08007986 */ /* 0x000fe2000c101524 */
[----:B------:R-:W-:Y:S02]  /*3bb0*/  LEA R20, P1, R13, UR4, 0x1 ;  /* 0x000000040d147c11 */ /* 0x000fe4000f8208ff */
[----:B------:R-:W-:Y:S02]  /*3bc0*/  LEA.HI.X R15, R15, UR5, R21, 0x1, P0 ;  /* 0x000000050f0f7c11 */ /* 0x000fe400080f0c15 */
[----:B------:R-:W-:Y:S02]  /*3bd0*/  LEA.HI.X R21, R13, UR5, R24, 0x1, P1 ;  /* 0x000000050d157c11 */ /* 0x000fe400088f0c18 */
[----:B------:R-:W-:Y:S02]  /*3be0*/  LEA R24, P1, R5, UR4, 0x1 ;  /* 0x0000000405187c11 */ /* 0x000fe4000f8208ff */
[----:B------:R-:W-:-:S02]  /*3bf0*/  LEA R18, P0, R19, UR4, 0x1 ;  /* 0x0000000413127c11 */ /* 0x000fc4000f8008ff */
[----:B------:R-:W-:Y:S02]  /*3c00*/  F2FP.F16.F32.PACK_AB R4, R4, R6 ;  /* 0x000000060404723e */ /* 0x000fe400000000ff */
[----:B------:R-:W-:Y:S02]  /*3c10*/  LEA.HI.X R25, R5, UR5, R28, 0x1, P1 ;  /* 0x0000000505197c11 */ /* 0x000fe400088f0c1c */
[----:B------:R-:W-:Y:S02]  /*3c20*/  LEA.HI.X R19, R19, UR5, R22, 0x1, P0 ;  /* 0x0000000513137c11 */ /* 0x000fe400080f0c16 */
[----:B------:R-:W-:Y:S02]  /*3c30*/  PRMT R5, R27, 0x7632, R5 ;  /* 0x000076321b057816 */ /* 0x000fe40000000005 */
[----:B------:R-:W-:Y:S02]  /*3c40*/  F2FP.F16.F32.PACK_AB R0, R0, R2 ;  /* 0x000000020000723e */ /* 0x000fe400000000ff */
[----:B------:R-:W-:Y:S01]  /*3c50*/  LEA R22, P0, R7, UR4, 0x1 ;  /* 0x0000000407167c11 */ /* 0x000fe2000f8008ff */
[----:B------:R-:W-:Y:S01]  /*3c60*/  STG.E.U16 desc[UR36][R10.64], R5 ;  /* 0x000000050a007986 */ /* 0x000fe2000c101524 */
[----:B------:R-:W-:-:S02]  /*3c70*/  PRMT R2, R4, 0x7632, R2 ;  /* 0x0000763204027816 */ /* 0x000fc40000000002 */
[----:B------:R-:W-:Y:S01]  /*3c80*/  F2FP.F16.F32.PACK_AB R3, R12, R3 ;  /* 0x000000030c03723e */ /* 0x000fe200000000ff */
[----:B------:R-:W-:Y:S01]  /*3c90*/  STG.E.U16 desc[UR36][R14.64], R4 ;  /* 0x000000040e007986 */ /* 0x000fe2000c101524 */
[----:B------:R-:W-:Y:S02]  /*3ca0*/  PRMT R6, R0, 0x7632, R6 ;  /* 0x0000763200067816 */ /* 0x000fe40000000006 */
[----:B------:R-:W-:Y:S01]  /*3cb0*/  LEA.HI.X R23, R7, UR5, R26, 0x1, P0 ;  /* 0x0000000507177c11 */ /* 0x000fe200080f0c1a */
[----:B------:R-:W-:Y:S01]  /*3cc0*/  STG.E.U16 desc[UR36][R16.64], R2 ;  /* 0x0000000210007986 */ /* 0x000fe2000c101524 */
[----:B------:R-:W-:-:S03]  /*3cd0*/  PRMT R12, R3, 0x7632, R12 ;  /* 0x00007632030c7816 */ /* 0x000fc6000000000c */
[----:B------:R-:W-:Y:S04]  /*3ce0*/  STG.E.U16 desc[UR36][R18.64], R0 ;  /* 0x0000000012007986 */ /* 0x000fe8000c101524 */
[----:B------:R-:W-:Y:S04]  /*3cf0*/  STG.E.U16 desc[UR36][R20.64], R6 ;  /* 0x0000000614007986 */ /* 0x000fe8000c101524 */
[----:B------:R-:W-:Y:S04]  /*3d00*/  STG.E.U16 desc[UR36][R22.64], R3 ;  /* 0x0000000316007986 */ /* 0x000fe8000c101524 */
[----:B------:R-:W-:Y:S01]  /*3d10*/  STG.E.U16 desc[UR36][R24.64], R12 ;  /* 0x0000000c18007986 */ /* 0x000fe2000c101524 */
[----:B------:R-:W-:Y:S05]  /*3d20*/  EXIT ;  /* 0x000000000000794d */ /* 0x000fea0003800000 */
.L_x_3709:
        /* <DEDUP_REMOVED lines=16> */
.L_x_3736:
        /* <DEDUP_REMOVED lines=16> */
.L_x_3747:
[----:B------:R-:W-:Y:S05]  /*3f30*/  EXIT ;  /* 0x000000000000794d */ /* 0x000fea0003800000 */
.L_x_3711:
[----:B------:R-:W-:Y:S01]  /*3f40*/  HFMA2.MMA R11, -RZ, RZ, 0, 1.847743988037109375e-06 ;  /* 0x0000001fff0b7435 */ /* 0x000fe200000001ff */
[----:B------:R-:W-:Y:S01]  /*3f50*/  IMAD.MOV.U32 R12, RZ, RZ, 0x10 ;  /* 0x00000010ff0c7424 */ /* 0x000fe200078e00ff */
[----:B------:R-:W-:Y:S01]  /*3f60*/  MOV R2, 0xff7fffff ;  /* 0xff7fffff00027802 */ /* 0x000fe20000000f00 */
[----:B------:R-:W-:-:S08]  /*3f70*/  IMAD.MOV.U32 R15, RZ, RZ, -0x1 ;  /* 0xffffffffff0f7424 */ /* 0x000fd000078e00ff */
[----:B------:R-:W-:Y:S05]  /*3f80*/  WARPSYNC.COLLECTIVE R15, `(.L_x_3748) ;  /* 0x000000000f087348 */ /* 0x000fea0003c00000 */
[----:B------:R0:W1:Y:S02]  /*3f90*/  SHFL.BFLY P6, R14, R13, R12, R11 ;  /* 0x0c00000c0d0e7389 */ /* 0x00006400000c000b */
[----:B01----:R-:W-:Y:S01]  /*3fa0*/  ENDCOLLECTIVE ;  /* 0x000000000000791b */ /* 0x003fe20003800000 */
.L_x_3748:
[----:B------:R-:W-:Y:S01]  /*3fb0*/  IMAD.MOV.U32 R12, RZ, RZ, 0x8 ;  /* 0x00000008ff0c7424 */ /* 0x000fe200078e00ff */
[----:B------:R-:W-:-:S04]  /*3fc0*/  FMNMX.FTZ R0, R14, -3.40282346638528859812e+38, !PT ;  /* 0xff7fffff0e007809 */ /* 0x000fc80007810000 */
[----:B------:R-:W-:-:S07]  /*3fd0*/  MOV R13, R0 ;  /* 0x00000000000d7202 */ /* 0x000fce0000000f00 */
[----:B------:R-:W-:Y:S05]  /*3fe0*/  WARPSYNC.COLLECTIVE R15, `(.L_x_3749) ;  /* 0x000000000f087348 */ /* 0x000fea0003c00000 */
[----:B------:R0:W1:Y:S02]  /*3ff0*/  SHFL.BFLY P6, R14, R13, R12, R11 ;  /* 0x0c00000c0d0e7389 */ /* 0x00006400000c000b */
[----:B01----:R-:W-:Y:S01]  /*4000*/  ENDCOLLECTIVE ;  /* 0x000000000000791b */ /* 0x003fe20003800000 */
.L_x_3749:
[----:B------:R-:W-:Y:S01]  /*4010*/  IMAD.MOV.U32 R12, RZ, RZ, 0x4 ;  /* 0x00000004ff0c7424 */ /* 0x000fe200078e00ff */
[----:B------:R-:W-:-:S04]  /*4020*/  FMNMX.FTZ R3, R0, R14, !PT ;  /* 0x0000000e00037209 */ /* 0x000fc80007810000 */
[----:B------:R-:W-:-:S07]  /*4030*/  MOV R13, R3 ;  /* 0x00000003000d7202 */ /* 0x000fce0000000f00 */
[----:B------:R-:W-:Y:S05]  /*4040*/  WARPSYNC.COLLECTIVE R15, `(.L_x_3750) ;  /* 0x000000000f087348 */ /* 0x000fea0003c00000 */
[----:B------:R0:W1:Y:S02]  /*4050*/  SHFL.BFLY P6, R14, R13, R12, R11 ;  /* 0x0c00000c0d0e7389 */ /* 0x00006400000c000b */
[----:B01----:R-:W-:Y:S01]  /*4060*/  ENDCOLLECTIVE ;  /* 0x000000000000791b */ /* 0x003fe20003800000 */
.L_x_3750:
[----:B------:R-:W-:Y:S01]  /*4070*/  IMAD.MOV.U32 R12, RZ, RZ, 0x2 ;  /* 0x00000002ff0c7424 */ /* 0x000fe200078e00ff */
[----:B------:R-:W-:-:S04]  /*4080*/  FMNMX.FTZ R4, R3, R14, !PT ;  /* 0x0000000e03047209 */ /* 0x000fc80007810000 */
[----:B------:R-:W-:-:S07]  /*4090*/  MOV R13, R4 ;  /* 0x00000004000d7202 */ /* 0x000fce0000000f00 */
[----:B------:R-:W-:Y:S05]  /*40a0*/  WARPSYNC.COLLECTIVE R15, `(.L_x_3751) ;  /* 0x000000000f087348 */ /* 0x000fea0003c00000 */
[----:B------:R0:W1:Y:S02]  /*40b0*/  SHFL.BFLY P6, R14, R13, R12, R11 ;  /* 0x0c00000c0d0e7389 */ /* 0x00006400000c000b */
[----:B01----:R-:W-:Y:S01]  /*40c0*/  ENDCOLLECTIVE ;  /* 0x000000000000791b */ /* 0x003fe20003800000 */
.L_x_3751:
[----:B------:R-:W-:Y:S01]  /*40d0*/  IMAD.MOV.U32 R12, RZ, RZ, 0x1 ;  /* 0x00000001ff0c7424 */ /* 0x000fe200078e00ff */
[----:B------:R-:W-:-:S04]  /*40e0*/  FMNMX.FTZ R19, R4, R14, !PT ;  /* 0x0000000e04137209 */ /* 0x000fc80007810000 */
[----:B------:R-:W-:-:S07]  /*40f0*/  MOV R13, R19 ;  /* 0x00000013000d7202 */ /* 0x000fce0000000f00 */
[----:B------:R-:W-:Y:S05]  /*4100*/  WARPSYNC.COLLECTIVE R15, `(.L_x_3752) ;  /* 0x000000000f087348 */ /* 0x000fea0003c00000 */
[----:B------:R0:W1:Y:S02]  /*4110*/  SHFL.BFLY P6, R14, R13, R12, R11 ;  /* 0x0c00000c0d0e7389 */ /* 0x00006400000c000b */
[----:B01----:R-:W-:Y:S01]  /*4120*/  ENDCOLLECTIVE ;  /* 0x000000000000791b */ /* 0x003fe20003800000 */
.L_x_3752:
[----:B------:R-:W-:Y:S05]  /*4130*/  BRA `(.L_x_3753) ;  /* 0xffffffc800e87947 */ /* 0x000fea000383ffff */
.L_x_3738:
[----:B------:R-:W-:Y:S01]  /*4140*/  HFMA2.MMA R12, -RZ, RZ, 0, 1.1920928955078125e-07 ;  /* 0x00000002ff0c7435 */ /* 0x000fe200000001ff */
[----:B--23--:R-:W-:Y:S01]  /*4150*/  IMAD.MOV.U32 R13, RZ, RZ, RZ ;  /* 0x000000ffff0d7224 */ /* 0x00cfe200078e00ff */
[----:B0-----:R-:W-:Y:S01]  /*4160*/  MOV R15, 0xffffffff ;  /* 0xffffffff000f7802 */ /* 0x001fe20000000f00 */
[----:B-1----:R-:W-:-:S08]  /*4170*/  IMAD.MOV.U32 R11, RZ, RZ, 0x1f ;  /* 0x0000001fff0b7424 */ /* 0x002fd000078e00ff */
[----:B------:R-:W-:Y:S05]  /*4180*/  WARPSYNC.COLLECTIVE R15, `(.L_x_3754) ;  /* 0x000000000f087348 */ /* 0x000fea0003c00000 */
[----:B------:R0:W1:Y:S02]  /*4190*/  SHFL.BFLY P6, R14, R13, R12, R11 ;  /* 0x0c00000c0d0e7389 */ /* 0x00006400000c000b */
[----:B01----:R-:W-:Y:S01]  /*41a0*/  ENDCOLLECTIVE ;  /* 0x000000000000791b */ /* 0x003fe20003800000 */
.L_x_3754:
[----:B------:R-:W-:Y:S01]  /*41b0*/  HFMA2.MMA R12, -RZ, RZ, 0, 5.9604644775390625e-08 ;  /* 0x00000001ff0c7435 */ /* 0x000fe200000001ff */
[----:B------:R-:W-:-:S04]  /*41c0*/  FADD.FTZ R2, RZ, R14 ;  /* 0x0000000eff027221 */ /* 0x000fc80000010000 */
[----:B------:R-:W-:-:S07]  /*41d0*/  IMAD.MOV.U32 R13, RZ, RZ, R2 ;  /* 0x000000ffff0d7224 */ /* 0x000fce00078e0002 */
[----:B------:R-:W-:Y:S05]  /*41e0*/  WARPSYNC.COLLECTIVE R15, `(.L_x_3755) ;  /* 0x000000000f087348 */ /* 0x000fea0003c00000 */
[----:B------:R0:W1:Y:S02]  /*41f0*/  SHFL.BFLY P6, R14, R13, R12, R11 ;  /* 0x0c00000c0d0e7389 */ /* 0x00006400000c000b */
[----:B01----:R-:W-:Y:S01]  /*4200*/  ENDCOLLECTIVE ;  /* 0x000000000000791b */ /* 0x003fe20003800000 */
.L_x_3755:
[----:B------:R-:W-:Y:S01]  /*4210*/  MOV R13, RZ ;  /* 0x000000ff000d7202 */ /* 0x000fe20000000f00 */
[----:B------:R-:W-:Y:S02]  /*4220*/  IMAD.MOV.U32 R12, RZ, RZ, 0x2 ;  /* 0x00000002ff0c7424 */ /* 0x000fe400078e00ff */
[----:B------:R-:W-:-:S07]  /*4230*/  IMAD.MOV.U32 R5, RZ, RZ, R14 ;  /* 0x000000ffff057224 */ /* 0x000fce00078e000e */
[----:B------:R-:W-:Y:S05]  /*4240*/  WARPSYNC.COLLECTIVE R15, `(.L_x_3756) ;  /* 0x000000000f087348 */ /* 0x000fea0003c00000 */
[----:B------:R0:W1:Y:S02]  /*4250*/  SHFL.BFLY P6, R14, R13, R12, R11 ;  /* 0x0c00000c0d0e7389 */ /* 0x00006400000c000b */
[----:B01----:R-:W-:Y:S01]  /*4260*/  ENDCOLLECTIVE ;  /* 0x000000000000791b */ /* 0x003fe20003800000 */
.L_x_3756:
        /* <DEDUP_REMOVED lines=8> */
.L_x_3757:
[----:B------:R-:W-:Y:S01]  /*42f0*/  MOV R13, RZ ;  /* 0x000000ff000d7202 */ /* 0x000fe20000000f00 */
[----:B------:R-:W-:Y:S02]  /*4300*/  IMAD.MOV.U32 R12, RZ, RZ, 0x2 ;  /* 0x00000002ff0c7424 */ /* 0x000fe400078e00ff */
[----:B------:R-:W-:-:S07]  /*4310*/  IMAD.MOV.U32 R9, RZ, RZ, R14 ;  /* 0x000000ffff097224 */ /* 0x000fce00078e000e */
[----:B------:R-:W-:Y:S05]  /*4320*/  WARPSYNC.COLLECTIVE R15, `(.L_x_3758) ;  /* 0x000000000f087348 */ /* 0x000fea0003c00000 */
[----:B------:R0:W1:Y:S02]  /*4330*/  SHFL.BFLY P6, R14, R13, R12, R11 ;  /* 0x0c00000c0d0e7389 */ /* 0x00006400000c000b */
[----:B01----:R-:W-:Y:S01]  /*4340*/  ENDCOLLECTIVE ;  /* 0x000000000000791b */ /* 0x003fe20003800000 */
.L_x_3758:
        /* <DEDUP_REMOVED lines=8> */
.L_x_3759:
[----:B------:R-:W-:Y:S01]  /*43d0*/  MOV R13, RZ ;  /* 0x000000ff000d7202 */ /* 0x000fe20000000f00 */
[----:B------:R-:W-:Y:S02]  /*43e0*/  IMAD.MOV.U32 R12, RZ, RZ, 0x2 ;  /* 0x00000002ff0c7424 */ /* 0x000fe400078e00ff */
[----:B------:R-:W-:-:S07]  /*43f0*/  IMAD.MOV.U32 R8, RZ, RZ, R14 ;  /* 0x000000ffff087224 */ /* 0x000fce00078e000e */
[----:B------:R-:W-:Y:S05]  /*4400*/  WARPSYNC.COLLECTIVE R15, `(.L_x_3760) ;  /* 0x000000000f087348 */ /* 0x000fea0003c00000 */
[----:B------:R0:W1:Y:S02]  /*4410*/  SHFL.BFLY P6, R14, R13, R12, R11 ;  /* 0x0c00000c0d0e7389 */ /* 0x00006400000c000b */
[----:B01----:R-:W-:Y:S01]  /*4420*/  ENDCOLLECTIVE ;  /* 0x000000000000791b */ /* 0x003fe20003800000 */
.L_x_3760:
[----:B------:R-:W-:Y:S01]  /*4430*/  FADD.FTZ R8, R3, R8 ;  /* 0x0000000803087221 */ /* 0x000fe20000010000 */
[----:B------:R-:W-:Y:S02]  /*4440*/  IMAD.MOV.U32 R12, RZ, RZ, 0x1 ;  /* 0x00000001ff0c7424 */ /* 0x000fe400078e00ff */
[----:B------:R-:W-:-:S05]  /*4450*/  FADD.FTZ R23, RZ, R14 ;  /* 0x0000000eff177221 */ /* 0x000fca0000010000 */
[----:B------:R-:W-:-:S07]  /*4460*/  MOV R13, R23 ;  /* 0x00000017000d7202 */ /* 0x000fce0000000f00 */
[----:B------:R-:W-:Y:S05]  /*4470*/  WARPSYNC.COLLECTIVE R15, `(.L_x_3761) ;  /* 0x000000000f087348 */ /* 0x000fea0003c00000 */
[----:B------:R0:W1:Y:S02]  /*4480*/  SHFL.BFLY P6, R14, R13, R12, R11 ;  /* 0x0c00000c0d0e7389 */ /* 0x00006400000c000b */
[----:B01----:R-:W-:Y:S01]  /*4490*/  ENDCOLLECTIVE ;  /* 0x000000000000791b */ /* 0x003fe20003800000 */
.L_x_3761:
[----:B------:R-:W-:Y:S01]  /*44a0*/  HFMA2.MMA R12, -RZ, RZ, 0, 1.1920928955078125e-07 ;  /* 0x00000002ff0c7435 */ /* 0x000fe200000001ff */
[----:B------:R-:W-:Y:S01]  /*44b0*/  IMAD.MOV.U32 R13, RZ, RZ, RZ ;  /* 0x000000ffff0d7224 */ /* 0x000fe200078e00ff */
[----:B------:R-:W-:-:S09]  /*44c0*/  MOV R20, R14 ;  /* 0x0000000e00147202 */ /* 0x000fd20000000f00 */
[----:B------:R-:W-:Y:S05]  /*44d0*/  WARPSYNC.COLLECTIVE R15, `(.L_x_3762) ;  /* 0x000000000f087348 */ /* 0x000fea0003c00000 */
[----:B------:R0:W1:Y:S02]  /*44e0*/  SHFL.BFLY P6, R14, R13, R12, R11 ;  /* 0x0c00000c0d0e7389 */ /* 0x00006400000c000b */
[----:B01----:R-:W-:Y:S01]  /*44f0*/  ENDCOLLECTIVE ;  /* 0x000000000000791b */ /* 0x003fe20003800000 */
.L_x_3762:
        /* <DEDUP_REMOVED lines=8> */
.L_x_3763:
[----:B------:R-:W-:Y:S01]  /*4580*/  HFMA2.MMA R12, -RZ, RZ, 0, 1.1920928955078125e-07 ;  /* 0x00000002ff0c7435 */ /* 0x000fe200000001ff */
[----:B------:R-:W-:Y:S01]  /*4590*/  IMAD.MOV.U32 R13, RZ, RZ, RZ ;  /* 0x000000ffff0d7224 */ /* 0x000fe200078e00ff */
[----:B------:R-:W-:-:S09]  /*45a0*/  MOV R18, R14 ;  /* 0x0000000e00127202 */ /* 0x000fd20000000f00 */
[----:B------:R-:W-:Y:S05]  /*45b0*/  WARPSYNC.COLLECTIVE R15, `(.L_x_3764) ;  /* 0x000000000f087348 */ /* 0x000fea0003c00000 */
[----:B------:R0:W1:Y:S02]  /*45c0*/  SHFL.BFLY P6, R14, R13, R12, R11 ;  /* 0x0c00000c0d0e7389 */ /* 0x00006400000c000b */
[----:B01----:R-:W-:Y:S01]  /*45d0*/  ENDCOLLECTIVE ;  /* 0x000000000000791b */ /* 0x003fe20003800000 */
.L_x_3764:
        /* <DEDUP_REMOVED lines=8> */
.L_x_3765:
[----:B------:R-:W-:Y:S01]  /*4660*/  HFMA2.MMA R12, -RZ, RZ, 0, 1.1920928955078125e-07 ;  /* 0x00000002ff0c7435 */ /* 0x000fe200000001ff */
[----:B------:R-:W-:Y:S01]  /*4670*/  IMAD.MOV.U32 R13, RZ, RZ, RZ ;  /* 0x000000ffff0d7224 */ /* 0x000fe200078e00ff */
[----:B------:R-:W-:-:S09]  /*4680*/  MOV R10, R14 ;  /* 0x0000000e000a7202 */ /* 0x000fd20000000f00 */
[----:B------:R-:W-:Y:S05]  /*4690*/  WARPSYNC.COLLECTIVE R15, `(.L_x_3766) ;  /* 0x000000000f087348 */ /* 0x000fea0003c00000 */
[----:B------:R0:W1:Y:S02]  /*46a0*/  SHFL.BFLY P6, R14, R13, R12, R11 ;  /* 0x0c00000c0d0e7389 */ /* 0x00006400000c000b */
[----:B01----:R-:W-:Y:S01]  /*46b0*/  ENDCOLLECTIVE ;  /* 0x000000000000791b */ /* 0x003fe20003800000 */
.L_x_3766:
        /* <DEDUP_REMOVED lines=8> */
.L_x_3767:
[----:B------:R-:W-:Y:S01]  /*4740*/  HFMA2.MMA R12, -RZ, RZ, 0, 1.1920928955078125e-07 ;  /* 0x00000002ff0c7435 */ /* 0x000fe200000001ff */
[----:B------:R-:W-:Y:S01]  /*4750*/  IMAD.MOV.U32 R13, RZ, RZ, RZ ;  /* 0x000000ffff0d7224 */ /* 0x000fe200078e00ff */
[----:B------:R-:W-:-:S09]  /*4760*/  MOV R6, R14 ;  /* 0x0000000e00067202 */ /* 0x000fd20000000f00 */
[----:B------:R-:W-:Y:S05]  /*4770*/  WARPSYNC.COLLECTIVE R15, `(.L_x_3768) ;  /* 0x000000000f087348 */ /* 0x000fea0003c00000 */
[----:B------:R0:W1:Y:S02]  /*4780*/  SHFL.BFLY P6, R14, R13, R12, R11 ;  /* 0x0c00000c0d0e7389 */ /* 0x00006400000c000b */
[----:B01----:R-:W-:Y:S01]  /*4790*/  ENDCOLLECTIVE ;  /* 0x000000000000791b */ /* 0x003fe20003800000 */
.L_x_3768:
        /* <DEDUP_REMOVED lines=8> */
.L_x_3769:
[----:B------:R-:W-:Y:S01]  /*4820*/  HFMA2.MMA R12, -RZ, RZ, 0, 1.1920928955078125e-07 ;  /* 0x00000002ff0c7435 */ /* 0x000fe200000001ff */
[----:B------:R-:W-:Y:S01]  /*4830*/  IMAD.MOV.U32 R13, RZ, RZ, RZ ;  /* 0x000000ffff0d7224 */ /* 0x000fe200078e00ff */
[----:B------:R-:W-:-:S09]  /*4840*/  MOV R4, R14 ;  /* 0x0000000e00047202 */ /* 0x000fd20000000f00 */
[----:B------:R-:W-:Y:S05]  /*4850*/  WARPSYNC.COLLECTIVE R15, `(.L_x_3770) ;  /* 0x000000000f087348 */ /* 0x000fea0003c00000 */
[----:B------:R0:W1:Y:S02]  /*4860*/  SHFL.BFLY P6, R14, R13, R12, R11 ;  /* 0x0c00000c0d0e7389 */ /* 0x00006400000c000b */
[----:B01----:R-:W-:Y:S01]  /*4870*/  ENDCOLLECTIVE ;  /* 0x000000000000791b */ /* 0x003fe20003800000 */
.L_x_3770:
        /* <DEDUP_REMOVED lines=8> */
.L_x_3771:
[----:B------:R-:W-:Y:S01]  /*4900*/  HFMA2.MMA R12, -RZ, RZ, 0, 1.1920928955078125e-07 ;  /* 0x00000002ff0c7435 */ /* 0x000fe200000001ff */
[----:B------:R-:W-:Y:S01]  /*4910*/  IMAD.MOV.U32 R13, RZ, RZ, RZ ;  /* 0x000000ffff0d7224 */ /* 0x000fe200078e00ff */
[----:B------:R-:W-:-:S09]  /*4920*/  MOV R2, R14 ;  /* 0x0000000e00027202 */ /* 0x000fd20000000f00 */
[----:B------:R-:W-:Y:S05]  /*4930*/  WARPSYNC.COLLECTIVE R15, `(.L_x_3772) ;  /* 0x000000000f087348 */ /* 0x000fea0003c00000 */
[----:B------:R0:W1:Y:S02]  /*4940*/  SHFL.BFLY P6, R14, R13, R12, R11 ;  /* 0x0c00000c0d0e7389 */ /* 0x00006400000c000b */
[----:B01----:R-:W-:Y:S01]  /*4950*/  ENDCOLLECTIVE ;  /* 0x000000000000791b */ /* 0x003fe20003800000 */
.L_x_3772:
        /* <DEDUP_REMOVED lines=8> */
.L_x_3773:
[----:B------:R-:W-:Y:S01]  /*49e0*/  HFMA2.MMA R12, -RZ, RZ, 0, 1.1920928955078125e-07 ;  /* 0x00000002ff0c7435 */ /* 0x000fe200000001ff */
[----:B------:R-:W-:Y:S01]  /*49f0*/  IMAD.MOV.U32 R13, RZ, RZ, RZ ;  /* 0x000000ffff0d7224 */ /* 0x000fe200078e00ff */
[----:B------:R-:W-:-:S09]  /*4a00*/  MOV R0, R14 ;  /* 0x0000000e00007202 */ /* 0x000fd20000000f00 */
[----:B------:R-:W-:Y:S05]  /*4a10*/  WARPSYNC.COLLECTIVE R15, `(.L_x_3774) ;  /* 0x000000000f087348 */ /* 0x000fea0003c00000 */
[----:B------:R0:W1:Y:S02]  /*4a20*/  SHFL.BFLY P6, R14, R13, R12, R11 ;  /* 0x0c00000c0d0e7389 */ /* 0x00006400000c000b */
[----:B01----:R-:W-:Y:S01]  /*4a30*/  ENDCOLLECTIVE ;  /* 0x000000000000791b */ /* 0x003fe20003800000 */
.L_x_3774:
[----:B------:R-:W-:Y:S01]  /*4a40*/  FADD.FTZ R0, R3, R0 ;  /* 0x0000000003007221 */ /* 0x000fe20000010000 */
[----:B------:R-:W-:Y:S02]  /*4a50*/  IMAD.MOV.U32 R12, RZ, RZ, 0x1 ;  /* 0x00000001ff0c7424 */ /* 0x000fe400078e00ff */
[----:B------:R-:W-:-:S07]  /*4a60*/  FADD.FTZ R13, RZ, R14 ;  /* 0x0000000eff0d7221 */ /* 0x000fce0000010000 */
[----:B------:R-:W-:Y:S05]  /*4a70*/  WARPSYNC.COLLECTIVE R15, `(.L_x_3775) ;  /* 0x000000000f087348 */ /* 0x000fea0003c00000 */
[----:B------:R0:W1:Y:S02]  /*4a80*/  SHFL.BFLY P6, R14, R13, R12, R11 ;  /* 0x0c00000c0d0e7389 */ /* 0x00006400000c000b */
[----:B01----:R-:W-:Y:S01]  /*4a90*/  ENDCOLLECTIVE ;  /* 0x000000000000791b */ /* 0x003fe20003800000 */
.L_x_3775:
[----:B------:R-:W-:Y:S02]  /*4aa0*/  IMAD.MOV.U32 R12, RZ, RZ, 0x2 ;  /* 0x00000002ff0c7424 */ /* 0x000fe400078e00ff */
[----:B------:R-:W-:Y:S01]  /*4ab0*/  FADD.FTZ R3, R13, R14 ;  /* 0x0000000e0d037221 */ /* 0x000fe20000010000 */
[----:B------:R-:W-:-:S07]  /*4ac0*/  MOV R13, RZ ;  /* 0x000000ff000d7202 */ /* 0x000fce0000000f00 */
[----:B------:R-:W-:Y:S05]  /*4ad0*/  WARPSYNC.COLLECTIVE R15, `(.L_x_3776) ;  /* 0x000000000f087348 */ /* 0x000fea0003c00000 */
[----:B------:R0:W1:Y:S02]  /*4ae0*/  SHFL.BFLY P6, R14, R13, R12, R11 ;  /* 0x0c00000c0d0e7389 */ /* 0x00006400000c000b */
[----:B01----:R-:W-:Y:S01]  /*4af0*/  ENDCOLLECTIVE ;  /* 0x000000000000791b */ /* 0x003fe20003800000 */
.L_x_3776:
[----:B------:R-:W-:Y:S01]  /*4b00*/  HFMA2.MMA R12, -RZ, RZ, 0, 5.9604644775390625e-08 ;  /* 0x00000001ff0c7435 */ /* 0x000fe200000001ff */
[----:B------:R-:W-:-:S05]  /*4b10*/  MOV R23, R14 ;  /* 0x0000000e00177202 */ /* 0x000fca0000000f00 */
[----:B------:R-:W-:-:S04]  /*4b20*/  FADD.FTZ R23, RZ, R23 ;  /* 0x00000017ff177221 */ /* 0x000fc80000010000 */
[----:B------:R-:W-:-:S07]  /*4b30*/  IMAD.MOV.U32 R13, RZ, RZ, R23 ;  /* 0x000000ffff0d7224 */ /* 0x000fce00078e0017 */
[----:B------:R-:W-:Y:S05]  /*4b40*/  WARPSYNC.COLLECTIVE R15, `(.L_x_3777) ;  /* 0x000000000f087348 */ /* 0x000fea0003c00000 */
[----:B------:R0:W1:Y:S02]  /*4b50*/  SHFL.BFLY P6, R14, R13, R12, R11 ;  /* 0x0c00000c0d0e7389 */ /* 0x00006400000c000b */
[----:B01----:R-:W-:Y:S01]  /*4b60*/  ENDCOLLECTIVE ;  /* 0x000000000000791b */ /* 0x003fe20003800000 */
.L_x_3777:
[----:B------:R-:W-:Y:S01]  /*4b70*/  IMAD.MOV.U32 R19, RZ, RZ, R14 ;  /* 0x000000ffff137224 */ /* 0x000fe200078e000e */
[----:B------:R-:W-:Y:S06]  /*4b80*/  BRA `(.L_x_3778) ;  /* 0xffffffe4002c7947 */ /* 0x000fec000383ffff */
.L_x_3779:
        /* <DEDUP_REMOVED lines=15> */
.L_x_29637:


//--------------------- .text._ZN4vllm25paged_attention_v2_kernelIthLi80ELi32ELi128ELNS_18Fp8KVCacheDataTypeE2ELb1ELi512EEEvPfS2_PT_PKS3_PKT0_S9_ifPKiSB_iPKfiiiSD_SD_iiiii --------------------------
	.section	.text._ZN4vllm25paged_attention_v2_kernelIthLi80ELi32ELi128ELNS_18Fp8KVCacheDataTypeE2ELb1ELi512EEEvPfS2_PT_PKS3_PKT0_S9_ifPKiSB_iPKfiiiSD_SD_iiiii,"ax",@progbits
	.align	128
        .global         _ZN4vllm25paged_attention_v2_kernelIthLi80ELi32ELi128ELNS_18Fp8KVCacheDataTypeE2ELb1ELi512EEEvPfS2_PT_PKS3_PKT0_S9_ifPKiSB_iPKfiiiSD_SD_iiiii
        .type           _ZN4vllm25paged_attention_v2_kernelIthLi80ELi32ELi128ELNS_18Fp8KVCacheDataTypeE2ELb1ELi512EEEvPfS2_PT_PKS3_PKT0_S9_ifPKiSB_iPKfiiiSD_SD_iiiii,@function
        .size           _ZN4vllm25paged_attention_v2_kernelIthLi80ELi32ELi128ELNS_18Fp8KVCacheDataTypeE2ELb1ELi512EEEvPfS2_PT_PKS3_PKT0_S9_ifPKiSB_iPKfiiiSD_SD_iiiii,(.L_x_29638 - _ZN4vllm25paged_attention_v2_kernelIthLi80ELi32ELi128ELNS_18Fp8KVCacheDataTypeE2ELb1ELi512EEEvPfS2_PT_PKS3_PKT0_S9_ifPKiSB_iPKfiiiSD_SD_iiiii)
        .other          _ZN4vllm25paged_attention_v2_kernelIthLi80ELi32ELi128ELNS_18Fp8KVCacheDataTypeE2ELb1ELi512EEEvPfS2_PT_PKS3_PKT0_S9_ifPKiSB_iPKfiiiSD_SD_iiiii,@"STO_CUDA_ENTRY STV_DEFAULT"
_ZN4vllm25paged_attention_v2_kernelIthLi80ELi32ELi128ELNS_18Fp8KVCacheDataTypeE2ELb1ELi512EEEvPfS2_PT_PKS3_PKT0_S9_ifPKiSB_iPKfiiiSD_SD_iiiii:
.text._ZN4vllm25paged_attention_v2_kernelIthLi80ELi32ELi128ELNS_18Fp8KVCacheDataTypeE2ELb1ELi512EEEvPfS2_PT_PKS3_PKT0_S9_ifPKiSB_iPKfiiiSD_SD_iiiii:
        /* <DEDUP_REMOVED lines=26> */
[----:B0-----:R-:W-:Y:S02]  /*01a0*/  IMAD.MOV.U32 R6, RZ, RZ, RZ ;  /* 0x000000ffff067224 */ /* 0x001fe400078e00ff */
[----:B----4-:R-:W-:-:S04]  /*01b0*/  IMAD R0, R7, R17, RZ ;  /* 0x0000001107007224 */ /* 0x010fc800078e02ff */
[----:B------:R-:W-:-:S04]  /*01c0*/  IMAD.MOV R9, RZ, RZ, -R0 ;  /* 0x000000ffff097224 */ /* 0x000fc800078e0a00 */
        /* <DEDUP_REMOVED lines=8> */
[C---:B------:R-:W-:Y:S01]  /*0250*/  IMAD R4, R17.reuse, R4, R7 ;  /* 0x0000000411047224 */ /* 0x040fe200078e0207 */
[----:B------:R-:W-:Y:S01]  /*0260*/  IADD3 R6, -R6, R11, RZ ;  /* 0x0000000b06067210 */ /* 0x000fe20007ffe1ff */
        /* <DEDUP_REMOVED lines=72> */
.L_x_3780:
[----:B------:R-:W-:Y:S02]  /*06f0*/  ULDC UR4, c[0x0][0x288] ;  /* 0x0000a20000047ab9 */ /* 0x000fe40000000800 */
[----:B------:R-:W-:-:S04]  /*0700*/  IMAD R2, R26, UR4, R27 ;  /* 0x000000041a027c24 */ /* 0x000fc8000f8e021b */
[----:B------:R-:W-:-:S07]  /*0710*/  IMAD R8, R2, R7, RZ ;  /* 0x0000000702087224 */ /* 0x000fce00078e02ff */
.L_x_3781:
        /* <DEDUP_REMOVED lines=27> */
.L_x_3785:
        /* <DEDUP_REMOVED lines=36> */
.L_x_3783:
[----:B------:R-:W-:Y:S05]  /*0b10*/  BSYNC B7 ;  /* 0x0000000000077941 */ /* 0x000fea0003800000 */
.L_x_3782:
        /* <DEDUP_REMOVED lines=28> */
.L_x_3828:
        /* <DEDUP_REMOVED lines=47> */
.L_x_3791:
        /* <DEDUP_REMOVED lines=11> */
.L_x_3790:
[----:B------:R-:W-:Y:S05]  /*1080*/  BSYNC B1 ;  /* 0x0000000000017941 */ /* 0x000fea0003800000 */
.L_x_3789:
        /* <DEDUP_REMOVED lines=14> */
.L_x_3794:
        /* <DEDUP_REMOVED lines=100> */
.L_x_3793:
[----:B------:R-:W-:Y:S05]  /*17b0*/  BSYNC B1 ;  /* 0x0000000000017941 */ /* 0x000fea0003800000 */
.L_x_3792:
        /* <DEDUP_REMOVED lines=55> */
.L_x_3796:
[----:B------:R-:W-:Y:S05]  /*1b30*/  BSYNC B1 ;  /* 0x0000000000017941 */ /* 0x000fea0003800000 */
.L_x_3795:
        /* <DEDUP_REMOVED lines=26> */
.L_x_3788:
[----:B------:R-:W-:Y:S05]  /*1ce0*/  BSYNC B0 ;  /* 0x0000000000007941 */ /* 0x000fea0003800000 */
.L_x_3787:
        /* <DEDUP_REMOVED lines=55> */
.L_x_3801:
        /* <DEDUP_REMOVED lines=8> */
.L_x_3800:
[----:B------:R-:W-:Y:S05]  /*20e0*/  BSYNC B1 ;  /* 0x0000000000017941 */ /* 0x000fea0003800000 */
.L_x_3799:
        /* <DEDUP_REMOVED lines=14> */
.L_x_3804:
        /* <DEDUP_REMOVED lines=52> */
.L_x_3803:
[----:B------:R-:W-:Y:S05]  /*2510*/  BSYNC B1 ;  /* 0x0000000000017941 */ /* 0x000fea0003800000 */
.L_x_3802:
        /* <DEDUP_REMOVED lines=31> */
.L_x_3806:
[----:B------:R-:W-:Y:S05]  /*2710*/  BSYNC B1 ;  /* 0x0000000000017941 */ /* 0x000fea0003800000 */
.L_x_3805:
        /* <DEDUP_REMOVED lines=14> */
.L_x_3798:
[----:B------:R-:W-:Y:S05]  /*2800*/  BSYNC B0 ;  /* 0x0000000000007941 */ /* 0x000fea0003800000 */
.L_x_3797:
        /* <DEDUP_REMOVED lines=22> */
.L_x_3808:
[----:B------:R-:W-:Y:S05]  /*2970*/  BSYNC B0 ;  /* 0x0000000000007941 */ /* 0x000fea0003800000 */
.L_x_3807:
        /* <DEDUP_REMOVED lines=27> */
.L_x_3812:
        /* <DEDUP_REMOVED lines=33> */
.L_x_3810:
[----:B------:R-:W-:Y:S05]  /*2d40*/  BSYNC B6 ;  /* 0x0000000000067941 */ /* 0x000fea0003800000 */
.L_x_3809:
[----:B------:R-:W-:-:S03]  /*2d50*/  UMOV UR4, 0xffffffff ;  /* 0xffffffff00047882 */ /* 0x000fc60000000000 */
[----:B------:R-:W-:Y:S05]  /*2d60*/  BRA.DIV UR4, `(.L_x_3813) ;  /* 0x0000001204707947 */ /* 0x000fea000b800000 */
[----:B0--3--:R-:W-:Y:S01]  /*2d70*/  HFMA2.MMA R2, -RZ, RZ, 0, 0 ;  /* 0x00000000ff027435 */ /* 0x009fe200000001ff */
[----:B------:R-:W-:Y:S01]  /*2d80*/  MOV R6, RZ ;  /* 0x000000ff00067202 */ /* 0x000fe20000000f00 */
[----:B------:R-:W-:Y:S01]  /*2d90*/  HFMA2.MMA R10, -RZ, RZ, 0, 0 ;  /* 0x00000000ff0a7435 */ /* 0x000fe200000001ff */
[----:B------:R-:W-:Y:S01]  /*2da0*/  MOV R18, RZ ;  /* 0x000000ff00127202 */ /* 0x000fe20000000f00 */
[----:B------:R-:W-:Y:S02]  /*2db0*/  IMAD.MOV.U32 R30, RZ, RZ, RZ ;  /* 0x000000ffff1e7224 */ /* 0x000fe400078e00ff */
[----:B------:R-:W-:Y:S02]  /*2dc0*/  IMAD.MOV.U32 R4, RZ, RZ, RZ ;  /* 0x000000ffff047224 */ /* 0x000fe400078e00ff */
        /* <DEDUP_REMOVED lines=13> */
[----:B------:R-:W0:Y:S04]  /*2ea0*/  SHFL.BFLY PT, R0, R30, 0x1, 0x1f ;  /* 0x0c201f001e007f89 */ /* 0x000e2800000e0000 */
[----:B------:R-:W3:Y:S04]  /*2eb0*/  SHFL.BFLY PT, R3, R2, 0x1, 0x1f ;  /* 0x0c201f0002037f89 */ /* 0x000ee800000e0000 */
[----:B------:R-:W4:Y:S04]  /*2ec0*/  SHFL.BFLY PT, R5, R4, 0x1, 0x1f ;  /* 0x0c201f0004057f89 */ /* 0x000f2800000e0000 */
[----:B------:R-:W5:Y:S04]  /*2ed0*/  SHFL.BFLY PT, R7, R6, 0x1, 0x1f ;  /* 0x0c201f0006077f89 */ /* 0x000f6800000e0000 */
[----:B------:R-:W1:Y:S04]  /*2ee0*/  SHFL.BFLY PT, R9, R8, 0x1, 0x1f ;  /* 0x0c201f0008097f89 */ /* 0x000e6800000e0000 */
[----:B------:R-:W2:Y:S04]  /*2ef0*/  SHFL.BFLY PT, R17, R10, 0x1, 0x1f ;  /* 0x0c201f000a117f89 */ /* 0x000ea800000e0000 */
[----:B------:R-:W2:Y:S01]  /*2f00*/  SHFL.BFLY PT, R19, R16, 0x1, 0x1f ;  /* 0x0c201f0010137f89 */ /* 0x000ea200000e0000 */
[----:B0-----:R-:W-:-:S03]  /*2f10*/  FADD.FTZ R0, R30, R0 ;  /* 0x000000001e007221 */ /* 0x001fc60000010000 */
[----:B------:R-:W0:Y:S01]  /*2f20*/  SHFL.BFLY PT, R21, R18, 0x1, 0x1f ;  /* 0x0c201f0012157f89 */ /* 0x000e2200000e0000 */
[----:B---3--:R-:W-:-:S03]  /*2f30*/  FADD.FTZ R2, R2, R3 ;  /* 0x0000000302027221 */ /* 0x008fc60000010000 */
[----:B------:R-:W3:Y:S01]  /*2f40*/  SHFL.BFLY PT, R23, R20, 0x1, 0x1f ;  /* 0x0c201f0014177f89 */ /* 0x000ee200000e0000 */
[----:B----4-:R-:W-:-:S03]  /*2f50*/  FADD.FTZ R4, R4, R5 ;  /* 0x0000000504047221 */ /* 0x010fc60000010000 */
[----:B------:R4:W4:Y:S01]  /*2f60*/  SHFL.BFLY PT, R14, R31, 0x1, 0x1f ;  /* 0x0c201f001f0e7f89 */ /* 0x00092200000e0000 */
[----:B-----5:R-:W-:Y:S01]  /*2f70*/  FADD.FTZ R6, R6, R7 ;  /* 0x0000000706067221 */ /* 0x020fe20000010000 */
[----:B-1----:R-:W-:Y:S01]  /*2f80*/  FADD.FTZ R8, R8, R9 ;  /* 0x0000000908087221 */ /* 0x002fe20000010000 */
[----:B--2---:R-:W-:Y:S01]  /*2f90*/  FADD.FTZ R10, R10, R17 ;  /* 0x000000110a0a7221 */ /* 0x004fe20000010000 */
[----:B------:R-:W-:Y:S01]  /*2fa0*/  FADD.FTZ R16, R16, R19 ;  /* 0x0000001310107221 */ /* 0x000fe20000010000 */
[----:B0-----:R-:W-:Y:S01]  /*2fb0*/  FADD.FTZ R18, R18, R21 ;  /* 0x0000001512127221 */ /* 0x001fe20000010000 */
[----:B---3--:R-:W-:-:S07]  /*2fc0*/  FADD.FTZ R20, R20, R23 ;  /* 0x0000001714147221 */ /* 0x008fce0000010000 */
.L_x_3849:
        /* <DEDUP_REMOVED lines=34> */
.L_x_3815:
[----:B------:R-:W-:Y:S05]  /*31f0*/  BSYNC B0 ;  /* 0x0000000000007941 */ /* 0x000fea0003800000 */
.L_x_3814:
        /* <DEDUP_REMOVED lines=23> */
.L_x_3817:
[----:B------:R-:W-:Y:S05]  /*3370*/  BSYNC B0 ;  /* 0x0000000000007941 */ /* 0x000fea0003800000 */
.L_x_3816:
        /* <DEDUP_REMOVED lines=13> */
.L_x_3819:
[----:B------:R-:W-:Y:S05]  /*3450*/  BSYNC B0 ;  /* 0x0000000000007941 */ /* 0x000fea0003800000 */
.L_x_3818:
        /* <DEDUP_REMOVED lines=23> */
.L_x_3821:
[----:B------:R-:W-:Y:S05]  /*35d0*/  BSYNC B0 ;  /* 0x0000000000007941 */ /* 0x000fea0003800000 */
.L_x_3820:
        /* <DEDUP_REMOVED lines=13> */
[C---:B------:R-:W-:Y:S01]  /*36b0*/  VIADD R5, R3.reuse, 0x8 ;  /* 0x0000000803057836 */ /* 0x040fe20000000000 */
[C---:B------:R-:W-:Y:S01]  /*36c0*/  IADD3 R9, P0, R3.reuse, R14, RZ ;  /* 0x0000000e03097210 */ /* 0x040fe20007f1e0ff */
[----:B------:R-:W-:Y:S01]  /*36d0*/  ULDC.64 UR4, c[0x0][0x220] ;  /* 0x0000880000047ab9 */ /* 0x000fe20000000a00 */
[----:B------:R-:W-:Y:S01]  /*36e0*/  F2FP.F16.F32.PACK_AB R0, R2, R0 ;  /* 0x000000000200723e */ /* 0x000fe200000000ff */
        /* <DEDUP_REMOVED lines=23> */
[----:B------:R-:W-:Y:S02]  /*3860*/  F2FP.F16.F32.PACK_AB R19, R6, R4 ;  /* 0x000000040613723e */ /* 0x000fe400000000ff */
        /* <DEDUP_REMOVED lines=24> */
[----:B------:R-:W-:Y:S02]  /*39f0*/  F2FP.F16.F32.PACK_AB R8, R10, R8 ;  /* 0x000000080a08723e */ /* 0x000fe400000000ff */
[----:B------:R-:W-:Y:S02]  /*3a00*/  LEA.HI.X R27, R0, UR5, R11, 0x1, P1 ;  /* 0x00000005001b7c11 */ /* 0x000fe400088f0c0b */
[----:B------:R-:W-:Y:S02]  /*3a10*/  PRMT R0, R19, 0x7632, R0 ;  /* 0x0000763213007816 */ /* 0x000fe40000000000 */
[----:B------:R-:W-:Y:S02]  /*3a20*/  LEA.HI.X R15, R15, UR5, R24, 0x1, P0 ;  /* 0x000000050f0f7c11 */ /* 0x000fe400080f0c18 */
[----:B------:R-:W-:Y:S01]  /*3a30*/  F2FP.F16.F32.PACK_AB R16, R18, R16 ;  /* 0x000000101210723e */ /* 0x000fe200000000ff */
[----:B------:R-:W-:Y:S01]  /*3a40*/  STG.E.U16 desc[UR36][R4.64], R0 ;  /* 0x0000000004007986 */ /* 0x000fe2000c101524 */
[----:B0-----:R-:W-:-:S02]  /*3a50*/  PRMT R3, R8, 0x7632, R3 ;  /* 0x0000763208037816 */ /* 0x001fc40000000003 */
[----:B------:R-:W-:Y:S01]  /*3a60*/  LEA R24, P0, R9, UR4, 0x1 ;  /* 0x0000000409187c11 */ /* 0x000fe2000f8008ff */
[----:B------:R-:W-:Y:S01]  /*3a70*/  STG.E.U16 desc[UR36][R6.64], R8 ;  /* 0x0000000806007986 */ /* 0x000fe2000c101524 */
[----:B------:R-:W-:Y:S02]  /*3a80*/  F2FP.F16.F32.PACK_AB R20, R31, R20 ;  /* 0x000000141f14723e */ /* 0x000fe400000000ff */
        /* <DEDUP_REMOVED lines=9> */
.L_x_3784:
        /* <DEDUP_REMOVED lines=16> */
.L_x_3811:
        /* <DEDUP_REMOVED lines=16> */
.L_x_3822:
[----:B------:R-:W-:Y:S05]  /*3d20*/  EXIT ;  /* 0x000000000000794d */ /* 0x000fea0003800000 */
.L_x_3786:
[----:B------:R-:W-:Y:S01]  /*3d30*/  MOV R12, 0x10 ;  /* 0x00000010000c7802 */ /* 0x000fe20000000f00 */
[----:B------:R-:W-:Y:S01]  /*3d40*/  IMAD.MOV.U32 R11, RZ, RZ, 0x1f ;  /* 0x0000001fff0b7424 */ /* 0x000fe200078e00ff */
[----:B------:R-:W-:Y:S01]  /*3d50*/  MOV R15, 0xffffffff ;  /* 0xffffffff000f7802 */ /* 0x000fe20000000f00 */
[----:B------:R-:W-:-:S07]  /*3d60*/  IMAD.MOV.U32 R2, RZ, RZ, -0x800001 ;  /* 0xff7fffffff027424 */ /* 0x000fce00078e00ff */
[----:B------:R-:W-:Y:S05]  /*3d70*/  WARPSYNC.COLLECTIVE R15, `(.L_x_3823) ;  /* 0x000000000f087348 */ /* 0x000fea0003c00000 */
[----:B------:R0:W1:Y:S02]  /*3d80*/  SHFL.BFLY P6, R14, R13, R12, R11 ;  /* 0x0c00000c0d0e7389 */ /* 0x00006400000c000b */
[----:B01----:R-:W-:Y:S01]  /*3d90*/  ENDCOLLECTIVE ;  /* 0x000000000000791b */ /* 0x003fe20003800000 */
.L_x_3823:
[----:B------:R-:W-:Y:S01]  /*3da0*/  HFMA2.MMA R12, -RZ, RZ, 0, 4.76837158203125e-07 ;  /* 0x00000008ff0c7435 */ /* 0x000fe200000001ff */
[----:B------:R-:W-:-:S05]  /*3db0*/  FMNMX.FTZ R0, R14, -3.40282346638528859812e+38, !PT ;  /* 0xff7fffff0e007809 */ /* 0x000fca0007810000 */
[----:B------:R-:W-:-:S07]  /*3dc0*/  IMAD.MOV.U32 R13, RZ, RZ, R0 ;  /* 0x000000ffff0d7224 */ /* 0x000fce00078e0000 */
[----:B------:R-:W-:Y:S05]  /*3dd0*/  WARPSYNC.COLLECTIVE R15, `(.L_x_3824) ;  /* 0x000000000f087348 */ /* 0x000fea0003c00000 */
[----:B------:R0:W1:Y:S02]  /*3de0*/  SHFL.BFLY P6, R14, R13, R12, R11 ;  /* 0x0c00000c0d0e7389 */ /* 0x00006400000c000b */
[----:B01----:R-:W-:Y:S01]  /*3df0*/  ENDCOLLECTIVE ;  /* 0x000000000000791b */ /* 0x003fe20003800000 */
.L_x_3824:
[----:B------:R-:W-:Y:S02]  /*3e00*/  MOV R12, 0x4 ;  /* 0x00000004000c7802 */ /* 0x000fe40000000f00 */
[----:B------:R-:W-:-:S05]  /*3e10*/  FMNMX.FTZ R3, R0, R14, !PT ;  /* 0x0000000e00037209 */ /* 0x000fca0007810000 */
[----:B------:R-:W-:-:S07]  /*3e20*/  IMAD.MOV.U32 R13, RZ, RZ, R3 ;  /* 0x000000ffff0d7224 */ /* 0x000fce00078e0003 */
[----:B------:R-:W-:Y:S05]  /*3e30*/  WARPSYNC.COLLECTIVE R15, `(.L_x_3825) ;  /* 0x000000000f087348 */ /* 0x000fea0003c00000 */
[----:B------:R0:W1:Y:S02]  /*3e40*/  SHFL.BFLY P6, R14, R13, R12, R11 ;  /* 0x0c00000c0d0e7389 */ /* 0x00006400000c000b */
[----:B01----:R-:W-:Y:S01]  /*3e50*/  ENDCOLLECTIVE ;  /* 0x000000000000791b */ /* 0x003fe20003800000 */
.L_x_3825:
[----:B------:R-:W-:Y:S01]  /*3e60*/  HFMA2.MMA R12, -RZ, RZ, 0, 1.1920928955078125e-07 ;  /* 0x00000002ff0c7435 */ /* 0x000fe200000001ff */
[----:B------:R-:W-:-:S05]  /*3e70*/  FMNMX.FTZ R4, R3, R14, !PT ;  /* 0x0000000e03047209 */ /* 0x000fca0007810000 */
[----:B------:R-:W-:-:S07]  /*3e80*/  IMAD.MOV.U32 R13, RZ, RZ, R4 ;  /* 0x000000ffff0d7224 */ /* 0x000fce00078e0004 */
[----:B------:R-:W-:Y:S05]  /*3e90*/  WARPSYNC.COLLECTIVE R15, `(.L_x_3826) ;  /* 0x000000000f087348 */ /* 0x000fea0003c00000 */
[----:B------:R0:W1:Y:S02]  /*3ea0*/  SHFL.BFLY P6, R14, R13, R12, R11 ;  /* 0x0c00000c0d0e7389 */ /* 0x00006400000c000b */
[----:B01----:R-:W-:Y:S01]  /*3eb0*/  ENDCOLLECTIVE ;  /* 0x000000000000791b */ /* 0x003fe20003800000 */
.L_x_3826:
[----:B------:R-:W-:Y:S02]  /*3ec0*/  MOV R12, 0x1 ;  /* 0x00000001000c7802 */ /* 0x000fe40000000f00 */
[----:B------:R-:W-:-:S05]  /*3ed0*/  FMNMX.FTZ R19, R4, R14, !PT ;  /* 0x0000000e04137209 */ /* 0x000fca0007810000 */
[----:B------:R-:W-:-:S07]  /*3ee0*/  IMAD.MOV.U32 R13, RZ, RZ, R19 ;  /* 0x000000ffff0d7224 */ /* 0x000fce00078e0013 */
[----:B------:R-:W-:Y:S05]  /*3ef0*/  WARPSYNC.COLLECTIVE R15, `(.L_x_3827) ;  /* 0x000000000f087348 */ /* 0x000fea0003c00000 */
[----:B------:R0:W1:Y:S02]  /*3f00*/  SHFL.BFLY P6, R14, R13, R12, R11 ;  /* 0x0c00000c0d0e7389 */ /* 0x00006400000c000b */
[----:B01----:R-:W-:Y:S01]  /*3f10*/  ENDCOLLECTIVE ;  /* 0x000000000000791b */ /* 0x003fe20003800000 */
.L_x_3827:
[----:B------:R-:W-:Y:S05]  /*3f20*/  BRA `(.L_x_3828) ;  /* 0xffffffcc006c7947 */ /* 0x000fea000383ffff */
.L_x_3813:
[----:B--23--:R-:W-:Y:S01]  /*3f30*/  HFMA2.MMA R13, -RZ, RZ, 0, 0 ;  /* 0x00000000ff0d7435 */ /* 0x00cfe200000001ff */
[----:B------:R-:W-:Y:S01]  /*3f40*/  IMAD.MOV.U32 R12, RZ, RZ, 0x2 ;  /* 0x00000002ff0c7424 */ /* 0x000fe200078e00ff */
[----:B-1----:R-:W-:Y:S01]  /*3f50*/  MOV R11, 0x1f ;  /* 0x0000001f000b7802 */ /* 0x002fe20000000f00 */
[----:B0-----:R-:W-:-:S08]  /*3f60*/  IMAD.MOV.U32 R15, RZ, RZ, -0x1 ;  /* 0xffffffffff0f7424 */ /* 0x001fd000078e00ff */
[----:B------:R-:W-:Y:S05]  /*3f70*/  WARPSYNC.COLLECTIVE R15, `(.L_x_3829) ;  /* 0x000000000f087348 */ /* 0x000fea0003c00000 */
[----:B------:R0:W1:Y:S02]  /*3f80*/  SHFL.BFLY P6, R14, R13, R12, R11 ;  /* 0x0c00000c0d0e7389 */ /* 0x00006400000c000b */
[----:B01----:R-:W-:Y:S01]  /*3f90*/  ENDCOLLECTIVE ;  /* 0x000000000000791b */ /* 0x003fe20003800000 */
.L_x_3829:
[----:B------:R-:W-:Y:S01]  /*3fa0*/  HFMA2.MMA R12, -RZ, RZ, 0, 5.9604644775390625e-08 ;  /* 0x00000001ff0c7435 */ /* 0x000fe200000001ff */
[----:B------:R-:W-:-:S05]  /*3fb0*/  MOV R30, R14 ;  /* 0x0000000e001e7202 */ /* 0x000fca0000000f00 */
[----:B------:R-:W-:-:S04]  /*3fc0*/  FADD.FTZ R30, RZ, R30 ;  /* 0x0000001eff1e7221 */ /* 0x000fc80000010000 */
[----:B------:R-:W-:-:S07]  /*3fd0*/  IMAD.MOV.U32 R13, RZ, RZ, R30 ;  /* 0x000000ffff0d7224 */ /* 0x000fce00078e001e */
[----:B------:R-:W-:Y:S05]  /*3fe0*/  WARPSYNC.COLLECTIVE R15, `(.L_x_3830) ;  /* 0x000000000f087348 */ /* 0x000fea0003c00000 */
[----:B------:R0:W1:Y:S02]  /*3ff0*/  SHFL.BFLY P6, R14, R13, R12, R11 ;  /* 0x0c00000c0d0e7389 */ /* 0x00006400000c000b */
[----:B01----:R-:W-:Y:S01]  /*4000*/  ENDCOLLECTIVE ;  /* 0x000000000000791b */ /* 0x003fe20003800000 */
.L_x_3830:
[----:B------:R-:W-:Y:S01]  /*4010*/  MOV R13, RZ ;  /* 0x000000ff000d7202 */ /* 0x000fe20000000f00 */
[----:B------:R-:W-:Y:S02]  /*4020*/  IMAD.MOV.U32 R12, RZ, RZ, 0x2 ;  /* 0x00000002ff0c7424 */ /* 0x000fe400078e00ff */
[----:B------:R-:W-:-:S07]  /*4030*/  IMAD.MOV.U32 R0, RZ, RZ, R14 ;  /* 0x000000ffff007224 */ /* 0x000fce00078e000e */
[----:B------:R-:W-:Y:S05]  /*4040*/  WARPSYNC.COLLECTIVE R15, `(.L_x_3831) ;  /* 0x000000000f087348 */ /* 0x000fea0003c00000 */
[----:B------:R0:W1:Y:S02]  /*4050*/  SHFL.BFLY P6, R14, R13, R12, R11 ;  /* 0x0c00000c0d0e7389 */ /* 0x00006400000c000b */
[----:B01----:R-:W-:Y:S01]  /*4060*/  ENDCOLLECTIVE ;  /* 0x000000000000791b */ /* 0x003fe20003800000 */
.L_x_3831:
        /* <DEDUP_REMOVED lines=8> */
.L_x_3832:
[----:B------:R-:W-:Y:S01]  /*40f0*/  MOV R13, RZ ;  /* 0x000000ff000d7202 */ /* 0x000fe20000000f00 */
[----:B------:R-:W-:Y:S02]  /*4100*/  IMAD.MOV.U32 R12, RZ, RZ, 0x2 ;  /* 0x00000002ff0c7424 */ /* 0x000fe400078e00ff */
[----:B------:R-:W-:-:S07]  /*4110*/  IMAD.MOV.U32 R3, RZ, RZ, R14 ;  /* 0x000000ffff037224 */ /* 0x000fce00078e000e */
[----:B------:R-:W-:Y:S05]  /*4120*/  WARPSYNC.COLLECTIVE R15, `(.L_x_3833) ;  /* 0x000000000f087348 */ /* 0x000fea0003c00000 */
[----:B------:R0:W1:Y:S02]  /*4130*/  SHFL.BFLY P6, R14, R13, R12, R11 ;  /* 0x0c00000c0d0e7389 */ /* 0x00006400000c000b */
[----:B01----:R-:W-:Y:S01]  /*4140*/  ENDCOLLECTIVE ;  /* 0x000000000000791b */ /* 0x003fe20003800000 */
.L_x_3833:
        /* <DEDUP_REMOVED lines=8> */
.L_x_3834:
[----:B------:R-:W-:Y:S01]  /*41d0*/  MOV R13, RZ ;  /* 0x000000ff000d7202 */ /* 0x000fe20000000f00 */
[----:B------:R-:W-:Y:S02]  /*41e0*/  IMAD.MOV.U32 R12, RZ, RZ, 0x2 ;  /* 0x00000002ff0c7424 */ /* 0x000fe400078e00ff */
[----:B------:R-:W-:-:S07]  /*41f0*/  IMAD.MOV.U32 R5, RZ, RZ, R14 ;  /* 0x000000ffff057224 */ /* 0x000fce00078e000e */
[----:B------:R-:W-:Y:S05]  /*4200*/  WARPSYNC.COLLECTIVE R15, `(.L_x_3835) ;  /* 0x000000000f087348 */ /* 0x000fea0003c00000 */
[----:B------:R0:W1:Y:S02]  /*4210*/  SHFL.BFLY P6, R14, R13, R12, R11 ;  /* 0x0c00000c0d0e7389 */ /* 0x00006400000c000b */
[----:B01----:R-:W-:Y:S01]  /*4220*/  ENDCOLLECTIVE ;  /* 0x000000000000791b */ /* 0x003fe20003800000 */
.L_x_3835:
        /* <DEDUP_REMOVED lines=8> */
.L_x_3836:
[----:B------:R-:W-:Y:S01]  /*42b0*/  MOV R13, RZ ;  /* 0x000000ff000d7202 */ /* 0x000fe20000000f00 */
[----:B------:R-:W-:Y:S02]  /*42c0*/  IMAD.MOV.U32 R12, RZ, RZ, 0x2 ;  /* 0x00000002ff0c7424 */ /* 0x000fe400078e00ff */
[----:B------:R-:W-:-:S07]  /*42d0*/  IMAD.MOV.U32 R7, RZ, RZ, R14 ;  /* 0x000000ffff077224 */ /* 0x000fce00078e000e */
[----:B------:R-:W-:Y:S05]  /*42e0*/  WARPSYNC.COLLECTIVE R15, `(.L_x_3837) ;  /* 0x000000000f087348 */ /* 0x000fea0003c00000 */
[----:B------:R0:W1:Y:S02]  /*42f0*/  SHFL.BFLY P6, R14, R13, R12, R11 ;  /* 0x0c00000c0d0e7389 */ /* 0x00006400000c000b */
[----:B01----:R-:W-:Y:S01]  /*4300*/  ENDCOLLECTIVE ;  /* 0x000000000000791b */ /* 0x003fe20003800000 */
.L_x_3837:
        /* <DEDUP_REMOVED lines=8> */
.L_x_3838:
[----:B------:R-:W-:Y:S01]  /*4390*/  MOV R13, RZ ;  /* 0x000000ff000d7202 */ /* 0x000fe20000000f00 */
[----:B------:R-:W-:Y:S02]  /*43a0*/  IMAD.MOV.U32 R12, RZ, RZ, 0x2 ;  /* 0x00000002ff0c7424 */ /* 0x000fe400078e00ff */
[----:B------:R-:W-:-:S07]  /*43b0*/  IMAD.MOV.U32 R9, RZ, RZ, R14 ;  /* 0x000000ffff097224 */ /* 0x000fce00078e000e */
[----:B------:R-:W-:Y:S05]  /*43c0*/  WARPSYNC.COLLECTIVE R15, `(.L_x_3839) ;  /* 0x000000000f087348 */ /* 0x000fea0003c00000 */
[----:B------:R0:W1:Y:S02]  /*43d0*/  SHFL.BFLY P6, R14, R13, R12, R11 ;  /* 0x0c00000c0d0e7389 */ /* 0x00006400000c000b */
[----:B01----:R-:W-:Y:S01]  /*43e0*/  ENDCOLLECTIVE ;  /* 0x000000000000791b */ /* 0x003fe20003800000 */
.L_x_3839:
        /* <DEDUP_REMOVED lines=8> */
.L_x_3840:
[----:B------:R-:W-:Y:S01]  /*4470*/  MOV R13, RZ ;  /* 0x000000ff000d7202 */ /* 0x000fe20000000f00 */
[----:B------:R-:W-:Y:S02]  /*4480*/  IMAD.MOV.U32 R12, RZ, RZ, 0x2 ;  /* 0x00000002ff0c7424 */ /* 0x000fe400078e00ff */
[----:B------:R-:W-:-:S07]  /*4490*/  IMAD.MOV.U32 R17, RZ, RZ, R14 ;  /* 0x000000ffff117224 */ /* 0x000fce00078e000e */
[----:B------:R-:W-:Y:S05]  /*44a0*/  WARPSYNC.COLLECTIVE R15, `(.L_x_3841) ;  /* 0x000000000f087348 */ /* 0x000fea0003c00000 */
[----:B------:R0:W1:Y:S02]  /*44b0*/  SHFL.BFLY P6, R14, R13, R12, R11 ;  /* 0x0c00000c0d0e7389 */ /* 0x00006400000c000b */
[----:B01----:R-:W-:Y:S01]  /*44c0*/  ENDCOLLECTIVE ;  /* 0x000000000000791b */ /* 0x003fe20003800000 */
.L_x_3841:
        /* <DEDUP_REMOVED lines=8> */
.L_x_3842:
[----:B------:R-:W-:Y:S01]  /*4550*/  MOV R13, RZ ;  /* 0x000000ff000d7202 */ /* 0x000fe20000000f00 */
[----:B------:R-:W-:Y:S02]  /*4560*/  IMAD.MOV.U32 R12, RZ, RZ, 0x2 ;  /* 0x00000002ff0c7424 */ /* 0x000fe400078e00ff */
[----:B------:R-:W-:-:S07]  /*4570*/  IMAD.MOV.U32 R19, RZ, RZ, R14 ;  /* 0x000000ffff137224 */ /* 0x000fce00078e000e */
[----:B------:R-:W-:Y:S05]  /*4580*/  WARPSYNC.COLLECTIVE R15, `(.L_x_3843) ;  /* 0x000000000f087348 */ /* 0x000fea0003c00000 */
[----:B------:R0:W1:Y:S02]  /*4590*/  SHFL.BFLY P6, R14, R13, R12, R11 ;  /* 0x0c00000c0d0e7389 */ /* 0x00006400000c000b */
[----:B01----:R-:W-:Y:S01]  /*45a0*/  ENDCOLLECTIVE ;  /* 0x000000000000791b */ /* 0x003fe20003800000 */
.L_x_3843:
        /* <DEDUP_REMOVED lines=8> */
.L_x_3844:
[----:B------:R-:W-:Y:S01]  /*4630*/  MOV R13, RZ ;  /* 0x000000ff000d7202 */ /* 0x000fe20000000f00 */
[----:B------:R-:W-:Y:S02]  /*4640*/  IMAD.MOV.U32 R12, RZ, RZ, 0x2 ;  /* 0x00000002ff0c7424 */ /* 0x000fe400078e00ff */
[----:B------:R-:W-:-:S07]  /*4650*/  IMAD.MOV.U32 R21, RZ, RZ, R14 ;  /* 0x000000ffff157224 */ /* 0x000fce00078e000e */
[----:B------:R-:W-:Y:S05]  /*4660*/  WARPSYNC.COLLECTIVE R15, `(.L_x_3845) ;  /* 0x000000000f087348 */ /* 0x000fea0003c00000 */
[----:B------:R0:W1:Y:S02]  /*4670*/  SHFL.BFLY P6, R14, R13, R12, R11 ;  /* 0x0c00000c0d0e7389 */ /* 0x00006400000c000b */
[----:B01----:R-:W-:Y:S01]  /*4680*/  ENDCOLLECTIVE ;  /* 0x000000000000791b */ /* 0x003fe20003800000 */
.L_x_3845:
[----:B------:R-:W-:Y:S01]  /*4690*/  FADD.FTZ R18, R18, R21 ;  /* 0x0000001512127221 */ /* 0x000fe20000010000 */
[----:B------:R-:W-:Y:S02]  /*46a0*/  IMAD.MOV.U32 R12, RZ, RZ, 0x1 ;  /* 0x00000001ff0c7424 */ /* 0x000fe400078e00ff */
[----:B------:R-:W-:-:S05]  /*46b0*/  FADD.FTZ R20, RZ, R14 ;  /* 0x0000000eff147221 */ /* 0x000fca0000010000 */
[----:B------:R-:W-:-:S07]  /*46c0*/  MOV R13, R20 ;  /* 0x00000014000d7202 */ /* 0x000fce0000000f00 */
[----:B------:R-:W-:Y:S05]  /*46d0*/  WARPSYNC.COLLECTIVE R15, `(.L_x_3846) ;  /* 0x000000000f087348 */ /* 0x000fea0003c00000 */
[----:B------:R0:W1:Y:S02]  /*46e0*/  SHFL.BFLY P6, R14, R13, R12, R11 ;  /* 0x0c00000c0d0e7389 */ /* 0x00006400000c000b */
[----:B01----:R-:W-:Y:S01]  /*46f0*/  ENDCOLLECTIVE ;  /* 0x000000000000791b */ /* 0x003fe20003800000 */
.L_x_3846:
[----:B------:R-:W-:Y:S01]  /*4700*/  HFMA2.MMA R12, -RZ, RZ, 0, 1.1920928955078125e-07 ;  /* 0x00000002ff0c7435 */ /* 0x000fe200000001ff */
[----:B------:R-:W-:Y:S01]  /*4710*/  IMAD.MOV.U32 R13, RZ, RZ, RZ ;  /* 0x000000ffff0d7224 */ /* 0x000fe200078e00ff */
[----:B------:R-:W-:-:S09]  /*4720*/  MOV R23, R14 ;  /* 0x0000000e00177202 */ /* 0x000fd20000000f00 */
[----:B------:R-:W-:Y:S05]  /*4730*/  WARPSYNC.COLLECTIVE R15, `(.L_x_3847) ;  /* 0x000000000f087348 */ /* 0x000fea0003c00000 */
[----:B------:R0:W1:Y:S02]  /*4740*/  SHFL.BFLY P6, R14, R13, R12, R11 ;  /* 0x0c00000c0d0e7389 */ /* 0x00006400000c000b */
[----:B01----:R-:W-:Y:S01]  /*4750*/  ENDCOLLECTIVE ;  /* 0x000000000000791b */ /* 0x003fe20003800000 */
.L_x_3847:
[----:B------:R-:W-:Y:S01]  /*4760*/  FADD.FTZ R20, R20, R23 ;  /* 0x0000001714147221 */ /* 0x000fe20000010000 */
[----:B------:R-:W-:Y:S01]  /*4770*/  MOV R12, 0x1 ;  /* 0x00000001000c7802 */ /* 0x000fe20000000f00 */
[----:B------:R-:W-:-:S04]  /*4780*/  FADD.FTZ R31, RZ, R14 ;  /* 0x0000000eff1f7221 */ /* 0x000fc80000010000 */
[----:B------:R-:W-:-:S07]  /*4790*/  IMAD.MOV.U32 R13, RZ, RZ, R31 ;  /* 0x000000ffff0d7224 */ /* 0x000fce00078e001f */
[----:B------:R-:W-:Y:S05]  /*47a0*/  WARPSYNC.COLLECTIVE R15, `(.L_x_3848) ;  /* 0x000000000f087348 */ /* 0x000fea0003c00000 */
[----:B------:R0:W1:Y:S02]  /*47b0*/  SHFL.BFLY P6, R14, R13, R12, R11 ;  /* 0x0c00000c0d0e7389 */ /* 0x00006400000c000b */
[----:B01----:R-:W-:Y:S01]  /*47c0*/  ENDCOLLECTIVE ;  /* 0x000000000000791b */ /* 0x003fe20003800000 */
.L_x_3848:
[----:B------:R-:W-:Y:S05]  /*47d0*/  BRA `(.L_x_3849) ;  /* 0xffffffe400fc7947 */ /* 0x000fea000383ffff */
.L_x_3850:
        /* <DEDUP_REMOVED lines=10> */
.L_x_29638:


//--------------------- .text._ZN4vllm25paged_attention_v2_kernelIthLi64ELi32ELi128ELNS_18Fp8KVCacheDataTypeE2ELb1ELi512EEEvPfS2_PT_PKS3_PKT0_S9_ifPKiSB_iPKfiiiSD_SD_iiiii --------------------------
	.section	.text._ZN4vllm25paged_attention_v2_kernelIthLi64ELi32ELi128ELNS_18Fp8KVCacheDataTypeE2ELb1ELi512EEEvPfS2_PT_PKS3_PKT0_S9_ifPKiSB_iPKfiiiSD_SD_iiiii,"ax",@progbits
	.align	128
        .global         _ZN4vllm25paged_attention_v2_kernelIthLi64ELi32ELi128ELNS_18Fp8KVCacheDataTypeE2ELb1ELi512EEEvPfS2_PT_PKS3_PKT0_S9_ifPKiSB_iPKfiiiSD_SD_iiiii
        .type           _ZN4vllm25paged_attention_v2_kernelIthLi64ELi32ELi128ELNS_18Fp8KVCacheDataTypeE2ELb1ELi512EEEvPfS2_PT_PKS3_PKT0_S9_ifPKiSB_iPKfiiiSD_SD_iiiii,@function
        .size           _ZN4vllm25paged_attention_v2_kernelIthLi64ELi32ELi128ELNS_18Fp8KVCacheDataTypeE2ELb1ELi512EEEvPfS2_PT_PKS3_PKT0_S9_ifPKiSB_iPKfiiiSD_SD_iiiii,(.L_x_29639 - _ZN4vllm25paged_attention_v2_kernelIthLi64ELi32ELi128ELNS_18Fp8KVCacheDataTypeE2ELb1ELi512EEEvPfS2_PT_PKS3_PKT0_S9_ifPKiSB_iPKfiiiSD_SD_iiiii)
        .other          _ZN4vllm25paged_attention_v2_kernelIthLi64ELi32ELi128ELNS_18Fp8KVCacheDataTypeE2ELb1ELi512EEEvPfS2_PT_PKS3_PKT0_S9_ifPKiSB_iPKfiiiSD_SD_iiiii,@"STO_CUDA_ENTRY STV_DEFAULT"
_ZN4vllm25paged_attention_v2_kernelIthLi64ELi32ELi128ELNS_18Fp8KVCacheDataTypeE2ELb1ELi512EEEvPfS2_PT_PKS3_PKT0_S9_ifPKiSB_iPKfiiiSD_SD_iiiii:
.text._ZN4vllm25paged_attention_v2_kernelIthLi64ELi32ELi128ELNS_18Fp8KVCacheDataTypeE2ELb1ELi512EEEvPfS2_PT_PKS3_PKT0_S9_ifPKiSB_iPKfiiiSD_SD_iiiii:
        /* <DEDUP_REMOVED lines=39> */
[----:B------:R-:W-:Y:S02]  /*0270*/  IMAD.IADD R6, R11, 0x1, -R6 ;  /* 0x000000010b067824 */ /* 0x000fe400078e0a06 */
        /* <DEDUP_REMOVED lines=9> */
[----:B------:R-:W-:Y:S01]  /*0310*/  @P0 VIADD R16, R16, 0x1 ;  /* 0x0000000110100836 */ /* 0x000fe20000000000 */
[----:B0-----:R-:W-:Y:S02]  /*0320*/  ISETP.GT.AND P0, PT, R7, -0x1, PT ;  /* 0xffffffff0700780c */ /* 0x001fe40003f04270 */
[----:B------:R-:W-:Y:S01]  /*0330*/  VIMNMX R10, R4, R3, PT ;  /* 0x00000003040a7248 */ /* 0x000fe20003fe0100 */
[----:B------:R-:W-:Y:S01]  /*0340*/  IMAD.MOV.U32 R4, RZ, RZ, R17 ;  /* 0x000000ffff047224 */ /* 0x000fe200078e0011 */
[----:B------:R-:W-:Y:S02]  /*0350*/  @!P2 IADD3 R16, -R16, RZ, RZ ;  /* 0x000000ff1010a210 */ /* 0x000fe40007ffe1ff */
[----:B------:R-:W-:-:S07]  /*0360*/  @!P1 LOP3.LUT R16, RZ, R2, RZ, 0x33, !PT ;  /* 0x00000002ff109212 */ /* 0x000fce00078e33ff */
        /* <DEDUP_REMOVED lines=14> */
[----:B------:R-:W-:Y:S02]  /*0450*/  LOP3.LUT R2, R24, R11, RZ, 0x3c, !PT ;  /* 0x0000000b18027212 */ /* 0x000fe400078e3cff */
[----:B------:R-:W-:Y:S01]  /*0460*/  IABS R14, R25 ;  /* 0x00000019000e7213 */ /* 0x000fe20000000000 */
        /* <DEDUP_REMOVED lines=40> */
.L_x_3851:
[----:B------:R-:W-:Y:S02]  /*06f0*/  ULDC UR4, c[0x0][0x288] ;  /* 0x0000a20000047ab9 */ /* 0x000fe40000000800 */
[----:B------:R-:W-:-:S04]  /*0700*/  IMAD R2, R24, UR4, R25 ;  /* 0x0000000418027c24 */ /* 0x000fc8000f8e0219 */
[----:B------:R-:W-:-:S07]  /*0710*/  IMAD R8, R2, R7, RZ ;  /* 0x0000000702087224 */ /* 0x000fce00078e02ff */
.L_x_3852:
        /* <DEDUP_REMOVED lines=27> */
.L_x_3856:
        /* <DEDUP_REMOVED lines=36> */
.L_x_3854:
[----:B------:R-:W-:Y:S05]  /*0b10*/  BSYNC B7 ;  /* 0x0000000000077941 */ /* 0x000fea0003800000 */
.L_x_3853:
        /* <DEDUP_REMOVED lines=28> */
.L_x_3895:
        /* <DEDUP_REMOVED lines=47> */
.L_x_3862:
        /* <DEDUP_REMOVED lines=11> */
.L_x_3861:
[----:B------:R-:W-:Y:S05]  /*1080*/  BSYNC B1 ;  /* 0x0000000000017941 */ /* 0x000fea0003800000 */
.L_x_3860:
        /* <DEDUP_REMOVED lines=14> */
.L_x_3865:
        /* <DEDUP_REMOVED lines=100> */
.L_x_3864:
[----:B------:R-:W-:Y:S05]  /*17b0*/  BSYNC B1 ;  /* 0x0000000000017941 */ /* 0x000fea0003800000 */
.L_x_3863:
        /* <DEDUP_REMOVED lines=55> */
.L_x_3867:
[----:B------:R-:W-:Y:S05]  /*1b30*/  BSYNC B1 ;  /* 0x0000000000017941 */ /* 0x000fea0003800000 */
.L_x_3866:
        /* <DEDUP_REMOVED lines=26> */
.L_x_3859:
[----:B------:R-:W-:Y:S05]  /*1ce0*/  BSYNC B0 ;  /* 0x0000000000007941 */ /* 0x000fea0003800000 */
.L_x_3858:
        /* <DEDUP_REMOVED lines=55> */
.L_x_3872:
        /* <DEDUP_REMOVED lines=8> */
.L_x_3871:
[----:B------:R-:W-:Y:S05]  /*20e0*/  BSYNC B1 ;  /* 0x0000000000017941 */ /* 0x000fea0003800000 */
.L_x_3870:
        /* <DEDUP_REMOVED lines=14> */
.L_x_3875:
        /* <DEDUP_REMOVED lines=52> */
.L_x_3874:
[----:B------:R-:W-:Y:S05]  /*2510*/  BSYNC B1 ;  /* 0x0000000000017941 */ /* 0x000fea0003800000 */
.L_x_3873:
        /* <DEDUP_REMOVED lines=31> */
.L_x_3877:
[----:B------:R-:W-:Y:S05]  /*2710*/  BSYNC B1 ;  /* 0x0000000000017941 */ /* 0x000fea0003800000 */
.L_x_3876:
        /* <DEDUP_REMOVED lines=14> */
.L_x_3869:
[----:B------:R-:W-:Y:S05]  /*2800*/  BSYNC B0 ;  /* 0x0000000000007941 */ /* 0x000fea0003800000 */
.L_x_3868:
        /* <DEDUP_REMOVED lines=22> */
.L_x_3879:
[----:B------:R-:W-:Y:S05]  /*2970*/  BSYNC B0 ;  /* 0x0000000000007941 */ /* 0x000fea0003800000 */
.L_x_3878:
        /* <DEDUP_REMOVED lines=27> */
.L_x_3883:
        /* <DEDUP_REMOVED lines=33> */
.L_x_3881:
[----:B------:R-:W-:Y:S05]  /*2d40*/  BSYNC B6 ;  /* 0x0000000000067941 */ /* 0x000fea0003800000 */
.L_x_3880:
[----:B------:R-:W-:-:S03]  /*2d50*/  UMOV UR4, 0xffffffff ;  /* 0xffffffff00047882 */ /* 0x000fc60000000000 */
[----:B------:R-:W-:Y:S05]  /*2d60*/  BRA.DIV UR4, `(.L_x_3884) ;  /* 0x0000000e04d87947 */ /* 0x000fea000b800000 */
[----:B------:R-:W-:Y:S01]  /*2d70*/  HFMA2.MMA R19, -RZ, RZ, 0, 0 ;  /* 0x00000000ff137435 */ /* 0x000fe200000001ff */
[----:B0--3--:R-:W-:Y:S01]  /*2d80*/  IMAD.MOV.U32 R5, RZ, RZ, RZ ;  /* 0x000000ffff057224 */ /* 0x009fe200078e00ff */
[----:B------:R-:W-:Y:S01]  /*2d90*/  HFMA2.MMA R3, -RZ, RZ, 0, 0 ;  /* 0x00000000ff037435 */ /* 0x000fe200000001ff */
[----:B------:R-:W-:Y:S01]  /*2da0*/  MOV R7, RZ ;  /* 0x000000ff00077202 */ /* 0x000fe20000000f00 */
[----:B------:R-:W-:Y:S02]  /*2db0*/  IMAD.MOV.U32 R0, RZ, RZ, RZ ;  /* 0x000000ffff007224 */ /* 0x000fe400078e00ff */
[----:B------:R-:W-:Y:S01]  /*2dc0*/  FADD.FTZ R5, RZ, R5 ;  /* 0x00000005ff057221 */ /* 0x000fe20000010000 */
[----:B------:R-:W-:Y:S02]  /*2dd0*/  IMAD.MOV.U32 R14, RZ, RZ, RZ ;  /* 0x000000ffff0e7224 */ /* 0x000fe400078e00ff */
[----:B------:R-:W-:Y:S02]  /*2de0*/  IMAD.MOV.U32 R9, RZ, RZ, RZ ;  /* 0x000000ffff097224 */ /* 0x000fe400078e00ff */
[----:B------:R-:W-:Y:S01]  /*2df0*/  FADD.FTZ R0, RZ, R0 ;  /* 0x00000000ff007221 */ /* 0x000fe20000010000 */
[--C-:B------:R-:W-:Y:S01]  /*2e00*/  FADD.FTZ R21, RZ, R14.reuse ;  /* 0x0000000eff157221 */ /* 0x100fe20000010000 */
[----:B------:R-:W-:Y:S01]  /*2e10*/  FADD.FTZ R19, RZ, R19 ;  /* 0x00000013ff137221 */ /* 0x000fe20000010000 */
[----:B------:R-:W-:Y:S01]  /*2e20*/  FADD.FTZ R9, RZ, R9 ;  /* 0x00000009ff097221 */ /* 0x000fe20000010000 */
[----:B------:R-:W-:Y:S01]  /*2e30*/  FADD.FTZ R7, RZ, R7 ;  /* 0x00000007ff077221 */ /* 0x000fe20000010000 */
[----:B------:R-:W-:Y:S01]  /*2e40*/  FADD.FTZ R3, RZ, R3 ;  /* 0x00000003ff037221 */ /* 0x000fe20000010000 */
[----:B------:R-:W0:Y:S01]  /*2e50*/  SHFL.BFLY PT, R4, R5, 0x1, 0x1f ;  /* 0x0c201f0005047f89 */ /* 0x000e2200000e0000 */
[----:B------:R-:W-:-:S03]  /*2e60*/  FADD.FTZ R10, RZ, R14 ;  /* 0x0000000eff0a7221 */ /* 0x000fc60000010000 */
[----:B------:R-:W3:Y:S04]  /*2e70*/  SHFL.BFLY PT, R17, R0, 0x1, 0x1f ;  /* 0x0c201f0000117f89 */ /* 0x000ee800000e0000 */
[----:B------:R-:W4:Y:S04]  /*2e80*/  SHFL.BFLY PT, R16, R21, 0x1, 0x1f ;  /* 0x0c201f0015107f89 */ /* 0x000f2800000e0000 */
[----:B------:R-:W5:Y:S04]  /*2e90*/  SHFL.BFLY PT, R18, R19, 0x1, 0x1f ;  /* 0x0c201f0013127f89 */ /* 0x000f6800000e0000 */
[----:B------:R-:W1:Y:S04]  /*2ea0*/  SHFL.BFLY PT, R8, R9, 0x1, 0x1f ;  /* 0x0c201f0009087f89 */ /* 0x000e6800000e0000 */
[----:B------:R-:W2:Y:S04]  /*2eb0*/  SHFL.BFLY PT, R6, R7, 0x1, 0x1f ;  /* 0x0c201f0007067f89 */ /* 0x000ea800000e0000 */
[----:B------:R-:W2:Y:S01]  /*2ec0*/  SHFL.BFLY PT, R2, R3, 0x1, 0x1f ;  /* 0x0c201f0003027f89 */ /* 0x000ea200000e0000 */
[----:B0-----:R-:W-:-:S03]  /*2ed0*/  FADD.FTZ R4, R5, R4 ;  /* 0x0000000405047221 */ /* 0x001fc60000010000 */
[----:B------:R0:W0:Y:S01]  /*2ee0*/  SHFL.BFLY PT, R14, R10, 0x1, 0x1f ;  /* 0x0c201f000a0e7f89 */ /* 0x00002200000e0000 */
[----:B---3--:R-:W-:Y:S01]  /*2ef0*/  FADD.FTZ R17, R0, R17 ;  /* 0x0000001100117221 */ /* 0x008fe20000010000 */
[----:B------:R-:W-:Y:S01]  /*2f00*/  MOV R0, R4 ;  /* 0x0000000400007202 */ /* 0x000fe20000000f00 */
[----:B----4-:R-:W-:Y:S01]  /*2f10*/  FADD.FTZ R16, R21, R16 ;  /* 0x0000001015107221 */ /* 0x010fe20000010000 */
[----:B-----5:R-:W-:Y:S01]  /*2f20*/  FADD.FTZ R18, R19, R18 ;  /* 0x0000001213127221 */ /* 0x020fe20000010000 */
[----:B-1----:R-:W-:Y:S01]  /*2f30*/  FADD.FTZ R8, R9, R8 ;  /* 0x0000000809087221 */ /* 0x002fe20000010000 */
[----:B--2---:R-:W-:Y:S01]  /*2f40*/  FADD.FTZ R6, R7, R6 ;  /* 0x0000000607067221 */ /* 0x004fe20000010000 */
[----:B------:R-:W-:-:S07]  /*2f50*/  FADD.FTZ R3, R3, R2 ;  /* 0x0000000203037221 */ /* 0x000fce0000010000 */
.L_x_3912:
        /* <DEDUP_REMOVED lines=12> */
[----:B------:R-:W-:Y:S02]  /*3020*/  SHF.R.S32.HI R2, RZ, 0x2, R2 ;  /* 0x00000002ff027819 */ /* 0x000fe40000011402 */
[----:B------:R-:W-:Y:S01]  /*3030*/  ISETP.NE.OR P5, PT, R4, 0x40, P0 ;  /* 0x000000400400780c */ /* 0x000fe200007a5670 */
[C---:B------:R-:W-:Y:S01]  /*3040*/  VIADD R4, R23.reuse, 0x1f ;  /* 0x0000001f17047836 */ /* 0x040fe20000000000 */
        /* <DEDUP_REMOVED lines=34> */
.L_x_3886:
[----:B------:R-:W-:Y:S05]  /*3270*/  BSYNC B0 ;  /* 0x0000000000007941 */ /* 0x000fea0003800000 */
.L_x_3885:
        /* <DEDUP_REMOVED lines=28> */
.L_x_3888:
[----:B------:R-:W-:Y:S05]  /*3440*/  BSYNC B0 ;  /* 0x0000000000007941 */ /* 0x000fea0003800000 */
.L_x_3887:
        /* <DEDUP_REMOVED lines=9> */
[--C-:B01----:R-:W-:Y:S02]  /*34e0*/  SHF.R.S32.HI R5, RZ, 0x1f, R26.reuse ;  /* 0x0000001fff057819 */ /* 0x103fe4000001141a */
        /* <DEDUP_REMOVED lines=12> */
[C---:B------:R-:W-:Y:S02]  /*35b0*/  IADD3 R4, R2.reuse, 0x38, RZ ;  /* 0x0000003802047810 */ /* 0x040fe40007ffe0ff */
[----:B------:R-:W-:-:S02]  /*35c0*/  LEA.HI.X.SX32 R14, R2, R9, 0x1, P0 ;  /* 0x00000009020e7211 */ /* 0x000fc400000f0eff */
[-C--:B------:R-:W-:Y:S02]  /*35d0*/  IADD3 R13, P0, R12, R23.reuse, RZ ;  /* 0x000000170c0d7210 */ /* 0x080fe40007f1e0ff */
[-C--:B------:R-:W-:Y:S02]  /*35e0*/  IADD3 R15, P1, R20, R23.reuse, RZ ;  /* 0x00000017140f7210 */ /* 0x080fe40007f3e0ff */
[-C--:B------:R-:W-:Y:S02]  /*35f0*/  IADD3 R19, P2, R22, R23.reuse, RZ ;  /* 0x0000001716137210 */ /* 0x080fe40007f5e0ff */
[-C--:B------:R-:W-:Y:S02]  /*3600*/  IADD3 R21, P3, R24, R23.reuse, RZ ;  /* 0x0000001718157210 */ /* 0x080fe40007f7e0ff */
[-C--:B------:R-:W-:Y:S02]  /*3610*/  IADD3 R11, P4, R26, R23.reuse, RZ ;  /* 0x000000171a0b7210 */ /* 0x080fe40007f9e0ff */
[----:B------:R-:W-:-:S02]  /*3620*/  IADD3 R7, P5, R28, R23, RZ ;  /* 0x000000171c077210 */ /* 0x000fc40007fbe0ff */
[----:B------:R-:W-:Y:S02]  /*3630*/  IADD3 R2, P6, R4, R23, RZ ;  /* 0x0000001704027210 */ /* 0x000fe40007fde0ff */
[-C--:B------:R-:W-:Y:S02]  /*3640*/  LEA.HI.X.SX32 R23, R12, R9.reuse, 0x1, P0 ;  /* 0x000000090c177211 */ /* 0x080fe400000f0eff */
[-C--:B------:R-:W-:Y:S02]  /*3650*/  LEA.HI.X.SX32 R20, R20, R9.reuse, 0x1, P1 ;  /* 0x0000000914147211 */ /* 0x080fe400008f0eff */
[----:B------:R-:W-:Y:S02]  /*3660*/  LEA R12, P1, R13, UR4, 0x1 ;  /* 0x000000040d0c7c11 */ /* 0x000fe4000f8208ff */
[-C--:B------:R-:W-:Y:S02]  /*3670*/  LEA.HI.X.SX32 R22, R22, R9.reuse, 0x1, P2 ;  /* 0x0000000916167211 */ /* 0x080fe400010f0eff */
[----:B------:R-:W-:-:S02]  /*3680*/  LEA.HI.X.SX32 R24, R24, R9, 0x1, P3 ;  /* 0x0000000918187211 */ /* 0x000fc400018f0eff */
[-C--:B------:R-:W-:Y:S02]  /*3690*/  LEA.HI.X.SX32 R26, R26, R9.reuse, 0x1, P4 ;  /* 0x000000091a1a7211 */ /* 0x080fe400020f0eff */
[-C--:B------:R-:W-:Y:S02]  /*36a0*/  LEA.HI.X.SX32 R28, R28, R9.reuse, 0x1, P5 ;  /* 0x000000091c1c7211 */ /* 0x080fe400028f0eff */
[----:B------:R-:W-:Y:S02]  /*36b0*/  F2FP.F16.F32.PACK_AB R16, R18, R16 ;  /* 0x000000101210723e */ /* 0x000fe400000000ff */
[----:B------:R-:W-:Y:S02]  /*36c0*/  LEA.HI.X R13, R13, UR5, R23, 0x1, P1 ;  /* 0x000000050d0d7c11 */ /* 0x000fe400088f0c17 */
[----:B------:R-:W-:Y:S02]  /*36d0*/  LEA.HI.X.SX32 R9, R4, R9, 0x1, P6 ;  /* 0x0000000904097211 */ /* 0x000fe400030f0eff */
[----:B------:R-:W-:-:S02]  /*36e0*/  LEA R18, P1, R19, UR4, 0x1 ;  /* 0x0000000413127c11 */ /* 0x000fc4000f8208ff */
[----:B------:R-:W-:Y:S02]  /*36f0*/  LEA R4, P0, R5, UR4, 0x1 ;  /* 0x0000000405047c11 */ /* 0x000fe4000f8008ff */
[----:B------:R-:W-:Y:S02]  /*3700*/  LEA.HI.X R19, R19, UR5, R22, 0x1, P1 ;  /* 0x0000000513137c11 */ /* 0x000fe400088f0c16 */
[----:B------:R-:W-:Y:S02]  /*3710*/  LEA.HI.X R5, R5, UR5, R14, 0x1, P0 ;  /* 0x0000000505057c11 */ /* 0x000fe400080f0c0e */
[----:B------:R-:W-:Y:S02]  /*3720*/  LEA R22, P1, R11, UR4, 0x1 ;  /* 0x000000040b167c11 */ /* 0x000fe4000f8208ff */
[----:B------:R-:W-:Y:S01]  /*3730*/  LEA R14, P0, R15, UR4, 0x1 ;  /* 0x000000040f0e7c11 */ /* 0x000fe2000f8008ff */
[----:B------:R-:W-:Y:S01]  /*3740*/  STG.E.U16 desc[UR36][R4.64], R16 ;  /* 0x0000001004007986 */ /* 0x000fe2000c101524 */
[----:B------:R-:W-:-:S02]  /*3750*/  LEA.HI.X R23, R11, UR5, R26, 0x1, P1 ;  /* 0x000000050b177c11 */ /* 0x000fc400088f0c1a */
[----:B------:R-:W-:Y:S02]  /*3760*/  LEA.HI.X R15, R15, UR5, R20, 0x1, P0 ;  /* 0x000000050f0f7c11 */ /* 0x000fe400080f0c14 */
[----:B------:R-:W-:Y:S02]  /*3770*/  LEA R26, P1, R2, UR4, 0x1 ;  /* 0x00000004021a7c11 */ /* 0x000fe4000f8208ff */
[C---:B------:R-:W-:Y:S02]  /*3780*/  LEA R20, P0, R21.reuse, UR4, 0x1 ;  /* 0x0000000415147c11 */ /* 0x040fe4000f8008ff */
[----:B------:R-:W-:Y:S02]  /*3790*/  F2FP.F16.F32.PACK_AB R6, R6, R8 ;  /* 0x000000080606723e */ /* 0x000fe400000000ff */
[----:B------:R-:W-:Y:S02]  /*37a0*/  LEA.HI.X R27, R2, UR5, R9, 0x1, P1 ;  /* 0x00000005021b7c11 */ /* 0x000fe400088f0c09 */
[----:B------:R-:W-:-:S02]  /*37b0*/  LEA.HI.X R21, R21, UR5, R24, 0x1, P0 ;  /* 0x0000000515157c11 */ /* 0x000fc400080f0c18 */
        /* <DEDUP_REMOVED lines=8> */
[----:B------:R-:W-:Y:S01]  /*3840*/  LEA.HI.X R25, R7, UR5, R28, 0x1, P0 ;  /* 0x0000000507197c11 */ /* 0x000fe200080f0c1c */
[----:B------:R-:W-:Y:S01]  /*3850*/  STG.E.U16 desc[UR36][R18.64], R9 ;  /* 0x0000000912007986 */ /* 0x000fe2000c101524 */
[----:B0-----:R-:W-:-:S03]  /*3860*/  PRMT R13, R10, 0x7632, R13 ;  /* 0x000076320a0d7816 */ /* 0x001fc6000000000d */
[----:B------:R-:W-:Y:S04]  /*3870*/  STG.E.U16 desc[UR36][R20.64], R0 ;  /* 0x0000000014007986 */ /* 0x000fe8000c101524 */
[----:B------:R-:W-:Y:S04]  /*3880*/  STG.E.U16 desc[UR36][R22.64], R11 ;  /* 0x0000000b16007986 */ /* 0x000fe8000c101524 */
[----:B------:R-:W-:Y:S04]  /*3890*/  STG.E.U16 desc[UR36][R24.64], R10 ;  /* 0x0000000a18007986 */ /* 0x000fe8000c101524 */
[----:B------:R-:W-:Y:S01]  /*38a0*/  STG.E.U16 desc[UR36][R26.64], R13 ;  /* 0x0000000d1a007986 */ /* 0x000fe2000c101524 */
[----:B------:R-:W-:Y:S05]  /*38b0*/  EXIT ;  /* 0x000000000000794d */ /* 0x000fea0003800000 */
.L_x_3855:
        /* <DEDUP_REMOVED lines=16> */
.L_x_3882:
        /* <DEDUP_REMOVED lines=16> */
.L_x_3889:
[----:B------:R-:W-:Y:S05]  /*3ac0*/  EXIT ;  /* 0x000000000000794d */ /* 0x000fea0003800000 */
.L_x_3857:
[----:B------:R-:W-:Y:S01]  /*3ad0*/  HFMA2.MMA R11, -RZ, RZ, 0, 1.847743988037109375e-06 ;  /* 0x0000001fff0b7435 */ /* 0x000fe200000001ff */
[----:B------:R-:W-:Y:S01]  /*3ae0*/  IMAD.MOV.U32 R12, RZ, RZ, 0x10 ;  /* 0x00000010ff0c7424 */ /* 0x000fe200078e00ff */
[----:B------:R-:W-:Y:S01]  /*3af0*/  MOV R2, 0xff7fffff ;  /* 0xff7fffff00027802 */ /* 0x000fe20000000f00 */
[----:B------:R-:W-:-:S08]  /*3b00*/  IMAD.MOV.U32 R15, RZ, RZ, -0x1 ;  /* 0xffffffffff0f7424 */ /* 0x000fd000078e00ff */
[----:B------:R-:W-:Y:S05]  /*3b10*/  WARPSYNC.COLLECTIVE R15, `(.L_x_3890) ;  /* 0x000000000f087348 */ /* 0x000fea0003c00000 */
[----:B------:R0:W1:Y:S02]  /*3b20*/  SHFL.BFLY P6, R14, R13, R12, R11 ;  /* 0x0c00000c0d0e7389 */ /* 0x00006400000c000b */
[----:B01----:R-:W-:Y:S01]  /*3b30*/  ENDCOLLECTIVE ;  /* 0x000000000000791b */ /* 0x003fe20003800000 */
.L_x_3890:
[----:B------:R-:W-:Y:S01]  /*3b40*/  IMAD.MOV.U32 R12, RZ, RZ, 0x8 ;  /* 0x00000008ff0c7424 */ /* 0x000fe200078e00ff */
[----:B------:R-:W-:-:S04]  /*3b50*/  FMNMX.FTZ R0, R14, -3.40282346638528859812e+38, !PT ;  /* 0xff7fffff0e007809 */ /* 0x000fc80007810000 */
[----:B------:R-:W-:-:S07]  /*3b60*/  MOV R13, R0 ;  /* 0x00000000000d7202 */ /* 0x000fce0000000f00 */
[----:B------:R-:W-:Y:S05]  /*3b70*/  WARPSYNC.COLLECTIVE R15, `(.L_x_3891) ;  /* 0x000000000f087348 */ /* 0x000fea0003c00000 */
[----:B------:R0:W1:Y:S02]  /*3b80*/  SHFL.BFLY P6, R14, R13, R12, R11 ;  /* 0x0c00000c0d0e7389 */ /* 0x00006400000c000b */
[----:B01----:R-:W-:Y:S01]  /*3b90*/  ENDCOLLECTIVE ;  /* 0x000000000000791b */ /* 0x003fe20003800000 */
.L_x_3891:
[----:B------:R-:W-:Y:S01]  /*3ba0*/  IMAD.MOV.U32 R12, RZ, RZ, 0x4 ;  /* 0x00000004ff0c7424 */ /* 0x000fe200078e00ff */
[----:B------:R-:W-:-:S04]  /*3bb0*/  FMNMX.FTZ R3, R0, R14, !PT ;  /* 0x0000000e00037209 */ /* 0x000fc80007810000 */
[----:B------:R-:W-:-:S07]  /*3bc0*/  MOV R13, R3 ;  /* 0x00000003000d7202 */ /* 0x000fce0000000f00 */
[----:B------:R-:W-:Y:S05]  /*3bd0*/  WARPSYNC.COLLECTIVE R15, `(.L_x_3892) ;  /* 0x000000000f087348 */ /* 0x000fea0003c00000 */
[----:B------:R0:W1:Y:S02]  /*3be0*/  SHFL.BFLY P6, R14, R13, R12, R11 ;  /* 0x0c00000c0d0e7389 */ /* 0x00006400000c000b */
[----:B01----:R-:W-:Y:S01]  /*3bf0*/  ENDCOLLECTIVE ;  /* 0x000000000000791b */ /* 0x003fe20003800000 */
.L_x_3892:
[----:B------:R-:W-:Y:S01]  /*3c00*/  IMAD.MOV.U32 R12, RZ, RZ, 0x2 ;  /* 0x00000002ff0c7424 */ /* 0x000fe200078e00ff */
[----:B------:R-:W-:-:S04]  /*3c10*/  FMNMX.FTZ R4, R3, R14, !PT ;  /* 0x0000000e03047209 */ /* 0x000fc80007810000 */
[----:B------:R-:W-:-:S07]  /*3c20*/  MOV R13, R4 ;  /* 0x00000004000d7202 */ /* 0x000fce0000000f00 */
[----:B------:R-:W-:Y:S05]  /*3c30*/  WARPSYNC.COLLECTIVE R15, `(.L_x_3893) ;  /* 0x000000000f087348 */ /* 0x000fea0003c00000 */
[----:B------:R0:W1:Y:S02]  /*3c40*/  SHFL.BFLY P6, R14, R13, R12, R11 ;  /* 0x0c00000c0d0e7389 */ /* 0x00006400000c000b */
[----:B01----:R-:W-:Y:S01]  /*3c50*/  ENDCOLLECTIVE ;  /* 0x000000000000791b */ /* 0x003fe20003800000 */
.L_x_3893:
[----:B------:R-:W-:Y:S01]  /*3c60*/  IMAD.MOV.U32 R12, RZ, RZ, 0x1 ;  /* 0x00000001ff0c7424 */ /* 0x000fe200078e00ff */
[----:B------:R-:W-:-:S04]  /*3c70*/  FMNMX.FTZ R19, R4, R14, !PT ;  /* 0x0000000e04137209 */ /* 0x000fc80007810000 */
[----:B------:R-:W-:-:S07]  /*3c80*/  MOV R13, R19 ;  /* 0x00000013000d7202 */ /* 0x000fce0000000f00 */
[----:B------:R-:W-:Y:S05]  /*3c90*/  WARPSYNC.COLLECTIVE R15, `(.L_x_3894) ;  /* 0x000000000f087348 */ /* 0x000fea0003c00000 */
[----:B------:R0:W1:Y:S02]  /*3ca0*/  SHFL.BFLY P6, R14, R13, R12, R11 ;  /* 0x0c00000c0d0e7389 */ /* 0x00006400000c000b */
[----:B01----:R-:W-:Y:S01]  /*3cb0*/  ENDCOLLECTIVE ;  /* 0x000000000000791b */ /* 0x003fe20003800000 */
.L_x_3894:
[----:B------:R-:W-:Y:S05]  /*3cc0*/  BRA `(.L_x_3895) ;  /* 0xffffffd000047947 */ /* 0x000fea000383ffff */
.L_x_3884:
[----:B------:R-:W-:Y:S01]  /*3cd0*/  HFMA2.MMA R12, -RZ, RZ, 0, 1.1920928955078125e-07 ;  /* 0x00000002ff0c7435 */ /* 0x000fe200000001ff */
[----:B--23--:R-:W-:Y:S01]  /*3ce0*/  IMAD.MOV.U32 R13, RZ, RZ, RZ ;  /* 0x000000ffff0d7224 */ /* 0x00cfe200078e00ff */
[----:B0-----:R-:W-:Y:S01]  /*3cf0*/  MOV R15, 0xffffffff ;  /* 0xffffffff000f7802 */ /* 0x001fe20000000f00 */
[----:B-1----:R-:W-:-:S08]  /*3d00*/  IMAD.MOV.U32 R11, RZ, RZ, 0x1f ;  /* 0x0000001fff0b7424 */ /* 0x002fd000078e00ff */
[----:B------:R-:W-:Y:S05]  /*3d10*/  WARPSYNC.COLLECTIVE R15, `(.L_x_3896) ;  /* 0x000000000f087348 */ /* 0x000fea0003c00000 */
[----:B------:R0:W1:Y:S02]  /*3d20*/  SHFL.BFLY P6, R14, R13, R12, R11 ;  /* 0x0c00000c0d0e7389 */ /* 0x00006400000c000b */
[----:B01----:R-:W-:Y:S01]  /*3d30*/  ENDCOLLECTIVE ;  /* 0x000000000000791b */ /* 0x003fe20003800000 */
.L_x_3896:
[----:B------:R-:W-:Y:S01]  /*3d40*/  HFMA2.MMA R12, -RZ, RZ, 0, 5.9604644775390625e-08 ;  /* 0x00000001ff0c7435 */ /* 0x000fe200000001ff */
[----:B------:R-:W-:-:S04]  /*3d50*/  FADD.FTZ R21, RZ, R14 ;  /* 0x0000000eff157221 */ /* 0x000fc80000010000 */
[----:B------:R-:W-:-:S07]  /*3d60*/  IMAD.MOV.U32 R13, RZ, RZ, R21 ;  /* 0x000000ffff0d7224 */ /* 0x000fce00078e0015 */
[----:B------:R-:W-:Y:S05]  /*3d70*/  WARPSYNC.COLLECTIVE R15, `(.L_x_3897) ;  /* 0x000000000f087348 */ /* 0x000fea0003c00000 */
[----:B------:R0:W1:Y:S02]  /*3d80*/  SHFL.BFLY P6, R14, R13, R12, R11 ;  /* 0x0c00000c0d0e7389 */ /* 0x00006400000c000b */
[----:B01----:R-:W-:Y:S01]  /*3d90*/  ENDCOLLECTIVE ;  /* 0x000000000000791b */ /* 0x003fe20003800000 */
.L_x_3897:
[----:B------:R-:W-:Y:S01]  /*3da0*/  MOV R13, RZ ;  /* 0x000000ff000d7202 */ /* 0x000fe20000000f00 */
[----:B------:R-:W-:Y:S02]  /*3db0*/  IMAD.MOV.U32 R12, RZ, RZ, 0x2 ;  /* 0x00000002ff0c7424 */ /* 0x000fe400078e00ff */
[----:B------:R-:W-:-:S07]  /*3dc0*/  IMAD.MOV.U32 R16, RZ, RZ, R14 ;  /* 0x000000ffff107224 */ /* 0x000fce00078e000e */
[----:B------:R-:W-:Y:S05]  /*3dd0*/  WARPSYNC.COLLECTIVE R15, `(.L_x_3898) ;  /* 0x000000000f087348 */ /* 0x000fea0003c00000 */
[----:B------:R0:W1:Y:S02]  /*3de0*/  SHFL.BFLY P6, R14, R13, R12, R11 ;  /* 0x0c00000c0d0e7389 */ /* 0x00006400000c000b */
[----:B01----:R-:W-:Y:S01]  /*3df0*/  ENDCOLLECTIVE ;  /* 0x000000000000791b */ /* 0x003fe20003800000 */
.L_x_3898:
        /* <DEDUP_REMOVED lines=8> */
.L_x_3899:
[----:B------:R-:W-:Y:S01]  /*3e80*/  MOV R13, RZ ;  /* 0x000000ff000d7202 */ /* 0x000fe20000000f00 */
[----:B------:R-:W-:Y:S02]  /*3e90*/  IMAD.MOV.U32 R12, RZ, RZ, 0x2 ;  /* 0x00000002ff0c7424 */ /* 0x000fe400078e00ff */
[----:B------:R-:W-:-:S07]  /*3ea0*/  IMAD.MOV.U32 R18, RZ, RZ, R14 ;  /* 0x000000ffff127224 */ /* 0x000fce00078e000e */
[----:B------:R-:W-:Y:S05]  /*3eb0*/  WARPSYNC.COLLECTIVE R15, `(.L_x_3900) ;  /* 0x000000000f087348 */ /* 0x000fea0003c00000 */
[----:B------:R0:W1:Y:S02]  /*3ec0*/  SHFL.BFLY P6, R14, R13, R12, R11 ;  /* 0x0c00000c0d0e7389 */ /* 0x00006400000c000b */
[----:B01----:R-:W-:Y:S01]  /*3ed0*/  ENDCOLLECTIVE ;  /* 0x000000000000791b */ /* 0x003fe20003800000 */
.L_x_3900:
        /* <DEDUP_REMOVED lines=8> */
.L_x_3901:
[----:B------:R-:W-:Y:S01]  /*3f60*/  MOV R13, RZ ;  /* 0x000000ff000d7202 */ /* 0x000fe20000000f00 */
[----:B------:R-:W-:Y:S02]  /*3f70*/  IMAD.MOV.U32 R12, RZ, RZ, 0x2 ;  /* 0x00000002ff0c7424 */ /* 0x000fe400078e00ff */
[----:B------:R-:W-:-:S07]  /*3f80*/  IMAD.MOV.U32 R8, RZ, RZ, R14 ;  /* 0x000000ffff087224 */ /* 0x000fce00078e000e */
[----:B------:R-:W-:Y:S05]  /*3f90*/  WARPSYNC.COLLECTIVE R15, `(.L_x_3902) ;  /* 0x000000000f087348 */ /* 0x000fea0003c00000 */
[----:B------:R0:W1:Y:S02]  /*3fa0*/  SHFL.BFLY P6, R14, R13, R12, R11 ;  /* 0x0c00000c0d0e7389 */ /* 0x00006400000c000b */
[----:B01----:R-:W-:Y:S01]  /*3fb0*/  ENDCOLLECTIVE ;  /* 0x000000000000791b */ /* 0x003fe20003800000 */
.L_x_3902:
        /* <DEDUP_REMOVED lines=8> */
.L_x_3903:
[----:B------:R-:W-:Y:S01]  /*4040*/  MOV R13, RZ ;  /* 0x000000ff000d7202 */ /* 0x000fe20000000f00 */
[----:B------:R-:W-:Y:S02]  /*4050*/  IMAD.MOV.U32 R12, RZ, RZ, 0x2 ;  /* 0x00000002ff0c7424 */ /* 0x000fe400078e00ff */
[----:B------:R-:W-:-:S07]  /*4060*/  IMAD.MOV.U32 R6, RZ, RZ, R14 ;  /* 0x000000ffff067224 */ /* 0x000fce00078e000e */
[----:B------:R-:W-:Y:S05]  /*4070*/  WARPSYNC.COLLECTIVE R15, `(.L_x_3904) ;  /* 0x000000000f087348 */ /* 0x000fea0003c00000 */
[----:B------:R0:W1:Y:S02]  /*4080*/  SHFL.BFLY P6, R14, R13, R12, R11 ;  /* 0x0c00000c0d0e7389 */ /* 0x00006400000c000b */
[----:B01----:R-:W-:Y:S01]  /*4090*/  ENDCOLLECTIVE ;  /* 0x000000000000791b */ /* 0x003fe20003800000 */
.L_x_3904:
        /* <DEDUP_REMOVED lines=8> */
.L_x_3905:
[----:B------:R-:W-:Y:S01]  /*4120*/  MOV R13, RZ ;  /* 0x000000ff000d7202 */ /* 0x000fe20000000f00 */
[----:B------:R-:W-:Y:S02]  /*4130*/  IMAD.MOV.U32 R12, RZ, RZ, 0x2 ;  /* 0x00000002ff0c7424 */ /* 0x000fe400078e00ff */
[----:B------:R-:W-:-:S07]  /*4140*/  IMAD.MOV.U32 R4, RZ, RZ, R14 ;  /* 0x000000ffff047224 */ /* 0x000fce00078e000e */
[----:B------:R-:W-:Y:S05]  /*4150*/  WARPSYNC.COLLECTIVE R15, `(.L_x_3906) ;  /* 0x000000000f087348 */ /* 0x000fea0003c00000 */
[----:B------:R0:W1:Y:S02]  /*4160*/  SHFL.BFLY P6, R14, R13, R12, R11 ;  /* 0x0c00000c0d0e7389 */ /* 0x00006400000c000b */
[----:B01----:R-:W-:Y:S01]  /*4170*/  ENDCOLLECTIVE ;  /* 0x000000000000791b */ /* 0x003fe20003800000 */
.L_x_3906:
        /* <DEDUP_REMOVED lines=8> */
.L_x_3907:
[----:B------:R-:W-:Y:S01]  /*4200*/  MOV R13, RZ ;  /* 0x000000ff000d7202 */ /* 0x000fe20000000f00 */
[----:B------:R-:W-:Y:S02]  /*4210*/  IMAD.MOV.U32 R12, RZ, RZ, 0x2 ;  /* 0x00000002ff0c7424 */ /* 0x000fe400078e00ff */
[----:B------:R-:W-:-:S07]  /*4220*/  IMAD.MOV.U32 R2, RZ, RZ, R14 ;  /* 0x000000ffff027224 */ /* 0x000fce00078e000e */
[----:B------:R-:W-:Y:S05]  /*4230*/  WARPSYNC.COLLECTIVE R15, `(.L_x_3908) ;  /* 0x000000000f087348 */ /* 0x000fea0003c00000 */
[----:B------:R0:W1:Y:S02]  /*4240*/  SHFL.BFLY P6, R14, R13, R12, R11 ;  /* 0x0c00000c0d0e7389 */ /* 0x00006400000c000b */
[----:B01----:R-:W-:Y:S01]  /*4250*/  ENDCOLLECTIVE ;  /* 0x000000000000791b */ /* 0x003fe20003800000 */
.L_x_3908:
        /* <DEDUP_REMOVED lines=8> */
.L_x_3909:
[----:B------:R-:W-:Y:S01]  /*42e0*/  MOV R13, RZ ;  /* 0x000000ff000d7202 */ /* 0x000fe20000000f00 */
[----:B------:R-:W-:Y:S02]  /*42f0*/  IMAD.MOV.U32 R12, RZ, RZ, 0x2 ;  /* 0x00000002ff0c7424 */ /* 0x000fe400078e00ff */
[----:B------:R-:W-:-:S07]  /*4300*/  IMAD.MOV.U32 R17, RZ, RZ, R14 ;  /* 0x000000ffff117224 */ /* 0x000fce00078e000e */
[----:B------:R-:W-:Y:S05]  /*4310*/  WARPSYNC.COLLECTIVE R15, `(.L_x_3910) ;  /* 0x000000000f087348 */ /* 0x000fea0003c00000 */
[----:B------:R0:W1:Y:S02]  /*4320*/  SHFL.BFLY P6, R14, R13, R12, R11 ;  /* 0x0c00000c0d0e7389 */ /* 0x00006400000c000b */
[----:B01----:R-:W-:Y:S01]  /*4330*/  ENDCOLLECTIVE ;  /* 0x000000000000791b */ /* 0x003fe20003800000 */
.L_x_3910:
        /* <DEDUP_REMOVED lines=8> */
.L_x_3911:
[----:B------:R-:W-:Y:S05]  /*43c0*/  BRA `(.L_x_3912) ;  /* 0xffffffe800e47947 */ /* 0x000fea000383ffff */
.L_x_3913:
        /* <DEDUP_REMOVED lines=11> */
.L_x_29639:


//--------------------- .text._ZN4vllm25paged_attention_v2_kernelIthLi32ELi32ELi128ELNS_18Fp8KVCacheDataTypeE2ELb1ELi512EEEvPfS2_PT_PKS3_PKT0_S9_ifPKiSB_iPKfiiiSD_SD_iiiii --------------------------
	.section	.text._ZN4vllm25paged_attention_v2_kernelIthLi32ELi32ELi128ELNS_18Fp8KVCacheDataTypeE2ELb1ELi512EEEvPfS2_PT_PKS3_PKT0_S9_ifPKiSB_iPKfiiiSD_SD_iiiii,"ax",@progbits
	.align	128
        .global         _ZN4vllm25paged_attention_v2_kernelIthLi32ELi32ELi128ELNS_18Fp8KVCacheDataTypeE2ELb1ELi512EEEvPfS2_PT_PKS3_PKT0_S9_ifPKiSB_iPKfiiiSD_SD_iiiii
        .type           _ZN4vllm25paged_attention_v2_kernelIthLi32ELi32ELi128ELNS_18Fp8KVCacheDataTypeE2ELb1ELi512EEEvPfS2_PT_PKS3_PKT0_S9_ifPKiSB_iPKfiiiSD_SD_iiiii,@function
        .size           _ZN4vllm25paged_attention_v2_kernelIthLi32ELi32ELi128ELNS_18Fp8KVCacheDataTypeE2ELb1ELi512EEEvPfS2_PT_PKS3_PKT0_S9_ifPKiSB_iPKfiiiSD_SD_iiiii,(.L_x_29640 - _ZN4vllm25paged_attention_v2_kernelIthLi32ELi32ELi128ELNS_18Fp8KVCacheDataTypeE2ELb1ELi512EEEvPfS2_PT_PKS3_PKT0_S9_ifPKiSB_iPKfiiiSD_SD_iiiii)
        .other          _ZN4vllm25paged_attention_v2_kernelIthLi32ELi32ELi128ELNS_18Fp8KVCacheDataTypeE2ELb1ELi512EEEvPfS2_PT_PKS3_PKT0_S9_ifPKiSB_iPKfiiiSD_SD_iiiii,@"STO_CUDA_ENTRY STV_DEFAULT"
_ZN4vllm25paged_attention_v2_kernelIthLi32ELi32ELi128ELNS_18Fp8KVCacheDataTypeE2ELb1ELi512EEEvPfS2_PT_PKS3_PKT0_S9_ifPKiSB_iPKfiiiSD_SD_iiiii:
.text._ZN4vllm25paged_attention_v2_kernelIthLi32ELi32ELi128ELNS_18Fp8KVCacheDataTypeE2ELb1ELi512EEEvPfS2_PT_PKS3_PKT0_S9_ifPKiSB_iPKfiiiSD_SD_iiiii:
        /* <DEDUP_REMOVED lines=14> */
[----:B------:R-:W-:Y:S02]  /*00e0*/  IABS R11, R3 ;  /* 0x00000003000b7213 */ /* 0x000fe40000000000 */
[-C--:B0-----:R-:W-:Y:S02]  /*00f0*/  IABS R24, R2.reuse ;  /* 0x0000000200187213 */ /* 0x081fe40000000000 */
[----:B------:R-:W-:Y:S02]  /*0100*/  LOP3.LUT R3, R3, R2, RZ, 0x3c, !PT ;  /* 0x0000000203037212 */ /* 0x000fe400078e3cff */
[----:B------:R-:W0:Y:S01]  /*0110*/  I2F.RP R6, R24 ;  /* 0x0000001800067306 */ /* 0x000e220000209400 */
[----:B------:R-:W-:Y:S01]  /*0120*/  BAR.SYNC.DEFER_BLOCKING 0x0 ;  /* 0x0000000000007b1d */ /* 0x000fe20000010000 */
[----:B------:R-:W-:-:S02]  /*0130*/  ISETP.GE.AND P2, PT, R3, RZ, PT ;  /* 0x000000ff0300720c */ /* 0x000fc40003f46270 */
[----:B------:R-:W-:-:S04]  /*0140*/  IADD3 R3, R25, 0x1f, RZ ;  /* 0x0000001f19037810 */ /* 0x000fc80007ffe0ff */
[----:B0-----:R-:W0:Y:S02]  /*0150*/  MUFU.RCP R6, R6 ;  /* 0x0000000600067308 */ /* 0x001e240000001000 */
[----:B0-----:R-:W-:-:S06]  /*0160*/  VIADD R4, R6, 0xffffffe ;  /* 0x0ffffffe06047836 */ /* 0x001fcc0000000000 */
[----:B------:R0:W2:Y:S02]  /*0170*/  F2I.FTZ.U32.TRUNC.NTZ R5, R4 ;  /* 0x0000000400057305 */ /* 0x0000a4000021f000 */
[----:B0-----:R-:W-:Y:S02]  /*0180*/  IMAD.MOV.U32 R4, RZ, RZ, RZ ;  /* 0x000000ffff047224 */ /* 0x001fe400078e00ff */
[----:B--2---:R-:W-:-:S04]  /*0190*/  IMAD R0, R5, R24, RZ ;  /* 0x0000001805007224 */ /* 0x004fc800078e02ff */
[----:B------:R-:W-:-:S04]  /*01a0*/  IMAD.MOV R9, RZ, RZ, -R0 ;  /* 0x000000ffff097224 */ /* 0x000fc800078e0a00 */
[----:B------:R-:W-:Y:S01]  /*01b0*/  IMAD.HI.U32 R0, R5, R9, R4 ;  /* 0x0000000905007227 */ /* 0x000fe200078e0004 */
[----:B------:R-:W-:Y:S02]  /*01c0*/  MOV R5, R11 ;  /* 0x0000000b00057202 */ /* 0x000fe40000000f00 */
[----:B------:R-:W0:Y:S01]  /*01d0*/  LDC R11, c[0x0][0x298] ;  /* 0x0000a600ff0b7b82 */ /* 0x000e220000000800 */
[----:B------:R-:W-:Y:S02]  /*01e0*/  SHF.R.S32.HI R4, RZ, 0x1f, R3 ;  /* 0x0000001fff047819 */ /* 0x000fe40000011403 */
[----:B------:R-:W-:Y:S01]  /*01f0*/  IMAD.HI.U32 R23, R0, R5, RZ ;  /* 0x0000000500177227 */ /* 0x000fe200078e00ff */
[----:B-1----:R-:W-:Y:S02]  /*0200*/  SHF.R.S32.HI R9, RZ, 0x1f, R14 ;  /* 0x0000001fff097819 */ /* 0x002fe4000001140e */
[----:B------:R-:W-:Y:S01]  /*0210*/  LEA.HI R4, R4, R3, RZ, 0x5 ;  /* 0x0000000304047211 */ /* 0x000fe200078f28ff */
[----:B------:R-:W-:Y:S01]  /*0220*/  IMAD.MOV R6, RZ, RZ, -R23 ;  /* 0x000000ffff067224 */ /* 0x000fe200078e0a17 */
[----:B------:R-:W-:-:S02]  /*0230*/  LEA.HI R12, R9, R14, RZ, 0x5 ;  /* 0x0000000e090c7211 */ /* 0x000fc400078f28ff */
[----:B------:R-:W-:Y:S01]  /*0240*/  LEA R3, R7, 0x10, 0x4 ;  /* 0x0000001007037811 */ /* 0x000fe200078e20ff */
[----:B------:R-:W-:Y:S01]  /*0250*/  IMAD R5, R24, R6, R5 ;  /* 0x0000000618057224 */ /* 0x000fe200078e0205 */
[----:B------:R-:W-:Y:S01]  /*0260*/  SHF.R.S32.HI R4, RZ, 0x5, R4 ;  /* 0x00000005ff047819 */ /* 0x000fe20000011404 */
[----:B------:R-:W1:Y:S01]  /*0270*/  S2R R6, SR_CTAID.X ;  /* 0x0000000000067919 */ /* 0x000e620000002500 */
[----:B------:R-:W-:Y:S02]  /*0280*/  LOP3.LUT R9, R12, 0xffffffe0, RZ, 0xc0, !PT ;  /* 0xffffffe00c097812 */ /* 0x000fe400078ec0ff */
[----:B------:R-:W-:Y:S02]  /*0290*/  ISETP.GT.U32.AND P1, PT, R24, R5, PT ;  /* 0x000000051800720c */ /* 0x000fe40003f24070 */
[----:B------:R-:W-:Y:S01]  /*02a0*/  VIMNMX R22, R4, R3, PT ;  /* 0x0000000304167248 */ /* 0x000fe20003fe0100 */
[----:B------:R-:W-:Y:S01]  /*02b0*/  IMAD.IADD R9, R14, 0x1, -R9 ;  /* 0x000000010e097824 */ /* 0x000fe200078e0a09 */
[----:B------:R-:W-:Y:S01]  /*02c0*/  SHF.R.S32.HI R12, RZ, 0x5, R12 ;  /* 0x00000005ff0c7819 */ /* 0x000fe2000001140c */
[----:B------:R-:W-:-:S08]  /*02d0*/  IMAD.MOV.U32 R4, RZ, RZ, R24 ;  /* 0x000000ffff047224 */ /* 0x000fd000078e0018 */
[----:B------:R-:W-:Y:S02]  /*02e0*/  @!P1 IMAD.IADD R5, R5, 0x1, -R24 ;  /* 0x0000000105059824 */ /* 0x000fe400078e0a18 */
[----:B------:R-:W-:Y:S01]  /*02f0*/  @!P1 VIADD R23, R23, 0x1 ;  /* 0x0000000117179836 */ /* 0x000fe20000000000 */
[----:B------:R-:W-:Y:S02]  /*0300*/  ISETP.NE.AND P1, PT, R2, RZ, PT ;  /* 0x000000ff0200720c */ /* 0x000fe40003f25270 */
[----:B------:R-:W-:Y:S02]  /*0310*/  ISETP.GE.U32.AND P0, PT, R5, R24, PT ;  /* 0x000000180500720c */ /* 0x000fe40003f06070 */
[----:B------:R-:W2:Y:S11]  /*0320*/  LDC R5, c[0x0][0xc] ;  /* 0x00000300ff057b82 */ /* 0x000eb60000000800 */
[----:B------:R-:W-:Y:S01]  /*0330*/  @P0 VIADD R23, R23, 0x1 ;  /* 0x0000000117170836 */ /* 0x000fe20000000000 */
[----:B0-----:R-:W-:-:S04]  /*0340*/  ISETP.GT.AND P0, PT, R11, -0x1, PT ;  /* 0xffffffff0b00780c */ /* 0x001fc80003f04270 */
[----:B------:R-:W-:Y:S02]  /*0350*/  @!P2 IADD3 R23, -R23, RZ, RZ ;  /* 0x000000ff1717a210 */ /* 0x000fe40007ffe1ff */
[----:B------:R-:W-:-:S07]  /*0360*/  @!P1 LOP3.LUT R23, RZ, R2, RZ, 0x33, !PT ;  /* 0x00000002ff179212 */ /* 0x000fce00078e33ff */
[----:B-1----:R-:W-:Y:S05]  /*0370*/  @P0 BRA `(.L_x_3914) ;  /* 0x0000000000dc0947 */ /* 0x002fea0003800000 */
        /* <DEDUP_REMOVED lines=10> */
[----:B------:R-:W-:Y:S01]  /*0420*/  IMAD R17, R16, R13, RZ ;  /* 0x0000000d10117224 */ /* 0x000fe200078e02ff */
[----:B--2---:R-:W-:-:S03]  /*0430*/  IABS R16, R5 ;  /* 0x0000000500107213 */ /* 0x004fc60000000000 */
        /* <DEDUP_REMOVED lines=20> */
[----:B------:R-:W-:Y:S01]  /*0580*/  IMAD.MOV R16, RZ, RZ, -R20 ;  /* 0x000000ffff107224 */ /* 0x000fe200078e0a14 */
[----:B------:R-:W-:-:S04]  /*0590*/  IADD3 R20, -R11, RZ, RZ ;  /* 0x000000ff0b147210 */ /* 0x000fc80007ffe1ff */
        /* <DEDUP_REMOVED lines=21> */
.L_x_3914:
[----:B------:R-:W-:Y:S02]  /*06f0*/  ULDC UR4, c[0x0][0x288] ;  /* 0x0000a20000047ab9 */ /* 0x000fe40000000800 */
[----:B--2---:R-:W-:-:S04]  /*0700*/  IMAD R2, R5, UR4, R6 ;  /* 0x0000000405027c24 */ /* 0x004fc8000f8e0206 */
[----:B------:R-:W-:-:S07]  /*0710*/  IMAD R20, R2, R11, RZ ;  /* 0x0000000b02147224 */ /* 0x000fce00078e02ff */
.L_x_3915:
        /* <DEDUP_REMOVED lines=27> */
.L_x_3919:
        /* <DEDUP_REMOVED lines=36> */
.L_x_3917:
[----:B------:R-:W-:Y:S05]  /*0b10*/  BSYNC B7 ;  /* 0x0000000000077941 */ /* 0x000fea0003800000 */
.L_x_3916:
        /* <DEDUP_REMOVED lines=28> */
.L_x_3956:
        /* <DEDUP_REMOVED lines=47> */
.L_x_3925:
        /* <DEDUP_REMOVED lines=11> */
.L_x_3924:
[----:B------:R-:W-:Y:S05]  /*1080*/  BSYNC B1 ;  /* 0x0000000000017941 */ /* 0x000fea0003800000 */
.L_x_3923:
        /* <DEDUP_REMOVED lines=14> */
.L_x_3928:
[----:B------:R-:W1:Y:S01]  /*1170*/  LDS R12, [R0+-0x400] ;  /* 0xfffc0000000c7984 */ /* 0x000e620000000800 */
[----:B------:R-:W-:-:S03]  /*1180*/  VIADD R3, R3, 0x800 ;  /* 0x0000080003037836 */ /* 0x000fc60000000000 */
[----:B------:R-:W2:Y:S02]  /*1190*/  LDS R15, [R0+-0x200] ;  /* 0xfffe0000000f7984 */ /* 0x000ea40000000800 */
[----:B------:R-:W-:Y:S02]  /*11a0*/  ISETP.GE.AND P3, PT, R3, R2, PT ;  /* 0x000000020300720c */ /* 0x000fe40003f66270 */
[----:B------:R-:W3:Y:S04]  /*11b0*/  LDS R28, [R0] ;  /* 0x00000000001c7984 */ /* 0x000ee80000000800 */
[----:B0-----:R-:W0:Y:S04]  /*11c0*/  LDS R26, [R0+0x200] ;  /* 0x00020000001a7984 */ /* 0x001e280000000800 */
[----:B------:R-:W4:Y:S01]  /*11d0*/  LDS R14, [R0+0x600] ;  /* 0x00060000000e7984 */ /* 0x000f220000000800 */
        /* <DEDUP_REMOVED lines=8> */
[C---:B0-----:R-:W-:Y:S01]  /*1260*/  FADD.FTZ R26, -R11.reuse, R26 ;  /* 0x0000001a0b1a7221 */ /* 0x041fe20000010100 */
[----:B------:R-:W0:Y:S01]  /*1270*/  LDS R28, [R0+0xc00] ;  /* 0x000c0000001c7984 */ /* 0x000e220000000800 */
[----:B----4-:R-:W-:-:S02]  /*1280*/  FADD.FTZ R14, -R11, R14 ;  /* 0x0000000e0b0e7221 */ /* 0x010fc40000010100 */
[----:B------:R-:W-:Y:S02]  /*1290*/  FMUL.FTZ R26, R26, 1.4426950216293334961 ;  /* 0x3fb8aa3b1a1a7820 */ /* 0x000fe40000410000 */
[----:B------:R-:W3:Y:S01]  /*12a0*/  MUFU.EX2 R29, R29 ;  /* 0x0000001d001d7308 */ /* 0x000ee20000000800 */
[----:B------:R-:W-:-:S07]  /*12b0*/  FMUL.FTZ R14, R14, 1.4426950216293334961 ;  /* 0x3fb8aa3b0e0e7820 */ /* 0x000fce0000410000 */
[----:B------:R-:W4:Y:S01]  /*12c0*/  MUFU.EX2 R27, R27 ;  /* 0x0000001b001b7308 */ /* 0x000f220000000800 */
[----:B--2---:R-:W-:Y:S01]  /*12d0*/  FADD.FTZ R4, R13, R4 ;  /* 0x000000040d047221 */ /* 0x004fe20000010000 */
[----:B------:R2:W-:Y:S06]  /*12e0*/  STS [R0+-0x400], R13 ;  /* 0xfffc000d00007388 */ /* 0x0005ec0000000800 */
[----:B------:R-:W-:Y:S01]  /*12f0*/  MUFU.EX2 R14, R14 ;  /* 0x0000000e000e7308 */ /* 0x000fe20000000800 */
[----:B---3--:R-:W-:Y:S07]  /*1300*/  STS [R0+-0x200], R29 ;  /* 0xfffe001d00007388 */ /* 0x008fee0000000800 */
[----:B--2---:R2:W3:Y:S01]  /*1310*/  MUFU.EX2 R13, R26 ;  /* 0x0000001a000d7308 */ /* 0x0044e20000000800 */
[----:B----4-:R-:W-:Y:S01]  /*1320*/  STS [R0], R27 ;  /* 0x0000001b00007388 */ /* 0x010fe20000000800 */
[----:B-1----:R-:W-:-:S04]  /*1330*/  FADD.FTZ R12, -R11, R12 ;  /* 0x0000000c0b0c7221 */ /* 0x002fc80000010100 */
[----:B------:R-:W-:Y:S01]  /*1340*/  FMUL.FTZ R15, R12, 1.4426950216293334961 ;  /* 0x3fb8aa3b0c0f7820 */ /* 0x000fe20000410000 */
[----:B------:R-:W-:Y:S01]  /*1350*/  FADD.FTZ R12, R4, R29 ;  /* 0x0000001d040c7221 */ /* 0x000fe20000010000 */
[----:B--2---:R-:W1:Y:S01]  /*1360*/  LDS R26, [R0+0xa00] ;  /* 0x000a0000001a7984 */ /* 0x004e620000000800 */
[----:B0-----:R-:W-:Y:S02]  /*1370*/  FADD.FTZ R28, -R11, R28 ;  /* 0x0000001c0b1c7221 */ /* 0x001fe40000010100 */
[----:B------:R-:W-:Y:S01]  /*1380*/  FADD.FTZ R12, R12, R27 ;  /* 0x0000001b0c0c7221 */ /* 0x000fe20000010000 */
[----:B------:R-:W0:Y:S01]  /*1390*/  LDS R4, [R0+0x800] ;  /* 0x0008000000047984 */ /* 0x000e220000000800 */
        /* <DEDUP_REMOVED lines=10> */
[C---:B-1----:R-:W-:Y:S01]  /*1440*/  FADD.FTZ R13, -R11.reuse, R26 ;  /* 0x0000001a0b0d7221 */ /* 0x042fe20000010100 */
[----:B0-----:R-:W-:-:S03]  /*1450*/  FADD.FTZ R4, -R11, R4 ;  /* 0x000000040b047221 */ /* 0x001fc60000010100 */
        /* <DEDUP_REMOVED lines=53> */
.L_x_3927:
[----:B------:R-:W-:Y:S05]  /*17b0*/  BSYNC B1 ;  /* 0x0000000000017941 */ /* 0x000fea0003800000 */
.L_x_3926:
        /* <DEDUP_REMOVED lines=11> */
[----:B0-----:R-:W0:Y:S01]  /*1870*/  LDS R26, [R0+0x800] ;  /* 0x00080000001a7984 */ /* 0x001e220000000800 */
[C---:B-1----:R-:W-:Y:S01]  /*1880*/  FADD.FTZ R2, -R11.reuse, R2 ;  /* 0x000000020b027221 */ /* 0x042fe20000010100 */
[----:B--2---:R-:W-:-:S03]  /*1890*/  FADD.FTZ R12, -R11, R12 ;  /* 0x0000000c0b0c7221 */ /* 0x004fc60000010100 */
[----:B------:R-:W-:Y:S01]  /*18a0*/  FMUL.FTZ R2, R2, 1.4426950216293334961 ;  /* 0x3fb8aa3b02027820 */ /* 0x000fe20000410000 */
[----:B------:R-:W-:-:S03]  /*18b0*/  FMUL.FTZ R27, R12, 1.4426950216293334961 ;  /* 0x3fb8aa3b0c1b7820 */ /* 0x000fc60000410000 */
[----:B------:R-:W1:Y:S01]  /*18c0*/  MUFU.EX2 R15, R2 ;  /* 0x00000002000f7308 */ /* 0x000e620000000800 */
[----:B------:R-:W2:Y:S01]  /*18d0*/  LDS R12, [R0+0x600] ;  /* 0x00060000000c7984 */ /* 0x000ea20000000800 */
[C---:B---3--:R-:W-:Y:S01]  /*18e0*/  FADD.FTZ R28, -R11.reuse, R28 ;  /* 0x0000001c0b1c7221 */ /* 0x048fe20000010100 */
[----:B----4-:R-:W-:-:S03]  /*18f0*/  FADD.FTZ R29, -R11, R13 ;  /* 0x0000000d0b1d7221 */ /* 0x010fc60000010100 */
[----:B------:R-:W-:Y:S01]  /*1900*/  FMUL.FTZ R28, R28, 1.4426950216293334961 ;  /* 0x3fb8aa3b1c1c7820 */ /* 0x000fe20000410000 */
[----:B------:R-:W-:Y:S01]  /*1910*/  FMUL.FTZ R29, R29, 1.4426950216293334961 ;  /* 0x3fb8aa3b1d1d7820 */ /* 0x000fe20000410000 */
[----:B------:R-:W3:Y:S01]  /*1920*/  MUFU.EX2 R27, R27 ;  /* 0x0000001b001b7308 */ /* 0x000ee20000000800 */
[C---:B-----5:R-:W-:Y:S01]  /*1930*/  FADD.FTZ R14, -R11.reuse, R14 ;  /* 0x0000000e0b0e7221 */ /* 0x060fe20000010100 */
[----:B0-----:R-:W-:-:S03]  /*1940*/  FADD.FTZ R26, -R11, R26 ;  /* 0x0000001a0b1a7221 */ /* 0x001fc60000010100 */
[----:B------:R-:W-:Y:S01]  /*1950*/  FMUL.FTZ R14, R14, 1.4426950216293334961 ;  /* 0x3fb8aa3b0e0e7820 */ /* 0x000fe20000410000 */
[----:B------:R-:W-:Y:S02]  /*1960*/  FMUL.FTZ R26, R26, 1.4426950216293334961 ;  /* 0x3fb8aa3b1a1a7820 */ /* 0x000fe40000410000 */
[----:B------:R-:W0:Y:S01]  /*1970*/  MUFU.EX2 R13, R28 ;  /* 0x0000001c000d7308 */ /* 0x000e220000000800 */
[----:B-1----:R-:W-:Y:S01]  /*1980*/  FADD.FTZ R4, R4, R15 ;  /* 0x0000000f04047221 */ /* 0x002fe20000010000 */
[----:B------:R1:W-:Y:S03]  /*1990*/  STS [R0+-0x400], R15 ;  /* 0xfffc000f00007388 */ /* 0x0003e60000000800 */
[----:B---3--:R-:W-:Y:S01]  /*19a0*/  FADD.FTZ R2, R4, R27 ;  /* 0x0000001b04027221 */ /* 0x008fe20000010000 */
[----:B------:R3:W-:Y:S02]  /*19b0*/  STS [R0+-0x200], R27 ;  /* 0xfffe001b00007388 */ /* 0x0007e40000000800 */
[----:B-1----:R-:W1:Y:S02]  /*19c0*/  MUFU.EX2 R15, R29 ;  /* 0x0000001d000f7308 */ /* 0x002e640000000800 */
[----:B------:R-:W4:Y:S01]  /*19d0*/  LDS R4, [R0+0xa00] ;  /* 0x000a000000047984 */ /* 0x000f220000000800 */
[----:B0-----:R-:W-:-:S03]  /*19e0*/  FADD.FTZ R2, R2, R13 ;  /* 0x0000000d02027221 */ /* 0x001fc60000010000 */
[----:B------:R-:W-:Y:S02]  /*19f0*/  STS [R0], R13 ;  /* 0x0000000d00007388 */ /* 0x000fe40000000800 */
[----:B---3--:R-:W0:Y:S01]  /*1a00*/  MUFU.EX2 R27, R14 ;  /* 0x0000000e001b7308 */ /* 0x008e220000000800 */
[----:B--2---:R-:W-:-:S07]  /*1a10*/  FADD.FTZ R12, -R11, R12 ;  /* 0x0000000c0b0c7221 */ /* 0x004fce0000010100 */
[----:B------:R-:W2:Y:S01]  /*1a20*/  MUFU.EX2 R14, R26 ;  /* 0x0000001a000e7308 */ /* 0x000ea20000000800 */
[----:B------:R-:W-:Y:S01]  /*1a30*/  FMUL.FTZ R12, R12, 1.4426950216293334961 ;  /* 0x3fb8aa3b0c0c7820 */ /* 0x000fe20000410000 */
[----:B-1----:R-:W-:Y:S01]  /*1a40*/  FADD.FTZ R2, R2, R15 ;  /* 0x0000000f02027221 */ /* 0x002fe20000010000 */
[----:B------:R-:W-:Y:S05]  /*1a50*/  STS [R0+0x200], R15 ;  /* 0x0002000f00007388 */ /* 0x000fea0000000800 */
[----:B------:R-:W1:Y:S01]  /*1a60*/  MUFU.EX2 R29, R12 ;  /* 0x0000000c001d7308 */ /* 0x000e620000000800 */
[----:B0-----:R-:W-:Y:S01]  /*1a70*/  FADD.FTZ R2, R2, R27 ;  /* 0x0000001b02027221 */ /* 0x001fe20000010000 */
[----:B------:R-:W-:Y:S04]  /*1a80*/  STS [R0+0x400], R27 ;  /* 0x0004001b00007388 */ /* 0x000fe80000000800 */
[----:B--2---:R-:W-:Y:S01]  /*1a90*/  STS [R0+0x800], R14 ;  /* 0x0008000e00007388 */ /* 0x004fe20000000800 */
[----:B-1----:R-:W-:Y:S01]  /*1aa0*/  FADD.FTZ R2, R2, R29 ;  /* 0x0000001d02027221 */ /* 0x002fe20000010000 */
[----:B----4-:R-:W-:-:S02]  /*1ab0*/  FADD.FTZ R4, -R11, R4 ;  /* 0x000000040b047221 */ /* 0x010fc40000010100 */
[----:B------:R-:W-:Y:S01]  /*1ac0*/  STS [R0+0x600], R29 ;  /* 0x0006001d00007388 */ /* 0x000fe20000000800 */
[----:B------:R-:W-:Y:S01]  /*1ad0*/  FADD.FTZ R2, R2, R14 ;  /* 0x0000000e02027221 */ /* 0x000fe20000010000 */
[----:B------:R-:W-:-:S04]  /*1ae0*/  FMUL.FTZ R4, R4, 1.4426950216293334961 ;  /* 0x3fb8aa3b04047820 */ /* 0x000fc80000410000 */
[----:B------:R-:W0:Y:S02]  /*1af0*/  MUFU.EX2 R12, R4 ;  /* 0x00000004000c7308 */ /* 0x000e240000000800 */
[----:B0-----:R0:W-:Y:S01]  /*1b00*/  STS [R0+0xa00], R12 ;  /* 0x000a000c00007388 */ /* 0x0011e20000000800 */
[----:B------:R-:W-:Y:S01]  /*1b10*/  FADD.FTZ R4, R2, R12 ;  /* 0x0000000c02047221 */ /* 0x000fe20000010000 */
[----:B0-----:R-:W-:-:S07]  /*1b20*/  VIADD R0, R0, 0x1000 ;  /* 0x0000100000007836 */ /* 0x001fce0000000000 */
.L_x_3930:
[----:B------:R-:W-:Y:S05]  /*1b30*/  BSYNC B1 ;  /* 0x0000000000017941 */ /* 0x000fea0003800000 */
.L_x_3929:
        /* <DEDUP_REMOVED lines=26> */
.L_x_3922:
[----:B------:R-:W-:Y:S05]  /*1ce0*/  BSYNC B0 ;  /* 0x0000000000007941 */ /* 0x000fea0003800000 */
.L_x_3921:
[----:B---3--:R-:W2:Y:S01]  /*1cf0*/  SHFL.BFLY PT, R3, R4, 0x10, 0x1f ;  /* 0x0e001f0004037f89 */ /* 0x008ea200000e0000 */
[----:B------:R-:W-:Y:S01]  /*1d00*/  BSSY B0, `(.L_x_3931) ;  /* 0x00000b0000007945 */ /* 0x000fe20003800000 */
[----:B--2---:R-:W-:-:S05]  /*1d10*/  FADD.FTZ R3, R3, R4 ;  /* 0x0000000403037221 */ /* 0x004fca0000010000 */
[----:B------:R-:W2:Y:S02]  /*1d20*/  SHFL.BFLY PT, R0, R3, 0x8, 0x1f ;  /* 0x0d001f0003007f89 */ /* 0x000ea400000e0000 */
[----:B--2---:R-:W-:Y:S01]  /*1d30*/  FADD.FTZ R2, R3, R0 ;  /* 0x0000000003027221 */ /* 0x004fe20000010000 */
[----:B------:R-:W-:-:S04]  /*1d40*/  LOP3.LUT P0, R0, R9, 0x1f, RZ, 0xc0, !PT ;  /* 0x0000001f09007812 */ /* 0x000fc8000780c0ff */
[----:B------:R-:W2:Y:S01]  /*1d50*/  SHFL.BFLY PT, R13, R2, 0x4, 0x1f ;  /* 0x0c801f00020d7f89 */ /* 0x000ea200000e0000 */
[----:B------:R-:W-:-:S08]  /*1d60*/  ISETP.GT.U32.AND P3, PT, R0, 0x3, PT ;  /* 0x000000030000780c */ /* 0x000fd00003f64070 */
[----:B------:R-:W3:Y:S01]  /*1d70*/  @!P0 S2R R27, SR_CgaCtaId ;  /* 0x00000000001b8919 */ /* 0x000ee20000008800 */
[----:B------:R-:W-:Y:S02]  /*1d80*/  @!P0 MOV R4, 0x400 ;  /* 0x0000040000048802 */ /* 0x000fe40000000f00 */
[----:B------:R-:W-:Y:S02]  /*1d90*/  @!P0 SHF.R.U32.HI R3, RZ, 0x3, R9 ;  /* 0x00000003ff038819 */ /* 0x000fe40000011609 */
[----:B------:R-:W4:Y:S02]  /*1da0*/  @!P3 S2R R29, SR_CgaCtaId ;  /* 0x00000000001db919 */ /* 0x000f240000008800 */
[----:B------:R-:W-:Y:S01]  /*1db0*/  @!P0 LOP3.LUT R3, R3, 0x1ffffffc, RZ, 0xc0, !PT ;  /* 0x1ffffffc03038812 */ /* 0x000fe200078ec0ff */
[----:B--2---:R-:W-:Y:S01]  /*1dc0*/  FADD.FTZ R13, R2, R13 ;  /* 0x0000000d020d7221 */ /* 0x004fe20000010000 */
[----:B------:R-:W-:-:S04]  /*1dd0*/  @!P3 MOV R2, 0x400 ;  /* 0x000004000002b802 */ /* 0x000fc80000000f00 */
[----:B------:R-:W2:Y:S01]  /*1de0*/  SHFL.BFLY PT, R12, R13, 0x2, 0x1f ;  /* 0x0c401f000d0c7f89 */ /* 0x000ea200000e0000 */
[----:B---3--:R-:W-:-:S04]  /*1df0*/  @!P0 LEA R4, R27, R4, 0x18 ;  /* 0x000000041b048211 */ /* 0x008fc800078ec0ff */
[----:B------:R-:W-:Y:S02]  /*1e00*/  @!P0 IADD3 R3, R4, R3, RZ ;  /* 0x0000000304038210 */ /* 0x000fe40007ffe0ff */
        /* <DEDUP_REMOVED lines=27> */
[----:B---3--:R-:W-:Y:S01]  /*1fc0*/  FADD.FTZ R0, R15, 9.9999999747524270788e-07 ;  /* 0x358637bd0f007421 */ /* 0x008fe20000010000 */
[----:B------:R-:W-:-:S05]  /*1fd0*/  LOP3.LUT P0, R2, R2, 0x3, RZ, 0xc0, !PT ;  /* 0x0000000302027812 */ /* 0x000fca000780c0ff */
[----:B------:R-:W3:Y:S08]  /*1fe0*/  MUFU.RCP R0, R0 ;  /* 0x0000000000007308 */ /* 0x000ef00000001000 */
[----:B------:R-:W-:Y:S05]  /*1ff0*/  @!P0 BRA `(.L_x_3934) ;  /* 0x0000000000388947 */ /* 0x000fea0003800000 */
[----:B------:R-:W4:Y:S01]  /*2000*/  S2UR UR5, SR_CgaCtaId ;  /* 0x00000000000579c3 */ /* 0x000f220000008800 */
[----:B------:R-:W-:Y:S01]  /*2010*/  UMOV UR4, 0x400 ;  /* 0x0000040000047882 */ /* 0x000fe20000000000 */
[----:B------:R-:W-:Y:S01]  /*2020*/  IMAD.MOV.U32 R13, RZ, RZ, R9 ;  /* 0x000000ffff0d7224 */ /* 0x000fe200078e0009 */
[----:B------:R-:W-:-:S04]  /*2030*/  UIADD3 UR4, UR4, 0x20, URZ ;  /* 0x0000002004047890 */ /* 0x000fc8000fffe03f */
[----:B----4-:R-:W-:-:S06]  /*2040*/  ULEA UR4, UR5, UR4, 0x18 ;  /* 0x0000000405047291 */ /* 0x010fcc000f8ec03f */
[----:B------:R-:W-:-:S07]  /*2050*/  LEA R3, R9, UR4, 0x2 ;  /* 0x0000000409037c11 */ /* 0x000fce000f8e10ff */
.L_x_3935:
[----:B------:R-:W2:Y:S01]  /*2060*/  LDS R17, [R3] ;  /* 0x0000000003117984 */ /* 0x000ea20000000800 */
[----:B------:R-:W-:Y:S01]  /*2070*/  IADD3 R2, R2, -0x1, RZ ;  /* 0xffffffff02027810 */ /* 0x000fe20007ffe0ff */
[----:B------:R-:W-:-:S03]  /*2080*/  VIADD R13, R13, 0x80 ;  /* 0x000000800d0d7836 */ /* 0x000fc60000000000 */
[----:B------:R-:W-:Y:S01]  /*2090*/  ISETP.NE.AND P0, PT, R2, RZ, PT ;  /* 0x000000ff0200720c */ /* 0x000fe20003f05270 */
[----:B--23--:R-:W-:-:S05]  /*20a0*/  FMUL.FTZ R4, R17, R0 ;  /* 0x0000000011047220 */ /* 0x00cfca0000410000 */
[----:B------:R2:W-:Y:S02]  /*20b0*/  STS [R3], R4 ;  /* 0x0000000403007388 */ /* 0x0005e40000000800 */
[----:B--2---:R-:W-:-:S05]  /*20c0*/  IADD3 R3, R3, 0x200, RZ ;  /* 0x0000020003037810 */ /* 0x004fca0007ffe0ff */
[----:B------:R-:W-:Y:S05]  /*20d0*/  @P0 BRA `(.L_x_3935) ;  /* 0xfffffffc00e00947 */ /* 0x000fea000383ffff */
.L_x_3934:
[----:B------:R-:W-:Y:S05]  /*20e0*/  BSYNC B1 ;  /* 0x0000000000017941 */ /* 0x000fea0003800000 */
.L_x_3933:
        /* <DEDUP_REMOVED lines=14> */
.L_x_3938:
[----:B------:R-:W3:Y:S01]  /*21d0*/  LDS R27, [R2+-0x400] ;  /* 0xfffc0000021b7984 */ /* 0x000ee20000000800 */
[----:B------:R-:W-:-:S03]  /*21e0*/  IADD3 R13, R13, 0x800, RZ ;  /* 0x000008000d0d7810 */ /* 0x000fc60007ffe0ff */
[----:B------:R-:W0:Y:S01]  /*21f0*/  LDS R29, [R2+-0x200] ;  /* 0xfffe0000021d7984 */ /* 0x000e220000000800 */
[----:B------:R-:W-:-:S03]  /*2200*/  ISETP.GE.AND P2, PT, R13, R3, PT ;  /* 0x000000030d00720c */ /* 0x000fc60003f46270 */
[----:B------:R-:W4:Y:S04]  /*2210*/  LDS R19, [R2] ;  /* 0x0000000002137984 */ /* 0x000f280000000800 */
[----:B------:R-:W5:Y:S04]  /*2220*/  LDS R17, [R2+0x200] ;  /* 0x0002000002117984 */ /* 0x000f680000000800 */
[----:B------:R-:W1:Y:S04]  /*2230*/  LDS R25, [R2+0x400] ;  /* 0x0004000002197984 */ /* 0x000e680000000800 */
[----:B--2---:R-:W2:Y:S04]  /*2240*/  LDS R4, [R2+0xa00] ;  /* 0x000a000002047984 */ /* 0x004ea80000000800 */
[----:B------:R-:W2:Y:S01]  /*2250*/  LDS R12, [R2+0xc00] ;  /* 0x000c0000020c7984 */ /* 0x000ea20000000800 */
[----:B---3--:R-:W-:-:S03]  /*2260*/  FMUL.FTZ R14, R27, R0 ;  /* 0x000000001b0e7220 */ /* 0x008fc60000410000 */
[----:B------:R-:W3:Y:S01]  /*2270*/  LDS R27, [R2+0x800] ;  /* 0x00080000021b7984 */ /* 0x000ee20000000800 */
[----:B0-----:R-:W-:-:S03]  /*2280*/  FMUL.FTZ R26, R29, R0 ;  /* 0x000000001d1a7220 */ /* 0x001fc60000410000 */
[----:B------:R-:W0:Y:S01]  /*2290*/  LDS R29, [R2+0x600] ;  /* 0x00060000021d7984 */ /* 0x000e220000000800 */
[----:B----4-:R-:W-:-:S03]  /*22a0*/  FMUL.FTZ R28, R19, R0 ;  /* 0x00000000131c7220 */ /* 0x010fc60000410000 */
[----:B------:R-:W-:Y:S01]  /*22b0*/  STS [R2+-0x400], R14 ;  /* 0xfffc000e02007388 */ /* 0x000fe20000000800 */
[----:B-----5:R-:W-:-:S03]  /*22c0*/  FMUL.FTZ R17, R17, R0 ;  /* 0x0000000011117220 */ /* 0x020fc60000410000 */
[----:B------:R3:W-:Y:S01]  /*22d0*/  STS [R2+-0x200], R26 ;  /* 0xfffe001a02007388 */ /* 0x0007e20000000800 */
[----:B-1----:R-:W-:-:S03]  /*22e0*/  FMUL.FTZ R25, R25, R0 ;  /* 0x0000000019197220 */ /* 0x002fc60000410000 */
[----:B------:R-:W-:Y:S01]  /*22f0*/  STS [R2], R28 ;  /* 0x0000001c02007388 */ /* 0x000fe20000000800 */
[----:B--2---:R-:W-:-:S03]  /*2300*/  FMUL.FTZ R4, R4, R0 ;  /* 0x0000000004047220 */ /* 0x004fc60000410000 */
[----:B------:R-:W-:Y:S01]  /*2310*/  STS [R2+0x200], R17 ;  /* 0x0002001102007388 */ /* 0x000fe20000000800 */
[----:B------:R-:W-:-:S03]  /*2320*/  FMUL.FTZ R12, R12, R0 ;  /* 0x000000000c0c7220 */ /* 0x000fc60000410000 */
[----:B------:R-:W-:Y:S04]  /*2330*/  STS [R2+0x400], R25 ;  /* 0x0004001902007388 */ /* 0x000fe80000000800 */
[----:B------:R-:W-:Y:S04]  /*2340*/  STS [R2+0xa00], R4 ;  /* 0x000a000402007388 */ /* 0x000fe80000000800 */
[----:B------:R-:W1:Y:S04]  /*2350*/  LDS R17, [R2+0xe00] ;  /* 0x000e000002117984 */ /* 0x000e680000000800 */
[----:B------:R-:W2:Y:S01]  /*2360*/  LDS R19, [R2+0x1000] ;  /* 0x0010000002137984 */ /* 0x000ea20000000800 */
[----:B---3--:R-:W-:-:S03]  /*2370*/  FMUL.FTZ R26, R27, R0 ;  /* 0x000000001b1a7220 */ /* 0x008fc60000410000 */
[----:B------:R-:W3:Y:S01]  /*2380*/  LDS R28, [R2+0x1200] ;  /* 0x00120000021c7984 */ /* 0x000ee20000000800 */
[----:B0-----:R-:W-:-:S03]  /*2390*/  FMUL.FTZ R14, R29, R0 ;  /* 0x000000001d0e7220 */ /* 0x001fc60000410000 */
[----:B------:R-:W0:Y:S04]  /*23a0*/  LDS R4, [R2+0x1400] ;  /* 0x0014000002047984 */ /* 0x000e280000000800 */
[----:B------:R-:W4:Y:S04]  /*23b0*/  LDS R29, [R2+0x1600] ;  /* 0x00160000021d7984 */ /* 0x000f280000000800 */
[----:B------:R-:W5:Y:S04]  /*23c0*/  LDS R27, [R2+0x1800] ;  /* 0x00180000021b7984 */ /* 0x000f680000000800 */
[----:B------:R-:W5:Y:S04]  /*23d0*/  LDS R25, [R2+0x1a00] ;  /* 0x001a000002197984 */ /* 0x000f680000000800 */
[----:B------:R-:W-:Y:S04]  /*23e0*/  STS [R2+0x600], R14 ;  /* 0x0006000e02007388 */ /* 0x000fe80000000800 */
[----:B------:R-:W-:Y:S04]  /*23f0*/  STS [R2+0x800], R26 ;  /* 0x0008001a02007388 */ /* 0x000fe80000000800 */
[----:B------:R-:W-:Y:S01]  /*2400*/  STS [R2+0xc00], R12 ;  /* 0x000c000c02007388 */ /* 0x000fe20000000800 */
[-C--:B-1----:R-:W-:Y:S01]  /*2410*/  FMUL.FTZ R17, R17, R0.reuse ;  /* 0x0000000011117220 */ /* 0x082fe20000410000 */
[----:B--2---:R-:W-:-:S04]  /*2420*/  FMUL.FTZ R19, R19, R0 ;  /* 0x0000000013137220 */ /* 0x004fc80000410000 */
[----:B------:R-:W-:Y:S01]  /*2430*/  STS [R2+0xe00], R17 ;  /* 0x000e001102007388 */ /* 0x000fe20000000800 */
[----:B---3--:R-:W-:-:S03]  /*2440*/  FMUL.FTZ R28, R28, R0 ;  /* 0x000000001c1c7220 */ /* 0x008fc60000410000 */
        /* <DEDUP_REMOVED lines=12> */
.L_x_3937:
[----:B------:R-:W-:Y:S05]  /*2510*/  BSYNC B1 ;  /* 0x0000000000017941 */ /* 0x000fea0003800000 */
.L_x_3936:
        /* <DEDUP_REMOVED lines=8> */
[----:B--2---:R-:W2:Y:S04]  /*25a0*/  LDS R4, [R2] ;  /* 0x0000000002047984 */ /* 0x004ea80000000800 */
[----:B------:R-:W5:Y:S04]  /*25b0*/  LDS R12, [R2+0x200] ;  /* 0x00020000020c7984 */ /* 0x000f680000000800 */
[----:B------:R-:W0:Y:S04]  /*25c0*/  LDS R25, [R2+0x400] ;  /* 0x0004000002197984 */ /* 0x000e280000000800 */
[----:B------:R-:W1:Y:S04]  /*25d0*/  LDS R19, [R2+0x600] ;  /* 0x0006000002137984 */ /* 0x000e680000000800 */
[----:B------:R-:W1:Y:S04]  /*25e0*/  LDS R17, [R2+0x800] ;  /* 0x0008000002117984 */ /* 0x000e680000000800 */
[----:B------:R-:W1:Y:S01]  /*25f0*/  LDS R3, [R2+0xa00] ;  /* 0x000a000002037984 */ /* 0x000e620000000800 */
[-C--:B---3--:R-:W-:Y:S01]  /*2600*/  FMUL.FTZ R27, R27, R0.reuse ;  /* 0x000000001b1b7220 */ /* 0x088fe20000410000 */
[----:B----4-:R-:W-:-:S04]  /*2610*/  FMUL.FTZ R29, R29, R0 ;  /* 0x000000001d1d7220 */ /* 0x010fc80000410000 */
[----:B------:R-:W-:Y:S01]  /*2620*/  STS [R2+-0x400], R27 ;  /* 0xfffc001b02007388 */ /* 0x000fe20000000800 */
[----:B--2---:R-:W-:-:S03]  /*2630*/  FMUL.FTZ R4, R4, R0 ;  /* 0x0000000004047220 */ /* 0x004fc60000410000 */
        /* <DEDUP_REMOVED lines=13> */
.L_x_3940:
[----:B------:R-:W-:Y:S05]  /*2710*/  BSYNC B1 ;  /* 0x0000000000017941 */ /* 0x000fea0003800000 */
.L_x_3939:
[----:B------:R-:W-:-:S13]  /*2720*/  ISETP.LT.OR P0, PT, R13, R18, P0 ;  /* 0x000000120d00720c */ /* 0x000fda0000701670 */
[----:B------:R-:W-:Y:S05]  /*2730*/  @!P0 BRA `(.L_x_3932) ;  /* 0x0000000000308947 */ /* 0x000fea0003800000 */
[----:B------:R-:W3:Y:S04]  /*2740*/  LDS R3, [R2+-0x400] ;  /* 0xfffc000002037984 */ /* 0x000ee80000000800 */
[----:B------:R-:W4:Y:S04]  /*2750*/  LDS R13, [R2+-0x200] ;  /* 0xfffe0000020d7984 */ /* 0x000f280000000800 */
[----:B------:R-:W5:Y:S04]  /*2760*/  LDS R17, [R2] ;  /* 0x0000000002117984 */ /* 0x000f680000000800 */
[----:B------:R-:W0:Y:S01]  /*2770*/  LDS R19, [R2+0x200] ;  /* 0x0002000002137984 */ /* 0x000e220000000800 */
[-C--:B---3--:R-:W-:Y:S01]  /*2780*/  FMUL.FTZ R3, R3, R0.reuse ;  /* 0x0000000003037220 */ /* 0x088fe20000410000 */
[----:B----4-:R-:W-:-:S04]  /*2790*/  FMUL.FTZ R13, R13, R0 ;  /* 0x000000000d0d7220 */ /* 0x010fc80000410000 */
[----:B------:R4:W-:Y:S01]  /*27a0*/  STS [R2+-0x400], R3 ;  /* 0xfffc000302007388 */ /* 0x0009e20000000800 */
[----:B-----5:R-:W-:-:S03]  /*27b0*/  FMUL.FTZ R17, R17, R0 ;  /* 0x0000000011117220 */ /* 0x020fc60000410000 */
[----:B------:R4:W-:Y:S01]  /*27c0*/  STS [R2+-0x200], R13 ;  /* 0xfffe000d02007388 */ /* 0x0009e20000000800 */
[----:B0-----:R-:W-:-:S03]  /*27d0*/  FMUL.FTZ R19, R19, R0 ;  /* 0x0000000013137220 */ /* 0x001fc60000410000 */
[----:B------:R4:W-:Y:S04]  /*27e0*/  STS [R2], R17 ;  /* 0x0000001102007388 */ /* 0x0009e80000000800 */
[----:B------:R4:W-:Y:S02]  /*27f0*/  STS [R2+0x200], R19 ;  /* 0x0002001302007388 */ /* 0x0009e40000000800 */
.L_x_3932:
[----:B------:R-:W-:Y:S05]  /*2800*/  BSYNC B0 ;  /* 0x0000000000007941 */ /* 0x000fea0003800000 */
.L_x_3931:
[----:B------:R-:W-:Y:S01]  /*2810*/  BAR.SYNC.DEFER_BLOCKING 0x0 ;  /* 0x0000000000007b1d */ /* 0x000fe20000010000 */
[----:B------:R-:W-:-:S05]  /*2820*/  ISETP.NE.AND P0, PT, R9, RZ, PT ;  /* 0x000000ff0900720c */ /* 0x000fca0003f05270 */
[----:B------:R-:W-:Y:S08]  /*2830*/  BSSY B0, `(.L_x_3941) ;  /* 0x0000014000007945 */ /* 0x000ff00003800000 */
[----:B------:R-:W-:Y:S05]  /*2840*/  @P0 BRA `(.L_x_3942) ;  /* 0x0000000000480947 */ /* 0x000fea0003800000 */
[----:B---3--:R-:W-:Y:S01]  /*2850*/  IMAD R0, R8, R5, RZ ;  /* 0x0000000508007224 */ /* 0x008fe200078e02ff */
[--C-:B--2---:R-:W-:Y:S01]  /*2860*/  SHF.R.S32.HI R4, RZ, 0x1f, R7.reuse ;  /* 0x0000001fff047819 */ /* 0x104fe20000011407 */
[----:B----4-:R-:W-:Y:S01]  /*2870*/  IMAD R2, R6, UR38, RZ ;  /* 0x0000002606027c24 */ /* 0x010fe2000f8e02ff */
        /* <DEDUP_REMOVED lines=15> */
.L_x_3942:
[----:B------:R-:W-:Y:S05]  /*2970*/  BSYNC B0 ;  /* 0x0000000000007941 */ /* 0x000fea0003800000 */
.L_x_3941:
[----:B------:R-:W-:Y:S04]  /*2980*/  BSSY B6, `(.L_x_3943) ;  /* 0x000003c000067945 */ /* 0x000fe80003800000 */
[----:B------:R-:W-:Y:S05]  /*2990*/  @P1 BRA `(.L_x_3944) ;  /* 0x0000000000e81947 */ /* 0x000fea0003800000 */
[----:B------:R-:W2:Y:S01]  /*29a0*/  LDC R14, c[0x0][0x290] ;  /* 0x0000a400ff0e7b82 */ /* 0x000ea20000000800 */
[----:B-1----:R-:W1:Y:S01]  /*29b0*/  I2F.RP R11, R24 ;  /* 0x00000018000b7306 */ /* 0x002e620000209400 */
[----:B----4-:R-:W-:Y:S01]  /*29c0*/  HFMA2.MMA R2, -RZ, RZ, 0, 0 ;  /* 0x00000000ff027435 */ /* 0x010fe200000001ff */
[----:B------:R-:W-:Y:S02]  /*29d0*/  ULDC UR4, c[0x0][0x28c] ;  /* 0x0000a30000047ab9 */ /* 0x000fe40000000800 */
[----:B------:R-:W-:-:S03]  /*29e0*/  IADD3 R23, R23, -UR4, RZ ;  /* 0x8000000417177c10 */ /* 0x000fc6000fffe0ff */
[----:B---3--:R-:W3:Y:S01]  /*29f0*/  LDC R0, c[0x0][0x294] ;  /* 0x0000a500ff007b82 */ /* 0x008ee20000000800 */
[----:B-1----:R-:W1:Y:S01]  /*2a00*/  MUFU.RCP R11, R11 ;  /* 0x0000000b000b7308 */ /* 0x002e620000001000 */
[----:B--2---:R-:W-:Y:S02]  /*2a10*/  IABS R4, R14 ;  /* 0x0000000e00047213 */ /* 0x004fe40000000000 */
[----:B------:R-:W-:-:S05]  /*2a20*/  ISETP.NE.AND P1, PT, R14, RZ, PT ;  /* 0x000000ff0e00720c */ /* 0x000fca0003f25270 */
[----:B------:R-:W2:Y:S01]  /*2a30*/  I2F.RP R17, R4 ;  /* 0x0000000400117306 */ /* 0x000ea20000209400 */
[----:B---3--:R-:W-:Y:S02]  /*2a40*/  ISETP.NE.AND P2, PT, R0, RZ, PT ;  /* 0x000000ff0000720c */ /* 0x008fe40003f45270 */
[----:B-1----:R-:W-:-:S06]  /*2a50*/  IADD3 R3, R11, 0xffffffe, RZ ;  /* 0x0ffffffe0b037810 */ /* 0x002fcc0007ffe0ff */
        /* <DEDUP_REMOVED lines=9> */
[----:B------:R-:W-:Y:S01]  /*2af0*/  IMAD R3, R11, R4, RZ ;  /* 0x000000040b037224 */ /* 0x000fe200078e02ff */
[----:B------:R-:W-:-:S03]  /*2b00*/  IABS R11, R0 ;  /* 0x00000000000b7213 */ /* 0x000fc60000000000 */
[----:B------:R-:W-:-:S04]  /*2b10*/  IMAD.HI.U32 R12, R13, R3, R12 ;  /* 0x000000030d0c7227 */ /* 0x000fc800078e000c */
[----:B------:R-:W-:-:S07]  /*2b20*/  IMAD.MOV.U32 R3, RZ, RZ, R11 ;  /* 0x000000ffff037224 */ /* 0x000fce00078e000b */
.L_x_3946:
        /* <DEDUP_REMOVED lines=33> */
.L_x_3944:
[----:B------:R-:W-:Y:S05]  /*2d40*/  BSYNC B6 ;  /* 0x0000000000067941 */ /* 0x000fea0003800000 */
.L_x_3943:
[----:B------:R-:W-:-:S03]  /*2d50*/  UMOV UR4, 0xffffffff ;  /* 0xffffffff00047882 */ /* 0x000fc60000000000 */
[----:B------:R-:W-:Y:S05]  /*2d60*/  BRA.DIV UR4, `(.L_x_3947) ;  /* 0x0000000a04b87947 */ /* 0x000fea000b800000 */
[----:B---3--:R-:W-:Y:S01]  /*2d70*/  HFMA2.MMA R0, -RZ, RZ, 0, 0 ;  /* 0x00000000ff007435 */ /* 0x008fe200000001ff */
[----:B------:R-:W-:Y:S02]  /*2d80*/  IMAD.MOV.U32 R14, RZ, RZ, RZ ;  /* 0x000000ffff0e7224 */ /* 0x000fe400078e00ff */
[----:B------:R-:W-:Y:S02]  /*2d90*/  IMAD.MOV.U32 R18, RZ, RZ, RZ ;  /* 0x000000ffff127224 */ /* 0x000fe400078e00ff */
[----:B-1--4-:R-:W-:Y:S02]  /*2da0*/  FADD.FTZ R2, RZ, R14 ;  /* 0x0000000eff027221 */ /* 0x012fe40000010000 */
[----:B------:R-:W-:-:S03]  /*2db0*/  FADD.FTZ R18, RZ, R18 ;  /* 0x00000012ff127221 */ /* 0x000fc60000010000 */
[----:B------:R-:W-:Y:S01]  /*2dc0*/  FADD.FTZ R17, RZ, R0 ;  /* 0x00000000ff117221 */ /* 0x000fe20000010000 */
[----:B------:R-:W1:Y:S01]  /*2dd0*/  SHFL.BFLY PT, R3, R2, 0x1, 0x1f ;  /* 0x0c201f0002037f89 */ /* 0x000e6200000e0000 */
[----:B------:R-:W-:-:S03]  /*2de0*/  FADD.FTZ R0, RZ, R14 ;  /* 0x0000000eff007221 */ /* 0x000fc60000010000 */
[----:B--2---:R-:W2:Y:S04]  /*2df0*/  SHFL.BFLY PT, R4, R17, 0x1, 0x1f ;  /* 0x0c201f0011047f89 */ /* 0x004ea800000e0000 */
[----:B------:R-:W3:Y:S04]  /*2e00*/  SHFL.BFLY PT, R19, R18, 0x1, 0x1f ;  /* 0x0c201f0012137f89 */ /* 0x000ee800000e0000 */
[----:B------:R4:W0:Y:S01]  /*2e10*/  SHFL.BFLY PT, R14, R0, 0x1, 0x1f ;  /* 0x0c201f00000e7f89 */ /* 0x00082200000e0000 */
[----:B-1----:R-:W-:Y:S01]  /*2e20*/  FADD.FTZ R3, R2, R3 ;  /* 0x0000000302037221 */ /* 0x002fe20000010000 */
[----:B--2---:R-:W-:Y:S01]  /*2e30*/  FADD.FTZ R4, R17, R4 ;  /* 0x0000000411047221 */ /* 0x004fe20000010000 */
[----:B---34-:R-:W-:-:S07]  /*2e40*/  FADD.FTZ R2, R18, R19 ;  /* 0x0000001312027221 */ /* 0x018fce0000010000 */
.L_x_3965:
[----:B------:R-:W-:Y:S05]  /*2e50*/  WARPSYNC.ALL ;  /* 0x0000000000007948 */ /* 0x000fea0003800000 */
[----:B------:R-:W1:Y:S08]  /*2e60*/  S2UR UR5, SR_CgaCtaId ;  /* 0x00000000000579c3 */ /* 0x000e700000008800 */
[----:B------:R-:W-:Y:S01]  /*2e70*/  BAR.SYNC.DEFER_BLOCKING 0x0 ;  /* 0x0000000000007b1d */ /* 0x000fe20000010000 */
[----:B------:R-:W-:-:S02]  /*2e80*/  LOP3.LUT R12, R16, 0x3, RZ, 0xc0, !PT ;  /* 0x00000003100c7812 */ /* 0x000fc400078ec0ff */
[----:B------:R-:W-:Y:S02]  /*2e90*/  SHF.R.S32.HI R11, RZ, 0x1f, R16 ;  /* 0x0000001fff0b7819 */ /* 0x000fe40000011410 */
[----:B------:R-:W-:Y:S01]  /*2ea0*/  ISETP.NE.AND P0, PT, R12, RZ, PT ;  /* 0x000000ff0c00720c */ /* 0x000fe20003f05270 */
[----:B------:R-:W-:Y:S01]  /*2eb0*/  UMOV UR4, 0x400 ;  /* 0x0000040000047882 */ /* 0x000fe20000000000 */
[----:B------:R-:W-:Y:S01]  /*2ec0*/  LEA.HI R11, R11, R16, RZ, 0x2 ;  /* 0x000000100b0b7211 */ /* 0x000fe200078f10ff */
[----:B------:R-:W-:Y:S01]  /*2ed0*/  UIADD3 UR4, UR4, 0x20, URZ ;  /* 0x0000002004047890 */ /* 0x000fe2000fffe03f */
[----:B------:R-:W-:Y:S01]  /*2ee0*/  LOP3.LUT R12, R9, 0xffffffc0, RZ, 0xc0, !PT ;  /* 0xffffffc0090c7812 */ /* 0x000fe200078ec0ff */
[----:B------:R-:W-:Y:S01]  /*2ef0*/  BSSY B0, `(.L_x_3948) ;  /* 0x0000029000007945 */ /* 0x000fe20003800000 */
[----:B------:R-:W-:Y:S01]  /*2f00*/  SHF.R.S32.HI R13, RZ, 0x2, R11 ;  /* 0x00000002ff0d7819 */ /* 0x000fe2000001140b */
[----:B0-----:R-:W-:Y:S01]  /*2f10*/  FADD.FTZ R11, R0, R14 ;  /* 0x0000000e000b7221 */ /* 0x001fe20000010000 */
[----:B------:R-:W-:-:S02]  /*2f20*/  ISETP.NE.OR P2, PT, R12, 0x40, P0 ;  /* 0x000000400c00780c */ /* 0x000fc40000745670 */
[----:B------:R-:W-:Y:S02]  /*2f30*/  LEA R10, R10, R13, 0x5 ;  /* 0x0000000d0a0a7211 */ /* 0x000fe400078e28ff */
[C---:B------:R-:W-:Y:S02]  /*2f40*/  ISETP.GT.OR P1, PT, R9.reuse, 0x3f, P0 ;  /* 0x0000003f0900780c */ /* 0x040fe40000724670 */
[----:B------:R-:W-:Y:S01]  /*2f50*/  LOP3.LUT R14, R9, 0xffffffe0, RZ, 0xc0, !PT ;  /* 0xffffffe0090e7812 */ /* 0x000fe200078ec0ff */
[----:B-1----:R-:W-:-:S03]  /*2f60*/  ULEA UR4, UR5, UR4, 0x18 ;  /* 0x0000000405047291 */ /* 0x002fc6000f8ec03f */
        /* <DEDUP_REMOVED lines=33> */
.L_x_3949:
[----:B------:R-:W-:Y:S05]  /*3180*/  BSYNC B0 ;  /* 0x0000000000007941 */ /* 0x000fea0003800000 */
.L_x_3948:
[----:B------:R-:W-:Y:S06]  /*3190*/  BAR.SYNC.DEFER_BLOCKING 0x0 ;  /* 0x0000000000007b1d */ /* 0x000fec0000010000 */
[----:B------:R-:W-:Y:S05]  /*31a0*/  @P3 EXIT ;  /* 0x000000000000394d */ /* 0x000fea0003800000 */
[----:B------:R-:W-:Y:S01]  /*31b0*/  IMAD R5, R8, R5, RZ ;  /* 0x0000000508057224 */ /* 0x000fe200078e02ff */
[----:B------:R-:W-:Y:S01]  /*31c0*/  SHF.L.U32 R7, R7, 0x5, RZ ;  /* 0x0000000507077819 */ /* 0x000fe200000006ff */
[----:B------:R-:W-:Y:S02]  /*31d0*/  IMAD R6, R6, UR38, RZ ;  /* 0x0000002606067c24 */ /* 0x000fe4000f8e02ff */
[----:B------:R-:W-:Y:S02]  /*31e0*/  IMAD R0, R5, UR38, RZ ;  /* 0x0000002605007c24 */ /* 0x000fe4000f8e02ff */
[----:B------:R-:W-:Y:S01]  /*31f0*/  IMAD.SHL.U32 R5, R6, 0x20, RZ ;  /* 0x0000002006057824 */ /* 0x000fe200078e00ff */
[----:B------:R-:W-:Y:S02]  /*3200*/  SHF.R.S32.HI R6, RZ, 0x1f, R7 ;  /* 0x0000001fff067819 */ /* 0x000fe40000011407 */
[----:B------:R-:W-:Y:S02]  /*3210*/  SHF.L.U32 R0, R0, 0x5, RZ ;  /* 0x0000000500007819 */ /* 0x000fe400000006ff */
[----:B------:R-:W-:-:S02]  /*3220*/  SHF.R.S32.HI R9, RZ, 0x1f, R5 ;  /* 0x0000001fff097819 */ /* 0x000fc40000011405 */
[----:B0-----:R-:W-:Y:S02]  /*3230*/  IADD3 R10, P1, P2, R0, R5, R7 ;  /* 0x00000005000a7210 */ /* 0x001fe40007a3e007 */
[----:B------:R-:W-:-:S04]  /*3240*/  SHF.R.S32.HI R0, RZ, 0x1f, R0 ;  /* 0x0000001fff007819 */ /* 0x000fc80000011400 */
[----:B------:R-:W-:Y:S01]  /*3250*/  IADD3.X R15, R0, R9, R6, P1, P2 ;  /* 0x00000009000f7210 */ /* 0x000fe20000fe4406 */
[----:B------:R-:W-:Y:S06]  /*3260*/  @P0 EXIT ;  /* 0x000000000000094d */ /* 0x000fec0003800000 */
[C---:B------:R-:W-:Y:S01]  /*3270*/  VIADD R0, R13.reuse, 0x8 ;  /* 0x000000080d007836 */ /* 0x040fe20000000000 */
[CC--:B------:R-:W-:Y:S01]  /*3280*/  IADD3 R7, P0, R13.reuse, R10.reuse, RZ ;  /* 0x0000000a0d077210 */ /* 0x0c0fe20007f1e0ff */
[C---:B------:R-:W-:Y:S01]  /*3290*/  VIADD R8, R13.reuse, 0x18 ;  /* 0x000000180d087836 */ /* 0x040fe20000000000 */
[C---:B------:R-:W-:Y:S01]  /*32a0*/  IADD3 R5, R13.reuse, 0x10, RZ ;  /* 0x000000100d057810 */ /* 0x040fe20007ffe0ff */
[----:B------:R-:W-:Y:S01]  /*32b0*/  ULDC.64 UR4, c[0x0][0x220] ;  /* 0x0000880000047ab9 */ /* 0x000fe20000000a00 */
[----:B------:R-:W-:Y:S02]  /*32c0*/  LEA.HI.X.SX32 R12, R13, R15, 0x1, P0 ;  /* 0x0000000f0d0c7211 */ /* 0x000fe400000f0eff */
[-C--:B------:R-:W-:Y:S02]  /*32d0*/  IADD3 R9, P1, R0, R10.reuse, RZ ;  /* 0x0000000a00097210 */ /* 0x080fe40007f3e0ff */
[----:B------:R-:W-:Y:S02]  /*32e0*/  LEA R6, P0, R7, UR4, 0x1 ;  /* 0x0000000407067c11 */ /* 0x000fe4000f8008ff */
[----:B------:R-:W-:-:S02]  /*32f0*/  IADD3 R13, P2, R5, R10, RZ ;  /* 0x0000000a050d7210 */ /* 0x000fc40007f5e0ff */
[----:B------:R-:W-:Y:S02]  /*3300*/  IADD3 R10, P3, R8, R10, RZ ;  /* 0x0000000a080a7210 */ /* 0x000fe40007f7e0ff */
[-C--:B------:R-:W-:Y:S02]  /*3310*/  LEA.HI.X.SX32 R14, R0, R15.reuse, 0x1, P1 ;  /* 0x0000000f000e7211 */ /* 0x080fe400008f0eff */
[----:B------:R-:W-:Y:S02]  /*3320*/  LEA.HI.X R7, R7, UR5, R12, 0x1, P0 ;  /* 0x0000000507077c11 */ /* 0x000fe400080f0c0c */
[-C--:B------:R-:W-:Y:S02]  /*3330*/  LEA.HI.X.SX32 R0, R5, R15.reuse, 0x1, P2 ;  /* 0x0000000f05007211 */ /* 0x080fe400010f0eff */
[----:B------:R-:W-:Y:S02]  /*3340*/  LEA.HI.X.SX32 R5, R8, R15, 0x1, P3 ;  /* 0x0000000f08057211 */ /* 0x000fe400018f0eff */
[----:B------:R-:W-:-:S02]  /*3350*/  LEA R12, P1, R13, UR4, 0x1 ;  /* 0x000000040d0c7c11 */ /* 0x000fc4000f8208ff */
[----:B------:R-:W-:Y:S02]  /*3360*/  LEA R8, P0, R9, UR4, 0x1 ;  /* 0x0000000409087c11 */ /* 0x000fe4000f8008ff */
[----:B------:R-:W-:Y:S02]  /*3370*/  F2FP.F16.F32.PACK_AB R3, R4, R3 ;  /* 0x000000030403723e */ /* 0x000fe400000000ff */
[----:B------:R-:W-:Y:S02]  /*3380*/  LEA R4, P2, R10, UR4, 0x1 ;  /* 0x000000040a047c11 */ /* 0x000fe4000f8408ff */
[----:B------:R-:W-:Y:S01]  /*3390*/  F2FP.F16.F32.PACK_AB R2, R11, R2 ;  /* 0x000000020b02723e */ /* 0x000fe200000000ff */
[----:B------:R0:W-:Y:S01]  /*33a0*/  STG.E.U16 desc[UR36][R6.64], R3 ;  /* 0x0000000306007986 */ /* 0x0001e2000c101524 */
[----:B------:R-:W-:Y:S02]  /*33b0*/  LEA.HI.X R13, R13, UR5, R0, 0x1, P1 ;  /* 0x000000050d0d7c11 */ /* 0x000fe400088f0c00 */
        /* <DEDUP_REMOVED lines=8> */
.L_x_3918:
        /* <DEDUP_REMOVED lines=16> */
.L_x_3945:
        /* <DEDUP_REMOVED lines=16> */
.L_x_3950:
[----:B------:R-:W-:Y:S05]  /*3640*/  EXIT ;  /* 0x000000000000794d */ /* 0x000fea0003800000 */
.L_x_3920:
[----:B------:R-:W-:Y:S01]  /*3650*/  MOV R12, 0x10 ;  /* 0x00000010000c7802 */ /* 0x000fe20000000f00 */
[----:B------:R-:W-:Y:S01]  /*3660*/  IMAD.MOV.U32 R11, RZ, RZ, 0x1f ;  /* 0x0000001fff0b7424 */ /* 0x000fe200078e00ff */
[----:B------:R-:W-:Y:S01]  /*3670*/  MOV R15, 0xffffffff ;  /* 0xffffffff000f7802 */ /* 0x000fe20000000f00 */
[----:B------:R-:W-:-:S07]  /*3680*/  IMAD.MOV.U32 R2, RZ, RZ, -0x800001 ;  /* 0xff7fffffff027424 */ /* 0x000fce00078e00ff */
[----:B------:R-:W-:Y:S05]  /*3690*/  WARPSYNC.COLLECTIVE R15, `(.L_x_3951) ;  /* 0x000000000f087348 */ /* 0x000fea0003c00000 */
[----:B------:R0:W1:Y:S02]  /*36a0*/  SHFL.BFLY P6, R14, R13, R12, R11 ;  /* 0x0c00000c0d0e7389 */ /* 0x00006400000c000b */
[----:B01----:R-:W-:Y:S01]  /*36b0*/  ENDCOLLECTIVE ;  /* 0x000000000000791b */ /* 0x003fe20003800000 */
.L_x_3951:
[----:B------:R-:W-:Y:S01]  /*36c0*/  HFMA2.MMA R12, -RZ, RZ, 0, 4.76837158203125e-07 ;  /* 0x00000008ff0c7435 */ /* 0x000fe200000001ff */
[----:B------:R-:W-:-:S05]  /*36d0*/  FMNMX.FTZ R0, R14, -3.40282346638528859812e+38, !PT ;  /* 0xff7fffff0e007809 */ /* 0x000fca0007810000 */
[----:B------:R-:W-:-:S07]  /*36e0*/  IMAD.MOV.U32 R13, RZ, RZ, R0 ;  /* 0x000000ffff0d7224 */ /* 0x000fce00078e0000 */
[----:B------:R-:W-:Y:S05]  /*36f0*/  WARPSYNC.COLLECTIVE R15, `(.L_x_3952) ;  /* 0x000000000f087348 */ /* 0x000fea0003c00000 */
[----:B------:R0:W1:Y:S02]  /*3700*/  SHFL.BFLY P6, R14, R13, R12, R11 ;  /* 0x0c00000c0d0e7389 */ /* 0x00006400000c000b */
[----:B01----:R-:W-:Y:S01]  /*3710*/  ENDCOLLECTIVE ;  /* 0x000000000000791b */ /* 0x003fe20003800000 */
.L_x_3952:
[----:B------:R-:W-:Y:S02]  /*3720*/  MOV R12, 0x4 ;  /* 0x00000004000c7802 */ /* 0x000fe40000000f00 */
[----:B------:R-:W-:-:S05]  /*3730*/  FMNMX.FTZ R3, R0, R14, !PT ;  /* 0x0000000e00037209 */ /* 0x000fca0007810000 */
[----:B------:R-:W-:-:S07]  /*3740*/  IMAD.MOV.U32 R13, RZ, RZ, R3 ;  /* 0x000000ffff0d7224 */ /* 0x000fce00078e0003 */
[----:B------:R-:W-:Y:S05]  /*3750*/  WARPSYNC.COLLECTIVE R15, `(.L_x_3953) ;  /* 0x000000000f087348 */ /* 0x000fea0003c00000 */
[----:B------:R0:W1:Y:S02]  /*3760*/  SHFL.BFLY P6, R14, R13, R12, R11 ;  /* 0x0c00000c0d0e7389 */ /* 0x00006400000c000b */
[----:B01----:R-:W-:Y:S01]  /*3770*/  ENDCOLLECTIVE ;  /* 0x000000000000791b */ /* 0x003fe20003800000 */
.L_x_3953:
[----:B------:R-:W-:Y:S01]  /*3780*/  HFMA2.MMA R12, -RZ, RZ, 0, 1.1920928955078125e-07 ;  /* 0x00000002ff0c7435 */ /* 0x000fe200000001ff */
[----:B------:R-:W-:-:S05]  /*3790*/  FMNMX.FTZ R4, R3, R14, !PT ;  /* 0x0000000e03047209 */ /* 0x000fca0007810000 */
[----:B------:R-:W-:-:S07]  /*37a0*/  IMAD.MOV.U32 R13, RZ, RZ, R4 ;  /* 0x000000ffff0d7224 */ /* 0x000fce00078e0004 */
[----:B------:R-:W-:Y:S05]  /*37b0*/  WARPSYNC.COLLECTIVE R15, `(.L_x_3954) ;  /* 0x000000000f087348 */ /* 0x000fea0003c00000 */
[----:B------:R0:W1:Y:S02]  /*37c0*/  SHFL.BFLY P6, R14, R13, R12, R11 ;  /* 0x0c00000c0d0e7389 */ /* 0x00006400000c000b */
[----:B01----:R-:W-:Y:S01]  /*37d0*/  ENDCOLLECTIVE ;  /* 0x000000000000791b */ /* 0x003fe20003800000 */
.L_x_3954:
[----:B------:R-:W-:Y:S02]  /*37e0*/  MOV R12, 0x1 ;  /* 0x00000001000c7802 */ /* 0x000fe40000000f00 */
[----:B------:R-:W-:-:S05]  /*37f0*/  FMNMX.FTZ R26, R4, R14, !PT ;  /* 0x0000000e041a7209 */ /* 0x000fca0007810000 */
[----:B------:R-:W-:-:S07]  /*3800*/  IMAD.MOV.U32 R13, RZ, RZ, R26 ;  /* 0x000000ffff0d7224 */ /* 0x000fce00078e001a */
[----:B------:R-:W-:Y:S05]  /*3810*/  WARPSYNC.COLLECTIVE R15, `(.L_x_3955) ;  /* 0x000000000f087348 */ /* 0x000fea0003c00000 */
[----:B------:R0:W1:Y:S02]  /*3820*/  SHFL.BFLY P6, R14, R13, R12, R11 ;  /* 0x0c00000c0d0e7389 */ /* 0x00006400000c000b */
[----:B01----:R-:W-:Y:S01]  /*3830*/  ENDCOLLECTIVE ;  /* 0x000000000000791b */ /* 0x003fe20003800000 */
.L_x_3955:
[----:B------:R-:W-:Y:S05]  /*3840*/  BRA `(.L_x_3956) ;  /* 0xffffffd400247947 */ /* 0x000fea000383ffff */
.L_x_3947:
[----:B-1--4-:R-:W-:Y:S01]  /*3850*/  HFMA2.MMA R13, -RZ, RZ, 0, 0 ;  /* 0x00000000ff0d7435 */ /* 0x012fe200000001ff */
[----:B------:R-:W-:Y:S01]  /*3860*/  IMAD.MOV.U32 R12, RZ, RZ, 0x2 ;  /* 0x00000002ff0c7424 */ /* 0x000fe200078e00ff */
[----:B------:R-:W-:Y:S01]  /*3870*/  MOV R11, 0x1f ;  /* 0x0000001f000b7802 */ /* 0x000fe20000000f00 */
[----:B---3--:R-:W-:-:S08]  /*3880*/  IMAD.MOV.U32 R15, RZ, RZ, -0x1 ;  /* 0xffffffffff0f7424 */ /* 0x008fd000078e00ff */
[----:B0-2---:R-:W-:Y:S05]  /*3890*/  WARPSYNC.COLLECTIVE R15, `(.L_x_3957) ;  /* 0x000000000f087348 */ /* 0x005fea0003c00000 */
[----:B------:R1:W3:Y:S02]  /*38a0*/  SHFL.BFLY P6, R14, R13, R12, R11 ;  /* 0x0c00000c0d0e7389 */ /* 0x0002e400000c000b */
[----:B0123--:R-:W-:Y:S01]  /*38b0*/  ENDCOLLECTIVE ;  /* 0x000000000000791b */ /* 0x00ffe20003800000 */
.L_x_3957:
[----:B------:R-:W-:Y:S02]  /*38c0*/  IMAD.MOV.U32 R12, RZ, RZ, 0x1 ;  /* 0x00000001ff0c7424 */ /* 0x000fe400078e00ff */
[----:B------:R-:W-:-:S05]  /*38d0*/  FADD.FTZ R2, RZ, R14 ;  /* 0x0000000eff027221 */ /* 0x000fca0000010000 */
[----:B------:R-:W-:-:S07]  /*38e0*/  MOV R13, R2 ;  /* 0x00000002000d7202 */ /* 0x000fce0000000f00 */
[----:B------:R-:W-:Y:S05]  /*38f0*/  WARPSYNC.COLLECTIVE R15, `(.L_x_3958) ;  /* 0x000000000f087348 */ /* 0x000fea0003c00000 */
[----:B------:R0:W1:Y:S02]  /*3900*/  SHFL.BFLY P6, R14, R13, R12, R11 ;  /* 0x0c00000c0d0e7389 */ /* 0x00006400000c000b */
[----:B01----:R-:W-:Y:S01]  /*3910*/  ENDCOLLECTIVE ;  /* 0x000000000000791b */ /* 0x003fe20003800000 */
.L_x_3958:
[----:B------:R-:W-:Y:S01]  /*3920*/  HFMA2.MMA R12, -RZ, RZ, 0, 1.1920928955078125e-07 ;  /* 0x00000002ff0c7435 */ /* 0x000fe200000001ff */
[----:B------:R-:W-:Y:S01]  /*3930*/  IMAD.MOV.U32 R13, RZ, RZ, RZ ;  /* 0x000000ffff0d7224 */ /* 0x000fe200078e00ff */
[----:B------:R-:W-:-:S09]  /*3940*/  MOV R3, R14 ;  /* 0x0000000e00037202 */ /* 0x000fd20000000f00 */
[----:B------:R-:W-:Y:S05]  /*3950*/  WARPSYNC.COLLECTIVE R15, `(.L_x_3959) ;  /* 0x000000000f087348 */ /* 0x000fea0003c00000 */
[----:B------:R0:W1:Y:S02]  /*3960*/  SHFL.BFLY P6, R14, R13, R12, R11 ;  /* 0x0c00000c0d0e7389 */ /* 0x00006400000c000b */
[----:B01----:R-:W-:Y:S01]  /*3970*/  ENDCOLLECTIVE ;  /* 0x000000000000791b */ /* 0x003fe20003800000 */
.L_x_3959:
        /* <DEDUP_REMOVED lines=8> */
.L_x_3960:
[----:B------:R-:W-:Y:S01]  /*3a00*/  HFMA2.MMA R12, -RZ, RZ, 0, 1.1920928955078125e-07 ;  /* 0x00000002ff0c7435 */ /* 0x000fe200000001ff */
[----:B------:R-:W-:Y:S01]  /*3a10*/  IMAD.MOV.U32 R13, RZ, RZ, RZ ;  /* 0x000000ffff0d7224 */ /* 0x000fe200078e00ff */
[----:B------:R-:W-:-:S09]  /*3a20*/  MOV R4, R14 ;  /* 0x0000000e00047202 */ /* 0x000fd20000000f00 */
[----:B------:R-:W-:Y:S05]  /*3a30*/  WARPSYNC.COLLECTIVE R15, `(.L_x_3961) ;  /* 0x000000000f087348 */ /* 0x000fea0003c00000 */
[----:B------:R0:W1:Y:S02]  /*3a40*/  SHFL.BFLY P6, R14, R13, R12, R11 ;  /* 0x0c00000c0d0e7389 */ /* 0x00006400000c000b */
[----:B01----:R-:W-:Y:S01]  /*3a50*/  ENDCOLLECTIVE ;  /* 0x000000000000791b */ /* 0x003fe20003800000 */
.L_x_3961:
        /* <DEDUP_REMOVED lines=8> */
.L_x_3962:
[----:B------:R-:W-:Y:S01]  /*3ae0*/  HFMA2.MMA R12, -RZ, RZ, 0, 1.1920928955078125e-07 ;  /* 0x00000002ff0c7435 */ /* 0x000fe200000001ff */
[----:B------:R-:W-:Y:S01]  /*3af0*/  IMAD.MOV.U32 R13, RZ, RZ, RZ ;  /* 0x000000ffff0d7224 */ /* 0x000fe200078e00ff */
[----:B------:R-:W-:-:S09]  /*3b00*/  MOV R19, R14 ;  /* 0x0000000e00137202 */ /* 0x000fd20000000f00 */
[----:B------:R-:W-:Y:S05]  /*3b10*/  WARPSYNC.COLLECTIVE R15, `(.L_x_3963) ;  /* 0x000000000f087348 */ /* 0x000fea0003c00000 */
[----:B------:R0:W1:Y:S02]  /*3b20*/  SHFL.BFLY P6, R14, R13, R12, R11 ;  /* 0x0c00000c0d0e7389 */ /* 0x00006400000c000b */
[----:B01----:R-:W-:Y:S01]  /*3b30*/  ENDCOLLECTIVE ;  /* 0x000000000000791b */ /* 0x003fe20003800000 */
.L_x_3963:
[----:B------:R-:W-:Y:S01]  /*3b40*/  FADD.FTZ R2, R18, R19 ;  /* 0x0000001312027221 */ /* 0x000fe20000010000 */
[----:B------:R-:W-:Y:S01]  /*3b50*/  MOV R12, 0x1 ;  /* 0x00000001000c7802 */ /* 0x000fe20000000f00 */
[----:B------:R-:W-:-:S04]  /*3b60*/  FADD.FTZ R0, RZ, R14 ;  /* 0x0000000eff007221 */ /* 0x000fc80000010000 */
[----:B------:R-:W-:-:S07]  /*3b70*/  IMAD.MOV.U32 R13, RZ, RZ, R0 ;  /* 0x000000ffff0d7224 */ /* 0x000fce00078e0000 */
[----:B------:R-:W-:Y:S05]  /*3b80*/  WARPSYNC.COLLECTIVE R15, `(.L_x_3964) ;  /* 0x000000000f087348 */ /* 0x000fea0003c00000 */
[----:B------:R0:W1:Y:S02]  /*3b90*/  SHFL.BFLY P6, R14, R13, R12, R11 ;  /* 0x0c00000c0d0e7389 */ /* 0x00006400000c000b */
[----:B01----:R-:W-:Y:S01]  /*3ba0*/  ENDCOLLECTIVE ;  /* 0x000000000000791b */ /* 0x003fe20003800000 */
.L_x_3964:
[----:B------:R-:W-:Y:S05]  /*3bb0*/  BRA `(.L_x_3965) ;  /* 0xfffffff000a47947 */ /* 0x000fea000383ffff */
.L_x_3966:
        /* <DEDUP_REMOVED lines=12> */
.L_x_29640:


//--------------------- .text._ZN4vllm25paged_attention_v2_kernelIthLi256ELi16ELi128ELNS_18Fp8KVCacheDataTypeE2ELb0ELi512EEEvPfS2_PT_PKS3_PKT0_S9_ifPKiSB_iPKfiiiSD_SD_iiiii --------------------------
	.section	.text._ZN4vllm25paged_attention_v2_kernelIthLi256ELi16ELi128ELNS_18Fp8KVCacheDataTypeE2ELb0ELi512EEEvPfS2_PT_PKS3_PKT0_S9_ifPKiSB_iPKfiiiSD_SD_iiiii,"ax",@progbits
	.align	128
        .global         _ZN4vllm25paged_attention_v2_kernelIthLi256ELi16ELi128ELNS_18Fp8KVCacheDataTypeE2ELb0ELi512EEEvPfS2_PT_PKS3_PKT0_S9_ifPKiSB_iPKfiiiSD_SD_iiiii
        .type           _ZN4vllm25paged_attention_v2_kernelIthLi256ELi16ELi128ELNS_18Fp8KVCacheDataTypeE2ELb0ELi512EEEvPfS2_PT_PKS3_PKT0_S9_ifPKiSB_iPKfiiiSD_SD_iiiii,@function
        .size           _ZN4vllm25paged_attention_v2_kernelIthLi256ELi16ELi128ELNS_18Fp8KVCacheDataTypeE2ELb0ELi512EEEvPfS2_PT_PKS3_PKT0_S9_ifPKiSB_iPKfiiiSD_SD_iiiii,(.L_x_29641 - _ZN4vllm25paged_attention_v2_kernelIthLi256ELi16ELi128ELNS_18Fp8KVCacheDataTypeE2ELb0ELi512EEEvPfS2_PT_PKS3_PKT0_S9_ifPKiSB_iPKfiiiSD_SD_iiiii)
        .other          _ZN4vllm25paged_attention_v2_kernelIthLi256ELi16ELi128ELNS_18Fp8KVCacheDataTypeE2ELb0ELi512EEEvPfS2_PT_PKS3_PKT0_S9_ifPKiSB_iPKfiiiSD_SD_iiiii,@"STO_CUDA_ENTRY STV_DEFAULT"
_ZN4vllm25paged_attention_v2_kernelIthLi256ELi16ELi128ELNS_18Fp8KVCacheDataTypeE2ELb0ELi512EEEvPfS2_PT_PKS3_PKT0_S9_ifPKiSB_iPKfiiiSD_SD_iiiii:
.text._ZN4vllm25paged_attention_v2_kernelIthLi256ELi16ELi128ELNS_18Fp8KVCacheDataTypeE2ELb0ELi512EEEvPfS2_PT_PKS3_PKT0_S9_ifPKiSB_iPKfiiiSD_SD_iiiii:
        /* <DEDUP_REMOVED lines=16> */
[----:B------:R-:W-:Y:S02]  /*0100*/  LEA.HI R3, R3, R0, RZ, 0x4 ;  /* 0x0000000003037211 */ /* 0x000fe400078f20ff */
[----:B------:R-:W-:Y:S02]  /*0110*/  LEA R0, R6, 0x20, 0x5 ;  /* 0x0000002006007811 */ /* 0x000fe400078e28ff */
        /* <DEDUP_REMOVED lines=25> */
[----:B------:R1:W2:Y:S02]  /*02b0*/  SHFL.BFLY PT, R14, R4, 0x2, 0x1f ;  /* 0x0c401f00040e7f89 */ /* 0x0002a400000e0000 */
.L_x_4004:
        /* <DEDUP_REMOVED lines=10> */
[----:B-1----:R-:W-:Y:S01]  /*0360*/  IMAD.MOV.U32 R4, RZ, RZ, RZ ;  /* 0x000000ffff047224 */ /* 0x002fe200078e00ff */
[----:B------:R-:W-:-:S03]  /*0370*/  ISETP.GE.AND P1, PT, R16, R19, PT ;  /* 0x000000131000720c */ /* 0x000fc60003f26270 */
[----:B------:R-:W-:Y:S08]  /*0380*/  BSSY B0, `(.L_x_3969) ;  /* 0x00000f4000007945 */ /* 0x000ff00003800000 */
[----:B--2---:R-:W1:Y:S01]  /*0390*/  @!P0 S2R R3, SR_CgaCtaId ;  /* 0x0000000000038919 */ /* 0x004e620000008800 */
[----:B------:R-:W-:-:S04]  /*03a0*/  @!P0 MOV R0, 0x400 ;  /* 0x0000040000008802 */ /* 0x000fc80000000f00 */
        /* <DEDUP_REMOVED lines=32> */
.L_x_3973:
        /* <DEDUP_REMOVED lines=11> */
.L_x_3972:
[----:B------:R-:W-:Y:S05]  /*0660*/  BSYNC B1 ;  /* 0x0000000000017941 */ /* 0x000fea0003800000 */
.L_x_3971:
        /* <DEDUP_REMOVED lines=14> */
.L_x_3976:
        /* <DEDUP_REMOVED lines=100> */
.L_x_3975:
[----:B------:R-:W-:Y:S05]  /*0d90*/  BSYNC B1 ;  /* 0x0000000000017941 */ /* 0x000fea0003800000 */
.L_x_3974:
        /* <DEDUP_REMOVED lines=55> */
.L_x_3978:
[----:B------:R-:W-:Y:S05]  /*1110*/  BSYNC B1 ;  /* 0x0000000000017941 */ /* 0x000fea0003800000 */
.L_x_3977:
        /* <DEDUP_REMOVED lines=26> */
.L_x_3970:
[----:B------:R-:W-:Y:S05]  /*12c0*/  BSYNC B0 ;  /* 0x0000000000007941 */ /* 0x000fea0003800000 */
.L_x_3969:
        /* <DEDUP_REMOVED lines=39> */
[----:B------:R-:W-:Y:S02]  /*1540*/  VIMNMX R9, R4, R9, !PT ;  /* 0x0000000904097248 */ /* 0x000fe40007fe0100 */
[----:B------:R-:W-:Y:S02]  /*1550*/  MOV R4, R16 ;  /* 0x0000001000047202 */ /* 0x000fe40000000f00 */
        /* <DEDUP_REMOVED lines=11> */
[----:B------:R-:W-:Y:S01]  /*1610*/  UIADD3 UR4, UR4, 0x20, URZ ;  /* 0x0000002004047890 */ /* 0x000fe2000fffe03f */
[----:B------:R-:W-:-:S03]  /*1620*/  IMAD.MOV.U32 R4, RZ, RZ, R16 ;  /* 0x000000ffff047224 */ /* 0x000fc600078e0010 */
[----:B---3--:R-:W-:-:S06]  /*1630*/  ULEA UR4, UR5, UR4, 0x18 ;  /* 0x0000000405047291 */ /* 0x008fcc000f8ec03f */
[----:B------:R-:W-:-:S07]  /*1640*/  LEA R10, R16, UR4, 0x2 ;  /* 0x00000004100a7c11 */ /* 0x000fce000f8e10ff */
.L_x_3983:
        /* <DEDUP_REMOVED lines=8> */
.L_x_3982:
[----:B------:R-:W-:Y:S05]  /*16d0*/  BSYNC B1 ;  /* 0x0000000000017941 */ /* 0x000fea0003800000 */
.L_x_3981:
        /* <DEDUP_REMOVED lines=14> */
.L_x_3986:
        /* <DEDUP_REMOVED lines=52> */
.L_x_3985:
[----:B------:R-:W-:Y:S05]  /*1b00*/  BSYNC B1 ;  /* 0x0000000000017941 */ /* 0x000fea0003800000 */
.L_x_3984:
        /* <DEDUP_REMOVED lines=31> */
.L_x_3988:
[----:B------:R-:W-:Y:S05]  /*1d00*/  BSYNC B1 ;  /* 0x0000000000017941 */ /* 0x000fea0003800000 */
.L_x_3987:
        /* <DEDUP_REMOVED lines=14> */
.L_x_3980:
[----:B------:R-:W-:Y:S05]  /*1df0*/  BSYNC B0 ;  /* 0x0000000000007941 */ /* 0x000fea0003800000 */
.L_x_3979:
[----:B------:R-:W-:Y:S01]  /*1e00*/  BAR.SYNC.DEFER_BLOCKING 0x0 ;  /* 0x0000000000007b1d */ /* 0x000fe20000010000 */
[----:B------:R-:W-:Y:S02]  /*1e10*/  ISETP.NE.AND P1, PT, R16, RZ, PT ;  /* 0x000000ff1000720c */ /* 0x000fe40003f25270 */
[----:B--2---:R-:W-:Y:S02]  /*1e20*/  LOP3.LUT R3, R18, 0x1, RZ, 0xc0, !PT ;  /* 0x0000000112037812 */ /* 0x004fe400078ec0ff */
[----:B---3--:R-:W-:Y:S01]  /*1e30*/  LOP3.LUT R14, R16, 0xffffffc0, RZ, 0xc0, !PT ;  /* 0xffffffc0100e7812 */ /* 0x008fe200078ec0ff */
        /* <DEDUP_REMOVED lines=21> */
.L_x_3990:
[----:B------:R-:W-:Y:S05]  /*1f90*/  BSYNC B0 ;  /* 0x0000000000007941 */ /* 0x000fea0003800000 */
.L_x_3989:
[----:B------:R-:W3:Y:S01]  /*1fa0*/  S2UR UR5, SR_CgaCtaId ;  /* 0x00000000000579c3 */ /* 0x000ee20000008800 */
[----:B------:R-:W-:Y:S01]  /*1fb0*/  ISETP.NE.OR P5, PT, R14, 0x40, P0 ;  /* 0x000000400e00780c */ /* 0x000fe200007a5670 */
[----:B------:R-:W-:Y:S01]  /*1fc0*/  UMOV UR4, 0x400 ;  /* 0x0000040000047882 */ /* 0x000fe20000000000 */
[----:B--2---:R-:W-:Y:S01]  /*1fd0*/  LEA.HI R13, R18, R18, RZ, 0x1 ;  /* 0x00000012120d7211 */ /* 0x004fe200078f08ff */
[----:B------:R-:W-:Y:S01]  /*1fe0*/  UIADD3 UR4, UR4, 0x20, URZ ;  /* 0x0000002004047890 */ /* 0x000fe2000fffe03f */
[----:B------:R-:W-:-:S03]  /*1ff0*/  IADD3 R2, R16, 0x1f, RZ ;  /* 0x0000001f10027810 */ /* 0x000fc60007ffe0ff */
[----:B------:R-:W-:Y:S01]  /*2000*/  BAR.SYNC.DEFER_BLOCKING 0x0 ;  /* 0x0000000000007b1d */ /* 0x000fe20000010000 */
[----:B------:R-:W-:Y:S01]  /*2010*/  SHF.R.S32.HI R13, RZ, 0x1, R13 ;  /* 0x00000001ff0d7819 */ /* 0x000fe2000001140d */
[----:B------:R-:W-:Y:S01]  /*2020*/  HFMA2.MMA R12, -RZ, RZ, 0, 0 ;  /* 0x00000000ff0c7435 */ /* 0x000fe200000001ff */
[----:B-1----:R-:W-:Y:S01]  /*2030*/  LOP3.LUT R0, R16, 0xffffffe0, RZ, 0xc0, !PT ;  /* 0xffffffe010007812 */ /* 0x002fe200078ec0ff */
[----:B------:R-:W-:Y:S01]  /*2040*/  IMAD.MOV.U32 R9, RZ, RZ, RZ ;  /* 0x000000ffff097224 */ /* 0x000fe200078e00ff */
[----:B------:R-:W-:Y:S01]  /*2050*/  LEA R4, R8, R13, 0x8 ;  /* 0x0000000d08047211 */ /* 0x000fe200078e40ff */
[----:B------:R-:W-:Y:S01]  /*2060*/  BSSY B0, `(.L_x_3991) ;  /* 0x0000021000007945 */ /* 0x000fe20003800000 */
[----:B------:R-:W-:Y:S02]  /*2070*/  ISETP.GT.U32.AND P3, PT, R2, 0x3e, PT ;  /* 0x0000003e0200780c */ /* 0x000fe40003f64070 */
[----:B------:R-:W-:Y:S02]  /*2080*/  CS2R R10, SRZ ;  /* 0x00000000000a7805 */ /* 0x000fe4000001ff00 */
[----:B------:R-:W-:-:S02]  /*2090*/  ISETP.NE.OR P4, PT, R0, 0x20, P0 ;  /* 0x000000200000780c */ /* 0x000fc40000785670 */
[----:B------:R-:W-:Y:S02]  /*20a0*/  CS2R R14, SRZ ;  /* 0x00000000000e7805 */ /* 0x000fe4000001ff00 */
[C---:B------:R-:W-:Y:S02]  /*20b0*/  ISETP.GT.OR P1, PT, R16.reuse, 0x3f, P0 ;  /* 0x0000003f1000780c */ /* 0x040fe40000724670 */
[----:B------:R-:W-:Y:S02]  /*20c0*/  CS2R R2, SRZ ;  /* 0x0000000000027805 */ /* 0x000fe4000001ff00 */
[----:B------:R-:W-:Y:S01]  /*20d0*/  ISETP.GT.OR P2, PT, R16, 0x1f, P0 ;  /* 0x0000001f1000780c */ /* 0x000fe20000744670 */
[----:B------:R-:W-:Y:S01]  /*20e0*/  IMAD.MOV.U32 R16, RZ, RZ, RZ ;  /* 0x000000ffff107224 */ /* 0x000fe200078e00ff */
[----:B------:R-:W-:Y:S01]  /*20f0*/  CS2R R20, SRZ ;  /* 0x0000000000147805 */ /* 0x000fe2000001ff00 */
[----:B------:R-:W-:Y:S01]  /*2100*/  IMAD.MOV.U32 R25, RZ, RZ, RZ ;  /* 0x000000ffff197224 */ /* 0x000fe200078e00ff */
[----:B------:R-:W-:Y:S01]  /*2110*/  CS2R R18, SRZ ;  /* 0x0000000000127805 */ /* 0x000fe2000001ff00 */
[----:B---3--:R-:W-:Y:S01]  /*2120*/  ULEA UR4, UR5, UR4, 0x18 ;  /* 0x0000000405047291 */ /* 0x008fe2000f8ec03f */
[----:B------:R-:W-:-:S02]  /*2130*/  IMAD.MOV.U32 R23, RZ, RZ, RZ ;  /* 0x000000ffff177224 */ /* 0x000fc400078e00ff */
        /* <DEDUP_REMOVED lines=19> */
.L_x_3992:
[----:B------:R-:W-:Y:S05]  /*2270*/  BSYNC B0 ;  /* 0x0000000000007941 */ /* 0x000fea0003800000 */
.L_x_3991:
        /* <DEDUP_REMOVED lines=35> */
.L_x_3994:
[----:B------:R-:W-:Y:S05]  /*24b0*/  BSYNC B0 ;  /* 0x0000000000007941 */ /* 0x000fea0003800000 */
.L_x_3993:
        /* <DEDUP_REMOVED lines=19> */
.L_x_3996:
[----:B------:R-:W-:Y:S05]  /*25f0*/  BSYNC B0 ;  /* 0x0000000000007941 */ /* 0x000fea0003800000 */
.L_x_3995:
        /* <DEDUP_REMOVED lines=36> */
.L_x_3998:
[----:B------:R-:W-:Y:S05]  /*2840*/  BSYNC B0 ;  /* 0x0000000000007941 */ /* 0x000fea0003800000 */
.L_x_3997:
        /* <DEDUP_REMOVED lines=17> */
[----:B------:R-:W-:Y:S02]  /*2960*/  F2FP.F16.F32.PACK_AB R16, R9, R16 ;  /* 0x000000100910723e */ /* 0x000fe400000000ff */
[----:B------:R-:W-:Y:S02]  /*2970*/  IADD3 R6, P1, R5, R17, RZ ;  /* 0x0000001105067210 */ /* 0x000fe40007f3e0ff */
[-C--:B------:R-:W-:Y:S02]  /*2980*/  LEA.HI.X.SX32 R27, R13, R24.reuse, 0x1, P0 ;  /* 0x000000180d1b7211 */ /* 0x080fe400000f0eff */
[----:B------:R-:W-:Y:S02]  /*2990*/  LEA R4, P0, R22, UR4, 0x1 ;  /* 0x0000000416047c11 */ /* 0x000fe4000f8008ff */
[----:B------:R-:W-:-:S02]  /*29a0*/  LEA.HI.X.SX32 R7, R5, R24, 0x1, P1 ;  /* 0x0000001805077211 */ /* 0x000fc400008f0eff */
[----:B------:R-:W-:Y:S02]  /*29b0*/  LEA R8, P1, R6, UR4, 0x1 ;  /* 0x0000000406087c11 */ /* 0x000fe4000f8208ff */
[----:B------:R-:W-:Y:S01]  /*29c0*/  LEA.HI.X R5, R22, UR5, R27, 0x1, P0 ;  /* 0x0000000516057c11 */ /* 0x000fe200080f0c1b */
[C---:B------:R-:W-:Y:S01]  /*29d0*/  VIADD R27, R13.reuse, 0x40 ;  /* 0x000000400d1b7836 */ /* 0x040fe20000000000 */
[----:B------:R-:W-:Y:S01]  /*29e0*/  LEA.HI.X R9, R6, UR5, R7, 0x1, P1 ;  /* 0x0000000506097c11 */ /* 0x000fe200088f0c07 */
[C---:B------:R-:W-:Y:S01]  /*29f0*/  VIADD R6, R13.reuse, 0x30 ;  /* 0x000000300d067836 */ /* 0x040fe20000000000 */
[C---:B------:R-:W-:Y:S02]  /*2a00*/  PRMT R28, R16.reuse, 0x7610, R28 ;  /* 0x00007610101c7816 */ /* 0x040fe4000000001c */
[----:B------:R-:W-:Y:S02]  /*2a10*/  IADD3 R26, R13, 0x20, RZ ;  /* 0x000000200d1a7810 */ /* 0x000fe40007ffe0ff */
[----:B------:R-:W-:Y:S01]  /*2a20*/  IADD3 R22, P2, R27, R17, RZ ;  /* 0x000000111b167210 */ /* 0x000fe20007f5e0ff */
[----:B------:R0:W-:Y:S01]  /*2a30*/  STG.E.U16 desc[UR36][R4.64], R28 ;  /* 0x0000001c04007986 */ /* 0x0001e2000c101524 */
[----:B------:R-:W-:-:S02]  /*2a40*/  PRMT R29, R16, 0x7632, R29 ;  /* 0x00007632101d7816 */ /* 0x000fc4000000001d */
[-C--:B------:R-:W-:Y:S02]  /*2a50*/  IADD3 R7, P0, R26, R17.reuse, RZ ;  /* 0x000000111a077210 */ /* 0x080fe40007f1e0ff */
[----:B------:R-:W-:Y:S01]  /*2a60*/  IADD3 R16, P1, R6, R17, RZ ;  /* 0x0000001106107210 */ /* 0x000fe20007f3e0ff */
[----:B------:R1:W-:Y:S01]  /*2a70*/  STG.E.U16 desc[UR36][R8.64], R29 ;  /* 0x0000001d08007986 */ /* 0x0003e2000c101524 */
[-C--:B------:R-:W-:Y:S02]  /*2a80*/  LEA.HI.X.SX32 R27, R27, R24.reuse, 0x1, P2 ;  /* 0x000000181b1b7211 */ /* 0x080fe400010f0eff */
[----:B------:R-:W-:Y:S02]  /*2a90*/  LEA.HI.X.SX32 R26, R26, R24, 0x1, P0 ;  /* 0x000000181a1a7211 */ /* 0x000fe400000f0eff */
[----:B------:R-:W-:Y:S02]  /*2aa0*/  F2FP.F16.F32.PACK_AB R14, R15, R14 ;  /* 0x0000000e0f0e723e */ /* 0x000fe400000000ff */
[----:B0-----:R-:W-:-:S02]  /*2ab0*/  LEA R4, P2, R22, UR4, 0x1 ;  /* 0x0000000416047c11 */ /* 0x001fc4000f8408ff */
[----:B------:R-:W-:Y:S01]  /*2ac0*/  F2FP.F16.F32.PACK_AB R3, R12, R3 ;  /* 0x000000030c03723e */ /* 0x000fe200000000ff */
[C---:B------:R-:W-:Y:S01]  /*2ad0*/  VIADD R12, R13.reuse, 0x90 ;  /* 0x000000900d0c7836 */ /* 0x040fe20000000000 */
[----:B------:R-:W-:Y:S01]  /*2ae0*/  LEA.HI.X R5, R22, UR5, R27, 0x1, P2 ;  /* 0x0000000516057c11 */ /* 0x000fe200090f0c1b */
[----:B-1----:R-:W-:Y:S01]  /*2af0*/  VIADD R8, R13, 0x60 ;  /* 0x000000600d087836 */ /* 0x002fe20000000000 */
[----:B------:R-:W-:Y:S02]  /*2b00*/  F2FP.F16.F32.PACK_AB R9, R11, R10 ;  /* 0x0000000a0b09723e */ /* 0x000fe400000000ff */
[----:B------:R-:W-:Y:S02]  /*2b10*/  LEA.HI.X.SX32 R11, R6, R24, 0x1, P1 ;  /* 0x00000018060b7211 */ /* 0x000fe400008f0eff */
        /* <DEDUP_REMOVED lines=18> */
[----:B------:R-:W-:Y:S02]  /*2c40*/  LEA.HI.X R7, R9, UR5, R22, 0x1, P0 ;  /* 0x0000000509077c11 */ /* 0x000fe400080f0c16 */
[----:B------:R-:W-:Y:S01]  /*2c50*/  LEA.HI.X R9, R16, UR5, R27, 0x1, P1 ;  /* 0x0000000510097c11 */ /* 0x000fe200088f0c1b */
[----:B------:R-:W-:Y:S01]  /*2c60*/  VIADD R27, R13, 0xa0 ;  /* 0x000000a00d1b7836 */ /* 0x000fe20000000000 */
[C---:B------:R-:W-:Y:S02]  /*2c70*/  PRMT R16, R14.reuse, 0x7610, R16 ;  /* 0x000076100e107816 */ /* 0x040fe40000000010 */
[C---:B-1----:R-:W-:Y:S02]  /*2c80*/  LEA R10, P2, R15.reuse, UR4, 0x1 ;  /* 0x000000040f0a7c11 */ /* 0x042fe4000f8408ff */
[----:B------:R-:W-:Y:S01]  /*2c90*/  PRMT R28, R14, 0x7632, R28 ;  /* 0x000076320e1c7816 */ /* 0x000fe2000000001c */
[----:B------:R0:W-:Y:S01]  /*2ca0*/  STG.E.U16 desc[UR36][R4.64], R16 ;  /* 0x0000001004007986 */ /* 0x0001e2000c101524 */
[----:B------:R-:W-:Y:S01]  /*2cb0*/  LEA.HI.X R11, R15, UR5, R26, 0x1, P2 ;  /* 0x000000050f0b7c11 */ /* 0x000fe200090f0c1a */
[C---:B------:R-:W-:Y:S01]  /*2cc0*/  VIADD R14, R13.reuse, 0xc0 ;  /* 0x000000c00d0e7836 */ /* 0x040fe20000000000 */
[C---:B------:R-:W-:Y:S01]  /*2cd0*/  IADD3 R15, R13.reuse, 0x80, RZ ;  /* 0x000000800d0f7810 */ /* 0x040fe20007ffe0ff */
[----:B------:R1:W-:Y:S01]  /*2ce0*/  STG.E.U16 desc[UR36][R6.64], R28 ;  /* 0x0000001c06007986 */ /* 0x0003e2000c101524 */
[----:B------:R-:W-:-:S02]  /*2cf0*/  IADD3 R26, R13, 0xb0, RZ ;  /* 0x000000b00d1a7810 */ /* 0x000fc40007ffe0ff */
[----:B------:R-:W-:Y:S02]  /*2d00*/  IADD3 R22, R13, 0xe0, RZ ;  /* 0x000000e00d167810 */ /* 0x000fe40007ffe0ff */
[----:B------:R-:W-:Y:S02]  /*2d10*/  PRMT R29, R3, 0x7632, R29 ;  /* 0x00007632031d7816 */ /* 0x000fe4000000001d */
[----:B------:R-:W-:Y:S01]  /*2d20*/  F2FP.F16.F32.PACK_AB R25, R2, R25 ;  /* 0x000000190219723e */ /* 0x000fe200000000ff */
[----:B0-----:R-:W-:Y:S01]  /*2d30*/  VIADD R16, R13, 0xd0 ;  /* 0x000000d00d107836 */ /* 0x001fe20000000000 */
[----:B------:R-:W-:Y:S01]  /*2d40*/  PRMT R5, R3, 0x7610, R5 ;  /* 0x0000761003057816 */ /* 0x000fe20000000005 */
[----:B------:R-:W-:Y:S01]  /*2d50*/  VIADD R4, R13, 0xf0 ;  /* 0x000000f00d047836 */ /* 0x000fe20000000000 */
[CC--:B------:R-:W-:Y:S02]  /*2d60*/  IADD3 R3, P5, R15.reuse, R17.reuse, RZ ;  /* 0x000000110f037210 */ /* 0x0c0fe40007fbe0ff */
[----:B------:R-:W-:Y:S01]  /*2d70*/  IADD3 R13, P0, R16, R17, RZ ;  /* 0x00000011100d7210 */ /* 0x000fe20007f1e0ff */
[----:B------:R0:W-:Y:S01]  /*2d80*/  STG.E.U16 desc[UR36][R8.64], R5 ;  /* 0x0000000508007986 */ /* 0x0001e2000c101524 */
[----:B-1----:R-:W-:-:S02]  /*2d90*/  LEA.HI.X.SX32 R6, R15, R24, 0x1, P5 ;  /* 0x000000180f067211 */ /* 0x002fc400028f0eff */
[----:B------:R-:W-:Y:S01]  /*2da0*/  LEA.HI.X.SX32 R16, R16, R24, 0x1, P0 ;  /* 0x0000001810107211 */ /* 0x000fe200000f0eff */
[----:B------:R1:W-:Y:S01]  /*2db0*/  STG.E.U16 desc[UR36][R10.64], R29 ;  /* 0x0000001d0a007986 */ /* 0x0003e2000c101524 */
[----:B------:R-:W-:Y:S02]  /*2dc0*/  LEA R2, P0, R3, UR4, 0x1 ;  /* 0x0000000403027c11 */ /* 0x000fe4000f8008ff */
[-C--:B------:R-:W-:Y:S02]  /*2dd0*/  IADD3 R7, P3, R27, R17.reuse, RZ ;  /* 0x000000111b077210 */ /* 0x080fe40007f7e0ff */
[-C--:B------:R-:W-:Y:S02]  /*2de0*/  IADD3 R15, P5, R22, R17.reuse, RZ ;  /* 0x00000011160f7210 */ /* 0x080fe40007fbe0ff */
[----:B------:R-:W-:Y:S02]  /*2df0*/  LEA.HI.X R3, R3, UR5, R6, 0x1, P0 ;  /* 0x0000000503037c11 */ /* 0x000fe400080f0c06 */
[----:B0-----:R-:W-:-:S02]  /*2e00*/  IADD3 R5, P4, R12, R17, RZ ;  /* 0x000000110c057210 */ /* 0x001fc40007f9e0ff */
[-C--:B------:R-:W-:Y:S01]  /*2e10*/  IADD3 R9, P2, R26, R17.reuse, RZ ;  /* 0x000000111a097210 */ /* 0x080fe20007f5e0ff */
[----:B------:R0:W-:Y:S01]  /*2e20*/  STG.E.U16 desc[UR36][R2.64], R25 ;  /* 0x0000001902007986 */ /* 0x0001e2000c101524 */
[-C--:B-1----:R-:W-:Y:S02]  /*2e30*/  IADD3 R11, P1, R14, R17.reuse, RZ ;  /* 0x000000110e0b7210 */ /* 0x082fe40007f3e0ff */
[----:B------:R-:W-:Y:S02]  /*2e40*/  IADD3 R17, P6, R4, R17, RZ ;  /* 0x0000001104117210 */ /* 0x000fe40007fde0ff */
[-C--:B------:R-:W-:Y:S02]  /*2e50*/  LEA.HI.X.SX32 R10, R27, R24.reuse, 0x1, P3 ;  /* 0x000000181b0a7211 */ /* 0x080fe400018f0eff */
[----:B------:R-:W-:Y:S02]  /*2e60*/  LEA R6, P0, R7, UR4, 0x1 ;  /* 0x0000000407067c11 */ /* 0x000fe4000f8008ff */
        /* <DEDUP_REMOVED lines=33> */
.L_x_3967:
        /* <DEDUP_REMOVED lines=16> */
.L_x_3999:
[----:B------:R-:W-:Y:S05]  /*3180*/  EXIT ;  /* 0x000000000000794d */ /* 0x000fea0003800000 */
.L_x_3968:
[----:B------:R-:W-:Y:S01]  /*3190*/  HFMA2.MMA R11, -RZ, RZ, 0, 1.847743988037109375e-06 ;  /* 0x0000001fff0b7435 */ /* 0x000fe200000001ff */
[----:B------:R-:W-:Y:S01]  /*31a0*/  IMAD.MOV.U32 R12, RZ, RZ, 0x10 ;  /* 0x00000010ff0c7424 */ /* 0x000fe200078e00ff */
[----:B------:R-:W-:Y:S01]  /*31b0*/  MOV R2, 0xff7fffff ;  /* 0xff7fffff00027802 */ /* 0x000fe20000000f00 */
[----:B------:R-:W-:-:S08]  /*31c0*/  IMAD.MOV.U32 R15, RZ, RZ, -0x1 ;  /* 0xffffffffff0f7424 */ /* 0x000fd000078e00ff */
[----:B0-----:R-:W-:Y:S05]  /*31d0*/  WARPSYNC.COLLECTIVE R15, `(.L_x_4000) ;  /* 0x000000000f087348 */ /* 0x001fea0003c00000 */
[----:B------:R1:W2:Y:S02]  /*31e0*/  SHFL.BFLY P6, R14, R13, R12, R11 ;  /* 0x0c00000c0d0e7389 */ /* 0x0002a400000c000b */
[----:B012---:R-:W-:Y:S01]  /*31f0*/  ENDCOLLECTIVE ;  /* 0x000000000000791b */ /* 0x007fe20003800000 */
.L_x_4000:
[----:B------:R-:W-:Y:S01]  /*3200*/  IMAD.MOV.U32 R12, RZ, RZ, 0x8 ;  /* 0x00000008ff0c7424 */ /* 0x000fe200078e00ff */
[----:B------:R-:W-:-:S04]  /*3210*/  FMNMX.FTZ R0, R14, -3.40282346638528859812e+38, !PT ;  /* 0xff7fffff0e007809 */ /* 0x000fc80007810000 */
[----:B------:R-:W-:-:S07]  /*3220*/  MOV R13, R0 ;  /* 0x00000000000d7202 */ /* 0x000fce0000000f00 */
[----:B------:R-:W-:Y:S05]  /*3230*/  WARPSYNC.COLLECTIVE R15, `(.L_x_4001) ;  /* 0x000000000f087348 */ /* 0x000fea0003c00000 */
[----:B------:R0:W1:Y:S02]  /*3240*/  SHFL.BFLY P6, R14, R13, R12, R11 ;  /* 0x0c00000c0d0e7389 */ /* 0x00006400000c000b */
[----:B01----:R-:W-:Y:S01]  /*3250*/  ENDCOLLECTIVE ;  /* 0x000000000000791b */ /* 0x003fe20003800000 */
.L_x_4001:
[----:B------:R-:W-:Y:S01]  /*3260*/  IMAD.MOV.U32 R12, RZ, RZ, 0x4 ;  /* 0x00000004ff0c7424 */ /* 0x000fe200078e00ff */
[----:B------:R-:W-:-:S04]  /*3270*/  FMNMX.FTZ R3, R0, R14, !PT ;  /* 0x0000000e00037209 */ /* 0x000fc80007810000 */
[----:B------:R-:W-:-:S07]  /*3280*/  MOV R13, R3 ;  /* 0x00000003000d7202 */ /* 0x000fce0000000f00 */
[----:B------:R-:W-:Y:S05]  /*3290*/  WARPSYNC.COLLECTIVE R15, `(.L_x_4002) ;  /* 0x000000000f087348 */ /* 0x000fea0003c00000 */
[----:B------:R0:W1:Y:S02]  /*32a0*/  SHFL.BFLY P6, R14, R13, R12, R11 ;  /* 0x0c00000c0d0e7389 */ /* 0x00006400000c000b */
[----:B01----:R-:W-:Y:S01]  /*32b0*/  ENDCOLLECTIVE ;  /* 0x000000000000791b */ /* 0x003fe20003800000 */
.L_x_4002:
[----:B------:R-:W-:Y:S01]  /*32c0*/  IMAD.MOV.U32 R12, RZ, RZ, 0x2 ;  /* 0x00000002ff0c7424 */ /* 0x000fe200078e00ff */
[----:B------:R-:W-:-:S04]  /*32d0*/  FMNMX.FTZ R4, R3, R14, !PT ;  /* 0x0000000e03047209 */ /* 0x000fc80007810000 */
[----:B------:R-:W-:-:S07]  /*32e0*/  MOV R13, R4 ;  /* 0x00000004000d7202 */ /* 0x000fce0000000f00 */
[----:B------:R-:W-:Y:S05]  /*32f0*/  WARPSYNC.COLLECTIVE R15, `(.L_x_4003) ;  /* 0x000000000f087348 */ /* 0x000fea0003c00000 */
[----:B------:R0:W1:Y:S02]  /*3300*/  SHFL.BFLY P6, R14, R13, R12, R11 ;  /* 0x0c00000c0d0e7389 */ /* 0x00006400000c000b */
[----:B01----:R-:W-:Y:S01]  /*3310*/  ENDCOLLECTIVE ;  /* 0x000000000000791b */ /* 0x003fe20003800000 */
.L_x_4003:
[----:B------:R-:W-:Y:S05]  /*3320*/  BRA `(.L_x_4004) ;  /* 0xffffffcc00e47947 */ /* 0x000fea000383ffff */
.L_x_4005:
        /* <DEDUP_REMOVED lines=13> */
.L_x_29641:


//--------------------- .text._ZN4vllm25paged_attention_v2_kernelIthLi192ELi16ELi128ELNS_18Fp8KVCacheDataTypeE2ELb0ELi512EEEvPfS2_PT_PKS3_PKT0_S9_ifPKiSB_iPKfiiiSD_SD_iiiii --------------------------
	.section	.text._ZN4vllm25paged_attention_v2_kernelIthLi192ELi16ELi128ELNS_18Fp8KVCacheDataTypeE2ELb0ELi512EEEvPfS2_PT_PKS3_PKT0_S9_ifPKiSB_iPKfiiiSD_SD_iiiii,"ax",@progbits
	.align	128
        .global         _ZN4vllm25paged_attention_v2_kernelIthLi192ELi16ELi128ELNS_18Fp8KVCacheDataTypeE2ELb0ELi512EEEvPfS2_PT_PKS3_PKT0_S9_ifPKiSB_iPKfiiiSD_SD_iiiii
        .type           _ZN4vllm25paged_attention_v2_kernelIthLi192ELi16ELi128ELNS_18Fp8KVCacheDataTypeE2ELb0ELi512EEEvPfS2_PT_PKS3_PKT0_S9_ifPKiSB_iPKfiiiSD_SD_iiiii,@function
        .size           _ZN4vllm25paged_attention_v2_kernelIthLi192ELi16ELi128ELNS_18Fp8KVCacheDataTypeE2ELb0ELi512EEEvPfS2_PT_PKS3_PKT0_S9_ifPKiSB_iPKfiiiSD_SD_iiiii,(.L_x_29642 - _ZN4vllm25paged_attention_v2_kernelIthLi192ELi16ELi128ELNS_18Fp8KVCacheDataTypeE2ELb0ELi512EEEvPfS2_PT_PKS3_PKT0_S9_ifPKiSB_iPKfiiiSD_SD_iiiii)
        .other          _ZN4vllm25paged_attention_v2_kernelIthLi192ELi16ELi128ELNS_18Fp8KVCacheDataTypeE2ELb0ELi512EEEvPfS2_PT_PKS3_PKT0_S9_ifPKiSB_iPKfiiiSD_SD_iiiii,@"STO_CUDA_ENTRY STV_DEFAULT"
_ZN4vllm25paged_attention_v2_kernelIthLi192ELi16ELi128ELNS_18Fp8KVCacheDataTypeE2ELb0ELi512EEEvPfS2_PT_PKS3_PKT0_S9_ifPKiSB_iPKfiiiSD_SD_iiiii:
.text._ZN4vllm25paged_attention_v2_kernelIthLi192ELi16ELi128ELNS_18Fp8KVCacheDataTypeE2ELb0ELi512EEEvPfS2_PT_PKS3_PKT0_S9_ifPKiSB_iPKfiiiSD_SD_iiiii:
        /* <DEDUP_REMOVED lines=44> */
.L_x_4043:
        /* <DEDUP_REMOVED lines=47> */
.L_x_4012:
        /* <DEDUP_REMOVED lines=11> */
.L_x_4011:
[----:B------:R-:W-:Y:S05]  /*0660*/  BSYNC B1 ;  /* 0x0000000000017941 */ /* 0x000fea0003800000 */
.L_x_4010:
        /* <DEDUP_REMOVED lines=14> */
.L_x_4015:
        /* <DEDUP_REMOVED lines=100> */
.L_x_4014:
[----:B------:R-:W-:Y:S05]  /*0d90*/  BSYNC B1 ;  /* 0x0000000000017941 */ /* 0x000fea0003800000 */
.L_x_4013:
        /* <DEDUP_REMOVED lines=55> */
.L_x_4017:
[----:B------:R-:W-:Y:S05]  /*1110*/  BSYNC B1 ;  /* 0x0000000000017941 */ /* 0x000fea0003800000 */
.L_x_4016:
        /* <DEDUP_REMOVED lines=26> */
.L_x_4009:
[----:B------:R-:W-:Y:S05]  /*12c0*/  BSYNC B0 ;  /* 0x0000000000007941 */ /* 0x000fea0003800000 */
.L_x_4008:
        /* <DEDUP_REMOVED lines=52> */
[----:B------:R-:W-:Y:S01]  /*1610*/  UIADD3 UR4, UR4, 0x20, URZ ;  /* 0x0000002004047890 */ /* 0x000fe2000fffe03f */
[----:B------:R-:W-:-:S03]  /*1620*/  IMAD.MOV.U32 R4, RZ, RZ, R16 ;  /* 0x000000ffff047224 */ /* 0x000fc600078e0010 */
[----:B---3--:R-:W-:-:S06]  /*1630*/  ULEA UR4, UR5, UR4, 0x18 ;  /* 0x0000000405047291 */ /* 0x008fcc000f8ec03f */
[----:B------:R-:W-:-:S07]  /*1640*/  LEA R10, R16, UR4, 0x2 ;  /* 0x00000004100a7c11 */ /* 0x000fce000f8e10ff */
.L_x_4022:
        /* <DEDUP_REMOVED lines=8> */
.L_x_4021:
[----:B------:R-:W-:Y:S05]  /*16d0*/  BSYNC B1 ;  /* 0x0000000000017941 */ /* 0x000fea0003800000 */
.L_x_4020:
        /* <DEDUP_REMOVED lines=14> */
.L_x_4025:
        /* <DEDUP_REMOVED lines=52> */
.L_x_4024:
[----:B------:R-:W-:Y:S05]  /*1b00*/  BSYNC B1 ;  /* 0x0000000000017941 */ /* 0x000fea0003800000 */
.L_x_4023:
        /* <DEDUP_REMOVED lines=31> */
.L_x_4027:
[----:B------:R-:W-:Y:S05]  /*1d00*/  BSYNC B1 ;  /* 0x0000000000017941 */ /* 0x000fea0003800000 */
.L_x_4026:
        /* <DEDUP_REMOVED lines=14> */
.L_x_4019:
[----:B------:R-:W-:Y:S05]  /*1df0*/  BSYNC B0 ;  /* 0x0000000000007941 */ /* 0x000fea0003800000 */
.L_x_4018:
        /* <DEDUP_REMOVED lines=23> */
.L_x_4029:
[----:B------:R-:W-:Y:S05]  /*1f70*/  BSYNC B0 ;  /* 0x0000000000007941 */ /* 0x000fea0003800000 */
.L_x_4028:
[----:B------:R-:W4:Y:S01]  /*1f80*/  S2UR UR5, SR_CgaCtaId ;  /* 0x00000000000579c3 */ /* 0x000f220000008800 */
[----:B--2---:R-:W-:Y:S01]  /*1f90*/  IADD3 R3, R16, 0x1f, RZ ;  /* 0x0000001f10037810 */ /* 0x004fe20007ffe0ff */
[----:B------:R-:W-:Y:S01]  /*1fa0*/  UMOV UR4, 0x400 ;  /* 0x0000040000047882 */ /* 0x000fe20000000000 */
[----:B------:R-:W-:Y:S01]  /*1fb0*/  ISETP.NE.AND P0, PT, R14, RZ, PT ;  /* 0x000000ff0e00720c */ /* 0x000fe20003f05270 */
[----:B------:R-:W-:Y:S01]  /*1fc0*/  UIADD3 UR4, UR4, 0x20, URZ ;  /* 0x0000002004047890 */ /* 0x000fe2000fffe03f */
[----:B-1-3--:R-:W-:-:S03]  /*1fd0*/  LOP3.LUT R0, R16, 0xffffffc0, RZ, 0xc0, !PT ;  /* 0xffffffc010007812 */ /* 0x00afc600078ec0ff */
[----:B------:R-:W-:Y:S01]  /*1fe0*/  BAR.SYNC.DEFER_BLOCKING 0x0 ;  /* 0x0000000000007b1d */ /* 0x000fe20000010000 */
[----:B------:R-:W-:Y:S01]  /*1ff0*/  ISETP.GT.U32.AND P3, PT, R3, 0x3e, PT ;  /* 0x0000003e0300780c */ /* 0x000fe20003f64070 */
[----:B------:R-:W-:Y:S01]  /*2000*/  HFMA2.MMA R9, -RZ, RZ, 0, 0 ;  /* 0x00000000ff097435 */ /* 0x000fe200000001ff */
[----:B------:R-:W-:Y:S01]  /*2010*/  LEA.HI R3, R18, R18, RZ, 0x1 ;  /* 0x0000001212037211 */ /* 0x000fe200078f08ff */
[----:B------:R-:W-:Y:S01]  /*2020*/  IMAD.MOV.U32 R10, RZ, RZ, RZ ;  /* 0x000000ffff0a7224 */ /* 0x000fe200078e00ff */
[----:B------:R-:W-:Y:S01]  /*2030*/  ISETP.NE.OR P5, PT, R0, 0x40, P0 ;  /* 0x000000400000780c */ /* 0x000fe200007a5670 */
[----:B------:R-:W-:Y:S01]  /*2040*/  BSSY B0, `(.L_x_4030) ;  /* 0x000001d000007945 */ /* 0x000fe20003800000 */
[----:B------:R-:W-:Y:S01]  /*2050*/  SHF.R.S32.HI R3, RZ, 0x1, R3 ;  /* 0x00000001ff037819 */ /* 0x000fe20000011403 */
[----:B------:R-:W-:Y:S01]  /*2060*/  HFMA2.MMA R0, -RZ, RZ, 0, 0 ;  /* 0x00000000ff007435 */ /* 0x000fe200000001ff */
[----:B------:R-:W-:Y:S02]  /*2070*/  LOP3.LUT R2, R16, 0xffffffe0, RZ, 0xc0, !PT ;  /* 0xffffffe010027812 */ /* 0x000fe400078ec0ff */
[----:B------:R-:W-:-:S02]  /*2080*/  CS2R R12, SRZ ;  /* 0x00000000000c7805 */ /* 0x000fc4000001ff00 */
[----:B------:R-:W-:Y:S01]  /*2090*/  ISETP.GT.OR P1, PT, R16, 0x3f, P0 ;  /* 0x0000003f1000780c */ /* 0x000fe20000724670 */
[----:B------:R-:W-:Y:S01]  /*20a0*/  IMAD R4, R8, 0xc0, R3 ;  /* 0x000000c008047824 */ /* 0x000fe200078e0203 */
[----:B------:R-:W-:Y:S01]  /*20b0*/  ISETP.NE.OR P4, PT, R2, 0x20, P0 ;  /* 0x000000200200780c */ /* 0x000fe20000785670 */
[----:B------:R-:W-:Y:S01]  /*20c0*/  IMAD.MOV.U32 R25, RZ, RZ, RZ ;  /* 0x000000ffff197224 */ /* 0x000fe200078e00ff */
[----:B------:R-:W-:Y:S02]  /*20d0*/  ISETP.GT.OR P2, PT, R16, 0x1f, P0 ;  /* 0x0000001f1000780c */ /* 0x000fe40000744670 */
[----:B------:R-:W-:Y:S02]  /*20e0*/  CS2R R20, SRZ ;  /* 0x0000000000147805 */ /* 0x000fe4000001ff00 */
[----:B------:R-:W-:Y:S01]  /*20f0*/  MOV R2, RZ ;  /* 0x000000ff00027202 */ /* 0x000fe20000000f00 */
[----:B----4-:R-:W-:Y:S01]  /*2100*/  ULEA UR4, UR5, UR4, 0x18 ;  /* 0x0000000405047291 */ /* 0x010fe2000f8ec03f */
        /* <DEDUP_REMOVED lines=16> */
.L_x_4031:
[----:B------:R-:W-:Y:S05]  /*2210*/  BSYNC B0 ;  /* 0x0000000000007941 */ /* 0x000fea0003800000 */
.L_x_4030:
        /* <DEDUP_REMOVED lines=27> */
.L_x_4033:
[----:B------:R-:W-:Y:S05]  /*23d0*/  BSYNC B0 ;  /* 0x0000000000007941 */ /* 0x000fea0003800000 */
.L_x_4032:
        /* <DEDUP_REMOVED lines=15> */
.L_x_4035:
[----:B------:R-:W-:Y:S05]  /*24d0*/  BSYNC B0 ;  /* 0x0000000000007941 */ /* 0x000fea0003800000 */
.L_x_4034:
        /* <DEDUP_REMOVED lines=27> */
.L_x_4037:
[----:B------:R-:W-:Y:S05]  /*2690*/  BSYNC B0 ;  /* 0x0000000000007941 */ /* 0x000fea0003800000 */
.L_x_4036:
[----:B------:R-:W-:Y:S06]  /*26a0*/  BAR.SYNC.DEFER_BLOCKING 0x0 ;  /* 0x0000000000007b1d */ /* 0x000fec0000010000 */
[----:B------:R-:W-:Y:S05]  /*26b0*/  @P3 EXIT ;  /* 0x000000000000394d */ /* 0x000fea0003800000 */
[----:B------:R-:W-:Y:S01]  /*26c0*/  UIMAD UR4, UR38, 0xc0, URZ ;  /* 0x000000c0260478a4 */ /* 0x000fe2000f8e023f */
[----:B-12---:R-:W-:Y:S02]  /*26d0*/  IMAD R4, R6, UR39, RZ ;  /* 0x0000002706047c24 */ /* 0x006fe4000f8e02ff */
        /* <DEDUP_REMOVED lines=16> */
[----:B------:R-:W-:Y:S02]  /*27e0*/  IADD3 R11, P1, R6, R17, RZ ;  /* 0x00000011060b7210 */ /* 0x000fe40007f3e0ff */
[----:B------:R-:W-:-:S02]  /*27f0*/  LEA.HI.X R5, R5, UR5, R8, 0x1, P0 ;  /* 0x0000000505057c11 */ /* 0x000fc400080f0c08 */
[-C--:B------:R-:W-:Y:S02]  /*2800*/  IADD3 R7, P0, R16, R17.reuse, RZ ;  /* 0x0000001110077210 */ /* 0x080fe40007f1e0ff */
[-C--:B------:R-:W-:Y:S02]  /*2810*/  LEA.HI.X.SX32 R26, R6, R24.reuse, 0x1, P1 ;  /* 0x00000018061a7211 */ /* 0x080fe400008f0eff */
[----:B------:R-:W-:Y:S02]  /*2820*/  LEA.HI.X.SX32 R16, R16, R24, 0x1, P0 ;  /* 0x0000001810107211 */ /* 0x000fe400000f0eff */
[----:B------:R-:W-:Y:S02]  /*2830*/  LEA R6, P0, R7, UR4, 0x1 ;  /* 0x0000000407067c11 */ /* 0x000fe4000f8008ff */
[----:B------:R-:W-:Y:S02]  /*2840*/  F2FP.F16.F32.PACK_AB R14, R9, R10 ;  /* 0x0000000a090e723e */ /* 0x000fe400000000ff */
[----:B------:R-:W-:-:S02]  /*2850*/  IADD3 R15, P2, R22, R17, RZ ;  /* 0x00000011160f7210 */ /* 0x000fc40007f5e0ff */
[--C-:B------:R-:W-:Y:S02]  /*2860*/  LEA.HI.X R7, R7, UR5, R16.reuse, 0x1, P0 ;  /* 0x0000000507077c11 */ /* 0x100fe400080f0c10 */
[----:B------:R-:W-:Y:S02]  /*2870*/  PRMT R16, R14, 0x7610, R16 ;  /* 0x000076100e107816 */ /* 0x000fe40000000010 */
[----:B------:R-:W-:Y:S02]  /*2880*/  LEA R8, P1, R11, UR4, 0x1 ;  /* 0x000000040b087c11 */ /* 0x000fe4000f8208ff */
[----:B------:R-:W-:Y:S01]  /*2890*/  LEA.HI.X.SX32 R22, R22, R24, 0x1, P2 ;  /* 0x0000001816167211 */ /* 0x000fe200010f0eff */
[----:B------:R0:W-:Y:S01]  /*28a0*/  STG.E.U16 desc[UR36][R4.64], R16 ;  /* 0x0000001004007986 */ /* 0x0001e2000c101524 */
[----:B------:R-:W-:Y:S02]  /*28b0*/  LEA R10, P2, R15, UR4, 0x1 ;  /* 0x000000040f0a7c11 */ /* 0x000fe4000f8408ff */
[----:B------:R-:W-:-:S02]  /*28c0*/  F2FP.F16.F32.PACK_AB R12, R13, R12 ;  /* 0x0000000c0d0c723e */ /* 0x000fc400000000ff */
[----:B------:R-:W-:Y:S02]  /*28d0*/  PRMT R13, R14, 0x7632, R13 ;  /* 0x000076320e0d7816 */ /* 0x000fe4000000000d */
[----:B------:R-:W-:Y:S01]  /*28e0*/  LEA.HI.X R9, R11, UR5, R26, 0x1, P1 ;  /* 0x000000050b097c11 */ /* 0x000fe200088f0c1a */
[----:B------:R-:W-:Y:S01]  /*28f0*/  VIADD R26, R3, 0x70 ;  /* 0x00000070031a7836 */ /* 0x000fe20000000000 */
[----:B------:R-:W-:Y:S01]  /*2900*/  LEA.HI.X R11, R15, UR5, R22, 0x1, P2 ;  /* 0x000000050f0b7c11 */ /* 0x000fe200090f0c16 */
[----:B------:R1:W-:Y:S01]  /*2910*/  STG.E.U16 desc[UR36][R6.64], R13 ;  /* 0x0000000d06007986 */ /* 0x0003e2000c101524 */
[C---:B------:R-:W-:Y:S01]  /*2920*/  IADD3 R15, R3.reuse, 0x40, RZ ;  /* 0x00000040030f7810 */ /* 0x040fe20007ffe0ff */
[C---:B0-----:R-:W-:Y:S01]  /*2930*/  VIADD R16, R3.reuse, 0x90 ;  /* 0x0000009003107836 */ /* 0x041fe20000000000 */
[C---:B------:R-:W-:Y:S01]  /*2940*/  PRMT R5, R12.reuse, 0x7610, R5 ;  /* 0x000076100c057816 */ /* 0x040fe20000000005 */
[C---:B------:R-:W-:Y:S01]  /*2950*/  VIADD R4, R3.reuse, 0xb0 ;  /* 0x000000b003047836 */ /* 0x040fe20000000000 */
[----:B------:R-:W-:Y:S01]  /*2960*/  PRMT R28, R12, 0x7632, R28 ;  /* 0x000076320c1c7816 */ /* 0x000fe2000000001c */
[C---:B------:R-:W-:Y:S01]  /*2970*/  VIADD R12, R3.reuse, 0x50 ;  /* 0x00000050030c7836 */ /* 0x040fe20000000000 */
[C---:B------:R-:W-:Y:S01]  /*2980*/  IADD3 R27, R3.reuse, 0x60, RZ ;  /* 0x00000060031b7810 */ /* 0x040fe20007ffe0ff */
[----:B------:R0:W-:Y:S01]  /*2990*/  STG.E.U16 desc[UR36][R8.64], R5 ;  /* 0x0000000508007986 */ /* 0x0001e2000c101524 */
[----:B------:R-:W-:-:S02]  /*29a0*/  IADD3 R14, R3, 0x80, RZ ;  /* 0x00000080030e7810 */ /* 0x000fc40007ffe0ff */
[----:B------:R-:W-:Y:S01]  /*29b0*/  IADD3 R22, R3, 0xa0, RZ ;  /* 0x000000a003167810 */ /* 0x000fe20007ffe0ff */
[----:B------:R2:W-:Y:S01]  /*29c0*/  STG.E.U16 desc[UR36][R10.64], R28 ;  /* 0x0000001c0a007986 */ /* 0x0005e2000c101524 */
[CC--:B-1----:R-:W-:Y:S02]  /*29d0*/  IADD3 R13, P0, R16.reuse, R17.reuse, RZ ;  /* 0x00000011100d7210 */ /* 0x0c2fe40007f1e0ff */
[C---:B------:R-:W-:Y:S02]  /*29e0*/  IADD3 R3, P5, R15.reuse, R17, RZ ;  /* 0x000000110f037210 */ /* 0x040fe40007fbe0ff */
[-C--:B------:R-:W-:Y:S02]  /*29f0*/  LEA.HI.X.SX32 R16, R16, R24.reuse, 0x1, P0 ;  /* 0x0000001810107211 */ /* 0x080fe400000f0eff */
[----:B------:R-:W-:Y:S02]  /*2a00*/  F2FP.F16.F32.PACK_AB R25, R2, R25 ;  /* 0x000000190219723e */ /* 0x000fe400000000ff */
[----:B------:R-:W-:-:S02]  /*2a10*/  LEA.HI.X.SX32 R6, R15, R24, 0x1, P5 ;  /* 0x000000180f067211 */ /* 0x000fc400028f0eff */
[----:B------:R-:W-:Y:S02]  /*2a20*/  LEA R2, P0, R3, UR4, 0x1 ;  /* 0x0000000403027c11 */ /* 0x000fe4000f8008ff */
[-C--:B------:R-:W-:Y:S02]  /*2a30*/  IADD3 R7, P3, R27, R17.reuse, RZ ;  /* 0x000000111b077210 */ /* 0x080fe40007f7e0ff */
[-C--:B0-----:R-:W-:Y:S02]  /*2a40*/  IADD3 R5, P4, R12, R17.reuse, RZ ;  /* 0x000000110c057210 */ /* 0x081fe40007f9e0ff */
[-C--:B------:R-:W-:Y:S02]  /*2a50*/  IADD3 R9, P2, R26, R17.reuse, RZ ;  /* 0x000000111a097210 */ /* 0x080fe40007f5e0ff */
[-C--:B--2---:R-:W-:Y:S02]  /*2a60*/  IADD3 R11, P1, R14, R17.reuse, RZ ;  /* 0x000000110e0b7210 */ /* 0x084fe40007f3e0ff */
        /* <DEDUP_REMOVED lines=39> */
.L_x_4006:
        /* <DEDUP_REMOVED lines=16> */
.L_x_4038:
[----:B------:R-:W-:Y:S05]  /*2de0*/  EXIT ;  /* 0x000000000000794d */ /* 0x000fea0003800000 */
.L_x_4007:
[----:B------:R-:W-:Y:S01]  /*2df0*/  HFMA2.MMA R11, -RZ, RZ, 0, 1.847743988037109375e-06 ;  /* 0x0000001fff0b7435 */ /* 0x000fe200000001ff */
[----:B------:R-:W-:Y:S01]  /*2e00*/  IMAD.MOV.U32 R12, RZ, RZ, 0x10 ;  /* 0x00000010ff0c7424 */ /* 0x000fe200078e00ff */
[----:B------:R-:W-:Y:S01]  /*2e10*/  MOV R2, 0xff7fffff ;  /* 0xff7fffff00027802 */ /* 0x000fe20000000f00 */
[----:B------:R-:W-:-:S08]  /*2e20*/  IMAD.MOV.U32 R15, RZ, RZ, -0x1 ;  /* 0xffffffffff0f7424 */ /* 0x000fd000078e00ff */
[----:B0-----:R-:W-:Y:S05]  /*2e30*/  WARPSYNC.COLLECTIVE R15, `(.L_x_4039) ;  /* 0x000000000f087348 */ /* 0x001fea0003c00000 */
[----:B------:R1:W2:Y:S02]  /*2e40*/  SHFL.BFLY P6, R14, R13, R12, R11 ;  /* 0x0c00000c0d0e7389 */ /* 0x0002a400000c000b */
[----:B012---:R-:W-:Y:S01]  /*2e50*/  ENDCOLLECTIVE ;  /* 0x000000000000791b */ /* 0x007fe20003800000 */
.L_x_4039:
[----:B------:R-:W-:Y:S01]  /*2e60*/  IMAD.MOV.U32 R12, RZ, RZ, 0x8 ;  /* 0x00000008ff0c7424 */ /* 0x000fe200078e00ff */
[----:B------:R-:W-:-:S04]  /*2e70*/  FMNMX.FTZ R0, R14, -3.40282346638528859812e+38, !PT ;  /* 0xff7fffff0e007809 */ /* 0x000fc80007810000 */
[----:B------:R-:W-:-:S07]  /*2e80*/  MOV R13, R0 ;  /* 0x00000000000d7202 */ /* 0x000fce0000000f00 */
[----:B------:R-:W-:Y:S05]  /*2e90*/  WARPSYNC.COLLECTIVE R15, `(.L_x_4040) ;  /* 0x000000000f087348 */ /* 0x000fea0003c00000 */
[----:B------:R0:W1:Y:S02]  /*2ea0*/  SHFL.BFLY P6, R14, R13, R12, R11 ;  /* 0x0c00000c0d0e7389 */ /* 0x00006400000c000b */
[----:B01----:R-:W-:Y:S01]  /*2eb0*/  ENDCOLLECTIVE ;  /* 0x000000000000791b */ /* 0x003fe20003800000 */
.L_x_4040:
[----:B------:R-:W-:Y:S01]  /*2ec0*/  IMAD.MOV.U32 R12, RZ, RZ, 0x4 ;  /* 0x00000004ff0c7424 */ /* 0x000fe200078e00ff */
[----:B------:R-:W-:-:S04]  /*2ed0*/  FMNMX.FTZ R3, R0, R14, !PT ;  /* 0x0000000e00037209 */ /* 0x000fc80007810000 */
[----:B------:R-:W-:-:S07]  /*2ee0*/  MOV R13, R3 ;  /* 0x00000003000d7202 */ /* 0x000fce0000000f00 */
[----:B------:R-:W-:Y:S05]  /*2ef0*/  WARPSYNC.COLLECTIVE R15, `(.L_x_4041) ;  /* 0x000000000f087348 */ /* 0x000fea0003c00000 */
[----:B------:R0:W1:Y:S02]  /*2f00*/  SHFL.BFLY P6, R14, R13, R12, R11 ;  /* 0x0c00000c0d0e7389 */ /* 0x00006400000c000b */
[----:B01----:R-:W-:Y:S01]  /*2f10*/  ENDCOLLECTIVE ;  /* 0x000000000000791b */ /* 0x003fe20003800000 */
.L_x_4041:
[----:B------:R-:W-:Y:S01]  /*2f20*/  IMAD.MOV.U32 R12, RZ, RZ, 0x2 ;  /* 0x00000002ff0c7424 */ /* 0x000fe200078e00ff */
[----:B------:R-:W-:-:S04]  /*2f30*/  FMNMX.FTZ R4, R3, R14, !PT ;  /* 0x0000000e03047209 */ /* 0x000fc80007810000 */
[----:B------:R-:W-:-:S07]  /*2f40*/  MOV R13, R4 ;  /* 0x00000004000d7202 */ /* 0x000fce0000000f00 */
[----:B------:R-:W-:Y:S05]  /*2f50*/  WARPSYNC.COLLECTIVE R15, `(.L_x_4042) ;  /* 0x000000000f087348 */ /* 0x000fea0003c00000 */
[----:B------:R0:W1:Y:S02]  /*2f60*/  SHFL.BFLY P6, R14, R13, R12, R11 ;  /* 0x0c00000c0d0e7389 */ /* 0x00006400000c000b */
[----:B01----:R-:W-:Y:S01]  /*2f70*/  ENDCOLLECTIVE ;  /* 0x000000000000791b */ /* 0x003fe20003800000 */
.L_x_4042:
[----:B------:R-:W-:Y:S05]  /*2f80*/  BRA `(.L_x_4043) ;  /* 0xffffffd000cc7947 */ /* 0x000fea000383ffff */
.L_x_4044:
        /* <DEDUP_REMOVED lines=15> */
.L_x_29642:


//--------------------- .text._ZN4vllm25paged_attention_v2_kernelIthLi128ELi16ELi128ELNS_18Fp8KVCacheDataTypeE2ELb0ELi512EEEvPfS2_PT_PKS3_PKT0_S9_ifPKiSB_iPKfiiiSD_SD_iiiii --------------------------
	.section	.text._ZN4vllm25paged_attention_v2_kernelIthLi128ELi16ELi128ELNS_18Fp8KVCacheDataTypeE2ELb0ELi512EEEvPfS2_PT_PKS3_PKT0_S9_ifPKiSB_iPKfiiiSD_SD_iiiii,"ax",@progbits
	.align	128
        .global         _ZN4vllm25paged_attention_v2_kernelIthLi128ELi16ELi128ELNS_18Fp8KVCacheDataTypeE2ELb0ELi512EEEvPfS2_PT_PKS3_PKT0_S9_ifPKiSB_iPKfiiiSD_SD_iiiii
        .type           _ZN4vllm25paged_attention_v2_kernelIthLi128ELi16ELi128ELNS_18Fp8KVCacheDataTypeE2ELb0ELi512EEEvPfS2_PT_PKS3_PKT0_S9_ifPKiSB_iPKfiiiSD_SD_iiiii,@function
        .size           _ZN4vllm25paged_attention_v2_kernelIthLi128ELi16ELi128ELNS_18Fp8KVCacheDataTypeE2ELb0ELi512EEEvPfS2_PT_PKS3_PKT0_S9_ifPKiSB_iPKfiiiSD_SD_iiiii,(.L_x_29643 - _ZN4vllm25paged_attention_v2_kernelIthLi128ELi16ELi128ELNS_18Fp8KVCacheDataTypeE2ELb0ELi512EEEvPfS2_PT_PKS3_PKT0_S9_ifPKiSB_iPKfiiiSD_SD_iiiii)
        .other          _ZN4vllm25paged_attention_v2_kernelIthLi128ELi16ELi128ELNS_18Fp8KVCacheDataTypeE2ELb0ELi512EEEvPfS2_PT_PKS3_PKT0_S9_ifPKiSB_iPKfiiiSD_SD_iiiii,@"STO_CUDA_ENTRY STV_DEFAULT"
_ZN4vllm25paged_attention_v2_kernelIthLi128ELi16ELi128ELNS_18Fp8KVCacheDataTypeE2ELb0ELi512EEEvPfS2_PT_PKS3_PKT0_S9_ifPKiSB_iPKfiiiSD_SD_iiiii:
.text._ZN4vllm25paged_attention_v2_kernelIthLi128ELi16ELi128ELNS_18Fp8KVCacheDataTypeE2ELb0ELi512EEEvPfS2_PT_PKS3_PKT0_S9_ifPKiSB_iPKfiiiSD_SD_iiiii:
        /* <DEDUP_REMOVED lines=44> */
.L_x_4078:
[----:B------:R-:W-:Y:S01]  /*02c0*/  ISETP.NE.AND P0, PT, R18, RZ, PT ;  /* 0x000000ff1200720c */ /* 0x000fe20003f05270 */
[----:B------:R-:W-:-:S12]  /*02d0*/  WARPSYNC.ALL ;  /* 0x0000000000007948 */ /* 0x000fd80003800000 */
[----:B------:R-:W3:Y:S01]  /*02e0*/  @!P0 S2R R3, SR_CgaCtaId ;  /* 0x0000000000038919 */ /* 0x000ee20000008800 */
[----:B------:R-:W-:-:S04]  /*02f0*/  @!P0 MOV R0, 0x400 ;  /* 0x0000040000008802 */ /* 0x000fc80000000f00 */
[----:B---3--:R-:W-:Y:S02]  /*0300*/  @!P0 LEA R0, R3, R0, 0x18 ;  /* 0x0000000003008211 */ /* 0x008fe400078ec0ff */
[----:B--2---:R-:W-:Y:S02]  /*0310*/  @!P0 FMNMX.FTZ R3, R4, R14, !PT ;  /* 0x0000000e04038209 */ /* 0x004fe40007810000 */
[----:B------:R-:W-:-:S05]  /*0320*/  @!P0 LEA R0, R17, R0, 0x2 ;  /* 0x0000000011008211 */ /* 0x000fca00078e10ff */
[----:B------:R2:W-:Y:S01]  /*0330*/  @!P0 STS [R0], R3 ;  /* 0x0000000300008388 */ /* 0x0005e20000000800 */
[----:B------:R-:W-:Y:S01]  /*0340*/  BAR.SYNC.DEFER_BLOCKING 0x0 ;  /* 0x0000000000007b1d */ /* 0x000fe20000010000 */
[----:B------:R-:W-:Y:S01]  /*0350*/  ISETP.GT.AND P0, PT, R18, 0x3, PT ;  /* 0x000000031200780c */ /* 0x000fe20003f04270 */
[----:B-1----:R-:W-:Y:S01]  /*0360*/  HFMA2.MMA R4, -RZ, RZ, 0, 0 ;  /* 0x00000000ff047435 */ /* 0x002fe200000001ff */
        /* <DEDUP_REMOVED lines=36> */
.L_x_4051:
        /* <DEDUP_REMOVED lines=11> */
.L_x_4050:
[----:B------:R-:W-:Y:S05]  /*0660*/  BSYNC B1 ;  /* 0x0000000000017941 */ /* 0x000fea0003800000 */
.L_x_4049:
        /* <DEDUP_REMOVED lines=14> */
.L_x_4054:
        /* <DEDUP_REMOVED lines=100> */
.L_x_4053:
[----:B------:R-:W-:Y:S05]  /*0d90*/  BSYNC B1 ;  /* 0x0000000000017941 */ /* 0x000fea0003800000 */
.L_x_4052:
        /* <DEDUP_REMOVED lines=55> */
.L_x_4056:
[----:B------:R-:W-:Y:S05]  /*1110*/  BSYNC B1 ;  /* 0x0000000000017941 */ /* 0x000fea0003800000 */
.L_x_4055:
        /* <DEDUP_REMOVED lines=26> */
.L_x_4048:
[----:B------:R-:W-:Y:S05]  /*12c0*/  BSYNC B0 ;  /* 0x0000000000007941 */ /* 0x000fea0003800000 */
.L_x_4047:
        /* <DEDUP_REMOVED lines=55> */
.L_x_4061:
        /* <DEDUP_REMOVED lines=8> */
.L_x_4060:
[----:B------:R-:W-:Y:S05]  /*16c0*/  BSYNC B1 ;  /* 0x0000000000017941 */ /* 0x000fea0003800000 */
.L_x_4059:
        /* <DEDUP_REMOVED lines=14> */
.L_x_4064:
        /* <DEDUP_REMOVED lines=52> */
.L_x_4063:
[----:B------:R-:W-:Y:S05]  /*1af0*/  BSYNC B1 ;  /* 0x0000000000017941 */ /* 0x000fea0003800000 */
.L_x_4062:
        /* <DEDUP_REMOVED lines=31> */
.L_x_4066:
[----:B------:R-:W-:Y:S05]  /*1cf0*/  BSYNC B1 ;  /* 0x0000000000017941 */ /* 0x000fea0003800000 */
.L_x_4065:
        /* <DEDUP_REMOVED lines=14> */
.L_x_4058:
[----:B------:R-:W-:Y:S05]  /*1de0*/  BSYNC B0 ;  /* 0x0000000000007941 */ /* 0x000fea0003800000 */
.L_x_4057:
        /* <DEDUP_REMOVED lines=22> */
.L_x_4068:
[----:B------:R-:W-:Y:S05]  /*1f50*/  BSYNC B0 ;  /* 0x0000000000007941 */ /* 0x000fea0003800000 */
.L_x_4067:
[----:B------:R-:W5:Y:S08]  /*1f60*/  S2UR UR5, SR_CgaCtaId ;  /* 0x00000000000579c3 */ /* 0x000f700000008800 */
[----:B------:R-:W-:Y:S01]  /*1f70*/  BAR.SYNC.DEFER_BLOCKING 0x0 ;  /* 0x0000000000007b1d */ /* 0x000fe20000010000 */
[C---:B-1--4-:R-:W-:Y:S01]  /*1f80*/  LOP3.LUT R0, R18.reuse, 0x1, RZ, 0xc0, !PT ;  /* 0x0000000112007812 */ /* 0x052fe200078ec0ff */
[----:B------:R-:W-:Y:S01]  /*1f90*/  HFMA2.MMA R25, -RZ, RZ, 0, 0 ;  /* 0x00000000ff197435 */ /* 0x000fe200000001ff */
[----:B------:R-:W-:-:S02]  /*1fa0*/  LEA.HI R4, R18, R18, RZ, 0x1 ;  /* 0x0000001212047211 */ /* 0x000fc400078f08ff */
[----:B------:R-:W-:Y:S02]  /*1fb0*/  CS2R R18, SRZ ;  /* 0x0000000000127805 */ /* 0x000fe4000001ff00 */
[----:B------:R-:W-:Y:S01]  /*1fc0*/  ISETP.NE.AND P0, PT, R0, RZ, PT ;  /* 0x000000ff0000720c */ /* 0x000fe20003f05270 */
[----:B------:R-:W-:Y:S01]  /*1fd0*/  UMOV UR4, 0x400 ;  /* 0x0000040000047882 */ /* 0x000fe20000000000 */
[----:B------:R-:W-:Y:S01]  /*1fe0*/  LOP3.LUT R0, R10, 0xffffffc0, RZ, 0xc0, !PT ;  /* 0xffffffc00a007812 */ /* 0x000fe200078ec0ff */
[----:B------:R-:W-:Y:S01]  /*1ff0*/  UIADD3 UR4, UR4, 0x20, URZ ;  /* 0x0000002004047890 */ /* 0x000fe2000fffe03f */
[----:B------:R-:W-:Y:S02]  /*2000*/  SHF.R.S32.HI R4, RZ, 0x1, R4 ;  /* 0x00000001ff047819 */ /* 0x000fe40000011404 */
[----:B------:R-:W-:Y:S02]  /*2010*/  CS2R R20, SRZ ;  /* 0x0000000000147805 */ /* 0x000fe4000001ff00 */
[----:B------:R-:W-:Y:S01]  /*2020*/  ISETP.NE.OR P5, PT, R0, 0x40, P0 ;  /* 0x000000400000780c */ /* 0x000fe200007a5670 */
[----:B------:R-:W-:Y:S01]  /*2030*/  IMAD.MOV.U32 R23, RZ, RZ, RZ ;  /* 0x000000ffff177224 */ /* 0x000fe200078e00ff */
[C---:B------:R-:W-:Y:S01]  /*2040*/  ISETP.GT.OR P1, PT, R10.reuse, 0x3f, P0 ;  /* 0x0000003f0a00780c */ /* 0x040fe20000724670 */
[----:B------:R-:W-:Y:S01]  /*2050*/  IMAD R17, R17, 0x80, R4 ;  /* 0x0000008011117824 */ /* 0x000fe200078e0204 */
[C---:B--2---:R-:W-:Y:S01]  /*2060*/  IADD3 R2, R10.reuse, 0x1f, RZ ;  /* 0x0000001f0a027810 */ /* 0x044fe20007ffe0ff */
[----:B------:R-:W-:Y:S01]  /*2070*/  BSSY B0, `(.L_x_4069) ;  /* 0x0000023000007945 */ /* 0x000fe20003800000 */
[----:B------:R-:W-:-:S02]  /*2080*/  LOP3.LUT R0, R10, 0xffffffe0, RZ, 0xc0, !PT ;  /* 0xffffffe00a007812 */ /* 0x000fc400078ec0ff */
[----:B------:R-:W-:Y:S01]  /*2090*/  ISETP.GT.U32.AND P3, PT, R2, 0x3e, PT ;  /* 0x0000003e0200780c */ /* 0x000fe20003f64070 */
[----:B------:R-:W-:Y:S01]  /*20a0*/  IMAD.MOV.U32 R2, RZ, RZ, RZ ;  /* 0x000000ffff027224 */ /* 0x000fe200078e00ff */
[----:B------:R-:W-:Y:S01]  /*20b0*/  ISETP.NE.OR P4, PT, R0, 0x20, P0 ;  /* 0x000000200000780c */ /* 0x000fe20000785670 */
[----:B-----5:R-:W-:Y:S01]  /*20c0*/  ULEA UR4, UR5, UR4, 0x18 ;  /* 0x0000000405047291 */ /* 0x020fe2000f8ec03f */
[----:B------:R-:W-:Y:S02]  /*20d0*/  MOV R0, RZ ;  /* 0x000000ff00007202 */ /* 0x000fe40000000f00 */
[----:B------:R-:W-:-:S03]  /*20e0*/  ISETP.GT.OR P2, PT, R10, 0x1f, P0 ;  /* 0x0000001f0a00780c */ /* 0x000fc60000744670 */
        /* <DEDUP_REMOVED lines=11> */
[----:B---3--:R-:W1:Y:S04]  /*21a0*/  LDS R3, [R17] ;  /* 0x0000000011037984 */ /* 0x008e680000000800 */
        /* <DEDUP_REMOVED lines=15> */
.L_x_4070:
[----:B------:R-:W-:Y:S05]  /*22a0*/  BSYNC B0 ;  /* 0x0000000000007941 */ /* 0x000fea0003800000 */
.L_x_4069:
        /* <DEDUP_REMOVED lines=28> */
.L_x_4072:
[----:B------:R-:W-:Y:S05]  /*2470*/  BSYNC B0 ;  /* 0x0000000000007941 */ /* 0x000fea0003800000 */
.L_x_4071:
[----:B------:R-:W-:Y:S06]  /*2480*/  BAR.SYNC.DEFER_BLOCKING 0x0 ;  /* 0x0000000000007b1d */ /* 0x000fec0000010000 */
[----:B------:R-:W-:Y:S05]  /*2490*/  @P3 EXIT ;  /* 0x000000000000394d */ /* 0x000fea0003800000 */
[----:B------:R-:W-:Y:S01]  /*24a0*/  IMAD R7, R7, UR39, RZ ;  /* 0x0000002707077c24 */ /* 0x000fe2000f8e02ff */
[----:B-12---:R-:W-:Y:S01]  /*24b0*/  SHF.L.U32 R17, R6, 0x7, RZ ;  /* 0x0000000706117819 */ /* 0x006fe200000006ff */
[----:B0-----:R-:W-:Y:S02]  /*24c0*/  IMAD R5, R5, UR38, RZ ;  /* 0x0000002605057c24 */ /* 0x001fe4000f8e02ff */
[----:B---3--:R-:W-:Y:S01]  /*24d0*/  IMAD R3, R7, UR38, RZ ;  /* 0x0000002607037c24 */ /* 0x008fe2000f8e02ff */
        /* <DEDUP_REMOVED lines=12> */
[-C--:B------:R-:W-:Y:S01]  /*25a0*/  LEA.HI.X.SX32 R6, R4, R24.reuse, 0x1, P0 ;  /* 0x0000001804067211 */ /* 0x080fe200000f0eff */
[----:B------:R-:W-:Y:S01]  /*25b0*/  ULDC.64 UR4, c[0x0][0x220] ;  /* 0x0000880000047ab9 */ /* 0x000fe20000000a00 */
[-C--:B------:R-:W-:Y:S01]  /*25c0*/  IADD3 R5, P0, R8, R17.reuse, RZ ;  /* 0x0000001108057210 */ /* 0x080fe20007f1e0ff */
[----:B------:R-:W-:Y:S01]  /*25d0*/  VIADD R16, R4, 0x50 ;  /* 0x0000005004107836 */ /* 0x000fe20000000000 */
[----:B------:R-:W-:Y:S01]  /*25e0*/  IADD3 R7, P1, R10, R17, RZ ;  /* 0x000000110a077210 */ /* 0x000fe20007f3e0ff */
[----:B------:R-:W-:Y:S01]  /*25f0*/  VIADD R27, R4, 0x70 ;  /* 0x00000070041b7836 */ /* 0x000fe20000000000 */
[----:B------:R-:W-:-:S02]  /*2600*/  LEA.HI.X.SX32 R8, R8, R24, 0x1, P0 ;  /* 0x0000001808087211 */ /* 0x000fc400000f0eff */
[----:B------:R-:W-:Y:S02]  /*2610*/  F2FP.F16.F32.PACK_AB R25, R25, R2 ;  /* 0x000000021919723e */ /* 0x000fe400000000ff */
[C---:B------:R-:W-:Y:S02]  /*2620*/  IADD3 R14, R4.reuse, 0x40, RZ ;  /* 0x00000040040e7810 */ /* 0x040fe40007ffe0ff */
[----:B------:R-:W-:Y:S02]  /*2630*/  IADD3 R29, R4, 0x60, RZ ;  /* 0x00000060041d7810 */ /* 0x000fe40007ffe0ff */
[----:B------:R-:W-:Y:S02]  /*2640*/  LEA.HI.X.SX32 R10, R10, R24, 0x1, P1 ;  /* 0x000000180a0a7211 */ /* 0x000fe400008f0eff */
[----:B------:R-:W-:Y:S02]  /*2650*/  LEA R2, P0, R3, UR4, 0x1 ;  /* 0x0000000403027c11 */ /* 0x000fe4000f8008ff */
[----:B------:R-:W-:-:S02]  /*2660*/  LEA R4, P1, R5, UR4, 0x1 ;  /* 0x0000000405047c11 */ /* 0x000fc4000f8208ff */
[-C--:B------:R-:W-:Y:S02]  /*2670*/  IADD3 R9, P2, R12, R17.reuse, RZ ;  /* 0x000000110c097210 */ /* 0x080fe40007f5e0ff */
[----:B------:R-:W-:Y:S02]  /*2680*/  LEA.HI.X R3, R3, UR5, R6, 0x1, P0 ;  /* 0x0000000503037c11 */ /* 0x000fe400080f0c06 */
[----:B------:R-:W-:Y:S02]  /*2690*/  LEA R6, P0, R7, UR4, 0x1 ;  /* 0x0000000407067c11 */ /* 0x000fe4000f8008ff */
[----:B------:R-:W-:Y:S01]  /*26a0*/  LEA.HI.X R5, R5, UR5, R8, 0x1, P1 ;  /* 0x0000000505057c11 */ /* 0x000fe200088f0c08 */
[----:B------:R0:W-:Y:S01]  /*26b0*/  STG.E.U16 desc[UR36][R2.64], R25 ;  /* 0x0000001902007986 */ /* 0x0001e2000c101524 */
[----:B------:R-:W-:Y:S02]  /*26c0*/  IADD3 R11, P3, R14, R17, RZ ;  /* 0x000000110e0b7210 */ /* 0x000fe40007f7e0ff */
[----:B------:R-:W-:-:S02]  /*26d0*/  LEA.HI.X.SX32 R12, R12, R24, 0x1, P2 ;  /* 0x000000180c0c7211 */ /* 0x000fc400010f0eff */
[----:B------:R-:W-:Y:S02]  /*26e0*/  LEA R8, P1, R9, UR4, 0x1 ;  /* 0x0000000409087c11 */ /* 0x000fe4000f8208ff */
[----:B------:R-:W-:Y:S02]  /*26f0*/  IADD3 R13, P4, R16, R17, RZ ;  /* 0x00000011100d7210 */ /* 0x000fe40007f9e0ff */
[----:B------:R-:W-:Y:S02]  /*2700*/  LEA.HI.X R7, R7, UR5, R10, 0x1, P0 ;  /* 0x0000000507077c11 */ /* 0x000fe400080f0c0a */
[----:B------:R-:W-:Y:S02]  /*2710*/  LEA.HI.X.SX32 R14, R14, R24, 0x1, P3 ;  /* 0x000000180e0e7211 */ /* 0x000fe400018f0eff */
[----:B------:R-:W-:Y:S02]  /*2720*/  LEA R10, P0, R11, UR4, 0x1 ;  /* 0x000000040b0a7c11 */ /* 0x000fe4000f8008ff */
[----:B------:R-:W-:-:S02]  /*2730*/  LEA.HI.X R9, R9, UR5, R12, 0x1, P1 ;  /* 0x0000000509097c11 */ /* 0x000fc400088f0c0c */
[-C--:B------:R-:W-:Y:S02]  /*2740*/  IADD3 R15, P5, R29, R17.reuse, RZ ;  /* 0x000000111d0f7210 */ /* 0x080fe40007fbe0ff */
[----:B------:R-:W-:Y:S02]  /*2750*/  LEA.HI.X.SX32 R16, R16, R24, 0x1, P4 ;  /* 0x0000001810107211 */ /* 0x000fe400020f0eff */
[----:B------:R-:W-:Y:S02]  /*2760*/  LEA R12, P1, R13, UR4, 0x1 ;  /* 0x000000040d0c7c11 */ /* 0x000fe4000f8208ff */
[----:B------:R-:W-:Y:S02]  /*2770*/  F2FP.F16.F32.PACK_AB R0, R19, R0 ;  /* 0x000000001300723e */ /* 0x000fe400000000ff */
[----:B------:R-:W-:Y:S02]  /*2780*/  IADD3 R17, P6, R27, R17, RZ ;  /* 0x000000111b117210 */ /* 0x000fe40007fde0ff */
[----:B------:R-:W-:-:S02]  /*2790*/  PRMT R19, R25, 0x7632, R19 ;  /* 0x0000763219137816 */ /* 0x000fc40000000013 */
[----:B------:R-:W-:Y:S02]  /*27a0*/  LEA.HI.X R11, R11, UR5, R14, 0x1, P0 ;  /* 0x000000050b0b7c11 */ /* 0x000fe400080f0c0e */
[----:B------:R-:W-:Y:S01]  /*27b0*/  F2FP.F16.F32.PACK_AB R18, R21, R18 ;  /* 0x000000121512723e */ /* 0x000fe200000000ff */
[----:B------:R1:W-:Y:S01]  /*27c0*/  STG.E.U16 desc[UR36][R4.64], R19 ;  /* 0x0000001304007986 */ /* 0x0003e2000c101524 */
[-C--:B------:R-:W-:Y:S02]  /*27d0*/  LEA.HI.X.SX32 R22, R29, R24.reuse, 0x1, P5 ;  /* 0x000000181d167211 */ /* 0x080fe400028f0eff */
[----:B------:R-:W-:Y:S01]  /*27e0*/  LEA R14, P0, R15, UR4, 0x1 ;  /* 0x000000040f0e7c11 */ /* 0x000fe2000f8008ff */
[----:B------:R-:W-:Y:S01]  /*27f0*/  STG.E.U16 desc[UR36][R6.64], R0 ;  /* 0x0000000006007986 */ /* 0x000fe2000c101524 */
[----:B------:R-:W-:Y:S02]  /*2800*/  LEA.HI.X R13, R13, UR5, R16, 0x1, P1 ;  /* 0x000000050d0d7c11 */ /* 0x000fe400088f0c10 */
[----:B------:R-:W-:-:S02]  /*2810*/  LEA.HI.X.SX32 R24, R27, R24, 0x1, P6 ;  /* 0x000000181b187211 */ /* 0x000fc400030f0eff */
[----:B------:R-:W-:Y:S02]  /*2820*/  LEA R16, P1, R17, UR4, 0x1 ;  /* 0x0000000411107c11 */ /* 0x000fe4000f8208ff */
[----:B0-----:R-:W-:Y:S02]  /*2830*/  PRMT R3, R0, 0x7632, R3 ;  /* 0x0000763200037816 */ /* 0x001fe40000000003 */
[----:B------:R-:W-:Y:S02]  /*2840*/  F2FP.F16.F32.PACK_AB R20, R23, R20 ;  /* 0x000000141714723e */ /* 0x000fe400000000ff */
        /* <DEDUP_REMOVED lines=10> */
.L_x_4045:
        /* <DEDUP_REMOVED lines=16> */
.L_x_4073:
[----:B------:R-:W-:Y:S05]  /*29f0*/  EXIT ;  /* 0x000000000000794d */ /* 0x000fea0003800000 */
.L_x_4046:
[----:B------:R-:W-:Y:S01]  /*2a00*/  HFMA2.MMA R12, -RZ, RZ, 0, 9.5367431640625e-07 ;  /* 0x00000010ff0c7435 */ /* 0x000fe200000001ff */
[----:B------:R-:W-:Y:S01]  /*2a10*/  IMAD.MOV.U32 R11, RZ, RZ, 0x1f ;  /* 0x0000001fff0b7424 */ /* 0x000fe200078e00ff */
[----:B------:R-:W-:Y:S02]  /*2a20*/  MOV R15, 0xffffffff ;  /* 0xffffffff000f7802 */ /* 0x000fe40000000f00 */
[----:B------:R-:W-:-:S07]  /*2a30*/  MOV R2, 0xff7fffff ;  /* 0xff7fffff00027802 */ /* 0x000fce0000000f00 */
[----:B0-----:R-:W-:Y:S05]  /*2a40*/  WARPSYNC.COLLECTIVE R15, `(.L_x_4074) ;  /* 0x000000000f087348 */ /* 0x001fea0003c00000 */
[----:B------:R1:W2:Y:S02]  /*2a50*/  SHFL.BFLY P6, R14, R13, R12, R11 ;  /* 0x0c00000c0d0e7389 */ /* 0x0002a400000c000b */
[----:B012---:R-:W-:Y:S01]  /*2a60*/  ENDCOLLECTIVE ;  /* 0x000000000000791b */ /* 0x007fe20003800000 */
.L_x_4074:
[----:B------:R-:W-:Y:S01]  /*2a70*/  IMAD.MOV.U32 R12, RZ, RZ, 0x8 ;  /* 0x00000008ff0c7424 */ /* 0x000fe200078e00ff */
[----:B------:R-:W-:-:S04]  /*2a80*/  FMNMX.FTZ R0, R14, -3.40282346638528859812e+38, !PT ;  /* 0xff7fffff0e007809 */ /* 0x000fc80007810000 */
[----:B------:R-:W-:-:S07]  /*2a90*/  MOV R13, R0 ;  /* 0x00000000000d7202 */ /* 0x000fce0000000f00 */
[----:B------:R-:W-:Y:S05]  /*2aa0*/  WARPSYNC.COLLECTIVE R15, `(.L_x_4075) ;  /* 0x000000000f087348 */ /* 0x000fea0003c00000 */
[----:B------:R0:W1:Y:S02]  /*2ab0*/  SHFL.BFLY P6, R14, R13, R12, R11 ;  /* 0x0c00000c0d0e7389 */ /* 0x00006400000c000b */
[----:B01----:R-:W-:Y:S01]  /*2ac0*/  ENDCOLLECTIVE ;  /* 0x000000000000791b */ /* 0x003fe20003800000 */
.L_x_4075:
[----:B------:R-:W-:Y:S01]  /*2ad0*/  HFMA2.MMA R12, -RZ, RZ, 0, 2.384185791015625e-07 ;  /* 0x00000004ff0c7435 */ /* 0x000fe200000001ff */
[----:B------:R-:W-:-:S04]  /*2ae0*/  FMNMX.FTZ R3, R0, R14, !PT ;  /* 0x0000000e00037209 */ /* 0x000fc80007810000 */
[----:B------:R-:W-:-:S07]  /*2af0*/  MOV R13, R3 ;  /* 0x00000003000d7202 */ /* 0x000fce0000000f00 */
[----:B------:R-:W-:Y:S05]  /*2b00*/  WARPSYNC.COLLECTIVE R15, `(.L_x_4076) ;  /* 0x000000000f087348 */ /* 0x000fea0003c00000 */
[----:B------:R0:W1:Y:S02]  /*2b10*/  SHFL.BFLY P6, R14, R13, R12, R11 ;  /* 0x0c00000c0d0e7389 */ /* 0x00006400000c000b */
[----:B01----:R-:W-:Y:S01]  /*2b20*/  ENDCOLLECTIVE ;  /* 0x000000000000791b */ /* 0x003fe20003800000 */
.L_x_4076:
[----:B------:R-:W-:Y:S02]  /*2b30*/  MOV R12, 0x2 ;  /* 0x00000002000c7802 */ /* 0x000fe40000000f00 */
[----:B------:R-:W-:-:S05]  /*2b40*/  FMNMX.FTZ R4, R3, R14, !PT ;  /* 0x0000000e03047209 */ /* 0x000fca0007810000 */
[----:B------:R-:W-:-:S07]  /*2b50*/  IMAD.MOV.U32 R13, RZ, RZ, R4 ;  /* 0x000000ffff0d7224 */ /* 0x000fce00078e0004 */
[----:B------:R-:W-:Y:S05]  /*2b60*/  WARPSYNC.COLLECTIVE R15, `(.L_x_4077) ;  /* 0x000000000f087348 */ /* 0x000fea0003c00000 */
[----:B------:R0:W1:Y:S02]  /*2b70*/  SHFL.BFLY P6, R14, R13, R12, R11 ;  /* 0x0c00000c0d0e7389 */ /* 0x00006400000c000b */
[----:B01----:R-:W-:Y:S01]  /*2b80*/  ENDCOLLECTIVE ;  /* 0x000000000000791b */ /* 0x003fe20003800000 */
.L_x_4077:
[----:B------:R-:W-:Y:S05]  /*2b90*/  BRA `(.L_x_4078) ;  /* 0xffffffd400c87947 */ /* 0x000fea000383ffff */
.L_x_4079:
        /* <DEDUP_REMOVED lines=14> */
.L_x_29643:


//--------------------- .text._ZN4vllm25paged_attention_v2_kernelIthLi120ELi16ELi128ELNS_18Fp8KVCacheDataTypeE2ELb0ELi512EEEvPfS2_PT_PKS3_PKT0_S9_ifPKiSB_iPKfiiiSD_SD_iiiii --------------------------
	.section	.text._ZN4vllm25paged_attention_v2_kernelIthLi120ELi16ELi128ELNS_18Fp8KVCacheDataTypeE2ELb0ELi512EEEvPfS2_PT_PKS3_PKT0_S9_ifPKiSB_iPKfiiiSD_SD_iiiii,"ax",@progbits
	.align	128
        .global         _ZN4vllm25paged_attention_v2_kernelIthLi120ELi16ELi128ELNS_18Fp8KVCacheDataTypeE2ELb0ELi512EEEvPfS2_PT_PKS3_PKT0_S9_ifPKiSB_iPKfiiiSD_SD_iiiii
        .type           _ZN4vllm25paged_attention_v2_kernelIthLi120ELi16ELi128ELNS_18Fp8KVCacheDataTypeE2ELb0ELi512EEEvPfS2_PT_PKS3_PKT0_S9_ifPKiSB_iPKfiiiSD_SD_iiiii,@function
        .size           _ZN4vllm25paged_attention_v2_kernelIthLi120ELi16ELi128ELNS_18Fp8KVCacheDataTypeE2ELb0ELi512EEEvPfS2_PT_PKS3_PKT0_S9_ifPKiSB_iPKfiiiSD_SD_iiiii,(.L_x_29644 - _ZN4vllm25paged_attention_v2_kernelIthLi120ELi16ELi128ELNS_18Fp8KVCacheDataTypeE2ELb0ELi512EEEvPfS2_PT_PKS3_PKT0_S9_ifPKiSB_iPKfiiiSD_SD_iiiii)
        .other          _ZN4vllm25paged_attention_v2_kernelIthLi120ELi16ELi128ELNS_18Fp8KVCacheDataTypeE2ELb0ELi512EEEvPfS2_PT_PKS3_PKT0_S9_ifPKiSB_iPKfiiiSD_SD_iiiii,@"STO_CUDA_ENTRY STV_DEFAULT"
_ZN4vllm25paged_attention_v2_kernelIthLi120ELi16ELi128ELNS_18Fp8KVCacheDataTypeE2ELb0ELi512EEEvPfS2_PT_PKS3_PKT0_S9_ifPKiSB_iPKfiiiSD_SD_iiiii:
.text._ZN4vllm25paged_attention_v2_kernelIthLi120ELi16ELi128ELNS_18Fp8KVCacheDataTypeE2ELb0ELi512EEEvPfS2_PT_PKS3_PKT0_S9_ifPKiSB_iPKfiiiSD_SD_iiiii:
        /* <DEDUP_REMOVED lines=44> */
.L_x_4123:
[----:B------:R-:W-:Y:S01]  /*02c0*/  ISETP.NE.AND P0, PT, R18, RZ, PT ;  /* 0x000000ff1200720c */ /* 0x000fe20003f05270 */
[----:B------:R-:W-:Y:S05]  /*02d0*/  WARPSYNC.ALL ;  /* 0x0000000000007948 */ /* 0x000fea0003800000 */
[----:B--2---:R-:W-:-:S07]  /*02e0*/  FMNMX.FTZ R14, R4, R14, !PT ;  /* 0x0000000e040e7209 */ /* 0x004fce0007810000 */
[----:B------:R-:W2:Y:S01]  /*02f0*/  @!P0 S2R R3, SR_CgaCtaId ;  /* 0x0000000000038919 */ /* 0x000ea20000008800 */
[----:B------:R-:W-:-:S04]  /*0300*/  @!P0 MOV R0, 0x400 ;  /* 0x0000040000008802 */ /* 0x000fc80000000f00 */
[----:B--2---:R-:W-:-:S04]  /*0310*/  @!P0 LEA R3, R3, R0, 0x18 ;  /* 0x0000000003038211 */ /* 0x004fc800078ec0ff */
        /* <DEDUP_REMOVED lines=41> */
.L_x_4086:
        /* <DEDUP_REMOVED lines=11> */
.L_x_4085:
[----:B------:R-:W-:Y:S05]  /*0660*/  BSYNC B1 ;  /* 0x0000000000017941 */ /* 0x000fea0003800000 */
.L_x_4084:
        /* <DEDUP_REMOVED lines=14> */
.L_x_4089:
        /* <DEDUP_REMOVED lines=100> */
.L_x_4088:
[----:B------:R-:W-:Y:S05]  /*0d90*/  BSYNC B1 ;  /* 0x0000000000017941 */ /* 0x000fea0003800000 */
.L_x_4087:
        /* <DEDUP_REMOVED lines=55> */
.L_x_4091:
[----:B------:R-:W-:Y:S05]  /*1110*/  BSYNC B1 ;  /* 0x0000000000017941 */ /* 0x000fea0003800000 */
.L_x_4090:
        /* <DEDUP_REMOVED lines=26> */
.L_x_4083:
[----:B------:R-:W-:Y:S05]  /*12c0*/  BSYNC B0 ;  /* 0x0000000000007941 */ /* 0x000fea0003800000 */
.L_x_4082:
        /* <DEDUP_REMOVED lines=55> */
.L_x_4096:
        /* <DEDUP_REMOVED lines=8> */
.L_x_4095:
[----:B------:R-:W-:Y:S05]  /*16c0*/  BSYNC B1 ;  /* 0x0000000000017941 */ /* 0x000fea0003800000 */
.L_x_4094:
        /* <DEDUP_REMOVED lines=14> */
.L_x_4099:
        /* <DEDUP_REMOVED lines=52> */
.L_x_4098:
[----:B------:R-:W-:Y:S05]  /*1af0*/  BSYNC B1 ;  /* 0x0000000000017941 */ /* 0x000fea0003800000 */
.L_x_4097:
        /* <DEDUP_REMOVED lines=31> */
.L_x_4101:
[----:B------:R-:W-:Y:S05]  /*1cf0*/  BSYNC B1 ;  /* 0x0000000000017941 */ /* 0x000fea0003800000 */
.L_x_4100:
        /* <DEDUP_REMOVED lines=14> */
.L_x_4093:
[----:B------:R-:W-:Y:S05]  /*1de0*/  BSYNC B0 ;  /* 0x0000000000007941 */ /* 0x000fea0003800000 */
.L_x_4092:
[----:B------:R-:W-:Y:S01]  /*1df0*/  BAR.SYNC.DEFER_BLOCKING 0x0 ;  /* 0x0000000000007b1d */ /* 0x000fe20000010000 */
[----:B------:R-:W-:-:S05]  /*1e00*/  ISETP.NE.AND P0, PT, R8, RZ, PT ;  /* 0x000000ff0800720c */ /* 0x000fca0003f05270 */
[----:B------:R-:W-:Y:S08]  /*1e10*/  BSSY B0, `(.L_x_4102) ;  /* 0x0000014000007945 */ /* 0x000ff00003800000 */
[----:B------:R-:W-:Y:S05]  /*1e20*/  @P0 BRA `(.L_x_4103) ;  /* 0x0000000000480947 */ /* 0x000fea0003800000 */
[----:B--23--:R-:W-:Y:S01]  /*1e30*/  IMAD R3, R5, UR39, RZ ;  /* 0x0000002705037c24 */ /* 0x00cfe2000f8e02ff */
[--C-:B------:R-:W-:Y:S01]  /*1e40*/  SHF.R.S32.HI R9, RZ, 0x1f, R7.reuse ;  /* 0x0000001fff097819 */ /* 0x100fe20000011407 */
        /* <DEDUP_REMOVED lines=16> */
.L_x_4103:
[----:B------:R-:W-:Y:S05]  /*1f50*/  BSYNC B0 ;  /* 0x0000000000007941 */ /* 0x000fea0003800000 */
.L_x_4102:
[----:B------:R-:W5:Y:S01]  /*1f60*/  S2UR UR5, SR_CgaCtaId ;  /* 0x00000000000579c3 */ /* 0x000f620000008800 */
[----:B-1--4-:R-:W-:Y:S01]  /*1f70*/  LOP3.LUT R0, R8, 0xffffffc0, RZ, 0xc0, !PT ;  /* 0xffffffc008007812 */ /* 0x012fe200078ec0ff */
[----:B------:R-:W-:Y:S01]  /*1f80*/  UMOV UR4, 0x400 ;  /* 0x0000040000047882 */ /* 0x000fe20000000000 */
[----:B------:R-:W-:Y:S01]  /*1f90*/  LEA.HI R15, R18, R18, RZ, 0x1 ;  /* 0x00000012120f7211 */ /* 0x000fe200078f08ff */
[----:B------:R-:W-:Y:S01]  /*1fa0*/  UIADD3 UR4, UR4, 0x20, URZ ;  /* 0x0000002004047890 */ /* 0x000fe2000fffe03f */
[----:B------:R-:W-:-:S03]  /*1fb0*/  ISETP.NE.AND P0, PT, R0, 0x40, PT ;  /* 0x000000400000780c */ /* 0x000fc60003f05270 */
[----:B------:R-:W-:Y:S01]  /*1fc0*/  BAR.SYNC.DEFER_BLOCKING 0x0 ;  /* 0x0000000000007b1d */ /* 0x000fe20000010000 */
[----:B------:R-:W-:Y:S01]  /*1fd0*/  SHF.R.S32.HI R15, RZ, 0x1, R15 ;  /* 0x00000001ff0f7819 */ /* 0x000fe2000001140f */
[----:B------:R-:W-:Y:S01]  /*1fe0*/  HFMA2.MMA R19, -RZ, RZ, 0, 0 ;  /* 0x00000000ff137435 */ /* 0x000fe200000001ff */
[----:B------:R-:W-:Y:S02]  /*1ff0*/  CS2R R20, SRZ ;  /* 0x0000000000147805 */ /* 0x000fe4000001ff00 */
[----:B---3--:R-:W-:Y:S01]  /*2000*/  CS2R R12, SRZ ;  /* 0x00000000000c7805 */ /* 0x008fe2000001ff00 */
[----:B------:R-:W-:Y:S01]  /*2010*/  IMAD.MOV.U32 R0, RZ, RZ, RZ ;  /* 0x000000ffff007224 */ /* 0x000fe200078e00ff */
[----:B------:R-:W-:Y:S01]  /*2020*/  BSSY B0, `(.L_x_4104) ;  /* 0x0000013000007945 */ /* 0x000fe20003800000 */
[----:B--2---:R-:W-:Y:S01]  /*2030*/  IMAD R3, R16, 0x78, R15 ;  /* 0x0000007810037824 */ /* 0x004fe200078e020f */
[----:B------:R-:W-:Y:S01]  /*2040*/  MOV R22, RZ ;  /* 0x000000ff00167202 */ /* 0x000fe20000000f00 */
[----:B------:R-:W-:Y:S01]  /*2050*/  IMAD.MOV.U32 R14, RZ, RZ, RZ ;  /* 0x000000ffff0e7224 */ /* 0x000fe200078e00ff */
[----:B------:R-:W-:Y:S01]  /*2060*/  LOP3.LUT R10, R18, 0x1, RZ, 0xc0, !PT ;  /* 0x00000001120a7812 */ /* 0x000fe200078ec0ff */
[----:B-----5:R-:W-:-:S06]  /*2070*/  ULEA UR4, UR5, UR4, 0x18 ;  /* 0x0000000405047291 */ /* 0x020fcc000f8ec03f */
        /* <DEDUP_REMOVED lines=13> */
.L_x_4105:
[----:B------:R-:W-:Y:S05]  /*2150*/  BSYNC B0 ;  /* 0x0000000000007941 */ /* 0x000fea0003800000 */
.L_x_4104:
        /* <DEDUP_REMOVED lines=10> */
[----:B------:R-:W1:Y:S04]  /*2200*/  LDS R2, [R3] ;  /* 0x0000000003027984 */ /* 0x000e680000000800 */
[----:B------:R-:W4:Y:S04]  /*2210*/  LDS R9, [R3+0x40] ;  /* 0x0000400003097984 */ /* 0x000f280000000800 */
[----:B------:R-:W5:Y:S04]  /*2220*/  LDS R4, [R3+0x80] ;  /* 0x0000800003047984 */ /* 0x000f680000000800 */
[----:B------:R-:W0:Y:S04]  /*2230*/  LDS R11, [R3+0xc0] ;  /* 0x0000c000030b7984 */ /* 0x000e280000000800 */
[----:B------:R-:W2:Y:S04]  /*2240*/  LDS R6, [R3+0x100] ;  /* 0x0001000003067984 */ /* 0x000ea80000000800 */
[----:B------:R-:W3:Y:S04]  /*2250*/  LDS R23, [R3+0x140] ;  /* 0x0001400003177984 */ /* 0x000ee80000000800 */
[----:B------:R-:W3:Y:S01]  /*2260*/  LDS R25, [R3+0x180] ;  /* 0x0001800003197984 */ /* 0x000ee20000000800 */
[----:B-1----:R-:W-:Y:S01]  /*2270*/  FADD.FTZ R21, R21, R2 ;  /* 0x0000000215157221 */ /* 0x002fe20000010000 */
[----:B----4-:R-:W-:Y:S01]  /*2280*/  FADD.FTZ R20, R20, R9 ;  /* 0x0000000914147221 */ /* 0x010fe20000010000 */
[----:B-----5:R-:W-:Y:S01]  /*2290*/  FADD.FTZ R19, R19, R4 ;  /* 0x0000000413137221 */ /* 0x020fe20000010000 */
[----:B0-----:R-:W-:Y:S01]  /*22a0*/  FADD.FTZ R12, R12, R11 ;  /* 0x0000000b0c0c7221 */ /* 0x001fe20000010000 */
[----:B--2---:R-:W-:Y:S01]  /*22b0*/  FADD.FTZ R13, R13, R6 ;  /* 0x000000060d0d7221 */ /* 0x004fe20000010000 */
[----:B---3--:R-:W-:Y:S01]  /*22c0*/  FADD.FTZ R0, R0, R23 ;  /* 0x0000001700007221 */ /* 0x008fe20000010000 */
[----:B------:R-:W-:-:S07]  /*22d0*/  FADD.FTZ R22, R22, R25 ;  /* 0x0000001916167221 */ /* 0x000fce0000010000 */
.L_x_4109:
[----:B------:R-:W-:Y:S05]  /*22e0*/  BSYNC B1 ;  /* 0x0000000000017941 */ /* 0x000fea0003800000 */
.L_x_4108:
[----:B-1-3--:R-:W-:-:S07]  /*22f0*/  @!P0 FADD.FTZ R14, R14, R27 ;  /* 0x0000001b0e0e8221 */ /* 0x00afce0000010000 */
.L_x_4107:
[----:B------:R-:W-:Y:S05]  /*2300*/  BSYNC B0 ;  /* 0x0000000000007941 */ /* 0x000fea0003800000 */
.L_x_4106:
        /* <DEDUP_REMOVED lines=16> */
.L_x_4111:
[----:B------:R-:W-:Y:S05]  /*2410*/  BSYNC B0 ;  /* 0x0000000000007941 */ /* 0x000fea0003800000 */
.L_x_4110:
        /* <DEDUP_REMOVED lines=10> */
[----:B------:R-:W1:Y:S04]  /*24c0*/  LDS R2, [R3] ;  /* 0x0000000003027984 */ /* 0x000e680000000800 */
[----:B------:R-:W5:Y:S04]  /*24d0*/  LDS R9, [R3+0x40] ;  /* 0x0000400003097984 */ /* 0x000f680000000800 */
[----:B------:R-:W2:Y:S04]  /*24e0*/  LDS R4, [R3+0x80] ;  /* 0x0000800003047984 */ /* 0x000ea80000000800 */
[----:B------:R-:W4:Y:S04]  /*24f0*/  LDS R11, [R3+0xc0] ;  /* 0x0000c000030b7984 */ /* 0x000f280000000800 */
[----:B------:R-:W0:Y:S04]  /*2500*/  LDS R6, [R3+0x100] ;  /* 0x0001000003067984 */ /* 0x000e280000000800 */
[----:B------:R-:W0:Y:S04]  /*2510*/  LDS R23, [R3+0x140] ;  /* 0x0001400003177984 */ /* 0x000e280000000800 */
[----:B------:R-:W0:Y:S01]  /*2520*/  LDS R25, [R3+0x180] ;  /* 0x0001800003197984 */ /* 0x000e220000000800 */
[----:B-1-3--:R-:W-:Y:S01]  /*2530*/  FADD.FTZ R21, R21, R2 ;  /* 0x0000000215157221 */ /* 0x00afe20000010000 */
[----:B-----5:R-:W-:Y:S01]  /*2540*/  FADD.FTZ R20, R20, R9 ;  /* 0x0000000914147221 */ /* 0x020fe20000010000 */
[----:B--2---:R-:W-:Y:S01]  /*2550*/  FADD.FTZ R19, R19, R4 ;  /* 0x0000000413137221 */ /* 0x004fe20000010000 */
[----:B----4-:R-:W-:Y:S01]  /*2560*/  FADD.FTZ R12, R12, R11 ;  /* 0x0000000b0c0c7221 */ /* 0x010fe20000010000 */
[----:B0-----:R-:W-:Y:S01]  /*2570*/  FADD.FTZ R13, R13, R6 ;  /* 0x000000060d0d7221 */ /* 0x001fe20000010000 */
[----:B------:R-:W-:Y:S01]  /*2580*/  FADD.FTZ R0, R0, R23 ;  /* 0x0000001700007221 */ /* 0x000fe20000010000 */
[----:B------:R-:W-:-:S07]  /*2590*/  FADD.FTZ R22, R22, R25 ;  /* 0x0000001916167221 */ /* 0x000fce0000010000 */
.L_x_4115:
[----:B------:R-:W-:Y:S05]  /*25a0*/  BSYNC B1 ;  /* 0x0000000000017941 */ /* 0x000fea0003800000 */
.L_x_4114:
[----:B01-3--:R-:W-:-:S07]  /*25b0*/  @!P0 FADD.FTZ R14, R14, R27 ;  /* 0x0000001b0e0e8221 */ /* 0x00bfce0000010000 */
.L_x_4113:
[----:B------:R-:W-:Y:S05]  /*25c0*/  BSYNC B0 ;  /* 0x0000000000007941 */ /* 0x000fea0003800000 */
.L_x_4112:
[----:B------:R-:W-:Y:S01]  /*25d0*/  BAR.SYNC.DEFER_BLOCKING 0x0 ;  /* 0x0000000000007b1d */ /* 0x000fe20000010000 */
[----:B------:R-:W-:-:S04]  /*25e0*/  IADD3 R8, R8, 0x1f, RZ ;  /* 0x0000001f08087810 */ /* 0x000fc80007ffe0ff */
[----:B------:R-:W-:-:S13]  /*25f0*/  ISETP.GT.U32.AND P0, PT, R8, 0x3e, PT ;  /* 0x0000003e0800780c */ /* 0x000fda0003f04070 */
[----:B------:R-:W-:Y:S05]  /*2600*/  @P0 EXIT ;  /* 0x000000000000094d */ /* 0x000fea0003800000 */
[----:B------:R-:W-:Y:S01]  /*2610*/  UIMAD UR38, UR38, 0x78, URZ ;  /* 0x00000078262678a4 */ /* 0x000fe2000f8e023f */
[----:B------:R-:W-:Y:S01]  /*2620*/  ISETP.NE.AND P1, PT, R10, RZ, PT ;  /* 0x000000ff0a00720c */ /* 0x000fe20003f25270 */
[----:B------:R-:W-:Y:S01]  /*2630*/  IMAD R2, R5, UR39, RZ ;  /* 0x0000002705027c24 */ /* 0x000fe2000f8e02ff */
[----:B------:R-:W-:Y:S01]  /*2640*/  ISETP.GT.AND P0, PT, R18, 0xf, PT ;  /* 0x0000000f1200780c */ /* 0x000fe20003f04270 */
[----:B------:R-:W-:Y:S01]  /*2650*/  IMAD R7, R7, 0x78, RZ ;  /* 0x0000007807077824 */ /* 0x000fe200078e02ff */
[----:B------:R-:W-:Y:S01]  /*2660*/  BSSY B0, `(.L_x_4116) ;  /* 0x000003b000007945 */ /* 0x000fe20003800000 */
[----:B------:R-:W-:Y:S01]  /*2670*/  IMAD R2, R2, UR38, RZ ;  /* 0x0000002602027c24 */ /* 0x000fe2000f8e02ff */
[----:B------:R-:W-:Y:S01]  /*2680*/  ISETP.NE.OR P0, PT, R10, RZ, P0 ;  /* 0x000000ff0a00720c */ /* 0x000fe20000705670 */
[----:B0-----:R-:W-:Y:S01]  /*2690*/  IMAD R17, R17, UR38, RZ ;  /* 0x0000002611117c24 */ /* 0x001fe2000f8e02ff */
[----:B-1234-:R-:W-:Y:S02]  /*26a0*/  SHF.R.S32.HI R3, RZ, 0x1f, R7 ;  /* 0x0000001fff037819 */ /* 0x01efe40000011407 */
[----:B------:R-:W-:-:S02]  /*26b0*/  SHF.R.S32.HI R24, RZ, 0x1f, R2 ;  /* 0x0000001fff187819 */ /* 0x000fc40000011402 */
[----:B------:R-:W-:Y:S02]  /*26c0*/  IADD3 R18, P2, P3, R2, R17, R7 ;  /* 0x0000001102127210 */ /* 0x000fe40007b5e007 */
[----:B------:R-:W-:-:S04]  /*26d0*/  SHF.R.S32.HI R17, RZ, 0x1f, R17 ;  /* 0x0000001fff117819 */ /* 0x000fc80000011411 */
[----:B------:R-:W-:Y:S01]  /*26e0*/  IADD3.X R24, R24, R17, R3, P2, P3 ;  /* 0x0000001118187210 */ /* 0x000fe200017e6403 */
[----:B------:R-:W-:Y:S06]  /*26f0*/  @P1 BRA `(.L_x_4117) ;  /* 0x0000000000c41947 */ /* 0x000fec0003800000 */
[C---:B------:R-:W-:Y:S01]  /*2700*/  VIADD R3, R15.reuse, 0x10 ;  /* 0x000000100f037836 */ /* 0x040fe20000000000 */
[CC--:B------:R-:W-:Y:S01]  /*2710*/  IADD3 R7, P1, R15.reuse, R18.reuse, RZ ;  /* 0x000000120f077210 */ /* 0x0c0fe20007f3e0ff */
[----:B------:R-:W-:Y:S01]  /*2720*/  ULDC.64 UR4, c[0x0][0x220] ;  /* 0x0000880000047ab9 */ /* 0x000fe20000000a00 */
[C---:B------:R-:W-:Y:S01]  /*2730*/  IADD3 R23, R15.reuse, 0x20, RZ ;  /* 0x000000200f177810 */ /* 0x040fe20007ffe0ff */
[----:B------:R-:W-:Y:S01]  /*2740*/  VIADD R25, R15, 0x30 ;  /* 0x000000300f197836 */ /* 0x000fe20000000000 */
[----:B------:R-:W-:Y:S01]  /*2750*/  IADD3 R5, P2, R3, R18, RZ ;  /* 0x0000001203057210 */ /* 0x000fe20007f5e0ff */
[C---:B------:R-:W-:Y:S01]  /*2760*/  VIADD R17, R15.reuse, 0x50 ;  /* 0x000000500f117836 */ /* 0x040fe20000000000 */
[-C--:B------:R-:W-:Y:S02]  /*2770*/  LEA.HI.X.SX32 R8, R15, R24.reuse, 0x1, P1 ;  /* 0x000000180f087211 */ /* 0x080fe400008f0eff */
[----:B------:R-:W-:Y:S02]  /*2780*/  LEA R2, P1, R7, UR4, 0x1 ;  /* 0x0000000407027c11 */ /* 0x000fe4000f8208ff */
[----:B------:R-:W-:-:S02]  /*2790*/  LEA.HI.X.SX32 R6, R3, R24, 0x1, P2 ;  /* 0x0000001803067211 */ /* 0x000fc400010f0eff */
[----:B------:R-:W-:Y:S02]  /*27a0*/  LEA R4, P2, R5, UR4, 0x1 ;  /* 0x0000000405047c11 */ /* 0x000fe4000f8408ff */
[----:B------:R-:W-:Y:S02]  /*27b0*/  LEA.HI.X R3, R7, UR5, R8, 0x1, P1 ;  /* 0x0000000507037c11 */ /* 0x000fe400088f0c08 */
[----:B------:R-:W-:Y:S02]  /*27c0*/  LEA.HI.X R5, R5, UR5, R6, 0x1, P2 ;  /* 0x0000000505057c11 */ /* 0x000fe400090f0c06 */
[-C--:B------:R-:W-:Y:S02]  /*27d0*/  IADD3 R7, P1, R23, R18.reuse, RZ ;  /* 0x0000001217077210 */ /* 0x080fe40007f3e0ff */
[----:B------:R-:W-:Y:S02]  /*27e0*/  IADD3 R9, P2, R25, R18, RZ ;  /* 0x0000001219097210 */ /* 0x000fe40007f5e0ff */
[----:B------:R-:W-:-:S02]  /*27f0*/  IADD3 R27, R15, 0x40, RZ ;  /* 0x000000400f1b7810 */ /* 0x000fc40007ffe0ff */
[-C--:B------:R-:W-:Y:S02]  /*2800*/  LEA.HI.X.SX32 R16, R23, R24.reuse, 0x1, P1 ;  /* 0x0000001817107211 */ /* 0x080fe400008f0eff */
[----:B------:R-:W-:Y:S02]  /*2810*/  LEA.HI.X.SX32 R28, R25, R24, 0x1, P2 ;  /* 0x00000018191c7211 */ /* 0x000fe400010f0eff */
[----:B------:R-:W-:Y:S02]  /*2820*/  LEA R8, P1, R9, UR4, 0x1 ;  /* 0x0000000409087c11 */ /* 0x000fe4000f8208ff */
[----:B------:R-:W-:Y:S02]  /*2830*/  IADD3 R11, P3, R27, R18, RZ ;  /* 0x000000121b0b7210 */ /* 0x000fe40007f7e0ff */
[----:B------:R-:W-:Y:S02]  /*2840*/  LEA.HI.X R9, R9, UR5, R28, 0x1, P1 ;  /* 0x0000000509097c11 */ /* 0x000fe400088f0c1c */
[----:B------:R-:W-:-:S02]  /*2850*/  LEA R6, P2, R7, UR4, 0x1 ;  /* 0x0000000407067c11 */ /* 0x000fc4000f8408ff */
[----:B------:R-:W-:Y:S02]  /*2860*/  IADD3 R25, P1, R17, R18, RZ ;  /* 0x0000001211197210 */ /* 0x000fe40007f3e0ff */
[-C--:B------:R-:W-:Y:S02]  /*2870*/  LEA.HI.X.SX32 R26, R27, R24.reuse, 0x1, P3 ;  /* 0x000000181b1a7211 */ /* 0x080fe400018f0eff */
[----:B------:R-:W-:Y:S02]  /*2880*/  IADD3 R27, R15, 0x60, RZ ;  /* 0x000000600f1b7810 */ /* 0x000fe40007ffe0ff */
[----:B------:R-:W-:Y:S02]  /*2890*/  F2FP.F16.F32.PACK_AB R23, R20, R21 ;  /* 0x000000151417723e */ /* 0x000fe400000000ff */
[----:B------:R-:W-:Y:S02]  /*28a0*/  LEA.HI.X R7, R7, UR5, R16, 0x1, P2 ;  /* 0x0000000507077c11 */ /* 0x000fe400090f0c10 */
[----:B------:R-:W-:Y:S01]  /*28b0*/  LEA.HI.X.SX32 R20, R17, R24, 0x1, P1 ;  /* 0x0000001811147211 */ /* 0x000fe200008f0eff */
[----:B------:R0:W-:Y:S01]  /*28c0*/  STG.E.U16 desc[UR36][R2.64], R23 ;  /* 0x0000001702007986 */ /* 0x0001e2000c101524 */
[----:B------:R-:W-:-:S02]  /*28d0*/  LEA R10, P3, R11, UR4, 0x1 ;  /* 0x000000040b0a7c11 */ /* 0x000fc4000f8608ff */
[----:B------:R-:W-:Y:S02]  /*28e0*/  LEA R16, P1, R25, UR4, 0x1 ;  /* 0x0000000419107c11 */ /* 0x000fe4000f8208ff */
[----:B------:R-:W-:Y:S02]  /*28f0*/  IADD3 R21, P2, R27, R18, RZ ;  /* 0x000000121b157210 */ /* 0x000fe40007f5e0ff */
[----:B------:R-:W-:Y:S02]  /*2900*/  F2FP.F16.F32.PACK_AB R12, R12, R19 ;  /* 0x000000130c0c723e */ /* 0x000fe400000000ff */
[----:B------:R-:W-:Y:S02]  /*2910*/  PRMT R19, R23, 0x7632, R19 ;  /* 0x0000763217137816 */ /* 0x000fe40000000013 */
[----:B------:R-:W-:Y:S02]  /*2920*/  LEA.HI.X R11, R11, UR5, R26, 0x1, P3 ;  /* 0x000000050b0b7c11 */ /* 0x000fe400098f0c1a */
[----:B------:R-:W-:Y:S01]  /*2930*/  LEA.HI.X R17, R25, UR5, R20, 0x1, P1 ;  /* 0x0000000519117c11 */ /* 0x000fe200088f0c14 */
[----:B------:R1:W-:Y:S01]  /*2940*/  STG.E.U16 desc[UR36][R4.64], R19 ;  /* 0x0000001304007986 */ /* 0x0003e2000c101524 */
[----:B------:R-:W-:-:S02]  /*2950*/  F2FP.F16.F32.PACK_AB R0, R0, R13 ;  /* 0x0000000d0000723e */ /* 0x000fc400000000ff */
[----:B------:R-:W-:Y:S01]  /*2960*/  LEA.HI.X.SX32 R26, R27, R24, 0x1, P2 ;  /* 0x000000181b1a7211 */ /* 0x000fe200010f0eff */
[----:B------:R2:W-:Y:S01]  /*2970*/  STG.E.U16 desc[UR36][R6.64], R12 ;  /* 0x0000000c06007986 */ /* 0x0005e2000c101524 */
[C---:B------:R-:W-:Y:S02]  /*2980*/  LEA R20, P1, R21.reuse, UR4, 0x1 ;  /* 0x0000000415147c11 */ /* 0x040fe4000f8208ff */
[----:B0-----:R-:W-:Y:S02]  /*2990*/  PRMT R3, R12, 0x7632, R3 ;  /* 0x000076320c037816 */ /* 0x001fe40000000003 */
[----:B------:R-:W-:Y:S02]  /*29a0*/  LEA.HI.X R21, R21, UR5, R26, 0x1, P1 ;  /* 0x0000000515157c11 */ /* 0x000fe400088f0c1a */
[----:B------:R-:W-:Y:S01]  /*29b0*/  F2FP.F16.F32.PACK_AB R22, RZ, R22 ;  /* 0x00000016ff16723e */ /* 0x000fe200000000ff */
[----:B------:R2:W-:Y:S01]  /*29c0*/  STG.E.U16 desc[UR36][R8.64], R3 ;  /* 0x0000000308007986 */ /* 0x0005e2000c101524 */
[----:B-1----:R-:W-:-:S03]  /*29d0*/  PRMT R5, R0, 0x7632, R5 ;  /* 0x0000763200057816 */ /* 0x002fc60000000005 */
[----:B------:R2:W-:Y:S04]  /*29e0*/  STG.E.U16 desc[UR36][R10.64], R0 ;  /* 0x000000000a007986 */ /* 0x0005e8000c101524 */
[----:B------:R2:W-:Y:S04]  /*29f0*/  STG.E.U16 desc[UR36][R16.64], R5 ;  /* 0x0000000510007986 */ /* 0x0005e8000c101524 */
[----:B------:R2:W-:Y:S02]  /*2a00*/  STG.E.U16 desc[UR36][R20.64], R22 ;  /* 0x0000001614007986 */ /* 0x0005e4000c101524 */
.L_x_4117:
[----:B------:R-:W-:Y:S05]  /*2a10*/  BSYNC B0 ;  /* 0x0000000000007941 */ /* 0x000fea0003800000 */
.L_x_4116:
[----:B------:R-:W-:Y:S05]  /*2a20*/  @P0 EXIT ;  /* 0x000000000000094d */ /* 0x000fea0003800000 */
[----:B------:R-:W-:Y:S01]  /*2a30*/  VIADD R15, R15, 0x70 ;  /* 0x000000700f0f7836 */ /* 0x000fe20000000000 */
[----:B------:R-:W-:Y:S01]  /*2a40*/  ULDC.64 UR4, c[0x0][0x220] ;  /* 0x0000880000047ab9 */ /* 0x000fe20000000a00 */
[----:B------:R-:W-:-:S03]  /*2a50*/  F2FP.F16.F32.PACK_AB R14, RZ, R14 ;  /* 0x0000000eff0e723e */ /* 0x000fc600000000ff */
[----:B------:R-:W-:-:S04]  /*2a60*/  IADD3 R18, P0, R15, R18, RZ ;  /* 0x000000120f127210 */ /* 0x000fc80007f1e0ff */
[----:B------:R-:W-:Y:S02]  /*2a70*/  LEA.HI.X.SX32 R15, R15, R24, 0x1, P0 ;  /* 0x000000180f0f7211 */ /* 0x000fe400000f0eff */
[----:B------:R-:W-:-:S04]  /*2a80*/  LEA R2, P0, R18, UR4, 0x1 ;  /* 0x0000000412027c11 */ /* 0x000fc8000f8008ff */
[----:B--2---:R-:W-:-:S05]  /*2a90*/  LEA.HI.X R3, R18, UR5, R15, 0x1, P0 ;  /* 0x0000000512037c11 */ /* 0x004fca00080f0c0f */
[----:B------:R-:W-:Y:S01]  /*2aa0*/  STG.E.U16 desc[UR36][R2.64], R14 ;  /* 0x0000000e02007986 */ /* 0x000fe2000c101524 */
[----:B------:R-:W-:Y:S05]  /*2ab0*/  EXIT ;  /* 0x000000000000794d */ /* 0x000fea0003800000 */
.L_x_4080:
        /* <DEDUP_REMOVED lines=16> */
.L_x_4118:
[----:B------:R-:W-:Y:S05]  /*2bc0*/  EXIT ;  /* 0x000000000000794d */ /* 0x000fea0003800000 */
.L_x_4081:
[----:B------:R-:W-:Y:S01]  /*2bd0*/  HFMA2.MMA R11, -RZ, RZ, 0, 1.847743988037109375e-06 ;  /* 0x0000001fff0b7435 */ /* 0x000fe200000001ff */
[----:B------:R-:W-:Y:S01]  /*2be0*/  IMAD.MOV.U32 R12, RZ, RZ, 0x10 ;  /* 0x00000010ff0c7424 */ /* 0x000fe200078e00ff */
[----:B------:R-:W-:Y:S01]  /*2bf0*/  MOV R2, 0xff7fffff ;  /* 0xff7fffff00027802 */ /* 0x000fe20000000f00 */
[----:B------:R-:W-:-:S08]  /*2c00*/  IMAD.MOV.U32 R15, RZ, RZ, -0x1 ;  /* 0xffffffffff0f7424 */ /* 0x000fd000078e00ff */
[----:B0-----:R-:W-:Y:S05]  /*2c10*/  WARPSYNC.COLLECTIVE R15, `(.L_x_4119) ;  /* 0x000000000f087348 */ /* 0x001fea0003c00000 */
[----:B------:R1:W2:Y:S02]  /*2c20*/  SHFL.BFLY P6, R14, R13, R12, R11 ;  /* 0x0c00000c0d0e7389 */ /* 0x0002a400000c000b */
[----:B012---:R-:W-:Y:S01]  /*2c30*/  ENDCOLLECTIVE ;  /* 0x000000000000791b */ /* 0x007fe20003800000 */
.L_x_4119:
[----:B------:R-:W-:Y:S01]  /*2c40*/  IMAD.MOV.U32 R12, RZ, RZ, 0x8 ;  /* 0x00000008ff0c7424 */ /* 0x000fe200078e00ff */
[----:B------:R-:W-:-:S04]  /*2c50*/  FMNMX.FTZ R0, R14, -3.40282346638528859812e+38, !PT ;  /* 0xff7fffff0e007809 */ /* 0x000fc80007810000 */
[----:B------:R-:W-:-:S07]  /*2c60*/  MOV R13, R0 ;  /* 0x00000000000d7202 */ /* 0x000fce0000000f00 */
[----:B------:R-:W-:Y:S05]  /*2c70*/  WARPSYNC.COLLECTIVE R15, `(.L_x_4120) ;  /* 0x000000000f087348 */ /* 0x000fea0003c00000 */
[----:B------:R0:W1:Y:S02]  /*2c80*/  SHFL.BFLY P6, R14, R13, R12, R11 ;  /* 0x0c00000c0d0e7389 */ /* 0x00006400000c000b */
[----:B01----:R-:W-:Y:S01]  /*2c90*/  ENDCOLLECTIVE ;  /* 0x000000000000791b */ /* 0x003fe20003800000 */
.L_x_4120:
[----:B------:R-:W-:Y:S01]  /*2ca0*/  IMAD.MOV.U32 R12, RZ, RZ, 0x4 ;  /* 0x00000004ff0c7424 */ /* 0x000fe200078e00ff */
[----:B------:R-:W-:-:S04]  /*2cb0*/  FMNMX.FTZ R3, R0, R14, !PT ;  /* 0x0000000e00037209 */ /* 0x000fc80007810000 */
[----:B------:R-:W-:-:S07]  /*2cc0*/  MOV R13, R3 ;  /* 0x00000003000d7202 */ /* 0x000fce0000000f00 */
[----:B------:R-:W-:Y:S05]  /*2cd0*/  WARPSYNC.COLLECTIVE R15, `(.L_x_4121) ;  /* 0x000000000f087348 */ /* 0x000fea0003c00000 */
[----:B------:R0:W1:Y:S02]  /*2ce0*/  SHFL.BFLY P6, R14, R13, R12, R11 ;  /* 0x0c00000c0d0e7389 */ /* 0x00006400000c000b */
[----:B01----:R-:W-:Y:S01]  /*2cf0*/  ENDCOLLECTIVE ;  /* 0x000000000000791b */ /* 0x003fe20003800000 */
.L_x_4121:
[----:B------:R-:W-:Y:S01]  /*2d00*/  IMAD.MOV.U32 R12, RZ, RZ, 0x2 ;  /* 0x00000002ff0c7424 */ /* 0x000fe200078e00ff */
[----:B------:R-:W-:-:S04]  /*2d10*/  FMNMX.FTZ R4, R3, R14, !PT ;  /* 0x0000000e03047209 */ /* 0x000fc80007810000 */
[----:B------:R-:W-:-:S07]  /*2d20*/  MOV R13, R4 ;  /* 0x00000004000d7202 */ /* 0x000fce0000000f00 */
[----:B------:R-:W-:Y:S05]  /*2d30*/  WARPSYNC.COLLECTIVE R15, `(.L_x_4122) ;  /* 0x000000000f087348 */ /* 0x000fea0003c00000 */
[----:B------:R0:W1:Y:S02]  /*2d40*/  SHFL.BFLY P6, R14, R13, R12, R11 ;  /* 0x0c00000c0d0e7389 */ /* 0x00006400000c000b */
[----:B01----:R-:W-:Y:S01]  /*2d50*/  ENDCOLLECTIVE ;  /* 0x000000000000791b */ /* 0x003fe20003800000 */
.L_x_4122:
[----:B------:R-:W-:Y:S05]  /*2d60*/  BRA `(.L_x_4123) ;  /* 0xffffffd400547947 */ /* 0x000fea000383ffff */
.L_x_4124:
        /* <DEDUP_REMOVED lines=9> */
.L_x_29644:


//--------------------- .text._ZN4vllm25paged_attention_v2_kernelIthLi112ELi16ELi128ELNS_18Fp8KVCacheDataTypeE2ELb0ELi512EEEvPfS2_PT_PKS3_PKT0_S9_ifPKiSB_iPKfiiiSD_SD_iiiii --------------------------
	.section	.text._ZN4vllm25paged_attention_v2_kernelIthLi112ELi16ELi128ELNS_18Fp8KVCacheDataTypeE2ELb0ELi512EEEvPfS2_PT_PKS3_PKT0_S9_ifPKiSB_iPKfiiiSD_SD_iiiii,"ax",@progbits
	.align	128
        .global         _ZN4vllm25paged_attention_v2_kernelIthLi112ELi16ELi128ELNS_18Fp8KVCacheDataTypeE2ELb0ELi512EEEvPfS2_PT_PKS3_PKT0_S9_ifPKiSB_iPKfiiiSD_SD_iiiii
        .type           _ZN4vllm25paged_attention_v2_kernelIthLi112ELi16ELi128ELNS_18Fp8KVCacheDataTypeE2ELb0ELi512EEEvPfS2_PT_PKS3_PKT0_S9_ifPKiSB_iPKfiiiSD_SD_iiiii,@function
        .size           _ZN4vllm25paged_attention_v2_kernelIthLi112ELi16ELi128ELNS_18Fp8KVCacheDataTypeE2ELb0ELi512EEEvPfS2_PT_PKS3_PKT0_S9_ifPKiSB_iPKfiiiSD_SD_iiiii,(.L_x_29645 - _ZN4vllm25paged_attention_v2_kernelIthLi112ELi16ELi128ELNS_18Fp8KVCacheDataTypeE2ELb0ELi512EEEvPfS2_PT_PKS3_PKT0_S9_ifPKiSB_iPKfiiiSD_SD_iiiii)
        .other          _ZN4vllm25paged_attention_v2_kernelIthLi112ELi16ELi128ELNS_18Fp8KVCacheDataTypeE2ELb0ELi512EEEvPfS2_PT_PKS3_PKT0_S9_ifPKiSB_iPKfiiiSD_SD_iiiii,@"STO_CUDA_ENTRY STV_DEFAULT"
_ZN4vllm25paged_attention_v2_kernelIthLi112ELi16ELi128ELNS_18Fp8KVCacheDataTypeE2ELb0ELi512EEEvPfS2_PT_PKS3_PKT0_S9_ifPKiSB_iPKfiiiSD_SD_iiiii:
.text._ZN4vllm25paged_attention_v2_kernelIthLi112ELi16ELi128ELNS_18Fp8KVCacheDataTypeE2ELb0ELi512EEEvPfS2_PT_PKS3_PKT0_S9_ifPKiSB_iPKfiiiSD_SD_iiiii:
        /* <DEDUP_REMOVED lines=44> */
.L_x_4158:
        /* <DEDUP_REMOVED lines=47> */
.L_x_4131:
        /* <DEDUP_REMOVED lines=11> */
.L_x_4130:
[----:B------:R-:W-:Y:S05]  /*0660*/  BSYNC B1 ;  /* 0x0000000000017941 */ /* 0x000fea0003800000 */
.L_x_4129:
        /* <DEDUP_REMOVED lines=14> */
.L_x_4134:
        /* <DEDUP_REMOVED lines=100> */
.L_x_4133:
[----:B------:R-:W-:Y:S05]  /*0d90*/  BSYNC B1 ;  /* 0x0000000000017941 */ /* 0x000fea0003800000 */
.L_x_4132:
        /* <DEDUP_REMOVED lines=55> */
.L_x_4136:
[----:B------:R-:W-:Y:S05]  /*1110*/  BSYNC B1 ;  /* 0x0000000000017941 */ /* 0x000fea0003800000 */
.L_x_4135:
        /* <DEDUP_REMOVED lines=26> */
.L_x_4128:
[----:B------:R-:W-:Y:S05]  /*12c0*/  BSYNC B0 ;  /* 0x0000000000007941 */ /* 0x000fea0003800000 */
.L_x_4127:
        /* <DEDUP_REMOVED lines=55> */
.L_x_4141:
        /* <DEDUP_REMOVED lines=8> */
.L_x_4140:
[----:B------:R-:W-:Y:S05]  /*16c0*/  BSYNC B1 ;  /* 0x0000000000017941 */ /* 0x000fea0003800000 */
.L_x_4139:
        /* <DEDUP_REMOVED lines=14> */
.L_x_4144:
        /* <DEDUP_REMOVED lines=52> */
.L_x_4143:
[----:B------:R-:W-:Y:S05]  /*1af0*/  BSYNC B1 ;  /* 0x0000000000017941 */ /* 0x000fea0003800000 */
.L_x_4142:
        /* <DEDUP_REMOVED lines=31> */
.L_x_4146:
[----:B------:R-:W-:Y:S05]  /*1cf0*/  BSYNC B1 ;  /* 0x0000000000017941 */ /* 0x000fea0003800000 */
.L_x_4145:
        /* <DEDUP_REMOVED lines=14> */
.L_x_4138:
[----:B------:R-:W-:Y:S05]  /*1de0*/  BSYNC B0 ;  /* 0x0000000000007941 */ /* 0x000fea0003800000 */
.L_x_4137:
        /* <DEDUP_REMOVED lines=22> */
.L_x_4148:
[----:B------:R-:W-:Y:S05]  /*1f50*/  BSYNC B0 ;  /* 0x0000000000007941 */ /* 0x000fea0003800000 */
.L_x_4147:
[----:B------:R-:W5:Y:S01]  /*1f60*/  S2UR UR5, SR_CgaCtaId ;  /* 0x00000000000579c3 */ /* 0x000f620000008800 */
[----:B--2-4-:R-:W-:-:S07]  /*1f70*/  IADD3 R2, R10, 0x1f, RZ ;  /* 0x0000001f0a027810 */ /* 0x014fce0007ffe0ff */
[----:B------:R-:W-:Y:S01]  /*1f80*/  BAR.SYNC.DEFER_BLOCKING 0x0 ;  /* 0x0000000000007b1d */ /* 0x000fe20000010000 */
[----:B-1----:R-:W-:Y:S01]  /*1f90*/  LOP3.LUT R0, R18, 0x1, RZ, 0xc0, !PT ;  /* 0x0000000112007812 */ /* 0x002fe200078ec0ff */
[----:B------:R-:W-:Y:S01]  /*1fa0*/  HFMA2.MMA R14, -RZ, RZ, 0, 0 ;  /* 0x00000000ff0e7435 */ /* 0x000fe200000001ff */
[----:B------:R-:W-:Y:S01]  /*1fb0*/  ISETP.GT.U32.AND P3, PT, R2, 0x3e, PT ;  /* 0x0000003e0200780c */ /* 0x000fe20003f64070 */
[----:B---3--:R-:W-:Y:S01]  /*1fc0*/  IMAD.MOV.U32 R11, RZ, RZ, RZ ;  /* 0x000000ffff0b7224 */ /* 0x008fe200078e00ff */
[----:B------:R-:W-:Y:S01]  /*1fd0*/  LEA.HI R2, R18, R18, RZ, 0x1 ;  /* 0x0000001212027211 */ /* 0x000fe200078f08ff */
[----:B------:R-:W-:Y:S01]  /*1fe0*/  UMOV UR4, 0x400 ;  /* 0x0000040000047882 */ /* 0x000fe20000000000 */
[----:B------:R-:W-:Y:S01]  /*1ff0*/  ISETP.NE.AND P0, PT, R0, RZ, PT ;  /* 0x000000ff0000720c */ /* 0x000fe20003f05270 */
[----:B------:R-:W-:Y:S01]  /*2000*/  UIADD3 UR4, UR4, 0x20, URZ ;  /* 0x0000002004047890 */ /* 0x000fe2000fffe03f */
[----:B------:R-:W-:Y:S02]  /*2010*/  LOP3.LUT R0, R10, 0xffffffc0, RZ, 0xc0, !PT ;  /* 0xffffffc00a007812 */ /* 0x000fe400078ec0ff */
[----:B------:R-:W-:-:S02]  /*2020*/  CS2R R18, SRZ ;  /* 0x0000000000127805 */ /* 0x000fc4000001ff00 */
[----:B------:R-:W-:Y:S01]  /*2030*/  SHF.R.S32.HI R2, RZ, 0x1, R2 ;  /* 0x00000001ff027819 */ /* 0x000fe20000011402 */
[----:B------:R-:W-:Y:S01]  /*2040*/  BSSY B0, `(.L_x_4149) ;  /* 0x0000022000007945 */ /* 0x000fe20003800000 */
[----:B------:R-:W-:Y:S02]  /*2050*/  ISETP.NE.OR P5, PT, R0, 0x40, P0 ;  /* 0x000000400000780c */ /* 0x000fe400007a5670 */
[C---:B------:R-:W-:Y:S01]  /*2060*/  ISETP.GT.OR P1, PT, R10.reuse, 0x3f, P0 ;  /* 0x0000003f0a00780c */ /* 0x040fe20000724670 */
[----:B------:R-:W-:Y:S01]  /*2070*/  IMAD R17, R17, 0x70, R2 ;  /* 0x0000007011117824 */ /* 0x000fe200078e0202 */
[C---:B------:R-:W-:Y:S02]  /*2080*/  LOP3.LUT R0, R10.reuse, 0xffffffe0, RZ, 0xc0, !PT ;  /* 0xffffffe00a007812 */ /* 0x040fe400078ec0ff */
[----:B------:R-:W-:Y:S02]  /*2090*/  ISETP.GT.OR P2, PT, R10, 0x1f, P0 ;  /* 0x0000001f0a00780c */ /* 0x000fe40000744670 */
[----:B------:R-:W-:Y:S01]  /*20a0*/  ISETP.NE.OR P4, PT, R0, 0x20, P0 ;  /* 0x000000200000780c */ /* 0x000fe20000785670 */
[----:B-----5:R-:W-:Y:S01]  /*20b0*/  ULEA UR4, UR5, UR4, 0x18 ;  /* 0x0000000405047291 */ /* 0x020fe2000f8ec03f */
[----:B------:R-:W-:-:S05]  /*20c0*/  IMAD.MOV.U32 R0, RZ, RZ, RZ ;  /* 0x000000ffff007224 */ /* 0x000fca00078e00ff */
[----:B------:R-:W-:Y:S02]  /*20d0*/  LEA R3, R17, UR4, 0x2 ;  /* 0x0000000411037c11 */ /* 0x000fe4000f8e10ff */
[----:B------:R-:W-:-:S03]  /*20e0*/  CS2R R16, SRZ ;  /* 0x0000000000107805 */ /* 0x000fc6000001ff00 */
        /* <DEDUP_REMOVED lines=22> */
[----:B------:R-:W-:-:S07]  /*2250*/  FADD.FTZ R0, R0, R21 ;  /* 0x0000001500007221 */ /* 0x000fce0000010000 */
.L_x_4150:
[----:B------:R-:W-:Y:S05]  /*2260*/  BSYNC B0 ;  /* 0x0000000000007941 */ /* 0x000fea0003800000 */
.L_x_4149:
        /* <DEDUP_REMOVED lines=24> */
[----:B------:R-:W-:-:S07]  /*23f0*/  @!P0 FADD.FTZ R0, R0, R21 ;  /* 0x0000001500008221 */ /* 0x000fce0000010000 */
.L_x_4152:
[----:B------:R-:W-:Y:S05]  /*2400*/  BSYNC B0 ;  /* 0x0000000000007941 */ /* 0x000fea0003800000 */
.L_x_4151:
[----:B------:R-:W-:Y:S06]  /*2410*/  BAR.SYNC.DEFER_BLOCKING 0x0 ;  /* 0x0000000000007b1d */ /* 0x000fec0000010000 */
[----:B------:R-:W-:Y:S05]  /*2420*/  @P3 EXIT ;  /* 0x000000000000394d */ /* 0x000fea0003800000 */
[----:B------:R-:W-:Y:S01]  /*2430*/  UIMAD UR4, UR38, 0x70, URZ ;  /* 0x00000070260478a4 */ /* 0x000fe2000f8e023f */
[----:B-12---:R-:W-:Y:S02]  /*2440*/  IMAD R3, R7, UR39, RZ ;  /* 0x0000002707037c24 */ /* 0x006fe4000f8e02ff */
[----:B------:R-:W-:-:S03]  /*2450*/  IMAD R6, R6, 0x70, RZ ;  /* 0x0000007006067824 */ /* 0x000fc600078e02ff */
[----:B------:R-:W-:Y:S02]  /*2460*/  IMAD R3, R3, UR4, RZ ;  /* 0x0000000403037c24 */ /* 0x000fe4000f8e02ff */
[----:B0-----:R-:W-:Y:S01]  /*2470*/  IMAD R4, R5, UR4, RZ ;  /* 0x0000000405047c24 */ /* 0x001fe2000f8e02ff */
[----:B------:R-:W-:-:S04]  /*2480*/  SHF.R.S32.HI R5, RZ, 0x1f, R6 ;  /* 0x0000001fff057819 */ /* 0x000fc80000011406 */
[----:B------:R-:W-:Y:S02]  /*2490*/  IADD3 R23, P1, P2, R3, R4, R6 ;  /* 0x0000000403177210 */ /* 0x000fe40007a3e006 */
[----:B------:R-:W-:Y:S02]  /*24a0*/  SHF.R.S32.HI R3, RZ, 0x1f, R3 ;  /* 0x0000001fff037819 */ /* 0x000fe40000011403 */
        /* <DEDUP_REMOVED lines=8> */
[----:B------:R-:W-:Y:S01]  /*2530*/  ULDC.64 UR4, c[0x0][0x220] ;  /* 0x0000880000047ab9 */ /* 0x000fe20000000a00 */
[----:B------:R-:W-:Y:S02]  /*2540*/  IADD3 R28, R2, 0x30, RZ ;  /* 0x00000030021c7810 */ /* 0x000fe40007ffe0ff */
[----:B------:R-:W-:Y:S02]  /*2550*/  IADD3 R5, P0, R12, R23, RZ ;  /* 0x000000170c057210 */ /* 0x000fe40007f1e0ff */
[----:B------:R-:W-:-:S02]  /*2560*/  IADD3 R22, R2, 0x40, RZ ;  /* 0x0000004002167810 */ /* 0x000fc40007ffe0ff */
[----:B------:R-:W-:Y:S02]  /*2570*/  IADD3 R21, R2, 0x60, RZ ;  /* 0x0000006002157810 */ /* 0x000fe40007ffe0ff */
[-C--:B------:R-:W-:Y:S02]  /*2580*/  IADD3 R7, P1, R26, R23.reuse, RZ ;  /* 0x000000171a077210 */ /* 0x080fe40007f3e0ff */
[----:B------:R-:W-:Y:S02]  /*2590*/  IADD3 R9, P2, R28, R23, RZ ;  /* 0x000000171c097210 */ /* 0x000fe40007f5e0ff */
[----:B------:R-:W-:Y:S02]  /*25a0*/  LEA.HI.X.SX32 R12, R12, R25, 0x1, P0 ;  /* 0x000000190c0c7211 */ /* 0x000fe400000f0eff */
[----:B------:R-:W-:Y:S02]  /*25b0*/  LEA R2, P0, R3, UR4, 0x1 ;  /* 0x0000000403027c11 */ /* 0x000fe4000f8008ff */
[----:B------:R-:W-:-:S02]  /*25c0*/  IADD3 R13, P3, R22, R23, RZ ;  /* 0x00000017160d7210 */ /* 0x000fc40007f7e0ff */
[-C--:B------:R-:W-:Y:S02]  /*25d0*/  IADD3 R15, P4, R24, R23.reuse, RZ ;  /* 0x00000017180f7210 */ /* 0x080fe40007f9e0ff */
[----:B------:R-:W-:Y:S02]  /*25e0*/  IADD3 R20, P5, R21, R23, RZ ;  /* 0x0000001715147210 */ /* 0x000fe40007fbe0ff */
[----:B------:R-:W-:Y:S02]  /*25f0*/  LEA.HI.X.SX32 R26, R26, R25, 0x1, P1 ;  /* 0x000000191a1a7211 */ /* 0x000fe400008f0eff */
[----:B------:R-:W-:Y:S02]  /*2600*/  LEA R4, P1, R5, UR4, 0x1 ;  /* 0x0000000405047c11 */ /* 0x000fe4000f8208ff */
[----:B------:R-:W-:Y:S02]  /*2610*/  F2FP.F16.F32.PACK_AB R23, R14, R11 ;  /* 0x0000000b0e17723e */ /* 0x000fe400000000ff */
[----:B------:R-:W-:-:S02]  /*2620*/  LEA.HI.X.SX32 R28, R28, R25, 0x1, P2 ;  /* 0x000000191c1c7211 */ /* 0x000fc400010f0eff */
[----:B------:R-:W-:Y:S02]  /*2630*/  LEA R6, P2, R7, UR4, 0x1 ;  /* 0x0000000407067c11 */ /* 0x000fe4000f8408ff */
[----:B------:R-:W-:Y:S02]  /*2640*/  LEA.HI.X R3, R3, UR5, R10, 0x1, P0 ;  /* 0x0000000503037c11 */ /* 0x000fe400080f0c0a */
[----:B------:R-:W-:Y:S02]  /*2650*/  LEA.HI.X.SX32 R22, R22, R25, 0x1, P3 ;  /* 0x0000001916167211 */ /* 0x000fe400018f0eff */
[----:B------:R-:W-:Y:S01]  /*2660*/  F2FP.F16.F32.PACK_AB R18, R19, R18 ;  /* 0x000000121312723e */ /* 0x000fe200000000ff */
[----:B------:R0:W-:Y:S01]  /*2670*/  STG.E.U16 desc[UR36][R2.64], R23 ;  /* 0x0000001702007986 */ /* 0x0001e2000c101524 */
[----:B------:R-:W-:Y:S02]  /*2680*/  LEA R8, P3, R9, UR4, 0x1 ;  /* 0x0000000409087c11 */ /* 0x000fe4000f8608ff */
[----:B------:R-:W-:-:S02]  /*2690*/  LEA.HI.X R5, R5, UR5, R12, 0x1, P1 ;  /* 0x0000000505057c11 */ /* 0x000fc400088f0c0c */
[----:B------:R-:W-:Y:S02]  /*26a0*/  PRMT R19, R23, 0x7632, R19 ;  /* 0x0000763217137816 */ /* 0x000fe40000000013 */
[----:B------:R-:W-:Y:S02]  /*26b0*/  LEA R10, P0, R13, UR4, 0x1 ;  /* 0x000000040d0a7c11 */ /* 0x000fe4000f8008ff */
[-C--:B------:R-:W-:Y:S01]  /*26c0*/  LEA.HI.X.SX32 R24, R24, R25.reuse, 0x1, P4 ;  /* 0x0000001918187211 */ /* 0x080fe200020f0eff */
[----:B------:R1:W-:Y:S01]  /*26d0*/  STG.E.U16 desc[UR36][R4.64], R19 ;  /* 0x0000001304007986 */ /* 0x0003e2000c101524 */
[----:B------:R-:W-:Y:S02]  /*26e0*/  LEA.HI.X R7, R7, UR5, R26, 0x1, P2 ;  /* 0x0000000507077c11 */ /* 0x000fe400090f0c1a */
[----:B------:R-:W-:Y:S02]  /*26f0*/  LEA R12, P1, R15, UR4, 0x1 ;  /* 0x000000040f0c7c11 */ /* 0x000fe4000f8208ff */
[----:B------:R-:W-:Y:S01]  /*2700*/  F2FP.F16.F32.PACK_AB R16, R17, R16 ;  /* 0x000000101110723e */ /* 0x000fe200000000ff */
        /* <DEDUP_REMOVED lines=11> */
[----:B------:R-:W-:-:S03]  /*27c0*/  F2FP.F16.F32.PACK_AB R0, RZ, R0 ;  /* 0x00000000ff00723e */ /* 0x000fc600000000ff */
[----:B------:R-:W-:Y:S04]  /*27d0*/  STG.E.U16 desc[UR36][R12.64], R5 ;  /* 0x000000050c007986 */ /* 0x000fe8000c101524 */
[----:B------:R-:W-:Y:S01]  /*27e0*/  STG.E.U16 desc[UR36][R14.64], R0 ;  /* 0x000000000e007986 */ /* 0x000fe2000c101524 */
[----:B------:R-:W-:Y:S05]  /*27f0*/  EXIT ;  /* 0x000000000000794d */ /* 0x000fea0003800000 */
.L_x_4125:
        /* <DEDUP_REMOVED lines=16> */
.L_x_4153:
[----:B------:R-:W-:Y:S05]  /*2900*/  EXIT ;  /* 0x000000000000794d */ /* 0x000fea0003800000 */
.L_x_4126:
[----:B------:R-:W-:Y:S01]  /*2910*/  HFMA2.MMA R12, -RZ, RZ, 0, 9.5367431640625e-07 ;  /* 0x00000010ff0c7435 */ /* 0x000fe200000001ff */
[----:B------:R-:W-:Y:S01]  /*2920*/  IMAD.MOV.U32 R11, RZ, RZ, 0x1f ;  /* 0x0000001fff0b7424 */ /* 0x000fe200078e00ff */
[----:B------:R-:W-:Y:S02]  /*2930*/  MOV R15, 0xffffffff ;  /* 0xffffffff000f7802 */ /* 0x000fe40000000f00 */
[----:B------:R-:W-:-:S07]  /*2940*/  MOV R2, 0xff7fffff ;  /* 0xff7fffff00027802 */ /* 0x000fce0000000f00 */
[----:B0-----:R-:W-:Y:S05]  /*2950*/  WARPSYNC.COLLECTIVE R15, `(.L_x_4154) ;  /* 0x000000000f087348 */ /* 0x001fea0003c00000 */
[----:B------:R1:W2:Y:S02]  /*2960*/  SHFL.BFLY P6, R14, R13, R12, R11 ;  /* 0x0c00000c0d0e7389 */ /* 0x0002a400000c000b */
[----:B012---:R-:W-:Y:S01]  /*2970*/  ENDCOLLECTIVE ;  /* 0x000000000000791b */ /* 0x007fe20003800000 */
.L_x_4154:
[----:B------:R-:W-:Y:S01]  /*2980*/  IMAD.MOV.U32 R12, RZ, RZ, 0x8 ;  /* 0x00000008ff0c7424 */ /* 0x000fe200078e00ff */
[----:B------:R-:W-:-:S04]  /*2990*/  FMNMX.FTZ R0, R14, -3.40282346638528859812e+38, !PT ;  /* 0xff7fffff0e007809 */ /* 0x000fc80007810000 */
[----:B------:R-:W-:-:S07]  /*29a0*/  MOV R13, R0 ;  /* 0x00000000000d7202 */ /* 0x000fce0000000f00 */
[----:B------:R-:W-:Y:S05]  /*29b0*/  WARPSYNC.COLLECTIVE R15, `(.L_x_4155) ;  /* 0x000000000f087348 */ /* 0x000fea0003c00000 */
[----:B------:R0:W1:Y:S02]  /*29c0*/  SHFL.BFLY P6, R14, R13, R12, R11 ;  /* 0x0c00000c0d0e7389 */ /* 0x00006400000c000b */
[----:B01----:R-:W-:Y:S01]  /*29d0*/  ENDCOLLECTIVE ;  /* 0x000000000000791b */ /* 0x003fe20003800000 */
.L_x_4155:
[----:B------:R-:W-:Y:S01]  /*29e0*/  HFMA2.MMA R12, -RZ, RZ, 0, 2.384185791015625e-07 ;  /* 0x00000004ff0c7435 */ /* 0x000fe200000001ff */
[----:B------:R-:W-:-:S04]  /*29f0*/  FMNMX.FTZ R3, R0, R14, !PT ;  /* 0x0000000e00037209 */ /* 0x000fc80007810000 */
[----:B------:R-:W-:-:S07]  /*2a00*/  MOV R13, R3 ;  /* 0x00000003000d7202 */ /* 0x000fce0000000f00 */
[----:B------:R-:W-:Y:S05]  /*2a10*/  WARPSYNC.COLLECTIVE R15, `(.L_x_4156) ;  /* 0x000000000f087348 */ /* 0x000fea0003c00000 */
[----:B------:R0:W1:Y:S02]  /*2a20*/  SHFL.BFLY P6, R14, R13, R12, R11 ;  /* 0x0c00000c0d0e7389 */ /* 0x00006400000c000b */
[----:B01----:R-:W-:Y:S01]  /*2a30*/  ENDCOLLECTIVE ;  /* 0x000000000000791b */ /* 0x003fe20003800000 */
.L_x_4156:
[----:B------:R-:W-:Y:S02]  /*2a40*/  MOV R12, 0x2 ;  /* 0x00000002000c7802 */ /* 0x000fe40000000f00 */
[----:B------:R-:W-:-:S05]  /*2a50*/  FMNMX.FTZ R4, R3, R14, !PT ;  /* 0x0000000e03047209 */ /* 0x000fca0007810000 */
[----:B------:R-:W-:-:S07]  /*2a60*/  IMAD.MOV.U32 R13, RZ, RZ, R4 ;  /* 0x000000ffff0d7224 */ /* 0x000fce00078e0004 */
[----:B------:R-:W-:Y:S05]  /*2a70*/  WARPSYNC.COLLECTIVE R15, `(.L_x_4157) ;  /* 0x000000000f087348 */ /* 0x000fea0003c00000 */
[----:B------:R0:W1:Y:S02]  /*2a80*/  SHFL.BFLY P6, R14, R13, R12, R11 ;  /* 0x0c00000c0d0e7389 */ /* 0x00006400000c000b */
[----:B01----:R-:W-:Y:S01]  /*2a90*/  ENDCOLLECTIVE ;  /* 0x000000000000791b */ /* 0x003fe20003800000 */
.L_x_4157:
[----:B------:R-:W-:Y:S05]  /*2aa0*/  BRA `(.L_x_4158) ;  /* 0xffffffd800047947 */ /* 0x000fea000383ffff */
.L_x_4159:
        /* <DEDUP_REMOVED lines=13> */
.L_x_29645:


//--------------------- .text._ZN4vllm25paged_attention_v2_kernelIthLi96ELi16ELi128ELNS_18Fp8KVCacheDataTypeE2ELb0ELi512EEEvPfS2_PT_PKS3_PKT0_S9_ifPKiSB_iPKfiiiSD_SD_iiiii --------------------------
	.section	.text._ZN4vllm25paged_attention_v2_kernelIthLi96ELi16ELi128ELNS_18Fp8KVCacheDataTypeE2ELb0ELi512EEEvPfS2_PT_PKS3_PKT0_S9_ifPKiSB_iPKfiiiSD_SD_iiiii,"ax",@progbits
	.align	128
        .global         _ZN4vllm25paged_attention_v2_kernelIthLi96ELi16ELi128ELNS_18Fp8KVCacheDataTypeE2ELb0ELi512EEEvPfS2_PT_PKS3_PKT0_S9_ifPKiSB_iPKfiiiSD_SD_iiiii
        .type           _ZN4vllm25paged_attention_v2_kernelIthLi96ELi16ELi128ELNS_18Fp8KVCacheDataTypeE2ELb0ELi512EEEvPfS2_PT_PKS3_PKT0_S9_ifPKiSB_iPKfiiiSD_SD_iiiii,@function
        .size           _ZN4vllm25paged_attention_v2_kernelIthLi96ELi16ELi128ELNS_18Fp8KVCacheDataTypeE2ELb0ELi512EEEvPfS2_PT_PKS3_PKT0_S9_ifPKiSB_iPKfiiiSD_SD_iiiii,(.L_x_29646 - _ZN4vllm25paged_attention_v2_kernelIthLi96ELi16ELi128ELNS_18Fp8KVCacheDataTypeE2ELb0ELi512EEEvPfS2_PT_PKS3_PKT0_S9_ifPKiSB_iPKfiiiSD_SD_iiiii)
        .other          _ZN4vllm25paged_attention_v2_kernelIthLi96ELi16ELi128ELNS_18Fp8KVCacheDataTypeE2ELb0ELi512EEEvPfS2_PT_PKS3_PKT0_S9_ifPKiSB_iPKfiiiSD_SD_iiiii,@"STO_CUDA_ENTRY STV_DEFAULT"
_ZN4vllm25paged_attention_v2_kernelIthLi96ELi16ELi128ELNS_18Fp8KVCacheDataTypeE2ELb0ELi512EEEvPfS2_PT_PKS3_PKT0_S9_ifPKiSB_iPKfiiiSD_SD_iiiii:
.text._ZN4vllm25paged_attention_v2_kernelIthLi96ELi16ELi128ELNS_18Fp8KVCacheDataTypeE2ELb0ELi512EEEvPfS2_PT_PKS3_PKT0_S9_ifPKiSB_iPKfiiiSD_SD_iiiii:
        /* <DEDUP_REMOVED lines=44> */
.L_x_4193:
        /* <DEDUP_REMOVED lines=47> */
.L_x_4166:
        /* <DEDUP_REMOVED lines=11> */
.L_x_4165:
[----:B------:R-:W-:Y:S05]  /*0660*/  BSYNC B1 ;  /* 0x0000000000017941 */ /* 0x000fea0003800000 */
.L_x_4164:
        /* <DEDUP_REMOVED lines=14> */
.L_x_4169:
        /* <DEDUP_REMOVED lines=100> */
.L_x_4168:
[----:B------:R-:W-:Y:S05]  /*0d90*/  BSYNC B1 ;  /* 0x0000000000017941 */ /* 0x000fea0003800000 */
.L_x_4167:
        /* <DEDUP_REMOVED lines=55> */
.L_x_4171:
[----:B------:R-:W-:Y:S05]  /*1110*/  BSYNC B1 ;  /* 0x0000000000017941 */ /* 0x000fea0003800000 */
.L_x_4170:
        /* <DEDUP_REMOVED lines=26> */
.L_x_4163:
[----:B------:R-:W-:Y:S05]  /*12c0*/  BSYNC B0 ;  /* 0x0000000000007941 */ /* 0x000fea0003800000 */
.L_x_4162:
        /* <DEDUP_REMOVED lines=55> */
.L_x_4176:
        /* <DEDUP_REMOVED lines=8> */
.L_x_4175:
[----:B------:R-:W-:Y:S05]  /*16c0*/  BSYNC B1 ;  /* 0x0000000000017941 */ /* 0x000fea0003800000 */
.L_x_4174:
        /* <DEDUP_REMOVED lines=14> */
.L_x_4179:
        /* <DEDUP_REMOVED lines=52> */
.L_x_4178:
[----:B------:R-:W-:Y:S05]  /*1af0*/  BSYNC B1 ;  /* 0x0000000000017941 */ /* 0x000fea0003800000 */
.L_x_4177:
        /* <DEDUP_REMOVED lines=31> */
.L_x_4181:
[----:B------:R-:W-:Y:S05]  /*1cf0*/  BSYNC B1 ;  /* 0x0000000000017941 */ /* 0x000fea0003800000 */
.L_x_4180:
        /* <DEDUP_REMOVED lines=14> */
.L_x_4173:
[----:B------:R-:W-:Y:S05]  /*1de0*/  BSYNC B0 ;  /* 0x0000000000007941 */ /* 0x000fea0003800000 */
.L_x_4172:
        /* <DEDUP_REMOVED lines=22> */
.L_x_4183:
[----:B------:R-:W-:Y:S05]  /*1f50*/  BSYNC B0 ;  /* 0x0000000000007941 */ /* 0x000fea0003800000 */
.L_x_4182:
[----:B------:R-:W5:Y:S08]  /*1f60*/  S2UR UR5, SR_CgaCtaId ;  /* 0x00000000000579c3 */ /* 0x000f700000008800 */
[----:B------:R-:W-:Y:S01]  /*1f70*/  BAR.SYNC.DEFER_BLOCKING 0x0 ;  /* 0x0000000000007b1d */ /* 0x000fe20000010000 */
[C---:B-1--4-:R-:W-:Y:S01]  /*1f80*/  LOP3.LUT R0, R18.reuse, 0x1, RZ, 0xc0, !PT ;  /* 0x0000000112007812 */ /* 0x052fe200078ec0ff */
[----:B------:R-:W-:Y:S01]  /*1f90*/  HFMA2.MMA R12, -RZ, RZ, 0, 0 ;  /* 0x00000000ff0c7435 */ /* 0x000fe200000001ff */
[----:B---3--:R-:W-:Y:S01]  /*1fa0*/  LEA.HI R11, R18, R18, RZ, 0x1 ;  /* 0x00000012120b7211 */ /* 0x008fe200078f08ff */
[----:B------:R-:W-:Y:S01]  /*1fb0*/  HFMA2.MMA R19, -RZ, RZ, 0, 0 ;  /* 0x00000000ff137435 */ /* 0x000fe200000001ff */
[----:B------:R-:W-:Y:S01]  /*1fc0*/  ISETP.NE.AND P0, PT, R0, RZ, PT ;  /* 0x000000ff0000720c */ /* 0x000fe20003f05270 */
[----:B------:R-:W-:Y:S01]  /*1fd0*/  UMOV UR4, 0x400 ;  /* 0x0000040000047882 */ /* 0x000fe20000000000 */
[----:B------:R-:W-:Y:S01]  /*1fe0*/  LOP3.LUT R0, R8, 0xffffffc0, RZ, 0xc0, !PT ;  /* 0xffffffc008007812 */ /* 0x000fe200078ec0ff */
[----:B------:R-:W-:Y:S01]  /*1ff0*/  UIADD3 UR4, UR4, 0x20, URZ ;  /* 0x0000002004047890 */ /* 0x000fe2000fffe03f */
[----:B------:R-:W-:Y:S01]  /*2000*/  SHF.R.S32.HI R11, RZ, 0x1, R11 ;  /* 0x00000001ff0b7819 */ /* 0x000fe2000001140b */
[----:B------:R-:W-:Y:S01]  /*2010*/  IMAD.MOV.U32 R9, RZ, RZ, RZ ;  /* 0x000000ffff097224 */ /* 0x000fe200078e00ff */
[----:B------:R-:W-:-:S02]  /*2020*/  ISETP.NE.OR P5, PT, R0, 0x40, P0 ;  /* 0x000000400000780c */ /* 0x000fc400007a5670 */
[----:B------:R-:W-:Y:S02]  /*2030*/  CS2R R14, SRZ ;  /* 0x00000000000e7805 */ /* 0x000fe4000001ff00 */
[----:B------:R-:W-:Y:S01]  /*2040*/  ISETP.GT.OR P1, PT, R8, 0x3f, P0 ;  /* 0x0000003f0800780c */ /* 0x000fe20000724670 */
[----:B------:R-:W-:Y:S01]  /*2050*/  IMAD R16, R16, 0x60, R11 ;  /* 0x0000006010107824 */ /* 0x000fe200078e020b */
[C---:B------:R-:W-:Y:S01]  /*2060*/  LOP3.LUT R0, R8.reuse, 0xffffffe0, RZ, 0xc0, !PT ;  /* 0xffffffe008007812 */ /* 0x040fe200078ec0ff */
[----:B------:R-:W-:Y:S01]  /*2070*/  BSSY B0, `(.L_x_4184) ;  /* 0x000001c000007945 */ /* 0x000fe20003800000 */
[----:B--2---:R-:W-:Y:S02]  /*2080*/  IADD3 R2, R8, 0x1f, RZ ;  /* 0x0000001f08027810 */ /* 0x004fe40007ffe0ff */
[----:B------:R-:W-:Y:S02]  /*2090*/  ISETP.NE.OR P4, PT, R0, 0x20, P0 ;  /* 0x000000200000780c */ /* 0x000fe40000785670 */
[----:B------:R-:W-:Y:S01]  /*20a0*/  MOV R0, RZ ;  /* 0x000000ff00007202 */ /* 0x000fe20000000f00 */
[----:B-----5:R-:W-:Y:S01]  /*20b0*/  ULEA UR4, UR5, UR4, 0x18 ;  /* 0x0000000405047291 */ /* 0x020fe2000f8ec03f */
[----:B------:R-:W-:-:S02]  /*20c0*/  ISETP.GT.U32.AND P3, PT, R2, 0x3e, PT ;  /* 0x0000003e0200780c */ /* 0x000fc40003f64070 */
[----:B------:R-:W-:-:S03]  /*20d0*/  ISETP.GT.OR P2, PT, R8, 0x1f, P0 ;  /* 0x0000001f0800780c */ /* 0x000fc60000744670 */
        /* <DEDUP_REMOVED lines=21> */
.L_x_4185:
[----:B------:R-:W-:Y:S05]  /*2230*/  BSYNC B0 ;  /* 0x0000000000007941 */ /* 0x000fea0003800000 */
.L_x_4184:
        /* <DEDUP_REMOVED lines=15> */
[----:B------:R-:W0:Y:S01]  /*2330*/  @!P0 LDS R6, [R16+0x140] ;  /* 0x0001400010068984 */ /* 0x000e220000000800 */
[----:B-12---:R-:W-:Y:S01]  /*2340*/  FADD.FTZ R12, R12, R3 ;  /* 0x000000030c0c7221 */ /* 0x006fe20000010000 */
[----:B---3--:R-:W-:Y:S01]  /*2350*/  FADD.FTZ R9, R9, R2 ;  /* 0x0000000209097221 */ /* 0x008fe20000010000 */
[----:B----4-:R-:W-:Y:S01]  /*2360*/  FADD.FTZ R0, R0, R13 ;  /* 0x0000000d00007221 */ /* 0x010fe20000010000 */
[----:B-----5:R-:W-:Y:S01]  /*2370*/  FADD.FTZ R15, R15, R4 ;  /* 0x000000040f0f7221 */ /* 0x020fe20000010000 */
[----:B0-----:R-:W-:Y:S01]  /*2380*/  @!P0 FADD.FTZ R14, R14, R21 ;  /* 0x000000150e0e8221 */ /* 0x001fe20000010000 */
[----:B------:R-:W-:-:S07]  /*2390*/  @!P0 FADD.FTZ R19, R19, R6 ;  /* 0x0000000613138221 */ /* 0x000fce0000010000 */
.L_x_4187:
[----:B------:R-:W-:Y:S05]  /*23a0*/  BSYNC B0 ;  /* 0x0000000000007941 */ /* 0x000fea0003800000 */
.L_x_4186:
        /* <DEDUP_REMOVED lines=9> */
[----:B-12---:R-:W-:Y:S02]  /*2440*/  IADD3 R16, P1, P2, R2, R17, R7 ;  /* 0x0000001102107210 */ /* 0x006fe40007a3e007 */
[----:B------:R-:W-:-:S04]  /*2450*/  SHF.R.S32.HI R17, RZ, 0x1f, R17 ;  /* 0x0000001fff117819 */ /* 0x000fc80000011411 */
        /* <DEDUP_REMOVED lines=9> */
[----:B------:R-:W-:Y:S02]  /*24f0*/  IADD3 R17, R11, 0x30, RZ ;  /* 0x000000300b117810 */ /* 0x000fe40007ffe0ff */
[----:B------:R-:W-:-:S02]  /*2500*/  LEA.HI.X R3, R3, UR5, R4, 0x1, P0 ;  /* 0x0000000503037c11 */ /* 0x000fc400080f0c04 */
[----:B------:R-:W-:Y:S02]  /*2510*/  IADD3 R23, R11, 0x50, RZ ;  /* 0x000000500b177810 */ /* 0x000fe40007ffe0ff */
[-C--:B------:R-:W-:Y:S02]  /*2520*/  IADD3 R22, P2, R5, R16.reuse, RZ ;  /* 0x0000001005167210 */ /* 0x080fe40007f5e0ff */
[-C--:B------:R-:W-:Y:S02]  /*2530*/  IADD3 R10, P3, R7, R16.reuse, RZ ;  /* 0x00000010070a7210 */ /* 0x080fe40007f7e0ff */
[-C--:B------:R-:W-:Y:S02]  /*2540*/  IADD3 R13, P0, R21, R16.reuse, RZ ;  /* 0x00000010150d7210 */ /* 0x080fe40007f1e0ff */
[-C--:B------:R-:W-:Y:S02]  /*2550*/  IADD3 R11, P4, R17, R16.reuse, RZ ;  /* 0x00000010110b7210 */ /* 0x080fe40007f9e0ff */
[----:B------:R-:W-:-:S02]  /*2560*/  IADD3 R16, P1, R23, R16, RZ ;  /* 0x0000001017107210 */ /* 0x000fc40007f3e0ff */
[-C--:B------:R-:W-:Y:S02]  /*2570*/  LEA.HI.X.SX32 R5, R5, R8.reuse, 0x1, P2 ;  /* 0x0000000805057211 */ /* 0x080fe400010f0eff */
[-C--:B------:R-:W-:Y:S02]  /*2580*/  LEA.HI.X.SX32 R7, R7, R8.reuse, 0x1, P3 ;  /* 0x0000000807077211 */ /* 0x080fe400018f0eff */
[----:B------:R-:W-:Y:S02]  /*2590*/  LEA.HI.X.SX32 R20, R21, R8, 0x1, P0 ;  /* 0x0000000815147211 */ /* 0x000fe400000f0eff */
[----:B------:R-:W-:Y:S02]  /*25a0*/  LEA R4, P2, R22, UR4, 0x1 ;  /* 0x0000000416047c11 */ /* 0x000fe4000f8408ff */
[----:B------:R-:W-:Y:S02]  /*25b0*/  LEA R6, P3, R10, UR4, 0x1 ;  /* 0x000000040a067c11 */ /* 0x000fe4000f8608ff */
[----:B------:R-:W-:-:S02]  /*25c0*/  F2FP.F16.F32.PACK_AB R21, R9, R12 ;  /* 0x0000000c0915723e */ /* 0x000fc400000000ff */
[-C--:B------:R-:W-:Y:S02]  /*25d0*/  LEA.HI.X.SX32 R18, R17, R8.reuse, 0x1, P4 ;  /* 0x0000000811127211 */ /* 0x080fe400020f0eff */
[----:B------:R-:W-:Y:S01]  /*25e0*/  LEA.HI.X.SX32 R17, R23, R8, 0x1, P1 ;  /* 0x0000000817117211 */ /* 0x000fe200008f0eff */
[----:B------:R0:W-:Y:S01]  /*25f0*/  STG.E.U16 desc[UR36][R2.64], R21 ;  /* 0x0000001502007986 */ /* 0x0001e2000c101524 */
[----:B------:R-:W-:Y:S02]  /*2600*/  F2FP.F16.F32.PACK_AB R0, R15, R0 ;  /* 0x000000000f00723e */ /* 0x000fe400000000ff */
[----:B------:R-:W-:Y:S02]  /*2610*/  LEA.HI.X R5, R22, UR5, R5, 0x1, P2 ;  /* 0x0000000516057c11 */ /* 0x000fe400090f0c05 */
[----:B------:R-:W-:Y:S02]  /*2620*/  LEA.HI.X R7, R10, UR5, R7, 0x1, P3 ;  /* 0x000000050a077c11 */ /* 0x000fe400098f0c07 */
[----:B------:R-:W-:-:S02]  /*2630*/  LEA R8, P0, R11, UR4, 0x1 ;  /* 0x000000040b087c11 */ /* 0x000fc4000f8008ff */
[----:B------:R-:W-:Y:S02]  /*2640*/  PRMT R15, R21, 0x7632, R15 ;  /* 0x00007632150f7816 */ /* 0x000fe4000000000f */
[----:B------:R-:W-:Y:S02]  /*2650*/  LEA R10, P1, R13, UR4, 0x1 ;  /* 0x000000040d0a7c11 */ /* 0x000fe4000f8208ff */
[----:B------:R-:W-:Y:S01]  /*2660*/  LEA R12, P2, R16, UR4, 0x1 ;  /* 0x00000004100c7c11 */ /* 0x000fe2000f8408ff */
[----:B------:R1:W-:Y:S01]  /*2670*/  STG.E.U16 desc[UR36][R4.64], R15 ;  /* 0x0000000f04007986 */ /* 0x0003e2000c101524 */
[----:B------:R-:W-:Y:S02]  /*2680*/  F2FP.F16.F32.PACK_AB R14, R19, R14 ;  /* 0x0000000e130e723e */ /* 0x000fe400000000ff */
[----:B------:R-:W-:Y:S01]  /*2690*/  LEA.HI.X R9, R11, UR5, R18, 0x1, P0 ;  /* 0x000000050b097c11 */ /* 0x000fe200080f0c12 */
[----:B------:R-:W-:Y:S01]  /*26a0*/  STG.E.U16 desc[UR36][R6.64], R0 ;  /* 0x0000000006007986 */ /* 0x000fe2000c101524 */
[----:B0-----:R-:W-:-:S02]  /*26b0*/  PRMT R3, R0, 0x7632, R3 ;  /* 0x0000763200037816 */ /* 0x001fc40000000003 */
[----:B------:R-:W-:Y:S02]  /*26c0*/  LEA.HI.X R11, R13, UR5, R20, 0x1, P1 ;  /* 0x000000050d0b7c11 */ /* 0x000fe400088f0c14 */
[----:B------:R-:W-:Y:S01]  /*26d0*/  LEA.HI.X R13, R16, UR5, R17, 0x1, P2 ;  /* 0x00000005100d7c11 */ /* 0x000fe200090f0c11 */
[----:B------:R-:W-:Y:S01]  /*26e0*/  STG.E.U16 desc[UR36][R8.64], R3 ;  /* 0x0000000308007986 */ /* 0x000fe2000c101524 */
[----:B-1----:R-:W-:-:S03]  /*26f0*/  PRMT R5, R14, 0x7632, R5 ;  /* 0x000076320e057816 */ /* 0x002fc60000000005 */
[----:B------:R-:W-:Y:S04]  /*2700*/  STG.E.U16 desc[UR36][R10.64], R14 ;  /* 0x0000000e0a007986 */ /* 0x000fe8000c101524 */
[----:B------:R-:W-:Y:S01]  /*2710*/  STG.E.U16 desc[UR36][R12.64], R5 ;  /* 0x000000050c007986 */ /* 0x000fe2000c101524 */
[----:B------:R-:W-:Y:S05]  /*2720*/  EXIT ;  /* 0x000000000000794d */ /* 0x000fea0003800000 */
.L_x_4160:
        /* <DEDUP_REMOVED lines=16> */
.L_x_4188:
[----:B------:R-:W-:Y:S05]  /*2830*/  EXIT ;  /* 0x000000000000794d */ /* 0x000fea0003800000 */
.L_x_4161:
[----:B------:R-:W-:Y:S01]  /*2840*/  HFMA2.MMA R12, -RZ, RZ, 0, 9.5367431640625e-07 ;  /* 0x00000010ff0c7435 */ /* 0x000fe200000001ff */
[----:B------:R-:W-:Y:S01]  /*2850*/  IMAD.MOV.U32 R11, RZ, RZ, 0x1f ;  /* 0x0000001fff0b7424 */ /* 0x000fe200078e00ff */
[----:B------:R-:W-:Y:S02]  /*2860*/  MOV R15, 0xffffffff ;  /* 0xffffffff000f7802 */ /* 0x000fe40000000f00 */
[----:B------:R-:W-:-:S07]  /*2870*/  MOV R2, 0xff7fffff ;  /* 0xff7fffff00027802 */ /* 0x000fce0000000f00 */
[----:B0-----:R-:W-:Y:S05]  /*2880*/  WARPSYNC.COLLECTIVE R15, `(.L_x_4189) ;  /* 0x000000000f087348 */ /* 0x001fea0003c00000 */
[----:B------:R1:W2:Y:S02]  /*2890*/  SHFL.BFLY P6, R14, R13, R12, R11 ;  /* 0x0c00000c0d0e7389 */ /* 0x0002a400000c000b */
[----:B012---:R-:W-:Y:S01]  /*28a0*/  ENDCOLLECTIVE ;  /* 0x000000000000791b */ /* 0x007fe20003800000 */
.L_x_4189:
[----:B------:R-:W-:Y:S01]  /*28b0*/  IMAD.MOV.U32 R12, RZ, RZ, 0x8 ;  /* 0x00000008ff0c7424 */ /* 0x000fe200078e00ff */
[----:B------:R-:W-:-:S04]  /*28c0*/  FMNMX.FTZ R0, R14, -3.40282346638528859812e+38, !PT ;  /* 0xff7fffff0e007809 */ /* 0x000fc80007810000 */
[----:B------:R-:W-:-:S07]  /*28d0*/  MOV R13, R0 ;  /* 0x00000000000d7202 */ /* 0x000fce0000000f00 */
[----:B------:R-:W-:Y:S05]  /*28e0*/  WARPSYNC.COLLECTIVE R15, `(.L_x_4190) ;  /* 0x000000000f087348 */ /* 0x000fea0003c00000 */
[----:B------:R0:W1:Y:S02]  /*28f0*/  SHFL.BFLY P6, R14, R13, R12, R11 ;  /* 0x0c00000c0d0e7389 */ /* 0x00006400000c000b */
[----:B01----:R-:W-:Y:S01]  /*2900*/  ENDCOLLECTIVE ;  /* 0x000000000000791b */ /* 0x003fe20003800000 */
.L_x_4190:
[----:B------:R-:W-:Y:S01]  /*2910*/  HFMA2.MMA R12, -RZ, RZ, 0, 2.384185791015625e-07 ;  /* 0x00000004ff0c7435 */ /* 0x000fe200000001ff */
[----:B------:R-:W-:-:S04]  /*2920*/  FMNMX.FTZ R3, R0, R14, !PT ;  /* 0x0000000e00037209 */ /* 0x000fc80007810000 */
[----:B------:R-:W-:-:S07]  /*2930*/  MOV R13, R3 ;  /* 0x00000003000d7202 */ /* 0x000fce0000000f00 */
[----:B------:R-:W-:Y:S05]  /*2940*/  WARPSYNC.COLLECTIVE R15, `(.L_x_4191) ;  /* 0x000000000f087348 */ /* 0x000fea0003c00000 */
[----:B------:R0:W1:Y:S02]  /*2950*/  SHFL.BFLY P6, R14, R13, R12, R11 ;  /* 0x0c00000c0d0e7389 */ /* 0x00006400000c000b */
[----:B01----:R-:W-:Y:S01]  /*2960*/  ENDCOLLECTIVE ;  /* 0x000000000000791b */ /* 0x003fe20003800000 */
.L_x_4191:
[----:B------:R-:W-:Y:S02]  /*2970*/  MOV R12, 0x2 ;  /* 0x00000002000c7802 */ /* 0x000fe40000000f00 */
[----:B------:R-:W-:-:S05]  /*2980*/  FMNMX.FTZ R4, R3, R14, !PT ;  /* 0x0000000e03047209 */ /* 0x000fca0007810000 */
[----:B------:R-:W-:-:S07]  /*2990*/  IMAD.MOV.U32 R13, RZ, RZ, R4 ;  /* 0x000000ffff0d7224 */ /* 0x000fce00078e0004 */
[----:B------:R-:W-:Y:S05]  /*29a0*/  WARPSYNC.COLLECTIVE R15, `(.L_x_4192) ;  /* 0x000000000f087348 */ /* 0x000fea0003c00000 */
[----:B------:R0:W1:Y:S02]  /*29b0*/  SHFL.BFLY P6, R14, R13, R12, R11 ;  /* 0x0c00000c0d0e7389 */ /* 0x00006400000c000b */
[----:B01----:R-:W-:Y:S01]  /*29c0*/  ENDCOLLECTIVE ;  /* 0x000000000000791b */ /* 0x003fe20003800000 */
.L_x_4192:
[----:B------:R-:W-:Y:S05]  /*29d0*/  BRA `(.L_x_4193) ;  /* 0xffffffd800387947 */ /* 0x000fea000383ffff */
.L_x_4194:
        /* <DEDUP_REMOVED lines=10> */
.L_x_29646:


//--------------------- .text._ZN4vllm25paged_attention_v2_kernelIthLi80ELi16ELi128ELNS_18Fp8KVCacheDataTypeE2ELb0ELi512EEEvPfS2_PT_PKS3_PKT0_S9_ifPKiSB_iPKfiiiSD_SD_iiiii --------------------------
	.section	.text._ZN4vllm25paged_attention_v2_kernelIthLi80ELi16ELi128ELNS_18Fp8KVCacheDataTypeE2ELb0ELi512EEEvPfS2_PT_PKS3_PKT0_S9_ifPKiSB_iPKfiiiSD_SD_iiiii,"ax",@progbits
	.align	128
        .global         _ZN4vllm25paged_attention_v2_kernelIthLi80ELi16ELi128ELNS_18Fp8KVCacheDataTypeE2ELb0ELi512EEEvPfS2_PT_PKS3_PKT0_S9_ifPKiSB_iPKfiiiSD_SD_iiiii
        .type           _ZN4vllm25paged_attention_v2_kernelIthLi80ELi16ELi128ELNS_18Fp8KVCacheDataTypeE2ELb0ELi512EEEvPfS2_PT_PKS3_PKT0_S9_ifPKiSB_iPKfiiiSD_SD_iiiii,@function
        .size           _ZN4vllm25paged_attention_v2_kernelIthLi80ELi16ELi128ELNS_18Fp8KVCacheDataTypeE2ELb0ELi512EEEvPfS2_PT_PKS3_PKT0_S9_ifPKiSB_iPKfiiiSD_SD_iiiii,(.L_x_29647 - _ZN4vllm25paged_attention_v2_kernelIthLi80ELi16ELi128ELNS_18Fp8KVCacheDataTypeE2ELb0ELi512EEEvPfS2_PT_PKS3_PKT0_S9_ifPKiSB_iPKfiiiSD_SD_iiiii)
        .other          _ZN4vllm25paged_attention_v2_kernelIthLi80ELi16ELi128ELNS_18Fp8KVCacheDataTypeE2ELb0ELi512EEEvPfS2_PT_PKS3_PKT0_S9_ifPKiSB_iPKfiiiSD_SD_iiiii,@"STO_CUDA_ENTRY STV_DEFAULT"
_ZN4vllm25paged_attention_v2_kernelIthLi80ELi16ELi128ELNS_18Fp8KVCacheDataTypeE2ELb0ELi512EEEvPfS2_PT_PKS3_PKT0_S9_ifPKiSB_iPKfiiiSD_SD_iiiii:
.text._ZN4vllm25paged_attention_v2_kernelIthLi80ELi16ELi128ELNS_18Fp8KVCacheDataTypeE2ELb0ELi512EEEvPfS2_PT_PKS3_PKT0_S9_ifPKiSB_iPKfiiiSD_SD_iiiii:
        /* <DEDUP_REMOVED lines=44> */
.L_x_4228:
        /* <DEDUP_REMOVED lines=47> */
.L_x_4201:
        /* <DEDUP_REMOVED lines=11> */
.L_x_4200:
[----:B------:R-:W-:Y:S05]  /*0660*/  BSYNC B1 ;  /* 0x0000000000017941 */ /* 0x000fea0003800000 */
.L_x_4199:
        /* <DEDUP_REMOVED lines=14> */
.L_x_4204:
        /* <DEDUP_REMOVED lines=100> */
.L_x_4203:
[----:B------:R-:W-:Y:S05]  /*0d90*/  BSYNC B1 ;  /* 0x0000000000017941 */ /* 0x000fea0003800000 */
.L_x_4202:
        /* <DEDUP_REMOVED lines=55> */
.L_x_4206:
[----:B------:R-:W-:Y:S05]  /*1110*/  BSYNC B1 ;  /* 0x0000000000017941 */ /* 0x000fea0003800000 */
.L_x_4205:
        /* <DEDUP_REMOVED lines=26> */
.L_x_4198:
[----:B------:R-:W-:Y:S05]  /*12c0*/  BSYNC B0 ;  /* 0x0000000000007941 */ /* 0x000fea0003800000 */
.L_x_4197:
        /* <DEDUP_REMOVED lines=55> */
.L_x_4211:
[----:B------:R-:W2:Y:S01]  /*1640*/  LDS R10, [R9] ;  /* 0x00000000090a7984 */ /* 0x000ea20000000800 */
[----:B------:R-:W-:Y:S01]  /*1650*/  VIADD R6, R6, 0xffffffff ;  /* 0xffffffff06067836 */ /* 0x000fe20000000000 */
[----:B------:R-:W-:-:S04]  /*1660*/  IADD3 R4, R4, 0x80, RZ ;  /* 0x0000008004047810 */ /* 0x000fc80007ffe0ff */
[----:B------:R-:W-:Y:S01]  /*1670*/  ISETP.NE.AND P0, PT, R6, RZ, PT ;  /* 0x000000ff0600720c */ /* 0x000fe20003f05270 */
[----:B--2---:R-:W-:-:S05]  /*1680*/  FMUL.FTZ R10, R10, R3 ;  /* 0x000000030a0a7220 */ /* 0x004fca0000410000 */
[----:B------:R2:W-:Y:S02]  /*1690*/  STS [R9], R10 ;  /* 0x0000000a09007388 */ /* 0x0005e40000000800 */
[----:B--2---:R-:W-:-:S05]  /*16a0*/  IADD3 R9, R9, 0x200, RZ ;  /* 0x0000020009097810 */ /* 0x004fca0007ffe0ff */
[----:B------:R-:W-:Y:S05]  /*16b0*/  @P0 BRA `(.L_x_4211) ;  /* 0xfffffffc00e00947 */ /* 0x000fea000383ffff */
.L_x_4210:
[----:B------:R-:W-:Y:S05]  /*16c0*/  BSYNC B1 ;  /* 0x0000000000017941 */ /* 0x000fea0003800000 */
.L_x_4209:
        /* <DEDUP_REMOVED lines=12> */
[----:B------:R-:W-:Y:S02]  /*1790*/  PLOP3.LUT P0, PT, PT, PT, PT, 0x8, 0x0 ;  /* 0x000000000000781c */ /* 0x000fe40003f0e170 */
[----:B------:R-:W-:-:S11]  /*17a0*/  IADD3 R9, R19, -0x600, RZ ;  /* 0xfffffa0013097810 */ /* 0x000fd60007ffe0ff */
.L_x_4214:
        /* <DEDUP_REMOVED lines=52> */
.L_x_4213:
[----:B------:R-:W-:Y:S05]  /*1af0*/  BSYNC B1 ;  /* 0x0000000000017941 */ /* 0x000fea0003800000 */
.L_x_4212:
        /* <DEDUP_REMOVED lines=31> */
.L_x_4216:
[----:B------:R-:W-:Y:S05]  /*1cf0*/  BSYNC B1 ;  /* 0x0000000000017941 */ /* 0x000fea0003800000 */
.L_x_4215:
        /* <DEDUP_REMOVED lines=14> */
.L_x_4208:
[----:B------:R-:W-:Y:S05]  /*1de0*/  BSYNC B0 ;  /* 0x0000000000007941 */ /* 0x000fea0003800000 */
.L_x_4207:
        /* <DEDUP_REMOVED lines=22> */
.L_x_4218:
[----:B------:R-:W-:Y:S05]  /*1f50*/  BSYNC B0 ;  /* 0x0000000000007941 */ /* 0x000fea0003800000 */
.L_x_4217:
[----:B------:R-:W5:Y:S08]  /*1f60*/  S2UR UR5, SR_CgaCtaId ;  /* 0x00000000000579c3 */ /* 0x000f700000008800 */
[----:B------:R-:W-:Y:S01]  /*1f70*/  BAR.SYNC.DEFER_BLOCKING 0x0 ;  /* 0x0000000000007b1d */ /* 0x000fe20000010000 */
[----:B-1--4-:R-:W-:Y:S01]  /*1f80*/  LOP3.LUT R0, R18, 0x1, RZ, 0xc0, !PT ;  /* 0x0000000112007812 */ /* 0x012fe200078ec0ff */
[----:B--2---:R-:W-:Y:S01]  /*1f90*/  VIADD R2, R8, 0x1f ;  /* 0x0000001f08027836 */ /* 0x004fe20000000000 */
[----:B---3--:R-:W-:Y:S01]  /*1fa0*/  LEA.HI R11, R18, R18, RZ, 0x1 ;  /* 0x00000012120b7211 */ /* 0x008fe200078f08ff */
[----:B------:R-:W-:Y:S01]  /*1fb0*/  HFMA2.MMA R9, -RZ, RZ, 0, 0 ;  /* 0x00000000ff097435 */ /* 0x000fe200000001ff */
[----:B------:R-:W-:Y:S01]  /*1fc0*/  ISETP.NE.AND P0, PT, R0, RZ, PT ;  /* 0x000000ff0000720c */ /* 0x000fe20003f05270 */
[----:B------:R-:W-:Y:S01]  /*1fd0*/  UMOV UR4, 0x400 ;  /* 0x0000040000047882 */ /* 0x000fe20000000000 */
[----:B------:R-:W-:Y:S01]  /*1fe0*/  LOP3.LUT R0, R8, 0xffffffc0, RZ, 0xc0, !PT ;  /* 0xffffffc008007812 */ /* 0x000fe200078ec0ff */
[----:B------:R-:W-:Y:S01]  /*1ff0*/  UIADD3 UR4, UR4, 0x20, URZ ;  /* 0x0000002004047890 */ /* 0x000fe2000fffe03f */
[----:B------:R-:W-:Y:S01]  /*2000*/  SHF.R.S32.HI R11, RZ, 0x1, R11 ;  /* 0x00000001ff0b7819 */ /* 0x000fe2000001140b */
[----:B------:R-:W-:Y:S01]  /*2010*/  BSSY B0, `(.L_x_4219) ;  /* 0x000001e000007945 */ /* 0x000fe20003800000 */
[----:B------:R-:W-:-:S02]  /*2020*/  ISETP.NE.OR P5, PT, R0, 0x40, P0 ;  /* 0x000000400000780c */ /* 0x000fc400007a5670 */
[----:B------:R-:W-:Y:S01]  /*2030*/  ISETP.GT.OR P1, PT, R8, 0x3f, P0 ;  /* 0x0000003f0800780c */ /* 0x000fe20000724670 */
[----:B------:R-:W-:Y:S01]  /*2040*/  IMAD R16, R16, 0x50, R11 ;  /* 0x0000005010107824 */ /* 0x000fe200078e020b */
[----:B------:R-:W-:Y:S02]  /*2050*/  LOP3.LUT R0, R8, 0xffffffe0, RZ, 0xc0, !PT ;  /* 0xffffffe008007812 */ /* 0x000fe400078ec0ff */
[----:B------:R-:W-:Y:S02]  /*2060*/  ISETP.GT.U32.AND P3, PT, R2, 0x3e, PT ;  /* 0x0000003e0200780c */ /* 0x000fe40003f64070 */
[----:B------:R-:W-:Y:S02]  /*2070*/  CS2R R2, SRZ ;  /* 0x0000000000027805 */ /* 0x000fe4000001ff00 */
[----:B------:R-:W-:Y:S01]  /*2080*/  ISETP.NE.OR P4, PT, R0, 0x20, P0 ;  /* 0x000000200000780c */ /* 0x000fe20000785670 */
[----:B------:R-:W-:Y:S01]  /*2090*/  IMAD.MOV.U32 R0, RZ, RZ, RZ ;  /* 0x000000ffff007224 */ /* 0x000fe200078e00ff */
[----:B------:R-:W-:Y:S01]  /*20a0*/  MOV R4, RZ ;  /* 0x000000ff00047202 */ /* 0x000fe20000000f00 */
[----:B-----5:R-:W-:Y:S01]  /*20b0*/  ULEA UR4, UR5, UR4, 0x18 ;  /* 0x0000000405047291 */ /* 0x020fe2000f8ec03f */
        /* <DEDUP_REMOVED lines=13> */
[----:B------:R-:W5:Y:S01]  /*2190*/  LDS R21, [R13+0x100] ;  /* 0x000100000d157984 */ /* 0x000f620000000800 */
[----:B-1----:R-:W-:Y:S01]  /*21a0*/  FADD.FTZ R9, R9, R6 ;  /* 0x0000000609097221 */ /* 0x002fe20000010000 */
[----:B--2---:R-:W-:Y:S01]  /*21b0*/  FADD.FTZ R4, R4, R15 ;  /* 0x0000000f04047221 */ /* 0x004fe20000010000 */
[----:B---3--:R-:W-:Y:S01]  /*21c0*/  FADD.FTZ R3, R3, R8 ;  /* 0x0000000803037221 */ /* 0x008fe20000010000 */
[----:B----4-:R-:W-:Y:S01]  /*21d0*/  FADD.FTZ R2, R2, R19 ;  /* 0x0000001302027221 */ /* 0x010fe20000010000 */
[----:B-----5:R-:W-:-:S07]  /*21e0*/  FADD.FTZ R0, R0, R21 ;  /* 0x0000001500007221 */ /* 0x020fce0000010000 */
.L_x_4220:
[----:B------:R-:W-:Y:S05]  /*21f0*/  BSYNC B0 ;  /* 0x0000000000007941 */ /* 0x000fea0003800000 */
.L_x_4219:
        /* <DEDUP_REMOVED lines=13> */
[----:B------:R-:W0:Y:S01]  /*22d0*/  @!P0 LDS R21, [R13+0x100] ;  /* 0x000100000d158984 */ /* 0x000e220000000800 */
[----:B-12---:R-:W-:Y:S01]  /*22e0*/  FADD.FTZ R9, R9, R6 ;  /* 0x0000000609097221 */ /* 0x006fe20000010000 */
[----:B---3--:R-:W-:Y:S01]  /*22f0*/  FADD.FTZ R4, R4, R15 ;  /* 0x0000000f04047221 */ /* 0x008fe20000010000 */
[----:B----4-:R-:W-:Y:S01]  /*2300*/  FADD.FTZ R3, R3, R8 ;  /* 0x0000000803037221 */ /* 0x010fe20000010000 */
[----:B-----5:R-:W-:Y:S01]  /*2310*/  FADD.FTZ R2, R2, R19 ;  /* 0x0000001302027221 */ /* 0x020fe20000010000 */
[----:B0-----:R-:W-:-:S07]  /*2320*/  @!P0 FADD.FTZ R0, R0, R21 ;  /* 0x0000001500008221 */ /* 0x001fce0000010000 */
.L_x_4222:
[----:B------:R-:W-:Y:S05]  /*2330*/  BSYNC B0 ;  /* 0x0000000000007941 */ /* 0x000fea0003800000 */
.L_x_4221:
[----:B------:R-:W-:Y:S06]  /*2340*/  BAR.SYNC.DEFER_BLOCKING 0x0 ;  /* 0x0000000000007b1d */ /* 0x000fec0000010000 */
[----:B------:R-:W-:Y:S05]  /*2350*/  @P3 EXIT ;  /* 0x000000000000394d */ /* 0x000fea0003800000 */
[----:B------:R-:W-:Y:S01]  /*2360*/  UIMAD UR4, UR38, 0x50, URZ ;  /* 0x00000050260478a4 */ /* 0x000fe2000f8e023f */
[----:B------:R-:W-:Y:S02]  /*2370*/  IMAD R5, R5, UR39, RZ ;  /* 0x0000002705057c24 */ /* 0x000fe4000f8e02ff */
        /* <DEDUP_REMOVED lines=20> */
[-C--:B-12---:R-:W-:Y:S02]  /*24c0*/  IADD3 R13, P2, R15, R14.reuse, RZ ;  /* 0x0000000e0f0d7210 */ /* 0x086fe40007f5e0ff */
[----:B------:R-:W-:Y:S02]  /*24d0*/  IADD3 R14, P3, R11, R14, RZ ;  /* 0x0000000e0b0e7210 */ /* 0x000fe40007f7e0ff */
[----:B------:R-:W-:-:S02]  /*24e0*/  LEA.HI.X.SX32 R8, R8, R20, 0x1, P0 ;  /* 0x0000001408087211 */ /* 0x000fc400000f0eff */
[----:B------:R-:W-:Y:S02]  /*24f0*/  LEA R10, P0, R19, UR4, 0x1 ;  /* 0x00000004130a7c11 */ /* 0x000fe4000f8008ff */
[-C--:B------:R-:W-:Y:S02]  /*2500*/  LEA.HI.X.SX32 R16, R15, R20.reuse, 0x1, P2 ;  /* 0x000000140f107211 */ /* 0x080fe400010f0eff */
[-C--:B------:R-:W-:Y:S02]  /*2510*/  LEA.HI.X.SX32 R17, R11, R20.reuse, 0x1, P3 ;  /* 0x000000140b117211 */ /* 0x080fe400018f0eff */
[----:B------:R-:W-:Y:S02]  /*2520*/  LEA.HI.X R11, R19, UR5, R8, 0x1, P0 ;  /* 0x00000005130b7c11 */ /* 0x000fe400080f0c08 */
[----:B------:R-:W-:Y:S02]  /*2530*/  F2FP.F16.F32.PACK_AB R15, R4, R9 ;  /* 0x00000009040f723e */ /* 0x000fe400000000ff */
[----:B------:R-:W-:-:S02]  /*2540*/  LEA.HI.X.SX32 R18, R12, R20, 0x1, P1 ;  /* 0x000000140c127211 */ /* 0x000fc400008f0eff */
[----:B------:R-:W-:Y:S01]  /*2550*/  LEA R8, P0, R5, UR4, 0x1 ;  /* 0x0000000405087c11 */ /* 0x000fe2000f8008ff */
[----:B------:R0:W-:Y:S01]  /*2560*/  STG.E.U16 desc[UR36][R6.64], R15 ;  /* 0x0000000f06007986 */ /* 0x0001e2000c101524 */
[----:B------:R-:W-:Y:S02]  /*2570*/  LEA R12, P1, R13, UR4, 0x1 ;  /* 0x000000040d0c7c11 */ /* 0x000fe4000f8208ff */
[----:B------:R-:W-:Y:S02]  /*2580*/  F2FP.F16.F32.PACK_AB R2, R2, R3 ;  /* 0x000000030202723e */ /* 0x000fe400000000ff */
[----:B------:R-:W-:Y:S02]  /*2590*/  LEA R4, P2, R14, UR4, 0x1 ;  /* 0x000000040e047c11 */ /* 0x000fe4000f8408ff */
[----:B------:R-:W-:Y:S02]  /*25a0*/  PRMT R3, R15, 0x7632, R3 ;  /* 0x000076320f037816 */ /* 0x000fe40000000003 */
[----:B------:R-:W-:-:S02]  /*25b0*/  LEA.HI.X R9, R5, UR5, R18, 0x1, P0 ;  /* 0x0000000505097c11 */ /* 0x000fc400080f0c12 */
[----:B------:R-:W-:Y:S01]  /*25c0*/  LEA.HI.X R13, R13, UR5, R16, 0x1, P1 ;  /* 0x000000050d0d7c11 */ /* 0x000fe200088f0c10 */
[----:B------:R-:W-:Y:S01]  /*25d0*/  STG.E.U16 desc[UR36][R10.64], R3 ;  /* 0x000000030a007986 */ /* 0x000fe2000c101524 */
[----:B0-----:R-:W-:Y:S02]  /*25e0*/  PRMT R7, R2, 0x7632, R7 ;  /* 0x0000763202077816 */ /* 0x001fe40000000007 */
[----:B------:R-:W-:Y:S01]  /*25f0*/  LEA.HI.X R5, R14, UR5, R17, 0x1, P2 ;  /* 0x000000050e057c11 */ /* 0x000fe200090f0c11 */
[----:B------:R-:W-:Y:S01]  /*2600*/  STG.E.U16 desc[UR36][R8.64], R2 ;  /* 0x0000000208007986 */ /* 0x000fe2000c101524 */
[----:B------:R-:W-:-:S03]  /*2610*/  F2FP.F16.F32.PACK_AB R0, RZ, R0 ;  /* 0x00000000ff00723e */ /* 0x000fc600000000ff */
[----:B------:R-:W-:Y:S04]  /*2620*/  STG.E.U16 desc[UR36][R12.64], R7 ;  /* 0x000000070c007986 */ /* 0x000fe8000c101524 */
[----:B------:R-:W-:Y:S01]  /*2630*/  STG.E.U16 desc[UR36][R4.64], R0 ;  /* 0x0000000004007986 */ /* 0x000fe2000c101524 */
[----:B------:R-:W-:Y:S05]  /*2640*/  EXIT ;  /* 0x000000000000794d */ /* 0x000fea0003800000 */
.L_x_4195:
        /* <DEDUP_REMOVED lines=16> */
.L_x_4223:
[----:B------:R-:W-:Y:S05]  /*2750*/  EXIT ;  /* 0x000000000000794d */ /* 0x000fea0003800000 */
.L_x_4196:
[----:B------:R-:W-:Y:S01]  /*2760*/  HFMA2.MMA R12, -RZ, RZ, 0, 9.5367431640625e-07 ;  /* 0x00000010ff0c7435 */ /* 0x000fe200000001ff */
[----:B------:R-:W-:Y:S01]  /*2770*/  IMAD.MOV.U32 R11, RZ, RZ, 0x1f ;  /* 0x0000001fff0b7424 */ /* 0x000fe200078e00ff */
[----:B------:R-:W-:Y:S02]  /*2780*/  MOV R15, 0xffffffff ;  /* 0xffffffff000f7802 */ /* 0x000fe40000000f00 */
[----:B------:R-:W-:-:S07]  /*2790*/  MOV R2, 0xff7fffff ;  /* 0xff7fffff00027802 */ /* 0x000fce0000000f00 */
[----:B0-----:R-:W-:Y:S05]  /*27a0*/  WARPSYNC.COLLECTIVE R15, `(.L_x_4224) ;  /* 0x000000000f087348 */ /* 0x001fea0003c00000 */
[----:B------:R1:W2:Y:S02]  /*27b0*/  SHFL.BFLY P6, R14, R13, R12, R11 ;  /* 0x0c00000c0d0e7389 */ /* 0x0002a400000c000b */
[----:B012---:R-:W-:Y:S01]  /*27c0*/  ENDCOLLECTIVE ;  /* 0x000000000000791b */ /* 0x007fe20003800000 */
.L_x_4224:
[----:B------:R-:W-:Y:S01]  /*27d0*/  IMAD.MOV.U32 R12, RZ, RZ, 0x8 ;  /* 0x00000008ff0c7424 */ /* 0x000fe200078e00ff */
[----:B------:R-:W-:-:S04]  /*27e0*/  FMNMX.FTZ R0, R14, -3.40282346638528859812e+38, !PT ;  /* 0xff7fffff0e007809 */ /* 0x000fc80007810000 */
[----:B------:R-:W-:-:S07]  /*27f0*/  MOV R13, R0 ;  /* 0x00000000000d7202 */ /* 0x000fce0000000f00 */
[----:B------:R-:W-:Y:S05]  /*2800*/  WARPSYNC.COLLECTIVE R15, `(.L_x_4225) ;  /* 0x000000000f087348 */ /* 0x000fea0003c00000 */
[----:B------:R0:W1:Y:S02]  /*2810*/  SHFL.BFLY P6, R14, R13, R12, R11 ;  /* 0x0c00000c0d0e7389 */ /* 0x00006400000c000b */
[----:B01----:R-:W-:Y:S01]  /*2820*/  ENDCOLLECTIVE ;  /* 0x000000000000791b */ /* 0x003fe20003800000 */
.L_x_4225:
[----:B------:R-:W-:Y:S01]  /*2830*/  HFMA2.MMA R12, -RZ, RZ, 0, 2.384185791015625e-07 ;  /* 0x00000004ff0c7435 */ /* 0x000fe200000001ff */
[----:B------:R-:W-:-:S04]  /*2840*/  FMNMX.FTZ R3, R0, R14, !PT ;  /* 0x0000000e00037209 */ /* 0x000fc80007810000 */
[----:B------:R-:W-:-:S07]  /*2850*/  MOV R13, R3 ;  /* 0x00000003000d7202 */ /* 0x000fce0000000f00 */
[----:B------:R-:W-:Y:S05]  /*2860*/  WARPSYNC.COLLECTIVE R15, `(.L_x_4226) ;  /* 0x000000000f087348 */ /* 0x000fea0003c00000 */
[----:B------:R0:W1:Y:S02]  /*2870*/  SHFL.BFLY P6, R14, R13, R12, R11 ;  /* 0x0c00000c0d0e7389 */ /* 0x00006400000c000b */
[----:B01----:R-:W-:Y:S01]  /*2880*/  ENDCOLLECTIVE ;  /* 0x000000000000791b */ /* 0x003fe20003800000 */
.L_x_4226:
[----:B------:R-:W-:Y:S02]  /*2890*/  MOV R12, 0x2 ;  /* 0x00000002000c7802 */ /* 0x000fe40000000f00 */
[----:B------:R-:W-:-:S05]  /*28a0*/  FMNMX.FTZ R4, R3, R14, !PT ;  /* 0x0000000e03047209 */ /* 0x000fca0007810000 */
[----:B------:R-:W-:-:S07]  /*28b0*/  IMAD.MOV.U32 R13, RZ, RZ, R4 ;  /* 0x000000ffff0d7224 */ /* 0x000fce00078e0004 */
[----:B------:R-:W-:Y:S05]  /*28c0*/  WARPSYNC.COLLECTIVE R15, `(.L_x_4227) ;  /* 0x000000000f087348 */ /* 0x000fea0003c00000 */
[----:B------:R0:W1:Y:S02]  /*28d0*/  SHFL.BFLY P6, R14, R13, R12, R11 ;  /* 0x0c00000c0d0e7389 */ /* 0x00006400000c000b */
[----:B01----:R-:W-:Y:S01]  /*28e0*/  ENDCOLLECTIVE ;  /* 0x000000000000791b */ /* 0x003fe20003800000 */
.L_x_4227:
[----:B------:R-:W-:Y:S05]  /*28f0*/  BRA `(.L_x_4228) ;  /* 0xffffffd800707947 */ /* 0x000fea000383ffff */
.L_x_4229:
        /* <DEDUP_REMOVED lines=16> */
.L_x_29647:


//--------------------- .text._ZN4vllm25paged_attention_v2_kernelIthLi64ELi16ELi128ELNS_18Fp8KVCacheDataTypeE2ELb0ELi512EEEvPfS2_PT_PKS3_PKT0_S9_ifPKiSB_iPKfiiiSD_SD_iiiii --------------------------
	.section	.text._ZN4vllm25paged_attention_v2_kernelIthLi64ELi16ELi128ELNS_18Fp8KVCacheDataTypeE2ELb0ELi512EEEvPfS2_PT_PKS3_PKT0_S9_ifPKiSB_iPKfiiiSD_SD_iiiii,"ax",@progbits
	.align	128
        .global         _ZN4vllm25paged_attention_v2_kernelIthLi64ELi16ELi128ELNS_18Fp8KVCacheDataTypeE2ELb0ELi512EEEvPfS2_PT_PKS3_PKT0_S9_ifPKiSB_iPKfiiiSD_SD_iiiii
        .type           _ZN4vllm25paged_attention_v2_kernelIthLi64ELi16ELi128ELNS_18Fp8KVCacheDataTypeE2ELb0ELi512EEEvPfS2_PT_PKS3_PKT0_S9_ifPKiSB_iPKfiiiSD_SD_iiiii,@function
        .size           _ZN4vllm25paged_attention_v2_kernelIthLi64ELi16ELi128ELNS_18Fp8KVCacheDataTypeE2ELb0ELi512EEEvPfS2_PT_PKS3_PKT0_S9_ifPKiSB_iPKfiiiSD_SD_iiiii,(.L_x_29648 - _ZN4vllm25paged_attention_v2_kernelIthLi64ELi16ELi128ELNS_18Fp8KVCacheDataTypeE2ELb0ELi512EEEvPfS2_PT_PKS3_PKT0_S9_ifPKiSB_iPKfiiiSD_SD_iiiii)
        .other          _ZN4vllm25paged_attention_v2_kernelIthLi64ELi16ELi128ELNS_18Fp8KVCacheDataTypeE2ELb0ELi512EEEvPfS2_PT_PKS3_PKT0_S9_ifPKiSB_iPKfiiiSD_SD_iiiii,@"STO_CUDA_ENTRY STV_DEFAULT"
_ZN4vllm25paged_attention_v2_kernelIthLi64ELi16ELi128ELNS_18Fp8KVCacheDataTypeE2ELb0ELi512EEEvPfS2_PT_PKS3_PKT0_S9_ifPKiSB_iPKfiiiSD_SD_iiiii:
.text._ZN4vllm25paged_attention_v2_kernelIthLi64ELi16ELi128ELNS_18Fp8KVCacheDataTypeE2ELb0ELi512EEEvPfS2_PT_PKS3_PKT0_S9_ifPKiSB_iPKfiiiSD_SD_iiiii:
        /* <DEDUP_REMOVED lines=44> */
.L_x_4261:
        /* <DEDUP_REMOVED lines=47> */
.L_x_4236:
        /* <DEDUP_REMOVED lines=11> */
.L_x_4235:
[----:B------:R-:W-:Y:S05]  /*0660*/  BSYNC B1 ;  /* 0x0000000000017941 */ /* 0x000fea0003800000 */
.L_x_4234:
        /* <DEDUP_REMOVED lines=14> */
.L_x_4239:
        /* <DEDUP_REMOVED lines=100> */
.L_x_4238:
[----:B------:R-:W-:Y:S05]  /*0d90*/  BSYNC B1 ;  /* 0x0000000000017941 */ /* 0x000fea0003800000 */
.L_x_4237:
        /* <DEDUP_REMOVED lines=55> */
.L_x_4241:
[----:B------:R-:W-:Y:S05]  /*1110*/  BSYNC B1 ;  /* 0x0000000000017941 */ /* 0x000fea0003800000 */
.L_x_4240:
        /* <DEDUP_REMOVED lines=26> */
.L_x_4233:
[----:B------:R-:W-:Y:S05]  /*12c0*/  BSYNC B0 ;  /* 0x0000000000007941 */ /* 0x000fea0003800000 */
.L_x_4232:
        /* <DEDUP_REMOVED lines=55> */
.L_x_4246:
[----:B------:R-:W2:Y:S01]  /*1640*/  LDS R10, [R9] ;  /* 0x00000000090a7984 */ /* 0x000ea20000000800 */
[----:B------:R-:W-:Y:S02]  /*1650*/  IADD3 R6, R6, -0x1, RZ ;  /* 0xffffffff06067810 */ /* 0x000fe40007ffe0ff */
[----:B------:R-:W-:Y:S02]  /*1660*/  IADD3 R4, R4, 0x80, RZ ;  /* 0x0000008004047810 */ /* 0x000fe40007ffe0ff */
[----:B------:R-:W-:Y:S01]  /*1670*/  ISETP.NE.AND P0, PT, R6, RZ, PT ;  /* 0x000000ff0600720c */ /* 0x000fe20003f05270 */
[----:B--2---:R-:W-:-:S05]  /*1680*/  FMUL.FTZ R10, R10, R3 ;  /* 0x000000030a0a7220 */ /* 0x004fca0000410000 */
[----:B------:R2:W-:Y:S02]  /*1690*/  STS [R9], R10 ;  /* 0x0000000a09007388 */ /* 0x0005e40000000800 */
[----:B--2---:R-:W-:-:S05]  /*16a0*/  VIADD R9, R9, 0x200 ;  /* 0x0000020009097836 */ /* 0x004fca0000000000 */
[----:B------:R-:W-:Y:S05]  /*16b0*/  @P0 BRA `(.L_x_4246) ;  /* 0xfffffffc00e00947 */ /* 0x000fea000383ffff */
.L_x_4245:
[----:B------:R-:W-:Y:S05]  /*16c0*/  BSYNC B1 ;  /* 0x0000000000017941 */ /* 0x000fea0003800000 */
.L_x_4244:
        /* <DEDUP_REMOVED lines=9> */
[----:B------:R-:W-:-:S04]  /*1760*/  LEA R6, R4, UR4, 0x2 ;  /* 0x0000000404067c11 */ /* 0x000fc8000f8e10ff */
[----:B------:R-:W-:Y:S01]  /*1770*/  IADD3 R6, R6, 0x400, RZ ;  /* 0x0000040006067810 */ /* 0x000fe20007ffe0ff */
[----:B------:R-:W-:Y:S06]  /*1780*/  @!P1 BRA `(.L_x_4248) ;  /* 0x0000000000d89947 */ /* 0x000fec0003800000 */
[----:B------:R-:W-:Y:S01]  /*1790*/  PLOP3.LUT P0, PT, PT, PT, PT, 0x8, 0x0 ;  /* 0x000000000000781c */ /* 0x000fe20003f0e170 */
[----:B------:R-:W-:-:S12]  /*17a0*/  VIADD R9, R19, 0xfffffa00 ;  /* 0xfffffa0013097836 */ /* 0x000fd80000000000 */
.L_x_4249:
        /* <DEDUP_REMOVED lines=52> */
.L_x_4248:
[----:B------:R-:W-:Y:S05]  /*1af0*/  BSYNC B1 ;  /* 0x0000000000017941 */ /* 0x000fea0003800000 */
.L_x_4247:
        /* <DEDUP_REMOVED lines=31> */
.L_x_4251:
[----:B------:R-:W-:Y:S05]  /*1cf0*/  BSYNC B1 ;  /* 0x0000000000017941 */ /* 0x000fea0003800000 */
.L_x_4250:
        /* <DEDUP_REMOVED lines=14> */
.L_x_4243:
[----:B------:R-:W-:Y:S05]  /*1de0*/  BSYNC B0 ;  /* 0x0000000000007941 */ /* 0x000fea0003800000 */
.L_x_4242:
        /* <DEDUP_REMOVED lines=22> */
.L_x_4253:
[----:B------:R-:W-:Y:S05]  /*1f50*/  BSYNC B0 ;  /* 0x0000000000007941 */ /* 0x000fea0003800000 */
.L_x_4252:
[----:B------:R-:W5:Y:S08]  /*1f60*/  S2UR UR5, SR_CgaCtaId ;  /* 0x00000000000579c3 */ /* 0x000f700000008800 */
[----:B------:R-:W-:Y:S01]  /*1f70*/  BAR.SYNC.DEFER_BLOCKING 0x0 ;  /* 0x0000000000007b1d */ /* 0x000fe20000010000 */
[C---:B-1--4-:R-:W-:Y:S01]  /*1f80*/  LOP3.LUT R0, R18.reuse, 0x1, RZ, 0xc0, !PT ;  /* 0x0000000112007812 */ /* 0x052fe200078ec0ff */
[----:B---3--:R-:W-:Y:S01]  /*1f90*/  HFMA2.MMA R9, -RZ, RZ, 0, 0 ;  /* 0x00000000ff097435 */ /* 0x008fe200000001ff */
[----:B------:R-:W-:-:S02]  /*1fa0*/  LEA.HI R11, R18, R18, RZ, 0x1 ;  /* 0x00000012120b7211 */ /* 0x000fc400078f08ff */
[----:B--2---:R-:W-:Y:S02]  /*1fb0*/  CS2R R2, SRZ ;  /* 0x0000000000027805 */ /* 0x004fe4000001ff00 */
[----:B------:R-:W-:Y:S01]  /*1fc0*/  ISETP.NE.AND P0, PT, R0, RZ, PT ;  /* 0x000000ff0000720c */ /* 0x000fe20003f05270 */
[----:B------:R-:W-:Y:S01]  /*1fd0*/  UMOV UR4, 0x400 ;  /* 0x0000040000047882 */ /* 0x000fe20000000000 */
[----:B------:R-:W-:Y:S01]  /*1fe0*/  LOP3.LUT R0, R8, 0xffffffc0, RZ, 0xc0, !PT ;  /* 0xffffffc008007812 */ /* 0x000fe200078ec0ff */
[----:B------:R-:W-:Y:S01]  /*1ff0*/  UIADD3 UR4, UR4, 0x20, URZ ;  /* 0x0000002004047890 */ /* 0x000fe2000fffe03f */
[----:B------:R-:W-:Y:S01]  /*2000*/  SHF.R.S32.HI R11, RZ, 0x1, R11 ;  /* 0x00000001ff0b7819 */ /* 0x000fe2000001140b */
[----:B------:R-:W-:Y:S01]  /*2010*/  BSSY B0, `(.L_x_4254) ;  /* 0x0000028000007945 */ /* 0x000fe20003800000 */
[----:B------:R-:W-:Y:S01]  /*2020*/  ISETP.NE.OR P2, PT, R0, 0x40, P0 ;  /* 0x000000400000780c */ /* 0x000fe20000745670 */
[----:B------:R-:W-:Y:S01]  /*2030*/  IMAD.MOV.U32 R0, RZ, RZ, RZ ;  /* 0x000000ffff007224 */ /* 0x000fe200078e00ff */
[----:B------:R-:W-:-:S02]  /*2040*/  LEA R16, R16, R11, 0x6 ;  /* 0x0000000b10107211 */ /* 0x000fc400078e30ff */
[C---:B------:R-:W-:Y:S02]  /*2050*/  ISETP.GT.OR P1, PT, R8.reuse, 0x3f, P0 ;  /* 0x0000003f0800780c */ /* 0x040fe40000724670 */
[----:B------:R-:W-:-:S04]  /*2060*/  LOP3.LUT R10, R8, 0xffffffe0, RZ, 0xc0, !PT ;  /* 0xffffffe0080a7812 */ /* 0x000fc800078ec0ff */
[----:B------:R-:W-:Y:S01]  /*2070*/  ISETP.NE.OR P4, PT, R10, 0x20, P0 ;  /* 0x000000200a00780c */ /* 0x000fe20000785670 */
[----:B-----5:R-:W-:Y:S01]  /*2080*/  ULEA UR4, UR5, UR4, 0x18 ;  /* 0x0000000405047291 */ /* 0x020fe2000f8ec03f */
[----:B------:R-:W-:-:S04]  /*2090*/  IADD3 R10, R8, 0x1f, RZ ;  /* 0x0000001f080a7810 */ /* 0x000fc80007ffe0ff */
        /* <DEDUP_REMOVED lines=31> */
.L_x_4255:
[----:B------:R-:W-:Y:S05]  /*2290*/  BSYNC B0 ;  /* 0x0000000000007941 */ /* 0x000fea0003800000 */
.L_x_4254:
[----:B------:R-:W-:Y:S06]  /*22a0*/  BAR.SYNC.DEFER_BLOCKING 0x0 ;  /* 0x0000000000007b1d */ /* 0x000fec0000010000 */
[----:B------:R-:W-:Y:S05]  /*22b0*/  @P3 EXIT ;  /* 0x000000000000394d */ /* 0x000fea0003800000 */
[----:B------:R-:W-:Y:S01]  /*22c0*/  IMAD R5, R5, UR39, RZ ;  /* 0x0000002705057c24 */ /* 0x000fe2000f8e02ff */
[----:B------:R-:W-:Y:S01]  /*22d0*/  SHF.L.U32 R7, R7, 0x6, RZ ;  /* 0x0000000607077819 */ /* 0x000fe200000006ff */
[----:B0-----:R-:W-:Y:S02]  /*22e0*/  IMAD R17, R17, UR38, RZ ;  /* 0x0000002611117c24 */ /* 0x001fe4000f8e02ff */
        /* <DEDUP_REMOVED lines=20> */
[-C--:B-1----:R-:W-:Y:S02]  /*2430*/  LEA.HI.X.SX32 R16, R6, R17.reuse, 0x1, P1 ;  /* 0x0000001106107211 */ /* 0x082fe400008f0eff */
        /* <DEDUP_REMOVED lines=17> */
.L_x_4230:
        /* <DEDUP_REMOVED lines=16> */
.L_x_4256:
[----:B------:R-:W-:Y:S05]  /*2650*/  EXIT ;  /* 0x000000000000794d */ /* 0x000fea0003800000 */
.L_x_4231:
[----:B------:R-:W-:Y:S01]  /*2660*/  HFMA2.MMA R12, -RZ, RZ, 0, 9.5367431640625e-07 ;  /* 0x00000010ff0c7435 */ /* 0x000fe200000001ff */
[----:B------:R-:W-:Y:S01]  /*2670*/  IMAD.MOV.U32 R11, RZ, RZ, 0x1f ;  /* 0x0000001fff0b7424 */ /* 0x000fe200078e00ff */
[----:B------:R-:W-:Y:S02]  /*2680*/  MOV R15, 0xffffffff ;  /* 0xffffffff000f7802 */ /* 0x000fe40000000f00 */
[----:B------:R-:W-:-:S07]  /*2690*/  MOV R2, 0xff7fffff ;  /* 0xff7fffff00027802 */ /* 0x000fce0000000f00 */
[----:B0-----:R-:W-:Y:S05]  /*26a0*/  WARPSYNC.COLLECTIVE R15, `(.L_x_4257) ;  /* 0x000000000f087348 */ /* 0x001fea0003c00000 */
[----:B------:R1:W2:Y:S02]  /*26b0*/  SHFL.BFLY P6, R14, R13, R12, R11 ;  /* 0x0c00000c0d0e7389 */ /* 0x0002a400000c000b */
[----:B012---:R-:W-:Y:S01]  /*26c0*/  ENDCOLLECTIVE ;  /* 0x000000000000791b */ /* 0x007fe20003800000 */
.L_x_4257:
[----:B------:R-:W-:Y:S01]  /*26d0*/  IMAD.MOV.U32 R12, RZ, RZ, 0x8 ;  /* 0x00000008ff0c7424 */ /* 0x000fe200078e00ff */
[----:B------:R-:W-:-:S04]  /*26e0*/  FMNMX.FTZ R0, R14, -3.40282346638528859812e+38, !PT ;  /* 0xff7fffff0e007809 */ /* 0x000fc80007810000 */
[----:B------:R-:W-:-:S07]  /*26f0*/  MOV R13, R0 ;  /* 0x00000000000d7202 */ /* 0x000fce0000000f00 */
[----:B------:R-:W-:Y:S05]  /*2700*/  WARPSYNC.COLLECTIVE R15, `(.L_x_4258) ;  /* 0x000000000f087348 */ /* 0x000fea0003c00000 */
[----:B------:R0:W1:Y:S02]  /*2710*/  SHFL.BFLY P6, R14, R13, R12, R11 ;  /* 0x0c00000c0d0e7389 */ /* 0x00006400000c000b */
[----:B01----:R-:W-:Y:S01]  /*2720*/  ENDCOLLECTIVE ;  /* 0x000000000000791b */ /* 0x003fe20003800000 */
.L_x_4258:
[----:B------:R-:W-:Y:S01]  /*2730*/  HFMA2.MMA R12, -RZ, RZ, 0, 2.384185791015625e-07 ;  /* 0x00000004ff0c7435 */ /* 0x000fe200000001ff */
[----:B------:R-:W-:-:S04]  /*2740*/  FMNMX.FTZ R3, R0, R14, !PT ;  /* 0x0000000e00037209 */ /* 0x000fc80007810000 */
[----:B------:R-:W-:-:S07]  /*2750*/  MOV R13, R3 ;  /* 0x00000003000d7202 */ /* 0x000fce0000000f00 */
[----:B------:R-:W-:Y:S05]  /*2760*/  WARPSYNC.COLLECTIVE R15, `(.L_x_4259) ;  /* 0x000000000f087348 */ /* 0x000fea0003c00000 */
[----:B------:R0:W1:Y:S02]  /*2770*/  SHFL.BFLY P6, R14, R13, R12, R11 ;  /* 0x0c00000c0d0e7389 */ /* 0x00006400000c000b */
[----:B01----:R-:W-:Y:S01]  /*2780*/  ENDCOLLECTIVE ;  /* 0x000000000000791b */ /* 0x003fe20003800000 */
.L_x_4259:
[----:B------:R-:W-:Y:S02]  /*2790*/  MOV R12, 0x2 ;  /* 0x00000002000c7802 */ /* 0x000fe40000000f00 */
[----:B------:R-:W-:-:S05]  /*27a0*/  FMNMX.FTZ R4, R3, R14, !PT ;  /* 0x0000000e03047209 */ /* 0x000fca0007810000 */
[----:B------:R-:W-:-:S07]  /*27b0*/  IMAD.MOV.U32 R13, RZ, RZ, R4 ;  /* 0x000000ffff0d7224 */ /* 0x000fce00078e0004 */
[----:B------:R-:W-:Y:S05]  /*27c0*/  WARPSYNC.COLLECTIVE R15, `(.L_x_4260) ;  /* 0x000000000f087348 */ /* 0x000fea0003c00000 */
[----:B------:R0:W1:Y:S02]  /*27d0*/  SHFL.BFLY P6, R14, R13, R12, R11 ;  /* 0x0c00000c0d0e7389 */ /* 0x00006400000c000b */
[----:B01----:R-:W-:Y:S01]  /*27e0*/  ENDCOLLECTIVE ;  /* 0x000000000000791b */ /* 0x003fe20003800000 */
.L_x_4260:
[----:B------:R-:W-:Y:S05]  /*27f0*/  BRA `(.L_x_4261) ;  /* 0xffffffd800b07947 */ /* 0x000fea000383ffff */
.L_x_4262:
        /* <DEDUP_REMOVED lines=16> */
.L_x_29648:


//--------------------- .text._ZN4vllm25paged_attention_v2_kernelIthLi32ELi16ELi128ELNS_18Fp8KVCacheDataTypeE2ELb0ELi512EEEvPfS2_PT_PKS3_PKT0_S9_ifPKiSB_iPKfiiiSD_SD_iiiii --------------------------
	.section	.text._ZN4vllm25paged_attention_v2_kernelIthLi32ELi16ELi128ELNS_18Fp8KVCacheDataTypeE2ELb0ELi512EEEvPfS2_PT_PKS3_PKT0_S9_ifPKiSB_iPKfiiiSD_SD_iiiii,"ax",@progbits
	.align	128
        .global         _ZN4vllm25paged_attention_v2_kernelIthLi32ELi16ELi128ELNS_18Fp8KVCacheDataTypeE2ELb0ELi512EEEvPfS2_PT_PKS3_PKT0_S9_ifPKiSB_iPKfiiiSD_SD_iiiii
        .type           _ZN4vllm25paged_attention_v2_kernelIthLi32ELi16ELi128ELNS_18Fp8KVCacheDataTypeE2ELb0ELi512EEEvPfS2_PT_PKS3_PKT0_S9_ifPKiSB_iPKfiiiSD_SD_iiiii,@function
        .size           _ZN4vllm25paged_attention_v2_kernelIthLi32ELi16ELi128ELNS_18Fp8KVCacheDataTypeE2ELb0ELi512EEEvPfS2_PT_PKS3_PKT0_S9_ifPKiSB_iPKfiiiSD_SD_iiiii,(.L_x_29649 - _ZN4vllm25paged_attention_v2_kernelIthLi32ELi16ELi128ELNS_18Fp8KVCacheDataTypeE2ELb0ELi512EEEvPfS2_PT_PKS3_PKT0_S9_ifPKiSB_iPKfiiiSD_SD_iiiii)
        .other          _ZN4vllm25paged_attention_v2_kernelIthLi32ELi16ELi128ELNS_18Fp8KVCacheDataTypeE2ELb0ELi512EEEvPfS2_PT_PKS3_PKT0_S9_ifPKiSB_iPKfiiiSD_SD_iiiii,@"STO_CUDA_ENTRY STV_DEFAULT"
_ZN4vllm25paged_attention_v2_kernelIthLi32ELi16ELi128ELNS_18Fp8KVCacheDataTypeE2ELb0ELi512EEEvPfS2_PT_PKS3_PKT0_S9_ifPKiSB_iPKfiiiSD_SD_iiiii:
.text._ZN4vllm25paged_attention_v2_kernelIthLi32ELi16ELi128ELNS_18Fp8KVCacheDataTypeE2ELb0ELi512EEEvPfS2_PT_PKS3_PKT0_S9_ifPKiSB_iPKfiiiSD_SD_iiiii:
        /* <DEDUP_REMOVED lines=14> */
[----:B------:R-:W-:Y:S02]  /*00e0*/  BAR.SYNC.DEFER_BLOCKING 0x0 ;  /* 0x0000000000007b1d */ /* 0x000fe40000010000 */
[----:B------:R-:W-:-:S04]  /*00f0*/  SHF.R.S32.HI R3, RZ, 0x1f, R0 ;  /* 0x0000001fff037819 */ /* 0x000fc80000011400 */
[----:B------:R-:W-:Y:S01]  /*0100*/  LEA.HI R3, R3, R0, RZ, 0x4 ;  /* 0x0000000003037211 */ /* 0x000fe200078f20ff */
[----:B------:R-:W-:-:S03]  /*0110*/  ULDC UR39, c[0x0][0xc] ;  /* 0x0000030000277ab9 */ /* 0x000fc60000000800 */
[----:B------:R-:W-:-:S04]  /*0120*/  SHF.R.S32.HI R17, RZ, 0x4, R3 ;  /* 0x00000004ff117819 */ /* 0x000fc80000011403 */
[----:B------:R-:W-:Y:S02]  /*0130*/  VIADDMNMX R3, R10, 0x20, R17, PT ;  /* 0x000000200a037846 */ /* 0x000fe40003800111 */
[----:B0-----:R-:W-:-:S04]  /*0140*/  SHF.R.S32.HI R11, RZ, 0x1f, R8 ;  /* 0x0000001fff0b7819 */ /* 0x001fc80000011408 */
[----:B------:R-:W-:-:S04]  /*0150*/  LEA.HI R11, R11, R8, RZ, 0x5 ;  /* 0x000000080b0b7211 */ /* 0x000fc800078f28ff */
[----:B------:R-:W-:-:S05]  /*0160*/  SHF.R.S32.HI R19, RZ, 0x5, R11 ;  /* 0x00000005ff137819 */ /* 0x000fca000001140b */
[----:B------:R-:W-:-:S05]  /*0170*/  IMAD.IADD R0, R10, 0x1, R19 ;  /* 0x000000010a007824 */ /* 0x000fca00078e0213 */
[-C--:B------:R-:W-:Y:S02]  /*0180*/  ISETP.GE.AND P0, PT, R0, R3.reuse, PT ;  /* 0x000000030000720c */ /* 0x080fe40003f06270 */
[----:B------:R-:W-:-:S05]  /*0190*/  IADD3 R0, -R10, R3, RZ ;  /* 0x000000030a007210 */ /* 0x000fca0007ffe1ff */
[----:B------:R-:W-:-:S06]  /*01a0*/  IMAD R3, R0, 0x10, R9 ;  /* 0x0000001000037824 */ /* 0x000fcc00078e0209 */
        /* <DEDUP_REMOVED lines=17> */
.L_x_4296:
        /* <DEDUP_REMOVED lines=9> */
[----:B------:R-:W-:Y:S02]  /*0350*/  ISETP.GT.AND P0, PT, R18, 0x3, PT ;  /* 0x000000031200780c */ /* 0x000fe40003f04270 */
[----:B------:R-:W-:-:S03]  /*0360*/  ISETP.GE.AND P1, PT, R8, R21, PT ;  /* 0x000000150800720c */ /* 0x000fc60003f26270 */
[----:B------:R-:W-:Y:S08]  /*0370*/  BSSY B0, `(.L_x_4265) ;  /* 0x00000f4000007945 */ /* 0x000ff00003800000 */
[----:B--2---:R-:W2:Y:S01]  /*0380*/  @!P0 S2R R3, SR_CgaCtaId ;  /* 0x0000000000038919 */ /* 0x004ea20000008800 */
[----:B------:R-:W-:-:S04]  /*0390*/  @!P0 MOV R0, 0x400 ;  /* 0x0000040000008802 */ /* 0x000fc80000000f00 */
[----:B--2---:R-:W-:-:S05]  /*03a0*/  @!P0 LEA R3, R3, R0, 0x18 ;  /* 0x0000000003038211 */ /* 0x004fca00078ec0ff */
[----:B------:R-:W-:-:S05]  /*03b0*/  @!P0 IMAD R3, R18, 0x4, R3 ;  /* 0x0000000412038824 */ /* 0x000fca00078e0203 */
[----:B------:R-:W2:Y:S04]  /*03c0*/  @!P0 LDS R2, [R3] ;  /* 0x0000000003028984 */ /* 0x000ea80000000800 */
[----:B--2---:R-:W1:Y:S02]  /*03d0*/  SHFL.BFLY PT, R11, R2, 0x2, 0x1f ;  /* 0x0c401f00020b7f89 */ /* 0x004e6400000e0000 */
[----:B-1----:R-:W-:-:S05]  /*03e0*/  FMNMX.FTZ R4, R11, R2, !PT ;  /* 0x000000020b047209 */ /* 0x002fca0007810000 */
[----:B------:R-:W1:Y:S02]  /*03f0*/  SHFL.BFLY PT, R11, R4, 0x1, 0x1f ;  /* 0x0c201f00040b7f89 */ /* 0x000e6400000e0000 */
[----:B-1----:R-:W-:Y:S01]  /*0400*/  FMNMX.FTZ R0, R4, R11, !PT ;  /* 0x0000000b04007209 */ /* 0x002fe20007810000 */
[----:B------:R-:W-:-:S05]  /*0410*/  HFMA2.MMA R11, -RZ, RZ, 0, 0 ;  /* 0x00000000ff0b7435 */ /* 0x000fca00000001ff */
[----:B------:R-:W1:Y:S01]  /*0420*/  SHFL.IDX PT, R0, R0, RZ, 0x1f ;  /* 0x00001fff00007589 */ /* 0x000e6200000e0000 */
[----:B------:R-:W-:Y:S05]  /*0430*/  @P1 BRA `(.L_x_4266) ;  /* 0x0000000c009c1947 */ /* 0x000fea0003800000 */
[----:B------:R-:W-:Y:S01]  /*0440*/  LOP3.LUT R2, RZ, R17, RZ, 0x33, !PT ;  /* 0x00000011ff027212 */ /* 0x000fe200078e33ff */
[----:B------:R-:W-:Y:S01]  /*0450*/  BSSY B1, `(.L_x_4267) ;  /* 0x0000020000017945 */ /* 0x000fe20003800000 */
[----:B------:R-:W-:Y:S02]  /*0460*/  IADD3 R3, -R10, RZ, RZ ;  /* 0x000000ff0a037210 */ /* 0x000fe40007ffe1ff */
[----:B------:R-:W-:Y:S02]  /*0470*/  MOV R11, RZ ;  /* 0x000000ff000b7202 */ /* 0x000fe40000000f00 */
[----:B------:R-:W-:Y:S02]  /*0480*/  VIADDMNMX R2, R3, 0xffffffdf, R2, !PT ;  /* 0xffffffdf03027846 */ /* 0x000fe40007800102 */
[----:B------:R-:W-:Y:S02]  /*0490*/  LOP3.LUT R3, RZ, R6, RZ, 0x33, !PT ;  /* 0x00000006ff037212 */ /* 0x000fe400078e33ff */
[----:B------:R-:W-:-:S02]  /*04a0*/  LEA R2, R2, 0xf, 0x4 ;  /* 0x0000000f02027811 */ /* 0x000fc400078e20ff */
[----:B------:R-:W-:Y:S02]  /*04b0*/  MOV R4, R8 ;  /* 0x0000000800047202 */ /* 0x000fe40000000f00 */
        /* <DEDUP_REMOVED lines=14> */
.L_x_4269:
        /* <DEDUP_REMOVED lines=11> */
.L_x_4268:
[----:B------:R-:W-:Y:S05]  /*0650*/  BSYNC B1 ;  /* 0x0000000000017941 */ /* 0x000fea0003800000 */
.L_x_4267:
        /* <DEDUP_REMOVED lines=14> */
.L_x_4272:
        /* <DEDUP_REMOVED lines=8> */
[----:B------:R-:W-:Y:S01]  /*07c0*/  LDS R14, [R3+0xa00] ;  /* 0x000a0000030e7984 */ /* 0x000fe20000000800 */
        /* <DEDUP_REMOVED lines=8> */
[----:B------:R-:W-:Y:S01]  /*0850*/  FMUL.FTZ R12, R29, 1.4426950216293334961 ;  /* 0x3fb8aa3b1d0c7820 */ /* 0x000fe20000410000 */
[C---:B----4-:R-:W-:Y:S02]  /*0860*/  FADD.FTZ R25, -R0.reuse, R25 ;  /* 0x0000001900197221 */ /* 0x050fe40000010100 */
[----:B------:R-:W4:Y:S01]  /*0870*/  LDS R29, [R3+0xe00] ;  /* 0x000e0000031d7984 */ /* 0x000f220000000800 */
[C---:B-----5:R-:W-:Y:S01]  /*0880*/  FADD.FTZ R23, -R0.reuse, R23 ;  /* 0x0000001700177221 */ /* 0x060fe20000010100 */
[----:B------:R-:W-:Y:S01]  /*0890*/  FMUL.FTZ R20, R25, 1.4426950216293334961 ;  /* 0x3fb8aa3b19147820 */ /* 0x000fe20000410000 */
[----:B------:R-:W5:Y:S01]  /*08a0*/  MUFU.EX2 R26, R26 ;  /* 0x0000001a001a7308 */ /* 0x000f620000000800 */
[----:B------:R-:W4:Y:S01]  /*08b0*/  LDS R25, [R3+0x1000] ;  /* 0x0010000003197984 */ /* 0x000f220000000800 */
[----:B------:R-:W-:Y:S01]  /*08c0*/  FMUL.FTZ R22, R23, 1.4426950216293334961 ;  /* 0x3fb8aa3b17167820 */ /* 0x000fe20000410000 */
[----:B0-----:R-:W-:-:S04]  /*08d0*/  FADD.FTZ R13, -R0, R13 ;  /* 0x0000000d000d7221 */ /* 0x001fc80000010100 */
[----:B------:R-:W-:Y:S01]  /*08e0*/  FMUL.FTZ R28, R13, 1.4426950216293334961 ;  /* 0x3fb8aa3b0d1c7820 */ /* 0x000fe20000410000 */
[----:B------:R-:W0:Y:S01]  /*08f0*/  MUFU.EX2 R12, R12 ;  /* 0x0000000c000c7308 */ /* 0x000e220000000800 */
[----:B--2---:R-:W-:Y:S01]  /*0900*/  FADD.FTZ R11, R24, R11 ;  /* 0x0000000b180b7221 */ /* 0x004fe20000010000 */
[----:B------:R-:W-:Y:S04]  /*0910*/  STS [R3+-0x400], R24 ;  /* 0xfffc001803007388 */ /* 0x000fe80000000800 */
[----:B------:R-:W2:Y:S02]  /*0920*/  LDS R13, [R3+0x1200] ;  /* 0x00120000030d7984 */ /* 0x000ea40000000800 */
[----:B------:R-:W3:Y:S01]  /*0930*/  MUFU.EX2 R20, R20 ;  /* 0x0000001400147308 */ /* 0x000ee20000000800 */
[----:B-----5:R-:W-:Y:S01]  /*0940*/  FADD.FTZ R11, R11, R26 ;  /* 0x0000001a0b0b7221 */ /* 0x020fe20000010000 */
[----:B------:R5:W-:Y:S06]  /*0950*/  STS [R3+-0x200], R26 ;  /* 0xfffe001a03007388 */ /* 0x000bec0000000800 */
[----:B------:R-:W4:Y:S01]  /*0960*/  MUFU.EX2 R22, R22 ;  /* 0x0000001600167308 */ /* 0x000f220000000800 */
[----:B0-----:R-:W-:Y:S01]  /*0970*/  FADD.FTZ R11, R11, R12 ;  /* 0x0000000c0b0b7221 */ /* 0x001fe20000010000 */
[----:B------:R0:W-:Y:S01]  /*0980*/  STS [R3], R12 ;  /* 0x0000000c03007388 */ /* 0x0001e20000000800 */
[C---:B-1----:R-:W-:Y:S01]  /*0990*/  FADD.FTZ R15, -R0.reuse, R15 ;  /* 0x0000000f000f7221 */ /* 0x042fe20000010100 */
[----:B-----5:R-:W-:-:S02]  /*09a0*/  FADD.FTZ R26, -R0, R14 ;  /* 0x0000000e001a7221 */ /* 0x020fc40000010100 */
[----:B------:R-:W-:Y:S02]  /*09b0*/  LDS R14, [R3+0x1a00] ;  /* 0x001a0000030e7984 */ /* 0x000fe40000000800 */
[----:B------:R-:W0:Y:S01]  /*09c0*/  MUFU.EX2 R28, R28 ;  /* 0x0000001c001c7308 */ /* 0x000e220000000800 */
[----:B---3--:R-:W-:Y:S01]  /*09d0*/  FADD.FTZ R23, R11, R20 ;  /* 0x000000140b177221 */ /* 0x008fe20000010000 */
[C---:B------:R-:W-:Y:S01]  /*09e0*/  FADD.FTZ R27, -R0.reuse, R27 ;  /* 0x0000001b001b7221 */ /* 0x040fe20000010100 */
[----:B------:R-:W1:Y:S01]  /*09f0*/  LDS R11, [R3+0x1400] ;  /* 0x00140000030b7984 */ /* 0x000e620000000800 */
[C---:B----4-:R-:W-:Y:S02]  /*0a00*/  FADD.FTZ R29, -R0.reuse, R29 ;  /* 0x0000001d001d7221 */ /* 0x050fe40000010100 */
[----:B------:R-:W-:Y:S01]  /*0a10*/  FMUL.FTZ R27, R27, 1.4426950216293334961 ;  /* 0x3fb8aa3b1b1b7820 */ /* 0x000fe20000410000 */
[----:B------:R3:W-:Y:S01]  /*0a20*/  STS [R3+0x200], R20 ;  /* 0x0002001403007388 */ /* 0x0007e20000000800 */
[----:B------:R-:W-:Y:S01]  /*0a30*/  FADD.FTZ R24, R23, R22 ;  /* 0x0000001617187221 */ /* 0x000fe20000010000 */
[----:B------:R-:W-:-:S02]  /*0a40*/  FADD.FTZ R25, -R0, R25 ;  /* 0x0000001900197221 */ /* 0x000fc40000010100 */
[----:B------:R-:W4:Y:S02]  /*0a50*/  LDS R23, [R3+0x1600] ;  /* 0x0016000003177984 */ /* 0x000f240000000800 */
[----:B------:R-:W-:Y:S02]  /*0a60*/  FMUL.FTZ R25, R25, 1.4426950216293334961 ;  /* 0x3fb8aa3b19197820 */ /* 0x000fe40000410000 */
[----:B------:R5:W-:Y:S01]  /*0a70*/  STS [R3+0x400], R22 ;  /* 0x0004001603007388 */ /* 0x000be20000000800 */
[----:B0-----:R-:W-:Y:S01]  /*0a80*/  FADD.FTZ R12, R24, R28 ;  /* 0x0000001c180c7221 */ /* 0x001fe20000010000 */
[----:B------:R-:W-:Y:S02]  /*0a90*/  FMUL.FTZ R24, R15, 1.4426950216293334961 ;  /* 0x3fb8aa3b0f187820 */ /* 0x000fe40000410000 */
[----:B------:R0:W-:Y:S02]  /*0aa0*/  STS [R3+0x600], R28 ;  /* 0x0006001c03007388 */ /* 0x0001e40000000800 */
[----:B---3--:R-:W3:Y:S02]  /*0ab0*/  MUFU.EX2 R20, R24 ;  /* 0x0000001800147308 */ /* 0x008ee40000000800 */
[----:B------:R-:W4:Y:S01]  /*0ac0*/  LDS R15, [R3+0x1800] ;  /* 0x00180000030f7984 */ /* 0x000f220000000800 */
[----:B--2---:R-:W-:Y:S01]  /*0ad0*/  FADD.FTZ R13, -R0, R13 ;  /* 0x0000000d000d7221 */ /* 0x004fe20000010100 */
[----:B-----5:R-:W-:Y:S01]  /*0ae0*/  FMUL.FTZ R22, R26, 1.4426950216293334961 ;  /* 0x3fb8aa3b1a167820 */ /* 0x020fe20000410000 */
[----:B------:R-:W-:-:S02]  /*0af0*/  FMUL.FTZ R26, R29, 1.4426950216293334961 ;  /* 0x3fb8aa3b1d1a7820 */ /* 0x000fc40000410000 */
[----:B------:R-:W-:Y:S01]  /*0b00*/  FMUL.FTZ R29, R13, 1.4426950216293334961 ;  /* 0x3fb8aa3b0d1d7820 */ /* 0x000fe20000410000 */
[----:B------:R-:W2:Y:S08]  /*0b10*/  MUFU.EX2 R24, R27 ;  /* 0x0000001b00187308 */ /* 0x000eb00000000800 */
[----:B------:R-:W5:Y:S01]  /*0b20*/  MUFU.EX2 R22, R22 ;  /* 0x0000001600167308 */ /* 0x000f620000000800 */
[----:B---3--:R3:W-:Y:S01]  /*0b30*/  STS [R3+0x800], R20 ;  /* 0x0008001403007388 */ /* 0x0087e20000000800 */
[----:B-1----:R-:W-:-:S06]  /*0b40*/  FADD.FTZ R13, -R0, R11 ;  /* 0x0000000b000d7221 */ /* 0x002fcc0000010100 */
[----:B0-----:R-:W0:Y:S01]  /*0b50*/  MUFU.EX2 R28, R25 ;  /* 0x00000019001c7308 */ /* 0x001e220000000800 */
[----:B------:R-:W-:Y:S01]  /*0b60*/  FMUL.FTZ R13, R13, 1.4426950216293334961 ;  /* 0x3fb8aa3b0d0d7820 */ /* 0x000fe20000410000 */
[----:B--2---:R-:W-:Y:S01]  /*0b70*/  STS [R3+0xc00], R24 ;  /* 0x000c001803007388 */ /* 0x004fe20000000800 */
[----:B----4-:R-:W-:-:S05]  /*0b80*/  FADD.FTZ R23, -R0, R23 ;  /* 0x0000001700177221 */ /* 0x010fca0000010100 */
[----:B------:R-:W1:Y:S01]  /*0b90*/  MUFU.EX2 R26, R26 ;  /* 0x0000001a001a7308 */ /* 0x000e620000000800 */
[----:B------:R-:W-:Y:S01]  /*0ba0*/  FMUL.FTZ R27, R23, 1.4426950216293334961 ;  /* 0x3fb8aa3b171b7820 */ /* 0x000fe20000410000 */
[----:B-----5:R-:W-:Y:S06]  /*0bb0*/  STS [R3+0xa00], R22 ;  /* 0x000a001603007388 */ /* 0x020fec0000000800 */
[----:B------:R-:W2:Y:S01]  /*0bc0*/  MUFU.EX2 R11, R29 ;  /* 0x0000001d000b7308 */ /* 0x000ea20000000800 */
[C---:B------:R-:W-:Y:S01]  /*0bd0*/  FADD.FTZ R23, -R0.reuse, R15 ;  /* 0x0000000f00177221 */ /* 0x040fe20000010100 */
[----:B0-----:R-:W-:Y:S03]  /*0be0*/  STS [R3+0x1000], R28 ;  /* 0x0010001c03007388 */ /* 0x001fe60000000800 */
[----:B------:R-:W-:Y:S01]  /*0bf0*/  FMUL.FTZ R25, R23, 1.4426950216293334961 ;  /* 0x3fb8aa3b17197820 */ /* 0x000fe20000410000 */
[----:B------:R-:W-:-:S02]  /*0c00*/  FADD.FTZ R23, -R0, R14 ;  /* 0x0000000e00177221 */ /* 0x000fc40000010100 */
[----:B------:R-:W0:Y:S01]  /*0c10*/  MUFU.EX2 R13, R13 ;  /* 0x0000000d000d7308 */ /* 0x000e220000000800 */
[----:B-1----:R-:W-:Y:S07]  /*0c20*/  STS [R3+0xe00], R26 ;  /* 0x000e001a03007388 */ /* 0x002fee0000000800 */
[----:B------:R1:W4:Y:S01]  /*0c30*/  MUFU.EX2 R14, R25 ;  /* 0x00000019000e7308 */ /* 0x0003220000000800 */
[----:B--2---:R-:W-:Y:S07]  /*0c40*/  STS [R3+0x1200], R11 ;  /* 0x0012000b03007388 */ /* 0x004fee0000000800 */
[----:B------:R-:W2:Y:S01]  /*0c50*/  MUFU.EX2 R15, R27 ;  /* 0x0000001b000f7308 */ /* 0x000ea20000000800 */
[----:B-1----:R-:W-:Y:S01]  /*0c60*/  FMUL.FTZ R25, R23, 1.4426950216293334961 ;  /* 0x3fb8aa3b17197820 */ /* 0x002fe20000410000 */
[----:B------:R-:W-:Y:S01]  /*0c70*/  FADD.FTZ R23, R12, R20 ;  /* 0x000000140c177221 */ /* 0x000fe20000010000 */
[----:B0-----:R-:W-:Y:S03]  /*0c80*/  STS [R3+0x1400], R13 ;  /* 0x0014000d03007388 */ /* 0x001fe60000000800 */
[----:B------:R-:W-:-:S02]  /*0c90*/  FADD.FTZ R23, R23, R22 ;  /* 0x0000001617177221 */ /* 0x000fc40000010000 */
[----:B------:R-:W0:Y:S01]  /*0ca0*/  MUFU.EX2 R12, R25 ;  /* 0x00000019000c7308 */ /* 0x000e220000000800 */
[----:B----4-:R-:W-:Y:S01]  /*0cb0*/  STS [R3+0x1800], R14 ;  /* 0x0018000e03007388 */ /* 0x010fe20000000800 */
[----:B------:R-:W-:-:S04]  /*0cc0*/  FADD.FTZ R23, R23, R24 ;  /* 0x0000001817177221 */ /* 0x000fc80000010000 */
[----:B------:R-:W-:Y:S01]  /*0cd0*/  FADD.FTZ R23, R23, R26 ;  /* 0x0000001a17177221 */ /* 0x000fe20000010000 */
[----:B--2---:R-:W-:Y:S03]  /*0ce0*/  STS [R3+0x1600], R15 ;  /* 0x0016000f03007388 */ /* 0x004fe60000000800 */
[----:B------:R-:W-:-:S04]  /*0cf0*/  FADD.FTZ R23, R23, R28 ;  /* 0x0000001c17177221 */ /* 0x000fc80000010000 */
[----:B---3--:R-:W-:Y:S01]  /*0d00*/  FADD.FTZ R20, R23, R11 ;  /* 0x0000000b17147221 */ /* 0x008fe20000010000 */
[----:B0-----:R0:W-:Y:S03]  /*0d10*/  STS [R3+0x1a00], R12 ;  /* 0x001a000c03007388 */ /* 0x0011e60000000800 */
[----:B------:R-:W-:-:S04]  /*0d20*/  FADD.FTZ R20, R20, R13 ;  /* 0x0000000d14147221 */ /* 0x000fc80000010000 */
[----:B------:R-:W-:-:S04]  /*0d30*/  FADD.FTZ R23, R20, R15 ;  /* 0x0000000f14177221 */ /* 0x000fc80000010000 */
[----:B------:R-:W-:Y:S01]  /*0d40*/  FADD.FTZ R23, R23, R14 ;  /* 0x0000000e17177221 */ /* 0x000fe20000010000 */
[----:B0-----:R-:W-:-:S03]  /*0d50*/  VIADD R3, R3, 0x2000 ;  /* 0x0000200003037836 */ /* 0x001fc60000000000 */
[----:B------:R-:W-:Y:S01]  /*0d60*/  FADD.FTZ R11, R23, R12 ;  /* 0x0000000c170b7221 */ /* 0x000fe20000010000 */
[----:B------:R-:W-:Y:S06]  /*0d70*/  @!P2 BRA `(.L_x_4272) ;  /* 0xfffffff80070a947 */ /* 0x000fec000383ffff */
.L_x_4271:
[----:B------:R-:W-:Y:S05]  /*0d80*/  BSYNC B1 ;  /* 0x0000000000017941 */ /* 0x000fea0003800000 */
.L_x_4270:
[----:B------:R-:W-:Y:S01]  /*0d90*/  IADD3 R2, R21, -R4, RZ ;  /* 0x8000000415027210 */ /* 0x000fe20007ffe0ff */
        /* <DEDUP_REMOVED lines=54> */
.L_x_4274:
[----:B------:R-:W-:Y:S05]  /*1100*/  BSYNC B1 ;  /* 0x0000000000017941 */ /* 0x000fea0003800000 */
.L_x_4273:
        /* <DEDUP_REMOVED lines=9> */
[C---:B---3--:R-:W-:Y:S01]  /*11a0*/  FADD.FTZ R23, -R0.reuse, R23 ;  /* 0x0000001700177221 */ /* 0x048fe20000010100 */
[----:B------:R-:W-:Y:S02]  /*11b0*/  FMUL.FTZ R15, R15, 1.4426950216293334961 ;  /* 0x3fb8aa3b0f0f7820 */ /* 0x000fe40000410000 */
        /* <DEDUP_REMOVED lines=15> */
.L_x_4266:
[----:B------:R-:W-:Y:S05]  /*12b0*/  BSYNC B0 ;  /* 0x0000000000007941 */ /* 0x000fea0003800000 */
.L_x_4265:
        /* <DEDUP_REMOVED lines=8> */
[----:B------:R-:W2:Y:S02]  /*1340*/  SHFL.BFLY PT, R3, R2, 0x8, 0x1f ;  /* 0x0d001f0002037f89 */ /* 0x000ea400000e0000 */
[----:B--2---:R-:W-:Y:S01]  /*1350*/  FADD.FTZ R3, R2, R3 ;  /* 0x0000000302037221 */ /* 0x004fe20000010000 */
[----:B------:R-:W-:-:S04]  /*1360*/  @!P0 SHF.R.U32.HI R2, RZ, 0x3, R8 ;  /* 0x00000003ff028819 */ /* 0x000fc80000011608 */
[----:B------:R-:W2:Y:S01]  /*1370*/  SHFL.BFLY PT, R4, R3, 0x4, 0x1f ;  /* 0x0c801f0003047f89 */ /* 0x000ea200000e0000 */
[----:B------:R-:W-:Y:S01]  /*1380*/  @!P0 LOP3.LUT R2, R2, 0x1ffffffc, RZ, 0xc0, !PT ;  /* 0x1ffffffc02028812 */ /* 0x000fe200078ec0ff */
[----:B--2---:R-:W-:Y:S01]  /*1390*/  FADD.FTZ R4, R3, R4 ;  /* 0x0000000403047221 */ /* 0x004fe20000010000 */
[----:B---3--:R-:W-:Y:S02]  /*13a0*/  @!P0 LEA R3, R20, R11, 0x18 ;  /* 0x0000000b14038211 */ /* 0x008fe400078ec0ff */
[----:B------:R-:W-:Y:S02]  /*13b0*/  @!P2 MOV R11, 0x400 ;  /* 0x00000400000ba802 */ /* 0x000fe40000000f00 */
[----:B------:R-:W2:Y:S01]  /*13c0*/  SHFL.BFLY PT, R13, R4, 0x2, 0x1f ;  /* 0x0c401f00040d7f89 */ /* 0x000ea200000e0000 */
[----:B------:R-:W-:Y:S02]  /*13d0*/  @!P0 IADD3 R3, R3, R2, RZ ;  /* 0x0000000203038210 */ /* 0x000fe40007ffe0ff */
        /* <DEDUP_REMOVED lines=36> */
.L_x_4279:
        /* <DEDUP_REMOVED lines=8> */
.L_x_4278:
[----:B------:R-:W-:Y:S05]  /*16a0*/  BSYNC B1 ;  /* 0x0000000000017941 */ /* 0x000fea0003800000 */
.L_x_4277:
        /* <DEDUP_REMOVED lines=14> */
.L_x_4282:
[----:B------:R-:W2:Y:S01]  /*1790*/  LDS R15, [R6+0x200] ;  /* 0x00020000060f7984 */ /* 0x000ea20000000800 */
[----:B------:R-:W-:-:S03]  /*17a0*/  IADD3 R4, R4, 0x800, RZ ;  /* 0x0000080004047810 */ /* 0x000fc60007ffe0ff */
[----:B------:R-:W3:Y:S01]  /*17b0*/  LDS R28, [R6+-0x400] ;  /* 0xfffc0000061c7984 */ /* 0x000ee20000000800 */
[----:B------:R-:W-:-:S03]  /*17c0*/  ISETP.GE.AND P1, PT, R4, R9, PT ;  /* 0x000000090400720c */ /* 0x000fc60003f26270 */
[----:B------:R-:W4:Y:S04]  /*17d0*/  LDS R11, [R6+-0x200] ;  /* 0xfffe0000060b7984 */ /* 0x000f280000000800 */
[----:B------:R-:W5:Y:S04]  /*17e0*/  LDS R13, [R6] ;  /* 0x00000000060d7984 */ /* 0x000f680000000800 */
[----:B------:R-:W0:Y:S04]  /*17f0*/  LDS R14, [R6+0x400] ;  /* 0x00040000060e7984 */ /* 0x000e280000000800 */
[----:B------:R-:W1:Y:S04]  /*1800*/  LDS R20, [R6+0x600] ;  /* 0x0006000006147984 */ /* 0x000e680000000800 */
[----:B------:R-:W-:Y:S04]  /*1810*/  LDS R22, [R6+0x800] ;  /* 0x0008000006167984 */ /* 0x000fe80000000800 */
[----:B------:R-:W-:Y:S04]  /*1820*/  LDS R26, [R6+0xa00] ;  /* 0x000a0000061a7984 */ /* 0x000fe80000000800 */
[----:B------:R-:W-:Y:S04]  /*1830*/  LDS R12, [R6+0xc00] ;  /* 0x000c0000060c7984 */ /* 0x000fe80000000800 */
[----:B------:R-:W1:Y:S01]  /*1840*/  LDS R24, [R6+0xe00] ;  /* 0x000e000006187984 */ /* 0x000e620000000800 */
        /* <DEDUP_REMOVED lines=8> */
[----:B0-----:R-:W-:-:S03]  /*18d0*/  FMUL.FTZ R14, R14, R3 ;  /* 0x000000030e0e7220 */ /* 0x001fc60000410000 */
[----:B------:R-:W0:Y:S01]  /*18e0*/  LDS R17, [R6+0x1600] ;  /* 0x0016000006117984 */ /* 0x000e220000000800 */
[----:B-1----:R-:W-:-:S03]  /*18f0*/  FMUL.FTZ R20, R20, R3 ;  /* 0x0000000314147220 */ /* 0x002fc60000410000 */
[----:B------:R-:W1:Y:S04]  /*1900*/  LDS R15, [R6+0x1800] ;  /* 0x00180000060f7984 */ /* 0x000e680000000800 */
[----:B------:R-:W5:Y:S04]  /*1910*/  LDS R13, [R6+0x1a00] ;  /* 0x001a0000060d7984 */ /* 0x000f680000000800 */
[----:B------:R2:W-:Y:S04]  /*1920*/  STS [R6+-0x400], R25 ;  /* 0xfffc001906007388 */ /* 0x0005e80000000800 */
[----:B------:R2:W-:Y:S01]  /*1930*/  STS [R6+-0x200], R27 ;  /* 0xfffe001b06007388 */ /* 0x0005e20000000800 */
[----:B------:R-:W-:-:S03]  /*1940*/  FMUL.FTZ R24, R24, R3 ;  /* 0x0000000318187220 */ /* 0x000fc60000410000 */
[----:B------:R3:W-:Y:S01]  /*1950*/  STS [R6], R29 ;  /* 0x0000001d06007388 */ /* 0x0007e20000000800 */
[-C--:B--2---:R-:W-:Y:S01]  /*1960*/  FMUL.FTZ R25, R22, R3.reuse ;  /* 0x0000000316197220 */ /* 0x084fe20000410000 */
[-C--:B------:R-:W-:Y:S02]  /*1970*/  FMUL.FTZ R23, R23, R3.reuse ;  /* 0x0000000317177220 */ /* 0x080fe40000410000 */
[----:B------:R-:W-:Y:S01]  /*1980*/  STS [R6+0x400], R14 ;  /* 0x0004000e06007388 */ /* 0x000fe20000000800 */
[----:B------:R-:W-:-:S03]  /*1990*/  FMUL.FTZ R27, R26, R3 ;  /* 0x000000031a1b7220 */ /* 0x000fc60000410000 */
[----:B------:R-:W-:Y:S01]  /*19a0*/  STS [R6+0x600], R20 ;  /* 0x0006001406007388 */ /* 0x000fe20000000800 */
[-C--:B---3--:R-:W-:Y:S01]  /*19b0*/  FMUL.FTZ R29, R12, R3.reuse ;  /* 0x000000030c1d7220 */ /* 0x088fe20000410000 */
[-C--:B------:R-:W-:Y:S02]  /*19c0*/  FMUL.FTZ R28, R28, R3.reuse ;  /* 0x000000031c1c7220 */ /* 0x080fe40000410000 */
[----:B------:R-:W-:Y:S01]  /*19d0*/  STS [R6+0x800], R25 ;  /* 0x0008001906007388 */ /* 0x000fe20000000800 */
[----:B----4-:R-:W-:-:S03]  /*19e0*/  FMUL.FTZ R11, R11, R3 ;  /* 0x000000030b0b7220 */ /* 0x010fc60000410000 */
[----:B------:R-:W-:Y:S01]  /*19f0*/  STS [R6+0xa00], R27 ;  /* 0x000a001b06007388 */ /* 0x000fe20000000800 */
[----:B0-----:R-:W-:-:S03]  /*1a00*/  FMUL.FTZ R17, R17, R3 ;  /* 0x0000000311117220 */ /* 0x001fc60000410000 */
        /* <DEDUP_REMOVED lines=12> */
.L_x_4281:
[----:B------:R-:W-:Y:S05]  /*1ad0*/  BSYNC B1 ;  /* 0x0000000000017941 */ /* 0x000fea0003800000 */
.L_x_4280:
        /* <DEDUP_REMOVED lines=31> */
.L_x_4284:
[----:B------:R-:W-:Y:S05]  /*1cd0*/  BSYNC B1 ;  /* 0x0000000000017941 */ /* 0x000fea0003800000 */
.L_x_4283:
        /* <DEDUP_REMOVED lines=14> */
.L_x_4276:
[----:B------:R-:W-:Y:S05]  /*1dc0*/  BSYNC B0 ;  /* 0x0000000000007941 */ /* 0x000fea0003800000 */
.L_x_4275:
        /* <DEDUP_REMOVED lines=22> */
.L_x_4286:
[----:B------:R-:W-:Y:S05]  /*1f30*/  BSYNC B0 ;  /* 0x0000000000007941 */ /* 0x000fea0003800000 */
.L_x_4285:
[----:B------:R-:W5:Y:S08]  /*1f40*/  S2UR UR5, SR_CgaCtaId ;  /* 0x00000000000579c3 */ /* 0x000f700000008800 */
[----:B------:R-:W-:Y:S01]  /*1f50*/  BAR.SYNC.DEFER_BLOCKING 0x0 ;  /* 0x0000000000007b1d */ /* 0x000fe20000010000 */
[C---:B-1--4-:R-:W-:Y:S01]  /*1f60*/  LOP3.LUT R0, R18.reuse, 0x1, RZ, 0xc0, !PT ;  /* 0x0000000112007812 */ /* 0x052fe200078ec0ff */
[----:B--23--:R-:W-:Y:S01]  /*1f70*/  HFMA2.MMA R3, -RZ, RZ, 0, 0 ;  /* 0x00000000ff037435 */ /* 0x00cfe200000001ff */
        /* <DEDUP_REMOVED lines=8> */
[C---:B------:R-:W-:Y:S02]  /*2000*/  ISETP.GT.OR P1, PT, R8.reuse, 0x3f, P0 ;  /* 0x0000003f0800780c */ /* 0x040fe40000724670 */
[----:B------:R-:W-:-:S02]  /*2010*/  LOP3.LUT R0, R8, 0xffffffe0, RZ, 0xc0, !PT ;  /* 0xffffffe008007812 */ /* 0x000fc400078ec0ff */
[----:B------:R-:W-:Y:S02]  /*2020*/  LEA R19, R19, R18, 0x5 ;  /* 0x0000001213137211 */ /* 0x000fe400078e28ff */
[----:B------:R-:W-:Y:S01]  /*2030*/  ISETP.NE.OR P4, PT, R0, 0x20, P0 ;  /* 0x000000200000780c */ /* 0x000fe20000785670 */
[----:B------:R-:W-:Y:S01]  /*2040*/  IMAD.MOV.U32 R0, RZ, RZ, RZ ;  /* 0x000000ffff007224 */ /* 0x000fe200078e00ff */
[C---:B------:R-:W-:Y:S01]  /*2050*/  IADD3 R2, R8.reuse, 0x1f, RZ ;  /* 0x0000001f08027810 */ /* 0x040fe20007ffe0ff */
[----:B-----5:R-:W-:Y:S01]  /*2060*/  ULEA UR4, UR5, UR4, 0x18 ;  /* 0x0000000405047291 */ /* 0x020fe2000f8ec03f */
[----:B------:R-:W-:Y:S02]  /*2070*/  ISETP.GT.OR P2, PT, R8, 0x1f, P0 ;  /* 0x0000001f0800780c */ /* 0x000fe40000744670 */
[----:B------:R-:W-:-:S03]  /*2080*/  ISETP.GT.U32.AND P3, PT, R2, 0x3e, PT ;  /* 0x0000003e0200780c */ /* 0x000fc60003f64070 */
        /* <DEDUP_REMOVED lines=9> */
.L_x_4288:
[----:B------:R-:W-:Y:S05]  /*2120*/  BSYNC B0 ;  /* 0x0000000000007941 */ /* 0x000fea0003800000 */
.L_x_4287:
        /* <DEDUP_REMOVED lines=10> */
.L_x_4290:
[----:B------:R-:W-:Y:S05]  /*21d0*/  BSYNC B0 ;  /* 0x0000000000007941 */ /* 0x000fea0003800000 */
.L_x_4289:
[----:B------:R-:W-:Y:S06]  /*21e0*/  BAR.SYNC.DEFER_BLOCKING 0x0 ;  /* 0x0000000000007b1d */ /* 0x000fec0000010000 */
[----:B------:R-:W-:Y:S05]  /*21f0*/  @P3 EXIT ;  /* 0x000000000000394d */ /* 0x000fea0003800000 */
[----:B------:R-:W-:Y:S01]  /*2200*/  IMAD R5, R5, UR39, RZ ;  /* 0x0000002705057c24 */ /* 0x000fe2000f8e02ff */
[----:B------:R-:W-:Y:S01]  /*2210*/  SHF.R.S32.HI R7, RZ, 0x1f, R10 ;  /* 0x0000001fff077819 */ /* 0x000fe2000001140a */
[----:B0-----:R-:W-:Y:S02]  /*2220*/  IMAD R2, R16, UR38, RZ ;  /* 0x0000002610027c24 */ /* 0x001fe4000f8e02ff */
[----:B------:R-:W-:-:S03]  /*2230*/  IMAD R5, R5, UR38, RZ ;  /* 0x0000002605057c24 */ /* 0x000fc6000f8e02ff */
[----:B------:R-:W-:Y:S01]  /*2240*/  SHF.L.U32 R2, R2, 0x5, RZ ;  /* 0x0000000502027819 */ /* 0x000fe200000006ff */
[----:B------:R-:W-:-:S03]  /*2250*/  IMAD.SHL.U32 R5, R5, 0x20, RZ ;  /* 0x0000002005057824 */ /* 0x000fc600078e00ff */
[----:B------:R-:W-:Y:S02]  /*2260*/  SHF.R.S32.HI R6, RZ, 0x1f, R2 ;  /* 0x0000001fff067819 */ /* 0x000fe40000011402 */
[----:B------:R-:W-:Y:S02]  /*2270*/  IADD3 R9, P1, P2, R5, R2, R10 ;  /* 0x0000000205097210 */ /* 0x000fe40007a3e00a */
[----:B------:R-:W-:Y:S01]  /*2280*/  SHF.R.S32.HI R5, RZ, 0x1f, R5 ;  /* 0x0000001fff057819 */ /* 0x000fe20000011405 */
[----:B------:R-:W-:Y:S10]  /*2290*/  @P0 EXIT ;  /* 0x000000000000094d */ /* 0x000ff40003800000 */
[C---:B------:R-:W-:Y:S01]  /*22a0*/  IADD3 R4, R18.reuse, 0x10, RZ ;  /* 0x0000001012047810 */ /* 0x040fe20007ffe0ff */
[----:B------:R-:W-:Y:S01]  /*22b0*/  ULDC.64 UR4, c[0x0][0x220] ;  /* 0x0000880000047ab9 */ /* 0x000fe20000000a00 */
[----:B------:R-:W-:Y:S02]  /*22c0*/  IADD3.X R11, R5, R6, R7, P1, P2 ;  /* 0x00000006050b7210 */ /* 0x000fe40000fe4407 */
[-C--:B------:R-:W-:Y:S02]  /*22d0*/  IADD3 R7, P0, R18, R9.reuse, RZ ;  /* 0x0000000912077210 */ /* 0x080fe40007f1e0ff */
[----:B------:R-:W-:Y:S02]  /*22e0*/  IADD3 R5, P1, R4, R9, RZ ;  /* 0x0000000904057210 */ /* 0x000fe40007f3e0ff */
[-C--:B------:R-:W-:Y:S02]  /*22f0*/  LEA.HI.X.SX32 R18, R18, R11.reuse, 0x1, P0 ;  /* 0x0000000b12127211 */ /* 0x080fe400000f0eff */
[----:B------:R-:W-:-:S02]  /*2300*/  LEA.HI.X.SX32 R6, R4, R11, 0x1, P1 ;  /* 0x0000000b04067211 */ /* 0x000fc400008f0eff */
[----:B------:R-:W-:Y:S02]  /*2310*/  LEA R2, P0, R7, UR4, 0x1 ;  /* 0x0000000407027c11 */ /* 0x000fe4000f8008ff */
[----:B------:R-:W-:Y:S02]  /*2320*/  LEA R4, P1, R5, UR4, 0x1 ;  /* 0x0000000405047c11 */ /* 0x000fe4000f8208ff */
[----:B-12---:R-:W-:Y:S02]  /*2330*/  F2FP.F16.F32.PACK_AB R0, R3, R0 ;  /* 0x000000000300723e */ /* 0x006fe400000000ff */
[----:B------:R-:W-:Y:S02]  /*2340*/  LEA.HI.X R3, R7, UR5, R18, 0x1, P0 ;  /* 0x0000000507037c11 */ /* 0x000fe400080f0c12 */
[--C-:B------:R-:W-:Y:S02]  /*2350*/  LEA.HI.X R5, R5, UR5, R6.reuse, 0x1, P1 ;  /* 0x0000000505057c11 */ /* 0x100fe400088f0c06 */
[----:B------:R-:W-:Y:S01]  /*2360*/  PRMT R6, R0, 0x7632, R6 ;  /* 0x0000763200067816 */ /* 0x000fe20000000006 */
[----:B------:R-:W-:Y:S04]  /*2370*/  STG.E.U16 desc[UR36][R2.64], R0 ;  /* 0x0000000002007986 */ /* 0x000fe8000c101524 */
[----:B------:R-:W-:Y:S01]  /*2380*/  STG.E.U16 desc[UR36][R4.64], R6 ;  /* 0x0000000604007986 */ /* 0x000fe2000c101524 */
[----:B------:R-:W-:Y:S05]  /*2390*/  EXIT ;  /* 0x000000000000794d */ /* 0x000fea0003800000 */
.L_x_4263:
        /* <DEDUP_REMOVED lines=16> */
.L_x_4291:
[----:B------:R-:W-:Y:S05]  /*24a0*/  EXIT ;  /* 0x000000000000794d */ /* 0x000fea0003800000 */
.L_x_4264:
[----:B------:R-:W-:Y:S01]  /*24b0*/  HFMA2.MMA R12, -RZ, RZ, 0, 9.5367431640625e-07 ;  /* 0x00000010ff0c7435 */ /* 0x000fe200000001ff */
[----:B------:R-:W-:Y:S01]  /*24c0*/  IMAD.MOV.U32 R11, RZ, RZ, 0x1f ;  /* 0x0000001fff0b7424 */ /* 0x000fe200078e00ff */
[----:B------:R-:W-:Y:S02]  /*24d0*/  MOV R15, 0xffffffff ;  /* 0xffffffff000f7802 */ /* 0x000fe40000000f00 */
[----:B------:R-:W-:-:S07]  /*24e0*/  MOV R2, 0xff7fffff ;  /* 0xff7fffff00027802 */ /* 0x000fce0000000f00 */
[----:B0-----:R-:W-:Y:S05]  /*24f0*/  WARPSYNC.COLLECTIVE R15, `(.L_x_4292) ;  /* 0x000000000f087348 */ /* 0x001fea0003c00000 */
[----:B------:R1:W2:Y:S02]  /*2500*/  SHFL.BFLY P6, R14, R13, R12, R11 ;  /* 0x0c00000c0d0e7389 */ /* 0x0002a400000c000b */
[----:B012---:R-:W-:Y:S01]  /*2510*/  ENDCOLLECTIVE ;  /* 0x000000000000791b */ /* 0x007fe20003800000 */
.L_x_4292:
[----:B------:R-:W-:Y:S01]  /*2520*/  IMAD.MOV.U32 R12, RZ, RZ, 0x8 ;  /* 0x00000008ff0c7424 */ /* 0x000fe200078e00ff */
[----:B------:R-:W-:-:S04]  /*2530*/  FMNMX.FTZ R0, R14, -3.40282346638528859812e+38, !PT ;  /* 0xff7fffff0e007809 */ /* 0x000fc80007810000 */
[----:B------:R-:W-:-:S07]  /*2540*/  MOV R13, R0 ;  /* 0x00000000000d7202 */ /* 0x000fce0000000f00 */
[----:B------:R-:W-:Y:S05]  /*2550*/  WARPSYNC.COLLECTIVE R15, `(.L_x_4293) ;  /* 0x000000000f087348 */ /* 0x000fea0003c00000 */
[----:B------:R0:W1:Y:S02]  /*2560*/  SHFL.BFLY P6, R14, R13, R12, R11 ;  /* 0x0c00000c0d0e7389 */ /* 0x00006400000c000b */
[----:B01----:R-:W-:Y:S01]  /*2570*/  ENDCOLLECTIVE ;  /* 0x000000000000791b */ /* 0x003fe20003800000 */
.L_x_4293:
[----:B------:R-:W-:Y:S01]  /*2580*/  HFMA2.MMA R12, -RZ, RZ, 0, 2.384185791015625e-07 ;  /* 0x00000004ff0c7435 */ /* 0x000fe200000001ff */
[----:B------:R-:W-:-:S04]  /*2590*/  FMNMX.FTZ R3, R0, R14, !PT ;  /* 0x0000000e00037209 */ /* 0x000fc80007810000 */
[----:B------:R-:W-:-:S07]  /*25a0*/  MOV R13, R3 ;  /* 0x00000003000d7202 */ /* 0x000fce0000000f00 */
[----:B------:R-:W-:Y:S05]  /*25b0*/  WARPSYNC.COLLECTIVE R15, `(.L_x_4294) ;  /* 0x000000000f087348 */ /* 0x000fea0003c00000 */
[----:B------:R0:W1:Y:S02]  /*25c0*/  SHFL.BFLY P6, R14, R13, R12, R11 ;  /* 0x0c00000c0d0e7389 */ /* 0x00006400000c000b */
[----:B01----:R-:W-:Y:S01]  /*25d0*/  ENDCOLLECTIVE ;  /* 0x000000000000791b */ /* 0x003fe20003800000 */
.L_x_4294:
[----:B------:R-:W-:Y:S02]  /*25e0*/  MOV R12, 0x2 ;  /* 0x00000002000c7802 */ /* 0x000fe40000000f00 */
[----:B------:R-:W-:-:S05]  /*25f0*/  FMNMX.FTZ R4, R3, R14, !PT ;  /* 0x0000000e03047209 */ /* 0x000fca0007810000 */
[----:B------:R-:W-:-:S07]  /*2600*/  IMAD.MOV.U32 R13, RZ, RZ, R4 ;  /* 0x000000ffff0d7224 */ /* 0x000fce00078e0004 */
[----:B------:R-:W-:Y:S05]  /*2610*/  WARPSYNC.COLLECTIVE R15, `(.L_x_4295) ;  /* 0x000000000f087348 */ /* 0x000fea0003c00000 */
[----:B------:R0:W1:Y:S02]  /*2620*/  SHFL.BFLY P6, R14, R13, R12, R11 ;  /* 0x0c00000c0d0e7389 */ /* 0x00006400000c000b */
[----:B01----:R-:W-:Y:S01]  /*2630*/  ENDCOLLECTIVE ;  /* 0x000000000000791b */ /* 0x003fe20003800000 */
.L_x_4295:
[----:B------:R-:W-:Y:S05]  /*2640*/  BRA `(.L_x_4296) ;  /* 0xffffffdc001c7947 */ /* 0x000fea000383ffff */
.L_x_4297:
        /* <DEDUP_REMOVED lines=11> */
.L_x_29649:


//--------------------- .text._ZN4vllm25paged_attention_v2_kernelIthLi256ELi16ELi128ELNS_18Fp8KVCacheDataTypeE2ELb1ELi512EEEvPfS2_PT_PKS3_PKT0_S9_ifPKiSB_iPKfiiiSD_SD_iiiii --------------------------
	.section	.text._ZN4vllm25paged_attention_v2_kernelIthLi256ELi16ELi128ELNS_18Fp8KVCacheDataTypeE2ELb1ELi512EEEvPfS2_PT_PKS3_PKT0_S9_ifPKiSB_iPKfiiiSD_SD_iiiii,"ax",@progbits
	.align	128
        .global         _ZN4vllm25paged_attention_v2_kernelIthLi256ELi16ELi128ELNS_18Fp8KVCacheDataTypeE2ELb1ELi512EEEvPfS2_PT_PKS3_PKT0_S9_ifPKiSB_iPKfiiiSD_SD_iiiii
        .type           _ZN4vllm25paged_attention_v2_kernelIthLi256ELi16ELi128ELNS_18Fp8KVCacheDataTypeE2ELb1ELi512EEEvPfS2_PT_PKS3_PKT0_S9_ifPKiSB_iPKfiiiSD_SD_iiiii,@function
        .size           _ZN4vllm25paged_attention_v2_kernelIthLi256ELi16ELi128ELNS_18Fp8KVCacheDataTypeE2ELb1ELi512EEEvPfS2_PT_PKS3_PKT0_S9_ifPKiSB_iPKfiiiSD_SD_iiiii,(.L_x_29650 - _ZN4vllm25paged_attention_v2_kernelIthLi256ELi16ELi128ELNS_18Fp8KVCacheDataTypeE2ELb1ELi512EEEvPfS2_PT_PKS3_PKT0_S9_ifPKiSB_iPKfiiiSD_SD_iiiii)
        .other          _ZN4vllm25paged_attention_v2_kernelIthLi256ELi16ELi128ELNS_18Fp8KVCacheDataTypeE2ELb1ELi512EEEvPfS2_PT_PKS3_PKT0_S9_ifPKiSB_iPKfiiiSD_SD_iiiii,@"STO_CUDA_ENTRY STV_DEFAULT"
_ZN4vllm25paged_attention_v2_kernelIthLi256ELi16ELi128ELNS_18Fp8KVCacheDataTypeE2ELb1ELi512EEEvPfS2_PT_PKS3_PKT0_S9_ifPKiSB_iPKfiiiSD_SD_iiiii:
.text._ZN4vllm25paged_attention_v2_kernelIthLi256ELi16ELi128ELNS_18Fp8KVCacheDataTypeE2ELb1ELi512EEEvPfS2_PT_PKS3_PKT0_S9_ifPKiSB_iPKfiiiSD_SD_iiiii:
        /* <DEDUP_REMOVED lines=30> */
[----:B------:R-:W-:Y:S01]  /*01e0*/  MOV R7, R8 ;  /* 0x0000000800077202 */ /* 0x000fe20000000f00 */
[----:B------:R-:W0:Y:S01]  /*01f0*/  LDC R6, c[0x0][0x298] ;  /* 0x0000a600ff067b82 */ /* 0x000e220000000800 */
[----:B-1----:R-:W-:-:S03]  /*0200*/  SHF.R.S32.HI R8, RZ, 0x1f, R25 ;  /* 0x0000001fff087819 */ /* 0x002fc60000011419 */
[----:B------:R-:W-:-:S04]  /*0210*/  IMAD.HI.U32 R9, R0, R7, RZ ;  /* 0x0000000700097227 */ /* 0x000fc800078e00ff */
[----:B------:R-:W-:-:S04]  /*0220*/  IMAD.MOV R4, RZ, RZ, -R9 ;  /* 0x000000ffff047224 */ /* 0x000fc800078e0a09 */
[----:B------:R-:W-:Y:S01]  /*0230*/  IMAD R7, R10, R4, R7 ;  /* 0x000000040a077224 */ /* 0x000fe200078e0207 */
[----:B------:R-:W-:-:S04]  /*0240*/  SHF.R.S32.HI R4, RZ, 0x1f, R3 ;  /* 0x0000001fff047819 */ /* 0x000fc80000011403 */
[----:B------:R-:W-:Y:S02]  /*0250*/  ISETP.GT.U32.AND P1, PT, R10, R7, PT ;  /* 0x000000070a00720c */ /* 0x000fe40003f24070 */
[----:B------:R-:W-:Y:S02]  /*0260*/  LEA.HI R4, R4, R3, RZ, 0x4 ;  /* 0x0000000304047211 */ /* 0x000fe400078f20ff */
[----:B------:R-:W-:Y:S02]  /*0270*/  LEA R3, R26, 0x20, 0x5 ;  /* 0x000000201a037811 */ /* 0x000fe400078e28ff */
[----:B------:R-:W-:-:S07]  /*0280*/  SHF.R.S32.HI R4, RZ, 0x4, R4 ;  /* 0x00000004ff047819 */ /* 0x000fce0000011404 */
[--C-:B------:R-:W-:Y:S02]  /*0290*/  @!P1 IMAD.IADD R7, R7, 0x1, -R10.reuse ;  /* 0x0000000107079824 */ /* 0x100fe400078e0a0a */
[----:B------:R-:W-:Y:S01]  /*02a0*/  @!P1 VIADD R9, R9, 0x1 ;  /* 0x0000000109099836 */ /* 0x000fe20000000000 */
[----:B------:R-:W-:Y:S02]  /*02b0*/  ISETP.NE.AND P1, PT, R2, RZ, PT ;  /* 0x000000ff0200720c */ /* 0x000fe40003f25270 */
[----:B------:R-:W-:Y:S02]  /*02c0*/  ISETP.GE.U32.AND P0, PT, R7, R10, PT ;  /* 0x0000000a0700720c */ /* 0x000fe40003f06070 */
[----:B------:R-:W-:Y:S02]  /*02d0*/  LEA.HI R7, R8, R25, RZ, 0x5 ;  /* 0x0000001908077211 */ /* 0x000fe400078f28ff */
[----:B------:R-:W-:Y:S01]  /*02e0*/  VIMNMX R8, R4, R3, PT ;  /* 0x0000000304087248 */ /* 0x000fe20003fe0100 */
[----:B------:R-:W-:Y:S01]  /*02f0*/  IMAD.MOV.U32 R4, RZ, RZ, R10 ;  /* 0x000000ffff047224 */ /* 0x000fe200078e000a */
[----:B------:R-:W-:-:S07]  /*0300*/  SHF.R.S32.HI R7, RZ, 0x5, R7 ;  /* 0x00000005ff077819 */ /* 0x000fce0000011407 */
[----:B------:R-:W-:Y:S01]  /*0310*/  @P0 VIADD R9, R9, 0x1 ;  /* 0x0000000109090836 */ /* 0x000fe20000000000 */
[----:B0-----:R-:W-:-:S04]  /*0320*/  ISETP.GT.AND P0, PT, R6, -0x1, PT ;  /* 0xffffffff0600780c */ /* 0x001fc80003f04270 */
[----:B------:R-:W-:Y:S02]  /*0330*/  @!P2 IADD3 R9, -R9, RZ, RZ ;  /* 0x000000ff0909a210 */ /* 0x000fe40007ffe1ff */
[----:B------:R-:W-:-:S07]  /*0340*/  @!P1 LOP3.LUT R9, RZ, R2, RZ, 0x33, !PT ;  /* 0x00000002ff099212 */ /* 0x000fce00078e33ff */
[----:B--23--:R-:W-:Y:S05]  /*0350*/  @P0 BRA `(.L_x_4298) ;  /* 0x0000000000dc0947 */ /* 0x00cfea0003800000 */
        /* <DEDUP_REMOVED lines=55> */
.L_x_4298:
[----:B------:R-:W-:Y:S02]  /*06d0*/  ULDC UR4, c[0x0][0x288] ;  /* 0x0000a20000047ab9 */ /* 0x000fe40000000800 */
[----:B------:R-:W-:-:S04]  /*06e0*/  IMAD R3, R23, UR4, R24 ;  /* 0x0000000417037c24 */ /* 0x000fc8000f8e0218 */
[----:B------:R-:W-:-:S07]  /*06f0*/  IMAD R6, R3, R6, RZ ;  /* 0x0000000603067224 */ /* 0x000fce00078e02ff */
.L_x_4299:
[----:B------:R-:W-:Y:S01]  /*0700*/  LEA R7, R26, R7, 0x5 ;  /* 0x000000071a077211 */ /* 0x000fe200078e28ff */
[----:B------:R-:W-:Y:S01]  /*0710*/  BSSY B7, `(.L_x_4300) ;  /* 0x0000044000077945 */ /* 0x000fe20003800000 */
[----:B------:R-:W-:Y:S02]  /*0720*/  VIADD R6, R6, 0x1 ;  /* 0x0000000106067836 */ /* 0x000fe40000000000 */
[----:B------:R-:W-:-:S13]  /*0730*/  ISETP.GE.AND P1, PT, R7, R8, PT ;  /* 0x000000080700720c */ /* 0x000fda0003f26270 */
[----:B------:R-:W-:Y:S05]  /*0740*/  @P1 BRA `(.L_x_4301) ;  /* 0x0000000400001947 */ /* 0x000fea0003800000 */
[----:B------:R-:W0:Y:S01]  /*0750*/  LDC R17, c[0x0][0x290] ;  /* 0x0000a400ff117b82 */ /* 0x000e220000000800 */
[----:B------:R-:W-:Y:S01]  /*0760*/  LEA.HI R2, R25, R25, RZ, 0x1 ;  /* 0x0000001919027211 */ /* 0x000fe200078f08ff */
[----:B------:R-:W-:-:S03]  /*0770*/  ULDC UR4, c[0x0][0x28c] ;  /* 0x0000a30000047ab9 */ /* 0x000fc60000000800 */
[--C-:B------:R-:W-:Y:S02]  /*0780*/  SHF.R.S32.HI R10, RZ, 0x1, R2.reuse ;  /* 0x00000001ff0a7819 */ /* 0x100fe40000011402 */
[----:B------:R-:W-:Y:S01]  /*0790*/  SHF.R.S32.HI R13, RZ, 0x1f, R2 ;  /* 0x0000001fff0d7819 */ /* 0x000fe20000011402 */
[----:B------:R-:W1:Y:S03]  /*07a0*/  LDC R12, c[0x0][0x294] ;  /* 0x0000a500ff0c7b82 */ /* 0x000e660000000800 */
[----:B------:R-:W-:-:S04]  /*07b0*/  LEA.HI R13, R13, R10, RZ, 0x4 ;  /* 0x0000000a0d0d7211 */ /* 0x000fc800078f20ff */
        /* <DEDUP_REMOVED lines=11> */
[----:B------:R-:W-:Y:S02]  /*0870*/  IMAD R13, R2, R11, RZ ;  /* 0x0000000b020d7224 */ /* 0x000fe400078e02ff */
[----:B------:R-:W-:-:S04]  /*0880*/  IMAD.MOV.U32 R2, RZ, RZ, RZ ;  /* 0x000000ffff027224 */ /* 0x000fc800078e00ff */
[----:B------:R-:W-:Y:S01]  /*0890*/  IMAD.HI.U32 R2, R3, R13, R2 ;  /* 0x0000000d03027227 */ /* 0x000fe200078e0002 */
[----:B------:R-:W-:-:S03]  /*08a0*/  IADD3 R3, R9, -UR4, RZ ;  /* 0x8000000409037c10 */ /* 0x000fc6000fffe0ff */
[----:B------:R-:W-:-:S07]  /*08b0*/  IMAD.MOV.U32 R13, RZ, RZ, R7 ;  /* 0x000000ffff0d7224 */ /* 0x000fce00078e0007 */
.L_x_4303:
        /* <DEDUP_REMOVED lines=29> */
[----:B------:R-:W-:Y:S01]  /*0a90*/  LOP3.LUT P0, RZ, R25, 0x1, RZ, 0xc0, !PT ;  /* 0x0000000119ff7812 */ /* 0x000fe2000780c0ff */
        /* <DEDUP_REMOVED lines=11> */
.L_x_4301:
[----:B------:R-:W-:Y:S05]  /*0b50*/  BSYNC B7 ;  /* 0x0000000000077941 */ /* 0x000fea0003800000 */
.L_x_4300:
[----:B------:R-:W-:Y:S01]  /*0b60*/  SHF.L.U32 R5, R26, 0x9, RZ ;  /* 0x000000091a057819 */ /* 0x000fe200000006ff */
[----:B------:R-:W-:Y:S01]  /*0b70*/  VIADD R2, R16, 0xf ;  /* 0x0000000f10027836 */ /* 0x000fe20000000000 */
[----:B------:R-:W-:Y:S01]  /*0b80*/  SHF.R.S32.HI R0, RZ, 0x1f, R25 ;  /* 0x0000001fff007819 */ /* 0x000fe20000011419 */
[----:B------:R-:W-:Y:S01]  /*0b90*/  IMAD R4, R26, -0x20, R8 ;  /* 0xffffffe01a047824 */ /* 0x000fe200078e0208 */
[----:B------:R-:W-:Y:S01]  /*0ba0*/  UMOV UR4, 0xffffffff ;  /* 0xffffffff00047882 */ /* 0x000fe20000000000 */
[----:B------:R-:W-:Y:S01]  /*0bb0*/  IMAD.MOV.U32 R13, RZ, RZ, -0x800001 ;  /* 0xff7fffffff0d7424 */ /* 0x000fe200078e00ff */
[----:B------:R-:W-:Y:S01]  /*0bc0*/  SHF.R.S32.HI R3, RZ, 0x1f, R2 ;  /* 0x0000001fff037819 */ /* 0x000fe20000011402 */
[----:B------:R-:W-:Y:S01]  /*0bd0*/  IMAD R11, R4, 0x10, R5 ;  /* 0x00000010040b7824 */ /* 0x000fe200078e0205 */
[----:B------:R-:W-:Y:S02]  /*0be0*/  LEA.HI R0, R0, R25, RZ, 0x5 ;  /* 0x0000001900007211 */ /* 0x000fe400078f28ff */
[----:B------:R-:W-:-:S02]  /*0bf0*/  LEA.HI R3, R3, R2, RZ, 0x4 ;  /* 0x0000000203037211 */ /* 0x000fc400078f20ff */
[----:B------:R-:W-:Y:S02]  /*0c00*/  VIMNMX R18, R16, R11, PT ;  /* 0x0000000b10127248 */ /* 0x000fe40003fe0100 */
[----:B------:R-:W-:Y:S02]  /*0c10*/  LOP3.LUT R2, R0, 0xffffffe0, RZ, 0xc0, !PT ;  /* 0xffffffe000027812 */ /* 0x000fe400078ec0ff */
[----:B------:R-:W-:Y:S01]  /*0c20*/  SHF.R.S32.HI R22, RZ, 0x5, R0 ;  /* 0x00000005ff167819 */ /* 0x000fe20000011400 */
[----:B------:R-:W-:Y:S01]  /*0c30*/  IMAD.IADD R18, R18, 0x1, -R5 ;  /* 0x0000000112127824 */ /* 0x000fe200078e0a05 */
        /* <DEDUP_REMOVED lines=11> */
.L_x_4345:
        /* <DEDUP_REMOVED lines=47> */
.L_x_4309:
        /* <DEDUP_REMOVED lines=11> */
.L_x_4308:
[----:B------:R-:W-:Y:S05]  /*1090*/  BSYNC B1 ;  /* 0x0000000000017941 */ /* 0x000fea0003800000 */
.L_x_4307:
        /* <DEDUP_REMOVED lines=14> */
.L_x_4312:
[----:B------:R-:W0:Y:S01]  /*1180*/  LDS R12, [R0+-0x400] ;  /* 0xfffc0000000c7984 */ /* 0x000e220000000800 */
[----:B------:R-:W-:-:S03]  /*1190*/  IADD3 R3, R3, 0x800, RZ ;  /* 0x0000080003037810 */ /* 0x000fc60007ffe0ff */
[----:B------:R-:W1:Y:S01]  /*11a0*/  LDS R32, [R0+-0x200] ;  /* 0xfffe000000207984 */ /* 0x000e620000000800 */
[----:B------:R-:W-:-:S03]  /*11b0*/  ISETP.GE.AND P3, PT, R3, R2, PT ;  /* 0x000000020300720c */ /* 0x000fc60003f66270 */
        /* <DEDUP_REMOVED lines=36> */
[----:B------:R-:W-:Y:S02]  /*1400*/  STS [R0+0x200], R13 ;  /* 0x0002000d00007388 */ /* 0x000fe40000000800 */
[----:B------:R-:W-:Y:S01]  /*1410*/  FMUL.FTZ R14, R14, 1.4426950216293334961 ;  /* 0x3fb8aa3b0e0e7820 */ /* 0x000fe20000410000 */
[----:B-----5:R-:W-:Y:S01]  /*1420*/  FADD.FTZ R30, -R11, R30 ;  /* 0x0000001e0b1e7221 */ /* 0x020fe20000010100 */
[----:B------:R3:W-:Y:S04]  /*1430*/  STS [R0], R19 ;  /* 0x0000001300007388 */ /* 0x0007e80000000800 */
[----:B--2---:R2:W-:Y:S01]  /*1440*/  STS [R0+0x400], R15 ;  /* 0x0004000f00007388 */ /* 0x0045e20000000800 */
[----:B------:R-:W-:Y:S01]  /*1450*/  FADD.FTZ R12, R12, R15 ;  /* 0x0000000f0c0c7221 */ /* 0x000fe20000010000 */
[----:B---3--:R-:W-:-:S02]  /*1460*/  FMUL.FTZ R19, R30, 1.4426950216293334961 ;  /* 0x3fb8aa3b1e137820 */ /* 0x008fc40000410000 */
[----:B------:R-:W3:Y:S01]  /*1470*/  LDS R30, [R0+0x1800] ;  /* 0x00180000001e7984 */ /* 0x000ee20000000800 */
[----:B------:R-:W-:Y:S01]  /*1480*/  FADD.FTZ R12, R12, R29 ;  /* 0x0000001d0c0c7221 */ /* 0x000fe20000010000 */
[----:B------:R-:W-:Y:S02]  /*1490*/  FMUL.FTZ R29, R32, 1.4426950216293334961 ;  /* 0x3fb8aa3b201d7820 */ /* 0x000fe40000410000 */
[----:B------:R-:W4:Y:S01]  /*14a0*/  LDS R32, [R0+0x1a00] ;  /* 0x001a000000207984 */ /* 0x000f220000000800 */
[----:B------:R-:W5:Y:S08]  /*14b0*/  MUFU.EX2 R19, R19 ;  /* 0x0000001300137308 */ /* 0x000f700000000800 */
[----:B--2---:R2:W5:Y:S01]  /*14c0*/  MUFU.EX2 R15, R14 ;  /* 0x0000000e000f7308 */ /* 0x0045620000000800 */
[C---:B0-----:R-:W-:Y:S01]  /*14d0*/  FADD.FTZ R20, -R11.reuse, R20 ;  /* 0x000000140b147221 */ /* 0x041fe20000010100 */
[----:B-1----:R-:W-:-:S03]  /*14e0*/  FADD.FTZ R4, -R11, R4 ;  /* 0x000000040b047221 */ /* 0x002fc60000010100 */
[----:B------:R-:W-:Y:S02]  /*14f0*/  FMUL.FTZ R13, R20, 1.4426950216293334961 ;  /* 0x3fb8aa3b140d7820 */ /* 0x000fe40000410000 */
[----:B------:R-:W0:Y:S01]  /*1500*/  LDS R20, [R0+0x1600] ;  /* 0x0016000000147984 */ /* 0x000e220000000800 */
[----:B------:R-:W-:Y:S01]  /*1510*/  FMUL.FTZ R4, R4, 1.4426950216293334961 ;  /* 0x3fb8aa3b04047820 */ /* 0x000fe20000410000 */
[----:B------:R-:W1:Y:S02]  /*1520*/  MUFU.EX2 R29, R29 ;  /* 0x0000001d001d7308 */ /* 0x000e640000000800 */
[----:B--2---:R-:W2:Y:S04]  /*1530*/  LDS R14, [R0+0x1400] ;  /* 0x00140000000e7984 */ /* 0x004ea80000000800 */
[----:B-----5:R-:W-:Y:S02]  /*1540*/  STS [R0+0xe00], R19 ;  /* 0x000e001300007388 */ /* 0x020fe40000000800 */
[----:B------:R5:W4:Y:S02]  /*1550*/  MUFU.EX2 R27, R4 ;  /* 0x00000004001b7308 */ /* 0x000b240000000800 */
[----:B------:R-:W-:Y:S06]  /*1560*/  STS [R0+0xa00], R15 ;  /* 0x000a000f00007388 */ /* 0x000fec0000000800 */
[----:B------:R-:W0:Y:S01]  /*1570*/  MUFU.EX2 R13, R13 ;  /* 0x0000000d000d7308 */ /* 0x000e220000000800 */
[----:B-----5:R-:W5:Y:S01]  /*1580*/  LDS R4, [R0+0x1200] ;  /* 0x0012000000047984 */ /* 0x020f620000000800 */
[----:B---3--:R-:W-:-:S03]  /*1590*/  FADD.FTZ R30, -R11, R30 ;  /* 0x0000001e0b1e7221 */ /* 0x008fc60000010100 */
[----:B-1----:R-:W-:Y:S01]  /*15a0*/  STS [R0+0x1000], R29 ;  /* 0x0010001d00007388 */ /* 0x002fe20000000800 */
[----:B----4-:R-:W-:Y:S01]  /*15b0*/  FADD.FTZ R32, -R11, R32 ;  /* 0x000000200b207221 */ /* 0x010fe20000010100 */
[----:B------:R-:W-:Y:S02]  /*15c0*/  FADD.FTZ R12, R12, R27 ;  /* 0x0000001b0c0c7221 */ /* 0x000fe40000010000 */
[----:B------:R1:W-:Y:S02]  /*15d0*/  STS [R0+0x800], R27 ;  /* 0x0008001b00007388 */ /* 0x0003e40000000800 */
[----:B------:R-:W-:-:S04]  /*15e0*/  FADD.FTZ R12, R12, R15 ;  /* 0x0000000f0c0c7221 */ /* 0x000fc80000010000 */
[----:B0-----:R-:W-:Y:S01]  /*15f0*/  FADD.FTZ R12, R12, R13 ;  /* 0x0000000d0c0c7221 */ /* 0x001fe20000010000 */
[----:B------:R0:W-:Y:S01]  /*1600*/  STS [R0+0xc00], R13 ;  /* 0x000c000d00007388 */ /* 0x0001e20000000800 */
[----:B-1----:R-:W-:Y:S02]  /*1610*/  FMUL.FTZ R27, R32, 1.4426950216293334961 ;  /* 0x3fb8aa3b201b7820 */ /* 0x002fe40000410000 */
[----:B------:R-:W-:Y:S01]  /*1620*/  FADD.FTZ R12, R12, R19 ;  /* 0x000000130c0c7221 */ /* 0x000fe20000010000 */
[----:B------:R-:W-:-:S03]  /*1630*/  FADD.FTZ R20, -R11, R20 ;  /* 0x000000140b147221 */ /* 0x000fc60000010100 */
[----:B------:R-:W-:Y:S01]  /*1640*/  FADD.FTZ R12, R12, R29 ;  /* 0x0000001d0c0c7221 */ /* 0x000fe20000010000 */
[----:B--2---:R-:W-:Y:S01]  /*1650*/  FADD.FTZ R14, -R11, R14 ;  /* 0x0000000e0b0e7221 */ /* 0x004fe20000010100 */
[----:B------:R-:W-:Y:S01]  /*1660*/  FMUL.FTZ R19, R20, 1.4426950216293334961 ;  /* 0x3fb8aa3b14137820 */ /* 0x000fe20000410000 */
[----:B------:R-:W-:Y:S01]  /*1670*/  FMUL.FTZ R29, R30, 1.4426950216293334961 ;  /* 0x3fb8aa3b1e1d7820 */ /* 0x000fe20000410000 */
[----:B------:R-:W1:Y:S01]  /*1680*/  MUFU.EX2 R27, R27 ;  /* 0x0000001b001b7308 */ /* 0x000e620000000800 */
[----:B------:R-:W-:-:S07]  /*1690*/  FMUL.FTZ R14, R14, 1.4426950216293334961 ;  /* 0x3fb8aa3b0e0e7820 */ /* 0x000fce0000410000 */
[----:B------:R-:W2:Y:S01]  /*16a0*/  MUFU.EX2 R15, R14 ;  /* 0x0000000e000f7308 */ /* 0x000ea20000000800 */
[----:B-----5:R-:W-:-:S04]  /*16b0*/  FADD.FTZ R4, -R11, R4 ;  /* 0x000000040b047221 */ /* 0x020fc80000010100 */
[----:B------:R-:W-:-:S03]  /*16c0*/  FMUL.FTZ R4, R4, 1.4426950216293334961 ;  /* 0x3fb8aa3b04047820 */ /* 0x000fc60000410000 */
[----:B------:R-:W3:Y:S01]  /*16d0*/  MUFU.EX2 R19, R19 ;  /* 0x0000001300137308 */ /* 0x000ee20000000800 */
[----:B-1----:R-:W-:Y:S07]  /*16e0*/  STS [R0+0x1a00], R27 ;  /* 0x001a001b00007388 */ /* 0x002fee0000000800 */
[----:B0-----:R-:W0:Y:S01]  /*16f0*/  MUFU.EX2 R13, R4 ;  /* 0x00000004000d7308 */ /* 0x001e220000000800 */
        /* <DEDUP_REMOVED lines=12> */
.L_x_4311:
[----:B------:R-:W-:Y:S05]  /*17c0*/  BSYNC B1 ;  /* 0x0000000000017941 */ /* 0x000fea0003800000 */
.L_x_4310:
        /* <DEDUP_REMOVED lines=55> */
.L_x_4314:
[----:B------:R-:W-:Y:S05]  /*1b40*/  BSYNC B1 ;  /* 0x0000000000017941 */ /* 0x000fea0003800000 */
.L_x_4313:
        /* <DEDUP_REMOVED lines=26> */
.L_x_4306:
[----:B------:R-:W-:Y:S05]  /*1cf0*/  BSYNC B0 ;  /* 0x0000000000007941 */ /* 0x000fea0003800000 */
.L_x_4305:
        /* <DEDUP_REMOVED lines=9> */
[----:B------:R-:W-:Y:S02]  /*1d90*/  @!P0 MOV R4, 0x400 ;  /* 0x0000040000048802 */ /* 0x000fe40000000f00 */
[----:B------:R-:W-:Y:S02]  /*1da0*/  @!P0 SHF.R.U32.HI R3, RZ, 0x3, R25 ;  /* 0x00000003ff038819 */ /* 0x000fe40000011619 */
[----:B------:R-:W3:Y:S02]  /*1db0*/  @!P3 S2R R27, SR_CgaCtaId ;  /* 0x00000000001bb919 */ /* 0x000ee40000008800 */
[----:B------:R-:W-:Y:S01]  /*1dc0*/  @!P0 LOP3.LUT R3, R3, 0x1ffffffc, RZ, 0xc0, !PT ;  /* 0x1ffffffc03038812 */ /* 0x000fe200078ec0ff */
[----:B-1----:R-:W-:-:S05]  /*1dd0*/  FADD.FTZ R13, R2, R13 ;  /* 0x0000000d020d7221 */ /* 0x002fca0000010000 */
[----:B------:R-:W1:Y:S01]  /*1de0*/  SHFL.BFLY PT, R12, R13, 0x2, 0x1f ;  /* 0x0c401f000d0c7f89 */ /* 0x000e6200000e0000 */
[----:B--2---:R-:W-:Y:S02]  /*1df0*/  @!P0 LEA R2, R19, R4, 0x18 ;  /* 0x0000000413028211 */ /* 0x004fe400078ec0ff */
[----:B------:R-:W-:-:S03]  /*1e00*/  @!P3 MOV R4, 0x400 ;  /* 0x000004000004b802 */ /* 0x000fc60000000f00 */
        /* <DEDUP_REMOVED lines=15> */
[----:B-1----:R-:W-:Y:S01]  /*1f00*/  IMAD.MOV.U32 R3, RZ, RZ, -0x20 ;  /* 0xffffffe0ff037424 */ /* 0x002fe200078e00ff */
[----:B------:R-:W-:Y:S01]  /*1f10*/  LOP3.LUT R17, RZ, R17, RZ, 0x33, !PT ;  /* 0x00000011ff117212 */ /* 0x000fe200078e33ff */
[----:B------:R-:W-:Y:S02]  /*1f20*/  BSSY B1, `(.L_x_4317) ;  /* 0x000001d000017945 */ /* 0x000fe40003800000 */
[----:B------:R-:W-:Y:S01]  /*1f30*/  IMAD R0, R26, R3, -0x21 ;  /* 0xffffffdf1a007424 */ /* 0x000fe200078e0203 */
[----:B------:R-:W-:-:S04]  /*1f40*/  LOP3.LUT R3, RZ, R16, RZ, 0x33, !PT ;  /* 0x00000010ff037212 */ /* 0x000fc800078e33ff */
[----:B------:R-:W-:-:S04]  /*1f50*/  VIMNMX R0, R17, R0, !PT ;  /* 0x0000000011007248 */ /* 0x000fc80007fe0100 */
[----:B------:R-:W-:-:S04]  /*1f60*/  LEA R0, R0, 0xf, 0x4 ;  /* 0x0000000f00007811 */ /* 0x000fc800078e20ff */
[----:B------:R-:W-:-:S04]  /*1f70*/  VIMNMX R0, R0, R3, !PT ;  /* 0x0000000300007248 */ /* 0x000fc80007fe0100 */
[----:B------:R-:W-:-:S05]  /*1f80*/  IADD3 R0, -R25, -0x2, -R0 ;  /* 0xfffffffe19007810 */ /* 0x000fca0007ffe900 */
[----:B------:R-:W-:Y:S01]  /*1f90*/  IMAD.IADD R0, R0, 0x1, -R5 ;  /* 0x0000000100007824 */ /* 0x000fe200078e0a05 */
[----:B------:R-:W-:-:S04]  /*1fa0*/  MOV R5, R25 ;  /* 0x0000001900057202 */ /* 0x000fc80000000f00 */
        /* <DEDUP_REMOVED lines=12> */
.L_x_4319:
        /* <DEDUP_REMOVED lines=8> */
.L_x_4318:
[----:B------:R-:W-:Y:S05]  /*20f0*/  BSYNC B1 ;  /* 0x0000000000017941 */ /* 0x000fea0003800000 */
.L_x_4317:
        /* <DEDUP_REMOVED lines=14> */
.L_x_4322:
        /* <DEDUP_REMOVED lines=52> */
.L_x_4321:
[----:B------:R-:W-:Y:S05]  /*2520*/  BSYNC B1 ;  /* 0x0000000000017941 */ /* 0x000fea0003800000 */
.L_x_4320:
        /* <DEDUP_REMOVED lines=31> */
.L_x_4324:
[----:B------:R-:W-:Y:S05]  /*2720*/  BSYNC B1 ;  /* 0x0000000000017941 */ /* 0x000fea0003800000 */
.L_x_4323:
        /* <DEDUP_REMOVED lines=14> */
.L_x_4316:
[----:B------:R-:W-:Y:S05]  /*2810*/  BSYNC B0 ;  /* 0x0000000000007941 */ /* 0x000fea0003800000 */
.L_x_4315:
        /* <DEDUP_REMOVED lines=21> */
[----:B--2---:R3:W-:Y:S02]  /*2970*/  STG.E desc[UR36][R4.64], R13 ;  /* 0x0000000d04007986 */ /* 0x0047e4000c101924 */
.L_x_4326:
[----:B------:R-:W-:Y:S05]  /*2980*/  BSYNC B0 ;  /* 0x0000000000007941 */ /* 0x000fea0003800000 */
.L_x_4325:
[----:B------:R-:W-:Y:S04]  /*2990*/  BSSY B6, `(.L_x_4327) ;  /* 0x000003c000067945 */ /* 0x000fe80003800000 */
[----:B------:R-:W-:Y:S05]  /*29a0*/  @P1 BRA `(.L_x_4328) ;  /* 0x0000000000e81947 */ /* 0x000fea0003800000 */
[----:B------:R-:W0:Y:S01]  /*29b0*/  LDC R14, c[0x0][0x290] ;  /* 0x0000a400ff0e7b82 */ /* 0x000e220000000800 */
[----:B------:R-:W4:Y:S01]  /*29c0*/  I2F.RP R12, R10 ;  /* 0x0000000a000c7306 */ /* 0x000f220000209400 */
[----:B-1-3--:R-:W-:Y:S01]  /*29d0*/  HFMA2.MMA R2, -RZ, RZ, 0, 0 ;  /* 0x00000000ff027435 */ /* 0x00afe200000001ff */
[----:B------:R-:W-:Y:S02]  /*29e0*/  ULDC UR4, c[0x0][0x28c] ;  /* 0x0000a30000047ab9 */ /* 0x000fe40000000800 */
[----:B------:R-:W-:-:S03]  /*29f0*/  VIADD R9, R9, -UR4 ;  /* 0x8000000409097c36 */ /* 0x000fc60008000000 */
[----:B------:R-:W1:Y:S01]  /*2a00*/  LDC R0, c[0x0][0x294] ;  /* 0x0000a500ff007b82 */ /* 0x000e620000000800 */
[----:B----4-:R-:W3:Y:S01]  /*2a10*/  MUFU.RCP R12, R12 ;  /* 0x0000000c000c7308 */ /* 0x010ee20000001000 */
[----:B0-----:R-:W-:Y:S02]  /*2a20*/  IABS R11, R14 ;  /* 0x0000000e000b7213 */ /* 0x001fe40000000000 */
[----:B------:R-:W-:-:S05]  /*2a30*/  ISETP.NE.AND P1, PT, R14, RZ, PT ;  /* 0x000000ff0e00720c */ /* 0x000fca0003f25270 */
[----:B------:R-:W0:Y:S01]  /*2a40*/  I2F.RP R15, R11 ;  /* 0x0000000b000f7306 */ /* 0x000e220000209400 */
[----:B-1----:R-:W-:Y:S01]  /*2a50*/  ISETP.NE.AND P2, PT, R0, RZ, PT ;  /* 0x000000ff0000720c */ /* 0x002fe20003f45270 */
[----:B---3--:R-:W-:-:S06]  /*2a60*/  VIADD R3, R12, 0xffffffe ;  /* 0x0ffffffe0c037836 */ /* 0x008fcc0000000000 */
[----:B------:R-:W2:Y:S08]  /*2a70*/  F2I.FTZ.U32.TRUNC.NTZ R3, R3 ;  /* 0x0000000300037305 */ /* 0x000eb0000021f000 */
[----:B0-----:R-:W0:Y:S01]  /*2a80*/  MUFU.RCP R15, R15 ;  /* 0x0000000f000f7308 */ /* 0x001e220000001000 */
[----:B--2---:R-:W-:-:S04]  /*2a90*/  IMAD.MOV R13, RZ, RZ, -R3 ;  /* 0x000000ffff0d7224 */ /* 0x004fc800078e0a03 */
[----:B------:R-:W-:-:S04]  /*2aa0*/  IMAD R13, R13, R10, RZ ;  /* 0x0000000a0d0d7224 */ /* 0x000fc800078e02ff */
[----:B------:R-:W-:Y:S01]  /*2ab0*/  IMAD.HI.U32 R2, R3, R13, R2 ;  /* 0x0000000d03027227 */ /* 0x000fe200078e0002 */
[----:B0-----:R-:W-:-:S04]  /*2ac0*/  IADD3 R4, R15, 0xffffffe, RZ ;  /* 0x0ffffffe0f047810 */ /* 0x001fc80007ffe0ff */
[----:B------:R0:W1:Y:S02]  /*2ad0*/  F2I.FTZ.U32.TRUNC.NTZ R5, R4 ;  /* 0x0000000400057305 */ /* 0x000064000021f000 */
[----:B0-----:R-:W-:Y:S02]  /*2ae0*/  IMAD.MOV.U32 R4, RZ, RZ, RZ ;  /* 0x000000ffff047224 */ /* 0x001fe400078e00ff */
[----:B-1----:R-:W-:-:S04]  /*2af0*/  IMAD.MOV R12, RZ, RZ, -R5 ;  /* 0x000000ffff0c7224 */ /* 0x002fc800078e0a05 */
[----:B------:R-:W-:Y:S01]  /*2b00*/  IMAD R3, R12, R11, RZ ;  /* 0x0000000b0c037224 */ /* 0x000fe200078e02ff */
[----:B------:R-:W-:-:S03]  /*2b10*/  IABS R12, R0 ;  /* 0x00000000000c7213 */ /* 0x000fc60000000000 */
[----:B------:R-:W-:Y:S01]  /*2b20*/  IMAD.HI.U32 R4, R5, R3, R4 ;  /* 0x0000000305047227 */ /* 0x000fe200078e0004 */
[----:B------:R-:W-:-:S07]  /*2b30*/  MOV R3, R12 ;  /* 0x0000000c00037202 */ /* 0x000fce0000000f00 */
.L_x_4330:
        /* <DEDUP_REMOVED lines=33> */
.L_x_4328:
[----:B------:R-:W-:Y:S05]  /*2d50*/  BSYNC B6 ;  /* 0x0000000000067941 */ /* 0x000fea0003800000 */
.L_x_4327:
[----:B------:R-:W-:-:S03]  /*2d60*/  UMOV UR4, 0xffffffff ;  /* 0xffffffff00047882 */ /* 0x000fc60000000000 */
[----:B------:R-:W-:Y:S05]  /*2d70*/  BRA.DIV UR4, `(.L_x_4331) ;  /* 0x00000016046c7947 */ /* 0x000fea000b800000 */
[----:B------:R-:W-:Y:S01]  /*2d80*/  HFMA2.MMA R10, -RZ, RZ, 0, 0 ;  /* 0x00000000ff0a7435 */ /* 0x000fe200000001ff */
[----:B------:R-:W-:Y:S02]  /*2d90*/  CS2R R6, SRZ ;  /* 0x0000000000067805 */ /* 0x000fe4000001ff00 */
[----:B------:R-:W-:Y:S02]  /*2da0*/  CS2R R8, SRZ ;  /* 0x0000000000087805 */ /* 0x000fe4000001ff00 */
[----:B------:R-:W-:Y:S02]  /*2db0*/  CS2R R18, SRZ ;  /* 0x0000000000127805 */ /* 0x000fe4000001ff00 */
[----:B-1----:R-:W-:Y:S02]  /*2dc0*/  CS2R R16, SRZ ;  /* 0x0000000000107805 */ /* 0x002fe4000001ff00 */
[----:B---3--:R-:W-:Y:S02]  /*2dd0*/  CS2R R2, SRZ ;  /* 0x0000000000027805 */ /* 0x008fe4000001ff00 */
[----:B------:R-:W-:Y:S01]  /*2de0*/  CS2R R4, SRZ ;  /* 0x0000000000047805 */ /* 0x000fe2000001ff00 */
[----:B------:R-:W-:-:S02]  /*2df0*/  IMAD.MOV.U32 R20, RZ, RZ, RZ ;  /* 0x000000ffff147224 */ /* 0x000fc400078e00ff */
[----:B------:R-:W-:Y:S01]  /*2e00*/  FADD.FTZ R7, RZ, R7 ;  /* 0x00000007ff077221 */ /* 0x000fe20000010000 */
        /* <DEDUP_REMOVED lines=16> */
.L_x_4362:
        /* <DEDUP_REMOVED lines=8> */
[----:B------:R-:W-:Y:S01]  /*2f90*/  FADD.FTZ R14, RZ, R14 ;  /* 0x0000000eff0e7221 */ /* 0x000fe20000010000 */
[----:B------:R-:W-:Y:S02]  /*2fa0*/  LOP3.LUT R11, R25, 0xffffffc0, RZ, 0xc0, !PT ;  /* 0xffffffc0190b7812 */ /* 0x000fe400078ec0ff */
        /* <DEDUP_REMOVED lines=29> */
.L_x_4333:
[----:B------:R-:W-:Y:S05]  /*3180*/  BSYNC B0 ;  /* 0x0000000000007941 */ /* 0x000fea0003800000 */
.L_x_4332:
[----:B------:R-:W-:Y:S06]  /*3190*/  BAR.SYNC.DEFER_BLOCKING 0x0 ;  /* 0x0000000000007b1d */ /* 0x000fec0000010000 */
[----:B------:R-:W-:Y:S04]  /*31a0*/  BSSY B0, `(.L_x_4334) ;  /* 0x0000022000007945 */ /* 0x000fe80003800000 */
[----:B------:R-:W-:Y:S05]  /*31b0*/  @P1 BRA `(.L_x_4335) ;  /* 0x0000000000801947 */ /* 0x000fea0003800000 */
[----:B------:R-:W0:Y:S04]  /*31c0*/  LDS R12, [R11] ;  /* 0x000000000b0c7984 */ /* 0x000e280000000800 */
[----:B--2---:R-:W1:Y:S04]  /*31d0*/  LDS R13, [R11+0x40] ;  /* 0x000040000b0d7984 */ /* 0x004e680000000800 */
        /* <DEDUP_REMOVED lines=30> */
.L_x_4335:
[----:B------:R-:W-:Y:S05]  /*33c0*/  BSYNC B0 ;  /* 0x0000000000007941 */ /* 0x000fea0003800000 */
.L_x_4334:
        /* <DEDUP_REMOVED lines=19> */
.L_x_4337:
[----:B------:R-:W-:Y:S05]  /*3500*/  BSYNC B0 ;  /* 0x0000000000007941 */ /* 0x000fea0003800000 */
.L_x_4336:
[----:B------:R-:W-:Y:S06]  /*3510*/  BAR.SYNC.DEFER_BLOCKING 0x0 ;  /* 0x0000000000007b1d */ /* 0x000fec0000010000 */
[----:B------:R-:W-:Y:S04]  /*3520*/  BSSY B0, `(.L_x_4338) ;  /* 0x0000023000007945 */ /* 0x000fe80003800000 */
[----:B------:R-:W-:Y:S05]  /*3530*/  @P2 BRA `(.L_x_4339) ;  /* 0x0000000000842947 */ /* 0x000fea0003800000 */
[----:B------:R-:W0:Y:S04]  /*3540*/  LDS R12, [R11] ;  /* 0x000000000b0c7984 */ /* 0x000e280000000800 */
[----:B--2---:R-:W2:Y:S04]  /*3550*/  LDS R13, [R11+0x40] ;  /* 0x000040000b0d7984 */ /* 0x004ea80000000800 */
        /* <DEDUP_REMOVED lines=31> */
.L_x_4339:
[----:B------:R-:W-:Y:S05]  /*3750*/  BSYNC B0 ;  /* 0x0000000000007941 */ /* 0x000fea0003800000 */
.L_x_4338:
[----:B------:R-:W-:Y:S06]  /*3760*/  BAR.SYNC.DEFER_BLOCKING 0x0 ;  /* 0x0000000000007b1d */ /* 0x000fec0000010000 */
[----:B------:R-:W-:Y:S05]  /*3770*/  @P3 EXIT ;  /* 0x000000000000394d */ /* 0x000fea0003800000 */
[----:B------:R-:W-:Y:S01]  /*3780*/  IMAD R23, R28, R23, RZ ;  /* 0x000000171c177224 */ /* 0x000fe200078e02ff */
[----:B------:R-:W-:Y:S01]  /*3790*/  SHF.L.U32 R26, R26, 0x8, RZ ;  /* 0x000000081a1a7819 */ /* 0x000fe200000006ff */
[----:B------:R-:W-:Y:S02]  /*37a0*/  IMAD R22, R24, UR38, RZ ;  /* 0x0000002618167c24 */ /* 0x000fe4000f8e02ff */
[----:B01----:R-:W-:Y:S01]  /*37b0*/  IMAD R11, R23, UR38, RZ ;  /* 0x00000026170b7c24 */ /* 0x003fe2000f8e02ff */
[----:B--2---:R-:W-:Y:S01]  /*37c0*/  SHF.R.S32.HI R13, RZ, 0x1f, R26 ;  /* 0x0000001fff0d7819 */ /* 0x004fe2000001141a */
        /* <DEDUP_REMOVED lines=12> */
[----:B------:R-:W-:Y:S02]  /*3890*/  LEA.HI.X.SX32 R26, R15, R11, 0x1, P0 ;  /* 0x0000000b0f1a7211 */ /* 0x000fe400000f0eff */
[----:B------:R-:W-:Y:S02]  /*38a0*/  LEA R12, P0, R23, UR4, 0x1 ;  /* 0x00000004170c7c11 */ /* 0x000fe4000f8008ff */
[----:B------:R-:W-:-:S02]  /*38b0*/  IADD3 R27, R15, 0x40, RZ ;  /* 0x000000400f1b7810 */ /* 0x000fc40007ffe0ff */
[----:B------:R-:W-:Y:S02]  /*38c0*/  LEA.HI.X.SX32 R8, R13, R11, 0x1, P1 ;  /* 0x0000000b0d087211 */ /* 0x000fe400008f0eff */
[--C-:B------:R-:W-:Y:S02]  /*38d0*/  LEA.HI.X R13, R23, UR5, R26.reuse, 0x1, P0 ;  /* 0x00000005170d7c11 */ /* 0x100fe400080f0c1a */
[----:B------:R-:W-:Y:S02]  /*38e0*/  PRMT R26, R7, 0x7610, R26 ;  /* 0x00007610071a7816 */ /* 0x000fe4000000001a */
[----:B------:R-:W-:Y:S02]  /*38f0*/  IADD3 R23, P2, R27, R22, RZ ;  /* 0x000000161b177210 */ /* 0x000fe40007f5e0ff */
[----:B------:R-:W-:Y:S01]  /*3900*/  IADD3 R28, R15, 0x20, RZ ;  /* 0x000000200f1c7810 */ /* 0x000fe20007ffe0ff */
[----:B------:R0:W-:Y:S01]  /*3910*/  STG.E.U16 desc[UR36][R12.64], R26 ;  /* 0x0000001a0c007986 */ /* 0x0001e2000c101524 */
[----:B------:R-:W-:-:S02]  /*3920*/  LEA R24, P1, R21, UR4, 0x1 ;  /* 0x0000000415187c11 */ /* 0x000fc4000f8208ff */
[----:B------:R-:W-:Y:S02]  /*3930*/  PRMT R29, R7, 0x7632, R29 ;  /* 0x00007632071d7816 */ /* 0x000fe4000000001d */
[-C--:B------:R-:W-:Y:S02]  /*3940*/  LEA.HI.X.SX32 R30, R27, R11.reuse, 0x1, P2 ;  /* 0x0000000b1b1e7211 */ /* 0x080fe400010f0eff */
[C---:B------:R-:W-:Y:S02]  /*3950*/  IADD3 R7, P0, R28.reuse, R22, RZ ;  /* 0x000000161c077210 */ /* 0x040fe40007f1e0ff */
[----:B------:R-:W-:Y:S01]  /*3960*/  LEA.HI.X R25, R21, UR5, R8, 0x1, P1 ;  /* 0x0000000515197c11 */ /* 0x000fe200088f0c08 */
[----:B------:R-:W-:Y:S01]  /*3970*/  VIADD R21, R15, 0x30 ;  /* 0x000000300f157836 */ /* 0x000fe20000000000 */
[----:B------:R-:W-:Y:S02]  /*3980*/  LEA.HI.X.SX32 R28, R28, R11, 0x1, P0 ;  /* 0x0000000b1c1c7211 */ /* 0x000fe400000f0eff */
[----:B0-----:R-:W-:Y:S01]  /*3990*/  LEA R12, P2, R23, UR4, 0x1 ;  /* 0x00000004170c7c11 */ /* 0x001fe2000f8408ff */
[----:B------:R0:W-:Y:S01]  /*39a0*/  STG.E.U16 desc[UR36][R24.64], R29 ;  /* 0x0000001d18007986 */ /* 0x0001e2000c101524 */
[----:B------:R-:W-:-:S02]  /*39b0*/  LEA R26, P0, R7, UR4, 0x1 ;  /* 0x00000004071a7c11 */ /* 0x000fc4000f8008ff */
[----:B------:R-:W-:Y:S01]  /*39c0*/  LEA.HI.X R13, R23, UR5, R30, 0x1, P2 ;  /* 0x00000005170d7c11 */ /* 0x000fe200090f0c1e */
[----:B------:R-:W-:Y:S01]  /*39d0*/  VIADD R30, R15, 0x50 ;  /* 0x000000500f1e7836 */ /* 0x000fe20000000000 */
[-C--:B------:R-:W-:Y:S02]  /*39e0*/  IADD3 R8, P1, R21, R22.reuse, RZ ;  /* 0x0000001615087210 */ /* 0x080fe40007f3e0ff */
[----:B------:R-:W-:Y:S02]  /*39f0*/  LEA.HI.X R27, R7, UR5, R28, 0x1, P0 ;  /* 0x00000005071b7c11 */ /* 0x000fe400080f0c1c */
[----:B------:R-:W-:Y:S02]  /*3a00*/  IADD3 R7, P0, R30, R22, RZ ;  /* 0x000000161e077210 */ /* 0x000fe40007f1e0ff */
[----:B------:R-:W-:Y:S02]  /*3a10*/  F2FP.F16.F32.PACK_AB R19, R19, R20 ;  /* 0x000000141313723e */ /* 0x000fe400000000ff */
[----:B------:R-:W-:-:S02]  /*3a20*/  LEA.HI.X.SX32 R21, R21, R11, 0x1, P1 ;  /* 0x0000000b15157211 */ /* 0x000fc400008f0eff */
[----:B------:R-:W-:Y:S02]  /*3a30*/  LEA R20, P1, R8, UR4, 0x1 ;  /* 0x0000000408147c11 */ /* 0x000fe4000f8208ff */
[----:B------:R-:W-:Y:S02]  /*3a40*/  LEA.HI.X.SX32 R30, R30, R11, 0x1, P0 ;  /* 0x0000000b1e1e7211 */ /* 0x000fe400000f0eff */
[----:B------:R-:W-:Y:S02]  /*3a50*/  LEA R28, P0, R7, UR4, 0x1 ;  /* 0x00000004071c7c11 */ /* 0x000fe4000f8008ff */
[C---:B0-----:R-:W-:Y:S02]  /*3a60*/  PRMT R24, R19.reuse, 0x7610, R24 ;  /* 0x0000761013187816 */ /* 0x041fe40000000018 */
[----:B------:R-:W-:Y:S01]  /*3a70*/  PRMT R25, R19, 0x7632, R25 ;  /* 0x0000763213197816 */ /* 0x000fe20000000019 */
[----:B------:R-:W-:Y:S01]  /*3a80*/  VIADD R19, R15, 0x70 ;  /* 0x000000700f137836 */ /* 0x000fe20000000000 */
[----:B------:R-:W-:Y:S01]  /*3a90*/  F2FP.F16.F32.PACK_AB R10, R16, R10 ;  /* 0x0000000a100a723e */ /* 0x000fe200000000ff */
[----:B------:R0:W-:Y:S01]  /*3aa0*/  STG.E.U16 desc[UR36][R26.64], R24 ;  /* 0x000000181a007986 */ /* 0x0001e2000c101524 */
[----:B------:R-:W-:-:S02]  /*3ab0*/  LEA.HI.X R21, R8, UR5, R21, 0x1, P1 ;  /* 0x0000000508157c11 */ /* 0x000fc400088f0c15 */
[----:B------:R-:W-:Y:S01]  /*3ac0*/  LEA.HI.X R29, R7, UR5, R30, 0x1, P0 ;  /* 0x00000005071d7c11 */ /* 0x000fe200080f0c1e */
[C---:B------:R-:W-:Y:S01]  /*3ad0*/  VIADD R30, R15.reuse, 0xb0 ;  /* 0x000000b00f1e7836 */ /* 0x040fe20000000000 */
[----:B------:R-:W-:Y:S01]  /*3ae0*/  IADD3 R23, R15, 0x60, RZ ;  /* 0x000000600f177810 */ /* 0x000fe20007ffe0ff */
[----:B------:R1:W-:Y:S01]  /*3af0*/  STG.E.U16 desc[UR36][R20.64], R25 ;  /* 0x0000001914007986 */ /* 0x0003e2000c101524 */
[----:B------:R-:W-:Y:S02]  /*3b00*/  PRMT R7, R10, 0x7632, R7 ;  /* 0x000076320a077816 */ /* 0x000fe40000000007 */
[-C--:B------:R-:W-:Y:S01]  /*3b10*/  IADD3 R16, P2, R19, R22.reuse, RZ ;  /* 0x0000001613107210 */ /* 0x080fe20007f5e0ff */
[----:B------:R2:W-:Y:S01]  /*3b20*/  STG.E.U16 desc[UR36][R12.64], R10 ;  /* 0x0000000a0c007986 */ /* 0x0005e2000c101524 */
[----:B------:R-:W-:Y:S01]  /*3b30*/  F2FP.F16.F32.PACK_AB R17, R18, R17 ;  /* 0x000000111211723e */ /* 0x000fe200000000ff */
[----:B------:R-:W-:Y:S01]  /*3b40*/  VIADD R18, R15, 0xf0 ;  /* 0x000000f00f127836 */ /* 0x000fe20000000000 */
[----:B------:R-:W-:Y:S01]  /*3b50*/  IADD3 R8, P1, R23, R22, RZ ;  /* 0x0000001617087210 */ /* 0x000fe20007f3e0ff */
[----:B------:R3:W-:Y:S01]  /*3b60*/  STG.E.U16 desc[UR36][R28.64], R7 ;  /* 0x000000071c007986 */ /* 0x0007e2000c101524 */
[----:B------:R-:W-:-:S02]  /*3b70*/  LEA.HI.X.SX32 R19, R19, R11, 0x1, P2 ;  /* 0x0000000b13137211 */ /* 0x000fc400010f0eff */
[----:B0-----:R-:W-:Y:S01]  /*3b80*/  LEA R24, P2, R16, UR4, 0x1 ;  /* 0x0000000410187c11 */ /* 0x001fe2000f8408ff */
[----:B-1----:R-:W-:Y:S01]  /*3b90*/  VIADD R21, R15, 0xd0 ;  /* 0x000000d00f157836 */ /* 0x002fe20000000000 */
[----:B------:R-:W-:Y:S02]  /*3ba0*/  LEA.HI.X.SX32 R23, R23, R11, 0x1, P1 ;  /* 0x0000000b17177211 */ /* 0x000fe400008f0eff */
[----:B------:R-:W-:Y:S02]  /*3bb0*/  LEA R26, P1, R8, UR4, 0x1 ;  /* 0x00000004081a7c11 */ /* 0x000fe4000f8208ff */
[----:B--2---:R-:W-:Y:S02]  /*3bc0*/  PRMT R13, R17, 0x7610, R13 ;  /* 0x00007610110d7816 */ /* 0x004fe4000000000d */
[----:B------:R-:W-:Y:S01]  /*3bd0*/  LEA.HI.X R25, R16, UR5, R19, 0x1, P2 ;  /* 0x0000000510197c11 */ /* 0x000fe200090f0c13 */
[----:B------:R-:W-:Y:S01]  /*3be0*/  VIADD R19, R15, 0x90 ;  /* 0x000000900f137836 */ /* 0x000fe20000000000 */
[----:B---3--:R-:W-:-:S02]  /*3bf0*/  PRMT R29, R17, 0x7632, R29 ;  /* 0x00007632111d7816 */ /* 0x008fc4000000001d */
[C---:B------:R-:W-:Y:S02]  /*3c00*/  IADD3 R17, R15.reuse, 0x80, RZ ;  /* 0x000000800f117810 */ /* 0x040fe40007ffe0ff */
[----:B------:R-:W-:Y:S02]  /*3c10*/  IADD3 R16, R15, 0xe0, RZ ;  /* 0x000000e00f107810 */ /* 0x000fe40007ffe0ff */
[----:B------:R-:W-:Y:S02]  /*3c20*/  IADD3 R20, P5, R17, R22, RZ ;  /* 0x0000001611147210 */ /* 0x000fe40007fbe0ff */
[----:B------:R-:W-:Y:S02]  /*3c30*/  LEA.HI.X R27, R8, UR5, R23, 0x1, P1 ;  /* 0x00000005081b7c11 */ /* 0x000fe400088f0c17 */
[C---:B------:R-:W-:Y:S02]  /*3c40*/  IADD3 R31, R15.reuse, 0xa0, RZ ;  /* 0x000000a00f1f7810 */ /* 0x040fe40007ffe0ff */
[----:B------:R-:W-:Y:S01]  /*3c50*/  IADD3 R23, R15, 0xc0, RZ ;  /* 0x000000c00f177810 */ /* 0x000fe20007ffe0ff */
[----:B------:R0:W-:Y:S01]  /*3c60*/  STG.E.U16 desc[UR36][R26.64], R13 ;  /* 0x0000000d1a007986 */ /* 0x0001e2000c101524 */
[----:B------:R-:W-:-:S02]  /*3c70*/  LEA.HI.X.SX32 R17, R17, R11, 0x1, P5 ;  /* 0x0000000b11117211 */ /* 0x000fc400028f0eff */
[-C--:B------:R-:W-:Y:S01]  /*3c80*/  IADD3 R10, P0, R21, R22.reuse, RZ ;  /* 0x00000016150a7210 */ /* 0x080fe20007f1e0ff */
[----:B------:R1:W-:Y:S01]  /*3c90*/  STG.E.U16 desc[UR36][R24.64], R29 ;  /* 0x0000001d18007986 */ /* 0x0003e2000c101524 */
[-C--:B------:R-:W-:Y:S02]  /*3ca0*/  IADD3 R15, P5, R16, R22.reuse, RZ ;  /* 0x00000016100f7210 */ /* 0x080fe40007fbe0ff */
[-C--:B------:R-:W-:Y:S02]  /*3cb0*/  IADD3 R8, P4, R19, R22.reuse, RZ ;  /* 0x0000001613087210 */ /* 0x080fe40007f9e0ff */
[-C--:B------:R-:W-:Y:S02]  /*3cc0*/  IADD3 R7, P3, R31, R22.reuse, RZ ;  /* 0x000000161f077210 */ /* 0x080fe40007f7e0ff */
[-C--:B------:R-:W-:Y:S02]  /*3cd0*/  IADD3 R12, P1, R23, R22.reuse, RZ ;  /* 0x00000016170c7210 */ /* 0x080fe40007f3e0ff */
[----:B0-----:R-:W-:-:S02]  /*3ce0*/  IADD3 R13, P2, R30, R22, RZ ;  /* 0x000000161e0d7210 */ /* 0x001fc40007f5e0ff */
[-C--:B------:R-:W-:Y:S02]  /*3cf0*/  LEA.HI.X.SX32 R28, R16, R11.reuse, 0x1, P5 ;  /* 0x0000000b101c7211 */ /* 0x080fe400028f0eff */
[-C--:B-1----:R-:W-:Y:S02]  /*3d00*/  LEA.HI.X.SX32 R25, R21, R11.reuse, 0x1, P0 ;  /* 0x0000000b15197211 */ /* 0x082fe400000f0eff */
[----:B------:R-:W-:Y:S02]  /*3d10*/  IADD3 R22, P6, R18, R22, RZ ;  /* 0x0000001612167210 */ /* 0x000fe40007fde0ff */
[----:B------:R-:W-:Y:S02]  /*3d20*/  LEA R16, P0, R20, UR4, 0x1 ;  /* 0x0000000414107c11 */ /* 0x000fe4000f8008ff */
[-C--:B------:R-:W-:Y:S02]  /*3d30*/  LEA.HI.X.SX32 R19, R19, R11.reuse, 0x1, P4 ;  /* 0x0000000b13137211 */ /* 0x080fe400020f0eff */
[----:B------:R-:W-:-:S02]  /*3d40*/  LEA.HI.X.SX32 R24, R31, R11, 0x1, P3 ;  /* 0x0000000b1f187211 */ /* 0x000fc400018f0eff */
[-C--:B------:R-:W-:Y:S02]  /*3d50*/  LEA.HI.X.SX32 R26, R30, R11.reuse, 0x1, P2 ;  /* 0x0000000b1e1a7211 */ /* 0x080fe400010f0eff */
[-C--:B------:R-:W-:Y:S02]  /*3d60*/  LEA.HI.X.SX32 R23, R23, R11.reuse, 0x1, P1 ;  /* 0x0000000b17177211 */ /* 0x080fe400008f0eff */
[----:B------:R-:W-:Y:S02]  /*3d70*/  LEA.HI.X.SX32 R11, R18, R11, 0x1, P6 ;  /* 0x0000000b120b7211 */ /* 0x000fe400030f0eff */
[----:B------:R-:W-:Y:S02]  /*3d80*/  LEA.HI.X R17, R20, UR5, R17, 0x1, P0 ;  /* 0x0000000514117c11 */ /* 0x000fe400080f0c11 */
[----:B------:R-:W-:Y:S02]  /*3d90*/  LEA R18, P1, R8, UR4, 0x1 ;  /* 0x0000000408127c11 */ /* 0x000fe4000f8208ff */
[----:B------:R-:W-:-:S02]  /*3da0*/  LEA R20, P0, R7, UR4, 0x1 ;  /* 0x0000000407147c11 */ /* 0x000fc4000f8008ff */
[----:B------:R-:W-:Y:S02]  /*3db0*/  LEA.HI.X R19, R8, UR5, R19, 0x1, P1 ;  /* 0x0000000508137c11 */ /* 0x000fe400088f0c13 */
[----:B------:R-:W-:Y:S02]  /*3dc0*/  LEA.HI.X R21, R7, UR5, R24, 0x1, P0 ;  /* 0x0000000507157c11 */ /* 0x000fe400080f0c18 */
[C---:B------:R-:W-:Y:S02]  /*3dd0*/  LEA R30, P1, R13.reuse, UR4, 0x1 ;  /* 0x000000040d1e7c11 */ /* 0x040fe4000f8208ff */
[----:B------:R-:W-:Y:S02]  /*3de0*/  LEA R32, P0, R12, UR4, 0x1 ;  /* 0x000000040c207c11 */ /* 0x000fe4000f8008ff */
[----:B------:R-:W-:Y:S02]  /*3df0*/  F2FP.F16.F32.PACK_AB R0, R2, R0 ;  /* 0x000000000200723e */ /* 0x000fe400000000ff */
[----:B------:R-:W-:-:S02]  /*3e00*/  LEA.HI.X R31, R13, UR5, R26, 0x1, P1 ;  /* 0x000000050d1f7c11 */ /* 0x000fc400088f0c1a */
[----:B------:R-:W-:Y:S01]  /*3e10*/  LEA.HI.X R33, R12, UR5, R23, 0x1, P0 ;  /* 0x000000050c217c11 */ /* 0x000fe200080f0c17 */
[----:B------:R0:W-:Y:S01]  /*3e20*/  STG.E.U16 desc[UR36][R16.64], R0 ;  /* 0x0000000010007986 */ /* 0x0001e2000c101524 */
[----:B------:R-:W-:Y:S02]  /*3e30*/  LEA R24, P1, R10, UR4, 0x1 ;  /* 0x000000040a187c11 */ /* 0x000fe4000f8208ff */
[----:B------:R-:W-:Y:S02]  /*3e40*/  LEA R12, P0, R15, UR4, 0x1 ;  /* 0x000000040f0c7c11 */ /* 0x000fe4000f8008ff */
[----:B------:R-:W-:Y:S02]  /*3e50*/  F2FP.F16.F32.PACK_AB R3, R4, R3 ;  /* 0x000000030403723e */ /* 0x000fe400000000ff */
[----:B------:R-:W-:Y:S02]  /*3e60*/  PRMT R2, R0, 0x7632, R2 ;  /* 0x0000763200027816 */ /* 0x000fe40000000002 */
[----:B------:R-:W-:-:S02]  /*3e70*/  F2FP.F16.F32.PACK_AB R5, R6, R5 ;  /* 0x000000050605723e */ /* 0x000fc400000000ff */
[----:B------:R-:W-:Y:S01]  /*3e80*/  LEA.HI.X R25, R10, UR5, R25, 0x1, P1 ;  /* 0x000000050a197c11 */ /* 0x000fe200088f0c19 */
[----:B------:R-:W-:Y:S01]  /*3e90*/  STG.E.U16 desc[UR36][R18.64], R2 ;  /* 0x0000000212007986 */ /* 0x000fe2000c101524 */
[----:B------:R-:W-:Y:S02]  /*3ea0*/  LEA.HI.X R13, R15, UR5, R28, 0x1, P0 ;  /* 0x000000050f0d7c11 */ /* 0x000fe400080f0c1c */
[----:B------:R-:W-:Y:S01]  /*3eb0*/  LEA R10, P1, R22, UR4, 0x1 ;  /* 0x00000004160a7c11 */ /* 0x000fe2000f8208ff */
[----:B------:R-:W-:Y:S01]  /*3ec0*/  STG.E.U16 desc[UR36][R20.64], R3 ;  /* 0x0000000314007986 */ /* 0x000fe2000c101524 */
[----:B------:R-:W-:Y:S02]  /*3ed0*/  PRMT R15, R3, 0x7632, R15 ;  /* 0x00007632030f7816 */ /* 0x000fe4000000000f */
[----:B------:R-:W-:Y:S02]  /*3ee0*/  F2FP.F16.F32.PACK_AB R9, R14, R9 ;  /* 0x000000090e09723e */ /* 0x000fe400000000ff */
[----:B------:R-:W-:Y:S01]  /*3ef0*/  PRMT R4, R5, 0x7632, R4 ;  /* 0x0000763205047816 */ /* 0x000fe20000000004 */
[----:B------:R-:W-:Y:S01]  /*3f00*/  STG.E.U16 desc[UR36][R30.64], R15 ;  /* 0x0000000f1e007986 */ /* 0x000fe2000c101524 */
[----:B------:R-:W-:-:S02]  /*3f10*/  LEA.HI.X R11, R22, UR5, R11, 0x1, P1 ;  /* 0x00000005160b7c11 */ /* 0x000fc400088f0c0b */
[----:B0-----:R-:W-:Y:S01]  /*3f20*/  PRMT R0, R9, 0x7632, R0 ;  /* 0x0000763209007816 */ /* 0x001fe20000000000 */
[----:B------:R-:W-:Y:S04]  /*3f30*/  STG.E.U16 desc[UR36][R32.64], R5 ;  /* 0x0000000520007986 */ /* 0x000fe8000c101524 */
[----:B------:R-:W-:Y:S04]  /*3f40*/  STG.E.U16 desc[UR36][R24.64], R4 ;  /* 0x0000000418007986 */ /* 0x000fe8000c101524 */
[----:B------:R-:W-:Y:S04]  /*3f50*/  STG.E.U16 desc[UR36][R12.64], R9 ;  /* 0x000000090c007986 */ /* 0x000fe8000c101524 */
[----:B------:R-:W-:Y:S01]  /*3f60*/  STG.E.U16 desc[UR36][R10.64], R0 ;  /* 0x000000000a007986 */ /* 0x000fe2000c101524 */
[----:B------:R-:W-:Y:S05]  /*3f70*/  EXIT ;  /* 0x000000000000794d */ /* 0x000fea0003800000 */
.L_x_4302:
        /* <DEDUP_REMOVED lines=16> */
.L_x_4329:
        /* <DEDUP_REMOVED lines=16> */
.L_x_4340:
[----:B------:R-:W-:Y:S05]  /*4180*/  EXIT ;  /* 0x000000000000794d */ /* 0x000fea0003800000 */
.L_x_4304:
[----:B------:R-:W-:Y:S01]  /*4190*/  MOV R12, 0x10 ;  /* 0x00000010000c7802 */ /* 0x000fe20000000f00 */
[----:B------:R-:W-:Y:S01]  /*41a0*/  IMAD.MOV.U32 R11, RZ, RZ, 0x1f ;  /* 0x0000001fff0b7424 */ /* 0x000fe200078e00ff */
[----:B------:R-:W-:Y:S01]  /*41b0*/  MOV R15, 0xffffffff ;  /* 0xffffffff000f7802 */ /* 0x000fe20000000f00 */
[----:B------:R-:W-:-:S07]  /*41c0*/  IMAD.MOV.U32 R2, RZ, RZ, -0x800001 ;  /* 0xff7fffffff027424 */ /* 0x000fce00078e00ff */
[----:B------:R-:W-:Y:S05]  /*41d0*/  WARPSYNC.COLLECTIVE R15, `(.L_x_4341) ;  /* 0x000000000f087348 */ /* 0x000fea0003c00000 */
[----:B------:R0:W1:Y:S02]  /*41e0*/  SHFL.BFLY P6, R14, R13, R12, R11 ;  /* 0x0c00000c0d0e7389 */ /* 0x00006400000c000b */
[----:B01----:R-:W-:Y:S01]  /*41f0*/  ENDCOLLECTIVE ;  /* 0x000000000000791b */ /* 0x003fe20003800000 */
.L_x_4341:
[----:B------:R-:W-:Y:S01]  /*4200*/  HFMA2.MMA R12, -RZ, RZ, 0, 4.76837158203125e-07 ;  /* 0x00000008ff0c7435 */ /* 0x000fe200000001ff */
[----:B------:R-:W-:-:S05]  /*4210*/  FMNMX.FTZ R0, R14, -3.40282346638528859812e+38, !PT ;  /* 0xff7fffff0e007809 */ /* 0x000fca0007810000 */
[----:B------:R-:W-:-:S07]  /*4220*/  IMAD.MOV.U32 R13, RZ, RZ, R0 ;  /* 0x000000ffff0d7224 */ /* 0x000fce00078e0000 */
[----:B------:R-:W-:Y:S05]  /*4230*/  WARPSYNC.COLLECTIVE R15, `(.L_x_4342) ;  /* 0x000000000f087348 */ /* 0x000fea0003c00000 */
[----:B------:R0:W1:Y:S02]  /*4240*/  SHFL.BFLY P6, R14, R13, R12, R11 ;  /* 0x0c00000c0d0e7389 */ /* 0x00006400000c000b */
[----:B01----:R-:W-:Y:S01]  /*4250*/  ENDCOLLECTIVE ;  /* 0x000000000000791b */ /* 0x003fe20003800000 */
.L_x_4342:
[----:B------:R-:W-:Y:S02]  /*4260*/  MOV R12, 0x4 ;  /* 0x00000004000c7802 */ /* 0x000fe40000000f00 */
[----:B------:R-:W-:-:S05]  /*4270*/  FMNMX.FTZ R3, R0, R14, !PT ;  /* 0x0000000e00037209 */ /* 0x000fca0007810000 */
[----:B------:R-:W-:-:S07]  /*4280*/  IMAD.MOV.U32 R13, RZ, RZ, R3 ;  /* 0x000000ffff0d7224 */ /* 0x000fce00078e0003 */
[----:B------:R-:W-:Y:S05]  /*4290*/  WARPSYNC.COLLECTIVE R15, `(.L_x_4343) ;  /* 0x000000000f087348 */ /* 0x000fea0003c00000 */
[----:B------:R0:W1:Y:S02]  /*42a0*/  SHFL.BFLY P6, R14, R13, R12, R11 ;  /* 0x0c00000c0d0e7389 */ /* 0x00006400000c000b */
[----:B01----:R-:W-:Y:S01]  /*42b0*/  ENDCOLLECTIVE ;  /* 0x000000000000791b */ /* 0x003fe20003800000 */
.L_x_4343:
[----:B------:R-:W-:Y:S01]  /*42c0*/  HFMA2.MMA R12, -RZ, RZ, 0, 1.1920928955078125e-07 ;  /* 0x00000002ff0c7435 */ /* 0x000fe200000001ff */
[----:B------:R-:W-:-:S05]  /*42d0*/  FMNMX.FTZ R4, R3, R14, !PT ;  /* 0x0000000e03047209 */ /* 0x000fca0007810000 */
[----:B------:R-:W-:-:S07]  /*42e0*/  IMAD.MOV.U32 R13, RZ, RZ, R4 ;  /* 0x000000ffff0d7224 */ /* 0x000fce00078e0004 */
[----:B------:R-:W-:Y:S05]  /*42f0*/  WARPSYNC.COLLECTIVE R15, `(.L_x_4344) ;  /* 0x000000000f087348 */ /* 0x000fea0003c00000 */
[----:B------:R0:W1:Y:S02]  /*4300*/  SHFL.BFLY P6, R14, R13, R12, R11 ;  /* 0x0c00000c0d0e7389 */ /* 0x00006400000c000b */
[----:B01----:R-:W-:Y:S01]  /*4310*/  ENDCOLLECTIVE ;  /* 0x000000000000791b */ /* 0x003fe20003800000 */
.L_x_4344:
[----:B------:R-:W-:Y:S05]  /*4320*/  BRA `(.L_x_4345) ;  /* 0xffffffc800707947 */ /* 0x000fea000383ffff */
.L_x_4331:
[----:B0--3--:R-:W-:Y:S01]  /*4330*/  HFMA2.MMA R11, -RZ, RZ, 0, 1.847743988037109375e-06 ;  /* 0x0000001fff0b7435 */ /* 0x009fe200000001ff */
[----:B--2---:R-:W-:Y:S01]  /*4340*/  MOV R13, RZ ;  /* 0x000000ff000d7202 */ /* 0x004fe20000000f00 */
[----:B------:R-:W-:Y:S02]  /*4350*/  IMAD.MOV.U32 R12, RZ, RZ, 0x1 ;  /* 0x00000001ff0c7424 */ /* 0x000fe400078e00ff */
[----:B-1----:R-:W-:-:S07]  /*4360*/  IMAD.MOV.U32 R15, RZ, RZ, -0x1 ;  /* 0xffffffffff0f7424 */ /* 0x002fce00078e00ff */
[----:B------:R-:W-:Y:S05]  /*4370*/  WARPSYNC.COLLECTIVE R15, `(.L_x_4346) ;  /* 0x000000000f087348 */ /* 0x000fea0003c00000 */
[----:B------:R0:W1:Y:S02]  /*4380*/  SHFL.BFLY P6, R14, R13, R12, R11 ;  /* 0x0c00000c0d0e7389 */ /* 0x00006400000c000b */
[----:B01----:R-:W-:Y:S01]  /*4390*/  ENDCOLLECTIVE ;  /* 0x000000000000791b */ /* 0x003fe20003800000 */
.L_x_4346:
[----:B------:R-:W-:-:S07]  /*43a0*/  MOV R7, R14 ;  /* 0x0000000e00077202 */ /* 0x000fce0000000f00 */
[----:B------:R-:W-:Y:S05]  /*43b0*/  WARPSYNC.COLLECTIVE R15, `(.L_x_4347) ;  /* 0x000000000f087348 */ /* 0x000fea0003c00000 */
[----:B------:R0:W1:Y:S02]  /*43c0*/  SHFL.BFLY P6, R14, R13, R12, R11 ;  /* 0x0c00000c0d0e7389 */ /* 0x00006400000c000b */
[----:B01----:R-:W-:Y:S01]  /*43d0*/  ENDCOLLECTIVE ;  /* 0x000000000000791b */ /* 0x003fe20003800000 */
.L_x_4347:
[----:B------:R-:W-:Y:S01]  /*43e0*/  FADD.FTZ R7, RZ, R7 ;  /* 0x00000007ff077221 */ /* 0x000fe20000010000 */
[----:B------:R-:W-:-:S07]  /*43f0*/  IMAD.MOV.U32 R8, RZ, RZ, R14 ;  /* 0x000000ffff087224 */ /* 0x000fce00078e000e */
[----:B------:R-:W-:Y:S05]  /*4400*/  WARPSYNC.COLLECTIVE R15, `(.L_x_4348) ;  /* 0x000000000f087348 */ /* 0x000fea0003c00000 */
[----:B------:R0:W1:Y:S02]  /*4410*/  SHFL.BFLY P6, R14, R13, R12, R11 ;  /* 0x0c00000c0d0e7389 */ /* 0x00006400000c000b */
[----:B01----:R-:W-:Y:S01]  /*4420*/  ENDCOLLECTIVE ;  /* 0x000000000000791b */ /* 0x003fe20003800000 */
.L_x_4348:
[----:B------:R-:W-:Y:S01]  /*4430*/  FADD.FTZ R8, RZ, R8 ;  /* 0x00000008ff087221 */ /* 0x000fe20000010000 */
[----:B------:R-:W-:-:S07]  /*4440*/  MOV R20, R14 ;  /* 0x0000000e00147202 */ /* 0x000fce0000000f00 */
[----:B------:R-:W-:Y:S05]  /*4450*/  WARPSYNC.COLLECTIVE R15, `(.L_x_4349) ;  /* 0x000000000f087348 */ /* 0x000fea0003c00000 */
[----:B------:R0:W1:Y:S02]  /*4460*/  SHFL.BFLY P6, R14, R13, R12, R11 ;  /* 0x0c00000c0d0e7389 */ /* 0x00006400000c000b */
[----:B01----:R-:W-:Y:S01]  /*4470*/  ENDCOLLECTIVE ;  /* 0x000000000000791b */ /* 0x003fe20003800000 */
.L_x_4349:
[----:B------:R-:W-:Y:S01]  /*4480*/  FADD.FTZ R20, RZ, R20 ;  /* 0x00000014ff147221 */ /* 0x000fe20000010000 */
[----:B------:R-:W-:-:S07]  /*4490*/  IMAD.MOV.U32 R19, RZ, RZ, R14 ;  /* 0x000000ffff137224 */ /* 0x000fce00078e000e */
[----:B------:R-:W-:Y:S05]  /*44a0*/  WARPSYNC.COLLECTIVE R15, `(.L_x_4350) ;  /* 0x000000000f087348 */ /* 0x000fea0003c00000 */
[----:B------:R0:W1:Y:S02]  /*44b0*/  SHFL.BFLY P6, R14, R13, R12, R11 ;  /* 0x0c00000c0d0e7389 */ /* 0x00006400000c000b */
[----:B01----:R-:W-:Y:S01]  /*44c0*/  ENDCOLLECTIVE ;  /* 0x000000000000791b */ /* 0x003fe20003800000 */
.L_x_4350:
[----:B------:R-:W-:Y:S01]  /*44d0*/  FADD.FTZ R19, RZ, R19 ;  /* 0x00000013ff137221 */ /* 0x000fe20000010000 */
[----:B------:R-:W-:-:S07]  /*44e0*/  MOV R10, R14 ;  /* 0x0000000e000a7202 */ /* 0x000fce0000000f00 */
[----:B------:R-:W-:Y:S05]  /*44f0*/  WARPSYNC.COLLECTIVE R15, `(.L_x_4351) ;  /* 0x000000000f087348 */ /* 0x000fea0003c00000 */
[----:B------:R0:W1:Y:S02]  /*4500*/  SHFL.BFLY P6, R14, R13, R12, R11 ;  /* 0x0c00000c0d0e7389 */ /* 0x00006400000c000b */
[----:B01----:R-:W-:Y:S01]  /*4510*/  ENDCOLLECTIVE ;  /* 0x000000000000791b */ /* 0x003fe20003800000 */
.L_x_4351:
[----:B------:R-:W-:Y:S01]  /*4520*/  FADD.FTZ R10, RZ, R10 ;  /* 0x0000000aff0a7221 */ /* 0x000fe20000010000 */
[----:B------:R-:W-:-:S07]  /*4530*/  IMAD.MOV.U32 R16, RZ, RZ, R14 ;  /* 0x000000ffff107224 */ /* 0x000fce00078e000e */
[----:B------:R-:W-:Y:S05]  /*4540*/  WARPSYNC.COLLECTIVE R15, `(.L_x_4352) ;  /* 0x000000000f087348 */ /* 0x000fea0003c00000 */
[----:B------:R0:W1:Y:S02]  /*4550*/  SHFL.BFLY P6, R14, R13, R12, R11 ;  /* 0x0c00000c0d0e7389 */ /* 0x00006400000c000b */
[----:B01----:R-:W-:Y:S01]  /*4560*/  ENDCOLLECTIVE ;  /* 0x000000000000791b */ /* 0x003fe20003800000 */
.L_x_4352:
[----:B------:R-:W-:Y:S01]  /*4570*/  FADD.FTZ R16, RZ, R16 ;  /* 0x00000010ff107221 */ /* 0x000fe20000010000 */
[----:B------:R-:W-:-:S07]  /*4580*/  MOV R17, R14 ;  /* 0x0000000e00117202 */ /* 0x000fce0000000f00 */
[----:B------:R-:W-:Y:S05]  /*4590*/  WARPSYNC.COLLECTIVE R15, `(.L_x_4353) ;  /* 0x000000000f087348 */ /* 0x000fea0003c00000 */
[----:B------:R0:W1:Y:S02]  /*45a0*/  SHFL.BFLY P6, R14, R13, R12, R11 ;  /* 0x0c00000c0d0e7389 */ /* 0x00006400000c000b */
[----:B01----:R-:W-:Y:S01]  /*45b0*/  ENDCOLLECTIVE ;  /* 0x000000000000791b */ /* 0x003fe20003800000 */
.L_x_4353:
[----:B------:R-:W-:Y:S01]  /*45c0*/  FADD.FTZ R17, RZ, R17 ;  /* 0x00000011ff117221 */ /* 0x000fe20000010000 */
[----:B------:R-:W-:-:S07]  /*45d0*/  IMAD.MOV.U32 R18, RZ, RZ, R14 ;  /* 0x000000ffff127224 */ /* 0x000fce00078e000e */
[----:B------:R-:W-:Y:S05]  /*45e0*/  WARPSYNC.COLLECTIVE R15, `(.L_x_4354) ;  /* 0x000000000f087348 */ /* 0x000fea0003c00000 */
[----:B------:R0:W1:Y:S02]  /*45f0*/  SHFL.BFLY P6, R14, R13, R12, R11 ;  /* 0x0c00000c0d0e7389 */ /* 0x00006400000c000b */
[----:B01----:R-:W-:Y:S01]  /*4600*/  ENDCOLLECTIVE ;  /* 0x000000000000791b */ /* 0x003fe20003800000 */
.L_x_4354:
[----:B------:R-:W-:Y:S01]  /*4610*/  FADD.FTZ R18, RZ, R18 ;  /* 0x00000012ff127221 */ /* 0x000fe20000010000 */
[----:B------:R-:W-:-:S07]  /*4620*/  MOV R0, R14 ;  /* 0x0000000e00007202 */ /* 0x000fce0000000f00 */
[----:B------:R-:W-:Y:S05]  /*4630*/  WARPSYNC.COLLECTIVE R15, `(.L_x_4355) ;  /* 0x000000000f087348 */ /* 0x000fea0003c00000 */
[----:B------:R0:W1:Y:S02]  /*4640*/  SHFL.BFLY P6, R14, R13, R12, R11 ;  /* 0x0c00000c0d0e7389 */ /* 0x00006400000c000b */
[----:B01----:R-:W-:Y:S01]  /*4650*/  ENDCOLLECTIVE ;  /* 0x000000000000791b */ /* 0x003fe20003800000 */
.L_x_4355:
[----:B------:R-:W-:Y:S01]  /*4660*/  FADD.FTZ R0, RZ, R0 ;  /* 0x00000000ff007221 */ /* 0x000fe20000010000 */
[----:B------:R-:W-:-:S07]  /*4670*/  IMAD.MOV.U32 R2, RZ, RZ, R14 ;  /* 0x000000ffff027224 */ /* 0x000fce00078e000e */
[----:B------:R-:W-:Y:S05]  /*4680*/  WARPSYNC.COLLECTIVE R15, `(.L_x_4356) ;  /* 0x000000000f087348 */ /* 0x000fea0003c00000 */
[----:B------:R0:W1:Y:S02]  /*4690*/  SHFL.BFLY P6, R14, R13, R12, R11 ;  /* 0x0c00000c0d0e7389 */ /* 0x00006400000c000b */
[----:B01----:R-:W-:Y:S01]  /*46a0*/  ENDCOLLECTIVE ;  /* 0x000000000000791b */ /* 0x003fe20003800000 */
.L_x_4356:
[----:B------:R-:W-:Y:S01]  /*46b0*/  FADD.FTZ R2, RZ, R2 ;  /* 0x00000002ff027221 */ /* 0x000fe20000010000 */
[----:B------:R-:W-:-:S07]  /*46c0*/  MOV R3, R14 ;  /* 0x0000000e00037202 */ /* 0x000fce0000000f00 */
[----:B------:R-:W-:Y:S05]  /*46d0*/  WARPSYNC.COLLECTIVE R15, `(.L_x_4357) ;  /* 0x000000000f087348 */ /* 0x000fea0003c00000 */
[----:B------:R0:W1:Y:S02]  /*46e0*/  SHFL.BFLY P6, R14, R13, R12, R11 ;  /* 0x0c00000c0d0e7389 */ /* 0x00006400000c000b */
[----:B01----:R-:W-:Y:S01]  /*46f0*/  ENDCOLLECTIVE ;  /* 0x000000000000791b */ /* 0x003fe20003800000 */
.L_x_4357:
[----:B------:R-:W-:Y:S01]  /*4700*/  FADD.FTZ R3, RZ, R3 ;  /* 0x00000003ff037221 */ /* 0x000fe20000010000 */
[----:B------:R-:W-:-:S07]  /*4710*/  IMAD.MOV.U32 R4, RZ, RZ, R14 ;  /* 0x000000ffff047224 */ /* 0x000fce00078e000e */
[----:B------:R-:W-:Y:S05]  /*4720*/  WARPSYNC.COLLECTIVE R15, `(.L_x_4358) ;  /* 0x000000000f087348 */ /* 0x000fea0003c00000 */
[----:B------:R0:W1:Y:S02]  /*4730*/  SHFL.BFLY P6, R14, R13, R12, R11 ;  /* 0x0c00000c0d0e7389 */ /* 0x00006400000c000b */
[----:B01----:R-:W-:Y:S01]  /*4740*/  ENDCOLLECTIVE ;  /* 0x000000000000791b */ /* 0x003fe20003800000 */
.L_x_4358:
[----:B------:R-:W-:Y:S01]  /*4750*/  FADD.FTZ R4, RZ, R4 ;  /* 0x00000004ff047221 */ /* 0x000fe20000010000 */
[----:B------:R-:W-:-:S07]  /*4760*/  MOV R5, R14 ;  /* 0x0000000e00057202 */ /* 0x000fce0000000f00 */
[----:B------:R-:W-:Y:S05]  /*4770*/  WARPSYNC.COLLECTIVE R15, `(.L_x_4359) ;  /* 0x000000000f087348 */ /* 0x000fea0003c00000 */
[----:B------:R0:W1:Y:S02]  /*4780*/  SHFL.BFLY P6, R14, R13, R12, R11 ;  /* 0x0c00000c0d0e7389 */ /* 0x00006400000c000b */
[----:B01----:R-:W-:Y:S01]  /*4790*/  ENDCOLLECTIVE ;  /* 0x000000000000791b */ /* 0x003fe20003800000 */
.L_x_4359:
[----:B------:R-:W-:Y:S01]  /*47a0*/  FADD.FTZ R5, RZ, R5 ;  /* 0x00000005ff057221 */ /* 0x000fe20000010000 */
[----:B------:R-:W-:-:S07]  /*47b0*/  IMAD.MOV.U32 R6, RZ, RZ, R14 ;  /* 0x000000ffff067224 */ /* 0x000fce00078e000e */
[----:B------:R-:W-:Y:S05]  /*47c0*/  WARPSYNC.COLLECTIVE R15, `(.L_x_4360) ;  /* 0x000000000f087348 */ /* 0x000fea0003c00000 */
[----:B------:R0:W1:Y:S02]  /*47d0*/  SHFL.BFLY P6, R14, R13, R12, R11 ;  /* 0x0c00000c0d0e7389 */ /* 0x00006400000c000b */
[----:B01----:R-:W-:Y:S01]  /*47e0*/  ENDCOLLECTIVE ;  /* 0x000000000000791b */ /* 0x003fe20003800000 */
.L_x_4360:
[----:B------:R-:W-:Y:S01]  /*47f0*/  FADD.FTZ R6, RZ, R6 ;  /* 0x00000006ff067221 */ /* 0x000fe20000010000 */
[----:B------:R-:W-:-:S07]  /*4800*/  MOV R9, R14 ;  /* 0x0000000e00097202 */ /* 0x000fce0000000f00 */
[----:B------:R-:W-:Y:S05]  /*4810*/  WARPSYNC.COLLECTIVE R15, `(.L_x_4361) ;  /* 0x000000000f087348 */ /* 0x000fea0003c00000 */
[----:B------:R0:W1:Y:S02]  /*4820*/  SHFL.BFLY P6, R14, R13, R12, R11 ;  /* 0x0c00000c0d0e7389 */ /* 0x00006400000c000b */
[----:B01----:R-:W-:Y:S01]  /*4830*/  ENDCOLLECTIVE ;  /* 0x000000000000791b */ /* 0x003fe20003800000 */
.L_x_4361:
[----:B------:R-:W-:Y:S01]  /*4840*/  FADD.FTZ R9, RZ, R9 ;  /* 0x00000009ff097221 */ /* 0x000fe20000010000 */
[----:B------:R-:W-:Y:S06]  /*4850*/  BRA `(.L_x_4362) ;  /* 0xffffffe400ac7947 */ /* 0x000fec000383ffff */
.L_x_4363:
        /* <DEDUP_REMOVED lines=10> */
.L_x_29650:


//--------------------- .text._ZN4vllm25paged_attention_v2_kernelIthLi192ELi16ELi128ELNS_18Fp8KVCacheDataTypeE2ELb1ELi512EEEvPfS2_PT_PKS3_PKT0_S9_ifPKiSB_iPKfiiiSD_SD_iiiii --------------------------
	.section	.text._ZN4vllm25paged_attention_v2_kernelIthLi192ELi16ELi128ELNS_18Fp8KVCacheDataTypeE2ELb1ELi512EEEvPfS2_PT_PKS3_PKT0_S9_ifPKiSB_iPKfiiiSD_SD_iiiii,"ax",@progbits
	.align	128
        .global         _ZN4vllm25paged_attention_v2_kernelIthLi192ELi16ELi128ELNS_18Fp8KVCacheDataTypeE2ELb1ELi512EEEvPfS2_PT_PKS3_PKT0_S9_ifPKiSB_iPKfiiiSD_SD_iiiii
        .type           _ZN4vllm25paged_attention_v2_kernelIthLi192ELi16ELi128ELNS_18Fp8KVCacheDataTypeE2ELb1ELi512EEEvPfS2_PT_PKS3_PKT0_S9_ifPKiSB_iPKfiiiSD_SD_iiiii,@function
        .size           _ZN4vllm25paged_attention_v2_kernelIthLi192ELi16ELi128ELNS_18Fp8KVCacheDataTypeE2ELb1ELi512EEEvPfS2_PT_PKS3_PKT0_S9_ifPKiSB_iPKfiiiSD_SD_iiiii,(.L_x_29651 - _ZN4vllm25paged_attention_v2_kernelIthLi192ELi16ELi128ELNS_18Fp8KVCacheDataTypeE2ELb1ELi512EEEvPfS2_PT_PKS3_PKT0_S9_ifPKiSB_iPKfiiiSD_SD_iiiii)
        .other          _ZN4vllm25paged_attention_v2_kernelIthLi192ELi16ELi128ELNS_18Fp8KVCacheDataTypeE2ELb1ELi512EEEvPfS2_PT_PKS3_PKT0_S9_ifPKiSB_iPKfiiiSD_SD_iiiii,@"STO_CUDA_ENTRY STV_DEFAULT"
_ZN4vllm25paged_attention_v2_kernelIthLi192ELi16ELi128ELNS_18Fp8KVCacheDataTypeE2ELb1ELi512EEEvPfS2_PT_PKS3_PKT0_S9_ifPKiSB_iPKfiiiSD_SD_iiiii:
.text._ZN4vllm25paged_attention_v2_kernelIthLi192ELi16ELi128ELNS_18Fp8KVCacheDataTypeE2ELb1ELi512EEEvPfS2_PT_PKS3_PKT0_S9_ifPKiSB_iPKfiiiSD_SD_iiiii:
        /* <DEDUP_REMOVED lines=31> */
[----:B------:R-:W0:Y:S04]  /*01f0*/  LDC R6, c[0x0][0x298] ;  /* 0x0000a600ff067b82 */ /* 0x000e280000000800 */
[----:B------:R-:W-:-:S04]  /*0200*/  IMAD.HI.U32 R9, R0, R7, RZ ;  /* 0x0000000700097227 */ /* 0x000fc800078e00ff */
[----:B------:R-:W-:-:S04]  /*0210*/  IMAD.MOV R4, RZ, RZ, -R9 ;  /* 0x000000ffff047224 */ /* 0x000fc800078e0a09 */
[----:B------:R-:W-:Y:S01]  /*0220*/  IMAD R7, R10, R4, R7 ;  /* 0x000000040a077224 */ /* 0x000fe200078e0207 */
[----:B------:R-:W-:-:S04]  /*0230*/  SHF.R.S32.HI R4, RZ, 0x1f, R3 ;  /* 0x0000001fff047819 */ /* 0x000fc80000011403 */
[----:B------:R-:W-:Y:S02]  /*0240*/  ISETP.GT.U32.AND P1, PT, R10, R7, PT ;  /* 0x000000070a00720c */ /* 0x000fe40003f24070 */
[----:B------:R-:W-:Y:S02]  /*0250*/  LEA.HI R4, R4, R3, RZ, 0x4 ;  /* 0x0000000304047211 */ /* 0x000fe400078f20ff */
[----:B------:R-:W-:Y:S02]  /*0260*/  LEA R3, R26, 0x20, 0x5 ;  /* 0x000000201a037811 */ /* 0x000fe400078e28ff */
[----:B------:R-:W-:-:S04]  /*0270*/  SHF.R.S32.HI R4, RZ, 0x4, R4 ;  /* 0x00000004ff047819 */ /* 0x000fc80000011404 */
[----:B------:R-:W-:Y:S01]  /*0280*/  VIMNMX R8, R4, R3, PT ;  /* 0x0000000304087248 */ /* 0x000fe20003fe0100 */
[--C-:B------:R-:W-:Y:S02]  /*0290*/  IMAD.MOV.U32 R4, RZ, RZ, R10.reuse ;  /* 0x000000ffff047224 */ /* 0x100fe400078e000a */
[----:B------:R-:W-:Y:S02]  /*02a0*/  @!P1 IMAD.IADD R7, R7, 0x1, -R10 ;  /* 0x0000000107079824 */ /* 0x000fe400078e0a0a */
[----:B------:R-:W-:Y:S01]  /*02b0*/  @!P1 VIADD R9, R9, 0x1 ;  /* 0x0000000109099836 */ /* 0x000fe20000000000 */
[----:B------:R-:W-:Y:S02]  /*02c0*/  ISETP.NE.AND P1, PT, R2, RZ, PT ;  /* 0x000000ff0200720c */ /* 0x000fe40003f25270 */
[----:B------:R-:W-:Y:S02]  /*02d0*/  ISETP.GE.U32.AND P0, PT, R7, R10, PT ;  /* 0x0000000a0700720c */ /* 0x000fe40003f06070 */
[----:B-1----:R-:W-:-:S04]  /*02e0*/  SHF.R.S32.HI R7, RZ, 0x1f, R18 ;  /* 0x0000001fff077819 */ /* 0x002fc80000011412 */
[----:B------:R-:W-:-:S04]  /*02f0*/  LEA.HI R7, R7, R18, RZ, 0x5 ;  /* 0x0000001207077211 */ /* 0x000fc800078f28ff */
[----:B------:R-:W-:-:S03]  /*0300*/  SHF.R.S32.HI R7, RZ, 0x5, R7 ;  /* 0x00000005ff077819 */ /* 0x000fc60000011407 */
        /* <DEDUP_REMOVED lines=60> */
.L_x_4364:
[----:B------:R-:W-:Y:S02]  /*06d0*/  ULDC UR4, c[0x0][0x288] ;  /* 0x0000a20000047ab9 */ /* 0x000fe40000000800 */
[----:B------:R-:W-:-:S04]  /*06e0*/  IMAD R3, R17, UR4, R24 ;  /* 0x0000000411037c24 */ /* 0x000fc8000f8e0218 */
[----:B------:R-:W-:-:S07]  /*06f0*/  IMAD R6, R3, R6, RZ ;  /* 0x0000000603067224 */ /* 0x000fce00078e02ff */
.L_x_4365:
        /* <DEDUP_REMOVED lines=28> */
.L_x_4369:
        /* <DEDUP_REMOVED lines=41> */
.L_x_4367:
[----:B------:R-:W-:Y:S05]  /*0b50*/  BSYNC B7 ;  /* 0x0000000000077941 */ /* 0x000fea0003800000 */
.L_x_4366:
[----:B------:R-:W-:Y:S01]  /*0b60*/  VIADD R0, R16, 0xf ;  /* 0x0000000f10007836 */ /* 0x000fe20000000000 */
[C---:B------:R-:W-:Y:S01]  /*0b70*/  SHF.L.U32 R5, R26.reuse, 0x9, RZ ;  /* 0x000000091a057819 */ /* 0x040fe200000006ff */
[----:B------:R-:W-:Y:S01]  /*0b80*/  IMAD R2, R26, -0x20, R8 ;  /* 0xffffffe01a027824 */ /* 0x000fe200078e0208 */
[----:B------:R-:W-:Y:S01]  /*0b90*/  SHF.R.S32.HI R3, RZ, 0x1f, R18 ;  /* 0x0000001fff037819 */ /* 0x000fe20000011412 */
[----:B------:R-:W-:Y:S01]  /*0ba0*/  UMOV UR4, 0xffffffff ;  /* 0xffffffff00047882 */ /* 0x000fe20000000000 */
[----:B------:R-:W-:Y:S01]  /*0bb0*/  SHF.R.S32.HI R11, RZ, 0x1f, R0 ;  /* 0x0000001fff0b7819 */ /* 0x000fe20000011400 */
[----:B------:R-:W-:Y:S01]  /*0bc0*/  IMAD R15, R2, 0x10, R5 ;  /* 0x00000010020f7824 */ /* 0x000fe200078e0205 */
[----:B------:R-:W-:Y:S01]  /*0bd0*/  LEA.HI R3, R3, R18, RZ, 0x5 ;  /* 0x0000001203037211 */ /* 0x000fe200078f28ff */
[----:B------:R-:W-:Y:S01]  /*0be0*/  IMAD.MOV.U32 R13, RZ, RZ, -0x800001 ;  /* 0xff7fffffff0d7424 */ /* 0x000fe200078e00ff */
[----:B------:R-:W-:Y:S02]  /*0bf0*/  LEA.HI R11, R11, R0, RZ, 0x4 ;  /* 0x000000000b0b7211 */ /* 0x000fe400078f20ff */
[----:B------:R-:W-:-:S02]  /*0c00*/  VIMNMX R0, R16, R15, PT ;  /* 0x0000000f10007248 */ /* 0x000fc40003fe0100 */
        /* <DEDUP_REMOVED lines=14> */
.L_x_4411:
[----:B------:R-:W-:Y:S01]  /*0cf0*/  ISETP.NE.AND P0, PT, R27, RZ, PT ;  /* 0x000000ff1b00720c */ /* 0x000fe20003f05270 */
[----:B------:R-:W-:-:S12]  /*0d00*/  WARPSYNC.ALL ;  /* 0x0000000000007948 */ /* 0x000fd80003800000 */
[----:B------:R-:W2:Y:S01]  /*0d10*/  @!P0 S2R R3, SR_CgaCtaId ;  /* 0x0000000000038919 */ /* 0x000ea20000008800 */
[----:B------:R-:W-:-:S04]  /*0d20*/  @!P0 MOV R0, 0x400 ;  /* 0x0000040000008802 */ /* 0x000fc80000000f00 */
[----:B--2---:R-:W-:Y:S02]  /*0d30*/  @!P0 LEA R0, R3, R0, 0x18 ;  /* 0x0000000003008211 */ /* 0x004fe400078ec0ff */
[----:B-1----:R-:W-:Y:S02]  /*0d40*/  @!P0 FMNMX.FTZ R3, R4, R14, !PT ;  /* 0x0000000e04038209 */ /* 0x002fe40007810000 */
        /* <DEDUP_REMOVED lines=41> */
.L_x_4375:
        /* <DEDUP_REMOVED lines=11> */
.L_x_4374:
[----:B------:R-:W-:Y:S05]  /*1090*/  BSYNC B1 ;  /* 0x0000000000017941 */ /* 0x000fea0003800000 */
.L_x_4373:
        /* <DEDUP_REMOVED lines=14> */
.L_x_4378:
        /* <DEDUP_REMOVED lines=100> */
.L_x_4377:
[----:B------:R-:W-:Y:S05]  /*17c0*/  BSYNC B1 ;  /* 0x0000000000017941 */ /* 0x000fea0003800000 */
.L_x_4376:
        /* <DEDUP_REMOVED lines=55> */
.L_x_4380:
[----:B------:R-:W-:Y:S05]  /*1b40*/  BSYNC B1 ;  /* 0x0000000000017941 */ /* 0x000fea0003800000 */
.L_x_4379:
        /* <DEDUP_REMOVED lines=26> */
.L_x_4372:
[----:B------:R-:W-:Y:S05]  /*1cf0*/  BSYNC B0 ;  /* 0x0000000000007941 */ /* 0x000fea0003800000 */
.L_x_4371:
        /* <DEDUP_REMOVED lines=55> */
.L_x_4385:
        /* <DEDUP_REMOVED lines=8> */
.L_x_4384:
[----:B------:R-:W-:Y:S05]  /*20f0*/  BSYNC B1 ;  /* 0x0000000000017941 */ /* 0x000fea0003800000 */
.L_x_4383:
        /* <DEDUP_REMOVED lines=14> */
.L_x_4388:
        /* <DEDUP_REMOVED lines=52> */
.L_x_4387:
[----:B------:R-:W-:Y:S05]  /*2520*/  BSYNC B1 ;  /* 0x0000000000017941 */ /* 0x000fea0003800000 */
.L_x_4386:
        /* <DEDUP_REMOVED lines=31> */
.L_x_4390:
[----:B------:R-:W-:Y:S05]  /*2720*/  BSYNC B1 ;  /* 0x0000000000017941 */ /* 0x000fea0003800000 */
.L_x_4389:
        /* <DEDUP_REMOVED lines=14> */
.L_x_4382:
[----:B------:R-:W-:Y:S05]  /*2810*/  BSYNC B0 ;  /* 0x0000000000007941 */ /* 0x000fea0003800000 */
.L_x_4381:
        /* <DEDUP_REMOVED lines=22> */
.L_x_4392:
[----:B------:R-:W-:Y:S05]  /*2980*/  BSYNC B0 ;  /* 0x0000000000007941 */ /* 0x000fea0003800000 */
.L_x_4391:
[----:B------:R-:W-:Y:S04]  /*2990*/  BSSY B6, `(.L_x_4393) ;  /* 0x000003c000067945 */ /* 0x000fe80003800000 */
[----:B------:R-:W-:Y:S05]  /*29a0*/  @P1 BRA `(.L_x_4394) ;  /* 0x0000000000e81947 */ /* 0x000fea0003800000 */
[----:B------:R-:W0:Y:S01]  /*29b0*/  LDC R14, c[0x0][0x290] ;  /* 0x0000a400ff0e7b82 */ /* 0x000e220000000800 */
[----:B------:R-:W4:Y:S01]  /*29c0*/  I2F.RP R12, R10 ;  /* 0x0000000a000c7306 */ /* 0x000f220000209400 */
[----:B-1-3--:R-:W-:Y:S01]  /*29d0*/  HFMA2.MMA R2, -RZ, RZ, 0, 0 ;  /* 0x00000000ff027435 */ /* 0x00afe200000001ff */
[----:B------:R-:W-:Y:S02]  /*29e0*/  ULDC UR4, c[0x0][0x28c] ;  /* 0x0000a30000047ab9 */ /* 0x000fe40000000800 */
[----:B------:R-:W-:-:S03]  /*29f0*/  IADD3 R9, R9, -UR4, RZ ;  /* 0x8000000409097c10 */ /* 0x000fc6000fffe0ff */
[----:B------:R-:W1:Y:S01]  /*2a00*/  LDC R0, c[0x0][0x294] ;  /* 0x0000a500ff007b82 */ /* 0x000e620000000800 */
[----:B----4-:R-:W3:Y:S01]  /*2a10*/  MUFU.RCP R12, R12 ;  /* 0x0000000c000c7308 */ /* 0x010ee20000001000 */
[----:B0-----:R-:W-:Y:S02]  /*2a20*/  IABS R11, R14 ;  /* 0x0000000e000b7213 */ /* 0x001fe40000000000 */
[----:B------:R-:W-:-:S05]  /*2a30*/  ISETP.NE.AND P1, PT, R14, RZ, PT ;  /* 0x000000ff0e00720c */ /* 0x000fca0003f25270 */
[----:B------:R-:W0:Y:S01]  /*2a40*/  I2F.RP R15, R11 ;  /* 0x0000000b000f7306 */ /* 0x000e220000209400 */
[----:B-1----:R-:W-:Y:S02]  /*2a50*/  ISETP.NE.AND P2, PT, R0, RZ, PT ;  /* 0x000000ff0000720c */ /* 0x002fe40003f45270 */
[----:B---3--:R-:W-:-:S06]  /*2a60*/  IADD3 R3, R12, 0xffffffe, RZ ;  /* 0x0ffffffe0c037810 */ /* 0x008fcc0007ffe0ff */
[----:B------:R-:W2:Y:S08]  /*2a70*/  F2I.FTZ.U32.TRUNC.NTZ R3, R3 ;  /* 0x0000000300037305 */ /* 0x000eb0000021f000 */
[----:B0-----:R-:W0:Y:S01]  /*2a80*/  MUFU.RCP R15, R15 ;  /* 0x0000000f000f7308 */ /* 0x001e220000001000 */
[----:B--2---:R-:W-:-:S05]  /*2a90*/  IADD3 R13, RZ, -R3, RZ ;  /* 0x80000003ff0d7210 */ /* 0x004fca0007ffe0ff */
        /* <DEDUP_REMOVED lines=10> */
.L_x_4396:
        /* <DEDUP_REMOVED lines=33> */
.L_x_4394:
[----:B------:R-:W-:Y:S05]  /*2d50*/  BSYNC B6 ;  /* 0x0000000000067941 */ /* 0x000fea0003800000 */
.L_x_4393:
[----:B------:R-:W-:-:S03]  /*2d60*/  UMOV UR4, 0xffffffff ;  /* 0xffffffff00047882 */ /* 0x000fc60000000000 */
[----:B------:R-:W-:Y:S05]  /*2d70*/  BRA.DIV UR4, `(.L_x_4397) ;  /* 0x0000001204787947 */ /* 0x000fea000b800000 */
[----:B------:R-:W-:Y:S01]  /*2d80*/  HFMA2.MMA R10, -RZ, RZ, 0, 0 ;  /* 0x00000000ff0a7435 */ /* 0x000fe200000001ff */
[----:B------:R-:W-:Y:S02]  /*2d90*/  CS2R R6, SRZ ;  /* 0x0000000000067805 */ /* 0x000fe4000001ff00 */
[----:B-1-3--:R-:W-:Y:S02]  /*2da0*/  CS2R R2, SRZ ;  /* 0x0000000000027805 */ /* 0x00afe4000001ff00 */
[----:B------:R-:W-:Y:S02]  /*2db0*/  CS2R R4, SRZ ;  /* 0x0000000000047805 */ /* 0x000fe4000001ff00 */
[----:B------:R-:W-:Y:S01]  /*2dc0*/  CS2R R8, SRZ ;  /* 0x0000000000087805 */ /* 0x000fe2000001ff00 */
[----:B------:R-:W-:Y:S01]  /*2dd0*/  IMAD.MOV.U32 R0, RZ, RZ, RZ ;  /* 0x000000ffff007224 */ /* 0x000fe200078e00ff */
[----:B------:R-:W-:Y:S01]  /*2de0*/  MOV R14, RZ ;  /* 0x000000ff000e7202 */ /* 0x000fe20000000f00 */
[----:B------:R-:W-:-:S02]  /*2df0*/  IMAD.MOV.U32 R16, RZ, RZ, RZ ;  /* 0x000000ffff107224 */ /* 0x000fc400078e00ff */
        /* <DEDUP_REMOVED lines=11> */
.L_x_4424:
        /* <DEDUP_REMOVED lines=36> */
.L_x_4399:
[----:B------:R-:W-:Y:S05]  /*30f0*/  BSYNC B0 ;  /* 0x0000000000007941 */ /* 0x000fea0003800000 */
.L_x_4398:
[----:B------:R-:W-:Y:S06]  /*3100*/  BAR.SYNC.DEFER_BLOCKING 0x0 ;  /* 0x0000000000007b1d */ /* 0x000fec0000010000 */
[----:B------:R-:W-:Y:S04]  /*3110*/  BSSY B0, `(.L_x_4400) ;  /* 0x000001a000007945 */ /* 0x000fe80003800000 */
[----:B------:R-:W-:Y:S05]  /*3120*/  @P1 BRA `(.L_x_4401) ;  /* 0x0000000000601947 */ /* 0x000fea0003800000 */
[----:B------:R-:W1:Y:S04]  /*3130*/  LDS R5, [R4] ;  /* 0x0000000004057984 */ /* 0x000e680000000800 */
[----:B------:R-:W3:Y:S04]  /*3140*/  LDS R8, [R4+0x40] ;  /* 0x0000400004087984 */ /* 0x000ee80000000800 */
[----:B------:R-:W4:Y:S04]  /*3150*/  LDS R9, [R4+0x80] ;  /* 0x0000800004097984 */ /* 0x000f280000000800 */
[----:B------:R-:W5:Y:S04]  /*3160*/  LDS R10, [R4+0xc0] ;  /* 0x0000c000040a7984 */ /* 0x000f680000000800 */
[----:B0-----:R-:W0:Y:S04]  /*3170*/  LDS R11, [R4+0x200] ;  /* 0x00020000040b7984 */ /* 0x001e280000000800 */
[----:B------:R-:W0:Y:S04]  /*3180*/  LDS R14, [R4+0x240] ;  /* 0x00024000040e7984 */ /* 0x000e280000000800 */
[----:B--2---:R-:W2:Y:S04]  /*3190*/  LDS R13, [R4+0x280] ;  /* 0x00028000040d7984 */ /* 0x004ea80000000800 */
[----:B------:R-:W2:Y:S01]  /*31a0*/  LDS R16, [R4+0x2c0] ;  /* 0x0002c00004107984 */ /* 0x000ea20000000800 */
[----:B-1----:R-:W-:-:S03]  /*31b0*/  FADD.FTZ R6, R6, R5 ;  /* 0x0000000506067221 */ /* 0x002fc60000010000 */
[----:B------:R-:W1:Y:S01]  /*31c0*/  LDS R5, [R4+0x100] ;  /* 0x0001000004057984 */ /* 0x000e620000000800 */
        /* <DEDUP_REMOVED lines=8> */
[----:B--2---:R-:W-:Y:S01]  /*3250*/  FADD.FTZ R18, R18, R13 ;  /* 0x0000000d12127221 */ /* 0x004fe20000010000 */
[----:B------:R-:W-:Y:S01]  /*3260*/  FADD.FTZ R19, R19, R16 ;  /* 0x0000001013137221 */ /* 0x000fe20000010000 */
[----:B-1----:R-:W-:Y:S01]  /*3270*/  FADD.FTZ R0, R0, R5 ;  /* 0x0000000500007221 */ /* 0x002fe20000010000 */
[----:B---3--:R-:W-:Y:S01]  /*3280*/  FADD.FTZ R25, R25, R8 ;  /* 0x0000000819197221 */ /* 0x008fe20000010000 */
[----:B----4-:R-:W-:Y:S01]  /*3290*/  FADD.FTZ R22, R22, R9 ;  /* 0x0000000916167221 */ /* 0x010fe20000010000 */
[----:B-----5:R-:W-:-:S07]  /*32a0*/  FADD.FTZ R23, R23, R10 ;  /* 0x0000000a17177221 */ /* 0x020fce0000010000 */
.L_x_4401:
[----:B------:R-:W-:Y:S05]  /*32b0*/  BSYNC B0 ;  /* 0x0000000000007941 */ /* 0x000fea0003800000 */
.L_x_4400:
        /* <DEDUP_REMOVED lines=15> */
.L_x_4403:
[----:B------:R-:W-:Y:S05]  /*33b0*/  BSYNC B0 ;  /* 0x0000000000007941 */ /* 0x000fea0003800000 */
.L_x_4402:
[----:B------:R-:W-:Y:S06]  /*33c0*/  BAR.SYNC.DEFER_BLOCKING 0x0 ;  /* 0x0000000000007b1d */ /* 0x000fec0000010000 */
[----:B------:R-:W-:Y:S04]  /*33d0*/  BSSY B0, `(.L_x_4404) ;  /* 0x000001a000007945 */ /* 0x000fe80003800000 */
[----:B------:R-:W-:Y:S05]  /*33e0*/  @P2 BRA `(.L_x_4405) ;  /* 0x0000000000602947 */ /* 0x000fea0003800000 */
[----:B------:R-:W1:Y:S04]  /*33f0*/  LDS R5, [R4] ;  /* 0x0000000004057984 */ /* 0x000e680000000800 */
[----:B------:R-:W4:Y:S04]  /*3400*/  LDS R8, [R4+0x40] ;  /* 0x0000400004087984 */ /* 0x000f280000000800 */
[----:B------:R-:W5:Y:S04]  /*3410*/  LDS R9, [R4+0x80] ;  /* 0x0000800004097984 */ /* 0x000f680000000800 */
[----:B------:R-:W5:Y:S04]  /*3420*/  LDS R10, [R4+0x140] ;  /* 0x00014000040a7984 */ /* 0x000f680000000800 */
[----:B------:R-:W5:Y:S04]  /*3430*/  LDS R14, [R4+0x1c0] ;  /* 0x0001c000040e7984 */ /* 0x000f680000000800 */
[----:B0-----:R-:W0:Y:S04]  /*3440*/  @!P0 LDS R11, [R4+0x200] ;  /* 0x00020000040b8984 */ /* 0x001e280000000800 */
[----:B------:R-:W0:Y:S04]  /*3450*/  @!P0 LDS R16, [R4+0x240] ;  /* 0x0002400004108984 */ /* 0x000e280000000800 */
[----:B--2---:R-:W2:Y:S04]  /*3460*/  @!P0 LDS R13, [R4+0x280] ;  /* 0x00028000040d8984 */ /* 0x004ea80000000800 */
[----:B------:R-:W2:Y:S01]  /*3470*/  @!P0 LDS R15, [R4+0x2c0] ;  /* 0x0002c000040f8984 */ /* 0x000ea20000000800 */
[----:B-1-3--:R-:W-:-:S03]  /*3480*/  FADD.FTZ R6, R6, R5 ;  /* 0x0000000506067221 */ /* 0x00afc60000010000 */
[----:B------:R-:W1:Y:S01]  /*3490*/  LDS R5, [R4+0x100] ;  /* 0x0001000004057984 */ /* 0x000e620000000800 */
[----:B----4-:R-:W-:-:S03]  /*34a0*/  FADD.FTZ R7, R7, R8 ;  /* 0x0000000807077221 */ /* 0x010fc60000010000 */
[----:B------:R-:W3:Y:S01]  /*34b0*/  LDS R8, [R4+0xc0] ;  /* 0x0000c00004087984 */ /* 0x000ee20000000800 */
[----:B-----5:R-:W-:-:S03]  /*34c0*/  FADD.FTZ R2, R2, R9 ;  /* 0x0000000902027221 */ /* 0x020fc60000010000 */
[----:B------:R-:W4:Y:S01]  /*34d0*/  LDS R9, [R4+0x180] ;  /* 0x0001800004097984 */ /* 0x000f220000000800 */
[----:B------:R-:W-:Y:S01]  /*34e0*/  FADD.FTZ R25, R25, R10 ;  /* 0x0000000a19197221 */ /* 0x000fe20000010000 */
[----:B------:R-:W-:Y:S01]  /*34f0*/  FADD.FTZ R23, R23, R14 ;  /* 0x0000000e17177221 */ /* 0x000fe20000010000 */
[----:B0-----:R-:W-:Y:S01]  /*3500*/  @!P0 FADD.FTZ R20, R20, R11 ;  /* 0x0000000b14148221 */ /* 0x001fe20000010000 */
[----:B------:R-:W-:Y:S01]  /*3510*/  @!P0 FADD.FTZ R21, R21, R16 ;  /* 0x0000001015158221 */ /* 0x000fe20000010000 */
[----:B--2---:R-:W-:Y:S01]  /*3520*/  @!P0 FADD.FTZ R18, R18, R13 ;  /* 0x0000000d12128221 */ /* 0x004fe20000010000 */
[----:B------:R-:W-:Y:S01]  /*3530*/  @!P0 FADD.FTZ R19, R19, R15 ;  /* 0x0000000f13138221 */ /* 0x000fe20000010000 */
[----:B-1----:R-:W-:Y:S01]  /*3540*/  FADD.FTZ R0, R0, R5 ;  /* 0x0000000500007221 */ /* 0x002fe20000010000 */
[----:B---3--:R-:W-:Y:S01]  /*3550*/  FADD.FTZ R3, R3, R8 ;  /* 0x0000000803037221 */ /* 0x008fe20000010000 */
[----:B----4-:R-:W-:-:S07]  /*3560*/  FADD.FTZ R22, R22, R9 ;  /* 0x0000000916167221 */ /* 0x010fce0000010000 */
.L_x_4405:
[----:B------:R-:W-:Y:S05]  /*3570*/  BSYNC B0 ;  /* 0x0000000000007941 */ /* 0x000fea0003800000 */
.L_x_4404:
[----:B------:R-:W-:Y:S06]  /*3580*/  BAR.SYNC.DEFER_BLOCKING 0x0 ;  /* 0x0000000000007b1d */ /* 0x000fec0000010000 */
[----:B------:R-:W-:Y:S05]  /*3590*/  @P3 EXIT ;  /* 0x000000000000394d */ /* 0x000fea0003800000 */
[----:B------:R-:W-:Y:S01]  /*35a0*/  UIMAD UR4, UR38, 0xc0, URZ ;  /* 0x000000c0260478a4 */ /* 0x000fe2000f8e023f */
[----:B-1-3--:R-:W-:Y:S02]  /*35b0*/  IMAD R4, R28, R17, RZ ;  /* 0x000000111c047224 */ /* 0x00afe400078e02ff */
        /* <DEDUP_REMOVED lines=17> */
[-C--:B0-----:R-:W-:Y:S02]  /*36d0*/  IADD3 R11, P1, R8, R17.reuse, RZ ;  /* 0x00000011080b7210 */ /* 0x081fe40007f3e0ff */
[----:B------:R-:W-:Y:S01]  /*36e0*/  LEA.HI.X R5, R5, UR5, R10, 0x1, P0 ;  /* 0x0000000505057c11 */ /* 0x000fe200080f0c0a */
[----:B------:R-:W-:Y:S01]  /*36f0*/  VIADD R10, R12, 0x30 ;  /* 0x000000300c0a7836 */ /* 0x000fe20000000000 */
[----:B------:R-:W-:-:S02]  /*3700*/  IADD3 R9, P0, R16, R17, RZ ;  /* 0x0000001110097210 */ /* 0x000fc40007f1e0ff */
[----:B--2---:R-:W-:Y:S02]  /*3710*/  F2FP.F16.F32.PACK_AB R13, R7, R6 ;  /* 0x00000006070d723e */ /* 0x004fe400000000ff */
[----:B------:R-:W-:Y:S02]  /*3720*/  IADD3 R14, P2, R10, R17, RZ ;  /* 0x000000110a0e7210 */ /* 0x000fe40007f5e0ff */
[-C--:B------:R-:W-:Y:S01]  /*3730*/  LEA.HI.X.SX32 R16, R16, R26.reuse, 0x1, P0 ;  /* 0x0000001a10107211 */ /* 0x080fe200000f0eff */
[----:B------:R0:W-:Y:S01]  /*3740*/  STG.E.U16 desc[UR36][R4.64], R13 ;  /* 0x0000000d04007986 */ /* 0x0001e2000c101524 */
[----:B------:R-:W-:Y:S02]  /*3750*/  LEA.HI.X.SX32 R24, R8, R26, 0x1, P1 ;  /* 0x0000001a08187211 */ /* 0x000fe400008f0eff */
[----:B------:R-:W-:Y:S02]  /*3760*/  LEA R6, P0, R9, UR4, 0x1 ;  /* 0x0000000409067c11 */ /* 0x000fe4000f8008ff */
[----:B------:R-:W-:-:S02]  /*3770*/  LEA R8, P1, R11, UR4, 0x1 ;  /* 0x000000040b087c11 */ /* 0x000fc4000f8208ff */
[----:B------:R-:W-:Y:S02]  /*3780*/  LEA.HI.X.SX32 R15, R10, R26, 0x1, P2 ;  /* 0x0000001a0a0f7211 */ /* 0x000fe400010f0eff */
[----:B------:R-:W-:Y:S02]  /*3790*/  F2FP.F16.F32.PACK_AB R2, R3, R2 ;  /* 0x000000020302723e */ /* 0x000fe400000000ff */
[----:B------:R-:W-:Y:S02]  /*37a0*/  LEA R10, P2, R14, UR4, 0x1 ;  /* 0x000000040e0a7c11 */ /* 0x000fe4000f8408ff */
[----:B------:R-:W-:Y:S01]  /*37b0*/  LEA.HI.X R7, R9, UR5, R16, 0x1, P0 ;  /* 0x0000000509077c11 */ /* 0x000fe200080f0c10 */
[----:B------:R-:W-:Y:S01]  /*37c0*/  VIADD R16, R12, 0x90 ;  /* 0x000000900c107836 */ /* 0x000fe20000000000 */
[----:B------:R-:W-:Y:S02]  /*37d0*/  PRMT R3, R13, 0x7632, R3 ;  /* 0x000076320d037816 */ /* 0x000fe40000000003 */
[----:B------:R-:W-:-:S02]  /*37e0*/  LEA.HI.X R9, R11, UR5, R24, 0x1, P1 ;  /* 0x000000050b097c11 */ /* 0x000fc400088f0c18 */
[----:B0-----:R-:W-:Y:S01]  /*37f0*/  PRMT R5, R2, 0x7610, R5 ;  /* 0x0000761002057816 */ /* 0x001fe20000000005 */
[----:B------:R0:W-:Y:S01]  /*3800*/  STG.E.U16 desc[UR36][R6.64], R3 ;  /* 0x0000000306007986 */ /* 0x0001e2000c101524 */
[----:B------:R-:W-:Y:S02]  /*3810*/  LEA.HI.X R11, R14, UR5, R15, 0x1, P2 ;  /* 0x000000050e0b7c11 */ /* 0x000fe400090f0c0f */
[----:B------:R-:W-:Y:S01]  /*3820*/  PRMT R2, R2, 0x7632, R2 ;  /* 0x0000763202027816 */ /* 0x000fe20000000002 */
[----:B------:R1:W-:Y:S01]  /*3830*/  STG.E.U16 desc[UR36][R8.64], R5 ;  /* 0x0000000508007986 */ /* 0x0003e2000c101524 */
[C---:B------:R-:W-:Y:S02]  /*3840*/  IADD3 R15, R12.reuse, 0x40, RZ ;  /* 0x000000400c0f7810 */ /* 0x040fe40007ffe0ff */
[C---:B------:R-:W-:Y:S01]  /*3850*/  IADD3 R29, R12.reuse, 0x60, RZ ;  /* 0x000000600c1d7810 */ /* 0x040fe20007ffe0ff */
[----:B------:R2:W-:Y:S01]  /*3860*/  STG.E.U16 desc[UR36][R10.64], R2 ;  /* 0x000000020a007986 */ /* 0x0005e2000c101524 */
[----:B------:R-:W-:-:S02]  /*3870*/  IADD3 R14, R12, 0x80, RZ ;  /* 0x000000800c0e7810 */ /* 0x000fc40007ffe0ff */
[C---:B------:R-:W-:Y:S02]  /*3880*/  IADD3 R24, R12.reuse, 0xa0, RZ ;  /* 0x000000a00c187810 */ /* 0x040fe40007ffe0ff */
[-C--:B0-----:R-:W-:Y:S02]  /*3890*/  IADD3 R3, P5, R15, R17.reuse, RZ ;  /* 0x000000110f037210 */ /* 0x081fe40007fbe0ff */
[-C--:B------:R-:W-:Y:S02]  /*38a0*/  IADD3 R7, P3, R29, R17.reuse, RZ ;  /* 0x000000111d077210 */ /* 0x080fe40007f7e0ff */
[----:B------:R-:W-:Y:S02]  /*38b0*/  LEA.HI.X.SX32 R6, R15, R26, 0x1, P5 ;  /* 0x0000001a0f067211 */ /* 0x000fe400028f0eff */
[-C--:B-1----:R-:W-:Y:S01]  /*38c0*/  IADD3 R5, P4, R27, R17.reuse, RZ ;  /* 0x000000111b057210 */ /* 0x082fe20007f9e0ff */
[----:B--2---:R-:W-:Y:S01]  /*38d0*/  VIADD R2, R12, 0xb0 ;  /* 0x000000b00c027836 */ /* 0x004fe20000000000 */
[----:B------:R-:W-:-:S02]  /*38e0*/  IADD3 R9, P2, R28, R17, RZ ;  /* 0x000000111c097210 */ /* 0x000fc40007f5e0ff */
        /* <DEDUP_REMOVED lines=15> */
[----:B------:R-:W-:Y:S02]  /*39e0*/  LEA.HI.X R5, R5, UR5, R8, 0x1, P1 ;  /* 0x0000000505057c11 */ /* 0x000fe400088f0c08 */
[----:B------:R-:W-:Y:S02]  /*39f0*/  LEA R8, P1, R9, UR4, 0x1 ;  /* 0x0000000409087c11 */ /* 0x000fe4000f8208ff */
[----:B------:R-:W-:-:S02]  /*3a00*/  F2FP.F16.F32.PACK_AB R0, R25, R0 ;  /* 0x000000001900723e */ /* 0x000fc400000000ff */
[----:B------:R-:W-:Y:S02]  /*3a10*/  LEA.HI.X R7, R7, UR5, R10, 0x1, P0 ;  /* 0x0000000507077c11 */ /* 0x000fe400080f0c0a */
[----:B------:R-:W-:Y:S01]  /*3a20*/  LEA R10, P0, R11, UR4, 0x1 ;  /* 0x000000040b0a7c11 */ /* 0x000fe2000f8008ff */
[----:B------:R0:W-:Y:S01]  /*3a30*/  STG.E.U16 desc[UR36][R2.64], R0 ;  /* 0x0000000002007986 */ /* 0x0001e2000c101524 */
[----:B------:R-:W-:Y:S02]  /*3a40*/  LEA.HI.X R9, R9, UR5, R12, 0x1, P1 ;  /* 0x0000000509097c11 */ /* 0x000fe400088f0c0c */
[----:B------:R-:W-:Y:S02]  /*3a50*/  LEA R12, P1, R13, UR4, 0x1 ;  /* 0x000000040d0c7c11 */ /* 0x000fe4000f8208ff */
[----:B------:R-:W-:Y:S02]  /*3a60*/  F2FP.F16.F32.PACK_AB R22, R23, R22 ;  /* 0x000000161716723e */ /* 0x000fe400000000ff */
[----:B------:R-:W-:-:S02]  /*3a70*/  PRMT R23, R0, 0x7632, R23 ;  /* 0x0000763200177816 */ /* 0x000fc40000000017 */
[----:B------:R-:W-:Y:S02]  /*3a80*/  LEA.HI.X R11, R11, UR5, R14, 0x1, P0 ;  /* 0x000000050b0b7c11 */ /* 0x000fe400080f0c0e */
[----:B------:R-:W-:Y:S01]  /*3a90*/  F2FP.F16.F32.PACK_AB R20, R21, R20 ;  /* 0x000000141514723e */ /* 0x000fe200000000ff */
[----:B------:R1:W-:Y:S01]  /*3aa0*/  STG.E.U16 desc[UR36][R4.64], R23 ;  /* 0x0000001704007986 */ /* 0x0003e2000c101524 */
[----:B------:R-:W-:Y:S02]  /*3ab0*/  LEA R14, P0, R15, UR4, 0x1 ;  /* 0x000000040f0e7c11 */ /* 0x000fe4000f8008ff */
[----:B------:R-:W-:Y:S01]  /*3ac0*/  LEA.HI.X R13, R13, UR5, R16, 0x1, P1 ;  /* 0x000000050d0d7c11 */ /* 0x000fe200088f0c10 */
[----:B------:R-:W-:Y:S01]  /*3ad0*/  STG.E.U16 desc[UR36][R6.64], R22 ;  /* 0x0000001606007986 */ /* 0x000fe2000c101524 */
[----:B------:R-:W-:Y:S02]  /*3ae0*/  LEA R16, P1, R17, UR4, 0x1 ;  /* 0x0000000411107c11 */ /* 0x000fe4000f8208ff */
[----:B0-----:R-:W-:-:S02]  /*3af0*/  PRMT R3, R22, 0x7632, R3 ;  /* 0x0000763216037816 */ /* 0x001fc40000000003 */
[----:B------:R-:W-:Y:S02]  /*3b00*/  F2FP.F16.F32.PACK_AB R18, R19, R18 ;  /* 0x000000121312723e */ /* 0x000fe400000000ff */
        /* <DEDUP_REMOVED lines=10> */
.L_x_4368:
        /* <DEDUP_REMOVED lines=16> */
.L_x_4395:
        /* <DEDUP_REMOVED lines=16> */
.L_x_4406:
[----:B------:R-:W-:Y:S05]  /*3db0*/  EXIT ;  /* 0x000000000000794d */ /* 0x000fea0003800000 */
.L_x_4370:
[----:B------:R-:W-:Y:S01]  /*3dc0*/  MOV R12, 0x10 ;  /* 0x00000010000c7802 */ /* 0x000fe20000000f00 */
[----:B------:R-:W-:Y:S01]  /*3dd0*/  IMAD.MOV.U32 R11, RZ, RZ, 0x1f ;  /* 0x0000001fff0b7424 */ /* 0x000fe200078e00ff */
[----:B------:R-:W-:Y:S01]  /*3de0*/  MOV R15, 0xffffffff ;  /* 0xffffffff000f7802 */ /* 0x000fe20000000f00 */
[----:B------:R-:W-:-:S07]  /*3df0*/  IMAD.MOV.U32 R2, RZ, RZ, -0x800001 ;  /* 0xff7fffffff027424 */ /* 0x000fce00078e00ff */
[----:B------:R-:W-:Y:S05]  /*3e00*/  WARPSYNC.COLLECTIVE R15, `(.L_x_4407) ;  /* 0x000000000f087348 */ /* 0x000fea0003c00000 */
[----:B------:R0:W1:Y:S02]  /*3e10*/  SHFL.BFLY P6, R14, R13, R12, R11 ;  /* 0x0c00000c0d0e7389 */ /* 0x00006400000c000b */
[----:B01----:R-:W-:Y:S01]  /*3e20*/  ENDCOLLECTIVE ;  /* 0x000000000000791b */ /* 0x003fe20003800000 */
.L_x_4407:
[----:B------:R-:W-:Y:S01]  /*3e30*/  HFMA2.MMA R12, -RZ, RZ, 0, 4.76837158203125e-07 ;  /* 0x00000008ff0c7435 */ /* 0x000fe200000001ff */
[----:B------:R-:W-:-:S05]  /*3e40*/  FMNMX.FTZ R0, R14, -3.40282346638528859812e+38, !PT ;  /* 0xff7fffff0e007809 */ /* 0x000fca0007810000 */
[----:B------:R-:W-:-:S07]  /*3e50*/  IMAD.MOV.U32 R13, RZ, RZ, R0 ;  /* 0x000000ffff0d7224 */ /* 0x000fce00078e0000 */
[----:B------:R-:W-:Y:S05]  /*3e60*/  WARPSYNC.COLLECTIVE R15, `(.L_x_4408) ;  /* 0x000000000f087348 */ /* 0x000fea0003c00000 */
[----:B------:R0:W1:Y:S02]  /*3e70*/  SHFL.BFLY P6, R14, R13, R12, R11 ;  /* 0x0c00000c0d0e7389 */ /* 0x00006400000c000b */
[----:B01----:R-:W-:Y:S01]  /*3e80*/  ENDCOLLECTIVE ;  /* 0x000000000000791b */ /* 0x003fe20003800000 */
.L_x_4408:
[----:B------:R-:W-:Y:S02]  /*3e90*/  MOV R12, 0x4 ;  /* 0x00000004000c7802 */ /* 0x000fe40000000f00 */
[----:B------:R-:W-:-:S05]  /*3ea0*/  FMNMX.FTZ R3, R0, R14, !PT ;  /* 0x0000000e00037209 */ /* 0x000fca0007810000 */
[----:B------:R-:W-:-:S07]  /*3eb0*/  IMAD.MOV.U32 R13, RZ, RZ, R3 ;  /* 0x000000ffff0d7224 */ /* 0x000fce00078e0003 */
[----:B------:R-:W-:Y:S05]  /*3ec0*/  WARPSYNC.COLLECTIVE R15, `(.L_x_4409) ;  /* 0x000000000f087348 */ /* 0x000fea0003c00000 */
[----:B------:R0:W1:Y:S02]  /*3ed0*/  SHFL.BFLY P6, R14, R13, R12, R11 ;  /* 0x0c00000c0d0e7389 */ /* 0x00006400000c000b */
[----:B01----:R-:W-:Y:S01]  /*3ee0*/  ENDCOLLECTIVE ;  /* 0x000000000000791b */ /* 0x003fe20003800000 */
.L_x_4409:
[----:B------:R-:W-:Y:S01]  /*3ef0*/  HFMA2.MMA R12, -RZ, RZ, 0, 1.1920928955078125e-07 ;  /* 0x00000002ff0c7435 */ /* 0x000fe200000001ff */
[----:B------:R-:W-:-:S05]  /*3f00*/  FMNMX.FTZ R4, R3, R14, !PT ;  /* 0x0000000e03047209 */ /* 0x000fca0007810000 */
[----:B------:R-:W-:-:S07]  /*3f10*/  IMAD.MOV.U32 R13, RZ, RZ, R4 ;  /* 0x000000ffff0d7224 */ /* 0x000fce00078e0004 */
[----:B------:R-:W-:Y:S05]  /*3f20*/  WARPSYNC.COLLECTIVE R15, `(.L_x_4410) ;  /* 0x000000000f087348 */ /* 0x000fea0003c00000 */
[----:B------:R0:W1:Y:S02]  /*3f30*/  SHFL.BFLY P6, R14, R13, R12, R11 ;  /* 0x0c00000c0d0e7389 */ /* 0x00006400000c000b */
[----:B01----:R-:W-:Y:S01]  /*3f40*/  ENDCOLLECTIVE ;  /* 0x000000000000791b */ /* 0x003fe20003800000 */
.L_x_4410:
[----:B------:R-:W-:Y:S05]  /*3f50*/  BRA `(.L_x_4411) ;  /* 0xffffffcc00647947 */ /* 0x000fea000383ffff */
.L_x_4397:
[----:B0--3--:R-:W-:Y:S01]  /*3f60*/  HFMA2.MMA R11, -RZ, RZ, 0, 1.847743988037109375e-06 ;  /* 0x0000001fff0b7435 */ /* 0x009fe200000001ff */
[----:B--2---:R-:W-:Y:S01]  /*3f70*/  MOV R13, RZ ;  /* 0x000000ff000d7202 */ /* 0x004fe20000000f00 */
[----:B------:R-:W-:Y:S02]  /*3f80*/  IMAD.MOV.U32 R12, RZ, RZ, 0x1 ;  /* 0x00000001ff0c7424 */ /* 0x000fe400078e00ff */
[----:B-1----:R-:W-:-:S07]  /*3f90*/  IMAD.MOV.U32 R15, RZ, RZ, -0x1 ;  /* 0xffffffffff0f7424 */ /* 0x002fce00078e00ff */
[----:B------:R-:W-:Y:S05]  /*3fa0*/  WARPSYNC.COLLECTIVE R15, `(.L_x_4412) ;  /* 0x000000000f087348 */ /* 0x000fea0003c00000 */
[----:B------:R0:W1:Y:S02]  /*3fb0*/  SHFL.BFLY P6, R14, R13, R12, R11 ;  /* 0x0c00000c0d0e7389 */ /* 0x00006400000c000b */
[----:B01----:R-:W-:Y:S01]  /*3fc0*/  ENDCOLLECTIVE ;  /* 0x000000000000791b */ /* 0x003fe20003800000 */
.L_x_4412:
[----:B------:R-:W-:-:S07]  /*3fd0*/  MOV R6, R14 ;  /* 0x0000000e00067202 */ /* 0x000fce0000000f00 */
[----:B------:R-:W-:Y:S05]  /*3fe0*/  WARPSYNC.COLLECTIVE R15, `(.L_x_4413) ;  /* 0x000000000f087348 */ /* 0x000fea0003c00000 */
[----:B------:R0:W1:Y:S02]  /*3ff0*/  SHFL.BFLY P6, R14, R13, R12, R11 ;  /* 0x0c00000c0d0e7389 */ /* 0x00006400000c000b */
[----:B01----:R-:W-:Y:S01]  /*4000*/  ENDCOLLECTIVE ;  /* 0x000000000000791b */ /* 0x003fe20003800000 */
.L_x_4413:
[----:B------:R-:W-:Y:S01]  /*4010*/  FADD.FTZ R6, RZ, R6 ;  /* 0x00000006ff067221 */ /* 0x000fe20000010000 */
[----:B------:R-:W-:-:S07]  /*4020*/  IMAD.MOV.U32 R7, RZ, RZ, R14 ;  /* 0x000000ffff077224 */ /* 0x000fce00078e000e */
[----:B------:R-:W-:Y:S05]  /*4030*/  WARPSYNC.COLLECTIVE R15, `(.L_x_4414) ;  /* 0x000000000f087348 */ /* 0x000fea0003c00000 */
[----:B------:R0:W1:Y:S02]  /*4040*/  SHFL.BFLY P6, R14, R13, R12, R11 ;  /* 0x0c00000c0d0e7389 */ /* 0x00006400000c000b */
[----:B01----:R-:W-:Y:S01]  /*4050*/  ENDCOLLECTIVE ;  /* 0x000000000000791b */ /* 0x003fe20003800000 */
.L_x_4414:
[----:B------:R-:W-:Y:S01]  /*4060*/  FADD.FTZ R7, RZ, R7 ;  /* 0x00000007ff077221 */ /* 0x000fe20000010000 */
[----:B------:R-:W-:-:S07]  /*4070*/  MOV R2, R14 ;  /* 0x0000000e00027202 */ /* 0x000fce0000000f00 */
[----:B------:R-:W-:Y:S05]  /*4080*/  WARPSYNC.COLLECTIVE R15, `(.L_x_4415) ;  /* 0x000000000f087348 */ /* 0x000fea0003c00000 */
[----:B------:R0:W1:Y:S02]  /*4090*/  SHFL.BFLY P6, R14, R13, R12, R11 ;  /* 0x0c00000c0d0e7389 */ /* 0x00006400000c000b */
[----:B01----:R-:W-:Y:S01]  /*40a0*/  ENDCOLLECTIVE ;  /* 0x000000000000791b */ /* 0x003fe20003800000 */
.L_x_4415:
[----:B------:R-:W-:Y:S01]  /*40b0*/  FADD.FTZ R2, RZ, R2 ;  /* 0x00000002ff027221 */ /* 0x000fe20000010000 */
[----:B------:R-:W-:-:S07]  /*40c0*/  IMAD.MOV.U32 R3, RZ, RZ, R14 ;  /* 0x000000ffff037224 */ /* 0x000fce00078e000e */
[----:B------:R-:W-:Y:S05]  /*40d0*/  WARPSYNC.COLLECTIVE R15, `(.L_x_4416) ;  /* 0x000000000f087348 */ /* 0x000fea0003c00000 */
[----:B------:R0:W1:Y:S02]  /*40e0*/  SHFL.BFLY P6, R14, R13, R12, R11 ;  /* 0x0c00000c0d0e7389 */ /* 0x00006400000c000b */
[----:B01----:R-:W-:Y:S01]  /*40f0*/  ENDCOLLECTIVE ;  /* 0x000000000000791b */ /* 0x003fe20003800000 */
.L_x_4416:
[----:B------:R-:W-:Y:S01]  /*4100*/  FADD.FTZ R3, RZ, R3 ;  /* 0x00000003ff037221 */ /* 0x000fe20000010000 */
[----:B------:R-:W-:-:S07]  /*4110*/  MOV R0, R14 ;  /* 0x0000000e00007202 */ /* 0x000fce0000000f00 */
[----:B------:R-:W-:Y:S05]  /*4120*/  WARPSYNC.COLLECTIVE R15, `(.L_x_4417) ;  /* 0x000000000f087348 */ /* 0x000fea0003c00000 */
[----:B------:R0:W1:Y:S02]  /*4130*/  SHFL.BFLY P6, R14, R13, R12, R11 ;  /* 0x0c00000c0d0e7389 */ /* 0x00006400000c000b */
[----:B01----:R-:W-:Y:S01]  /*4140*/  ENDCOLLECTIVE ;  /* 0x000000000000791b */ /* 0x003fe20003800000 */
.L_x_4417:
[----:B------:R-:W-:Y:S01]  /*4150*/  FADD.FTZ R0, RZ, R0 ;  /* 0x00000000ff007221 */ /* 0x000fe20000010000 */
[----:B------:R-:W-:-:S07]  /*4160*/  IMAD.MOV.U32 R5, RZ, RZ, R14 ;  /* 0x000000ffff057224 */ /* 0x000fce00078e000e */
[----:B------:R-:W-:Y:S05]  /*4170*/  WARPSYNC.COLLECTIVE R15, `(.L_x_4418) ;  /* 0x000000000f087348 */ /* 0x000fea0003c00000 */
[----:B------:R0:W1:Y:S02]  /*4180*/  SHFL.BFLY P6, R14, R13, R12, R11 ;  /* 0x0c00000c0d0e7389 */ /* 0x00006400000c000b */
[----:B01----:R-:W-:Y:S01]  /*4190*/  ENDCOLLECTIVE ;  /* 0x000000000000791b */ /* 0x003fe20003800000 */
.L_x_4418:
[----:B------:R-:W-:Y:S01]  /*41a0*/  FADD.FTZ R25, RZ, R5 ;  /* 0x00000005ff197221 */ /* 0x000fe20000010000 */
[----:B------:R-:W-:-:S07]  /*41b0*/  MOV R8, R14 ;  /* 0x0000000e00087202 */ /* 0x000fce0000000f00 */
[----:B------:R-:W-:Y:S05]  /*41c0*/  WARPSYNC.COLLECTIVE R15, `(.L_x_4419) ;  /* 0x000000000f087348 */ /* 0x000fea0003c00000 */
[----:B------:R0:W1:Y:S02]  /*41d0*/  SHFL.BFLY P6, R14, R13, R12, R11 ;  /* 0x0c00000c0d0e7389 */ /* 0x00006400000c000b */
[----:B01----:R-:W-:Y:S01]  /*41e0*/  ENDCOLLECTIVE ;  /* 0x000000000000791b */ /* 0x003fe20003800000 */
.L_x_4419:
[----:B------:R-:W-:Y:S01]  /*41f0*/  FADD.FTZ R22, RZ, R8 ;  /* 0x00000008ff167221 */ /* 0x000fe20000010000 */
[----:B------:R-:W-:-:S07]  /*4200*/  IMAD.MOV.U32 R9, RZ, RZ, R14 ;  /* 0x000000ffff097224 */ /* 0x000fce00078e000e */
[----:B------:R-:W-:Y:S05]  /*4210*/  WARPSYNC.COLLECTIVE R15, `(.L_x_4420) ;  /* 0x000000000f087348 */ /* 0x000fea0003c00000 */
[----:B------:R0:W1:Y:S02]  /*4220*/  SHFL.BFLY P6, R14, R13, R12, R11 ;  /* 0x0c00000c0d0e7389 */ /* 0x00006400000c000b */
[----:B01----:R-:W-:Y:S01]  /*4230*/  ENDCOLLECTIVE ;  /* 0x000000000000791b */ /* 0x003fe20003800000 */
.L_x_4420:
[----:B------:R-:W-:Y:S01]  /*4240*/  FADD.FTZ R23, RZ, R9 ;  /* 0x00000009ff177221 */ /* 0x000fe20000010000 */
[----:B------:R-:W-:-:S07]  /*4250*/  MOV R10, R14 ;  /* 0x0000000e000a7202 */ /* 0x000fce0000000f00 */
[----:B------:R-:W-:Y:S05]  /*4260*/  WARPSYNC.COLLECTIVE R15, `(.L_x_4421) ;  /* 0x000000000f087348 */ /* 0x000fea0003c00000 */
[----:B------:R0:W1:Y:S02]  /*4270*/  SHFL.BFLY P6, R14, R13, R12, R11 ;  /* 0x0c00000c0d0e7389 */ /* 0x00006400000c000b */
[----:B01----:R-:W-:Y:S01]  /*4280*/  ENDCOLLECTIVE ;  /* 0x000000000000791b */ /* 0x003fe20003800000 */
.L_x_4421:
[----:B------:R-:W-:Y:S01]  /*4290*/  FADD.FTZ R20, RZ, R10 ;  /* 0x0000000aff147221 */ /* 0x000fe20000010000 */
[----:B------:R-:W-:-:S07]  /*42a0*/  IMAD.MOV.U32 R16, RZ, RZ, R14 ;  /* 0x000000ffff107224 */ /* 0x000fce00078e000e */
[----:B------:R-:W-:Y:S05]  /*42b0*/  WARPSYNC.COLLECTIVE R15, `(.L_x_4422) ;  /* 0x000000000f087348 */ /* 0x000fea0003c00000 */
[----:B------:R0:W1:Y:S02]  /*42c0*/  SHFL.BFLY P6, R14, R13, R12, R11 ;  /* 0x0c00000c0d0e7389 */ /* 0x00006400000c000b */
[----:B01----:R-:W-:Y:S01]  /*42d0*/  ENDCOLLECTIVE ;  /* 0x000000000000791b */ /* 0x003fe20003800000 */
.L_x_4422:
[----:B------:R-:W-:Y:S01]  /*42e0*/  FADD.FTZ R21, RZ, R16 ;  /* 0x00000010ff157221 */ /* 0x000fe20000010000 */
[----:B------:R-:W-:-:S07]  /*42f0*/  MOV R4, R14 ;  /* 0x0000000e00047202 */ /* 0x000fce0000000f00 */
[----:B------:R-:W-:Y:S05]  /*4300*/  WARPSYNC.COLLECTIVE R15, `(.L_x_4423) ;  /* 0x000000000f087348 */ /* 0x000fea0003c00000 */
[----:B------:R0:W1:Y:S02]  /*4310*/  SHFL.BFLY P6, R14, R13, R12, R11 ;  /* 0x0c00000c0d0e7389 */ /* 0x00006400000c000b */
[----:B01----:R-:W-:Y:S01]  /*4320*/  ENDCOLLECTIVE ;  /* 0x000000000000791b */ /* 0x003fe20003800000 */
.L_x_4423:
[----:B------:R-:W-:Y:S01]  /*4330*/  FADD.FTZ R4, RZ, R4 ;  /* 0x00000004ff047221 */ /* 0x000fe20000010000 */
[----:B------:R-:W-:Y:S06]  /*4340*/  BRA `(.L_x_4424) ;  /* 0xffffffe800d87947 */ /* 0x000fec000383ffff */
.L_x_4425:
        /* <DEDUP_REMOVED lines=11> */
.L_x_29651:


//--------------------- .text._ZN4vllm25paged_attention_v2_kernelIthLi128ELi16ELi128ELNS_18Fp8KVCacheDataTypeE2ELb1ELi512EEEvPfS2_PT_PKS3_PKT0_S9_ifPKiSB_iPKfiiiSD_SD_iiiii --------------------------
	.section	.text._ZN4vllm25paged_attention_v2_kernelIthLi128ELi16ELi128ELNS_18Fp8KVCacheDataTypeE2ELb1ELi512EEEvPfS2_PT_PKS3_PKT0_S9_ifPKiSB_iPKfiiiSD_SD_iiiii,"ax",@progbits
	.align	128
        .global         _ZN4vllm25paged_attention_v2_kernelIthLi128ELi16ELi128ELNS_18Fp8KVCacheDataTypeE2ELb1ELi512EEEvPfS2_PT_PKS3_PKT0_S9_ifPKiSB_iPKfiiiSD_SD_iiiii
        .type           _ZN4vllm25paged_attention_v2_kernelIthLi128ELi16ELi128ELNS_18Fp8KVCacheDataTypeE2ELb1ELi512EEEvPfS2_PT_PKS3_PKT0_S9_ifPKiSB_iPKfiiiSD_SD_iiiii,@function
        .size           _ZN4vllm25paged_attention_v2_kernelIthLi128ELi16ELi128ELNS_18Fp8KVCacheDataTypeE2ELb1ELi512EEEvPfS2_PT_PKS3_PKT0_S9_ifPKiSB_iPKfiiiSD_SD_iiiii,(.L_x_29652 - _ZN4vllm25paged_attention_v2_kernelIthLi128ELi16ELi128ELNS_18Fp8KVCacheDataTypeE2ELb1ELi512EEEvPfS2_PT_PKS3_PKT0_S9_ifPKiSB_iPKfiiiSD_SD_iiiii)
        .other          _ZN4vllm25paged_attention_v2_kernelIthLi128ELi16ELi128ELNS_18Fp8KVCacheDataTypeE2ELb1ELi512EEEvPfS2_PT_PKS3_PKT0_S9_ifPKiSB_iPKfiiiSD_SD_iiiii,@"STO_CUDA_ENTRY STV_DEFAULT"
_ZN4vllm25paged_attention_v2_kernelIthLi128ELi16ELi128ELNS_18Fp8KVCacheDataTypeE2ELb1ELi512EEEvPfS2_PT_PKS3_PKT0_S9_ifPKiSB_iPKfiiiSD_SD_iiiii:
.text._ZN4vllm25paged_attention_v2_kernelIthLi128ELi16ELi128ELNS_18Fp8KVCacheDataTypeE2ELb1ELi512EEEvPfS2_PT_PKS3_PKT0_S9_ifPKiSB_iPKfiiiSD_SD_iiiii:
        /* <DEDUP_REMOVED lines=12> */
[----:B------:R-:W-:-:S03]  /*00c0*/  ULDC UR38, c[0x0][0x14] ;  /* 0x0000050000267ab9 */ /* 0x000fc60000000800 */
[----:B------:R-:W-:Y:S02]  /*00d0*/  IABS R8, R3 ;  /* 0x0000000300087213 */ /* 0x000fe40000000000 */
[-C--:B0-----:R-:W-:Y:S02]  /*00e0*/  IABS R22, R2.reuse ;  /* 0x0000000200167213 */ /* 0x081fe40000000000 */
[----:B------:R-:W-:Y:S02]  /*00f0*/  LOP3.LUT R3, R3, R2, RZ, 0x3c, !PT ;  /* 0x0000000203037212 */ /* 0x000fe400078e3cff */
[----:B------:R-:W0:Y:S01]  /*0100*/  I2F.RP R7, R22 ;  /* 0x0000001600077306 */ /* 0x000e220000209400 */
[----:B------:R-:W-:Y:S01]  /*0110*/  BAR.SYNC.DEFER_BLOCKING 0x0 ;  /* 0x0000000000007b1d */ /* 0x000fe20000010000 */
[----:B------:R-:W-:Y:S02]  /*0120*/  ISETP.GE.AND P2, PT, R3, RZ, PT ;  /* 0x000000ff0300720c */ /* 0x000fe40003f46270 */
[----:B------:R-:W-:-:S04]  /*0130*/  IADD3 R3, R23, 0xf, RZ ;  /* 0x0000000f17037810 */ /* 0x000fc80007ffe0ff */
[----:B0-----:R-:W0:Y:S02]  /*0140*/  MUFU.RCP R7, R7 ;  /* 0x0000000700077308 */ /* 0x001e240000001000 */
[----:B0-----:R-:W-:-:S06]  /*0150*/  VIADD R4, R7, 0xffffffe ;  /* 0x0ffffffe07047836 */ /* 0x001fcc0000000000 */
[----:B------:R0:W1:Y:S02]  /*0160*/  F2I.FTZ.U32.TRUNC.NTZ R5, R4 ;  /* 0x0000000400057305 */ /* 0x000064000021f000 */
[----:B0-----:R-:W-:Y:S02]  /*0170*/  IMAD.MOV.U32 R4, RZ, RZ, RZ ;  /* 0x000000ffff047224 */ /* 0x001fe400078e00ff */
[----:B-1----:R-:W-:-:S04]  /*0180*/  IMAD R0, R5, R22, RZ ;  /* 0x0000001605007224 */ /* 0x002fc800078e02ff */
[----:B------:R-:W-:-:S04]  /*0190*/  IMAD.MOV R9, RZ, RZ, -R0 ;  /* 0x000000ffff097224 */ /* 0x000fc800078e0a00 */
[----:B------:R-:W-:Y:S01]  /*01a0*/  IMAD.HI.U32 R0, R5, R9, R4 ;  /* 0x0000000905007227 */ /* 0x000fe200078e0004 */
[----:B------:R-:W-:Y:S01]  /*01b0*/  MOV R5, R8 ;  /* 0x0000000800057202 */ /* 0x000fe20000000f00 */
[----:B------:R-:W0:Y:S01]  /*01c0*/  S2R R9, SR_TID.X ;  /* 0x0000000000097919 */ /* 0x000e220000002100 */
[----:B------:R-:W-:-:S03]  /*01d0*/  SHF.R.S32.HI R4, RZ, 0x1f, R3 ;  /* 0x0000001fff047819 */ /* 0x000fc60000011403 */
[----:B------:R-:W-:Y:S01]  /*01e0*/  IMAD.HI.U32 R21, R0, R5, RZ ;  /* 0x0000000500157227 */ /* 0x000fe200078e00ff */
[----:B------:R-:W1:Y:S01]  /*01f0*/  S2R R8, SR_CTAID.X ;  /* 0x0000000000087919 */ /* 0x000e620000002500 */
[----:B------:R-:W-:Y:S02]  /*0200*/  LEA.HI R4, R4, R3, RZ, 0x4 ;  /* 0x0000000304047211 */ /* 0x000fe400078f20ff */
[----:B------:R-:W-:Y:S01]  /*0210*/  IMAD.MOV R7, RZ, RZ, -R21 ;  /* 0x000000ffff077224 */ /* 0x000fe200078e0a15 */
[----:B------:R-:W-:Y:S02]  /*0220*/  LEA R3, R10, 0x20, 0x5 ;  /* 0x000000200a037811 */ /* 0x000fe400078e28ff */
[----:B------:R-:W-:Y:S01]  /*0230*/  SHF.R.S32.HI R4, RZ, 0x4, R4 ;  /* 0x00000004ff047819 */ /* 0x000fe20000011404 */
[----:B------:R-:W-:Y:S02]  /*0240*/  IMAD R7, R22, R7, R5 ;  /* 0x0000000716077224 */ /* 0x000fe400078e0205 */
[----:B------:R-:W2:Y:S01]  /*0250*/  LDC R5, c[0x0][0x298] ;  /* 0x0000a600ff057b82 */ /* 0x000ea20000000800 */
[----:B------:R-:W-:Y:S01]  /*0260*/  VIMNMX R20, R4, R3, PT ;  /* 0x0000000304147248 */ /* 0x000fe20003fe0100 */
[----:B------:R-:W-:Y:S01]  /*0270*/  IMAD.MOV.U32 R4, RZ, RZ, R22 ;  /* 0x000000ffff047224 */ /* 0x000fe200078e0016 */
[----:B------:R-:W-:-:S13]  /*0280*/  ISETP.GT.U32.AND P1, PT, R22, R7, PT ;  /* 0x000000071600720c */ /* 0x000fda0003f24070 */
[----:B------:R-:W-:Y:S02]  /*0290*/  @!P1 IMAD.IADD R7, R7, 0x1, -R22 ;  /* 0x0000000107079824 */ /* 0x000fe400078e0a16 */
[----:B------:R-:W-:Y:S01]  /*02a0*/  @!P1 VIADD R21, R21, 0x1 ;  /* 0x0000000115159836 */ /* 0x000fe20000000000 */
[----:B------:R-:W-:Y:S02]  /*02b0*/  ISETP.NE.AND P1, PT, R2, RZ, PT ;  /* 0x000000ff0200720c */ /* 0x000fe40003f25270 */
[----:B------:R-:W-:Y:S02]  /*02c0*/  ISETP.GE.U32.AND P0, PT, R7, R22, PT ;  /* 0x000000160700720c */ /* 0x000fe40003f06070 */
[----:B------:R-:W3:Y:S01]  /*02d0*/  LDC R7, c[0x0][0xc] ;  /* 0x00000300ff077b82 */ /* 0x000ee20000000800 */
[----:B0-----:R-:W-:-:S04]  /*02e0*/  SHF.R.S32.HI R12, RZ, 0x1f, R9 ;  /* 0x0000001fff0c7819 */ /* 0x001fc80000011409 */
[----:B------:R-:W-:-:S04]  /*02f0*/  LEA.HI R12, R12, R9, RZ, 0x5 ;  /* 0x000000090c0c7211 */ /* 0x000fc800078f28ff */
[----:B------:R-:W-:Y:S02]  /*0300*/  SHF.R.S32.HI R19, RZ, 0x5, R12 ;  /* 0x00000005ff137819 */ /* 0x000fe4000001140c */
[----:B------:R-:W-:Y:S01]  /*0310*/  @P0 VIADD R21, R21, 0x1 ;  /* 0x0000000115150836 */ /* 0x000fe20000000000 */
[----:B--2---:R-:W-:-:S04]  /*0320*/  ISETP.GT.AND P0, PT, R5, -0x1, PT ;  /* 0xffffffff0500780c */ /* 0x004fc80003f04270 */
        /* <DEDUP_REMOVED lines=14> */
[----:B---3--:R-:W-:-:S03]  /*0410*/  IABS R14, R7 ;  /* 0x00000007000e7213 */ /* 0x008fc60000000000 */
        /* <DEDUP_REMOVED lines=28> */
[----:B------:R-:W-:Y:S02]  /*05e0*/  IMAD R2, R3, R14, R18 ;  /* 0x0000000e03027224 */ /* 0x000fe400078e0212 */
[----:B------:R-:W-:-:S03]  /*05f0*/  IMAD.MOV R18, RZ, RZ, -R5 ;  /* 0x000000ffff127224 */ /* 0x000fc600078e0a05 */
        /* <DEDUP_REMOVED lines=13> */
.L_x_4426:
[----:B------:R-:W-:Y:S02]  /*06d0*/  ULDC UR4, c[0x0][0x288] ;  /* 0x0000a20000047ab9 */ /* 0x000fe40000000800 */
[----:B---3--:R-:W-:-:S04]  /*06e0*/  IMAD R2, R7, UR4, R8 ;  /* 0x0000000407027c24 */ /* 0x008fc8000f8e0208 */
[----:B------:R-:W-:-:S07]  /*06f0*/  IMAD R18, R2, R5, RZ ;  /* 0x0000000502127224 */ /* 0x000fce00078e02ff */
.L_x_4427:
        /* <DEDUP_REMOVED lines=28> */
.L_x_4431:
        /* <DEDUP_REMOVED lines=41> */
.L_x_4429:
[----:B------:R-:W-:Y:S05]  /*0b50*/  BSYNC B7 ;  /* 0x0000000000077941 */ /* 0x000fea0003800000 */
.L_x_4428:
[C---:B------:R-:W-:Y:S01]  /*0b60*/  SHF.L.U32 R17, R10.reuse, 0x9, RZ ;  /* 0x000000090a117819 */ /* 0x040fe200000006ff */
        /* <DEDUP_REMOVED lines=24> */
.L_x_4469:
        /* <DEDUP_REMOVED lines=47> */
.L_x_4437:
        /* <DEDUP_REMOVED lines=11> */
.L_x_4436:
[----:B------:R-:W-:Y:S05]  /*1090*/  BSYNC B1 ;  /* 0x0000000000017941 */ /* 0x000fea0003800000 */
.L_x_4435:
        /* <DEDUP_REMOVED lines=14> */
.L_x_4440:
        /* <DEDUP_REMOVED lines=100> */
.L_x_4439:
[----:B------:R-:W-:Y:S05]  /*17c0*/  BSYNC B1 ;  /* 0x0000000000017941 */ /* 0x000fea0003800000 */
.L_x_4438:
        /* <DEDUP_REMOVED lines=55> */
.L_x_4442:
[----:B------:R-:W-:Y:S05]  /*1b40*/  BSYNC B1 ;  /* 0x0000000000017941 */ /* 0x000fea0003800000 */
.L_x_4441:
        /* <DEDUP_REMOVED lines=26> */
.L_x_4434:
[----:B------:R-:W-:Y:S05]  /*1cf0*/  BSYNC B0 ;  /* 0x0000000000007941 */ /* 0x000fea0003800000 */
.L_x_4433:
        /* <DEDUP_REMOVED lines=13> */
[----:B-1----:R-:W-:Y:S01]  /*1dd0*/  FADD.FTZ R13, R2, R13 ;  /* 0x0000000d020d7221 */ /* 0x002fe20000010000 */
[----:B------:R-:W-:-:S04]  /*1de0*/  @!P3 MOV R2, 0x400 ;  /* 0x000004000002b802 */ /* 0x000fc80000000f00 */
[----:B------:R-:W1:Y:S01]  /*1df0*/  SHFL.BFLY PT, R12, R13, 0x2, 0x1f ;  /* 0x0c401f000d0c7f89 */ /* 0x000e6200000e0000 */
[----:B--2---:R-:W-:Y:S02]  /*1e00*/  @!P0 LEA R4, R25, R4, 0x18 ;  /* 0x0000000419048211 */ /* 0x004fe400078ec0ff */
[----:B---3--:R-:W-:-:S03]  /*1e10*/  @!P3 LEA R27, R27, R2, 0x18 ;  /* 0x000000021b1bb211 */ /* 0x008fc600078ec0ff */
[----:B------:R-:W-:Y:S01]  /*1e20*/  @!P0 IMAD.IADD R3, R4, 0x1, R3 ;  /* 0x0000000104038824 */ /* 0x000fe200078e0203 */
        /* <DEDUP_REMOVED lines=36> */
.L_x_4447:
[----:B------:R-:W1:Y:S01]  /*2070*/  LDS R17, [R3] ;  /* 0x0000000003117984 */ /* 0x000e620000000800 */
[----:B------:R-:W-:Y:S01]  /*2080*/  VIADD R2, R2, 0xffffffff ;  /* 0xffffffff02027836 */ /* 0x000fe20000000000 */
[----:B------:R-:W-:-:S04]  /*2090*/  IADD3 R13, R13, 0x80, RZ ;  /* 0x000000800d0d7810 */ /* 0x000fc80007ffe0ff */
[----:B------:R-:W-:Y:S01]  /*20a0*/  ISETP.NE.AND P0, PT, R2, RZ, PT ;  /* 0x000000ff0200720c */ /* 0x000fe20003f05270 */
[----:B-12---:R-:W-:-:S05]  /*20b0*/  FMUL.FTZ R4, R17, R0 ;  /* 0x0000000011047220 */ /* 0x006fca0000410000 */
[----:B------:R1:W-:Y:S02]  /*20c0*/  STS [R3], R4 ;  /* 0x0000000403007388 */ /* 0x0003e40000000800 */
[----:B-1----:R-:W-:-:S05]  /*20d0*/  VIADD R3, R3, 0x200 ;  /* 0x0000020003037836 */ /* 0x002fca0000000000 */
[----:B------:R-:W-:Y:S05]  /*20e0*/  @P0 BRA `(.L_x_4447) ;  /* 0xfffffffc00e00947 */ /* 0x000fea000383ffff */
.L_x_4446:
[----:B------:R-:W-:Y:S05]  /*20f0*/  BSYNC B1 ;  /* 0x0000000000017941 */ /* 0x000fea0003800000 */
.L_x_4445:
        /* <DEDUP_REMOVED lines=14> */
.L_x_4450:
[----:B------:R-:W2:Y:S01]  /*21e0*/  LDS R27, [R2+-0x400] ;  /* 0xfffc0000021b7984 */ /* 0x000ea20000000800 */
[----:B------:R-:W-:-:S03]  /*21f0*/  VIADD R13, R13, 0x800 ;  /* 0x000008000d0d7836 */ /* 0x000fc60000000000 */
[----:B------:R-:W3:Y:S02]  /*2200*/  LDS R29, [R2+-0x200] ;  /* 0xfffe0000021d7984 */ /* 0x000ee40000000800 */
[----:B------:R-:W-:Y:S02]  /*2210*/  ISETP.GE.AND P2, PT, R13, R3, PT ;  /* 0x000000030d00720c */ /* 0x000fe40003f46270 */
[----:B------:R-:W4:Y:S04]  /*2220*/  LDS R23, [R2] ;  /* 0x0000000002177984 */ /* 0x000f280000000800 */
[----:B------:R-:W5:Y:S04]  /*2230*/  LDS R17, [R2+0x200] ;  /* 0x0002000002117984 */ /* 0x000f680000000800 */
[----:B------:R-:W0:Y:S04]  /*2240*/  LDS R25, [R2+0x400] ;  /* 0x0004000002197984 */ /* 0x000e280000000800 */
[----:B-1----:R-:W1:Y:S04]  /*2250*/  LDS R4, [R2+0xa00] ;  /* 0x000a000002047984 */ /* 0x002e680000000800 */
        /* <DEDUP_REMOVED lines=8> */
[----:B------:R2:W-:Y:S01]  /*22e0*/  STS [R2+-0x200], R24 ;  /* 0xfffe001802007388 */ /* 0x0005e20000000800 */
[----:B0-----:R-:W-:-:S03]  /*22f0*/  FMUL.FTZ R25, R25, R0 ;  /* 0x0000000019197220 */ /* 0x001fc60000410000 */
[----:B------:R-:W-:Y:S01]  /*2300*/  STS [R2], R28 ;  /* 0x0000001c02007388 */ /* 0x000fe20000000800 */
[----:B-1----:R-:W-:-:S03]  /*2310*/  FMUL.FTZ R4, R4, R0 ;  /* 0x0000000004047220 */ /* 0x002fc60000410000 */
        /* <DEDUP_REMOVED lines=32> */
.L_x_4449:
[----:B------:R-:W-:Y:S05]  /*2520*/  BSYNC B1 ;  /* 0x0000000000017941 */ /* 0x000fea0003800000 */
.L_x_4448:
        /* <DEDUP_REMOVED lines=8> */
[----:B-1----:R-:W1:Y:S04]  /*25b0*/  LDS R4, [R2] ;  /* 0x0000000002047984 */ /* 0x002e680000000800 */
[----:B------:R-:W4:Y:S04]  /*25c0*/  LDS R12, [R2+0x200] ;  /* 0x00020000020c7984 */ /* 0x000f280000000800 */
[----:B------:R-:W5:Y:S04]  /*25d0*/  LDS R25, [R2+0x400] ;  /* 0x0004000002197984 */ /* 0x000f680000000800 */
[----:B------:R-:W0:Y:S04]  /*25e0*/  LDS R23, [R2+0x600] ;  /* 0x0006000002177984 */ /* 0x000e280000000800 */
[----:B------:R-:W0:Y:S04]  /*25f0*/  LDS R17, [R2+0x800] ;  /* 0x0008000002117984 */ /* 0x000e280000000800 */
[----:B------:R-:W0:Y:S01]  /*2600*/  LDS R3, [R2+0xa00] ;  /* 0x000a000002037984 */ /* 0x000e220000000800 */
[-C--:B--2---:R-:W-:Y:S01]  /*2610*/  FMUL.FTZ R27, R27, R0.reuse ;  /* 0x000000001b1b7220 */ /* 0x084fe20000410000 */
[----:B---3--:R-:W-:-:S04]  /*2620*/  FMUL.FTZ R29, R29, R0 ;  /* 0x000000001d1d7220 */ /* 0x008fc80000410000 */
[----:B------:R-:W-:Y:S01]  /*2630*/  STS [R2+-0x400], R27 ;  /* 0xfffc001b02007388 */ /* 0x000fe20000000800 */
[----:B-1----:R-:W-:-:S03]  /*2640*/  FMUL.FTZ R4, R4, R0 ;  /* 0x0000000004047220 */ /* 0x002fc60000410000 */
        /* <DEDUP_REMOVED lines=13> */
.L_x_4452:
[----:B------:R-:W-:Y:S05]  /*2720*/  BSYNC B1 ;  /* 0x0000000000017941 */ /* 0x000fea0003800000 */
.L_x_4451:
        /* <DEDUP_REMOVED lines=14> */
.L_x_4444:
[----:B------:R-:W-:Y:S05]  /*2810*/  BSYNC B0 ;  /* 0x0000000000007941 */ /* 0x000fea0003800000 */
.L_x_4443:
[----:B------:R-:W-:Y:S01]  /*2820*/  BAR.SYNC.DEFER_BLOCKING 0x0 ;  /* 0x0000000000007b1d */ /* 0x000fe20000010000 */
[----:B------:R-:W-:-:S05]  /*2830*/  ISETP.NE.AND P0, PT, R9, RZ, PT ;  /* 0x000000ff0900720c */ /* 0x000fca0003f05270 */
[----:B------:R-:W-:Y:S08]  /*2840*/  BSSY B0, `(.L_x_4453) ;  /* 0x0000014000007945 */ /* 0x000ff00003800000 */
[----:B------:R-:W-:Y:S05]  /*2850*/  @P0 BRA `(.L_x_4454) ;  /* 0x0000000000480947 */ /* 0x000fea0003800000 */
[----:B--2---:R-:W-:Y:S01]  /*2860*/  IMAD R0, R16, R7, RZ ;  /* 0x0000000710007224 */ /* 0x004fe200078e02ff */
[----:B-1----:R-:W-:Y:S01]  /*2870*/  SHF.R.S32.HI R4, RZ, 0x1f, R10 ;  /* 0x0000001fff047819 */ /* 0x002fe2000001140a */
[----:B---3--:R-:W-:Y:S01]  /*2880*/  IMAD R2, R8, UR38, RZ ;  /* 0x0000002608027c24 */ /* 0x008fe2000f8e02ff */
        /* <DEDUP_REMOVED lines=15> */
.L_x_4454:
[----:B------:R-:W-:Y:S05]  /*2980*/  BSYNC B0 ;  /* 0x0000000000007941 */ /* 0x000fea0003800000 */
.L_x_4453:
[----:B------:R-:W-:Y:S04]  /*2990*/  BSSY B6, `(.L_x_4455) ;  /* 0x000003c000067945 */ /* 0x000fe80003800000 */
[----:B------:R-:W-:Y:S05]  /*29a0*/  @P1 BRA `(.L_x_4456) ;  /* 0x0000000000e81947 */ /* 0x000fea0003800000 */
[----:B------:R-:W1:Y:S01]  /*29b0*/  LDC R14, c[0x0][0x290] ;  /* 0x0000a400ff0e7b82 */ /* 0x000e620000000800 */
[----:B0---4-:R-:W0:Y:S01]  /*29c0*/  I2F.RP R11, R22 ;  /* 0x00000016000b7306 */ /* 0x011e220000209400 */
[----:B---3--:R-:W-:Y:S01]  /*29d0*/  IMAD.MOV.U32 R2, RZ, RZ, RZ ;  /* 0x000000ffff027224 */ /* 0x008fe200078e00ff */
[----:B------:R-:W-:Y:S02]  /*29e0*/  ULDC UR4, c[0x0][0x28c] ;  /* 0x0000a30000047ab9 */ /* 0x000fe40000000800 */
[----:B------:R-:W-:-:S03]  /*29f0*/  VIADD R21, R21, -UR4 ;  /* 0x8000000415157c36 */ /* 0x000fc60008000000 */
[----:B--2---:R-:W2:Y:S01]  /*2a00*/  LDC R0, c[0x0][0x294] ;  /* 0x0000a500ff007b82 */ /* 0x004ea20000000800 */
[----:B0-----:R-:W0:Y:S01]  /*2a10*/  MUFU.RCP R11, R11 ;  /* 0x0000000b000b7308 */ /* 0x001e220000001000 */
[----:B-1----:R-:W-:Y:S02]  /*2a20*/  IABS R4, R14 ;  /* 0x0000000e00047213 */ /* 0x002fe40000000000 */
[----:B------:R-:W-:-:S05]  /*2a30*/  ISETP.NE.AND P1, PT, R14, RZ, PT ;  /* 0x000000ff0e00720c */ /* 0x000fca0003f25270 */
[----:B------:R-:W1:Y:S01]  /*2a40*/  I2F.RP R17, R4 ;  /* 0x0000000400117306 */ /* 0x000e620000209400 */
[----:B--2---:R-:W-:Y:S01]  /*2a50*/  ISETP.NE.AND P2, PT, R0, RZ, PT ;  /* 0x000000ff0000720c */ /* 0x004fe20003f45270 */
[----:B0-----:R-:W-:-:S06]  /*2a60*/  VIADD R3, R11, 0xffffffe ;  /* 0x0ffffffe0b037836 */ /* 0x001fcc0000000000 */
[----:B------:R-:W0:Y:S08]  /*2a70*/  F2I.FTZ.U32.TRUNC.NTZ R3, R3 ;  /* 0x0000000300037305 */ /* 0x000e30000021f000 */
[----:B-1----:R-:W1:Y:S01]  /*2a80*/  MUFU.RCP R17, R17 ;  /* 0x0000001100117308 */ /* 0x002e620000001000 */
[----:B0-----:R-:W-:-:S04]  /*2a90*/  IMAD.MOV R15, RZ, RZ, -R3 ;  /* 0x000000ffff0f7224 */ /* 0x001fc800078e0a03 */
[----:B------:R-:W-:-:S04]  /*2aa0*/  IMAD R15, R15, R22, RZ ;  /* 0x000000160f0f7224 */ /* 0x000fc800078e02ff */
[----:B------:R-:W-:Y:S01]  /*2ab0*/  IMAD.HI.U32 R2, R3, R15, R2 ;  /* 0x0000000f03027227 */ /* 0x000fe200078e0002 */
[----:B-1----:R-:W-:-:S04]  /*2ac0*/  IADD3 R12, R17, 0xffffffe, RZ ;  /* 0x0ffffffe110c7810 */ /* 0x002fc80007ffe0ff */
[----:B------:R0:W1:Y:S02]  /*2ad0*/  F2I.FTZ.U32.TRUNC.NTZ R13, R12 ;  /* 0x0000000c000d7305 */ /* 0x000064000021f000 */
[----:B0-----:R-:W-:Y:S01]  /*2ae0*/  HFMA2.MMA R12, -RZ, RZ, 0, 0 ;  /* 0x00000000ff0c7435 */ /* 0x001fe200000001ff */
[----:B-1----:R-:W-:-:S05]  /*2af0*/  IADD3 R11, RZ, -R13, RZ ;  /* 0x8000000dff0b7210 */ /* 0x002fca0007ffe0ff */
[----:B------:R-:W-:Y:S01]  /*2b00*/  IMAD R3, R11, R4, RZ ;  /* 0x000000040b037224 */ /* 0x000fe200078e02ff */
[----:B------:R-:W-:-:S03]  /*2b10*/  IABS R11, R0 ;  /* 0x00000000000b7213 */ /* 0x000fc60000000000 */
[----:B------:R-:W-:Y:S01]  /*2b20*/  IMAD.HI.U32 R12, R13, R3, R12 ;  /* 0x000000030d0c7227 */ /* 0x000fe200078e000c */
[----:B------:R-:W-:-:S07]  /*2b30*/  MOV R3, R11 ;  /* 0x0000000b00037202 */ /* 0x000fce0000000f00 */
.L_x_4458:
        /* <DEDUP_REMOVED lines=33> */
.L_x_4456:
[----:B------:R-:W-:Y:S05]  /*2d50*/  BSYNC B6 ;  /* 0x0000000000067941 */ /* 0x000fea0003800000 */
.L_x_4455:
[----:B------:R-:W-:-:S03]  /*2d60*/  UMOV UR4, 0xffffffff ;  /* 0xffffffff00047882 */ /* 0x000fc60000000000 */
[----:B------:R-:W-:Y:S05]  /*2d70*/  BRA.DIV UR4, `(.L_x_4459) ;  /* 0x0000000e04787947 */ /* 0x000fea000b800000 */
[----:B---34-:R-:W-:Y:S01]  /*2d80*/  HFMA2.MMA R2, -RZ, RZ, 0, 0 ;  /* 0x00000000ff027435 */ /* 0x018fe200000001ff */
[----:B------:R-:W-:Y:S01]  /*2d90*/  CS2R R18, SRZ ;  /* 0x0000000000127805 */ /* 0x000fe2000001ff00 */
[----:B--2---:R-:W-:Y:S01]  /*2da0*/  HFMA2.MMA R0, -RZ, RZ, 0, 0 ;  /* 0x00000000ff007435 */ /* 0x004fe200000001ff */
[----:B------:R-:W-:Y:S01]  /*2db0*/  MOV R17, RZ ;  /* 0x000000ff00117202 */ /* 0x000fe20000000f00 */
[----:B-1----:R-:W-:Y:S02]  /*2dc0*/  IMAD.MOV.U32 R4, RZ, RZ, RZ ;  /* 0x000000ffff047224 */ /* 0x002fe400078e00ff */
        /* <DEDUP_REMOVED lines=9> */
.L_x_4478:
        /* <DEDUP_REMOVED lines=48> */
.L_x_4461:
[----:B------:R-:W-:Y:S05]  /*3160*/  BSYNC B0 ;  /* 0x0000000000007941 */ /* 0x000fea0003800000 */
.L_x_4460:
        /* <DEDUP_REMOVED lines=28> */
.L_x_4463:
[----:B------:R-:W-:Y:S05]  /*3330*/  BSYNC B0 ;  /* 0x0000000000007941 */ /* 0x000fea0003800000 */
.L_x_4462:
        /* <DEDUP_REMOVED lines=27> */
[----:B------:R-:W-:Y:S02]  /*34f0*/  F2FP.F16.F32.PACK_AB R3, R4, R3 ;  /* 0x000000030403723e */ /* 0x000fe400000000ff */
[-C--:B------:R-:W-:Y:S02]  /*3500*/  IADD3 R11, P2, R14, R6.reuse, RZ ;  /* 0x000000060e0b7210 */ /* 0x080fe40007f5e0ff */
[-C--:B------:R-:W-:Y:S02]  /*3510*/  IADD3 R13, P3, R16, R6.reuse, RZ ;  /* 0x00000006100d7210 */ /* 0x080fe40007f7e0ff */
[----:B------:R-:W-:-:S02]  /*3520*/  IADD3 R15, P4, R29, R6, RZ ;  /* 0x000000061d0f7210 */ /* 0x000fc40007f9e0ff */
        /* <DEDUP_REMOVED lines=15> */
[----:B------:R-:W-:Y:S02]  /*3620*/  F2FP.F16.F32.PACK_AB R2, R18, R2 ;  /* 0x000000021202723e */ /* 0x000fe400000000ff */
[----:B------:R-:W-:Y:S02]  /*3630*/  LEA.HI.X.SX32 R22, R29, R26, 0x1, P4 ;  /* 0x0000001a1d167211 */ /* 0x000fe400020f0eff */
[----:B------:R-:W-:Y:S02]  /*3640*/  LEA R14, P1, R15, UR4, 0x1 ;  /* 0x000000040f0e7c11 */ /* 0x000fe4000f8208ff */
[----:B------:R-:W-:-:S02]  /*3650*/  PRMT R18, R3, 0x7632, R18 ;  /* 0x0000763203127816 */ /* 0x000fc40000000012 */
[----:B------:R-:W-:Y:S02]  /*3660*/  LEA.HI.X R13, R13, UR5, R16, 0x1, P0 ;  /* 0x000000050d0d7c11 */ /* 0x000fe400080f0c10 */
[----:B------:R-:W-:Y:S01]  /*3670*/  F2FP.F16.F32.PACK_AB R19, R20, R19 ;  /* 0x000000131413723e */ /* 0x000fe200000000ff */
        /* <DEDUP_REMOVED lines=10> */
[----:B------:R-:W-:Y:S02]  /*3720*/  F2FP.F16.F32.PACK_AB R0, R21, R0 ;  /* 0x000000001500723e */ /* 0x000fe400000000ff */
        /* <DEDUP_REMOVED lines=8> */
.L_x_4430:
        /* <DEDUP_REMOVED lines=16> */
.L_x_4457:
        /* <DEDUP_REMOVED lines=16> */
.L_x_4464:
[----:B------:R-:W-:Y:S05]  /*39b0*/  EXIT ;  /* 0x000000000000794d */ /* 0x000fea0003800000 */
.L_x_4432:
[----:B------:R-:W-:Y:S01]  /*39c0*/  MOV R12, 0x10 ;  /* 0x00000010000c7802 */ /* 0x000fe20000000f00 */
[----:B------:R-:W-:Y:S01]  /*39d0*/  IMAD.MOV.U32 R11, RZ, RZ, 0x1f ;  /* 0x0000001fff0b7424 */ /* 0x000fe200078e00ff */
[----:B------:R-:W-:Y:S01]  /*39e0*/  MOV R15, 0xffffffff ;  /* 0xffffffff000f7802 */ /* 0x000fe20000000f00 */
[----:B------:R-:W-:-:S07]  /*39f0*/  IMAD.MOV.U32 R2, RZ, RZ, -0x800001 ;  /* 0xff7fffffff027424 */ /* 0x000fce00078e00ff */
[----:B------:R-:W-:Y:S05]  /*3a00*/  WARPSYNC.COLLECTIVE R15, `(.L_x_4465) ;  /* 0x000000000f087348 */ /* 0x000fea0003c00000 */
[----:B------:R0:W1:Y:S02]  /*3a10*/  SHFL.BFLY P6, R14, R13, R12, R11 ;  /* 0x0c00000c0d0e7389 */ /* 0x00006400000c000b */
[----:B01----:R-:W-:Y:S01]  /*3a20*/  ENDCOLLECTIVE ;  /* 0x000000000000791b */ /* 0x003fe20003800000 */
.L_x_4465:
[----:B------:R-:W-:Y:S01]  /*3a30*/  HFMA2.MMA R12, -RZ, RZ, 0, 4.76837158203125e-07 ;  /* 0x00000008ff0c7435 */ /* 0x000fe200000001ff */
[----:B------:R-:W-:-:S05]  /*3a40*/  FMNMX.FTZ R0, R14, -3.40282346638528859812e+38, !PT ;  /* 0xff7fffff0e007809 */ /* 0x000fca0007810000 */
[----:B------:R-:W-:-:S07]  /*3a50*/  IMAD.MOV.U32 R13, RZ, RZ, R0 ;  /* 0x000000ffff0d7224 */ /* 0x000fce00078e0000 */
[----:B------:R-:W-:Y:S05]  /*3a60*/  WARPSYNC.COLLECTIVE R15, `(.L_x_4466) ;  /* 0x000000000f087348 */ /* 0x000fea0003c00000 */
[----:B------:R0:W1:Y:S02]  /*3a70*/  SHFL.BFLY P6, R14, R13, R12, R11 ;  /* 0x0c00000c0d0e7389 */ /* 0x00006400000c000b */
[----:B01----:R-:W-:Y:S01]  /*3a80*/  ENDCOLLECTIVE ;  /* 0x000000000000791b */ /* 0x003fe20003800000 */
.L_x_4466:
[----:B------:R-:W-:Y:S02]  /*3a90*/  MOV R12, 0x4 ;  /* 0x00000004000c7802 */ /* 0x000fe40000000f00 */
[----:B------:R-:W-:-:S05]  /*3aa0*/  FMNMX.FTZ R3, R0, R14, !PT ;  /* 0x0000000e00037209 */ /* 0x000fca0007810000 */
[----:B------:R-:W-:-:S07]  /*3ab0*/  IMAD.MOV.U32 R13, RZ, RZ, R3 ;  /* 0x000000ffff0d7224 */ /* 0x000fce00078e0003 */
[----:B------:R-:W-:Y:S05]  /*3ac0*/  WARPSYNC.COLLECTIVE R15, `(.L_x_4467) ;  /* 0x000000000f087348 */ /* 0x000fea0003c00000 */
[----:B------:R0:W1:Y:S02]  /*3ad0*/  SHFL.BFLY P6, R14, R13, R12, R11 ;  /* 0x0c00000c0d0e7389 */ /* 0x00006400000c000b */
[----:B01----:R-:W-:Y:S01]  /*3ae0*/  ENDCOLLECTIVE ;  /* 0x000000000000791b */ /* 0x003fe20003800000 */
.L_x_4467:
[----:B------:R-:W-:Y:S01]  /*3af0*/  HFMA2.MMA R12, -RZ, RZ, 0, 1.1920928955078125e-07 ;  /* 0x00000002ff0c7435 */ /* 0x000fe200000001ff */
[----:B------:R-:W-:-:S05]  /*3b00*/  FMNMX.FTZ R4, R3, R14, !PT ;  /* 0x0000000e03047209 */ /* 0x000fca0007810000 */
[----:B------:R-:W-:-:S07]  /*3b10*/  IMAD.MOV.U32 R13, RZ, RZ, R4 ;  /* 0x000000ffff0d7224 */ /* 0x000fce00078e0004 */
[----:B------:R-:W-:Y:S05]  /*3b20*/  WARPSYNC.COLLECTIVE R15, `(.L_x_4468) ;  /* 0x000000000f087348 */ /* 0x000fea0003c00000 */
[----:B------:R0:W1:Y:S02]  /*3b30*/  SHFL.BFLY P6, R14, R13, R12, R11 ;  /* 0x0c00000c0d0e7389 */ /* 0x00006400000c000b */
[----:B01----:R-:W-:Y:S01]  /*3b40*/  ENDCOLLECTIVE ;  /* 0x000000000000791b */ /* 0x003fe20003800000 */
.L_x_4468:
[----:B------:R-:W-:Y:S05]  /*3b50*/  BRA `(.L_x_4469) ;  /* 0xffffffd000647947 */ /* 0x000fea000383ffff */
.L_x_4459:
[----:B0---4-:R-:W-:Y:S01]  /*3b60*/  HFMA2.MMA R11, -RZ, RZ, 0, 1.847743988037109375e-06 ;  /* 0x0000001fff0b7435 */ /* 0x011fe200000001ff */
[----:B---3--:R-:W-:Y:S01]  /*3b70*/  MOV R13, RZ ;  /* 0x000000ff000d7202 */ /* 0x008fe20000000f00 */
[----:B------:R-:W-:Y:S02]  /*3b80*/  IMAD.MOV.U32 R12, RZ, RZ, 0x1 ;  /* 0x00000001ff0c7424 */ /* 0x000fe400078e00ff */
[----:B--2---:R-:W-:-:S07]  /*3b90*/  IMAD.MOV.U32 R15, RZ, RZ, -0x1 ;  /* 0xffffffffff0f7424 */ /* 0x004fce00078e00ff */
[----:B-1----:R-:W-:Y:S05]  /*3ba0*/  WARPSYNC.COLLECTIVE R15, `(.L_x_4470) ;  /* 0x000000000f087348 */ /* 0x002fea0003c00000 */
[----:B------:R0:W2:Y:S02]  /*3bb0*/  SHFL.BFLY P6, R14, R13, R12, R11 ;  /* 0x0c00000c0d0e7389 */ /* 0x0000a400000c000b */
[----:B012---:R-:W-:Y:S01]  /*3bc0*/  ENDCOLLECTIVE ;  /* 0x000000000000791b */ /* 0x007fe20003800000 */
.L_x_4470:
[----:B------:R-:W-:-:S07]  /*3bd0*/  MOV R2, R14 ;  /* 0x0000000e00027202 */ /* 0x000fce0000000f00 */
[----:B------:R-:W-:Y:S05]  /*3be0*/  WARPSYNC.COLLECTIVE R15, `(.L_x_4471) ;  /* 0x000000000f087348 */ /* 0x000fea0003c00000 */
[----:B------:R0:W1:Y:S02]  /*3bf0*/  SHFL.BFLY P6, R14, R13, R12, R11 ;  /* 0x0c00000c0d0e7389 */ /* 0x00006400000c000b */
[----:B01----:R-:W-:Y:S01]  /*3c00*/  ENDCOLLECTIVE ;  /* 0x000000000000791b */ /* 0x003fe20003800000 */
.L_x_4471:
[----:B------:R-:W-:Y:S01]  /*3c10*/  FADD.FTZ R3, RZ, R2 ;  /* 0x00000002ff037221 */ /* 0x000fe20000010000 */
[----:B------:R-:W-:-:S07]  /*3c20*/  IMAD.MOV.U32 R4, RZ, RZ, R14 ;  /* 0x000000ffff047224 */ /* 0x000fce00078e000e */
[----:B------:R-:W-:Y:S05]  /*3c30*/  WARPSYNC.COLLECTIVE R15, `(.L_x_4472) ;  /* 0x000000000f087348 */ /* 0x000fea0003c00000 */
[----:B------:R0:W1:Y:S02]  /*3c40*/  SHFL.BFLY P6, R14, R13, R12, R11 ;  /* 0x0c00000c0d0e7389 */ /* 0x00006400000c000b */
[----:B01----:R-:W-:Y:S01]  /*3c50*/  ENDCOLLECTIVE ;  /* 0x000000000000791b */ /* 0x003fe20003800000 */
.L_x_4472:
[----:B------:R-:W-:Y:S01]  /*3c60*/  FADD.FTZ R4, RZ, R4 ;  /* 0x00000004ff047221 */ /* 0x000fe20000010000 */
[----:B------:R-:W-:-:S07]  /*3c70*/  MOV R17, R14 ;  /* 0x0000000e00117202 */ /* 0x000fce0000000f00 */
[----:B------:R-:W-:Y:S05]  /*3c80*/  WARPSYNC.COLLECTIVE R15, `(.L_x_4473) ;  /* 0x000000000f087348 */ /* 0x000fea0003c00000 */
[----:B------:R0:W1:Y:S02]  /*3c90*/  SHFL.BFLY P6, R14, R13, R12, R11 ;  /* 0x0c00000c0d0e7389 */ /* 0x00006400000c000b */
[----:B01----:R-:W-:Y:S01]  /*3ca0*/  ENDCOLLECTIVE ;  /* 0x000000000000791b */ /* 0x003fe20003800000 */
.L_x_4473:
[----:B------:R-:W-:Y:S01]  /*3cb0*/  FADD.FTZ R2, RZ, R17 ;  /* 0x00000011ff027221 */ /* 0x000fe20000010000 */
[----:B------:R-:W-:-:S07]  /*3cc0*/  IMAD.MOV.U32 R18, RZ, RZ, R14 ;  /* 0x000000ffff127224 */ /* 0x000fce00078e000e */
[----:B------:R-:W-:Y:S05]  /*3cd0*/  WARPSYNC.COLLECTIVE R15, `(.L_x_4474) ;  /* 0x000000000f087348 */ /* 0x000fea0003c00000 */
[----:B------:R0:W1:Y:S02]  /*3ce0*/  SHFL.BFLY P6, R14, R13, R12, R11 ;  /* 0x0c00000c0d0e7389 */ /* 0x00006400000c000b */
[----:B01----:R-:W-:Y:S01]  /*3cf0*/  ENDCOLLECTIVE ;  /* 0x000000000000791b */ /* 0x003fe20003800000 */
.L_x_4474:
[----:B------:R-:W-:Y:S01]  /*3d00*/  FADD.FTZ R18, RZ, R18 ;  /* 0x00000012ff127221 */ /* 0x000fe20000010000 */
[----:B------:R-:W-:-:S07]  /*3d10*/  MOV R19, R14 ;  /* 0x0000000e00137202 */ /* 0x000fce0000000f00 */
[----:B------:R-:W-:Y:S05]  /*3d20*/  WARPSYNC.COLLECTIVE R15, `(.L_x_4475) ;  /* 0x000000000f087348 */ /* 0x000fea0003c00000 */
[----:B------:R0:W1:Y:S02]  /*3d30*/  SHFL.BFLY P6, R14, R13, R12, R11 ;  /* 0x0c00000c0d0e7389 */ /* 0x00006400000c000b */
[----:B01----:R-:W-:Y:S01]  /*3d40*/  ENDCOLLECTIVE ;  /* 0x000000000000791b */ /* 0x003fe20003800000 */
.L_x_4475:
[----:B------:R-:W-:Y:S01]  /*3d50*/  FADD.FTZ R19, RZ, R19 ;  /* 0x00000013ff137221 */ /* 0x000fe20000010000 */
[----:B------:R-:W-:-:S07]  /*3d60*/  IMAD.MOV.U32 R20, RZ, RZ, R14 ;  /* 0x000000ffff147224 */ /* 0x000fce00078e000e */
[----:B------:R-:W-:Y:S05]  /*3d70*/  WARPSYNC.COLLECTIVE R15, `(.L_x_4476) ;  /* 0x000000000f087348 */ /* 0x000fea0003c00000 */
[----:B------:R0:W1:Y:S02]  /*3d80*/  SHFL.BFLY P6, R14, R13, R12, R11 ;  /* 0x0c00000c0d0e7389 */ /* 0x00006400000c000b */
[----:B01----:R-:W-:Y:S01]  /*3d90*/  ENDCOLLECTIVE ;  /* 0x000000000000791b */ /* 0x003fe20003800000 */
.L_x_4476:
[----:B------:R-:W-:Y:S01]  /*3da0*/  FADD.FTZ R20, RZ, R20 ;  /* 0x00000014ff147221 */ /* 0x000fe20000010000 */
[----:B------:R-:W-:-:S07]  /*3db0*/  MOV R0, R14 ;  /* 0x0000000e00007202 */ /* 0x000fce0000000f00 */
[----:B------:R-:W-:Y:S05]  /*3dc0*/  WARPSYNC.COLLECTIVE R15, `(.L_x_4477) ;  /* 0x000000000f087348 */ /* 0x000fea0003c00000 */
[----:B------:R0:W1:Y:S02]  /*3dd0*/  SHFL.BFLY P6, R14, R13, R12, R11 ;  /* 0x0c00000c0d0e7389 */ /* 0x00006400000c000b */
[----:B01----:R-:W-:Y:S01]  /*3de0*/  ENDCOLLECTIVE ;  /* 0x000000000000791b */ /* 0x003fe20003800000 */
.L_x_4477:
[----:B------:R-:W-:Y:S01]  /*3df0*/  FADD.FTZ R0, RZ, R0 ;  /* 0x00000000ff007221 */ /* 0x000fe20000010000 */
[----:B------:R-:W-:Y:S06]  /*3e00*/  BRA `(.L_x_4478) ;  /* 0xfffffff000147947 */ /* 0x000fec000383ffff */
.L_x_4479:
        /* <DEDUP_REMOVED lines=15> */
.L_x_29652:


//--------------------- .text._ZN4vllm25paged_attention_v2_kernelIthLi120ELi16ELi128ELNS_18Fp8KVCacheDataTypeE2ELb1ELi512EEEvPfS2_PT_PKS3_PKT0_S9_ifPKiSB_iPKfiiiSD_SD_iiiii --------------------------
	.section	.text._ZN4vllm25paged_attention_v2_kernelIthLi120ELi16ELi128ELNS_18Fp8KVCacheDataTypeE2ELb1ELi512EEEvPfS2_PT_PKS3_PKT0_S9_ifPKiSB_iPKfiiiSD_SD_iiiii,"ax",@progbits
	.align	128
        .global         _ZN4vllm25paged_attention_v2_kernelIthLi120ELi16ELi128ELNS_18Fp8KVCacheDataTypeE2ELb1ELi512EEEvPfS2_PT_PKS3_PKT0_S9_ifPKiSB_iPKfiiiSD_SD_iiiii
        .type           _ZN4vllm25paged_attention_v2_kernelIthLi120ELi16ELi128ELNS_18Fp8KVCacheDataTypeE2ELb1ELi512EEEvPfS2_PT_PKS3_PKT0_S9_ifPKiSB_iPKfiiiSD_SD_iiiii,@function
        .size           _ZN4vllm25paged_attention_v2_kernelIthLi120ELi16ELi128ELNS_18Fp8KVCacheDataTypeE2ELb1ELi512EEEvPfS2_PT_PKS3_PKT0_S9_ifPKiSB_iPKfiiiSD_SD_iiiii,(.L_x_29653 - _ZN4vllm25paged_attention_v2_kernelIthLi120ELi16ELi128ELNS_18Fp8KVCacheDataTypeE2ELb1ELi512EEEvPfS2_PT_PKS3_PKT0_S9_ifPKiSB_iPKfiiiSD_SD_iiiii)
        .other          _ZN4vllm25paged_attention_v2_kernelIthLi120ELi16ELi128ELNS_18Fp8KVCacheDataTypeE2ELb1ELi512EEEvPfS2_PT_PKS3_PKT0_S9_ifPKiSB_iPKfiiiSD_SD_iiiii,@"STO_CUDA_ENTRY STV_DEFAULT"
_ZN4vllm25paged_attention_v2_kernelIthLi120ELi16ELi128ELNS_18Fp8KVCacheDataTypeE2ELb1ELi512EEEvPfS2_PT_PKS3_PKT0_S9_ifPKiSB_iPKfiiiSD_SD_iiiii:
.text._ZN4vllm25paged_attention_v2_kernelIthLi120ELi16ELi128ELNS_18Fp8KVCacheDataTypeE2ELb1ELi512EEEvPfS2_PT_PKS3_PKT0_S9_ifPKiSB_iPKfiiiSD_SD_iiiii:
        /* <DEDUP_REMOVED lines=109> */
.L_x_4480:
[----:B------:R-:W-:Y:S02]  /*06d0*/  ULDC UR4, c[0x0][0x288] ;  /* 0x0000a20000047ab9 */ /* 0x000fe40000000800 */
[----:B---3--:R-:W-:-:S04]  /*06e0*/  IMAD R2, R7, UR4, R8 ;  /* 0x0000000407027c24 */ /* 0x008fc8000f8e0208 */
[----:B------:R-:W-:-:S07]  /*06f0*/  IMAD R18, R2, R5, RZ ;  /* 0x0000000502127224 */ /* 0x000fce00078e02ff */
.L_x_4481:
        /* <DEDUP_REMOVED lines=28> */
.L_x_4485:
        /* <DEDUP_REMOVED lines=41> */
.L_x_4483:
[----:B------:R-:W-:Y:S05]  /*0b50*/  BSYNC B7 ;  /* 0x0000000000077941 */ /* 0x000fea0003800000 */
.L_x_4482:
[----:B------:R-:W0:Y:S01]  /*0b60*/  S2R R6, SR_TID.X ;  /* 0x0000000000067919 */ /* 0x000e220000002100 */
[C---:B------:R-:W-:Y:S01]  /*0b70*/  SHF.L.U32 R17, R10.reuse, 0x9, RZ ;  /* 0x000000090a117819 */ /* 0x040fe200000006ff */
[----:B------:R-:W-:Y:S01]  /*0b80*/  IMAD R4, R10, -0x20, R20 ;  /* 0xffffffe00a047824 */ /* 0x000fe200078e0214 */
[----:B------:R-:W-:Y:S01]  /*0b90*/  SHF.R.S32.HI R0, RZ, 0x1f, R9 ;  /* 0x0000001fff007819 */ /* 0x000fe20000011409 */
[----:B------:R-:W-:Y:S01]  /*0ba0*/  VIADD R2, R23, 0xf ;  /* 0x0000000f17027836 */ /* 0x000fe20000000000 */
[----:B------:R-:W-:Y:S01]  /*0bb0*/  UMOV UR4, 0xffffffff ;  /* 0xffffffff00047882 */ /* 0x000fe20000000000 */
[----:B------:R-:W-:Y:S01]  /*0bc0*/  IMAD R4, R4, 0x10, R17 ;  /* 0x0000001004047824 */ /* 0x000fe200078e0211 */
[----:B------:R-:W-:Y:S02]  /*0bd0*/  LEA.HI R0, R0, R9, RZ, 0x5 ;  /* 0x0000000900007211 */ /* 0x000fe400078f28ff */
[----:B------:R-:W-:Y:S02]  /*0be0*/  SHF.R.S32.HI R3, RZ, 0x1f, R2 ;  /* 0x0000001fff037819 */ /* 0x000fe40000011402 */
[----:B------:R-:W-:-:S02]  /*0bf0*/  LOP3.LUT R5, R0, 0xffffffe0, RZ, 0xc0, !PT ;  /* 0xffffffe000057812 */ /* 0x000fc400078ec0ff */
[----:B------:R-:W-:Y:S02]  /*0c00*/  VIMNMX R4, R23, R4, PT ;  /* 0x0000000417047248 */ /* 0x000fe40003fe0100 */
[----:B------:R-:W-:Y:S02]  /*0c10*/  LEA.HI R3, R3, R2, RZ, 0x4 ;  /* 0x0000000203037211 */ /* 0x000fe400078f20ff */
[----:B------:R-:W-:Y:S01]  /*0c20*/  MOV R13, 0xff7fffff ;  /* 0xff7fffff000d7802 */ /* 0x000fe20000000f00 */
[----:B------:R-:W-:Y:S01]  /*0c30*/  IMAD.IADD R26, R4, 0x1, -R17 ;  /* 0x00000001041a7824 */ /* 0x000fe200078e0a11 */
[----:B------:R-:W-:Y:S01]  /*0c40*/  SHF.R.S32.HI R24, RZ, 0x4, R3 ;  /* 0x00000004ff187819 */ /* 0x000fe20000011403 */
[----:B0-----:R-:W-:Y:S01]  /*0c50*/  IMAD.IADD R6, R6, 0x1, -R5 ;  /* 0x0000000106067824 */ /* 0x001fe200078e0a05 */
[----:B------:R-:W-:Y:S01]  /*0c60*/  SHF.R.S32.HI R5, RZ, 0x5, R0 ;  /* 0x00000005ff057819 */ /* 0x000fe20000011400 */
        /* <DEDUP_REMOVED lines=9> */
.L_x_4533:
[----:B------:R-:W-:Y:S01]  /*0d00*/  ISETP.NE.AND P0, PT, R6, RZ, PT ;  /* 0x000000ff0600720c */ /* 0x000fe20003f05270 */
[----:B------:R-:W-:Y:S05]  /*0d10*/  WARPSYNC.ALL ;  /* 0x0000000000007948 */ /* 0x000fea0003800000 */
[----:B-1----:R-:W-:-:S07]  /*0d20*/  FMNMX.FTZ R14, R4, R14, !PT ;  /* 0x0000000e040e7209 */ /* 0x002fce0007810000 */
[----:B------:R-:W1:Y:S01]  /*0d30*/  @!P0 S2R R3, SR_CgaCtaId ;  /* 0x0000000000038919 */ /* 0x000e620000008800 */
[----:B------:R-:W-:-:S04]  /*0d40*/  @!P0 MOV R0, 0x400 ;  /* 0x0000040000008802 */ /* 0x000fc80000000f00 */
        /* <DEDUP_REMOVED lines=42> */
.L_x_4491:
        /* <DEDUP_REMOVED lines=11> */
.L_x_4490:
[----:B------:R-:W-:Y:S05]  /*10a0*/  BSYNC B1 ;  /* 0x0000000000017941 */ /* 0x000fea0003800000 */
.L_x_4489:
        /* <DEDUP_REMOVED lines=14> */
.L_x_4494:
        /* <DEDUP_REMOVED lines=100> */
.L_x_4493:
[----:B------:R-:W-:Y:S05]  /*17d0*/  BSYNC B1 ;  /* 0x0000000000017941 */ /* 0x000fea0003800000 */
.L_x_4492:
        /* <DEDUP_REMOVED lines=55> */
.L_x_4496:
[----:B------:R-:W-:Y:S05]  /*1b50*/  BSYNC B1 ;  /* 0x0000000000017941 */ /* 0x000fea0003800000 */
.L_x_4495:
        /* <DEDUP_REMOVED lines=26> */
.L_x_4488:
[----:B------:R-:W-:Y:S05]  /*1d00*/  BSYNC B0 ;  /* 0x0000000000007941 */ /* 0x000fea0003800000 */
.L_x_4487:
        /* <DEDUP_REMOVED lines=55> */
.L_x_4501:
        /* <DEDUP_REMOVED lines=8> */
.L_x_4500:
[----:B------:R-:W-:Y:S05]  /*2100*/  BSYNC B1 ;  /* 0x0000000000017941 */ /* 0x000fea0003800000 */
.L_x_4499:
        /* <DEDUP_REMOVED lines=14> */
.L_x_4504:
        /* <DEDUP_REMOVED lines=52> */
.L_x_4503:
[----:B------:R-:W-:Y:S05]  /*2530*/  BSYNC B1 ;  /* 0x0000000000017941 */ /* 0x000fea0003800000 */
.L_x_4502:
        /* <DEDUP_REMOVED lines=31> */
.L_x_4506:
[----:B------:R-:W-:Y:S05]  /*2730*/  BSYNC B1 ;  /* 0x0000000000017941 */ /* 0x000fea0003800000 */
.L_x_4505:
        /* <DEDUP_REMOVED lines=14> */
.L_x_4498:
[----:B------:R-:W-:Y:S05]  /*2820*/  BSYNC B0 ;  /* 0x0000000000007941 */ /* 0x000fea0003800000 */
.L_x_4497:
        /* <DEDUP_REMOVED lines=22> */
.L_x_4508:
[----:B------:R-:W-:Y:S05]  /*2990*/  BSYNC B0 ;  /* 0x0000000000007941 */ /* 0x000fea0003800000 */
.L_x_4507:
[----:B------:R-:W-:Y:S04]  /*29a0*/  BSSY B6, `(.L_x_4509) ;  /* 0x000003c000067945 */ /* 0x000fe80003800000 */
[----:B------:R-:W-:Y:S05]  /*29b0*/  @P1 BRA `(.L_x_4510) ;  /* 0x0000000000e81947 */ /* 0x000fea0003800000 */
[----:B------:R-:W1:Y:S01]  /*29c0*/  LDC R14, c[0x0][0x290] ;  /* 0x0000a400ff0e7b82 */ /* 0x000e620000000800 */
[----:B0---4-:R-:W0:Y:S01]  /*29d0*/  I2F.RP R11, R22 ;  /* 0x00000016000b7306 */ /* 0x011e220000209400 */
[----:B---3--:R-:W-:Y:S01]  /*29e0*/  HFMA2.MMA R2, -RZ, RZ, 0, 0 ;  /* 0x00000000ff027435 */ /* 0x008fe200000001ff */
        /* <DEDUP_REMOVED lines=16> */
[----:B0-----:R-:W-:Y:S02]  /*2af0*/  IMAD.MOV.U32 R12, RZ, RZ, RZ ;  /* 0x000000ffff0c7224 */ /* 0x001fe400078e00ff */
[----:B-1----:R-:W-:-:S04]  /*2b00*/  IMAD.MOV R11, RZ, RZ, -R13 ;  /* 0x000000ffff0b7224 */ /* 0x002fc800078e0a0d */
[----:B------:R-:W-:Y:S01]  /*2b10*/  IMAD R3, R11, R4, RZ ;  /* 0x000000040b037224 */ /* 0x000fe200078e02ff */
[----:B------:R-:W-:-:S03]  /*2b20*/  IABS R11, R0 ;  /* 0x00000000000b7213 */ /* 0x000fc60000000000 */
[----:B------:R-:W-:Y:S01]  /*2b30*/  IMAD.HI.U32 R12, R13, R3, R12 ;  /* 0x000000030d0c7227 */ /* 0x000fe200078e000c */
[----:B------:R-:W-:-:S07]  /*2b40*/  MOV R3, R11 ;  /* 0x0000000b00037202 */ /* 0x000fce0000000f00 */
.L_x_4512:
        /* <DEDUP_REMOVED lines=33> */
.L_x_4510:
[----:B------:R-:W-:Y:S05]  /*2d60*/  BSYNC B6 ;  /* 0x0000000000067941 */ /* 0x000fea0003800000 */
.L_x_4509:
[----:B------:R-:W-:-:S03]  /*2d70*/  UMOV UR4, 0xffffffff ;  /* 0xffffffff00047882 */ /* 0x000fc60000000000 */
[----:B------:R-:W-:Y:S05]  /*2d80*/  BRA.DIV UR4, `(.L_x_4513) ;  /* 0x0000000e04ec7947 */ /* 0x000fea000b800000 */
[----:B---3--:R-:W-:Y:S01]  /*2d90*/  HFMA2.MMA R17, -RZ, RZ, 0, 0 ;  /* 0x00000000ff117435 */ /* 0x008fe200000001ff */
[----:B----4-:R-:W-:Y:S02]  /*2da0*/  CS2R R2, SRZ ;  /* 0x0000000000027805 */ /* 0x010fe4000001ff00 */
[----:B------:R-:W-:Y:S01]  /*2db0*/  CS2R R18, SRZ ;  /* 0x0000000000127805 */ /* 0x000fe2000001ff00 */
[----:B-1----:R-:W-:Y:S01]  /*2dc0*/  IMAD.MOV.U32 R4, RZ, RZ, RZ ;  /* 0x000000ffff047224 */ /* 0x002fe200078e00ff */
[----:B------:R-:W-:Y:S01]  /*2dd0*/  MOV R14, RZ ;  /* 0x000000ff000e7202 */ /* 0x000fe20000000f00 */
[----:B--2---:R-:W-:Y:S02]  /*2de0*/  IMAD.MOV.U32 R0, RZ, RZ, RZ ;  /* 0x000000ffff007224 */ /* 0x004fe400078e00ff */
[----:B------:R-:W-:Y:S01]  /*2df0*/  FADD.FTZ R2, RZ, R2 ;  /* 0x00000002ff027221 */ /* 0x000fe20000010000 */
[----:B------:R-:W-:Y:S01]  /*2e00*/  FADD.FTZ R3, RZ, R3 ;  /* 0x00000003ff037221 */ /* 0x000fe20000010000 */
[----:B------:R-:W-:Y:S01]  /*2e10*/  FADD.FTZ R4, RZ, R4 ;  /* 0x00000004ff047221 */ /* 0x000fe20000010000 */
[----:B------:R-:W-:Y:S01]  /*2e20*/  FADD.FTZ R17, RZ, R17 ;  /* 0x00000011ff117221 */ /* 0x000fe20000010000 */
[----:B------:R-:W-:Y:S01]  /*2e30*/  FADD.FTZ R18, RZ, R18 ;  /* 0x00000012ff127221 */ /* 0x000fe20000010000 */
[----:B------:R-:W-:Y:S01]  /*2e40*/  FADD.FTZ R19, RZ, R19 ;  /* 0x00000013ff137221 */ /* 0x000fe20000010000 */
[----:B0-----:R-:W-:-:S07]  /*2e50*/  FADD.FTZ R11, RZ, R0 ;  /* 0x00000000ff0b7221 */ /* 0x001fce0000010000 */
.L_x_4542:
[----:B------:R-:W-:Y:S05]  /*2e60*/  WARPSYNC.ALL ;  /* 0x0000000000007948 */ /* 0x000fea0003800000 */
[----:B------:R-:W0:Y:S01]  /*2e70*/  S2UR UR5, SR_CgaCtaId ;  /* 0x00000000000579c3 */ /* 0x000e220000008800 */
[----:B------:R-:W-:Y:S01]  /*2e80*/  LOP3.LUT R12, R9, 0xffffffc0, RZ, 0xc0, !PT ;  /* 0xffffffc0090c7812 */ /* 0x000fe200078ec0ff */
        /* <DEDUP_REMOVED lines=9> */
[----:B------:R-:W-:Y:S02]  /*2f20*/  IMAD R12, R5, 0x78, R0 ;  /* 0x00000078050c7824 */ /* 0x000fe400078e0200 */
[----:B------:R-:W-:Y:S01]  /*2f30*/  IMAD.MOV.U32 R5, RZ, RZ, R11 ;  /* 0x000000ffff057224 */ /* 0x000fe200078e000b */
[----:B0-----:R-:W-:-:S06]  /*2f40*/  ULEA UR4, UR5, UR4, 0x18 ;  /* 0x0000000405047291 */ /* 0x001fcc000f8ec03f */
        /* <DEDUP_REMOVED lines=13> */
.L_x_4515:
[----:B------:R-:W-:Y:S05]  /*3020*/  BSYNC B0 ;  /* 0x0000000000007941 */ /* 0x000fea0003800000 */
.L_x_4514:
        /* <DEDUP_REMOVED lines=24> */
.L_x_4519:
[----:B------:R-:W-:Y:S05]  /*31b0*/  BSYNC B1 ;  /* 0x0000000000017941 */ /* 0x000fea0003800000 */
.L_x_4518:
[----:B0-2---:R-:W-:-:S07]  /*31c0*/  @!P0 FADD.FTZ R20, R20, R23 ;  /* 0x0000001714148221 */ /* 0x005fce0000010000 */
.L_x_4517:
[----:B------:R-:W-:Y:S05]  /*31d0*/  BSYNC B0 ;  /* 0x0000000000007941 */ /* 0x000fea0003800000 */
.L_x_4516:
        /* <DEDUP_REMOVED lines=16> */
.L_x_4521:
[----:B------:R-:W-:Y:S05]  /*32e0*/  BSYNC B0 ;  /* 0x0000000000007941 */ /* 0x000fea0003800000 */
.L_x_4520:
        /* <DEDUP_REMOVED lines=24> */
.L_x_4525:
[----:B------:R-:W-:Y:S05]  /*3470*/  BSYNC B1 ;  /* 0x0000000000017941 */ /* 0x000fea0003800000 */
.L_x_4524:
[----:B0-2-4-:R-:W-:-:S07]  /*3480*/  @!P0 FADD.FTZ R20, R20, R23 ;  /* 0x0000001714148221 */ /* 0x015fce0000010000 */
.L_x_4523:
[----:B------:R-:W-:Y:S05]  /*3490*/  BSYNC B0 ;  /* 0x0000000000007941 */ /* 0x000fea0003800000 */
.L_x_4522:
[----:B------:R-:W-:Y:S01]  /*34a0*/  BAR.SYNC.DEFER_BLOCKING 0x0 ;  /* 0x0000000000007b1d */ /* 0x000fe20000010000 */
[----:B------:R-:W-:-:S04]  /*34b0*/  IADD3 R9, R9, 0x1f, RZ ;  /* 0x0000001f09097810 */ /* 0x000fc80007ffe0ff */
[----:B------:R-:W-:-:S13]  /*34c0*/  ISETP.GT.U32.AND P0, PT, R9, 0x3e, PT ;  /* 0x0000003e0900780c */ /* 0x000fda0003f04070 */
[----:B------:R-:W-:Y:S05]  /*34d0*/  @P0 EXIT ;  /* 0x000000000000094d */ /* 0x000fea0003800000 */
[----:B------:R-:W-:Y:S01]  /*34e0*/  UIMAD UR38, UR38, 0x78, URZ ;  /* 0x00000078262678a4 */ /* 0x000fe2000f8e023f */
[----:B------:R-:W-:Y:S01]  /*34f0*/  IMAD R7, R16, R7, RZ ;  /* 0x0000000710077224 */ /* 0x000fe200078e02ff */
[----:B------:R-:W-:Y:S01]  /*3500*/  ISETP.NE.AND P3, PT, R25, RZ, PT ;  /* 0x000000ff1900720c */ /* 0x000fe20003f65270 */
[----:B------:R-:W-:Y:S01]  /*3510*/  IMAD R10, R10, 0x78, RZ ;  /* 0x000000780a0a7824 */ /* 0x000fe200078e02ff */
[----:B------:R-:W-:Y:S01]  /*3520*/  ISETP.GT.AND P0, PT, R6, 0xf, PT ;  /* 0x0000000f0600780c */ /* 0x000fe20003f04270 */
[----:B------:R-:W-:Y:S01]  /*3530*/  BSSY B0, `(.L_x_4526) ;  /* 0x000003b000007945 */ /* 0x000fe20003800000 */
[----:B------:R-:W-:Y:S02]  /*3540*/  IMAD R6, R7, UR38, RZ ;  /* 0x0000002607067c24 */ /* 0x000fe4000f8e02ff */
[----:B------:R-:W-:Y:S01]  /*3550*/  IMAD R7, R8, UR38, RZ ;  /* 0x0000002608077c24 */ /* 0x000fe2000f8e02ff */
[----:B------:R-:W-:Y:S02]  /*3560*/  ISETP.NE.OR P0, PT, R25, RZ, P0 ;  /* 0x000000ff1900720c */ /* 0x000fe40000705670 */
[----:B------:R-:W-:-:S02]  /*3570*/  SHF.R.S32.HI R25, RZ, 0x1f, R6 ;  /* 0x0000001fff197819 */ /* 0x000fc40000011406 */
        /* <DEDUP_REMOVED lines=10> */
[----:B------:R-:W-:Y:S02]  /*3620*/  IADD3 R7, P2, R6, R21, RZ ;  /* 0x0000001506077210 */ /* 0x000fe40007f5e0ff */
[-C--:B------:R-:W-:Y:S02]  /*3630*/  LEA.HI.X.SX32 R12, R0, R25.reuse, 0x1, P1 ;  /* 0x00000019000c7211 */ /* 0x080fe400008f0eff */
[----:B------:R-:W-:Y:S02]  /*3640*/  LEA R14, P1, R9, UR4, 0x1 ;  /* 0x00000004090e7c11 */ /* 0x000fe4000f8208ff */
[----:B------:R-:W-:Y:S01]  /*3650*/  LEA.HI.X.SX32 R8, R6, R25, 0x1, P2 ;  /* 0x0000001906087211 */ /* 0x000fe200010f0eff */
[----:B------:R-:W-:Y:S01]  /*3660*/  VIADD R6, R0, 0x30 ;  /* 0x0000003000067836 */ /* 0x000fe20000000000 */
[----:B------:R-:W-:-:S02]  /*3670*/  LEA R10, P2, R7, UR4, 0x1 ;  /* 0x00000004070a7c11 */ /* 0x000fc4000f8408ff */
[----:B------:R-:W-:Y:S02]  /*3680*/  LEA.HI.X R15, R9, UR5, R12, 0x1, P1 ;  /* 0x00000005090f7c11 */ /* 0x000fe400088f0c0c */
[----:B------:R-:W-:Y:S02]  /*3690*/  IADD3 R24, R0, 0x40, RZ ;  /* 0x0000004000187810 */ /* 0x000fe40007ffe0ff */
[-C--:B------:R-:W-:Y:S02]  /*36a0*/  IADD3 R13, P1, R22, R21.reuse, RZ ;  /* 0x00000015160d7210 */ /* 0x080fe40007f3e0ff */
[----:B0123--:R-:W-:Y:S02]  /*36b0*/  LEA.HI.X R11, R7, UR5, R8, 0x1, P2 ;  /* 0x00000005070b7c11 */ /* 0x00ffe400090f0c08 */
[-C--:B------:R-:W-:Y:S02]  /*36c0*/  IADD3 R9, P2, R6, R21.reuse, RZ ;  /* 0x0000001506097210 */ /* 0x080fe40007f5e0ff */
[----:B------:R-:W-:-:S02]  /*36d0*/  IADD3 R7, P3, R24, R21, RZ ;  /* 0x0000001518077210 */ /* 0x000fc40007f7e0ff */
[-C--:B------:R-:W-:Y:S02]  /*36e0*/  LEA.HI.X.SX32 R22, R22, R25.reuse, 0x1, P1 ;  /* 0x0000001916167211 */ /* 0x080fe400008f0eff */
[----:B------:R-:W-:Y:S02]  /*36f0*/  LEA R12, P1, R13, UR4, 0x1 ;  /* 0x000000040d0c7c11 */ /* 0x000fe4000f8208ff */
[-C--:B------:R-:W-:Y:S02]  /*3700*/  LEA.HI.X.SX32 R26, R6, R25.reuse, 0x1, P2 ;  /* 0x00000019061a7211 */ /* 0x080fe400010f0eff */
[----:B------:R-:W-:Y:S02]  /*3710*/  LEA R8, P2, R9, UR4, 0x1 ;  /* 0x0000000409087c11 */ /* 0x000fe4000f8408ff */
[----:B------:R-:W-:Y:S02]  /*3720*/  LEA.HI.X.SX32 R24, R24, R25, 0x1, P3 ;  /* 0x0000001918187211 */ /* 0x000fe400018f0eff */
[----:B------:R-:W-:-:S02]  /*3730*/  LEA R6, P3, R7, UR4, 0x1 ;  /* 0x0000000407067c11 */ /* 0x000fc4000f8608ff */
[----:B------:R-:W-:Y:S02]  /*3740*/  LEA.HI.X R13, R13, UR5, R22, 0x1, P1 ;  /* 0x000000050d0d7c11 */ /* 0x000fe400088f0c16 */
[----:B------:R-:W-:Y:S02]  /*3750*/  IADD3 R22, P1, R16, R21, RZ ;  /* 0x0000001510167210 */ /* 0x000fe40007f3e0ff */
[----:B------:R-:W-:Y:S02]  /*3760*/  LEA.HI.X R9, R9, UR5, R26, 0x1, P2 ;  /* 0x0000000509097c11 */ /* 0x000fe400090f0c1a */
[----:B------:R-:W-:Y:S02]  /*3770*/  LEA.HI.X R7, R7, UR5, R24, 0x1, P3 ;  /* 0x0000000507077c11 */ /* 0x000fe400098f0c18 */
[----:B------:R-:W-:Y:S02]  /*3780*/  IADD3 R26, R0, 0x60, RZ ;  /* 0x00000060001a7810 */ /* 0x000fe40007ffe0ff */
[----:B------:R-:W-:-:S02]  /*3790*/  F2FP.F16.F32.PACK_AB R24, R3, R2 ;  /* 0x000000020318723e */ /* 0x000fc400000000ff */
[----:B------:R-:W-:Y:S02]  /*37a0*/  LEA.HI.X.SX32 R3, R16, R25, 0x1, P1 ;  /* 0x0000001910037211 */ /* 0x000fe400008f0eff */
[----:B------:R-:W-:Y:S01]  /*37b0*/  LEA R2, P1, R22, UR4, 0x1 ;  /* 0x0000000416027c11 */ /* 0x000fe2000f8208ff */
[----:B------:R-:W-:Y:S01]  /*37c0*/  STG.E.U16 desc[UR36][R14.64], R24 ;  /* 0x000000180e007986 */ /* 0x000fe2000c101524 */
[----:B------:R-:W-:Y:S02]  /*37d0*/  IADD3 R16, P2, R26, R21, RZ ;  /* 0x000000151a107210 */ /* 0x000fe40007f5e0ff */
[----:B------:R-:W-:Y:S02]  /*37e0*/  LEA.HI.X R3, R22, UR5, R3, 0x1, P1 ;  /* 0x0000000516037c11 */ /* 0x000fe400088f0c03 */
[----:B------:R-:W-:Y:S02]  /*37f0*/  LEA.HI.X.SX32 R23, R26, R25, 0x1, P2 ;  /* 0x000000191a177211 */ /* 0x000fe400010f0eff */
[----:B------:R-:W-:-:S02]  /*3800*/  LEA R22, P1, R16, UR4, 0x1 ;  /* 0x0000000410167c11 */ /* 0x000fc4000f8208ff */
[----:B------:R-:W-:Y:S02]  /*3810*/  F2FP.F16.F32.PACK_AB R4, R17, R4 ;  /* 0x000000041104723e */ /* 0x000fe400000000ff */
[----:B------:R-:W-:Y:S02]  /*3820*/  LEA.HI.X R23, R16, UR5, R23, 0x1, P1 ;  /* 0x0000000510177c11 */ /* 0x000fe400088f0c17 */
[----:B------:R-:W-:Y:S02]  /*3830*/  PRMT R16, R24, 0x7632, R16 ;  /* 0x0000763218107816 */ /* 0x000fe40000000010 */
[----:B------:R-:W-:Y:S02]  /*3840*/  F2FP.F16.F32.PACK_AB R18, R19, R18 ;  /* 0x000000121312723e */ /* 0x000fe400000000ff */
[----:B------:R-:W-:Y:S01]  /*3850*/  F2FP.F16.F32.PACK_AB R5, RZ, R5 ;  /* 0x00000005ff05723e */ /* 0x000fe200000000ff */
        /* <DEDUP_REMOVED lines=8> */
.L_x_4527:
[----:B------:R-:W-:Y:S05]  /*38e0*/  BSYNC B0 ;  /* 0x0000000000007941 */ /* 0x000fea0003800000 */
.L_x_4526:
[----:B------:R-:W-:Y:S05]  /*38f0*/  @P0 EXIT ;  /* 0x000000000000094d */ /* 0x000fea0003800000 */
[----:B------:R-:W-:Y:S01]  /*3900*/  VIADD R0, R0, 0x70 ;  /* 0x0000007000007836 */ /* 0x000fe20000000000 */
[----:B------:R-:W-:Y:S01]  /*3910*/  ULDC.64 UR4, c[0x0][0x220] ;  /* 0x0000880000047ab9 */ /* 0x000fe20000000a00 */
[----:B0-2---:R-:W-:-:S03]  /*3920*/  F2FP.F16.F32.PACK_AB R20, RZ, R20 ;  /* 0x00000014ff14723e */ /* 0x005fc600000000ff */
[----:B------:R-:W-:-:S04]  /*3930*/  IADD3 R21, P0, R0, R21, RZ ;  /* 0x0000001500157210 */ /* 0x000fc80007f1e0ff */
[----:B------:R-:W-:Y:S02]  /*3940*/  LEA.HI.X.SX32 R0, R0, R25, 0x1, P0 ;  /* 0x0000001900007211 */ /* 0x000fe400000f0eff */
[----:B----4-:R-:W-:-:S04]  /*3950*/  LEA R2, P0, R21, UR4, 0x1 ;  /* 0x0000000415027c11 */ /* 0x010fc8000f8008ff */
[----:B------:R-:W-:-:S05]  /*3960*/  LEA.HI.X R3, R21, UR5, R0, 0x1, P0 ;  /* 0x0000000515037c11 */ /* 0x000fca00080f0c00 */
[----:B------:R-:W-:Y:S01]  /*3970*/  STG.E.U16 desc[UR36][R2.64], R20 ;  /* 0x0000001402007986 */ /* 0x000fe2000c101524 */
[----:B------:R-:W-:Y:S05]  /*3980*/  EXIT ;  /* 0x000000000000794d */ /* 0x000fea0003800000 */
.L_x_4484:
        /* <DEDUP_REMOVED lines=16> */
.L_x_4511:
        /* <DEDUP_REMOVED lines=16> */
.L_x_4528:
[----:B------:R-:W-:Y:S05]  /*3b90*/  EXIT ;  /* 0x000000000000794d */ /* 0x000fea0003800000 */
.L_x_4486:
[----:B------:R-:W-:Y:S01]  /*3ba0*/  MOV R12, 0x10 ;  /* 0x00000010000c7802 */ /* 0x000fe20000000f00 */
[----:B------:R-:W-:Y:S01]  /*3bb0*/  IMAD.MOV.U32 R11, RZ, RZ, 0x1f ;  /* 0x0000001fff0b7424 */ /* 0x000fe200078e00ff */
[----:B------:R-:W-:Y:S01]  /*3bc0*/  MOV R15, 0xffffffff ;  /* 0xffffffff000f7802 */ /* 0x000fe20000000f00 */
[----:B------:R-:W-:-:S07]  /*3bd0*/  IMAD.MOV.U32 R2, RZ, RZ, -0x800001 ;  /* 0xff7fffffff027424 */ /* 0x000fce00078e00ff */
[----:B------:R-:W-:Y:S05]  /*3be0*/  WARPSYNC.COLLECTIVE R15, `(.L_x_4529) ;  /* 0x000000000f087348 */ /* 0x000fea0003c00000 */
[----:B------:R0:W1:Y:S02]  /*3bf0*/  SHFL.BFLY P6, R14, R13, R12, R11 ;  /* 0x0c00000c0d0e7389 */ /* 0x00006400000c000b */
[----:B01----:R-:W-:Y:S01]  /*3c00*/  ENDCOLLECTIVE ;  /* 0x000000000000791b */ /* 0x003fe20003800000 */
.L_x_4529:
[----:B------:R-:W-:Y:S01]  /*3c10*/  HFMA2.MMA R12, -RZ, RZ, 0, 4.76837158203125e-07 ;  /* 0x00000008ff0c7435 */ /* 0x000fe200000001ff */
[----:B------:R-:W-:-:S05]  /*3c20*/  FMNMX.FTZ R0, R14, -3.40282346638528859812e+38, !PT ;  /* 0xff7fffff0e007809 */ /* 0x000fca0007810000 */
[----:B------:R-:W-:-:S07]  /*3c30*/  IMAD.MOV.U32 R13, RZ, RZ, R0 ;  /* 0x000000ffff0d7224 */ /* 0x000fce00078e0000 */
[----:B------:R-:W-:Y:S05]  /*3c40*/  WARPSYNC.COLLECTIVE R15, `(.L_x_4530) ;  /* 0x000000000f087348 */ /* 0x000fea0003c00000 */
[----:B------:R0:W1:Y:S02]  /*3c50*/  SHFL.BFLY P6, R14, R13, R12, R11 ;  /* 0x0c00000c0d0e7389 */ /* 0x00006400000c000b */
[----:B01----:R-:W-:Y:S01]  /*3c60*/  ENDCOLLECTIVE ;  /* 0x000000000000791b */ /* 0x003fe20003800000 */
.L_x_4530:
[----:B------:R-:W-:Y:S02]  /*3c70*/  MOV R12, 0x4 ;  /* 0x00000004000c7802 */ /* 0x000fe40000000f00 */
[----:B------:R-:W-:-:S05]  /*3c80*/  FMNMX.FTZ R3, R0, R14, !PT ;  /* 0x0000000e00037209 */ /* 0x000fca0007810000 */
[----:B------:R-:W-:-:S07]  /*3c90*/  IMAD.MOV.U32 R13, RZ, RZ, R3 ;  /* 0x000000ffff0d7224 */ /* 0x000fce00078e0003 */
[----:B------:R-:W-:Y:S05]  /*3ca0*/  WARPSYNC.COLLECTIVE R15, `(.L_x_4531) ;  /* 0x000000000f087348 */ /* 0x000fea0003c00000 */
[----:B------:R0:W1:Y:S02]  /*3cb0*/  SHFL.BFLY P6, R14, R13, R12, R11 ;  /* 0x0c00000c0d0e7389 */ /* 0x00006400000c000b */
[----:B01----:R-:W-:Y:S01]  /*3cc0*/  ENDCOLLECTIVE ;  /* 0x000000000000791b */ /* 0x003fe20003800000 */
.L_x_4531:
[----:B------:R-:W-:Y:S01]  /*3cd0*/  HFMA2.MMA R12, -RZ, RZ, 0, 1.1920928955078125e-07 ;  /* 0x00000002ff0c7435 */ /* 0x000fe200000001ff */
[----:B------:R-:W-:-:S05]  /*3ce0*/  FMNMX.FTZ R4, R3, R14, !PT ;  /* 0x0000000e03047209 */ /* 0x000fca0007810000 */
[----:B------:R-:W-:-:S07]  /*3cf0*/  IMAD.MOV.U32 R13, RZ, RZ, R4 ;  /* 0x000000ffff0d7224 */ /* 0x000fce00078e0004 */
[----:B------:R-:W-:Y:S05]  /*3d00*/  WARPSYNC.COLLECTIVE R15, `(.L_x_4532) ;  /* 0x000000000f087348 */ /* 0x000fea0003c00000 */
[----:B------:R0:W1:Y:S02]  /*3d10*/  SHFL.BFLY P6, R14, R13, R12, R11 ;  /* 0x0c00000c0d0e7389 */ /* 0x00006400000c000b */
[----:B01----:R-:W-:Y:S01]  /*3d20*/  ENDCOLLECTIVE ;  /* 0x000000000000791b */ /* 0x003fe20003800000 */
.L_x_4532:
[----:B------:R-:W-:Y:S05]  /*3d30*/  BRA `(.L_x_4533) ;  /* 0xffffffcc00f07947 */ /* 0x000fea000383ffff */
.L_x_4513:
[----:B0---4-:R-:W-:Y:S01]  /*3d40*/  HFMA2.MMA R11, -RZ, RZ, 0, 1.847743988037109375e-06 ;  /* 0x0000001fff0b7435 */ /* 0x011fe200000001ff */
[----:B---3--:R-:W-:Y:S01]  /*3d50*/  MOV R13, RZ ;  /* 0x000000ff000d7202 */ /* 0x008fe20000000f00 */
[----:B------:R-:W-:Y:S02]  /*3d60*/  IMAD.MOV.U32 R12, RZ, RZ, 0x1 ;  /* 0x00000001ff0c7424 */ /* 0x000fe400078e00ff */
[----:B--2---:R-:W-:-:S07]  /*3d70*/  IMAD.MOV.U32 R15, RZ, RZ, -0x1 ;  /* 0xffffffffff0f7424 */ /* 0x004fce00078e00ff */
[----:B-1----:R-:W-:Y:S05]  /*3d80*/  WARPSYNC.COLLECTIVE R15, `(.L_x_4534) ;  /* 0x000000000f087348 */ /* 0x002fea0003c00000 */
[----:B------:R0:W2:Y:S02]  /*3d90*/  SHFL.BFLY P6, R14, R13, R12, R11 ;  /* 0x0c00000c0d0e7389 */ /* 0x0000a400000c000b */
[----:B012---:R-:W-:Y:S01]  /*3da0*/  ENDCOLLECTIVE ;  /* 0x000000000000791b */ /* 0x007fe20003800000 */
.L_x_4534:
[----:B------:R-:W-:-:S07]  /*3db0*/  MOV R2, R14 ;  /* 0x0000000e00027202 */ /* 0x000fce0000000f00 */
[----:B------:R-:W-:Y:S05]  /*3dc0*/  WARPSYNC.COLLECTIVE R15, `(.L_x_4535) ;  /* 0x000000000f087348 */ /* 0x000fea0003c00000 */
[----:B------:R0:W1:Y:S02]  /*3dd0*/  SHFL.BFLY P6, R14, R13, R12, R11 ;  /* 0x0c00000c0d0e7389 */ /* 0x00006400000c000b */
[----:B01----:R-:W-:Y:S01]  /*3de0*/  ENDCOLLECTIVE ;  /* 0x000000000000791b */ /* 0x003fe20003800000 */
.L_x_4535:
[----:B------:R-:W-:Y:S01]  /*3df0*/  FADD.FTZ R2, RZ, R2 ;  /* 0x00000002ff027221 */ /* 0x000fe20000010000 */
[----:B------:R-:W-:-:S07]  /*3e00*/  IMAD.MOV.U32 R3, RZ, RZ, R14 ;  /* 0x000000ffff037224 */ /* 0x000fce00078e000e */
[----:B------:R-:W-:Y:S05]  /*3e10*/  WARPSYNC.COLLECTIVE R15, `(.L_x_4536) ;  /* 0x000000000f087348 */ /* 0x000fea0003c00000 */
[----:B------:R0:W1:Y:S02]  /*3e20*/  SHFL.BFLY P6, R14, R13, R12, R11 ;  /* 0x0c00000c0d0e7389 */ /* 0x00006400000c000b */
[----:B01----:R-:W-:Y:S01]  /*3e30*/  ENDCOLLECTIVE ;  /* 0x000000000000791b */ /* 0x003fe20003800000 */
.L_x_4536:
[----:B------:R-:W-:Y:S01]  /*3e40*/  FADD.FTZ R3, RZ, R3 ;  /* 0x00000003ff037221 */ /* 0x000fe20000010000 */
[----:B------:R-:W-:-:S07]  /*3e50*/  MOV R4, R14 ;  /* 0x0000000e00047202 */ /* 0x000fce0000000f00 */
[----:B------:R-:W-:Y:S05]  /*3e60*/  WARPSYNC.COLLECTIVE R15, `(.L_x_4537) ;  /* 0x000000000f087348 */ /* 0x000fea0003c00000 */
[----:B------:R0:W1:Y:S02]  /*3e70*/  SHFL.BFLY P6, R14, R13, R12, R11 ;  /* 0x0c00000c0d0e7389 */ /* 0x00006400000c000b */
[----:B01----:R-:W-:Y:S01]  /*3e80*/  ENDCOLLECTIVE ;  /* 0x000000000000791b */ /* 0x003fe20003800000 */
.L_x_4537:
[----:B------:R-:W-:Y:S01]  /*3e90*/  FADD.FTZ R4, RZ, R4 ;  /* 0x00000004ff047221 */ /* 0x000fe20000010000 */
[----:B------:R-:W-:-:S07]  /*3ea0*/  IMAD.MOV.U32 R17, RZ, RZ, R14 ;  /* 0x000000ffff117224 */ /* 0x000fce00078e000e */
[----:B------:R-:W-:Y:S05]  /*3eb0*/  WARPSYNC.COLLECTIVE R15, `(.L_x_4538) ;  /* 0x000000000f087348 */ /* 0x000fea0003c00000 */
[----:B------:R0:W1:Y:S02]  /*3ec0*/  SHFL.BFLY P6, R14, R13, R12, R11 ;  /* 0x0c00000c0d0e7389 */ /* 0x00006400000c000b */
[----:B01----:R-:W-:Y:S01]  /*3ed0*/  ENDCOLLECTIVE ;  /* 0x000000000000791b */ /* 0x003fe20003800000 */
.L_x_4538:
[----:B------:R-:W-:Y:S01]  /*3ee0*/  FADD.FTZ R17, RZ, R17 ;  /* 0x00000011ff117221 */ /* 0x000fe20000010000 */
[----:B------:R-:W-:-:S07]  /*3ef0*/  MOV R18, R14 ;  /* 0x0000000e00127202 */ /* 0x000fce0000000f00 */
[----:B------:R-:W-:Y:S05]  /*3f00*/  WARPSYNC.COLLECTIVE R15, `(.L_x_4539) ;  /* 0x000000000f087348 */ /* 0x000fea0003c00000 */
[----:B------:R0:W1:Y:S02]  /*3f10*/  SHFL.BFLY P6, R14, R13, R12, R11 ;  /* 0x0c00000c0d0e7389 */ /* 0x00006400000c000b */
[----:B01----:R-:W-:Y:S01]  /*3f20*/  ENDCOLLECTIVE ;  /* 0x000000000000791b */ /* 0x003fe20003800000 */
.L_x_4539:
[----:B------:R-:W-:Y:S01]  /*3f30*/  FADD.FTZ R18, RZ, R18 ;  /* 0x00000012ff127221 */ /* 0x000fe20000010000 */
[----:B------:R-:W-:-:S07]  /*3f40*/  IMAD.MOV.U32 R19, RZ, RZ, R14 ;  /* 0x000000ffff137224 */ /* 0x000fce00078e000e */
[----:B------:R-:W-:Y:S05]  /*3f50*/  WARPSYNC.COLLECTIVE R15, `(.L_x_4540) ;  /* 0x000000000f087348 */ /* 0x000fea0003c00000 */
[----:B------:R0:W1:Y:S02]  /*3f60*/  SHFL.BFLY P6, R14, R13, R12, R11 ;  /* 0x0c00000c0d0e7389 */ /* 0x00006400000c000b */
[----:B01----:R-:W-:Y:S01]  /*3f70*/  ENDCOLLECTIVE ;  /* 0x000000000000791b */ /* 0x003fe20003800000 */
.L_x_4540:
[----:B------:R-:W-:Y:S01]  /*3f80*/  FADD.FTZ R19, RZ, R19 ;  /* 0x00000013ff137221 */ /* 0x000fe20000010000 */
[----:B------:R-:W-:-:S07]  /*3f90*/  MOV R0, R14 ;  /* 0x0000000e00007202 */ /* 0x000fce0000000f00 */
[----:B------:R-:W-:Y:S05]  /*3fa0*/  WARPSYNC.COLLECTIVE R15, `(.L_x_4541) ;  /* 0x000000000f087348 */ /* 0x000fea0003c00000 */
[----:B------:R0:W1:Y:S02]  /*3fb0*/  SHFL.BFLY P6, R14, R13, R12, R11 ;  /* 0x0c00000c0d0e7389 */ /* 0x00006400000c000b */
[----:B01----:R-:W-:Y:S01]  /*3fc0*/  ENDCOLLECTIVE ;  /* 0x000000000000791b */ /* 0x003fe20003800000 */
.L_x_4541:
[----:B------:R-:W-:Y:S01]  /*3fd0*/  FADD.FTZ R11, RZ, R0 ;  /* 0x00000000ff0b7221 */ /* 0x000fe20000010000 */
[----:B------:R-:W-:Y:S06]  /*3fe0*/  BRA `(.L_x_4542) ;  /* 0xffffffec009c7947 */ /* 0x000fec000383ffff */
.L_x_4543:
        /* <DEDUP_REMOVED lines=9> */
.L_x_29653:


//--------------------- .text._ZN4vllm25paged_attention_v2_kernelIthLi112ELi16ELi128ELNS_18Fp8KVCacheDataTypeE2ELb1ELi512EEEvPfS2_PT_PKS3_PKT0_S9_ifPKiSB_iPKfiiiSD_SD_iiiii --------------------------
	.section	.text._ZN4vllm25paged_attention_v2_kernelIthLi112ELi16ELi128ELNS_18Fp8KVCacheDataTypeE2ELb1ELi512EEEvPfS2_PT_PKS3_PKT0_S9_ifPKiSB_iPKfiiiSD_SD_iiiii,"ax",@progbits
	.align	128
        .global         _ZN4vllm25paged_attention_v2_kernelIthLi112ELi16ELi128ELNS_18Fp8KVCacheDataTypeE2ELb1ELi512EEEvPfS2_PT_PKS3_PKT0_S9_ifPKiSB_iPKfiiiSD_SD_iiiii
        .type           _ZN4vllm25paged_attention_v2_kernelIthLi112ELi16ELi128ELNS_18Fp8KVCacheDataTypeE2ELb1ELi512EEEvPfS2_PT_PKS3_PKT0_S9_ifPKiSB_iPKfiiiSD_SD_iiiii,@function
        .size           _ZN4vllm25paged_attention_v2_kernelIthLi112ELi16ELi128ELNS_18Fp8KVCacheDataTypeE2ELb1ELi512EEEvPfS2_PT_PKS3_PKT0_S9_ifPKiSB_iPKfiiiSD_SD_iiiii,(.L_x_29654 - _ZN4vllm25paged_attention_v2_kernelIthLi112ELi16ELi128ELNS_18Fp8KVCacheDataTypeE2ELb1ELi512EEEvPfS2_PT_PKS3_PKT0_S9_ifPKiSB_iPKfiiiSD_SD_iiiii)
        .other          _ZN4vllm25paged_attention_v2_kernelIthLi112ELi16ELi128ELNS_18Fp8KVCacheDataTypeE2ELb1ELi512EEEvPfS2_PT_PKS3_PKT0_S9_ifPKiSB_iPKfiiiSD_SD_iiiii,@"STO_CUDA_ENTRY STV_DEFAULT"
_ZN4vllm25paged_attention_v2_kernelIthLi112ELi16ELi128ELNS_18Fp8KVCacheDataTypeE2ELb1ELi512EEEvPfS2_PT_PKS3_PKT0_S9_ifPKiSB_iPKfiiiSD_SD_iiiii:
.text._ZN4vllm25paged_attention_v2_kernelIthLi112ELi16ELi128ELNS_18Fp8KVCacheDataTypeE2ELb1ELi512EEEvPfS2_PT_PKS3_PKT0_S9_ifPKiSB_iPKfiiiSD_SD_iiiii:
        /* <DEDUP_REMOVED lines=28> */
[----:B------:R-:W-:Y:S01]  /*01c0*/  MOV R5, R8 ;  /* 0x0000000800057202 */ /* 0x000fe20000000f00 */
[----:B------:R-:W0:Y:S01]  /*01d0*/  S2R R9, SR_CTAID.X ;  /* 0x0000000000097919 */ /* 0x000e220000002500 */
[----:B------:R-:W2:Y:S01]  /*01e0*/  LDC R8, c[0x0][0xc] ;  /* 0x00000300ff087b82 */ /* 0x000ea20000000800 */
[----:B------:R-:W-:Y:S02]  /*01f0*/  SHF.R.S32.HI R4, RZ, 0x1f, R3 ;  /* 0x0000001fff047819 */ /* 0x000fe40000011403 */
[----:B------:R-:W-:Y:S02]  /*0200*/  IMAD.HI.U32 R21, R0, R5, RZ ;  /* 0x0000000500157227 */ /* 0x000fe400078e00ff */
[----:B------:R-:W-:Y:S02]  /*0210*/  LEA.HI R4, R4, R3, RZ, 0x4 ;  /* 0x0000000304047211 */ /* 0x000fe400078f20ff */
[----:B------:R-:W-:Y:S01]  /*0220*/  IMAD.MOV R7, RZ, RZ, -R21 ;  /* 0x000000ffff077224 */ /* 0x000fe200078e0a15 */
[----:B------:R-:W-:-:S02]  /*0230*/  LEA R3, R16, 0x20, 0x5 ;  /* 0x0000002010037811 */ /* 0x000fc400078e28ff */
[----:B------:R-:W-:Y:S01]  /*0240*/  SHF.R.S32.HI R4, RZ, 0x4, R4 ;  /* 0x00000004ff047819 */ /* 0x000fe20000011404 */
[----:B------:R-:W-:Y:S02]  /*0250*/  IMAD R7, R22, R7, R5 ;  /* 0x0000000716077224 */ /* 0x000fe400078e0205 */
[----:B------:R-:W3:Y:S01]  /*0260*/  LDC R5, c[0x0][0x298] ;  /* 0x0000a600ff057b82 */ /* 0x000ee20000000800 */
[----:B------:R-:W-:Y:S01]  /*0270*/  VIMNMX R20, R4, R3, PT ;  /* 0x0000000304147248 */ /* 0x000fe20003fe0100 */
[----:B------:R-:W-:Y:S01]  /*0280*/  IMAD.MOV.U32 R4, RZ, RZ, R22 ;  /* 0x000000ffff047224 */ /* 0x000fe200078e0016 */
[----:B------:R-:W-:-:S13]  /*0290*/  ISETP.GT.U32.AND P1, PT, R22, R7, PT ;  /* 0x000000071600720c */ /* 0x000fda0003f24070 */
        /* <DEDUP_REMOVED lines=8> */
[----:B---3--:R-:W-:-:S04]  /*0320*/  ISETP.GT.AND P0, PT, R5, -0x1, PT ;  /* 0xffffffff0500780c */ /* 0x008fc80003f04270 */
[----:B------:R-:W-:Y:S02]  /*0330*/  @!P2 IADD3 R21, -R21, RZ, RZ ;  /* 0x000000ff1515a210 */ /* 0x000fe40007ffe1ff */
[----:B------:R-:W-:-:S07]  /*0340*/  @!P1 LOP3.LUT R21, RZ, R2, RZ, 0x33, !PT ;  /* 0x00000002ff159212 */ /* 0x000fce00078e33ff */
[----:B0-2---:R-:W-:Y:S05]  /*0350*/  @P0 BRA `(.L_x_4544) ;  /* 0x0000000000dc0947 */ /* 0x005fea0003800000 */
        /* <DEDUP_REMOVED lines=38> */
[----:B------:R-:W-:-:S04]  /*05c0*/  IMAD.HI.U32 R3, R3, R15, R2 ;  /* 0x0000000f03037227 */ /* 0x000fc800078e0002 */
[----:B------:R-:W-:Y:S02]  /*05d0*/  IMAD.MOV R18, RZ, RZ, -R5 ;  /* 0x000000ffff127224 */ /* 0x000fe400078e0a05 */
        /* <DEDUP_REMOVED lines=15> */
.L_x_4544:
[----:B------:R-:W-:Y:S02]  /*06d0*/  ULDC UR4, c[0x0][0x288] ;  /* 0x0000a20000047ab9 */ /* 0x000fe40000000800 */
[----:B------:R-:W-:-:S04]  /*06e0*/  IMAD R2, R8, UR4, R9 ;  /* 0x0000000408027c24 */ /* 0x000fc8000f8e0209 */
[----:B------:R-:W-:-:S07]  /*06f0*/  IMAD R18, R2, R5, RZ ;  /* 0x0000000502127224 */ /* 0x000fce00078e02ff */
.L_x_4545:
        /* <DEDUP_REMOVED lines=18> */
[----:B-1----:R-:W-:-:S07]  /*0820*/  ISETP.NE.AND P3, PT, R7, RZ, PT ;  /* 0x000000ff0700720c */ /* 0x002fce0003f65270 */
[----:B0-----:R-:W0:Y:S02]  /*0830*/  MUFU.RCP R12, R12 ;  /* 0x0000000c000c7308 */ /* 0x001e240000001000 */
[----:B0-----:R-:W-:-:S06]  /*0840*/  VIADD R3, R12, 0xffffffe ;  /* 0x0ffffffe0c037836 */ /* 0x001fcc0000000000 */
[----:B------:R-:W0:Y:S02]  /*0850*/  F2I.FTZ.U32.TRUNC.NTZ R3, R3 ;  /* 0x0000000300037305 */ /* 0x000e24000021f000 */
[----:B0-----:R-:W-:-:S05]  /*0860*/  IADD3 R22, RZ, -R3, RZ ;  /* 0x80000003ff167210 */ /* 0x001fca0007ffe0ff */
[----:B------:R-:W-:Y:S01]  /*0870*/  IMAD R11, R22, R5, RZ ;  /* 0x00000005160b7224 */ /* 0x000fe200078e02ff */
[----:B------:R-:W-:-:S03]  /*0880*/  IABS R22, R7 ;  /* 0x0000000700167213 */ /* 0x000fc60000000000 */
[----:B------:R-:W-:Y:S01]  /*0890*/  IMAD.HI.U32 R2, R3, R11, R2 ;  /* 0x0000000b03027227 */ /* 0x000fe200078e0002 */
[----:B------:R-:W-:-:S03]  /*08a0*/  IADD3 R3, R21, -UR4, RZ ;  /* 0x8000000415037c10 */ /* 0x000fc6000fffe0ff */
[----:B------:R-:W-:-:S07]  /*08b0*/  IMAD.MOV.U32 R11, RZ, RZ, R19 ;  /* 0x000000ffff0b7224 */ /* 0x000fce00078e0013 */
.L_x_4549:
        /* <DEDUP_REMOVED lines=41> */
.L_x_4547:
[----:B------:R-:W-:Y:S05]  /*0b50*/  BSYNC B7 ;  /* 0x0000000000077941 */ /* 0x000fea0003800000 */
.L_x_4546:
[C---:B------:R-:W-:Y:S01]  /*0b60*/  SHF.L.U32 R5, R16.reuse, 0x9, RZ ;  /* 0x0000000910057819 */ /* 0x040fe200000006ff */
[----:B------:R-:W-:Y:S01]  /*0b70*/  IMAD R2, R16, -0x20, R20 ;  /* 0xffffffe010027824 */ /* 0x000fe200078e0214 */
[----:B------:R-:W-:Y:S01]  /*0b80*/  SHF.R.S32.HI R3, RZ, 0x1f, R10 ;  /* 0x0000001fff037819 */ /* 0x000fe2000001140a */
[----:B------:R-:W-:Y:S01]  /*0b90*/  VIADD R0, R23, 0xf ;  /* 0x0000000f17007836 */ /* 0x000fe20000000000 */
[----:B------:R-:W-:Y:S01]  /*0ba0*/  UMOV UR4, 0xffffffff ;  /* 0xffffffff00047882 */ /* 0x000fe20000000000 */
[----:B------:R-:W-:Y:S01]  /*0bb0*/  IMAD R2, R2, 0x10, R5 ;  /* 0x0000001002027824 */ /* 0x000fe200078e0205 */
[----:B------:R-:W-:Y:S01]  /*0bc0*/  LEA.HI R3, R3, R10, RZ, 0x5 ;  /* 0x0000000a03037211 */ /* 0x000fe200078f28ff */
[----:B------:R-:W-:Y:S01]  /*0bd0*/  IMAD.MOV.U32 R13, RZ, RZ, -0x800001 ;  /* 0xff7fffffff0d7424 */ /* 0x000fe200078e00ff */
[----:B------:R-:W-:Y:S02]  /*0be0*/  SHF.R.S32.HI R7, RZ, 0x1f, R0 ;  /* 0x0000001fff077819 */ /* 0x000fe40000011400 */
[----:B------:R-:W-:-:S02]  /*0bf0*/  VIMNMX R2, R23, R2, PT ;  /* 0x0000000217027248 */ /* 0x000fc40003fe0100 */
[----:B------:R-:W-:Y:S02]  /*0c00*/  LEA.HI R24, R7, R0, RZ, 0x4 ;  /* 0x0000000007187211 */ /* 0x000fe400078f20ff */
[----:B------:R-:W-:Y:S01]  /*0c10*/  LOP3.LUT R11, R3, 0xffffffe0, RZ, 0xc0, !PT ;  /* 0xffffffe0030b7812 */ /* 0x000fe200078ec0ff */
[----:B------:R-:W-:Y:S01]  /*0c20*/  IMAD.IADD R25, R2, 0x1, -R5 ;  /* 0x0000000102197824 */ /* 0x000fe200078e0a05 */
[----:B------:R-:W-:Y:S02]  /*0c30*/  SHF.R.S32.HI R7, RZ, 0x5, R3 ;  /* 0x00000005ff077819 */ /* 0x000fe40000011403 */
        /* <DEDUP_REMOVED lines=11> */
.L_x_4587:
        /* <DEDUP_REMOVED lines=47> */
.L_x_4555:
        /* <DEDUP_REMOVED lines=11> */
.L_x_4554:
[----:B------:R-:W-:Y:S05]  /*1090*/  BSYNC B1 ;  /* 0x0000000000017941 */ /* 0x000fea0003800000 */
.L_x_4553:
        /* <DEDUP_REMOVED lines=14> */
.L_x_4558:
        /* <DEDUP_REMOVED lines=100> */
.L_x_4557:
[----:B------:R-:W-:Y:S05]  /*17c0*/  BSYNC B1 ;  /* 0x0000000000017941 */ /* 0x000fea0003800000 */
.L_x_4556:
        /* <DEDUP_REMOVED lines=54> */
[----:B0-----:R-:W-:-:S07]  /*1b30*/  VIADD R0, R0, 0x1000 ;  /* 0x0000100000007836 */ /* 0x001fce0000000000 */
.L_x_4560:
[----:B------:R-:W-:Y:S05]  /*1b40*/  BSYNC B1 ;  /* 0x0000000000017941 */ /* 0x000fea0003800000 */
.L_x_4559:
        /* <DEDUP_REMOVED lines=26> */
.L_x_4552:
[----:B------:R-:W-:Y:S05]  /*1cf0*/  BSYNC B0 ;  /* 0x0000000000007941 */ /* 0x000fea0003800000 */
.L_x_4551:
        /* <DEDUP_REMOVED lines=16> */
[----:B------:R-:W-:Y:S02]  /*1e00*/  @!P3 MOV R4, 0x400 ;  /* 0x000004000004b802 */ /* 0x000fe40000000f00 */
[----:B------:R-:W-:Y:S02]  /*1e10*/  @!P0 IADD3 R2, R2, R3, RZ ;  /* 0x0000000302028210 */ /* 0x000fe40007ffe0ff */
        /* <DEDUP_REMOVED lines=14> */
[----:B-1----:R-:W-:Y:S01]  /*1f00*/  MOV R3, 0xffffffe0 ;  /* 0xffffffe000037802 */ /* 0x002fe20000000f00 */
        /* <DEDUP_REMOVED lines=22> */
.L_x_4565:
        /* <DEDUP_REMOVED lines=8> */
.L_x_4564:
[----:B------:R-:W-:Y:S05]  /*20f0*/  BSYNC B1 ;  /* 0x0000000000017941 */ /* 0x000fea0003800000 */
.L_x_4563:
        /* <DEDUP_REMOVED lines=14> */
.L_x_4568:
        /* <DEDUP_REMOVED lines=52> */
.L_x_4567:
[----:B------:R-:W-:Y:S05]  /*2520*/  BSYNC B1 ;  /* 0x0000000000017941 */ /* 0x000fea0003800000 */
.L_x_4566:
        /* <DEDUP_REMOVED lines=31> */
.L_x_4570:
[----:B------:R-:W-:Y:S05]  /*2720*/  BSYNC B1 ;  /* 0x0000000000017941 */ /* 0x000fea0003800000 */
.L_x_4569:
        /* <DEDUP_REMOVED lines=14> */
.L_x_4562:
[----:B------:R-:W-:Y:S05]  /*2810*/  BSYNC B0 ;  /* 0x0000000000007941 */ /* 0x000fea0003800000 */
.L_x_4561:
        /* <DEDUP_REMOVED lines=22> */
.L_x_4572:
[----:B------:R-:W-:Y:S05]  /*2980*/  BSYNC B0 ;  /* 0x0000000000007941 */ /* 0x000fea0003800000 */
.L_x_4571:
        /* <DEDUP_REMOVED lines=27> */
.L_x_4576:
        /* <DEDUP_REMOVED lines=33> */
.L_x_4574:
[----:B------:R-:W-:Y:S05]  /*2d50*/  BSYNC B6 ;  /* 0x0000000000067941 */ /* 0x000fea0003800000 */
.L_x_4573:
[----:B------:R-:W-:-:S03]  /*2d60*/  UMOV UR4, 0xffffffff ;  /* 0xffffffff00047882 */ /* 0x000fc60000000000 */
[----:B------:R-:W-:Y:S05]  /*2d70*/  BRA.DIV UR4, `(.L_x_4577) ;  /* 0x0000000e04347947 */ /* 0x000fea000b800000 */
[----:B---3--:R-:W-:Y:S01]  /*2d80*/  HFMA2.MMA R4, -RZ, RZ, 0, 0 ;  /* 0x00000000ff047435 */ /* 0x008fe200000001ff */
[----:B-1----:R-:W-:Y:S02]  /*2d90*/  CS2R R2, SRZ ;  /* 0x0000000000027805 */ /* 0x002fe4000001ff00 */
[----:B------:R-:W-:Y:S01]  /*2da0*/  CS2R R18, SRZ ;  /* 0x0000000000127805 */ /* 0x000fe2000001ff00 */
[----:B------:R-:W-:Y:S02]  /*2db0*/  IMAD.MOV.U32 R0, RZ, RZ, RZ ;  /* 0x000000ffff007224 */ /* 0x000fe400078e00ff */
[----:B------:R-:W-:Y:S02]  /*2dc0*/  IMAD.MOV.U32 R14, RZ, RZ, RZ ;  /* 0x000000ffff0e7224 */ /* 0x000fe400078e00ff */
[----:B------:R-:W-:Y:S01]  /*2dd0*/  FADD.FTZ R5, RZ, R2 ;  /* 0x00000002ff057221 */ /* 0x000fe20000010000 */
[----:B------:R-:W-:Y:S01]  /*2de0*/  FADD.FTZ R2, RZ, R3 ;  /* 0x00000003ff027221 */ /* 0x000fe20000010000 */
[----:B------:R-:W-:Y:S01]  /*2df0*/  FADD.FTZ R0, RZ, R0 ;  /* 0x00000000ff007221 */ /* 0x000fe20000010000 */
[----:B------:R-:W-:Y:S01]  /*2e00*/  FADD.FTZ R3, RZ, R4 ;  /* 0x00000004ff037221 */ /* 0x000fe20000010000 */
[----:B------:R-:W-:Y:S01]  /*2e10*/  FADD.FTZ R18, RZ, R18 ;  /* 0x00000012ff127221 */ /* 0x000fe20000010000 */
[----:B------:R-:W-:-:S07]  /*2e20*/  FADD.FTZ R19, RZ, R19 ;  /* 0x00000013ff137221 */ /* 0x000fce0000010000 */
.L_x_4595:
        /* <DEDUP_REMOVED lines=16> */
[----:B------:R-:W-:Y:S02]  /*2f30*/  ISETP.GT.OR P2, PT, R10, 0x1f, P0 ;  /* 0x0000001f0a00780c */ /* 0x000fe40000744670 */
[----:B------:R-:W-:Y:S02]  /*2f40*/  ISETP.GT.U32.AND P3, PT, R4, 0x3e, PT ;  /* 0x0000003e0400780c */ /* 0x000fe40003f64070 */
[----:B------:R-:W-:Y:S01]  /*2f50*/  LOP3.LUT R4, R10, 0xffffffe0, RZ, 0xc0, !PT ;  /* 0xffffffe00a047812 */ /* 0x000fe200078ec0ff */
[----:B-1----:R-:W-:-:S03]  /*2f60*/  ULEA UR4, UR5, UR4, 0x18 ;  /* 0x0000000405047291 */ /* 0x002fc6000f8ec03f */
        /* <DEDUP_REMOVED lines=13> */
[----:B--2---:R-:W2:Y:S04]  /*3040*/  LDS R13, [R7+0x80] ;  /* 0x00008000070d7984 */ /* 0x004ea80000000800 */
[----:B------:R-:W3:Y:S04]  /*3050*/  LDS R10, [R7+0xc0] ;  /* 0x0000c000070a7984 */ /* 0x000ee80000000800 */
[----:B------:R-:W4:Y:S04]  /*3060*/  LDS R15, [R7+0x100] ;  /* 0x00010000070f7984 */ /* 0x000f280000000800 */
[----:B------:R-:W5:Y:S04]  /*3070*/  LDS R12, [R7+0x140] ;  /* 0x00014000070c7984 */ /* 0x000f680000000800 */
[----:B------:R-:W5:Y:S01]  /*3080*/  LDS R21, [R7+0x180] ;  /* 0x0001800007157984 */ /* 0x000f620000000800 */
[----:B-1----:R-:W-:Y:S01]  /*3090*/  FADD.FTZ R0, R0, R11 ;  /* 0x0000000b00007221 */ /* 0x002fe20000010000 */
[----:B0-----:R-:W-:Y:S01]  /*30a0*/  FADD.FTZ R5, R5, R4 ;  /* 0x0000000405057221 */ /* 0x001fe20000010000 */
[----:B--2---:R-:W-:Y:S01]  /*30b0*/  FADD.FTZ R2, R2, R13 ;  /* 0x0000000d02027221 */ /* 0x004fe20000010000 */
[----:B---3--:R-:W-:Y:S01]  /*30c0*/  FADD.FTZ R3, R3, R10 ;  /* 0x0000000a03037221 */ /* 0x008fe20000010000 */
[----:B----4-:R-:W-:Y:S01]  /*30d0*/  FADD.FTZ R18, R18, R15 ;  /* 0x0000000f12127221 */ /* 0x010fe20000010000 */
[----:B-----5:R-:W-:Y:S01]  /*30e0*/  FADD.FTZ R19, R19, R12 ;  /* 0x0000000c13137221 */ /* 0x020fe20000010000 */
[----:B------:R-:W-:-:S07]  /*30f0*/  FADD.FTZ R20, R20, R21 ;  /* 0x0000001514147221 */ /* 0x000fce0000010000 */
.L_x_4579:
[----:B------:R-:W-:Y:S05]  /*3100*/  BSYNC B0 ;  /* 0x0000000000007941 */ /* 0x000fea0003800000 */
.L_x_4578:
        /* <DEDUP_REMOVED lines=14> */
[----:B------:R-:W4:Y:S04]  /*31f0*/  LDS R10, [R7+0xc0] ;  /* 0x0000c000070a7984 */ /* 0x000f280000000800 */
[----:B------:R-:W5:Y:S04]  /*3200*/  @!P0 LDS R15, [R7+0x100] ;  /* 0x00010000070f8984 */ /* 0x000f680000000800 */
[----:B------:R-:W5:Y:S04]  /*3210*/  @!P0 LDS R12, [R7+0x140] ;  /* 0x00014000070c8984 */ /* 0x000f680000000800 */
[----:B------:R-:W5:Y:S01]  /*3220*/  @!P0 LDS R21, [R7+0x180] ;  /* 0x0001800007158984 */ /* 0x000f620000000800 */
[----:B-1-3--:R-:W-:Y:S01]  /*3230*/  FADD.FTZ R0, R0, R11 ;  /* 0x0000000b00007221 */ /* 0x00afe20000010000 */
[----:B0-----:R-:W-:Y:S01]  /*3240*/  FADD.FTZ R5, R5, R4 ;  /* 0x0000000405057221 */ /* 0x001fe20000010000 */
[----:B--2---:R-:W-:Y:S01]  /*3250*/  FADD.FTZ R2, R2, R13 ;  /* 0x0000000d02027221 */ /* 0x004fe20000010000 */
[----:B----4-:R-:W-:Y:S01]  /*3260*/  FADD.FTZ R3, R3, R10 ;  /* 0x0000000a03037221 */ /* 0x010fe20000010000 */
[----:B-----5:R-:W-:Y:S01]  /*3270*/  @!P0 FADD.FTZ R18, R18, R15 ;  /* 0x0000000f12128221 */ /* 0x020fe20000010000 */
[----:B------:R-:W-:Y:S01]  /*3280*/  @!P0 FADD.FTZ R19, R19, R12 ;  /* 0x0000000c13138221 */ /* 0x000fe20000010000 */
[----:B------:R-:W-:-:S07]  /*3290*/  @!P0 FADD.FTZ R20, R20, R21 ;  /* 0x0000001514148221 */ /* 0x000fce0000010000 */
.L_x_4581:
[----:B------:R-:W-:Y:S05]  /*32a0*/  BSYNC B0 ;  /* 0x0000000000007941 */ /* 0x000fea0003800000 */
.L_x_4580:
[----:B------:R-:W-:Y:S06]  /*32b0*/  BAR.SYNC.DEFER_BLOCKING 0x0 ;  /* 0x0000000000007b1d */ /* 0x000fec0000010000 */
[----:B------:R-:W-:Y:S05]  /*32c0*/  @P3 EXIT ;  /* 0x000000000000394d */ /* 0x000fea0003800000 */
[----:B------:R-:W-:Y:S01]  /*32d0*/  UIMAD UR4, UR38, 0x70, URZ ;  /* 0x00000070260478a4 */ /* 0x000fe2000f8e023f */
[----:B------:R-:W-:Y:S02]  /*32e0*/  IMAD R4, R17, R8, RZ ;  /* 0x0000000811047224 */ /* 0x000fe400078e02ff */
[----:B------:R-:W-:-:S03]  /*32f0*/  IMAD R16, R16, 0x70, RZ ;  /* 0x0000007010107824 */ /* 0x000fc600078e02ff */
[----:B------:R-:W-:Y:S02]  /*3300*/  IMAD R4, R4, UR4, RZ ;  /* 0x0000000404047c24 */ /* 0x000fe4000f8e02ff */
[----:B------:R-:W-:Y:S01]  /*3310*/  IMAD R9, R9, UR4, RZ ;  /* 0x0000000409097c24 */ /* 0x000fe2000f8e02ff */
[----:B-1-3--:R-:W-:-:S04]  /*3320*/  SHF.R.S32.HI R7, RZ, 0x1f, R16 ;  /* 0x0000001fff077819 */ /* 0x00afc80000011410 */
        /* <DEDUP_REMOVED lines=14> */
[----:B0-----:R-:W-:-:S02]  /*3410*/  IADD3 R11, P1, R16, R21, RZ ;  /* 0x00000015100b7210 */ /* 0x001fc40007f3e0ff */
[----:B------:R-:W-:Y:S02]  /*3420*/  IADD3 R26, R6, 0x60, RZ ;  /* 0x00000060061a7810 */ /* 0x000fe40007ffe0ff */
[----:B--2---:R-:W-:Y:S02]  /*3430*/  IADD3 R13, P2, R28, R21, RZ ;  /* 0x000000151c0d7210 */ /* 0x004fe40007f5e0ff */
[----:B------:R-:W-:Y:S02]  /*3440*/  LEA.HI.X.SX32 R14, R14, R23, 0x1, P0 ;  /* 0x000000170e0e7211 */ /* 0x000fe400000f0eff */
[----:B------:R-:W-:Y:S02]  /*3450*/  LEA R6, P0, R4, UR4, 0x1 ;  /* 0x0000000404067c11 */ /* 0x000fe4000f8008ff */
[----:B------:R-:W-:Y:S02]  /*3460*/  IADD3 R15, P3, R22, R21, RZ ;  /* 0x00000015160f7210 */ /* 0x000fe40007f7e0ff */
[----:B------:R-:W-:-:S02]  /*3470*/  LEA.HI.X.SX32 R16, R16, R23, 0x1, P1 ;  /* 0x0000001710107211 */ /* 0x000fc400008f0eff */
[----:B------:R-:W-:Y:S02]  /*3480*/  LEA R8, P1, R9, UR4, 0x1 ;  /* 0x0000000409087c11 */ /* 0x000fe4000f8208ff */
[----:B------:R-:W-:Y:S02]  /*3490*/  F2FP.F16.F32.PACK_AB R0, R5, R0 ;  /* 0x000000000500723e */ /* 0x000fe400000000ff */
[----:B------:R-:W-:Y:S02]  /*34a0*/  LEA.HI.X.SX32 R28, R28, R23, 0x1, P2 ;  /* 0x000000171c1c7211 */ /* 0x000fe400010f0eff */
[----:B------:R-:W-:Y:S02]  /*34b0*/  IADD3 R17, P4, R24, R21, RZ ;  /* 0x0000001518117210 */ /* 0x000fe40007f9e0ff */
[----:B------:R-:W-:Y:S02]  /*34c0*/  LEA R10, P2, R11, UR4, 0x1 ;  /* 0x000000040b0a7c11 */ /* 0x000fe4000f8408ff */
[----:B------:R-:W-:-:S02]  /*34d0*/  LEA.HI.X R7, R4, UR5, R7, 0x1, P0 ;  /* 0x0000000504077c11 */ /* 0x000fc400080f0c07 */
[----:B------:R-:W-:Y:S02]  /*34e0*/  IADD3 R21, P5, R26, R21, RZ ;  /* 0x000000151a157210 */ /* 0x000fe40007fbe0ff */
[----:B------:R-:W-:Y:S01]  /*34f0*/  LEA.HI.X.SX32 R22, R22, R23, 0x1, P3 ;  /* 0x0000001716167211 */ /* 0x000fe200018f0eff */
[----:B------:R0:W-:Y:S01]  /*3500*/  STG.E.U16 desc[UR36][R6.64], R0 ;  /* 0x0000000006007986 */ /* 0x0001e2000c101524 */
[----:B------:R-:W-:Y:S02]  /*3510*/  F2FP.F16.F32.PACK_AB R2, R3, R2 ;  /* 0x000000020302723e */ /* 0x000fe400000000ff */
[----:B------:R-:W-:Y:S02]  /*3520*/  LEA R12, P3, R13, UR4, 0x1 ;  /* 0x000000040d0c7c11 */ /* 0x000fe4000f8608ff */
[----:B------:R-:W-:Y:S02]  /*3530*/  LEA.HI.X R9, R9, UR5, R14, 0x1, P1 ;  /* 0x0000000509097c11 */ /* 0x000fe400088f0c0e */
[----:B------:R-:W-:-:S02]  /*3540*/  PRMT R3, R0, 0x7632, R3 ;  /* 0x0000763200037816 */ /* 0x000fc40000000003 */
        /* <DEDUP_REMOVED lines=21> */
.L_x_4548:
        /* <DEDUP_REMOVED lines=16> */
.L_x_4575:
        /* <DEDUP_REMOVED lines=16> */
.L_x_4582:
[----:B------:R-:W-:Y:S05]  /*38a0*/  EXIT ;  /* 0x000000000000794d */ /* 0x000fea0003800000 */
.L_x_4550:
[----:B------:R-:W-:Y:S01]  /*38b0*/  HFMA2.MMA R11, -RZ, RZ, 0, 1.847743988037109375e-06 ;  /* 0x0000001fff0b7435 */ /* 0x000fe200000001ff */
[----:B------:R-:W-:Y:S01]  /*38c0*/  IMAD.MOV.U32 R12, RZ, RZ, 0x10 ;  /* 0x00000010ff0c7424 */ /* 0x000fe200078e00ff */
[----:B------:R-:W-:Y:S01]  /*38d0*/  MOV R2, 0xff7fffff ;  /* 0xff7fffff00027802 */ /* 0x000fe20000000f00 */
[----:B------:R-:W-:-:S08]  /*38e0*/  IMAD.MOV.U32 R15, RZ, RZ, -0x1 ;  /* 0xffffffffff0f7424 */ /* 0x000fd000078e00ff */
[----:B------:R-:W-:Y:S05]  /*38f0*/  WARPSYNC.COLLECTIVE R15, `(.L_x_4583) ;  /* 0x000000000f087348 */ /* 0x000fea0003c00000 */
[----:B------:R0:W1:Y:S02]  /*3900*/  SHFL.BFLY P6, R14, R13, R12, R11 ;  /* 0x0c00000c0d0e7389 */ /* 0x00006400000c000b */
[----:B01----:R-:W-:Y:S01]  /*3910*/  ENDCOLLECTIVE ;  /* 0x000000000000791b */ /* 0x003fe20003800000 */
.L_x_4583:
[----:B------:R-:W-:Y:S01]  /*3920*/  IMAD.MOV.U32 R12, RZ, RZ, 0x8 ;  /* 0x00000008ff0c7424 */ /* 0x000fe200078e00ff */
[----:B------:R-:W-:-:S04]  /*3930*/  FMNMX.FTZ R0, R14, -3.40282346638528859812e+38, !PT ;  /* 0xff7fffff0e007809 */ /* 0x000fc80007810000 */
[----:B------:R-:W-:-:S07]  /*3940*/  MOV R13, R0 ;  /* 0x00000000000d7202 */ /* 0x000fce0000000f00 */
[----:B------:R-:W-:Y:S05]  /*3950*/  WARPSYNC.COLLECTIVE R15, `(.L_x_4584) ;  /* 0x000000000f087348 */ /* 0x000fea0003c00000 */
[----:B------:R0:W1:Y:S02]  /*3960*/  SHFL.BFLY P6, R14, R13, R12, R11 ;  /* 0x0c00000c0d0e7389 */ /* 0x00006400000c000b */
[----:B01----:R-:W-:Y:S01]  /*3970*/  ENDCOLLECTIVE ;  /* 0x000000000000791b */ /* 0x003fe20003800000 */
.L_x_4584:
[----:B------:R-:W-:Y:S01]  /*3980*/  IMAD.MOV.U32 R12, RZ, RZ, 0x4 ;  /* 0x00000004ff0c7424 */ /* 0x000fe200078e00ff */
[----:B------:R-:W-:-:S04]  /*3990*/  FMNMX.FTZ R3, R0, R14, !PT ;  /* 0x0000000e00037209 */ /* 0x000fc80007810000 */
[----:B------:R-:W-:-:S07]  /*39a0*/  MOV R13, R3 ;  /* 0x00000003000d7202 */ /* 0x000fce0000000f00 */
[----:B------:R-:W-:Y:S05]  /*39b0*/  WARPSYNC.COLLECTIVE R15, `(.L_x_4585) ;  /* 0x000000000f087348 */ /* 0x000fea0003c00000 */
[----:B------:R0:W1:Y:S02]  /*39c0*/  SHFL.BFLY P6, R14, R13, R12, R11 ;  /* 0x0c00000c0d0e7389 */ /* 0x00006400000c000b */
[----:B01----:R-:W-:Y:S01]  /*39d0*/  ENDCOLLECTIVE ;  /* 0x000000000000791b */ /* 0x003fe20003800000 */
.L_x_4585:
[----:B------:R-:W-:Y:S01]  /*39e0*/  IMAD.MOV.U32 R12, RZ, RZ, 0x2 ;  /* 0x00000002ff0c7424 */ /* 0x000fe200078e00ff */
[----:B------:R-:W-:-:S04]  /*39f0*/  FMNMX.FTZ R4, R3, R14, !PT ;  /* 0x0000000e03047209 */ /* 0x000fc80007810000 */
[----:B------:R-:W-:-:S07]  /*3a00*/  MOV R13, R4 ;  /* 0x00000004000d7202 */ /* 0x000fce0000000f00 */
[----:B------:R-:W-:Y:S05]  /*3a10*/  WARPSYNC.COLLECTIVE R15, `(.L_x_4586) ;  /* 0x000000000f087348 */ /* 0x000fea0003c00000 */
[----:B------:R0:W1:Y:S02]  /*3a20*/  SHFL.BFLY P6, R14, R13, R12, R11 ;  /* 0x0c00000c0d0e7389 */ /* 0x00006400000c000b */
[----:B01----:R-:W-:Y:S01]  /*3a30*/  ENDCOLLECTIVE ;  /* 0x000000000000791b */ /* 0x003fe20003800000 */
.L_x_4586:
[----:B------:R-:W-:Y:S05]  /*3a40*/  BRA `(.L_x_4587) ;  /* 0xffffffd000a87947 */ /* 0x000fea000383ffff */
.L_x_4577:
[----:B------:R-:W-:Y:S01]  /*3a50*/  HFMA2.MMA R12, -RZ, RZ, 0, 5.9604644775390625e-08 ;  /* 0x00000001ff0c7435 */ /* 0x000fe200000001ff */
[----:B--23--:R-:W-:Y:S01]  /*3a60*/  IMAD.MOV.U32 R13, RZ, RZ, RZ ;  /* 0x000000ffff0d7224 */ /* 0x00cfe200078e00ff */
[----:B-1----:R-:W-:Y:S01]  /*3a70*/  MOV R15, 0xffffffff ;  /* 0xffffffff000f7802 */ /* 0x002fe20000000f00 */
[----:B0-----:R-:W-:-:S08]  /*3a80*/  IMAD.MOV.U32 R11, RZ, RZ, 0x1f ;  /* 0x0000001fff0b7424 */ /* 0x001fd000078e00ff */
[----:B------:R-:W-:Y:S05]  /*3a90*/  WARPSYNC.COLLECTIVE R15, `(.L_x_4588) ;  /* 0x000000000f087348 */ /* 0x000fea0003c00000 */
[----:B------:R0:W1:Y:S02]  /*3aa0*/  SHFL.BFLY P6, R14, R13, R12, R11 ;  /* 0x0c00000c0d0e7389 */ /* 0x00006400000c000b */
[----:B01----:R-:W-:Y:S01]  /*3ab0*/  ENDCOLLECTIVE ;  /* 0x000000000000791b */ /* 0x003fe20003800000 */
.L_x_4588:
[----:B------:R-:W-:-:S07]  /*3ac0*/  IMAD.MOV.U32 R0, RZ, RZ, R14 ;  /* 0x000000ffff007224 */ /* 0x000fce00078e000e */
[----:B------:R-:W-:Y:S05]  /*3ad0*/  WARPSYNC.COLLECTIVE R15, `(.L_x_4589) ;  /* 0x000000000f087348 */ /* 0x000fea0003c00000 */
[----:B------:R0:W1:Y:S02]  /*3ae0*/  SHFL.BFLY P6, R14, R13, R12, R11 ;  /* 0x0c00000c0d0e7389 */ /* 0x00006400000c000b */
[----:B01----:R-:W-:Y:S01]  /*3af0*/  ENDCOLLECTIVE ;  /* 0x000000000000791b */ /* 0x003fe20003800000 */
.L_x_4589:
[----:B------:R-:W-:Y:S01]  /*3b00*/  FADD.FTZ R0, RZ, R0 ;  /* 0x00000000ff007221 */ /* 0x000fe20000010000 */
[----:B------:R-:W-:-:S07]  /*3b10*/  MOV R2, R14 ;  /* 0x0000000e00027202 */ /* 0x000fce0000000f00 */
[----:B------:R-:W-:Y:S05]  /*3b20*/  WARPSYNC.COLLECTIVE R15, `(.L_x_4590) ;  /* 0x000000000f087348 */ /* 0x000fea0003c00000 */
[----:B------:R0:W1:Y:S02]  /*3b30*/  SHFL.BFLY P6, R14, R13, R12, R11 ;  /* 0x0c00000c0d0e7389 */ /* 0x00006400000c000b */
[----:B01----:R-:W-:Y:S01]  /*3b40*/  ENDCOLLECTIVE ;  /* 0x000000000000791b */ /* 0x003fe20003800000 */
.L_x_4590:
[----:B------:R-:W-:Y:S01]  /*3b50*/  FADD.FTZ R5, RZ, R2 ;  /* 0x00000002ff057221 */ /* 0x000fe20000010000 */
[----:B------:R-:W-:-:S07]  /*3b60*/  IMAD.MOV.U32 R3, RZ, RZ, R14 ;  /* 0x000000ffff037224 */ /* 0x000fce00078e000e */
[----:B------:R-:W-:Y:S05]  /*3b70*/  WARPSYNC.COLLECTIVE R15, `(.L_x_4591) ;  /* 0x000000000f087348 */ /* 0x000fea0003c00000 */
[----:B------:R0:W1:Y:S02]  /*3b80*/  SHFL.BFLY P6, R14, R13, R12, R11 ;  /* 0x0c00000c0d0e7389 */ /* 0x00006400000c000b */
[----:B01----:R-:W-:Y:S01]  /*3b90*/  ENDCOLLECTIVE ;  /* 0x000000000000791b */ /* 0x003fe20003800000 */
.L_x_4591:
[----:B------:R-:W-:Y:S01]  /*3ba0*/  FADD.FTZ R2, RZ, R3 ;  /* 0x00000003ff027221 */ /* 0x000fe20000010000 */
[----:B------:R-:W-:-:S07]  /*3bb0*/  MOV R4, R14 ;  /* 0x0000000e00047202 */ /* 0x000fce0000000f00 */
[----:B------:R-:W-:Y:S05]  /*3bc0*/  WARPSYNC.COLLECTIVE R15, `(.L_x_4592) ;  /* 0x000000000f087348 */ /* 0x000fea0003c00000 */
[----:B------:R0:W1:Y:S02]  /*3bd0*/  SHFL.BFLY P6, R14, R13, R12, R11 ;  /* 0x0c00000c0d0e7389 */ /* 0x00006400000c000b */
[----:B01----:R-:W-:Y:S01]  /*3be0*/  ENDCOLLECTIVE ;  /* 0x000000000000791b */ /* 0x003fe20003800000 */
.L_x_4592:
[----:B------:R-:W-:Y:S01]  /*3bf0*/  FADD.FTZ R3, RZ, R4 ;  /* 0x00000004ff037221 */ /* 0x000fe20000010000 */
[----:B------:R-:W-:-:S07]  /*3c00*/  IMAD.MOV.U32 R18, RZ, RZ, R14 ;  /* 0x000000ffff127224 */ /* 0x000fce00078e000e */
[----:B------:R-:W-:Y:S05]  /*3c10*/  WARPSYNC.COLLECTIVE R15, `(.L_x_4593) ;  /* 0x000000000f087348 */ /* 0x000fea0003c00000 */
[----:B------:R0:W1:Y:S02]  /*3c20*/  SHFL.BFLY P6, R14, R13, R12, R11 ;  /* 0x0c00000c0d0e7389 */ /* 0x00006400000c000b */
[----:B01----:R-:W-:Y:S01]  /*3c30*/  ENDCOLLECTIVE ;  /* 0x000000000000791b */ /* 0x003fe20003800000 */
.L_x_4593:
[----:B------:R-:W-:Y:S01]  /*3c40*/  FADD.FTZ R18, RZ, R18 ;  /* 0x00000012ff127221 */ /* 0x000fe20000010000 */
[----:B------:R-:W-:-:S07]  /*3c50*/  MOV R19, R14 ;  /* 0x0000000e00137202 */ /* 0x000fce0000000f00 */
[----:B------:R-:W-:Y:S05]  /*3c60*/  WARPSYNC.COLLECTIVE R15, `(.L_x_4594) ;  /* 0x000000000f087348 */ /* 0x000fea0003c00000 */
[----:B------:R0:W1:Y:S02]  /*3c70*/  SHFL.BFLY P6, R14, R13, R12, R11 ;  /* 0x0c00000c0d0e7389 */ /* 0x00006400000c000b */
[----:B01----:R-:W-:Y:S01]  /*3c80*/  ENDCOLLECTIVE ;  /* 0x000000000000791b */ /* 0x003fe20003800000 */
.L_x_4594:
[----:B------:R-:W-:Y:S01]  /*3c90*/  FADD.FTZ R19, RZ, R19 ;  /* 0x00000013ff137221 */ /* 0x000fe20000010000 */
[----:B------:R-:W-:Y:S06]  /*3ca0*/  BRA `(.L_x_4595) ;  /* 0xfffffff000607947 */ /* 0x000fec000383ffff */
.L_x_4596:
        /* <DEDUP_REMOVED lines=13> */
.L_x_29654:


//--------------------- .text._ZN4vllm25paged_attention_v2_kernelIthLi96ELi16ELi128ELNS_18Fp8KVCacheDataTypeE2ELb1ELi512EEEvPfS2_PT_PKS3_PKT0_S9_ifPKiSB_iPKfiiiSD_SD_iiiii --------------------------
	.section	.text._ZN4vllm25paged_attention_v2_kernelIthLi96ELi16ELi128ELNS_18Fp8KVCacheDataTypeE2ELb1ELi512EEEvPfS2_PT_PKS3_PKT0_S9_ifPKiSB_iPKfiiiSD_SD_iiiii,"ax",@progbits
	.align	128
        .global         _ZN4vllm25paged_attention_v2_kernelIthLi96ELi16ELi128ELNS_18Fp8KVCacheDataTypeE2ELb1ELi512EEEvPfS2_PT_PKS3_PKT0_S9_ifPKiSB_iPKfiiiSD_SD_iiiii
        .type           _ZN4vllm25paged_attention_v2_kernelIthLi96ELi16ELi128ELNS_18Fp8KVCacheDataTypeE2ELb1ELi512EEEvPfS2_PT_PKS3_PKT0_S9_ifPKiSB_iPKfiiiSD_SD_iiiii,@function
        .size           _ZN4vllm25paged_attention_v2_kernelIthLi96ELi16ELi128ELNS_18Fp8KVCacheDataTypeE2ELb1ELi512EEEvPfS2_PT_PKS3_PKT0_S9_ifPKiSB_iPKfiiiSD_SD_iiiii,(.L_x_29655 - _ZN4vllm25paged_attention_v2_kernelIthLi96ELi16ELi128ELNS_18Fp8KVCacheDataTypeE2ELb1ELi512EEEvPfS2_PT_PKS3_PKT0_S9_ifPKiSB_iPKfiiiSD_SD_iiiii)
        .other          _ZN4vllm25paged_attention_v2_kernelIthLi96ELi16ELi128ELNS_18Fp8KVCacheDataTypeE2ELb1ELi512EEEvPfS2_PT_PKS3_PKT0_S9_ifPKiSB_iPKfiiiSD_SD_iiiii,@"STO_CUDA_ENTRY STV_DEFAULT"
_ZN4vllm25paged_attention_v2_kernelIthLi96ELi16ELi128ELNS_18Fp8KVCacheDataTypeE2ELb1ELi512EEEvPfS2_PT_PKS3_PKT0_S9_ifPKiSB_iPKfiiiSD_SD_iiiii:
.text._ZN4vllm25paged_attention_v2_kernelIthLi96ELi16ELi128ELNS_18Fp8KVCacheDataTypeE2ELb1ELi512EEEvPfS2_PT_PKS3_PKT0_S9_ifPKiSB_iPKfiiiSD_SD_iiiii:
        /* <DEDUP_REMOVED lines=109> */
.L_x_4597:
[----:B------:R-:W-:Y:S02]  /*06d0*/  ULDC UR4, c[0x0][0x288] ;  /* 0x0000a20000047ab9 */ /* 0x000fe40000000800 */
[----:B------:R-:W-:-:S04]  /*06e0*/  IMAD R2, R8, UR4, R9 ;  /* 0x0000000408027c24 */ /* 0x000fc8000f8e0209 */
[----:B------:R-:W-:-:S07]  /*06f0*/  IMAD R18, R2, R5, RZ ;  /* 0x0000000502127224 */ /* 0x000fce00078e02ff */
.L_x_4598:
        /* <DEDUP_REMOVED lines=28> */
.L_x_4602:
        /* <DEDUP_REMOVED lines=41> */
.L_x_4600:
[----:B------:R-:W-:Y:S05]  /*0b50*/  BSYNC B7 ;  /* 0x0000000000077941 */ /* 0x000fea0003800000 */
.L_x_4599:
        /* <DEDUP_REMOVED lines=25> */
.L_x_4640:
        /* <DEDUP_REMOVED lines=47> */
.L_x_4608:
        /* <DEDUP_REMOVED lines=11> */
.L_x_4607:
[----:B------:R-:W-:Y:S05]  /*1090*/  BSYNC B1 ;  /* 0x0000000000017941 */ /* 0x000fea0003800000 */
.L_x_4606:
        /* <DEDUP_REMOVED lines=14> */
.L_x_4611:
        /* <DEDUP_REMOVED lines=98> */
[----:B0-----:R-:W-:Y:S01]  /*17a0*/  VIADD R0, R0, 0x2000 ;  /* 0x0000200000007836 */ /* 0x001fe20000000000 */
[----:B------:R-:W-:Y:S06]  /*17b0*/  @!P3 BRA `(.L_x_4611) ;  /* 0xfffffff80070b947 */ /* 0x000fec000383ffff */
.L_x_4610:
[----:B------:R-:W-:Y:S05]  /*17c0*/  BSYNC B1 ;  /* 0x0000000000017941 */ /* 0x000fea0003800000 */
.L_x_4609:
        /* <DEDUP_REMOVED lines=55> */
.L_x_4613:
[----:B------:R-:W-:Y:S05]  /*1b40*/  BSYNC B1 ;  /* 0x0000000000017941 */ /* 0x000fea0003800000 */
.L_x_4612:
        /* <DEDUP_REMOVED lines=26> */
.L_x_4605:
[----:B------:R-:W-:Y:S05]  /*1cf0*/  BSYNC B0 ;  /* 0x0000000000007941 */ /* 0x000fea0003800000 */
.L_x_4604:
        /* <DEDUP_REMOVED lines=55> */
.L_x_4618:
        /* <DEDUP_REMOVED lines=8> */
.L_x_4617:
[----:B------:R-:W-:Y:S05]  /*20f0*/  BSYNC B1 ;  /* 0x0000000000017941 */ /* 0x000fea0003800000 */
.L_x_4616:
        /* <DEDUP_REMOVED lines=14> */
.L_x_4621:
        /* <DEDUP_REMOVED lines=52> */
.L_x_4620:
[----:B------:R-:W-:Y:S05]  /*2520*/  BSYNC B1 ;  /* 0x0000000000017941 */ /* 0x000fea0003800000 */
.L_x_4619:
        /* <DEDUP_REMOVED lines=31> */
.L_x_4623:
[----:B------:R-:W-:Y:S05]  /*2720*/  BSYNC B1 ;  /* 0x0000000000017941 */ /* 0x000fea0003800000 */
.L_x_4622:
        /* <DEDUP_REMOVED lines=14> */
.L_x_4615:
[----:B------:R-:W-:Y:S05]  /*2810*/  BSYNC B0 ;  /* 0x0000000000007941 */ /* 0x000fea0003800000 */
.L_x_4614:
        /* <DEDUP_REMOVED lines=21> */
[----:B--2---:R3:W-:Y:S02]  /*2970*/  STG.E desc[UR36][R4.64], R13 ;  /* 0x0000000d04007986 */ /* 0x0047e4000c101924 */
.L_x_4625:
[----:B------:R-:W-:Y:S05]  /*2980*/  BSYNC B0 ;  /* 0x0000000000007941 */ /* 0x000fea0003800000 */
.L_x_4624:
[----:B------:R-:W-:Y:S04]  /*2990*/  BSSY B6, `(.L_x_4626) ;  /* 0x000003c000067945 */ /* 0x000fe80003800000 */
[----:B------:R-:W-:Y:S05]  /*29a0*/  @P1 BRA `(.L_x_4627) ;  /* 0x0000000000e81947 */ /* 0x000fea0003800000 */
[----:B------:R-:W0:Y:S01]  /*29b0*/  LDC R14, c[0x0][0x290] ;  /* 0x0000a400ff0e7b82 */ /* 0x000e220000000800 */
[----:B------:R-:W4:Y:S01]  /*29c0*/  I2F.RP R12, R22 ;  /* 0x00000016000c7306 */ /* 0x000f220000209400 */
[----:B-1-3--:R-:W-:Y:S01]  /*29d0*/  IMAD.MOV.U32 R2, RZ, RZ, RZ ;  /* 0x000000ffff027224 */ /* 0x00afe200078e00ff */
        /* <DEDUP_REMOVED lines=22> */
.L_x_4629:
        /* <DEDUP_REMOVED lines=33> */
.L_x_4627:
[----:B------:R-:W-:Y:S05]  /*2d50*/  BSYNC B6 ;  /* 0x0000000000067941 */ /* 0x000fea0003800000 */
.L_x_4626:
[----:B------:R-:W-:-:S03]  /*2d60*/  UMOV UR4, 0xffffffff ;  /* 0xffffffff00047882 */ /* 0x000fc60000000000 */
[----:B------:R-:W-:Y:S05]  /*2d70*/  BRA.DIV UR4, `(.L_x_4630) ;  /* 0x0000000a04fc7947 */ /* 0x000fea000b800000 */
[----:B-1----:R-:W-:Y:S01]  /*2d80*/  HFMA2.MMA R0, -RZ, RZ, 0, 0 ;  /* 0x00000000ff007435 */ /* 0x002fe200000001ff */
[----:B---3--:R-:W-:Y:S02]  /*2d90*/  CS2R R4, SRZ ;  /* 0x0000000000047805 */ /* 0x008fe4000001ff00 */
        /* <DEDUP_REMOVED lines=8> */
.L_x_4647:
[----:B------:R-:W-:Y:S05]  /*2e20*/  WARPSYNC.ALL ;  /* 0x0000000000007948 */ /* 0x000fea0003800000 */
[----:B------:R-:W1:Y:S08]  /*2e30*/  S2UR UR5, SR_CgaCtaId ;  /* 0x00000000000579c3 */ /* 0x000e700000008800 */
[----:B------:R-:W-:Y:S01]  /*2e40*/  BAR.SYNC.DEFER_BLOCKING 0x0 ;  /* 0x0000000000007b1d */ /* 0x000fe20000010000 */
[C---:B0-----:R-:W-:Y:S01]  /*2e50*/  LOP3.LUT R11, R6.reuse, 0x1, RZ, 0xc0, !PT ;  /* 0x00000001060b7812 */ /* 0x041fe200078ec0ff */
        /* <DEDUP_REMOVED lines=28> */
[----:B--2---:R-:W2:Y:S04]  /*3020*/  LDS R13, [R7+0x80] ;  /* 0x00008000070d7984 */ /* 0x004ea80000000800 */
        /* <DEDUP_REMOVED lines=9> */
.L_x_4632:
[----:B------:R-:W-:Y:S05]  /*30c0*/  BSYNC B0 ;  /* 0x0000000000007941 */ /* 0x000fea0003800000 */
.L_x_4631:
        /* <DEDUP_REMOVED lines=12> */
[----:B--2---:R-:W2:Y:S04]  /*3190*/  LDS R13, [R7+0x80] ;  /* 0x00008000070d7984 */ /* 0x004ea80000000800 */
[----:B------:R-:W4:Y:S04]  /*31a0*/  LDS R10, [R7+0xc0] ;  /* 0x0000c000070a7984 */ /* 0x000f280000000800 */
[----:B------:R-:W5:Y:S04]  /*31b0*/  @!P0 LDS R15, [R7+0x100] ;  /* 0x00010000070f8984 */ /* 0x000f680000000800 */
[----:B------:R-:W5:Y:S01]  /*31c0*/  @!P0 LDS R12, [R7+0x140] ;  /* 0x00014000070c8984 */ /* 0x000f620000000800 */
[----:B01----:R-:W-:Y:S01]  /*31d0*/  FADD.FTZ R2, R2, R11 ;  /* 0x0000000b02027221 */ /* 0x003fe20000010000 */
[----:B---3--:R-:W-:Y:S01]  /*31e0*/  FADD.FTZ R3, R3, R6 ;  /* 0x0000000603037221 */ /* 0x008fe20000010000 */
[----:B--2---:R-:W-:Y:S01]  /*31f0*/  FADD.FTZ R0, R0, R13 ;  /* 0x0000000d00007221 */ /* 0x004fe20000010000 */
[----:B----4-:R-:W-:Y:S01]  /*3200*/  FADD.FTZ R5, R5, R10 ;  /* 0x0000000a05057221 */ /* 0x010fe20000010000 */
[----:B-----5:R-:W-:Y:S01]  /*3210*/  @!P0 FADD.FTZ R18, R18, R15 ;  /* 0x0000000f12128221 */ /* 0x020fe20000010000 */
[----:B------:R-:W-:-:S07]  /*3220*/  @!P0 FADD.FTZ R19, R19, R12 ;  /* 0x0000000c13138221 */ /* 0x000fce0000010000 */
.L_x_4634:
[----:B------:R-:W-:Y:S05]  /*3230*/  BSYNC B0 ;  /* 0x0000000000007941 */ /* 0x000fea0003800000 */
.L_x_4633:
[----:B------:R-:W-:Y:S06]  /*3240*/  BAR.SYNC.DEFER_BLOCKING 0x0 ;  /* 0x0000000000007b1d */ /* 0x000fec0000010000 */
[----:B------:R-:W-:Y:S05]  /*3250*/  @P3 EXIT ;  /* 0x000000000000394d */ /* 0x000fea0003800000 */
[----:B------:R-:W-:Y:S01]  /*3260*/  UIMAD UR4, UR38, 0x60, URZ ;  /* 0x00000060260478a4 */ /* 0x000fe2000f8e023f */
[----:B------:R-:W-:Y:S02]  /*3270*/  IMAD R6, R17, R8, RZ ;  /* 0x0000000811067224 */ /* 0x000fe400078e02ff */
[----:B------:R-:W-:-:S03]  /*3280*/  IMAD R16, R16, 0x60, RZ ;  /* 0x0000006010107824 */ /* 0x000fc600078e02ff */
[----:B------:R-:W-:Y:S02]  /*3290*/  IMAD R6, R6, UR4, RZ ;  /* 0x0000000406067c24 */ /* 0x000fe4000f8e02ff */
[----:B------:R-:W-:Y:S01]  /*32a0*/  IMAD R9, R9, UR4, RZ ;  /* 0x0000000409097c24 */ /* 0x000fe2000f8e02ff */
[----:B01----:R-:W-:-:S04]  /*32b0*/  SHF.R.S32.HI R7, RZ, 0x1f, R16 ;  /* 0x0000001fff077819 */ /* 0x003fc80000011410 */
[----:B--2---:R-:W-:Y:S02]  /*32c0*/  IADD3 R13, P1, P2, R6, R9, R16 ;  /* 0x00000009060d7210 */ /* 0x004fe40007a3e010 */
[----:B------:R-:W-:Y:S02]  /*32d0*/  SHF.R.S32.HI R6, RZ, 0x1f, R6 ;  /* 0x0000001fff067819 */ /* 0x000fe40000011406 */
        /* <DEDUP_REMOVED lines=8> */
[C---:B------:R-:W-:Y:S02]  /*3360*/  LEA.HI.X.SX32 R12, R4.reuse, R9, 0x1, P0 ;  /* 0x00000009040c7211 */ /* 0x040fe400000f0eff */
[C---:B------:R-:W-:Y:S02]  /*3370*/  LEA R6, P0, R7.reuse, UR4, 0x1 ;  /* 0x0000000407067c11 */ /* 0x040fe4000f8008ff */
[C---:B------:R-:W-:Y:S02]  /*3380*/  IADD3 R20, R4.reuse, 0x40, RZ ;  /* 0x0000004004147810 */ /* 0x040fe40007ffe0ff */
[----:B------:R-:W-:Y:S01]  /*3390*/  LEA.HI.X R7, R7, UR5, R12, 0x1, P0 ;  /* 0x0000000507077c11 */ /* 0x000fe200080f0c0c */
[----:B------:R-:W-:Y:S01]  /*33a0*/  VIADD R12, R4, 0x30 ;  /* 0x00000030040c7836 */ /* 0x000fe20000000000 */
[----:B------:R-:W-:-:S02]  /*33b0*/  IADD3 R21, P2, R8, R13, RZ ;  /* 0x0000000d08157210 */ /* 0x000fc40007f5e0ff */
[-C--:B------:R-:W-:Y:S02]  /*33c0*/  IADD3 R11, P3, R10, R13.reuse, RZ ;  /* 0x0000000d0a0b7210 */ /* 0x080fe40007f7e0ff */
[-C--:B------:R-:W-:Y:S02]  /*33d0*/  IADD3 R4, P4, R12, R13.reuse, RZ ;  /* 0x0000000d0c047210 */ /* 0x080fe40007f9e0ff */
[-C--:B------:R-:W-:Y:S02]  /*33e0*/  IADD3 R15, P0, R20, R13.reuse, RZ ;  /* 0x0000000d140f7210 */ /* 0x080fe40007f1e0ff */
[----:B------:R-:W-:Y:S02]  /*33f0*/  IADD3 R16, P1, R14, R13, RZ ;  /* 0x0000000d0e107210 */ /* 0x000fe40007f3e0ff */
[----:B------:R-:W-:Y:S02]  /*3400*/  LEA.HI.X.SX32 R24, R8, R9, 0x1, P2 ;  /* 0x0000000908187211 */ /* 0x000fe400010f0eff */
[----:B------:R-:W-:-:S02]  /*3410*/  LEA R8, P2, R21, UR4, 0x1 ;  /* 0x0000000415087c11 */ /* 0x000fc4000f8408ff */
[-C--:B------:R-:W-:Y:S02]  /*3420*/  LEA.HI.X.SX32 R22, R10, R9.reuse, 0x1, P3 ;  /* 0x000000090a167211 */ /* 0x080fe400018f0eff */
[-C--:B------:R-:W-:Y:S02]  /*3430*/  LEA.HI.X.SX32 R13, R12, R9.reuse, 0x1, P4 ;  /* 0x000000090c0d7211 */ /* 0x080fe400020f0eff */
[-C--:B------:R-:W-:Y:S02]  /*3440*/  LEA.HI.X.SX32 R20, R20, R9.reuse, 0x1, P0 ;  /* 0x0000000914147211 */ /* 0x080fe400000f0eff */
[----:B------:R-:W-:Y:S02]  /*3450*/  LEA.HI.X.SX32 R17, R14, R9, 0x1, P1 ;  /* 0x000000090e117211 */ /* 0x000fe400008f0eff */
[----:B------:R-:W-:Y:S02]  /*3460*/  LEA.HI.X R9, R21, UR5, R24, 0x1, P2 ;  /* 0x0000000515097c11 */ /* 0x000fe400090f0c18 */
[----:B------:R-:W-:-:S02]  /*3470*/  LEA R12, P0, R4, UR4, 0x1 ;  /* 0x00000004040c7c11 */ /* 0x000fc4000f8008ff */
[----:B------:R-:W-:Y:S02]  /*3480*/  F2FP.F16.F32.PACK_AB R21, R3, R2 ;  /* 0x000000020315723e */ /* 0x000fe400000000ff */
[----:B------:R-:W-:Y:S02]  /*3490*/  LEA R10, P3, R11, UR4, 0x1 ;  /* 0x000000040b0a7c11 */ /* 0x000fe4000f8608ff */
[----:B------:R-:W-:Y:S01]  /*34a0*/  F2FP.F16.F32.PACK_AB R0, R5, R0 ;  /* 0x000000000500723e */ /* 0x000fe200000000ff */
[----:B------:R0:W-:Y:S01]  /*34b0*/  STG.E.U16 desc[UR36][R6.64], R21 ;  /* 0x0000001506007986 */ /* 0x0001e2000c101524 */
[----:B------:R-:W-:Y:S02]  /*34c0*/  LEA R14, P1, R15, UR4, 0x1 ;  /* 0x000000040f0e7c11 */ /* 0x000fe4000f8208ff */
[----:B------:R-:W-:Y:S02]  /*34d0*/  LEA.HI.X R13, R4, UR5, R13, 0x1, P0 ;  /* 0x00000005040d7c11 */ /* 0x000fe400080f0c0d */
[----:B------:R-:W-:-:S02]  /*34e0*/  LEA R2, P2, R16, UR4, 0x1 ;  /* 0x0000000410027c11 */ /* 0x000fc4000f8408ff */
[----:B------:R-:W-:Y:S02]  /*34f0*/  PRMT R4, R21, 0x7632, R4 ;  /* 0x0000763215047816 */ /* 0x000fe40000000004 */
[----:B------:R-:W-:Y:S02]  /*3500*/  F2FP.F16.F32.PACK_AB R18, R19, R18 ;  /* 0x000000121312723e */ /* 0x000fe400000000ff */
[----:B------:R-:W-:Y:S01]  /*3510*/  LEA.HI.X R11, R11, UR5, R22, 0x1, P3 ;  /* 0x000000050b0b7c11 */ /* 0x000fe200098f0c16 */
[----:B------:R-:W-:Y:S01]  /*3520*/  STG.E.U16 desc[UR36][R8.64], R4 ;  /* 0x0000000408007986 */ /* 0x000fe2000c101524 */
[----:B------:R-:W-:Y:S02]  /*3530*/  PRMT R5, R0, 0x7632, R5 ;  /* 0x0000763200057816 */ /* 0x000fe40000000005 */
[----:B------:R-:W-:Y:S01]  /*3540*/  LEA.HI.X R15, R15, UR5, R20, 0x1, P1 ;  /* 0x000000050f0f7c11 */ /* 0x000fe200088f0c14 */
[----:B------:R-:W-:Y:S01]  /*3550*/  STG.E.U16 desc[UR36][R10.64], R0 ;  /* 0x000000000a007986 */ /* 0x000fe2000c101524 */
[----:B------:R-:W-:-:S02]  /*3560*/  LEA.HI.X R3, R16, UR5, R17, 0x1, P2 ;  /* 0x0000000510037c11 */ /* 0x000fc400090f0c11 */
[----:B0-----:R-:W-:Y:S01]  /*3570*/  PRMT R7, R18, 0x7632, R7 ;  /* 0x0000763212077816 */ /* 0x001fe20000000007 */
[----:B------:R-:W-:Y:S04]  /*3580*/  STG.E.U16 desc[UR36][R12.64], R5 ;  /* 0x000000050c007986 */ /* 0x000fe8000c101524 */
[----:B------:R-:W-:Y:S04]  /*3590*/  STG.E.U16 desc[UR36][R14.64], R18 ;  /* 0x000000120e007986 */ /* 0x000fe8000c101524 */
[----:B------:R-:W-:Y:S01]  /*35a0*/  STG.E.U16 desc[UR36][R2.64], R7 ;  /* 0x0000000702007986 */ /* 0x000fe2000c101524 */
[----:B------:R-:W-:Y:S05]  /*35b0*/  EXIT ;  /* 0x000000000000794d */ /* 0x000fea0003800000 */
.L_x_4601:
        /* <DEDUP_REMOVED lines=16> */
.L_x_4628:
        /* <DEDUP_REMOVED lines=16> */
.L_x_4635:
[----:B------:R-:W-:Y:S05]  /*37c0*/  EXIT ;  /* 0x000000000000794d */ /* 0x000fea0003800000 */
.L_x_4603:
[----:B------:R-:W-:Y:S01]  /*37d0*/  MOV R12, 0x10 ;  /* 0x00000010000c7802 */ /* 0x000fe20000000f00 */
[----:B------:R-:W-:Y:S01]  /*37e0*/  IMAD.MOV.U32 R11, RZ, RZ, 0x1f ;  /* 0x0000001fff0b7424 */ /* 0x000fe200078e00ff */
[----:B------:R-:W-:Y:S01]  /*37f0*/  MOV R15, 0xffffffff ;  /* 0xffffffff000f7802 */ /* 0x000fe20000000f00 */
[----:B------:R-:W-:-:S07]  /*3800*/  IMAD.MOV.U32 R2, RZ, RZ, -0x800001 ;  /* 0xff7fffffff027424 */ /* 0x000fce00078e00ff */
[----:B------:R-:W-:Y:S05]  /*3810*/  WARPSYNC.COLLECTIVE R15, `(.L_x_4636) ;  /* 0x000000000f087348 */ /* 0x000fea0003c00000 */
[----:B------:R0:W1:Y:S02]  /*3820*/  SHFL.BFLY P6, R14, R13, R12, R11 ;  /* 0x0c00000c0d0e7389 */ /* 0x00006400000c000b */
[----:B01----:R-:W-:Y:S01]  /*3830*/  ENDCOLLECTIVE ;  /* 0x000000000000791b */ /* 0x003fe20003800000 */
.L_x_4636:
[----:B------:R-:W-:Y:S01]  /*3840*/  HFMA2.MMA R12, -RZ, RZ, 0, 4.76837158203125e-07 ;  /* 0x00000008ff0c7435 */ /* 0x000fe200000001ff */
[----:B------:R-:W-:-:S05]  /*3850*/  FMNMX.FTZ R0, R14, -3.40282346638528859812e+38, !PT ;  /* 0xff7fffff0e007809 */ /* 0x000fca0007810000 */
[----:B------:R-:W-:-:S07]  /*3860*/  IMAD.MOV.U32 R13, RZ, RZ, R0 ;  /* 0x000000ffff0d7224 */ /* 0x000fce00078e0000 */
[----:B------:R-:W-:Y:S05]  /*3870*/  WARPSYNC.COLLECTIVE R15, `(.L_x_4637) ;  /* 0x000000000f087348 */ /* 0x000fea0003c00000 */
[----:B------:R0:W1:Y:S02]  /*3880*/  SHFL.BFLY P6, R14, R13, R12, R11 ;  /* 0x0c00000c0d0e7389 */ /* 0x00006400000c000b */
[----:B01----:R-:W-:Y:S01]  /*3890*/  ENDCOLLECTIVE ;  /* 0x000000000000791b */ /* 0x003fe20003800000 */
.L_x_4637:
[----:B------:R-:W-:Y:S02]  /*38a0*/  MOV R12, 0x4 ;  /* 0x00000004000c7802 */ /* 0x000fe40000000f00 */
[----:B------:R-:W-:-:S05]  /*38b0*/  FMNMX.FTZ R3, R0, R14, !PT ;  /* 0x0000000e00037209 */ /* 0x000fca0007810000 */
[----:B------:R-:W-:-:S07]  /*38c0*/  IMAD.MOV.U32 R13, RZ, RZ, R3 ;  /* 0x000000ffff0d7224 */ /* 0x000fce00078e0003 */
[----:B------:R-:W-:Y:S05]  /*38d0*/  WARPSYNC.COLLECTIVE R15, `(.L_x_4638) ;  /* 0x000000000f087348 */ /* 0x000fea0003c00000 */
[----:B------:R0:W1:Y:S02]  /*38e0*/  SHFL.BFLY P6, R14, R13, R12, R11 ;  /* 0x0c00000c0d0e7389 */ /* 0x00006400000c000b */
[----:B01----:R-:W-:Y:S01]  /*38f0*/  ENDCOLLECTIVE ;  /* 0x000000000000791b */ /* 0x003fe20003800000 */
.L_x_4638:
[----:B------:R-:W-:Y:S01]  /*3900*/  HFMA2.MMA R12, -RZ, RZ, 0, 1.1920928955078125e-07 ;  /* 0x00000002ff0c7435 */ /* 0x000fe200000001ff */
[----:B------:R-:W-:-:S05]  /*3910*/  FMNMX.FTZ R4, R3, R14, !PT ;  /* 0x0000000e03047209 */ /* 0x000fca0007810000 */
[----:B------:R-:W-:-:S07]  /*3920*/  IMAD.MOV.U32 R13, RZ, RZ, R4 ;  /* 0x000000ffff0d7224 */ /* 0x000fce00078e0004 */
[----:B------:R-:W-:Y:S05]  /*3930*/  WARPSYNC.COLLECTIVE R15, `(.L_x_4639) ;  /* 0x000000000f087348 */ /* 0x000fea0003c00000 */
[----:B------:R0:W1:Y:S02]  /*3940*/  SHFL.BFLY P6, R14, R13, R12, R11 ;  /* 0x0c00000c0d0e7389 */ /* 0x00006400000c000b */
[----:B01----:R-:W-:Y:S01]  /*3950*/  ENDCOLLECTIVE ;  /* 0x000000000000791b */ /* 0x003fe20003800000 */
.L_x_4639:
[----:B------:R-:W-:Y:S05]  /*3960*/  BRA `(.L_x_4640) ;  /* 0xffffffd000e07947 */ /* 0x000fea000383ffff */
.L_x_4630:
[----:B0--3--:R-:W-:Y:S01]  /*3970*/  HFMA2.MMA R11, -RZ, RZ, 0, 1.847743988037109375e-06 ;  /* 0x0000001fff0b7435 */ /* 0x009fe200000001ff */
[----:B--2---:R-:W-:Y:S01]  /*3980*/  MOV R13, RZ ;  /* 0x000000ff000d7202 */ /* 0x004fe20000000f00 */
[----:B------:R-:W-:Y:S02]  /*3990*/  IMAD.MOV.U32 R12, RZ, RZ, 0x1 ;  /* 0x00000001ff0c7424 */ /* 0x000fe400078e00ff */
[----:B-1----:R-:W-:-:S07]  /*39a0*/  IMAD.MOV.U32 R15, RZ, RZ, -0x1 ;  /* 0xffffffffff0f7424 */ /* 0x002fce00078e00ff */
[----:B------:R-:W-:Y:S05]  /*39b0*/  WARPSYNC.COLLECTIVE R15, `(.L_x_4641) ;  /* 0x000000000f087348 */ /* 0x000fea0003c00000 */
[----:B------:R0:W1:Y:S02]  /*39c0*/  SHFL.BFLY P6, R14, R13, R12, R11 ;  /* 0x0c00000c0d0e7389 */ /* 0x00006400000c000b */
[----:B01----:R-:W-:Y:S01]  /*39d0*/  ENDCOLLECTIVE ;  /* 0x000000000000791b */ /* 0x003fe20003800000 */
.L_x_4641:
[----:B------:R-:W-:-:S07]  /*39e0*/  MOV R0, R14 ;  /* 0x0000000e00007202 */ /* 0x000fce0000000f00 */
[----:B------:R-:W-:Y:S05]  /*39f0*/  WARPSYNC.COLLECTIVE R15, `(.L_x_4642) ;  /* 0x000000000f087348 */ /* 0x000fea0003c00000 */
[----:B------:R0:W1:Y:S02]  /*3a00*/  SHFL.BFLY P6, R14, R13, R12, R11 ;  /* 0x0c00000c0d0e7389 */ /* 0x00006400000c000b */
[----:B01----:R-:W-:Y:S01]  /*3a10*/  ENDCOLLECTIVE ;  /* 0x000000000000791b */ /* 0x003fe20003800000 */
.L_x_4642:
[----:B------:R-:W-:Y:S01]  /*3a20*/  FADD.FTZ R2, RZ, R0 ;  /* 0x00000000ff027221 */ /* 0x000fe20000010000 */
[----:B------:R-:W-:-:S07]  /*3a30*/  IMAD.MOV.U32 R3, RZ, RZ, R14 ;  /* 0x000000ffff037224 */ /* 0x000fce00078e000e */
[----:B------:R-:W-:Y:S05]  /*3a40*/  WARPSYNC.COLLECTIVE R15, `(.L_x_4643) ;  /* 0x000000000f087348 */ /* 0x000fea0003c00000 */
[----:B------:R0:W1:Y:S02]  /*3a50*/  SHFL.BFLY P6, R14, R13, R12, R11 ;  /* 0x0c00000c0d0e7389 */ /* 0x00006400000c000b */
[----:B01----:R-:W-:Y:S01]  /*3a60*/  ENDCOLLECTIVE ;  /* 0x000000000000791b */ /* 0x003fe20003800000 */
.L_x_4643:
[----:B------:R-:W-:Y:S01]  /*3a70*/  FADD.FTZ R3, RZ, R3 ;  /* 0x00000003ff037221 */ /* 0x000fe20000010000 */
[----:B------:R-:W-:-:S07]  /*3a80*/  MOV R4, R14 ;  /* 0x0000000e00047202 */ /* 0x000fce0000000f00 */
[----:B------:R-:W-:Y:S05]  /*3a90*/  WARPSYNC.COLLECTIVE R15, `(.L_x_4644) ;  /* 0x000000000f087348 */ /* 0x000fea0003c00000 */
[----:B------:R0:W1:Y:S02]  /*3aa0*/  SHFL.BFLY P6, R14, R13, R12, R11 ;  /* 0x0c00000c0d0e7389 */ /* 0x00006400000c000b */
[----:B01----:R-:W-:Y:S01]  /*3ab0*/  ENDCOLLECTIVE ;  /* 0x000000000000791b */ /* 0x003fe20003800000 */
.L_x_4644:
[----:B------:R-:W-:Y:S01]  /*3ac0*/  FADD.FTZ R0, RZ, R4 ;  /* 0x00000004ff007221 */ /* 0x000fe20000010000 */
[----:B------:R-:W-:-:S07]  /*3ad0*/  IMAD.MOV.U32 R5, RZ, RZ, R14 ;  /* 0x000000ffff057224 */ /* 0x000fce00078e000e */
[----:B------:R-:W-:Y:S05]  /*3ae0*/  WARPSYNC.COLLECTIVE R15, `(.L_x_4645) ;  /* 0x000000000f087348 */ /* 0x000fea0003c00000 */
[----:B------:R0:W1:Y:S02]  /*3af0*/  SHFL.BFLY P6, R14, R13, R12, R11 ;  /* 0x0c00000c0d0e7389 */ /* 0x00006400000c000b */
[----:B01----:R-:W-:Y:S01]  /*3b00*/  ENDCOLLECTIVE ;  /* 0x000000000000791b */ /* 0x003fe20003800000 */
.L_x_4645:
[----:B------:R-:W-:Y:S01]  /*3b10*/  FADD.FTZ R5, RZ, R5 ;  /* 0x00000005ff057221 */ /* 0x000fe20000010000 */
[----:B------:R-:W-:-:S07]  /*3b20*/  MOV R18, R14 ;  /* 0x0000000e00127202 */ /* 0x000fce0000000f00 */
[----:B------:R-:W-:Y:S05]  /*3b30*/  WARPSYNC.COLLECTIVE R15, `(.L_x_4646) ;  /* 0x000000000f087348 */ /* 0x000fea0003c00000 */
[----:B------:R0:W1:Y:S02]  /*3b40*/  SHFL.BFLY P6, R14, R13, R12, R11 ;  /* 0x0c00000c0d0e7389 */ /* 0x00006400000c000b */
[----:B01----:R-:W-:Y:S01]  /*3b50*/  ENDCOLLECTIVE ;  /* 0x000000000000791b */ /* 0x003fe20003800000 */
.L_x_4646:
[----:B------:R-:W-:Y:S01]  /*3b60*/  FADD.FTZ R18, RZ, R18 ;  /* 0x00000012ff127221 */ /* 0x000fe20000010000 */
[----:B------:R-:W-:Y:S06]  /*3b70*/  BRA `(.L_x_4647) ;  /* 0xfffffff000a87947 */ /* 0x000fec000383ffff */
.L_x_4648:
        /* <DEDUP_REMOVED lines=16> */
.L_x_29655:


//--------------------- .text._ZN4vllm25paged_attention_v2_kernelIthLi80ELi16ELi128ELNS_18Fp8KVCacheDataTypeE2ELb1ELi512EEEvPfS2_PT_PKS3_PKT0_S9_ifPKiSB_iPKfiiiSD_SD_iiiii --------------------------
	.section	.text._ZN4vllm25paged_attention_v2_kernelIthLi80ELi16ELi128ELNS_18Fp8KVCacheDataTypeE2ELb1ELi512EEEvPfS2_PT_PKS3_PKT0_S9_ifPKiSB_iPKfiiiSD_SD_iiiii,"ax",@progbits
	.align	128
        .global         _ZN4vllm25paged_attention_v2_kernelIthLi80ELi16ELi128ELNS_18Fp8KVCacheDataTypeE2ELb1ELi512EEEvPfS2_PT_PKS3_PKT0_S9_ifPKiSB_iPKfiiiSD_SD_iiiii
        .type           _ZN4vllm25paged_attention_v2_kernelIthLi80ELi16ELi128ELNS_18Fp8KVCacheDataTypeE2ELb1ELi512EEEvPfS2_PT_PKS3_PKT0_S9_ifPKiSB_iPKfiiiSD_SD_iiiii,@function
        .size           _ZN4vllm25paged_attention_v2_kernelIthLi80ELi16ELi128ELNS_18Fp8KVCacheDataTypeE2ELb1ELi512EEEvPfS2_PT_PKS3_PKT0_S9_ifPKiSB_iPKfiiiSD_SD_iiiii,(.L_x_29656 - _ZN4vllm25paged_attention_v2_kernelIthLi80ELi16ELi128ELNS_18Fp8KVCacheDataTypeE2ELb1ELi512EEEvPfS2_PT_PKS3_PKT0_S9_ifPKiSB_iPKfiiiSD_SD_iiiii)
        .other          _ZN4vllm25paged_attention_v2_kernelIthLi80ELi16ELi128ELNS_18Fp8KVCacheDataTypeE2ELb1ELi512EEEvPfS2_PT_PKS3_PKT0_S9_ifPKiSB_iPKfiiiSD_SD_iiiii,@"STO_CUDA_ENTRY STV_DEFAULT"
_ZN4vllm25paged_attention_v2_kernelIthLi80ELi16ELi128ELNS_18Fp8KVCacheDataTypeE2ELb1ELi512EEEvPfS2_PT_PKS3_PKT0_S9_ifPKiSB_iPKfiiiSD_SD_iiiii:
.text._ZN4vllm25paged_attention_v2_kernelIthLi80ELi16ELi128ELNS_18Fp8KVCacheDataTypeE2ELb1ELi512EEEvPfS2_PT_PKS3_PKT0_S9_ifPKiSB_iPKfiiiSD_SD_iiiii:
        /* <DEDUP_REMOVED lines=109> */
.L_x_4649:
[----:B------:R-:W-:Y:S02]  /*06d0*/  ULDC UR4, c[0x0][0x288] ;  /* 0x0000a20000047ab9 */ /* 0x000fe40000000800 */
[----:B---3--:R-:W-:-:S04]  /*06e0*/  IMAD R2, R7, UR4, R8 ;  /* 0x0000000407027c24 */ /* 0x008fc8000f8e0208 */
[----:B------:R-:W-:-:S07]  /*06f0*/  IMAD R18, R2, R5, RZ ;  /* 0x0000000502127224 */ /* 0x000fce00078e02ff */
.L_x_4650:
        /* <DEDUP_REMOVED lines=28> */
.L_x_4654:
        /* <DEDUP_REMOVED lines=41> */
.L_x_4652:
[----:B------:R-:W-:Y:S05]  /*0b50*/  BSYNC B7 ;  /* 0x0000000000077941 */ /* 0x000fea0003800000 */
.L_x_4651:
        /* <DEDUP_REMOVED lines=25> */
.L_x_4692:
        /* <DEDUP_REMOVED lines=47> */
.L_x_4660:
        /* <DEDUP_REMOVED lines=11> */
.L_x_4659:
[----:B------:R-:W-:Y:S05]  /*1090*/  BSYNC B1 ;  /* 0x0000000000017941 */ /* 0x000fea0003800000 */
.L_x_4658:
        /* <DEDUP_REMOVED lines=14> */
.L_x_4663:
        /* <DEDUP_REMOVED lines=100> */
.L_x_4662:
[----:B------:R-:W-:Y:S05]  /*17c0*/  BSYNC B1 ;  /* 0x0000000000017941 */ /* 0x000fea0003800000 */
.L_x_4661:
        /* <DEDUP_REMOVED lines=55> */
.L_x_4665:
[----:B------:R-:W-:Y:S05]  /*1b40*/  BSYNC B1 ;  /* 0x0000000000017941 */ /* 0x000fea0003800000 */
.L_x_4664:
        /* <DEDUP_REMOVED lines=26> */
.L_x_4657:
[----:B------:R-:W-:Y:S05]  /*1cf0*/  BSYNC B0 ;  /* 0x0000000000007941 */ /* 0x000fea0003800000 */
.L_x_4656:
        /* <DEDUP_REMOVED lines=16> */
[----:B--2---:R-:W-:-:S04]  /*1e00*/  @!P0 LEA R4, R25, R4, 0x18 ;  /* 0x0000000419048211 */ /* 0x004fc800078ec0ff */
        /* <DEDUP_REMOVED lines=38> */
.L_x_4670:
[----:B------:R-:W1:Y:S01]  /*2070*/  LDS R17, [R3] ;  /* 0x0000000003117984 */ /* 0x000e620000000800 */
[----:B------:R-:W-:Y:S01]  /*2080*/  IADD3 R2, R2, -0x1, RZ ;  /* 0xffffffff02027810 */ /* 0x000fe20007ffe0ff */
[----:B------:R-:W-:-:S03]  /*2090*/  VIADD R13, R13, 0x80 ;  /* 0x000000800d0d7836 */ /* 0x000fc60000000000 */
[----:B------:R-:W-:Y:S01]  /*20a0*/  ISETP.NE.AND P0, PT, R2, RZ, PT ;  /* 0x000000ff0200720c */ /* 0x000fe20003f05270 */
[----:B-12---:R-:W-:-:S05]  /*20b0*/  FMUL.FTZ R4, R17, R0 ;  /* 0x0000000011047220 */ /* 0x006fca0000410000 */
[----:B------:R1:W-:Y:S02]  /*20c0*/  STS [R3], R4 ;  /* 0x0000000403007388 */ /* 0x0003e40000000800 */
[----:B-1----:R-:W-:-:S05]  /*20d0*/  IADD3 R3, R3, 0x200, RZ ;  /* 0x0000020003037810 */ /* 0x002fca0007ffe0ff */
[----:B------:R-:W-:Y:S05]  /*20e0*/  @P0 BRA `(.L_x_4670) ;  /* 0xfffffffc00e00947 */ /* 0x000fea000383ffff */
.L_x_4669:
[----:B------:R-:W-:Y:S05]  /*20f0*/  BSYNC B1 ;  /* 0x0000000000017941 */ /* 0x000fea0003800000 */
.L_x_4668:
        /* <DEDUP_REMOVED lines=14> */
.L_x_4673:
[----:B------:R-:W2:Y:S01]  /*21e0*/  LDS R27, [R2+-0x400] ;  /* 0xfffc0000021b7984 */ /* 0x000ea20000000800 */
[----:B------:R-:W-:-:S03]  /*21f0*/  IADD3 R13, R13, 0x800, RZ ;  /* 0x000008000d0d7810 */ /* 0x000fc60007ffe0ff */
[----:B------:R-:W3:Y:S01]  /*2200*/  LDS R29, [R2+-0x200] ;  /* 0xfffe0000021d7984 */ /* 0x000ee20000000800 */
[----:B------:R-:W-:-:S03]  /*2210*/  ISETP.GE.AND P2, PT, R13, R3, PT ;  /* 0x000000030d00720c */ /* 0x000fc60003f46270 */
        /* <DEDUP_REMOVED lines=48> */
.L_x_4672:
[----:B------:R-:W-:Y:S05]  /*2520*/  BSYNC B1 ;  /* 0x0000000000017941 */ /* 0x000fea0003800000 */
.L_x_4671:
        /* <DEDUP_REMOVED lines=31> */
.L_x_4675:
[----:B------:R-:W-:Y:S05]  /*2720*/  BSYNC B1 ;  /* 0x0000000000017941 */ /* 0x000fea0003800000 */
.L_x_4674:
        /* <DEDUP_REMOVED lines=14> */
.L_x_4667:
[----:B------:R-:W-:Y:S05]  /*2810*/  BSYNC B0 ;  /* 0x0000000000007941 */ /* 0x000fea0003800000 */
.L_x_4666:
        /* <DEDUP_REMOVED lines=22> */
.L_x_4677:
[----:B------:R-:W-:Y:S05]  /*2980*/  BSYNC B0 ;  /* 0x0000000000007941 */ /* 0x000fea0003800000 */
.L_x_4676:
[----:B------:R-:W-:Y:S04]  /*2990*/  BSSY B6, `(.L_x_4678) ;  /* 0x000003c000067945 */ /* 0x000fe80003800000 */
[----:B------:R-:W-:Y:S05]  /*29a0*/  @P1 BRA `(.L_x_4679) ;  /* 0x0000000000e81947 */ /* 0x000fea0003800000 */
[----:B------:R-:W1:Y:S01]  /*29b0*/  LDC R14, c[0x0][0x290] ;  /* 0x0000a400ff0e7b82 */ /* 0x000e620000000800 */
[----:B0---4-:R-:W0:Y:S01]  /*29c0*/  I2F.RP R11, R22 ;  /* 0x00000016000b7306 */ /* 0x011e220000209400 */
[----:B---3--:R-:W-:Y:S01]  /*29d0*/  HFMA2.MMA R2, -RZ, RZ, 0, 0 ;  /* 0x00000000ff027435 */ /* 0x008fe200000001ff */
[----:B------:R-:W-:Y:S02]  /*29e0*/  ULDC UR4, c[0x0][0x28c] ;  /* 0x0000a30000047ab9 */ /* 0x000fe40000000800 */
[----:B------:R-:W-:-:S03]  /*29f0*/  IADD3 R21, R21, -UR4, RZ ;  /* 0x8000000415157c10 */ /* 0x000fc6000fffe0ff */
[----:B--2---:R-:W2:Y:S01]  /*2a00*/  LDC R0, c[0x0][0x294] ;  /* 0x0000a500ff007b82 */ /* 0x004ea20000000800 */
[----:B0-----:R-:W0:Y:S01]  /*2a10*/  MUFU.RCP R11, R11 ;  /* 0x0000000b000b7308 */ /* 0x001e220000001000 */
[----:B-1----:R-:W-:Y:S02]  /*2a20*/  IABS R4, R14 ;  /* 0x0000000e00047213 */ /* 0x002fe40000000000 */
[----:B------:R-:W-:-:S05]  /*2a30*/  ISETP.NE.AND P1, PT, R14, RZ, PT ;  /* 0x000000ff0e00720c */ /* 0x000fca0003f25270 */
[----:B------:R-:W1:Y:S01]  /*2a40*/  I2F.RP R17, R4 ;  /* 0x0000000400117306 */ /* 0x000e620000209400 */
[----:B--2---:R-:W-:Y:S02]  /*2a50*/  ISETP.NE.AND P2, PT, R0, RZ, PT ;  /* 0x000000ff0000720c */ /* 0x004fe40003f45270 */
[----:B0-----:R-:W-:-:S06]  /*2a60*/  IADD3 R3, R11, 0xffffffe, RZ ;  /* 0x0ffffffe0b037810 */ /* 0x001fcc0007ffe0ff */
[----:B------:R-:W0:Y:S08]  /*2a70*/  F2I.FTZ.U32.TRUNC.NTZ R3, R3 ;  /* 0x0000000300037305 */ /* 0x000e30000021f000 */
[----:B-1----:R-:W1:Y:S01]  /*2a80*/  MUFU.RCP R17, R17 ;  /* 0x0000001100117308 */ /* 0x002e620000001000 */
[----:B0-----:R-:W-:-:S05]  /*2a90*/  IADD3 R15, RZ, -R3, RZ ;  /* 0x80000003ff0f7210 */ /* 0x001fca0007ffe0ff */
[----:B------:R-:W-:-:S04]  /*2aa0*/  IMAD R15, R15, R22, RZ ;  /* 0x000000160f0f7224 */ /* 0x000fc800078e02ff */
[----:B------:R-:W-:-:S04]  /*2ab0*/  IMAD.HI.U32 R2, R3, R15, R2 ;  /* 0x0000000f03027227 */ /* 0x000fc800078e0002 */
[----:B-1----:R-:W-:-:S04]  /*2ac0*/  VIADD R12, R17, 0xffffffe ;  /* 0x0ffffffe110c7836 */ /* 0x002fc80000000000 */
[----:B------:R0:W1:Y:S02]  /*2ad0*/  F2I.FTZ.U32.TRUNC.NTZ R13, R12 ;  /* 0x0000000c000d7305 */ /* 0x000064000021f000 */
[----:B0-----:R-:W-:Y:S02]  /*2ae0*/  IMAD.MOV.U32 R12, RZ, RZ, RZ ;  /* 0x000000ffff0c7224 */ /* 0x001fe400078e00ff */
[----:B-1----:R-:W-:-:S04]  /*2af0*/  IMAD.MOV R11, RZ, RZ, -R13 ;  /* 0x000000ffff0b7224 */ /* 0x002fc800078e0a0d */
[----:B------:R-:W-:Y:S01]  /*2b00*/  IMAD R3, R11, R4, RZ ;  /* 0x000000040b037224 */ /* 0x000fe200078e02ff */
[----:B------:R-:W-:-:S03]  /*2b10*/  IABS R11, R0 ;  /* 0x00000000000b7213 */ /* 0x000fc60000000000 */
[----:B------:R-:W-:-:S04]  /*2b20*/  IMAD.HI.U32 R12, R13, R3, R12 ;  /* 0x000000030d0c7227 */ /* 0x000fc800078e000c */
[----:B------:R-:W-:-:S07]  /*2b30*/  IMAD.MOV.U32 R3, RZ, RZ, R11 ;  /* 0x000000ffff037224 */ /* 0x000fce00078e000b */
.L_x_4681:
        /* <DEDUP_REMOVED lines=33> */
.L_x_4679:
[----:B------:R-:W-:Y:S05]  /*2d50*/  BSYNC B6 ;  /* 0x0000000000067941 */ /* 0x000fea0003800000 */
.L_x_4678:
[----:B------:R-:W-:-:S03]  /*2d60*/  UMOV UR4, 0xffffffff ;  /* 0xffffffff00047882 */ /* 0x000fc60000000000 */
[----:B------:R-:W-:Y:S05]  /*2d70*/  BRA.DIV UR4, `(.L_x_4682) ;  /* 0x0000000a04c47947 */ /* 0x000fea000b800000 */
[----:B---34-:R-:W-:Y:S01]  /*2d80*/  HFMA2.MMA R2, -RZ, RZ, 0, 0 ;  /* 0x00000000ff027435 */ /* 0x018fe200000001ff */
[----:B------:R-:W-:Y:S01]  /*2d90*/  MOV R17, RZ ;  /* 0x000000ff00117202 */ /* 0x000fe20000000f00 */
[----:B--2---:R-:W-:Y:S02]  /*2da0*/  IMAD.MOV.U32 R0, RZ, RZ, RZ ;  /* 0x000000ffff007224 */ /* 0x004fe400078e00ff */
[----:B-1----:R-:W-:Y:S02]  /*2db0*/  IMAD.MOV.U32 R4, RZ, RZ, RZ ;  /* 0x000000ffff047224 */ /* 0x002fe400078e00ff */
[----:B------:R-:W-:Y:S01]  /*2dc0*/  FADD.FTZ R0, RZ, R0 ;  /* 0x00000000ff007221 */ /* 0x000fe20000010000 */
[----:B------:R-:W-:Y:S02]  /*2dd0*/  IMAD.MOV.U32 R14, RZ, RZ, RZ ;  /* 0x000000ffff0e7224 */ /* 0x000fe400078e00ff */
[----:B------:R-:W-:Y:S01]  /*2de0*/  FADD.FTZ R17, RZ, R17 ;  /* 0x00000011ff117221 */ /* 0x000fe20000010000 */
[----:B------:R-:W-:Y:S01]  /*2df0*/  FADD.FTZ R3, RZ, R2 ;  /* 0x00000002ff037221 */ /* 0x000fe20000010000 */
[----:B------:R-:W-:-:S07]  /*2e00*/  FADD.FTZ R2, RZ, R4 ;  /* 0x00000004ff027221 */ /* 0x000fce0000010000 */
.L_x_4698:
        /* <DEDUP_REMOVED lines=33> */
[----:B------:R-:W4:Y:S01]  /*3020*/  LDS R15, [R9+0x100] ;  /* 0x00010000090f7984 */ /* 0x000f220000000800 */
[----:B-1----:R-:W-:Y:S01]  /*3030*/  FADD.FTZ R0, R0, R11 ;  /* 0x0000000b00007221 */ /* 0x002fe20000010000 */
[----:B0-----:R-:W-:Y:S01]  /*3040*/  FADD.FTZ R3, R3, R4 ;  /* 0x0000000403037221 */ /* 0x001fe20000010000 */
[----:B--2---:R-:W-:Y:S01]  /*3050*/  FADD.FTZ R2, R2, R13 ;  /* 0x0000000d02027221 */ /* 0x004fe20000010000 */
[----:B---3--:R-:W-:Y:S01]  /*3060*/  FADD.FTZ R17, R17, R6 ;  /* 0x0000000611117221 */ /* 0x008fe20000010000 */
[----:B----4-:R-:W-:-:S07]  /*3070*/  FADD.FTZ R14, R14, R15 ;  /* 0x0000000f0e0e7221 */ /* 0x010fce0000010000 */
.L_x_4684:
[----:B------:R-:W-:Y:S05]  /*3080*/  BSYNC B0 ;  /* 0x0000000000007941 */ /* 0x000fea0003800000 */
.L_x_4683:
        /* <DEDUP_REMOVED lines=13> */
[----:B------:R-:W5:Y:S01]  /*3160*/  @!P0 LDS R15, [R9+0x100] ;  /* 0x00010000090f8984 */ /* 0x000f620000000800 */
[----:B-12---:R-:W-:Y:S01]  /*3170*/  FADD.FTZ R0, R0, R11 ;  /* 0x0000000b00007221 */ /* 0x006fe20000010000 */
[----:B0-----:R-:W-:Y:S01]  /*3180*/  FADD.FTZ R3, R3, R4 ;  /* 0x0000000403037221 */ /* 0x001fe20000010000 */
[----:B---3--:R-:W-:Y:S01]  /*3190*/  FADD.FTZ R2, R2, R13 ;  /* 0x0000000d02027221 */ /* 0x008fe20000010000 */
[----:B----4-:R-:W-:Y:S01]  /*31a0*/  FADD.FTZ R17, R17, R6 ;  /* 0x0000000611117221 */ /* 0x010fe20000010000 */
[----:B-----5:R-:W-:-:S07]  /*31b0*/  @!P0 FADD.FTZ R14, R14, R15 ;  /* 0x0000000f0e0e8221 */ /* 0x020fce0000010000 */
.L_x_4686:
[----:B------:R-:W-:Y:S05]  /*31c0*/  BSYNC B0 ;  /* 0x0000000000007941 */ /* 0x000fea0003800000 */
.L_x_4685:
[----:B------:R-:W-:Y:S06]  /*31d0*/  BAR.SYNC.DEFER_BLOCKING 0x0 ;  /* 0x0000000000007b1d */ /* 0x000fec0000010000 */
[----:B------:R-:W-:Y:S05]  /*31e0*/  @P3 EXIT ;  /* 0x000000000000394d */ /* 0x000fea0003800000 */
[----:B------:R-:W-:Y:S01]  /*31f0*/  UIMAD UR4, UR38, 0x50, URZ ;  /* 0x00000050260478a4 */ /* 0x000fe2000f8e023f */
[----:B------:R-:W-:Y:S02]  /*3200*/  IMAD R4, R16, R7, RZ ;  /* 0x0000000710047224 */ /* 0x000fe400078e02ff */
        /* <DEDUP_REMOVED lines=15> */
[----:B-12---:R-:W-:Y:S02]  /*3300*/  IADD3 R9, P1, R8, R13, RZ ;  /* 0x0000000d08097210 */ /* 0x006fe40007f3e0ff */
[----:B------:R-:W-:Y:S01]  /*3310*/  LEA.HI.X R7, R7, UR5, R10, 0x1, P0 ;  /* 0x0000000507077c11 */ /* 0x000fe200080f0c0a */
[C---:B------:R-:W-:Y:S01]  /*3320*/  VIADD R10, R5.reuse, 0x30 ;  /* 0x00000030050a7836 */ /* 0x040fe20000000000 */
[----:B------:R-:W-:-:S02]  /*3330*/  IADD3 R5, R5, 0x40, RZ ;  /* 0x0000004005057810 */ /* 0x000fc40007ffe0ff */
[-C--:B------:R-:W-:Y:S02]  /*3340*/  IADD3 R12, P0, R4, R13.reuse, RZ ;  /* 0x0000000d040c7210 */ /* 0x080fe40007f1e0ff */
[-C--:B0-----:R-:W-:Y:S02]  /*3350*/  IADD3 R11, P2, R10, R13.reuse, RZ ;  /* 0x0000000d0a0b7210 */ /* 0x081fe40007f5e0ff */
[----:B------:R-:W-:Y:S02]  /*3360*/  IADD3 R13, P3, R5, R13, RZ ;  /* 0x0000000d050d7210 */ /* 0x000fe40007f7e0ff */
[----:B------:R-:W-:Y:S02]  /*3370*/  LEA.HI.X.SX32 R15, R4, R19, 0x1, P0 ;  /* 0x00000013040f7211 */ /* 0x000fe400000f0eff */
[----:B------:R-:W-:Y:S02]  /*3380*/  LEA R4, P0, R12, UR4, 0x1 ;  /* 0x000000040c047c11 */ /* 0x000fe4000f8008ff */
[----:B------:R-:W-:-:S02]  /*3390*/  F2FP.F16.F32.PACK_AB R0, R3, R0 ;  /* 0x000000000300723e */ /* 0x000fc400000000ff */
        /* <DEDUP_REMOVED lines=9> */
[----:B------:R-:W-:Y:S02]  /*3430*/  F2FP.F16.F32.PACK_AB R2, R17, R2 ;  /* 0x000000021102723e */ /* 0x000fe400000000ff */
[----:B------:R-:W-:Y:S02]  /*3440*/  LEA R12, P2, R13, UR4, 0x1 ;  /* 0x000000040d0c7c11 */ /* 0x000fe4000f8408ff */
[----:B------:R-:W-:Y:S02]  /*3450*/  LEA.HI.X R9, R9, UR5, R20, 0x1, P0 ;  /* 0x0000000509097c11 */ /* 0x000fe400080f0c14 */
[----:B------:R-:W-:Y:S02]  /*3460*/  LEA.HI.X R11, R11, UR5, R18, 0x1, P1 ;  /* 0x000000050b0b7c11 */ /* 0x000fe400088f0c12 */
[----:B------:R-:W-:Y:S01]  /*3470*/  LEA.HI.X R13, R13, UR5, R16, 0x1, P2 ;  /* 0x000000050d0d7c11 */ /* 0x000fe200090f0c10 */
[----:B------:R-:W-:Y:S01]  /*3480*/  STG.E.U16 desc[UR36][R8.64], R2 ;  /* 0x0000000208007986 */ /* 0x000fe2000c101524 */
[----:B0-----:R-:W-:-:S02]  /*3490*/  PRMT R5, R2, 0x7632, R5 ;  /* 0x0000763202057816 */ /* 0x001fc40000000005 */
[----:B------:R-:W-:-:S03]  /*34a0*/  F2FP.F16.F32.PACK_AB R14, RZ, R14 ;  /* 0x0000000eff0e723e */ /* 0x000fc600000000ff */
[----:B------:R-:W-:Y:S04]  /*34b0*/  STG.E.U16 desc[UR36][R10.64], R5 ;  /* 0x000000050a007986 */ /* 0x000fe8000c101524 */
[----:B------:R-:W-:Y:S01]  /*34c0*/  STG.E.U16 desc[UR36][R12.64], R14 ;  /* 0x0000000e0c007986 */ /* 0x000fe2000c101524 */
[----:B------:R-:W-:Y:S05]  /*34d0*/  EXIT ;  /* 0x000000000000794d */ /* 0x000fea0003800000 */
.L_x_4653:
        /* <DEDUP_REMOVED lines=16> */
.L_x_4680:
        /* <DEDUP_REMOVED lines=16> */
.L_x_4687:
[----:B------:R-:W-:Y:S05]  /*36e0*/  EXIT ;  /* 0x000000000000794d */ /* 0x000fea0003800000 */
.L_x_4655:
[----:B------:R-:W-:Y:S01]  /*36f0*/  HFMA2.MMA R11, -RZ, RZ, 0, 1.847743988037109375e-06 ;  /* 0x0000001fff0b7435 */ /* 0x000fe200000001ff */
[----:B------:R-:W-:Y:S01]  /*3700*/  IMAD.MOV.U32 R12, RZ, RZ, 0x10 ;  /* 0x00000010ff0c7424 */ /* 0x000fe200078e00ff */
[----:B------:R-:W-:Y:S01]  /*3710*/  MOV R2, 0xff7fffff ;  /* 0xff7fffff00027802 */ /* 0x000fe20000000f00 */
[----:B------:R-:W-:-:S08]  /*3720*/  IMAD.MOV.U32 R15, RZ, RZ, -0x1 ;  /* 0xffffffffff0f7424 */ /* 0x000fd000078e00ff */
[----:B------:R-:W-:Y:S05]  /*3730*/  WARPSYNC.COLLECTIVE R15, `(.L_x_4688) ;  /* 0x000000000f087348 */ /* 0x000fea0003c00000 */
[----:B------:R0:W1:Y:S02]  /*3740*/  SHFL.BFLY P6, R14, R13, R12, R11 ;  /* 0x0c00000c0d0e7389 */ /* 0x00006400000c000b */
[----:B01----:R-:W-:Y:S01]  /*3750*/  ENDCOLLECTIVE ;  /* 0x000000000000791b */ /* 0x003fe20003800000 */
.L_x_4688:
[----:B------:R-:W-:Y:S01]  /*3760*/  IMAD.MOV.U32 R12, RZ, RZ, 0x8 ;  /* 0x00000008ff0c7424 */ /* 0x000fe200078e00ff */
[----:B------:R-:W-:-:S04]  /*3770*/  FMNMX.FTZ R0, R14, -3.40282346638528859812e+38, !PT ;  /* 0xff7fffff0e007809 */ /* 0x000fc80007810000 */
[----:B------:R-:W-:-:S07]  /*3780*/  MOV R13, R0 ;  /* 0x00000000000d7202 */ /* 0x000fce0000000f00 */
[----:B------:R-:W-:Y:S05]  /*3790*/  WARPSYNC.COLLECTIVE R15, `(.L_x_4689) ;  /* 0x000000000f087348 */ /* 0x000fea0003c00000 */
[----:B------:R0:W1:Y:S02]  /*37a0*/  SHFL.BFLY P6, R14, R13, R12, R11 ;  /* 0x0c00000c0d0e7389 */ /* 0x00006400000c000b */
[----:B01----:R-:W-:Y:S01]  /*37b0*/  ENDCOLLECTIVE ;  /* 0x000000000000791b */ /* 0x003fe20003800000 */
.L_x_4689:
[----:B------:R-:W-:Y:S01]  /*37c0*/  IMAD.MOV.U32 R12, RZ, RZ, 0x4 ;  /* 0x00000004ff0c7424 */ /* 0x000fe200078e00ff */
[----:B------:R-:W-:-:S04]  /*37d0*/  FMNMX.FTZ R3, R0, R14, !PT ;  /* 0x0000000e00037209 */ /* 0x000fc80007810000 */
[----:B------:R-:W-:-:S07]  /*37e0*/  MOV R13, R3 ;  /* 0x00000003000d7202 */ /* 0x000fce0000000f00 */
[----:B------:R-:W-:Y:S05]  /*37f0*/  WARPSYNC.COLLECTIVE R15, `(.L_x_4690) ;  /* 0x000000000f087348 */ /* 0x000fea0003c00000 */
[----:B------:R0:W1:Y:S02]  /*3800*/  SHFL.BFLY P6, R14, R13, R12, R11 ;  /* 0x0c00000c0d0e7389 */ /* 0x00006400000c000b */
[----:B01----:R-:W-:Y:S01]  /*3810*/  ENDCOLLECTIVE ;  /* 0x000000000000791b */ /* 0x003fe20003800000 */
.L_x_4690:
[----:B------:R-:W-:Y:S01]  /*3820*/  IMAD.MOV.U32 R12, RZ, RZ, 0x2 ;  /* 0x00000002ff0c7424 */ /* 0x000fe200078e00ff */
[----:B------:R-:W-:-:S04]  /*3830*/  FMNMX.FTZ R4, R3, R14, !PT ;  /* 0x0000000e03047209 */ /* 0x000fc80007810000 */
[----:B------:R-:W-:-:S07]  /*3840*/  MOV R13, R4 ;  /* 0x00000004000d7202 */ /* 0x000fce0000000f00 */
[----:B------:R-:W-:Y:S05]  /*3850*/  WARPSYNC.COLLECTIVE R15, `(.L_x_4691) ;  /* 0x000000000f087348 */ /* 0x000fea0003c00000 */
[----:B------:R0:W1:Y:S02]  /*3860*/  SHFL.BFLY P6, R14, R13, R12, R11 ;  /* 0x0c00000c0d0e7389 */ /* 0x00006400000c000b */
[----:B01----:R-:W-:Y:S01]  /*3870*/  ENDCOLLECTIVE ;  /* 0x000000000000791b */ /* 0x003fe20003800000 */
.L_x_4691:
[----:B------:R-:W-:Y:S05]  /*3880*/  BRA `(.L_x_4692) ;  /* 0xffffffd400187947 */ /* 0x000fea000383ffff */
.L_x_4682:
[----:B----4-:R-:W-:Y:S01]  /*3890*/  HFMA2.MMA R12, -RZ, RZ, 0, 5.9604644775390625e-08 ;  /* 0x00000001ff0c7435 */ /* 0x010fe200000001ff */
[----:B---3--:R-:W-:Y:S01]  /*38a0*/  IMAD.MOV.U32 R13, RZ, RZ, RZ ;  /* 0x000000ffff0d7224 */ /* 0x008fe200078e00ff */
[----:B--2---:R-:W-:Y:S01]  /*38b0*/  MOV R15, 0xffffffff ;  /* 0xffffffff000f7802 */ /* 0x004fe20000000f00 */
[----:B0-----:R-:W-:-:S08]  /*38c0*/  IMAD.MOV.U32 R11, RZ, RZ, 0x1f ;  /* 0x0000001fff0b7424 */ /* 0x001fd000078e00ff */
[----:B-1----:R-:W-:Y:S05]  /*38d0*/  WARPSYNC.COLLECTIVE R15, `(.L_x_4693) ;  /* 0x000000000f087348 */ /* 0x002fea0003c00000 */
[----:B------:R0:W2:Y:S02]  /*38e0*/  SHFL.BFLY P6, R14, R13, R12, R11 ;  /* 0x0c00000c0d0e7389 */ /* 0x0000a400000c000b */
[----:B012---:R-:W-:Y:S01]  /*38f0*/  ENDCOLLECTIVE ;  /* 0x000000000000791b */ /* 0x007fe20003800000 */
.L_x_4693:
[----:B------:R-:W-:-:S07]  /*3900*/  IMAD.MOV.U32 R0, RZ, RZ, R14 ;  /* 0x000000ffff007224 */ /* 0x000fce00078e000e */
[----:B------:R-:W-:Y:S05]  /*3910*/  WARPSYNC.COLLECTIVE R15, `(.L_x_4694) ;  /* 0x000000000f087348 */ /* 0x000fea0003c00000 */
[----:B------:R0:W1:Y:S02]  /*3920*/  SHFL.BFLY P6, R14, R13, R12, R11 ;  /* 0x0c00000c0d0e7389 */ /* 0x00006400000c000b */
[----:B01----:R-:W-:Y:S01]  /*3930*/  ENDCOLLECTIVE ;  /* 0x000000000000791b */ /* 0x003fe20003800000 */
.L_x_4694:
[----:B------:R-:W-:Y:S01]  /*3940*/  FADD.FTZ R0, RZ, R0 ;  /* 0x00000000ff007221 */ /* 0x000fe20000010000 */
[----:B------:R-:W-:-:S07]  /*3950*/  MOV R2, R14 ;  /* 0x0000000e00027202 */ /* 0x000fce0000000f00 */
[----:B------:R-:W-:Y:S05]  /*3960*/  WARPSYNC.COLLECTIVE R15, `(.L_x_4695) ;  /* 0x000000000f087348 */ /* 0x000fea0003c00000 */
[----:B------:R0:W1:Y:S02]  /*3970*/  SHFL.BFLY P6, R14, R13, R12, R11 ;  /* 0x0c00000c0d0e7389 */ /* 0x00006400000c000b */
[----:B01----:R-:W-:Y:S01]  /*3980*/  ENDCOLLECTIVE ;  /* 0x000000000000791b */ /* 0x003fe20003800000 */
.L_x_4695:
[----:B------:R-:W-:Y:S01]  /*3990*/  FADD.FTZ R3, RZ, R2 ;  /* 0x00000002ff037221 */ /* 0x000fe20000010000 */
[----:B------:R-:W-:-:S07]  /*39a0*/  IMAD.MOV.U32 R4, RZ, RZ, R14 ;  /* 0x000000ffff047224 */ /* 0x000fce00078e000e */
[----:B------:R-:W-:Y:S05]  /*39b0*/  WARPSYNC.COLLECTIVE R15, `(.L_x_4696) ;  /* 0x000000000f087348 */ /* 0x000fea0003c00000 */
[----:B------:R0:W1:Y:S02]  /*39c0*/  SHFL.BFLY P6, R14, R13, R12, R11 ;  /* 0x0c00000c0d0e7389 */ /* 0x00006400000c000b */
[----:B01----:R-:W-:Y:S01]  /*39d0*/  ENDCOLLECTIVE ;  /* 0x000000000000791b */ /* 0x003fe20003800000 */
.L_x_4696:
[----:B------:R-:W-:Y:S01]  /*39e0*/  FADD.FTZ R2, RZ, R4 ;  /* 0x00000004ff027221 */ /* 0x000fe20000010000 */
[----:B------:R-:W-:-:S07]  /*39f0*/  MOV R17, R14 ;  /* 0x0000000e00117202 */ /* 0x000fce0000000f00 */
[----:B------:R-:W-:Y:S05]  /*3a00*/  WARPSYNC.COLLECTIVE R15, `(.L_x_4697) ;  /* 0x000000000f087348 */ /* 0x000fea0003c00000 */
[----:B------:R0:W1:Y:S02]  /*3a10*/  SHFL.BFLY P6, R14, R13, R12, R11 ;  /* 0x0c00000c0d0e7389 */ /* 0x00006400000c000b */
[----:B01----:R-:W-:Y:S01]  /*3a20*/  ENDCOLLECTIVE ;  /* 0x000000000000791b */ /* 0x003fe20003800000 */
.L_x_4697:
[----:B------:R-:W-:Y:S01]  /*3a30*/  FADD.FTZ R17, RZ, R17 ;  /* 0x00000011ff117221 */ /* 0x000fe20000010000 */
[----:B------:R-:W-:Y:S06]  /*3a40*/  BRA `(.L_x_4698) ;  /* 0xfffffff000f07947 */ /* 0x000fec000383ffff */
.L_x_4699:
        /* <DEDUP_REMOVED lines=11> */
.L_x_29656:


//--------------------- .text._ZN4vllm25paged_attention_v2_kernelIthLi64ELi16ELi128ELNS_18Fp8KVCacheDataTypeE2ELb1ELi512EEEvPfS2_PT_PKS3_PKT0_S9_ifPKiSB_iPKfiiiSD_SD_iiiii --------------------------
	.section	.text._ZN4vllm25paged_attention_v2_kernelIthLi64ELi16ELi128ELNS_18Fp8KVCacheDataTypeE2ELb1ELi512EEEvPfS2_PT_PKS3_PKT0_S9_ifPKiSB_iPKfiiiSD_SD_iiiii,"ax",@progbits
	.align	128
        .global         _ZN4vllm25paged_attention_v2_kernelIthLi64ELi16ELi128ELNS_18Fp8KVCacheDataTypeE2ELb1ELi512EEEvPfS2_PT_PKS3_PKT0_S9_ifPKiSB_iPKfiiiSD_SD_iiiii
        .type           _ZN4vllm25paged_attention_v2_kernelIthLi64ELi16ELi128ELNS_18Fp8KVCacheDataTypeE2ELb1ELi512EEEvPfS2_PT_PKS3_PKT0_S9_ifPKiSB_iPKfiiiSD_SD_iiiii,@function
        .size           _ZN4vllm25paged_attention_v2_kernelIthLi64ELi16ELi128ELNS_18Fp8KVCacheDataTypeE2ELb1ELi512EEEvPfS2_PT_PKS3_PKT0_S9_ifPKiSB_iPKfiiiSD_SD_iiiii,(.L_x_29657 - _ZN4vllm25paged_attention_v2_kernelIthLi64ELi16ELi128ELNS_18Fp8KVCacheDataTypeE2ELb1ELi512EEEvPfS2_PT_PKS3_PKT0_S9_ifPKiSB_iPKfiiiSD_SD_iiiii)
        .other          _ZN4vllm25paged_attention_v2_kernelIthLi64ELi16ELi128ELNS_18Fp8KVCacheDataTypeE2ELb1ELi512EEEvPfS2_PT_PKS3_PKT0_S9_ifPKiSB_iPKfiiiSD_SD_iiiii,@"STO_CUDA_ENTRY STV_DEFAULT"
_ZN4vllm25paged_attention_v2_kernelIthLi64ELi16ELi128ELNS_18Fp8KVCacheDataTypeE2ELb1ELi512EEEvPfS2_PT_PKS3_PKT0_S9_ifPKiSB_iPKfiiiSD_SD_iiiii:
.text._ZN4vllm25paged_attention_v2_kernelIthLi64ELi16ELi128ELNS_18Fp8KVCacheDataTypeE2ELb1ELi512EEEvPfS2_PT_PKS3_PKT0_S9_ifPKiSB_iPKfiiiSD_SD_iiiii:
        /* <DEDUP_REMOVED lines=29> */
[----:B------:R-:W1:Y:S01]  /*01d0*/  LDC R9, c[0x0][0x298] ;  /* 0x0000a600ff097b82 */ /* 0x000e620000000800 */
[----:B------:R-:W-:Y:S02]  /*01e0*/  SHF.R.S32.HI R4, RZ, 0x1f, R3 ;  /* 0x0000001fff047819 */ /* 0x000fe40000011403 */
[----:B------:R-:W-:Y:S02]  /*01f0*/  IMAD.HI.U32 R21, R0, R5, RZ ;  /* 0x0000000500157227 */ /* 0x000fe400078e00ff */
[----:B------:R-:W-:Y:S02]  /*0200*/  LEA.HI R4, R4, R3, RZ, 0x4 ;  /* 0x0000000304047211 */ /* 0x000fe400078f20ff */
[----:B------:R-:W-:Y:S01]  /*0210*/  IMAD.MOV R6, RZ, RZ, -R21 ;  /* 0x000000ffff067224 */ /* 0x000fe200078e0a15 */
[----:B------:R-:W-:-:S02]  /*0220*/  LEA R3, R8, 0x20, 0x5 ;  /* 0x0000002008037811 */ /* 0x000fc400078e28ff */
[----:B------:R-:W-:Y:S01]  /*0230*/  SHF.R.S32.HI R4, RZ, 0x4, R4 ;  /* 0x00000004ff047819 */ /* 0x000fe20000011404 */
[----:B------:R-:W-:Y:S02]  /*0240*/  IMAD R5, R22, R6, R5 ;  /* 0x0000000616057224 */ /* 0x000fe400078e0205 */
[----:B------:R-:W2:Y:S01]  /*0250*/  S2R R6, SR_CTAID.X ;  /* 0x0000000000067919 */ /* 0x000ea20000002500 */
        /* <DEDUP_REMOVED lines=12> */
[----:B-1----:R-:W-:-:S04]  /*0320*/  ISETP.GT.AND P0, PT, R9, -0x1, PT ;  /* 0xffffffff0900780c */ /* 0x002fc80003f04270 */
[----:B------:R-:W-:Y:S02]  /*0330*/  @!P2 IADD3 R21, -R21, RZ, RZ ;  /* 0x000000ff1515a210 */ /* 0x000fe40007ffe1ff */
[----:B------:R-:W-:-:S07]  /*0340*/  @!P1 LOP3.LUT R21, RZ, R2, RZ, 0x33, !PT ;  /* 0x00000002ff159212 */ /* 0x000fce00078e33ff */
[----:B--2---:R-:W-:Y:S05]  /*0350*/  @P0 BRA `(.L_x_4700) ;  /* 0x0000000000dc0947 */ /* 0x004fea0003800000 */
        /* <DEDUP_REMOVED lines=55> */
.L_x_4700:
[----:B------:R-:W-:Y:S02]  /*06d0*/  ULDC UR4, c[0x0][0x288] ;  /* 0x0000a20000047ab9 */ /* 0x000fe40000000800 */
[----:B---3--:R-:W-:-:S04]  /*06e0*/  IMAD R2, R5, UR4, R6 ;  /* 0x0000000405027c24 */ /* 0x008fc8000f8e0206 */
[----:B------:R-:W-:-:S07]  /*06f0*/  IMAD R18, R2, R9, RZ ;  /* 0x0000000902127224 */ /* 0x000fce00078e02ff */
.L_x_4701:
        /* <DEDUP_REMOVED lines=28> */
.L_x_4705:
        /* <DEDUP_REMOVED lines=41> */
.L_x_4703:
[----:B------:R-:W-:Y:S05]  /*0b50*/  BSYNC B7 ;  /* 0x0000000000077941 */ /* 0x000fea0003800000 */
.L_x_4702:
[C---:B------:R-:W-:Y:S01]  /*0b60*/  SHF.L.U32 R17, R8.reuse, 0x9, RZ ;  /* 0x0000000908117819 */ /* 0x040fe200000006ff */
[----:B------:R-:W-:Y:S01]  /*0b70*/  IMAD R4, R8, -0x20, R20 ;  /* 0xffffffe008047824 */ /* 0x000fe200078e0214 */
[----:B------:R-:W-:Y:S01]  /*0b80*/  SHF.R.S32.HI R0, RZ, 0x1f, R7 ;  /* 0x0000001fff007819 */ /* 0x000fe20000011407 */
[C---:B------:R-:W-:Y:S01]  /*0b90*/  VIADD R2, R23.reuse, 0xf ;  /* 0x0000000f17027836 */ /* 0x040fe20000000000 */
        /* <DEDUP_REMOVED lines=21> */
.L_x_4741:
        /* <DEDUP_REMOVED lines=47> */
.L_x_4711:
        /* <DEDUP_REMOVED lines=11> */
.L_x_4710:
[----:B------:R-:W-:Y:S05]  /*1090*/  BSYNC B1 ;  /* 0x0000000000017941 */ /* 0x000fea0003800000 */
.L_x_4709:
        /* <DEDUP_REMOVED lines=14> */
.L_x_4714:
        /* <DEDUP_REMOVED lines=100> */
.L_x_4713:
[----:B------:R-:W-:Y:S05]  /*17c0*/  BSYNC B1 ;  /* 0x0000000000017941 */ /* 0x000fea0003800000 */
.L_x_4712:
        /* <DEDUP_REMOVED lines=55> */
.L_x_4716:
[----:B------:R-:W-:Y:S05]  /*1b40*/  BSYNC B1 ;  /* 0x0000000000017941 */ /* 0x000fea0003800000 */
.L_x_4715:
        /* <DEDUP_REMOVED lines=26> */
.L_x_4708:
[----:B------:R-:W-:Y:S05]  /*1cf0*/  BSYNC B0 ;  /* 0x0000000000007941 */ /* 0x000fea0003800000 */
.L_x_4707:
        /* <DEDUP_REMOVED lines=55> */
.L_x_4721:
        /* <DEDUP_REMOVED lines=8> */
.L_x_4720:
[----:B------:R-:W-:Y:S05]  /*20f0*/  BSYNC B1 ;  /* 0x0000000000017941 */ /* 0x000fea0003800000 */
.L_x_4719:
        /* <DEDUP_REMOVED lines=14> */
.L_x_4724:
        /* <DEDUP_REMOVED lines=52> */
.L_x_4723:
[----:B------:R-:W-:Y:S05]  /*2520*/  BSYNC B1 ;  /* 0x0000000000017941 */ /* 0x000fea0003800000 */
.L_x_4722:
        /* <DEDUP_REMOVED lines=31> */
.L_x_4726:
[----:B------:R-:W-:Y:S05]  /*2720*/  BSYNC B1 ;  /* 0x0000000000017941 */ /* 0x000fea0003800000 */
.L_x_4725:
        /* <DEDUP_REMOVED lines=14> */
.L_x_4718:
[----:B------:R-:W-:Y:S05]  /*2810*/  BSYNC B0 ;  /* 0x0000000000007941 */ /* 0x000fea0003800000 */
.L_x_4717:
        /* <DEDUP_REMOVED lines=22> */
.L_x_4728:
[----:B------:R-:W-:Y:S05]  /*2980*/  BSYNC B0 ;  /* 0x0000000000007941 */ /* 0x000fea0003800000 */
.L_x_4727:
        /* <DEDUP_REMOVED lines=27> */
.L_x_4732:
        /* <DEDUP_REMOVED lines=33> */
.L_x_4730:
[----:B------:R-:W-:Y:S05]  /*2d50*/  BSYNC B6 ;  /* 0x0000000000067941 */ /* 0x000fea0003800000 */
.L_x_4729:
[----:B------:R-:W-:-:S03]  /*2d60*/  UMOV UR4, 0xffffffff ;  /* 0xffffffff00047882 */ /* 0x000fc60000000000 */
[----:B------:R-:W-:Y:S05]  /*2d70*/  BRA.DIV UR4, `(.L_x_4733) ;  /* 0x0000000a04807947 */ /* 0x000fea000b800000 */
[----:B--2---:R-:W-:Y:S01]  /*2d80*/  HFMA2.MMA R0, -RZ, RZ, 0, 0 ;  /* 0x00000000ff007435 */ /* 0x004fe200000001ff */
[----:B-1----:R-:W-:Y:S01]  /*2d90*/  MOV R4, RZ ;  /* 0x000000ff00047202 */ /* 0x002fe20000000f00 */
[----:B---34-:R-:W-:Y:S02]  /*2da0*/  IMAD.MOV.U32 R2, RZ, RZ, RZ ;  /* 0x000000ffff027224 */ /* 0x018fe400078e00ff */
[----:B------:R-:W-:Y:S02]  /*2db0*/  IMAD.MOV.U32 R14, RZ, RZ, RZ ;  /* 0x000000ffff0e7224 */ /* 0x000fe400078e00ff */
[----:B------:R-:W-:Y:S01]  /*2dc0*/  FADD.FTZ R3, RZ, R2 ;  /* 0x00000002ff037221 */ /* 0x000fe20000010000 */
[----:B------:R-:W-:-:S03]  /*2dd0*/  FADD.FTZ R4, RZ, R4 ;  /* 0x00000004ff047221 */ /* 0x000fc60000010000 */
[----:B------:R-:W-:-:S07]  /*2de0*/  FADD.FTZ R0, RZ, R0 ;  /* 0x00000000ff007221 */ /* 0x000fce0000010000 */
.L_x_4746:
[----:B------:R-:W-:Y:S05]  /*2df0*/  WARPSYNC.ALL ;  /* 0x0000000000007948 */ /* 0x000fea0003800000 */
[----:B------:R-:W1:Y:S08]  /*2e00*/  S2UR UR5, SR_CgaCtaId ;  /* 0x00000000000579c3 */ /* 0x000e700000008800 */
[----:B------:R-:W-:Y:S01]  /*2e10*/  BAR.SYNC.DEFER_BLOCKING 0x0 ;  /* 0x0000000000007b1d */ /* 0x000fe20000010000 */
[----:B0-----:R-:W-:-:S02]  /*2e20*/  LOP3.LUT R11, R16, 0x1, RZ, 0xc0, !PT ;  /* 0x00000001100b7812 */ /* 0x001fc400078ec0ff */
[----:B------:R-:W-:Y:S02]  /*2e30*/  LEA.HI R2, R16, R16, RZ, 0x1 ;  /* 0x0000001010027211 */ /* 0x000fe400078f08ff */
[----:B------:R-:W-:Y:S01]  /*2e40*/  ISETP.NE.AND P0, PT, R11, RZ, PT ;  /* 0x000000ff0b00720c */ /* 0x000fe20003f05270 */
[----:B------:R-:W-:Y:S01]  /*2e50*/  UMOV UR4, 0x400 ;  /* 0x0000040000047882 */ /* 0x000fe20000000000 */
[----:B------:R-:W-:Y:S01]  /*2e60*/  LOP3.LUT R11, R7, 0xffffffc0, RZ, 0xc0, !PT ;  /* 0xffffffc0070b7812 */ /* 0x000fe200078ec0ff */
[----:B------:R-:W-:Y:S01]  /*2e70*/  UIADD3 UR4, UR4, 0x20, URZ ;  /* 0x0000002004047890 */ /* 0x000fe2000fffe03f */
[----:B------:R-:W-:Y:S01]  /*2e80*/  SHF.R.S32.HI R2, RZ, 0x1, R2 ;  /* 0x00000001ff027819 */ /* 0x000fe20000011402 */
[----:B------:R-:W-:Y:S01]  /*2e90*/  BSSY B0, `(.L_x_4734) ;  /* 0x0000028000007945 */ /* 0x000fe20003800000 */
[----:B------:R-:W-:Y:S02]  /*2ea0*/  ISETP.NE.OR P2, PT, R11, 0x40, P0 ;  /* 0x000000400b00780c */ /* 0x000fe40000745670 */
[----:B------:R-:W-:-:S02]  /*2eb0*/  LEA R9, R9, R2, 0x6 ;  /* 0x0000000209097211 */ /* 0x000fc400078e30ff */
[C---:B------:R-:W-:Y:S02]  /*2ec0*/  ISETP.GT.OR P1, PT, R7.reuse, 0x3f, P0 ;  /* 0x0000003f0700780c */ /* 0x040fe40000724670 */
[----:B------:R-:W-:-:S04]  /*2ed0*/  LOP3.LUT R16, R7, 0xffffffe0, RZ, 0xc0, !PT ;  /* 0xffffffe007107812 */ /* 0x000fc800078ec0ff */
[----:B------:R-:W-:Y:S01]  /*2ee0*/  ISETP.NE.OR P4, PT, R16, 0x20, P0 ;  /* 0x000000201000780c */ /* 0x000fe20000785670 */
[----:B------:R-:W-:Y:S01]  /*2ef0*/  VIADD R16, R7, 0x1f ;  /* 0x0000001f07107836 */ /* 0x000fe20000000000 */
[----:B-1----:R-:W-:-:S04]  /*2f00*/  ULEA UR4, UR5, UR4, 0x18 ;  /* 0x0000000405047291 */ /* 0x002fc8000f8ec03f */
[----:B------:R-:W-:Y:S02]  /*2f10*/  ISETP.GT.U32.AND P3, PT, R16, 0x3e, PT ;  /* 0x0000003e1000780c */ /* 0x000fe40003f64070 */
[----:B------:R-:W-:Y:S01]  /*2f20*/  LEA R11, R9, UR4, 0x2 ;  /* 0x00000004090b7c11 */ /* 0x000fe2000f8e10ff */
[----:B------:R-:W-:-:S04]  /*2f30*/  FADD.FTZ R9, RZ, R14 ;  /* 0x0000000eff097221 */ /* 0x000fc80000010000 */
        /* <DEDUP_REMOVED lines=29> */
.L_x_4735:
[----:B------:R-:W-:Y:S05]  /*3110*/  BSYNC B0 ;  /* 0x0000000000007941 */ /* 0x000fea0003800000 */
.L_x_4734:
        /* <DEDUP_REMOVED lines=22> */
[----:B0-----:R-:W-:-:S02]  /*3280*/  IADD3 R11, P2, R8, R13, RZ ;  /* 0x0000000d080b7210 */ /* 0x001fc40007f5e0ff */
[----:B------:R-:W-:Y:S02]  /*3290*/  IADD3 R13, P3, R10, R13, RZ ;  /* 0x0000000d0a0d7210 */ /* 0x000fe40007f7e0ff */
[----:B------:R-:W-:Y:S02]  /*32a0*/  LEA.HI.X R7, R7, UR5, R2, 0x1, P0 ;  /* 0x0000000507077c11 */ /* 0x000fe400080f0c02 */
[-C--:B------:R-:W-:Y:S02]  /*32b0*/  LEA.HI.X.SX32 R14, R8, R17.reuse, 0x1, P2 ;  /* 0x00000011080e7211 */ /* 0x080fe400010f0eff */
[-C--:B------:R-:W-:Y:S02]  /*32c0*/  LEA.HI.X.SX32 R16, R5, R17.reuse, 0x1, P1 ;  /* 0x0000001105107211 */ /* 0x080fe400008f0eff */
[----:B------:R-:W-:Y:S02]  /*32d0*/  LEA.HI.X.SX32 R8, R10, R17, 0x1, P3 ;  /* 0x000000110a087211 */ /* 0x000fe400018f0eff */
[----:B------:R-:W-:-:S02]  /*32e0*/  LEA R2, P0, R15, UR4, 0x1 ;  /* 0x000000040f027c11 */ /* 0x000fc4000f8008ff */
[----:B------:R-:W-:Y:S02]  /*32f0*/  F2FP.F16.F32.PACK_AB R0, R3, R0 ;  /* 0x000000000300723e */ /* 0x000fe400000000ff */
[----:B------:R-:W-:Y:S02]  /*3300*/  LEA R10, P1, R11, UR4, 0x1 ;  /* 0x000000040b0a7c11 */ /* 0x000fe4000f8208ff */
[----:B------:R-:W-:Y:S01]  /*3310*/  LEA R12, P2, R13, UR4, 0x1 ;  /* 0x000000040d0c7c11 */ /* 0x000fe2000f8408ff */
[----:B------:R0:W-:Y:S01]  /*3320*/  STG.E.U16 desc[UR36][R6.64], R0 ;  /* 0x0000000006007986 */ /* 0x0001e2000c101524 */
[----:B------:R-:W-:Y:S02]  /*3330*/  F2FP.F16.F32.PACK_AB R4, R9, R4 ;  /* 0x000000040904723e */ /* 0x000fe400000000ff */
        /* <DEDUP_REMOVED lines=9> */
.L_x_4704:
        /* <DEDUP_REMOVED lines=16> */
.L_x_4731:
        /* <DEDUP_REMOVED lines=16> */
.L_x_4736:
[----:B------:R-:W-:Y:S05]  /*35d0*/  EXIT ;  /* 0x000000000000794d */ /* 0x000fea0003800000 */
.L_x_4706:
[----:B------:R-:W-:Y:S01]  /*35e0*/  MOV R12, 0x10 ;  /* 0x00000010000c7802 */ /* 0x000fe20000000f00 */
[----:B------:R-:W-:Y:S01]  /*35f0*/  IMAD.MOV.U32 R11, RZ, RZ, 0x1f ;  /* 0x0000001fff0b7424 */ /* 0x000fe200078e00ff */
[----:B------:R-:W-:Y:S01]  /*3600*/  MOV R15, 0xffffffff ;  /* 0xffffffff000f7802 */ /* 0x000fe20000000f00 */
[----:B------:R-:W-:-:S07]  /*3610*/  IMAD.MOV.U32 R2, RZ, RZ, -0x800001 ;  /* 0xff7fffffff027424 */ /* 0x000fce00078e00ff */
[----:B------:R-:W-:Y:S05]  /*3620*/  WARPSYNC.COLLECTIVE R15, `(.L_x_4737) ;  /* 0x000000000f087348 */ /* 0x000fea0003c00000 */
[----:B------:R0:W1:Y:S02]  /*3630*/  SHFL.BFLY P6, R14, R13, R12, R11 ;  /* 0x0c00000c0d0e7389 */ /* 0x00006400000c000b */
[----:B01----:R-:W-:Y:S01]  /*3640*/  ENDCOLLECTIVE ;  /* 0x000000000000791b */ /* 0x003fe20003800000 */
.L_x_4737:
[----:B------:R-:W-:Y:S01]  /*3650*/  HFMA2.MMA R12, -RZ, RZ, 0, 4.76837158203125e-07 ;  /* 0x00000008ff0c7435 */ /* 0x000fe200000001ff */
[----:B------:R-:W-:-:S05]  /*3660*/  FMNMX.FTZ R0, R14, -3.40282346638528859812e+38, !PT ;  /* 0xff7fffff0e007809 */ /* 0x000fca0007810000 */
[----:B------:R-:W-:-:S07]  /*3670*/  IMAD.MOV.U32 R13, RZ, RZ, R0 ;  /* 0x000000ffff0d7224 */ /* 0x000fce00078e0000 */
[----:B------:R-:W-:Y:S05]  /*3680*/  WARPSYNC.COLLECTIVE R15, `(.L_x_4738) ;  /* 0x000000000f087348 */ /* 0x000fea0003c00000 */
[----:B------:R0:W1:Y:S02]  /*3690*/  SHFL.BFLY P6, R14, R13, R12, R11 ;  /* 0x0c00000c0d0e7389 */ /* 0x00006400000c000b */
[----:B01----:R-:W-:Y:S01]  /*36a0*/  ENDCOLLECTIVE ;  /* 0x000000000000791b */ /* 0x003fe20003800000 */
.L_x_4738:
[----:B------:R-:W-:Y:S02]  /*36b0*/  MOV R12, 0x4 ;  /* 0x00000004000c7802 */ /* 0x000fe40000000f00 */
[----:B------:R-:W-:-:S05]  /*36c0*/  FMNMX.FTZ R3, R0, R14, !PT ;  /* 0x0000000e00037209 */ /* 0x000fca0007810000 */
[----:B------:R-:W-:-:S07]  /*36d0*/  IMAD.MOV.U32 R13, RZ, RZ, R3 ;  /* 0x000000ffff0d7224 */ /* 0x000fce00078e0003 */
[----:B------:R-:W-:Y:S05]  /*36e0*/  WARPSYNC.COLLECTIVE R15, `(.L_x_4739) ;  /* 0x000000000f087348 */ /* 0x000fea0003c00000 */
[----:B------:R0:W1:Y:S02]  /*36f0*/  SHFL.BFLY P6, R14, R13, R12, R11 ;  /* 0x0c00000c0d0e7389 */ /* 0x00006400000c000b */
[----:B01----:R-:W-:Y:S01]  /*3700*/  ENDCOLLECTIVE ;  /* 0x000000000000791b */ /* 0x003fe20003800000 */
.L_x_4739:
[----:B------:R-:W-:Y:S01]  /*3710*/  HFMA2.MMA R12, -RZ, RZ, 0, 1.1920928955078125e-07 ;  /* 0x00000002ff0c7435 */ /* 0x000fe200000001ff */
[----:B------:R-:W-:-:S05]  /*3720*/  FMNMX.FTZ R4, R3, R14, !PT ;  /* 0x0000000e03047209 */ /* 0x000fca0007810000 */
[----:B------:R-:W-:-:S07]  /*3730*/  IMAD.MOV.U32 R13, RZ, RZ, R4 ;  /* 0x000000ffff0d7224 */ /* 0x000fce00078e0004 */
[----:B------:R-:W-:Y:S05]  /*3740*/  WARPSYNC.COLLECTIVE R15, `(.L_x_4740) ;  /* 0x000000000f087348 */ /* 0x000fea0003c00000 */
[----:B------:R0:W1:Y:S02]  /*3750*/  SHFL.BFLY P6, R14, R13, R12, R11 ;  /* 0x0c00000c0d0e7389 */ /* 0x00006400000c000b */
[----:B01----:R-:W-:Y:S01]  /*3760*/  ENDCOLLECTIVE ;  /* 0x000000000000791b */ /* 0x003fe20003800000 */
.L_x_4740:
[----:B------:R-:W-:Y:S05]  /*3770*/  BRA `(.L_x_4741) ;  /* 0xffffffd4005c7947 */ /* 0x000fea000383ffff */
.L_x_4733:
[----:B0---4-:R-:W-:Y:S01]  /*3780*/  HFMA2.MMA R11, -RZ, RZ, 0, 1.847743988037109375e-06 ;  /* 0x0000001fff0b7435 */ /* 0x011fe200000001ff */
[----:B---3--:R-:W-:Y:S01]  /*3790*/  MOV R13, RZ ;  /* 0x000000ff000d7202 */ /* 0x008fe20000000f00 */
[----:B------:R-:W-:Y:S02]  /*37a0*/  IMAD.MOV.U32 R12, RZ, RZ, 0x1 ;  /* 0x00000001ff0c7424 */ /* 0x000fe400078e00ff */
[----:B--2---:R-:W-:-:S07]  /*37b0*/  IMAD.MOV.U32 R15, RZ, RZ, -0x1 ;  /* 0xffffffffff0f7424 */ /* 0x004fce00078e00ff */
[----:B-1----:R-:W-:Y:S05]  /*37c0*/  WARPSYNC.COLLECTIVE R15, `(.L_x_4742) ;  /* 0x000000000f087348 */ /* 0x002fea0003c00000 */
[----:B------:R0:W2:Y:S02]  /*37d0*/  SHFL.BFLY P6, R14, R13, R12, R11 ;  /* 0x0c00000c0d0e7389 */ /* 0x0000a400000c000b */
[----:B012---:R-:W-:Y:S01]  /*37e0*/  ENDCOLLECTIVE ;  /* 0x000000000000791b */ /* 0x007fe20003800000 */
.L_x_4742:
[----:B------:R-:W-:-:S07]  /*37f0*/  MOV R0, R14 ;  /* 0x0000000e00007202 */ /* 0x000fce0000000f00 */
[----:B------:R-:W-:Y:S05]  /*3800*/  WARPSYNC.COLLECTIVE R15, `(.L_x_4743) ;  /* 0x000000000f087348 */ /* 0x000fea0003c00000 */
[----:B------:R0:W1:Y:S02]  /*3810*/  SHFL.BFLY P6, R14, R13, R12, R11 ;  /* 0x0c00000c0d0e7389 */ /* 0x00006400000c000b */
[----:B01----:R-:W-:Y:S01]  /*3820*/  ENDCOLLECTIVE ;  /* 0x000000000000791b */ /* 0x003fe20003800000 */
.L_x_4743:
[----:B------:R-:W-:Y:S01]  /*3830*/  FADD.FTZ R0, RZ, R0 ;  /* 0x00000000ff007221 */ /* 0x000fe20000010000 */
[----:B------:R-:W-:-:S07]  /*3840*/  IMAD.MOV.U32 R2, RZ, RZ, R14 ;  /* 0x000000ffff027224 */ /* 0x000fce00078e000e */
[----:B------:R-:W-:Y:S05]  /*3850*/  WARPSYNC.COLLECTIVE R15, `(.L_x_4744) ;  /* 0x000000000f087348 */ /* 0x000fea0003c00000 */
[----:B------:R0:W1:Y:S02]  /*3860*/  SHFL.BFLY P6, R14, R13, R12, R11 ;  /* 0x0c00000c0d0e7389 */ /* 0x00006400000c000b */
[----:B01----:R-:W-:Y:S01]  /*3870*/  ENDCOLLECTIVE ;  /* 0x000000000000791b */ /* 0x003fe20003800000 */
.L_x_4744:
[----:B------:R-:W-:Y:S01]  /*3880*/  FADD.FTZ R3, RZ, R2 ;  /* 0x00000002ff037221 */ /* 0x000fe20000010000 */
[----:B------:R-:W-:-:S07]  /*3890*/  MOV R4, R14 ;  /* 0x0000000e00047202 */ /* 0x000fce0000000f00 */
[----:B------:R-:W-:Y:S05]  /*38a0*/  WARPSYNC.COLLECTIVE R15, `(.L_x_4745) ;  /* 0x000000000f087348 */ /* 0x000fea0003c00000 */
[----:B------:R0:W1:Y:S02]  /*38b0*/  SHFL.BFLY P6, R14, R13, R12, R11 ;  /* 0x0c00000c0d0e7389 */ /* 0x00006400000c000b */
[----:B01----:R-:W-:Y:S01]  /*38c0*/  ENDCOLLECTIVE ;  /* 0x000000000000791b */ /* 0x003fe20003800000 */
.L_x_4745:
[----:B------:R-:W-:Y:S01]  /*38d0*/  FADD.FTZ R4, RZ, R4 ;  /* 0x00000004ff047221 */ /* 0x000fe20000010000 */
[----:B------:R-:W-:Y:S06]  /*38e0*/  BRA `(.L_x_4746) ;  /* 0xfffffff400407947 */ /* 0x000fec000383ffff */
.L_x_4747:
        /* <DEDUP_REMOVED lines=9> */
.L_x_29657:


//--------------------- .text._ZN4vllm25paged_attention_v2_kernelIthLi32ELi16ELi128ELNS_18Fp8KVCacheDataTypeE2ELb1ELi512EEEvPfS2_PT_PKS3_PKT0_S9_ifPKiSB_iPKfiiiSD_SD_iiiii --------------------------
	.section	.text._ZN4vllm25paged_attention_v2_kernelIthLi32ELi16ELi128ELNS_18Fp8KVCacheDataTypeE2ELb1ELi512EEEvPfS2_PT_PKS3_PKT0_S9_ifPKiSB_iPKfiiiSD_SD_iiiii,"ax",@progbits
	.align	128
        .global         _ZN4vllm25paged_attention_v2_kernelIthLi32ELi16ELi128ELNS_18Fp8KVCacheDataTypeE2ELb1ELi512EEEvPfS2_PT_PKS3_PKT0_S9_ifPKiSB_iPKfiiiSD_SD_iiiii
        .type           _ZN4vllm25paged_attention_v2_kernelIthLi32ELi16ELi128ELNS_18Fp8KVCacheDataTypeE2ELb1ELi512EEEvPfS2_PT_PKS3_PKT0_S9_ifPKiSB_iPKfiiiSD_SD_iiiii,@function
        .size           _ZN4vllm25paged_attention_v2_kernelIthLi32ELi16ELi128ELNS_18Fp8KVCacheDataTypeE2ELb1ELi512EEEvPfS2_PT_PKS3_PKT0_S9_ifPKiSB_iPKfiiiSD_SD_iiiii,(.L_x_29658 - _ZN4vllm25paged_attention_v2_kernelIthLi32ELi16ELi128ELNS_18Fp8KVCacheDataTypeE2ELb1ELi512EEEvPfS2_PT_PKS3_PKT0_S9_ifPKiSB_iPKfiiiSD_SD_iiiii)
        .other          _ZN4vllm25paged_attention_v2_kernelIthLi32ELi16ELi128ELNS_18Fp8KVCacheDataTypeE2ELb1ELi512EEEvPfS2_PT_PKS3_PKT0_S9_ifPKiSB_iPKfiiiSD_SD_iiiii,@"STO_CUDA_ENTRY STV_DEFAULT"
_ZN4vllm25paged_attention_v2_kernelIthLi32ELi16ELi128ELNS_18Fp8KVCacheDataTypeE2ELb1ELi512EEEvPfS2_PT_PKS3_PKT0_S9_ifPKiSB_iPKfiiiSD_SD_iiiii:
.text._ZN4vllm25paged_attention_v2_kernelIthLi32ELi16ELi128ELNS_18Fp8KVCacheDataTypeE2ELb1ELi512EEEvPfS2_PT_PKS3_PKT0_S9_ifPKiSB_iPKfiiiSD_SD_iiiii:
        /* <DEDUP_REMOVED lines=13> */
[----:B------:R-:W-:Y:S01]  /*00d0*/  ULDC UR38, c[0x0][0x14] ;  /* 0x0000050000267ab9 */ /* 0x000fe20000000800 */
[----:B------:R-:W-:Y:S01]  /*00e0*/  IMAD.SHL.U32 R17, R24, 0x20, RZ ;  /* 0x0000002018117824 */ /* 0x000fe200078e00ff */
[----:B------:R-:W-:Y:S01]  /*00f0*/  IABS R8, R3 ;  /* 0x0000000300087213 */ /* 0x000fe20000000000 */
[----:B------:R-:W2:Y:S02]  /*0100*/  S2R R21, SR_CTAID.X ;  /* 0x0000000000157919 */ /* 0x000ea40000002500 */
[----:B------:R-:W3:Y:S01]  /*0110*/  LDC R20, c[0x0][0xc] ;  /* 0x00000300ff147b82 */ /* 0x000ee20000000800 */
[-C--:B0-----:R-:W-:Y:S02]  /*0120*/  IABS R23, R0.reuse ;  /* 0x0000000000177213 */ /* 0x081fe40000000000 */
[----:B------:R-:W-:-:S02]  /*0130*/  LOP3.LUT R3, R3, R0, RZ, 0x3c, !PT ;  /* 0x0000000003037212 */ /* 0x000fc400078e3cff */
        /* <DEDUP_REMOVED lines=9> */
[----:B------:R-:W-:Y:S01]  /*01d0*/  IMAD.HI.U32 R4, R5, R7, R4 ;  /* 0x0000000705047227 */ /* 0x000fe200078e0004 */
[----:B------:R-:W-:Y:S01]  /*01e0*/  MOV R7, R8 ;  /* 0x0000000800077202 */ /* 0x000fe20000000f00 */
[----:B------:R-:W0:Y:S04]  /*01f0*/  LDC R5, c[0x0][0x298] ;  /* 0x0000a600ff057b82 */ /* 0x000e280000000800 */
[----:B------:R-:W-:-:S04]  /*0200*/  IMAD.HI.U32 R19, R4, R7, RZ ;  /* 0x0000000704137227 */ /* 0x000fc800078e00ff */
[----:B------:R-:W-:-:S04]  /*0210*/  IMAD.MOV R2, RZ, RZ, -R19 ;  /* 0x000000ffff027224 */ /* 0x000fc800078e0a13 */
[----:B------:R-:W-:Y:S01]  /*0220*/  IMAD R2, R23, R2, R7 ;  /* 0x0000000217027224 */ /* 0x000fe200078e0207 */
[----:B-1----:R-:W-:-:S04]  /*0230*/  SHF.R.S32.HI R7, RZ, 0x1f, R22 ;  /* 0x0000001fff077819 */ /* 0x002fc80000011416 */
[----:B------:R-:W-:Y:S02]  /*0240*/  ISETP.GT.U32.AND P1, PT, R23, R2, PT ;  /* 0x000000021700720c */ /* 0x000fe40003f24070 */
[----:B------:R-:W-:-:S04]  /*0250*/  LEA.HI R7, R7, R22, RZ, 0x5 ;  /* 0x0000001607077211 */ /* 0x000fc800078f28ff */
[----:B------:R-:W-:-:S07]  /*0260*/  SHF.R.S32.HI R8, RZ, 0x5, R7 ;  /* 0x00000005ff087819 */ /* 0x000fce0000011407 */
[----:B------:R-:W-:Y:S01]  /*0270*/  @!P1 IMAD.IADD R2, R2, 0x1, -R23 ;  /* 0x0000000102029824 */ /* 0x000fe200078e0a17 */
[----:B------:R-:W-:Y:S02]  /*0280*/  @!P1 IADD3 R19, R19, 0x1, RZ ;  /* 0x0000000113139810 */ /* 0x000fe40007ffe0ff */
[----:B------:R-:W-:Y:S02]  /*0290*/  ISETP.NE.AND P1, PT, R0, RZ, PT ;  /* 0x000000ff0000720c */ /* 0x000fe40003f25270 */
[----:B------:R-:W-:Y:S01]  /*02a0*/  ISETP.GE.U32.AND P0, PT, R2, R23, PT ;  /* 0x000000170200720c */ /* 0x000fe20003f06070 */
[----:B------:R-:W-:-:S05]  /*02b0*/  VIADD R2, R25, 0xf ;  /* 0x0000000f19027836 */ /* 0x000fca0000000000 */
[----:B------:R-:W-:-:S04]  /*02c0*/  SHF.R.S32.HI R3, RZ, 0x1f, R2 ;  /* 0x0000001fff037819 */ /* 0x000fc80000011402 */
[----:B------:R-:W-:-:S03]  /*02d0*/  LEA.HI R3, R3, R2, RZ, 0x4 ;  /* 0x0000000203037211 */ /* 0x000fc600078f20ff */
[----:B------:R-:W-:Y:S01]  /*02e0*/  @P0 VIADD R19, R19, 0x1 ;  /* 0x0000000113130836 */ /* 0x000fe20000000000 */
[----:B0-----:R-:W-:Y:S02]  /*02f0*/  ISETP.GT.AND P0, PT, R5, -0x1, PT ;  /* 0xffffffff0500780c */ /* 0x001fe40003f04270 */
[----:B------:R-:W-:Y:S02]  /*0300*/  SHF.R.S32.HI R18, RZ, 0x4, R3 ;  /* 0x00000004ff127819 */ /* 0x000fe40000011403 */
[----:B------:R-:W-:Y:S02]  /*0310*/  @!P2 IADD3 R19, -R19, RZ, RZ ;  /* 0x000000ff1313a210 */ /* 0x000fe40007ffe1ff */
[----:B------:R-:W-:Y:S01]  /*0320*/  @!P1 LOP3.LUT R19, RZ, R0, RZ, 0x33, !PT ;  /* 0x00000000ff139212 */ /* 0x000fe200078e33ff */
[----:B------:R-:W-:Y:S01]  /*0330*/  IMAD.MOV.U32 R0, RZ, RZ, R23 ;  /* 0x000000ffff007224 */ /* 0x000fe200078e0017 */
[----:B------:R-:W-:-:S05]  /*0340*/  VIADDMNMX R18, R17, 0x20, R18, PT ;  /* 0x0000002011127846 */ /* 0x000fca0003800112 */
[----:B--23--:R-:W-:Y:S05]  /*0350*/  @P0 BRA `(.L_x_4748) ;  /* 0x0000000000dc0947 */ /* 0x00cfea0003800000 */
        /* <DEDUP_REMOVED lines=12> */
[----:B------:R-:W-:-:S03]  /*0420*/  IABS R12, R20 ;  /* 0x00000014000c7213 */ /* 0x000fc60000000000 */
        /* <DEDUP_REMOVED lines=42> */
.L_x_4748:
[----:B------:R-:W-:Y:S02]  /*06d0*/  ULDC UR4, c[0x0][0x288] ;  /* 0x0000a20000047ab9 */ /* 0x000fe40000000800 */
[----:B------:R-:W-:-:S04]  /*06e0*/  IMAD R2, R20, UR4, R21 ;  /* 0x0000000414027c24 */ /* 0x000fc8000f8e0215 */
[----:B------:R-:W-:-:S07]  /*06f0*/  IMAD R16, R2, R5, RZ ;  /* 0x0000000502107224 */ /* 0x000fce00078e02ff */
.L_x_4749:
[----:B------:R-:W-:Y:S01]  /*0700*/  IMAD.IADD R17, R17, 0x1, R8 ;  /* 0x0000000111117824 */ /* 0x000fe200078e0208 */
[----:B------:R-:W-:Y:S01]  /*0710*/  BSSY B7, `(.L_x_4750) ;  /* 0x0000044000077945 */ /* 0x000fe20003800000 */
[----:B------:R-:W-:-:S03]  /*0720*/  VIADD R16, R16, 0x1 ;  /* 0x0000000110107836 */ /* 0x000fc60000000000 */
        /* <DEDUP_REMOVED lines=18> */
[----:B0-----:R-:W-:-:S06]  /*0850*/  IADD3 R3, R8, 0xffffffe, RZ ;  /* 0x0ffffffe08037810 */ /* 0x001fcc0007ffe0ff */
[----:B------:R-:W0:Y:S02]  /*0860*/  F2I.FTZ.U32.TRUNC.NTZ R3, R3 ;  /* 0x0000000300037305 */ /* 0x000e24000021f000 */
[----:B0-----:R-:W-:-:S04]  /*0870*/  IMAD.MOV R10, RZ, RZ, -R3 ;  /* 0x000000ffff0a7224 */ /* 0x001fc800078e0a03 */
[----:B------:R-:W-:-:S04]  /*0880*/  IMAD R9, R10, R5, RZ ;  /* 0x000000050a097224 */ /* 0x000fc800078e02ff */
[----:B------:R-:W-:Y:S01]  /*0890*/  IMAD.HI.U32 R2, R3, R9, R2 ;  /* 0x0000000903027227 */ /* 0x000fe200078e0002 */
[----:B------:R-:W-:-:S03]  /*08a0*/  MOV R9, R17 ;  /* 0x0000001100097202 */ /* 0x000fc60000000f00 */
[----:B------:R-:W-:-:S07]  /*08b0*/  VIADD R3, R19, -UR4 ;  /* 0x8000000413037c36 */ /* 0x000fce0008000000 */
.L_x_4753:
        /* <DEDUP_REMOVED lines=41> */
.L_x_4751:
[----:B------:R-:W-:Y:S05]  /*0b50*/  BSYNC B7 ;  /* 0x0000000000077941 */ /* 0x000fea0003800000 */
.L_x_4750:
[C---:B------:R-:W-:Y:S01]  /*0b60*/  SHF.L.U32 R10, R24.reuse, 0x5, RZ ;  /* 0x00000005180a7819 */ /* 0x040fe200000006ff */
[----:B------:R-:W-:Y:S01]  /*0b70*/  VIADD R0, R25, 0xf ;  /* 0x0000000f19007836 */ /* 0x000fe20000000000 */
[----:B------:R-:W-:Y:S01]  /*0b80*/  SHF.R.S32.HI R3, RZ, 0x1f, R22 ;  /* 0x0000001fff037819 */ /* 0x000fe20000011416 */
[----:B------:R-:W-:Y:S01]  /*0b90*/  IMAD.SHL.U32 R9, R24, 0x200, RZ ;  /* 0x0000020018097824 */ /* 0x000fe200078e00ff */
[----:B------:R-:W-:Y:S01]  /*0ba0*/  IADD3 R2, -R10, R18, RZ ;  /* 0x000000120a027210 */ /* 0x000fe20007ffe1ff */
[----:B------:R-:W-:Y:S01]  /*0bb0*/  UMOV UR4, 0xffffffff ;  /* 0xffffffff00047882 */ /* 0x000fe20000000000 */
[----:B------:R-:W-:Y:S01]  /*0bc0*/  SHF.R.S32.HI R5, RZ, 0x1f, R0 ;  /* 0x0000001fff057819 */ /* 0x000fe20000011400 */
[----:B------:R-:W-:Y:S01]  /*0bd0*/  IMAD.MOV.U32 R13, RZ, RZ, -0x800001 ;  /* 0xff7fffffff0d7424 */ /* 0x000fe200078e00ff */
[----:B------:R-:W-:Y:S01]  /*0be0*/  LEA.HI R3, R3, R22, RZ, 0x5 ;  /* 0x0000001603037211 */ /* 0x000fe200078f28ff */
[----:B------:R-:W-:Y:S01]  /*0bf0*/  IMAD R2, R2, 0x10, R9 ;  /* 0x0000001002027824 */ /* 0x000fe200078e0209 */
[----:B------:R-:W-:-:S02]  /*0c00*/  LEA.HI R5, R5, R0, RZ, 0x4 ;  /* 0x0000000005057211 */ /* 0x000fc400078f20ff */
[----:B------:R-:W-:Y:S02]  /*0c10*/  LOP3.LUT R11, R3, 0xffffffe0, RZ, 0xc0, !PT ;  /* 0xffffffe0030b7812 */ /* 0x000fe400078ec0ff */
[----:B------:R-:W-:Y:S02]  /*0c20*/  VIMNMX R2, R25, R2, PT ;  /* 0x0000000219027248 */ /* 0x000fe40003fe0100 */
[----:B------:R-:W-:Y:S02]  /*0c30*/  SHF.R.S32.HI R7, RZ, 0x4, R5 ;  /* 0x00000004ff077819 */ /* 0x000fe40000011405 */
[----:B------:R-:W-:Y:S01]  /*0c40*/  SHF.R.S32.HI R8, RZ, 0x5, R3 ;  /* 0x00000005ff087819 */ /* 0x000fe20000011403 */
[----:B------:R-:W-:Y:S01]  /*0c50*/  IMAD.IADD R5, R2, 0x1, -R9 ;  /* 0x0000000102057824 */ /* 0x000fe200078e0a09 */
[----:B------:R-:W-:Y:S01]  /*0c60*/  IADD3 R6, -R11, R22, RZ ;  /* 0x000000160b067210 */ /* 0x000fe20007ffe1ff */
        /* <DEDUP_REMOVED lines=9> */
.L_x_4791:
[----:B------:R-:W-:Y:S01]  /*0d00*/  ISETP.NE.AND P0, PT, R6, RZ, PT ;  /* 0x000000ff0600720c */ /* 0x000fe20003f05270 */
[----:B------:R-:W-:-:S12]  /*0d10*/  WARPSYNC.ALL ;  /* 0x0000000000007948 */ /* 0x000fd80003800000 */
[----:B------:R-:W2:Y:S01]  /*0d20*/  @!P0 S2R R2, SR_CgaCtaId ;  /* 0x0000000000028919 */ /* 0x000ea20000008800 */
[----:B------:R-:W-:Y:S02]  /*0d30*/  @!P0 MOV R3, 0x400 ;  /* 0x0000040000038802 */ /* 0x000fe40000000f00 */
[----:B-1----:R-:W-:Y:S02]  /*0d40*/  @!P0 FMNMX.FTZ R14, R4, R14, !PT ;  /* 0x0000000e040e8209 */ /* 0x002fe40007810000 */
        /* <DEDUP_REMOVED lines=9> */
[----:B-1----:R-:W-:-:S04]  /*0de0*/  @!P0 LEA R3, R3, R2, 0x18 ;  /* 0x0000000203038211 */ /* 0x002fc800078ec0ff */
[----:B------:R-:W-:-:S05]  /*0df0*/  @!P0 LEA R2, R6, R3, 0x2 ;  /* 0x0000000306028211 */ /* 0x000fca00078e10ff */
        /* <DEDUP_REMOVED lines=16> */
[----:B------:R-:W-:-:S04]  /*0f00*/  HFMA2.MMA R3, -RZ, RZ, 0, 0 ;  /* 0x00000000ff037435 */ /* 0x000fc800000001ff */
        /* <DEDUP_REMOVED lines=13> */
.L_x_4759:
        /* <DEDUP_REMOVED lines=11> */
.L_x_4758:
[----:B------:R-:W-:Y:S05]  /*1090*/  BSYNC B1 ;  /* 0x0000000000017941 */ /* 0x000fea0003800000 */
.L_x_4757:
        /* <DEDUP_REMOVED lines=14> */
.L_x_4762:
        /* <DEDUP_REMOVED lines=100> */
.L_x_4761:
[----:B------:R-:W-:Y:S05]  /*17c0*/  BSYNC B1 ;  /* 0x0000000000017941 */ /* 0x000fea0003800000 */
.L_x_4760:
        /* <DEDUP_REMOVED lines=54> */
[----:B0-----:R-:W-:-:S07]  /*1b30*/  IADD3 R0, R0, 0x1000, RZ ;  /* 0x0000100000007810 */ /* 0x001fce0007ffe0ff */
.L_x_4764:
[----:B------:R-:W-:Y:S05]  /*1b40*/  BSYNC B1 ;  /* 0x0000000000017941 */ /* 0x000fea0003800000 */
.L_x_4763:
        /* <DEDUP_REMOVED lines=26> */
.L_x_4756:
[----:B------:R-:W-:Y:S05]  /*1cf0*/  BSYNC B0 ;  /* 0x0000000000007941 */ /* 0x000fea0003800000 */
.L_x_4755:
        /* <DEDUP_REMOVED lines=11> */
[----:B------:R-:W-:-:S04]  /*1db0*/  @!P0 SHF.R.U32.HI R12, RZ, 0x3, R22 ;  /* 0x00000003ff0c8819 */ /* 0x000fc80000011616 */
[----:B------:R-:W3:Y:S01]  /*1dc0*/  @!P3 S2R R2, SR_CgaCtaId ;  /* 0x000000000002b919 */ /* 0x000ee20000008800 */
[----:B------:R-:W-:Y:S02]  /*1dd0*/  @!P0 LOP3.LUT R12, R12, 0x1ffffffc, RZ, 0xc0, !PT ;  /* 0x1ffffffc0c0c8812 */ /* 0x000fe400078ec0ff */
[----:B------:R-:W-:Y:S01]  /*1de0*/  @!P3 MOV R13, 0x400 ;  /* 0x00000400000db802 */ /* 0x000fe20000000f00 */
[----:B-1----:R-:W-:Y:S01]  /*1df0*/  FADD.FTZ R4, R14, R15 ;  /* 0x0000000f0e047221 */ /* 0x002fe20000010000 */
[----:B------:R-:W-:-:S04]  /*1e00*/  @!P0 MOV R15, 0x400 ;  /* 0x00000400000f8802 */ /* 0x000fc80000000f00 */
        /* <DEDUP_REMOVED lines=37> */
.L_x_4769:
        /* <DEDUP_REMOVED lines=8> */
.L_x_4768:
[----:B------:R-:W-:Y:S05]  /*20e0*/  BSYNC B1 ;  /* 0x0000000000017941 */ /* 0x000fea0003800000 */
.L_x_4767:
        /* <DEDUP_REMOVED lines=14> */
.L_x_4772:
        /* <DEDUP_REMOVED lines=17> */
[----:B------:R-:W5:Y:S04]  /*22e0*/  LDS R29, [R2+0xa00] ;  /* 0x000a0000021d7984 */ /* 0x000f680000000800 */
[----:B------:R4:W-:Y:S04]  /*22f0*/  STS [R2+-0x200], R14 ;  /* 0xfffe000e02007388 */ /* 0x0009e80000000800 */
[----:B------:R-:W-:Y:S04]  /*2300*/  STS [R2], R26 ;  /* 0x0000001a02007388 */ /* 0x000fe80000000800 */
[----:B------:R-:W-:Y:S04]  /*2310*/  STS [R2+0x200], R28 ;  /* 0x0002001c02007388 */ /* 0x000fe80000000800 */
[----:B------:R-:W-:Y:S01]  /*2320*/  LDS R26, [R2+0x1400] ;  /* 0x00140000021a7984 */ /* 0x000fe20000000800 */
        /* <DEDUP_REMOVED lines=8> */
[----:B------:R-:W2:Y:S01]  /*23b0*/  LDS R7, [R2+0x1000] ;  /* 0x0010000002077984 */ /* 0x000ea20000000800 */
[----:B-----5:R-:W-:-:S03]  /*23c0*/  FMUL.FTZ R29, R29, R0 ;  /* 0x000000001d1d7220 */ /* 0x020fc60000410000 */
[----:B------:R-:W3:Y:S04]  /*23d0*/  LDS R9, [R2+0x1200] ;  /* 0x0012000002097984 */ /* 0x000ee80000000800 */
[----:B------:R-:W4:Y:S04]  /*23e0*/  LDS R25, [R2+0x1800] ;  /* 0x0018000002197984 */ /* 0x000f280000000800 */
[----:B------:R-:W5:Y:S04]  /*23f0*/  LDS R15, [R2+0x1a00] ;  /* 0x001a0000020f7984 */ /* 0x000f680000000800 */
[----:B------:R0:W-:Y:S04]  /*2400*/  STS [R2+0xa00], R29 ;  /* 0x000a001d02007388 */ /* 0x0001e80000000800 */
[----:B------:R-:W-:Y:S01]  /*2410*/  STS [R2+0xc00], R14 ;  /* 0x000c000e02007388 */ /* 0x000fe20000000800 */
[----:B-1----:R-:W-:-:S03]  /*2420*/  FMUL.FTZ R28, R28, R0 ;  /* 0x000000001c1c7220 */ /* 0x002fc60000410000 */
[----:B------:R-:W-:Y:S01]  /*2430*/  STS [R2+0xe00], R12 ;  /* 0x000e000c02007388 */ /* 0x000fe20000000800 */
[----:B0-----:R-:W-:-:S03]  /*2440*/  FMUL.FTZ R29, R26, R0 ;  /* 0x000000001a1d7220 */ /* 0x001fc60000410000 */
[----:B------:R-:W-:Y:S04]  /*2450*/  STS [R2+0x1600], R28 ;  /* 0x0016001c02007388 */ /* 0x000fe80000000800 */
[----:B------:R-:W-:Y:S01]  /*2460*/  STS [R2+0x1400], R29 ;  /* 0x0014001d02007388 */ /* 0x000fe20000000800 */
[-C--:B--2---:R-:W-:Y:S01]  /*2470*/  FMUL.FTZ R7, R7, R0.reuse ;  /* 0x0000000007077220 */ /* 0x084fe20000410000 */
[----:B---3--:R-:W-:-:S04]  /*2480*/  FMUL.FTZ R9, R9, R0 ;  /* 0x0000000009097220 */ /* 0x008fc80000410000 */
[----:B------:R-:W-:Y:S01]  /*2490*/  STS [R2+0x1000], R7 ;  /* 0x0010000702007388 */ /* 0x000fe20000000800 */
[----:B----4-:R-:W-:-:S03]  /*24a0*/  FMUL.FTZ R25, R25, R0 ;  /* 0x0000000019197220 */ /* 0x010fc60000410000 */
[----:B------:R-:W-:Y:S01]  /*24b0*/  STS [R2+0x1200], R9 ;  /* 0x0012000902007388 */ /* 0x000fe20000000800 */
[----:B-----5:R-:W-:-:S03]  /*24c0*/  FMUL.FTZ R15, R15, R0 ;  /* 0x000000000f0f7220 */ /* 0x020fc60000410000 */
[----:B------:R-:W-:Y:S04]  /*24d0*/  STS [R2+0x1800], R25 ;  /* 0x0018001902007388 */ /* 0x000fe80000000800 */
[----:B------:R0:W-:Y:S02]  /*24e0*/  STS [R2+0x1a00], R15 ;  /* 0x001a000f02007388 */ /* 0x0001e40000000800 */
[----:B0-----:R-:W-:Y:S01]  /*24f0*/  IADD3 R2, R2, 0x2000, RZ ;  /* 0x0000200002027810 */ /* 0x001fe20007ffe0ff */
[----:B------:R-:W-:Y:S06]  /*2500*/  @!P2 BRA `(.L_x_4772) ;  /* 0xfffffffc0030a947 */ /* 0x000fec000383ffff */
.L_x_4771:
[----:B------:R-:W-:Y:S05]  /*2510*/  BSYNC B1 ;  /* 0x0000000000017941 */ /* 0x000fea0003800000 */
.L_x_4770:
        /* <DEDUP_REMOVED lines=31> */
.L_x_4774:
[----:B------:R-:W-:Y:S05]  /*2710*/  BSYNC B1 ;  /* 0x0000000000017941 */ /* 0x000fea0003800000 */
.L_x_4773:
        /* <DEDUP_REMOVED lines=14> */
.L_x_4766:
[----:B------:R-:W-:Y:S05]  /*2800*/  BSYNC B0 ;  /* 0x0000000000007941 */ /* 0x000fea0003800000 */
.L_x_4765:
        /* <DEDUP_REMOVED lines=22> */
.L_x_4776:
[----:B------:R-:W-:Y:S05]  /*2970*/  BSYNC B0 ;  /* 0x0000000000007941 */ /* 0x000fea0003800000 */
.L_x_4775:
[----:B------:R-:W-:Y:S04]  /*2980*/  BSSY B6, `(.L_x_4777) ;  /* 0x000003b000067945 */ /* 0x000fe80003800000 */
[----:B------:R-:W-:Y:S05]  /*2990*/  @P1 BRA `(.L_x_4778) ;  /* 0x0000000000e41947 */ /* 0x000fea0003800000 */
[----:B0--3--:R-:W0:Y:S01]  /*29a0*/  LDC R11, c[0x0][0x290] ;  /* 0x0000a400ff0b7b82 */ /* 0x009e220000000800 */
[----:B--2---:R-:W2:Y:S01]  /*29b0*/  I2F.RP R9, R23 ;  /* 0x0000001700097306 */ /* 0x004ea20000209400 */
[----:B------:R-:W-:Y:S02]  /*29c0*/  ULDC UR4, c[0x0][0x28c] ;  /* 0x0000a30000047ab9 */ /* 0x000fe40000000800 */
[----:B------:R-:W-:-:S04]  /*29d0*/  VIADD R19, R19, -UR4 ;  /* 0x8000000413137c36 */ /* 0x000fc80008000000 */
[----:B-1----:R-:W1:Y:S01]  /*29e0*/  LDC R0, c[0x0][0x294] ;  /* 0x0000a500ff007b82 */ /* 0x002e620000000800 */
[----:B--2---:R-:W2:Y:S01]  /*29f0*/  MUFU.RCP R9, R9 ;  /* 0x0000000900097308 */ /* 0x004ea20000001000 */
[----:B0-----:R-:W-:Y:S02]  /*2a00*/  IABS R7, R11 ;  /* 0x0000000b00077213 */ /* 0x001fe40000000000 */
[----:B------:R-:W-:-:S05]  /*2a10*/  ISETP.NE.AND P1, PT, R11, RZ, PT ;  /* 0x000000ff0b00720c */ /* 0x000fca0003f25270 */
[----:B------:R-:W0:Y:S01]  /*2a20*/  I2F.RP R12, R7 ;  /* 0x00000007000c7306 */ /* 0x000e220000209400 */
[----:B-1----:R-:W-:Y:S01]  /*2a30*/  ISETP.NE.AND P2, PT, R0, RZ, PT ;  /* 0x000000ff0000720c */ /* 0x002fe20003f45270 */
[----:B--2---:R-:W-:Y:S01]  /*2a40*/  VIADD R3, R9, 0xffffffe ;  /* 0x0ffffffe09037836 */ /* 0x004fe20000000000 */
[----:B------:R-:W-:-:S05]  /*2a50*/  IABS R9, R0 ;  /* 0x0000000000097213 */ /* 0x000fca0000000000 */
[----:B------:R-:W1:Y:S08]  /*2a60*/  F2I.FTZ.U32.TRUNC.NTZ R3, R3 ;  /* 0x0000000300037305 */ /* 0x000e70000021f000 */
[----:B0-----:R-:W0:Y:S01]  /*2a70*/  MUFU.RCP R12, R12 ;  /* 0x0000000c000c7308 */ /* 0x001e220000001000 */
[----:B-1----:R-:W-:-:S04]  /*2a80*/  IMAD.MOV R2, RZ, RZ, -R3 ;  /* 0x000000ffff027224 */ /* 0x002fc800078e0a03 */
[----:B------:R-:W-:Y:S02]  /*2a90*/  IMAD R13, R2, R23, RZ ;  /* 0x00000017020d7224 */ /* 0x000fe400078e02ff */
[----:B------:R-:W-:Y:S01]  /*2aa0*/  IMAD.MOV.U32 R2, RZ, RZ, RZ ;  /* 0x000000ffff027224 */ /* 0x000fe200078e00ff */
[----:B0-----:R-:W-:-:S03]  /*2ab0*/  IADD3 R4, R12, 0xffffffe, RZ ;  /* 0x0ffffffe0c047810 */ /* 0x001fc60007ffe0ff */
[----:B------:R-:W-:Y:S01]  /*2ac0*/  IMAD.HI.U32 R2, R3, R13, R2 ;  /* 0x0000000d03027227 */ /* 0x000fe200078e0002 */
[----:B------:R0:W1:Y:S02]  /*2ad0*/  F2I.FTZ.U32.TRUNC.NTZ R5, R4 ;  /* 0x0000000400057305 */ /* 0x000064000021f000 */
[----:B0-----:R-:W-:Y:S01]  /*2ae0*/  HFMA2.MMA R4, -RZ, RZ, 0, 0 ;  /* 0x00000000ff047435 */ /* 0x001fe200000001ff */
[----:B-1----:R-:W-:-:S05]  /*2af0*/  IADD3 R14, RZ, -R5, RZ ;  /* 0x80000005ff0e7210 */ /* 0x002fca0007ffe0ff */
[----:B------:R-:W-:-:S04]  /*2b00*/  IMAD R3, R14, R7, RZ ;  /* 0x000000070e037224 */ /* 0x000fc800078e02ff */
[----:B------:R-:W-:Y:S01]  /*2b10*/  IMAD.HI.U32 R4, R5, R3, R4 ;  /* 0x0000000305047227 */ /* 0x000fe200078e0004 */
[----:B------:R-:W-:-:S07]  /*2b20*/  MOV R3, R9 ;  /* 0x0000000900037202 */ /* 0x000fce0000000f00 */
.L_x_4780:
        /* <DEDUP_REMOVED lines=32> */
.L_x_4778:
[----:B------:R-:W-:Y:S05]  /*2d30*/  BSYNC B6 ;  /* 0x0000000000067941 */ /* 0x000fea0003800000 */
.L_x_4777:
[----:B------:R-:W-:-:S03]  /*2d40*/  UMOV UR4, 0xffffffff ;  /* 0xffffffff00047882 */ /* 0x000fc60000000000 */
[----:B------:R-:W-:Y:S05]  /*2d50*/  BRA.DIV UR4, `(.L_x_4781) ;  /* 0x0000000a04107947 */ /* 0x000fea000b800000 */
[----:B-1----:R-:W-:Y:S01]  /*2d60*/  IMAD.MOV.U32 R0, RZ, RZ, RZ ;  /* 0x000000ffff007224 */ /* 0x002fe200078e00ff */
[----:B------:R-:W-:-:S03]  /*2d70*/  HFMA2.MMA R14, -RZ, RZ, 0, 0 ;  /* 0x00000000ff0e7435 */ /* 0x000fc600000001ff */
[----:B------:R-:W-:-:S08]  /*2d80*/  FADD.FTZ R0, RZ, R0 ;  /* 0x00000000ff007221 */ /* 0x000fd00000010000 */
.L_x_4794:
[----:B------:R-:W-:Y:S05]  /*2d90*/  WARPSYNC.ALL ;  /* 0x0000000000007948 */ /* 0x000fea0003800000 */
[----:B------:R-:W1:Y:S08]  /*2da0*/  S2UR UR5, SR_CgaCtaId ;  /* 0x00000000000579c3 */ /* 0x000e700000008800 */
[----:B------:R-:W-:Y:S01]  /*2db0*/  BAR.SYNC.DEFER_BLOCKING 0x0 ;  /* 0x0000000000007b1d */ /* 0x000fe20000010000 */
[C---:B--23--:R-:W-:Y:S01]  /*2dc0*/  LOP3.LUT R2, R6.reuse, 0x1, RZ, 0xc0, !PT ;  /* 0x0000000106027812 */ /* 0x04cfe200078ec0ff */
[----:B------:R-:W-:Y:S01]  /*2dd0*/  FADD.FTZ R5, RZ, R14 ;  /* 0x0000000eff057221 */ /* 0x000fe20000010000 */
[----:B------:R-:W-:Y:S01]  /*2de0*/  LEA.HI R3, R6, R6, RZ, 0x1 ;  /* 0x0000000606037211 */ /* 0x000fe200078f08ff */
[----:B------:R-:W-:Y:S01]  /*2df0*/  VIADD R4, R22, 0x1f ;  /* 0x0000001f16047836 */ /* 0x000fe20000000000 */
[----:B------:R-:W-:Y:S01]  /*2e00*/  ISETP.NE.AND P0, PT, R2, RZ, PT ;  /* 0x000000ff0200720c */ /* 0x000fe20003f05270 */
[----:B------:R-:W-:Y:S01]  /*2e10*/  UMOV UR4, 0x400 ;  /* 0x0000040000047882 */ /* 0x000fe20000000000 */
[----:B------:R-:W-:Y:S01]  /*2e20*/  LOP3.LUT R2, R22, 0xffffffc0, RZ, 0xc0, !PT ;  /* 0xffffffc016027812 */ /* 0x000fe200078ec0ff */
[----:B------:R-:W-:Y:S01]  /*2e30*/  UIADD3 UR4, UR4, 0x20, URZ ;  /* 0x0000002004047890 */ /* 0x000fe2000fffe03f */
[----:B------:R-:W-:Y:S01]  /*2e40*/  SHF.R.S32.HI R3, RZ, 0x1, R3 ;  /* 0x00000001ff037819 */ /* 0x000fe20000011403 */
[----:B------:R-:W-:Y:S01]  /*2e50*/  BSSY B0, `(.L_x_4782) ;  /* 0x0000012000007945 */ /* 0x000fe20003800000 */
[----:B------:R-:W-:-:S02]  /*2e60*/  ISETP.NE.OR P5, PT, R2, 0x40, P0 ;  /* 0x000000400200780c */ /* 0x000fc400007a5670 */
[----:B------:R-:W-:Y:S02]  /*2e70*/  ISETP.GT.OR P1, PT, R22, 0x3f, P0 ;  /* 0x0000003f1600780c */ /* 0x000fe40000724670 */
[----:B------:R-:W-:Y:S02]  /*2e80*/  LEA R8, R8, R3, 0x5 ;  /* 0x0000000308087211 */ /* 0x000fe400078e28ff */
[----:B------:R-:W-:Y:S02]  /*2e90*/  LOP3.LUT R2, R22, 0xffffffe0, RZ, 0xc0, !PT ;  /* 0xffffffe016027812 */ /* 0x000fe400078ec0ff */
[----:B------:R-:W-:Y:S02]  /*2ea0*/  ISETP.GT.U32.AND P3, PT, R4, 0x3e, PT ;  /* 0x0000003e0400780c */ /* 0x000fe40003f64070 */
[----:B------:R-:W-:Y:S01]  /*2eb0*/  ISETP.GT.OR P2, PT, R22, 0x1f, P0 ;  /* 0x0000001f1600780c */ /* 0x000fe20000744670 */
[----:B-1----:R-:W-:Y:S01]  /*2ec0*/  ULEA UR4, UR5, UR4, 0x18 ;  /* 0x0000000405047291 */ /* 0x002fe2000f8ec03f */
[----:B------:R-:W-:-:S05]  /*2ed0*/  ISETP.NE.OR P4, PT, R2, 0x20, P0 ;  /* 0x000000200200780c */ /* 0x000fca0000785670 */
        /* <DEDUP_REMOVED lines=9> */
.L_x_4783:
[----:B------:R-:W-:Y:S05]  /*2f70*/  BSYNC B0 ;  /* 0x0000000000007941 */ /* 0x000fea0003800000 */
.L_x_4782:
        /* <DEDUP_REMOVED lines=10> */
.L_x_4785:
[----:B------:R-:W-:Y:S05]  /*3020*/  BSYNC B0 ;  /* 0x0000000000007941 */ /* 0x000fea0003800000 */
.L_x_4784:
        /* <DEDUP_REMOVED lines=21> */
[----:B------:R-:W-:Y:S02]  /*3180*/  F2FP.F16.F32.PACK_AB R0, R5, R0 ;  /* 0x000000000500723e */ /* 0x000fe400000000ff */
[----:B------:R-:W-:Y:S02]  /*3190*/  LEA.HI.X R3, R8, UR5, R3, 0x1, P0 ;  /* 0x0000000508037c11 */ /* 0x000fe400080f0c03 */
[----:B------:R-:W-:Y:S02]  /*31a0*/  LEA.HI.X R5, R6, UR5, R7, 0x1, P1 ;  /* 0x0000000506057c11 */ /* 0x000fe400088f0c07 */
[----:B------:R-:W-:Y:S01]  /*31b0*/  PRMT R6, R0, 0x7632, R6 ;  /* 0x0000763200067816 */ /* 0x000fe20000000006 */
[----:B------:R-:W-:Y:S04]  /*31c0*/  STG.E.U16 desc[UR36][R2.64], R0 ;  /* 0x0000000002007986 */ /* 0x000fe8000c101524 */
[----:B------:R-:W-:Y:S01]  /*31d0*/  STG.E.U16 desc[UR36][R4.64], R6 ;  /* 0x0000000604007986 */ /* 0x000fe2000c101524 */
[----:B------:R-:W-:Y:S05]  /*31e0*/  EXIT ;  /* 0x000000000000794d */ /* 0x000fea0003800000 */
.L_x_4752:
        /* <DEDUP_REMOVED lines=16> */
.L_x_4779:
        /* <DEDUP_REMOVED lines=16> */
.L_x_4786:
[----:B------:R-:W-:Y:S05]  /*33f0*/  EXIT ;  /* 0x000000000000794d */ /* 0x000fea0003800000 */
.L_x_4754:
[----:B------:R-:W-:Y:S01]  /*3400*/  MOV R12, 0x10 ;  /* 0x00000010000c7802 */ /* 0x000fe20000000f00 */
[----:B------:R-:W-:Y:S01]  /*3410*/  IMAD.MOV.U32 R11, RZ, RZ, 0x1f ;  /* 0x0000001fff0b7424 */ /* 0x000fe200078e00ff */
[----:B------:R-:W-:Y:S01]  /*3420*/  MOV R15, 0xffffffff ;  /* 0xffffffff000f7802 */ /* 0x000fe20000000f00 */
[----:B------:R-:W-:-:S07]  /*3430*/  IMAD.MOV.U32 R0, RZ, RZ, -0x800001 ;  /* 0xff7fffffff007424 */ /* 0x000fce00078e00ff */
[----:B------:R-:W-:Y:S05]  /*3440*/  WARPSYNC.COLLECTIVE R15, `(.L_x_4787) ;  /* 0x000000000f087348 */ /* 0x000fea0003c00000 */
[----:B------:R0:W1:Y:S02]  /*3450*/  SHFL.BFLY P6, R14, R13, R12, R11 ;  /* 0x0c00000c0d0e7389 */ /* 0x00006400000c000b */
[----:B01----:R-:W-:Y:S01]  /*3460*/  ENDCOLLECTIVE ;  /* 0x000000000000791b */ /* 0x003fe20003800000 */
.L_x_4787:
[----:B------:R-:W-:Y:S01]  /*3470*/  HFMA2.MMA R12, -RZ, RZ, 0, 4.76837158203125e-07 ;  /* 0x00000008ff0c7435 */ /* 0x000fe200000001ff */
[----:B------:R-:W-:-:S05]  /*3480*/  FMNMX.FTZ R2, R14, -3.40282346638528859812e+38, !PT ;  /* 0xff7fffff0e027809 */ /* 0x000fca0007810000 */
[----:B------:R-:W-:-:S07]  /*3490*/  IMAD.MOV.U32 R13, RZ, RZ, R2 ;  /* 0x000000ffff0d7224 */ /* 0x000fce00078e0002 */
[----:B------:R-:W-:Y:S05]  /*34a0*/  WARPSYNC.COLLECTIVE R15, `(.L_x_4788) ;  /* 0x000000000f087348 */ /* 0x000fea0003c00000 */
[----:B------:R0:W1:Y:S02]  /*34b0*/  SHFL.BFLY P6, R14, R13, R12, R11 ;  /* 0x0c00000c0d0e7389 */ /* 0x00006400000c000b */
[----:B01----:R-:W-:Y:S01]  /*34c0*/  ENDCOLLECTIVE ;  /* 0x000000000000791b */ /* 0x003fe20003800000 */
.L_x_4788:
[----:B------:R-:W-:Y:S02]  /*34d0*/  MOV R12, 0x4 ;  /* 0x00000004000c7802 */ /* 0x000fe40000000f00 */
[----:B------:R-:W-:-:S05]  /*34e0*/  FMNMX.FTZ R3, R2, R14, !PT ;  /* 0x0000000e02037209 */ /* 0x000fca0007810000 */
[----:B------:R-:W-:-:S07]  /*34f0*/  IMAD.MOV.U32 R13, RZ, RZ, R3 ;  /* 0x000000ffff0d7224 */ /* 0x000fce00078e0003 */
[----:B------:R-:W-:Y:S05]  /*3500*/  WARPSYNC.COLLECTIVE R15, `(.L_x_4789) ;  /* 0x000000000f087348 */ /* 0x000fea0003c00000 */
[----:B------:R0:W1:Y:S02]  /*3510*/  SHFL.BFLY P6, R14, R13, R12, R11 ;  /* 0x0c00000c0d0e7389 */ /* 0x00006400000c000b */
[----:B01----:R-:W-:Y:S01]  /*3520*/  ENDCOLLECTIVE ;  /* 0x000000000000791b */ /* 0x003fe20003800000 */
.L_x_4789:
[----:B------:R-:W-:Y:S01]  /*3530*/  HFMA2.MMA R12, -RZ, RZ, 0, 1.1920928955078125e-07 ;  /* 0x00000002ff0c7435 */ /* 0x000fe200000001ff */
[----:B------:R-:W-:-:S05]  /*3540*/  FMNMX.FTZ R4, R3, R14, !PT ;  /* 0x0000000e03047209 */ /* 0x000fca0007810000 */
[----:B------:R-:W-:-:S07]  /*3550*/  IMAD.MOV.U32 R13, RZ, RZ, R4 ;  /* 0x000000ffff0d7224 */ /* 0x000fce00078e0004 */
[----:B------:R-:W-:Y:S05]  /*3560*/  WARPSYNC.COLLECTIVE R15, `(.L_x_4790) ;  /* 0x000000000f087348 */ /* 0x000fea0003c00000 */
[----:B------:R0:W1:Y:S02]  /*3570*/  SHFL.BFLY P6, R14, R13, R12, R11 ;  /* 0x0c00000c0d0e7389 */ /* 0x00006400000c000b */
[----:B01----:R-:W-:Y:S01]  /*3580*/  ENDCOLLECTIVE ;  /* 0x000000000000791b */ /* 0x003fe20003800000 */
.L_x_4790:
[----:B------:R-:W-:Y:S05]  /*3590*/  BRA `(.L_x_4791) ;  /* 0xffffffd400d87947 */ /* 0x000fea000383ffff */
.L_x_4781:
[----:B0--3--:R-:W-:Y:S01]  /*35a0*/  HFMA2.MMA R11, -RZ, RZ, 0, 1.847743988037109375e-06 ;  /* 0x0000001fff0b7435 */ /* 0x009fe200000001ff */
[----:B-1----:R-:W-:Y:S01]  /*35b0*/  MOV R13, RZ ;  /* 0x000000ff000d7202 */ /* 0x002fe20000000f00 */
[----:B------:R-:W-:Y:S02]  /*35c0*/  IMAD.MOV.U32 R12, RZ, RZ, 0x1 ;  /* 0x00000001ff0c7424 */ /* 0x000fe400078e00ff */
[----:B------:R-:W-:-:S07]  /*35d0*/  IMAD.MOV.U32 R15, RZ, RZ, -0x1 ;  /* 0xffffffffff0f7424 */ /* 0x000fce00078e00ff */
[----:B--2---:R-:W-:Y:S05]  /*35e0*/  WARPSYNC.COLLECTIVE R15, `(.L_x_4792) ;  /* 0x000000000f087348 */ /* 0x004fea0003c00000 */
[----:B------:R0:W1:Y:S02]  /*35f0*/  SHFL.BFLY P6, R14, R13, R12, R11 ;  /* 0x0c00000c0d0e7389 */ /* 0x00006400000c000b */
[----:B012---:R-:W-:Y:S01]  /*3600*/  ENDCOLLECTIVE ;  /* 0x000000000000791b */ /* 0x007fe20003800000 */
.L_x_4792:
[----:B------:R-:W-:-:S07]  /*3610*/  MOV R0, R14 ;  /* 0x0000000e00007202 */ /* 0x000fce0000000f00 */
[----:B------:R-:W-:Y:S05]  /*3620*/  WARPSYNC.COLLECTIVE R15, `(.L_x_4793) ;  /* 0x000000000f087348 */ /* 0x000fea0003c00000 */
[----:B------:R0:W1:Y:S02]  /*3630*/  SHFL.BFLY P6, R14, R13, R12, R11 ;  /* 0x0c00000c0d0e7389 */ /* 0x00006400000c000b */
[----:B01----:R-:W-:Y:S01]  /*3640*/  ENDCOLLECTIVE ;  /* 0x000000000000791b */ /* 0x003fe20003800000 */
.L_x_4793:
[----:B------:R-:W-:Y:S01]  /*3650*/  FADD.FTZ R0, RZ, R0 ;  /* 0x00000000ff007221 */ /* 0x000fe20000010000 */
[----:B------:R-:W-:Y:S06]  /*3660*/  BRA `(.L_x_4794) ;  /* 0xfffffff400c87947 */ /* 0x000fec000383ffff */
.L_x_4795:
        /* <DEDUP_REMOVED lines=9> */
.L_x_29658:


//--------------------- .text._ZN4vllm25paged_attention_v2_kernelIthLi256ELi8ELi128ELNS_18Fp8KVCacheDataTypeE2ELb0ELi512EEEvPfS2_PT_PKS3_PKT0_S9_ifPKiSB_iPKfiiiSD_SD_iiiii --------------------------
	.section	.text._ZN4vllm25paged_attention_v2_kernelIthLi256ELi8ELi128ELNS_18Fp8KVCacheDataTypeE2ELb0ELi512EEEvPfS2_PT_PKS3_PKT0_S9_ifPKiSB_iPKfiiiSD_SD_iiiii,"ax",@progbits
	.align	128
        .global         _ZN4vllm25paged_attention_v2_kernelIthLi256ELi8ELi128ELNS_18Fp8KVCacheDataTypeE2ELb0ELi512EEEvPfS2_PT_PKS3_PKT0_S9_ifPKiSB_iPKfiiiSD_SD_iiiii
        .type           _ZN4vllm25paged_attention_v2_kernelIthLi256ELi8ELi128ELNS_18Fp8KVCacheDataTypeE2ELb0ELi512EEEvPfS2_PT_PKS3_PKT0_S9_ifPKiSB_iPKfiiiSD_SD_iiiii,@function
        .size           _ZN4vllm25paged_attention_v2_kernelIthLi256ELi8ELi128ELNS_18Fp8KVCacheDataTypeE2ELb0ELi512EEEvPfS2_PT_PKS3_PKT0_S9_ifPKiSB_iPKfiiiSD_SD_iiiii,(.L_x_29659 - _ZN4vllm25paged_attention_v2_kernelIthLi256ELi8ELi128ELNS_18Fp8KVCacheDataTypeE2ELb0ELi512EEEvPfS2_PT_PKS3_PKT0_S9_ifPKiSB_iPKfiiiSD_SD_iiiii)
        .other          _ZN4vllm25paged_attention_v2_kernelIthLi256ELi8ELi128ELNS_18Fp8KVCacheDataTypeE2ELb0ELi512EEEvPfS2_PT_PKS3_PKT0_S9_ifPKiSB_iPKfiiiSD_SD_iiiii,@"STO_CUDA_ENTRY STV_DEFAULT"
_ZN4vllm25paged_attention_v2_kernelIthLi256ELi8ELi128ELNS_18Fp8KVCacheDataTypeE2ELb0ELi512EEEvPfS2_PT_PKS3_PKT0_S9_ifPKiSB_iPKfiiiSD_SD_iiiii:
.text._ZN4vllm25paged_attention_v2_kernelIthLi256ELi8ELi128ELNS_18Fp8KVCacheDataTypeE2ELb0ELi512EEEvPfS2_PT_PKS3_PKT0_S9_ifPKiSB_iPKfiiiSD_SD_iiiii:
        /* <DEDUP_REMOVED lines=41> */
[----:B------:R1:W2:Y:S02]  /*0290*/  SHFL.BFLY PT, R14, R3, 0x4, 0x1f ;  /* 0x0c801f00030e7f89 */ /* 0x0002a400000e0000 */
.L_x_4828:
        /* <DEDUP_REMOVED lines=47> */
.L_x_4802:
        /* <DEDUP_REMOVED lines=11> */
.L_x_4801:
[----:B------:R-:W-:Y:S05]  /*0640*/  BSYNC B1 ;  /* 0x0000000000017941 */ /* 0x000fea0003800000 */
.L_x_4800:
        /* <DEDUP_REMOVED lines=14> */
.L_x_4805:
        /* <DEDUP_REMOVED lines=17> */
[----:B------:R-:W3:Y:S01]  /*0840*/  MUFU.EX2 R22, R22 ;  /* 0x0000001600167308 */ /* 0x000ee20000000800 */
[C---:B----4-:R-:W-:Y:S01]  /*0850*/  FADD.FTZ R21, -R0.reuse, R21 ;  /* 0x0000001500157221 */ /* 0x050fe20000010100 */
[----:B------:R-:W-:Y:S02]  /*0860*/  FMUL.FTZ R14, R25, 1.4426950216293334961 ;  /* 0x3fb8aa3b190e7820 */ /* 0x000fe40000410000 */
[----:B------:R-:W4:Y:S01]  /*0870*/  LDS R25, [R3+0xe00] ;  /* 0x000e000003197984 */ /* 0x000f220000000800 */
[----:B------:R-:W-:Y:S01]  /*0880*/  FMUL.FTZ R20, R21, 1.4426950216293334961 ;  /* 0x3fb8aa3b15147820 */ /* 0x000fe20000410000 */
[----:B-----5:R-:W-:-:S02]  /*0890*/  FADD.FTZ R15, -R0, R15 ;  /* 0x0000000f000f7221 */ /* 0x020fc40000010100 */
[----:B------:R-:W5:Y:S01]  /*08a0*/  MUFU.EX2 R24, R24 ;  /* 0x0000001800187308 */ /* 0x000f620000000800 */
[----:B------:R-:W4:Y:S01]  /*08b0*/  LDS R21, [R3+0x1200] ;  /* 0x0012000003157984 */ /* 0x000f220000000800 */
[----:B------:R-:W-:-:S03]  /*08c0*/  FMUL.FTZ R26, R15, 1.4426950216293334961 ;  /* 0x3fb8aa3b0f1a7820 */ /* 0x000fc60000410000 */
[----:B------:R-:W4:Y:S01]  /*08d0*/  LDS R15, [R3+0x1400] ;  /* 0x00140000030f7984 */ /* 0x000f220000000800 */
[----:B0-----:R-:W-:Y:S02]  /*08e0*/  FADD.FTZ R29, -R0, R29 ;  /* 0x0000001d001d7221 */ /* 0x001fe40000010100 */
[----:B------:R-:W0:Y:S01]  /*08f0*/  MUFU.EX2 R14, R14 ;  /* 0x0000000e000e7308 */ /* 0x000e220000000800 */
[----:B---3--:R-:W-:Y:S01]  /*0900*/  STS [R3+-0x400], R22 ;  /* 0xfffc001603007388 */ /* 0x008fe20000000800 */
[----:B------:R-:W-:Y:S01]  /*0910*/  FADD.FTZ R11, R22, R11 ;  /* 0x0000000b160b7221 */ /* 0x000fe20000010000 */
[----:B------:R-:W-:-:S04]  /*0920*/  FADD.FTZ R27, -R0, R27 ;  /* 0x0000001b001b7221 */ /* 0x000fc80000010100 */
[----:B------:R-:W-:Y:S01]  /*0930*/  FMUL.FTZ R27, R27, 1.4426950216293334961 ;  /* 0x3fb8aa3b1b1b7820 */ /* 0x000fe20000410000 */
[----:B------:R-:W3:Y:S01]  /*0940*/  MUFU.EX2 R20, R20 ;  /* 0x0000001400147308 */ /* 0x000ee20000000800 */
[----:B-----5:R5:W-:Y:S01]  /*0950*/  STS [R3+-0x200], R24 ;  /* 0xfffe001803007388 */ /* 0x020be20000000800 */
[----:B------:R-:W-:Y:S01]  /*0960*/  FADD.FTZ R11, R11, R24 ;  /* 0x000000180b0b7221 */ /* 0x000fe20000010000 */
[----:B-1----:R-:W-:-:S05]  /*0970*/  FADD.FTZ R13, -R0, R13 ;  /* 0x0000000d000d7221 */ /* 0x002fca0000010100 */
[----:B------:R-:W1:Y:S01]  /*0980*/  MUFU.EX2 R26, R26 ;  /* 0x0000001a001a7308 */ /* 0x000e620000000800 */
[----:B0-----:R-:W-:Y:S01]  /*0990*/  FADD.FTZ R11, R11, R14 ;  /* 0x0000000e0b0b7221 */ /* 0x001fe20000010000 */
[C---:B-----5:R-:W-:Y:S01]  /*09a0*/  FADD.FTZ R24, -R0.reuse, R18 ;  /* 0x0000001200187221 */ /* 0x060fe20000010100 */
[----:B------:R-:W-:Y:S01]  /*09b0*/  FMUL.FTZ R28, R13, 1.4426950216293334961 ;  /* 0x3fb8aa3b0d1c7820 */ /* 0x000fe20000410000 */
[----:B--2---:R-:W-:Y:S01]  /*09c0*/  FADD.FTZ R22, -R0, R23 ;  /* 0x0000001700167221 */ /* 0x004fe20000010100 */
[----:B------:R-:W-:Y:S03]  /*09d0*/  LDS R13, [R3+0x1600] ;  /* 0x00160000030d7984 */ /* 0x000fe60000000800 */
[----:B------:R-:W-:Y:S01]  /*09e0*/  FMUL.FTZ R22, R22, 1.4426950216293334961 ;  /* 0x3fb8aa3b16167820 */ /* 0x000fe20000410000 */
[----:B------:R-:W0:Y:S01]  /*09f0*/  LDS R23, [R3+0x1800] ;  /* 0x0018000003177984 */ /* 0x000e220000000800 */
[----:B---3--:R-:W-:Y:S01]  /*0a00*/  FADD.FTZ R11, R11, R20 ;  /* 0x000000140b0b7221 */ /* 0x008fe20000010000 */
[----:B----4-:R-:W-:-:S02]  /*0a10*/  FADD.FTZ R25, -R0, R25 ;  /* 0x0000001900197221 */ /* 0x010fc40000010100 */
[----:B------:R-:W2:Y:S02]  /*0a20*/  LDS R18, [R3+0x1a00] ;  /* 0x001a000003127984 */ /* 0x000ea40000000800 */
[----:B------:R-:W-:Y:S02]  /*0a30*/  FMUL.FTZ R25, R25, 1.4426950216293334961 ;  /* 0x3fb8aa3b19197820 */ /* 0x000fe40000410000 */
[----:B------:R3:W-:Y:S01]  /*0a40*/  STS [R3], R14 ;  /* 0x0000000e03007388 */ /* 0x0007e20000000800 */
[----:B------:R-:W-:Y:S01]  /*0a50*/  FADD.FTZ R21, -R0, R21 ;  /* 0x0000001500157221 */ /* 0x000fe20000010100 */
[----:B-1----:R-:W-:Y:S02]  /*0a60*/  FADD.FTZ R11, R11, R26 ;  /* 0x0000001a0b0b7221 */ /* 0x002fe40000010000 */
[----:B------:R1:W-:Y:S04]  /*0a70*/  STS [R3+0x200], R20 ;  /* 0x0002001403007388 */ /* 0x0003e80000000800 */
[----:B------:R4:W-:Y:S01]  /*0a80*/  STS [R3+0x400], R26 ;  /* 0x0004001a03007388 */ /* 0x0009e20000000800 */
[----:B---3--:R-:W3:Y:S08]  /*0a90*/  MUFU.EX2 R14, R28 ;  /* 0x0000001c000e7308 */ /* 0x008ef00000000800 */
[----:B-1----:R1:W5:Y:S08]  /*0aa0*/  MUFU.EX2 R20, R22 ;  /* 0x0000001600147308 */ /* 0x0023700000000800 */
[----:B----4-:R4:W2:Y:S01]  /*0ab0*/  MUFU.EX2 R26, R25 ;  /* 0x00000019001a7308 */ /* 0x0108a20000000800 */
[----:B-1----:R-:W-:Y:S01]  /*0ac0*/  FMUL.FTZ R22, R24, 1.4426950216293334961 ;  /* 0x3fb8aa3b18167820 */ /* 0x002fe20000410000 */
[----:B------:R-:W-:Y:S01]  /*0ad0*/  FMUL.FTZ R24, R29, 1.4426950216293334961 ;  /* 0x3fb8aa3b1d187820 */ /* 0x000fe20000410000 */
[----:B------:R-:W-:Y:S01]  /*0ae0*/  FMUL.FTZ R29, R21, 1.4426950216293334961 ;  /* 0x3fb8aa3b151d7820 */ /* 0x000fe20000410000 */
[C---:B------:R-:W-:Y:S01]  /*0af0*/  FADD.FTZ R21, -R0.reuse, R15 ;  /* 0x0000000f00157221 */ /* 0x040fe20000010100 */
[----:B---3--:R-:W-:Y:S01]  /*0b00*/  FADD.FTZ R11, R11, R14 ;  /* 0x0000000e0b0b7221 */ /* 0x008fe20000010000 */
[C---:B0-----:R-:W-:Y:S01]  /*0b10*/  FADD.FTZ R23, -R0.reuse, R23 ;  /* 0x0000001700177221 */ /* 0x041fe20000010100 */
        /* <DEDUP_REMOVED lines=37> */
.L_x_4804:
[----:B------:R-:W-:Y:S05]  /*0d70*/  BSYNC B1 ;  /* 0x0000000000017941 */ /* 0x000fea0003800000 */
.L_x_4803:
        /* <DEDUP_REMOVED lines=55> */
.L_x_4807:
[----:B------:R-:W-:Y:S05]  /*10f0*/  BSYNC B1 ;  /* 0x0000000000017941 */ /* 0x000fea0003800000 */
.L_x_4806:
        /* <DEDUP_REMOVED lines=26> */
.L_x_4799:
[----:B------:R-:W-:Y:S05]  /*12a0*/  BSYNC B0 ;  /* 0x0000000000007941 */ /* 0x000fea0003800000 */
.L_x_4798:
        /* <DEDUP_REMOVED lines=55> */
.L_x_4812:
        /* <DEDUP_REMOVED lines=8> */
.L_x_4811:
[----:B------:R-:W-:Y:S05]  /*16a0*/  BSYNC B1 ;  /* 0x0000000000017941 */ /* 0x000fea0003800000 */
.L_x_4810:
        /* <DEDUP_REMOVED lines=14> */
.L_x_4815:
        /* <DEDUP_REMOVED lines=52> */
.L_x_4814:
[----:B------:R-:W-:Y:S05]  /*1ad0*/  BSYNC B1 ;  /* 0x0000000000017941 */ /* 0x000fea0003800000 */
.L_x_4813:
        /* <DEDUP_REMOVED lines=31> */
.L_x_4817:
[----:B------:R-:W-:Y:S05]  /*1cd0*/  BSYNC B1 ;  /* 0x0000000000017941 */ /* 0x000fea0003800000 */
.L_x_4816:
        /* <DEDUP_REMOVED lines=14> */
.L_x_4809:
[----:B------:R-:W-:Y:S05]  /*1dc0*/  BSYNC B0 ;  /* 0x0000000000007941 */ /* 0x000fea0003800000 */
.L_x_4808:
        /* <DEDUP_REMOVED lines=22> */
.L_x_4819:
[----:B------:R-:W-:Y:S05]  /*1f30*/  BSYNC B0 ;  /* 0x0000000000007941 */ /* 0x000fea0003800000 */
.L_x_4818:
[----:B------:R-:W5:Y:S08]  /*1f40*/  S2UR UR5, SR_CgaCtaId ;  /* 0x00000000000579c3 */ /* 0x000f700000008800 */
[----:B------:R-:W-:Y:S01]  /*1f50*/  BAR.SYNC.DEFER_BLOCKING 0x0 ;  /* 0x0000000000007b1d */ /* 0x000fe20000010000 */
[C---:B-1--4-:R-:W-:Y:S01]  /*1f60*/  LOP3.LUT R0, R10.reuse, 0xffffffc0, RZ, 0xc0, !PT ;  /* 0xffffffc00a007812 */ /* 0x052fe200078ec0ff */
[----:B------:R-:W-:Y:S01]  /*1f70*/  IMAD R17, R17, 0x100, R4 ;  /* 0x0000010011117824 */ /* 0x000fe200078e0204 */
[----:B------:R-:W-:-:S02]  /*1f80*/  ISETP.GT.AND P1, PT, R10, 0x3f, PT ;  /* 0x0000003f0a00780c */ /* 0x000fc40003f24270 */
[----:B------:R-:W-:Y:S02]  /*1f90*/  CS2R R18, SRZ ;  /* 0x0000000000127805 */ /* 0x000fe4000001ff00 */
[----:B------:R-:W-:Y:S01]  /*1fa0*/  ISETP.NE.AND P0, PT, R0, 0x40, PT ;  /* 0x000000400000780c */ /* 0x000fe20003f05270 */
[----:B------:R-:W-:Y:S01]  /*1fb0*/  UMOV UR4, 0x400 ;  /* 0x0000040000047882 */ /* 0x000fe20000000000 */
[C---:B--2---:R-:W-:Y:S01]  /*1fc0*/  LOP3.LUT R2, R10.reuse, 0xffffffe0, RZ, 0xc0, !PT ;  /* 0xffffffe00a027812 */ /* 0x044fe200078ec0ff */
[----:B------:R-:W-:Y:S01]  /*1fd0*/  UIADD3 UR4, UR4, 0x20, URZ ;  /* 0x0000002004047890 */ /* 0x000fe2000fffe03f */
[C---:B------:R-:W-:Y:S01]  /*1fe0*/  ISETP.GT.AND P3, PT, R10.reuse, 0x1f, PT ;  /* 0x0000001f0a00780c */ /* 0x040fe20003f64270 */
[----:B------:R-:W-:Y:S01]  /*1ff0*/  BSSY B0, `(.L_x_4820) ;  /* 0x0000025000007945 */ /* 0x000fe20003800000 */
[----:B------:R-:W-:Y:S01]  /*2000*/  IADD3 R10, R10, 0x1f, RZ ;  /* 0x0000001f0a0a7810 */ /* 0x000fe20007ffe0ff */
[----:B------:R-:W-:Y:S01]  /*2010*/  HFMA2.MMA R0, -RZ, RZ, 0, 0 ;  /* 0x00000000ff007435 */ /* 0x000fe200000001ff */
[----:B------:R-:W-:Y:S01]  /*2020*/  ISETP.NE.AND P2, PT, R2, 0x20, PT ;  /* 0x000000200200780c */ /* 0x000fe20003f45270 */
[----:B------:R-:W-:Y:S01]  /*2030*/  HFMA2.MMA R2, -RZ, RZ, 0, 0 ;  /* 0x00000000ff027435 */ /* 0x000fe200000001ff */
[----:B------:R-:W-:-:S02]  /*2040*/  ISETP.GT.U32.AND P4, PT, R10, 0x3e, PT ;  /* 0x0000003e0a00780c */ /* 0x000fc40003f84070 */
[----:B------:R-:W-:Y:S01]  /*2050*/  CS2R R20, SRZ ;  /* 0x0000000000147805 */ /* 0x000fe2000001ff00 */
[----:B------:R-:W-:Y:S01]  /*2060*/  IMAD.MOV.U32 R23, RZ, RZ, RZ ;  /* 0x000000ffff177224 */ /* 0x000fe200078e00ff */
[----:B------:R-:W-:Y:S01]  /*2070*/  MOV R25, RZ ;  /* 0x000000ff00197202 */ /* 0x000fe20000000f00 */
[----:B-----5:R-:W-:-:S06]  /*2080*/  ULEA UR4, UR5, UR4, 0x18 ;  /* 0x0000000405047291 */ /* 0x020fcc000f8ec03f */
        /* <DEDUP_REMOVED lines=12> */
[----:B------:R-:W4:Y:S04]  /*2150*/  LDS R25, [R17+0x80] ;  /* 0x0000800011197984 */ /* 0x000f280000000800 */
[----:B------:R-:W5:Y:S04]  /*2160*/  LDS R20, [R17+0x100] ;  /* 0x0001000011147984 */ /* 0x000f680000000800 */
[----:B------:R-:W0:Y:S04]  /*2170*/  LDS R23, [R17+0x180] ;  /* 0x0001800011177984 */ /* 0x000e280000000800 */
[----:B------:R-:W1:Y:S04]  /*2180*/  LDS R18, [R17+0x200] ;  /* 0x0002000011127984 */ /* 0x000e680000000800 */
[----:B------:R-:W3:Y:S04]  /*2190*/  LDS R21, [R17+0x280] ;  /* 0x0002800011157984 */ /* 0x000ee80000000800 */
[----:B------:R-:W3:Y:S04]  /*21a0*/  LDS R0, [R17+0x300] ;  /* 0x0003000011007984 */ /* 0x000ee80000000800 */
[----:B------:R-:W3:Y:S01]  /*21b0*/  LDS R19, [R17+0x380] ;  /* 0x0003800011137984 */ /* 0x000ee20000000800 */
[----:B--2---:R-:W-:Y:S01]  /*21c0*/  FADD.FTZ R2, RZ, R2 ;  /* 0x00000002ff027221 */ /* 0x004fe20000010000 */
[----:B----4-:R-:W-:Y:S01]  /*21d0*/  FADD.FTZ R25, RZ, R25 ;  /* 0x00000019ff197221 */ /* 0x010fe20000010000 */
[----:B-----5:R-:W-:Y:S01]  /*21e0*/  FADD.FTZ R20, RZ, R20 ;  /* 0x00000014ff147221 */ /* 0x020fe20000010000 */
[----:B0-----:R-:W-:Y:S01]  /*21f0*/  FADD.FTZ R23, RZ, R23 ;  /* 0x00000017ff177221 */ /* 0x001fe20000010000 */
[----:B-1----:R-:W-:Y:S01]  /*2200*/  FADD.FTZ R18, RZ, R18 ;  /* 0x00000012ff127221 */ /* 0x002fe20000010000 */
[----:B---3--:R-:W-:Y:S01]  /*2210*/  FADD.FTZ R21, RZ, R21 ;  /* 0x00000015ff157221 */ /* 0x008fe20000010000 */
[----:B------:R-:W-:Y:S01]  /*2220*/  FADD.FTZ R0, RZ, R0 ;  /* 0x00000000ff007221 */ /* 0x000fe20000010000 */
[----:B------:R-:W-:-:S07]  /*2230*/  FADD.FTZ R19, RZ, R19 ;  /* 0x00000013ff137221 */ /* 0x000fce0000010000 */
.L_x_4821:
[----:B------:R-:W-:Y:S05]  /*2240*/  BSYNC B0 ;  /* 0x0000000000007941 */ /* 0x000fea0003800000 */
.L_x_4820:
        /* <DEDUP_REMOVED lines=13> */
[----:B---3--:R-:W3:Y:S04]  /*2320*/  LDS R8, [R17+0x80] ;  /* 0x0000800011087984 */ /* 0x008ee80000000800 */
[----:B------:R-:W4:Y:S04]  /*2330*/  LDS R9, [R17+0x100] ;  /* 0x0001000011097984 */ /* 0x000f280000000800 */
[----:B------:R-:W5:Y:S04]  /*2340*/  LDS R10, [R17+0x180] ;  /* 0x00018000110a7984 */ /* 0x000f680000000800 */
[----:B------:R-:W0:Y:S04]  /*2350*/  LDS R11, [R17+0x200] ;  /* 0x00020000110b7984 */ /* 0x000e280000000800 */
[----:B------:R-:W1:Y:S04]  /*2360*/  LDS R12, [R17+0x280] ;  /* 0x00028000110c7984 */ /* 0x000e680000000800 */
[----:B------:R-:W1:Y:S04]  /*2370*/  LDS R13, [R17+0x300] ;  /* 0x00030000110d7984 */ /* 0x000e680000000800 */
[----:B------:R-:W1:Y:S01]  /*2380*/  LDS R14, [R17+0x380] ;  /* 0x00038000110e7984 */ /* 0x000e620000000800 */
[----:B--2---:R-:W-:Y:S01]  /*2390*/  FADD.FTZ R2, R2, R3 ;  /* 0x0000000302027221 */ /* 0x004fe20000010000 */
[----:B---3--:R-:W-:Y:S01]  /*23a0*/  FADD.FTZ R25, R25, R8 ;  /* 0x0000000819197221 */ /* 0x008fe20000010000 */
[----:B----4-:R-:W-:Y:S01]  /*23b0*/  FADD.FTZ R20, R20, R9 ;  /* 0x0000000914147221 */ /* 0x010fe20000010000 */
[----:B-----5:R-:W-:Y:S01]  /*23c0*/  FADD.FTZ R23, R23, R10 ;  /* 0x0000000a17177221 */ /* 0x020fe20000010000 */
[----:B0-----:R-:W-:Y:S01]  /*23d0*/  FADD.FTZ R18, R18, R11 ;  /* 0x0000000b12127221 */ /* 0x001fe20000010000 */
[----:B-1----:R-:W-:Y:S01]  /*23e0*/  FADD.FTZ R21, R21, R12 ;  /* 0x0000000c15157221 */ /* 0x002fe20000010000 */
[----:B------:R-:W-:Y:S01]  /*23f0*/  FADD.FTZ R0, R0, R13 ;  /* 0x0000000d00007221 */ /* 0x000fe20000010000 */
[----:B------:R-:W-:-:S07]  /*2400*/  FADD.FTZ R19, R19, R14 ;  /* 0x0000000e13137221 */ /* 0x000fce0000010000 */
.L_x_4823:
[----:B------:R-:W-:Y:S05]  /*2410*/  BSYNC B0 ;  /* 0x0000000000007941 */ /* 0x000fea0003800000 */
.L_x_4822:
[----:B------:R-:W-:Y:S06]  /*2420*/  BAR.SYNC.DEFER_BLOCKING 0x0 ;  /* 0x0000000000007b1d */ /* 0x000fec0000010000 */
[----:B------:R-:W-:Y:S05]  /*2430*/  @P4 EXIT ;  /* 0x000000000000494d */ /* 0x000fea0003800000 */
[----:B------:R-:W-:Y:S01]  /*2440*/  IMAD R7, R7, UR39, RZ ;  /* 0x0000002707077c24 */ /* 0x000fe2000f8e02ff */
[C---:B---3--:R-:W-:Y:S01]  /*2450*/  IADD3 R16, R4.reuse, 0xa0, RZ ;  /* 0x000000a004107810 */ /* 0x048fe20007ffe0ff */
[----:B0-----:R-:W-:Y:S01]  /*2460*/  IMAD R5, R5, UR38, RZ ;  /* 0x0000002605057c24 */ /* 0x001fe2000f8e02ff */
[----:B------:R-:W-:Y:S01]  /*2470*/  IADD3 R10, R4, 0x40, RZ ;  /* 0x00000040040a7810 */ /* 0x000fe20007ffe0ff */
[----:B------:R-:W-:Y:S01]  /*2480*/  IMAD R3, R7, UR38, RZ ;  /* 0x0000002607037c24 */ /* 0x000fe2000f8e02ff */
[----:B------:R-:W-:Y:S01]  /*2490*/  ULDC.64 UR4, c[0x0][0x220] ;  /* 0x0000880000047ab9 */ /* 0x000fe20000000a00 */
[----:B-12---:R-:W-:Y:S01]  /*24a0*/  IMAD.SHL.U32 R17, R6, 0x100, RZ ;  /* 0x0000010006117824 */ /* 0x006fe200078e00ff */
[----:B------:R-:W-:Y:S01]  /*24b0*/  SHF.L.U32 R6, R5, 0x8, RZ ;  /* 0x0000000805067819 */ /* 0x000fe200000006ff */
[C---:B------:R-:W-:Y:S01]  /*24c0*/  VIADD R14, R4.reuse, 0x80 ;  /* 0x00000080040e7836 */ /* 0x040fe20000000000 */
[----:B------:R-:W-:Y:S01]  /*24d0*/  SHF.L.U32 R3, R3, 0x8, RZ ;  /* 0x0000000803037819 */ /* 0x000fe200000006ff */
[C---:B------:R-:W-:Y:S01]  /*24e0*/  VIADD R8, R4.reuse, 0x20 ;  /* 0x0000002004087836 */ /* 0x040fe20000000000 */
[----:B------:R-:W-:Y:S01]  /*24f0*/  SHF.R.S32.HI R5, RZ, 0x1f, R17 ;  /* 0x0000001fff057819 */ /* 0x000fe20000011411 */
[----:B------:R-:W-:Y:S01]  /*2500*/  VIADD R24, R4, 0xe0 ;  /* 0x000000e004187836 */ /* 0x000fe20000000000 */
[----:B------:R-:W-:-:S02]  /*2510*/  SHF.R.S32.HI R12, RZ, 0x1f, R6 ;  /* 0x0000001fff0c7819 */ /* 0x000fc40000011406 */
[----:B------:R-:W-:Y:S02]  /*2520*/  IADD3 R17, P0, P1, R3, R6, R17 ;  /* 0x0000000603117210 */ /* 0x000fe4000791e011 */
[----:B------:R-:W-:Y:S02]  /*2530*/  SHF.R.S32.HI R27, RZ, 0x1f, R3 ;  /* 0x0000001fff1b7819 */ /* 0x000fe40000011403 */
[-C--:B------:R-:W-:Y:S02]  /*2540*/  IADD3 R3, P5, R4, R17.reuse, RZ ;  /* 0x0000001104037210 */ /* 0x080fe40007fbe0ff */
[----:B------:R-:W-:Y:S02]  /*2550*/  IADD3.X R27, R27, R12, R5, P0, P1 ;  /* 0x0000000c1b1b7210 */ /* 0x000fe400007e2405 */
[----:B------:R-:W-:Y:S02]  /*2560*/  IADD3 R13, P0, R16, R17, RZ ;  /* 0x00000011100d7210 */ /* 0x000fe40007f1e0ff */
[----:B------:R-:W-:-:S02]  /*2570*/  F2FP.F16.F32.PACK_AB R25, R25, R2 ;  /* 0x000000021919723e */ /* 0x000fc400000000ff */
[-C--:B------:R-:W-:Y:S02]  /*2580*/  LEA.HI.X.SX32 R16, R16, R27.reuse, 0x1, P0 ;  /* 0x0000001b10107211 */ /* 0x080fe400000f0eff */
        /* <DEDUP_REMOVED lines=9> */
[C---:B------:R-:W-:Y:S02]  /*2620*/  IADD3 R12, R4.reuse, 0x60, RZ ;  /* 0x00000060040c7810 */ /* 0x040fe40007ffe0ff */
[----:B------:R-:W-:Y:S02]  /*2630*/  IADD3 R22, R4, 0xc0, RZ ;  /* 0x000000c004167810 */ /* 0x000fe40007ffe0ff */
[----:B------:R-:W-:-:S02]  /*2640*/  LEA.HI.X.SX32 R14, R14, R27, 0x1, P1 ;  /* 0x0000001b0e0e7211 */ /* 0x000fc400008f0eff */
[----:B------:R-:W-:Y:S02]  /*2650*/  LEA.HI.X.SX32 R8, R8, R27, 0x1, P4 ;  /* 0x0000001b08087211 */ /* 0x000fe400020f0eff */
[----:B------:R-:W-:Y:S02]  /*2660*/  LEA R4, P1, R5, UR4, 0x1 ;  /* 0x0000000405047c11 */ /* 0x000fe4000f8208ff */
[----:B------:R-:W-:Y:S02]  /*2670*/  LEA.HI.X R7, R7, UR5, R10, 0x1, P0 ;  /* 0x0000000507077c11 */ /* 0x000fe400080f0c0a */
[-C--:B------:R-:W-:Y:S02]  /*2680*/  IADD3 R9, P2, R12, R17.reuse, RZ ;  /* 0x000000110c097210 */ /* 0x080fe40007f5e0ff */
[----:B------:R-:W-:Y:S02]  /*2690*/  LEA R10, P0, R11, UR4, 0x1 ;  /* 0x000000040b0a7c11 */ /* 0x000fe4000f8008ff */
[----:B------:R-:W-:-:S02]  /*26a0*/  IADD3 R15, P5, R22, R17, RZ ;  /* 0x00000011160f7210 */ /* 0x000fc40007fbe0ff */
[----:B------:R-:W-:Y:S02]  /*26b0*/  LEA.HI.X R5, R5, UR5, R8, 0x1, P1 ;  /* 0x0000000505057c11 */ /* 0x000fe400088f0c08 */
[-C--:B------:R-:W-:Y:S02]  /*26c0*/  LEA.HI.X.SX32 R12, R12, R27.reuse, 0x1, P2 ;  /* 0x0000001b0c0c7211 */ /* 0x080fe400010f0eff */
[----:B------:R-:W-:Y:S02]  /*26d0*/  LEA R8, P1, R9, UR4, 0x1 ;  /* 0x0000000409087c11 */ /* 0x000fe4000f8208ff */
[----:B------:R-:W-:Y:S02]  /*26e0*/  LEA.HI.X R11, R11, UR5, R14, 0x1, P0 ;  /* 0x000000050b0b7c11 */ /* 0x000fe400080f0c0e */
[----:B------:R-:W-:Y:S02]  /*26f0*/  LEA.HI.X.SX32 R22, R22, R27, 0x1, P5 ;  /* 0x0000001b16167211 */ /* 0x000fe400028f0eff */
[----:B------:R-:W-:-:S02]  /*2700*/  LEA R14, P0, R15, UR4, 0x1 ;  /* 0x000000040f0e7c11 */ /* 0x000fc4000f8008ff */
[----:B------:R-:W-:Y:S02]  /*2710*/  LEA.HI.X R9, R9, UR5, R12, 0x1, P1 ;  /* 0x0000000509097c11 */ /* 0x000fe400088f0c0c */
[----:B------:R-:W-:Y:S02]  /*2720*/  LEA R12, P1, R13, UR4, 0x1 ;  /* 0x000000040d0c7c11 */ /* 0x000fe4000f8208ff */
[--C-:B------:R-:W-:Y:S02]  /*2730*/  LEA.HI.X R15, R15, UR5, R22.reuse, 0x1, P0 ;  /* 0x000000050f0f7c11 */ /* 0x100fe400080f0c16 */
[----:B------:R-:W-:Y:S02]  /*2740*/  IADD3 R17, P6, R24, R17, RZ ;  /* 0x0000001118117210 */ /* 0x000fe40007fde0ff */
[----:B------:R-:W-:Y:S02]  /*2750*/  F2FP.F16.F32.PACK_AB R20, R23, R20 ;  /* 0x000000141714723e */ /* 0x000fe400000000ff */
[----:B------:R-:W-:-:S02]  /*2760*/  PRMT R22, R25, 0x7632, R22 ;  /* 0x0000763219167816 */ /* 0x000fc40000000016 */
[----:B------:R-:W-:Y:S02]  /*2770*/  F2FP.F16.F32.PACK_AB R18, R21, R18 ;  /* 0x000000121512723e */ /* 0x000fe400000000ff */
[----:B------:R-:W-:Y:S01]  /*2780*/  LEA.HI.X R13, R13, UR5, R16, 0x1, P1 ;  /* 0x000000050d0d7c11 */ /* 0x000fe200088f0c10 */
[----:B------:R1:W-:Y:S01]  /*2790*/  STG.E.U16 desc[UR36][R4.64], R22 ;  /* 0x0000001604007986 */ /* 0x0003e2000c101524 */
[----:B------:R-:W-:Y:S02]  /*27a0*/  LEA.HI.X.SX32 R24, R24, R27, 0x1, P6 ;  /* 0x0000001b18187211 */ /* 0x000fe400030f0eff */
[----:B------:R-:W-:Y:S01]  /*27b0*/  LEA R16, P1, R17, UR4, 0x1 ;  /* 0x0000000411107c11 */ /* 0x000fe2000f8208ff */
[----:B------:R-:W-:Y:S01]  /*27c0*/  STG.E.U16 desc[UR36][R6.64], R20 ;  /* 0x0000001406007986 */ /* 0x000fe2000c101524 */
[----:B0-----:R-:W-:Y:S02]  /*27d0*/  PRMT R3, R20, 0x7632, R3 ;  /* 0x0000763214037816 */ /* 0x001fe40000000003 */
        /* <DEDUP_REMOVED lines=10> */
.L_x_4796:
        /* <DEDUP_REMOVED lines=16> */
.L_x_4824:
[----:B------:R-:W-:Y:S05]  /*2980*/  EXIT ;  /* 0x000000000000794d */ /* 0x000fea0003800000 */
.L_x_4797:
[----:B------:R-:W-:Y:S01]  /*2990*/  HFMA2.MMA R12, -RZ, RZ, 0, 9.5367431640625e-07 ;  /* 0x00000010ff0c7435 */ /* 0x000fe200000001ff */
[----:B------:R-:W-:Y:S01]  /*29a0*/  MOV R11, 0x1f ;  /* 0x0000001f000b7802 */ /* 0x000fe20000000f00 */
[----:B------:R-:W-:Y:S01]  /*29b0*/  IMAD.MOV.U32 R15, RZ, RZ, -0x1 ;  /* 0xffffffffff0f7424 */ /* 0x000fe200078e00ff */
[----:B------:R-:W-:-:S08]  /*29c0*/  MOV R2, 0xff7fffff ;  /* 0xff7fffff00027802 */ /* 0x000fd00000000f00 */
[----:B0-----:R-:W-:Y:S05]  /*29d0*/  WARPSYNC.COLLECTIVE R15, `(.L_x_4825) ;  /* 0x000000000f087348 */ /* 0x001fea0003c00000 */
[----:B------:R1:W2:Y:S02]  /*29e0*/  SHFL.BFLY P6, R14, R13, R12, R11 ;  /* 0x0c00000c0d0e7389 */ /* 0x0002a400000c000b */
[----:B012---:R-:W-:Y:S01]  /*29f0*/  ENDCOLLECTIVE ;  /* 0x000000000000791b */ /* 0x007fe20003800000 */
.L_x_4825:
[----:B------:R-:W-:Y:S01]  /*2a00*/  HFMA2.MMA R12, -RZ, RZ, 0, 4.76837158203125e-07 ;  /* 0x00000008ff0c7435 */ /* 0x000fe200000001ff */
[----:B------:R-:W-:-:S04]  /*2a10*/  FMNMX.FTZ R0, R14, -3.40282346638528859812e+38, !PT ;  /* 0xff7fffff0e007809 */ /* 0x000fc80007810000 */
[----:B------:R-:W-:-:S07]  /*2a20*/  MOV R13, R0 ;  /* 0x00000000000d7202 */ /* 0x000fce0000000f00 */
[----:B------:R-:W-:Y:S05]  /*2a30*/  WARPSYNC.COLLECTIVE R15, `(.L_x_4826) ;  /* 0x000000000f087348 */ /* 0x000fea0003c00000 */
[----:B------:R0:W1:Y:S02]  /*2a40*/  SHFL.BFLY P6, R14, R13, R12, R11 ;  /* 0x0c00000c0d0e7389 */ /* 0x00006400000c000b */
[----:B01----:R-:W-:Y:S01]  /*2a50*/  ENDCOLLECTIVE ;  /* 0x000000000000791b */ /* 0x003fe20003800000 */
.L_x_4826:
[----:B------:R-:W-:Y:S02]  /*2a60*/  MOV R12, 0x4 ;  /* 0x00000004000c7802 */ /* 0x000fe40000000f00 */
[----:B------:R-:W-:-:S05]  /*2a70*/  FMNMX.FTZ R3, R0, R14, !PT ;  /* 0x0000000e00037209 */ /* 0x000fca0007810000 */
[----:B------:R-:W-:-:S07]  /*2a80*/  IMAD.MOV.U32 R13, RZ, RZ, R3 ;  /* 0x000000ffff0d7224 */ /* 0x000fce00078e0003 */
[----:B------:R-:W-:Y:S05]  /*2a90*/  WARPSYNC.COLLECTIVE R15, `(.L_x_4827) ;  /* 0x000000000f087348 */ /* 0x000fea0003c00000 */
[----:B------:R0:W1:Y:S02]  /*2aa0*/  SHFL.BFLY P6, R14, R13, R12, R11 ;  /* 0x0c00000c0d0e7389 */ /* 0x00006400000c000b */
[----:B01----:R-:W-:Y:S01]  /*2ab0*/  ENDCOLLECTIVE ;  /* 0x000000000000791b */ /* 0x003fe20003800000 */
.L_x_4827:
[----:B------:R-:W-:Y:S05]  /*2ac0*/  BRA `(.L_x_4828) ;  /* 0xffffffd400f47947 */ /* 0x000fea000383ffff */
.L_x_4829:
        /* <DEDUP_REMOVED lines=11> */
.L_x_29659:


//--------------------- .text._ZN4vllm25paged_attention_v2_kernelIthLi192ELi8ELi128ELNS_18Fp8KVCacheDataTypeE2ELb0ELi512EEEvPfS2_PT_PKS3_PKT0_S9_ifPKiSB_iPKfiiiSD_SD_iiiii --------------------------
	.section	.text._ZN4vllm25paged_attention_v2_kernelIthLi192ELi8ELi128ELNS_18Fp8KVCacheDataTypeE2ELb0ELi512EEEvPfS2_PT_PKS3_PKT0_S9_ifPKiSB_iPKfiiiSD_SD_iiiii,"ax",@progbits
	.align	128
        .global         _ZN4vllm25paged_attention_v2_kernelIthLi192ELi8ELi128ELNS_18Fp8KVCacheDataTypeE2ELb0ELi512EEEvPfS2_PT_PKS3_PKT0_S9_ifPKiSB_iPKfiiiSD_SD_iiiii
        .type           _ZN4vllm25paged_attention_v2_kernelIthLi192ELi8ELi128ELNS_18Fp8KVCacheDataTypeE2ELb0ELi512EEEvPfS2_PT_PKS3_PKT0_S9_ifPKiSB_iPKfiiiSD_SD_iiiii,@function
        .size           _ZN4vllm25paged_attention_v2_kernelIthLi192ELi8ELi128ELNS_18Fp8KVCacheDataTypeE2ELb0ELi512EEEvPfS2_PT_PKS3_PKT0_S9_ifPKiSB_iPKfiiiSD_SD_iiiii,(.L_x_29660 - _ZN4vllm25paged_attention_v2_kernelIthLi192ELi8ELi128ELNS_18Fp8KVCacheDataTypeE2ELb0ELi512EEEvPfS2_PT_PKS3_PKT0_S9_ifPKiSB_iPKfiiiSD_SD_iiiii)
        .other          _ZN4vllm25paged_attention_v2_kernelIthLi192ELi8ELi128ELNS_18Fp8KVCacheDataTypeE2ELb0ELi512EEEvPfS2_PT_PKS3_PKT0_S9_ifPKiSB_iPKfiiiSD_SD_iiiii,@"STO_CUDA_ENTRY STV_DEFAULT"
_ZN4vllm25paged_attention_v2_kernelIthLi192ELi8ELi128ELNS_18Fp8KVCacheDataTypeE2ELb0ELi512EEEvPfS2_PT_PKS3_PKT0_S9_ifPKiSB_iPKfiiiSD_SD_iiiii:
.text._ZN4vllm25paged_attention_v2_kernelIthLi192ELi8ELi128ELNS_18Fp8KVCacheDataTypeE2ELb0ELi512EEEvPfS2_PT_PKS3_PKT0_S9_ifPKiSB_iPKfiiiSD_SD_iiiii:
        /* <DEDUP_REMOVED lines=42> */
.L_x_4862:
        /* <DEDUP_REMOVED lines=47> */
.L_x_4836:
        /* <DEDUP_REMOVED lines=11> */
.L_x_4835:
[----:B------:R-:W-:Y:S05]  /*0640*/  BSYNC B1 ;  /* 0x0000000000017941 */ /* 0x000fea0003800000 */
.L_x_4834:
        /* <DEDUP_REMOVED lines=12> */
[----:B------:R-:W-:Y:S01]  /*0710*/  PLOP3.LUT P0, PT, PT, PT, PT, 0x8, 0x0 ;  /* 0x000000000000781c */ /* 0x000fe20003f0e170 */
[----:B------:R-:W-:-:S12]  /*0720*/  VIADD R2, R16, 0xfffffa00 ;  /* 0xfffffa0010027836 */ /* 0x000fd80000000000 */
.L_x_4839:
        /* <DEDUP_REMOVED lines=100> */
.L_x_4838:
[----:B------:R-:W-:Y:S05]  /*0d70*/  BSYNC B1 ;  /* 0x0000000000017941 */ /* 0x000fea0003800000 */
.L_x_4837:
        /* <DEDUP_REMOVED lines=55> */
.L_x_4841:
[----:B------:R-:W-:Y:S05]  /*10f0*/  BSYNC B1 ;  /* 0x0000000000017941 */ /* 0x000fea0003800000 */
.L_x_4840:
        /* <DEDUP_REMOVED lines=26> */
.L_x_4833:
[----:B------:R-:W-:Y:S05]  /*12a0*/  BSYNC B0 ;  /* 0x0000000000007941 */ /* 0x000fea0003800000 */
.L_x_4832:
        /* <DEDUP_REMOVED lines=17> */
[----:B------:R-:W-:Y:S01]  /*13c0*/  @!P0 IMAD.IADD R3, R3, 0x1, R2 ;  /* 0x0000000103038824 */ /* 0x000fe200078e0202 */
        /* <DEDUP_REMOVED lines=26> */
[----:B--2---:R-:W-:Y:S01]  /*1570*/  FADD.FTZ R3, R2, 9.9999999747524270788e-07 ;  /* 0x358637bd02037421 */ /* 0x004fe20000010000 */
[----:B------:R-:W-:Y:S02]  /*1580*/  LOP3.LUT P0, R8, R5, 0x3, RZ, 0xc0, !PT ;  /* 0x0000000305087812 */ /* 0x000fe4000780c0ff */
[----:B------:R-:W-:-:S03]  /*1590*/  MOV R5, R7 ;  /* 0x0000000700057202 */ /* 0x000fc60000000f00 */
        /* <DEDUP_REMOVED lines=8> */
.L_x_4846:
        /* <DEDUP_REMOVED lines=8> */
.L_x_4845:
[----:B------:R-:W-:Y:S05]  /*16a0*/  BSYNC B1 ;  /* 0x0000000000017941 */ /* 0x000fea0003800000 */
.L_x_4844:
        /* <DEDUP_REMOVED lines=14> */
.L_x_4849:
        /* <DEDUP_REMOVED lines=52> */
.L_x_4848:
[----:B------:R-:W-:Y:S05]  /*1ad0*/  BSYNC B1 ;  /* 0x0000000000017941 */ /* 0x000fea0003800000 */
.L_x_4847:
        /* <DEDUP_REMOVED lines=31> */
.L_x_4851:
[----:B------:R-:W-:Y:S05]  /*1cd0*/  BSYNC B1 ;  /* 0x0000000000017941 */ /* 0x000fea0003800000 */
.L_x_4850:
        /* <DEDUP_REMOVED lines=14> */
.L_x_4843:
[----:B------:R-:W-:Y:S05]  /*1dc0*/  BSYNC B0 ;  /* 0x0000000000007941 */ /* 0x000fea0003800000 */
.L_x_4842:
        /* <DEDUP_REMOVED lines=22> */
.L_x_4853:
[----:B------:R-:W-:Y:S05]  /*1f30*/  BSYNC B0 ;  /* 0x0000000000007941 */ /* 0x000fea0003800000 */
.L_x_4852:
[----:B------:R-:W5:Y:S08]  /*1f40*/  S2UR UR5, SR_CgaCtaId ;  /* 0x00000000000579c3 */ /* 0x000f700000008800 */
[----:B------:R-:W-:Y:S01]  /*1f50*/  BAR.SYNC.DEFER_BLOCKING 0x0 ;  /* 0x0000000000007b1d */ /* 0x000fe20000010000 */
[----:B-1--4-:R-:W-:Y:S01]  /*1f60*/  LOP3.LUT R0, R7, 0xffffffc0, RZ, 0xc0, !PT ;  /* 0xffffffc007007812 */ /* 0x012fe200078ec0ff */
[----:B--2---:R-:W-:Y:S01]  /*1f70*/  IMAD R2, R17, 0xc0, R18 ;  /* 0x000000c011027824 */ /* 0x004fe200078e0212 */
[C---:B------:R-:W-:Y:S01]  /*1f80*/  ISETP.GT.AND P1, PT, R7.reuse, 0x3f, PT ;  /* 0x0000003f0700780c */ /* 0x040fe20003f24270 */
[----:B---3--:R-:W-:Y:S01]  /*1f90*/  HFMA2.MMA R9, -RZ, RZ, 0, 0 ;  /* 0x00000000ff097435 */ /* 0x008fe200000001ff */
        /* <DEDUP_REMOVED lines=9> */
[----:B------:R-:W-:-:S02]  /*2030*/  CS2R R14, SRZ ;  /* 0x00000000000e7805 */ /* 0x000fc4000001ff00 */
[----:B------:R-:W-:Y:S01]  /*2040*/  ISETP.GT.U32.AND P4, PT, R7, 0x3e, PT ;  /* 0x0000003e0700780c */ /* 0x000fe20003f84070 */
        /* <DEDUP_REMOVED lines=17> */
[----:B------:R-:W1:Y:S01]  /*2160*/  LDS R15, [R2+0x280] ;  /* 0x00028000020f7984 */ /* 0x000e620000000800 */
[----:B--2---:R-:W-:Y:S01]  /*2170*/  FADD.FTZ R9, RZ, R9 ;  /* 0x00000009ff097221 */ /* 0x004fe20000010000 */
[----:B---3--:R-:W-:Y:S01]  /*2180*/  FADD.FTZ R12, RZ, R12 ;  /* 0x0000000cff0c7221 */ /* 0x008fe20000010000 */
[----:B----4-:R-:W-:Y:S01]  /*2190*/  FADD.FTZ R14, RZ, R14 ;  /* 0x0000000eff0e7221 */ /* 0x010fe20000010000 */
[----:B-----5:R-:W-:Y:S01]  /*21a0*/  FADD.FTZ R17, RZ, R17 ;  /* 0x00000011ff117221 */ /* 0x020fe20000010000 */
[----:B0-----:R-:W-:Y:S01]  /*21b0*/  FADD.FTZ R0, RZ, R0 ;  /* 0x00000000ff007221 */ /* 0x001fe20000010000 */
[----:B-1----:R-:W-:-:S07]  /*21c0*/  FADD.FTZ R15, RZ, R15 ;  /* 0x0000000fff0f7221 */ /* 0x002fce0000010000 */
.L_x_4855:
[----:B------:R-:W-:Y:S05]  /*21d0*/  BSYNC B0 ;  /* 0x0000000000007941 */ /* 0x000fea0003800000 */
.L_x_4854:
        /* <DEDUP_REMOVED lines=16> */
[----:B--2---:R-:W-:Y:S01]  /*22e0*/  FADD.FTZ R9, R9, R8 ;  /* 0x0000000809097221 */ /* 0x004fe20000010000 */
[----:B---3--:R-:W-:Y:S01]  /*22f0*/  FADD.FTZ R12, R12, R3 ;  /* 0x000000030c0c7221 */ /* 0x008fe20000010000 */
[----:B----4-:R-:W-:Y:S01]  /*2300*/  FADD.FTZ R14, R14, R5 ;  /* 0x000000050e0e7221 */ /* 0x010fe20000010000 */
[----:B-----5:R-:W-:Y:S01]  /*2310*/  FADD.FTZ R17, R17, R16 ;  /* 0x0000001011117221 */ /* 0x020fe20000010000 */
[----:B0-----:R-:W-:Y:S01]  /*2320*/  FADD.FTZ R0, R0, R7 ;  /* 0x0000000700007221 */ /* 0x001fe20000010000 */
[----:B-1----:R-:W-:-:S07]  /*2330*/  FADD.FTZ R15, R15, R20 ;  /* 0x000000140f0f7221 */ /* 0x002fce0000010000 */
.L_x_4857:
[----:B------:R-:W-:Y:S05]  /*2340*/  BSYNC B0 ;  /* 0x0000000000007941 */ /* 0x000fea0003800000 */
.L_x_4856:
[----:B------:R-:W-:Y:S06]  /*2350*/  BAR.SYNC.DEFER_BLOCKING 0x0 ;  /* 0x0000000000007b1d */ /* 0x000fec0000010000 */
[----:B------:R-:W-:Y:S05]  /*2360*/  @P4 EXIT ;  /* 0x000000000000494d */ /* 0x000fea0003800000 */
[----:B------:R-:W-:Y:S01]  /*2370*/  UIMAD UR4, UR38, 0xc0, URZ ;  /* 0x000000c0260478a4 */ /* 0x000fe2000f8e023f */
[----:B-12---:R-:W-:Y:S01]  /*2380*/  IMAD R2, R4, UR39, RZ ;  /* 0x0000002704027c24 */ /* 0x006fe2000f8e02ff */
[----:B------:R-:W-:Y:S01]  /*2390*/  IADD3 R21, R18, 0x20, RZ ;  /* 0x0000002012157810 */ /* 0x000fe20007ffe0ff */
[----:B------:R-:W-:Y:S01]  /*23a0*/  IMAD R6, R6, 0xc0, RZ ;  /* 0x000000c006067824 */ /* 0x000fe200078e02ff */
[C---:B------:R-:W-:Y:S01]  /*23b0*/  IADD3 R25, R18.reuse, 0x60, RZ ;  /* 0x0000006012197810 */ /* 0x040fe20007ffe0ff */
[C---:B------:R-:W-:Y:S01]  /*23c0*/  VIADD R23, R18.reuse, 0x40 ;  /* 0x0000004012177836 */ /* 0x040fe20000000000 */
[----:B------:R-:W-:Y:S01]  /*23d0*/  IADD3 R27, R18, 0x80, RZ ;  /* 0x00000080121b7810 */ /* 0x000fe20007ffe0ff */
[----:B------:R-:W-:Y:S01]  /*23e0*/  IMAD R2, R2, UR4, RZ ;  /* 0x0000000402027c24 */ /* 0x000fe2000f8e02ff */
[----:B------:R-:W-:Y:S01]  /*23f0*/  SHF.R.S32.HI R4, RZ, 0x1f, R6 ;  /* 0x0000001fff047819 */ /* 0x000fe20000011406 */
[----:B0-----:R-:W-:Y:S01]  /*2400*/  IMAD R3, R10, UR4, RZ ;  /* 0x000000040a037c24 */ /* 0x001fe2000f8e02ff */
[----:B------:R-:W-:Y:S01]  /*2410*/  ULDC.64 UR4, c[0x0][0x220] ;  /* 0x0000880000047ab9 */ /* 0x000fe20000000a00 */
[----:B------:R-:W-:Y:S01]  /*2420*/  VIADD R19, R18, 0xa0 ;  /* 0x000000a012137836 */ /* 0x000fe20000000000 */
[----:B------:R-:W-:-:S02]  /*2430*/  SHF.R.S32.HI R8, RZ, 0x1f, R2 ;  /* 0x0000001fff087819 */ /* 0x000fc40000011402 */
[----:B------:R-:W-:Y:S02]  /*2440*/  IADD3 R6, P0, P1, R2, R3, R6 ;  /* 0x0000000302067210 */ /* 0x000fe4000791e006 */
[----:B------:R-:W-:Y:S02]  /*2450*/  SHF.R.S32.HI R3, RZ, 0x1f, R3 ;  /* 0x0000001fff037819 */ /* 0x000fe40000011403 */
[-C--:B------:R-:W-:Y:S02]  /*2460*/  IADD3 R5, P2, R21, R6.reuse, RZ ;  /* 0x0000000615057210 */ /* 0x080fe40007f5e0ff */
[----:B------:R-:W-:Y:S02]  /*2470*/  IADD3.X R8, R8, R3, R4, P0, P1 ;  /* 0x0000000308087210 */ /* 0x000fe400007e2404 */
[-C--:B------:R-:W-:Y:S02]  /*2480*/  IADD3 R3, P1, R18, R6.reuse, RZ ;  /* 0x0000000612037210 */ /* 0x080fe40007f3e0ff */
[----:B------:R-:W-:-:S02]  /*2490*/  IADD3 R7, P3, R23, R6, RZ ;  /* 0x0000000617077210 */ /* 0x000fc40007f7e0ff */
[-C--:B------:R-:W-:Y:S02]  /*24a0*/  IADD3 R11, P4, R25, R6.reuse, RZ ;  /* 0x00000006190b7210 */ /* 0x080fe40007f9e0ff */
[-C--:B------:R-:W-:Y:S02]  /*24b0*/  IADD3 R13, P5, R27, R6.reuse, RZ ;  /* 0x000000061b0d7210 */ /* 0x080fe40007fbe0ff */
[----:B------:R-:W-:Y:S02]  /*24c0*/  IADD3 R16, P0, R19, R6, RZ ;  /* 0x0000000613107210 */ /* 0x000fe40007f1e0ff */
[-C--:B------:R-:W-:Y:S02]  /*24d0*/  LEA.HI.X.SX32 R10, R18, R8.reuse, 0x1, P1 ;  /* 0x00000008120a7211 */ /* 0x080fe400008f0eff */
[----:B------:R-:W-:Y:S02]  /*24e0*/  LEA.HI.X.SX32 R24, R21, R8, 0x1, P2 ;  /* 0x0000000815187211 */ /* 0x000fe400010f0eff */
[----:B------:R-:W-:-:S02]  /*24f0*/  LEA R2, P1, R3, UR4, 0x1 ;  /* 0x0000000403027c11 */ /* 0x000fc4000f8208ff */
[----:B------:R-:W-:Y:S02]  /*2500*/  LEA R4, P2, R5, UR4, 0x1 ;  /* 0x0000000405047c11 */ /* 0x000fe4000f8408ff */
[-C--:B------:R-:W-:Y:S02]  /*2510*/  LEA.HI.X.SX32 R22, R23, R8.reuse, 0x1, P3 ;  /* 0x0000000817167211 */ /* 0x080fe400018f0eff */
[-C--:B------:R-:W-:Y:S02]  /*2520*/  LEA.HI.X.SX32 R18, R25, R8.reuse, 0x1, P4 ;  /* 0x0000000819127211 */ /* 0x080fe400020f0eff */
[-C--:B------:R-:W-:Y:S02]  /*2530*/  LEA.HI.X.SX32 R20, R27, R8.reuse, 0x1, P5 ;  /* 0x000000081b147211 */ /* 0x080fe400028f0eff */
[----:B------:R-:W-:Y:S02]  /*2540*/  LEA.HI.X.SX32 R19, R19, R8, 0x1, P0 ;  /* 0x0000000813137211 */ /* 0x000fe400000f0eff */
[----:B------:R-:W-:-:S02]  /*2550*/  LEA.HI.X R3, R3, UR5, R10, 0x1, P1 ;  /* 0x0000000503037c11 */ /* 0x000fc400088f0c0a */
[----:B------:R-:W-:Y:S02]  /*2560*/  LEA R8, P0, R11, UR4, 0x1 ;  /* 0x000000040b087c11 */ /* 0x000fe4000f8008ff */
[----:B------:R-:W-:Y:S02]  /*2570*/  LEA.HI.X R5, R5, UR5, R24, 0x1, P2 ;  /* 0x0000000505057c11 */ /* 0x000fe400090f0c18 */
[----:B------:R-:W-:Y:S02]  /*2580*/  LEA R10, P1, R13, UR4, 0x1 ;  /* 0x000000040d0a7c11 */ /* 0x000fe4000f8208ff */
[----:B------:R-:W-:Y:S02]  /*2590*/  F2FP.F16.F32.PACK_AB R21, R12, R9 ;  /* 0x000000090c15723e */ /* 0x000fe400000000ff */
[----:B------:R-:W-:Y:S02]  /*25a0*/  LEA R12, P2, R16, UR4, 0x1 ;  /* 0x00000004100c7c11 */ /* 0x000fe4000f8408ff */
[----:B------:R-:W-:Y:S01]  /*25b0*/  LEA.HI.X R9, R11, UR5, R18, 0x1, P0 ;  /* 0x000000050b097c11 */ /* 0x000fe200080f0c12 */
[----:B------:R0:W-:Y:S01]  /*25c0*/  STG.E.U16 desc[UR36][R2.64], R21 ;  /* 0x0000001502007986 */ /* 0x0001e2000c101524 */
[----:B------:R-:W-:-:S02]  /*25d0*/  LEA.HI.X R11, R13, UR5, R20, 0x1, P1 ;  /* 0x000000050d0b7c11 */ /* 0x000fc400088f0c14 */
[----:B------:R-:W-:Y:S02]  /*25e0*/  LEA R6, P3, R7, UR4, 0x1 ;  /* 0x0000000407067c11 */ /* 0x000fe4000f8608ff */
[----:B------:R-:W-:Y:S02]  /*25f0*/  LEA.HI.X R13, R16, UR5, R19, 0x1, P2 ;  /* 0x00000005100d7c11 */ /* 0x000fe400090f0c13 */
[----:B------:R-:W-:Y:S02]  /*2600*/  F2FP.F16.F32.PACK_AB R14, R17, R14 ;  /* 0x0000000e110e723e */ /* 0x000fe400000000ff */
[----:B------:R-:W-:Y:S02]  /*2610*/  PRMT R16, R21, 0x7632, R16 ;  /* 0x0000763215107816 */ /* 0x000fe40000000010 */
[----:B------:R-:W-:Y:S02]  /*2620*/  F2FP.F16.F32.PACK_AB R0, R15, R0 ;  /* 0x000000000f00723e */ /* 0x000fe400000000ff */
        /* <DEDUP_REMOVED lines=9> */
.L_x_4830:
        /* <DEDUP_REMOVED lines=16> */
.L_x_4858:
[----:B------:R-:W-:Y:S05]  /*27c0*/  EXIT ;  /* 0x000000000000794d */ /* 0x000fea0003800000 */
.L_x_4831:
[----:B------:R-:W-:Y:S01]  /*27d0*/  HFMA2.MMA R12, -RZ, RZ, 0, 9.5367431640625e-07 ;  /* 0x00000010ff0c7435 */ /* 0x000fe200000001ff */
[----:B------:R-:W-:Y:S01]  /*27e0*/  MOV R11, 0x1f ;  /* 0x0000001f000b7802 */ /* 0x000fe20000000f00 */
[----:B------:R-:W-:Y:S01]  /*27f0*/  IMAD.MOV.U32 R15, RZ, RZ, -0x1 ;  /* 0xffffffffff0f7424 */ /* 0x000fe200078e00ff */
[----:B------:R-:W-:-:S08]  /*2800*/  MOV R2, 0xff7fffff ;  /* 0xff7fffff00027802 */ /* 0x000fd00000000f00 */
[----:B0-----:R-:W-:Y:S05]  /*2810*/  WARPSYNC.COLLECTIVE R15, `(.L_x_4859) ;  /* 0x000000000f087348 */ /* 0x001fea0003c00000 */
[----:B------:R1:W2:Y:S02]  /*2820*/  SHFL.BFLY P6, R14, R13, R12, R11 ;  /* 0x0c00000c0d0e7389 */ /* 0x0002a400000c000b */
[----:B012---:R-:W-:Y:S01]  /*2830*/  ENDCOLLECTIVE ;  /* 0x000000000000791b */ /* 0x007fe20003800000 */
.L_x_4859:
[----:B------:R-:W-:Y:S01]  /*2840*/  HFMA2.MMA R12, -RZ, RZ, 0, 4.76837158203125e-07 ;  /* 0x00000008ff0c7435 */ /* 0x000fe200000001ff */
[----:B------:R-:W-:-:S04]  /*2850*/  FMNMX.FTZ R0, R14, -3.40282346638528859812e+38, !PT ;  /* 0xff7fffff0e007809 */ /* 0x000fc80007810000 */
[----:B------:R-:W-:-:S07]  /*2860*/  MOV R13, R0 ;  /* 0x00000000000d7202 */ /* 0x000fce0000000f00 */
[----:B------:R-:W-:Y:S05]  /*2870*/  WARPSYNC.COLLECTIVE R15, `(.L_x_4860) ;  /* 0x000000000f087348 */ /* 0x000fea0003c00000 */
[----:B------:R0:W1:Y:S02]  /*2880*/  SHFL.BFLY P6, R14, R13, R12, R11 ;  /* 0x0c00000c0d0e7389 */ /* 0x00006400000c000b */
[----:B01----:R-:W-:Y:S01]  /*2890*/  ENDCOLLECTIVE ;  /* 0x000000000000791b */ /* 0x003fe20003800000 */
.L_x_4860:
[----:B------:R-:W-:Y:S02]  /*28a0*/  MOV R12, 0x4 ;  /* 0x00000004000c7802 */ /* 0x000fe40000000f00 */
[----:B------:R-:W-:-:S05]  /*28b0*/  FMNMX.FTZ R3, R0, R14, !PT ;  /* 0x0000000e00037209 */ /* 0x000fca0007810000 */
[----:B------:R-:W-:-:S07]  /*28c0*/  IMAD.MOV.U32 R13, RZ, RZ, R3 ;  /* 0x000000ffff0d7224 */ /* 0x000fce00078e0003 */
[----:B------:R-:W-:Y:S05]  /*28d0*/  WARPSYNC.COLLECTIVE R15, `(.L_x_4861) ;  /* 0x000000000f087348 */ /* 0x000fea0003c00000 */
[----:B------:R0:W1:Y:S02]  /*28e0*/  SHFL.BFLY P6, R14, R13, R12, R11 ;  /* 0x0c00000c0d0e7389 */ /* 0x00006400000c000b */
[----:B01----:R-:W-:Y:S01]  /*28f0*/  ENDCOLLECTIVE ;  /* 0x000000000000791b */ /* 0x003fe20003800000 */
.L_x_4861:
[----:B------:R-:W-:Y:S05]  /*2900*/  BRA `(.L_x_4862) ;  /* 0xffffffd800647947 */ /* 0x000fea000383ffff */
.L_x_4863:
        /* <DEDUP_REMOVED lines=15> */
.L_x_29660:


//--------------------- .text._ZN4vllm25paged_attention_v2_kernelIthLi128ELi8ELi128ELNS_18Fp8KVCacheDataTypeE2ELb0ELi512EEEvPfS2_PT_PKS3_PKT0_S9_ifPKiSB_iPKfiiiSD_SD_iiiii --------------------------
	.section	.text._ZN4vllm25paged_attention_v2_kernelIthLi128ELi8ELi128ELNS_18Fp8KVCacheDataTypeE2ELb0ELi512EEEvPfS2_PT_PKS3_PKT0_S9_ifPKiSB_iPKfiiiSD_SD_iiiii,"ax",@progbits
	.align	128
        .global         _ZN4vllm25paged_attention_v2_kernelIthLi128ELi8ELi128ELNS_18Fp8KVCacheDataTypeE2ELb0ELi512EEEvPfS2_PT_PKS3_PKT0_S9_ifPKiSB_iPKfiiiSD_SD_iiiii
        .type           _ZN4vllm25paged_attention_v2_kernelIthLi128ELi8ELi128ELNS_18Fp8KVCacheDataTypeE2ELb0ELi512EEEvPfS2_PT_PKS3_PKT0_S9_ifPKiSB_iPKfiiiSD_SD_iiiii,@function
        .size           _ZN4vllm25paged_attention_v2_kernelIthLi128ELi8ELi128ELNS_18Fp8KVCacheDataTypeE2ELb0ELi512EEEvPfS2_PT_PKS3_PKT0_S9_ifPKiSB_iPKfiiiSD_SD_iiiii,(.L_x_29661 - _ZN4vllm25paged_attention_v2_kernelIthLi128ELi8ELi128ELNS_18Fp8KVCacheDataTypeE2ELb0ELi512EEEvPfS2_PT_PKS3_PKT0_S9_ifPKiSB_iPKfiiiSD_SD_iiiii)
        .other          _ZN4vllm25paged_attention_v2_kernelIthLi128ELi8ELi128ELNS_18Fp8KVCacheDataTypeE2ELb0ELi512EEEvPfS2_PT_PKS3_PKT0_S9_ifPKiSB_iPKfiiiSD_SD_iiiii,@"STO_CUDA_ENTRY STV_DEFAULT"
_ZN4vllm25paged_attention_v2_kernelIthLi128ELi8ELi128ELNS_18Fp8KVCacheDataTypeE2ELb0ELi512EEEvPfS2_PT_PKS3_PKT0_S9_ifPKiSB_iPKfiiiSD_SD_iiiii:
.text._ZN4vllm25paged_attention_v2_kernelIthLi128ELi8ELi128ELNS_18Fp8KVCacheDataTypeE2ELb0ELi512EEEvPfS2_PT_PKS3_PKT0_S9_ifPKiSB_iPKfiiiSD_SD_iiiii:
        /* <DEDUP_REMOVED lines=42> */
.L_x_4892:
        /* <DEDUP_REMOVED lines=47> */
.L_x_4870:
[----:B------:R-:W1:Y:S01]  /*0590*/  LDS R15, [R3] ;  /* 0x00000000030f7984 */ /* 0x000e620000000800 */
[----:B------:R-:W-:Y:S02]  /*05a0*/  IADD3 R2, R2, -0x1, RZ ;  /* 0xffffffff02027810 */ /* 0x000fe40007ffe0ff */
[----:B------:R-:W-:Y:S02]  /*05b0*/  IADD3 R13, R13, 0x80, RZ ;  /* 0x000000800d0d7810 */ /* 0x000fe40007ffe0ff */
        /* <DEDUP_REMOVED lines=8> */
.L_x_4869:
[----:B------:R-:W-:Y:S05]  /*0640*/  BSYNC B1 ;  /* 0x0000000000017941 */ /* 0x000fea0003800000 */
.L_x_4868:
        /* <DEDUP_REMOVED lines=14> */
.L_x_4873:
        /* <DEDUP_REMOVED lines=100> */
.L_x_4872:
[----:B------:R-:W-:Y:S05]  /*0d70*/  BSYNC B1 ;  /* 0x0000000000017941 */ /* 0x000fea0003800000 */
.L_x_4871:
        /* <DEDUP_REMOVED lines=55> */
.L_x_4875:
[----:B------:R-:W-:Y:S05]  /*10f0*/  BSYNC B1 ;  /* 0x0000000000017941 */ /* 0x000fea0003800000 */
.L_x_4874:
        /* <DEDUP_REMOVED lines=26> */
.L_x_4867:
[----:B------:R-:W-:Y:S05]  /*12a0*/  BSYNC B0 ;  /* 0x0000000000007941 */ /* 0x000fea0003800000 */
.L_x_4866:
        /* <DEDUP_REMOVED lines=55> */
.L_x_4880:
        /* <DEDUP_REMOVED lines=8> */
.L_x_4879:
[----:B------:R-:W-:Y:S05]  /*16a0*/  BSYNC B1 ;  /* 0x0000000000017941 */ /* 0x000fea0003800000 */
.L_x_4878:
        /* <DEDUP_REMOVED lines=14> */
.L_x_4883:
        /* <DEDUP_REMOVED lines=52> */
.L_x_4882:
[----:B------:R-:W-:Y:S05]  /*1ad0*/  BSYNC B1 ;  /* 0x0000000000017941 */ /* 0x000fea0003800000 */
.L_x_4881:
        /* <DEDUP_REMOVED lines=31> */
.L_x_4885:
[----:B------:R-:W-:Y:S05]  /*1cd0*/  BSYNC B1 ;  /* 0x0000000000017941 */ /* 0x000fea0003800000 */
.L_x_4884:
        /* <DEDUP_REMOVED lines=14> */
.L_x_4877:
[----:B------:R-:W-:Y:S05]  /*1dc0*/  BSYNC B0 ;  /* 0x0000000000007941 */ /* 0x000fea0003800000 */
.L_x_4876:
        /* <DEDUP_REMOVED lines=22> */
.L_x_4887:
[----:B------:R-:W-:Y:S05]  /*1f30*/  BSYNC B0 ;  /* 0x0000000000007941 */ /* 0x000fea0003800000 */
.L_x_4886:
[----:B------:R-:W5:Y:S08]  /*1f40*/  S2UR UR5, SR_CgaCtaId ;  /* 0x00000000000579c3 */ /* 0x000f700000008800 */
[----:B------:R-:W-:Y:S01]  /*1f50*/  BAR.SYNC.DEFER_BLOCKING 0x0 ;  /* 0x0000000000007b1d */ /* 0x000fe20000010000 */
[----:B-1--4-:R-:W-:Y:S01]  /*1f60*/  LOP3.LUT R0, R7, 0xffffffc0, RZ, 0xc0, !PT ;  /* 0xffffffc007007812 */ /* 0x012fe200078ec0ff */
[----:B------:R-:W-:Y:S01]  /*1f70*/  IMAD R17, R17, 0x80, R18 ;  /* 0x0000008011117824 */ /* 0x000fe200078e0212 */
[C---:B------:R-:W-:Y:S01]  /*1f80*/  ISETP.GT.AND P1, PT, R7.reuse, 0x3f, PT ;  /* 0x0000003f0700780c */ /* 0x040fe20003f24270 */
[----:B---3--:R-:W-:Y:S01]  /*1f90*/  HFMA2.MMA R5, -RZ, RZ, 0, 0 ;  /* 0x00000000ff057435 */ /* 0x008fe200000001ff */
[----:B------:R-:W-:Y:S01]  /*1fa0*/  ISETP.NE.AND P0, PT, R0, 0x40, PT ;  /* 0x000000400000780c */ /* 0x000fe20003f05270 */
[----:B------:R-:W-:Y:S01]  /*1fb0*/  UMOV UR4, 0x400 ;  /* 0x0000040000047882 */ /* 0x000fe20000000000 */
[----:B------:R-:W-:Y:S01]  /*1fc0*/  LOP3.LUT R0, R7, 0xffffffe0, RZ, 0xc0, !PT ;  /* 0xffffffe007007812 */ /* 0x000fe200078ec0ff */
[----:B------:R-:W-:Y:S01]  /*1fd0*/  UIADD3 UR4, UR4, 0x20, URZ ;  /* 0x0000002004047890 */ /* 0x000fe2000fffe03f */
[----:B--2---:R-:W-:-:S02]  /*1fe0*/  CS2R R2, SRZ ;  /* 0x0000000000027805 */ /* 0x004fc4000001ff00 */
[----:B------:R-:W-:Y:S02]  /*1ff0*/  ISETP.NE.AND P2, PT, R0, 0x20, PT ;  /* 0x000000200000780c */ /* 0x000fe40003f45270 */
[----:B------:R-:W-:Y:S01]  /*2000*/  MOV R0, RZ ;  /* 0x000000ff00007202 */ /* 0x000fe20000000f00 */
[----:B-----5:R-:W-:-:S06]  /*2010*/  ULEA UR4, UR5, UR4, 0x18 ;  /* 0x0000000405047291 */ /* 0x020fcc000f8ec03f */
[----:B------:R-:W-:-:S05]  /*2020*/  LEA R17, R17, UR4, 0x2 ;  /* 0x0000000411117c11 */ /* 0x000fca000f8e10ff */
[----:B------:R-:W-:Y:S04]  /*2030*/  @!P0 STS [R17+-0x400], RZ ;  /* 0xfffc00ff11008388 */ /* 0x000fe80000000800 */
[----:B------:R-:W-:Y:S04]  /*2040*/  @!P0 STS [R17+-0x380], RZ ;  /* 0xfffc80ff11008388 */ /* 0x000fe80000000800 */
[----:B------:R-:W-:Y:S04]  /*2050*/  @!P0 STS [R17+-0x300], RZ ;  /* 0xfffd00ff11008388 */ /* 0x000fe80000000800 */
[----:B------:R-:W-:Y:S01]  /*2060*/  @!P0 STS [R17+-0x280], RZ ;  /* 0xfffd80ff11008388 */ /* 0x000fe20000000800 */
[----:B------:R-:W-:Y:S01]  /*2070*/  BAR.SYNC.DEFER_BLOCKING 0x0 ;  /* 0x0000000000007b1d */ /* 0x000fe20000010000 */
[C---:B------:R-:W-:Y:S01]  /*2080*/  ISETP.GT.AND P0, PT, R7.reuse, 0x1f, PT ;  /* 0x0000001f0700780c */ /* 0x040fe20003f04270 */
[----:B------:R-:W-:-:S04]  /*2090*/  VIADD R7, R7, 0x1f ;  /* 0x0000001f07077836 */ /* 0x000fc80000000000 */
[----:B------:R-:W1:Y:S04]  /*20a0*/  @!P1 LDS R8, [R17] ;  /* 0x0000000011089984 */ /* 0x000e680000000800 */
[----:B------:R-:W2:Y:S04]  /*20b0*/  @!P1 LDS R9, [R17+0x80] ;  /* 0x0000800011099984 */ /* 0x000ea80000000800 */
[----:B------:R-:W3:Y:S04]  /*20c0*/  @!P1 LDS R11, [R17+0x100] ;  /* 0x00010000110b9984 */ /* 0x000ee80000000800 */
[----:B------:R-:W4:Y:S01]  /*20d0*/  @!P1 LDS R12, [R17+0x180] ;  /* 0x00018000110c9984 */ /* 0x000f220000000800 */
[----:B-1----:R-:W-:Y:S01]  /*20e0*/  @!P1 FADD.FTZ R2, RZ, R8 ;  /* 0x00000008ff029221 */ /* 0x002fe20000010000 */
[----:B------:R-:W-:Y:S01]  /*20f0*/  BAR.SYNC.DEFER_BLOCKING 0x0 ;  /* 0x0000000000007b1d */ /* 0x000fe20000010000 */
[----:B--2---:R-:W-:Y:S01]  /*2100*/  @!P1 FADD.FTZ R5, RZ, R9 ;  /* 0x00000009ff059221 */ /* 0x004fe20000010000 */
[----:B---3--:R-:W-:Y:S01]  /*2110*/  @!P1 FADD.FTZ R3, RZ, R11 ;  /* 0x0000000bff039221 */ /* 0x008fe20000010000 */
[----:B----4-:R-:W-:Y:S01]  /*2120*/  @!P1 FADD.FTZ R0, RZ, R12 ;  /* 0x0000000cff009221 */ /* 0x010fe20000010000 */
[----:B------:R-:W-:-:S02]  /*2130*/  ISETP.GT.U32.AND P1, PT, R7, 0x3e, PT ;  /* 0x0000003e0700780c */ /* 0x000fc40003f24070 */
[----:B------:R1:W-:Y:S04]  /*2140*/  @!P2 STS [R17+-0x200], R2 ;  /* 0xfffe00021100a388 */ /* 0x0003e80000000800 */
[----:B------:R1:W-:Y:S04]  /*2150*/  @!P2 STS [R17+-0x180], R5 ;  /* 0xfffe80051100a388 */ /* 0x0003e80000000800 */
[----:B------:R1:W-:Y:S04]  /*2160*/  @!P2 STS [R17+-0x100], R3 ;  /* 0xffff00031100a388 */ /* 0x0003e80000000800 */
[----:B------:R1:W-:Y:S01]  /*2170*/  @!P2 STS [R17+-0x80], R0 ;  /* 0xffff80001100a388 */ /* 0x0003e20000000800 */
[----:B------:R-:W-:Y:S06]  /*2180*/  BAR.SYNC.DEFER_BLOCKING 0x0 ;  /* 0x0000000000007b1d */ /* 0x000fec0000010000 */
[----:B------:R1:W2:Y:S04]  /*2190*/  @!P0 LDS R9, [R17] ;  /* 0x0000000011098984 */ /* 0x0002a80000000800 */
[----:B------:R1:W3:Y:S04]  /*21a0*/  @!P0 LDS R8, [R17+0x80] ;  /* 0x0000800011088984 */ /* 0x0002e80000000800 */
[----:B------:R1:W4:Y:S04]  /*21b0*/  @!P0 LDS R12, [R17+0x100] ;  /* 0x00010000110c8984 */ /* 0x0003280000000800 */
[----:B------:R1:W0:Y:S01]  /*21c0*/  @!P0 LDS R11, [R17+0x180] ;  /* 0x00018000110b8984 */ /* 0x0002220000000800 */
[----:B------:R-:W-:Y:S06]  /*21d0*/  BAR.SYNC.DEFER_BLOCKING 0x0 ;  /* 0x0000000000007b1d */ /* 0x000fec0000010000 */
[----:B------:R-:W-:Y:S05]  /*21e0*/  @P1 EXIT ;  /* 0x000000000000194d */ /* 0x000fea0003800000 */
[----:B------:R-:W-:Y:S01]  /*21f0*/  IMAD R4, R4, UR39, RZ ;  /* 0x0000002704047c24 */ /* 0x000fe2000f8e02ff */
[----:B------:R-:W-:Y:S01]  /*2200*/  SHF.L.U32 R6, R6, 0x7, RZ ;  /* 0x0000000706067819 */ /* 0x000fe200000006ff */
[----:B0-----:R-:W-:Y:S02]  /*2210*/  IMAD R7, R10, UR38, RZ ;  /* 0x000000260a077c24 */ /* 0x001fe4000f8e02ff */
[----:B-12---:R-:W-:Y:S01]  /*2220*/  @!P0 FADD.FTZ R2, R2, R9 ;  /* 0x0000000902028221 */ /* 0x006fe20000010000 */
[----:B------:R-:W-:Y:S01]  /*2230*/  IMAD R4, R4, UR38, RZ ;  /* 0x0000002604047c24 */ /* 0x000fe2000f8e02ff */
[----:B------:R-:W-:Y:S01]  /*2240*/  SHF.R.S32.HI R9, RZ, 0x1f, R6 ;  /* 0x0000001fff097819 */ /* 0x000fe20000011406 */
[----:B---3--:R-:W-:Y:S01]  /*2250*/  @!P0 FADD.FTZ R5, R5, R8 ;  /* 0x0000000805058221 */ /* 0x008fe20000010000 */
[----:B------:R-:W-:Y:S01]  /*2260*/  SHF.L.U32 R7, R7, 0x7, RZ ;  /* 0x0000000707077819 */ /* 0x000fe200000006ff */
[----:B------:R-:W-:Y:S02]  /*2270*/  IMAD.SHL.U32 R4, R4, 0x80, RZ ;  /* 0x0000008004047824 */ /* 0x000fe400078e00ff */
[----:B----4-:R-:W-:Y:S01]  /*2280*/  @!P0 FADD.FTZ R3, R3, R12 ;  /* 0x0000000c03038221 */ /* 0x010fe20000010000 */
[----:B------:R-:W-:-:S02]  /*2290*/  VIADD R8, R18, 0x60 ;  /* 0x0000006012087836 */ /* 0x000fc40000000000 */
[----:B------:R-:W-:Y:S01]  /*22a0*/  @!P0 FADD.FTZ R0, R0, R11 ;  /* 0x0000000b00008221 */ /* 0x000fe20000010000 */
[----:B------:R-:W-:Y:S01]  /*22b0*/  ULDC.64 UR4, c[0x0][0x220] ;  /* 0x0000880000047ab9 */ /* 0x000fe20000000a00 */
[----:B------:R-:W-:Y:S02]  /*22c0*/  IADD3 R15, P1, P2, R4, R7, R6 ;  /* 0x00000007040f7210 */ /* 0x000fe40007a3e006 */
[----:B------:R-:W-:Y:S02]  /*22d0*/  SHF.R.S32.HI R7, RZ, 0x1f, R7 ;  /* 0x0000001fff077819 */ /* 0x000fe40000011407 */
[----:B------:R-:W-:Y:S02]  /*22e0*/  SHF.R.S32.HI R4, RZ, 0x1f, R4 ;  /* 0x0000001fff047819 */ /* 0x000fe40000011404 */
[----:B------:R-:W-:Y:S02]  /*22f0*/  IADD3 R10, P3, R18, R15, RZ ;  /* 0x0000000f120a7210 */ /* 0x000fe40007f7e0ff */
[----:B------:R-:W-:-:S02]  /*2300*/  IADD3.X R17, R4, R7, R9, P1, P2 ;  /* 0x0000000704117210 */ /* 0x000fc40000fe4409 */
[C---:B------:R-:W-:Y:S02]  /*2310*/  IADD3 R4, R18.reuse, 0x20, RZ ;  /* 0x0000002012047810 */ /* 0x040fe40007ffe0ff */
[----:B------:R-:W-:Y:S02]  /*2320*/  IADD3 R7, R18, 0x40, RZ ;  /* 0x0000004012077810 */ /* 0x000fe40007ffe0ff */
[-C--:B------:R-:W-:Y:S02]  /*2330*/  IADD3 R13, P2, R4, R15.reuse, RZ ;  /* 0x0000000f040d7210 */ /* 0x080fe40007f5e0ff */
[-C--:B------:R-:W-:Y:S02]  /*2340*/  IADD3 R9, P1, R7, R15.reuse, RZ ;  /* 0x0000000f07097210 */ /* 0x080fe40007f3e0ff */
[----:B------:R-:W-:Y:S02]  /*2350*/  IADD3 R11, P0, R8, R15, RZ ;  /* 0x0000000f080b7210 */ /* 0x000fe40007f1e0ff */
[----:B------:R-:W-:-:S02]  /*2360*/  LEA.HI.X.SX32 R15, R18, R17, 0x1, P3 ;  /* 0x00000011120f7211 */ /* 0x000fc400018f0eff */
[----:B------:R-:W-:Y:S02]  /*2370*/  LEA R6, P3, R10, UR4, 0x1 ;  /* 0x000000040a067c11 */ /* 0x000fe4000f8608ff */
[-C--:B------:R-:W-:Y:S02]  /*2380*/  LEA.HI.X.SX32 R16, R4, R17.reuse, 0x1, P2 ;  /* 0x0000001104107211 */ /* 0x080fe400010f0eff */
[-C--:B------:R-:W-:Y:S02]  /*2390*/  LEA.HI.X.SX32 R14, R7, R17.reuse, 0x1, P1 ;  /* 0x00000011070e7211 */ /* 0x080fe400008f0eff */
[----:B------:R-:W-:Y:S02]  /*23a0*/  LEA.HI.X.SX32 R12, R8, R17, 0x1, P0 ;  /* 0x00000011080c7211 */ /* 0x000fe400000f0eff */
[----:B------:R-:W-:Y:S02]  /*23b0*/  LEA.HI.X R7, R10, UR5, R15, 0x1, P3 ;  /* 0x000000050a077c11 */ /* 0x000fe400098f0c0f */
        /* <DEDUP_REMOVED lines=15> */
.L_x_4864:
        /* <DEDUP_REMOVED lines=16> */
.L_x_4888:
[----:B------:R-:W-:Y:S05]  /*25b0*/  EXIT ;  /* 0x000000000000794d */ /* 0x000fea0003800000 */
.L_x_4865:
[----:B------:R-:W-:Y:S01]  /*25c0*/  HFMA2.MMA R12, -RZ, RZ, 0, 9.5367431640625e-07 ;  /* 0x00000010ff0c7435 */ /* 0x000fe200000001ff */
[----:B------:R-:W-:Y:S01]  /*25d0*/  MOV R11, 0x1f ;  /* 0x0000001f000b7802 */ /* 0x000fe20000000f00 */
[----:B------:R-:W-:Y:S01]  /*25e0*/  IMAD.MOV.U32 R15, RZ, RZ, -0x1 ;  /* 0xffffffffff0f7424 */ /* 0x000fe200078e00ff */
[----:B------:R-:W-:-:S08]  /*25f0*/  MOV R2, 0xff7fffff ;  /* 0xff7fffff00027802 */ /* 0x000fd00000000f00 */
[----:B0-----:R-:W-:Y:S05]  /*2600*/  WARPSYNC.COLLECTIVE R15, `(.L_x_4889) ;  /* 0x000000000f087348 */ /* 0x001fea0003c00000 */
[----:B------:R1:W2:Y:S02]  /*2610*/  SHFL.BFLY P6, R14, R13, R12, R11 ;  /* 0x0c00000c0d0e7389 */ /* 0x0002a400000c000b */
[----:B012---:R-:W-:Y:S01]  /*2620*/  ENDCOLLECTIVE ;  /* 0x000000000000791b */ /* 0x007fe20003800000 */
.L_x_4889:
[----:B------:R-:W-:Y:S01]  /*2630*/  HFMA2.MMA R12, -RZ, RZ, 0, 4.76837158203125e-07 ;  /* 0x00000008ff0c7435 */ /* 0x000fe200000001ff */
[----:B------:R-:W-:-:S04]  /*2640*/  FMNMX.FTZ R0, R14, -3.40282346638528859812e+38, !PT ;  /* 0xff7fffff0e007809 */ /* 0x000fc80007810000 */
[----:B------:R-:W-:-:S07]  /*2650*/  MOV R13, R0 ;  /* 0x00000000000d7202 */ /* 0x000fce0000000f00 */
[----:B------:R-:W-:Y:S05]  /*2660*/  WARPSYNC.COLLECTIVE R15, `(.L_x_4890) ;  /* 0x000000000f087348 */ /* 0x000fea0003c00000 */
[----:B------:R0:W1:Y:S02]  /*2670*/  SHFL.BFLY P6, R14, R13, R12, R11 ;  /* 0x0c00000c0d0e7389 */ /* 0x00006400000c000b */
[----:B01----:R-:W-:Y:S01]  /*2680*/  ENDCOLLECTIVE ;  /* 0x000000000000791b */ /* 0x003fe20003800000 */
.L_x_4890:
[----:B------:R-:W-:Y:S02]  /*2690*/  MOV R12, 0x4 ;  /* 0x00000004000c7802 */ /* 0x000fe40000000f00 */
[----:B------:R-:W-:-:S05]  /*26a0*/  FMNMX.FTZ R3, R0, R14, !PT ;  /* 0x0000000e00037209 */ /* 0x000fca0007810000 */
[----:B------:R-:W-:-:S07]  /*26b0*/  IMAD.MOV.U32 R13, RZ, RZ, R3 ;  /* 0x000000ffff0d7224 */ /* 0x000fce00078e0003 */
[----:B------:R-:W-:Y:S05]  /*26c0*/  WARPSYNC.COLLECTIVE R15, `(.L_x_4891) ;  /* 0x000000000f087348 */ /* 0x000fea0003c00000 */
[----:B------:R0:W1:Y:S02]  /*26d0*/  SHFL.BFLY P6, R14, R13, R12, R11 ;  /* 0x0c00000c0d0e7389 */ /* 0x00006400000c000b */
[----:B01----:R-:W-:Y:S01]  /*26e0*/  ENDCOLLECTIVE ;  /* 0x000000000000791b */ /* 0x003fe20003800000 */
.L_x_4891:
[----:B------:R-:W-:Y:S05]  /*26f0*/  BRA `(.L_x_4892) ;  /* 0xffffffd800e87947 */ /* 0x000fea000383ffff */
.L_x_4893:
        /* <DEDUP_REMOVED lines=16> */
.L_x_29661:


//--------------------- .text._ZN4vllm25paged_attention_v2_kernelIthLi120ELi8ELi128ELNS_18Fp8KVCacheDataTypeE2ELb0ELi512EEEvPfS2_PT_PKS3_PKT0_S9_ifPKiSB_iPKfiiiSD_SD_iiiii --------------------------
	.section	.text._ZN4vllm25paged_attention_v2_kernelIthLi120ELi8ELi128ELNS_18Fp8KVCacheDataTypeE2ELb0ELi512EEEvPfS2_PT_PKS3_PKT0_S9_ifPKiSB_iPKfiiiSD_SD_iiiii,"ax",@progbits
	.align	128
        .global         _ZN4vllm25paged_attention_v2_kernelIthLi120ELi8ELi128ELNS_18Fp8KVCacheDataTypeE2ELb0ELi512EEEvPfS2_PT_PKS3_PKT0_S9_ifPKiSB_iPKfiiiSD_SD_iiiii
        .type           _ZN4vllm25paged_attention_v2_kernelIthLi120ELi8ELi128ELNS_18Fp8KVCacheDataTypeE2ELb0ELi512EEEvPfS2_PT_PKS3_PKT0_S9_ifPKiSB_iPKfiiiSD_SD_iiiii,@function
        .size           _ZN4vllm25paged_attention_v2_kernelIthLi120ELi8ELi128ELNS_18Fp8KVCacheDataTypeE2ELb0ELi512EEEvPfS2_PT_PKS3_PKT0_S9_ifPKiSB_iPKfiiiSD_SD_iiiii,(.L_x_29662 - _ZN4vllm25paged_attention_v2_kernelIthLi120ELi8ELi128ELNS_18Fp8KVCacheDataTypeE2ELb0ELi512EEEvPfS2_PT_PKS3_PKT0_S9_ifPKiSB_iPKfiiiSD_SD_iiiii)
        .other          _ZN4vllm25paged_attention_v2_kernelIthLi120ELi8ELi128ELNS_18Fp8KVCacheDataTypeE2ELb0ELi512EEEvPfS2_PT_PKS3_PKT0_S9_ifPKiSB_iPKfiiiSD_SD_iiiii,@"STO_CUDA_ENTRY STV_DEFAULT"
_ZN4vllm25paged_attention_v2_kernelIthLi120ELi8ELi128ELNS_18Fp8KVCacheDataTypeE2ELb0ELi512EEEvPfS2_PT_PKS3_PKT0_S9_ifPKiSB_iPKfiiiSD_SD_iiiii:
.text._ZN4vllm25paged_attention_v2_kernelIthLi120ELi8ELi128ELNS_18Fp8KVCacheDataTypeE2ELb0ELi512EEEvPfS2_PT_PKS3_PKT0_S9_ifPKiSB_iPKfiiiSD_SD_iiiii:
        /* <DEDUP_REMOVED lines=42> */
.L_x_4930:
[----:B------:R-:W-:Y:S01]  /*02a0*/  ISETP.NE.AND P0, PT, R18, RZ, PT ;  /* 0x000000ff1200720c */ /* 0x000fe20003f05270 */
[----:B------:R-:W-:Y:S05]  /*02b0*/  WARPSYNC.ALL ;  /* 0x0000000000007948 */ /* 0x000fea0003800000 */
[----:B--2---:R-:W-:-:S07]  /*02c0*/  FMNMX.FTZ R14, R3, R14, !PT ;  /* 0x0000000e030e7209 */ /* 0x004fce0007810000 */
[----:B------:R-:W2:Y:S01]  /*02d0*/  @!P0 S2R R11, SR_CgaCtaId ;  /* 0x00000000000b8919 */ /* 0x000ea20000008800 */
[----:B------:R-:W-:-:S04]  /*02e0*/  @!P0 MOV R0, 0x400 ;  /* 0x0000040000008802 */ /* 0x000fc80000000f00 */
[----:B--2---:R-:W-:-:S04]  /*02f0*/  @!P0 LEA R0, R11, R0, 0x18 ;  /* 0x000000000b008211 */ /* 0x004fc800078ec0ff */
[----:B-1----:R-:W-:-:S05]  /*0300*/  @!P0 LEA R3, R17, R0, 0x2 ;  /* 0x0000000011038211 */ /* 0x002fca00078e10ff */
        /* <DEDUP_REMOVED lines=17> */
[----:B------:R-:W-:Y:S01]  /*0420*/  MOV R3, 0xffffffc0 ;  /* 0xffffffc000037802 */ /* 0x000fe20000000f00 */
[----:B------:R-:W-:Y:S01]  /*0430*/  BSSY B1, `(.L_x_4898) ;  /* 0x0000021000017945 */ /* 0x000fe20003800000 */
[----:B------:R-:W-:Y:S02]  /*0440*/  LOP3.LUT R2, RZ, R9, RZ, 0x33, !PT ;  /* 0x00000009ff027212 */ /* 0x000fe400078e33ff */
[----:B------:R-:W-:Y:S01]  /*0450*/  MOV R11, RZ ;  /* 0x000000ff000b7202 */ /* 0x000fe20000000f00 */
        /* <DEDUP_REMOVED lines=19> */
.L_x_4900:
        /* <DEDUP_REMOVED lines=11> */
.L_x_4899:
[----:B------:R-:W-:Y:S05]  /*0640*/  BSYNC B1 ;  /* 0x0000000000017941 */ /* 0x000fea0003800000 */
.L_x_4898:
        /* <DEDUP_REMOVED lines=14> */
.L_x_4903:
        /* <DEDUP_REMOVED lines=100> */
.L_x_4902:
[----:B------:R-:W-:Y:S05]  /*0d70*/  BSYNC B1 ;  /* 0x0000000000017941 */ /* 0x000fea0003800000 */
.L_x_4901:
        /* <DEDUP_REMOVED lines=55> */
.L_x_4905:
[----:B------:R-:W-:Y:S05]  /*10f0*/  BSYNC B1 ;  /* 0x0000000000017941 */ /* 0x000fea0003800000 */
.L_x_4904:
        /* <DEDUP_REMOVED lines=26> */
.L_x_4897:
[----:B------:R-:W-:Y:S05]  /*12a0*/  BSYNC B0 ;  /* 0x0000000000007941 */ /* 0x000fea0003800000 */
.L_x_4896:
        /* <DEDUP_REMOVED lines=55> */
.L_x_4910:
        /* <DEDUP_REMOVED lines=8> */
.L_x_4909:
[----:B------:R-:W-:Y:S05]  /*16a0*/  BSYNC B1 ;  /* 0x0000000000017941 */ /* 0x000fea0003800000 */
.L_x_4908:
        /* <DEDUP_REMOVED lines=14> */
.L_x_4913:
        /* <DEDUP_REMOVED lines=52> */
.L_x_4912:
[----:B------:R-:W-:Y:S05]  /*1ad0*/  BSYNC B1 ;  /* 0x0000000000017941 */ /* 0x000fea0003800000 */
.L_x_4911:
        /* <DEDUP_REMOVED lines=31> */
.L_x_4915:
[----:B------:R-:W-:Y:S05]  /*1cd0*/  BSYNC B1 ;  /* 0x0000000000017941 */ /* 0x000fea0003800000 */
.L_x_4914:
        /* <DEDUP_REMOVED lines=14> */
.L_x_4907:
[----:B------:R-:W-:Y:S05]  /*1dc0*/  BSYNC B0 ;  /* 0x0000000000007941 */ /* 0x000fea0003800000 */
.L_x_4906:
        /* <DEDUP_REMOVED lines=22> */
.L_x_4917:
[----:B------:R-:W-:Y:S05]  /*1f30*/  BSYNC B0 ;  /* 0x0000000000007941 */ /* 0x000fea0003800000 */
.L_x_4916:
[----:B------:R-:W5:Y:S01]  /*1f40*/  S2UR UR5, SR_CgaCtaId ;  /* 0x00000000000579c3 */ /* 0x000f620000008800 */
[----:B-1--4-:R-:W-:Y:S01]  /*1f50*/  LOP3.LUT R0, R7, 0xffffffc0, RZ, 0xc0, !PT ;  /* 0xffffffc007007812 */ /* 0x012fe200078ec0ff */
[----:B------:R-:W-:Y:S01]  /*1f60*/  UMOV UR4, 0x400 ;  /* 0x0000040000047882 */ /* 0x000fe20000000000 */
[----:B------:R-:W-:Y:S01]  /*1f70*/  IMAD R17, R17, 0x78, R18 ;  /* 0x0000007811117824 */ /* 0x000fe200078e0212 */
[----:B------:R-:W-:-:S04]  /*1f80*/  UIADD3 UR4, UR4, 0x20, URZ ;  /* 0x0000002004047890 */ /* 0x000fc8000fffe03f */
[----:B------:R-:W-:Y:S01]  /*1f90*/  BAR.SYNC.DEFER_BLOCKING 0x0 ;  /* 0x0000000000007b1d */ /* 0x000fe20000010000 */
[----:B------:R-:W-:Y:S01]  /*1fa0*/  ISETP.NE.AND P4, PT, R0, 0x40, PT ;  /* 0x000000400000780c */ /* 0x000fe20003f85270 */
[----:B------:R-:W-:Y:S01]  /*1fb0*/  HFMA2.MMA R0, -RZ, RZ, 0, 0 ;  /* 0x00000000ff007435 */ /* 0x000fe200000001ff */
[C---:B------:R-:W-:Y:S01]  /*1fc0*/  ISETP.GT.AND P0, PT, R7.reuse, 0x3f, PT ;  /* 0x0000003f0700780c */ /* 0x040fe20003f04270 */
[----:B---3--:R-:W-:Y:S01]  /*1fd0*/  IMAD.MOV.U32 R5, RZ, RZ, RZ ;  /* 0x000000ffff057224 */ /* 0x008fe200078e00ff */
[C---:B------:R-:W-:Y:S01]  /*1fe0*/  ISETP.GT.AND P1, PT, R7.reuse, 0x1f, PT ;  /* 0x0000001f0700780c */ /* 0x040fe20003f24270 */
[----:B------:R-:W-:Y:S01]  /*1ff0*/  BSSY B0, `(.L_x_4918) ;  /* 0x000000e000007945 */ /* 0x000fe20003800000 */
[C---:B--2---:R-:W-:Y:S02]  /*2000*/  LOP3.LUT R2, R7.reuse, 0xffffffe0, RZ, 0xc0, !PT ;  /* 0xffffffe007027812 */ /* 0x044fe400078ec0ff */
[----:B------:R-:W-:Y:S02]  /*2010*/  IADD3 R7, R7, 0x1f, RZ ;  /* 0x0000001f07077810 */ /* 0x000fe40007ffe0ff */
[----:B------:R-:W-:-:S02]  /*2020*/  ISETP.NE.AND P2, PT, R2, 0x20, PT ;  /* 0x000000200200780c */ /* 0x000fc40003f45270 */
[----:B------:R-:W-:Y:S02]  /*2030*/  CS2R R2, SRZ ;  /* 0x0000000000027805 */ /* 0x000fe4000001ff00 */
[----:B------:R-:W-:Y:S01]  /*2040*/  ISETP.GT.U32.AND P3, PT, R7, 0x3e, PT ;  /* 0x0000003e0700780c */ /* 0x000fe20003f64070 */
[----:B-----5:R-:W-:-:S06]  /*2050*/  ULEA UR4, UR5, UR4, 0x18 ;  /* 0x0000000405047291 */ /* 0x020fcc000f8ec03f */
[----:B------:R-:W-:Y:S01]  /*2060*/  LEA R17, R17, UR4, 0x2 ;  /* 0x0000000411117c11 */ /* 0x000fe2000f8e10ff */
[----:B------:R-:W-:Y:S06]  /*2070*/  @P4 BRA `(.L_x_4919) ;  /* 0x0000000000144947 */ /* 0x000fec0003800000 */
[----:B------:R-:W-:Y:S01]  /*2080*/  ISETP.GT.AND P4, PT, R18, 0x17, PT ;  /* 0x000000171200780c */ /* 0x000fe20003f84270 */
[----:B------:R1:W-:Y:S04]  /*2090*/  STS [R17+-0x3c0], RZ ;  /* 0xfffc40ff11007388 */ /* 0x0003e80000000800 */
[----:B------:R1:W-:Y:S04]  /*20a0*/  STS [R17+-0x340], RZ ;  /* 0xfffcc0ff11007388 */ /* 0x0003e80000000800 */
[----:B------:R1:W-:Y:S04]  /*20b0*/  STS [R17+-0x2c0], RZ ;  /* 0xfffd40ff11007388 */ /* 0x0003e80000000800 */
[----:B------:R1:W-:Y:S02]  /*20c0*/  @!P4 STS [R17+-0x240], RZ ;  /* 0xfffdc0ff1100c388 */ /* 0x0003e40000000800 */
.L_x_4919:
[----:B------:R-:W-:Y:S05]  /*20d0*/  BSYNC B0 ;  /* 0x0000000000007941 */ /* 0x000fea0003800000 */
.L_x_4918:
        /* <DEDUP_REMOVED lines=12> */
.L_x_4921:
[----:B------:R-:W-:Y:S05]  /*21a0*/  BSYNC B0 ;  /* 0x0000000000007941 */ /* 0x000fea0003800000 */
.L_x_4920:
        /* <DEDUP_REMOVED lines=8> */
.L_x_4923:
[----:B------:R-:W-:Y:S05]  /*2230*/  BSYNC B0 ;  /* 0x0000000000007941 */ /* 0x000fea0003800000 */
.L_x_4922:
        /* <DEDUP_REMOVED lines=8> */
[----:B--2---:R-:W-:Y:S01]  /*22c0*/  FADD.FTZ R2, R2, R7 ;  /* 0x0000000702027221 */ /* 0x004fe20000010000 */
[----:B---3--:R-:W-:Y:S01]  /*22d0*/  FADD.FTZ R5, R5, R8 ;  /* 0x0000000805057221 */ /* 0x008fe20000010000 */
[----:B----4-:R-:W-:Y:S01]  /*22e0*/  FADD.FTZ R3, R3, R12 ;  /* 0x0000000c03037221 */ /* 0x010fe20000010000 */
[----:B-----5:R-:W-:-:S07]  /*22f0*/  @!P0 FADD.FTZ R0, R0, R9 ;  /* 0x0000000900008221 */ /* 0x020fce0000010000 */
.L_x_4925:
[----:B------:R-:W-:Y:S05]  /*2300*/  BSYNC B0 ;  /* 0x0000000000007941 */ /* 0x000fea0003800000 */
.L_x_4924:
[----:B------:R-:W-:Y:S06]  /*2310*/  BAR.SYNC.DEFER_BLOCKING 0x0 ;  /* 0x0000000000007b1d */ /* 0x000fec0000010000 */
[----:B------:R-:W-:Y:S05]  /*2320*/  @P3 EXIT ;  /* 0x000000000000394d */ /* 0x000fea0003800000 */
[----:B------:R-:W-:Y:S01]  /*2330*/  UIMAD UR4, UR38, 0x78, URZ ;  /* 0x00000078260478a4 */ /* 0x000fe2000f8e023f */
[----:B------:R-:W-:Y:S01]  /*2340*/  IMAD R4, R4, UR39, RZ ;  /* 0x0000002704047c24 */ /* 0x000fe2000f8e02ff */
[----:B------:R-:W-:Y:S01]  /*2350*/  IADD3 R8, R18, 0x40, RZ ;  /* 0x0000004012087810 */ /* 0x000fe20007ffe0ff */
[----:B------:R-:W-:Y:S01]  /*2360*/  IMAD R6, R6, 0x78, RZ ;  /* 0x0000007806067824 */ /* 0x000fe200078e02ff */
[----:B--2---:R-:W-:Y:S02]  /*2370*/  F2FP.F16.F32.PACK_AB R2, R5, R2 ;  /* 0x000000020502723e */ /* 0x004fe400000000ff */
[----:B------:R-:W-:Y:S01]  /*2380*/  IMAD R4, R4, UR4, RZ ;  /* 0x0000000404047c24 */ /* 0x000fe2000f8e02ff */
[----:B------:R-:W-:Y:S01]  /*2390*/  F2FP.F16.F32.PACK_AB R3, RZ, R3 ;  /* 0x00000003ff03723e */ /* 0x000fe200000000ff */
[----:B0-----:R-:W-:Y:S01]  /*23a0*/  IMAD R7, R10, UR4, RZ ;  /* 0x000000040a077c24 */ /* 0x001fe2000f8e02ff */
[----:B------:R-:W-:Y:S01]  /*23b0*/  SHF.R.S32.HI R9, RZ, 0x1f, R6 ;  /* 0x0000001fff097819 */ /* 0x000fe20000011406 */
[----:B------:R-:W-:-:S03]  /*23c0*/  ULDC.64 UR4, c[0x0][0x220] ;  /* 0x0000880000047ab9 */ /* 0x000fc60000000a00 */
[----:B------:R-:W-:Y:S02]  /*23d0*/  IADD3 R11, P0, P1, R4, R7, R6 ;  /* 0x00000007040b7210 */ /* 0x000fe4000791e006 */
[----:B------:R-:W-:Y:S02]  /*23e0*/  SHF.R.S32.HI R6, RZ, 0x1f, R4 ;  /* 0x0000001fff067819 */ /* 0x000fe40000011404 */
[----:B------:R-:W-:Y:S02]  /*23f0*/  SHF.R.S32.HI R7, RZ, 0x1f, R7 ;  /* 0x0000001fff077819 */ /* 0x000fe40000011407 */
[----:B------:R-:W-:Y:S02]  /*2400*/  IADD3 R4, R18, 0x20, RZ ;  /* 0x0000002012047810 */ /* 0x000fe40007ffe0ff */
[----:B------:R-:W-:Y:S02]  /*2410*/  IADD3.X R15, R6, R7, R9, P0, P1 ;  /* 0x00000007060f7210 */ /* 0x000fe400007e2409 */
[----:B------:R-:W-:-:S02]  /*2420*/  IADD3 R7, P0, R18, R11, RZ ;  /* 0x0000000b12077210 */ /* 0x000fc40007f1e0ff */
[----:B------:R-:W-:Y:S02]  /*2430*/  IADD3 R9, P2, R8, R11, RZ ;  /* 0x0000000b08097210 */ /* 0x000fe40007f5e0ff */
[----:B------:R-:W-:Y:S02]  /*2440*/  LEA.HI.X.SX32 R14, R18, R15, 0x1, P0 ;  /* 0x0000000f120e7211 */ /* 0x000fe400000f0eff */
[C---:B------:R-:W-:Y:S02]  /*2450*/  LEA R6, P0, R7.reuse, UR4, 0x1 ;  /* 0x0000000407067c11 */ /* 0x040fe4000f8008ff */
[----:B------:R-:W-:Y:S02]  /*2460*/  IADD3 R12, P1, R4, R11, RZ ;  /* 0x0000000b040c7210 */ /* 0x000fe40007f3e0ff */
[----:B------:R-:W-:Y:S02]  /*2470*/  LEA.HI.X R7, R7, UR5, R14, 0x1, P0 ;  /* 0x0000000507077c11 */ /* 0x000fe400080f0c0e */
[----:B------:R-:W-:-:S02]  /*2480*/  LEA.HI.X.SX32 R10, R8, R15, 0x1, P2 ;  /* 0x0000000f080a7211 */ /* 0x000fc400010f0eff */
[----:B------:R-:W-:Y:S01]  /*2490*/  ISETP.GT.AND P0, PT, R18, 0x17, PT ;  /* 0x000000171200780c */ /* 0x000fe20003f04270 */
[----:B------:R0:W-:Y:S01]  /*24a0*/  STG.E.U16 desc[UR36][R6.64], R2 ;  /* 0x0000000206007986 */ /* 0x0001e2000c101524 */
[----:B------:R-:W-:Y:S02]  /*24b0*/  LEA.HI.X.SX32 R13, R4, R15, 0x1, P1 ;  /* 0x0000000f040d7211 */ /* 0x000fe400008f0eff */
        /* <DEDUP_REMOVED lines=8> */
[----:B------:R-:W-:Y:S01]  /*2540*/  VIADD R18, R18, 0x60 ;  /* 0x0000006012127836 */ /* 0x000fe20000000000 */
[----:B------:R-:W-:-:S04]  /*2550*/  F2FP.F16.F32.PACK_AB R0, RZ, R0 ;  /* 0x00000000ff00723e */ /* 0x000fc800000000ff */
[----:B------:R-:W-:-:S04]  /*2560*/  IADD3 R11, P0, R18, R11, RZ ;  /* 0x0000000b120b7210 */ /* 0x000fc80007f1e0ff */
[----:B------:R-:W-:Y:S02]  /*2570*/  LEA.HI.X.SX32 R18, R18, R15, 0x1, P0 ;  /* 0x0000000f12127211 */ /* 0x000fe400000f0eff */
[----:B0-----:R-:W-:-:S04]  /*2580*/  LEA R2, P0, R11, UR4, 0x1 ;  /* 0x000000040b027c11 */ /* 0x001fc8000f8008ff */
[----:B------:R-:W-:-:S05]  /*2590*/  LEA.HI.X R3, R11, UR5, R18, 0x1, P0 ;  /* 0x000000050b037c11 */ /* 0x000fca00080f0c12 */
[----:B------:R-:W-:Y:S01]  /*25a0*/  STG.E.U16 desc[UR36][R2.64], R0 ;  /* 0x0000000002007986 */ /* 0x000fe2000c101524 */
[----:B------:R-:W-:Y:S05]  /*25b0*/  EXIT ;  /* 0x000000000000794d */ /* 0x000fea0003800000 */
.L_x_4894:
        /* <DEDUP_REMOVED lines=16> */
.L_x_4926:
[----:B------:R-:W-:Y:S05]  /*26c0*/  EXIT ;  /* 0x000000000000794d */ /* 0x000fea0003800000 */
.L_x_4895:
[----:B------:R-:W-:Y:S01]  /*26d0*/  HFMA2.MMA R12, -RZ, RZ, 0, 9.5367431640625e-07 ;  /* 0x00000010ff0c7435 */ /* 0x000fe200000001ff */
[----:B------:R-:W-:Y:S01]  /*26e0*/  MOV R11, 0x1f ;  /* 0x0000001f000b7802 */ /* 0x000fe20000000f00 */
[----:B------:R-:W-:Y:S01]  /*26f0*/  IMAD.MOV.U32 R15, RZ, RZ, -0x1 ;  /* 0xffffffffff0f7424 */ /* 0x000fe200078e00ff */
[----:B------:R-:W-:-:S08]  /*2700*/  MOV R2, 0xff7fffff ;  /* 0xff7fffff00027802 */ /* 0x000fd00000000f00 */
[----:B0-----:R-:W-:Y:S05]  /*2710*/  WARPSYNC.COLLECTIVE R15, `(.L_x_4927) ;  /* 0x000000000f087348 */ /* 0x001fea0003c00000 */
[----:B------:R1:W2:Y:S02]  /*2720*/  SHFL.BFLY P6, R14, R13, R12, R11 ;  /* 0x0c00000c0d0e7389 */ /* 0x0002a400000c000b */
[----:B012---:R-:W-:Y:S01]  /*2730*/  ENDCOLLECTIVE ;  /* 0x000000000000791b */ /* 0x007fe20003800000 */
.L_x_4927:
[----:B------:R-:W-:Y:S01]  /*2740*/  HFMA2.MMA R12, -RZ, RZ, 0, 4.76837158203125e-07 ;  /* 0x00000008ff0c7435 */ /* 0x000fe200000001ff */
[----:B------:R-:W-:-:S04]  /*2750*/  FMNMX.FTZ R0, R14, -3.40282346638528859812e+38, !PT ;  /* 0xff7fffff0e007809 */ /* 0x000fc80007810000 */
[----:B------:R-:W-:-:S07]  /*2760*/  MOV R13, R0 ;  /* 0x00000000000d7202 */ /* 0x000fce0000000f00 */
[----:B------:R-:W-:Y:S05]  /*2770*/  WARPSYNC.COLLECTIVE R15, `(.L_x_4928) ;  /* 0x000000000f087348 */ /* 0x000fea0003c00000 */
[----:B------:R0:W1:Y:S02]  /*2780*/  SHFL.BFLY P6, R14, R13, R12, R11 ;  /* 0x0c00000c0d0e7389 */ /* 0x00006400000c000b */
[----:B01----:R-:W-:Y:S01]  /*2790*/  ENDCOLLECTIVE ;  /* 0x000000000000791b */ /* 0x003fe20003800000 */
.L_x_4928:
[----:B------:R-:W-:Y:S02]  /*27a0*/  MOV R12, 0x4 ;  /* 0x00000004000c7802 */ /* 0x000fe40000000f00 */
[----:B------:R-:W-:-:S05]  /*27b0*/  FMNMX.FTZ R3, R0, R14, !PT ;  /* 0x0000000e00037209 */ /* 0x000fca0007810000 */
[----:B------:R-:W-:-:S07]  /*27c0*/  IMAD.MOV.U32 R13, RZ, RZ, R3 ;  /* 0x000000ffff0d7224 */ /* 0x000fce00078e0003 */
[----:B------:R-:W-:Y:S05]  /*27d0*/  WARPSYNC.COLLECTIVE R15, `(.L_x_4929) ;  /* 0x000000000f087348 */ /* 0x000fea0003c00000 */
[----:B------:R0:W1:Y:S02]  /*27e0*/  SHFL.BFLY P6, R14, R13, R12, R11 ;  /* 0x0c00000c0d0e7389 */ /* 0x00006400000c000b */
[----:B01----:R-:W-:Y:S01]  /*27f0*/  ENDCOLLECTIVE ;  /* 0x000000000000791b */ /* 0x003fe20003800000 */
.L_x_4929:
[----:B------:R-:W-:Y:S05]  /*2800*/  BRA `(.L_x_4930) ;  /* 0xffffffd800a47947 */ /* 0x000fea000383ffff */
.L_x_4931:
        /* <DEDUP_REMOVED lines=15> */
.L_x_29662:


//--------------------- .text._ZN4vllm25paged_attention_v2_kernelIthLi112ELi8ELi128ELNS_18Fp8KVCacheDataTypeE2ELb0ELi512EEEvPfS2_PT_PKS3_PKT0_S9_ifPKiSB_iPKfiiiSD_SD_iiiii --------------------------
	.section	.text._ZN4vllm25paged_attention_v2_kernelIthLi112ELi8ELi128ELNS_18Fp8KVCacheDataTypeE2ELb0ELi512EEEvPfS2_PT_PKS3_PKT0_S9_ifPKiSB_iPKfiiiSD_SD_iiiii,"ax",@progbits
	.align	128
        .global         _ZN4vllm25paged_attention_v2_kernelIthLi112ELi8ELi128ELNS_18Fp8KVCacheDataTypeE2ELb0ELi512EEEvPfS2_PT_PKS3_PKT0_S9_ifPKiSB_iPKfiiiSD_SD_iiiii
        .type           _ZN4vllm25paged_attention_v2_kernelIthLi112ELi8ELi128ELNS_18Fp8KVCacheDataTypeE2ELb0ELi512EEEvPfS2_PT_PKS3_PKT0_S9_ifPKiSB_iPKfiiiSD_SD_iiiii,@function
        .size           _ZN4vllm25paged_attention_v2_kernelIthLi112ELi8ELi128ELNS_18Fp8KVCacheDataTypeE2ELb0ELi512EEEvPfS2_PT_PKS3_PKT0_S9_ifPKiSB_iPKfiiiSD_SD_iiiii,(.L_x_29663 - _ZN4vllm25paged_attention_v2_kernelIthLi112ELi8ELi128ELNS_18Fp8KVCacheDataTypeE2ELb0ELi512EEEvPfS2_PT_PKS3_PKT0_S9_ifPKiSB_iPKfiiiSD_SD_iiiii)
        .other          _ZN4vllm25paged_attention_v2_kernelIthLi112ELi8ELi128ELNS_18Fp8KVCacheDataTypeE2ELb0ELi512EEEvPfS2_PT_PKS3_PKT0_S9_ifPKiSB_iPKfiiiSD_SD_iiiii,@"STO_CUDA_ENTRY STV_DEFAULT"
_ZN4vllm25paged_attention_v2_kernelIthLi112ELi8ELi128ELNS_18Fp8KVCacheDataTypeE2ELb0ELi512EEEvPfS2_PT_PKS3_PKT0_S9_ifPKiSB_iPKfiiiSD_SD_iiiii:
.text._ZN4vllm25paged_attention_v2_kernelIthLi112ELi8ELi128ELNS_18Fp8KVCacheDataTypeE2ELb0ELi512EEEvPfS2_PT_PKS3_PKT0_S9_ifPKiSB_iPKfiiiSD_SD_iiiii:
        /* <DEDUP_REMOVED lines=42> */
.L_x_4968:
        /* <DEDUP_REMOVED lines=47> */
.L_x_4938:
        /* <DEDUP_REMOVED lines=11> */
.L_x_4937:
[----:B------:R-:W-:Y:S05]  /*0640*/  BSYNC B1 ;  /* 0x0000000000017941 */ /* 0x000fea0003800000 */
.L_x_4936:
        /* <DEDUP_REMOVED lines=14> */
.L_x_4941:
        /* <DEDUP_REMOVED lines=100> */
.L_x_4940:
[----:B------:R-:W-:Y:S05]  /*0d70*/  BSYNC B1 ;  /* 0x0000000000017941 */ /* 0x000fea0003800000 */
.L_x_4939:
        /* <DEDUP_REMOVED lines=55> */
.L_x_4943:
[----:B------:R-:W-:Y:S05]  /*10f0*/  BSYNC B1 ;  /* 0x0000000000017941 */ /* 0x000fea0003800000 */
.L_x_4942:
        /* <DEDUP_REMOVED lines=26> */
.L_x_4935:
[----:B------:R-:W-:Y:S05]  /*12a0*/  BSYNC B0 ;  /* 0x0000000000007941 */ /* 0x000fea0003800000 */
.L_x_4934:
        /* <DEDUP_REMOVED lines=55> */
.L_x_4948:
        /* <DEDUP_REMOVED lines=8> */
.L_x_4947:
[----:B------:R-:W-:Y:S05]  /*16a0*/  BSYNC B1 ;  /* 0x0000000000017941 */ /* 0x000fea0003800000 */
.L_x_4946:
        /* <DEDUP_REMOVED lines=14> */
.L_x_4951:
        /* <DEDUP_REMOVED lines=52> */
.L_x_4950:
[----:B------:R-:W-:Y:S05]  /*1ad0*/  BSYNC B1 ;  /* 0x0000000000017941 */ /* 0x000fea0003800000 */
.L_x_4949:
        /* <DEDUP_REMOVED lines=31> */
.L_x_4953:
[----:B------:R-:W-:Y:S05]  /*1cd0*/  BSYNC B1 ;  /* 0x0000000000017941 */ /* 0x000fea0003800000 */
.L_x_4952:
        /* <DEDUP_REMOVED lines=14> */
.L_x_4945:
[----:B------:R-:W-:Y:S05]  /*1dc0*/  BSYNC B0 ;  /* 0x0000000000007941 */ /* 0x000fea0003800000 */
.L_x_4944:
        /* <DEDUP_REMOVED lines=22> */
.L_x_4955:
[----:B------:R-:W-:Y:S05]  /*1f30*/  BSYNC B0 ;  /* 0x0000000000007941 */ /* 0x000fea0003800000 */
.L_x_4954:
        /* <DEDUP_REMOVED lines=25> */
.L_x_4957:
[----:B------:R-:W-:Y:S05]  /*20d0*/  BSYNC B0 ;  /* 0x0000000000007941 */ /* 0x000fea0003800000 */
.L_x_4956:
        /* <DEDUP_REMOVED lines=12> */
.L_x_4959:
[----:B------:R-:W-:Y:S05]  /*21a0*/  BSYNC B0 ;  /* 0x0000000000007941 */ /* 0x000fea0003800000 */
.L_x_4958:
        /* <DEDUP_REMOVED lines=8> */
.L_x_4961:
[----:B------:R-:W-:Y:S05]  /*2230*/  BSYNC B0 ;  /* 0x0000000000007941 */ /* 0x000fea0003800000 */
.L_x_4960:
        /* <DEDUP_REMOVED lines=12> */
.L_x_4963:
[----:B------:R-:W-:Y:S05]  /*2300*/  BSYNC B0 ;  /* 0x0000000000007941 */ /* 0x000fea0003800000 */
.L_x_4962:
        /* <DEDUP_REMOVED lines=43> */
.L_x_4932:
        /* <DEDUP_REMOVED lines=16> */
.L_x_4964:
[----:B------:R-:W-:Y:S05]  /*26c0*/  EXIT ;  /* 0x000000000000794d */ /* 0x000fea0003800000 */
.L_x_4933:
[----:B------:R-:W-:Y:S01]  /*26d0*/  HFMA2.MMA R12, -RZ, RZ, 0, 9.5367431640625e-07 ;  /* 0x00000010ff0c7435 */ /* 0x000fe200000001ff */
[----:B------:R-:W-:Y:S01]  /*26e0*/  MOV R11, 0x1f ;  /* 0x0000001f000b7802 */ /* 0x000fe20000000f00 */
[----:B------:R-:W-:Y:S01]  /*26f0*/  IMAD.MOV.U32 R15, RZ, RZ, -0x1 ;  /* 0xffffffffff0f7424 */ /* 0x000fe200078e00ff */
[----:B------:R-:W-:-:S08]  /*2700*/  MOV R2, 0xff7fffff ;  /* 0xff7fffff00027802 */ /* 0x000fd00000000f00 */
[----:B0-----:R-:W-:Y:S05]  /*2710*/  WARPSYNC.COLLECTIVE R15, `(.L_x_4965) ;  /* 0x000000000f087348 */ /* 0x001fea0003c00000 */
[----:B------:R1:W2:Y:S02]  /*2720*/  SHFL.BFLY P6, R14, R13, R12, R11 ;  /* 0x0c00000c0d0e7389 */ /* 0x0002a400000c000b */
[----:B012---:R-:W-:Y:S01]  /*2730*/  ENDCOLLECTIVE ;  /* 0x000000000000791b */ /* 0x007fe20003800000 */
.L_x_4965:
[----:B------:R-:W-:Y:S01]  /*2740*/  HFMA2.MMA R12, -RZ, RZ, 0, 4.76837158203125e-07 ;  /* 0x00000008ff0c7435 */ /* 0x000fe200000001ff */
[----:B------:R-:W-:-:S04]  /*2750*/  FMNMX.FTZ R0, R14, -3.40282346638528859812e+38, !PT ;  /* 0xff7fffff0e007809 */ /* 0x000fc80007810000 */
[----:B------:R-:W-:-:S07]  /*2760*/  MOV R13, R0 ;  /* 0x00000000000d7202 */ /* 0x000fce0000000f00 */
[----:B------:R-:W-:Y:S05]  /*2770*/  WARPSYNC.COLLECTIVE R15, `(.L_x_4966) ;  /* 0x000000000f087348 */ /* 0x000fea0003c00000 */
[----:B------:R0:W1:Y:S02]  /*2780*/  SHFL.BFLY P6, R14, R13, R12, R11 ;  /* 0x0c00000c0d0e7389 */ /* 0x00006400000c000b */
[----:B01----:R-:W-:Y:S01]  /*2790*/  ENDCOLLECTIVE ;  /* 0x000000000000791b */ /* 0x003fe20003800000 */
.L_x_4966:
[----:B------:R-:W-:Y:S02]  /*27a0*/  MOV R12, 0x4 ;  /* 0x00000004000c7802 */ /* 0x000fe40000000f00 */
[----:B------:R-:W-:-:S05]  /*27b0*/  FMNMX.FTZ R3, R0, R14, !PT ;  /* 0x0000000e00037209 */ /* 0x000fca0007810000 */
[----:B------:R-:W-:-:S07]  /*27c0*/  IMAD.MOV.U32 R13, RZ, RZ, R3 ;  /* 0x000000ffff0d7224 */ /* 0x000fce00078e0003 */
[----:B------:R-:W-:Y:S05]  /*27d0*/  WARPSYNC.COLLECTIVE R15, `(.L_x_4967) ;  /* 0x000000000f087348 */ /* 0x000fea0003c00000 */
[----:B------:R0:W1:Y:S02]  /*27e0*/  SHFL.BFLY P6, R14, R13, R12, R11 ;  /* 0x0c00000c0d0e7389 */ /* 0x00006400000c000b */
[----:B01----:R-:W-:Y:S01]  /*27f0*/  ENDCOLLECTIVE ;  /* 0x000000000000791b */ /* 0x003fe20003800000 */
.L_x_4967:
[----:B------:R-:W-:Y:S05]  /*2800*/  BRA `(.L_x_4968) ;  /* 0xffffffd800a47947 */ /* 0x000fea000383ffff */
.L_x_4969:
        /* <DEDUP_REMOVED lines=15> */
.L_x_29663:


//--------------------- .text._ZN4vllm25paged_attention_v2_kernelIthLi96ELi8ELi128ELNS_18Fp8KVCacheDataTypeE2ELb0ELi512EEEvPfS2_PT_PKS3_PKT0_S9_ifPKiSB_iPKfiiiSD_SD_iiiii --------------------------
	.section	.text._ZN4vllm25paged_attention_v2_kernelIthLi96ELi8ELi128ELNS_18Fp8KVCacheDataTypeE2ELb0ELi512EEEvPfS2_PT_PKS3_PKT0_S9_ifPKiSB_iPKfiiiSD_SD_iiiii,"ax",@progbits
	.align	128
        .global         _ZN4vllm25paged_attention_v2_kernelIthLi96ELi8ELi128ELNS_18Fp8KVCacheDataTypeE2ELb0ELi512EEEvPfS2_PT_PKS3_PKT0_S9_ifPKiSB_iPKfiiiSD_SD_iiiii
        .type           _ZN4vllm25paged_attention_v2_kernelIthLi96ELi8ELi128ELNS_18Fp8KVCacheDataTypeE2ELb0ELi512EEEvPfS2_PT_PKS3_PKT0_S9_ifPKiSB_iPKfiiiSD_SD_iiiii,@function
        .size           _ZN4vllm25paged_attention_v2_kernelIthLi96ELi8ELi128ELNS_18Fp8KVCacheDataTypeE2ELb0ELi512EEEvPfS2_PT_PKS3_PKT0_S9_ifPKiSB_iPKfiiiSD_SD_iiiii,(.L_x_29664 - _ZN4vllm25paged_attention_v2_kernelIthLi96ELi8ELi128ELNS_18Fp8KVCacheDataTypeE2ELb0ELi512EEEvPfS2_PT_PKS3_PKT0_S9_ifPKiSB_iPKfiiiSD_SD_iiiii)
        .other          _ZN4vllm25paged_attention_v2_kernelIthLi96ELi8ELi128ELNS_18Fp8KVCacheDataTypeE2ELb0ELi512EEEvPfS2_PT_PKS3_PKT0_S9_ifPKiSB_iPKfiiiSD_SD_iiiii,@"STO_CUDA_ENTRY STV_DEFAULT"
_ZN4vllm25paged_attention_v2_kernelIthLi96ELi8ELi128ELNS_18Fp8KVCacheDataTypeE2ELb0ELi512EEEvPfS2_PT_PKS3_PKT0_S9_ifPKiSB_iPKfiiiSD_SD_iiiii:
.text._ZN4vllm25paged_attention_v2_kernelIthLi96ELi8ELi128ELNS_18Fp8KVCacheDataTypeE2ELb0ELi512EEEvPfS2_PT_PKS3_PKT0_S9_ifPKiSB_iPKfiiiSD_SD_iiiii:
        /* <DEDUP_REMOVED lines=41> */
[----:B------:R1:W2:Y:S02]  /*0290*/  SHFL.BFLY PT, R14, R3, 0x4, 0x1f ;  /* 0x0c801f00030e7f89 */ /* 0x0002a400000e0000 */
.L_x_4998:
        /* <DEDUP_REMOVED lines=44> */
[----:B------:R-:W-:-:S03]  /*0560*/  MOV R13, R7 ;  /* 0x00000007000d7202 */ /* 0x000fc60000000f00 */
[----:B--2---:R-:W-:-:S06]  /*0570*/  ULEA UR4, UR5, UR4, 0x18 ;  /* 0x0000000405047291 */ /* 0x004fcc000f8ec03f */
[----:B------:R-:W-:-:S07]  /*0580*/  LEA R3, R7, UR4, 0x2 ;  /* 0x0000000407037c11 */ /* 0x000fce000f8e10ff */
.L_x_4976:
        /* <DEDUP_REMOVED lines=11> */
.L_x_4975:
[----:B------:R-:W-:Y:S05]  /*0640*/  BSYNC B1 ;  /* 0x0000000000017941 */ /* 0x000fea0003800000 */
.L_x_4974:
        /* <DEDUP_REMOVED lines=12> */
[----:B------:R-:W-:Y:S02]  /*0710*/  PLOP3.LUT P0, PT, PT, PT, PT, 0x8, 0x0 ;  /* 0x000000000000781c */ /* 0x000fe40003f0e170 */
[----:B------:R-:W-:-:S11]  /*0720*/  IADD3 R2, R16, -0x600, RZ ;  /* 0xfffffa0010027810 */ /* 0x000fd60007ffe0ff */
.L_x_4979:
        /* <DEDUP_REMOVED lines=100> */
.L_x_4978:
[----:B------:R-:W-:Y:S05]  /*0d70*/  BSYNC B1 ;  /* 0x0000000000017941 */ /* 0x000fea0003800000 */
.L_x_4977:
        /* <DEDUP_REMOVED lines=55> */
.L_x_4981:
[----:B------:R-:W-:Y:S05]  /*10f0*/  BSYNC B1 ;  /* 0x0000000000017941 */ /* 0x000fea0003800000 */
.L_x_4980:
        /* <DEDUP_REMOVED lines=26> */
.L_x_4973:
[----:B------:R-:W-:Y:S05]  /*12a0*/  BSYNC B0 ;  /* 0x0000000000007941 */ /* 0x000fea0003800000 */
.L_x_4972:
        /* <DEDUP_REMOVED lines=45> */
[----:B------:R-:W-:Y:S01]  /*1580*/  LOP3.LUT P0, R8, R5, 0x3, RZ, 0xc0, !PT ;  /* 0x0000000305087812 */ /* 0x000fe2000780c0ff */
[----:B------:R-:W-:-:S04]  /*1590*/  IMAD.MOV.U32 R5, RZ, RZ, R7 ;  /* 0x000000ffff057224 */ /* 0x000fc800078e0007 */
        /* <DEDUP_REMOVED lines=8> */
.L_x_4986:
        /* <DEDUP_REMOVED lines=8> */
.L_x_4985:
[----:B------:R-:W-:Y:S05]  /*16a0*/  BSYNC B1 ;  /* 0x0000000000017941 */ /* 0x000fea0003800000 */
.L_x_4984:
        /* <DEDUP_REMOVED lines=14> */
.L_x_4989:
        /* <DEDUP_REMOVED lines=52> */
.L_x_4988:
[----:B------:R-:W-:Y:S05]  /*1ad0*/  BSYNC B1 ;  /* 0x0000000000017941 */ /* 0x000fea0003800000 */
.L_x_4987:
        /* <DEDUP_REMOVED lines=31> */
.L_x_4991:
[----:B------:R-:W-:Y:S05]  /*1cd0*/  BSYNC B1 ;  /* 0x0000000000017941 */ /* 0x000fea0003800000 */
.L_x_4990:
        /* <DEDUP_REMOVED lines=14> */
.L_x_4983:
[----:B------:R-:W-:Y:S05]  /*1dc0*/  BSYNC B0 ;  /* 0x0000000000007941 */ /* 0x000fea0003800000 */
.L_x_4982:
        /* <DEDUP_REMOVED lines=22> */
.L_x_4993:
[----:B------:R-:W-:Y:S05]  /*1f30*/  BSYNC B0 ;  /* 0x0000000000007941 */ /* 0x000fea0003800000 */
.L_x_4992:
[----:B------:R-:W5:Y:S08]  /*1f40*/  S2UR UR5, SR_CgaCtaId ;  /* 0x00000000000579c3 */ /* 0x000f700000008800 */
[----:B------:R-:W-:Y:S01]  /*1f50*/  BAR.SYNC.DEFER_BLOCKING 0x0 ;  /* 0x0000000000007b1d */ /* 0x000fe20000010000 */
[----:B-1--4-:R-:W-:Y:S01]  /*1f60*/  LOP3.LUT R0, R7, 0xffffffc0, RZ, 0xc0, !PT ;  /* 0xffffffc007007812 */ /* 0x012fe200078ec0ff */
[----:B------:R-:W-:Y:S01]  /*1f70*/  IMAD R17, R17, 0x60, R18 ;  /* 0x0000006011117824 */ /* 0x000fe200078e0212 */
[----:B------:R-:W-:-:S02]  /*1f80*/  ISETP.GT.AND P0, PT, R7, 0x3f, PT ;  /* 0x0000003f0700780c */ /* 0x000fc40003f04270 */
[----:B--23--:R-:W-:Y:S02]  /*1f90*/  CS2R R2, SRZ ;  /* 0x0000000000027805 */ /* 0x00cfe4000001ff00 */
[----:B------:R-:W-:Y:S01]  /*1fa0*/  ISETP.NE.AND P1, PT, R0, 0x40, PT ;  /* 0x000000400000780c */ /* 0x000fe20003f25270 */
[----:B------:R-:W-:Y:S01]  /*1fb0*/  UMOV UR4, 0x400 ;  /* 0x0000040000047882 */ /* 0x000fe20000000000 */
[----:B------:R-:W-:Y:S01]  /*1fc0*/  LOP3.LUT R0, R7, 0xffffffe0, RZ, 0xc0, !PT ;  /* 0xffffffe007007812 */ /* 0x000fe200078ec0ff */
[----:B------:R-:W-:-:S03]  /*1fd0*/  UIADD3 UR4, UR4, 0x20, URZ ;  /* 0x0000002004047890 */ /* 0x000fc6000fffe03f */
[----:B------:R-:W-:Y:S01]  /*1fe0*/  ISETP.NE.AND P2, PT, R0, 0x20, PT ;  /* 0x000000200000780c */ /* 0x000fe20003f45270 */
[----:B------:R-:W-:Y:S01]  /*1ff0*/  HFMA2.MMA R0, -RZ, RZ, 0, 0 ;  /* 0x00000000ff007435 */ /* 0x000fe200000001ff */
[----:B-----5:R-:W-:-:S06]  /*2000*/  ULEA UR4, UR5, UR4, 0x18 ;  /* 0x0000000405047291 */ /* 0x020fcc000f8ec03f */
[----:B------:R-:W-:-:S05]  /*2010*/  LEA R17, R17, UR4, 0x2 ;  /* 0x0000000411117c11 */ /* 0x000fca000f8e10ff */
        /* <DEDUP_REMOVED lines=8> */
[----:B------:R-:W3:Y:S01]  /*20a0*/  @!P0 LDS R9, [R17+0x100] ;  /* 0x0001000011098984 */ /* 0x000ee20000000800 */
[----:B-1----:R-:W-:Y:S01]  /*20b0*/  @!P0 FADD.FTZ R2, RZ, R5 ;  /* 0x00000005ff028221 */ /* 0x002fe20000010000 */
[----:B------:R-:W-:Y:S01]  /*20c0*/  BAR.SYNC.DEFER_BLOCKING 0x0 ;  /* 0x0000000000007b1d */ /* 0x000fe20000010000 */
[----:B--2---:R-:W-:Y:S01]  /*20d0*/  @!P0 FADD.FTZ R3, RZ, R8 ;  /* 0x00000008ff038221 */ /* 0x004fe20000010000 */
[----:B---3--:R-:W-:Y:S01]  /*20e0*/  @!P0 FADD.FTZ R0, RZ, R9 ;  /* 0x00000009ff008221 */ /* 0x008fe20000010000 */
[----:B------:R-:W-:-:S03]  /*20f0*/  ISETP.GT.U32.AND P0, PT, R7, 0x3e, PT ;  /* 0x0000003e0700780c */ /* 0x000fc60003f04070 */
[----:B------:R1:W-:Y:S04]  /*2100*/  @!P2 STS [R17+-0x180], R2 ;  /* 0xfffe80021100a388 */ /* 0x0003e80000000800 */
[----:B------:R1:W-:Y:S04]  /*2110*/  @!P2 STS [R17+-0x100], R3 ;  /* 0xffff00031100a388 */ /* 0x0003e80000000800 */
[----:B------:R1:W-:Y:S01]  /*2120*/  @!P2 STS [R17+-0x80], R0 ;  /* 0xffff80001100a388 */ /* 0x0003e20000000800 */
[----:B------:R-:W-:Y:S06]  /*2130*/  BAR.SYNC.DEFER_BLOCKING 0x0 ;  /* 0x0000000000007b1d */ /* 0x000fec0000010000 */
[----:B------:R1:W2:Y:S04]  /*2140*/  @!P1 LDS R5, [R17] ;  /* 0x0000000011059984 */ /* 0x0002a80000000800 */
[----:B------:R1:W3:Y:S04]  /*2150*/  @!P1 LDS R8, [R17+0x80] ;  /* 0x0000800011089984 */ /* 0x0002e80000000800 */
[----:B------:R1:W4:Y:S01]  /*2160*/  @!P1 LDS R9, [R17+0x100] ;  /* 0x0001000011099984 */ /* 0x0003220000000800 */
[----:B------:R-:W-:Y:S06]  /*2170*/  BAR.SYNC.DEFER_BLOCKING 0x0 ;  /* 0x0000000000007b1d */ /* 0x000fec0000010000 */
[----:B------:R-:W-:Y:S05]  /*2180*/  @P0 EXIT ;  /* 0x000000000000094d */ /* 0x000fea0003800000 */
[----:B------:R-:W-:Y:S01]  /*2190*/  UIMAD UR4, UR38, 0x60, URZ ;  /* 0x00000060260478a4 */ /* 0x000fe2000f8e023f */
[----:B------:R-:W-:Y:S02]  /*21a0*/  IMAD R4, R4, UR39, RZ ;  /* 0x0000002704047c24 */ /* 0x000fe4000f8e02ff */
[----:B-12---:R-:W-:Y:S01]  /*21b0*/  @!P1 FADD.FTZ R2, R2, R5 ;  /* 0x0000000502029221 */ /* 0x006fe20000010000 */
[----:B------:R-:W-:Y:S02]  /*21c0*/  IMAD R6, R6, 0x60, RZ ;  /* 0x0000006006067824 */ /* 0x000fe400078e02ff */
[----:B---3--:R-:W-:Y:S01]  /*21d0*/  @!P1 FADD.FTZ R3, R3, R8 ;  /* 0x0000000803039221 */ /* 0x008fe20000010000 */
[----:B------:R-:W-:Y:S01]  /*21e0*/  IADD3 R5, R18, 0x20, RZ ;  /* 0x0000002012057810 */ /* 0x000fe20007ffe0ff */
[----:B------:R-:W-:Y:S02]  /*21f0*/  IMAD R4, R4, UR4, RZ ;  /* 0x0000000404047c24 */ /* 0x000fe4000f8e02ff */
[----:B----4-:R-:W-:Y:S01]  /*2200*/  @!P1 FADD.FTZ R0, R0, R9 ;  /* 0x0000000900009221 */ /* 0x010fe20000010000 */
[----:B0-----:R-:W-:Y:S01]  /*2210*/  IMAD R7, R10, UR4, RZ ;  /* 0x000000040a077c24 */ /* 0x001fe2000f8e02ff */
[----:B------:R-:W-:Y:S01]  /*2220*/  SHF.R.S32.HI R10, RZ, 0x1f, R6 ;  /* 0x0000001fff0a7819 */ /* 0x000fe20000011406 */
[----:B------:R-:W-:-:S02]  /*2230*/  ULDC.64 UR4, c[0x0][0x220] ;  /* 0x0000880000047ab9 */ /* 0x000fc40000000a00 */
[----:B------:R-:W-:Y:S02]  /*2240*/  F2FP.F16.F32.PACK_AB R0, RZ, R0 ;  /* 0x00000000ff00723e */ /* 0x000fe400000000ff */
[----:B------:R-:W-:Y:S02]  /*2250*/  IADD3 R11, P0, P2, R4, R7, R6 ;  /* 0x00000007040b7210 */ /* 0x000fe40007a1e006 */
[----:B------:R-:W-:Y:S02]  /*2260*/  SHF.R.S32.HI R4, RZ, 0x1f, R4 ;  /* 0x0000001fff047819 */ /* 0x000fe40000011404 */
[----:B------:R-:W-:Y:S02]  /*2270*/  SHF.R.S32.HI R7, RZ, 0x1f, R7 ;  /* 0x0000001fff077819 */ /* 0x000fe40000011407 */
[----:B------:R-:W-:Y:S02]  /*2280*/  IADD3 R6, R18, 0x40, RZ ;  /* 0x0000004012067810 */ /* 0x000fe40007ffe0ff */
[----:B------:R-:W-:-:S02]  /*2290*/  IADD3.X R13, R4, R7, R10, P0, P2 ;  /* 0x00000007040d7210 */ /* 0x000fc400007e440a */
[-C--:B------:R-:W-:Y:S02]  /*22a0*/  IADD3 R8, P2, R18, R11.reuse, RZ ;  /* 0x0000000b12087210 */ /* 0x080fe40007f5e0ff */
[CC--:B------:R-:W-:Y:S02]  /*22b0*/  IADD3 R7, P0, R5.reuse, R11.reuse, RZ ;  /* 0x0000000b05077210 */ /* 0x0c0fe40007f1e0ff */
[----:B------:R-:W-:Y:S02]  /*22c0*/  IADD3 R9, P1, R6, R11, RZ ;  /* 0x0000000b06097210 */ /* 0x000fe40007f3e0ff */
[-C--:B------:R-:W-:Y:S02]  /*22d0*/  LEA.HI.X.SX32 R11, R18, R13.reuse, 0x1, P2 ;  /* 0x0000000d120b7211 */ /* 0x080fe400010f0eff */
[----:B------:R-:W-:Y:S02]  /*22e0*/  LEA R4, P2, R8, UR4, 0x1 ;  /* 0x0000000408047c11 */ /* 0x000fe4000f8408ff */
[----:B------:R-:W-:-:S02]  /*22f0*/  LEA.HI.X.SX32 R12, R5, R13, 0x1, P0 ;  /* 0x0000000d050c7211 */ /* 0x000fc400000f0eff */
[----:B------:R-:W-:Y:S02]  /*2300*/  LEA.HI.X R5, R8, UR5, R11, 0x1, P2 ;  /* 0x0000000508057c11 */ /* 0x000fe400090f0c0b */
[----:B------:R-:W-:Y:S02]  /*2310*/  LEA.HI.X.SX32 R10, R6, R13, 0x1, P1 ;  /* 0x0000000d060a7211 */ /* 0x000fe400008f0eff */
[----:B------:R-:W-:Y:S02]  /*2320*/  F2FP.F16.F32.PACK_AB R8, R3, R2 ;  /* 0x000000020308723e */ /* 0x000fe400000000ff */
[----:B------:R-:W-:Y:S02]  /*2330*/  LEA R2, P1, R9, UR4, 0x1 ;  /* 0x0000000409027c11 */ /* 0x000fe4000f8208ff */
[----:B------:R-:W-:Y:S01]  /*2340*/  LEA R6, P0, R7, UR4, 0x1 ;  /* 0x0000000407067c11 */ /* 0x000fe2000f8008ff */
[----:B------:R-:W-:Y:S01]  /*2350*/  STG.E.U16 desc[UR36][R4.64], R8 ;  /* 0x0000000804007986 */ /* 0x000fe2000c101524 */
[----:B------:R-:W-:-:S02]  /*2360*/  LEA.HI.X R3, R9, UR5, R10, 0x1, P1 ;  /* 0x0000000509037c11 */ /* 0x000fc400088f0c0a */
[----:B------:R-:W-:Y:S02]  /*2370*/  LEA.HI.X R7, R7, UR5, R12, 0x1, P0 ;  /* 0x0000000507077c11 */ /* 0x000fe400080f0c0c */
[----:B------:R-:W-:-:S05]  /*2380*/  PRMT R9, R8, 0x7632, R9 ;  /* 0x0000763208097816 */ /* 0x000fca0000000009 */
[----:B------:R-:W-:Y:S04]  /*2390*/  STG.E.U16 desc[UR36][R6.64], R9 ;  /* 0x0000000906007986 */ /* 0x000fe8000c101524 */
[----:B------:R-:W-:Y:S01]  /*23a0*/  STG.E.U16 desc[UR36][R2.64], R0 ;  /* 0x0000000002007986 */ /* 0x000fe2000c101524 */
[----:B------:R-:W-:Y:S05]  /*23b0*/  EXIT ;  /* 0x000000000000794d */ /* 0x000fea0003800000 */
.L_x_4970:
        /* <DEDUP_REMOVED lines=9> */
[----:B------:R-:W-:Y:S01]  /*2450*/  HFMA2.MMA R13, -RZ, RZ, 0, 0 ;  /* 0x00000000ff0d7435 */ /* 0x000fe200000001ff */
[----:B------:R-:W-:Y:S01]  /*2460*/  MOV R7, UR5 ;  /* 0x0000000500077c02 */ /* 0x000fe20008000f00 */
[----:B------:R-:W-:Y:S01]  /*2470*/  IMAD.U32 R11, RZ, RZ, UR7 ;  /* 0x00000007ff0b7e24 */ /* 0x000fe2000f8e00ff */
[----:B------:R-:W-:-:S02]  /*2480*/  MOV R10, UR6 ;  /* 0x00000006000a7c02 */ /* 0x000fc40008000f00 */
[----:B0-----:R-:W-:-:S07]  /*2490*/  MOV R12, 0x1 ;  /* 0x00000001000c7802 */ /* 0x001fce0000000f00 */
[----:B------:R-:W-:-:S07]  /*24a0*/  LEPC R20, `(.L_x_4994) ;  /* 0x000000001014794e */ /* 0x000fce0000000000 */
[----:B-1----:R-:W-:Y:S05]  /*24b0*/  CALL.ABS.NOINC R2 ;  /* 0x0000000002007343 */ /* 0x002fea0003c00000 */
.L_x_4994:
[----:B------:R-:W-:Y:S05]  /*24c0*/  EXIT ;  /* 0x000000000000794d */ /* 0x000fea0003800000 */
.L_x_4971:
[----:B------:R-:W-:Y:S01]  /*24d0*/  IMAD.MOV.U32 R12, RZ, RZ, 0x10 ;  /* 0x00000010ff0c7424 */ /* 0x000fe200078e00ff */
[----:B------:R-:W-:Y:S02]  /*24e0*/  MOV R11, 0x1f ;  /* 0x0000001f000b7802 */ /* 0x000fe40000000f00 */
[----:B------:R-:W-:Y:S02]  /*24f0*/  MOV R15, 0xffffffff ;  /* 0xffffffff000f7802 */ /* 0x000fe40000000f00 */
[----:B------:R-:W-:-:S07]  /*2500*/  MOV R2, 0xff7fffff ;  /* 0xff7fffff00027802 */ /* 0x000fce0000000f00 */
[----:B0-----:R-:W-:Y:S05]  /*2510*/  WARPSYNC.COLLECTIVE R15, `(.L_x_4995) ;  /* 0x000000000f087348 */ /* 0x001fea0003c00000 */
[----:B------:R1:W2:Y:S02]  /*2520*/  SHFL.BFLY P6, R14, R13, R12, R11 ;  /* 0x0c00000c0d0e7389 */ /* 0x0002a400000c000b */
[----:B012---:R-:W-:Y:S01]  /*2530*/  ENDCOLLECTIVE ;  /* 0x000000000000791b */ /* 0x007fe20003800000 */
.L_x_4995:
[----:B------:R-:W-:Y:S01]  /*2540*/  IMAD.MOV.U32 R12, RZ, RZ, 0x8 ;  /* 0x00000008ff0c7424 */ /* 0x000fe200078e00ff */
[----:B------:R-:W-:-:S04]  /*2550*/  FMNMX.FTZ R0, R14, -3.40282346638528859812e+38, !PT ;  /* 0xff7fffff0e007809 */ /* 0x000fc80007810000 */
[----:B------:R-:W-:-:S07]  /*2560*/  MOV R13, R0 ;  /* 0x00000000000d7202 */ /* 0x000fce0000000f00 */
[----:B------:R-:W-:Y:S05]  /*2570*/  WARPSYNC.COLLECTIVE R15, `(.L_x_4996) ;  /* 0x000000000f087348 */ /* 0x000fea0003c00000 */
[----:B------:R0:W1:Y:S02]  /*2580*/  SHFL.BFLY P6, R14, R13, R12, R11 ;  /* 0x0c00000c0d0e7389 */ /* 0x00006400000c000b */
[----:B01----:R-:W-:Y:S01]  /*2590*/  ENDCOLLECTIVE ;  /* 0x000000000000791b */ /* 0x003fe20003800000 */
.L_x_4996:
[----:B------:R-:W-:Y:S01]  /*25a0*/  HFMA2.MMA R12, -RZ, RZ, 0, 2.384185791015625e-07 ;  /* 0x00000004ff0c7435 */ /* 0x000fe200000001ff */
[----:B------:R-:W-:-:S04]  /*25b0*/  FMNMX.FTZ R3, R0, R14, !PT ;  /* 0x0000000e00037209 */ /* 0x000fc80007810000 */
[----:B------:R-:W-:-:S07]  /*25c0*/  MOV R13, R3 ;  /* 0x00000003000d7202 */ /* 0x000fce0000000f00 */
[----:B------:R-:W-:Y:S05]  /*25d0*/  WARPSYNC.COLLECTIVE R15, `(.L_x_4997) ;  /* 0x000000000f087348 */ /* 0x000fea0003c00000 */
[----:B------:R0:W1:Y:S02]  /*25e0*/  SHFL.BFLY P6, R14, R13, R12, R11 ;  /* 0x0c00000c0d0e7389 */ /* 0x00006400000c000b */
[----:B01----:R-:W-:Y:S01]  /*25f0*/  ENDCOLLECTIVE ;  /* 0x000000000000791b */ /* 0x003fe20003800000 */
.L_x_4997:
[----:B------:R-:W-:Y:S05]  /*2600*/  BRA `(.L_x_4998) ;  /* 0xffffffdc00247947 */ /* 0x000fea000383ffff */
.L_x_4999:
        /* <DEDUP_REMOVED lines=15> */
.L_x_29664:


//--------------------- .text._ZN4vllm25paged_attention_v2_kernelIthLi80ELi8ELi128ELNS_18Fp8KVCacheDataTypeE2ELb0ELi512EEEvPfS2_PT_PKS3_PKT0_S9_ifPKiSB_iPKfiiiSD_SD_iiiii --------------------------
	.section	.text._ZN4vllm25paged_attention_v2_kernelIthLi80ELi8ELi128ELNS_18Fp8KVCacheDataTypeE2ELb0ELi512EEEvPfS2_PT_PKS3_PKT0_S9_ifPKiSB_iPKfiiiSD_SD_iiiii,"ax",@progbits
	.align	128
        .global         _ZN4vllm25paged_attention_v2_kernelIthLi80ELi8ELi128ELNS_18Fp8KVCacheDataTypeE2ELb0ELi512EEEvPfS2_PT_PKS3_PKT0_S9_ifPKiSB_iPKfiiiSD_SD_iiiii
        .type           _ZN4vllm25paged_attention_v2_kernelIthLi80ELi8ELi128ELNS_18Fp8KVCacheDataTypeE2ELb0ELi512EEEvPfS2_PT_PKS3_PKT0_S9_ifPKiSB_iPKfiiiSD_SD_iiiii,@function
        .size           _ZN4vllm25paged_attention_v2_kernelIthLi80ELi8ELi128ELNS_18Fp8KVCacheDataTypeE2ELb0ELi512EEEvPfS2_PT_PKS3_PKT0_S9_ifPKiSB_iPKfiiiSD_SD_iiiii,(.L_x_29665 - _ZN4vllm25paged_attention_v2_kernelIthLi80ELi8ELi128ELNS_18Fp8KVCacheDataTypeE2ELb0ELi512EEEvPfS2_PT_PKS3_PKT0_S9_ifPKiSB_iPKfiiiSD_SD_iiiii)
        .other          _ZN4vllm25paged_attention_v2_kernelIthLi80ELi8ELi128ELNS_18Fp8KVCacheDataTypeE2ELb0ELi512EEEvPfS2_PT_PKS3_PKT0_S9_ifPKiSB_iPKfiiiSD_SD_iiiii,@"STO_CUDA_ENTRY STV_DEFAULT"
_ZN4vllm25paged_attention_v2_kernelIthLi80ELi8ELi128ELNS_18Fp8KVCacheDataTypeE2ELb0ELi512EEEvPfS2_PT_PKS3_PKT0_S9_ifPKiSB_iPKfiiiSD_SD_iiiii:
.text._ZN4vllm25paged_attention_v2_kernelIthLi80ELi8ELi128ELNS_18Fp8KVCacheDataTypeE2ELb0ELi512EEEvPfS2_PT_PKS3_PKT0_S9_ifPKiSB_iPKfiiiSD_SD_iiiii:
        /* <DEDUP_REMOVED lines=29> */
[----:B------:R-:W-:Y:S01]  /*01d0*/  UMOV UR4, 0xffffffff ;  /* 0xffffffff00047882 */ /* 0x000fe20000000000 */
[----:B------:R-:W-:Y:S01]  /*01e0*/  VIMNMX R3, R5, R0, PT ;  /* 0x0000000005037248 */ /* 0x000fe20003fe0100 */
[----:B------:R-:W-:Y:S01]  /*01f0*/  IMAD.MOV.U32 R13, RZ, RZ, -0x800001 ;  /* 0xff7fffffff0d7424 */ /* 0x000fe200078e00ff */
[----:B------:R-:W-:Y:S02]  /*0200*/  LOP3.LUT R18, R2, 0xffffffe0, RZ, 0xc0, !PT ;  /* 0xffffffe002127812 */ /* 0x000fe400078ec0ff */
[----:B------:R-:W-:Y:S02]  /*0210*/  IADD3 R16, -R8, R3, RZ ;  /* 0x0000000308107210 */ /* 0x000fe40007ffe1ff */
        /* <DEDUP_REMOVED lines=8> */
.L_x_5036:
        /* <DEDUP_REMOVED lines=47> */
.L_x_5006:
        /* <DEDUP_REMOVED lines=11> */
.L_x_5005:
[----:B------:R-:W-:Y:S05]  /*0640*/  BSYNC B1 ;  /* 0x0000000000017941 */ /* 0x000fea0003800000 */
.L_x_5004:
        /* <DEDUP_REMOVED lines=14> */
.L_x_5009:
        /* <DEDUP_REMOVED lines=100> */
.L_x_5008:
[----:B------:R-:W-:Y:S05]  /*0d70*/  BSYNC B1 ;  /* 0x0000000000017941 */ /* 0x000fea0003800000 */
.L_x_5007:
        /* <DEDUP_REMOVED lines=55> */
.L_x_5011:
[----:B------:R-:W-:Y:S05]  /*10f0*/  BSYNC B1 ;  /* 0x0000000000017941 */ /* 0x000fea0003800000 */
.L_x_5010:
        /* <DEDUP_REMOVED lines=26> */
.L_x_5003:
[----:B------:R-:W-:Y:S05]  /*12a0*/  BSYNC B0 ;  /* 0x0000000000007941 */ /* 0x000fea0003800000 */
.L_x_5002:
        /* <DEDUP_REMOVED lines=55> */
.L_x_5016:
        /* <DEDUP_REMOVED lines=8> */
.L_x_5015:
[----:B------:R-:W-:Y:S05]  /*16a0*/  BSYNC B1 ;  /* 0x0000000000017941 */ /* 0x000fea0003800000 */
.L_x_5014:
        /* <DEDUP_REMOVED lines=14> */
.L_x_5019:
        /* <DEDUP_REMOVED lines=52> */
.L_x_5018:
[----:B------:R-:W-:Y:S05]  /*1ad0*/  BSYNC B1 ;  /* 0x0000000000017941 */ /* 0x000fea0003800000 */
.L_x_5017:
        /* <DEDUP_REMOVED lines=31> */
.L_x_5021:
[----:B------:R-:W-:Y:S05]  /*1cd0*/  BSYNC B1 ;  /* 0x0000000000017941 */ /* 0x000fea0003800000 */
.L_x_5020:
        /* <DEDUP_REMOVED lines=14> */
.L_x_5013:
[----:B------:R-:W-:Y:S05]  /*1dc0*/  BSYNC B0 ;  /* 0x0000000000007941 */ /* 0x000fea0003800000 */
.L_x_5012:
        /* <DEDUP_REMOVED lines=22> */
.L_x_5023:
[----:B------:R-:W-:Y:S05]  /*1f30*/  BSYNC B0 ;  /* 0x0000000000007941 */ /* 0x000fea0003800000 */
.L_x_5022:
        /* <DEDUP_REMOVED lines=8> */
[C---:B------:R-:W-:Y:S02]  /*1fc0*/  ISETP.GT.AND P0, PT, R7.reuse, 0x3f, PT ;  /* 0x0000003f0700780c */ /* 0x040fe40003f04270 */
[C---:B------:R-:W-:Y:S01]  /*1fd0*/  ISETP.GT.AND P1, PT, R7.reuse, 0x1f, PT ;  /* 0x0000001f0700780c */ /* 0x040fe20003f24270 */
[----:B------:R-:W-:Y:S01]  /*1fe0*/  BSSY B0, `(.L_x_5024) ;  /* 0x000000d000007945 */ /* 0x000fe20003800000 */
[C---:B--2---:R-:W-:Y:S01]  /*1ff0*/  LOP3.LUT R2, R7.reuse, 0xffffffe0, RZ, 0xc0, !PT ;  /* 0xffffffe007027812 */ /* 0x044fe200078ec0ff */
[----:B------:R-:W-:-:S03]  /*2000*/  VIADD R7, R7, 0x1f ;  /* 0x0000001f07077836 */ /* 0x000fc60000000000 */
[----:B------:R-:W-:Y:S02]  /*2010*/  ISETP.NE.AND P2, PT, R2, 0x20, PT ;  /* 0x000000200200780c */ /* 0x000fe40003f45270 */
[----:B---3--:R-:W-:Y:S02]  /*2020*/  CS2R R2, SRZ ;  /* 0x0000000000027805 */ /* 0x008fe4000001ff00 */
[----:B------:R-:W-:Y:S01]  /*2030*/  ISETP.GT.U32.AND P3, PT, R7, 0x3e, PT ;  /* 0x0000003e0700780c */ /* 0x000fe20003f64070 */
[----:B-----5:R-:W-:-:S06]  /*2040*/  ULEA UR4, UR5, UR4, 0x18 ;  /* 0x0000000405047291 */ /* 0x020fcc000f8ec03f */
[----:B------:R-:W-:Y:S01]  /*2050*/  LEA R17, R17, UR4, 0x2 ;  /* 0x0000000411117c11 */ /* 0x000fe2000f8e10ff */
[----:B------:R-:W-:Y:S06]  /*2060*/  @P4 BRA `(.L_x_5025) ;  /* 0x0000000000104947 */ /* 0x000fec0003800000 */
[----:B------:R-:W-:Y:S01]  /*2070*/  ISETP.GT.AND P4, PT, R18, 0xf, PT ;  /* 0x0000000f1200780c */ /* 0x000fe20003f84270 */
[----:B------:R1:W-:Y:S04]  /*2080*/  STS [R17+-0x280], RZ ;  /* 0xfffd80ff11007388 */ /* 0x0003e80000000800 */
[----:B------:R1:W-:Y:S08]  /*2090*/  STS [R17+-0x200], RZ ;  /* 0xfffe00ff11007388 */ /* 0x0003f00000000800 */
[----:B------:R1:W-:Y:S02]  /*20a0*/  @!P4 STS [R17+-0x180], RZ ;  /* 0xfffe80ff1100c388 */ /* 0x0003e40000000800 */
.L_x_5025:
[----:B------:R-:W-:Y:S05]  /*20b0*/  BSYNC B0 ;  /* 0x0000000000007941 */ /* 0x000fea0003800000 */
.L_x_5024:
        /* <DEDUP_REMOVED lines=10> */
.L_x_5027:
[----:B------:R-:W-:Y:S05]  /*2160*/  BSYNC B0 ;  /* 0x0000000000007941 */ /* 0x000fea0003800000 */
.L_x_5026:
[----:B------:R-:W-:Y:S06]  /*2170*/  BAR.SYNC.DEFER_BLOCKING 0x0 ;  /* 0x0000000000007b1d */ /* 0x000fec0000010000 */
[----:B------:R-:W-:Y:S04]  /*2180*/  BSSY B0, `(.L_x_5028) ;  /* 0x0000006000007945 */ /* 0x000fe80003800000 */
[----:B------:R-:W-:Y:S05]  /*2190*/  @P2 BRA `(.L_x_5029) ;  /* 0x0000000000102947 */ /* 0x000fea0003800000 */
[----:B------:R-:W-:Y:S01]  /*21a0*/  ISETP.GT.AND P0, PT, R18, 0xf, PT ;  /* 0x0000000f1200780c */ /* 0x000fe20003f04270 */
[----:B------:R2:W-:Y:S04]  /*21b0*/  STS [R17+-0x140], R3 ;  /* 0xfffec00311007388 */ /* 0x0005e80000000800 */
[----:B------:R2:W-:Y:S08]  /*21c0*/  STS [R17+-0xc0], R2 ;  /* 0xffff400211007388 */ /* 0x0005f00000000800 */
[----:B------:R2:W-:Y:S02]  /*21d0*/  @!P0 STS [R17+-0x40], R0 ;  /* 0xffffc00011008388 */ /* 0x0005e40000000800 */
.L_x_5029:
[----:B------:R-:W-:Y:S05]  /*21e0*/  BSYNC B0 ;  /* 0x0000000000007941 */ /* 0x000fea0003800000 */
.L_x_5028:
[----:B------:R-:W-:Y:S06]  /*21f0*/  BAR.SYNC.DEFER_BLOCKING 0x0 ;  /* 0x0000000000007b1d */ /* 0x000fec0000010000 */
[----:B------:R-:W-:Y:S04]  /*2200*/  BSSY B0, `(.L_x_5030) ;  /* 0x0000009000007945 */ /* 0x000fe80003800000 */
[----:B------:R-:W-:Y:S05]  /*2210*/  @P1 BRA `(.L_x_5031) ;  /* 0x00000000001c1947 */ /* 0x000fea0003800000 */
[----:B------:R-:W-:Y:S01]  /*2220*/  ISETP.GT.AND P0, PT, R18, 0xf, PT ;  /* 0x0000000f1200780c */ /* 0x000fe20003f04270 */
[----:B------:R-:W2:Y:S04]  /*2230*/  LDS R8, [R17] ;  /* 0x0000000011087984 */ /* 0x000ea80000000800 */
[----:B------:R-:W3:Y:S08]  /*2240*/  LDS R5, [R17+0x80] ;  /* 0x0000800011057984 */ /* 0x000ef00000000800 */
[----:B------:R-:W4:Y:S01]  /*2250*/  @!P0 LDS R7, [R17+0x100] ;  /* 0x0001000011078984 */ /* 0x000f220000000800 */
[----:B--2---:R-:W-:Y:S01]  /*2260*/  FADD.FTZ R3, R3, R8 ;  /* 0x0000000803037221 */ /* 0x004fe20000010000 */
[----:B---3--:R-:W-:Y:S01]  /*2270*/  FADD.FTZ R2, R2, R5 ;  /* 0x0000000502027221 */ /* 0x008fe20000010000 */
[----:B----4-:R-:W-:-:S07]  /*2280*/  @!P0 FADD.FTZ R0, R0, R7 ;  /* 0x0000000700008221 */ /* 0x010fce0000010000 */
.L_x_5031:
[----:B------:R-:W-:Y:S05]  /*2290*/  BSYNC B0 ;  /* 0x0000000000007941 */ /* 0x000fea0003800000 */
.L_x_5030:
[----:B------:R-:W-:Y:S06]  /*22a0*/  BAR.SYNC.DEFER_BLOCKING 0x0 ;  /* 0x0000000000007b1d */ /* 0x000fec0000010000 */
[----:B------:R-:W-:Y:S05]  /*22b0*/  @P3 EXIT ;  /* 0x000000000000394d */ /* 0x000fea0003800000 */
[----:B------:R-:W-:Y:S01]  /*22c0*/  UIMAD UR4, UR38, 0x50, URZ ;  /* 0x00000050260478a4 */ /* 0x000fe2000f8e023f */
[----:B------:R-:W-:Y:S02]  /*22d0*/  IMAD R4, R4, UR39, RZ ;  /* 0x0000002704047c24 */ /* 0x000fe4000f8e02ff */
[----:B------:R-:W-:-:S03]  /*22e0*/  IMAD R6, R6, 0x50, RZ ;  /* 0x0000005006067824 */ /* 0x000fc600078e02ff */
[----:B------:R-:W-:Y:S02]  /*22f0*/  IMAD R4, R4, UR4, RZ ;  /* 0x0000000404047c24 */ /* 0x000fe4000f8e02ff */
        /* <DEDUP_REMOVED lines=9> */
[----:B------:R-:W-:Y:S02]  /*2390*/  F2FP.F16.F32.PACK_AB R6, R2, R3 ;  /* 0x000000030206723e */ /* 0x000fe400000000ff */
[----:B------:R-:W-:Y:S02]  /*23a0*/  LEA.HI.X.SX32 R10, R18, R11, 0x1, P0 ;  /* 0x0000000b120a7211 */ /* 0x000fe400000f0eff */
[C---:B--2---:R-:W-:Y:S02]  /*23b0*/  LEA R2, P0, R7.reuse, UR4, 0x1 ;  /* 0x0000000407027c11 */ /* 0x044fe4000f8008ff */
        /* <DEDUP_REMOVED lines=11> */
[----:B------:R-:W-:-:S04]  /*2470*/  F2FP.F16.F32.PACK_AB R0, RZ, R0 ;  /* 0x00000000ff00723e */ /* 0x000fc800000000ff */
[----:B0-----:R-:W-:-:S04]  /*2480*/  IADD3 R3, P0, R18, R9, RZ ;  /* 0x0000000912037210 */ /* 0x001fc80007f1e0ff */
[----:B------:R-:W-:Y:S02]  /*2490*/  LEA.HI.X.SX32 R18, R18, R11, 0x1, P0 ;  /* 0x0000000b12127211 */ /* 0x000fe400000f0eff */
[----:B------:R-:W-:-:S04]  /*24a0*/  LEA R2, P0, R3, UR4, 0x1 ;  /* 0x0000000403027c11 */ /* 0x000fc8000f8008ff */
[----:B------:R-:W-:-:S05]  /*24b0*/  LEA.HI.X R3, R3, UR5, R18, 0x1, P0 ;  /* 0x0000000503037c11 */ /* 0x000fca00080f0c12 */
[----:B------:R-:W-:Y:S01]  /*24c0*/  STG.E.U16 desc[UR36][R2.64], R0 ;  /* 0x0000000002007986 */ /* 0x000fe2000c101524 */
[----:B------:R-:W-:Y:S05]  /*24d0*/  EXIT ;  /* 0x000000000000794d */ /* 0x000fea0003800000 */
.L_x_5000:
        /* <DEDUP_REMOVED lines=16> */
.L_x_5032:
[----:B------:R-:W-:Y:S05]  /*25e0*/  EXIT ;  /* 0x000000000000794d */ /* 0x000fea0003800000 */
.L_x_5001:
[----:B------:R-:W-:Y:S01]  /*25f0*/  HFMA2.MMA R12, -RZ, RZ, 0, 9.5367431640625e-07 ;  /* 0x00000010ff0c7435 */ /* 0x000fe200000001ff */
[----:B------:R-:W-:Y:S01]  /*2600*/  MOV R11, 0x1f ;  /* 0x0000001f000b7802 */ /* 0x000fe20000000f00 */
[----:B------:R-:W-:Y:S01]  /*2610*/  IMAD.MOV.U32 R15, RZ, RZ, -0x1 ;  /* 0xffffffffff0f7424 */ /* 0x000fe200078e00ff */
[----:B------:R-:W-:-:S08]  /*2620*/  MOV R2, 0xff7fffff ;  /* 0xff7fffff00027802 */ /* 0x000fd00000000f00 */
[----:B0-----:R-:W-:Y:S05]  /*2630*/  WARPSYNC.COLLECTIVE R15, `(.L_x_5033) ;  /* 0x000000000f087348 */ /* 0x001fea0003c00000 */
[----:B------:R1:W2:Y:S02]  /*2640*/  SHFL.BFLY P6, R14, R13, R12, R11 ;  /* 0x0c00000c0d0e7389 */ /* 0x0002a400000c000b */
[----:B012---:R-:W-:Y:S01]  /*2650*/  ENDCOLLECTIVE ;  /* 0x000000000000791b */ /* 0x007fe20003800000 */
.L_x_5033:
[----:B------:R-:W-:Y:S01]  /*2660*/  HFMA2.MMA R12, -RZ, RZ, 0, 4.76837158203125e-07 ;  /* 0x00000008ff0c7435 */ /* 0x000fe200000001ff */
[----:B------:R-:W-:-:S04]  /*2670*/  FMNMX.FTZ R0, R14, -3.40282346638528859812e+38, !PT ;  /* 0xff7fffff0e007809 */ /* 0x000fc80007810000 */
[----:B------:R-:W-:-:S07]  /*2680*/  MOV R13, R0 ;  /* 0x00000000000d7202 */ /* 0x000fce0000000f00 */
[----:B------:R-:W-:Y:S05]  /*2690*/  WARPSYNC.COLLECTIVE R15, `(.L_x_5034) ;  /* 0x000000000f087348 */ /* 0x000fea0003c00000 */
[----:B------:R0:W1:Y:S02]  /*26a0*/  SHFL.BFLY P6, R14, R13, R12, R11 ;  /* 0x0c00000c0d0e7389 */ /* 0x00006400000c000b */
[----:B01----:R-:W-:Y:S01]  /*26b0*/  ENDCOLLECTIVE ;  /* 0x000000000000791b */ /* 0x003fe20003800000 */
.L_x_5034:
[----:B------:R-:W-:Y:S02]  /*26c0*/  MOV R12, 0x4 ;  /* 0x00000004000c7802 */ /* 0x000fe40000000f00 */
[----:B------:R-:W-:-:S05]  /*26d0*/  FMNMX.FTZ R3, R0, R14, !PT ;  /* 0x0000000e00037209 */ /* 0x000fca0007810000 */
[----:B------:R-:W-:-:S07]  /*26e0*/  IMAD.MOV.U32 R13, RZ, RZ, R3 ;  /* 0x000000ffff0d7224 */ /* 0x000fce00078e0003 */
[----:B------:R-:W-:Y:S05]  /*26f0*/  WARPSYNC.COLLECTIVE R15, `(.L_x_5035) ;  /* 0x000000000f087348 */ /* 0x000fea0003c00000 */
[----:B------:R0:W1:Y:S02]  /*2700*/  SHFL.BFLY P6, R14, R13, R12, R11 ;  /* 0x0c00000c0d0e7389 */ /* 0x00006400000c000b */
[----:B01----:R-:W-:Y:S01]  /*2710*/  ENDCOLLECTIVE ;  /* 0x000000000000791b */ /* 0x003fe20003800000 */
.L_x_5035:
[----:B------:R-:W-:Y:S05]  /*2720*/  BRA `(.L_x_5036) ;  /* 0xffffffd800dc7947 */ /* 0x000fea000383ffff */
.L_x_5037:
        /* <DEDUP_REMOVED lines=13> */
.L_x_29665:


//--------------------- .text._ZN4vllm25paged_attention_v2_kernelIthLi64ELi8ELi128ELNS_18Fp8KVCacheDataTypeE2ELb0ELi512EEEvPfS2_PT_PKS3_PKT0_S9_ifPKiSB_iPKfiiiSD_SD_iiiii --------------------------
	.section	.text._ZN4vllm25paged_attention_v2_kernelIthLi64ELi8ELi128ELNS_18Fp8KVCacheDataTypeE2ELb0ELi512EEEvPfS2_PT_PKS3_PKT0_S9_ifPKiSB_iPKfiiiSD_SD_iiiii,"ax",@progbits
	.align	128
        .global         _ZN4vllm25paged_attention_v2_kernelIthLi64ELi8ELi128ELNS_18Fp8KVCacheDataTypeE2ELb0ELi512EEEvPfS2_PT_PKS3_PKT0_S9_ifPKiSB_iPKfiiiSD_SD_iiiii
        .type           _ZN4vllm25paged_attention_v2_kernelIthLi64ELi8ELi128ELNS_18Fp8KVCacheDataTypeE2ELb0ELi512EEEvPfS2_PT_PKS3_PKT0_S9_ifPKiSB_iPKfiiiSD_SD_iiiii,@function
        .size           _ZN4vllm25paged_attention_v2_kernelIthLi64ELi8ELi128ELNS_18Fp8KVCacheDataTypeE2ELb0ELi512EEEvPfS2_PT_PKS3_PKT0_S9_ifPKiSB_iPKfiiiSD_SD_iiiii,(.L_x_29666 - _ZN4vllm25paged_attention_v2_kernelIthLi64ELi8ELi128ELNS_18Fp8KVCacheDataTypeE2ELb0ELi512EEEvPfS2_PT_PKS3_PKT0_S9_ifPKiSB_iPKfiiiSD_SD_iiiii)
        .other          _ZN4vllm25paged_attention_v2_kernelIthLi64ELi8ELi128ELNS_18Fp8KVCacheDataTypeE2ELb0ELi512EEEvPfS2_PT_PKS3_PKT0_S9_ifPKiSB_iPKfiiiSD_SD_iiiii,@"STO_CUDA_ENTRY STV_DEFAULT"
_ZN4vllm25paged_attention_v2_kernelIthLi64ELi8ELi128ELNS_18Fp8KVCacheDataTypeE2ELb0ELi512EEEvPfS2_PT_PKS3_PKT0_S9_ifPKiSB_iPKfiiiSD_SD_iiiii:
.text._ZN4vllm25paged_attention_v2_kernelIthLi64ELi8ELi128ELNS_18Fp8KVCacheDataTypeE2ELb0ELi512EEEvPfS2_PT_PKS3_PKT0_S9_ifPKiSB_iPKfiiiSD_SD_iiiii:
        /* <DEDUP_REMOVED lines=12> */
[----:B------:R-:W-:Y:S01]  /*00c0*/  IMAD.SHL.U32 R9, R6, 0x40, RZ ;  /* 0x0000004006097824 */ /* 0x000fe200078e00ff */
[----:B------:R-:W-:Y:S01]  /*00d0*/  ULDC UR38, c[0x0][0x14] ;  /* 0x0000050000267ab9 */ /* 0x000fe20000000800 */
[----:B------:R-:W-:Y:S01]  /*00e0*/  BAR.SYNC.DEFER_BLOCKING 0x0 ;  /* 0x0000000000007b1d */ /* 0x000fe20000010000 */
[----:B------:R-:W-:-:S04]  /*00f0*/  SHF.R.S32.HI R3, RZ, 0x1f, R0 ;  /* 0x0000001fff037819 */ /* 0x000fc80000011400 */
[----:B------:R-:W-:Y:S01]  /*0100*/  LEA.HI R3, R3, R0, RZ, 0x3 ;  /* 0x0000000003037211 */ /* 0x000fe200078f18ff */
[----:B------:R-:W-:-:S03]  /*0110*/  ULDC UR39, c[0x0][0xc] ;  /* 0x0000030000277ab9 */ /* 0x000fc60000000800 */
[----:B------:R-:W-:-:S04]  /*0120*/  SHF.R.S32.HI R10, RZ, 0x3, R3 ;  /* 0x00000003ff0a7819 */ /* 0x000fc80000011403 */
[----:B------:R-:W-:Y:S02]  /*0130*/  VIADDMNMX R0, R9, 0x40, R10, PT ;  /* 0x0000004009007846 */ /* 0x000fe4000380010a */
[----:B0-----:R-:W-:-:S04]  /*0140*/  SHF.R.S32.HI R2, RZ, 0x1f, R7 ;  /* 0x0000001fff027819 */ /* 0x001fc80000011407 */
[----:B------:R-:W-:-:S04]  /*0150*/  LEA.HI R2, R2, R7, RZ, 0x5 ;  /* 0x0000000702027211 */ /* 0x000fc800078f28ff */
[----:B------:R-:W-:-:S04]  /*0160*/  SHF.R.S32.HI R16, RZ, 0x5, R2 ;  /* 0x00000005ff107819 */ /* 0x000fc80000011402 */
[----:B------:R-:W-:-:S04]  /*0170*/  IADD3 R3, R9, R16, RZ ;  /* 0x0000001009037210 */ /* 0x000fc80007ffe0ff */
[-C--:B------:R-:W-:Y:S02]  /*0180*/  ISETP.GE.AND P0, PT, R3, R0.reuse, PT ;  /* 0x000000000300720c */ /* 0x080fe40003f06270 */
[----:B------:R-:W-:-:S05]  /*0190*/  IADD3 R3, -R9, R0, RZ ;  /* 0x0000000009037210 */ /* 0x000fca0007ffe1ff */
[----:B------:R-:W-:-:S06]  /*01a0*/  IMAD R0, R3, 0x8, R8 ;  /* 0x0000000803007824 */ /* 0x000fcc00078e0208 */
[----:B------:R-:W-:Y:S05]  /*01b0*/  @!P0 BRA `(.L_x_5038) ;  /* 0x0000002000448947 */ /* 0x000fea0003800000 */
[----:B------:R-:W0:Y:S01]  /*01c0*/  S2R R17, SR_CTAID.X ;  /* 0x0000000000117919 */ /* 0x000e220000002500 */
[----:B------:R-:W-:Y:S01]  /*01d0*/  LOP3.LUT R2, R2, 0xffffffe0, RZ, 0xc0, !PT ;  /* 0xffffffe002027812 */ /* 0x000fe200078ec0ff */
[----:B------:R-:W-:Y:S01]  /*01e0*/  UMOV UR4, 0xffffffff ;  /* 0xffffffff00047882 */ /* 0x000fe20000000000 */
[----:B------:R-:W-:Y:S02]  /*01f0*/  VIMNMX R3, R5, R0, PT ;  /* 0x0000000005037248 */ /* 0x000fe40003fe0100 */
        /* <DEDUP_REMOVED lines=10> */
.L_x_5066:
[----:B------:R-:W-:Y:S01]  /*02a0*/  ISETP.NE.AND P0, PT, R19, RZ, PT ;  /* 0x000000ff1300720c */ /* 0x000fe20003f05270 */
[----:B------:R-:W-:-:S12]  /*02b0*/  WARPSYNC.ALL ;  /* 0x0000000000007948 */ /* 0x000fd80003800000 */
[----:B------:R-:W3:Y:S01]  /*02c0*/  @!P0 S2R R11, SR_CgaCtaId ;  /* 0x00000000000b8919 */ /* 0x000ee20000008800 */
[----:B------:R-:W-:Y:S02]  /*02d0*/  @!P0 MOV R0, 0x400 ;  /* 0x0000040000008802 */ /* 0x000fe40000000f00 */
[----:B--2---:R-:W-:Y:S02]  /*02e0*/  @!P0 FMNMX.FTZ R14, R3, R14, !PT ;  /* 0x0000000e030e8209 */ /* 0x004fe40007810000 */
[----:B---3--:R-:W-:-:S04]  /*02f0*/  @!P0 LEA R11, R11, R0, 0x18 ;  /* 0x000000000b0b8211 */ /* 0x008fc800078ec0ff */
[----:B------:R-:W-:-:S05]  /*0300*/  @!P0 LEA R11, R16, R11, 0x2 ;  /* 0x0000000b100b8211 */ /* 0x000fca00078e10ff */
[----:B------:R-:W-:Y:S01]  /*0310*/  @!P0 STS [R11], R14 ;  /* 0x0000000e0b008388 */ /* 0x000fe20000000800 */
[----:B------:R-:W-:Y:S01]  /*0320*/  BAR.SYNC.DEFER_BLOCKING 0x0 ;  /* 0x0000000000007b1d */ /* 0x000fe20000010000 */
[----:B------:R-:W-:Y:S01]  /*0330*/  ISETP.GT.AND P0, PT, R19, 0x3, PT ;  /* 0x000000031300780c */ /* 0x000fe20003f04270 */
[----:B------:R-:W-:Y:S01]  /*0340*/  HFMA2.MMA R12, -RZ, RZ, 0, 0 ;  /* 0x00000000ff0c7435 */ /* 0x000fe200000001ff */
        /* <DEDUP_REMOVED lines=35> */
.L_x_5044:
        /* <DEDUP_REMOVED lines=11> */
.L_x_5043:
[----:B------:R-:W-:Y:S05]  /*0630*/  BSYNC B1 ;  /* 0x0000000000017941 */ /* 0x000fea0003800000 */
.L_x_5042:
        /* <DEDUP_REMOVED lines=14> */
.L_x_5047:
        /* <DEDUP_REMOVED lines=22> */
[----:B------:R-:W5:Y:S02]  /*0880*/  MUFU.EX2 R26, R26 ;  /* 0x0000001a001a7308 */ /* 0x000f640000000800 */
        /* <DEDUP_REMOVED lines=10> */
[----:B------:R3:W4:Y:S01]  /*0930*/  MUFU.EX2 R22, R15 ;  /* 0x0000000f00167308 */ /* 0x0007220000000800 */
[----:B0-----:R-:W-:Y:S01]  /*0940*/  FADD.FTZ R13, R13, R24 ;  /* 0x000000180d0d7221 */ /* 0x001fe20000010000 */
[----:B------:R0:W-:Y:S01]  /*0950*/  STS [R3], R24 ;  /* 0x0000001803007388 */ /* 0x0001e20000000800 */
[C---:B-1----:R-:W-:Y:S01]  /*0960*/  FADD.FTZ R21, -R0.reuse, R21 ;  /* 0x0000001500157221 */ /* 0x042fe20000010100 */
[----:B-----5:R-:W-:-:S02]  /*0970*/  FADD.FTZ R26, -R0, R14 ;  /* 0x0000000e001a7221 */ /* 0x020fc40000010100 */
[----:B------:R-:W-:Y:S02]  /*0980*/  LDS R14, [R3+0x1a00] ;  /* 0x001a0000030e7984 */ /* 0x000fe40000000800 */
[----:B------:R-:W1:Y:S01]  /*0990*/  MUFU.EX2 R28, R28 ;  /* 0x0000001c001c7308 */ /* 0x000e620000000800 */
[----:B---3--:R-:W-:Y:S01]  /*09a0*/  FADD.FTZ R23, R13, R20 ;  /* 0x000000140d177221 */ /* 0x008fe20000010000 */
[C---:B------:R-:W-:Y:S01]  /*09b0*/  FADD.FTZ R27, -R0.reuse, R27 ;  /* 0x0000001b001b7221 */ /* 0x040fe20000010100 */
[----:B------:R-:W3:Y:S01]  /*09c0*/  LDS R15, [R3+0x1200] ;  /* 0x00120000030f7984 */ /* 0x000ee20000000800 */
[----:B0-----:R-:W-:Y:S01]  /*09d0*/  FMUL.FTZ R24, R21, 1.4426950216293334961 ;  /* 0x3fb8aa3b15187820 */ /* 0x001fe20000410000 */
[----:B----4-:R-:W-:Y:S01]  /*09e0*/  FADD.FTZ R29, -R0, R29 ;  /* 0x0000001d001d7221 */ /* 0x010fe20000010100 */
[----:B------:R-:W-:Y:S01]  /*09f0*/  FMUL.FTZ R27, R27, 1.4426950216293334961 ;  /* 0x3fb8aa3b1b1b7820 */ /* 0x000fe20000410000 */
[----:B------:R-:W-:Y:S01]  /*0a00*/  LDS R21, [R3+0x1800] ;  /* 0x0018000003157984 */ /* 0x000fe20000000800 */
[----:B------:R-:W-:-:S03]  /*0a10*/  FADD.FTZ R12, R23, R22 ;  /* 0x00000016170c7221 */ /* 0x000fc60000010000 */
[----:B------:R-:W0:Y:S04]  /*0a20*/  LDS R23, [R3+0x1600] ;  /* 0x0016000003177984 */ /* 0x000e280000000800 */
[----:B------:R-:W4:Y:S01]  /*0a30*/  LDS R13, [R3+0x1400] ;  /* 0x00140000030d7984 */ /* 0x000f220000000800 */
[----:B-1----:R-:W-:-:S03]  /*0a40*/  FADD.FTZ R12, R12, R28 ;  /* 0x0000001c0c0c7221 */ /* 0x002fc60000010000 */
[----:B------:R1:W-:Y:S01]  /*0a50*/  STS [R3+0x400], R22 ;  /* 0x0004001603007388 */ /* 0x0003e20000000800 */
[----:B--2---:R-:W-:-:S03]  /*0a60*/  FADD.FTZ R25, -R0, R25 ;  /* 0x0000001900197221 */ /* 0x004fc60000010100 */
[----:B------:R2:W-:Y:S01]  /*0a70*/  STS [R3+0x200], R20 ;  /* 0x0002001403007388 */ /* 0x0005e20000000800 */
[----:B------:R-:W-:-:S03]  /*0a80*/  FMUL.FTZ R25, R25, 1.4426950216293334961 ;  /* 0x3fb8aa3b19197820 */ /* 0x000fc60000410000 */
[----:B------:R5:W-:Y:S01]  /*0a90*/  STS [R3+0x600], R28 ;  /* 0x0006001c03007388 */ /* 0x000be20000000800 */
[----:B-1----:R-:W-:Y:S01]  /*0aa0*/  FMUL.FTZ R22, R26, 1.4426950216293334961 ;  /* 0x3fb8aa3b1a167820 */ /* 0x002fe20000410000 */
[----:B------:R-:W-:Y:S01]  /*0ab0*/  FMUL.FTZ R26, R29, 1.4426950216293334961 ;  /* 0x3fb8aa3b1d1a7820 */ /* 0x000fe20000410000 */
[----:B--2---:R-:W1:Y:S08]  /*0ac0*/  MUFU.EX2 R20, R24 ;  /* 0x0000001800147308 */ /* 0x004e700000000800 */
[----:B------:R-:W2:Y:S01]  /*0ad0*/  MUFU.EX2 R22, R22 ;  /* 0x0000001600167308 */ /* 0x000ea20000000800 */
[----:B---3--:R-:W-:-:S04]  /*0ae0*/  FADD.FTZ R15, -R0, R15 ;  /* 0x0000000f000f7221 */ /* 0x008fc80000010100 */
[----:B------:R-:W-:-:S03]  /*0af0*/  FMUL.FTZ R29, R15, 1.4426950216293334961 ;  /* 0x3fb8aa3b0f1d7820 */ /* 0x000fc60000410000 */
[----:B------:R3:W2:Y:S01]  /*0b00*/  MUFU.EX2 R24, R27 ;  /* 0x0000001b00187308 */ /* 0x0006a20000000800 */
[----:B-1----:R-:W-:Y:S01]  /*0b10*/  STS [R3+0x800], R20 ;  /* 0x0008001403007388 */ /* 0x002fe20000000800 */
[C---:B0-----:R-:W-:Y:S01]  /*0b20*/  FADD.FTZ R23, -R0.reuse, R23 ;  /* 0x0000001700177221 */ /* 0x041fe20000010100 */
[----:B----4-:R-:W-:-:S05]  /*0b30*/  FADD.FTZ R15, -R0, R13 ;  /* 0x0000000d000f7221 */ /* 0x010fca0000010100 */
[----:B-----5:R0:W1:Y:S01]  /*0b40*/  MUFU.EX2 R28, R25 ;  /* 0x00000019001c7308 */ /* 0x0200620000000800 */
[----:B---3--:R-:W-:Y:S01]  /*0b50*/  FMUL.FTZ R27, R23, 1.4426950216293334961 ;  /* 0x3fb8aa3b171b7820 */ /* 0x008fe20000410000 */
[C---:B------:R-:W-:Y:S01]  /*0b60*/  FADD.FTZ R23, -R0.reuse, R21 ;  /* 0x0000001500177221 */ /* 0x040fe20000010100 */
[----:B------:R-:W-:Y:S01]  /*0b70*/  FMUL.FTZ R15, R15, 1.4426950216293334961 ;  /* 0x3fb8aa3b0f0f7820 */ /* 0x000fe20000410000 */
[----:B--2---:R-:W-:Y:S02]  /*0b80*/  STS [R3+0xa00], R22 ;  /* 0x000a001603007388 */ /* 0x004fe40000000800 */
[----:B------:R-:W-:Y:S02]  /*0b90*/  FMUL.FTZ R23, R23, 1.4426950216293334961 ;  /* 0x3fb8aa3b17177820 */ /* 0x000fe40000410000 */
[----:B------:R-:W2:Y:S01]  /*0ba0*/  MUFU.EX2 R26, R26 ;  /* 0x0000001a001a7308 */ /* 0x000ea20000000800 */
[----:B0-----:R-:W-:Y:S01]  /*0bb0*/  FADD.FTZ R25, -R0, R14 ;  /* 0x0000000e00197221 */ /* 0x001fe20000010100 */
[----:B------:R-:W-:Y:S06]  /*0bc0*/  STS [R3+0xc00], R24 ;  /* 0x000c001803007388 */ /* 0x000fec0000000800 */
[----:B------:R0:W3:Y:S01]  /*0bd0*/  MUFU.EX2 R14, R23 ;  /* 0x00000017000e7308 */ /* 0x0000e20000000800 */
[----:B-1----:R-:W-:Y:S07]  /*0be0*/  STS [R3+0x1000], R28 ;  /* 0x0010001c03007388 */ /* 0x002fee0000000800 */
[----:B------:R-:W1:Y:S01]  /*0bf0*/  MUFU.EX2 R13, R29 ;  /* 0x0000001d000d7308 */ /* 0x000e620000000800 */
[----:B0-----:R-:W-:Y:S01]  /*0c00*/  FMUL.FTZ R23, R25, 1.4426950216293334961 ;  /* 0x3fb8aa3b19177820 */ /* 0x001fe20000410000 */
[----:B------:R-:W-:Y:S01]  /*0c10*/  FADD.FTZ R25, R12, R20 ;  /* 0x000000140c197221 */ /* 0x000fe20000010000 */
[----:B--2---:R-:W-:Y:S03]  /*0c20*/  STS [R3+0xe00], R26 ;  /* 0x000e001a03007388 */ /* 0x004fe60000000800 */
        /* <DEDUP_REMOVED lines=11> */
[----:B------:R-:W-:-:S04]  /*0ce0*/  FADD.FTZ R12, R12, R15 ;  /* 0x0000000f0c0c7221 */ /* 0x000fc80000010000 */
[----:B--2---:R-:W-:Y:S01]  /*0cf0*/  FADD.FTZ R25, R12, R21 ;  /* 0x000000150c197221 */ /* 0x004fe20000010000 */
[----:B------:R-:W-:Y:S03]  /*0d00*/  STS [R3+0x1600], R21 ;  /* 0x0016001503007388 */ /* 0x000fe60000000800 */
[----:B------:R-:W-:Y:S01]  /*0d10*/  FADD.FTZ R12, R25, R14 ;  /* 0x0000000e190c7221 */ /* 0x000fe20000010000 */
[----:B-1----:R0:W-:Y:S03]  /*0d20*/  STS [R3+0x1a00], R23 ;  /* 0x001a001703007388 */ /* 0x0021e60000000800 */
[----:B------:R-:W-:Y:S01]  /*0d30*/  FADD.FTZ R12, R12, R23 ;  /* 0x000000170c0c7221 */ /* 0x000fe20000010000 */
[----:B0-----:R-:W-:Y:S01]  /*0d40*/  VIADD R3, R3, 0x2000 ;  /* 0x0000200003037836 */ /* 0x001fe20000000000 */
[----:B------:R-:W-:Y:S06]  /*0d50*/  @!P2 BRA `(.L_x_5047) ;  /* 0xfffffff80070a947 */ /* 0x000fec000383ffff */
.L_x_5046:
[----:B------:R-:W-:Y:S05]  /*0d60*/  BSYNC B1 ;  /* 0x0000000000017941 */ /* 0x000fea0003800000 */
.L_x_5045:
        /* <DEDUP_REMOVED lines=55> */
.L_x_5049:
[----:B------:R-:W-:Y:S05]  /*10e0*/  BSYNC B1 ;  /* 0x0000000000017941 */ /* 0x000fea0003800000 */
.L_x_5048:
        /* <DEDUP_REMOVED lines=26> */
.L_x_5041:
[----:B------:R-:W-:Y:S05]  /*1290*/  BSYNC B0 ;  /* 0x0000000000007941 */ /* 0x000fea0003800000 */
.L_x_5040:
        /* <DEDUP_REMOVED lines=34> */
[----:B------:R-:W-:Y:S03]  /*14c0*/  BSSY B1, `(.L_x_5052) ;  /* 0x000001c000017945 */ /* 0x000fe60003800000 */
[----:B------:R-:W-:Y:S02]  /*14d0*/  VIADDMNMX R3, R3, 0xffffffbf, R10, !PT ;  /* 0xffffffbf03037846 */ /* 0x000fe4000780010a */
        /* <DEDUP_REMOVED lines=18> */
.L_x_5054:
        /* <DEDUP_REMOVED lines=8> */
.L_x_5053:
[----:B------:R-:W-:Y:S05]  /*1680*/  BSYNC B1 ;  /* 0x0000000000017941 */ /* 0x000fea0003800000 */
.L_x_5052:
        /* <DEDUP_REMOVED lines=14> */
.L_x_5057:
        /* <DEDUP_REMOVED lines=52> */
.L_x_5056:
[----:B------:R-:W-:Y:S05]  /*1ab0*/  BSYNC B1 ;  /* 0x0000000000017941 */ /* 0x000fea0003800000 */
.L_x_5055:
        /* <DEDUP_REMOVED lines=31> */
.L_x_5059:
[----:B------:R-:W-:Y:S05]  /*1cb0*/  BSYNC B1 ;  /* 0x0000000000017941 */ /* 0x000fea0003800000 */
.L_x_5058:
        /* <DEDUP_REMOVED lines=14> */
.L_x_5051:
[----:B------:R-:W-:Y:S05]  /*1da0*/  BSYNC B0 ;  /* 0x0000000000007941 */ /* 0x000fea0003800000 */
.L_x_5050:
        /* <DEDUP_REMOVED lines=22> */
.L_x_5061:
[----:B------:R-:W-:Y:S05]  /*1f10*/  BSYNC B0 ;  /* 0x0000000000007941 */ /* 0x000fea0003800000 */
.L_x_5060:
[----:B------:R-:W5:Y:S08]  /*1f20*/  S2UR UR5, SR_CgaCtaId ;  /* 0x00000000000579c3 */ /* 0x000f700000008800 */
[----:B------:R-:W-:Y:S01]  /*1f30*/  BAR.SYNC.DEFER_BLOCKING 0x0 ;  /* 0x0000000000007b1d */ /* 0x000fe20000010000 */
[----:B-1--4-:R-:W-:Y:S01]  /*1f40*/  LOP3.LUT R0, R7, 0xffffffc0, RZ, 0xc0, !PT ;  /* 0xffffffc007007812 */ /* 0x012fe200078ec0ff */
[----:B--23--:R-:W-:Y:S01]  /*1f50*/  IMAD.MOV.U32 R3, RZ, RZ, RZ ;  /* 0x000000ffff037224 */ /* 0x00cfe200078e00ff */
        /* <DEDUP_REMOVED lines=8> */
[----:B-----5:R-:W-:-:S06]  /*1fe0*/  ULEA UR4, UR5, UR4, 0x18 ;  /* 0x0000000405047291 */ /* 0x020fcc000f8ec03f */
[----:B------:R-:W-:-:S05]  /*1ff0*/  LEA R16, R16, UR4, 0x2 ;  /* 0x0000000410107c11 */ /* 0x000fca000f8e10ff */
[----:B------:R-:W-:Y:S04]  /*2000*/  @!P1 STS [R16+-0x200], RZ ;  /* 0xfffe00ff10009388 */ /* 0x000fe80000000800 */
[----:B------:R-:W-:Y:S01]  /*2010*/  @!P1 STS [R16+-0x180], RZ ;  /* 0xfffe80ff10009388 */ /* 0x000fe20000000800 */
[----:B------:R-:W-:Y:S01]  /*2020*/  BAR.SYNC.DEFER_BLOCKING 0x0 ;  /* 0x0000000000007b1d */ /* 0x000fe20000010000 */
[C---:B------:R-:W-:Y:S02]  /*2030*/  ISETP.GT.AND P1, PT, R7.reuse, 0x1f, PT ;  /* 0x0000001f0700780c */ /* 0x040fe40003f24270 */
[----:B------:R-:W-:-:S03]  /*2040*/  IADD3 R7, R7, 0x1f, RZ ;  /* 0x0000001f07077810 */ /* 0x000fc60007ffe0ff */
[----:B------:R-:W1:Y:S04]  /*2050*/  @!P0 LDS R2, [R16] ;  /* 0x0000000010028984 */ /* 0x000e680000000800 */
[----:B------:R-:W2:Y:S01]  /*2060*/  @!P0 LDS R5, [R16+0x80] ;  /* 0x0000800010058984 */ /* 0x000ea20000000800 */
[----:B-1----:R-:W-:Y:S01]  /*2070*/  @!P0 FADD.FTZ R0, RZ, R2 ;  /* 0x00000002ff008221 */ /* 0x002fe20000010000 */
[----:B------:R-:W-:Y:S01]  /*2080*/  BAR.SYNC.DEFER_BLOCKING 0x0 ;  /* 0x0000000000007b1d */ /* 0x000fe20000010000 */
[----:B--2---:R-:W-:Y:S01]  /*2090*/  @!P0 FADD.FTZ R3, RZ, R5 ;  /* 0x00000005ff038221 */ /* 0x004fe20000010000 */
[----:B------:R-:W-:-:S04]  /*20a0*/  ISETP.GT.U32.AND P0, PT, R7, 0x3e, PT ;  /* 0x0000003e0700780c */ /* 0x000fc80003f04070 */
[----:B------:R1:W-:Y:S04]  /*20b0*/  @!P2 STS [R16+-0x100], R0 ;  /* 0xffff00001000a388 */ /* 0x0003e80000000800 */
[----:B------:R1:W-:Y:S01]  /*20c0*/  @!P2 STS [R16+-0x80], R3 ;  /* 0xffff80031000a388 */ /* 0x0003e20000000800 */
[----:B------:R-:W-:Y:S06]  /*20d0*/  BAR.SYNC.DEFER_BLOCKING 0x0 ;  /* 0x0000000000007b1d */ /* 0x000fec0000010000 */
[----:B------:R1:W2:Y:S04]  /*20e0*/  @!P1 LDS R5, [R16] ;  /* 0x0000000010059984 */ /* 0x0002a80000000800 */
[----:B------:R1:W3:Y:S01]  /*20f0*/  @!P1 LDS R2, [R16+0x80] ;  /* 0x0000800010029984 */ /* 0x0002e20000000800 */
[----:B------:R-:W-:Y:S06]  /*2100*/  BAR.SYNC.DEFER_BLOCKING 0x0 ;  /* 0x0000000000007b1d */ /* 0x000fec0000010000 */
[----:B------:R-:W-:Y:S05]  /*2110*/  @P0 EXIT ;  /* 0x000000000000094d */ /* 0x000fea0003800000 */
[----:B------:R-:W-:Y:S01]  /*2120*/  IMAD R4, R4, UR39, RZ ;  /* 0x0000002704047c24 */ /* 0x000fe2000f8e02ff */
[----:B------:R-:W-:Y:S01]  /*2130*/  SHF.R.S32.HI R8, RZ, 0x1f, R9 ;  /* 0x0000001fff087819 */ /* 0x000fe20000011409 */
[----:B0-----:R-:W-:Y:S02]  /*2140*/  IMAD R6, R17, UR38, RZ ;  /* 0x0000002611067c24 */ /* 0x001fe4000f8e02ff */
[----:B-12---:R-:W-:Y:S01]  /*2150*/  @!P1 FADD.FTZ R0, R0, R5 ;  /* 0x0000000500009221 */ /* 0x006fe20000010000 */
[----:B------:R-:W-:Y:S02]  /*2160*/  IMAD R4, R4, UR38, RZ ;  /* 0x0000002604047c24 */ /* 0x000fe4000f8e02ff */
[----:B---3--:R-:W-:Y:S01]  /*2170*/  @!P1 FADD.FTZ R3, R3, R2 ;  /* 0x0000000203039221 */ /* 0x008fe20000010000 */
[----:B------:R-:W-:Y:S01]  /*2180*/  ULDC.64 UR4, c[0x0][0x220] ;  /* 0x0000880000047ab9 */ /* 0x000fe20000000a00 */
[----:B------:R-:W-:Y:S01]  /*2190*/  SHF.L.U32 R6, R6, 0x6, RZ ;  /* 0x0000000606067819 */ /* 0x000fe200000006ff */
[----:B------:R-:W-:-:S02]  /*21a0*/  IMAD.SHL.U32 R4, R4, 0x40, RZ ;  /* 0x0000004004047824 */ /* 0x000fc400078e00ff */
[----:B------:R-:W-:Y:S02]  /*21b0*/  F2FP.F16.F32.PACK_AB R0, R3, R0 ;  /* 0x000000000300723e */ /* 0x000fe400000000ff */
        /* <DEDUP_REMOVED lines=17> */
.L_x_5038:
        /* <DEDUP_REMOVED lines=16> */
.L_x_5062:
[----:B------:R-:W-:Y:S05]  /*23d0*/  EXIT ;  /* 0x000000000000794d */ /* 0x000fea0003800000 */
.L_x_5039:
[----:B------:R-:W-:Y:S01]  /*23e0*/  IMAD.MOV.U32 R12, RZ, RZ, 0x10 ;  /* 0x00000010ff0c7424 */ /* 0x000fe200078e00ff */
[----:B------:R-:W-:Y:S02]  /*23f0*/  MOV R11, 0x1f ;  /* 0x0000001f000b7802 */ /* 0x000fe40000000f00 */
[----:B------:R-:W-:Y:S02]  /*2400*/  MOV R15, 0xffffffff ;  /* 0xffffffff000f7802 */ /* 0x000fe40000000f00 */
[----:B------:R-:W-:-:S07]  /*2410*/  MOV R2, 0xff7fffff ;  /* 0xff7fffff00027802 */ /* 0x000fce0000000f00 */
[----:B0-----:R-:W-:Y:S05]  /*2420*/  WARPSYNC.COLLECTIVE R15, `(.L_x_5063) ;  /* 0x000000000f087348 */ /* 0x001fea0003c00000 */
[----:B------:R1:W2:Y:S02]  /*2430*/  SHFL.BFLY P6, R14, R13, R12, R11 ;  /* 0x0c00000c0d0e7389 */ /* 0x0002a400000c000b */
[----:B012---:R-:W-:Y:S01]  /*2440*/  ENDCOLLECTIVE ;  /* 0x000000000000791b */ /* 0x007fe20003800000 */
.L_x_5063:
[----:B------:R-:W-:Y:S01]  /*2450*/  IMAD.MOV.U32 R12, RZ, RZ, 0x8 ;  /* 0x00000008ff0c7424 */ /* 0x000fe200078e00ff */
[----:B------:R-:W-:-:S04]  /*2460*/  FMNMX.FTZ R0, R14, -3.40282346638528859812e+38, !PT ;  /* 0xff7fffff0e007809 */ /* 0x000fc80007810000 */
[----:B------:R-:W-:-:S07]  /*2470*/  MOV R13, R0 ;  /* 0x00000000000d7202 */ /* 0x000fce0000000f00 */
[----:B------:R-:W-:Y:S05]  /*2480*/  WARPSYNC.COLLECTIVE R15, `(.L_x_5064) ;  /* 0x000000000f087348 */ /* 0x000fea0003c00000 */
[----:B------:R0:W1:Y:S02]  /*2490*/  SHFL.BFLY P6, R14, R13, R12, R11 ;  /* 0x0c00000c0d0e7389 */ /* 0x00006400000c000b */
[----:B01----:R-:W-:Y:S01]  /*24a0*/  ENDCOLLECTIVE ;  /* 0x000000000000791b */ /* 0x003fe20003800000 */
.L_x_5064:
[----:B------:R-:W-:Y:S01]  /*24b0*/  HFMA2.MMA R12, -RZ, RZ, 0, 2.384185791015625e-07 ;  /* 0x00000004ff0c7435 */ /* 0x000fe200000001ff */
[----:B------:R-:W-:-:S04]  /*24c0*/  FMNMX.FTZ R3, R0, R14, !PT ;  /* 0x0000000e00037209 */ /* 0x000fc80007810000 */
[----:B------:R-:W-:-:S07]  /*24d0*/  MOV R13, R3 ;  /* 0x00000003000d7202 */ /* 0x000fce0000000f00 */
[----:B------:R-:W-:Y:S05]  /*24e0*/  WARPSYNC.COLLECTIVE R15, `(.L_x_5065) ;  /* 0x000000000f087348 */ /* 0x000fea0003c00000 */
[----:B------:R0:W1:Y:S02]  /*24f0*/  SHFL.BFLY P6, R14, R13, R12, R11 ;  /* 0x0c00000c0d0e7389 */ /* 0x00006400000c000b */
[----:B01----:R-:W-:Y:S01]  /*2500*/  ENDCOLLECTIVE ;  /* 0x000000000000791b */ /* 0x003fe20003800000 */
.L_x_5065:
[----:B------:R-:W-:Y:S05]  /*2510*/  BRA `(.L_x_5066) ;  /* 0xffffffdc00607947 */ /* 0x000fea000383ffff */
.L_x_5067:
        /* <DEDUP_REMOVED lines=14> */
.L_x_29666:


//--------------------- .text._ZN4vllm25paged_attention_v2_kernelIthLi32ELi8ELi128ELNS_18Fp8KVCacheDataTypeE2ELb0ELi512EEEvPfS2_PT_PKS3_PKT0_S9_ifPKiSB_iPKfiiiSD_SD_iiiii --------------------------
	.section	.text._ZN4vllm25paged_attention_v2_kernelIthLi32ELi8ELi128ELNS_18Fp8KVCacheDataTypeE2ELb0ELi512EEEvPfS2_PT_PKS3_PKT0_S9_ifPKiSB_iPKfiiiSD_SD_iiiii,"ax",@progbits
	.align	128
        .global         _ZN4vllm25paged_attention_v2_kernelIthLi32ELi8ELi128ELNS_18Fp8KVCacheDataTypeE2ELb0ELi512EEEvPfS2_PT_PKS3_PKT0_S9_ifPKiSB_iPKfiiiSD_SD_iiiii
        .type           _ZN4vllm25paged_attention_v2_kernelIthLi32ELi8ELi128ELNS_18Fp8KVCacheDataTypeE2ELb0ELi512EEEvPfS2_PT_PKS3_PKT0_S9_ifPKiSB_iPKfiiiSD_SD_iiiii,@function
        .size           _ZN4vllm25paged_attention_v2_kernelIthLi32ELi8ELi128ELNS_18Fp8KVCacheDataTypeE2ELb0ELi512EEEvPfS2_PT_PKS3_PKT0_S9_ifPKiSB_iPKfiiiSD_SD_iiiii,(.L_x_29667 - _ZN4vllm25paged_attention_v2_kernelIthLi32ELi8ELi128ELNS_18Fp8KVCacheDataTypeE2ELb0ELi512EEEvPfS2_PT_PKS3_PKT0_S9_ifPKiSB_iPKfiiiSD_SD_iiiii)
        .other          _ZN4vllm25paged_attention_v2_kernelIthLi32ELi8ELi128ELNS_18Fp8KVCacheDataTypeE2ELb0ELi512EEEvPfS2_PT_PKS3_PKT0_S9_ifPKiSB_iPKfiiiSD_SD_iiiii,@"STO_CUDA_ENTRY STV_DEFAULT"
_ZN4vllm25paged_attention_v2_kernelIthLi32ELi8ELi128ELNS_18Fp8KVCacheDataTypeE2ELb0ELi512EEEvPfS2_PT_PKS3_PKT0_S9_ifPKiSB_iPKfiiiSD_SD_iiiii:
.text._ZN4vllm25paged_attention_v2_kernelIthLi32ELi8ELi128ELNS_18Fp8KVCacheDataTypeE2ELb0ELi512EEEvPfS2_PT_PKS3_PKT0_S9_ifPKiSB_iPKfiiiSD_SD_iiiii:
        /* <DEDUP_REMOVED lines=42> */
.L_x_5096:
[----:B------:R-:W-:Y:S01]  /*02a0*/  ISETP.NE.AND P0, PT, R18, RZ, PT ;  /* 0x000000ff1200720c */ /* 0x000fe20003f05270 */
[----:B------:R-:W-:Y:S05]  /*02b0*/  WARPSYNC.ALL ;  /* 0x0000000000007948 */ /* 0x000fea0003800000 */
[----:B--2---:R-:W-:-:S07]  /*02c0*/  FMNMX.FTZ R14, R3, R14, !PT ;  /* 0x0000000e030e7209 */ /* 0x004fce0007810000 */
[----:B------:R-:W2:Y:S01]  /*02d0*/  @!P0 S2R R11, SR_CgaCtaId ;  /* 0x00000000000b8919 */ /* 0x000ea20000008800 */
[----:B------:R-:W-:-:S04]  /*02e0*/  @!P0 MOV R0, 0x400 ;  /* 0x0000040000008802 */ /* 0x000fc80000000f00 */
[----:B--2---:R-:W-:-:S05]  /*02f0*/  @!P0 LEA R0, R11, R0, 0x18 ;  /* 0x000000000b008211 */ /* 0x004fca00078ec0ff */
[----:B-1----:R-:W-:-:S05]  /*0300*/  @!P0 IMAD R3, R17, 0x4, R0 ;  /* 0x0000000411038824 */ /* 0x002fca00078e0200 */
        /* <DEDUP_REMOVED lines=40> */
.L_x_5074:
        /* <DEDUP_REMOVED lines=11> */
.L_x_5073:
[----:B------:R-:W-:Y:S05]  /*0640*/  BSYNC B1 ;  /* 0x0000000000017941 */ /* 0x000fea0003800000 */
.L_x_5072:
        /* <DEDUP_REMOVED lines=14> */
.L_x_5077:
        /* <DEDUP_REMOVED lines=100> */
.L_x_5076:
[----:B------:R-:W-:Y:S05]  /*0d70*/  BSYNC B1 ;  /* 0x0000000000017941 */ /* 0x000fea0003800000 */
.L_x_5075:
        /* <DEDUP_REMOVED lines=55> */
.L_x_5079:
[----:B------:R-:W-:Y:S05]  /*10f0*/  BSYNC B1 ;  /* 0x0000000000017941 */ /* 0x000fea0003800000 */
.L_x_5078:
        /* <DEDUP_REMOVED lines=26> */
.L_x_5071:
[----:B------:R-:W-:Y:S05]  /*12a0*/  BSYNC B0 ;  /* 0x0000000000007941 */ /* 0x000fea0003800000 */
.L_x_5070:
        /* <DEDUP_REMOVED lines=55> */
.L_x_5084:
[----:B------:R-:W2:Y:S01]  /*1620*/  LDS R12, [R9] ;  /* 0x00000000090c7984 */ /* 0x000ea20000000800 */
[----:B------:R-:W-:Y:S02]  /*1630*/  IADD3 R8, R8, -0x1, RZ ;  /* 0xffffffff08087810 */ /* 0x000fe40007ffe0ff */
[----:B------:R-:W-:Y:S02]  /*1640*/  IADD3 R5, R5, 0x80, RZ ;  /* 0x0000008005057810 */ /* 0x000fe40007ffe0ff */
[----:B------:R-:W-:Y:S01]  /*1650*/  ISETP.NE.AND P0, PT, R8, RZ, PT ;  /* 0x000000ff0800720c */ /* 0x000fe20003f05270 */
[----:B--2---:R-:W-:-:S05]  /*1660*/  FMUL.FTZ R12, R12, R3 ;  /* 0x000000030c0c7220 */ /* 0x004fca0000410000 */
[----:B------:R2:W-:Y:S02]  /*1670*/  STS [R9], R12 ;  /* 0x0000000c09007388 */ /* 0x0005e40000000800 */
[----:B--2---:R-:W-:-:S05]  /*1680*/  IADD3 R9, R9, 0x200, RZ ;  /* 0x0000020009097810 */ /* 0x004fca0007ffe0ff */
[----:B------:R-:W-:Y:S05]  /*1690*/  @P0 BRA `(.L_x_5084) ;  /* 0xfffffffc00e00947 */ /* 0x000fea000383ffff */
.L_x_5083:
[----:B------:R-:W-:Y:S05]  /*16a0*/  BSYNC B1 ;  /* 0x0000000000017941 */ /* 0x000fea0003800000 */
.L_x_5082:
        /* <DEDUP_REMOVED lines=14> */
.L_x_5087:
        /* <DEDUP_REMOVED lines=52> */
.L_x_5086:
[----:B------:R-:W-:Y:S05]  /*1ad0*/  BSYNC B1 ;  /* 0x0000000000017941 */ /* 0x000fea0003800000 */
.L_x_5085:
        /* <DEDUP_REMOVED lines=31> */
.L_x_5089:
[----:B------:R-:W-:Y:S05]  /*1cd0*/  BSYNC B1 ;  /* 0x0000000000017941 */ /* 0x000fea0003800000 */
.L_x_5088:
        /* <DEDUP_REMOVED lines=14> */
.L_x_5081:
[----:B------:R-:W-:Y:S05]  /*1dc0*/  BSYNC B0 ;  /* 0x0000000000007941 */ /* 0x000fea0003800000 */
.L_x_5080:
        /* <DEDUP_REMOVED lines=22> */
.L_x_5091:
[----:B------:R-:W-:Y:S05]  /*1f30*/  BSYNC B0 ;  /* 0x0000000000007941 */ /* 0x000fea0003800000 */
.L_x_5090:
[----:B------:R-:W5:Y:S08]  /*1f40*/  S2UR UR5, SR_CgaCtaId ;  /* 0x00000000000579c3 */ /* 0x000f700000008800 */
[----:B------:R-:W-:Y:S01]  /*1f50*/  BAR.SYNC.DEFER_BLOCKING 0x0 ;  /* 0x0000000000007b1d */ /* 0x000fe20000010000 */
[----:B-1--4-:R-:W-:Y:S02]  /*1f60*/  LOP3.LUT R0, R7, 0xffffffc0, RZ, 0xc0, !PT ;  /* 0xffffffc007007812 */ /* 0x012fe400078ec0ff */
        /* <DEDUP_REMOVED lines=10> */
[----:B------:R-:W-:Y:S01]  /*2010*/  @!P1 STS [R17+-0x100], RZ ;  /* 0xffff00ff11009388 */ /* 0x000fe20000000800 */
[----:B------:R-:W-:Y:S01]  /*2020*/  BAR.SYNC.DEFER_BLOCKING 0x0 ;  /* 0x0000000000007b1d */ /* 0x000fe20000010000 */
[C---:B------:R-:W-:Y:S02]  /*2030*/  ISETP.GT.AND P1, PT, R7.reuse, 0x1f, PT ;  /* 0x0000001f0700780c */ /* 0x040fe40003f24270 */
[----:B------:R-:W-:-:S03]  /*2040*/  IADD3 R7, R7, 0x1f, RZ ;  /* 0x0000001f07077810 */ /* 0x000fc60007ffe0ff */
[----:B--2---:R-:W1:Y:S02]  /*2050*/  @!P0 LDS R2, [R17] ;  /* 0x0000000011028984 */ /* 0x004e640000000800 */
[----:B-1----:R-:W-:Y:S01]  /*2060*/  @!P0 FADD.FTZ R0, RZ, R2 ;  /* 0x00000002ff008221 */ /* 0x002fe20000010000 */
[----:B------:R-:W-:Y:S01]  /*2070*/  BAR.SYNC.DEFER_BLOCKING 0x0 ;  /* 0x0000000000007b1d */ /* 0x000fe20000010000 */
[----:B------:R-:W-:-:S05]  /*2080*/  ISETP.GT.U32.AND P0, PT, R7, 0x3e, PT ;  /* 0x0000003e0700780c */ /* 0x000fca0003f04070 */
[----:B------:R1:W-:Y:S02]  /*2090*/  @!P2 STS [R17+-0x80], R0 ;  /* 0xffff80001100a388 */ /* 0x0003e40000000800 */
[----:B------:R-:W-:Y:S06]  /*20a0*/  BAR.SYNC.DEFER_BLOCKING 0x0 ;  /* 0x0000000000007b1d */ /* 0x000fec0000010000 */
[----:B---3--:R1:W2:Y:S02]  /*20b0*/  @!P1 LDS R3, [R17] ;  /* 0x0000000011039984 */ /* 0x0082a40000000800 */
[----:B------:R-:W-:Y:S06]  /*20c0*/  BAR.SYNC.DEFER_BLOCKING 0x0 ;  /* 0x0000000000007b1d */ /* 0x000fec0000010000 */
[----:B------:R-:W-:Y:S05]  /*20d0*/  @P0 EXIT ;  /* 0x000000000000094d */ /* 0x000fea0003800000 */
[----:B0-----:R-:W-:Y:S02]  /*20e0*/  IMAD R5, R10, UR38, RZ ;  /* 0x000000260a057c24 */ /* 0x001fe4000f8e02ff */
[----:B-12---:R-:W-:Y:S01]  /*20f0*/  @!P1 FADD.FTZ R0, R0, R3 ;  /* 0x0000000300009221 */ /* 0x006fe20000010000 */
[----:B------:R-:W-:Y:S01]  /*2100*/  IMAD R4, R4, UR39, RZ ;  /* 0x0000002704047c24 */ /* 0x000fe2000f8e02ff */
[----:B------:R-:W-:Y:S01]  /*2110*/  ULDC.64 UR4, c[0x0][0x220] ;  /* 0x0000880000047ab9 */ /* 0x000fe20000000a00 */
[----:B------:R-:W-:Y:S01]  /*2120*/  IMAD.SHL.U32 R6, R6, 0x20, RZ ;  /* 0x0000002006067824 */ /* 0x000fe200078e00ff */
[----:B------:R-:W-:Y:S01]  /*2130*/  SHF.L.U32 R5, R5, 0x5, RZ ;  /* 0x0000000505057819 */ /* 0x000fe200000006ff */
[----:B------:R-:W-:Y:S01]  /*2140*/  IMAD R2, R4, UR38, RZ ;  /* 0x0000002604027c24 */ /* 0x000fe2000f8e02ff */
[----:B------:R-:W-:Y:S02]  /*2150*/  SHF.R.S32.HI R4, RZ, 0x1f, R18 ;  /* 0x0000001fff047819 */ /* 0x000fe40000011412 */
[----:B------:R-:W-:-:S02]  /*2160*/  IADD3 R7, P0, P2, R5, R18, R6 ;  /* 0x0000001205077210 */ /* 0x000fc40007a1e006 */
[----:B------:R-:W-:Y:S02]  /*2170*/  SHF.R.S32.HI R6, RZ, 0x1f, R6 ;  /* 0x0000001fff067819 */ /* 0x000fe40000011406 */
[----:B------:R-:W-:Y:S02]  /*2180*/  SHF.R.S32.HI R5, RZ, 0x1f, R5 ;  /* 0x0000001fff057819 */ /* 0x000fe40000011405 */
[----:B------:R-:W-:Y:S02]  /*2190*/  SHF.L.U32 R2, R2, 0x5, RZ ;  /* 0x0000000502027819 */ /* 0x000fe400000006ff */
[----:B------:R-:W-:Y:S02]  /*21a0*/  IADD3.X R5, R5, R4, R6, P0, P2 ;  /* 0x0000000405057210 */ /* 0x000fe400007e4406 */
[----:B------:R-:W-:Y:S02]  /*21b0*/  IADD3 R4, P0, R2, R7, RZ ;  /* 0x0000000702047210 */ /* 0x000fe40007f1e0ff */
[----:B------:R-:W-:-:S02]  /*21c0*/  F2FP.F16.F32.PACK_AB R0, RZ, R0 ;  /* 0x00000000ff00723e */ /* 0x000fc400000000ff */
[----:B------:R-:W-:Y:S02]  /*21d0*/  LEA.HI.X.SX32 R3, R2, R5, 0x1, P0 ;  /* 0x0000000502037211 */ /* 0x000fe400000f0eff */
[----:B------:R-:W-:-:S04]  /*21e0*/  LEA R2, P0, R4, UR4, 0x1 ;  /* 0x0000000404027c11 */ /* 0x000fc8000f8008ff */
[----:B------:R-:W-:-:S05]  /*21f0*/  LEA.HI.X R3, R4, UR5, R3, 0x1, P0 ;  /* 0x0000000504037c11 */ /* 0x000fca00080f0c03 */
[----:B------:R-:W-:Y:S01]  /*2200*/  STG.E.U16 desc[UR36][R2.64], R0 ;  /* 0x0000000002007986 */ /* 0x000fe2000c101524 */
[----:B------:R-:W-:Y:S05]  /*2210*/  EXIT ;  /* 0x000000000000794d */ /* 0x000fea0003800000 */
.L_x_5068:
        /* <DEDUP_REMOVED lines=16> */
.L_x_5092:
[----:B------:R-:W-:Y:S05]  /*2320*/  EXIT ;  /* 0x000000000000794d */ /* 0x000fea0003800000 */
.L_x_5069:
[----:B------:R-:W-:Y:S01]  /*2330*/  IMAD.MOV.U32 R12, RZ, RZ, 0x10 ;  /* 0x00000010ff0c7424 */ /* 0x000fe200078e00ff */
[----:B------:R-:W-:Y:S02]  /*2340*/  MOV R11, 0x1f ;  /* 0x0000001f000b7802 */ /* 0x000fe40000000f00 */
[----:B------:R-:W-:Y:S02]  /*2350*/  MOV R15, 0xffffffff ;  /* 0xffffffff000f7802 */ /* 0x000fe40000000f00 */
[----:B------:R-:W-:-:S07]  /*2360*/  MOV R2, 0xff7fffff ;  /* 0xff7fffff00027802 */ /* 0x000fce0000000f00 */
[----:B0-----:R-:W-:Y:S05]  /*2370*/  WARPSYNC.COLLECTIVE R15, `(.L_x_5093) ;  /* 0x000000000f087348 */ /* 0x001fea0003c00000 */
[----:B------:R1:W2:Y:S02]  /*2380*/  SHFL.BFLY P6, R14, R13, R12, R11 ;  /* 0x0c00000c0d0e7389 */ /* 0x0002a400000c000b */
[----:B012---:R-:W-:Y:S01]  /*2390*/  ENDCOLLECTIVE ;  /* 0x000000000000791b */ /* 0x007fe20003800000 */
.L_x_5093:
[----:B------:R-:W-:Y:S01]  /*23a0*/  IMAD.MOV.U32 R12, RZ, RZ, 0x8 ;  /* 0x00000008ff0c7424 */ /* 0x000fe200078e00ff */
[----:B------:R-:W-:-:S04]  /*23b0*/  FMNMX.FTZ R0, R14, -3.40282346638528859812e+38, !PT ;  /* 0xff7fffff0e007809 */ /* 0x000fc80007810000 */
[----:B------:R-:W-:-:S07]  /*23c0*/  MOV R13, R0 ;  /* 0x00000000000d7202 */ /* 0x000fce0000000f00 */
[----:B------:R-:W-:Y:S05]  /*23d0*/  WARPSYNC.COLLECTIVE R15, `(.L_x_5094) ;  /* 0x000000000f087348 */ /* 0x000fea0003c00000 */
[----:B------:R0:W1:Y:S02]  /*23e0*/  SHFL.BFLY P6, R14, R13, R12, R11 ;  /* 0x0c00000c0d0e7389 */ /* 0x00006400000c000b */
[----:B01----:R-:W-:Y:S01]  /*23f0*/  ENDCOLLECTIVE ;  /* 0x000000000000791b */ /* 0x003fe20003800000 */
.L_x_5094:
[----:B------:R-:W-:Y:S01]  /*2400*/  HFMA2.MMA R12, -RZ, RZ, 0, 2.384185791015625e-07 ;  /* 0x00000004ff0c7435 */ /* 0x000fe200000001ff */
[----:B------:R-:W-:-:S04]  /*2410*/  FMNMX.FTZ R3, R0, R14, !PT ;  /* 0x0000000e00037209 */ /* 0x000fc80007810000 */
[----:B------:R-:W-:-:S07]  /*2420*/  MOV R13, R3 ;  /* 0x00000003000d7202 */ /* 0x000fce0000000f00 */
[----:B------:R-:W-:Y:S05]  /*2430*/  WARPSYNC.COLLECTIVE R15, `(.L_x_5095) ;  /* 0x000000000f087348 */ /* 0x000fea0003c00000 */
[----:B------:R0:W1:Y:S02]  /*2440*/  SHFL.BFLY P6, R14, R13, R12, R11 ;  /* 0x0c00000c0d0e7389 */ /* 0x00006400000c000b */
[----:B01----:R-:W-:Y:S01]  /*2450*/  ENDCOLLECTIVE ;  /* 0x000000000000791b */ /* 0x003fe20003800000 */
.L_x_5095:
[----:B------:R-:W-:Y:S05]  /*2460*/  BRA `(.L_x_5096) ;  /* 0xffffffdc008c7947 */ /* 0x000fea000383ffff */
.L_x_5097:
        /* <DEDUP_REMOVED lines=9> */
.L_x_29667:


//--------------------- .text._ZN4vllm25paged_attention_v2_kernelIthLi256ELi8ELi128ELNS_18Fp8KVCacheDataTypeE2ELb1ELi512EEEvPfS2_PT_PKS3_PKT0_S9_ifPKiSB_iPKfiiiSD_SD_iiiii --------------------------
	.section	.text._ZN4vllm25paged_attention_v2_kernelIthLi256ELi8ELi128ELNS_18Fp8KVCacheDataTypeE2ELb1ELi512EEEvPfS2_PT_PKS3_PKT0_S9_ifPKiSB_iPKfiiiSD_SD_iiiii,"ax",@progbits
	.align	128
        .global         _ZN4vllm25paged_attention_v2_kernelIthLi256ELi8ELi128ELNS_18Fp8KVCacheDataTypeE2ELb1ELi512EEEvPfS2_PT_PKS3_PKT0_S9_ifPKiSB_iPKfiiiSD_SD_iiiii
        .type           _ZN4vllm25paged_attention_v2_kernelIthLi256ELi8ELi128ELNS_18Fp8KVCacheDataTypeE2ELb1ELi512EEEvPfS2_PT_PKS3_PKT0_S9_ifPKiSB_iPKfiiiSD_SD_iiiii,@function
        .size           _ZN4vllm25paged_attention_v2_kernelIthLi256ELi8ELi128ELNS_18Fp8KVCacheDataTypeE2ELb1ELi512EEEvPfS2_PT_PKS3_PKT0_S9_ifPKiSB_iPKfiiiSD_SD_iiiii,(.L_x_29668 - _ZN4vllm25paged_attention_v2_kernelIthLi256ELi8ELi128ELNS_18Fp8KVCacheDataTypeE2ELb1ELi512EEEvPfS2_PT_PKS3_PKT0_S9_ifPKiSB_iPKfiiiSD_SD_iiiii)
        .other          _ZN4vllm25paged_attention_v2_kernelIthLi256ELi8ELi128ELNS_18Fp8KVCacheDataTypeE2ELb1ELi512EEEvPfS2_PT_PKS3_PKT0_S9_ifPKiSB_iPKfiiiSD_SD_iiiii,@"STO_CUDA_ENTRY STV_DEFAULT"
_ZN4vllm25paged_attention_v2_kernelIthLi256ELi8ELi128ELNS_18Fp8KVCacheDataTypeE2ELb1ELi512EEEvPfS2_PT_PKS3_PKT0_S9_ifPKiSB_iPKfiiiSD_SD_iiiii:
.text._ZN4vllm25paged_attention_v2_kernelIthLi256ELi8ELi128ELNS_18Fp8KVCacheDataTypeE2ELb1ELi512EEEvPfS2_PT_PKS3_PKT0_S9_ifPKiSB_iPKfiiiSD_SD_iiiii:
        /* <DEDUP_REMOVED lines=14> */
[----:B------:R-:W-:Y:S02]  /*00e0*/  LEA R19, R5, 0x40, 0x6 ;  /* 0x0000004005137811 */ /* 0x000fe400078e30ff */
[----:B------:R-:W-:Y:S02]  /*00f0*/  IABS R10, R3 ;  /* 0x00000003000a7213 */ /* 0x000fe40000000000 */
[-C--:B0-----:R-:W-:Y:S02]  /*0100*/  IABS R20, R2.reuse ;  /* 0x0000000200147213 */ /* 0x081fe40000000000 */
[----:B------:R-:W-:-:S02]  /*0110*/  LOP3.LUT R3, R3, R2, RZ, 0x3c, !PT ;  /* 0x0000000203037212 */ /* 0x000fc400078e3cff */
[----:B------:R-:W0:Y:S01]  /*0120*/  I2F.RP R4, R20 ;  /* 0x0000001400047306 */ /* 0x000e220000209400 */
[----:B------:R-:W-:Y:S01]  /*0130*/  BAR.SYNC.DEFER_BLOCKING 0x0 ;  /* 0x0000000000007b1d */ /* 0x000fe20000010000 */
[----:B------:R-:W-:Y:S02]  /*0140*/  ISETP.GE.AND P2, PT, R3, RZ, PT ;  /* 0x000000ff0300720c */ /* 0x000fe40003f46270 */
[----:B------:R-:W-:Y:S02]  /*0150*/  IADD3 R3, R21, 0x7, RZ ;  /* 0x0000000715037810 */ /* 0x000fe40007ffe0ff */
[----:B-1----:R-:W-:Y:S02]  /*0160*/  SHF.R.S32.HI R11, RZ, 0x1f, R18 ;  /* 0x0000001fff0b7819 */ /* 0x002fe40000011412 */
        /* <DEDUP_REMOVED lines=8> */
[----:B------:R-:W0:Y:S01]  /*01f0*/  LDC R8, c[0x0][0x298] ;  /* 0x0000a600ff087b82 */ /* 0x000e220000000800 */
[----:B------:R-:W-:-:S03]  /*0200*/  LEA.HI R10, R11, R18, RZ, 0x5 ;  /* 0x000000120b0a7211 */ /* 0x000fc600078f28ff */
[----:B------:R-:W-:Y:S01]  /*0210*/  IMAD.HI.U32 R16, R0, R7, RZ ;  /* 0x0000000700107227 */ /* 0x000fe200078e00ff */
[----:B------:R-:W-:-:S03]  /*0220*/  SHF.R.S32.HI R10, RZ, 0x5, R10 ;  /* 0x00000005ff0a7819 */ /* 0x000fc6000001140a */
[----:B------:R-:W-:Y:S01]  /*0230*/  IMAD.MOV R4, RZ, RZ, -R16 ;  /* 0x000000ffff047224 */ /* 0x000fe200078e0a10 */
[----:B------:R-:W1:Y:S03]  /*0240*/  LDC R9, c[0x0][0xc] ;  /* 0x00000300ff097b82 */ /* 0x000e660000000800 */
[----:B------:R-:W-:Y:S01]  /*0250*/  IMAD R7, R20, R4, R7 ;  /* 0x0000000414077224 */ /* 0x000fe200078e0207 */
[----:B------:R-:W-:-:S04]  /*0260*/  SHF.R.S32.HI R4, RZ, 0x1f, R3 ;  /* 0x0000001fff047819 */ /* 0x000fc80000011403 */
[----:B------:R-:W-:Y:S02]  /*0270*/  ISETP.GT.U32.AND P1, PT, R20, R7, PT ;  /* 0x000000071400720c */ /* 0x000fe40003f24070 */
[----:B------:R-:W-:-:S04]  /*0280*/  LEA.HI R4, R4, R3, RZ, 0x3 ;  /* 0x0000000304047211 */ /* 0x000fc800078f18ff */
[----:B------:R-:W-:-:S04]  /*0290*/  SHF.R.S32.HI R4, RZ, 0x3, R4 ;  /* 0x00000003ff047819 */ /* 0x000fc80000011404 */
[----:B------:R-:W-:Y:S01]  /*02a0*/  VIMNMX R19, R4, R19, PT ;  /* 0x0000001304137248 */ /* 0x000fe20003fe0100 */
[--C-:B------:R-:W-:Y:S02]  /*02b0*/  IMAD.MOV.U32 R4, RZ, RZ, R20.reuse ;  /* 0x000000ffff047224 */ /* 0x100fe400078e0014 */
[----:B------:R-:W-:Y:S02]  /*02c0*/  @!P1 IMAD.IADD R7, R7, 0x1, -R20 ;  /* 0x0000000107079824 */ /* 0x000fe400078e0a14 */
[----:B------:R-:W-:Y:S01]  /*02d0*/  @!P1 VIADD R16, R16, 0x1 ;  /* 0x0000000110109836 */ /* 0x000fe20000000000 */
[----:B------:R-:W-:Y:S02]  /*02e0*/  ISETP.NE.AND P1, PT, R2, RZ, PT ;  /* 0x000000ff0200720c */ /* 0x000fe40003f25270 */
[----:B------:R-:W-:Y:S02]  /*02f0*/  ISETP.GE.U32.AND P0, PT, R7, R20, PT ;  /* 0x000000140700720c */ /* 0x000fe40003f06070 */
[----:B------:R-:W2:Y:S11]  /*0300*/  S2R R7, SR_CTAID.X ;  /* 0x0000000000077919 */ /* 0x000eb60000002500 */
        /* <DEDUP_REMOVED lines=8> */
[----:B--2---:R-:W-:Y:S01]  /*0390*/  IABS R23, R7 ;  /* 0x0000000700177213 */ /* 0x004fe20000000000 */
        /* <DEDUP_REMOVED lines=50> */
.L_x_5098:
[----:B------:R-:W-:Y:S02]  /*06c0*/  ULDC UR4, c[0x0][0x288] ;  /* 0x0000a20000047ab9 */ /* 0x000fe40000000800 */
[----:B--2---:R-:W-:-:S04]  /*06d0*/  IMAD R3, R9, UR4, R7 ;  /* 0x0000000409037c24 */ /* 0x004fc8000f8e0207 */
[----:B------:R-:W-:-:S07]  /*06e0*/  IMAD R8, R3, R8, RZ ;  /* 0x0000000803087224 */ /* 0x000fce00078e02ff */
.L_x_5099:
[----:B------:R-:W-:Y:S01]  /*06f0*/  IMAD R10, R5, 0x40, R10 ;  /* 0x00000040050a7824 */ /* 0x000fe200078e020a */
[----:B------:R-:W-:Y:S01]  /*0700*/  BSSY B6, `(.L_x_5100) ;  /* 0x0000044000067945 */ /* 0x000fe20003800000 */
[----:B------:R-:W-:-:S03]  /*0710*/  IADD3 R8, R8, 0x1, RZ ;  /* 0x0000000108087810 */ /* 0x000fc60007ffe0ff */
        /* <DEDUP_REMOVED lines=11> */
[----:B------:R-:W-:Y:S01]  /*07d0*/  HFMA2.MMA R2, -RZ, RZ, 0, 0 ;  /* 0x00000000ff027435 */ /* 0x000fe200000001ff */
[----:B0-----:R-:W-:Y:S02]  /*07e0*/  IABS R13, R17 ;  /* 0x00000011000d7213 */ /* 0x001fe40000000000 */
[----:B------:R-:W-:Y:S02]  /*07f0*/  ISETP.NE.AND P2, PT, R17, RZ, PT ;  /* 0x000000ff1100720c */ /* 0x000fe40003f45270 */
[----:B------:R-:W0:Y:S01]  /*0800*/  I2F.RP R20, R13 ;  /* 0x0000000d00147306 */ /* 0x000e220000209400 */
[----:B-1----:R-:W-:-:S07]  /*0810*/  ISETP.NE.AND P3, PT, R14, RZ, PT ;  /* 0x000000ff0e00720c */ /* 0x002fce0003f65270 */
[----:B0-----:R-:W0:Y:S02]  /*0820*/  MUFU.RCP R20, R20 ;  /* 0x0000001400147308 */ /* 0x001e240000001000 */
[----:B0-----:R-:W-:Y:S01]  /*0830*/  VIADD R3, R20, 0xffffffe ;  /* 0x0ffffffe14037836 */ /* 0x001fe20000000000 */
[----:B------:R-:W-:-:S05]  /*0840*/  IABS R20, R14 ;  /* 0x0000000e00147213 */ /* 0x000fca0000000000 */
[----:B------:R-:W0:Y:S02]  /*0850*/  F2I.FTZ.U32.TRUNC.NTZ R3, R3 ;  /* 0x0000000300037305 */ /* 0x000e24000021f000 */
[----:B0-----:R-:W-:-:S04]  /*0860*/  IMAD.MOV R22, RZ, RZ, -R3 ;  /* 0x000000ffff167224 */ /* 0x001fc800078e0a03 */
[----:B------:R-:W-:Y:S02]  /*0870*/  IMAD R11, R22, R13, RZ ;  /* 0x0000000d160b7224 */ /* 0x000fe400078e02ff */
[----:B------:R-:W-:Y:S02]  /*0880*/  IMAD.MOV.U32 R22, RZ, RZ, R10 ;  /* 0x000000ffff167224 */ /* 0x000fe400078e000a */
[----:B------:R-:W-:-:S04]  /*0890*/  IMAD.HI.U32 R2, R3, R11, R2 ;  /* 0x0000000b03027227 */ /* 0x000fc800078e0002 */
[----:B------:R-:W-:-:S07]  /*08a0*/  VIADD R3, R16, -UR4 ;  /* 0x8000000410037c36 */ /* 0x000fce0008000000 */
.L_x_5103:
        /* <DEDUP_REMOVED lines=29> */
[----:B------:R-:W-:Y:S02]  /*0a80*/  LOP3.LUT P0, RZ, R18, 0x3, RZ, 0xc0, !PT ;  /* 0x0000000312ff7812 */ /* 0x000fe4000780c0ff */
        /* <DEDUP_REMOVED lines=11> */
.L_x_5101:
[----:B------:R-:W-:Y:S05]  /*0b40*/  BSYNC B6 ;  /* 0x0000000000067941 */ /* 0x000fea0003800000 */
.L_x_5100:
[----:B------:R-:W0:Y:S01]  /*0b50*/  S2R R4, SR_TID.X ;  /* 0x0000000000047919 */ /* 0x000e220000002100 */
[----:B------:R-:W-:Y:S01]  /*0b60*/  SHF.R.S32.HI R3, RZ, 0x1f, R18 ;  /* 0x0000001fff037819 */ /* 0x000fe20000011412 */
[----:B------:R-:W-:Y:S01]  /*0b70*/  VIADD R0, R21, 0x7 ;  /* 0x0000000715007836 */ /* 0x000fe20000000000 */
[----:B------:R-:W-:Y:S01]  /*0b80*/  UMOV UR4, 0xffffffff ;  /* 0xffffffff00047882 */ /* 0x000fe20000000000 */
[----:B------:R-:W-:Y:S01]  /*0b90*/  IMAD R13, R5, -0x40, R19 ;  /* 0xffffffc0050d7824 */ /* 0x000fe200078e0213 */
[----:B------:R-:W-:Y:S01]  /*0ba0*/  LEA.HI R3, R3, R18, RZ, 0x5 ;  /* 0x0000001203037211 */ /* 0x000fe200078f28ff */
[----:B------:R-:W-:Y:S01]  /*0bb0*/  IMAD.SHL.U32 R24, R5, 0x200, RZ ;  /* 0x0000020005187824 */ /* 0x000fe200078e00ff */
[----:B------:R-:W-:Y:S02]  /*0bc0*/  SHF.R.S32.HI R11, RZ, 0x1f, R0 ;  /* 0x0000001fff0b7819 */ /* 0x000fe40000011400 */
[----:B------:R-:W-:Y:S02]  /*0bd0*/  SHF.R.S32.HI R17, RZ, 0x5, R3 ;  /* 0x00000005ff117819 */ /* 0x000fe40000011403 */
[----:B------:R-:W-:-:S02]  /*0be0*/  LEA R2, R13, R24, 0x3 ;  /* 0x000000180d027211 */ /* 0x000fc400078e18ff */
[----:B------:R-:W-:Y:S02]  /*0bf0*/  LOP3.LUT R13, R3, 0xffffffe0, RZ, 0xc0, !PT ;  /* 0xffffffe0030d7812 */ /* 0x000fe400078ec0ff */
[----:B------:R-:W-:Y:S02]  /*0c00*/  LEA.HI R11, R11, R0, RZ, 0x3 ;  /* 0x000000000b0b7211 */ /* 0x000fe400078f18ff */
[----:B------:R-:W-:Y:S02]  /*0c10*/  VIMNMX R23, R21, R2, PT ;  /* 0x0000000215177248 */ /* 0x000fe40003fe0100 */
[----:B------:R-:W-:Y:S02]  /*0c20*/  SHF.R.S32.HI R22, RZ, 0x3, R11 ;  /* 0x00000003ff167819 */ /* 0x000fe4000001140b */
[----:B------:R-:W-:Y:S01]  /*0c30*/  IADD3 R23, -R24, R23, RZ ;  /* 0x0000001718177210 */ /* 0x000fe20007ffe1ff */
[----:B0-----:R-:W-:Y:S02]  /*0c40*/  IMAD.IADD R4, R4, 0x1, -R13 ;  /* 0x0000000104047824 */ /* 0x001fe400078e0a0d */
[----:B------:R-:W-:Y:S01]  /*0c50*/  IMAD.MOV.U32 R13, RZ, RZ, -0x800001 ;  /* 0xff7fffffff0d7424 */ /* 0x000fe200078e00ff */
[----:B------:R-:W-:Y:S06]  /*0c60*/  BRA.DIV UR4, `(.L_x_5104) ;  /* 0x0000002e04047947 */ /* 0x000fec000b800000 */
[----:B------:R-:W0:Y:S01]  /*0c70*/  SHFL.BFLY PT, R14, R13, 0x10, 0x1f ;  /* 0x0e001f000d0e7f89 */ /* 0x000e2200000e0000 */
[----:B------:R-:W-:Y:S01]  /*0c80*/  IMAD.MOV.U32 R2, RZ, RZ, -0x800001 ;  /* 0xff7fffffff027424 */ /* 0x000fe200078e00ff */
[----:B0-----:R-:W-:-:S05]  /*0c90*/  FMNMX.FTZ R0, R14, -3.40282346638528859812e+38, !PT ;  /* 0xff7fffff0e007809 */ /* 0x001fca0007810000 */
[----:B------:R-:W0:Y:S02]  /*0ca0*/  SHFL.BFLY PT, R14, R0, 0x8, 0x1f ;  /* 0x0d001f00000e7f89 */ /* 0x000e2400000e0000 */
[----:B0-----:R-:W-:-:S05]  /*0cb0*/  FMNMX.FTZ R3, R0, R14, !PT ;  /* 0x0000000e00037209 */ /* 0x001fca0007810000 */
[----:B------:R0:W1:Y:S02]  /*0cc0*/  SHFL.BFLY PT, R14, R3, 0x4, 0x1f ;  /* 0x0c801f00030e7f89 */ /* 0x00006400000e0000 */
.L_x_5138:
        /* <DEDUP_REMOVED lines=47> */
.L_x_5109:
        /* <DEDUP_REMOVED lines=11> */
.L_x_5108:
[----:B------:R-:W-:Y:S05]  /*1070*/  BSYNC B1 ;  /* 0x0000000000017941 */ /* 0x000fea0003800000 */
.L_x_5107:
        /* <DEDUP_REMOVED lines=14> */
.L_x_5112:
        /* <DEDUP_REMOVED lines=100> */
.L_x_5111:
[----:B------:R-:W-:Y:S05]  /*17a0*/  BSYNC B1 ;  /* 0x0000000000017941 */ /* 0x000fea0003800000 */
.L_x_5110:
        /* <DEDUP_REMOVED lines=55> */
.L_x_5114:
[----:B------:R-:W-:Y:S05]  /*1b20*/  BSYNC B1 ;  /* 0x0000000000017941 */ /* 0x000fea0003800000 */
.L_x_5113:
        /* <DEDUP_REMOVED lines=26> */
.L_x_5106:
[----:B------:R-:W-:Y:S05]  /*1cd0*/  BSYNC B0 ;  /* 0x0000000000007941 */ /* 0x000fea0003800000 */
.L_x_5105:
        /* <DEDUP_REMOVED lines=18> */
[----:B------:R-:W-:Y:S02]  /*1e00*/  @!P0 IMAD.IADD R3, R12, 0x1, R3 ;  /* 0x000000010c038824 */ /* 0x000fe400078e0203 */
        /* <DEDUP_REMOVED lines=16> */
[----:B-1----:R-:W-:Y:S02]  /*1f10*/  IMAD.MOV.U32 R12, RZ, RZ, R18 ;  /* 0x000000ffff0c7224 */ /* 0x002fe400078e0012 */
        /* <DEDUP_REMOVED lines=19> */
.L_x_5119:
        /* <DEDUP_REMOVED lines=8> */
.L_x_5118:
[----:B------:R-:W-:Y:S05]  /*20d0*/  BSYNC B1 ;  /* 0x0000000000017941 */ /* 0x000fea0003800000 */
.L_x_5117:
        /* <DEDUP_REMOVED lines=14> */
.L_x_5122:
        /* <DEDUP_REMOVED lines=52> */
.L_x_5121:
[----:B------:R-:W-:Y:S05]  /*2500*/  BSYNC B1 ;  /* 0x0000000000017941 */ /* 0x000fea0003800000 */
.L_x_5120:
        /* <DEDUP_REMOVED lines=31> */
.L_x_5124:
[----:B------:R-:W-:Y:S05]  /*2700*/  BSYNC B1 ;  /* 0x0000000000017941 */ /* 0x000fea0003800000 */
.L_x_5123:
        /* <DEDUP_REMOVED lines=14> */
.L_x_5116:
[----:B------:R-:W-:Y:S05]  /*27f0*/  BSYNC B0 ;  /* 0x0000000000007941 */ /* 0x000fea0003800000 */
.L_x_5115:
[----:B------:R-:W-:Y:S01]  /*2800*/  BAR.SYNC.DEFER_BLOCKING 0x0 ;  /* 0x0000000000007b1d */ /* 0x000fe20000010000 */
[----:B------:R-:W-:-:S05]  /*2810*/  ISETP.NE.AND P0, PT, R18, RZ, PT ;  /* 0x000000ff1200720c */ /* 0x000fca0003f05270 */
[----:B------:R-:W-:Y:S08]  /*2820*/  BSSY B0, `(.L_x_5125) ;  /* 0x0000014000007945 */ /* 0x000ff00003800000 */
[----:B------:R-:W-:Y:S05]  /*2830*/  @P0 BRA `(.L_x_5126) ;  /* 0x0000000000480947 */ /* 0x000fea0003800000 */
[----:B-1----:R-:W-:Y:S01]  /*2840*/  IMAD R0, R6, R9, RZ ;  /* 0x0000000906007224 */ /* 0x002fe200078e02ff */
[--C-:B------:R-:W-:Y:S01]  /*2850*/  SHF.R.S32.HI R12, RZ, 0x1f, R5.reuse ;  /* 0x0000001fff0c7819 */ /* 0x100fe20000011405 */
        /* <DEDUP_REMOVED lines=16> */
.L_x_5126:
[----:B------:R-:W-:Y:S05]  /*2960*/  BSYNC B0 ;  /* 0x0000000000007941 */ /* 0x000fea0003800000 */
.L_x_5125:
[----:B------:R-:W-:Y:S05]  /*2970*/  @P1 BRA `(.L_x_5127) ;  /* 0x0000000000e81947 */ /* 0x000fea0003800000 */
[----:B-1----:R-:W0:Y:S01]  /*2980*/  LDC R21, c[0x0][0x290] ;  /* 0x0000a400ff157b82 */ /* 0x002e220000000800 */
[----:B------:R-:W1:Y:S01]  /*2990*/  I2F.RP R14, R20 ;  /* 0x00000014000e7306 */ /* 0x000e620000209400 */
[----:B---3--:R-:W-:Y:S01]  /*29a0*/  IMAD.MOV.U32 R2, RZ, RZ, RZ ;  /* 0x000000ffff027224 */ /* 0x008fe200078e00ff */
[----:B------:R-:W-:Y:S02]  /*29b0*/  ULDC UR4, c[0x0][0x28c] ;  /* 0x0000a30000047ab9 */ /* 0x000fe40000000800 */
[----:B------:R-:W-:-:S03]  /*29c0*/  VIADD R16, R16, -UR4 ;  /* 0x8000000410107c36 */ /* 0x000fc60008000000 */
[----:B------:R-:W3:Y:S01]  /*29d0*/  LDC R0, c[0x0][0x294] ;  /* 0x0000a500ff007b82 */ /* 0x000ee20000000800 */
[----:B-1----:R-:W1:Y:S01]  /*29e0*/  MUFU.RCP R14, R14 ;  /* 0x0000000e000e7308 */ /* 0x002e620000001000 */
[----:B0-----:R-:W-:Y:S02]  /*29f0*/  IABS R11, R21 ;  /* 0x00000015000b7213 */ /* 0x001fe40000000000 */
[----:B------:R-:W-:-:S05]  /*2a00*/  ISETP.NE.AND P1, PT, R21, RZ, PT ;  /* 0x000000ff1500720c */ /* 0x000fca0003f25270 */
[----:B------:R-:W0:Y:S01]  /*2a10*/  I2F.RP R22, R11 ;  /* 0x0000000b00167306 */ /* 0x000e220000209400 */
[----:B---3--:R-:W-:Y:S01]  /*2a20*/  ISETP.NE.AND P2, PT, R0, RZ, PT ;  /* 0x000000ff0000720c */ /* 0x008fe20003f45270 */
[----:B-1----:R-:W-:-:S06]  /*2a30*/  VIADD R3, R14, 0xffffffe ;  /* 0x0ffffffe0e037836 */ /* 0x002fcc0000000000 */
[----:B------:R-:W2:Y:S08]  /*2a40*/  F2I.FTZ.U32.TRUNC.NTZ R3, R3 ;  /* 0x0000000300037305 */ /* 0x000eb0000021f000 */
[----:B0-----:R-:W0:Y:S01]  /*2a50*/  MUFU.RCP R22, R22 ;  /* 0x0000001600167308 */ /* 0x001e220000001000 */
[----:B--2---:R-:W-:-:S05]  /*2a60*/  IADD3 R15, RZ, -R3, RZ ;  /* 0x80000003ff0f7210 */ /* 0x004fca0007ffe0ff */
[----:B------:R-:W-:-:S04]  /*2a70*/  IMAD R15, R15, R20, RZ ;  /* 0x000000140f0f7224 */ /* 0x000fc800078e02ff */
[----:B------:R-:W-:-:S04]  /*2a80*/  IMAD.HI.U32 R2, R3, R15, R2 ;  /* 0x0000000f03027227 */ /* 0x000fc800078e0002 */
[----:B0-----:R-:W-:-:S04]  /*2a90*/  VIADD R12, R22, 0xffffffe ;  /* 0x0ffffffe160c7836 */ /* 0x001fc80000000000 */
[----:B------:R0:W1:Y:S02]  /*2aa0*/  F2I.FTZ.U32.TRUNC.NTZ R13, R12 ;  /* 0x0000000c000d7305 */ /* 0x000064000021f000 */
[----:B0-----:R-:W-:Y:S01]  /*2ab0*/  HFMA2.MMA R12, -RZ, RZ, 0, 0 ;  /* 0x00000000ff0c7435 */ /* 0x001fe200000001ff */
[----:B-1----:R-:W-:-:S04]  /*2ac0*/  IMAD.MOV R14, RZ, RZ, -R13 ;  /* 0x000000ffff0e7224 */ /* 0x002fc800078e0a0d */
[----:B------:R-:W-:Y:S01]  /*2ad0*/  IMAD R3, R14, R11, RZ ;  /* 0x0000000b0e037224 */ /* 0x000fe200078e02ff */
[----:B------:R-:W-:-:S04]  /*2ae0*/  IABS R14, R0 ;  /* 0x00000000000e7213 */ /* 0x000fc80000000000 */
[----:B------:R-:W-:-:S04]  /*2af0*/  IMAD.HI.U32 R12, R13, R3, R12 ;  /* 0x000000030d0c7227 */ /* 0x000fc800078e000c */
[----:B------:R-:W-:-:S07]  /*2b00*/  IMAD.MOV.U32 R3, RZ, RZ, R14 ;  /* 0x000000ffff037224 */ /* 0x000fce00078e000e */
.L_x_5129:
        /* <DEDUP_REMOVED lines=33> */
.L_x_5127:
[----:B------:R-:W-:Y:S05]  /*2d20*/  WARPSYNC.ALL ;  /* 0x0000000000007948 */ /* 0x000fea0003800000 */
[----:B------:R-:W4:Y:S08]  /*2d30*/  S2UR UR5, SR_CgaCtaId ;  /* 0x00000000000579c3 */ /* 0x000f300000008800 */
[----:B------:R-:W-:Y:S01]  /*2d40*/  BAR.SYNC.DEFER_BLOCKING 0x0 ;  /* 0x0000000000007b1d */ /* 0x000fe20000010000 */
[C---:B-1----:R-:W-:Y:S01]  /*2d50*/  LOP3.LUT R0, R18.reuse, 0xffffffc0, RZ, 0xc0, !PT ;  /* 0xffffffc012007812 */ /* 0x042fe200078ec0ff */
[----:B------:R-:W-:Y:S01]  /*2d60*/  HFMA2.MMA R25, -RZ, RZ, 0, 0 ;  /* 0x00000000ff197435 */ /* 0x000fe200000001ff */
[----:B------:R-:W-:-:S02]  /*2d70*/  ISETP.GT.AND P1, PT, R18, 0x3f, PT ;  /* 0x0000003f1200780c */ /* 0x000fc40003f24270 */
[----:B------:R-:W-:Y:S02]  /*2d80*/  CS2R R20, SRZ ;  /* 0x0000000000147805 */ /* 0x000fe4000001ff00 */
[----:B------:R-:W-:Y:S01]  /*2d90*/  ISETP.NE.AND P0, PT, R0, 0x40, PT ;  /* 0x000000400000780c */ /* 0x000fe20003f05270 */
[----:B------:R-:W-:Y:S01]  /*2da0*/  UMOV UR4, 0x400 ;  /* 0x0000040000047882 */ /* 0x000fe20000000000 */
[----:B------:R-:W-:Y:S01]  /*2db0*/  LEA R17, R17, R4, 0x8 ;  /* 0x0000000411117211 */ /* 0x000fe200078e40ff */
[----:B------:R-:W-:Y:S01]  /*2dc0*/  UIADD3 UR4, UR4, 0x20, URZ ;  /* 0x0000002004047890 */ /* 0x000fe2000fffe03f */
[C---:B------:R-:W-:Y:S01]  /*2dd0*/  ISETP.GT.AND P3, PT, R18.reuse, 0x1f, PT ;  /* 0x0000001f1200780c */ /* 0x040fe20003f64270 */
[----:B------:R-:W-:Y:S01]  /*2de0*/  BSSY B0, `(.L_x_5130) ;  /* 0x0000025000007945 */ /* 0x000fe20003800000 */
[C---:B---3--:R-:W-:Y:S01]  /*2df0*/  LOP3.LUT R2, R18.reuse, 0xffffffe0, RZ, 0xc0, !PT ;  /* 0xffffffe012027812 */ /* 0x048fe200078ec0ff */
[----:B------:R-:W-:Y:S01]  /*2e00*/  VIADD R18, R18, 0x1f ;  /* 0x0000001f12127836 */ /* 0x000fe20000000000 */
[----:B------:R-:W-:Y:S01]  /*2e10*/  MOV R23, RZ ;  /* 0x000000ff00177202 */ /* 0x000fe20000000f00 */
[----:B------:R-:W-:Y:S01]  /*2e20*/  IMAD.MOV.U32 R0, RZ, RZ, RZ ;  /* 0x000000ffff007224 */ /* 0x000fe200078e00ff */
[----:B------:R-:W-:Y:S01]  /*2e30*/  ISETP.NE.AND P2, PT, R2, 0x20, PT ;  /* 0x000000200200780c */ /* 0x000fe20003f45270 */
[----:B------:R-:W-:Y:S01]  /*2e40*/  IMAD.MOV.U32 R2, RZ, RZ, RZ ;  /* 0x000000ffff027224 */ /* 0x000fe200078e00ff */
[----:B------:R-:W-:-:S02]  /*2e50*/  ISETP.GT.U32.AND P4, PT, R18, 0x3e, PT ;  /* 0x0000003e1200780c */ /* 0x000fc40003f84070 */
[----:B------:R-:W-:Y:S01]  /*2e60*/  CS2R R18, SRZ ;  /* 0x0000000000127805 */ /* 0x000fe2000001ff00 */
        /* <DEDUP_REMOVED lines=17> */
[----:B------:R-:W2:Y:S04]  /*2f80*/  LDS R21, [R17+0x280] ;  /* 0x0002800011157984 */ /* 0x000ea80000000800 */
[----:B------:R-:W2:Y:S04]  /*2f90*/  LDS R0, [R17+0x300] ;  /* 0x0003000011007984 */ /* 0x000ea80000000800 */
[----:B------:R-:W2:Y:S01]  /*2fa0*/  LDS R19, [R17+0x380] ;  /* 0x0003800011137984 */ /* 0x000ea20000000800 */
[----:B---3--:R-:W-:Y:S01]  /*2fb0*/  FADD.FTZ R25, RZ, R25 ;  /* 0x00000019ff197221 */ /* 0x008fe20000010000 */
[----:B----4-:R-:W-:Y:S01]  /*2fc0*/  FADD.FTZ R2, RZ, R2 ;  /* 0x00000002ff027221 */ /* 0x010fe20000010000 */
[----:B-----5:R-:W-:Y:S01]  /*2fd0*/  FADD.FTZ R20, RZ, R20 ;  /* 0x00000014ff147221 */ /* 0x020fe20000010000 */
[----:B0-----:R-:W-:Y:S01]  /*2fe0*/  FADD.FTZ R23, RZ, R23 ;  /* 0x00000017ff177221 */ /* 0x001fe20000010000 */
[----:B-1----:R-:W-:Y:S01]  /*2ff0*/  FADD.FTZ R18, RZ, R18 ;  /* 0x00000012ff127221 */ /* 0x002fe20000010000 */
[----:B--2---:R-:W-:Y:S01]  /*3000*/  FADD.FTZ R21, RZ, R21 ;  /* 0x00000015ff157221 */ /* 0x004fe20000010000 */
[----:B------:R-:W-:Y:S01]  /*3010*/  FADD.FTZ R0, RZ, R0 ;  /* 0x00000000ff007221 */ /* 0x000fe20000010000 */
[----:B------:R-:W-:-:S07]  /*3020*/  FADD.FTZ R19, RZ, R19 ;  /* 0x00000013ff137221 */ /* 0x000fce0000010000 */
.L_x_5131:
[----:B------:R-:W-:Y:S05]  /*3030*/  BSYNC B0 ;  /* 0x0000000000007941 */ /* 0x000fea0003800000 */
.L_x_5130:
        /* <DEDUP_REMOVED lines=12> */
[----:B------:R-:W3:Y:S04]  /*3100*/  LDS R8, [R17] ;  /* 0x0000000011087984 */ /* 0x000ee80000000800 */
[----:B------:R-:W4:Y:S04]  /*3110*/  LDS R3, [R17+0x80] ;  /* 0x0000800011037984 */ /* 0x000f280000000800 */
[----:B0-----:R-:W0:Y:S04]  /*3120*/  LDS R11, [R17+0x100] ;  /* 0x00010000110b7984 */ /* 0x001e280000000800 */
[----:B------:R-:W5:Y:S04]  /*3130*/  LDS R10, [R17+0x180] ;  /* 0x00018000110a7984 */ /* 0x000f680000000800 */
[----:B------:R-:W1:Y:S04]  /*3140*/  LDS R13, [R17+0x200] ;  /* 0x00020000110d7984 */ /* 0x000e680000000800 */
[----:B------:R-:W1:Y:S04]  /*3150*/  LDS R12, [R17+0x280] ;  /* 0x00028000110c7984 */ /* 0x000e680000000800 */
[----:B--2---:R-:W2:Y:S04]  /*3160*/  LDS R15, [R17+0x300] ;  /* 0x00030000110f7984 */ /* 0x004ea80000000800 */
[----:B------:R-:W2:Y:S01]  /*3170*/  LDS R14, [R17+0x380] ;  /* 0x00038000110e7984 */ /* 0x000ea20000000800 */
[----:B---3--:R-:W-:Y:S01]  /*3180*/  FADD.FTZ R25, R25, R8 ;  /* 0x0000000819197221 */ /* 0x008fe20000010000 */
[----:B----4-:R-:W-:Y:S01]  /*3190*/  FADD.FTZ R2, R2, R3 ;  /* 0x0000000302027221 */ /* 0x010fe20000010000 */
[----:B0-----:R-:W-:Y:S01]  /*31a0*/  FADD.FTZ R20, R20, R11 ;  /* 0x0000000b14147221 */ /* 0x001fe20000010000 */
[----:B-----5:R-:W-:Y:S01]  /*31b0*/  FADD.FTZ R23, R23, R10 ;  /* 0x0000000a17177221 */ /* 0x020fe20000010000 */
[----:B-1----:R-:W-:Y:S01]  /*31c0*/  FADD.FTZ R18, R18, R13 ;  /* 0x0000000d12127221 */ /* 0x002fe20000010000 */
[----:B------:R-:W-:Y:S01]  /*31d0*/  FADD.FTZ R21, R21, R12 ;  /* 0x0000000c15157221 */ /* 0x000fe20000010000 */
[----:B--2---:R-:W-:Y:S01]  /*31e0*/  FADD.FTZ R0, R0, R15 ;  /* 0x0000000f00007221 */ /* 0x004fe20000010000 */
[----:B------:R-:W-:-:S07]  /*31f0*/  FADD.FTZ R19, R19, R14 ;  /* 0x0000000e13137221 */ /* 0x000fce0000010000 */
.L_x_5133:
[----:B------:R-:W-:Y:S05]  /*3200*/  BSYNC B0 ;  /* 0x0000000000007941 */ /* 0x000fea0003800000 */
.L_x_5132:
[----:B------:R-:W-:Y:S06]  /*3210*/  BAR.SYNC.DEFER_BLOCKING 0x0 ;  /* 0x0000000000007b1d */ /* 0x000fec0000010000 */
[----:B------:R-:W-:Y:S05]  /*3220*/  @P4 EXIT ;  /* 0x000000000000494d */ /* 0x000fea0003800000 */
[----:B------:R-:W-:Y:S01]  /*3230*/  IMAD R6, R6, R9, RZ ;  /* 0x0000000906067224 */ /* 0x000fe200078e02ff */
[----:B------:R-:W-:Y:S01]  /*3240*/  IADD3 R16, R4, 0xa0, RZ ;  /* 0x000000a004107810 */ /* 0x000fe20007ffe0ff */
[----:B------:R-:W-:Y:S01]  /*3250*/  IMAD R7, R7, UR38, RZ ;  /* 0x0000002607077c24 */ /* 0x000fe2000f8e02ff */
[----:B------:R-:W-:Y:S01]  /*3260*/  ULDC.64 UR4, c[0x0][0x220] ;  /* 0x0000880000047ab9 */ /* 0x000fe20000000a00 */
[----:B------:R-:W-:Y:S01]  /*3270*/  IMAD R3, R6, UR38, RZ ;  /* 0x0000002606037c24 */ /* 0x000fe2000f8e02ff */
[----:B---3--:R-:W-:Y:S01]  /*3280*/  F2FP.F16.F32.PACK_AB R25, R2, R25 ;  /* 0x000000190219723e */ /* 0x008fe200000000ff */
[----:B------:R-:W-:Y:S01]  /*3290*/  IMAD.SHL.U32 R5, R5, 0x100, RZ ;  /* 0x0000010005057824 */ /* 0x000fe200078e00ff */
[----:B------:R-:W-:Y:S01]  /*32a0*/  SHF.L.U32 R6, R7, 0x8, RZ ;  /* 0x0000000807067819 */ /* 0x000fe200000006ff */
[----:B------:R-:W-:Y:S01]  /*32b0*/  IMAD.SHL.U32 R3, R3, 0x100, RZ ;  /* 0x0000010003037824 */ /* 0x000fe200078e00ff */
[C---:B------:R-:W-:Y:S01]  /*32c0*/  IADD3 R8, R4.reuse, 0x20, RZ ;  /* 0x0000002004087810 */ /* 0x040fe20007ffe0ff */
[C---:B------:R-:W-:Y:S01]  /*32d0*/  VIADD R10, R4.reuse, 0x40 ;  /* 0x00000040040a7836 */ /* 0x040fe20000000000 */
[--C-:B------:R-:W-:Y:S01]  /*32e0*/  SHF.R.S32.HI R7, RZ, 0x1f, R5.reuse ;  /* 0x0000001fff077819 */ /* 0x100fe20000011405 */
[C---:B------:R-:W-:Y:S01]  /*32f0*/  VIADD R14, R4.reuse, 0x80 ;  /* 0x00000080040e7836 */ /* 0x040fe20000000000 */
[----:B------:R-:W-:Y:S01]  /*3300*/  SHF.R.S32.HI R12, RZ, 0x1f, R6 ;  /* 0x0000001fff0c7819 */ /* 0x000fe20000011406 */
[----:B------:R-:W-:Y:S01]  /*3310*/  VIADD R22, R4, 0xc0 ;  /* 0x000000c004167836 */ /* 0x000fe20000000000 */
[----:B-1----:R-:W-:-:S02]  /*3320*/  IADD3 R17, P0, P1, R3, R6, R5 ;  /* 0x0000000603117210 */ /* 0x002fc4000791e005 */
[----:B------:R-:W-:Y:S02]  /*3330*/  SHF.R.S32.HI R27, RZ, 0x1f, R3 ;  /* 0x0000001fff1b7819 */ /* 0x000fe40000011403 */
[-C--:B------:R-:W-:Y:S02]  /*3340*/  IADD3 R3, P5, R4, R17.reuse, RZ ;  /* 0x0000001104037210 */ /* 0x080fe40007fbe0ff */
[----:B------:R-:W-:Y:S02]  /*3350*/  IADD3.X R27, R27, R12, R7, P0, P1 ;  /* 0x0000000c1b1b7210 */ /* 0x000fe400007e2407 */
[----:B------:R-:W-:Y:S02]  /*3360*/  IADD3 R13, P0, R16, R17, RZ ;  /* 0x00000011100d7210 */ /* 0x000fe40007f1e0ff */
[-C--:B------:R-:W-:Y:S02]  /*3370*/  LEA.HI.X.SX32 R6, R4, R27.reuse, 0x1, P5 ;  /* 0x0000001b04067211 */ /* 0x080fe400028f0eff */
[----:B------:R-:W-:-:S02]  /*3380*/  LEA.HI.X.SX32 R16, R16, R27, 0x1, P0 ;  /* 0x0000001b10107211 */ /* 0x000fc400000f0eff */
[C---:B------:R-:W-:Y:S02]  /*3390*/  LEA R2, P0, R3.reuse, UR4, 0x1 ;  /* 0x0000000403027c11 */ /* 0x040fe4000f8008ff */
[-C--:B------:R-:W-:Y:S02]  /*33a0*/  IADD3 R7, P3, R10, R17.reuse, RZ ;  /* 0x000000110a077210 */ /* 0x080fe40007f7e0ff */
[-C--:B0-----:R-:W-:Y:S02]  /*33b0*/  IADD3 R11, P1, R14, R17.reuse, RZ ;  /* 0x000000110e0b7210 */ /* 0x081fe40007f3e0ff */
[----:B------:R-:W-:Y:S02]  /*33c0*/  LEA.HI.X R3, R3, UR5, R6, 0x1, P0 ;  /* 0x0000000503037c11 */ /* 0x000fe400080f0c06 */
[----:B------:R-:W-:Y:S02]  /*33d0*/  IADD3 R5, P4, R8, R17, RZ ;  /* 0x0000001108057210 */ /* 0x000fe40007f9e0ff */
[----:B------:R-:W-:Y:S01]  /*33e0*/  LEA.HI.X.SX32 R10, R10, R27, 0x1, P3 ;  /* 0x0000001b0a0a7211 */ /* 0x000fe200018f0eff */
[----:B------:R0:W-:Y:S01]  /*33f0*/  STG.E.U16 desc[UR36][R2.64], R25 ;  /* 0x0000001902007986 */ /* 0x0001e2000c101524 */
[----:B------:R-:W-:-:S02]  /*3400*/  LEA R6, P0, R7, UR4, 0x1 ;  /* 0x0000000407067c11 */ /* 0x000fc4000f8008ff */
[C---:B------:R-:W-:Y:S02]  /*3410*/  IADD3 R12, R4.reuse, 0x60, RZ ;  /* 0x00000060040c7810 */ /* 0x040fe40007ffe0ff */
[----:B------:R-:W-:Y:S02]  /*3420*/  IADD3 R24, R4, 0xe0, RZ ;  /* 0x000000e004187810 */ /* 0x000fe40007ffe0ff */
[-C--:B------:R-:W-:Y:S02]  /*3430*/  LEA.HI.X.SX32 R14, R14, R27.reuse, 0x1, P1 ;  /* 0x0000001b0e0e7211 */ /* 0x080fe400008f0eff */
[----:B------:R-:W-:Y:S02]  /*3440*/  LEA.HI.X.SX32 R8, R8, R27, 0x1, P4 ;  /* 0x0000001b08087211 */ /* 0x000fe400020f0eff */
[----:B------:R-:W-:Y:S02]  /*3450*/  LEA R4, P1, R5, UR4, 0x1 ;  /* 0x0000000405047c11 */ /* 0x000fe4000f8208ff */
[----:B------:R-:W-:-:S02]  /*3460*/  LEA.HI.X R7, R7, UR5, R10, 0x1, P0 ;  /* 0x0000000507077c11 */ /* 0x000fc400080f0c0a */
[-C--:B------:R-:W-:Y:S02]  /*3470*/  IADD3 R9, P2, R12, R17.reuse, RZ ;  /* 0x000000110c097210 */ /* 0x080fe40007f5e0ff */
[----:B------:R-:W-:Y:S02]  /*3480*/  LEA R10, P0, R11, UR4, 0x1 ;  /* 0x000000040b0a7c11 */ /* 0x000fe4000f8008ff */
[----:B--2---:R-:W-:Y:S02]  /*3490*/  IADD3 R15, P5, R22, R17, RZ ;  /* 0x00000011160f7210 */ /* 0x004fe40007fbe0ff */
[----:B------:R-:W-:Y:S02]  /*34a0*/  LEA.HI.X R5, R5, UR5, R8, 0x1, P1 ;  /* 0x0000000505057c11 */ /* 0x000fe400088f0c08 */
[----:B------:R-:W-:Y:S02]  /*34b0*/  LEA.HI.X.SX32 R12, R12, R27, 0x1, P2 ;  /* 0x0000001b0c0c7211 */ /* 0x000fe400010f0eff */
[----:B------:R-:W-:-:S02]  /*34c0*/  LEA R8, P1, R9, UR4, 0x1 ;  /* 0x0000000409087c11 */ /* 0x000fc4000f8208ff */
[----:B------:R-:W-:Y:S02]  /*34d0*/  LEA.HI.X R11, R11, UR5, R14, 0x1, P0 ;  /* 0x000000050b0b7c11 */ /* 0x000fe400080f0c0e */
[----:B------:R-:W-:Y:S02]  /*34e0*/  LEA.HI.X.SX32 R22, R22, R27, 0x1, P5 ;  /* 0x0000001b16167211 */ /* 0x000fe400028f0eff */
[----:B------:R-:W-:Y:S02]  /*34f0*/  LEA R14, P0, R15, UR4, 0x1 ;  /* 0x000000040f0e7c11 */ /* 0x000fe4000f8008ff */
[----:B------:R-:W-:Y:S02]  /*3500*/  LEA.HI.X R9, R9, UR5, R12, 0x1, P1 ;  /* 0x0000000509097c11 */ /* 0x000fe400088f0c0c */
[----:B------:R-:W-:Y:S02]  /*3510*/  LEA R12, P1, R13, UR4, 0x1 ;  /* 0x000000040d0c7c11 */ /* 0x000fe4000f8208ff */
[----:B------:R-:W-:-:S02]  /*3520*/  LEA.HI.X R15, R15, UR5, R22, 0x1, P0 ;  /* 0x000000050f0f7c11 */ /* 0x000fc400080f0c16 */
        /* <DEDUP_REMOVED lines=20> */
.L_x_5102:
        /* <DEDUP_REMOVED lines=16> */
.L_x_5128:
        /* <DEDUP_REMOVED lines=16> */
.L_x_5134:
[----:B------:R-:W-:Y:S05]  /*3870*/  EXIT ;  /* 0x000000000000794d */ /* 0x000fea0003800000 */
.L_x_5104:
[----:B------:R-:W-:Y:S01]  /*3880*/  HFMA2.MMA R11, -RZ, RZ, 0, 1.847743988037109375e-06 ;  /* 0x0000001fff0b7435 */ /* 0x000fe200000001ff */
[----:B------:R-:W-:Y:S01]  /*3890*/  IMAD.MOV.U32 R12, RZ, RZ, 0x10 ;  /* 0x00000010ff0c7424 */ /* 0x000fe200078e00ff */
[----:B------:R-:W-:Y:S01]  /*38a0*/  MOV R2, 0xff7fffff ;  /* 0xff7fffff00027802 */ /* 0x000fe20000000f00 */
[----:B------:R-:W-:-:S08]  /*38b0*/  IMAD.MOV.U32 R15, RZ, RZ, -0x1 ;  /* 0xffffffffff0f7424 */ /* 0x000fd000078e00ff */
[----:B------:R-:W-:Y:S05]  /*38c0*/  WARPSYNC.COLLECTIVE R15, `(.L_x_5135) ;  /* 0x000000000f087348 */ /* 0x000fea0003c00000 */
[----:B------:R0:W1:Y:S02]  /*38d0*/  SHFL.BFLY P6, R14, R13, R12, R11 ;  /* 0x0c00000c0d0e7389 */ /* 0x00006400000c000b */
[----:B01----:R-:W-:Y:S01]  /*38e0*/  ENDCOLLECTIVE ;  /* 0x000000000000791b */ /* 0x003fe20003800000 */
.L_x_5135:
[----:B------:R-:W-:Y:S01]  /*38f0*/  IMAD.MOV.U32 R12, RZ, RZ, 0x8 ;  /* 0x00000008ff0c7424 */ /* 0x000fe200078e00ff */
[----:B------:R-:W-:-:S04]  /*3900*/  FMNMX.FTZ R0, R14, -3.40282346638528859812e+38, !PT ;  /* 0xff7fffff0e007809 */ /* 0x000fc80007810000 */
[----:B------:R-:W-:-:S07]  /*3910*/  MOV R13, R0 ;  /* 0x00000000000d7202 */ /* 0x000fce0000000f00 */
[----:B------:R-:W-:Y:S05]  /*3920*/  WARPSYNC.COLLECTIVE R15, `(.L_x_5136) ;  /* 0x000000000f087348 */ /* 0x000fea0003c00000 */
[----:B------:R0:W1:Y:S02]  /*3930*/  SHFL.BFLY P6, R14, R13, R12, R11 ;  /* 0x0c00000c0d0e7389 */ /* 0x00006400000c000b */
[----:B01----:R-:W-:Y:S01]  /*3940*/  ENDCOLLECTIVE ;  /* 0x000000000000791b */ /* 0x003fe20003800000 */
.L_x_5136:
[----:B------:R-:W-:Y:S01]  /*3950*/  IMAD.MOV.U32 R12, RZ, RZ, 0x4 ;  /* 0x00000004ff0c7424 */ /* 0x000fe200078e00ff */
[----:B------:R-:W-:-:S04]  /*3960*/  FMNMX.FTZ R3, R0, R14, !PT ;  /* 0x0000000e00037209 */ /* 0x000fc80007810000 */
[----:B------:R-:W-:-:S07]  /*3970*/  MOV R13, R3 ;  /* 0x00000003000d7202 */ /* 0x000fce0000000f00 */
[----:B------:R-:W-:Y:S05]  /*3980*/  WARPSYNC.COLLECTIVE R15, `(.L_x_5137) ;  /* 0x000000000f087348 */ /* 0x000fea0003c00000 */
[----:B------:R0:W1:Y:S02]  /*3990*/  SHFL.BFLY P6, R14, R13, R12, R11 ;  /* 0x0c00000c0d0e7389 */ /* 0x00006400000c000b */
[----:B01----:R-:W-:Y:S01]  /*39a0*/  ENDCOLLECTIVE ;  /* 0x000000000000791b */ /* 0x003fe20003800000 */
.L_x_5137:
[----:B------:R-:W-:Y:S05]  /*39b0*/  BRA `(.L_x_5138) ;  /* 0xffffffd000c47947 */ /* 0x000fea000383ffff */
.L_x_5139:
        /* <DEDUP_REMOVED lines=12> */
.L_x_29668:


//--------------------- .text._ZN4vllm25paged_attention_v2_kernelIthLi192ELi8ELi128ELNS_18Fp8KVCacheDataTypeE2ELb1ELi512EEEvPfS2_PT_PKS3_PKT0_S9_ifPKiSB_iPKfiiiSD_SD_iiiii --------------------------
	.section	.text._ZN4vllm25paged_attention_v2_kernelIthLi192ELi8ELi128ELNS_18Fp8KVCacheDataTypeE2ELb1ELi512EEEvPfS2_PT_PKS3_PKT0_S9_ifPKiSB_iPKfiiiSD_SD_iiiii,"ax",@progbits
	.align	128
        .global         _ZN4vllm25paged_attention_v2_kernelIthLi192ELi8ELi128ELNS_18Fp8KVCacheDataTypeE2ELb1ELi512EEEvPfS2_PT_PKS3_PKT0_S9_ifPKiSB_iPKfiiiSD_SD_iiiii
        .type           _ZN4vllm25paged_attention_v2_kernelIthLi192ELi8ELi128ELNS_18Fp8KVCacheDataTypeE2ELb1ELi512EEEvPfS2_PT_PKS3_PKT0_S9_ifPKiSB_iPKfiiiSD_SD_iiiii,@function
        .size           _ZN4vllm25paged_attention_v2_kernelIthLi192ELi8ELi128ELNS_18Fp8KVCacheDataTypeE2ELb1ELi512EEEvPfS2_PT_PKS3_PKT0_S9_ifPKiSB_iPKfiiiSD_SD_iiiii,(.L_x_29669 - _ZN4vllm25paged_attention_v2_kernelIthLi192ELi8ELi128ELNS_18Fp8KVCacheDataTypeE2ELb1ELi512EEEvPfS2_PT_PKS3_PKT0_S9_ifPKiSB_iPKfiiiSD_SD_iiiii)
        .other          _ZN4vllm25paged_attention_v2_kernelIthLi192ELi8ELi128ELNS_18Fp8KVCacheDataTypeE2ELb1ELi512EEEvPfS2_PT_PKS3_PKT0_S9_ifPKiSB_iPKfiiiSD_SD_iiiii,@"STO_CUDA_ENTRY STV_DEFAULT"
_ZN4vllm25paged_attention_v2_kernelIthLi192ELi8ELi128ELNS_18Fp8KVCacheDataTypeE2ELb1ELi512EEEvPfS2_PT_PKS3_PKT0_S9_ifPKiSB_iPKfiiiSD_SD_iiiii:
.text._ZN4vllm25paged_attention_v2_kernelIthLi192ELi8ELi128ELNS_18Fp8KVCacheDataTypeE2ELb1ELi512EEEvPfS2_PT_PKS3_PKT0_S9_ifPKiSB_iPKfiiiSD_SD_iiiii:
        /* <DEDUP_REMOVED lines=22> */
[----:B------:R-:W-:Y:S02]  /*0160*/  IADD3 R3, R20, 0x7, RZ ;  /* 0x0000000714037810 */ /* 0x000fe40007ffe0ff */
[----:B-1----:R-:W-:-:S04]  /*0170*/  SHF.R.S32.HI R11, RZ, 0x1f, R16 ;  /* 0x0000001fff0b7819 */ /* 0x002fc80000011410 */
[----:B------:R-:W-:-:S04]  /*0180*/  LEA.HI R12, R11, R16, RZ, 0x5 ;  /* 0x000000100b0c7211 */ /* 0x000fc800078f28ff */
[----:B------:R-:W-:Y:S01]  /*0190*/  SHF.R.S32.HI R12, RZ, 0x5, R12 ;  /* 0x00000005ff0c7819 */ /* 0x000fe2000001140c */
        /* <DEDUP_REMOVED lines=22> */
[----:B------:R-:W-:-:S13]  /*0300*/  ISETP.GE.U32.AND P0, PT, R7, R18, PT ;  /* 0x000000120700720c */ /* 0x000fda0003f06070 */
        /* <DEDUP_REMOVED lines=60> */
.L_x_5140:
[----:B------:R-:W-:Y:S02]  /*06d0*/  ULDC UR4, c[0x0][0x288] ;  /* 0x0000a20000047ab9 */ /* 0x000fe40000000800 */
[----:B------:R-:W-:-:S04]  /*06e0*/  IMAD R3, R10, UR4, R17 ;  /* 0x000000040a037c24 */ /* 0x000fc8000f8e0211 */
[----:B------:R-:W-:-:S07]  /*06f0*/  IMAD R6, R3, R6, RZ ;  /* 0x0000000603067224 */ /* 0x000fce00078e02ff */
.L_x_5141:
        /* <DEDUP_REMOVED lines=28> */
.L_x_5145:
        /* <DEDUP_REMOVED lines=41> */
.L_x_5143:
[----:B------:R-:W-:Y:S05]  /*0b50*/  BSYNC B6 ;  /* 0x0000000000067941 */ /* 0x000fea0003800000 */
.L_x_5142:
        /* <DEDUP_REMOVED lines=12> */
[----:B------:R-:W-:Y:S01]  /*0c20*/  SHF.R.S32.HI R4, RZ, 0x5, R3 ;  /* 0x00000005ff047819 */ /* 0x000fe20000011403 */
[----:B------:R-:W-:Y:S01]  /*0c30*/  IMAD.IADD R23, R11, 0x1, -R24 ;  /* 0x000000010b177824 */ /* 0x000fe200078e0a18 */
[----:B------:R-:W-:Y:S01]  /*0c40*/  SHF.R.S32.HI R22, RZ, 0x3, R22 ;  /* 0x00000003ff167819 */ /* 0x000fe20000011416 */
[----:B0-----:R-:W-:Y:S01]  /*0c50*/  IMAD.IADD R5, R2, 0x1, -R13 ;  /* 0x0000000102057824 */ /* 0x001fe200078e0a0d */
[----:B------:R-:W-:Y:S01]  /*0c60*/  MOV R13, 0xff7fffff ;  /* 0xff7fffff000d7802 */ /* 0x000fe20000000f00 */
[----:B------:R-:W-:Y:S06]  /*0c70*/  BRA.DIV UR4, `(.L_x_5146) ;  /* 0x0000002a04947947 */ /* 0x000fec000b800000 */
[----:B------:R-:W0:Y:S01]  /*0c80*/  SHFL.BFLY PT, R14, R13, 0x10, 0x1f ;  /* 0x0e001f000d0e7f89 */ /* 0x000e2200000e0000 */
[----:B------:R-:W-:Y:S01]  /*0c90*/  IMAD.MOV.U32 R2, RZ, RZ, -0x800001 ;  /* 0xff7fffffff027424 */ /* 0x000fe200078e00ff */
[----:B0-----:R-:W-:-:S05]  /*0ca0*/  FMNMX.FTZ R0, R14, -3.40282346638528859812e+38, !PT ;  /* 0xff7fffff0e007809 */ /* 0x001fca0007810000 */
[----:B------:R-:W0:Y:S02]  /*0cb0*/  SHFL.BFLY PT, R14, R0, 0x8, 0x1f ;  /* 0x0d001f00000e7f89 */ /* 0x000e2400000e0000 */
[----:B0-----:R-:W-:-:S05]  /*0cc0*/  FMNMX.FTZ R3, R0, R14, !PT ;  /* 0x0000000e00037209 */ /* 0x001fca0007810000 */
[----:B------:R0:W1:Y:S02]  /*0cd0*/  SHFL.BFLY PT, R14, R3, 0x4, 0x1f ;  /* 0x0c801f00030e7f89 */ /* 0x00006400000e0000 */
.L_x_5180:
[----:B------:R-:W-:Y:S01]  /*0ce0*/  ISETP.NE.AND P0, PT, R5, RZ, PT ;  /* 0x000000ff0500720c */ /* 0x000fe20003f05270 */
[----:B------:R-:W-:-:S12]  /*0cf0*/  WARPSYNC.ALL ;  /* 0x0000000000007948 */ /* 0x000fd80003800000 */
[----:B------:R-:W2:Y:S01]  /*0d00*/  @!P0 S2R R0, SR_CgaCtaId ;  /* 0x0000000000008919 */ /* 0x000ea20000008800 */
[----:B------:R-:W-:Y:S02]  /*0d10*/  @!P0 MOV R11, 0x400 ;  /* 0x00000400000b8802 */ /* 0x000fe40000000f00 */
[----:B-1----:R-:W-:Y:S02]  /*0d20*/  @!P0 FMNMX.FTZ R14, R3, R14, !PT ;  /* 0x0000000e030e8209 */ /* 0x002fe40007810000 */
        /* <DEDUP_REMOVED lines=8> */
[----:B------:R-:W-:-:S04]  /*0db0*/  @!P0 MOV R0, 0x400 ;  /* 0x0000040000008802 */ /* 0x000fc80000000f00 */
        /* <DEDUP_REMOVED lines=33> */
.L_x_5151:
        /* <DEDUP_REMOVED lines=11> */
.L_x_5150:
[----:B------:R-:W-:Y:S05]  /*1080*/  BSYNC B1 ;  /* 0x0000000000017941 */ /* 0x000fea0003800000 */
.L_x_5149:
        /* <DEDUP_REMOVED lines=14> */
.L_x_5154:
        /* <DEDUP_REMOVED lines=100> */
.L_x_5153:
[----:B------:R-:W-:Y:S05]  /*17b0*/  BSYNC B1 ;  /* 0x0000000000017941 */ /* 0x000fea0003800000 */
.L_x_5152:
        /* <DEDUP_REMOVED lines=55> */
.L_x_5156:
[----:B------:R-:W-:Y:S05]  /*1b30*/  BSYNC B1 ;  /* 0x0000000000017941 */ /* 0x000fea0003800000 */
.L_x_5155:
        /* <DEDUP_REMOVED lines=26> */
.L_x_5148:
[----:B------:R-:W-:Y:S05]  /*1ce0*/  BSYNC B0 ;  /* 0x0000000000007941 */ /* 0x000fea0003800000 */
.L_x_5147:
        /* <DEDUP_REMOVED lines=55> */
.L_x_5161:
        /* <DEDUP_REMOVED lines=8> */
.L_x_5160:
[----:B------:R-:W-:Y:S05]  /*20e0*/  BSYNC B1 ;  /* 0x0000000000017941 */ /* 0x000fea0003800000 */
.L_x_5159:
        /* <DEDUP_REMOVED lines=14> */
.L_x_5164:
        /* <DEDUP_REMOVED lines=52> */
.L_x_5163:
[----:B------:R-:W-:Y:S05]  /*2510*/  BSYNC B1 ;  /* 0x0000000000017941 */ /* 0x000fea0003800000 */
.L_x_5162:
        /* <DEDUP_REMOVED lines=31> */
.L_x_5166:
[----:B------:R-:W-:Y:S05]  /*2710*/  BSYNC B1 ;  /* 0x0000000000017941 */ /* 0x000fea0003800000 */
.L_x_5165:
        /* <DEDUP_REMOVED lines=14> */
.L_x_5158:
[----:B------:R-:W-:Y:S05]  /*2800*/  BSYNC B0 ;  /* 0x0000000000007941 */ /* 0x000fea0003800000 */
.L_x_5157:
        /* <DEDUP_REMOVED lines=22> */
.L_x_5168:
[----:B------:R-:W-:Y:S05]  /*2970*/  BSYNC B0 ;  /* 0x0000000000007941 */ /* 0x000fea0003800000 */
.L_x_5167:
        /* <DEDUP_REMOVED lines=26> */
.L_x_5171:
        /* <DEDUP_REMOVED lines=33> */
.L_x_5169:
[----:B------:R-:W-:Y:S05]  /*2d30*/  WARPSYNC.ALL ;  /* 0x0000000000007948 */ /* 0x000fea0003800000 */
[----:B------:R-:W4:Y:S08]  /*2d40*/  S2UR UR5, SR_CgaCtaId ;  /* 0x00000000000579c3 */ /* 0x000f300000008800 */
[----:B------:R-:W-:Y:S01]  /*2d50*/  BAR.SYNC.DEFER_BLOCKING 0x0 ;  /* 0x0000000000007b1d */ /* 0x000fe20000010000 */
[----:B-1----:R-:W-:Y:S01]  /*2d60*/  LOP3.LUT R0, R16, 0xffffffc0, RZ, 0xc0, !PT ;  /* 0xffffffc010007812 */ /* 0x002fe200078ec0ff */
        /* <DEDUP_REMOVED lines=11> */
[----:B--2---:R-:W-:Y:S02]  /*2e20*/  CS2R R14, SRZ ;  /* 0x00000000000e7805 */ /* 0x004fe4000001ff00 */
        /* <DEDUP_REMOVED lines=26> */
.L_x_5173:
[----:B------:R-:W-:Y:S05]  /*2fd0*/  BSYNC B0 ;  /* 0x0000000000007941 */ /* 0x000fea0003800000 */
.L_x_5172:
        /* <DEDUP_REMOVED lines=14> */
[----:B0-----:R-:W0:Y:S04]  /*30c0*/  LDS R11, [R4+0x200] ;  /* 0x00020000040b7984 */ /* 0x001e280000000800 */
[----:B------:R-:W1:Y:S01]  /*30d0*/  LDS R8, [R4+0x280] ;  /* 0x0002800004087984 */ /* 0x000e620000000800 */
[----:B--2---:R-:W-:Y:S01]  /*30e0*/  FADD.FTZ R9, R9, R2 ;  /* 0x0000000209097221 */ /* 0x004fe20000010000 */
[----:B---3--:R-:W-:Y:S01]  /*30f0*/  FADD.FTZ R12, R12, R3 ;  /* 0x000000030c0c7221 */ /* 0x008fe20000010000 */
[----:B----4-:R-:W-:Y:S01]  /*3100*/  FADD.FTZ R14, R14, R7 ;  /* 0x000000070e0e7221 */ /* 0x010fe20000010000 */
[----:B-----5:R-:W-:Y:S01]  /*3110*/  FADD.FTZ R23, R23, R6 ;  /* 0x0000000617177221 */ /* 0x020fe20000010000 */
[----:B0-----:R-:W-:Y:S01]  /*3120*/  FADD.FTZ R0, R0, R11 ;  /* 0x0000000b00007221 */ /* 0x001fe20000010000 */
[----:B-1----:R-:W-:-:S07]  /*3130*/  FADD.FTZ R15, R15, R8 ;  /* 0x000000080f0f7221 */ /* 0x002fce0000010000 */
.L_x_5175:
[----:B------:R-:W-:Y:S05]  /*3140*/  BSYNC B0 ;  /* 0x0000000000007941 */ /* 0x000fea0003800000 */
.L_x_5174:
[----:B------:R-:W-:Y:S06]  /*3150*/  BAR.SYNC.DEFER_BLOCKING 0x0 ;  /* 0x0000000000007b1d */ /* 0x000fec0000010000 */
[----:B------:R-:W-:Y:S05]  /*3160*/  @P4 EXIT ;  /* 0x000000000000494d */ /* 0x000fea0003800000 */
[----:B------:R-:W-:Y:S01]  /*3170*/  UIMAD UR4, UR38, 0xc0, URZ ;  /* 0x000000c0260478a4 */ /* 0x000fe2000f8e023f */
[----:B------:R-:W-:Y:S01]  /*3180*/  IMAD R2, R21, R10, RZ ;  /* 0x0000000a15027224 */ /* 0x000fe200078e02ff */
[----:B------:R-:W-:Y:S01]  /*3190*/  IADD3 R25, R5, 0x60, RZ ;  /* 0x0000006005197810 */ /* 0x000fe20007ffe0ff */
[----:B------:R-:W-:Y:S01]  /*31a0*/  IMAD R19, R19, 0xc0, RZ ;  /* 0x000000c013137824 */ /* 0x000fe200078e02ff */
[----:B--2---:R-:W-:Y:S01]  /*31b0*/  F2FP.F16.F32.PACK_AB R14, R23, R14 ;  /* 0x0000000e170e723e */ /* 0x004fe200000000ff */
[----:B------:R-:W-:Y:S01]  /*31c0*/  VIADD R21, R5, 0x40 ;  /* 0x0000004005157836 */ /* 0x000fe20000000000 */
[----:B------:R-:W-:Y:S01]  /*31d0*/  F2FP.F16.F32.PACK_AB R0, R15, R0 ;  /* 0x000000000f00723e */ /* 0x000fe200000000ff */
[----:B------:R-:W-:Y:S01]  /*31e0*/  IMAD R2, R2, UR4, RZ ;  /* 0x0000000402027c24 */ /* 0x000fe2000f8e02ff */
[----:B------:R-:W-:Y:S01]  /*31f0*/  SHF.R.S32.HI R3, RZ, 0x1f, R19 ;  /* 0x0000001fff037819 */ /* 0x000fe20000011413 */
[----:B------:R-:W-:Y:S01]  /*3200*/  IMAD R17, R17, UR4, RZ ;  /* 0x0000000411117c24 */ /* 0x000fe2000f8e02ff */
[----:B------:R-:W-:Y:S01]  /*3210*/  ULDC.64 UR4, c[0x0][0x220] ;  /* 0x0000880000047ab9 */ /* 0x000fe20000000a00 */
[----:B------:R-:W-:Y:S01]  /*3220*/  VIADD R27, R5, 0x80 ;  /* 0x00000080051b7836 */ /* 0x000fe20000000000 */
[----:B------:R-:W-:-:S02]  /*3230*/  SHF.R.S32.HI R10, RZ, 0x1f, R2 ;  /* 0x0000001fff0a7819 */ /* 0x000fc40000011402 */
[----:B------:R-:W-:Y:S02]  /*3240*/  IADD3 R16, P0, P1, R2, R17, R19 ;  /* 0x0000001102107210 */ /* 0x000fe4000791e013 */
[----:B------:R-:W-:Y:S02]  /*3250*/  SHF.R.S32.HI R17, RZ, 0x1f, R17 ;  /* 0x0000001fff117819 */ /* 0x000fe40000011411 */
[----:B------:R-:W-:Y:S02]  /*3260*/  IADD3 R19, R5, 0x20, RZ ;  /* 0x0000002005137810 */ /* 0x000fe40007ffe0ff */
[----:B------:R-:W-:Y:S02]  /*3270*/  IADD3.X R10, R10, R17, R3, P0, P1 ;  /* 0x000000110a0a7210 */ /* 0x000fe400007e2403 */
[----:B------:R-:W-:Y:S02]  /*3280*/  IADD3 R8, P2, R19, R16, RZ ;  /* 0x0000001013087210 */ /* 0x000fe40007f5e0ff */
[----:B------:R-:W-:-:S02]  /*3290*/  IADD3 R17, R5, 0xa0, RZ ;  /* 0x000000a005117810 */ /* 0x000fc40007ffe0ff */
[-C--:B------:R-:W-:Y:S02]  /*32a0*/  IADD3 R3, P1, R5, R16.reuse, RZ ;  /* 0x0000001005037210 */ /* 0x080fe40007f3e0ff */
[-C--:B------:R-:W-:Y:S02]  /*32b0*/  IADD3 R7, P3, R21, R16.reuse, RZ ;  /* 0x0000001015077210 */ /* 0x080fe40007f7e0ff */
[-C--:B0-----:R-:W-:Y:S02]  /*32c0*/  IADD3 R11, P4, R25, R16.reuse, RZ ;  /* 0x00000010190b7210 */ /* 0x081fe40007f9e0ff */
[----:B------:R-:W-:Y:S02]  /*32d0*/  IADD3 R13, P5, R27, R16, RZ ;  /* 0x000000101b0d7210 */ /* 0x000fe40007fbe0ff */
[----:B------:R-:W-:Y:S02]  /*32e0*/  LEA.HI.X.SX32 R19, R19, R10, 0x1, P2 ;  /* 0x0000000a13137211 */ /* 0x000fe400010f0eff */
[----:B------:R-:W-:-:S02]  /*32f0*/  IADD3 R16, P0, R17, R16, RZ ;  /* 0x0000001011107210 */ /* 0x000fc40007f1e0ff */
[-C--:B------:R-:W-:Y:S02]  /*3300*/  LEA.HI.X.SX32 R22, R5, R10.reuse, 0x1, P1 ;  /* 0x0000000a05167211 */ /* 0x080fe400008f0eff */
[C---:B-1----:R-:W-:Y:S02]  /*3310*/  LEA R4, P2, R8.reuse, UR4, 0x1 ;  /* 0x0000000408047c11 */ /* 0x042fe4000f8408ff */
[----:B------:R-:W-:Y:S02]  /*3320*/  LEA R2, P1, R3, UR4, 0x1 ;  /* 0x0000000403027c11 */ /* 0x000fe4000f8208ff */
[-C--:B------:R-:W-:Y:S02]  /*3330*/  LEA.HI.X.SX32 R17, R17, R10.reuse, 0x1, P0 ;  /* 0x0000000a11117211 */ /* 0x080fe400000f0eff */
[----:B------:R-:W-:Y:S02]  /*3340*/  LEA.HI.X R5, R8, UR5, R19, 0x1, P2 ;  /* 0x0000000508057c11 */ /* 0x000fe400090f0c13 */
[----:B------:R-:W-:-:S02]  /*3350*/  LEA.HI.X.SX32 R24, R21, R10, 0x1, P3 ;  /* 0x0000000a15187211 */ /* 0x000fc400018f0eff */
[-C--:B------:R-:W-:Y:S02]  /*3360*/  LEA.HI.X.SX32 R18, R25, R10.reuse, 0x1, P4 ;  /* 0x0000000a19127211 */ /* 0x080fe400020f0eff */
[----:B------:R-:W-:Y:S02]  /*3370*/  LEA.HI.X.SX32 R20, R27, R10, 0x1, P5 ;  /* 0x0000000a1b147211 */ /* 0x000fe400028f0eff */
[----:B------:R-:W-:Y:S02]  /*3380*/  LEA.HI.X R3, R3, UR5, R22, 0x1, P1 ;  /* 0x0000000503037c11 */ /* 0x000fe400088f0c16 */
[----:B------:R-:W-:Y:S02]  /*3390*/  LEA R8, P0, R11, UR4, 0x1 ;  /* 0x000000040b087c11 */ /* 0x000fe4000f8008ff */
[----:B------:R-:W-:Y:S02]  /*33a0*/  LEA R10, P1, R13, UR4, 0x1 ;  /* 0x000000040d0a7c11 */ /* 0x000fe4000f8208ff */
[----:B------:R-:W-:-:S02]  /*33b0*/  F2FP.F16.F32.PACK_AB R19, R12, R9 ;  /* 0x000000090c13723e */ /* 0x000fc400000000ff */
[C---:B------:R-:W-:Y:S02]  /*33c0*/  LEA R12, P2, R16.reuse, UR4, 0x1 ;  /* 0x00000004100c7c11 */ /* 0x040fe4000f8408ff */
[----:B------:R-:W-:Y:S01]  /*33d0*/  LEA.HI.X R9, R11, UR5, R18, 0x1, P0 ;  /* 0x000000050b097c11 */ /* 0x000fe200080f0c12 */
[----:B------:R0:W-:Y:S01]  /*33e0*/  STG.E.U16 desc[UR36][R2.64], R19 ;  /* 0x0000001302007986 */ /* 0x0001e2000c101524 */
[----:B------:R-:W-:Y:S02]  /*33f0*/  LEA.HI.X R11, R13, UR5, R20, 0x1, P1 ;  /* 0x000000050d0b7c11 */ /* 0x000fe400088f0c14 */
[----:B------:R-:W-:Y:S02]  /*3400*/  LEA R6, P3, R7, UR4, 0x1 ;  /* 0x0000000407067c11 */ /* 0x000fe4000f8608ff */
[----:B------:R-:W-:Y:S02]  /*3410*/  LEA.HI.X R13, R16, UR5, R17, 0x1, P2 ;  /* 0x00000005100d7c11 */ /* 0x000fe400090f0c11 */
[----:B------:R-:W-:-:S02]  /*3420*/  PRMT R16, R19, 0x7632, R16 ;  /* 0x0000763213107816 */ /* 0x000fc40000000010 */
[----:B------:R-:W-:Y:S02]  /*3430*/  LEA.HI.X R7, R7, UR5, R24, 0x1, P3 ;  /* 0x0000000507077c11 */ /* 0x000fe400098f0c18 */
[----:B0-----:R-:W-:Y:S01]  /*3440*/  PRMT R3, R14, 0x7632, R3 ;  /* 0x000076320e037816 */ /* 0x001fe20000000003 */
[----:B------:R0:W-:Y:S04]  /*3450*/  STG.E.U16 desc[UR36][R4.64], R16 ;  /* 0x0000001004007986 */ /* 0x0001e8000c101524 */
[----:B------:R-:W-:Y:S04]  /*3460*/  STG.E.U16 desc[UR36][R6.64], R14 ;  /* 0x0000000e06007986 */ /* 0x000fe8000c101524 */
[----:B------:R-:W-:Y:S01]  /*3470*/  STG.E.U16 desc[UR36][R8.64], R3 ;  /* 0x0000000308007986 */ /* 0x000fe2000c101524 */
[----:B0-----:R-:W-:-:S03]  /*3480*/  PRMT R5, R0, 0x7632, R5 ;  /* 0x0000763200057816 */ /* 0x001fc60000000005 */
[----:B------:R-:W-:Y:S04]  /*3490*/  STG.E.U16 desc[UR36][R10.64], R0 ;  /* 0x000000000a007986 */ /* 0x000fe8000c101524 */
[----:B------:R-:W-:Y:S01]  /*34a0*/  STG.E.U16 desc[UR36][R12.64], R5 ;  /* 0x000000050c007986 */ /* 0x000fe2000c101524 */
[----:B------:R-:W-:Y:S05]  /*34b0*/  EXIT ;  /* 0x000000000000794d */ /* 0x000fea0003800000 */
.L_x_5144:
        /* <DEDUP_REMOVED lines=16> */
.L_x_5170:
        /* <DEDUP_REMOVED lines=16> */
.L_x_5176:
[----:B------:R-:W-:Y:S05]  /*36c0*/  EXIT ;  /* 0x000000000000794d */ /* 0x000fea0003800000 */
.L_x_5146:
[----:B------:R-:W-:Y:S01]  /*36d0*/  HFMA2.MMA R11, -RZ, RZ, 0, 1.847743988037109375e-06 ;  /* 0x0000001fff0b7435 */ /* 0x000fe200000001ff */
[----:B------:R-:W-:Y:S01]  /*36e0*/  IMAD.MOV.U32 R12, RZ, RZ, 0x10 ;  /* 0x00000010ff0c7424 */ /* 0x000fe200078e00ff */
[----:B------:R-:W-:Y:S01]  /*36f0*/  MOV R2, 0xff7fffff ;  /* 0xff7fffff00027802 */ /* 0x000fe20000000f00 */
[----:B------:R-:W-:-:S08]  /*3700*/  IMAD.MOV.U32 R15, RZ, RZ, -0x1 ;  /* 0xffffffffff0f7424 */ /* 0x000fd000078e00ff */
[----:B------:R-:W-:Y:S05]  /*3710*/  WARPSYNC.COLLECTIVE R15, `(.L_x_5177) ;  /* 0x000000000f087348 */ /* 0x000fea0003c00000 */
[----:B------:R0:W1:Y:S02]  /*3720*/  SHFL.BFLY P6, R14, R13, R12, R11 ;  /* 0x0c00000c0d0e7389 */ /* 0x00006400000c000b */
[----:B01----:R-:W-:Y:S01]  /*3730*/  ENDCOLLECTIVE ;  /* 0x000000000000791b */ /* 0x003fe20003800000 */
.L_x_5177:
[----:B------:R-:W-:Y:S01]  /*3740*/  IMAD.MOV.U32 R12, RZ, RZ, 0x8 ;  /* 0x00000008ff0c7424 */ /* 0x000fe200078e00ff */
[----:B------:R-:W-:-:S04]  /*3750*/  FMNMX.FTZ R0, R14, -3.40282346638528859812e+38, !PT ;  /* 0xff7fffff0e007809 */ /* 0x000fc80007810000 */
[----:B------:R-:W-:-:S07]  /*3760*/  MOV R13, R0 ;  /* 0x00000000000d7202 */ /* 0x000fce0000000f00 */
[----:B------:R-:W-:Y:S05]  /*3770*/  WARPSYNC.COLLECTIVE R15, `(.L_x_5178) ;  /* 0x000000000f087348 */ /* 0x000fea0003c00000 */
[----:B------:R0:W1:Y:S02]  /*3780*/  SHFL.BFLY P6, R14, R13, R12, R11 ;  /* 0x0c00000c0d0e7389 */ /* 0x00006400000c000b */
[----:B01----:R-:W-:Y:S01]  /*3790*/  ENDCOLLECTIVE ;  /* 0x000000000000791b */ /* 0x003fe20003800000 */
.L_x_5178:
[----:B------:R-:W-:Y:S01]  /*37a0*/  IMAD.MOV.U32 R12, RZ, RZ, 0x4 ;  /* 0x00000004ff0c7424 */ /* 0x000fe200078e00ff */
[----:B------:R-:W-:-:S04]  /*37b0*/  FMNMX.FTZ R3, R0, R14, !PT ;  /* 0x0000000e00037209 */ /* 0x000fc80007810000 */
[----:B------:R-:W-:-:S07]  /*37c0*/  MOV R13, R3 ;  /* 0x00000003000d7202 */ /* 0x000fce0000000f00 */
[----:B------:R-:W-:Y:S05]  /*37d0*/  WARPSYNC.COLLECTIVE R15, `(.L_x_5179) ;  /* 0x000000000f087348 */ /* 0x000fea0003c00000 */
[----:B------:R0:W1:Y:S02]  /*37e0*/  SHFL.BFLY P6, R14, R13, R12, R11 ;  /* 0x0c00000c0d0e7389 */ /* 0x00006400000c000b */
[----:B01----:R-:W-:Y:S01]  /*37f0*/  ENDCOLLECTIVE ;  /* 0x000000000000791b */ /* 0x003fe20003800000 */
.L_x_5179:
[----:B------:R-:W-:Y:S05]  /*3800*/  BRA `(.L_x_5180) ;  /* 0xffffffd400347947 */ /* 0x000fea000383ffff */
.L_x_5181:
        /* <DEDUP_REMOVED lines=15> */
.L_x_29669:


//--------------------- .text._ZN4vllm25paged_attention_v2_kernelIthLi128ELi8ELi128ELNS_18Fp8KVCacheDataTypeE2ELb1ELi512EEEvPfS2_PT_PKS3_PKT0_S9_ifPKiSB_iPKfiiiSD_SD_iiiii --------------------------
	.section	.text._ZN4vllm25paged_attention_v2_kernelIthLi128ELi8ELi128ELNS_18Fp8KVCacheDataTypeE2ELb1ELi512EEEvPfS2_PT_PKS3_PKT0_S9_ifPKiSB_iPKfiiiSD_SD_iiiii,"ax",@progbits
	.align	128
        .global         _ZN4vllm25paged_attention_v2_kernelIthLi128ELi8ELi128ELNS_18Fp8KVCacheDataTypeE2ELb1ELi512EEEvPfS2_PT_PKS3_PKT0_S9_ifPKiSB_iPKfiiiSD_SD_iiiii
        .type           _ZN4vllm25paged_attention_v2_kernelIthLi128ELi8ELi128ELNS_18Fp8KVCacheDataTypeE2ELb1ELi512EEEvPfS2_PT_PKS3_PKT0_S9_ifPKiSB_iPKfiiiSD_SD_iiiii,@function
        .size           _ZN4vllm25paged_attention_v2_kernelIthLi128ELi8ELi128ELNS_18Fp8KVCacheDataTypeE2ELb1ELi512EEEvPfS2_PT_PKS3_PKT0_S9_ifPKiSB_iPKfiiiSD_SD_iiiii,(.L_x_29670 - _ZN4vllm25paged_attention_v2_kernelIthLi128ELi8ELi128ELNS_18Fp8KVCacheDataTypeE2ELb1ELi512EEEvPfS2_PT_PKS3_PKT0_S9_ifPKiSB_iPKfiiiSD_SD_iiiii)
        .other          _ZN4vllm25paged_attention_v2_kernelIthLi128ELi8ELi128ELNS_18Fp8KVCacheDataTypeE2ELb1ELi512EEEvPfS2_PT_PKS3_PKT0_S9_ifPKiSB_iPKfiiiSD_SD_iiiii,@"STO_CUDA_ENTRY STV_DEFAULT"
_ZN4vllm25paged_attention_v2_kernelIthLi128ELi8ELi128ELNS_18Fp8KVCacheDataTypeE2ELb1ELi512EEEvPfS2_PT_PKS3_PKT0_S9_ifPKiSB_iPKfiiiSD_SD_iiiii:
.text._ZN4vllm25paged_attention_v2_kernelIthLi128ELi8ELi128ELNS_18Fp8KVCacheDataTypeE2ELb1ELi512EEEvPfS2_PT_PKS3_PKT0_S9_ifPKiSB_iPKfiiiSD_SD_iiiii:
        /* <DEDUP_REMOVED lines=109> */
.L_x_5182:
[----:B------:R-:W-:Y:S02]  /*06d0*/  ULDC UR4, c[0x0][0x288] ;  /* 0x0000a20000047ab9 */ /* 0x000fe40000000800 */
[----:B------:R-:W-:-:S04]  /*06e0*/  IMAD R3, R10, UR4, R17 ;  /* 0x000000040a037c24 */ /* 0x000fc8000f8e0211 */
[----:B------:R-:W-:-:S07]  /*06f0*/  IMAD R6, R3, R6, RZ ;  /* 0x0000000603067224 */ /* 0x000fce00078e02ff */
.L_x_5183:
        /* <DEDUP_REMOVED lines=28> */
.L_x_5187:
        /* <DEDUP_REMOVED lines=41> */
.L_x_5185:
[----:B------:R-:W-:Y:S05]  /*0b50*/  BSYNC B6 ;  /* 0x0000000000067941 */ /* 0x000fea0003800000 */
.L_x_5184:
        /* <DEDUP_REMOVED lines=24> */
.L_x_5218:
        /* <DEDUP_REMOVED lines=47> */
.L_x_5193:
        /* <DEDUP_REMOVED lines=11> */
.L_x_5192:
[----:B------:R-:W-:Y:S05]  /*1080*/  BSYNC B1 ;  /* 0x0000000000017941 */ /* 0x000fea0003800000 */
.L_x_5191:
        /* <DEDUP_REMOVED lines=14> */
.L_x_5196:
        /* <DEDUP_REMOVED lines=100> */
.L_x_5195:
[----:B------:R-:W-:Y:S05]  /*17b0*/  BSYNC B1 ;  /* 0x0000000000017941 */ /* 0x000fea0003800000 */
.L_x_5194:
        /* <DEDUP_REMOVED lines=55> */
.L_x_5198:
[----:B------:R-:W-:Y:S05]  /*1b30*/  BSYNC B1 ;  /* 0x0000000000017941 */ /* 0x000fea0003800000 */
.L_x_5197:
        /* <DEDUP_REMOVED lines=26> */
.L_x_5190:
[----:B------:R-:W-:Y:S05]  /*1ce0*/  BSYNC B0 ;  /* 0x0000000000007941 */ /* 0x000fea0003800000 */
.L_x_5189:
        /* <DEDUP_REMOVED lines=55> */
.L_x_5203:
        /* <DEDUP_REMOVED lines=8> */
.L_x_5202:
[----:B------:R-:W-:Y:S05]  /*20e0*/  BSYNC B1 ;  /* 0x0000000000017941 */ /* 0x000fea0003800000 */
.L_x_5201:
        /* <DEDUP_REMOVED lines=14> */
.L_x_5206:
        /* <DEDUP_REMOVED lines=52> */
.L_x_5205:
[----:B------:R-:W-:Y:S05]  /*2510*/  BSYNC B1 ;  /* 0x0000000000017941 */ /* 0x000fea0003800000 */
.L_x_5204:
        /* <DEDUP_REMOVED lines=31> */
.L_x_5208:
[----:B------:R-:W-:Y:S05]  /*2710*/  BSYNC B1 ;  /* 0x0000000000017941 */ /* 0x000fea0003800000 */
.L_x_5207:
        /* <DEDUP_REMOVED lines=14> */
.L_x_5200:
[----:B------:R-:W-:Y:S05]  /*2800*/  BSYNC B0 ;  /* 0x0000000000007941 */ /* 0x000fea0003800000 */
.L_x_5199:
        /* <DEDUP_REMOVED lines=22> */
.L_x_5210:
[----:B------:R-:W-:Y:S05]  /*2970*/  BSYNC B0 ;  /* 0x0000000000007941 */ /* 0x000fea0003800000 */
.L_x_5209:
        /* <DEDUP_REMOVED lines=26> */
.L_x_5213:
        /* <DEDUP_REMOVED lines=33> */
.L_x_5211:
[----:B------:R-:W-:Y:S05]  /*2d30*/  WARPSYNC.ALL ;  /* 0x0000000000007948 */ /* 0x000fea0003800000 */
[----:B------:R-:W4:Y:S08]  /*2d40*/  S2UR UR5, SR_CgaCtaId ;  /* 0x00000000000579c3 */ /* 0x000f300000008800 */
[----:B------:R-:W-:Y:S01]  /*2d50*/  BAR.SYNC.DEFER_BLOCKING 0x0 ;  /* 0x0000000000007b1d */ /* 0x000fe20000010000 */
[----:B-1----:R-:W-:Y:S01]  /*2d60*/  LOP3.LUT R0, R16, 0xffffffc0, RZ, 0xc0, !PT ;  /* 0xffffffc010007812 */ /* 0x002fe200078ec0ff */
[----:B------:R-:W-:Y:S01]  /*2d70*/  IMAD R4, R4, 0x80, R5 ;  /* 0x0000008004047824 */ /* 0x000fe200078e0205 */
[----:B------:R-:W-:-:S02]  /*2d80*/  ISETP.GT.AND P1, PT, R16, 0x3f, PT ;  /* 0x0000003f1000780c */ /* 0x000fc40003f24270 */
[----:B---3--:R-:W-:Y:S02]  /*2d90*/  CS2R R2, SRZ ;  /* 0x0000000000027805 */ /* 0x008fe4000001ff00 */
[----:B------:R-:W-:Y:S01]  /*2da0*/  ISETP.NE.AND P0, PT, R0, 0x40, PT ;  /* 0x000000400000780c */ /* 0x000fe20003f05270 */
[----:B------:R-:W-:Y:S01]  /*2db0*/  UMOV UR4, 0x400 ;  /* 0x0000040000047882 */ /* 0x000fe20000000000 */
[C---:B------:R-:W-:Y:S01]  /*2dc0*/  LOP3.LUT R0, R16.reuse, 0xffffffe0, RZ, 0xc0, !PT ;  /* 0xffffffe010007812 */ /* 0x040fe200078ec0ff */
[----:B------:R-:W-:Y:S01]  /*2dd0*/  UIADD3 UR4, UR4, 0x20, URZ ;  /* 0x0000002004047890 */ /* 0x000fe2000fffe03f */
[----:B------:R-:W-:Y:S02]  /*2de0*/  MOV R7, RZ ;  /* 0x000000ff00077202 */ /* 0x000fe40000000f00 */
        /* <DEDUP_REMOVED lines=12> */
[----:B------:R-:W3:Y:S04]  /*2eb0*/  @!P1 LDS R8, [R4+0x80] ;  /* 0x0000800004089984 */ /* 0x000ee80000000800 */
[----:B------:R-:W4:Y:S04]  /*2ec0*/  @!P1 LDS R9, [R4+0x100] ;  /* 0x0001000004099984 */ /* 0x000f280000000800 */
[----:B0-----:R-:W0:Y:S01]  /*2ed0*/  @!P1 LDS R11, [R4+0x180] ;  /* 0x00018000040b9984 */ /* 0x001e220000000800 */
[----:B-1----:R-:W-:Y:S01]  /*2ee0*/  @!P1 FADD.FTZ R2, RZ, R6 ;  /* 0x00000006ff029221 */ /* 0x002fe20000010000 */
[----:B------:R-:W-:Y:S01]  /*2ef0*/  BAR.SYNC.DEFER_BLOCKING 0x0 ;  /* 0x0000000000007b1d */ /* 0x000fe20000010000 */
[----:B---3--:R-:W-:Y:S01]  /*2f00*/  @!P1 FADD.FTZ R7, RZ, R8 ;  /* 0x00000008ff079221 */ /* 0x008fe20000010000 */
[----:B----4-:R-:W-:Y:S01]  /*2f10*/  @!P1 FADD.FTZ R3, RZ, R9 ;  /* 0x00000009ff039221 */ /* 0x010fe20000010000 */
[----:B0-----:R-:W-:-:S03]  /*2f20*/  @!P1 FADD.FTZ R0, RZ, R11 ;  /* 0x0000000bff009221 */ /* 0x001fc60000010000 */
[----:B------:R0:W-:Y:S04]  /*2f30*/  @!P0 STS [R4+-0x200], R2 ;  /* 0xfffe000204008388 */ /* 0x0001e80000000800 */
[----:B------:R0:W-:Y:S04]  /*2f40*/  @!P0 STS [R4+-0x180], R7 ;  /* 0xfffe800704008388 */ /* 0x0001e80000000800 */
[----:B------:R0:W-:Y:S04]  /*2f50*/  @!P0 STS [R4+-0x100], R3 ;  /* 0xffff000304008388 */ /* 0x0001e80000000800 */
[----:B------:R0:W-:Y:S01]  /*2f60*/  @!P0 STS [R4+-0x80], R0 ;  /* 0xffff800004008388 */ /* 0x0001e20000000800 */
[----:B------:R-:W-:Y:S01]  /*2f70*/  BAR.SYNC.DEFER_BLOCKING 0x0 ;  /* 0x0000000000007b1d */ /* 0x000fe20000010000 */
[----:B------:R-:W-:-:S05]  /*2f80*/  ISETP.GT.U32.AND P0, PT, R16, 0x3e, PT ;  /* 0x0000003e1000780c */ /* 0x000fca0003f04070 */
[----:B------:R0:W1:Y:S04]  /*2f90*/  @!P2 LDS R9, [R4] ;  /* 0x000000000409a984 */ /* 0x0000680000000800 */
[----:B------:R0:W3:Y:S04]  /*2fa0*/  @!P2 LDS R6, [R4+0x80] ;  /* 0x000080000406a984 */ /* 0x0000e80000000800 */
[----:B------:R0:W4:Y:S04]  /*2fb0*/  @!P2 LDS R8, [R4+0x100] ;  /* 0x000100000408a984 */ /* 0x0001280000000800 */
[----:B------:R0:W0:Y:S01]  /*2fc0*/  @!P2 LDS R11, [R4+0x180] ;  /* 0x00018000040ba984 */ /* 0x0000220000000800 */
[----:B------:R-:W-:Y:S06]  /*2fd0*/  BAR.SYNC.DEFER_BLOCKING 0x0 ;  /* 0x0000000000007b1d */ /* 0x000fec0000010000 */
[----:B------:R-:W-:Y:S05]  /*2fe0*/  @P0 EXIT ;  /* 0x000000000000094d */ /* 0x000fea0003800000 */
[----:B------:R-:W-:Y:S02]  /*2ff0*/  IMAD R10, R21, R10, RZ ;  /* 0x0000000a150a7224 */ /* 0x000fe400078e02ff */
[----:B01----:R-:W-:Y:S01]  /*3000*/  @!P2 FADD.FTZ R2, R2, R9 ;  /* 0x000000090202a221 */ /* 0x003fe20000010000 */
[----:B------:R-:W-:Y:S02]  /*3010*/  IMAD R13, R17, UR38, RZ ;  /* 0x00000026110d7c24 */ /* 0x000fe4000f8e02ff */
[----:B---3--:R-:W-:Y:S01]  /*3020*/  @!P2 FADD.FTZ R7, R7, R6 ;  /* 0x000000060707a221 */ /* 0x008fe20000010000 */
[----:B------:R-:W-:Y:S02]  /*3030*/  IMAD R4, R10, UR38, RZ ;  /* 0x000000260a047c24 */ /* 0x000fe4000f8e02ff */
[----:B----4-:R-:W-:Y:S01]  /*3040*/  @!P2 FADD.FTZ R3, R3, R8 ;  /* 0x000000080303a221 */ /* 0x010fe20000010000 */
[----:B------:R-:W-:Y:S01]  /*3050*/  IMAD.SHL.U32 R19, R19, 0x80, RZ ;  /* 0x0000008013137824 */ /* 0x000fe200078e00ff */
[----:B------:R-:W-:Y:S01]  /*3060*/  SHF.L.U32 R13, R13, 0x7, RZ ;  /* 0x000000070d0d7819 */ /* 0x000fe200000006ff */
[----:B------:R-:W-:Y:S01]  /*3070*/  IMAD.SHL.U32 R4, R4, 0x80, RZ ;  /* 0x0000008004047824 */ /* 0x000fe200078e00ff */
[C---:B------:R-:W-:Y:S01]  /*3080*/  IADD3 R6, R5.reuse, 0x20, RZ ;  /* 0x0000002005067810 */ /* 0x040fe20007ffe0ff */
[----:B------:R-:W-:Y:S01]  /*3090*/  VIADD R8, R5, 0x40 ;  /* 0x0000004005087836 */ /* 0x000fe20000000000 */
[--C-:B------:R-:W-:Y:S01]  /*30a0*/  SHF.R.S32.HI R9, RZ, 0x1f, R19.reuse ;  /* 0x0000001fff097819 */ /* 0x100fe20000011413 */
[----:B------:R-:W-:Y:S01]  /*30b0*/  ULDC.64 UR4, c[0x0][0x220] ;  /* 0x0000880000047ab9 */ /* 0x000fe20000000a00 */
[----:B------:R-:W-:Y:S01]  /*30c0*/  IADD3 R19, P0, P1, R4, R13, R19 ;  /* 0x0000000d04137210 */ /* 0x000fe2000791e013 */
[----:B------:R-:W-:Y:S01]  /*30d0*/  @!P2 FADD.FTZ R0, R0, R11 ;  /* 0x0000000b0000a221 */ /* 0x000fe20000010000 */
[----:B------:R-:W-:-:S02]  /*30e0*/  SHF.R.S32.HI R13, RZ, 0x1f, R13 ;  /* 0x0000001fff0d7819 */ /* 0x000fc4000001140d */
[----:B------:R-:W-:Y:S02]  /*30f0*/  SHF.R.S32.HI R4, RZ, 0x1f, R4 ;  /* 0x0000001fff047819 */ /* 0x000fe40000011404 */
[----:B------:R-:W-:Y:S02]  /*3100*/  F2FP.F16.F32.PACK_AB R2, R7, R2 ;  /* 0x000000020702723e */ /* 0x000fe400000000ff */
[----:B------:R-:W-:Y:S02]  /*3110*/  IADD3.X R12, R4, R13, R9, P0, P1 ;  /* 0x0000000d040c7210 */ /* 0x000fe400007e2409 */
[C---:B------:R-:W-:Y:S02]  /*3120*/  IADD3 R10, P0, R5.reuse, R19, RZ ;  /* 0x00000013050a7210 */ /* 0x040fe40007f1e0ff */
[C---:B------:R-:W-:Y:S02]  /*3130*/  IADD3 R9, R5.reuse, 0x60, RZ ;  /* 0x0000006005097810 */ /* 0x040fe40007ffe0ff */
[----:B------:R-:W-:-:S02]  /*3140*/  LEA.HI.X.SX32 R5, R5, R12, 0x1, P0 ;  /* 0x0000000c05057211 */ /* 0x000fc400000f0eff */
[-C--:B--2---:R-:W-:Y:S02]  /*3150*/  IADD3 R15, P1, R6, R19.reuse, RZ ;  /* 0x00000013060f7210 */ /* 0x084fe40007f3e0ff */
[----:B------:R-:W-:Y:S02]  /*3160*/  LEA R4, P0, R10, UR4, 0x1 ;  /* 0x000000040a047c11 */ /* 0x000fe4000f8008ff */
[-C--:B------:R-:W-:Y:S02]  /*3170*/  IADD3 R13, P2, R8, R19.reuse, RZ ;  /* 0x00000013080d7210 */ /* 0x080fe40007f5e0ff */
[----:B------:R-:W-:Y:S02]  /*3180*/  IADD3 R11, P3, R9, R19, RZ ;  /* 0x00000013090b7210 */ /* 0x000fe40007f7e0ff */
[----:B------:R-:W-:Y:S02]  /*3190*/  LEA.HI.X.SX32 R16, R6, R12, 0x1, P1 ;  /* 0x0000000c06107211 */ /* 0x000fe400008f0eff */
[----:B------:R-:W-:-:S02]  /*31a0*/  LEA.HI.X R5, R10, UR5, R5, 0x1, P0 ;  /* 0x000000050a057c11 */ /* 0x000fc400080f0c05 */
[-C--:B------:R-:W-:Y:S02]  /*31b0*/  LEA.HI.X.SX32 R14, R8, R12.reuse, 0x1, P2 ;  /* 0x0000000c080e7211 */ /* 0x080fe400010f0eff */
[----:B------:R-:W-:Y:S01]  /*31c0*/  LEA R6, P0, R15, UR4, 0x1 ;  /* 0x000000040f067c11 */ /* 0x000fe2000f8008ff */
[----:B------:R0:W-:Y:S01]  /*31d0*/  STG.E.U16 desc[UR36][R4.64], R2 ;  /* 0x0000000204007986 */ /* 0x0001e2000c101524 */
[----:B------:R-:W-:Y:S02]  /*31e0*/  LEA R8, P1, R13, UR4, 0x1 ;  /* 0x000000040d087c11 */ /* 0x000fe4000f8208ff */
[----:B------:R-:W-:Y:S02]  /*31f0*/  LEA.HI.X.SX32 R12, R9, R12, 0x1, P3 ;  /* 0x0000000c090c7211 */ /* 0x000fe400018f0eff */
[----:B------:R-:W-:Y:S02]  /*3200*/  LEA R10, P2, R11, UR4, 0x1 ;  /* 0x000000040b0a7c11 */ /* 0x000fe4000f8408ff */
[----:B------:R-:W-:-:S02]  /*3210*/  F2FP.F16.F32.PACK_AB R0, R0, R3 ;  /* 0x000000030000723e */ /* 0x000fc400000000ff */
[----:B------:R-:W-:Y:S02]  /*3220*/  LEA.HI.X R7, R15, UR5, R16, 0x1, P0 ;  /* 0x000000050f077c11 */ /* 0x000fe400080f0c10 */
        /* <DEDUP_REMOVED lines=8> */
.L_x_5186:
        /* <DEDUP_REMOVED lines=16> */
.L_x_5212:
        /* <DEDUP_REMOVED lines=16> */
.L_x_5214:
[----:B------:R-:W-:Y:S05]  /*34b0*/  EXIT ;  /* 0x000000000000794d */ /* 0x000fea0003800000 */
.L_x_5188:
[----:B------:R-:W-:Y:S01]  /*34c0*/  HFMA2.MMA R11, -RZ, RZ, 0, 1.847743988037109375e-06 ;  /* 0x0000001fff0b7435 */ /* 0x000fe200000001ff */
[----:B------:R-:W-:Y:S01]  /*34d0*/  IMAD.MOV.U32 R12, RZ, RZ, 0x10 ;  /* 0x00000010ff0c7424 */ /* 0x000fe200078e00ff */
[----:B------:R-:W-:Y:S01]  /*34e0*/  MOV R2, 0xff7fffff ;  /* 0xff7fffff00027802 */ /* 0x000fe20000000f00 */
[----:B------:R-:W-:-:S08]  /*34f0*/  IMAD.MOV.U32 R15, RZ, RZ, -0x1 ;  /* 0xffffffffff0f7424 */ /* 0x000fd000078e00ff */
[----:B------:R-:W-:Y:S05]  /*3500*/  WARPSYNC.COLLECTIVE R15, `(.L_x_5215) ;  /* 0x000000000f087348 */ /* 0x000fea0003c00000 */
[----:B------:R0:W1:Y:S02]  /*3510*/  SHFL.BFLY P6, R14, R13, R12, R11 ;  /* 0x0c00000c0d0e7389 */ /* 0x00006400000c000b */
[----:B01----:R-:W-:Y:S01]  /*3520*/  ENDCOLLECTIVE ;  /* 0x000000000000791b */ /* 0x003fe20003800000 */
.L_x_5215:
[----:B------:R-:W-:Y:S01]  /*3530*/  IMAD.MOV.U32 R12, RZ, RZ, 0x8 ;  /* 0x00000008ff0c7424 */ /* 0x000fe200078e00ff */
[----:B------:R-:W-:-:S04]  /*3540*/  FMNMX.FTZ R0, R14, -3.40282346638528859812e+38, !PT ;  /* 0xff7fffff0e007809 */ /* 0x000fc80007810000 */
[----:B------:R-:W-:-:S07]  /*3550*/  MOV R13, R0 ;  /* 0x00000000000d7202 */ /* 0x000fce0000000f00 */
[----:B------:R-:W-:Y:S05]  /*3560*/  WARPSYNC.COLLECTIVE R15, `(.L_x_5216) ;  /* 0x000000000f087348 */ /* 0x000fea0003c00000 */
[----:B------:R0:W1:Y:S02]  /*3570*/  SHFL.BFLY P6, R14, R13, R12, R11 ;  /* 0x0c00000c0d0e7389 */ /* 0x00006400000c000b */
[----:B01----:R-:W-:Y:S01]  /*3580*/  ENDCOLLECTIVE ;  /* 0x000000000000791b */ /* 0x003fe20003800000 */
.L_x_5216:
[----:B------:R-:W-:Y:S01]  /*3590*/  IMAD.MOV.U32 R12, RZ, RZ, 0x4 ;  /* 0x00000004ff0c7424 */ /* 0x000fe200078e00ff */
[----:B------:R-:W-:-:S04]  /*35a0*/  FMNMX.FTZ R3, R0, R14, !PT ;  /* 0x0000000e00037209 */ /* 0x000fc80007810000 */
[----:B------:R-:W-:-:S07]  /*35b0*/  MOV R13, R3 ;  /* 0x00000003000d7202 */ /* 0x000fce0000000f00 */
[----:B------:R-:W-:Y:S05]  /*35c0*/  WARPSYNC.COLLECTIVE R15, `(.L_x_5217) ;  /* 0x000000000f087348 */ /* 0x000fea0003c00000 */
[----:B------:R0:W1:Y:S02]  /*35d0*/  SHFL.BFLY P6, R14, R13, R12, R11 ;  /* 0x0c00000c0d0e7389 */ /* 0x00006400000c000b */
[----:B01----:R-:W-:Y:S01]  /*35e0*/  ENDCOLLECTIVE ;  /* 0x000000000000791b */ /* 0x003fe20003800000 */
.L_x_5217:
[----:B------:R-:W-:Y:S05]  /*35f0*/  BRA `(.L_x_5218) ;  /* 0xffffffd400b87947 */ /* 0x000fea000383ffff */
.L_x_5219:
        /* <DEDUP_REMOVED lines=16> */
.L_x_29670:


//--------------------- .text._ZN4vllm25paged_attention_v2_kernelIthLi120ELi8ELi128ELNS_18Fp8KVCacheDataTypeE2ELb1ELi512EEEvPfS2_PT_PKS3_PKT0_S9_ifPKiSB_iPKfiiiSD_SD_iiiii --------------------------
	.section	.text._ZN4vllm25paged_attention_v2_kernelIthLi120ELi8ELi128ELNS_18Fp8KVCacheDataTypeE2ELb1ELi512EEEvPfS2_PT_PKS3_PKT0_S9_ifPKiSB_iPKfiiiSD_SD_iiiii,"ax",@progbits
	.align	128
        .global         _ZN4vllm25paged_attention_v2_kernelIthLi120ELi8ELi128ELNS_18Fp8KVCacheDataTypeE2ELb1ELi512EEEvPfS2_PT_PKS3_PKT0_S9_ifPKiSB_iPKfiiiSD_SD_iiiii
        .type           _ZN4vllm25paged_attention_v2_kernelIthLi120ELi8ELi128ELNS_18Fp8KVCacheDataTypeE2ELb1ELi512EEEvPfS2_PT_PKS3_PKT0_S9_ifPKiSB_iPKfiiiSD_SD_iiiii,@function
        .size           _ZN4vllm25paged_attention_v2_kernelIthLi120ELi8ELi128ELNS_18Fp8KVCacheDataTypeE2ELb1ELi512EEEvPfS2_PT_PKS3_PKT0_S9_ifPKiSB_iPKfiiiSD_SD_iiiii,(.L_x_29671 - _ZN4vllm25paged_attention_v2_kernelIthLi120ELi8ELi128ELNS_18Fp8KVCacheDataTypeE2ELb1ELi512EEEvPfS2_PT_PKS3_PKT0_S9_ifPKiSB_iPKfiiiSD_SD_iiiii)
        .other          _ZN4vllm25paged_attention_v2_kernelIthLi120ELi8ELi128ELNS_18Fp8KVCacheDataTypeE2ELb1ELi512EEEvPfS2_PT_PKS3_PKT0_S9_ifPKiSB_iPKfiiiSD_SD_iiiii,@"STO_CUDA_ENTRY STV_DEFAULT"
_ZN4vllm25paged_attention_v2_kernelIthLi120ELi8ELi128ELNS_18Fp8KVCacheDataTypeE2ELb1ELi512EEEvPfS2_PT_PKS3_PKT0_S9_ifPKiSB_iPKfiiiSD_SD_iiiii:
.text._ZN4vllm25paged_attention_v2_kernelIthLi120ELi8ELi128ELNS_18Fp8KVCacheDataTypeE2ELb1ELi512EEEvPfS2_PT_PKS3_PKT0_S9_ifPKiSB_iPKfiiiSD_SD_iiiii:
        /* <DEDUP_REMOVED lines=109> */
.L_x_5220:
[----:B------:R-:W-:Y:S02]  /*06d0*/  ULDC UR4, c[0x0][0x288] ;  /* 0x0000a20000047ab9 */ /* 0x000fe40000000800 */
[----:B------:R-:W-:-:S04]  /*06e0*/  IMAD R3, R10, UR4, R17 ;  /* 0x000000040a037c24 */ /* 0x000fc8000f8e0211 */
[----:B------:R-:W-:-:S07]  /*06f0*/  IMAD R6, R3, R6, RZ ;  /* 0x0000000603067224 */ /* 0x000fce00078e02ff */
.L_x_5221:
        /* <DEDUP_REMOVED lines=28> */
.L_x_5225:
        /* <DEDUP_REMOVED lines=41> */
.L_x_5223:
[----:B------:R-:W-:Y:S05]  /*0b50*/  BSYNC B6 ;  /* 0x0000000000067941 */ /* 0x000fea0003800000 */
.L_x_5222:
        /* <DEDUP_REMOVED lines=24> */
.L_x_5264:
[----:B------:R-:W-:Y:S01]  /*0ce0*/  ISETP.NE.AND P0, PT, R5, RZ, PT ;  /* 0x000000ff0500720c */ /* 0x000fe20003f05270 */
[----:B------:R-:W-:Y:S05]  /*0cf0*/  WARPSYNC.ALL ;  /* 0x0000000000007948 */ /* 0x000fea0003800000 */
[----:B-1----:R-:W-:-:S07]  /*0d00*/  FMNMX.FTZ R14, R3, R14, !PT ;  /* 0x0000000e030e7209 */ /* 0x002fce0007810000 */
[----:B------:R-:W1:Y:S01]  /*0d10*/  @!P0 S2R R0, SR_CgaCtaId ;  /* 0x0000000000008919 */ /* 0x000e620000008800 */
[----:B------:R-:W-:-:S04]  /*0d20*/  @!P0 MOV R11, 0x400 ;  /* 0x00000400000b8802 */ /* 0x000fc80000000f00 */
        /* <DEDUP_REMOVED lines=42> */
.L_x_5231:
        /* <DEDUP_REMOVED lines=11> */
.L_x_5230:
[----:B------:R-:W-:Y:S05]  /*1080*/  BSYNC B1 ;  /* 0x0000000000017941 */ /* 0x000fea0003800000 */
.L_x_5229:
        /* <DEDUP_REMOVED lines=14> */
.L_x_5234:
        /* <DEDUP_REMOVED lines=100> */
.L_x_5233:
[----:B------:R-:W-:Y:S05]  /*17b0*/  BSYNC B1 ;  /* 0x0000000000017941 */ /* 0x000fea0003800000 */
.L_x_5232:
        /* <DEDUP_REMOVED lines=55> */
.L_x_5236:
[----:B------:R-:W-:Y:S05]  /*1b30*/  BSYNC B1 ;  /* 0x0000000000017941 */ /* 0x000fea0003800000 */
.L_x_5235:
        /* <DEDUP_REMOVED lines=26> */
.L_x_5228:
[----:B------:R-:W-:Y:S05]  /*1ce0*/  BSYNC B0 ;  /* 0x0000000000007941 */ /* 0x000fea0003800000 */
.L_x_5227:
        /* <DEDUP_REMOVED lines=55> */
.L_x_5241:
        /* <DEDUP_REMOVED lines=8> */
.L_x_5240:
[----:B------:R-:W-:Y:S05]  /*20e0*/  BSYNC B1 ;  /* 0x0000000000017941 */ /* 0x000fea0003800000 */
.L_x_5239:
        /* <DEDUP_REMOVED lines=14> */
.L_x_5244:
        /* <DEDUP_REMOVED lines=52> */
.L_x_5243:
[----:B------:R-:W-:Y:S05]  /*2510*/  BSYNC B1 ;  /* 0x0000000000017941 */ /* 0x000fea0003800000 */
.L_x_5242:
        /* <DEDUP_REMOVED lines=31> */
.L_x_5246:
[----:B------:R-:W-:Y:S05]  /*2710*/  BSYNC B1 ;  /* 0x0000000000017941 */ /* 0x000fea0003800000 */
.L_x_5245:
        /* <DEDUP_REMOVED lines=14> */
.L_x_5238:
[----:B------:R-:W-:Y:S05]  /*2800*/  BSYNC B0 ;  /* 0x0000000000007941 */ /* 0x000fea0003800000 */
.L_x_5237:
        /* <DEDUP_REMOVED lines=22> */
.L_x_5248:
[----:B------:R-:W-:Y:S05]  /*2970*/  BSYNC B0 ;  /* 0x0000000000007941 */ /* 0x000fea0003800000 */
.L_x_5247:
        /* <DEDUP_REMOVED lines=26> */
.L_x_5251:
        /* <DEDUP_REMOVED lines=33> */
.L_x_5249:
[----:B------:R-:W-:Y:S05]  /*2d30*/  WARPSYNC.ALL ;  /* 0x0000000000007948 */ /* 0x000fea0003800000 */
[----:B------:R-:W4:Y:S01]  /*2d40*/  S2UR UR5, SR_CgaCtaId ;  /* 0x00000000000579c3 */ /* 0x000f220000008800 */
[----:B-1----:R-:W-:Y:S01]  /*2d50*/  LOP3.LUT R0, R16, 0xffffffc0, RZ, 0xc0, !PT ;  /* 0xffffffc010007812 */ /* 0x002fe200078ec0ff */
        /* <DEDUP_REMOVED lines=9> */
[C---:B---3--:R-:W-:Y:S01]  /*2df0*/  LOP3.LUT R2, R16.reuse, 0xffffffe0, RZ, 0xc0, !PT ;  /* 0xffffffe010027812 */ /* 0x048fe200078ec0ff */
        /* <DEDUP_REMOVED lines=13> */
.L_x_5253:
[----:B------:R-:W-:Y:S05]  /*2ed0*/  BSYNC B0 ;  /* 0x0000000000007941 */ /* 0x000fea0003800000 */
.L_x_5252:
[----:B------:R-:W-:Y:S06]  /*2ee0*/  BAR.SYNC.DEFER_BLOCKING 0x0 ;  /* 0x0000000000007b1d */ /* 0x000fec0000010000 */
[----:B------:R-:W-:Y:S04]  /*2ef0*/  BSSY B0, `(.L_x_5254) ;  /* 0x000000b000007945 */ /* 0x000fe80003800000 */
[----:B------:R-:W-:Y:S05]  /*2f00*/  @P4 BRA `(.L_x_5255) ;  /* 0x0000000000244947 */ /* 0x000fea0003800000 */
[----:B------:R-:W-:Y:S01]  /*2f10*/  ISETP.GT.AND P3, PT, R5, 0x17, PT ;  /* 0x000000170500780c */ /* 0x000fe20003f64270 */
[----:B------:R-:W3:Y:S04]  /*2f20*/  LDS R2, [R4] ;  /* 0x0000000004027984 */ /* 0x000ee80000000800 */
[----:B------:R-:W4:Y:S04]  /*2f30*/  LDS R7, [R4+0x80] ;  /* 0x0000800004077984 */ /* 0x000f280000000800 */
[----:B------:R-:W5:Y:S04]  /*2f40*/  LDS R3, [R4+0x100] ;  /* 0x0001000004037984 */ /* 0x000f680000000800 */
[----:B------:R-:W0:Y:S01]  /*2f50*/  @!P3 LDS R6, [R4+0x180] ;  /* 0x000180000406b984 */ /* 0x000e220000000800 */
[----:B---3--:R-:W-:Y:S01]  /*2f60*/  FADD.FTZ R2, RZ, R2 ;  /* 0x00000002ff027221 */ /* 0x008fe20000010000 */
[----:B----4-:R-:W-:Y:S01]  /*2f70*/  FADD.FTZ R7, RZ, R7 ;  /* 0x00000007ff077221 */ /* 0x010fe20000010000 */
[----:B-----5:R-:W-:Y:S01]  /*2f80*/  FADD.FTZ R3, RZ, R3 ;  /* 0x00000003ff037221 */ /* 0x020fe20000010000 */
[----:B0-----:R-:W-:-:S07]  /*2f90*/  @!P3 FADD.FTZ R0, RZ, R6 ;  /* 0x00000006ff00b221 */ /* 0x001fce0000010000 */
.L_x_5255:
[----:B------:R-:W-:Y:S05]  /*2fa0*/  BSYNC B0 ;  /* 0x0000000000007941 */ /* 0x000fea0003800000 */
.L_x_5254:
        /* <DEDUP_REMOVED lines=8> */
.L_x_5257:
[----:B------:R-:W-:Y:S05]  /*3030*/  BSYNC B0 ;  /* 0x0000000000007941 */ /* 0x000fea0003800000 */
.L_x_5256:
[----:B------:R-:W-:Y:S06]  /*3040*/  BAR.SYNC.DEFER_BLOCKING 0x0 ;  /* 0x0000000000007b1d */ /* 0x000fec0000010000 */
[----:B------:R-:W-:Y:S04]  /*3050*/  BSSY B0, `(.L_x_5258) ;  /* 0x000000b000007945 */ /* 0x000fe80003800000 */
[----:B------:R-:W-:Y:S05]  /*3060*/  @P0 BRA `(.L_x_5259) ;  /* 0x0000000000240947 */ /* 0x000fea0003800000 */
[----:B------:R-:W-:Y:S01]  /*3070*/  ISETP.GT.AND P0, PT, R5, 0x17, PT ;  /* 0x000000170500780c */ /* 0x000fe20003f04270 */
[----:B------:R-:W3:Y:S04]  /*3080*/  LDS R9, [R4] ;  /* 0x0000000004097984 */ /* 0x000ee80000000800 */
[----:B------:R-:W4:Y:S04]  /*3090*/  LDS R6, [R4+0x80] ;  /* 0x0000800004067984 */ /* 0x000f280000000800 */
[----:B------:R-:W5:Y:S04]  /*30a0*/  LDS R8, [R4+0x100] ;  /* 0x0001000004087984 */ /* 0x000f680000000800 */
[----:B0-----:R-:W0:Y:S01]  /*30b0*/  @!P0 LDS R11, [R4+0x180] ;  /* 0x00018000040b8984 */ /* 0x001e220000000800 */
[----:B---3--:R-:W-:Y:S01]  /*30c0*/  FADD.FTZ R2, R2, R9 ;  /* 0x0000000902027221 */ /* 0x008fe20000010000 */
[----:B----4-:R-:W-:Y:S01]  /*30d0*/  FADD.FTZ R7, R7, R6 ;  /* 0x0000000607077221 */ /* 0x010fe20000010000 */
[----:B-----5:R-:W-:Y:S01]  /*30e0*/  FADD.FTZ R3, R3, R8 ;  /* 0x0000000803037221 */ /* 0x020fe20000010000 */
[----:B0-----:R-:W-:-:S07]  /*30f0*/  @!P0 FADD.FTZ R0, R0, R11 ;  /* 0x0000000b00008221 */ /* 0x001fce0000010000 */
.L_x_5259:
[----:B------:R-:W-:Y:S05]  /*3100*/  BSYNC B0 ;  /* 0x0000000000007941 */ /* 0x000fea0003800000 */
.L_x_5258:
[----:B------:R-:W-:Y:S06]  /*3110*/  BAR.SYNC.DEFER_BLOCKING 0x0 ;  /* 0x0000000000007b1d */ /* 0x000fec0000010000 */
[----:B------:R-:W-:Y:S05]  /*3120*/  @P2 EXIT ;  /* 0x000000000000294d */ /* 0x000fea0003800000 */
[----:B------:R-:W-:Y:S01]  /*3130*/  UIMAD UR4, UR38, 0x78, URZ ;  /* 0x00000078260478a4 */ /* 0x000fe2000f8e023f */
[----:B------:R-:W-:Y:S01]  /*3140*/  IMAD R6, R21, R10, RZ ;  /* 0x0000000a15067224 */ /* 0x000fe200078e02ff */
[----:B------:R-:W-:Y:S01]  /*3150*/  IADD3 R9, R5, 0x20, RZ ;  /* 0x0000002005097810 */ /* 0x000fe20007ffe0ff */
[----:B-1-3--:R-:W-:Y:S01]  /*3160*/  IMAD R4, R19, 0x78, RZ ;  /* 0x0000007813047824 */ /* 0x00afe200078e02ff */
[----:B------:R-:W-:Y:S01]  /*3170*/  F2FP.F16.F32.PACK_AB R2, R7, R2 ;  /* 0x000000020702723e */ /* 0x000fe200000000ff */
[----:B0-----:R-:W-:Y:S01]  /*3180*/  VIADD R11, R5, 0x40 ;  /* 0x00000040050b7836 */ /* 0x001fe20000000000 */
[----:B------:R-:W-:Y:S01]  /*3190*/  F2FP.F16.F32.PACK_AB R3, RZ, R3 ;  /* 0x00000003ff03723e */ /* 0x000fe200000000ff */
[----:B------:R-:W-:Y:S01]  /*31a0*/  IMAD R6, R6, UR4, RZ ;  /* 0x0000000406067c24 */ /* 0x000fe2000f8e02ff */
[----:B------:R-:W-:Y:S01]  /*31b0*/  SHF.R.S32.HI R8, RZ, 0x1f, R4 ;  /* 0x0000001fff087819 */ /* 0x000fe20000011404 */
[----:B------:R-:W-:Y:S01]  /*31c0*/  IMAD R17, R17, UR4, RZ ;  /* 0x0000000411117c24 */ /* 0x000fe2000f8e02ff */
[----:B------:R-:W-:-:S04]  /*31d0*/  ULDC.64 UR4, c[0x0][0x220] ;  /* 0x0000880000047ab9 */ /* 0x000fc80000000a00 */
[----:B------:R-:W-:Y:S02]  /*31e0*/  IADD3 R4, P0, P1, R6, R17, R4 ;  /* 0x0000001106047210 */ /* 0x000fe4000791e004 */
[----:B------:R-:W-:Y:S02]  /*31f0*/  SHF.R.S32.HI R6, RZ, 0x1f, R6 ;  /* 0x0000001fff067819 */ /* 0x000fe40000011406 */
[----:B------:R-:W-:Y:S02]  /*3200*/  SHF.R.S32.HI R17, RZ, 0x1f, R17 ;  /* 0x0000001fff117819 */ /* 0x000fe40000011411 */
[-C--:B------:R-:W-:Y:S02]  /*3210*/  IADD3 R12, P2, R11, R4.reuse, RZ ;  /* 0x000000040b0c7210 */ /* 0x080fe40007f5e0ff */
[----:B------:R-:W-:Y:S02]  /*3220*/  IADD3.X R18, R6, R17, R8, P0, P1 ;  /* 0x0000001106127210 */ /* 0x000fe400007e2408 */
[----:B--2---:R-:W-:-:S02]  /*3230*/  IADD3 R15, P0, R5, R4, RZ ;  /* 0x00000004050f7210 */ /* 0x004fc40007f1e0ff */
[----:B------:R-:W-:Y:S02]  /*3240*/  IADD3 R13, P1, R9, R4, RZ ;  /* 0x00000004090d7210 */ /* 0x000fe40007f3e0ff */
[-C--:B------:R-:W-:Y:S02]  /*3250*/  LEA.HI.X.SX32 R16, R5, R18.reuse, 0x1, P0 ;  /* 0x0000001205107211 */ /* 0x080fe400000f0eff */
[----:B------:R-:W-:Y:S02]  /*3260*/  LEA R8, P0, R15, UR4, 0x1 ;  /* 0x000000040f087c11 */ /* 0x000fe4000f8008ff */
[-C--:B------:R-:W-:Y:S02]  /*3270*/  LEA.HI.X.SX32 R14, R9, R18.reuse, 0x1, P1 ;  /* 0x00000012090e7211 */ /* 0x080fe400008f0eff */
[----:B------:R-:W-:Y:S02]  /*3280*/  LEA.HI.X R9, R15, UR5, R16, 0x1, P0 ;  /* 0x000000050f097c11 */ /* 0x000fe400080f0c10 */
[----:B------:R-:W-:-:S02]  /*3290*/  LEA.HI.X.SX32 R11, R11, R18, 0x1, P2 ;  /* 0x000000120b0b7211 */ /* 0x000fc400010f0eff */
[----:B------:R-:W-:Y:S01]  /*32a0*/  ISETP.GT.AND P0, PT, R5, 0x17, PT ;  /* 0x000000170500780c */ /* 0x000fe20003f04270 */
[----:B------:R0:W-:Y:S01]  /*32b0*/  STG.E.U16 desc[UR36][R8.64], R2 ;  /* 0x0000000208007986 */ /* 0x0001e2000c101524 */
[C---:B------:R-:W-:Y:S02]  /*32c0*/  LEA R10, P2, R12.reuse, UR4, 0x1 ;  /* 0x000000040c0a7c11 */ /* 0x040fe4000f8408ff */
[C---:B------:R-:W-:Y:S02]  /*32d0*/  LEA R6, P1, R13.reuse, UR4, 0x1 ;  /* 0x000000040d067c11 */ /* 0x040fe4000f8208ff */
[----:B------:R-:W-:Y:S02]  /*32e0*/  LEA.HI.X R11, R12, UR5, R11, 0x1, P2 ;  /* 0x000000050c0b7c11 */ /* 0x000fe400090f0c0b */
[----:B------:R-:W-:Y:S02]  /*32f0*/  LEA.HI.X R7, R13, UR5, R14, 0x1, P1 ;  /* 0x000000050d077c11 */ /* 0x000fe400088f0c0e */
[----:B------:R-:W-:-:S05]  /*3300*/  PRMT R12, R2, 0x7632, R12 ;  /* 0x00007632020c7816 */ /* 0x000fca000000000c */
[----:B------:R0:W-:Y:S04]  /*3310*/  STG.E.U16 desc[UR36][R6.64], R12 ;  /* 0x0000000c06007986 */ /* 0x0001e8000c101524 */
[----:B------:R0:W-:Y:S01]  /*3320*/  STG.E.U16 desc[UR36][R10.64], R3 ;  /* 0x000000030a007986 */ /* 0x0001e2000c101524 */
[----:B------:R-:W-:Y:S05]  /*3330*/  @P0 EXIT ;  /* 0x000000000000094d */ /* 0x000fea0003800000 */
[----:B------:R-:W-:Y:S02]  /*3340*/  IADD3 R5, R5, 0x60, RZ ;  /* 0x0000006005057810 */ /* 0x000fe40007ffe0ff */
[----:B------:R-:W-:Y:S02]  /*3350*/  F2FP.F16.F32.PACK_AB R0, RZ, R0 ;  /* 0x00000000ff00723e */ /* 0x000fe400000000ff */
[----:B------:R-:W-:-:S04]  /*3360*/  IADD3 R4, P0, R5, R4, RZ ;  /* 0x0000000405047210 */ /* 0x000fc80007f1e0ff */
[----:B------:R-:W-:Y:S02]  /*3370*/  LEA.HI.X.SX32 R5, R5, R18, 0x1, P0 ;  /* 0x0000001205057211 */ /* 0x000fe400000f0eff */
[----:B0-----:R-:W-:-:S04]  /*3380*/  LEA R2, P0, R4, UR4, 0x1 ;  /* 0x0000000404027c11 */ /* 0x001fc8000f8008ff */
[----:B------:R-:W-:-:S05]  /*3390*/  LEA.HI.X R3, R4, UR5, R5, 0x1, P0 ;  /* 0x0000000504037c11 */ /* 0x000fca00080f0c05 */
[----:B------:R-:W-:Y:S01]  /*33a0*/  STG.E.U16 desc[UR36][R2.64], R0 ;  /* 0x0000000002007986 */ /* 0x000fe2000c101524 */
[----:B------:R-:W-:Y:S05]  /*33b0*/  EXIT ;  /* 0x000000000000794d */ /* 0x000fea0003800000 */
.L_x_5224:
        /* <DEDUP_REMOVED lines=16> */
.L_x_5250:
        /* <DEDUP_REMOVED lines=16> */
.L_x_5260:
[----:B------:R-:W-:Y:S05]  /*35c0*/  EXIT ;  /* 0x000000000000794d */ /* 0x000fea0003800000 */
.L_x_5226:
[----:B------:R-:W-:Y:S01]  /*35d0*/  HFMA2.MMA R11, -RZ, RZ, 0, 1.847743988037109375e-06 ;  /* 0x0000001fff0b7435 */ /* 0x000fe200000001ff */
[----:B------:R-:W-:Y:S01]  /*35e0*/  IMAD.MOV.U32 R12, RZ, RZ, 0x10 ;  /* 0x00000010ff0c7424 */ /* 0x000fe200078e00ff */
[----:B------:R-:W-:Y:S01]  /*35f0*/  MOV R2, 0xff7fffff ;  /* 0xff7fffff00027802 */ /* 0x000fe20000000f00 */
[----:B------:R-:W-:-:S08]  /*3600*/  IMAD.MOV.U32 R15, RZ, RZ, -0x1 ;  /* 0xffffffffff0f7424 */ /* 0x000fd000078e00ff */
[----:B------:R-:W-:Y:S05]  /*3610*/  WARPSYNC.COLLECTIVE R15, `(.L_x_5261) ;  /* 0x000000000f087348 */ /* 0x000fea0003c00000 */
[----:B------:R0:W1:Y:S02]  /*3620*/  SHFL.BFLY P6, R14, R13, R12, R11 ;  /* 0x0c00000c0d0e7389 */ /* 0x00006400000c000b */
[----:B01----:R-:W-:Y:S01]  /*3630*/  ENDCOLLECTIVE ;  /* 0x000000000000791b */ /* 0x003fe20003800000 */
.L_x_5261:
[----:B------:R-:W-:Y:S01]  /*3640*/  IMAD.MOV.U32 R12, RZ, RZ, 0x8 ;  /* 0x00000008ff0c7424 */ /* 0x000fe200078e00ff */
[----:B------:R-:W-:-:S04]  /*3650*/  FMNMX.FTZ R0, R14, -3.40282346638528859812e+38, !PT ;  /* 0xff7fffff0e007809 */ /* 0x000fc80007810000 */
[----:B------:R-:W-:-:S07]  /*3660*/  MOV R13, R0 ;  /* 0x00000000000d7202 */ /* 0x000fce0000000f00 */
[----:B------:R-:W-:Y:S05]  /*3670*/  WARPSYNC.COLLECTIVE R15, `(.L_x_5262) ;  /* 0x000000000f087348 */ /* 0x000fea0003c00000 */
[----:B------:R0:W1:Y:S02]  /*3680*/  SHFL.BFLY P6, R14, R13, R12, R11 ;  /* 0x0c00000c0d0e7389 */ /* 0x00006400000c000b */
[----:B01----:R-:W-:Y:S01]  /*3690*/  ENDCOLLECTIVE ;  /* 0x000000000000791b */ /* 0x003fe20003800000 */
.L_x_5262:
[----:B------:R-:W-:Y:S01]  /*36a0*/  IMAD.MOV.U32 R12, RZ, RZ, 0x4 ;  /* 0x00000004ff0c7424 */ /* 0x000fe200078e00ff */
[----:B------:R-:W-:-:S04]  /*36b0*/  FMNMX.FTZ R3, R0, R14, !PT ;  /* 0x0000000e00037209 */ /* 0x000fc80007810000 */
[----:B------:R-:W-:-:S07]  /*36c0*/  MOV R13, R3 ;  /* 0x00000003000d7202 */ /* 0x000fce0000000f00 */
[----:B------:R-:W-:Y:S05]  /*36d0*/  WARPSYNC.COLLECTIVE R15, `(.L_x_5263) ;  /* 0x000000000f087348 */ /* 0x000fea0003c00000 */
[----:B------:R0:W1:Y:S02]  /*36e0*/  SHFL.BFLY P6, R14, R13, R12, R11 ;  /* 0x0c00000c0d0e7389 */ /* 0x00006400000c000b */
[----:B01----:R-:W-:Y:S01]  /*36f0*/  ENDCOLLECTIVE ;  /* 0x000000000000791b */ /* 0x003fe20003800000 */
.L_x_5263:
[----:B------:R-:W-:Y:S05]  /*3700*/  BRA `(.L_x_5264) ;  /* 0xffffffd400747947 */ /* 0x000fea000383ffff */
.L_x_5265:
        /* <DEDUP_REMOVED lines=15> */
.L_x_29671:


//--------------------- .text._ZN4vllm25paged_attention_v2_kernelIthLi112ELi8ELi128ELNS_18Fp8KVCacheDataTypeE2ELb1ELi512EEEvPfS2_PT_PKS3_PKT0_S9_ifPKiSB_iPKfiiiSD_SD_iiiii --------------------------
	.section	.text._ZN4vllm25paged_attention_v2_kernelIthLi112ELi8ELi128ELNS_18Fp8KVCacheDataTypeE2ELb1ELi512EEEvPfS2_PT_PKS3_PKT0_S9_ifPKiSB_iPKfiiiSD_SD_iiiii,"ax",@progbits
	.align	128
        .global         _ZN4vllm25paged_attention_v2_kernelIthLi112ELi8ELi128ELNS_18Fp8KVCacheDataTypeE2ELb1ELi512EEEvPfS2_PT_PKS3_PKT0_S9_ifPKiSB_iPKfiiiSD_SD_iiiii
        .type           _ZN4vllm25paged_attention_v2_kernelIthLi112ELi8ELi128ELNS_18Fp8KVCacheDataTypeE2ELb1ELi512EEEvPfS2_PT_PKS3_PKT0_S9_ifPKiSB_iPKfiiiSD_SD_iiiii,@function
        .size           _ZN4vllm25paged_attention_v2_kernelIthLi112ELi8ELi128ELNS_18Fp8KVCacheDataTypeE2ELb1ELi512EEEvPfS2_PT_PKS3_PKT0_S9_ifPKiSB_iPKfiiiSD_SD_iiiii,(.L_x_29672 - _ZN4vllm25paged_attention_v2_kernelIthLi112ELi8ELi128ELNS_18Fp8KVCacheDataTypeE2ELb1ELi512EEEvPfS2_PT_PKS3_PKT0_S9_ifPKiSB_iPKfiiiSD_SD_iiiii)
        .other          _ZN4vllm25paged_attention_v2_kernelIthLi112ELi8ELi128ELNS_18Fp8KVCacheDataTypeE2ELb1ELi512EEEvPfS2_PT_PKS3_PKT0_S9_ifPKiSB_iPKfiiiSD_SD_iiiii,@"STO_CUDA_ENTRY STV_DEFAULT"
_ZN4vllm25paged_attention_v2_kernelIthLi112ELi8ELi128ELNS_18Fp8KVCacheDataTypeE2ELb1ELi512EEEvPfS2_PT_PKS3_PKT0_S9_ifPKiSB_iPKfiiiSD_SD_iiiii:
.text._ZN4vllm25paged_attention_v2_kernelIthLi112ELi8ELi128ELNS_18Fp8KVCacheDataTypeE2ELb1ELi512EEEvPfS2_PT_PKS3_PKT0_S9_ifPKiSB_iPKfiiiSD_SD_iiiii:
        /* <DEDUP_REMOVED lines=109> */
.L_x_5266:
[----:B------:R-:W-:Y:S02]  /*06d0*/  ULDC UR4, c[0x0][0x288] ;  /* 0x0000a20000047ab9 */ /* 0x000fe40000000800 */
[----:B------:R-:W-:-:S04]  /*06e0*/  IMAD R3, R10, UR4, R17 ;  /* 0x000000040a037c24 */ /* 0x000fc8000f8e0211 */
[----:B------:R-:W-:-:S07]  /*06f0*/  IMAD R6, R3, R6, RZ ;  /* 0x0000000603067224 */ /* 0x000fce00078e02ff */
.L_x_5267:
        /* <DEDUP_REMOVED lines=28> */
.L_x_5271:
        /* <DEDUP_REMOVED lines=41> */
.L_x_5269:
[----:B------:R-:W-:Y:S05]  /*0b50*/  BSYNC B6 ;  /* 0x0000000000067941 */ /* 0x000fea0003800000 */
.L_x_5268:
        /* <DEDUP_REMOVED lines=24> */
.L_x_5310:
        /* <DEDUP_REMOVED lines=47> */
.L_x_5277:
        /* <DEDUP_REMOVED lines=11> */
.L_x_5276:
[----:B------:R-:W-:Y:S05]  /*1080*/  BSYNC B1 ;  /* 0x0000000000017941 */ /* 0x000fea0003800000 */
.L_x_5275:
        /* <DEDUP_REMOVED lines=14> */
.L_x_5280:
        /* <DEDUP_REMOVED lines=100> */
.L_x_5279:
[----:B------:R-:W-:Y:S05]  /*17b0*/  BSYNC B1 ;  /* 0x0000000000017941 */ /* 0x000fea0003800000 */
.L_x_5278:
        /* <DEDUP_REMOVED lines=55> */
.L_x_5282:
[----:B------:R-:W-:Y:S05]  /*1b30*/  BSYNC B1 ;  /* 0x0000000000017941 */ /* 0x000fea0003800000 */
.L_x_5281:
        /* <DEDUP_REMOVED lines=26> */
.L_x_5274:
[----:B------:R-:W-:Y:S05]  /*1ce0*/  BSYNC B0 ;  /* 0x0000000000007941 */ /* 0x000fea0003800000 */
.L_x_5273:
        /* <DEDUP_REMOVED lines=55> */
.L_x_5287:
        /* <DEDUP_REMOVED lines=8> */
.L_x_5286:
[----:B------:R-:W-:Y:S05]  /*20e0*/  BSYNC B1 ;  /* 0x0000000000017941 */ /* 0x000fea0003800000 */
.L_x_5285:
        /* <DEDUP_REMOVED lines=14> */
.L_x_5290:
        /* <DEDUP_REMOVED lines=52> */
.L_x_5289:
[----:B------:R-:W-:Y:S05]  /*2510*/  BSYNC B1 ;  /* 0x0000000000017941 */ /* 0x000fea0003800000 */
.L_x_5288:
        /* <DEDUP_REMOVED lines=31> */
.L_x_5292:
[----:B------:R-:W-:Y:S05]  /*2710*/  BSYNC B1 ;  /* 0x0000000000017941 */ /* 0x000fea0003800000 */
.L_x_5291:
        /* <DEDUP_REMOVED lines=14> */
.L_x_5284:
[----:B------:R-:W-:Y:S05]  /*2800*/  BSYNC B0 ;  /* 0x0000000000007941 */ /* 0x000fea0003800000 */
.L_x_5283:
        /* <DEDUP_REMOVED lines=22> */
.L_x_5294:
[----:B------:R-:W-:Y:S05]  /*2970*/  BSYNC B0 ;  /* 0x0000000000007941 */ /* 0x000fea0003800000 */
.L_x_5293:
        /* <DEDUP_REMOVED lines=26> */
.L_x_5297:
        /* <DEDUP_REMOVED lines=33> */
.L_x_5295:
        /* <DEDUP_REMOVED lines=26> */
.L_x_5299:
[----:B------:R-:W-:Y:S05]  /*2ed0*/  BSYNC B0 ;  /* 0x0000000000007941 */ /* 0x000fea0003800000 */
.L_x_5298:
        /* <DEDUP_REMOVED lines=12> */
.L_x_5301:
[----:B------:R-:W-:Y:S05]  /*2fa0*/  BSYNC B0 ;  /* 0x0000000000007941 */ /* 0x000fea0003800000 */
.L_x_5300:
        /* <DEDUP_REMOVED lines=8> */
.L_x_5303:
[----:B------:R-:W-:Y:S05]  /*3030*/  BSYNC B0 ;  /* 0x0000000000007941 */ /* 0x000fea0003800000 */
.L_x_5302:
        /* <DEDUP_REMOVED lines=12> */
.L_x_5305:
[----:B------:R-:W-:Y:S05]  /*3100*/  BSYNC B0 ;  /* 0x0000000000007941 */ /* 0x000fea0003800000 */
.L_x_5304:
        /* <DEDUP_REMOVED lines=43> */
.L_x_5270:
        /* <DEDUP_REMOVED lines=16> */
.L_x_5296:
        /* <DEDUP_REMOVED lines=16> */
.L_x_5306:
[----:B------:R-:W-:Y:S05]  /*35c0*/  EXIT ;  /* 0x000000000000794d */ /* 0x000fea0003800000 */
.L_x_5272:
[----:B------:R-:W-:Y:S01]  /*35d0*/  HFMA2.MMA R11, -RZ, RZ, 0, 1.847743988037109375e-06 ;  /* 0x0000001fff0b7435 */ /* 0x000fe200000001ff */
[----:B------:R-:W-:Y:S01]  /*35e0*/  IMAD.MOV.U32 R12, RZ, RZ, 0x10 ;  /* 0x00000010ff0c7424 */ /* 0x000fe200078e00ff */
[----:B------:R-:W-:Y:S01]  /*35f0*/  MOV R2, 0xff7fffff ;  /* 0xff7fffff00027802 */ /* 0x000fe20000000f00 */
[----:B------:R-:W-:-:S08]  /*3600*/  IMAD.MOV.U32 R15, RZ, RZ, -0x1 ;  /* 0xffffffffff0f7424 */ /* 0x000fd000078e00ff */
[----:B------:R-:W-:Y:S05]  /*3610*/  WARPSYNC.COLLECTIVE R15, `(.L_x_5307) ;  /* 0x000000000f087348 */ /* 0x000fea0003c00000 */
[----:B------:R0:W1:Y:S02]  /*3620*/  SHFL.BFLY P6, R14, R13, R12, R11 ;  /* 0x0c00000c0d0e7389 */ /* 0x00006400000c000b */
[----:B01----:R-:W-:Y:S01]  /*3630*/  ENDCOLLECTIVE ;  /* 0x000000000000791b */ /* 0x003fe20003800000 */
.L_x_5307:
[----:B------:R-:W-:Y:S01]  /*3640*/  IMAD.MOV.U32 R12, RZ, RZ, 0x8 ;  /* 0x00000008ff0c7424 */ /* 0x000fe200078e00ff */
[----:B------:R-:W-:-:S04]  /*3650*/  FMNMX.FTZ R0, R14, -3.40282346638528859812e+38, !PT ;  /* 0xff7fffff0e007809 */ /* 0x000fc80007810000 */
[----:B------:R-:W-:-:S07]  /*3660*/  MOV R13, R0 ;  /* 0x00000000000d7202 */ /* 0x000fce0000000f00 */
[----:B------:R-:W-:Y:S05]  /*3670*/  WARPSYNC.COLLECTIVE R15, `(.L_x_5308) ;  /* 0x000000000f087348 */ /* 0x000fea0003c00000 */
[----:B------:R0:W1:Y:S02]  /*3680*/  SHFL.BFLY P6, R14, R13, R12, R11 ;  /* 0x0c00000c0d0e7389 */ /* 0x00006400000c000b */
[----:B01----:R-:W-:Y:S01]  /*3690*/  ENDCOLLECTIVE ;  /* 0x000000000000791b */ /* 0x003fe20003800000 */
.L_x_5308:
[----:B------:R-:W-:Y:S01]  /*36a0*/  IMAD.MOV.U32 R12, RZ, RZ, 0x4 ;  /* 0x00000004ff0c7424 */ /* 0x000fe200078e00ff */
[----:B------:R-:W-:-:S04]  /*36b0*/  FMNMX.FTZ R3, R0, R14, !PT ;  /* 0x0000000e00037209 */ /* 0x000fc80007810000 */
[----:B------:R-:W-:-:S07]  /*36c0*/  MOV R13, R3 ;  /* 0x00000003000d7202 */ /* 0x000fce0000000f00 */
[----:B------:R-:W-:Y:S05]  /*36d0*/  WARPSYNC.COLLECTIVE R15, `(.L_x_5309) ;  /* 0x000000000f087348 */ /* 0x000fea0003c00000 */
[----:B------:R0:W1:Y:S02]  /*36e0*/  SHFL.BFLY P6, R14, R13, R12, R11 ;  /* 0x0c00000c0d0e7389 */ /* 0x00006400000c000b */
[----:B01----:R-:W-:Y:S01]  /*36f0*/  ENDCOLLECTIVE ;  /* 0x000000000000791b */ /* 0x003fe20003800000 */
.L_x_5309:
[----:B------:R-:W-:Y:S05]  /*3700*/  BRA `(.L_x_5310) ;  /* 0xffffffd400747947 */ /* 0x000fea000383ffff */
.L_x_5311:
        /* <DEDUP_REMOVED lines=15> */
.L_x_29672:


//--------------------- .text._ZN4vllm25paged_attention_v2_kernelIthLi96ELi8ELi128ELNS_18Fp8KVCacheDataTypeE2ELb1ELi512EEEvPfS2_PT_PKS3_PKT0_S9_ifPKiSB_iPKfiiiSD_SD_iiiii --------------------------
	.section	.text._ZN4vllm25paged_attention_v2_kernelIthLi96ELi8ELi128ELNS_18Fp8KVCacheDataTypeE2ELb1ELi512EEEvPfS2_PT_PKS3_PKT0_S9_ifPKiSB_iPKfiiiSD_SD_iiiii,"ax",@progbits
	.align	128
        .global         _ZN4vllm25paged_attention_v2_kernelIthLi96ELi8ELi128ELNS_18Fp8KVCacheDataTypeE2ELb1ELi512EEEvPfS2_PT_PKS3_PKT0_S9_ifPKiSB_iPKfiiiSD_SD_iiiii
        .type           _ZN4vllm25paged_attention_v2_kernelIthLi96ELi8ELi128ELNS_18Fp8KVCacheDataTypeE2ELb1ELi512EEEvPfS2_PT_PKS3_PKT0_S9_ifPKiSB_iPKfiiiSD_SD_iiiii,@function
        .size           _ZN4vllm25paged_attention_v2_kernelIthLi96ELi8ELi128ELNS_18Fp8KVCacheDataTypeE2ELb1ELi512EEEvPfS2_PT_PKS3_PKT0_S9_ifPKiSB_iPKfiiiSD_SD_iiiii,(.L_x_29673 - _ZN4vllm25paged_attention_v2_kernelIthLi96ELi8ELi128ELNS_18Fp8KVCacheDataTypeE2ELb1ELi512EEEvPfS2_PT_PKS3_PKT0_S9_ifPKiSB_iPKfiiiSD_SD_iiiii)
        .other          _ZN4vllm25paged_attention_v2_kernelIthLi96ELi8ELi128ELNS_18Fp8KVCacheDataTypeE2ELb1ELi512EEEvPfS2_PT_PKS3_PKT0_S9_ifPKiSB_iPKfiiiSD_SD_iiiii,@"STO_CUDA_ENTRY STV_DEFAULT"
_ZN4vllm25paged_attention_v2_kernelIthLi96ELi8ELi128ELNS_18Fp8KVCacheDataTypeE2ELb1ELi512EEEvPfS2_PT_PKS3_PKT0_S9_ifPKiSB_iPKfiiiSD_SD_iiiii:
.text._ZN4vllm25paged_attention_v2_kernelIthLi96ELi8ELi128ELNS_18Fp8KVCacheDataTypeE2ELb1ELi512EEEvPfS2_PT_PKS3_PKT0_S9_ifPKiSB_iPKfiiiSD_SD_iiiii:
        /* <DEDUP_REMOVED lines=109> */
.L_x_5312:
[----:B------:R-:W-:Y:S02]  /*06d0*/  ULDC UR4, c[0x0][0x288] ;  /* 0x0000a20000047ab9 */ /* 0x000fe40000000800 */
[----:B------:R-:W-:-:S04]  /*06e0*/  IMAD R3, R10, UR4, R17 ;  /* 0x000000040a037c24 */ /* 0x000fc8000f8e0211 */
[----:B------:R-:W-:-:S07]  /*06f0*/  IMAD R6, R3, R6, RZ ;  /* 0x0000000603067224 */ /* 0x000fce00078e02ff */
.L_x_5313:
        /* <DEDUP_REMOVED lines=28> */
.L_x_5317:
        /* <DEDUP_REMOVED lines=41> */
.L_x_5315:
[----:B------:R-:W-:Y:S05]  /*0b50*/  BSYNC B6 ;  /* 0x0000000000067941 */ /* 0x000fea0003800000 */
.L_x_5314:
[----:B------:R-:W0:Y:S01]  /*0b60*/  S2R R2, SR_TID.X ;  /* 0x0000000000027919 */ /* 0x000e220000002100 */
[C---:B------:R-:W-:Y:S01]  /*0b70*/  SHF.L.U32 R24, R19.reuse, 0x9, RZ ;  /* 0x0000000913187819 */ /* 0x040fe200000006ff */
[----:B------:R-:W-:Y:S01]  /*0b80*/  VIADD R0, R20, 0x7 ;  /* 0x0000000714007836 */ /* 0x000fe20000000000 */
[----:B------:R-:W-:Y:S01]  /*0b90*/  SHF.R.S32.HI R3, RZ, 0x1f, R16 ;  /* 0x0000001fff037819 */ /* 0x000fe20000011410 */
[----:B------:R-:W-:Y:S01]  /*0ba0*/  IMAD R11, R19, -0x40, R8 ;  /* 0xffffffc0130b7824 */ /* 0x000fe200078e0208 */
[----:B------:R-:W-:Y:S02]  /*0bb0*/  UMOV UR4, 0xffffffff ;  /* 0xffffffff00047882 */ /* 0x000fe40000000000 */
[----:B------:R-:W-:Y:S01]  /*0bc0*/  LEA.HI R3, R3, R16, RZ, 0x5 ;  /* 0x0000001003037211 */ /* 0x000fe200078f28ff */
[----:B------:R-:W-:Y:S01]  /*0bd0*/  IMAD R11, R11, 0x8, R24 ;  /* 0x000000080b0b7824 */ /* 0x000fe200078e0218 */
[----:B------:R-:W-:Y:S02]  /*0be0*/  SHF.R.S32.HI R5, RZ, 0x1f, R0 ;  /* 0x0000001fff057819 */ /* 0x000fe40000011400 */
[----:B------:R-:W-:-:S02]  /*0bf0*/  LOP3.LUT R13, R3, 0xffffffe0, RZ, 0xc0, !PT ;  /* 0xffffffe0030d7812 */ /* 0x000fc400078ec0ff */
[----:B------:R-:W-:Y:S02]  /*0c00*/  LEA.HI R22, R5, R0, RZ, 0x3 ;  /* 0x0000000005167211 */ /* 0x000fe400078f18ff */
[----:B------:R-:W-:Y:S02]  /*0c10*/  VIMNMX R11, R20, R11, PT ;  /* 0x0000000b140b7248 */ /* 0x000fe40003fe0100 */
[----:B------:R-:W-:Y:S02]  /*0c20*/  SHF.R.S32.HI R4, RZ, 0x5, R3 ;  /* 0x00000005ff047819 */ /* 0x000fe40000011403 */
[----:B------:R-:W-:Y:S02]  /*0c30*/  SHF.R.S32.HI R22, RZ, 0x3, R22 ;  /* 0x00000003ff167819 */ /* 0x000fe40000011416 */
[----:B------:R-:W-:Y:S02]  /*0c40*/  IADD3 R23, -R24, R11, RZ ;  /* 0x0000000b18177210 */ /* 0x000fe40007ffe1ff */
[----:B0-----:R-:W-:Y:S01]  /*0c50*/  IADD3 R5, -R13, R2, RZ ;  /* 0x000000020d057210 */ /* 0x001fe20007ffe1ff */
        /* <DEDUP_REMOVED lines=8> */
.L_x_5348:
        /* <DEDUP_REMOVED lines=47> */
.L_x_5323:
        /* <DEDUP_REMOVED lines=11> */
.L_x_5322:
[----:B------:R-:W-:Y:S05]  /*1080*/  BSYNC B1 ;  /* 0x0000000000017941 */ /* 0x000fea0003800000 */
.L_x_5321:
        /* <DEDUP_REMOVED lines=14> */
.L_x_5326:
        /* <DEDUP_REMOVED lines=100> */
.L_x_5325:
[----:B------:R-:W-:Y:S05]  /*17b0*/  BSYNC B1 ;  /* 0x0000000000017941 */ /* 0x000fea0003800000 */
.L_x_5324:
        /* <DEDUP_REMOVED lines=55> */
.L_x_5328:
[----:B------:R-:W-:Y:S05]  /*1b30*/  BSYNC B1 ;  /* 0x0000000000017941 */ /* 0x000fea0003800000 */
.L_x_5327:
        /* <DEDUP_REMOVED lines=26> */
.L_x_5320:
[----:B------:R-:W-:Y:S05]  /*1ce0*/  BSYNC B0 ;  /* 0x0000000000007941 */ /* 0x000fea0003800000 */
.L_x_5319:
        /* <DEDUP_REMOVED lines=55> */
.L_x_5333:
        /* <DEDUP_REMOVED lines=8> */
.L_x_5332:
[----:B------:R-:W-:Y:S05]  /*20e0*/  BSYNC B1 ;  /* 0x0000000000017941 */ /* 0x000fea0003800000 */
.L_x_5331:
        /* <DEDUP_REMOVED lines=14> */
.L_x_5336:
        /* <DEDUP_REMOVED lines=52> */
.L_x_5335:
[----:B------:R-:W-:Y:S05]  /*2510*/  BSYNC B1 ;  /* 0x0000000000017941 */ /* 0x000fea0003800000 */
.L_x_5334:
        /* <DEDUP_REMOVED lines=31> */
.L_x_5338:
[----:B------:R-:W-:Y:S05]  /*2710*/  BSYNC B1 ;  /* 0x0000000000017941 */ /* 0x000fea0003800000 */
.L_x_5337:
        /* <DEDUP_REMOVED lines=14> */
.L_x_5330:
[----:B------:R-:W-:Y:S05]  /*2800*/  BSYNC B0 ;  /* 0x0000000000007941 */ /* 0x000fea0003800000 */
.L_x_5329:
        /* <DEDUP_REMOVED lines=22> */
.L_x_5340:
[----:B------:R-:W-:Y:S05]  /*2970*/  BSYNC B0 ;  /* 0x0000000000007941 */ /* 0x000fea0003800000 */
.L_x_5339:
        /* <DEDUP_REMOVED lines=26> */
.L_x_5343:
        /* <DEDUP_REMOVED lines=33> */
.L_x_5341:
        /* <DEDUP_REMOVED lines=23> */
[----:B------:R-:W4:Y:S01]  /*2ea0*/  @!P1 LDS R8, [R7+0x100] ;  /* 0x0001000007089984 */ /* 0x000f220000000800 */
[----:B-1----:R-:W-:Y:S01]  /*2eb0*/  @!P1 FADD.FTZ R2, RZ, R4 ;  /* 0x00000004ff029221 */ /* 0x002fe20000010000 */
[----:B------:R-:W-:Y:S01]  /*2ec0*/  BAR.SYNC.DEFER_BLOCKING 0x0 ;  /* 0x0000000000007b1d */ /* 0x000fe20000010000 */
[----:B---3--:R-:W-:Y:S01]  /*2ed0*/  @!P1 FADD.FTZ R3, RZ, R6 ;  /* 0x00000006ff039221 */ /* 0x008fe20000010000 */
[----:B----4-:R-:W-:-:S04]  /*2ee0*/  @!P1 FADD.FTZ R0, RZ, R8 ;  /* 0x00000008ff009221 */ /* 0x010fc80000010000 */
[----:B------:R1:W-:Y:S04]  /*2ef0*/  @!P0 STS [R7+-0x180], R2 ;  /* 0xfffe800207008388 */ /* 0x0003e80000000800 */
[----:B------:R1:W-:Y:S04]  /*2f00*/  @!P0 STS [R7+-0x100], R3 ;  /* 0xffff000307008388 */ /* 0x0003e80000000800 */
[----:B------:R1:W-:Y:S01]  /*2f10*/  @!P0 STS [R7+-0x80], R0 ;  /* 0xffff800007008388 */ /* 0x0003e20000000800 */
[----:B------:R-:W-:Y:S01]  /*2f20*/  BAR.SYNC.DEFER_BLOCKING 0x0 ;  /* 0x0000000000007b1d */ /* 0x000fe20000010000 */
[----:B------:R-:W-:-:S05]  /*2f30*/  ISETP.GT.U32.AND P0, PT, R16, 0x3e, PT ;  /* 0x0000003e1000780c */ /* 0x000fca0003f04070 */
[----:B------:R1:W3:Y:S04]  /*2f40*/  @!P2 LDS R9, [R7] ;  /* 0x000000000709a984 */ /* 0x0002e80000000800 */
[----:B------:R1:W4:Y:S04]  /*2f50*/  @!P2 LDS R4, [R7+0x80] ;  /* 0x000080000704a984 */ /* 0x0003280000000800 */
[----:B0-----:R1:W0:Y:S01]  /*2f60*/  @!P2 LDS R11, [R7+0x100] ;  /* 0x00010000070ba984 */ /* 0x0012220000000800 */
[----:B------:R-:W-:Y:S06]  /*2f70*/  BAR.SYNC.DEFER_BLOCKING 0x0 ;  /* 0x0000000000007b1d */ /* 0x000fec0000010000 */
[----:B------:R-:W-:Y:S05]  /*2f80*/  @P0 EXIT ;  /* 0x000000000000094d */ /* 0x000fea0003800000 */
[----:B------:R-:W-:Y:S01]  /*2f90*/  UIMAD UR4, UR38, 0x60, URZ ;  /* 0x00000060260478a4 */ /* 0x000fe2000f8e023f */
[----:B------:R-:W-:Y:S02]  /*2fa0*/  IMAD R6, R21, R10, RZ ;  /* 0x0000000a15067224 */ /* 0x000fe400078e02ff */
[----:B-1--4-:R-:W-:Y:S01]  /*2fb0*/  @!P2 FADD.FTZ R3, R3, R4 ;  /* 0x000000040303a221 */ /* 0x012fe20000010000 */
[----:B------:R-:W-:Y:S02]  /*2fc0*/  IMAD R19, R19, 0x60, RZ ;  /* 0x0000006013137824 */ /* 0x000fe400078e02ff */
[----:B---3--:R-:W-:Y:S01]  /*2fd0*/  @!P2 FADD.FTZ R2, R2, R9 ;  /* 0x000000090202a221 */ /* 0x008fe20000010000 */
[----:B0-----:R-:W-:Y:S01]  /*2fe0*/  @!P2 FADD.FTZ R0, R0, R11 ;  /* 0x0000000b0000a221 */ /* 0x001fe20000010000 */
[----:B------:R-:W-:Y:S02]  /*2ff0*/  IMAD R6, R6, UR4, RZ ;  /* 0x0000000406067c24 */ /* 0x000fe4000f8e02ff */
[----:B------:R-:W-:Y:S01]  /*3000*/  IMAD R17, R17, UR4, RZ ;  /* 0x0000000411117c24 */ /* 0x000fe2000f8e02ff */
[----:B------:R-:W-:Y:S01]  /*3010*/  SHF.R.S32.HI R7, RZ, 0x1f, R19 ;  /* 0x0000001fff077819 */ /* 0x000fe20000011413 */
[----:B------:R-:W-:Y:S01]  /*3020*/  ULDC.64 UR4, c[0x0][0x220] ;  /* 0x0000880000047ab9 */ /* 0x000fe20000000a00 */
[----:B------:R-:W-:-:S02]  /*3030*/  F2FP.F16.F32.PACK_AB R0, RZ, R0 ;  /* 0x00000000ff00723e */ /* 0x000fc400000000ff */
[----:B------:R-:W-:Y:S02]  /*3040*/  IADD3 R10, P0, P1, R6, R17, R19 ;  /* 0x00000011060a7210 */ /* 0x000fe4000791e013 */
[----:B------:R-:W-:Y:S02]  /*3050*/  SHF.R.S32.HI R6, RZ, 0x1f, R6 ;  /* 0x0000001fff067819 */ /* 0x000fe40000011406 */
[----:B------:R-:W-:-:S04]  /*3060*/  SHF.R.S32.HI R17, RZ, 0x1f, R17 ;  /* 0x0000001fff117819 */ /* 0x000fc80000011411 */
[----:B------:R-:W-:Y:S01]  /*3070*/  IADD3.X R14, R6, R17, R7, P0, P1 ;  /* 0x00000011060e7210 */ /* 0x000fe200007e2407 */
[C---:B------:R-:W-:Y:S01]  /*3080*/  VIADD R6, R5.reuse, 0x20 ;  /* 0x0000002005067836 */ /* 0x040fe20000000000 */
[C---:B------:R-:W-:Y:S02]  /*3090*/  IADD3 R8, P0, R5.reuse, R10, RZ ;  /* 0x0000000a05087210 */ /* 0x040fe40007f1e0ff */
[C---:B------:R-:W-:Y:S02]  /*30a0*/  IADD3 R7, R5.reuse, 0x40, RZ ;  /* 0x0000004005077810 */ /* 0x040fe40007ffe0ff */
[----:B------:R-:W-:Y:S02]  /*30b0*/  LEA.HI.X.SX32 R5, R5, R14, 0x1, P0 ;  /* 0x0000000e05057211 */ /* 0x000fe400000f0eff */
[----:B------:R-:W-:Y:S02]  /*30c0*/  LEA R4, P0, R8, UR4, 0x1 ;  /* 0x0000000408047c11 */ /* 0x000fe4000f8008ff */
[----:B------:R-:W-:-:S02]  /*30d0*/  IADD3 R11, P1, R6, R10, RZ ;  /* 0x0000000a060b7210 */ /* 0x000fc40007f3e0ff */
[----:B------:R-:W-:Y:S02]  /*30e0*/  IADD3 R9, P2, R7, R10, RZ ;  /* 0x0000000a07097210 */ /* 0x000fe40007f5e0ff */
[----:B------:R-:W-:Y:S02]  /*30f0*/  LEA.HI.X R5, R8, UR5, R5, 0x1, P0 ;  /* 0x0000000508057c11 */ /* 0x000fe400080f0c05 */
[----:B------:R-:W-:Y:S02]  /*3100*/  F2FP.F16.F32.PACK_AB R8, R3, R2 ;  /* 0x000000020308723e */ /* 0x000fe400000000ff */
[-C--:B------:R-:W-:Y:S02]  /*3110*/  LEA.HI.X.SX32 R12, R6, R14.reuse, 0x1, P1 ;  /* 0x0000000e060c7211 */ /* 0x080fe400008f0eff */
[----:B------:R-:W-:Y:S01]  /*3120*/  LEA.HI.X.SX32 R10, R7, R14, 0x1, P2 ;  /* 0x0000000e070a7211 */ /* 0x000fe200010f0eff */
[----:B------:R-:W-:Y:S01]  /*3130*/  STG.E.U16 desc[UR36][R4.64], R8 ;  /* 0x0000000804007986 */ /* 0x000fe2000c101524 */
[----:B------:R-:W-:-:S02]  /*3140*/  LEA R2, P0, R9, UR4, 0x1 ;  /* 0x0000000409027c11 */ /* 0x000fc4000f8008ff */
[----:B------:R-:W-:Y:S02]  /*3150*/  LEA R6, P1, R11, UR4, 0x1 ;  /* 0x000000040b067c11 */ /* 0x000fe4000f8208ff */
[----:B------:R-:W-:Y:S02]  /*3160*/  LEA.HI.X R3, R9, UR5, R10, 0x1, P0 ;  /* 0x0000000509037c11 */ /* 0x000fe400080f0c0a */
[----:B------:R-:W-:Y:S02]  /*3170*/  LEA.HI.X R7, R11, UR5, R12, 0x1, P1 ;  /* 0x000000050b077c11 */ /* 0x000fe400088f0c0c */
[----:B------:R-:W-:-:S05]  /*3180*/  PRMT R9, R8, 0x7632, R9 ;  /* 0x0000763208097816 */ /* 0x000fca0000000009 */
[----:B------:R-:W-:Y:S04]  /*3190*/  STG.E.U16 desc[UR36][R6.64], R9 ;  /* 0x0000000906007986 */ /* 0x000fe8000c101524 */
[----:B------:R-:W-:Y:S01]  /*31a0*/  STG.E.U16 desc[UR36][R2.64], R0 ;  /* 0x0000000002007986 */ /* 0x000fe2000c101524 */
[----:B------:R-:W-:Y:S05]  /*31b0*/  EXIT ;  /* 0x000000000000794d */ /* 0x000fea0003800000 */
.L_x_5316:
        /* <DEDUP_REMOVED lines=16> */
.L_x_5342:
        /* <DEDUP_REMOVED lines=16> */
.L_x_5344:
[----:B------:R-:W-:Y:S05]  /*33c0*/  EXIT ;  /* 0x000000000000794d */ /* 0x000fea0003800000 */
.L_x_5318:
[----:B------:R-:W-:Y:S01]  /*33d0*/  HFMA2.MMA R11, -RZ, RZ, 0, 1.847743988037109375e-06 ;  /* 0x0000001fff0b7435 */ /* 0x000fe200000001ff */
[----:B------:R-:W-:Y:S01]  /*33e0*/  IMAD.MOV.U32 R12, RZ, RZ, 0x10 ;  /* 0x00000010ff0c7424 */ /* 0x000fe200078e00ff */
[----:B------:R-:W-:Y:S01]  /*33f0*/  MOV R2, 0xff7fffff ;  /* 0xff7fffff00027802 */ /* 0x000fe20000000f00 */
[----:B------:R-:W-:-:S08]  /*3400*/  IMAD.MOV.U32 R15, RZ, RZ, -0x1 ;  /* 0xffffffffff0f7424 */ /* 0x000fd000078e00ff */
[----:B------:R-:W-:Y:S05]  /*3410*/  WARPSYNC.COLLECTIVE R15, `(.L_x_5345) ;  /* 0x000000000f087348 */ /* 0x000fea0003c00000 */
[----:B------:R0:W1:Y:S02]  /*3420*/  SHFL.BFLY P6, R14, R13, R12, R11 ;  /* 0x0c00000c0d0e7389 */ /* 0x00006400000c000b */
[----:B01----:R-:W-:Y:S01]  /*3430*/  ENDCOLLECTIVE ;  /* 0x000000000000791b */ /* 0x003fe20003800000 */
.L_x_5345:
[----:B------:R-:W-:Y:S01]  /*3440*/  IMAD.MOV.U32 R12, RZ, RZ, 0x8 ;  /* 0x00000008ff0c7424 */ /* 0x000fe200078e00ff */
[----:B------:R-:W-:-:S04]  /*3450*/  FMNMX.FTZ R0, R14, -3.40282346638528859812e+38, !PT ;  /* 0xff7fffff0e007809 */ /* 0x000fc80007810000 */
[----:B------:R-:W-:-:S07]  /*3460*/  MOV R13, R0 ;  /* 0x00000000000d7202 */ /* 0x000fce0000000f00 */
[----:B------:R-:W-:Y:S05]  /*3470*/  WARPSYNC.COLLECTIVE R15, `(.L_x_5346) ;  /* 0x000000000f087348 */ /* 0x000fea0003c00000 */
[----:B------:R0:W1:Y:S02]  /*3480*/  SHFL.BFLY P6, R14, R13, R12, R11 ;  /* 0x0c00000c0d0e7389 */ /* 0x00006400000c000b */
[----:B01----:R-:W-:Y:S01]  /*3490*/  ENDCOLLECTIVE ;  /* 0x000000000000791b */ /* 0x003fe20003800000 */
.L_x_5346:
[----:B------:R-:W-:Y:S01]  /*34a0*/  IMAD.MOV.U32 R12, RZ, RZ, 0x4 ;  /* 0x00000004ff0c7424 */ /* 0x000fe200078e00ff */
[----:B------:R-:W-:-:S04]  /*34b0*/  FMNMX.FTZ R3, R0, R14, !PT ;  /* 0x0000000e00037209 */ /* 0x000fc80007810000 */
[----:B------:R-:W-:-:S07]  /*34c0*/  MOV R13, R3 ;  /* 0x00000003000d7202 */ /* 0x000fce0000000f00 */
[----:B------:R-:W-:Y:S05]  /*34d0*/  WARPSYNC.COLLECTIVE R15, `(.L_x_5347) ;  /* 0x000000000f087348 */ /* 0x000fea0003c00000 */
[----:B------:R0:W1:Y:S02]  /*34e0*/  SHFL.BFLY P6, R14, R13, R12, R11 ;  /* 0x0c00000c0d0e7389 */ /* 0x00006400000c000b */
[----:B01----:R-:W-:Y:S01]  /*34f0*/  ENDCOLLECTIVE ;  /* 0x000000000000791b */ /* 0x003fe20003800000 */
.L_x_5347:
[----:B------:R-:W-:Y:S05]  /*3500*/  BRA `(.L_x_5348) ;  /* 0xffffffd400f47947 */ /* 0x000fea000383ffff */
.L_x_5349:
        /* <DEDUP_REMOVED lines=15> */
.L_x_29673:


//--------------------- .text._ZN4vllm25paged_attention_v2_kernelIthLi80ELi8ELi128ELNS_18Fp8KVCacheDataTypeE2ELb1ELi512EEEvPfS2_PT_PKS3_PKT0_S9_ifPKiSB_iPKfiiiSD_SD_iiiii --------------------------
	.section	.text._ZN4vllm25paged_attention_v2_kernelIthLi80ELi8ELi128ELNS_18Fp8KVCacheDataTypeE2ELb1ELi512EEEvPfS2_PT_PKS3_PKT0_S9_ifPKiSB_iPKfiiiSD_SD_iiiii,"ax",@progbits
	.align	128
        .global         _ZN4vllm25paged_attention_v2_kernelIthLi80ELi8ELi128ELNS_18Fp8KVCacheDataTypeE2ELb1ELi512EEEvPfS2_PT_PKS3_PKT0_S9_ifPKiSB_iPKfiiiSD_SD_iiiii
        .type           _ZN4vllm25paged_attention_v2_kernelIthLi80ELi8ELi128ELNS_18Fp8KVCacheDataTypeE2ELb1ELi512EEEvPfS2_PT_PKS3_PKT0_S9_ifPKiSB_iPKfiiiSD_SD_iiiii,@function
        .size           _ZN4vllm25paged_attention_v2_kernelIthLi80ELi8ELi128ELNS_18Fp8KVCacheDataTypeE2ELb1ELi512EEEvPfS2_PT_PKS3_PKT0_S9_ifPKiSB_iPKfiiiSD_SD_iiiii,(.L_x_29674 - _ZN4vllm25paged_attention_v2_kernelIthLi80ELi8ELi128ELNS_18Fp8KVCacheDataTypeE2ELb1ELi512EEEvPfS2_PT_PKS3_PKT0_S9_ifPKiSB_iPKfiiiSD_SD_iiiii)
        .other          _ZN4vllm25paged_attention_v2_kernelIthLi80ELi8ELi128ELNS_18Fp8KVCacheDataTypeE2ELb1ELi512EEEvPfS2_PT_PKS3_PKT0_S9_ifPKiSB_iPKfiiiSD_SD_iiiii,@"STO_CUDA_ENTRY STV_DEFAULT"
_ZN4vllm25paged_attention_v2_kernelIthLi80ELi8ELi128ELNS_18Fp8KVCacheDataTypeE2ELb1ELi512EEEvPfS2_PT_PKS3_PKT0_S9_ifPKiSB_iPKfiiiSD_SD_iiiii:
.text._ZN4vllm25paged_attention_v2_kernelIthLi80ELi8ELi128ELNS_18Fp8KVCacheDataTypeE2ELb1ELi512EEEvPfS2_PT_PKS3_PKT0_S9_ifPKiSB_iPKfiiiSD_SD_iiiii:
        /* <DEDUP_REMOVED lines=109> */
.L_x_5350:
[----:B------:R-:W-:Y:S02]  /*06d0*/  ULDC UR4, c[0x0][0x288] ;  /* 0x0000a20000047ab9 */ /* 0x000fe40000000800 */
[----:B------:R-:W-:-:S04]  /*06e0*/  IMAD R3, R10, UR4, R17 ;  /* 0x000000040a037c24 */ /* 0x000fc8000f8e0211 */
[----:B------:R-:W-:-:S07]  /*06f0*/  IMAD R6, R3, R6, RZ ;  /* 0x0000000603067224 */ /* 0x000fce00078e02ff */
.L_x_5351:
        /* <DEDUP_REMOVED lines=28> */
.L_x_5355:
        /* <DEDUP_REMOVED lines=41> */
.L_x_5353:
[----:B------:R-:W-:Y:S05]  /*0b50*/  BSYNC B6 ;  /* 0x0000000000067941 */ /* 0x000fea0003800000 */
.L_x_5352:
        /* <DEDUP_REMOVED lines=24> */
.L_x_5394:
        /* <DEDUP_REMOVED lines=47> */
.L_x_5361:
        /* <DEDUP_REMOVED lines=11> */
.L_x_5360:
[----:B------:R-:W-:Y:S05]  /*1080*/  BSYNC B1 ;  /* 0x0000000000017941 */ /* 0x000fea0003800000 */
.L_x_5359:
        /* <DEDUP_REMOVED lines=14> */
.L_x_5364:
        /* <DEDUP_REMOVED lines=100> */
.L_x_5363:
[----:B------:R-:W-:Y:S05]  /*17b0*/  BSYNC B1 ;  /* 0x0000000000017941 */ /* 0x000fea0003800000 */
.L_x_5362:
        /* <DEDUP_REMOVED lines=55> */
.L_x_5366:
[----:B------:R-:W-:Y:S05]  /*1b30*/  BSYNC B1 ;  /* 0x0000000000017941 */ /* 0x000fea0003800000 */
.L_x_5365:
        /* <DEDUP_REMOVED lines=26> */
.L_x_5358:
[----:B------:R-:W-:Y:S05]  /*1ce0*/  BSYNC B0 ;  /* 0x0000000000007941 */ /* 0x000fea0003800000 */
.L_x_5357:
        /* <DEDUP_REMOVED lines=55> */
.L_x_5371:
        /* <DEDUP_REMOVED lines=8> */
.L_x_5370:
[----:B------:R-:W-:Y:S05]  /*20e0*/  BSYNC B1 ;  /* 0x0000000000017941 */ /* 0x000fea0003800000 */
.L_x_5369:
        /* <DEDUP_REMOVED lines=14> */
.L_x_5374:
        /* <DEDUP_REMOVED lines=52> */
.L_x_5373:
[----:B------:R-:W-:Y:S05]  /*2510*/  BSYNC B1 ;  /* 0x0000000000017941 */ /* 0x000fea0003800000 */
.L_x_5372:
        /* <DEDUP_REMOVED lines=31> */
.L_x_5376:
[----:B------:R-:W-:Y:S05]  /*2710*/  BSYNC B1 ;  /* 0x0000000000017941 */ /* 0x000fea0003800000 */
.L_x_5375:
        /* <DEDUP_REMOVED lines=14> */
.L_x_5368:
[----:B------:R-:W-:Y:S05]  /*2800*/  BSYNC B0 ;  /* 0x0000000000007941 */ /* 0x000fea0003800000 */
.L_x_5367:
        /* <DEDUP_REMOVED lines=22> */
.L_x_5378:
[----:B------:R-:W-:Y:S05]  /*2970*/  BSYNC B0 ;  /* 0x0000000000007941 */ /* 0x000fea0003800000 */
.L_x_5377:
        /* <DEDUP_REMOVED lines=26> */
.L_x_5381:
        /* <DEDUP_REMOVED lines=33> */
.L_x_5379:
        /* <DEDUP_REMOVED lines=13> */
[C---:B---3--:R-:W-:Y:S01]  /*2e00*/  LOP3.LUT R2, R16.reuse, 0xffffffe0, RZ, 0xc0, !PT ;  /* 0xffffffe010027812 */ /* 0x048fe200078ec0ff */
        /* <DEDUP_REMOVED lines=11> */
.L_x_5383:
[----:B------:R-:W-:Y:S05]  /*2ec0*/  BSYNC B0 ;  /* 0x0000000000007941 */ /* 0x000fea0003800000 */
.L_x_5382:
[----:B------:R-:W-:Y:S06]  /*2ed0*/  BAR.SYNC.DEFER_BLOCKING 0x0 ;  /* 0x0000000000007b1d */ /* 0x000fec0000010000 */
[----:B------:R-:W-:Y:S04]  /*2ee0*/  BSSY B0, `(.L_x_5384) ;  /* 0x0000009000007945 */ /* 0x000fe80003800000 */
[----:B------:R-:W-:Y:S05]  /*2ef0*/  @P4 BRA `(.L_x_5385) ;  /* 0x00000000001c4947 */ /* 0x000fea0003800000 */
[----:B------:R-:W-:Y:S01]  /*2f00*/  ISETP.GT.AND P3, PT, R5, 0xf, PT ;  /* 0x0000000f0500780c */ /* 0x000fe20003f64270 */
[----:B------:R-:W3:Y:S04]  /*2f10*/  LDS R6, [R3] ;  /* 0x0000000003067984 */ /* 0x000ee80000000800 */
[----:B------:R-:W4:Y:S08]  /*2f20*/  LDS R2, [R3+0x80] ;  /* 0x0000800003027984 */ /* 0x000f300000000800 */
[----:B------:R-:W5:Y:S01]  /*2f30*/  @!P3 LDS R4, [R3+0x100] ;  /* 0x000100000304b984 */ /* 0x000f620000000800 */
[----:B---3--:R-:W-:Y:S01]  /*2f40*/  FADD.FTZ R6, RZ, R6 ;  /* 0x00000006ff067221 */ /* 0x008fe20000010000 */
[----:B----4-:R-:W-:Y:S01]  /*2f50*/  FADD.FTZ R2, RZ, R2 ;  /* 0x00000002ff027221 */ /* 0x010fe20000010000 */
[----:B-----5:R-:W-:-:S07]  /*2f60*/  @!P3 FADD.FTZ R0, RZ, R4 ;  /* 0x00000004ff00b221 */ /* 0x020fce0000010000 */
.L_x_5385:
[----:B------:R-:W-:Y:S05]  /*2f70*/  BSYNC B0 ;  /* 0x0000000000007941 */ /* 0x000fea0003800000 */
.L_x_5384:
[----:B------:R-:W-:Y:S06]  /*2f80*/  BAR.SYNC.DEFER_BLOCKING 0x0 ;  /* 0x0000000000007b1d */ /* 0x000fec0000010000 */
[----:B------:R-:W-:Y:S04]  /*2f90*/  BSSY B0, `(.L_x_5386) ;  /* 0x0000006000007945 */ /* 0x000fe80003800000 */
[----:B------:R-:W-:Y:S05]  /*2fa0*/  @P1 BRA `(.L_x_5387) ;  /* 0x0000000000101947 */ /* 0x000fea0003800000 */
[----:B------:R-:W-:Y:S01]  /*2fb0*/  ISETP.GT.AND P1, PT, R5, 0xf, PT ;  /* 0x0000000f0500780c */ /* 0x000fe20003f24270 */
[----:B------:R3:W-:Y:S04]  /*2fc0*/  STS [R3+-0x140], R6 ;  /* 0xfffec00603007388 */ /* 0x0007e80000000800 */
[----:B------:R3:W-:Y:S08]  /*2fd0*/  STS [R3+-0xc0], R2 ;  /* 0xffff400203007388 */ /* 0x0007f00000000800 */
[----:B------:R3:W-:Y:S02]  /*2fe0*/  @!P1 STS [R3+-0x40], R0 ;  /* 0xffffc00003009388 */ /* 0x0007e40000000800 */
.L_x_5387:
[----:B------:R-:W-:Y:S05]  /*2ff0*/  BSYNC B0 ;  /* 0x0000000000007941 */ /* 0x000fea0003800000 */
.L_x_5386:
[----:B------:R-:W-:Y:S06]  /*3000*/  BAR.SYNC.DEFER_BLOCKING 0x0 ;  /* 0x0000000000007b1d */ /* 0x000fec0000010000 */
[----:B------:R-:W-:Y:S04]  /*3010*/  BSSY B0, `(.L_x_5388) ;  /* 0x0000009000007945 */ /* 0x000fe80003800000 */
[----:B------:R-:W-:Y:S05]  /*3020*/  @P0 BRA `(.L_x_5389) ;  /* 0x00000000001c0947 */ /* 0x000fea0003800000 */
[----:B------:R-:W-:Y:S01]  /*3030*/  ISETP.GT.AND P0, PT, R5, 0xf, PT ;  /* 0x0000000f0500780c */ /* 0x000fe20003f04270 */
[----:B------:R-:W3:Y:S04]  /*3040*/  LDS R7, [R3] ;  /* 0x0000000003077984 */ /* 0x000ee80000000800 */
[----:B------:R-:W4:Y:S08]  /*3050*/  LDS R9, [R3+0x80] ;  /* 0x0000800003097984 */ /* 0x000f300000000800 */
[----:B0-----:R-:W0:Y:S01]  /*3060*/  @!P0 LDS R11, [R3+0x100] ;  /* 0x00010000030b8984 */ /* 0x001e220000000800 */
[----:B---3--:R-:W-:Y:S01]  /*3070*/  FADD.FTZ R6, R6, R7 ;  /* 0x0000000706067221 */ /* 0x008fe20000010000 */
[----:B----4-:R-:W-:Y:S01]  /*3080*/  FADD.FTZ R2, R2, R9 ;  /* 0x0000000902027221 */ /* 0x010fe20000010000 */
[----:B0-----:R-:W-:-:S07]  /*3090*/  @!P0 FADD.FTZ R0, R0, R11 ;  /* 0x0000000b00008221 */ /* 0x001fce0000010000 */
.L_x_5389:
[----:B------:R-:W-:Y:S05]  /*30a0*/  BSYNC B0 ;  /* 0x0000000000007941 */ /* 0x000fea0003800000 */
.L_x_5388:
[----:B------:R-:W-:Y:S06]  /*30b0*/  BAR.SYNC.DEFER_BLOCKING 0x0 ;  /* 0x0000000000007b1d */ /* 0x000fec0000010000 */
[----:B------:R-:W-:Y:S05]  /*30c0*/  @P2 EXIT ;  /* 0x000000000000294d */ /* 0x000fea0003800000 */
[----:B------:R-:W-:Y:S01]  /*30d0*/  UIMAD UR4, UR38, 0x50, URZ ;  /* 0x00000050260478a4 */ /* 0x000fe2000f8e023f */
[----:B-1-3--:R-:W-:Y:S02]  /*30e0*/  IMAD R3, R21, R10, RZ ;  /* 0x0000000a15037224 */ /* 0x00afe400078e02ff */
[----:B------:R-:W-:-:S03]  /*30f0*/  IMAD R19, R19, 0x50, RZ ;  /* 0x0000005013137824 */ /* 0x000fc600078e02ff */
[----:B------:R-:W-:Y:S02]  /*3100*/  IMAD R3, R3, UR4, RZ ;  /* 0x0000000403037c24 */ /* 0x000fe4000f8e02ff */
[----:B------:R-:W-:Y:S01]  /*3110*/  IMAD R4, R17, UR4, RZ ;  /* 0x0000000411047c24 */ /* 0x000fe2000f8e02ff */
[----:B------:R-:W-:Y:S01]  /*3120*/  SHF.R.S32.HI R8, RZ, 0x1f, R19 ;  /* 0x0000001fff087819 */ /* 0x000fe20000011413 */
[----:B------:R-:W-:Y:S01]  /*3130*/  ULDC.64 UR4, c[0x0][0x220] ;  /* 0x0000880000047ab9 */ /* 0x000fe20000000a00 */
[----:B------:R-:W-:Y:S02]  /*3140*/  SHF.R.S32.HI R7, RZ, 0x1f, R3 ;  /* 0x0000001fff077819 */ /* 0x000fe40000011403 */
[----:B------:R-:W-:Y:S01]  /*3150*/  IADD3 R12, P0, P1, R3, R4, R19 ;  /* 0x00000004030c7210 */ /* 0x000fe2000791e013 */
[----:B------:R-:W-:Y:S01]  /*3160*/  VIADD R3, R5, 0x20 ;  /* 0x0000002005037836 */ /* 0x000fe20000000000 */
[----:B------:R-:W-:-:S04]  /*3170*/  SHF.R.S32.HI R4, RZ, 0x1f, R4 ;  /* 0x0000001fff047819 */ /* 0x000fc80000011404 */
[----:B------:R-:W-:Y:S02]  /*3180*/  IADD3.X R14, R7, R4, R8, P0, P1 ;  /* 0x00000004070e7210 */ /* 0x000fe400007e2408 */
[----:B------:R-:W-:Y:S02]  /*3190*/  IADD3 R9, P0, R5, R12, RZ ;  /* 0x0000000c05097210 */ /* 0x000fe40007f1e0ff */
[----:B------:R-:W-:Y:S02]  /*31a0*/  F2FP.F16.F32.PACK_AB R4, R2, R6 ;  /* 0x000000060204723e */ /* 0x000fe400000000ff */
[----:B------:R-:W-:Y:S02]  /*31b0*/  IADD3 R7, P1, R3, R12, RZ ;  /* 0x0000000c03077210 */ /* 0x000fe40007f3e0ff */
[----:B------:R-:W-:Y:S02]  /*31c0*/  LEA.HI.X.SX32 R10, R5, R14, 0x1, P0 ;  /* 0x0000000e050a7211 */ /* 0x000fe400000f0eff */
[----:B------:R-:W-:-:S02]  /*31d0*/  LEA R2, P0, R9, UR4, 0x1 ;  /* 0x0000000409027c11 */ /* 0x000fc4000f8008ff */
[----:B------:R-:W-:Y:S02]  /*31e0*/  LEA.HI.X.SX32 R8, R3, R14, 0x1, P1 ;  /* 0x0000000e03087211 */ /* 0x000fe400008f0eff */
[----:B------:R-:W-:Y:S02]  /*31f0*/  LEA.HI.X R3, R9, UR5, R10, 0x1, P0 ;  /* 0x0000000509037c11 */ /* 0x000fe400080f0c0a */
[----:B------:R-:W-:Y:S02]  /*3200*/  ISETP.GT.AND P0, PT, R5, 0xf, PT ;  /* 0x0000000f0500780c */ /* 0x000fe40003f04270 */
[C---:B------:R-:W-:Y:S01]  /*3210*/  LEA R6, P1, R7.reuse, UR4, 0x1 ;  /* 0x0000000407067c11 */ /* 0x040fe2000f8208ff */
[----:B------:R1:W-:Y:S03]  /*3220*/  STG.E.U16 desc[UR36][R2.64], R4 ;  /* 0x0000000402007986 */ /* 0x0003e6000c101524 */
[----:B------:R-:W-:-:S02]  /*3230*/  LEA.HI.X R7, R7, UR5, R8, 0x1, P1 ;  /* 0x0000000507077c11 */ /* 0x000fc400088f0c08 */
[----:B------:R-:W-:-:S05]  /*3240*/  PRMT R8, R4, 0x7632, R8 ;  /* 0x0000763204087816 */ /* 0x000fca0000000008 */
[----:B------:R1:W-:Y:S01]  /*3250*/  STG.E.U16 desc[UR36][R6.64], R8 ;  /* 0x0000000806007986 */ /* 0x0003e2000c101524 */
[----:B------:R-:W-:Y:S05]  /*3260*/  @P0 EXIT ;  /* 0x000000000000094d */ /* 0x000fea0003800000 */
[----:B------:R-:W-:Y:S02]  /*3270*/  IADD3 R5, R5, 0x40, RZ ;  /* 0x0000004005057810 */ /* 0x000fe40007ffe0ff */
[----:B------:R-:W-:Y:S02]  /*3280*/  F2FP.F16.F32.PACK_AB R0, RZ, R0 ;  /* 0x00000000ff00723e */ /* 0x000fe400000000ff */
[----:B-1----:R-:W-:-:S04]  /*3290*/  IADD3 R3, P0, R5, R12, RZ ;  /* 0x0000000c05037210 */ /* 0x002fc80007f1e0ff */
[----:B------:R-:W-:Y:S02]  /*32a0*/  LEA.HI.X.SX32 R4, R5, R14, 0x1, P0 ;  /* 0x0000000e05047211 */ /* 0x000fe400000f0eff */
[----:B------:R-:W-:-:S04]  /*32b0*/  LEA R2, P0, R3, UR4, 0x1 ;  /* 0x0000000403027c11 */ /* 0x000fc8000f8008ff */
[----:B------:R-:W-:-:S05]  /*32c0*/  LEA.HI.X R3, R3, UR5, R4, 0x1, P0 ;  /* 0x0000000503037c11 */ /* 0x000fca00080f0c04 */
[----:B------:R-:W-:Y:S01]  /*32d0*/  STG.E.U16 desc[UR36][R2.64], R0 ;  /* 0x0000000002007986 */ /* 0x000fe2000c101524 */
[----:B------:R-:W-:Y:S05]  /*32e0*/  EXIT ;  /* 0x000000000000794d */ /* 0x000fea0003800000 */
.L_x_5354:
        /* <DEDUP_REMOVED lines=16> */
.L_x_5380:
        /* <DEDUP_REMOVED lines=16> */
.L_x_5390:
[----:B------:R-:W-:Y:S05]  /*34f0*/  EXIT ;  /* 0x000000000000794d */ /* 0x000fea0003800000 */
.L_x_5356:
[----:B------:R-:W-:Y:S01]  /*3500*/  HFMA2.MMA R11, -RZ, RZ, 0, 1.847743988037109375e-06 ;  /* 0x0000001fff0b7435 */ /* 0x000fe200000001ff */
[----:B------:R-:W-:Y:S01]  /*3510*/  IMAD.MOV.U32 R12, RZ, RZ, 0x10 ;  /* 0x00000010ff0c7424 */ /* 0x000fe200078e00ff */
[----:B------:R-:W-:Y:S01]  /*3520*/  MOV R2, 0xff7fffff ;  /* 0xff7fffff00027802 */ /* 0x000fe20000000f00 */
[----:B------:R-:W-:-:S08]  /*3530*/  IMAD.MOV.U32 R15, RZ, RZ, -0x1 ;  /* 0xffffffffff0f7424 */ /* 0x000fd000078e00ff */
[----:B------:R-:W-:Y:S05]  /*3540*/  WARPSYNC.COLLECTIVE R15, `(.L_x_5391) ;  /* 0x000000000f087348 */ /* 0x000fea0003c00000 */
[----:B------:R0:W1:Y:S02]  /*3550*/  SHFL.BFLY P6, R14, R13, R12, R11 ;  /* 0x0c00000c0d0e7389 */ /* 0x00006400000c000b */
[----:B01----:R-:W-:Y:S01]  /*3560*/  ENDCOLLECTIVE ;  /* 0x000000000000791b */ /* 0x003fe20003800000 */
.L_x_5391:
[----:B------:R-:W-:Y:S01]  /*3570*/  IMAD.MOV.U32 R12, RZ, RZ, 0x8 ;  /* 0x00000008ff0c7424 */ /* 0x000fe200078e00ff */
[----:B------:R-:W-:-:S04]  /*3580*/  FMNMX.FTZ R0, R14, -3.40282346638528859812e+38, !PT ;  /* 0xff7fffff0e007809 */ /* 0x000fc80007810000 */
[----:B------:R-:W-:-:S07]  /*3590*/  MOV R13, R0 ;  /* 0x00000000000d7202 */ /* 0x000fce0000000f00 */
[----:B------:R-:W-:Y:S05]  /*35a0*/  WARPSYNC.COLLECTIVE R15, `(.L_x_5392) ;  /* 0x000000000f087348 */ /* 0x000fea0003c00000 */
[----:B------:R0:W1:Y:S02]  /*35b0*/  SHFL.BFLY P6, R14, R13, R12, R11 ;  /* 0x0c00000c0d0e7389 */ /* 0x00006400000c000b */
[----:B01----:R-:W-:Y:S01]  /*35c0*/  ENDCOLLECTIVE ;  /* 0x000000000000791b */ /* 0x003fe20003800000 */
.L_x_5392:
[----:B------:R-:W-:Y:S01]  /*35d0*/  IMAD.MOV.U32 R12, RZ, RZ, 0x4 ;  /* 0x00000004ff0c7424 */ /* 0x000fe200078e00ff */
[----:B------:R-:W-:-:S04]  /*35e0*/  FMNMX.FTZ R3, R0, R14, !PT ;  /* 0x0000000e00037209 */ /* 0x000fc80007810000 */
[----:B------:R-:W-:-:S07]  /*35f0*/  MOV R13, R3 ;  /* 0x00000003000d7202 */ /* 0x000fce0000000f00 */
[----:B------:R-:W-:Y:S05]  /*3600*/  WARPSYNC.COLLECTIVE R15, `(.L_x_5393) ;  /* 0x000000000f087348 */ /* 0x000fea0003c00000 */
[----:B------:R0:W1:Y:S02]  /*3610*/  SHFL.BFLY P6, R14, R13, R12, R11 ;  /* 0x0c00000c0d0e7389 */ /* 0x00006400000c000b */
[----:B01----:R-:W-:Y:S01]  /*3620*/  ENDCOLLECTIVE ;  /* 0x000000000000791b */ /* 0x003fe20003800000 */
.L_x_5393:
[----:B------:R-:W-:Y:S05]  /*3630*/  BRA `(.L_x_5394) ;  /* 0xffffffd400a87947 */ /* 0x000fea000383ffff */
.L_x_5395:
        /* <DEDUP_REMOVED lines=12> */
.L_x_29674:


//--------------------- .text._ZN4vllm25paged_attention_v2_kernelIthLi64ELi8ELi128ELNS_18Fp8KVCacheDataTypeE2ELb1ELi512EEEvPfS2_PT_PKS3_PKT0_S9_ifPKiSB_iPKfiiiSD_SD_iiiii --------------------------
	.section	.text._ZN4vllm25paged_attention_v2_kernelIthLi64ELi8ELi128ELNS_18Fp8KVCacheDataTypeE2ELb1ELi512EEEvPfS2_PT_PKS3_PKT0_S9_ifPKiSB_iPKfiiiSD_SD_iiiii,"ax",@progbits
	.align	128
        .global         _ZN4vllm25paged_attention_v2_kernelIthLi64ELi8ELi128ELNS_18Fp8KVCacheDataTypeE2ELb1ELi512EEEvPfS2_PT_PKS3_PKT0_S9_ifPKiSB_iPKfiiiSD_SD_iiiii
        .type           _ZN4vllm25paged_attention_v2_kernelIthLi64ELi8ELi128ELNS_18Fp8KVCacheDataTypeE2ELb1ELi512EEEvPfS2_PT_PKS3_PKT0_S9_ifPKiSB_iPKfiiiSD_SD_iiiii,@function
        .size           _ZN4vllm25paged_attention_v2_kernelIthLi64ELi8ELi128ELNS_18Fp8KVCacheDataTypeE2ELb1ELi512EEEvPfS2_PT_PKS3_PKT0_S9_ifPKiSB_iPKfiiiSD_SD_iiiii,(.L_x_29675 - _ZN4vllm25paged_attention_v2_kernelIthLi64ELi8ELi128ELNS_18Fp8KVCacheDataTypeE2ELb1ELi512EEEvPfS2_PT_PKS3_PKT0_S9_ifPKiSB_iPKfiiiSD_SD_iiiii)
        .other          _ZN4vllm25paged_attention_v2_kernelIthLi64ELi8ELi128ELNS_18Fp8KVCacheDataTypeE2ELb1ELi512EEEvPfS2_PT_PKS3_PKT0_S9_ifPKiSB_iPKfiiiSD_SD_iiiii,@"STO_CUDA_ENTRY STV_DEFAULT"
_ZN4vllm25paged_attention_v2_kernelIthLi64ELi8ELi128ELNS_18Fp8KVCacheDataTypeE2ELb1ELi512EEEvPfS2_PT_PKS3_PKT0_S9_ifPKiSB_iPKfiiiSD_SD_iiiii:
.text._ZN4vllm25paged_attention_v2_kernelIthLi64ELi8ELi128ELNS_18Fp8KVCacheDataTypeE2ELb1ELi512EEEvPfS2_PT_PKS3_PKT0_S9_ifPKiSB_iPKfiiiSD_SD_iiiii:
        /* <DEDUP_REMOVED lines=12> */
[----:B------:R-:W-:Y:S01]  /*00c0*/  ULDC UR38, c[0x0][0x14] ;  /* 0x0000050000267ab9 */ /* 0x000fe20000000800 */
[----:B------:R-:W-:Y:S02]  /*00d0*/  SHF.L.U32 R17, R24, 0x6, RZ ;  /* 0x0000000618117819 */ /* 0x000fe400000006ff */
[----:B------:R-:W-:-:S03]  /*00e0*/  IABS R10, R7 ;  /* 0x00000007000a7213 */ /* 0x000fc60000000000 */
[----:B------:R-:W1:Y:S08]  /*00f0*/  LDC R14, c[0x0][0x298] ;  /* 0x0000a600ff0e7b82 */ /* 0x000e700000000800 */
[----:B------:R-:W2:Y:S01]  /*0100*/  LDC R9, c[0x0][0xc] ;  /* 0x00000300ff097b82 */ /* 0x000ea20000000800 */
[----:B0-----:R-:W-:-:S04]  /*0110*/  IABS R5, R0 ;  /* 0x0000000000057213 */ /* 0x001fc80000000000 */
[----:B------:R-:W0:Y:S08]  /*0120*/  I2F.RP R6, R5 ;  /* 0x0000000500067306 */ /* 0x000e300000209400 */
[----:B0-----:R-:W0:Y:S02]  /*0130*/  MUFU.RCP R6, R6 ;  /* 0x0000000600067308 */ /* 0x001e240000001000 */
[----:B0-----:R-:W-:-:S02]  /*0140*/  VIADD R2, R6, 0xffffffe ;  /* 0x0ffffffe06027836 */ /* 0x001fc40000000000 */
[----:B------:R-:W0:Y:S04]  /*0150*/  S2R R6, SR_TID.X ;  /* 0x0000000000067919 */ /* 0x000e280000002100 */
[----:B------:R3:W4:Y:S02]  /*0160*/  F2I.FTZ.U32.TRUNC.NTZ R3, R2 ;  /* 0x0000000200037305 */ /* 0x000724000021f000 */
[----:B---3--:R-:W-:Y:S02]  /*0170*/  IMAD.MOV.U32 R2, RZ, RZ, RZ ;  /* 0x000000ffff027224 */ /* 0x008fe400078e00ff */
[----:B----4-:R-:W-:-:S04]  /*0180*/  IMAD R8, R3, R5, RZ ;  /* 0x0000000503087224 */ /* 0x010fc800078e02ff */
[----:B------:R-:W-:-:S04]  /*0190*/  IMAD.MOV R11, RZ, RZ, -R8 ;  /* 0x000000ffff0b7224 */ /* 0x000fc800078e0a08 */
[----:B------:R-:W-:Y:S01]  /*01a0*/  IMAD.HI.U32 R11, R3, R11, R2 ;  /* 0x0000000b030b7227 */ /* 0x000fe200078e0002 */
[----:B------:R-:W-:Y:S02]  /*01b0*/  LOP3.LUT R2, R7, R0, RZ, 0x3c, !PT ;  /* 0x0000000007027212 */ /* 0x000fe400078e3cff */
[----:B------:R-:W3:Y:S01]  /*01c0*/  S2R R7, SR_CTAID.X ;  /* 0x0000000000077919 */ /* 0x000ee20000002500 */
[----:B------:R-:W-:Y:S02]  /*01d0*/  BAR.SYNC.DEFER_BLOCKING 0x0 ;  /* 0x0000000000007b1d */ /* 0x000fe40000010000 */
[----:B------:R-:W-:Y:S01]  /*01e0*/  IMAD.HI.U32 R8, R11, R10, RZ ;  /* 0x0000000a0b087227 */ /* 0x000fe200078e00ff */
[----:B------:R-:W-:Y:S02]  /*01f0*/  ISETP.GE.AND P2, PT, R2, RZ, PT ;  /* 0x000000ff0200720c */ /* 0x000fe40003f46270 */
[----:B------:R-:W-:Y:S02]  /*0200*/  IADD3 R2, R25, 0x7, RZ ;  /* 0x0000000719027810 */ /* 0x000fe40007ffe0ff */
[----:B------:R-:W-:-:S02]  /*0210*/  IADD3 R3, -R8, RZ, RZ ;  /* 0x000000ff08037210 */ /* 0x000fc40007ffe1ff */
[----:B0-----:R-:W-:-:S03]  /*0220*/  SHF.R.S32.HI R13, RZ, 0x1f, R6 ;  /* 0x0000001fff0d7819 */ /* 0x001fc60000011406 */
[----:B------:R-:W-:Y:S01]  /*0230*/  IMAD R10, R5, R3, R10 ;  /* 0x00000003050a7224 */ /* 0x000fe200078e020a */
[----:B------:R-:W-:Y:S02]  /*0240*/  SHF.R.S32.HI R3, RZ, 0x1f, R2 ;  /* 0x0000001fff037819 */ /* 0x000fe40000011402 */
[----:B------:R-:W-:Y:S02]  /*0250*/  LEA.HI R16, R13, R6, RZ, 0x5 ;  /* 0x000000060d107211 */ /* 0x000fe400078f28ff */
[----:B------:R-:W-:Y:S02]  /*0260*/  ISETP.GT.U32.AND P1, PT, R5, R10, PT ;  /* 0x0000000a0500720c */ /* 0x000fe40003f24070 */
[----:B------:R-:W-:Y:S02]  /*0270*/  LEA.HI R3, R3, R2, RZ, 0x3 ;  /* 0x0000000203037211 */ /* 0x000fe400078f18ff */
[----:B------:R-:W-:-:S09]  /*0280*/  SHF.R.S32.HI R16, RZ, 0x5, R16 ;  /* 0x00000005ff107819 */ /* 0x000fd20000011410 */
[----:B------:R-:W-:Y:S02]  /*0290*/  @!P1 IMAD.IADD R10, R10, 0x1, -R5 ;  /* 0x000000010a0a9824 */ /* 0x000fe400078e0a05 */
[----:B------:R-:W-:Y:S01]  /*02a0*/  @!P1 VIADD R8, R8, 0x1 ;  /* 0x0000000108089836 */ /* 0x000fe20000000000 */
[----:B------:R-:W-:Y:S02]  /*02b0*/  ISETP.NE.AND P1, PT, R0, RZ, PT ;  /* 0x000000ff0000720c */ /* 0x000fe40003f25270 */
[----:B------:R-:W-:Y:S02]  /*02c0*/  ISETP.GE.U32.AND P0, PT, R10, R5, PT ;  /* 0x000000050a00720c */ /* 0x000fe40003f06070 */
[----:B------:R-:W-:-:S04]  /*02d0*/  SHF.R.S32.HI R10, RZ, 0x3, R3 ;  /* 0x00000003ff0a7819 */ /* 0x000fc80000011403 */
[----:B------:R-:W-:-:S07]  /*02e0*/  VIADDMNMX R10, R17, 0x40, R10, PT ;  /* 0x00000040110a7846 */ /* 0x000fce000380010a */
[----:B------:R-:W-:Y:S01]  /*02f0*/  @P0 VIADD R8, R8, 0x1 ;  /* 0x0000000108080836 */ /* 0x000fe20000000000 */
[----:B-1----:R-:W-:-:S03]  /*0300*/  ISETP.GT.AND P0, PT, R14, -0x1, PT ;  /* 0xffffffff0e00780c */ /* 0x002fc60003f04270 */
[----:B------:R-:W-:Y:S01]  /*0310*/  @!P2 IMAD.MOV R8, RZ, RZ, -R8 ;  /* 0x000000ffff08a224 */ /* 0x000fe200078e0a08 */
[----:B------:R-:W-:Y:S01]  /*0320*/  @!P1 LOP3.LUT R8, RZ, R0, RZ, 0x33, !PT ;  /* 0x00000000ff089212 */ /* 0x000fe200078e33ff */
[----:B------:R-:W-:-:S08]  /*0330*/  IMAD.MOV.U32 R0, RZ, RZ, R5 ;  /* 0x000000ffff007224 */ /* 0x000fd000078e0005 */
        /* <DEDUP_REMOVED lines=34> */
[----:B0-----:R-:W-:Y:S01]  /*0560*/  HFMA2.MMA R2, -RZ, RZ, 0, 0 ;  /* 0x00000000ff027435 */ /* 0x001fe200000001ff */
[----:B-1----:R-:W-:-:S04]  /*0570*/  IMAD.MOV R22, RZ, RZ, -R3 ;  /* 0x000000ffff167224 */ /* 0x002fc800078e0a03 */
[----:B------:R-:W-:Y:S01]  /*0580*/  IMAD R21, R22, R15, RZ ;  /* 0x0000000f16157224 */ /* 0x000fe200078e02ff */
[----:B------:R-:W-:-:S04]  /*0590*/  IABS R22, R7 ;  /* 0x0000000700167213 */ /* 0x000fc80000000000 */
        /* <DEDUP_REMOVED lines=16> */
.L_x_5396:
[----:B------:R-:W-:Y:S02]  /*06a0*/  ULDC UR4, c[0x0][0x288] ;  /* 0x0000a20000047ab9 */ /* 0x000fe40000000800 */
[----:B------:R-:W-:-:S04]  /*06b0*/  IMAD R3, R9, UR4, R7 ;  /* 0x0000000409037c24 */ /* 0x000fc8000f8e0207 */
[----:B------:R-:W-:-:S07]  /*06c0*/  IMAD R3, R3, R14, RZ ;  /* 0x0000000e03037224 */ /* 0x000fce00078e02ff */
.L_x_5397:
        /* <DEDUP_REMOVED lines=20> */
[----:B0-----:R-:W-:-:S06]  /*0810*/  IADD3 R3, R18, 0xffffffe, RZ ;  /* 0x0ffffffe12037810 */ /* 0x001fcc0007ffe0ff */
[----:B------:R-:W0:Y:S02]  /*0820*/  F2I.FTZ.U32.TRUNC.NTZ R3, R3 ;  /* 0x0000000300037305 */ /* 0x000e24000021f000 */
[----:B0-----:R-:W-:-:S04]  /*0830*/  IMAD.MOV R13, RZ, RZ, -R3 ;  /* 0x000000ffff0d7224 */ /* 0x001fc800078e0a03 */
[----:B------:R-:W-:Y:S01]  /*0840*/  IMAD R5, R13, R14, RZ ;  /* 0x0000000e0d057224 */ /* 0x000fe200078e02ff */
[----:B------:R-:W-:-:S03]  /*0850*/  MOV R13, R17 ;  /* 0x00000011000d7202 */ /* 0x000fc60000000f00 */
[----:B------:R-:W-:Y:S01]  /*0860*/  IMAD.HI.U32 R2, R3, R5, R2 ;  /* 0x0000000503027227 */ /* 0x000fe200078e0002 */
[----:B------:R-:W-:-:S03]  /*0870*/  IABS R5, R15 ;  /* 0x0000000f00057213 */ /* 0x000fc60000000000 */
[----:B------:R-:W-:-:S07]  /*0880*/  VIADD R3, R8, -UR4 ;  /* 0x8000000408037c36 */ /* 0x000fce0008000000 */
.L_x_5401:
        /* <DEDUP_REMOVED lines=41> */
.L_x_5399:
[----:B------:R-:W-:Y:S05]  /*0b20*/  BSYNC B6 ;  /* 0x0000000000067941 */ /* 0x000fea0003800000 */
.L_x_5398:
[----:B------:R-:W0:Y:S01]  /*0b30*/  S2R R18, SR_TID.X ;  /* 0x0000000000127919 */ /* 0x000e220000002100 */
[C---:B------:R-:W-:Y:S01]  /*0b40*/  SHF.L.U32 R19, R24.reuse, 0x6, RZ ;  /* 0x0000000618137819 */ /* 0x040fe200000006ff */
[----:B------:R-:W-:Y:S01]  /*0b50*/  VIADD R0, R25, 0x7 ;  /* 0x0000000719007836 */ /* 0x000fe20000000000 */
[----:B------:R-:W-:Y:S01]  /*0b60*/  SHF.R.S32.HI R3, RZ, 0x1f, R6 ;  /* 0x0000001fff037819 */ /* 0x000fe20000011406 */
[----:B------:R-:W-:Y:S01]  /*0b70*/  UMOV UR4, 0xffffffff ;  /* 0xffffffff00047882 */ /* 0x000fe20000000000 */
[----:B------:R-:W-:Y:S01]  /*0b80*/  SHF.L.U32 R22, R24, 0x9, RZ ;  /* 0x0000000918167819 */ /* 0x000fe200000006ff */
[----:B------:R-:W-:Y:S01]  /*0b90*/  IMAD.IADD R13, R10, 0x1, -R19 ;  /* 0x000000010a0d7824 */ /* 0x000fe200078e0a13 */
[----:B------:R-:W-:Y:S02]  /*0ba0*/  LEA.HI R3, R3, R6, RZ, 0x5 ;  /* 0x0000000603037211 */ /* 0x000fe400078f28ff */
[----:B------:R-:W-:Y:S02]  /*0bb0*/  SHF.R.S32.HI R11, RZ, 0x1f, R0 ;  /* 0x0000001fff0b7819 */ /* 0x000fe40000011400 */
[----:B------:R-:W-:-:S02]  /*0bc0*/  LEA R2, R13, R22, 0x3 ;  /* 0x000000160d027211 */ /* 0x000fc400078e18ff */
[----:B------:R-:W-:Y:S02]  /*0bd0*/  LOP3.LUT R15, R3, 0xffffffe0, RZ, 0xc0, !PT ;  /* 0xffffffe0030f7812 */ /* 0x000fe400078ec0ff */
[----:B------:R-:W-:Y:S02]  /*0be0*/  VIMNMX R23, R25, R2, PT ;  /* 0x0000000219177248 */ /* 0x000fe40003fe0100 */
[----:B------:R-:W-:Y:S02]  /*0bf0*/  LEA.HI R11, R11, R0, RZ, 0x3 ;  /* 0x000000000b0b7211 */ /* 0x000fe400078f18ff */
[----:B------:R-:W-:Y:S01]  /*0c00*/  MOV R13, 0xff7fffff ;  /* 0xff7fffff000d7802 */ /* 0x000fe20000000f00 */
[----:B------:R-:W-:Y:S01]  /*0c10*/  IMAD.IADD R23, R23, 0x1, -R22 ;  /* 0x0000000117177824 */ /* 0x000fe200078e0a16 */
[----:B------:R-:W-:Y:S02]  /*0c20*/  SHF.R.S32.HI R21, RZ, 0x5, R3 ;  /* 0x00000005ff157819 */ /* 0x000fe40000011403 */
[----:B------:R-:W-:Y:S01]  /*0c30*/  SHF.R.S32.HI R20, RZ, 0x3, R11 ;  /* 0x00000003ff147819 */ /* 0x000fe2000001140b */
[----:B0-----:R-:W-:Y:S01]  /*0c40*/  IMAD.IADD R18, R18, 0x1, -R15 ;  /* 0x0000000112127824 */ /* 0x001fe200078e0a0f */
[----:B------:R-:W-:Y:S06]  /*0c50*/  BRA.DIV UR4, `(.L_x_5402) ;  /* 0x0000002604987947 */ /* 0x000fec000b800000 */
[----:B------:R-:W0:Y:S01]  /*0c60*/  SHFL.BFLY PT, R14, R13, 0x10, 0x1f ;  /* 0x0e001f000d0e7f89 */ /* 0x000e2200000e0000 */
[----:B------:R-:W-:Y:S02]  /*0c70*/  MOV R0, 0xff7fffff ;  /* 0xff7fffff00007802 */ /* 0x000fe40000000f00 */
[----:B0-----:R-:W-:-:S05]  /*0c80*/  FMNMX.FTZ R2, R14, -3.40282346638528859812e+38, !PT ;  /* 0xff7fffff0e027809 */ /* 0x001fca0007810000 */
[----:B------:R-:W0:Y:S02]  /*0c90*/  SHFL.BFLY PT, R14, R2, 0x8, 0x1f ;  /* 0x0d001f00020e7f89 */ /* 0x000e2400000e0000 */
[----:B0-----:R-:W-:-:S05]  /*0ca0*/  FMNMX.FTZ R3, R2, R14, !PT ;  /* 0x0000000e02037209 */ /* 0x001fca0007810000 */
[----:B------:R0:W1:Y:S02]  /*0cb0*/  SHFL.BFLY PT, R14, R3, 0x4, 0x1f ;  /* 0x0c801f00030e7f89 */ /* 0x00006400000e0000 */
.L_x_5432:
        /* <DEDUP_REMOVED lines=26> */
[----:B------:R-:W-:Y:S01]  /*0e60*/  IADD3 R3, -R19, RZ, RZ ;  /* 0x000000ff13037210 */ /* 0x000fe20007ffe1ff */
[----:B------:R-:W-:-:S03]  /*0e70*/  IMAD.MOV.U32 R2, RZ, RZ, R6 ;  /* 0x000000ffff027224 */ /* 0x000fc600078e0006 */
[----:B------:R-:W-:Y:S02]  /*0e80*/  VIADDMNMX R0, R3, 0xffffffbf, R0, !PT ;  /* 0xffffffbf03007846 */ /* 0x000fe40007800100 */
[----:B------:R-:W-:Y:S02]  /*0e90*/  LOP3.LUT R3, RZ, R25, RZ, 0x33, !PT ;  /* 0x00000019ff037212 */ /* 0x000fe400078e33ff */
[----:B------:R-:W-:-:S04]  /*0ea0*/  LEA R0, R0, 0x7, 0x3 ;  /* 0x0000000700007811 */ /* 0x000fc800078e18ff */
[----:B------:R-:W-:-:S04]  /*0eb0*/  VIMNMX R3, R0, R3, !PT ;  /* 0x0000000300037248 */ /* 0x000fc80007fe0100 */
[----:B------:R-:W-:-:S05]  /*0ec0*/  IADD3 R3, -R6, -0x2, -R3 ;  /* 0xfffffffe06037810 */ /* 0x000fca0007ffe903 */
[----:B------:R-:W-:-:S05]  /*0ed0*/  IMAD.IADD R3, R3, 0x1, -R22 ;  /* 0x0000000103037824 */ /* 0x000fca00078e0a16 */
[C---:B------:R-:W-:Y:S02]  /*0ee0*/  LEA.HI R0, R3.reuse, 0x1, RZ, 0x19 ;  /* 0x0000000103007811 */ /* 0x040fe400078fc8ff */
[----:B------:R-:W-:Y:S01]  /*0ef0*/  ISETP.GE.U32.AND P3, PT, R3, 0x180, PT ;  /* 0x000001800300780c */ /* 0x000fe20003f66070 */
[----:B------:R-:W-:Y:S01]  /*0f00*/  HFMA2.MMA R3, -RZ, RZ, 0, 0 ;  /* 0x00000000ff037435 */ /* 0x000fe200000001ff */
        /* <DEDUP_REMOVED lines=9> */
.L_x_5407:
        /* <DEDUP_REMOVED lines=11> */
.L_x_5406:
[----:B------:R-:W-:Y:S05]  /*1050*/  BSYNC B1 ;  /* 0x0000000000017941 */ /* 0x000fea0003800000 */
.L_x_5405:
        /* <DEDUP_REMOVED lines=14> */
.L_x_5410:
        /* <DEDUP_REMOVED lines=100> */
.L_x_5409:
[----:B------:R-:W-:Y:S05]  /*1780*/  BSYNC B1 ;  /* 0x0000000000017941 */ /* 0x000fea0003800000 */
.L_x_5408:
        /* <DEDUP_REMOVED lines=54> */
[----:B0-----:R-:W-:-:S07]  /*1af0*/  IADD3 R0, R0, 0x1000, RZ ;  /* 0x0000100000007810 */ /* 0x001fce0007ffe0ff */
.L_x_5412:
[----:B------:R-:W-:Y:S05]  /*1b00*/  BSYNC B1 ;  /* 0x0000000000017941 */ /* 0x000fea0003800000 */
.L_x_5411:
        /* <DEDUP_REMOVED lines=26> */
.L_x_5404:
[----:B------:R-:W-:Y:S05]  /*1cb0*/  BSYNC B0 ;  /* 0x0000000000007941 */ /* 0x000fea0003800000 */
.L_x_5403:
        /* <DEDUP_REMOVED lines=16> */
[----:B------:R-:W-:-:S04]  /*1dc0*/  @!P3 MOV R27, 0x400 ;  /* 0x00000400001bb802 */ /* 0x000fc80000000f00 */
[----:B---3--:R-:W-:Y:S01]  /*1dd0*/  @!P3 LEA R27, R2, R27, 0x18 ;  /* 0x0000001b021bb211 */ /* 0x008fe200078ec0ff */
[----:B------:R-:W-:-:S03]  /*1de0*/  @!P0 IMAD.IADD R2, R26, 0x1, R13 ;  /* 0x000000011a028824 */ /* 0x000fc600078e020d */
        /* <DEDUP_REMOVED lines=35> */
.L_x_5417:
        /* <DEDUP_REMOVED lines=8> */
.L_x_5416:
[----:B------:R-:W-:Y:S05]  /*20a0*/  BSYNC B1 ;  /* 0x0000000000017941 */ /* 0x000fea0003800000 */
.L_x_5415:
        /* <DEDUP_REMOVED lines=14> */
.L_x_5420:
        /* <DEDUP_REMOVED lines=52> */
.L_x_5419:
[----:B------:R-:W-:Y:S05]  /*24d0*/  BSYNC B1 ;  /* 0x0000000000017941 */ /* 0x000fea0003800000 */
.L_x_5418:
        /* <DEDUP_REMOVED lines=31> */
.L_x_5422:
[----:B------:R-:W-:Y:S05]  /*26d0*/  BSYNC B1 ;  /* 0x0000000000017941 */ /* 0x000fea0003800000 */
.L_x_5421:
        /* <DEDUP_REMOVED lines=14> */
.L_x_5414:
[----:B------:R-:W-:Y:S05]  /*27c0*/  BSYNC B0 ;  /* 0x0000000000007941 */ /* 0x000fea0003800000 */
.L_x_5413:
        /* <DEDUP_REMOVED lines=22> */
.L_x_5424:
[----:B------:R-:W-:Y:S05]  /*2930*/  BSYNC B0 ;  /* 0x0000000000007941 */ /* 0x000fea0003800000 */
.L_x_5423:
        /* <DEDUP_REMOVED lines=22> */
[----:B------:R-:W-:Y:S01]  /*2aa0*/  IMAD R3, R14, R11, RZ ;  /* 0x0000000b0e037224 */ /* 0x000fe200078e02ff */
[----:B------:R-:W-:-:S03]  /*2ab0*/  IABS R14, R0 ;  /* 0x00000000000e7213 */ /* 0x000fc60000000000 */
[----:B------:R-:W-:Y:S01]  /*2ac0*/  IMAD.HI.U32 R12, R13, R3, R12 ;  /* 0x000000030d0c7227 */ /* 0x000fe200078e000c */
[----:B------:R-:W-:-:S07]  /*2ad0*/  MOV R3, R14 ;  /* 0x0000000e00037202 */ /* 0x000fce0000000f00 */
.L_x_5427:
        /* <DEDUP_REMOVED lines=33> */
.L_x_5425:
        /* <DEDUP_REMOVED lines=15> */
[----:B------:R-:W-:Y:S04]  /*2de0*/  @!P0 STS [R21+-0x200], RZ ;  /* 0xfffe00ff15008388 */ /* 0x000fe80000000800 */
[----:B------:R-:W-:Y:S01]  /*2df0*/  @!P0 STS [R21+-0x180], RZ ;  /* 0xfffe80ff15008388 */ /* 0x000fe20000000800 */
[----:B------:R-:W-:Y:S01]  /*2e00*/  BAR.SYNC.DEFER_BLOCKING 0x0 ;  /* 0x0000000000007b1d */ /* 0x000fe20000010000 */
[C---:B------:R-:W-:Y:S01]  /*2e10*/  ISETP.GT.AND P0, PT, R6.reuse, 0x1f, PT ;  /* 0x0000001f0600780c */ /* 0x040fe20003f04270 */
[----:B------:R-:W-:-:S04]  /*2e20*/  VIADD R6, R6, 0x1f ;  /* 0x0000001f06067836 */ /* 0x000fc80000000000 */
        /* <DEDUP_REMOVED lines=28> */
[-C--:B------:R-:W-:Y:S02]  /*2ff0*/  IADD3 R7, P1, R18, R19.reuse, RZ ;  /* 0x0000001312077210 */ /* 0x080fe40007f3e0ff */
[----:B------:R-:W-:Y:S02]  /*3000*/  IADD3 R6, P2, R4, R19, RZ ;  /* 0x0000001304067210 */ /* 0x000fe40007f5e0ff */
[-C--:B------:R-:W-:Y:S02]  /*3010*/  LEA.HI.X.SX32 R18, R18, R9.reuse, 0x1, P1 ;  /* 0x0000000912127211 */ /* 0x080fe400008f0eff */
[----:B------:R-:W-:Y:S02]  /*3020*/  LEA.HI.X.SX32 R5, R4, R9, 0x1, P2 ;  /* 0x0000000904057211 */ /* 0x000fe400010f0eff */
[----:B------:R-:W-:Y:S02]  /*3030*/  LEA R2, P0, R7, UR4, 0x1 ;  /* 0x0000000407027c11 */ /* 0x000fe4000f8008ff */
[----:B------:R-:W-:-:S02]  /*3040*/  LEA R4, P1, R6, UR4, 0x1 ;  /* 0x0000000406047c11 */ /* 0x000fc4000f8208ff */
[----:B------:R-:W-:Y:S02]  /*3050*/  LEA.HI.X R3, R7, UR5, R18, 0x1, P0 ;  /* 0x0000000507037c11 */ /* 0x000fe400080f0c12 */
[----:B------:R-:W-:Y:S02]  /*3060*/  LEA.HI.X R5, R6, UR5, R5, 0x1, P1 ;  /* 0x0000000506057c11 */ /* 0x000fe400088f0c05 */
[----:B------:R-:W-:Y:S01]  /*3070*/  PRMT R6, R0, 0x7632, R6 ;  /* 0x0000763200067816 */ /* 0x000fe20000000006 */
[----:B------:R-:W-:Y:S04]  /*3080*/  STG.E.U16 desc[UR36][R2.64], R0 ;  /* 0x0000000002007986 */ /* 0x000fe8000c101524 */
[----:B------:R-:W-:Y:S01]  /*3090*/  STG.E.U16 desc[UR36][R4.64], R6 ;  /* 0x0000000604007986 */ /* 0x000fe2000c101524 */
[----:B------:R-:W-:Y:S05]  /*30a0*/  EXIT ;  /* 0x000000000000794d */ /* 0x000fea0003800000 */
.L_x_5400:
        /* <DEDUP_REMOVED lines=16> */
.L_x_5426:
        /* <DEDUP_REMOVED lines=16> */
.L_x_5428:
[----:B------:R-:W-:Y:S05]  /*32b0*/  EXIT ;  /* 0x000000000000794d */ /* 0x000fea0003800000 */
.L_x_5402:
[----:B------:R-:W-:Y:S01]  /*32c0*/  HFMA2.MMA R11, -RZ, RZ, 0, 1.847743988037109375e-06 ;  /* 0x0000001fff0b7435 */ /* 0x000fe200000001ff */
[----:B------:R-:W-:Y:S01]  /*32d0*/  IMAD.MOV.U32 R12, RZ, RZ, 0x10 ;  /* 0x00000010ff0c7424 */ /* 0x000fe200078e00ff */
[----:B------:R-:W-:Y:S01]  /*32e0*/  MOV R0, 0xff7fffff ;  /* 0xff7fffff00007802 */ /* 0x000fe20000000f00 */
[----:B------:R-:W-:-:S08]  /*32f0*/  IMAD.MOV.U32 R15, RZ, RZ, -0x1 ;  /* 0xffffffffff0f7424 */ /* 0x000fd000078e00ff */
[----:B------:R-:W-:Y:S05]  /*3300*/  WARPSYNC.COLLECTIVE R15, `(.L_x_5429) ;  /* 0x000000000f087348 */ /* 0x000fea0003c00000 */
[----:B------:R0:W1:Y:S02]  /*3310*/  SHFL.BFLY P6, R14, R13, R12, R11 ;  /* 0x0c00000c0d0e7389 */ /* 0x00006400000c000b */
[----:B01----:R-:W-:Y:S01]  /*3320*/  ENDCOLLECTIVE ;  /* 0x000000000000791b */ /* 0x003fe20003800000 */
.L_x_5429:
[----:B------:R-:W-:Y:S01]  /*3330*/  IMAD.MOV.U32 R12, RZ, RZ, 0x8 ;  /* 0x00000008ff0c7424 */ /* 0x000fe200078e00ff */
[----:B------:R-:W-:-:S04]  /*3340*/  FMNMX.FTZ R2, R14, -3.40282346638528859812e+38, !PT ;  /* 0xff7fffff0e027809 */ /* 0x000fc80007810000 */
[----:B------:R-:W-:-:S07]  /*3350*/  MOV R13, R2 ;  /* 0x00000002000d7202 */ /* 0x000fce0000000f00 */
[----:B------:R-:W-:Y:S05]  /*3360*/  WARPSYNC.COLLECTIVE R15, `(.L_x_5430) ;  /* 0x000000000f087348 */ /* 0x000fea0003c00000 */
[----:B------:R0:W1:Y:S02]  /*3370*/  SHFL.BFLY P6, R14, R13, R12, R11 ;  /* 0x0c00000c0d0e7389 */ /* 0x00006400000c000b */
[----:B01----:R-:W-:Y:S01]  /*3380*/  ENDCOLLECTIVE ;  /* 0x000000000000791b */ /* 0x003fe20003800000 */
.L_x_5430:
[----:B------:R-:W-:Y:S01]  /*3390*/  IMAD.MOV.U32 R12, RZ, RZ, 0x4 ;  /* 0x00000004ff0c7424 */ /* 0x000fe200078e00ff */
[----:B------:R-:W-:-:S04]  /*33a0*/  FMNMX.FTZ R3, R2, R14, !PT ;  /* 0x0000000e02037209 */ /* 0x000fc80007810000 */
[----:B------:R-:W-:-:S07]  /*33b0*/  MOV R13, R3 ;  /* 0x00000003000d7202 */ /* 0x000fce0000000f00 */
[----:B------:R-:W-:Y:S05]  /*33c0*/  WARPSYNC.COLLECTIVE R15, `(.L_x_5431) ;  /* 0x000000000f087348 */ /* 0x000fea0003c00000 */
[----:B------:R0:W1:Y:S02]  /*33d0*/  SHFL.BFLY P6, R14, R13, R12, R11 ;  /* 0x0c00000c0d0e7389 */ /* 0x00006400000c000b */
[----:B01----:R-:W-:Y:S01]  /*33e0*/  ENDCOLLECTIVE ;  /* 0x000000000000791b */ /* 0x003fe20003800000 */
.L_x_5431:
[----:B------:R-:W-:Y:S05]  /*33f0*/  BRA `(.L_x_5432) ;  /* 0xffffffd800307947 */ /* 0x000fea000383ffff */
.L_x_5433:
        /* <DEDUP_REMOVED lines=16> */
.L_x_29675:


//--------------------- .text._ZN4vllm25paged_attention_v2_kernelIthLi32ELi8ELi128ELNS_18Fp8KVCacheDataTypeE2ELb1ELi512EEEvPfS2_PT_PKS3_PKT0_S9_ifPKiSB_iPKfiiiSD_SD_iiiii --------------------------
	.section	.text._ZN4vllm25paged_attention_v2_kernelIthLi32ELi8ELi128ELNS_18Fp8KVCacheDataTypeE2ELb1ELi512EEEvPfS2_PT_PKS3_PKT0_S9_ifPKiSB_iPKfiiiSD_SD_iiiii,"ax",@progbits
	.align	128
        .global         _ZN4vllm25paged_attention_v2_kernelIthLi32ELi8ELi128ELNS_18Fp8KVCacheDataTypeE2ELb1ELi512EEEvPfS2_PT_PKS3_PKT0_S9_ifPKiSB_iPKfiiiSD_SD_iiiii
        .type           _ZN4vllm25paged_attention_v2_kernelIthLi32ELi8ELi128ELNS_18Fp8KVCacheDataTypeE2ELb1ELi512EEEvPfS2_PT_PKS3_PKT0_S9_ifPKiSB_iPKfiiiSD_SD_iiiii,@function
        .size           _ZN4vllm25paged_attention_v2_kernelIthLi32ELi8ELi128ELNS_18Fp8KVCacheDataTypeE2ELb1ELi512EEEvPfS2_PT_PKS3_PKT0_S9_ifPKiSB_iPKfiiiSD_SD_iiiii,(.L_x_29676 - _ZN4vllm25paged_attention_v2_kernelIthLi32ELi8ELi128ELNS_18Fp8KVCacheDataTypeE2ELb1ELi512EEEvPfS2_PT_PKS3_PKT0_S9_ifPKiSB_iPKfiiiSD_SD_iiiii)
        .other          _ZN4vllm25paged_attention_v2_kernelIthLi32ELi8ELi128ELNS_18Fp8KVCacheDataTypeE2ELb1ELi512EEEvPfS2_PT_PKS3_PKT0_S9_ifPKiSB_iPKfiiiSD_SD_iiiii,@"STO_CUDA_ENTRY STV_DEFAULT"
_ZN4vllm25paged_attention_v2_kernelIthLi32ELi8ELi128ELNS_18Fp8KVCacheDataTypeE2ELb1ELi512EEEvPfS2_PT_PKS3_PKT0_S9_ifPKiSB_iPKfiiiSD_SD_iiiii:
.text._ZN4vllm25paged_attention_v2_kernelIthLi32ELi8ELi128ELNS_18Fp8KVCacheDataTypeE2ELb1ELi512EEEvPfS2_PT_PKS3_PKT0_S9_ifPKiSB_iPKfiiiSD_SD_iiiii:
        /* <DEDUP_REMOVED lines=109> */
.L_x_5434:
[----:B------:R-:W-:Y:S02]  /*06d0*/  ULDC UR4, c[0x0][0x288] ;  /* 0x0000a20000047ab9 */ /* 0x000fe40000000800 */
[----:B------:R-:W-:-:S04]  /*06e0*/  IMAD R3, R10, UR4, R17 ;  /* 0x000000040a037c24 */ /* 0x000fc8000f8e0211 */
[----:B------:R-:W-:-:S07]  /*06f0*/  IMAD R6, R3, R6, RZ ;  /* 0x0000000603067224 */ /* 0x000fce00078e02ff */
.L_x_5435:
        /* <DEDUP_REMOVED lines=28> */
.L_x_5439:
        /* <DEDUP_REMOVED lines=33> */
[----:B------:R-:W-:Y:S01]  /*0ad0*/  @!P0 IMAD.IADD R14, R5, 0x1, R14 ;  /* 0x00000001050e8824 */ /* 0x000fe200078e020e */
[----:B------:R-:W-:Y:S02]  /*0ae0*/  @!P0 MOV R23, 0xff7fffff ;  /* 0xff7fffff00178802 */ /* 0x000fe40000000f00 */
[----:B------:R-:W-:-:S04]  /*0af0*/  @!P0 IADD3 R15, R15, 0x20, RZ ;  /* 0x000000200f0f8810 */ /* 0x000fc80007ffe0ff */
[----:B0-----:R-:W-:-:S05]  /*0b00*/  @!P0 LEA R15, R24, R15, 0x18 ;  /* 0x0000000f180f8211 */ /* 0x001fca00078ec0ff */
[----:B------:R-:W-:-:S05]  /*0b10*/  @!P0 IMAD R14, R14, 0x4, R15 ;  /* 0x000000040e0e8824 */ /* 0x000fca00078e020f */
[----:B------:R0:W-:Y:S01]  /*0b20*/  @!P0 STS [R14], R23 ;  /* 0x000000170e008388 */ /* 0x0001e20000000800 */
[----:B------:R-:W-:-:S13]  /*0b30*/  ISETP.GE.AND P0, PT, R11, R8, PT ;  /* 0x000000080b00720c */ /* 0x000fda0003f06270 */
[----:B0-----:R-:W-:Y:S05]  /*0b40*/  @!P0 BRA `(.L_x_5439) ;  /* 0xfffffffc005c8947 */ /* 0x001fea000383ffff */
.L_x_5437:
[----:B------:R-:W-:Y:S05]  /*0b50*/  BSYNC B6 ;  /* 0x0000000000067941 */ /* 0x000fea0003800000 */
.L_x_5436:
        /* <DEDUP_REMOVED lines=24> */
.L_x_5470:
        /* <DEDUP_REMOVED lines=47> */
.L_x_5445:
        /* <DEDUP_REMOVED lines=11> */
.L_x_5444:
[----:B------:R-:W-:Y:S05]  /*1080*/  BSYNC B1 ;  /* 0x0000000000017941 */ /* 0x000fea0003800000 */
.L_x_5443:
        /* <DEDUP_REMOVED lines=14> */
.L_x_5448:
        /* <DEDUP_REMOVED lines=100> */
.L_x_5447:
[----:B------:R-:W-:Y:S05]  /*17b0*/  BSYNC B1 ;  /* 0x0000000000017941 */ /* 0x000fea0003800000 */
.L_x_5446:
        /* <DEDUP_REMOVED lines=55> */
.L_x_5450:
[----:B------:R-:W-:Y:S05]  /*1b30*/  BSYNC B1 ;  /* 0x0000000000017941 */ /* 0x000fea0003800000 */
.L_x_5449:
        /* <DEDUP_REMOVED lines=26> */
.L_x_5442:
[----:B------:R-:W-:Y:S05]  /*1ce0*/  BSYNC B0 ;  /* 0x0000000000007941 */ /* 0x000fea0003800000 */
.L_x_5441:
        /* <DEDUP_REMOVED lines=55> */
.L_x_5455:
        /* <DEDUP_REMOVED lines=8> */
.L_x_5454:
[----:B------:R-:W-:Y:S05]  /*20e0*/  BSYNC B1 ;  /* 0x0000000000017941 */ /* 0x000fea0003800000 */
.L_x_5453:
        /* <DEDUP_REMOVED lines=14> */
.L_x_5458:
        /* <DEDUP_REMOVED lines=52> */
.L_x_5457:
[----:B------:R-:W-:Y:S05]  /*2510*/  BSYNC B1 ;  /* 0x0000000000017941 */ /* 0x000fea0003800000 */
.L_x_5456:
        /* <DEDUP_REMOVED lines=31> */
.L_x_5460:
[----:B------:R-:W-:Y:S05]  /*2710*/  BSYNC B1 ;  /* 0x0000000000017941 */ /* 0x000fea0003800000 */
.L_x_5459:
        /* <DEDUP_REMOVED lines=14> */
.L_x_5452:
[----:B------:R-:W-:Y:S05]  /*2800*/  BSYNC B0 ;  /* 0x0000000000007941 */ /* 0x000fea0003800000 */
.L_x_5451:
        /* <DEDUP_REMOVED lines=22> */
.L_x_5462:
[----:B------:R-:W-:Y:S05]  /*2970*/  BSYNC B0 ;  /* 0x0000000000007941 */ /* 0x000fea0003800000 */
.L_x_5461:
        /* <DEDUP_REMOVED lines=26> */
.L_x_5465:
        /* <DEDUP_REMOVED lines=33> */
.L_x_5463:
[----:B------:R-:W-:Y:S05]  /*2d30*/  WARPSYNC.ALL ;  /* 0x0000000000007948 */ /* 0x000fea0003800000 */
[----:B------:R-:W4:Y:S08]  /*2d40*/  S2UR UR5, SR_CgaCtaId ;  /* 0x00000000000579c3 */ /* 0x000f300000008800 */
[----:B------:R-:W-:Y:S01]  /*2d50*/  BAR.SYNC.DEFER_BLOCKING 0x0 ;  /* 0x0000000000007b1d */ /* 0x000fe20000010000 */
[----:B-1----:R-:W-:Y:S01]  /*2d60*/  LOP3.LUT R0, R16, 0xffffffc0, RZ, 0xc0, !PT ;  /* 0xffffffc010007812 */ /* 0x002fe200078ec0ff */
[----:B------:R-:W-:Y:S01]  /*2d70*/  IMAD R4, R4, 0x20, R5 ;  /* 0x0000002004047824 */ /* 0x000fe200078e0205 */
[----:B------:R-:W-:-:S02]  /*2d80*/  ISETP.GT.AND P1, PT, R16, 0x3f, PT ;  /* 0x0000003f1000780c */ /* 0x000fc40003f24270 */
[----:B------:R-:W-:Y:S01]  /*2d90*/  ISETP.NE.AND P0, PT, R0, 0x40, PT ;  /* 0x000000400000780c */ /* 0x000fe20003f05270 */
[----:B------:R-:W-:Y:S01]  /*2da0*/  UMOV UR4, 0x400 ;  /* 0x0000040000047882 */ /* 0x000fe20000000000 */
[----:B---3--:R-:W-:Y:S01]  /*2db0*/  LOP3.LUT R2, R16, 0xffffffe0, RZ, 0xc0, !PT ;  /* 0xffffffe010027812 */ /* 0x008fe200078ec0ff */
        /* <DEDUP_REMOVED lines=15> */
[----:B------:R1:W3:Y:S02]  /*2eb0*/  @!P0 LDS R0, [R4] ;  /* 0x0000000004008984 */ /* 0x0002e40000000800 */
[----:B------:R-:W-:Y:S06]  /*2ec0*/  BAR.SYNC.DEFER_BLOCKING 0x0 ;  /* 0x0000000000007b1d */ /* 0x000fec0000010000 */
[----:B------:R-:W-:Y:S05]  /*2ed0*/  @P1 EXIT ;  /* 0x000000000000194d */ /* 0x000fea0003800000 */
[----:B------:R-:W-:Y:S01]  /*2ee0*/  IMAD R2, R17, UR38, RZ ;  /* 0x0000002611027c24 */ /* 0x000fe2000f8e02ff */
[----:B------:R-:W-:Y:S01]  /*2ef0*/  SHF.L.U32 R19, R19, 0x5, RZ ;  /* 0x0000000513137819 */ /* 0x000fe200000006ff */
[----:B------:R-:W-:Y:S01]  /*2f00*/  IMAD R10, R21, R10, RZ ;  /* 0x0000000a150a7224 */ /* 0x000fe200078e02ff */
[----:B------:R-:W-:Y:S01]  /*2f10*/  SHF.R.S32.HI R6, RZ, 0x1f, R5 ;  /* 0x0000001fff067819 */ /* 0x000fe20000011405 */
[----:B------:R-:W-:Y:S02]  /*2f20*/  IMAD.SHL.U32 R2, R2, 0x20, RZ ;  /* 0x0000002002027824 */ /* 0x000fe400078e00ff */
[----:B-1-3--:R-:W-:Y:S01]  /*2f30*/  @!P0 FADD.FTZ R3, R3, R0 ;  /* 0x0000000003038221 */ /* 0x00afe20000010000 */
        /* <DEDUP_REMOVED lines=8> */
[----:B------:R-:W-:Y:S02]  /*2fc0*/  F2FP.F16.F32.PACK_AB R0, RZ, R3 ;  /* 0x00000003ff00723e */ /* 0x000fe400000000ff */
[----:B------:R-:W-:-:S02]  /*2fd0*/  LEA.HI.X.SX32 R5, R2, R19, 0x1, P1 ;  /* 0x0000001302057211 */ /* 0x000fc400008f0eff */
[----:B------:R-:W-:-:S04]  /*2fe0*/  LEA R2, P0, R4, UR4, 0x1 ;  /* 0x0000000404027c11 */ /* 0x000fc8000f8008ff */
[----:B------:R-:W-:-:S05]  /*2ff0*/  LEA.HI.X R3, R4, UR5, R5, 0x1, P0 ;  /* 0x0000000504037c11 */ /* 0x000fca00080f0c05 */
[----:B------:R-:W-:Y:S01]  /*3000*/  STG.E.U16 desc[UR36][R2.64], R0 ;  /* 0x0000000002007986 */ /* 0x000fe2000c101524 */
[----:B------:R-:W-:Y:S05]  /*3010*/  EXIT ;  /* 0x000000000000794d */ /* 0x000fea0003800000 */
.L_x_5438:
        /* <DEDUP_REMOVED lines=16> */
.L_x_5464:
        /* <DEDUP_REMOVED lines=16> */
.L_x_5466:
[----:B------:R-:W-:Y:S05]  /*3220*/  EXIT ;  /* 0x000000000000794d */ /* 0x000fea0003800000 */
.L_x_5440:
[----:B------:R-:W-:Y:S01]  /*3230*/  HFMA2.MMA R11, -RZ, RZ, 0, 1.847743988037109375e-06 ;  /* 0x0000001fff0b7435 */ /* 0x000fe200000001ff */
[----:B------:R-:W-:Y:S01]  /*3240*/  IMAD.MOV.U32 R12, RZ, RZ, 0x10 ;  /* 0x00000010ff0c7424 */ /* 0x000fe200078e00ff */
[----:B------:R-:W-:Y:S01]  /*3250*/  MOV R2, 0xff7fffff ;  /* 0xff7fffff00027802 */ /* 0x000fe20000000f00 */
[----:B------:R-:W-:-:S08]  /*3260*/  IMAD.MOV.U32 R15, RZ, RZ, -0x1 ;  /* 0xffffffffff0f7424 */ /* 0x000fd000078e00ff */
[----:B------:R-:W-:Y:S05]  /*3270*/  WARPSYNC.COLLECTIVE R15, `(.L_x_5467) ;  /* 0x000000000f087348 */ /* 0x000fea0003c00000 */
[----:B------:R0:W1:Y:S02]  /*3280*/  SHFL.BFLY P6, R14, R13, R12, R11 ;  /* 0x0c00000c0d0e7389 */ /* 0x00006400000c000b */
[----:B01----:R-:W-:Y:S01]  /*3290*/  ENDCOLLECTIVE ;  /* 0x000000000000791b */ /* 0x003fe20003800000 */
.L_x_5467:
[----:B------:R-:W-:Y:S01]  /*32a0*/  IMAD.MOV.U32 R12, RZ, RZ, 0x8 ;  /* 0x00000008ff0c7424 */ /* 0x000fe200078e00ff */
[----:B------:R-:W-:-:S04]  /*32b0*/  FMNMX.FTZ R0, R14, -3.40282346638528859812e+38, !PT ;  /* 0xff7fffff0e007809 */ /* 0x000fc80007810000 */
[----:B------:R-:W-:-:S07]  /*32c0*/  MOV R13, R0 ;  /* 0x00000000000d7202 */ /* 0x000fce0000000f00 */
[----:B------:R-:W-:Y:S05]  /*32d0*/  WARPSYNC.COLLECTIVE R15, `(.L_x_5468) ;  /* 0x000000000f087348 */ /* 0x000fea0003c00000 */
[----:B------:R0:W1:Y:S02]  /*32e0*/  SHFL.BFLY P6, R14, R13, R12, R11 ;  /* 0x0c00000c0d0e7389 */ /* 0x00006400000c000b */
[----:B01----:R-:W-:Y:S01]  /*32f0*/  ENDCOLLECTIVE ;  /* 0x000000000000791b */ /* 0x003fe20003800000 */
.L_x_5468:
[----:B------:R-:W-:Y:S01]  /*3300*/  IMAD.MOV.U32 R12, RZ, RZ, 0x4 ;  /* 0x00000004ff0c7424 */ /* 0x000fe200078e00ff */
[----:B------:R-:W-:-:S04]  /*3310*/  FMNMX.FTZ R3, R0, R14, !PT ;  /* 0x0000000e00037209 */ /* 0x000fc80007810000 */
[----:B------:R-:W-:-:S07]  /*3320*/  MOV R13, R3 ;  /* 0x00000003000d7202 */ /* 0x000fce0000000f00 */
[----:B------:R-:W-:Y:S05]  /*3330*/  WARPSYNC.COLLECTIVE R15, `(.L_x_5469) ;  /* 0x000000000f087348 */ /* 0x000fea0003c00000 */
[----:B------:R0:W1:Y:S02]  /*3340*/  SHFL.BFLY P6, R14, R13, R12, R11 ;  /* 0x0c00000c0d0e7389 */ /* 0x00006400000c000b */
[----:B01----:R-:W-:Y:S01]  /*3350*/  ENDCOLLECTIVE ;  /* 0x000000000000791b */ /* 0x003fe20003800000 */
.L_x_5469:
[----:B------:R-:W-:Y:S05]  /*3360*/  BRA `(.L_x_5470) ;  /* 0xffffffd8005c7947 */ /* 0x000fea000383ffff */
.L_x_5471:
        /* <DEDUP_REMOVED lines=9> */
.L_x_29676:


//--------------------- .text._ZN4vllm25paged_attention_v2_kernelIfhLi256ELi32ELi128ELNS_18Fp8KVCacheDataTypeE2ELb0ELi512EEEvPfS2_PT_PKS3_PKT0_S9_ifPKiSB_iPKfiiiSD_SD_iiiii --------------------------
	.section	.text._ZN4vllm25paged_attention_v2_kernelIfhLi256ELi32ELi128ELNS_18Fp8KVCacheDataTypeE2ELb0ELi512EEEvPfS2_PT_PKS3_PKT0_S9_ifPKiSB_iPKfiiiSD_SD_iiiii,"ax",@progbits
	.align	128
        .global         _ZN4vllm25paged_attention_v2_kernelIfhLi256ELi32ELi128ELNS_18Fp8KVCacheDataTypeE2ELb0ELi512EEEvPfS2_PT_PKS3_PKT0_S9_ifPKiSB_iPKfiiiSD_SD_iiiii
        .type           _ZN4vllm25paged_attention_v2_kernelIfhLi256ELi32ELi128ELNS_18Fp8KVCacheDataTypeE2ELb0ELi512EEEvPfS2_PT_PKS3_PKT0_S9_ifPKiSB_iPKfiiiSD_SD_iiiii,@function
        .size           _ZN4vllm25paged_attention_v2_kernelIfhLi256ELi32ELi128ELNS_18Fp8KVCacheDataTypeE2ELb0ELi512EEEvPfS2_PT_PKS3_PKT0_S9_ifPKiSB_iPKfiiiSD_SD_iiiii,(.L_x_29677 - _ZN4vllm25paged_attention_v2_kernelIfhLi256ELi32ELi128ELNS_18Fp8KVCacheDataTypeE2ELb0ELi512EEEvPfS2_PT_PKS3_PKT0_S9_ifPKiSB_iPKfiiiSD_SD_iiiii)
        .other          _ZN4vllm25paged_attention_v2_kernelIfhLi256ELi32ELi128ELNS_18Fp8KVCacheDataTypeE2ELb0ELi512EEEvPfS2_PT_PKS3_PKT0_S9_ifPKiSB_iPKfiiiSD_SD_iiiii,@"STO_CUDA_ENTRY STV_DEFAULT"
_ZN4vllm25paged_attention_v2_kernelIfhLi256ELi32ELi128ELNS_18Fp8KVCacheDataTypeE2ELb0ELi512EEEvPfS2_PT_PKS3_PKT0_S9_ifPKiSB_iPKfiiiSD_SD_iiiii:
.text._ZN4vllm25paged_attention_v2_kernelIfhLi256ELi32ELi128ELNS_18Fp8KVCacheDataTypeE2ELb0ELi512EEEvPfS2_PT_PKS3_PKT0_S9_ifPKiSB_iPKfiiiSD_SD_iiiii:
        /* <DEDUP_REMOVED lines=22> */
[----:B------:R-:W-:-:S03]  /*0160*/  VIMNMX R0, R10, R5, PT ;  /* 0x000000050a007248 */ /* 0x000fc60003fe0100 */
        /* <DEDUP_REMOVED lines=23> */
.L_x_5510:
        /* <DEDUP_REMOVED lines=18> */
[----:B-1----:R-:W-:Y:S01]  /*0400*/  FMNMX.FTZ R5, R3, R2, !PT ;  /* 0x0000000203057209 */ /* 0x002fe20007810000 */
[----:B------:R-:W-:-:S04]  /*0410*/  IMAD.MOV.U32 R3, RZ, RZ, RZ ;  /* 0x000000ffff037224 */ /* 0x000fc800078e00ff */
[----:B------:R-:W1:Y:S02]  /*0420*/  SHFL.BFLY PT, R0, R5, 0x1, 0x1f ;  /* 0x0c201f0005007f89 */ /* 0x000e6400000e0000 */
[----:B-1----:R-:W-:-:S06]  /*0430*/  FMNMX.FTZ R0, R5, R0, !PT ;  /* 0x0000000005007209 */ /* 0x002fcc0007810000 */
[----:B------:R-:W1:Y:S01]  /*0440*/  SHFL.IDX PT, R0, R0, RZ, 0x1f ;  /* 0x00001fff00007589 */ /* 0x000e6200000e0000 */
[----:B------:R-:W-:Y:S05]  /*0450*/  @P1 BRA `(.L_x_5475) ;  /* 0x0000000c00a01947 */ /* 0x000fea0003800000 */
[----:B------:R-:W-:Y:S01]  /*0460*/  IMAD.MOV.U32 R2, RZ, RZ, -0x10 ;  /* 0xfffffff0ff027424 */ /* 0x000fe200078e00ff */
[----:B------:R-:W-:Y:S01]  /*0470*/  BSSY B1, `(.L_x_5476) ;  /* 0x0000021000017945 */ /* 0x000fe20003800000 */
        /* <DEDUP_REMOVED lines=12> */
[----:B------:R-:W-:-:S12]  /*0540*/  IMAD.MOV.U32 R3, RZ, RZ, RZ ;  /* 0x000000ffff037224 */ /* 0x000fd800078e00ff */
        /* <DEDUP_REMOVED lines=8> */
.L_x_5478:
        /* <DEDUP_REMOVED lines=11> */
.L_x_5477:
[----:B------:R-:W-:Y:S05]  /*0680*/  BSYNC B1 ;  /* 0x0000000000017941 */ /* 0x000fea0003800000 */
.L_x_5476:
        /* <DEDUP_REMOVED lines=14> */
.L_x_5481:
        /* <DEDUP_REMOVED lines=18> */
[----:B------:R-:W-:Y:S02]  /*0890*/  FMUL.FTZ R13, R13, 1.4426950216293334961 ;  /* 0x3fb8aa3b0d0d7820 */ /* 0x000fe40000410000 */
[----:B------:R-:W3:Y:S01]  /*08a0*/  LDS R41, [R2+0x1400] ;  /* 0x0014000002297984 */ /* 0x000ee20000000800 */
[----:B------:R-:W0:Y:S01]  /*08b0*/  MUFU.EX2 R11, R11 ;  /* 0x0000000b000b7308 */ /* 0x000e220000000800 */
[----:B------:R-:W-:Y:S01]  /*08c0*/  FMUL.FTZ R15, R15, 1.4426950216293334961 ;  /* 0x3fb8aa3b0f0f7820 */ /* 0x000fe20000410000 */
[C---:B----4-:R-:W-:Y:S01]  /*08d0*/  FADD.FTZ R21, -R0.reuse, R21 ;  /* 0x0000001500157221 */ /* 0x050fe20000010100 */
[----:B------:R-:W4:Y:S01]  /*08e0*/  LDS R43, [R2+0x1600] ;  /* 0x00160000022b7984 */ /* 0x000f220000000800 */
[----:B-----5:R-:W-:-:S02]  /*08f0*/  FADD.FTZ R23, -R0, R23 ;  /* 0x0000001700177221 */ /* 0x020fc40000010100 */
[----:B------:R-:W-:Y:S01]  /*0900*/  FMUL.FTZ R21, R21, 1.4426950216293334961 ;  /* 0x3fb8aa3b15157820 */ /* 0x000fe20000410000 */
[----:B------:R-:W5:Y:S01]  /*0910*/  LDS R45, [R2+0x1800] ;  /* 0x00180000022d7984 */ /* 0x000f620000000800 */
[----:B------:R-:W1:Y:S01]  /*0920*/  MUFU.EX2 R13, R13 ;  /* 0x0000000d000d7308 */ /* 0x000e620000000800 */
[----:B------:R-:W-:Y:S01]  /*0930*/  FMUL.FTZ R23, R23, 1.4426950216293334961 ;  /* 0x3fb8aa3b17177820 */ /* 0x000fe20000410000 */
[C---:B0-----:R-:W-:Y:S01]  /*0940*/  FADD.FTZ R25, -R0.reuse, R25 ;  /* 0x0000001900197221 */ /* 0x041fe20000010100 */
[----:B------:R-:W0:Y:S01]  /*0950*/  LDS R47, [R2+0x1a00] ;  /* 0x001a0000022f7984 */ /* 0x000e220000000800 */
[C---:B------:R-:W-:Y:S02]  /*0960*/  FADD.FTZ R27, -R0.reuse, R27 ;  /* 0x0000001b001b7221 */ /* 0x040fe40000010100 */
[----:B------:R-:W-:Y:S02]  /*0970*/  FMUL.FTZ R25, R25, 1.4426950216293334961 ;  /* 0x3fb8aa3b19197820 */ /* 0x000fe40000410000 */
[----:B------:R-:W2:Y:S01]  /*0980*/  MUFU.EX2 R15, R15 ;  /* 0x0000000f000f7308 */ /* 0x000ea20000000800 */
[----:B------:R-:W-:Y:S01]  /*0990*/  FADD.FTZ R12, R11, R3 ;  /* 0x000000030b0c7221 */ /* 0x000fe20000010000 */
[----:B------:R-:W-:Y:S01]  /*09a0*/  FMUL.FTZ R27, R27, 1.4426950216293334961 ;  /* 0x3fb8aa3b1b1b7820 */ /* 0x000fe20000410000 */
[C---:B------:R-:W-:Y:S01]  /*09b0*/  FADD.FTZ R29, -R0.reuse, R29 ;  /* 0x0000001d001d7221 */ /* 0x040fe20000010100 */
[----:B------:R-:W-:Y:S01]  /*09c0*/  STS [R2+-0x400], R11 ;  /* 0xfffc000b02007388 */ /* 0x000fe20000000800 */
[----:B------:R-:W-:-:S02]  /*09d0*/  FADD.FTZ R31, -R0, R31 ;  /* 0x0000001f001f7221 */ /* 0x000fc40000010100 */
[----:B------:R-:W-:Y:S01]  /*09e0*/  FMUL.FTZ R29, R29, 1.4426950216293334961 ;  /* 0x3fb8aa3b1d1d7820 */ /* 0x000fe20000410000 */
[----:B------:R-:W3:Y:S01]  /*09f0*/  MUFU.EX2 R21, R21 ;  /* 0x0000001500157308 */ /* 0x000ee20000000800 */
[----:B-1----:R-:W-:Y:S01]  /*0a00*/  FADD.FTZ R12, R12, R13 ;  /* 0x0000000d0c0c7221 */ /* 0x002fe20000010000 */
[----:B------:R-:W-:Y:S01]  /*0a10*/  FMUL.FTZ R31, R31, 1.4426950216293334961 ;  /* 0x3fb8aa3b1f1f7820 */ /* 0x000fe20000410000 */
[C---:B------:R-:W-:Y:S01]  /*0a20*/  FADD.FTZ R35, -R0.reuse, R35 ;  /* 0x0000002300237221 */ /* 0x040fe20000010100 */
[----:B------:R-:W-:Y:S01]  /*0a30*/  STS [R2+-0x200], R13 ;  /* 0xfffe000d02007388 */ /* 0x000fe20000000800 */
[----:B------:R-:W-:Y:S02]  /*0a40*/  FADD.FTZ R37, -R0, R37 ;  /* 0x0000002500257221 */ /* 0x000fe40000010100 */
[----:B------:R-:W-:Y:S01]  /*0a50*/  FMUL.FTZ R35, R35, 1.4426950216293334961 ;  /* 0x3fb8aa3b23237820 */ /* 0x000fe20000410000 */
[----:B------:R-:W1:Y:S01]  /*0a60*/  MUFU.EX2 R23, R23 ;  /* 0x0000001700177308 */ /* 0x000e620000000800 */
[----:B--2---:R-:W-:Y:S01]  /*0a70*/  FADD.FTZ R12, R12, R15 ;  /* 0x0000000f0c0c7221 */ /* 0x004fe20000010000 */
[----:B------:R-:W-:Y:S01]  /*0a80*/  FMUL.FTZ R37, R37, 1.4426950216293334961 ;  /* 0x3fb8aa3b25257820 */ /* 0x000fe20000410000 */
[----:B------:R-:W-:Y:S01]  /*0a90*/  FADD.FTZ R39, -R0, R39 ;  /* 0x0000002700277221 */ /* 0x000fe20000010100 */
[----:B------:R-:W-:Y:S03]  /*0aa0*/  STS [R2], R15 ;  /* 0x0000000f02007388 */ /* 0x000fe60000000800 */
[----:B------:R-:W-:Y:S01]  /*0ab0*/  FMUL.FTZ R39, R39, 1.4426950216293334961 ;  /* 0x3fb8aa3b27277820 */ /* 0x000fe20000410000 */
[----:B------:R-:W2:Y:S01]  /*0ac0*/  MUFU.EX2 R25, R25 ;  /* 0x0000001900197308 */ /* 0x000ea20000000800 */
[----:B---3--:R-:W-:Y:S01]  /*0ad0*/  FADD.FTZ R12, R12, R21 ;  /* 0x000000150c0c7221 */ /* 0x008fe20000010000 */
[C---:B------:R-:W-:Y:S01]  /*0ae0*/  FADD.FTZ R41, -R0.reuse, R41 ;  /* 0x0000002900297221 */ /* 0x040fe20000010100 */
[----:B----4-:R-:W-:Y:S01]  /*0af0*/  FADD.FTZ R43, -R0, R43 ;  /* 0x0000002b002b7221 */ /* 0x010fe20000010100 */
[----:B------:R-:W-:Y:S02]  /*0b00*/  STS [R2+0x200], R21 ;  /* 0x0002001502007388 */ /* 0x000fe40000000800 */
[----:B------:R-:W-:Y:S01]  /*0b10*/  FMUL.FTZ R41, R41, 1.4426950216293334961 ;  /* 0x3fb8aa3b29297820 */ /* 0x000fe20000410000 */
[----:B------:R-:W-:Y:S01]  /*0b20*/  FMUL.FTZ R43, R43, 1.4426950216293334961 ;  /* 0x3fb8aa3b2b2b7820 */ /* 0x000fe20000410000 */
[----:B------:R-:W3:Y:S01]  /*0b30*/  MUFU.EX2 R27, R27 ;  /* 0x0000001b001b7308 */ /* 0x000ee20000000800 */
[----:B-1----:R-:W-:Y:S01]  /*0b40*/  FADD.FTZ R12, R12, R23 ;  /* 0x000000170c0c7221 */ /* 0x002fe20000010000 */
[C---:B-----5:R-:W-:Y:S01]  /*0b50*/  FADD.FTZ R45, -R0.reuse, R45 ;  /* 0x0000002d002d7221 */ /* 0x060fe20000010100 */
[----:B0-----:R-:W-:Y:S01]  /*0b60*/  FADD.FTZ R47, -R0, R47 ;  /* 0x0000002f002f7221 */ /* 0x001fe20000010100 */
[----:B------:R-:W-:Y:S02]  /*0b70*/  STS [R2+0x400], R23 ;  /* 0x0004001702007388 */ /* 0x000fe40000000800 */
[----:B------:R-:W-:Y:S01]  /*0b80*/  FMUL.FTZ R45, R45, 1.4426950216293334961 ;  /* 0x3fb8aa3b2d2d7820 */ /* 0x000fe20000410000 */
[----:B------:R-:W-:Y:S01]  /*0b90*/  FMUL.FTZ R47, R47, 1.4426950216293334961 ;  /* 0x3fb8aa3b2f2f7820 */ /* 0x000fe20000410000 */
        /* <DEDUP_REMOVED lines=33> */
.L_x_5480:
[----:B------:R-:W-:Y:S05]  /*0db0*/  BSYNC B1 ;  /* 0x0000000000017941 */ /* 0x000fea0003800000 */
.L_x_5479:
        /* <DEDUP_REMOVED lines=55> */
.L_x_5483:
[----:B------:R-:W-:Y:S05]  /*1130*/  BSYNC B1 ;  /* 0x0000000000017941 */ /* 0x000fea0003800000 */
.L_x_5482:
        /* <DEDUP_REMOVED lines=26> */
.L_x_5475:
[----:B------:R-:W-:Y:S05]  /*12e0*/  BSYNC B0 ;  /* 0x0000000000007941 */ /* 0x000fea0003800000 */
.L_x_5474:
        /* <DEDUP_REMOVED lines=13> */
[----:B------:R-:W-:Y:S01]  /*13c0*/  @!P0 LOP3.LUT R2, R2, 0x1ffffffc, RZ, 0xc0, !PT ;  /* 0x1ffffffc02028812 */ /* 0x000fe200078ec0ff */
[----:B--2---:R-:W-:Y:S01]  /*13d0*/  FADD.FTZ R4, R5, R4 ;  /* 0x0000000405047221 */ /* 0x004fe20000010000 */
[----:B------:R-:W-:-:S04]  /*13e0*/  @!P2 MOV R5, 0x400 ;  /* 0x000004000005a802 */ /* 0x000fc80000000f00 */
[----:B------:R-:W2:Y:S01]  /*13f0*/  SHFL.BFLY PT, R11, R4, 0x2, 0x1f ;  /* 0x0c401f00040b7f89 */ /* 0x000ea200000e0000 */
[----:B----4-:R-:W-:Y:S01]  /*1400*/  @!P2 LEA R16, R16, R5, 0x18 ;  /* 0x000000051010a211 */ /* 0x010fe200078ec0ff */
[----:B------:R-:W-:-:S04]  /*1410*/  @!P0 IMAD.IADD R5, R3, 0x1, R2 ;  /* 0x0000000103058824 */ /* 0x000fc800078e0202 */
        /* <DEDUP_REMOVED lines=26> */
[----:B------:R-:W-:Y:S01]  /*15c0*/  LOP3.LUT P0, R5, R4, 0x3, RZ, 0xc0, !PT ;  /* 0x0000000304057812 */ /* 0x000fe2000780c0ff */
[----:B------:R-:W-:Y:S02]  /*15d0*/  IMAD.MOV.U32 R4, RZ, RZ, R32 ;  /* 0x000000ffff047224 */ /* 0x000fe400078e0020 */
[----:B------:R2:W3:Y:S10]  /*15e0*/  MUFU.RCP R37, R2 ;  /* 0x0000000200257308 */ /* 0x0004f40000001000 */
[----:B--2---:R-:W-:Y:S05]  /*15f0*/  @!P0 BRA `(.L_x_5487) ;  /* 0x00000000003c8947 */ /* 0x004fea0003800000 */
[----:B------:R-:W2:Y:S01]  /*1600*/  S2UR UR5, SR_CgaCtaId ;  /* 0x00000000000579c3 */ /* 0x000ea20000008800 */
[----:B------:R-:W-:Y:S01]  /*1610*/  UMOV UR4, 0x400 ;  /* 0x0000040000047882 */ /* 0x000fe20000000000 */
[----:B------:R-:W-:Y:S01]  /*1620*/  IMAD.MOV.U32 R2, RZ, RZ, R5 ;  /* 0x000000ffff027224 */ /* 0x000fe200078e0005 */
[----:B------:R-:W-:Y:S01]  /*1630*/  UIADD3 UR4, UR4, 0x20, URZ ;  /* 0x0000002004047890 */ /* 0x000fe2000fffe03f */
[----:B------:R-:W-:-:S03]  /*1640*/  IMAD.MOV.U32 R4, RZ, RZ, R32 ;  /* 0x000000ffff047224 */ /* 0x000fc600078e0020 */
[----:B--2---:R-:W-:-:S06]  /*1650*/  ULEA UR4, UR5, UR4, 0x18 ;  /* 0x0000000405047291 */ /* 0x004fcc000f8ec03f */
[----:B------:R-:W-:-:S07]  /*1660*/  LEA R5, R32, UR4, 0x2 ;  /* 0x0000000420057c11 */ /* 0x000fce000f8e10ff */
.L_x_5488:
[----:B------:R-:W3:Y:S01]  /*1670*/  LDS R6, [R5] ;  /* 0x0000000005067984 */ /* 0x000ee20000000800 */
[----:B------:R-:W-:Y:S02]  /*1680*/  VIADD R2, R2, 0xffffffff ;  /* 0xffffffff02027836 */ /* 0x000fe40000000000 */
[----:B------:R-:W-:-:S03]  /*1690*/  VIADD R4, R4, 0x80 ;  /* 0x0000008004047836 */ /* 0x000fc60000000000 */
[----:B------:R-:W-:Y:S01]  /*16a0*/  ISETP.NE.AND P0, PT, R2, RZ, PT ;  /* 0x000000ff0200720c */ /* 0x000fe20003f05270 */
[----:B---3--:R-:W-:-:S05]  /*16b0*/  FMUL.FTZ R6, R6, R37 ;  /* 0x0000002506067220 */ /* 0x008fca0000410000 */
[----:B------:R2:W-:Y:S02]  /*16c0*/  STS [R5], R6 ;  /* 0x0000000605007388 */ /* 0x0005e40000000800 */
[----:B--2---:R-:W-:-:S05]  /*16d0*/  VIADD R5, R5, 0x200 ;  /* 0x0000020005057836 */ /* 0x004fca0000000000 */
[----:B------:R-:W-:Y:S05]  /*16e0*/  @P0 BRA `(.L_x_5488) ;  /* 0xfffffffc00e00947 */ /* 0x000fea000383ffff */
.L_x_5487:
[----:B------:R-:W-:Y:S05]  /*16f0*/  BSYNC B1 ;  /* 0x0000000000017941 */ /* 0x000fea0003800000 */
.L_x_5486:
        /* <DEDUP_REMOVED lines=14> */
.L_x_5491:
[----:B------:R-:W3:Y:S01]  /*17e0*/  LDS R5, [R2+-0x400] ;  /* 0xfffc000002057984 */ /* 0x000ee20000000800 */
[----:B------:R-:W-:-:S03]  /*17f0*/  VIADD R4, R4, 0x800 ;  /* 0x0000080004047836 */ /* 0x000fc60000000000 */
[----:B------:R-:W2:Y:S02]  /*1800*/  LDS R6, [R2+-0x200] ;  /* 0xfffe000002067984 */ /* 0x000ea40000000800 */
        /* <DEDUP_REMOVED lines=10> */
[----:B---3--:R-:W-:-:S03]  /*18b0*/  FMUL.FTZ R5, R5, R37 ;  /* 0x0000002505057220 */ /* 0x008fc60000410000 */
[----:B------:R-:W3:Y:S01]  /*18c0*/  LDS R28, [R2+0x1200] ;  /* 0x00120000021c7984 */ /* 0x000ee20000000800 */
[----:B--2---:R-:W-:-:S03]  /*18d0*/  FMUL.FTZ R9, R6, R37 ;  /* 0x0000002506097220 */ /* 0x004fc60000410000 */
[----:B------:R-:W2:Y:S01]  /*18e0*/  LDS R30, [R2+0x1400] ;  /* 0x00140000021e7984 */ /* 0x000ea20000000800 */
        /* <DEDUP_REMOVED lines=14> */
[-C--:B------:R-:W-:Y:S01]  /*19d0*/  FMUL.FTZ R27, R24, R37.reuse ;  /* 0x00000025181b7220 */ /* 0x080fe20000410000 */
[-C--:B------:R-:W-:Y:S02]  /*19e0*/  FMUL.FTZ R29, R26, R37.reuse ;  /* 0x000000251a1d7220 */ /* 0x080fe40000410000 */
[----:B------:R-:W-:Y:S01]  /*19f0*/  STS [R2+0x400], R15 ;  /* 0x0004000f02007388 */ /* 0x000fe20000000800 */
[----:B---3--:R-:W-:-:S03]  /*1a00*/  FMUL.FTZ R9, R28, R37 ;  /* 0x000000251c097220 */ /* 0x008fc60000410000 */
[----:B------:R-:W-:Y:S01]  /*1a10*/  STS [R2+0x600], R21 ;  /* 0x0006001502007388 */ /* 0x000fe20000000800 */
[----:B--2---:R-:W-:-:S03]  /*1a20*/  FMUL.FTZ R11, R30, R37 ;  /* 0x000000251e0b7220 */ /* 0x004fc60000410000 */
        /* <DEDUP_REMOVED lines=15> */
.L_x_5490:
[----:B------:R-:W-:Y:S05]  /*1b20*/  BSYNC B1 ;  /* 0x0000000000017941 */ /* 0x000fea0003800000 */
.L_x_5489:
[----:B------:R-:W-:Y:S01]  /*1b30*/  IMAD.IADD R5, R17, 0x1, -R4 ;  /* 0x0000000111057824 */ /* 0x000fe200078e0a04 */
[----:B------:R-:W-:Y:S04]  /*1b40*/  BSSY B1, `(.L_x_5492) ;  /* 0x000001e000017945 */ /* 0x000fe80003800000 */
[----:B------:R-:W-:-:S13]  /*1b50*/  ISETP.GT.AND P1, PT, R5, 0x200, PT ;  /* 0x000002000500780c */ /* 0x000fda0003f24270 */
[----:B------:R-:W-:Y:S05]  /*1b60*/  @!P1 BRA `(.L_x_5493) ;  /* 0x00000000006c9947 */ /* 0x000fea0003800000 */
[----:B------:R-:W3:Y:S01]  /*1b70*/  LDS R5, [R2+-0x400] ;  /* 0xfffc000002057984 */ /* 0x000ee20000000800 */
[----:B------:R-:W-:Y:S01]  /*1b80*/  PLOP3.LUT P0, PT, PT, PT, PT, 0x8, 0x0 ;  /* 0x000000000000781c */ /* 0x000fe20003f0e170 */
[----:B------:R-:W-:Y:S02]  /*1b90*/  VIADD R4, R4, 0x400 ;  /* 0x0000040004047836 */ /* 0x000fe40000000000 */
[----:B------:R-:W2:Y:S04]  /*1ba0*/  LDS R6, [R2+-0x200] ;  /* 0xfffe000002067984 */ /* 0x000ea80000000800 */
[----:B------:R-:W4:Y:S04]  /*1bb0*/  LDS R10, [R2] ;  /* 0x00000000020a7984 */ /* 0x000f280000000800 */
[----:B------:R-:W5:Y:S04]  /*1bc0*/  LDS R12, [R2+0x200] ;  /* 0x00020000020c7984 */ /* 0x000f680000000800 */
[----:B------:R-:W0:Y:S04]  /*1bd0*/  LDS R14, [R2+0x400] ;  /* 0x00040000020e7984 */ /* 0x000e280000000800 */
[----:B------:R-:W1:Y:S04]  /*1be0*/  LDS R16, [R2+0x600] ;  /* 0x0006000002107984 */ /* 0x000e680000000800 */
[----:B------:R-:W1:Y:S04]  /*1bf0*/  LDS R18, [R2+0x800] ;  /* 0x0008000002127984 */ /* 0x000e680000000800 */
[----:B------:R-:W1:Y:S01]  /*1c00*/  LDS R20, [R2+0xa00] ;  /* 0x000a000002147984 */ /* 0x000e620000000800 */
[-C--:B---3--:R-:W-:Y:S01]  /*1c10*/  FMUL.FTZ R5, R5, R37.reuse ;  /* 0x0000002505057220 */ /* 0x088fe20000410000 */
[----:B--2---:R-:W-:-:S04]  /*1c20*/  FMUL.FTZ R9, R6, R37 ;  /* 0x0000002506097220 */ /* 0x004fc80000410000 */
        /* <DEDUP_REMOVED lines=15> */
.L_x_5493:
[----:B------:R-:W-:Y:S05]  /*1d20*/  BSYNC B1 ;  /* 0x0000000000017941 */ /* 0x000fea0003800000 */
.L_x_5492:
[----:B------:R-:W-:-:S13]  /*1d30*/  ISETP.LT.OR P0, PT, R4, R17, P0 ;  /* 0x000000110400720c */ /* 0x000fda0000701670 */
[----:B------:R-:W-:Y:S05]  /*1d40*/  @!P0 BRA `(.L_x_5485) ;  /* 0x0000000000308947 */ /* 0x000fea0003800000 */
[----:B------:R-:W3:Y:S04]  /*1d50*/  LDS R4, [R2+-0x400] ;  /* 0xfffc000002047984 */ /* 0x000ee80000000800 */
[----:B------:R-:W2:Y:S04]  /*1d60*/  LDS R6, [R2+-0x200] ;  /* 0xfffe000002067984 */ /* 0x000ea80000000800 */
[----:B------:R-:W4:Y:S04]  /*1d70*/  LDS R10, [R2] ;  /* 0x00000000020a7984 */ /* 0x000f280000000800 */
[----:B------:R-:W5:Y:S01]  /*1d80*/  LDS R12, [R2+0x200] ;  /* 0x00020000020c7984 */ /* 0x000f620000000800 */
[-C--:B---3--:R-:W-:Y:S01]  /*1d90*/  FMUL.FTZ R5, R4, R37.reuse ;  /* 0x0000002504057220 */ /* 0x088fe20000410000 */
[----:B--2---:R-:W-:-:S04]  /*1da0*/  FMUL.FTZ R9, R6, R37 ;  /* 0x0000002506097220 */ /* 0x004fc80000410000 */
[----:B------:R2:W-:Y:S01]  /*1db0*/  STS [R2+-0x400], R5 ;  /* 0xfffc000502007388 */ /* 0x0005e20000000800 */
[----:B----4-:R-:W-:-:S03]  /*1dc0*/  FMUL.FTZ R11, R10, R37 ;  /* 0x000000250a0b7220 */ /* 0x010fc60000410000 */
[----:B------:R2:W-:Y:S01]  /*1dd0*/  STS [R2+-0x200], R9 ;  /* 0xfffe000902007388 */ /* 0x0005e20000000800 */
[----:B-----5:R-:W-:-:S03]  /*1de0*/  FMUL.FTZ R13, R12, R37 ;  /* 0x000000250c0d7220 */ /* 0x020fc60000410000 */
[----:B------:R2:W-:Y:S04]  /*1df0*/  STS [R2], R11 ;  /* 0x0000000b02007388 */ /* 0x0005e80000000800 */
[----:B------:R2:W-:Y:S02]  /*1e00*/  STS [R2+0x200], R13 ;  /* 0x0002000d02007388 */ /* 0x0005e40000000800 */
.L_x_5485:
[----:B------:R-:W-:Y:S05]  /*1e10*/  BSYNC B0 ;  /* 0x0000000000007941 */ /* 0x000fea0003800000 */
.L_x_5484:
[----:B------:R-:W-:Y:S01]  /*1e20*/  BAR.SYNC.DEFER_BLOCKING 0x0 ;  /* 0x0000000000007b1d */ /* 0x000fe20000010000 */
[----:B------:R-:W-:Y:S01]  /*1e30*/  ISETP.NE.AND P1, PT, R32, RZ, PT ;  /* 0x000000ff2000720c */ /* 0x000fe20003f25270 */
[----:B------:R-:W-:Y:S01]  /*1e40*/  IMAD.SHL.U32 R35, R8, 0x100, RZ ;  /* 0x0000010008237824 */ /* 0x000fe200078e00ff */
[----:B--2---:R-:W-:Y:S02]  /*1e50*/  LOP3.LUT R2, R7, 0x7, RZ, 0xc0, !PT ;  /* 0x0000000707027812 */ /* 0x004fe400078ec0ff */
[----:B------:R-:W-:Y:S01]  /*1e60*/  LOP3.LUT R4, R32, 0xffffffc0, RZ, 0xc0, !PT ;  /* 0xffffffc020047812 */ /* 0x000fe200078ec0ff */
[----:B------:R-:W-:Y:S01]  /*1e70*/  BSSY B0, `(.L_x_5494) ;  /* 0x0000016000007945 */ /* 0x000fe20003800000 */
[----:B------:R-:W-:-:S04]  /*1e80*/  ISETP.NE.AND P0, PT, R2, RZ, PT ;  /* 0x000000ff0200720c */ /* 0x000fc80003f05270 */
[----:B------:R-:W-:-:S03]  /*1e90*/  ISETP.NE.OR P0, PT, R4, 0x40, P0 ;  /* 0x000000400400780c */ /* 0x000fc60000705670 */
        /* <DEDUP_REMOVED lines=19> */
.L_x_5495:
[----:B------:R-:W-:Y:S05]  /*1fd0*/  BSYNC B0 ;  /* 0x0000000000007941 */ /* 0x000fea0003800000 */
.L_x_5494:
[----:B------:R-:W-:Y:S01]  /*1fe0*/  BAR.SYNC.DEFER_BLOCKING 0x0 ;  /* 0x0000000000007b1d */ /* 0x000fe20000010000 */
[----:B------:R-:W-:Y:S02]  /*1ff0*/  CS2R R44, SRZ ;  /* 0x00000000002c7805 */ /* 0x000fe4000001ff00 */
[----:B------:R-:W-:Y:S02]  /*2000*/  CS2R R42, SRZ ;  /* 0x00000000002a7805 */ /* 0x000fe4000001ff00 */
[----:B------:R-:W-:Y:S02]  /*2010*/  CS2R R38, SRZ ;  /* 0x0000000000267805 */ /* 0x000fe4000001ff00 */
[----:B------:R-:W-:Y:S02]  /*2020*/  CS2R R40, SRZ ;  /* 0x0000000000287805 */ /* 0x000fe4000001ff00 */
[----:B------:R-:W-:Y:S01]  /*2030*/  CS2R R68, SRZ ;  /* 0x0000000000447805 */ /* 0x000fe2000001ff00 */
[----:B------:R-:W-:Y:S01]  /*2040*/  BSSY B0, `(.L_x_5496) ;  /* 0x000006a000007945 */ /* 0x000fe20003800000 */
[----:B------:R-:W-:Y:S01]  /*2050*/  CS2R R66, SRZ ;  /* 0x0000000000427805 */ /* 0x000fe2000001ff00 */
[----:B------:R-:W-:Y:S01]  /*2060*/  IMAD.MOV.U32 R75, RZ, RZ, RZ ;  /* 0x000000ffff4b7224 */ /* 0x000fe200078e00ff */
[----:B------:R-:W-:Y:S01]  /*2070*/  CS2R R50, SRZ ;  /* 0x0000000000327805 */ /* 0x000fe2000001ff00 */
[----:B------:R-:W-:Y:S01]  /*2080*/  IMAD.MOV.U32 R77, RZ, RZ, RZ ;  /* 0x000000ffff4d7224 */ /* 0x000fe200078e00ff */
[----:B------:R-:W-:Y:S01]  /*2090*/  CS2R R58, SRZ ;  /* 0x00000000003a7805 */ /* 0x000fe2000001ff00 */
[----:B------:R-:W-:Y:S01]  /*20a0*/  IMAD.MOV.U32 R73, RZ, RZ, RZ ;  /* 0x000000ffff497224 */ /* 0x000fe200078e00ff */
[----:B------:R-:W-:Y:S01]  /*20b0*/  CS2R R56, SRZ ;  /* 0x0000000000387805 */ /* 0x000fe2000001ff00 */
[----:B------:R-:W-:Y:S01]  /*20c0*/  IMAD.MOV.U32 R71, RZ, RZ, RZ ;  /* 0x000000ffff477224 */ /* 0x000fe200078e00ff */
[----:B------:R-:W-:-:S02]  /*20d0*/  CS2R R60, SRZ ;  /* 0x00000000003c7805 */ /* 0x000fc4000001ff00 */
[----:B------:R-:W-:Y:S02]  /*20e0*/  CS2R R64, SRZ ;  /* 0x0000000000407805 */ /* 0x000fe4000001ff00 */
[----:B------:R-:W-:Y:S02]  /*20f0*/  CS2R R46, SRZ ;  /* 0x00000000002e7805 */ /* 0x000fe4000001ff00 */
[----:B------:R-:W-:Y:S02]  /*2100*/  CS2R R54, SRZ ;  /* 0x0000000000367805 */ /* 0x000fe4000001ff00 */
[----:B------:R-:W-:Y:S02]  /*2110*/  CS2R R62, SRZ ;  /* 0x00000000003e7805 */ /* 0x000fe4000001ff00 */
[----:B------:R-:W-:Y:S02]  /*2120*/  CS2R R22, SRZ ;  /* 0x0000000000167805 */ /* 0x000fe4000001ff00 */
[----:B------:R-:W-:-:S02]  /*2130*/  CS2R R26, SRZ ;  /* 0x00000000001a7805 */ /* 0x000fc4000001ff00 */
[----:B------:R-:W-:Y:S02]  /*2140*/  CS2R R52, SRZ ;  /* 0x0000000000347805 */ /* 0x000fe4000001ff00 */
[----:B------:R-:W-:Y:S02]  /*2150*/  CS2R R48, SRZ ;  /* 0x0000000000307805 */ /* 0x000fe4000001ff00 */
[----:B------:R-:W-:Y:S02]  /*2160*/  CS2R R30, SRZ ;  /* 0x00000000001e7805 */ /* 0x000fe4000001ff00 */
[----:B------:R-:W-:Y:S02]  /*2170*/  CS2R R28, SRZ ;  /* 0x00000000001c7805 */ /* 0x000fe4000001ff00 */
[----:B--2---:R-:W-:Y:S02]  /*2180*/  CS2R R8, SRZ ;  /* 0x0000000000087805 */ /* 0x004fe4000001ff00 */
[----:B------:R-:W-:-:S02]  /*2190*/  CS2R R12, SRZ ;  /* 0x00000000000c7805 */ /* 0x000fc4000001ff00 */
[----:B------:R-:W-:Y:S02]  /*21a0*/  CS2R R4, SRZ ;  /* 0x0000000000047805 */ /* 0x000fe4000001ff00 */
[----:B------:R-:W-:Y:S02]  /*21b0*/  CS2R R20, SRZ ;  /* 0x0000000000147805 */ /* 0x000fe4000001ff00 */
[----:B------:R-:W-:Y:S02]  /*21c0*/  CS2R R10, SRZ ;  /* 0x00000000000a7805 */ /* 0x000fe4000001ff00 */
[----:B------:R-:W-:Y:S02]  /*21d0*/  CS2R R16, SRZ ;  /* 0x0000000000107805 */ /* 0x000fe4000001ff00 */
[----:B------:R-:W-:Y:S02]  /*21e0*/  CS2R R24, SRZ ;  /* 0x0000000000187805 */ /* 0x000fe4000001ff00 */
[----:B------:R-:W-:Y:S01]  /*21f0*/  CS2R R14, SRZ ;  /* 0x00000000000e7805 */ /* 0x000fe2000001ff00 */
[----:B------:R-:W-:-:S02]  /*2200*/  IMAD.MOV.U32 R18, RZ, RZ, RZ ;  /* 0x000000ffff127224 */ /* 0x000fc400078e00ff */
[----:B------:R-:W-:Y:S02]  /*2210*/  IMAD.MOV.U32 R6, RZ, RZ, RZ ;  /* 0x000000ffff067224 */ /* 0x000fe400078e00ff */
[----:B------:R-:W-:Y:S02]  /*2220*/  IMAD.MOV.U32 R3, RZ, RZ, RZ ;  /* 0x000000ffff037224 */ /* 0x000fe400078e00ff */
[----:B-1----:R-:W-:Y:S01]  /*2230*/  IMAD.MOV.U32 R0, RZ, RZ, RZ ;  /* 0x000000ffff007224 */ /* 0x002fe200078e00ff */
[----:B------:R-:W-:Y:S06]  /*2240*/  @P0 BRA `(.L_x_5497) ;  /* 0x0000000400240947 */ /* 0x000fec0003800000 */
[----:B------:R-:W1:Y:S01]  /*2250*/  S2UR UR5, SR_CgaCtaId ;  /* 0x00000000000579c3 */ /* 0x000e620000008800 */
[----:B------:R-:W-:Y:S01]  /*2260*/  UMOV UR4, 0x400 ;  /* 0x0000040000047882 */ /* 0x000fe20000000000 */
[----:B------:R-:W-:Y:S01]  /*2270*/  SHF.R.S32.HI R2, RZ, 0x1f, R7 ;  /* 0x0000001fff027819 */ /* 0x000fe20000011407 */
[----:B------:R-:W-:-:S03]  /*2280*/  UIADD3 UR4, UR4, 0x20, URZ ;  /* 0x0000002004047890 */ /* 0x000fc6000fffe03f */
[----:B------:R-:W-:-:S04]  /*2290*/  LEA.HI R2, R2, R7, RZ, 0x3 ;  /* 0x0000000702027211 */ /* 0x000fc800078f18ff */
[----:B------:R-:W-:Y:S01]  /*22a0*/  LEA.HI.SX32 R2, R2, R35, 0x1d ;  /* 0x0000002302027211 */ /* 0x000fe200078feaff */
[----:B-1----:R-:W-:-:S06]  /*22b0*/  ULEA UR4, UR5, UR4, 0x18 ;  /* 0x0000000405047291 */ /* 0x002fcc000f8ec03f */
[----:B------:R-:W-:Y:S01]  /*22c0*/  LEA R36, R2, UR4, 0x2 ;  /* 0x0000000402247c11 */ /* 0x000fe2000f8e10ff */
[----:B------:R-:W-:-:S04]  /*22d0*/  IMAD.MOV.U32 R2, RZ, RZ, RZ ;  /* 0x000000ffff027224 */ /* 0x000fc800078e00ff */
        /* <DEDUP_REMOVED lines=64> */
.L_x_5497:
[----:B------:R-:W-:Y:S05]  /*26e0*/  BSYNC B0 ;  /* 0x0000000000007941 */ /* 0x000fea0003800000 */
.L_x_5496:
[----:B------:R-:W-:Y:S01]  /*26f0*/  BAR.SYNC.DEFER_BLOCKING 0x0 ;  /* 0x0000000000007b1d */ /* 0x000fe20000010000 */
[----:B------:R-:W-:Y:S01]  /*2700*/  ISETP.NE.AND P0, PT, R2, RZ, PT ;  /* 0x000000ff0200720c */ /* 0x000fe20003f05270 */
[----:B------:R-:W-:-:S03]  /*2710*/  VIADD R2, R32, 0x1f ;  /* 0x0000001f20027836 */ /* 0x000fc60000000000 */
[----:B------:R-:W-:Y:S01]  /*2720*/  ISETP.GT.OR P1, PT, R32, 0x3f, P0 ;  /* 0x0000003f2000780c */ /* 0x000fe20000724670 */
[----:B------:R-:W-:Y:S01]  /*2730*/  BSSY B0, `(.L_x_5498) ;  /* 0x000008e000007945 */ /* 0x000fe20003800000 */
[----:B------:R-:W-:Y:S02]  /*2740*/  ISETP.GT.U32.AND P3, PT, R2, 0x3e, PT ;  /* 0x0000003e0200780c */ /* 0x000fe40003f64070 */
[C---:B------:R-:W-:Y:S02]  /*2750*/  LOP3.LUT R2, R32.reuse, 0xffffffe0, RZ, 0xc0, !PT ;  /* 0xffffffe020027812 */ /* 0x040fe400078ec0ff */
[----:B------:R-:W-:Y:S02]  /*2760*/  ISETP.GT.OR P2, PT, R32, 0x1f, P0 ;  /* 0x0000001f2000780c */ /* 0x000fe40000744670 */
[----:B------:R-:W-:-:S05]  /*2770*/  ISETP.NE.OR P4, PT, R2, 0x20, P0 ;  /* 0x000000200200780c */ /* 0x000fca0000785670 */
[----:B------:R-:W-:Y:S08]  /*2780*/  @P1 BRA `(.L_x_5499) ;  /* 0x0000000800201947 */ /* 0x000ff00003800000 */
[----:B------:R-:W2:Y:S01]  /*2790*/  S2UR UR5, SR_CgaCtaId ;  /* 0x00000000000579c3 */ /* 0x000ea20000008800 */
[----:B------:R-:W-:Y:S01]  /*27a0*/  UMOV UR4, 0x400 ;  /* 0x0000040000047882 */ /* 0x000fe20000000000 */
[----:B------:R-:W-:Y:S01]  /*27b0*/  SHF.R.S32.HI R2, RZ, 0x1f, R7 ;  /* 0x0000001fff027819 */ /* 0x000fe20000011407 */
[----:B------:R-:W-:-:S03]  /*27c0*/  UIADD3 UR4, UR4, 0x20, URZ ;  /* 0x0000002004047890 */ /* 0x000fc6000fffe03f */
[----:B------:R-:W-:-:S04]  /*27d0*/  LEA.HI R2, R2, R7, RZ, 0x3 ;  /* 0x0000000702027211 */ /* 0x000fc800078f18ff */
[----:B------:R-:W-:Y:S01]  /*27e0*/  LEA.HI.SX32 R2, R2, R35, 0x1d ;  /* 0x0000002302027211 */ /* 0x000fe200078feaff */
[----:B--2---:R-:W-:-:S06]  /*27f0*/  ULEA UR4, UR5, UR4, 0x18 ;  /* 0x0000000405047291 */ /* 0x004fcc000f8ec03f */
[----:B------:R-:W-:-:S05]  /*2800*/  LEA R2, R2, UR4, 0x2 ;  /* 0x0000000402027c11 */ /* 0x000fca000f8e10ff */
[----:B------:R-:W2:Y:S04]  /*2810*/  LDS R32, [R2+0x10] ;  /* 0x0000100002207984 */ /* 0x000ea80000000800 */
[----:B-1----:R-:W1:Y:S04]  /*2820*/  LDS R36, [R2+0x20] ;  /* 0x0000200002247984 */ /* 0x002e680000000800 */
[----:B---3--:R-:W3:Y:S04]  /*2830*/  LDS R37, [R2] ;  /* 0x0000000002257984 */ /* 0x008ee80000000800 */
[----:B------:R-:W4:Y:S01]  /*2840*/  LDS R70, [R2+0xe0] ;  /* 0x0000e00002467984 */ /* 0x000f220000000800 */
[----:B--2---:R-:W-:-:S03]  /*2850*/  FADD.FTZ R42, R42, R32 ;  /* 0x000000202a2a7221 */ /* 0x004fc60000010000 */
[----:B------:R-:W2:Y:S01]  /*2860*/  LDS R32, [R2+0x30] ;  /* 0x0000300002207984 */ /* 0x000ea20000000800 */
[----:B-1----:R-:W-:-:S03]  /*2870*/  FADD.FTZ R38, R38, R36 ;  /* 0x0000002426267221 */ /* 0x002fc60000010000 */
[----:B------:R-:W1:Y:S01]  /*2880*/  LDS R36, [R2+0x40] ;  /* 0x0000400002247984 */ /* 0x000e620000000800 */
[----:B---3--:R-:W-:-:S03]  /*2890*/  FADD.FTZ R44, R44, R37 ;  /* 0x000000252c2c7221 */ /* 0x008fc60000010000 */
[----:B------:R-:W3:Y:S01]  /*28a0*/  LDS R37, [R2+0x50] ;  /* 0x0000500002257984 */ /* 0x000ee20000000800 */
[----:B----4-:R-:W-:-:S03]  /*28b0*/  FADD.FTZ R51, R51, R70 ;  /* 0x0000004633337221 */ /* 0x010fc60000010000 */
        /* <DEDUP_REMOVED lines=39> */
[----:B----4-:R-:W-:Y:S01]  /*2b30*/  FADD.FTZ R0, R0, R70 ;  /* 0x0000004600007221 */ /* 0x010fe20000010000 */
[----:B--2---:R-:W-:Y:S02]  /*2b40*/  FADD.FTZ R57, R57, R32 ;  /* 0x0000002039397221 */ /* 0x004fe40000010000 */
[----:B------:R-:W2:Y:S01]  /*2b50*/  LDS R32, [R2+0x160] ;  /* 0x0001600002207984 */ /* 0x000ea20000000800 */
[----:B-1----:R-:W-:-:S03]  /*2b60*/  FADD.FTZ R61, R61, R36 ;  /* 0x000000243d3d7221 */ /* 0x002fc60000010000 */
[----:B------:R-:W1:Y:S01]  /*2b70*/  LDS R36, [R2+0x170] ;  /* 0x0001700002247984 */ /* 0x000e620000000800 */
[----:B---3--:R-:W-:-:S03]  /*2b80*/  FADD.FTZ R22, R22, R37 ;  /* 0x0000002516167221 */ /* 0x008fc60000010000 */
[----:B------:R-:W3:Y:S01]  /*2b90*/  LDS R37, [R2+0x1e0] ;  /* 0x0001e00002257984 */ /* 0x000ee20000000800 */
[----:B--2---:R-:W-:-:S03]  /*2ba0*/  FADD.FTZ R47, R47, R32 ;  /* 0x000000202f2f7221 */ /* 0x004fc60000010000 */
        /* <DEDUP_REMOVED lines=51> */
[----:B---3--:R-:W-:Y:S01]  /*2ee0*/  FADD.FTZ R6, R6, R37 ;  /* 0x0000002506067221 */ /* 0x008fe20000010000 */
[----:B--2---:R-:W-:Y:S02]  /*2ef0*/  FADD.FTZ R14, R14, R32 ;  /* 0x000000200e0e7221 */ /* 0x004fe40000010000 */
        /* <DEDUP_REMOVED lines=17> */
.L_x_5499:
[----:B------:R-:W-:Y:S05]  /*3010*/  BSYNC B0 ;  /* 0x0000000000007941 */ /* 0x000fea0003800000 */
.L_x_5498:
[----:B------:R-:W-:Y:S06]  /*3020*/  BAR.SYNC.DEFER_BLOCKING 0x0 ;  /* 0x0000000000007b1d */ /* 0x000fec0000010000 */
[----:B------:R-:W-:Y:S04]  /*3030*/  BSSY B0, `(.L_x_5500) ;  /* 0x000004a000007945 */ /* 0x000fe80003800000 */
[----:B------:R-:W-:Y:S05]  /*3040*/  @P4 BRA `(.L_x_5501) ;  /* 0x0000000400204947 */ /* 0x000fea0003800000 */
        /* <DEDUP_REMOVED lines=72> */
.L_x_5501:
[----:B------:R-:W-:Y:S05]  /*34d0*/  BSYNC B0 ;  /* 0x0000000000007941 */ /* 0x000fea0003800000 */
.L_x_5500:
[----:B------:R-:W-:Y:S06]  /*34e0*/  BAR.SYNC.DEFER_BLOCKING 0x0 ;  /* 0x0000000000007b1d */ /* 0x000fec0000010000 */
[----:B------:R-:W-:Y:S04]  /*34f0*/  BSSY B0, `(.L_x_5502) ;  /* 0x000008a000007945 */ /* 0x000fe80003800000 */
[----:B------:R-:W-:Y:S05]  /*3500*/  @P2 BRA `(.L_x_5503) ;  /* 0x0000000800202947 */ /* 0x000fea0003800000 */
[----:B------:R-:W4:Y:S01]  /*3510*/  S2UR UR5, SR_CgaCtaId ;  /* 0x00000000000579c3 */ /* 0x000f220000008800 */
[----:B--2---:R-:W-:Y:S01]  /*3520*/  SHF.R.S32.HI R2, RZ, 0x1f, R7 ;  /* 0x0000001fff027819 */ /* 0x004fe20000011407 */
[----:B------:R-:W-:Y:S02]  /*3530*/  UMOV UR4, 0x400 ;  /* 0x0000040000047882 */ /* 0x000fe40000000000 */
[----:B------:R-:W-:Y:S01]  /*3540*/  UIADD3 UR4, UR4, 0x20, URZ ;  /* 0x0000002004047890 */ /* 0x000fe2000fffe03f */
[----:B------:R-:W-:-:S04]  /*3550*/  LEA.HI R2, R2, R7, RZ, 0x3 ;  /* 0x0000000702027211 */ /* 0x000fc800078f18ff */
[----:B------:R-:W-:Y:S01]  /*3560*/  LEA.HI.SX32 R2, R2, R35, 0x1d ;  /* 0x0000002302027211 */ /* 0x000fe200078feaff */
[----:B----4-:R-:W-:-:S06]  /*3570*/  ULEA UR4, UR5, UR4, 0x18 ;  /* 0x0000000405047291 */ /* 0x010fcc000f8ec03f */
[----:B------:R-:W-:-:S05]  /*3580*/  LEA R2, R2, UR4, 0x2 ;  /* 0x0000000402027c11 */ /* 0x000fca000f8e10ff */
[----:B------:R-:W2:Y:S04]  /*3590*/  LDS R32, [R2+0x20] ;  /* 0x0000200002207984 */ /* 0x000ea80000000800 */
[----:B-1----:R-:W1:Y:S04]  /*35a0*/  LDS R36, [R2+0x40] ;  /* 0x0000400002247984 */ /* 0x002e680000000800 */
[----:B------:R-:W4:Y:S04]  /*35b0*/  LDS R35, [R2] ;  /* 0x0000000002237984 */ /* 0x000f280000000800 */
[----:B---3--:R-:W3:Y:S04]  /*35c0*/  LDS R37, [R2+0x10] ;  /* 0x0000100002257984 */ /* 0x008ee80000000800 */
[----:B------:R-:W5:Y:S04]  /*35d0*/  LDS R70, [R2+0x60] ;  /* 0x0000600002467984 */ /* 0x000f680000000800 */
[----:B------:R-:W0:Y:S01]  /*35e0*/  LDS R72, [R2+0xe0] ;  /* 0x0000e00002487984 */ /* 0x000e220000000800 */
[----:B--2---:R-:W-:-:S03]  /*35f0*/  FADD.FTZ R38, R38, R32 ;  /* 0x0000002026267221 */ /* 0x004fc60000010000 */
[----:B------:R-:W2:Y:S01]  /*3600*/  LDS R32, [R2+0x30] ;  /* 0x0000300002207984 */ /* 0x000ea20000000800 */
[----:B-1----:R-:W-:-:S03]  /*3610*/  FADD.FTZ R45, R45, R36 ;  /* 0x000000242d2d7221 */ /* 0x002fc60000010000 */
[----:B------:R-:W1:Y:S01]  /*3620*/  LDS R36, [R2+0xa0] ;  /* 0x0000a00002247984 */ /* 0x000e620000000800 */
[----:B----4-:R-:W-:-:S03]  /*3630*/  FADD.FTZ R44, R44, R35 ;  /* 0x000000232c2c7221 */ /* 0x010fc60000010000 */
[----:B------:R-:W4:Y:S01]  /*3640*/  LDS R35, [R2+0x50] ;  /* 0x0000500002237984 */ /* 0x000f220000000800 */
[----:B---3--:R-:W-:-:S03]  /*3650*/  FADD.FTZ R42, R42, R37 ;  /* 0x000000252a2a7221 */ /* 0x008fc60000010000 */
[----:B------:R-:W3:Y:S01]  /*3660*/  LDS R37, [R2+0x90] ;  /* 0x0000900002257984 */ /* 0x000ee20000000800 */
[----:B-----5:R-:W-:-:S03]  /*3670*/  FADD.FTZ R41, R41, R70 ;  /* 0x0000004629297221 */ /* 0x020fc60000010000 */
[----:B------:R-:W5:Y:S01]  /*3680*/  LDS R70, [R2+0xd0] ;  /* 0x0000d00002467984 */ /* 0x000f620000000800 */
[----:B0-----:R-:W-:-:S03]  /*3690*/  FADD.FTZ R51, R51, R72 ;  /* 0x0000004833337221 */ /* 0x001fc60000010000 */
        /* <DEDUP_REMOVED lines=23> */
[----:B0-----:R-:W-:Y:S01]  /*3810*/  FADD.FTZ R11, R11, R72 ;  /* 0x000000480b0b7221 */ /* 0x001fe20000010000 */
[----:B--2---:R-:W-:Y:S02]  /*3820*/  FADD.FTZ R77, R77, R32 ;  /* 0x000000204d4d7221 */ /* 0x004fe40000010000 */
[----:B------:R-:W0:Y:S01]  /*3830*/  LDS R32, [R2+0xf0] ;  /* 0x0000f00002207984 */ /* 0x000e220000000800 */
[----:B-1----:R-:W-:-:S03]  /*3840*/  FADD.FTZ R69, R69, R36 ;  /* 0x0000002445457221 */ /* 0x002fc60000010000 */
[----:B------:R-:W1:Y:S01]  /*3850*/  LDS R36, [R2+0x140] ;  /* 0x0001400002247984 */ /* 0x000e620000000800 */
[----:B----4-:R-:W-:-:S03]  /*3860*/  FADD.FTZ R64, R64, R35 ;  /* 0x0000002340407221 */ /* 0x010fc60000010000 */
[----:B------:R-:W2:Y:S01]  /*3870*/  LDS R35, [R2+0x170] ;  /* 0x0001700002237984 */ /* 0x000ea20000000800 */
[----:B---3--:R-:W-:-:S03]  /*3880*/  FADD.FTZ R26, R26, R37 ;  /* 0x000000251a1a7221 */ /* 0x008fc60000010000 */
[----:B------:R-:W3:Y:S01]  /*3890*/  LDS R37, [R2+0x220] ;  /* 0x0002200002257984 */ /* 0x000ee20000000800 */
[----:B-----5:R-:W-:-:S03]  /*38a0*/  FADD.FTZ R47, R47, R70 ;  /* 0x000000462f2f7221 */ /* 0x020fc60000010000 */
        /* <DEDUP_REMOVED lines=57> */
[----:B--2---:R-:W-:-:S03]  /*3c40*/  FADD.FTZ R16, R16, R35 ;  /* 0x0000002310107221 */ /* 0x004fc60000010000 */
[----:B------:R-:W2:Y:S01]  /*3c50*/  LDS R35, [R2+0x360] ;  /* 0x0003600002237984 */ /* 0x000ea20000000800 */
[----:B0-----:R-:W-:-:S03]  /*3c60*/  FADD.FTZ R20, R20, R32 ;  /* 0x0000002014147221 */ /* 0x001fc60000010000 */
        /* <DEDUP_REMOVED lines=9> */
[----:B--2---:R-:W-:Y:S01]  /*3d00*/  FADD.FTZ R6, R6, R35 ;  /* 0x0000002306067221 */ /* 0x004fe20000010000 */
[----:B0-----:R-:W-:Y:S02]  /*3d10*/  FADD.FTZ R25, R25, R32 ;  /* 0x0000002019197221 */ /* 0x001fe40000010000 */
[----:B------:R-:W0:Y:S01]  /*3d20*/  LDS R32, [R2+0x370] ;  /* 0x0003700002207984 */ /* 0x000e220000000800 */
[----:B-1----:R-:W-:-:S03]  /*3d30*/  FADD.FTZ R15, R15, R36 ;  /* 0x000000240f0f7221 */ /* 0x002fc60000010000 */
[----:B------:R-:W1:Y:S01]  /*3d40*/  LDS R36, [R2+0x3d0] ;  /* 0x0003d00002247984 */ /* 0x000e620000000800 */
[----:B0-----:R-:W-:-:S03]  /*3d50*/  FADD.FTZ R17, R17, R32 ;  /* 0x0000002011117221 */ /* 0x001fc60000010000 */
[----:B------:R-:W0:Y:S01]  /*3d60*/  LDS R32, [R2+0x3b0] ;  /* 0x0003b00002207984 */ /* 0x000e220000000800 */
[----:B-1----:R-:W-:Y:S01]  /*3d70*/  FADD.FTZ R5, R5, R36 ;  /* 0x0000002405057221 */ /* 0x002fe20000010000 */
[----:B0-----:R-:W-:-:S07]  /*3d80*/  FADD.FTZ R9, R9, R32 ;  /* 0x0000002009097221 */ /* 0x001fce0000010000 */
.L_x_5503:
[----:B------:R-:W-:Y:S05]  /*3d90*/  BSYNC B0 ;  /* 0x0000000000007941 */ /* 0x000fea0003800000 */
.L_x_5502:
[----:B------:R-:W-:Y:S06]  /*3da0*/  BAR.SYNC.DEFER_BLOCKING 0x0 ;  /* 0x0000000000007b1d */ /* 0x000fec0000010000 */
[----:B------:R-:W-:Y:S05]  /*3db0*/  @P3 EXIT ;  /* 0x000000000000394d */ /* 0x000fea0003800000 */
[----:B------:R-:W-:Y:S01]  /*3dc0*/  ULDC UR4, c[0x0][0x14] ;  /* 0x0000050000047ab9 */ /* 0x000fe20000000800 */
[----:B------:R-:W-:Y:S01]  /*3dd0*/  ULDC UR5, c[0x0][0xc] ;  /* 0x0000030000057ab9 */ /* 0x000fe20000000800 */
[----:B0-----:R-:W-:Y:S02]  /*3de0*/  IMAD R19, R19, UR4, RZ ;  /* 0x0000000413137c24 */ /* 0x001fe4000f8e02ff */
[----:B------:R-:W-:-:S04]  /*3df0*/  IMAD R34, R34, UR5, RZ ;  /* 0x0000000522227c24 */ /* 0x000fc8000f8e02ff */
[----:B------:R-:W-:Y:S01]  /*3e00*/  IMAD R34, R34, UR4, RZ ;  /* 0x0000000422227c24 */ /* 0x000fe2000f8e02ff */
[----:B------:R-:W-:Y:S06]  /*3e10*/  @P0 EXIT ;  /* 0x000000000000094d */ /* 0x000fec0003800000 */
[----:B------:R-:W-:Y:S01]  /*3e20*/  SHF.R.S32.HI R32, RZ, 0x1f, R7 ;  /* 0x0000001fff207819 */ /* 0x000fe20000011407 */
[----:B--2---:R-:W-:Y:S01]  /*3e30*/  IMAD.SHL.U32 R2, R33, 0x100, RZ ;  /* 0x0000010021027824 */ /* 0x004fe200078e00ff */
[----:B------:R-:W-:Y:S01]  /*3e40*/  ULDC.64 UR4, c[0x0][0x220] ;  /* 0x0000880000047ab9 */ /* 0x000fe20000000a00 */
[----:B------:R-:W-:Y:S01]  /*3e50*/  IMAD.SHL.U32 R34, R34, 0x100, RZ ;  /* 0x0000010022227824 */ /* 0x000fe200078e00ff */
[----:B------:R-:W-:Y:S01]  /*3e60*/  LEA.HI R35, R32, R7, RZ, 0x3 ;  /* 0x0000000720237211 */ /* 0x000fe200078f18ff */
[----:B------:R-:W-:Y:S01]  /*3e70*/  IMAD.SHL.U32 R33, R19, 0x100, RZ ;  /* 0x0000010013217824 */ /* 0x000fe200078e00ff */
[----:B------:R-:W-:-:S04]  /*3e80*/  SHF.R.S32.HI R7, RZ, 0x1f, R2 ;  /* 0x0000001fff077819 */ /* 0x000fc80000011402 */
[----:B------:R-:W-:Y:S02]  /*3e90*/  IADD3 R19, P0, P1, R34, R33, R2 ;  /* 0x0000002122137210 */ /* 0x000fe4000791e002 */
[----:B------:R-:W-:Y:S02]  /*3ea0*/  SHF.R.S32.HI R32, RZ, 0x1f, R33 ;  /* 0x0000001fff207819 */ /* 0x000fe40000011421 */
[----:B------:R-:W-:Y:S02]  /*3eb0*/  SHF.R.S32.HI R34, RZ, 0x1f, R34 ;  /* 0x0000001fff227819 */ /* 0x000fe40000011422 */
[----:B------:R-:W-:Y:S02]  /*3ec0*/  SHF.R.S32.HI R2, RZ, 0x3, R35 ;  /* 0x00000003ff027819 */ /* 0x000fe40000011423 */
[----:B------:R-:W-:Y:S02]  /*3ed0*/  IADD3.X R7, R34, R32, R7, P0, P1 ;  /* 0x0000002022077210 */ /* 0x000fe400007e2407 */
[C---:B------:R-:W-:Y:S01]  /*3ee0*/  IADD3 R32, P0, R2.reuse, R19, RZ ;  /* 0x0000001302207210 */ /* 0x040fe20007f1e0ff */
[----:B------:R-:W-:-:S03]  /*3ef0*/  VIADD R76, R2, 0x58 ;  /* 0x00000058024c7836 */ /* 0x000fc60000000000 */
[----:B------:R-:W-:Y:S02]  /*3f00*/  LEA.HI.X.SX32 R33, R2, R7, 0x1, P0 ;  /* 0x0000000702217211 */ /* 0x000fe400000f0eff */
[----:B-1----:R-:W-:-:S04]  /*3f10*/  LEA R36, P0, R32, UR4, 0x2 ;  /* 0x0000000420247c11 */ /* 0x002fc8000f8010ff */
[----:B---3--:R-:W-:Y:S01]  /*3f20*/  LEA.HI.X R37, R32, UR5, R33, 0x2, P0 ;  /* 0x0000000520257c11 */ /* 0x008fe200080f1421 */
[----:B------:R-:W-:-:S04]  /*3f30*/  VIADD R32, R2, 0x4 ;  /* 0x0000000402207836 */ /* 0x000fc80000000000 */
[----:B------:R0:W-:Y:S01]  /*3f40*/  STG.E desc[UR36][R36.64], R44 ;  /* 0x0000002c24007986 */ /* 0x0001e2000c101924 */
[----:B------:R-:W-:-:S04]  /*3f50*/  IADD3 R33, P0, R32, R19, RZ ;  /* 0x0000001320217210 */ /* 0x000fc80007f1e0ff */
[----:B------:R-:W-:Y:S02]  /*3f60*/  LEA.HI.X.SX32 R32, R32, R7, 0x1, P0 ;  /* 0x0000000720207211 */ /* 0x000fe400000f0eff */
[----:B------:R-:W-:-:S04]  /*3f70*/  LEA R34, P0, R33, UR4, 0x2 ;  /* 0x0000000421227c11 */ /* 0x000fc8000f8010ff */
[----:B------:R-:W-:Y:S01]  /*3f80*/  LEA.HI.X R35, R33, UR5, R32, 0x2, P0 ;  /* 0x0000000521237c11 */ /* 0x000fe200080f1420 */
[C---:B------:R-:W-:Y:S02]  /*3f90*/  VIADD R32, R2.reuse, 0x8 ;  /* 0x0000000802207836 */ /* 0x040fe40000000000 */
[C---:B0-----:R-:W-:Y:S02]  /*3fa0*/  VIADD R36, R2.reuse, 0xc ;  /* 0x0000000c02247836 */ /* 0x041fe40000000000 */
[----:B------:R-:W-:Y:S01]  /*3fb0*/  VIADD R44, R2, 0x10 ;  /* 0x00000010022c7836 */ /* 0x000fe20000000000 */
[C---:B------:R-:W-:Y:S01]  /*3fc0*/  IADD3 R33, P0, R32.reuse, R19, RZ ;  /* 0x0000001320217210 */ /* 0x040fe20007f1e0ff */
[----:B------:R0:W-:Y:S03]  /*3fd0*/  STG.E desc[UR36][R34.64], R42 ;  /* 0x0000002a22007986 */ /* 0x0001e6000c101924 */
[----:B------:R-:W-:-:S02]  /*3fe0*/  LEA.HI.X.SX32 R70, R32, R7, 0x1, P0 ;  /* 0x0000000720467211 */ /* 0x000fc400000f0eff */
[----:B------:R-:W-:-:S04]  /*3ff0*/  LEA R32, P0, R33, UR4, 0x2 ;  /* 0x0000000421207c11 */ /* 0x000fc8000f8010ff */
[----:B------:R-:W-:Y:S02]  /*4000*/  LEA.HI.X R33, R33, UR5, R70, 0x2, P0 ;  /* 0x0000000521217c11 */ /* 0x000fe400080f1446 */
[----:B------:R-:W-:Y:S01]  /*4010*/  IADD3 R37, P0, R36, R19, RZ ;  /* 0x0000001324257210 */ /* 0x000fe20007f1e0ff */
[----:B0-----:R-:W-:Y:S02]  /*4020*/  VIADD R42, R2, 0x14 ;  /* 0x00000014022a7836 */ /* 0x001fe40000000000 */
[----:B------:R0:W-:Y:S01]  /*4030*/  STG.E desc[UR36][R32.64], R38 ;  /* 0x0000002620007986 */ /* 0x0001e2000c101924 */
[----:B------:R-:W-:Y:S02]  /*4040*/  LEA.HI.X.SX32 R70, R36, R7, 0x1, P0 ;  /* 0x0000000724467211 */ /* 0x000fe400000f0eff */
[----:B------:R-:W-:-:S04]  /*4050*/  LEA R36, P0, R37, UR4, 0x2 ;  /* 0x0000000425247c11 */ /* 0x000fc8000f8010ff */
[----:B------:R-:W-:Y:S02]  /*4060*/  LEA.HI.X R37, R37, UR5, R70, 0x2, P0 ;  /* 0x0000000525257c11 */ /* 0x000fe400080f1446 */
[-C--:B------:R-:W-:Y:S02]  /*4070*/  IADD3 R35, P0, R44, R19.reuse, RZ ;  /* 0x000000132c237210 */ /* 0x080fe40007f1e0ff */
[----:B------:R-:W-:Y:S01]  /*4080*/  IADD3 R70, P1, R42, R19, RZ ;  /* 0x000000132a467210 */ /* 0x000fe20007f3e0ff */
[----:B0-----:R-:W-:Y:S01]  /*4090*/  VIADD R38, R2, 0x18 ;  /* 0x0000001802267836 */ /* 0x001fe20000000000 */
[-C--:B------:R-:W-:Y:S01]  /*40a0*/  LEA.HI.X.SX32 R44, R44, R7.reuse, 0x1, P0 ;  /* 0x000000072c2c7211 */ /* 0x080fe200000f0eff */
[----:B------:R0:W-:Y:S01]  /*40b0*/  STG.E desc[UR36][R36.64], R39 ;  /* 0x0000002724007986 */ /* 0x0001e2000c101924 */
[C---:B------:R-:W-:Y:S02]  /*40c0*/  LEA R34, P0, R35.reuse, UR4, 0x2 ;  /* 0x0000000423227c11 */ /* 0x040fe4000f8010ff */
[----:B------:R-:W-:Y:S01]  /*40d0*/  LEA.HI.X.SX32 R33, R42, R7, 0x1, P1 ;  /* 0x000000072a217211 */ /* 0x000fe200008f0eff */
[----:B------:R-:W-:Y:S01]  /*40e0*/  VIADD R42, R2, 0x20 ;  /* 0x00000020022a7836 */ /* 0x000fe20000000000 */
[----:B------:R-:W-:-:S02]  /*40f0*/  LEA.HI.X R35, R35, UR5, R44, 0x2, P0 ;  /* 0x0000000523237c11 */ /* 0x000fc400080f142c */
[----:B------:R-:W-:-:S03]  /*4100*/  LEA R32, P0, R70, UR4, 0x2 ;  /* 0x0000000446207c11 */ /* 0x000fc6000f8010ff */
[----:B------:R1:W-:Y:S01]  /*4110*/  STG.E desc[UR36][R34.64], R45 ;  /* 0x0000002d22007986 */ /* 0x0003e2000c101924 */
[----:B------:R-:W-:Y:S01]  /*4120*/  LEA.HI.X R33, R70, UR5, R33, 0x2, P0 ;  /* 0x0000000546217c11 */ /* 0x000fe200080f1421 */
[----:B0-----:R-:W-:Y:S01]  /*4130*/  VIADD R36, R2, 0x1c ;  /* 0x0000001c02247836 */ /* 0x001fe20000000000 */
[----:B------:R-:W-:-:S03]  /*4140*/  IADD3 R44, P0, R38, R19, RZ ;  /* 0x00000013262c7210 */ /* 0x000fc60007f1e0ff */
[----:B------:R0:W-:Y:S01]  /*4150*/  STG.E desc[UR36][R32.64], R40 ;  /* 0x0000002820007986 */ /* 0x0001e2000c101924 */
[----:B------:R-:W-:Y:S02]  /*4160*/  LEA.HI.X.SX32 R39, R38, R7, 0x1, P0 ;  /* 0x0000000726277211 */ /* 0x000fe400000f0eff */
[----:B------:R-:W-:Y:S02]  /*4170*/  LEA R38, P0, R44, UR4, 0x2 ;  /* 0x000000042c267c11 */ /* 0x000fe4000f8010ff */
[----:B------:R-:W-:Y:S01]  /*4180*/  IADD3 R37, P1, R36, R19, RZ ;  /* 0x0000001324257210 */ /* 0x000fe20007f3e0ff */
[----:B-1----:R-:W-:Y:S01]  /*4190*/  VIADD R34, R2, 0x24 ;  /* 0x0000002402227836 */ /* 0x002fe20000000000 */
[----:B------:R-:W-:Y:S02]  /*41a0*/  LEA.HI.X R39, R44, UR5, R39, 0x2, P0 ;  /* 0x000000052c277c11 */ /* 0x000fe400080f1427 */
[----:B------:R-:W-:Y:S02]  /*41b0*/  LEA.HI.X.SX32 R70, R36, R7, 0x1, P1 ;  /* 0x0000000724467211 */ /* 0x000fe400008f0eff */
[C---:B------:R-:W-:Y:S01]  /*41c0*/  LEA R36, P0, R37.reuse, UR4, 0x2 ;  /* 0x0000000425247c11 */ /* 0x040fe2000f8010ff */
[----:B0-----:R-:W-:Y:S01]  /*41d0*/  VIADD R40, R2, 0x28 ;  /* 0x0000002802287836 */ /* 0x001fe20000000000 */
[----:B------:R-:W-:Y:S01]  /*41e0*/  IADD3 R44, P1, R42, R19, RZ ;  /* 0x000000132a2c7210 */ /* 0x000fe20007f3e0ff */
[----:B------:R0:W-:Y:S01]  /*41f0*/  STG.E desc[UR36][R38.64], R41 ;  /* 0x0000002926007986 */ /* 0x0001e2000c101924 */
[----:B------:R-:W-:-:S02]  /*4200*/  LEA.HI.X R37, R37, UR5, R70, 0x2, P0 ;  /* 0x0000000525257c11 */ /* 0x000fc400080f1446 */
[----:B------:R-:W-:Y:S02]  /*4210*/  LEA.HI.X.SX32 R35, R42, R7, 0x1, P1 ;  /* 0x000000072a237211 */ /* 0x000fe400008f0eff */
[----:B------:R-:W-:Y:S01]  /*4220*/  LEA R32, P0, R44, UR4, 0x2 ;  /* 0x000000042c207c11 */ /* 0x000fe2000f8010ff */
[----:B------:R1:W-:Y:S01]  /*4230*/  STG.E desc[UR36][R36.64], R43 ;  /* 0x0000002b24007986 */ /* 0x0003e2000c101924 */
[-C--:B------:R-:W-:Y:S02]  /*4240*/  IADD3 R42, P1, R40, R19.reuse, RZ ;  /* 0x00000013282a7210 */ /* 0x080fe40007f3e0ff */
[----:B------:R-:W-:Y:S02]  /*4250*/  LEA.HI.X R33, R44, UR5, R35, 0x2, P0 ;  /* 0x000000052c217c11 */ /* 0x000fe400080f1423 */
[----:B------:R-:W-:Y:S01]  /*4260*/  IADD3 R35, P0, R34, R19, RZ ;  /* 0x0000001322237210 */ /* 0x000fe20007f1e0ff */
[----:B0-----:R-:W-:Y:S01]  /*4270*/  VIADD R38, R2, 0x2c ;  /* 0x0000002c02267836 */ /* 0x001fe20000000000 */
[-C--:B------:R-:W-:Y:S01]  /*4280*/  LEA.HI.X.SX32 R45, R40, R7.reuse, 0x1, P1 ;  /* 0x00000007282d7211 */ /* 0x080fe200008f0eff */
[----:B------:R-:W-:Y:S01]  /*4290*/  STG.E desc[UR36][R32.64], R68 ;  /* 0x0000004420007986 */ /* 0x000fe2000c101924 */
[----:B------:R-:W-:-:S02]  /*42a0*/  LEA.HI.X.SX32 R44, R34, R7, 0x1, P0 ;  /* 0x00000007222c7211 */ /* 0x000fc400000f0eff */
[C---:B------:R-:W-:Y:S01]  /*42b0*/  LEA R34, P0, R35.reuse, UR4, 0x2 ;  /* 0x0000000423227c11 */ /* 0x040fe2000f8010ff */
[----:B-1----:R-:W-:Y:S01]  /*42c0*/  VIADD R36, R2, 0x34 ;  /* 0x0000003402247836 */ /* 0x002fe20000000000 */
[----:B------:R-:W-:Y:S02]  /*42d0*/  LEA R40, P1, R42, UR4, 0x2 ;  /* 0x000000042a287c11 */ /* 0x000fe4000f8210ff */
[----:B------:R-:W-:Y:S01]  /*42e0*/  LEA.HI.X R35, R35, UR5, R44, 0x2, P0 ;  /* 0x0000000523237c11 */ /* 0x000fe200080f142c */
[----:B------:R-:W-:Y:S01]  /*42f0*/  VIADD R44, R2, 0x30 ;  /* 0x00000030022c7836 */ /* 0x000fe20000000000 */
[----:B------:R-:W-:Y:S02]  /*4300*/  IADD3 R39, P0, R38, R19, RZ ;  /* 0x0000001326277210 */ /* 0x000fe40007f1e0ff */
[----:B------:R-:W-:Y:S01]  /*4310*/  LEA.HI.X R41, R42, UR5, R45, 0x2, P1 ;  /* 0x000000052a297c11 */ /* 0x000fe200088f142d */
[----:B------:R0:W-:Y:S01]  /*4320*/  STG.E desc[UR36][R34.64], R66 ;  /* 0x0000004222007986 */ /* 0x0001e2000c101924 */
[----:B------:R-:W-:-:S02]  /*4330*/  LEA.HI.X.SX32 R70, R38, R7, 0x1, P0 ;  /* 0x0000000726467211 */ /* 0x000fc400000f0eff */
[C---:B------:R-:W-:Y:S01]  /*4340*/  LEA R42, P0, R39.reuse, UR4, 0x2 ;  /* 0x00000004272a7c11 */ /* 0x040fe2000f8010ff */
[----:B------:R1:W-:Y:S01]  /*4350*/  STG.E desc[UR36][R40.64], R75 ;  /* 0x0000004b28007986 */ /* 0x0003e2000c101924 */
[-C--:B------:R-:W-:Y:S02]  /*4360*/  IADD3 R38, P1, R44, R19.reuse, RZ ;  /* 0x000000132c267210 */ /* 0x080fe40007f3e0ff */
[----:B------:R-:W-:Y:S02]  /*4370*/  IADD3 R37, P2, R36, R19, RZ ;  /* 0x0000001324257210 */ /* 0x000fe40007f5e0ff */
[----:B------:R-:W-:Y:S01]  /*4380*/  LEA.HI.X R43, R39, UR5, R70, 0x2, P0 ;  /* 0x00000005272b7c11 */ /* 0x000fe200080f1446 */
[----:B------:R-:W-:Y:S01]  /*4390*/  VIADD R70, R2, 0x40 ;  /* 0x0000004002467836 */ /* 0x000fe20000000000 */
[-C--:B------:R-:W-:Y:S01]  /*43a0*/  LEA.HI.X.SX32 R39, R44, R7.reuse, 0x1, P1 ;  /* 0x000000072c277211 */ /* 0x080fe200008f0eff */
[----:B0-----:R-:W-:Y:S01]  /*43b0*/  VIADD R66, R2, 0x4c ;  /* 0x0000004c02427836 */ /* 0x001fe20000000000 */
[----:B------:R-:W-:Y:S01]  /*43c0*/  LEA.HI.X.SX32 R36, R36, R7, 0x1, P2 ;  /* 0x0000000724247211 */ /* 0x000fe200010f0eff */
[----:B------:R0:W-:Y:S01]  /*43d0*/  STG.E desc[UR36][R42.64], R77 ;  /* 0x0000004d2a007986 */ /* 0x0001e2000c101924 */
[----:B------:R-:W-:Y:S01]  /*43e0*/  LEA R32, P1, R37, UR4, 0x2 ;  /* 0x0000000425207c11 */ /* 0x000fe2000f8210ff */
[----:B-1----:R-:W-:Y:S01]  /*43f0*/  VIADD R40, R2, 0x44 ;  /* 0x0000004402287836 */ /* 0x002fe20000000000 */
[----:B------:R-:W-:-:S02]  /*4400*/  LEA R44, P0, R38, UR4, 0x2 ;  /* 0x00000004262c7c11 */ /* 0x000fc4000f8010ff */
[----:B------:R-:W-:Y:S01]  /*4410*/  LEA.HI.X R33, R37, UR5, R36, 0x2, P1 ;  /* 0x0000000525217c11 */ /* 0x000fe200088f1424 */
[----:B------:R-:W-:Y:S01]  /*4420*/  VIADD R36, R2, 0x38 ;  /* 0x0000003802247836 */ /* 0x000fe20000000000 */
[----:B------:R-:W-:Y:S01]  /*4430*/  LEA.HI.X R45, R38, UR5, R39, 0x2, P0 ;  /* 0x00000005262d7c11 */ /* 0x000fe200080f1427 */
[----:B------:R-:W-:Y:S01]  /*4440*/  VIADD R38, R2, 0x3c ;  /* 0x0000003c02267836 */ /* 0x000fe20000000000 */
[-C--:B------:R-:W-:Y:S02]  /*4450*/  IADD3 R68, P2, R70, R19.reuse, RZ ;  /* 0x0000001346447210 */ /* 0x080fe40007f5e0ff */
[-C--:B------:R-:W-:Y:S01]  /*4460*/  IADD3 R37, P0, R36, R19.reuse, RZ ;  /* 0x0000001324257210 */ /* 0x080fe20007f1e0ff */
[----:B0-----:R-:W-:Y:S01]  /*4470*/  VIADD R42, R2, 0x48 ;  /* 0x00000048022a7836 */ /* 0x001fe20000000000 */
[----:B------:R-:W-:Y:S01]  /*4480*/  IADD3 R39, P1, R38, R19, RZ ;  /* 0x0000001326277210 */ /* 0x000fe20007f3e0ff */
[----:B------:R-:W-:Y:S01]  /*4490*/  STG.E desc[UR36][R44.64], R73 ;  /* 0x000000492c007986 */ /* 0x000fe2000c101924 */
[----:B------:R-:W-:-:S02]  /*44a0*/  LEA.HI.X.SX32 R74, R36, R7, 0x1, P0 ;  /* 0x00000007244a7211 */ /* 0x000fc400000f0eff */
[----:B------:R-:W-:Y:S01]  /*44b0*/  LEA R34, P0, R37, UR4, 0x2 ;  /* 0x0000000425227c11 */ /* 0x000fe2000f8010ff */
[----:B------:R-:W-:Y:S01]  /*44c0*/  STG.E desc[UR36][R32.64], R71 ;  /* 0x0000004720007986 */ /* 0x000fe2000c101924 */
[-C--:B------:R-:W-:Y:S02]  /*44d0*/  LEA.HI.X.SX32 R72, R38, R7.reuse, 0x1, P1 ;  /* 0x0000000726487211 */ /* 0x080fe400008f0eff */
[----:B------:R-:W-:Y:S02]  /*44e0*/  LEA.HI.X.SX32 R70, R70, R7, 0x1, P2 ;  /* 0x0000000746467211 */ /* 0x000fe400010f0eff */
[----:B------:R-:W-:Y:S02]  /*44f0*/  LEA R36, P1, R39, UR4, 0x2 ;  /* 0x0000000427247c11 */ /* 0x000fe4000f8210ff */
[----:B------:R-:W-:Y:S02]  /*4500*/  LEA R38, P2, R68, UR4, 0x2 ;  /* 0x0000000444267c11 */ /* 0x000fe4000f8410ff */
[----:B------:R-:W-:-:S02]  /*4510*/  LEA.HI.X R35, R37, UR5, R74, 0x2, P0 ;  /* 0x0000000525237c11 */ /* 0x000fc400080f144a */
[----:B------:R-:W-:Y:S02]  /*4520*/  IADD3 R41, P0, R40, R19, RZ ;  /* 0x0000001328297210 */ /* 0x000fe40007f1e0ff */
[----:B------:R-:W-:Y:S01]  /*4530*/  LEA.HI.X R37, R39, UR5, R72, 0x2, P1 ;  /* 0x0000000527257c11 */ /* 0x000fe200088f1448 */
[----:B------:R-:W-:Y:S01]  /*4540*/  VIADD R72, R2, 0x54 ;  /* 0x0000005402487836 */ /* 0x000fe20000000000 */
[----:B------:R-:W-:Y:S01]  /*4550*/  LEA.HI.X R39, R68, UR5, R70, 0x2, P2 ;  /* 0x0000000544277c11 */ /* 0x000fe200090f1446 */
[----:B------:R0:W-:Y:S01]  /*4560*/  STG.E desc[UR36][R34.64], R51 ;  /* 0x0000003322007986 */ /* 0x0001e2000c101924 */
[----:B------:R-:W-:Y:S02]  /*4570*/  LEA.HI.X.SX32 R70, R40, R7, 0x1, P0 ;  /* 0x0000000728467211 */ /* 0x000fe400000f0eff */
[----:B------:R-:W-:Y:S01]  /*4580*/  LEA R40, P0, R41, UR4, 0x2 ;  /* 0x0000000429287c11 */ /* 0x000fe2000f8010ff */
[----:B------:R1:W-:Y:S01]  /*4590*/  STG.E desc[UR36][R36.64], R59 ;  /* 0x0000003b24007986 */ /* 0x0003e2000c101924 */
[----:B------:R-:W-:-:S02]  /*45a0*/  IADD3 R43, P1, R42, R19, RZ ;  /* 0x000000132a2b7210 */ /* 0x000fc40007f3e0ff */
[----:B------:R-:W-:Y:S01]  /*45b0*/  LEA.HI.X R41, R41, UR5, R70, 0x2, P0 ;  /* 0x0000000529297c11 */ /* 0x000fe200080f1446 */
[----:B------:R2:W-:Y:S01]  /*45c0*/  STG.E desc[UR36][R38.64], R69 ;  /* 0x0000004526007986 */ /* 0x0005e2000c101924 */
[----:B------:R-:W-:Y:S02]  /*45d0*/  LEA.HI.X.SX32 R70, R42, R7, 0x1, P1 ;  /* 0x000000072a467211 */ /* 0x000fe400008f0eff */
[C---:B------:R-:W-:Y:S01]  /*45e0*/  LEA R42, P0, R43.reuse, UR4, 0x2 ;  /* 0x000000042b2a7c11 */ /* 0x040fe2000f8010ff */
[----:B0-----:R-:W-:Y:S01]  /*45f0*/  VIADD R34, R2, 0x5c ;  /* 0x0000005c02227836 */ /* 0x001fe20000000000 */
[----:B------:R-:W-:Y:S01]  /*4600*/  IADD3 R68, P2, R66, R19, RZ ;  /* 0x0000001342447210 */ /* 0x000fe20007f5e0ff */
[----:B------:R-:W-:Y:S01]  /*4610*/  STG.E desc[UR36][R40.64], R67 ;  /* 0x0000004328007986 */ /* 0x000fe2000c101924 */
[----:B------:R-:W-:Y:S01]  /*4620*/  LEA.HI.X R43, R43, UR5, R70, 0x2, P0 ;  /* 0x000000052b2b7c11 */ /* 0x000fe200080f1446 */
[----:B------:R-:W-:Y:S01]  /*4630*/  VIADD R70, R2, 0x50 ;  /* 0x0000005002467836 */ /* 0x000fe20000000000 */
[----:B------:R-:W-:Y:S01]  /*4640*/  LEA.HI.X.SX32 R75, R66, R7, 0x1, P2 ;  /* 0x00000007424b7211 */ /* 0x000fe200010f0eff */
[----:B-1----:R-:W-:Y:S01]  /*4650*/  VIADD R36, R2, 0x60 ;  /* 0x0000006002247836 */ /* 0x002fe20000000000 */
[----:B------:R-:W-:Y:S01]  /*4660*/  LEA R44, P1, R68, UR4, 0x2 ;  /* 0x00000004442c7c11 */ /* 0x000fe2000f8210ff */
[----:B--2---:R-:W-:Y:S01]  /*4670*/  VIADD R38, R2, 0x68 ;  /* 0x0000006802267836 */ /* 0x004fe20000000000 */
[----:B------:R-:W-:Y:S01]  /*4680*/  IADD3 R66, P0, R70, R19, RZ ;  /* 0x0000001346427210 */ /* 0x000fe20007f1e0ff */
[----:B------:R0:W-:Y:S01]  /*4690*/  STG.E desc[UR36][R42.64], R57 ;  /* 0x000000392a007986 */ /* 0x0001e2000c101924 */
[----:B------:R-:W-:-:S02]  /*46a0*/  LEA.HI.X R45, R68, UR5, R75, 0x2, P1 ;  /* 0x00000005442d7c11 */ /* 0x000fc400088f144b */
[----:B------:R-:W-:Y:S02]  /*46b0*/  IADD3 R68, P1, R72, R19, RZ ;  /* 0x0000001348447210 */ /* 0x000fe40007f3e0ff */
[-C--:B------:R-:W-:Y:S01]  /*46c0*/  LEA.HI.X.SX32 R73, R70, R7.reuse, 0x1, P0 ;  /* 0x0000000746497211 */ /* 0x080fe200000f0eff */
[----:B------:R1:W-:Y:S01]  /*46d0*/  STG.E desc[UR36][R44.64], R61 ;  /* 0x0000003d2c007986 */ /* 0x0003e2000c101924 */
[----:B------:R-:W-:Y:S02]  /*46e0*/  LEA.HI.X.SX32 R75, R72, R7, 0x1, P1 ;  /* 0x00000007484b7211 */ /* 0x000fe400008f0eff */
[----:B------:R-:W-:Y:S02]  /*46f0*/  IADD3 R74, P2, R76, R19, RZ ;  /* 0x000000134c4a7210 */ /* 0x000fe40007f5e0ff */
[----:B------:R-:W-:Y:S01]  /*4700*/  LEA R72, P0, R66, UR4, 0x2 ;  /* 0x0000000442487c11 */ /* 0x000fe2000f8010ff */
[----:B0-----:R-:W-:Y:S01]  /*4710*/  VIADD R42, R2, 0x74 ;  /* 0x00000074022a7836 */ /* 0x001fe20000000000 */
[----:B------:R-:W-:-:S02]  /*4720*/  LEA.HI.X.SX32 R33, R76, R7, 0x1, P2 ;  /* 0x000000074c217211 */ /* 0x000fc400010f0eff */
[----:B------:R-:W-:Y:S01]  /*4730*/  LEA.HI.X R73, R66, UR5, R73, 0x2, P0 ;  /* 0x0000000542497c11 */ /* 0x000fe200080f1449 */
[----:B------:R-:W-:Y:S01]  /*4740*/  VIADD R66, R2, 0x64 ;  /* 0x0000006402427836 */ /* 0x000fe20000000000 */
[----:B------:R-:W-:Y:S01]  /*4750*/  LEA R70, P1, R68, UR4, 0x2 ;  /* 0x0000000444467c11 */ /* 0x000fe2000f8210ff */
[----:B-1----:R-:W-:Y:S01]  /*4760*/  VIADD R44, R2, 0x78 ;  /* 0x00000078022c7836 */ /* 0x002fe20000000000 */
[----:B------:R-:W-:Y:S01]  /*4770*/  LEA R32, P2, R74, UR4, 0x2 ;  /* 0x000000044a207c11 */ /* 0x000fe2000f8410ff */
[----:B------:R0:W-:Y:S01]  /*4780*/  STG.E desc[UR36][R72.64], R65 ;  /* 0x0000004148007986 */ /* 0x0001e2000c101924 */
[----:B------:R-:W-:Y:S01]  /*4790*/  IADD3 R51, P0, R34, R19, RZ ;  /* 0x0000001322337210 */ /* 0x000fe20007f1e0ff */
[----:B------:R-:W-:Y:S01]  /*47a0*/  VIADD R61, R2, 0x88 ;  /* 0x00000088023d7836 */ /* 0x000fe20000000000 */
[----:B------:R-:W-:Y:S02]  /*47b0*/  LEA.HI.X R71, R68, UR5, R75, 0x2, P1 ;  /* 0x0000000544477c11 */ /* 0x000fe400088f144b */
[----:B------:R-:W-:-:S02]  /*47c0*/  LEA.HI.X R33, R74, UR5, R33, 0x2, P2 ;  /* 0x000000054a217c11 */ /* 0x000fc400090f1421 */
[----:B------:R-:W-:Y:S01]  /*47d0*/  LEA.HI.X.SX32 R34, R34, R7, 0x1, P0 ;  /* 0x0000000722227211 */ /* 0x000fe200000f0eff */
[----:B------:R-:W-:Y:S01]  /*47e0*/  STG.E desc[UR36][R70.64], R64 ;  /* 0x0000004046007986 */ /* 0x000fe2000c101924 */
[C---:B------:R-:W-:Y:S02]  /*47f0*/  LEA R74, P0, R51.reuse, UR4, 0x2 ;  /* 0x00000004334a7c11 */ /* 0x040fe4000f8010ff */
[-C--:B------:R-:W-:Y:S01]  /*4800*/  IADD3 R37, P1, R36, R19.reuse, RZ ;  /* 0x0000001324257210 */ /* 0x080fe20007f3e0ff */
[----:B0-----:R-:W-:Y:S01]  /*4810*/  VIADD R72, R2, 0x80 ;  /* 0x0000008002487836 */ /* 0x001fe20000000000 */
[----:B------:R-:W-:Y:S01]  /*4820*/  IADD3 R35, P2, R66, R19, RZ ;  /* 0x0000001342237210 */ /* 0x000fe20007f5e0ff */
[----:B------:R0:W-:Y:S01]  /*4830*/  STG.E desc[UR36][R32.64], R47 ;  /* 0x0000002f20007986 */ /* 0x0001e2000c101924 */
[----:B------:R-:W-:Y:S02]  /*4840*/  LEA.HI.X R75, R51, UR5, R34, 0x2, P0 ;  /* 0x00000005334b7c11 */ /* 0x000fe400080f1422 */
[----:B------:R-:W-:-:S02]  /*4850*/  LEA.HI.X.SX32 R68, R36, R7, 0x1, P1 ;  /* 0x0000000724447211 */ /* 0x000fc400008f0eff */
[----:B------:R-:W-:Y:S01]  /*4860*/  LEA.HI.X.SX32 R66, R66, R7, 0x1, P2 ;  /* 0x0000000742427211 */ /* 0x000fe200010f0eff */
[----:B------:R1:W-:Y:S01]  /*4870*/  STG.E desc[UR36][R74.64], R54 ;  /* 0x000000364a007986 */ /* 0x0003e2000c101924 */
[----:B------:R-:W-:Y:S02]  /*4880*/  LEA R34, P1, R35, UR4, 0x2 ;  /* 0x0000000423227c11 */ /* 0x000fe4000f8210ff */
[----:B------:R-:W-:Y:S02]  /*4890*/  LEA R36, P0, R37, UR4, 0x2 ;  /* 0x0000000425247c11 */ /* 0x000fe4000f8010ff */
[----:B------:R-:W-:Y:S01]  /*48a0*/  LEA.HI.X R35, R35, UR5, R66, 0x2, P1 ;  /* 0x0000000523237c11 */ /* 0x000fe200088f1442 */
[C---:B------:R-:W-:Y:S01]  /*48b0*/  VIADD R66, R2.reuse, 0x6c ;  /* 0x0000006c02427836 */ /* 0x040fe20000000000 */
[----:B------:R-:W-:Y:S01]  /*48c0*/  LEA.HI.X R37, R37, UR5, R68, 0x2, P0 ;  /* 0x0000000525257c11 */ /* 0x000fe200080f1444 */
[----:B------:R-:W-:Y:S01]  /*48d0*/  VIADD R68, R2, 0x70 ;  /* 0x0000007002447836 */ /* 0x000fe20000000000 */
[-C--:B------:R-:W-:Y:S01]  /*48e0*/  IADD3 R39, P0, R38, R19.reuse, RZ ;  /* 0x0000001326277210 */ /* 0x080fe20007f1e0ff */
[----:B0-----:R-:W-:Y:S01]  /*48f0*/  VIADD R32, R2, 0x8c ;  /* 0x0000008c02207836 */ /* 0x001fe20000000000 */
[----:B------:R-:W-:Y:S01]  /*4900*/  IADD3 R51, P1, R66, R19, RZ ;  /* 0x0000001342337210 */ /* 0x000fe20007f3e0ff */
[----:B-1----:R-:W-:Y:S01]  /*4910*/  VIADD R54, R2, 0x90 ;  /* 0x0000009002367836 */ /* 0x002fe20000000000 */
[-C--:B------:R-:W-:Y:S01]  /*4920*/  LEA.HI.X.SX32 R69, R38, R7.reuse, 0x1, P0 ;  /* 0x0000000726457211 */ /* 0x080fe200000f0eff */
[----:B------:R-:W-:Y:S01]  /*4930*/  VIADD R74, R2, 0x94 ;  /* 0x00000094024a7836 */ /* 0x000fe20000000000 */
[----:B------:R-:W-:Y:S01]  /*4940*/  LEA.HI.X.SX32 R76, R66, R7, 0x1, P1 ;  /* 0x00000007424c7211 */ /* 0x000fe200008f0eff */
[----:B------:R0:W-:Y:S01]  /*4950*/  STG.E desc[UR36][R36.64], R63 ;  /* 0x0000003f24007986 */ /* 0x0001e2000c101924 */
[----:B------:R-:W-:-:S02]  /*4960*/  IADD3 R59, P2, R68, R19, RZ ;  /* 0x00000013443b7210 */ /* 0x000fc40007f5e0ff */
[----:B------:R-:W-:Y:S01]  /*4970*/  LEA R66, P0, R39, UR4, 0x2 ;  /* 0x0000000427427c11 */ /* 0x000fe2000f8010ff */
[----:B------:R-:W-:Y:S01]  /*4980*/  STG.E desc[UR36][R34.64], R62 ;  /* 0x0000003e22007986 */ /* 0x000fe2000c101924 */
[----:B------:R-:W-:Y:S02]  /*4990*/  LEA R40, P1, R51, UR4, 0x2 ;  /* 0x0000000433287c11 */ /* 0x000fe4000f8210ff */
[----:B------:R-:W-:Y:S02]  /*49a0*/  LEA.HI.X.SX32 R68, R68, R7, 0x1, P2 ;  /* 0x0000000744447211 */ /* 0x000fe400010f0eff */
[----:B------:R-:W-:Y:S02]  /*49b0*/  LEA.HI.X R67, R39, UR5, R69, 0x2, P0 ;  /* 0x0000000527437c11 */ /* 0x000fe400080f1445 */
[----:B------:R-:W-:Y:S01]  /*49c0*/  LEA.HI.X R41, R51, UR5, R76, 0x2, P1 ;  /* 0x0000000533297c11 */ /* 0x000fe200088f144c */
[C---:B------:R-:W-:Y:S01]  /*49d0*/  VIADD R76, R2.reuse, 0x7c ;  /* 0x0000007c024c7836 */ /* 0x040fe20000000000 */
[C---:B------:R-:W-:Y:S01]  /*49e0*/  LEA R38, P2, R59.reuse, UR4, 0x2 ;  /* 0x000000043b267c11 */ /* 0x040fe2000f8410ff */
[----:B0-----:R-:W-:Y:S01]  /*49f0*/  VIADD R36, R2, 0x98 ;  /* 0x0000009802247836 */ /* 0x001fe20000000000 */
[----:B------:R-:W-:Y:S01]  /*4a00*/  IADD3 R51, P0, R42, R19, RZ ;  /* 0x000000132a337210 */ /* 0x000fe20007f1e0ff */
[----:B------:R-:W-:Y:S01]  /*4a10*/  VIADD R37, R2, 0xa0 ;  /* 0x000000a002257836 */ /* 0x000fe20000000000 */
[----:B------:R-:W-:Y:S01]  /*4a20*/  LEA.HI.X R39, R59, UR5, R68, 0x2, P2 ;  /* 0x000000053b277c11 */ /* 0x000fe200090f1444 */
[----:B------:R0:W-:Y:S01]  /*4a30*/  STG.E desc[UR36][R66.64], R60 ;  /* 0x0000003c42007986 */ /* 0x0001e2000c101924 */
[----:B------:R-:W-:-:S02]  /*4a40*/  LEA.HI.X.SX32 R42, R42, R7, 0x1, P0 ;  /* 0x000000072a2a7211 */ /* 0x000fc400000f0eff */
[C---:B------:R-:W-:Y:S01]  /*4a50*/  LEA R68, P0, R51.reuse, UR4, 0x2 ;  /* 0x0000000433447c11 */ /* 0x040fe2000f8010ff */
[----:B------:R-:W-:Y:S01]  /*4a60*/  STG.E desc[UR36][R40.64], R22 ;  /* 0x0000001628007986 */ /* 0x000fe2000c101924 */
[-C--:B------:R-:W-:Y:S02]  /*4a70*/  IADD3 R45, P1, R44, R19.reuse, RZ ;  /* 0x000000132c2d7210 */ /* 0x080fe40007f3e0ff */
[----:B------:R-:W-:Y:S01]  /*4a80*/  IADD3 R43, P2, R76, R19, RZ ;  /* 0x000000134c2b7210 */ /* 0x000fe20007f5e0ff */
[----:B------:R1:W-:Y:S01]  /*4a90*/  STG.E desc[UR36][R38.64], R26 ;  /* 0x0000001a26007986 */ /* 0x0003e2000c101924 */
[----:B------:R-:W-:Y:S02]  /*4aa0*/  LEA.HI.X R69, R51, UR5, R42, 0x2, P0 ;  /* 0x0000000533457c11 */ /* 0x000fe400080f142a */
[-C--:B------:R-:W-:Y:S01]  /*4ab0*/  LEA.HI.X.SX32 R51, R44, R7.reuse, 0x1, P1 ;  /* 0x000000072c337211 */ /* 0x080fe200008f0eff */
[----:B0-----:R-:W-:Y:S01]  /*4ac0*/  VIADD R66, R2, 0xa8 ;  /* 0x000000a802427836 */ /* 0x001fe20000000000 */
[----:B------:R-:W-:Y:S01]  /*4ad0*/  LEA.HI.X.SX32 R76, R76, R7, 0x1, P2 ;  /* 0x000000074c4c7211 */ /* 0x000fe200010f0eff */
[----:B------:R0:W-:Y:S01]  /*4ae0*/  STG.E desc[UR36][R68.64], R58 ;  /* 0x0000003a44007986 */ /* 0x0001e2000c101924 */
[----:B------:R-:W-:-:S02]  /*4af0*/  LEA R42, P1, R43, UR4, 0x2 ;  /* 0x000000042b2a7c11 */ /* 0x000fc4000f8210ff */
[----:B------:R-:W-:Y:S02]  /*4b00*/  LEA R44, P0, R45, UR4, 0x2 ;  /* 0x000000042d2c7c11 */ /* 0x000fe4000f8010ff */
[----:B------:R-:W-:Y:S01]  /*4b10*/  LEA.HI.X R43, R43, UR5, R76, 0x2, P1 ;  /* 0x000000052b2b7c11 */ /* 0x000fe200088f144c */
[C---:B------:R-:W-:Y:S01]  /*4b20*/  VIADD R76, R2.reuse, 0x84 ;  /* 0x00000084024c7836 */ /* 0x040fe20000000000 */
[----:B------:R-:W-:Y:S01]  /*4b30*/  LEA.HI.X R45, R45, UR5, R51, 0x2, P0 ;  /* 0x000000052d2d7c11 */ /* 0x000fe200080f1433 */
[----:B-1----:R-:W-:Y:S01]  /*4b40*/  VIADD R38, R2, 0xb0 ;  /* 0x000000b002267836 */ /* 0x002fe20000000000 */
[-C--:B------:R-:W-:Y:S01]  /*4b50*/  IADD3 R51, P0, R72, R19.reuse, RZ ;  /* 0x0000001348337210 */ /* 0x080fe20007f1e0ff */
[----:B------:R-:W-:Y:S01]  /*4b60*/  VIADD R26, R2, 0xf8 ;  /* 0x000000f8021a7836 */ /* 0x000fe20000000000 */
[----:B------:R-:W-:Y:S01]  /*4b70*/  IADD3 R57, P1, R76, R19, RZ ;  /* 0x000000134c397210 */ /* 0x000fe20007f3e0ff */
[----:B------:R1:W-:Y:S01]  /*4b80*/  STG.E desc[UR36][R44.64], R56 ;  /* 0x000000382c007986 */ /* 0x0003e2000c101924 */
[----:B------:R-:W-:Y:S01]  /*4b90*/  LEA.HI.X.SX32 R73, R72, R7, 0x1, P0 ;  /* 0x0000000748497211 */ /* 0x000fe200000f0eff */
[C---:B0-----:R-:W-:Y:S01]  /*4ba0*/  VIADD R58, R2.reuse, 0xf0 ;  /* 0x000000f0023a7836 */ /* 0x041fe20000000000 */
[----:B------:R-:W-:Y:S01]  /*4bb0*/  IADD3 R59, P2, R61, R19, RZ ;  /* 0x000000133d3b7210 */ /* 0x000fe20007f5e0ff */
[----:B------:R0:W-:Y:S01]  /*4bc0*/  STG.E desc[UR36][R42.64], R55 ;  /* 0x000000372a007986 */ /* 0x0001e2000c101924 */
[----:B------:R-:W-:Y:S01]  /*4bd0*/  LEA R72, P0, R51, UR4, 0x2 ;  /* 0x0000000433487c11 */ /* 0x000fe2000f8010ff */
[----:B------:R-:W-:Y:S01]  /*4be0*/  VIADD R68, R2, 0xfc ;  /* 0x000000fc02447836 */ /* 0x000fe20000000000 */
[----:B------:R-:W-:-:S02]  /*4bf0*/  LEA.HI.X.SX32 R65, R76, R7, 0x1, P1 ;  /* 0x000000074c417211 */ /* 0x000fc400008f0eff */
[----:B------:R-:W-:Y:S02]  /*4c00*/  LEA.HI.X.SX32 R76, R61, R7, 0x1, P2 ;  /* 0x000000073d4c7211 */ /* 0x000fe400010f0eff */
[----:B------:R-:W-:Y:S01]  /*4c10*/  LEA R70, P1, R57, UR4, 0x2 ;  /* 0x0000000439467c11 */ /* 0x000fe2000f8210ff */
[C---:B-1----:R-:W-:Y:S01]  /*4c20*/  VIADD R44, R2.reuse, 0xc0 ;  /* 0x000000c0022c7836 */ /* 0x042fe20000000000 */
[----:B------:R-:W-:Y:S01]  /*4c30*/  LEA.HI.X R73, R51, UR5, R73, 0x2, P0 ;  /* 0x0000000533497c11 */ /* 0x000fe200080f1449 */
[C---:B------:R-:W-:Y:S01]  /*4c40*/  VIADD R56, R2.reuse, 0xec ;  /* 0x000000ec02387836 */ /* 0x040fe20000000000 */
[----:B------:R-:W-:Y:S01]  /*4c50*/  LEA R64, P2, R59, UR4, 0x2 ;  /* 0x000000043b407c11 */ /* 0x000fe2000f8410ff */
[----:B0-----:R-:W-:Y:S01]  /*4c60*/  VIADD R42, R2, 0xbc ;  /* 0x000000bc022a7836 */ /* 0x001fe20000000000 */
[----:B------:R-:W-:Y:S01]  /*4c70*/  IADD3 R51, P0, R32, R19, RZ ;  /* 0x0000001320337210 */ /* 0x000fe20007f1e0ff */
[----:B------:R0:W-:Y:S01]  /*4c80*/  STG.E desc[UR36][R72.64], R53 ;  /* 0x0000003548007986 */ /* 0x0001e2000c101924 */
[----:B------:R-:W-:-:S02]  /*4c90*/  LEA.HI.X R71, R57, UR5, R65, 0x2, P1 ;  /* 0x0000000539477c11 */ /* 0x000fc400088f1441 */
[----:B------:R-:W-:Y:S02]  /*4ca0*/  LEA.HI.X R65, R59, UR5, R76, 0x2, P2 ;  /* 0x000000053b417c11 */ /* 0x000fe400090f144c */
[----:B------:R-:W-:Y:S01]  /*4cb0*/  LEA.HI.X.SX32 R32, R32, R7, 0x1, P0 ;  /* 0x0000000720207211 */ /* 0x000fe200000f0eff */
[----:B------:R1:W-:Y:S01]  /*4cc0*/  STG.E desc[UR36][R70.64], R52 ;  /* 0x0000003446007986 */ /* 0x0003e2000c101924 */
[C---:B------:R-:W-:Y:S02]  /*4cd0*/  LEA R76, P0, R51.reuse, UR4, 0x2 ;  /* 0x00000004334c7c11 */ /* 0x040fe4000f8010ff */
[-C--:B------:R-:W-:Y:S01]  /*4ce0*/  IADD3 R47, P1, R54, R19.reuse, RZ ;  /* 0x00000013362f7210 */ /* 0x080fe20007f3e0ff */
[----:B------:R2:W-:Y:S01]  /*4cf0*/  STG.E desc[UR36][R64.64], R50 ;  /* 0x0000003240007986 */ /* 0x0005e2000c101924 */
[----:B------:R-:W-:Y:S01]  /*4d00*/  IADD3 R33, P2, R74, R19, RZ ;  /* 0x000000134a217210 */ /* 0x000fe20007f5e0ff */
[C---:B0-----:R-:W-:Y:S01]  /*4d10*/  VIADD R72, R2.reuse, 0xc4 ;  /* 0x000000c402487836 */ /* 0x041fe20000000000 */
[----:B------:R-:W-:Y:S01]  /*4d20*/  LEA.HI.X R77, R51, UR5, R32, 0x2, P0 ;  /* 0x00000005334d7c11 */ /* 0x000fe200080f1420 */
[----:B------:R-:W-:Y:S01]  /*4d30*/  VIADD R53, R2, 0xd4 ;  /* 0x000000d402357836 */ /* 0x000fe20000000000 */
[----:B------:R-:W-:-:S02]  /*4d40*/  LEA.HI.X.SX32 R51, R54, R7, 0x1, P1 ;  /* 0x0000000736337211 */ /* 0x000fc400008f0eff */
[----:B------:R-:W-:Y:S01]  /*4d50*/  LEA.HI.X.SX32 R54, R74, R7, 0x1, P2 ;  /* 0x000000074a367211 */ /* 0x000fe200010f0eff */
[----:B------:R0:W-:Y:S01]  /*4d60*/  STG.E desc[UR36][R76.64], R49 ;  /* 0x000000314c007986 */ /* 0x0001e2000c101924 */
[----:B------:R-:W-:Y:S01]  /*4d70*/  LEA R32, P1, R33, UR4, 0x2 ;  /* 0x0000000421207c11 */ /* 0x000fe2000f8210ff */
[C---:B-1----:R-:W-:Y:S01]  /*4d80*/  VIADD R52, R2.reuse, 0xe4 ;  /* 0x000000e402347836 */ /* 0x042fe20000000000 */
[----:B------:R-:W-:Y:S01]  /*4d90*/  LEA R74, P0, R47, UR4, 0x2 ;  /* 0x000000042f4a7c11 */ /* 0x000fe2000f8010ff */
[C---:B--2---:R-:W-:Y:S01]  /*4da0*/  VIADD R64, R2.reuse, 0xb4 ;  /* 0x000000b402407836 */ /* 0x044fe20000000000 */
[----:B------:R-:W-:Y:S01]  /*4db0*/  LEA.HI.X R33, R33, UR5, R54, 0x2, P1 ;  /* 0x0000000521217c11 */ /* 0x000fe200088f1436 */
[C---:B------:R-:W-:Y:S01]  /*4dc0*/  VIADD R54, R2.reuse, 0x9c ;  /* 0x0000009c02367836 */ /* 0x040fe20000000000 */
[----:B------:R-:W-:Y:S01]  /*4dd0*/  LEA.HI.X R75, R47, UR5, R51, 0x2, P0 ;  /* 0x000000052f4b7c11 */ /* 0x000fe200080f1433 */
[----:B------:R-:W-:Y:S01]  /*4de0*/  VIADD R47, R2, 0xa4 ;  /* 0x000000a4022f7836 */ /* 0x000fe20000000000 */
[-C--:B------:R-:W-:Y:S01]  /*4df0*/  IADD3 R59, P0, R36, R19.reuse, RZ ;  /* 0x00000013243b7210 */ /* 0x080fe20007f1e0ff */
[----:B------:R-:W-:Y:S01]  /*4e00*/  VIADD R50, R2, 0xe0 ;  /* 0x000000e002327836 */ /* 0x000fe20000000000 */
[----:B------:R-:W-:Y:S01]  /*4e10*/  IADD3 R57, P1, R54, R19, RZ ;  /* 0x0000001336397210 */ /* 0x000fe20007f3e0ff */
[----:B------:R1:W-:Y:S01]  /*4e20*/  STG.E desc[UR36][R74.64], R48 ;  /* 0x000000304a007986 */ /* 0x0003e2000c101924 */
[-C--:B------:R-:W-:Y:S01]  /*4e30*/  LEA.HI.X.SX32 R36, R36, R7.reuse, 0x1, P0 ;  /* 0x0000000724247211 */ /* 0x080fe200000f0eff */
[----:B0-----:R-:W-:Y:S01]  /*4e40*/  VIADD R76, R2, 0xcc ;  /* 0x000000cc024c7836 */ /* 0x001fe20000000000 */
[----:B------:R-:W-:Y:S01]  /*4e50*/  LEA.HI.X.SX32 R54, R54, R7, 0x1, P1 ;  /* 0x0000000736367211 */ /* 0x000fe200008f0eff */
[----:B------:R0:W-:Y:S01]  /*4e60*/  STG.E desc[UR36][R32.64], R46 ;  /* 0x0000002e20007986 */ /* 0x0001e2000c101924 */
[----:B------:R-:W-:Y:S01]  /*4e70*/  LEA R62, P0, R59, UR4, 0x2 ;  /* 0x000000043b3e7c11 */ /* 0x000fe2000f8010ff */
[----:B------:R-:W-:Y:S01]  /*4e80*/  VIADD R70, R2, 0xf4 ;  /* 0x000000f402467836 */ /* 0x000fe20000000000 */
[----:B------:R-:W-:-:S02]  /*4e90*/  LEA R60, P1, R57, UR4, 0x2 ;  /* 0x00000004393c7c11 */ /* 0x000fc4000f8210ff */
[-C--:B------:R-:W-:Y:S02]  /*4ea0*/  IADD3 R51, P2, R37, R19.reuse, RZ ;  /* 0x0000001325337210 */ /* 0x080fe40007f5e0ff */
[----:B------:R-:W-:Y:S01]  /*4eb0*/  IADD3 R35, P3, R47, R19, RZ ;  /* 0x000000132f237210 */ /* 0x000fe20007f7e0ff */
[C---:B-1----:R-:W-:Y:S01]  /*4ec0*/  VIADD R74, R2.reuse, 0xc8 ;  /* 0x000000c8024a7836 */ /* 0x042fe20000000000 */
[----:B------:R-:W-:Y:S01]  /*4ed0*/  LEA.HI.X R63, R59, UR5, R36, 0x2, P0 ;  /* 0x000000053b3f7c11 */ /* 0x000fe200080f1424 */
[C---:B------:R-:W-:Y:S01]  /*4ee0*/  VIADD R48, R2.reuse, 0xdc ;  /* 0x000000dc02307836 */ /* 0x040fe20000000000 */
[----:B------:R-:W-:Y:S01]  /*4ef0*/  LEA.HI.X R61, R57, UR5, R54, 0x2, P1 ;  /* 0x00000005393d7c11 */ /* 0x000fe200088f1436 */
[C---:B0-----:R-:W-:Y:S01]  /*4f00*/  VIADD R46, R2.reuse, 0xd8 ;  /* 0x000000d8022e7836 */ /* 0x041fe20000000000 */
[-C--:B------:R-:W-:Y:S01]  /*4f10*/  LEA.HI.X.SX32 R40, R37, R7.reuse, 0x1, P2 ;  /* 0x0000000725287211 */ /* 0x080fe200010f0eff */
[----:B------:R0:W-:Y:S01]  /*4f20*/  STG.E desc[UR36][R62.64], R31 ;  /* 0x0000001f3e007986 */ /* 0x0001e2000c101924 */
[----:B------:R-:W-:Y:S01]  /*4f30*/  LEA R36, P0, R51, UR4, 0x2 ;  /* 0x0000000433247c11 */ /* 0x000fe2000f8010ff */
[----:B------:R-:W-:Y:S01]  /*4f40*/  VIADD R54, R2, 0xe8 ;  /* 0x000000e802367836 */ /* 0x000fe20000000000 */
[----:B------:R-:W-:Y:S01]  /*4f50*/  LEA.HI.X.SX32 R22, R47, R7, 0x1, P3 ;  /* 0x000000072f167211 */ /* 0x000fe200018f0eff */
[----:B------:R1:W-:Y:S01]  /*4f60*/  STG.E desc[UR36][R60.64], R30 ;  /* 0x0000001e3c007986 */ /* 0x0003e2000c101924 */
[----:B------:R-:W-:-:S02]  /*4f70*/  LEA R34, P1, R35, UR4, 0x2 ;  /* 0x0000000423227c11 */ /* 0x000fc4000f8210ff */
[----:B------:R-:W-:Y:S01]  /*4f80*/  LEA.HI.X R37, R51, UR5, R40, 0x2, P0 ;  /* 0x0000000533257c11 */ /* 0x000fe200080f1428 */
[C---:B------:R-:W-:Y:S01]  /*4f90*/  VIADD R40, R2.reuse, 0xb8 ;  /* 0x000000b802287836 */ /* 0x040fe20000000000 */
[----:B------:R-:W-:Y:S01]  /*4fa0*/  LEA.HI.X R35, R35, UR5, R22, 0x2, P1 ;  /* 0x0000000523237c11 */ /* 0x000fe200088f1416 */
[C---:B------:R-:W-:Y:S02]  /*4fb0*/  VIADD R22, R2.reuse, 0xac ;  /* 0x000000ac02167836 */ /* 0x040fe40000000000 */
[----:B------:R2:W-:Y:S01]  /*4fc0*/  STG.E desc[UR36][R36.64], R29 ;  /* 0x0000001d24007986 */ /* 0x0005e2000c101924 */
[----:B------:R-:W-:Y:S01]  /*4fd0*/  VIADD R51, R2, 0xd0 ;  /* 0x000000d002337836 */ /* 0x000fe20000000000 */
[-C--:B0-----:R-:W-:Y:S02]  /*4fe0*/  IADD3 R62, P1, R38, R19.reuse, RZ ;  /* 0x00000013263e7210 */ /* 0x081fe40007f3e0ff */
[-C--:B-1----:R-:W-:Y:S01]  /*4ff0*/  IADD3 R60, P0, R22, R19.reuse, RZ ;  /* 0x00000013163c7210 */ /* 0x082fe20007f1e0ff */
[----:B------:R0:W-:Y:S01]  /*5000*/  STG.E desc[UR36][R34.64], R28 ;  /* 0x0000001c22007986 */ /* 0x0001e2000c101924 */
[----:B------:R-:W-:-:S02]  /*5010*/  IADD3 R63, P2, R64, R19, RZ ;  /* 0x00000013403f7210 */ /* 0x000fc40007f5e0ff */
[-C--:B------:R-:W-:Y:S02]  /*5020*/  IADD3 R32, P3, R40, R19.reuse, RZ ;  /* 0x0000001328207210 */ /* 0x080fe40007f7e0ff */
[-C--:B------:R-:W-:Y:S02]  /*5030*/  IADD3 R30, P5, R44, R19.reuse, RZ ;  /* 0x000000132c1e7210 */ /* 0x080fe40007fbe0ff */
[----:B--2---:R-:W-:Y:S02]  /*5040*/  IADD3 R29, P6, R66, R19, RZ ;  /* 0x00000013421d7210 */ /* 0x004fe40007fde0ff */
[-C--:B------:R-:W-:Y:S02]  /*5050*/  LEA.HI.X.SX32 R65, R22, R7.reuse, 0x1, P0 ;  /* 0x0000000716417211 */ /* 0x080fe400000f0eff */
[----:B------:R-:W-:Y:S02]  /*5060*/  LEA.HI.X.SX32 R66, R66, R7, 0x1, P6 ;  /* 0x0000000742427211 */ /* 0x000fe400030f0eff */
[----:B0-----:R-:W-:-:S02]  /*5070*/  IADD3 R34, P4, R42, R19, RZ ;  /* 0x000000132a227210 */ /* 0x001fc40007f9e0ff */
[-C--:B------:R-:W-:Y:S02]  /*5080*/  IADD3 R31, P6, R72, R19.reuse, RZ ;  /* 0x00000013481f7210 */ /* 0x080fe40007fde0ff */
[----:B------:R-:W-:Y:S02]  /*5090*/  IADD3 R33, P0, R74, R19, RZ ;  /* 0x000000134a217210 */ /* 0x000fe40007f1e0ff */
[-C--:B------:R-:W-:Y:S02]  /*50a0*/  LEA.HI.X.SX32 R67, R38, R7.reuse, 0x1, P1 ;  /* 0x0000000726437211 */ /* 0x080fe400008f0eff */
[-C--:B------:R-:W-:Y:S02]  /*50b0*/  LEA.HI.X.SX32 R64, R64, R7.reuse, 0x1, P2 ;  /* 0x0000000740407211 */ /* 0x080fe400010f0eff */
[-C--:B------:R-:W-:Y:S02]  /*50c0*/  LEA.HI.X.SX32 R59, R40, R7.reuse, 0x1, P3 ;  /* 0x00000007283b7211 */ /* 0x080fe400018f0eff */
[----:B------:R-:W-:-:S02]  /*50d0*/  LEA.HI.X.SX32 R61, R42, R7, 0x1, P4 ;  /* 0x000000072a3d7211 */ /* 0x000fc400020f0eff */
[----:B------:R-:W-:Y:S02]  /*50e0*/  LEA.HI.X.SX32 R73, R44, R7, 0x1, P5 ;  /* 0x000000072c497211 */ /* 0x000fe400028f0eff */
[-C--:B------:R-:W-:Y:S02]  /*50f0*/  IADD3 R35, P1, R76, R19.reuse, RZ ;  /* 0x000000134c237210 */ /* 0x080fe40007f3e0ff */
[-C--:B------:R-:W-:Y:S02]  /*5100*/  IADD3 R37, P2, R51, R19.reuse, RZ ;  /* 0x0000001333257210 */ /* 0x080fe40007f5e0ff */
[-C--:B------:R-:W-:Y:S02]  /*5110*/  IADD3 R39, P3, R53, R19.reuse, RZ ;  /* 0x0000001335277210 */ /* 0x080fe40007f7e0ff */
[-C--:B------:R-:W-:Y:S02]  /*5120*/  IADD3 R41, P4, R46, R19.reuse, RZ ;  /* 0x000000132e297210 */ /* 0x080fe40007f9e0ff */
[----:B------:R-:W-:-:S02]  /*5130*/  IADD3 R43, P5, R48, R19, RZ ;  /* 0x00000013302b7210 */ /* 0x000fc40007fbe0ff */
[----:B------:R-:W-:Y:S02]  /*5140*/  LEA.HI.X.SX32 R36, R72, R7, 0x1, P6 ;  /* 0x0000000748247211 */ /* 0x000fe400030f0eff */
[----:B------:R-:W-:Y:S02]  /*5150*/  IADD3 R45, P6, R50, R19, RZ ;  /* 0x00000013322d7210 */ /* 0x000fe40007fde0ff */
[----:B------:R-:W-:Y:S02]  /*5160*/  LEA.HI.X.SX32 R38, R74, R7, 0x1, P0 ;  /* 0x000000074a267211 */ /* 0x000fe400000f0eff */
[----:B------:R-:W-:Y:S02]  /*5170*/  IADD3 R47, P0, R52, R19, RZ ;  /* 0x00000013342f7210 */ /* 0x000fe40007f1e0ff */
[-C--:B------:R-:W-:Y:S02]  /*5180*/  LEA.HI.X.SX32 R40, R76, R7.reuse, 0x1, P1 ;  /* 0x000000074c287211 */ /* 0x080fe400008f0eff */
[----:B------:R-:W-:-:S02]  /*5190*/  LEA.HI.X.SX32 R42, R51, R7, 0x1, P2 ;  /* 0x00000007332a7211 */ /* 0x000fc400010f0eff */
[-C--:B------:R-:W-:Y:S02]  /*51a0*/  LEA.HI.X.SX32 R44, R53, R7.reuse, 0x1, P3 ;  /* 0x00000007352c7211 */ /* 0x080fe400018f0eff */
[-C--:B------:R-:W-:Y:S02]  /*51b0*/  LEA.HI.X.SX32 R46, R46, R7.reuse, 0x1, P4 ;  /* 0x000000072e2e7211 */ /* 0x080fe400020f0eff */
[----:B------:R-:W-:Y:S02]  /*51c0*/  LEA.HI.X.SX32 R48, R48, R7, 0x1, P5 ;  /* 0x0000000730307211 */ /* 0x000fe400028f0eff */
[-C--:B------:R-:W-:Y:S02]  /*51d0*/  IADD3 R49, P1, R54, R19.reuse, RZ ;  /* 0x0000001336317210 */ /* 0x080fe40007f3e0ff */
[-C--:B------:R-:W-:Y:S02]  /*51e0*/  IADD3 R51, P2, R56, R19.reuse, RZ ;  /* 0x0000001338337210 */ /* 0x080fe40007f5e0ff */
[----:B------:R-:W-:-:S02]  /*51f0*/  IADD3 R53, P3, R58, R19, RZ ;  /* 0x000000133a357210 */ /* 0x000fc40007f7e0ff */
[-C--:B------:R-:W-:Y:S02]  /*5200*/  IADD3 R2, P4, R70, R19.reuse, RZ ;  /* 0x0000001346027210 */ /* 0x080fe40007f9e0ff */
[----:B------:R-:W-:Y:S02]  /*5210*/  IADD3 R22, P5, R26, R19, RZ ;  /* 0x000000131a167210 */ /* 0x000fe40007fbe0ff */
[----:B------:R-:W-:Y:S02]  /*5220*/  LEA.HI.X.SX32 R50, R50, R7, 0x1, P6 ;  /* 0x0000000732327211 */ /* 0x000fe400030f0eff */
[----:B------:R-:W-:Y:S02]  /*5230*/  IADD3 R19, P6, R68, R19, RZ ;  /* 0x0000001344137210 */ /* 0x000fe40007fde0ff */
[----:B------:R-:W-:Y:S02]  /*5240*/  LEA.HI.X.SX32 R52, R52, R7, 0x1, P0 ;  /* 0x0000000734347211 */ /* 0x000fe400000f0eff */
[----:B------:R-:W-:-:S02]  /*5250*/  LEA R28, P0, R29, UR4, 0x2 ;  /* 0x000000041d1c7c11 */ /* 0x000fc4000f8010ff */
[-C--:B------:R-:W-:Y:S02]  /*5260*/  LEA.HI.X.SX32 R57, R26, R7.reuse, 0x1, P5 ;  /* 0x000000071a397211 */ /* 0x080fe400028f0eff */
[-C--:B------:R-:W-:Y:S02]  /*5270*/  LEA.HI.X.SX32 R54, R54, R7.reuse, 0x1, P1 ;  /* 0x0000000736367211 */ /* 0x080fe400008f0eff */
[-C--:B------:R-:W-:Y:S02]  /*5280*/  LEA.HI.X.SX32 R26, R68, R7.reuse, 0x1, P6 ;  /* 0x00000007441a7211 */ /* 0x080fe400030f0eff */
[-C--:B------:R-:W-:Y:S02]  /*5290*/  LEA.HI.X.SX32 R56, R56, R7.reuse, 0x1, P2 ;  /* 0x0000000738387211 */ /* 0x080fe400010f0eff */
[----:B------:R-:W-:Y:S02]  /*52a0*/  LEA.HI.X.SX32 R55, R70, R7, 0x1, P4 ;  /* 0x0000000746377211 */ /* 0x000fe400020f0eff */
[----:B------:R-:W-:-:S02]  /*52b0*/  LEA.HI.X R29, R29, UR5, R66, 0x2, P0 ;  /* 0x000000051d1d7c11 */ /* 0x000fc400080f1442 */
[----:B------:R-:W-:Y:S02]  /*52c0*/  LEA R68, P1, R62, UR4, 0x2 ;  /* 0x000000043e447c11 */ /* 0x000fe4000f8210ff */
[----:B------:R-:W-:Y:S01]  /*52d0*/  LEA R70, P0, R60, UR4, 0x2 ;  /* 0x000000043c467c11 */ /* 0x000fe2000f8010ff */
[----:B------:R-:W-:Y:S01]  /*52e0*/  STG.E desc[UR36][R28.64], R8 ;  /* 0x000000081c007986 */ /* 0x000fe2000c101924 */
[C---:B------:R-:W-:Y:S02]  /*52f0*/  LEA R66, P2, R63.reuse, UR4, 0x2 ;  /* 0x000000043f427c11 */ /* 0x040fe4000f8410ff */
[----:B------:R-:W-:Y:S02]  /*5300*/  LEA.HI.X R69, R62, UR5, R67, 0x2, P1 ;  /* 0x000000053e457c11 */ /* 0x000fe400088f1443 */
[----:B------:R-:W-:Y:S02]  /*5310*/  LEA.HI.X R71, R60, UR5, R65, 0x2, P0 ;  /* 0x000000053c477c11 */ /* 0x000fe400080f1441 */
[----:B------:R-:W-:-:S02]  /*5320*/  LEA.HI.X R67, R63, UR5, R64, 0x2, P2 ;  /* 0x000000053f437c11 */ /* 0x000fc400090f1440 */
[----:B------:R-:W-:Y:S01]  /*5330*/  LEA R62, P1, R34, UR4, 0x2 ;  /* 0x00000004223e7c11 */ /* 0x000fe2000f8210ff */
[----:B------:R-:W-:Y:S01]  /*5340*/  STG.E desc[UR36][R70.64], R12 ;  /* 0x0000000c46007986 */ /* 0x000fe2000c101924 */
[----:B------:R-:W-:Y:S02]  /*5350*/  LEA R64, P0, R32, UR4, 0x2 ;  /* 0x0000000420407c11 */ /* 0x000fe4000f8010ff */
[----:B------:R-:W-:Y:S01]  /*5360*/  LEA R60, P2, R30, UR4, 0x2 ;  /* 0x000000041e3c7c11 */ /* 0x000fe2000f8410ff */
[----:B------:R-:W-:Y:S01]  /*5370*/  STG.E desc[UR36][R68.64], R4 ;  /* 0x0000000444007986 */ /* 0x000fe2000c101924 */
[----:B------:R-:W-:Y:S02]  /*5380*/  LEA.HI.X R63, R34, UR5, R61, 0x2, P1 ;  /* 0x00000005223f7c11 */ /* 0x000fe400088f143d */
[----:B------:R-:W-:Y:S01]  /*5390*/  LEA.HI.X R65, R32, UR5, R59, 0x2, P0 ;  /* 0x0000000520417c11 */ /* 0x000fe200080f143b */
[----:B------:R-:W-:Y:S01]  /*53a0*/  STG.E desc[UR36][R66.64], R20 ;  /* 0x0000001442007986 */ /* 0x000fe2000c101924 */
        /* <DEDUP_REMOVED lines=9> */
[----:B------:R-:W-:-:S02]  /*5440*/  LEA R36, P0, R37, UR4, 0x2 ;  /* 0x0000000425247c11 */ /* 0x000fc4000f8010ff */
[----:B------:R-:W-:Y:S01]  /*5450*/  LEA.HI.X R35, R35, UR5, R40, 0x2, P2 ;  /* 0x0000000523237c11 */ /* 0x000fe200090f1428 */
        /* <DEDUP_REMOVED lines=20> */
[----:B------:R-:W-:Y:S01]  /*55a0*/  LEA.HI.X.SX32 R58, R58, R7, 0x1, P3 ;  /* 0x000000073a3a7211 */ /* 0x000fe200018f0eff */
[----:B------:R-:W-:Y:S01]  /*55b0*/  STG.E desc[UR36][R44.64], R15 ;  /* 0x0000000f2c007986 */ /* 0x000fe2000c101924 */
[----:B------:R-:W-:Y:S02]  /*55c0*/  LEA R52, P2, R53, UR4, 0x2 ;  /* 0x0000000435347c11 */ /* 0x000fe4000f8410ff */
[----:B------:R-:W-:Y:S01]  /*55d0*/  LEA.HI.X R49, R49, UR5, R54, 0x2, P0 ;  /* 0x0000000531317c11 */ /* 0x000fe200080f1436 */
[----:B------:R-:W-:Y:S01]  /*55e0*/  STG.E desc[UR36][R46.64], R13 ;  /* 0x0000000d2e007986 */ /* 0x000fe2000c101924 */
[----:B------:R-:W-:-:S02]  /*55f0*/  LEA.HI.X R51, R51, UR5, R56, 0x2, P1 ;  /* 0x0000000533337c11 */ /* 0x000fc400088f1438 */
[----:B------:R-:W-:Y:S01]  /*5600*/  LEA R54, P0, R2, UR4, 0x2 ;  /* 0x0000000402367c11 */ /* 0x000fe2000f8010ff */
[----:B------:R-:W-:Y:S01]  /*5610*/  STG.E desc[UR36][R48.64], R11 ;  /* 0x0000000b30007986 */ /* 0x000fe2000c101924 */
[----:B------:R-:W-:Y:S02]  /*5620*/  LEA.HI.X R53, R53, UR5, R58, 0x2, P2 ;  /* 0x0000000535357c11 */ /* 0x000fe400090f143a */
[----:B------:R-:W-:Y:S01]  /*5630*/  LEA R56, P1, R22, UR4, 0x2 ;  /* 0x0000000416387c11 */ /* 0x000fe2000f8210ff */
[----:B------:R-:W-:Y:S01]  /*5640*/  STG.E desc[UR36][R50.64], R9 ;  /* 0x0000000932007986 */ /* 0x000fe2000c101924 */
[----:B------:R-:W-:Y:S02]  /*5650*/  LEA R58, P2, R19, UR4, 0x2 ;  /* 0x00000004133a7c11 */ /* 0x000fe4000f8410ff */
[----:B------:R-:W-:Y:S01]  /*5660*/  LEA.HI.X R55, R2, UR5, R55, 0x2, P0 ;  /* 0x0000000502377c11 */ /* 0x000fe200080f1437 */
[----:B------:R-:W-:Y:S01]  /*5670*/  STG.E desc[UR36][R52.64], R6 ;  /* 0x0000000634007986 */ /* 0x000fe2000c101924 */
[----:B------:R-:W-:-:S02]  /*5680*/  LEA.HI.X R57, R22, UR5, R57, 0x2, P1 ;  /* 0x0000000516397c11 */ /* 0x000fc400088f1439 */
[----:B------:R-:W-:Y:S01]  /*5690*/  LEA.HI.X R59, R19, UR5, R26, 0x2, P2 ;  /* 0x00000005133b7c11 */ /* 0x000fe200090f141a */
[----:B------:R-:W-:Y:S04]  /*56a0*/  STG.E desc[UR36][R54.64], R5 ;  /* 0x0000000536007986 */ /* 0x000fe8000c101924 */
[----:B------:R-:W-:Y:S04]  /*56b0*/  STG.E desc[UR36][R56.64], R3 ;  /* 0x0000000338007986 */ /* 0x000fe8000c101924 */
[----:B------:R-:W-:Y:S01]  /*56c0*/  STG.E desc[UR36][R58.64], R0 ;  /* 0x000000003a007986 */ /* 0x000fe2000c101924 */
[----:B------:R-:W-:Y:S05]  /*56d0*/  EXIT ;  /* 0x000000000000794d */ /* 0x000fea0003800000 */
.L_x_5472:
        /* <DEDUP_REMOVED lines=16> */
.L_x_5504:
[----:B------:R-:W-:Y:S05]  /*57e0*/  EXIT ;  /* 0x000000000000794d */ /* 0x000fea0003800000 */
.L_x_5473:
[----:B------:R-:W-:Y:S02]  /*57f0*/  IMAD.MOV.U32 R12, RZ, RZ, 0x10 ;  /* 0x00000010ff0c7424 */ /* 0x000fe400078e00ff */
[----:B------:R-:W-:Y:S02]  /*5800*/  IMAD.MOV.U32 R11, RZ, RZ, 0x1f ;  /* 0x0000001fff0b7424 */ /* 0x000fe400078e00ff */
[----:B------:R-:W-:Y:S02]  /*5810*/  IMAD.MOV.U32 R15, RZ, RZ, -0x1 ;  /* 0xffffffffff0f7424 */ /* 0x000fe400078e00ff */
[----:B------:R-:W-:-:S07]  /*5820*/  IMAD.MOV.U32 R2, RZ, RZ, -0x800001 ;  /* 0xff7fffffff027424 */ /* 0x000fce00078e00ff */
[----:B0-----:R-:W-:Y:S05]  /*5830*/  WARPSYNC.COLLECTIVE R15, `(.L_x_5505) ;  /* 0x000000000f087348 */ /* 0x001fea0003c00000 */
[----:B------:R1:W2:Y:S02]  /*5840*/  SHFL.BFLY P6, R14, R13, R12, R11 ;  /* 0x0c00000c0d0e7389 */ /* 0x0002a400000c000b */
[----:B012---:R-:W-:Y:S01]  /*5850*/  ENDCOLLECTIVE ;  /* 0x000000000000791b */ /* 0x007fe20003800000 */
.L_x_5505:
[----:B------:R-:W-:Y:S01]  /*5860*/  IMAD.MOV.U32 R12, RZ, RZ, 0x8 ;  /* 0x00000008ff0c7424 */ /* 0x000fe200078e00ff */
[----:B------:R-:W-:-:S05]  /*5870*/  FMNMX.FTZ R0, R14, -3.40282346638528859812e+38, !PT ;  /* 0xff7fffff0e007809 */ /* 0x000fca0007810000 */
[----:B------:R-:W-:-:S07]  /*5880*/  IMAD.MOV.U32 R13, RZ, RZ, R0 ;  /* 0x000000ffff0d7224 */ /* 0x000fce00078e0000 */
[----:B------:R-:W-:Y:S05]  /*5890*/  WARPSYNC.COLLECTIVE R15, `(.L_x_5506) ;  /* 0x000000000f087348 */ /* 0x000fea0003c00000 */
[----:B------:R0:W1:Y:S02]  /*58a0*/  SHFL.BFLY P6, R14, R13, R12, R11 ;  /* 0x0c00000c0d0e7389 */ /* 0x00006400000c000b */
[----:B01----:R-:W-:Y:S01]  /*58b0*/  ENDCOLLECTIVE ;  /* 0x000000000000791b */ /* 0x003fe20003800000 */
.L_x_5506:
[----:B------:R-:W-:Y:S01]  /*58c0*/  IMAD.MOV.U32 R12, RZ, RZ, 0x4 ;  /* 0x00000004ff0c7424 */ /* 0x000fe200078e00ff */
[----:B------:R-:W-:-:S05]  /*58d0*/  FMNMX.FTZ R3, R0, R14, !PT ;  /* 0x0000000e00037209 */ /* 0x000fca0007810000 */
[----:B------:R-:W-:-:S07]  /*58e0*/  IMAD.MOV.U32 R13, RZ, RZ, R3 ;  /* 0x000000ffff0d7224 */ /* 0x000fce00078e0003 */
[----:B------:R-:W-:Y:S05]  /*58f0*/  WARPSYNC.COLLECTIVE R15, `(.L_x_5507) ;  /* 0x000000000f087348 */ /* 0x000fea0003c00000 */
[----:B------:R0:W1:Y:S02]  /*5900*/  SHFL.BFLY P6, R14, R13, R12, R11 ;  /* 0x0c00000c0d0e7389 */ /* 0x00006400000c000b */
[----:B01----:R-:W-:Y:S01]  /*5910*/  ENDCOLLECTIVE ;  /* 0x000000000000791b */ /* 0x003fe20003800000 */
.L_x_5507:
[----:B------:R-:W-:Y:S01]  /*5920*/  IMAD.MOV.U32 R12, RZ, RZ, 0x2 ;  /* 0x00000002ff0c7424 */ /* 0x000fe200078e00ff */
[----:B------:R-:W-:-:S05]  /*5930*/  FMNMX.FTZ R4, R3, R14, !PT ;  /* 0x0000000e03047209 */ /* 0x000fca0007810000 */
[----:B------:R-:W-:-:S07]  /*5940*/  IMAD.MOV.U32 R13, RZ, RZ, R4 ;  /* 0x000000ffff0d7224 */ /* 0x000fce00078e0004 */
[----:B------:R-:W-:Y:S05]  /*5950*/  WARPSYNC.COLLECTIVE R15, `(.L_x_5508) ;  /* 0x000000000f087348 */ /* 0x000fea0003c00000 */
[----:B------:R0:W1:Y:S02]  /*5960*/  SHFL.BFLY P6, R14, R13, R12, R11 ;  /* 0x0c00000c0d0e7389 */ /* 0x00006400000c000b */
[----:B01----:R-:W-:Y:S01]  /*5970*/  ENDCOLLECTIVE ;  /* 0x000000000000791b */ /* 0x003fe20003800000 */
.L_x_5508:
[----:B------:R-:W-:Y:S01]  /*5980*/  IMAD.MOV.U32 R12, RZ, RZ, 0x1 ;  /* 0x00000001ff0c7424 */ /* 0x000fe200078e00ff */
[----:B------:R-:W-:-:S05]  /*5990*/  FMNMX.FTZ R5, R4, R14, !PT ;  /* 0x0000000e04057209 */ /* 0x000fca0007810000 */
[----:B------:R-:W-:-:S07]  /*59a0*/  IMAD.MOV.U32 R13, RZ, RZ, R5 ;  /* 0x000000ffff0d7224 */ /* 0x000fce00078e0005 */
[----:B------:R-:W-:Y:S05]  /*59b0*/  WARPSYNC.COLLECTIVE R15, `(.L_x_5509) ;  /* 0x000000000f087348 */ /* 0x000fea0003c00000 */
[----:B------:R0:W1:Y:S02]  /*59c0*/  SHFL.BFLY P6, R14, R13, R12, R11 ;  /* 0x0c00000c0d0e7389 */ /* 0x00006400000c000b */
[----:B01----:R-:W-:Y:S01]  /*59d0*/  ENDCOLLECTIVE ;  /* 0x000000000000791b */ /* 0x003fe20003800000 */
.L_x_5509:
[----:B------:R-:W-:Y:S05]  /*59e0*/  BRA `(.L_x_5510) ;  /* 0xffffffa8003c7947 */ /* 0x000fea000383ffff */
.L_x_5511:
        /* <DEDUP_REMOVED lines=9> */
.L_x_29677:


//--------------------- .text._ZN4vllm25paged_attention_v2_kernelIfhLi192ELi32ELi128ELNS_18Fp8KVCacheDataTypeE2ELb0ELi512EEEvPfS2_PT_PKS3_PKT0_S9_ifPKiSB_iPKfiiiSD_SD_iiiii --------------------------
	.section	.text._ZN4vllm25paged_attention_v2_kernelIfhLi192ELi32ELi128ELNS_18Fp8KVCacheDataTypeE2ELb0ELi512EEEvPfS2_PT_PKS3_PKT0_S9_ifPKiSB_iPKfiiiSD_SD_iiiii,"ax",@progbits
	.align	128
        .global         _ZN4vllm25paged_attention_v2_kernelIfhLi192ELi32ELi128ELNS_18Fp8KVCacheDataTypeE2ELb0ELi512EEEvPfS2_PT_PKS3_PKT0_S9_ifPKiSB_iPKfiiiSD_SD_iiiii
        .type           _ZN4vllm25paged_attention_v2_kernelIfhLi192ELi32ELi128ELNS_18Fp8KVCacheDataTypeE2ELb0ELi512EEEvPfS2_PT_PKS3_PKT0_S9_ifPKiSB_iPKfiiiSD_SD_iiiii,@function
        .size           _ZN4vllm25paged_attention_v2_kernelIfhLi192ELi32ELi128ELNS_18Fp8KVCacheDataTypeE2ELb0ELi512EEEvPfS2_PT_PKS3_PKT0_S9_ifPKiSB_iPKfiiiSD_SD_iiiii,(.L_x_29678 - _ZN4vllm25paged_attention_v2_kernelIfhLi192ELi32ELi128ELNS_18Fp8KVCacheDataTypeE2ELb0ELi512EEEvPfS2_PT_PKS3_PKT0_S9_ifPKiSB_iPKfiiiSD_SD_iiiii)
        .other          _ZN4vllm25paged_attention_v2_kernelIfhLi192ELi32ELi128ELNS_18Fp8KVCacheDataTypeE2ELb0ELi512EEEvPfS2_PT_PKS3_PKT0_S9_ifPKiSB_iPKfiiiSD_SD_iiiii,@"STO_CUDA_ENTRY STV_DEFAULT"
_ZN4vllm25paged_attention_v2_kernelIfhLi192ELi32ELi128ELNS_18Fp8KVCacheDataTypeE2ELb0ELi512EEEvPfS2_PT_PKS3_PKT0_S9_ifPKiSB_iPKfiiiSD_SD_iiiii:
.text._ZN4vllm25paged_attention_v2_kernelIfhLi192ELi32ELi128ELNS_18Fp8KVCacheDataTypeE2ELb0ELi512EEEvPfS2_PT_PKS3_PKT0_S9_ifPKiSB_iPKfiiiSD_SD_iiiii:
        /* <DEDUP_REMOVED lines=46> */
.L_x_5550:
        /* <DEDUP_REMOVED lines=37> */
[----:B------:R-:W-:Y:S01]  /*0530*/  IMAD.MOV.U32 R3, RZ, RZ, RZ ;  /* 0x000000ffff037224 */ /* 0x000fe200078e00ff */
        /* <DEDUP_REMOVED lines=9> */
.L_x_5518:
        /* <DEDUP_REMOVED lines=11> */
.L_x_5517:
[----:B------:R-:W-:Y:S05]  /*0680*/  BSYNC B1 ;  /* 0x0000000000017941 */ /* 0x000fea0003800000 */
.L_x_5516:
        /* <DEDUP_REMOVED lines=14> */
.L_x_5521:
        /* <DEDUP_REMOVED lines=100> */
.L_x_5520:
[----:B------:R-:W-:Y:S05]  /*0db0*/  BSYNC B1 ;  /* 0x0000000000017941 */ /* 0x000fea0003800000 */
.L_x_5519:
        /* <DEDUP_REMOVED lines=55> */
.L_x_5523:
[----:B------:R-:W-:Y:S05]  /*1130*/  BSYNC B1 ;  /* 0x0000000000017941 */ /* 0x000fea0003800000 */
.L_x_5522:
        /* <DEDUP_REMOVED lines=26> */
.L_x_5515:
[----:B------:R-:W-:Y:S05]  /*12e0*/  BSYNC B0 ;  /* 0x0000000000007941 */ /* 0x000fea0003800000 */
.L_x_5514:
        /* <DEDUP_REMOVED lines=55> */
.L_x_5528:
        /* <DEDUP_REMOVED lines=8> */
.L_x_5527:
[----:B------:R-:W-:Y:S05]  /*16e0*/  BSYNC B1 ;  /* 0x0000000000017941 */ /* 0x000fea0003800000 */
.L_x_5526:
        /* <DEDUP_REMOVED lines=12> */
[----:B------:R-:W-:Y:S01]  /*17b0*/  PLOP3.LUT P0, PT, PT, PT, PT, 0x8, 0x0 ;  /* 0x000000000000781c */ /* 0x000fe20003f0e170 */
[----:B------:R-:W-:-:S12]  /*17c0*/  VIADD R45, R17, 0xfffffa00 ;  /* 0xfffffa00112d7836 */ /* 0x000fd80000000000 */
.L_x_5531:
        /* <DEDUP_REMOVED lines=52> */
.L_x_5530:
[----:B------:R-:W-:Y:S05]  /*1b10*/  BSYNC B1 ;  /* 0x0000000000017941 */ /* 0x000fea0003800000 */
.L_x_5529:
        /* <DEDUP_REMOVED lines=31> */
.L_x_5533:
[----:B------:R-:W-:Y:S05]  /*1d10*/  BSYNC B1 ;  /* 0x0000000000017941 */ /* 0x000fea0003800000 */
.L_x_5532:
        /* <DEDUP_REMOVED lines=14> */
.L_x_5525:
[----:B------:R-:W-:Y:S05]  /*1e00*/  BSYNC B0 ;  /* 0x0000000000007941 */ /* 0x000fea0003800000 */
.L_x_5524:
[----:B------:R-:W-:Y:S01]  /*1e10*/  BAR.SYNC.DEFER_BLOCKING 0x0 ;  /* 0x0000000000007b1d */ /* 0x000fe20000010000 */
[----:B------:R-:W-:Y:S02]  /*1e20*/  ISETP.NE.AND P1, PT, R24, RZ, PT ;  /* 0x000000ff1800720c */ /* 0x000fe40003f25270 */
[----:B------:R-:W-:Y:S02]  /*1e30*/  LOP3.LUT P0, RZ, R4, 0x7, RZ, 0xc0, !PT ;  /* 0x0000000704ff7812 */ /* 0x000fe4000780c0ff */
[----:B--23--:R-:W-:Y:S01]  /*1e40*/  LOP3.LUT R2, R24, 0xffffffc0, RZ, 0xc0, !PT ;  /* 0xffffffc018027812 */ /* 0x00cfe200078ec0ff */
[----:B------:R-:W-:Y:S03]  /*1e50*/  BSSY B0, `(.L_x_5534) ;  /* 0x0000016000007945 */ /* 0x000fe60003800000 */
[----:B------:R-:W-:Y:S01]  /*1e60*/  ISETP.NE.OR P2, PT, R2, 0x40, P0 ;  /* 0x000000400200780c */ /* 0x000fe20000745670 */
[----:B------:R-:W-:-:S04]  /*1e70*/  IMAD R2, R10, 0xc0, RZ ;  /* 0x000000c00a027824 */ /* 0x000fc800078e02ff */
        /* <DEDUP_REMOVED lines=19> */
.L_x_5535:
[----:B------:R-:W-:Y:S05]  /*1fb0*/  BSYNC B0 ;  /* 0x0000000000007941 */ /* 0x000fea0003800000 */
.L_x_5534:
[----:B------:R-:W-:Y:S01]  /*1fc0*/  BAR.SYNC.DEFER_BLOCKING 0x0 ;  /* 0x0000000000007b1d */ /* 0x000fe20000010000 */
[----:B------:R-:W-:Y:S01]  /*1fd0*/  HFMA2.MMA R18, -RZ, RZ, 0, 0 ;  /* 0x00000000ff127435 */ /* 0x000fe200000001ff */
[----:B------:R-:W-:Y:S01]  /*1fe0*/  CS2R R30, SRZ ;  /* 0x00000000001e7805 */ /* 0x000fe2000001ff00 */
[----:B------:R-:W-:Y:S01]  /*1ff0*/  IMAD.MOV.U32 R37, RZ, RZ, RZ ;  /* 0x000000ffff257224 */ /* 0x000fe200078e00ff */
[----:B------:R-:W-:Y:S01]  /*2000*/  CS2R R32, SRZ ;  /* 0x0000000000207805 */ /* 0x000fe2000001ff00 */
[----:B------:R-:W-:Y:S01]  /*2010*/  IMAD.MOV.U32 R35, RZ, RZ, RZ ;  /* 0x000000ffff237224 */ /* 0x000fe200078e00ff */
[----:B------:R-:W-:Y:S01]  /*2020*/  BSSY B0, `(.L_x_5536) ;  /* 0x0000052000007945 */ /* 0x000fe20003800000 */
[----:B------:R-:W-:Y:S02]  /*2030*/  CS2R R56, SRZ ;  /* 0x0000000000387805 */ /* 0x000fe4000001ff00 */
[----:B------:R-:W-:Y:S02]  /*2040*/  CS2R R54, SRZ ;  /* 0x0000000000367805 */ /* 0x000fe4000001ff00 */
[----:B------:R-:W-:Y:S01]  /*2050*/  CS2R R52, SRZ ;  /* 0x0000000000347805 */ /* 0x000fe2000001ff00 */
[----:B------:R-:W-:Y:S01]  /*2060*/  IMAD.MOV.U32 R61, RZ, RZ, RZ ;  /* 0x000000ffff3d7224 */ /* 0x000fe200078e00ff */
[----:B------:R-:W-:Y:S01]  /*2070*/  CS2R R46, SRZ ;  /* 0x00000000002e7805 */ /* 0x000fe2000001ff00 */
[----:B------:R-:W-:Y:S01]  /*2080*/  IMAD.MOV.U32 R59, RZ, RZ, RZ ;  /* 0x000000ffff3b7224 */ /* 0x000fe200078e00ff */
[----:B------:R-:W-:-:S02]  /*2090*/  CS2R R20, SRZ ;  /* 0x0000000000147805 */ /* 0x000fc4000001ff00 */
[----:B--2---:R-:W-:Y:S02]  /*20a0*/  CS2R R8, SRZ ;  /* 0x0000000000087805 */ /* 0x004fe4000001ff00 */
        /* <DEDUP_REMOVED lines=9> */
[----:B------:R-:W-:Y:S02]  /*2140*/  CS2R R14, SRZ ;  /* 0x00000000000e7805 */ /* 0x000fe4000001ff00 */
[----:B------:R-:W-:-:S02]  /*2150*/  CS2R R12, SRZ ;  /* 0x00000000000c7805 */ /* 0x000fc4000001ff00 */
[----:B------:R-:W-:Y:S01]  /*2160*/  CS2R R16, SRZ ;  /* 0x0000000000107805 */ /* 0x000fe2000001ff00 */
[----:B------:R-:W-:Y:S02]  /*2170*/  IMAD.MOV.U32 R5, RZ, RZ, RZ ;  /* 0x000000ffff057224 */ /* 0x000fe400078e00ff */
[----:B------:R-:W-:Y:S02]  /*2180*/  IMAD.MOV.U32 R3, RZ, RZ, RZ ;  /* 0x000000ffff037224 */ /* 0x000fe400078e00ff */
[----:B-1----:R-:W-:Y:S01]  /*2190*/  IMAD.MOV.U32 R0, RZ, RZ, RZ ;  /* 0x000000ffff007224 */ /* 0x002fe200078e00ff */
[----:B------:R-:W-:Y:S06]  /*21a0*/  @P2 BRA `(.L_x_5537) ;  /* 0x0000000000e42947 */ /* 0x000fec0003800000 */
[----:B------:R-:W1:Y:S01]  /*21b0*/  S2UR UR5, SR_CgaCtaId ;  /* 0x00000000000579c3 */ /* 0x000e620000008800 */
[----:B------:R-:W-:Y:S01]  /*21c0*/  UMOV UR4, 0x400 ;  /* 0x0000040000047882 */ /* 0x000fe20000000000 */
[----:B------:R-:W-:Y:S01]  /*21d0*/  SHF.R.S32.HI R27, RZ, 0x1f, R4 ;  /* 0x0000001fff1b7819 */ /* 0x000fe20000011404 */
[----:B------:R-:W-:Y:S01]  /*21e0*/  UIADD3 UR4, UR4, 0x20, URZ ;  /* 0x0000002004047890 */ /* 0x000fe2000fffe03f */
[----:B------:R-:W-:Y:S02]  /*21f0*/  PLOP3.LUT P0, PT, PT, PT, PT, 0x8, 0x0 ;  /* 0x000000000000781c */ /* 0x000fe40003f0e170 */
[----:B------:R-:W-:-:S04]  /*2200*/  LEA.HI R27, R27, R4, RZ, 0x3 ;  /* 0x000000041b1b7211 */ /* 0x000fc800078f18ff */
[----:B------:R-:W-:Y:S01]  /*2210*/  LEA.HI.SX32 R27, R27, R2, 0x1d ;  /* 0x000000021b1b7211 */ /* 0x000fe200078feaff */
        /* <DEDUP_REMOVED lines=50> */
.L_x_5537:
[----:B------:R-:W-:Y:S05]  /*2540*/  BSYNC B0 ;  /* 0x0000000000007941 */ /* 0x000fea0003800000 */
.L_x_5536:
[----:B------:R-:W-:Y:S01]  /*2550*/  BAR.SYNC.DEFER_BLOCKING 0x0 ;  /* 0x0000000000007b1d */ /* 0x000fe20000010000 */
[----:B------:R-:W-:-:S05]  /*2560*/  ISETP.GT.OR P1, PT, R24, 0x3f, P0 ;  /* 0x0000003f1800780c */ /* 0x000fca0000724670 */
[----:B------:R-:W-:Y:S08]  /*2570*/  BSSY B0, `(.L_x_5538) ;  /* 0x000006a000007945 */ /* 0x000ff00003800000 */
        /* <DEDUP_REMOVED lines=9> */
[----:B-1----:R-:W1:Y:S04]  /*2610*/  LDS R28, [R27+0x10] ;  /* 0x000010001b1c7984 */ /* 0x002e680000000800 */
[----:B------:R-:W2:Y:S04]  /*2620*/  LDS R29, [R27] ;  /* 0x000000001b1d7984 */ /* 0x000ea80000000800 */
        /* <DEDUP_REMOVED lines=21> */
[----:B---3--:R-:W-:-:S03]  /*2780*/  FADD.FTZ R59, R59, R34 ;  /* 0x000000223b3b7221 */ /* 0x008fc60000010000 */
[----:B------:R-:W3:Y:S01]  /*2790*/  LDS R34, [R27+0xc0] ;  /* 0x0000c0001b227984 */ /* 0x000ee20000000800 */
[----:B-1----:R-:W-:-:S03]  /*27a0*/  FADD.FTZ R61, R61, R28 ;  /* 0x0000001c3d3d7221 */ /* 0x002fc60000010000 */
        /* <DEDUP_REMOVED lines=67> */
[----:B--2---:R-:W-:Y:S01]  /*2be0*/  FADD.FTZ R0, R0, R29 ;  /* 0x0000001d00007221 */ /* 0x004fe20000010000 */
[----:B---3--:R-:W-:Y:S01]  /*2bf0*/  FADD.FTZ R5, R5, R34 ;  /* 0x0000002205057221 */ /* 0x008fe20000010000 */
[----:B-1----:R-:W-:-:S07]  /*2c00*/  FADD.FTZ R7, R7, R28 ;  /* 0x0000001c07077221 */ /* 0x002fce0000010000 */
.L_x_5539:
[----:B------:R-:W-:Y:S05]  /*2c10*/  BSYNC B0 ;  /* 0x0000000000007941 */ /* 0x000fea0003800000 */
.L_x_5538:
[C---:B------:R-:W-:Y:S01]  /*2c20*/  LOP3.LUT R27, R24.reuse, 0xffffffe0, RZ, 0xc0, !PT ;  /* 0xffffffe0181b7812 */ /* 0x040fe200078ec0ff */
[----:B------:R-:W-:Y:S01]  /*2c30*/  BAR.SYNC.DEFER_BLOCKING 0x0 ;  /* 0x0000000000007b1d */ /* 0x000fe20000010000 */
[----:B------:R-:W-:Y:S02]  /*2c40*/  VIADD R29, R24, 0x1f ;  /* 0x0000001f181d7836 */ /* 0x000fe40000000000 */
[----:B------:R-:W-:-:S03]  /*2c50*/  ISETP.NE.OR P1, PT, R27, 0x20, P0 ;  /* 0x000000201b00780c */ /* 0x000fc60000725670 */
[----:B------:R-:W-:Y:S10]  /*2c60*/  BSSY B0, `(.L_x_5540) ;  /* 0x000003a000007945 */ /* 0x000ff40003800000 */
        /* <DEDUP_REMOVED lines=8> */
[----:B-1----:R-:W-:-:S05]  /*2cf0*/  LEA R28, R27, UR4, 0x2 ;  /* 0x000000041b1c7c11 */ /* 0x002fca000f8e10ff */
        /* <DEDUP_REMOVED lines=48> */
.L_x_5541:
[----:B------:R-:W-:Y:S05]  /*3000*/  BSYNC B0 ;  /* 0x0000000000007941 */ /* 0x000fea0003800000 */
.L_x_5540:
[----:B------:R-:W-:Y:S01]  /*3010*/  BAR.SYNC.DEFER_BLOCKING 0x0 ;  /* 0x0000000000007b1d */ /* 0x000fe20000010000 */
[----:B------:R-:W-:Y:S02]  /*3020*/  ISETP.GT.OR P1, PT, R24, 0x1f, P0 ;  /* 0x0000001f1800780c */ /* 0x000fe40000724670 */
[----:B------:R-:W-:-:S03]  /*3030*/  ISETP.GT.U32.AND P2, PT, R29, 0x3e, PT ;  /* 0x0000003e1d00780c */ /* 0x000fc60003f44070 */
[----:B------:R-:W-:Y:S08]  /*3040*/  BSSY B0, `(.L_x_5542) ;  /* 0x000006a000007945 */ /* 0x000ff00003800000 */
[----:B------:R-:W-:Y:S05]  /*3050*/  @P1 BRA `(.L_x_5543) ;  /* 0x0000000400a01947 */ /* 0x000fea0003800000 */
[----:B------:R-:W3:Y:S01]  /*3060*/  S2UR UR5, SR_CgaCtaId ;  /* 0x00000000000579c3 */ /* 0x000ee20000008800 */
[----:B------:R-:W-:Y:S01]  /*3070*/  UMOV UR4, 0x400 ;  /* 0x0000040000047882 */ /* 0x000fe20000000000 */
[----:B------:R-:W-:Y:S01]  /*3080*/  SHF.R.S32.HI R27, RZ, 0x1f, R4 ;  /* 0x0000001fff1b7819 */ /* 0x000fe20000011404 */
[----:B------:R-:W-:-:S03]  /*3090*/  UIADD3 UR4, UR4, 0x20, URZ ;  /* 0x0000002004047890 */ /* 0x000fc6000fffe03f */
[----:B------:R-:W-:-:S04]  /*30a0*/  LEA.HI R27, R27, R4, RZ, 0x3 ;  /* 0x000000041b1b7211 */ /* 0x000fc800078f18ff */
[----:B------:R-:W-:Y:S01]  /*30b0*/  LEA.HI.SX32 R2, R27, R2, 0x1d ;  /* 0x000000021b027211 */ /* 0x000fe200078feaff */
[----:B---3--:R-:W-:-:S06]  /*30c0*/  ULEA UR4, UR5, UR4, 0x18 ;  /* 0x0000000405047291 */ /* 0x008fcc000f8ec03f */
[----:B------:R-:W-:-:S05]  /*30d0*/  LEA R2, R2, UR4, 0x2 ;  /* 0x0000000402027c11 */ /* 0x000fca000f8e10ff */
[----:B------:R-:W3:Y:S04]  /*30e0*/  LDS R27, [R2] ;  /* 0x00000000021b7984 */ /* 0x000ee80000000800 */
[----:B------:R-:W4:Y:S04]  /*30f0*/  LDS R24, [R2+0x10] ;  /* 0x0000100002187984 */ /* 0x000f280000000800 */
[----:B-12---:R-:W1:Y:S04]  /*3100*/  LDS R28, [R2+0x40] ;  /* 0x00004000021c7984 */ /* 0x006e680000000800 */
[----:B------:R-:W2:Y:S04]  /*3110*/  LDS R34, [R2+0x50] ;  /* 0x0000500002227984 */ /* 0x000ea80000000800 */
[----:B------:R-:W5:Y:S04]  /*3120*/  LDS R29, [R2+0x60] ;  /* 0x00006000021d7984 */ /* 0x000f680000000800 */
[----:B------:R-:W0:Y:S04]  /*3130*/  LDS R36, [R2+0x290] ;  /* 0x0002900002247984 */ /* 0x000e280000000800 */
[----:B------:R-:W0:Y:S01]  /*3140*/  LDS R58, [R2+0x2e0] ;  /* 0x0002e000023a7984 */ /* 0x000e220000000800 */
        /* <DEDUP_REMOVED lines=8> */
[----:B-----5:R-:W-:-:S03]  /*31d0*/  FADD.FTZ R56, R56, R29 ;  /* 0x0000001d38387221 */ /* 0x020fc60000010000 */
[----:B------:R-:W5:Y:S01]  /*31e0*/  LDS R29, [R2+0x80] ;  /* 0x00008000021d7984 */ /* 0x000f620000000800 */
[----:B0-----:R-:W-:-:S03]  /*31f0*/  FADD.FTZ R13, R13, R36 ;  /* 0x000000240d0d7221 */ /* 0x001fc60000010000 */
[----:B------:R-:W0:Y:S01]  /*3200*/  LDS R36, [R2+0x2d0] ;  /* 0x0002d00002247984 */ /* 0x000e220000000800 */
[----:B------:R-:W-:Y:S01]  /*3210*/  FADD.FTZ R3, R3, R58 ;  /* 0x0000003a03037221 */ /* 0x000fe20000010000 */
[----:B---3--:R-:W-:Y:S02]  /*3220*/  FADD.FTZ R32, R32, R27 ;  /* 0x0000001b20207221 */ /* 0x008fe40000010000 */
        /* <DEDUP_REMOVED lines=9> */
[----:B0-----:R-:W-:Y:S01]  /*32c0*/  FADD.FTZ R5, R5, R36 ;  /* 0x0000002405057221 */ /* 0x001fe20000010000 */
[----:B---3--:R-:W-:Y:S02]  /*32d0*/  FADD.FTZ R54, R54, R27 ;  /* 0x0000001b36367221 */ /* 0x008fe40000010000 */
[----:B------:R-:W0:Y:S01]  /*32e0*/  LDS R27, [R2+0xd0] ;  /* 0x0000d000021b7984 */ /* 0x000e220000000800 */
[----:B----4-:R-:W-:-:S03]  /*32f0*/  FADD.FTZ R61, R61, R24 ;  /* 0x000000183d3d7221 */ /* 0x010fc60000010000 */
[----:B------:R-:W3:Y:S01]  /*3300*/  LDS R24, [R2+0xc0] ;  /* 0x0000c00002187984 */ /* 0x000ee20000000800 */
[----:B-1----:R-:W-:-:S03]  /*3310*/  FADD.FTZ R55, R55, R28 ;  /* 0x0000001c37377221 */ /* 0x002fc60000010000 */
[----:B------:R-:W1:Y:S01]  /*3320*/  LDS R28, [R2+0x120] ;  /* 0x00012000021c7984 */ /* 0x000e620000000800 */
[----:B--2---:R-:W-:-:S03]  /*3330*/  FADD.FTZ R53, R53, R34 ;  /* 0x0000002235357221 */ /* 0x004fc60000010000 */
[----:B------:R-:W2:Y:S01]  /*3340*/  LDS R34, [R2+0x140] ;  /* 0x0001400002227984 */ /* 0x000ea20000000800 */
[----:B-----5:R-:W-:-:S03]  /*3350*/  FADD.FTZ R8, R8, R29 ;  /* 0x0000001d08087221 */ /* 0x020fc60000010000 */
[----:B------:R-:W4:Y:S01]  /*3360*/  LDS R29, [R2+0x150] ;  /* 0x00015000021d7984 */ /* 0x000f220000000800 */
[----:B0-----:R-:W-:-:S03]  /*3370*/  FADD.FTZ R20, R20, R27 ;  /* 0x0000001b14147221 */ /* 0x001fc60000010000 */
[----:B------:R-:W0:Y:S01]  /*3380*/  LDS R27, [R2+0x130] ;  /* 0x00013000021b7984 */ /* 0x000e220000000800 */
[----:B---3--:R-:W-:-:S03]  /*3390*/  FADD.FTZ R47, R47, R24 ;  /* 0x000000182f2f7221 */ /* 0x008fc60000010000 */
[----:B------:R-:W3:Y:S01]  /*33a0*/  LDS R24, [R2+0x110] ;  /* 0x0001100002187984 */ /* 0x000ee20000000800 */
[----:B-1----:R-:W-:-:S03]  /*33b0*/  FADD.FTZ R51, R51, R28 ;  /* 0x0000001c33337221 */ /* 0x002fc60000010000 */
[----:B------:R-:W1:Y:S01]  /*33c0*/  LDS R28, [R2+0x190] ;  /* 0x00019000021c7984 */ /* 0x000e620000000800 */
[----:B--2---:R-:W-:-:S03]  /*33d0*/  FADD.FTZ R49, R49, R34 ;  /* 0x0000002231317221 */ /* 0x004fc60000010000 */
[----:B------:R-:W2:Y:S01]  /*33e0*/  LDS R34, [R2+0x1a0] ;  /* 0x0001a00002227984 */ /* 0x000ea20000000800 */
[----:B----4-:R-:W-:-:S03]  /*33f0*/  FADD.FTZ R48, R48, R29 ;  /* 0x0000001d30307221 */ /* 0x010fc60000010000 */
        /* <DEDUP_REMOVED lines=29> */
[----:B----4-:R-:W-:Y:S01]  /*35d0*/  FADD.FTZ R14, R14, R29 ;  /* 0x0000001d0e0e7221 */ /* 0x010fe20000010000 */
[----:B0-----:R-:W-:Y:S02]  /*35e0*/  FADD.FTZ R22, R22, R27 ;  /* 0x0000001b16167221 */ /* 0x001fe40000010000 */
[----:B------:R-:W0:Y:S01]  /*35f0*/  LDS R27, [R2+0x260] ;  /* 0x00026000021b7984 */ /* 0x000e220000000800 */
[----:B---3--:R-:W-:-:S03]  /*3600*/  FADD.FTZ R12, R12, R24 ;  /* 0x000000180c0c7221 */ /* 0x008fc60000010000 */
[----:B------:R-:W3:Y:S01]  /*3610*/  LDS R24, [R2+0x250] ;  /* 0x0002500002187984 */ /* 0x000ee20000000800 */
[----:B-1----:R-:W-:-:S03]  /*3620*/  FADD.FTZ R17, R17, R28 ;  /* 0x0000001c11117221 */ /* 0x002fc60000010000 */
[----:B------:R-:W1:Y:S01]  /*3630*/  LDS R28, [R2+0x2b0] ;  /* 0x0002b000021c7984 */ /* 0x000e620000000800 */
[----:B--2---:R-:W-:-:S03]  /*3640*/  FADD.FTZ R15, R15, R34 ;  /* 0x000000220f0f7221 */ /* 0x004fc60000010000 */
[----:B------:R-:W2:Y:S01]  /*3650*/  LDS R34, [R2+0x2c0] ;  /* 0x0002c00002227984 */ /* 0x000ea20000000800 */
[----:B0-----:R-:W-:-:S03]  /*3660*/  FADD.FTZ R18, R18, R27 ;  /* 0x0000001b12127221 */ /* 0x001fc60000010000 */
[----:B------:R-:W0:Y:S01]  /*3670*/  LDS R27, [R2+0x2f0] ;  /* 0x0002f000021b7984 */ /* 0x000e220000000800 */
[----:B---3--:R-:W-:-:S03]  /*3680*/  FADD.FTZ R21, R21, R24 ;  /* 0x0000001815157221 */ /* 0x008fc60000010000 */
[----:B------:R-:W3:Y:S01]  /*3690*/  LDS R24, [R2+0x2a0] ;  /* 0x0002a00002187984 */ /* 0x000ee20000000800 */
[----:B-1----:R-:W-:Y:S01]  /*36a0*/  FADD.FTZ R9, R9, R28 ;  /* 0x0000001c09097221 */ /* 0x002fe20000010000 */
[----:B--2---:R-:W-:Y:S01]  /*36b0*/  FADD.FTZ R7, R7, R34 ;  /* 0x0000002207077221 */ /* 0x004fe20000010000 */
[----:B0-----:R-:W-:Y:S01]  /*36c0*/  FADD.FTZ R0, R0, R27 ;  /* 0x0000001b00007221 */ /* 0x001fe20000010000 */
[----:B---3--:R-:W-:-:S07]  /*36d0*/  FADD.FTZ R11, R11, R24 ;  /* 0x000000180b0b7221 */ /* 0x008fce0000010000 */
.L_x_5543:
[----:B------:R-:W-:Y:S05]  /*36e0*/  BSYNC B0 ;  /* 0x0000000000007941 */ /* 0x000fea0003800000 */
.L_x_5542:
[----:B------:R-:W-:Y:S06]  /*36f0*/  BAR.SYNC.DEFER_BLOCKING 0x0 ;  /* 0x0000000000007b1d */ /* 0x000fec0000010000 */
[----:B------:R-:W-:Y:S05]  /*3700*/  @P2 EXIT ;  /* 0x000000000000294d */ /* 0x000fea0003800000 */
[----:B------:R-:W-:Y:S01]  /*3710*/  ULDC UR4, c[0x0][0x14] ;  /* 0x0000050000047ab9 */ /* 0x000fe20000000800 */
[----:B------:R-:W-:Y:S01]  /*3720*/  ULDC UR5, c[0x0][0xc] ;  /* 0x0000030000057ab9 */ /* 0x000fe20000000800 */
[----:B------:R-:W-:Y:S01]  /*3730*/  UIMAD UR4, UR4, 0xc0, URZ ;  /* 0x000000c0040478a4 */ /* 0x000fe2000f8e023f */
[----:B------:R-:W-:-:S05]  /*3740*/  IMAD R26, R26, UR5, RZ ;  /* 0x000000051a1a7c24 */ /* 0x000fca000f8e02ff */
[----:B0-----:R-:W-:Y:S02]  /*3750*/  IMAD R19, R19, UR4, RZ ;  /* 0x0000000413137c24 */ /* 0x001fe4000f8e02ff */
[----:B------:R-:W-:Y:S01]  /*3760*/  IMAD R26, R26, UR4, RZ ;  /* 0x000000041a1a7c24 */ /* 0x000fe2000f8e02ff */
[----:B------:R-:W-:Y:S06]  /*3770*/  @P0 EXIT ;  /* 0x000000000000094d */ /* 0x000fec0003800000 */
[----:B------:R-:W-:Y:S01]  /*3780*/  SHF.R.S32.HI R29, RZ, 0x1f, R4 ;  /* 0x0000001fff1d7819 */ /* 0x000fe20000011404 */
[----:B------:R-:W-:Y:S01]  /*3790*/  IMAD R25, R25, 0xc0, RZ ;  /* 0x000000c019197824 */ /* 0x000fe200078e02ff */
[----:B------:R-:W-:Y:S01]  /*37a0*/  SHF.R.S32.HI R27, RZ, 0x1f, R19 ;  /* 0x0000001fff1b7819 */ /* 0x000fe20000011413 */
[----:B------:R-:W-:Y:S01]  /*37b0*/  ULDC.64 UR4, c[0x0][0x220] ;  /* 0x0000880000047ab9 */ /* 0x000fe20000000a00 */
[----:B------:R-:W-:Y:S02]  /*37c0*/  LEA.HI R29, R29, R4, RZ, 0x3 ;  /* 0x000000041d1d7211 */ /* 0x000fe400078f18ff */
[--C-:B------:R-:W-:Y:S02]  /*37d0*/  IADD3 R4, P0, P1, R26, R19, R25.reuse ;  /* 0x000000131a047210 */ /* 0x100fe4000791e019 */
[----:B------:R-:W-:Y:S02]  /*37e0*/  SHF.R.S32.HI R26, RZ, 0x1f, R26 ;  /* 0x0000001fff1a7819 */ /* 0x000fe4000001141a */
[----:B------:R-:W-:-:S02]  /*37f0*/  SHF.R.S32.HI R2, RZ, 0x1f, R25 ;  /* 0x0000001fff027819 */ /* 0x000fc40000011419 */
[----:B------:R-:W-:Y:S02]  /*3800*/  SHF.R.S32.HI R19, RZ, 0x3, R29 ;  /* 0x00000003ff137819 */ /* 0x000fe4000001141d */
[----:B------:R-:W-:Y:S02]  /*3810*/  IADD3.X R2, R26, R27, R2, P0, P1 ;  /* 0x0000001b1a027210 */ /* 0x000fe400007e2402 */
[C---:B------:R-:W-:Y:S01]  /*3820*/  IADD3 R25, P0, R19.reuse, R4, RZ ;  /* 0x0000000413197210 */ /* 0x040fe20007f1e0ff */
[C---:B------:R-:W-:Y:S02]  /*3830*/  VIADD R27, R19.reuse, 0x4 ;  /* 0x00000004131b7836 */ /* 0x040fe40000000000 */
[C---:B------:R-:W-:Y:S01]  /*3840*/  VIADD R34, R19.reuse, 0xc ;  /* 0x0000000c13227836 */ /* 0x040fe20000000000 */
[----:B------:R-:W-:Y:S02]  /*3850*/  LEA.HI.X.SX32 R26, R19, R2, 0x1, P0 ;  /* 0x00000002131a7211 */ /* 0x000fe400000f0eff */
[----:B------:R-:W-:-:S02]  /*3860*/  LEA R24, P0, R25, UR4, 0x2 ;  /* 0x0000000419187c11 */ /* 0x000fc4000f8010ff */
[-C--:B------:R-:W-:Y:S02]  /*3870*/  IADD3 R36, P1, R34, R4.reuse, RZ ;  /* 0x0000000422247210 */ /* 0x080fe40007f3e0ff */
[----:B------:R-:W-:Y:S02]  /*3880*/  LEA.HI.X R25, R25, UR5, R26, 0x2, P0 ;  /* 0x0000000519197c11 */ /* 0x000fe400080f141a */
[----:B------:R-:W-:-:S03]  /*3890*/  IADD3 R26, P0, R27, R4, RZ ;  /* 0x000000041b1a7210 */ /* 0x000fc60007f1e0ff */
[----:B------:R0:W-:Y:S01]  /*38a0*/  STG.E desc[UR36][R24.64], R30 ;  /* 0x0000001e18007986 */ /* 0x0001e2000c101924 */
[----:B------:R-:W-:Y:S01]  /*38b0*/  LEA.HI.X.SX32 R29, R27, R2, 0x1, P0 ;  /* 0x000000021b1d7211 */ /* 0x000fe200000f0eff */
[----:B------:R-:W-:Y:S01]  /*38c0*/  VIADD R27, R19, 0x8 ;  /* 0x00000008131b7836 */ /* 0x000fe20000000000 */
[----:B-12---:R-:W-:-:S04]  /*38d0*/  LEA R28, P0, R26, UR4, 0x2 ;  /* 0x000000041a1c7c11 */ /* 0x006fc8000f8010ff */
[----:B------:R-:W-:Y:S02]  /*38e0*/  LEA.HI.X R29, R26, UR5, R29, 0x2, P0 ;  /* 0x000000051a1d7c11 */ /* 0x000fe400080f141d */
[----:B------:R-:W-:Y:S02]  /*38f0*/  IADD3 R58, P0, R27, R4, RZ ;  /* 0x000000041b3a7210 */ /* 0x000fe40007f1e0ff */
[-C--:B0-----:R-:W-:Y:S01]  /*3900*/  LEA.HI.X.SX32 R25, R34, R2.reuse, 0x1, P1 ;  /* 0x0000000222197211 */ /* 0x081fe200008f0eff */
[----:B------:R-:W-:Y:S01]  /*3910*/  VIADD R30, R19, 0x10 ;  /* 0x00000010131e7836 */ /* 0x000fe20000000000 */
[----:B------:R-:W-:Y:S01]  /*3920*/  LEA.HI.X.SX32 R27, R27, R2, 0x1, P0 ;  /* 0x000000021b1b7211 */ /* 0x000fe200000f0eff */
[----:B------:R0:W-:Y:S01]  /*3930*/  STG.E desc[UR36][R28.64], R31 ;  /* 0x0000001f1c007986 */ /* 0x0001e2000c101924 */
[----:B------:R-:W-:Y:S02]  /*3940*/  LEA R26, P0, R58, UR4, 0x2 ;  /* 0x000000043a1a7c11 */ /* 0x000fe4000f8010ff */
[----:B------:R-:W-:-:S02]  /*3950*/  IADD3 R34, R19, 0x18, RZ ;  /* 0x0000001813227810 */ /* 0x000fc40007ffe0ff */
[----:B------:R-:W-:Y:S02]  /*3960*/  LEA.HI.X R27, R58, UR5, R27, 0x2, P0 ;  /* 0x000000053a1b7c11 */ /* 0x000fe400080f141b */
[----:B------:R-:W-:-:S03]  /*3970*/  LEA R24, P0, R36, UR4, 0x2 ;  /* 0x0000000424187c11 */ /* 0x000fc6000f8010ff */
[----:B------:R1:W-:Y:S01]  /*3980*/  STG.E desc[UR36][R26.64], R37 ;  /* 0x000000251a007986 */ /* 0x0003e2000c101924 */
[----:B------:R-:W-:Y:S01]  /*3990*/  LEA.HI.X R25, R36, UR5, R25, 0x2, P0 ;  /* 0x0000000524197c11 */ /* 0x000fe200080f1419 */
[----:B0-----:R-:W-:Y:S01]  /*39a0*/  VIADD R29, R19, 0x14 ;  /* 0x00000014131d7836 */ /* 0x001fe20000000000 */
[----:B------:R-:W-:-:S03]  /*39b0*/  IADD3 R36, P0, R30, R4, RZ ;  /* 0x000000041e247210 */ /* 0x000fc60007f1e0ff */
[----:B------:R0:W-:Y:S01]  /*39c0*/  STG.E desc[UR36][R24.64], R32 ;  /* 0x0000002018007986 */ /* 0x0001e2000c101924 */
[----:B------:R-:W-:Y:S02]  /*39d0*/  LEA.HI.X.SX32 R31, R30, R2, 0x1, P0 ;  /* 0x000000021e1f7211 */ /* 0x000fe400000f0eff */
[C---:B------:R-:W-:Y:S02]  /*39e0*/  LEA R30, P0, R36.reuse, UR4, 0x2 ;  /* 0x00000004241e7c11 */ /* 0x040fe4000f8010ff */
[----:B------:R-:W-:Y:S01]  /*39f0*/  IADD3 R58, P1, R29, R4, RZ ;  /* 0x000000041d3a7210 */ /* 0x000fe20007f3e0ff */
[C---:B-1----:R-:W-:Y:S01]  /*3a00*/  VIADD R27, R19.reuse, 0x1c ;  /* 0x0000001c131b7836 */ /* 0x042fe20000000000 */
[----:B------:R-:W-:Y:S01]  /*3a10*/  LEA.HI.X R31, R36, UR5, R31, 0x2, P0 ;  /* 0x00000005241f7c11 */ /* 0x000fe200080f141f */
[----:B------:R-:W-:Y:S01]  /*3a20*/  VIADD R37, R19, 0x20 ;  /* 0x0000002013257836 */ /* 0x000fe20000000000 */
[----:B------:R-:W-:Y:S02]  /*3a30*/  LEA.HI.X.SX32 R29, R29, R2, 0x1, P1 ;  /* 0x000000021d1d7211 */ /* 0x000fe400008f0eff */
[----:B------:R-:W-:Y:S01]  /*3a40*/  LEA R28, P0, R58, UR4, 0x2 ;  /* 0x000000043a1c7c11 */ /* 0x000fe2000f8010ff */
[----:B------:R1:W-:Y:S01]  /*3a50*/  STG.E desc[UR36][R30.64], R33 ;  /* 0x000000211e007986 */ /* 0x0003e2000c101924 */
[----:B------:R-:W-:-:S02]  /*3a60*/  IADD3 R36, P1, R34, R4, RZ ;  /* 0x0000000422247210 */ /* 0x000fc40007f3e0ff */
[----:B------:R-:W-:Y:S01]  /*3a70*/  LEA.HI.X R29, R58, UR5, R29, 0x2, P0 ;  /* 0x000000053a1d7c11 */ /* 0x000fe200080f141d */
[C---:B------:R-:W-:Y:S01]  /*3a80*/  VIADD R58, R19.reuse, 0x38 ;  /* 0x00000038133a7836 */ /* 0x040fe20000000000 */
[----:B------:R-:W-:Y:S02]  /*3a90*/  LEA.HI.X.SX32 R34, R34, R2, 0x1, P1 ;  /* 0x0000000222227211 */ /* 0x000fe400008f0eff */
[C---:B0-----:R-:W-:Y:S01]  /*3aa0*/  LEA R24, P0, R36.reuse, UR4, 0x2 ;  /* 0x0000000424187c11 */ /* 0x041fe2000f8010ff */
[----:B------:R0:W-:Y:S03]  /*3ab0*/  STG.E desc[UR36][R28.64], R35 ;  /* 0x000000231c007986 */ /* 0x0001e6000c101924 */
[----:B------:R-:W-:Y:S01]  /*3ac0*/  LEA.HI.X R25, R36, UR5, R34, 0x2, P0 ;  /* 0x0000000524197c11 */ /* 0x000fe200080f1422 */
[----:B-1----:R-:W-:Y:S01]  /*3ad0*/  VIADD R31, R19, 0x24 ;  /* 0x00000024131f7836 */ /* 0x002fe20000000000 */
[-C--:B------:R-:W-:Y:S01]  /*3ae0*/  IADD3 R36, P0, R27, R4.reuse, RZ ;  /* 0x000000041b247210 */ /* 0x080fe20007f1e0ff */
[----:B------:R-:W-:Y:S01]  /*3af0*/  VIADD R30, R19, 0x2c ;  /* 0x0000002c131e7836 */ /* 0x000fe20000000000 */
[----:B------:R-:W-:Y:S01]  /*3b00*/  IADD3 R34, P1, R37, R4, RZ ;  /* 0x0000000425227210 */ /* 0x000fe20007f3e0ff */
[----:B------:R-:W-:Y:S01]  /*3b10*/  STG.E desc[UR36][R24.64], R56 ;  /* 0x0000003818007986 */ /* 0x000fe2000c101924 */
[----:B------:R-:W-:-:S02]  /*3b20*/  LEA.HI.X.SX32 R27, R27, R2, 0x1, P0 ;  /* 0x000000021b1b7211 */ /* 0x000fc400000f0eff */
[----:B------:R-:W-:Y:S02]  /*3b30*/  LEA.HI.X.SX32 R37, R37, R2, 0x1, P1 ;  /* 0x0000000225257211 */ /* 0x000fe400008f0eff */
[----:B------:R-:W-:Y:S02]  /*3b40*/  LEA R26, P0, R36, UR4, 0x2 ;  /* 0x00000004241a7c11 */ /* 0x000fe4000f8010ff */
[----:B------:R-:W-:Y:S02]  /*3b50*/  LEA R32, P1, R34, UR4, 0x2 ;  /* 0x0000000422207c11 */ /* 0x000fe4000f8210ff */
[----:B------:R-:W-:Y:S02]  /*3b60*/  LEA.HI.X R27, R36, UR5, R27, 0x2, P0 ;  /* 0x00000005241b7c11 */ /* 0x000fe400080f141b */
[----:B------:R-:W-:Y:S01]  /*3b70*/  LEA.HI.X R33, R34, UR5, R37, 0x2, P1 ;  /* 0x0000000522217c11 */ /* 0x000fe200088f1425 */
[----:B------:R-:W-:Y:S01]  /*3b80*/  VIADD R37, R19, 0x28 ;  /* 0x0000002813257836 */ /* 0x000fe20000000000 */
[-C--:B------:R-:W-:Y:S01]  /*3b90*/  IADD3 R36, P0, R31, R4.reuse, RZ ;  /* 0x000000041f247210 */ /* 0x080fe20007f1e0ff */
[----:B------:R-:W-:Y:S01]  /*3ba0*/  STG.E desc[UR36][R26.64], R54 ;  /* 0x000000361a007986 */ /* 0x000fe2000c101924 */
[----:B0-----:R-:W-:-:S02]  /*3bb0*/  IADD3 R29, P2, R30, R4, RZ ;  /* 0x000000041e1d7210 */ /* 0x001fc40007f5e0ff */
[----:B------:R-:W-:Y:S01]  /*3bc0*/  LEA.HI.X.SX32 R31, R31, R2, 0x1, P0 ;  /* 0x000000021f1f7211 */ /* 0x000fe200000f0eff */
[----:B------:R0:W-:Y:S01]  /*3bd0*/  STG.E desc[UR36][R32.64], R52 ;  /* 0x0000003420007986 */ /* 0x0001e2000c101924 */
[C---:B------:R-:W-:Y:S02]  /*3be0*/  LEA R34, P0, R36.reuse, UR4, 0x2 ;  /* 0x0000000424227c11 */ /* 0x040fe4000f8010ff */
[C---:B------:R-:W-:Y:S02]  /*3bf0*/  IADD3 R28, P1, R37.reuse, R4, RZ ;  /* 0x00000004251c7210 */ /* 0x040fe40007f3e0ff */
[----:B------:R-:W-:Y:S02]  /*3c00*/  LEA.HI.X R35, R36, UR5, R31, 0x2, P0 ;  /* 0x0000000524237c11 */ /* 0x000fe400080f141f */
[-C--:B------:R-:W-:Y:S02]  /*3c10*/  LEA.HI.X.SX32 R37, R37, R2.reuse, 0x1, P1 ;  /* 0x0000000225257211 */ /* 0x080fe400008f0eff */
[----:B------:R-:W-:Y:S01]  /*3c20*/  LEA R36, P0, R28, UR4, 0x2 ;  /* 0x000000041c247c11 */ /* 0x000fe2000f8010ff */
[----:B------:R1:W-:Y:S01]  /*3c30*/  STG.E desc[UR36][R34.64], R61 ;  /* 0x0000003d22007986 */ /* 0x0003e2000c101924 */
[----:B------:R-:W-:Y:S01]  /*3c40*/  LEA.HI.X.SX32 R30, R30, R2, 0x1, P2 ;  /* 0x000000021e1e7211 */ /* 0x000fe200010f0eff */
[C---:B0-----:R-:W-:Y:S01]  /*3c50*/  VIADD R33, R19.reuse, 0x3c ;  /* 0x0000003c13217836 */ /* 0x041fe20000000000 */
[----:B------:R-:W-:Y:S01]  /*3c60*/  LEA.HI.X R37, R28, UR5, R37, 0x2, P0 ;  /* 0x000000051c257c11 */ /* 0x000fe200080f1425 */
[----:B------:R-:W-:Y:S01]  /*3c70*/  VIADD R28, R19, 0x30 ;  /* 0x00000030131c7836 */ /* 0x000fe20000000000 */
[----:B------:R-:W-:-:S02]  /*3c80*/  LEA R24, P1, R29, UR4, 0x2 ;  /* 0x000000041d187c11 */ /* 0x000fc4000f8210ff */
[-C--:B------:R-:W-:Y:S01]  /*3c90*/  IADD3 R56, P2, R58, R4.reuse, RZ ;  /* 0x000000043a387210 */ /* 0x080fe20007f5e0ff */
[----:B------:R0:W-:Y:S01]  /*3ca0*/  STG.E desc[UR36][R36.64], R59 ;  /* 0x0000003b24007986 */ /* 0x0001e2000c101924 */
[----:B------:R-:W-:Y:S01]  /*3cb0*/  LEA.HI.X R25, R29, UR5, R30, 0x2, P1 ;  /* 0x000000051d197c11 */ /* 0x000fe200088f141e */
[C---:B------:R-:W-:Y:S01]  /*3cc0*/  VIADD R30, R19.reuse, 0x34 ;  /* 0x00000034131e7836 */ /* 0x040fe20000000000 */
[----:B------:R-:W-:Y:S01]  /*3cd0*/  IADD3 R31, P0, R28, R4, RZ ;  /* 0x000000041c1f7210 */ /* 0x000fe20007f1e0ff */
[----:B-1----:R-:W-:Y:S01]  /*3ce0*/  VIADD R34, R19, 0x44 ;  /* 0x0000004413227836 */ /* 0x002fe20000000000 */
[-C--:B------:R-:W-:Y:S01]  /*3cf0*/  LEA.HI.X.SX32 R58, R58, R2.reuse, 0x1, P2 ;  /* 0x000000023a3a7211 */ /* 0x080fe200010f0eff */
[----:B------:R-:W-:Y:S01]  /*3d00*/  STG.E desc[UR36][R24.64], R57 ;  /* 0x0000003918007986 */ /* 0x000fe2000c101924 */
[----:B------:R-:W-:Y:S02]  /*3d10*/  LEA.HI.X.SX32 R32, R28, R2, 0x1, P0 ;  /* 0x000000021c207211 */ /* 0x000fe400000f0eff */
[----:B------:R-:W-:-:S02]  /*3d20*/  LEA R26, P0, R31, UR4, 0x2 ;  /* 0x000000041f1a7c11 */ /* 0x000fc4000f8010ff */
[C---:B------:R-:W-:Y:S01]  /*3d30*/  IADD3 R29, P1, R30.reuse, R4, RZ ;  /* 0x000000041e1d7210 */ /* 0x040fe20007f3e0ff */
[----:B0-----:R-:W-:Y:S01]  /*3d40*/  VIADD R59, R19, 0x48 ;  /* 0x00000048133b7836 */ /* 0x001fe20000000000 */
[----:B------:R-:W-:Y:S02]  /*3d50*/  LEA.HI.X R27, R31, UR5, R32, 0x2, P0 ;  /* 0x000000051f1b7c11 */ /* 0x000fe400080f1420 */
[----:B------:R-:W-:Y:S02]  /*3d60*/  LEA.HI.X.SX32 R60, R30, R2, 0x1, P1 ;  /* 0x000000021e3c7211 */ /* 0x000fe400008f0eff */
[----:B------:R-:W-:Y:S01]  /*3d70*/  IADD3 R54, P0, R33, R4, RZ ;  /* 0x0000000421367210 */ /* 0x000fe20007f1e0ff */
[----:B------:R0:W-:Y:S01]  /*3d80*/  STG.E desc[UR36][R26.64], R47 ;  /* 0x0000002f1a007986 */ /* 0x0001e2000c101924 */
[----:B------:R-:W-:Y:S02]  /*3d90*/  LEA R28, P1, R29, UR4, 0x2 ;  /* 0x000000041d1c7c11 */ /* 0x000fe4000f8210ff */
[----:B------:R-:W-:-:S02]  /*3da0*/  LEA R30, P2, R56, UR4, 0x2 ;  /* 0x00000004381e7c11 */ /* 0x000fc4000f8410ff */
[----:B------:R-:W-:Y:S02]  /*3db0*/  IADD3 R61, R19, 0x40, RZ ;  /* 0x00000040133d7810 */ /* 0x000fe40007ffe0ff */
[----:B------:R-:W-:Y:S02]  /*3dc0*/  LEA.HI.X.SX32 R33, R33, R2, 0x1, P0 ;  /* 0x0000000221217211 */ /* 0x000fe400000f0eff */
[----:B------:R-:W-:Y:S02]  /*3dd0*/  LEA.HI.X R29, R29, UR5, R60, 0x2, P1 ;  /* 0x000000051d1d7c11 */ /* 0x000fe400088f143c */
[----:B------:R-:W-:Y:S01]  /*3de0*/  LEA R32, P0, R54, UR4, 0x2 ;  /* 0x0000000436207c11 */ /* 0x000fe2000f8010ff */
[C---:B0-----:R-:W-:Y:S01]  /*3df0*/  VIADD R27, R19.reuse, 0x54 ;  /* 0x00000054131b7836 */ /* 0x041fe20000000000 */
[----:B------:R-:W-:Y:S01]  /*3e00*/  LEA.HI.X R31, R56, UR5, R58, 0x2, P2 ;  /* 0x00000005381f7c11 */ /* 0x000fe200090f143a */
[----:B------:R-:W-:Y:S01]  /*3e10*/  VIADD R56, R19, 0x50 ;  /* 0x0000005013387836 */ /* 0x000fe20000000000 */
[-C--:B------:R-:W-:Y:S01]  /*3e20*/  IADD3 R35, P1, R61, R4.reuse, RZ ;  /* 0x000000043d237210 */ /* 0x080fe20007f3e0ff */
[----:B------:R0:W-:Y:S01]  /*3e30*/  STG.E desc[UR36][R28.64], R20 ;  /* 0x000000141c007986 */ /* 0x0001e2000c101924 */
[----:B------:R-:W-:Y:S01]  /*3e40*/  IADD3 R52, P2, R34, R4, RZ ;  /* 0x0000000422347210 */ /* 0x000fe20007f5e0ff */
[----:B------:R-:W-:Y:S01]  /*3e50*/  VIADD R47, R19, 0x5c ;  /* 0x0000005c132f7836 */ /* 0x000fe20000000000 */
[----:B------:R-:W-:Y:S01]  /*3e60*/  LEA.HI.X R33, R54, UR5, R33, 0x2, P0 ;  /* 0x0000000536217c11 */ /* 0x000fe200080f1421 */
[----:B------:R1:W-:Y:S01]  /*3e70*/  STG.E desc[UR36][R30.64], R55 ;  /* 0x000000371e007986 */ /* 0x0003e2000c101924 */
[----:B------:R-:W-:-:S02]  /*3e80*/  LEA.HI.X.SX32 R54, R61, R2, 0x1, P1 ;  /* 0x000000023d367211 */ /* 0x000fc400008f0eff */
[----:B------:R-:W-:Y:S01]  /*3e90*/  LEA.HI.X.SX32 R61, R34, R2, 0x1, P2 ;  /* 0x00000002223d7211 */ /* 0x000fe200010f0eff */
[----:B------:R-:W-:Y:S01]  /*3ea0*/  STG.E desc[UR36][R32.64], R53 ;  /* 0x0000003520007986 */ /* 0x000fe2000c101924 */
[C---:B------:R-:W-:Y:S02]  /*3eb0*/  LEA R36, P1, R52.reuse, UR4, 0x2 ;  /* 0x0000000434247c11 */ /* 0x040fe4000f8210ff */
[----:B------:R-:W-:Y:S01]  /*3ec0*/  LEA R34, P0, R35, UR4, 0x2 ;  /* 0x0000000423227c11 */ /* 0x000fe2000f8010ff */
[C---:B0-----:R-:W-:Y:S01]  /*3ed0*/  VIADD R29, R19.reuse, 0x58 ;  /* 0x00000058131d7836 */ /* 0x041fe20000000000 */
[----:B------:R-:W-:Y:S01]  /*3ee0*/  LEA.HI.X R37, R52, UR5, R61, 0x2, P1 ;  /* 0x0000000534257c11 */ /* 0x000fe200088f143d */
[----:B------:R-:W-:Y:S01]  /*3ef0*/  VIADD R61, R19, 0x4c ;  /* 0x0000004c133d7836 */ /* 0x000fe20000000000 */
[----:B------:R-:W-:Y:S01]  /*3f00*/  LEA.HI.X R35, R35, UR5, R54, 0x2, P0 ;  /* 0x0000000523237c11 */ /* 0x000fe200080f1436 */
[----:B-1----:R-:W-:Y:S01]  /*3f10*/  VIADD R55, R19, 0x60 ;  /* 0x0000006013377836 */ /* 0x002fe20000000000 */
[----:B------:R-:W-:-:S02]  /*3f20*/  IADD3 R54, P0, R59, R4, RZ ;  /* 0x000000043b367210 */ /* 0x000fc40007f1e0ff */
[-C--:B------:R-:W-:Y:S01]  /*3f30*/  IADD3 R52, P1, R61, R4.reuse, RZ ;  /* 0x000000043d347210 */ /* 0x080fe20007f3e0ff */
[----:B------:R0:W-:Y:S01]  /*3f40*/  STG.E desc[UR36][R34.64], R8 ;  /* 0x0000000822007986 */ /* 0x0001e2000c101924 */
[----:B------:R-:W-:Y:S02]  /*3f50*/  IADD3 R60, P2, R56, R4, RZ ;  /* 0x00000004383c7210 */ /* 0x000fe40007f5e0ff */
[-C--:B------:R-:W-:Y:S01]  /*3f60*/  LEA.HI.X.SX32 R59, R59, R2.reuse, 0x1, P0 ;  /* 0x000000023b3b7211 */ /* 0x080fe200000f0eff */
[----:B------:R1:W-:Y:S01]  /*3f70*/  STG.E desc[UR36][R36.64], R45 ;  /* 0x0000002d24007986 */ /* 0x0003e2000c101924 */
[----:B------:R-:W-:Y:S02]  /*3f80*/  LEA R58, P0, R54, UR4, 0x2 ;  /* 0x00000004363a7c11 */ /* 0x000fe4000f8010ff */
[-C--:B------:R-:W-:Y:S02]  /*3f90*/  LEA.HI.X.SX32 R61, R61, R2.reuse, 0x1, P1 ;  /* 0x000000023d3d7211 */ /* 0x080fe400008f0eff */
[----:B------:R-:W-:-:S02]  /*3fa0*/  LEA.HI.X.SX32 R25, R56, R2, 0x1, P2 ;  /* 0x0000000238197211 */ /* 0x000fc400010f0eff */
[----:B------:R-:W-:Y:S01]  /*3fb0*/  LEA R56, P1, R52, UR4, 0x2 ;  /* 0x0000000434387c11 */ /* 0x000fe2000f8210ff */
[C---:B0-----:R-:W-:Y:S01]  /*3fc0*/  VIADD R35, R19.reuse, 0x6c ;  /* 0x0000006c13237836 */ /* 0x041fe20000000000 */
[----:B------:R-:W-:Y:S02]  /*3fd0*/  LEA.HI.X R59, R54, UR5, R59, 0x2, P0 ;  /* 0x00000005363b7c11 */ /* 0x000fe400080f143b */
[----:B------:R-:W-:Y:S01]  /*3fe0*/  LEA R24, P2, R60, UR4, 0x2 ;  /* 0x000000043c187c11 */ /* 0x000fe2000f8410ff */
[----:B-1----:R-:W-:Y:S01]  /*3ff0*/  VIADD R37, R19, 0x70 ;  /* 0x0000007013257836 */ /* 0x002fe20000000000 */
[----:B------:R-:W-:Y:S01]  /*4000*/  IADD3 R26, P0, R27, R4, RZ ;  /* 0x000000041b1a7210 */ /* 0x000fe20007f1e0ff */
[----:B------:R-:W-:Y:S01]  /*4010*/  VIADD R45, R19, 0x74 ;  /* 0x00000074132d7836 */ /* 0x000fe20000000000 */
[----:B------:R-:W-:Y:S01]  /*4020*/  LEA.HI.X R57, R52, UR5, R61, 0x2, P1 ;  /* 0x0000000534397c11 */ /* 0x000fe200088f143d */
[----:B------:R0:W-:Y:S01]  /*4030*/  STG.E desc[UR36][R58.64], R51 ;  /* 0x000000333a007986 */ /* 0x0001e2000c101924 */
[----:B------:R-:W-:-:S02]  /*4040*/  LEA.HI.X R25, R60, UR5, R25, 0x2, P2 ;  /* 0x000000053c197c11 */ /* 0x000fc400090f1419 */
[----:B------:R-:W-:Y:S01]  /*4050*/  LEA.HI.X.SX32 R61, R27, R2, 0x1, P0 ;  /* 0x000000021b3d7211 */ /* 0x000fe200000f0eff */
[----:B------:R1:W-:Y:S01]  /*4060*/  STG.E desc[UR36][R56.64], R50 ;  /* 0x0000003238007986 */ /* 0x0003e2000c101924 */
[C---:B------:R-:W-:Y:S02]  /*4070*/  LEA R60, P0, R26.reuse, UR4, 0x2 ;  /* 0x000000041a3c7c11 */ /* 0x040fe4000f8010ff */
[-C--:B------:R-:W-:Y:S01]  /*4080*/  IADD3 R20, P1, R29, R4.reuse, RZ ;  /* 0x000000041d147210 */ /* 0x080fe20007f3e0ff */
[----:B------:R2:W-:Y:S01]  /*4090*/  STG.E desc[UR36][R24.64], R49 ;  /* 0x0000003118007986 */ /* 0x0005e2000c101924 */
[----:B------:R-:W-:Y:S02]  /*40a0*/  IADD3 R27, P2, R47, R4, RZ ;  /* 0x000000042f1b7210 */ /* 0x000fe40007f5e0ff */
[----:B------:R-:W-:Y:S01]  /*40b0*/  LEA.HI.X R61, R26, UR5, R61, 0x2, P0 ;  /* 0x000000051a3d7c11 */ /* 0x000fe200080f143d */
[----:B0-----:R-:W-:Y:S01]  /*40c0*/  VIADD R51, R19, 0x80 ;  /* 0x0000008013337836 */ /* 0x001fe20000000000 */
[-C--:B------:R-:W-:Y:S01]  /*40d0*/  LEA.HI.X.SX32 R29, R29, R2.reuse, 0x1, P1 ;  /* 0x000000021d1d7211 */ /* 0x080fe200008f0eff */
[----:B------:R-:W-:Y:S01]  /*40e0*/  VIADD R59, R19, 0xbc ;  /* 0x000000bc133b7836 */ /* 0x000fe20000000000 */
[----:B------:R-:W-:Y:S01]  /*40f0*/  LEA.HI.X.SX32 R52, R47, R2, 0x1, P2 ;  /* 0x000000022f347211 */ /* 0x000fe200010f0eff */
[----:B------:R0:W-:Y:S01]  /*4100*/  STG.E desc[UR36][R60.64], R48 ;  /* 0x000000303c007986 */ /* 0x0001e2000c101924 */
[----:B------:R-:W-:Y:S01]  /*4110*/  LEA R26, P1, R27, UR4, 0x2 ;  /* 0x000000041b1a7c11 */ /* 0x000fe2000f8210ff */
[C---:B-1----:R-:W-:Y:S01]  /*4120*/  VIADD R57, R19.reuse, 0x7c ;  /* 0x0000007c13397836 */ /* 0x042fe20000000000 */
[C---:B------:R-:W-:Y:S01]  /*4130*/  LEA R28, P0, R20.reuse, UR4, 0x2 ;  /* 0x00000004141c7c11 */ /* 0x040fe2000f8010ff */
[----:B--2---:R-:W-:Y:S01]  /*4140*/  VIADD R49, R19, 0x84 ;  /* 0x0000008413317836 */ /* 0x004fe20000000000 */
[----:B------:R-:W-:Y:S01]  /*4150*/  LEA.HI.X R27, R27, UR5, R52, 0x2, P1 ;  /* 0x000000051b1b7c11 */ /* 0x000fe200088f1434 */
[----:B------:R-:W-:Y:S01]  /*4160*/  VIADD R52, R19, 0x68 ;  /* 0x0000006813347836 */ /* 0x000fe20000000000 */
[----:B------:R-:W-:-:S02]  /*4170*/  LEA.HI.X R29, R20, UR5, R29, 0x2, P0 ;  /* 0x00000005141d7c11 */ /* 0x000fc400080f141d */
[----:B------:R-:W-:Y:S02]  /*4180*/  IADD3 R30, R19, 0x64, RZ ;  /* 0x00000064131e7810 */ /* 0x000fe40007ffe0ff */
[-C--:B------:R-:W-:Y:S01]  /*4190*/  IADD3 R20, P0, R55, R4.reuse, RZ ;  /* 0x0000000437147210 */ /* 0x080fe20007f1e0ff */
[----:B------:R1:W-:Y:S01]  /*41a0*/  STG.E desc[UR36][R28.64], R46 ;  /* 0x0000002e1c007986 */ /* 0x0003e2000c101924 */
[-C--:B------:R-:W-:Y:S01]  /*41b0*/  IADD3 R47, P2, R52, R4.reuse, RZ ;  /* 0x00000004342f7210 */ /* 0x080fe20007f5e0ff */
[----:B0-----:R-:W-:Y:S01]  /*41c0*/  VIADD R61, R19, 0xb4 ;  /* 0x000000b4133d7836 */ /* 0x001fe20000000000 */
[----:B------:R-:W-:Y:S01]  /*41d0*/  IADD3 R31, P1, R30, R4, RZ ;  /* 0x000000041e1f7210 */ /* 0x000fe20007f3e0ff */
[----:B------:R0:W-:Y:S01]  /*41e0*/  STG.E desc[UR36][R26.64], R44 ;  /* 0x0000002c1a007986 */ /* 0x0001e2000c101924 */
[-C--:B------:R-:W-:Y:S02]  /*41f0*/  LEA.HI.X.SX32 R33, R55, R2.reuse, 0x1, P0 ;  /* 0x0000000237217211 */ /* 0x080fe400000f0eff */
[----:B------:R-:W-:-:S02]  /*4200*/  LEA.HI.X.SX32 R54, R52, R2, 0x1, P2 ;  /* 0x0000000234367211 */ /* 0x000fc400010f0eff */
[----:B------:R-:W-:Y:S02]  /*4210*/  LEA R52, P0, R20, UR4, 0x2 ;  /* 0x0000000414347c11 */ /* 0x000fe4000f8010ff */
[----:B------:R-:W-:Y:S01]  /*4220*/  LEA.HI.X.SX32 R55, R30, R2, 0x1, P1 ;  /* 0x000000021e377211 */ /* 0x000fe200008f0eff */
[----:B-1----:R-:W-:Y:S01]  /*4230*/  VIADD R28, R19, 0x8c ;  /* 0x0000008c131c7836 */ /* 0x002fe20000000000 */
[----:B------:R-:W-:Y:S02]  /*4240*/  LEA R32, P1, R31, UR4, 0x2 ;  /* 0x000000041f207c11 */ /* 0x000fe4000f8210ff */
[----:B------:R-:W-:Y:S01]  /*4250*/  LEA.HI.X R53, R20, UR5, R33, 0x2, P0 ;  /* 0x0000000514357c11 */ /* 0x000fe200080f1421 */
[----:B0-----:R-:W-:Y:S01]  /*4260*/  VIADD R44, R19, 0xa4 ;  /* 0x000000a4132c7836 */ /* 0x001fe20000000000 */
[----:B------:R-:W-:Y:S02]  /*4270*/  LEA R30, P2, R47, UR4, 0x2 ;  /* 0x000000042f1e7c11 */ /* 0x000fe4000f8410ff */
[----:B------:R-:W-:Y:S01]  /*4280*/  IADD3 R34, P0, R35, R4, RZ ;  /* 0x0000000423227210 */ /* 0x000fe20007f1e0ff */
[----:B------:R0:W-:Y:S01]  /*4290*/  STG.E desc[UR36][R52.64], R43 ;  /* 0x0000002b34007986 */ /* 0x0001e2000c101924 */
[----:B------:R-:W-:-:S02]  /*42a0*/  LEA.HI.X R33, R31, UR5, R55, 0x2, P1 ;  /* 0x000000051f217c11 */ /* 0x000fc400088f1437 */
[----:B------:R-:W-:Y:S01]  /*42b0*/  LEA.HI.X R31, R47, UR5, R54, 0x2, P2 ;  /* 0x000000052f1f7c11 */ /* 0x000fe200090f1436 */
[----:B------:R-:W-:Y:S01]  /*42c0*/  VIADD R47, R19, 0xb8 ;  /* 0x000000b8132f7836 */ /* 0x000fe20000000000 */
[----:B------:R-:W-:Y:S01]  /*42d0*/  LEA.HI.X.SX32 R35, R35, R2, 0x1, P0 ;  /* 0x0000000223237211 */ /* 0x000fe200000f0eff */
[----:B------:R1:W-:Y:S01]  /*42e0*/  STG.E desc[UR36][R32.64], R42 ;  /* 0x0000002a20007986 */ /* 0x0003e2000c101924 */
[C---:B------:R-:W-:Y:S02]  /*42f0*/  LEA R54, P0, R34.reuse, UR4, 0x2 ;  /* 0x0000000422367c11 */ /* 0x040fe4000f8010ff */
[-C--:B------:R-:W-:Y:S01]  /*4300*/  IADD3 R8, P1, R37, R4.reuse, RZ ;  /* 0x0000000425087210 */ /* 0x080fe20007f3e0ff */
[----:B------:R2:W-:Y:S01]  /*4310*/  STG.E desc[UR36][R30.64], R41 ;  /* 0x000000291e007986 */ /* 0x0005e2000c101924 */
[----:B------:R-:W-:Y:S01]  /*4320*/  IADD3 R20, P2, R45, R4, RZ ;  /* 0x000000042d147210 */ /* 0x000fe20007f5e0ff */
[----:B0-----:R-:W-:Y:S01]  /*4330*/  VIADD R43, R19, 0x98 ;  /* 0x00000098132b7836 */ /* 0x001fe20000000000 */
[----:B------:R-:W-:-:S02]  /*4340*/  LEA.HI.X R55, R34, UR5, R35, 0x2, P0 ;  /* 0x0000000522377c11 */ /* 0x000fc400080f1423 */
[-C--:B------:R-:W-:Y:S02]  /*4350*/  LEA.HI.X.SX32 R37, R37, R2.reuse, 0x1, P1 ;  /* 0x0000000225257211 */ /* 0x080fe400008f0eff */
[----:B------:R-:W-:Y:S01]  /*4360*/  LEA.HI.X.SX32 R45, R45, R2, 0x1, P2 ;  /* 0x000000022d2d7211 */ /* 0x000fe200010f0eff */
[C---:B-1----:R-:W-:Y:S01]  /*4370*/  VIADD R32, R19.reuse, 0x90 ;  /* 0x0000009013207836 */ /* 0x042fe20000000000 */
[----:B------:R-:W-:Y:S01]  /*4380*/  LEA R34, P1, R20, UR4, 0x2 ;  /* 0x0000000414227c11 */ /* 0x000fe2000f8210ff */
[----:B------:R0:W-:Y:S01]  /*4390*/  STG.E desc[UR36][R54.64], R40 ;  /* 0x0000002836007986 */ /* 0x0001e2000c101924 */
        /* <DEDUP_REMOVED lines=8> */
[-C--:B------:R-:W-:Y:S01]  /*4420*/  IADD3 R50, P2, R45, R4.reuse, RZ ;  /* 0x000000042d327210 */ /* 0x080fe20007f5e0ff */
[----:B------:R1:W-:Y:S01]  /*4430*/  STG.E desc[UR36][R36.64], R39 ;  /* 0x0000002724007986 */ /* 0x0003e2000c101924 */
[-C--:B------:R-:W-:Y:S01]  /*4440*/  IADD3 R46, P4, R51, R4.reuse, RZ ;  /* 0x00000004332e7210 */ /* 0x080fe20007f9e0ff */
[----:B0-----:R-:W-:Y:S01]  /*4450*/  VIADD R40, R19, 0xa8 ;  /* 0x000000a813287836 */ /* 0x001fe20000000000 */
[----:B------:R-:W-:Y:S01]  /*4460*/  IADD3 R48, P5, R49, R4, RZ ;  /* 0x0000000431307210 */ /* 0x000fe20007fbe0ff */
[----:B------:R0:W-:Y:S01]  /*4470*/  STG.E desc[UR36][R34.64], R38 ;  /* 0x0000002622007986 */ /* 0x0001e2000c101924 */
[----:B------:R-:W-:-:S02]  /*4480*/  IADD3 R20, R19, 0x88, RZ ;  /* 0x0000008813147810 */ /* 0x000fc40007ffe0ff */
[-C--:B------:R-:W-:Y:S02]  /*4490*/  IADD3 R26, P0, R28, R4.reuse, RZ ;  /* 0x000000041c1a7210 */ /* 0x080fe40007f1e0ff */
[----:B------:R-:W-:Y:S02]  /*44a0*/  IADD3 R25, P1, R32, R4, RZ ;  /* 0x0000000420197210 */ /* 0x000fe40007f3e0ff */
[C---:B------:R-:W-:Y:S01]  /*44b0*/  IADD3 R42, R19.reuse, 0xac, RZ ;  /* 0x000000ac132a7810 */ /* 0x040fe20007ffe0ff */
[----:B-1----:R-:W-:Y:S01]  /*44c0*/  VIADD R36, R19, 0xa0 ;  /* 0x000000a013247836 */ /* 0x002fe20000000000 */
[-C--:B------:R-:W-:Y:S02]  /*44d0*/  LEA.HI.X.SX32 R55, R45, R2.reuse, 0x1, P2 ;  /* 0x000000022d377211 */ /* 0x080fe400010f0eff */
[-C--:B------:R-:W-:Y:S02]  /*44e0*/  LEA.HI.X.SX32 R57, R57, R2.reuse, 0x1, P3 ;  /* 0x0000000239397211 */ /* 0x080fe400018f0eff */
[----:B------:R-:W-:-:S02]  /*44f0*/  LEA.HI.X.SX32 R51, R51, R2, 0x1, P4 ;  /* 0x0000000233337211 */ /* 0x000fc400020f0eff */
[----:B------:R-:W-:Y:S02]  /*4500*/  LEA.HI.X.SX32 R53, R49, R2, 0x1, P5 ;  /* 0x0000000231357211 */ /* 0x000fe400028f0eff */
[-C--:B------:R-:W-:Y:S02]  /*4510*/  IADD3 R24, P6, R20, R4.reuse, RZ ;  /* 0x0000000414187210 */ /* 0x080fe40007fde0ff */
[-C--:B------:R-:W-:Y:S02]  /*4520*/  IADD3 R27, P2, R30, R4.reuse, RZ ;  /* 0x000000041e1b7210 */ /* 0x080fe40007f5e0ff */
[-C--:B------:R-:W-:Y:S02]  /*4530*/  IADD3 R29, P3, R43, R4.reuse, RZ ;  /* 0x000000042b1d7210 */ /* 0x080fe40007f7e0ff */
[----:B------:R-:W-:Y:S02]  /*4540*/  IADD3 R31, P4, R8, R4, RZ ;  /* 0x00000004081f7210 */ /* 0x000fe40007f9e0ff */
[----:B------:R-:W-:-:S02]  /*4550*/  LEA.HI.X.SX32 R49, R28, R2, 0x1, P0 ;  /* 0x000000021c317211 */ /* 0x000fc400000f0eff */
[----:B------:R-:W-:Y:S02]  /*4560*/  IADD3 R33, P5, R36, R4, RZ ;  /* 0x0000000424217210 */ /* 0x000fe40007fbe0ff */
[----:B------:R-:W-:Y:S02]  /*4570*/  LEA.HI.X.SX32 R28, R32, R2, 0x1, P1 ;  /* 0x00000002201c7211 */ /* 0x000fe400008f0eff */
[-C--:B------:R-:W-:Y:S02]  /*4580*/  IADD3 R37, P0, R40, R4.reuse, RZ ;  /* 0x0000000428257210 */ /* 0x080fe40007f1e0ff */
[----:B------:R-:W-:Y:S02]  /*4590*/  IADD3 R39, P1, R42, R4, RZ ;  /* 0x000000042a277210 */ /* 0x000fe40007f3e0ff */
[-C--:B------:R-:W-:Y:S02]  /*45a0*/  LEA.HI.X.SX32 R45, R20, R2.reuse, 0x1, P6 ;  /* 0x00000002142d7211 */ /* 0x080fe400030f0eff */
[----:B------:R-:W-:-:S02]  /*45b0*/  LEA.HI.X.SX32 R30, R30, R2, 0x1, P2 ;  /* 0x000000021e1e7211 */ /* 0x000fc400010f0eff */
[-C--:B------:R-:W-:Y:S02]  /*45c0*/  LEA.HI.X.SX32 R32, R43, R2.reuse, 0x1, P3 ;  /* 0x000000022b207211 */ /* 0x080fe400018f0eff */
[----:B0-----:R-:W-:Y:S02]  /*45d0*/  LEA.HI.X.SX32 R34, R8, R2, 0x1, P4 ;  /* 0x0000000208227211 */ /* 0x001fe400020f0eff */
[-C--:B------:R-:W-:Y:S02]  /*45e0*/  IADD3 R35, P6, R44, R4.reuse, RZ ;  /* 0x000000042c237210 */ /* 0x080fe40007fde0ff */
[-C--:B------:R-:W-:Y:S02]  /*45f0*/  IADD3 R20, P2, R41, R4.reuse, RZ ;  /* 0x0000000429147210 */ /* 0x080fe40007f5e0ff */
[----:B------:R-:W-:Y:S02]  /*4600*/  IADD3 R43, P3, R61, R4, RZ ;  /* 0x000000043d2b7210 */ /* 0x000fe40007f7e0ff */
[----:B------:R-:W-:-:S02]  /*4610*/  LEA.HI.X.SX32 R36, R36, R2, 0x1, P5 ;  /* 0x0000000224247211 */ /* 0x000fc400028f0eff */
[-C--:B------:R-:W-:Y:S02]  /*4620*/  IADD3 R8, P4, R47, R4.reuse, RZ ;  /* 0x000000042f087210 */ /* 0x080fe40007f9e0ff */
[----:B------:R-:W-:Y:S02]  /*4630*/  IADD3 R4, P5, R59, R4, RZ ;  /* 0x000000043b047210 */ /* 0x000fe40007fbe0ff */
[-C--:B------:R-:W-:Y:S02]  /*4640*/  LEA.HI.X.SX32 R40, R40, R2.reuse, 0x1, P0 ;  /* 0x0000000228287211 */ /* 0x080fe400000f0eff */
[----:B------:R-:W-:Y:S02]  /*4650*/  LEA.HI.X.SX32 R42, R42, R2, 0x1, P1 ;  /* 0x000000022a2a7211 */ /* 0x000fe400008f0eff */
[----:B------:R-:W-:Y:S02]  /*4660*/  LEA R58, P0, R50, UR4, 0x2 ;  /* 0x00000004323a7c11 */ /* 0x000fe4000f8010ff */
[----:B------:R-:W-:-:S02]  /*4670*/  LEA R56, P1, R52, UR4, 0x2 ;  /* 0x0000000434387c11 */ /* 0x000fc4000f8210ff */
[-C--:B------:R-:W-:Y:S02]  /*4680*/  LEA.HI.X.SX32 R19, R47, R2.reuse, 0x1, P4 ;  /* 0x000000022f137211 */ /* 0x080fe400020f0eff */
[----:B------:R-:W-:Y:S02]  /*4690*/  LEA.HI.X.SX32 R47, R59, R2, 0x1, P5 ;  /* 0x000000023b2f7211 */ /* 0x000fe400028f0eff */
[----:B------:R-:W-:Y:S02]  /*46a0*/  LEA.HI.X R59, R50, UR5, R55, 0x2, P0 ;  /* 0x00000005323b7c11 */ /* 0x000fe400080f1437 */
[----:B------:R-:W-:Y:S02]  /*46b0*/  LEA.HI.X R57, R52, UR5, R57, 0x2, P1 ;  /* 0x0000000534397c11 */ /* 0x000fe400088f1439 */
[----:B------:R-:W-:Y:S01]  /*46c0*/  LEA R54, P0, R46, UR4, 0x2 ;  /* 0x000000042e367c11 */ /* 0x000fe2000f8010ff */
[----:B------:R-:W-:Y:S01]  /*46d0*/  STG.E desc[UR36][R58.64], R10 ;  /* 0x0000000a3a007986 */ /* 0x000fe2000c101924 */
[----:B------:R-:W-:-:S02]  /*46e0*/  LEA R52, P1, R48, UR4, 0x2 ;  /* 0x0000000430347c11 */ /* 0x000fc4000f8210ff */
[----:B------:R-:W-:Y:S01]  /*46f0*/  LEA.HI.X R55, R46, UR5, R51, 0x2, P0 ;  /* 0x000000052e377c11 */ /* 0x000fe200080f1433 */
        /* <DEDUP_REMOVED lines=8> */
[----:B------:R-:W-:Y:S01]  /*4780*/  LEA R24, P0, R25, UR4, 0x2 ;  /* 0x0000000419187c11 */ /* 0x000fe2000f8010ff */
[----:B------:R-:W-:Y:S01]  /*4790*/  STG.E desc[UR36][R50.64], R12 ;  /* 0x0000000c32007986 */ /* 0x000fe2000c101924 */
[----:B------:R-:W-:Y:S02]  /*47a0*/  LEA R26, P1, R27, UR4, 0x2 ;  /* 0x000000041b1a7c11 */ /* 0x000fe4000f8210ff */
[----:B------:R-:W-:Y:S01]  /*47b0*/  LEA.HI.X R25, R25, UR5, R28, 0x2, P0 ;  /* 0x0000000519197c11 */ /* 0x000fe200080f141c */
[----:B------:R-:W-:Y:S01]  /*47c0*/  STG.E desc[UR36][R48.64], R16 ;  /* 0x0000001030007986 */ /* 0x000fe2000c101924 */
[----:B------:R-:W-:Y:S02]  /*47d0*/  LEA.HI.X R27, R27, UR5, R30, 0x2, P1 ;  /* 0x000000051b1b7c11 */ /* 0x000fe400088f141e */
[----:B------:R-:W-:Y:S01]  /*47e0*/  LEA R28, P0, R29, UR4, 0x2 ;  /* 0x000000041d1c7c11 */ /* 0x000fe2000f8010ff */
[----:B------:R-:W-:Y:S01]  /*47f0*/  STG.E desc[UR36][R24.64], R23 ;  /* 0x0000001718007986 */ /* 0x000fe2000c101924 */
[----:B------:R-:W-:-:S02]  /*4800*/  LEA R30, P1, R31, UR4, 0x2 ;  /* 0x000000041f1e7c11 */ /* 0x000fc4000f8210ff */
[----:B------:R-:W-:Y:S01]  /*4810*/  LEA.HI.X R29, R29, UR5, R32, 0x2, P0 ;  /* 0x000000051d1d7c11 */ /* 0x000fe200080f1420 */
[----:B------:R-:W-:Y:S01]  /*4820*/  STG.E desc[UR36][R26.64], R21 ;  /* 0x000000151a007986 */ /* 0x000fe2000c101924 */
[----:B------:R-:W-:Y:S02]  /*4830*/  LEA.HI.X R31, R31, UR5, R34, 0x2, P1 ;  /* 0x000000051f1f7c11 */ /* 0x000fe400088f1422 */
[----:B------:R-:W-:Y:S01]  /*4840*/  LEA.HI.X.SX32 R38, R44, R2, 0x1, P6 ;  /* 0x000000022c267211 */ /* 0x000fe200030f0eff */
[----:B------:R-:W-:Y:S01]  /*4850*/  STG.E desc[UR36][R28.64], R18 ;  /* 0x000000121c007986 */ /* 0x000fe2000c101924 */
[----:B------:R-:W-:Y:S02]  /*4860*/  LEA R32, P0, R33, UR4, 0x2 ;  /* 0x0000000421207c11 */ /* 0x000fe4000f8010ff */
[----:B------:R-:W-:Y:S01]  /*4870*/  LEA R34, P1, R35, UR4, 0x2 ;  /* 0x0000000423227c11 */ /* 0x000fe2000f8210ff */
[----:B------:R-:W-:Y:S01]  /*4880*/  STG.E desc[UR36][R30.64], R17 ;  /* 0x000000111e007986 */ /* 0x000fe2000c101924 */
[----:B------:R-:W-:-:S02]  /*4890*/  LEA.HI.X R33, R33, UR5, R36, 0x2, P0 ;  /* 0x0000000521217c11 */ /* 0x000fc400080f1424 */
[----:B------:R-:W-:Y:S02]  /*48a0*/  LEA.HI.X R35, R35, UR5, R38, 0x2, P1 ;  /* 0x0000000523237c11 */ /* 0x000fe400088f1426 */
[----:B------:R-:W-:Y:S01]  /*48b0*/  LEA R36, P0, R37, UR4, 0x2 ;  /* 0x0000000425247c11 */ /* 0x000fe2000f8010ff */
[----:B------:R-:W-:Y:S01]  /*48c0*/  STG.E desc[UR36][R32.64], R15 ;  /* 0x0000000f20007986 */ /* 0x000fe2000c101924 */
[----:B------:R-:W-:Y:S02]  /*48d0*/  LEA R38, P1, R39, UR4, 0x2 ;  /* 0x0000000427267c11 */ /* 0x000fe4000f8210ff */
[----:B------:R-:W-:Y:S01]  /*48e0*/  LEA.HI.X R37, R37, UR5, R40, 0x2, P0 ;  /* 0x0000000525257c11 */ /* 0x000fe200080f1428 */
[----:B------:R-:W-:Y:S01]  /*48f0*/  STG.E desc[UR36][R34.64], R13 ;  /* 0x0000000d22007986 */ /* 0x000fe2000c101924 */
[----:B------:R-:W-:Y:S02]  /*4900*/  LEA.HI.X R39, R39, UR5, R42, 0x2, P1 ;  /* 0x0000000527277c11 */ /* 0x000fe400088f142a */
[-C--:B------:R-:W-:Y:S01]  /*4910*/  LEA.HI.X.SX32 R41, R41, R2.reuse, 0x1, P2 ;  /* 0x0000000229297211 */ /* 0x080fe200010f0eff */
[----:B------:R-:W-:Y:S01]  /*4920*/  STG.E desc[UR36][R36.64], R11 ;  /* 0x0000000b24007986 */ /* 0x000fe2000c101924 */
[----:B------:R-:W-:-:S02]  /*4930*/  LEA.HI.X.SX32 R44, R61, R2, 0x1, P3 ;  /* 0x000000023d2c7211 */ /* 0x000fc400018f0eff */
[C---:B------:R-:W-:Y:S01]  /*4940*/  LEA R40, P0, R20.reuse, UR4, 0x2 ;  /* 0x0000000414287c11 */ /* 0x040fe2000f8010ff */
[----:B------:R-:W-:Y:S01]  /*4950*/  STG.E desc[UR36][R38.64], R9 ;  /* 0x0000000926007986 */ /* 0x000fe2000c101924 */
[C---:B------:R-:W-:Y:S02]  /*4960*/  LEA R42, P1, R43.reuse, UR4, 0x2 ;  /* 0x000000042b2a7c11 */ /* 0x040fe4000f8210ff */
[----:B------:R-:W-:Y:S02]  /*4970*/  LEA.HI.X R41, R20, UR5, R41, 0x2, P0 ;  /* 0x0000000514297c11 */ /* 0x000fe400080f1429 */
[----:B------:R-:W-:Y:S02]  /*4980*/  LEA.HI.X R43, R43, UR5, R44, 0x2, P1 ;  /* 0x000000052b2b7c11 */ /* 0x000fe400088f142c */
[----:B------:R-:W-:Y:S01]  /*4990*/  LEA R44, P0, R8, UR4, 0x2 ;  /* 0x00000004082c7c11 */ /* 0x000fe2000f8010ff */
[----:B------:R-:W-:Y:S01]  /*49a0*/  STG.E desc[UR36][R40.64], R7 ;  /* 0x0000000728007986 */ /* 0x000fe2000c101924 */
[----:B------:R-:W-:-:S02]  /*49b0*/  LEA R46, P1, R4, UR4, 0x2 ;  /* 0x00000004042e7c11 */ /* 0x000fc4000f8210ff */
[----:B------:R-:W-:Y:S01]  /*49c0*/  LEA.HI.X R45, R8, UR5, R19, 0x2, P0 ;  /* 0x00000005082d7c11 */ /* 0x000fe200080f1413 */
[----:B------:R-:W-:Y:S01]  /*49d0*/  STG.E desc[UR36][R42.64], R5 ;  /* 0x000000052a007986 */ /* 0x000fe2000c101924 */
[----:B------:R-:W-:-:S03]  /*49e0*/  LEA.HI.X R47, R4, UR5, R47, 0x2, P1 ;  /* 0x00000005042f7c11 */ /* 0x000fc600088f142f */
[----:B------:R-:W-:Y:S04]  /*49f0*/  STG.E desc[UR36][R44.64], R3 ;  /* 0x000000032c007986 */ /* 0x000fe8000c101924 */
[----:B------:R-:W-:Y:S01]  /*4a00*/  STG.E desc[UR36][R46.64], R0 ;  /* 0x000000002e007986 */ /* 0x000fe2000c101924 */
[----:B------:R-:W-:Y:S05]  /*4a10*/  EXIT ;  /* 0x000000000000794d */ /* 0x000fea0003800000 */
.L_x_5512:
[----:B------:R-:W-:Y:S01]  /*4a20*/  MOV R0, 0x0 ;  /* 0x0000000000007802 */ /* 0x000fe20000000f00 */
[----:B------:R-:W-:Y:S01]  /*4a30*/  ULDC.64 UR4, c[0x4][0x178] ;  /* 0x01005e0000047ab9 */ /* 0x000fe20000000a00 */
[----:B------:R-:W-:Y:S01]  /*4a40*/  ULDC.64 UR6, c[0x4][0x58] ;  /* 0x0100160000067ab9 */ /* 0x000fe20000000a00 */
[----:B------:R-:W-:Y:S01]  /*4a50*/  IMAD.U32 R4, RZ, RZ, UR4 ;  /* 0x00000004ff047e24 */ /* 0x000fe2000f8e00ff */
[----:B------:R0:W1:Y:S01]  /*4a60*/  LDC.64 R2, c[0x4][R0] ;  /* 0x0100000000027b82 */ /* 0x0000620000000a00 */
[----:B------:R-:W-:Y:S01]  /*4a70*/  IMAD.U32 R5, RZ, RZ, UR5 ;  /* 0x00000005ff057e24 */ /* 0x000fe2000f8e00ff */
[----:B------:R-:W-:Y:S01]  /*4a80*/  ULDC.64 UR4, c[0x4][0x180] ;  /* 0x0100600000047ab9 */ /* 0x000fe20000000a00 */
[----:B------:R-:W-:Y:S01]  /*4a90*/  MOV R10, UR6 ;  /* 0x00000006000a7c02 */ /* 0x000fe20008000f00 */
        /* <DEDUP_REMOVED lines=8> */
.L_x_5544:
[----:B------:R-:W-:Y:S05]  /*4b20*/  EXIT ;  /* 0x000000000000794d */ /* 0x000fea0003800000 */
.L_x_5513:
[----:B------:R-:W-:Y:S02]  /*4b30*/  IMAD.MOV.U32 R12, RZ, RZ, 0x10 ;  /* 0x00000010ff0c7424 */ /* 0x000fe400078e00ff */
[----:B------:R-:W-:Y:S02]  /*4b40*/  IMAD.MOV.U32 R11, RZ, RZ, 0x1f ;  /* 0x0000001fff0b7424 */ /* 0x000fe400078e00ff */
[----:B------:R-:W-:Y:S02]  /*4b50*/  IMAD.MOV.U32 R15, RZ, RZ, -0x1 ;  /* 0xffffffffff0f7424 */ /* 0x000fe400078e00ff */
[----:B------:R-:W-:-:S07]  /*4b60*/  IMAD.MOV.U32 R2, RZ, RZ, -0x800001 ;  /* 0xff7fffffff027424 */ /* 0x000fce00078e00ff */
[----:B0-----:R-:W-:Y:S05]  /*4b70*/  WARPSYNC.COLLECTIVE R15, `(.L_x_5545) ;  /* 0x000000000f087348 */ /* 0x001fea0003c00000 */
[----:B------:R1:W2:Y:S02]  /*4b80*/  SHFL.BFLY P6, R14, R13, R12, R11 ;  /* 0x0c00000c0d0e7389 */ /* 0x0002a400000c000b */
[----:B012---:R-:W-:Y:S01]  /*4b90*/  ENDCOLLECTIVE ;  /* 0x000000000000791b */ /* 0x007fe20003800000 */
.L_x_5545:
[----:B------:R-:W-:Y:S01]  /*4ba0*/  HFMA2.MMA R12, -RZ, RZ, 0, 4.76837158203125e-07 ;  /* 0x00000008ff0c7435 */ /* 0x000fe200000001ff */
[----:B------:R-:W-:-:S05]  /*4bb0*/  FMNMX.FTZ R0, R14, -3.40282346638528859812e+38, !PT ;  /* 0xff7fffff0e007809 */ /* 0x000fca0007810000 */
[----:B------:R-:W-:-:S07]  /*4bc0*/  IMAD.MOV.U32 R13, RZ, RZ, R0 ;  /* 0x000000ffff0d7224 */ /* 0x000fce00078e0000 */
[----:B------:R-:W-:Y:S05]  /*4bd0*/  WARPSYNC.COLLECTIVE R15, `(.L_x_5546) ;  /* 0x000000000f087348 */ /* 0x000fea0003c00000 */
[----:B------:R0:W1:Y:S02]  /*4be0*/  SHFL.BFLY P6, R14, R13, R12, R11 ;  /* 0x0c00000c0d0e7389 */ /* 0x00006400000c000b */
[----:B01----:R-:W-:Y:S01]  /*4bf0*/  ENDCOLLECTIVE ;  /* 0x000000000000791b */ /* 0x003fe20003800000 */
.L_x_5546:
[----:B------:R-:W-:Y:S01]  /*4c00*/  IMAD.MOV.U32 R12, RZ, RZ, 0x4 ;  /* 0x00000004ff0c7424 */ /* 0x000fe200078e00ff */
[----:B------:R-:W-:-:S05]  /*4c10*/  FMNMX.FTZ R3, R0, R14, !PT ;  /* 0x0000000e00037209 */ /* 0x000fca0007810000 */
[----:B------:R-:W-:-:S07]  /*4c20*/  IMAD.MOV.U32 R13, RZ, RZ, R3 ;  /* 0x000000ffff0d7224 */ /* 0x000fce00078e0003 */
[----:B------:R-:W-:Y:S05]  /*4c30*/  WARPSYNC.COLLECTIVE R15, `(.L_x_5547) ;  /* 0x000000000f087348 */ /* 0x000fea0003c00000 */
[----:B------:R0:W1:Y:S02]  /*4c40*/  SHFL.BFLY P6, R14, R13, R12, R11 ;  /* 0x0c00000c0d0e7389 */ /* 0x00006400000c000b */
[----:B01----:R-:W-:Y:S01]  /*4c50*/  ENDCOLLECTIVE ;  /* 0x000000000000791b */ /* 0x003fe20003800000 */
.L_x_5547:
[----:B------:R-:W-:Y:S01]  /*4c60*/  IMAD.MOV.U32 R12, RZ, RZ, 0x2 ;  /* 0x00000002ff0c7424 */ /* 0x000fe200078e00ff */
[----:B------:R-:W-:-:S05]  /*4c70*/  FMNMX.FTZ R5, R3, R14, !PT ;  /* 0x0000000e03057209 */ /* 0x000fca0007810000 */
[----:B------:R-:W-:-:S07]  /*4c80*/  IMAD.MOV.U32 R13, RZ, RZ, R5 ;  /* 0x000000ffff0d7224 */ /* 0x000fce00078e0005 */
[----:B------:R-:W-:Y:S05]  /*4c90*/  WARPSYNC.COLLECTIVE R15, `(.L_x_5548) ;  /* 0x000000000f087348 */ /* 0x000fea0003c00000 */
[----:B------:R0:W1:Y:S02]  /*4ca0*/  SHFL.BFLY P6, R14, R13, R12, R11 ;  /* 0x0c00000c0d0e7389 */ /* 0x00006400000c000b */
[----:B01----:R-:W-:Y:S01]  /*4cb0*/  ENDCOLLECTIVE ;  /* 0x000000000000791b */ /* 0x003fe20003800000 */
.L_x_5548:
[----:B------:R-:W-:Y:S01]  /*4cc0*/  IMAD.MOV.U32 R12, RZ, RZ, 0x1 ;  /* 0x00000001ff0c7424 */ /* 0x000fe200078e00ff */
[----:B------:R-:W-:-:S05]  /*4cd0*/  FMNMX.FTZ R6, R5, R14, !PT ;  /* 0x0000000e05067209 */ /* 0x000fca0007810000 */
[----:B------:R-:W-:-:S07]  /*4ce0*/  IMAD.MOV.U32 R13, RZ, RZ, R6 ;  /* 0x000000ffff0d7224 */ /* 0x000fce00078e0006 */
[----:B------:R-:W-:Y:S05]  /*4cf0*/  WARPSYNC.COLLECTIVE R15, `(.L_x_5549) ;  /* 0x000000000f087348 */ /* 0x000fea0003c00000 */
[----:B------:R0:W1:Y:S02]  /*4d00*/  SHFL.BFLY P6, R14, R13, R12, R11 ;  /* 0x0c00000c0d0e7389 */ /* 0x00006400000c000b */
[----:B01----:R-:W-:Y:S01]  /*4d10*/  ENDCOLLECTIVE ;  /* 0x000000000000791b */ /* 0x003fe20003800000 */
.L_x_5549:
[----:B------:R-:W-:Y:S05]  /*4d20*/  BRA `(.L_x_5550) ;  /* 0xffffffb4006c7947 */ /* 0x000fea000383ffff */
.L_x_5551:
        /* <DEDUP_REMOVED lines=13> */
.L_x_29678:


//--------------------- .text._ZN4vllm25paged_attention_v2_kernelIfhLi128ELi32ELi128ELNS_18Fp8KVCacheDataTypeE2ELb0ELi512EEEvPfS2_PT_PKS3_PKT0_S9_ifPKiSB_iPKfiiiSD_SD_iiiii --------------------------
	.section	.text._ZN4vllm25paged_attention_v2_kernelIfhLi128ELi32ELi128ELNS_18Fp8KVCacheDataTypeE2ELb0ELi512EEEvPfS2_PT_PKS3_PKT0_S9_ifPKiSB_iPKfiiiSD_SD_iiiii,"ax",@progbits
	.align	128
        .global         _ZN4vllm25paged_attention_v2_kernelIfhLi128ELi32ELi128ELNS_18Fp8KVCacheDataTypeE2ELb0ELi512EEEvPfS2_PT_PKS3_PKT0_S9_ifPKiSB_iPKfiiiSD_SD_iiiii
        .type           _ZN4vllm25paged_attention_v2_kernelIfhLi128ELi32ELi128ELNS_18Fp8KVCacheDataTypeE2ELb0ELi512EEEvPfS2_PT_PKS3_PKT0_S9_ifPKiSB_iPKfiiiSD_SD_iiiii,@function
        .size           _ZN4vllm25paged_attention_v2_kernelIfhLi128ELi32ELi128ELNS_18Fp8KVCacheDataTypeE2ELb0ELi512EEEvPfS2_PT_PKS3_PKT0_S9_ifPKiSB_iPKfiiiSD_SD_iiiii,(.L_x_29679 - _ZN4vllm25paged_attention_v2_kernelIfhLi128ELi32ELi128ELNS_18Fp8KVCacheDataTypeE2ELb0ELi512EEEvPfS2_PT_PKS3_PKT0_S9_ifPKiSB_iPKfiiiSD_SD_iiiii)
        .other          _ZN4vllm25paged_attention_v2_kernelIfhLi128ELi32ELi128ELNS_18Fp8KVCacheDataTypeE2ELb0ELi512EEEvPfS2_PT_PKS3_PKT0_S9_ifPKiSB_iPKfiiiSD_SD_iiiii,@"STO_CUDA_ENTRY STV_DEFAULT"
_ZN4vllm25paged_attention_v2_kernelIfhLi128ELi32ELi128ELNS_18Fp8KVCacheDataTypeE2ELb0ELi512EEEvPfS2_PT_PKS3_PKT0_S9_ifPKiSB_iPKfiiiSD_SD_iiiii:
.text._ZN4vllm25paged_attention_v2_kernelIfhLi128ELi32ELi128ELNS_18Fp8KVCacheDataTypeE2ELb0ELi512EEEvPfS2_PT_PKS3_PKT0_S9_ifPKiSB_iPKfiiiSD_SD_iiiii:
        /* <DEDUP_REMOVED lines=46> */
.L_x_5590:
[----:B------:R-:W-:Y:S01]  /*02e0*/  ISETP.NE.AND P0, PT, R4, RZ, PT ;  /* 0x000000ff0400720c */ /* 0x000fe20003f05270 */
[----:B------:R-:W-:-:S12]  /*02f0*/  WARPSYNC.ALL ;  /* 0x0000000000007948 */ /* 0x000fd80003800000 */
[----:B------:R-:W3:Y:S01]  /*0300*/  @!P0 S2R R3, SR_CgaCtaId ;  /* 0x0000000000038919 */ /* 0x000ee20000008800 */
[----:B------:R-:W-:-:S04]  /*0310*/  @!P0 MOV R0, 0x400 ;  /* 0x0000040000008802 */ /* 0x000fc80000000f00 */
[----:B---3--:R-:W-:Y:S02]  /*0320*/  @!P0 LEA R0, R3, R0, 0x18 ;  /* 0x0000000003008211 */ /* 0x008fe400078ec0ff */
[----:B--2---:R-:W-:-:S03]  /*0330*/  @!P0 FMNMX.FTZ R3, R6, R14, !PT ;  /* 0x0000000e06038209 */ /* 0x004fc60007810000 */
        /* <DEDUP_REMOVED lines=8> */
[----:B--2---:R-:W-:-:S04]  /*03c0*/  @!P0 LEA R3, R3, R0, 0x18 ;  /* 0x0000000003038211 */ /* 0x004fc800078ec0ff */
[----:B------:R-:W-:-:S05]  /*03d0*/  @!P0 LEA R3, R4, R3, 0x2 ;  /* 0x0000000304038211 */ /* 0x000fca00078e10ff */
[----:B------:R-:W2:Y:S04]  /*03e0*/  @!P0 LDS R2, [R3] ;  /* 0x0000000003028984 */ /* 0x000ea80000000800 */
[----:B--2---:R-:W1:Y:S02]  /*03f0*/  SHFL.BFLY PT, R5, R2, 0x2, 0x1f ;  /* 0x0c401f0002057f89 */ /* 0x004e6400000e0000 */
[----:B-1----:R-:W-:-:S05]  /*0400*/  FMNMX.FTZ R6, R5, R2, !PT ;  /* 0x0000000205067209 */ /* 0x002fca0007810000 */
[----:B------:R-:W1:Y:S02]  /*0410*/  SHFL.BFLY PT, R5, R6, 0x1, 0x1f ;  /* 0x0c201f0006057f89 */ /* 0x000e6400000e0000 */
[----:B-1----:R-:W-:Y:S01]  /*0420*/  FMNMX.FTZ R0, R6, R5, !PT ;  /* 0x0000000506007209 */ /* 0x002fe20007810000 */
[----:B------:R-:W-:-:S05]  /*0430*/  IMAD.MOV.U32 R5, RZ, RZ, RZ ;  /* 0x000000ffff057224 */ /* 0x000fca00078e00ff */
        /* <DEDUP_REMOVED lines=25> */
.L_x_5558:
        /* <DEDUP_REMOVED lines=11> */
.L_x_5557:
[----:B------:R-:W-:Y:S05]  /*0680*/  BSYNC B1 ;  /* 0x0000000000017941 */ /* 0x000fea0003800000 */
.L_x_5556:
        /* <DEDUP_REMOVED lines=14> */
.L_x_5561:
        /* <DEDUP_REMOVED lines=12> */
[----:B------:R-:W-:Y:S01]  /*0830*/  LDS R37, [R2+0x1400] ;  /* 0x0014000002257984 */ /* 0x000fe20000000800 */
        /* <DEDUP_REMOVED lines=8> */
[C---:B----4-:R-:W-:Y:S01]  /*08c0*/  FADD.FTZ R39, -R0.reuse, R39 ;  /* 0x0000002700277221 */ /* 0x050fe20000010100 */
[----:B------:R-:W-:Y:S01]  /*08d0*/  FMUL.FTZ R15, R15, 1.4426950216293334961 ;  /* 0x3fb8aa3b0f0f7820 */ /* 0x000fe20000410000 */
[----:B------:R-:W4:Y:S01]  /*08e0*/  LDS R43, [R2+0x1600] ;  /* 0x00160000022b7984 */ /* 0x000f220000000800 */
[----:B-----5:R-:W-:Y:S01]  /*08f0*/  FADD.FTZ R17, -R0, R17 ;  /* 0x0000001100117221 */ /* 0x020fe20000010100 */
[----:B------:R-:W-:-:S02]  /*0900*/  FMUL.FTZ R12, R39, 1.4426950216293334961 ;  /* 0x3fb8aa3b270c7820 */ /* 0x000fc40000410000 */
[----:B------:R-:W-:Y:S01]  /*0910*/  LDS R41, [R2+0x1a00] ;  /* 0x001a000002297984 */ /* 0x000fe20000000800 */
[----:B------:R-:W5:Y:S01]  /*0920*/  MUFU.EX2 R13, R13 ;  /* 0x0000000d000d7308 */ /* 0x000f620000000800 */
[C---:B0-----:R-:W-:Y:S01]  /*0930*/  FADD.FTZ R14, -R0.reuse, R25 ;  /* 0x00000019000e7221 */ /* 0x041fe20000010100 */
[----:B------:R-:W-:Y:S01]  /*0940*/  FMUL.FTZ R17, R17, 1.4426950216293334961 ;  /* 0x3fb8aa3b11117820 */ /* 0x000fe20000410000 */
[----:B------:R-:W0:Y:S01]  /*0950*/  LDS R39, [R2+0x1800] ;  /* 0x0018000002277984 */ /* 0x000e220000000800 */
[----:B------:R-:W-:Y:S01]  /*0960*/  FADD.FTZ R23, -R0, R23 ;  /* 0x0000001700177221 */ /* 0x000fe20000010100 */
[----:B------:R-:W-:-:S03]  /*0970*/  FMUL.FTZ R14, R14, 1.4426950216293334961 ;  /* 0x3fb8aa3b0e0e7820 */ /* 0x000fc60000410000 */
[----:B------:R5:W1:Y:S01]  /*0980*/  MUFU.EX2 R25, R12 ;  /* 0x0000000c00197308 */ /* 0x000a620000000800 */
[----:B------:R-:W-:Y:S01]  /*0990*/  FMUL.FTZ R23, R23, 1.4426950216293334961 ;  /* 0x3fb8aa3b17177820 */ /* 0x000fe20000410000 */
[----:B---3--:R-:W-:Y:S01]  /*09a0*/  STS [R2+-0x400], R11 ;  /* 0xfffc000b02007388 */ /* 0x008fe20000000800 */
[----:B------:R-:W-:-:S05]  /*09b0*/  FADD.FTZ R22, -R0, R27 ;  /* 0x0000001b00167221 */ /* 0x000fca0000010100 */
[----:B------:R-:W3:Y:S01]  /*09c0*/  MUFU.EX2 R15, R15 ;  /* 0x0000000f000f7308 */ /* 0x000ee20000000800 */
[C---:B-----5:R-:W-:Y:S01]  /*09d0*/  FADD.FTZ R12, -R0.reuse, R35 ;  /* 0x00000023000c7221 */ /* 0x060fe20000010100 */
[----:B------:R-:W-:Y:S01]  /*09e0*/  FADD.FTZ R31, -R0, R31 ;  /* 0x0000001f001f7221 */ /* 0x000fe20000010100 */
[----:B------:R-:W-:Y:S01]  /*09f0*/  FMUL.FTZ R22, R22, 1.4426950216293334961 ;  /* 0x3fb8aa3b16167820 */ /* 0x000fe20000410000 */
[----:B------:R-:W-:Y:S02]  /*0a00*/  STS [R2+-0x200], R13 ;  /* 0xfffe000d02007388 */ /* 0x000fe40000000800 */
[----:B------:R-:W-:Y:S02]  /*0a10*/  FMUL.FTZ R31, R31, 1.4426950216293334961 ;  /* 0x3fb8aa3b1f1f7820 */ /* 0x000fe40000410000 */
[----:B------:R5:W0:Y:S01]  /*0a20*/  MUFU.EX2 R27, R14 ;  /* 0x0000000e001b7308 */ /* 0x000a220000000800 */
[----:B-1----:R-:W-:Y:S01]  /*0a30*/  FADD.FTZ R24, -R0, R29 ;  /* 0x0000001d00187221 */ /* 0x002fe20000010100 */
[----:B------:R-:W-:Y:S03]  /*0a40*/  STS [R2+0x800], R25 ;  /* 0x0008001902007388 */ /* 0x000fe60000000800 */
[----:B------:R-:W-:Y:S01]  /*0a50*/  FMUL.FTZ R24, R24, 1.4426950216293334961 ;  /* 0x3fb8aa3b18187820 */ /* 0x000fe20000410000 */
[----:B--2---:R-:W-:-:S02]  /*0a60*/  FADD.FTZ R26, -R0, R33 ;  /* 0x00000021001a7221 */ /* 0x004fc40000010100 */
[----:B------:R-:W1:Y:S01]  /*0a70*/  MUFU.EX2 R17, R17 ;  /* 0x0000001100117308 */ /* 0x000e620000000800 */
[----:B-----5:R-:W-:Y:S01]  /*0a80*/  FMUL.FTZ R14, R12, 1.4426950216293334961 ;  /* 0x3fb8aa3b0c0e7820 */ /* 0x020fe20000410000 */
[----:B------:R-:W-:Y:S01]  /*0a90*/  FADD.FTZ R12, -R0, R37 ;  /* 0x00000025000c7221 */ /* 0x000fe20000010100 */
[----:B------:R-:W-:Y:S01]  /*0aa0*/  FMUL.FTZ R26, R26, 1.4426950216293334961 ;  /* 0x3fb8aa3b1a1a7820 */ /* 0x000fe20000410000 */
[----:B----4-:R-:W-:Y:S01]  /*0ab0*/  FADD.FTZ R43, -R0, R43 ;  /* 0x0000002b002b7221 */ /* 0x010fe20000010100 */
[----:B---3--:R-:W-:Y:S01]  /*0ac0*/  STS [R2], R15 ;  /* 0x0000000f02007388 */ /* 0x008fe20000000800 */
[----:B------:R-:W-:Y:S01]  /*0ad0*/  FMUL.FTZ R28, R12, 1.4426950216293334961 ;  /* 0x3fb8aa3b0c1c7820 */ /* 0x000fe20000410000 */
[----:B------:R-:W-:Y:S01]  /*0ae0*/  FADD.FTZ R12, R11, R5 ;  /* 0x000000050b0c7221 */ /* 0x000fe20000010000 */
[----:B------:R-:W2:Y:S01]  /*0af0*/  MUFU.EX2 R23, R23 ;  /* 0x0000001700177308 */ /* 0x000ea20000000800 */
[----:B------:R-:W-:Y:S01]  /*0b00*/  FMUL.FTZ R43, R43, 1.4426950216293334961 ;  /* 0x3fb8aa3b2b2b7820 */ /* 0x000fe20000410000 */
[----:B0-----:R-:W-:Y:S01]  /*0b10*/  STS [R2+0xa00], R27 ;  /* 0x000a001b02007388 */ /* 0x001fe20000000800 */
[----:B------:R-:W-:-:S04]  /*0b20*/  FADD.FTZ R12, R12, R13 ;  /* 0x0000000d0c0c7221 */ /* 0x000fc80000010000 */
[----:B------:R-:W-:Y:S01]  /*0b30*/  FADD.FTZ R12, R12, R15 ;  /* 0x0000000f0c0c7221 */ /* 0x000fe20000010000 */
[----:B------:R-:W0:Y:S01]  /*0b40*/  MUFU.EX2 R31, R31 ;  /* 0x0000001f001f7308 */ /* 0x000e220000000800 */
[----:B-1----:R-:W-:Y:S02]  /*0b50*/  STS [R2+0x200], R17 ;  /* 0x0002001102007388 */ /* 0x002fe40000000800 */
[----:B------:R-:W-:-:S05]  /*0b60*/  FADD.FTZ R12, R12, R17 ;  /* 0x000000110c0c7221 */ /* 0x000fca0000010000 */
[----:B------:R1:W3:Y:S01]  /*0b70*/  MUFU.EX2 R29, R22 ;  /* 0x00000016001d7308 */ /* 0x0002e20000000800 */
[----:B--2---:R-:W-:Y:S01]  /*0b80*/  FADD.FTZ R12, R12, R23 ;  /* 0x000000170c0c7221 */ /* 0x004fe20000010000 */
[----:B------:R-:W-:Y:S06]  /*0b90*/  STS [R2+0x400], R23 ;  /* 0x0004001702007388 */ /* 0x000fec0000000800 */
[----:B------:R-:W2:Y:S01]  /*0ba0*/  MUFU.EX2 R33, R24 ;  /* 0x0000001800217308 */ /* 0x000ea20000000800 */
[----:B0-----:R-:W-:Y:S01]  /*0bb0*/  FADD.FTZ R12, R12, R31 ;  /* 0x0000001f0c0c7221 */ /* 0x001fe20000010000 */
[----:B-1----:R-:W-:Y:S01]  /*0bc0*/  FADD.FTZ R22, -R0, R39 ;  /* 0x0000002700167221 */ /* 0x002fe20000010100 */
[----:B------:R-:W-:Y:S02]  /*0bd0*/  STS [R2+0x600], R31 ;  /* 0x0006001f02007388 */ /* 0x000fe40000000800 */
[----:B------:R-:W-:Y:S01]  /*0be0*/  FADD.FTZ R12, R12, R25 ;  /* 0x000000190c0c7221 */ /* 0x000fe20000010000 */
[----:B------:R-:W-:-:S02]  /*0bf0*/  FMUL.FTZ R22, R22, 1.4426950216293334961 ;  /* 0x3fb8aa3b16167820 */ /* 0x000fc40000410000 */
[----:B------:R-:W0:Y:S01]  /*0c00*/  MUFU.EX2 R35, R26 ;  /* 0x0000001a00237308 */ /* 0x000e220000000800 */
[----:B------:R-:W-:Y:S01]  /*0c10*/  FADD.FTZ R12, R12, R27 ;  /* 0x0000001b0c0c7221 */ /* 0x000fe20000010000 */
[----:B---3--:R-:W-:Y:S03]  /*0c20*/  STS [R2+0xc00], R29 ;  /* 0x000c001d02007388 */ /* 0x008fe60000000800 */
[----:B------:R-:W-:-:S03]  /*0c30*/  FADD.FTZ R12, R12, R29 ;  /* 0x0000001d0c0c7221 */ /* 0x000fc60000010000 */
[----:B------:R1:W3:Y:S01]  /*0c40*/  MUFU.EX2 R37, R14 ;  /* 0x0000000e00257308 */ /* 0x0002e20000000800 */
[----:B--2---:R-:W-:Y:S01]  /*0c50*/  FADD.FTZ R12, R12, R33 ;  /* 0x000000210c0c7221 */ /* 0x004fe20000010000 */
[----:B------:R-:W-:Y:S06]  /*0c60*/  STS [R2+0xe00], R33 ;  /* 0x000e002102007388 */ /* 0x000fec0000000800 */
[----:B------:R-:W2:Y:S01]  /*0c70*/  MUFU.EX2 R5, R28 ;  /* 0x0000001c00057308 */ /* 0x000ea20000000800 */
[----:B-1----:R-:W-:Y:S01]  /*0c80*/  FADD.FTZ R14, -R0, R41 ;  /* 0x00000029000e7221 */ /* 0x002fe20000010100 */
[----:B0-----:R-:W-:Y:S01]  /*0c90*/  FADD.FTZ R12, R12, R35 ;  /* 0x000000230c0c7221 */ /* 0x001fe20000010000 */
[----:B------:R-:W-:Y:S02]  /*0ca0*/  STS [R2+0x1000], R35 ;  /* 0x0010002302007388 */ /* 0x000fe40000000800 */
[----:B------:R-:W-:-:S03]  /*0cb0*/  FMUL.FTZ R14, R14, 1.4426950216293334961 ;  /* 0x3fb8aa3b0e0e7820 */ /* 0x000fc60000410000 */
[----:B------:R-:W0:Y:S01]  /*0cc0*/  MUFU.EX2 R39, R43 ;  /* 0x0000002b00277308 */ /* 0x000e220000000800 */
[----:B---3--:R-:W-:Y:S01]  /*0cd0*/  FADD.FTZ R12, R12, R37 ;  /* 0x000000250c0c7221 */ /* 0x008fe20000010000 */
[----:B------:R-:W-:Y:S06]  /*0ce0*/  STS [R2+0x1200], R37 ;  /* 0x0012002502007388 */ /* 0x000fec0000000800 */
[----:B------:R-:W1:Y:S01]  /*0cf0*/  MUFU.EX2 R41, R22 ;  /* 0x0000001600297308 */ /* 0x000e620000000800 */
[----:B--2---:R-:W-:Y:S01]  /*0d00*/  FADD.FTZ R12, R12, R5 ;  /* 0x000000050c0c7221 */ /* 0x004fe20000010000 */
        /* <DEDUP_REMOVED lines=8> */
[----:B0-----:R-:W-:Y:S01]  /*0d90*/  IADD3 R2, R2, 0x2000, RZ ;  /* 0x0000200002027810 */ /* 0x001fe20007ffe0ff */
[----:B------:R-:W-:Y:S06]  /*0da0*/  @!P2 BRA `(.L_x_5561) ;  /* 0xfffffff80070a947 */ /* 0x000fec000383ffff */
.L_x_5560:
[----:B------:R-:W-:Y:S05]  /*0db0*/  BSYNC B1 ;  /* 0x0000000000017941 */ /* 0x000fea0003800000 */
.L_x_5559:
        /* <DEDUP_REMOVED lines=55> */
.L_x_5563:
[----:B------:R-:W-:Y:S05]  /*1130*/  BSYNC B1 ;  /* 0x0000000000017941 */ /* 0x000fea0003800000 */
.L_x_5562:
        /* <DEDUP_REMOVED lines=26> */
.L_x_5555:
[----:B------:R-:W-:Y:S05]  /*12e0*/  BSYNC B0 ;  /* 0x0000000000007941 */ /* 0x000fea0003800000 */
.L_x_5554:
        /* <DEDUP_REMOVED lines=53> */
[----:B------:R-:W-:-:S03]  /*1640*/  MOV R9, R19 ;  /* 0x0000001300097202 */ /* 0x000fc60000000f00 */
[----:B---3--:R-:W-:-:S06]  /*1650*/  ULEA UR4, UR5, UR4, 0x18 ;  /* 0x0000000405047291 */ /* 0x008fcc000f8ec03f */
[----:B------:R-:W-:-:S07]  /*1660*/  LEA R6, R19, UR4, 0x2 ;  /* 0x0000000413067c11 */ /* 0x000fce000f8e10ff */
.L_x_5568:
        /* <DEDUP_REMOVED lines=8> */
.L_x_5567:
[----:B------:R-:W-:Y:S05]  /*16f0*/  BSYNC B1 ;  /* 0x0000000000017941 */ /* 0x000fea0003800000 */
.L_x_5566:
        /* <DEDUP_REMOVED lines=14> */
.L_x_5571:
        /* <DEDUP_REMOVED lines=52> */
.L_x_5570:
[----:B------:R-:W-:Y:S05]  /*1b20*/  BSYNC B1 ;  /* 0x0000000000017941 */ /* 0x000fea0003800000 */
.L_x_5569:
        /* <DEDUP_REMOVED lines=31> */
.L_x_5573:
[----:B------:R-:W-:Y:S05]  /*1d20*/  BSYNC B1 ;  /* 0x0000000000017941 */ /* 0x000fea0003800000 */
.L_x_5572:
        /* <DEDUP_REMOVED lines=14> */
.L_x_5565:
[----:B------:R-:W-:Y:S05]  /*1e10*/  BSYNC B0 ;  /* 0x0000000000007941 */ /* 0x000fea0003800000 */
.L_x_5564:
[----:B------:R-:W-:Y:S01]  /*1e20*/  BAR.SYNC.DEFER_BLOCKING 0x0 ;  /* 0x0000000000007b1d */ /* 0x000fe20000010000 */
[C---:B------:R-:W-:Y:S02]  /*1e30*/  ISETP.NE.AND P1, PT, R19.reuse, RZ, PT ;  /* 0x000000ff1300720c */ /* 0x040fe40003f25270 */
        /* <DEDUP_REMOVED lines=24> */
.L_x_5575:
[----:B------:R-:W-:Y:S05]  /*1fc0*/  BSYNC B0 ;  /* 0x0000000000007941 */ /* 0x000fea0003800000 */
.L_x_5574:
[----:B------:R-:W-:Y:S01]  /*1fd0*/  BAR.SYNC.DEFER_BLOCKING 0x0 ;  /* 0x0000000000007b1d */ /* 0x000fe20000010000 */
[----:B------:R-:W-:Y:S01]  /*1fe0*/  HFMA2.MMA R45, -RZ, RZ, 0, 0 ;  /* 0x00000000ff2d7435 */ /* 0x000fe200000001ff */
[----:B------:R-:W-:Y:S01]  /*1ff0*/  IMAD.MOV.U32 R25, RZ, RZ, RZ ;  /* 0x000000ffff197224 */ /* 0x000fe200078e00ff */
[----:B------:R-:W-:Y:S02]  /*2000*/  CS2R R36, SRZ ;  /* 0x0000000000247805 */ /* 0x000fe4000001ff00 */
[----:B------:R-:W-:Y:S02]  /*2010*/  CS2R R38, SRZ ;  /* 0x0000000000267805 */ /* 0x000fe4000001ff00 */
[----:B------:R-:W-:Y:S01]  /*2020*/  CS2R R26, SRZ ;  /* 0x00000000001a7805 */ /* 0x000fe2000001ff00 */
[----:B------:R-:W-:Y:S01]  /*2030*/  BSSY B0, `(.L_x_5576) ;  /* 0x000003a000007945 */ /* 0x000fe20003800000 */
[----:B------:R-:W-:Y:S02]  /*2040*/  CS2R R34, SRZ ;  /* 0x0000000000227805 */ /* 0x000fe4000001ff00 */
[----:B------:R-:W-:Y:S01]  /*2050*/  CS2R R28, SRZ ;  /* 0x00000000001c7805 */ /* 0x000fe2000001ff00 */
[----:B------:R-:W-:Y:S01]  /*2060*/  IMAD.MOV.U32 R43, RZ, RZ, RZ ;  /* 0x000000ffff2b7224 */ /* 0x000fe200078e00ff */
[----:B--2---:R-:W-:Y:S01]  /*2070*/  CS2R R8, SRZ ;  /* 0x0000000000087805 */ /* 0x004fe2000001ff00 */
[----:B------:R-:W-:Y:S01]  /*2080*/  IMAD.MOV.U32 R41, RZ, RZ, RZ ;  /* 0x000000ffff297224 */ /* 0x000fe200078e00ff */
[----:B------:R-:W-:-:S02]  /*2090*/  CS2R R32, SRZ ;  /* 0x0000000000207805 */ /* 0x000fc4000001ff00 */
[----:B------:R-:W-:Y:S02]  /*20a0*/  CS2R R30, SRZ ;  /* 0x00000000001e7805 */ /* 0x000fe4000001ff00 */
[----:B------:R-:W-:Y:S02]  /*20b0*/  CS2R R10, SRZ ;  /* 0x00000000000a7805 */ /* 0x000fe4000001ff00 */
[----:B------:R-:W-:Y:S02]  /*20c0*/  CS2R R6, SRZ ;  /* 0x0000000000067805 */ /* 0x000fe4000001ff00 */
[----:B------:R-:W-:Y:S02]  /*20d0*/  CS2R R12, SRZ ;  /* 0x00000000000c7805 */ /* 0x000fe4000001ff00 */
[----:B------:R-:W-:Y:S01]  /*20e0*/  CS2R R16, SRZ ;  /* 0x0000000000107805 */ /* 0x000fe2000001ff00 */
[----:B------:R-:W-:Y:S01]  /*20f0*/  IMAD.MOV.U32 R14, RZ, RZ, RZ ;  /* 0x000000ffff0e7224 */ /* 0x000fe200078e00ff */
[----:B------:R-:W-:Y:S01]  /*2100*/  MOV R5, RZ ;  /* 0x000000ff00057202 */ /* 0x000fe20000000f00 */
[----:B------:R-:W-:-:S02]  /*2110*/  IMAD.MOV.U32 R3, RZ, RZ, RZ ;  /* 0x000000ffff037224 */ /* 0x000fc400078e00ff */
        /* <DEDUP_REMOVED lines=43> */
.L_x_5577:
[----:B------:R-:W-:Y:S05]  /*23d0*/  BSYNC B0 ;  /* 0x0000000000007941 */ /* 0x000fea0003800000 */
.L_x_5576:
        /* <DEDUP_REMOVED lines=12> */
[----:B-1----:R-:W1:Y:S04]  /*24a0*/  LDS R22, [R15] ;  /* 0x000000000f167984 */ /* 0x002e680000000800 */
        /* <DEDUP_REMOVED lines=61> */
[----:B--2---:R-:W-:Y:S01]  /*2880*/  FADD.FTZ R5, R5, R24 ;  /* 0x0000001805057221 */ /* 0x004fe20000010000 */
[----:B-1----:R-:W-:-:S07]  /*2890*/  FADD.FTZ R7, R7, R22 ;  /* 0x0000001607077221 */ /* 0x002fce0000010000 */
.L_x_5579:
[----:B------:R-:W-:Y:S05]  /*28a0*/  BSYNC B0 ;  /* 0x0000000000007941 */ /* 0x000fea0003800000 */
.L_x_5578:
        /* <DEDUP_REMOVED lines=46> */
.L_x_5581:
[----:B------:R-:W-:Y:S05]  /*2b90*/  BSYNC B0 ;  /* 0x0000000000007941 */ /* 0x000fea0003800000 */
.L_x_5580:
        /* <DEDUP_REMOVED lines=13> */
[----:B-12---:R-:W1:Y:S04]  /*2c70*/  LDS R22, [R2] ;  /* 0x0000000002167984 */ /* 0x006e680000000800 */
        /* <DEDUP_REMOVED lines=19> */
[----:B------:R-:W-:-:S03]  /*2db0*/  FADD.FTZ R43, R43, R42 ;  /* 0x0000002a2b2b7221 */ /* 0x000fc60000010000 */
[----:B------:R-:W0:Y:S01]  /*2dc0*/  LDS R42, [R2+0xf0] ;  /* 0x0000f000022a7984 */ /* 0x000e220000000800 */
[----:B------:R-:W-:Y:S01]  /*2dd0*/  FADD.FTZ R3, R3, R44 ;  /* 0x0000002c03037221 */ /* 0x000fe20000010000 */
        /* <DEDUP_REMOVED lines=38> */
[----:B-1----:R-:W-:Y:S01]  /*3040*/  FADD.FTZ R0, R0, R15 ;  /* 0x0000000f00007221 */ /* 0x002fe20000010000 */
[----:B--2---:R-:W-:Y:S01]  /*3050*/  FADD.FTZ R9, R9, R24 ;  /* 0x0000001809097221 */ /* 0x004fe20000010000 */
[----:B0-----:R-:W-:-:S07]  /*3060*/  FADD.FTZ R11, R11, R22 ;  /* 0x000000160b0b7221 */ /* 0x001fce0000010000 */
.L_x_5583:
[----:B------:R-:W-:Y:S05]  /*3070*/  BSYNC B0 ;  /* 0x0000000000007941 */ /* 0x000fea0003800000 */
.L_x_5582:
[----:B------:R-:W-:Y:S06]  /*3080*/  BAR.SYNC.DEFER_BLOCKING 0x0 ;  /* 0x0000000000007b1d */ /* 0x000fec0000010000 */
[----:B------:R-:W-:Y:S05]  /*3090*/  @P2 EXIT ;  /* 0x000000000000294d */ /* 0x000fea0003800000 */
[----:B------:R-:W-:Y:S02]  /*30a0*/  IMAD R21, R21, UR39, RZ ;  /* 0x0000002715157c24 */ /* 0x000fe4000f8e02ff */
[----:B0-----:R-:W-:Y:S02]  /*30b0*/  IMAD R15, R18, UR38, RZ ;  /* 0x00000026120f7c24 */ /* 0x001fe4000f8e02ff */
[----:B------:R-:W-:Y:S01]  /*30c0*/  IMAD R2, R21, UR38, RZ ;  /* 0x0000002615027c24 */ /* 0x000fe2000f8e02ff */
[----:B------:R-:W-:Y:S06]  /*30d0*/  @P0 EXIT ;  /* 0x000000000000094d */ /* 0x000fec0003800000 */
[----:B------:R-:W-:Y:S01]  /*30e0*/  SHF.R.S32.HI R19, RZ, 0x1f, R4 ;  /* 0x0000001fff137819 */ /* 0x000fe20000011404 */
[----:B------:R-:W-:Y:S01]  /*30f0*/  IMAD.SHL.U32 R20, R20, 0x80, RZ ;  /* 0x0000008014147824 */ /* 0x000fe200078e00ff */
[----:B------:R-:W-:Y:S01]  /*3100*/  SHF.L.U32 R2, R2, 0x7, RZ ;  /* 0x0000000702027819 */ /* 0x000fe200000006ff */
[----:B------:R-:W-:Y:S01]  /*3110*/  IMAD.SHL.U32 R15, R15, 0x80, RZ ;  /* 0x000000800f0f7824 */ /* 0x000fe200078e00ff */
[----:B------:R-:W-:Y:S01]  /*3120*/  LEA.HI R21, R19, R4, RZ, 0x3 ;  /* 0x0000000413157211 */ /* 0x000fe200078f18ff */
[----:B------:R-:W-:Y:S01]  /*3130*/  ULDC.64 UR4, c[0x0][0x220] ;  /* 0x0000880000047ab9 */ /* 0x000fe20000000a00 */
[--C-:B------:R-:W-:Y:S02]  /*3140*/  SHF.R.S32.HI R18, RZ, 0x1f, R20.reuse ;  /* 0x0000001fff127819 */ /* 0x100fe40000011414 */
[----:B------:R-:W-:Y:S02]  /*3150*/  IADD3 R4, P0, P1, R2, R15, R20 ;  /* 0x0000000f02047210 */ /* 0x000fe4000791e014 */
[----:B------:R-:W-:-:S02]  /*3160*/  SHF.R.S32.HI R19, RZ, 0x1f, R15 ;  /* 0x0000001fff137819 */ /* 0x000fc4000001140f */
[----:B------:R-:W-:Y:S02]  /*3170*/  SHF.R.S32.HI R2, RZ, 0x1f, R2 ;  /* 0x0000001fff027819 */ /* 0x000fe40000011402 */
[----:B------:R-:W-:Y:S02]  /*3180*/  SHF.R.S32.HI R15, RZ, 0x3, R21 ;  /* 0x00000003ff0f7819 */ /* 0x000fe40000011415 */
[----:B------:R-:W-:Y:S02]  /*3190*/  IADD3.X R2, R2, R19, R18, P0, P1 ;  /* 0x0000001302027210 */ /* 0x000fe400007e2412 */
[C---:B------:R-:W-:Y:S01]  /*31a0*/  IADD3 R19, P0, R15.reuse, R4, RZ ;  /* 0x000000040f137210 */ /* 0x040fe20007f1e0ff */
[C---:B------:R-:W-:Y:S01]  /*31b0*/  VIADD R21, R15.reuse, 0x4 ;  /* 0x000000040f157836 */ /* 0x040fe20000000000 */
[C---:B------:R-:W-:Y:S01]  /*31c0*/  IADD3 R23, R15.reuse, 0x8, RZ ;  /* 0x000000080f177810 */ /* 0x040fe20007ffe0ff */
[C---:B------:R-:W-:Y:S01]  /*31d0*/  VIADD R42, R15.reuse, 0x14 ;  /* 0x000000140f2a7836 */ /* 0x040fe20000000000 */
[----:B------:R-:W-:-:S02]  /*31e0*/  LEA.HI.X.SX32 R20, R15, R2, 0x1, P0 ;  /* 0x000000020f147211 */ /* 0x000fc400000f0eff */
[----:B------:R-:W-:Y:S02]  /*31f0*/  LEA R18, P0, R19, UR4, 0x2 ;  /* 0x0000000413127c11 */ /* 0x000fe4000f8010ff */
[-C--:B------:R-:W-:Y:S02]  /*3200*/  IADD3 R40, P1, R23, R4.reuse, RZ ;  /* 0x0000000417287210 */ /* 0x080fe40007f3e0ff */
[----:B------:R-:W-:Y:S02]  /*3210*/  LEA.HI.X R19, R19, UR5, R20, 0x2, P0 ;  /* 0x0000000513137c11 */ /* 0x000fe400080f1414 */
[----:B------:R-:W-:-:S03]  /*3220*/  IADD3 R20, P0, R21, R4, RZ ;  /* 0x0000000415147210 */ /* 0x000fc60007f1e0ff */
[----:B------:R0:W-:Y:S01]  /*3230*/  STG.E desc[UR36][R18.64], R25 ;  /* 0x0000001912007986 */ /* 0x0001e2000c101924 */
[-C--:B------:R-:W-:Y:S02]  /*3240*/  LEA.HI.X.SX32 R24, R21, R2.reuse, 0x1, P0 ;  /* 0x0000000215187211 */ /* 0x080fe400000f0eff */
[C---:B-12---:R-:W-:Y:S02]  /*3250*/  LEA R22, P0, R20.reuse, UR4, 0x2 ;  /* 0x0000000414167c11 */ /* 0x046fe4000f8010ff */
[----:B------:R-:W-:Y:S02]  /*3260*/  LEA.HI.X.SX32 R21, R23, R2, 0x1, P1 ;  /* 0x0000000217157211 */ /* 0x000fe400008f0eff */
[----:B------:R-:W-:Y:S01]  /*3270*/  LEA.HI.X R23, R20, UR5, R24, 0x2, P0 ;  /* 0x0000000514177c11 */ /* 0x000fe200080f1418 */
[C---:B------:R-:W-:Y:S01]  /*3280*/  VIADD R24, R15.reuse, 0xc ;  /* 0x0000000c0f187836 */ /* 0x040fe20000000000 */
[----:B------:R-:W-:Y:S01]  /*3290*/  LEA R20, P0, R40, UR4, 0x2 ;  /* 0x0000000428147c11 */ /* 0x000fe2000f8010ff */
[----:B0-----:R-:W-:-:S03]  /*32a0*/  VIADD R19, R15, 0x10 ;  /* 0x000000100f137836 */ /* 0x001fc60000000000 */
[----:B------:R-:W-:Y:S01]  /*32b0*/  LEA.HI.X R21, R40, UR5, R21, 0x2, P0 ;  /* 0x0000000528157c11 */ /* 0x000fe200080f1415 */
[----:B------:R-:W-:Y:S01]  /*32c0*/  STG.E desc[UR36][R22.64], R36 ;  /* 0x0000002416007986 */ /* 0x000fe2000c101924 */
[CC--:B------:R-:W-:Y:S02]  /*32d0*/  IADD3 R40, P0, R24.reuse, R4.reuse, RZ ;  /* 0x0000000418287210 */ /* 0x0c0fe40007f1e0ff */
[C---:B------:R-:W-:Y:S01]  /*32e0*/  IADD3 R44, P1, R19.reuse, R4, RZ ;  /* 0x00000004132c7210 */ /* 0x040fe20007f3e0ff */
[----:B------:R0:W-:Y:S01]  /*32f0*/  STG.E desc[UR36][R20.64], R38 ;  /* 0x0000002614007986 */ /* 0x0001e2000c101924 */
[-C--:B------:R-:W-:Y:S02]  /*3300*/  LEA.HI.X.SX32 R25, R24, R2.reuse, 0x1, P0 ;  /* 0x0000000218197211 */ /* 0x080fe400000f0eff */
[----:B------:R-:W-:Y:S02]  /*3310*/  LEA R24, P0, R40, UR4, 0x2 ;  /* 0x0000000428187c11 */ /* 0x000fe4000f8010ff */
[----:B------:R-:W-:-:S02]  /*3320*/  LEA.HI.X.SX32 R19, R19, R2, 0x1, P1 ;  /* 0x0000000213137211 */ /* 0x000fc400008f0eff */
[----:B------:R-:W-:Y:S02]  /*3330*/  LEA.HI.X R25, R40, UR5, R25, 0x2, P0 ;  /* 0x0000000528197c11 */ /* 0x000fe400080f1419 */
[----:B------:R-:W-:Y:S02]  /*3340*/  LEA R18, P0, R44, UR4, 0x2 ;  /* 0x000000042c127c11 */ /* 0x000fe4000f8010ff */
[----:B------:R-:W-:Y:S01]  /*3350*/  IADD3 R40, P1, R42, R4, RZ ;  /* 0x000000042a287210 */ /* 0x000fe20007f3e0ff */
[C---:B0-----:R-:W-:Y:S01]  /*3360*/  VIADD R38, R15.reuse, 0x1c ;  /* 0x0000001c0f267836 */ /* 0x041fe20000000000 */
[----:B------:R-:W-:Y:S01]  /*3370*/  LEA.HI.X R19, R44, UR5, R19, 0x2, P0 ;  /* 0x000000052c137c11 */ /* 0x000fe200080f1413 */
[----:B------:R0:W-:Y:S01]  /*3380*/  STG.E desc[UR36][R24.64], R26 ;  /* 0x0000001a18007986 */ /* 0x0001e2000c101924 */
[----:B------:R-:W-:Y:S02]  /*3390*/  LEA.HI.X.SX32 R23, R42, R2, 0x1, P1 ;  /* 0x000000022a177211 */ /* 0x000fe400008f0eff */
[----:B------:R-:W-:Y:S01]  /*33a0*/  LEA R20, P0, R40, UR4, 0x2 ;  /* 0x0000000428147c11 */ /* 0x000fe2000f8010ff */
[----:B------:R-:W-:Y:S01]  /*33b0*/  STG.E desc[UR36][R18.64], R27 ;  /* 0x0000001b12007986 */ /* 0x000fe2000c101924 */
[----:B------:R-:W-:-:S02]  /*33c0*/  IADD3 R22, R15, 0x18, RZ ;  /* 0x000000180f167810 */ /* 0x000fc40007ffe0ff */
[----:B------:R-:W-:Y:S02]  /*33d0*/  LEA.HI.X R21, R40, UR5, R23, 0x2, P0 ;  /* 0x0000000528157c11 */ /* 0x000fe400080f1417 */
[-C--:B------:R-:W-:Y:S02]  /*33e0*/  IADD3 R23, P0, R22, R4.reuse, RZ ;  /* 0x0000000416177210 */ /* 0x080fe40007f1e0ff */
[----:B------:R-:W-:Y:S01]  /*33f0*/  IADD3 R36, P1, R38, R4, RZ ;  /* 0x0000000426247210 */ /* 0x000fe20007f3e0ff */
[----:B0-----:R-:W-:Y:S01]  /*3400*/  VIADD R26, R15, 0x20 ;  /* 0x000000200f1a7836 */ /* 0x001fe20000000000 */
[-C--:B------:R-:W-:Y:S01]  /*3410*/  LEA.HI.X.SX32 R40, R22, R2.reuse, 0x1, P0 ;  /* 0x0000000216287211 */ /* 0x080fe200000f0eff */
[----:B------:R0:W-:Y:S01]  /*3420*/  STG.E desc[UR36][R20.64], R34 ;  /* 0x0000002214007986 */ /* 0x0001e2000c101924 */
[----:B------:R-:W-:Y:S02]  /*3430*/  LEA.HI.X.SX32 R38, R38, R2, 0x1, P1 ;  /* 0x0000000226267211 */ /* 0x000fe400008f0eff */
[----:B------:R-:W-:-:S02]  /*3440*/  LEA R22, P0, R23, UR4, 0x2 ;  /* 0x0000000417167c11 */ /* 0x000fc4000f8010ff */
[C---:B------:R-:W-:Y:S02]  /*3450*/  LEA R24, P1, R36.reuse, UR4, 0x2 ;  /* 0x0000000424187c11 */ /* 0x040fe4000f8210ff */
[----:B------:R-:W-:Y:S02]  /*3460*/  LEA.HI.X R23, R23, UR5, R40, 0x2, P0 ;  /* 0x0000000517177c11 */ /* 0x000fe400080f1428 */
[----:B------:R-:W-:Y:S01]  /*3470*/  LEA.HI.X R25, R36, UR5, R38, 0x2, P1 ;  /* 0x0000000524197c11 */ /* 0x000fe200088f1426 */
[C---:B------:R-:W-:Y:S01]  /*3480*/  VIADD R38, R15.reuse, 0x24 ;  /* 0x000000240f267836 */ /* 0x040fe20000000000 */
[C---:B------:R-:W-:Y:S01]  /*3490*/  IADD3 R40, P0, R26.reuse, R4, RZ ;  /* 0x000000041a287210 */ /* 0x040fe20007f1e0ff */
[C---:B0-----:R-:W-:Y:S01]  /*34a0*/  VIADD R34, R15.reuse, 0x2c ;  /* 0x0000002c0f227836 */ /* 0x041fe20000000000 */
[----:B------:R-:W-:Y:S01]  /*34b0*/  IADD3 R18, R15, 0x28, RZ ;  /* 0x000000280f127810 */ /* 0x000fe20007ffe0ff */
[----:B------:R-:W-:Y:S01]  /*34c0*/  STG.E desc[UR36][R22.64], R28 ;  /* 0x0000001c16007986 */ /* 0x000fe2000c101924 */
[----:B------:R-:W-:-:S02]  /*34d0*/  LEA.HI.X.SX32 R27, R26, R2, 0x1, P0 ;  /* 0x000000021a1b7211 */ /* 0x000fc400000f0eff */
[----:B------:R-:W-:Y:S01]  /*34e0*/  LEA R26, P0, R40, UR4, 0x2 ;  /* 0x00000004281a7c11 */ /* 0x000fe2000f8010ff */
[----:B------:R0:W-:Y:S01]  /*34f0*/  STG.E desc[UR36][R24.64], R45 ;  /* 0x0000002d18007986 */ /* 0x0001e2000c101924 */
[-C--:B------:R-:W-:Y:S02]  /*3500*/  IADD3 R19, P1, R38, R4.reuse, RZ ;  /* 0x0000000426137210 */ /* 0x080fe40007f3e0ff */
[----:B------:R-:W-:Y:S02]  /*3510*/  IADD3 R36, P2, R18, R4, RZ ;  /* 0x0000000412247210 */ /* 0x000fe40007f5e0ff */
[----:B------:R-:W-:Y:S02]  /*3520*/  LEA.HI.X R27, R40, UR5, R27, 0x2, P0 ;  /* 0x00000005281b7c11 */ /* 0x000fe400080f141b */
[-C--:B------:R-:W-:Y:S02]  /*3530*/  LEA.HI.X.SX32 R40, R38, R2.reuse, 0x1, P1 ;  /* 0x0000000226287211 */ /* 0x080fe400008f0eff */
[----:B------:R-:W-:Y:S01]  /*3540*/  LEA.HI.X.SX32 R38, R18, R2, 0x1, P2 ;  /* 0x0000000212267211 */ /* 0x000fe200010f0eff */
[----:B------:R1:W-:Y:S01]  /*3550*/  STG.E desc[UR36][R26.64], R29 ;  /* 0x0000001d1a007986 */ /* 0x0003e2000c101924 */
[----:B------:R-:W-:Y:S01]  /*3560*/  LEA R20, P1, R36, UR4, 0x2 ;  /* 0x0000000424147c11 */ /* 0x000fe2000f8210ff */
[----:B0-----:R-:W-:Y:S01]  /*3570*/  VIADD R45, R15, 0x3c ;  /* 0x0000003c0f2d7836 */ /* 0x001fe20000000000 */
[----:B------:R-:W-:-:S02]  /*3580*/  LEA R18, P0, R19, UR4, 0x2 ;  /* 0x0000000413127c11 */ /* 0x000fc4000f8010ff */
[----:B------:R-:W-:Y:S01]  /*3590*/  LEA.HI.X R21, R36, UR5, R38, 0x2, P1 ;  /* 0x0000000524157c11 */ /* 0x000fe200088f1426 */
[----:B------:R-:W-:Y:S01]  /*35a0*/  VIADD R36, R15, 0x30 ;  /* 0x000000300f247836 */ /* 0x000fe20000000000 */
[----:B------:R-:W-:Y:S01]  /*35b0*/  LEA.HI.X R19, R19, UR5, R40, 0x2, P0 ;  /* 0x0000000513137c11 */ /* 0x000fe200080f1428 */
[C---:B------:R-:W-:Y:S01]  /*35c0*/  VIADD R38, R15.reuse, 0x34 ;  /* 0x000000340f267836 */ /* 0x040fe20000000000 */
[-C--:B------:R-:W-:Y:S02]  /*35d0*/  IADD3 R23, P0, R34, R4.reuse, RZ ;  /* 0x0000000422177210 */ /* 0x080fe40007f1e0ff */
[----:B------:R-:W-:Y:S01]  /*35e0*/  IADD3 R42, P1, R36, R4, RZ ;  /* 0x00000004242a7210 */ /* 0x000fe20007f3e0ff */
[----:B------:R-:W-:Y:S01]  /*35f0*/  STG.E desc[UR36][R18.64], R35 ;  /* 0x0000002312007986 */ /* 0x000fe2000c101924 */
[----:B------:R-:W-:Y:S02]  /*3600*/  IADD3 R40, R15, 0x38, RZ ;  /* 0x000000380f287810 */ /* 0x000fe40007ffe0ff */
[-C--:B-1----:R-:W-:Y:S01]  /*3610*/  LEA.HI.X.SX32 R26, R34, R2.reuse, 0x1, P0 ;  /* 0x00000002221a7211 */ /* 0x082fe200000f0eff */
[----:B------:R0:W-:Y:S01]  /*3620*/  STG.E desc[UR36][R20.64], R43 ;  /* 0x0000002b14007986 */ /* 0x0001e2000c101924 */
[----:B------:R-:W-:-:S02]  /*3630*/  LEA.HI.X.SX32 R44, R36, R2, 0x1, P1 ;  /* 0x00000002242c7211 */ /* 0x000fc400008f0eff */
[C---:B------:R-:W-:Y:S02]  /*3640*/  LEA R22, P0, R23.reuse, UR4, 0x2 ;  /* 0x0000000417167c11 */ /* 0x040fe4000f8010ff */
[----:B------:R-:W-:Y:S02]  /*3650*/  LEA R24, P1, R42, UR4, 0x2 ;  /* 0x000000042a187c11 */ /* 0x000fe4000f8210ff */
[-C--:B------:R-:W-:Y:S02]  /*3660*/  IADD3 R34, P2, R38, R4.reuse, RZ ;  /* 0x0000000426227210 */ /* 0x080fe40007f5e0ff */
[----:B------:R-:W-:Y:S02]  /*3670*/  IADD3 R36, P3, R40, R4, RZ ;  /* 0x0000000428247210 */ /* 0x000fe40007f7e0ff */
[----:B------:R-:W-:Y:S01]  /*3680*/  LEA.HI.X R23, R23, UR5, R26, 0x2, P0 ;  /* 0x0000000517177c11 */ /* 0x000fe200080f141a */
[----:B0-----:R-:W-:Y:S01]  /*3690*/  VIADD R43, R15, 0x7c ;  /* 0x0000007c0f2b7836 */ /* 0x001fe20000000000 */
[----:B------:R-:W-:-:S02]  /*36a0*/  LEA.HI.X R25, R42, UR5, R44, 0x2, P1 ;  /* 0x000000052a197c11 */ /* 0x000fc400088f142c */
[-C--:B------:R-:W-:Y:S01]  /*36b0*/  LEA.HI.X.SX32 R27, R38, R2.reuse, 0x1, P2 ;  /* 0x00000002261b7211 */ /* 0x080fe200010f0eff */
[C---:B------:R-:W-:Y:S01]  /*36c0*/  VIADD R38, R15.reuse, 0x44 ;  /* 0x000000440f267836 */ /* 0x040fe20000000000 */
[----:B------:R-:W-:Y:S01]  /*36d0*/  LEA R26, P0, R34, UR4, 0x2 ;  /* 0x00000004221a7c11 */ /* 0x000fe2000f8010ff */
[----:B------:R0:W-:Y:S01]  /*36e0*/  STG.E desc[UR36][R22.64], R41 ;  /* 0x0000002916007986 */ /* 0x0001e2000c101924 */
[----:B------:R-:W-:Y:S02]  /*36f0*/  LEA.HI.X.SX32 R29, R40, R2, 0x1, P3 ;  /* 0x00000002281d7211 */ /* 0x000fe400018f0eff */
[----:B------:R-:W-:Y:S01]  /*3700*/  LEA R28, P1, R36, UR4, 0x2 ;  /* 0x00000004241c7c11 */ /* 0x000fe2000f8210ff */
[----:B------:R1:W-:Y:S01]  /*3710*/  STG.E desc[UR36][R24.64], R8 ;  /* 0x0000000818007986 */ /* 0x0003e2000c101924 */
[----:B------:R-:W-:Y:S02]  /*3720*/  LEA.HI.X R27, R34, UR5, R27, 0x2, P0 ;  /* 0x00000005221b7c11 */ /* 0x000fe400080f141b */
[----:B------:R-:W-:Y:S01]  /*3730*/  LEA.HI.X R29, R36, UR5, R29, 0x2, P1 ;  /* 0x00000005241d7c11 */ /* 0x000fe200088f141d */
[----:B------:R-:W-:Y:S01]  /*3740*/  VIADD R36, R15, 0x40 ;  /* 0x000000400f247836 */ /* 0x000fe20000000000 */
[----:B------:R-:W-:Y:S01]  /*3750*/  IADD3 R42, P0, R45, R4, RZ ;  /* 0x000000042d2a7210 */ /* 0x000fe20007f1e0ff */
[----:B------:R2:W-:Y:S01]  /*3760*/  STG.E desc[UR36][R26.64], R39 ;  /* 0x000000271a007986 */ /* 0x0005e2000c101924 */
[C---:B------:R-:W-:Y:S01]  /*3770*/  IADD3 R40, R15.reuse, 0x48, RZ ;  /* 0x000000480f287810 */ /* 0x040fe20007ffe0ff */
[----:B0-----:R-:W-:Y:S01]  /*3780*/  VIADD R41, R15, 0x4c ;  /* 0x0000004c0f297836 */ /* 0x001fe20000000000 */
[----:B------:R-:W-:Y:S01]  /*3790*/  LEA.HI.X.SX32 R45, R45, R2, 0x1, P0 ;  /* 0x000000022d2d7211 */ /* 0x000fe200000f0eff */
[----:B------:R-:W-:Y:S01]  /*37a0*/  STG.E desc[UR36][R28.64], R37 ;  /* 0x000000251c007986 */ /* 0x000fe2000c101924 */
[----:B------:R-:W-:Y:S01]  /*37b0*/  LEA R44, P0, R42, UR4, 0x2 ;  /* 0x000000042a2c7c11 */ /* 0x000fe2000f8010ff */
[C---:B-1----:R-:W-:Y:S01]  /*37c0*/  VIADD R8, R15.reuse, 0x5c ;  /* 0x0000005c0f087836 */ /* 0x042fe20000000000 */
[-C--:B------:R-:W-:Y:S01]  /*37d0*/  IADD3 R34, P1, R36, R4.reuse, RZ ;  /* 0x0000000424227210 */ /* 0x080fe20007f3e0ff */
[----:B------:R-:W-:Y:S01]  /*37e0*/  VIADD R24, R15, 0x60 ;  /* 0x000000600f187836 */ /* 0x000fe20000000000 */
[----:B------:R-:W-:-:S02]  /*37f0*/  IADD3 R35, P2, R38, R4, RZ ;  /* 0x0000000426237210 */ /* 0x000fc40007f5e0ff */
[----:B------:R-:W-:Y:S01]  /*3800*/  LEA.HI.X R45, R42, UR5, R45, 0x2, P0 ;  /* 0x000000052a2d7c11 */ /* 0x000fe200080f142d */
[C---:B------:R-:W-:Y:S01]  /*3810*/  VIADD R42, R15.reuse, 0x54 ;  /* 0x000000540f2a7836 */ /* 0x040fe20000000000 */
[----:B------:R-:W-:Y:S01]  /*3820*/  LEA.HI.X.SX32 R21, R36, R2, 0x1, P1 ;  /* 0x0000000224157211 */ /* 0x000fe200008f0eff */
[----:B--2---:R-:W-:Y:S01]  /*3830*/  VIADD R26, R15, 0x64 ;  /* 0x000000640f1a7836 */ /* 0x004fe20000000000 */
[----:B------:R-:W-:Y:S01]  /*3840*/  LEA R22, P0, R34, UR4, 0x2 ;  /* 0x0000000422167c11 */ /* 0x000fe2000f8010ff */
[----:B------:R0:W-:Y:S01]  /*3850*/  STG.E desc[UR36][R44.64], R33 ;  /* 0x000000212c007986 */ /* 0x0001e2000c101924 */
[----:B------:R-:W-:Y:S02]  /*3860*/  IADD3 R19, P3, R40, R4, RZ ;  /* 0x0000000428137210 */ /* 0x000fe40007f7e0ff */
[----:B------:R-:W-:Y:S02]  /*3870*/  LEA.HI.X.SX32 R38, R38, R2, 0x1, P2 ;  /* 0x0000000226267211 */ /* 0x000fe400010f0eff */
[----:B------:R-:W-:-:S02]  /*3880*/  LEA R20, P1, R35, UR4, 0x2 ;  /* 0x0000000423147c11 */ /* 0x000fc4000f8210ff */
[----:B------:R-:W-:Y:S01]  /*3890*/  LEA.HI.X R23, R34, UR5, R21, 0x2, P0 ;  /* 0x0000000522177c11 */ /* 0x000fe200080f1415 */
[----:B------:R-:W-:Y:S01]  /*38a0*/  VIADD R34, R15, 0x6c ;  /* 0x0000006c0f227836 */ /* 0x000fe20000000000 */
[----:B------:R-:W-:Y:S02]  /*38b0*/  LEA.HI.X.SX32 R40, R40, R2, 0x1, P3 ;  /* 0x0000000228287211 */ /* 0x000fe400018f0eff */
[----:B------:R-:W-:Y:S01]  /*38c0*/  LEA R18, P2, R19, UR4, 0x2 ;  /* 0x0000000413127c11 */ /* 0x000fe2000f8410ff */
[----:B------:R1:W-:Y:S01]  /*38d0*/  STG.E desc[UR36][R22.64], R32 ;  /* 0x0000002016007986 */ /* 0x0003e2000c101924 */
[----:B------:R-:W-:Y:S01]  /*38e0*/  LEA.HI.X R21, R35, UR5, R38, 0x2, P1 ;  /* 0x0000000523157c11 */ /* 0x000fe200088f1426 */
[----:B0-----:R-:W-:Y:S01]  /*38f0*/  VIADD R45, R15, 0x74 ;  /* 0x000000740f2d7836 */ /* 0x001fe20000000000 */
[----:B------:R-:W-:Y:S01]  /*3900*/  LEA.HI.X R19, R19, UR5, R40, 0x2, P2 ;  /* 0x0000000513137c11 */ /* 0x000fe200090f1428 */
[----:B------:R-:W-:Y:S01]  /*3910*/  VIADD R40, R15, 0x50 ;  /* 0x000000500f287836 */ /* 0x000fe20000000000 */
[-C--:B------:R-:W-:Y:S01]  /*3920*/  IADD3 R38, P1, R41, R4.reuse, RZ ;  /* 0x0000000429267210 */ /* 0x080fe20007f3e0ff */
[----:B------:R0:W-:Y:S01]  /*3930*/  STG.E desc[UR36][R20.64], R31 ;  /* 0x0000001f14007986 */ /* 0x0001e2000c101924 */
[----:B------:R-:W-:-:S02]  /*3940*/  IADD3 R36, P6, R42, R4, RZ ;  /* 0x000000042a247210 */ /* 0x000fc40007fde0ff */
[C---:B------:R-:W-:Y:S01]  /*3950*/  IADD3 R28, R15.reuse, 0x68, RZ ;  /* 0x000000680f1c7810 */ /* 0x040fe20007ffe0ff */
[----:B------:R2:W-:Y:S01]  /*3960*/  STG.E desc[UR36][R18.64], R30 ;  /* 0x0000001e12007986 */ /* 0x0005e2000c101924 */
[C---:B------:R-:W-:Y:S01]  /*3970*/  IADD3 R35, R15.reuse, 0x78, RZ ;  /* 0x000000780f237810 */ /* 0x040fe20007ffe0ff */
[----:B-1----:R-:W-:Y:S01]  /*3980*/  VIADD R32, R15, 0x70 ;  /* 0x000000700f207836 */ /* 0x002fe20000000000 */
[----:B------:R-:W-:Y:S02]  /*3990*/  IADD3 R23, P0, R26, R4, RZ ;  /* 0x000000041a177210 */ /* 0x000fe40007f1e0ff */
[-C--:B------:R-:W-:Y:S02]  /*39a0*/  LEA.HI.X.SX32 R41, R41, R2.reuse, 0x1, P1 ;  /* 0x0000000229297211 */ /* 0x080fe400008f0eff */
[----:B------:R-:W-:Y:S02]  /*39b0*/  LEA.HI.X.SX32 R39, R42, R2, 0x1, P6 ;  /* 0x000000022a277211 */ /* 0x000fe400030f0eff */
[----:B0-----:R-:W-:-:S02]  /*39c0*/  IADD3 R31, R15, 0x58, RZ ;  /* 0x000000580f1f7810 */ /* 0x001fc40007ffe0ff */
[-C--:B------:R-:W-:Y:S02]  /*39d0*/  IADD3 R20, P2, R8, R4.reuse, RZ ;  /* 0x0000000408147210 */ /* 0x080fe40007f5e0ff */
[-C--:B--2---:R-:W-:Y:S02]  /*39e0*/  IADD3 R18, P3, R40, R4.reuse, RZ ;  /* 0x0000000428127210 */ /* 0x084fe40007f7e0ff */
[CC--:B------:R-:W-:Y:S02]  /*39f0*/  IADD3 R19, P5, R31.reuse, R4.reuse, RZ ;  /* 0x000000041f137210 */ /* 0x0c0fe40007fbe0ff */
[----:B------:R-:W-:Y:S02]  /*3a00*/  IADD3 R21, P4, R24, R4, RZ ;  /* 0x0000000418157210 */ /* 0x000fe40007f9e0ff */
        /* <DEDUP_REMOVED lines=8> */
[-C--:B------:R-:W-:Y:S02]  /*3a90*/  IADD3 R8, P2, R35, R4.reuse, RZ ;  /* 0x0000000423087210 */ /* 0x080fe40007f5e0ff */
[----:B------:R-:W-:Y:S02]  /*3aa0*/  IADD3 R4, P4, R43, R4, RZ ;  /* 0x000000042b047210 */ /* 0x000fe40007f9e0ff */
[-C--:B------:R-:W-:Y:S02]  /*3ab0*/  LEA.HI.X.SX32 R26, R26, R2.reuse, 0x1, P0 ;  /* 0x000000021a1a7211 */ /* 0x080fe400000f0eff */
[----:B------:R-:W-:Y:S02]  /*3ac0*/  LEA R42, P0, R38, UR4, 0x2 ;  /* 0x00000004262a7c11 */ /* 0x000fe4000f8010ff */
[-C--:B------:R-:W-:Y:S02]  /*3ad0*/  LEA.HI.X.SX32 R15, R35, R2.reuse, 0x1, P2 ;  /* 0x00000002230f7211 */ /* 0x080fe400010f0eff */
[----:B------:R-:W-:-:S02]  /*3ae0*/  LEA.HI.X.SX32 R35, R43, R2, 0x1, P4 ;  /* 0x000000022b237211 */ /* 0x000fc400020f0eff */
[----:B------:R-:W-:Y:S02]  /*3af0*/  LEA.HI.X.SX32 R28, R28, R2, 0x1, P1 ;  /* 0x000000021c1c7211 */ /* 0x000fe400008f0eff */
[----:B------:R-:W-:Y:S02]  /*3b00*/  LEA.HI.X R43, R38, UR5, R41, 0x2, P0 ;  /* 0x00000005262b7c11 */ /* 0x000fe400080f1429 */
[----:B------:R-:W-:Y:S02]  /*3b10*/  LEA R40, P0, R18, UR4, 0x2 ;  /* 0x0000000412287c11 */ /* 0x000fe4000f8010ff */
[----:B------:R-:W-:Y:S01]  /*3b20*/  LEA R38, P1, R36, UR4, 0x2 ;  /* 0x0000000424267c11 */ /* 0x000fe2000f8210ff */
[----:B------:R-:W-:Y:S01]  /*3b30*/  STG.E desc[UR36][R42.64], R10 ;  /* 0x0000000a2a007986 */ /* 0x000fe2000c101924 */
[----:B------:R-:W-:Y:S02]  /*3b40*/  LEA.HI.X R41, R18, UR5, R37, 0x2, P0 ;  /* 0x0000000512297c11 */ /* 0x000fe400080f1425 */
[----:B------:R-:W-:-:S02]  /*3b50*/  LEA.HI.X R39, R36, UR5, R39, 0x2, P1 ;  /* 0x0000000524277c11 */ /* 0x000fc400088f1427 */
[C---:B------:R-:W-:Y:S01]  /*3b60*/  LEA R36, P0, R19.reuse, UR4, 0x2 ;  /* 0x0000000413247c11 */ /* 0x040fe2000f8010ff */
[----:B------:R-:W-:Y:S01]  /*3b70*/  STG.E desc[UR36][R40.64], R6 ;  /* 0x0000000628007986 */ /* 0x000fe2000c101924 */
[C---:B------:R-:W-:Y:S02]  /*3b80*/  LEA R18, P1, R20.reuse, UR4, 0x2 ;  /* 0x0000000414127c11 */ /* 0x040fe4000f8210ff */
        /* <DEDUP_REMOVED lines=11> */
[----:B------:R-:W-:Y:S02]  /*3c40*/  LEA.HI.X.SX32 R30, R34, R2, 0x1, P3 ;  /* 0x00000002221e7211 */ /* 0x000fe400018f0eff */
[----:B------:R-:W-:Y:S01]  /*3c50*/  LEA R26, P1, R27, UR4, 0x2 ;  /* 0x000000041b1a7c11 */ /* 0x000fe2000f8210ff */
[----:B------:R-:W-:Y:S01]  /*3c60*/  STG.E desc[UR36][R22.64], R12 ;  /* 0x0000000c16007986 */ /* 0x000fe2000c101924 */
[----:B------:R-:W-:-:S02]  /*3c70*/  LEA.HI.X R25, R25, UR5, R28, 0x2, P0 ;  /* 0x0000000519197c11 */ /* 0x000fc400080f141c */
[-C--:B------:R-:W-:Y:S02]  /*3c80*/  LEA.HI.X.SX32 R32, R32, R2.reuse, 0x1, P6 ;  /* 0x0000000220207211 */ /* 0x080fe400030f0eff */
[----:B------:R-:W-:Y:S01]  /*3c90*/  LEA.HI.X R27, R27, UR5, R30, 0x2, P1 ;  /* 0x000000051b1b7c11 */ /* 0x000fe200088f141e */
[----:B------:R-:W-:Y:S01]  /*3ca0*/  STG.E desc[UR36][R24.64], R11 ;  /* 0x0000000b18007986 */ /* 0x000fe2000c101924 */
[----:B------:R-:W-:Y:S02]  /*3cb0*/  LEA R28, P0, R29, UR4, 0x2 ;  /* 0x000000041d1c7c11 */ /* 0x000fe4000f8010ff */
[----:B------:R-:W-:Y:S01]  /*3cc0*/  LEA.HI.X.SX32 R34, R45, R2, 0x1, P5 ;  /* 0x000000022d227211 */ /* 0x000fe200028f0eff */
[----:B------:R-:W-:Y:S01]  /*3cd0*/  STG.E desc[UR36][R26.64], R9 ;  /* 0x000000091a007986 */ /* 0x000fe2000c101924 */
[----:B------:R-:W-:Y:S02]  /*3ce0*/  LEA R30, P1, R31, UR4, 0x2 ;  /* 0x000000041f1e7c11 */ /* 0x000fe4000f8210ff */
[----:B------:R-:W-:-:S02]  /*3cf0*/  LEA.HI.X R29, R29, UR5, R32, 0x2, P0 ;  /* 0x000000051d1d7c11 */ /* 0x000fc400080f1420 */
[----:B------:R-:W-:Y:S02]  /*3d00*/  LEA.HI.X R31, R31, UR5, R34, 0x2, P1 ;  /* 0x000000051f1f7c11 */ /* 0x000fe400088f1422 */
[----:B------:R-:W-:Y:S01]  /*3d10*/  LEA R32, P0, R8, UR4, 0x2 ;  /* 0x0000000408207c11 */ /* 0x000fe2000f8010ff */
[----:B------:R-:W-:Y:S01]  /*3d20*/  STG.E desc[UR36][R28.64], R7 ;  /* 0x000000071c007986 */ /* 0x000fe2000c101924 */
[----:B------:R-:W-:Y:S02]  /*3d30*/  LEA R34, P1, R4, UR4, 0x2 ;  /* 0x0000000404227c11 */ /* 0x000fe4000f8210ff */
[----:B------:R-:W-:Y:S01]  /*3d40*/  LEA.HI.X R33, R8, UR5, R15, 0x2, P0 ;  /* 0x0000000508217c11 */ /* 0x000fe200080f140f */
[----:B------:R-:W-:Y:S01]  /*3d50*/  STG.E desc[UR36][R30.64], R5 ;  /* 0x000000051e007986 */ /* 0x000fe2000c101924 */
[----:B------:R-:W-:-:S03]  /*3d60*/  LEA.HI.X R35, R4, UR5, R35, 0x2, P1 ;  /* 0x0000000504237c11 */ /* 0x000fc600088f1423 */
[----:B------:R-:W-:Y:S04]  /*3d70*/  STG.E desc[UR36][R32.64], R3 ;  /* 0x0000000320007986 */ /* 0x000fe8000c101924 */
[----:B------:R-:W-:Y:S01]  /*3d80*/  STG.E desc[UR36][R34.64], R0 ;  /* 0x0000000022007986 */ /* 0x000fe2000c101924 */
[----:B------:R-:W-:Y:S05]  /*3d90*/  EXIT ;  /* 0x000000000000794d */ /* 0x000fea0003800000 */
.L_x_5552:
        /* <DEDUP_REMOVED lines=16> */
.L_x_5584:
[----:B------:R-:W-:Y:S05]  /*3ea0*/  EXIT ;  /* 0x000000000000794d */ /* 0x000fea0003800000 */
.L_x_5553:
[----:B------:R-:W-:Y:S01]  /*3eb0*/  IMAD.MOV.U32 R12, RZ, RZ, 0x10 ;  /* 0x00000010ff0c7424 */ /* 0x000fe200078e00ff */
[----:B------:R-:W-:Y:S01]  /*3ec0*/  MOV R11, 0x1f ;  /* 0x0000001f000b7802 */ /* 0x000fe20000000f00 */
[----:B------:R-:W-:Y:S02]  /*3ed0*/  IMAD.MOV.U32 R15, RZ, RZ, -0x1 ;  /* 0xffffffffff0f7424 */ /* 0x000fe400078e00ff */
[----:B------:R-:W-:-:S07]  /*3ee0*/  IMAD.MOV.U32 R2, RZ, RZ, -0x800001 ;  /* 0xff7fffffff027424 */ /* 0x000fce00078e00ff */
[----:B0-----:R-:W-:Y:S05]  /*3ef0*/  WARPSYNC.COLLECTIVE R15, `(.L_x_5585) ;  /* 0x000000000f087348 */ /* 0x001fea0003c00000 */
[----:B------:R1:W2:Y:S02]  /*3f00*/  SHFL.BFLY P6, R14, R13, R12, R11 ;  /* 0x0c00000c0d0e7389 */ /* 0x0002a400000c000b */
[----:B012---:R-:W-:Y:S01]  /*3f10*/  ENDCOLLECTIVE ;  /* 0x000000000000791b */ /* 0x007fe20003800000 */
.L_x_5585:
[----:B------:R-:W-:Y:S01]  /*3f20*/  IMAD.MOV.U32 R12, RZ, RZ, 0x8 ;  /* 0x00000008ff0c7424 */ /* 0x000fe200078e00ff */
[----:B------:R-:W-:-:S05]  /*3f30*/  FMNMX.FTZ R0, R14, -3.40282346638528859812e+38, !PT ;  /* 0xff7fffff0e007809 */ /* 0x000fca0007810000 */
[----:B------:R-:W-:-:S07]  /*3f40*/  IMAD.MOV.U32 R13, RZ, RZ, R0 ;  /* 0x000000ffff0d7224 */ /* 0x000fce00078e0000 */
[----:B------:R-:W-:Y:S05]  /*3f50*/  WARPSYNC.COLLECTIVE R15, `(.L_x_5586) ;  /* 0x000000000f087348 */ /* 0x000fea0003c00000 */
[----:B------:R0:W1:Y:S02]  /*3f60*/  SHFL.BFLY P6, R14, R13, R12, R11 ;  /* 0x0c00000c0d0e7389 */ /* 0x00006400000c000b */
[----:B01----:R-:W-:Y:S01]  /*3f70*/  ENDCOLLECTIVE ;  /* 0x000000000000791b */ /* 0x003fe20003800000 */
.L_x_5586:
[----:B------:R-:W-:Y:S01]  /*3f80*/  IMAD.MOV.U32 R12, RZ, RZ, 0x4 ;  /* 0x00000004ff0c7424 */ /* 0x000fe200078e00ff */
[----:B------:R-:W-:-:S04]  /*3f90*/  FMNMX.FTZ R3, R0, R14, !PT ;  /* 0x0000000e00037209 */ /* 0x000fc80007810000 */
[----:B------:R-:W-:-:S07]  /*3fa0*/  MOV R13, R3 ;  /* 0x00000003000d7202 */ /* 0x000fce0000000f00 */
[----:B------:R-:W-:Y:S05]  /*3fb0*/  WARPSYNC.COLLECTIVE R15, `(.L_x_5587) ;  /* 0x000000000f087348 */ /* 0x000fea0003c00000 */
[----:B------:R0:W1:Y:S02]  /*3fc0*/  SHFL.BFLY P6, R14, R13, R12, R11 ;  /* 0x0c00000c0d0e7389 */ /* 0x00006400000c000b */
[----:B01----:R-:W-:Y:S01]  /*3fd0*/  ENDCOLLECTIVE ;  /* 0x000000000000791b */ /* 0x003fe20003800000 */
.L_x_5587:
[----:B------:R-:W-:Y:S01]  /*3fe0*/  IMAD.MOV.U32 R12, RZ, RZ, 0x2 ;  /* 0x00000002ff0c7424 */ /* 0x000fe200078e00ff */
[----:B------:R-:W-:-:S05]  /*3ff0*/  FMNMX.FTZ R5, R3, R14, !PT ;  /* 0x0000000e03057209 */ /* 0x000fca0007810000 */
[----:B------:R-:W-:-:S07]  /*4000*/  IMAD.MOV.U32 R13, RZ, RZ, R5 ;  /* 0x000000ffff0d7224 */ /* 0x000fce00078e0005 */
[----:B------:R-:W-:Y:S05]  /*4010*/  WARPSYNC.COLLECTIVE R15, `(.L_x_5588) ;  /* 0x000000000f087348 */ /* 0x000fea0003c00000 */
[----:B------:R0:W1:Y:S02]  /*4020*/  SHFL.BFLY P6, R14, R13, R12, R11 ;  /* 0x0c00000c0d0e7389 */ /* 0x00006400000c000b */
[----:B01----:R-:W-:Y:S01]  /*4030*/  ENDCOLLECTIVE ;  /* 0x000000000000791b */ /* 0x003fe20003800000 */
.L_x_5588:
[----:B------:R-:W-:Y:S01]  /*4040*/  IMAD.MOV.U32 R12, RZ, RZ, 0x1 ;  /* 0x00000001ff0c7424 */ /* 0x000fe200078e00ff */
[----:B------:R-:W-:-:S04]  /*4050*/  FMNMX.FTZ R6, R5, R14, !PT ;  /* 0x0000000e05067209 */ /* 0x000fc80007810000 */
[----:B------:R-:W-:-:S07]  /*4060*/  MOV R13, R6 ;  /* 0x00000006000d7202 */ /* 0x000fce0000000f00 */
[----:B------:R-:W-:Y:S05]  /*4070*/  WARPSYNC.COLLECTIVE R15, `(.L_x_5589) ;  /* 0x000000000f087348 */ /* 0x000fea0003c00000 */
[----:B------:R0:W1:Y:S02]  /*4080*/  SHFL.BFLY P6, R14, R13, R12, R11 ;  /* 0x0c00000c0d0e7389 */ /* 0x00006400000c000b */
[----:B01----:R-:W-:Y:S01]  /*4090*/  ENDCOLLECTIVE ;  /* 0x000000000000791b */ /* 0x003fe20003800000 */
.L_x_5589:
[----:B------:R-:W-:Y:S05]  /*40a0*/  BRA `(.L_x_5590) ;  /* 0xffffffc0008c7947 */ /* 0x000fea000383ffff */
.L_x_5591:
        /* <DEDUP_REMOVED lines=13> */
.L_x_29679:


//--------------------- .text._ZN4vllm25paged_attention_v2_kernelIfhLi120ELi32ELi128ELNS_18Fp8KVCacheDataTypeE2ELb0ELi512EEEvPfS2_PT_PKS3_PKT0_S9_ifPKiSB_iPKfiiiSD_SD_iiiii --------------------------
	.section	.text._ZN4vllm25paged_attention_v2_kernelIfhLi120ELi32ELi128ELNS_18Fp8KVCacheDataTypeE2ELb0ELi512EEEvPfS2_PT_PKS3_PKT0_S9_ifPKiSB_iPKfiiiSD_SD_iiiii,"ax",@progbits
	.align	128
        .global         _ZN4vllm25paged_attention_v2_kernelIfhLi120ELi32ELi128ELNS_18Fp8KVCacheDataTypeE2ELb0ELi512EEEvPfS2_PT_PKS3_PKT0_S9_ifPKiSB_iPKfiiiSD_SD_iiiii
        .type           _ZN4vllm25paged_attention_v2_kernelIfhLi120ELi32ELi128ELNS_18Fp8KVCacheDataTypeE2ELb0ELi512EEEvPfS2_PT_PKS3_PKT0_S9_ifPKiSB_iPKfiiiSD_SD_iiiii,@function
        .size           _ZN4vllm25paged_attention_v2_kernelIfhLi120ELi32ELi128ELNS_18Fp8KVCacheDataTypeE2ELb0ELi512EEEvPfS2_PT_PKS3_PKT0_S9_ifPKiSB_iPKfiiiSD_SD_iiiii,(.L_x_29680 - _ZN4vllm25paged_attention_v2_kernelIfhLi120ELi32ELi128ELNS_18Fp8KVCacheDataTypeE2ELb0ELi512EEEvPfS2_PT_PKS3_PKT0_S9_ifPKiSB_iPKfiiiSD_SD_iiiii)
        .other          _ZN4vllm25paged_attention_v2_kernelIfhLi120ELi32ELi128ELNS_18Fp8KVCacheDataTypeE2ELb0ELi512EEEvPfS2_PT_PKS3_PKT0_S9_ifPKiSB_iPKfiiiSD_SD_iiiii,@"STO_CUDA_ENTRY STV_DEFAULT"
_ZN4vllm25paged_attention_v2_kernelIfhLi120ELi32ELi128ELNS_18Fp8KVCacheDataTypeE2ELb0ELi512EEEvPfS2_PT_PKS3_PKT0_S9_ifPKiSB_iPKfiiiSD_SD_iiiii:
.text._ZN4vllm25paged_attention_v2_kernelIfhLi120ELi32ELi128ELNS_18Fp8KVCacheDataTypeE2ELb0ELi512EEEvPfS2_PT_PKS3_PKT0_S9_ifPKiSB_iPKfiiiSD_SD_iiiii:
        /* <DEDUP_REMOVED lines=46> */
.L_x_5630:
        /* <DEDUP_REMOVED lines=24> */
[----:B------:R-:W-:Y:S01]  /*0460*/  MOV R2, 0xfffffff0 ;  /* 0xfffffff000027802 */ /* 0x000fe20000000f00 */
[----:B------:R-:W-:Y:S04]  /*0470*/  BSSY B1, `(.L_x_5596) ;  /* 0x0000021000017945 */ /* 0x000fe80003800000 */
        /* <DEDUP_REMOVED lines=12> */
[----:B------:R-:W-:-:S12]  /*0540*/  IMAD.MOV.U32 R3, RZ, RZ, RZ ;  /* 0x000000ffff037224 */ /* 0x000fd800078e00ff */
        /* <DEDUP_REMOVED lines=8> */
.L_x_5598:
        /* <DEDUP_REMOVED lines=11> */
.L_x_5597:
[----:B------:R-:W-:Y:S05]  /*0680*/  BSYNC B1 ;  /* 0x0000000000017941 */ /* 0x000fea0003800000 */
.L_x_5596:
        /* <DEDUP_REMOVED lines=14> */
.L_x_5601:
        /* <DEDUP_REMOVED lines=100> */
.L_x_5600:
[----:B------:R-:W-:Y:S05]  /*0db0*/  BSYNC B1 ;  /* 0x0000000000017941 */ /* 0x000fea0003800000 */
.L_x_5599:
        /* <DEDUP_REMOVED lines=55> */
.L_x_5603:
[----:B------:R-:W-:Y:S05]  /*1130*/  BSYNC B1 ;  /* 0x0000000000017941 */ /* 0x000fea0003800000 */
.L_x_5602:
        /* <DEDUP_REMOVED lines=26> */
.L_x_5595:
[----:B------:R-:W-:Y:S05]  /*12e0*/  BSYNC B0 ;  /* 0x0000000000007941 */ /* 0x000fea0003800000 */
.L_x_5594:
[----:B------:R-:W2:Y:S01]  /*12f0*/  SHFL.BFLY PT, R2, R3, 0x10, 0x1f ;  /* 0x0e001f0003027f89 */ /* 0x000ea200000e0000 */
[----:B----4-:R-:W-:Y:S01]  /*1300*/  LOP3.LUT P0, R13, R18, 0x1f, RZ, 0xc0, !PT ;  /* 0x0000001f120d7812 */ /* 0x010fe2000780c0ff */
        /* <DEDUP_REMOVED lines=53> */
.L_x_5608:
        /* <DEDUP_REMOVED lines=8> */
.L_x_5607:
[----:B------:R-:W-:Y:S05]  /*16e0*/  BSYNC B1 ;  /* 0x0000000000017941 */ /* 0x000fea0003800000 */
.L_x_5606:
        /* <DEDUP_REMOVED lines=14> */
.L_x_5611:
        /* <DEDUP_REMOVED lines=23> */
[-C--:B-1----:R-:W-:Y:S01]  /*1940*/  FMUL.FTZ R21, R21, R2.reuse ;  /* 0x0000000215157220 */ /* 0x082fe20000410000 */
[-C--:B------:R-:W-:Y:S02]  /*1950*/  FMUL.FTZ R23, R23, R2.reuse ;  /* 0x0000000217177220 */ /* 0x080fe40000410000 */
[----:B------:R-:W-:Y:S01]  /*1960*/  STS [R4+-0x400], R5 ;  /* 0xfffc000504007388 */ /* 0x000fe20000000800 */
[----:B------:R-:W-:-:S03]  /*1970*/  FMUL.FTZ R25, R25, R2 ;  /* 0x0000000219197220 */ /* 0x000fc60000410000 */
[----:B------:R-:W-:Y:S01]  /*1980*/  STS [R4+-0x200], R9 ;  /* 0xfffe000904007388 */ /* 0x000fe20000000800 */
[----:B------:R-:W-:-:S03]  /*1990*/  FMUL.FTZ R27, R27, R2 ;  /* 0x000000021b1b7220 */ /* 0x000fc60000410000 */
[----:B------:R-:W-:Y:S01]  /*19a0*/  STS [R4], R11 ;  /* 0x0000000b04007388 */ /* 0x000fe20000000800 */
[----:B------:R-:W-:-:S03]  /*19b0*/  FMUL.FTZ R29, R29, R2 ;  /* 0x000000021d1d7220 */ /* 0x000fc60000410000 */
[----:B------:R-:W-:Y:S01]  /*19c0*/  STS [R4+0x200], R13 ;  /* 0x0002000d04007388 */ /* 0x000fe20000000800 */
[----:B------:R-:W-:-:S03]  /*19d0*/  FMUL.FTZ R31, R31, R2 ;  /* 0x000000021f1f7220 */ /* 0x000fc60000410000 */
        /* <DEDUP_REMOVED lines=19> */
.L_x_5610:
[----:B------:R-:W-:Y:S05]  /*1b10*/  BSYNC B1 ;  /* 0x0000000000017941 */ /* 0x000fea0003800000 */
.L_x_5609:
        /* <DEDUP_REMOVED lines=31> */
.L_x_5613:
[----:B------:R-:W-:Y:S05]  /*1d10*/  BSYNC B1 ;  /* 0x0000000000017941 */ /* 0x000fea0003800000 */
.L_x_5612:
        /* <DEDUP_REMOVED lines=14> */
.L_x_5605:
[----:B------:R-:W-:Y:S05]  /*1e00*/  BSYNC B0 ;  /* 0x0000000000007941 */ /* 0x000fea0003800000 */
.L_x_5604:
[----:B------:R-:W-:Y:S01]  /*1e10*/  BAR.SYNC.DEFER_BLOCKING 0x0 ;  /* 0x0000000000007b1d */ /* 0x000fe20000010000 */
[----:B------:R-:W-:Y:S02]  /*1e20*/  ISETP.NE.AND P1, PT, R18, RZ, PT ;  /* 0x000000ff1200720c */ /* 0x000fe40003f25270 */
[----:B------:R-:W-:Y:S02]  /*1e30*/  LOP3.LUT P0, RZ, R16, 0x7, RZ, 0xc0, !PT ;  /* 0x0000000710ff7812 */ /* 0x000fe4000780c0ff */
[----:B--2---:R-:W-:Y:S01]  /*1e40*/  LOP3.LUT R2, R18, 0xffffffc0, RZ, 0xc0, !PT ;  /* 0xffffffc012027812 */ /* 0x004fe200078ec0ff */
[----:B------:R-:W-:Y:S03]  /*1e50*/  BSSY B0, `(.L_x_5614) ;  /* 0x0000016000007945 */ /* 0x000fe60003800000 */
[----:B------:R-:W-:Y:S01]  /*1e60*/  ISETP.NE.OR P2, PT, R2, 0x40, P0 ;  /* 0x000000400200780c */ /* 0x000fe20000745670 */
[----:B------:R-:W-:-:S04]  /*1e70*/  IMAD R2, R6, 0x78, RZ ;  /* 0x0000007806027824 */ /* 0x000fc800078e02ff */
[----:B------:R-:W-:Y:S08]  /*1e80*/  @P1 BRA `(.L_x_5615) ;  /* 0x0000000000481947 */ /* 0x000ff00003800000 */
[----:B---3--:R-:W-:Y:S01]  /*1e90*/  IMAD R4, R20, UR39, RZ ;  /* 0x0000002714047c24 */ /* 0x008fe2000f8e02ff */
        /* <DEDUP_REMOVED lines=17> */
.L_x_5615:
[----:B------:R-:W-:Y:S05]  /*1fb0*/  BSYNC B0 ;  /* 0x0000000000007941 */ /* 0x000fea0003800000 */
.L_x_5614:
[----:B------:R-:W-:Y:S01]  /*1fc0*/  BAR.SYNC.DEFER_BLOCKING 0x0 ;  /* 0x0000000000007b1d */ /* 0x000fe20000010000 */
[----:B------:R-:W-:Y:S01]  /*1fd0*/  HFMA2.MMA R27, -RZ, RZ, 0, 0 ;  /* 0x00000000ff1b7435 */ /* 0x000fe200000001ff */
[----:B------:R-:W-:Y:S01]  /*1fe0*/  IMAD.MOV.U32 R23, RZ, RZ, RZ ;  /* 0x000000ffff177224 */ /* 0x000fe200078e00ff */
[----:B-12---:R-:W-:Y:S01]  /*1ff0*/  HFMA2.MMA R0, -RZ, RZ, 0, 0 ;  /* 0x00000000ff007435 */ /* 0x006fe200000001ff */
[----:B------:R-:W-:Y:S01]  /*2000*/  CS2R R24, SRZ ;  /* 0x0000000000187805 */ /* 0x000fe2000001ff00 */
[----:B------:R-:W-:Y:S01]  /*2010*/  IMAD.MOV.U32 R29, RZ, RZ, RZ ;  /* 0x000000ffff1d7224 */ /* 0x000fe200078e00ff */
[----:B------:R-:W-:Y:S01]  /*2020*/  BSSY B0, `(.L_x_5616) ;  /* 0x0000038000007945 */ /* 0x000fe20003800000 */
[----:B------:R-:W-:Y:S02]  /*2030*/  CS2R R38, SRZ ;  /* 0x0000000000267805 */ /* 0x000fe4000001ff00 */
[----:B------:R-:W-:Y:S01]  /*2040*/  CS2R R36, SRZ ;  /* 0x0000000000247805 */ /* 0x000fe2000001ff00 */
[----:B------:R-:W-:Y:S01]  /*2050*/  IMAD.MOV.U32 R45, RZ, RZ, RZ ;  /* 0x000000ffff2d7224 */ /* 0x000fe200078e00ff */
[----:B------:R-:W-:-:S02]  /*2060*/  CS2R R34, SRZ ;  /* 0x0000000000227805 */ /* 0x000fc4000001ff00 */
[----:B------:R-:W-:Y:S02]  /*2070*/  CS2R R32, SRZ ;  /* 0x0000000000207805 */ /* 0x000fe4000001ff00 */
[----:B---3--:R-:W-:Y:S01]  /*2080*/  CS2R R8, SRZ ;  /* 0x0000000000087805 */ /* 0x008fe2000001ff00 */
[----:B------:R-:W-:Y:S01]  /*2090*/  IMAD.MOV.U32 R43, RZ, RZ, RZ ;  /* 0x000000ffff2b7224 */ /* 0x000fe200078e00ff */
[----:B------:R-:W-:Y:S02]  /*20a0*/  MOV R41, RZ ;  /* 0x000000ff00297202 */ /* 0x000fe40000000f00 */
[----:B------:R-:W-:Y:S02]  /*20b0*/  CS2R R10, SRZ ;  /* 0x00000000000a7805 */ /* 0x000fe4000001ff00 */
[----:B------:R-:W-:Y:S02]  /*20c0*/  CS2R R6, SRZ ;  /* 0x0000000000067805 */ /* 0x000fe4000001ff00 */
[----:B------:R-:W-:-:S02]  /*20d0*/  CS2R R12, SRZ ;  /* 0x00000000000c7805 */ /* 0x000fc4000001ff00 */
[----:B------:R-:W-:Y:S01]  /*20e0*/  CS2R R30, SRZ ;  /* 0x00000000001e7805 */ /* 0x000fe2000001ff00 */
[----:B------:R-:W-:Y:S02]  /*20f0*/  IMAD.MOV.U32 R14, RZ, RZ, RZ ;  /* 0x000000ffff0e7224 */ /* 0x000fe400078e00ff */
        /* <DEDUP_REMOVED lines=42> */
.L_x_5617:
[----:B------:R-:W-:Y:S05]  /*23a0*/  BSYNC B0 ;  /* 0x0000000000007941 */ /* 0x000fea0003800000 */
.L_x_5616:
        /* <DEDUP_REMOVED lines=9> */
[----:B-1----:R-:W-:Y:S01]  /*2440*/  LEA.HI.SX32 R4, R15, R2, 0x1d ;  /* 0x000000020f047211 */ /* 0x002fe200078feaff */
[----:B--2---:R-:W-:-:S06]  /*2450*/  ULEA UR4, UR5, UR4, 0x18 ;  /* 0x0000000405047291 */ /* 0x004fcc000f8ec03f */
[----:B------:R-:W-:-:S05]  /*2460*/  LEA R4, R4, UR4, 0x2 ;  /* 0x0000000404047c11 */ /* 0x000fca000f8e10ff */
        /* <DEDUP_REMOVED lines=60> */
.L_x_5619:
[----:B------:R-:W-:Y:S05]  /*2830*/  BSYNC B0 ;  /* 0x0000000000007941 */ /* 0x000fea0003800000 */
.L_x_5618:
        /* <DEDUP_REMOVED lines=44> */
.L_x_5621:
[----:B------:R-:W-:Y:S05]  /*2b00*/  BSYNC B0 ;  /* 0x0000000000007941 */ /* 0x000fea0003800000 */
.L_x_5620:
        /* <DEDUP_REMOVED lines=71> */
[----:B------:R-:W-:Y:S01]  /*2f80*/  FADD.FTZ R3, R3, R28 ;  /* 0x0000001c03037221 */ /* 0x000fe20000010000 */
[----:B-1----:R-:W-:-:S07]  /*2f90*/  FADD.FTZ R11, R11, R4 ;  /* 0x000000040b0b7221 */ /* 0x002fce0000010000 */
.L_x_5623:
[----:B------:R-:W-:Y:S05]  /*2fa0*/  BSYNC B0 ;  /* 0x0000000000007941 */ /* 0x000fea0003800000 */
.L_x_5622:
[----:B------:R-:W-:Y:S06]  /*2fb0*/  BAR.SYNC.DEFER_BLOCKING 0x0 ;  /* 0x0000000000007b1d */ /* 0x000fec0000010000 */
[----:B------:R-:W-:Y:S05]  /*2fc0*/  @P2 EXIT ;  /* 0x000000000000294d */ /* 0x000fea0003800000 */
[----:B------:R-:W-:Y:S01]  /*2fd0*/  UIMAD UR4, UR38, 0x78, URZ ;  /* 0x00000078260478a4 */ /* 0x000fe2000f8e023f */
[----:B------:R-:W-:-:S05]  /*2fe0*/  IMAD R2, R20, UR39, RZ ;  /* 0x0000002714027c24 */ /* 0x000fca000f8e02ff */
[----:B------:R-:W-:Y:S02]  /*2ff0*/  IMAD R2, R2, UR4, RZ ;  /* 0x0000000402027c24 */ /* 0x000fe4000f8e02ff */
[----:B0-----:R-:W-:Y:S01]  /*3000*/  IMAD R17, R17, UR4, RZ ;  /* 0x0000000411117c24 */ /* 0x001fe2000f8e02ff */
[----:B------:R-:W-:Y:S06]  /*3010*/  @P0 EXIT ;  /* 0x000000000000094d */ /* 0x000fec0003800000 */
[----:B------:R-:W-:Y:S01]  /*3020*/  SHF.R.S32.HI R15, RZ, 0x1f, R16 ;  /* 0x0000001fff0f7819 */ /* 0x000fe20000011410 */
[----:B------:R-:W-:Y:S01]  /*3030*/  IMAD R19, R19, 0x78, RZ ;  /* 0x0000007813137824 */ /* 0x000fe200078e02ff */
[----:B------:R-:W-:Y:S01]  /*3040*/  SHF.R.S32.HI R21, RZ, 0x1f, R17 ;  /* 0x0000001fff157819 */ /* 0x000fe20000011411 */
[----:B------:R-:W-:Y:S01]  /*3050*/  ULDC.64 UR4, c[0x0][0x220] ;  /* 0x0000880000047ab9 */ /* 0x000fe20000000a00 */
[----:B------:R-:W-:Y:S02]  /*3060*/  LEA.HI R15, R15, R16, RZ, 0x3 ;  /* 0x000000100f0f7211 */ /* 0x000fe400078f18ff */
[--C-:B-1----:R-:W-:Y:S02]  /*3070*/  IADD3 R4, P0, P1, R2, R17, R19.reuse ;  /* 0x0000001102047210 */ /* 0x102fe4000791e013 */
[----:B------:R-:W-:Y:S02]  /*3080*/  SHF.R.S32.HI R16, RZ, 0x1f, R2 ;  /* 0x0000001fff107819 */ /* 0x000fe40000011402 */
[----:B------:R-:W-:-:S02]  /*3090*/  SHF.R.S32.HI R2, RZ, 0x1f, R19 ;  /* 0x0000001fff027819 */ /* 0x000fc40000011413 */
[----:B------:R-:W-:Y:S02]  /*30a0*/  SHF.R.S32.HI R15, RZ, 0x3, R15 ;  /* 0x00000003ff0f7819 */ /* 0x000fe4000001140f */
[----:B------:R-:W-:Y:S02]  /*30b0*/  IADD3.X R2, R16, R21, R2, P0, P1 ;  /* 0x0000001510027210 */ /* 0x000fe400007e2402 */
[C---:B------:R-:W-:Y:S01]  /*30c0*/  IADD3 R16, P0, R15.reuse, R4, RZ ;  /* 0x000000040f107210 */ /* 0x040fe20007f1e0ff */
[C---:B------:R-:W-:Y:S01]  /*30d0*/  VIADD R17, R15.reuse, 0x4 ;  /* 0x000000040f117836 */ /* 0x040fe20000000000 */
[C---:B------:R-:W-:Y:S02]  /*30e0*/  IADD3 R22, R15.reuse, 0xc, RZ ;  /* 0x0000000c0f167810 */ /* 0x040fe40007ffe0ff */
[----:B------:R-:W-:Y:S02]  /*30f0*/  LEA.HI.X.SX32 R19, R15, R2, 0x1, P0 ;  /* 0x000000020f137211 */ /* 0x000fe400000f0eff */
[----:B------:R-:W-:-:S02]  /*3100*/  LEA R20, P0, R16, UR4, 0x2 ;  /* 0x0000000410147c11 */ /* 0x000fc4000f8010ff */
[----:B------:R-:W-:Y:S02]  /*3110*/  IADD3 R18, P1, R17, R4, RZ ;  /* 0x0000000411127210 */ /* 0x000fe40007f3e0ff */
[----:B------:R-:W-:Y:S01]  /*3120*/  LEA.HI.X R21, R16, UR5, R19, 0x2, P0 ;  /* 0x0000000510157c11 */ /* 0x000fe200080f1413 */
[----:B------:R-:W-:Y:S01]  /*3130*/  VIADD R19, R15, 0x8 ;  /* 0x000000080f137836 */ /* 0x000fe20000000000 */
[----:B------:R-:W-:Y:S02]  /*3140*/  LEA.HI.X.SX32 R17, R17, R2, 0x1, P1 ;  /* 0x0000000211117211 */ /* 0x000fe400008f0eff */
[C---:B------:R-:W-:Y:S01]  /*3150*/  LEA R16, P0, R18.reuse, UR4, 0x2 ;  /* 0x0000000412107c11 */ /* 0x040fe2000f8010ff */
[----:B------:R0:W-:Y:S01]  /*3160*/  STG.E desc[UR36][R20.64], R23 ;  /* 0x0000001714007986 */ /* 0x0001e2000c101924 */
[----:B------:R-:W-:Y:S02]  /*3170*/  IADD3 R28, P1, R19, R4, RZ ;  /* 0x00000004131c7210 */ /* 0x000fe40007f3e0ff */
[----:B------:R-:W-:-:S02]  /*3180*/  LEA.HI.X R17, R18, UR5, R17, 0x2, P0 ;  /* 0x0000000512117c11 */ /* 0x000fc400080f1411 */
[----:B------:R-:W-:Y:S02]  /*3190*/  LEA.HI.X.SX32 R19, R19, R2, 0x1, P1 ;  /* 0x0000000213137211 */ /* 0x000fe400008f0eff */
[----:B------:R-:W-:Y:S01]  /*31a0*/  LEA R18, P0, R28, UR4, 0x2 ;  /* 0x000000041c127c11 */ /* 0x000fe2000f8010ff */
[----:B------:R1:W-:Y:S01]  /*31b0*/  STG.E desc[UR36][R16.64], R24 ;  /* 0x0000001810007986 */ /* 0x0003e2000c101924 */
[----:B------:R-:W-:Y:S02]  /*31c0*/  IADD3 R26, P1, R22, R4, RZ ;  /* 0x00000004161a7210 */ /* 0x000fe40007f3e0ff */
[----:B------:R-:W-:Y:S01]  /*31d0*/  LEA.HI.X R19, R28, UR5, R19, 0x2, P0 ;  /* 0x000000051c137c11 */ /* 0x000fe200080f1413 */
[C---:B0-----:R-:W-:Y:S01]  /*31e0*/  VIADD R20, R15.reuse, 0x10 ;  /* 0x000000100f147836 */ /* 0x041fe20000000000 */
[----:B------:R-:W-:Y:S01]  /*31f0*/  LEA.HI.X.SX32 R40, R22, R2, 0x1, P1 ;  /* 0x0000000216287211 */ /* 0x000fe200008f0eff */
[C---:B------:R-:W-:Y:S01]  /*3200*/  VIADD R28, R15.reuse, 0x14 ;  /* 0x000000140f1c7836 */ /* 0x040fe20000000000 */
[C---:B------:R-:W-:Y:S01]  /*3210*/  LEA R22, P0, R26.reuse, UR4, 0x2 ;  /* 0x000000041a167c11 */ /* 0x040fe2000f8010ff */
[----:B------:R-:W-:Y:S03]  /*3220*/  STG.E desc[UR36][R18.64], R25 ;  /* 0x0000001912007986 */ /* 0x000fe6000c101924 */
[----:B------:R-:W-:Y:S01]  /*3230*/  LEA.HI.X R23, R26, UR5, R40, 0x2, P0 ;  /* 0x000000051a177c11 */ /* 0x000fe200080f1428 */
[----:B-1----:R-:W-:Y:S01]  /*3240*/  VIADD R24, R15, 0x18 ;  /* 0x000000180f187836 */ /* 0x002fe20000000000 */
[----:B------:R-:W-:-:S02]  /*3250*/  IADD3 R21, P0, R20, R4, RZ ;  /* 0x0000000414157210 */ /* 0x000fc40007f1e0ff */
[----:B------:R-:W-:Y:S01]  /*3260*/  IADD3 R26, P1, R28, R4, RZ ;  /* 0x000000041c1a7210 */ /* 0x000fe20007f3e0ff */
[----:B------:R0:W-:Y:S01]  /*3270*/  STG.E desc[UR36][R22.64], R27 ;  /* 0x0000001b16007986 */ /* 0x0001e2000c101924 */
[-C--:B------:R-:W-:Y:S02]  /*3280*/  LEA.HI.X.SX32 R40, R20, R2.reuse, 0x1, P0 ;  /* 0x0000000214287211 */ /* 0x080fe400000f0eff */
[C---:B------:R-:W-:Y:S02]  /*3290*/  LEA R20, P0, R21.reuse, UR4, 0x2 ;  /* 0x0000000415147c11 */ /* 0x040fe4000f8010ff */
[----:B------:R-:W-:Y:S02]  /*32a0*/  LEA.HI.X.SX32 R28, R28, R2, 0x1, P1 ;  /* 0x000000021c1c7211 */ /* 0x000fe400008f0eff */
[----:B------:R-:W-:Y:S02]  /*32b0*/  LEA R16, P1, R26, UR4, 0x2 ;  /* 0x000000041a107c11 */ /* 0x000fe4000f8210ff */
[----:B------:R-:W-:Y:S01]  /*32c0*/  LEA.HI.X R21, R21, UR5, R40, 0x2, P0 ;  /* 0x0000000515157c11 */ /* 0x000fe200080f1428 */
[C---:B------:R-:W-:Y:S01]  /*32d0*/  VIADD R40, R15.reuse, 0x20 ;  /* 0x000000200f287836 */ /* 0x040fe20000000000 */
[----:B------:R-:W-:Y:S01]  /*32e0*/  IADD3 R42, P0, R24, R4, RZ ;  /* 0x00000004182a7210 */ /* 0x000fe20007f1e0ff */
[C---:B0-----:R-:W-:Y:S01]  /*32f0*/  VIADD R23, R15.reuse, 0x24 ;  /* 0x000000240f177836 */ /* 0x041fe20000000000 */
[----:B------:R-:W-:Y:S01]  /*3300*/  LEA.HI.X R17, R26, UR5, R28, 0x2, P1 ;  /* 0x000000051a117c11 */ /* 0x000fe200088f141c */
[C---:B------:R-:W-:Y:S01]  /*3310*/  VIADD R22, R15.reuse, 0x28 ;  /* 0x000000280f167836 */ /* 0x040fe20000000000 */
        /* <DEDUP_REMOVED lines=9> */
[----:B------:R-:W-:Y:S01]  /*33b0*/  LEA R24, P0, R25, UR4, 0x2 ;  /* 0x0000000419187c11 */ /* 0x000fe2000f8010ff */
[----:B------:R1:W-:Y:S01]  /*33c0*/  STG.E desc[UR36][R18.64], R36 ;  /* 0x0000002412007986 */ /* 0x0003e2000c101924 */
[----:B------:R-:W-:-:S02]  /*33d0*/  LEA.HI.X.SX32 R40, R40, R2, 0x1, P2 ;  /* 0x0000000228287211 */ /* 0x000fc400010f0eff */
[C---:B------:R-:W-:Y:S02]  /*33e0*/  LEA R26, P1, R28.reuse, UR4, 0x2 ;  /* 0x000000041c1a7c11 */ /* 0x040fe4000f8210ff */
[----:B------:R-:W-:Y:S01]  /*33f0*/  LEA.HI.X R25, R25, UR5, R42, 0x2, P0 ;  /* 0x0000000519197c11 */ /* 0x000fe200080f142a */
[----:B------:R-:W-:Y:S01]  /*3400*/  VIADD R42, R15, 0x30 ;  /* 0x000000300f2a7836 */ /* 0x000fe20000000000 */
[----:B------:R-:W-:Y:S02]  /*3410*/  LEA.HI.X R27, R28, UR5, R40, 0x2, P1 ;  /* 0x000000051c1b7c11 */ /* 0x000fe400088f1428 */
[-C--:B0-----:R-:W-:Y:S01]  /*3420*/  IADD3 R17, P0, R23, R4.reuse, RZ ;  /* 0x0000000417117210 */ /* 0x081fe20007f1e0ff */
[----:B------:R0:W-:Y:S01]  /*3430*/  STG.E desc[UR36][R24.64], R45 ;  /* 0x0000002d18007986 */ /* 0x0001e2000c101924 */
[----:B------:R-:W-:Y:S02]  /*3440*/  IADD3 R44, P1, R22, R4, RZ ;  /* 0x00000004162c7210 */ /* 0x000fe40007f3e0ff */
[----:B------:R-:W-:Y:S01]  /*3450*/  IADD3 R40, R15, 0x2c, RZ ;  /* 0x0000002c0f287810 */ /* 0x000fe20007ffe0ff */
[----:B------:R2:W-:Y:S01]  /*3460*/  STG.E desc[UR36][R26.64], R34 ;  /* 0x000000221a007986 */ /* 0x0005e2000c101924 */
[----:B-1----:R-:W-:-:S02]  /*3470*/  LEA.HI.X.SX32 R18, R23, R2, 0x1, P0 ;  /* 0x0000000217127211 */ /* 0x002fc400000f0eff */
[----:B------:R-:W-:Y:S02]  /*3480*/  LEA.HI.X.SX32 R23, R22, R2, 0x1, P1 ;  /* 0x0000000216177211 */ /* 0x000fe400008f0eff */
[----:B------:R-:W-:Y:S02]  /*3490*/  LEA R28, P0, R17, UR4, 0x2 ;  /* 0x00000004111c7c11 */ /* 0x000fe4000f8010ff */
[----:B------:R-:W-:Y:S01]  /*34a0*/  LEA R16, P1, R44, UR4, 0x2 ;  /* 0x000000042c107c11 */ /* 0x000fe2000f8210ff */
[C---:B0-----:R-:W-:Y:S01]  /*34b0*/  VIADD R25, R15.reuse, 0x40 ;  /* 0x000000400f197836 */ /* 0x041fe20000000000 */
[-C--:B------:R-:W-:Y:S02]  /*34c0*/  IADD3 R21, P2, R40, R4.reuse, RZ ;  /* 0x0000000428157210 */ /* 0x080fe40007f5e0ff */
[----:B------:R-:W-:Y:S01]  /*34d0*/  IADD3 R22, P3, R42, R4, RZ ;  /* 0x000000042a167210 */ /* 0x000fe20007f7e0ff */
[----:B--2---:R-:W-:Y:S01]  /*34e0*/  VIADD R34, R15, 0x64 ;  /* 0x000000640f227836 */ /* 0x004fe20000000000 */
[----:B------:R-:W-:-:S02]  /*34f0*/  LEA.HI.X R29, R17, UR5, R18, 0x2, P0 ;  /* 0x00000005111d7c11 */ /* 0x000fc400080f1412 */
[----:B------:R-:W-:Y:S02]  /*3500*/  LEA.HI.X R17, R44, UR5, R23, 0x2, P1 ;  /* 0x000000052c117c11 */ /* 0x000fe400088f1417 */
[-C--:B------:R-:W-:Y:S01]  /*3510*/  LEA.HI.X.SX32 R40, R40, R2.reuse, 0x1, P2 ;  /* 0x0000000228287211 */ /* 0x080fe200010f0eff */
[----:B------:R0:W-:Y:S01]  /*3520*/  STG.E desc[UR36][R28.64], R32 ;  /* 0x000000201c007986 */ /* 0x0001e2000c101924 */
[----:B------:R-:W-:Y:S02]  /*3530*/  LEA R18, P0, R21, UR4, 0x2 ;  /* 0x0000000415127c11 */ /* 0x000fe4000f8010ff */
[----:B------:R-:W-:Y:S01]  /*3540*/  LEA.HI.X.SX32 R23, R42, R2, 0x1, P3 ;  /* 0x000000022a177211 */ /* 0x000fe200018f0eff */
[----:B------:R-:W-:Y:S01]  /*3550*/  VIADD R42, R15, 0x38 ;  /* 0x000000380f2a7836 */ /* 0x000fe20000000000 */
[----:B------:R-:W-:Y:S01]  /*3560*/  LEA R20, P1, R22, UR4, 0x2 ;  /* 0x0000000416147c11 */ /* 0x000fe2000f8210ff */
[----:B------:R1:W-:Y:S01]  /*3570*/  STG.E desc[UR36][R16.64], R8 ;  /* 0x0000000810007986 */ /* 0x0003e2000c101924 */
[----:B------:R-:W-:-:S02]  /*3580*/  LEA.HI.X R19, R21, UR5, R40, 0x2, P0 ;  /* 0x0000000515137c11 */ /* 0x000fc400080f1428 */
[----:B------:R-:W-:Y:S01]  /*3590*/  LEA.HI.X R21, R22, UR5, R23, 0x2, P1 ;  /* 0x0000000516157c11 */ /* 0x000fe200088f1417 */
[C---:B------:R-:W-:Y:S01]  /*35a0*/  VIADD R23, R15.reuse, 0x34 ;  /* 0x000000340f177836 */ /* 0x040fe20000000000 */
[C---:B------:R-:W-:Y:S01]  /*35b0*/  IADD3 R44, R15.reuse, 0x3c, RZ ;  /* 0x0000003c0f2c7810 */ /* 0x040fe20007ffe0ff */
[----:B------:R2:W-:Y:S01]  /*35c0*/  STG.E desc[UR36][R18.64], R43 ;  /* 0x0000002b12007986 */ /* 0x0005e2000c101924 */
[-C--:B------:R-:W-:Y:S01]  /*35d0*/  IADD3 R36, P1, R42, R4.reuse, RZ ;  /* 0x000000042a247210 */ /* 0x080fe20007f3e0ff */
[----:B0-----:R-:W-:Y:S01]  /*35e0*/  VIADD R32, R15, 0x68 ;  /* 0x000000680f207836 */ /* 0x001fe20000000000 */
[-C--:B------:R-:W-:Y:S01]  /*35f0*/  IADD3 R24, P0, R23, R4.reuse, RZ ;  /* 0x0000000417187210 */ /* 0x080fe20007f1e0ff */
[----:B------:R-:W-:Y:S01]  /*3600*/  STG.E desc[UR36][R20.64], R41 ;  /* 0x0000002914007986 */ /* 0x000fe2000c101924 */
[----:B------:R-:W-:Y:S01]  /*3610*/  IADD3 R40, P2, R44, R4, RZ ;  /* 0x000000042c287210 */ /* 0x000fe20007f5e0ff */
[----:B-1----:R-:W-:Y:S01]  /*3620*/  VIADD R8, R15, 0x54 ;  /* 0x000000540f087836 */ /* 0x002fe20000000000 */
[----:B------:R-:W-:-:S02]  /*3630*/  LEA.HI.X.SX32 R23, R23, R2, 0x1, P0 ;  /* 0x0000000217177211 */ /* 0x000fc400000f0eff */
[C---:B------:R-:W-:Y:S02]  /*3640*/  LEA R22, P0, R24.reuse, UR4, 0x2 ;  /* 0x0000000418167c11 */ /* 0x040fe4000f8010ff */
[----:B------:R-:W-:Y:S01]  /*3650*/  IADD3 R38, P3, R25, R4, RZ ;  /* 0x0000000419267210 */ /* 0x000fe20007f7e0ff */
[C---:B--2---:R-:W-:Y:S01]  /*3660*/  VIADD R43, R15.reuse, 0x74 ;  /* 0x000000740f2b7836 */ /* 0x044fe20000000000 */
[----:B------:R-:W-:Y:S02]  /*3670*/  LEA.HI.X R23, R24, UR5, R23, 0x2, P0 ;  /* 0x0000000518177c11 */ /* 0x000fe400080f1417 */
[-C--:B------:R-:W-:Y:S02]  /*3680*/  LEA.HI.X.SX32 R45, R42, R2.reuse, 0x1, P1 ;  /* 0x000000022a2d7211 */ /* 0x080fe400008f0eff */
[----:B------:R-:W-:Y:S01]  /*3690*/  LEA R24, P0, R36, UR4, 0x2 ;  /* 0x0000000424187c11 */ /* 0x000fe2000f8010ff */
[----:B------:R0:W-:Y:S01]  /*36a0*/  STG.E desc[UR36][R22.64], R39 ;  /* 0x0000002716007986 */ /* 0x0001e2000c101924 */
[----:B------:R-:W-:Y:S01]  /*36b0*/  LEA.HI.X.SX32 R27, R44, R2, 0x1, P2 ;  /* 0x000000022c1b7211 */ /* 0x000fe200010f0eff */
[----:B------:R-:W-:Y:S01]  /*36c0*/  VIADD R44, R15, 0x44 ;  /* 0x000000440f2c7836 */ /* 0x000fe20000000000 */
[----:B------:R-:W-:-:S02]  /*36d0*/  LEA R26, P1, R40, UR4, 0x2 ;  /* 0x00000004281a7c11 */ /* 0x000fc4000f8210ff */
[----:B------:R-:W-:Y:S02]  /*36e0*/  LEA.HI.X.SX32 R29, R25, R2, 0x1, P3 ;  /* 0x00000002191d7211 */ /* 0x000fe400018f0eff */
[----:B------:R-:W-:Y:S02]  /*36f0*/  LEA R28, P2, R38, UR4, 0x2 ;  /* 0x00000004261c7c11 */ /* 0x000fe4000f8410ff */
[----:B------:R-:W-:Y:S02]  /*3700*/  LEA.HI.X R25, R36, UR5, R45, 0x2, P0 ;  /* 0x0000000524197c11 */ /* 0x000fe400080f142d */
[----:B------:R-:W-:Y:S01]  /*3710*/  LEA.HI.X R27, R40, UR5, R27, 0x2, P1 ;  /* 0x00000005281b7c11 */ /* 0x000fe200088f141b */
[C---:B0-----:R-:W-:Y:S01]  /*3720*/  VIADD R22, R15.reuse, 0x58 ;  /* 0x000000580f167836 */ /* 0x041fe20000000000 */
[----:B------:R-:W-:Y:S01]  /*3730*/  LEA.HI.X R29, R38, UR5, R29, 0x2, P2 ;  /* 0x00000005261d7c11 */ /* 0x000fe200090f141d */
[----:B------:R0:W-:Y:S01]  /*3740*/  STG.E desc[UR36][R24.64], R37 ;  /* 0x0000002518007986 */ /* 0x0001e2000c101924 */
[C---:B------:R-:W-:Y:S01]  /*3750*/  IADD3 R39, R15.reuse, 0x4c, RZ ;  /* 0x0000004c0f277810 */ /* 0x040fe20007ffe0ff */
[C---:B------:R-:W-:Y:S01]  /*3760*/  VIADD R40, R15.reuse, 0x60 ;  /* 0x000000600f287836 */ /* 0x040fe20000000000 */
[----:B------:R-:W-:Y:S01]  /*3770*/  IADD3 R42, R15, 0x5c, RZ ;  /* 0x0000005c0f2a7810 */ /* 0x000fe20007ffe0ff */
[----:B------:R1:W-:Y:S01]  /*3780*/  STG.E desc[UR36][R26.64], R35 ;  /* 0x000000231a007986 */ /* 0x0003e2000c101924 */
[----:B------:R-:W-:-:S02]  /*3790*/  IADD3 R38, P1, R44, R4, RZ ;  /* 0x000000042c267210 */ /* 0x000fc40007f3e0ff */
[-C--:B------:R-:W-:Y:S01]  /*37a0*/  IADD3 R36, P6, R39, R4.reuse, RZ ;  /* 0x0000000427247210 */ /* 0x080fe20007fde0ff */
[----:B------:R2:W-:Y:S01]  /*37b0*/  STG.E desc[UR36][R28.64], R33 ;  /* 0x000000211c007986 */ /* 0x0005e2000c101924 */
[-C--:B------:R-:W-:Y:S02]  /*37c0*/  IADD3 R18, P2, R8, R4.reuse, RZ ;  /* 0x0000000408127210 */ /* 0x080fe40007f5e0ff */
[C---:B------:R-:W-:Y:S01]  /*37d0*/  IADD3 R45, R15.reuse, 0x6c, RZ ;  /* 0x0000006c0f2d7810 */ /* 0x040fe20007ffe0ff */
[C---:B0-----:R-:W-:Y:S01]  /*37e0*/  VIADD R37, R15.reuse, 0x48 ;  /* 0x000000480f257836 */ /* 0x041fe20000000000 */
[-C--:B------:R-:W-:Y:S02]  /*37f0*/  IADD3 R19, P4, R22, R4.reuse, RZ ;  /* 0x0000000416137210 */ /* 0x080fe40007f9e0ff */
[-C--:B------:R-:W-:Y:S01]  /*3800*/  IADD3 R21, P0, R42, R4.reuse, RZ ;  /* 0x000000042a157210 */ /* 0x080fe20007f1e0ff */
[----:B-1----:R-:W-:Y:S01]  /*3810*/  VIADD R35, R15, 0x70 ;  /* 0x000000700f237836 */ /* 0x002fe20000000000 */
[----:B------:R-:W-:-:S02]  /*3820*/  IADD3 R16, P3, R37, R4, RZ ;  /* 0x0000000425107210 */ /* 0x000fc40007f7e0ff */
[-C--:B------:R-:W-:Y:S01]  /*3830*/  LEA.HI.X.SX32 R41, R44, R2.reuse, 0x1, P1 ;  /* 0x000000022c297211 */ /* 0x080fe200008f0eff */
[----:B--2---:R-:W-:Y:S01]  /*3840*/  VIADD R29, R15, 0x50 ;  /* 0x000000500f1d7836 */ /* 0x004fe20000000000 */
[-C--:B------:R-:W-:Y:S02]  /*3850*/  LEA.HI.X.SX32 R37, R37, R2.reuse, 0x1, P3 ;  /* 0x0000000225257211 */ /* 0x080fe400018f0eff */
[----:B------:R-:W-:Y:S02]  /*3860*/  LEA.HI.X.SX32 R39, R39, R2, 0x1, P6 ;  /* 0x0000000227277211 */ /* 0x000fe400030f0eff */
[C---:B------:R-:W-:Y:S02]  /*3870*/  IADD3 R17, P5, R29.reuse, R4, RZ ;  /* 0x000000041d117210 */ /* 0x040fe40007fbe0ff */
[-C--:B------:R-:W-:Y:S02]  /*3880*/  LEA.HI.X.SX32 R33, R8, R2.reuse, 0x1, P2 ;  /* 0x0000000208217211 */ /* 0x080fe400010f0eff */
[----:B------:R-:W-:-:S02]  /*3890*/  LEA.HI.X.SX32 R20, R29, R2, 0x1, P5 ;  /* 0x000000021d147211 */ /* 0x000fc400028f0eff */
[-C--:B------:R-:W-:Y:S02]  /*38a0*/  IADD3 R23, P1, R40, R4.reuse, RZ ;  /* 0x0000000428177210 */ /* 0x080fe40007f3e0ff */
[-C--:B------:R-:W-:Y:S02]  /*38b0*/  IADD3 R25, P3, R34, R4.reuse, RZ ;  /* 0x0000000422197210 */ /* 0x080fe40007f7e0ff */
[-C--:B------:R-:W-:Y:S02]  /*38c0*/  IADD3 R27, P6, R32, R4.reuse, RZ ;  /* 0x00000004201b7210 */ /* 0x080fe40007fde0ff */
[----:B------:R-:W-:Y:S02]  /*38d0*/  IADD3 R29, P5, R45, R4, RZ ;  /* 0x000000042d1d7210 */ /* 0x000fe40007fbe0ff */
[----:B------:R-:W-:Y:S02]  /*38e0*/  LEA.HI.X.SX32 R22, R22, R2, 0x1, P4 ;  /* 0x0000000216167211 */ /* 0x000fe400020f0eff */
[----:B------:R-:W-:-:S02]  /*38f0*/  IADD3 R8, P2, R35, R4, RZ ;  /* 0x0000000423087210 */ /* 0x000fc40007f5e0ff */
[----:B------:R-:W-:Y:S02]  /*3900*/  IADD3 R4, P4, R43, R4, RZ ;  /* 0x000000042b047210 */ /* 0x000fe40007f9e0ff */
[-C--:B------:R-:W-:Y:S02]  /*3910*/  LEA.HI.X.SX32 R24, R42, R2.reuse, 0x1, P0 ;  /* 0x000000022a187211 */ /* 0x080fe400000f0eff */
[----:B------:R-:W-:Y:S02]  /*3920*/  LEA R42, P0, R38, UR4, 0x2 ;  /* 0x00000004262a7c11 */ /* 0x000fe4000f8010ff */
[-C--:B------:R-:W-:Y:S02]  /*3930*/  LEA.HI.X.SX32 R15, R35, R2.reuse, 0x1, P2 ;  /* 0x00000002230f7211 */ /* 0x080fe400010f0eff */
[-C--:B------:R-:W-:Y:S02]  /*3940*/  LEA.HI.X.SX32 R35, R43, R2.reuse, 0x1, P4 ;  /* 0x000000022b237211 */ /* 0x080fe400020f0eff */
[----:B------:R-:W-:-:S02]  /*3950*/  LEA.HI.X.SX32 R26, R40, R2, 0x1, P1 ;  /* 0x00000002281a7211 */ /* 0x000fc400008f0eff */
[----:B------:R-:W-:Y:S02]  /*3960*/  LEA.HI.X R43, R38, UR5, R41, 0x2, P0 ;  /* 0x00000005262b7c11 */ /* 0x000fe400080f1429 */
[----:B------:R-:W-:Y:S02]  /*3970*/  LEA R40, P0, R16, UR4, 0x2 ;  /* 0x0000000410287c11 */ /* 0x000fe4000f8010ff */
[----:B------:R-:W-:Y:S01]  /*3980*/  LEA R38, P1, R36, UR4, 0x2 ;  /* 0x0000000424267c11 */ /* 0x000fe2000f8210ff */
[----:B------:R-:W-:Y:S01]  /*3990*/  STG.E desc[UR36][R42.64], R10 ;  /* 0x0000000a2a007986 */ /* 0x000fe2000c101924 */
        /* <DEDUP_REMOVED lines=16> */
[-C--:B------:R-:W-:Y:S02]  /*3aa0*/  LEA.HI.X.SX32 R28, R34, R2.reuse, 0x1, P3 ;  /* 0x00000002221c7211 */ /* 0x080fe400018f0eff */
[----:B------:R-:W-:Y:S01]  /*3ab0*/  LEA R24, P1, R25, UR4, 0x2 ;  /* 0x0000000419187c11 */ /* 0x000fe2000f8210ff */
[----:B------:R-:W-:Y:S01]  /*3ac0*/  STG.E desc[UR36][R20.64], R12 ;  /* 0x0000000c14007986 */ /* 0x000fe2000c101924 */
[----:B------:R-:W-:Y:S02]  /*3ad0*/  LEA.HI.X R23, R23, UR5, R26, 0x2, P0 ;  /* 0x0000000517177c11 */ /* 0x000fe400080f141a */
[----:B------:R-:W-:Y:S02]  /*3ae0*/  LEA.HI.X.SX32 R32, R32, R2, 0x1, P6 ;  /* 0x0000000220207211 */ /* 0x000fe400030f0eff */
[----:B------:R-:W-:Y:S01]  /*3af0*/  LEA.HI.X R25, R25, UR5, R28, 0x2, P1 ;  /* 0x0000000519197c11 */ /* 0x000fe200088f141c */
[----:B------:R-:W-:Y:S01]  /*3b00*/  STG.E desc[UR36][R22.64], R11 ;  /* 0x0000000b16007986 */ /* 0x000fe2000c101924 */
[----:B------:R-:W-:-:S02]  /*3b10*/  LEA R26, P0, R27, UR4, 0x2 ;  /* 0x000000041b1a7c11 */ /* 0x000fc4000f8010ff */
[----:B------:R-:W-:Y:S01]  /*3b20*/  LEA.HI.X.SX32 R34, R45, R2, 0x1, P5 ;  /* 0x000000022d227211 */ /* 0x000fe200028f0eff */
[----:B------:R-:W-:Y:S01]  /*3b30*/  STG.E desc[UR36][R24.64], R9 ;  /* 0x0000000918007986 */ /* 0x000fe2000c101924 */
[----:B------:R-:W-:Y:S02]  /*3b40*/  LEA R28, P1, R29, UR4, 0x2 ;  /* 0x000000041d1c7c11 */ /* 0x000fe4000f8210ff */
        /* <DEDUP_REMOVED lines=11> */
.L_x_5592:
[----:B------:R-:W-:Y:S01]  /*3c00*/  MOV R0, 0x0 ;  /* 0x0000000000007802 */ /* 0x000fe20000000f00 */
[----:B------:R-:W-:Y:S01]  /*3c10*/  ULDC.64 UR4, c[0x4][0x178] ;  /* 0x01005e0000047ab9 */ /* 0x000fe20000000a00 */
[----:B------:R-:W-:Y:S01]  /*3c20*/  ULDC.64 UR6, c[0x4][0x58] ;  /* 0x0100160000067ab9 */ /* 0x000fe20000000a00 */
[----:B------:R-:W-:Y:S01]  /*3c30*/  IMAD.U32 R4, RZ, RZ, UR4 ;  /* 0x00000004ff047e24 */ /* 0x000fe2000f8e00ff */
[----:B------:R0:W1:Y:S01]  /*3c40*/  LDC.64 R2, c[0x4][R0] ;  /* 0x0100000000027b82 */ /* 0x0000620000000a00 */
[----:B------:R-:W-:Y:S01]  /*3c50*/  MOV R5, UR5 ;  /* 0x0000000500057c02 */ /* 0x000fe20008000f00 */
        /* <DEDUP_REMOVED lines=10> */
.L_x_5624:
[----:B------:R-:W-:Y:S05]  /*3d00*/  EXIT ;  /* 0x000000000000794d */ /* 0x000fea0003800000 */
.L_x_5593:
[----:B------:R-:W-:Y:S01]  /*3d10*/  HFMA2.MMA R12, -RZ, RZ, 0, 9.5367431640625e-07 ;  /* 0x00000010ff0c7435 */ /* 0x000fe200000001ff */
[----:B------:R-:W-:Y:S02]  /*3d20*/  IMAD.MOV.U32 R11, RZ, RZ, 0x1f ;  /* 0x0000001fff0b7424 */ /* 0x000fe400078e00ff */
[----:B------:R-:W-:Y:S02]  /*3d30*/  IMAD.MOV.U32 R15, RZ, RZ, -0x1 ;  /* 0xffffffffff0f7424 */ /* 0x000fe400078e00ff */
[----:B------:R-:W-:-:S07]  /*3d40*/  IMAD.MOV.U32 R2, RZ, RZ, -0x800001 ;  /* 0xff7fffffff027424 */ /* 0x000fce00078e00ff */
[----:B0-----:R-:W-:Y:S05]  /*3d50*/  WARPSYNC.COLLECTIVE R15, `(.L_x_5625) ;  /* 0x000000000f087348 */ /* 0x001fea0003c00000 */
[----:B------:R1:W2:Y:S02]  /*3d60*/  SHFL.BFLY P6, R14, R13, R12, R11 ;  /* 0x0c00000c0d0e7389 */ /* 0x0002a400000c000b */
[----:B012---:R-:W-:Y:S01]  /*3d70*/  ENDCOLLECTIVE ;  /* 0x000000000000791b */ /* 0x007fe20003800000 */
.L_x_5625:
[----:B------:R-:W-:Y:S02]  /*3d80*/  MOV R12, 0x8 ;  /* 0x00000008000c7802 */ /* 0x000fe40000000f00 */
[----:B------:R-:W-:-:S05]  /*3d90*/  FMNMX.FTZ R0, R14, -3.40282346638528859812e+38, !PT ;  /* 0xff7fffff0e007809 */ /* 0x000fca0007810000 */
[----:B------:R-:W-:-:S07]  /*3da0*/  IMAD.MOV.U32 R13, RZ, RZ, R0 ;  /* 0x000000ffff0d7224 */ /* 0x000fce00078e0000 */
[----:B------:R-:W-:Y:S05]  /*3db0*/  WARPSYNC.COLLECTIVE R15, `(.L_x_5626) ;  /* 0x000000000f087348 */ /* 0x000fea0003c00000 */
[----:B------:R0:W1:Y:S02]  /*3dc0*/  SHFL.BFLY P6, R14, R13, R12, R11 ;  /* 0x0c00000c0d0e7389 */ /* 0x00006400000c000b */
[----:B01----:R-:W-:Y:S01]  /*3dd0*/  ENDCOLLECTIVE ;  /* 0x000000000000791b */ /* 0x003fe20003800000 */
.L_x_5626:
[----:B------:R-:W-:Y:S01]  /*3de0*/  IMAD.MOV.U32 R12, RZ, RZ, 0x4 ;  /* 0x00000004ff0c7424 */ /* 0x000fe200078e00ff */
[----:B------:R-:W-:-:S05]  /*3df0*/  FMNMX.FTZ R3, R0, R14, !PT ;  /* 0x0000000e00037209 */ /* 0x000fca0007810000 */
[----:B------:R-:W-:-:S07]  /*3e00*/  IMAD.MOV.U32 R13, RZ, RZ, R3 ;  /* 0x000000ffff0d7224 */ /* 0x000fce00078e0003 */
[----:B------:R-:W-:Y:S05]  /*3e10*/  WARPSYNC.COLLECTIVE R15, `(.L_x_5627) ;  /* 0x000000000f087348 */ /* 0x000fea0003c00000 */
[----:B------:R0:W1:Y:S02]  /*3e20*/  SHFL.BFLY P6, R14, R13, R12, R11 ;  /* 0x0c00000c0d0e7389 */ /* 0x00006400000c000b */
[----:B01----:R-:W-:Y:S01]  /*3e30*/  ENDCOLLECTIVE ;  /* 0x000000000000791b */ /* 0x003fe20003800000 */
.L_x_5627:
[----:B------:R-:W-:Y:S01]  /*3e40*/  IMAD.MOV.U32 R12, RZ, RZ, 0x2 ;  /* 0x00000002ff0c7424 */ /* 0x000fe200078e00ff */
[----:B------:R-:W-:-:S04]  /*3e50*/  FMNMX.FTZ R4, R3, R14, !PT ;  /* 0x0000000e03047209 */ /* 0x000fc80007810000 */
[----:B------:R-:W-:-:S07]  /*3e60*/  MOV R13, R4 ;  /* 0x00000004000d7202 */ /* 0x000fce0000000f00 */
[----:B------:R-:W-:Y:S05]  /*3e70*/  WARPSYNC.COLLECTIVE R15, `(.L_x_5628) ;  /* 0x000000000f087348 */ /* 0x000fea0003c00000 */
[----:B------:R0:W1:Y:S02]  /*3e80*/  SHFL.BFLY P6, R14, R13, R12, R11 ;  /* 0x0c00000c0d0e7389 */ /* 0x00006400000c000b */
[----:B01----:R-:W-:Y:S01]  /*3e90*/  ENDCOLLECTIVE ;  /* 0x000000000000791b */ /* 0x003fe20003800000 */
.L_x_5628:
[----:B------:R-:W-:Y:S01]  /*3ea0*/  HFMA2.MMA R12, -RZ, RZ, 0, 5.9604644775390625e-08 ;  /* 0x00000001ff0c7435 */ /* 0x000fe200000001ff */
[----:B------:R-:W-:-:S05]  /*3eb0*/  FMNMX.FTZ R5, R4, R14, !PT ;  /* 0x0000000e04057209 */ /* 0x000fca0007810000 */
[----:B------:R-:W-:-:S07]  /*3ec0*/  IMAD.MOV.U32 R13, RZ, RZ, R5 ;  /* 0x000000ffff0d7224 */ /* 0x000fce00078e0005 */
[----:B------:R-:W-:Y:S05]  /*3ed0*/  WARPSYNC.COLLECTIVE R15, `(.L_x_5629) ;  /* 0x000000000f087348 */ /* 0x000fea0003c00000 */
[----:B------:R0:W1:Y:S02]  /*3ee0*/  SHFL.BFLY P6, R14, R13, R12, R11 ;  /* 0x0c00000c0d0e7389 */ /* 0x00006400000c000b */
[----:B01----:R-:W-:Y:S01]  /*3ef0*/  ENDCOLLECTIVE ;  /* 0x000000000000791b */ /* 0x003fe20003800000 */
.L_x_5629:
[----:B------:R-:W-:Y:S05]  /*3f00*/  BRA `(.L_x_5630) ;  /* 0xffffffc000f47947 */ /* 0x000fea000383ffff */
.L_x_5631:
        /* <DEDUP_REMOVED lines=15> */
.L_x_29680:


//--------------------- .text._ZN4vllm25paged_attention_v2_kernelIfhLi112ELi32ELi128ELNS_18Fp8KVCacheDataTypeE2ELb0ELi512EEEvPfS2_PT_PKS3_PKT0_S9_ifPKiSB_iPKfiiiSD_SD_iiiii --------------------------
	.section	.text._ZN4vllm25paged_attention_v2_kernelIfhLi112ELi32ELi128ELNS_18Fp8KVCacheDataTypeE2ELb0ELi512EEEvPfS2_PT_PKS3_PKT0_S9_ifPKiSB_iPKfiiiSD_SD_iiiii,"ax",@progbits
	.align	128
        .global         _ZN4vllm25paged_attention_v2_kernelIfhLi112ELi32ELi128ELNS_18Fp8KVCacheDataTypeE2ELb0ELi512EEEvPfS2_PT_PKS3_PKT0_S9_ifPKiSB_iPKfiiiSD_SD_iiiii
        .type           _ZN4vllm25paged_attention_v2_kernelIfhLi112ELi32ELi128ELNS_18Fp8KVCacheDataTypeE2ELb0ELi512EEEvPfS2_PT_PKS3_PKT0_S9_ifPKiSB_iPKfiiiSD_SD_iiiii,@function
        .size           _ZN4vllm25paged_attention_v2_kernelIfhLi112ELi32ELi128ELNS_18Fp8KVCacheDataTypeE2ELb0ELi512EEEvPfS2_PT_PKS3_PKT0_S9_ifPKiSB_iPKfiiiSD_SD_iiiii,(.L_x_29681 - _ZN4vllm25paged_attention_v2_kernelIfhLi112ELi32ELi128ELNS_18Fp8KVCacheDataTypeE2ELb0ELi512EEEvPfS2_PT_PKS3_PKT0_S9_ifPKiSB_iPKfiiiSD_SD_iiiii)
        .other          _ZN4vllm25paged_attention_v2_kernelIfhLi112ELi32ELi128ELNS_18Fp8KVCacheDataTypeE2ELb0ELi512EEEvPfS2_PT_PKS3_PKT0_S9_ifPKiSB_iPKfiiiSD_SD_iiiii,@"STO_CUDA_ENTRY STV_DEFAULT"
_ZN4vllm25paged_attention_v2_kernelIfhLi112ELi32ELi128ELNS_18Fp8KVCacheDataTypeE2ELb0ELi512EEEvPfS2_PT_PKS3_PKT0_S9_ifPKiSB_iPKfiiiSD_SD_iiiii:
.text._ZN4vllm25paged_attention_v2_kernelIfhLi112ELi32ELi128ELNS_18Fp8KVCacheDataTypeE2ELb0ELi512EEEvPfS2_PT_PKS3_PKT0_S9_ifPKiSB_iPKfiiiSD_SD_iiiii:
        /* <DEDUP_REMOVED lines=46> */
.L_x_5670:
        /* <DEDUP_REMOVED lines=47> */
.L_x_5638:
        /* <DEDUP_REMOVED lines=11> */
.L_x_5637:
[----:B------:R-:W-:Y:S05]  /*0680*/  BSYNC B1 ;  /* 0x0000000000017941 */ /* 0x000fea0003800000 */
.L_x_5636:
        /* <DEDUP_REMOVED lines=14> */
.L_x_5641:
        /* <DEDUP_REMOVED lines=100> */
.L_x_5640:
[----:B------:R-:W-:Y:S05]  /*0db0*/  BSYNC B1 ;  /* 0x0000000000017941 */ /* 0x000fea0003800000 */
.L_x_5639:
        /* <DEDUP_REMOVED lines=55> */
.L_x_5643:
[----:B------:R-:W-:Y:S05]  /*1130*/  BSYNC B1 ;  /* 0x0000000000017941 */ /* 0x000fea0003800000 */
.L_x_5642:
        /* <DEDUP_REMOVED lines=26> */
.L_x_5635:
[----:B------:R-:W-:Y:S05]  /*12e0*/  BSYNC B0 ;  /* 0x0000000000007941 */ /* 0x000fea0003800000 */
.L_x_5634:
        /* <DEDUP_REMOVED lines=55> */
.L_x_5648:
        /* <DEDUP_REMOVED lines=8> */
.L_x_5647:
[----:B------:R-:W-:Y:S05]  /*16e0*/  BSYNC B1 ;  /* 0x0000000000017941 */ /* 0x000fea0003800000 */
.L_x_5646:
        /* <DEDUP_REMOVED lines=14> */
.L_x_5651:
        /* <DEDUP_REMOVED lines=52> */
.L_x_5650:
[----:B------:R-:W-:Y:S05]  /*1b10*/  BSYNC B1 ;  /* 0x0000000000017941 */ /* 0x000fea0003800000 */
.L_x_5649:
        /* <DEDUP_REMOVED lines=31> */
.L_x_5653:
[----:B------:R-:W-:Y:S05]  /*1d10*/  BSYNC B1 ;  /* 0x0000000000017941 */ /* 0x000fea0003800000 */
.L_x_5652:
        /* <DEDUP_REMOVED lines=14> */
.L_x_5645:
[----:B------:R-:W-:Y:S05]  /*1e00*/  BSYNC B0 ;  /* 0x0000000000007941 */ /* 0x000fea0003800000 */
.L_x_5644:
        /* <DEDUP_REMOVED lines=26> */
.L_x_5655:
[----:B------:R-:W-:Y:S05]  /*1fb0*/  BSYNC B0 ;  /* 0x0000000000007941 */ /* 0x000fea0003800000 */
.L_x_5654:
[----:B------:R-:W-:Y:S01]  /*1fc0*/  BAR.SYNC.DEFER_BLOCKING 0x0 ;  /* 0x0000000000007b1d */ /* 0x000fe20000010000 */
[----:B------:R-:W-:Y:S01]  /*1fd0*/  HFMA2.MMA R27, -RZ, RZ, 0, 0 ;  /* 0x00000000ff1b7435 */ /* 0x000fe200000001ff */
[----:B------:R-:W-:Y:S01]  /*1fe0*/  IMAD.MOV.U32 R25, RZ, RZ, RZ ;  /* 0x000000ffff197224 */ /* 0x000fe200078e00ff */
[----:B-12---:R-:W-:Y:S01]  /*1ff0*/  HFMA2.MMA R0, -RZ, RZ, 0, 0 ;  /* 0x00000000ff007435 */ /* 0x006fe200000001ff */
[----:B------:R-:W-:Y:S01]  /*2000*/  IMAD.MOV.U32 R29, RZ, RZ, RZ ;  /* 0x000000ffff1d7224 */ /* 0x000fe200078e00ff */
[----:B------:R-:W-:Y:S01]  /*2010*/  CS2R R36, SRZ ;  /* 0x0000000000247805 */ /* 0x000fe2000001ff00 */
[----:B------:R-:W-:Y:S01]  /*2020*/  BSSY B0, `(.L_x_5656) ;  /* 0x0000035000007945 */ /* 0x000fe20003800000 */
[----:B------:R-:W-:Y:S01]  /*2030*/  CS2R R38, SRZ ;  /* 0x0000000000267805 */ /* 0x000fe2000001ff00 */
[----:B------:R-:W-:Y:S01]  /*2040*/  IMAD.MOV.U32 R45, RZ, RZ, RZ ;  /* 0x000000ffff2d7224 */ /* 0x000fe200078e00ff */
[----:B------:R-:W-:Y:S02]  /*2050*/  CS2R R34, SRZ ;  /* 0x0000000000227805 */ /* 0x000fe4000001ff00 */
[----:B------:R-:W-:-:S02]  /*2060*/  CS2R R32, SRZ ;  /* 0x0000000000207805 */ /* 0x000fc4000001ff00 */
[----:B---3--:R-:W-:Y:S01]  /*2070*/  CS2R R8, SRZ ;  /* 0x0000000000087805 */ /* 0x008fe2000001ff00 */
[----:B------:R-:W-:Y:S01]  /*2080*/  IMAD.MOV.U32 R43, RZ, RZ, RZ ;  /* 0x000000ffff2b7224 */ /* 0x000fe200078e00ff */
[----:B------:R-:W-:Y:S02]  /*2090*/  MOV R41, RZ ;  /* 0x000000ff00297202 */ /* 0x000fe40000000f00 */
[----:B------:R-:W-:Y:S02]  /*20a0*/  CS2R R10, SRZ ;  /* 0x00000000000a7805 */ /* 0x000fe4000001ff00 */
[----:B------:R-:W-:Y:S02]  /*20b0*/  CS2R R6, SRZ ;  /* 0x0000000000067805 */ /* 0x000fe4000001ff00 */
[----:B------:R-:W-:Y:S02]  /*20c0*/  CS2R R12, SRZ ;  /* 0x00000000000c7805 */ /* 0x000fe4000001ff00 */
[----:B------:R-:W-:Y:S01]  /*20d0*/  CS2R R30, SRZ ;  /* 0x00000000001e7805 */ /* 0x000fe2000001ff00 */
[----:B------:R-:W-:-:S02]  /*20e0*/  IMAD.MOV.U32 R14, RZ, RZ, RZ ;  /* 0x000000ffff0e7224 */ /* 0x000fc400078e00ff */
        /* <DEDUP_REMOVED lines=40> */
.L_x_5657:
[----:B------:R-:W-:Y:S05]  /*2370*/  BSYNC B0 ;  /* 0x0000000000007941 */ /* 0x000fea0003800000 */
.L_x_5656:
[----:B------:R-:W-:Y:S01]  /*2380*/  BAR.SYNC.DEFER_BLOCKING 0x0 ;  /* 0x0000000000007b1d */ /* 0x000fe20000010000 */
[C---:B------:R-:W-:Y:S02]  /*2390*/  ISETP.GT.OR P1, PT, R18.reuse, 0x3f, P0 ;  /* 0x0000003f1200780c */ /* 0x040fe40000724670 */
[----:B------:R-:W-:-:S03]  /*23a0*/  LOP3.LUT R28, R18, 0xffffffe0, RZ, 0xc0, !PT ;  /* 0xffffffe0121c7812 */ /* 0x000fc600078ec0ff */
        /* <DEDUP_REMOVED lines=66> */
.L_x_5659:
[----:B------:R-:W-:Y:S05]  /*27d0*/  BSYNC B0 ;  /* 0x0000000000007941 */ /* 0x000fea0003800000 */
.L_x_5658:
[----:B------:R-:W-:Y:S01]  /*27e0*/  BAR.SYNC.DEFER_BLOCKING 0x0 ;  /* 0x0000000000007b1d */ /* 0x000fe20000010000 */
[----:B------:R-:W-:Y:S01]  /*27f0*/  ISETP.NE.OR P1, PT, R28, 0x20, P0 ;  /* 0x000000201c00780c */ /* 0x000fe20000725670 */
[----:B------:R-:W-:-:S04]  /*2800*/  VIADD R21, R18, 0x1f ;  /* 0x0000001f12157836 */ /* 0x000fc80000000000 */
        /* <DEDUP_REMOVED lines=38> */
.L_x_5661:
[----:B------:R-:W-:Y:S05]  /*2a70*/  BSYNC B0 ;  /* 0x0000000000007941 */ /* 0x000fea0003800000 */
.L_x_5660:
        /* <DEDUP_REMOVED lines=39> */
[----:B------:R-:W-:-:S03]  /*2cf0*/  FADD.FTZ R34, R34, R23 ;  /* 0x0000001722227221 */ /* 0x000fc60000010000 */
        /* <DEDUP_REMOVED lines=29> */
.L_x_5663:
[----:B------:R-:W-:Y:S05]  /*2ed0*/  BSYNC B0 ;  /* 0x0000000000007941 */ /* 0x000fea0003800000 */
.L_x_5662:
        /* <DEDUP_REMOVED lines=12> */
[--C-:B-12---:R-:W-:Y:S02]  /*2fa0*/  IADD3 R4, P0, P1, R2, R17, R19.reuse ;  /* 0x0000001102047210 */ /* 0x106fe4000791e013 */
[----:B------:R-:W-:Y:S02]  /*2fb0*/  SHF.R.S32.HI R16, RZ, 0x1f, R2 ;  /* 0x0000001fff107819 */ /* 0x000fe40000011402 */
[----:B------:R-:W-:-:S02]  /*2fc0*/  SHF.R.S32.HI R2, RZ, 0x1f, R19 ;  /* 0x0000001fff027819 */ /* 0x000fc40000011413 */
[----:B------:R-:W-:Y:S02]  /*2fd0*/  SHF.R.S32.HI R15, RZ, 0x3, R15 ;  /* 0x00000003ff0f7819 */ /* 0x000fe4000001140f */
[----:B------:R-:W-:Y:S02]  /*2fe0*/  IADD3.X R2, R16, R21, R2, P0, P1 ;  /* 0x0000001510027210 */ /* 0x000fe400007e2402 */
[C---:B------:R-:W-:Y:S01]  /*2ff0*/  IADD3 R16, P0, R15.reuse, R4, RZ ;  /* 0x000000040f107210 */ /* 0x040fe20007f1e0ff */
[C---:B------:R-:W-:Y:S01]  /*3000*/  VIADD R17, R15.reuse, 0x4 ;  /* 0x000000040f117836 */ /* 0x040fe20000000000 */
[C---:B------:R-:W-:Y:S01]  /*3010*/  IADD3 R20, R15.reuse, 0xc, RZ ;  /* 0x0000000c0f147810 */ /* 0x040fe20007ffe0ff */
[C---:B------:R-:W-:Y:S01]  /*3020*/  VIADD R40, R15.reuse, 0x18 ;  /* 0x000000180f287836 */ /* 0x040fe20000000000 */
[----:B------:R-:W-:Y:S02]  /*3030*/  LEA.HI.X.SX32 R19, R15, R2, 0x1, P0 ;  /* 0x000000020f137211 */ /* 0x000fe400000f0eff */
[----:B------:R-:W-:-:S02]  /*3040*/  LEA R18, P0, R16, UR4, 0x2 ;  /* 0x0000000410127c11 */ /* 0x000fc4000f8010ff */
[----:B------:R-:W-:Y:S02]  /*3050*/  IADD3 R21, P1, R17, R4, RZ ;  /* 0x0000000411157210 */ /* 0x000fe40007f3e0ff */
[----:B------:R-:W-:Y:S01]  /*3060*/  LEA.HI.X R19, R16, UR5, R19, 0x2, P0 ;  /* 0x0000000510137c11 */ /* 0x000fe200080f1413 */
[----:B------:R-:W-:Y:S01]  /*3070*/  VIADD R16, R15, 0x8 ;  /* 0x000000080f107836 */ /* 0x000fe20000000000 */
[----:B------:R-:W-:Y:S02]  /*3080*/  LEA.HI.X.SX32 R24, R17, R2, 0x1, P1 ;  /* 0x0000000211187211 */ /* 0x000fe400008f0eff */
[C---:B------:R-:W-:Y:S01]  /*3090*/  LEA R22, P0, R21.reuse, UR4, 0x2 ;  /* 0x0000000415167c11 */ /* 0x040fe2000f8010ff */
[----:B------:R-:W-:Y:S01]  /*30a0*/  STG.E desc[UR36][R18.64], R25 ;  /* 0x0000001912007986 */ /* 0x000fe2000c101924 */
[-C--:B------:R-:W-:Y:S02]  /*30b0*/  IADD3 R17, P1, R20, R4.reuse, RZ ;  /* 0x0000000414117210 */ /* 0x080fe40007f3e0ff */
[----:B------:R-:W-:Y:S01]  /*30c0*/  LEA.HI.X R23, R21, UR5, R24, 0x2, P0 ;  /* 0x0000000515177c11 */ /* 0x000fe200080f1418 */
[----:B------:R-:W-:Y:S01]  /*30d0*/  VIADD R24, R15, 0x10 ;  /* 0x000000100f187836 */ /* 0x000fe20000000000 */
[----:B------:R-:W-:-:S02]  /*30e0*/  IADD3 R21, P0, R16, R4, RZ ;  /* 0x0000000410157210 */ /* 0x000fc40007f1e0ff */
[-C--:B------:R-:W-:Y:S01]  /*30f0*/  LEA.HI.X.SX32 R26, R20, R2.reuse, 0x1, P1 ;  /* 0x00000002141a7211 */ /* 0x080fe200008f0eff */
[----:B------:R0:W-:Y:S01]  /*3100*/  STG.E desc[UR36][R22.64], R27 ;  /* 0x0000001b16007986 */ /* 0x0001e2000c101924 */
[----:B------:R-:W-:Y:S02]  /*3110*/  LEA.HI.X.SX32 R28, R16, R2, 0x1, P0 ;  /* 0x00000002101c7211 */ /* 0x000fe400000f0eff */
[----:B------:R-:W-:Y:S02]  /*3120*/  LEA R20, P0, R21, UR4, 0x2 ;  /* 0x0000000415147c11 */ /* 0x000fe4000f8010ff */
[----:B------:R-:W-:Y:S02]  /*3130*/  LEA R16, P1, R17, UR4, 0x2 ;  /* 0x0000000411107c11 */ /* 0x000fe4000f8210ff */
[----:B------:R-:W-:Y:S02]  /*3140*/  LEA.HI.X R21, R21, UR5, R28, 0x2, P0 ;  /* 0x0000000515157c11 */ /* 0x000fe400080f141c */
[----:B------:R-:W-:Y:S01]  /*3150*/  LEA.HI.X R17, R17, UR5, R26, 0x2, P1 ;  /* 0x0000000511117c11 */ /* 0x000fe200088f141a */
[C---:B------:R-:W-:Y:S01]  /*3160*/  VIADD R26, R15.reuse, 0x14 ;  /* 0x000000140f1a7836 */ /* 0x040fe20000000000 */
[-C--:B------:R-:W-:Y:S01]  /*3170*/  IADD3 R42, P0, R24, R4.reuse, RZ ;  /* 0x00000004182a7210 */ /* 0x080fe20007f1e0ff */
[----:B0-----:R-:W-:Y:S01]  /*3180*/  VIADD R22, R15, 0x20 ;  /* 0x000000200f167836 */ /* 0x001fe20000000000 */
[----:B------:R-:W-:Y:S01]  /*3190*/  IADD3 R28, P2, R40, R4, RZ ;  /* 0x00000004281c7210 */ /* 0x000fe20007f5e0ff */
[----:B------:R-:W-:Y:S01]  /*31a0*/  STG.E desc[UR36][R20.64], R29 ;  /* 0x0000001d14007986 */ /* 0x000fe2000c101924 */
[----:B------:R-:W-:-:S02]  /*31b0*/  LEA.HI.X.SX32 R19, R24, R2, 0x1, P0 ;  /* 0x0000000218137211 */ /* 0x000fc400000f0eff */
[----:B------:R-:W-:Y:S01]  /*31c0*/  LEA R18, P0, R42, UR4, 0x2 ;  /* 0x000000042a127c11 */ /* 0x000fe2000f8010ff */
[----:B------:R0:W-:Y:S01]  /*31d0*/  STG.E desc[UR36][R16.64], R36 ;  /* 0x0000002410007986 */ /* 0x0001e2000c101924 */
[----:B------:R-:W-:Y:S02]  /*31e0*/  IADD3 R25, P1, R26, R4, RZ ;  /* 0x000000041a197210 */ /* 0x000fe40007f3e0ff */
[----:B------:R-:W-:Y:S02]  /*31f0*/  LEA.HI.X R19, R42, UR5, R19, 0x2, P0 ;  /* 0x000000052a137c11 */ /* 0x000fe400080f1413 */
[-C--:B------:R-:W-:Y:S02]  /*3200*/  LEA.HI.X.SX32 R42, R26, R2.reuse, 0x1, P1 ;  /* 0x000000021a2a7211 */ /* 0x080fe400008f0eff */
[----:B------:R-:W-:Y:S01]  /*3210*/  LEA R24, P0, R25, UR4, 0x2 ;  /* 0x0000000419187c11 */ /* 0x000fe2000f8010ff */
[----:B------:R1:W-:Y:S01]  /*3220*/  STG.E desc[UR36][R18.64], R38 ;  /* 0x0000002612007986 */ /* 0x0003e2000c101924 */
[----:B------:R-:W-:-:S02]  /*3230*/  LEA.HI.X.SX32 R40, R40, R2, 0x1, P2 ;  /* 0x0000000228287211 */ /* 0x000fc400010f0eff */
[C---:B------:R-:W-:Y:S02]  /*3240*/  LEA R26, P1, R28.reuse, UR4, 0x2 ;  /* 0x000000041c1a7c11 */ /* 0x040fe4000f8210ff */
[----:B------:R-:W-:Y:S02]  /*3250*/  IADD3 R23, R15, 0x1c, RZ ;  /* 0x0000001c0f177810 */ /* 0x000fe40007ffe0ff */
[----:B------:R-:W-:Y:S01]  /*3260*/  LEA.HI.X R25, R25, UR5, R42, 0x2, P0 ;  /* 0x0000000519197c11 */ /* 0x000fe200080f142a */
[C---:B------:R-:W-:Y:S01]  /*3270*/  VIADD R42, R15.reuse, 0x28 ;  /* 0x000000280f2a7836 */ /* 0x040fe20000000000 */
[----:B------:R-:W-:Y:S01]  /*3280*/  LEA.HI.X R27, R28, UR5, R40, 0x2, P1 ;  /* 0x000000051c1b7c11 */ /* 0x000fe200088f1428 */
[----:B------:R-:W-:Y:S01]  /*3290*/  VIADD R40, R15, 0x24 ;  /* 0x000000240f287836 */ /* 0x000fe20000000000 */
[-C--:B0-----:R-:W-:Y:S01]  /*32a0*/  IADD3 R17, P0, R23, R4.reuse, RZ ;  /* 0x0000000417117210 */ /* 0x081fe20007f1e0ff */
[----:B------:R0:W-:Y:S01]  /*32b0*/  STG.E desc[UR36][R24.64], R45 ;  /* 0x0000002d18007986 */ /* 0x0001e2000c101924 */
[----:B------:R-:W-:-:S02]  /*32c0*/  IADD3 R44, P1, R22, R4, RZ ;  /* 0x00000004162c7210 */ /* 0x000fc40007f3e0ff */
[-C--:B-1----:R-:W-:Y:S01]  /*32d0*/  LEA.HI.X.SX32 R18, R23, R2.reuse, 0x1, P0 ;  /* 0x0000000217127211 */ /* 0x082fe200000f0eff */
[----:B------:R-:W-:Y:S01]  /*32e0*/  STG.E desc[UR36][R26.64], R34 ;  /* 0x000000221a007986 */ /* 0x000fe2000c101924 */
[----:B------:R-:W-:Y:S02]  /*32f0*/  LEA.HI.X.SX32 R23, R22, R2, 0x1, P1 ;  /* 0x0000000216177211 */ /* 0x000fe400008f0eff */
[----:B------:R-:W-:Y:S02]  /*3300*/  LEA R28, P0, R17, UR4, 0x2 ;  /* 0x00000004111c7c11 */ /* 0x000fe4000f8010ff */
[----:B------:R-:W-:Y:S02]  /*3310*/  LEA R16, P1, R44, UR4, 0x2 ;  /* 0x000000042c107c11 */ /* 0x000fe4000f8210ff */
[-C--:B------:R-:W-:Y:S01]  /*3320*/  IADD3 R21, P2, R40, R4.reuse, RZ ;  /* 0x0000000428157210 */ /* 0x080fe20007f5e0ff */
[----:B0-----:R-:W-:Y:S01]  /*3330*/  VIADD R25, R15, 0x38 ;  /* 0x000000380f197836 */ /* 0x001fe20000000000 */
[----:B------:R-:W-:-:S02]  /*3340*/  IADD3 R22, P3, R42, R4, RZ ;  /* 0x000000042a167210 */ /* 0x000fc40007f7e0ff */
[----:B------:R-:W-:Y:S02]  /*3350*/  LEA.HI.X R29, R17, UR5, R18, 0x2, P0 ;  /* 0x00000005111d7c11 */ /* 0x000fe400080f1412 */
[----:B------:R-:W-:Y:S01]  /*3360*/  LEA.HI.X R17, R44, UR5, R23, 0x2, P1 ;  /* 0x000000052c117c11 */ /* 0x000fe200088f1417 */
[----:B------:R-:W-:Y:S01]  /*3370*/  VIADD R44, R15, 0x34 ;  /* 0x000000340f2c7836 */ /* 0x000fe20000000000 */
[-C--:B------:R-:W-:Y:S01]  /*3380*/  LEA.HI.X.SX32 R40, R40, R2.reuse, 0x1, P2 ;  /* 0x0000000228287211 */ /* 0x080fe200010f0eff */
[----:B------:R0:W-:Y:S01]  /*3390*/  STG.E desc[UR36][R28.64], R32 ;  /* 0x000000201c007986 */ /* 0x0001e2000c101924 */
[----:B------:R-:W-:Y:S02]  /*33a0*/  LEA R18, P0, R21, UR4, 0x2 ;  /* 0x0000000415127c11 */ /* 0x000fe4000f8010ff */
[----:B------:R-:W-:Y:S01]  /*33b0*/  LEA.HI.X.SX32 R23, R42, R2, 0x1, P3 ;  /* 0x000000022a177211 */ /* 0x000fe200018f0eff */
[----:B------:R-:W-:Y:S01]  /*33c0*/  VIADD R42, R15, 0x30 ;  /* 0x000000300f2a7836 */ /* 0x000fe20000000000 */
[----:B------:R-:W-:Y:S01]  /*33d0*/  LEA R20, P1, R22, UR4, 0x2 ;  /* 0x0000000416147c11 */ /* 0x000fe2000f8210ff */
[----:B------:R-:W-:Y:S01]  /*33e0*/  STG.E desc[UR36][R16.64], R8 ;  /* 0x0000000810007986 */ /* 0x000fe2000c101924 */
[----:B------:R-:W-:-:S02]  /*33f0*/  LEA.HI.X R19, R21, UR5, R40, 0x2, P0 ;  /* 0x0000000515137c11 */ /* 0x000fc400080f1428 */
[----:B------:R-:W-:Y:S02]  /*3400*/  LEA.HI.X R21, R22, UR5, R23, 0x2, P1 ;  /* 0x0000000516157c11 */ /* 0x000fe400088f1417 */
[C---:B------:R-:W-:Y:S01]  /*3410*/  IADD3 R23, R15.reuse, 0x2c, RZ ;  /* 0x0000002c0f177810 */ /* 0x040fe20007ffe0ff */
[----:B------:R1:W-:Y:S01]  /*3420*/  STG.E desc[UR36][R18.64], R43 ;  /* 0x0000002b12007986 */ /* 0x0003e2000c101924 */
[-C--:B------:R-:W-:Y:S01]  /*3430*/  IADD3 R36, P1, R42, R4.reuse, RZ ;  /* 0x000000042a247210 */ /* 0x080fe20007f3e0ff */
[----:B0-----:R-:W-:Y:S01]  /*3440*/  VIADD R32, R15, 0x60 ;  /* 0x000000600f207836 */ /* 0x001fe20000000000 */
[CC--:B------:R-:W-:Y:S01]  /*3450*/  IADD3 R24, P0, R23.reuse, R4.reuse, RZ ;  /* 0x0000000417187210 */ /* 0x0c0fe20007f1e0ff */
[----:B------:R-:W-:Y:S01]  /*3460*/  STG.E desc[UR36][R20.64], R41 ;  /* 0x0000002914007986 */ /* 0x000fe2000c101924 */
[----:B------:R-:W-:Y:S02]  /*3470*/  IADD3 R40, P2, R44, R4, RZ ;  /* 0x000000042c287210 */ /* 0x000fe40007f5e0ff */
[----:B------:R-:W-:-:S02]  /*3480*/  LEA.HI.X.SX32 R23, R23, R2, 0x1, P0 ;  /* 0x0000000217177211 */ /* 0x000fc400000f0eff */
[C---:B------:R-:W-:Y:S02]  /*3490*/  LEA R22, P0, R24.reuse, UR4, 0x2 ;  /* 0x0000000418167c11 */ /* 0x040fe4000f8010ff */
[----:B------:R-:W-:Y:S01]  /*34a0*/  IADD3 R38, P3, R25, R4, RZ ;  /* 0x0000000419267210 */ /* 0x000fe20007f7e0ff */
[C---:B-1----:R-:W-:Y:S01]  /*34b0*/  VIADD R43, R15.reuse, 0x6c ;  /* 0x0000006c0f2b7836 */ /* 0x042fe20000000000 */
[----:B------:R-:W-:Y:S02]  /*34c0*/  LEA.HI.X R23, R24, UR5, R23, 0x2, P0 ;  /* 0x0000000518177c11 */ /* 0x000fe400080f1417 */
[-C--:B------:R-:W-:Y:S01]  /*34d0*/  LEA.HI.X.SX32 R45, R42, R2.reuse, 0x1, P1 ;  /* 0x000000022a2d7211 */ /* 0x080fe200008f0eff */
[----:B------:R-:W-:Y:S01]  /*34e0*/  VIADD R42, R15, 0x54 ;  /* 0x000000540f2a7836 */ /* 0x000fe20000000000 */
[----:B------:R-:W-:Y:S01]  /*34f0*/  LEA R24, P0, R36, UR4, 0x2 ;  /* 0x0000000424187c11 */ /* 0x000fe2000f8010ff */
[----:B------:R0:W-:Y:S01]  /*3500*/  STG.E desc[UR36][R22.64], R39 ;  /* 0x0000002716007986 */ /* 0x0001e2000c101924 */
[----:B------:R-:W-:-:S02]  /*3510*/  LEA.HI.X.SX32 R27, R44, R2, 0x1, P2 ;  /* 0x000000022c1b7211 */ /* 0x000fc400010f0eff */
[----:B------:R-:W-:Y:S02]  /*3520*/  LEA R26, P1, R40, UR4, 0x2 ;  /* 0x00000004281a7c11 */ /* 0x000fe4000f8210ff */
[----:B------:R-:W-:Y:S02]  /*3530*/  LEA.HI.X.SX32 R29, R25, R2, 0x1, P3 ;  /* 0x00000002191d7211 */ /* 0x000fe400018f0eff */
[----:B------:R-:W-:Y:S02]  /*3540*/  LEA R28, P2, R38, UR4, 0x2 ;  /* 0x00000004261c7c11 */ /* 0x000fe4000f8410ff */
[----:B------:R-:W-:Y:S01]  /*3550*/  LEA.HI.X R25, R36, UR5, R45, 0x2, P0 ;  /* 0x0000000524197c11 */ /* 0x000fe200080f142d */
[C---:B------:R-:W-:Y:S01]  /*3560*/  VIADD R45, R15.reuse, 0x64 ;  /* 0x000000640f2d7836 */ /* 0x040fe20000000000 */
[----:B------:R-:W-:Y:S01]  /*3570*/  LEA.HI.X R27, R40, UR5, R27, 0x2, P1 ;  /* 0x00000005281b7c11 */ /* 0x000fe200088f141b */
[C---:B0-----:R-:W-:Y:S01]  /*3580*/  VIADD R39, R15.reuse, 0x44 ;  /* 0x000000440f277836 */ /* 0x041fe20000000000 */
[----:B------:R-:W-:Y:S01]  /*3590*/  LEA.HI.X R29, R38, UR5, R29, 0x2, P2 ;  /* 0x00000005261d7c11 */ /* 0x000fe200090f141d */
[----:B------:R0:W-:Y:S01]  /*35a0*/  STG.E desc[UR36][R24.64], R37 ;  /* 0x0000002518007986 */ /* 0x0001e2000c101924 */
[C---:B------:R-:W-:Y:S01]  /*35b0*/  IADD3 R44, R15.reuse, 0x3c, RZ ;  /* 0x0000003c0f2c7810 */ /* 0x040fe20007ffe0ff */
[C---:B------:R-:W-:Y:S01]  /*35c0*/  VIADD R22, R15.reuse, 0x50 ;  /* 0x000000500f167836 */ /* 0x040fe20000000000 */
[C---:B------:R-:W-:Y:S01]  /*35d0*/  IADD3 R8, R15.reuse, 0x4c, RZ ;  /* 0x0000004c0f087810 */ /* 0x040fe20007ffe0ff */
[----:B------:R1:W-:Y:S01]  /*35e0*/  STG.E desc[UR36][R26.64], R35 ;  /* 0x000000231a007986 */ /* 0x0003e2000c101924 */
[----:B------:R-:W-:Y:S01]  /*35f0*/  VIADD R40, R15, 0x58 ;  /* 0x000000580f287836 */ /* 0x000fe20000000000 */
[----:B------:R-:W-:-:S02]  /*3600*/  IADD3 R38, P1, R44, R4, RZ ;  /* 0x000000042c267210 */ /* 0x000fc40007f3e0ff */
[----:B------:R2:W-:Y:S01]  /*3610*/  STG.E desc[UR36][R28.64], R33 ;  /* 0x000000211c007986 */ /* 0x0005e2000c101924 */
[-C--:B------:R-:W-:Y:S02]  /*3620*/  IADD3 R36, P6, R39, R4.reuse, RZ ;  /* 0x0000000427247210 */ /* 0x080fe40007fde0ff */
[-C--:B------:R-:W-:Y:S01]  /*3630*/  IADD3 R18, P2, R8, R4.reuse, RZ ;  /* 0x0000000408127210 */ /* 0x080fe20007f5e0ff */
[C---:B0-----:R-:W-:Y:S01]  /*3640*/  VIADD R37, R15.reuse, 0x40 ;  /* 0x000000400f257836 */ /* 0x041fe20000000000 */
[----:B------:R-:W-:Y:S02]  /*3650*/  IADD3 R34, R15, 0x5c, RZ ;  /* 0x0000005c0f227810 */ /* 0x000fe40007ffe0ff */
[-C--:B------:R-:W-:Y:S02]  /*3660*/  IADD3 R19, P4, R22, R4.reuse, RZ ;  /* 0x0000000416137210 */ /* 0x080fe40007f9e0ff */
[-C--:B------:R-:W-:Y:S02]  /*3670*/  IADD3 R16, P3, R37, R4.reuse, RZ ;  /* 0x0000000425107210 */ /* 0x080fe40007f7e0ff */
[C---:B-1----:R-:W-:Y:S01]  /*3680*/  IADD3 R35, R15.reuse, 0x68, RZ ;  /* 0x000000680f237810 */ /* 0x042fe20007ffe0ff */
[----:B--2---:R-:W-:Y:S01]  /*3690*/  VIADD R29, R15, 0x48 ;  /* 0x000000480f1d7836 */ /* 0x004fe20000000000 */
[----:B------:R-:W-:-:S02]  /*36a0*/  IADD3 R21, P0, R42, R4, RZ ;  /* 0x000000042a157210 */ /* 0x000fc40007f1e0ff */
[----:B------:R-:W-:Y:S02]  /*36b0*/  LEA.HI.X.SX32 R41, R44, R2, 0x1, P1 ;  /* 0x000000022c297211 */ /* 0x000fe400008f0eff */
[----:B------:R-:W-:Y:S02]  /*36c0*/  IADD3 R17, P5, R29, R4, RZ ;  /* 0x000000041d117210 */ /* 0x000fe40007fbe0ff */
[-C--:B------:R-:W-:Y:S02]  /*36d0*/  LEA.HI.X.SX32 R37, R37, R2.reuse, 0x1, P3 ;  /* 0x0000000225257211 */ /* 0x080fe400018f0eff */
[-C--:B------:R-:W-:Y:S02]  /*36e0*/  LEA.HI.X.SX32 R39, R39, R2.reuse, 0x1, P6 ;  /* 0x0000000227277211 */ /* 0x080fe400030f0eff */
        /* <DEDUP_REMOVED lines=56> */
.L_x_5632:
        /* <DEDUP_REMOVED lines=16> */
.L_x_5664:
[----:B------:R-:W-:Y:S05]  /*3b70*/  EXIT ;  /* 0x000000000000794d */ /* 0x000fea0003800000 */
.L_x_5633:
[----:B------:R-:W-:Y:S01]  /*3b80*/  IMAD.MOV.U32 R12, RZ, RZ, 0x10 ;  /* 0x00000010ff0c7424 */ /* 0x000fe200078e00ff */
[----:B------:R-:W-:Y:S01]  /*3b90*/  MOV R11, 0x1f ;  /* 0x0000001f000b7802 */ /* 0x000fe20000000f00 */
[----:B------:R-:W-:Y:S02]  /*3ba0*/  IMAD.MOV.U32 R15, RZ, RZ, -0x1 ;  /* 0xffffffffff0f7424 */ /* 0x000fe400078e00ff */
[----:B------:R-:W-:-:S07]  /*3bb0*/  IMAD.MOV.U32 R2, RZ, RZ, -0x800001 ;  /* 0xff7fffffff027424 */ /* 0x000fce00078e00ff */
[----:B0-----:R-:W-:Y:S05]  /*3bc0*/  WARPSYNC.COLLECTIVE R15, `(.L_x_5665) ;  /* 0x000000000f087348 */ /* 0x001fea0003c00000 */
[----:B------:R1:W2:Y:S02]  /*3bd0*/  SHFL.BFLY P6, R14, R13, R12, R11 ;  /* 0x0c00000c0d0e7389 */ /* 0x0002a400000c000b */
[----:B012---:R-:W-:Y:S01]  /*3be0*/  ENDCOLLECTIVE ;  /* 0x000000000000791b */ /* 0x007fe20003800000 */
.L_x_5665:
[----:B------:R-:W-:Y:S01]  /*3bf0*/  HFMA2.MMA R12, -RZ, RZ, 0, 4.76837158203125e-07 ;  /* 0x00000008ff0c7435 */ /* 0x000fe200000001ff */
[----:B------:R-:W-:-:S05]  /*3c00*/  FMNMX.FTZ R0, R14, -3.40282346638528859812e+38, !PT ;  /* 0xff7fffff0e007809 */ /* 0x000fca0007810000 */
[----:B------:R-:W-:-:S07]  /*3c10*/  IMAD.MOV.U32 R13, RZ, RZ, R0 ;  /* 0x000000ffff0d7224 */ /* 0x000fce00078e0000 */
[----:B------:R-:W-:Y:S05]  /*3c20*/  WARPSYNC.COLLECTIVE R15, `(.L_x_5666) ;  /* 0x000000000f087348 */ /* 0x000fea0003c00000 */
[----:B------:R0:W1:Y:S02]  /*3c30*/  SHFL.BFLY P6, R14, R13, R12, R11 ;  /* 0x0c00000c0d0e7389 */ /* 0x00006400000c000b */
[----:B01----:R-:W-:Y:S01]  /*3c40*/  ENDCOLLECTIVE ;  /* 0x000000000000791b */ /* 0x003fe20003800000 */
.L_x_5666:
[----:B------:R-:W-:Y:S01]  /*3c50*/  IMAD.MOV.U32 R12, RZ, RZ, 0x4 ;  /* 0x00000004ff0c7424 */ /* 0x000fe200078e00ff */
[----:B------:R-:W-:-:S05]  /*3c60*/  FMNMX.FTZ R3, R0, R14, !PT ;  /* 0x0000000e00037209 */ /* 0x000fca0007810000 */
[----:B------:R-:W-:-:S07]  /*3c70*/  IMAD.MOV.U32 R13, RZ, RZ, R3 ;  /* 0x000000ffff0d7224 */ /* 0x000fce00078e0003 */
[----:B------:R-:W-:Y:S05]  /*3c80*/  WARPSYNC.COLLECTIVE R15, `(.L_x_5667) ;  /* 0x000000000f087348 */ /* 0x000fea0003c00000 */
[----:B------:R0:W1:Y:S02]  /*3c90*/  SHFL.BFLY P6, R14, R13, R12, R11 ;  /* 0x0c00000c0d0e7389 */ /* 0x00006400000c000b */
[----:B01----:R-:W-:Y:S01]  /*3ca0*/  ENDCOLLECTIVE ;  /* 0x000000000000791b */ /* 0x003fe20003800000 */
.L_x_5667:
[----:B------:R-:W-:Y:S01]  /*3cb0*/  IMAD.MOV.U32 R12, RZ, RZ, 0x2 ;  /* 0x00000002ff0c7424 */ /* 0x000fe200078e00ff */
[----:B------:R-:W-:-:S04]  /*3cc0*/  FMNMX.FTZ R4, R3, R14, !PT ;  /* 0x0000000e03047209 */ /* 0x000fc80007810000 */
[----:B------:R-:W-:-:S07]  /*3cd0*/  MOV R13, R4 ;  /* 0x00000004000d7202 */ /* 0x000fce0000000f00 */
[----:B------:R-:W-:Y:S05]  /*3ce0*/  WARPSYNC.COLLECTIVE R15, `(.L_x_5668) ;  /* 0x000000000f087348 */ /* 0x000fea0003c00000 */
[----:B------:R0:W1:Y:S02]  /*3cf0*/  SHFL.BFLY P6, R14, R13, R12, R11 ;  /* 0x0c00000c0d0e7389 */ /* 0x00006400000c000b */
[----:B01----:R-:W-:Y:S01]  /*3d00*/  ENDCOLLECTIVE ;  /* 0x000000000000791b */ /* 0x003fe20003800000 */
.L_x_5668:
[----:B------:R-:W-:Y:S01]  /*3d10*/  HFMA2.MMA R12, -RZ, RZ, 0, 5.9604644775390625e-08 ;  /* 0x00000001ff0c7435 */ /* 0x000fe200000001ff */
[----:B------:R-:W-:-:S05]  /*3d20*/  FMNMX.FTZ R5, R4, R14, !PT ;  /* 0x0000000e04057209 */ /* 0x000fca0007810000 */
[----:B------:R-:W-:-:S07]  /*3d30*/  IMAD.MOV.U32 R13, RZ, RZ, R5 ;  /* 0x000000ffff0d7224 */ /* 0x000fce00078e0005 */
[----:B------:R-:W-:Y:S05]  /*3d40*/  WARPSYNC.COLLECTIVE R15, `(.L_x_5669) ;  /* 0x000000000f087348 */ /* 0x000fea0003c00000 */
[----:B------:R0:W1:Y:S02]  /*3d50*/  SHFL.BFLY P6, R14, R13, R12, R11 ;  /* 0x0c00000c0d0e7389 */ /* 0x00006400000c000b */
[----:B01----:R-:W-:Y:S01]  /*3d60*/  ENDCOLLECTIVE ;  /* 0x000000000000791b */ /* 0x003fe20003800000 */
.L_x_5669:
[----:B------:R-:W-:Y:S05]  /*3d70*/  BRA `(.L_x_5670) ;  /* 0xffffffc400587947 */ /* 0x000fea000383ffff */
.L_x_5671:
        /* <DEDUP_REMOVED lines=16> */
.L_x_29681:


//--------------------- .text._ZN4vllm25paged_attention_v2_kernelIfhLi96ELi32ELi128ELNS_18Fp8KVCacheDataTypeE2ELb0ELi512EEEvPfS2_PT_PKS3_PKT0_S9_ifPKiSB_iPKfiiiSD_SD_iiiii --------------------------
	.section	.text._ZN4vllm25paged_attention_v2_kernelIfhLi96ELi32ELi128ELNS_18Fp8KVCacheDataTypeE2ELb0ELi512EEEvPfS2_PT_PKS3_PKT0_S9_ifPKiSB_iPKfiiiSD_SD_iiiii,"ax",@progbits
	.align	128
        .global         _ZN4vllm25paged_attention_v2_kernelIfhLi96ELi32ELi128ELNS_18Fp8KVCacheDataTypeE2ELb0ELi512EEEvPfS2_PT_PKS3_PKT0_S9_ifPKiSB_iPKfiiiSD_SD_iiiii
        .type           _ZN4vllm25paged_attention_v2_kernelIfhLi96ELi32ELi128ELNS_18Fp8KVCacheDataTypeE2ELb0ELi512EEEvPfS2_PT_PKS3_PKT0_S9_ifPKiSB_iPKfiiiSD_SD_iiiii,@function
        .size           _ZN4vllm25paged_attention_v2_kernelIfhLi96ELi32ELi128ELNS_18Fp8KVCacheDataTypeE2ELb0ELi512EEEvPfS2_PT_PKS3_PKT0_S9_ifPKiSB_iPKfiiiSD_SD_iiiii,(.L_x_29682 - _ZN4vllm25paged_attention_v2_kernelIfhLi96ELi32ELi128ELNS_18Fp8KVCacheDataTypeE2ELb0ELi512EEEvPfS2_PT_PKS3_PKT0_S9_ifPKiSB_iPKfiiiSD_SD_iiiii)
        .other          _ZN4vllm25paged_attention_v2_kernelIfhLi96ELi32ELi128ELNS_18Fp8KVCacheDataTypeE2ELb0ELi512EEEvPfS2_PT_PKS3_PKT0_S9_ifPKiSB_iPKfiiiSD_SD_iiiii,@"STO_CUDA_ENTRY STV_DEFAULT"
_ZN4vllm25paged_attention_v2_kernelIfhLi96ELi32ELi128ELNS_18Fp8KVCacheDataTypeE2ELb0ELi512EEEvPfS2_PT_PKS3_PKT0_S9_ifPKiSB_iPKfiiiSD_SD_iiiii:
.text._ZN4vllm25paged_attention_v2_kernelIfhLi96ELi32ELi128ELNS_18Fp8KVCacheDataTypeE2ELb0ELi512EEEvPfS2_PT_PKS3_PKT0_S9_ifPKiSB_iPKfiiiSD_SD_iiiii:
        /* <DEDUP_REMOVED lines=46> */
.L_x_5710:
        /* <DEDUP_REMOVED lines=10> */
[----:B--2---:R-:W-:Y:S01]  /*0380*/  IMAD.MOV.U32 R14, RZ, RZ, RZ ;  /* 0x000000ffff0e7224 */ /* 0x004fe200078e00ff */
[----:B------:R-:W-:-:S03]  /*0390*/  ISETP.GE.AND P1, PT, R8, R19, PT ;  /* 0x000000130800720c */ /* 0x000fc60003f26270 */
[----:B------:R-:W-:Y:S08]  /*03a0*/  BSSY B0, `(.L_x_5674) ;  /* 0x00000f4000007945 */ /* 0x000ff00003800000 */
[----:B------:R-:W2:Y:S01]  /*03b0*/  @!P0 S2R R3, SR_CgaCtaId ;  /* 0x0000000000038919 */ /* 0x000ea20000008800 */
        /* <DEDUP_REMOVED lines=33> */
.L_x_5678:
        /* <DEDUP_REMOVED lines=11> */
.L_x_5677:
[----:B------:R-:W-:Y:S05]  /*0680*/  BSYNC B1 ;  /* 0x0000000000017941 */ /* 0x000fea0003800000 */
.L_x_5676:
        /* <DEDUP_REMOVED lines=14> */
.L_x_5681:
[----:B------:R-:W1:Y:S01]  /*0770*/  LDS R3, [R4+-0x400] ;  /* 0xfffc000004037984 */ /* 0x000e620000000800 */
[----:B------:R-:W-:-:S03]  /*0780*/  IADD3 R12, R12, 0x800, RZ ;  /* 0x000008000c0c7810 */ /* 0x000fc60007ffe0ff */
[----:B------:R-:W2:Y:S01]  /*0790*/  LDS R5, [R4+-0x200] ;  /* 0xfffe000004057984 */ /* 0x000ea20000000800 */
[----:B------:R-:W-:-:S03]  /*07a0*/  ISETP.GE.AND P2, PT, R12, R2, PT ;  /* 0x000000020c00720c */ /* 0x000fc60003f46270 */
[----:B------:R-:W3:Y:S04]  /*07b0*/  LDS R27, [R4+0x400] ;  /* 0x00040000041b7984 */ /* 0x000ee80000000800 */
[----:B------:R-:W4:Y:S04]  /*07c0*/  LDS R11, [R4] ;  /* 0x00000000040b7984 */ /* 0x000f280000000800 */
[----:B------:R-:W5:Y:S04]  /*07d0*/  LDS R15, [R4+0x600] ;  /* 0x00060000040f7984 */ /* 0x000f680000000800 */
[----:B------:R-:W0:Y:S04]  /*07e0*/  LDS R13, [R4+0x200] ;  /* 0x00020000040d7984 */ /* 0x000e280000000800 */
[----:B------:R-:W0:Y:S04]  /*07f0*/  LDS R21, [R4+0x800] ;  /* 0x0008000004157984 */ /* 0x000e280000000800 */
[----:B------:R-:W0:Y:S04]  /*0800*/  LDS R23, [R4+0xa00] ;  /* 0x000a000004177984 */ /* 0x000e280000000800 */
[----:B------:R-:W0:Y:S04]  /*0810*/  LDS R25, [R4+0xc00] ;  /* 0x000c000004197984 */ /* 0x000e280000000800 */
[----:B------:R-:W-:Y:S01]  /*0820*/  LDS R31, [R4+0xe00] ;  /* 0x000e0000041f7984 */ /* 0x000fe20000000800 */
        /* <DEDUP_REMOVED lines=9> */
[C---:B----4-:R-:W-:Y:S01]  /*08c0*/  FADD.FTZ R11, -R0.reuse, R11 ;  /* 0x0000000b000b7221 */ /* 0x050fe20000010100 */
[----:B------:R-:W-:Y:S01]  /*08d0*/  FMUL.FTZ R24, R27, 1.4426950216293334961 ;  /* 0x3fb8aa3b1b187820 */ /* 0x000fe20000410000 */
[----:B-----5:R-:W-:-:S02]  /*08e0*/  FADD.FTZ R22, -R0, R15 ;  /* 0x0000000f00167221 */ /* 0x020fc40000010100 */
[----:B------:R-:W-:Y:S02]  /*08f0*/  FMUL.FTZ R11, R11, 1.4426950216293334961 ;  /* 0x3fb8aa3b0b0b7820 */ /* 0x000fe40000410000 */
[----:B------:R-:W3:Y:S01]  /*0900*/  MUFU.EX2 R5, R5 ;  /* 0x0000000500057308 */ /* 0x000ee20000000800 */
[----:B0-----:R-:W-:Y:S01]  /*0910*/  FADD.FTZ R13, -R0, R13 ;  /* 0x0000000d000d7221 */ /* 0x001fe20000010100 */
[----:B------:R-:W-:Y:S02]  /*0920*/  FMUL.FTZ R26, R22, 1.4426950216293334961 ;  /* 0x3fb8aa3b161a7820 */ /* 0x000fe40000410000 */
[----:B------:R-:W0:Y:S01]  /*0930*/  LDS R22, [R4+0x1600] ;  /* 0x0016000004167984 */ /* 0x000e220000000800 */
[C---:B------:R-:W-:Y:S01]  /*0940*/  FADD.FTZ R27, -R0.reuse, R21 ;  /* 0x00000015001b7221 */ /* 0x040fe20000010100 */
[----:B------:R-:W-:Y:S02]  /*0950*/  FMUL.FTZ R13, R13, 1.4426950216293334961 ;  /* 0x3fb8aa3b0d0d7820 */ /* 0x000fe40000410000 */
[----:B------:R4:W5:Y:S01]  /*0960*/  MUFU.EX2 R15, R24 ;  /* 0x00000018000f7308 */ /* 0x0009620000000800 */
[----:B--2---:R-:W-:Y:S01]  /*0970*/  STS [R4+-0x400], R3 ;  /* 0xfffc000304007388 */ /* 0x004fe20000000800 */
[----:B------:R-:W-:Y:S01]  /*0980*/  FADD.FTZ R29, -R0, R23 ;  /* 0x00000017001d7221 */ /* 0x000fe20000010100 */
[----:B------:R-:W-:-:S02]  /*0990*/  FMUL.FTZ R28, R27, 1.4426950216293334961 ;  /* 0x3fb8aa3b1b1c7820 */ /* 0x000fc40000410000 */
[----:B------:R-:W2:Y:S01]  /*09a0*/  LDS R27, [R4+0x1800] ;  /* 0x00180000041b7984 */ /* 0x000ea20000000800 */
[----:B------:R-:W-:Y:S02]  /*09b0*/  FMUL.FTZ R30, R29, 1.4426950216293334961 ;  /* 0x3fb8aa3b1d1e7820 */ /* 0x000fe40000410000 */
[----:B------:R-:W5:Y:S01]  /*09c0*/  MUFU.EX2 R11, R11 ;  /* 0x0000000b000b7308 */ /* 0x000f620000000800 */
[----:B----4-:R-:W-:Y:S01]  /*09d0*/  FADD.FTZ R24, -R0, R25 ;  /* 0x0000001900187221 */ /* 0x010fe20000010100 */
[----:B------:R-:W4:Y:S03]  /*09e0*/  LDS R29, [R4+0x1a00] ;  /* 0x001a0000041d7984 */ /* 0x000f260000000800 */
[----:B------:R-:W-:Y:S01]  /*09f0*/  FMUL.FTZ R24, R24, 1.4426950216293334961 ;  /* 0x3fb8aa3b18187820 */ /* 0x000fe20000410000 */
[----:B---3--:R-:W-:Y:S01]  /*0a00*/  STS [R4+-0x200], R5 ;  /* 0xfffe000504007388 */ /* 0x008fe20000000800 */
[----:B-1----:R-:W-:Y:S01]  /*0a10*/  FADD.FTZ R32, -R0, R33 ;  /* 0x0000002100207221 */ /* 0x002fe20000010100 */
[----:B------:R-:W1:Y:S02]  /*0a20*/  MUFU.EX2 R13, R13 ;  /* 0x0000000d000d7308 */ /* 0x000e640000000800 */
[----:B-----5:R-:W-:Y:S01]  /*0a30*/  STS [R4+0x400], R15 ;  /* 0x0004000f04007388 */ /* 0x020fe20000000800 */
[----:B------:R-:W-:-:S05]  /*0a40*/  FMUL.FTZ R32, R32, 1.4426950216293334961 ;  /* 0x3fb8aa3b20207820 */ /* 0x000fca0000410000 */
[----:B------:R3:W5:Y:S01]  /*0a50*/  MUFU.EX2 R21, R26 ;  /* 0x0000001a00157308 */ /* 0x0007620000000800 */
[----:B------:R-:W-:Y:S07]  /*0a60*/  STS [R4], R11 ;  /* 0x0000000b04007388 */ /* 0x000fee0000000800 */
[----:B------:R5:W2:Y:S01]  /*0a70*/  MUFU.EX2 R23, R28 ;  /* 0x0000001c00177308 */ /* 0x000aa20000000800 */
[----:B---3--:R-:W-:Y:S01]  /*0a80*/  FADD.FTZ R26, -R0, R31 ;  /* 0x0000001f001a7221 */ /* 0x008fe20000010100 */
[----:B-1----:R-:W-:Y:S03]  /*0a90*/  STS [R4+0x200], R13 ;  /* 0x0002000d04007388 */ /* 0x002fe60000000800 */
[----:B------:R-:W-:Y:S01]  /*0aa0*/  FMUL.FTZ R26, R26, 1.4426950216293334961 ;  /* 0x3fb8aa3b1a1a7820 */ /* 0x000fe20000410000 */
[----:B0-----:R-:W-:-:S02]  /*0ab0*/  FADD.FTZ R22, -R0, R22 ;  /* 0x0000001600167221 */ /* 0x001fc40000010100 */
[----:B------:R0:W1:Y:S01]  /*0ac0*/  MUFU.EX2 R31, R24 ;  /* 0x00000018001f7308 */ /* 0x0000620000000800 */
[----:B-----5:R-:W-:Y:S01]  /*0ad0*/  FADD.FTZ R28, -R0, R35 ;  /* 0x00000023001c7221 */ /* 0x020fe20000010100 */
[----:B------:R-:W-:Y:S01]  /*0ae0*/  FMUL.FTZ R22, R22, 1.4426950216293334961 ;  /* 0x3fb8aa3b16167820 */ /* 0x000fe20000410000 */
[----:B------:R-:W-:Y:S02]  /*0af0*/  STS [R4+0x600], R21 ;  /* 0x0006001504007388 */ /* 0x000fe40000000800 */
[----:B------:R-:W-:-:S03]  /*0b00*/  FMUL.FTZ R28, R28, 1.4426950216293334961 ;  /* 0x3fb8aa3b1c1c7820 */ /* 0x000fc60000410000 */
[----:B------:R3:W5:Y:S01]  /*0b10*/  MUFU.EX2 R25, R30 ;  /* 0x0000001e00197308 */ /* 0x0007620000000800 */
[----:B0-----:R-:W-:Y:S01]  /*0b20*/  FADD.FTZ R24, R3, R14 ;  /* 0x0000000e03187221 */ /* 0x001fe20000010000 */
[----:B--2---:R-:W-:Y:S03]  /*0b30*/  STS [R4+0x800], R23 ;  /* 0x0008001704007388 */ /* 0x004fe60000000800 */
[----:B------:R-:W-:-:S03]  /*0b40*/  FADD.FTZ R24, R24, R5 ;  /* 0x0000000518187221 */ /* 0x000fc60000010000 */
[----:B------:R0:W2:Y:S01]  /*0b50*/  MUFU.EX2 R33, R26 ;  /* 0x0000001a00217308 */ /* 0x0000a20000000800 */
[----:B------:R-:W-:Y:S01]  /*0b60*/  FADD.FTZ R24, R24, R11 ;  /* 0x0000000b18187221 */ /* 0x000fe20000010000 */
[----:B---3--:R-:W-:Y:S01]  /*0b70*/  FADD.FTZ R30, -R0, R37 ;  /* 0x00000025001e7221 */ /* 0x008fe20000010100 */
[----:B-1----:R-:W-:Y:S02]  /*0b80*/  STS [R4+0xc00], R31 ;  /* 0x000c001f04007388 */ /* 0x002fe40000000800 */
[----:B------:R-:W-:Y:S01]  /*0b90*/  FADD.FTZ R24, R24, R13 ;  /* 0x0000000d18187221 */ /* 0x000fe20000010000 */
[----:B------:R-:W-:Y:S02]  /*0ba0*/  FMUL.FTZ R30, R30, 1.4426950216293334961 ;  /* 0x3fb8aa3b1e1e7820 */ /* 0x000fe40000410000 */
[----:B------:R-:W1:Y:S01]  /*0bb0*/  MUFU.EX2 R35, R32 ;  /* 0x0000002000237308 */ /* 0x000e620000000800 */
[----:B------:R-:W-:Y:S01]  /*0bc0*/  FADD.FTZ R24, R24, R15 ;  /* 0x0000000f18187221 */ /* 0x000fe20000010000 */
[----:B0-----:R-:W-:Y:S01]  /*0bd0*/  FADD.FTZ R26, -R0, R27 ;  /* 0x0000001b001a7221 */ /* 0x001fe20000010100 */
[----:B-----5:R-:W-:Y:S02]  /*0be0*/  STS [R4+0xa00], R25 ;  /* 0x000a001904007388 */ /* 0x020fe40000000800 */
[----:B------:R-:W-:Y:S01]  /*0bf0*/  FADD.FTZ R24, R24, R21 ;  /* 0x0000001518187221 */ /* 0x000fe20000010000 */
[----:B------:R-:W-:-:S02]  /*0c00*/  FMUL.FTZ R26, R26, 1.4426950216293334961 ;  /* 0x3fb8aa3b1a1a7820 */ /* 0x000fc40000410000 */
[----:B------:R4:W0:Y:S01]  /*0c10*/  MUFU.EX2 R37, R28 ;  /* 0x0000001c00257308 */ /* 0x0008220000000800 */
[----:B------:R-:W-:Y:S01]  /*0c20*/  FADD.FTZ R24, R24, R23 ;  /* 0x0000001718187221 */ /* 0x000fe20000010000 */
[----:B--2---:R-:W-:Y:S03]  /*0c30*/  STS [R4+0xe00], R33 ;  /* 0x000e002104007388 */ /* 0x004fe60000000800 */
[----:B------:R-:W-:-:S03]  /*0c40*/  FADD.FTZ R24, R24, R25 ;  /* 0x0000001918187221 */ /* 0x000fc60000010000 */
[----:B------:R-:W2:Y:S01]  /*0c50*/  MUFU.EX2 R14, R30 ;  /* 0x0000001e000e7308 */ /* 0x000ea20000000800 */
[----:B----4-:R-:W-:Y:S01]  /*0c60*/  FADD.FTZ R28, -R0, R29 ;  /* 0x0000001d001c7221 */ /* 0x010fe20000010100 */
[----:B------:R-:W-:Y:S01]  /*0c70*/  FADD.FTZ R24, R24, R31 ;  /* 0x0000001f18187221 */ /* 0x000fe20000010000 */
[----:B-1----:R-:W-:Y:S02]  /*0c80*/  STS [R4+0x1000], R35 ;  /* 0x0010002304007388 */ /* 0x002fe40000000800 */
[----:B------:R-:W-:Y:S01]  /*0c90*/  FMUL.FTZ R28, R28, 1.4426950216293334961 ;  /* 0x3fb8aa3b1c1c7820 */ /* 0x000fe20000410000 */
[----:B------:R-:W-:Y:S02]  /*0ca0*/  FADD.FTZ R24, R24, R33 ;  /* 0x0000002118187221 */ /* 0x000fe40000010000 */
[----:B------:R1:W3:Y:S01]  /*0cb0*/  MUFU.EX2 R27, R22 ;  /* 0x00000016001b7308 */ /* 0x0002e20000000800 */
[----:B0-----:R-:W-:Y:S01]  /*0cc0*/  STS [R4+0x1200], R37 ;  /* 0x0012002504007388 */ /* 0x001fe20000000800 */
[----:B------:R-:W-:-:S04]  /*0cd0*/  FADD.FTZ R24, R24, R35 ;  /* 0x0000002318187221 */ /* 0x000fc80000010000 */
[----:B------:R-:W-:Y:S02]  /*0ce0*/  FADD.FTZ R3, R24, R37 ;  /* 0x0000002518037221 */ /* 0x000fe40000010000 */
[----:B------:R-:W0:Y:S01]  /*0cf0*/  MUFU.EX2 R29, R26 ;  /* 0x0000001a001d7308 */ /* 0x000e220000000800 */
[----:B--2---:R2:W-:Y:S01]  /*0d00*/  STS [R4+0x1400], R14 ;  /* 0x0014000e04007388 */ /* 0x0045e20000000800 */
[----:B-1----:R-:W-:-:S06]  /*0d10*/  FADD.FTZ R22, R3, R14 ;  /* 0x0000000e03167221 */ /* 0x002fcc0000010000 */
[----:B------:R-:W1:Y:S01]  /*0d20*/  MUFU.EX2 R28, R28 ;  /* 0x0000001c001c7308 */ /* 0x000e620000000800 */
[----:B---3--:R-:W-:Y:S01]  /*0d30*/  FADD.FTZ R22, R22, R27 ;  /* 0x0000001b16167221 */ /* 0x008fe20000010000 */
[----:B------:R-:W-:Y:S03]  /*0d40*/  STS [R4+0x1600], R27 ;  /* 0x0016001b04007388 */ /* 0x000fe60000000800 */
[----:B0-----:R-:W-:Y:S01]  /*0d50*/  FADD.FTZ R22, R22, R29 ;  /* 0x0000001d16167221 */ /* 0x001fe20000010000 */
[----:B------:R-:W-:Y:S04]  /*0d60*/  STS [R4+0x1800], R29 ;  /* 0x0018001d04007388 */ /* 0x000fe80000000800 */
[----:B-1----:R0:W-:Y:S01]  /*0d70*/  STS [R4+0x1a00], R28 ;  /* 0x001a001c04007388 */ /* 0x0021e20000000800 */
[----:B--2---:R-:W-:Y:S01]  /*0d80*/  FADD.FTZ R14, R22, R28 ;  /* 0x0000001c160e7221 */ /* 0x004fe20000010000 */
[----:B0-----:R-:W-:Y:S01]  /*0d90*/  VIADD R4, R4, 0x2000 ;  /* 0x0000200004047836 */ /* 0x001fe20000000000 */
[----:B------:R-:W-:Y:S06]  /*0da0*/  @!P2 BRA `(.L_x_5681) ;  /* 0xfffffff80070a947 */ /* 0x000fec000383ffff */
.L_x_5680:
[----:B------:R-:W-:Y:S05]  /*0db0*/  BSYNC B1 ;  /* 0x0000000000017941 */ /* 0x000fea0003800000 */
.L_x_5679:
        /* <DEDUP_REMOVED lines=55> */
.L_x_5683:
[----:B------:R-:W-:Y:S05]  /*1130*/  BSYNC B1 ;  /* 0x0000000000017941 */ /* 0x000fea0003800000 */
.L_x_5682:
        /* <DEDUP_REMOVED lines=26> */
.L_x_5675:
[----:B------:R-:W-:Y:S05]  /*12e0*/  BSYNC B0 ;  /* 0x0000000000007941 */ /* 0x000fea0003800000 */
.L_x_5674:
[----:B----4-:R-:W2:Y:S01]  /*12f0*/  SHFL.BFLY PT, R3, R14, 0x10, 0x1f ;  /* 0x0e001f000e037f89 */ /* 0x010ea200000e0000 */
[----:B------:R-:W-:Y:S01]  /*1300*/  LOP3.LUT P0, R12, R8, 0x1f, RZ, 0xc0, !PT ;  /* 0x0000001f080c7812 */ /* 0x000fe2000780c0ff */
[----:B------:R-:W-:Y:S03]  /*1310*/  BSSY B0, `(.L_x_5684) ;  /* 0x00000b0000007945 */ /* 0x000fe60003800000 */
[----:B------:R-:W-:-:S09]  /*1320*/  ISETP.GT.U32.AND P2, PT, R12, 0x3, PT ;  /* 0x000000030c00780c */ /* 0x000fd20003f44070 */
[----:B------:R-:W3:Y:S01]  /*1330*/  @!P0 S2R R22, SR_CgaCtaId ;  /* 0x0000000000168919 */ /* 0x000ee20000008800 */
[----:B------:R-:W-:-:S03]  /*1340*/  @!P0 MOV R13, 0x400 ;  /* 0x00000400000d8802 */ /* 0x000fc60000000f00 */
[----:B------:R-:W4:Y:S01]  /*1350*/  @!P2 S2R R15, SR_CgaCtaId ;  /* 0x00000000000fa919 */ /* 0x000f220000008800 */
[----:B--2---:R-:W-:-:S05]  /*1360*/  FADD.FTZ R3, R3, R14 ;  /* 0x0000000e03037221 */ /* 0x004fca0000010000 */
        /* <DEDUP_REMOVED lines=48> */
.L_x_5688:
        /* <DEDUP_REMOVED lines=8> */
.L_x_5687:
[----:B------:R-:W-:Y:S05]  /*16f0*/  BSYNC B1 ;  /* 0x0000000000017941 */ /* 0x000fea0003800000 */
.L_x_5686:
        /* <DEDUP_REMOVED lines=14> */
.L_x_5691:
        /* <DEDUP_REMOVED lines=52> */
.L_x_5690:
[----:B------:R-:W-:Y:S05]  /*1b20*/  BSYNC B1 ;  /* 0x0000000000017941 */ /* 0x000fea0003800000 */
.L_x_5689:
        /* <DEDUP_REMOVED lines=31> */
.L_x_5693:
[----:B------:R-:W-:Y:S05]  /*1d20*/  BSYNC B1 ;  /* 0x0000000000017941 */ /* 0x000fea0003800000 */
.L_x_5692:
        /* <DEDUP_REMOVED lines=14> */
.L_x_5685:
[----:B------:R-:W-:Y:S05]  /*1e10*/  BSYNC B0 ;  /* 0x0000000000007941 */ /* 0x000fea0003800000 */
.L_x_5684:
[----:B------:R-:W-:Y:S01]  /*1e20*/  BAR.SYNC.DEFER_BLOCKING 0x0 ;  /* 0x0000000000007b1d */ /* 0x000fe20000010000 */
[C---:B------:R-:W-:Y:S01]  /*1e30*/  ISETP.NE.AND P4, PT, R8.reuse, RZ, PT ;  /* 0x000000ff0800720c */ /* 0x040fe20003f85270 */
[----:B---3--:R-:W-:Y:S01]  /*1e40*/  VIADD R5, R8, 0x1f ;  /* 0x0000001f08057836 */ /* 0x008fe20000000000 */
[----:B--2---:R-:W-:Y:S02]  /*1e50*/  LOP3.LUT R3, R10, 0x7, RZ, 0xc0, !PT ;  /* 0x000000070a037812 */ /* 0x004fe400078ec0ff */
[C---:B------:R-:W-:Y:S01]  /*1e60*/  LOP3.LUT R4, R8.reuse, 0xffffffc0, RZ, 0xc0, !PT ;  /* 0xffffffc008047812 */ /* 0x040fe200078ec0ff */
[----:B------:R-:W-:Y:S01]  /*1e70*/  BSSY B0, `(.L_x_5694) ;  /* 0x000001b000007945 */ /* 0x000fe20003800000 */
[----:B------:R-:W-:Y:S02]  /*1e80*/  ISETP.NE.AND P0, PT, R3, RZ, PT ;  /* 0x000000ff0300720c */ /* 0x000fe40003f05270 */
[----:B------:R-:W-:Y:S02]  /*1e90*/  ISETP.GT.U32.AND P1, PT, R5, 0x3e, PT ;  /* 0x0000003e0500780c */ /* 0x000fe40003f24070 */
[----:B------:R-:W-:-:S02]  /*1ea0*/  LOP3.LUT R3, R8, 0xffffffe0, RZ, 0xc0, !PT ;  /* 0xffffffe008037812 */ /* 0x000fc400078ec0ff */
[----:B------:R-:W-:Y:S02]  /*1eb0*/  SHF.R.S32.HI R5, RZ, 0x1f, R10 ;  /* 0x0000001fff057819 */ /* 0x000fe4000001140a */
[----:B------:R-:W-:Y:S02]  /*1ec0*/  ISETP.NE.OR P2, PT, R4, 0x40, P0 ;  /* 0x000000400400780c */ /* 0x000fe40000745670 */
[----:B------:R-:W-:Y:S02]  /*1ed0*/  ISETP.NE.OR P3, PT, R3, 0x20, P0 ;  /* 0x000000200300780c */ /* 0x000fe40000765670 */
[----:B------:R-:W-:Y:S01]  /*1ee0*/  LEA.HI R5, R5, R10, RZ, 0x3 ;  /* 0x0000000a05057211 */ /* 0x000fe200078f18ff */
[----:B------:R-:W-:Y:S10]  /*1ef0*/  @P4 BRA `(.L_x_5695) ;  /* 0x0000000000484947 */ /* 0x000ff40003800000 */
[----:B------:R-:W-:Y:S01]  /*1f00*/  IMAD R3, R18, UR39, RZ ;  /* 0x0000002712037c24 */ /* 0x000fe2000f8e02ff */
        /* <DEDUP_REMOVED lines=17> */
.L_x_5695:
[----:B------:R-:W-:Y:S05]  /*2020*/  BSYNC B0 ;  /* 0x0000000000007941 */ /* 0x000fea0003800000 */
.L_x_5694:
[----:B------:R-:W3:Y:S01]  /*2030*/  S2UR UR5, SR_CgaCtaId ;  /* 0x00000000000579c3 */ /* 0x000ee20000008800 */
[----:B------:R-:W-:Y:S01]  /*2040*/  UMOV UR4, 0x400 ;  /* 0x0000040000047882 */ /* 0x000fe20000000000 */
[----:B------:R-:W-:Y:S01]  /*2050*/  SHF.R.S32.HI R5, RZ, 0x3, R5 ;  /* 0x00000003ff057819 */ /* 0x000fe20000011405 */
[----:B------:R-:W-:-:S05]  /*2060*/  UIADD3 UR4, UR4, 0x20, URZ ;  /* 0x0000002004047890 */ /* 0x000fca000fffe03f */
[----:B------:R-:W-:Y:S01]  /*2070*/  BAR.SYNC.DEFER_BLOCKING 0x0 ;  /* 0x0000000000007b1d */ /* 0x000fe20000010000 */
[----:B------:R-:W-:Y:S01]  /*2080*/  HFMA2.MMA R37, -RZ, RZ, 0, 0 ;  /* 0x00000000ff257435 */ /* 0x000fe200000001ff */
[----:B------:R-:W-:Y:S01]  /*2090*/  ISETP.GT.OR P4, PT, R8, 0x3f, P0 ;  /* 0x0000003f0800780c */ /* 0x000fe20000784670 */
[----:B--2---:R-:W-:Y:S01]  /*20a0*/  IMAD R2, R20, 0x60, R5 ;  /* 0x0000006014027824 */ /* 0x004fe200078e0205 */
[----:B------:R-:W-:Y:S02]  /*20b0*/  ISETP.GT.OR P5, PT, R8, 0x1f, P0 ;  /* 0x0000001f0800780c */ /* 0x000fe400007a4670 */
[----:B------:R-:W-:Y:S01]  /*20c0*/  CS2R R22, SRZ ;  /* 0x0000000000167805 */ /* 0x000fe2000001ff00 */
[----:B------:R-:W-:Y:S01]  /*20d0*/  BSSY B0, `(.L_x_5696) ;  /* 0x000002a000007945 */ /* 0x000fe20003800000 */
[----:B------:R-:W-:Y:S01]  /*20e0*/  IMAD.MOV.U32 R21, RZ, RZ, RZ ;  /* 0x000000ffff157224 */ /* 0x000fe200078e00ff */
[----:B------:R-:W-:Y:S01]  /*20f0*/  CS2R R32, SRZ ;  /* 0x0000000000207805 */ /* 0x000fe2000001ff00 */
[----:B------:R-:W-:Y:S01]  /*2100*/  IMAD.MOV.U32 R25, RZ, RZ, RZ ;  /* 0x000000ffff197224 */ /* 0x000fe200078e00ff */
[----:B------:R-:W-:-:S02]  /*2110*/  CS2R R28, SRZ ;  /* 0x00000000001c7805 */ /* 0x000fc4000001ff00 */
[----:B------:R-:W-:Y:S02]  /*2120*/  CS2R R30, SRZ ;  /* 0x00000000001e7805 */ /* 0x000fe4000001ff00 */
[----:B------:R-:W-:Y:S01]  /*2130*/  CS2R R26, SRZ ;  /* 0x00000000001a7805 */ /* 0x000fe2000001ff00 */
[----:B------:R-:W-:Y:S01]  /*2140*/  IMAD.MOV.U32 R35, RZ, RZ, RZ ;  /* 0x000000ffff237224 */ /* 0x000fe200078e00ff */
[----:B------:R-:W-:Y:S02]  /*2150*/  CS2R R8, SRZ ;  /* 0x0000000000087805 */ /* 0x000fe4000001ff00 */
[----:B------:R-:W-:Y:S01]  /*2160*/  CS2R R6, SRZ ;  /* 0x0000000000067805 */ /* 0x000fe2000001ff00 */
[----:B------:R-:W-:Y:S01]  /*2170*/  IMAD.MOV.U32 R13, RZ, RZ, RZ ;  /* 0x000000ffff0d7224 */ /* 0x000fe200078e00ff */
[----:B------:R-:W-:Y:S02]  /*2180*/  CS2R R10, SRZ ;  /* 0x00000000000a7805 */ /* 0x000fe4000001ff00 */
[----:B------:R-:W-:Y:S01]  /*2190*/  MOV R4, RZ ;  /* 0x000000ff00047202 */ /* 0x000fe20000000f00 */
[----:B------:R-:W-:Y:S01]  /*21a0*/  IMAD.MOV.U32 R3, RZ, RZ, RZ ;  /* 0x000000ffff037224 */ /* 0x000fe200078e00ff */
[----:B---3--:R-:W-:Y:S01]  /*21b0*/  ULEA UR4, UR5, UR4, 0x18 ;  /* 0x0000000405047291 */ /* 0x008fe2000f8ec03f */
[----:B-1----:R-:W-:-:S05]  /*21c0*/  IMAD.MOV.U32 R0, RZ, RZ, RZ ;  /* 0x000000ffff007224 */ /* 0x002fca00078e00ff */
        /* <DEDUP_REMOVED lines=26> */
.L_x_5697:
[----:B------:R-:W-:Y:S05]  /*2370*/  BSYNC B0 ;  /* 0x0000000000007941 */ /* 0x000fea0003800000 */
.L_x_5696:
[----:B------:R-:W-:Y:S06]  /*2380*/  BAR.SYNC.DEFER_BLOCKING 0x0 ;  /* 0x0000000000007b1d */ /* 0x000fec0000010000 */
[----:B------:R-:W-:Y:S04]  /*2390*/  BSSY B0, `(.L_x_5698) ;  /* 0x0000032000007945 */ /* 0x000fe80003800000 */
[----:B------:R-:W-:Y:S05]  /*23a0*/  @P4 BRA `(.L_x_5699) ;  /* 0x0000000000c04947 */ /* 0x000fea0003800000 */
[----:B------:R-:W1:Y:S04]  /*23b0*/  LDS R12, [R2+0x10] ;  /* 0x00001000020c7984 */ /* 0x000e680000000800 */
[----:B------:R-:W2:Y:S04]  /*23c0*/  LDS R14, [R2+0x20] ;  /* 0x00002000020e7984 */ /* 0x000ea80000000800 */
[----:B------:R-:W3:Y:S04]  /*23d0*/  LDS R20, [R2+0x30] ;  /* 0x0000300002147984 */ /* 0x000ee80000000800 */
[----:B------:R-:W4:Y:S04]  /*23e0*/  LDS R15, [R2] ;  /* 0x00000000020f7984 */ /* 0x000f280000000800 */
        /* <DEDUP_REMOVED lines=44> */
.L_x_5699:
[----:B------:R-:W-:Y:S05]  /*26b0*/  BSYNC B0 ;  /* 0x0000000000007941 */ /* 0x000fea0003800000 */
.L_x_5698:
        /* <DEDUP_REMOVED lines=27> */
.L_x_5701:
[----:B------:R-:W-:Y:S05]  /*2870*/  BSYNC B0 ;  /* 0x0000000000007941 */ /* 0x000fea0003800000 */
.L_x_5700:
        /* <DEDUP_REMOVED lines=31> */
[----:B-----5:R-:W-:-:S03]  /*2a70*/  FADD.FTZ R13, R13, R24 ;  /* 0x000000180d0d7221 */ /* 0x020fc60000010000 */
        /* <DEDUP_REMOVED lines=11> */
[----:B-1----:R-:W-:Y:S02]  /*2b30*/  FADD.FTZ R6, R6, R15 ;  /* 0x0000000f06067221 */ /* 0x002fe40000010000 */
[----:B------:R-:W0:Y:S01]  /*2b40*/  LDS R15, [R2+0x120] ;  /* 0x00012000020f7984 */ /* 0x000e220000000800 */
[----:B--2---:R-:W-:-:S03]  /*2b50*/  FADD.FTZ R29, R29, R12 ;  /* 0x0000000c1d1d7221 */ /* 0x004fc60000010000 */
[----:B------:R-:W1:Y:S01]  /*2b60*/  LDS R12, [R2+0x110] ;  /* 0x00011000020c7984 */ /* 0x000e620000000800 */
[----:B---3--:R-:W-:Y:S01]  /*2b70*/  FADD.FTZ R7, R7, R14 ;  /* 0x0000000e07077221 */ /* 0x008fe20000010000 */
[----:B----4-:R-:W-:Y:S01]  /*2b80*/  FADD.FTZ R4, R4, R20 ;  /* 0x0000001404047221 */ /* 0x010fe20000010000 */
[----:B0-----:R-:W-:Y:S01]  /*2b90*/  FADD.FTZ R10, R10, R15 ;  /* 0x0000000f0a0a7221 */ /* 0x001fe20000010000 */
[----:B-1----:R-:W-:-:S07]  /*2ba0*/  FADD.FTZ R11, R11, R12 ;  /* 0x0000000c0b0b7221 */ /* 0x002fce0000010000 */
.L_x_5703:
[----:B------:R-:W-:Y:S05]  /*2bb0*/  BSYNC B0 ;  /* 0x0000000000007941 */ /* 0x000fea0003800000 */
.L_x_5702:
[----:B------:R-:W-:Y:S06]  /*2bc0*/  BAR.SYNC.DEFER_BLOCKING 0x0 ;  /* 0x0000000000007b1d */ /* 0x000fec0000010000 */
[----:B------:R-:W-:Y:S05]  /*2bd0*/  @P1 EXIT ;  /* 0x000000000000194d */ /* 0x000fea0003800000 */
[----:B------:R-:W-:Y:S01]  /*2be0*/  UIMAD UR4, UR38, 0x60, URZ ;  /* 0x00000060260478a4 */ /* 0x000fe2000f8e023f */
[----:B------:R-:W-:-:S05]  /*2bf0*/  IMAD R12, R18, UR39, RZ ;  /* 0x00000027120c7c24 */ /* 0x000fca000f8e02ff */
        /* <DEDUP_REMOVED lines=8> */
[--C-:B------:R-:W-:Y:S02]  /*2c80*/  IADD3 R12, P0, P1, R12, R15, R17.reuse ;  /* 0x0000000f0c0c7210 */ /* 0x100fe4000791e011 */
[----:B-12---:R-:W-:Y:S02]  /*2c90*/  SHF.R.S32.HI R2, RZ, 0x1f, R17 ;  /* 0x0000001fff027819 */ /* 0x006fe40000011411 */
[----:B------:R-:W-:Y:S02]  /*2ca0*/  IADD3 R15, R5, 0x4, RZ ;  /* 0x00000004050f7810 */ /* 0x000fe40007ffe0ff */
[----:B------:R-:W-:-:S02]  /*2cb0*/  IADD3.X R2, R14, R19, R2, P0, P1 ;  /* 0x000000130e027210 */ /* 0x000fc400007e2402 */
[CC--:B------:R-:W-:Y:S02]  /*2cc0*/  IADD3 R14, P0, R5.reuse, R12.reuse, RZ ;  /* 0x0000000c050e7210 */ /* 0x0c0fe40007f1e0ff */
[----:B------:R-:W-:Y:S02]  /*2cd0*/  IADD3 R19, P1, R18, R12, RZ ;  /* 0x0000000c12137210 */ /* 0x000fe40007f3e0ff */
[-C--:B------:R-:W-:Y:S02]  /*2ce0*/  LEA.HI.X.SX32 R17, R5, R2.reuse, 0x1, P0 ;  /* 0x0000000205117211 */ /* 0x080fe400000f0eff */
[----:B------:R-:W-:Y:S02]  /*2cf0*/  LEA R16, P0, R14, UR4, 0x2 ;  /* 0x000000040e107c11 */ /* 0x000fe4000f8010ff */
[----:B------:R-:W-:Y:S02]  /*2d00*/  LEA.HI.X.SX32 R34, R18, R2, 0x1, P1 ;  /* 0x0000000212227211 */ /* 0x000fe400008f0eff */
[----:B------:R-:W-:-:S02]  /*2d10*/  LEA.HI.X R17, R14, UR5, R17, 0x2, P0 ;  /* 0x000000050e117c11 */ /* 0x000fc400080f1411 */
[----:B------:R-:W-:-:S03]  /*2d20*/  IADD3 R20, P0, R15, R12, RZ ;  /* 0x0000000c0f147210 */ /* 0x000fc60007f1e0ff */
[----:B------:R0:W-:Y:S01]  /*2d30*/  STG.E desc[UR36][R16.64], R22 ;  /* 0x0000001610007986 */ /* 0x0001e2000c101924 */
[----:B------:R-:W-:Y:S02]  /*2d40*/  LEA.HI.X.SX32 R15, R15, R2, 0x1, P0 ;  /* 0x000000020f0f7211 */ /* 0x000fe400000f0eff */
[----:B------:R-:W-:-:S04]  /*2d50*/  LEA R14, P0, R20, UR4, 0x2 ;  /* 0x00000004140e7c11 */ /* 0x000fc8000f8010ff */
[----:B------:R-:W-:Y:S01]  /*2d60*/  LEA.HI.X R15, R20, UR5, R15, 0x2, P0 ;  /* 0x00000005140f7c11 */ /* 0x000fe200080f140f */
[----:B------:R-:W-:Y:S01]  /*2d70*/  VIADD R20, R5, 0xc ;  /* 0x0000000c05147836 */ /* 0x000fe20000000000 */
[----:B------:R-:W-:Y:S02]  /*2d80*/  LEA R18, P0, R19, UR4, 0x2 ;  /* 0x0000000413127c11 */ /* 0x000fe4000f8010ff */
[----:B0-----:R-:W-:Y:S01]  /*2d90*/  IADD3 R22, R5, 0x10, RZ ;  /* 0x0000001005167810 */ /* 0x001fe20007ffe0ff */
[----:B------:R0:W-:Y:S01]  /*2da0*/  STG.E desc[UR36][R14.64], R21 ;  /* 0x000000150e007986 */ /* 0x0001e2000c101924 */
[C---:B------:R-:W-:Y:S02]  /*2db0*/  IADD3 R24, P1, R20.reuse, R12, RZ ;  /* 0x0000000c14187210 */ /* 0x040fe40007f3e0ff */
[----:B------:R-:W-:Y:S02]  /*2dc0*/  LEA.HI.X R19, R19, UR5, R34, 0x2, P0 ;  /* 0x0000000513137c11 */ /* 0x000fe400080f1422 */
[----:B------:R-:W-:-:S02]  /*2dd0*/  LEA.HI.X.SX32 R17, R20, R2, 0x1, P1 ;  /* 0x0000000214117211 */ /* 0x000fc400008f0eff */
[----:B------:R-:W-:Y:S01]  /*2de0*/  LEA R16, P0, R24, UR4, 0x2 ;  /* 0x0000000418107c11 */ /* 0x000fe2000f8010ff */
[----:B------:R1:W-:Y:S01]  /*2df0*/  STG.E desc[UR36][R18.64], R23 ;  /* 0x0000001712007986 */ /* 0x0003e2000c101924 */
[----:B------:R-:W-:Y:S02]  /*2e00*/  IADD3 R20, P1, R22, R12, RZ ;  /* 0x0000000c16147210 */ /* 0x000fe40007f3e0ff */
[----:B------:R-:W-:Y:S01]  /*2e10*/  LEA.HI.X R17, R24, UR5, R17, 0x2, P0 ;  /* 0x0000000518117c11 */ /* 0x000fe200080f1411 */
[C---:B0-----:R-:W-:Y:S01]  /*2e20*/  VIADD R21, R5.reuse, 0x14 ;  /* 0x0000001405157836 */ /* 0x041fe20000000000 */
[----:B------:R-:W-:Y:S02]  /*2e30*/  LEA.HI.X.SX32 R22, R22, R2, 0x1, P1 ;  /* 0x0000000216167211 */ /* 0x000fe400008f0eff */
[----:B------:R-:W-:Y:S01]  /*2e40*/  LEA R14, P0, R20, UR4, 0x2 ;  /* 0x00000004140e7c11 */ /* 0x000fe2000f8010ff */
[----:B------:R0:W-:Y:S01]  /*2e50*/  STG.E desc[UR36][R16.64], R25 ;  /* 0x0000001910007986 */ /* 0x0001e2000c101924 */
[----:B------:R-:W-:-:S02]  /*2e60*/  IADD3 R24, R5, 0x1c, RZ ;  /* 0x0000001c05187810 */ /* 0x000fc40007ffe0ff */
[----:B------:R-:W-:Y:S01]  /*2e70*/  LEA.HI.X R15, R20, UR5, R22, 0x2, P0 ;  /* 0x00000005140f7c11 */ /* 0x000fe200080f1416 */
[----:B------:R-:W-:Y:S01]  /*2e80*/  VIADD R22, R5, 0x18 ;  /* 0x0000001805167836 */ /* 0x000fe20000000000 */
[CC--:B------:R-:W-:Y:S02]  /*2e90*/  IADD3 R36, P0, R21.reuse, R12.reuse, RZ ;  /* 0x0000000c15247210 */ /* 0x0c0fe40007f1e0ff */
[----:B-1----:R-:W-:Y:S01]  /*2ea0*/  IADD3 R18, P2, R24, R12, RZ ;  /* 0x0000000c18127210 */ /* 0x002fe20007f5e0ff */
[----:B------:R-:W-:Y:S01]  /*2eb0*/  STG.E desc[UR36][R14.64], R32 ;  /* 0x000000200e007986 */ /* 0x000fe2000c101924 */
[----:B------:R-:W-:Y:S02]  /*2ec0*/  LEA.HI.X.SX32 R21, R21, R2, 0x1, P0 ;  /* 0x0000000215157211 */ /* 0x000fe400000f0eff */
[----:B------:R-:W-:Y:S01]  /*2ed0*/  LEA R20, P0, R36, UR4, 0x2 ;  /* 0x0000000424147c11 */ /* 0x000fe2000f8010ff */
[----:B0-----:R-:W-:Y:S01]  /*2ee0*/  VIADD R16, R5, 0x20 ;  /* 0x0000002005107836 */ /* 0x001fe20000000000 */
[----:B------:R-:W-:-:S02]  /*2ef0*/  IADD3 R34, P1, R22, R12, RZ ;  /* 0x0000000c16227210 */ /* 0x000fc40007f3e0ff */
[----:B------:R-:W-:Y:S02]  /*2f00*/  LEA.HI.X R21, R36, UR5, R21, 0x2, P0 ;  /* 0x0000000524157c11 */ /* 0x000fe400080f1415 */
[-C--:B------:R-:W-:Y:S02]  /*2f10*/  LEA.HI.X.SX32 R23, R22, R2.reuse, 0x1, P1 ;  /* 0x0000000216177211 */ /* 0x080fe400008f0eff */
[----:B------:R-:W-:Y:S01]  /*2f20*/  LEA.HI.X.SX32 R19, R24, R2, 0x1, P2 ;  /* 0x0000000218137211 */ /* 0x000fe200010f0eff */
[----:B------:R0:W-:Y:S01]  /*2f30*/  STG.E desc[UR36][R20.64], R28 ;  /* 0x0000001c14007986 */ /* 0x0001e2000c101924 */
[----:B------:R-:W-:Y:S02]  /*2f40*/  LEA R22, P0, R34, UR4, 0x2 ;  /* 0x0000000422167c11 */ /* 0x000fe4000f8010ff */
[----:B------:R-:W-:Y:S02]  /*2f50*/  LEA R24, P1, R18, UR4, 0x2 ;  /* 0x0000000412187c11 */ /* 0x000fe4000f8210ff */
[----:B------:R-:W-:-:S02]  /*2f60*/  LEA.HI.X R23, R34, UR5, R23, 0x2, P0 ;  /* 0x0000000522177c11 */ /* 0x000fc400080f1417 */
[----:B------:R-:W-:Y:S01]  /*2f70*/  LEA.HI.X R25, R18, UR5, R19, 0x2, P1 ;  /* 0x0000000512197c11 */ /* 0x000fe200088f1413 */
[C---:B------:R-:W-:Y:S01]  /*2f80*/  VIADD R18, R5.reuse, 0x24 ;  /* 0x0000002405127836 */ /* 0x040fe20000000000 */
[-C--:B------:R-:W-:Y:S01]  /*2f90*/  IADD3 R17, P0, R16, R12.reuse, RZ ;  /* 0x0000000c10117210 */ /* 0x080fe20007f1e0ff */
[----:B------:R1:W-:Y:S01]  /*2fa0*/  STG.E desc[UR36][R22.64], R30 ;  /* 0x0000001e16007986 */ /* 0x0003e2000c101924 */
[C---:B------:R-:W-:Y:S01]  /*2fb0*/  IADD3 R36, R5.reuse, 0x28, RZ ;  /* 0x0000002805247810 */ /* 0x040fe20007ffe0ff */
[----:B0-----:R-:W-:Y:S01]  /*2fc0*/  VIADD R21, R5, 0x2c ;  /* 0x0000002c05157836 */ /* 0x001fe20000000000 */
[-C--:B------:R-:W-:Y:S01]  /*2fd0*/  IADD3 R19, P1, R18, R12.reuse, RZ ;  /* 0x0000000c12137210 */ /* 0x080fe20007f3e0ff */
[----:B------:R-:W-:Y:S01]  /*2fe0*/  STG.E desc[UR36][R24.64], R26 ;  /* 0x0000001a18007986 */ /* 0x000fe2000c101924 */
[----:B------:R-:W-:Y:S02]  /*2ff0*/  IADD3 R34, P2, R36, R12, RZ ;  /* 0x0000000c24227210 */ /* 0x000fe40007f5e0ff */
[----:B------:R-:W-:-:S02]  /*3000*/  LEA.HI.X.SX32 R20, R18, R2, 0x1, P1 ;  /* 0x0000000212147211 */ /* 0x000fc400008f0eff */
[-C--:B------:R-:W-:Y:S02]  /*3010*/  LEA.HI.X.SX32 R36, R36, R2.reuse, 0x1, P2 ;  /* 0x0000000224247211 */ /* 0x080fe400010f0eff */
[----:B------:R-:W-:Y:S02]  /*3020*/  LEA R18, P2, R34, UR4, 0x2 ;  /* 0x0000000422127c11 */ /* 0x000fe4000f8410ff */
[----:B-1----:R-:W-:Y:S02]  /*3030*/  LEA.HI.X.SX32 R22, R16, R2, 0x1, P0 ;  /* 0x0000000210167211 */ /* 0x002fe400000f0eff */
[----:B------:R-:W-:Y:S02]  /*3040*/  LEA R14, P0, R17, UR4, 0x2 ;  /* 0x00000004110e7c11 */ /* 0x000fe4000f8010ff */
[----:B------:R-:W-:Y:S02]  /*3050*/  LEA R16, P1, R19, UR4, 0x2 ;  /* 0x0000000413107c11 */ /* 0x000fe4000f8210ff */
[----:B------:R-:W-:Y:S01]  /*3060*/  LEA.HI.X R15, R17, UR5, R22, 0x2, P0 ;  /* 0x00000005110f7c11 */ /* 0x000fe200080f1416 */
[----:B------:R-:W-:Y:S01]  /*3070*/  VIADD R22, R5, 0x30 ;  /* 0x0000003005167836 */ /* 0x000fe20000000000 */
[----:B------:R-:W-:-:S02]  /*3080*/  IADD3 R32, P0, R21, R12, RZ ;  /* 0x0000000c15207210 */ /* 0x000fc40007f1e0ff */
[----:B------:R-:W-:Y:S01]  /*3090*/  IADD3 R30, R5, 0x34, RZ ;  /* 0x00000034051e7810 */ /* 0x000fe20007ffe0ff */
[----:B------:R0:W-:Y:S01]  /*30a0*/  STG.E desc[UR36][R14.64], R37 ;  /* 0x000000250e007986 */ /* 0x0001e2000c101924 */
[----:B------:R-:W-:Y:S02]  /*30b0*/  LEA.HI.X R17, R19, UR5, R20, 0x2, P1 ;  /* 0x0000000513117c11 */ /* 0x000fe400088f1414 */
[----:B------:R-:W-:Y:S02]  /*30c0*/  LEA.HI.X.SX32 R21, R21, R2, 0x1, P0 ;  /* 0x0000000215157211 */ /* 0x000fe400000f0eff */
[----:B------:R-:W-:Y:S01]  /*30d0*/  LEA R20, P0, R32, UR4, 0x2 ;  /* 0x0000000420147c11 */ /* 0x000fe2000f8010ff */
[----:B------:R1:W-:Y:S01]  /*30e0*/  STG.E desc[UR36][R16.64], R35 ;  /* 0x0000002310007986 */ /* 0x0003e2000c101924 */
[----:B------:R-:W-:Y:S01]  /*30f0*/  LEA.HI.X R19, R34, UR5, R36, 0x2, P2 ;  /* 0x0000000522137c11 */ /* 0x000fe200090f1424 */
[----:B------:R-:W-:Y:S01]  /*3100*/  VIADD R36, R5, 0x44 ;  /* 0x0000004405247836 */ /* 0x000fe20000000000 */
[----:B------:R-:W-:-:S02]  /*3110*/  IADD3 R23, P1, R22, R12, RZ ;  /* 0x0000000c16177210 */ /* 0x000fc40007f3e0ff */
[----:B------:R-:W-:Y:S01]  /*3120*/  IADD3 R28, P2, R30, R12, RZ ;  /* 0x0000000c1e1c7210 */ /* 0x000fe20007f5e0ff */
[----:B------:R2:W-:Y:S01]  /*3130*/  STG.E desc[UR36][R18.64], R33 ;  /* 0x0000002112007986 */ /* 0x0005e2000c101924 */
[----:B------:R-:W-:Y:S01]  /*3140*/  LEA.HI.X R21, R32, UR5, R21, 0x2, P0 ;  /* 0x0000000520157c11 */ /* 0x000fe200080f1415 */
[C---:B0-----:R-:W-:Y:S01]  /*3150*/  VIADD R37, R5.reuse, 0x54 ;  /* 0x0000005405257836 */ /* 0x041fe20000000000 */
[-C--:B------:R-:W-:Y:S02]  /*3160*/  LEA.HI.X.SX32 R32, R22, R2.reuse, 0x1, P1 ;  /* 0x0000000216207211 */ /* 0x080fe400008f0eff */
        /* <DEDUP_REMOVED lines=8> */
[C---:B------:R-:W-:Y:S01]  /*31f0*/  VIADD R32, R5.reuse, 0x3c ;  /* 0x0000003c05207836 */ /* 0x040fe20000000000 */
[C---:B------:R-:W-:Y:S01]  /*3200*/  IADD3 R34, R5.reuse, 0x40, RZ ;  /* 0x0000004005227810 */ /* 0x040fe20007ffe0ff */
[C---:B------:R-:W-:Y:S01]  /*3210*/  VIADD R28, R5.reuse, 0x4c ;  /* 0x0000004c051c7836 */ /* 0x040fe20000000000 */
[-C--:B------:R-:W-:Y:S01]  /*3220*/  IADD3 R14, P1, R30, R12.reuse, RZ ;  /* 0x0000000c1e0e7210 */ /* 0x080fe20007f3e0ff */
[----:B------:R1:W-:Y:S01]  /*3230*/  STG.E desc[UR36][R22.64], R29 ;  /* 0x0000001d16007986 */ /* 0x0003e2000c101924 */
[-C--:B------:R-:W-:Y:S02]  /*3240*/  IADD3 R16, P6, R32, R12.reuse, RZ ;  /* 0x0000000c20107210 */ /* 0x080fe40007fde0ff */
[----:B--2---:R-:W-:Y:S01]  /*3250*/  IADD3 R33, R5, 0x58, RZ ;  /* 0x0000005805217810 */ /* 0x004fe20007ffe0ff */
[----:B------:R2:W-:Y:S01]  /*3260*/  STG.E desc[UR36][R24.64], R27 ;  /* 0x0000001b18007986 */ /* 0x0005e2000c101924 */
[----:B------:R-:W-:-:S02]  /*3270*/  IADD3 R17, P0, R36, R12, RZ ;  /* 0x0000000c24117210 */ /* 0x000fc40007f1e0ff */
[-C--:B0-----:R-:W-:Y:S02]  /*3280*/  IADD3 R21, P3, R28, R12.reuse, RZ ;  /* 0x0000000c1c157210 */ /* 0x081fe40007f7e0ff */
[C---:B------:R-:W-:Y:S02]  /*3290*/  IADD3 R26, R5.reuse, 0x50, RZ ;  /* 0x00000050051a7810 */ /* 0x040fe40007ffe0ff */
[----:B------:R-:W-:Y:S02]  /*32a0*/  IADD3 R15, P5, R34, R12, RZ ;  /* 0x0000000c220f7210 */ /* 0x000fe40007fbe0ff */
[----:B-1----:R-:W-:Y:S02]  /*32b0*/  IADD3 R29, R5, 0x48, RZ ;  /* 0x00000048051d7810 */ /* 0x002fe40007ffe0ff */
[-C--:B------:R-:W-:Y:S02]  /*32c0*/  LEA.HI.X.SX32 R31, R32, R2.reuse, 0x1, P6 ;  /* 0x00000002201f7211 */ /* 0x080fe400030f0eff */
[----:B--2---:R-:W-:-:S02]  /*32d0*/  LEA.HI.X.SX32 R27, R30, R2, 0x1, P1 ;  /* 0x000000021e1b7211 */ /* 0x004fc400008f0eff */
[-C--:B------:R-:W-:Y:S02]  /*32e0*/  IADD3 R25, P1, R37, R12.reuse, RZ ;  /* 0x0000000c25197210 */ /* 0x080fe40007f3e0ff */
[----:B------:R-:W-:Y:S02]  /*32f0*/  IADD3 R5, P6, R33, R12, RZ ;  /* 0x0000000c21057210 */ /* 0x000fe40007fde0ff */
[-C--:B------:R-:W-:Y:S02]  /*3300*/  LEA.HI.X.SX32 R20, R36, R2.reuse, 0x1, P0 ;  /* 0x0000000224147211 */ /* 0x080fe400000f0eff */
[-C--:B------:R-:W-:Y:S02]  /*3310*/  LEA.HI.X.SX32 R24, R28, R2.reuse, 0x1, P3 ;  /* 0x000000021c187211 */ /* 0x080fe400018f0eff */
[----:B------:R-:W-:Y:S02]  /*3320*/  LEA.HI.X.SX32 R28, R37, R2, 0x1, P1 ;  /* 0x00000002251c7211 */ /* 0x000fe400008f0eff */
[----:B------:R-:W-:-:S02]  /*3330*/  LEA R32, P0, R14, UR4, 0x2 ;  /* 0x000000040e207c11 */ /* 0x000fc4000f8010ff */
[----:B------:R-:W-:Y:S02]  /*3340*/  LEA R30, P1, R16, UR4, 0x2 ;  /* 0x00000004101e7c11 */ /* 0x000fe4000f8210ff */
[-C--:B------:R-:W-:Y:S02]  /*3350*/  LEA.HI.X.SX32 R18, R34, R2.reuse, 0x1, P5 ;  /* 0x0000000222127211 */ /* 0x080fe400028f0eff */
[----:B------:R-:W-:Y:S02]  /*3360*/  LEA.HI.X.SX32 R34, R33, R2, 0x1, P6 ;  /* 0x0000000221227211 */ /* 0x000fe400030f0eff */
[----:B------:R-:W-:Y:S02]  /*3370*/  LEA.HI.X R33, R14, UR5, R27, 0x2, P0 ;  /* 0x000000050e217c11 */ /* 0x000fe400080f141b */
[----:B------:R-:W-:Y:S02]  /*3380*/  LEA.HI.X R31, R16, UR5, R31, 0x2, P1 ;  /* 0x00000005101f7c11 */ /* 0x000fe400088f141f */
[----:B------:R-:W-:Y:S01]  /*3390*/  LEA R14, P0, R15, UR4, 0x2 ;  /* 0x000000040f0e7c11 */ /* 0x000fe2000f8010ff */
[----:B------:R-:W-:Y:S01]  /*33a0*/  STG.E desc[UR36][R32.64], R9 ;  /* 0x0000000920007986 */ /* 0x000fe2000c101924 */
[----:B------:R-:W-:-:S02]  /*33b0*/  IADD3 R19, P4, R29, R12, RZ ;  /* 0x0000000c1d137210 */ /* 0x000fc40007f9e0ff */
[----:B------:R-:W-:Y:S01]  /*33c0*/  LEA R16, P1, R17, UR4, 0x2 ;  /* 0x0000000411107c11 */ /* 0x000fe2000f8210ff */
[----:B------:R-:W-:Y:S01]  /*33d0*/  STG.E desc[UR36][R30.64], R6 ;  /* 0x000000061e007986 */ /* 0x000fe2000c101924 */
[----:B------:R-:W-:Y:S02]  /*33e0*/  LEA.HI.X R15, R15, UR5, R18, 0x2, P0 ;  /* 0x000000050f0f7c11 */ /* 0x000fe400080f1412 */
[----:B------:R-:W-:Y:S02]  /*33f0*/  LEA.HI.X.SX32 R22, R29, R2, 0x1, P4 ;  /* 0x000000021d167211 */ /* 0x000fe400020f0eff */
[----:B------:R-:W-:Y:S01]  /*3400*/  LEA.HI.X R17, R17, UR5, R20, 0x2, P1 ;  /* 0x0000000511117c11 */ /* 0x000fe200088f1414 */
[----:B------:R-:W-:Y:S01]  /*3410*/  STG.E desc[UR36][R14.64], R13 ;  /* 0x0000000d0e007986 */ /* 0x000fe2000c101924 */
[----:B------:R-:W-:Y:S02]  /*3420*/  LEA R18, P0, R19, UR4, 0x2 ;  /* 0x0000000413127c11 */ /* 0x000fe4000f8010ff */
[----:B------:R-:W-:Y:S01]  /*3430*/  IADD3 R23, P2, R26, R12, RZ ;  /* 0x0000000c1a177210 */ /* 0x000fe20007f5e0ff */
[----:B------:R-:W-:Y:S01]  /*3440*/  STG.E desc[UR36][R16.64], R11 ;  /* 0x0000000b10007986 */ /* 0x000fe2000c101924 */
[----:B------:R-:W-:-:S02]  /*3450*/  LEA R20, P1, R21, UR4, 0x2 ;  /* 0x0000000415147c11 */ /* 0x000fc4000f8210ff */
[----:B------:R-:W-:Y:S02]  /*3460*/  LEA.HI.X R19, R19, UR5, R22, 0x2, P0 ;  /* 0x0000000513137c11 */ /* 0x000fe400080f1416 */
[----:B------:R-:W-:Y:S02]  /*3470*/  LEA.HI.X.SX32 R26, R26, R2, 0x1, P2 ;  /* 0x000000021a1a7211 */ /* 0x000fe400010f0eff */
[----:B------:R-:W-:Y:S01]  /*3480*/  LEA.HI.X R21, R21, UR5, R24, 0x2, P1 ;  /* 0x0000000515157c11 */ /* 0x000fe200088f1418 */
[----:B------:R-:W-:Y:S01]  /*3490*/  STG.E desc[UR36][R18.64], R10 ;  /* 0x0000000a12007986 */ /* 0x000fe2000c101924 */
[----:B------:R-:W-:Y:S02]  /*34a0*/  LEA R22, P0, R23, UR4, 0x2 ;  /* 0x0000000417167c11 */ /* 0x000fe4000f8010ff */
[----:B------:R-:W-:Y:S01]  /*34b0*/  LEA R24, P1, R25, UR4, 0x2 ;  /* 0x0000000419187c11 */ /* 0x000fe2000f8210ff */
[----:B------:R-:W-:Y:S01]  /*34c0*/  STG.E desc[UR36][R20.64], R8 ;  /* 0x0000000814007986 */ /* 0x000fe2000c101924 */
[----:B------:R-:W-:-:S02]  /*34d0*/  IADD3 R12, P5, R35, R12, RZ ;  /* 0x0000000c230c7210 */ /* 0x000fc40007fbe0ff */
[----:B------:R-:W-:Y:S02]  /*34e0*/  LEA.HI.X R23, R23, UR5, R26, 0x2, P0 ;  /* 0x0000000517177c11 */ /* 0x000fe400080f141a */
[----:B------:R-:W-:Y:S02]  /*34f0*/  LEA.HI.X R25, R25, UR5, R28, 0x2, P1 ;  /* 0x0000000519197c11 */ /* 0x000fe400088f141c */
[----:B------:R-:W-:Y:S01]  /*3500*/  LEA R26, P0, R5, UR4, 0x2 ;  /* 0x00000004051a7c11 */ /* 0x000fe2000f8010ff */
[----:B------:R-:W-:Y:S01]  /*3510*/  STG.E desc[UR36][R22.64], R7 ;  /* 0x0000000716007986 */ /* 0x000fe2000c101924 */
[----:B------:R-:W-:Y:S02]  /*3520*/  LEA.HI.X.SX32 R29, R35, R2, 0x1, P5 ;  /* 0x00000002231d7211 */ /* 0x000fe400028f0eff */
[----:B------:R-:W-:Y:S01]  /*3530*/  LEA R28, P1, R12, UR4, 0x2 ;  /* 0x000000040c1c7c11 */ /* 0x000fe2000f8210ff */
[----:B------:R-:W-:Y:S01]  /*3540*/  STG.E desc[UR36][R24.64], R4 ;  /* 0x0000000418007986 */ /* 0x000fe2000c101924 */
[----:B------:R-:W-:-:S02]  /*3550*/  LEA.HI.X R27, R5, UR5, R34, 0x2, P0 ;  /* 0x00000005051b7c11 */ /* 0x000fc400080f1422 */
[----:B------:R-:W-:-:S03]  /*3560*/  LEA.HI.X R29, R12, UR5, R29, 0x2, P1 ;  /* 0x000000050c1d7c11 */ /* 0x000fc600088f141d */
[----:B------:R-:W-:Y:S04]  /*3570*/  STG.E desc[UR36][R26.64], R3 ;  /* 0x000000031a007986 */ /* 0x000fe8000c101924 */
[----:B------:R-:W-:Y:S01]  /*3580*/  STG.E desc[UR36][R28.64], R0 ;  /* 0x000000001c007986 */ /* 0x000fe2000c101924 */
[----:B------:R-:W-:Y:S05]  /*3590*/  EXIT ;  /* 0x000000000000794d */ /* 0x000fea0003800000 */
.L_x_5672:
        /* <DEDUP_REMOVED lines=16> */
.L_x_5704:
[----:B------:R-:W-:Y:S05]  /*36a0*/  EXIT ;  /* 0x000000000000794d */ /* 0x000fea0003800000 */
.L_x_5673:
[----:B------:R-:W-:Y:S01]  /*36b0*/  HFMA2.MMA R11, -RZ, RZ, 0, 1.847743988037109375e-06 ;  /* 0x0000001fff0b7435 */ /* 0x000fe200000001ff */
[----:B------:R-:W-:Y:S01]  /*36c0*/  IMAD.MOV.U32 R12, RZ, RZ, 0x10 ;  /* 0x00000010ff0c7424 */ /* 0x000fe200078e00ff */
[----:B------:R-:W-:Y:S01]  /*36d0*/  MOV R2, 0xff7fffff ;  /* 0xff7fffff00027802 */ /* 0x000fe20000000f00 */
[----:B------:R-:W-:-:S08]  /*36e0*/  IMAD.MOV.U32 R15, RZ, RZ, -0x1 ;  /* 0xffffffffff0f7424 */ /* 0x000fd000078e00ff */
[----:B0-----:R-:W-:Y:S05]  /*36f0*/  WARPSYNC.COLLECTIVE R15, `(.L_x_5705) ;  /* 0x000000000f087348 */ /* 0x001fea0003c00000 */
[----:B------:R1:W2:Y:S02]  /*3700*/  SHFL.BFLY P6, R14, R13, R12, R11 ;  /* 0x0c00000c0d0e7389 */ /* 0x0002a400000c000b */
[----:B012---:R-:W-:Y:S01]  /*3710*/  ENDCOLLECTIVE ;  /* 0x000000000000791b */ /* 0x007fe20003800000 */
.L_x_5705:
[----:B------:R-:W-:Y:S01]  /*3720*/  IMAD.MOV.U32 R12, RZ, RZ, 0x8 ;  /* 0x00000008ff0c7424 */ /* 0x000fe200078e00ff */
[----:B------:R-:W-:-:S04]  /*3730*/  FMNMX.FTZ R0, R14, -3.40282346638528859812e+38, !PT ;  /* 0xff7fffff0e007809 */ /* 0x000fc80007810000 */
[----:B------:R-:W-:-:S07]  /*3740*/  MOV R13, R0 ;  /* 0x00000000000d7202 */ /* 0x000fce0000000f00 */
[----:B------:R-:W-:Y:S05]  /*3750*/  WARPSYNC.COLLECTIVE R15, `(.L_x_5706) ;  /* 0x000000000f087348 */ /* 0x000fea0003c00000 */
[----:B------:R0:W1:Y:S02]  /*3760*/  SHFL.BFLY P6, R14, R13, R12, R11 ;  /* 0x0c00000c0d0e7389 */ /* 0x00006400000c000b */
[----:B01----:R-:W-:Y:S01]  /*3770*/  ENDCOLLECTIVE ;  /* 0x000000000000791b */ /* 0x003fe20003800000 */
.L_x_5706:
[----:B------:R-:W-:Y:S01]  /*3780*/  IMAD.MOV.U32 R12, RZ, RZ, 0x4 ;  /* 0x00000004ff0c7424 */ /* 0x000fe200078e00ff */
[----:B------:R-:W-:-:S04]  /*3790*/  FMNMX.FTZ R3, R0, R14, !PT ;  /* 0x0000000e00037209 */ /* 0x000fc80007810000 */
[----:B------:R-:W-:-:S07]  /*37a0*/  MOV R13, R3 ;  /* 0x00000003000d7202 */ /* 0x000fce0000000f00 */
[----:B------:R-:W-:Y:S05]  /*37b0*/  WARPSYNC.COLLECTIVE R15, `(.L_x_5707) ;  /* 0x000000000f087348 */ /* 0x000fea0003c00000 */
[----:B------:R0:W1:Y:S02]  /*37c0*/  SHFL.BFLY P6, R14, R13, R12, R11 ;  /* 0x0c00000c0d0e7389 */ /* 0x00006400000c000b */
[----:B01----:R-:W-:Y:S01]  /*37d0*/  ENDCOLLECTIVE ;  /* 0x000000000000791b */ /* 0x003fe20003800000 */
.L_x_5707:
[----:B------:R-:W-:Y:S01]  /*37e0*/  IMAD.MOV.U32 R12, RZ, RZ, 0x2 ;  /* 0x00000002ff0c7424 */ /* 0x000fe200078e00ff */
[----:B------:R-:W-:-:S04]  /*37f0*/  FMNMX.FTZ R4, R3, R14, !PT ;  /* 0x0000000e03047209 */ /* 0x000fc80007810000 */
[----:B------:R-:W-:-:S07]  /*3800*/  MOV R13, R4 ;  /* 0x00000004000d7202 */ /* 0x000fce0000000f00 */
[----:B------:R-:W-:Y:S05]  /*3810*/  WARPSYNC.COLLECTIVE R15, `(.L_x_5708) ;  /* 0x000000000f087348 */ /* 0x000fea0003c00000 */
[----:B------:R0:W1:Y:S02]  /*3820*/  SHFL.BFLY P6, R14, R13, R12, R11 ;  /* 0x0c00000c0d0e7389 */ /* 0x00006400000c000b */
[----:B01----:R-:W-:Y:S01]  /*3830*/  ENDCOLLECTIVE ;  /* 0x000000000000791b */ /* 0x003fe20003800000 */
.L_x_5708:
[----:B------:R-:W-:Y:S01]  /*3840*/  IMAD.MOV.U32 R12, RZ, RZ, 0x1 ;  /* 0x00000001ff0c7424 */ /* 0x000fe200078e00ff */
[----:B------:R-:W-:-:S04]  /*3850*/  FMNMX.FTZ R5, R4, R14, !PT ;  /* 0x0000000e04057209 */ /* 0x000fc80007810000 */
[----:B------:R-:W-:-:S07]  /*3860*/  MOV R13, R5 ;  /* 0x00000005000d7202 */ /* 0x000fce0000000f00 */
[----:B------:R-:W-:Y:S05]  /*3870*/  WARPSYNC.COLLECTIVE R15, `(.L_x_5709) ;  /* 0x000000000f087348 */ /* 0x000fea0003c00000 */
[----:B------:R0:W1:Y:S02]  /*3880*/  SHFL.BFLY P6, R14, R13, R12, R11 ;  /* 0x0c00000c0d0e7389 */ /* 0x00006400000c000b */
[----:B01----:R-:W-:Y:S01]  /*3890*/  ENDCOLLECTIVE ;  /* 0x000000000000791b */ /* 0x003fe20003800000 */
.L_x_5709:
[----:B------:R-:W-:Y:S05]  /*38a0*/  BRA `(.L_x_5710) ;  /* 0xffffffc8008c7947 */ /* 0x000fea000383ffff */
.L_x_5711:
        /* <DEDUP_REMOVED lines=13> */
.L_x_29682:


//--------------------- .text._ZN4vllm25paged_attention_v2_kernelIfhLi80ELi32ELi128ELNS_18Fp8KVCacheDataTypeE2ELb0ELi512EEEvPfS2_PT_PKS3_PKT0_S9_ifPKiSB_iPKfiiiSD_SD_iiiii --------------------------
	.section	.text._ZN4vllm25paged_attention_v2_kernelIfhLi80ELi32ELi128ELNS_18Fp8KVCacheDataTypeE2ELb0ELi512EEEvPfS2_PT_PKS3_PKT0_S9_ifPKiSB_iPKfiiiSD_SD_iiiii,"ax",@progbits
	.align	128
        .global         _ZN4vllm25paged_attention_v2_kernelIfhLi80ELi32ELi128ELNS_18Fp8KVCacheDataTypeE2ELb0ELi512EEEvPfS2_PT_PKS3_PKT0_S9_ifPKiSB_iPKfiiiSD_SD_iiiii
        .type           _ZN4vllm25paged_attention_v2_kernelIfhLi80ELi32ELi128ELNS_18Fp8KVCacheDataTypeE2ELb0ELi512EEEvPfS2_PT_PKS3_PKT0_S9_ifPKiSB_iPKfiiiSD_SD_iiiii,@function
        .size           _ZN4vllm25paged_attention_v2_kernelIfhLi80ELi32ELi128ELNS_18Fp8KVCacheDataTypeE2ELb0ELi512EEEvPfS2_PT_PKS3_PKT0_S9_ifPKiSB_iPKfiiiSD_SD_iiiii,(.L_x_29683 - _ZN4vllm25paged_attention_v2_kernelIfhLi80ELi32ELi128ELNS_18Fp8KVCacheDataTypeE2ELb0ELi512EEEvPfS2_PT_PKS3_PKT0_S9_ifPKiSB_iPKfiiiSD_SD_iiiii)
        .other          _ZN4vllm25paged_attention_v2_kernelIfhLi80ELi32ELi128ELNS_18Fp8KVCacheDataTypeE2ELb0ELi512EEEvPfS2_PT_PKS3_PKT0_S9_ifPKiSB_iPKfiiiSD_SD_iiiii,@"STO_CUDA_ENTRY STV_DEFAULT"
_ZN4vllm25paged_attention_v2_kernelIfhLi80ELi32ELi128ELNS_18Fp8KVCacheDataTypeE2ELb0ELi512EEEvPfS2_PT_PKS3_PKT0_S9_ifPKiSB_iPKfiiiSD_SD_iiiii:
.text._ZN4vllm25paged_attention_v2_kernelIfhLi80ELi32ELi128ELNS_18Fp8KVCacheDataTypeE2ELb0ELi512EEEvPfS2_PT_PKS3_PKT0_S9_ifPKiSB_iPKfiiiSD_SD_iiiii:
        /* <DEDUP_REMOVED lines=46> */
.L_x_5750:
        /* <DEDUP_REMOVED lines=47> */
.L_x_5718:
        /* <DEDUP_REMOVED lines=11> */
.L_x_5717:
[----:B------:R-:W-:Y:S05]  /*0680*/  BSYNC B1 ;  /* 0x0000000000017941 */ /* 0x000fea0003800000 */
.L_x_5716:
        /* <DEDUP_REMOVED lines=14> */
.L_x_5721:
        /* <DEDUP_REMOVED lines=24> */
[----:B------:R-:W-:Y:S01]  /*08f0*/  LDS R21, [R6+0x1200] ;  /* 0x0012000006157984 */ /* 0x000fe20000000800 */
[----:B------:R-:W-:Y:S01]  /*0900*/  FMUL.FTZ R26, R15, 1.4426950216293334961 ;  /* 0x3fb8aa3b0f1a7820 */ /* 0x000fe20000410000 */
[----:B0-----:R-:W-:Y:S02]  /*0910*/  FADD.FTZ R28, -R0, R12 ;  /* 0x0000000c001c7221 */ /* 0x001fe40000010100 */
[----:B------:R-:W0:Y:S02]  /*0920*/  LDS R15, [R6+0x1400] ;  /* 0x00140000060f7984 */ /* 0x000e240000000800 */
[----:B------:R-:W-:Y:S01]  /*0930*/  FMUL.FTZ R28, R28, 1.4426950216293334961 ;  /* 0x3fb8aa3b1c1c7820 */ /* 0x000fe20000410000 */
[----:B------:R-:W2:Y:S01]  /*0940*/  MUFU.EX2 R8, R8 ;  /* 0x0000000800087308 */ /* 0x000ea20000000800 */
[----:B---3--:R3:W-:Y:S01]  /*0950*/  STS [R6+-0x400], R22 ;  /* 0xfffc001606007388 */ /* 0x0087e20000000800 */
[----:B------:R-:W-:-:S03]  /*0960*/  FADD.FTZ R7, R22, R7 ;  /* 0x0000000716077221 */ /* 0x000fc60000010000 */
[----:B------:R-:W-:Y:S03]  /*0970*/  LDS R12, [R6+0x1a00] ;  /* 0x001a0000060c7984 */ /* 0x000fe60000000800 */
[----:B------:R-:W4:Y:S01]  /*0980*/  MUFU.EX2 R14, R14 ;  /* 0x0000000e000e7308 */ /* 0x000f220000000800 */
[----:B-----5:R5:W-:Y:S01]  /*0990*/  STS [R6+-0x200], R24 ;  /* 0xfffe001806007388 */ /* 0x020be20000000800 */
[----:B------:R-:W-:Y:S01]  /*09a0*/  FADD.FTZ R7, R7, R24 ;  /* 0x0000001807077221 */ /* 0x000fe20000010000 */
[----:B-1----:R-:W-:-:S05]  /*09b0*/  FADD.FTZ R13, -R0, R13 ;  /* 0x0000000d000d7221 */ /* 0x002fca0000010100 */
[----:B------:R-:W1:Y:S01]  /*09c0*/  MUFU.EX2 R26, R26 ;  /* 0x0000001a001a7308 */ /* 0x000e620000000800 */
[----:B--2---:R-:W-:Y:S01]  /*09d0*/  FADD.FTZ R7, R7, R8 ;  /* 0x0000000807077221 */ /* 0x004fe20000010000 */
[----:B------:R2:W-:Y:S01]  /*09e0*/  STS [R6], R8 ;  /* 0x0000000806007388 */ /* 0x0005e20000000800 */
[----:B---3--:R-:W-:Y:S01]  /*09f0*/  FMUL.FTZ R22, R13, 1.4426950216293334961 ;  /* 0x3fb8aa3b0d167820 */ /* 0x008fe20000410000 */
[----:B-----5:R-:W-:Y:S02]  /*0a00*/  FADD.FTZ R24, -R0, R23 ;  /* 0x0000001700187221 */ /* 0x020fe40000010100 */
[----:B------:R-:W3:Y:S01]  /*0a10*/  LDS R13, [R6+0x1600] ;  /* 0x00160000060d7984 */ /* 0x000ee20000000800 */
[----:B----4-:R-:W-:Y:S01]  /*0a20*/  FADD.FTZ R7, R7, R14 ;  /* 0x0000000e07077221 */ /* 0x010fe20000010000 */
[----:B------:R-:W-:Y:S02]  /*0a30*/  FMUL.FTZ R24, R24, 1.4426950216293334961 ;  /* 0x3fb8aa3b18187820 */ /* 0x000fe40000410000 */
[----:B------:R-:W4:Y:S01]  /*0a40*/  LDS R23, [R6+0x1800] ;  /* 0x0018000006177984 */ /* 0x000f220000000800 */
[----:B--2---:R2:W5:Y:S03]  /*0a50*/  MUFU.EX2 R8, R22 ;  /* 0x0000001600087308 */ /* 0x0045660000000800 */
[----:B------:R-:W-:Y:S01]  /*0a60*/  STS [R6+0x200], R14 ;  /* 0x0002000e06007388 */ /* 0x000fe20000000800 */
[----:B-1----:R-:W-:-:S03]  /*0a70*/  FADD.FTZ R7, R7, R26 ;  /* 0x0000001a07077221 */ /* 0x002fc60000010000 */
[----:B------:R1:W-:Y:S01]  /*0a80*/  STS [R6+0x400], R26 ;  /* 0x0004001a06007388 */ /* 0x0003e20000000800 */
[----:B--2---:R-:W-:Y:S02]  /*0a90*/  FADD.FTZ R22, -R0, R29 ;  /* 0x0000001d00167221 */ /* 0x004fe40000010100 */
[----:B------:R0:W2:Y:S02]  /*0aa0*/  MUFU.EX2 R29, R28 ;  /* 0x0000001c001d7308 */ /* 0x0000a40000000800 */
[----:B-1----:R-:W-:Y:S01]  /*0ab0*/  FMUL.FTZ R26, R22, 1.4426950216293334961 ;  /* 0x3fb8aa3b161a7820 */ /* 0x002fe20000410000 */
[----:B------:R-:W-:Y:S01]  /*0ac0*/  FADD.FTZ R22, -R0, R25 ;  /* 0x0000001900167221 */ /* 0x000fe20000010100 */
[----:B-----5:R-:W-:-:S04]  /*0ad0*/  FADD.FTZ R7, R7, R8 ;  /* 0x0000000807077221 */ /* 0x020fc80000010000 */
[----:B------:R1:W5:Y:S01]  /*0ae0*/  MUFU.EX2 R14, R24 ;  /* 0x00000018000e7308 */ /* 0x0003620000000800 */
[----:B0-----:R-:W-:Y:S01]  /*0af0*/  FADD.FTZ R28, -R0, R15 ;  /* 0x0000000f001c7221 */ /* 0x001fe20000010100 */
[----:B------:R-:W-:Y:S01]  /*0b00*/  FMUL.FTZ R22, R22, 1.4426950216293334961 ;  /* 0x3fb8aa3b16167820 */ /* 0x000fe20000410000 */
[----:B------:R-:W-:Y:S02]  /*0b10*/  STS [R6+0x600], R8 ;  /* 0x0006000806007388 */ /* 0x000fe40000000800 */
[----:B------:R-:W-:-:S03]  /*0b20*/  FMUL.FTZ R28, R28, 1.4426950216293334961 ;  /* 0x3fb8aa3b1c1c7820 */ /* 0x000fc60000410000 */
[----:B------:R3:W0:Y:S01]  /*0b30*/  MUFU.EX2 R25, R26 ;  /* 0x0000001a00197308 */ /* 0x0006220000000800 */
[----:B-1----:R-:W-:Y:S01]  /*0b40*/  FADD.FTZ R24, -R0, R27 ;  /* 0x0000001b00187221 */ /* 0x002fe20000010100 */
[----:B--2---:R-:W-:Y:S03]  /*0b50*/  STS [R6+0xa00], R29 ;  /* 0x000a001d06007388 */ /* 0x004fe60000000800 */
[----:B------:R-:W-:-:S03]  /*0b60*/  FMUL.FTZ R24, R24, 1.4426950216293334961 ;  /* 0x3fb8aa3b18187820 */ /* 0x000fc60000410000 */
[----:B------:R1:W2:Y:S01]  /*0b70*/  MUFU.EX2 R27, R22 ;  /* 0x00000016001b7308 */ /* 0x0002a20000000800 */
[----:B---3--:R-:W-:Y:S01]  /*0b80*/  FADD.FTZ R26, -R0, R13 ;  /* 0x0000000d001a7221 */ /* 0x008fe20000010100 */
[----:B-----5:R-:W-:Y:S03]  /*0b90*/  STS [R6+0x800], R14 ;  /* 0x0008000e06007388 */ /* 0x020fe60000000800 */
[----:B------:R-:W-:-:S03]  /*0ba0*/  FMUL.FTZ R26, R26, 1.4426950216293334961 ;  /* 0x3fb8aa3b1a1a7820 */ /* 0x000fc60000410000 */
[----:B------:R-:W3:Y:S01]  /*0bb0*/  MUFU.EX2 R13, R28 ;  /* 0x0000001c000d7308 */ /* 0x000ee20000000800 */
[----:B-1----:R-:W-:Y:S01]  /*0bc0*/  FADD.FTZ R22, -R0, R21 ;  /* 0x0000001500167221 */ /* 0x002fe20000010100 */
[----:B0-----:R-:W-:Y:S03]  /*0bd0*/  STS [R6+0xc00], R25 ;  /* 0x000c001906007388 */ /* 0x001fe60000000800 */
[----:B------:R-:W-:-:S03]  /*0be0*/  FMUL.FTZ R22, R22, 1.4426950216293334961 ;  /* 0x3fb8aa3b16167820 */ /* 0x000fc60000410000 */
[----:B------:R0:W1:Y:S01]  /*0bf0*/  MUFU.EX2 R21, R24 ;  /* 0x0000001800157308 */ /* 0x0000620000000800 */
[----:B--2---:R-:W-:Y:S07]  /*0c00*/  STS [R6+0xe00], R27 ;  /* 0x000e001b06007388 */ /* 0x004fee0000000800 */
[----:B------:R4:W2:Y:S01]  /*0c10*/  MUFU.EX2 R15, R22 ;  /* 0x00000016000f7308 */ /* 0x0008a20000000800 */
[C---:B0-----:R-:W-:Y:S01]  /*0c20*/  FADD.FTZ R24, -R0.reuse, R12 ;  /* 0x0000000c00187221 */ /* 0x041fe20000010100 */
[----:B---3--:R-:W-:Y:S01]  /*0c30*/  STS [R6+0x1400], R13 ;  /* 0x0014000d06007388 */ /* 0x008fe20000000800 */
[----:B----4-:R-:W-:-:S03]  /*0c40*/  FADD.FTZ R22, -R0, R23 ;  /* 0x0000001700167221 */ /* 0x010fc60000010100 */
[----:B-1----:R-:W-:Y:S02]  /*0c50*/  STS [R6+0x1000], R21 ;  /* 0x0010001506007388 */ /* 0x002fe40000000800 */
        /* <DEDUP_REMOVED lines=21> */
.L_x_5720:
[----:B------:R-:W-:Y:S05]  /*0db0*/  BSYNC B1 ;  /* 0x0000000000017941 */ /* 0x000fea0003800000 */
.L_x_5719:
        /* <DEDUP_REMOVED lines=32> */
[----:B------:R-:W-:-:S03]  /*0fc0*/  FMUL.FTZ R24, R24, 1.4426950216293334961 ;  /* 0x3fb8aa3b18187820 */ /* 0x000fc60000410000 */
[----:B------:R-:W-:Y:S02]  /*0fd0*/  FMUL.FTZ R26, R26, 1.4426950216293334961 ;  /* 0x3fb8aa3b1a1a7820 */ /* 0x000fe40000410000 */
[----:B------:R1:W3:Y:S01]  /*0fe0*/  MUFU.EX2 R21, R12 ;  /* 0x0000000c00157308 */ /* 0x0002e20000000800 */
[----:B--2---:R-:W-:Y:S07]  /*0ff0*/  STS [R6+-0x200], R23 ;  /* 0xfffe001706007388 */ /* 0x004fee0000000800 */
[----:B------:R-:W2:Y:S01]  /*1000*/  MUFU.EX2 R15, R14 ;  /* 0x0000000e000f7308 */ /* 0x000ea20000000800 */
[----:B-1----:R-:W-:Y:S01]  /*1010*/  FADD.FTZ R12, R7, R8 ;  /* 0x00000008070c7221 */ /* 0x002fe20000010000 */
[----:B0-----:R-:W-:Y:S03]  /*1020*/  STS [R6], R25 ;  /* 0x0000001906007388 */ /* 0x001fe60000000800 */
[----:B------:R-:W-:-:S03]  /*1030*/  FADD.FTZ R12, R12, R23 ;  /* 0x000000170c0c7221 */ /* 0x000fc60000010000 */
[----:B------:R-:W0:Y:S01]  /*1040*/  MUFU.EX2 R13, R22 ;  /* 0x00000016000d7308 */ /* 0x000e220000000800 */
[----:B------:R-:W-:Y:S01]  /*1050*/  FADD.FTZ R12, R12, R25 ;  /* 0x000000190c0c7221 */ /* 0x000fe20000010000 */
[----:B---3--:R-:W-:Y:S03]  /*1060*/  STS [R6+0x200], R21 ;  /* 0x0002001506007388 */ /* 0x008fe60000000800 */
[----:B------:R-:W-:-:S03]  /*1070*/  FADD.FTZ R12, R12, R21 ;  /* 0x000000150c0c7221 */ /* 0x000fc60000010000 */
        /* <DEDUP_REMOVED lines=11> */
.L_x_5723:
[----:B------:R-:W-:Y:S05]  /*1130*/  BSYNC B1 ;  /* 0x0000000000017941 */ /* 0x000fea0003800000 */
.L_x_5722:
        /* <DEDUP_REMOVED lines=26> */
.L_x_5715:
[----:B------:R-:W-:Y:S05]  /*12e0*/  BSYNC B0 ;  /* 0x0000000000007941 */ /* 0x000fea0003800000 */
.L_x_5714:
        /* <DEDUP_REMOVED lines=55> */
.L_x_5728:
        /* <DEDUP_REMOVED lines=8> */
.L_x_5727:
[----:B------:R-:W-:Y:S05]  /*16e0*/  BSYNC B1 ;  /* 0x0000000000017941 */ /* 0x000fea0003800000 */
.L_x_5726:
        /* <DEDUP_REMOVED lines=14> */
.L_x_5731:
        /* <DEDUP_REMOVED lines=52> */
.L_x_5730:
[----:B------:R-:W-:Y:S05]  /*1b10*/  BSYNC B1 ;  /* 0x0000000000017941 */ /* 0x000fea0003800000 */
.L_x_5729:
        /* <DEDUP_REMOVED lines=31> */
.L_x_5733:
[----:B------:R-:W-:Y:S05]  /*1d10*/  BSYNC B1 ;  /* 0x0000000000017941 */ /* 0x000fea0003800000 */
.L_x_5732:
        /* <DEDUP_REMOVED lines=14> */
.L_x_5725:
[----:B------:R-:W-:Y:S05]  /*1e00*/  BSYNC B0 ;  /* 0x0000000000007941 */ /* 0x000fea0003800000 */
.L_x_5724:
[----:B------:R-:W-:Y:S01]  /*1e10*/  BAR.SYNC.DEFER_BLOCKING 0x0 ;  /* 0x0000000000007b1d */ /* 0x000fe20000010000 */
[C---:B------:R-:W-:Y:S01]  /*1e20*/  ISETP.NE.AND P2, PT, R17.reuse, RZ, PT ;  /* 0x000000ff1100720c */ /* 0x040fe20003f45270 */
[----:B---3--:R-:W-:Y:S01]  /*1e30*/  VIADD R7, R17, 0x1f ;  /* 0x0000001f11077836 */ /* 0x008fe20000000000 */
[----:B--2---:R-:W-:Y:S02]  /*1e40*/  LOP3.LUT R6, R19, 0x7, RZ, 0xc0, !PT ;  /* 0x0000000713067812 */ /* 0x004fe400078ec0ff */
[----:B------:R-:W-:Y:S01]  /*1e50*/  LOP3.LUT R12, R17, 0xffffffc0, RZ, 0xc0, !PT ;  /* 0xffffffc0110c7812 */ /* 0x000fe200078ec0ff */
[----:B------:R-:W-:Y:S01]  /*1e60*/  BSSY B0, `(.L_x_5734) ;  /* 0x0000019000007945 */ /* 0x000fe20003800000 */
[----:B------:R-:W-:Y:S02]  /*1e70*/  ISETP.NE.AND P0, PT, R6, RZ, PT ;  /* 0x000000ff0600720c */ /* 0x000fe40003f05270 */
[----:B------:R-:W-:Y:S02]  /*1e80*/  SHF.R.S32.HI R6, RZ, 0x1f, R19 ;  /* 0x0000001fff067819 */ /* 0x000fe40000011413 */
[----:B------:R-:W-:-:S02]  /*1e90*/  ISETP.GT.U32.AND P1, PT, R7, 0x3e, PT ;  /* 0x0000003e0700780c */ /* 0x000fc40003f24070 */
[----:B------:R-:W-:Y:S02]  /*1ea0*/  LEA.HI R7, R6, R19, RZ, 0x3 ;  /* 0x0000001306077211 */ /* 0x000fe400078f18ff */
[----:B------:R-:W-:Y:S01]  /*1eb0*/  LOP3.LUT R13, R17, 0xffffffe0, RZ, 0xc0, !PT ;  /* 0xffffffe0110d7812 */ /* 0x000fe200078ec0ff */
        /* <DEDUP_REMOVED lines=19> */
.L_x_5735:
[----:B------:R-:W-:Y:S05]  /*1ff0*/  BSYNC B0 ;  /* 0x0000000000007941 */ /* 0x000fea0003800000 */
.L_x_5734:
[----:B------:R-:W3:Y:S01]  /*2000*/  S2UR UR5, SR_CgaCtaId ;  /* 0x00000000000579c3 */ /* 0x000ee20000008800 */
[----:B------:R-:W-:Y:S01]  /*2010*/  ISETP.NE.OR P5, PT, R12, 0x40, P0 ;  /* 0x000000400c00780c */ /* 0x000fe200007a5670 */
[----:B------:R-:W-:Y:S01]  /*2020*/  UMOV UR4, 0x400 ;  /* 0x0000040000047882 */ /* 0x000fe20000000000 */
[----:B------:R-:W-:Y:S01]  /*2030*/  SHF.R.S32.HI R7, RZ, 0x3, R7 ;  /* 0x00000003ff077819 */ /* 0x000fe20000011407 */
[----:B------:R-:W-:-:S04]  /*2040*/  UIADD3 UR4, UR4, 0x20, URZ ;  /* 0x0000002004047890 */ /* 0x000fc8000fffe03f */
[----:B------:R-:W-:Y:S01]  /*2050*/  BAR.SYNC.DEFER_BLOCKING 0x0 ;  /* 0x0000000000007b1d */ /* 0x000fe20000010000 */
[----:B------:R-:W-:Y:S01]  /*2060*/  HFMA2.MMA R6, -RZ, RZ, 0, 0 ;  /* 0x00000000ff067435 */ /* 0x000fe200000001ff */
[----:B------:R-:W-:Y:S01]  /*2070*/  ISETP.NE.OR P4, PT, R13, 0x20, P0 ;  /* 0x000000200d00780c */ /* 0x000fe20000785670 */
[----:B------:R-:W-:Y:S01]  /*2080*/  IMAD R12, R5, 0x50, R7 ;  /* 0x00000050050c7824 */ /* 0x000fe200078e0207 */
[C---:B------:R-:W-:Y:S02]  /*2090*/  ISETP.GT.OR P2, PT, R17.reuse, 0x3f, P0 ;  /* 0x0000003f1100780c */ /* 0x040fe40000744670 */
[----:B------:R-:W-:Y:S01]  /*20a0*/  CS2R R20, SRZ ;  /* 0x0000000000147805 */ /* 0x000fe2000001ff00 */
[----:B------:R-:W-:Y:S01]  /*20b0*/  BSSY B0, `(.L_x_5736) ;  /* 0x0000023000007945 */ /* 0x000fe20003800000 */
[----:B------:R-:W-:Y:S02]  /*20c0*/  ISETP.GT.OR P3, PT, R17, 0x1f, P0 ;  /* 0x0000001f1100780c */ /* 0x000fe40000764670 */
[----:B------:R-:W-:-:S02]  /*20d0*/  CS2R R28, SRZ ;  /* 0x00000000001c7805 */ /* 0x000fc4000001ff00 */
[----:B------:R-:W-:Y:S02]  /*20e0*/  CS2R R26, SRZ ;  /* 0x00000000001a7805 */ /* 0x000fe4000001ff00 */
[----:B--2---:R-:W-:Y:S02]  /*20f0*/  CS2R R8, SRZ ;  /* 0x0000000000087805 */ /* 0x004fe4000001ff00 */
[----:B------:R-:W-:Y:S02]  /*2100*/  CS2R R10, SRZ ;  /* 0x00000000000a7805 */ /* 0x000fe4000001ff00 */
[----:B------:R-:W-:Y:S02]  /*2110*/  CS2R R24, SRZ ;  /* 0x0000000000187805 */ /* 0x000fe4000001ff00 */
[----:B------:R-:W-:Y:S02]  /*2120*/  CS2R R22, SRZ ;  /* 0x0000000000167805 */ /* 0x000fe4000001ff00 */
[----:B------:R-:W-:Y:S01]  /*2130*/  CS2R R18, SRZ ;  /* 0x0000000000127805 */ /* 0x000fe2000001ff00 */
[----:B------:R-:W-:Y:S01]  /*2140*/  IMAD.MOV.U32 R5, RZ, RZ, RZ ;  /* 0x000000ffff057224 */ /* 0x000fe200078e00ff */
[----:B-1----:R-:W-:Y:S01]  /*2150*/  MOV R0, RZ ;  /* 0x000000ff00007202 */ /* 0x002fe20000000f00 */
[----:B------:R-:W-:Y:S01]  /*2160*/  IMAD.MOV.U32 R3, RZ, RZ, RZ ;  /* 0x000000ffff037224 */ /* 0x000fe200078e00ff */
        /* <DEDUP_REMOVED lines=23> */
.L_x_5737:
[----:B------:R-:W-:Y:S05]  /*22e0*/  BSYNC B0 ;  /* 0x0000000000007941 */ /* 0x000fea0003800000 */
.L_x_5736:
[----:B------:R-:W-:Y:S06]  /*22f0*/  BAR.SYNC.DEFER_BLOCKING 0x0 ;  /* 0x0000000000007b1d */ /* 0x000fec0000010000 */
[----:B------:R-:W-:Y:S04]  /*2300*/  BSSY B0, `(.L_x_5738) ;  /* 0x000002a000007945 */ /* 0x000fe80003800000 */
[----:B------:R-:W-:Y:S05]  /*2310*/  @P2 BRA `(.L_x_5739) ;  /* 0x0000000000a02947 */ /* 0x000fea0003800000 */
[----:B------:R-:W1:Y:S04]  /*2320*/  LDS R13, [R12] ;  /* 0x000000000c0d7984 */ /* 0x000e680000000800 */
        /* <DEDUP_REMOVED lines=37> */
[----:B-1----:R-:W-:Y:S01]  /*2580*/  FADD.FTZ R0, R0, R13 ;  /* 0x0000000d00007221 */ /* 0x002fe20000010000 */
[----:B--2---:R-:W-:-:S07]  /*2590*/  FADD.FTZ R3, R3, R14 ;  /* 0x0000000e03037221 */ /* 0x004fce0000010000 */
.L_x_5739:
[----:B------:R-:W-:Y:S05]  /*25a0*/  BSYNC B0 ;  /* 0x0000000000007941 */ /* 0x000fea0003800000 */
.L_x_5738:
        /* <DEDUP_REMOVED lines=23> */
.L_x_5741:
[----:B------:R-:W-:Y:S05]  /*2720*/  BSYNC B0 ;  /* 0x0000000000007941 */ /* 0x000fea0003800000 */
.L_x_5740:
[----:B------:R-:W-:Y:S06]  /*2730*/  BAR.SYNC.DEFER_BLOCKING 0x0 ;  /* 0x0000000000007b1d */ /* 0x000fec0000010000 */
[----:B------:R-:W-:Y:S04]  /*2740*/  BSSY B0, `(.L_x_5742) ;  /* 0x000002a000007945 */ /* 0x000fe80003800000 */
[----:B------:R-:W-:Y:S05]  /*2750*/  @P3 BRA `(.L_x_5743) ;  /* 0x0000000000a03947 */ /* 0x000fea0003800000 */
[----:B------:R-:W1:Y:S04]  /*2760*/  @!P0 LDS R13, [R12+0x130] ;  /* 0x000130000c0d8984 */ /* 0x000e680000000800 */
[----:B------:R-:W3:Y:S01]  /*2770*/  LDS R14, [R12+0x10] ;  /* 0x000010000c0e7984 */ /* 0x000ee20000000800 */
[----:B-12---:R-:W-:-:S03]  /*2780*/  @!P0 FADD.FTZ R0, R0, R13 ;  /* 0x0000000d00008221 */ /* 0x006fc60000010000 */
[----:B------:R-:W1:Y:S01]  /*2790*/  LDS R13, [R12] ;  /* 0x000000000c0d7984 */ /* 0x000e620000000800 */
[----:B---3--:R-:W-:-:S03]  /*27a0*/  FADD.FTZ R21, R21, R14 ;  /* 0x0000000e15157221 */ /* 0x008fc60000010000 */
        /* <DEDUP_REMOVED lines=28> */
[----:B------:R-:W2:Y:S01]  /*2970*/  @!P0 LDS R14, [R12+0x110] ;  /* 0x000110000c0e8984 */ /* 0x000ea20000000800 */
[----:B-1----:R-:W-:-:S03]  /*2980*/  FADD.FTZ R18, R18, R13 ;  /* 0x0000000d12127221 */ /* 0x002fc60000010000 */
[----:B------:R-:W1:Y:S01]  /*2990*/  @!P0 LDS R13, [R12+0x100] ;  /* 0x000100000c0d8984 */ /* 0x000e620000000800 */
[----:B--2---:R-:W-:Y:S01]  /*29a0*/  @!P0 FADD.FTZ R5, R5, R14 ;  /* 0x0000000e05058221 */ /* 0x004fe20000010000 */
[----:B-1----:R-:W-:Y:S02]  /*29b0*/  @!P0 FADD.FTZ R6, R6, R13 ;  /* 0x0000000d06068221 */ /* 0x002fe40000010000 */
[----:B------:R-:W1:Y:S02]  /*29c0*/  @!P0 LDS R13, [R12+0x120] ;  /* 0x000120000c0d8984 */ /* 0x000e640000000800 */
[----:B-1----:R-:W-:-:S07]  /*29d0*/  @!P0 FADD.FTZ R3, R3, R13 ;  /* 0x0000000d03038221 */ /* 0x002fce0000010000 */
.L_x_5743:
[----:B------:R-:W-:Y:S05]  /*29e0*/  BSYNC B0 ;  /* 0x0000000000007941 */ /* 0x000fea0003800000 */
.L_x_5742:
        /* <DEDUP_REMOVED lines=13> */
[----:B------:R-:W-:Y:S01]  /*2ac0*/  IADD3 R12, P0, R7, R4, RZ ;  /* 0x00000004070c7210 */ /* 0x000fe20007f1e0ff */
[----:B------:R-:W-:-:S03]  /*2ad0*/  ULDC.64 UR4, c[0x0][0x220] ;  /* 0x0000880000047ab9 */ /* 0x000fc60000000a00 */
[----:B------:R-:W-:Y:S02]  /*2ae0*/  LEA.HI.X.SX32 R13, R7, R2, 0x1, P0 ;  /* 0x00000002070d7211 */ /* 0x000fe400000f0eff */
[----:B------:R-:W-:-:S04]  /*2af0*/  LEA R14, P0, R12, UR4, 0x2 ;  /* 0x000000040c0e7c11 */ /* 0x000fc8000f8010ff */
[----:B------:R-:W-:Y:S01]  /*2b00*/  LEA.HI.X R15, R12, UR5, R13, 0x2, P0 ;  /* 0x000000050c0f7c11 */ /* 0x000fe200080f140d */
[----:B------:R-:W-:-:S04]  /*2b10*/  VIADD R13, R7, 0x4 ;  /* 0x00000004070d7836 */ /* 0x000fc80000000000 */
[----:B------:R0:W-:Y:S01]  /*2b20*/  STG.E desc[UR36][R14.64], R20 ;  /* 0x000000140e007986 */ /* 0x0001e2000c101924 */
[----:B------:R-:W-:-:S04]  /*2b30*/  IADD3 R12, P0, R13, R4, RZ ;  /* 0x000000040d0c7210 */ /* 0x000fc80007f1e0ff */
[----:B------:R-:W-:Y:S02]  /*2b40*/  LEA.HI.X.SX32 R13, R13, R2, 0x1, P0 ;  /* 0x000000020d0d7211 */ /* 0x000fe400000f0eff */
[----:B------:R-:W-:-:S04]  /*2b50*/  LEA R16, P0, R12, UR4, 0x2 ;  /* 0x000000040c107c11 */ /* 0x000fc8000f8010ff */
[----:B------:R-:W-:Y:S01]  /*2b60*/  LEA.HI.X R17, R12, UR5, R13, 0x2, P0 ;  /* 0x000000050c117c11 */ /* 0x000fe200080f140d */
[C---:B0-----:R-:W-:Y:S01]  /*2b70*/  VIADD R15, R7.reuse, 0xc ;  /* 0x0000000c070f7836 */ /* 0x041fe20000000000 */
[C---:B------:R-:W-:Y:S02]  /*2b80*/  IADD3 R13, R7.reuse, 0x8, RZ ;  /* 0x00000008070d7810 */ /* 0x040fe40007ffe0ff */
[----:B------:R-:W-:Y:S01]  /*2b90*/  IADD3 R20, R7, 0x10, RZ ;  /* 0x0000001007147810 */ /* 0x000fe20007ffe0ff */
[----:B------:R0:W-:Y:S01]  /*2ba0*/  STG.E desc[UR36][R16.64], R21 ;  /* 0x0000001510007986 */ /* 0x0001e2000c101924 */
[----:B------:R-:W-:-:S04]  /*2bb0*/  IADD3 R14, P0, R13, R4, RZ ;  /* 0x000000040d0e7210 */ /* 0x000fc80007f1e0ff */
[----:B------:R-:W-:Y:S02]  /*2bc0*/  LEA.HI.X.SX32 R13, R13, R2, 0x1, P0 ;  /* 0x000000020d0d7211 */ /* 0x000fe400000f0eff */
[----:B------:R-:W-:-:S04]  /*2bd0*/  LEA R12, P0, R14, UR4, 0x2 ;  /* 0x000000040e0c7c11 */ /* 0x000fc8000f8010ff */
[----:B------:R-:W-:Y:S02]  /*2be0*/  LEA.HI.X R13, R14, UR5, R13, 0x2, P0 ;  /* 0x000000050e0d7c11 */ /* 0x000fe400080f140d */
[----:B0-----:R-:W-:-:S03]  /*2bf0*/  IADD3 R16, P1, R20, R4, RZ ;  /* 0x0000000414107210 */ /* 0x001fc60007f3e0ff */
[----:B------:R0:W-:Y:S01]  /*2c00*/  STG.E desc[UR36][R12.64], R28 ;  /* 0x0000001c0c007986 */ /* 0x0001e2000c101924 */
[----:B------:R-:W-:Y:S02]  /*2c10*/  LEA.HI.X.SX32 R17, R20, R2, 0x1, P1 ;  /* 0x0000000214117211 */ /* 0x000fe400008f0eff */
[----:B0-----:R-:W-:-:S04]  /*2c20*/  IADD3 R12, P0, R15, R4, RZ ;  /* 0x000000040f0c7210 */ /* 0x001fc80007f1e0ff */
[----:B------:R-:W-:Y:S02]  /*2c30*/  LEA.HI.X.SX32 R15, R15, R2, 0x1, P0 ;  /* 0x000000020f0f7211 */ /* 0x000fe400000f0eff */
[----:B------:R-:W-:-:S04]  /*2c40*/  LEA R14, P0, R12, UR4, 0x2 ;  /* 0x000000040c0e7c11 */ /* 0x000fc8000f8010ff */
[----:B------:R-:W-:Y:S02]  /*2c50*/  LEA.HI.X R15, R12, UR5, R15, 0x2, P0 ;  /* 0x000000050c0f7c11 */ /* 0x000fe400080f140f */
[----:B------:R-:W-:-:S03]  /*2c60*/  LEA R20, P0, R16, UR4, 0x2 ;  /* 0x0000000410147c11 */ /* 0x000fc6000f8010ff */
[----:B------:R0:W-:Y:S01]  /*2c70*/  STG.E desc[UR36][R14.64], R29 ;  /* 0x0000001d0e007986 */ /* 0x0001e2000c101924 */
[----:B------:R-:W-:Y:S01]  /*2c80*/  LEA.HI.X R21, R16, UR5, R17, 0x2, P0 ;  /* 0x0000000510157c11 */ /* 0x000fe200080f1411 */
[C---:B------:R-:W-:Y:S01]  /*2c90*/  VIADD R17, R7.reuse, 0x14 ;  /* 0x0000001407117836 */ /* 0x040fe20000000000 */
[----:B------:R-:W-:-:S03]  /*2ca0*/  IADD3 R16, R7, 0x18, RZ ;  /* 0x0000001807107810 */ /* 0x000fc60007ffe0ff */
[----:B------:R1:W-:Y:S01]  /*2cb0*/  STG.E desc[UR36][R20.64], R26 ;  /* 0x0000001a14007986 */ /* 0x0003e2000c101924 */
[----:B------:R-:W-:Y:S01]  /*2cc0*/  IADD3 R13, P0, R17, R4, RZ ;  /* 0x00000004110d7210 */ /* 0x000fe20007f1e0ff */
[----:B0-----:R-:W-:-:S03]  /*2cd0*/  VIADD R15, R7, 0x1c ;  /* 0x0000001c070f7836 */ /* 0x001fc60000000000 */
[----:B------:R-:W-:Y:S02]  /*2ce0*/  LEA.HI.X.SX32 R14, R17, R2, 0x1, P0 ;  /* 0x00000002110e7211 */ /* 0x000fe400000f0eff */
[----:B------:R-:W-:Y:S02]  /*2cf0*/  LEA R12, P0, R13, UR4, 0x2 ;  /* 0x000000040d0c7c11 */ /* 0x000fe4000f8010ff */
[CC--:B------:R-:W-:Y:S01]  /*2d00*/  IADD3 R17, P1, R16.reuse, R4.reuse, RZ ;  /* 0x0000000410117210 */ /* 0x0c0fe20007f3e0ff */
[----:B-1----:R-:W-:Y:S01]  /*2d10*/  VIADD R26, R7, 0x24 ;  /* 0x00000024071a7836 */ /* 0x002fe20000000000 */
[----:B------:R-:W-:Y:S02]  /*2d20*/  IADD3 R28, P2, R15, R4, RZ ;  /* 0x000000040f1c7210 */ /* 0x000fe40007f5e0ff */
[----:B------:R-:W-:Y:S02]  /*2d30*/  LEA.HI.X R13, R13, UR5, R14, 0x2, P0 ;  /* 0x000000050d0d7c11 */ /* 0x000fe400080f140e */
[----:B------:R-:W-:-:S02]  /*2d40*/  LEA.HI.X.SX32 R20, R16, R2, 0x1, P1 ;  /* 0x0000000210147211 */ /* 0x000fc400008f0eff */
[----:B------:R-:W-:Y:S01]  /*2d50*/  LEA R14, P0, R17, UR4, 0x2 ;  /* 0x00000004110e7c11 */ /* 0x000fe2000f8010ff */
[----:B------:R-:W-:Y:S01]  /*2d60*/  STG.E desc[UR36][R12.64], R27 ;  /* 0x0000001b0c007986 */ /* 0x000fe2000c101924 */
[----:B------:R-:W-:Y:S02]  /*2d70*/  LEA.HI.X.SX32 R29, R15, R2, 0x1, P2 ;  /* 0x000000020f1d7211 */ /* 0x000fe400010f0eff */
[C---:B------:R-:W-:Y:S02]  /*2d80*/  LEA R16, P1, R28.reuse, UR4, 0x2 ;  /* 0x000000041c107c11 */ /* 0x040fe4000f8210ff */
[----:B------:R-:W-:Y:S02]  /*2d90*/  LEA.HI.X R15, R17, UR5, R20, 0x2, P0 ;  /* 0x00000005110f7c11 */ /* 0x000fe400080f1414 */
[C---:B------:R-:W-:Y:S02]  /*2da0*/  IADD3 R20, R7.reuse, 0x20, RZ ;  /* 0x0000002007147810 */ /* 0x040fe40007ffe0ff */
[----:B------:R-:W-:Y:S01]  /*2db0*/  LEA.HI.X R17, R28, UR5, R29, 0x2, P1 ;  /* 0x000000051c117c11 */ /* 0x000fe200088f141d */
[----:B------:R0:W-:Y:S01]  /*2dc0*/  STG.E desc[UR36][R14.64], R8 ;  /* 0x000000080e007986 */ /* 0x0001e2000c101924 */
[-C--:B------:R-:W-:Y:S01]  /*2dd0*/  IADD3 R21, P0, R20, R4.reuse, RZ ;  /* 0x0000000414157210 */ /* 0x080fe20007f1e0ff */
[C---:B------:R-:W-:Y:S01]  /*2de0*/  VIADD R29, R7.reuse, 0x2c ;  /* 0x0000002c071d7836 */ /* 0x040fe20000000000 */
[----:B------:R-:W-:Y:S01]  /*2df0*/  IADD3 R28, P1, R26, R4, RZ ;  /* 0x000000041a1c7210 */ /* 0x000fe20007f3e0ff */
[----:B------:R1:W-:Y:S01]  /*2e00*/  STG.E desc[UR36][R16.64], R10 ;  /* 0x0000000a10007986 */ /* 0x0003e2000c101924 */
[----:B0-----:R-:W-:-:S02]  /*2e10*/  IADD3 R15, R7, 0x28, RZ ;  /* 0x00000028070f7810 */ /* 0x001fc40007ffe0ff */
[----:B------:R-:W-:Y:S02]  /*2e20*/  IADD3 R8, P3, R29, R4, RZ ;  /* 0x000000041d087210 */ /* 0x000fe40007f7e0ff */
[-C--:B-1----:R-:W-:Y:S01]  /*2e30*/  LEA.HI.X.SX32 R10, R20, R2.reuse, 0x1, P0 ;  /* 0x00000002140a7211 */ /* 0x082fe200000f0eff */
[----:B------:R-:W-:Y:S01]  /*2e40*/  VIADD R16, R7, 0x34 ;  /* 0x0000003407107836 */ /* 0x000fe20000000000 */
[----:B------:R-:W-:Y:S02]  /*2e50*/  LEA.HI.X.SX32 R17, R26, R2, 0x1, P1 ;  /* 0x000000021a117211 */ /* 0x000fe400008f0eff */
[----:B------:R-:W-:Y:S02]  /*2e60*/  LEA R26, P0, R21, UR4, 0x2 ;  /* 0x00000004151a7c11 */ /* 0x000fe4000f8010ff */
[----:B------:R-:W-:Y:S02]  /*2e70*/  LEA R20, P1, R28, UR4, 0x2 ;  /* 0x000000041c147c11 */ /* 0x000fe4000f8210ff */
[----:B------:R-:W-:-:S02]  /*2e80*/  IADD3 R13, P2, R15, R4, RZ ;  /* 0x000000040f0d7210 */ /* 0x000fc40007f5e0ff */
[----:B------:R-:W-:Y:S02]  /*2e90*/  LEA.HI.X R27, R21, UR5, R10, 0x2, P0 ;  /* 0x00000005151b7c11 */ /* 0x000fe400080f140a */
[----:B------:R-:W-:Y:S02]  /*2ea0*/  LEA.HI.X R21, R28, UR5, R17, 0x2, P1 ;  /* 0x000000051c157c11 */ /* 0x000fe400088f1411 */
[-C--:B------:R-:W-:Y:S01]  /*2eb0*/  LEA.HI.X.SX32 R10, R15, R2.reuse, 0x1, P2 ;  /* 0x000000020f0a7211 */ /* 0x080fe200010f0eff */
[----:B------:R0:W-:Y:S01]  /*2ec0*/  STG.E desc[UR36][R26.64], R25 ;  /* 0x000000191a007986 */ /* 0x0001e2000c101924 */
[----:B------:R-:W-:Y:S02]  /*2ed0*/  LEA R14, P0, R13, UR4, 0x2 ;  /* 0x000000040d0e7c11 */ /* 0x000fe4000f8010ff */
[----:B------:R-:W-:Y:S01]  /*2ee0*/  LEA.HI.X.SX32 R29, R29, R2, 0x1, P3 ;  /* 0x000000021d1d7211 */ /* 0x000fe200018f0eff */
[----:B------:R1:W-:Y:S01]  /*2ef0*/  STG.E desc[UR36][R20.64], R24 ;  /* 0x0000001814007986 */ /* 0x0003e2000c101924 */
[----:B------:R-:W-:-:S02]  /*2f00*/  LEA R12, P1, R8, UR4, 0x2 ;  /* 0x00000004080c7c11 */ /* 0x000fc4000f8210ff */
[----:B------:R-:W-:Y:S02]  /*2f10*/  LEA.HI.X R15, R13, UR5, R10, 0x2, P0 ;  /* 0x000000050d0f7c11 */ /* 0x000fe400080f140a */
[----:B------:R-:W-:Y:S01]  /*2f20*/  LEA.HI.X R13, R8, UR5, R29, 0x2, P1 ;  /* 0x00000005080d7c11 */ /* 0x000fe200088f141d */
[C---:B------:R-:W-:Y:S01]  /*2f30*/  VIADD R8, R7.reuse, 0x44 ;  /* 0x0000004407087836 */ /* 0x040fe20000000000 */
[C---:B------:R-:W-:Y:S01]  /*2f40*/  IADD3 R28, R7.reuse, 0x30, RZ ;  /* 0x00000030071c7810 */ /* 0x040fe20007ffe0ff */
[----:B------:R-:W-:Y:S01]  /*2f50*/  STG.E desc[UR36][R14.64], R23 ;  /* 0x000000170e007986 */ /* 0x000fe2000c101924 */
[C---:B------:R-:W-:Y:S01]  /*2f60*/  IADD3 R29, R7.reuse, 0x48, RZ ;  /* 0x00000048071d7810 */ /* 0x040fe20007ffe0ff */
[C---:B0-----:R-:W-:Y:S01]  /*2f70*/  VIADD R25, R7.reuse, 0x4c ;  /* 0x0000004c07197836 */ /* 0x041fe20000000000 */
[----:B------:R-:W-:Y:S01]  /*2f80*/  IADD3 R26, P5, R28, R4, RZ ;  /* 0x000000041c1a7210 */ /* 0x000fe20007fbe0ff */
[----:B------:R0:W-:Y:S01]  /*2f90*/  STG.E desc[UR36][R12.64], R22 ;  /* 0x000000160c007986 */ /* 0x0001e2000c101924 */
[----:B-1----:R-:W-:-:S02]  /*2fa0*/  IADD3 R21, R7, 0x40, RZ ;  /* 0x0000004007157810 */ /* 0x002fc40007ffe0ff */
[-C--:B------:R-:W-:Y:S02]  /*2fb0*/  IADD3 R10, P0, R8, R4.reuse, RZ ;  /* 0x00000004080a7210 */ /* 0x080fe40007f1e0ff */
[C---:B------:R-:W-:Y:S02]  /*2fc0*/  IADD3 R17, P1, R21.reuse, R4, RZ ;  /* 0x0000000415117210 */ /* 0x040fe40007f3e0ff */
[-C--:B------:R-:W-:Y:S02]  /*2fd0*/  LEA.HI.X.SX32 R27, R28, R2.reuse, 0x1, P5 ;  /* 0x000000021c1b7211 */ /* 0x080fe400028f0eff */
[-C--:B------:R-:W-:Y:S02]  /*2fe0*/  LEA.HI.X.SX32 R20, R21, R2.reuse, 0x1, P1 ;  /* 0x0000000215147211 */ /* 0x080fe400008f0eff */
[----:B------:R-:W-:Y:S01]  /*2ff0*/  LEA.HI.X.SX32 R21, R8, R2, 0x1, P0 ;  /* 0x0000000208157211 */ /* 0x000fe200000f0eff */
[C---:B0-----:R-:W-:Y:S01]  /*3000*/  VIADD R12, R7.reuse, 0x3c ;  /* 0x0000003c070c7836 */ /* 0x041fe20000000000 */
[----:B------:R-:W-:-:S02]  /*3010*/  IADD3 R13, R7, 0x38, RZ ;  /* 0x00000038070d7810 */ /* 0x000fc40007ffe0ff */
[CC--:B------:R-:W-:Y:S02]  /*3020*/  IADD3 R7, P5, R29.reuse, R4.reuse, RZ ;  /* 0x000000041d077210 */ /* 0x0c0fe40007fbe0ff */
[----:B------:R-:W-:Y:S02]  /*3030*/  LEA R28, P0, R26, UR4, 0x2 ;  /* 0x000000041a1c7c11 */ /* 0x000fe4000f8010ff */
[----:B------:R-:W-:Y:S02]  /*3040*/  IADD3 R24, P4, R16, R4, RZ ;  /* 0x0000000410187210 */ /* 0x000fe40007f9e0ff */
[----:B------:R-:W-:Y:S02]  /*3050*/  LEA.HI.X.SX32 R8, R29, R2, 0x1, P5 ;  /* 0x000000021d087211 */ /* 0x000fe400028f0eff */
[----:B------:R-:W-:Y:S02]  /*3060*/  LEA.HI.X R29, R26, UR5, R27, 0x2, P0 ;  /* 0x000000051a1d7c11 */ /* 0x000fe400080f141b */
[----:B------:R-:W-:-:S02]  /*3070*/  IADD3 R15, P2, R12, R4, RZ ;  /* 0x000000040c0f7210 */ /* 0x000fc40007f5e0ff */
[----:B------:R-:W-:Y:S01]  /*3080*/  LEA.HI.X.SX32 R23, R16, R2, 0x1, P4 ;  /* 0x0000000210177211 */ /* 0x000fe200020f0eff */
[----:B------:R-:W-:Y:S01]  /*3090*/  STG.E desc[UR36][R28.64], R18 ;  /* 0x000000121c007986 */ /* 0x000fe2000c101924 */
[----:B------:R-:W-:Y:S02]  /*30a0*/  LEA R26, P0, R24, UR4, 0x2 ;  /* 0x00000004181a7c11 */ /* 0x000fe4000f8010ff */
[C---:B------:R-:W-:Y:S02]  /*30b0*/  IADD3 R14, P3, R13.reuse, R4, RZ ;  /* 0x000000040d0e7210 */ /* 0x040fe40007f7e0ff */
[-C--:B------:R-:W-:Y:S02]  /*30c0*/  LEA.HI.X.SX32 R16, R12, R2.reuse, 0x1, P2 ;  /* 0x000000020c107211 */ /* 0x080fe400010f0eff */
[----:B------:R-:W-:Y:S02]  /*30d0*/  LEA.HI.X R27, R24, UR5, R23, 0x2, P0 ;  /* 0x00000005181b7c11 */ /* 0x000fe400080f1417 */
[----:B------:R-:W-:-:S02]  /*30e0*/  LEA.HI.X.SX32 R13, R13, R2, 0x1, P3 ;  /* 0x000000020d0d7211 */ /* 0x000fc400018f0eff */
[C---:B------:R-:W-:Y:S01]  /*30f0*/  LEA R12, P0, R14.reuse, UR4, 0x2 ;  /* 0x000000040e0c7c11 */ /* 0x040fe2000f8010ff */
[----:B------:R-:W-:Y:S01]  /*3100*/  STG.E desc[UR36][R26.64], R19 ;  /* 0x000000131a007986 */ /* 0x000fe2000c101924 */
[----:B------:R-:W-:Y:S02]  /*3110*/  IADD3 R4, P6, R25, R4, RZ ;  /* 0x0000000419047210 */ /* 0x000fe40007fde0ff */
[----:B------:R-:W-:Y:S02]  /*3120*/  LEA.HI.X R13, R14, UR5, R13, 0x2, P0 ;  /* 0x000000050e0d7c11 */ /* 0x000fe400080f140d */
[----:B------:R-:W-:Y:S02]  /*3130*/  LEA R14, P0, R15, UR4, 0x2 ;  /* 0x000000040f0e7c11 */ /* 0x000fe4000f8010ff */
[----:B------:R-:W-:Y:S01]  /*3140*/  LEA.HI.X.SX32 R25, R25, R2, 0x1, P6 ;  /* 0x0000000219197211 */ /* 0x000fe200030f0eff */
[----:B------:R-:W-:Y:S01]  /*3150*/  STG.E desc[UR36][R12.64], R11 ;  /* 0x0000000b0c007986 */ /* 0x000fe2000c101924 */
[----:B------:R-:W-:-:S02]  /*3160*/  LEA.HI.X R15, R15, UR5, R16, 0x2, P0 ;  /* 0x000000050f0f7c11 */ /* 0x000fc400080f1410 */
[C---:B------:R-:W-:Y:S02]  /*3170*/  LEA R16, P0, R17.reuse, UR4, 0x2 ;  /* 0x0000000411107c11 */ /* 0x040fe4000f8010ff */
[----:B------:R-:W-:Y:S01]  /*3180*/  LEA R24, P1, R4, UR4, 0x2 ;  /* 0x0000000404187c11 */ /* 0x000fe2000f8210ff */
[----:B------:R-:W-:Y:S01]  /*3190*/  STG.E desc[UR36][R14.64], R9 ;  /* 0x000000090e007986 */ /* 0x000fe2000c101924 */
[----:B------:R-:W-:Y:S02]  /*31a0*/  LEA.HI.X R17, R17, UR5, R20, 0x2, P0 ;  /* 0x0000000511117c11 */ /* 0x000fe400080f1414 */
[----:B------:R-:W-:Y:S02]  /*31b0*/  LEA R20, P0, R10, UR4, 0x2 ;  /* 0x000000040a147c11 */ /* 0x000fe4000f8010ff */
[----:B------:R-:W-:Y:S01]  /*31c0*/  LEA.HI.X R25, R4, UR5, R25, 0x2, P1 ;  /* 0x0000000504197c11 */ /* 0x000fe200088f1419 */
[----:B------:R-:W-:Y:S01]  /*31d0*/  STG.E desc[UR36][R16.64], R6 ;  /* 0x0000000610007986 */ /* 0x000fe2000c101924 */
[----:B------:R-:W-:-:S02]  /*31e0*/  LEA.HI.X R21, R10, UR5, R21, 0x2, P0 ;  /* 0x000000050a157c11 */ /* 0x000fc400080f1415 */
[----:B------:R-:W-:-:S03]  /*31f0*/  LEA R22, P0, R7, UR4, 0x2 ;  /* 0x0000000407167c11 */ /* 0x000fc6000f8010ff */
[----:B------:R-:W-:Y:S01]  /*3200*/  STG.E desc[UR36][R20.64], R5 ;  /* 0x0000000514007986 */ /* 0x000fe2000c101924 */
[----:B------:R-:W-:-:S05]  /*3210*/  LEA.HI.X R23, R7, UR5, R8, 0x2, P0 ;  /* 0x0000000507177c11 */ /* 0x000fca00080f1408 */
[----:B------:R-:W-:Y:S04]  /*3220*/  STG.E desc[UR36][R22.64], R3 ;  /* 0x0000000316007986 */ /* 0x000fe8000c101924 */
[----:B------:R-:W-:Y:S01]  /*3230*/  STG.E desc[UR36][R24.64], R0 ;  /* 0x0000000018007986 */ /* 0x000fe2000c101924 */
[----:B------:R-:W-:Y:S05]  /*3240*/  EXIT ;  /* 0x000000000000794d */ /* 0x000fea0003800000 */
.L_x_5712:
        /* <DEDUP_REMOVED lines=16> */
.L_x_5744:
[----:B------:R-:W-:Y:S05]  /*3350*/  EXIT ;  /* 0x000000000000794d */ /* 0x000fea0003800000 */
.L_x_5713:
[----:B------:R-:W-:Y:S01]  /*3360*/  HFMA2.MMA R11, -RZ, RZ, 0, 1.847743988037109375e-06 ;  /* 0x0000001fff0b7435 */ /* 0x000fe200000001ff */
[----:B------:R-:W-:Y:S01]  /*3370*/  IMAD.MOV.U32 R12, RZ, RZ, 0x10 ;  /* 0x00000010ff0c7424 */ /* 0x000fe200078e00ff */
[----:B------:R-:W-:Y:S01]  /*3380*/  MOV R3, 0xff7fffff ;  /* 0xff7fffff00037802 */ /* 0x000fe20000000f00 */
[----:B------:R-:W-:-:S08]  /*3390*/  IMAD.MOV.U32 R15, RZ, RZ, -0x1 ;  /* 0xffffffffff0f7424 */ /* 0x000fd000078e00ff */
[----:B0-----:R-:W-:Y:S05]  /*33a0*/  WARPSYNC.COLLECTIVE R15, `(.L_x_5745) ;  /* 0x000000000f087348 */ /* 0x001fea0003c00000 */
[----:B------:R1:W2:Y:S02]  /*33b0*/  SHFL.BFLY P6, R14, R13, R12, R11 ;  /* 0x0c00000c0d0e7389 */ /* 0x0002a400000c000b */
[----:B012---:R-:W-:Y:S01]  /*33c0*/  ENDCOLLECTIVE ;  /* 0x000000000000791b */ /* 0x007fe20003800000 */
.L_x_5745:
[----:B------:R-:W-:Y:S01]  /*33d0*/  IMAD.MOV.U32 R12, RZ, RZ, 0x8 ;  /* 0x00000008ff0c7424 */ /* 0x000fe200078e00ff */
[----:B------:R-:W-:-:S04]  /*33e0*/  FMNMX.FTZ R0, R14, -3.40282346638528859812e+38, !PT ;  /* 0xff7fffff0e007809 */ /* 0x000fc80007810000 */
[----:B------:R-:W-:-:S07]  /*33f0*/  MOV R13, R0 ;  /* 0x00000000000d7202 */ /* 0x000fce0000000f00 */
[----:B------:R-:W-:Y:S05]  /*3400*/  WARPSYNC.COLLECTIVE R15, `(.L_x_5746) ;  /* 0x000000000f087348 */ /* 0x000fea0003c00000 */
[----:B------:R0:W1:Y:S02]  /*3410*/  SHFL.BFLY P6, R14, R13, R12, R11 ;  /* 0x0c00000c0d0e7389 */ /* 0x00006400000c000b */
[----:B01----:R-:W-:Y:S01]  /*3420*/  ENDCOLLECTIVE ;  /* 0x000000000000791b */ /* 0x003fe20003800000 */
.L_x_5746:
[----:B------:R-:W-:Y:S01]  /*3430*/  IMAD.MOV.U32 R12, RZ, RZ, 0x4 ;  /* 0x00000004ff0c7424 */ /* 0x000fe200078e00ff */
[----:B------:R-:W-:-:S04]  /*3440*/  FMNMX.FTZ R6, R0, R14, !PT ;  /* 0x0000000e00067209 */ /* 0x000fc80007810000 */
[----:B------:R-:W-:-:S07]  /*3450*/  MOV R13, R6 ;  /* 0x00000006000d7202 */ /* 0x000fce0000000f00 */
[----:B------:R-:W-:Y:S05]  /*3460*/  WARPSYNC.COLLECTIVE R15, `(.L_x_5747) ;  /* 0x000000000f087348 */ /* 0x000fea0003c00000 */
[----:B------:R0:W1:Y:S02]  /*3470*/  SHFL.BFLY P6, R14, R13, R12, R11 ;  /* 0x0c00000c0d0e7389 */ /* 0x00006400000c000b */
[----:B01----:R-:W-:Y:S01]  /*3480*/  ENDCOLLECTIVE ;  /* 0x000000000000791b */ /* 0x003fe20003800000 */
.L_x_5747:
[----:B------:R-:W-:Y:S01]  /*3490*/  IMAD.MOV.U32 R12, RZ, RZ, 0x2 ;  /* 0x00000002ff0c7424 */ /* 0x000fe200078e00ff */
[----:B------:R-:W-:-:S04]  /*34a0*/  FMNMX.FTZ R7, R6, R14, !PT ;  /* 0x0000000e06077209 */ /* 0x000fc80007810000 */
[----:B------:R-:W-:-:S07]  /*34b0*/  MOV R13, R7 ;  /* 0x00000007000d7202 */ /* 0x000fce0000000f00 */
[----:B------:R-:W-:Y:S05]  /*34c0*/  WARPSYNC.COLLECTIVE R15, `(.L_x_5748) ;  /* 0x000000000f087348 */ /* 0x000fea0003c00000 */
[----:B------:R0:W1:Y:S02]  /*34d0*/  SHFL.BFLY P6, R14, R13, R12, R11 ;  /* 0x0c00000c0d0e7389 */ /* 0x00006400000c000b */
[----:B01----:R-:W-:Y:S01]  /*34e0*/  ENDCOLLECTIVE ;  /* 0x000000000000791b */ /* 0x003fe20003800000 */
.L_x_5748:
[----:B------:R-:W-:Y:S01]  /*34f0*/  IMAD.MOV.U32 R12, RZ, RZ, 0x1 ;  /* 0x00000001ff0c7424 */ /* 0x000fe200078e00ff */
[----:B------:R-:W-:-:S04]  /*3500*/  FMNMX.FTZ R8, R7, R14, !PT ;  /* 0x0000000e07087209 */ /* 0x000fc80007810000 */
[----:B------:R-:W-:-:S07]  /*3510*/  MOV R13, R8 ;  /* 0x00000008000d7202 */ /* 0x000fce0000000f00 */
[----:B------:R-:W-:Y:S05]  /*3520*/  WARPSYNC.COLLECTIVE R15, `(.L_x_5749) ;  /* 0x000000000f087348 */ /* 0x000fea0003c00000 */
[----:B------:R0:W1:Y:S02]  /*3530*/  SHFL.BFLY P6, R14, R13, R12, R11 ;  /* 0x0c00000c0d0e7389 */ /* 0x00006400000c000b */
[----:B01----:R-:W-:Y:S01]  /*3540*/  ENDCOLLECTIVE ;  /* 0x000000000000791b */ /* 0x003fe20003800000 */
.L_x_5749:
[----:B------:R-:W-:Y:S05]  /*3550*/  BRA `(.L_x_5750) ;  /* 0xffffffcc00607947 */ /* 0x000fea000383ffff */
.L_x_5751:
        /* <DEDUP_REMOVED lines=10> */
.L_x_29683:


//--------------------- .text._ZN4vllm25paged_attention_v2_kernelIfhLi64ELi32ELi128ELNS_18Fp8KVCacheDataTypeE2ELb0ELi512EEEvPfS2_PT_PKS3_PKT0_S9_ifPKiSB_iPKfiiiSD_SD_iiiii --------------------------
	.section	.text._ZN4vllm25paged_attention_v2_kernelIfhLi64ELi32ELi128ELNS_18Fp8KVCacheDataTypeE2ELb0ELi512EEEvPfS2_PT_PKS3_PKT0_S9_ifPKiSB_iPKfiiiSD_SD_iiiii,"ax",@progbits
	.align	128
        .global         _ZN4vllm25paged_attention_v2_kernelIfhLi64ELi32ELi128ELNS_18Fp8KVCacheDataTypeE2ELb0ELi512EEEvPfS2_PT_PKS3_PKT0_S9_ifPKiSB_iPKfiiiSD_SD_iiiii
        .type           _ZN4vllm25paged_attention_v2_kernelIfhLi64ELi32ELi128ELNS_18Fp8KVCacheDataTypeE2ELb0ELi512EEEvPfS2_PT_PKS3_PKT0_S9_ifPKiSB_iPKfiiiSD_SD_iiiii,@function
        .size           _ZN4vllm25paged_attention_v2_kernelIfhLi64ELi32ELi128ELNS_18Fp8KVCacheDataTypeE2ELb0ELi512EEEvPfS2_PT_PKS3_PKT0_S9_ifPKiSB_iPKfiiiSD_SD_iiiii,(.L_x_29684 - _ZN4vllm25paged_attention_v2_kernelIfhLi64ELi32ELi128ELNS_18Fp8KVCacheDataTypeE2ELb0ELi512EEEvPfS2_PT_PKS3_PKT0_S9_ifPKiSB_iPKfiiiSD_SD_iiiii)
        .other          _ZN4vllm25paged_attention_v2_kernelIfhLi64ELi32ELi128ELNS_18Fp8KVCacheDataTypeE2ELb0ELi512EEEvPfS2_PT_PKS3_PKT0_S9_ifPKiSB_iPKfiiiSD_SD_iiiii,@"STO_CUDA_ENTRY STV_DEFAULT"
_ZN4vllm25paged_attention_v2_kernelIfhLi64ELi32ELi128ELNS_18Fp8KVCacheDataTypeE2ELb0ELi512EEEvPfS2_PT_PKS3_PKT0_S9_ifPKiSB_iPKfiiiSD_SD_iiiii:
.text._ZN4vllm25paged_attention_v2_kernelIfhLi64ELi32ELi128ELNS_18Fp8KVCacheDataTypeE2ELb0ELi512EEEvPfS2_PT_PKS3_PKT0_S9_ifPKiSB_iPKfiiiSD_SD_iiiii:
        /* <DEDUP_REMOVED lines=46> */
.L_x_5790:
        /* <DEDUP_REMOVED lines=47> */
.L_x_5758:
        /* <DEDUP_REMOVED lines=11> */
.L_x_5757:
[----:B------:R-:W-:Y:S05]  /*0680*/  BSYNC B1 ;  /* 0x0000000000017941 */ /* 0x000fea0003800000 */
.L_x_5756:
        /* <DEDUP_REMOVED lines=14> */
.L_x_5761:
        /* <DEDUP_REMOVED lines=24> */
[----:B------:R-:W4:Y:S01]  /*08f0*/  LDS R13, [R3+0x1200] ;  /* 0x00120000030d7984 */ /* 0x000f220000000800 */
[----:B------:R-:W-:-:S03]  /*0900*/  FMUL.FTZ R28, R11, 1.4426950216293334961 ;  /* 0x3fb8aa3b0b1c7820 */ /* 0x000fc60000410000 */
[----:B------:R-:W4:Y:S01]  /*0910*/  LDS R11, [R3+0x1400] ;  /* 0x00140000030b7984 */ /* 0x000f220000000800 */
[----:B0-----:R-:W-:Y:S02]  /*0920*/  FADD.FTZ R25, -R0, R25 ;  /* 0x0000001900197221 */ /* 0x001fe40000010100 */
[----:B------:R-:W0:Y:S01]  /*0930*/  MUFU.EX2 R14, R14 ;  /* 0x0000000e000e7308 */ /* 0x000e220000000800 */
[----:B---3--:R-:W-:Y:S01]  /*0940*/  FADD.FTZ R7, R24, R7 ;  /* 0x0000000718077221 */ /* 0x008fe20000010000 */
[----:B------:R-:W-:Y:S01]  /*0950*/  STS [R3+-0x400], R24 ;  /* 0xfffc001803007388 */ /* 0x000fe20000000800 */
[----:B------:R-:W-:Y:S01]  /*0960*/  FMUL.FTZ R25, R25, 1.4426950216293334961 ;  /* 0x3fb8aa3b19197820 */ /* 0x000fe20000410000 */
[----:B------:R-:W-:-:S04]  /*0970*/  FADD.FTZ R23, -R0, R23 ;  /* 0x0000001700177221 */ /* 0x000fc80000010100 */
[----:B------:R-:W3:Y:S01]  /*0980*/  MUFU.EX2 R22, R22 ;  /* 0x0000001600167308 */ /* 0x000ee20000000800 */
[----:B-----5:R5:W-:Y:S01]  /*0990*/  STS [R3+-0x200], R26 ;  /* 0xfffe001a03007388 */ /* 0x020be20000000800 */
[----:B------:R-:W-:Y:S01]  /*09a0*/  FADD.FTZ R7, R7, R26 ;  /* 0x0000001a07077221 */ /* 0x000fe20000010000 */
[----:B------:R-:W-:Y:S01]  /*09b0*/  FMUL.FTZ R23, R23, 1.4426950216293334961 ;  /* 0x3fb8aa3b17177820 */ /* 0x000fe20000410000 */
[----:B-1----:R-:W-:-:S04]  /*09c0*/  FADD.FTZ R9, -R0, R9 ;  /* 0x0000000900097221 */ /* 0x002fc80000010100 */
[----:B------:R-:W1:Y:S01]  /*09d0*/  MUFU.EX2 R28, R28 ;  /* 0x0000001c001c7308 */ /* 0x000e620000000800 */
[----:B0-----:R-:W-:Y:S01]  /*09e0*/  FADD.FTZ R7, R7, R14 ;  /* 0x0000000e07077221 */ /* 0x001fe20000010000 */
[C---:B-----5:R-:W-:Y:S01]  /*09f0*/  FADD.FTZ R26, -R0.reuse, R27 ;  /* 0x0000001b001a7221 */ /* 0x060fe20000010100 */
[----:B------:R-:W-:Y:S01]  /*0a00*/  FMUL.FTZ R29, R9, 1.4426950216293334961 ;  /* 0x3fb8aa3b091d7820 */ /* 0x000fe20000410000 */
[----:B--2---:R-:W-:Y:S01]  /*0a10*/  FADD.FTZ R24, -R0, R15 ;  /* 0x0000000f00187221 */ /* 0x004fe20000010100 */
[----:B------:R-:W-:Y:S03]  /*0a20*/  LDS R9, [R3+0x1600] ;  /* 0x0016000003097984 */ /* 0x000fe60000000800 */
[----:B------:R-:W-:Y:S01]  /*0a30*/  FMUL.FTZ R24, R24, 1.4426950216293334961 ;  /* 0x3fb8aa3b18187820 */ /* 0x000fe20000410000 */
[----:B------:R-:W-:Y:S01]  /*0a40*/  LDS R15, [R3+0x1800] ;  /* 0x00180000030f7984 */ /* 0x000fe20000000800 */
[----:B---3--:R-:W-:Y:S01]  /*0a50*/  FADD.FTZ R7, R7, R22 ;  /* 0x0000001607077221 */ /* 0x008fe20000010000 */
[----:B----4-:R-:W-:-:S02]  /*0a60*/  FADD.FTZ R21, -R0, R21 ;  /* 0x0000001500157221 */ /* 0x010fc40000010100 */
[----:B------:R-:W0:Y:S02]  /*0a70*/  LDS R27, [R3+0x1a00] ;  /* 0x001a0000031b7984 */ /* 0x000e240000000800 */
[----:B------:R-:W-:Y:S02]  /*0a80*/  FMUL.FTZ R21, R21, 1.4426950216293334961 ;  /* 0x3fb8aa3b15157820 */ /* 0x000fe40000410000 */
[----:B------:R2:W-:Y:S01]  /*0a90*/  STS [R3], R14 ;  /* 0x0000000e03007388 */ /* 0x0005e20000000800 */
[----:B-1----:R-:W-:-:S03]  /*0aa0*/  FADD.FTZ R7, R7, R28 ;  /* 0x0000001c07077221 */ /* 0x002fc60000010000 */
[----:B------:R1:W-:Y:S04]  /*0ab0*/  STS [R3+0x200], R22 ;  /* 0x0002001603007388 */ /* 0x0003e80000000800 */
[----:B------:R3:W-:Y:S01]  /*0ac0*/  STS [R3+0x400], R28 ;  /* 0x0004001c03007388 */ /* 0x0007e20000000800 */
[----:B--2---:R2:W4:Y:S08]  /*0ad0*/  MUFU.EX2 R14, R29 ;  /* 0x0000001d000e7308 */ /* 0x0045300000000800 */
[----:B-1----:R1:W5:Y:S01]  /*0ae0*/  MUFU.EX2 R22, R24 ;  /* 0x0000001800167308 */ /* 0x0023620000000800 */
[----:B--2---:R-:W-:-:S04]  /*0af0*/  FADD.FTZ R29, -R0, R13 ;  /* 0x0000000d001d7221 */ /* 0x004fc80000010100 */
[----:B------:R-:W-:-:S03]  /*0b00*/  FMUL.FTZ R29, R29, 1.4426950216293334961 ;  /* 0x3fb8aa3b1d1d7820 */ /* 0x000fc60000410000 */
[----:B---3--:R2:W3:Y:S01]  /*0b10*/  MUFU.EX2 R28, R21 ;  /* 0x00000015001c7308 */ /* 0x0084e20000000800 */
[----:B-1----:R-:W-:Y:S01]  /*0b20*/  FMUL.FTZ R24, R26, 1.4426950216293334961 ;  /* 0x3fb8aa3b1a187820 */ /* 0x002fe20000410000 */
[----:B----4-:R-:W-:Y:S01]  /*0b30*/  FADD.FTZ R7, R7, R14 ;  /* 0x0000000e07077221 */ /* 0x010fe20000010000 */
[----:B------:R1:W-:Y:S05]  /*0b40*/  STS [R3+0x600], R14 ;  /* 0x0006000e03007388 */ /* 0x0003ea0000000800 */
[----:B------:R-:W4:Y:S01]  /*0b50*/  MUFU.EX2 R24, R24 ;  /* 0x0000001800187308 */ /* 0x000f220000000800 */
[C---:B--2---:R-:W-:Y:S01]  /*0b60*/  FADD.FTZ R21, -R0.reuse, R11 ;  /* 0x0000000b00157221 */ /* 0x044fe20000010100 */
[----:B-----5:R-:W-:Y:S01]  /*0b70*/  FADD.FTZ R7, R7, R22 ;  /* 0x0000001607077221 */ /* 0x020fe20000010000 */
[C---:B0-----:R-:W-:Y:S01]  /*0b80*/  FADD.FTZ R27, -R0.reuse, R27 ;  /* 0x0000001b001b7221 */ /* 0x041fe20000010100 */
[----:B------:R-:W-:Y:S04]  /*0b90*/  STS [R3+0x800], R22 ;  /* 0x0008001603007388 */ /* 0x000fe80000000800 */
[----:B------:R0:W2:Y:S01]  /*0ba0*/  MUFU.EX2 R26, R25 ;  /* 0x00000019001a7308 */ /* 0x0000a20000000800 */
[----:B---3--:R-:W-:Y:S07]  /*0bb0*/  STS [R3+0xe00], R28 ;  /* 0x000e001c03007388 */ /* 0x008fee0000000800 */
[----:B------:R3:W5:Y:S01]  /*0bc0*/  MUFU.EX2 R13, R23 ;  /* 0x00000017000d7308 */ /* 0x0007620000000800 */
[----:B0-----:R-:W-:Y:S01]  /*0bd0*/  FMUL.FTZ R25, R21, 1.4426950216293334961 ;  /* 0x3fb8aa3b15197820 */ /* 0x001fe20000410000 */
[----:B------:R-:W-:Y:S01]  /*0be0*/  FADD.FTZ R21, -R0, R9 ;  /* 0x0000000900157221 */ /* 0x000fe20000010100 */
[----:B----4-:R-:W-:Y:S01]  /*0bf0*/  FADD.FTZ R7, R7, R24 ;  /* 0x0000001807077221 */ /* 0x010fe20000010000 */
[----:B------:R-:W-:Y:S04]  /*0c00*/  STS [R3+0xa00], R24 ;  /* 0x000a001803007388 */ /* 0x000fe80000000800 */
[----:B------:R-:W1:Y:S01]  /*0c10*/  MUFU.EX2 R11, R29 ;  /* 0x0000001d000b7308 */ /* 0x000e620000000800 */
[----:B--2---:R-:W-:Y:S01]  /*0c20*/  FADD.FTZ R7, R7, R26 ;  /* 0x0000001a07077221 */ /* 0x004fe20000010000 */
[----:B---3--:R-:W-:Y:S01]  /*0c30*/  FMUL.FTZ R23, R27, 1.4426950216293334961 ;  /* 0x3fb8aa3b1b177820 */ /* 0x008fe20000410000 */
[----:B------:R-:W-:Y:S02]  /*0c40*/  STS [R3+0xc00], R26 ;  /* 0x000c001a03007388 */ /* 0x000fe40000000800 */
[----:B------:R-:W-:-:S03]  /*0c50*/  FADD.FTZ R7, R7, R28 ;  /* 0x0000001c07077221 */ /* 0x000fc60000010000 */
[----:B------:R0:W2:Y:S01]  /*0c60*/  MUFU.EX2 R9, R25 ;  /* 0x0000001900097308 */ /* 0x0000a20000000800 */
[----:B-----5:R-:W-:Y:S01]  /*0c70*/  FADD.FTZ R7, R7, R13 ;  /* 0x0000000d07077221 */ /* 0x020fe20000010000 */
[----:B------:R-:W-:Y:S06]  /*0c80*/  STS [R3+0x1000], R13 ;  /* 0x0010000d03007388 */ /* 0x000fec0000000800 */
[----:B------:R-:W3:Y:S01]  /*0c90*/  MUFU.EX2 R23, R23 ;  /* 0x0000001700177308 */ /* 0x000ee20000000800 */
[----:B0-----:R-:W-:Y:S01]  /*0ca0*/  FMUL.FTZ R25, R21, 1.4426950216293334961 ;  /* 0x3fb8aa3b15197820 */ /* 0x001fe20000410000 */
[----:B------:R-:W-:Y:S01]  /*0cb0*/  FADD.FTZ R21, -R0, R15 ;  /* 0x0000000f00157221 */ /* 0x000fe20000010100 */
[----:B-1----:R-:W-:Y:S01]  /*0cc0*/  FADD.FTZ R14, R7, R11 ;  /* 0x0000000b070e7221 */ /* 0x002fe20000010000 */
[----:B------:R-:W-:Y:S02]  /*0cd0*/  STS [R3+0x1200], R11 ;  /* 0x0012000b03007388 */ /* 0x000fe40000000800 */
[----:B------:R-:W-:-:S02]  /*0ce0*/  FMUL.FTZ R21, R21, 1.4426950216293334961 ;  /* 0x3fb8aa3b15157820 */ /* 0x000fc40000410000 */
[----:B------:R-:W0:Y:S01]  /*0cf0*/  MUFU.EX2 R15, R25 ;  /* 0x00000019000f7308 */ /* 0x000e220000000800 */
[----:B--2---:R-:W-:Y:S01]  /*0d00*/  FADD.FTZ R14, R14, R9 ;  /* 0x000000090e0e7221 */ /* 0x004fe20000010000 */
[----:B------:R-:W-:Y:S06]  /*0d10*/  STS [R3+0x1400], R9 ;  /* 0x0014000903007388 */ /* 0x000fec0000000800 */
[----:B------:R-:W1:Y:S01]  /*0d20*/  MUFU.EX2 R21, R21 ;  /* 0x0000001500157308 */ /* 0x000e620000000800 */
[----:B---3--:R-:W-:Y:S01]  /*0d30*/  STS [R3+0x1a00], R23 ;  /* 0x001a001703007388 */ /* 0x008fe20000000800 */
[----:B0-----:R-:W-:-:S03]  /*0d40*/  FADD.FTZ R14, R14, R15 ;  /* 0x0000000f0e0e7221 */ /* 0x001fc60000010000 */
[----:B------:R-:W-:Y:S01]  /*0d50*/  STS [R3+0x1600], R15 ;  /* 0x0016000f03007388 */ /* 0x000fe20000000800 */
[----:B-1----:R-:W-:-:S03]  /*0d60*/  FADD.FTZ R14, R14, R21 ;  /* 0x000000150e0e7221 */ /* 0x002fc60000010000 */
[----:B------:R0:W-:Y:S01]  /*0d70*/  STS [R3+0x1800], R21 ;  /* 0x0018001503007388 */ /* 0x0001e20000000800 */
[----:B------:R-:W-:Y:S01]  /*0d80*/  FADD.FTZ R7, R14, R23 ;  /* 0x000000170e077221 */ /* 0x000fe20000010000 */
[----:B0-----:R-:W-:Y:S01]  /*0d90*/  VIADD R3, R3, 0x2000 ;  /* 0x0000200003037836 */ /* 0x001fe20000000000 */
[----:B------:R-:W-:Y:S06]  /*0da0*/  @!P2 BRA `(.L_x_5761) ;  /* 0xfffffff80070a947 */ /* 0x000fec000383ffff */
.L_x_5760:
[----:B------:R-:W-:Y:S05]  /*0db0*/  BSYNC B1 ;  /* 0x0000000000017941 */ /* 0x000fea0003800000 */
.L_x_5759:
        /* <DEDUP_REMOVED lines=33> */
[----:B------:R1:W-:Y:S02]  /*0fd0*/  STS [R3+-0x400], R2 ;  /* 0xfffc000203007388 */ /* 0x0003e40000000800 */
[----:B------:R-:W-:Y:S02]  /*0fe0*/  FMUL.FTZ R23, R23, 1.4426950216293334961 ;  /* 0x3fb8aa3b17177820 */ /* 0x000fe40000410000 */
[----:B------:R-:W3:Y:S01]  /*0ff0*/  MUFU.EX2 R24, R21 ;  /* 0x0000001500187308 */ /* 0x000ee20000000800 */
[----:B--2---:R-:W-:Y:S01]  /*1000*/  FADD.FTZ R7, R7, R14 ;  /* 0x0000000e07077221 */ /* 0x004fe20000010000 */
[----:B------:R-:W-:Y:S06]  /*1010*/  STS [R3+-0x200], R14 ;  /* 0xfffe000e03007388 */ /* 0x000fec0000000800 */
        /* <DEDUP_REMOVED lines=17> */
.L_x_5763:
[----:B------:R-:W-:Y:S05]  /*1130*/  BSYNC B1 ;  /* 0x0000000000017941 */ /* 0x000fea0003800000 */
.L_x_5762:
        /* <DEDUP_REMOVED lines=26> */
.L_x_5755:
[----:B------:R-:W-:Y:S05]  /*12e0*/  BSYNC B0 ;  /* 0x0000000000007941 */ /* 0x000fea0003800000 */
.L_x_5754:
        /* <DEDUP_REMOVED lines=55> */
.L_x_5768:
        /* <DEDUP_REMOVED lines=8> */
.L_x_5767:
[----:B------:R-:W-:Y:S05]  /*16e0*/  BSYNC B1 ;  /* 0x0000000000017941 */ /* 0x000fea0003800000 */
.L_x_5766:
        /* <DEDUP_REMOVED lines=14> */
.L_x_5771:
        /* <DEDUP_REMOVED lines=52> */
.L_x_5770:
[----:B------:R-:W-:Y:S05]  /*1b10*/  BSYNC B1 ;  /* 0x0000000000017941 */ /* 0x000fea0003800000 */
.L_x_5769:
        /* <DEDUP_REMOVED lines=31> */
.L_x_5773:
[----:B------:R-:W-:Y:S05]  /*1d10*/  BSYNC B1 ;  /* 0x0000000000017941 */ /* 0x000fea0003800000 */
.L_x_5772:
        /* <DEDUP_REMOVED lines=14> */
.L_x_5765:
[----:B------:R-:W-:Y:S05]  /*1e00*/  BSYNC B0 ;  /* 0x0000000000007941 */ /* 0x000fea0003800000 */
.L_x_5764:
        /* <DEDUP_REMOVED lines=25> */
.L_x_5775:
[----:B------:R-:W-:Y:S05]  /*1fa0*/  BSYNC B0 ;  /* 0x0000000000007941 */ /* 0x000fea0003800000 */
.L_x_5774:
[----:B------:R-:W3:Y:S01]  /*1fb0*/  S2UR UR5, SR_CgaCtaId ;  /* 0x00000000000579c3 */ /* 0x000ee20000008800 */
[----:B------:R-:W-:Y:S01]  /*1fc0*/  SHF.R.S32.HI R3, RZ, 0x1f, R20 ;  /* 0x0000001fff037819 */ /* 0x000fe20000011414 */
[----:B------:R-:W-:Y:S01]  /*1fd0*/  UMOV UR4, 0x400 ;  /* 0x0000040000047882 */ /* 0x000fe20000000000 */
[----:B------:R-:W-:Y:S01]  /*1fe0*/  ISETP.NE.OR P5, PT, R14, 0x40, P0 ;  /* 0x000000400e00780c */ /* 0x000fe200007a5670 */
[----:B------:R-:W-:Y:S01]  /*1ff0*/  UIADD3 UR4, UR4, 0x20, URZ ;  /* 0x0000002004047890 */ /* 0x000fe2000fffe03f */
[----:B------:R-:W-:-:S03]  /*2000*/  LEA.HI R3, R3, R20, RZ, 0x3 ;  /* 0x0000001403037211 */ /* 0x000fc600078f18ff */
[----:B------:R-:W-:Y:S01]  /*2010*/  BAR.SYNC.DEFER_BLOCKING 0x0 ;  /* 0x0000000000007b1d */ /* 0x000fe20000010000 */
[----:B-12---:R-:W-:Y:S01]  /*2020*/  LOP3.LUT R0, R16, 0xffffffe0, RZ, 0xc0, !PT ;  /* 0xffffffe010007812 */ /* 0x006fe200078ec0ff */
[----:B------:R-:W-:Y:S01]  /*2030*/  HFMA2.MMA R27, -RZ, RZ, 0, 0 ;  /* 0x00000000ff1b7435 */ /* 0x000fe200000001ff */
[----:B------:R-:W-:Y:S02]  /*2040*/  SHF.R.S32.HI R3, RZ, 0x3, R3 ;  /* 0x00000003ff037819 */ /* 0x000fe40000011403 */
[----:B------:R-:W-:Y:S02]  /*2050*/  CS2R R24, SRZ ;  /* 0x0000000000187805 */ /* 0x000fe4000001ff00 */
[----:B------:R-:W-:Y:S01]  /*2060*/  ISETP.NE.OR P4, PT, R0, 0x20, P0 ;  /* 0x000000200000780c */ /* 0x000fe20000785670 */
[----:B------:R-:W-:Y:S01]  /*2070*/  BSSY B0, `(.L_x_5776) ;  /* 0x0000020000007945 */ /* 0x000fe20003800000 */
[----:B------:R-:W-:Y:S01]  /*2080*/  IADD3 R2, R16, 0x1f, RZ ;  /* 0x0000001f10027810 */ /* 0x000fe20007ffe0ff */
[----:B------:R-:W-:Y:S01]  /*2090*/  IMAD R0, R8, 0x40, R3 ;  /* 0x0000004008007824 */ /* 0x000fe200078e0203 */
[----:B------:R-:W-:-:S02]  /*20a0*/  ISETP.GT.OR P1, PT, R16, 0x3f, P0 ;  /* 0x0000003f1000780c */ /* 0x000fc40000724670 */
[----:B------:R-:W-:Y:S02]  /*20b0*/  CS2R R14, SRZ ;  /* 0x00000000000e7805 */ /* 0x000fe4000001ff00 */
[----:B------:R-:W-:Y:S02]  /*20c0*/  ISETP.GT.OR P2, PT, R16, 0x1f, P0 ;  /* 0x0000001f1000780c */ /* 0x000fe40000744670 */
[----:B------:R-:W-:Y:S02]  /*20d0*/  CS2R R16, SRZ ;  /* 0x0000000000107805 */ /* 0x000fe4000001ff00 */
[----:B------:R-:W-:Y:S02]  /*20e0*/  ISETP.GT.U32.AND P3, PT, R2, 0x3e, PT ;  /* 0x0000003e0200780c */ /* 0x000fe40003f64070 */
[----:B------:R-:W-:Y:S02]  /*20f0*/  CS2R R22, SRZ ;  /* 0x0000000000167805 */ /* 0x000fe4000001ff00 */
[----:B------:R-:W-:-:S02]  /*2100*/  CS2R R12, SRZ ;  /* 0x00000000000c7805 */ /* 0x000fc4000001ff00 */
[----:B------:R-:W-:Y:S02]  /*2110*/  CS2R R18, SRZ ;  /* 0x0000000000127805 */ /* 0x000fe4000001ff00 */
[----:B------:R-:W-:Y:S01]  /*2120*/  CS2R R20, SRZ ;  /* 0x0000000000147805 */ /* 0x000fe2000001ff00 */
[----:B---3--:R-:W-:Y:S01]  /*2130*/  ULEA UR4, UR5, UR4, 0x18 ;  /* 0x0000000405047291 */ /* 0x008fe2000f8ec03f */
[----:B------:R-:W-:-:S05]  /*2140*/  IMAD.MOV.U32 R29, RZ, RZ, RZ ;  /* 0x000000ffff1d7224 */ /* 0x000fca00078e00ff */
        /* <DEDUP_REMOVED lines=18> */
.L_x_5777:
[----:B------:R-:W-:Y:S05]  /*2270*/  BSYNC B0 ;  /* 0x0000000000007941 */ /* 0x000fea0003800000 */
.L_x_5776:
        /* <DEDUP_REMOVED lines=34> */
[----:B--2---:R-:W-:-:S07]  /*24a0*/  FADD.FTZ R25, R25, R8 ;  /* 0x0000000819197221 */ /* 0x004fce0000010000 */
.L_x_5779:
[----:B------:R-:W-:Y:S05]  /*24b0*/  BSYNC B0 ;  /* 0x0000000000007941 */ /* 0x000fea0003800000 */
.L_x_5778:
        /* <DEDUP_REMOVED lines=19> */
.L_x_5781:
[----:B------:R-:W-:Y:S05]  /*25f0*/  BSYNC B0 ;  /* 0x0000000000007941 */ /* 0x000fea0003800000 */
.L_x_5780:
        /* <DEDUP_REMOVED lines=34> */
[----:B------:R-:W-:Y:S01]  /*2820*/  FADD.FTZ R21, R21, R28 ;  /* 0x0000001c15157221 */ /* 0x000fe20000010000 */
[----:B0-----:R-:W-:-:S07]  /*2830*/  FADD.FTZ R19, R19, R7 ;  /* 0x0000000713137221 */ /* 0x001fce0000010000 */
.L_x_5783:
[----:B------:R-:W-:Y:S05]  /*2840*/  BSYNC B0 ;  /* 0x0000000000007941 */ /* 0x000fea0003800000 */
.L_x_5782:
[----:B------:R-:W-:Y:S06]  /*2850*/  BAR.SYNC.DEFER_BLOCKING 0x0 ;  /* 0x0000000000007b1d */ /* 0x000fec0000010000 */
[----:B------:R-:W-:Y:S05]  /*2860*/  @P3 EXIT ;  /* 0x000000000000394d */ /* 0x000fea0003800000 */
[----:B------:R-:W-:Y:S01]  /*2870*/  IMAD R6, R6, UR39, RZ ;  /* 0x0000002706067c24 */ /* 0x000fe2000f8e02ff */
[----:B------:R-:W-:Y:S01]  /*2880*/  SHF.L.U32 R2, R5, 0x6, RZ ;  /* 0x0000000605027819 */ /* 0x000fe200000006ff */
[----:B0-----:R-:W-:Y:S02]  /*2890*/  IMAD R4, R4, UR38, RZ ;  /* 0x0000002604047c24 */ /* 0x001fe4000f8e02ff */
[----:B-12---:R-:W-:Y:S02]  /*28a0*/  IMAD R0, R6, UR38, RZ ;  /* 0x0000002606007c24 */ /* 0x006fe4000f8e02ff */
[----:B------:R-:W-:Y:S01]  /*28b0*/  IMAD.SHL.U32 R5, R4, 0x40, RZ ;  /* 0x0000004004057824 */ /* 0x000fe200078e00ff */
[----:B------:R-:W-:Y:S02]  /*28c0*/  SHF.R.S32.HI R4, RZ, 0x1f, R2 ;  /* 0x0000001fff047819 */ /* 0x000fe40000011402 */
[----:B------:R-:W-:Y:S02]  /*28d0*/  SHF.L.U32 R0, R0, 0x6, RZ ;  /* 0x0000000600007819 */ /* 0x000fe400000006ff */
[----:B------:R-:W-:-:S02]  /*28e0*/  SHF.R.S32.HI R7, RZ, 0x1f, R5 ;  /* 0x0000001fff077819 */ /* 0x000fc40000011405 */
[----:B------:R-:W-:Y:S02]  /*28f0*/  IADD3 R2, P1, P2, R0, R5, R2 ;  /* 0x0000000500027210 */ /* 0x000fe40007a3e002 */
        /* <DEDUP_REMOVED lines=12> */
[----:B------:R-:W-:-:S03]  /*29c0*/  IADD3 R5, P0, R9, R2, RZ ;  /* 0x0000000209057210 */ /* 0x000fc60007f1e0ff */
[----:B------:R0:W-:Y:S01]  /*29d0*/  STG.E desc[UR36][R6.64], R24 ;  /* 0x0000001806007986 */ /* 0x0001e2000c101924 */
[----:B------:R-:W-:Y:S02]  /*29e0*/  LEA.HI.X.SX32 R26, R9, R0, 0x1, P0 ;  /* 0x00000000091a7211 */ /* 0x000fe400000f0eff */
[C---:B------:R-:W-:Y:S02]  /*29f0*/  LEA R4, P0, R5.reuse, UR4, 0x2 ;  /* 0x0000000405047c11 */ /* 0x040fe4000f8010ff */
[C---:B------:R-:W-:Y:S02]  /*2a00*/  IADD3 R9, P1, R8.reuse, R2, RZ ;  /* 0x0000000208097210 */ /* 0x040fe40007f3e0ff */
[----:B------:R-:W-:Y:S02]  /*2a10*/  LEA.HI.X R5, R5, UR5, R26, 0x2, P0 ;  /* 0x0000000505057c11 */ /* 0x000fe400080f141a */
[-C--:B------:R-:W-:Y:S02]  /*2a20*/  LEA.HI.X.SX32 R28, R8, R0.reuse, 0x1, P1 ;  /* 0x00000000081c7211 */ /* 0x080fe400008f0eff */
[----:B------:R-:W-:Y:S01]  /*2a30*/  LEA R8, P0, R9, UR4, 0x2 ;  /* 0x0000000409087c11 */ /* 0x000fe2000f8010ff */
[----:B------:R-:W-:Y:S01]  /*2a40*/  STG.E desc[UR36][R4.64], R14 ;  /* 0x0000000e04007986 */ /* 0x000fe2000c101924 */
[----:B------:R-:W-:-:S02]  /*2a50*/  LEA.HI.X.SX32 R26, R10, R0, 0x1, P2 ;  /* 0x000000000a1a7211 */ /* 0x000fc400010f0eff */
[----:B------:R-:W-:Y:S01]  /*2a60*/  LEA.HI.X R9, R9, UR5, R28, 0x2, P0 ;  /* 0x0000000509097c11 */ /* 0x000fe200080f141c */
[----:B------:R-:W-:Y:S01]  /*2a70*/  VIADD R28, R3, 0x14 ;  /* 0x00000014031c7836 */ /* 0x000fe20000000000 */
[----:B------:R-:W-:Y:S02]  /*2a80*/  LEA R10, P1, R11, UR4, 0x2 ;  /* 0x000000040b0a7c11 */ /* 0x000fe4000f8210ff */
[----:B0-----:R-:W-:Y:S01]  /*2a90*/  IADD3 R6, R3, 0x10, RZ ;  /* 0x0000001003067810 */ /* 0x001fe20007ffe0ff */
[----:B------:R0:W-:Y:S01]  /*2aa0*/  STG.E desc[UR36][R8.64], R16 ;  /* 0x0000001008007986 */ /* 0x0001e2000c101924 */
[----:B------:R-:W-:Y:S01]  /*2ab0*/  LEA.HI.X R11, R11, UR5, R26, 0x2, P1 ;  /* 0x000000050b0b7c11 */ /* 0x000fe200088f141a */
[----:B------:R-:W-:Y:S01]  /*2ac0*/  VIADD R26, R3, 0x1c ;  /* 0x0000001c031a7836 */ /* 0x000fe20000000000 */
[-C--:B------:R-:W-:Y:S02]  /*2ad0*/  IADD3 R7, P0, R6, R2.reuse, RZ ;  /* 0x0000000206077210 */ /* 0x080fe40007f1e0ff */
[C---:B------:R-:W-:Y:S01]  /*2ae0*/  IADD3 R24, P1, R28.reuse, R2, RZ ;  /* 0x000000021c187210 */ /* 0x040fe20007f3e0ff */
[----:B------:R1:W-:Y:S03]  /*2af0*/  STG.E desc[UR36][R10.64], R22 ;  /* 0x000000160a007986 */ /* 0x0003e6000c101924 */
[----:B------:R-:W-:-:S02]  /*2b00*/  LEA.HI.X.SX32 R28, R28, R0, 0x1, P1 ;  /* 0x000000001c1c7211 */ /* 0x000fc400008f0eff */
[----:B0-----:R-:W-:Y:S02]  /*2b10*/  IADD3 R9, R3, 0x18, RZ ;  /* 0x0000001803097810 */ /* 0x001fe40007ffe0ff */
[----:B------:R-:W-:Y:S02]  /*2b20*/  LEA.HI.X.SX32 R8, R6, R0, 0x1, P0 ;  /* 0x0000000006087211 */ /* 0x000fe400000f0eff */
[----:B------:R-:W-:Y:S02]  /*2b30*/  LEA R4, P0, R7, UR4, 0x2 ;  /* 0x0000000407047c11 */ /* 0x000fe4000f8010ff */
[----:B------:R-:W-:Y:S02]  /*2b40*/  LEA R6, P1, R24, UR4, 0x2 ;  /* 0x0000000418067c11 */ /* 0x000fe4000f8210ff */
[-C--:B------:R-:W-:Y:S02]  /*2b50*/  IADD3 R14, P2, R9, R2.reuse, RZ ;  /* 0x00000002090e7210 */ /* 0x080fe40007f5e0ff */
[----:B------:R-:W-:-:S02]  /*2b60*/  IADD3 R16, P3, R26, R2, RZ ;  /* 0x000000021a107210 */ /* 0x000fc40007f7e0ff */
[----:B------:R-:W-:Y:S02]  /*2b70*/  LEA.HI.X R5, R7, UR5, R8, 0x2, P0 ;  /* 0x0000000507057c11 */ /* 0x000fe400080f1408 */
[----:B------:R-:W-:Y:S01]  /*2b80*/  LEA.HI.X R7, R24, UR5, R28, 0x2, P1 ;  /* 0x0000000518077c11 */ /* 0x000fe200088f141c */
[----:B------:R-:W-:Y:S01]  /*2b90*/  VIADD R24, R3, 0x24 ;  /* 0x0000002403187836 */ /* 0x000fe20000000000 */
[-C--:B------:R-:W-:Y:S01]  /*2ba0*/  LEA.HI.X.SX32 R9, R9, R0.reuse, 0x1, P2 ;  /* 0x0000000009097211 */ /* 0x080fe200010f0eff */
[----:B------:R0:W-:Y:S01]  /*2bb0*/  STG.E desc[UR36][R4.64], R12 ;  /* 0x0000000c04007986 */ /* 0x0001e2000c101924 */
[----:B------:R-:W-:Y:S02]  /*2bc0*/  LEA R8, P0, R14, UR4, 0x2 ;  /* 0x000000040e087c11 */ /* 0x000fe4000f8010ff */
[----:B-1----:R-:W-:Y:S01]  /*2bd0*/  LEA.HI.X.SX32 R11, R26, R0, 0x1, P3 ;  /* 0x000000001a0b7211 */ /* 0x002fe200018f0eff */
[----:B------:R1:W-:Y:S01]  /*2be0*/  STG.E desc[UR36][R6.64], R17 ;  /* 0x0000001106007986 */ /* 0x0003e2000c101924 */
[----:B------:R-:W-:-:S02]  /*2bf0*/  LEA R10, P1, R16, UR4, 0x2 ;  /* 0x00000004100a7c11 */ /* 0x000fc4000f8210ff */
[----:B------:R-:W-:Y:S01]  /*2c00*/  LEA.HI.X R9, R14, UR5, R9, 0x2, P0 ;  /* 0x000000050e097c11 */ /* 0x000fe200080f1409 */
[C---:B------:R-:W-:Y:S01]  /*2c10*/  VIADD R14, R3.reuse, 0x34 ;  /* 0x00000034030e7836 */ /* 0x040fe20000000000 */
[----:B------:R-:W-:Y:S01]  /*2c20*/  LEA.HI.X R11, R16, UR5, R11, 0x2, P1 ;  /* 0x00000005100b7c11 */ /* 0x000fe200088f140b */
[C---:B------:R-:W-:Y:S01]  /*2c30*/  VIADD R16, R3.reuse, 0x3c ;  /* 0x0000003c03107836 */ /* 0x040fe20000000000 */
[C---:B------:R-:W-:Y:S01]  /*2c40*/  IADD3 R26, R3.reuse, 0x20, RZ ;  /* 0x00000020031a7810 */ /* 0x040fe20007ffe0ff */
[----:B------:R2:W-:Y:S01]  /*2c50*/  STG.E desc[UR36][R8.64], R15 ;  /* 0x0000000f08007986 */ /* 0x0005e2000c101924 */
[C---:B------:R-:W-:Y:S02]  /*2c60*/  IADD3 R28, R3.reuse, 0x30, RZ ;  /* 0x00000030031c7810 */ /* 0x040fe40007ffe0ff */
[----:B------:R-:W-:Y:S01]  /*2c70*/  IADD3 R22, R3, 0x38, RZ ;  /* 0x0000003803167810 */ /* 0x000fe20007ffe0ff */
[----:B------:R3:W-:Y:S01]  /*2c80*/  STG.E desc[UR36][R10.64], R13 ;  /* 0x0000000d0a007986 */ /* 0x0007e2000c101924 */
[----:B0-----:R-:W-:-:S02]  /*2c90*/  IADD3 R5, P4, R24, R2, RZ ;  /* 0x0000000218057210 */ /* 0x001fc40007f9e0ff */
[----:B-1----:R-:W-:Y:S02]  /*2ca0*/  IADD3 R17, P6, R16, R2, RZ ;  /* 0x0000000210117210 */ /* 0x002fe40007fde0ff */
[----:B------:R-:W-:Y:S02]  /*2cb0*/  LEA.HI.X.SX32 R6, R24, R0, 0x1, P4 ;  /* 0x0000000018067211 */ /* 0x000fe400020f0eff */
[C---:B--2---:R-:W-:Y:S01]  /*2cc0*/  IADD3 R8, R3.reuse, 0x28, RZ ;  /* 0x0000002803087810 */ /* 0x044fe20007ffe0ff */
[----:B---3--:R-:W-:Y:S01]  /*2cd0*/  VIADD R10, R3, 0x2c ;  /* 0x0000002c030a7836 */ /* 0x008fe20000000000 */
[-C--:B------:R-:W-:Y:S02]  /*2ce0*/  IADD3 R3, P5, R26, R2.reuse, RZ ;  /* 0x000000021a037210 */ /* 0x080fe40007fbe0ff */
[----:B------:R-:W-:Y:S02]  /*2cf0*/  IADD3 R13, P0, R14, R2, RZ ;  /* 0x000000020e0d7210 */ /* 0x000fe40007f1e0ff */
[----:B------:R-:W-:-:S02]  /*2d00*/  LEA.HI.X.SX32 R4, R26, R0, 0x1, P5 ;  /* 0x000000001a047211 */ /* 0x000fc400028f0eff */
[-C--:B------:R-:W-:Y:S02]  /*2d10*/  IADD3 R7, P3, R8, R2.reuse, RZ ;  /* 0x0000000208077210 */ /* 0x080fe40007f7e0ff */
[-C--:B------:R-:W-:Y:S02]  /*2d20*/  IADD3 R9, P2, R10, R2.reuse, RZ ;  /* 0x000000020a097210 */ /* 0x080fe40007f5e0ff */
[-C--:B------:R-:W-:Y:S02]  /*2d30*/  IADD3 R11, P1, R28, R2.reuse, RZ ;  /* 0x000000021c0b7210 */ /* 0x080fe40007f3e0ff */
[----:B------:R-:W-:Y:S02]  /*2d40*/  IADD3 R15, P5, R22, R2, RZ ;  /* 0x00000002160f7210 */ /* 0x000fe40007fbe0ff */
[----:B------:R-:W-:Y:S02]  /*2d50*/  LEA.HI.X.SX32 R14, R14, R0, 0x1, P0 ;  /* 0x000000000e0e7211 */ /* 0x000fe400000f0eff */
[----:B------:R-:W-:-:S02]  /*2d60*/  LEA R2, P0, R3, UR4, 0x2 ;  /* 0x0000000403027c11 */ /* 0x000fc4000f8010ff */
[-C--:B------:R-:W-:Y:S02]  /*2d70*/  LEA.HI.X.SX32 R8, R8, R0.reuse, 0x1, P3 ;  /* 0x0000000008087211 */ /* 0x080fe400018f0eff */
[----:B------:R-:W-:Y:S02]  /*2d80*/  LEA.HI.X R3, R3, UR5, R4, 0x2, P0 ;  /* 0x0000000503037c11 */ /* 0x000fe400080f1404 */
[C---:B------:R-:W-:Y:S02]  /*2d90*/  LEA R4, P0, R5.reuse, UR4, 0x2 ;  /* 0x0000000405047c11 */ /* 0x040fe4000f8010ff */
[----:B------:R-:W-:Y:S01]  /*2da0*/  LEA.HI.X.SX32 R10, R10, R0, 0x1, P2 ;  /* 0x000000000a0a7211 */ /* 0x000fe200010f0eff */
[----:B------:R-:W-:Y:S01]  /*2db0*/  STG.E desc[UR36][R2.64], R18 ;  /* 0x0000001202007986 */ /* 0x000fe2000c101924 */
[----:B------:R-:W-:Y:S02]  /*2dc0*/  LEA.HI.X R5, R5, UR5, R6, 0x2, P0 ;  /* 0x0000000505057c11 */ /* 0x000fe400080f1406 */
[----:B------:R-:W-:-:S02]  /*2dd0*/  LEA R6, P0, R7, UR4, 0x2 ;  /* 0x0000000407067c11 */ /* 0x000fc4000f8010ff */
[-C--:B------:R-:W-:Y:S01]  /*2de0*/  LEA.HI.X.SX32 R12, R28, R0.reuse, 0x1, P1 ;  /* 0x000000001c0c7211 */ /* 0x080fe200008f0eff */
[----:B------:R-:W-:Y:S01]  /*2df0*/  STG.E desc[UR36][R4.64], R20 ;  /* 0x0000001404007986 */ /* 0x000fe2000c101924 */
[----:B------:R-:W-:Y:S02]  /*2e00*/  LEA.HI.X R7, R7, UR5, R8, 0x2, P0 ;  /* 0x0000000507077c11 */ /* 0x000fe400080f1408 */
[C---:B------:R-:W-:Y:S02]  /*2e10*/  LEA R8, P0, R9.reuse, UR4, 0x2 ;  /* 0x0000000409087c11 */ /* 0x040fe4000f8010ff */
[----:B------:R-:W-:Y:S01]  /*2e20*/  LEA.HI.X.SX32 R22, R22, R0, 0x1, P5 ;  /* 0x0000000016167211 */ /* 0x000fe200028f0eff */
[----:B------:R-:W-:Y:S01]  /*2e30*/  STG.E desc[UR36][R6.64], R29 ;  /* 0x0000001d06007986 */ /* 0x000fe2000c101924 */
[----:B------:R-:W-:Y:S02]  /*2e40*/  LEA.HI.X R9, R9, UR5, R10, 0x2, P0 ;  /* 0x0000000509097c11 */ /* 0x000fe400080f140a */
[----:B------:R-:W-:-:S02]  /*2e50*/  LEA R10, P0, R11, UR4, 0x2 ;  /* 0x000000040b0a7c11 */ /* 0x000fc4000f8010ff */
[----:B------:R-:W-:Y:S01]  /*2e60*/  LEA.HI.X.SX32 R0, R16, R0, 0x1, P6 ;  /* 0x0000000010007211 */ /* 0x000fe200030f0eff */
[----:B------:R-:W-:Y:S01]  /*2e70*/  STG.E desc[UR36][R8.64], R27 ;  /* 0x0000001b08007986 */ /* 0x000fe2000c101924 */
[----:B------:R-:W-:Y:S02]  /*2e80*/  LEA.HI.X R11, R11, UR5, R12, 0x2, P0 ;  /* 0x000000050b0b7c11 */ /* 0x000fe400080f140c */
[----:B------:R-:W-:Y:S02]  /*2e90*/  LEA R12, P0, R13, UR4, 0x2 ;  /* 0x000000040d0c7c11 */ /* 0x000fe4000f8010ff */
[----:B------:R-:W-:Y:S01]  /*2ea0*/  LEA R16, P1, R17, UR4, 0x2 ;  /* 0x0000000411107c11 */ /* 0x000fe2000f8210ff */
[----:B------:R-:W-:Y:S01]  /*2eb0*/  STG.E desc[UR36][R10.64], R25 ;  /* 0x000000190a007986 */ /* 0x000fe2000c101924 */
[----:B------:R-:W-:Y:S02]  /*2ec0*/  LEA.HI.X R13, R13, UR5, R14, 0x2, P0 ;  /* 0x000000050d0d7c11 */ /* 0x000fe400080f140e */
[----:B------:R-:W-:-:S02]  /*2ed0*/  LEA R14, P0, R15, UR4, 0x2 ;  /* 0x000000040f0e7c11 */ /* 0x000fc4000f8010ff */
[----:B------:R-:W-:Y:S01]  /*2ee0*/  LEA.HI.X R17, R17, UR5, R0, 0x2, P1 ;  /* 0x0000000511117c11 */ /* 0x000fe200088f1400 */
[----:B------:R-:W-:Y:S01]  /*2ef0*/  STG.E desc[UR36][R12.64], R23 ;  /* 0x000000170c007986 */ /* 0x000fe2000c101924 */
[----:B------:R-:W-:-:S05]  /*2f00*/  LEA.HI.X R15, R15, UR5, R22, 0x2, P0 ;  /* 0x000000050f0f7c11 */ /* 0x000fca00080f1416 */
[----:B------:R-:W-:Y:S04]  /*2f10*/  STG.E desc[UR36][R14.64], R21 ;  /* 0x000000150e007986 */ /* 0x000fe8000c101924 */
[----:B------:R-:W-:Y:S01]  /*2f20*/  STG.E desc[UR36][R16.64], R19 ;  /* 0x0000001310007986 */ /* 0x000fe2000c101924 */
[----:B------:R-:W-:Y:S05]  /*2f30*/  EXIT ;  /* 0x000000000000794d */ /* 0x000fea0003800000 */
.L_x_5752:
        /* <DEDUP_REMOVED lines=16> */
.L_x_5784:
[----:B------:R-:W-:Y:S05]  /*3040*/  EXIT ;  /* 0x000000000000794d */ /* 0x000fea0003800000 */
.L_x_5753:
[----:B------:R-:W-:Y:S01]  /*3050*/  HFMA2.MMA R11, -RZ, RZ, 0, 1.847743988037109375e-06 ;  /* 0x0000001fff0b7435 */ /* 0x000fe200000001ff */
[----:B------:R-:W-:Y:S01]  /*3060*/  IMAD.MOV.U32 R12, RZ, RZ, 0x10 ;  /* 0x00000010ff0c7424 */ /* 0x000fe200078e00ff */
[----:B------:R-:W-:Y:S01]  /*3070*/  MOV R2, 0xff7fffff ;  /* 0xff7fffff00027802 */ /* 0x000fe20000000f00 */
[----:B------:R-:W-:-:S08]  /*3080*/  IMAD.MOV.U32 R15, RZ, RZ, -0x1 ;  /* 0xffffffffff0f7424 */ /* 0x000fd000078e00ff */
[----:B0-----:R-:W-:Y:S05]  /*3090*/  WARPSYNC.COLLECTIVE R15, `(.L_x_5785) ;  /* 0x000000000f087348 */ /* 0x001fea0003c00000 */
[----:B------:R1:W2:Y:S02]  /*30a0*/  SHFL.BFLY P6, R14, R13, R12, R11 ;  /* 0x0c00000c0d0e7389 */ /* 0x0002a400000c000b */
[----:B012---:R-:W-:Y:S01]  /*30b0*/  ENDCOLLECTIVE ;  /* 0x000000000000791b */ /* 0x007fe20003800000 */
.L_x_5785:
[----:B------:R-:W-:Y:S01]  /*30c0*/  IMAD.MOV.U32 R12, RZ, RZ, 0x8 ;  /* 0x00000008ff0c7424 */ /* 0x000fe200078e00ff */
[----:B------:R-:W-:-:S04]  /*30d0*/  FMNMX.FTZ R0, R14, -3.40282346638528859812e+38, !PT ;  /* 0xff7fffff0e007809 */ /* 0x000fc80007810000 */
[----:B------:R-:W-:-:S07]  /*30e0*/  MOV R13, R0 ;  /* 0x00000000000d7202 */ /* 0x000fce0000000f00 */
[----:B------:R-:W-:Y:S05]  /*30f0*/  WARPSYNC.COLLECTIVE R15, `(.L_x_5786) ;  /* 0x000000000f087348 */ /* 0x000fea0003c00000 */
[----:B------:R0:W1:Y:S02]  /*3100*/  SHFL.BFLY P6, R14, R13, R12, R11 ;  /* 0x0c00000c0d0e7389 */ /* 0x00006400000c000b */
[----:B01----:R-:W-:Y:S01]  /*3110*/  ENDCOLLECTIVE ;  /* 0x000000000000791b */ /* 0x003fe20003800000 */
.L_x_5786:
[----:B------:R-:W-:Y:S01]  /*3120*/  IMAD.MOV.U32 R12, RZ, RZ, 0x4 ;  /* 0x00000004ff0c7424 */ /* 0x000fe200078e00ff */
[----:B------:R-:W-:-:S04]  /*3130*/  FMNMX.FTZ R3, R0, R14, !PT ;  /* 0x0000000e00037209 */ /* 0x000fc80007810000 */
[----:B------:R-:W-:-:S07]  /*3140*/  MOV R13, R3 ;  /* 0x00000003000d7202 */ /* 0x000fce0000000f00 */
[----:B------:R-:W-:Y:S05]  /*3150*/  WARPSYNC.COLLECTIVE R15, `(.L_x_5787) ;  /* 0x000000000f087348 */ /* 0x000fea0003c00000 */
[----:B------:R0:W1:Y:S02]  /*3160*/  SHFL.BFLY P6, R14, R13, R12, R11 ;  /* 0x0c00000c0d0e7389 */ /* 0x00006400000c000b */
[----:B01----:R-:W-:Y:S01]  /*3170*/  ENDCOLLECTIVE ;  /* 0x000000000000791b */ /* 0x003fe20003800000 */
.L_x_5787:
[----:B------:R-:W-:Y:S01]  /*3180*/  IMAD.MOV.U32 R12, RZ, RZ, 0x2 ;  /* 0x00000002ff0c7424 */ /* 0x000fe200078e00ff */
[----:B------:R-:W-:-:S04]  /*3190*/  FMNMX.FTZ R7, R3, R14, !PT ;  /* 0x0000000e03077209 */ /* 0x000fc80007810000 */
[----:B------:R-:W-:-:S07]  /*31a0*/  MOV R13, R7 ;  /* 0x00000007000d7202 */ /* 0x000fce0000000f00 */
[----:B------:R-:W-:Y:S05]  /*31b0*/  WARPSYNC.COLLECTIVE R15, `(.L_x_5788) ;  /* 0x000000000f087348 */ /* 0x000fea0003c00000 */
[----:B------:R0:W1:Y:S02]  /*31c0*/  SHFL.BFLY P6, R14, R13, R12, R11 ;  /* 0x0c00000c0d0e7389 */ /* 0x00006400000c000b */
[----:B01----:R-:W-:Y:S01]  /*31d0*/  ENDCOLLECTIVE ;  /* 0x000000000000791b */ /* 0x003fe20003800000 */
.L_x_5788:
[----:B------:R-:W-:Y:S01]  /*31e0*/  IMAD.MOV.U32 R12, RZ, RZ, 0x1 ;  /* 0x00000001ff0c7424 */ /* 0x000fe200078e00ff */
[----:B------:R-:W-:-:S04]  /*31f0*/  FMNMX.FTZ R9, R7, R14, !PT ;  /* 0x0000000e07097209 */ /* 0x000fc80007810000 */
[----:B------:R-:W-:-:S07]  /*3200*/  MOV R13, R9 ;  /* 0x00000009000d7202 */ /* 0x000fce0000000f00 */
[----:B------:R-:W-:Y:S05]  /*3210*/  WARPSYNC.COLLECTIVE R15, `(.L_x_5789) ;  /* 0x000000000f087348 */ /* 0x000fea0003c00000 */
[----:B------:R0:W1:Y:S02]  /*3220*/  SHFL.BFLY P6, R14, R13, R12, R11 ;  /* 0x0c00000c0d0e7389 */ /* 0x00006400000c000b */
[----:B01----:R-:W-:Y:S01]  /*3230*/  ENDCOLLECTIVE ;  /* 0x000000000000791b */ /* 0x003fe20003800000 */
.L_x_5789:
[----:B------:R-:W-:Y:S05]  /*3240*/  BRA `(.L_x_5790) ;  /* 0xffffffd000247947 */ /* 0x000fea000383ffff */
.L_x_5791:
        /* <DEDUP_REMOVED lines=11> */
.L_x_29684:


//--------------------- .text._ZN4vllm25paged_attention_v2_kernelIfhLi32ELi32ELi128ELNS_18Fp8KVCacheDataTypeE2ELb0ELi512EEEvPfS2_PT_PKS3_PKT0_S9_ifPKiSB_iPKfiiiSD_SD_iiiii --------------------------
	.section	.text._ZN4vllm25paged_attention_v2_kernelIfhLi32ELi32ELi128ELNS_18Fp8KVCacheDataTypeE2ELb0ELi512EEEvPfS2_PT_PKS3_PKT0_S9_ifPKiSB_iPKfiiiSD_SD_iiiii,"ax",@progbits
	.align	128
        .global         _ZN4vllm25paged_attention_v2_kernelIfhLi32ELi32ELi128ELNS_18Fp8KVCacheDataTypeE2ELb0ELi512EEEvPfS2_PT_PKS3_PKT0_S9_ifPKiSB_iPKfiiiSD_SD_iiiii
        .type           _ZN4vllm25paged_attention_v2_kernelIfhLi32ELi32ELi128ELNS_18Fp8KVCacheDataTypeE2ELb0ELi512EEEvPfS2_PT_PKS3_PKT0_S9_ifPKiSB_iPKfiiiSD_SD_iiiii,@function
        .size           _ZN4vllm25paged_attention_v2_kernelIfhLi32ELi32ELi128ELNS_18Fp8KVCacheDataTypeE2ELb0ELi512EEEvPfS2_PT_PKS3_PKT0_S9_ifPKiSB_iPKfiiiSD_SD_iiiii,(.L_x_29685 - _ZN4vllm25paged_attention_v2_kernelIfhLi32ELi32ELi128ELNS_18Fp8KVCacheDataTypeE2ELb0ELi512EEEvPfS2_PT_PKS3_PKT0_S9_ifPKiSB_iPKfiiiSD_SD_iiiii)
        .other          _ZN4vllm25paged_attention_v2_kernelIfhLi32ELi32ELi128ELNS_18Fp8KVCacheDataTypeE2ELb0ELi512EEEvPfS2_PT_PKS3_PKT0_S9_ifPKiSB_iPKfiiiSD_SD_iiiii,@"STO_CUDA_ENTRY STV_DEFAULT"
_ZN4vllm25paged_attention_v2_kernelIfhLi32ELi32ELi128ELNS_18Fp8KVCacheDataTypeE2ELb0ELi512EEEvPfS2_PT_PKS3_PKT0_S9_ifPKiSB_iPKfiiiSD_SD_iiiii:
.text._ZN4vllm25paged_attention_v2_kernelIfhLi32ELi32ELi128ELNS_18Fp8KVCacheDataTypeE2ELb0ELi512EEEvPfS2_PT_PKS3_PKT0_S9_ifPKiSB_iPKfiiiSD_SD_iiiii:
[----:B------:R-:W0:Y:S01]  /*0000*/  LDC R1, c[0x0][0x28] ;  /* 0x00000a00ff017b82 */ /* 0x000e220000000800 */
[----:B------:R-:W1:Y:S07]  /*0010*/  S2R R7, SR_CTAID.Y ;  /* 0x0000000000077919 */ /* 0x000e6e0000002600 */
[----:B------:R-:W1:Y:S01]  /*0020*/  LDC.64 R10, c[0x0][0x250] ;  /* 0x00009400ff0a7b82 */ /* 0x000e620000000a00 */
[----:B------:R-:W-:Y:S01]  /*0030*/  ULDC.64 UR36, c[0x0][0x208] ;  /* 0x0000820000247ab9 */ /* 0x000fe20000000a00 */
[----:B-1----:R-:W-:-:S06]  /*0040*/  IMAD.WIDE R10, R7, 0x4, R10 ;  /* 0x00000004070a7825 */ /* 0x002fcc00078e020a */
        /* <DEDUP_REMOVED lines=41> */
.L_x_5826:
        /* <DEDUP_REMOVED lines=47> */
.L_x_5798:
        /* <DEDUP_REMOVED lines=11> */
.L_x_5797:
[----:B------:R-:W-:Y:S05]  /*0680*/  BSYNC B1 ;  /* 0x0000000000017941 */ /* 0x000fea0003800000 */
.L_x_5796:
        /* <DEDUP_REMOVED lines=14> */
.L_x_5801:
        /* <DEDUP_REMOVED lines=100> */
.L_x_5800:
[----:B------:R-:W-:Y:S05]  /*0db0*/  BSYNC B1 ;  /* 0x0000000000017941 */ /* 0x000fea0003800000 */
.L_x_5799:
        /* <DEDUP_REMOVED lines=55> */
.L_x_5803:
[----:B------:R-:W-:Y:S05]  /*1130*/  BSYNC B1 ;  /* 0x0000000000017941 */ /* 0x000fea0003800000 */
.L_x_5802:
        /* <DEDUP_REMOVED lines=26> */
.L_x_5795:
[----:B------:R-:W-:Y:S05]  /*12e0*/  BSYNC B0 ;  /* 0x0000000000007941 */ /* 0x000fea0003800000 */
.L_x_5794:
        /* <DEDUP_REMOVED lines=55> */
.L_x_5808:
        /* <DEDUP_REMOVED lines=8> */
.L_x_5807:
[----:B------:R-:W-:Y:S05]  /*16e0*/  BSYNC B1 ;  /* 0x0000000000017941 */ /* 0x000fea0003800000 */
.L_x_5806:
        /* <DEDUP_REMOVED lines=14> */
.L_x_5811:
        /* <DEDUP_REMOVED lines=52> */
.L_x_5810:
[----:B------:R-:W-:Y:S05]  /*1b10*/  BSYNC B1 ;  /* 0x0000000000017941 */ /* 0x000fea0003800000 */
.L_x_5809:
        /* <DEDUP_REMOVED lines=31> */
.L_x_5813:
[----:B------:R-:W-:Y:S05]  /*1d10*/  BSYNC B1 ;  /* 0x0000000000017941 */ /* 0x000fea0003800000 */
.L_x_5812:
        /* <DEDUP_REMOVED lines=14> */
.L_x_5805:
[----:B------:R-:W-:Y:S05]  /*1e00*/  BSYNC B0 ;  /* 0x0000000000007941 */ /* 0x000fea0003800000 */
.L_x_5804:
        /* <DEDUP_REMOVED lines=22> */
.L_x_5815:
[----:B------:R-:W-:Y:S05]  /*1f70*/  BSYNC B0 ;  /* 0x0000000000007941 */ /* 0x000fea0003800000 */
.L_x_5814:
[----:B------:R-:W5:Y:S08]  /*1f80*/  S2UR UR5, SR_CgaCtaId ;  /* 0x00000000000579c3 */ /* 0x000f700000008800 */
[----:B------:R-:W-:Y:S01]  /*1f90*/  BAR.SYNC.DEFER_BLOCKING 0x0 ;  /* 0x0000000000007b1d */ /* 0x000fe20000010000 */
[----:B-1--4-:R-:W-:Y:S01]  /*1fa0*/  LOP3.LUT R0, R20, 0x7, RZ, 0xc0, !PT ;  /* 0x0000000714007812 */ /* 0x012fe200078ec0ff */
[----:B------:R-:W-:Y:S01]  /*1fb0*/  HFMA2.MMA R25, -RZ, RZ, 0, 0 ;  /* 0x00000000ff197435 */ /* 0x000fe200000001ff */
[----:B--2---:R-:W-:-:S02]  /*1fc0*/  SHF.R.S32.HI R3, RZ, 0x1f, R20 ;  /* 0x0000001fff037819 */ /* 0x004fc40000011414 */
[----:B------:R-:W-:Y:S02]  /*1fd0*/  CS2R R18, SRZ ;  /* 0x0000000000127805 */ /* 0x000fe4000001ff00 */
[----:B------:R-:W-:Y:S01]  /*1fe0*/  ISETP.NE.AND P0, PT, R0, RZ, PT ;  /* 0x000000ff0000720c */ /* 0x000fe20003f05270 */
[----:B------:R-:W-:Y:S01]  /*1ff0*/  UMOV UR4, 0x400 ;  /* 0x0000040000047882 */ /* 0x000fe20000000000 */
[----:B------:R-:W-:Y:S01]  /*2000*/  LOP3.LUT R0, R16, 0xffffffc0, RZ, 0xc0, !PT ;  /* 0xffffffc010007812 */ /* 0x000fe200078ec0ff */
[----:B------:R-:W-:Y:S01]  /*2010*/  UIADD3 UR4, UR4, 0x20, URZ ;  /* 0x0000002004047890 */ /* 0x000fe2000fffe03f */
[----:B------:R-:W-:Y:S01]  /*2020*/  LEA.HI R3, R3, R20, RZ, 0x3 ;  /* 0x0000001403037211 */ /* 0x000fe200078f18ff */
[----:B------:R-:W-:Y:S01]  /*2030*/  IMAD.MOV.U32 R21, RZ, RZ, RZ ;  /* 0x000000ffff157224 */ /* 0x000fe200078e00ff */
[----:B------:R-:W-:Y:S01]  /*2040*/  ISETP.NE.OR P5, PT, R0, 0x40, P0 ;  /* 0x000000400000780c */ /* 0x000fe200007a5670 */
[----:B------:R-:W-:Y:S01]  /*2050*/  IMAD.MOV.U32 R23, RZ, RZ, RZ ;  /* 0x000000ffff177224 */ /* 0x000fe200078e00ff */
[----:B---3--:R-:W-:Y:S01]  /*2060*/  SHF.R.S32.HI R4, RZ, 0x3, R3 ;  /* 0x00000003ff047819 */ /* 0x008fe20000011403 */
[----:B------:R-:W-:Y:S01]  /*2070*/  IMAD.MOV.U32 R27, RZ, RZ, RZ ;  /* 0x000000ffff1b7224 */ /* 0x000fe200078e00ff */
[C---:B------:R-:W-:Y:S01]  /*2080*/  ISETP.GT.OR P1, PT, R16.reuse, 0x3f, P0 ;  /* 0x0000003f1000780c */ /* 0x040fe20000724670 */
[----:B------:R-:W-:Y:S01]  /*2090*/  BSSY B0, `(.L_x_5816) ;  /* 0x0000025000007945 */ /* 0x000fe20003800000 */
[----:B------:R-:W-:-:S02]  /*20a0*/  IADD3 R2, R16, 0x1f, RZ ;  /* 0x0000001f10027810 */ /* 0x000fc40007ffe0ff */
[----:B------:R-:W-:Y:S02]  /*20b0*/  LOP3.LUT R0, R16, 0xffffffe0, RZ, 0xc0, !PT ;  /* 0xffffffe010007812 */ /* 0x000fe400078ec0ff */
[----:B------:R-:W-:Y:S01]  /*20c0*/  LEA R9, R9, R4, 0x5 ;  /* 0x0000000409097211 */ /* 0x000fe200078e28ff */
[----:B-----5:R-:W-:Y:S01]  /*20d0*/  ULEA UR4, UR5, UR4, 0x18 ;  /* 0x0000000405047291 */ /* 0x020fe2000f8ec03f */
[----:B------:R-:W-:Y:S02]  /*20e0*/  ISETP.GT.U32.AND P3, PT, R2, 0x3e, PT ;  /* 0x0000003e0200780c */ /* 0x000fe40003f64070 */
[----:B------:R-:W-:Y:S01]  /*20f0*/  ISETP.NE.OR P4, PT, R0, 0x20, P0 ;  /* 0x000000200000780c */ /* 0x000fe20000785670 */
[----:B------:R-:W-:Y:S01]  /*2100*/  IMAD.MOV.U32 R0, RZ, RZ, RZ ;  /* 0x000000ffff007224 */ /* 0x000fe200078e00ff */
[----:B------:R-:W-:Y:S02]  /*2110*/  MOV R29, RZ ;  /* 0x000000ff001d7202 */ /* 0x000fe40000000f00 */
[----:B------:R-:W-:-:S02]  /*2120*/  LEA R2, R9, UR4, 0x2 ;  /* 0x0000000409027c11 */ /* 0x000fc4000f8e10ff */
[----:B------:R-:W-:-:S03]  /*2130*/  ISETP.GT.OR P2, PT, R16, 0x1f, P0 ;  /* 0x0000001f1000780c */ /* 0x000fc60000744670 */
        /* <DEDUP_REMOVED lines=26> */
.L_x_5817:
[----:B------:R-:W-:Y:S05]  /*22e0*/  BSYNC B0 ;  /* 0x0000000000007941 */ /* 0x000fea0003800000 */
.L_x_5816:
        /* <DEDUP_REMOVED lines=28> */
.L_x_5819:
[----:B------:R-:W-:Y:S05]  /*24b0*/  BSYNC B0 ;  /* 0x0000000000007941 */ /* 0x000fea0003800000 */
.L_x_5818:
[----:B------:R-:W-:Y:S06]  /*24c0*/  BAR.SYNC.DEFER_BLOCKING 0x0 ;  /* 0x0000000000007b1d */ /* 0x000fec0000010000 */
[----:B------:R-:W-:Y:S05]  /*24d0*/  @P3 EXIT ;  /* 0x000000000000394d */ /* 0x000fea0003800000 */
[----:B------:R-:W-:Y:S01]  /*24e0*/  IMAD R7, R7, UR39, RZ ;  /* 0x0000002707077c24 */ /* 0x000fe2000f8e02ff */
[----:B------:R-:W-:Y:S01]  /*24f0*/  SHF.L.U32 R6, R6, 0x5, RZ ;  /* 0x0000000506067819 */ /* 0x000fe200000006ff */
[----:B0-----:R-:W-:Y:S02]  /*2500*/  IMAD R17, R8, UR38, RZ ;  /* 0x0000002608117c24 */ /* 0x001fe4000f8e02ff */
        /* <DEDUP_REMOVED lines=17> */
[----:B------:R-:W-:-:S02]  /*2620*/  IADD3 R2, R4, 0x1c, RZ ;  /* 0x0000001c04027810 */ /* 0x000fc40007ffe0ff */
[----:B------:R-:W-:Y:S02]  /*2630*/  LEA.HI.X.SX32 R4, R4, R22, 0x1, P0 ;  /* 0x0000001604047211 */ /* 0x000fe400000f0eff */
[-C--:B------:R-:W-:Y:S02]  /*2640*/  IADD3 R5, P0, R6, R17.reuse, RZ ;  /* 0x0000001106057210 */ /* 0x080fe40007f1e0ff */
[-C--:B------:R-:W-:Y:S02]  /*2650*/  IADD3 R7, P1, R8, R17.reuse, RZ ;  /* 0x0000001108077210 */ /* 0x080fe40007f3e0ff */
[-C--:B------:R-:W-:Y:S02]  /*2660*/  IADD3 R9, P2, R10, R17.reuse, RZ ;  /* 0x000000110a097210 */ /* 0x080fe40007f5e0ff */
[-C--:B------:R-:W-:Y:S02]  /*2670*/  IADD3 R11, P3, R12, R17.reuse, RZ ;  /* 0x000000110c0b7210 */ /* 0x080fe40007f7e0ff */
[----:B------:R-:W-:-:S02]  /*2680*/  IADD3 R13, P4, R14, R17, RZ ;  /* 0x000000110e0d7210 */ /* 0x000fc40007f9e0ff */
        /* <DEDUP_REMOVED lines=10> */
[----:B------:R-:W-:Y:S02]  /*2730*/  LEA R16, P1, R17, UR4, 0x2 ;  /* 0x0000000411107c11 */ /* 0x000fe4000f8210ff */
[----:B------:R-:W-:-:S02]  /*2740*/  LEA.HI.X R3, R3, UR5, R4, 0x2, P0 ;  /* 0x0000000503037c11 */ /* 0x000fc400080f1404 */
[----:B------:R-:W-:Y:S02]  /*2750*/  LEA R4, P0, R5, UR4, 0x2 ;  /* 0x0000000405047c11 */ /* 0x000fe4000f8010ff */
[----:B------:R-:W-:Y:S01]  /*2760*/  LEA.HI.X R17, R17, UR5, R22, 0x2, P1 ;  /* 0x0000000511117c11 */ /* 0x000fe200088f1416 */
[----:B------:R-:W-:Y:S01]  /*2770*/  STG.E desc[UR36][R2.64], R19 ;  /* 0x0000001302007986 */ /* 0x000fe2000c101924 */
[----:B------:R-:W-:Y:S02]  /*2780*/  LEA.HI.X R5, R5, UR5, R6, 0x2, P0 ;  /* 0x0000000505057c11 */ /* 0x000fe400080f1406 */
[----:B------:R-:W-:-:S03]  /*2790*/  LEA R6, P0, R7, UR4, 0x2 ;  /* 0x0000000407067c11 */ /* 0x000fc6000f8010ff */
        /* <DEDUP_REMOVED lines=13> */
[----:B------:R-:W-:-:S05]  /*2870*/  LEA.HI.X R15, R15, UR5, R20, 0x2, P0 ;  /* 0x000000050f0f7c11 */ /* 0x000fca00080f1414 */
[----:B------:R-:W-:Y:S04]  /*2880*/  STG.E desc[UR36][R14.64], R0 ;  /* 0x000000000e007986 */ /* 0x000fe8000c101924 */
[----:B------:R-:W-:Y:S01]  /*2890*/  STG.E desc[UR36][R16.64], R18 ;  /* 0x0000001210007986 */ /* 0x000fe2000c101924 */
[----:B------:R-:W-:Y:S05]  /*28a0*/  EXIT ;  /* 0x000000000000794d */ /* 0x000fea0003800000 */
.L_x_5792:
        /* <DEDUP_REMOVED lines=16> */
.L_x_5820:
[----:B------:R-:W-:Y:S05]  /*29b0*/  EXIT ;  /* 0x000000000000794d */ /* 0x000fea0003800000 */
.L_x_5793:
[----:B------:R-:W-:Y:S01]  /*29c0*/  HFMA2.MMA R11, -RZ, RZ, 0, 1.847743988037109375e-06 ;  /* 0x0000001fff0b7435 */ /* 0x000fe200000001ff */
[----:B------:R-:W-:Y:S01]  /*29d0*/  IMAD.MOV.U32 R12, RZ, RZ, 0x10 ;  /* 0x00000010ff0c7424 */ /* 0x000fe200078e00ff */
[----:B------:R-:W-:Y:S02]  /*29e0*/  MOV R15, 0xffffffff ;  /* 0xffffffff000f7802 */ /* 0x000fe40000000f00 */
[----:B------:R-:W-:-:S07]  /*29f0*/  MOV R2, 0xff7fffff ;  /* 0xff7fffff00027802 */ /* 0x000fce0000000f00 */
[----:B0-----:R-:W-:Y:S05]  /*2a00*/  WARPSYNC.COLLECTIVE R15, `(.L_x_5821) ;  /* 0x000000000f087348 */ /* 0x001fea0003c00000 */
[----:B------:R1:W2:Y:S02]  /*2a10*/  SHFL.BFLY P6, R14, R13, R12, R11 ;  /* 0x0c00000c0d0e7389 */ /* 0x0002a400000c000b */
[----:B012---:R-:W-:Y:S01]  /*2a20*/  ENDCOLLECTIVE ;  /* 0x000000000000791b */ /* 0x007fe20003800000 */
.L_x_5821:
[----:B------:R-:W-:Y:S01]  /*2a30*/  HFMA2.MMA R12, -RZ, RZ, 0, 4.76837158203125e-07 ;  /* 0x00000008ff0c7435 */ /* 0x000fe200000001ff */
[----:B------:R-:W-:-:S05]  /*2a40*/  FMNMX.FTZ R0, R14, -3.40282346638528859812e+38, !PT ;  /* 0xff7fffff0e007809 */ /* 0x000fca0007810000 */
[----:B------:R-:W-:-:S07]  /*2a50*/  IMAD.MOV.U32 R13, RZ, RZ, R0 ;  /* 0x000000ffff0d7224 */ /* 0x000fce00078e0000 */
[----:B------:R-:W-:Y:S05]  /*2a60*/  WARPSYNC.COLLECTIVE R15, `(.L_x_5822) ;  /* 0x000000000f087348 */ /* 0x000fea0003c00000 */
[----:B------:R0:W1:Y:S02]  /*2a70*/  SHFL.BFLY P6, R14, R13, R12, R11 ;  /* 0x0c00000c0d0e7389 */ /* 0x00006400000c000b */
[----:B01----:R-:W-:Y:S01]  /*2a80*/  ENDCOLLECTIVE ;  /* 0x000000000000791b */ /* 0x003fe20003800000 */
.L_x_5822:
[----:B------:R-:W-:Y:S01]  /*2a90*/  IMAD.MOV.U32 R12, RZ, RZ, 0x4 ;  /* 0x00000004ff0c7424 */ /* 0x000fe200078e00ff */
[----:B------:R-:W-:-:S04]  /*2aa0*/  FMNMX.FTZ R3, R0, R14, !PT ;  /* 0x0000000e00037209 */ /* 0x000fc80007810000 */
[----:B------:R-:W-:-:S07]  /*2ab0*/  MOV R13, R3 ;  /* 0x00000003000d7202 */ /* 0x000fce0000000f00 */
[----:B------:R-:W-:Y:S05]  /*2ac0*/  WARPSYNC.COLLECTIVE R15, `(.L_x_5823) ;  /* 0x000000000f087348 */ /* 0x000fea0003c00000 */
[----:B------:R0:W1:Y:S02]  /*2ad0*/  SHFL.BFLY P6, R14, R13, R12, R11 ;  /* 0x0c00000c0d0e7389 */ /* 0x00006400000c000b */
[----:B01----:R-:W-:Y:S01]  /*2ae0*/  ENDCOLLECTIVE ;  /* 0x000000000000791b */ /* 0x003fe20003800000 */
.L_x_5823:
[----:B------:R-:W-:Y:S01]  /*2af0*/  HFMA2.MMA R12, -RZ, RZ, 0, 1.1920928955078125e-07 ;  /* 0x00000002ff0c7435 */ /* 0x000fe200000001ff */
[----:B------:R-:W-:-:S04]  /*2b00*/  FMNMX.FTZ R4, R3, R14, !PT ;  /* 0x0000000e03047209 */ /* 0x000fc80007810000 */
[----:B------:R-:W-:-:S07]  /*2b10*/  MOV R13, R4 ;  /* 0x00000004000d7202 */ /* 0x000fce0000000f00 */
[----:B------:R-:W-:Y:S05]  /*2b20*/  WARPSYNC.COLLECTIVE R15, `(.L_x_5824) ;  /* 0x000000000f087348 */ /* 0x000fea0003c00000 */
[----:B------:R0:W1:Y:S02]  /*2b30*/  SHFL.BFLY P6, R14, R13, R12, R11 ;  /* 0x0c00000c0d0e7389 */ /* 0x00006400000c000b */
[----:B01----:R-:W-:Y:S01]  /*2b40*/  ENDCOLLECTIVE ;  /* 0x000000000000791b */ /* 0x003fe20003800000 */
.L_x_5824:
[----:B------:R-:W-:Y:S02]  /*2b50*/  MOV R12, 0x1 ;  /* 0x00000001000c7802 */ /* 0x000fe40000000f00 */
[----:B------:R-:W-:-:S05]  /*2b60*/  FMNMX.FTZ R5, R4, R14, !PT ;  /* 0x0000000e04057209 */ /* 0x000fca0007810000 */
[----:B------:R-:W-:-:S07]  /*2b70*/  IMAD.MOV.U32 R13, RZ, RZ, R5 ;  /* 0x000000ffff0d7224 */ /* 0x000fce00078e0005 */
[----:B------:R-:W-:Y:S05]  /*2b80*/  WARPSYNC.COLLECTIVE R15, `(.L_x_5825) ;  /* 0x000000000f087348 */ /* 0x000fea0003c00000 */
[----:B------:R0:W1:Y:S02]  /*2b90*/  SHFL.BFLY P6, R14, R13, R12, R11 ;  /* 0x0c00000c0d0e7389 */ /* 0x00006400000c000b */
[----:B01----:R-:W-:Y:S01]  /*2ba0*/  ENDCOLLECTIVE ;  /* 0x000000000000791b */ /* 0x003fe20003800000 */
.L_x_5825:
[----:B------:R-:W-:Y:S05]  /*2bb0*/  BRA `(.L_x_5826) ;  /* 0xffffffd400c87947 */ /* 0x000fea000383ffff */
.L_x_5827:
        /* <DEDUP_REMOVED lines=12> */
.L_x_29685:


//--------------------- .text._ZN4vllm25paged_attention_v2_kernelIfhLi256ELi32ELi128ELNS_18Fp8KVCacheDataTypeE2ELb1ELi512EEEvPfS2_PT_PKS3_PKT0_S9_ifPKiSB_iPKfiiiSD_SD_iiiii --------------------------
	.section	.text._ZN4vllm25paged_attention_v2_kernelIfhLi256ELi32ELi128ELNS_18Fp8KVCacheDataTypeE2ELb1ELi512EEEvPfS2_PT_PKS3_PKT0_S9_ifPKiSB_iPKfiiiSD_SD_iiiii,"ax",@progbits
	.align	128
        .global         _ZN4vllm25paged_attention_v2_kernelIfhLi256ELi32ELi128ELNS_18Fp8KVCacheDataTypeE2ELb1ELi512EEEvPfS2_PT_PKS3_PKT0_S9_ifPKiSB_iPKfiiiSD_SD_iiiii
        .type           _ZN4vllm25paged_attention_v2_kernelIfhLi256ELi32ELi128ELNS_18Fp8KVCacheDataTypeE2ELb1ELi512EEEvPfS2_PT_PKS3_PKT0_S9_ifPKiSB_iPKfiiiSD_SD_iiiii,@function
        .size           _ZN4vllm25paged_attention_v2_kernelIfhLi256ELi32ELi128ELNS_18Fp8KVCacheDataTypeE2ELb1ELi512EEEvPfS2_PT_PKS3_PKT0_S9_ifPKiSB_iPKfiiiSD_SD_iiiii,(.L_x_29686 - _ZN4vllm25paged_attention_v2_kernelIfhLi256ELi32ELi128ELNS_18Fp8KVCacheDataTypeE2ELb1ELi512EEEvPfS2_PT_PKS3_PKT0_S9_ifPKiSB_iPKfiiiSD_SD_iiiii)
        .other          _ZN4vllm25paged_attention_v2_kernelIfhLi256ELi32ELi128ELNS_18Fp8KVCacheDataTypeE2ELb1ELi512EEEvPfS2_PT_PKS3_PKT0_S9_ifPKiSB_iPKfiiiSD_SD_iiiii,@"STO_CUDA_ENTRY STV_DEFAULT"
_ZN4vllm25paged_attention_v2_kernelIfhLi256ELi32ELi128ELNS_18Fp8KVCacheDataTypeE2ELb1ELi512EEEvPfS2_PT_PKS3_PKT0_S9_ifPKiSB_iPKfiiiSD_SD_iiiii:
.text._ZN4vllm25paged_attention_v2_kernelIfhLi256ELi32ELi128ELNS_18Fp8KVCacheDataTypeE2ELb1ELi512EEEvPfS2_PT_PKS3_PKT0_S9_ifPKiSB_iPKfiiiSD_SD_iiiii:
        /* <DEDUP_REMOVED lines=10> */
[----:B------:R-:W0:Y:S01]  /*00a0*/  LDC R11, c[0x0][0x294] ;  /* 0x0000a500ff0b7b82 */ /* 0x000e220000000800 */
[----:B------:R-:W-:Y:S01]  /*00b0*/  IADD3 R4, R8, -0x1, RZ ;  /* 0xffffffff08047810 */ /* 0x000fe20007ffe0ff */
[----:B------:R-:W1:Y:S01]  /*00c0*/  S2R R77, SR_TID.X ;  /* 0x00000000004d7919 */ /* 0x000e620000002100 */
[----:B------:R-:W-:Y:S01]  /*00d0*/  LEA R16, R9, 0x10, 0x4 ;  /* 0x0000001009107811 */ /* 0x000fe200078e20ff */
[----:B------:R-:W-:Y:S01]  /*00e0*/  ULDC UR38, c[0x0][0x14] ;  /* 0x0000050000267ab9 */ /* 0x000fe20000000800 */
        /* <DEDUP_REMOVED lines=10> */
[----:B------:R0:W4:Y:S02]  /*0190*/  F2I.FTZ.U32.TRUNC.NTZ R3, R2 ;  /* 0x0000000200037305 */ /* 0x000124000021f000 */
[----:B0-----:R-:W-:Y:S01]  /*01a0*/  HFMA2.MMA R2, -RZ, RZ, 0, 0 ;  /* 0x00000000ff027435 */ /* 0x001fe200000001ff */
[----:B----4-:R-:W-:-:S04]  /*01b0*/  IMAD R0, R3, R6, RZ ;  /* 0x0000000603007224 */ /* 0x010fc800078e02ff */
[----:B------:R-:W-:-:S05]  /*01c0*/  IMAD.MOV R13, RZ, RZ, -R0 ;  /* 0x000000ffff0d7224 */ /* 0x000fca00078e0a00 */
[----:B------:R-:W-:-:S04]  /*01d0*/  IMAD.HI.U32 R0, R3, R13, R2 ;  /* 0x0000000d03007227 */ /* 0x000fc800078e0002 */
[----:B------:R-:W-:Y:S02]  /*01e0*/  IMAD.MOV.U32 R3, RZ, RZ, R12 ;  /* 0x000000ffff037224 */ /* 0x000fe400078e000c */
[----:B------:R-:W0:Y:S01]  /*01f0*/  LDC R12, c[0x0][0x298] ;  /* 0x0000a600ff0c7b82 */ /* 0x000e220000000800 */
[----:B------:R-:W-:Y:S02]  /*0200*/  VIADD R2, R8, 0x1f ;  /* 0x0000001f08027836 */ /* 0x000fe40000000000 */
[----:B------:R-:W-:-:S05]  /*0210*/  IMAD.HI.U32 R17, R0, R3, RZ ;  /* 0x0000000300117227 */ /* 0x000fca00078e00ff */
[----:B------:R-:W-:-:S05]  /*0220*/  IADD3 R5, -R17, RZ, RZ ;  /* 0x000000ff11057210 */ /* 0x000fca0007ffe1ff */
[----:B------:R-:W-:Y:S01]  /*0230*/  IMAD R5, R6, R5, R3 ;  /* 0x0000000506057224 */ /* 0x000fe200078e0203 */
[----:B------:R-:W-:-:S04]  /*0240*/  SHF.R.S32.HI R3, RZ, 0x1f, R2 ;  /* 0x0000001fff037819 */ /* 0x000fc80000011402 */
[----:B------:R-:W-:Y:S02]  /*0250*/  ISETP.GT.U32.AND P1, PT, R6, R5, PT ;  /* 0x000000050600720c */ /* 0x000fe40003f24070 */
[----:B------:R-:W-:Y:S02]  /*0260*/  LEA.HI R3, R3, R2, RZ, 0x5 ;  /* 0x0000000203037211 */ /* 0x000fe400078f28ff */
[----:B-1----:R-:W-:Y:S02]  /*0270*/  SHF.R.S32.HI R2, RZ, 0x1f, R77 ;  /* 0x0000001fff027819 */ /* 0x002fe4000001144d */
[----:B------:R-:W-:Y:S02]  /*0280*/  SHF.R.S32.HI R19, RZ, 0x5, R3 ;  /* 0x00000005ff137819 */ /* 0x000fe40000011403 */
[----:B------:R-:W-:Y:S02]  /*0290*/  LEA.HI R2, R2, R77, RZ, 0x5 ;  /* 0x0000004d02027211 */ /* 0x000fe400078f28ff */
[----:B------:R-:W-:-:S02]  /*02a0*/  VIMNMX R16, R19, R16, PT ;  /* 0x0000001013107248 */ /* 0x000fc40003fe0100 */
[----:B------:R-:W-:Y:S01]  /*02b0*/  LOP3.LUT R4, R2, 0xffffffe0, RZ, 0xc0, !PT ;  /* 0xffffffe002047812 */ /* 0x000fe200078ec0ff */
[----:B------:R-:W-:Y:S01]  /*02c0*/  @!P1 VIADD R17, R17, 0x1 ;  /* 0x0000000111119836 */ /* 0x000fe20000000000 */
[-C--:B------:R-:W-:Y:S01]  /*02d0*/  @!P1 IADD3 R5, R5, -R6.reuse, RZ ;  /* 0x8000000605059210 */ /* 0x080fe20007ffe0ff */
[----:B------:R-:W-:Y:S01]  /*02e0*/  IMAD R3, R9, -0x10, R16 ;  /* 0xfffffff009037824 */ /* 0x000fe200078e0210 */
[----:B------:R-:W-:Y:S02]  /*02f0*/  ISETP.NE.AND P1, PT, R11, RZ, PT ;  /* 0x000000ff0b00720c */ /* 0x000fe40003f25270 */
[----:B------:R-:W-:Y:S02]  /*0300*/  ISETP.GE.U32.AND P0, PT, R5, R6, PT ;  /* 0x000000060500720c */ /* 0x000fe40003f06070 */
[----:B------:R-:W-:Y:S02]  /*0310*/  LEA R3, R3, R10, 0x5 ;  /* 0x0000000a03037211 */ /* 0x000fe400078e28ff */
[----:B------:R-:W-:Y:S01]  /*0320*/  SHF.R.S32.HI R90, RZ, 0x5, R2 ;  /* 0x00000005ff5a7819 */ /* 0x000fe20000011402 */
[----:B------:R-:W-:Y:S01]  /*0330*/  IMAD.MOV.U32 R2, RZ, RZ, R6 ;  /* 0x000000ffff027224 */ /* 0x000fe200078e0006 */
[----:B------:R-:W-:-:S02]  /*0340*/  VIMNMX R3, R8, R3, PT ;  /* 0x0000000308037248 */ /* 0x000fc40003fe0100 */
[----:B------:R-:W-:-:S03]  /*0350*/  IADD3 R89, -R4, R77, RZ ;  /* 0x0000004d04597210 */ /* 0x000fc60007ffe1ff */
[----:B------:R-:W-:Y:S02]  /*0360*/  IMAD.IADD R22, R3, 0x1, -R10 ;  /* 0x0000000103167824 */ /* 0x000fe400078e0a0a */
[----:B------:R-:W-:Y:S02]  /*0370*/  @P0 IADD3 R17, R17, 0x1, RZ ;  /* 0x0000000111110810 */ /* 0x000fe40007ffe0ff */
[----:B0-----:R-:W-:-:S03]  /*0380*/  ISETP.GT.AND P0, PT, R12, -0x1, PT ;  /* 0xffffffff0c00780c */ /* 0x001fc60003f04270 */
[----:B------:R-:W-:Y:S01]  /*0390*/  @!P2 IMAD.MOV R17, RZ, RZ, -R17 ;  /* 0x000000ffff11a224 */ /* 0x000fe200078e0a11 */
[----:B------:R-:W-:-:S09]  /*03a0*/  @!P1 LOP3.LUT R17, RZ, R11, RZ, 0x33, !PT ;  /* 0x0000000bff119212 */ /* 0x000fd200078e33ff */
[----:B--23--:R-:W-:Y:S05]  /*03b0*/  @P0 BRA `(.L_x_5828) ;  /* 0x0000000000dc0947 */ /* 0x00cfea0003800000 */
[----:B------:R-:W0:Y:S01]  /*03c0*/  LDC R11, c[0x0][0x240] ;  /* 0x00009000ff0b7b82 */ /* 0x000e220000000800 */
[----:B------:R-:W-:Y:S01]  /*03d0*/  IABS R15, R20 ;  /* 0x00000014000f7213 */ /* 0x000fe20000000000 */
        /* <DEDUP_REMOVED lines=11> */
[----:B------:R-:W-:-:S04]  /*0490*/  IMAD.HI.U32 R5, R5, R13, R4 ;  /* 0x0000000d05057227 */ /* 0x000fc800078e0004 */
[----:B------:R-:W-:-:S04]  /*04a0*/  IMAD.MOV.U32 R13, RZ, RZ, R15 ;  /* 0x000000ffff0d7224 */ /* 0x000fc800078e000f */
[----:B------:R-:W-:-:S05]  /*04b0*/  IMAD.HI.U32 R5, R5, R13, RZ ;  /* 0x0000000d05057227 */ /* 0x000fca00078e00ff */
[----:B------:R-:W-:-:S05]  /*04c0*/  IADD3 R3, -R5, RZ, RZ ;  /* 0x000000ff05037210 */ /* 0x000fca0007ffe1ff */
        /* <DEDUP_REMOVED lines=38> */
.L_x_5828:
[----:B------:R-:W-:Y:S02]  /*0730*/  ULDC UR4, c[0x0][0x288] ;  /* 0x0000a20000047ab9 */ /* 0x000fe40000000800 */
[----:B------:R-:W-:-:S04]  /*0740*/  IMAD R3, R20, UR4, R18 ;  /* 0x0000000414037c24 */ /* 0x000fc8000f8e0212 */
[----:B------:R-:W-:-:S07]  /*0750*/  IMAD R23, R3, R12, RZ ;  /* 0x0000000c03177224 */ /* 0x000fce00078e02ff */
.L_x_5829:
        /* <DEDUP_REMOVED lines=8> */
[----:B------:R-:W-:Y:S02]  /*07e0*/  ULDC UR4, c[0x0][0x28c] ;  /* 0x0000a30000047ab9 */ /* 0x000fe40000000800 */
[----:B------:R-:W-:Y:S02]  /*07f0*/  VIADD R24, R17, -UR4 ;  /* 0x8000000411187c36 */ /* 0x000fe40008000000 */
[----:B------:R-:W-:Y:S01]  /*0800*/  VIADD R6, R6, 0x20 ;  /* 0x0000002006067836 */ /* 0x000fe20000000000 */
        /* <DEDUP_REMOVED lines=8> */
[----:B0-----:R-:W-:Y:S02]  /*0890*/  VIADD R4, R3, 0xffffffe ;  /* 0x0ffffffe03047836 */ /* 0x001fe40000000000 */
[----:B------:R-:W-:-:S04]  /*08a0*/  IMAD.IADD R3, R89, 0x1, -R10 ;  /* 0x0000000159037824 */ /* 0x000fc800078e0a0a */
[----:B------:R0:W1:Y:S02]  /*08b0*/  F2I.FTZ.U32.TRUNC.NTZ R5, R4 ;  /* 0x0000000400057305 */ /* 0x000064000021f000 */
[----:B0-----:R-:W-:Y:S02]  /*08c0*/  MOV R4, RZ ;  /* 0x000000ff00047202 */ /* 0x001fe40000000f00 */
[----:B-1----:R-:W-:-:S05]  /*08d0*/  IADD3 R12, RZ, -R5, RZ ;  /* 0x80000005ff0c7210 */ /* 0x002fca0007ffe0ff */
[----:B------:R-:W-:-:S04]  /*08e0*/  IMAD R11, R12, R15, RZ ;  /* 0x0000000f0c0b7224 */ /* 0x000fc800078e02ff */
[----:B------:R-:W-:Y:S01]  /*08f0*/  IMAD.HI.U32 R12, R5, R11, R4 ;  /* 0x0000000b050c7227 */ /* 0x000fe200078e0004 */
[----:B------:R-:W-:-:S07]  /*0900*/  MOV R5, R21 ;  /* 0x0000001500057202 */ /* 0x000fce0000000f00 */
.L_x_5833:
        /* <DEDUP_REMOVED lines=37> */
.L_x_5831:
[----:B------:R-:W-:Y:S05]  /*0b60*/  BSYNC B7 ;  /* 0x0000000000077941 */ /* 0x000fea0003800000 */
.L_x_5830:
        /* <DEDUP_REMOVED lines=13> */
.L_x_5876:
        /* <DEDUP_REMOVED lines=17> */
[----:B-1----:R-:W0:Y:S02]  /*0d50*/  SHFL.BFLY PT, R3, R2, 0x2, 0x1f ;  /* 0x0c401f0002037f89 */ /* 0x002e2400000e0000 */
[----:B0-----:R-:W-:Y:S01]  /*0d60*/  FMNMX.FTZ R5, R3, R2, !PT ;  /* 0x0000000203057209 */ /* 0x001fe20007810000 */
[----:B------:R-:W-:-:S04]  /*0d70*/  HFMA2.MMA R3, -RZ, RZ, 0, 0 ;  /* 0x00000000ff037435 */ /* 0x000fc800000001ff */
        /* <DEDUP_REMOVED lines=27> */
.L_x_5839:
        /* <DEDUP_REMOVED lines=11> */
.L_x_5838:
[----:B------:R-:W-:Y:S05]  /*0fe0*/  BSYNC B1 ;  /* 0x0000000000017941 */ /* 0x000fea0003800000 */
.L_x_5837:
        /* <DEDUP_REMOVED lines=14> */
.L_x_5842:
        /* <DEDUP_REMOVED lines=100> */
.L_x_5841:
[----:B------:R-:W-:Y:S05]  /*1710*/  BSYNC B1 ;  /* 0x0000000000017941 */ /* 0x000fea0003800000 */
.L_x_5840:
        /* <DEDUP_REMOVED lines=55> */
.L_x_5844:
[----:B------:R-:W-:Y:S05]  /*1a90*/  BSYNC B1 ;  /* 0x0000000000017941 */ /* 0x000fea0003800000 */
.L_x_5843:
        /* <DEDUP_REMOVED lines=26> */
.L_x_5836:
[----:B------:R-:W-:Y:S05]  /*1c40*/  BSYNC B0 ;  /* 0x0000000000007941 */ /* 0x000fea0003800000 */
.L_x_5835:
        /* <DEDUP_REMOVED lines=13> */
[----:B------:R-:W-:-:S04]  /*1d20*/  @!P0 LOP3.LUT R2, R2, 0x1ffffffc, RZ, 0xc0, !PT ;  /* 0x1ffffffc02028812 */ /* 0x000fc800078ec0ff */
[----:B------:R-:W-:Y:S01]  /*1d30*/  @!P0 IADD3 R3, R3, R2, RZ ;  /* 0x0000000203038210 */ /* 0x000fe20007ffe0ff */
[----:B-1----:R-:W-:Y:S01]  /*1d40*/  FADD.FTZ R4, R5, R4 ;  /* 0x0000000405047221 */ /* 0x002fe20000010000 */
[----:B------:R-:W-:-:S04]  /*1d50*/  @!P3 MOV R5, 0x400 ;  /* 0x000004000005b802 */ /* 0x000fc80000000f00 */
[----:B------:R-:W1:Y:S01]  /*1d60*/  SHFL.BFLY PT, R11, R4, 0x2, 0x1f ;  /* 0x0c401f00040b7f89 */ /* 0x000e6200000e0000 */
        /* <DEDUP_REMOVED lines=37> */
.L_x_5849:
        /* <DEDUP_REMOVED lines=8> */
.L_x_5848:
[----:B------:R-:W-:Y:S05]  /*2040*/  BSYNC B1 ;  /* 0x0000000000017941 */ /* 0x000fea0003800000 */
.L_x_5847:
        /* <DEDUP_REMOVED lines=14> */
.L_x_5852:
        /* <DEDUP_REMOVED lines=52> */
.L_x_5851:
[----:B------:R-:W-:Y:S05]  /*2470*/  BSYNC B1 ;  /* 0x0000000000017941 */ /* 0x000fea0003800000 */
.L_x_5850:
        /* <DEDUP_REMOVED lines=31> */
.L_x_5854:
[----:B------:R-:W-:Y:S05]  /*2670*/  BSYNC B1 ;  /* 0x0000000000017941 */ /* 0x000fea0003800000 */
.L_x_5853:
        /* <DEDUP_REMOVED lines=14> */
.L_x_5846:
[----:B------:R-:W-:Y:S05]  /*2760*/  BSYNC B0 ;  /* 0x0000000000007941 */ /* 0x000fea0003800000 */
.L_x_5845:
[----:B------:R-:W-:Y:S01]  /*2770*/  BAR.SYNC.DEFER_BLOCKING 0x0 ;  /* 0x0000000000007b1d */ /* 0x000fe20000010000 */
[----:B------:R-:W-:-:S05]  /*2780*/  ISETP.NE.AND P0, PT, R77, RZ, PT ;  /* 0x000000ff4d00720c */ /* 0x000fca0003f05270 */
[----:B------:R-:W-:Y:S08]  /*2790*/  BSSY B0, `(.L_x_5855) ;  /* 0x0000014000007945 */ /* 0x000ff00003800000 */
[----:B------:R-:W-:Y:S05]  /*27a0*/  @P0 BRA `(.L_x_5856) ;  /* 0x0000000000480947 */ /* 0x000fea0003800000 */
[----:B------:R-:W-:Y:S01]  /*27b0*/  IMAD R7, R7, R20, RZ ;  /* 0x0000001407077224 */ /* 0x000fe200078e02ff */
[--C-:B--2---:R-:W-:Y:S01]  /*27c0*/  SHF.R.S32.HI R5, RZ, 0x1f, R9.reuse ;  /* 0x0000001fff057819 */ /* 0x104fe20000011409 */
[----:B------:R-:W-:Y:S01]  /*27d0*/  IMAD R18, R18, UR38, RZ ;  /* 0x0000002612127c24 */ /* 0x000fe2000f8e02ff */
[----:B------:R-:W-:Y:S01]  /*27e0*/  ULDC.64 UR4, c[0x0][0x218] ;  /* 0x0000860000047ab9 */ /* 0x000fe20000000a00 */
[----:B------:R-:W-:Y:S01]  /*27f0*/  IMAD R4, R7, UR38, RZ ;  /* 0x0000002607047c24 */ /* 0x000fe2000f8e02ff */
[----:B------:R-:W-:Y:S02]  /*2800*/  ULDC.64 UR6, c[0x0][0x210] ;  /* 0x0000840000067ab9 */ /* 0x000fe40000000a00 */
[----:B-1----:R-:W-:Y:S02]  /*2810*/  SHF.R.S32.HI R3, RZ, 0x1f, R18 ;  /* 0x0000001fff037819 */ /* 0x002fe40000011412 */
        /* <DEDUP_REMOVED lines=11> */
.L_x_5856:
[----:B------:R-:W-:Y:S05]  /*28d0*/  BSYNC B0 ;  /* 0x0000000000007941 */ /* 0x000fea0003800000 */
.L_x_5855:
[----:B------:R-:W-:Y:S04]  /*28e0*/  BSSY B6, `(.L_x_5857) ;  /* 0x000003b000067945 */ /* 0x000fe80003800000 */
[----:B------:R-:W-:Y:S05]  /*28f0*/  @P1 BRA `(.L_x_5858) ;  /* 0x0000000000e41947 */ /* 0x000fea0003800000 */
[----:B------:R-:W2:Y:S01]  /*2900*/  LDC R12, c[0x0][0x290] ;  /* 0x0000a400ff0c7b82 */ /* 0x000ea20000000800 */
[----:B0--3--:R-:W0:Y:S01]  /*2910*/  I2F.RP R0, R6 ;  /* 0x0000000600007306 */ /* 0x009e220000209400 */
[----:B------:R-:W-:Y:S02]  /*2920*/  ULDC UR4, c[0x0][0x28c] ;  /* 0x0000a30000047ab9 */ /* 0x000fe40000000800 */
[----:B------:R-:W-:-:S04]  /*2930*/  IADD3 R17, R17, -UR4, RZ ;  /* 0x8000000411117c10 */ /* 0x000fc8000fffe0ff */
[----:B------:R-:W3:Y:S01]  /*2940*/  LDC R9, c[0x0][0x294] ;  /* 0x0000a500ff097b82 */ /* 0x000ee20000000800 */
[----:B0-----:R-:W1:Y:S01]  /*2950*/  MUFU.RCP R0, R0 ;  /* 0x0000000000007308 */ /* 0x001e620000001000 */
[----:B--2---:R-:W-:Y:S02]  /*2960*/  IABS R11, R12 ;  /* 0x0000000c000b7213 */ /* 0x004fe40000000000 */
[----:B------:R-:W-:-:S05]  /*2970*/  ISETP.NE.AND P1, PT, R12, RZ, PT ;  /* 0x000000ff0c00720c */ /* 0x000fca0003f25270 */
[----:B------:R-:W0:Y:S01]  /*2980*/  I2F.RP R8, R11 ;  /* 0x0000000b00087306 */ /* 0x000e220000209400 */
[----:B---3--:R-:W-:Y:S02]  /*2990*/  ISETP.NE.AND P2, PT, R9, RZ, PT ;  /* 0x000000ff0900720c */ /* 0x008fe40003f45270 */
[----:B-1----:R-:W-:Y:S02]  /*29a0*/  IADD3 R2, R0, 0xffffffe, RZ ;  /* 0x0ffffffe00027810 */ /* 0x002fe40007ffe0ff */
[----:B------:R-:W-:-:S03]  /*29b0*/  IABS R10, R9 ;  /* 0x00000009000a7213 */ /* 0x000fc60000000000 */
[----:B------:R1:W2:Y:S08]  /*29c0*/  F2I.FTZ.U32.TRUNC.NTZ R3, R2 ;  /* 0x0000000200037305 */ /* 0x0002b0000021f000 */
[----:B0-----:R-:W0:Y:S01]  /*29d0*/  MUFU.RCP R8, R8 ;  /* 0x0000000800087308 */ /* 0x001e220000001000 */
[----:B-1----:R-:W-:Y:S01]  /*29e0*/  HFMA2.MMA R2, -RZ, RZ, 0, 0 ;  /* 0x00000000ff027435 */ /* 0x002fe200000001ff */
[----:B--2---:R-:W-:-:S05]  /*29f0*/  IADD3 R7, RZ, -R3, RZ ;  /* 0x80000003ff077210 */ /* 0x004fca0007ffe0ff */
[----:B------:R-:W-:Y:S02]  /*2a00*/  IMAD R7, R7, R6, RZ ;  /* 0x0000000607077224 */ /* 0x000fe400078e02ff */
[----:B0-----:R-:W-:Y:S02]  /*2a10*/  VIADD R4, R8, 0xffffffe ;  /* 0x0ffffffe08047836 */ /* 0x001fe40000000000 */
[----:B------:R-:W-:Y:S02]  /*2a20*/  IMAD.HI.U32 R8, R3, R7, R2 ;  /* 0x0000000703087227 */ /* 0x000fe400078e0002 */
[----:B------:R0:W1:Y:S02]  /*2a30*/  F2I.FTZ.U32.TRUNC.NTZ R5, R4 ;  /* 0x0000000400057305 */ /* 0x000064000021f000 */
[----:B0-----:R-:W-:Y:S02]  /*2a40*/  IMAD.MOV.U32 R4, RZ, RZ, RZ ;  /* 0x000000ffff047224 */ /* 0x001fe400078e00ff */
[----:B-1----:R-:W-:-:S04]  /*2a50*/  IMAD.MOV R0, RZ, RZ, -R5 ;  /* 0x000000ffff007224 */ /* 0x002fc800078e0a05 */
[----:B------:R-:W-:-:S04]  /*2a60*/  IMAD R3, R0, R11, RZ ;  /* 0x0000000b00037224 */ /* 0x000fc800078e02ff */
[----:B------:R-:W-:-:S07]  /*2a70*/  IMAD.HI.U32 R5, R5, R3, R4 ;  /* 0x0000000305057227 */ /* 0x000fce00078e0004 */
.L_x_5860:
        /* <DEDUP_REMOVED lines=33> */
.L_x_5858:
[----:B------:R-:W-:Y:S05]  /*2c90*/  BSYNC B6 ;  /* 0x0000000000067941 */ /* 0x000fea0003800000 */
.L_x_5857:
[----:B------:R-:W-:-:S03]  /*2ca0*/  UMOV UR4, 0xffffffff ;  /* 0xffffffff00047882 */ /* 0x000fc60000000000 */
[----:B------:R-:W-:Y:S05]  /*2cb0*/  BRA.DIV UR4, `(.L_x_5861) ;  /* 0x00000052042c7947 */ /* 0x000fea000b800000 */
[----:B------:R-:W-:Y:S01]  /*2cc0*/  HFMA2.MMA R14, -RZ, RZ, 0, 0 ;  /* 0x00000000ff0e7435 */ /* 0x000fe200000001ff */
[----:B------:R-:W-:Y:S01]  /*2cd0*/  IMAD.MOV.U32 R79, RZ, RZ, RZ ;  /* 0x000000ffff4f7224 */ /* 0x000fe200078e00ff */
[----:B-123--:R-:W-:Y:S02]  /*2ce0*/  CS2R R2, SRZ ;  /* 0x0000000000027805 */ /* 0x00efe4000001ff00 */
[----:B------:R-:W-:Y:S01]  /*2cf0*/  CS2R R54, SRZ ;  /* 0x0000000000367805 */ /* 0x000fe2000001ff00 */
[----:B------:R-:W-:Y:S01]  /*2d00*/  HFMA2.MMA R10, -RZ, RZ, 0, 0 ;  /* 0x00000000ff0a7435 */ /* 0x000fe200000001ff */
[----:B------:R-:W-:Y:S01]  /*2d10*/  FADD.FTZ R79, RZ, R79 ;  /* 0x0000004fff4f7221 */ /* 0x000fe20000010000 */
[----:B------:R-:W-:Y:S01]  /*2d20*/  MOV R6, RZ ;  /* 0x000000ff00067202 */ /* 0x000fe20000000f00 */
[----:B------:R-:W-:Y:S02]  /*2d30*/  IMAD.MOV.U32 R8, RZ, RZ, RZ ;  /* 0x000000ffff087224 */ /* 0x000fe400078e00ff */
[----:B------:R-:W-:Y:S01]  /*2d40*/  FADD.FTZ R4, RZ, R3 ;  /* 0x00000003ff047221 */ /* 0x000fe20000010000 */
[----:B------:R-:W-:Y:S01]  /*2d50*/  FADD.FTZ R2, RZ, R2 ;  /* 0x00000002ff027221 */ /* 0x000fe20000010000 */
[----:B0-----:R-:W-:Y:S01]  /*2d60*/  FADD.FTZ R0, RZ, R14 ;  /* 0x0000000eff007221 */ /* 0x001fe20000010000 */
[----:B------:R-:W0:Y:S01]  /*2d70*/  SHFL.BFLY PT, R48, R79, 0x2, 0x1f ;  /* 0x0c401f004f307f89 */ /* 0x000e2200000e0000 */
[----:B------:R-:W-:Y:S01]  /*2d80*/  FADD.FTZ R54, RZ, R54 ;  /* 0x00000036ff367221 */ /* 0x000fe20000010000 */
[----:B------:R-:W-:Y:S01]  /*2d90*/  IMAD.MOV.U32 R16, RZ, RZ, RZ ;  /* 0x000000ffff107224 */ /* 0x000fe200078e00ff */
[----:B------:R-:W-:Y:S01]  /*2da0*/  CS2R R62, SRZ ;  /* 0x00000000003e7805 */ /* 0x000fe2000001ff00 */
[----:B------:R-:W1:Y:S01]  /*2db0*/  SHFL.BFLY PT, R14, R0, 0x2, 0x1f ;  /* 0x0c401f00000e7f89 */ /* 0x000e6200000e0000 */
[----:B------:R-:W-:Y:S01]  /*2dc0*/  IMAD.MOV.U32 R82, RZ, RZ, RZ ;  /* 0x000000ffff527224 */ /* 0x000fe200078e00ff */
[----:B------:R-:W-:-:S02]  /*2dd0*/  CS2R R64, SRZ ;  /* 0x0000000000407805 */ /* 0x000fc4000001ff00 */
[----:B------:R-:W-:Y:S01]  /*2de0*/  CS2R R66, SRZ ;  /* 0x0000000000427805 */ /* 0x000fe2000001ff00 */
[----:B------:R-:W2:Y:S01]  /*2df0*/  SHFL.BFLY PT, R5, R4, 0x2, 0x1f ;  /* 0x0c401f0004057f89 */ /* 0x000ea200000e0000 */
[----:B------:R-:W-:Y:S01]  /*2e00*/  FADD.FTZ R82, RZ, R82 ;  /* 0x00000052ff527221 */ /* 0x000fe20000010000 */
[----:B------:R-:W-:Y:S01]  /*2e10*/  FADD.FTZ R63, RZ, R63 ;  /* 0x0000003fff3f7221 */ /* 0x000fe20000010000 */
[----:B------:R-:W-:Y:S01]  /*2e20*/  CS2R R58, SRZ ;  /* 0x00000000003a7805 */ /* 0x000fe2000001ff00 */
[----:B------:R-:W3:Y:S01]  /*2e30*/  SHFL.BFLY PT, R3, R2, 0x2, 0x1f ;  /* 0x0c401f0002037f89 */ /* 0x000ee200000e0000 */
[----:B------:R-:W-:Y:S01]  /*2e40*/  FADD.FTZ R64, RZ, R64 ;  /* 0x00000040ff407221 */ /* 0x000fe20000010000 */
[----:B------:R-:W-:Y:S01]  /*2e50*/  FADD.FTZ R66, RZ, R66 ;  /* 0x00000042ff427221 */ /* 0x000fe20000010000 */
[----:B------:R-:W-:Y:S01]  /*2e60*/  MOV R18, RZ ;  /* 0x000000ff00127202 */ /* 0x000fe20000000f00 */
[----:B------:R-:W4:Y:S01]  /*2e70*/  SHFL.BFLY PT, R71, R54, 0x2, 0x1f ;  /* 0x0c401f0036477f89 */ /* 0x000f2200000e0000 */
[----:B------:R-:W-:Y:S01]  /*2e80*/  FADD.FTZ R59, RZ, R59 ;  /* 0x0000003bff3b7221 */ /* 0x000fe20000010000 */
[----:B------:R-:W-:-:S02]  /*2e90*/  IMAD.MOV.U32 R28, RZ, RZ, RZ ;  /* 0x000000ffff1c7224 */ /* 0x000fc400078e00ff */
[----:B------:R-:W-:Y:S01]  /*2ea0*/  FADD.FTZ R67, RZ, R67 ;  /* 0x00000043ff437221 */ /* 0x000fe20000010000 */
[----:B------:R-:W5:Y:S01]  /*2eb0*/  SHFL.BFLY PT, R76, R63, 0x2, 0x1f ;  /* 0x0c401f003f4c7f89 */ /* 0x000f6200000e0000 */
[----:B------:R-:W-:Y:S01]  /*2ec0*/  CS2R R56, SRZ ;  /* 0x0000000000387805 */ /* 0x000fe2000001ff00 */
[----:B------:R-:W-:Y:S01]  /*2ed0*/  FADD.FTZ R28, RZ, R28 ;  /* 0x0000001cff1c7221 */ /* 0x000fe20000010000 */
[----:B------:R-:W-:Y:S01]  /*2ee0*/  CS2R R60, SRZ ;  /* 0x00000000003c7805 */ /* 0x000fe2000001ff00 */
[----:B0-----:R-:W-:Y:S01]  /*2ef0*/  FADD.FTZ R79, R79, R48 ;  /* 0x000000304f4f7221 */ /* 0x001fe20000010000 */
[----:B------:R-:W-:Y:S01]  /*2f00*/  HFMA2.MMA R48, -RZ, RZ, 0, 0 ;  /* 0x00000000ff307435 */ /* 0x000fe200000001ff */
[----:B------:R-:W-:Y:S01]  /*2f10*/  SHFL.BFLY PT, R70, R67, 0x2, 0x1f ;  /* 0x0c401f0043467f89 */ /* 0x000fe200000e0000 */
[----:B------:R-:W-:Y:S01]  /*2f20*/  FADD.FTZ R56, RZ, R56 ;  /* 0x00000038ff387221 */ /* 0x000fe20000010000 */
[----:B-1----:R-:W-:Y:S01]  /*2f30*/  FADD.FTZ R88, R0, R14 ;  /* 0x0000000e00587221 */ /* 0x002fe20000010000 */
[----:B------:R-:W-:Y:S01]  /*2f40*/  MOV R14, RZ ;  /* 0x000000ff000e7202 */ /* 0x000fe20000000f00 */
[----:B------:R-:W0:Y:S01]  /*2f50*/  SHFL.BFLY PT, R33, R28, 0x2, 0x1f ;  /* 0x0c401f001c217f89 */ /* 0x000e2200000e0000 */
[----:B------:R-:W-:Y:S01]  /*2f60*/  HFMA2.MMA R22, -RZ, RZ, 0, 0 ;  /* 0x00000000ff167435 */ /* 0x000fe200000001ff */
[----:B--2---:R-:W-:Y:S01]  /*2f70*/  FADD.FTZ R84, R4, R5 ;  /* 0x0000000504547221 */ /* 0x004fe20000010000 */
[----:B------:R-:W-:Y:S01]  /*2f80*/  FADD.FTZ R4, RZ, R6 ;  /* 0x00000006ff047221 */ /* 0x000fe20000010000 */
[----:B------:R-:W-:Y:S01]  /*2f90*/  FADD.FTZ R44, RZ, R14 ;  /* 0x0000000eff2c7221 */ /* 0x000fe20000010000 */
[----:B------:R-:W-:Y:S01]  /*2fa0*/  FADD.FTZ R6, RZ, R8 ;  /* 0x00000008ff067221 */ /* 0x000fe20000010000 */
[----:B---3--:R-:W-:Y:S01]  /*2fb0*/  FADD.FTZ R86, R2, R3 ;  /* 0x0000000302567221 */ /* 0x008fe20000010000 */
[----:B------:R-:W-:Y:S01]  /*2fc0*/  FADD.FTZ R8, RZ, R10 ;  /* 0x0000000aff087221 */ /* 0x000fe20000010000 */
[----:B------:R-:W-:Y:S01]  /*2fd0*/  HFMA2.MMA R3, -RZ, RZ, 0, 0 ;  /* 0x00000000ff037435 */ /* 0x000fe200000001ff */
[----:B------:R-:W1:Y:S01]  /*2fe0*/  SHFL.BFLY PT, R14, R44, 0x2, 0x1f ;  /* 0x0c401f002c0e7f89 */ /* 0x000e6200000e0000 */
[----:B------:R-:W-:Y:S01]  /*2ff0*/  FADD.FTZ R10, RZ, R16 ;  /* 0x00000010ff0a7221 */ /* 0x000fe20000010000 */
[----:B------:R-:W-:Y:S01]  /*3000*/  FADD.FTZ R48, RZ, R48 ;  /* 0x00000030ff307221 */ /* 0x000fe20000010000 */
[----:B------:R-:W-:-:S02]  /*3010*/  IMAD.MOV.U32 R5, RZ, RZ, RZ ;  /* 0x000000ffff057224 */ /* 0x000fc400078e00ff */
[----:B----4-:R-:W-:Y:S01]  /*3020*/  FADD.FTZ R54, R54, R71 ;  /* 0x0000004736367221 */ /* 0x010fe20000010000 */
[----:B------:R-:W2:Y:S01]  /*3030*/  SHFL.BFLY PT, R17, R6, 0x2, 0x1f ;  /* 0x0c401f0006117f89 */ /* 0x000ea200000e0000 */
[----:B-----5:R-:W-:Y:S01]  /*3040*/  FADD.FTZ R63, R63, R76 ;  /* 0x0000004c3f3f7221 */ /* 0x020fe20000010000 */
[----:B------:R-:W-:Y:S01]  /*3050*/  FADD.FTZ R2, RZ, R5 ;  /* 0x00000005ff027221 */ /* 0x000fe20000010000 */
[----:B------:R-:W-:Y:S01]  /*3060*/  MOV R76, RZ ;  /* 0x000000ff004c7202 */ /* 0x000fe20000000f00 */
[----:B------:R-:W3:Y:S01]  /*3070*/  SHFL.BFLY PT, R21, R10, 0x2, 0x1f ;  /* 0x0c401f000a157f89 */ /* 0x000ee200000e0000 */
[----:B------:R-:W-:Y:S01]  /*3080*/  FADD.FTZ R0, RZ, R3 ;  /* 0x00000003ff007221 */ /* 0x000fe20000010000 */
[----:B------:R-:W-:Y:S01]  /*3090*/  FADD.FTZ R16, RZ, R18 ;  /* 0x00000012ff107221 */ /* 0x000fe20000010000 */
[----:B------:R-:W-:Y:S01]  /*30a0*/  FADD.FTZ R61, RZ, R61 ;  /* 0x0000003dff3d7221 */ /* 0x000fe20000010000 */
[----:B------:R-:W4:Y:S01]  /*30b0*/  SHFL.BFLY PT, R91, R48, 0x2, 0x1f ;  /* 0x0c401f00305b7f89 */ /* 0x000f2200000e0000 */
[----:B------:R-:W-:Y:S01]  /*30c0*/  FADD.FTZ R76, RZ, R76 ;  /* 0x0000004cff4c7221 */ /* 0x000fe20000010000 */
[----:B0-----:R-:W-:Y:S01]  /*30d0*/  FADD.FTZ R28, R28, R33 ;  /* 0x000000211c1c7221 */ /* 0x001fe20000010000 */
[----:B------:R-:W-:Y:S01]  /*30e0*/  IMAD.MOV.U32 R20, RZ, RZ, RZ ;  /* 0x000000ffff147224 */ /* 0x000fe200078e00ff */
[----:B------:R-:W0:Y:S01]  /*30f0*/  SHFL.BFLY PT, R3, R82, 0x2, 0x1f ;  /* 0x0c401f0052037f89 */ /* 0x000e2200000e0000 */
[----:B------:R-:W-:Y:S01]  /*3100*/  FADD.FTZ R67, R67, R70 ;  /* 0x0000004643437221 */ /* 0x000fe20000010000 */
[----:B------:R-:W-:Y:S01]  /*3110*/  IMAD.MOV.U32 R24, RZ, RZ, RZ ;  /* 0x000000ffff187224 */ /* 0x000fe200078e00ff */
[----:B------:R-:W-:Y:S01]  /*3120*/  MOV R26, RZ ;  /* 0x000000ff001a7202 */ /* 0x000fe20000000f00 */
[----:B------:R-:W5:Y:S01]  /*3130*/  SHFL.BFLY PT, R7, R2, 0x2, 0x1f ;  /* 0x0c401f0002077f89 */ /* 0x000f6200000e0000 */
[----:B------:R-:W-:Y:S01]  /*3140*/  CS2R R30, SRZ ;  /* 0x00000000001e7805 */ /* 0x000fe2000001ff00 */
[----:B------:R-:W-:Y:S01]  /*3150*/  HFMA2.MMA R70, -RZ, RZ, 0, 0 ;  /* 0x00000000ff467435 */ /* 0x000fe200000001ff */
[----:B-1----:R-:W-:Y:S01]  /*3160*/  FADD.FTZ R44, R44, R14 ;  /* 0x0000000e2c2c7221 */ /* 0x002fe20000010000 */
[----:B------:R-:W-:Y:S01]  /*3170*/  MOV R14, RZ ;  /* 0x000000ff000e7202 */ /* 0x000fe20000000f00 */
[----:B------:R-:W1:Y:S01]  /*3180*/  SHFL.BFLY PT, R5, R0, 0x2, 0x1f ;  /* 0x0c401f0000057f89 */ /* 0x000e6200000e0000 */
[----:B------:R-:W-:Y:S01]  /*3190*/  FADD.FTZ R18, RZ, R20 ;  /* 0x00000014ff127221 */ /* 0x000fe20000010000 */
[----:B------:R-:W-:Y:S01]  /*31a0*/  FADD.FTZ R20, RZ, R22 ;  /* 0x00000016ff147221 */ /* 0x000fe20000010000 */
[----:B--2---:R-:W-:Y:S01]  /*31b0*/  FADD.FTZ R6, R6, R17 ;  /* 0x0000001106067221 */ /* 0x004fe20000010000 */
[----:B------:R-:W-:Y:S01]  /*31c0*/  FADD.FTZ R68, RZ, R14 ;  /* 0x0000000eff447221 */ /* 0x000fe20000010000 */
[----:B------:R-:W2:Y:S01]  /*31d0*/  SHFL.BFLY PT, R17, R59, 0x2, 0x1f ;  /* 0x0c401f003b117f89 */ /* 0x000ea200000e0000 */
[----:B------:R-:W-:Y:S01]  /*31e0*/  FADD.FTZ R22, RZ, R24 ;  /* 0x00000018ff167221 */ /* 0x000fe20000010000 */
[----:B---3--:R-:W-:Y:S01]  /*31f0*/  FADD.FTZ R10, R10, R21 ;  /* 0x000000150a0a7221 */ /* 0x008fe20000010000 */
[----:B------:R-:W-:Y:S01]  /*3200*/  FADD.FTZ R24, RZ, R26 ;  /* 0x0000001aff187221 */ /* 0x000fe20000010000 */
[----:B------:R-:W3:Y:S01]  /*3210*/  SHFL.BFLY PT, R14, R68, 0x2, 0x1f ;  /* 0x0c401f00440e7f89 */ /* 0x000ee200000e0000 */
[----:B------:R-:W-:Y:S01]  /*3220*/  FADD.FTZ R58, RZ, R58 ;  /* 0x0000003aff3a7221 */ /* 0x000fe20000010000 */
[----:B----4-:R-:W-:Y:S01]  /*3230*/  FADD.FTZ R48, R48, R91 ;  /* 0x0000005b30307221 */ /* 0x010fe20000010000 */
[----:B------:R-:W-:Y:S01]  /*3240*/  HFMA2.MMA R91, -RZ, RZ, 0, 0 ;  /* 0x00000000ff5b7435 */ /* 0x000fe200000001ff */
[----:B------:R-:W4:Y:S01]  /*3250*/  SHFL.BFLY PT, R21, R64, 0x2, 0x1f ;  /* 0x0c401f0040157f89 */ /* 0x000f2200000e0000 */
[----:B------:R-:W-:Y:S01]  /*3260*/  FADD.FTZ R26, RZ, R31 ;  /* 0x0000001fff1a7221 */ /* 0x000fe20000010000 */
[----:B0-----:R-:W-:Y:S01]  /*3270*/  FADD.FTZ R82, R82, R3 ;  /* 0x0000000352527221 */ /* 0x001fe20000010000 */
[----:B------:R-:W-:Y:S01]  /*3280*/  FADD.FTZ R70, RZ, R70 ;  /* 0x00000046ff467221 */ /* 0x000fe20000010000 */
[----:B------:R-:W0:Y:S01]  /*3290*/  SHFL.BFLY PT, R3, R66, 0x2, 0x1f ;  /* 0x0c401f0042037f89 */ /* 0x000e2200000e0000 */
[----:B------:R-:W-:Y:S01]  /*32a0*/  CS2R R52, SRZ ;  /* 0x0000000000347805 */ /* 0x000fe2000001ff00 */
[----:B-----5:R-:W-:Y:S01]  /*32b0*/  FADD.FTZ R2, R2, R7 ;  /* 0x0000000702027221 */ /* 0x020fe20000010000 */
[----:B------:R-:W-:Y:S01]  /*32c0*/  IMAD.MOV.U32 R69, RZ, RZ, RZ ;  /* 0x000000ffff457224 */ /* 0x000fe200078e00ff */
[----:B------:R-:W5:Y:S01]  /*32d0*/  SHFL.BFLY PT, R23, R16, 0x2, 0x1f ;  /* 0x0c401f0010177f89 */ /* 0x000f6200000e0000 */
[----:B------:R-:W-:Y:S01]  /*32e0*/  FADD.FTZ R91, RZ, R91 ;  /* 0x0000005bff5b7221 */ /* 0x000fe20000010000 */
[----:B------:R-:W-:-:S02]  /*32f0*/  IMAD.MOV.U32 R50, RZ, RZ, RZ ;  /* 0x000000ffff327224 */ /* 0x000fc400078e00ff */
[----:B-1----:R-:W-:Y:S01]  /*3300*/  FADD.FTZ R0, R0, R5 ;  /* 0x0000000500007221 */ /* 0x002fe20000010000 */
[----:B------:R-:W1:Y:S01]  /*3310*/  SHFL.BFLY PT, R19, R8, 0x2, 0x1f ;  /* 0x0c401f0008137f89 */ /* 0x000e6200000e0000 */
[----:B------:R-:W-:Y:S01]  /*3320*/  FADD.FTZ R52, RZ, R52 ;  /* 0x00000034ff347221 */ /* 0x000fe20000010000 */
[----:B------:R-:W-:Y:S01]  /*3330*/  FADD.FTZ R69, RZ, R69 ;  /* 0x00000045ff457221 */ /* 0x000fe20000010000 */
[----:B------:R-:W-:Y:S01]  /*3340*/  FADD.FTZ R50, RZ, R50 ;  /* 0x00000032ff327221 */ /* 0x000fe20000010000 */
[----:B------:R-:W1:Y:S01]  /*3350*/  SHFL.BFLY PT, R5, R2, 0x1, 0x1f ;  /* 0x0c201f0002057f89 */ /* 0x000e6200000e0000 */
[----:B--2---:R-:W-:Y:S01]  /*3360*/  FADD.FTZ R59, R59, R17 ;  /* 0x000000113b3b7221 */ /* 0x004fe20000010000 */
[----:B------:R-:W-:Y:S01]  /*3370*/  FADD.FTZ R65, RZ, R65 ;  /* 0x00000041ff417221 */ /* 0x000fe20000010000 */
[----:B------:R-:W-:Y:S01]  /*3380*/  FADD.FTZ R53, RZ, R53 ;  /* 0x00000035ff357221 */ /* 0x000fe20000010000 */
[----:B---3--:R-:W-:Y:S01]  /*3390*/  FADD.FTZ R68, R68, R14 ;  /* 0x0000000e44447221 */ /* 0x008fe20000010000 */
[----:B------:R-:W-:Y:S01]  /*33a0*/  IMAD.MOV.U32 R14, RZ, RZ, RZ ;  /* 0x000000ffff0e7224 */ /* 0x000fe200078e00ff */
[----:B------:R-:W2:Y:S01]  /*33b0*/  SHFL.BFLY PT, R9, R4, 0x2, 0x1f ;  /* 0x0c401f0004097f89 */ /* 0x000ea200000e0000 */
[----:B------:R-:W-:Y:S01]  /*33c0*/  FADD.FTZ R62, RZ, R62 ;  /* 0x0000003eff3e7221 */ /* 0x000fe20000010000 */
[----:B----4-:R-:W-:Y:S01]  /*33d0*/  FADD.FTZ R64, R64, R21 ;  /* 0x0000001540407221 */ /* 0x010fe20000010000 */
[----:B------:R-:W-:Y:S01]  /*33e0*/  FADD.FTZ R71, RZ, R14 ;  /* 0x0000000eff477221 */ /* 0x000fe20000010000 */
[----:B------:R-:W3:Y:S01]  /*33f0*/  SHFL.BFLY PT, R21, R76, 0x2, 0x1f ;  /* 0x0c401f004c157f89 */ /* 0x000ee200000e0000 */
[----:B------:R-:W-:Y:S01]  /*3400*/  FADD.FTZ R60, RZ, R60 ;  /* 0x0000003cff3c7221 */ /* 0x000fe20000010000 */
[----:B0-----:R-:W-:Y:S01]  /*3410*/  FADD.FTZ R66, R66, R3 ;  /* 0x0000000342427221 */ /* 0x001fe20000010000 */
[----:B------:R-:W-:Y:S01]  /*3420*/  IMAD.MOV.U32 R3, RZ, RZ, RZ ;  /* 0x000000ffff037224 */ /* 0x000fe200078e00ff */
[----:B------:R-:W0:Y:S01]  /*3430*/  SHFL.BFLY PT, R14, R71, 0x2, 0x1f ;  /* 0x0c401f00470e7f89 */ /* 0x000e2200000e0000 */
[----:B------:R-:W-:Y:S01]  /*3440*/  FADD.FTZ R57, RZ, R57 ;  /* 0x00000039ff397221 */ /* 0x000fe20000010000 */
[----:B-----5:R-:W-:Y:S01]  /*3450*/  FADD.FTZ R16, R16, R23 ;  /* 0x0000001710107221 */ /* 0x020fe20000010000 */
[----:B------:R-:W-:Y:S01]  /*3460*/  FADD.FTZ R3, RZ, R3 ;  /* 0x00000003ff037221 */ /* 0x000fe20000010000 */
[----:B------:R-:W4:Y:S01]  /*3470*/  SHFL.BFLY PT, R7, R56, 0x2, 0x1f ;  /* 0x0c401f0038077f89 */ /* 0x000f2200000e0000 */
[----:B------:R-:W-:-:S02]  /*3480*/  IMAD.MOV.U32 R34, RZ, RZ, RZ ;  /* 0x000000ffff227224 */ /* 0x000fc400078e00ff */
[----:B-1----:R-:W-:Y:S01]  /*3490*/  FADD.FTZ R8, R8, R19 ;  /* 0x0000001308087221 */ /* 0x002fe20000010000 */
[----:B------:R-:W-:Y:S01]  /*34a0*/  FADD.FTZ R55, RZ, R55 ;  /* 0x00000037ff377221 */ /* 0x000fe20000010000 */
[----:B------:R-:W1:Y:S01]  /*34b0*/  SHFL.BFLY PT, R17, R3, 0x2, 0x1f ;  /* 0x0c401f0003117f89 */ /* 0x000e6200000e0000 */
[----:B------:R-:W-:Y:S01]  /*34c0*/  FADD.FTZ R34, RZ, R34 ;  /* 0x00000022ff227221 */ /* 0x000fe20000010000 */
[----:B------:R-:W-:Y:S01]  /*34d0*/  FADD.FTZ R5, R2, R5 ;  /* 0x0000000502057221 */ /* 0x000fe20000010000 */
[----:B------:R-:W-:Y:S01]  /*34e0*/  HFMA2.MMA R32, -RZ, RZ, 0, 0 ;  /* 0x00000000ff207435 */ /* 0x000fe200000001ff */
[----:B------:R-:W5:Y:S01]  /*34f0*/  SHFL.BFLY PT, R92, R61, 0x2, 0x1f ;  /* 0x0c401f003d5c7f89 */ /* 0x000f6200000e0000 */
[----:B------:R-:W-:Y:S01]  /*3500*/  MOV R81, RZ ;  /* 0x000000ff00517202 */ /* 0x000fe20000000f00 */
[----:B------:R-:W-:Y:S01]  /*3510*/  HFMA2.MMA R40, -RZ, RZ, 0, 0 ;  /* 0x00000000ff287435 */ /* 0x000fe200000001ff */
[----:B------:R-:W-:Y:S01]  /*3520*/  FADD.FTZ R30, RZ, R30 ;  /* 0x0000001eff1e7221 */ /* 0x000fe20000010000 */
[----:B------:R-:W5:Y:S01]  /*3530*/  SHFL.BFLY PT, R33, R28, 0x1, 0x1f ;  /* 0x0c201f001c217f89 */ /* 0x000f6200000e0000 */
[----:B--2---:R-:W-:Y:S01]  /*3540*/  FADD.FTZ R4, R4, R9 ;  /* 0x0000000904047221 */ /* 0x004fe20000010000 */
[----:B------:R-:W-:Y:S01]  /*3550*/  FADD.FTZ R81, RZ, R81 ;  /* 0x00000051ff517221 */ /* 0x000fe20000010000 */
[----:B------:R-:W-:-:S02]  /*3560*/  IMAD.MOV.U32 R42, RZ, RZ, RZ ;  /* 0x000000ffff2a7224 */ /* 0x000fc400078e00ff */
[----:B---3--:R-:W-:Y:S01]  /*3570*/  FADD.FTZ R76, R76, R21 ;  /* 0x000000154c4c7221 */ /* 0x008fe20000010000 */
[----:B------:R-:W2:Y:S01]  /*3580*/  SHFL.BFLY PT, R9, R58, 0x2, 0x1f ;  /* 0x0c401f003a097f89 */ /* 0x000ea200000e0000 */
[----:B------:R-:W-:Y:S01]  /*3590*/  FADD.FTZ R32, RZ, R32 ;  /* 0x00000020ff207221 */ /* 0x000fe20000010000 */
[----:B------:R-:W-:Y:S01]  /*35a0*/  FADD.FTZ R42, RZ, R42 ;  /* 0x0000002aff2a7221 */ /* 0x000fe20000010000 */
[----:B0-----:R-:W-:Y:S01]  /*35b0*/  FADD.FTZ R71, R71, R14 ;  /* 0x0000000e47477221 */ /* 0x001fe20000010000 */
[----:B------:R-:W0:Y:S01]  /*35c0*/  SHFL.BFLY PT, R21, R16, 0x1, 0x1f ;  /* 0x0c201f0010157f89 */ /* 0x000e2200000e0000 */
[----:B------:R-:W-:Y:S01]  /*35d0*/  FADD.FTZ R40, RZ, R40 ;  /* 0x00000028ff287221 */ /* 0x000fe20000010000 */
[----:B------:R-:W-:Y:S01]  /*35e0*/  MOV R36, RZ ;  /* 0x000000ff00247202 */ /* 0x000fe20000000f00 */
[----:B----4-:R-:W-:Y:S01]  /*35f0*/  FADD.FTZ R56, R56, R7 ;  /* 0x0000000738387221 */ /* 0x010fe20000010000 */
[----:B------:R-:W3:Y:S01]  /*3600*/  SHFL.BFLY PT, R14, R91, 0x2, 0x1f ;  /* 0x0c401f005b0e7f89 */ /* 0x000ee200000e0000 */
[----:B------:R-:W-:-:S02]  /*3610*/  IMAD.MOV.U32 R38, RZ, RZ, RZ ;  /* 0x000000ffff267224 */ /* 0x000fc400078e00ff */
[----:B-1----:R-:W-:Y:S01]  /*3620*/  FADD.FTZ R13, R3, R17 ;  /* 0x00000011030d7221 */ /* 0x002fe20000010000 */
[----:B------:R-:W1:Y:S01]  /*3630*/  SHFL.BFLY PT, R27, R22, 0x2, 0x1f ;  /* 0x0c401f00161b7f89 */ /* 0x000e6200000e0000 */
[----:B------:R-:W-:Y:S01]  /*3640*/  FADD.FTZ R36, RZ, R36 ;  /* 0x00000024ff247221 */ /* 0x000fe20000010000 */
[----:B------:R-:W-:Y:S01]  /*3650*/  FADD.FTZ R38, RZ, R38 ;  /* 0x00000026ff267221 */ /* 0x000fe20000010000 */
[----:B-----5:R-:W-:Y:S01]  /*3660*/  FADD.FTZ R61, R61, R92 ;  /* 0x0000005c3d3d7221 */ /* 0x020fe20000010000 */
[----:B------:R-:W4:Y:S01]  /*3670*/  SHFL.BFLY PT, R31, R26, 0x2, 0x1f ;  /* 0x0c401f001a1f7f89 */ /* 0x000f2200000e0000 */
[----:B------:R-:W-:Y:S01]  /*3680*/  CS2R R92, SRZ ;  /* 0x00000000005c7805 */ /* 0x000fe2000001ff00 */
[----:B------:R-:W-:Y:S02]  /*3690*/  FADD.FTZ R28, R28, R33 ;  /* 0x000000211c1c7221 */ /* 0x000fe40000010000 */
[----:B------:R-:W5:Y:S03]  /*36a0*/  SHFL.BFLY PT, R17, R8, 0x1, 0x1f ;  /* 0x0c201f0008117f89 */ /* 0x000f6600000e0000 */
[----:B------:R-:W-:Y:S01]  /*36b0*/  FADD.FTZ R93, RZ, R93 ;  /* 0x0000005dff5d7221 */ /* 0x000fe20000010000 */
[----:B------:R-:W5:Y:S01]  /*36c0*/  SHFL.BFLY PT, R7, R70, 0x2, 0x1f ;  /* 0x0c401f0046077f89 */ /* 0x000f6200000e0000 */
[----:B--2---:R-:W-:Y:S01]  /*36d0*/  FADD.FTZ R58, R58, R9 ;  /* 0x000000093a3a7221 */ /* 0x004fe20000010000 */
[----:B------:R-:W-:-:S02]  /*36e0*/  FADD.FTZ R92, RZ, R92 ;  /* 0x0000005cff5c7221 */ /* 0x000fc40000010000 */
[----:B------:R-:W2:Y:S01]  /*36f0*/  SHFL.BFLY PT, R3, R0, 0x1, 0x1f ;  /* 0x0c201f0000037f89 */ /* 0x000ea200000e0000 */
[----:B0-----:R-:W-:Y:S01]  /*3700*/  FADD.FTZ R16, R16, R21 ;  /* 0x0000001510107221 */ /* 0x001fe20000010000 */
[----:B---3--:R-:W-:Y:S01]  /*3710*/  FADD.FTZ R91, R91, R14 ;  /* 0x0000000e5b5b7221 */ /* 0x008fe20000010000 */
[----:B------:R-:W-:Y:S01]  /*3720*/  IMAD.MOV.U32 R14, RZ, RZ, RZ ;  /* 0x000000ffff0e7224 */ /* 0x000fe200078e00ff */
[----:B------:R-:W0:Y:S01]  /*3730*/  SHFL.BFLY PT, R73, R52, 0x2, 0x1f ;  /* 0x0c401f0034497f89 */ /* 0x000e2200000e0000 */
[----:B-1----:R-:W-:Y:S02]  /*3740*/  FADD.FTZ R22, R22, R27 ;  /* 0x0000001b16167221 */ /* 0x002fe40000010000 */
[----:B------:R-:W-:Y:S01]  /*3750*/  FADD.FTZ R2, RZ, R14 ;  /* 0x0000000eff027221 */ /* 0x000fe20000010000 */
[----:B------:R-:W1:Y:S01]  /*3760*/  SHFL.BFLY PT, R72, R69, 0x2, 0x1f ;  /* 0x0c401f0045487f89 */ /* 0x000e6200000e0000 */
[----:B----4-:R-:W-:-:S03]  /*3770*/  FADD.FTZ R26, R26, R31 ;  /* 0x0000001f1a1a7221 */ /* 0x010fc60000010000 */
[----:B------:R-:W3:Y:S01]  /*3780*/  SHFL.BFLY PT, R14, R2, 0x2, 0x1f ;  /* 0x0c401f00020e7f89 */ /* 0x000ee200000e0000 */
[----:B-----5:R-:W-:-:S03]  /*3790*/  FADD.FTZ R8, R8, R17 ;  /* 0x0000001108087221 */ /* 0x020fc60000010000 */
[----:B------:R-:W4:Y:S01]  /*37a0*/  SHFL.BFLY PT, R75, R50, 0x2, 0x1f ;  /* 0x0c401f00324b7f89 */ /* 0x000f2200000e0000 */
[----:B------:R-:W-:-:S03]  /*37b0*/  FADD.FTZ R70, R70, R7 ;  /* 0x0000000746467221 */ /* 0x000fc60000010000 */
[----:B------:R-:W5:Y:S01]  /*37c0*/  SHFL.BFLY PT, R74, R65, 0x2, 0x1f ;  /* 0x0c401f00414a7f89 */ /* 0x000f6200000e0000 */
[----:B--2---:R-:W-:-:S03]  /*37d0*/  FADD.FTZ R0, R0, R3 ;  /* 0x0000000300007221 */ /* 0x004fc60000010000 */
[----:B------:R-:W2:Y:S04]  /*37e0*/  SHFL.BFLY PT, R96, R53, 0x2, 0x1f ;  /* 0x0c401f0035607f89 */ /* 0x000ea800000e0000 */
[----:B------:R-:W2:Y:S01]  /*37f0*/  SHFL.BFLY PT, R25, R20, 0x2, 0x1f ;  /* 0x0c401f0014197f89 */ /* 0x000ea200000e0000 */
[----:B0-----:R-:W-:-:S03]  /*3800*/  FADD.FTZ R52, R52, R73 ;  /* 0x0000004934347221 */ /* 0x001fc60000010000 */
[----:B------:R-:W0:Y:S01]  /*3810*/  SHFL.BFLY PT, R29, R24, 0x2, 0x1f ;  /* 0x0c401f00181d7f89 */ /* 0x000e2200000e0000 */
[----:B-1----:R-:W-:Y:S01]  /*3820*/  FADD.FTZ R69, R69, R72 ;  /* 0x0000004845457221 */ /* 0x002fe20000010000 */
[----:B------:R-:W-:Y:S01]  /*3830*/  CS2R R72, SRZ ;  /* 0x0000000000487805 */ /* 0x000fe2000001ff00 */
[----:B---3--:R-:W-:Y:S01]  /*3840*/  FADD.FTZ R21, R2, R14 ;  /* 0x0000000e02157221 */ /* 0x008fe20000010000 */
[----:B------:R-:W-:Y:S01]  /*3850*/  MOV R14, RZ ;  /* 0x000000ff000e7202 */ /* 0x000fe20000000f00 */
[----:B------:R-:W1:Y:S01]  /*3860*/  SHFL.BFLY PT, R9, R93, 0x2, 0x1f ;  /* 0x0c401f005d097f89 */ /* 0x000e6200000e0000 */
[----:B----4-:R-:W-:Y:S02]  /*3870*/  FADD.FTZ R50, R50, R75 ;  /* 0x0000004b32327221 */ /* 0x010fe40000010000 */
[----:B------:R-:W-:Y:S01]  /*3880*/  FADD.FTZ R72, RZ, R72 ;  /* 0x00000048ff487221 */ /* 0x000fe20000010000 */
[----:B------:R-:W-:Y:S01]  /*3890*/  FADD.FTZ R33, RZ, R14 ;  /* 0x0000000eff217221 */ /* 0x000fe20000010000 */
[----:B------:R-:W3:Y:S01]  /*38a0*/  SHFL.BFLY PT, R27, R62, 0x2, 0x1f ;  /* 0x0c401f003e1b7f89 */ /* 0x000ee200000e0000 */
[----:B-----5:R-:W-:Y:S01]  /*38b0*/  FADD.FTZ R65, R65, R74 ;  /* 0x0000004a41417221 */ /* 0x020fe20000010000 */
[----:B------:R-:W-:Y:S01]  /*38c0*/  CS2R R74, SRZ ;  /* 0x00000000004a7805 */ /* 0x000fe2000001ff00 */
[----:B------:R-:W-:Y:S01]  /*38d0*/  FADD.FTZ R73, RZ, R73 ;  /* 0x00000049ff497221 */ /* 0x000fe20000010000 */
[----:B------:R-:W4:Y:S01]  /*38e0*/  SHFL.BFLY PT, R14, R33, 0x2, 0x1f ;  /* 0x0c401f00210e7f89 */ /* 0x000f2200000e0000 */
[----:B--2---:R-:W-:-:S03]  /*38f0*/  FADD.FTZ R53, R53, R96 ;  /* 0x0000006035357221 */ /* 0x004fc60000010000 */
[----:B------:R-:W2:Y:S01]  /*3900*/  SHFL.BFLY PT, R17, R59, 0x1, 0x1f ;  /* 0x0c201f003b117f89 */ /* 0x000ea200000e0000 */
[----:B------:R-:W-:Y:S01]  /*3910*/  FADD.FTZ R20, R20, R25 ;  /* 0x0000001914147221 */ /* 0x000fe20000010000 */
[----:B------:R-:W-:Y:S01]  /*3920*/  FADD.FTZ R75, RZ, R75 ;  /* 0x0000004bff4b7221 */ /* 0x000fe20000010000 */
[----:B------:R-:W-:Y:S01]  /*3930*/  FADD.FTZ R74, RZ, R74 ;  /* 0x0000004aff4a7221 */ /* 0x000fe20000010000 */
[----:B------:R-:W5:Y:S01]  /*3940*/  SHFL.BFLY PT, R23, R60, 0x2, 0x1f ;  /* 0x0c401f003c177f89 */ /* 0x000f6200000e0000 */
[----:B0-----:R-:W-:-:S03]  /*3950*/  FADD.FTZ R24, R24, R29 ;  /* 0x0000001d18187221 */ /* 0x001fc60000010000 */
[----:B------:R-:W0:Y:S01]  /*3960*/  SHFL.BFLY PT, R7, R92, 0x2, 0x1f ;  /* 0x0c401f005c077f89 */ /* 0x000e2200000e0000 */
[----:B-1----:R-:W-:-:S03]  /*3970*/  FADD.FTZ R93, R93, R9 ;  /* 0x000000095d5d7221 */ /* 0x002fc60000010000 */
[----:B------:R-:W1:Y:S04]  /*3980*/  SHFL.BFLY PT, R31, R26, 0x1, 0x1f ;  /* 0x0c201f001a1f7f89 */ /* 0x000e6800000e0000 */
[----:B------:R-:W1:Y:S01]  /*3990*/  SHFL.BFLY PT, R3, R54, 0x1, 0x1f ;  /* 0x0c201f0036037f89 */ /* 0x000e6200000e0000 */
[----:B---3--:R-:W-:Y:S01]  /*39a0*/  FADD.FTZ R62, R62, R27 ;  /* 0x0000001b3e3e7221 */ /* 0x008fe20000010000 */
[----:B----4-:R-:W-:Y:S01]  /*39b0*/  FADD.FTZ R33, R33, R14 ;  /* 0x0000000e21217221 */ /* 0x010fe20000010000 */
[----:B------:R-:W-:Y:S01]  /*39c0*/  IMAD.MOV.U32 R14, RZ, RZ, RZ ;  /* 0x000000ffff0e7224 */ /* 0x000fe200078e00ff */
[----:B------:R-:W3:Y:S01]  /*39d0*/  SHFL.BFLY PT, R25, R57, 0x2, 0x1f ;  /* 0x0c401f0039197f89 */ /* 0x000ee200000e0000 */
[----:B--2---:R-:W-:Y:S02]  /*39e0*/  FADD.FTZ R59, R59, R17 ;  /* 0x000000113b3b7221 */ /* 0x004fe40000010000 */
[----:B------:R-:W-:Y:S01]  /*39f0*/  FADD.FTZ R17, RZ, R14 ;  /* 0x0000000eff117221 */ /* 0x000fe20000010000 */
[----:B------:R-:W2:Y:S01]  /*3a00*/  SHFL.BFLY PT, R29, R72, 0x2, 0x1f ;  /* 0x0c401f00481d7f89 */ /* 0x000ea200000e0000 */
[----:B-----5:R-:W-:-:S03]  /*3a10*/  FADD.FTZ R60, R60, R23 ;  /* 0x000000173c3c7221 */ /* 0x020fc60000010000 */
[----:B------:R-:W4:Y:S01]  /*3a20*/  SHFL.BFLY PT, R2, R53, 0x1, 0x1f ;  /* 0x0c201f0035027f89 */ /* 0x000f2200000e0000 */
[----:B0-----:R-:W-:-:S03]  /*3a30*/  FADD.FTZ R92, R92, R7 ;  /* 0x000000075c5c7221 */ /* 0x001fc60000010000 */
[----:B------:R-:W0:Y:S01]  /*3a40*/  SHFL.BFLY PT, R49, R18, 0x2, 0x1f ;  /* 0x0c401f0012317f89 */ /* 0x000e2200000e0000 */
[----:B-1----:R-:W-:-:S03]  /*3a50*/  FADD.FTZ R26, R26, R31 ;  /* 0x0000001f1a1a7221 */ /* 0x002fc60000010000 */
[----:B------:R-:W1:Y:S01]  /*3a60*/  SHFL.BFLY PT, R9, R6, 0x1, 0x1f ;  /* 0x0c201f0006097f89 */ /* 0x000e6200000e0000 */
[----:B------:R-:W-:-:S03]  /*3a70*/  FADD.FTZ R54, R54, R3 ;  /* 0x0000000336367221 */ /* 0x000fc60000010000 */
[----:B------:R-:W5:Y:S04]  /*3a80*/  SHFL.BFLY PT, R27, R73, 0x2, 0x1f ;  /* 0x0c401f00491b7f89 */ /* 0x000f6800000e0000 */
[----:B------:R-:W5:Y:S01]  /*3a90*/  SHFL.BFLY PT, R23, R75, 0x2, 0x1f ;  /* 0x0c401f004b177f89 */ /* 0x000f6200000e0000 */
[----:B---3--:R-:W-:-:S03]  /*3aa0*/  FADD.FTZ R57, R57, R25 ;  /* 0x0000001939397221 */ /* 0x008fc60000010000 */
[----:B------:R-:W3:Y:S01]  /*3ab0*/  SHFL.BFLY PT, R7, R4, 0x1, 0x1f ;  /* 0x0c201f0004077f89 */ /* 0x000ee200000e0000 */
[----:B--2---:R-:W-:-:S03]  /*3ac0*/  FADD.FTZ R72, R72, R29 ;  /* 0x0000001d48487221 */ /* 0x004fc60000010000 */
[----:B------:R-:W2:Y:S01]  /*3ad0*/  SHFL.BFLY PT, R31, R64, 0x1, 0x1f ;  /* 0x0c201f00401f7f89 */ /* 0x000ea200000e0000 */
[----:B----4-:R-:W-:-:S03]  /*3ae0*/  FADD.FTZ R53, R53, R2 ;  /* 0x0000000235357221 */ /* 0x010fc60000010000 */
[----:B------:R-:W4:Y:S01]  /*3af0*/  SHFL.BFLY PT, R3, R66, 0x1, 0x1f ;  /* 0x0c201f0042037f89 */ /* 0x000f2200000e0000 */
[----:B0-----:R-:W-:-:S03]  /*3b00*/  FADD.FTZ R18, R18, R49 ;  /* 0x0000003112127221 */ /* 0x001fc60000010000 */
[----:B------:R-:W0:Y:S01]  /*3b10*/  SHFL.BFLY PT, R14, R17, 0x2, 0x1f ;  /* 0x0c401f00110e7f89 */ /* 0x000e2200000e0000 */
[----:B-1----:R-:W-:-:S03]  /*3b20*/  FADD.FTZ R6, R6, R9 ;  /* 0x0000000906067221 */ /* 0x002fc60000010000 */
[----:B------:R-:W1:Y:S01]  /*3b30*/  SHFL.BFLY PT, R39, R34, 0x2, 0x1f ;  /* 0x0c401f0022277f89 */ /* 0x000e6200000e0000 */
[----:B-----5:R-:W-:-:S03]  /*3b40*/  FADD.FTZ R73, R73, R27 ;  /* 0x0000001b49497221 */ /* 0x020fc60000010000 */
[----:B------:R-:W5:Y:S01]  /*3b50*/  SHFL.BFLY PT, R25, R74, 0x2, 0x1f ;  /* 0x0c401f004a197f89 */ /* 0x000f6200000e0000 */
[----:B------:R-:W-:-:S03]  /*3b60*/  FADD.FTZ R75, R75, R23 ;  /* 0x000000174b4b7221 */ /* 0x000fc60000010000 */
[----:B------:R-:W5:Y:S01]  /*3b70*/  SHFL.BFLY PT, R29, R24, 0x1, 0x1f ;  /* 0x0c201f00181d7f89 */ /* 0x000f6200000e0000 */
[----:B---3--:R-:W-:-:S03]  /*3b80*/  FADD.FTZ R4, R4, R7 ;  /* 0x0000000704047221 */ /* 0x008fc60000010000 */
[----:B------:R-:W3:Y:S01]  /*3b90*/  SHFL.BFLY PT, R2, R65, 0x1, 0x1f ;  /* 0x0c201f0041027f89 */ /* 0x000ee200000e0000 */
[----:B--2---:R-:W-:-:S03]  /*3ba0*/  FADD.FTZ R31, R64, R31 ;  /* 0x0000001f401f7221 */ /* 0x004fc60000010000 */
[----:B------:R-:W2:Y:S01]  /*3bb0*/  SHFL.BFLY PT, R9, R58, 0x1, 0x1f ;  /* 0x0c201f003a097f89 */ /* 0x000ea200000e0000 */
[----:B----4-:R-:W-:-:S03]  /*3bc0*/  FADD.FTZ R66, R66, R3 ;  /* 0x0000000342427221 */ /* 0x010fc60000010000 */
[----:B------:R-:W4:Y:S01]  /*3bd0*/  SHFL.BFLY PT, R23, R18, 0x1, 0x1f ;  /* 0x0c201f0012177f89 */ /* 0x000f2200000e0000 */
[----:B0-----:R-:W-:Y:S01]  /*3be0*/  FADD.FTZ R3, R17, R14 ;  /* 0x0000000e11037221 */ /* 0x001fe20000010000 */
[----:B------:R-:W-:Y:S02]  /*3bf0*/  HFMA2.MMA R14, -RZ, RZ, 0, 0 ;  /* 0x00000000ff0e7435 */ /* 0x000fe400000001ff */
[----:B------:R-:W0:Y:S01]  /*3c00*/  SHFL.BFLY PT, R94, R55, 0x2, 0x1f ;  /* 0x0c401f00375e7f89 */ /* 0x000e2200000e0000 */
[----:B-1----:R-:W-:-:S03]  /*3c10*/  FADD.FTZ R34, R34, R39 ;  /* 0x0000002722227221 */ /* 0x002fc60000010000 */
[----:B------:R-:W1:Y:S01]  /*3c20*/  SHFL.BFLY PT, R27, R22, 0x1, 0x1f ;  /* 0x0c201f00161b7f89 */ /* 0x000e6200000e0000 */
[----:B-----5:R-:W-:-:S03]  /*3c30*/  FADD.FTZ R74, R74, R25 ;  /* 0x000000194a4a7221 */ /* 0x020fc60000010000 */
[----:B------:R-:W5:Y:S01]  /*3c40*/  SHFL.BFLY PT, R7, R56, 0x1, 0x1f ;  /* 0x0c201f0038077f89 */ /* 0x000f6200000e0000 */
[----:B------:R-:W-:Y:S01]  /*3c50*/  FADD.FTZ R17, RZ, R14 ;  /* 0x0000000eff117221 */ /* 0x000fe20000010000 */
[----:B------:R-:W-:Y:S02]  /*3c60*/  FADD.FTZ R24, R24, R29 ;  /* 0x0000001d18187221 */ /* 0x000fe40000010000 */
        /* <DEDUP_REMOVED lines=15> */
[----:B---3--:R-:W-:Y:S01]  /*3d60*/  FADD.FTZ R81, R81, R46 ;  /* 0x0000002e51517221 */ /* 0x008fe20000010000 */
[----:B------:R-:W-:Y:S02]  /*3d70*/  IMAD.MOV.U32 R46, RZ, RZ, RZ ;  /* 0x000000ffff2e7224 */ /* 0x000fe400078e00ff */
[----:B------:R-:W3:Y:S01]  /*3d80*/  SHFL.BFLY PT, R2, R71, 0x1, 0x1f ;  /* 0x0c201f0047027f89 */ /* 0x000ee200000e0000 */
[----:B--2---:R-:W-:Y:S01]  /*3d90*/  FADD.FTZ R32, R32, R37 ;  /* 0x0000002520207221 */ /* 0x004fe20000010000 */
[----:B------:R-:W-:Y:S02]  /*3da0*/  FADD.FTZ R46, RZ, R46 ;  /* 0x0000002eff2e7221 */ /* 0x000fe40000010000 */
[----:B------:R-:W2:Y:S01]  /*3db0*/  SHFL.BFLY PT, R45, R40, 0x2, 0x1f ;  /* 0x0c401f00282d7f89 */ /* 0x000ea200000e0000 */
[----:B----4-:R-:W-:-:S03]  /*3dc0*/  FADD.FTZ R30, R30, R35 ;  /* 0x000000231e1e7221 */ /* 0x010fc60000010000 */
[----:B------:R-:W4:Y:S01]  /*3dd0*/  SHFL.BFLY PT, R9, R68, 0x1, 0x1f ;  /* 0x0c201f0044097f89 */ /* 0x000f2200000e0000 */
[----:B0-----:R-:W-:-:S03]  /*3de0*/  FADD.FTZ R34, R34, R39 ;  /* 0x0000002722227221 */ /* 0x001fc60000010000 */
[----:B------:R-:W0:Y:S01]  /*3df0*/  SHFL.BFLY PT, R47, R42, 0x2, 0x1f ;  /* 0x0c401f002a2f7f89 */ /* 0x000e2200000e0000 */
[----:B-1----:R-:W-:Y:S01]  /*3e00*/  FADD.FTZ R39, R17, R14 ;  /* 0x0000000e11277221 */ /* 0x002fe20000010000 */
[----:B------:R-:W-:Y:S02]  /*3e10*/  IMAD.MOV.U32 R14, RZ, RZ, RZ ;  /* 0x000000ffff0e7224 */ /* 0x000fe400078e00ff */
[----:B------:R-:W1:Y:S01]  /*3e20*/  SHFL.BFLY PT, R83, R84, 0x1, 0x1f ;  /* 0x0c201f0054537f89 */ /* 0x000e6200000e0000 */
[----:B-----5:R-:W-:Y:S01]  /*3e30*/  FADD.FTZ R20, R20, R25 ;  /* 0x0000001914147221 */ /* 0x020fe20000010000 */
[----:B------:R-:W-:Y:S02]  /*3e40*/  FADD.FTZ R17, RZ, R14 ;  /* 0x0000000eff117221 */ /* 0x000fe40000010000 */
        /* <DEDUP_REMOVED lines=71> */
[----:B------:R-:W-:Y:S01]  /*42c0*/  FADD.FTZ R36, R36, R41 ;  /* 0x0000002924247221 */ /* 0x000fe20000010000 */
[----:B------:R-:W-:Y:S02]  /*42d0*/  MOV R11, R2 ;  /* 0x00000002000b7202 */ /* 0x000fe40000000f00 */
        /* <DEDUP_REMOVED lines=10> */
[----:B------:R1:W1:Y:S01]  /*4380*/  SHFL.BFLY PT, R14, R45, 0x1, 0x1f ;  /* 0x0c201f002d0e7f89 */ /* 0x00026200000e0000 */
[----:B-----5:R-:W-:Y:S01]  /*4390*/  FADD.FTZ R52, R52, R79 ;  /* 0x0000004f34347221 */ /* 0x020fe20000010000 */
[----:B------:R-:W-:Y:S01]  /*43a0*/  FADD.FTZ R10, R55, R10 ;  /* 0x0000000a370a7221 */ /* 0x000fe20000010000 */
[----:B---3--:R-:W-:Y:S01]  /*43b0*/  FADD.FTZ R82, R67, R82 ;  /* 0x0000005243527221 */ /* 0x008fe20000010000 */
[----:B--2---:R-:W-:Y:S01]  /*43c0*/  FADD.FTZ R88, R69, R88 ;  /* 0x0000005845587221 */ /* 0x004fe20000010000 */
[----:B----4-:R-:W-:Y:S01]  /*43d0*/  FADD.FTZ R41, R33, R74 ;  /* 0x0000004a21297221 */ /* 0x010fe20000010000 */
[----:B0-----:R-:W-:-:S07]  /*43e0*/  FADD.FTZ R43, R3, R76 ;  /* 0x0000004c032b7221 */ /* 0x001fce0000010000 */
.L_x_6069:
[----:B------:R-:W-:Y:S01]  /*43f0*/  LOP3.LUT R2, R89, 0x7, RZ, 0xc0, !PT ;  /* 0x0000000759027812 */ /* 0x000fe200078ec0ff */
[----:B------:R-:W0:Y:S01]  /*4400*/  S2R R12, SR_TID.X ;  /* 0x00000000000c7919 */ /* 0x000e220000002100 */
[----:B------:R-:W-:Y:S01]  /*4410*/  LOP3.LUT R77, R77, 0xffffffc0, RZ, 0xc0, !PT ;  /* 0xffffffc04d4d7812 */ /* 0x000fe200078ec0ff */
[----:B------:R-:W-:Y:S05]  /*4420*/  WARPSYNC.ALL ;  /* 0x0000000000007948 */ /* 0x000fea0003800000 */
[----:B------:R-:W-:Y:S01]  /*4430*/  BAR.SYNC.DEFER_BLOCKING 0x0 ;  /* 0x0000000000007b1d */ /* 0x000fe20000010000 */
[----:B------:R-:W-:Y:S01]  /*4440*/  ISETP.NE.AND P0, PT, R2, RZ, PT ;  /* 0x000000ff0200720c */ /* 0x000fe20003f05270 */
[----:B-1----:R-:W-:Y:S01]  /*4450*/  FADD.FTZ R45, R45, R14 ;  /* 0x0000000e2d2d7221 */ /* 0x002fe20000010000 */
[----:B------:R-:W-:-:S02]  /*4460*/  IMAD.SHL.U32 R90, R90, 0x100, RZ ;  /* 0x000001005a5a7824 */ /* 0x000fc400078e00ff */
[----:B------:R-:W-:Y:S01]  /*4470*/  ISETP.NE.OR P0, PT, R77, 0x40, P0 ;  /* 0x000000404d00780c */ /* 0x000fe20000705670 */
[----:B------:R-:W-:-:S12]  /*4480*/  BSSY B0, `(.L_x_5862) ;  /* 0x000004b000007945 */ /* 0x000fd80003800000 */
[----:B------:R-:W-:Y:S05]  /*4490*/  @P0 BRA `(.L_x_5863) ;  /* 0x0000000400240947 */ /* 0x000fea0003800000 */
[----:B------:R-:W1:Y:S01]  /*44a0*/  S2UR UR5, SR_CgaCtaId ;  /* 0x00000000000579c3 */ /* 0x000e620000008800 */
[----:B------:R-:W-:Y:S01]  /*44b0*/  UMOV UR4, 0x400 ;  /* 0x0000040000047882 */ /* 0x000fe20000000000 */
[----:B------:R-:W-:Y:S01]  /*44c0*/  SHF.R.S32.HI R2, RZ, 0x1f, R89 ;  /* 0x0000001fff027819 */ /* 0x000fe20000011459 */
[----:B------:R-:W-:-:S03]  /*44d0*/  UIADD3 UR4, UR4, 0x20, URZ ;  /* 0x0000002004047890 */ /* 0x000fc6000fffe03f */
[----:B------:R-:W-:Y:S01]  /*44e0*/  LEA.HI R3, R2, R89, RZ, 0x3 ;  /* 0x0000005902037211 */ /* 0x000fe200078f18ff */
[----:B------:R-:W-:-:S03]  /*44f0*/  HFMA2.MMA R2, -RZ, RZ, 0, 0 ;  /* 0x00000000ff027435 */ /* 0x000fc600000001ff */
        /* <DEDUP_REMOVED lines=67> */
.L_x_5863:
[----:B------:R-:W-:Y:S05]  /*4930*/  BSYNC B0 ;  /* 0x0000000000007941 */ /* 0x000fea0003800000 */
.L_x_5862:
[----:B------:R-:W-:Y:S01]  /*4940*/  BAR.SYNC.DEFER_BLOCKING 0x0 ;  /* 0x0000000000007b1d */ /* 0x000fe20000010000 */
[----:B------:R-:W-:Y:S02]  /*4950*/  ISETP.NE.AND P0, PT, R2, RZ, PT ;  /* 0x000000ff0200720c */ /* 0x000fe40003f05270 */
[C---:B01----:R-:W-:Y:S02]  /*4960*/  IADD3 R3, R12.reuse, 0x1f, RZ ;  /* 0x0000001f0c037810 */ /* 0x043fe40007ffe0ff */
[C---:B------:R-:W-:Y:S01]  /*4970*/  ISETP.GT.OR P1, PT, R12.reuse, 0x3f, P0 ;  /* 0x0000003f0c00780c */ /* 0x040fe20000724670 */
[----:B------:R-:W-:Y:S01]  /*4980*/  BSSY B0, `(.L_x_5864) ;  /* 0x000008e000007945 */ /* 0x000fe20003800000 */
[----:B------:R-:W-:Y:S02]  /*4990*/  LOP3.LUT R2, R12, 0xffffffe0, RZ, 0xc0, !PT ;  /* 0xffffffe00c027812 */ /* 0x000fe400078ec0ff */
[----:B------:R-:W-:Y:S02]  /*49a0*/  ISETP.GT.U32.AND P3, PT, R3, 0x3e, PT ;  /* 0x0000003e0300780c */ /* 0x000fe40003f64070 */
[----:B------:R-:W-:-:S02]  /*49b0*/  ISETP.NE.OR P4, PT, R2, 0x20, P0 ;  /* 0x000000200200780c */ /* 0x000fc40000785670 */
[----:B------:R-:W-:-:S05]  /*49c0*/  ISETP.GT.OR P2, PT, R12, 0x1f, P0 ;  /* 0x0000001f0c00780c */ /* 0x000fca0000744670 */
[----:B------:R-:W-:Y:S08]  /*49d0*/  @P1 BRA `(.L_x_5865) ;  /* 0x0000000800201947 */ /* 0x000ff00003800000 */
[----:B------:R-:W0:Y:S01]  /*49e0*/  S2UR UR5, SR_CgaCtaId ;  /* 0x00000000000579c3 */ /* 0x000e220000008800 */
[----:B------:R-:W-:Y:S01]  /*49f0*/  UMOV UR4, 0x400 ;  /* 0x0000040000047882 */ /* 0x000fe20000000000 */
[----:B------:R-:W-:Y:S01]  /*4a00*/  SHF.R.S32.HI R2, RZ, 0x1f, R89 ;  /* 0x0000001fff027819 */ /* 0x000fe20000011459 */
[----:B------:R-:W-:-:S03]  /*4a10*/  UIADD3 UR4, UR4, 0x20, URZ ;  /* 0x0000002004047890 */ /* 0x000fc6000fffe03f */
[----:B------:R-:W-:-:S04]  /*4a20*/  LEA.HI R3, R2, R89, RZ, 0x3 ;  /* 0x0000005902037211 */ /* 0x000fc800078f18ff */
[----:B------:R-:W-:Y:S01]  /*4a30*/  LEA.HI.SX32 R2, R3, R90, 0x1d ;  /* 0x0000005a03027211 */ /* 0x000fe200078feaff */
[----:B0-----:R-:W-:-:S06]  /*4a40*/  ULEA UR4, UR5, UR4, 0x18 ;  /* 0x0000000405047291 */ /* 0x001fcc000f8ec03f */
        /* <DEDUP_REMOVED lines=126> */
[----:B--2---:R-:W-:Y:S01]  /*5230*/  FADD.FTZ R88, R88, R13 ;  /* 0x0000000d58587221 */ /* 0x004fe20000010000 */
[----:B0-----:R-:W-:Y:S01]  /*5240*/  FADD.FTZ R7, R7, R12 ;  /* 0x0000000c07077221 */ /* 0x001fe20000010000 */
[----:B-1----:R-:W-:-:S07]  /*5250*/  FADD.FTZ R82, R82, R3 ;  /* 0x0000000352527221 */ /* 0x002fce0000010000 */
.L_x_5865:
[----:B------:R-:W-:Y:S05]  /*5260*/  BSYNC B0 ;  /* 0x0000000000007941 */ /* 0x000fea0003800000 */
.L_x_5864:
[----:B------:R-:W-:Y:S06]  /*5270*/  BAR.SYNC.DEFER_BLOCKING 0x0 ;  /* 0x0000000000007b1d */ /* 0x000fec0000010000 */
[----:B------:R-:W-:Y:S04]  /*5280*/  BSSY B0, `(.L_x_5866) ;  /* 0x000004a000007945 */ /* 0x000fe80003800000 */
[----:B------:R-:W-:Y:S05]  /*5290*/  @P4 BRA `(.L_x_5867) ;  /* 0x0000000400204947 */ /* 0x000fea0003800000 */
        /* <DEDUP_REMOVED lines=72> */
.L_x_5867:
[----:B------:R-:W-:Y:S05]  /*5720*/  BSYNC B0 ;  /* 0x0000000000007941 */ /* 0x000fea0003800000 */
.L_x_5866:
[----:B------:R-:W-:Y:S06]  /*5730*/  BAR.SYNC.DEFER_BLOCKING 0x0 ;  /* 0x0000000000007b1d */ /* 0x000fec0000010000 */
[----:B------:R-:W-:Y:S04]  /*5740*/  BSSY B0, `(.L_x_5868) ;  /* 0x000008a000007945 */ /* 0x000fe80003800000 */
[----:B------:R-:W-:Y:S05]  /*5750*/  @P2 BRA `(.L_x_5869) ;  /* 0x0000000800202947 */ /* 0x000fea0003800000 */
[----:B------:R-:W1:Y:S01]  /*5760*/  S2UR UR5, SR_CgaCtaId ;  /* 0x00000000000579c3 */ /* 0x000e620000008800 */
[----:B------:R-:W-:Y:S01]  /*5770*/  UMOV UR4, 0x400 ;  /* 0x0000040000047882 */ /* 0x000fe20000000000 */
[----:B------:R-:W-:Y:S01]  /*5780*/  SHF.R.S32.HI R2, RZ, 0x1f, R89 ;  /* 0x0000001fff027819 */ /* 0x000fe20000011459 */
[----:B------:R-:W-:-:S03]  /*5790*/  UIADD3 UR4, UR4, 0x20, URZ ;  /* 0x0000002004047890 */ /* 0x000fc6000fffe03f */
[----:B0-----:R-:W-:-:S04]  /*57a0*/  LEA.HI R3, R2, R89, RZ, 0x3 ;  /* 0x0000005902037211 */ /* 0x001fc800078f18ff */
[----:B------:R-:W-:Y:S01]  /*57b0*/  LEA.HI.SX32 R2, R3, R90, 0x1d ;  /* 0x0000005a03027211 */ /* 0x000fe200078feaff */
[----:B-1----:R-:W-:-:S06]  /*57c0*/  ULEA UR4, UR5, UR4, 0x18 ;  /* 0x0000000405047291 */ /* 0x002fcc000f8ec03f */
[----:B------:R-:W-:-:S05]  /*57d0*/  LEA R2, R2, UR4, 0x2 ;  /* 0x0000000402027c11 */ /* 0x000fca000f8e10ff */
[----:B------:R-:W0:Y:S04]  /*57e0*/  LDS R3, [R2+0x10] ;  /* 0x0000100002037984 */ /* 0x000e280000000800 */
[----:B------:R-:W1:Y:S04]  /*57f0*/  LDS R12, [R2] ;  /* 0x00000000020c7984 */ /* 0x000e680000000800 */
        /* <DEDUP_REMOVED lines=71> */
[----:B0-----:R-:W-:-:S03]  /*5c70*/  FADD.FTZ R46, R46, R39 ;  /* 0x000000272e2e7221 */ /* 0x001fc60000010000 */
[----:B------:R-:W0:Y:S01]  /*5c80*/  LDS R74, [R2+0x3c0] ;  /* 0x0003c000024a7984 */ /* 0x000e220000000800 */
[----:B-1----:R-:W-:Y:S01]  /*5c90*/  FADD.FTZ R56, R56, R33 ;  /* 0x0000002138387221 */ /* 0x002fe20000010000 */
[----:B--2---:R-:W-:Y:S02]  /*5ca0*/  FADD.FTZ R34, R34, R3 ;  /* 0x0000000322227221 */ /* 0x004fe40000010000 */
        /* <DEDUP_REMOVED lines=44> */
[----:B------:R-:W-:Y:S01]  /*5f70*/  FADD.FTZ R70, R70, R17 ;  /* 0x0000001146467221 */ /* 0x000fe20000010000 */
[----:B0-----:R-:W-:Y:S02]  /*5f80*/  FADD.FTZ R66, R66, R3 ;  /* 0x0000000342427221 */ /* 0x001fe40000010000 */
[----:B------:R-:W0:Y:S01]  /*5f90*/  LDS R3, [R2+0x320] ;  /* 0x0003200002037984 */ /* 0x000e220000000800 */
[----:B-1----:R-:W-:Y:S01]  /*5fa0*/  FADD.FTZ R9, R9, R12 ;  /* 0x0000000c09097221 */ /* 0x002fe20000010000 */
[----:B--2---:R-:W-:Y:S01]  /*5fb0*/  FADD.FTZ R82, R82, R13 ;  /* 0x0000000d52527221 */ /* 0x004fe20000010000 */
[----:B---3--:R-:W-:Y:S01]  /*5fc0*/  FADD.FTZ R88, R88, R15 ;  /* 0x0000000f58587221 */ /* 0x008fe20000010000 */
[----:B0-----:R-:W-:-:S07]  /*5fd0*/  FADD.FTZ R72, R72, R3 ;  /* 0x0000000348487221 */ /* 0x001fce0000010000 */
.L_x_5869:
[----:B------:R-:W-:Y:S05]  /*5fe0*/  BSYNC B0 ;  /* 0x0000000000007941 */ /* 0x000fea0003800000 */
.L_x_5868:
[----:B------:R-:W-:Y:S06]  /*5ff0*/  BAR.SYNC.DEFER_BLOCKING 0x0 ;  /* 0x0000000000007b1d */ /* 0x000fec0000010000 */
[----:B------:R-:W-:Y:S05]  /*6000*/  @P3 EXIT ;  /* 0x000000000000394d */ /* 0x000fea0003800000 */
[----:B------:R-:W1:Y:S01]  /*6010*/  S2UR UR6, SR_CTAID.Y ;  /* 0x00000000000679c3 */ /* 0x000e620000002600 */
[----:B------:R-:W-:Y:S01]  /*6020*/  ULDC UR5, c[0x0][0x14] ;  /* 0x0000050000057ab9 */ /* 0x000fe20000000800 */
[----:B------:R-:W-:-:S06]  /*6030*/  ULDC UR4, c[0x0][0xc] ;  /* 0x0000030000047ab9 */ /* 0x000fcc0000000800 */
[----:B------:R-:W2:Y:S01]  /*6040*/  S2UR UR7, SR_CTAID.X ;  /* 0x00000000000779c3 */ /* 0x000ea20000002500 */
[----:B-1----:R-:W-:-:S04]  /*6050*/  UIMAD UR4, UR6, UR4, URZ ;  /* 0x00000004060472a4 */ /* 0x002fc8000f8e023f */
[----:B------:R-:W-:Y:S02]  /*6060*/  UIMAD UR4, UR4, UR5, URZ ;  /* 0x00000005040472a4 */ /* 0x000fe4000f8e023f */
[----:B--2---:R-:W-:Y:S01]  /*6070*/  UIMAD UR6, UR7, UR5, URZ ;  /* 0x00000005070672a4 */ /* 0x004fe2000f8e023f */
[----:B------:R-:W-:Y:S11]  /*6080*/  @P0 EXIT ;  /* 0x000000000000094d */ /* 0x000ff60003800000 */
[----:B------:R-:W1:Y:S01]  /*6090*/  S2UR UR8, SR_CTAID.Z ;  /* 0x00000000000879c3 */ /* 0x000e620000002700 */
[----:B------:R-:W-:Y:S01]  /*60a0*/  SHF.R.S32.HI R2, RZ, 0x1f, R89 ;  /* 0x0000001fff027819 */ /* 0x000fe20000011459 */
[----:B------:R-:W-:Y:S02]  /*60b0*/  USHF.L.U32 UR5, UR4, 0x8, URZ ;  /* 0x0000000804057899 */ /* 0x000fe4000800063f */
[----:B------:R-:W-:Y:S01]  /*60c0*/  USHF.L.U32 UR7, UR6, 0x8, URZ ;  /* 0x0000000806077899 */ /* 0x000fe2000800063f */
[----:B------:R-:W-:Y:S01]  /*60d0*/  LEA.HI R2, R2, R89, RZ, 0x3 ;  /* 0x0000005902027211 */ /* 0x000fe200078f18ff */
[----:B------:R-:W-:Y:S02]  /*60e0*/  USHF.R.S32.HI UR11, URZ, 0x1f, UR5 ;  /* 0x0000001f3f0b7899 */ /* 0x000fe40008011405 */
[----:B------:R-:W-:Y:S01]  /*60f0*/  USHF.R.S32.HI UR10, URZ, 0x1f, UR7 ;  /* 0x0000001f3f0a7899 */ /* 0x000fe20008011407 */
[----:B------:R-:W-:-:S05]  /*6100*/  SHF.R.S32.HI R17, RZ, 0x3, R2 ;  /* 0x00000003ff117819 */ /* 0x000fca0000011402 */
[----:B------:R-:W-:Y:S01]  /*6110*/  VIADD R12, R17, 0x4 ;  /* 0x00000004110c7836 */ /* 0x000fe20000000000 */
[----:B-1----:R-:W-:-:S04]  /*6120*/  USHF.L.U32 UR8, UR8, 0x8, URZ ;  /* 0x0000000808087899 */ /* 0x002fc8000800063f */
[----:B------:R-:W-:Y:S02]  /*6130*/  USHF.R.S32.HI UR9, URZ, 0x1f, UR8 ;  /* 0x0000001f3f097899 */ /* 0x000fe40008011408 */
[----:B------:R-:W-:-:S04]  /*6140*/  UIADD3 UR5, UP0, UP1, UR5, UR7, UR8 ;  /* 0x0000000705057290 */ /* 0x000fc8000f91e008 */
[----:B------:R-:W-:Y:S02]  /*6150*/  UIADD3.X UR9, UR11, UR10, UR9, UP0, UP1 ;  /* 0x0000000a0b097290 */ /* 0x000fe400087e2409 */
[----:B0-----:R-:W-:Y:S01]  /*6160*/  IADD3 R3, P0, R17, UR5, RZ ;  /* 0x0000000511037c10 */ /* 0x001fe2000ff1e0ff */
[----:B------:R-:W-:-:S03]  /*6170*/  ULDC.64 UR10, c[0x0][0x220] ;  /* 0x00008800000a7ab9 */ /* 0x000fc60000000a00 */
[----:B------:R-:W-:Y:S02]  /*6180*/  LEA.HI.X.SX32 R14, R17, UR9, 0x1, P0 ;  /* 0x00000009110e7c11 */ /* 0x000fe400080f0eff */
[----:B------:R-:W-:-:S04]  /*6190*/  LEA R2, P0, R3, UR10, 0x2 ;  /* 0x0000000a03027c11 */ /* 0x000fc8000f8010ff */
[----:B------:R-:W-:Y:S02]  /*61a0*/  LEA.HI.X R3, R3, UR11, R14, 0x2, P0 ;  /* 0x0000000b03037c11 */ /* 0x000fe400080f140e */
[----:B------:R-:W-:-:S03]  /*61b0*/  IADD3 R13, P0, R12, UR5, RZ ;  /* 0x000000050c0d7c10 */ /* 0x000fc6000ff1e0ff */
[----:B------:R0:W-:Y:S01]  /*61c0*/  STG.E desc[UR36][R2.64], R87 ;  /* 0x0000005702007986 */ /* 0x0001e2000c101924 */
[----:B------:R-:W-:Y:S02]  /*61d0*/  LEA.HI.X.SX32 R64, R12, UR9, 0x1, P0 ;  /* 0x000000090c407c11 */ /* 0x000fe400080f0eff */
[----:B------:R-:W-:Y:S02]  /*61e0*/  LEA R14, P0, R13, UR10, 0x2 ;  /* 0x0000000a0d0e7c11 */ /* 0x000fe4000f8010ff */
[----:B------:R-:W-:Y:S02]  /*61f0*/  IADD3 R12, R17, 0x8, RZ ;  /* 0x00000008110c7810 */ /* 0x000fe40007ffe0ff */
[----:B------:R-:W-:Y:S02]  /*6200*/  LEA.HI.X R15, R13, UR11, R64, 0x2, P0 ;  /* 0x0000000b0d0f7c11 */ /* 0x000fe400080f1440 */
[----:B------:R-:W-:Y:S02]  /*6210*/  IADD3 R13, R17, 0xc, RZ ;  /* 0x0000000c110d7810 */ /* 0x000fe40007ffe0ff */
[----:B------:R-:W-:Y:S01]  /*6220*/  IADD3 R21, P0, R12, UR5, RZ ;  /* 0x000000050c157c10 */ /* 0x000fe2000ff1e0ff */
[----:B------:R1:W-:Y:S01]  /*6230*/  STG.E desc[UR36][R14.64], R86 ;  /* 0x000000560e007986 */ /* 0x0003e2000c101924 */
[----:B------:R-:W-:-:S02]  /*6240*/  IADD3 R33, P1, R13, UR5, RZ ;  /* 0x000000050d217c10 */ /* 0x000fc4000ff3e0ff */
[----:B------:R-:W-:Y:S02]  /*6250*/  LEA.HI.X.SX32 R68, R12, UR9, 0x1, P0 ;  /* 0x000000090c447c11 */ /* 0x000fe400080f0eff */
[----:B------:R-:W-:Y:S02]  /*6260*/  LEA R12, P0, R21, UR10, 0x2 ;  /* 0x0000000a150c7c11 */ /* 0x000fe4000f8010ff */
[----:B------:R-:W-:Y:S02]  /*6270*/  LEA.HI.X.SX32 R64, R13, UR9, 0x1, P1 ;  /* 0x000000090d407c11 */ /* 0x000fe400088f0eff */
[----:B------:R-:W-:Y:S01]  /*6280*/  LEA.HI.X R13, R21, UR11, R68, 0x2, P0 ;  /* 0x0000000b150d7c11 */ /* 0x000fe200080f1444 */
[----:B------:R-:W-:Y:S01]  /*6290*/  VIADD R21, R17, 0x10 ;  /* 0x0000001011157836 */ /* 0x000fe20000000000 */
[----:B0-----:R-:W-:Y:S02]  /*62a0*/  LEA R2, P0, R33, UR10, 0x2 ;  /* 0x0000000a21027c11 */ /* 0x001fe4000f8010ff */
[----:B-1----:R-:W-:Y:S01]  /*62b0*/  IADD3 R14, R17, 0x14, RZ ;  /* 0x00000014110e7810 */ /* 0x002fe20007ffe0ff */
[----:B------:R-:W-:Y:S01]  /*62c0*/  STG.E desc[UR36][R12.64], R83 ;  /* 0x000000530c007986 */ /* 0x000fe2000c101924 */
[----:B------:R-:W-:-:S02]  /*62d0*/  LEA.HI.X R3, R33, UR11, R64, 0x2, P0 ;  /* 0x0000000b21037c11 */ /* 0x000fc400080f1440 */
[C---:B------:R-:W-:Y:S02]  /*62e0*/  IADD3 R39, P0, R21.reuse, UR5, RZ ;  /* 0x0000000515277c10 */ /* 0x040fe4000ff1e0ff */
[----:B------:R-:W-:Y:S01]  /*62f0*/  IADD3 R33, P1, R14, UR5, RZ ;  /* 0x000000050e217c10 */ /* 0x000fe2000ff3e0ff */
[----:B------:R0:W-:Y:S01]  /*6300*/  STG.E desc[UR36][R2.64], R84 ;  /* 0x0000005402007986 */ /* 0x0001e2000c101924 */
[----:B------:R-:W-:Y:S02]  /*6310*/  LEA.HI.X.SX32 R64, R21, UR9, 0x1, P0 ;  /* 0x0000000915407c11 */ /* 0x000fe400080f0eff */
[----:B------:R-:W-:Y:S02]  /*6320*/  LEA R74, P0, R39, UR10, 0x2 ;  /* 0x0000000a274a7c11 */ /* 0x000fe4000f8010ff */
[----:B------:R-:W-:Y:S02]  /*6330*/  IADD3 R15, R17, 0x18, RZ ;  /* 0x00000018110f7810 */ /* 0x000fe40007ffe0ff */
[----:B------:R-:W-:-:S02]  /*6340*/  LEA.HI.X R75, R39, UR11, R64, 0x2, P0 ;  /* 0x0000000b274b7c11 */ /* 0x000fc400080f1440 */
[----:B------:R-:W-:Y:S02]  /*6350*/  LEA.HI.X.SX32 R14, R14, UR9, 0x1, P1 ;  /* 0x000000090e0e7c11 */ /* 0x000fe400088f0eff */
[----:B------:R-:W-:Y:S01]  /*6360*/  LEA R68, P0, R33, UR10, 0x2 ;  /* 0x0000000a21447c11 */ /* 0x000fe2000f8010ff */
[----:B0-----:R-:W-:Y:S01]  /*6370*/  VIADD R2, R17, 0x1c ;  /* 0x0000001c11027836 */ /* 0x001fe20000000000 */
[----:B------:R-:W-:Y:S01]  /*6380*/  IADD3 R21, P1, R15, UR5, RZ ;  /* 0x000000050f157c10 */ /* 0x000fe2000ff3e0ff */
[----:B------:R0:W-:Y:S01]  /*6390*/  STG.E desc[UR36][R74.64], R80 ;  /* 0x000000504a007986 */ /* 0x0001e2000c101924 */
[----:B------:R-:W-:Y:S02]  /*63a0*/  LEA.HI.X R69, R33, UR11, R14, 0x2, P0 ;  /* 0x0000000b21457c11 */ /* 0x000fe400080f140e */
[----:B------:R-:W-:Y:S02]  /*63b0*/  LEA.HI.X.SX32 R12, R15, UR9, 0x1, P1 ;  /* 0x000000090f0c7c11 */ /* 0x000fe400088f0eff */
[----:B------:R-:W-:Y:S01]  /*63c0*/  LEA R14, P0, R21, UR10, 0x2 ;  /* 0x0000000a150e7c11 */ /* 0x000fe2000f8010ff */
[----:B------:R1:W-:Y:S01]  /*63d0*/  STG.E desc[UR36][R68.64], R78 ;  /* 0x0000004e44007986 */ /* 0x0003e2000c101924 */
[----:B------:R-:W-:-:S02]  /*63e0*/  IADD3 R3, R17, 0x20, RZ ;  /* 0x0000002011037810 */ /* 0x000fc40007ffe0ff */
[----:B------:R-:W-:Y:S02]  /*63f0*/  LEA.HI.X R15, R21, UR11, R12, 0x2, P0 ;  /* 0x0000000b150f7c11 */ /* 0x000fe400080f140c */
[C---:B------:R-:W-:Y:S02]  /*6400*/  IADD3 R13, P0, R2.reuse, UR5, RZ ;  /* 0x00000005020d7c10 */ /* 0x040fe4000ff1e0ff */
[C---:B------:R-:W-:Y:S01]  /*6410*/  IADD3 R33, P1, R3.reuse, UR5, RZ ;  /* 0x0000000503217c10 */ /* 0x040fe2000ff3e0ff */
[----:B------:R2:W-:Y:S01]  /*6420*/  STG.E desc[UR36][R14.64], R0 ;  /* 0x000000000e007986 */ /* 0x0005e2000c101924 */
[----:B------:R-:W-:Y:S02]  /*6430*/  LEA.HI.X.SX32 R76, R2, UR9, 0x1, P0 ;  /* 0x00000009024c7c11 */ /* 0x000fe400080f0eff */
[----:B------:R-:W-:Y:S02]  /*6440*/  LEA.HI.X.SX32 R64, R3, UR9, 0x1, P1 ;  /* 0x0000000903407c11 */ /* 0x000fe400088f0eff */
[----:B------:R-:W-:-:S02]  /*6450*/  LEA R12, P0, R13, UR10, 0x2 ;  /* 0x0000000a0d0c7c11 */ /* 0x000fc4000f8010ff */
[----:B------:R-:W-:Y:S02]  /*6460*/  LEA R2, P1, R33, UR10, 0x2 ;  /* 0x0000000a21027c11 */ /* 0x000fe4000f8210ff */
[----:B------:R-:W-:Y:S02]  /*6470*/  IADD3 R21, R17, 0x24, RZ ;  /* 0x0000002411157810 */ /* 0x000fe40007ffe0ff */
[----:B------:R-:W-:Y:S02]  /*6480*/  LEA.HI.X R13, R13, UR11, R76, 0x2, P0 ;  /* 0x0000000b0d0d7c11 */ /* 0x000fe400080f144c */
[----:B------:R-:W-:Y:S01]  /*6490*/  LEA.HI.X R3, R33, UR11, R64, 0x2, P1 ;  /* 0x0000000b21037c11 */ /* 0x000fe200088f1440 */
[----:B------:R-:W-:Y:S01]  /*64a0*/  VIADD R33, R17, 0x28 ;  /* 0x0000002811217836 */ /* 0x000fe20000000000 */
[----:B------:R-:W-:Y:S01]  /*64b0*/  IADD3 R51, P0, R21, UR5, RZ ;  /* 0x0000000515337c10 */ /* 0x000fe2000ff1e0ff */
[----:B------:R-:W-:Y:S01]  /*64c0*/  STG.E desc[UR36][R12.64], R5 ;  /* 0x000000050c007986 */ /* 0x000fe2000c101924 */
[----:B------:R-:W-:-:S02]  /*64d0*/  IADD3 R39, R17, 0x2c, RZ ;  /* 0x0000002c11277810 */ /* 0x000fc40007ffe0ff */
[----:B------:R-:W-:Y:S01]  /*64e0*/  LEA.HI.X.SX32 R64, R21, UR9, 0x1, P0 ;  /* 0x0000000915407c11 */ /* 0x000fe200080f0eff */
[----:B------:R3:W-:Y:S01]  /*64f0*/  STG.E desc[UR36][R2.64], R4 ;  /* 0x0000000402007986 */ /* 0x0007e2000c101924 */
[----:B0-----:R-:W-:Y:S02]  /*6500*/  LEA R74, P0, R51, UR10, 0x2 ;  /* 0x0000000a334a7c11 */ /* 0x001fe4000f8010ff */
[----:B------:R-:W-:Y:S02]  /*6510*/  IADD3 R49, P1, R33, UR5, RZ ;  /* 0x0000000521317c10 */ /* 0x000fe4000ff3e0ff */
[----:B------:R-:W-:Y:S02]  /*6520*/  LEA.HI.X R75, R51, UR11, R64, 0x2, P0 ;  /* 0x0000000b334b7c11 */ /* 0x000fe400080f1440 */
[----:B------:R-:W-:Y:S02]  /*6530*/  IADD3 R21, P2, R39, UR5, RZ ;  /* 0x0000000527157c10 */ /* 0x000fe4000ff5e0ff */
[----:B------:R-:W-:Y:S01]  /*6540*/  LEA.HI.X.SX32 R76, R33, UR9, 0x1, P1 ;  /* 0x00000009214c7c11 */ /* 0x000fe200088f0eff */
[----:B------:R0:W-:Y:S01]  /*6550*/  STG.E desc[UR36][R74.64], R6 ;  /* 0x000000064a007986 */ /* 0x0001e2000c101924 */
[----:B-1----:R-:W-:-:S02]  /*6560*/  LEA R68, P0, R49, UR10, 0x2 ;  /* 0x0000000a31447c11 */ /* 0x002fc4000f8010ff */
[----:B------:R-:W-:Y:S02]  /*6570*/  LEA.HI.X.SX32 R64, R39, UR9, 0x1, P2 ;  /* 0x0000000927407c11 */ /* 0x000fe400090f0eff */
[----:B--2---:R-:W-:Y:S02]  /*6580*/  LEA R14, P1, R21, UR10, 0x2 ;  /* 0x0000000a150e7c11 */ /* 0x004fe4000f8210ff */
[----:B------:R-:W-:Y:S01]  /*6590*/  LEA.HI.X R69, R49, UR11, R76, 0x2, P0 ;  /* 0x0000000b31457c11 */ /* 0x000fe200080f144c */
[C---:B------:R-:W-:Y:S01]  /*65a0*/  VIADD R49, R17.reuse, 0x34 ;  /* 0x0000003411317836 */ /* 0x040fe20000000000 */
[----:B------:R-:W-:Y:S02]  /*65b0*/  IADD3 R39, R17, 0x30, RZ ;  /* 0x0000003011277810 */ /* 0x000fe40007ffe0ff */
[----:B------:R-:W-:Y:S01]  /*65c0*/  LEA.HI.X R15, R21, UR11, R64, 0x2, P1 ;  /* 0x0000000b150f7c11 */ /* 0x000fe200088f1440 */
[----:B------:R-:W-:Y:S01]  /*65d0*/  STG.E desc[UR36][R68.64], R8 ;  /* 0x0000000844007986 */ /* 0x000fe2000c101924 */
[----:B------:R-:W-:-:S02]  /*65e0*/  IADD3 R21, P0, R39, UR5, RZ ;  /* 0x0000000527157c10 */ /* 0x000fc4000ff1e0ff */
[----:B------:R-:W-:Y:S01]  /*65f0*/  IADD3 R0, P1, R49, UR5, RZ ;  /* 0x0000000531007c10 */ /* 0x000fe2000ff3e0ff */
[----:B------:R-:W-:Y:S01]  /*6600*/  STG.E desc[UR36][R14.64], R19 ;  /* 0x000000130e007986 */ /* 0x000fe2000c101924 */
[----:B------:R-:W-:Y:S02]  /*6610*/  LEA.HI.X.SX32 R80, R39, UR9, 0x1, P0 ;  /* 0x0000000927507c11 */ /* 0x000fe400080f0eff */
[----:B------:R-:W-:Y:S02]  /*6620*/  LEA.HI.X.SX32 R49, R49, UR9, 0x1, P1 ;  /* 0x0000000931317c11 */ /* 0x000fe400088f0eff */
[----:B------:R-:W-:Y:S02]  /*6630*/  LEA R78, P0, R21, UR10, 0x2 ;  /* 0x0000000a154e7c11 */ /* 0x000fe4000f8010ff */
[----:B------:R-:W-:Y:S02]  /*6640*/  LEA R76, P1, R0, UR10, 0x2 ;  /* 0x0000000a004c7c11 */ /* 0x000fe4000f8210ff */
[----:B---3--:R-:W-:-:S02]  /*6650*/  IADD3 R2, R17, 0x3c, RZ ;  /* 0x0000003c11027810 */ /* 0x008fc40007ffe0ff */
[----:B------:R-:W-:Y:S02]  /*6660*/  IADD3 R51, R17, 0x38, RZ ;  /* 0x0000003811337810 */ /* 0x000fe40007ffe0ff */
[----:B------:R-:W-:Y:S02]  /*6670*/  LEA.HI.X R79, R21, UR11, R80, 0x2, P0 ;  /* 0x0000000b154f7c11 */ /* 0x000fe400080f1450 */
[----:B------:R-:W-:Y:S01]  /*6680*/  LEA.HI.X R77, R0, UR11, R49, 0x2, P1 ;  /* 0x0000000b004d7c11 */ /* 0x000fe200088f1431 */
[----:B------:R-:W-:Y:S01]  /*6690*/  VIADD R0, R17, 0x40 ;  /* 0x0000004011007836 */ /* 0x000fe20000000000 */
[C---:B------:R-:W-:Y:S01]  /*66a0*/  IADD3 R4, P0, R2.reuse, UR5, RZ ;  /* 0x0000000502047c10 */ /* 0x040fe2000ff1e0ff */
[----:B------:R-:W-:Y:S01]  /*66b0*/  STG.E desc[UR36][R78.64], R16 ;  /* 0x000000104e007986 */ /* 0x000fe2000c101924 */
[----:B------:R-:W-:Y:S02]  /*66c0*/  IADD3 R33, P2, R51, UR5, RZ ;  /* 0x0000000533217c10 */ /* 0x000fe4000ff5e0ff */
[----:B------:R-:W-:Y:S01]  /*66d0*/  LEA.HI.X.SX32 R21, R2, UR9, 0x1, P0 ;  /* 0x0000000902157c11 */ /* 0x000fe200080f0eff */
[----:B------:R-:W-:Y:S01]  /*66e0*/  STG.E desc[UR36][R76.64], R18 ;  /* 0x000000124c007986 */ /* 0x000fe2000c101924 */
[----:B0-----:R-:W-:-:S02]  /*66f0*/  LEA R74, P0, R4, UR10, 0x2 ;  /* 0x0000000a044a7c11 */ /* 0x001fc4000f8010ff */
[----:B------:R-:W-:Y:S02]  /*6700*/  LEA.HI.X.SX32 R64, R51, UR9, 0x1, P2 ;  /* 0x0000000933407c11 */ /* 0x000fe400090f0eff */
[----:B------:R-:W-:Y:S02]  /*6710*/  IADD3 R5, P1, R0, UR5, RZ ;  /* 0x0000000500057c10 */ /* 0x000fe4000ff3e0ff */
[----:B------:R-:W-:Y:S02]  /*6720*/  LEA R12, P2, R33, UR10, 0x2 ;  /* 0x0000000a210c7c11 */ /* 0x000fe4000f8410ff */
[----:B------:R-:W-:Y:S02]  /*6730*/  IADD3 R3, R17, 0x44, RZ ;  /* 0x0000004411037810 */ /* 0x000fe40007ffe0ff */
[----:B------:R-:W-:Y:S02]  /*6740*/  LEA.HI.X R75, R4, UR11, R21, 0x2, P0 ;  /* 0x0000000b044b7c11 */ /* 0x000fe400080f1415 */
[----:B------:R-:W-:-:S02]  /*6750*/  LEA.HI.X.SX32 R0, R0, UR9, 0x1, P1 ;  /* 0x0000000900007c11 */ /* 0x000fc400088f0eff */
[----:B------:R-:W-:Y:S02]  /*6760*/  LEA R4, P0, R5, UR10, 0x2 ;  /* 0x0000000a05047c11 */ /* 0x000fe4000f8010ff */
[----:B------:R-:W-:Y:S01]  /*6770*/  LEA.HI.X R13, R33, UR11, R64, 0x2, P2 ;  /* 0x0000000b210d7c11 */ /* 0x000fe200090f1440 */
[C---:B------:R-:W-:Y:S01]  /*6780*/  VIADD R33, R17.reuse, 0x4c ;  /* 0x0000004c11217836 */ /* 0x040fe20000000000 */
[----:B------:R-:W-:Y:S02]  /*6790*/  IADD3 R21, R17, 0x48, RZ ;  /* 0x0000004811157810 */ /* 0x000fe40007ffe0ff */
[----:B------:R-:W-:Y:S01]  /*67a0*/  IADD3 R6, P2, R3, UR5, RZ ;  /* 0x0000000503067c10 */ /* 0x000fe2000ff5e0ff */
[----:B------:R0:W-:Y:S01]  /*67b0*/  STG.E desc[UR36][R12.64], R20 ;  /* 0x000000140c007986 */ /* 0x0001e2000c101924 */
[----:B------:R-:W-:Y:S02]  /*67c0*/  LEA.HI.X R5, R5, UR11, R0, 0x2, P0 ;  /* 0x0000000b05057c11 */ /* 0x000fe400080f1400 */
[----:B------:R-:W-:Y:S01]  /*67d0*/  IADD3 R0, P0, R21, UR5, RZ ;  /* 0x0000000515007c10 */ /* 0x000fe2000ff1e0ff */
[----:B------:R1:W-:Y:S01]  /*67e0*/  STG.E desc[UR36][R74.64], R22 ;  /* 0x000000164a007986 */ /* 0x0003e2000c101924 */
[----:B------:R-:W-:-:S02]  /*67f0*/  LEA.HI.X.SX32 R3, R3, UR9, 0x1, P2 ;  /* 0x0000000903037c11 */ /* 0x000fc400090f0eff */
[C---:B------:R-:W-:Y:S01]  /*6800*/  LEA R2, P1, R6.reuse, UR10, 0x2 ;  /* 0x0000000a06027c11 */ /* 0x040fe2000f8210ff */
[----:B------:R-:W-:Y:S01]  /*6810*/  STG.E desc[UR36][R4.64], R24 ;  /* 0x0000001804007986 */ /* 0x000fe2000c101924 */
[----:B------:R-:W-:Y:S02]  /*6820*/  LEA.HI.X.SX32 R21, R21, UR9, 0x1, P0 ;  /* 0x0000000915157c11 */ /* 0x000fe400080f0eff */
[----:B------:R-:W-:Y:S01]  /*6830*/  LEA.HI.X R3, R6, UR11, R3, 0x2, P1 ;  /* 0x0000000b06037c11 */ /* 0x000fe200088f1403 */
[C---:B0-----:R-:W-:Y:S01]  /*6840*/  VIADD R20, R17.reuse, 0x64 ;  /* 0x0000006411147836 */ /* 0x041fe20000000000 */
[----:B------:R-:W-:Y:S02]  /*6850*/  LEA R80, P0, R0, UR10, 0x2 ;  /* 0x0000000a00507c11 */ /* 0x000fe4000f8010ff */
[----:B------:R-:W-:Y:S01]  /*6860*/  IADD3 R39, R17, 0x50, RZ ;  /* 0x0000005011277810 */ /* 0x000fe20007ffe0ff */
[----:B------:R-:W-:Y:S01]  /*6870*/  STG.E desc[UR36][R2.64], R26 ;  /* 0x0000001a02007986 */ /* 0x000fe2000c101924 */
[----:B------:R-:W-:Y:S01]  /*6880*/  IADD3 R6, P1, R33, UR5, RZ ;  /* 0x0000000521067c10 */ /* 0x000fe2000ff3e0ff */
[C---:B-1----:R-:W-:Y:S01]  /*6890*/  VIADD R22, R17.reuse, 0x7c ;  /* 0x0000007c11167836 */ /* 0x042fe20000000000 */
[----:B------:R-:W-:-:S02]  /*68a0*/  IADD3 R16, R17, 0x54, RZ ;  /* 0x0000005411107810 */ /* 0x000fc40007ffe0ff */
[----:B------:R-:W-:Y:S01]  /*68b0*/  LEA.HI.X R81, R0, UR11, R21, 0x2, P0 ;  /* 0x0000000b00517c11 */ /* 0x000fe200080f1415 */
[----:B------:R-:W-:Y:S01]  /*68c0*/  VIADD R0, R17, 0x58 ;  /* 0x0000005811007836 */ /* 0x000fe20000000000 */
[----:B------:R-:W-:Y:S02]  /*68d0*/  IADD3 R8, P2, R39, UR5, RZ ;  /* 0x0000000527087c10 */ /* 0x000fe4000ff5e0ff */
[----:B------:R-:W-:Y:S01]  /*68e0*/  LEA.HI.X.SX32 R33, R33, UR9, 0x1, P1 ;  /* 0x0000000921217c11 */ /* 0x000fe200088f0eff */
[----:B------:R-:W-:Y:S01]  /*68f0*/  STG.E desc[UR36][R80.64], R28 ;  /* 0x0000001c50007986 */ /* 0x000fe2000c101924 */
[----:B------:R-:W-:Y:S02]  /*6900*/  IADD3 R18, P0, R16, UR5, RZ ;  /* 0x0000000510127c10 */ /* 0x000fe4000ff1e0ff */
[----:B------:R-:W-:Y:S02]  /*6910*/  LEA R68, P1, R6, UR10, 0x2 ;  /* 0x0000000a06447c11 */ /* 0x000fe4000f8210ff */
[----:B------:R-:W-:-:S02]  /*6920*/  LEA.HI.X.SX32 R39, R39, UR9, 0x1, P2 ;  /* 0x0000000927277c11 */ /* 0x000fc400090f0eff */
[----:B------:R-:W-:Y:S02]  /*6930*/  LEA.HI.X.SX32 R19, R16, UR9, 0x1, P0 ;  /* 0x0000000910137c11 */ /* 0x000fe400080f0eff */
[----:B------:R-:W-:Y:S02]  /*6940*/  LEA R14, P2, R8, UR10, 0x2 ;  /* 0x0000000a080e7c11 */ /* 0x000fe4000f8410ff */
[----:B------:R-:W-:Y:S02]  /*6950*/  LEA.HI.X R69, R6, UR11, R33, 0x2, P1 ;  /* 0x0000000b06457c11 */ /* 0x000fe400088f1421 */
[----:B------:R-:W-:Y:S02]  /*6960*/  LEA R76, P0, R18, UR10, 0x2 ;  /* 0x0000000a124c7c11 */ /* 0x000fe4000f8010ff */
[----:B------:R-:W-:Y:S01]  /*6970*/  IADD3 R6, R17, 0x5c, RZ ;  /* 0x0000005c11067810 */ /* 0x000fe20007ffe0ff */
[----:B------:R-:W-:Y:S01]  /*6980*/  STG.E desc[UR36][R68.64], R30 ;  /* 0x0000001e44007986 */ /* 0x000fe2000c101924 */
[----:B------:R-:W-:-:S02]  /*6990*/  IADD3 R16, P1, R0, UR5, RZ ;  /* 0x0000000500107c10 */ /* 0x000fc4000ff3e0ff */
[----:B------:R-:W-:Y:S02]  /*69a0*/  LEA.HI.X R15, R8, UR11, R39, 0x2, P2 ;  /* 0x0000000b080f7c11 */ /* 0x000fe400090f1427 */
[----:B------:R-:W-:Y:S02]  /*69b0*/  LEA.HI.X R77, R18, UR11, R19, 0x2, P0 ;  /* 0x0000000b124d7c11 */ /* 0x000fe400080f1413 */
[----:B------:R-:W-:Y:S01]  /*69c0*/  IADD3 R8, P2, R6, UR5, RZ ;  /* 0x0000000506087c10 */ /* 0x000fe2000ff5e0ff */
[----:B------:R-:W-:Y:S01]  /*69d0*/  STG.E desc[UR36][R14.64], R32 ;  /* 0x000000200e007986 */ /* 0x000fe2000c101924 */
[----:B------:R-:W-:Y:S02]  /*69e0*/  LEA.HI.X.SX32 R19, R0, UR9, 0x1, P1 ;  /* 0x0000000900137c11 */ /* 0x000fe400088f0eff */
[----:B------:R-:W-:Y:S01]  /*69f0*/  LEA R18, P0, R16, UR10, 0x2 ;  /* 0x0000000a10127c11 */ /* 0x000fe2000f8010ff */
[----:B------:R-:W-:Y:S01]  /*6a00*/  STG.E desc[UR36][R76.64], R34 ;  /* 0x000000224c007986 */ /* 0x000fe2000c101924 */
[----:B------:R-:W-:-:S02]  /*6a10*/  LEA.HI.X.SX32 R21, R6, UR9, 0x1, P2 ;  /* 0x0000000906157c11 */ /* 0x000fc400090f0eff */
[----:B------:R-:W-:Y:S02]  /*6a20*/  LEA R12, P1, R8, UR10, 0x2 ;  /* 0x0000000a080c7c11 */ /* 0x000fe4000f8210ff */
[----:B------:R-:W-:Y:S02]  /*6a30*/  LEA.HI.X R19, R16, UR11, R19, 0x2, P0 ;  /* 0x0000000b10137c11 */ /* 0x000fe400080f1413 */
[C---:B------:R-:W-:Y:S02]  /*6a40*/  IADD3 R16, R17.reuse, 0x60, RZ ;  /* 0x0000006011107810 */ /* 0x040fe40007ffe0ff */
[----:B------:R-:W-:Y:S01]  /*6a50*/  LEA.HI.X R13, R8, UR11, R21, 0x2, P1 ;  /* 0x0000000b080d7c11 */ /* 0x000fe200088f1415 */
[----:B------:R0:W-:Y:S01]  /*6a60*/  STG.E desc[UR36][R18.64], R36 ;  /* 0x0000002412007986 */ /* 0x0001e2000c101924 */
[----:B------:R-:W-:Y:S02]  /*6a70*/  IADD3 R0, P0, R16, UR5, RZ ;  /* 0x0000000510007c10 */ /* 0x000fe4000ff1e0ff */
[----:B------:R-:W-:Y:S01]  /*6a80*/  IADD3 R6, P1, R20, UR5, RZ ;  /* 0x0000000514067c10 */ /* 0x000fe2000ff3e0ff */
[----:B------:R1:W-:Y:S01]  /*6a90*/  STG.E desc[UR36][R12.64], R38 ;  /* 0x000000260c007986 */ /* 0x0003e2000c101924 */
[----:B------:R-:W-:-:S02]  /*6aa0*/  IADD3 R21, R17, 0x68, RZ ;  /* 0x0000006811157810 */ /* 0x000fc40007ffe0ff */
[----:B------:R-:W-:Y:S02]  /*6ab0*/  LEA.HI.X.SX32 R39, R16, UR9, 0x1, P0 ;  /* 0x0000000910277c11 */ /* 0x000fe400080f0eff */
[----:B------:R-:W-:Y:S02]  /*6ac0*/  LEA.HI.X.SX32 R33, R20, UR9, 0x1, P1 ;  /* 0x0000000914217c11 */ /* 0x000fe400088f0eff */
[----:B------:R-:W-:Y:S01]  /*6ad0*/  LEA R78, P0, R0, UR10, 0x2 ;  /* 0x0000000a004e7c11 */ /* 0x000fe2000f8010ff */
[C---:B0-----:R-:W-:Y:S01]  /*6ae0*/  VIADD R18, R17.reuse, 0x94 ;  /* 0x0000009411127836 */ /* 0x041fe20000000000 */
[----:B------:R-:W-:Y:S02]  /*6af0*/  LEA R74, P1, R6, UR10, 0x2 ;  /* 0x0000000a064a7c11 */ /* 0x000fe4000f8210ff */
[----:B------:R-:W-:Y:S02]  /*6b00*/  IADD3 R4, R17, 0x6c, RZ ;  /* 0x0000006c11047810 */ /* 0x000fe40007ffe0ff */
[----:B------:R-:W-:-:S02]  /*6b10*/  IADD3 R8, P2, R21, UR5, RZ ;  /* 0x0000000515087c10 */ /* 0x000fc4000ff5e0ff */
[----:B------:R-:W-:Y:S01]  /*6b20*/  LEA.HI.X R79, R0, UR11, R39, 0x2, P0 ;  /* 0x0000000b004f7c11 */ /* 0x000fe200080f1427 */
[----:B------:R-:W-:Y:S01]  /*6b30*/  VIADD R0, R17, 0x70 ;  /* 0x0000007011007836 */ /* 0x000fe20000000000 */
[----:B------:R-:W-:Y:S02]  /*6b40*/  LEA.HI.X R75, R6, UR11, R33, 0x2, P1 ;  /* 0x0000000b064b7c11 */ /* 0x000fe400088f1421 */
[----:B------:R-:W-:Y:S01]  /*6b50*/  IADD3 R6, P0, R4, UR5, RZ ;  /* 0x0000000504067c10 */ /* 0x000fe2000ff1e0ff */
[----:B------:R0:W-:Y:S01]  /*6b60*/  STG.E desc[UR36][R78.64], R40 ;  /* 0x000000284e007986 */ /* 0x0001e2000c101924 */
[----:B------:R-:W-:Y:S02]  /*6b70*/  LEA.HI.X.SX32 R21, R21, UR9, 0x1, P2 ;  /* 0x0000000915157c11 */ /* 0x000fe400090f0eff */
[----:B------:R-:W-:Y:S01]  /*6b80*/  LEA R20, P2, R8, UR10, 0x2 ;  /* 0x0000000a08147c11 */ /* 0x000fe2000f8410ff */
[----:B------:R2:W-:Y:S01]  /*6b90*/  STG.E desc[UR36][R74.64], R42 ;  /* 0x0000002a4a007986 */ /* 0x0005e2000c101924 */
[----:B------:R-:W-:-:S02]  /*6ba0*/  IADD3 R2, R17, 0x74, RZ ;  /* 0x0000007411027810 */ /* 0x000fc40007ffe0ff */
[----:B------:R-:W-:Y:S02]  /*6bb0*/  LEA.HI.X.SX32 R33, R4, UR9, 0x1, P0 ;  /* 0x0000000904217c11 */ /* 0x000fe400080f0eff */
[----:B------:R-:W-:Y:S02]  /*6bc0*/  LEA R84, P0, R6, UR10, 0x2 ;  /* 0x0000000a06547c11 */ /* 0x000fe4000f8010ff */
[----:B------:R-:W-:Y:S02]  /*6bd0*/  LEA.HI.X R21, R8, UR11, R21, 0x2, P2 ;  /* 0x0000000b08157c11 */ /* 0x000fe400090f1415 */
[----:B------:R-:W-:Y:S02]  /*6be0*/  IADD3 R5, P1, R0, UR5, RZ ;  /* 0x0000000500057c10 */ /* 0x000fe4000ff3e0ff */
[----:B------:R-:W-:Y:S01]  /*6bf0*/  IADD3 R3, P2, R2, UR5, RZ ;  /* 0x0000000502037c10 */ /* 0x000fe2000ff5e0ff */
[----:B------:R3:W-:Y:S01]  /*6c00*/  STG.E desc[UR36][R20.64], R44 ;  /* 0x0000002c14007986 */ /* 0x0007e2000c101924 */
[----:B------:R-:W-:-:S02]  /*6c10*/  LEA.HI.X R85, R6, UR11, R33, 0x2, P0 ;  /* 0x0000000b06557c11 */ /* 0x000fc400080f1421 */
[----:B------:R-:W-:Y:S02]  /*6c20*/  LEA.HI.X.SX32 R6, R0, UR9, 0x1, P1 ;  /* 0x0000000900067c11 */ /* 0x000fe400088f0eff */
[----:B------:R-:W-:Y:S01]  /*6c30*/  LEA.HI.X.SX32 R0, R2, UR9, 0x1, P2 ;  /* 0x0000000902007c11 */ /* 0x000fe200090f0eff */
[----:B------:R-:W-:Y:S01]  /*6c40*/  STG.E desc[UR36][R84.64], R46 ;  /* 0x0000002e54007986 */ /* 0x000fe2000c101924 */
[----:B------:R-:W-:Y:S02]  /*6c50*/  LEA R4, P0, R5, UR10, 0x2 ;  /* 0x0000000a05047c11 */ /* 0x000fe4000f8010ff */
[----:B------:R-:W-:Y:S02]  /*6c60*/  LEA R2, P1, R3, UR10, 0x2 ;  /* 0x0000000a03027c11 */ /* 0x000fe4000f8210ff */
[----:B------:R-:W-:Y:S02]  /*6c70*/  IADD3 R16, R17, 0x78, RZ ;  /* 0x0000007811107810 */ /* 0x000fe40007ffe0ff */
[----:B------:R-:W-:-:S02]  /*6c80*/  LEA.HI.X R5, R5, UR11, R6, 0x2, P0 ;  /* 0x0000000b05057c11 */ /* 0x000fc400080f1406 */
[----:B------:R-:W-:Y:S02]  /*6c90*/  LEA.HI.X R3, R3, UR11, R0, 0x2, P1 ;  /* 0x0000000b03037c11 */ /* 0x000fe400088f1400 */
[C---:B------:R-:W-:Y:S01]  /*6ca0*/  IADD3 R0, P0, R16.reuse, UR5, RZ ;  /* 0x0000000510007c10 */ /* 0x040fe2000ff1e0ff */
[----:B------:R4:W-:Y:S01]  /*6cb0*/  STG.E desc[UR36][R4.64], R48 ;  /* 0x0000003004007986 */ /* 0x0009e2000c101924 */
[----:B------:R-:W-:Y:S02]  /*6cc0*/  IADD3 R24, R17, 0x80, RZ ;  /* 0x0000008011187810 */ /* 0x000fe40007ffe0ff */
[----:B------:R-:W-:Y:S01]  /*6cd0*/  LEA.HI.X.SX32 R49, R16, UR9, 0x1, P0 ;  /* 0x0000000910317c11 */ /* 0x000fe200080f0eff */
[----:B------:R5:W-:Y:S01]  /*6ce0*/  STG.E desc[UR36][R2.64], R50 ;  /* 0x0000003202007986 */ /* 0x000be2000c101924 */
[----:B------:R-:W-:Y:S02]  /*6cf0*/  LEA R86, P0, R0, UR10, 0x2 ;  /* 0x0000000a00567c11 */ /* 0x000fe4000f8010ff */
[----:B------:R-:W-:-:S02]  /*6d00*/  IADD3 R6, P1, R22, UR5, RZ ;  /* 0x0000000516067c10 */ /* 0x000fc4000ff3e0ff */
[C---:B------:R-:W-:Y:S02]  /*6d10*/  IADD3 R14, R17.reuse, 0x84, RZ ;  /* 0x00000084110e7810 */ /* 0x040fe40007ffe0ff */
[----:B------:R-:W-:Y:S01]  /*6d20*/  LEA.HI.X R87, R0, UR11, R49, 0x2, P0 ;  /* 0x0000000b00577c11 */ /* 0x000fe200080f1431 */
[----:B------:R-:W-:Y:S01]  /*6d30*/  VIADD R0, R17, 0x88 ;  /* 0x0000008811007836 */ /* 0x000fe20000000000 */
[----:B------:R-:W-:Y:S02]  /*6d40*/  IADD3 R8, P2, R24, UR5, RZ ;  /* 0x0000000518087c10 */ /* 0x000fe4000ff5e0ff */
[----:B------:R-:W-:Y:S01]  /*6d50*/  LEA.HI.X.SX32 R39, R22, UR9, 0x1, P1 ;  /* 0x0000000916277c11 */ /* 0x000fe200088f0eff */
[----:B------:R-:W-:Y:S01]  /*6d60*/  STG.E desc[UR36][R86.64], R52 ;  /* 0x0000003456007986 */ /* 0x000fe2000c101924 */
[----:B------:R-:W-:Y:S02]  /*6d70*/  IADD3 R15, P0, R14, UR5, RZ ;  /* 0x000000050e0f7c10 */ /* 0x000fe4000ff1e0ff */
[----:B------:R-:W-:-:S02]  /*6d80*/  LEA R80, P1, R6, UR10, 0x2 ;  /* 0x0000000a06507c11 */ /* 0x000fc4000f8210ff */
[----:B------:R-:W-:Y:S02]  /*6d90*/  LEA.HI.X.SX32 R33, R24, UR9, 0x1, P2 ;  /* 0x0000000918217c11 */ /* 0x000fe400090f0eff */
[----:B------:R-:W-:Y:S02]  /*6da0*/  LEA.HI.X.SX32 R14, R14, UR9, 0x1, P0 ;  /* 0x000000090e0e7c11 */ /* 0x000fe400080f0eff */
[----:B------:R-:W-:Y:S02]  /*6db0*/  LEA R68, P2, R8, UR10, 0x2 ;  /* 0x0000000a08447c11 */ /* 0x000fe4000f8410ff */
[----:B------:R-:W-:Y:S02]  /*6dc0*/  LEA.HI.X R81, R6, UR11, R39, 0x2, P1 ;  /* 0x0000000b06517c11 */ /* 0x000fe400088f1427 */
[----:B------:R-:W-:Y:S02]  /*6dd0*/  LEA R76, P0, R15, UR10, 0x2 ;  /* 0x0000000a0f4c7c11 */ /* 0x000fe4000f8010ff */
[----:B------:R-:W-:Y:S01]  /*6de0*/  IADD3 R16, P1, R0, UR5, RZ ;  /* 0x0000000500107c10 */ /* 0x000fe2000ff3e0ff */
[----:B------:R5:W-:Y:S01]  /*6df0*/  STG.E desc[UR36][R80.64], R53 ;  /* 0x0000003550007986 */ /* 0x000be2000c101924 */
[----:B------:R-:W-:-:S02]  /*6e00*/  LEA.HI.X R69, R8, UR11, R33, 0x2, P2 ;  /* 0x0000000b08457c11 */ /* 0x000fc400090f1421 */
[----:B------:R-:W-:Y:S02]  /*6e10*/  LEA.HI.X R77, R15, UR11, R14, 0x2, P0 ;  /* 0x0000000b0f4d7c11 */ /* 0x000fe400080f140e */
[----:B------:R-:W-:Y:S01]  /*6e20*/  IADD3 R6, R17, 0x8c, RZ ;  /* 0x0000008c11067810 */ /* 0x000fe20007ffe0ff */
[----:B------:R5:W-:Y:S01]  /*6e30*/  STG.E desc[UR36][R68.64], R54 ;  /* 0x0000003644007986 */ /* 0x000be2000c101924 */
[----:B------:R-:W-:Y:S02]  /*6e40*/  LEA.HI.X.SX32 R33, R0, UR9, 0x1, P1 ;  /* 0x0000000900217c11 */ /* 0x000fe400088f0eff */
[----:B------:R-:W-:Y:S01]  /*6e50*/  LEA R32, P0, R16, UR10, 0x2 ;  /* 0x0000000a10207c11 */ /* 0x000fe2000f8010ff */
[----:B------:R5:W-:Y:S01]  /*6e60*/  STG.E desc[UR36][R76.64], R10 ;  /* 0x0000000a4c007986 */ /* 0x000be2000c101924 */
[----:B------:R-:W-:Y:S02]  /*6e70*/  IADD3 R8, P2, R6, UR5, RZ ;  /* 0x0000000506087c10 */ /* 0x000fe4000ff5e0ff */
[----:B------:R-:W-:-:S02]  /*6e80*/  LEA.HI.X R33, R16, UR11, R33, 0x2, P0 ;  /* 0x0000000b10217c11 */ /* 0x000fc400080f1421 */
[C---:B------:R-:W-:Y:S02]  /*6e90*/  IADD3 R16, R17.reuse, 0x90, RZ ;  /* 0x0000009011107810 */ /* 0x040fe40007ffe0ff */
[----:B------:R-:W-:Y:S01]  /*6ea0*/  LEA.HI.X.SX32 R15, R6, UR9, 0x1, P2 ;  /* 0x00000009060f7c11 */ /* 0x000fe200090f0eff */
[----:B------:R5:W-:Y:S01]  /*6eb0*/  STG.E desc[UR36][R32.64], R56 ;  /* 0x0000003820007986 */ /* 0x000be2000c101924 */
[----:B------:R-:W-:Y:S02]  /*6ec0*/  LEA R14, P1, R8, UR10, 0x2 ;  /* 0x0000000a080e7c11 */ /* 0x000fe4000f8210ff */
[----:B------:R-:W-:Y:S02]  /*6ed0*/  IADD3 R0, P0, R16, UR5, RZ ;  /* 0x0000000510007c10 */ /* 0x000fe4000ff1e0ff */
[----:B------:R-:W-:Y:S02]  /*6ee0*/  LEA.HI.X R15, R8, UR11, R15, 0x2, P1 ;  /* 0x0000000b080f7c11 */ /* 0x000fe400088f140f */
[----:B------:R-:W-:-:S02]  /*6ef0*/  IADD3 R19, R17, 0x98, RZ ;  /* 0x0000009811137810 */ /* 0x000fc40007ffe0ff */
[----:B------:R-:W-:Y:S01]  /*6f00*/  IADD3 R6, P1, R18, UR5, RZ ;  /* 0x0000000512067c10 */ /* 0x000fe2000ff3e0ff */
[----:B------:R5:W-:Y:S01]  /*6f10*/  STG.E desc[UR36][R14.64], R57 ;  /* 0x000000390e007986 */ /* 0x000be2000c101924 */
[----:B------:R-:W-:Y:S02]  /*6f20*/  LEA.HI.X.SX32 R39, R16, UR9, 0x1, P0 ;  /* 0x0000000910277c11 */ /* 0x000fe400080f0eff */
[----:B-1----:R-:W-:Y:S02]  /*6f30*/  LEA R38, P0, R0, UR10, 0x2 ;  /* 0x0000000a00267c11 */ /* 0x002fe4000f8010ff */
[----:B------:R-:W-:Y:S02]  /*6f40*/  IADD3 R16, R17, 0x9c, RZ ;  /* 0x0000009c11107810 */ /* 0x000fe40007ffe0ff */
[----:B------:R-:W-:Y:S02]  /*6f50*/  IADD3 R8, P2, R19, UR5, RZ ;  /* 0x0000000513087c10 */ /* 0x000fe4000ff5e0ff */
[----:B------:R-:W-:-:S02]  /*6f60*/  LEA.HI.X.SX32 R49, R18, UR9, 0x1, P1 ;  /* 0x0000000912317c11 */ /* 0x000fc400088f0eff */
[----:B------:R-:W-:Y:S02]  /*6f70*/  LEA R18, P1, R6, UR10, 0x2 ;  /* 0x0000000a06127c11 */ /* 0x000fe4000f8210ff */
[----:B------:R-:W-:Y:S01]  /*6f80*/  LEA.HI.X R39, R0, UR11, R39, 0x2, P0 ;  /* 0x0000000b00277c11 */ /* 0x000fe200080f1427 */
[----:B------:R-:W-:Y:S01]  /*6f90*/  VIADD R0, R17, 0xa0 ;  /* 0x000000a011007836 */ /* 0x000fe20000000000 */
[----:B------:R-:W-:Y:S02]  /*6fa0*/  IADD3 R22, P0, R16, UR5, RZ ;  /* 0x0000000510167c10 */ /* 0x000fe4000ff1e0ff */
[----:B------:R-:W-:Y:S01]  /*6fb0*/  LEA.HI.X.SX32 R13, R19, UR9, 0x1, P2 ;  /* 0x00000009130d7c11 */ /* 0x000fe200090f0eff */
[----:B------:R-:W-:Y:S01]  /*6fc0*/  STG.E desc[UR36][R38.64], R58 ;  /* 0x0000003a26007986 */ /* 0x000fe2000c101924 */
[----:B------:R-:W-:Y:S02]  /*6fd0*/  LEA.HI.X R19, R6, UR11, R49, 0x2, P1 ;  /* 0x0000000b06137c11 */ /* 0x000fe400088f1431 */
[----:B------:R-:W-:-:S02]  /*6fe0*/  LEA.HI.X.SX32 R49, R16, UR9, 0x1, P0 ;  /* 0x0000000910317c11 */ /* 0x000fc400080f0eff */
[----:B0-----:R-:W-:Y:S01]  /*6ff0*/  LEA R78, P0, R22, UR10, 0x2 ;  /* 0x0000000a164e7c11 */ /* 0x001fe2000f8010ff */
[----:B------:R0:W-:Y:S01]  /*7000*/  STG.E desc[UR36][R18.64], R59 ;  /* 0x0000003b12007986 */ /* 0x0001e2000c101924 */
[----:B------:R-:W-:Y:S02]  /*7010*/  LEA R12, P2, R8, UR10, 0x2 ;  /* 0x0000000a080c7c11 */ /* 0x000fe4000f8410ff */
[----:B------:R-:W-:Y:S02]  /*7020*/  IADD3 R16, P1, R0, UR5, RZ ;  /* 0x0000000500107c10 */ /* 0x000fe4000ff3e0ff */
[C---:B------:R-:W-:Y:S02]  /*7030*/  IADD3 R6, R17.reuse, 0xa4, RZ ;  /* 0x000000a411067810 */ /* 0x040fe40007ffe0ff */
[----:B------:R-:W-:Y:S01]  /*7040*/  LEA.HI.X R79, R22, UR11, R49, 0x2, P0 ;  /* 0x0000000b164f7c11 */ /* 0x000fe200080f1431 */
[----:B------:R-:W-:Y:S01]  /*7050*/  VIADD R22, R17, 0xac ;  /* 0x000000ac11167836 */ /* 0x000fe20000000000 */
[----:B------:R-:W-:-:S02]  /*7060*/  LEA.HI.X R13, R8, UR11, R13, 0x2, P2 ;  /* 0x0000000b080d7c11 */ /* 0x000fc400090f140d */
[----:B------:R-:W-:Y:S02]  /*7070*/  LEA.HI.X.SX32 R51, R0, UR9, 0x1, P1 ;  /* 0x0000000900337c11 */ /* 0x000fe400088f0eff */
[----:B--2---:R-:W-:Y:S01]  /*7080*/  LEA R74, P0, R16, UR10, 0x2 ;  /* 0x0000000a104a7c11 */ /* 0x004fe2000f8010ff */
[----:B------:R1:W-:Y:S01]  /*7090*/  STG.E desc[UR36][R12.64], R60 ;  /* 0x0000003c0c007986 */ /* 0x0003e2000c101924 */
[----:B------:R-:W-:Y:S02]  /*70a0*/  IADD3 R8, P2, R6, UR5, RZ ;  /* 0x0000000506087c10 */ /* 0x000fe4000ff5e0ff */
[----:B------:R-:W-:Y:S01]  /*70b0*/  LEA.HI.X R75, R16, UR11, R51, 0x2, P0 ;  /* 0x0000000b104b7c11 */ /* 0x000fe200080f1433 */
[----:B------:R-:W-:Y:S01]  /*70c0*/  STG.E desc[UR36][R78.64], R61 ;  /* 0x0000003d4e007986 */ /* 0x000fe2000c101924 */
[----:B------:R-:W-:Y:S02]  /*70d0*/  LEA.HI.X.SX32 R49, R6, UR9, 0x1, P2 ;  /* 0x0000000906317c11 */ /* 0x000fe400090f0eff */
[----:B---3--:R-:W-:Y:S01]  /*70e0*/  LEA R20, P1, R8, UR10, 0x2 ;  /* 0x0000000a08147c11 */ /* 0x008fe2000f8210ff */
[----:B------:R-:W-:Y:S01]  /*70f0*/  STG.E desc[UR36][R74.64], R62 ;  /* 0x0000003e4a007986 */ /* 0x000fe2000c101924 */
[----:B------:R-:W-:-:S02]  /*7100*/  IADD3 R16, R17, 0xa8, RZ ;  /* 0x000000a811107810 */ /* 0x000fc40007ffe0ff */
[----:B------:R-:W-:Y:S02]  /*7110*/  LEA.HI.X R21, R8, UR11, R49, 0x2, P1 ;  /* 0x0000000b08157c11 */ /* 0x000fe400088f1431 */
[----:B------:R-:W-:Y:S02]  /*7120*/  IADD3 R24, R17, 0xb0, RZ ;  /* 0x000000b011187810 */ /* 0x000fe40007ffe0ff */
[----:B------:R-:W-:Y:S01]  /*7130*/  IADD3 R6, P0, R16, UR5, RZ ;  /* 0x0000000510067c10 */ /* 0x000fe2000ff1e0ff */
[----:B------:R2:W-:Y:S01]  /*7140*/  STG.E desc[UR36][R20.64], R63 ;  /* 0x0000003f14007986 */ /* 0x0005e2000c101924 */
[----:B------:R-:W-:Y:S02]  /*7150*/  IADD3 R0, P1, R22, UR5, RZ ;  /* 0x0000000516007c10 */ /* 0x000fe4000ff3e0ff */
[----:B------:R-:W-:Y:S02]  /*7160*/  IADD3 R8, P2, R24, UR5, RZ ;  /* 0x0000000518087c10 */ /* 0x000fe4000ff5e0ff */
[----:B------:R-:W-:-:S02]  /*7170*/  LEA.HI.X.SX32 R55, R16, UR9, 0x1, P0 ;  /* 0x0000000910377c11 */ /* 0x000fc400080f0eff */
[----:B------:R-:W-:Y:S01]  /*7180*/  LEA.HI.X.SX32 R51, R22, UR9, 0x1, P1 ;  /* 0x0000000916337c11 */ /* 0x000fe200088f0eff */
[C---:B------:R-:W-:Y:S01]  /*7190*/  VIADD R22, R17.reuse, 0xc4 ;  /* 0x000000c411167836 */ /* 0x040fe20000000000 */
[----:B------:R-:W-:Y:S02]  /*71a0*/  LEA R92, P0, R6, UR10, 0x2 ;  /* 0x0000000a065c7c11 */ /* 0x000fe4000f8010ff */
[----:B------:R-:W-:Y:S02]  /*71b0*/  LEA R90, P1, R0, UR10, 0x2 ;  /* 0x0000000a005a7c11 */ /* 0x000fe4000f8210ff */
[----:B----4-:R-:W-:Y:S02]  /*71c0*/  IADD3 R4, R17, 0xb4, RZ ;  /* 0x000000b411047810 */ /* 0x010fe40007ffe0ff */
[----:B------:R-:W-:Y:S02]  /*71d0*/  LEA.HI.X.SX32 R49, R24, UR9, 0x1, P2 ;  /* 0x0000000918317c11 */ /* 0x000fe400090f0eff */
[----:B------:R-:W-:-:S02]  /*71e0*/  LEA R84, P2, R8, UR10, 0x2 ;  /* 0x0000000a08547c11 */ /* 0x000fc4000f8410ff */
[----:B------:R-:W-:Y:S02]  /*71f0*/  LEA.HI.X R93, R6, UR11, R55, 0x2, P0 ;  /* 0x0000000b065d7c11 */ /* 0x000fe400080f1437 */
[----:B------:R-:W-:Y:S01]  /*7200*/  LEA.HI.X R91, R0, UR11, R51, 0x2, P1 ;  /* 0x0000000b005b7c11 */ /* 0x000fe200088f1433 */
[C---:B------:R-:W-:Y:S01]  /*7210*/  VIADD R0, R17.reuse, 0xb8 ;  /* 0x000000b811007836 */ /* 0x040fe20000000000 */
[----:B------:R-:W-:Y:S01]  /*7220*/  IADD3 R6, P0, R4, UR5, RZ ;  /* 0x0000000504067c10 */ /* 0x000fe2000ff1e0ff */
[----:B------:R-:W-:Y:S01]  /*7230*/  STG.E desc[UR36][R92.64], R31 ;  /* 0x0000001f5c007986 */ /* 0x000fe2000c101924 */
[----:B------:R-:W-:Y:S02]  /*7240*/  LEA.HI.X R85, R8, UR11, R49, 0x2, P2 ;  /* 0x0000000b08557c11 */ /* 0x000fe400090f1431 */
[----:B-----5:R-:W-:Y:S01]  /*7250*/  IADD3 R2, R17, 0xbc, RZ ;  /* 0x000000bc11027810 */ /* 0x020fe20007ffe0ff */
[----:B------:R-:W-:Y:S01]  /*7260*/  STG.E desc[UR36][R90.64], R65 ;  /* 0x000000415a007986 */ /* 0x000fe2000c101924 */
[----:B------:R-:W-:-:S02]  /*7270*/  LEA.HI.X.SX32 R49, R4, UR9, 0x1, P0 ;  /* 0x0000000904317c11 */ /* 0x000fc400080f0eff */
[----:B------:R-:W-:Y:S01]  /*7280*/  LEA R48, P0, R6, UR10, 0x2 ;  /* 0x0000000a06307c11 */ /* 0x000fe2000f8010ff */
[----:B------:R-:W-:Y:S01]  /*7290*/  STG.E desc[UR36][R84.64], R66 ;  /* 0x0000004254007986 */ /* 0x000fe2000c101924 */
[----:B------:R-:W-:Y:S02]  /*72a0*/  IADD3 R5, P1, R0, UR5, RZ ;  /* 0x0000000500057c10 */ /* 0x000fe4000ff3e0ff */
[----:B------:R-:W-:Y:S02]  /*72b0*/  IADD3 R3, P2, R2, UR5, RZ ;  /* 0x0000000502037c10 */ /* 0x000fe4000ff5e0ff */
[----:B------:R-:W-:Y:S02]  /*72c0*/  LEA.HI.X R49, R6, UR11, R49, 0x2, P0 ;  /* 0x0000000b06317c11 */ /* 0x000fe400080f1431 */
[----:B------:R-:W-:Y:S02]  /*72d0*/  LEA.HI.X.SX32 R6, R0, UR9, 0x1, P1 ;  /* 0x0000000900067c11 */ /* 0x000fe400088f0eff */
[----:B------:R-:W-:Y:S01]  /*72e0*/  LEA.HI.X.SX32 R0, R2, UR9, 0x1, P2 ;  /* 0x0000000902007c11 */ /* 0x000fe200090f0eff */
[----:B------:R-:W-:Y:S01]  /*72f0*/  STG.E desc[UR36][R48.64], R82 ;  /* 0x0000005230007986 */ /* 0x000fe2000c101924 */
[----:B------:R-:W-:-:S02]  /*7300*/  LEA R4, P0, R5, UR10, 0x2 ;  /* 0x0000000a05047c11 */ /* 0x000fc4000f8010ff */
[----:B------:R-:W-:Y:S02]  /*7310*/  LEA R2, P1, R3, UR10, 0x2 ;  /* 0x0000000a03027c11 */ /* 0x000fe4000f8210ff */
[----:B------:R-:W-:Y:S02]  /*7320*/  IADD3 R16, R17, 0xc0, RZ ;  /* 0x000000c011107810 */ /* 0x000fe40007ffe0ff */
[----:B------:R-:W-:Y:S02]  /*7330*/  LEA.HI.X R5, R5, UR11, R6, 0x2, P0 ;  /* 0x0000000b05057c11 */ /* 0x000fe400080f1406 */
[----:B------:R-:W-:Y:S02]  /*7340*/  LEA.HI.X R3, R3, UR11, R0, 0x2, P1 ;  /* 0x0000000b03037c11 */ /* 0x000fe400088f1400 */
[----:B------:R-:W-:Y:S01]  /*7350*/  IADD3 R0, P0, R16, UR5, RZ ;  /* 0x0000000510007c10 */ /* 0x000fe2000ff1e0ff */
[----:B------:R-:W-:Y:S01]  /*7360*/  STG.E desc[UR36][R4.64], R29 ;  /* 0x0000001d04007986 */ /* 0x000fe2000c101924 */
[----:B------:R-:W-:-:S02]  /*7370*/  IADD3 R6, P1, R22, UR5, RZ ;  /* 0x0000000516067c10 */ /* 0x000fc4000ff3e0ff */
[----:B------:R-:W-:Y:S01]  /*7380*/  LEA.HI.X.SX32 R67, R16, UR9, 0x1, P0 ;  /* 0x0000000910437c11 */ /* 0x000fe200080f0eff */
[----:B------:R-:W-:Y:S01]  /*7390*/  STG.E desc[UR36][R2.64], R88 ;  /* 0x0000005802007986 */ /* 0x000fe2000c101924 */
[----:B------:R-:W-:Y:S02]  /*73a0*/  LEA R80, P0, R0, UR10, 0x2 ;  /* 0x0000000a00507c11 */ /* 0x000fe4000f8010ff */
[C---:B------:R-:W-:Y:S02]  /*73b0*/  IADD3 R16, R17.reuse, 0xcc, RZ ;  /* 0x000000cc11107810 */ /* 0x040fe40007ffe0ff */
[----:B------:R-:W-:Y:S02]  /*73c0*/  LEA.HI.X.SX32 R55, R22, UR9, 0x1, P1 ;  /* 0x0000000916377c11 */ /* 0x000fe400088f0eff */
[----:B------:R-:W-:Y:S02]  /*73d0*/  LEA R52, P1, R6, UR10, 0x2 ;  /* 0x0000000a06347c11 */ /* 0x000fe4000f8210ff */
[----:B------:R-:W-:Y:S01]  /*73e0*/  LEA.HI.X R81, R0, UR11, R67, 0x2, P0 ;  /* 0x0000000b00517c11 */ /* 0x000fe200080f1443 */
[----:B------:R-:W-:Y:S01]  /*73f0*/  VIADD R0, R17, 0xd0 ;  /* 0x000000d011007836 */ /* 0x000fe20000000000 */
[----:B------:R-:W-:-:S02]  /*7400*/  IADD3 R22, P0, R16, UR5, RZ ;  /* 0x0000000510167c10 */ /* 0x000fc4000ff1e0ff */
[C---:B------:R-:W-:Y:S01]  /*7410*/  IADD3 R24, R17.reuse, 0xc8, RZ ;  /* 0x000000c811187810 */ /* 0x040fe20007ffe0ff */
[----:B------:R-:W-:Y:S01]  /*7420*/  STG.E desc[UR36][R80.64], R70 ;  /* 0x0000004650007986 */ /* 0x000fe2000c101924 */
[----:B------:R-:W-:Y:S02]  /*7430*/  LEA.HI.X R53, R6, UR11, R55, 0x2, P1 ;  /* 0x0000000b06357c11 */ /* 0x000fe400088f1437 */
[----:B------:R-:W-:Y:S01]  /*7440*/  LEA.HI.X.SX32 R55, R16, UR9, 0x1, P0 ;  /* 0x0000000910377c11 */ /* 0x000fe200080f0eff */
[----:B------:R-:W-:Y:S01]  /*7450*/  VIADD R16, R17, 0xdc ;  /* 0x000000dc11107836 */ /* 0x000fe20000000000 */
[----:B------:R-:W-:Y:S01]  /*7460*/  IADD3 R8, P2, R24, UR5, RZ ;  /* 0x0000000518087c10 */ /* 0x000fe2000ff5e0ff */
[----:B------:R-:W-:Y:S01]  /*7470*/  STG.E desc[UR36][R52.64], R71 ;  /* 0x0000004734007986 */ /* 0x000fe2000c101924 */
[----:B------:R-:W-:Y:S02]  /*7480*/  LEA R68, P0, R22, UR10, 0x2 ;  /* 0x0000000a16447c11 */ /* 0x000fe4000f8010ff */
[----:B------:R-:W-:-:S02]  /*7490*/  IADD3 R10, P1, R0, UR5, RZ ;  /* 0x00000005000a7c10 */ /* 0x000fc4000ff3e0ff */
[----:B------:R-:W-:Y:S02]  /*74a0*/  LEA.HI.X.SX32 R51, R24, UR9, 0x1, P2 ;  /* 0x0000000918337c11 */ /* 0x000fe400090f0eff */
[----:B------:R-:W-:Y:S02]  /*74b0*/  LEA.HI.X R69, R22, UR11, R55, 0x2, P0 ;  /* 0x0000000b16457c11 */ /* 0x000fe400080f1437 */
[----:B------:R-:W-:Y:S02]  /*74c0*/  LEA R50, P2, R8, UR10, 0x2 ;  /* 0x0000000a08327c11 */ /* 0x000fe4000f8410ff */
[----:B------:R-:W-:Y:S02]  /*74d0*/  LEA.HI.X.SX32 R55, R0, UR9, 0x1, P1 ;  /* 0x0000000900377c11 */ /* 0x000fe400088f0eff */
[----:B------:R-:W-:Y:S02]  /*74e0*/  LEA R54, P0, R10, UR10, 0x2 ;  /* 0x0000000a0a367c11 */ /* 0x000fe4000f8010ff */
[----:B------:R-:W-:-:S02]  /*74f0*/  IADD3 R6, R17, 0xd4, RZ ;  /* 0x000000d411067810 */ /* 0x000fc40007ffe0ff */
[----:B------:R-:W-:Y:S02]  /*7500*/  LEA.HI.X R51, R8, UR11, R51, 0x2, P2 ;  /* 0x0000000b08337c11 */ /* 0x000fe400090f1433 */
[----:B------:R-:W-:Y:S02]  /*7510*/  LEA.HI.X R55, R10, UR11, R55, 0x2, P0 ;  /* 0x0000000b0a377c11 */ /* 0x000fe400080f1437 */
[C---:B------:R-:W-:Y:S01]  /*7520*/  IADD3 R8, P2, R6.reuse, UR5, RZ ;  /* 0x0000000506087c10 */ /* 0x040fe2000ff5e0ff */
[----:B------:R-:W-:Y:S01]  /*7530*/  STG.E desc[UR36][R50.64], R72 ;  /* 0x0000004832007986 */ /* 0x000fe2000c101924 */
[----:B------:R-:W-:Y:S02]  /*7540*/  IADD3 R10, R17, 0xd8, RZ ;  /* 0x000000d8110a7810 */ /* 0x000fe40007ffe0ff */
[----:B------:R-:W-:Y:S01]  /*7550*/  LEA.HI.X.SX32 R67, R6, UR9, 0x1, P2 ;  /* 0x0000000906437c11 */ /* 0x000fe200090f0eff */
[----:B------:R-:W-:Y:S01]  /*7560*/  STG.E desc[UR36][R68.64], R73 ;  /* 0x0000004944007986 */ /* 0x000fe2000c101924 */
[----:B------:R-:W-:-:S02]  /*7570*/  LEA R32, P1, R8, UR10, 0x2 ;  /* 0x0000000a08207c11 */ /* 0x000fc4000f8210ff */
[----:B------:R-:W-:Y:S01]  /*7580*/  IADD3 R0, P0, R10, UR5, RZ ;  /* 0x000000050a007c10 */ /* 0x000fe2000ff1e0ff */
[----:B------:R-:W-:Y:S01]  /*7590*/  STG.E desc[UR36][R54.64], R23 ;  /* 0x0000001736007986 */ /* 0x000fe2000c101924 */
[----:B------:R-:W-:Y:S02]  /*75a0*/  LEA.HI.X R33, R8, UR11, R67, 0x2, P1 ;  /* 0x0000000b08217c11 */ /* 0x000fe400088f1443 */
[----:B------:R-:W-:Y:S02]  /*75b0*/  LEA.HI.X.SX32 R77, R10, UR9, 0x1, P0 ;  /* 0x000000090a4d7c11 */ /* 0x000fe400080f0eff */
[----:B------:R-:W-:Y:S01]  /*75c0*/  IADD3 R22, R17, 0xe0, RZ ;  /* 0x000000e011167810 */ /* 0x000fe20007ffe0ff */
[----:B------:R-:W-:Y:S01]  /*75d0*/  STG.E desc[UR36][R32.64], R25 ;  /* 0x0000001920007986 */ /* 0x000fe2000c101924 */
[----:B------:R-:W-:Y:S02]  /*75e0*/  IADD3 R6, P1, R16, UR5, RZ ;  /* 0x0000000510067c10 */ /* 0x000fe4000ff3e0ff */
[----:B------:R-:W-:-:S02]  /*75f0*/  LEA R76, P0, R0, UR10, 0x2 ;  /* 0x0000000a004c7c11 */ /* 0x000fc4000f8010ff */
[C---:B------:R-:W-:Y:S02]  /*7600*/  IADD3 R10, R17.reuse, 0xe4, RZ ;  /* 0x000000e4110a7810 */ /* 0x040fe40007ffe0ff */
[----:B------:R-:W-:Y:S02]  /*7610*/  IADD3 R8, P2, R22, UR5, RZ ;  /* 0x0000000516087c10 */ /* 0x000fe4000ff5e0ff */
[----:B------:R-:W-:Y:S02]  /*7620*/  LEA.HI.X.SX32 R67, R16, UR9, 0x1, P1 ;  /* 0x0000000910437c11 */ /* 0x000fe400088f0eff */
[----:B------:R-:W-:Y:S01]  /*7630*/  LEA.HI.X R77, R0, UR11, R77, 0x2, P0 ;  /* 0x0000000b004d7c11 */ /* 0x000fe200080f144d */
[----:B------:R-:W-:Y:S01]  /*7640*/  VIADD R0, R17, 0xe8 ;  /* 0x000000e811007836 */ /* 0x000fe20000000000 */
[----:B------:R-:W-:Y:S02]  /*7650*/  LEA R56, P1, R6, UR10, 0x2 ;  /* 0x0000000a06387c11 */ /* 0x000fe4000f8210ff */
[----:B------:R-:W-:Y:S01]  /*7660*/  IADD3 R16, P0, R10, UR5, RZ ;  /* 0x000000050a107c10 */ /* 0x000fe2000ff1e0ff */
[----:B------:R-:W-:Y:S01]  /*7670*/  STG.E desc[UR36][R76.64], R27 ;  /* 0x0000001b4c007986 */ /* 0x000fe2000c101924 */
[----:B------:R-:W-:-:S02]  /*7680*/  LEA.HI.X.SX32 R15, R22, UR9, 0x1, P2 ;  /* 0x00000009160f7c11 */ /* 0x000fc400090f0eff */
[----:B------:R-:W-:Y:S02]  /*7690*/  LEA R14, P2, R8, UR10, 0x2 ;  /* 0x0000000a080e7c11 */ /* 0x000fe4000f8410ff */
[----:B------:R-:W-:Y:S02]  /*76a0*/  LEA.HI.X R57, R6, UR11, R67, 0x2, P1 ;  /* 0x0000000b06397c11 */ /* 0x000fe400088f1443 */
[----:B0-----:R-:W-:Y:S02]  /*76b0*/  LEA.HI.X.SX32 R19, R10, UR9, 0x1, P0 ;  /* 0x000000090a137c11 */ /* 0x001fe400080f0eff */
[----:B------:R-:W-:Y:S01]  /*76c0*/  IADD3 R6, R17, 0xec, RZ ;  /* 0x000000ec11067810 */ /* 0x000fe20007ffe0ff */
[----:B------:R-:W-:Y:S01]  /*76d0*/  STG.E desc[UR36][R56.64], R35 ;  /* 0x0000002338007986 */ /* 0x000fe2000c101924 */
[----:B------:R-:W-:Y:S02]  /*76e0*/  LEA R38, P0, R16, UR10, 0x2 ;  /* 0x0000000a10267c11 */ /* 0x000fe4000f8010ff */
[----:B------:R-:W-:-:S02]  /*76f0*/  IADD3 R10, P1, R0, UR5, RZ ;  /* 0x00000005000a7c10 */ /* 0x000fc4000ff3e0ff */
[----:B------:R-:W-:Y:S02]  /*7700*/  LEA.HI.X R15, R8, UR11, R15, 0x2, P2 ;  /* 0x0000000b080f7c11 */ /* 0x000fe400090f140f */
[----:B------:R-:W-:Y:S02]  /*7710*/  IADD3 R8, P2, R6, UR5, RZ ;  /* 0x0000000506087c10 */ /* 0x000fe4000ff5e0ff */
[----:B------:R-:W-:Y:S01]  /*7720*/  LEA.HI.X R39, R16, UR11, R19, 0x2, P0 ;  /* 0x0000000b10277c11 */ /* 0x000fe200080f1413 */
[----:B------:R-:W-:Y:S01]  /*7730*/  STG.E desc[UR36][R14.64], R9 ;  /* 0x000000090e007986 */ /* 0x000fe2000c101924 */
[----:B------:R-:W-:Y:S02]  /*7740*/  LEA.HI.X.SX32 R19, R0, UR9, 0x1, P1 ;  /* 0x0000000900137c11 */ /* 0x000fe400088f0eff */
[----:B------:R-:W-:Y:S01]  /*7750*/  LEA R18, P0, R10, UR10, 0x2 ;  /* 0x0000000a0a127c11 */ /* 0x000fe2000f8010ff */
[----:B------:R-:W-:Y:S01]  /*7760*/  STG.E desc[UR36][R38.64], R7 ;  /* 0x0000000726007986 */ /* 0x000fe2000c101924 */
[----:B------:R-:W-:-:S02]  /*7770*/  IADD3 R0, R17, 0xf0, RZ ;  /* 0x000000f011007810 */ /* 0x000fc40007ffe0ff */
[----:B------:R-:W-:Y:S01]  /*7780*/  LEA.HI.X.SX32 R59, R6, UR9, 0x1, P2 ;  /* 0x00000009063b7c11 */ /* 0x000fe200090f0eff */
[C---:B------:R-:W-:Y:S01]  /*7790*/  VIADD R6, R17.reuse, 0xf4 ;  /* 0x000000f411067836 */ /* 0x040fe20000000000 */
[----:B-1----:R-:W-:Y:S02]  /*77a0*/  LEA R12, P1, R8, UR10, 0x2 ;  /* 0x0000000a080c7c11 */ /* 0x002fe4000f8210ff */
[----:B------:R-:W-:Y:S02]  /*77b0*/  LEA.HI.X R19, R10, UR11, R19, 0x2, P0 ;  /* 0x0000000b0a137c11 */ /* 0x000fe400080f1413 */
[----:B------:R-:W-:Y:S02]  /*77c0*/  IADD3 R16, P0, R0, UR5, RZ ;  /* 0x0000000500107c10 */ /* 0x000fe4000ff1e0ff */
[----:B------:R-:W-:Y:S01]  /*77d0*/  LEA.HI.X R13, R8, UR11, R59, 0x2, P1 ;  /* 0x0000000b080d7c11 */ /* 0x000fe200088f143b */
[----:B------:R-:W-:Y:S01]  /*77e0*/  STG.E desc[UR36][R18.64], R37 ;  /* 0x0000002512007986 */ /* 0x000fe2000c101924 */
[----:B------:R-:W-:-:S02]  /*77f0*/  IADD3 R8, R17, 0xf8, RZ ;  /* 0x000000f811087810 */ /* 0x000fc40007ffe0ff */
[----:B------:R-:W-:Y:S01]  /*7800*/  IADD3 R17, R17, 0xfc, RZ ;  /* 0x000000fc11117810 */ /* 0x000fe20007ffe0ff */
[----:B------:R-:W-:Y:S01]  /*7810*/  STG.E desc[UR36][R12.64], R11 ;  /* 0x0000000b0c007986 */ /* 0x000fe2000c101924 */
[----:B------:R-:W-:Y:S02]  /*7820*/  LEA.HI.X.SX32 R59, R0, UR9, 0x1, P0 ;  /* 0x00000009003b7c11 */ /* 0x000fe400080f0eff */
[----:B------:R-:W-:Y:S02]  /*7830*/  LEA R86, P0, R16, UR10, 0x2 ;  /* 0x0000000a10567c11 */ /* 0x000fe4000f8010ff */
[----:B------:R-:W-:Y:S02]  /*7840*/  IADD3 R22, P1, R6, UR5, RZ ;  /* 0x0000000506167c10 */ /* 0x000fe4000ff3e0ff */
[----:B------:R-:W-:Y:S02]  /*7850*/  IADD3 R10, P2, R8, UR5, RZ ;  /* 0x00000005080a7c10 */ /* 0x000fe4000ff5e0ff */
[----:B------:R-:W-:-:S02]  /*7860*/  IADD3 R0, P3, R17, UR5, RZ ;  /* 0x0000000511007c10 */ /* 0x000fc4000ff7e0ff */
[----:B------:R-:W-:Y:S02]  /*7870*/  LEA.HI.X R87, R16, UR11, R59, 0x2, P0 ;  /* 0x0000000b10577c11 */ /* 0x000fe400080f143b */
[----:B------:R-:W-:Y:S02]  /*7880*/  LEA.HI.X.SX32 R59, R6, UR9, 0x1, P1 ;  /* 0x00000009063b7c11 */ /* 0x000fe400088f0eff */
[----:B------:R-:W-:Y:S01]  /*7890*/  LEA R58, P0, R22, UR10, 0x2 ;  /* 0x0000000a163a7c11 */ /* 0x000fe2000f8010ff */
[----:B------:R-:W-:Y:S01]  /*78a0*/  STG.E desc[UR36][R86.64], R41 ;  /* 0x0000002956007986 */ /* 0x000fe2000c101924 */
[----:B--2---:R-:W-:Y:S02]  /*78b0*/  LEA.HI.X.SX32 R21, R8, UR9, 0x1, P2 ;  /* 0x0000000908157c11 */ /* 0x004fe400090f0eff */
[----:B------:R-:W-:Y:S02]  /*78c0*/  LEA R20, P1, R10, UR10, 0x2 ;  /* 0x0000000a0a147c11 */ /* 0x000fe4000f8210ff */
[----:B------:R-:W-:-:S02]  /*78d0*/  LEA.HI.X.SX32 R17, R17, UR9, 0x1, P3 ;  /* 0x0000000911117c11 */ /* 0x000fc400098f0eff */
[----:B------:R-:W-:Y:S02]  /*78e0*/  LEA R16, P2, R0, UR10, 0x2 ;  /* 0x0000000a00107c11 */ /* 0x000fe4000f8410ff */
[----:B------:R-:W-:Y:S02]  /*78f0*/  LEA.HI.X R59, R22, UR11, R59, 0x2, P0 ;  /* 0x0000000b163b7c11 */ /* 0x000fe400080f143b */
[----:B------:R-:W-:Y:S02]  /*7900*/  LEA.HI.X R21, R10, UR11, R21, 0x2, P1 ;  /* 0x0000000b0a157c11 */ /* 0x000fe400088f1415 */
[----:B------:R-:W-:Y:S01]  /*7910*/  LEA.HI.X R17, R0, UR11, R17, 0x2, P2 ;  /* 0x0000000b00117c11 */ /* 0x000fe200090f1411 */
[----:B------:R-:W-:Y:S04]  /*7920*/  STG.E desc[UR36][R58.64], R43 ;  /* 0x0000002b3a007986 */ /* 0x000fe8000c101924 */
[----:B------:R-:W-:Y:S04]  /*7930*/  STG.E desc[UR36][R20.64], R47 ;  /* 0x0000002f14007986 */ /* 0x000fe8000c101924 */
[----:B------:R-:W-:Y:S01]  /*7940*/  STG.E desc[UR36][R16.64], R45 ;  /* 0x0000002d10007986 */ /* 0x000fe2000c101924 */
[----:B------:R-:W-:Y:S05]  /*7950*/  EXIT ;  /* 0x000000000000794d */ /* 0x000fea0003800000 */
.L_x_5832:
        /* <DEDUP_REMOVED lines=16> */
.L_x_5859:
        /* <DEDUP_REMOVED lines=16> */
.L_x_5870:
[----:B------:R-:W-:Y:S05]  /*7b60*/  EXIT ;  /* 0x000000000000794d */ /* 0x000fea0003800000 */
.L_x_5834:
[----:B------:R-:W-:Y:S01]  /*7b70*/  HFMA2.MMA R11, -RZ, RZ, 0, 1.847743988037109375e-06 ;  /* 0x0000001fff0b7435 */ /* 0x000fe200000001ff */
[----:B------:R-:W-:Y:S01]  /*7b80*/  IMAD.MOV.U32 R12, RZ, RZ, 0x10 ;  /* 0x00000010ff0c7424 */ /* 0x000fe200078e00ff */
[----:B------:R-:W-:Y:S02]  /*7b90*/  MOV R15, 0xffffffff ;  /* 0xffffffff000f7802 */ /* 0x000fe40000000f00 */
[----:B------:R-:W-:-:S07]  /*7ba0*/  MOV R2, 0xff7fffff ;  /* 0xff7fffff00027802 */ /* 0x000fce0000000f00 */
[----:B------:R-:W-:Y:S05]  /*7bb0*/  WARPSYNC.COLLECTIVE R15, `(.L_x_5871) ;  /* 0x000000000f087348 */ /* 0x000fea0003c00000 */
[----:B------:R0:W1:Y:S02]  /*7bc0*/  SHFL.BFLY P6, R14, R13, R12, R11 ;  /* 0x0c00000c0d0e7389 */ /* 0x00006400000c000b */
[----:B01----:R-:W-:Y:S01]  /*7bd0*/  ENDCOLLECTIVE ;  /* 0x000000000000791b */ /* 0x003fe20003800000 */
.L_x_5871:
[----:B------:R-:W-:Y:S01]  /*7be0*/  HFMA2.MMA R12, -RZ, RZ, 0, 4.76837158203125e-07 ;  /* 0x00000008ff0c7435 */ /* 0x000fe200000001ff */
[----:B------:R-:W-:-:S05]  /*7bf0*/  FMNMX.FTZ R0, R14, -3.40282346638528859812e+38, !PT ;  /* 0xff7fffff0e007809 */ /* 0x000fca0007810000 */
[----:B------:R-:W-:-:S07]  /*7c00*/  IMAD.MOV.U32 R13, RZ, RZ, R0 ;  /* 0x000000ffff0d7224 */ /* 0x000fce00078e0000 */
[----:B------:R-:W-:Y:S05]  /*7c10*/  WARPSYNC.COLLECTIVE R15, `(.L_x_5872) ;  /* 0x000000000f087348 */ /* 0x000fea0003c00000 */
[----:B------:R0:W1:Y:S02]  /*7c20*/  SHFL.BFLY P6, R14, R13, R12, R11 ;  /* 0x0c00000c0d0e7389 */ /* 0x00006400000c000b */
[----:B01----:R-:W-:Y:S01]  /*7c30*/  ENDCOLLECTIVE ;  /* 0x000000000000791b */ /* 0x003fe20003800000 */
.L_x_5872:
[----:B------:R-:W-:Y:S01]  /*7c40*/  IMAD.MOV.U32 R12, RZ, RZ, 0x4 ;  /* 0x00000004ff0c7424 */ /* 0x000fe200078e00ff */
[----:B------:R-:W-:-:S04]  /*7c50*/  FMNMX.FTZ R3, R0, R14, !PT ;  /* 0x0000000e00037209 */ /* 0x000fc80007810000 */
[----:B------:R-:W-:-:S07]  /*7c60*/  MOV R13, R3 ;  /* 0x00000003000d7202 */ /* 0x000fce0000000f00 */
[----:B------:R-:W-:Y:S05]  /*7c70*/  WARPSYNC.COLLECTIVE R15, `(.L_x_5873) ;  /* 0x000000000f087348 */ /* 0x000fea0003c00000 */
[----:B------:R0:W1:Y:S02]  /*7c80*/  SHFL.BFLY P6, R14, R13, R12, R11 ;  /* 0x0c00000c0d0e7389 */ /* 0x00006400000c000b */
[----:B01----:R-:W-:Y:S01]  /*7c90*/  ENDCOLLECTIVE ;  /* 0x000000000000791b */ /* 0x003fe20003800000 */
.L_x_5873:
[----:B------:R-:W-:Y:S01]  /*7ca0*/  HFMA2.MMA R12, -RZ, RZ, 0, 1.1920928955078125e-07 ;  /* 0x00000002ff0c7435 */ /* 0x000fe200000001ff */
[----:B------:R-:W-:-:S04]  /*7cb0*/  FMNMX.FTZ R4, R3, R14, !PT ;  /* 0x0000000e03047209 */ /* 0x000fc80007810000 */
[----:B------:R-:W-:-:S07]  /*7cc0*/  MOV R13, R4 ;  /* 0x00000004000d7202 */ /* 0x000fce0000000f00 */
[----:B------:R-:W-:Y:S05]  /*7cd0*/  WARPSYNC.COLLECTIVE R15, `(.L_x_5874) ;  /* 0x000000000f087348 */ /* 0x000fea0003c00000 */
[----:B------:R0:W1:Y:S02]  /*7ce0*/  SHFL.BFLY P6, R14, R13, R12, R11 ;  /* 0x0c00000c0d0e7389 */ /* 0x00006400000c000b */
[----:B01----:R-:W-:Y:S01]  /*7cf0*/  ENDCOLLECTIVE ;  /* 0x000000000000791b */ /* 0x003fe20003800000 */
.L_x_5874:
[----:B------:R-:W-:Y:S02]  /*7d00*/  MOV R12, 0x1 ;  /* 0x00000001000c7802 */ /* 0x000fe40000000f00 */
[----:B------:R-:W-:-:S05]  /*7d10*/  FMNMX.FTZ R5, R4, R14, !PT ;  /* 0x0000000e04057209 */ /* 0x000fca0007810000 */
[----:B------:R-:W-:-:S07]  /*7d20*/  IMAD.MOV.U32 R13, RZ, RZ, R5 ;  /* 0x000000ffff0d7224 */ /* 0x000fce00078e0005 */
[----:B------:R-:W-:Y:S05]  /*7d30*/  WARPSYNC.COLLECTIVE R15, `(.L_x_5875) ;  /* 0x000000000f087348 */ /* 0x000fea0003c00000 */
[----:B------:R0:W1:Y:S02]  /*7d40*/  SHFL.BFLY P6, R14, R13, R12, R11 ;  /* 0x0c00000c0d0e7389 */ /* 0x00006400000c000b */
[----:B01----:R-:W-:Y:S01]  /*7d50*/  ENDCOLLECTIVE ;  /* 0x000000000000791b */ /* 0x003fe20003800000 */
.L_x_5875:
[----:B------:R-:W-:Y:S05]  /*7d60*/  BRA `(.L_x_5876) ;  /* 0xffffff8c00b47947 */ /* 0x000fea000383ffff */
.L_x_5861:
[----:B------:R-:W-:Y:S01]  /*7d70*/  HFMA2.MMA R12, -RZ, RZ, 0, 2.384185791015625e-07 ;  /* 0x00000004ff0c7435 */ /* 0x000fe200000001ff */
[----:B--2---:R-:W-:Y:S01]  /*7d80*/  IMAD.MOV.U32 R13, RZ, RZ, RZ ;  /* 0x000000ffff0d7224 */ /* 0x004fe200078e00ff */
[----:B------:R-:W-:Y:S01]  /*7d90*/  MOV R11, 0x1f ;  /* 0x0000001f000b7802 */ /* 0x000fe20000000f00 */
[----:B------:R-:W-:-:S08]  /*7da0*/  IMAD.MOV.U32 R15, RZ, RZ, -0x1 ;  /* 0xffffffffff0f7424 */ /* 0x000fd000078e00ff */
[----:B01-3--:R-:W-:Y:S05]  /*7db0*/  WARPSYNC.COLLECTIVE R15, `(.L_x_5877) ;  /* 0x000000000f087348 */ /* 0x00bfea0003c00000 */
[----:B------:R2:W4:Y:S02]  /*7dc0*/  SHFL.BFLY P6, R14, R13, R12, R11 ;  /* 0x0c00000c0d0e7389 */ /* 0x00052400000c000b */
[----:B01234-:R-:W-:Y:S01]  /*7dd0*/  ENDCOLLECTIVE ;  /* 0x000000000000791b */ /* 0x01ffe20003800000 */
.L_x_5877:
[----:B------:R-:W-:Y:S01]  /*7de0*/  HFMA2.MMA R12, -RZ, RZ, 0, 1.1920928955078125e-07 ;  /* 0x00000002ff0c7435 */ /* 0x000fe200000001ff */
[----:B------:R-:W-:-:S05]  /*7df0*/  FADD.FTZ R0, RZ, R14 ;  /* 0x0000000eff007221 */ /* 0x000fca0000010000 */
[----:B------:R-:W-:-:S07]  /*7e00*/  MOV R13, R0 ;  /* 0x00000000000d7202 */ /* 0x000fce0000000f00 */
[----:B------:R-:W-:Y:S05]  /*7e10*/  WARPSYNC.COLLECTIVE R15, `(.L_x_5878) ;  /* 0x000000000f087348 */ /* 0x000fea0003c00000 */
[----:B------:R0:W1:Y:S02]  /*7e20*/  SHFL.BFLY P6, R14, R13, R12, R11 ;  /* 0x0c00000c0d0e7389 */ /* 0x00006400000c000b */
[----:B01----:R-:W-:Y:S01]  /*7e30*/  ENDCOLLECTIVE ;  /* 0x000000000000791b */ /* 0x003fe20003800000 */
.L_x_5878:
[----:B------:R-:W-:Y:S01]  /*7e40*/  MOV R12, 0x1 ;  /* 0x00000001000c7802 */ /* 0x000fe20000000f00 */
[----:B------:R-:W-:-:S04]  /*7e50*/  FADD.FTZ R88, R0, R14 ;  /* 0x0000000e00587221 */ /* 0x000fc80000010000 */
[----:B------:R-:W-:-:S07]  /*7e60*/  IMAD.MOV.U32 R13, RZ, RZ, R88 ;  /* 0x000000ffff0d7224 */ /* 0x000fce00078e0058 */
[----:B------:R-:W-:Y:S05]  /*7e70*/  WARPSYNC.COLLECTIVE R15, `(.L_x_5879) ;  /* 0x000000000f087348 */ /* 0x000fea0003c00000 */
[----:B------:R0:W1:Y:S02]  /*7e80*/  SHFL.BFLY P6, R14, R13, R12, R11 ;  /* 0x0c00000c0d0e7389 */ /* 0x00006400000c000b */
[----:B01----:R-:W-:Y:S01]  /*7e90*/  ENDCOLLECTIVE ;  /* 0x000000000000791b */ /* 0x003fe20003800000 */
.L_x_5879:
[----:B------:R-:W-:Y:S01]  /*7ea0*/  HFMA2.MMA R12, -RZ, RZ, 0, 2.384185791015625e-07 ;  /* 0x00000004ff0c7435 */ /* 0x000fe200000001ff */
[----:B------:R-:W-:Y:S01]  /*7eb0*/  IMAD.MOV.U32 R13, RZ, RZ, RZ ;  /* 0x000000ffff0d7224 */ /* 0x000fe200078e00ff */
[----:B------:R-:W-:-:S09]  /*7ec0*/  MOV R87, R14 ;  /* 0x0000000e00577202 */ /* 0x000fd20000000f00 */
[----:B------:R-:W-:Y:S05]  /*7ed0*/  WARPSYNC.COLLECTIVE R15, `(.L_x_5880) ;  /* 0x000000000f087348 */ /* 0x000fea0003c00000 */
[----:B------:R0:W1:Y:S02]  /*7ee0*/  SHFL.BFLY P6, R14, R13, R12, R11 ;  /* 0x0c00000c0d0e7389 */ /* 0x00006400000c000b */
[----:B01----:R-:W-:Y:S01]  /*7ef0*/  ENDCOLLECTIVE ;  /* 0x000000000000791b */ /* 0x003fe20003800000 */
.L_x_5880:
[----:B------:R-:W-:Y:S01]  /*7f00*/  FADD.FTZ R87, R88, R87 ;  /* 0x0000005758577221 */ /* 0x000fe20000010000 */
[----:B------:R-:W-:Y:S01]  /*7f10*/  HFMA2.MMA R12, -RZ, RZ, 0, 1.1920928955078125e-07 ;  /* 0x00000002ff0c7435 */ /* 0x000fe200000001ff */
[----:B------:R-:W-:-:S05]  /*7f20*/  MOV R2, R14 ;  /* 0x0000000e00027202 */ /* 0x000fca0000000f00 */
[----:B------:R-:W-:-:S04]  /*7f30*/  FADD.FTZ R2, RZ, R2 ;  /* 0x00000002ff027221 */ /* 0x000fc80000010000 */
[----:B------:R-:W-:-:S07]  /*7f40*/  IMAD.MOV.U32 R13, RZ, RZ, R2 ;  /* 0x000000ffff0d7224 */ /* 0x000fce00078e0002 */
[----:B------:R-:W-:Y:S05]  /*7f50*/  WARPSYNC.COLLECTIVE R15, `(.L_x_5881) ;  /* 0x000000000f087348 */ /* 0x000fea0003c00000 */
[----:B------:R0:W1:Y:S02]  /*7f60*/  SHFL.BFLY P6, R14, R13, R12, R11 ;  /* 0x0c00000c0d0e7389 */ /* 0x00006400000c000b */
[----:B01----:R-:W-:Y:S01]  /*7f70*/  ENDCOLLECTIVE ;  /* 0x000000000000791b */ /* 0x003fe20003800000 */
.L_x_5881:
[----:B------:R-:W-:Y:S01]  /*7f80*/  HFMA2.MMA R12, -RZ, RZ, 0, 5.9604644775390625e-08 ;  /* 0x00000001ff0c7435 */ /* 0x000fe200000001ff */
[----:B------:R-:W-:-:S05]  /*7f90*/  MOV R3, R14 ;  /* 0x0000000e00037202 */ /* 0x000fca0000000f00 */
[----:B------:R-:W-:-:S04]  /*7fa0*/  FADD.FTZ R86, R2, R3 ;  /* 0x0000000302567221 */ /* 0x000fc80000010000 */
[----:B------:R-:W-:-:S07]  /*7fb0*/  IMAD.MOV.U32 R13, RZ, RZ, R86 ;  /* 0x000000ffff0d7224 */ /* 0x000fce00078e0056 */
[----:B------:R-:W-:Y:S05]  /*7fc0*/  WARPSYNC.COLLECTIVE R15, `(.L_x_5882) ;  /* 0x000000000f087348 */ /* 0x000fea0003c00000 */
[----:B------:R0:W1:Y:S02]  /*7fd0*/  SHFL.BFLY P6, R14, R13, R12, R11 ;  /* 0x0c00000c0d0e7389 */ /* 0x00006400000c000b */
[----:B01----:R-:W-:Y:S01]  /*7fe0*/  ENDCOLLECTIVE ;  /* 0x000000000000791b */ /* 0x003fe20003800000 */
.L_x_5882:
[----:B------:R-:W-:Y:S01]  /*7ff0*/  HFMA2.MMA R12, -RZ, RZ, 0, 2.384185791015625e-07 ;  /* 0x00000004ff0c7435 */ /* 0x000fe200000001ff */
[----:B------:R-:W-:Y:S01]  /*8000*/  IMAD.MOV.U32 R13, RZ, RZ, RZ ;  /* 0x000000ffff0d7224 */ /* 0x000fe200078e00ff */
[----:B------:R-:W-:-:S09]  /*8010*/  MOV R85, R14 ;  /* 0x0000000e00557202 */ /* 0x000fd20000000f00 */
[----:B------:R-:W-:Y:S05]  /*8020*/  WARPSYNC.COLLECTIVE R15, `(.L_x_5883) ;  /* 0x000000000f087348 */ /* 0x000fea0003c00000 */
[----:B------:R0:W1:Y:S02]  /*8030*/  SHFL.BFLY P6, R14, R13, R12, R11 ;  /* 0x0c00000c0d0e7389 */ /* 0x00006400000c000b */
[----:B01----:R-:W-:Y:S01]  /*8040*/  ENDCOLLECTIVE ;  /* 0x000000000000791b */ /* 0x003fe20003800000 */
.L_x_5883:
        /* <DEDUP_REMOVED lines=8> */
.L_x_5884:
[----:B------:R-:W-:Y:S01]  /*80d0*/  HFMA2.MMA R12, -RZ, RZ, 0, 5.9604644775390625e-08 ;  /* 0x00000001ff0c7435 */ /* 0x000fe200000001ff */
[----:B------:R-:W-:-:S05]  /*80e0*/  MOV R5, R14 ;  /* 0x0000000e00057202 */ /* 0x000fca0000000f00 */
[----:B------:R-:W-:-:S04]  /*80f0*/  FADD.FTZ R84, R4, R5 ;  /* 0x0000000504547221 */ /* 0x000fc80000010000 */
[----:B------:R-:W-:-:S07]  /*8100*/  IMAD.MOV.U32 R13, RZ, RZ, R84 ;  /* 0x000000ffff0d7224 */ /* 0x000fce00078e0054 */
[----:B------:R-:W-:Y:S05]  /*8110*/  WARPSYNC.COLLECTIVE R15, `(.L_x_5885) ;  /* 0x000000000f087348 */ /* 0x000fea0003c00000 */
[----:B------:R0:W1:Y:S02]  /*8120*/  SHFL.BFLY P6, R14, R13, R12, R11 ;  /* 0x0c00000c0d0e7389 */ /* 0x00006400000c000b */
[----:B01----:R-:W-:Y:S01]  /*8130*/  ENDCOLLECTIVE ;  /* 0x000000000000791b */ /* 0x003fe20003800000 */
.L_x_5885:
[----:B------:R-:W-:Y:S01]  /*8140*/  HFMA2.MMA R12, -RZ, RZ, 0, 2.384185791015625e-07 ;  /* 0x00000004ff0c7435 */ /* 0x000fe200000001ff */
[----:B------:R-:W-:Y:S01]  /*8150*/  IMAD.MOV.U32 R13, RZ, RZ, RZ ;  /* 0x000000ffff0d7224 */ /* 0x000fe200078e00ff */
[----:B------:R-:W-:-:S09]  /*8160*/  MOV R83, R14 ;  /* 0x0000000e00537202 */ /* 0x000fd20000000f00 */
[----:B------:R-:W-:Y:S05]  /*8170*/  WARPSYNC.COLLECTIVE R15, `(.L_x_5886) ;  /* 0x000000000f087348 */ /* 0x000fea0003c00000 */
[----:B------:R0:W1:Y:S02]  /*8180*/  SHFL.BFLY P6, R14, R13, R12, R11 ;  /* 0x0c00000c0d0e7389 */ /* 0x00006400000c000b */
[----:B01----:R-:W-:Y:S01]  /*8190*/  ENDCOLLECTIVE ;  /* 0x000000000000791b */ /* 0x003fe20003800000 */
.L_x_5886:
        /* <DEDUP_REMOVED lines=8> */
.L_x_5887:
[----:B------:R-:W-:Y:S01]  /*8220*/  HFMA2.MMA R12, -RZ, RZ, 0, 5.9604644775390625e-08 ;  /* 0x00000001ff0c7435 */ /* 0x000fe200000001ff */
[----:B------:R-:W-:-:S05]  /*8230*/  MOV R3, R14 ;  /* 0x0000000e00037202 */ /* 0x000fca0000000f00 */
[----:B------:R-:W-:-:S04]  /*8240*/  FADD.FTZ R82, R82, R3 ;  /* 0x0000000352527221 */ /* 0x000fc80000010000 */
[----:B------:R-:W-:-:S07]  /*8250*/  IMAD.MOV.U32 R13, RZ, RZ, R82 ;  /* 0x000000ffff0d7224 */ /* 0x000fce00078e0052 */
[----:B------:R-:W-:Y:S05]  /*8260*/  WARPSYNC.COLLECTIVE R15, `(.L_x_5888) ;  /* 0x000000000f087348 */ /* 0x000fea0003c00000 */
[----:B------:R0:W1:Y:S02]  /*8270*/  SHFL.BFLY P6, R14, R13, R12, R11 ;  /* 0x0c00000c0d0e7389 */ /* 0x00006400000c000b */
[----:B01----:R-:W-:Y:S01]  /*8280*/  ENDCOLLECTIVE ;  /* 0x000000000000791b */ /* 0x003fe20003800000 */
.L_x_5888:
[----:B------:R-:W-:Y:S01]  /*8290*/  HFMA2.MMA R12, -RZ, RZ, 0, 2.384185791015625e-07 ;  /* 0x00000004ff0c7435 */ /* 0x000fe200000001ff */
[----:B------:R-:W-:Y:S01]  /*82a0*/  IMAD.MOV.U32 R13, RZ, RZ, RZ ;  /* 0x000000ffff0d7224 */ /* 0x000fe200078e00ff */
[----:B------:R-:W-:-:S09]  /*82b0*/  MOV R94, R14 ;  /* 0x0000000e005e7202 */ /* 0x000fd20000000f00 */
[----:B------:R-:W-:Y:S05]  /*82c0*/  WARPSYNC.COLLECTIVE R15, `(.L_x_5889) ;  /* 0x000000000f087348 */ /* 0x000fea0003c00000 */
[----:B------:R0:W1:Y:S02]  /*82d0*/  SHFL.BFLY P6, R14, R13, R12, R11 ;  /* 0x0c00000c0d0e7389 */ /* 0x00006400000c000b */
[----:B01----:R-:W-:Y:S01]  /*82e0*/  ENDCOLLECTIVE ;  /* 0x000000000000791b */ /* 0x003fe20003800000 */
.L_x_5889:
        /* <DEDUP_REMOVED lines=8> */
.L_x_5890:
[----:B------:R-:W-:Y:S01]  /*8370*/  HFMA2.MMA R12, -RZ, RZ, 0, 5.9604644775390625e-08 ;  /* 0x00000001ff0c7435 */ /* 0x000fe200000001ff */
[----:B------:R-:W-:-:S05]  /*8380*/  MOV R46, R14 ;  /* 0x0000000e002e7202 */ /* 0x000fca0000000f00 */
[----:B------:R-:W-:-:S04]  /*8390*/  FADD.FTZ R81, R81, R46 ;  /* 0x0000002e51517221 */ /* 0x000fc80000010000 */
[----:B------:R-:W-:-:S07]  /*83a0*/  IMAD.MOV.U32 R13, RZ, RZ, R81 ;  /* 0x000000ffff0d7224 */ /* 0x000fce00078e0051 */
[----:B------:R-:W-:Y:S05]  /*83b0*/  WARPSYNC.COLLECTIVE R15, `(.L_x_5891) ;  /* 0x000000000f087348 */ /* 0x000fea0003c00000 */
[----:B------:R0:W1:Y:S02]  /*83c0*/  SHFL.BFLY P6, R14, R13, R12, R11 ;  /* 0x0c00000c0d0e7389 */ /* 0x00006400000c000b */
[----:B01----:R-:W-:Y:S01]  /*83d0*/  ENDCOLLECTIVE ;  /* 0x000000000000791b */ /* 0x003fe20003800000 */
.L_x_5891:
[----:B------:R-:W-:Y:S01]  /*83e0*/  HFMA2.MMA R12, -RZ, RZ, 0, 2.384185791015625e-07 ;  /* 0x00000004ff0c7435 */ /* 0x000fe200000001ff */
[----:B------:R-:W-:Y:S01]  /*83f0*/  IMAD.MOV.U32 R13, RZ, RZ, RZ ;  /* 0x000000ffff0d7224 */ /* 0x000fe200078e00ff */
[----:B------:R-:W-:-:S09]  /*8400*/  MOV R80, R14 ;  /* 0x0000000e00507202 */ /* 0x000fd20000000f00 */
[----:B------:R-:W-:Y:S05]  /*8410*/  WARPSYNC.COLLECTIVE R15, `(.L_x_5892) ;  /* 0x000000000f087348 */ /* 0x000fea0003c00000 */
[----:B------:R0:W1:Y:S02]  /*8420*/  SHFL.BFLY P6, R14, R13, R12, R11 ;  /* 0x0c00000c0d0e7389 */ /* 0x00006400000c000b */
[----:B01----:R-:W-:Y:S01]  /*8430*/  ENDCOLLECTIVE ;  /* 0x000000000000791b */ /* 0x003fe20003800000 */
.L_x_5892:
        /* <DEDUP_REMOVED lines=8> */
.L_x_5893:
[----:B------:R-:W-:Y:S01]  /*84c0*/  HFMA2.MMA R12, -RZ, RZ, 0, 5.9604644775390625e-08 ;  /* 0x00000001ff0c7435 */ /* 0x000fe200000001ff */
[----:B------:R-:W-:-:S05]  /*84d0*/  MOV R48, R14 ;  /* 0x0000000e00307202 */ /* 0x000fca0000000f00 */
[----:B------:R-:W-:-:S04]  /*84e0*/  FADD.FTZ R79, R79, R48 ;  /* 0x000000304f4f7221 */ /* 0x000fc80000010000 */
[----:B------:R-:W-:-:S07]  /*84f0*/  IMAD.MOV.U32 R13, RZ, RZ, R79 ;  /* 0x000000ffff0d7224 */ /* 0x000fce00078e004f */
[----:B------:R-:W-:Y:S05]  /*8500*/  WARPSYNC.COLLECTIVE R15, `(.L_x_5894) ;  /* 0x000000000f087348 */ /* 0x000fea0003c00000 */
[----:B------:R0:W1:Y:S02]  /*8510*/  SHFL.BFLY P6, R14, R13, R12, R11 ;  /* 0x0c00000c0d0e7389 */ /* 0x00006400000c000b */
[----:B01----:R-:W-:Y:S01]  /*8520*/  ENDCOLLECTIVE ;  /* 0x000000000000791b */ /* 0x003fe20003800000 */
.L_x_5894:
[----:B------:R-:W-:Y:S01]  /*8530*/  HFMA2.MMA R12, -RZ, RZ, 0, 2.384185791015625e-07 ;  /* 0x00000004ff0c7435 */ /* 0x000fe200000001ff */
[----:B------:R-:W-:Y:S01]  /*8540*/  IMAD.MOV.U32 R13, RZ, RZ, RZ ;  /* 0x000000ffff0d7224 */ /* 0x000fe200078e00ff */
[----:B------:R-:W-:-:S09]  /*8550*/  MOV R78, R14 ;  /* 0x0000000e004e7202 */ /* 0x000fd20000000f00 */
[----:B------:R-:W-:Y:S05]  /*8560*/  WARPSYNC.COLLECTIVE R15, `(.L_x_5895) ;  /* 0x000000000f087348 */ /* 0x000fea0003c00000 */
[----:B------:R0:W1:Y:S02]  /*8570*/  SHFL.BFLY P6, R14, R13, R12, R11 ;  /* 0x0c00000c0d0e7389 */ /* 0x00006400000c000b */
[----:B01----:R-:W-:Y:S01]  /*8580*/  ENDCOLLECTIVE ;  /* 0x000000000000791b */ /* 0x003fe20003800000 */
.L_x_5895:
        /* <DEDUP_REMOVED lines=8> */
.L_x_5896:
[----:B------:R-:W-:Y:S01]  /*8610*/  HFMA2.MMA R12, -RZ, RZ, 0, 5.9604644775390625e-08 ;  /* 0x00000001ff0c7435 */ /* 0x000fe200000001ff */
[----:B------:R-:W-:-:S05]  /*8620*/  MOV R5, R14 ;  /* 0x0000000e00057202 */ /* 0x000fca0000000f00 */
[----:B------:R-:W-:-:S04]  /*8630*/  FADD.FTZ R0, R0, R5 ;  /* 0x0000000500007221 */ /* 0x000fc80000010000 */
[----:B------:R-:W-:-:S07]  /*8640*/  IMAD.MOV.U32 R13, RZ, RZ, R0 ;  /* 0x000000ffff0d7224 */ /* 0x000fce00078e0000 */
[----:B------:R-:W-:Y:S05]  /*8650*/  WARPSYNC.COLLECTIVE R15, `(.L_x_5897) ;  /* 0x000000000f087348 */ /* 0x000fea0003c00000 */
[----:B------:R0:W1:Y:S02]  /*8660*/  SHFL.BFLY P6, R14, R13, R12, R11 ;  /* 0x0c00000c0d0e7389 */ /* 0x00006400000c000b */
[----:B01----:R-:W-:Y:S01]  /*8670*/  ENDCOLLECTIVE ;  /* 0x000000000000791b */ /* 0x003fe20003800000 */
.L_x_5897:
[----:B------:R-:W-:Y:S01]  /*8680*/  HFMA2.MMA R12, -RZ, RZ, 0, 2.384185791015625e-07 ;  /* 0x00000004ff0c7435 */ /* 0x000fe200000001ff */
[----:B------:R-:W-:Y:S01]  /*8690*/  IMAD.MOV.U32 R13, RZ, RZ, RZ ;  /* 0x000000ffff0d7224 */ /* 0x000fe200078e00ff */
[----:B------:R-:W-:-:S09]  /*86a0*/  MOV R3, R14 ;  /* 0x0000000e00037202 */ /* 0x000fd20000000f00 */
[----:B------:R-:W-:Y:S05]  /*86b0*/  WARPSYNC.COLLECTIVE R15, `(.L_x_5898) ;  /* 0x000000000f087348 */ /* 0x000fea0003c00000 */
[----:B------:R0:W1:Y:S02]  /*86c0*/  SHFL.BFLY P6, R14, R13, R12, R11 ;  /* 0x0c00000c0d0e7389 */ /* 0x00006400000c000b */
[----:B01----:R-:W-:Y:S01]  /*86d0*/  ENDCOLLECTIVE ;  /* 0x000000000000791b */ /* 0x003fe20003800000 */
.L_x_5898:
        /* <DEDUP_REMOVED lines=8> */
.L_x_5899:
[----:B------:R-:W-:Y:S01]  /*8760*/  HFMA2.MMA R12, -RZ, RZ, 0, 5.9604644775390625e-08 ;  /* 0x00000001ff0c7435 */ /* 0x000fe200000001ff */
[----:B------:R-:W-:-:S05]  /*8770*/  MOV R7, R14 ;  /* 0x0000000e00077202 */ /* 0x000fca0000000f00 */
[----:B------:R-:W-:-:S04]  /*8780*/  FADD.FTZ R2, R2, R7 ;  /* 0x0000000702027221 */ /* 0x000fc80000010000 */
[----:B------:R-:W-:-:S07]  /*8790*/  IMAD.MOV.U32 R13, RZ, RZ, R2 ;  /* 0x000000ffff0d7224 */ /* 0x000fce00078e0002 */
[----:B------:R-:W-:Y:S05]  /*87a0*/  WARPSYNC.COLLECTIVE R15, `(.L_x_5900) ;  /* 0x000000000f087348 */ /* 0x000fea0003c00000 */
[----:B------:R0:W1:Y:S02]  /*87b0*/  SHFL.BFLY P6, R14, R13, R12, R11 ;  /* 0x0c00000c0d0e7389 */ /* 0x00006400000c000b */
[----:B01----:R-:W-:Y:S01]  /*87c0*/  ENDCOLLECTIVE ;  /* 0x000000000000791b */ /* 0x003fe20003800000 */
.L_x_5900:
[----:B------:R-:W-:Y:S01]  /*87d0*/  HFMA2.MMA R12, -RZ, RZ, 0, 2.384185791015625e-07 ;  /* 0x00000004ff0c7435 */ /* 0x000fe200000001ff */
[----:B------:R-:W-:Y:S01]  /*87e0*/  IMAD.MOV.U32 R13, RZ, RZ, RZ ;  /* 0x000000ffff0d7224 */ /* 0x000fe200078e00ff */
[----:B------:R-:W-:-:S09]  /*87f0*/  MOV R5, R14 ;  /* 0x0000000e00057202 */ /* 0x000fd20000000f00 */
[----:B------:R-:W-:Y:S05]  /*8800*/  WARPSYNC.COLLECTIVE R15, `(.L_x_5901) ;  /* 0x000000000f087348 */ /* 0x000fea0003c00000 */
[----:B------:R0:W1:Y:S02]  /*8810*/  SHFL.BFLY P6, R14, R13, R12, R11 ;  /* 0x0c00000c0d0e7389 */ /* 0x00006400000c000b */
[----:B01----:R-:W-:Y:S01]  /*8820*/  ENDCOLLECTIVE ;  /* 0x000000000000791b */ /* 0x003fe20003800000 */
.L_x_5901:
        /* <DEDUP_REMOVED lines=8> */
.L_x_5902:
[----:B------:R-:W-:Y:S01]  /*88b0*/  HFMA2.MMA R12, -RZ, RZ, 0, 5.9604644775390625e-08 ;  /* 0x00000001ff0c7435 */ /* 0x000fe200000001ff */
[----:B------:R-:W-:-:S05]  /*88c0*/  MOV R9, R14 ;  /* 0x0000000e00097202 */ /* 0x000fca0000000f00 */
[----:B------:R-:W-:-:S04]  /*88d0*/  FADD.FTZ R4, R4, R9 ;  /* 0x0000000904047221 */ /* 0x000fc80000010000 */
[----:B------:R-:W-:-:S07]  /*88e0*/  IMAD.MOV.U32 R13, RZ, RZ, R4 ;  /* 0x000000ffff0d7224 */ /* 0x000fce00078e0004 */
[----:B------:R-:W-:Y:S05]  /*88f0*/  WARPSYNC.COLLECTIVE R15, `(.L_x_5903) ;  /* 0x000000000f087348 */ /* 0x000fea0003c00000 */
[----:B------:R0:W1:Y:S02]  /*8900*/  SHFL.BFLY P6, R14, R13, R12, R11 ;  /* 0x0c00000c0d0e7389 */ /* 0x00006400000c000b */
[----:B01----:R-:W-:Y:S01]  /*8910*/  ENDCOLLECTIVE ;  /* 0x000000000000791b */ /* 0x003fe20003800000 */
.L_x_5903:
[----:B------:R-:W-:Y:S01]  /*8920*/  HFMA2.MMA R12, -RZ, RZ, 0, 2.384185791015625e-07 ;  /* 0x00000004ff0c7435 */ /* 0x000fe200000001ff */
[----:B------:R-:W-:Y:S01]  /*8930*/  IMAD.MOV.U32 R13, RZ, RZ, RZ ;  /* 0x000000ffff0d7224 */ /* 0x000fe200078e00ff */
[----:B------:R-:W-:-:S09]  /*8940*/  MOV R7, R14 ;  /* 0x0000000e00077202 */ /* 0x000fd20000000f00 */
[----:B------:R-:W-:Y:S05]  /*8950*/  WARPSYNC.COLLECTIVE R15, `(.L_x_5904) ;  /* 0x000000000f087348 */ /* 0x000fea0003c00000 */
[----:B------:R0:W1:Y:S02]  /*8960*/  SHFL.BFLY P6, R14, R13, R12, R11 ;  /* 0x0c00000c0d0e7389 */ /* 0x00006400000c000b */
[----:B01----:R-:W-:Y:S01]  /*8970*/  ENDCOLLECTIVE ;  /* 0x000000000000791b */ /* 0x003fe20003800000 */
.L_x_5904:
        /* <DEDUP_REMOVED lines=8> */
.L_x_5905:
[----:B------:R-:W-:Y:S01]  /*8a00*/  HFMA2.MMA R12, -RZ, RZ, 0, 5.9604644775390625e-08 ;  /* 0x00000001ff0c7435 */ /* 0x000fe200000001ff */
[----:B------:R-:W-:-:S05]  /*8a10*/  MOV R17, R14 ;  /* 0x0000000e00117202 */ /* 0x000fca0000000f00 */
[----:B------:R-:W-:-:S04]  /*8a20*/  FADD.FTZ R6, R6, R17 ;  /* 0x0000001106067221 */ /* 0x000fc80000010000 */
[----:B------:R-:W-:-:S07]  /*8a30*/  IMAD.MOV.U32 R13, RZ, RZ, R6 ;  /* 0x000000ffff0d7224 */ /* 0x000fce00078e0006 */
[----:B------:R-:W-:Y:S05]  /*8a40*/  WARPSYNC.COLLECTIVE R15, `(.L_x_5906) ;  /* 0x000000000f087348 */ /* 0x000fea0003c00000 */
[----:B------:R0:W1:Y:S02]  /*8a50*/  SHFL.BFLY P6, R14, R13, R12, R11 ;  /* 0x0c00000c0d0e7389 */ /* 0x00006400000c000b */
[----:B01----:R-:W-:Y:S01]  /*8a60*/  ENDCOLLECTIVE ;  /* 0x000000000000791b */ /* 0x003fe20003800000 */
.L_x_5906:
[----:B------:R-:W-:Y:S01]  /*8a70*/  HFMA2.MMA R12, -RZ, RZ, 0, 2.384185791015625e-07 ;  /* 0x00000004ff0c7435 */ /* 0x000fe200000001ff */
[----:B------:R-:W-:Y:S01]  /*8a80*/  IMAD.MOV.U32 R13, RZ, RZ, RZ ;  /* 0x000000ffff0d7224 */ /* 0x000fe200078e00ff */
[----:B------:R-:W-:-:S09]  /*8a90*/  MOV R9, R14 ;  /* 0x0000000e00097202 */ /* 0x000fd20000000f00 */
[----:B------:R-:W-:Y:S05]  /*8aa0*/  WARPSYNC.COLLECTIVE R15, `(.L_x_5907) ;  /* 0x000000000f087348 */ /* 0x000fea0003c00000 */
[----:B------:R0:W1:Y:S02]  /*8ab0*/  SHFL.BFLY P6, R14, R13, R12, R11 ;  /* 0x0c00000c0d0e7389 */ /* 0x00006400000c000b */
[----:B01----:R-:W-:Y:S01]  /*8ac0*/  ENDCOLLECTIVE ;  /* 0x000000000000791b */ /* 0x003fe20003800000 */
.L_x_5907:
        /* <DEDUP_REMOVED lines=8> */
.L_x_5908:
[----:B------:R-:W-:Y:S01]  /*8b50*/  HFMA2.MMA R12, -RZ, RZ, 0, 5.9604644775390625e-08 ;  /* 0x00000001ff0c7435 */ /* 0x000fe200000001ff */
[----:B------:R-:W-:-:S05]  /*8b60*/  MOV R19, R14 ;  /* 0x0000000e00137202 */ /* 0x000fca0000000f00 */
[----:B------:R-:W-:-:S04]  /*8b70*/  FADD.FTZ R8, R8, R19 ;  /* 0x0000001308087221 */ /* 0x000fc80000010000 */
[----:B------:R-:W-:-:S07]  /*8b80*/  IMAD.MOV.U32 R13, RZ, RZ, R8 ;  /* 0x000000ffff0d7224 */ /* 0x000fce00078e0008 */
[----:B------:R-:W-:Y:S05]  /*8b90*/  WARPSYNC.COLLECTIVE R15, `(.L_x_5909) ;  /* 0x000000000f087348 */ /* 0x000fea0003c00000 */
[----:B------:R0:W1:Y:S02]  /*8ba0*/  SHFL.BFLY P6, R14, R13, R12, R11 ;  /* 0x0c00000c0d0e7389 */ /* 0x00006400000c000b */
[----:B01----:R-:W-:Y:S01]  /*8bb0*/  ENDCOLLECTIVE ;  /* 0x000000000000791b */ /* 0x003fe20003800000 */
.L_x_5909:
[----:B------:R-:W-:Y:S01]  /*8bc0*/  HFMA2.MMA R12, -RZ, RZ, 0, 2.384185791015625e-07 ;  /* 0x00000004ff0c7435 */ /* 0x000fe200000001ff */
[----:B------:R-:W-:Y:S01]  /*8bd0*/  IMAD.MOV.U32 R13, RZ, RZ, RZ ;  /* 0x000000ffff0d7224 */ /* 0x000fe200078e00ff */
[----:B------:R-:W-:-:S09]  /*8be0*/  MOV R17, R14 ;  /* 0x0000000e00117202 */ /* 0x000fd20000000f00 */
[----:B------:R-:W-:Y:S05]  /*8bf0*/  WARPSYNC.COLLECTIVE R15, `(.L_x_5910) ;  /* 0x000000000f087348 */ /* 0x000fea0003c00000 */
[----:B------:R0:W1:Y:S02]  /*8c00*/  SHFL.BFLY P6, R14, R13, R12, R11 ;  /* 0x0c00000c0d0e7389 */ /* 0x00006400000c000b */
[----:B01----:R-:W-:Y:S01]  /*8c10*/  ENDCOLLECTIVE ;  /* 0x000000000000791b */ /* 0x003fe20003800000 */
.L_x_5910:
        /* <DEDUP_REMOVED lines=8> */
.L_x_5911:
[----:B------:R-:W-:Y:S01]  /*8ca0*/  HFMA2.MMA R12, -RZ, RZ, 0, 5.9604644775390625e-08 ;  /* 0x00000001ff0c7435 */ /* 0x000fe200000001ff */
[----:B------:R-:W-:-:S05]  /*8cb0*/  MOV R21, R14 ;  /* 0x0000000e00157202 */ /* 0x000fca0000000f00 */
[----:B------:R-:W-:-:S04]  /*8cc0*/  FADD.FTZ R10, R10, R21 ;  /* 0x000000150a0a7221 */ /* 0x000fc80000010000 */
[----:B------:R-:W-:-:S07]  /*8cd0*/  IMAD.MOV.U32 R13, RZ, RZ, R10 ;  /* 0x000000ffff0d7224 */ /* 0x000fce00078e000a */
[----:B------:R-:W-:Y:S05]  /*8ce0*/  WARPSYNC.COLLECTIVE R15, `(.L_x_5912) ;  /* 0x000000000f087348 */ /* 0x000fea0003c00000 */
[----:B------:R0:W1:Y:S02]  /*8cf0*/  SHFL.BFLY P6, R14, R13, R12, R11 ;  /* 0x0c00000c0d0e7389 */ /* 0x00006400000c000b */
[----:B01----:R-:W-:Y:S01]  /*8d00*/  ENDCOLLECTIVE ;  /* 0x000000000000791b */ /* 0x003fe20003800000 */
.L_x_5912:
[----:B------:R-:W-:Y:S01]  /*8d10*/  HFMA2.MMA R12, -RZ, RZ, 0, 2.384185791015625e-07 ;  /* 0x00000004ff0c7435 */ /* 0x000fe200000001ff */
[----:B------:R-:W-:Y:S01]  /*8d20*/  IMAD.MOV.U32 R13, RZ, RZ, RZ ;  /* 0x000000ffff0d7224 */ /* 0x000fe200078e00ff */
[----:B------:R-:W-:-:S09]  /*8d30*/  MOV R19, R14 ;  /* 0x0000000e00137202 */ /* 0x000fd20000000f00 */
[----:B------:R-:W-:Y:S05]  /*8d40*/  WARPSYNC.COLLECTIVE R15, `(.L_x_5913) ;  /* 0x000000000f087348 */ /* 0x000fea0003c00000 */
[----:B------:R0:W1:Y:S02]  /*8d50*/  SHFL.BFLY P6, R14, R13, R12, R11 ;  /* 0x0c00000c0d0e7389 */ /* 0x00006400000c000b */
[----:B01----:R-:W-:Y:S01]  /*8d60*/  ENDCOLLECTIVE ;  /* 0x000000000000791b */ /* 0x003fe20003800000 */
.L_x_5913:
        /* <DEDUP_REMOVED lines=8> */
.L_x_5914:
[----:B------:R-:W-:Y:S01]  /*8df0*/  HFMA2.MMA R12, -RZ, RZ, 0, 5.9604644775390625e-08 ;  /* 0x00000001ff0c7435 */ /* 0x000fe200000001ff */
[----:B------:R-:W-:-:S05]  /*8e00*/  MOV R23, R14 ;  /* 0x0000000e00177202 */ /* 0x000fca0000000f00 */
[----:B------:R-:W-:-:S04]  /*8e10*/  FADD.FTZ R16, R16, R23 ;  /* 0x0000001710107221 */ /* 0x000fc80000010000 */
[----:B------:R-:W-:-:S07]  /*8e20*/  IMAD.MOV.U32 R13, RZ, RZ, R16 ;  /* 0x000000ffff0d7224 */ /* 0x000fce00078e0010 */
[----:B------:R-:W-:Y:S05]  /*8e30*/  WARPSYNC.COLLECTIVE R15, `(.L_x_5915) ;  /* 0x000000000f087348 */ /* 0x000fea0003c00000 */
[----:B------:R0:W1:Y:S02]  /*8e40*/  SHFL.BFLY P6, R14, R13, R12, R11 ;  /* 0x0c00000c0d0e7389 */ /* 0x00006400000c000b */
[----:B01----:R-:W-:Y:S01]  /*8e50*/  ENDCOLLECTIVE ;  /* 0x000000000000791b */ /* 0x003fe20003800000 */
.L_x_5915:
[----:B------:R-:W-:Y:S01]  /*8e60*/  HFMA2.MMA R12, -RZ, RZ, 0, 2.384185791015625e-07 ;  /* 0x00000004ff0c7435 */ /* 0x000fe200000001ff */
[----:B------:R-:W-:Y:S01]  /*8e70*/  IMAD.MOV.U32 R13, RZ, RZ, RZ ;  /* 0x000000ffff0d7224 */ /* 0x000fe200078e00ff */
[----:B------:R-:W-:-:S09]  /*8e80*/  MOV R21, R14 ;  /* 0x0000000e00157202 */ /* 0x000fd20000000f00 */
[----:B------:R-:W-:Y:S05]  /*8e90*/  WARPSYNC.COLLECTIVE R15, `(.L_x_5916) ;  /* 0x000000000f087348 */ /* 0x000fea0003c00000 */
[----:B------:R0:W1:Y:S02]  /*8ea0*/  SHFL.BFLY P6, R14, R13, R12, R11 ;  /* 0x0c00000c0d0e7389 */ /* 0x00006400000c000b */
[----:B01----:R-:W-:Y:S01]  /*8eb0*/  ENDCOLLECTIVE ;  /* 0x000000000000791b */ /* 0x003fe20003800000 */
.L_x_5916:
        /* <DEDUP_REMOVED lines=8> */
.L_x_5917:
[----:B------:R-:W-:Y:S01]  /*8f40*/  HFMA2.MMA R12, -RZ, RZ, 0, 5.9604644775390625e-08 ;  /* 0x00000001ff0c7435 */ /* 0x000fe200000001ff */
[----:B------:R-:W-:-:S05]  /*8f50*/  MOV R49, R14 ;  /* 0x0000000e00317202 */ /* 0x000fca0000000f00 */
[----:B------:R-:W-:-:S04]  /*8f60*/  FADD.FTZ R18, R18, R49 ;  /* 0x0000003112127221 */ /* 0x000fc80000010000 */
[----:B------:R-:W-:-:S07]  /*8f70*/  IMAD.MOV.U32 R13, RZ, RZ, R18 ;  /* 0x000000ffff0d7224 */ /* 0x000fce00078e0012 */
[----:B------:R-:W-:Y:S05]  /*8f80*/  WARPSYNC.COLLECTIVE R15, `(.L_x_5918) ;  /* 0x000000000f087348 */ /* 0x000fea0003c00000 */
[----:B------:R0:W1:Y:S02]  /*8f90*/  SHFL.BFLY P6, R14, R13, R12, R11 ;  /* 0x0c00000c0d0e7389 */ /* 0x00006400000c000b */
[----:B01----:R-:W-:Y:S01]  /*8fa0*/  ENDCOLLECTIVE ;  /* 0x000000000000791b */ /* 0x003fe20003800000 */
.L_x_5918:
[----:B------:R-:W-:Y:S01]  /*8fb0*/  HFMA2.MMA R12, -RZ, RZ, 0, 2.384185791015625e-07 ;  /* 0x00000004ff0c7435 */ /* 0x000fe200000001ff */
[----:B------:R-:W-:Y:S01]  /*8fc0*/  IMAD.MOV.U32 R13, RZ, RZ, RZ ;  /* 0x000000ffff0d7224 */ /* 0x000fe200078e00ff */
[----:B------:R-:W-:-:S09]  /*8fd0*/  MOV R23, R14 ;  /* 0x0000000e00177202 */ /* 0x000fd20000000f00 */
[----:B------:R-:W-:Y:S05]  /*8fe0*/  WARPSYNC.COLLECTIVE R15, `(.L_x_5919) ;  /* 0x000000000f087348 */ /* 0x000fea0003c00000 */
[----:B------:R0:W1:Y:S02]  /*8ff0*/  SHFL.BFLY P6, R14, R13, R12, R11 ;  /* 0x0c00000c0d0e7389 */ /* 0x00006400000c000b */
[----:B01----:R-:W-:Y:S01]  /*9000*/  ENDCOLLECTIVE ;  /* 0x000000000000791b */ /* 0x003fe20003800000 */
.L_x_5919:
        /* <DEDUP_REMOVED lines=8> */
.L_x_5920:
[----:B------:R-:W-:Y:S01]  /*9090*/  HFMA2.MMA R12, -RZ, RZ, 0, 5.9604644775390625e-08 ;  /* 0x00000001ff0c7435 */ /* 0x000fe200000001ff */
[----:B------:R-:W-:-:S05]  /*90a0*/  MOV R25, R14 ;  /* 0x0000000e00197202 */ /* 0x000fca0000000f00 */
[----:B------:R-:W-:-:S04]  /*90b0*/  FADD.FTZ R20, R20, R25 ;  /* 0x0000001914147221 */ /* 0x000fc80000010000 */
[----:B------:R-:W-:-:S07]  /*90c0*/  IMAD.MOV.U32 R13, RZ, RZ, R20 ;  /* 0x000000ffff0d7224 */ /* 0x000fce00078e0014 */
[----:B------:R-:W-:Y:S05]  /*90d0*/  WARPSYNC.COLLECTIVE R15, `(.L_x_5921) ;  /* 0x000000000f087348 */ /* 0x000fea0003c00000 */
[----:B------:R0:W1:Y:S02]  /*90e0*/  SHFL.BFLY P6, R14, R13, R12, R11 ;  /* 0x0c00000c0d0e7389 */ /* 0x00006400000c000b */
[----:B01----:R-:W-:Y:S01]  /*90f0*/  ENDCOLLECTIVE ;  /* 0x000000000000791b */ /* 0x003fe20003800000 */
.L_x_5921:
[----:B------:R-:W-:Y:S01]  /*9100*/  HFMA2.MMA R12, -RZ, RZ, 0, 2.384185791015625e-07 ;  /* 0x00000004ff0c7435 */ /* 0x000fe200000001ff */
[----:B------:R-:W-:Y:S01]  /*9110*/  IMAD.MOV.U32 R13, RZ, RZ, RZ ;  /* 0x000000ffff0d7224 */ /* 0x000fe200078e00ff */
[----:B------:R-:W-:-:S09]  /*9120*/  MOV R25, R14 ;  /* 0x0000000e00197202 */ /* 0x000fd20000000f00 */
[----:B------:R-:W-:Y:S05]  /*9130*/  WARPSYNC.COLLECTIVE R15, `(.L_x_5922) ;  /* 0x000000000f087348 */ /* 0x000fea0003c00000 */
[----:B------:R0:W1:Y:S02]  /*9140*/  SHFL.BFLY P6, R14, R13, R12, R11 ;  /* 0x0c00000c0d0e7389 */ /* 0x00006400000c000b */
[----:B01----:R-:W-:Y:S01]  /*9150*/  ENDCOLLECTIVE ;  /* 0x000000000000791b */ /* 0x003fe20003800000 */
.L_x_5922:
        /* <DEDUP_REMOVED lines=8> */
.L_x_5923:
[----:B------:R-:W-:Y:S01]  /*91e0*/  HFMA2.MMA R12, -RZ, RZ, 0, 5.9604644775390625e-08 ;  /* 0x00000001ff0c7435 */ /* 0x000fe200000001ff */
[----:B------:R-:W-:-:S05]  /*91f0*/  MOV R27, R14 ;  /* 0x0000000e001b7202 */ /* 0x000fca0000000f00 */
[----:B------:R-:W-:-:S04]  /*9200*/  FADD.FTZ R22, R22, R27 ;  /* 0x0000001b16167221 */ /* 0x000fc80000010000 */
[----:B------:R-:W-:-:S07]  /*9210*/  IMAD.MOV.U32 R13, RZ, RZ, R22 ;  /* 0x000000ffff0d7224 */ /* 0x000fce00078e0016 */
[----:B------:R-:W-:Y:S05]  /*9220*/  WARPSYNC.COLLECTIVE R15, `(.L_x_5924) ;  /* 0x000000000f087348 */ /* 0x000fea0003c00000 */
[----:B------:R0:W1:Y:S02]  /*9230*/  SHFL.BFLY P6, R14, R13, R12, R11 ;  /* 0x0c00000c0d0e7389 */ /* 0x00006400000c000b */
[----:B01----:R-:W-:Y:S01]  /*9240*/  ENDCOLLECTIVE ;  /* 0x000000000000791b */ /* 0x003fe20003800000 */
.L_x_5924:
[----:B------:R-:W-:Y:S01]  /*9250*/  HFMA2.MMA R12, -RZ, RZ, 0, 2.384185791015625e-07 ;  /* 0x00000004ff0c7435 */ /* 0x000fe200000001ff */
[----:B------:R-:W-:Y:S01]  /*9260*/  IMAD.MOV.U32 R13, RZ, RZ, RZ ;  /* 0x000000ffff0d7224 */ /* 0x000fe200078e00ff */
[----:B------:R-:W-:-:S09]  /*9270*/  MOV R27, R14 ;  /* 0x0000000e001b7202 */ /* 0x000fd20000000f00 */
[----:B------:R-:W-:Y:S05]  /*9280*/  WARPSYNC.COLLECTIVE R15, `(.L_x_5925) ;  /* 0x000000000f087348 */ /* 0x000fea0003c00000 */
[----:B------:R0:W1:Y:S02]  /*9290*/  SHFL.BFLY P6, R14, R13, R12, R11 ;  /* 0x0c00000c0d0e7389 */ /* 0x00006400000c000b */
[----:B01----:R-:W-:Y:S01]  /*92a0*/  ENDCOLLECTIVE ;  /* 0x000000000000791b */ /* 0x003fe20003800000 */
.L_x_5925:
        /* <DEDUP_REMOVED lines=8> */
.L_x_5926:
[----:B------:R-:W-:Y:S01]  /*9330*/  HFMA2.MMA R12, -RZ, RZ, 0, 5.9604644775390625e-08 ;  /* 0x00000001ff0c7435 */ /* 0x000fe200000001ff */
[----:B------:R-:W-:-:S05]  /*9340*/  MOV R29, R14 ;  /* 0x0000000e001d7202 */ /* 0x000fca0000000f00 */
[----:B------:R-:W-:-:S04]  /*9350*/  FADD.FTZ R24, R24, R29 ;  /* 0x0000001d18187221 */ /* 0x000fc80000010000 */
[----:B------:R-:W-:-:S07]  /*9360*/  IMAD.MOV.U32 R13, RZ, RZ, R24 ;  /* 0x000000ffff0d7224 */ /* 0x000fce00078e0018 */
[----:B------:R-:W-:Y:S05]  /*9370*/  WARPSYNC.COLLECTIVE R15, `(.L_x_5927) ;  /* 0x000000000f087348 */ /* 0x000fea0003c00000 */
[----:B------:R0:W1:Y:S02]  /*9380*/  SHFL.BFLY P6, R14, R13, R12, R11 ;  /* 0x0c00000c0d0e7389 */ /* 0x00006400000c000b */
[----:B01----:R-:W-:Y:S01]  /*9390*/  ENDCOLLECTIVE ;  /* 0x000000000000791b */ /* 0x003fe20003800000 */
.L_x_5927:
[----:B------:R-:W-:Y:S01]  /*93a0*/  HFMA2.MMA R12, -RZ, RZ, 0, 2.384185791015625e-07 ;  /* 0x00000004ff0c7435 */ /* 0x000fe200000001ff */
[----:B------:R-:W-:Y:S01]  /*93b0*/  IMAD.MOV.U32 R13, RZ, RZ, RZ ;  /* 0x000000ffff0d7224 */ /* 0x000fe200078e00ff */
[----:B------:R-:W-:-:S09]  /*93c0*/  MOV R29, R14 ;  /* 0x0000000e001d7202 */ /* 0x000fd20000000f00 */
[----:B------:R-:W-:Y:S05]  /*93d0*/  WARPSYNC.COLLECTIVE R15, `(.L_x_5928) ;  /* 0x000000000f087348 */ /* 0x000fea0003c00000 */
[----:B------:R0:W1:Y:S02]  /*93e0*/  SHFL.BFLY P6, R14, R13, R12, R11 ;  /* 0x0c00000c0d0e7389 */ /* 0x00006400000c000b */
[----:B01----:R-:W-:Y:S01]  /*93f0*/  ENDCOLLECTIVE ;  /* 0x000000000000791b */ /* 0x003fe20003800000 */
.L_x_5928:
        /* <DEDUP_REMOVED lines=8> */
.L_x_5929:
[----:B------:R-:W-:Y:S01]  /*9480*/  HFMA2.MMA R12, -RZ, RZ, 0, 5.9604644775390625e-08 ;  /* 0x00000001ff0c7435 */ /* 0x000fe200000001ff */
[----:B------:R-:W-:-:S05]  /*9490*/  MOV R31, R14 ;  /* 0x0000000e001f7202 */ /* 0x000fca0000000f00 */
[----:B------:R-:W-:-:S04]  /*94a0*/  FADD.FTZ R26, R26, R31 ;  /* 0x0000001f1a1a7221 */ /* 0x000fc80000010000 */
[----:B------:R-:W-:-:S07]  /*94b0*/  IMAD.MOV.U32 R13, RZ, RZ, R26 ;  /* 0x000000ffff0d7224 */ /* 0x000fce00078e001a */
[----:B------:R-:W-:Y:S05]  /*94c0*/  WARPSYNC.COLLECTIVE R15, `(.L_x_5930) ;  /* 0x000000000f087348 */ /* 0x000fea0003c00000 */
[----:B------:R0:W1:Y:S02]  /*94d0*/  SHFL.BFLY P6, R14, R13, R12, R11 ;  /* 0x0c00000c0d0e7389 */ /* 0x00006400000c000b */
[----:B01----:R-:W-:Y:S01]  /*94e0*/  ENDCOLLECTIVE ;  /* 0x000000000000791b */ /* 0x003fe20003800000 */
.L_x_5930:
[----:B------:R-:W-:Y:S01]  /*94f0*/  HFMA2.MMA R12, -RZ, RZ, 0, 2.384185791015625e-07 ;  /* 0x00000004ff0c7435 */ /* 0x000fe200000001ff */
[----:B------:R-:W-:Y:S01]  /*9500*/  IMAD.MOV.U32 R13, RZ, RZ, RZ ;  /* 0x000000ffff0d7224 */ /* 0x000fe200078e00ff */
[----:B------:R-:W-:-:S09]  /*9510*/  MOV R31, R14 ;  /* 0x0000000e001f7202 */ /* 0x000fd20000000f00 */
[----:B------:R-:W-:Y:S05]  /*9520*/  WARPSYNC.COLLECTIVE R15, `(.L_x_5931) ;  /* 0x000000000f087348 */ /* 0x000fea0003c00000 */
[----:B------:R0:W1:Y:S02]  /*9530*/  SHFL.BFLY P6, R14, R13, R12, R11 ;  /* 0x0c00000c0d0e7389 */ /* 0x00006400000c000b */
[----:B01----:R-:W-:Y:S01]  /*9540*/  ENDCOLLECTIVE ;  /* 0x000000000000791b */ /* 0x003fe20003800000 */
.L_x_5931:
        /* <DEDUP_REMOVED lines=8> */
.L_x_5932:
[----:B------:R-:W-:Y:S01]  /*95d0*/  HFMA2.MMA R12, -RZ, RZ, 0, 5.9604644775390625e-08 ;  /* 0x00000001ff0c7435 */ /* 0x000fe200000001ff */
[----:B------:R-:W-:-:S05]  /*95e0*/  MOV R33, R14 ;  /* 0x0000000e00217202 */ /* 0x000fca0000000f00 */
[----:B------:R-:W-:-:S04]  /*95f0*/  FADD.FTZ R28, R28, R33 ;  /* 0x000000211c1c7221 */ /* 0x000fc80000010000 */
[----:B------:R-:W-:-:S07]  /*9600*/  IMAD.MOV.U32 R13, RZ, RZ, R28 ;  /* 0x000000ffff0d7224 */ /* 0x000fce00078e001c */
[----:B------:R-:W-:Y:S05]  /*9610*/  WARPSYNC.COLLECTIVE R15, `(.L_x_5933) ;  /* 0x000000000f087348 */ /* 0x000fea0003c00000 */
[----:B------:R0:W1:Y:S02]  /*9620*/  SHFL.BFLY P6, R14, R13, R12, R11 ;  /* 0x0c00000c0d0e7389 */ /* 0x00006400000c000b */
[----:B01----:R-:W-:Y:S01]  /*9630*/  ENDCOLLECTIVE ;  /* 0x000000000000791b */ /* 0x003fe20003800000 */
.L_x_5933:
[----:B------:R-:W-:Y:S01]  /*9640*/  HFMA2.MMA R12, -RZ, RZ, 0, 2.384185791015625e-07 ;  /* 0x00000004ff0c7435 */ /* 0x000fe200000001ff */
[----:B------:R-:W-:Y:S01]  /*9650*/  IMAD.MOV.U32 R13, RZ, RZ, RZ ;  /* 0x000000ffff0d7224 */ /* 0x000fe200078e00ff */
[----:B------:R-:W-:-:S09]  /*9660*/  MOV R33, R14 ;  /* 0x0000000e00217202 */ /* 0x000fd20000000f00 */
[----:B------:R-:W-:Y:S05]  /*9670*/  WARPSYNC.COLLECTIVE R15, `(.L_x_5934) ;  /* 0x000000000f087348 */ /* 0x000fea0003c00000 */
[----:B------:R0:W1:Y:S02]  /*9680*/  SHFL.BFLY P6, R14, R13, R12, R11 ;  /* 0x0c00000c0d0e7389 */ /* 0x00006400000c000b */
[----:B01----:R-:W-:Y:S01]  /*9690*/  ENDCOLLECTIVE ;  /* 0x000000000000791b */ /* 0x003fe20003800000 */
.L_x_5934:
        /* <DEDUP_REMOVED lines=8> */
.L_x_5935:
[----:B------:R-:W-:Y:S01]  /*9720*/  HFMA2.MMA R12, -RZ, RZ, 0, 5.9604644775390625e-08 ;  /* 0x00000001ff0c7435 */ /* 0x000fe200000001ff */
[----:B------:R-:W-:-:S05]  /*9730*/  MOV R35, R14 ;  /* 0x0000000e00237202 */ /* 0x000fca0000000f00 */
[----:B------:R-:W-:-:S04]  /*9740*/  FADD.FTZ R30, R30, R35 ;  /* 0x000000231e1e7221 */ /* 0x000fc80000010000 */
[----:B------:R-:W-:-:S07]  /*9750*/  IMAD.MOV.U32 R13, RZ, RZ, R30 ;  /* 0x000000ffff0d7224 */ /* 0x000fce00078e001e */
[----:B------:R-:W-:Y:S05]  /*9760*/  WARPSYNC.COLLECTIVE R15, `(.L_x_5936) ;  /* 0x000000000f087348 */ /* 0x000fea0003c00000 */
[----:B------:R0:W1:Y:S02]  /*9770*/  SHFL.BFLY P6, R14, R13, R12, R11 ;  /* 0x0c00000c0d0e7389 */ /* 0x00006400000c000b */
[----:B01----:R-:W-:Y:S01]  /*9780*/  ENDCOLLECTIVE ;  /* 0x000000000000791b */ /* 0x003fe20003800000 */
.L_x_5936:
[----:B------:R-:W-:Y:S01]  /*9790*/  HFMA2.MMA R12, -RZ, RZ, 0, 2.384185791015625e-07 ;  /* 0x00000004ff0c7435 */ /* 0x000fe200000001ff */
[----:B------:R-:W-:Y:S01]  /*97a0*/  IMAD.MOV.U32 R13, RZ, RZ, RZ ;  /* 0x000000ffff0d7224 */ /* 0x000fe200078e00ff */
[----:B------:R-:W-:-:S09]  /*97b0*/  MOV R35, R14 ;  /* 0x0000000e00237202 */ /* 0x000fd20000000f00 */
[----:B------:R-:W-:Y:S05]  /*97c0*/  WARPSYNC.COLLECTIVE R15, `(.L_x_5937) ;  /* 0x000000000f087348 */ /* 0x000fea0003c00000 */
[----:B------:R0:W1:Y:S02]  /*97d0*/  SHFL.BFLY P6, R14, R13, R12, R11 ;  /* 0x0c00000c0d0e7389 */ /* 0x00006400000c000b */
[----:B01----:R-:W-:Y:S01]  /*97e0*/  ENDCOLLECTIVE ;  /* 0x000000000000791b */ /* 0x003fe20003800000 */
.L_x_5937:
        /* <DEDUP_REMOVED lines=8> */
.L_x_5938:
[----:B------:R-:W-:Y:S01]  /*9870*/  HFMA2.MMA R12, -RZ, RZ, 0, 5.9604644775390625e-08 ;  /* 0x00000001ff0c7435 */ /* 0x000fe200000001ff */
[----:B------:R-:W-:-:S05]  /*9880*/  MOV R37, R14 ;  /* 0x0000000e00257202 */ /* 0x000fca0000000f00 */
[----:B------:R-:W-:-:S04]  /*9890*/  FADD.FTZ R32, R32, R37 ;  /* 0x0000002520207221 */ /* 0x000fc80000010000 */
[----:B------:R-:W-:-:S07]  /*98a0*/  IMAD.MOV.U32 R13, RZ, RZ, R32 ;  /* 0x000000ffff0d7224 */ /* 0x000fce00078e0020 */
[----:B------:R-:W-:Y:S05]  /*98b0*/  WARPSYNC.COLLECTIVE R15, `(.L_x_5939) ;  /* 0x000000000f087348 */ /* 0x000fea0003c00000 */
[----:B------:R0:W1:Y:S02]  /*98c0*/  SHFL.BFLY P6, R14, R13, R12, R11 ;  /* 0x0c00000c0d0e7389 */ /* 0x00006400000c000b */
[----:B01----:R-:W-:Y:S01]  /*98d0*/  ENDCOLLECTIVE ;  /* 0x000000000000791b */ /* 0x003fe20003800000 */
.L_x_5939:
[----:B------:R-:W-:Y:S01]  /*98e0*/  HFMA2.MMA R12, -RZ, RZ, 0, 2.384185791015625e-07 ;  /* 0x00000004ff0c7435 */ /* 0x000fe200000001ff */
[----:B------:R-:W-:Y:S01]  /*98f0*/  IMAD.MOV.U32 R13, RZ, RZ, RZ ;  /* 0x000000ffff0d7224 */ /* 0x000fe200078e00ff */
[----:B------:R-:W-:-:S09]  /*9900*/  MOV R37, R14 ;  /* 0x0000000e00257202 */ /* 0x000fd20000000f00 */
[----:B------:R-:W-:Y:S05]  /*9910*/  WARPSYNC.COLLECTIVE R15, `(.L_x_5940) ;  /* 0x000000000f087348 */ /* 0x000fea0003c00000 */
[----:B------:R0:W1:Y:S02]  /*9920*/  SHFL.BFLY P6, R14, R13, R12, R11 ;  /* 0x0c00000c0d0e7389 */ /* 0x00006400000c000b */
[----:B01----:R-:W-:Y:S01]  /*9930*/  ENDCOLLECTIVE ;  /* 0x000000000000791b */ /* 0x003fe20003800000 */
.L_x_5940:
        /* <DEDUP_REMOVED lines=8> */
.L_x_5941:
[----:B------:R-:W-:Y:S01]  /*99c0*/  HFMA2.MMA R12, -RZ, RZ, 0, 5.9604644775390625e-08 ;  /* 0x00000001ff0c7435 */ /* 0x000fe200000001ff */
[----:B------:R-:W-:-:S05]  /*99d0*/  MOV R39, R14 ;  /* 0x0000000e00277202 */ /* 0x000fca0000000f00 */
[----:B------:R-:W-:-:S04]  /*99e0*/  FADD.FTZ R34, R34, R39 ;  /* 0x0000002722227221 */ /* 0x000fc80000010000 */
[----:B------:R-:W-:-:S07]  /*99f0*/  IMAD.MOV.U32 R13, RZ, RZ, R34 ;  /* 0x000000ffff0d7224 */ /* 0x000fce00078e0022 */
[----:B------:R-:W-:Y:S05]  /*9a00*/  WARPSYNC.COLLECTIVE R15, `(.L_x_5942) ;  /* 0x000000000f087348 */ /* 0x000fea0003c00000 */
[----:B------:R0:W1:Y:S02]  /*9a10*/  SHFL.BFLY P6, R14, R13, R12, R11 ;  /* 0x0c00000c0d0e7389 */ /* 0x00006400000c000b */
[----:B01----:R-:W-:Y:S01]  /*9a20*/  ENDCOLLECTIVE ;  /* 0x000000000000791b */ /* 0x003fe20003800000 */
.L_x_5942:
[----:B------:R-:W-:Y:S01]  /*9a30*/  HFMA2.MMA R12, -RZ, RZ, 0, 2.384185791015625e-07 ;  /* 0x00000004ff0c7435 */ /* 0x000fe200000001ff */
[----:B------:R-:W-:Y:S01]  /*9a40*/  IMAD.MOV.U32 R13, RZ, RZ, RZ ;  /* 0x000000ffff0d7224 */ /* 0x000fe200078e00ff */
[----:B------:R-:W-:-:S09]  /*9a50*/  MOV R39, R14 ;  /* 0x0000000e00277202 */ /* 0x000fd20000000f00 */
[----:B------:R-:W-:Y:S05]  /*9a60*/  WARPSYNC.COLLECTIVE R15, `(.L_x_5943) ;  /* 0x000000000f087348 */ /* 0x000fea0003c00000 */
[----:B------:R0:W1:Y:S02]  /*9a70*/  SHFL.BFLY P6, R14, R13, R12, R11 ;  /* 0x0c00000c0d0e7389 */ /* 0x00006400000c000b */
[----:B01----:R-:W-:Y:S01]  /*9a80*/  ENDCOLLECTIVE ;  /* 0x000000000000791b */ /* 0x003fe20003800000 */
.L_x_5943:
        /* <DEDUP_REMOVED lines=8> */
.L_x_5944:
[----:B------:R-:W-:Y:S01]  /*9b10*/  HFMA2.MMA R12, -RZ, RZ, 0, 5.9604644775390625e-08 ;  /* 0x00000001ff0c7435 */ /* 0x000fe200000001ff */
[----:B------:R-:W-:-:S05]  /*9b20*/  MOV R41, R14 ;  /* 0x0000000e00297202 */ /* 0x000fca0000000f00 */
[----:B------:R-:W-:-:S04]  /*9b30*/  FADD.FTZ R36, R36, R41 ;  /* 0x0000002924247221 */ /* 0x000fc80000010000 */
[----:B------:R-:W-:-:S07]  /*9b40*/  IMAD.MOV.U32 R13, RZ, RZ, R36 ;  /* 0x000000ffff0d7224 */ /* 0x000fce00078e0024 */
[----:B------:R-:W-:Y:S05]  /*9b50*/  WARPSYNC.COLLECTIVE R15, `(.L_x_5945) ;  /* 0x000000000f087348 */ /* 0x000fea0003c00000 */
[----:B------:R0:W1:Y:S02]  /*9b60*/  SHFL.BFLY P6, R14, R13, R12, R11 ;  /* 0x0c00000c0d0e7389 */ /* 0x00006400000c000b */
[----:B01----:R-:W-:Y:S01]  /*9b70*/  ENDCOLLECTIVE ;  /* 0x000000000000791b */ /* 0x003fe20003800000 */
.L_x_5945:
[----:B------:R-:W-:Y:S01]  /*9b80*/  HFMA2.MMA R12, -RZ, RZ, 0, 2.384185791015625e-07 ;  /* 0x00000004ff0c7435 */ /* 0x000fe200000001ff */
[----:B------:R-:W-:Y:S01]  /*9b90*/  IMAD.MOV.U32 R13, RZ, RZ, RZ ;  /* 0x000000ffff0d7224 */ /* 0x000fe200078e00ff */
[----:B------:R-:W-:-:S09]  /*9ba0*/  MOV R41, R14 ;  /* 0x0000000e00297202 */ /* 0x000fd20000000f00 */
[----:B------:R-:W-:Y:S05]  /*9bb0*/  WARPSYNC.COLLECTIVE R15, `(.L_x_5946) ;  /* 0x000000000f087348 */ /* 0x000fea0003c00000 */
[----:B------:R0:W1:Y:S02]  /*9bc0*/  SHFL.BFLY P6, R14, R13, R12, R11 ;  /* 0x0c00000c0d0e7389 */ /* 0x00006400000c000b */
[----:B01----:R-:W-:Y:S01]  /*9bd0*/  ENDCOLLECTIVE ;  /* 0x000000000000791b */ /* 0x003fe20003800000 */
.L_x_5946:
        /* <DEDUP_REMOVED lines=8> */
.L_x_5947:
[----:B------:R-:W-:Y:S01]  /*9c60*/  HFMA2.MMA R12, -RZ, RZ, 0, 5.9604644775390625e-08 ;  /* 0x00000001ff0c7435 */ /* 0x000fe200000001ff */
[----:B------:R-:W-:-:S05]  /*9c70*/  MOV R43, R14 ;  /* 0x0000000e002b7202 */ /* 0x000fca0000000f00 */
[----:B------:R-:W-:-:S04]  /*9c80*/  FADD.FTZ R38, R38, R43 ;  /* 0x0000002b26267221 */ /* 0x000fc80000010000 */
[----:B------:R-:W-:-:S07]  /*9c90*/  IMAD.MOV.U32 R13, RZ, RZ, R38 ;  /* 0x000000ffff0d7224 */ /* 0x000fce00078e0026 */
[----:B------:R-:W-:Y:S05]  /*9ca0*/  WARPSYNC.COLLECTIVE R15, `(.L_x_5948) ;  /* 0x000000000f087348 */ /* 0x000fea0003c00000 */
[----:B------:R0:W1:Y:S02]  /*9cb0*/  SHFL.BFLY P6, R14, R13, R12, R11 ;  /* 0x0c00000c0d0e7389 */ /* 0x00006400000c000b */
[----:B01----:R-:W-:Y:S01]  /*9cc0*/  ENDCOLLECTIVE ;  /* 0x000000000000791b */ /* 0x003fe20003800000 */
.L_x_5948:
[----:B------:R-:W-:Y:S01]  /*9cd0*/  HFMA2.MMA R12, -RZ, RZ, 0, 2.384185791015625e-07 ;  /* 0x00000004ff0c7435 */ /* 0x000fe200000001ff */
[----:B------:R-:W-:Y:S01]  /*9ce0*/  IMAD.MOV.U32 R13, RZ, RZ, RZ ;  /* 0x000000ffff0d7224 */ /* 0x000fe200078e00ff */
[----:B------:R-:W-:-:S09]  /*9cf0*/  MOV R43, R14 ;  /* 0x0000000e002b7202 */ /* 0x000fd20000000f00 */
[----:B------:R-:W-:Y:S05]  /*9d00*/  WARPSYNC.COLLECTIVE R15, `(.L_x_5949) ;  /* 0x000000000f087348 */ /* 0x000fea0003c00000 */
[----:B------:R0:W1:Y:S02]  /*9d10*/  SHFL.BFLY P6, R14, R13, R12, R11 ;  /* 0x0c00000c0d0e7389 */ /* 0x00006400000c000b */
[----:B01----:R-:W-:Y:S01]  /*9d20*/  ENDCOLLECTIVE ;  /* 0x000000000000791b */ /* 0x003fe20003800000 */
.L_x_5949:
        /* <DEDUP_REMOVED lines=8> */
.L_x_5950:
[----:B------:R-:W-:Y:S01]  /*9db0*/  HFMA2.MMA R12, -RZ, RZ, 0, 5.9604644775390625e-08 ;  /* 0x00000001ff0c7435 */ /* 0x000fe200000001ff */
[----:B------:R-:W-:-:S05]  /*9dc0*/  MOV R45, R14 ;  /* 0x0000000e002d7202 */ /* 0x000fca0000000f00 */
[----:B------:R-:W-:-:S04]  /*9dd0*/  FADD.FTZ R40, R40, R45 ;  /* 0x0000002d28287221 */ /* 0x000fc80000010000 */
[----:B------:R-:W-:-:S07]  /*9de0*/  IMAD.MOV.U32 R13, RZ, RZ, R40 ;  /* 0x000000ffff0d7224 */ /* 0x000fce00078e0028 */
[----:B------:R-:W-:Y:S05]  /*9df0*/  WARPSYNC.COLLECTIVE R15, `(.L_x_5951) ;  /* 0x000000000f087348 */ /* 0x000fea0003c00000 */
[----:B------:R0:W1:Y:S02]  /*9e00*/  SHFL.BFLY P6, R14, R13, R12, R11 ;  /* 0x0c00000c0d0e7389 */ /* 0x00006400000c000b */
[----:B01----:R-:W-:Y:S01]  /*9e10*/  ENDCOLLECTIVE ;  /* 0x000000000000791b */ /* 0x003fe20003800000 */
.L_x_5951:
[----:B------:R-:W-:Y:S01]  /*9e20*/  HFMA2.MMA R12, -RZ, RZ, 0, 2.384185791015625e-07 ;  /* 0x00000004ff0c7435 */ /* 0x000fe200000001ff */
[----:B------:R-:W-:Y:S01]  /*9e30*/  IMAD.MOV.U32 R13, RZ, RZ, RZ ;  /* 0x000000ffff0d7224 */ /* 0x000fe200078e00ff */
[----:B------:R-:W-:-:S09]  /*9e40*/  MOV R45, R14 ;  /* 0x0000000e002d7202 */ /* 0x000fd20000000f00 */
[----:B------:R-:W-:Y:S05]  /*9e50*/  WARPSYNC.COLLECTIVE R15, `(.L_x_5952) ;  /* 0x000000000f087348 */ /* 0x000fea0003c00000 */
[----:B------:R0:W1:Y:S02]  /*9e60*/  SHFL.BFLY P6, R14, R13, R12, R11 ;  /* 0x0c00000c0d0e7389 */ /* 0x00006400000c000b */
[----:B01----:R-:W-:Y:S01]  /*9e70*/  ENDCOLLECTIVE ;  /* 0x000000000000791b */ /* 0x003fe20003800000 */
.L_x_5952:
        /* <DEDUP_REMOVED lines=8> */
.L_x_5953:
[----:B------:R-:W-:Y:S01]  /*9f00*/  HFMA2.MMA R12, -RZ, RZ, 0, 5.9604644775390625e-08 ;  /* 0x00000001ff0c7435 */ /* 0x000fe200000001ff */
[----:B------:R-:W-:-:S05]  /*9f10*/  MOV R47, R14 ;  /* 0x0000000e002f7202 */ /* 0x000fca0000000f00 */
[----:B------:R-:W-:-:S04]  /*9f20*/  FADD.FTZ R42, R42, R47 ;  /* 0x0000002f2a2a7221 */ /* 0x000fc80000010000 */
[----:B------:R-:W-:-:S07]  /*9f30*/  IMAD.MOV.U32 R13, RZ, RZ, R42 ;  /* 0x000000ffff0d7224 */ /* 0x000fce00078e002a */
[----:B------:R-:W-:Y:S05]  /*9f40*/  WARPSYNC.COLLECTIVE R15, `(.L_x_5954) ;  /* 0x000000000f087348 */ /* 0x000fea0003c00000 */
[----:B------:R0:W1:Y:S02]  /*9f50*/  SHFL.BFLY P6, R14, R13, R12, R11 ;  /* 0x0c00000c0d0e7389 */ /* 0x00006400000c000b */
[----:B01----:R-:W-:Y:S01]  /*9f60*/  ENDCOLLECTIVE ;  /* 0x000000000000791b */ /* 0x003fe20003800000 */
.L_x_5954:
[----:B------:R-:W-:Y:S01]  /*9f70*/  HFMA2.MMA R12, -RZ, RZ, 0, 2.384185791015625e-07 ;  /* 0x00000004ff0c7435 */ /* 0x000fe200000001ff */
[----:B------:R-:W-:Y:S01]  /*9f80*/  IMAD.MOV.U32 R13, RZ, RZ, RZ ;  /* 0x000000ffff0d7224 */ /* 0x000fe200078e00ff */
[----:B------:R-:W-:-:S09]  /*9f90*/  MOV R47, R14 ;  /* 0x0000000e002f7202 */ /* 0x000fd20000000f00 */
[----:B------:R-:W-:Y:S05]  /*9fa0*/  WARPSYNC.COLLECTIVE R15, `(.L_x_5955) ;  /* 0x000000000f087348 */ /* 0x000fea0003c00000 */
[----:B------:R0:W1:Y:S02]  /*9fb0*/  SHFL.BFLY P6, R14, R13, R12, R11 ;  /* 0x0c00000c0d0e7389 */ /* 0x00006400000c000b */
[----:B01----:R-:W-:Y:S01]  /*9fc0*/  ENDCOLLECTIVE ;  /* 0x000000000000791b */ /* 0x003fe20003800000 */
.L_x_5955:
[----:B------:R-:W-:Y:S01]  /*9fd0*/  FADD.FTZ R42, R42, R47 ;  /* 0x0000002f2a2a7221 */ /* 0x000fe20000010000 */
[----:B------:R-:W-:Y:S02]  /*9fe0*/  IMAD.MOV.U32 R12, RZ, RZ, 0x2 ;  /* 0x00000002ff0c7424 */ /* 0x000fe400078e00ff */
[----:B------:R-:W-:-:S05]  /*9ff0*/  FADD.FTZ R44, RZ, R14 ;  /* 0x0000000eff2c7221 */ /* 0x000fca0000010000 */
[----:B------:R-:W-:-:S07]  /*a000*/  MOV R13, R44 ;  /* 0x0000002c000d7202 */ /* 0x000fce0000000f00 */
[----:B------:R-:W-:Y:S05]  /*a010*/  WARPSYNC.COLLECTIVE R15, `(.L_x_5956) ;  /* 0x000000000f087348 */ /* 0x000fea0003c00000 */
[----:B------:R0:W1:Y:S02]  /*a020*/  SHFL.BFLY P6, R14, R13, R12, R11 ;  /* 0x0c00000c0d0e7389 */ /* 0x00006400000c000b */
[----:B01----:R-:W-:Y:S01]  /*a030*/  ENDCOLLECTIVE ;  /* 0x000000000000791b */ /* 0x003fe20003800000 */
.L_x_5956:
[----:B------:R-:W-:Y:S01]  /*a040*/  HFMA2.MMA R12, -RZ, RZ, 0, 5.9604644775390625e-08 ;  /* 0x00000001ff0c7435 */ /* 0x000fe200000001ff */
[----:B------:R-:W-:-:S05]  /*a050*/  FADD.FTZ R44, R44, R14 ;  /* 0x0000000e2c2c7221 */ /* 0x000fca0000010000 */
[----:B------:R-:W-:-:S07]  /*a060*/  MOV R13, R44 ;  /* 0x0000002c000d7202 */ /* 0x000fce0000000f00 */
[----:B------:R-:W-:Y:S05]  /*a070*/  WARPSYNC.COLLECTIVE R15, `(.L_x_5957) ;  /* 0x000000000f087348 */ /* 0x000fea0003c00000 */
[----:B------:R0:W1:Y:S02]  /*a080*/  SHFL.BFLY P6, R14, R13, R12, R11 ;  /* 0x0c00000c0d0e7389 */ /* 0x00006400000c000b */
[----:B01----:R-:W-:Y:S01]  /*a090*/  ENDCOLLECTIVE ;  /* 0x000000000000791b */ /* 0x003fe20003800000 */
.L_x_5957:
[----:B------:R-:W-:Y:S01]  /*a0a0*/  HFMA2.MMA R12, -RZ, RZ, 0, 2.384185791015625e-07 ;  /* 0x00000004ff0c7435 */ /* 0x000fe200000001ff */
[----:B------:R-:W-:Y:S01]  /*a0b0*/  MOV R13, RZ ;  /* 0x000000ff000d7202 */ /* 0x000fe20000000f00 */
[----:B------:R-:W-:-:S09]  /*a0c0*/  IMAD.MOV.U32 R49, RZ, RZ, R14 ;  /* 0x000000ffff317224 */ /* 0x000fd200078e000e */
[----:B------:R-:W-:Y:S05]  /*a0d0*/  WARPSYNC.COLLECTIVE R15, `(.L_x_5958) ;  /* 0x000000000f087348 */ /* 0x000fea0003c00000 */
[----:B------:R0:W1:Y:S02]  /*a0e0*/  SHFL.BFLY P6, R14, R13, R12, R11 ;  /* 0x0c00000c0d0e7389 */ /* 0x00006400000c000b */
[----:B01----:R-:W-:Y:S01]  /*a0f0*/  ENDCOLLECTIVE ;  /* 0x000000000000791b */ /* 0x003fe20003800000 */
.L_x_5958:
[----:B------:R-:W-:Y:S01]  /*a100*/  FADD.FTZ R44, R44, R49 ;  /* 0x000000312c2c7221 */ /* 0x000fe20000010000 */
[----:B------:R-:W-:Y:S01]  /*a110*/  HFMA2.MMA R12, -RZ, RZ, 0, 1.1920928955078125e-07 ;  /* 0x00000002ff0c7435 */ /* 0x000fe200000001ff */
[----:B------:R-:W-:-:S04]  /*a120*/  IMAD.MOV.U32 R46, RZ, RZ, R14 ;  /* 0x000000ffff2e7224 */ /* 0x000fc800078e000e */
[----:B------:R-:W-:-:S05]  /*a130*/  FADD.FTZ R46, RZ, R46 ;  /* 0x0000002eff2e7221 */ /* 0x000fca0000010000 */
[----:B------:R-:W-:-:S07]  /*a140*/  MOV R13, R46 ;  /* 0x0000002e000d7202 */ /* 0x000fce0000000f00 */
[----:B------:R-:W-:Y:S05]  /*a150*/  WARPSYNC.COLLECTIVE R15, `(.L_x_5959) ;  /* 0x000000000f087348 */ /* 0x000fea0003c00000 */
[----:B------:R0:W1:Y:S02]  /*a160*/  SHFL.BFLY P6, R14, R13, R12, R11 ;  /* 0x0c00000c0d0e7389 */ /* 0x00006400000c000b */
[----:B01----:R-:W-:Y:S01]  /*a170*/  ENDCOLLECTIVE ;  /* 0x000000000000791b */ /* 0x003fe20003800000 */
.L_x_5959:
[----:B------:R-:W-:Y:S01]  /*a180*/  HFMA2.MMA R12, -RZ, RZ, 0, 5.9604644775390625e-08 ;  /* 0x00000001ff0c7435 */ /* 0x000fe200000001ff */
[----:B------:R-:W-:-:S04]  /*a190*/  IMAD.MOV.U32 R51, RZ, RZ, R14 ;  /* 0x000000ffff337224 */ /* 0x000fc800078e000e */
[----:B------:R-:W-:-:S05]  /*a1a0*/  FADD.FTZ R46, R46, R51 ;  /* 0x000000332e2e7221 */ /* 0x000fca0000010000 */
[----:B------:R-:W-:-:S07]  /*a1b0*/  MOV R13, R46 ;  /* 0x0000002e000d7202 */ /* 0x000fce0000000f00 */
[----:B------:R-:W-:Y:S05]  /*a1c0*/  WARPSYNC.COLLECTIVE R15, `(.L_x_5960) ;  /* 0x000000000f087348 */ /* 0x000fea0003c00000 */
[----:B------:R0:W1:Y:S02]  /*a1d0*/  SHFL.BFLY P6, R14, R13, R12, R11 ;  /* 0x0c00000c0d0e7389 */ /* 0x00006400000c000b */
[----:B01----:R-:W-:Y:S01]  /*a1e0*/  ENDCOLLECTIVE ;  /* 0x000000000000791b */ /* 0x003fe20003800000 */
.L_x_5960:
[----:B------:R-:W-:Y:S01]  /*a1f0*/  HFMA2.MMA R12, -RZ, RZ, 0, 2.384185791015625e-07 ;  /* 0x00000004ff0c7435 */ /* 0x000fe200000001ff */
[----:B------:R-:W-:Y:S01]  /*a200*/  MOV R13, RZ ;  /* 0x000000ff000d7202 */ /* 0x000fe20000000f00 */
[----:B------:R-:W-:-:S09]  /*a210*/  IMAD.MOV.U32 R51, RZ, RZ, R14 ;  /* 0x000000ffff337224 */ /* 0x000fd200078e000e */
[----:B------:R-:W-:Y:S05]  /*a220*/  WARPSYNC.COLLECTIVE R15, `(.L_x_5961) ;  /* 0x000000000f087348 */ /* 0x000fea0003c00000 */
[----:B------:R0:W1:Y:S02]  /*a230*/  SHFL.BFLY P6, R14, R13, R12, R11 ;  /* 0x0c00000c0d0e7389 */ /* 0x00006400000c000b */
[----:B01----:R-:W-:Y:S01]  /*a240*/  ENDCOLLECTIVE ;  /* 0x000000000000791b */ /* 0x003fe20003800000 */
.L_x_5961:
        /* <DEDUP_REMOVED lines=8> */
.L_x_5962:
[----:B------:R-:W-:Y:S01]  /*a2d0*/  HFMA2.MMA R12, -RZ, RZ, 0, 5.9604644775390625e-08 ;  /* 0x00000001ff0c7435 */ /* 0x000fe200000001ff */
[----:B------:R-:W-:-:S04]  /*a2e0*/  IMAD.MOV.U32 R91, RZ, RZ, R14 ;  /* 0x000000ffff5b7224 */ /* 0x000fc800078e000e */
[----:B------:R-:W-:-:S05]  /*a2f0*/  FADD.FTZ R48, R48, R91 ;  /* 0x0000005b30307221 */ /* 0x000fca0000010000 */
[----:B------:R-:W-:-:S07]  /*a300*/  MOV R13, R48 ;  /* 0x00000030000d7202 */ /* 0x000fce0000000f00 */
[----:B------:R-:W-:Y:S05]  /*a310*/  WARPSYNC.COLLECTIVE R15, `(.L_x_5963) ;  /* 0x000000000f087348 */ /* 0x000fea0003c00000 */
[----:B------:R0:W1:Y:S02]  /*a320*/  SHFL.BFLY P6, R14, R13, R12, R11 ;  /* 0x0c00000c0d0e7389 */ /* 0x00006400000c000b */
[----:B01----:R-:W-:Y:S01]  /*a330*/  ENDCOLLECTIVE ;  /* 0x000000000000791b */ /* 0x003fe20003800000 */
.L_x_5963:
[----:B------:R-:W-:Y:S01]  /*a340*/  HFMA2.MMA R12, -RZ, RZ, 0, 2.384185791015625e-07 ;  /* 0x00000004ff0c7435 */ /* 0x000fe200000001ff */
[----:B------:R-:W-:Y:S01]  /*a350*/  MOV R13, RZ ;  /* 0x000000ff000d7202 */ /* 0x000fe20000000f00 */
[----:B------:R-:W-:-:S09]  /*a360*/  IMAD.MOV.U32 R85, RZ, RZ, R14 ;  /* 0x000000ffff557224 */ /* 0x000fd200078e000e */
[----:B------:R-:W-:Y:S05]  /*a370*/  WARPSYNC.COLLECTIVE R15, `(.L_x_5964) ;  /* 0x000000000f087348 */ /* 0x000fea0003c00000 */
[----:B------:R0:W1:Y:S02]  /*a380*/  SHFL.BFLY P6, R14, R13, R12, R11 ;  /* 0x0c00000c0d0e7389 */ /* 0x00006400000c000b */
[----:B01----:R-:W-:Y:S01]  /*a390*/  ENDCOLLECTIVE ;  /* 0x000000000000791b */ /* 0x003fe20003800000 */
.L_x_5964:
        /* <DEDUP_REMOVED lines=8> */
.L_x_5965:
[----:B------:R-:W-:Y:S01]  /*a420*/  HFMA2.MMA R12, -RZ, RZ, 0, 5.9604644775390625e-08 ;  /* 0x00000001ff0c7435 */ /* 0x000fe200000001ff */
[----:B------:R-:W-:-:S04]  /*a430*/  IMAD.MOV.U32 R75, RZ, RZ, R14 ;  /* 0x000000ffff4b7224 */ /* 0x000fc800078e000e */
[----:B------:R-:W-:-:S05]  /*a440*/  FADD.FTZ R50, R50, R75 ;  /* 0x0000004b32327221 */ /* 0x000fca0000010000 */
[----:B------:R-:W-:-:S07]  /*a450*/  MOV R13, R50 ;  /* 0x00000032000d7202 */ /* 0x000fce0000000f00 */
[----:B------:R-:W-:Y:S05]  /*a460*/  WARPSYNC.COLLECTIVE R15, `(.L_x_5966) ;  /* 0x000000000f087348 */ /* 0x000fea0003c00000 */
[----:B------:R0:W1:Y:S02]  /*a470*/  SHFL.BFLY P6, R14, R13, R12, R11 ;  /* 0x0c00000c0d0e7389 */ /* 0x00006400000c000b */
[----:B01----:R-:W-:Y:S01]  /*a480*/  ENDCOLLECTIVE ;  /* 0x000000000000791b */ /* 0x003fe20003800000 */
.L_x_5966:
[----:B------:R-:W-:Y:S01]  /*a490*/  HFMA2.MMA R12, -RZ, RZ, 0, 2.384185791015625e-07 ;  /* 0x00000004ff0c7435 */ /* 0x000fe200000001ff */
[----:B------:R-:W-:Y:S01]  /*a4a0*/  MOV R13, RZ ;  /* 0x000000ff000d7202 */ /* 0x000fe20000000f00 */
[----:B------:R-:W-:-:S09]  /*a4b0*/  IMAD.MOV.U32 R82, RZ, RZ, R14 ;  /* 0x000000ffff527224 */ /* 0x000fd200078e000e */
[----:B------:R-:W-:Y:S05]  /*a4c0*/  WARPSYNC.COLLECTIVE R15, `(.L_x_5967) ;  /* 0x000000000f087348 */ /* 0x000fea0003c00000 */
[----:B------:R0:W1:Y:S02]  /*a4d0*/  SHFL.BFLY P6, R14, R13, R12, R11 ;  /* 0x0c00000c0d0e7389 */ /* 0x00006400000c000b */
[----:B01----:R-:W-:Y:S01]  /*a4e0*/  ENDCOLLECTIVE ;  /* 0x000000000000791b */ /* 0x003fe20003800000 */
.L_x_5967:
        /* <DEDUP_REMOVED lines=8> */
.L_x_5968:
[----:B------:R-:W-:Y:S01]  /*a570*/  HFMA2.MMA R12, -RZ, RZ, 0, 5.9604644775390625e-08 ;  /* 0x00000001ff0c7435 */ /* 0x000fe200000001ff */
[----:B------:R-:W-:-:S04]  /*a580*/  IMAD.MOV.U32 R73, RZ, RZ, R14 ;  /* 0x000000ffff497224 */ /* 0x000fc800078e000e */
[----:B------:R-:W-:-:S05]  /*a590*/  FADD.FTZ R52, R52, R73 ;  /* 0x0000004934347221 */ /* 0x000fca0000010000 */
[----:B------:R-:W-:-:S07]  /*a5a0*/  MOV R13, R52 ;  /* 0x00000034000d7202 */ /* 0x000fce0000000f00 */
[----:B------:R-:W-:Y:S05]  /*a5b0*/  WARPSYNC.COLLECTIVE R15, `(.L_x_5969) ;  /* 0x000000000f087348 */ /* 0x000fea0003c00000 */
[----:B------:R0:W1:Y:S02]  /*a5c0*/  SHFL.BFLY P6, R14, R13, R12, R11 ;  /* 0x0c00000c0d0e7389 */ /* 0x00006400000c000b */
[----:B01----:R-:W-:Y:S01]  /*a5d0*/  ENDCOLLECTIVE ;  /* 0x000000000000791b */ /* 0x003fe20003800000 */
.L_x_5969:
[----:B------:R-:W-:Y:S01]  /*a5e0*/  HFMA2.MMA R12, -RZ, RZ, 0, 2.384185791015625e-07 ;  /* 0x00000004ff0c7435 */ /* 0x000fe200000001ff */
[----:B------:R-:W-:Y:S01]  /*a5f0*/  MOV R13, RZ ;  /* 0x000000ff000d7202 */ /* 0x000fe20000000f00 */
[----:B------:R-:W-:-:S09]  /*a600*/  IMAD.MOV.U32 R79, RZ, RZ, R14 ;  /* 0x000000ffff4f7224 */ /* 0x000fd200078e000e */
[----:B------:R-:W-:Y:S05]  /*a610*/  WARPSYNC.COLLECTIVE R15, `(.L_x_5970) ;  /* 0x000000000f087348 */ /* 0x000fea0003c00000 */
[----:B------:R0:W1:Y:S02]  /*a620*/  SHFL.BFLY P6, R14, R13, R12, R11 ;  /* 0x0c00000c0d0e7389 */ /* 0x00006400000c000b */
[----:B01----:R-:W-:Y:S01]  /*a630*/  ENDCOLLECTIVE ;  /* 0x000000000000791b */ /* 0x003fe20003800000 */
.L_x_5970:
        /* <DEDUP_REMOVED lines=8> */
.L_x_5971:
[----:B------:R-:W-:Y:S01]  /*a6c0*/  HFMA2.MMA R12, -RZ, RZ, 0, 5.9604644775390625e-08 ;  /* 0x00000001ff0c7435 */ /* 0x000fe200000001ff */
[----:B------:R-:W-:-:S04]  /*a6d0*/  IMAD.MOV.U32 R96, RZ, RZ, R14 ;  /* 0x000000ffff607224 */ /* 0x000fc800078e000e */
[----:B------:R-:W-:-:S05]  /*a6e0*/  FADD.FTZ R53, R53, R96 ;  /* 0x0000006035357221 */ /* 0x000fca0000010000 */
[----:B------:R-:W-:-:S07]  /*a6f0*/  MOV R13, R53 ;  /* 0x00000035000d7202 */ /* 0x000fce0000000f00 */
[----:B------:R-:W-:Y:S05]  /*a700*/  WARPSYNC.COLLECTIVE R15, `(.L_x_5972) ;  /* 0x000000000f087348 */ /* 0x000fea0003c00000 */
[----:B------:R0:W1:Y:S02]  /*a710*/  SHFL.BFLY P6, R14, R13, R12, R11 ;  /* 0x0c00000c0d0e7389 */ /* 0x00006400000c000b */
[----:B01----:R-:W-:Y:S01]  /*a720*/  ENDCOLLECTIVE ;  /* 0x000000000000791b */ /* 0x003fe20003800000 */
.L_x_5972:
[----:B------:R-:W-:Y:S01]  /*a730*/  HFMA2.MMA R12, -RZ, RZ, 0, 2.384185791015625e-07 ;  /* 0x00000004ff0c7435 */ /* 0x000fe200000001ff */
[----:B------:R-:W-:Y:S01]  /*a740*/  MOV R13, RZ ;  /* 0x000000ff000d7202 */ /* 0x000fe20000000f00 */
[----:B------:R-:W-:-:S09]  /*a750*/  IMAD.MOV.U32 R2, RZ, RZ, R14 ;  /* 0x000000ffff027224 */ /* 0x000fd200078e000e */
[----:B------:R-:W-:Y:S05]  /*a760*/  WARPSYNC.COLLECTIVE R15, `(.L_x_5973) ;  /* 0x000000000f087348 */ /* 0x000fea0003c00000 */
[----:B------:R0:W1:Y:S02]  /*a770*/  SHFL.BFLY P6, R14, R13, R12, R11 ;  /* 0x0c00000c0d0e7389 */ /* 0x00006400000c000b */
[----:B01----:R-:W-:Y:S01]  /*a780*/  ENDCOLLECTIVE ;  /* 0x000000000000791b */ /* 0x003fe20003800000 */
.L_x_5973:
        /* <DEDUP_REMOVED lines=8> */
.L_x_5974:
[----:B------:R-:W-:Y:S01]  /*a810*/  HFMA2.MMA R12, -RZ, RZ, 0, 5.9604644775390625e-08 ;  /* 0x00000001ff0c7435 */ /* 0x000fe200000001ff */
[----:B------:R-:W-:-:S04]  /*a820*/  IMAD.MOV.U32 R71, RZ, RZ, R14 ;  /* 0x000000ffff477224 */ /* 0x000fc800078e000e */
[----:B------:R-:W-:-:S05]  /*a830*/  FADD.FTZ R54, R54, R71 ;  /* 0x0000004736367221 */ /* 0x000fca0000010000 */
[----:B------:R-:W-:-:S07]  /*a840*/  MOV R13, R54 ;  /* 0x00000036000d7202 */ /* 0x000fce0000000f00 */
[----:B------:R-:W-:Y:S05]  /*a850*/  WARPSYNC.COLLECTIVE R15, `(.L_x_5975) ;  /* 0x000000000f087348 */ /* 0x000fea0003c00000 */
[----:B------:R0:W1:Y:S02]  /*a860*/  SHFL.BFLY P6, R14, R13, R12, R11 ;  /* 0x0c00000c0d0e7389 */ /* 0x00006400000c000b */
[----:B01----:R-:W-:Y:S01]  /*a870*/  ENDCOLLECTIVE ;  /* 0x000000000000791b */ /* 0x003fe20003800000 */
.L_x_5975:
[----:B------:R-:W-:Y:S01]  /*a880*/  HFMA2.MMA R12, -RZ, RZ, 0, 2.384185791015625e-07 ;  /* 0x00000004ff0c7435 */ /* 0x000fe200000001ff */
[----:B------:R-:W-:Y:S01]  /*a890*/  MOV R13, RZ ;  /* 0x000000ff000d7202 */ /* 0x000fe20000000f00 */
[----:B------:R-:W-:-:S09]  /*a8a0*/  IMAD.MOV.U32 R3, RZ, RZ, R14 ;  /* 0x000000ffff037224 */ /* 0x000fd200078e000e */
[----:B------:R-:W-:Y:S05]  /*a8b0*/  WARPSYNC.COLLECTIVE R15, `(.L_x_5976) ;  /* 0x000000000f087348 */ /* 0x000fea0003c00000 */
[----:B------:R0:W1:Y:S02]  /*a8c0*/  SHFL.BFLY P6, R14, R13, R12, R11 ;  /* 0x0c00000c0d0e7389 */ /* 0x00006400000c000b */
[----:B01----:R-:W-:Y:S01]  /*a8d0*/  ENDCOLLECTIVE ;  /* 0x000000000000791b */ /* 0x003fe20003800000 */
.L_x_5976:
        /* <DEDUP_REMOVED lines=8> */
.L_x_5977:
[----:B------:R-:W-:Y:S01]  /*a960*/  HFMA2.MMA R12, -RZ, RZ, 0, 5.9604644775390625e-08 ;  /* 0x00000001ff0c7435 */ /* 0x000fe200000001ff */
[----:B------:R-:W-:-:S04]  /*a970*/  IMAD.MOV.U32 R94, RZ, RZ, R14 ;  /* 0x000000ffff5e7224 */ /* 0x000fc800078e000e */
[----:B------:R-:W-:-:S05]  /*a980*/  FADD.FTZ R55, R55, R94 ;  /* 0x0000005e37377221 */ /* 0x000fca0000010000 */
[----:B------:R-:W-:-:S07]  /*a990*/  MOV R13, R55 ;  /* 0x00000037000d7202 */ /* 0x000fce0000000f00 */
[----:B------:R-:W-:Y:S05]  /*a9a0*/  WARPSYNC.COLLECTIVE R15, `(.L_x_5978) ;  /* 0x000000000f087348 */ /* 0x000fea0003c00000 */
[----:B------:R0:W1:Y:S02]  /*a9b0*/  SHFL.BFLY P6, R14, R13, R12, R11 ;  /* 0x0c00000c0d0e7389 */ /* 0x00006400000c000b */
[----:B01----:R-:W-:Y:S01]  /*a9c0*/  ENDCOLLECTIVE ;  /* 0x000000000000791b */ /* 0x003fe20003800000 */
.L_x_5978:
[----:B------:R-:W-:Y:S01]  /*a9d0*/  HFMA2.MMA R12, -RZ, RZ, 0, 2.384185791015625e-07 ;  /* 0x00000004ff0c7435 */ /* 0x000fe200000001ff */
[----:B------:R-:W-:Y:S01]  /*a9e0*/  MOV R13, RZ ;  /* 0x000000ff000d7202 */ /* 0x000fe20000000f00 */
[----:B------:R-:W-:-:S09]  /*a9f0*/  IMAD.MOV.U32 R10, RZ, RZ, R14 ;  /* 0x000000ffff0a7224 */ /* 0x000fd200078e000e */
[----:B------:R-:W-:Y:S05]  /*aa00*/  WARPSYNC.COLLECTIVE R15, `(.L_x_5979) ;  /* 0x000000000f087348 */ /* 0x000fea0003c00000 */
[----:B------:R0:W1:Y:S02]  /*aa10*/  SHFL.BFLY P6, R14, R13, R12, R11 ;  /* 0x0c00000c0d0e7389 */ /* 0x00006400000c000b */
[----:B01----:R-:W-:Y:S01]  /*aa20*/  ENDCOLLECTIVE ;  /* 0x000000000000791b */ /* 0x003fe20003800000 */
.L_x_5979:
        /* <DEDUP_REMOVED lines=8> */
.L_x_5980:
[----:B------:R-:W-:Y:S01]  /*aab0*/  HFMA2.MMA R12, -RZ, RZ, 0, 5.9604644775390625e-08 ;  /* 0x00000001ff0c7435 */ /* 0x000fe200000001ff */
[----:B------:R-:W-:-:S04]  /*aac0*/  IMAD.MOV.U32 R7, RZ, RZ, R14 ;  /* 0x000000ffff077224 */ /* 0x000fc800078e000e */
[----:B------:R-:W-:-:S05]  /*aad0*/  FADD.FTZ R56, R56, R7 ;  /* 0x0000000738387221 */ /* 0x000fca0000010000 */
[----:B------:R-:W-:-:S07]  /*aae0*/  MOV R13, R56 ;  /* 0x00000038000d7202 */ /* 0x000fce0000000f00 */
[----:B------:R-:W-:Y:S05]  /*aaf0*/  WARPSYNC.COLLECTIVE R15, `(.L_x_5981) ;  /* 0x000000000f087348 */ /* 0x000fea0003c00000 */
[----:B------:R0:W1:Y:S02]  /*ab00*/  SHFL.BFLY P6, R14, R13, R12, R11 ;  /* 0x0c00000c0d0e7389 */ /* 0x00006400000c000b */
[----:B01----:R-:W-:Y:S01]  /*ab10*/  ENDCOLLECTIVE ;  /* 0x000000000000791b */ /* 0x003fe20003800000 */
.L_x_5981:
[----:B------:R-:W-:Y:S01]  /*ab20*/  HFMA2.MMA R12, -RZ, RZ, 0, 2.384185791015625e-07 ;  /* 0x00000004ff0c7435 */ /* 0x000fe200000001ff */
[----:B------:R-:W-:Y:S01]  /*ab30*/  MOV R13, RZ ;  /* 0x000000ff000d7202 */ /* 0x000fe20000000f00 */
[----:B------:R-:W-:-:S09]  /*ab40*/  IMAD.MOV.U32 R7, RZ, RZ, R14 ;  /* 0x000000ffff077224 */ /* 0x000fd200078e000e */
[----:B------:R-:W-:Y:S05]  /*ab50*/  WARPSYNC.COLLECTIVE R15, `(.L_x_5982) ;  /* 0x000000000f087348 */ /* 0x000fea0003c00000 */
[----:B------:R0:W1:Y:S02]  /*ab60*/  SHFL.BFLY P6, R14, R13, R12, R11 ;  /* 0x0c00000c0d0e7389 */ /* 0x00006400000c000b */
[----:B01----:R-:W-:Y:S01]  /*ab70*/  ENDCOLLECTIVE ;  /* 0x000000000000791b */ /* 0x003fe20003800000 */
.L_x_5982:
        /* <DEDUP_REMOVED lines=8> */
.L_x_5983:
[----:B------:R-:W-:Y:S01]  /*ac00*/  HFMA2.MMA R12, -RZ, RZ, 0, 5.9604644775390625e-08 ;  /* 0x00000001ff0c7435 */ /* 0x000fe200000001ff */
[----:B------:R-:W-:-:S04]  /*ac10*/  IMAD.MOV.U32 R25, RZ, RZ, R14 ;  /* 0x000000ffff197224 */ /* 0x000fc800078e000e */
[----:B------:R-:W-:-:S05]  /*ac20*/  FADD.FTZ R57, R57, R25 ;  /* 0x0000001939397221 */ /* 0x000fca0000010000 */
[----:B------:R-:W-:-:S07]  /*ac30*/  MOV R13, R57 ;  /* 0x00000039000d7202 */ /* 0x000fce0000000f00 */
[----:B------:R-:W-:Y:S05]  /*ac40*/  WARPSYNC.COLLECTIVE R15, `(.L_x_5984) ;  /* 0x000000000f087348 */ /* 0x000fea0003c00000 */
[----:B------:R0:W1:Y:S02]  /*ac50*/  SHFL.BFLY P6, R14, R13, R12, R11 ;  /* 0x0c00000c0d0e7389 */ /* 0x00006400000c000b */
[----:B01----:R-:W-:Y:S01]  /*ac60*/  ENDCOLLECTIVE ;  /* 0x000000000000791b */ /* 0x003fe20003800000 */
.L_x_5984:
[----:B------:R-:W-:Y:S01]  /*ac70*/  HFMA2.MMA R12, -RZ, RZ, 0, 2.384185791015625e-07 ;  /* 0x00000004ff0c7435 */ /* 0x000fe200000001ff */
[----:B------:R-:W-:Y:S01]  /*ac80*/  MOV R13, RZ ;  /* 0x000000ff000d7202 */ /* 0x000fe20000000f00 */
[----:B------:R-:W-:-:S09]  /*ac90*/  IMAD.MOV.U32 R88, RZ, RZ, R14 ;  /* 0x000000ffff587224 */ /* 0x000fd200078e000e */
[----:B------:R-:W-:Y:S05]  /*aca0*/  WARPSYNC.COLLECTIVE R15, `(.L_x_5985) ;  /* 0x000000000f087348 */ /* 0x000fea0003c00000 */
[----:B------:R0:W1:Y:S02]  /*acb0*/  SHFL.BFLY P6, R14, R13, R12, R11 ;  /* 0x0c00000c0d0e7389 */ /* 0x00006400000c000b */
[----:B01----:R-:W-:Y:S01]  /*acc0*/  ENDCOLLECTIVE ;  /* 0x000000000000791b */ /* 0x003fe20003800000 */
.L_x_5985:
        /* <DEDUP_REMOVED lines=8> */
.L_x_5986:
[----:B------:R-:W-:Y:S01]  /*ad50*/  HFMA2.MMA R12, -RZ, RZ, 0, 5.9604644775390625e-08 ;  /* 0x00000001ff0c7435 */ /* 0x000fe200000001ff */
[----:B------:R-:W-:-:S04]  /*ad60*/  IMAD.MOV.U32 R9, RZ, RZ, R14 ;  /* 0x000000ffff097224 */ /* 0x000fc800078e000e */
[----:B------:R-:W-:-:S05]  /*ad70*/  FADD.FTZ R58, R58, R9 ;  /* 0x000000093a3a7221 */ /* 0x000fca0000010000 */
[----:B------:R-:W-:-:S07]  /*ad80*/  MOV R13, R58 ;  /* 0x0000003a000d7202 */ /* 0x000fce0000000f00 */
[----:B------:R-:W-:Y:S05]  /*ad90*/  WARPSYNC.COLLECTIVE R15, `(.L_x_5987) ;  /* 0x000000000f087348 */ /* 0x000fea0003c00000 */
[----:B------:R0:W1:Y:S02]  /*ada0*/  SHFL.BFLY P6, R14, R13, R12, R11 ;  /* 0x0c00000c0d0e7389 */ /* 0x00006400000c000b */
[----:B01----:R-:W-:Y:S01]  /*adb0*/  ENDCOLLECTIVE ;  /* 0x000000000000791b */ /* 0x003fe20003800000 */
.L_x_5987:
[----:B------:R-:W-:Y:S01]  /*adc0*/  HFMA2.MMA R12, -RZ, RZ, 0, 2.384185791015625e-07 ;  /* 0x00000004ff0c7435 */ /* 0x000fe200000001ff */
[----:B------:R-:W-:Y:S01]  /*add0*/  MOV R13, RZ ;  /* 0x000000ff000d7202 */ /* 0x000fe20000000f00 */
[----:B------:R-:W-:-:S09]  /*ade0*/  IMAD.MOV.U32 R9, RZ, RZ, R14 ;  /* 0x000000ffff097224 */ /* 0x000fd200078e000e */
[----:B------:R-:W-:Y:S05]  /*adf0*/  WARPSYNC.COLLECTIVE R15, `(.L_x_5988) ;  /* 0x000000000f087348 */ /* 0x000fea0003c00000 */
[----:B------:R0:W1:Y:S02]  /*ae00*/  SHFL.BFLY P6, R14, R13, R12, R11 ;  /* 0x0c00000c0d0e7389 */ /* 0x00006400000c000b */
[----:B01----:R-:W-:Y:S01]  /*ae10*/  ENDCOLLECTIVE ;  /* 0x000000000000791b */ /* 0x003fe20003800000 */
.L_x_5988:
        /* <DEDUP_REMOVED lines=8> */
.L_x_5989:
[----:B------:R-:W-:Y:S01]  /*aea0*/  HFMA2.MMA R12, -RZ, RZ, 0, 5.9604644775390625e-08 ;  /* 0x00000001ff0c7435 */ /* 0x000fe200000001ff */
[----:B------:R-:W-:-:S04]  /*aeb0*/  IMAD.MOV.U32 R17, RZ, RZ, R14 ;  /* 0x000000ffff117224 */ /* 0x000fc800078e000e */
[----:B------:R-:W-:-:S05]  /*aec0*/  FADD.FTZ R59, R59, R17 ;  /* 0x000000113b3b7221 */ /* 0x000fca0000010000 */
[----:B------:R-:W-:-:S07]  /*aed0*/  MOV R13, R59 ;  /* 0x0000003b000d7202 */ /* 0x000fce0000000f00 */
[----:B------:R-:W-:Y:S05]  /*aee0*/  WARPSYNC.COLLECTIVE R15, `(.L_x_5990) ;  /* 0x000000000f087348 */ /* 0x000fea0003c00000 */
[----:B------:R0:W1:Y:S02]  /*aef0*/  SHFL.BFLY P6, R14, R13, R12, R11 ;  /* 0x0c00000c0d0e7389 */ /* 0x00006400000c000b */
[----:B01----:R-:W-:Y:S01]  /*af00*/  ENDCOLLECTIVE ;  /* 0x000000000000791b */ /* 0x003fe20003800000 */
.L_x_5990:
[----:B------:R-:W-:Y:S01]  /*af10*/  HFMA2.MMA R12, -RZ, RZ, 0, 2.384185791015625e-07 ;  /* 0x00000004ff0c7435 */ /* 0x000fe200000001ff */
[----:B------:R-:W-:Y:S01]  /*af20*/  MOV R13, RZ ;  /* 0x000000ff000d7202 */ /* 0x000fe20000000f00 */
[----:B------:R-:W-:-:S09]  /*af30*/  IMAD.MOV.U32 R17, RZ, RZ, R14 ;  /* 0x000000ffff117224 */ /* 0x000fd200078e000e */
[----:B------:R-:W-:Y:S05]  /*af40*/  WARPSYNC.COLLECTIVE R15, `(.L_x_5991) ;  /* 0x000000000f087348 */ /* 0x000fea0003c00000 */
[----:B------:R0:W1:Y:S02]  /*af50*/  SHFL.BFLY P6, R14, R13, R12, R11 ;  /* 0x0c00000c0d0e7389 */ /* 0x00006400000c000b */
[----:B01----:R-:W-:Y:S01]  /*af60*/  ENDCOLLECTIVE ;  /* 0x000000000000791b */ /* 0x003fe20003800000 */
.L_x_5991:
        /* <DEDUP_REMOVED lines=8> */
.L_x_5992:
[----:B------:R-:W-:Y:S01]  /*aff0*/  HFMA2.MMA R12, -RZ, RZ, 0, 5.9604644775390625e-08 ;  /* 0x00000001ff0c7435 */ /* 0x000fe200000001ff */
[----:B------:R-:W-:-:S04]  /*b000*/  IMAD.MOV.U32 R23, RZ, RZ, R14 ;  /* 0x000000ffff177224 */ /* 0x000fc800078e000e */
[----:B------:R-:W-:-:S05]  /*b010*/  FADD.FTZ R60, R60, R23 ;  /* 0x000000173c3c7221 */ /* 0x000fca0000010000 */
[----:B------:R-:W-:-:S07]  /*b020*/  MOV R13, R60 ;  /* 0x0000003c000d7202 */ /* 0x000fce0000000f00 */
[----:B------:R-:W-:Y:S05]  /*b030*/  WARPSYNC.COLLECTIVE R15, `(.L_x_5993) ;  /* 0x000000000f087348 */ /* 0x000fea0003c00000 */
[----:B------:R0:W1:Y:S02]  /*b040*/  SHFL.BFLY P6, R14, R13, R12, R11 ;  /* 0x0c00000c0d0e7389 */ /* 0x00006400000c000b */
[----:B01----:R-:W-:Y:S01]  /*b050*/  ENDCOLLECTIVE ;  /* 0x000000000000791b */ /* 0x003fe20003800000 */
.L_x_5993:
[----:B------:R-:W-:Y:S01]  /*b060*/  HFMA2.MMA R12, -RZ, RZ, 0, 2.384185791015625e-07 ;  /* 0x00000004ff0c7435 */ /* 0x000fe200000001ff */
[----:B------:R-:W-:Y:S01]  /*b070*/  MOV R13, RZ ;  /* 0x000000ff000d7202 */ /* 0x000fe20000000f00 */
[----:B------:R-:W-:-:S09]  /*b080*/  IMAD.MOV.U32 R23, RZ, RZ, R14 ;  /* 0x000000ffff177224 */ /* 0x000fd200078e000e */
[----:B------:R-:W-:Y:S05]  /*b090*/  WARPSYNC.COLLECTIVE R15, `(.L_x_5994) ;  /* 0x000000000f087348 */ /* 0x000fea0003c00000 */
[----:B------:R0:W1:Y:S02]  /*b0a0*/  SHFL.BFLY P6, R14, R13, R12, R11 ;  /* 0x0c00000c0d0e7389 */ /* 0x00006400000c000b */
[----:B01----:R-:W-:Y:S01]  /*b0b0*/  ENDCOLLECTIVE ;  /* 0x000000000000791b */ /* 0x003fe20003800000 */
.L_x_5994:
        /* <DEDUP_REMOVED lines=8> */
.L_x_5995:
[----:B------:R-:W-:Y:S01]  /*b140*/  HFMA2.MMA R12, -RZ, RZ, 0, 5.9604644775390625e-08 ;  /* 0x00000001ff0c7435 */ /* 0x000fe200000001ff */
[----:B------:R-:W-:-:S04]  /*b150*/  IMAD.MOV.U32 R92, RZ, RZ, R14 ;  /* 0x000000ffff5c7224 */ /* 0x000fc800078e000e */
[----:B------:R-:W-:-:S05]  /*b160*/  FADD.FTZ R61, R61, R92 ;  /* 0x0000005c3d3d7221 */ /* 0x000fca0000010000 */
[----:B------:R-:W-:-:S07]  /*b170*/  MOV R13, R61 ;  /* 0x0000003d000d7202 */ /* 0x000fce0000000f00 */
[----:B------:R-:W-:Y:S05]  /*b180*/  WARPSYNC.COLLECTIVE R15, `(.L_x_5996) ;  /* 0x000000000f087348 */ /* 0x000fea0003c00000 */
[----:B------:R0:W1:Y:S02]  /*b190*/  SHFL.BFLY P6, R14, R13, R12, R11 ;  /* 0x0c00000c0d0e7389 */ /* 0x00006400000c000b */
[----:B01----:R-:W-:Y:S01]  /*b1a0*/  ENDCOLLECTIVE ;  /* 0x000000000000791b */ /* 0x003fe20003800000 */
.L_x_5996:
[----:B------:R-:W-:Y:S01]  /*b1b0*/  HFMA2.MMA R12, -RZ, RZ, 0, 2.384185791015625e-07 ;  /* 0x00000004ff0c7435 */ /* 0x000fe200000001ff */
[----:B------:R-:W-:Y:S01]  /*b1c0*/  MOV R13, RZ ;  /* 0x000000ff000d7202 */ /* 0x000fe20000000f00 */
[----:B------:R-:W-:-:S09]  /*b1d0*/  IMAD.MOV.U32 R25, RZ, RZ, R14 ;  /* 0x000000ffff197224 */ /* 0x000fd200078e000e */
[----:B------:R-:W-:Y:S05]  /*b1e0*/  WARPSYNC.COLLECTIVE R15, `(.L_x_5997) ;  /* 0x000000000f087348 */ /* 0x000fea0003c00000 */
[----:B------:R0:W1:Y:S02]  /*b1f0*/  SHFL.BFLY P6, R14, R13, R12, R11 ;  /* 0x0c00000c0d0e7389 */ /* 0x00006400000c000b */
[----:B01----:R-:W-:Y:S01]  /*b200*/  ENDCOLLECTIVE ;  /* 0x000000000000791b */ /* 0x003fe20003800000 */
.L_x_5997:
        /* <DEDUP_REMOVED lines=8> */
.L_x_5998:
[----:B------:R-:W-:Y:S01]  /*b290*/  HFMA2.MMA R12, -RZ, RZ, 0, 5.9604644775390625e-08 ;  /* 0x00000001ff0c7435 */ /* 0x000fe200000001ff */
[----:B------:R-:W-:-:S04]  /*b2a0*/  IMAD.MOV.U32 R27, RZ, RZ, R14 ;  /* 0x000000ffff1b7224 */ /* 0x000fc800078e000e */
[----:B------:R-:W-:-:S05]  /*b2b0*/  FADD.FTZ R62, R62, R27 ;  /* 0x0000001b3e3e7221 */ /* 0x000fca0000010000 */
[----:B------:R-:W-:-:S07]  /*b2c0*/  MOV R13, R62 ;  /* 0x0000003e000d7202 */ /* 0x000fce0000000f00 */
[----:B------:R-:W-:Y:S05]  /*b2d0*/  WARPSYNC.COLLECTIVE R15, `(.L_x_5999) ;  /* 0x000000000f087348 */ /* 0x000fea0003c00000 */
[----:B------:R0:W1:Y:S02]  /*b2e0*/  SHFL.BFLY P6, R14, R13, R12, R11 ;  /* 0x0c00000c0d0e7389 */ /* 0x00006400000c000b */
[----:B01----:R-:W-:Y:S01]  /*b2f0*/  ENDCOLLECTIVE ;  /* 0x000000000000791b */ /* 0x003fe20003800000 */
.L_x_5999:
[----:B------:R-:W-:Y:S01]  /*b300*/  HFMA2.MMA R12, -RZ, RZ, 0, 2.384185791015625e-07 ;  /* 0x00000004ff0c7435 */ /* 0x000fe200000001ff */
[----:B------:R-:W-:Y:S01]  /*b310*/  MOV R13, RZ ;  /* 0x000000ff000d7202 */ /* 0x000fe20000000f00 */
[----:B------:R-:W-:-:S09]  /*b320*/  IMAD.MOV.U32 R27, RZ, RZ, R14 ;  /* 0x000000ffff1b7224 */ /* 0x000fd200078e000e */
[----:B------:R-:W-:Y:S05]  /*b330*/  WARPSYNC.COLLECTIVE R15, `(.L_x_6000) ;  /* 0x000000000f087348 */ /* 0x000fea0003c00000 */
[----:B------:R0:W1:Y:S02]  /*b340*/  SHFL.BFLY P6, R14, R13, R12, R11 ;  /* 0x0c00000c0d0e7389 */ /* 0x00006400000c000b */
[----:B01----:R-:W-:Y:S01]  /*b350*/  ENDCOLLECTIVE ;  /* 0x000000000000791b */ /* 0x003fe20003800000 */
.L_x_6000:
        /* <DEDUP_REMOVED lines=8> */
.L_x_6001:
[----:B------:R-:W-:Y:S01]  /*b3e0*/  HFMA2.MMA R12, -RZ, RZ, 0, 5.9604644775390625e-08 ;  /* 0x00000001ff0c7435 */ /* 0x000fe200000001ff */
[----:B------:R-:W-:-:S04]  /*b3f0*/  IMAD.MOV.U32 R76, RZ, RZ, R14 ;  /* 0x000000ffff4c7224 */ /* 0x000fc800078e000e */
[----:B------:R-:W-:-:S05]  /*b400*/  FADD.FTZ R63, R63, R76 ;  /* 0x0000004c3f3f7221 */ /* 0x000fca0000010000 */
[----:B------:R-:W-:-:S07]  /*b410*/  MOV R13, R63 ;  /* 0x0000003f000d7202 */ /* 0x000fce0000000f00 */
[----:B------:R-:W-:Y:S05]  /*b420*/  WARPSYNC.COLLECTIVE R15, `(.L_x_6002) ;  /* 0x000000000f087348 */ /* 0x000fea0003c00000 */
[----:B------:R0:W1:Y:S02]  /*b430*/  SHFL.BFLY P6, R14, R13, R12, R11 ;  /* 0x0c00000c0d0e7389 */ /* 0x00006400000c000b */
[----:B01----:R-:W-:Y:S01]  /*b440*/  ENDCOLLECTIVE ;  /* 0x000000000000791b */ /* 0x003fe20003800000 */
.L_x_6002:
[----:B------:R-:W-:Y:S01]  /*b450*/  HFMA2.MMA R12, -RZ, RZ, 0, 2.384185791015625e-07 ;  /* 0x00000004ff0c7435 */ /* 0x000fe200000001ff */
[----:B------:R-:W-:Y:S01]  /*b460*/  MOV R13, RZ ;  /* 0x000000ff000d7202 */ /* 0x000fe20000000f00 */
[----:B------:R-:W-:-:S09]  /*b470*/  IMAD.MOV.U32 R29, RZ, RZ, R14 ;  /* 0x000000ffff1d7224 */ /* 0x000fd200078e000e */
[----:B------:R-:W-:Y:S05]  /*b480*/  WARPSYNC.COLLECTIVE R15, `(.L_x_6003) ;  /* 0x000000000f087348 */ /* 0x000fea0003c00000 */
[----:B------:R0:W1:Y:S02]  /*b490*/  SHFL.BFLY P6, R14, R13, R12, R11 ;  /* 0x0c00000c0d0e7389 */ /* 0x00006400000c000b */
[----:B01----:R-:W-:Y:S01]  /*b4a0*/  ENDCOLLECTIVE ;  /* 0x000000000000791b */ /* 0x003fe20003800000 */
.L_x_6003:
        /* <DEDUP_REMOVED lines=8> */
.L_x_6004:
[----:B------:R-:W-:Y:S01]  /*b530*/  HFMA2.MMA R12, -RZ, RZ, 0, 5.9604644775390625e-08 ;  /* 0x00000001ff0c7435 */ /* 0x000fe200000001ff */
[----:B------:R-:W-:-:S04]  /*b540*/  IMAD.MOV.U32 R21, RZ, RZ, R14 ;  /* 0x000000ffff157224 */ /* 0x000fc800078e000e */
[----:B------:R-:W-:-:S05]  /*b550*/  FADD.FTZ R64, R64, R21 ;  /* 0x0000001540407221 */ /* 0x000fca0000010000 */
[----:B------:R-:W-:-:S07]  /*b560*/  MOV R13, R64 ;  /* 0x00000040000d7202 */ /* 0x000fce0000000f00 */
[----:B------:R-:W-:Y:S05]  /*b570*/  WARPSYNC.COLLECTIVE R15, `(.L_x_6005) ;  /* 0x000000000f087348 */ /* 0x000fea0003c00000 */
[----:B------:R0:W1:Y:S02]  /*b580*/  SHFL.BFLY P6, R14, R13, R12, R11 ;  /* 0x0c00000c0d0e7389 */ /* 0x00006400000c000b */
[----:B01----:R-:W-:Y:S01]  /*b590*/  ENDCOLLECTIVE ;  /* 0x000000000000791b */ /* 0x003fe20003800000 */
.L_x_6005:
[----:B------:R-:W-:Y:S01]  /*b5a0*/  HFMA2.MMA R12, -RZ, RZ, 0, 2.384185791015625e-07 ;  /* 0x00000004ff0c7435 */ /* 0x000fe200000001ff */
[----:B------:R-:W-:Y:S01]  /*b5b0*/  MOV R13, RZ ;  /* 0x000000ff000d7202 */ /* 0x000fe20000000f00 */
[----:B------:R-:W-:-:S09]  /*b5c0*/  IMAD.MOV.U32 R31, RZ, RZ, R14 ;  /* 0x000000ffff1f7224 */ /* 0x000fd200078e000e */
[----:B------:R-:W-:Y:S05]  /*b5d0*/  WARPSYNC.COLLECTIVE R15, `(.L_x_6006) ;  /* 0x000000000f087348 */ /* 0x000fea0003c00000 */
[----:B------:R0:W1:Y:S02]  /*b5e0*/  SHFL.BFLY P6, R14, R13, R12, R11 ;  /* 0x0c00000c0d0e7389 */ /* 0x00006400000c000b */
[----:B01----:R-:W-:Y:S01]  /*b5f0*/  ENDCOLLECTIVE ;  /* 0x000000000000791b */ /* 0x003fe20003800000 */
.L_x_6006:
        /* <DEDUP_REMOVED lines=8> */
.L_x_6007:
[----:B------:R-:W-:Y:S01]  /*b680*/  HFMA2.MMA R12, -RZ, RZ, 0, 5.9604644775390625e-08 ;  /* 0x00000001ff0c7435 */ /* 0x000fe200000001ff */
[----:B------:R-:W-:-:S04]  /*b690*/  IMAD.MOV.U32 R74, RZ, RZ, R14 ;  /* 0x000000ffff4a7224 */ /* 0x000fc800078e000e */
[----:B------:R-:W-:-:S05]  /*b6a0*/  FADD.FTZ R65, R65, R74 ;  /* 0x0000004a41417221 */ /* 0x000fca0000010000 */
[----:B------:R-:W-:-:S07]  /*b6b0*/  MOV R13, R65 ;  /* 0x00000041000d7202 */ /* 0x000fce0000000f00 */
[----:B------:R-:W-:Y:S05]  /*b6c0*/  WARPSYNC.COLLECTIVE R15, `(.L_x_6008) ;  /* 0x000000000f087348 */ /* 0x000fea0003c00000 */
[----:B------:R0:W1:Y:S02]  /*b6d0*/  SHFL.BFLY P6, R14, R13, R12, R11 ;  /* 0x0c00000c0d0e7389 */ /* 0x00006400000c000b */
[----:B01----:R-:W-:Y:S01]  /*b6e0*/  ENDCOLLECTIVE ;  /* 0x000000000000791b */ /* 0x003fe20003800000 */
.L_x_6008:
[----:B------:R-:W-:Y:S01]  /*b6f0*/  HFMA2.MMA R12, -RZ, RZ, 0, 2.384185791015625e-07 ;  /* 0x00000004ff0c7435 */ /* 0x000fe200000001ff */
[----:B------:R-:W-:Y:S01]  /*b700*/  MOV R13, RZ ;  /* 0x000000ff000d7202 */ /* 0x000fe20000000f00 */
[----:B------:R-:W-:-:S09]  /*b710*/  IMAD.MOV.U32 R2, RZ, RZ, R14 ;  /* 0x000000ffff027224 */ /* 0x000fd200078e000e */
[----:B------:R-:W-:Y:S05]  /*b720*/  WARPSYNC.COLLECTIVE R15, `(.L_x_6009) ;  /* 0x000000000f087348 */ /* 0x000fea0003c00000 */
[----:B------:R0:W1:Y:S02]  /*b730*/  SHFL.BFLY P6, R14, R13, R12, R11 ;  /* 0x0c00000c0d0e7389 */ /* 0x00006400000c000b */
[----:B01----:R-:W-:Y:S01]  /*b740*/  ENDCOLLECTIVE ;  /* 0x000000000000791b */ /* 0x003fe20003800000 */
.L_x_6009:
        /* <DEDUP_REMOVED lines=8> */
.L_x_6010:
[----:B------:R-:W-:Y:S01]  /*b7d0*/  HFMA2.MMA R12, -RZ, RZ, 0, 5.9604644775390625e-08 ;  /* 0x00000001ff0c7435 */ /* 0x000fe200000001ff */
[----:B------:R-:W-:-:S04]  /*b7e0*/  IMAD.MOV.U32 R3, RZ, RZ, R14 ;  /* 0x000000ffff037224 */ /* 0x000fc800078e000e */
[----:B------:R-:W-:-:S05]  /*b7f0*/  FADD.FTZ R66, R66, R3 ;  /* 0x0000000342427221 */ /* 0x000fca0000010000 */
[----:B------:R-:W-:-:S07]  /*b800*/  MOV R13, R66 ;  /* 0x00000042000d7202 */ /* 0x000fce0000000f00 */
[----:B------:R-:W-:Y:S05]  /*b810*/  WARPSYNC.COLLECTIVE R15, `(.L_x_6011) ;  /* 0x000000000f087348 */ /* 0x000fea0003c00000 */
[----:B------:R0:W1:Y:S02]  /*b820*/  SHFL.BFLY P6, R14, R13, R12, R11 ;  /* 0x0c00000c0d0e7389 */ /* 0x00006400000c000b */
[----:B01----:R-:W-:Y:S01]  /*b830*/  ENDCOLLECTIVE ;  /* 0x000000000000791b */ /* 0x003fe20003800000 */
.L_x_6011:
[----:B------:R-:W-:Y:S01]  /*b840*/  HFMA2.MMA R12, -RZ, RZ, 0, 2.384185791015625e-07 ;  /* 0x00000004ff0c7435 */ /* 0x000fe200000001ff */
[----:B------:R-:W-:Y:S01]  /*b850*/  MOV R13, RZ ;  /* 0x000000ff000d7202 */ /* 0x000fe20000000f00 */
[----:B------:R-:W-:-:S09]  /*b860*/  IMAD.MOV.U32 R3, RZ, RZ, R14 ;  /* 0x000000ffff037224 */ /* 0x000fd200078e000e */
[----:B------:R-:W-:Y:S05]  /*b870*/  WARPSYNC.COLLECTIVE R15, `(.L_x_6012) ;  /* 0x000000000f087348 */ /* 0x000fea0003c00000 */
[----:B------:R0:W1:Y:S02]  /*b880*/  SHFL.BFLY P6, R14, R13, R12, R11 ;  /* 0x0c00000c0d0e7389 */ /* 0x00006400000c000b */
[----:B01----:R-:W-:Y:S01]  /*b890*/  ENDCOLLECTIVE ;  /* 0x000000000000791b */ /* 0x003fe20003800000 */
.L_x_6012:
        /* <DEDUP_REMOVED lines=8> */
.L_x_6013:
[----:B------:R-:W-:Y:S01]  /*b920*/  HFMA2.MMA R12, -RZ, RZ, 0, 5.9604644775390625e-08 ;  /* 0x00000001ff0c7435 */ /* 0x000fe200000001ff */
[----:B------:R-:W-:-:S04]  /*b930*/  IMAD.MOV.U32 R70, RZ, RZ, R14 ;  /* 0x000000ffff467224 */ /* 0x000fc800078e000e */
[----:B------:R-:W-:-:S05]  /*b940*/  FADD.FTZ R67, R67, R70 ;  /* 0x0000004643437221 */ /* 0x000fca0000010000 */
[----:B------:R-:W-:-:S07]  /*b950*/  MOV R13, R67 ;  /* 0x00000043000d7202 */ /* 0x000fce0000000f00 */
[----:B------:R-:W-:Y:S05]  /*b960*/  WARPSYNC.COLLECTIVE R15, `(.L_x_6014) ;  /* 0x000000000f087348 */ /* 0x000fea0003c00000 */
[----:B------:R0:W1:Y:S02]  /*b970*/  SHFL.BFLY P6, R14, R13, R12, R11 ;  /* 0x0c00000c0d0e7389 */ /* 0x00006400000c000b */
[----:B01----:R-:W-:Y:S01]  /*b980*/  ENDCOLLECTIVE ;  /* 0x000000000000791b */ /* 0x003fe20003800000 */
.L_x_6014:
[----:B------:R-:W-:Y:S01]  /*b990*/  HFMA2.MMA R12, -RZ, RZ, 0, 2.384185791015625e-07 ;  /* 0x00000004ff0c7435 */ /* 0x000fe200000001ff */
[----:B------:R-:W-:Y:S01]  /*b9a0*/  MOV R13, RZ ;  /* 0x000000ff000d7202 */ /* 0x000fe20000000f00 */
[----:B------:R-:W-:-:S09]  /*b9b0*/  IMAD.MOV.U32 R82, RZ, RZ, R14 ;  /* 0x000000ffff527224 */ /* 0x000fd200078e000e */
[----:B------:R-:W-:Y:S05]  /*b9c0*/  WARPSYNC.COLLECTIVE R15, `(.L_x_6015) ;  /* 0x000000000f087348 */ /* 0x000fea0003c00000 */
[----:B------:R0:W1:Y:S02]  /*b9d0*/  SHFL.BFLY P6, R14, R13, R12, R11 ;  /* 0x0c00000c0d0e7389 */ /* 0x00006400000c000b */
[----:B01----:R-:W-:Y:S01]  /*b9e0*/  ENDCOLLECTIVE ;  /* 0x000000000000791b */ /* 0x003fe20003800000 */
.L_x_6015:
[----:B------:R-:W-:Y:S01]  /*b9f0*/  FADD.FTZ R82, R67, R82 ;  /* 0x0000005243527221 */ /* 0x000fe20000010000 */
[----:B------:R-:W-:Y:S01]  /*ba00*/  MOV R12, 0x2 ;  /* 0x00000002000c7802 */ /* 0x000fe20000000f00 */
[----:B------:R-:W-:-:S04]  /*ba10*/  FADD.FTZ R68, RZ, R14 ;  /* 0x0000000eff447221 */ /* 0x000fc80000010000 */
[----:B------:R-:W-:-:S07]  /*ba20*/  IMAD.MOV.U32 R13, RZ, RZ, R68 ;  /* 0x000000ffff0d7224 */ /* 0x000fce00078e0044 */
[----:B------:R-:W-:Y:S05]  /*ba30*/  WARPSYNC.COLLECTIVE R15, `(.L_x_6016) ;  /* 0x000000000f087348 */ /* 0x000fea0003c00000 */
[----:B------:R0:W1:Y:S02]  /*ba40*/  SHFL.BFLY P6, R14, R13, R12, R11 ;  /* 0x0c00000c0d0e7389 */ /* 0x00006400000c000b */
[----:B01----:R-:W-:Y:S01]  /*ba50*/  ENDCOLLECTIVE ;  /* 0x000000000000791b */ /* 0x003fe20003800000 */
.L_x_6016:
[----:B------:R-:W-:Y:S02]  /*ba60*/  IMAD.MOV.U32 R12, RZ, RZ, 0x1 ;  /* 0x00000001ff0c7424 */ /* 0x000fe400078e00ff */
[----:B------:R-:W-:-:S05]  /*ba70*/  FADD.FTZ R68, R68, R14 ;  /* 0x0000000e44447221 */ /* 0x000fca0000010000 */
[----:B------:R-:W-:-:S07]  /*ba80*/  MOV R13, R68 ;  /* 0x00000044000d7202 */ /* 0x000fce0000000f00 */
[----:B------:R-:W-:Y:S05]  /*ba90*/  WARPSYNC.COLLECTIVE R15, `(.L_x_6017) ;  /* 0x000000000f087348 */ /* 0x000fea0003c00000 */
[----:B------:R0:W1:Y:S02]  /*baa0*/  SHFL.BFLY P6, R14, R13, R12, R11 ;  /* 0x0c00000c0d0e7389 */ /* 0x00006400000c000b */
[----:B01----:R-:W-:Y:S01]  /*bab0*/  ENDCOLLECTIVE ;  /* 0x000000000000791b */ /* 0x003fe20003800000 */
.L_x_6017:
[----:B------:R-:W-:Y:S01]  /*bac0*/  HFMA2.MMA R13, -RZ, RZ, 0, 0 ;  /* 0x00000000ff0d7435 */ /* 0x000fe200000001ff */
[----:B------:R-:W-:Y:S01]  /*bad0*/  IMAD.MOV.U32 R12, RZ, RZ, 0x4 ;  /* 0x00000004ff0c7424 */ /* 0x000fe200078e00ff */
[----:B------:R-:W-:-:S09]  /*bae0*/  MOV R9, R14 ;  /* 0x0000000e00097202 */ /* 0x000fd20000000f00 */
[----:B------:R-:W-:Y:S05]  /*baf0*/  WARPSYNC.COLLECTIVE R15, `(.L_x_6018) ;  /* 0x000000000f087348 */ /* 0x000fea0003c00000 */
[----:B------:R0:W1:Y:S02]  /*bb00*/  SHFL.BFLY P6, R14, R13, R12, R11 ;  /* 0x0c00000c0d0e7389 */ /* 0x00006400000c000b */
[----:B01----:R-:W-:Y:S01]  /*bb10*/  ENDCOLLECTIVE ;  /* 0x000000000000791b */ /* 0x003fe20003800000 */
.L_x_6018:
[----:B------:R-:W-:Y:S01]  /*bb20*/  IMAD.MOV.U32 R12, RZ, RZ, 0x2 ;  /* 0x00000002ff0c7424 */ /* 0x000fe200078e00ff */
[----:B------:R-:W-:-:S05]  /*bb30*/  MOV R69, R14 ;  /* 0x0000000e00457202 */ /* 0x000fca0000000f00 */
[----:B------:R-:W-:-:S05]  /*bb40*/  FADD.FTZ R69, RZ, R69 ;  /* 0x00000045ff457221 */ /* 0x000fca0000010000 */
[----:B------:R-:W-:-:S07]  /*bb50*/  MOV R13, R69 ;  /* 0x00000045000d7202 */ /* 0x000fce0000000f00 */
[----:B------:R-:W-:Y:S05]  /*bb60*/  WARPSYNC.COLLECTIVE R15, `(.L_x_6019) ;  /* 0x000000000f087348 */ /* 0x000fea0003c00000 */
[----:B------:R0:W1:Y:S02]  /*bb70*/  SHFL.BFLY P6, R14, R13, R12, R11 ;  /* 0x0c00000c0d0e7389 */ /* 0x00006400000c000b */
[----:B01----:R-:W-:Y:S01]  /*bb80*/  ENDCOLLECTIVE ;  /* 0x000000000000791b */ /* 0x003fe20003800000 */
.L_x_6019:
[----:B------:R-:W-:Y:S01]  /*bb90*/  IMAD.MOV.U32 R12, RZ, RZ, 0x1 ;  /* 0x00000001ff0c7424 */ /* 0x000fe200078e00ff */
[----:B------:R-:W-:-:S05]  /*bba0*/  MOV R72, R14 ;  /* 0x0000000e00487202 */ /* 0x000fca0000000f00 */
[----:B------:R-:W-:-:S05]  /*bbb0*/  FADD.FTZ R69, R69, R72 ;  /* 0x0000004845457221 */ /* 0x000fca0000010000 */
[----:B------:R-:W-:-:S07]  /*bbc0*/  MOV R13, R69 ;  /* 0x00000045000d7202 */ /* 0x000fce0000000f00 */
[----:B------:R-:W-:Y:S05]  /*bbd0*/  WARPSYNC.COLLECTIVE R15, `(.L_x_6020) ;  /* 0x000000000f087348 */ /* 0x000fea0003c00000 */
[----:B------:R0:W1:Y:S02]  /*bbe0*/  SHFL.BFLY P6, R14, R13, R12, R11 ;  /* 0x0c00000c0d0e7389 */ /* 0x00006400000c000b */
[----:B01----:R-:W-:Y:S01]  /*bbf0*/  ENDCOLLECTIVE ;  /* 0x000000000000791b */ /* 0x003fe20003800000 */
.L_x_6020:
[----:B------:R-:W-:Y:S01]  /*bc00*/  HFMA2.MMA R13, -RZ, RZ, 0, 0 ;  /* 0x00000000ff0d7435 */ /* 0x000fe200000001ff */
[----:B------:R-:W-:Y:S01]  /*bc10*/  IMAD.MOV.U32 R12, RZ, RZ, 0x4 ;  /* 0x00000004ff0c7424 */ /* 0x000fe200078e00ff */
[----:B------:R-:W-:-:S09]  /*bc20*/  MOV R88, R14 ;  /* 0x0000000e00587202 */ /* 0x000fd20000000f00 */
[----:B------:R-:W-:Y:S05]  /*bc30*/  WARPSYNC.COLLECTIVE R15, `(.L_x_6021) ;  /* 0x000000000f087348 */ /* 0x000fea0003c00000 */
[----:B------:R0:W1:Y:S02]  /*bc40*/  SHFL.BFLY P6, R14, R13, R12, R11 ;  /* 0x0c00000c0d0e7389 */ /* 0x00006400000c000b */
[----:B01----:R-:W-:Y:S01]  /*bc50*/  ENDCOLLECTIVE ;  /* 0x000000000000791b */ /* 0x003fe20003800000 */
.L_x_6021:
[----:B------:R-:W-:Y:S01]  /*bc60*/  FADD.FTZ R88, R69, R88 ;  /* 0x0000005845587221 */ /* 0x000fe20000010000 */
[----:B------:R-:W-:Y:S01]  /*bc70*/  IMAD.MOV.U32 R12, RZ, RZ, 0x2 ;  /* 0x00000002ff0c7424 */ /* 0x000fe200078e00ff */
[----:B------:R-:W-:-:S05]  /*bc80*/  MOV R70, R14 ;  /* 0x0000000e00467202 */ /* 0x000fca0000000f00 */
[----:B------:R-:W-:-:S05]  /*bc90*/  FADD.FTZ R70, RZ, R70 ;  /* 0x00000046ff467221 */ /* 0x000fca0000010000 */
[----:B------:R-:W-:-:S07]  /*bca0*/  MOV R13, R70 ;  /* 0x00000046000d7202 */ /* 0x000fce0000000f00 */
[----:B------:R-:W-:Y:S05]  /*bcb0*/  WARPSYNC.COLLECTIVE R15, `(.L_x_6022) ;  /* 0x000000000f087348 */ /* 0x000fea0003c00000 */
[----:B------:R0:W1:Y:S02]  /*bcc0*/  SHFL.BFLY P6, R14, R13, R12, R11 ;  /* 0x0c00000c0d0e7389 */ /* 0x00006400000c000b */
[----:B01----:R-:W-:Y:S01]  /*bcd0*/  ENDCOLLECTIVE ;  /* 0x000000000000791b */ /* 0x003fe20003800000 */
.L_x_6022:
[----:B------:R-:W-:Y:S01]  /*bce0*/  IMAD.MOV.U32 R12, RZ, RZ, 0x1 ;  /* 0x00000001ff0c7424 */ /* 0x000fe200078e00ff */
[----:B------:R-:W-:-:S05]  /*bcf0*/  MOV R7, R14 ;  /* 0x0000000e00077202 */ /* 0x000fca0000000f00 */
[----:B------:R-:W-:-:S05]  /*bd00*/  FADD.FTZ R70, R70, R7 ;  /* 0x0000000746467221 */ /* 0x000fca0000010000 */
[----:B------:R-:W-:-:S07]  /*bd10*/  MOV R13, R70 ;  /* 0x00000046000d7202 */ /* 0x000fce0000000f00 */
[----:B------:R-:W-:Y:S05]  /*bd20*/  WARPSYNC.COLLECTIVE R15, `(.L_x_6023) ;  /* 0x000000000f087348 */ /* 0x000fea0003c00000 */
[----:B------:R0:W1:Y:S02]  /*bd30*/  SHFL.BFLY P6, R14, R13, R12, R11 ;  /* 0x0c00000c0d0e7389 */ /* 0x00006400000c000b */
[----:B01----:R-:W-:Y:S01]  /*bd40*/  ENDCOLLECTIVE ;  /* 0x000000000000791b */ /* 0x003fe20003800000 */
.L_x_6023:
[----:B------:R-:W-:Y:S01]  /*bd50*/  HFMA2.MMA R13, -RZ, RZ, 0, 0 ;  /* 0x00000000ff0d7435 */ /* 0x000fe200000001ff */
[----:B------:R-:W-:Y:S01]  /*bd60*/  IMAD.MOV.U32 R12, RZ, RZ, 0x4 ;  /* 0x00000004ff0c7424 */ /* 0x000fe200078e00ff */
[----:B------:R-:W-:-:S09]  /*bd70*/  MOV R7, R14 ;  /* 0x0000000e00077202 */ /* 0x000fd20000000f00 */
[----:B------:R-:W-:Y:S05]  /*bd80*/  WARPSYNC.COLLECTIVE R15, `(.L_x_6024) ;  /* 0x000000000f087348 */ /* 0x000fea0003c00000 */
[----:B------:R0:W1:Y:S02]  /*bd90*/  SHFL.BFLY P6, R14, R13, R12, R11 ;  /* 0x0c00000c0d0e7389 */ /* 0x00006400000c000b */
[----:B01----:R-:W-:Y:S01]  /*bda0*/  ENDCOLLECTIVE ;  /* 0x000000000000791b */ /* 0x003fe20003800000 */
.L_x_6024:
[----:B------:R-:W-:Y:S01]  /*bdb0*/  FADD.FTZ R70, R70, R7 ;  /* 0x0000000746467221 */ /* 0x000fe20000010000 */
[----:B------:R-:W-:Y:S01]  /*bdc0*/  HFMA2.MMA R12, -RZ, RZ, 0, 1.1920928955078125e-07 ;  /* 0x00000002ff0c7435 */ /* 0x000fe200000001ff */
[----:B------:R-:W-:-:S05]  /*bdd0*/  FADD.FTZ R71, RZ, R14 ;  /* 0x0000000eff477221 */ /* 0x000fca0000010000 */
[----:B------:R-:W-:-:S07]  /*bde0*/  MOV R13, R71 ;  /* 0x00000047000d7202 */ /* 0x000fce0000000f00 */
[----:B------:R-:W-:Y:S05]  /*bdf0*/  WARPSYNC.COLLECTIVE R15, `(.L_x_6025) ;  /* 0x000000000f087348 */ /* 0x000fea0003c00000 */
[----:B------:R0:W1:Y:S02]  /*be00*/  SHFL.BFLY P6, R14, R13, R12, R11 ;  /* 0x0c00000c0d0e7389 */ /* 0x00006400000c000b */
[----:B01----:R-:W-:Y:S01]  /*be10*/  ENDCOLLECTIVE ;  /* 0x000000000000791b */ /* 0x003fe20003800000 */
.L_x_6025:
[----:B------:R-:W-:Y:S01]  /*be20*/  MOV R12, 0x1 ;  /* 0x00000001000c7802 */ /* 0x000fe20000000f00 */
[----:B------:R-:W-:-:S04]  /*be30*/  FADD.FTZ R71, R71, R14 ;  /* 0x0000000e47477221 */ /* 0x000fc80000010000 */
[----:B------:R-:W-:-:S07]  /*be40*/  IMAD.MOV.U32 R13, RZ, RZ, R71 ;  /* 0x000000ffff0d7224 */ /* 0x000fce00078e0047 */
[----:B------:R-:W-:Y:S05]  /*be50*/  WARPSYNC.COLLECTIVE R15, `(.L_x_6026) ;  /* 0x000000000f087348 */ /* 0x000fea0003c00000 */
[----:B------:R0:W1:Y:S02]  /*be60*/  SHFL.BFLY P6, R14, R13, R12, R11 ;  /* 0x0c00000c0d0e7389 */ /* 0x00006400000c000b */
[----:B01----:R-:W-:Y:S01]  /*be70*/  ENDCOLLECTIVE ;  /* 0x000000000000791b */ /* 0x003fe20003800000 */
.L_x_6026:
[----:B------:R-:W-:Y:S01]  /*be80*/  HFMA2.MMA R12, -RZ, RZ, 0, 2.384185791015625e-07 ;  /* 0x00000004ff0c7435 */ /* 0x000fe200000001ff */
[----:B------:R-:W-:Y:S01]  /*be90*/  IMAD.MOV.U32 R13, RZ, RZ, RZ ;  /* 0x000000ffff0d7224 */ /* 0x000fe200078e00ff */
[----:B------:R-:W-:-:S09]  /*bea0*/  MOV R2, R14 ;  /* 0x0000000e00027202 */ /* 0x000fd20000000f00 */
[----:B------:R-:W-:Y:S05]  /*beb0*/  WARPSYNC.COLLECTIVE R15, `(.L_x_6027) ;  /* 0x000000000f087348 */ /* 0x000fea0003c00000 */
[----:B------:R0:W1:Y:S02]  /*bec0*/  SHFL.BFLY P6, R14, R13, R12, R11 ;  /* 0x0c00000c0d0e7389 */ /* 0x00006400000c000b */
[----:B01----:R-:W-:Y:S01]  /*bed0*/  ENDCOLLECTIVE ;  /* 0x000000000000791b */ /* 0x003fe20003800000 */
.L_x_6027:
        /* <DEDUP_REMOVED lines=8> */
.L_x_6028:
[----:B------:R-:W-:Y:S01]  /*bf60*/  HFMA2.MMA R12, -RZ, RZ, 0, 5.9604644775390625e-08 ;  /* 0x00000001ff0c7435 */ /* 0x000fe200000001ff */
[----:B------:R-:W-:-:S05]  /*bf70*/  MOV R29, R14 ;  /* 0x0000000e001d7202 */ /* 0x000fca0000000f00 */
[----:B------:R-:W-:Y:S01]  /*bf80*/  FADD.FTZ R72, R72, R29 ;  /* 0x0000001d48487221 */ /* 0x000fe20000010000 */
[----:B------:R-:W-:-:S03]  /*bf90*/  FADD.FTZ R29, R68, R9 ;  /* 0x00000009441d7221 */ /* 0x000fc60000010000 */
[----:B------:R-:W-:-:S07]  /*bfa0*/  IMAD.MOV.U32 R13, RZ, RZ, R72 ;  /* 0x000000ffff0d7224 */ /* 0x000fce00078e0048 */
[----:B------:R-:W-:Y:S05]  /*bfb0*/  WARPSYNC.COLLECTIVE R15, `(.L_x_6029) ;  /* 0x000000000f087348 */ /* 0x000fea0003c00000 */
[----:B------:R0:W1:Y:S02]  /*bfc0*/  SHFL.BFLY P6, R14, R13, R12, R11 ;  /* 0x0c00000c0d0e7389 */ /* 0x00006400000c000b */
[----:B01----:R-:W-:Y:S01]  /*bfd0*/  ENDCOLLECTIVE ;  /* 0x000000000000791b */ /* 0x003fe20003800000 */
.L_x_6029:
[----:B------:R-:W-:Y:S01]  /*bfe0*/  HFMA2.MMA R12, -RZ, RZ, 0, 2.384185791015625e-07 ;  /* 0x00000004ff0c7435 */ /* 0x000fe200000001ff */
[----:B------:R-:W-:Y:S01]  /*bff0*/  IMAD.MOV.U32 R13, RZ, RZ, RZ ;  /* 0x000000ffff0d7224 */ /* 0x000fe200078e00ff */
[----:B------:R-:W-:-:S09]  /*c000*/  MOV R23, R14 ;  /* 0x0000000e00177202 */ /* 0x000fd20000000f00 */
[----:B------:R-:W-:Y:S05]  /*c010*/  WARPSYNC.COLLECTIVE R15, `(.L_x_6030) ;  /* 0x000000000f087348 */ /* 0x000fea0003c00000 */
[----:B------:R0:W1:Y:S02]  /*c020*/  SHFL.BFLY P6, R14, R13, R12, R11 ;  /* 0x0c00000c0d0e7389 */ /* 0x00006400000c000b */
[----:B01----:R-:W-:Y:S01]  /*c030*/  ENDCOLLECTIVE ;  /* 0x000000000000791b */ /* 0x003fe20003800000 */
.L_x_6030:
        /* <DEDUP_REMOVED lines=8> */
.L_x_6031:
[----:B------:R-:W-:Y:S01]  /*c0c0*/  HFMA2.MMA R12, -RZ, RZ, 0, 5.9604644775390625e-08 ;  /* 0x00000001ff0c7435 */ /* 0x000fe200000001ff */
[----:B------:R-:W-:-:S05]  /*c0d0*/  MOV R27, R14 ;  /* 0x0000000e001b7202 */ /* 0x000fca0000000f00 */
[----:B------:R-:W-:-:S04]  /*c0e0*/  FADD.FTZ R73, R73, R27 ;  /* 0x0000001b49497221 */ /* 0x000fc80000010000 */
[----:B------:R-:W-:-:S07]  /*c0f0*/  IMAD.MOV.U32 R13, RZ, RZ, R73 ;  /* 0x000000ffff0d7224 */ /* 0x000fce00078e0049 */
[----:B------:R-:W-:Y:S05]  /*c100*/  WARPSYNC.COLLECTIVE R15, `(.L_x_6032) ;  /* 0x000000000f087348 */ /* 0x000fea0003c00000 */
[----:B------:R0:W1:Y:S02]  /*c110*/  SHFL.BFLY P6, R14, R13, R12, R11 ;  /* 0x0c00000c0d0e7389 */ /* 0x00006400000c000b */
[----:B01----:R-:W-:Y:S01]  /*c120*/  ENDCOLLECTIVE ;  /* 0x000000000000791b */ /* 0x003fe20003800000 */
.L_x_6032:
[----:B------:R-:W-:Y:S01]  /*c130*/  HFMA2.MMA R12, -RZ, RZ, 0, 2.384185791015625e-07 ;  /* 0x00000004ff0c7435 */ /* 0x000fe200000001ff */
[----:B------:R-:W-:Y:S01]  /*c140*/  IMAD.MOV.U32 R13, RZ, RZ, RZ ;  /* 0x000000ffff0d7224 */ /* 0x000fe200078e00ff */
[----:B------:R-:W-:-:S09]  /*c150*/  MOV R64, R14 ;  /* 0x0000000e00407202 */ /* 0x000fd20000000f00 */
[----:B------:R-:W-:Y:S05]  /*c160*/  WARPSYNC.COLLECTIVE R15, `(.L_x_6033) ;  /* 0x000000000f087348 */ /* 0x000fea0003c00000 */
[----:B------:R0:W1:Y:S02]  /*c170*/  SHFL.BFLY P6, R14, R13, R12, R11 ;  /* 0x0c00000c0d0e7389 */ /* 0x00006400000c000b */
[----:B01----:R-:W-:Y:S01]  /*c180*/  ENDCOLLECTIVE ;  /* 0x000000000000791b */ /* 0x003fe20003800000 */
.L_x_6033:
        /* <DEDUP_REMOVED lines=8> */
.L_x_6034:
[----:B------:R-:W-:Y:S01]  /*c210*/  HFMA2.MMA R12, -RZ, RZ, 0, 5.9604644775390625e-08 ;  /* 0x00000001ff0c7435 */ /* 0x000fe200000001ff */
[----:B------:R-:W-:-:S05]  /*c220*/  MOV R25, R14 ;  /* 0x0000000e00197202 */ /* 0x000fca0000000f00 */
[----:B------:R-:W-:-:S04]  /*c230*/  FADD.FTZ R74, R74, R25 ;  /* 0x000000194a4a7221 */ /* 0x000fc80000010000 */
[----:B------:R-:W-:-:S07]  /*c240*/  IMAD.MOV.U32 R13, RZ, RZ, R74 ;  /* 0x000000ffff0d7224 */ /* 0x000fce00078e004a */
[----:B------:R-:W-:Y:S05]  /*c250*/  WARPSYNC.COLLECTIVE R15, `(.L_x_6035) ;  /* 0x000000000f087348 */ /* 0x000fea0003c00000 */
[----:B------:R0:W1:Y:S02]  /*c260*/  SHFL.BFLY P6, R14, R13, R12, R11 ;  /* 0x0c00000c0d0e7389 */ /* 0x00006400000c000b */
[----:B01----:R-:W-:Y:S01]  /*c270*/  ENDCOLLECTIVE ;  /* 0x000000000000791b */ /* 0x003fe20003800000 */
.L_x_6035:
[----:B------:R-:W-:Y:S01]  /*c280*/  HFMA2.MMA R12, -RZ, RZ, 0, 2.384185791015625e-07 ;  /* 0x00000004ff0c7435 */ /* 0x000fe200000001ff */
[----:B------:R-:W-:Y:S01]  /*c290*/  IMAD.MOV.U32 R13, RZ, RZ, RZ ;  /* 0x000000ffff0d7224 */ /* 0x000fe200078e00ff */
[----:B------:R-:W-:-:S09]  /*c2a0*/  MOV R7, R14 ;  /* 0x0000000e00077202 */ /* 0x000fd20000000f00 */
[----:B------:R-:W-:Y:S05]  /*c2b0*/  WARPSYNC.COLLECTIVE R15, `(.L_x_6036) ;  /* 0x000000000f087348 */ /* 0x000fea0003c00000 */
[----:B------:R0:W1:Y:S02]  /*c2c0*/  SHFL.BFLY P6, R14, R13, R12, R11 ;  /* 0x0c00000c0d0e7389 */ /* 0x00006400000c000b */
[----:B01----:R-:W-:Y:S01]  /*c2d0*/  ENDCOLLECTIVE ;  /* 0x000000000000791b */ /* 0x003fe20003800000 */
.L_x_6036:
[----:B------:R-:W-:Y:S01]  /*c2e0*/  HFMA2.MMA R12, -RZ, RZ, 0, 1.1920928955078125e-07 ;  /* 0x00000002ff0c7435 */ /* 0x000fe200000001ff */
[----:B------:R-:W-:-:S05]  /*c2f0*/  MOV R75, R14 ;  /* 0x0000000e004b7202 */ /* 0x000fca0000000f00 */
[----:B------:R-:W-:-:S04]  /*c300*/  FADD.FTZ R75, RZ, R75 ;  /* 0x0000004bff4b7221 */ /* 0x000fc80000010000 */
[----:B------:R-:W-:-:S07]  /*c310*/  IMAD.MOV.U32 R13, RZ, RZ, R75 ;  /* 0x000000ffff0d7224 */ /* 0x000fce00078e004b */
[----:B------:R-:W-:Y:S05]  /*c320*/  WARPSYNC.COLLECTIVE R15, `(.L_x_6037) ;  /* 0x000000000f087348 */ /* 0x000fea0003c00000 */
[----:B------:R0:W1:Y:S02]  /*c330*/  SHFL.BFLY P6, R14, R13, R12, R11 ;  /* 0x0c00000c0d0e7389 */ /* 0x00006400000c000b */
[----:B01----:R-:W-:Y:S01]  /*c340*/  ENDCOLLECTIVE ;  /* 0x000000000000791b */ /* 0x003fe20003800000 */
.L_x_6037:
        /* <DEDUP_REMOVED lines=8> */
.L_x_6038:
[----:B------:R-:W-:Y:S01]  /*c3d0*/  HFMA2.MMA R12, -RZ, RZ, 0, 2.384185791015625e-07 ;  /* 0x00000004ff0c7435 */ /* 0x000fe200000001ff */
[----:B------:R-:W-:Y:S01]  /*c3e0*/  IMAD.MOV.U32 R13, RZ, RZ, RZ ;  /* 0x000000ffff0d7224 */ /* 0x000fe200078e00ff */
[----:B------:R-:W-:-:S09]  /*c3f0*/  MOV R2, R14 ;  /* 0x0000000e00027202 */ /* 0x000fd20000000f00 */
[----:B------:R-:W-:Y:S05]  /*c400*/  WARPSYNC.COLLECTIVE R15, `(.L_x_6039) ;  /* 0x000000000f087348 */ /* 0x000fea0003c00000 */
[----:B------:R0:W1:Y:S02]  /*c410*/  SHFL.BFLY P6, R14, R13, R12, R11 ;  /* 0x0c00000c0d0e7389 */ /* 0x00006400000c000b */
[----:B01----:R-:W-:Y:S01]  /*c420*/  ENDCOLLECTIVE ;  /* 0x000000000000791b */ /* 0x003fe20003800000 */
.L_x_6039:
        /* <DEDUP_REMOVED lines=8> */
.L_x_6040:
[----:B------:R-:W-:Y:S01]  /*c4b0*/  HFMA2.MMA R12, -RZ, RZ, 0, 5.9604644775390625e-08 ;  /* 0x00000001ff0c7435 */ /* 0x000fe200000001ff */
[----:B------:R-:W-:-:S05]  /*c4c0*/  MOV R21, R14 ;  /* 0x0000000e00157202 */ /* 0x000fca0000000f00 */
[----:B------:R-:W-:-:S04]  /*c4d0*/  FADD.FTZ R76, R76, R21 ;  /* 0x000000154c4c7221 */ /* 0x000fc80000010000 */
[----:B------:R-:W-:-:S07]  /*c4e0*/  IMAD.MOV.U32 R13, RZ, RZ, R76 ;  /* 0x000000ffff0d7224 */ /* 0x000fce00078e004c */
[----:B------:R-:W-:Y:S05]  /*c4f0*/  WARPSYNC.COLLECTIVE R15, `(.L_x_6041) ;  /* 0x000000000f087348 */ /* 0x000fea0003c00000 */
[----:B------:R0:W1:Y:S02]  /*c500*/  SHFL.BFLY P6, R14, R13, R12, R11 ;  /* 0x0c00000c0d0e7389 */ /* 0x00006400000c000b */
[----:B01----:R-:W-:Y:S01]  /*c510*/  ENDCOLLECTIVE ;  /* 0x000000000000791b */ /* 0x003fe20003800000 */
.L_x_6041:
[----:B------:R-:W-:Y:S01]  /*c520*/  HFMA2.MMA R12, -RZ, RZ, 0, 2.384185791015625e-07 ;  /* 0x00000004ff0c7435 */ /* 0x000fe200000001ff */
[----:B------:R-:W-:Y:S01]  /*c530*/  IMAD.MOV.U32 R13, RZ, RZ, RZ ;  /* 0x000000ffff0d7224 */ /* 0x000fe200078e00ff */
[----:B------:R-:W-:-:S09]  /*c540*/  MOV R27, R14 ;  /* 0x0000000e001b7202 */ /* 0x000fd20000000f00 */
[----:B------:R-:W-:Y:S05]  /*c550*/  WARPSYNC.COLLECTIVE R15, `(.L_x_6042) ;  /* 0x000000000f087348 */ /* 0x000fea0003c00000 */
[----:B------:R0:W1:Y:S02]  /*c560*/  SHFL.BFLY P6, R14, R13, R12, R11 ;  /* 0x0c00000c0d0e7389 */ /* 0x00006400000c000b */
[----:B01----:R-:W-:Y:S01]  /*c570*/  ENDCOLLECTIVE ;  /* 0x000000000000791b */ /* 0x003fe20003800000 */
.L_x_6042:
        /* <DEDUP_REMOVED lines=8> */
.L_x_6043:
[----:B------:R-:W-:Y:S01]  /*c600*/  IMAD.MOV.U32 R12, RZ, RZ, 0x1 ;  /* 0x00000001ff0c7424 */ /* 0x000fe200078e00ff */
[----:B------:R-:W-:-:S05]  /*c610*/  MOV R17, R14 ;  /* 0x0000000e00117202 */ /* 0x000fca0000000f00 */
[----:B------:R-:W-:-:S07]  /*c620*/  FADD.FTZ R13, R3, R17 ;  /* 0x00000011030d7221 */ /* 0x000fce0000010000 */
[----:B------:R-:W-:Y:S05]  /*c630*/  WARPSYNC.COLLECTIVE R15, `(.L_x_6044) ;  /* 0x000000000f087348 */ /* 0x000fea0003c00000 */
[----:B------:R0:W1:Y:S02]  /*c640*/  SHFL.BFLY P6, R14, R13, R12, R11 ;  /* 0x0c00000c0d0e7389 */ /* 0x00006400000c000b */
[----:B01----:R-:W-:Y:S01]  /*c650*/  ENDCOLLECTIVE ;  /* 0x000000000000791b */ /* 0x003fe20003800000 */
.L_x_6044:
[----:B------:R-:W-:Y:S01]  /*c660*/  IMAD.MOV.U32 R12, RZ, RZ, 0x4 ;  /* 0x00000004ff0c7424 */ /* 0x000fe200078e00ff */
[----:B------:R-:W-:-:S05]  /*c670*/  MOV R68, R14 ;  /* 0x0000000e00447202 */ /* 0x000fca0000000f00 */
[----:B------:R-:W-:Y:S01]  /*c680*/  FADD.FTZ R35, R13, R68 ;  /* 0x000000440d237221 */ /* 0x000fe20000010000 */
[----:B------:R-:W-:-:S11]  /*c690*/  HFMA2.MMA R13, -RZ, RZ, 0, 0 ;  /* 0x00000000ff0d7435 */ /* 0x000fd600000001ff */
[----:B------:R-:W-:Y:S05]  /*c6a0*/  WARPSYNC.COLLECTIVE R15, `(.L_x_6045) ;  /* 0x000000000f087348 */ /* 0x000fea0003c00000 */
[----:B------:R0:W1:Y:S02]  /*c6b0*/  SHFL.BFLY P6, R14, R13, R12, R11 ;  /* 0x0c00000c0d0e7389 */ /* 0x00006400000c000b */
[----:B01----:R-:W-:Y:S01]  /*c6c0*/  ENDCOLLECTIVE ;  /* 0x000000000000791b */ /* 0x003fe20003800000 */
.L_x_6045:
[----:B------:R-:W-:Y:S01]  /*c6d0*/  IMAD.MOV.U32 R12, RZ, RZ, 0x2 ;  /* 0x00000002ff0c7424 */ /* 0x000fe200078e00ff */
[----:B------:R-:W-:-:S05]  /*c6e0*/  MOV R93, R14 ;  /* 0x0000000e005d7202 */ /* 0x000fca0000000f00 */
[----:B------:R-:W-:-:S05]  /*c6f0*/  FADD.FTZ R93, RZ, R93 ;  /* 0x0000005dff5d7221 */ /* 0x000fca0000010000 */
[----:B------:R-:W-:-:S07]  /*c700*/  MOV R13, R93 ;  /* 0x0000005d000d7202 */ /* 0x000fce0000000f00 */
[----:B------:R-:W-:Y:S05]  /*c710*/  WARPSYNC.COLLECTIVE R15, `(.L_x_6046) ;  /* 0x000000000f087348 */ /* 0x000fea0003c00000 */
[----:B------:R0:W1:Y:S02]  /*c720*/  SHFL.BFLY P6, R14, R13, R12, R11 ;  /* 0x0c00000c0d0e7389 */ /* 0x00006400000c000b */
[----:B01----:R-:W-:Y:S01]  /*c730*/  ENDCOLLECTIVE ;  /* 0x000000000000791b */ /* 0x003fe20003800000 */
.L_x_6046:
[----:B------:R-:W-:Y:S01]  /*c740*/  IMAD.MOV.U32 R12, RZ, RZ, 0x1 ;  /* 0x00000001ff0c7424 */ /* 0x000fe200078e00ff */
[----:B------:R-:W-:-:S05]  /*c750*/  MOV R9, R14 ;  /* 0x0000000e00097202 */ /* 0x000fca0000000f00 */
[----:B------:R-:W-:-:S05]  /*c760*/  FADD.FTZ R93, R93, R9 ;  /* 0x000000095d5d7221 */ /* 0x000fca0000010000 */
[----:B------:R-:W-:-:S07]  /*c770*/  MOV R13, R93 ;  /* 0x0000005d000d7202 */ /* 0x000fce0000000f00 */
[----:B------:R-:W-:Y:S05]  /*c780*/  WARPSYNC.COLLECTIVE R15, `(.L_x_6047) ;  /* 0x000000000f087348 */ /* 0x000fea0003c00000 */
[----:B------:R0:W1:Y:S02]  /*c790*/  SHFL.BFLY P6, R14, R13, R12, R11 ;  /* 0x0c00000c0d0e7389 */ /* 0x00006400000c000b */
[----:B01----:R-:W-:Y:S01]  /*c7a0*/  ENDCOLLECTIVE ;  /* 0x000000000000791b */ /* 0x003fe20003800000 */
.L_x_6047:
[----:B------:R-:W-:Y:S01]  /*c7b0*/  HFMA2.MMA R13, -RZ, RZ, 0, 0 ;  /* 0x00000000ff0d7435 */ /* 0x000fe200000001ff */
[----:B------:R-:W-:Y:S01]  /*c7c0*/  IMAD.MOV.U32 R12, RZ, RZ, 0x4 ;  /* 0x00000004ff0c7424 */ /* 0x000fe200078e00ff */
[----:B------:R-:W-:-:S09]  /*c7d0*/  MOV R64, R14 ;  /* 0x0000000e00407202 */ /* 0x000fd20000000f00 */
[----:B------:R-:W-:Y:S05]  /*c7e0*/  WARPSYNC.COLLECTIVE R15, `(.L_x_6048) ;  /* 0x000000000f087348 */ /* 0x000fea0003c00000 */
[----:B------:R0:W1:Y:S02]  /*c7f0*/  SHFL.BFLY P6, R14, R13, R12, R11 ;  /* 0x0c00000c0d0e7389 */ /* 0x00006400000c000b */
[----:B01----:R-:W-:Y:S01]  /*c800*/  ENDCOLLECTIVE ;  /* 0x000000000000791b */ /* 0x003fe20003800000 */
.L_x_6048:
        /* <DEDUP_REMOVED lines=8> */
.L_x_6049:
[----:B------:R-:W-:Y:S01]  /*c890*/  IMAD.MOV.U32 R12, RZ, RZ, 0x1 ;  /* 0x00000001ff0c7424 */ /* 0x000fe200078e00ff */
[----:B------:R-:W-:-:S05]  /*c8a0*/  MOV R7, R14 ;  /* 0x0000000e00077202 */ /* 0x000fca0000000f00 */
[----:B------:R-:W-:-:S05]  /*c8b0*/  FADD.FTZ R92, R92, R7 ;  /* 0x000000075c5c7221 */ /* 0x000fca0000010000 */
[----:B------:R-:W-:-:S07]  /*c8c0*/  MOV R13, R92 ;  /* 0x0000005c000d7202 */ /* 0x000fce0000000f00 */
[----:B------:R-:W-:Y:S05]  /*c8d0*/  WARPSYNC.COLLECTIVE R15, `(.L_x_6050) ;  /* 0x000000000f087348 */ /* 0x000fea0003c00000 */
[----:B------:R0:W1:Y:S02]  /*c8e0*/  SHFL.BFLY P6, R14, R13, R12, R11 ;  /* 0x0c00000c0d0e7389 */ /* 0x00006400000c000b */
[----:B01----:R-:W-:Y:S01]  /*c8f0*/  ENDCOLLECTIVE ;  /* 0x000000000000791b */ /* 0x003fe20003800000 */
.L_x_6050:
[----:B------:R-:W-:Y:S01]  /*c900*/  HFMA2.MMA R13, -RZ, RZ, 0, 0 ;  /* 0x00000000ff0d7435 */ /* 0x000fe200000001ff */
[----:B------:R-:W-:Y:S01]  /*c910*/  IMAD.MOV.U32 R12, RZ, RZ, 0x4 ;  /* 0x00000004ff0c7424 */ /* 0x000fe200078e00ff */
[----:B------:R-:W-:-:S09]  /*c920*/  MOV R37, R14 ;  /* 0x0000000e00257202 */ /* 0x000fd20000000f00 */
[----:B------:R-:W-:Y:S05]  /*c930*/  WARPSYNC.COLLECTIVE R15, `(.L_x_6051) ;  /* 0x000000000f087348 */ /* 0x000fea0003c00000 */
[----:B------:R0:W1:Y:S02]  /*c940*/  SHFL.BFLY P6, R14, R13, R12, R11 ;  /* 0x0c00000c0d0e7389 */ /* 0x00006400000c000b */
[----:B01----:R-:W-:Y:S01]  /*c950*/  ENDCOLLECTIVE ;  /* 0x000000000000791b */ /* 0x003fe20003800000 */
.L_x_6051:
        /* <DEDUP_REMOVED lines=8> */
.L_x_6052:
[----:B------:R-:W-:Y:S01]  /*c9e0*/  HFMA2.MMA R12, -RZ, RZ, 0, 5.9604644775390625e-08 ;  /* 0x00000001ff0c7435 */ /* 0x000fe200000001ff */
[----:B------:R-:W-:-:S05]  /*c9f0*/  FADD.FTZ R91, R91, R14 ;  /* 0x0000000e5b5b7221 */ /* 0x000fca0000010000 */
[----:B------:R-:W-:-:S07]  /*ca00*/  MOV R13, R91 ;  /* 0x0000005b000d7202 */ /* 0x000fce0000000f00 */
[----:B------:R-:W-:Y:S05]  /*ca10*/  WARPSYNC.COLLECTIVE R15, `(.L_x_6053) ;  /* 0x000000000f087348 */ /* 0x000fea0003c00000 */
[----:B------:R0:W1:Y:S02]  /*ca20*/  SHFL.BFLY P6, R14, R13, R12, R11 ;  /* 0x0c00000c0d0e7389 */ /* 0x00006400000c000b */
[----:B01----:R-:W-:Y:S01]  /*ca30*/  ENDCOLLECTIVE ;  /* 0x000000000000791b */ /* 0x003fe20003800000 */
.L_x_6053:
[----:B------:R-:W-:Y:S01]  /*ca40*/  HFMA2.MMA R12, -RZ, RZ, 0, 2.384185791015625e-07 ;  /* 0x00000004ff0c7435 */ /* 0x000fe200000001ff */
[----:B------:R-:W-:Y:S01]  /*ca50*/  MOV R13, RZ ;  /* 0x000000ff000d7202 */ /* 0x000fe20000000f00 */
[----:B------:R-:W-:-:S09]  /*ca60*/  IMAD.MOV.U32 R2, RZ, RZ, R14 ;  /* 0x000000ffff027224 */ /* 0x000fd200078e000e */
[----:B------:R-:W-:Y:S05]  /*ca70*/  WARPSYNC.COLLECTIVE R15, `(.L_x_6054) ;  /* 0x000000000f087348 */ /* 0x000fea0003c00000 */
[----:B------:R0:W1:Y:S02]  /*ca80*/  SHFL.BFLY P6, R14, R13, R12, R11 ;  /* 0x0c00000c0d0e7389 */ /* 0x00006400000c000b */
[----:B01----:R-:W-:Y:S01]  /*ca90*/  ENDCOLLECTIVE ;  /* 0x000000000000791b */ /* 0x003fe20003800000 */
.L_x_6054:
[----:B------:R-:W-:Y:S01]  /*caa0*/  FADD.FTZ R37, R91, R2 ;  /* 0x000000025b257221 */ /* 0x000fe20000010000 */
[----:B------:R-:W-:Y:S01]  /*cab0*/  MOV R12, 0x2 ;  /* 0x00000002000c7802 */ /* 0x000fe20000000f00 */
[----:B------:R-:W-:-:S04]  /*cac0*/  FADD.FTZ R2, RZ, R14 ;  /* 0x0000000eff027221 */ /* 0x000fc80000010000 */
[----:B------:R-:W-:-:S07]  /*cad0*/  IMAD.MOV.U32 R13, RZ, RZ, R2 ;  /* 0x000000ffff0d7224 */ /* 0x000fce00078e0002 */
[----:B------:R-:W-:Y:S05]  /*cae0*/  WARPSYNC.COLLECTIVE R15, `(.L_x_6055) ;  /* 0x000000000f087348 */ /* 0x000fea0003c00000 */
[----:B------:R0:W1:Y:S02]  /*caf0*/  SHFL.BFLY P6, R14, R13, R12, R11 ;  /* 0x0c00000c0d0e7389 */ /* 0x00006400000c000b */
[----:B01----:R-:W-:Y:S01]  /*cb00*/  ENDCOLLECTIVE ;  /* 0x000000000000791b */ /* 0x003fe20003800000 */
.L_x_6055:
[----:B------:R-:W-:Y:S02]  /*cb10*/  IMAD.MOV.U32 R12, RZ, RZ, 0x1 ;  /* 0x00000001ff0c7424 */ /* 0x000fe400078e00ff */
[----:B------:R-:W-:-:S05]  /*cb20*/  FADD.FTZ R21, R2, R14 ;  /* 0x0000000e02157221 */ /* 0x000fca0000010000 */
[----:B------:R-:W-:-:S07]  /*cb30*/  MOV R13, R21 ;  /* 0x00000015000d7202 */ /* 0x000fce0000000f00 */
[----:B------:R-:W-:Y:S05]  /*cb40*/  WARPSYNC.COLLECTIVE R15, `(.L_x_6056) ;  /* 0x000000000f087348 */ /* 0x000fea0003c00000 */
[----:B------:R0:W1:Y:S02]  /*cb50*/  SHFL.BFLY P6, R14, R13, R12, R11 ;  /* 0x0c00000c0d0e7389 */ /* 0x00006400000c000b */
[----:B01----:R-:W-:Y:S01]  /*cb60*/  ENDCOLLECTIVE ;  /* 0x000000000000791b */ /* 0x003fe20003800000 */
.L_x_6056:
[----:B------:R-:W-:Y:S01]  /*cb70*/  HFMA2.MMA R13, -RZ, RZ, 0, 0 ;  /* 0x00000000ff0d7435 */ /* 0x000fe200000001ff */
[----:B------:R-:W-:Y:S01]  /*cb80*/  IMAD.MOV.U32 R12, RZ, RZ, 0x4 ;  /* 0x00000004ff0c7424 */ /* 0x000fe200078e00ff */
[----:B------:R-:W-:-:S09]  /*cb90*/  MOV R68, R14 ;  /* 0x0000000e00447202 */ /* 0x000fd20000000f00 */
[----:B------:R-:W-:Y:S05]  /*cba0*/  WARPSYNC.COLLECTIVE R15, `(.L_x_6057) ;  /* 0x000000000f087348 */ /* 0x000fea0003c00000 */
[----:B------:R0:W1:Y:S02]  /*cbb0*/  SHFL.BFLY P6, R14, R13, R12, R11 ;  /* 0x0c00000c0d0e7389 */ /* 0x00006400000c000b */
[----:B01----:R-:W-:Y:S01]  /*cbc0*/  ENDCOLLECTIVE ;  /* 0x000000000000791b */ /* 0x003fe20003800000 */
.L_x_6057:
[----:B------:R-:W-:Y:S01]  /*cbd0*/  FADD.FTZ R2, R21, R68 ;  /* 0x0000004415027221 */ /* 0x000fe20000010000 */
[----:B------:R-:W-:Y:S01]  /*cbe0*/  HFMA2.MMA R12, -RZ, RZ, 0, 1.1920928955078125e-07 ;  /* 0x00000002ff0c7435 */ /* 0x000fe200000001ff */
[----:B------:R-:W-:-:S05]  /*cbf0*/  FADD.FTZ R33, RZ, R14 ;  /* 0x0000000eff217221 */ /* 0x000fca0000010000 */
[----:B------:R-:W-:-:S07]  /*cc00*/  MOV R13, R33 ;  /* 0x00000021000d7202 */ /* 0x000fce0000000f00 */
[----:B------:R-:W-:Y:S05]  /*cc10*/  WARPSYNC.COLLECTIVE R15, `(.L_x_6058) ;  /* 0x000000000f087348 */ /* 0x000fea0003c00000 */
[----:B------:R0:W1:Y:S02]  /*cc20*/  SHFL.BFLY P6, R14, R13, R12, R11 ;  /* 0x0c00000c0d0e7389 */ /* 0x00006400000c000b */
[----:B01----:R-:W-:Y:S01]  /*cc30*/  ENDCOLLECTIVE ;  /* 0x000000000000791b */ /* 0x003fe20003800000 */
.L_x_6058:
[----:B------:R-:W-:Y:S01]  /*cc40*/  MOV R12, 0x1 ;  /* 0x00000001000c7802 */ /* 0x000fe20000000f00 */
[----:B------:R-:W-:-:S04]  /*cc50*/  FADD.FTZ R33, R33, R14 ;  /* 0x0000000e21217221 */ /* 0x000fc80000010000 */
[----:B------:R-:W-:-:S07]  /*cc60*/  IMAD.MOV.U32 R13, RZ, RZ, R33 ;  /* 0x000000ffff0d7224 */ /* 0x000fce00078e0021 */
[----:B------:R-:W-:Y:S05]  /*cc70*/  WARPSYNC.COLLECTIVE R15, `(.L_x_6059) ;  /* 0x000000000f087348 */ /* 0x000fea0003c00000 */
[----:B------:R0:W1:Y:S02]  /*cc80*/  SHFL.BFLY P6, R14, R13, R12, R11 ;  /* 0x0c00000c0d0e7389 */ /* 0x00006400000c000b */
[----:B01----:R-:W-:Y:S01]  /*cc90*/  ENDCOLLECTIVE ;  /* 0x000000000000791b */ /* 0x003fe20003800000 */
.L_x_6059:
[----:B------:R-:W-:Y:S01]  /*cca0*/  HFMA2.MMA R12, -RZ, RZ, 0, 2.384185791015625e-07 ;  /* 0x00000004ff0c7435 */ /* 0x000fe200000001ff */
[----:B------:R-:W-:Y:S01]  /*ccb0*/  IMAD.MOV.U32 R13, RZ, RZ, RZ ;  /* 0x000000ffff0d7224 */ /* 0x000fe200078e00ff */
[----:B------:R-:W-:-:S09]  /*ccc0*/  MOV R74, R14 ;  /* 0x0000000e004a7202 */ /* 0x000fd20000000f00 */
[----:B------:R-:W-:Y:S05]  /*ccd0*/  WARPSYNC.COLLECTIVE R15, `(.L_x_6060) ;  /* 0x000000000f087348 */ /* 0x000fea0003c00000 */
[----:B------:R0:W1:Y:S02]  /*cce0*/  SHFL.BFLY P6, R14, R13, R12, R11 ;  /* 0x0c00000c0d0e7389 */ /* 0x00006400000c000b */
[----:B01----:R-:W-:Y:S01]  /*ccf0*/  ENDCOLLECTIVE ;  /* 0x000000000000791b */ /* 0x003fe20003800000 */
.L_x_6060:
[----:B------:R-:W-:Y:S01]  /*cd00*/  FADD.FTZ R41, R33, R74 ;  /* 0x0000004a21297221 */ /* 0x000fe20000010000 */
[----:B------:R-:W-:Y:S02]  /*cd10*/  IMAD.MOV.U32 R12, RZ, RZ, 0x2 ;  /* 0x00000002ff0c7424 */ /* 0x000fe400078e00ff */
[----:B------:R-:W-:-:S05]  /*cd20*/  FADD.FTZ R17, RZ, R14 ;  /* 0x0000000eff117221 */ /* 0x000fca0000010000 */
[----:B------:R-:W-:-:S07]  /*cd30*/  MOV R13, R17 ;  /* 0x00000011000d7202 */ /* 0x000fce0000000f00 */
[----:B------:R-:W-:Y:S05]  /*cd40*/  WARPSYNC.COLLECTIVE R15, `(.L_x_6061) ;  /* 0x000000000f087348 */ /* 0x000fea0003c00000 */
[----:B------:R0:W1:Y:S02]  /*cd50*/  SHFL.BFLY P6, R14, R13, R12, R11 ;  /* 0x0c00000c0d0e7389 */ /* 0x00006400000c000b */
[----:B01----:R-:W-:Y:S01]  /*cd60*/  ENDCOLLECTIVE ;  /* 0x000000000000791b */ /* 0x003fe20003800000 */
.L_x_6061:
[----:B------:R-:W-:Y:S01]  /*cd70*/  HFMA2.MMA R12, -RZ, RZ, 0, 5.9604644775390625e-08 ;  /* 0x00000001ff0c7435 */ /* 0x000fe200000001ff */
[----:B------:R-:W-:-:S05]  /*cd80*/  FADD.FTZ R3, R17, R14 ;  /* 0x0000000e11037221 */ /* 0x000fca0000010000 */
[----:B------:R-:W-:-:S07]  /*cd90*/  MOV R13, R3 ;  /* 0x00000003000d7202 */ /* 0x000fce0000000f00 */
[----:B------:R-:W-:Y:S05]  /*cda0*/  WARPSYNC.COLLECTIVE R15, `(.L_x_6062) ;  /* 0x000000000f087348 */ /* 0x000fea0003c00000 */
[----:B------:R0:W1:Y:S02]  /*cdb0*/  SHFL.BFLY P6, R14, R13, R12, R11 ;  /* 0x0c00000c0d0e7389 */ /* 0x00006400000c000b */
[----:B01----:R-:W-:Y:S01]  /*cdc0*/  ENDCOLLECTIVE ;  /* 0x000000000000791b */ /* 0x003fe20003800000 */
.L_x_6062:
[----:B------:R-:W-:Y:S01]  /*cdd0*/  HFMA2.MMA R12, -RZ, RZ, 0, 2.384185791015625e-07 ;  /* 0x00000004ff0c7435 */ /* 0x000fe200000001ff */
[----:B------:R-:W-:Y:S01]  /*cde0*/  MOV R13, RZ ;  /* 0x000000ff000d7202 */ /* 0x000fe20000000f00 */
[----:B------:R-:W-:-:S09]  /*cdf0*/  IMAD.MOV.U32 R76, RZ, RZ, R14 ;  /* 0x000000ffff4c7224 */ /* 0x000fd200078e000e */
[----:B------:R-:W-:Y:S05]  /*ce00*/  WARPSYNC.COLLECTIVE R15, `(.L_x_6063) ;  /* 0x000000000f087348 */ /* 0x000fea0003c00000 */
[----:B------:R0:W1:Y:S02]  /*ce10*/  SHFL.BFLY P6, R14, R13, R12, R11 ;  /* 0x0c00000c0d0e7389 */ /* 0x00006400000c000b */
[----:B01----:R-:W-:Y:S01]  /*ce20*/  ENDCOLLECTIVE ;  /* 0x000000000000791b */ /* 0x003fe20003800000 */
.L_x_6063:
[----:B------:R-:W-:Y:S01]  /*ce30*/  FADD.FTZ R43, R3, R76 ;  /* 0x0000004c032b7221 */ /* 0x000fe20000010000 */
[----:B------:R-:W-:Y:S01]  /*ce40*/  MOV R12, 0x2 ;  /* 0x00000002000c7802 */ /* 0x000fe20000000f00 */
[----:B------:R-:W-:-:S04]  /*ce50*/  FADD.FTZ R17, RZ, R14 ;  /* 0x0000000eff117221 */ /* 0x000fc80000010000 */
[----:B------:R-:W-:-:S07]  /*ce60*/  IMAD.MOV.U32 R13, RZ, RZ, R17 ;  /* 0x000000ffff0d7224 */ /* 0x000fce00078e0011 */
[----:B------:R-:W-:Y:S05]  /*ce70*/  WARPSYNC.COLLECTIVE R15, `(.L_x_6064) ;  /* 0x000000000f087348 */ /* 0x000fea0003c00000 */
[----:B------:R0:W1:Y:S02]  /*ce80*/  SHFL.BFLY P6, R14, R13, R12, R11 ;  /* 0x0c00000c0d0e7389 */ /* 0x00006400000c000b */
[----:B01----:R-:W-:Y:S01]  /*ce90*/  ENDCOLLECTIVE ;  /* 0x000000000000791b */ /* 0x003fe20003800000 */
.L_x_6064:
[----:B------:R-:W-:Y:S02]  /*cea0*/  IMAD.MOV.U32 R12, RZ, RZ, 0x1 ;  /* 0x00000001ff0c7424 */ /* 0x000fe400078e00ff */
[----:B------:R-:W-:-:S05]  /*ceb0*/  FADD.FTZ R39, R17, R14 ;  /* 0x0000000e11277221 */ /* 0x000fca0000010000 */
[----:B------:R-:W-:-:S07]  /*cec0*/  MOV R13, R39 ;  /* 0x00000027000d7202 */ /* 0x000fce0000000f00 */
[----:B------:R-:W-:Y:S05]  /*ced0*/  WARPSYNC.COLLECTIVE R15, `(.L_x_6065) ;  /* 0x000000000f087348 */ /* 0x000fea0003c00000 */
[----:B------:R0:W1:Y:S02]  /*cee0*/  SHFL.BFLY P6, R14, R13, R12, R11 ;  /* 0x0c00000c0d0e7389 */ /* 0x00006400000c000b */
[----:B01----:R-:W-:Y:S01]  /*cef0*/  ENDCOLLECTIVE ;  /* 0x000000000000791b */ /* 0x003fe20003800000 */
.L_x_6065:
[----:B------:R-:W-:Y:S01]  /*cf00*/  HFMA2.MMA R13, -RZ, RZ, 0, 0 ;  /* 0x00000000ff0d7435 */ /* 0x000fe200000001ff */
[----:B------:R-:W-:Y:S01]  /*cf10*/  MOV R12, 0x4 ;  /* 0x00000004000c7802 */ /* 0x000fe20000000f00 */
[----:B------:R-:W-:-:S09]  /*cf20*/  FADD.FTZ R47, R39, R14 ;  /* 0x0000000e272f7221 */ /* 0x000fd20000010000 */
[----:B------:R-:W-:Y:S05]  /*cf30*/  WARPSYNC.COLLECTIVE R15, `(.L_x_6066) ;  /* 0x000000000f087348 */ /* 0x000fea0003c00000 */
[----:B------:R0:W1:Y:S02]  /*cf40*/  SHFL.BFLY P6, R14, R13, R12, R11 ;  /* 0x0c00000c0d0e7389 */ /* 0x00006400000c000b */
[----:B01----:R-:W-:Y:S01]  /*cf50*/  ENDCOLLECTIVE ;  /* 0x000000000000791b */ /* 0x003fe20003800000 */
.L_x_6066:
[----:B------:R-:W-:Y:S01]  /*cf60*/  HFMA2.MMA R12, -RZ, RZ, 0, 1.1920928955078125e-07 ;  /* 0x00000002ff0c7435 */ /* 0x000fe200000001ff */
[----:B------:R-:W-:-:S04]  /*cf70*/  FADD.FTZ R17, RZ, R14 ;  /* 0x0000000eff117221 */ /* 0x000fc80000010000 */
[----:B------:R-:W-:-:S07]  /*cf80*/  IMAD.MOV.U32 R13, RZ, RZ, R17 ;  /* 0x000000ffff0d7224 */ /* 0x000fce00078e0011 */
[----:B------:R-:W-:Y:S05]  /*cf90*/  WARPSYNC.COLLECTIVE R15, `(.L_x_6067) ;  /* 0x000000000f087348 */ /* 0x000fea0003c00000 */
[----:B------:R0:W1:Y:S02]  /*cfa0*/  SHFL.BFLY P6, R14, R13, R12, R11 ;  /* 0x0c00000c0d0e7389 */ /* 0x00006400000c000b */
[----:B01----:R-:W-:Y:S01]  /*cfb0*/  ENDCOLLECTIVE ;  /* 0x000000000000791b */ /* 0x003fe20003800000 */
.L_x_6067:
[----:B------:R-:W-:Y:S01]  /*cfc0*/  HFMA2.MMA R12, -RZ, RZ, 0, 5.9604644775390625e-08 ;  /* 0x00000001ff0c7435 */ /* 0x000fe200000001ff */
[----:B------:R-:W-:-:S05]  /*cfd0*/  MOV R64, R14 ;  /* 0x0000000e00407202 */ /* 0x000fca0000000f00 */
[----:B------:R-:W-:-:S04]  /*cfe0*/  FADD.FTZ R45, R17, R64 ;  /* 0x00000040112d7221 */ /* 0x000fc80000010000 */
[----:B------:R-:W-:-:S07]  /*cff0*/  IMAD.MOV.U32 R13, RZ, RZ, R45 ;  /* 0x000000ffff0d7224 */ /* 0x000fce00078e002d */
[----:B------:R-:W-:Y:S05]  /*d000*/  WARPSYNC.COLLECTIVE R15, `(.L_x_6068) ;  /* 0x000000000f087348 */ /* 0x000fea0003c00000 */
[----:B------:R0:W1:Y:S02]  /*d010*/  SHFL.BFLY P6, R14, R13, R12, R11 ;  /* 0x0c00000c0d0e7389 */ /* 0x00006400000c000b */
[----:B01----:R-:W-:Y:S01]  /*d020*/  ENDCOLLECTIVE ;  /* 0x000000000000791b */ /* 0x003fe20003800000 */
.L_x_6068:
[----:B------:R-:W-:Y:S01]  /*d030*/  MOV R11, R2 ;  /* 0x00000002000b7202 */ /* 0x000fe20000000f00 */
[----:B------:R-:W-:Y:S06]  /*d040*/  BRA `(.L_x_6069) ;  /* 0xffffff7000e87947 */ /* 0x000fec000383ffff */
.L_x_6070:
        /* <DEDUP_REMOVED lines=11> */
.L_x_29686:


//--------------------- .text._ZN4vllm25paged_attention_v2_kernelIfhLi192ELi32ELi128ELNS_18Fp8KVCacheDataTypeE2ELb1ELi512EEEvPfS2_PT_PKS3_PKT0_S9_ifPKiSB_iPKfiiiSD_SD_iiiii --------------------------
	.section	.text._ZN4vllm25paged_attention_v2_kernelIfhLi192ELi32ELi128ELNS_18Fp8KVCacheDataTypeE2ELb1ELi512EEEvPfS2_PT_PKS3_PKT0_S9_ifPKiSB_iPKfiiiSD_SD_iiiii,"ax",@progbits
	.align	128
        .global         _ZN4vllm25paged_attention_v2_kernelIfhLi192ELi32ELi128ELNS_18Fp8KVCacheDataTypeE2ELb1ELi512EEEvPfS2_PT_PKS3_PKT0_S9_ifPKiSB_iPKfiiiSD_SD_iiiii
        .type           _ZN4vllm25paged_attention_v2_kernelIfhLi192ELi32ELi128ELNS_18Fp8KVCacheDataTypeE2ELb1ELi512EEEvPfS2_PT_PKS3_PKT0_S9_ifPKiSB_iPKfiiiSD_SD_iiiii,@function
        .size           _ZN4vllm25paged_attention_v2_kernelIfhLi192ELi32ELi128ELNS_18Fp8KVCacheDataTypeE2ELb1ELi512EEEvPfS2_PT_PKS3_PKT0_S9_ifPKiSB_iPKfiiiSD_SD_iiiii,(.L_x_29687 - _ZN4vllm25paged_attention_v2_kernelIfhLi192ELi32ELi128ELNS_18Fp8KVCacheDataTypeE2ELb1ELi512EEEvPfS2_PT_PKS3_PKT0_S9_ifPKiSB_iPKfiiiSD_SD_iiiii)
        .other          _ZN4vllm25paged_attention_v2_kernelIfhLi192ELi32ELi128ELNS_18Fp8KVCacheDataTypeE2ELb1ELi512EEEvPfS2_PT_PKS3_PKT0_S9_ifPKiSB_iPKfiiiSD_SD_iiiii,@"STO_CUDA_ENTRY STV_DEFAULT"
_ZN4vllm25paged_attention_v2_kernelIfhLi192ELi32ELi128ELNS_18Fp8KVCacheDataTypeE2ELb1ELi512EEEvPfS2_PT_PKS3_PKT0_S9_ifPKiSB_iPKfiiiSD_SD_iiiii:
.text._ZN4vllm25paged_attention_v2_kernelIfhLi192ELi32ELi128ELNS_18Fp8KVCacheDataTypeE2ELb1ELi512EEEvPfS2_PT_PKS3_PKT0_S9_ifPKiSB_iPKfiiiSD_SD_iiiii:
        /* <DEDUP_REMOVED lines=22> */
[----:B-1----:R-:W-:-:S04]  /*0160*/  SHF.R.S32.HI R4, RZ, 0x1f, R61 ;  /* 0x0000001fff047819 */ /* 0x002fc8000001143d */
[----:B------:R-:W-:-:S04]  /*0170*/  LEA.HI R4, R4, R61, RZ, 0x5 ;  /* 0x0000003d04047211 */ /* 0x000fc800078f28ff */
[----:B------:R-:W-:Y:S01]  /*0180*/  LOP3.LUT R70, R4, 0xffffffe0, RZ, 0xc0, !PT ;  /* 0xffffffe004467812 */ /* 0x000fe200078ec0ff */
[----:B0-----:R-:W0:Y:S01]  /*0190*/  MUFU.RCP R5, R5 ;  /* 0x0000000500057308 */ /* 0x001e220000001000 */
[----:B------:R-:W-:Y:S02]  /*01a0*/  SHF.R.S32.HI R71, RZ, 0x5, R4 ;  /* 0x00000005ff477819 */ /* 0x000fe40000011404 */
[----:B------:R-:W-:Y:S01]  /*01b0*/  IADD3 R70, -R70, R61, RZ ;  /* 0x0000003d46467210 */ /* 0x000fe20007ffe1ff */
[----:B0-----:R-:W-:-:S04]  /*01c0*/  VIADD R2, R5, 0xffffffe ;  /* 0x0ffffffe05027836 */ /* 0x001fc80000000000 */
[----:B------:R0:W1:Y:S02]  /*01d0*/  F2I.FTZ.U32.TRUNC.NTZ R3, R2 ;  /* 0x0000000200037305 */ /* 0x000064000021f000 */
[----:B0-----:R-:W-:Y:S01]  /*01e0*/  HFMA2.MMA R2, -RZ, RZ, 0, 0 ;  /* 0x00000000ff027435 */ /* 0x001fe200000001ff */
[----:B-1----:R-:W-:-:S04]  /*01f0*/  IMAD R0, R3, R7, RZ ;  /* 0x0000000703007224 */ /* 0x002fc800078e02ff */
[----:B------:R-:W-:-:S05]  /*0200*/  IMAD.MOV R9, RZ, RZ, -R0 ;  /* 0x000000ffff097224 */ /* 0x000fca00078e0a00 */
[----:B------:R-:W-:Y:S01]  /*0210*/  IMAD.HI.U32 R0, R3, R9, R2 ;  /* 0x0000000903007227 */ /* 0x000fe200078e0002 */
[----:B------:R-:W-:Y:S02]  /*0220*/  IADD3 R2, R18, 0x1f, RZ ;  /* 0x0000001f12027810 */ /* 0x000fe40007ffe0ff */
[----:B------:R-:W-:Y:S02]  /*0230*/  LEA R9, R10, 0x10, 0x4 ;  /* 0x000000100a097811 */ /* 0x000fe400078e20ff */
[----:B------:R-:W-:Y:S01]  /*0240*/  SHF.R.S32.HI R5, RZ, 0x1f, R2 ;  /* 0x0000001fff057819 */ /* 0x000fe20000011402 */
[----:B------:R-:W-:-:S03]  /*0250*/  IMAD.HI.U32 R11, R0, R8, RZ ;  /* 0x00000008000b7227 */ /* 0x000fc600078e00ff */
[----:B------:R-:W-:Y:S01]  /*0260*/  LEA.HI R5, R5, R2, RZ, 0x5 ;  /* 0x0000000205057211 */ /* 0x000fe200078f28ff */
[----:B------:R-:W-:-:S03]  /*0270*/  IMAD.MOV R3, RZ, RZ, -R11 ;  /* 0x000000ffff037224 */ /* 0x000fc600078e0a0b */
[----:B------:R-:W-:Y:S01]  /*0280*/  SHF.R.S32.HI R22, RZ, 0x5, R5 ;  /* 0x00000005ff167819 */ /* 0x000fe20000011405 */
[C---:B------:R-:W-:Y:S02]  /*0290*/  IMAD R8, R7.reuse, R3, R8 ;  /* 0x0000000307087224 */ /* 0x040fe400078e0208 */
[----:B------:R-:W0:Y:S03]  /*02a0*/  LDC R3, c[0x0][0x298] ;  /* 0x0000a600ff037b82 */ /* 0x000e260000000800 */
[----:B------:R-:W-:-:S13]  /*02b0*/  ISETP.GT.U32.AND P1, PT, R7, R8, PT ;  /* 0x000000080700720c */ /* 0x000fda0003f24070 */
[----:B------:R-:W-:Y:S01]  /*02c0*/  @!P1 IMAD.IADD R8, R8, 0x1, -R7 ;  /* 0x0000000108089824 */ /* 0x000fe200078e0a07 */
[----:B------:R-:W-:Y:S02]  /*02d0*/  @!P1 IADD3 R11, R11, 0x1, RZ ;  /* 0x000000010b0b9810 */ /* 0x000fe40007ffe0ff */
[----:B------:R-:W-:Y:S02]  /*02e0*/  ISETP.NE.AND P1, PT, R13, RZ, PT ;  /* 0x000000ff0d00720c */ /* 0x000fe40003f25270 */
[----:B------:R-:W-:Y:S02]  /*02f0*/  ISETP.GE.U32.AND P0, PT, R8, R7, PT ;  /* 0x000000070800720c */ /* 0x000fe40003f06070 */
[----:B------:R-:W-:-:S05]  /*0300*/  VIMNMX R8, R22, R9, PT ;  /* 0x0000000916087248 */ /* 0x000fca0003fe0100 */
[----:B------:R-:W-:-:S05]  /*0310*/  IMAD R2, R10, -0x10, R8 ;  /* 0xfffffff00a027824 */ /* 0x000fca00078e0208 */
[----:B------:R-:W-:Y:S01]  /*0320*/  LEA R5, R2, R19, 0x5 ;  /* 0x0000001302057211 */ /* 0x000fe200078e28ff */
[----:B------:R-:W-:Y:S01]  /*0330*/  @P0 VIADD R11, R11, 0x1 ;  /* 0x000000010b0b0836 */ /* 0x000fe20000000000 */
[----:B0-----:R-:W-:Y:S01]  /*0340*/  ISETP.GT.AND P0, PT, R3, -0x1, PT ;  /* 0xffffffff0300780c */ /* 0x001fe20003f04270 */
[----:B------:R-:W-:Y:S01]  /*0350*/  IMAD.MOV.U32 R2, RZ, RZ, R7 ;  /* 0x000000ffff027224 */ /* 0x000fe200078e0007 */
[----:B------:R-:W-:Y:S02]  /*0360*/  VIMNMX R24, R18, R5, PT ;  /* 0x0000000512187248 */ /* 0x000fe40003fe0100 */
[----:B------:R-:W-:-:S03]  /*0370*/  MOV R9, R11 ;  /* 0x0000000b00097202 */ /* 0x000fc60000000f00 */
[----:B------:R-:W-:Y:S02]  /*0380*/  IMAD.IADD R24, R24, 0x1, -R19 ;  /* 0x0000000118187824 */ /* 0x000fe400078e0a13 */
[----:B------:R-:W-:Y:S01]  /*0390*/  @!P2 IMAD.MOV R9, RZ, RZ, -R9 ;  /* 0x000000ffff09a224 */ /* 0x000fe200078e0a09 */
[----:B------:R-:W-:-:S03]  /*03a0*/  @!P1 LOP3.LUT R9, RZ, R13, RZ, 0x33, !PT ;  /* 0x0000000dff099212 */ /* 0x000fc600078e33ff */
[----:B--23--:R-:W-:Y:S05]  /*03b0*/  @P0 BRA `(.L_x_6071) ;  /* 0x0000000000e00947 */ /* 0x00cfea0003800000 */
[----:B------:R-:W0:Y:S01]  /*03c0*/  LDC R14, c[0x0][0x240] ;  /* 0x00009000ff0e7b82 */ /* 0x000e220000000800 */
[----:B------:R-:W-:Y:S01]  /*03d0*/  IABS R15, R21 ;  /* 0x00000015000f7213 */ /* 0x000fe20000000000 */
[----:B------:R-:W-:Y:S01]  /*03e0*/  ULDC UR4, c[0x0][0x288] ;  /* 0x0000a20000047ab9 */ /* 0x000fe20000000800 */
[----:B------:R-:W-:Y:S02]  /*03f0*/  IABS R16, R20 ;  /* 0x0000001400107213 */ /* 0x000fe40000000000 */
        /* <DEDUP_REMOVED lines=34> */
[----:B------:R-:W-:Y:S01]  /*0620*/  MOV R12, R16 ;  /* 0x00000010000c7202 */ /* 0x000fe20000000f00 */
[----:B------:R-:W-:Y:S02]  /*0630*/  IMAD.MOV R16, RZ, RZ, -R3 ;  /* 0x000000ffff107224 */ /* 0x000fe400078e0a03 */
        /* <DEDUP_REMOVED lines=16> */
.L_x_6071:
[----:B------:R-:W-:Y:S02]  /*0740*/  ULDC UR4, c[0x0][0x288] ;  /* 0x0000a20000047ab9 */ /* 0x000fe40000000800 */
[----:B------:R-:W-:-:S04]  /*0750*/  IMAD R4, R21, UR4, R20 ;  /* 0x0000000415047c24 */ /* 0x000fc8000f8e0214 */
[----:B------:R-:W-:-:S07]  /*0760*/  IMAD R16, R4, R3, RZ ;  /* 0x0000000304107224 */ /* 0x000fce00078e02ff */
.L_x_6072:
        /* <DEDUP_REMOVED lines=20> */
[----:B------:R-:W-:-:S04]  /*08b0*/  IADD3 R3, -R19, R70, RZ ;  /* 0x0000004613037210 */ /* 0x000fc80007ffe1ff */
[----:B------:R0:W1:Y:S02]  /*08c0*/  F2I.FTZ.U32.TRUNC.NTZ R5, R4 ;  /* 0x0000000400057305 */ /* 0x000064000021f000 */
[----:B0-----:R-:W-:Y:S02]  /*08d0*/  IMAD.MOV.U32 R4, RZ, RZ, RZ ;  /* 0x000000ffff047224 */ /* 0x001fe400078e00ff */
[----:B-1----:R-:W-:-:S04]  /*08e0*/  IMAD.MOV R14, RZ, RZ, -R5 ;  /* 0x000000ffff0e7224 */ /* 0x002fc800078e0a05 */
[----:B------:R-:W-:-:S04]  /*08f0*/  IMAD R11, R14, R15, RZ ;  /* 0x0000000f0e0b7224 */ /* 0x000fc800078e02ff */
[----:B------:R-:W-:-:S04]  /*0900*/  IMAD.HI.U32 R12, R5, R11, R4 ;  /* 0x0000000b050c7227 */ /* 0x000fc800078e0004 */
[----:B------:R-:W-:-:S07]  /*0910*/  IMAD.MOV.U32 R5, RZ, RZ, R17 ;  /* 0x000000ffff057224 */ /* 0x000fce00078e0011 */
.L_x_6076:
        /* <DEDUP_REMOVED lines=37> */
.L_x_6074:
[----:B------:R-:W-:Y:S05]  /*0b70*/  BSYNC B7 ;  /* 0x0000000000077941 */ /* 0x000fea0003800000 */
.L_x_6073:
        /* <DEDUP_REMOVED lines=13> */
.L_x_6119:
        /* <DEDUP_REMOVED lines=24> */
[----:B------:R-:W-:Y:S01]  /*0dd0*/  MOV R3, 0xfffffff0 ;  /* 0xfffffff000037802 */ /* 0x000fe20000000f00 */
[----:B------:R-:W-:Y:S01]  /*0de0*/  BSSY B1, `(.L_x_6080) ;  /* 0x0000021000017945 */ /* 0x000fe20003800000 */
[----:B------:R-:W-:Y:S01]  /*0df0*/  LOP3.LUT R2, RZ, R22, RZ, 0x33, !PT ;  /* 0x00000016ff027212 */ /* 0x000fe200078e33ff */
        /* <DEDUP_REMOVED lines=11> */
[----:B------:R-:W-:-:S12]  /*0eb0*/  HFMA2.MMA R3, -RZ, RZ, 0, 0 ;  /* 0x00000000ff037435 */ /* 0x000fd800000001ff */
        /* <DEDUP_REMOVED lines=8> */
.L_x_6082:
        /* <DEDUP_REMOVED lines=11> */
.L_x_6081:
[----:B------:R-:W-:Y:S05]  /*0ff0*/  BSYNC B1 ;  /* 0x0000000000017941 */ /* 0x000fea0003800000 */
.L_x_6080:
        /* <DEDUP_REMOVED lines=14> */
.L_x_6085:
        /* <DEDUP_REMOVED lines=100> */
.L_x_6084:
[----:B------:R-:W-:Y:S05]  /*1720*/  BSYNC B1 ;  /* 0x0000000000017941 */ /* 0x000fea0003800000 */
.L_x_6083:
        /* <DEDUP_REMOVED lines=55> */
.L_x_6087:
[----:B------:R-:W-:Y:S05]  /*1aa0*/  BSYNC B1 ;  /* 0x0000000000017941 */ /* 0x000fea0003800000 */
.L_x_6086:
        /* <DEDUP_REMOVED lines=26> */
.L_x_6079:
[----:B------:R-:W-:Y:S05]  /*1c50*/  BSYNC B0 ;  /* 0x0000000000007941 */ /* 0x000fea0003800000 */
.L_x_6078:
        /* <DEDUP_REMOVED lines=55> */
.L_x_6092:
        /* <DEDUP_REMOVED lines=8> */
.L_x_6091:
[----:B------:R-:W-:Y:S05]  /*2050*/  BSYNC B1 ;  /* 0x0000000000017941 */ /* 0x000fea0003800000 */
.L_x_6090:
        /* <DEDUP_REMOVED lines=14> */
.L_x_6095:
        /* <DEDUP_REMOVED lines=52> */
.L_x_6094:
[----:B------:R-:W-:Y:S05]  /*2480*/  BSYNC B1 ;  /* 0x0000000000017941 */ /* 0x000fea0003800000 */
.L_x_6093:
        /* <DEDUP_REMOVED lines=31> */
.L_x_6097:
[----:B------:R-:W-:Y:S05]  /*2680*/  BSYNC B1 ;  /* 0x0000000000017941 */ /* 0x000fea0003800000 */
.L_x_6096:
        /* <DEDUP_REMOVED lines=14> */
.L_x_6089:
[----:B------:R-:W-:Y:S05]  /*2770*/  BSYNC B0 ;  /* 0x0000000000007941 */ /* 0x000fea0003800000 */
.L_x_6088:
        /* <DEDUP_REMOVED lines=22> */
.L_x_6099:
[----:B------:R-:W-:Y:S05]  /*28e0*/  BSYNC B0 ;  /* 0x0000000000007941 */ /* 0x000fea0003800000 */
.L_x_6098:
[----:B------:R-:W-:Y:S04]  /*28f0*/  BSSY B6, `(.L_x_6100) ;  /* 0x000003c000067945 */ /* 0x000fe80003800000 */
[----:B------:R-:W-:Y:S05]  /*2900*/  @P1 BRA `(.L_x_6101) ;  /* 0x0000000000e81947 */ /* 0x000fea0003800000 */
[----:B------:R-:W4:Y:S01]  /*2910*/  LDC R12, c[0x0][0x290] ;  /* 0x0000a400ff0c7b82 */ /* 0x000f220000000800 */
[----:B0--3--:R-:W0:Y:S01]  /*2920*/  I2F.RP R0, R7 ;  /* 0x0000000700007306 */ /* 0x009e220000209400 */
[----:B------:R-:W-:-:S06]  /*2930*/  ULDC UR4, c[0x0][0x28c] ;  /* 0x0000a30000047ab9 */ /* 0x000fcc0000000800 */
[----:B--2---:R-:W2:Y:S01]  /*2940*/  LDC R13, c[0x0][0x294] ;  /* 0x0000a500ff0d7b82 */ /* 0x004ea20000000800 */
[----:B0-----:R-:W1:Y:S01]  /*2950*/  MUFU.RCP R0, R0 ;  /* 0x0000000000007308 */ /* 0x001e620000001000 */
[----:B----4-:R-:W-:Y:S02]  /*2960*/  IABS R15, R12 ;  /* 0x0000000c000f7213 */ /* 0x010fe40000000000 */
[----:B------:R-:W-:-:S05]  /*2970*/  ISETP.NE.AND P1, PT, R12, RZ, PT ;  /* 0x000000ff0c00720c */ /* 0x000fca0003f25270 */
[----:B------:R-:W0:Y:S01]  /*2980*/  I2F.RP R6, R15 ;  /* 0x0000000f00067306 */ /* 0x000e220000209400 */
[----:B--2---:R-:W-:Y:S01]  /*2990*/  ISETP.NE.AND P2, PT, R13, RZ, PT ;  /* 0x000000ff0d00720c */ /* 0x004fe20003f45270 */
[----:B-1----:R-:W-:-:S06]  /*29a0*/  VIADD R2, R0, 0xffffffe ;  /* 0x0ffffffe00027836 */ /* 0x002fcc0000000000 */
[----:B------:R1:W2:Y:S08]  /*29b0*/  F2I.FTZ.U32.TRUNC.NTZ R3, R2 ;  /* 0x0000000200037305 */ /* 0x0002b0000021f000 */
[----:B0-----:R-:W0:Y:S01]  /*29c0*/  MUFU.RCP R6, R6 ;  /* 0x0000000600067308 */ /* 0x001e220000001000 */
[----:B-1----:R-:W-:Y:S02]  /*29d0*/  IMAD.MOV.U32 R2, RZ, RZ, RZ ;  /* 0x000000ffff027224 */ /* 0x002fe400078e00ff */
[----:B--2---:R-:W-:-:S04]  /*29e0*/  IMAD.MOV R10, RZ, RZ, -R3 ;  /* 0x000000ffff0a7224 */ /* 0x004fc800078e0a03 */
[----:B------:R-:W-:-:S04]  /*29f0*/  IMAD R11, R10, R7, RZ ;  /* 0x000000070a0b7224 */ /* 0x000fc800078e02ff */
[----:B------:R-:W-:Y:S01]  /*2a00*/  IMAD.HI.U32 R11, R3, R11, R2 ;  /* 0x0000000b030b7227 */ /* 0x000fe200078e0002 */
[----:B0-----:R-:W-:-:S03]  /*2a10*/  IADD3 R4, R6, 0xffffffe, RZ ;  /* 0x0ffffffe06047810 */ /* 0x001fc60007ffe0ff */
[----:B------:R-:W-:Y:S01]  /*2a20*/  VIADD R6, R9, -UR4 ;  /* 0x8000000409067c36 */ /* 0x000fe20008000000 */
[----:B------:R0:W1:Y:S02]  /*2a30*/  F2I.FTZ.U32.TRUNC.NTZ R5, R4 ;  /* 0x0000000400057305 */ /* 0x000064000021f000 */
[----:B0-----:R-:W-:Y:S01]  /*2a40*/  HFMA2.MMA R4, -RZ, RZ, 0, 0 ;  /* 0x00000000ff047435 */ /* 0x001fe200000001ff */
[----:B-1----:R-:W-:-:S05]  /*2a50*/  IADD3 R0, RZ, -R5, RZ ;  /* 0x80000005ff007210 */ /* 0x002fca0007ffe0ff */
[----:B------:R-:W-:Y:S01]  /*2a60*/  IMAD R3, R0, R15, RZ ;  /* 0x0000000f00037224 */ /* 0x000fe200078e02ff */
[----:B------:R-:W-:-:S03]  /*2a70*/  IABS R0, R13 ;  /* 0x0000000d00007213 */ /* 0x000fc60000000000 */
[----:B------:R-:W-:Y:S01]  /*2a80*/  IMAD.HI.U32 R19, R5, R3, R4 ;  /* 0x0000000305137227 */ /* 0x000fe200078e0004 */
[----:B------:R-:W-:-:S07]  /*2a90*/  MOV R9, R0 ;  /* 0x0000000000097202 */ /* 0x000fce0000000f00 */
.L_x_6103:
        /* <DEDUP_REMOVED lines=33> */
.L_x_6101:
[----:B------:R-:W-:Y:S05]  /*2cb0*/  BSYNC B6 ;  /* 0x0000000000067941 */ /* 0x000fea0003800000 */
.L_x_6100:
[----:B------:R-:W-:-:S03]  /*2cc0*/  UMOV UR4, 0xffffffff ;  /* 0xffffffff00047882 */ /* 0x000fc60000000000 */
[----:B------:R-:W-:Y:S05]  /*2cd0*/  BRA.DIV UR4, `(.L_x_6104) ;  /* 0x0000003e04ac7947 */ /* 0x000fea000b800000 */
[----:B------:R-:W-:Y:S01]  /*2ce0*/  HFMA2.MMA R14, -RZ, RZ, 0, 0 ;  /* 0x00000000ff0e7435 */ /* 0x000fe200000001ff */
[----:B------:R-:W-:Y:S02]  /*2cf0*/  CS2R R44, SRZ ;  /* 0x00000000002c7805 */ /* 0x000fe4000001ff00 */
[----:B------:R-:W-:Y:S01]  /*2d00*/  CS2R R48, SRZ ;  /* 0x0000000000307805 */ /* 0x000fe2000001ff00 */
[----:B0--3--:R-:W-:Y:S01]  /*2d10*/  IMAD.MOV.U32 R0, RZ, RZ, RZ ;  /* 0x000000ffff007224 */ /* 0x009fe200078e00ff */
[----:B-12---:R-:W-:Y:S01]  /*2d20*/  CS2R R2, SRZ ;  /* 0x0000000000027805 */ /* 0x006fe2000001ff00 */
[----:B------:R-:W-:Y:S01]  /*2d30*/  HFMA2.MMA R40, -RZ, RZ, 0, 0 ;  /* 0x00000000ff287435 */ /* 0x000fe200000001ff */
[----:B------:R-:W-:Y:S01]  /*2d40*/  MOV R51, RZ ;  /* 0x000000ff00337202 */ /* 0x000fe20000000f00 */
[----:B------:R-:W-:Y:S01]  /*2d50*/  FADD.FTZ R45, RZ, R45 ;  /* 0x0000002dff2d7221 */ /* 0x000fe20000010000 */
[----:B------:R-:W-:Y:S01]  /*2d60*/  FADD.FTZ R49, RZ, R49 ;  /* 0x00000031ff317221 */ /* 0x000fe20000010000 */
[----:B------:R-:W-:Y:S01]  /*2d70*/  FADD.FTZ R0, RZ, R0 ;  /* 0x00000000ff007221 */ /* 0x000fe20000010000 */
[----:B------:R-:W-:Y:S01]  /*2d80*/  FADD.FTZ R74, RZ, R14 ;  /* 0x0000000eff4a7221 */ /* 0x000fe20000010000 */
[----:B------:R-:W-:Y:S01]  /*2d90*/  FADD.FTZ R64, RZ, R3 ;  /* 0x00000003ff407221 */ /* 0x000fe20000010000 */
[----:B------:R-:W-:Y:S01]  /*2da0*/  MOV R7, RZ ;  /* 0x000000ff00077202 */ /* 0x000fe20000000f00 */
[----:B------:R-:W0:Y:S01]  /*2db0*/  SHFL.BFLY PT, R52, R49, 0x2, 0x1f ;  /* 0x0c401f0031347f89 */ /* 0x000e2200000e0000 */
[----:B------:R-:W-:Y:S01]  /*2dc0*/  FADD.FTZ R51, RZ, R51 ;  /* 0x00000033ff337221 */ /* 0x000fe20000010000 */
[----:B------:R-:W-:Y:S01]  /*2dd0*/  FADD.FTZ R40, RZ, R40 ;  /* 0x00000028ff287221 */ /* 0x000fe20000010000 */
[----:B------:R-:W-:Y:S01]  /*2de0*/  CS2R R4, SRZ ;  /* 0x0000000000047805 */ /* 0x000fe2000001ff00 */
[----:B------:R-:W1:Y:S01]  /*2df0*/  SHFL.BFLY PT, R14, R74, 0x2, 0x1f ;  /* 0x0c401f004a0e7f89 */ /* 0x000e6200000e0000 */
[----:B------:R-:W-:Y:S01]  /*2e00*/  HFMA2.MMA R19, -RZ, RZ, 0, 0 ;  /* 0x00000000ff137435 */ /* 0x000fe200000001ff */
[----:B------:R-:W-:Y:S01]  /*2e10*/  FADD.FTZ R8, RZ, R7 ;  /* 0x00000007ff087221 */ /* 0x000fe20000010000 */
[----:B------:R-:W-:Y:S01]  /*2e20*/  IMAD.MOV.U32 R9, RZ, RZ, RZ ;  /* 0x000000ffff097224 */ /* 0x000fe200078e00ff */
[----:B------:R-:W2:Y:S01]  /*2e30*/  SHFL.BFLY PT, R3, R0, 0x2, 0x1f ;  /* 0x0c401f0000037f89 */ /* 0x000ea200000e0000 */
[----:B------:R-:W-:Y:S01]  /*2e40*/  CS2R R42, SRZ ;  /* 0x00000000002a7805 */ /* 0x000fe2000001ff00 */
[----:B------:R-:W-:Y:S01]  /*2e50*/  FADD.FTZ R4, RZ, R4 ;  /* 0x00000004ff047221 */ /* 0x000fe20000010000 */
[----:B------:R-:W-:Y:S01]  /*2e60*/  FADD.FTZ R2, RZ, R2 ;  /* 0x00000002ff027221 */ /* 0x000fe20000010000 */
[----:B------:R-:W3:Y:S01]  /*2e70*/  SHFL.BFLY PT, R55, R40, 0x2, 0x1f ;  /* 0x0c401f0028377f89 */ /* 0x000ee200000e0000 */
[----:B------:R-:W-:Y:S01]  /*2e80*/  FADD.FTZ R10, RZ, R9 ;  /* 0x00000009ff0a7221 */ /* 0x000fe20000010000 */
[----:B------:R-:W-:Y:S01]  /*2e90*/  MOV R28, RZ ;  /* 0x000000ff001c7202 */ /* 0x000fe20000000f00 */
[----:B------:R-:W-:Y:S01]  /*2ea0*/  FADD.FTZ R20, RZ, R19 ;  /* 0x00000013ff147221 */ /* 0x000fe20000010000 */
[----:B------:R-:W4:Y:S01]  /*2eb0*/  SHFL.BFLY PT, R54, R51, 0x2, 0x1f ;  /* 0x0c401f0033367f89 */ /* 0x000f2200000e0000 */
[----:B------:R-:W-:Y:S01]  /*2ec0*/  FADD.FTZ R43, RZ, R43 ;  /* 0x0000002bff2b7221 */ /* 0x000fe20000010000 */
[----:B------:R-:W-:Y:S01]  /*2ed0*/  FADD.FTZ R6, RZ, R5 ;  /* 0x00000005ff067221 */ /* 0x000fe20000010000 */
[----:B------:R-:W-:Y:S01]  /*2ee0*/  CS2R R16, SRZ ;  /* 0x0000000000107805 */ /* 0x000fe2000001ff00 */
[----:B------:R-:W5:Y:S01]  /*2ef0*/  SHFL.BFLY PT, R7, R64, 0x2, 0x1f ;  /* 0x0c401f0040077f89 */ /* 0x000f6200000e0000 */
[----:B------:R-:W-:Y:S01]  /*2f00*/  CS2R R46, SRZ ;  /* 0x00000000002e7805 */ /* 0x000fe2000001ff00 */
[----:B------:R-:W-:Y:S01]  /*2f10*/  FADD.FTZ R28, RZ, R28 ;  /* 0x0000001cff1c7221 */ /* 0x000fe20000010000 */
[----:B------:R-:W-:-:S02]  /*2f20*/  IMAD.MOV.U32 R21, RZ, RZ, RZ ;  /* 0x000000ffff157224 */ /* 0x000fc400078e00ff */
[----:B0-----:R-:W-:Y:S01]  /*2f30*/  FADD.FTZ R49, R49, R52 ;  /* 0x0000003431317221 */ /* 0x001fe20000010000 */
[----:B------:R-:W0:Y:S01]  /*2f40*/  SHFL.BFLY PT, R9, R4, 0x2, 0x1f ;  /* 0x0c401f0004097f89 */ /* 0x000e2200000e0000 */
[----:B------:R-:W-:Y:S01]  /*2f50*/  FADD.FTZ R18, RZ, R17 ;  /* 0x00000011ff127221 */ /* 0x000fe20000010000 */
[----:B------:R-:W-:Y:S01]  /*2f60*/  FADD.FTZ R46, RZ, R46 ;  /* 0x0000002eff2e7221 */ /* 0x000fe20000010000 */
[----:B-1----:R-:W-:Y:S01]  /*2f70*/  FADD.FTZ R74, R74, R14 ;  /* 0x0000000e4a4a7221 */ /* 0x002fe20000010000 */
[----:B------:R-:W-:Y:S01]  /*2f80*/  IMAD.MOV.U32 R14, RZ, RZ, RZ ;  /* 0x000000ffff0e7224 */ /* 0x000fe200078e00ff */
[----:B------:R-:W1:Y:S01]  /*2f90*/  SHFL.BFLY PT, R19, R8, 0x2, 0x1f ;  /* 0x0c401f0008137f89 */ /* 0x000e6200000e0000 */
[----:B------:R-:W-:Y:S01]  /*2fa0*/  CS2R R72, SRZ ;  /* 0x0000000000487805 */ /* 0x000fe2000001ff00 */
[----:B--2---:R-:W-:Y:S01]  /*2fb0*/  FADD.FTZ R68, R0, R3 ;  /* 0x0000000300447221 */ /* 0x004fe20000010000 */
[----:B------:R-:W-:Y:S01]  /*2fc0*/  FADD.FTZ R50, RZ, R14 ;  /* 0x0000000eff327221 */ /* 0x000fe20000010000 */
[----:B------:R-:W2:Y:S01]  /*2fd0*/  SHFL.BFLY PT, R5, R2, 0x2, 0x1f ;  /* 0x0c401f0002057f89 */ /* 0x000ea200000e0000 */
[----:B------:R-:W-:Y:S01]  /*2fe0*/  FADD.FTZ R22, RZ, R21 ;  /* 0x00000015ff167221 */ /* 0x000fe20000010000 */
[----:B------:R-:W-:-:S02]  /*2ff0*/  IMAD.MOV.U32 R60, RZ, RZ, RZ ;  /* 0x000000ffff3c7224 */ /* 0x000fc400078e00ff */
[----:B---3--:R-:W-:Y:S01]  /*3000*/  FADD.FTZ R40, R40, R55 ;  /* 0x0000003728287221 */ /* 0x008fe20000010000 */
[----:B------:R-:W3:Y:S01]  /*3010*/  SHFL.BFLY PT, R14, R45, 0x2, 0x1f ;  /* 0x0c401f002d0e7f89 */ /* 0x000ee200000e0000 */
[----:B------:R-:W-:Y:S01]  /*3020*/  FADD.FTZ R16, RZ, R16 ;  /* 0x00000010ff107221 */ /* 0x000fe20000010000 */
[----:B----4-:R-:W-:Y:S01]  /*3030*/  FADD.FTZ R51, R51, R54 ;  /* 0x0000003633337221 */ /* 0x010fe20000010000 */
[----:B------:R-:W-:Y:S01]  /*3040*/  CS2R R54, SRZ ;  /* 0x0000000000367805 */ /* 0x000fe2000001ff00 */
[----:B------:R-:W4:Y:S01]  /*3050*/  SHFL.BFLY PT, R3, R50, 0x2, 0x1f ;  /* 0x0c401f0032037f89 */ /* 0x000f2200000e0000 */
[----:B------:R-:W-:Y:S01]  /*3060*/  FADD.FTZ R60, RZ, R60 ;  /* 0x0000003cff3c7221 */ /* 0x000fe20000010000 */
[----:B-----5:R-:W-:Y:S01]  /*3070*/  FADD.FTZ R64, R64, R7 ;  /* 0x0000000740407221 */ /* 0x020fe20000010000 */
[----:B------:R-:W-:Y:S01]  /*3080*/  FADD.FTZ R72, RZ, R72 ;  /* 0x00000048ff487221 */ /* 0x000fe20000010000 */
[----:B------:R-:W5:Y:S01]  /*3090*/  SHFL.BFLY PT, R58, R43, 0x2, 0x1f ;  /* 0x0c401f002b3a7f89 */ /* 0x000f6200000e0000 */
[----:B------:R-:W-:Y:S01]  /*30a0*/  FADD.FTZ R55, RZ, R55 ;  /* 0x00000037ff377221 */ /* 0x000fe20000010000 */
[----:B------:R-:W-:Y:S01]  /*30b0*/  FADD.FTZ R44, RZ, R44 ;  /* 0x0000002cff2c7221 */ /* 0x000fe20000010000 */
[----:B0-----:R-:W-:Y:S01]  /*30c0*/  FADD.FTZ R62, R4, R9 ;  /* 0x00000009043e7221 */ /* 0x001fe20000010000 */
[----:B------:R-:W0:Y:S01]  /*30d0*/  SHFL.BFLY PT, R31, R28, 0x2, 0x1f ;  /* 0x0c401f001c1f7f89 */ /* 0x000e2200000e0000 */
[----:B------:R-:W-:Y:S01]  /*30e0*/  FADD.FTZ R47, RZ, R47 ;  /* 0x0000002fff2f7221 */ /* 0x000fe20000010000 */
[----:B------:R-:W-:Y:S01]  /*30f0*/  FADD.FTZ R48, RZ, R48 ;  /* 0x00000030ff307221 */ /* 0x000fe20000010000 */
[----:B------:R-:W-:Y:S01]  /*3100*/  HFMA2.MMA R24, -RZ, RZ, 0, 0 ;  /* 0x00000000ff187435 */ /* 0x000fe200000001ff */
[----:B------:R-:W0:Y:S01]  /*3110*/  SHFL.BFLY PT, R17, R6, 0x2, 0x1f ;  /* 0x0c401f0006117f89 */ /* 0x000e2200000e0000 */
[----:B-1----:R-:W-:Y:S01]  /*3120*/  FADD.FTZ R4, R8, R19 ;  /* 0x0000001308047221 */ /* 0x002fe20000010000 */
[----:B------:R-:W-:Y:S01]  /*3130*/  FADD.FTZ R42, RZ, R42 ;  /* 0x0000002aff2a7221 */ /* 0x000fe20000010000 */
[----:B------:R-:W-:Y:S01]  /*3140*/  FADD.FTZ R54, RZ, R54 ;  /* 0x00000036ff367221 */ /* 0x000fe20000010000 */
[----:B------:R-:W1:Y:S01]  /*3150*/  SHFL.BFLY PT, R21, R10, 0x2, 0x1f ;  /* 0x0c401f000a157f89 */ /* 0x000e6200000e0000 */
[----:B--2---:R-:W-:Y:S01]  /*3160*/  FADD.FTZ R66, R2, R5 ;  /* 0x0000000502427221 */ /* 0x004fe20000010000 */
[----:B------:R-:W-:Y:S01]  /*3170*/  HFMA2.MMA R32, -RZ, RZ, 0, 0 ;  /* 0x00000000ff207435 */ /* 0x000fe200000001ff */
[----:B------:R-:W-:-:S02]  /*3180*/  IMAD.MOV.U32 R26, RZ, RZ, RZ ;  /* 0x000000ffff1a7224 */ /* 0x000fc400078e00ff */
[----:B---3--:R-:W-:Y:S01]  /*3190*/  FADD.FTZ R45, R45, R14 ;  /* 0x0000000e2d2d7221 */ /* 0x008fe20000010000 */
[----:B------:R-:W-:Y:S01]  /*31a0*/  IMAD.MOV.U32 R14, RZ, RZ, RZ ;  /* 0x000000ffff0e7224 */ /* 0x000fe200078e00ff */
[----:B------:R-:W2:Y:S01]  /*31b0*/  SHFL.BFLY PT, R25, R18, 0x2, 0x1f ;  /* 0x0c401f0012197f89 */ /* 0x000ea200000e0000 */
[----:B------:R-:W-:Y:S01]  /*31c0*/  FADD.FTZ R24, RZ, R24 ;  /* 0x00000018ff187221 */ /* 0x000fe20000010000 */
[----:B----4-:R-:W-:Y:S01]  /*31d0*/  FADD.FTZ R50, R50, R3 ;  /* 0x0000000332327221 */ /* 0x010fe20000010000 */
[----:B------:R-:W-:Y:S01]  /*31e0*/  FADD.FTZ R52, RZ, R14 ;  /* 0x0000000eff347221 */ /* 0x000fe20000010000 */
[----:B------:R-:W3:Y:S01]  /*31f0*/  SHFL.BFLY PT, R7, R46, 0x2, 0x1f ;  /* 0x0c401f002e077f89 */ /* 0x000ee200000e0000 */
[----:B------:R-:W-:Y:S02]  /*3200*/  IMAD.MOV.U32 R34, RZ, RZ, RZ ;  /* 0x000000ffff227224 */ /* 0x000fe400078e00ff */
[----:B-----5:R-:W-:Y:S01]  /*3210*/  FADD.FTZ R43, R43, R58 ;  /* 0x0000003a2b2b7221 */ /* 0x020fe20000010000 */
[----:B------:R-:W-:Y:S01]  /*3220*/  CS2R R58, SRZ ;  /* 0x00000000003a7805 */ /* 0x000fe2000001ff00 */
[----:B------:R-:W4:Y:S01]  /*3230*/  SHFL.BFLY PT, R14, R52, 0x2, 0x1f ;  /* 0x0c401f00340e7f89 */ /* 0x000f2200000e0000 */
[----:B------:R-:W-:Y:S01]  /*3240*/  FADD.FTZ R32, RZ, R32 ;  /* 0x00000020ff207221 */ /* 0x000fe20000010000 */
[----:B0-----:R-:W-:Y:S01]  /*3250*/  FADD.FTZ R28, R28, R31 ;  /* 0x0000001f1c1c7221 */ /* 0x001fe20000010000 */
[----:B------:R-:W-:Y:S01]  /*3260*/  MOV R31, RZ ;  /* 0x000000ff001f7202 */ /* 0x000fe20000000f00 */
[----:B------:R-:W0:Y:S01]  /*3270*/  SHFL.BFLY PT, R29, R22, 0x2, 0x1f ;  /* 0x0c401f00161d7f89 */ /* 0x000e2200000e0000 */
[----:B------:R-:W-:Y:S01]  /*3280*/  FADD.FTZ R58, RZ, R58 ;  /* 0x0000003aff3a7221 */ /* 0x000fe20000010000 */
[----:B------:R-:W-:Y:S01]  /*3290*/  FADD.FTZ R2, R6, R17 ;  /* 0x0000001106027221 */ /* 0x000fe20000010000 */
[----:B------:R-:W-:Y:S01]  /*32a0*/  FADD.FTZ R59, RZ, R59 ;  /* 0x0000003bff3b7221 */ /* 0x000fe20000010000 */
[----:B------:R-:W5:Y:S01]  /*32b0*/  SHFL.BFLY PT, R23, R16, 0x2, 0x1f ;  /* 0x0c401f0010177f89 */ /* 0x000f6200000e0000 */
[----:B------:R-:W-:Y:S01]  /*32c0*/  FADD.FTZ R31, RZ, R31 ;  /* 0x0000001fff1f7221 */ /* 0x000fe20000010000 */
[----:B-1----:R-:W-:Y:S01]  /*32d0*/  FADD.FTZ R6, R10, R21 ;  /* 0x000000150a067221 */ /* 0x002fe20000010000 */
[----:B------:R-:W-:Y:S01]  /*32e0*/  FADD.FTZ R26, RZ, R26 ;  /* 0x0000001aff1a7221 */ /* 0x000fe20000010000 */
[----:B------:R-:W1:Y:S01]  /*32f0*/  SHFL.BFLY PT, R3, R60, 0x2, 0x1f ;  /* 0x0c401f003c037f89 */ /* 0x000e6200000e0000 */
[----:B------:R-:W-:Y:S01]  /*3300*/  FADD.FTZ R34, RZ, R34 ;  /* 0x00000022ff227221 */ /* 0x000fe20000010000 */
[----:B------:R-:W-:Y:S01]  /*3310*/  IMAD.MOV.U32 R30, RZ, RZ, RZ ;  /* 0x000000ffff1e7224 */ /* 0x000fe200078e00ff */
[----:B------:R-:W-:Y:S01]  /*3320*/  MOV R36, RZ ;  /* 0x000000ff00247202 */ /* 0x000fe20000000f00 */
[----:B------:R-:W1:Y:S01]  /*3330*/  SHFL.BFLY PT, R27, R20, 0x2, 0x1f ;  /* 0x0c401f00141b7f89 */ /* 0x000e6200000e0000 */
[----:B--2---:R-:W-:Y:S01]  /*3340*/  FADD.FTZ R10, R18, R25 ;  /* 0x00000019120a7221 */ /* 0x004fe20000010000 */
[----:B------:R-:W-:-:S02]  /*3350*/  IMAD.MOV.U32 R38, RZ, RZ, RZ ;  /* 0x000000ffff267224 */ /* 0x000fc400078e00ff */
[----:B------:R-:W-:Y:S01]  /*3360*/  FADD.FTZ R30, RZ, R30 ;  /* 0x0000001eff1e7221 */ /* 0x000fe20000010000 */
[----:B------:R-:W2:Y:S01]  /*3370*/  SHFL.BFLY PT, R19, R55, 0x2, 0x1f ;  /* 0x0c401f0037137f89 */ /* 0x000ea200000e0000 */
[----:B---3--:R-:W-:Y:S01]  /*3380*/  FADD.FTZ R46, R46, R7 ;  /* 0x000000072e2e7221 */ /* 0x008fe20000010000 */
[----:B------:R-:W-:Y:S01]  /*3390*/  FADD.FTZ R36, RZ, R36 ;  /* 0x00000024ff247221 */ /* 0x000fe20000010000 */
[----:B------:R-:W-:Y:S01]  /*33a0*/  FADD.FTZ R38, RZ, R38 ;  /* 0x00000026ff267221 */ /* 0x000fe20000010000 */
[----:B----4-:R-:W-:Y:S01]  /*33b0*/  FADD.FTZ R52, R52, R14 ;  /* 0x0000000e34347221 */ /* 0x010fe20000010000 */
[----:B------:R-:W3:Y:S01]  /*33c0*/  SHFL.BFLY PT, R5, R44, 0x2, 0x1f ;  /* 0x0c401f002c057f89 */ /* 0x000ee200000e0000 */
[----:B------:R-:W-:Y:S01]  /*33d0*/  FADD.FTZ R73, RZ, R73 ;  /* 0x00000049ff497221 */ /* 0x000fe20000010000 */
[----:B0-----:R-:W-:Y:S02]  /*33e0*/  FADD.FTZ R18, R22, R29 ;  /* 0x0000001d16127221 */ /* 0x001fe40000010000 */
[----:B------:R-:W0:Y:S01]  /*33f0*/  SHFL.BFLY PT, R14, R72, 0x2, 0x1f ;  /* 0x0c401f00480e7f89 */ /* 0x000e2200000e0000 */
[----:B------:R-:W-:-:S02]  /*3400*/  IMAD.MOV.U32 R22, RZ, RZ, RZ ;  /* 0x000000ffff167224 */ /* 0x000fc400078e00ff */
[----:B-----5:R-:W-:Y:S01]  /*3410*/  FADD.FTZ R8, R16, R23 ;  /* 0x0000001710087221 */ /* 0x020fe20000010000 */
[----:B------:R-:W4:Y:S01]  /*3420*/  SHFL.BFLY PT, R7, R58, 0x2, 0x1f ;  /* 0x0c401f003a077f89 */ /* 0x000f2200000e0000 */
[----:B------:R-:W-:Y:S01]  /*3430*/  FADD.FTZ R22, RZ, R22 ;  /* 0x00000016ff167221 */ /* 0x000fe20000010000 */
[----:B-1----:R-:W-:Y:S02]  /*3440*/  FADD.FTZ R60, R60, R3 ;  /* 0x000000033c3c7221 */ /* 0x002fe40000010000 */
[----:B------:R-:W1:Y:S01]  /*3450*/  SHFL.BFLY PT, R56, R47, 0x2, 0x1f ;  /* 0x0c401f002f387f89 */ /* 0x000e6200000e0000 */
[----:B------:R-:W-:-:S03]  /*3460*/  FADD.FTZ R16, R20, R27 ;  /* 0x0000001b14107221 */ /* 0x000fc60000010000 */
[----:B------:R-:W5:Y:S01]  /*3470*/  SHFL.BFLY PT, R3, R2, 0x1, 0x1f ;  /* 0x0c201f0002037f89 */ /* 0x000f6200000e0000 */
[----:B------:R-:W-:Y:S01]  /*3480*/  MOV R20, RZ ;  /* 0x000000ff00147202 */ /* 0x000fe20000000f00 */
[----:B--2---:R-:W-:Y:S02]  /*3490*/  FADD.FTZ R55, R55, R19 ;  /* 0x0000001337377221 */ /* 0x004fe40000010000 */
[----:B------:R-:W2:Y:S02]  /*34a0*/  SHFL.BFLY PT, R25, R22, 0x2, 0x1f ;  /* 0x0c401f0016197f89 */ /* 0x000ea400000e0000 */
[----:B------:R-:W-:Y:S02]  /*34b0*/  FADD.FTZ R20, RZ, R20 ;  /* 0x00000014ff147221 */ /* 0x000fe40000010000 */
[----:B------:R-:W2:Y:S01]  /*34c0*/  SHFL.BFLY PT, R19, R16, 0x1, 0x1f ;  /* 0x0c201f0010137f89 */ /* 0x000ea200000e0000 */
[----:B---3--:R-:W-:Y:S01]  /*34d0*/  FADD.FTZ R44, R44, R5 ;  /* 0x000000052c2c7221 */ /* 0x008fe20000010000 */
[----:B0-----:R-:W-:-:S02]  /*34e0*/  FADD.FTZ R72, R72, R14 ;  /* 0x0000000e48487221 */ /* 0x001fc40000010000 */
[----:B------:R-:W0:Y:S01]  /*34f0*/  SHFL.BFLY PT, R5, R59, 0x2, 0x1f ;  /* 0x0c401f003b057f89 */ /* 0x000e2200000e0000 */
[----:B----4-:R-:W-:-:S03]  /*3500*/  FADD.FTZ R58, R58, R7 ;  /* 0x000000073a3a7221 */ /* 0x010fc60000010000 */
[----:B------:R-:W3:Y:S01]  /*3510*/  SHFL.BFLY PT, R14, R31, 0x2, 0x1f ;  /* 0x0c401f001f0e7f89 */ /* 0x000ee200000e0000 */
[----:B-1----:R-:W-:-:S03]  /*3520*/  FADD.FTZ R47, R47, R56 ;  /* 0x000000382f2f7221 */ /* 0x002fc60000010000 */
[----:B------:R-:W1:Y:S01]  /*3530*/  SHFL.BFLY PT, R7, R6, 0x1, 0x1f ;  /* 0x0c201f0006077f89 */ /* 0x000e6200000e0000 */
[----:B------:R-:W-:Y:S01]  /*3540*/  CS2R R56, SRZ ;  /* 0x0000000000387805 */ /* 0x000fe2000001ff00 */
[----:B-----5:R-:W-:Y:S02]  /*3550*/  FADD.FTZ R2, R2, R3 ;  /* 0x0000000302027221 */ /* 0x020fe40000010000 */
[----:B------:R-:W4:Y:S03]  /*3560*/  SHFL.BFLY PT, R9, R48, 0x2, 0x1f ;  /* 0x0c401f0030097f89 */ /* 0x000f2600000e0000 */
[----:B------:R-:W-:Y:S01]  /*3570*/  FADD.FTZ R56, RZ, R56 ;  /* 0x00000038ff387221 */ /* 0x000fe20000010000 */
[----:B--2---:R-:W-:Y:S01]  /*3580*/  FADD.FTZ R22, R22, R25 ;  /* 0x0000001916167221 */ /* 0x004fe20000010000 */
[----:B------:R-:W2:Y:S01]  /*3590*/  SHFL.BFLY PT, R53, R42, 0x2, 0x1f ;  /* 0x0c401f002a357f89 */ /* 0x000ea200000e0000 */
[----:B------:R-:W-:Y:S01]  /*35a0*/  FADD.FTZ R57, RZ, R57 ;  /* 0x00000039ff397221 */ /* 0x000fe20000010000 */
[----:B------:R-:W-:-:S02]  /*35b0*/  FADD.FTZ R16, R16, R19 ;  /* 0x0000001310107221 */ /* 0x000fc40000010000 */
[----:B------:R-:W5:Y:S01]  /*35c0*/  SHFL.BFLY PT, R17, R56, 0x2, 0x1f ;  /* 0x0c401f0038117f89 */ /* 0x000f6200000e0000 */
[----:B0-----:R-:W-:-:S03]  /*35d0*/  FADD.FTZ R59, R59, R5 ;  /* 0x000000053b3b7221 */ /* 0x001fc60000010000 */
[----:B------:R-:W0:Y:S01]  /*35e0*/  SHFL.BFLY PT, R25, R22, 0x1, 0x1f ;  /* 0x0c201f0016197f89 */ /* 0x000e2200000e0000 */
[----:B---3--:R-:W-:Y:S01]  /*35f0*/  FADD.FTZ R3, R31, R14 ;  /* 0x0000000e1f037221 */ /* 0x008fe20000010000 */
[----:B------:R-:W-:Y:S02]  /*3600*/  IMAD.MOV.U32 R14, RZ, RZ, RZ ;  /* 0x000000ffff0e7224 */ /* 0x000fe400078e00ff */
[----:B------:R-:W3:Y:S01]  /*3610*/  SHFL.BFLY PT, R5, R4, 0x1, 0x1f ;  /* 0x0c201f0004057f89 */ /* 0x000ee200000e0000 */
[----:B-1----:R-:W-:Y:S01]  /*3620*/  FADD.FTZ R6, R6, R7 ;  /* 0x0000000706067221 */ /* 0x002fe20000010000 */
[----:B------:R-:W-:Y:S02]  /*3630*/  FADD.FTZ R19, RZ, R14 ;  /* 0x0000000eff137221 */ /* 0x000fe40000010000 */
[----:B------:R-:W1:Y:S01]  /*3640*/  SHFL.BFLY PT, R7, R46, 0x1, 0x1f ;  /* 0x0c201f002e077f89 */ /* 0x000e6200000e0000 */
[----:B----4-:R-:W-:-:S03]  /*3650*/  FADD.FTZ R48, R48, R9 ;  /* 0x0000000930307221 */ /* 0x010fc60000010000 */
[----:B------:R-:W4:Y:S01]  /*3660*/  SHFL.BFLY PT, R14, R19, 0x2, 0x1f ;  /* 0x0c401f00130e7f89 */ /* 0x000f2200000e0000 */
[----:B--2---:R-:W-:-:S03]  /*3670*/  FADD.FTZ R42, R42, R53 ;  /* 0x000000352a2a7221 */ /* 0x004fc60000010000 */
[----:B------:R-:W2:Y:S01]  /*3680*/  SHFL.BFLY PT, R27, R24, 0x2, 0x1f ;  /* 0x0c401f00181b7f89 */ /* 0x000ea200000e0000 */
[----:B------:R-:W-:Y:S01]  /*3690*/  HFMA2.MMA R53, -RZ, RZ, 0, 0 ;  /* 0x00000000ff357435 */ /* 0x000fe200000001ff */
[----:B-----5:R-:W-:Y:S02]  /*36a0*/  FADD.FTZ R56, R56, R17 ;  /* 0x0000001138387221 */ /* 0x020fe40000010000 */
[----:B------:R-:W5:Y:S01]  /*36b0*/  SHFL.BFLY PT, R21, R54, 0x2, 0x1f ;  /* 0x0c401f0036157f89 */ /* 0x000f6200000e0000 */
[----:B0-----:R-:W-:-:S03]  /*36c0*/  FADD.FTZ R22, R22, R25 ;  /* 0x0000001916167221 */ /* 0x001fc60000010000 */
[----:B------:R-:W0:Y:S03]  /*36d0*/  SHFL.BFLY PT, R23, R20, 0x2, 0x1f ;  /* 0x0c401f0014177f89 */ /* 0x000e2600000e0000 */
[----:B------:R-:W-:Y:S01]  /*36e0*/  FADD.FTZ R53, RZ, R53 ;  /* 0x00000035ff357221 */ /* 0x000fe20000010000 */
[----:B------:R-:W0:Y:S01]  /*36f0*/  SHFL.BFLY PT, R9, R57, 0x2, 0x1f ;  /* 0x0c401f0039097f89 */ /* 0x000e2200000e0000 */
[----:B---3--:R-:W-:-:S03]  /*3700*/  FADD.FTZ R4, R4, R5 ;  /* 0x0000000504047221 */ /* 0x008fc60000010000 */
[----:B------:R-:W3:Y:S01]  /*3710*/  SHFL.BFLY PT, R17, R10, 0x1, 0x1f ;  /* 0x0c201f000a117f89 */ /* 0x000ee200000e0000 */
[----:B-1----:R-:W-:-:S03]  /*3720*/  FADD.FTZ R46, R46, R7 ;  /* 0x000000072e2e7221 */ /* 0x002fc60000010000 */
[----:B------:R-:W1:Y:S01]  /*3730*/  SHFL.BFLY PT, R5, R44, 0x1, 0x1f ;  /* 0x0c201f002c057f89 */ /* 0x000e6200000e0000 */
[----:B----4-:R-:W-:Y:S01]  /*3740*/  FADD.FTZ R19, R19, R14 ;  /* 0x0000000e13137221 */ /* 0x010fe20000010000 */
[----:B------:R-:W-:Y:S02]  /*3750*/  HFMA2.MMA R14, -RZ, RZ, 0, 0 ;  /* 0x00000000ff0e7435 */ /* 0x000fe400000001ff */
[----:B------:R-:W4:Y:S01]  /*3760*/  SHFL.BFLY PT, R0, R62, 0x1, 0x1f ;  /* 0x0c201f003e007f89 */ /* 0x000f2200000e0000 */
[----:B--2---:R-:W-:-:S03]  /*3770*/  FADD.FTZ R24, R24, R27 ;  /* 0x0000001b18187221 */ /* 0x004fc60000010000 */
[----:B------:R-:W2:Y:S01]  /*3780*/  SHFL.BFLY PT, R25, R52, 0x1, 0x1f ;  /* 0x0c201f0034197f89 */ /* 0x000ea200000e0000 */
[----:B-----5:R-:W-:-:S03]  /*3790*/  FADD.FTZ R54, R54, R21 ;  /* 0x0000001536367221 */ /* 0x020fc60000010000 */
[----:B------:R-:W-:Y:S01]  /*37a0*/  FADD.FTZ R7, RZ, R14 ;  /* 0x0000000eff077221 */ /* 0x000fe20000010000 */
[----:B------:R-:W5:Y:S01]  /*37b0*/  SHFL.BFLY PT, R35, R32, 0x2, 0x1f ;  /* 0x0c401f0020237f89 */ /* 0x000f6200000e0000 */
[----:B0-----:R-:W-:Y:S01]  /*37c0*/  FADD.FTZ R20, R20, R23 ;  /* 0x0000001714147221 */ /* 0x001fe20000010000 */
[----:B------:R-:W-:Y:S02]  /*37d0*/  FADD.FTZ R57, R57, R9 ;  /* 0x0000000939397221 */ /* 0x000fe40000010000 */
[----:B------:R-:W0:Y:S01]  /*37e0*/  SHFL.BFLY PT, R14, R7, 0x2, 0x1f ;  /* 0x0c401f00070e7f89 */ /* 0x000e2200000e0000 */
[----:B---3--:R-:W-:-:S03]  /*37f0*/  FADD.FTZ R10, R10, R17 ;  /* 0x000000110a0a7221 */ /* 0x008fc60000010000 */
[----:B------:R-:W3:Y:S01]  /*3800*/  SHFL.BFLY PT, R27, R24, 0x1, 0x1f ;  /* 0x0c201f00181b7f89 */ /* 0x000ee200000e0000 */
[----:B-1----:R-:W-:-:S03]  /*3810*/  FADD.FTZ R44, R44, R5 ;  /* 0x000000052c2c7221 */ /* 0x002fc60000010000 */
[----:B------:R-:W1:Y:S01]  /*3820*/  SHFL.BFLY PT, R29, R26, 0x2, 0x1f ;  /* 0x0c401f001a1d7f89 */ /* 0x000e6200000e0000 */
[----:B----4-:R-:W-:-:S03]  /*3830*/  FADD.FTZ R0, R62, R0 ;  /* 0x000000003e007221 */ /* 0x010fc60000010000 */
[----:B------:R-:W4:Y:S01]  /*3840*/  SHFL.BFLY PT, R23, R53, 0x2, 0x1f ;  /* 0x0c401f0035177f89 */ /* 0x000f2200000e0000 */
[----:B--2---:R-:W-:-:S03]  /*3850*/  FADD.FTZ R25, R52, R25 ;  /* 0x0000001934197221 */ /* 0x004fc60000010000 */
[----:B------:R-:W2:Y:S04]  /*3860*/  SHFL.BFLY PT, R9, R8, 0x1, 0x1f ;  /* 0x0c201f0008097f89 */ /* 0x000ea800000e0000 */
[----:B------:R-:W2:Y:S01]  /*3870*/  SHFL.BFLY PT, R37, R34, 0x2, 0x1f ;  /* 0x0c401f0022257f89 */ /* 0x000ea200000e0000 */
[----:B-----5:R-:W-:-:S03]  /*3880*/  FADD.FTZ R32, R32, R35 ;  /* 0x0000002320207221 */ /* 0x020fc60000010000 */
[----:B------:R-:W5:Y:S01]  /*3890*/  SHFL.BFLY PT, R21, R18, 0x1, 0x1f ;  /* 0x0c201f0012157f89 */ /* 0x000f6200000e0000 */
[----:B0-----:R-:W-:Y:S01]  /*38a0*/  FADD.FTZ R7, R7, R14 ;  /* 0x0000000e07077221 */ /* 0x001fe20000010000 */
[----:B------:R-:W-:Y:S02]  /*38b0*/  IMAD.MOV.U32 R14, RZ, RZ, RZ ;  /* 0x000000ffff0e7224 */ /* 0x000fe400078e00ff */
[----:B------:R-:W0:Y:S01]  /*38c0*/  SHFL.BFLY PT, R17, R50, 0x1, 0x1f ;  /* 0x0c201f0032117f89 */ /* 0x000e2200000e0000 */
[----:B---3--:R-:W-:Y:S01]  /*38d0*/  FADD.FTZ R24, R24, R27 ;  /* 0x0000001b18187221 */ /* 0x008fe20000010000 */
[----:B------:R-:W-:Y:S02]  /*38e0*/  FADD.FTZ R27, RZ, R14 ;  /* 0x0000000eff1b7221 */ /* 0x000fe40000010000 */
[----:B------:R-:W3:Y:S01]  /*38f0*/  SHFL.BFLY PT, R5, R54, 0x1, 0x1f ;  /* 0x0c201f0036057f89 */ /* 0x000ee200000e0000 */
[----:B-1----:R-:W-:-:S03]  /*3900*/  FADD.FTZ R26, R26, R29 ;  /* 0x0000001d1a1a7221 */ /* 0x002fc60000010000 */
[----:B------:R-:W1:Y:S01]  /*3910*/  SHFL.BFLY PT, R67, R68, 0x1, 0x1f ;  /* 0x0c201f0044437f89 */ /* 0x000e6200000e0000 */
[----:B----4-:R-:W-:-:S03]  /*3920*/  FADD.FTZ R53, R53, R23 ;  /* 0x0000001735357221 */ /* 0x010fc60000010000 */
[----:B------:R-:W4:Y:S01]  /*3930*/  SHFL.BFLY PT, R63, R64, 0x1, 0x1f ;  /* 0x0c201f00403f7f89 */ /* 0x000f2200000e0000 */
[----:B--2---:R-:W-:-:S03]  /*3940*/  FADD.FTZ R8, R8, R9 ;  /* 0x0000000908087221 */ /* 0x004fc60000010000 */
[----:B------:R-:W2:Y:S01]  /*3950*/  SHFL.BFLY PT, R62, R43, 0x1, 0x1f ;  /* 0x0c201f002b3e7f89 */ /* 0x000ea200000e0000 */
[----:B------:R-:W-:-:S03]  /*3960*/  FADD.FTZ R34, R34, R37 ;  /* 0x0000002522227221 */ /* 0x000fc60000010000 */
[----:B------:R-:W2:Y:S01]  /*3970*/  SHFL.BFLY PT, R52, R57, 0x1, 0x1f ;  /* 0x0c201f0039347f89 */ /* 0x000ea200000e0000 */
[----:B-----5:R-:W-:-:S03]  /*3980*/  FADD.FTZ R18, R18, R21 ;  /* 0x0000001512127221 */ /* 0x020fc60000010000 */
[----:B------:R-:W5:Y:S01]  /*3990*/  SHFL.BFLY PT, R33, R30, 0x2, 0x1f ;  /* 0x0c401f001e217f89 */ /* 0x000f6200000e0000 */
[----:B0-----:R-:W-:-:S03]  /*39a0*/  FADD.FTZ R50, R50, R17 ;  /* 0x0000001132327221 */ /* 0x001fc60000010000 */
        /* <DEDUP_REMOVED lines=47> */
[----:B----4-:R-:W-:Y:S01]  /*3ca0*/  FADD.FTZ R28, R28, R31 ;  /* 0x0000001f1c1c7221 */ /* 0x010fe20000010000 */
[----:B------:R-:W-:Y:S02]  /*3cb0*/  IMAD.MOV.U32 R7, RZ, RZ, R51 ;  /* 0x000000ffff077224 */ /* 0x000fe400078e0033 */
[----:B------:R-:W4:Y:S01]  /*3cc0*/  SHFL.BFLY PT, R65, R40, 0x1, 0x1f ;  /* 0x0c201f0028417f89 */ /* 0x000f2200000e0000 */
[----:B--2---:R-:W-:-:S03]  /*3cd0*/  FADD.FTZ R30, R30, R33 ;  /* 0x000000211e1e7221 */ /* 0x004fc60000010000 */
[----:B------:R-:W2:Y:S01]  /*3ce0*/  SHFL.BFLY PT, R75, R42, 0x1, 0x1f ;  /* 0x0c201f002a4b7f89 */ /* 0x000ea200000e0000 */
[----:B------:R-:W-:-:S03]  /*3cf0*/  FADD.FTZ R20, R20, R23 ;  /* 0x0000001714147221 */ /* 0x000fc60000010000 */
[----:B------:R-:W2:Y:S01]  /*3d00*/  SHFL.BFLY PT, R74, R49, 0x1, 0x1f ;  /* 0x0c201f00314a7f89 */ /* 0x000ea200000e0000 */
[----:B-----5:R-:W-:Y:S01]  /*3d10*/  FADD.FTZ R31, R3, R58 ;  /* 0x0000003a031f7221 */ /* 0x020fe20000010000 */
[----:B------:R-:W-:Y:S02]  /*3d20*/  MOV R3, R50 ;  /* 0x0000003200037202 */ /* 0x000fe40000000f00 */
[----:B------:R-:W5:Y:S01]  /*3d30*/  SHFL.BFLY PT, R64, R55, 0x1, 0x1f ;  /* 0x0c201f0037407f89 */ /* 0x000f6200000e0000 */
[----:B0-----:R-:W-:Y:S01]  /*3d40*/  FADD.FTZ R33, R19, R56 ;  /* 0x0000003813217221 */ /* 0x001fe20000010000 */
[----:B------:R-:W-:Y:S02]  /*3d50*/  MOV R19, R53 ;  /* 0x0000003500137202 */ /* 0x000fe40000000f00 */
        /* <DEDUP_REMOVED lines=8> */
[----:B------:R2:W2:Y:S01]  /*3de0*/  SHFL.BFLY PT, R14, R35, 0x1, 0x1f ;  /* 0x0c201f00230e7f89 */ /* 0x0004a200000e0000 */
[----:B------:R-:W-:Y:S01]  /*3df0*/  FADD.FTZ R49, R49, R74 ;  /* 0x0000004a31317221 */ /* 0x000fe20000010000 */
[----:B-----5:R-:W-:Y:S01]  /*3e00*/  FADD.FTZ R64, R55, R64 ;  /* 0x0000004037407221 */ /* 0x020fe20000010000 */
[----:B0-----:R-:W-:Y:S01]  /*3e10*/  FADD.FTZ R68, R59, R68 ;  /* 0x000000443b447221 */ /* 0x001fe20000010000 */
[----:B---3--:R-:W-:Y:S01]  /*3e20*/  FADD.FTZ R17, R60, R17 ;  /* 0x000000113c117221 */ /* 0x008fe20000010000 */
[----:B-1----:R-:W-:Y:S01]  /*3e30*/  FADD.FTZ R23, R73, R62 ;  /* 0x0000003e49177221 */ /* 0x002fe20000010000 */
[----:B----4-:R-:W-:-:S07]  /*3e40*/  FADD.FTZ R29, R72, R29 ;  /* 0x0000001d481d7221 */ /* 0x010fce0000010000 */
.L_x_6264:
[----:B------:R-:W-:Y:S01]  /*3e50*/  LOP3.LUT P0, RZ, R70, 0x7, RZ, 0xc0, !PT ;  /* 0x0000000746ff7812 */ /* 0x000fe2000780c0ff */
[----:B------:R-:W-:Y:S05]  /*3e60*/  WARPSYNC.ALL ;  /* 0x0000000000007948 */ /* 0x000fea0003800000 */
[----:B------:R-:W-:Y:S01]  /*3e70*/  LOP3.LUT R11, R61, 0xffffffc0, RZ, 0xc0, !PT ;  /* 0xffffffc03d0b7812 */ /* 0x000fe200078ec0ff */
[----:B------:R-:W-:Y:S01]  /*3e80*/  BAR.SYNC.DEFER_BLOCKING 0x0 ;  /* 0x0000000000007b1d */ /* 0x000fe20000010000 */
[----:B--2---:R-:W-:Y:S01]  /*3e90*/  FADD.FTZ R35, R35, R14 ;  /* 0x0000000e23237221 */ /* 0x004fe20000010000 */
[----:B------:R-:W-:Y:S01]  /*3ea0*/  IMAD R71, R71, 0xc0, RZ ;  /* 0x000000c047477824 */ /* 0x000fe200078e02ff */
        /* <DEDUP_REMOVED lines=60> */
.L_x_6106:
[----:B------:R-:W-:Y:S05]  /*4270*/  BSYNC B0 ;  /* 0x0000000000007941 */ /* 0x000fea0003800000 */
.L_x_6105:
        /* <DEDUP_REMOVED lines=9> */
[----:B------:R-:W-:Y:S01]  /*4310*/  LEA.HI.SX32 R11, R12, R71, 0x1d ;  /* 0x000000470c0b7211 */ /* 0x000fe200078feaff */
[----:B-1----:R-:W-:-:S06]  /*4320*/  ULEA UR4, UR5, UR4, 0x18 ;  /* 0x0000000405047291 */ /* 0x002fcc000f8ec03f */
[----:B------:R-:W-:-:S05]  /*4330*/  LEA R11, R11, UR4, 0x2 ;  /* 0x000000040b0b7c11 */ /* 0x000fca000f8e10ff */
[----:B------:R-:W0:Y:S04]  /*4340*/  LDS R13, [R11+0x20] ;  /* 0x000020000b0d7984 */ /* 0x000e280000000800 */
[----:B------:R-:W1:Y:S04]  /*4350*/  LDS R15, [R11+0x40] ;  /* 0x000040000b0f7984 */ /* 0x000e680000000800 */
        /* <DEDUP_REMOVED lines=69> */
[----:B-1----:R-:W-:Y:S01]  /*47b0*/  FADD.FTZ R35, R35, R60 ;  /* 0x0000003c23237221 */ /* 0x002fe20000010000 */
[----:B--2---:R-:W-:Y:S02]  /*47c0*/  FADD.FTZ R30, R30, R13 ;  /* 0x0000000d1e1e7221 */ /* 0x004fe40000010000 */
[----:B------:R-:W0:Y:S01]  /*47d0*/  LDS R13, [R11+0x170] ;  /* 0x000170000b0d7984 */ /* 0x000e220000000800 */
[----:B---3--:R-:W-:-:S03]  /*47e0*/  FADD.FTZ R32, R32, R15 ;  /* 0x0000000f20207221 */ /* 0x008fc60000010000 */
[----:B------:R-:W1:Y:S01]  /*47f0*/  LDS R15, [R11+0x190] ;  /* 0x000190000b0f7984 */ /* 0x000e620000000800 */
[----:B----4-:R-:W-:-:S03]  /*4800*/  FADD.FTZ R9, R9, R12 ;  /* 0x0000000c09097221 */ /* 0x010fc60000010000 */
[----:B------:R-:W2:Y:S01]  /*4810*/  LDS R12, [R11+0x290] ;  /* 0x000290000b0c7984 */ /* 0x000ea20000000800 */
[----:B-----5:R-:W-:-:S03]  /*4820*/  FADD.FTZ R5, R5, R14 ;  /* 0x0000000e05057221 */ /* 0x020fc60000010000 */
[----:B------:R-:W3:Y:S01]  /*4830*/  LDS R14, [R11+0x2a0] ;  /* 0x0002a0000b0e7984 */ /* 0x000ee20000000800 */
[----:B------:R-:W-:-:S03]  /*4840*/  FADD.FTZ R21, R21, R50 ;  /* 0x0000003215157221 */ /* 0x000fc60000010000 */
[----:B------:R-:W4:Y:S01]  /*4850*/  LDS R50, [R11+0x2b0] ;  /* 0x0002b0000b327984 */ /* 0x000f220000000800 */
[----:B------:R-:W-:-:S03]  /*4860*/  FADD.FTZ R46, R46, R27 ;  /* 0x0000001b2e2e7221 */ /* 0x000fc60000010000 */
        /* <DEDUP_REMOVED lines=13> */
.L_x_6108:
[----:B------:R-:W-:Y:S05]  /*4940*/  BSYNC B0 ;  /* 0x0000000000007941 */ /* 0x000fea0003800000 */
.L_x_6107:
[C---:B0-----:R-:W-:Y:S01]  /*4950*/  LOP3.LUT R11, R61.reuse, 0xffffffe0, RZ, 0xc0, !PT ;  /* 0xffffffe03d0b7812 */ /* 0x041fe200078ec0ff */
[----:B------:R-:W-:Y:S01]  /*4960*/  BAR.SYNC.DEFER_BLOCKING 0x0 ;  /* 0x0000000000007b1d */ /* 0x000fe20000010000 */
[----:B------:R-:W-:Y:S02]  /*4970*/  VIADD R13, R61, 0x1f ;  /* 0x0000001f3d0d7836 */ /* 0x000fe40000000000 */
[----:B------:R-:W-:-:S03]  /*4980*/  ISETP.NE.OR P1, PT, R11, 0x20, P0 ;  /* 0x000000200b00780c */ /* 0x000fc60000725670 */
[----:B------:R-:W-:Y:S10]  /*4990*/  BSSY B0, `(.L_x_6109) ;  /* 0x000003a000007945 */ /* 0x000ff40003800000 */
        /* <DEDUP_REMOVED lines=57> */
.L_x_6110:
[----:B------:R-:W-:Y:S05]  /*4d30*/  BSYNC B0 ;  /* 0x0000000000007941 */ /* 0x000fea0003800000 */
.L_x_6109:
[----:B------:R-:W-:Y:S01]  /*4d40*/  BAR.SYNC.DEFER_BLOCKING 0x0 ;  /* 0x0000000000007b1d */ /* 0x000fe20000010000 */
[----:B------:R-:W-:Y:S02]  /*4d50*/  ISETP.GT.OR P1, PT, R61, 0x1f, P0 ;  /* 0x0000001f3d00780c */ /* 0x000fe40000724670 */
[----:B------:R-:W-:-:S03]  /*4d60*/  ISETP.GT.U32.AND P2, PT, R13, 0x3e, PT ;  /* 0x0000003e0d00780c */ /* 0x000fc60003f44070 */
        /* <DEDUP_REMOVED lines=94> */
[----:B------:R-:W-:Y:S01]  /*5350*/  FADD.FTZ R23, R23, R50 ;  /* 0x0000003217177221 */ /* 0x000fe20000010000 */
[----:B------:R-:W-:Y:S01]  /*5360*/  FADD.FTZ R46, R46, R27 ;  /* 0x0000001b2e2e7221 */ /* 0x000fe20000010000 */
[----:B------:R-:W-:Y:S01]  /*5370*/  FADD.FTZ R48, R48, R39 ;  /* 0x0000002730307221 */ /* 0x000fe20000010000 */
[----:B------:R-:W-:Y:S01]  /*5380*/  FADD.FTZ R29, R29, R52 ;  /* 0x000000341d1d7221 */ /* 0x000fe20000010000 */
[----:B------:R-:W-:Y:S01]  /*5390*/  FADD.FTZ R31, R31, R56 ;  /* 0x000000381f1f7221 */ /* 0x000fe20000010000 */
[----:B0-----:R-:W-:Y:S01]  /*53a0*/  FADD.FTZ R33, R33, R58 ;  /* 0x0000003a21217221 */ /* 0x001fe20000010000 */
[----:B-1----:R-:W-:Y:S01]  /*53b0*/  FADD.FTZ R37, R37, R60 ;  /* 0x0000003c25257221 */ /* 0x002fe20000010000 */
[----:B--2---:R-:W-:Y:S02]  /*53c0*/  FADD.FTZ R54, R54, R13 ;  /* 0x0000000d36367221 */ /* 0x004fe40000010000 */
[----:B------:R-:W0:Y:S01]  /*53d0*/  LDS R13, [R11+0x280] ;  /* 0x000280000b0d7984 */ /* 0x000e220000000800 */
[----:B---3--:R-:W-:Y:S01]  /*53e0*/  FADD.FTZ R64, R64, R15 ;  /* 0x0000000f40407221 */ /* 0x008fe20000010000 */
[----:B----4-:R-:W-:Y:S01]  /*53f0*/  FADD.FTZ R35, R35, R62 ;  /* 0x0000003e23237221 */ /* 0x010fe20000010000 */
[----:B0-----:R-:W-:-:S07]  /*5400*/  FADD.FTZ R68, R68, R13 ;  /* 0x0000000d44447221 */ /* 0x001fce0000010000 */
.L_x_6112:
[----:B------:R-:W-:Y:S05]  /*5410*/  BSYNC B0 ;  /* 0x0000000000007941 */ /* 0x000fea0003800000 */
.L_x_6111:
[----:B------:R-:W-:Y:S06]  /*5420*/  BAR.SYNC.DEFER_BLOCKING 0x0 ;  /* 0x0000000000007b1d */ /* 0x000fec0000010000 */
[----:B------:R-:W-:Y:S05]  /*5430*/  @P2 EXIT ;  /* 0x000000000000294d */ /* 0x000fea0003800000 */
[----:B------:R-:W1:Y:S01]  /*5440*/  S2UR UR6, SR_CTAID.Y ;  /* 0x00000000000679c3 */ /* 0x000e620000002600 */
[----:B------:R-:W-:Y:S01]  /*5450*/  ULDC UR4, c[0x0][0x14] ;  /* 0x0000050000047ab9 */ /* 0x000fe20000000800 */
[----:B------:R-:W-:Y:S01]  /*5460*/  ULDC UR5, c[0x0][0xc] ;  /* 0x0000030000057ab9 */ /* 0x000fe20000000800 */
[----:B------:R-:W-:-:S05]  /*5470*/  UIMAD UR8, UR4, 0xc0, URZ ;  /* 0x000000c0040878a4 */ /* 0x000fca000f8e023f */
[----:B------:R-:W2:Y:S01]  /*5480*/  S2UR UR7, SR_CTAID.X ;  /* 0x00000000000779c3 */ /* 0x000ea20000002500 */
[----:B-1----:R-:W-:-:S04]  /*5490*/  UIMAD UR4, UR6, UR5, URZ ;  /* 0x00000005060472a4 */ /* 0x002fc8000f8e023f */
[----:B------:R-:W-:Y:S02]  /*54a0*/  UIMAD UR4, UR4, UR8, URZ ;  /* 0x00000008040472a4 */ /* 0x000fe4000f8e023f */
[----:B--2---:R-:W-:Y:S01]  /*54b0*/  UIMAD UR5, UR7, UR8, URZ ;  /* 0x00000008070572a4 */ /* 0x004fe2000f8e023f */
[----:B------:R-:W-:Y:S11]  /*54c0*/  @P0 EXIT ;  /* 0x000000000000094d */ /* 0x000ff60003800000 */
[----:B------:R-:W1:Y:S01]  /*54d0*/  S2UR UR6, SR_CTAID.Z ;  /* 0x00000000000679c3 */ /* 0x000e620000002700 */
[----:B0-----:R-:W-:Y:S01]  /*54e0*/  SHF.R.S32.HI R11, RZ, 0x1f, R70 ;  /* 0x0000001fff0b7819 */ /* 0x001fe20000011446 */
[----:B------:R-:W-:Y:S02]  /*54f0*/  USHF.R.S32.HI UR8, URZ, 0x1f, UR5 ;  /* 0x0000001f3f087899 */ /* 0x000fe40008011405 */
[----:B------:R-:W-:Y:S01]  /*5500*/  USHF.R.S32.HI UR9, URZ, 0x1f, UR4 ;  /* 0x0000001f3f097899 */ /* 0x000fe20008011404 */
[----:B------:R-:W-:-:S04]  /*5510*/  LEA.HI R11, R11, R70, RZ, 0x3 ;  /* 0x000000460b0b7211 */ /* 0x000fc800078f18ff */
[----:B------:R-:W-:-:S04]  /*5520*/  SHF.R.S32.HI R11, RZ, 0x3, R11 ;  /* 0x00000003ff0b7819 */ /* 0x000fc8000001140b */
[C---:B------:R-:W-:Y:S01]  /*5530*/  IADD3 R14, R11.reuse, 0x4, RZ ;  /* 0x000000040b0e7810 */ /* 0x040fe20007ffe0ff */
[C---:B------:R-:W-:Y:S01]  /*5540*/  VIADD R15, R11.reuse, 0x8 ;  /* 0x000000080b0f7836 */ /* 0x040fe20000000000 */
[C---:B------:R-:W-:Y:S01]  /*5550*/  IADD3 R27, R11.reuse, 0xc, RZ ;  /* 0x0000000c0b1b7810 */ /* 0x040fe20007ffe0ff */
[C---:B------:R-:W-:Y:S01]  /*5560*/  VIADD R55, R11.reuse, 0x18 ;  /* 0x000000180b377836 */ /* 0x040fe20000000000 */
[----:B------:R-:W-:Y:S01]  /*5570*/  IADD3 R57, R11, 0x24, RZ ;  /* 0x000000240b397810 */ /* 0x000fe20007ffe0ff */
[----:B-1----:R-:W-:-:S04]  /*5580*/  UIMAD UR6, UR6, 0xc0, URZ ;  /* 0x000000c0060678a4 */ /* 0x002fc8000f8e023f */
[----:B------:R-:W-:Y:S02]  /*5590*/  USHF.R.S32.HI UR7, URZ, 0x1f, UR6 ;  /* 0x0000001f3f077899 */ /* 0x000fe40008011406 */
[----:B------:R-:W-:-:S04]  /*55a0*/  UIADD3 UR6, UP0, UP1, UR4, UR5, UR6 ;  /* 0x0000000504067290 */ /* 0x000fc8000f91e006 */
[----:B------:R-:W-:Y:S02]  /*55b0*/  UIADD3.X UR7, UR9, UR8, UR7, UP0, UP1 ;  /* 0x0000000809077290 */ /* 0x000fe400087e2407 */
[C---:B------:R-:W-:Y:S01]  /*55c0*/  IADD3 R13, P0, R11.reuse, UR6, RZ ;  /* 0x000000060b0d7c10 */ /* 0x040fe2000ff1e0ff */
[----:B------:R-:W-:Y:S01]  /*55d0*/  ULDC.64 UR8, c[0x0][0x220] ;  /* 0x0000880000087ab9 */ /* 0x000fe20000000a00 */
[C---:B------:R-:W-:Y:S02]  /*55e0*/  IADD3 R39, P1, R14.reuse, UR6, RZ ;  /* 0x000000060e277c10 */ /* 0x040fe4000ff3e0ff */
[----:B------:R-:W-:Y:S02]  /*55f0*/  LEA.HI.X.SX32 R50, R11, UR7, 0x1, P0 ;  /* 0x000000070b327c11 */ /* 0x000fe400080f0eff */
[----:B------:R-:W-:Y:S02]  /*5600*/  LEA R12, P0, R13, UR8, 0x2 ;  /* 0x000000080d0c7c11 */ /* 0x000fe4000f8010ff */
[----:B------:R-:W-:-:S02]  /*5610*/  LEA.HI.X.SX32 R14, R14, UR7, 0x1, P1 ;  /* 0x000000070e0e7c11 */ /* 0x000fc400088f0eff */
[----:B------:R-:W-:Y:S02]  /*5620*/  LEA.HI.X R13, R13, UR9, R50, 0x2, P0 ;  /* 0x000000090d0d7c11 */ /* 0x000fe400080f1432 */
[----:B------:R-:W-:Y:S02]  /*5630*/  LEA R50, P0, R39, UR8, 0x2 ;  /* 0x0000000827327c11 */ /* 0x000fe4000f8010ff */
[----:B------:R-:W-:Y:S01]  /*5640*/  IADD3 R41, P1, R15, UR6, RZ ;  /* 0x000000060f297c10 */ /* 0x000fe2000ff3e0ff */
[----:B------:R0:W-:Y:S01]  /*5650*/  STG.E desc[UR36][R12.64], R69 ;  /* 0x000000450c007986 */ /* 0x0001e2000c101924 */
[----:B------:R-:W-:Y:S02]  /*5660*/  LEA.HI.X R51, R39, UR9, R14, 0x2, P0 ;  /* 0x0000000927337c11 */ /* 0x000fe400080f140e */
[----:B------:R-:W-:Y:S02]  /*5670*/  LEA.HI.X.SX32 R52, R15, UR7, 0x1, P1 ;  /* 0x000000070f347c11 */ /* 0x000fe400088f0eff */
[----:B------:R-:W-:Y:S01]  /*5680*/  LEA R14, P0, R41, UR8, 0x2 ;  /* 0x00000008290e7c11 */ /* 0x000fe2000f8010ff */
[----:B------:R1:W-:Y:S01]  /*5690*/  STG.E desc[UR36][R50.64], R67 ;  /* 0x0000004332007986 */ /* 0x0003e2000c101924 */
[----:B------:R-:W-:-:S02]  /*56a0*/  IADD3 R39, P1, R27, UR6, RZ ;  /* 0x000000061b277c10 */ /* 0x000fc4000ff3e0ff */
[----:B------:R-:W-:Y:S02]  /*56b0*/  LEA.HI.X R15, R41, UR9, R52, 0x2, P0 ;  /* 0x00000009290f7c11 */ /* 0x000fe400080f1434 */
[----:B------:R-:W-:Y:S01]  /*56c0*/  LEA.HI.X.SX32 R52, R27, UR7, 0x1, P1 ;  /* 0x000000071b347c11 */ /* 0x000fe200088f0eff */
[----:B------:R-:W-:Y:S01]  /*56d0*/  VIADD R27, R11, 0x10 ;  /* 0x000000100b1b7836 */ /* 0x000fe20000000000 */
[----:B0-----:R-:W-:Y:S01]  /*56e0*/  LEA R12, P0, R39, UR8, 0x2 ;  /* 0x00000008270c7c11 */ /* 0x001fe2000f8010ff */
[----:B------:R0:W-:Y:S01]  /*56f0*/  STG.E desc[UR36][R14.64], R66 ;  /* 0x000000420e007986 */ /* 0x0001e2000c101924 */
[----:B------:R-:W-:Y:S02]  /*5700*/  IADD3 R41, R11, 0x14, RZ ;  /* 0x000000140b297810 */ /* 0x000fe40007ffe0ff */
[----:B------:R-:W-:Y:S02]  /*5710*/  LEA.HI.X R13, R39, UR9, R52, 0x2, P0 ;  /* 0x00000009270d7c11 */ /* 0x000fe400080f1434 */
[----:B------:R-:W-:-:S02]  /*5720*/  IADD3 R53, P0, R27, UR6, RZ ;  /* 0x000000061b357c10 */ /* 0x000fc4000ff1e0ff */
[----:B------:R-:W-:Y:S01]  /*5730*/  IADD3 R39, P2, R55, UR6, RZ ;  /* 0x0000000637277c10 */ /* 0x000fe2000ff5e0ff */
[----:B------:R-:W-:Y:S01]  /*5740*/  STG.E desc[UR36][R12.64], R63 ;  /* 0x0000003f0c007986 */ /* 0x000fe2000c101924 */
[----:B------:R-:W-:Y:S02]  /*5750*/  LEA.HI.X.SX32 R56, R27, UR7, 0x1, P0 ;  /* 0x000000071b387c11 */ /* 0x000fe400080f0eff */
[----:B------:R-:W-:Y:S02]  /*5760*/  LEA R52, P0, R53, UR8, 0x2 ;  /* 0x0000000835347c11 */ /* 0x000fe4000f8010ff */
[----:B------:R-:W-:Y:S02]  /*5770*/  IADD3 R27, P1, R41, UR6, RZ ;  /* 0x00000006291b7c10 */ /* 0x000fe4000ff3e0ff */
[----:B------:R-:W-:Y:S02]  /*5780*/  LEA.HI.X R53, R53, UR9, R56, 0x2, P0 ;  /* 0x0000000935357c11 */ /* 0x000fe400080f1438 */
[----:B------:R-:W-:-:S02]  /*5790*/  LEA.HI.X.SX32 R58, R41, UR7, 0x1, P1 ;  /* 0x00000007293a7c11 */ /* 0x000fc400088f0eff */
[----:B------:R-:W-:Y:S01]  /*57a0*/  LEA.HI.X.SX32 R56, R55, UR7, 0x1, P2 ;  /* 0x0000000737387c11 */ /* 0x000fe200090f0eff */
[----:B------:R2:W-:Y:S01]  /*57b0*/  STG.E desc[UR36][R52.64], R0 ;  /* 0x0000000034007986 */ /* 0x0005e2000c101924 */
[----:B-1----:R-:W-:Y:S02]  /*57c0*/  LEA R50, P0, R27, UR8, 0x2 ;  /* 0x000000081b327c11 */ /* 0x002fe4000f8010ff */
[----:B0-----:R-:W-:Y:S02]  /*57d0*/  LEA R14, P1, R39, UR8, 0x2 ;  /* 0x00000008270e7c11 */ /* 0x001fe4000f8210ff */
[----:B------:R-:W-:Y:S02]  /*57e0*/  IADD3 R55, R11, 0x1c, RZ ;  /* 0x0000001c0b377810 */ /* 0x000fe40007ffe0ff */
[----:B------:R-:W-:Y:S02]  /*57f0*/  LEA.HI.X R51, R27, UR9, R58, 0x2, P0 ;  /* 0x000000091b337c11 */ /* 0x000fe400080f143a */
[----:B------:R-:W-:Y:S01]  /*5800*/  LEA.HI.X R15, R39, UR9, R56, 0x2, P1 ;  /* 0x00000009270f7c11 */ /* 0x000fe200088f1438 */
[----:B------:R-:W-:Y:S01]  /*5810*/  VIADD R56, R11, 0x20 ;  /* 0x000000200b387836 */ /* 0x000fe20000000000 */
[----:B------:R-:W-:Y:S01]  /*5820*/  IADD3 R27, P0, R55, UR6, RZ ;  /* 0x00000006371b7c10 */ /* 0x000fe2000ff1e0ff */
[----:B--2---:R-:W-:Y:S01]  /*5830*/  VIADD R0, R11, 0x28 ;  /* 0x000000280b007836 */ /* 0x004fe20000000000 */
[----:B------:R-:W-:Y:S01]  /*5840*/  IADD3 R41, P2, R57, UR6, RZ ;  /* 0x0000000639297c10 */ /* 0x000fe2000ff5e0ff */
[----:B------:R0:W-:Y:S01]  /*5850*/  STG.E desc[UR36][R50.64], R2 ;  /* 0x0000000232007986 */ /* 0x0001e2000c101924 */
[----:B------:R-:W-:-:S02]  /*5860*/  LEA.HI.X.SX32 R66, R55, UR7, 0x1, P0 ;  /* 0x0000000737427c11 */ /* 0x000fc400080f0eff */
[----:B------:R-:W-:Y:S01]  /*5870*/  LEA.HI.X.SX32 R60, R57, UR7, 0x1, P2 ;  /* 0x00000007393c7c11 */ /* 0x000fe200090f0eff */
[----:B------:R-:W-:Y:S01]  /*5880*/  STG.E desc[UR36][R14.64], R4 ;  /* 0x000000040e007986 */ /* 0x000fe2000c101924 */
[C---:B------:R-:W-:Y:S02]  /*5890*/  IADD3 R39, P1, R56.reuse, UR6, RZ ;  /* 0x0000000638277c10 */ /* 0x040fe4000ff3e0ff */
[----:B------:R-:W-:Y:S02]  /*58a0*/  LEA R58, P0, R27, UR8, 0x2 ;  /* 0x000000081b3a7c11 */ /* 0x000fe4000f8010ff */
[----:B------:R-:W-:Y:S02]  /*58b0*/  LEA R12, P2, R41, UR8, 0x2 ;  /* 0x00000008290c7c11 */ /* 0x000fe4000f8410ff */
[----:B------:R-:W-:Y:S02]  /*58c0*/  LEA.HI.X.SX32 R62, R56, UR7, 0x1, P1 ;  /* 0x00000007383e7c11 */ /* 0x000fe400088f0eff */
[----:B------:R-:W-:-:S02]  /*58d0*/  LEA.HI.X R59, R27, UR9, R66, 0x2, P0 ;  /* 0x000000091b3b7c11 */ /* 0x000fc400080f1442 */
[----:B------:R-:W-:Y:S02]  /*58e0*/  LEA.HI.X R13, R41, UR9, R60, 0x2, P2 ;  /* 0x00000009290d7c11 */ /* 0x000fe400090f143c */
[----:B------:R-:W-:Y:S01]  /*58f0*/  LEA R56, P1, R39, UR8, 0x2 ;  /* 0x0000000827387c11 */ /* 0x000fe2000f8210ff */
[----:B------:R1:W-:Y:S01]  /*5900*/  STG.E desc[UR36][R58.64], R6 ;  /* 0x000000063a007986 */ /* 0x0003e2000c101924 */
[C---:B------:R-:W-:Y:S02]  /*5910*/  IADD3 R41, P0, R0.reuse, UR6, RZ ;  /* 0x0000000600297c10 */ /* 0x040fe4000ff1e0ff */
[----:B------:R-:W-:Y:S02]  /*5920*/  IADD3 R27, R11, 0x2c, RZ ;  /* 0x0000002c0b1b7810 */ /* 0x000fe40007ffe0ff */
[----:B------:R-:W-:Y:S01]  /*5930*/  LEA.HI.X R57, R39, UR9, R62, 0x2, P1 ;  /* 0x0000000927397c11 */ /* 0x000fe200088f143e */
[----:B------:R-:W-:Y:S01]  /*5940*/  VIADD R39, R11, 0x30 ;  /* 0x000000300b277836 */ /* 0x000fe20000000000 */
[----:B0-----:R-:W-:-:S02]  /*5950*/  LEA.HI.X.SX32 R50, R0, UR7, 0x1, P0 ;  /* 0x0000000700327c11 */ /* 0x001fc400080f0eff */
[----:B------:R-:W-:Y:S01]  /*5960*/  LEA R52, P0, R41, UR8, 0x2 ;  /* 0x0000000829347c11 */ /* 0x000fe2000f8010ff */
[----:B------:R0:W-:Y:S01]  /*5970*/  STG.E desc[UR36][R56.64], R8 ;  /* 0x0000000838007986 */ /* 0x0001e2000c101924 */
[----:B------:R-:W-:Y:S01]  /*5980*/  IADD3 R0, P1, R27, UR6, RZ ;  /* 0x000000061b007c10 */ /* 0x000fe2000ff3e0ff */
[----:B-1----:R-:W-:Y:S01]  /*5990*/  VIADD R6, R11, 0x40 ;  /* 0x000000400b067836 */ /* 0x002fe20000000000 */
[----:B------:R-:W-:Y:S01]  /*59a0*/  LEA.HI.X R53, R41, UR9, R50, 0x2, P0 ;  /* 0x0000000929357c11 */ /* 0x000fe200080f1432 */
[----:B------:R1:W-:Y:S01]  /*59b0*/  STG.E desc[UR36][R12.64], R10 ;  /* 0x0000000a0c007986 */ /* 0x0003e2000c101924 */
[----:B------:R-:W-:Y:S02]  /*59c0*/  IADD3 R2, P2, R39, UR6, RZ ;  /* 0x0000000627027c10 */ /* 0x000fe4000ff5e0ff */
[----:B------:R-:W-:Y:S01]  /*59d0*/  LEA.HI.X.SX32 R27, R27, UR7, 0x1, P1 ;  /* 0x000000071b1b7c11 */ /* 0x000fe200088f0eff */
[----:B------:R-:W-:Y:S01]  /*59e0*/  STG.E desc[UR36][R52.64], R16 ;  /* 0x0000001034007986 */ /* 0x000fe2000c101924 */
[----:B------:R-:W-:-:S02]  /*59f0*/  LEA R50, P0, R0, UR8, 0x2 ;  /* 0x0000000800327c11 */ /* 0x000fc4000f8010ff */
[----:B------:R-:W-:Y:S01]  /*5a00*/  LEA.HI.X.SX32 R39, R39, UR7, 0x1, P2 ;  /* 0x0000000727277c11 */ /* 0x000fe200090f0eff */
[C---:B0-----:R-:W-:Y:S01]  /*5a10*/  VIADD R8, R11.reuse, 0x48 ;  /* 0x000000480b087836 */ /* 0x041fe20000000000 */
[----:B------:R-:W-:Y:S02]  /*5a20*/  LEA R14, P1, R2, UR8, 0x2 ;  /* 0x00000008020e7c11 */ /* 0x000fe4000f8210ff */
[----:B------:R-:W-:Y:S02]  /*5a30*/  LEA.HI.X R51, R0, UR9, R27, 0x2, P0 ;  /* 0x0000000900337c11 */ /* 0x000fe400080f141b */
[C---:B------:R-:W-:Y:S02]  /*5a40*/  IADD3 R27, R11.reuse, 0x34, RZ ;  /* 0x000000340b1b7810 */ /* 0x040fe40007ffe0ff */
[C---:B------:R-:W-:Y:S01]  /*5a50*/  IADD3 R41, R11.reuse, 0x3c, RZ ;  /* 0x0000003c0b297810 */ /* 0x040fe20007ffe0ff */
[----:B------:R0:W-:Y:S01]  /*5a60*/  STG.E desc[UR36][R50.64], R18 ;  /* 0x0000001232007986 */ /* 0x0001e2000c101924 */
[----:B------:R-:W-:Y:S01]  /*5a70*/  LEA.HI.X R15, R2, UR9, R39, 0x2, P1 ;  /* 0x00000009020f7c11 */ /* 0x000fe200088f1427 */
[----:B------:R-:W-:Y:S01]  /*5a80*/  VIADD R39, R11, 0x38 ;  /* 0x000000380b277836 */ /* 0x000fe20000000000 */
[----:B------:R-:W-:-:S02]  /*5a90*/  IADD3 R0, P0, R27, UR6, RZ ;  /* 0x000000061b007c10 */ /* 0x000fc4000ff1e0ff */
[----:B------:R-:W-:Y:S01]  /*5aa0*/  IADD3 R4, P2, R41, UR6, RZ ;  /* 0x0000000629047c10 */ /* 0x000fe2000ff5e0ff */
[----:B------:R2:W-:Y:S01]  /*5ab0*/  STG.E desc[UR36][R14.64], R20 ;  /* 0x000000140e007986 */ /* 0x0005e2000c101924 */
[----:B------:R-:W-:Y:S02]  /*5ac0*/  LEA.HI.X.SX32 R27, R27, UR7, 0x1, P0 ;  /* 0x000000071b1b7c11 */ /* 0x000fe400080f0eff */
[----:B------:R-:W-:Y:S02]  /*5ad0*/  IADD3 R2, P1, R39, UR6, RZ ;  /* 0x0000000627027c10 */ /* 0x000fe4000ff3e0ff */
[----:B------:R-:W-:Y:S02]  /*5ae0*/  LEA.HI.X.SX32 R41, R41, UR7, 0x1, P2 ;  /* 0x0000000729297c11 */ /* 0x000fe400090f0eff */
[----:B------:R-:W-:Y:S02]  /*5af0*/  LEA R62, P0, R0, UR8, 0x2 ;  /* 0x00000008003e7c11 */ /* 0x000fe4000f8010ff */
[----:B------:R-:W-:-:S02]  /*5b00*/  LEA R58, P2, R4, UR8, 0x2 ;  /* 0x00000008043a7c11 */ /* 0x000fc4000f8410ff */
[----:B------:R-:W-:Y:S02]  /*5b10*/  LEA.HI.X.SX32 R39, R39, UR7, 0x1, P1 ;  /* 0x0000000727277c11 */ /* 0x000fe400088f0eff */
[----:B------:R-:W-:Y:S02]  /*5b20*/  LEA.HI.X R63, R0, UR9, R27, 0x2, P0 ;  /* 0x00000009003f7c11 */ /* 0x000fe400080f141b */
[----:B------:R-:W-:Y:S02]  /*5b30*/  LEA R60, P1, R2, UR8, 0x2 ;  /* 0x00000008023c7c11 */ /* 0x000fe4000f8210ff */
[----:B------:R-:W-:Y:S01]  /*5b40*/  LEA.HI.X R59, R4, UR9, R41, 0x2, P2 ;  /* 0x00000009043b7c11 */ /* 0x000fe200090f1429 */
[----:B------:R3:W-:Y:S01]  /*5b50*/  STG.E desc[UR36][R62.64], R22 ;  /* 0x000000163e007986 */ /* 0x0007e2000c101924 */
[----:B-1----:R-:W-:Y:S02]  /*5b60*/  IADD3 R10, P0, R6, UR6, RZ ;  /* 0x00000006060a7c10 */ /* 0x002fe4000ff1e0ff */
[----:B------:R-:W-:-:S02]  /*5b70*/  IADD3 R4, R11, 0x44, RZ ;  /* 0x000000440b047810 */ /* 0x000fc40007ffe0ff */
[----:B------:R-:W-:Y:S02]  /*5b80*/  LEA.HI.X R61, R2, UR9, R39, 0x2, P1 ;  /* 0x00000009023d7c11 */ /* 0x000fe400088f1427 */
[----:B------:R-:W-:Y:S02]  /*5b90*/  LEA.HI.X.SX32 R13, R6, UR7, 0x1, P0 ;  /* 0x00000007060d7c11 */ /* 0x000fe400080f0eff */
[----:B------:R-:W-:Y:S01]  /*5ba0*/  LEA R66, P0, R10, UR8, 0x2 ;  /* 0x000000080a427c11 */ /* 0x000fe2000f8010ff */
[----:B------:R1:W-:Y:S01]  /*5bb0*/  STG.E desc[UR36][R60.64], R24 ;  /* 0x000000183c007986 */ /* 0x0003e2000c101924 */
[----:B------:R-:W-:Y:S02]  /*5bc0*/  IADD3 R0, P1, R4, UR6, RZ ;  /* 0x0000000604007c10 */ /* 0x000fe4000ff3e0ff */
[----:B------:R-:W-:Y:S01]  /*5bd0*/  IADD3 R2, P2, R8, UR6, RZ ;  /* 0x0000000608027c10 */ /* 0x000fe2000ff5e0ff */
[----:B------:R4:W-:Y:S01]  /*5be0*/  STG.E desc[UR36][R58.64], R26 ;  /* 0x0000001a3a007986 */ /* 0x0009e2000c101924 */
[----:B------:R-:W-:-:S02]  /*5bf0*/  LEA.HI.X R67, R10, UR9, R13, 0x2, P0 ;  /* 0x000000090a437c11 */ /* 0x000fc400080f140d */
[----:B------:R-:W-:Y:S02]  /*5c00*/  LEA.HI.X.SX32 R27, R4, UR7, 0x1, P1 ;  /* 0x00000007041b7c11 */ /* 0x000fe400088f0eff */
[----:B------:R-:W-:Y:S01]  /*5c10*/  LEA.HI.X.SX32 R13, R8, UR7, 0x1, P2 ;  /* 0x00000007080d7c11 */ /* 0x000fe200090f0eff */
[C---:B------:R-:W-:Y:S01]  /*5c20*/  VIADD R8, R11.reuse, 0x50 ;  /* 0x000000500b087836 */ /* 0x040fe20000000000 */
[----:B------:R-:W-:Y:S01]  /*5c30*/  LEA R56, P0, R0, UR8, 0x2 ;  /* 0x0000000800387c11 */ /* 0x000fe2000f8010ff */
[----:B------:R5:W-:Y:S01]  /*5c40*/  STG.E desc[UR36][R66.64], R28 ;  /* 0x0000001c42007986 */ /* 0x000be2000c101924 */
[----:B------:R-:W-:Y:S02]  /*5c50*/  LEA R12, P1, R2, UR8, 0x2 ;  /* 0x00000008020c7c11 */ /* 0x000fe4000f8210ff */
[C---:B------:R-:W-:Y:S02]  /*5c60*/  IADD3 R6, R11.reuse, 0x4c, RZ ;  /* 0x0000004c0b067810 */ /* 0x040fe40007ffe0ff */
[----:B------:R-:W-:-:S02]  /*5c70*/  IADD3 R10, R11, 0x54, RZ ;  /* 0x000000540b0a7810 */ /* 0x000fc40007ffe0ff */
[----:B------:R-:W-:Y:S02]  /*5c80*/  LEA.HI.X R57, R0, UR9, R27, 0x2, P0 ;  /* 0x0000000900397c11 */ /* 0x000fe400080f141b */
[----:B------:R-:W-:Y:S02]  /*5c90*/  LEA.HI.X R13, R2, UR9, R13, 0x2, P1 ;  /* 0x00000009020d7c11 */ /* 0x000fe400088f140d */
[----:B------:R-:W-:Y:S01]  /*5ca0*/  IADD3 R2, P0, R6, UR6, RZ ;  /* 0x0000000606027c10 */ /* 0x000fe2000ff1e0ff */
[----:B------:R5:W-:Y:S01]  /*5cb0*/  STG.E desc[UR36][R56.64], R30 ;  /* 0x0000001e38007986 */ /* 0x000be2000c101924 */
[----:B------:R-:W-:Y:S02]  /*5cc0*/  IADD3 R4, P2, R10, UR6, RZ ;  /* 0x000000060a047c10 */ /* 0x000fe4000ff5e0ff */
[----:B------:R-:W-:Y:S01]  /*5cd0*/  LEA.HI.X.SX32 R41, R6, UR7, 0x1, P0 ;  /* 0x0000000706297c11 */ /* 0x000fe200080f0eff */
[----:B------:R-:W-:Y:S01]  /*5ce0*/  VIADD R6, R11, 0x58 ;  /* 0x000000580b067836 */ /* 0x000fe20000000000 */
[----:B------:R-:W-:Y:S01]  /*5cf0*/  IADD3 R0, P1, R8, UR6, RZ ;  /* 0x0000000608007c10 */ /* 0x000fe2000ff3e0ff */
[----:B------:R5:W-:Y:S01]  /*5d00*/  STG.E desc[UR36][R12.64], R32 ;  /* 0x000000200c007986 */ /* 0x000be2000c101924 */
[----:B------:R-:W-:-:S02]  /*5d10*/  LEA.HI.X.SX32 R27, R10, UR7, 0x1, P2 ;  /* 0x000000070a1b7c11 */ /* 0x000fc400090f0eff */
[----:B------:R-:W-:Y:S02]  /*5d20*/  LEA R70, P0, R2, UR8, 0x2 ;  /* 0x0000000802467c11 */ /* 0x000fe4000f8010ff */
[----:B0-----:R-:W-:Y:S02]  /*5d30*/  LEA R50, P2, R4, UR8, 0x2 ;  /* 0x0000000804327c11 */ /* 0x001fe4000f8410ff */
[----:B------:R-:W-:Y:S01]  /*5d40*/  LEA.HI.X.SX32 R39, R8, UR7, 0x1, P1 ;  /* 0x0000000708277c11 */ /* 0x000fe200088f0eff */
[----:B------:R-:W-:Y:S01]  /*5d50*/  VIADD R8, R11, 0x60 ;  /* 0x000000600b087836 */ /* 0x000fe20000000000 */
[----:B------:R-:W-:Y:S02]  /*5d60*/  LEA.HI.X R71, R2, UR9, R41, 0x2, P0 ;  /* 0x0000000902477c11 */ /* 0x000fe400080f1429 */
[----:B------:R-:W-:Y:S02]  /*5d70*/  LEA R52, P1, R0, UR8, 0x2 ;  /* 0x0000000800347c11 */ /* 0x000fe4000f8210ff */
[----:B------:R-:W-:Y:S01]  /*5d80*/  LEA.HI.X R51, R4, UR9, R27, 0x2, P2 ;  /* 0x0000000904337c11 */ /* 0x000fe200090f141b */
[----:B------:R0:W-:Y:S01]  /*5d90*/  STG.E desc[UR36][R70.64], R34 ;  /* 0x0000002246007986 */ /* 0x0001e2000c101924 */
[----:B------:R-:W-:-:S02]  /*5da0*/  IADD3 R10, P0, R6, UR6, RZ ;  /* 0x00000006060a7c10 */ /* 0x000fc4000ff1e0ff */
[----:B------:R-:W-:Y:S02]  /*5db0*/  IADD3 R4, R11, 0x5c, RZ ;  /* 0x0000005c0b047810 */ /* 0x000fe40007ffe0ff */
[----:B------:R-:W-:Y:S02]  /*5dc0*/  LEA.HI.X R53, R0, UR9, R39, 0x2, P1 ;  /* 0x0000000900357c11 */ /* 0x000fe400088f1427 */
[----:B--2---:R-:W-:Y:S02]  /*5dd0*/  LEA.HI.X.SX32 R15, R6, UR7, 0x1, P0 ;  /* 0x00000007060f7c11 */ /* 0x004fe400080f0eff */
        /* <DEDUP_REMOVED lines=9> */
[----:B---3--:R-:W-:Y:S01]  /*5e70*/  LEA R62, P0, R0, UR8, 0x2 ;  /* 0x00000008003e7c11 */ /* 0x008fe2000f8010ff */
[----:B------:R-:W-:Y:S01]  /*5e80*/  STG.E desc[UR36][R72.64], R40 ;  /* 0x0000002848007986 */ /* 0x000fe2000c101924 */
        /* <DEDUP_REMOVED lines=8> */
[----:B------:R-:W-:Y:S01]  /*5f10*/  IADD3 R0, P1, R8, UR6, RZ ;  /* 0x0000000608007c10 */ /* 0x000fe2000ff3e0ff */
[----:B------:R3:W-:Y:S01]  /*5f20*/  STG.E desc[UR36][R14.64], R43 ;  /* 0x0000002b0e007986 */ /* 0x0007e2000c101924 */
[----:B------:R-:W-:-:S02]  /*5f30*/  LEA.HI.X.SX32 R41, R6, UR7, 0x1, P0 ;  /* 0x0000000706297c11 */ /* 0x000fc400080f0eff */
[----:B------:R-:W-:Y:S02]  /*5f40*/  LEA.HI.X.SX32 R27, R10, UR7, 0x1, P2 ;  /* 0x000000070a1b7c11 */ /* 0x000fe400090f0eff */
[----:B-1----:R-:W-:Y:S02]  /*5f50*/  LEA R60, P0, R2, UR8, 0x2 ;  /* 0x00000008023c7c11 */ /* 0x002fe4000f8010ff */
[----:B----4-:R-:W-:Y:S02]  /*5f60*/  LEA R26, P2, R4, UR8, 0x2 ;  /* 0x00000008041a7c11 */ /* 0x010fe4000f8410ff */
[----:B------:R-:W-:Y:S02]  /*5f70*/  IADD3 R6, R11, 0x70, RZ ;  /* 0x000000700b067810 */ /* 0x000fe40007ffe0ff */
[----:B------:R-:W-:Y:S02]  /*5f80*/  LEA.HI.X.SX32 R39, R8, UR7, 0x1, P1 ;  /* 0x0000000708277c11 */ /* 0x000fe400088f0eff */
[----:B------:R-:W-:-:S02]  /*5f90*/  LEA R58, P1, R0, UR8, 0x2 ;  /* 0x00000008003a7c11 */ /* 0x000fc4000f8210ff */
[----:B------:R-:W-:Y:S02]  /*5fa0*/  LEA.HI.X R61, R2, UR9, R41, 0x2, P0 ;  /* 0x00000009023d7c11 */ /* 0x000fe400080f1429 */
[----:B------:R-:W-:Y:S01]  /*5fb0*/  LEA.HI.X R27, R4, UR9, R27, 0x2, P2 ;  /* 0x00000009041b7c11 */ /* 0x000fe200090f141b */
[C---:B------:R-:W-:Y:S01]  /*5fc0*/  VIADD R4, R11.reuse, 0x74 ;  /* 0x000000740b047836 */ /* 0x040fe20000000000 */
[----:B------:R-:W-:Y:S01]  /*5fd0*/  IADD3 R10, P0, R6, UR6, RZ ;  /* 0x00000006060a7c10 */ /* 0x000fe2000ff1e0ff */
[----:B------:R1:W-:Y:S01]  /*5fe0*/  STG.E desc[UR36][R60.64], R44 ;  /* 0x0000002c3c007986 */ /* 0x0003e2000c101924 */
[----:B------:R-:W-:Y:S02]  /*5ff0*/  LEA.HI.X R59, R0, UR9, R39, 0x2, P1 ;  /* 0x00000009003b7c11 */ /* 0x000fe400088f1427 */
[----:B------:R-:W-:Y:S02]  /*6000*/  LEA.HI.X.SX32 R39, R6, UR7, 0x1, P0 ;  /* 0x0000000706277c11 */ /* 0x000fe400080f0eff */
[----:B-----5:R-:W-:Y:S01]  /*6010*/  LEA R66, P0, R10, UR8, 0x2 ;  /* 0x000000080a427c11 */ /* 0x020fe2000f8010ff */
[----:B------:R4:W-:Y:S01]  /*6020*/  STG.E desc[UR36][R58.64], R45 ;  /* 0x0000002d3a007986 */ /* 0x0009e2000c101924 */
[----:B------:R-:W-:-:S02]  /*6030*/  IADD3 R8, R11, 0x78, RZ ;  /* 0x000000780b087810 */ /* 0x000fc40007ffe0ff */
[----:B------:R-:W-:Y:S01]  /*6040*/  IADD3 R0, P1, R4, UR6, RZ ;  /* 0x0000000604007c10 */ /* 0x000fe2000ff3e0ff */
[----:B------:R5:W-:Y:S01]  /*6050*/  STG.E desc[UR36][R26.64], R46 ;  /* 0x0000002e1a007986 */ /* 0x000be2000c101924 */
[----:B------:R-:W-:Y:S02]  /*6060*/  LEA.HI.X R67, R10, UR9, R39, 0x2, P0 ;  /* 0x000000090a437c11 */ /* 0x000fe400080f1427 */
[----:B------:R-:W-:Y:S02]  /*6070*/  IADD3 R2, P2, R8, UR6, RZ ;  /* 0x0000000608027c10 */ /* 0x000fe4000ff5e0ff */
[----:B------:R-:W-:Y:S01]  /*6080*/  LEA.HI.X.SX32 R41, R4, UR7, 0x1, P1 ;  /* 0x0000000704297c11 */ /* 0x000fe200088f0eff */
[----:B------:R5:W-:Y:S01]  /*6090*/  STG.E desc[UR36][R66.64], R47 ;  /* 0x0000002f42007986 */ /* 0x000be2000c101924 */
[----:B------:R-:W-:Y:S02]  /*60a0*/  LEA R56, P0, R0, UR8, 0x2 ;  /* 0x0000000800387c11 */ /* 0x000fe4000f8010ff */
[----:B------:R-:W-:-:S02]  /*60b0*/  IADD3 R6, R11, 0x7c, RZ ;  /* 0x0000007c0b067810 */ /* 0x000fc40007ffe0ff */
[C---:B------:R-:W-:Y:S02]  /*60c0*/  IADD3 R10, R11.reuse, 0x84, RZ ;  /* 0x000000840b0a7810 */ /* 0x040fe40007ffe0ff */
[----:B------:R-:W-:Y:S01]  /*60d0*/  LEA.HI.X.SX32 R39, R8, UR7, 0x1, P2 ;  /* 0x0000000708277c11 */ /* 0x000fe200090f0eff */
[----:B------:R-:W-:Y:S01]  /*60e0*/  VIADD R8, R11, 0x80 ;  /* 0x000000800b087836 */ /* 0x000fe20000000000 */
[----:B------:R-:W-:Y:S02]  /*60f0*/  LEA R12, P1, R2, UR8, 0x2 ;  /* 0x00000008020c7c11 */ /* 0x000fe4000f8210ff */
[----:B------:R-:W-:Y:S02]  /*6100*/  LEA.HI.X R57, R0, UR9, R41, 0x2, P0 ;  /* 0x0000000900397c11 */ /* 0x000fe400080f1429 */
[----:B------:R-:W-:Y:S02]  /*6110*/  IADD3 R0, P0, R6, UR6, RZ ;  /* 0x0000000606007c10 */ /* 0x000fe4000ff1e0ff */
[----:B------:R-:W-:Y:S01]  /*6120*/  IADD3 R4, P2, R10, UR6, RZ ;  /* 0x000000060a047c10 */ /* 0x000fe2000ff5e0ff */
[----:B------:R-:W-:Y:S01]  /*6130*/  STG.E desc[UR36][R56.64], R48 ;  /* 0x0000003038007986 */ /* 0x000fe2000c101924 */
[----:B------:R-:W-:-:S02]  /*6140*/  LEA.HI.X R13, R2, UR9, R39, 0x2, P1 ;  /* 0x00000009020d7c11 */ /* 0x000fc400088f1427 */
[----:B------:R-:W-:Y:S02]  /*6150*/  LEA.HI.X.SX32 R55, R6, UR7, 0x1, P0 ;  /* 0x0000000706377c11 */ /* 0x000fe400080f0eff */
[----:B------:R-:W-:Y:S01]  /*6160*/  LEA.HI.X.SX32 R39, R10, UR7, 0x1, P2 ;  /* 0x000000070a277c11 */ /* 0x000fe200090f0eff */
[----:B------:R-:W-:Y:S01]  /*6170*/  STG.E desc[UR36][R12.64], R49 ;  /* 0x000000310c007986 */ /* 0x000fe2000c101924 */
[----:B------:R-:W-:Y:S02]  /*6180*/  IADD3 R2, P1, R8, UR6, RZ ;  /* 0x0000000608027c10 */ /* 0x000fe4000ff3e0ff */
[----:B------:R-:W-:Y:S02]  /*6190*/  LEA R76, P0, R0, UR8, 0x2 ;  /* 0x00000008004c7c11 */ /* 0x000fe4000f8010ff */
[----:B0-----:R-:W-:Y:S02]  /*61a0*/  LEA R70, P2, R4, UR8, 0x2 ;  /* 0x0000000804467c11 */ /* 0x001fe4000f8410ff */
[----:B------:R-:W-:-:S02]  /*61b0*/  IADD3 R6, R11, 0x88, RZ ;  /* 0x000000880b067810 */ /* 0x000fc40007ffe0ff */
[----:B------:R-:W-:Y:S02]  /*61c0*/  LEA.HI.X.SX32 R41, R8, UR7, 0x1, P1 ;  /* 0x0000000708297c11 */ /* 0x000fe400088f0eff */
[----:B------:R-:W-:Y:S02]  /*61d0*/  LEA.HI.X R77, R0, UR9, R55, 0x2, P0 ;  /* 0x00000009004d7c11 */ /* 0x000fe400080f1437 */
[----:B------:R-:W-:Y:S01]  /*61e0*/  LEA.HI.X R71, R4, UR9, R39, 0x2, P2 ;  /* 0x0000000904477c11 */ /* 0x000fe200090f1427 */
[C---:B------:R-:W-:Y:S01]  /*61f0*/  VIADD R4, R11.reuse, 0x8c ;  /* 0x0000008c0b047836 */ /* 0x040fe20000000000 */
[----:B------:R-:W-:Y:S01]  /*6200*/  LEA R74, P1, R2, UR8, 0x2 ;  /* 0x00000008024a7c11 */ /* 0x000fe2000f8210ff */
[----:B------:R-:W-:Y:S01]  /*6210*/  STG.E desc[UR36][R76.64], R3 ;  /* 0x000000034c007986 */ /* 0x000fe2000c101924 */
[----:B------:R-:W-:Y:S02]  /*6220*/  IADD3 R10, P0, R6, UR6, RZ ;  /* 0x00000006060a7c10 */ /* 0x000fe4000ff1e0ff */
[----:B------:R-:W-:-:S02]  /*6230*/  IADD3 R8, R11, 0x90, RZ ;  /* 0x000000900b087810 */ /* 0x000fc40007ffe0ff */
[----:B------:R-:W-:Y:S02]  /*6240*/  LEA.HI.X R75, R2, UR9, R41, 0x2, P1 ;  /* 0x00000009024b7c11 */ /* 0x000fe400088f1429 */
[----:B------:R-:W-:Y:S02]  /*6250*/  LEA.HI.X.SX32 R39, R6, UR7, 0x1, P0 ;  /* 0x0000000706277c11 */ /* 0x000fe400080f0eff */
[----:B--2---:R-:W-:Y:S01]  /*6260*/  LEA R52, P0, R10, UR8, 0x2 ;  /* 0x000000080a347c11 */ /* 0x004fe2000f8010ff */
[----:B------:R-:W-:Y:S01]  /*6270*/  STG.E desc[UR36][R74.64], R7 ;  /* 0x000000074a007986 */ /* 0x000fe2000c101924 */
[----:B------:R-:W-:Y:S02]  /*6280*/  IADD3 R0, P1, R4, UR6, RZ ;  /* 0x0000000604007c10 */ /* 0x000fe4000ff3e0ff */
[----:B------:R-:W-:Y:S01]  /*6290*/  IADD3 R2, P2, R8, UR6, RZ ;  /* 0x0000000608027c10 */ /* 0x000fe2000ff5e0ff */
[----:B------:R-:W-:Y:S01]  /*62a0*/  STG.E desc[UR36][R70.64], R25 ;  /* 0x0000001946007986 */ /* 0x000fe2000c101924 */
[----:B------:R-:W-:-:S02]  /*62b0*/  LEA.HI.X R53, R10, UR9, R39, 0x2, P0 ;  /* 0x000000090a357c11 */ /* 0x000fc400080f1427 */
[----:B------:R-:W-:Y:S02]  /*62c0*/  LEA.HI.X.SX32 R41, R4, UR7, 0x1, P1 ;  /* 0x0000000704297c11 */ /* 0x000fe400088f0eff */
[----:B------:R-:W-:Y:S01]  /*62d0*/  LEA.HI.X.SX32 R39, R8, UR7, 0x1, P2 ;  /* 0x0000000708277c11 */ /* 0x000fe200090f0eff */
[----:B------:R-:W-:Y:S01]  /*62e0*/  STG.E desc[UR36][R52.64], R19 ;  /* 0x0000001334007986 */ /* 0x000fe2000c101924 */
[----:B------:R-:W-:Y:S02]  /*62f0*/  LEA R38, P1, R2, UR8, 0x2 ;  /* 0x0000000802267c11 */ /* 0x000fe4000f8210ff */
[----:B------:R-:W-:Y:S02]  /*6300*/  LEA R50, P0, R0, UR8, 0x2 ;  /* 0x0000000800327c11 */ /* 0x000fe4000f8010ff */
[----:B------:R-:W-:Y:S01]  /*6310*/  LEA.HI.X R39, R2, UR9, R39, 0x2, P1 ;  /* 0x0000000902277c11 */ /* 0x000fe200088f1427 */
[----:B------:R-:W-:Y:S01]  /*6320*/  VIADD R2, R11, 0x98 ;  /* 0x000000980b027836 */ /* 0x000fe20000000000 */
[----:B------:R-:W-:-:S02]  /*6330*/  LEA.HI.X R51, R0, UR9, R41, 0x2, P0 ;  /* 0x0000000900337c11 */ /* 0x000fc400080f1429 */
[C---:B------:R-:W-:Y:S02]  /*6340*/  IADD3 R0, R11.reuse, 0x94, RZ ;  /* 0x000000940b007810 */ /* 0x040fe40007ffe0ff */
[----:B------:R-:W-:Y:S01]  /*6350*/  IADD3 R8, P1, R2, UR6, RZ ;  /* 0x0000000602087c10 */ /* 0x000fe2000ff3e0ff */
[----:B------:R-:W-:Y:S01]  /*6360*/  STG.E desc[UR36][R50.64], R54 ;  /* 0x0000003632007986 */ /* 0x000fe2000c101924 */
[C---:B------:R-:W-:Y:S02]  /*6370*/  IADD3 R10, P0, R0.reuse, UR6, RZ ;  /* 0x00000006000a7c10 */ /* 0x040fe4000ff1e0ff */
[----:B------:R-:W-:Y:S01]  /*6380*/  IADD3 R4, R11, 0x9c, RZ ;  /* 0x0000009c0b047810 */ /* 0x000fe20007ffe0ff */
[----:B------:R-:W-:Y:S01]  /*6390*/  STG.E desc[UR36][R38.64], R64 ;  /* 0x0000004026007986 */ /* 0x000fe2000c101924 */
[----:B------:R-:W-:Y:S02]  /*63a0*/  LEA.HI.X.SX32 R55, R0, UR7, 0x1, P0 ;  /* 0x0000000700377c11 */ /* 0x000fe400080f0eff */
[----:B------:R-:W-:-:S02]  /*63b0*/  LEA.HI.X.SX32 R41, R2, UR7, 0x1, P1 ;  /* 0x0000000702297c11 */ /* 0x000fc400088f0eff */
[----:B---3--:R-:W-:Y:S02]  /*63c0*/  LEA R62, P0, R10, UR8, 0x2 ;  /* 0x000000080a3e7c11 */ /* 0x008fe4000f8010ff */
[----:B------:R-:W-:Y:S02]  /*63d0*/  LEA R42, P1, R8, UR8, 0x2 ;  /* 0x00000008082a7c11 */ /* 0x000fe4000f8210ff */
[----:B------:R-:W-:Y:S02]  /*63e0*/  IADD3 R0, P2, R4, UR6, RZ ;  /* 0x0000000604007c10 */ /* 0x000fe4000ff5e0ff */
[----:B------:R-:W-:Y:S02]  /*63f0*/  IADD3 R6, R11, 0xa0, RZ ;  /* 0x000000a00b067810 */ /* 0x000fe40007ffe0ff */
[----:B------:R-:W-:Y:S02]  /*6400*/  LEA.HI.X R63, R10, UR9, R55, 0x2, P0 ;  /* 0x000000090a3f7c11 */ /* 0x000fe400080f1437 */
[----:B------:R-:W-:-:S02]  /*6410*/  LEA.HI.X R43, R8, UR9, R41, 0x2, P1 ;  /* 0x00000009082b7c11 */ /* 0x000fc400088f1429 */
[----:B------:R-:W-:Y:S01]  /*6420*/  LEA.HI.X.SX32 R41, R4, UR7, 0x1, P2 ;  /* 0x0000000704297c11 */ /* 0x000fe200090f0eff */
[----:B------:R-:W-:Y:S01]  /*6430*/  STG.E desc[UR36][R62.64], R9 ;  /* 0x000000093e007986 */ /* 0x000fe2000c101924 */
[----:B------:R-:W-:Y:S02]  /*6440*/  LEA R40, P0, R0, UR8, 0x2 ;  /* 0x0000000800287c11 */ /* 0x000fe4000f8010ff */
[----:B------:R-:W-:Y:S01]  /*6450*/  IADD3 R2, P3, R6, UR6, RZ ;  /* 0x0000000606027c10 */ /* 0x000fe2000ff7e0ff */
[----:B------:R-:W-:Y:S01]  /*6460*/  STG.E desc[UR36][R42.64], R5 ;  /* 0x000000052a007986 */ /* 0x000fe2000c101924 */
[----:B------:R-:W-:Y:S01]  /*6470*/  LEA.HI.X R41, R0, UR9, R41, 0x2, P0 ;  /* 0x0000000900297c11 */ /* 0x000fe200080f1429 */
[C---:B------:R-:W-:Y:S01]  /*6480*/  VIADD R0, R11.reuse, 0xa4 ;  /* 0x000000a40b007836 */ /* 0x040fe20000000000 */
[----:B------:R-:W-:Y:S01]  /*6490*/  LEA.HI.X.SX32 R15, R6, UR7, 0x1, P3 ;  /* 0x00000007060f7c11 */ /* 0x000fe200098f0eff */
[----:B------:R-:W-:Y:S01]  /*64a0*/  VIADD R6, R11, 0xb0 ;  /* 0x000000b00b067836 */ /* 0x000fe20000000000 */
[----:B------:R-:W-:Y:S01]  /*64b0*/  LEA R14, P1, R2, UR8, 0x2 ;  /* 0x00000008020e7c11 */ /* 0x000fe2000f8210ff */
[----:B------:R-:W-:Y:S01]  /*64c0*/  STG.E desc[UR36][R40.64], R21 ;  /* 0x0000001528007986 */ /* 0x000fe2000c101924 */
[----:B------:R-:W-:-:S02]  /*64d0*/  IADD3 R10, P0, R0, UR6, RZ ;  /* 0x00000006000a7c10 */ /* 0x000fc4000ff1e0ff */
[----:B------:R-:W-:Y:S02]  /*64e0*/  LEA.HI.X R15, R2, UR9, R15, 0x2, P1 ;  /* 0x00000009020f7c11 */ /* 0x000fe400088f140f */
[C---:B------:R-:W-:Y:S02]  /*64f0*/  IADD3 R2, R11.reuse, 0xa8, RZ ;  /* 0x000000a80b027810 */ /* 0x040fe40007ffe0ff */
[----:B------:R-:W-:Y:S01]  /*6500*/  IADD3 R4, R11, 0xac, RZ ;  /* 0x000000ac0b047810 */ /* 0x000fe20007ffe0ff */
[----:B------:R-:W-:Y:S01]  /*6510*/  STG.E desc[UR36][R14.64], R68 ;  /* 0x000000440e007986 */ /* 0x000fe2000c101924 */
[----:B-1----:R-:W-:Y:S02]  /*6520*/  LEA.HI.X.SX32 R61, R0, UR7, 0x1, P0 ;  /* 0x00000007003d7c11 */ /* 0x002fe400080f0eff */
[----:B------:R-:W-:Y:S02]  /*6530*/  IADD3 R8, P1, R2, UR6, RZ ;  /* 0x0000000602087c10 */ /* 0x000fe4000ff3e0ff */
[----:B------:R-:W-:-:S02]  /*6540*/  LEA R60, P0, R10, UR8, 0x2 ;  /* 0x000000080a3c7c11 */ /* 0x000fc4000f8010ff */
[----:B------:R-:W-:Y:S02]  /*6550*/  IADD3 R0, P2, R4, UR6, RZ ;  /* 0x0000000604007c10 */ /* 0x000fe4000ff5e0ff */
[----:B------:R-:W-:Y:S02]  /*6560*/  LEA.HI.X.SX32 R55, R2, UR7, 0x1, P1 ;  /* 0x0000000702377c11 */ /* 0x000fe400088f0eff */
[----:B------:R-:W-:Y:S02]  /*6570*/  LEA.HI.X R61, R10, UR9, R61, 0x2, P0 ;  /* 0x000000090a3d7c11 */ /* 0x000fe400080f143d */
[----:B----4-:R-:W-:Y:S02]  /*6580*/  LEA R58, P1, R8, UR8, 0x2 ;  /* 0x00000008083a7c11 */ /* 0x010fe4000f8210ff */
[----:B------:R-:W-:Y:S01]  /*6590*/  LEA.HI.X.SX32 R45, R4, UR7, 0x1, P2 ;  /* 0x00000007042d7c11 */ /* 0x000fe200090f0eff */
[----:B------:R-:W-:Y:S01]  /*65a0*/  STG.E desc[UR36][R60.64], R17 ;  /* 0x000000113c007986 */ /* 0x000fe2000c101924 */
[----:B------:R-:W-:-:S02]  /*65b0*/  LEA R44, P0, R0, UR8, 0x2 ;  /* 0x00000008002c7c11 */ /* 0x000fc4000f8010ff */
[----:B------:R-:W-:Y:S02]  /*65c0*/  IADD3 R2, P3, R6, UR6, RZ ;  /* 0x0000000606027c10 */ /* 0x000fe4000ff7e0ff */
[----:B------:R-:W-:Y:S02]  /*65d0*/  IADD3 R4, R11, 0xb4, RZ ;  /* 0x000000b40b047810 */ /* 0x000fe40007ffe0ff */
[----:B------:R-:W-:Y:S02]  /*65e0*/  LEA.HI.X R59, R8, UR9, R55, 0x2, P1 ;  /* 0x00000009083b7c11 */ /* 0x000fe400088f1437 */
[----:B------:R-:W-:Y:S02]  /*65f0*/  LEA.HI.X R45, R0, UR9, R45, 0x2, P0 ;  /* 0x00000009002d7c11 */ /* 0x000fe400080f142d */
[----:B-----5:R-:W-:Y:S01]  /*6600*/  LEA.HI.X.SX32 R27, R6, UR7, 0x1, P3 ;  /* 0x00000007061b7c11 */ /* 0x020fe200098f0eff */
[----:B------:R-:W-:Y:S01]  /*6610*/  STG.E desc[UR36][R58.64], R23 ;  /* 0x000000173a007986 */ /* 0x000fe2000c101924 */
[----:B------:R-:W-:-:S02]  /*6620*/  IADD3 R8, P0, R4, UR6, RZ ;  /* 0x0000000604087c10 */ /* 0x000fc4000ff1e0ff */
[----:B------:R-:W-:Y:S01]  /*6630*/  LEA R26, P1, R2, UR8, 0x2 ;  /* 0x00000008021a7c11 */ /* 0x000fe2000f8210ff */
[----:B------:R-:W-:Y:S01]  /*6640*/  STG.E desc[UR36][R44.64], R29 ;  /* 0x0000001d2c007986 */ /* 0x000fe2000c101924 */
[C---:B------:R-:W-:Y:S01]  /*6650*/  IADD3 R6, R11.reuse, 0xb8, RZ ;  /* 0x000000b80b067810 */ /* 0x040fe20007ffe0ff */
[----:B------:R-:W-:Y:S01]  /*6660*/  VIADD R11, R11, 0xbc ;  /* 0x000000bc0b0b7836 */ /* 0x000fe20000000000 */
[----:B------:R-:W-:Y:S02]  /*6670*/  LEA.HI.X.SX32 R47, R4, UR7, 0x1, P0 ;  /* 0x00000007042f7c11 */ /* 0x000fe400080f0eff */
[----:B------:R-:W-:Y:S02]  /*6680*/  LEA.HI.X R27, R2, UR9, R27, 0x2, P1 ;  /* 0x00000009021b7c11 */ /* 0x000fe400088f141b */
[----:B------:R-:W-:Y:S02]  /*6690*/  LEA R66, P0, R8, UR8, 0x2 ;  /* 0x0000000808427c11 */ /* 0x000fe4000f8010ff */
[----:B------:R-:W-:Y:S01]  /*66a0*/  IADD3 R0, P1, R6, UR6, RZ ;  /* 0x0000000606007c10 */ /* 0x000fe2000ff3e0ff */
[----:B------:R-:W-:Y:S01]  /*66b0*/  STG.E desc[UR36][R26.64], R31 ;  /* 0x0000001f1a007986 */ /* 0x000fe2000c101924 */
[----:B------:R-:W-:-:S02]  /*66c0*/  IADD3 R2, P2, R11, UR6, RZ ;  /* 0x000000060b027c10 */ /* 0x000fc4000ff5e0ff */
[----:B------:R-:W-:Y:S02]  /*66d0*/  LEA.HI.X R67, R8, UR9, R47, 0x2, P0 ;  /* 0x0000000908437c11 */ /* 0x000fe400080f142f */
[----:B------:R-:W-:Y:S02]  /*66e0*/  LEA.HI.X.SX32 R47, R6, UR7, 0x1, P1 ;  /* 0x00000007062f7c11 */ /* 0x000fe400088f0eff */
[----:B------:R-:W-:Y:S01]  /*66f0*/  LEA R46, P0, R0, UR8, 0x2 ;  /* 0x00000008002e7c11 */ /* 0x000fe2000f8010ff */
[----:B------:R-:W-:Y:S01]  /*6700*/  STG.E desc[UR36][R66.64], R33 ;  /* 0x0000002142007986 */ /* 0x000fe2000c101924 */
[----:B------:R-:W-:Y:S02]  /*6710*/  LEA.HI.X.SX32 R11, R11, UR7, 0x1, P2 ;  /* 0x000000070b0b7c11 */ /* 0x000fe400090f0eff */
[----:B------:R-:W-:Y:S02]  /*6720*/  LEA R10, P1, R2, UR8, 0x2 ;  /* 0x00000008020a7c11 */ /* 0x000fe4000f8210ff */
[----:B------:R-:W-:-:S02]  /*6730*/  LEA.HI.X R47, R0, UR9, R47, 0x2, P0 ;  /* 0x00000009002f7c11 */ /* 0x000fc400080f142f */
[----:B------:R-:W-:-:S03]  /*6740*/  LEA.HI.X R11, R2, UR9, R11, 0x2, P1 ;  /* 0x00000009020b7c11 */ /* 0x000fc600088f140b */
[----:B------:R-:W-:Y:S04]  /*6750*/  STG.E desc[UR36][R46.64], R37 ;  /* 0x000000252e007986 */ /* 0x000fe8000c101924 */
[----:B------:R-:W-:Y:S01]  /*6760*/  STG.E desc[UR36][R10.64], R35 ;  /* 0x000000230a007986 */ /* 0x000fe2000c101924 */
[----:B------:R-:W-:Y:S05]  /*6770*/  EXIT ;  /* 0x000000000000794d */ /* 0x000fea0003800000 */
.L_x_6075:
        /* <DEDUP_REMOVED lines=16> */
.L_x_6102:
        /* <DEDUP_REMOVED lines=16> */
.L_x_6113:
[----:B------:R-:W-:Y:S05]  /*6980*/  EXIT ;  /* 0x000000000000794d */ /* 0x000fea0003800000 */
.L_x_6077:
[----:B------:R-:W-:Y:S01]  /*6990*/  HFMA2.MMA R12, -RZ, RZ, 0, 9.5367431640625e-07 ;  /* 0x00000010ff0c7435 */ /* 0x000fe200000001ff */
[----:B------:R-:W-:Y:S01]  /*69a0*/  MOV R11, 0x1f ;  /* 0x0000001f000b7802 */ /* 0x000fe20000000f00 */
[----:B------:R-:W-:Y:S02]  /*69b0*/  IMAD.MOV.U32 R15, RZ, RZ, -0x1 ;  /* 0xffffffffff0f7424 */ /* 0x000fe400078e00ff */
[----:B------:R-:W-:-:S07]  /*69c0*/  IMAD.MOV.U32 R2, RZ, RZ, -0x800001 ;  /* 0xff7fffffff027424 */ /* 0x000fce00078e00ff */
[----:B------:R-:W-:Y:S05]  /*69d0*/  WARPSYNC.COLLECTIVE R15, `(.L_x_6114) ;  /* 0x000000000f087348 */ /* 0x000fea0003c00000 */
[----:B------:R0:W1:Y:S02]  /*69e0*/  SHFL.BFLY P6, R14, R13, R12, R11 ;  /* 0x0c00000c0d0e7389 */ /* 0x00006400000c000b */
[----:B01----:R-:W-:Y:S01]  /*69f0*/  ENDCOLLECTIVE ;  /* 0x000000000000791b */ /* 0x003fe20003800000 */
.L_x_6114:
[----:B------:R-:W-:Y:S01]  /*6a00*/  HFMA2.MMA R12, -RZ, RZ, 0, 4.76837158203125e-07 ;  /* 0x00000008ff0c7435 */ /* 0x000fe200000001ff */
[----:B------:R-:W-:-:S04]  /*6a10*/  FMNMX.FTZ R0, R14, -3.40282346638528859812e+38, !PT ;  /* 0xff7fffff0e007809 */ /* 0x000fc80007810000 */
[----:B------:R-:W-:-:S07]  /*6a20*/  MOV R13, R0 ;  /* 0x00000000000d7202 */ /* 0x000fce0000000f00 */
[----:B------:R-:W-:Y:S05]  /*6a30*/  WARPSYNC.COLLECTIVE R15, `(.L_x_6115) ;  /* 0x000000000f087348 */ /* 0x000fea0003c00000 */
[----:B------:R0:W1:Y:S02]  /*6a40*/  SHFL.BFLY P6, R14, R13, R12, R11 ;  /* 0x0c00000c0d0e7389 */ /* 0x00006400000c000b */
[----:B01----:R-:W-:Y:S01]  /*6a50*/  ENDCOLLECTIVE ;  /* 0x000000000000791b */ /* 0x003fe20003800000 */
.L_x_6115:
[----:B------:R-:W-:Y:S02]  /*6a60*/  MOV R12, 0x4 ;  /* 0x00000004000c7802 */ /* 0x000fe40000000f00 */
[----:B------:R-:W-:-:S05]  /*6a70*/  FMNMX.FTZ R3, R0, R14, !PT ;  /* 0x0000000e00037209 */ /* 0x000fca0007810000 */
[----:B------:R-:W-:-:S07]  /*6a80*/  IMAD.MOV.U32 R13, RZ, RZ, R3 ;  /* 0x000000ffff0d7224 */ /* 0x000fce00078e0003 */
[----:B------:R-:W-:Y:S05]  /*6a90*/  WARPSYNC.COLLECTIVE R15, `(.L_x_6116) ;  /* 0x000000000f087348 */ /* 0x000fea0003c00000 */
[----:B------:R0:W1:Y:S02]  /*6aa0*/  SHFL.BFLY P6, R14, R13, R12, R11 ;  /* 0x0c00000c0d0e7389 */ /* 0x00006400000c000b */
[----:B01----:R-:W-:Y:S01]  /*6ab0*/  ENDCOLLECTIVE ;  /* 0x000000000000791b */ /* 0x003fe20003800000 */
.L_x_6116:
[----:B------:R-:W-:Y:S01]  /*6ac0*/  IMAD.MOV.U32 R12, RZ, RZ, 0x2 ;  /* 0x00000002ff0c7424 */ /* 0x000fe200078e00ff */
[----:B------:R-:W-:-:S04]  /*6ad0*/  FMNMX.FTZ R4, R3, R14, !PT ;  /* 0x0000000e03047209 */ /* 0x000fc80007810000 */
[----:B------:R-:W-:-:S07]  /*6ae0*/  MOV R13, R4 ;  /* 0x00000004000d7202 */ /* 0x000fce0000000f00 */
[----:B------:R-:W-:Y:S05]  /*6af0*/  WARPSYNC.COLLECTIVE R15, `(.L_x_6117) ;  /* 0x000000000f087348 */ /* 0x000fea0003c00000 */
[----:B------:R0:W1:Y:S02]  /*6b00*/  SHFL.BFLY P6, R14, R13, R12, R11 ;  /* 0x0c00000c0d0e7389 */ /* 0x00006400000c000b */
[----:B01----:R-:W-:Y:S01]  /*6b10*/  ENDCOLLECTIVE ;  /* 0x000000000000791b */ /* 0x003fe20003800000 */
.L_x_6117:
[----:B------:R-:W-:Y:S01]  /*6b20*/  HFMA2.MMA R12, -RZ, RZ, 0, 5.9604644775390625e-08 ;  /* 0x00000001ff0c7435 */ /* 0x000fe200000001ff */
[----:B------:R-:W-:-:S04]  /*6b30*/  FMNMX.FTZ R5, R4, R14, !PT ;  /* 0x0000000e04057209 */ /* 0x000fc80007810000 */
[----:B------:R-:W-:-:S07]  /*6b40*/  MOV R13, R5 ;  /* 0x00000005000d7202 */ /* 0x000fce0000000f00 */
[----:B------:R-:W-:Y:S05]  /*6b50*/  WARPSYNC.COLLECTIVE R15, `(.L_x_6118) ;  /* 0x000000000f087348 */ /* 0x000fea0003c00000 */
[----:B------:R0:W1:Y:S02]  /*6b60*/  SHFL.BFLY P6, R14, R13, R12, R11 ;  /* 0x0c00000c0d0e7389 */ /* 0x00006400000c000b */
[----:B01----:R-:W-:Y:S01]  /*6b70*/  ENDCOLLECTIVE ;  /* 0x000000000000791b */ /* 0x003fe20003800000 */
.L_x_6118:
[----:B------:R-:W-:Y:S05]  /*6b80*/  BRA `(.L_x_6119) ;  /* 0xffffffa000307947 */ /* 0x000fea000383ffff */
.L_x_6104:
[----:B------:R-:W-:Y:S01]  /*6b90*/  HFMA2.MMA R12, -RZ, RZ, 0, 2.384185791015625e-07 ;  /* 0x00000004ff0c7435 */ /* 0x000fe200000001ff */
[----:B--2---:R-:W-:Y:S01]  /*6ba0*/  MOV R13, RZ ;  /* 0x000000ff000d7202 */ /* 0x004fe20000000f00 */
[----:B---3--:R-:W-:Y:S01]  /*6bb0*/  IMAD.MOV.U32 R11, RZ, RZ, 0x1f ;  /* 0x0000001fff0b7424 */ /* 0x008fe200078e00ff */
[----:B------:R-:W-:-:S08]  /*6bc0*/  MOV R15, 0xffffffff ;  /* 0xffffffff000f7802 */ /* 0x000fd00000000f00 */
[----:B01----:R-:W-:Y:S05]  /*6bd0*/  WARPSYNC.COLLECTIVE R15, `(.L_x_6120) ;  /* 0x000000000f087348 */ /* 0x003fea0003c00000 */
[----:B------:R2:W3:Y:S02]  /*6be0*/  SHFL.BFLY P6, R14, R13, R12, R11 ;  /* 0x0c00000c0d0e7389 */ /* 0x0004e400000c000b */
[----:B0123--:R-:W-:Y:S01]  /*6bf0*/  ENDCOLLECTIVE ;  /* 0x000000000000791b */ /* 0x00ffe20003800000 */
.L_x_6120:
[----:B------:R-:W-:Y:S02]  /*6c00*/  IMAD.MOV.U32 R12, RZ, RZ, 0x2 ;  /* 0x00000002ff0c7424 */ /* 0x000fe400078e00ff */
[----:B------:R-:W-:-:S05]  /*6c10*/  FADD.FTZ R74, RZ, R14 ;  /* 0x0000000eff4a7221 */ /* 0x000fca0000010000 */
[----:B------:R-:W-:-:S07]  /*6c20*/  MOV R13, R74 ;  /* 0x0000004a000d7202 */ /* 0x000fce0000000f00 */
[----:B------:R-:W-:Y:S05]  /*6c30*/  WARPSYNC.COLLECTIVE R15, `(.L_x_6121) ;  /* 0x000000000f087348 */ /* 0x000fea0003c00000 */
[----:B------:R0:W1:Y:S02]  /*6c40*/  SHFL.BFLY P6, R14, R13, R12, R11 ;  /* 0x0c00000c0d0e7389 */ /* 0x00006400000c000b */
[----:B01----:R-:W-:Y:S01]  /*6c50*/  ENDCOLLECTIVE ;  /* 0x000000000000791b */ /* 0x003fe20003800000 */
.L_x_6121:
[----:B------:R-:W-:Y:S01]  /*6c60*/  HFMA2.MMA R12, -RZ, RZ, 0, 5.9604644775390625e-08 ;  /* 0x00000001ff0c7435 */ /* 0x000fe200000001ff */
[----:B------:R-:W-:-:S05]  /*6c70*/  FADD.FTZ R74, R74, R14 ;  /* 0x0000000e4a4a7221 */ /* 0x000fca0000010000 */
[----:B------:R-:W-:-:S07]  /*6c80*/  MOV R13, R74 ;  /* 0x0000004a000d7202 */ /* 0x000fce0000000f00 */
[----:B------:R-:W-:Y:S05]  /*6c90*/  WARPSYNC.COLLECTIVE R15, `(.L_x_6122) ;  /* 0x000000000f087348 */ /* 0x000fea0003c00000 */
[----:B------:R0:W1:Y:S02]  /*6ca0*/  SHFL.BFLY P6, R14, R13, R12, R11 ;  /* 0x0c00000c0d0e7389 */ /* 0x00006400000c000b */
[----:B01----:R-:W-:Y:S01]  /*6cb0*/  ENDCOLLECTIVE ;  /* 0x000000000000791b */ /* 0x003fe20003800000 */
.L_x_6122:
[----:B------:R-:W-:Y:S01]  /*6cc0*/  HFMA2.MMA R12, -RZ, RZ, 0, 2.384185791015625e-07 ;  /* 0x00000004ff0c7435 */ /* 0x000fe200000001ff */
[----:B------:R-:W-:Y:S01]  /*6cd0*/  MOV R13, RZ ;  /* 0x000000ff000d7202 */ /* 0x000fe20000000f00 */
[----:B------:R-:W-:-:S09]  /*6ce0*/  IMAD.MOV.U32 R69, RZ, RZ, R14 ;  /* 0x000000ffff457224 */ /* 0x000fd200078e000e */
[----:B------:R-:W-:Y:S05]  /*6cf0*/  WARPSYNC.COLLECTIVE R15, `(.L_x_6123) ;  /* 0x000000000f087348 */ /* 0x000fea0003c00000 */
[----:B------:R0:W1:Y:S02]  /*6d00*/  SHFL.BFLY P6, R14, R13, R12, R11 ;  /* 0x0c00000c0d0e7389 */ /* 0x00006400000c000b */
[----:B01----:R-:W-:Y:S01]  /*6d10*/  ENDCOLLECTIVE ;  /* 0x000000000000791b */ /* 0x003fe20003800000 */
.L_x_6123:
        /* <DEDUP_REMOVED lines=8> */
.L_x_6124:
[----:B------:R-:W-:Y:S01]  /*6da0*/  HFMA2.MMA R12, -RZ, RZ, 0, 5.9604644775390625e-08 ;  /* 0x00000001ff0c7435 */ /* 0x000fe200000001ff */
[----:B------:R-:W-:-:S04]  /*6db0*/  IMAD.MOV.U32 R3, RZ, RZ, R14 ;  /* 0x000000ffff037224 */ /* 0x000fc800078e000e */
[----:B------:R-:W-:-:S05]  /*6dc0*/  FADD.FTZ R68, R0, R3 ;  /* 0x0000000300447221 */ /* 0x000fca0000010000 */
[----:B------:R-:W-:-:S07]  /*6dd0*/  MOV R13, R68 ;  /* 0x00000044000d7202 */ /* 0x000fce0000000f00 */
[----:B------:R-:W-:Y:S05]  /*6de0*/  WARPSYNC.COLLECTIVE R15, `(.L_x_6125) ;  /* 0x000000000f087348 */ /* 0x000fea0003c00000 */
[----:B------:R0:W1:Y:S02]  /*6df0*/  SHFL.BFLY P6, R14, R13, R12, R11 ;  /* 0x0c00000c0d0e7389 */ /* 0x00006400000c000b */
[----:B01----:R-:W-:Y:S01]  /*6e00*/  ENDCOLLECTIVE ;  /* 0x000000000000791b */ /* 0x003fe20003800000 */
.L_x_6125:
[----:B------:R-:W-:Y:S01]  /*6e10*/  HFMA2.MMA R12, -RZ, RZ, 0, 2.384185791015625e-07 ;  /* 0x00000004ff0c7435 */ /* 0x000fe200000001ff */
[----:B------:R-:W-:Y:S01]  /*6e20*/  MOV R13, RZ ;  /* 0x000000ff000d7202 */ /* 0x000fe20000000f00 */
[----:B------:R-:W-:-:S09]  /*6e30*/  IMAD.MOV.U32 R67, RZ, RZ, R14 ;  /* 0x000000ffff437224 */ /* 0x000fd200078e000e */
[----:B------:R-:W-:Y:S05]  /*6e40*/  WARPSYNC.COLLECTIVE R15, `(.L_x_6126) ;  /* 0x000000000f087348 */ /* 0x000fea0003c00000 */
[----:B------:R0:W1:Y:S02]  /*6e50*/  SHFL.BFLY P6, R14, R13, R12, R11 ;  /* 0x0c00000c0d0e7389 */ /* 0x00006400000c000b */
[----:B01----:R-:W-:Y:S01]  /*6e60*/  ENDCOLLECTIVE ;  /* 0x000000000000791b */ /* 0x003fe20003800000 */
.L_x_6126:
        /* <DEDUP_REMOVED lines=8> */
.L_x_6127:
[----:B------:R-:W-:Y:S01]  /*6ef0*/  HFMA2.MMA R12, -RZ, RZ, 0, 5.9604644775390625e-08 ;  /* 0x00000001ff0c7435 */ /* 0x000fe200000001ff */
[----:B------:R-:W-:-:S04]  /*6f00*/  IMAD.MOV.U32 R5, RZ, RZ, R14 ;  /* 0x000000ffff057224 */ /* 0x000fc800078e000e */
[----:B------:R-:W-:-:S05]  /*6f10*/  FADD.FTZ R66, R2, R5 ;  /* 0x0000000502427221 */ /* 0x000fca0000010000 */
[----:B------:R-:W-:-:S07]  /*6f20*/  MOV R13, R66 ;  /* 0x00000042000d7202 */ /* 0x000fce0000000f00 */
[----:B------:R-:W-:Y:S05]  /*6f30*/  WARPSYNC.COLLECTIVE R15, `(.L_x_6128) ;  /* 0x000000000f087348 */ /* 0x000fea0003c00000 */
[----:B------:R0:W1:Y:S02]  /*6f40*/  SHFL.BFLY P6, R14, R13, R12, R11 ;  /* 0x0c00000c0d0e7389 */ /* 0x00006400000c000b */
[----:B01----:R-:W-:Y:S01]  /*6f50*/  ENDCOLLECTIVE ;  /* 0x000000000000791b */ /* 0x003fe20003800000 */
.L_x_6128:
[----:B------:R-:W-:Y:S01]  /*6f60*/  HFMA2.MMA R12, -RZ, RZ, 0, 2.384185791015625e-07 ;  /* 0x00000004ff0c7435 */ /* 0x000fe200000001ff */
[----:B------:R-:W-:Y:S01]  /*6f70*/  MOV R13, RZ ;  /* 0x000000ff000d7202 */ /* 0x000fe20000000f00 */
[----:B------:R-:W-:-:S09]  /*6f80*/  IMAD.MOV.U32 R65, RZ, RZ, R14 ;  /* 0x000000ffff417224 */ /* 0x000fd200078e000e */
[----:B------:R-:W-:Y:S05]  /*6f90*/  WARPSYNC.COLLECTIVE R15, `(.L_x_6129) ;  /* 0x000000000f087348 */ /* 0x000fea0003c00000 */
[----:B------:R0:W1:Y:S02]  /*6fa0*/  SHFL.BFLY P6, R14, R13, R12, R11 ;  /* 0x0c00000c0d0e7389 */ /* 0x00006400000c000b */
[----:B01----:R-:W-:Y:S01]  /*6fb0*/  ENDCOLLECTIVE ;  /* 0x000000000000791b */ /* 0x003fe20003800000 */
.L_x_6129:
        /* <DEDUP_REMOVED lines=8> */
.L_x_6130:
[----:B------:R-:W-:Y:S01]  /*7040*/  HFMA2.MMA R12, -RZ, RZ, 0, 5.9604644775390625e-08 ;  /* 0x00000001ff0c7435 */ /* 0x000fe200000001ff */
[----:B------:R-:W-:-:S04]  /*7050*/  IMAD.MOV.U32 R7, RZ, RZ, R14 ;  /* 0x000000ffff077224 */ /* 0x000fc800078e000e */
[----:B------:R-:W-:-:S05]  /*7060*/  FADD.FTZ R64, R64, R7 ;  /* 0x0000000740407221 */ /* 0x000fca0000010000 */
[----:B------:R-:W-:-:S07]  /*7070*/  MOV R13, R64 ;  /* 0x00000040000d7202 */ /* 0x000fce0000000f00 */
[----:B------:R-:W-:Y:S05]  /*7080*/  WARPSYNC.COLLECTIVE R15, `(.L_x_6131) ;  /* 0x000000000f087348 */ /* 0x000fea0003c00000 */
[----:B------:R0:W1:Y:S02]  /*7090*/  SHFL.BFLY P6, R14, R13, R12, R11 ;  /* 0x0c00000c0d0e7389 */ /* 0x00006400000c000b */
[----:B01----:R-:W-:Y:S01]  /*70a0*/  ENDCOLLECTIVE ;  /* 0x000000000000791b */ /* 0x003fe20003800000 */
.L_x_6131:
[----:B------:R-:W-:Y:S01]  /*70b0*/  HFMA2.MMA R12, -RZ, RZ, 0, 2.384185791015625e-07 ;  /* 0x00000004ff0c7435 */ /* 0x000fe200000001ff */
[----:B------:R-:W-:Y:S01]  /*70c0*/  MOV R13, RZ ;  /* 0x000000ff000d7202 */ /* 0x000fe20000000f00 */
[----:B------:R-:W-:-:S09]  /*70d0*/  IMAD.MOV.U32 R63, RZ, RZ, R14 ;  /* 0x000000ffff3f7224 */ /* 0x000fd200078e000e */
[----:B------:R-:W-:Y:S05]  /*70e0*/  WARPSYNC.COLLECTIVE R15, `(.L_x_6132) ;  /* 0x000000000f087348 */ /* 0x000fea0003c00000 */
[----:B------:R0:W1:Y:S02]  /*70f0*/  SHFL.BFLY P6, R14, R13, R12, R11 ;  /* 0x0c00000c0d0e7389 */ /* 0x00006400000c000b */
[----:B01----:R-:W-:Y:S01]  /*7100*/  ENDCOLLECTIVE ;  /* 0x000000000000791b */ /* 0x003fe20003800000 */
.L_x_6132:
        /* <DEDUP_REMOVED lines=8> */
.L_x_6133:
[----:B------:R-:W-:Y:S01]  /*7190*/  HFMA2.MMA R12, -RZ, RZ, 0, 5.9604644775390625e-08 ;  /* 0x00000001ff0c7435 */ /* 0x000fe200000001ff */
[----:B------:R-:W-:-:S04]  /*71a0*/  IMAD.MOV.U32 R9, RZ, RZ, R14 ;  /* 0x000000ffff097224 */ /* 0x000fc800078e000e */
[----:B------:R-:W-:-:S05]  /*71b0*/  FADD.FTZ R62, R4, R9 ;  /* 0x00000009043e7221 */ /* 0x000fca0000010000 */
[----:B------:R-:W-:-:S07]  /*71c0*/  MOV R13, R62 ;  /* 0x0000003e000d7202 */ /* 0x000fce0000000f00 */
[----:B------:R-:W-:Y:S05]  /*71d0*/  WARPSYNC.COLLECTIVE R15, `(.L_x_6134) ;  /* 0x000000000f087348 */ /* 0x000fea0003c00000 */
[----:B------:R0:W1:Y:S02]  /*71e0*/  SHFL.BFLY P6, R14, R13, R12, R11 ;  /* 0x0c00000c0d0e7389 */ /* 0x00006400000c000b */
[----:B01----:R-:W-:Y:S01]  /*71f0*/  ENDCOLLECTIVE ;  /* 0x000000000000791b */ /* 0x003fe20003800000 */
.L_x_6134:
[----:B------:R-:W-:Y:S01]  /*7200*/  HFMA2.MMA R12, -RZ, RZ, 0, 2.384185791015625e-07 ;  /* 0x00000004ff0c7435 */ /* 0x000fe200000001ff */
[----:B------:R-:W-:Y:S01]  /*7210*/  MOV R13, RZ ;  /* 0x000000ff000d7202 */ /* 0x000fe20000000f00 */
[----:B------:R-:W-:-:S09]  /*7220*/  IMAD.MOV.U32 R0, RZ, RZ, R14 ;  /* 0x000000ffff007224 */ /* 0x000fd200078e000e */
[----:B------:R-:W-:Y:S05]  /*7230*/  WARPSYNC.COLLECTIVE R15, `(.L_x_6135) ;  /* 0x000000000f087348 */ /* 0x000fea0003c00000 */
[----:B------:R0:W1:Y:S02]  /*7240*/  SHFL.BFLY P6, R14, R13, R12, R11 ;  /* 0x0c00000c0d0e7389 */ /* 0x00006400000c000b */
[----:B01----:R-:W-:Y:S01]  /*7250*/  ENDCOLLECTIVE ;  /* 0x000000000000791b */ /* 0x003fe20003800000 */
.L_x_6135:
        /* <DEDUP_REMOVED lines=8> */
.L_x_6136:
[----:B------:R-:W-:Y:S01]  /*72e0*/  HFMA2.MMA R12, -RZ, RZ, 0, 5.9604644775390625e-08 ;  /* 0x00000001ff0c7435 */ /* 0x000fe200000001ff */
[----:B------:R-:W-:-:S04]  /*72f0*/  IMAD.MOV.U32 R17, RZ, RZ, R14 ;  /* 0x000000ffff117224 */ /* 0x000fc800078e000e */
[----:B------:R-:W-:-:S05]  /*7300*/  FADD.FTZ R2, R6, R17 ;  /* 0x0000001106027221 */ /* 0x000fca0000010000 */
[----:B------:R-:W-:-:S07]  /*7310*/  MOV R13, R2 ;  /* 0x00000002000d7202 */ /* 0x000fce0000000f00 */
[----:B------:R-:W-:Y:S05]  /*7320*/  WARPSYNC.COLLECTIVE R15, `(.L_x_6137) ;  /* 0x000000000f087348 */ /* 0x000fea0003c00000 */
[----:B------:R0:W1:Y:S02]  /*7330*/  SHFL.BFLY P6, R14, R13, R12, R11 ;  /* 0x0c00000c0d0e7389 */ /* 0x00006400000c000b */
[----:B01----:R-:W-:Y:S01]  /*7340*/  ENDCOLLECTIVE ;  /* 0x000000000000791b */ /* 0x003fe20003800000 */
.L_x_6137:
[----:B------:R-:W-:Y:S01]  /*7350*/  HFMA2.MMA R12, -RZ, RZ, 0, 2.384185791015625e-07 ;  /* 0x00000004ff0c7435 */ /* 0x000fe200000001ff */
[----:B------:R-:W-:Y:S01]  /*7360*/  MOV R13, RZ ;  /* 0x000000ff000d7202 */ /* 0x000fe20000000f00 */
[----:B------:R-:W-:-:S09]  /*7370*/  IMAD.MOV.U32 R3, RZ, RZ, R14 ;  /* 0x000000ffff037224 */ /* 0x000fd200078e000e */
[----:B------:R-:W-:Y:S05]  /*7380*/  WARPSYNC.COLLECTIVE R15, `(.L_x_6138) ;  /* 0x000000000f087348 */ /* 0x000fea0003c00000 */
[----:B------:R0:W1:Y:S02]  /*7390*/  SHFL.BFLY P6, R14, R13, R12, R11 ;  /* 0x0c00000c0d0e7389 */ /* 0x00006400000c000b */
[----:B01----:R-:W-:Y:S01]  /*73a0*/  ENDCOLLECTIVE ;  /* 0x000000000000791b */ /* 0x003fe20003800000 */
.L_x_6138:
        /* <DEDUP_REMOVED lines=8> */
.L_x_6139:
[----:B------:R-:W-:Y:S01]  /*7430*/  HFMA2.MMA R12, -RZ, RZ, 0, 5.9604644775390625e-08 ;  /* 0x00000001ff0c7435 */ /* 0x000fe200000001ff */
[----:B------:R-:W-:-:S04]  /*7440*/  IMAD.MOV.U32 R19, RZ, RZ, R14 ;  /* 0x000000ffff137224 */ /* 0x000fc800078e000e */
[----:B------:R-:W-:-:S05]  /*7450*/  FADD.FTZ R4, R8, R19 ;  /* 0x0000001308047221 */ /* 0x000fca0000010000 */
[----:B------:R-:W-:-:S07]  /*7460*/  MOV R13, R4 ;  /* 0x00000004000d7202 */ /* 0x000fce0000000f00 */
[----:B------:R-:W-:Y:S05]  /*7470*/  WARPSYNC.COLLECTIVE R15, `(.L_x_6140) ;  /* 0x000000000f087348 */ /* 0x000fea0003c00000 */
[----:B------:R0:W1:Y:S02]  /*7480*/  SHFL.BFLY P6, R14, R13, R12, R11 ;  /* 0x0c00000c0d0e7389 */ /* 0x00006400000c000b */
[----:B01----:R-:W-:Y:S01]  /*7490*/  ENDCOLLECTIVE ;  /* 0x000000000000791b */ /* 0x003fe20003800000 */
.L_x_6140:
[----:B------:R-:W-:Y:S01]  /*74a0*/  HFMA2.MMA R12, -RZ, RZ, 0, 2.384185791015625e-07 ;  /* 0x00000004ff0c7435 */ /* 0x000fe200000001ff */
[----:B------:R-:W-:Y:S01]  /*74b0*/  MOV R13, RZ ;  /* 0x000000ff000d7202 */ /* 0x000fe20000000f00 */
[----:B------:R-:W-:-:S09]  /*74c0*/  IMAD.MOV.U32 R5, RZ, RZ, R14 ;  /* 0x000000ffff057224 */ /* 0x000fd200078e000e */
[----:B------:R-:W-:Y:S05]  /*74d0*/  WARPSYNC.COLLECTIVE R15, `(.L_x_6141) ;  /* 0x000000000f087348 */ /* 0x000fea0003c00000 */
[----:B------:R0:W1:Y:S02]  /*74e0*/  SHFL.BFLY P6, R14, R13, R12, R11 ;  /* 0x0c00000c0d0e7389 */ /* 0x00006400000c000b */
[----:B01----:R-:W-:Y:S01]  /*74f0*/  ENDCOLLECTIVE ;  /* 0x000000000000791b */ /* 0x003fe20003800000 */
.L_x_6141:
        /* <DEDUP_REMOVED lines=8> */
.L_x_6142:
[----:B------:R-:W-:Y:S01]  /*7580*/  HFMA2.MMA R12, -RZ, RZ, 0, 5.9604644775390625e-08 ;  /* 0x00000001ff0c7435 */ /* 0x000fe200000001ff */
[----:B------:R-:W-:-:S04]  /*7590*/  IMAD.MOV.U32 R21, RZ, RZ, R14 ;  /* 0x000000ffff157224 */ /* 0x000fc800078e000e */
[----:B------:R-:W-:-:S05]  /*75a0*/  FADD.FTZ R6, R10, R21 ;  /* 0x000000150a067221 */ /* 0x000fca0000010000 */
[----:B------:R-:W-:-:S07]  /*75b0*/  MOV R13, R6 ;  /* 0x00000006000d7202 */ /* 0x000fce0000000f00 */
[----:B------:R-:W-:Y:S05]  /*75c0*/  WARPSYNC.COLLECTIVE R15, `(.L_x_6143) ;  /* 0x000000000f087348 */ /* 0x000fea0003c00000 */
[----:B------:R0:W1:Y:S02]  /*75d0*/  SHFL.BFLY P6, R14, R13, R12, R11 ;  /* 0x0c00000c0d0e7389 */ /* 0x00006400000c000b */
[----:B01----:R-:W-:Y:S01]  /*75e0*/  ENDCOLLECTIVE ;  /* 0x000000000000791b */ /* 0x003fe20003800000 */
.L_x_6143:
[----:B------:R-:W-:Y:S01]  /*75f0*/  HFMA2.MMA R12, -RZ, RZ, 0, 2.384185791015625e-07 ;  /* 0x00000004ff0c7435 */ /* 0x000fe200000001ff */
[----:B------:R-:W-:Y:S01]  /*7600*/  MOV R13, RZ ;  /* 0x000000ff000d7202 */ /* 0x000fe20000000f00 */
[----:B------:R-:W-:-:S09]  /*7610*/  IMAD.MOV.U32 R7, RZ, RZ, R14 ;  /* 0x000000ffff077224 */ /* 0x000fd200078e000e */
[----:B------:R-:W-:Y:S05]  /*7620*/  WARPSYNC.COLLECTIVE R15, `(.L_x_6144) ;  /* 0x000000000f087348 */ /* 0x000fea0003c00000 */
[----:B------:R0:W1:Y:S02]  /*7630*/  SHFL.BFLY P6, R14, R13, R12, R11 ;  /* 0x0c00000c0d0e7389 */ /* 0x00006400000c000b */
[----:B01----:R-:W-:Y:S01]  /*7640*/  ENDCOLLECTIVE ;  /* 0x000000000000791b */ /* 0x003fe20003800000 */
.L_x_6144:
        /* <DEDUP_REMOVED lines=8> */
.L_x_6145:
[----:B------:R-:W-:Y:S01]  /*76d0*/  HFMA2.MMA R12, -RZ, RZ, 0, 5.9604644775390625e-08 ;  /* 0x00000001ff0c7435 */ /* 0x000fe200000001ff */
[----:B------:R-:W-:-:S04]  /*76e0*/  IMAD.MOV.U32 R23, RZ, RZ, R14 ;  /* 0x000000ffff177224 */ /* 0x000fc800078e000e */
[----:B------:R-:W-:-:S05]  /*76f0*/  FADD.FTZ R8, R16, R23 ;  /* 0x0000001710087221 */ /* 0x000fca0000010000 */
[----:B------:R-:W-:-:S07]  /*7700*/  MOV R13, R8 ;  /* 0x00000008000d7202 */ /* 0x000fce0000000f00 */
[----:B------:R-:W-:Y:S05]  /*7710*/  WARPSYNC.COLLECTIVE R15, `(.L_x_6146) ;  /* 0x000000000f087348 */ /* 0x000fea0003c00000 */
[----:B------:R0:W1:Y:S02]  /*7720*/  SHFL.BFLY P6, R14, R13, R12, R11 ;  /* 0x0c00000c0d0e7389 */ /* 0x00006400000c000b */
[----:B01----:R-:W-:Y:S01]  /*7730*/  ENDCOLLECTIVE ;  /* 0x000000000000791b */ /* 0x003fe20003800000 */
.L_x_6146:
[----:B------:R-:W-:Y:S01]  /*7740*/  HFMA2.MMA R12, -RZ, RZ, 0, 2.384185791015625e-07 ;  /* 0x00000004ff0c7435 */ /* 0x000fe200000001ff */
[----:B------:R-:W-:Y:S01]  /*7750*/  MOV R13, RZ ;  /* 0x000000ff000d7202 */ /* 0x000fe20000000f00 */
[----:B------:R-:W-:-:S09]  /*7760*/  IMAD.MOV.U32 R9, RZ, RZ, R14 ;  /* 0x000000ffff097224 */ /* 0x000fd200078e000e */
[----:B------:R-:W-:Y:S05]  /*7770*/  WARPSYNC.COLLECTIVE R15, `(.L_x_6147) ;  /* 0x000000000f087348 */ /* 0x000fea0003c00000 */
[----:B------:R0:W1:Y:S02]  /*7780*/  SHFL.BFLY P6, R14, R13, R12, R11 ;  /* 0x0c00000c0d0e7389 */ /* 0x00006400000c000b */
[----:B01----:R-:W-:Y:S01]  /*7790*/  ENDCOLLECTIVE ;  /* 0x000000000000791b */ /* 0x003fe20003800000 */
.L_x_6147:
        /* <DEDUP_REMOVED lines=8> */
.L_x_6148:
[----:B------:R-:W-:Y:S01]  /*7820*/  HFMA2.MMA R12, -RZ, RZ, 0, 5.9604644775390625e-08 ;  /* 0x00000001ff0c7435 */ /* 0x000fe200000001ff */
[----:B------:R-:W-:-:S04]  /*7830*/  IMAD.MOV.U32 R25, RZ, RZ, R14 ;  /* 0x000000ffff197224 */ /* 0x000fc800078e000e */
[----:B------:R-:W-:-:S05]  /*7840*/  FADD.FTZ R10, R18, R25 ;  /* 0x00000019120a7221 */ /* 0x000fca0000010000 */
[----:B------:R-:W-:-:S07]  /*7850*/  MOV R13, R10 ;  /* 0x0000000a000d7202 */ /* 0x000fce0000000f00 */
[----:B------:R-:W-:Y:S05]  /*7860*/  WARPSYNC.COLLECTIVE R15, `(.L_x_6149) ;  /* 0x000000000f087348 */ /* 0x000fea0003c00000 */
[----:B------:R0:W1:Y:S02]  /*7870*/  SHFL.BFLY P6, R14, R13, R12, R11 ;  /* 0x0c00000c0d0e7389 */ /* 0x00006400000c000b */
[----:B01----:R-:W-:Y:S01]  /*7880*/  ENDCOLLECTIVE ;  /* 0x000000000000791b */ /* 0x003fe20003800000 */
.L_x_6149:
[----:B------:R-:W-:Y:S01]  /*7890*/  HFMA2.MMA R12, -RZ, RZ, 0, 2.384185791015625e-07 ;  /* 0x00000004ff0c7435 */ /* 0x000fe200000001ff */
[----:B------:R-:W-:Y:S01]  /*78a0*/  MOV R13, RZ ;  /* 0x000000ff000d7202 */ /* 0x000fe20000000f00 */
[----:B------:R-:W-:-:S09]  /*78b0*/  IMAD.MOV.U32 R17, RZ, RZ, R14 ;  /* 0x000000ffff117224 */ /* 0x000fd200078e000e */
[----:B------:R-:W-:Y:S05]  /*78c0*/  WARPSYNC.COLLECTIVE R15, `(.L_x_6150) ;  /* 0x000000000f087348 */ /* 0x000fea0003c00000 */
[----:B------:R0:W1:Y:S02]  /*78d0*/  SHFL.BFLY P6, R14, R13, R12, R11 ;  /* 0x0c00000c0d0e7389 */ /* 0x00006400000c000b */
[----:B01----:R-:W-:Y:S01]  /*78e0*/  ENDCOLLECTIVE ;  /* 0x000000000000791b */ /* 0x003fe20003800000 */
.L_x_6150:
        /* <DEDUP_REMOVED lines=8> */
.L_x_6151:
[----:B------:R-:W-:Y:S01]  /*7970*/  HFMA2.MMA R12, -RZ, RZ, 0, 5.9604644775390625e-08 ;  /* 0x00000001ff0c7435 */ /* 0x000fe200000001ff */
[----:B------:R-:W-:-:S04]  /*7980*/  IMAD.MOV.U32 R27, RZ, RZ, R14 ;  /* 0x000000ffff1b7224 */ /* 0x000fc800078e000e */
[----:B------:R-:W-:-:S05]  /*7990*/  FADD.FTZ R16, R20, R27 ;  /* 0x0000001b14107221 */ /* 0x000fca0000010000 */
[----:B------:R-:W-:-:S07]  /*79a0*/  MOV R13, R16 ;  /* 0x00000010000d7202 */ /* 0x000fce0000000f00 */
[----:B------:R-:W-:Y:S05]  /*79b0*/  WARPSYNC.COLLECTIVE R15, `(.L_x_6152) ;  /* 0x000000000f087348 */ /* 0x000fea0003c00000 */
[----:B------:R0:W1:Y:S02]  /*79c0*/  SHFL.BFLY P6, R14, R13, R12, R11 ;  /* 0x0c00000c0d0e7389 */ /* 0x00006400000c000b */
[----:B01----:R-:W-:Y:S01]  /*79d0*/  ENDCOLLECTIVE ;  /* 0x000000000000791b */ /* 0x003fe20003800000 */
.L_x_6152:
[----:B------:R-:W-:Y:S01]  /*79e0*/  HFMA2.MMA R12, -RZ, RZ, 0, 2.384185791015625e-07 ;  /* 0x00000004ff0c7435 */ /* 0x000fe200000001ff */
[----:B------:R-:W-:Y:S01]  /*79f0*/  MOV R13, RZ ;  /* 0x000000ff000d7202 */ /* 0x000fe20000000f00 */
[----:B------:R-:W-:-:S09]  /*7a00*/  IMAD.MOV.U32 R19, RZ, RZ, R14 ;  /* 0x000000ffff137224 */ /* 0x000fd200078e000e */
[----:B------:R-:W-:Y:S05]  /*7a10*/  WARPSYNC.COLLECTIVE R15, `(.L_x_6153) ;  /* 0x000000000f087348 */ /* 0x000fea0003c00000 */
[----:B------:R0:W1:Y:S02]  /*7a20*/  SHFL.BFLY P6, R14, R13, R12, R11 ;  /* 0x0c00000c0d0e7389 */ /* 0x00006400000c000b */
[----:B01----:R-:W-:Y:S01]  /*7a30*/  ENDCOLLECTIVE ;  /* 0x000000000000791b */ /* 0x003fe20003800000 */
.L_x_6153:
        /* <DEDUP_REMOVED lines=8> */
.L_x_6154:
[----:B------:R-:W-:Y:S01]  /*7ac0*/  HFMA2.MMA R12, -RZ, RZ, 0, 5.9604644775390625e-08 ;  /* 0x00000001ff0c7435 */ /* 0x000fe200000001ff */
[----:B------:R-:W-:-:S04]  /*7ad0*/  IMAD.MOV.U32 R29, RZ, RZ, R14 ;  /* 0x000000ffff1d7224 */ /* 0x000fc800078e000e */
[----:B------:R-:W-:-:S05]  /*7ae0*/  FADD.FTZ R18, R22, R29 ;  /* 0x0000001d16127221 */ /* 0x000fca0000010000 */
[----:B------:R-:W-:-:S07]  /*7af0*/  MOV R13, R18 ;  /* 0x00000012000d7202 */ /* 0x000fce0000000f00 */
[----:B------:R-:W-:Y:S05]  /*7b00*/  WARPSYNC.COLLECTIVE R15, `(.L_x_6155) ;  /* 0x000000000f087348 */ /* 0x000fea0003c00000 */
[----:B------:R0:W1:Y:S02]  /*7b10*/  SHFL.BFLY P6, R14, R13, R12, R11 ;  /* 0x0c00000c0d0e7389 */ /* 0x00006400000c000b */
[----:B01----:R-:W-:Y:S01]  /*7b20*/  ENDCOLLECTIVE ;  /* 0x000000000000791b */ /* 0x003fe20003800000 */
.L_x_6155:
[----:B------:R-:W-:Y:S01]  /*7b30*/  HFMA2.MMA R12, -RZ, RZ, 0, 2.384185791015625e-07 ;  /* 0x00000004ff0c7435 */ /* 0x000fe200000001ff */
[----:B------:R-:W-:Y:S01]  /*7b40*/  MOV R13, RZ ;  /* 0x000000ff000d7202 */ /* 0x000fe20000000f00 */
[----:B------:R-:W-:-:S09]  /*7b50*/  IMAD.MOV.U32 R21, RZ, RZ, R14 ;  /* 0x000000ffff157224 */ /* 0x000fd200078e000e */
[----:B------:R-:W-:Y:S05]  /*7b60*/  WARPSYNC.COLLECTIVE R15, `(.L_x_6156) ;  /* 0x000000000f087348 */ /* 0x000fea0003c00000 */
[----:B------:R0:W1:Y:S02]  /*7b70*/  SHFL.BFLY P6, R14, R13, R12, R11 ;  /* 0x0c00000c0d0e7389 */ /* 0x00006400000c000b */
[----:B01----:R-:W-:Y:S01]  /*7b80*/  ENDCOLLECTIVE ;  /* 0x000000000000791b */ /* 0x003fe20003800000 */
.L_x_6156:
        /* <DEDUP_REMOVED lines=8> */
.L_x_6157:
[----:B------:R-:W-:Y:S01]  /*7c10*/  HFMA2.MMA R12, -RZ, RZ, 0, 5.9604644775390625e-08 ;  /* 0x00000001ff0c7435 */ /* 0x000fe200000001ff */
[----:B------:R-:W-:-:S04]  /*7c20*/  IMAD.MOV.U32 R23, RZ, RZ, R14 ;  /* 0x000000ffff177224 */ /* 0x000fc800078e000e */
[----:B------:R-:W-:-:S05]  /*7c30*/  FADD.FTZ R20, R20, R23 ;  /* 0x0000001714147221 */ /* 0x000fca0000010000 */
[----:B------:R-:W-:-:S07]  /*7c40*/  MOV R13, R20 ;  /* 0x00000014000d7202 */ /* 0x000fce0000000f00 */
[----:B------:R-:W-:Y:S05]  /*7c50*/  WARPSYNC.COLLECTIVE R15, `(.L_x_6158) ;  /* 0x000000000f087348 */ /* 0x000fea0003c00000 */
[----:B------:R0:W1:Y:S02]  /*7c60*/  SHFL.BFLY P6, R14, R13, R12, R11 ;  /* 0x0c00000c0d0e7389 */ /* 0x00006400000c000b */
[----:B01----:R-:W-:Y:S01]  /*7c70*/  ENDCOLLECTIVE ;  /* 0x000000000000791b */ /* 0x003fe20003800000 */
.L_x_6158:
[----:B------:R-:W-:Y:S01]  /*7c80*/  HFMA2.MMA R12, -RZ, RZ, 0, 2.384185791015625e-07 ;  /* 0x00000004ff0c7435 */ /* 0x000fe200000001ff */
[----:B------:R-:W-:Y:S01]  /*7c90*/  MOV R13, RZ ;  /* 0x000000ff000d7202 */ /* 0x000fe20000000f00 */
[----:B------:R-:W-:-:S09]  /*7ca0*/  IMAD.MOV.U32 R23, RZ, RZ, R14 ;  /* 0x000000ffff177224 */ /* 0x000fd200078e000e */
[----:B------:R-:W-:Y:S05]  /*7cb0*/  WARPSYNC.COLLECTIVE R15, `(.L_x_6159) ;  /* 0x000000000f087348 */ /* 0x000fea0003c00000 */
[----:B------:R0:W1:Y:S02]  /*7cc0*/  SHFL.BFLY P6, R14, R13, R12, R11 ;  /* 0x0c00000c0d0e7389 */ /* 0x00006400000c000b */
[----:B01----:R-:W-:Y:S01]  /*7cd0*/  ENDCOLLECTIVE ;  /* 0x000000000000791b */ /* 0x003fe20003800000 */
.L_x_6159:
        /* <DEDUP_REMOVED lines=8> */
.L_x_6160:
[----:B------:R-:W-:Y:S01]  /*7d60*/  HFMA2.MMA R12, -RZ, RZ, 0, 5.9604644775390625e-08 ;  /* 0x00000001ff0c7435 */ /* 0x000fe200000001ff */
[----:B------:R-:W-:-:S04]  /*7d70*/  IMAD.MOV.U32 R25, RZ, RZ, R14 ;  /* 0x000000ffff197224 */ /* 0x000fc800078e000e */
[----:B------:R-:W-:-:S05]  /*7d80*/  FADD.FTZ R22, R22, R25 ;  /* 0x0000001916167221 */ /* 0x000fca0000010000 */
[----:B------:R-:W-:-:S07]  /*7d90*/  MOV R13, R22 ;  /* 0x00000016000d7202 */ /* 0x000fce0000000f00 */
[----:B------:R-:W-:Y:S05]  /*7da0*/  WARPSYNC.COLLECTIVE R15, `(.L_x_6161) ;  /* 0x000000000f087348 */ /* 0x000fea0003c00000 */
[----:B------:R0:W1:Y:S02]  /*7db0*/  SHFL.BFLY P6, R14, R13, R12, R11 ;  /* 0x0c00000c0d0e7389 */ /* 0x00006400000c000b */
[----:B01----:R-:W-:Y:S01]  /*7dc0*/  ENDCOLLECTIVE ;  /* 0x000000000000791b */ /* 0x003fe20003800000 */
.L_x_6161:
[----:B------:R-:W-:Y:S01]  /*7dd0*/  HFMA2.MMA R12, -RZ, RZ, 0, 2.384185791015625e-07 ;  /* 0x00000004ff0c7435 */ /* 0x000fe200000001ff */
[----:B------:R-:W-:Y:S01]  /*7de0*/  MOV R13, RZ ;  /* 0x000000ff000d7202 */ /* 0x000fe20000000f00 */
[----:B------:R-:W-:-:S09]  /*7df0*/  IMAD.MOV.U32 R25, RZ, RZ, R14 ;  /* 0x000000ffff197224 */ /* 0x000fd200078e000e */
[----:B------:R-:W-:Y:S05]  /*7e00*/  WARPSYNC.COLLECTIVE R15, `(.L_x_6162) ;  /* 0x000000000f087348 */ /* 0x000fea0003c00000 */
[----:B------:R0:W1:Y:S02]  /*7e10*/  SHFL.BFLY P6, R14, R13, R12, R11 ;  /* 0x0c00000c0d0e7389 */ /* 0x00006400000c000b */
[----:B01----:R-:W-:Y:S01]  /*7e20*/  ENDCOLLECTIVE ;  /* 0x000000000000791b */ /* 0x003fe20003800000 */
.L_x_6162:
        /* <DEDUP_REMOVED lines=8> */
.L_x_6163:
[----:B------:R-:W-:Y:S01]  /*7eb0*/  HFMA2.MMA R12, -RZ, RZ, 0, 5.9604644775390625e-08 ;  /* 0x00000001ff0c7435 */ /* 0x000fe200000001ff */
[----:B------:R-:W-:-:S04]  /*7ec0*/  IMAD.MOV.U32 R27, RZ, RZ, R14 ;  /* 0x000000ffff1b7224 */ /* 0x000fc800078e000e */
[----:B------:R-:W-:-:S05]  /*7ed0*/  FADD.FTZ R24, R24, R27 ;  /* 0x0000001b18187221 */ /* 0x000fca0000010000 */
[----:B------:R-:W-:-:S07]  /*7ee0*/  MOV R13, R24 ;  /* 0x00000018000d7202 */ /* 0x000fce0000000f00 */
[----:B------:R-:W-:Y:S05]  /*7ef0*/  WARPSYNC.COLLECTIVE R15, `(.L_x_6164) ;  /* 0x000000000f087348 */ /* 0x000fea0003c00000 */
[----:B------:R0:W1:Y:S02]  /*7f00*/  SHFL.BFLY P6, R14, R13, R12, R11 ;  /* 0x0c00000c0d0e7389 */ /* 0x00006400000c000b */
[----:B01----:R-:W-:Y:S01]  /*7f10*/  ENDCOLLECTIVE ;  /* 0x000000000000791b */ /* 0x003fe20003800000 */
.L_x_6164:
[----:B------:R-:W-:Y:S01]  /*7f20*/  HFMA2.MMA R12, -RZ, RZ, 0, 2.384185791015625e-07 ;  /* 0x00000004ff0c7435 */ /* 0x000fe200000001ff */
[----:B------:R-:W-:Y:S01]  /*7f30*/  MOV R13, RZ ;  /* 0x000000ff000d7202 */ /* 0x000fe20000000f00 */
[----:B------:R-:W-:-:S09]  /*7f40*/  IMAD.MOV.U32 R27, RZ, RZ, R14 ;  /* 0x000000ffff1b7224 */ /* 0x000fd200078e000e */
[----:B------:R-:W-:Y:S05]  /*7f50*/  WARPSYNC.COLLECTIVE R15, `(.L_x_6165) ;  /* 0x000000000f087348 */ /* 0x000fea0003c00000 */
[----:B------:R0:W1:Y:S02]  /*7f60*/  SHFL.BFLY P6, R14, R13, R12, R11 ;  /* 0x0c00000c0d0e7389 */ /* 0x00006400000c000b */
[----:B01----:R-:W-:Y:S01]  /*7f70*/  ENDCOLLECTIVE ;  /* 0x000000000000791b */ /* 0x003fe20003800000 */
.L_x_6165:
        /* <DEDUP_REMOVED lines=8> */
.L_x_6166:
[----:B------:R-:W-:Y:S01]  /*8000*/  HFMA2.MMA R12, -RZ, RZ, 0, 5.9604644775390625e-08 ;  /* 0x00000001ff0c7435 */ /* 0x000fe200000001ff */
[----:B------:R-:W-:-:S04]  /*8010*/  IMAD.MOV.U32 R29, RZ, RZ, R14 ;  /* 0x000000ffff1d7224 */ /* 0x000fc800078e000e */
[----:B------:R-:W-:-:S05]  /*8020*/  FADD.FTZ R26, R26, R29 ;  /* 0x0000001d1a1a7221 */ /* 0x000fca0000010000 */
[----:B------:R-:W-:-:S07]  /*8030*/  MOV R13, R26 ;  /* 0x0000001a000d7202 */ /* 0x000fce0000000f00 */
[----:B------:R-:W-:Y:S05]  /*8040*/  WARPSYNC.COLLECTIVE R15, `(.L_x_6167) ;  /* 0x000000000f087348 */ /* 0x000fea0003c00000 */
[----:B------:R0:W1:Y:S02]  /*8050*/  SHFL.BFLY P6, R14, R13, R12, R11 ;  /* 0x0c00000c0d0e7389 */ /* 0x00006400000c000b */
[----:B01----:R-:W-:Y:S01]  /*8060*/  ENDCOLLECTIVE ;  /* 0x000000000000791b */ /* 0x003fe20003800000 */
.L_x_6167:
[----:B------:R-:W-:Y:S01]  /*8070*/  HFMA2.MMA R12, -RZ, RZ, 0, 2.384185791015625e-07 ;  /* 0x00000004ff0c7435 */ /* 0x000fe200000001ff */
[----:B------:R-:W-:Y:S01]  /*8080*/  MOV R13, RZ ;  /* 0x000000ff000d7202 */ /* 0x000fe20000000f00 */
[----:B------:R-:W-:-:S09]  /*8090*/  IMAD.MOV.U32 R29, RZ, RZ, R14 ;  /* 0x000000ffff1d7224 */ /* 0x000fd200078e000e */
[----:B------:R-:W-:Y:S05]  /*80a0*/  WARPSYNC.COLLECTIVE R15, `(.L_x_6168) ;  /* 0x000000000f087348 */ /* 0x000fea0003c00000 */
[----:B------:R0:W1:Y:S02]  /*80b0*/  SHFL.BFLY P6, R14, R13, R12, R11 ;  /* 0x0c00000c0d0e7389 */ /* 0x00006400000c000b */
[----:B01----:R-:W-:Y:S01]  /*80c0*/  ENDCOLLECTIVE ;  /* 0x000000000000791b */ /* 0x003fe20003800000 */
.L_x_6168:
        /* <DEDUP_REMOVED lines=8> */
.L_x_6169:
[----:B------:R-:W-:Y:S01]  /*8150*/  HFMA2.MMA R12, -RZ, RZ, 0, 5.9604644775390625e-08 ;  /* 0x00000001ff0c7435 */ /* 0x000fe200000001ff */
[----:B------:R-:W-:-:S04]  /*8160*/  IMAD.MOV.U32 R31, RZ, RZ, R14 ;  /* 0x000000ffff1f7224 */ /* 0x000fc800078e000e */
[----:B------:R-:W-:-:S05]  /*8170*/  FADD.FTZ R28, R28, R31 ;  /* 0x0000001f1c1c7221 */ /* 0x000fca0000010000 */
[----:B------:R-:W-:-:S07]  /*8180*/  MOV R13, R28 ;  /* 0x0000001c000d7202 */ /* 0x000fce0000000f00 */
[----:B------:R-:W-:Y:S05]  /*8190*/  WARPSYNC.COLLECTIVE R15, `(.L_x_6170) ;  /* 0x000000000f087348 */ /* 0x000fea0003c00000 */
[----:B------:R0:W1:Y:S02]  /*81a0*/  SHFL.BFLY P6, R14, R13, R12, R11 ;  /* 0x0c00000c0d0e7389 */ /* 0x00006400000c000b */
[----:B01----:R-:W-:Y:S01]  /*81b0*/  ENDCOLLECTIVE ;  /* 0x000000000000791b */ /* 0x003fe20003800000 */
.L_x_6170:
[----:B------:R-:W-:Y:S01]  /*81c0*/  HFMA2.MMA R12, -RZ, RZ, 0, 2.384185791015625e-07 ;  /* 0x00000004ff0c7435 */ /* 0x000fe200000001ff */
[----:B------:R-:W-:Y:S01]  /*81d0*/  MOV R13, RZ ;  /* 0x000000ff000d7202 */ /* 0x000fe20000000f00 */
[----:B------:R-:W-:-:S09]  /*81e0*/  IMAD.MOV.U32 R31, RZ, RZ, R14 ;  /* 0x000000ffff1f7224 */ /* 0x000fd200078e000e */
[----:B------:R-:W-:Y:S05]  /*81f0*/  WARPSYNC.COLLECTIVE R15, `(.L_x_6171) ;  /* 0x000000000f087348 */ /* 0x000fea0003c00000 */
[----:B------:R0:W1:Y:S02]  /*8200*/  SHFL.BFLY P6, R14, R13, R12, R11 ;  /* 0x0c00000c0d0e7389 */ /* 0x00006400000c000b */
[----:B01----:R-:W-:Y:S01]  /*8210*/  ENDCOLLECTIVE ;  /* 0x000000000000791b */ /* 0x003fe20003800000 */
.L_x_6171:
        /* <DEDUP_REMOVED lines=8> */
.L_x_6172:
[----:B------:R-:W-:Y:S01]  /*82a0*/  HFMA2.MMA R12, -RZ, RZ, 0, 5.9604644775390625e-08 ;  /* 0x00000001ff0c7435 */ /* 0x000fe200000001ff */
[----:B------:R-:W-:-:S04]  /*82b0*/  IMAD.MOV.U32 R33, RZ, RZ, R14 ;  /* 0x000000ffff217224 */ /* 0x000fc800078e000e */
[----:B------:R-:W-:-:S05]  /*82c0*/  FADD.FTZ R30, R30, R33 ;  /* 0x000000211e1e7221 */ /* 0x000fca0000010000 */
[----:B------:R-:W-:-:S07]  /*82d0*/  MOV R13, R30 ;  /* 0x0000001e000d7202 */ /* 0x000fce0000000f00 */
[----:B------:R-:W-:Y:S05]  /*82e0*/  WARPSYNC.COLLECTIVE R15, `(.L_x_6173) ;  /* 0x000000000f087348 */ /* 0x000fea0003c00000 */
[----:B------:R0:W1:Y:S02]  /*82f0*/  SHFL.BFLY P6, R14, R13, R12, R11 ;  /* 0x0c00000c0d0e7389 */ /* 0x00006400000c000b */
[----:B01----:R-:W-:Y:S01]  /*8300*/  ENDCOLLECTIVE ;  /* 0x000000000000791b */ /* 0x003fe20003800000 */
.L_x_6173:
[----:B------:R-:W-:Y:S01]  /*8310*/  HFMA2.MMA R12, -RZ, RZ, 0, 2.384185791015625e-07 ;  /* 0x00000004ff0c7435 */ /* 0x000fe200000001ff */
[----:B------:R-:W-:Y:S01]  /*8320*/  MOV R13, RZ ;  /* 0x000000ff000d7202 */ /* 0x000fe20000000f00 */
[----:B------:R-:W-:-:S09]  /*8330*/  IMAD.MOV.U32 R33, RZ, RZ, R14 ;  /* 0x000000ffff217224 */ /* 0x000fd200078e000e */
[----:B------:R-:W-:Y:S05]  /*8340*/  WARPSYNC.COLLECTIVE R15, `(.L_x_6174) ;  /* 0x000000000f087348 */ /* 0x000fea0003c00000 */
[----:B------:R0:W1:Y:S02]  /*8350*/  SHFL.BFLY P6, R14, R13, R12, R11 ;  /* 0x0c00000c0d0e7389 */ /* 0x00006400000c000b */
[----:B01----:R-:W-:Y:S01]  /*8360*/  ENDCOLLECTIVE ;  /* 0x000000000000791b */ /* 0x003fe20003800000 */
.L_x_6174:
        /* <DEDUP_REMOVED lines=8> */
.L_x_6175:
[----:B------:R-:W-:Y:S01]  /*83f0*/  HFMA2.MMA R12, -RZ, RZ, 0, 5.9604644775390625e-08 ;  /* 0x00000001ff0c7435 */ /* 0x000fe200000001ff */
[----:B------:R-:W-:-:S04]  /*8400*/  IMAD.MOV.U32 R35, RZ, RZ, R14 ;  /* 0x000000ffff237224 */ /* 0x000fc800078e000e */
[----:B------:R-:W-:-:S05]  /*8410*/  FADD.FTZ R32, R32, R35 ;  /* 0x0000002320207221 */ /* 0x000fca0000010000 */
[----:B------:R-:W-:-:S07]  /*8420*/  MOV R13, R32 ;  /* 0x00000020000d7202 */ /* 0x000fce0000000f00 */
[----:B------:R-:W-:Y:S05]  /*8430*/  WARPSYNC.COLLECTIVE R15, `(.L_x_6176) ;  /* 0x000000000f087348 */ /* 0x000fea0003c00000 */
[----:B------:R0:W1:Y:S02]  /*8440*/  SHFL.BFLY P6, R14, R13, R12, R11 ;  /* 0x0c00000c0d0e7389 */ /* 0x00006400000c000b */
[----:B01----:R-:W-:Y:S01]  /*8450*/  ENDCOLLECTIVE ;  /* 0x000000000000791b */ /* 0x003fe20003800000 */
.L_x_6176:
[----:B------:R-:W-:Y:S01]  /*8460*/  HFMA2.MMA R12, -RZ, RZ, 0, 2.384185791015625e-07 ;  /* 0x00000004ff0c7435 */ /* 0x000fe200000001ff */
[----:B------:R-:W-:Y:S01]  /*8470*/  MOV R13, RZ ;  /* 0x000000ff000d7202 */ /* 0x000fe20000000f00 */
[----:B------:R-:W-:-:S09]  /*8480*/  IMAD.MOV.U32 R35, RZ, RZ, R14 ;  /* 0x000000ffff237224 */ /* 0x000fd200078e000e */
[----:B------:R-:W-:Y:S05]  /*8490*/  WARPSYNC.COLLECTIVE R15, `(.L_x_6177) ;  /* 0x000000000f087348 */ /* 0x000fea0003c00000 */
[----:B------:R0:W1:Y:S02]  /*84a0*/  SHFL.BFLY P6, R14, R13, R12, R11 ;  /* 0x0c00000c0d0e7389 */ /* 0x00006400000c000b */
[----:B01----:R-:W-:Y:S01]  /*84b0*/  ENDCOLLECTIVE ;  /* 0x000000000000791b */ /* 0x003fe20003800000 */
.L_x_6177:
        /* <DEDUP_REMOVED lines=8> */
.L_x_6178:
[----:B------:R-:W-:Y:S01]  /*8540*/  HFMA2.MMA R12, -RZ, RZ, 0, 5.9604644775390625e-08 ;  /* 0x00000001ff0c7435 */ /* 0x000fe200000001ff */
[----:B------:R-:W-:-:S04]  /*8550*/  IMAD.MOV.U32 R37, RZ, RZ, R14 ;  /* 0x000000ffff257224 */ /* 0x000fc800078e000e */
[----:B------:R-:W-:-:S05]  /*8560*/  FADD.FTZ R34, R34, R37 ;  /* 0x0000002522227221 */ /* 0x000fca0000010000 */
[----:B------:R-:W-:-:S07]  /*8570*/  MOV R13, R34 ;  /* 0x00000022000d7202 */ /* 0x000fce0000000f00 */
[----:B------:R-:W-:Y:S05]  /*8580*/  WARPSYNC.COLLECTIVE R15, `(.L_x_6179) ;  /* 0x000000000f087348 */ /* 0x000fea0003c00000 */
[----:B------:R0:W1:Y:S02]  /*8590*/  SHFL.BFLY P6, R14, R13, R12, R11 ;  /* 0x0c00000c0d0e7389 */ /* 0x00006400000c000b */
[----:B01----:R-:W-:Y:S01]  /*85a0*/  ENDCOLLECTIVE ;  /* 0x000000000000791b */ /* 0x003fe20003800000 */
.L_x_6179:
[----:B------:R-:W-:Y:S01]  /*85b0*/  HFMA2.MMA R12, -RZ, RZ, 0, 2.384185791015625e-07 ;  /* 0x00000004ff0c7435 */ /* 0x000fe200000001ff */
[----:B------:R-:W-:Y:S01]  /*85c0*/  MOV R13, RZ ;  /* 0x000000ff000d7202 */ /* 0x000fe20000000f00 */
[----:B------:R-:W-:-:S09]  /*85d0*/  IMAD.MOV.U32 R37, RZ, RZ, R14 ;  /* 0x000000ffff257224 */ /* 0x000fd200078e000e */
[----:B------:R-:W-:Y:S05]  /*85e0*/  WARPSYNC.COLLECTIVE R15, `(.L_x_6180) ;  /* 0x000000000f087348 */ /* 0x000fea0003c00000 */
[----:B------:R0:W1:Y:S02]  /*85f0*/  SHFL.BFLY P6, R14, R13, R12, R11 ;  /* 0x0c00000c0d0e7389 */ /* 0x00006400000c000b */
[----:B01----:R-:W-:Y:S01]  /*8600*/  ENDCOLLECTIVE ;  /* 0x000000000000791b */ /* 0x003fe20003800000 */
.L_x_6180:
        /* <DEDUP_REMOVED lines=8> */
.L_x_6181:
[----:B------:R-:W-:Y:S01]  /*8690*/  HFMA2.MMA R12, -RZ, RZ, 0, 5.9604644775390625e-08 ;  /* 0x00000001ff0c7435 */ /* 0x000fe200000001ff */
[----:B------:R-:W-:-:S04]  /*86a0*/  IMAD.MOV.U32 R39, RZ, RZ, R14 ;  /* 0x000000ffff277224 */ /* 0x000fc800078e000e */
[----:B------:R-:W-:-:S05]  /*86b0*/  FADD.FTZ R36, R36, R39 ;  /* 0x0000002724247221 */ /* 0x000fca0000010000 */
[----:B------:R-:W-:-:S07]  /*86c0*/  MOV R13, R36 ;  /* 0x00000024000d7202 */ /* 0x000fce0000000f00 */
[----:B------:R-:W-:Y:S05]  /*86d0*/  WARPSYNC.COLLECTIVE R15, `(.L_x_6182) ;  /* 0x000000000f087348 */ /* 0x000fea0003c00000 */
[----:B------:R0:W1:Y:S02]  /*86e0*/  SHFL.BFLY P6, R14, R13, R12, R11 ;  /* 0x0c00000c0d0e7389 */ /* 0x00006400000c000b */
[----:B01----:R-:W-:Y:S01]  /*86f0*/  ENDCOLLECTIVE ;  /* 0x000000000000791b */ /* 0x003fe20003800000 */
.L_x_6182:
[----:B------:R-:W-:Y:S01]  /*8700*/  HFMA2.MMA R12, -RZ, RZ, 0, 2.384185791015625e-07 ;  /* 0x00000004ff0c7435 */ /* 0x000fe200000001ff */
[----:B------:R-:W-:Y:S01]  /*8710*/  MOV R13, RZ ;  /* 0x000000ff000d7202 */ /* 0x000fe20000000f00 */
[----:B------:R-:W-:-:S09]  /*8720*/  IMAD.MOV.U32 R39, RZ, RZ, R14 ;  /* 0x000000ffff277224 */ /* 0x000fd200078e000e */
[----:B------:R-:W-:Y:S05]  /*8730*/  WARPSYNC.COLLECTIVE R15, `(.L_x_6183) ;  /* 0x000000000f087348 */ /* 0x000fea0003c00000 */
[----:B------:R0:W1:Y:S02]  /*8740*/  SHFL.BFLY P6, R14, R13, R12, R11 ;  /* 0x0c00000c0d0e7389 */ /* 0x00006400000c000b */
[----:B01----:R-:W-:Y:S01]  /*8750*/  ENDCOLLECTIVE ;  /* 0x000000000000791b */ /* 0x003fe20003800000 */
.L_x_6183:
        /* <DEDUP_REMOVED lines=8> */
.L_x_6184:
[----:B------:R-:W-:Y:S01]  /*87e0*/  HFMA2.MMA R12, -RZ, RZ, 0, 5.9604644775390625e-08 ;  /* 0x00000001ff0c7435 */ /* 0x000fe200000001ff */
[----:B------:R-:W-:-:S04]  /*87f0*/  IMAD.MOV.U32 R41, RZ, RZ, R14 ;  /* 0x000000ffff297224 */ /* 0x000fc800078e000e */
[----:B------:R-:W-:-:S05]  /*8800*/  FADD.FTZ R38, R38, R41 ;  /* 0x0000002926267221 */ /* 0x000fca0000010000 */
[----:B------:R-:W-:-:S07]  /*8810*/  MOV R13, R38 ;  /* 0x00000026000d7202 */ /* 0x000fce0000000f00 */
[----:B------:R-:W-:Y:S05]  /*8820*/  WARPSYNC.COLLECTIVE R15, `(.L_x_6185) ;  /* 0x000000000f087348 */ /* 0x000fea0003c00000 */
[----:B------:R0:W1:Y:S02]  /*8830*/  SHFL.BFLY P6, R14, R13, R12, R11 ;  /* 0x0c00000c0d0e7389 */ /* 0x00006400000c000b */
[----:B01----:R-:W-:Y:S01]  /*8840*/  ENDCOLLECTIVE ;  /* 0x000000000000791b */ /* 0x003fe20003800000 */
.L_x_6185:
[----:B------:R-:W-:Y:S01]  /*8850*/  HFMA2.MMA R12, -RZ, RZ, 0, 2.384185791015625e-07 ;  /* 0x00000004ff0c7435 */ /* 0x000fe200000001ff */
[----:B------:R-:W-:Y:S01]  /*8860*/  MOV R13, RZ ;  /* 0x000000ff000d7202 */ /* 0x000fe20000000f00 */
[----:B------:R-:W-:-:S09]  /*8870*/  IMAD.MOV.U32 R41, RZ, RZ, R14 ;  /* 0x000000ffff297224 */ /* 0x000fd200078e000e */
[----:B------:R-:W-:Y:S05]  /*8880*/  WARPSYNC.COLLECTIVE R15, `(.L_x_6186) ;  /* 0x000000000f087348 */ /* 0x000fea0003c00000 */
[----:B------:R0:W1:Y:S02]  /*8890*/  SHFL.BFLY P6, R14, R13, R12, R11 ;  /* 0x0c00000c0d0e7389 */ /* 0x00006400000c000b */
[----:B01----:R-:W-:Y:S01]  /*88a0*/  ENDCOLLECTIVE ;  /* 0x000000000000791b */ /* 0x003fe20003800000 */
.L_x_6186:
        /* <DEDUP_REMOVED lines=8> */
.L_x_6187:
[----:B------:R-:W-:Y:S01]  /*8930*/  HFMA2.MMA R12, -RZ, RZ, 0, 5.9604644775390625e-08 ;  /* 0x00000001ff0c7435 */ /* 0x000fe200000001ff */
[----:B------:R-:W-:-:S04]  /*8940*/  IMAD.MOV.U32 R55, RZ, RZ, R14 ;  /* 0x000000ffff377224 */ /* 0x000fc800078e000e */
[----:B------:R-:W-:-:S05]  /*8950*/  FADD.FTZ R40, R40, R55 ;  /* 0x0000003728287221 */ /* 0x000fca0000010000 */
[----:B------:R-:W-:-:S07]  /*8960*/  MOV R13, R40 ;  /* 0x00000028000d7202 */ /* 0x000fce0000000f00 */
[----:B------:R-:W-:Y:S05]  /*8970*/  WARPSYNC.COLLECTIVE R15, `(.L_x_6188) ;  /* 0x000000000f087348 */ /* 0x000fea0003c00000 */
[----:B------:R0:W1:Y:S02]  /*8980*/  SHFL.BFLY P6, R14, R13, R12, R11 ;  /* 0x0c00000c0d0e7389 */ /* 0x00006400000c000b */
[----:B01----:R-:W-:Y:S01]  /*8990*/  ENDCOLLECTIVE ;  /* 0x000000000000791b */ /* 0x003fe20003800000 */
.L_x_6188:
[----:B------:R-:W-:Y:S01]  /*89a0*/  HFMA2.MMA R12, -RZ, RZ, 0, 2.384185791015625e-07 ;  /* 0x00000004ff0c7435 */ /* 0x000fe200000001ff */
[----:B------:R-:W-:Y:S01]  /*89b0*/  MOV R13, RZ ;  /* 0x000000ff000d7202 */ /* 0x000fe20000000f00 */
[----:B------:R-:W-:-:S09]  /*89c0*/  IMAD.MOV.U32 R65, RZ, RZ, R14 ;  /* 0x000000ffff417224 */ /* 0x000fd200078e000e */
[----:B------:R-:W-:Y:S05]  /*89d0*/  WARPSYNC.COLLECTIVE R15, `(.L_x_6189) ;  /* 0x000000000f087348 */ /* 0x000fea0003c00000 */
[----:B------:R0:W1:Y:S02]  /*89e0*/  SHFL.BFLY P6, R14, R13, R12, R11 ;  /* 0x0c00000c0d0e7389 */ /* 0x00006400000c000b */
[----:B01----:R-:W-:Y:S01]  /*89f0*/  ENDCOLLECTIVE ;  /* 0x000000000000791b */ /* 0x003fe20003800000 */
.L_x_6189:
        /* <DEDUP_REMOVED lines=8> */
.L_x_6190:
[----:B------:R-:W-:Y:S01]  /*8a80*/  HFMA2.MMA R12, -RZ, RZ, 0, 5.9604644775390625e-08 ;  /* 0x00000001ff0c7435 */ /* 0x000fe200000001ff */
[----:B------:R-:W-:-:S04]  /*8a90*/  IMAD.MOV.U32 R53, RZ, RZ, R14 ;  /* 0x000000ffff357224 */ /* 0x000fc800078e000e */
[----:B------:R-:W-:-:S05]  /*8aa0*/  FADD.FTZ R42, R42, R53 ;  /* 0x000000352a2a7221 */ /* 0x000fca0000010000 */
[----:B------:R-:W-:-:S07]  /*8ab0*/  MOV R13, R42 ;  /* 0x0000002a000d7202 */ /* 0x000fce0000000f00 */
[----:B------:R-:W-:Y:S05]  /*8ac0*/  WARPSYNC.COLLECTIVE R15, `(.L_x_6191) ;  /* 0x000000000f087348 */ /* 0x000fea0003c00000 */
[----:B------:R0:W1:Y:S02]  /*8ad0*/  SHFL.BFLY P6, R14, R13, R12, R11 ;  /* 0x0c00000c0d0e7389 */ /* 0x00006400000c000b */
[----:B01----:R-:W-:Y:S01]  /*8ae0*/  ENDCOLLECTIVE ;  /* 0x000000000000791b */ /* 0x003fe20003800000 */
.L_x_6191:
[----:B------:R-:W-:Y:S01]  /*8af0*/  HFMA2.MMA R12, -RZ, RZ, 0, 2.384185791015625e-07 ;  /* 0x00000004ff0c7435 */ /* 0x000fe200000001ff */
[----:B------:R-:W-:Y:S01]  /*8b00*/  MOV R13, RZ ;  /* 0x000000ff000d7202 */ /* 0x000fe20000000f00 */
[----:B------:R-:W-:-:S09]  /*8b10*/  IMAD.MOV.U32 R75, RZ, RZ, R14 ;  /* 0x000000ffff4b7224 */ /* 0x000fd200078e000e */
[----:B------:R-:W-:Y:S05]  /*8b20*/  WARPSYNC.COLLECTIVE R15, `(.L_x_6192) ;  /* 0x000000000f087348 */ /* 0x000fea0003c00000 */
[----:B------:R0:W1:Y:S02]  /*8b30*/  SHFL.BFLY P6, R14, R13, R12, R11 ;  /* 0x0c00000c0d0e7389 */ /* 0x00006400000c000b */
[----:B01----:R-:W-:Y:S01]  /*8b40*/  ENDCOLLECTIVE ;  /* 0x000000000000791b */ /* 0x003fe20003800000 */
.L_x_6192:
        /* <DEDUP_REMOVED lines=8> */
.L_x_6193:
[----:B------:R-:W-:Y:S01]  /*8bd0*/  HFMA2.MMA R12, -RZ, RZ, 0, 5.9604644775390625e-08 ;  /* 0x00000001ff0c7435 */ /* 0x000fe200000001ff */
[----:B------:R-:W-:-:S04]  /*8be0*/  IMAD.MOV.U32 R58, RZ, RZ, R14 ;  /* 0x000000ffff3a7224 */ /* 0x000fc800078e000e */
[----:B------:R-:W-:-:S05]  /*8bf0*/  FADD.FTZ R43, R43, R58 ;  /* 0x0000003a2b2b7221 */ /* 0x000fca0000010000 */
[----:B------:R-:W-:-:S07]  /*8c00*/  MOV R13, R43 ;  /* 0x0000002b000d7202 */ /* 0x000fce0000000f00 */
[----:B------:R-:W-:Y:S05]  /*8c10*/  WARPSYNC.COLLECTIVE R15, `(.L_x_6194) ;  /* 0x000000000f087348 */ /* 0x000fea0003c00000 */
[----:B------:R0:W1:Y:S02]  /*8c20*/  SHFL.BFLY P6, R14, R13, R12, R11 ;  /* 0x0c00000c0d0e7389 */ /* 0x00006400000c000b */
[----:B01----:R-:W-:Y:S01]  /*8c30*/  ENDCOLLECTIVE ;  /* 0x000000000000791b */ /* 0x003fe20003800000 */
.L_x_6194:
[----:B------:R-:W-:Y:S01]  /*8c40*/  HFMA2.MMA R12, -RZ, RZ, 0, 2.384185791015625e-07 ;  /* 0x00000004ff0c7435 */ /* 0x000fe200000001ff */
[----:B------:R-:W-:Y:S01]  /*8c50*/  MOV R13, RZ ;  /* 0x000000ff000d7202 */ /* 0x000fe20000000f00 */
[----:B------:R-:W-:-:S09]  /*8c60*/  IMAD.MOV.U32 R62, RZ, RZ, R14 ;  /* 0x000000ffff3e7224 */ /* 0x000fd200078e000e */
[----:B------:R-:W-:Y:S05]  /*8c70*/  WARPSYNC.COLLECTIVE R15, `(.L_x_6195) ;  /* 0x000000000f087348 */ /* 0x000fea0003c00000 */
[----:B------:R0:W1:Y:S02]  /*8c80*/  SHFL.BFLY P6, R14, R13, R12, R11 ;  /* 0x0c00000c0d0e7389 */ /* 0x00006400000c000b */
[----:B01----:R-:W-:Y:S01]  /*8c90*/  ENDCOLLECTIVE ;  /* 0x000000000000791b */ /* 0x003fe20003800000 */
.L_x_6195:
        /* <DEDUP_REMOVED lines=8> */
.L_x_6196:
[----:B------:R-:W-:Y:S01]  /*8d20*/  HFMA2.MMA R12, -RZ, RZ, 0, 5.9604644775390625e-08 ;  /* 0x00000001ff0c7435 */ /* 0x000fe200000001ff */
[----:B------:R-:W-:-:S04]  /*8d30*/  IMAD.MOV.U32 R5, RZ, RZ, R14 ;  /* 0x000000ffff057224 */ /* 0x000fc800078e000e */
[----:B------:R-:W-:-:S05]  /*8d40*/  FADD.FTZ R44, R44, R5 ;  /* 0x000000052c2c7221 */ /* 0x000fca0000010000 */
[----:B------:R-:W-:-:S07]  /*8d50*/  MOV R13, R44 ;  /* 0x0000002c000d7202 */ /* 0x000fce0000000f00 */
[----:B------:R-:W-:Y:S05]  /*8d60*/  WARPSYNC.COLLECTIVE R15, `(.L_x_6197) ;  /* 0x000000000f087348 */ /* 0x000fea0003c00000 */
[----:B------:R0:W1:Y:S02]  /*8d70*/  SHFL.BFLY P6, R14, R13, R12, R11 ;  /* 0x0c00000c0d0e7389 */ /* 0x00006400000c000b */
[----:B01----:R-:W-:Y:S01]  /*8d80*/  ENDCOLLECTIVE ;  /* 0x000000000000791b */ /* 0x003fe20003800000 */
.L_x_6197:
[----:B------:R-:W-:Y:S01]  /*8d90*/  HFMA2.MMA R12, -RZ, RZ, 0, 2.384185791015625e-07 ;  /* 0x00000004ff0c7435 */ /* 0x000fe200000001ff */
[----:B------:R-:W-:Y:S01]  /*8da0*/  MOV R13, RZ ;  /* 0x000000ff000d7202 */ /* 0x000fe20000000f00 */
[----:B------:R-:W-:-:S09]  /*8db0*/  IMAD.MOV.U32 R5, RZ, RZ, R14 ;  /* 0x000000ffff057224 */ /* 0x000fd200078e000e */
[----:B------:R-:W-:Y:S05]  /*8dc0*/  WARPSYNC.COLLECTIVE R15, `(.L_x_6198) ;  /* 0x000000000f087348 */ /* 0x000fea0003c00000 */
[----:B------:R0:W1:Y:S02]  /*8dd0*/  SHFL.BFLY P6, R14, R13, R12, R11 ;  /* 0x0c00000c0d0e7389 */ /* 0x00006400000c000b */
[----:B01----:R-:W-:Y:S01]  /*8de0*/  ENDCOLLECTIVE ;  /* 0x000000000000791b */ /* 0x003fe20003800000 */
.L_x_6198:
        /* <DEDUP_REMOVED lines=8> */
.L_x_6199:
[----:B------:R-:W-:Y:S01]  /*8e70*/  MOV R12, 0x1 ;  /* 0x00000001000c7802 */ /* 0x000fe20000000f00 */
[----:B------:R-:W-:-:S04]  /*8e80*/  FADD.FTZ R45, R45, R14 ;  /* 0x0000000e2d2d7221 */ /* 0x000fc80000010000 */
[----:B------:R-:W-:-:S07]  /*8e90*/  IMAD.MOV.U32 R13, RZ, RZ, R45 ;  /* 0x000000ffff0d7224 */ /* 0x000fce00078e002d */
[----:B------:R-:W-:Y:S05]  /*8ea0*/  WARPSYNC.COLLECTIVE R15, `(.L_x_6200) ;  /* 0x000000000f087348 */ /* 0x000fea0003c00000 */
[----:B------:R0:W1:Y:S02]  /*8eb0*/  SHFL.BFLY P6, R14, R13, R12, R11 ;  /* 0x0c00000c0d0e7389 */ /* 0x00006400000c000b */
[----:B01----:R-:W-:Y:S01]  /*8ec0*/  ENDCOLLECTIVE ;  /* 0x000000000000791b */ /* 0x003fe20003800000 */
.L_x_6200:
[----:B------:R-:W-:Y:S01]  /*8ed0*/  HFMA2.MMA R12, -RZ, RZ, 0, 2.384185791015625e-07 ;  /* 0x00000004ff0c7435 */ /* 0x000fe200000001ff */
[----:B------:R-:W-:Y:S01]  /*8ee0*/  IMAD.MOV.U32 R13, RZ, RZ, RZ ;  /* 0x000000ffff0d7224 */ /* 0x000fe200078e00ff */
[----:B------:R-:W-:-:S09]  /*8ef0*/  MOV R64, R14 ;  /* 0x0000000e00407202 */ /* 0x000fd20000000f00 */
[----:B------:R-:W-:Y:S05]  /*8f00*/  WARPSYNC.COLLECTIVE R15, `(.L_x_6201) ;  /* 0x000000000f087348 */ /* 0x000fea0003c00000 */
[----:B------:R0:W1:Y:S02]  /*8f10*/  SHFL.BFLY P6, R14, R13, R12, R11 ;  /* 0x0c00000c0d0e7389 */ /* 0x00006400000c000b */
[----:B01----:R-:W-:Y:S01]  /*8f20*/  ENDCOLLECTIVE ;  /* 0x000000000000791b */ /* 0x003fe20003800000 */
.L_x_6201:
        /* <DEDUP_REMOVED lines=8> */
.L_x_6202:
[----:B------:R-:W-:Y:S01]  /*8fb0*/  HFMA2.MMA R12, -RZ, RZ, 0, 5.9604644775390625e-08 ;  /* 0x00000001ff0c7435 */ /* 0x000fe200000001ff */
[----:B------:R-:W-:-:S05]  /*8fc0*/  MOV R7, R14 ;  /* 0x0000000e00077202 */ /* 0x000fca0000000f00 */
[----:B------:R-:W-:-:S04]  /*8fd0*/  FADD.FTZ R46, R46, R7 ;  /* 0x000000072e2e7221 */ /* 0x000fc80000010000 */
[----:B------:R-:W-:-:S07]  /*8fe0*/  IMAD.MOV.U32 R13, RZ, RZ, R46 ;  /* 0x000000ffff0d7224 */ /* 0x000fce00078e002e */
[----:B------:R-:W-:Y:S05]  /*8ff0*/  WARPSYNC.COLLECTIVE R15, `(.L_x_6203) ;  /* 0x000000000f087348 */ /* 0x000fea0003c00000 */
[----:B------:R0:W1:Y:S02]  /*9000*/  SHFL.BFLY P6, R14, R13, R12, R11 ;  /* 0x0c00000c0d0e7389 */ /* 0x00006400000c000b */
[----:B01----:R-:W-:Y:S01]  /*9010*/  ENDCOLLECTIVE ;  /* 0x000000000000791b */ /* 0x003fe20003800000 */
.L_x_6203:
[----:B------:R-:W-:Y:S01]  /*9020*/  HFMA2.MMA R12, -RZ, RZ, 0, 2.384185791015625e-07 ;  /* 0x00000004ff0c7435 */ /* 0x000fe200000001ff */
[----:B------:R-:W-:Y:S01]  /*9030*/  IMAD.MOV.U32 R13, RZ, RZ, RZ ;  /* 0x000000ffff0d7224 */ /* 0x000fe200078e00ff */
[----:B------:R-:W-:-:S09]  /*9040*/  MOV R7, R14 ;  /* 0x0000000e00077202 */ /* 0x000fd20000000f00 */
[----:B------:R-:W-:Y:S05]  /*9050*/  WARPSYNC.COLLECTIVE R15, `(.L_x_6204) ;  /* 0x000000000f087348 */ /* 0x000fea0003c00000 */
[----:B------:R0:W1:Y:S02]  /*9060*/  SHFL.BFLY P6, R14, R13, R12, R11 ;  /* 0x0c00000c0d0e7389 */ /* 0x00006400000c000b */
[----:B01----:R-:W-:Y:S01]  /*9070*/  ENDCOLLECTIVE ;  /* 0x000000000000791b */ /* 0x003fe20003800000 */
.L_x_6204:
        /* <DEDUP_REMOVED lines=8> */
.L_x_6205:
[----:B------:R-:W-:Y:S01]  /*9100*/  HFMA2.MMA R12, -RZ, RZ, 0, 5.9604644775390625e-08 ;  /* 0x00000001ff0c7435 */ /* 0x000fe200000001ff */
[----:B------:R-:W-:-:S05]  /*9110*/  MOV R56, R14 ;  /* 0x0000000e00387202 */ /* 0x000fca0000000f00 */
[----:B------:R-:W-:-:S04]  /*9120*/  FADD.FTZ R47, R47, R56 ;  /* 0x000000382f2f7221 */ /* 0x000fc80000010000 */
[----:B------:R-:W-:-:S07]  /*9130*/  IMAD.MOV.U32 R13, RZ, RZ, R47 ;  /* 0x000000ffff0d7224 */ /* 0x000fce00078e002f */
[----:B------:R-:W-:Y:S05]  /*9140*/  WARPSYNC.COLLECTIVE R15, `(.L_x_6206) ;  /* 0x000000000f087348 */ /* 0x000fea0003c00000 */
[----:B------:R0:W1:Y:S02]  /*9150*/  SHFL.BFLY P6, R14, R13, R12, R11 ;  /* 0x0c00000c0d0e7389 */ /* 0x00006400000c000b */
[----:B01----:R-:W-:Y:S01]  /*9160*/  ENDCOLLECTIVE ;  /* 0x000000000000791b */ /* 0x003fe20003800000 */
.L_x_6206:
[----:B------:R-:W-:Y:S01]  /*9170*/  HFMA2.MMA R12, -RZ, RZ, 0, 2.384185791015625e-07 ;  /* 0x00000004ff0c7435 */ /* 0x000fe200000001ff */
[----:B------:R-:W-:Y:S01]  /*9180*/  IMAD.MOV.U32 R13, RZ, RZ, RZ ;  /* 0x000000ffff0d7224 */ /* 0x000fe200078e00ff */
[----:B------:R-:W-:-:S09]  /*9190*/  MOV R68, R14 ;  /* 0x0000000e00447202 */ /* 0x000fd20000000f00 */
[----:B------:R-:W-:Y:S05]  /*91a0*/  WARPSYNC.COLLECTIVE R15, `(.L_x_6207) ;  /* 0x000000000f087348 */ /* 0x000fea0003c00000 */
[----:B------:R0:W1:Y:S02]  /*91b0*/  SHFL.BFLY P6, R14, R13, R12, R11 ;  /* 0x0c00000c0d0e7389 */ /* 0x00006400000c000b */
[----:B01----:R-:W-:Y:S01]  /*91c0*/  ENDCOLLECTIVE ;  /* 0x000000000000791b */ /* 0x003fe20003800000 */
.L_x_6207:
        /* <DEDUP_REMOVED lines=8> */
.L_x_6208:
[----:B------:R-:W-:Y:S01]  /*9250*/  HFMA2.MMA R12, -RZ, RZ, 0, 5.9604644775390625e-08 ;  /* 0x00000001ff0c7435 */ /* 0x000fe200000001ff */
[----:B------:R-:W-:-:S05]  /*9260*/  MOV R9, R14 ;  /* 0x0000000e00097202 */ /* 0x000fca0000000f00 */
[----:B------:R-:W-:-:S04]  /*9270*/  FADD.FTZ R48, R48, R9 ;  /* 0x0000000930307221 */ /* 0x000fc80000010000 */
[----:B------:R-:W-:-:S07]  /*9280*/  IMAD.MOV.U32 R13, RZ, RZ, R48 ;  /* 0x000000ffff0d7224 */ /* 0x000fce00078e0030 */
[----:B------:R-:W-:Y:S05]  /*9290*/  WARPSYNC.COLLECTIVE R15, `(.L_x_6209) ;  /* 0x000000000f087348 */ /* 0x000fea0003c00000 */
[----:B------:R0:W1:Y:S02]  /*92a0*/  SHFL.BFLY P6, R14, R13, R12, R11 ;  /* 0x0c00000c0d0e7389 */ /* 0x00006400000c000b */
[----:B01----:R-:W-:Y:S01]  /*92b0*/  ENDCOLLECTIVE ;  /* 0x000000000000791b */ /* 0x003fe20003800000 */
.L_x_6209:
[----:B------:R-:W-:Y:S01]  /*92c0*/  HFMA2.MMA R12, -RZ, RZ, 0, 2.384185791015625e-07 ;  /* 0x00000004ff0c7435 */ /* 0x000fe200000001ff */
[----:B------:R-:W-:Y:S01]  /*92d0*/  IMAD.MOV.U32 R13, RZ, RZ, RZ ;  /* 0x000000ffff0d7224 */ /* 0x000fe200078e00ff */
[----:B------:R-:W-:-:S09]  /*92e0*/  MOV R9, R14 ;  /* 0x0000000e00097202 */ /* 0x000fd20000000f00 */
[----:B------:R-:W-:Y:S05]  /*92f0*/  WARPSYNC.COLLECTIVE R15, `(.L_x_6210) ;  /* 0x000000000f087348 */ /* 0x000fea0003c00000 */
[----:B------:R0:W1:Y:S02]  /*9300*/  SHFL.BFLY P6, R14, R13, R12, R11 ;  /* 0x0c00000c0d0e7389 */ /* 0x00006400000c000b */
[----:B01----:R-:W-:Y:S01]  /*9310*/  ENDCOLLECTIVE ;  /* 0x000000000000791b */ /* 0x003fe20003800000 */
.L_x_6210:
        /* <DEDUP_REMOVED lines=8> */
.L_x_6211:
[----:B------:R-:W-:Y:S01]  /*93a0*/  HFMA2.MMA R12, -RZ, RZ, 0, 5.9604644775390625e-08 ;  /* 0x00000001ff0c7435 */ /* 0x000fe200000001ff */
[----:B------:R-:W-:-:S05]  /*93b0*/  MOV R52, R14 ;  /* 0x0000000e00347202 */ /* 0x000fca0000000f00 */
[----:B------:R-:W-:-:S04]  /*93c0*/  FADD.FTZ R49, R49, R52 ;  /* 0x0000003431317221 */ /* 0x000fc80000010000 */
[----:B------:R-:W-:-:S07]  /*93d0*/  IMAD.MOV.U32 R13, RZ, RZ, R49 ;  /* 0x000000ffff0d7224 */ /* 0x000fce00078e0031 */
[----:B------:R-:W-:Y:S05]  /*93e0*/  WARPSYNC.COLLECTIVE R15, `(.L_x_6212) ;  /* 0x000000000f087348 */ /* 0x000fea0003c00000 */
[----:B------:R0:W1:Y:S02]  /*93f0*/  SHFL.BFLY P6, R14, R13, R12, R11 ;  /* 0x0c00000c0d0e7389 */ /* 0x00006400000c000b */
[----:B01----:R-:W-:Y:S01]  /*9400*/  ENDCOLLECTIVE ;  /* 0x000000000000791b */ /* 0x003fe20003800000 */
.L_x_6212:
[----:B------:R-:W-:Y:S01]  /*9410*/  HFMA2.MMA R12, -RZ, RZ, 0, 2.384185791015625e-07 ;  /* 0x00000004ff0c7435 */ /* 0x000fe200000001ff */
[----:B------:R-:W-:Y:S01]  /*9420*/  IMAD.MOV.U32 R13, RZ, RZ, RZ ;  /* 0x000000ffff0d7224 */ /* 0x000fe200078e00ff */
[----:B------:R-:W-:-:S09]  /*9430*/  MOV R74, R14 ;  /* 0x0000000e004a7202 */ /* 0x000fd20000000f00 */
[----:B------:R-:W-:Y:S05]  /*9440*/  WARPSYNC.COLLECTIVE R15, `(.L_x_6213) ;  /* 0x000000000f087348 */ /* 0x000fea0003c00000 */
[----:B------:R0:W1:Y:S02]  /*9450*/  SHFL.BFLY P6, R14, R13, R12, R11 ;  /* 0x0c00000c0d0e7389 */ /* 0x00006400000c000b */
[----:B01----:R-:W-:Y:S01]  /*9460*/  ENDCOLLECTIVE ;  /* 0x000000000000791b */ /* 0x003fe20003800000 */
.L_x_6213:
[----:B------:R-:W-:Y:S01]  /*9470*/  FADD.FTZ R49, R49, R74 ;  /* 0x0000004a31317221 */ /* 0x000fe20000010000 */
[----:B------:R-:W-:Y:S02]  /*9480*/  IMAD.MOV.U32 R12, RZ, RZ, 0x2 ;  /* 0x00000002ff0c7424 */ /* 0x000fe400078e00ff */
[----:B------:R-:W-:-:S05]  /*9490*/  FADD.FTZ R50, RZ, R14 ;  /* 0x0000000eff327221 */ /* 0x000fca0000010000 */
[----:B------:R-:W-:-:S07]  /*94a0*/  MOV R13, R50 ;  /* 0x00000032000d7202 */ /* 0x000fce0000000f00 */
[----:B------:R-:W-:Y:S05]  /*94b0*/  WARPSYNC.COLLECTIVE R15, `(.L_x_6214) ;  /* 0x000000000f087348 */ /* 0x000fea0003c00000 */
[----:B------:R0:W1:Y:S02]  /*94c0*/  SHFL.BFLY P6, R14, R13, R12, R11 ;  /* 0x0c00000c0d0e7389 */ /* 0x00006400000c000b */
[----:B01----:R-:W-:Y:S01]  /*94d0*/  ENDCOLLECTIVE ;  /* 0x000000000000791b */ /* 0x003fe20003800000 */
.L_x_6214:
[----:B------:R-:W-:Y:S01]  /*94e0*/  IMAD.MOV.U32 R12, RZ, RZ, 0x1 ;  /* 0x00000001ff0c7424 */ /* 0x000fe200078e00ff */
[----:B------:R-:W-:-:S05]  /*94f0*/  MOV R3, R14 ;  /* 0x0000000e00037202 */ /* 0x000fca0000000f00 */
[----:B------:R-:W-:-:S05]  /*9500*/  FADD.FTZ R50, R50, R3 ;  /* 0x0000000332327221 */ /* 0x000fca0000010000 */
[----:B------:R-:W-:-:S07]  /*9510*/  MOV R13, R50 ;  /* 0x00000032000d7202 */ /* 0x000fce0000000f00 */
[----:B------:R-:W-:Y:S05]  /*9520*/  WARPSYNC.COLLECTIVE R15, `(.L_x_6215) ;  /* 0x000000000f087348 */ /* 0x000fea0003c00000 */
[----:B------:R0:W1:Y:S02]  /*9530*/  SHFL.BFLY P6, R14, R13, R12, R11 ;  /* 0x0c00000c0d0e7389 */ /* 0x00006400000c000b */
[----:B01----:R-:W-:Y:S01]  /*9540*/  ENDCOLLECTIVE ;  /* 0x000000000000791b */ /* 0x003fe20003800000 */
.L_x_6215:
[----:B------:R-:W-:Y:S01]  /*9550*/  HFMA2.MMA R13, -RZ, RZ, 0, 0 ;  /* 0x00000000ff0d7435 */ /* 0x000fe200000001ff */
[----:B------:R-:W-:Y:S01]  /*9560*/  IMAD.MOV.U32 R12, RZ, RZ, 0x4 ;  /* 0x00000004ff0c7424 */ /* 0x000fe200078e00ff */
[----:B------:R-:W-:-:S09]  /*9570*/  MOV R17, R14 ;  /* 0x0000000e00117202 */ /* 0x000fd20000000f00 */
[----:B------:R-:W-:Y:S05]  /*9580*/  WARPSYNC.COLLECTIVE R15, `(.L_x_6216) ;  /* 0x000000000f087348 */ /* 0x000fea0003c00000 */
[----:B------:R0:W1:Y:S02]  /*9590*/  SHFL.BFLY P6, R14, R13, R12, R11 ;  /* 0x0c00000c0d0e7389 */ /* 0x00006400000c000b */
[----:B01----:R-:W-:Y:S01]  /*95a0*/  ENDCOLLECTIVE ;  /* 0x000000000000791b */ /* 0x003fe20003800000 */
.L_x_6216:
        /* <DEDUP_REMOVED lines=8> */
.L_x_6217:
[----:B------:R-:W-:Y:S01]  /*9630*/  IMAD.MOV.U32 R12, RZ, RZ, 0x1 ;  /* 0x00000001ff0c7424 */ /* 0x000fe200078e00ff */
[----:B------:R-:W-:-:S05]  /*9640*/  MOV R54, R14 ;  /* 0x0000000e00367202 */ /* 0x000fca0000000f00 */
[----:B------:R-:W-:-:S05]  /*9650*/  FADD.FTZ R51, R51, R54 ;  /* 0x0000003633337221 */ /* 0x000fca0000010000 */
[----:B------:R-:W-:-:S07]  /*9660*/  MOV R13, R51 ;  /* 0x00000033000d7202 */ /* 0x000fce0000000f00 */
[----:B------:R-:W-:Y:S05]  /*9670*/  WARPSYNC.COLLECTIVE R15, `(.L_x_6218) ;  /* 0x000000000f087348 */ /* 0x000fea0003c00000 */
[----:B------:R0:W1:Y:S02]  /*9680*/  SHFL.BFLY P6, R14, R13, R12, R11 ;  /* 0x0c00000c0d0e7389 */ /* 0x00006400000c000b */
[----:B01----:R-:W-:Y:S01]  /*9690*/  ENDCOLLECTIVE ;  /* 0x000000000000791b */ /* 0x003fe20003800000 */
.L_x_6218:
[----:B------:R-:W-:Y:S01]  /*96a0*/  HFMA2.MMA R13, -RZ, RZ, 0, 0 ;  /* 0x00000000ff0d7435 */ /* 0x000fe200000001ff */
[----:B------:R-:W-:Y:S01]  /*96b0*/  IMAD.MOV.U32 R12, RZ, RZ, 0x4 ;  /* 0x00000004ff0c7424 */ /* 0x000fe200078e00ff */
[----:B------:R-:W-:-:S09]  /*96c0*/  MOV R76, R14 ;  /* 0x0000000e004c7202 */ /* 0x000fd20000000f00 */
[----:B------:R-:W-:Y:S05]  /*96d0*/  WARPSYNC.COLLECTIVE R15, `(.L_x_6219) ;  /* 0x000000000f087348 */ /* 0x000fea0003c00000 */
[----:B------:R0:W1:Y:S02]  /*96e0*/  SHFL.BFLY P6, R14, R13, R12, R11 ;  /* 0x0c00000c0d0e7389 */ /* 0x00006400000c000b */
[----:B01----:R-:W-:Y:S01]  /*96f0*/  ENDCOLLECTIVE ;  /* 0x000000000000791b */ /* 0x003fe20003800000 */
.L_x_6219:
[----:B------:R-:W-:Y:S01]  /*9700*/  FADD.FTZ R51, R51, R76 ;  /* 0x0000004c33337221 */ /* 0x000fe20000010000 */
[----:B------:R-:W-:Y:S01]  /*9710*/  HFMA2.MMA R12, -RZ, RZ, 0, 1.1920928955078125e-07 ;  /* 0x00000002ff0c7435 */ /* 0x000fe200000001ff */
[----:B------:R-:W-:-:S05]  /*9720*/  FADD.FTZ R52, RZ, R14 ;  /* 0x0000000eff347221 */ /* 0x000fca0000010000 */
[----:B------:R-:W-:-:S07]  /*9730*/  MOV R13, R52 ;  /* 0x00000034000d7202 */ /* 0x000fce0000000f00 */
[----:B------:R-:W-:Y:S05]  /*9740*/  WARPSYNC.COLLECTIVE R15, `(.L_x_6220) ;  /* 0x000000000f087348 */ /* 0x000fea0003c00000 */
[----:B------:R0:W1:Y:S02]  /*9750*/  SHFL.BFLY P6, R14, R13, R12, R11 ;  /* 0x0c00000c0d0e7389 */ /* 0x00006400000c000b */
[----:B01----:R-:W-:Y:S01]  /*9760*/  ENDCOLLECTIVE ;  /* 0x000000000000791b */ /* 0x003fe20003800000 */
.L_x_6220:
[----:B------:R-:W-:Y:S01]  /*9770*/  MOV R12, 0x1 ;  /* 0x00000001000c7802 */ /* 0x000fe20000000f00 */
[----:B------:R-:W-:-:S04]  /*9780*/  FADD.FTZ R52, R52, R14 ;  /* 0x0000000e34347221 */ /* 0x000fc80000010000 */
[----:B------:R-:W-:-:S07]  /*9790*/  IMAD.MOV.U32 R13, RZ, RZ, R52 ;  /* 0x000000ffff0d7224 */ /* 0x000fce00078e0034 */
[----:B------:R-:W-:Y:S05]  /*97a0*/  WARPSYNC.COLLECTIVE R15, `(.L_x_6221) ;  /* 0x000000000f087348 */ /* 0x000fea0003c00000 */
[----:B------:R0:W1:Y:S02]  /*97b0*/  SHFL.BFLY P6, R14, R13, R12, R11 ;  /* 0x0c00000c0d0e7389 */ /* 0x00006400000c000b */
[----:B01----:R-:W-:Y:S01]  /*97c0*/  ENDCOLLECTIVE ;  /* 0x000000000000791b */ /* 0x003fe20003800000 */
.L_x_6221:
[----:B------:R-:W-:Y:S01]  /*97d0*/  HFMA2.MMA R12, -RZ, RZ, 0, 2.384185791015625e-07 ;  /* 0x00000004ff0c7435 */ /* 0x000fe200000001ff */
[----:B------:R-:W-:Y:S01]  /*97e0*/  IMAD.MOV.U32 R13, RZ, RZ, RZ ;  /* 0x000000ffff0d7224 */ /* 0x000fe200078e00ff */
[----:B------:R-:W-:-:S09]  /*97f0*/  MOV R25, R14 ;  /* 0x0000000e00197202 */ /* 0x000fd20000000f00 */
[----:B------:R-:W-:Y:S05]  /*9800*/  WARPSYNC.COLLECTIVE R15, `(.L_x_6222) ;  /* 0x000000000f087348 */ /* 0x000fea0003c00000 */
[----:B------:R0:W1:Y:S02]  /*9810*/  SHFL.BFLY P6, R14, R13, R12, R11 ;  /* 0x0c00000c0d0e7389 */ /* 0x00006400000c000b */
[----:B01----:R-:W-:Y:S01]  /*9820*/  ENDCOLLECTIVE ;  /* 0x000000000000791b */ /* 0x003fe20003800000 */
.L_x_6222:
        /* <DEDUP_REMOVED lines=8> */
.L_x_6223:
[----:B------:R-:W-:Y:S01]  /*98b0*/  HFMA2.MMA R12, -RZ, RZ, 0, 5.9604644775390625e-08 ;  /* 0x00000001ff0c7435 */ /* 0x000fe200000001ff */
[----:B------:R-:W-:-:S05]  /*98c0*/  MOV R23, R14 ;  /* 0x0000000e00177202 */ /* 0x000fca0000000f00 */
[----:B------:R-:W-:-:S04]  /*98d0*/  FADD.FTZ R53, R53, R23 ;  /* 0x0000001735357221 */ /* 0x000fc80000010000 */
[----:B------:R-:W-:-:S07]  /*98e0*/  IMAD.MOV.U32 R13, RZ, RZ, R53 ;  /* 0x000000ffff0d7224 */ /* 0x000fce00078e0035 */
[----:B------:R-:W-:Y:S05]  /*98f0*/  WARPSYNC.COLLECTIVE R15, `(.L_x_6224) ;  /* 0x000000000f087348 */ /* 0x000fea0003c00000 */
[----:B------:R0:W1:Y:S02]  /*9900*/  SHFL.BFLY P6, R14, R13, R12, R11 ;  /* 0x0c00000c0d0e7389 */ /* 0x00006400000c000b */
[----:B01----:R-:W-:Y:S01]  /*9910*/  ENDCOLLECTIVE ;  /* 0x000000000000791b */ /* 0x003fe20003800000 */
.L_x_6224:
[----:B------:R-:W-:Y:S01]  /*9920*/  HFMA2.MMA R12, -RZ, RZ, 0, 2.384185791015625e-07 ;  /* 0x00000004ff0c7435 */ /* 0x000fe200000001ff */
[----:B------:R-:W-:Y:S01]  /*9930*/  IMAD.MOV.U32 R13, RZ, RZ, RZ ;  /* 0x000000ffff0d7224 */ /* 0x000fe200078e00ff */
[----:B------:R-:W-:-:S09]  /*9940*/  MOV R62, R14 ;  /* 0x0000000e003e7202 */ /* 0x000fd20000000f00 */
[----:B------:R-:W-:Y:S05]  /*9950*/  WARPSYNC.COLLECTIVE R15, `(.L_x_6225) ;  /* 0x000000000f087348 */ /* 0x000fea0003c00000 */
[----:B------:R0:W1:Y:S02]  /*9960*/  SHFL.BFLY P6, R14, R13, R12, R11 ;  /* 0x0c00000c0d0e7389 */ /* 0x00006400000c000b */
[----:B01----:R-:W-:Y:S01]  /*9970*/  ENDCOLLECTIVE ;  /* 0x000000000000791b */ /* 0x003fe20003800000 */
.L_x_6225:
        /* <DEDUP_REMOVED lines=8> */
.L_x_6226:
[----:B------:R-:W-:Y:S01]  /*9a00*/  HFMA2.MMA R12, -RZ, RZ, 0, 5.9604644775390625e-08 ;  /* 0x00000001ff0c7435 */ /* 0x000fe200000001ff */
[----:B------:R-:W-:-:S05]  /*9a10*/  MOV R21, R14 ;  /* 0x0000000e00157202 */ /* 0x000fca0000000f00 */
[----:B------:R-:W-:-:S04]  /*9a20*/  FADD.FTZ R54, R54, R21 ;  /* 0x0000001536367221 */ /* 0x000fc80000010000 */
[----:B------:R-:W-:-:S07]  /*9a30*/  IMAD.MOV.U32 R13, RZ, RZ, R54 ;  /* 0x000000ffff0d7224 */ /* 0x000fce00078e0036 */
[----:B------:R-:W-:Y:S05]  /*9a40*/  WARPSYNC.COLLECTIVE R15, `(.L_x_6227) ;  /* 0x000000000f087348 */ /* 0x000fea0003c00000 */
[----:B------:R0:W1:Y:S02]  /*9a50*/  SHFL.BFLY P6, R14, R13, R12, R11 ;  /* 0x0c00000c0d0e7389 */ /* 0x00006400000c000b */
[----:B01----:R-:W-:Y:S01]  /*9a60*/  ENDCOLLECTIVE ;  /* 0x000000000000791b */ /* 0x003fe20003800000 */
.L_x_6227:
[----:B------:R-:W-:Y:S01]  /*9a70*/  HFMA2.MMA R12, -RZ, RZ, 0, 2.384185791015625e-07 ;  /* 0x00000004ff0c7435 */ /* 0x000fe200000001ff */
[----:B------:R-:W-:Y:S01]  /*9a80*/  IMAD.MOV.U32 R13, RZ, RZ, RZ ;  /* 0x000000ffff0d7224 */ /* 0x000fe200078e00ff */
[----:B------:R-:W-:-:S09]  /*9a90*/  MOV R5, R14 ;  /* 0x0000000e00057202 */ /* 0x000fd20000000f00 */
[----:B------:R-:W-:Y:S05]  /*9aa0*/  WARPSYNC.COLLECTIVE R15, `(.L_x_6228) ;  /* 0x000000000f087348 */ /* 0x000fea0003c00000 */
[----:B------:R0:W1:Y:S02]  /*9ab0*/  SHFL.BFLY P6, R14, R13, R12, R11 ;  /* 0x0c00000c0d0e7389 */ /* 0x00006400000c000b */
[----:B01----:R-:W-:Y:S01]  /*9ac0*/  ENDCOLLECTIVE ;  /* 0x000000000000791b */ /* 0x003fe20003800000 */
.L_x_6228:
        /* <DEDUP_REMOVED lines=8> */
.L_x_6229:
[----:B------:R-:W-:Y:S01]  /*9b50*/  HFMA2.MMA R12, -RZ, RZ, 0, 5.9604644775390625e-08 ;  /* 0x00000001ff0c7435 */ /* 0x000fe200000001ff */
[----:B------:R-:W-:-:S05]  /*9b60*/  MOV R19, R14 ;  /* 0x0000000e00137202 */ /* 0x000fca0000000f00 */
[----:B------:R-:W-:-:S04]  /*9b70*/  FADD.FTZ R55, R55, R19 ;  /* 0x0000001337377221 */ /* 0x000fc80000010000 */
[----:B------:R-:W-:-:S07]  /*9b80*/  IMAD.MOV.U32 R13, RZ, RZ, R55 ;  /* 0x000000ffff0d7224 */ /* 0x000fce00078e0037 */
[----:B------:R-:W-:Y:S05]  /*9b90*/  WARPSYNC.COLLECTIVE R15, `(.L_x_6230) ;  /* 0x000000000f087348 */ /* 0x000fea0003c00000 */
[----:B------:R0:W1:Y:S02]  /*9ba0*/  SHFL.BFLY P6, R14, R13, R12, R11 ;  /* 0x0c00000c0d0e7389 */ /* 0x00006400000c000b */
[----:B01----:R-:W-:Y:S01]  /*9bb0*/  ENDCOLLECTIVE ;  /* 0x000000000000791b */ /* 0x003fe20003800000 */
.L_x_6230:
[----:B------:R-:W-:Y:S01]  /*9bc0*/  HFMA2.MMA R12, -RZ, RZ, 0, 2.384185791015625e-07 ;  /* 0x00000004ff0c7435 */ /* 0x000fe200000001ff */
[----:B------:R-:W-:Y:S01]  /*9bd0*/  IMAD.MOV.U32 R13, RZ, RZ, RZ ;  /* 0x000000ffff0d7224 */ /* 0x000fe200078e00ff */
[----:B------:R-:W-:-:S09]  /*9be0*/  MOV R64, R14 ;  /* 0x0000000e00407202 */ /* 0x000fd20000000f00 */
[----:B------:R-:W-:Y:S05]  /*9bf0*/  WARPSYNC.COLLECTIVE R15, `(.L_x_6231) ;  /* 0x000000000f087348 */ /* 0x000fea0003c00000 */
[----:B------:R0:W1:Y:S02]  /*9c00*/  SHFL.BFLY P6, R14, R13, R12, R11 ;  /* 0x0c00000c0d0e7389 */ /* 0x00006400000c000b */
[----:B01----:R-:W-:Y:S01]  /*9c10*/  ENDCOLLECTIVE ;  /* 0x000000000000791b */ /* 0x003fe20003800000 */
.L_x_6231:
        /* <DEDUP_REMOVED lines=8> */
.L_x_6232:
[----:B------:R-:W-:Y:S01]  /*9ca0*/  HFMA2.MMA R12, -RZ, RZ, 0, 5.9604644775390625e-08 ;  /* 0x00000001ff0c7435 */ /* 0x000fe200000001ff */
[----:B------:R-:W-:-:S05]  /*9cb0*/  MOV R17, R14 ;  /* 0x0000000e00117202 */ /* 0x000fca0000000f00 */
[----:B------:R-:W-:-:S04]  /*9cc0*/  FADD.FTZ R56, R56, R17 ;  /* 0x0000001138387221 */ /* 0x000fc80000010000 */
[----:B------:R-:W-:-:S07]  /*9cd0*/  IMAD.MOV.U32 R13, RZ, RZ, R56 ;  /* 0x000000ffff0d7224 */ /* 0x000fce00078e0038 */
[----:B------:R-:W-:Y:S05]  /*9ce0*/  WARPSYNC.COLLECTIVE R15, `(.L_x_6233) ;  /* 0x000000000f087348 */ /* 0x000fea0003c00000 */
[----:B------:R0:W1:Y:S02]  /*9cf0*/  SHFL.BFLY P6, R14, R13, R12, R11 ;  /* 0x0c00000c0d0e7389 */ /* 0x00006400000c000b */
[----:B01----:R-:W-:Y:S01]  /*9d00*/  ENDCOLLECTIVE ;  /* 0x000000000000791b */ /* 0x003fe20003800000 */
.L_x_6233:
[----:B------:R-:W-:Y:S01]  /*9d10*/  HFMA2.MMA R12, -RZ, RZ, 0, 2.384185791015625e-07 ;  /* 0x00000004ff0c7435 */ /* 0x000fe200000001ff */
[----:B------:R-:W-:Y:S01]  /*9d20*/  IMAD.MOV.U32 R13, RZ, RZ, RZ ;  /* 0x000000ffff0d7224 */ /* 0x000fe200078e00ff */
[----:B------:R-:W-:-:S09]  /*9d30*/  MOV R17, R14 ;  /* 0x0000000e00117202 */ /* 0x000fd20000000f00 */
[----:B------:R-:W-:Y:S05]  /*9d40*/  WARPSYNC.COLLECTIVE R15, `(.L_x_6234) ;  /* 0x000000000f087348 */ /* 0x000fea0003c00000 */
[----:B------:R0:W1:Y:S02]  /*9d50*/  SHFL.BFLY P6, R14, R13, R12, R11 ;  /* 0x0c00000c0d0e7389 */ /* 0x00006400000c000b */
[----:B01----:R-:W-:Y:S01]  /*9d60*/  ENDCOLLECTIVE ;  /* 0x000000000000791b */ /* 0x003fe20003800000 */
.L_x_6234:
[----:B------:R-:W-:Y:S01]  /*9d70*/  HFMA2.MMA R12, -RZ, RZ, 0, 1.1920928955078125e-07 ;  /* 0x00000002ff0c7435 */ /* 0x000fe200000001ff */
[----:B------:R-:W-:-:S05]  /*9d80*/  MOV R57, R14 ;  /* 0x0000000e00397202 */ /* 0x000fca0000000f00 */
[----:B------:R-:W-:-:S04]  /*9d90*/  FADD.FTZ R57, RZ, R57 ;  /* 0x00000039ff397221 */ /* 0x000fc80000010000 */
[----:B------:R-:W-:-:S07]  /*9da0*/  IMAD.MOV.U32 R13, RZ, RZ, R57 ;  /* 0x000000ffff0d7224 */ /* 0x000fce00078e0039 */
[----:B------:R-:W-:Y:S05]  /*9db0*/  WARPSYNC.COLLECTIVE R15, `(.L_x_6235) ;  /* 0x000000000f087348 */ /* 0x000fea0003c00000 */
[----:B------:R0:W1:Y:S02]  /*9dc0*/  SHFL.BFLY P6, R14, R13, R12, R11 ;  /* 0x0c00000c0d0e7389 */ /* 0x00006400000c000b */
[----:B01----:R-:W-:Y:S01]  /*9dd0*/  ENDCOLLECTIVE ;  /* 0x000000000000791b */ /* 0x003fe20003800000 */
.L_x_6235:
        /* <DEDUP_REMOVED lines=8> */
.L_x_6236:
[----:B------:R-:W-:Y:S01]  /*9e60*/  HFMA2.MMA R12, -RZ, RZ, 0, 2.384185791015625e-07 ;  /* 0x00000004ff0c7435 */ /* 0x000fe200000001ff */
[----:B------:R-:W-:Y:S01]  /*9e70*/  IMAD.MOV.U32 R13, RZ, RZ, RZ ;  /* 0x000000ffff0d7224 */ /* 0x000fe200078e00ff */
[----:B------:R-:W-:-:S09]  /*9e80*/  MOV R52, R14 ;  /* 0x0000000e00347202 */ /* 0x000fd20000000f00 */
[----:B------:R-:W-:Y:S05]  /*9e90*/  WARPSYNC.COLLECTIVE R15, `(.L_x_6237) ;  /* 0x000000000f087348 */ /* 0x000fea0003c00000 */
[----:B------:R0:W1:Y:S02]  /*9ea0*/  SHFL.BFLY P6, R14, R13, R12, R11 ;  /* 0x0c00000c0d0e7389 */ /* 0x00006400000c000b */
[----:B01----:R-:W-:Y:S01]  /*9eb0*/  ENDCOLLECTIVE ;  /* 0x000000000000791b */ /* 0x003fe20003800000 */
.L_x_6237:
[----:B------:R-:W-:Y:S01]  /*9ec0*/  HFMA2.MMA R12, -RZ, RZ, 0, 1.1920928955078125e-07 ;  /* 0x00000002ff0c7435 */ /* 0x000fe200000001ff */
[----:B------:R-:W-:-:S05]  /*9ed0*/  MOV R58, R14 ;  /* 0x0000000e003a7202 */ /* 0x000fca0000000f00 */
[----:B------:R-:W-:-:S04]  /*9ee0*/  FADD.FTZ R58, RZ, R58 ;  /* 0x0000003aff3a7221 */ /* 0x000fc80000010000 */
[----:B------:R-:W-:-:S07]  /*9ef0*/  IMAD.MOV.U32 R13, RZ, RZ, R58 ;  /* 0x000000ffff0d7224 */ /* 0x000fce00078e003a */
[----:B------:R-:W-:Y:S05]  /*9f00*/  WARPSYNC.COLLECTIVE R15, `(.L_x_6238) ;  /* 0x000000000f087348 */ /* 0x000fea0003c00000 */
[----:B------:R0:W1:Y:S02]  /*9f10*/  SHFL.BFLY P6, R14, R13, R12, R11 ;  /* 0x0c00000c0d0e7389 */ /* 0x00006400000c000b */
[----:B01----:R-:W-:Y:S01]  /*9f20*/  ENDCOLLECTIVE ;  /* 0x000000000000791b */ /* 0x003fe20003800000 */
.L_x_6238:
[----:B------:R-:W-:Y:S01]  /*9f30*/  HFMA2.MMA R12, -RZ, RZ, 0, 5.9604644775390625e-08 ;  /* 0x00000001ff0c7435 */ /* 0x000fe200000001ff */
[----:B------:R-:W-:-:S05]  /*9f40*/  MOV R7, R14 ;  /* 0x0000000e00077202 */ /* 0x000fca0000000f00 */
[----:B------:R-:W-:-:S04]  /*9f50*/  FADD.FTZ R58, R58, R7 ;  /* 0x000000073a3a7221 */ /* 0x000fc80000010000 */
[----:B------:R-:W-:-:S07]  /*9f60*/  IMAD.MOV.U32 R13, RZ, RZ, R58 ;  /* 0x000000ffff0d7224 */ /* 0x000fce00078e003a */
[----:B------:R-:W-:Y:S05]  /*9f70*/  WARPSYNC.COLLECTIVE R15, `(.L_x_6239) ;  /* 0x000000000f087348 */ /* 0x000fea0003c00000 */
[----:B------:R0:W1:Y:S02]  /*9f80*/  SHFL.BFLY P6, R14, R13, R12, R11 ;  /* 0x0c00000c0d0e7389 */ /* 0x00006400000c000b */
[----:B01----:R-:W-:Y:S01]  /*9f90*/  ENDCOLLECTIVE ;  /* 0x000000000000791b */ /* 0x003fe20003800000 */
.L_x_6239:
[----:B------:R-:W-:Y:S01]  /*9fa0*/  HFMA2.MMA R12, -RZ, RZ, 0, 2.384185791015625e-07 ;  /* 0x00000004ff0c7435 */ /* 0x000fe200000001ff */
[----:B------:R-:W-:Y:S01]  /*9fb0*/  IMAD.MOV.U32 R13, RZ, RZ, RZ ;  /* 0x000000ffff0d7224 */ /* 0x000fe200078e00ff */
[----:B------:R-:W-:-:S09]  /*9fc0*/  MOV R21, R14 ;  /* 0x0000000e00157202 */ /* 0x000fd20000000f00 */
[----:B------:R-:W-:Y:S05]  /*9fd0*/  WARPSYNC.COLLECTIVE R15, `(.L_x_6240) ;  /* 0x000000000f087348 */ /* 0x000fea0003c00000 */
[----:B------:R0:W1:Y:S02]  /*9fe0*/  SHFL.BFLY P6, R14, R13, R12, R11 ;  /* 0x0c00000c0d0e7389 */ /* 0x00006400000c000b */
[----:B01----:R-:W-:Y:S01]  /*9ff0*/  ENDCOLLECTIVE ;  /* 0x000000000000791b */ /* 0x003fe20003800000 */
.L_x_6240:
        /* <DEDUP_REMOVED lines=8> */
.L_x_6241:
        /* <DEDUP_REMOVED lines=8> */
.L_x_6242:
[----:B------:R-:W-:Y:S01]  /*a100*/  HFMA2.MMA R12, -RZ, RZ, 0, 2.384185791015625e-07 ;  /* 0x00000004ff0c7435 */ /* 0x000fe200000001ff */
[----:B------:R-:W-:Y:S01]  /*a110*/  IMAD.MOV.U32 R13, RZ, RZ, RZ ;  /* 0x000000ffff0d7224 */ /* 0x000fe200078e00ff */
[----:B------:R-:W-:-:S09]  /*a120*/  MOV R68, R14 ;  /* 0x0000000e00447202 */ /* 0x000fd20000000f00 */
[----:B------:R-:W-:Y:S05]  /*a130*/  WARPSYNC.COLLECTIVE R15, `(.L_x_6243) ;  /* 0x000000000f087348 */ /* 0x000fea0003c00000 */
[----:B------:R0:W1:Y:S02]  /*a140*/  SHFL.BFLY P6, R14, R13, R12, R11 ;  /* 0x0c00000c0d0e7389 */ /* 0x00006400000c000b */
[----:B01----:R-:W-:Y:S01]  /*a150*/  ENDCOLLECTIVE ;  /* 0x000000000000791b */ /* 0x003fe20003800000 */
.L_x_6243:
        /* <DEDUP_REMOVED lines=8> */
.L_x_6244:
[----:B------:R-:W-:Y:S01]  /*a1e0*/  HFMA2.MMA R12, -RZ, RZ, 0, 5.9604644775390625e-08 ;  /* 0x00000001ff0c7435 */ /* 0x000fe200000001ff */
[----:B------:R-:W-:-:S05]  /*a1f0*/  MOV R3, R14 ;  /* 0x0000000e00037202 */ /* 0x000fca0000000f00 */
[----:B------:R-:W-:-:S04]  /*a200*/  FADD.FTZ R60, R60, R3 ;  /* 0x000000033c3c7221 */ /* 0x000fc80000010000 */
[----:B------:R-:W-:-:S07]  /*a210*/  IMAD.MOV.U32 R13, RZ, RZ, R60 ;  /* 0x000000ffff0d7224 */ /* 0x000fce00078e003c */
[----:B------:R-:W-:Y:S05]  /*a220*/  WARPSYNC.COLLECTIVE R15, `(.L_x_6245) ;  /* 0x000000000f087348 */ /* 0x000fea0003c00000 */
[----:B------:R0:W1:Y:S02]  /*a230*/  SHFL.BFLY P6, R14, R13, R12, R11 ;  /* 0x0c00000c0d0e7389 */ /* 0x00006400000c000b */
[----:B01----:R-:W-:Y:S01]  /*a240*/  ENDCOLLECTIVE ;  /* 0x000000000000791b */ /* 0x003fe20003800000 */
.L_x_6245:
[----:B------:R-:W-:Y:S01]  /*a250*/  HFMA2.MMA R12, -RZ, RZ, 0, 2.384185791015625e-07 ;  /* 0x00000004ff0c7435 */ /* 0x000fe200000001ff */
[----:B------:R-:W-:Y:S01]  /*a260*/  IMAD.MOV.U32 R13, RZ, RZ, RZ ;  /* 0x000000ffff0d7224 */ /* 0x000fe200078e00ff */
[----:B------:R-:W-:-:S09]  /*a270*/  MOV R17, R14 ;  /* 0x0000000e00117202 */ /* 0x000fd20000000f00 */
[----:B------:R-:W-:Y:S05]  /*a280*/  WARPSYNC.COLLECTIVE R15, `(.L_x_6246) ;  /* 0x000000000f087348 */ /* 0x000fea0003c00000 */
[----:B------:R0:W1:Y:S02]  /*a290*/  SHFL.BFLY P6, R14, R13, R12, R11 ;  /* 0x0c00000c0d0e7389 */ /* 0x00006400000c000b */
[----:B01----:R-:W-:Y:S01]  /*a2a0*/  ENDCOLLECTIVE ;  /* 0x000000000000791b */ /* 0x003fe20003800000 */
.L_x_6246:
        /* <DEDUP_REMOVED lines=8> */
.L_x_6247:
[----:B------:R-:W-:Y:S01]  /*a330*/  HFMA2.MMA R12, -RZ, RZ, 0, 5.9604644775390625e-08 ;  /* 0x00000001ff0c7435 */ /* 0x000fe200000001ff */
[----:B------:R-:W-:-:S05]  /*a340*/  MOV R76, R14 ;  /* 0x0000000e004c7202 */ /* 0x000fca0000000f00 */
[----:B------:R-:W-:-:S04]  /*a350*/  FADD.FTZ R73, R73, R76 ;  /* 0x0000004c49497221 */ /* 0x000fc80000010000 */
[----:B------:R-:W-:-:S07]  /*a360*/  IMAD.MOV.U32 R13, RZ, RZ, R73 ;  /* 0x000000ffff0d7224 */ /* 0x000fce00078e0049 */
[----:B------:R-:W-:Y:S05]  /*a370*/  WARPSYNC.COLLECTIVE R15, `(.L_x_6248) ;  /* 0x000000000f087348 */ /* 0x000fea0003c00000 */
[----:B------:R0:W1:Y:S02]  /*a380*/  SHFL.BFLY P6, R14, R13, R12, R11 ;  /* 0x0c00000c0d0e7389 */ /* 0x00006400000c000b */
[----:B01----:R-:W-:Y:S01]  /*a390*/  ENDCOLLECTIVE ;  /* 0x000000000000791b */ /* 0x003fe20003800000 */
.L_x_6248:
[----:B------:R-:W-:Y:S01]  /*a3a0*/  HFMA2.MMA R12, -RZ, RZ, 0, 2.384185791015625e-07 ;  /* 0x00000004ff0c7435 */ /* 0x000fe200000001ff */
[----:B------:R-:W-:Y:S01]  /*a3b0*/  IMAD.MOV.U32 R13, RZ, RZ, RZ ;  /* 0x000000ffff0d7224 */ /* 0x000fe200078e00ff */
[----:B------:R-:W-:-:S09]  /*a3c0*/  MOV R62, R14 ;  /* 0x0000000e003e7202 */ /* 0x000fd20000000f00 */
[----:B------:R-:W-:Y:S05]  /*a3d0*/  WARPSYNC.COLLECTIVE R15, `(.L_x_6249) ;  /* 0x000000000f087348 */ /* 0x000fea0003c00000 */
[----:B------:R0:W1:Y:S02]  /*a3e0*/  SHFL.BFLY P6, R14, R13, R12, R11 ;  /* 0x0c00000c0d0e7389 */ /* 0x00006400000c000b */
[----:B01----:R-:W-:Y:S01]  /*a3f0*/  ENDCOLLECTIVE ;  /* 0x000000000000791b */ /* 0x003fe20003800000 */
.L_x_6249:
        /* <DEDUP_REMOVED lines=8> */
.L_x_6250:
[----:B------:R-:W-:Y:S02]  /*a480*/  IMAD.MOV.U32 R12, RZ, RZ, 0x1 ;  /* 0x00000001ff0c7424 */ /* 0x000fe400078e00ff */
[----:B------:R-:W-:-:S05]  /*a490*/  FADD.FTZ R72, R72, R14 ;  /* 0x0000000e48487221 */ /* 0x000fca0000010000 */
[----:B------:R-:W-:-:S07]  /*a4a0*/  MOV R13, R72 ;  /* 0x00000048000d7202 */ /* 0x000fce0000000f00 */
[----:B------:R-:W-:Y:S05]  /*a4b0*/  WARPSYNC.COLLECTIVE R15, `(.L_x_6251) ;  /* 0x000000000f087348 */ /* 0x000fea0003c00000 */
[----:B------:R0:W1:Y:S02]  /*a4c0*/  SHFL.BFLY P6, R14, R13, R12, R11 ;  /* 0x0c00000c0d0e7389 */ /* 0x00006400000c000b */
[----:B01----:R-:W-:Y:S01]  /*a4d0*/  ENDCOLLECTIVE ;  /* 0x000000000000791b */ /* 0x003fe20003800000 */
.L_x_6251:
[----:B------:R-:W-:Y:S01]  /*a4e0*/  HFMA2.MMA R13, -RZ, RZ, 0, 0 ;  /* 0x00000000ff0d7435 */ /* 0x000fe200000001ff */
[----:B------:R-:W-:Y:S01]  /*a4f0*/  IMAD.MOV.U32 R12, RZ, RZ, 0x4 ;  /* 0x00000004ff0c7424 */ /* 0x000fe200078e00ff */
[----:B------:R-:W-:-:S09]  /*a500*/  MOV R29, R14 ;  /* 0x0000000e001d7202 */ /* 0x000fd20000000f00 */
[----:B------:R-:W-:Y:S05]  /*a510*/  WARPSYNC.COLLECTIVE R15, `(.L_x_6252) ;  /* 0x000000000f087348 */ /* 0x000fea0003c00000 */
[----:B------:R0:W1:Y:S02]  /*a520*/  SHFL.BFLY P6, R14, R13, R12, R11 ;  /* 0x0c00000c0d0e7389 */ /* 0x00006400000c000b */
[----:B01----:R-:W-:Y:S01]  /*a530*/  ENDCOLLECTIVE ;  /* 0x000000000000791b */ /* 0x003fe20003800000 */
.L_x_6252:
        /* <DEDUP_REMOVED lines=8> */
.L_x_6253:
[----:B------:R-:W-:Y:S01]  /*a5c0*/  HFMA2.MMA R12, -RZ, RZ, 0, 5.9604644775390625e-08 ;  /* 0x00000001ff0c7435 */ /* 0x000fe200000001ff */
[----:B------:R-:W-:-:S05]  /*a5d0*/  FADD.FTZ R3, R31, R14 ;  /* 0x0000000e1f037221 */ /* 0x000fca0000010000 */
[----:B------:R-:W-:-:S07]  /*a5e0*/  MOV R13, R3 ;  /* 0x00000003000d7202 */ /* 0x000fce0000000f00 */
[----:B------:R-:W-:Y:S05]  /*a5f0*/  WARPSYNC.COLLECTIVE R15, `(.L_x_6254) ;  /* 0x000000000f087348 */ /* 0x000fea0003c00000 */
[----:B------:R0:W1:Y:S02]  /*a600*/  SHFL.BFLY P6, R14, R13, R12, R11 ;  /* 0x0c00000c0d0e7389 */ /* 0x00006400000c000b */
[----:B01----:R-:W-:Y:S01]  /*a610*/  ENDCOLLECTIVE ;  /* 0x000000000000791b */ /* 0x003fe20003800000 */
.L_x_6254:
[----:B------:R-:W-:Y:S01]  /*a620*/  HFMA2.MMA R12, -RZ, RZ, 0, 2.384185791015625e-07 ;  /* 0x00000004ff0c7435 */ /* 0x000fe200000001ff */
[----:B------:R-:W-:Y:S01]  /*a630*/  MOV R13, RZ ;  /* 0x000000ff000d7202 */ /* 0x000fe20000000f00 */
[----:B------:R-:W-:-:S09]  /*a640*/  IMAD.MOV.U32 R58, RZ, RZ, R14 ;  /* 0x000000ffff3a7224 */ /* 0x000fd200078e000e */
[----:B------:R-:W-:Y:S05]  /*a650*/  WARPSYNC.COLLECTIVE R15, `(.L_x_6255) ;  /* 0x000000000f087348 */ /* 0x000fea0003c00000 */
[----:B------:R0:W1:Y:S02]  /*a660*/  SHFL.BFLY P6, R14, R13, R12, R11 ;  /* 0x0c00000c0d0e7389 */ /* 0x00006400000c000b */
[----:B01----:R-:W-:Y:S01]  /*a670*/  ENDCOLLECTIVE ;  /* 0x000000000000791b */ /* 0x003fe20003800000 */
.L_x_6255:
[----:B------:R-:W-:Y:S01]  /*a680*/  FADD.FTZ R31, R3, R58 ;  /* 0x0000003a031f7221 */ /* 0x000fe20000010000 */
[----:B------:R-:W-:Y:S01]  /*a690*/  IMAD.MOV.U32 R3, RZ, RZ, R50 ;  /* 0x000000ffff037224 */ /* 0x000fe200078e0032 */
[----:B------:R-:W-:Y:S01]  /*a6a0*/  MOV R12, 0x2 ;  /* 0x00000002000c7802 */ /* 0x000fe20000000f00 */
[----:B------:R-:W-:-:S04]  /*a6b0*/  FADD.FTZ R19, RZ, R14 ;  /* 0x0000000eff137221 */ /* 0x000fc80000010000 */
[----:B------:R-:W-:-:S07]  /*a6c0*/  IMAD.MOV.U32 R13, RZ, RZ, R19 ;  /* 0x000000ffff0d7224 */ /* 0x000fce00078e0013 */
[----:B------:R-:W-:Y:S05]  /*a6d0*/  WARPSYNC.COLLECTIVE R15, `(.L_x_6256) ;  /* 0x000000000f087348 */ /* 0x000fea0003c00000 */
[----:B------:R0:W1:Y:S02]  /*a6e0*/  SHFL.BFLY P6, R14, R13, R12, R11 ;  /* 0x0c00000c0d0e7389 */ /* 0x00006400000c000b */
[----:B01----:R-:W-:Y:S01]  /*a6f0*/  ENDCOLLECTIVE ;  /* 0x000000000000791b */ /* 0x003fe20003800000 */
.L_x_6256:
[----:B------:R-:W-:Y:S02]  /*a700*/  IMAD.MOV.U32 R12, RZ, RZ, 0x1 ;  /* 0x00000001ff0c7424 */ /* 0x000fe400078e00ff */
[----:B------:R-:W-:-:S05]  /*a710*/  FADD.FTZ R19, R19, R14 ;  /* 0x0000000e13137221 */ /* 0x000fca0000010000 */
[----:B------:R-:W-:-:S07]  /*a720*/  MOV R13, R19 ;  /* 0x00000013000d7202 */ /* 0x000fce0000000f00 */
[----:B------:R-:W-:Y:S05]  /*a730*/  WARPSYNC.COLLECTIVE R15, `(.L_x_6257) ;  /* 0x000000000f087348 */ /* 0x000fea0003c00000 */
[----:B------:R0:W1:Y:S02]  /*a740*/  SHFL.BFLY P6, R14, R13, R12, R11 ;  /* 0x0c00000c0d0e7389 */ /* 0x00006400000c000b */
[----:B01----:R-:W-:Y:S01]  /*a750*/  ENDCOLLECTIVE ;  /* 0x000000000000791b */ /* 0x003fe20003800000 */
.L_x_6257:
[----:B------:R-:W-:Y:S01]  /*a760*/  HFMA2.MMA R13, -RZ, RZ, 0, 0 ;  /* 0x00000000ff0d7435 */ /* 0x000fe200000001ff */
[----:B------:R-:W-:Y:S01]  /*a770*/  IMAD.MOV.U32 R12, RZ, RZ, 0x4 ;  /* 0x00000004ff0c7424 */ /* 0x000fe200078e00ff */
[----:B------:R-:W-:-:S09]  /*a780*/  MOV R56, R14 ;  /* 0x0000000e00387202 */ /* 0x000fd20000000f00 */
[----:B------:R-:W-:Y:S05]  /*a790*/  WARPSYNC.COLLECTIVE R15, `(.L_x_6258) ;  /* 0x000000000f087348 */ /* 0x000fea0003c00000 */
[----:B------:R0:W1:Y:S02]  /*a7a0*/  SHFL.BFLY P6, R14, R13, R12, R11 ;  /* 0x0c00000c0d0e7389 */ /* 0x00006400000c000b */
[----:B01----:R-:W-:Y:S01]  /*a7b0*/  ENDCOLLECTIVE ;  /* 0x000000000000791b */ /* 0x003fe20003800000 */
.L_x_6258:
[----:B------:R-:W-:Y:S01]  /*a7c0*/  FADD.FTZ R33, R19, R56 ;  /* 0x0000003813217221 */ /* 0x000fe20000010000 */
[----:B------:R-:W-:Y:S01]  /*a7d0*/  MOV R19, R53 ;  /* 0x0000003500137202 */ /* 0x000fe20000000f00 */
[----:B------:R-:W-:Y:S01]  /*a7e0*/  HFMA2.MMA R12, -RZ, RZ, 0, 1.1920928955078125e-07 ;  /* 0x00000002ff0c7435 */ /* 0x000fe200000001ff */
[----:B------:R-:W-:-:S05]  /*a7f0*/  FADD.FTZ R7, RZ, R14 ;  /* 0x0000000eff077221 */ /* 0x000fca0000010000 */
[----:B------:R-:W-:-:S07]  /*a800*/  MOV R13, R7 ;  /* 0x00000007000d7202 */ /* 0x000fce0000000f00 */
[----:B------:R-:W-:Y:S05]  /*a810*/  WARPSYNC.COLLECTIVE R15, `(.L_x_6259) ;  /* 0x000000000f087348 */ /* 0x000fea0003c00000 */
[----:B------:R0:W1:Y:S02]  /*a820*/  SHFL.BFLY P6, R14, R13, R12, R11 ;  /* 0x0c00000c0d0e7389 */ /* 0x00006400000c000b */
[----:B01----:R-:W-:Y:S01]  /*a830*/  ENDCOLLECTIVE ;  /* 0x000000000000791b */ /* 0x003fe20003800000 */
.L_x_6259:
[----:B------:R-:W-:Y:S01]  /*a840*/  MOV R12, 0x1 ;  /* 0x00000001000c7802 */ /* 0x000fe20000000f00 */
[----:B------:R-:W-:-:S04]  /*a850*/  FADD.FTZ R7, R7, R14 ;  /* 0x0000000e07077221 */ /* 0x000fc80000010000 */
[----:B------:R-:W-:-:S07]  /*a860*/  IMAD.MOV.U32 R13, RZ, RZ, R7 ;  /* 0x000000ffff0d7224 */ /* 0x000fce00078e0007 */
[----:B------:R-:W-:Y:S05]  /*a870*/  WARPSYNC.COLLECTIVE R15, `(.L_x_6260) ;  /* 0x000000000f087348 */ /* 0x000fea0003c00000 */
[----:B------:R0:W1:Y:S02]  /*a880*/  SHFL.BFLY P6, R14, R13, R12, R11 ;  /* 0x0c00000c0d0e7389 */ /* 0x00006400000c000b */
[----:B01----:R-:W-:Y:S01]  /*a890*/  ENDCOLLECTIVE ;  /* 0x000000000000791b */ /* 0x003fe20003800000 */
.L_x_6260:
[----:B------:R-:W-:Y:S01]  /*a8a0*/  HFMA2.MMA R13, -RZ, RZ, 0, 0 ;  /* 0x00000000ff0d7435 */ /* 0x000fe200000001ff */
[----:B------:R-:W-:Y:S02]  /*a8b0*/  IMAD.MOV.U32 R12, RZ, RZ, 0x4 ;  /* 0x00000004ff0c7424 */ /* 0x000fe400078e00ff */
[----:B------:R-:W-:Y:S01]  /*a8c0*/  FADD.FTZ R37, R7, R14 ;  /* 0x0000000e07257221 */ /* 0x000fe20000010000 */
[----:B------:R-:W-:-:S07]  /*a8d0*/  MOV R7, R51 ;  /* 0x0000003300077202 */ /* 0x000fce0000000f00 */
[----:B------:R-:W-:Y:S05]  /*a8e0*/  WARPSYNC.COLLECTIVE R15, `(.L_x_6261) ;  /* 0x000000000f087348 */ /* 0x000fea0003c00000 */
[----:B------:R0:W1:Y:S02]  /*a8f0*/  SHFL.BFLY P6, R14, R13, R12, R11 ;  /* 0x0c00000c0d0e7389 */ /* 0x00006400000c000b */
[----:B01----:R-:W-:Y:S01]  /*a900*/  ENDCOLLECTIVE ;  /* 0x000000000000791b */ /* 0x003fe20003800000 */
.L_x_6261:
[----:B------:R-:W-:Y:S01]  /*a910*/  HFMA2.MMA R12, -RZ, RZ, 0, 1.1920928955078125e-07 ;  /* 0x00000002ff0c7435 */ /* 0x000fe200000001ff */
[----:B------:R-:W-:-:S05]  /*a920*/  FADD.FTZ R27, RZ, R14 ;  /* 0x0000000eff1b7221 */ /* 0x000fca0000010000 */
[----:B------:R-:W-:-:S07]  /*a930*/  MOV R13, R27 ;  /* 0x0000001b000d7202 */ /* 0x000fce0000000f00 */
[----:B------:R-:W-:Y:S05]  /*a940*/  WARPSYNC.COLLECTIVE R15, `(.L_x_6262) ;  /* 0x000000000f087348 */ /* 0x000fea0003c00000 */
[----:B------:R0:W1:Y:S02]  /*a950*/  SHFL.BFLY P6, R14, R13, R12, R11 ;  /* 0x0c00000c0d0e7389 */ /* 0x00006400000c000b */
[----:B01----:R-:W-:Y:S01]  /*a960*/  ENDCOLLECTIVE ;  /* 0x000000000000791b */ /* 0x003fe20003800000 */
.L_x_6262:
[----:B------:R-:W-:Y:S01]  /*a970*/  HFMA2.MMA R12, -RZ, RZ, 0, 5.9604644775390625e-08 ;  /* 0x00000001ff0c7435 */ /* 0x000fe200000001ff */
[----:B------:R-:W-:-:S04]  /*a980*/  IMAD.MOV.U32 R52, RZ, RZ, R14 ;  /* 0x000000ffff347224 */ /* 0x000fc800078e000e */
[----:B------:R-:W-:-:S05]  /*a990*/  FADD.FTZ R35, R27, R52 ;  /* 0x000000341b237221 */ /* 0x000fca0000010000 */
[----:B------:R-:W-:-:S07]  /*a9a0*/  MOV R13, R35 ;  /* 0x00000023000d7202 */ /* 0x000fce0000000f00 */
[----:B------:R-:W-:Y:S05]  /*a9b0*/  WARPSYNC.COLLECTIVE R15, `(.L_x_6263) ;  /* 0x000000000f087348 */ /* 0x000fea0003c00000 */
[----:B------:R0:W1:Y:S02]  /*a9c0*/  SHFL.BFLY P6, R14, R13, R12, R11 ;  /* 0x0c00000c0d0e7389 */ /* 0x00006400000c000b */
[----:B01----:R-:W-:Y:S01]  /*a9d0*/  ENDCOLLECTIVE ;  /* 0x000000000000791b */ /* 0x003fe20003800000 */
.L_x_6263:
[----:B------:R-:W-:Y:S05]  /*a9e0*/  BRA `(.L_x_6264) ;  /* 0xffffff9400187947 */ /* 0x000fea000383ffff */
.L_x_6265:
        /* <DEDUP_REMOVED lines=9> */
.L_x_29687:


//--------------------- .text._ZN4vllm25paged_attention_v2_kernelIfhLi128ELi32ELi128ELNS_18Fp8KVCacheDataTypeE2ELb1ELi512EEEvPfS2_PT_PKS3_PKT0_S9_ifPKiSB_iPKfiiiSD_SD_iiiii --------------------------
	.section	.text._ZN4vllm25paged_attention_v2_kernelIfhLi128ELi32ELi128ELNS_18Fp8KVCacheDataTypeE2ELb1ELi512EEEvPfS2_PT_PKS3_PKT0_S9_ifPKiSB_iPKfiiiSD_SD_iiiii,"ax",@progbits
	.align	128
        .global         _ZN4vllm25paged_attention_v2_kernelIfhLi128ELi32ELi128ELNS_18Fp8KVCacheDataTypeE2ELb1ELi512EEEvPfS2_PT_PKS3_PKT0_S9_ifPKiSB_iPKfiiiSD_SD_iiiii
        .type           _ZN4vllm25paged_attention_v2_kernelIfhLi128ELi32ELi128ELNS_18Fp8KVCacheDataTypeE2ELb1ELi512EEEvPfS2_PT_PKS3_PKT0_S9_ifPKiSB_iPKfiiiSD_SD_iiiii,@function
        .size           _ZN4vllm25paged_attention_v2_kernelIfhLi128ELi32ELi128ELNS_18Fp8KVCacheDataTypeE2ELb1ELi512EEEvPfS2_PT_PKS3_PKT0_S9_ifPKiSB_iPKfiiiSD_SD_iiiii,(.L_x_29688 - _ZN4vllm25paged_attention_v2_kernelIfhLi128ELi32ELi128ELNS_18Fp8KVCacheDataTypeE2ELb1ELi512EEEvPfS2_PT_PKS3_PKT0_S9_ifPKiSB_iPKfiiiSD_SD_iiiii)
        .other          _ZN4vllm25paged_attention_v2_kernelIfhLi128ELi32ELi128ELNS_18Fp8KVCacheDataTypeE2ELb1ELi512EEEvPfS2_PT_PKS3_PKT0_S9_ifPKiSB_iPKfiiiSD_SD_iiiii,@"STO_CUDA_ENTRY STV_DEFAULT"
_ZN4vllm25paged_attention_v2_kernelIfhLi128ELi32ELi128ELNS_18Fp8KVCacheDataTypeE2ELb1ELi512EEEvPfS2_PT_PKS3_PKT0_S9_ifPKiSB_iPKfiiiSD_SD_iiiii:
.text._ZN4vllm25paged_attention_v2_kernelIfhLi128ELi32ELi128ELNS_18Fp8KVCacheDataTypeE2ELb1ELi512EEEvPfS2_PT_PKS3_PKT0_S9_ifPKiSB_iPKfiiiSD_SD_iiiii:
        /* <DEDUP_REMOVED lines=122> */
.L_x_6266:
[----:B------:R-:W-:Y:S02]  /*07a0*/  ULDC UR4, c[0x0][0x288] ;  /* 0x0000a20000047ab9 */ /* 0x000fe40000000800 */
[----:B------:R-:W-:-:S06]  /*07b0*/  UIMAD UR4, UR47, UR4, UR45 ;  /* 0x000000042f0472a4 */ /* 0x000fcc000f8e022d */
[----:B------:R-:W-:-:S07]  /*07c0*/  IMAD R9, R3, UR4, RZ ;  /* 0x0000000403097c24 */ /* 0x000fce000f8e02ff */
.L_x_6267:
        /* <DEDUP_REMOVED lines=28> */
.L_x_6271:
        /* <DEDUP_REMOVED lines=37> */
.L_x_6269:
[----:B------:R-:W-:Y:S05]  /*0be0*/  BSYNC B7 ;  /* 0x0000000000077941 */ /* 0x000fea0003800000 */
.L_x_6268:
        /* <DEDUP_REMOVED lines=13> */
.L_x_6314:
        /* <DEDUP_REMOVED lines=47> */
.L_x_6277:
        /* <DEDUP_REMOVED lines=11> */
.L_x_6276:
[----:B------:R-:W-:Y:S05]  /*1060*/  BSYNC B1 ;  /* 0x0000000000017941 */ /* 0x000fea0003800000 */
.L_x_6275:
        /* <DEDUP_REMOVED lines=15> */
.L_x_6280:
        /* <DEDUP_REMOVED lines=100> */
.L_x_6279:
[----:B------:R-:W-:Y:S05]  /*17a0*/  BSYNC B1 ;  /* 0x0000000000017941 */ /* 0x000fea0003800000 */
.L_x_6278:
        /* <DEDUP_REMOVED lines=55> */
.L_x_6282:
[----:B------:R-:W-:Y:S05]  /*1b20*/  BSYNC B1 ;  /* 0x0000000000017941 */ /* 0x000fea0003800000 */
.L_x_6281:
        /* <DEDUP_REMOVED lines=26> */
.L_x_6274:
[----:B------:R-:W-:Y:S05]  /*1cd0*/  BSYNC B0 ;  /* 0x0000000000007941 */ /* 0x000fea0003800000 */
.L_x_6273:
        /* <DEDUP_REMOVED lines=55> */
.L_x_6287:
        /* <DEDUP_REMOVED lines=8> */
.L_x_6286:
[----:B------:R-:W-:Y:S05]  /*20d0*/  BSYNC B1 ;  /* 0x0000000000017941 */ /* 0x000fea0003800000 */
.L_x_6285:
        /* <DEDUP_REMOVED lines=15> */
.L_x_6290:
        /* <DEDUP_REMOVED lines=52> */
.L_x_6289:
[----:B------:R-:W-:Y:S05]  /*2510*/  BSYNC B1 ;  /* 0x0000000000017941 */ /* 0x000fea0003800000 */
.L_x_6288:
        /* <DEDUP_REMOVED lines=31> */
.L_x_6292:
[----:B------:R-:W-:Y:S05]  /*2710*/  BSYNC B1 ;  /* 0x0000000000017941 */ /* 0x000fea0003800000 */
.L_x_6291:
        /* <DEDUP_REMOVED lines=14> */
.L_x_6284:
[----:B------:R-:W-:Y:S05]  /*2800*/  BSYNC B0 ;  /* 0x0000000000007941 */ /* 0x000fea0003800000 */
.L_x_6283:
        /* <DEDUP_REMOVED lines=26> */
.L_x_6294:
[----:B------:R-:W-:Y:S05]  /*29b0*/  BSYNC B0 ;  /* 0x0000000000007941 */ /* 0x000fea0003800000 */
.L_x_6293:
        /* <DEDUP_REMOVED lines=26> */
.L_x_6298:
        /* <DEDUP_REMOVED lines=33> */
.L_x_6296:
[----:B------:R-:W-:Y:S05]  /*2d70*/  BSYNC B6 ;  /* 0x0000000000067941 */ /* 0x000fea0003800000 */
.L_x_6295:
[----:B------:R-:W-:-:S03]  /*2d80*/  UMOV UR4, 0xffffffff ;  /* 0xffffffff00047882 */ /* 0x000fc60000000000 */
[----:B------:R-:W-:Y:S05]  /*2d90*/  BRA.DIV UR4, `(.L_x_6299) ;  /* 0x0000002e04147947 */ /* 0x000fea000b800000 */
[----:B------:R-:W-:Y:S01]  /*2da0*/  IMAD.MOV.U32 R14, RZ, RZ, RZ ;  /* 0x000000ffff0e7224 */ /* 0x000fe200078e00ff */
[----:B------:R-:W-:Y:S02]  /*2db0*/  CS2R R16, SRZ ;  /* 0x0000000000107805 */ /* 0x000fe4000001ff00 */
[----:B------:R-:W-:Y:S02]  /*2dc0*/  CS2R R18, SRZ ;  /* 0x0000000000127805 */ /* 0x000fe4000001ff00 */
[----:B------:R-:W-:Y:S01]  /*2dd0*/  MOV R32, RZ ;  /* 0x000000ff00207202 */ /* 0x000fe20000000f00 */
[----:B-12---:R-:W-:Y:S01]  /*2de0*/  FADD.FTZ R3, RZ, R14 ;  /* 0x0000000eff037221 */ /* 0x006fe20000010000 */
[----:B------:R-:W-:Y:S02]  /*2df0*/  CS2R R8, SRZ ;  /* 0x0000000000087805 */ /* 0x000fe4000001ff00 */
[----:B---3--:R-:W-:Y:S01]  /*2e00*/  CS2R R4, SRZ ;  /* 0x0000000000047805 */ /* 0x008fe2000001ff00 */
[----:B------:R-:W-:Y:S01]  /*2e10*/  FADD.FTZ R16, RZ, R16 ;  /* 0x00000010ff107221 */ /* 0x000fe20000010000 */
[----:B------:R-:W-:Y:S01]  /*2e20*/  FADD.FTZ R32, RZ, R32 ;  /* 0x00000020ff207221 */ /* 0x000fe20000010000 */
[----:B0-----:R-:W0:Y:S01]  /*2e30*/  SHFL.BFLY PT, R0, R3, 0x2, 0x1f ;  /* 0x0c401f0003007f89 */ /* 0x001e2200000e0000 */
[----:B------:R-:W-:Y:S01]  /*2e40*/  FADD.FTZ R19, RZ, R19 ;  /* 0x00000013ff137221 */ /* 0x000fe20000010000 */
[----:B------:R-:W-:Y:S01]  /*2e50*/  FADD.FTZ R18, RZ, R18 ;  /* 0x00000012ff127221 */ /* 0x000fe20000010000 */
[----:B------:R-:W-:Y:S01]  /*2e60*/  FADD.FTZ R4, RZ, R4 ;  /* 0x00000004ff047221 */ /* 0x000fe20000010000 */
[----:B------:R-:W1:Y:S01]  /*2e70*/  SHFL.BFLY PT, R41, R16, 0x2, 0x1f ;  /* 0x0c401f0010297f89 */ /* 0x000e6200000e0000 */
[----:B------:R-:W-:Y:S01]  /*2e80*/  FADD.FTZ R9, RZ, R9 ;  /* 0x00000009ff097221 */ /* 0x000fe20000010000 */
[----:B------:R-:W-:-:S02]  /*2e90*/  CS2R R24, SRZ ;  /* 0x0000000000187805 */ /* 0x000fc4000001ff00 */
[----:B------:R-:W-:Y:S01]  /*2ea0*/  CS2R R20, SRZ ;  /* 0x0000000000147805 */ /* 0x000fe2000001ff00 */
[----:B------:R-:W2:Y:S01]  /*2eb0*/  SHFL.BFLY PT, R33, R32, 0x2, 0x1f ;  /* 0x0c401f0020217f89 */ /* 0x000ea200000e0000 */
[----:B------:R-:W-:Y:S01]  /*2ec0*/  CS2R R6, SRZ ;  /* 0x0000000000067805 */ /* 0x000fe2000001ff00 */
[----:B------:R-:W-:Y:S02]  /*2ed0*/  IMAD.MOV.U32 R31, RZ, RZ, RZ ;  /* 0x000000ffff1f7224 */ /* 0x000fe400078e00ff */
[----:B------:R-:W-:Y:S01]  /*2ee0*/  FADD.FTZ R17, RZ, R17 ;  /* 0x00000011ff117221 */ /* 0x000fe20000010000 */
[----:B------:R-:W3:Y:S01]  /*2ef0*/  SHFL.BFLY PT, R26, R19, 0x2, 0x1f ;  /* 0x0c401f00131a7f89 */ /* 0x000ee200000e0000 */
[----:B------:R-:W-:Y:S01]  /*2f00*/  FADD.FTZ R25, RZ, R25 ;  /* 0x00000019ff197221 */ /* 0x000fe20000010000 */
[----:B------:R-:W-:Y:S01]  /*2f10*/  FADD.FTZ R21, RZ, R21 ;  /* 0x00000015ff157221 */ /* 0x000fe20000010000 */
[----:B------:R-:W-:Y:S01]  /*2f20*/  FADD.FTZ R7, RZ, R7 ;  /* 0x00000007ff077221 */ /* 0x000fe20000010000 */
[----:B------:R-:W4:Y:S01]  /*2f30*/  SHFL.BFLY PT, R27, R18, 0x2, 0x1f ;  /* 0x0c401f00121b7f89 */ /* 0x000f2200000e0000 */
[----:B------:R-:W-:Y:S01]  /*2f40*/  FADD.FTZ R20, RZ, R20 ;  /* 0x00000014ff147221 */ /* 0x000fe20000010000 */
[----:B------:R-:W-:Y:S01]  /*2f50*/  FADD.FTZ R31, RZ, R31 ;  /* 0x0000001fff1f7221 */ /* 0x000fe20000010000 */
[----:B------:R-:W-:Y:S01]  /*2f60*/  FADD.FTZ R24, RZ, R24 ;  /* 0x00000018ff187221 */ /* 0x000fe20000010000 */
[----:B------:R-:W5:Y:S01]  /*2f70*/  SHFL.BFLY PT, R39, R4, 0x2, 0x1f ;  /* 0x0c401f0004277f89 */ /* 0x000f6200000e0000 */
[----:B------:R-:W-:Y:S01]  /*2f80*/  FADD.FTZ R6, RZ, R6 ;  /* 0x00000006ff067221 */ /* 0x000fe20000010000 */
[----:B------:R-:W-:Y:S01]  /*2f90*/  FADD.FTZ R5, RZ, R5 ;  /* 0x00000005ff057221 */ /* 0x000fe20000010000 */
[----:B------:R-:W-:-:S02]  /*2fa0*/  IMAD.MOV.U32 R13, RZ, RZ, RZ ;  /* 0x000000ffff0d7224 */ /* 0x000fc400078e00ff */
[----:B0-----:R-:W-:Y:S01]  /*2fb0*/  FADD.FTZ R3, R3, R0 ;  /* 0x0000000003037221 */ /* 0x001fe20000010000 */
[----:B------:R-:W-:Y:S01]  /*2fc0*/  HFMA2.MMA R0, -RZ, RZ, 0, 0 ;  /* 0x00000000ff007435 */ /* 0x000fe200000001ff */
[----:B------:R-:W0:Y:S01]  /*2fd0*/  SHFL.BFLY PT, R2, R9, 0x2, 0x1f ;  /* 0x0c401f0009027f89 */ /* 0x000e2200000e0000 */
[----:B------:R-:W-:Y:S01]  /*2fe0*/  FADD.FTZ R13, RZ, R13 ;  /* 0x0000000dff0d7221 */ /* 0x000fe20000010000 */
[----:B-1----:R-:W-:Y:S01]  /*2ff0*/  FADD.FTZ R16, R16, R41 ;  /* 0x0000002910107221 */ /* 0x002fe20000010000 */
[----:B------:R-:W-:Y:S01]  /*3000*/  HFMA2.MMA R10, -RZ, RZ, 0, 0 ;  /* 0x00000000ff0a7435 */ /* 0x000fe200000001ff */
[----:B------:R-:W1:Y:S01]  /*3010*/  SHFL.BFLY PT, R30, R25, 0x2, 0x1f ;  /* 0x0c401f00191e7f89 */ /* 0x000e6200000e0000 */
[----:B------:R-:W-:Y:S01]  /*3020*/  FADD.FTZ R8, RZ, R8 ;  /* 0x00000008ff087221 */ /* 0x000fe20000010000 */
[----:B--2---:R-:W-:Y:S01]  /*3030*/  FADD.FTZ R32, R32, R33 ;  /* 0x0000002120207221 */ /* 0x004fe20000010000 */
[----:B------:R-:W-:Y:S01]  /*3040*/  MOV R33, RZ ;  /* 0x000000ff00217202 */ /* 0x000fe20000000f00 */
[----:B------:R-:W2:Y:S01]  /*3050*/  SHFL.BFLY PT, R28, R21, 0x2, 0x1f ;  /* 0x0c401f00151c7f89 */ /* 0x000ea200000e0000 */
[----:B------:R-:W-:Y:S01]  /*3060*/  FADD.FTZ R0, RZ, R0 ;  /* 0x00000000ff007221 */ /* 0x000fe20000010000 */
[----:B---3--:R-:W-:-:S02]  /*3070*/  FADD.FTZ R19, R19, R26 ;  /* 0x0000001a13137221 */ /* 0x008fc40000010000 */
[----:B------:R-:W-:Y:S01]  /*3080*/  FADD.FTZ R33, RZ, R33 ;  /* 0x00000021ff217221 */ /* 0x000fe20000010000 */
[----:B------:R-:W3:Y:S01]  /*3090*/  SHFL.BFLY PT, R46, R7, 0x2, 0x1f ;  /* 0x0c401f00072e7f89 */ /* 0x000ee200000e0000 */
[----:B----4-:R-:W-:Y:S01]  /*30a0*/  FADD.FTZ R18, R18, R27 ;  /* 0x0000001b12127221 */ /* 0x010fe20000010000 */
[----:B------:R-:W-:Y:S01]  /*30b0*/  CS2R R26, SRZ ;  /* 0x00000000001a7805 */ /* 0x000fe2000001ff00 */
[----:B------:R-:W-:Y:S01]  /*30c0*/  FADD.FTZ R10, RZ, R10 ;  /* 0x0000000aff0a7221 */ /* 0x000fe20000010000 */
[----:B------:R-:W4:Y:S01]  /*30d0*/  SHFL.BFLY PT, R42, R0, 0x2, 0x1f ;  /* 0x0c401f00002a7f89 */ /* 0x000f2200000e0000 */
[----:B-----5:R-:W-:-:S03]  /*30e0*/  FADD.FTZ R4, R4, R39 ;  /* 0x0000002704047221 */ /* 0x020fc60000010000 */
[----:B------:R-:W-:Y:S01]  /*30f0*/  FADD.FTZ R26, RZ, R26 ;  /* 0x0000001aff1a7221 */ /* 0x000fe20000010000 */
[----:B------:R-:W5:Y:S01]  /*3100*/  SHFL.BFLY PT, R39, R33, 0x2, 0x1f ;  /* 0x0c401f0021277f89 */ /* 0x000f6200000e0000 */
[----:B------:R-:W-:Y:S01]  /*3110*/  FADD.FTZ R27, RZ, R27 ;  /* 0x0000001bff1b7221 */ /* 0x000fe20000010000 */
[----:B0-----:R-:W-:Y:S01]  /*3120*/  FADD.FTZ R9, R9, R2 ;  /* 0x0000000209097221 */ /* 0x001fe20000010000 */
[----:B------:R-:W-:Y:S01]  /*3130*/  FADD.FTZ R2, RZ, R14 ;  /* 0x0000000eff027221 */ /* 0x000fe20000010000 */
[----:B------:R-:W0:Y:S01]  /*3140*/  SHFL.BFLY PT, R29, R20, 0x2, 0x1f ;  /* 0x0c401f00141d7f89 */ /* 0x000e2200000e0000 */
[----:B-1----:R-:W-:Y:S01]  /*3150*/  FADD.FTZ R25, R25, R30 ;  /* 0x0000001e19197221 */ /* 0x002fe20000010000 */
[----:B------:R-:W-:Y:S02]  /*3160*/  IMAD.MOV.U32 R30, RZ, RZ, RZ ;  /* 0x000000ffff1e7224 */ /* 0x000fe400078e00ff */
[----:B------:R-:W1:Y:S01]  /*3170*/  SHFL.BFLY PT, R14, R26, 0x2, 0x1f ;  /* 0x0c401f001a0e7f89 */ /* 0x000e6200000e0000 */
[----:B--2---:R-:W-:Y:S01]  /*3180*/  FADD.FTZ R21, R21, R28 ;  /* 0x0000001c15157221 */ /* 0x004fe20000010000 */
[----:B------:R-:W-:-:S02]  /*3190*/  FADD.FTZ R30, RZ, R30 ;  /* 0x0000001eff1e7221 */ /* 0x000fc40000010000 */
[----:B------:R-:W2:Y:S01]  /*31a0*/  SHFL.BFLY PT, R38, R31, 0x2, 0x1f ;  /* 0x0c401f001f267f89 */ /* 0x000ea200000e0000 */
[----:B---3--:R-:W-:-:S03]  /*31b0*/  FADD.FTZ R7, R7, R46 ;  /* 0x0000002e07077221 */ /* 0x008fc60000010000 */
[----:B------:R-:W3:Y:S01]  /*31c0*/  SHFL.BFLY PT, R12, R2, 0x2, 0x1f ;  /* 0x0c401f00020c7f89 */ /* 0x000ee200000e0000 */
[----:B----4-:R-:W-:-:S03]  /*31d0*/  FADD.FTZ R0, R0, R42 ;  /* 0x0000002a00007221 */ /* 0x010fc60000010000 */
[----:B------:R-:W4:Y:S04]  /*31e0*/  SHFL.BFLY PT, R37, R24, 0x2, 0x1f ;  /* 0x0c401f0018257f89 */ /* 0x000f2800000e0000 */
[----:B------:R-:W4:Y:S01]  /*31f0*/  SHFL.BFLY PT, R42, R16, 0x1, 0x1f ;  /* 0x0c201f00102a7f89 */ /* 0x000f2200000e0000 */
[----:B-----5:R-:W-:-:S03]  /*3200*/  FADD.FTZ R33, R33, R39 ;  /* 0x0000002721217221 */ /* 0x020fc60000010000 */
[----:B------:R-:W5:Y:S01]  /*3210*/  SHFL.BFLY PT, R47, R25, 0x1, 0x1f ;  /* 0x0c201f00192f7f89 */ /* 0x000f6200000e0000 */
[----:B0-----:R-:W-:Y:S01]  /*3220*/  FADD.FTZ R20, R20, R29 ;  /* 0x0000001d14147221 */ /* 0x001fe20000010000 */
[----:B------:R-:W-:Y:S01]  /*3230*/  CS2R R28, SRZ ;  /* 0x00000000001c7805 */ /* 0x000fe2000001ff00 */
[----:B-1----:R-:W-:Y:S01]  /*3240*/  FADD.FTZ R39, R26, R14 ;  /* 0x0000000e1a277221 */ /* 0x002fe20000010000 */
[----:B------:R-:W0:Y:S04]  /*3250*/  SHFL.BFLY PT, R22, R17, 0x2, 0x1f ;  /* 0x0c401f0011167f89 */ /* 0x000e2800000e0000 */
[----:B------:R-:W-:Y:S01]  /*3260*/  FADD.FTZ R29, RZ, R29 ;  /* 0x0000001dff1d7221 */ /* 0x000fe20000010000 */
[----:B------:R-:W1:Y:S01]  /*3270*/  SHFL.BFLY PT, R23, R6, 0x2, 0x1f ;  /* 0x0c401f0006177f89 */ /* 0x000e6200000e0000 */
[----:B------:R-:W-:Y:S01]  /*3280*/  FADD.FTZ R28, RZ, R28 ;  /* 0x0000001cff1c7221 */ /* 0x000fe20000010000 */
[----:B--2---:R-:W-:Y:S01]  /*3290*/  FADD.FTZ R31, R31, R38 ;  /* 0x000000261f1f7221 */ /* 0x004fe20000010000 */
[----:B---3--:R-:W-:Y:S01]  /*32a0*/  FADD.FTZ R2, R2, R12 ;  /* 0x0000000c02027221 */ /* 0x008fe20000010000 */
[----:B------:R-:W2:Y:S01]  /*32b0*/  SHFL.BFLY PT, R46, R21, 0x1, 0x1f ;  /* 0x0c201f00152e7f89 */ /* 0x000ea200000e0000 */
[----:B----4-:R-:W-:-:S03]  /*32c0*/  FADD.FTZ R24, R24, R37 ;  /* 0x0000002518187221 */ /* 0x010fc60000010000 */
[----:B------:R-:W3:Y:S01]  /*32d0*/  SHFL.BFLY PT, R40, R5, 0x2, 0x1f ;  /* 0x0c401f0005287f89 */ /* 0x000ee200000e0000 */
[----:B------:R-:W-:Y:S01]  /*32e0*/  FADD.FTZ R16, R16, R42 ;  /* 0x0000002a10107221 */ /* 0x000fe20000010000 */
[----:B------:R-:W-:Y:S02]  /*32f0*/  HFMA2.MMA R42, -RZ, RZ, 0, 0 ;  /* 0x00000000ff2a7435 */ /* 0x000fe400000001ff */
[----:B------:R-:W4:Y:S01]  /*3300*/  SHFL.BFLY PT, R38, R29, 0x2, 0x1f ;  /* 0x0c401f001d267f89 */ /* 0x000f2200000e0000 */
[----:B-----5:R-:W-:-:S03]  /*3310*/  FADD.FTZ R25, R25, R47 ;  /* 0x0000002f19197221 */ /* 0x020fc60000010000 */
[----:B------:R-:W5:Y:S01]  /*3320*/  SHFL.BFLY PT, R12, R13, 0x2, 0x1f ;  /* 0x0c401f000d0c7f89 */ /* 0x000f6200000e0000 */
[----:B0-----:R-:W-:-:S03]  /*3330*/  FADD.FTZ R17, R17, R22 ;  /* 0x0000001611117221 */ /* 0x001fc60000010000 */
[----:B------:R-:W0:Y:S01]  /*3340*/  SHFL.BFLY PT, R37, R28, 0x2, 0x1f ;  /* 0x0c401f001c257f89 */ /* 0x000e2200000e0000 */
[----:B------:R-:W-:Y:S01]  /*3350*/  FADD.FTZ R42, RZ, R42 ;  /* 0x0000002aff2a7221 */ /* 0x000fe20000010000 */
[----:B-1----:R-:W-:Y:S01]  /*3360*/  FADD.FTZ R6, R6, R23 ;  /* 0x0000001706067221 */ /* 0x002fe20000010000 */
[----:B------:R-:W-:Y:S01]  /*3370*/  CS2R R22, SRZ ;  /* 0x0000000000167805 */ /* 0x000fe2000001ff00 */
[----:B------:R-:W1:Y:S01]  /*3380*/  SHFL.BFLY PT, R26, R17, 0x1, 0x1f ;  /* 0x0c201f00111a7f89 */ /* 0x000e6200000e0000 */
[----:B--2---:R-:W-:-:S03]  /*3390*/  FADD.FTZ R21, R21, R46 ;  /* 0x0000002e15157221 */ /* 0x004fc60000010000 */
[----:B------:R-:W2:Y:S01]  /*33a0*/  SHFL.BFLY PT, R14, R42, 0x2, 0x1f ;  /* 0x0c401f002a0e7f89 */ /* 0x000ea200000e0000 */
[----:B------:R-:W-:Y:S01]  /*33b0*/  FADD.FTZ R23, RZ, R23 ;  /* 0x00000017ff177221 */ /* 0x000fe20000010000 */
[----:B---3--:R-:W-:Y:S01]  /*33c0*/  FADD.FTZ R5, R5, R40 ;  /* 0x0000002805057221 */ /* 0x008fe20000010000 */
[----:B------:R-:W-:Y:S01]  /*33d0*/  FADD.FTZ R22, RZ, R22 ;  /* 0x00000016ff167221 */ /* 0x000fe20000010000 */
[----:B------:R-:W3:Y:S01]  /*33e0*/  SHFL.BFLY PT, R40, R30, 0x2, 0x1f ;  /* 0x0c401f001e287f89 */ /* 0x000ee200000e0000 */
[----:B----4-:R-:W-:-:S03]  /*33f0*/  FADD.FTZ R29, R29, R38 ;  /* 0x000000261d1d7221 */ /* 0x010fc60000010000 */
[----:B------:R-:W4:Y:S01]  /*3400*/  SHFL.BFLY PT, R45, R8, 0x2, 0x1f ;  /* 0x0c401f00082d7f89 */ /* 0x000f2200000e0000 */
[----:B-----5:R-:W-:-:S03]  /*3410*/  FADD.FTZ R38, R13, R12 ;  /* 0x0000000c0d267221 */ /* 0x020fc60000010000 */
[----:B------:R-:W5:Y:S01]  /*3420*/  SHFL.BFLY PT, R41, R23, 0x2, 0x1f ;  /* 0x0c401f0017297f89 */ /* 0x000f6200000e0000 */
[----:B0-----:R-:W-:-:S03]  /*3430*/  FADD.FTZ R13, R28, R37 ;  /* 0x000000251c0d7221 */ /* 0x001fc60000010000 */
[----:B------:R-:W0:Y:S04]  /*3440*/  SHFL.BFLY PT, R43, R10, 0x2, 0x1f ;  /* 0x0c401f000a2b7f89 */ /* 0x000e2800000e0000 */
[----:B------:R-:W0:Y:S01]  /*3450*/  SHFL.BFLY PT, R28, R9, 0x1, 0x1f ;  /* 0x0c201f00091c7f89 */ /* 0x000e2200000e0000 */
[----:B-1----:R-:W-:Y:S01]  /*3460*/  FADD.FTZ R17, R17, R26 ;  /* 0x0000001a11117221 */ /* 0x002fe20000010000 */
[----:B--2---:R-:W-:Y:S01]  /*3470*/  FADD.FTZ R47, R42, R14 ;  /* 0x0000000e2a2f7221 */ /* 0x004fe20000010000 */
[----:B------:R-:W-:Y:S01]  /*3480*/  IMAD.MOV.U32 R14, RZ, RZ, RZ ;  /* 0x000000ffff0e7224 */ /* 0x000fe200078e00ff */
[----:B------:R-:W1:Y:S01]  /*3490*/  SHFL.BFLY PT, R42, R0, 0x1, 0x1f ;  /* 0x0c201f00002a7f89 */ /* 0x000e6200000e0000 */
[----:B---3--:R-:W-:Y:S02]  /*34a0*/  FADD.FTZ R30, R30, R40 ;  /* 0x000000281e1e7221 */ /* 0x008fe40000010000 */
[----:B------:R-:W-:Y:S01]  /*34b0*/  FADD.FTZ R46, RZ, R14 ;  /* 0x0000000eff2e7221 */ /* 0x000fe20000010000 */
[----:B------:R-:W2:Y:S01]  /*34c0*/  SHFL.BFLY PT, R11, R22, 0x2, 0x1f ;  /* 0x0c401f00160b7f89 */ /* 0x000ea200000e0000 */
[----:B----4-:R-:W-:-:S03]  /*34d0*/  FADD.FTZ R8, R8, R45 ;  /* 0x0000002d08087221 */ /* 0x010fc60000010000 */
[----:B------:R-:W3:Y:S01]  /*34e0*/  SHFL.BFLY PT, R14, R46, 0x2, 0x1f ;  /* 0x0c401f002e0e7f89 */ /* 0x000ee200000e0000 */
[----:B-----5:R-:W-:-:S03]  /*34f0*/  FADD.FTZ R23, R23, R41 ;  /* 0x0000002917177221 */ /* 0x020fc60000010000 */
[----:B------:R-:W4:Y:S01]  /*3500*/  SHFL.BFLY PT, R15, R27, 0x2, 0x1f ;  /* 0x0c401f001b0f7f89 */ /* 0x000f2200000e0000 */
[----:B0-----:R-:W-:-:S03]  /*3510*/  FADD.FTZ R10, R10, R43 ;  /* 0x0000002b0a0a7221 */ /* 0x001fc60000010000 */
[----:B------:R-:W0:Y:S01]  /*3520*/  SHFL.BFLY PT, R37, R19, 0x1, 0x1f ;  /* 0x0c201f0013257f89 */ /* 0x000e2200000e0000 */
[----:B------:R-:W-:-:S03]  /*3530*/  FADD.FTZ R9, R9, R28 ;  /* 0x0000001c09097221 */ /* 0x000fc60000010000 */
[----:B------:R-:W5:Y:S01]  /*3540*/  SHFL.BFLY PT, R26, R30, 0x1, 0x1f ;  /* 0x0c201f001e1a7f89 */ /* 0x000f6200000e0000 */
[----:B-1----:R-:W-:-:S03]  /*3550*/  FADD.FTZ R0, R0, R42 ;  /* 0x0000002a00007221 */ /* 0x002fc60000010000 */
[----:B------:R-:W1:Y:S01]  /*3560*/  SHFL.BFLY PT, R28, R29, 0x1, 0x1f ;  /* 0x0c201f001d1c7f89 */ /* 0x000e6200000e0000 */
[----:B--2---:R-:W-:-:S03]  /*3570*/  FADD.FTZ R22, R22, R11 ;  /* 0x0000000b16167221 */ /* 0x004fc60000010000 */
[----:B------:R-:W2:Y:S01]  /*3580*/  SHFL.BFLY PT, R44, R8, 0x1, 0x1f ;  /* 0x0c201f00082c7f89 */ /* 0x000ea200000e0000 */
[----:B---3--:R-:W-:Y:S01]  /*3590*/  FADD.FTZ R46, R46, R14 ;  /* 0x0000000e2e2e7221 */ /* 0x008fe20000010000 */
[----:B------:R-:W-:Y:S02]  /*35a0*/  MOV R14, RZ ;  /* 0x000000ff000e7202 */ /* 0x000fe40000000f00 */
[----:B------:R-:W3:Y:S01]  /*35b0*/  SHFL.BFLY PT, R43, R7, 0x1, 0x1f ;  /* 0x0c201f00072b7f89 */ /* 0x000ee200000e0000 */
[----:B----4-:R-:W-:Y:S02]  /*35c0*/  FADD.FTZ R40, R27, R15 ;  /* 0x0000000f1b287221 */ /* 0x010fe40000010000 */
[----:B------:R-:W-:Y:S01]  /*35d0*/  FADD.FTZ R42, RZ, R14 ;  /* 0x0000000eff2a7221 */ /* 0x000fe20000010000 */
[----:B------:R-:W4:Y:S01]  /*35e0*/  SHFL.BFLY PT, R45, R32, 0x1, 0x1f ;  /* 0x0c201f00202d7f89 */ /* 0x000f2200000e0000 */
[----:B0-----:R-:W-:-:S03]  /*35f0*/  FADD.FTZ R19, R19, R37 ;  /* 0x0000002513137221 */ /* 0x001fc60000010000 */
[----:B------:R-:W0:Y:S01]  /*3600*/  SHFL.BFLY PT, R41, R20, 0x1, 0x1f ;  /* 0x0c201f0014297f89 */ /* 0x000e2200000e0000 */
[----:B-----5:R-:W-:-:S03]  /*3610*/  FADD.FTZ R30, R30, R26 ;  /* 0x0000001a1e1e7221 */ /* 0x020fc60000010000 */
[----:B------:R-:W5:Y:S01]  /*3620*/  SHFL.BFLY PT, R27, R18, 0x1, 0x1f ;  /* 0x0c201f00121b7f89 */ /* 0x000f6200000e0000 */
[----:B-1----:R-:W-:-:S03]  /*3630*/  FADD.FTZ R29, R29, R28 ;  /* 0x0000001c1d1d7221 */ /* 0x002fc60000010000 */
[----:B------:R-:W1:Y:S01]  /*3640*/  SHFL.BFLY PT, R37, R23, 0x1, 0x1f ;  /* 0x0c201f0017257f89 */ /* 0x000e6200000e0000 */
[----:B--2---:R-:W-:-:S03]  /*3650*/  FADD.FTZ R8, R8, R44 ;  /* 0x0000002c08087221 */ /* 0x004fc60000010000 */
[----:B------:R-:W2:Y:S01]  /*3660*/  SHFL.BFLY PT, R11, R42, 0x2, 0x1f ;  /* 0x0c401f002a0b7f89 */ /* 0x000ea200000e0000 */
[----:B---3--:R-:W-:-:S03]  /*3670*/  FADD.FTZ R7, R7, R43 ;  /* 0x0000002b07077221 */ /* 0x008fc60000010000 */
[----:B------:R-:W3:Y:S04]  /*3680*/  SHFL.BFLY PT, R14, R46, 0x1, 0x1f ;  /* 0x0c201f002e0e7f89 */ /* 0x000ee800000e0000 */
[----:B------:R-:W3:Y:S01]  /*3690*/  SHFL.BFLY PT, R26, R40, 0x1, 0x1f ;  /* 0x0c201f00281a7f89 */ /* 0x000ee200000e0000 */
[----:B----4-:R-:W-:-:S03]  /*36a0*/  FADD.FTZ R32, R32, R45 ;  /* 0x0000002d20207221 */ /* 0x010fc60000010000 */
[----:B------:R-:W4:Y:S01]  /*36b0*/  SHFL.BFLY PT, R15, R13, 0x1, 0x1f ;  /* 0x0c201f000d0f7f89 */ /* 0x000f2200000e0000 */
[----:B0-----:R-:W-:Y:S01]  /*36c0*/  FADD.FTZ R20, R20, R41 ;  /* 0x0000002914147221 */ /* 0x001fe20000010000 */
[----:B-----5:R-:W-:Y:S02]  /*36d0*/  FADD.FTZ R18, R18, R27 ;  /* 0x0000001b12127221 */ /* 0x020fe40000010000 */
[----:B------:R-:W0:Y:S01]  /*36e0*/  SHFL.BFLY PT, R28, R39, 0x1, 0x1f ;  /* 0x0c201f00271c7f89 */ /* 0x000e2200000e0000 */
[----:B-1----:R-:W-:-:S03]  /*36f0*/  FADD.FTZ R23, R23, R37 ;  /* 0x0000002517177221 */ /* 0x002fc60000010000 */
[----:B------:R-:W1:Y:S01]  /*3700*/  SHFL.BFLY PT, R50, R10, 0x1, 0x1f ;  /* 0x0c201f000a327f89 */ /* 0x000e6200000e0000 */
[----:B--2---:R-:W-:-:S03]  /*3710*/  FADD.FTZ R42, R42, R11 ;  /* 0x0000000b2a2a7221 */ /* 0x004fc60000010000 */
[----:B------:R-:W2:Y:S01]  /*3720*/  SHFL.BFLY PT, R52, R5, 0x1, 0x1f ;  /* 0x0c201f0005347f89 */ /* 0x000ea200000e0000 */
[----:B---3--:R-:W-:-:S03]  /*3730*/  FADD.FTZ R46, R46, R14 ;  /* 0x0000000e2e2e7221 */ /* 0x008fc60000010000 */
[----:B------:R-:W3:Y:S01]  /*3740*/  SHFL.BFLY PT, R49, R4, 0x1, 0x1f ;  /* 0x0c201f0004317f89 */ /* 0x000ee200000e0000 */
[----:B------:R-:W-:-:S03]  /*3750*/  FADD.FTZ R40, R40, R26 ;  /* 0x0000001a28287221 */ /* 0x000fc60000010000 */
[----:B------:R-:W5:Y:S01]  /*3760*/  SHFL.BFLY PT, R51, R24, 0x1, 0x1f ;  /* 0x0c201f0018337f89 */ /* 0x000f6200000e0000 */
[----:B----4-:R-:W-:-:S03]  /*3770*/  FADD.FTZ R26, R13, R15 ;  /* 0x0000000f0d1a7221 */ /* 0x010fc60000010000 */
[----:B------:R-:W4:Y:S04]  /*3780*/  SHFL.BFLY PT, R48, R31, 0x1, 0x1f ;  /* 0x0c201f001f307f89 */ /* 0x000f2800000e0000 */
[----:B------:R-:W4:Y:S01]  /*3790*/  SHFL.BFLY PT, R43, R6, 0x1, 0x1f ;  /* 0x0c201f00062b7f89 */ /* 0x000f2200000e0000 */
[----:B0-----:R-:W-:Y:S01]  /*37a0*/  FADD.FTZ R39, R39, R28 ;  /* 0x0000001c27277221 */ /* 0x001fe20000010000 */
[----:B------:R-:W-:Y:S02]  /*37b0*/  IMAD.MOV.U32 R28, RZ, RZ, R26 ;  /* 0x000000ffff1c7224 */ /* 0x000fe400078e001a */
[----:B------:R-:W0:Y:S01]  /*37c0*/  SHFL.BFLY PT, R44, R3, 0x1, 0x1f ;  /* 0x0c201f00032c7f89 */ /* 0x000e2200000e0000 */
[----:B-1----:R-:W-:-:S03]  /*37d0*/  FADD.FTZ R10, R10, R50 ;  /* 0x000000320a0a7221 */ /* 0x002fc60000010000 */
[----:B------:R-:W1:Y:S01]  /*37e0*/  SHFL.BFLY PT, R45, R2, 0x1, 0x1f ;  /* 0x0c201f00022d7f89 */ /* 0x000e6200000e0000 */
[----:B--2---:R-:W-:-:S03]  /*37f0*/  FADD.FTZ R5, R5, R52 ;  /* 0x0000003405057221 */ /* 0x004fc60000010000 */
[----:B------:R-:W2:Y:S01]  /*3800*/  SHFL.BFLY PT, R27, R33, 0x1, 0x1f ;  /* 0x0c201f00211b7f89 */ /* 0x000ea200000e0000 */
[----:B---3--:R-:W-:-:S03]  /*3810*/  FADD.FTZ R4, R4, R49 ;  /* 0x0000003104047221 */ /* 0x008fc60000010000 */
[----:B------:R-:W3:Y:S01]  /*3820*/  SHFL.BFLY PT, R41, R22, 0x1, 0x1f ;  /* 0x0c201f0016297f89 */ /* 0x000ee200000e0000 */
[----:B-----5:R-:W-:-:S03]  /*3830*/  FADD.FTZ R24, R24, R51 ;  /* 0x0000003318187221 */ /* 0x020fc60000010000 */
[----:B------:R-:W5:Y:S01]  /*3840*/  SHFL.BFLY PT, R37, R38, 0x1, 0x1f ;  /* 0x0c201f0026257f89 */ /* 0x000f6200000e0000 */
[----:B----4-:R-:W-:-:S03]  /*3850*/  FADD.FTZ R31, R31, R48 ;  /* 0x000000301f1f7221 */ /* 0x010fc60000010000 */
[----:B------:R-:W4:Y:S01]  /*3860*/  SHFL.BFLY PT, R12, R47, 0x1, 0x1f ;  /* 0x0c201f002f0c7f89 */ /* 0x000f2200000e0000 */
[----:B------:R-:W-:-:S03]  /*3870*/  FADD.FTZ R6, R6, R43 ;  /* 0x0000002b06067221 */ /* 0x000fc60000010000 */
[----:B------:R2:W4:Y:S01]  /*3880*/  SHFL.BFLY PT, R14, R42, 0x1, 0x1f ;  /* 0x0c201f002a0e7f89 */ /* 0x00052200000e0000 */
[----:B0-----:R-:W-:Y:S01]  /*3890*/  FADD.FTZ R3, R3, R44 ;  /* 0x0000002c03037221 */ /* 0x001fe20000010000 */
[----:B-1----:R-:W-:Y:S01]  /*38a0*/  FADD.FTZ R2, R2, R45 ;  /* 0x0000002d02027221 */ /* 0x002fe20000010000 */
[----:B--2---:R-:W-:Y:S01]  /*38b0*/  FADD.FTZ R33, R33, R27 ;  /* 0x0000001b21217221 */ /* 0x004fe20000010000 */
[----:B---3--:R-:W-:Y:S01]  /*38c0*/  FADD.FTZ R22, R22, R41 ;  /* 0x0000002916167221 */ /* 0x008fe20000010000 */
[----:B-----5:R-:W-:Y:S01]  /*38d0*/  FADD.FTZ R38, R38, R37 ;  /* 0x0000002526267221 */ /* 0x020fe20000010000 */
[----:B----4-:R-:W-:-:S07]  /*38e0*/  FADD.FTZ R47, R47, R12 ;  /* 0x0000000c2f2f7221 */ /* 0x010fce0000010000 */
.L_x_6411:
[----:B------:R-:W-:Y:S01]  /*38f0*/  LOP3.LUT P0, RZ, R34, 0x7, RZ, 0xc0, !PT ;  /* 0x0000000722ff7812 */ /* 0x000fe2000780c0ff */
[----:B------:R-:W-:Y:S05]  /*3900*/  WARPSYNC.ALL ;  /* 0x0000000000007948 */ /* 0x000fea0003800000 */
[----:B------:R-:W-:Y:S01]  /*3910*/  LOP3.LUT R11, R36, 0xffffffc0, RZ, 0xc0, !PT ;  /* 0xffffffc0240b7812 */ /* 0x000fe200078ec0ff */
[----:B------:R-:W-:Y:S01]  /*3920*/  BAR.SYNC.DEFER_BLOCKING 0x0 ;  /* 0x0000000000007b1d */ /* 0x000fe20000010000 */
[----:B------:R-:W-:Y:S01]  /*3930*/  FADD.FTZ R42, R42, R14 ;  /* 0x0000000e2a2a7221 */ /* 0x000fe20000010000 */
[----:B------:R-:W-:Y:S02]  /*3940*/  SHF.L.U32 R35, R35, 0x7, RZ ;  /* 0x0000000723237819 */ /* 0x000fe400000006ff */
[----:B------:R-:W-:-:S02]  /*3950*/  ISETP.NE.OR P1, PT, R11, 0x40, P0 ;  /* 0x000000400b00780c */ /* 0x000fc40000725670 */
[----:B------:R-:W-:Y:S11]  /*3960*/  BSSY B0, `(.L_x_6300) ;  /* 0x000002b000007945 */ /* 0x000ff60003800000 */
        /* <DEDUP_REMOVED lines=42> */
.L_x_6301:
[----:B------:R-:W-:Y:S05]  /*3c10*/  BSYNC B0 ;  /* 0x0000000000007941 */ /* 0x000fea0003800000 */
.L_x_6300:
        /* <DEDUP_REMOVED lines=76> */
.L_x_6303:
[----:B------:R-:W-:Y:S05]  /*40e0*/  BSYNC B0 ;  /* 0x0000000000007941 */ /* 0x000fea0003800000 */
.L_x_6302:
        /* <DEDUP_REMOVED lines=46> */
.L_x_6305:
[----:B------:R-:W-:Y:S05]  /*43d0*/  BSYNC B0 ;  /* 0x0000000000007941 */ /* 0x000fea0003800000 */
.L_x_6304:
        /* <DEDUP_REMOVED lines=72> */
[----:B0-----:R-:W-:Y:S01]  /*4860*/  FADD.FTZ R22, R22, R13 ;  /* 0x0000000d16167221 */ /* 0x001fe20000010000 */
[----:B-1----:R-:W-:Y:S01]  /*4870*/  FADD.FTZ R38, R38, R15 ;  /* 0x0000000f26267221 */ /* 0x002fe20000010000 */
[----:B--2---:R-:W-:Y:S01]  /*4880*/  FADD.FTZ R40, R40, R27 ;  /* 0x0000001b28287221 */ /* 0x004fe20000010000 */
[----:B---3--:R-:W-:Y:S01]  /*4890*/  FADD.FTZ R29, R29, R12 ;  /* 0x0000000c1d1d7221 */ /* 0x008fe20000010000 */
[----:B----4-:R-:W-:-:S07]  /*48a0*/  FADD.FTZ R39, R39, R14 ;  /* 0x0000000e27277221 */ /* 0x010fce0000010000 */
.L_x_6307:
[----:B------:R-:W-:Y:S05]  /*48b0*/  BSYNC B0 ;  /* 0x0000000000007941 */ /* 0x000fea0003800000 */
.L_x_6306:
[----:B------:R-:W-:Y:S06]  /*48c0*/  BAR.SYNC.DEFER_BLOCKING 0x0 ;  /* 0x0000000000007b1d */ /* 0x000fec0000010000 */
[----:B------:R-:W-:Y:S05]  /*48d0*/  @P2 EXIT ;  /* 0x000000000000294d */ /* 0x000fea0003800000 */
[----:B------:R-:W-:Y:S02]  /*48e0*/  UIMAD UR4, UR42, UR47, URZ ;  /* 0x0000002f2a0472a4 */ /* 0x000fe4000f8e023f */
[----:B------:R-:W-:Y:S02]  /*48f0*/  UIMAD UR11, UR46, UR45, URZ ;  /* 0x0000002d2e0b72a4 */ /* 0x000fe4000f8e023f */
[----:B------:R-:W-:Y:S01]  /*4900*/  UIMAD UR10, UR4, UR46, URZ ;  /* 0x0000002e040a72a4 */ /* 0x000fe2000f8e023f */
[----:B------:R-:W-:Y:S11]  /*4910*/  @P0 EXIT ;  /* 0x000000000000094d */ /* 0x000ff60003800000 */
[----:B0-----:R-:W-:Y:S01]  /*4920*/  SHF.R.S32.HI R11, RZ, 0x1f, R34 ;  /* 0x0000001fff0b7819 */ /* 0x001fe20000011422 */
[----:B------:R-:W-:Y:S02]  /*4930*/  USHF.L.U32 UR4, UR10, 0x7, URZ ;  /* 0x000000070a047899 */ /* 0x000fe4000800063f */
[----:B------:R-:W-:Y:S01]  /*4940*/  USHF.L.U32 UR6, UR41, 0x7, URZ ;  /* 0x0000000729067899 */ /* 0x000fe2000800063f */
[----:B------:R-:W-:Y:S01]  /*4950*/  LEA.HI R11, R11, R34, RZ, 0x3 ;  /* 0x000000220b0b7211 */ /* 0x000fe200078f18ff */
[----:B------:R-:W-:Y:S02]  /*4960*/  USHF.L.U32 UR5, UR11, 0x7, URZ ;  /* 0x000000070b057899 */ /* 0x000fe4000800063f */
[----:B------:R-:W-:Y:S01]  /*4970*/  USHF.R.S32.HI UR9, URZ, 0x1f, UR4 ;  /* 0x0000001f3f097899 */ /* 0x000fe20008011404 */
[----:B------:R-:W-:Y:S01]  /*4980*/  SHF.R.S32.HI R36, RZ, 0x3, R11 ;  /* 0x00000003ff247819 */ /* 0x000fe2000001140b */
[----:B------:R-:W-:Y:S02]  /*4990*/  USHF.R.S32.HI UR7, URZ, 0x1f, UR6 ;  /* 0x0000001f3f077899 */ /* 0x000fe40008011406 */
[----:B------:R-:W-:Y:S01]  /*49a0*/  USHF.R.S32.HI UR8, URZ, 0x1f, UR5 ;  /* 0x0000001f3f087899 */ /* 0x000fe20008011405 */
[C---:B------:R-:W-:Y:S01]  /*49b0*/  IADD3 R11, R36.reuse, 0x4, RZ ;  /* 0x00000004240b7810 */ /* 0x040fe20007ffe0ff */
[----:B------:R-:W-:Y:S01]  /*49c0*/  UIADD3 UR4, UP0, UP1, UR4, UR5, UR6 ;  /* 0x0000000504047290 */ /* 0x000fe2000f91e006 */
[C---:B------:R-:W-:Y:S01]  /*49d0*/  VIADD R26, R36.reuse, 0x8 ;  /* 0x00000008241a7836 */ /* 0x040fe20000000000 */
[C---:B------:R-:W-:Y:S01]  /*49e0*/  IADD3 R43, R36.reuse, 0x2c, RZ ;  /* 0x0000002c242b7810 */ /* 0x040fe20007ffe0ff */
[C---:B------:R-:W-:Y:S01]  /*49f0*/  VIADD R37, R36.reuse, 0x20 ;  /* 0x0000002024257836 */ /* 0x040fe20000000000 */
[----:B------:R-:W-:Y:S01]  /*4a00*/  UIADD3.X UR7, UR9, UR8, UR7, UP0, UP1 ;  /* 0x0000000809077290 */ /* 0x000fe200087e2407 */
[C---:B------:R-:W-:Y:S01]  /*4a10*/  VIADD R41, R36.reuse, 0x28 ;  /* 0x0000002824297836 */ /* 0x040fe20000000000 */
[----:B------:R-:W-:Y:S01]  /*4a20*/  IADD3 R13, P0, R36, UR4, RZ ;  /* 0x00000004240d7c10 */ /* 0x000fe2000ff1e0ff */
[----:B------:R-:W-:Y:S01]  /*4a30*/  ULDC.64 UR8, c[0x0][0x220] ;  /* 0x0000880000087ab9 */ /* 0x000fe20000000a00 */
[----:B------:R-:W-:-:S02]  /*4a40*/  IADD3 R15, P1, R11, UR4, RZ ;  /* 0x000000040b0f7c10 */ /* 0x000fc4000ff3e0ff */
[----:B------:R-:W-:Y:S02]  /*4a50*/  LEA.HI.X.SX32 R14, R36, UR7, 0x1, P0 ;  /* 0x00000007240e7c11 */ /* 0x000fe400080f0eff */
[----:B------:R-:W-:Y:S02]  /*4a60*/  LEA R12, P0, R13, UR8, 0x2 ;  /* 0x000000080d0c7c11 */ /* 0x000fe4000f8010ff */
[----:B------:R-:W-:Y:S02]  /*4a70*/  LEA.HI.X.SX32 R34, R11, UR7, 0x1, P1 ;  /* 0x000000070b227c11 */ /* 0x000fe400088f0eff */
[----:B------:R-:W-:Y:S02]  /*4a80*/  LEA.HI.X R13, R13, UR9, R14, 0x2, P0 ;  /* 0x000000090d0d7c11 */ /* 0x000fe400080f140e */
[----:B------:R-:W-:Y:S02]  /*4a90*/  LEA R14, P0, R15, UR8, 0x2 ;  /* 0x000000080f0e7c11 */ /* 0x000fe4000f8010ff */
[----:B------:R-:W-:Y:S01]  /*4aa0*/  IADD3 R27, P1, R26, UR4, RZ ;  /* 0x000000041a1b7c10 */ /* 0x000fe2000ff3e0ff */
[----:B------:R0:W-:Y:S01]  /*4ab0*/  STG.E desc[UR36][R12.64], R16 ;  /* 0x000000100c007986 */ /* 0x0001e2000c101924 */
[----:B------:R-:W-:-:S02]  /*4ac0*/  IADD3 R11, R36, 0xc, RZ ;  /* 0x0000000c240b7810 */ /* 0x000fc40007ffe0ff */
[----:B------:R-:W-:Y:S02]  /*4ad0*/  LEA.HI.X R15, R15, UR9, R34, 0x2, P0 ;  /* 0x000000090f0f7c11 */ /* 0x000fe400080f1422 */
[----:B------:R-:W-:Y:S02]  /*4ae0*/  LEA.HI.X.SX32 R26, R26, UR7, 0x1, P1 ;  /* 0x000000071a1a7c11 */ /* 0x000fe400088f0eff */
[C---:B------:R-:W-:Y:S01]  /*4af0*/  IADD3 R34, P1, R11.reuse, UR4, RZ ;  /* 0x000000040b227c10 */ /* 0x040fe2000ff3e0ff */
[----:B------:R1:W-:Y:S03]  /*4b00*/  STG.E desc[UR36][R14.64], R10 ;  /* 0x0000000a0e007986 */ /* 0x0003e6000c101924 */
[----:B------:R-:W-:Y:S02]  /*4b10*/  LEA.HI.X.SX32 R11, R11, UR7, 0x1, P1 ;  /* 0x000000070b0b7c11 */ /* 0x000fe400088f0eff */
[----:B0-----:R-:W-:-:S04]  /*4b20*/  LEA R12, P0, R27, UR8, 0x2 ;  /* 0x000000081b0c7c11 */ /* 0x001fc8000f8010ff */
[----:B------:R-:W-:Y:S01]  /*4b30*/  LEA.HI.X R13, R27, UR9, R26, 0x2, P0 ;  /* 0x000000091b0d7c11 */ /* 0x000fe200080f141a */
[C---:B------:R-:W-:Y:S01]  /*4b40*/  VIADD R26, R36.reuse, 0x10 ;  /* 0x00000010241a7836 */ /* 0x040fe20000000000 */
[----:B------:R-:W-:Y:S02]  /*4b50*/  IADD3 R27, R36, 0x14, RZ ;  /* 0x00000014241b7810 */ /* 0x000fe40007ffe0ff */
[C---:B-1----:R-:W-:Y:S01]  /*4b60*/  LEA R14, P0, R34.reuse, UR8, 0x2 ;  /* 0x00000008220e7c11 */ /* 0x042fe2000f8010ff */
[----:B------:R0:W-:Y:S01]  /*4b70*/  STG.E desc[UR36][R12.64], R8 ;  /* 0x000000080c007986 */ /* 0x0001e2000c101924 */
[----:B------:R-:W-:Y:S02]  /*4b80*/  IADD3 R16, P1, R27, UR4, RZ ;  /* 0x000000041b107c10 */ /* 0x000fe4000ff3e0ff */
[----:B------:R-:W-:Y:S02]  /*4b90*/  LEA.HI.X R15, R34, UR9, R11, 0x2, P0 ;  /* 0x00000009220f7c11 */ /* 0x000fe400080f140b */
[----:B------:R-:W-:-:S02]  /*4ba0*/  IADD3 R11, P0, R26, UR4, RZ ;  /* 0x000000041a0b7c10 */ /* 0x000fc4000ff1e0ff */
[----:B------:R-:W-:Y:S01]  /*4bb0*/  LEA.HI.X.SX32 R27, R27, UR7, 0x1, P1 ;  /* 0x000000071b1b7c11 */ /* 0x000fe200088f0eff */
[----:B------:R1:W-:Y:S01]  /*4bc0*/  STG.E desc[UR36][R14.64], R7 ;  /* 0x000000070e007986 */ /* 0x0003e2000c101924 */
[----:B------:R-:W-:Y:S01]  /*4bd0*/  LEA.HI.X.SX32 R34, R26, UR7, 0x1, P0 ;  /* 0x000000071a227c11 */ /* 0x000fe200080f0eff */
[----:B------:R-:W-:Y:S01]  /*4be0*/  VIADD R26, R36, 0x18 ;  /* 0x00000018241a7836 */ /* 0x000fe20000000000 */
[----:B------:R-:W-:Y:S02]  /*4bf0*/  LEA R10, P1, R16, UR8, 0x2 ;  /* 0x00000008100a7c11 */ /* 0x000fe4000f8210ff */
[----:B0-----:R-:W-:-:S04]  /*4c00*/  LEA R12, P0, R11, UR8, 0x2 ;  /* 0x000000080b0c7c11 */ /* 0x001fc8000f8010ff */
[----:B------:R-:W-:Y:S02]  /*4c10*/  LEA.HI.X R13, R11, UR9, R34, 0x2, P0 ;  /* 0x000000090b0d7c11 */ /* 0x000fe400080f1422 */
[----:B------:R-:W-:Y:S02]  /*4c20*/  IADD3 R35, P0, R26, UR4, RZ ;  /* 0x000000041a237c10 */ /* 0x000fe4000ff1e0ff */
[----:B------:R-:W-:Y:S01]  /*4c30*/  LEA.HI.X R11, R16, UR9, R27, 0x2, P1 ;  /* 0x00000009100b7c11 */ /* 0x000fe200088f141b */
[----:B------:R-:W-:Y:S01]  /*4c40*/  STG.E desc[UR36][R12.64], R5 ;  /* 0x000000050c007986 */ /* 0x000fe2000c101924 */
[----:B------:R-:W-:Y:S02]  /*4c50*/  IADD3 R27, R36, 0x1c, RZ ;  /* 0x0000001c241b7810 */ /* 0x000fe40007ffe0ff */
[----:B------:R-:W-:Y:S01]  /*4c60*/  LEA.HI.X.SX32 R26, R26, UR7, 0x1, P0 ;  /* 0x000000071a1a7c11 */ /* 0x000fe200080f0eff */
[----:B------:R-:W-:Y:S01]  /*4c70*/  STG.E desc[UR36][R10.64], R4 ;  /* 0x000000040a007986 */ /* 0x000fe2000c101924 */
[----:B------:R-:W-:-:S02]  /*4c80*/  LEA R34, P0, R35, UR8, 0x2 ;  /* 0x0000000823227c11 */ /* 0x000fc4000f8010ff */
[----:B------:R-:W-:Y:S02]  /*4c90*/  IADD3 R8, P1, R27, UR4, RZ ;  /* 0x000000041b087c10 */ /* 0x000fe4000ff3e0ff */
[----:B------:R-:W-:Y:S02]  /*4ca0*/  IADD3 R16, P2, R37, UR4, RZ ;  /* 0x0000000425107c10 */ /* 0x000fe4000ff5e0ff */
[----:B------:R-:W-:Y:S02]  /*4cb0*/  LEA.HI.X R35, R35, UR9, R26, 0x2, P0 ;  /* 0x0000000923237c11 */ /* 0x000fe400080f141a */
[----:B------:R-:W-:Y:S02]  /*4cc0*/  LEA.HI.X.SX32 R27, R27, UR7, 0x1, P1 ;  /* 0x000000071b1b7c11 */ /* 0x000fe400088f0eff */
[----:B-1----:R-:W-:Y:S01]  /*4cd0*/  LEA R14, P0, R8, UR8, 0x2 ;  /* 0x00000008080e7c11 */ /* 0x002fe2000f8010ff */
[----:B------:R0:W-:Y:S01]  /*4ce0*/  STG.E desc[UR36][R34.64], R24 ;  /* 0x0000001822007986 */ /* 0x0001e2000c101924 */
[----:B------:R-:W-:-:S02]  /*4cf0*/  LEA.HI.X.SX32 R37, R37, UR7, 0x1, P2 ;  /* 0x0000000725257c11 */ /* 0x000fc400090f0eff */
[----:B------:R-:W-:Y:S02]  /*4d00*/  LEA R26, P1, R16, UR8, 0x2 ;  /* 0x00000008101a7c11 */ /* 0x000fe4000f8210ff */
[----:B------:R-:W-:Y:S02]  /*4d10*/  LEA.HI.X R15, R8, UR9, R27, 0x2, P0 ;  /* 0x00000009080f7c11 */ /* 0x000fe400080f141b */
[----:B------:R-:W-:Y:S02]  /*4d20*/  LEA.HI.X R27, R16, UR9, R37, 0x2, P1 ;  /* 0x00000009101b7c11 */ /* 0x000fe400088f1425 */
[C---:B------:R-:W-:Y:S01]  /*4d30*/  IADD3 R37, R36.reuse, 0x24, RZ ;  /* 0x0000002424257810 */ /* 0x040fe20007ffe0ff */
[----:B------:R1:W-:Y:S01]  /*4d40*/  STG.E desc[UR36][R14.64], R31 ;  /* 0x0000001f0e007986 */ /* 0x0003e2000c101924 */
[----:B------:R-:W-:Y:S01]  /*4d50*/  IADD3 R16, P2, R43, UR4, RZ ;  /* 0x000000042b107c10 */ /* 0x000fe2000ff5e0ff */
[----:B0-----:R-:W-:Y:S01]  /*4d60*/  VIADD R24, R36, 0x38 ;  /* 0x0000003824187836 */ /* 0x001fe20000000000 */
[----:B------:R-:W-:Y:S01]  /*4d70*/  IADD3 R7, P0, R37, UR4, RZ ;  /* 0x0000000425077c10 */ /* 0x000fe2000ff1e0ff */
[----:B------:R0:W-:Y:S01]  /*4d80*/  STG.E desc[UR36][R26.64], R32 ;  /* 0x000000201a007986 */ /* 0x0001e2000c101924 */
[----:B------:R-:W-:-:S02]  /*4d90*/  IADD3 R8, P1, R41, UR4, RZ ;  /* 0x0000000429087c10 */ /* 0x000fc4000ff3e0ff */
[----:B------:R-:W-:Y:S01]  /*4da0*/  LEA.HI.X.SX32 R44, R37, UR7, 0x1, P0 ;  /* 0x00000007252c7c11 */ /* 0x000fe200080f0eff */
[C---:B------:R-:W-:Y:S01]  /*4db0*/  VIADD R37, R36.reuse, 0x30 ;  /* 0x0000003024257836 */ /* 0x040fe20000000000 */
[----:B------:R-:W-:Y:S02]  /*4dc0*/  LEA.HI.X.SX32 R43, R43, UR7, 0x1, P2 ;  /* 0x000000072b2b7c11 */ /* 0x000fe400090f0eff */
[----:B------:R-:W-:Y:S01]  /*4dd0*/  LEA R12, P0, R7, UR8, 0x2 ;  /* 0x00000008070c7c11 */ /* 0x000fe2000f8010ff */
[----:B-1----:R-:W-:Y:S01]  /*4de0*/  VIADD R31, R36, 0x40 ;  /* 0x00000040241f7836 */ /* 0x002fe20000000000 */
[----:B------:R-:W-:Y:S02]  /*4df0*/  LEA R4, P2, R16, UR8, 0x2 ;  /* 0x0000000810047c11 */ /* 0x000fe4000f8410ff */
[----:B------:R-:W-:Y:S01]  /*4e00*/  LEA.HI.X.SX32 R41, R41, UR7, 0x1, P1 ;  /* 0x0000000729297c11 */ /* 0x000fe200088f0eff */
[----:B0-----:R-:W-:Y:S01]  /*4e10*/  VIADD R26, R36, 0x48 ;  /* 0x00000048241a7836 */ /* 0x001fe20000000000 */
[----:B------:R-:W-:-:S02]  /*4e20*/  LEA.HI.X R13, R7, UR9, R44, 0x2, P0 ;  /* 0x00000009070d7c11 */ /* 0x000fc400080f142c */
[----:B------:R-:W-:Y:S02]  /*4e30*/  LEA R10, P1, R8, UR8, 0x2 ;  /* 0x00000008080a7c11 */ /* 0x000fe4000f8210ff */
[----:B------:R-:W-:Y:S01]  /*4e40*/  LEA.HI.X R5, R16, UR9, R43, 0x2, P2 ;  /* 0x0000000910057c11 */ /* 0x000fe200090f142b */
[----:B------:R-:W-:Y:S01]  /*4e50*/  STG.E desc[UR36][R12.64], R25 ;  /* 0x000000190c007986 */ /* 0x000fe2000c101924 */
[C---:B------:R-:W-:Y:S02]  /*4e60*/  IADD3 R34, P0, R37.reuse, UR4, RZ ;  /* 0x0000000425227c10 */ /* 0x040fe4000ff1e0ff */
[----:B------:R-:W-:Y:S02]  /*4e70*/  IADD3 R16, R36, 0x34, RZ ;  /* 0x0000003424107810 */ /* 0x000fe40007ffe0ff */
[----:B------:R-:W-:Y:S02]  /*4e80*/  LEA.HI.X R11, R8, UR9, R41, 0x2, P1 ;  /* 0x00000009080b7c11 */ /* 0x000fe400088f1429 */
[----:B------:R-:W-:-:S02]  /*4e90*/  LEA.HI.X.SX32 R37, R37, UR7, 0x1, P0 ;  /* 0x0000000725257c11 */ /* 0x000fc400080f0eff */
[----:B------:R-:W-:Y:S01]  /*4ea0*/  LEA R44, P0, R34, UR8, 0x2 ;  /* 0x00000008222c7c11 */ /* 0x000fe2000f8010ff */
[----:B------:R0:W-:Y:S01]  /*4eb0*/  STG.E desc[UR36][R10.64], R21 ;  /* 0x000000150a007986 */ /* 0x0001e2000c101924 */
[----:B------:R-:W-:Y:S02]  /*4ec0*/  IADD3 R7, P1, R16, UR4, RZ ;  /* 0x0000000410077c10 */ /* 0x000fe4000ff3e0ff */
[----:B------:R-:W-:Y:S01]  /*4ed0*/  IADD3 R8, P2, R24, UR4, RZ ;  /* 0x0000000418087c10 */ /* 0x000fe2000ff5e0ff */
[----:B------:R1:W-:Y:S01]  /*4ee0*/  STG.E desc[UR36][R4.64], R20 ;  /* 0x0000001404007986 */ /* 0x0003e2000c101924 */
[----:B------:R-:W-:Y:S02]  /*4ef0*/  LEA.HI.X R45, R34, UR9, R37, 0x2, P0 ;  /* 0x00000009222d7c11 */ /* 0x000fe400080f1425 */
[----:B------:R-:W-:Y:S02]  /*4f00*/  LEA.HI.X.SX32 R16, R16, UR7, 0x1, P1 ;  /* 0x0000000710107c11 */ /* 0x000fe400088f0eff */
[----:B------:R-:W-:Y:S01]  /*4f10*/  LEA.HI.X.SX32 R37, R24, UR7, 0x1, P2 ;  /* 0x0000000718257c11 */ /* 0x000fe200090f0eff */
[----:B------:R-:W-:Y:S01]  /*4f20*/  STG.E desc[UR36][R44.64], R19 ;  /* 0x000000132c007986 */ /* 0x000fe2000c101924 */
[----:B------:R-:W-:Y:S01]  /*4f30*/  LEA R14, P1, R8, UR8, 0x2 ;  /* 0x00000008080e7c11 */ /* 0x000fe2000f8210ff */
[----:B0-----:R-:W-:Y:S01]  /*4f40*/  VIADD R21, R36, 0x50 ;  /* 0x0000005024157836 */ /* 0x001fe20000000000 */
[----:B------:R-:W-:-:S02]  /*4f50*/  LEA R34, P0, R7, UR8, 0x2 ;  /* 0x0000000807227c11 */ /* 0x000fc4000f8010ff */
[----:B------:R-:W-:Y:S02]  /*4f60*/  LEA.HI.X R15, R8, UR9, R37, 0x2, P1 ;  /* 0x00000009080f7c11 */ /* 0x000fe400088f1425 */
[C---:B------:R-:W-:Y:S02]  /*4f70*/  IADD3 R37, R36.reuse, 0x44, RZ ;  /* 0x0000004424257810 */ /* 0x040fe40007ffe0ff */
[----:B------:R-:W-:Y:S02]  /*4f80*/  IADD3 R24, R36, 0x3c, RZ ;  /* 0x0000003c24187810 */ /* 0x000fe40007ffe0ff */
[----:B------:R-:W-:Y:S02]  /*4f90*/  LEA.HI.X R35, R7, UR9, R16, 0x2, P0 ;  /* 0x0000000907237c11 */ /* 0x000fe400080f1410 */
[----:B------:R-:W-:Y:S02]  /*4fa0*/  IADD3 R16, P2, R37, UR4, RZ ;  /* 0x0000000425107c10 */ /* 0x000fe4000ff5e0ff */
[----:B------:R-:W-:Y:S01]  /*4fb0*/  IADD3 R7, P0, R24, UR4, RZ ;  /* 0x0000000418077c10 */ /* 0x000fe2000ff1e0ff */
[----:B------:R0:W-:Y:S01]  /*4fc0*/  STG.E desc[UR36][R34.64], R18 ;  /* 0x0000001222007986 */ /* 0x0001e2000c101924 */
[----:B------:R-:W-:-:S02]  /*4fd0*/  IADD3 R8, P1, R31, UR4, RZ ;  /* 0x000000041f087c10 */ /* 0x000fc4000ff3e0ff */
[----:B------:R-:W-:Y:S01]  /*4fe0*/  LEA.HI.X.SX32 R37, R37, UR7, 0x1, P2 ;  /* 0x0000000725257c11 */ /* 0x000fe200090f0eff */
[----:B------:R2:W-:Y:S01]  /*4ff0*/  STG.E desc[UR36][R14.64], R17 ;  /* 0x000000110e007986 */ /* 0x0005e2000c101924 */
[----:B------:R-:W-:Y:S02]  /*5000*/  LEA.HI.X.SX32 R48, R24, UR7, 0x1, P0 ;  /* 0x0000000718307c11 */ /* 0x000fe400080f0eff */
[----:B------:R-:W-:Y:S02]  /*5010*/  LEA R10, P2, R16, UR8, 0x2 ;  /* 0x00000008100a7c11 */ /* 0x000fe4000f8410ff */
[----:B------:R-:W-:Y:S02]  /*5020*/  LEA R24, P0, R7, UR8, 0x2 ;  /* 0x0000000807187c11 */ /* 0x000fe4000f8010ff */
[----:B------:R-:W-:Y:S02]  /*5030*/  LEA.HI.X.SX32 R31, R31, UR7, 0x1, P1 ;  /* 0x000000071f1f7c11 */ /* 0x000fe400088f0eff */
[----:B------:R-:W-:-:S02]  /*5040*/  LEA R12, P1, R8, UR8, 0x2 ;  /* 0x00000008080c7c11 */ /* 0x000fc4000f8210ff */
[----:B------:R-:W-:Y:S02]  /*5050*/  LEA.HI.X R11, R16, UR9, R37, 0x2, P2 ;  /* 0x00000009100b7c11 */ /* 0x000fe400090f1425 */
[----:B------:R-:W-:Y:S02]  /*5060*/  LEA.HI.X R25, R7, UR9, R48, 0x2, P0 ;  /* 0x0000000907197c11 */ /* 0x000fe400080f1430 */
[----:B------:R-:W-:Y:S02]  /*5070*/  IADD3 R16, R36, 0x4c, RZ ;  /* 0x0000004c24107810 */ /* 0x000fe40007ffe0ff */
[----:B------:R-:W-:Y:S01]  /*5080*/  IADD3 R27, P0, R26, UR4, RZ ;  /* 0x000000041a1b7c10 */ /* 0x000fe2000ff1e0ff */
[----:B------:R-:W-:Y:S01]  /*5090*/  STG.E desc[UR36][R24.64], R9 ;  /* 0x0000000918007986 */ /* 0x000fe2000c101924 */
[----:B------:R-:W-:Y:S02]  /*50a0*/  LEA.HI.X R13, R8, UR9, R31, 0x2, P1 ;  /* 0x00000009080d7c11 */ /* 0x000fe400088f141f */
[----:B------:R-:W-:-:S02]  /*50b0*/  IADD3 R7, P1, R16, UR4, RZ ;  /* 0x0000000410077c10 */ /* 0x000fc4000ff3e0ff */
[----:B------:R-:W-:Y:S01]  /*50c0*/  LEA.HI.X.SX32 R32, R26, UR7, 0x1, P0 ;  /* 0x000000071a207c11 */ /* 0x000fe200080f0eff */
[----:B------:R3:W-:Y:S01]  /*50d0*/  STG.E desc[UR36][R12.64], R6 ;  /* 0x000000060c007986 */ /* 0x0007e2000c101924 */
[----:B------:R-:W-:Y:S02]  /*50e0*/  IADD3 R8, P2, R21, UR4, RZ ;  /* 0x0000000415087c10 */ /* 0x000fe4000ff5e0ff */
[----:B------:R-:W-:Y:S01]  /*50f0*/  LEA R26, P0, R27, UR8, 0x2 ;  /* 0x000000081b1a7c11 */ /* 0x000fe2000f8010ff */
[----:B------:R4:W-:Y:S01]  /*5100*/  STG.E desc[UR36][R10.64], R3 ;  /* 0x000000030a007986 */ /* 0x0009e2000c101924 */
[----:B------:R-:W-:Y:S02]  /*5110*/  LEA.HI.X.SX32 R16, R16, UR7, 0x1, P1 ;  /* 0x0000000710107c11 */ /* 0x000fe400088f0eff */
[----:B------:R-:W-:Y:S02]  /*5120*/  LEA.HI.X.SX32 R31, R21, UR7, 0x1, P2 ;  /* 0x00000007151f7c11 */ /* 0x000fe400090f0eff */
[----:B-1----:R-:W-:-:S02]  /*5130*/  LEA R4, P1, R8, UR8, 0x2 ;  /* 0x0000000808047c11 */ /* 0x002fc4000f8210ff */
[----:B------:R-:W-:Y:S02]  /*5140*/  LEA.HI.X R27, R27, UR9, R32, 0x2, P0 ;  /* 0x000000091b1b7c11 */ /* 0x000fe400080f1420 */
[C---:B------:R-:W-:Y:S02]  /*5150*/  LEA R20, P0, R7.reuse, UR8, 0x2 ;  /* 0x0000000807147c11 */ /* 0x040fe4000f8010ff */
[----:B------:R-:W-:Y:S01]  /*5160*/  LEA.HI.X R5, R8, UR9, R31, 0x2, P1 ;  /* 0x0000000908057c11 */ /* 0x000fe200088f141f */
[C---:B------:R-:W-:Y:S01]  /*5170*/  VIADD R8, R36.reuse, 0x58 ;  /* 0x0000005824087836 */ /* 0x040fe20000000000 */
[----:B------:R-:W-:Y:S01]  /*5180*/  LEA.HI.X R21, R7, UR9, R16, 0x2, P0 ;  /* 0x0000000907157c11 */ /* 0x000fe200080f1410 */
[C---:B------:R-:W-:Y:S01]  /*5190*/  VIADD R31, R36.reuse, 0x60 ;  /* 0x00000060241f7836 */ /* 0x040fe20000000000 */
[----:B------:R-:W-:Y:S01]  /*51a0*/  IADD3 R7, R36, 0x54, RZ ;  /* 0x0000005424077810 */ /* 0x000fe20007ffe0ff */
[----:B------:R1:W-:Y:S01]  /*51b0*/  STG.E desc[UR36][R26.64], R2 ;  /* 0x000000021a007986 */ /* 0x0003e2000c101924 */
[----:B------:R-:W-:-:S02]  /*51c0*/  IADD3 R32, P1, R8, UR4, RZ ;  /* 0x0000000408207c10 */ /* 0x000fc4000ff3e0ff */
[C---:B------:R-:W-:Y:S01]  /*51d0*/  IADD3 R41, P0, R7.reuse, UR4, RZ ;  /* 0x0000000407297c10 */ /* 0x040fe2000ff1e0ff */
[----:B------:R-:W-:Y:S01]  /*51e0*/  STG.E desc[UR36][R20.64], R0 ;  /* 0x0000000014007986 */ /* 0x000fe2000c101924 */
[----:B------:R-:W-:Y:S02]  /*51f0*/  IADD3 R16, R36, 0x5c, RZ ;  /* 0x0000005c24107810 */ /* 0x000fe40007ffe0ff */
[----:B------:R-:W-:Y:S01]  /*5200*/  LEA.HI.X.SX32 R37, R8, UR7, 0x1, P1 ;  /* 0x0000000708257c11 */ /* 0x000fe200088f0eff */
[----:B------:R-:W-:Y:S01]  /*5210*/  STG.E desc[UR36][R4.64], R23 ;  /* 0x0000001704007986 */ /* 0x000fe2000c101924 */
[----:B------:R-:W-:Y:S02]  /*5220*/  LEA.HI.X.SX32 R48, R7, UR7, 0x1, P0 ;  /* 0x0000000707307c11 */ /* 0x000fe400080f0eff */
[----:B0-----:R-:W-:Y:S02]  /*5230*/  LEA R18, P1, R32, UR8, 0x2 ;  /* 0x0000000820127c11 */ /* 0x001fe4000f8210ff */
[----:B------:R-:W-:-:S02]  /*5240*/  LEA R34, P0, R41, UR8, 0x2 ;  /* 0x0000000829227c11 */ /* 0x000fc4000f8010ff */
[----:B------:R-:W-:Y:S02]  /*5250*/  IADD3 R7, P2, R16, UR4, RZ ;  /* 0x0000000410077c10 */ /* 0x000fe4000ff5e0ff */
[----:B------:R-:W-:Y:S02]  /*5260*/  IADD3 R8, P3, R31, UR4, RZ ;  /* 0x000000041f087c10 */ /* 0x000fe4000ff7e0ff */
[----:B------:R-:W-:Y:S02]  /*5270*/  LEA.HI.X R19, R32, UR9, R37, 0x2, P1 ;  /* 0x0000000920137c11 */ /* 0x000fe400088f1425 */
[----:B------:R-:W-:Y:S02]  /*5280*/  LEA.HI.X R35, R41, UR9, R48, 0x2, P0 ;  /* 0x0000000929237c11 */ /* 0x000fe400080f1430 */
[----:B------:R-:W-:Y:S02]  /*5290*/  LEA.HI.X.SX32 R32, R16, UR7, 0x1, P2 ;  /* 0x0000000710207c11 */ /* 0x000fe400090f0eff */
[----:B------:R-:W-:Y:S01]  /*52a0*/  LEA.HI.X.SX32 R31, R31, UR7, 0x1, P3 ;  /* 0x000000071f1f7c11 */ /* 0x000fe200098f0eff */
[----:B------:R-:W-:Y:S01]  /*52b0*/  STG.E desc[UR36][R34.64], R30 ;  /* 0x0000001e22007986 */ /* 0x000fe2000c101924 */
[----:B--2---:R-:W-:-:S02]  /*52c0*/  LEA R14, P1, R8, UR8, 0x2 ;  /* 0x00000008080e7c11 */ /* 0x004fc4000f8210ff */
[C---:B------:R-:W-:Y:S01]  /*52d0*/  LEA R16, P0, R7.reuse, UR8, 0x2 ;  /* 0x0000000807107c11 */ /* 0x040fe2000f8010ff */
[----:B------:R-:W-:Y:S01]  /*52e0*/  STG.E desc[UR36][R18.64], R33 ;  /* 0x0000002112007986 */ /* 0x000fe2000c101924 */
[----:B------:R-:W-:Y:S01]  /*52f0*/  LEA.HI.X R15, R8, UR9, R31, 0x2, P1 ;  /* 0x00000009080f7c11 */ /* 0x000fe200088f141f */
[C---:B------:R-:W-:Y:S01]  /*5300*/  VIADD R8, R36.reuse, 0x68 ;  /* 0x0000006824087836 */ /* 0x040fe20000000000 */
[----:B------:R-:W-:Y:S01]  /*5310*/  LEA.HI.X R17, R7, UR9, R32, 0x2, P0 ;  /* 0x0000000907117c11 */ /* 0x000fe200080f1420 */
[C---:B------:R-:W-:Y:S01]  /*5320*/  VIADD R32, R36.reuse, 0x70 ;  /* 0x0000007024207836 */ /* 0x040fe20000000000 */
[----:B------:R-:W-:Y:S02]  /*5330*/  IADD3 R7, R36, 0x64, RZ ;  /* 0x0000006424077810 */ /* 0x000fe40007ffe0ff */
[----:B------:R-:W-:Y:S01]  /*5340*/  IADD3 R37, P1, R8, UR4, RZ ;  /* 0x0000000408257c10 */ /* 0x000fe2000ff3e0ff */
[----:B------:R-:W-:Y:S01]  /*5350*/  STG.E desc[UR36][R16.64], R29 ;  /* 0x0000001d10007986 */ /* 0x000fe2000c101924 */
[----:B------:R-:W-:-:S02]  /*5360*/  IADD3 R41, P0, R7, UR4, RZ ;  /* 0x0000000407297c10 */ /* 0x000fc4000ff1e0ff */
[----:B------:R-:W-:Y:S01]  /*5370*/  IADD3 R31, R36, 0x6c, RZ ;  /* 0x0000006c241f7810 */ /* 0x000fe20007ffe0ff */
[----:B------:R-:W-:Y:S01]  /*5380*/  STG.E desc[UR36][R14.64], R22 ;  /* 0x000000160e007986 */ /* 0x000fe2000c101924 */
[----:B------:R-:W-:Y:S02]  /*5390*/  LEA.HI.X.SX32 R44, R7, UR7, 0x1, P0 ;  /* 0x00000007072c7c11 */ /* 0x000fe400080f0eff */
[----:B------:R-:W-:Y:S02]  /*53a0*/  LEA.HI.X.SX32 R8, R8, UR7, 0x1, P1 ;  /* 0x0000000708087c11 */ /* 0x000fe400088f0eff */
[----:B---3--:R-:W-:Y:S02]  /*53b0*/  LEA R12, P0, R41, UR8, 0x2 ;  /* 0x00000008290c7c11 */ /* 0x008fe4000f8010ff */
[----:B----4-:R-:W-:Y:S02]  /*53c0*/  LEA R10, P1, R37, UR8, 0x2 ;  /* 0x00000008250a7c11 */ /* 0x010fe4000f8210ff */
[----:B------:R-:W-:-:S02]  /*53d0*/  IADD3 R7, P2, R31, UR4, RZ ;  /* 0x000000041f077c10 */ /* 0x000fc4000ff5e0ff */
[C---:B------:R-:W-:Y:S02]  /*53e0*/  IADD3 R24, P3, R32.reuse, UR4, RZ ;  /* 0x0000000420187c10 */ /* 0x040fe4000ff7e0ff */
[----:B------:R-:W-:Y:S02]  /*53f0*/  LEA.HI.X R13, R41, UR9, R44, 0x2, P0 ;  /* 0x00000009290d7c11 */ /* 0x000fe400080f142c */
[----:B------:R-:W-:Y:S02]  /*5400*/  LEA.HI.X R11, R37, UR9, R8, 0x2, P1 ;  /* 0x00000009250b7c11 */ /* 0x000fe400088f1408 */
[----:B------:R-:W-:Y:S01]  /*5410*/  LEA.HI.X.SX32 R44, R31, UR7, 0x1, P2 ;  /* 0x000000071f2c7c11 */ /* 0x000fe200090f0eff */
[----:B------:R-:W-:Y:S01]  /*5420*/  STG.E desc[UR36][R12.64], R38 ;  /* 0x000000260c007986 */ /* 0x000fe2000c101924 */
[----:B------:R-:W-:Y:S02]  /*5430*/  LEA R8, P0, R7, UR8, 0x2 ;  /* 0x0000000807087c11 */ /* 0x000fe4000f8010ff */
[----:B------:R-:W-:Y:S01]  /*5440*/  LEA.HI.X.SX32 R25, R32, UR7, 0x1, P3 ;  /* 0x0000000720197c11 */ /* 0x000fe200098f0eff */
[----:B------:R-:W-:Y:S01]  /*5450*/  STG.E desc[UR36][R10.64], R39 ;  /* 0x000000270a007986 */ /* 0x000fe2000c101924 */
[----:B------:R-:W-:-:S02]  /*5460*/  LEA R6, P1, R24, UR8, 0x2 ;  /* 0x0000000818067c11 */ /* 0x000fc4000f8210ff */
[----:B------:R-:W-:Y:S02]  /*5470*/  IADD3 R3, R36, 0x74, RZ ;  /* 0x0000007424037810 */ /* 0x000fe40007ffe0ff */
[----:B------:R-:W-:Y:S02]  /*5480*/  LEA.HI.X R9, R7, UR9, R44, 0x2, P0 ;  /* 0x0000000907097c11 */ /* 0x000fe400080f142c */
[----:B------:R-:W-:Y:S01]  /*5490*/  LEA.HI.X R7, R24, UR9, R25, 0x2, P1 ;  /* 0x0000000918077c11 */ /* 0x000fe200088f1419 */
[C---:B------:R-:W-:Y:S01]  /*54a0*/  VIADD R25, R36.reuse, 0x78 ;  /* 0x0000007824197836 */ /* 0x040fe20000000000 */
[C---:B------:R-:W-:Y:S01]  /*54b0*/  IADD3 R24, P0, R3.reuse, UR4, RZ ;  /* 0x0000000403187c10 */ /* 0x040fe2000ff1e0ff */
[----:B------:R-:W-:Y:S01]  /*54c0*/  STG.E desc[UR36][R8.64], R40 ;  /* 0x0000002808007986 */ /* 0x000fe2000c101924 */
[----:B------:R-:W-:Y:S02]  /*54d0*/  IADD3 R32, R36, 0x7c, RZ ;  /* 0x0000007c24207810 */ /* 0x000fe40007ffe0ff */
[----:B------:R-:W-:Y:S01]  /*54e0*/  LEA.HI.X.SX32 R37, R3, UR7, 0x1, P0 ;  /* 0x0000000703257c11 */ /* 0x000fe200080f0eff */
[----:B------:R-:W-:Y:S01]  /*54f0*/  STG.E desc[UR36][R6.64], R28 ;  /* 0x0000001c06007986 */ /* 0x000fe2000c101924 */
[----:B------:R-:W-:-:S02]  /*5500*/  LEA R36, P0, R24, UR8, 0x2 ;  /* 0x0000000818247c11 */ /* 0x000fc4000f8010ff */
[C---:B------:R-:W-:Y:S02]  /*5510*/  IADD3 R3, P1, R25.reuse, UR4, RZ ;  /* 0x0000000419037c10 */ /* 0x040fe4000ff3e0ff */
[----:B------:R-:W-:Y:S02]  /*5520*/  IADD3 R31, P2, R32, UR4, RZ ;  /* 0x00000004201f7c10 */ /* 0x000fe4000ff5e0ff */
[----:B------:R-:W-:Y:S02]  /*5530*/  LEA.HI.X R37, R24, UR9, R37, 0x2, P0 ;  /* 0x0000000918257c11 */ /* 0x000fe400080f1425 */
[----:B------:R-:W-:Y:S02]  /*5540*/  LEA.HI.X.SX32 R44, R25, UR7, 0x1, P1 ;  /* 0x00000007192c7c11 */ /* 0x000fe400088f0eff */
[----:B------:R-:W-:Y:S01]  /*5550*/  LEA R24, P0, R3, UR8, 0x2 ;  /* 0x0000000803187c11 */ /* 0x000fe2000f8010ff */
[----:B------:R-:W-:Y:S01]  /*5560*/  STG.E desc[UR36][R36.64], R47 ;  /* 0x0000002f24007986 */ /* 0x000fe2000c101924 */
[----:B------:R-:W-:-:S02]  /*5570*/  LEA.HI.X.SX32 R32, R32, UR7, 0x1, P2 ;  /* 0x0000000720207c11 */ /* 0x000fc400090f0eff */
[----:B-1----:R-:W-:Y:S02]  /*5580*/  LEA R2, P1, R31, UR8, 0x2 ;  /* 0x000000081f027c11 */ /* 0x002fe4000f8210ff */
[----:B------:R-:W-:Y:S02]  /*5590*/  LEA.HI.X R25, R3, UR9, R44, 0x2, P0 ;  /* 0x0000000903197c11 */ /* 0x000fe400080f142c */
[----:B------:R-:W-:-:S03]  /*55a0*/  LEA.HI.X R3, R31, UR9, R32, 0x2, P1 ;  /* 0x000000091f037c11 */ /* 0x000fc600088f1420 */
[----:B------:R-:W-:Y:S04]  /*55b0*/  STG.E desc[UR36][R24.64], R46 ;  /* 0x0000002e18007986 */ /* 0x000fe8000c101924 */
[----:B------:R-:W-:Y:S01]  /*55c0*/  STG.E desc[UR36][R2.64], R42 ;  /* 0x0000002a02007986 */ /* 0x000fe2000c101924 */
[----:B------:R-:W-:Y:S05]  /*55d0*/  EXIT ;  /* 0x000000000000794d */ /* 0x000fea0003800000 */
.L_x_6270:
        /* <DEDUP_REMOVED lines=16> */
.L_x_6297:
        /* <DEDUP_REMOVED lines=16> */
.L_x_6308:
[----:B------:R-:W-:Y:S05]  /*57e0*/  EXIT ;  /* 0x000000000000794d */ /* 0x000fea0003800000 */
.L_x_6272:
[----:B------:R-:W-:Y:S01]  /*57f0*/  HFMA2.MMA R11, -RZ, RZ, 0, 1.847743988037109375e-06 ;  /* 0x0000001fff0b7435 */ /* 0x000fe200000001ff */
[----:B------:R-:W-:Y:S02]  /*5800*/  IMAD.MOV.U32 R12, RZ, RZ, 0x10 ;  /* 0x00000010ff0c7424 */ /* 0x000fe400078e00ff */
[----:B------:R-:W-:Y:S02]  /*5810*/  IMAD.MOV.U32 R15, RZ, RZ, -0x1 ;  /* 0xffffffffff0f7424 */ /* 0x000fe400078e00ff */
[----:B------:R-:W-:-:S07]  /*5820*/  IMAD.MOV.U32 R2, RZ, RZ, -0x800001 ;  /* 0xff7fffffff027424 */ /* 0x000fce00078e00ff */
[----:B------:R-:W-:Y:S05]  /*5830*/  WARPSYNC.COLLECTIVE R15, `(.L_x_6309) ;  /* 0x000000000f087348 */ /* 0x000fea0003c00000 */
[----:B------:R0:W1:Y:S02]  /*5840*/  SHFL.BFLY P6, R14, R13, R12, R11 ;  /* 0x0c00000c0d0e7389 */ /* 0x00006400000c000b */
[----:B01----:R-:W-:Y:S01]  /*5850*/  ENDCOLLECTIVE ;  /* 0x000000000000791b */ /* 0x003fe20003800000 */
.L_x_6309:
[----:B------:R-:W-:Y:S01]  /*5860*/  HFMA2.MMA R12, -RZ, RZ, 0, 4.76837158203125e-07 ;  /* 0x00000008ff0c7435 */ /* 0x000fe200000001ff */
[----:B------:R-:W-:-:S04]  /*5870*/  FMNMX.FTZ R0, R14, -3.40282346638528859812e+38, !PT ;  /* 0xff7fffff0e007809 */ /* 0x000fc80007810000 */
[----:B------:R-:W-:-:S07]  /*5880*/  MOV R13, R0 ;  /* 0x00000000000d7202 */ /* 0x000fce0000000f00 */
[----:B------:R-:W-:Y:S05]  /*5890*/  WARPSYNC.COLLECTIVE R15, `(.L_x_6310) ;  /* 0x000000000f087348 */ /* 0x000fea0003c00000 */
[----:B------:R0:W1:Y:S02]  /*58a0*/  SHFL.BFLY P6, R14, R13, R12, R11 ;  /* 0x0c00000c0d0e7389 */ /* 0x00006400000c000b */
[----:B01----:R-:W-:Y:S01]  /*58b0*/  ENDCOLLECTIVE ;  /* 0x000000000000791b */ /* 0x003fe20003800000 */
.L_x_6310:
[----:B------:R-:W-:Y:S02]  /*58c0*/  MOV R12, 0x4 ;  /* 0x00000004000c7802 */ /* 0x000fe40000000f00 */
[----:B------:R-:W-:-:S05]  /*58d0*/  FMNMX.FTZ R3, R0, R14, !PT ;  /* 0x0000000e00037209 */ /* 0x000fca0007810000 */
[----:B------:R-:W-:-:S07]  /*58e0*/  IMAD.MOV.U32 R13, RZ, RZ, R3 ;  /* 0x000000ffff0d7224 */ /* 0x000fce00078e0003 */
[----:B------:R-:W-:Y:S05]  /*58f0*/  WARPSYNC.COLLECTIVE R15, `(.L_x_6311) ;  /* 0x000000000f087348 */ /* 0x000fea0003c00000 */
[----:B------:R0:W1:Y:S02]  /*5900*/  SHFL.BFLY P6, R14, R13, R12, R11 ;  /* 0x0c00000c0d0e7389 */ /* 0x00006400000c000b */
[----:B01----:R-:W-:Y:S01]  /*5910*/  ENDCOLLECTIVE ;  /* 0x000000000000791b */ /* 0x003fe20003800000 */
.L_x_6311:
[----:B------:R-:W-:Y:S01]  /*5920*/  IMAD.MOV.U32 R12, RZ, RZ, 0x2 ;  /* 0x00000002ff0c7424 */ /* 0x000fe200078e00ff */
[----:B------:R-:W-:-:S04]  /*5930*/  FMNMX.FTZ R4, R3, R14, !PT ;  /* 0x0000000e03047209 */ /* 0x000fc80007810000 */
[----:B------:R-:W-:-:S07]  /*5940*/  MOV R13, R4 ;  /* 0x00000004000d7202 */ /* 0x000fce0000000f00 */
[----:B------:R-:W-:Y:S05]  /*5950*/  WARPSYNC.COLLECTIVE R15, `(.L_x_6312) ;  /* 0x000000000f087348 */ /* 0x000fea0003c00000 */
[----:B------:R0:W1:Y:S02]  /*5960*/  SHFL.BFLY P6, R14, R13, R12, R11 ;  /* 0x0c00000c0d0e7389 */ /* 0x00006400000c000b */
[----:B01----:R-:W-:Y:S01]  /*5970*/  ENDCOLLECTIVE ;  /* 0x000000000000791b */ /* 0x003fe20003800000 */
.L_x_6312:
[----:B------:R-:W-:Y:S01]  /*5980*/  HFMA2.MMA R12, -RZ, RZ, 0, 5.9604644775390625e-08 ;  /* 0x00000001ff0c7435 */ /* 0x000fe200000001ff */
[----:B------:R-:W-:-:S04]  /*5990*/  FMNMX.FTZ R5, R4, R14, !PT ;  /* 0x0000000e04057209 */ /* 0x000fc80007810000 */
[----:B------:R-:W-:-:S07]  /*59a0*/  MOV R13, R5 ;  /* 0x00000005000d7202 */ /* 0x000fce0000000f00 */
[----:B------:R-:W-:Y:S05]  /*59b0*/  WARPSYNC.COLLECTIVE R15, `(.L_x_6313) ;  /* 0x000000000f087348 */ /* 0x000fea0003c00000 */
[----:B------:R0:W1:Y:S02]  /*59c0*/  SHFL.BFLY P6, R14, R13, R12, R11 ;  /* 0x0c00000c0d0e7389 */ /* 0x00006400000c000b */
[----:B01----:R-:W-:Y:S01]  /*59d0*/  ENDCOLLECTIVE ;  /* 0x000000000000791b */ /* 0x003fe20003800000 */
.L_x_6313:
[----:B------:R-:W-:Y:S05]  /*59e0*/  BRA `(.L_x_6314) ;  /* 0xffffffb000b47947 */ /* 0x000fea000383ffff */
.L_x_6299:
[----:B------:R-:W-:Y:S01]  /*59f0*/  HFMA2.MMA R12, -RZ, RZ, 0, 2.384185791015625e-07 ;  /* 0x00000004ff0c7435 */ /* 0x000fe200000001ff */
[----:B--2---:R-:W-:Y:S01]  /*5a00*/  MOV R13, RZ ;  /* 0x000000ff000d7202 */ /* 0x004fe20000000f00 */
[----:B---3--:R-:W-:Y:S01]  /*5a10*/  IMAD.MOV.U32 R11, RZ, RZ, 0x1f ;  /* 0x0000001fff0b7424 */ /* 0x008fe200078e00ff */
[----:B------:R-:W-:-:S08]  /*5a20*/  MOV R15, 0xffffffff ;  /* 0xffffffff000f7802 */ /* 0x000fd00000000f00 */
[----:B01----:R-:W-:Y:S05]  /*5a30*/  WARPSYNC.COLLECTIVE R15, `(.L_x_6315) ;  /* 0x000000000f087348 */ /* 0x003fea0003c00000 */
[----:B------:R2:W3:Y:S02]  /*5a40*/  SHFL.BFLY P6, R14, R13, R12, R11 ;  /* 0x0c00000c0d0e7389 */ /* 0x0004e400000c000b */
[----:B0123--:R-:W-:Y:S01]  /*5a50*/  ENDCOLLECTIVE ;  /* 0x000000000000791b */ /* 0x00ffe20003800000 */
.L_x_6315:
[----:B------:R-:W-:Y:S01]  /*5a60*/  HFMA2.MMA R12, -RZ, RZ, 0, 1.1920928955078125e-07 ;  /* 0x00000002ff0c7435 */ /* 0x000fe200000001ff */
[----:B------:R-:W-:-:S05]  /*5a70*/  MOV R16, R14 ;  /* 0x0000000e00107202 */ /* 0x000fca0000000f00 */
[----:B------:R-:W-:-:S04]  /*5a80*/  FADD.FTZ R16, RZ, R16 ;  /* 0x00000010ff107221 */ /* 0x000fc80000010000 */
[----:B------:R-:W-:-:S07]  /*5a90*/  IMAD.MOV.U32 R13, RZ, RZ, R16 ;  /* 0x000000ffff0d7224 */ /* 0x000fce00078e0010 */
[----:B------:R-:W-:Y:S05]  /*5aa0*/  WARPSYNC.COLLECTIVE R15, `(.L_x_6316) ;  /* 0x000000000f087348 */ /* 0x000fea0003c00000 */
[----:B------:R0:W1:Y:S02]  /*5ab0*/  SHFL.BFLY P6, R14, R13, R12, R11 ;  /* 0x0c00000c0d0e7389 */ /* 0x00006400000c000b */
[----:B01----:R-:W-:Y:S01]  /*5ac0*/  ENDCOLLECTIVE ;  /* 0x000000000000791b */ /* 0x003fe20003800000 */
.L_x_6316:
[----:B------:R-:W-:Y:S01]  /*5ad0*/  HFMA2.MMA R12, -RZ, RZ, 0, 5.9604644775390625e-08 ;  /* 0x00000001ff0c7435 */ /* 0x000fe200000001ff */
[----:B------:R-:W-:-:S05]  /*5ae0*/  MOV R41, R14 ;  /* 0x0000000e00297202 */ /* 0x000fca0000000f00 */
[----:B------:R-:W-:-:S04]  /*5af0*/  FADD.FTZ R16, R16, R41 ;  /* 0x0000002910107221 */ /* 0x000fc80000010000 */
[----:B------:R-:W-:-:S07]  /*5b00*/  IMAD.MOV.U32 R13, RZ, RZ, R16 ;  /* 0x000000ffff0d7224 */ /* 0x000fce00078e0010 */
[----:B------:R-:W-:Y:S05]  /*5b10*/  WARPSYNC.COLLECTIVE R15, `(.L_x_6317) ;  /* 0x000000000f087348 */ /* 0x000fea0003c00000 */
[----:B------:R0:W1:Y:S02]  /*5b20*/  SHFL.BFLY P6, R14, R13, R12, R11 ;  /* 0x0c00000c0d0e7389 */ /* 0x00006400000c000b */
[----:B01----:R-:W-:Y:S01]  /*5b30*/  ENDCOLLECTIVE ;  /* 0x000000000000791b */ /* 0x003fe20003800000 */
.L_x_6317:
[----:B------:R-:W-:Y:S01]  /*5b40*/  HFMA2.MMA R12, -RZ, RZ, 0, 2.384185791015625e-07 ;  /* 0x00000004ff0c7435 */ /* 0x000fe200000001ff */
[----:B------:R-:W-:Y:S01]  /*5b50*/  IMAD.MOV.U32 R13, RZ, RZ, RZ ;  /* 0x000000ffff0d7224 */ /* 0x000fe200078e00ff */
[----:B------:R-:W-:-:S09]  /*5b60*/  MOV R42, R14 ;  /* 0x0000000e002a7202 */ /* 0x000fd20000000f00 */
[----:B------:R-:W-:Y:S05]  /*5b70*/  WARPSYNC.COLLECTIVE R15, `(.L_x_6318) ;  /* 0x000000000f087348 */ /* 0x000fea0003c00000 */
[----:B------:R0:W1:Y:S02]  /*5b80*/  SHFL.BFLY P6, R14, R13, R12, R11 ;  /* 0x0c00000c0d0e7389 */ /* 0x00006400000c000b */
[----:B01----:R-:W-:Y:S01]  /*5b90*/  ENDCOLLECTIVE ;  /* 0x000000000000791b */ /* 0x003fe20003800000 */
.L_x_6318:
        /* <DEDUP_REMOVED lines=8> */
.L_x_6319:
[----:B------:R-:W-:Y:S01]  /*5c20*/  HFMA2.MMA R12, -RZ, RZ, 0, 5.9604644775390625e-08 ;  /* 0x00000001ff0c7435 */ /* 0x000fe200000001ff */
[----:B------:R-:W-:-:S05]  /*5c30*/  MOV R43, R14 ;  /* 0x0000000e002b7202 */ /* 0x000fca0000000f00 */
[----:B------:R-:W-:-:S04]  /*5c40*/  FADD.FTZ R10, R10, R43 ;  /* 0x0000002b0a0a7221 */ /* 0x000fc80000010000 */
[----:B------:R-:W-:-:S07]  /*5c50*/  IMAD.MOV.U32 R13, RZ, RZ, R10 ;  /* 0x000000ffff0d7224 */ /* 0x000fce00078e000a */
[----:B------:R-:W-:Y:S05]  /*5c60*/  WARPSYNC.COLLECTIVE R15, `(.L_x_6320) ;  /* 0x000000000f087348 */ /* 0x000fea0003c00000 */
[----:B------:R0:W1:Y:S02]  /*5c70*/  SHFL.BFLY P6, R14, R13, R12, R11 ;  /* 0x0c00000c0d0e7389 */ /* 0x00006400000c000b */
[----:B01----:R-:W-:Y:S01]  /*5c80*/  ENDCOLLECTIVE ;  /* 0x000000000000791b */ /* 0x003fe20003800000 */
.L_x_6320:
[----:B------:R-:W-:Y:S01]  /*5c90*/  HFMA2.MMA R12, -RZ, RZ, 0, 2.384185791015625e-07 ;  /* 0x00000004ff0c7435 */ /* 0x000fe200000001ff */
[----:B------:R-:W-:Y:S01]  /*5ca0*/  IMAD.MOV.U32 R13, RZ, RZ, RZ ;  /* 0x000000ffff0d7224 */ /* 0x000fe200078e00ff */
[----:B------:R-:W-:-:S09]  /*5cb0*/  MOV R50, R14 ;  /* 0x0000000e00327202 */ /* 0x000fd20000000f00 */
[----:B------:R-:W-:Y:S05]  /*5cc0*/  WARPSYNC.COLLECTIVE R15, `(.L_x_6321) ;  /* 0x000000000f087348 */ /* 0x000fea0003c00000 */
[----:B------:R0:W1:Y:S02]  /*5cd0*/  SHFL.BFLY P6, R14, R13, R12, R11 ;  /* 0x0c00000c0d0e7389 */ /* 0x00006400000c000b */
[----:B01----:R-:W-:Y:S01]  /*5ce0*/  ENDCOLLECTIVE ;  /* 0x000000000000791b */ /* 0x003fe20003800000 */
.L_x_6321:
        /* <DEDUP_REMOVED lines=8> */
.L_x_6322:
[----:B------:R-:W-:Y:S01]  /*5d70*/  HFMA2.MMA R12, -RZ, RZ, 0, 5.9604644775390625e-08 ;  /* 0x00000001ff0c7435 */ /* 0x000fe200000001ff */
[----:B------:R-:W-:-:S05]  /*5d80*/  MOV R45, R14 ;  /* 0x0000000e002d7202 */ /* 0x000fca0000000f00 */
[----:B------:R-:W-:-:S04]  /*5d90*/  FADD.FTZ R8, R8, R45 ;  /* 0x0000002d08087221 */ /* 0x000fc80000010000 */
[----:B------:R-:W-:-:S07]  /*5da0*/  IMAD.MOV.U32 R13, RZ, RZ, R8 ;  /* 0x000000ffff0d7224 */ /* 0x000fce00078e0008 */
[----:B------:R-:W-:Y:S05]  /*5db0*/  WARPSYNC.COLLECTIVE R15, `(.L_x_6323) ;  /* 0x000000000f087348 */ /* 0x000fea0003c00000 */
[----:B------:R0:W1:Y:S02]  /*5dc0*/  SHFL.BFLY P6, R14, R13, R12, R11 ;  /* 0x0c00000c0d0e7389 */ /* 0x00006400000c000b */
[----:B01----:R-:W-:Y:S01]  /*5dd0*/  ENDCOLLECTIVE ;  /* 0x000000000000791b */ /* 0x003fe20003800000 */
.L_x_6323:
[----:B------:R-:W-:Y:S01]  /*5de0*/  HFMA2.MMA R12, -RZ, RZ, 0, 2.384185791015625e-07 ;  /* 0x00000004ff0c7435 */ /* 0x000fe200000001ff */
[----:B------:R-:W-:Y:S01]  /*5df0*/  IMAD.MOV.U32 R13, RZ, RZ, RZ ;  /* 0x000000ffff0d7224 */ /* 0x000fe200078e00ff */
[----:B------:R-:W-:-:S09]  /*5e00*/  MOV R44, R14 ;  /* 0x0000000e002c7202 */ /* 0x000fd20000000f00 */
[----:B------:R-:W-:Y:S05]  /*5e10*/  WARPSYNC.COLLECTIVE R15, `(.L_x_6324) ;  /* 0x000000000f087348 */ /* 0x000fea0003c00000 */
[----:B------:R0:W1:Y:S02]  /*5e20*/  SHFL.BFLY P6, R14, R13, R12, R11 ;  /* 0x0c00000c0d0e7389 */ /* 0x00006400000c000b */
[----:B01----:R-:W-:Y:S01]  /*5e30*/  ENDCOLLECTIVE ;  /* 0x000000000000791b */ /* 0x003fe20003800000 */
.L_x_6324:
        /* <DEDUP_REMOVED lines=8> */
.L_x_6325:
[----:B------:R-:W-:Y:S01]  /*5ec0*/  HFMA2.MMA R12, -RZ, RZ, 0, 5.9604644775390625e-08 ;  /* 0x00000001ff0c7435 */ /* 0x000fe200000001ff */
[----:B------:R-:W-:-:S05]  /*5ed0*/  MOV R46, R14 ;  /* 0x0000000e002e7202 */ /* 0x000fca0000000f00 */
[----:B------:R-:W-:-:S04]  /*5ee0*/  FADD.FTZ R7, R7, R46 ;  /* 0x0000002e07077221 */ /* 0x000fc80000010000 */
[----:B------:R-:W-:-:S07]  /*5ef0*/  IMAD.MOV.U32 R13, RZ, RZ, R7 ;  /* 0x000000ffff0d7224 */ /* 0x000fce00078e0007 */
[----:B------:R-:W-:Y:S05]  /*5f00*/  WARPSYNC.COLLECTIVE R15, `(.L_x_6326) ;  /* 0x000000000f087348 */ /* 0x000fea0003c00000 */
[----:B------:R0:W1:Y:S02]  /*5f10*/  SHFL.BFLY P6, R14, R13, R12, R11 ;  /* 0x0c00000c0d0e7389 */ /* 0x00006400000c000b */
[----:B01----:R-:W-:Y:S01]  /*5f20*/  ENDCOLLECTIVE ;  /* 0x000000000000791b */ /* 0x003fe20003800000 */
.L_x_6326:
[----:B------:R-:W-:Y:S01]  /*5f30*/  HFMA2.MMA R12, -RZ, RZ, 0, 2.384185791015625e-07 ;  /* 0x00000004ff0c7435 */ /* 0x000fe200000001ff */
[----:B------:R-:W-:Y:S01]  /*5f40*/  IMAD.MOV.U32 R13, RZ, RZ, RZ ;  /* 0x000000ffff0d7224 */ /* 0x000fe200078e00ff */
[----:B------:R-:W-:-:S09]  /*5f50*/  MOV R43, R14 ;  /* 0x0000000e002b7202 */ /* 0x000fd20000000f00 */
[----:B------:R-:W-:Y:S05]  /*5f60*/  WARPSYNC.COLLECTIVE R15, `(.L_x_6327) ;  /* 0x000000000f087348 */ /* 0x000fea0003c00000 */
[----:B------:R0:W1:Y:S02]  /*5f70*/  SHFL.BFLY P6, R14, R13, R12, R11 ;  /* 0x0c00000c0d0e7389 */ /* 0x00006400000c000b */
[----:B01----:R-:W-:Y:S01]  /*5f80*/  ENDCOLLECTIVE ;  /* 0x000000000000791b */ /* 0x003fe20003800000 */
.L_x_6327:
        /* <DEDUP_REMOVED lines=8> */
.L_x_6328:
[----:B------:R-:W-:Y:S01]  /*6010*/  HFMA2.MMA R12, -RZ, RZ, 0, 5.9604644775390625e-08 ;  /* 0x00000001ff0c7435 */ /* 0x000fe200000001ff */
[----:B------:R-:W-:-:S05]  /*6020*/  MOV R40, R14 ;  /* 0x0000000e00287202 */ /* 0x000fca0000000f00 */
[----:B------:R-:W-:-:S04]  /*6030*/  FADD.FTZ R5, R5, R40 ;  /* 0x0000002805057221 */ /* 0x000fc80000010000 */
[----:B------:R-:W-:-:S07]  /*6040*/  IMAD.MOV.U32 R13, RZ, RZ, R5 ;  /* 0x000000ffff0d7224 */ /* 0x000fce00078e0005 */
[----:B------:R-:W-:Y:S05]  /*6050*/  WARPSYNC.COLLECTIVE R15, `(.L_x_6329) ;  /* 0x000000000f087348 */ /* 0x000fea0003c00000 */
[----:B------:R0:W1:Y:S02]  /*6060*/  SHFL.BFLY P6, R14, R13, R12, R11 ;  /* 0x0c00000c0d0e7389 */ /* 0x00006400000c000b */
[----:B01----:R-:W-:Y:S01]  /*6070*/  ENDCOLLECTIVE ;  /* 0x000000000000791b */ /* 0x003fe20003800000 */
.L_x_6329:
[----:B------:R-:W-:Y:S01]  /*6080*/  HFMA2.MMA R12, -RZ, RZ, 0, 2.384185791015625e-07 ;  /* 0x00000004ff0c7435 */ /* 0x000fe200000001ff */
[----:B------:R-:W-:Y:S01]  /*6090*/  IMAD.MOV.U32 R13, RZ, RZ, RZ ;  /* 0x000000ffff0d7224 */ /* 0x000fe200078e00ff */
[----:B------:R-:W-:-:S09]  /*60a0*/  MOV R52, R14 ;  /* 0x0000000e00347202 */ /* 0x000fd20000000f00 */
[----:B------:R-:W-:Y:S05]  /*60b0*/  WARPSYNC.COLLECTIVE R15, `(.L_x_6330) ;  /* 0x000000000f087348 */ /* 0x000fea0003c00000 */
[----:B------:R0:W1:Y:S02]  /*60c0*/  SHFL.BFLY P6, R14, R13, R12, R11 ;  /* 0x0c00000c0d0e7389 */ /* 0x00006400000c000b */
[----:B01----:R-:W-:Y:S01]  /*60d0*/  ENDCOLLECTIVE ;  /* 0x000000000000791b */ /* 0x003fe20003800000 */
.L_x_6330:
        /* <DEDUP_REMOVED lines=8> */
.L_x_6331:
[----:B------:R-:W-:Y:S01]  /*6160*/  HFMA2.MMA R12, -RZ, RZ, 0, 5.9604644775390625e-08 ;  /* 0x00000001ff0c7435 */ /* 0x000fe200000001ff */
[----:B------:R-:W-:-:S05]  /*6170*/  MOV R39, R14 ;  /* 0x0000000e00277202 */ /* 0x000fca0000000f00 */
[----:B------:R-:W-:-:S04]  /*6180*/  FADD.FTZ R4, R4, R39 ;  /* 0x0000002704047221 */ /* 0x000fc80000010000 */
[----:B------:R-:W-:-:S07]  /*6190*/  IMAD.MOV.U32 R13, RZ, RZ, R4 ;  /* 0x000000ffff0d7224 */ /* 0x000fce00078e0004 */
[----:B------:R-:W-:Y:S05]  /*61a0*/  WARPSYNC.COLLECTIVE R15, `(.L_x_6332) ;  /* 0x000000000f087348 */ /* 0x000fea0003c00000 */
[----:B------:R0:W1:Y:S02]  /*61b0*/  SHFL.BFLY P6, R14, R13, R12, R11 ;  /* 0x0c00000c0d0e7389 */ /* 0x00006400000c000b */
[----:B01----:R-:W-:Y:S01]  /*61c0*/  ENDCOLLECTIVE ;  /* 0x000000000000791b */ /* 0x003fe20003800000 */
.L_x_6332:
[----:B------:R-:W-:Y:S01]  /*61d0*/  HFMA2.MMA R12, -RZ, RZ, 0, 2.384185791015625e-07 ;  /* 0x00000004ff0c7435 */ /* 0x000fe200000001ff */
[----:B------:R-:W-:Y:S01]  /*61e0*/  IMAD.MOV.U32 R13, RZ, RZ, RZ ;  /* 0x000000ffff0d7224 */ /* 0x000fe200078e00ff */
[----:B------:R-:W-:-:S09]  /*61f0*/  MOV R49, R14 ;  /* 0x0000000e00317202 */ /* 0x000fd20000000f00 */
[----:B------:R-:W-:Y:S05]  /*6200*/  WARPSYNC.COLLECTIVE R15, `(.L_x_6333) ;  /* 0x000000000f087348 */ /* 0x000fea0003c00000 */
[----:B------:R0:W1:Y:S02]  /*6210*/  SHFL.BFLY P6, R14, R13, R12, R11 ;  /* 0x0c00000c0d0e7389 */ /* 0x00006400000c000b */
[----:B01----:R-:W-:Y:S01]  /*6220*/  ENDCOLLECTIVE ;  /* 0x000000000000791b */ /* 0x003fe20003800000 */
.L_x_6333:
        /* <DEDUP_REMOVED lines=8> */
.L_x_6334:
[----:B------:R-:W-:Y:S01]  /*62b0*/  HFMA2.MMA R12, -RZ, RZ, 0, 5.9604644775390625e-08 ;  /* 0x00000001ff0c7435 */ /* 0x000fe200000001ff */
[----:B------:R-:W-:-:S05]  /*62c0*/  MOV R37, R14 ;  /* 0x0000000e00257202 */ /* 0x000fca0000000f00 */
[----:B------:R-:W-:-:S04]  /*62d0*/  FADD.FTZ R24, R24, R37 ;  /* 0x0000002518187221 */ /* 0x000fc80000010000 */
[----:B------:R-:W-:-:S07]  /*62e0*/  IMAD.MOV.U32 R13, RZ, RZ, R24 ;  /* 0x000000ffff0d7224 */ /* 0x000fce00078e0018 */
[----:B------:R-:W-:Y:S05]  /*62f0*/  WARPSYNC.COLLECTIVE R15, `(.L_x_6335) ;  /* 0x000000000f087348 */ /* 0x000fea0003c00000 */
[----:B------:R0:W1:Y:S02]  /*6300*/  SHFL.BFLY P6, R14, R13, R12, R11 ;  /* 0x0c00000c0d0e7389 */ /* 0x00006400000c000b */
[----:B01----:R-:W-:Y:S01]  /*6310*/  ENDCOLLECTIVE ;  /* 0x000000000000791b */ /* 0x003fe20003800000 */
.L_x_6335:
[----:B------:R-:W-:Y:S01]  /*6320*/  HFMA2.MMA R12, -RZ, RZ, 0, 2.384185791015625e-07 ;  /* 0x00000004ff0c7435 */ /* 0x000fe200000001ff */
[----:B------:R-:W-:Y:S01]  /*6330*/  IMAD.MOV.U32 R13, RZ, RZ, RZ ;  /* 0x000000ffff0d7224 */ /* 0x000fe200078e00ff */
[----:B------:R-:W-:-:S09]  /*6340*/  MOV R51, R14 ;  /* 0x0000000e00337202 */ /* 0x000fd20000000f00 */
[----:B------:R-:W-:Y:S05]  /*6350*/  WARPSYNC.COLLECTIVE R15, `(.L_x_6336) ;  /* 0x000000000f087348 */ /* 0x000fea0003c00000 */
[----:B------:R0:W1:Y:S02]  /*6360*/  SHFL.BFLY P6, R14, R13, R12, R11 ;  /* 0x0c00000c0d0e7389 */ /* 0x00006400000c000b */
[----:B01----:R-:W-:Y:S01]  /*6370*/  ENDCOLLECTIVE ;  /* 0x000000000000791b */ /* 0x003fe20003800000 */
.L_x_6336:
        /* <DEDUP_REMOVED lines=8> */
.L_x_6337:
[----:B------:R-:W-:Y:S01]  /*6400*/  HFMA2.MMA R12, -RZ, RZ, 0, 5.9604644775390625e-08 ;  /* 0x00000001ff0c7435 */ /* 0x000fe200000001ff */
[----:B------:R-:W-:-:S05]  /*6410*/  MOV R38, R14 ;  /* 0x0000000e00267202 */ /* 0x000fca0000000f00 */
[----:B------:R-:W-:-:S04]  /*6420*/  FADD.FTZ R31, R31, R38 ;  /* 0x000000261f1f7221 */ /* 0x000fc80000010000 */
[----:B------:R-:W-:-:S07]  /*6430*/  IMAD.MOV.U32 R13, RZ, RZ, R31 ;  /* 0x000000ffff0d7224 */ /* 0x000fce00078e001f */
[----:B------:R-:W-:Y:S05]  /*6440*/  WARPSYNC.COLLECTIVE R15, `(.L_x_6338) ;  /* 0x000000000f087348 */ /* 0x000fea0003c00000 */
[----:B------:R0:W1:Y:S02]  /*6450*/  SHFL.BFLY P6, R14, R13, R12, R11 ;  /* 0x0c00000c0d0e7389 */ /* 0x00006400000c000b */
[----:B01----:R-:W-:Y:S01]  /*6460*/  ENDCOLLECTIVE ;  /* 0x000000000000791b */ /* 0x003fe20003800000 */
.L_x_6338:
[----:B------:R-:W-:Y:S01]  /*6470*/  HFMA2.MMA R12, -RZ, RZ, 0, 2.384185791015625e-07 ;  /* 0x00000004ff0c7435 */ /* 0x000fe200000001ff */
[----:B------:R-:W-:Y:S01]  /*6480*/  IMAD.MOV.U32 R13, RZ, RZ, RZ ;  /* 0x000000ffff0d7224 */ /* 0x000fe200078e00ff */
[----:B------:R-:W-:-:S09]  /*6490*/  MOV R48, R14 ;  /* 0x0000000e00307202 */ /* 0x000fd20000000f00 */
[----:B------:R-:W-:Y:S05]  /*64a0*/  WARPSYNC.COLLECTIVE R15, `(.L_x_6339) ;  /* 0x000000000f087348 */ /* 0x000fea0003c00000 */
[----:B------:R0:W1:Y:S02]  /*64b0*/  SHFL.BFLY P6, R14, R13, R12, R11 ;  /* 0x0c00000c0d0e7389 */ /* 0x00006400000c000b */
[----:B01----:R-:W-:Y:S01]  /*64c0*/  ENDCOLLECTIVE ;  /* 0x000000000000791b */ /* 0x003fe20003800000 */
.L_x_6339:
        /* <DEDUP_REMOVED lines=8> */
.L_x_6340:
[----:B------:R-:W-:Y:S01]  /*6550*/  HFMA2.MMA R12, -RZ, RZ, 0, 5.9604644775390625e-08 ;  /* 0x00000001ff0c7435 */ /* 0x000fe200000001ff */
[----:B------:R-:W-:-:S05]  /*6560*/  MOV R33, R14 ;  /* 0x0000000e00217202 */ /* 0x000fca0000000f00 */
[----:B------:R-:W-:-:S04]  /*6570*/  FADD.FTZ R32, R32, R33 ;  /* 0x0000002120207221 */ /* 0x000fc80000010000 */
[----:B------:R-:W-:-:S07]  /*6580*/  IMAD.MOV.U32 R13, RZ, RZ, R32 ;  /* 0x000000ffff0d7224 */ /* 0x000fce00078e0020 */
[----:B------:R-:W-:Y:S05]  /*6590*/  WARPSYNC.COLLECTIVE R15, `(.L_x_6341) ;  /* 0x000000000f087348 */ /* 0x000fea0003c00000 */
[----:B------:R0:W1:Y:S02]  /*65a0*/  SHFL.BFLY P6, R14, R13, R12, R11 ;  /* 0x0c00000c0d0e7389 */ /* 0x00006400000c000b */
[----:B01----:R-:W-:Y:S01]  /*65b0*/  ENDCOLLECTIVE ;  /* 0x000000000000791b */ /* 0x003fe20003800000 */
.L_x_6341:
[----:B------:R-:W-:Y:S01]  /*65c0*/  HFMA2.MMA R12, -RZ, RZ, 0, 2.384185791015625e-07 ;  /* 0x00000004ff0c7435 */ /* 0x000fe200000001ff */
[----:B------:R-:W-:Y:S01]  /*65d0*/  IMAD.MOV.U32 R13, RZ, RZ, RZ ;  /* 0x000000ffff0d7224 */ /* 0x000fe200078e00ff */
[----:B------:R-:W-:-:S09]  /*65e0*/  MOV R45, R14 ;  /* 0x0000000e002d7202 */ /* 0x000fd20000000f00 */
[----:B------:R-:W-:Y:S05]  /*65f0*/  WARPSYNC.COLLECTIVE R15, `(.L_x_6342) ;  /* 0x000000000f087348 */ /* 0x000fea0003c00000 */
[----:B------:R0:W1:Y:S02]  /*6600*/  SHFL.BFLY P6, R14, R13, R12, R11 ;  /* 0x0c00000c0d0e7389 */ /* 0x00006400000c000b */
[----:B01----:R-:W-:Y:S01]  /*6610*/  ENDCOLLECTIVE ;  /* 0x000000000000791b */ /* 0x003fe20003800000 */
.L_x_6342:
        /* <DEDUP_REMOVED lines=8> */
.L_x_6343:
[----:B------:R-:W-:Y:S01]  /*66a0*/  HFMA2.MMA R12, -RZ, RZ, 0, 5.9604644775390625e-08 ;  /* 0x00000001ff0c7435 */ /* 0x000fe200000001ff */
[----:B------:R-:W-:-:S05]  /*66b0*/  MOV R30, R14 ;  /* 0x0000000e001e7202 */ /* 0x000fca0000000f00 */
[----:B------:R-:W-:-:S04]  /*66c0*/  FADD.FTZ R25, R25, R30 ;  /* 0x0000001e19197221 */ /* 0x000fc80000010000 */
[----:B------:R-:W-:-:S07]  /*66d0*/  IMAD.MOV.U32 R13, RZ, RZ, R25 ;  /* 0x000000ffff0d7224 */ /* 0x000fce00078e0019 */
[----:B------:R-:W-:Y:S05]  /*66e0*/  WARPSYNC.COLLECTIVE R15, `(.L_x_6344) ;  /* 0x000000000f087348 */ /* 0x000fea0003c00000 */
[----:B------:R0:W1:Y:S02]  /*66f0*/  SHFL.BFLY P6, R14, R13, R12, R11 ;  /* 0x0c00000c0d0e7389 */ /* 0x00006400000c000b */
[----:B01----:R-:W-:Y:S01]  /*6700*/  ENDCOLLECTIVE ;  /* 0x000000000000791b */ /* 0x003fe20003800000 */
.L_x_6344:
[----:B------:R-:W-:Y:S01]  /*6710*/  HFMA2.MMA R12, -RZ, RZ, 0, 2.384185791015625e-07 ;  /* 0x00000004ff0c7435 */ /* 0x000fe200000001ff */
[----:B------:R-:W-:Y:S01]  /*6720*/  IMAD.MOV.U32 R13, RZ, RZ, RZ ;  /* 0x000000ffff0d7224 */ /* 0x000fe200078e00ff */
[----:B------:R-:W-:-:S09]  /*6730*/  MOV R47, R14 ;  /* 0x0000000e002f7202 */ /* 0x000fd20000000f00 */
[----:B------:R-:W-:Y:S05]  /*6740*/  WARPSYNC.COLLECTIVE R15, `(.L_x_6345) ;  /* 0x000000000f087348 */ /* 0x000fea0003c00000 */
[----:B------:R0:W1:Y:S02]  /*6750*/  SHFL.BFLY P6, R14, R13, R12, R11 ;  /* 0x0c00000c0d0e7389 */ /* 0x00006400000c000b */
[----:B01----:R-:W-:Y:S01]  /*6760*/  ENDCOLLECTIVE ;  /* 0x000000000000791b */ /* 0x003fe20003800000 */
.L_x_6345:
        /* <DEDUP_REMOVED lines=8> */
.L_x_6346:
[----:B------:R-:W-:Y:S01]  /*67f0*/  HFMA2.MMA R12, -RZ, RZ, 0, 5.9604644775390625e-08 ;  /* 0x00000001ff0c7435 */ /* 0x000fe200000001ff */
[----:B------:R-:W-:-:S05]  /*6800*/  MOV R28, R14 ;  /* 0x0000000e001c7202 */ /* 0x000fca0000000f00 */
[----:B------:R-:W-:-:S04]  /*6810*/  FADD.FTZ R21, R21, R28 ;  /* 0x0000001c15157221 */ /* 0x000fc80000010000 */
[----:B------:R-:W-:-:S07]  /*6820*/  IMAD.MOV.U32 R13, RZ, RZ, R21 ;  /* 0x000000ffff0d7224 */ /* 0x000fce00078e0015 */
[----:B------:R-:W-:Y:S05]  /*6830*/  WARPSYNC.COLLECTIVE R15, `(.L_x_6347) ;  /* 0x000000000f087348 */ /* 0x000fea0003c00000 */
[----:B------:R0:W1:Y:S02]  /*6840*/  SHFL.BFLY P6, R14, R13, R12, R11 ;  /* 0x0c00000c0d0e7389 */ /* 0x00006400000c000b */
[----:B01----:R-:W-:Y:S01]  /*6850*/  ENDCOLLECTIVE ;  /* 0x000000000000791b */ /* 0x003fe20003800000 */
.L_x_6347:
[----:B------:R-:W-:Y:S01]  /*6860*/  HFMA2.MMA R12, -RZ, RZ, 0, 2.384185791015625e-07 ;  /* 0x00000004ff0c7435 */ /* 0x000fe200000001ff */
[----:B------:R-:W-:Y:S01]  /*6870*/  IMAD.MOV.U32 R13, RZ, RZ, RZ ;  /* 0x000000ffff0d7224 */ /* 0x000fe200078e00ff */
[----:B------:R-:W-:-:S09]  /*6880*/  MOV R46, R14 ;  /* 0x0000000e002e7202 */ /* 0x000fd20000000f00 */
[----:B------:R-:W-:Y:S05]  /*6890*/  WARPSYNC.COLLECTIVE R15, `(.L_x_6348) ;  /* 0x000000000f087348 */ /* 0x000fea0003c00000 */
[----:B------:R0:W1:Y:S02]  /*68a0*/  SHFL.BFLY P6, R14, R13, R12, R11 ;  /* 0x0c00000c0d0e7389 */ /* 0x00006400000c000b */
[----:B01----:R-:W-:Y:S01]  /*68b0*/  ENDCOLLECTIVE ;  /* 0x000000000000791b */ /* 0x003fe20003800000 */
.L_x_6348:
        /* <DEDUP_REMOVED lines=8> */
.L_x_6349:
[----:B------:R-:W-:Y:S01]  /*6940*/  HFMA2.MMA R12, -RZ, RZ, 0, 5.9604644775390625e-08 ;  /* 0x00000001ff0c7435 */ /* 0x000fe200000001ff */
[----:B------:R-:W-:-:S05]  /*6950*/  MOV R29, R14 ;  /* 0x0000000e001d7202 */ /* 0x000fca0000000f00 */
[----:B------:R-:W-:-:S04]  /*6960*/  FADD.FTZ R20, R20, R29 ;  /* 0x0000001d14147221 */ /* 0x000fc80000010000 */
[----:B------:R-:W-:-:S07]  /*6970*/  IMAD.MOV.U32 R13, RZ, RZ, R20 ;  /* 0x000000ffff0d7224 */ /* 0x000fce00078e0014 */
[----:B------:R-:W-:Y:S05]  /*6980*/  WARPSYNC.COLLECTIVE R15, `(.L_x_6350) ;  /* 0x000000000f087348 */ /* 0x000fea0003c00000 */
[----:B------:R0:W1:Y:S02]  /*6990*/  SHFL.BFLY P6, R14, R13, R12, R11 ;  /* 0x0c00000c0d0e7389 */ /* 0x00006400000c000b */
[----:B01----:R-:W-:Y:S01]  /*69a0*/  ENDCOLLECTIVE ;  /* 0x000000000000791b */ /* 0x003fe20003800000 */
.L_x_6350:
[----:B------:R-:W-:Y:S01]  /*69b0*/  HFMA2.MMA R12, -RZ, RZ, 0, 2.384185791015625e-07 ;  /* 0x00000004ff0c7435 */ /* 0x000fe200000001ff */
[----:B------:R-:W-:Y:S01]  /*69c0*/  IMAD.MOV.U32 R13, RZ, RZ, RZ ;  /* 0x000000ffff0d7224 */ /* 0x000fe200078e00ff */
[----:B------:R-:W-:-:S09]  /*69d0*/  MOV R41, R14 ;  /* 0x0000000e00297202 */ /* 0x000fd20000000f00 */
[----:B------:R-:W-:Y:S05]  /*69e0*/  WARPSYNC.COLLECTIVE R15, `(.L_x_6351) ;  /* 0x000000000f087348 */ /* 0x000fea0003c00000 */
[----:B------:R0:W1:Y:S02]  /*69f0*/  SHFL.BFLY P6, R14, R13, R12, R11 ;  /* 0x0c00000c0d0e7389 */ /* 0x00006400000c000b */
[----:B01----:R-:W-:Y:S01]  /*6a00*/  ENDCOLLECTIVE ;  /* 0x000000000000791b */ /* 0x003fe20003800000 */
.L_x_6351:
        /* <DEDUP_REMOVED lines=8> */
.L_x_6352:
[----:B------:R-:W-:Y:S01]  /*6a90*/  HFMA2.MMA R12, -RZ, RZ, 0, 5.9604644775390625e-08 ;  /* 0x00000001ff0c7435 */ /* 0x000fe200000001ff */
[----:B------:R-:W-:-:S05]  /*6aa0*/  MOV R26, R14 ;  /* 0x0000000e001a7202 */ /* 0x000fca0000000f00 */
[----:B------:R-:W-:-:S04]  /*6ab0*/  FADD.FTZ R19, R19, R26 ;  /* 0x0000001a13137221 */ /* 0x000fc80000010000 */
[----:B------:R-:W-:-:S07]  /*6ac0*/  IMAD.MOV.U32 R13, RZ, RZ, R19 ;  /* 0x000000ffff0d7224 */ /* 0x000fce00078e0013 */
[----:B------:R-:W-:Y:S05]  /*6ad0*/  WARPSYNC.COLLECTIVE R15, `(.L_x_6353) ;  /* 0x000000000f087348 */ /* 0x000fea0003c00000 */
[----:B------:R0:W1:Y:S02]  /*6ae0*/  SHFL.BFLY P6, R14, R13, R12, R11 ;  /* 0x0c00000c0d0e7389 */ /* 0x00006400000c000b */
[----:B01----:R-:W-:Y:S01]  /*6af0*/  ENDCOLLECTIVE ;  /* 0x000000000000791b */ /* 0x003fe20003800000 */
.L_x_6353:
[----:B------:R-:W-:Y:S01]  /*6b00*/  HFMA2.MMA R12, -RZ, RZ, 0, 2.384185791015625e-07 ;  /* 0x00000004ff0c7435 */ /* 0x000fe200000001ff */
[----:B------:R-:W-:Y:S01]  /*6b10*/  IMAD.MOV.U32 R13, RZ, RZ, RZ ;  /* 0x000000ffff0d7224 */ /* 0x000fe200078e00ff */
[----:B------:R-:W-:-:S09]  /*6b20*/  MOV R37, R14 ;  /* 0x0000000e00257202 */ /* 0x000fd20000000f00 */
[----:B------:R-:W-:Y:S05]  /*6b30*/  WARPSYNC.COLLECTIVE R15, `(.L_x_6354) ;  /* 0x000000000f087348 */ /* 0x000fea0003c00000 */
[----:B------:R0:W1:Y:S02]  /*6b40*/  SHFL.BFLY P6, R14, R13, R12, R11 ;  /* 0x0c00000c0d0e7389 */ /* 0x00006400000c000b */
[----:B01----:R-:W-:Y:S01]  /*6b50*/  ENDCOLLECTIVE ;  /* 0x000000000000791b */ /* 0x003fe20003800000 */
.L_x_6354:
        /* <DEDUP_REMOVED lines=8> */
.L_x_6355:
[----:B------:R-:W-:Y:S01]  /*6be0*/  HFMA2.MMA R12, -RZ, RZ, 0, 5.9604644775390625e-08 ;  /* 0x00000001ff0c7435 */ /* 0x000fe200000001ff */
[----:B------:R-:W-:-:S05]  /*6bf0*/  MOV R27, R14 ;  /* 0x0000000e001b7202 */ /* 0x000fca0000000f00 */
[----:B------:R-:W-:-:S04]  /*6c00*/  FADD.FTZ R18, R18, R27 ;  /* 0x0000001b12127221 */ /* 0x000fc80000010000 */
[----:B------:R-:W-:-:S07]  /*6c10*/  IMAD.MOV.U32 R13, RZ, RZ, R18 ;  /* 0x000000ffff0d7224 */ /* 0x000fce00078e0012 */
[----:B------:R-:W-:Y:S05]  /*6c20*/  WARPSYNC.COLLECTIVE R15, `(.L_x_6356) ;  /* 0x000000000f087348 */ /* 0x000fea0003c00000 */
[----:B------:R0:W1:Y:S02]  /*6c30*/  SHFL.BFLY P6, R14, R13, R12, R11 ;  /* 0x0c00000c0d0e7389 */ /* 0x00006400000c000b */
[----:B01----:R-:W-:Y:S01]  /*6c40*/  ENDCOLLECTIVE ;  /* 0x000000000000791b */ /* 0x003fe20003800000 */
.L_x_6356:
[----:B------:R-:W-:Y:S01]  /*6c50*/  HFMA2.MMA R12, -RZ, RZ, 0, 2.384185791015625e-07 ;  /* 0x00000004ff0c7435 */ /* 0x000fe200000001ff */
[----:B------:R-:W-:Y:S01]  /*6c60*/  IMAD.MOV.U32 R13, RZ, RZ, RZ ;  /* 0x000000ffff0d7224 */ /* 0x000fe200078e00ff */
[----:B------:R-:W-:-:S09]  /*6c70*/  MOV R27, R14 ;  /* 0x0000000e001b7202 */ /* 0x000fd20000000f00 */
[----:B------:R-:W-:Y:S05]  /*6c80*/  WARPSYNC.COLLECTIVE R15, `(.L_x_6357) ;  /* 0x000000000f087348 */ /* 0x000fea0003c00000 */
[----:B------:R0:W1:Y:S02]  /*6c90*/  SHFL.BFLY P6, R14, R13, R12, R11 ;  /* 0x0c00000c0d0e7389 */ /* 0x00006400000c000b */
[----:B01----:R-:W-:Y:S01]  /*6ca0*/  ENDCOLLECTIVE ;  /* 0x000000000000791b */ /* 0x003fe20003800000 */
.L_x_6357:
        /* <DEDUP_REMOVED lines=8> */
.L_x_6358:
[----:B------:R-:W-:Y:S01]  /*6d30*/  HFMA2.MMA R12, -RZ, RZ, 0, 5.9604644775390625e-08 ;  /* 0x00000001ff0c7435 */ /* 0x000fe200000001ff */
[----:B------:R-:W-:-:S05]  /*6d40*/  MOV R22, R14 ;  /* 0x0000000e00167202 */ /* 0x000fca0000000f00 */
[----:B------:R-:W-:-:S04]  /*6d50*/  FADD.FTZ R17, R17, R22 ;  /* 0x0000001611117221 */ /* 0x000fc80000010000 */
[----:B------:R-:W-:-:S07]  /*6d60*/  IMAD.MOV.U32 R13, RZ, RZ, R17 ;  /* 0x000000ffff0d7224 */ /* 0x000fce00078e0011 */
[----:B------:R-:W-:Y:S05]  /*6d70*/  WARPSYNC.COLLECTIVE R15, `(.L_x_6359) ;  /* 0x000000000f087348 */ /* 0x000fea0003c00000 */
[----:B------:R0:W1:Y:S02]  /*6d80*/  SHFL.BFLY P6, R14, R13, R12, R11 ;  /* 0x0c00000c0d0e7389 */ /* 0x00006400000c000b */
[----:B01----:R-:W-:Y:S01]  /*6d90*/  ENDCOLLECTIVE ;  /* 0x000000000000791b */ /* 0x003fe20003800000 */
.L_x_6359:
[----:B------:R-:W-:Y:S01]  /*6da0*/  HFMA2.MMA R12, -RZ, RZ, 0, 2.384185791015625e-07 ;  /* 0x00000004ff0c7435 */ /* 0x000fe200000001ff */
[----:B------:R-:W-:Y:S01]  /*6db0*/  IMAD.MOV.U32 R13, RZ, RZ, RZ ;  /* 0x000000ffff0d7224 */ /* 0x000fe200078e00ff */
[----:B------:R-:W-:-:S09]  /*6dc0*/  MOV R26, R14 ;  /* 0x0000000e001a7202 */ /* 0x000fd20000000f00 */
[----:B------:R-:W-:Y:S05]  /*6dd0*/  WARPSYNC.COLLECTIVE R15, `(.L_x_6360) ;  /* 0x000000000f087348 */ /* 0x000fea0003c00000 */
[----:B------:R0:W1:Y:S02]  /*6de0*/  SHFL.BFLY P6, R14, R13, R12, R11 ;  /* 0x0c00000c0d0e7389 */ /* 0x00006400000c000b */
[----:B01----:R-:W-:Y:S01]  /*6df0*/  ENDCOLLECTIVE ;  /* 0x000000000000791b */ /* 0x003fe20003800000 */
.L_x_6360:
        /* <DEDUP_REMOVED lines=8> */
.L_x_6361:
[----:B------:R-:W-:Y:S01]  /*6e80*/  HFMA2.MMA R12, -RZ, RZ, 0, 5.9604644775390625e-08 ;  /* 0x00000001ff0c7435 */ /* 0x000fe200000001ff */
[----:B------:R-:W-:-:S05]  /*6e90*/  MOV R2, R14 ;  /* 0x0000000e00027202 */ /* 0x000fca0000000f00 */
[----:B------:R-:W-:-:S04]  /*6ea0*/  FADD.FTZ R9, R9, R2 ;  /* 0x0000000209097221 */ /* 0x000fc80000010000 */
[----:B------:R-:W-:-:S07]  /*6eb0*/  IMAD.MOV.U32 R13, RZ, RZ, R9 ;  /* 0x000000ffff0d7224 */ /* 0x000fce00078e0009 */
[----:B------:R-:W-:Y:S05]  /*6ec0*/  WARPSYNC.COLLECTIVE R15, `(.L_x_6362) ;  /* 0x000000000f087348 */ /* 0x000fea0003c00000 */
[----:B------:R0:W1:Y:S02]  /*6ed0*/  SHFL.BFLY P6, R14, R13, R12, R11 ;  /* 0x0c00000c0d0e7389 */ /* 0x00006400000c000b */
[----:B01----:R-:W-:Y:S01]  /*6ee0*/  ENDCOLLECTIVE ;  /* 0x000000000000791b */ /* 0x003fe20003800000 */
.L_x_6362:
[----:B------:R-:W-:Y:S01]  /*6ef0*/  HFMA2.MMA R12, -RZ, RZ, 0, 2.384185791015625e-07 ;  /* 0x00000004ff0c7435 */ /* 0x000fe200000001ff */
[----:B------:R-:W-:Y:S01]  /*6f00*/  IMAD.MOV.U32 R13, RZ, RZ, RZ ;  /* 0x000000ffff0d7224 */ /* 0x000fe200078e00ff */
[----:B------:R-:W-:-:S09]  /*6f10*/  MOV R28, R14 ;  /* 0x0000000e001c7202 */ /* 0x000fd20000000f00 */
[----:B------:R-:W-:Y:S05]  /*6f20*/  WARPSYNC.COLLECTIVE R15, `(.L_x_6363) ;  /* 0x000000000f087348 */ /* 0x000fea0003c00000 */
[----:B------:R0:W1:Y:S02]  /*6f30*/  SHFL.BFLY P6, R14, R13, R12, R11 ;  /* 0x0c00000c0d0e7389 */ /* 0x00006400000c000b */
[----:B01----:R-:W-:Y:S01]  /*6f40*/  ENDCOLLECTIVE ;  /* 0x000000000000791b */ /* 0x003fe20003800000 */
.L_x_6363:
        /* <DEDUP_REMOVED lines=8> */
.L_x_6364:
[----:B------:R-:W-:Y:S01]  /*6fd0*/  HFMA2.MMA R12, -RZ, RZ, 0, 5.9604644775390625e-08 ;  /* 0x00000001ff0c7435 */ /* 0x000fe200000001ff */
[----:B------:R-:W-:-:S05]  /*6fe0*/  MOV R23, R14 ;  /* 0x0000000e00177202 */ /* 0x000fca0000000f00 */
[----:B------:R-:W-:-:S04]  /*6ff0*/  FADD.FTZ R6, R6, R23 ;  /* 0x0000001706067221 */ /* 0x000fc80000010000 */
[----:B------:R-:W-:-:S07]  /*7000*/  IMAD.MOV.U32 R13, RZ, RZ, R6 ;  /* 0x000000ffff0d7224 */ /* 0x000fce00078e0006 */
[----:B------:R-:W-:Y:S05]  /*7010*/  WARPSYNC.COLLECTIVE R15, `(.L_x_6365) ;  /* 0x000000000f087348 */ /* 0x000fea0003c00000 */
[----:B------:R0:W1:Y:S02]  /*7020*/  SHFL.BFLY P6, R14, R13, R12, R11 ;  /* 0x0c00000c0d0e7389 */ /* 0x00006400000c000b */
[----:B01----:R-:W-:Y:S01]  /*7030*/  ENDCOLLECTIVE ;  /* 0x000000000000791b */ /* 0x003fe20003800000 */
.L_x_6365:
[----:B------:R-:W-:Y:S01]  /*7040*/  HFMA2.MMA R12, -RZ, RZ, 0, 2.384185791015625e-07 ;  /* 0x00000004ff0c7435 */ /* 0x000fe200000001ff */
[----:B------:R-:W-:Y:S01]  /*7050*/  IMAD.MOV.U32 R13, RZ, RZ, RZ ;  /* 0x000000ffff0d7224 */ /* 0x000fe200078e00ff */
[----:B------:R-:W-:-:S09]  /*7060*/  MOV R43, R14 ;  /* 0x0000000e002b7202 */ /* 0x000fd20000000f00 */
[----:B------:R-:W-:Y:S05]  /*7070*/  WARPSYNC.COLLECTIVE R15, `(.L_x_6366) ;  /* 0x000000000f087348 */ /* 0x000fea0003c00000 */
[----:B------:R0:W1:Y:S02]  /*7080*/  SHFL.BFLY P6, R14, R13, R12, R11 ;  /* 0x0c00000c0d0e7389 */ /* 0x00006400000c000b */
[----:B01----:R-:W-:Y:S01]  /*7090*/  ENDCOLLECTIVE ;  /* 0x000000000000791b */ /* 0x003fe20003800000 */
.L_x_6366:
[----:B------:R-:W-:Y:S01]  /*70a0*/  FADD.FTZ R6, R6, R43 ;  /* 0x0000002b06067221 */ /* 0x000fe20000010000 */
[----:B------:R-:W-:Y:S02]  /*70b0*/  IMAD.MOV.U32 R12, RZ, RZ, 0x2 ;  /* 0x00000002ff0c7424 */ /* 0x000fe400078e00ff */
[----:B------:R-:W-:-:S05]  /*70c0*/  FADD.FTZ R3, RZ, R14 ;  /* 0x0000000eff037221 */ /* 0x000fca0000010000 */
[----:B------:R-:W-:-:S07]  /*70d0*/  MOV R13, R3 ;  /* 0x00000003000d7202 */ /* 0x000fce0000000f00 */
[----:B------:R-:W-:Y:S05]  /*70e0*/  WARPSYNC.COLLECTIVE R15, `(.L_x_6367) ;  /* 0x000000000f087348 */ /* 0x000fea0003c00000 */
[----:B------:R0:W1:Y:S02]  /*70f0*/  SHFL.BFLY P6, R14, R13, R12, R11 ;  /* 0x0c00000c0d0e7389 */ /* 0x00006400000c000b */
[----:B01----:R-:W-:Y:S01]  /*7100*/  ENDCOLLECTIVE ;  /* 0x000000000000791b */ /* 0x003fe20003800000 */
.L_x_6367:
[----:B------:R-:W-:Y:S01]  /*7110*/  IMAD.MOV.U32 R12, RZ, RZ, 0x1 ;  /* 0x00000001ff0c7424 */ /* 0x000fe200078e00ff */
[----:B------:R-:W-:-:S05]  /*7120*/  MOV R0, R14 ;  /* 0x0000000e00007202 */ /* 0x000fca0000000f00 */
[----:B------:R-:W-:-:S05]  /*7130*/  FADD.FTZ R3, R3, R0 ;  /* 0x0000000003037221 */ /* 0x000fca0000010000 */
[----:B------:R-:W-:-:S07]  /*7140*/  MOV R13, R3 ;  /* 0x00000003000d7202 */ /* 0x000fce0000000f00 */
[----:B------:R-:W-:Y:S05]  /*7150*/  WARPSYNC.COLLECTIVE R15, `(.L_x_6368) ;  /* 0x000000000f087348 */ /* 0x000fea0003c00000 */
[----:B------:R0:W1:Y:S02]  /*7160*/  SHFL.BFLY P6, R14, R13, R12, R11 ;  /* 0x0c00000c0d0e7389 */ /* 0x00006400000c000b */
[----:B01----:R-:W-:Y:S01]  /*7170*/  ENDCOLLECTIVE ;  /* 0x000000000000791b */ /* 0x003fe20003800000 */
.L_x_6368:
[----:B------:R-:W-:Y:S01]  /*7180*/  HFMA2.MMA R13, -RZ, RZ, 0, 0 ;  /* 0x00000000ff0d7435 */ /* 0x000fe200000001ff */
[----:B------:R-:W-:Y:S01]  /*7190*/  IMAD.MOV.U32 R12, RZ, RZ, 0x4 ;  /* 0x00000004ff0c7424 */ /* 0x000fe200078e00ff */
[----:B------:R-:W-:-:S09]  /*71a0*/  MOV R44, R14 ;  /* 0x0000000e002c7202 */ /* 0x000fd20000000f00 */
[----:B------:R-:W-:Y:S05]  /*71b0*/  WARPSYNC.COLLECTIVE R15, `(.L_x_6369) ;  /* 0x000000000f087348 */ /* 0x000fea0003c00000 */
[----:B------:R0:W1:Y:S02]  /*71c0*/  SHFL.BFLY P6, R14, R13, R12, R11 ;  /* 0x0c00000c0d0e7389 */ /* 0x00006400000c000b */
[----:B01----:R-:W-:Y:S01]  /*71d0*/  ENDCOLLECTIVE ;  /* 0x000000000000791b */ /* 0x003fe20003800000 */
.L_x_6369:
[----:B------:R-:W-:Y:S01]  /*71e0*/  FADD.FTZ R3, R3, R44 ;  /* 0x0000002c03037221 */ /* 0x000fe20000010000 */
[----:B------:R-:W-:Y:S01]  /*71f0*/  HFMA2.MMA R12, -RZ, RZ, 0, 1.1920928955078125e-07 ;  /* 0x00000002ff0c7435 */ /* 0x000fe200000001ff */
[----:B------:R-:W-:-:S05]  /*7200*/  FADD.FTZ R2, RZ, R14 ;  /* 0x0000000eff027221 */ /* 0x000fca0000010000 */
[----:B------:R-:W-:-:S07]  /*7210*/  MOV R13, R2 ;  /* 0x00000002000d7202 */ /* 0x000fce0000000f00 */
[----:B------:R-:W-:Y:S05]  /*7220*/  WARPSYNC.COLLECTIVE R15, `(.L_x_6370) ;  /* 0x000000000f087348 */ /* 0x000fea0003c00000 */
[----:B------:R0:W1:Y:S02]  /*7230*/  SHFL.BFLY P6, R14, R13, R12, R11 ;  /* 0x0c00000c0d0e7389 */ /* 0x00006400000c000b */
[----:B01----:R-:W-:Y:S01]  /*7240*/  ENDCOLLECTIVE ;  /* 0x000000000000791b */ /* 0x003fe20003800000 */
.L_x_6370:
[----:B------:R-:W-:-:S04]  /*7250*/  IMAD.MOV.U32 R12, RZ, RZ, R14 ;  /* 0x000000ffff0c7224 */ /* 0x000fc800078e000e */
[----:B------:R-:W-:Y:S01]  /*7260*/  FADD.FTZ R2, R2, R12 ;  /* 0x0000000c02027221 */ /* 0x000fe20000010000 */
[----:B------:R-:W-:-:S04]  /*7270*/  HFMA2.MMA R12, -RZ, RZ, 0, 5.9604644775390625e-08 ;  /* 0x00000001ff0c7435 */ /* 0x000fc800000001ff */
[----:B------:R-:W-:-:S07]  /*7280*/  MOV R13, R2 ;  /* 0x00000002000d7202 */ /* 0x000fce0000000f00 */
[----:B------:R-:W-:Y:S05]  /*7290*/  WARPSYNC.COLLECTIVE R15, `(.L_x_6371) ;  /* 0x000000000f087348 */ /* 0x000fea0003c00000 */
[----:B------:R0:W1:Y:S02]  /*72a0*/  SHFL.BFLY P6, R14, R13, R12, R11 ;  /* 0x0c00000c0d0e7389 */ /* 0x00006400000c000b */
[----:B01----:R-:W-:Y:S01]  /*72b0*/  ENDCOLLECTIVE ;  /* 0x000000000000791b */ /* 0x003fe20003800000 */
.L_x_6371:
[----:B------:R-:W-:Y:S01]  /*72c0*/  HFMA2.MMA R12, -RZ, RZ, 0, 2.384185791015625e-07 ;  /* 0x00000004ff0c7435 */ /* 0x000fe200000001ff */
[----:B------:R-:W-:Y:S01]  /*72d0*/  MOV R13, RZ ;  /* 0x000000ff000d7202 */ /* 0x000fe20000000f00 */
[----:B------:R-:W-:-:S09]  /*72e0*/  IMAD.MOV.U32 R45, RZ, RZ, R14 ;  /* 0x000000ffff2d7224 */ /* 0x000fd200078e000e */
[----:B------:R-:W-:Y:S05]  /*72f0*/  WARPSYNC.COLLECTIVE R15, `(.L_x_6372) ;  /* 0x000000000f087348 */ /* 0x000fea0003c00000 */
[----:B------:R0:W1:Y:S02]  /*7300*/  SHFL.BFLY P6, R14, R13, R12, R11 ;  /* 0x0c00000c0d0e7389 */ /* 0x00006400000c000b */
[----:B01----:R-:W-:Y:S01]  /*7310*/  ENDCOLLECTIVE ;  /* 0x000000000000791b */ /* 0x003fe20003800000 */
.L_x_6372:
        /* <DEDUP_REMOVED lines=8> */
.L_x_6373:
[----:B------:R-:W-:Y:S01]  /*73a0*/  HFMA2.MMA R12, -RZ, RZ, 0, 5.9604644775390625e-08 ;  /* 0x00000001ff0c7435 */ /* 0x000fe200000001ff */
[----:B------:R-:W-:-:S04]  /*73b0*/  IMAD.MOV.U32 R42, RZ, RZ, R14 ;  /* 0x000000ffff2a7224 */ /* 0x000fc800078e000e */
[----:B------:R-:W-:-:S05]  /*73c0*/  FADD.FTZ R0, R0, R42 ;  /* 0x0000002a00007221 */ /* 0x000fca0000010000 */
[----:B------:R-:W-:-:S07]  /*73d0*/  MOV R13, R0 ;  /* 0x00000000000d7202 */ /* 0x000fce0000000f00 */
[----:B------:R-:W-:Y:S05]  /*73e0*/  WARPSYNC.COLLECTIVE R15, `(.L_x_6374) ;  /* 0x000000000f087348 */ /* 0x000fea0003c00000 */
[----:B------:R0:W1:Y:S02]  /*73f0*/  SHFL.BFLY P6, R14, R13, R12, R11 ;  /* 0x0c00000c0d0e7389 */ /* 0x00006400000c000b */
[----:B01----:R-:W-:Y:S01]  /*7400*/  ENDCOLLECTIVE ;  /* 0x000000000000791b */ /* 0x003fe20003800000 */
.L_x_6374:
[----:B------:R-:W-:Y:S01]  /*7410*/  HFMA2.MMA R12, -RZ, RZ, 0, 2.384185791015625e-07 ;  /* 0x00000004ff0c7435 */ /* 0x000fe200000001ff */
[----:B------:R-:W-:Y:S01]  /*7420*/  MOV R13, RZ ;  /* 0x000000ff000d7202 */ /* 0x000fe20000000f00 */
[----:B------:R-:W-:-:S09]  /*7430*/  IMAD.MOV.U32 R42, RZ, RZ, R14 ;  /* 0x000000ffff2a7224 */ /* 0x000fd200078e000e */
[----:B------:R-:W-:Y:S05]  /*7440*/  WARPSYNC.COLLECTIVE R15, `(.L_x_6375) ;  /* 0x000000000f087348 */ /* 0x000fea0003c00000 */
[----:B------:R0:W1:Y:S02]  /*7450*/  SHFL.BFLY P6, R14, R13, R12, R11 ;  /* 0x0c00000c0d0e7389 */ /* 0x00006400000c000b */
[----:B01----:R-:W-:Y:S01]  /*7460*/  ENDCOLLECTIVE ;  /* 0x000000000000791b */ /* 0x003fe20003800000 */
.L_x_6375:
        /* <DEDUP_REMOVED lines=8> */
.L_x_6376:
[----:B------:R-:W-:Y:S01]  /*74f0*/  HFMA2.MMA R12, -RZ, RZ, 0, 5.9604644775390625e-08 ;  /* 0x00000001ff0c7435 */ /* 0x000fe200000001ff */
[----:B------:R-:W-:-:S04]  /*7500*/  IMAD.MOV.U32 R41, RZ, RZ, R14 ;  /* 0x000000ffff297224 */ /* 0x000fc800078e000e */
[----:B------:R-:W-:-:S05]  /*7510*/  FADD.FTZ R23, R23, R41 ;  /* 0x0000002917177221 */ /* 0x000fca0000010000 */
[----:B------:R-:W-:-:S07]  /*7520*/  MOV R13, R23 ;  /* 0x00000017000d7202 */ /* 0x000fce0000000f00 */
[----:B------:R-:W-:Y:S05]  /*7530*/  WARPSYNC.COLLECTIVE R15, `(.L_x_6377) ;  /* 0x000000000f087348 */ /* 0x000fea0003c00000 */
[----:B------:R0:W1:Y:S02]  /*7540*/  SHFL.BFLY P6, R14, R13, R12, R11 ;  /* 0x0c00000c0d0e7389 */ /* 0x00006400000c000b */
[----:B01----:R-:W-:Y:S01]  /*7550*/  ENDCOLLECTIVE ;  /* 0x000000000000791b */ /* 0x003fe20003800000 */
.L_x_6377:
[----:B------:R-:W-:Y:S01]  /*7560*/  HFMA2.MMA R12, -RZ, RZ, 0, 2.384185791015625e-07 ;  /* 0x00000004ff0c7435 */ /* 0x000fe200000001ff */
[----:B------:R-:W-:Y:S01]  /*7570*/  MOV R13, RZ ;  /* 0x000000ff000d7202 */ /* 0x000fe20000000f00 */
[----:B------:R-:W-:-:S09]  /*7580*/  IMAD.MOV.U32 R37, RZ, RZ, R14 ;  /* 0x000000ffff257224 */ /* 0x000fd200078e000e */
[----:B------:R-:W-:Y:S05]  /*7590*/  WARPSYNC.COLLECTIVE R15, `(.L_x_6378) ;  /* 0x000000000f087348 */ /* 0x000fea0003c00000 */
[----:B------:R0:W1:Y:S02]  /*75a0*/  SHFL.BFLY P6, R14, R13, R12, R11 ;  /* 0x0c00000c0d0e7389 */ /* 0x00006400000c000b */
[----:B01----:R-:W-:Y:S01]  /*75b0*/  ENDCOLLECTIVE ;  /* 0x000000000000791b */ /* 0x003fe20003800000 */
.L_x_6378:
        /* <DEDUP_REMOVED lines=8> */
.L_x_6379:
[----:B------:R-:W-:Y:S01]  /*7640*/  HFMA2.MMA R12, -RZ, RZ, 0, 5.9604644775390625e-08 ;  /* 0x00000001ff0c7435 */ /* 0x000fe200000001ff */
[----:B------:R-:W-:-:S04]  /*7650*/  IMAD.MOV.U32 R40, RZ, RZ, R14 ;  /* 0x000000ffff287224 */ /* 0x000fc800078e000e */
[----:B------:R-:W-:-:S05]  /*7660*/  FADD.FTZ R30, R30, R40 ;  /* 0x000000281e1e7221 */ /* 0x000fca0000010000 */
[----:B------:R-:W-:-:S07]  /*7670*/  MOV R13, R30 ;  /* 0x0000001e000d7202 */ /* 0x000fce0000000f00 */
[----:B------:R-:W-:Y:S05]  /*7680*/  WARPSYNC.COLLECTIVE R15, `(.L_x_6380) ;  /* 0x000000000f087348 */ /* 0x000fea0003c00000 */
[----:B------:R0:W1:Y:S02]  /*7690*/  SHFL.BFLY P6, R14, R13, R12, R11 ;  /* 0x0c00000c0d0e7389 */ /* 0x00006400000c000b */
[----:B01----:R-:W-:Y:S01]  /*76a0*/  ENDCOLLECTIVE ;  /* 0x000000000000791b */ /* 0x003fe20003800000 */
.L_x_6380:
[----:B------:R-:W-:Y:S01]  /*76b0*/  HFMA2.MMA R12, -RZ, RZ, 0, 2.384185791015625e-07 ;  /* 0x00000004ff0c7435 */ /* 0x000fe200000001ff */
[----:B------:R-:W-:Y:S01]  /*76c0*/  MOV R13, RZ ;  /* 0x000000ff000d7202 */ /* 0x000fe20000000f00 */
[----:B------:R-:W-:-:S09]  /*76d0*/  IMAD.MOV.U32 R26, RZ, RZ, R14 ;  /* 0x000000ffff1a7224 */ /* 0x000fd200078e000e */
[----:B------:R-:W-:Y:S05]  /*76e0*/  WARPSYNC.COLLECTIVE R15, `(.L_x_6381) ;  /* 0x000000000f087348 */ /* 0x000fea0003c00000 */
[----:B------:R0:W1:Y:S02]  /*76f0*/  SHFL.BFLY P6, R14, R13, R12, R11 ;  /* 0x0c00000c0d0e7389 */ /* 0x00006400000c000b */
[----:B01----:R-:W-:Y:S01]  /*7700*/  ENDCOLLECTIVE ;  /* 0x000000000000791b */ /* 0x003fe20003800000 */
.L_x_6381:
        /* <DEDUP_REMOVED lines=8> */
.L_x_6382:
[----:B------:R-:W-:Y:S01]  /*7790*/  HFMA2.MMA R12, -RZ, RZ, 0, 5.9604644775390625e-08 ;  /* 0x00000001ff0c7435 */ /* 0x000fe200000001ff */
[----:B------:R-:W-:-:S04]  /*77a0*/  IMAD.MOV.U32 R39, RZ, RZ, R14 ;  /* 0x000000ffff277224 */ /* 0x000fc800078e000e */
[----:B------:R-:W-:-:S05]  /*77b0*/  FADD.FTZ R33, R33, R39 ;  /* 0x0000002721217221 */ /* 0x000fca0000010000 */
[----:B------:R-:W-:-:S07]  /*77c0*/  MOV R13, R33 ;  /* 0x00000021000d7202 */ /* 0x000fce0000000f00 */
[----:B------:R-:W-:Y:S05]  /*77d0*/  WARPSYNC.COLLECTIVE R15, `(.L_x_6383) ;  /* 0x000000000f087348 */ /* 0x000fea0003c00000 */
[----:B------:R0:W1:Y:S02]  /*77e0*/  SHFL.BFLY P6, R14, R13, R12, R11 ;  /* 0x0c00000c0d0e7389 */ /* 0x00006400000c000b */
[----:B01----:R-:W-:Y:S01]  /*77f0*/  ENDCOLLECTIVE ;  /* 0x000000000000791b */ /* 0x003fe20003800000 */
.L_x_6383:
[----:B------:R-:W-:Y:S01]  /*7800*/  HFMA2.MMA R12, -RZ, RZ, 0, 2.384185791015625e-07 ;  /* 0x00000004ff0c7435 */ /* 0x000fe200000001ff */
[----:B------:R-:W-:Y:S01]  /*7810*/  MOV R13, RZ ;  /* 0x000000ff000d7202 */ /* 0x000fe20000000f00 */
[----:B------:R-:W-:-:S09]  /*7820*/  IMAD.MOV.U32 R27, RZ, RZ, R14 ;  /* 0x000000ffff1b7224 */ /* 0x000fd200078e000e */
[----:B------:R-:W-:Y:S05]  /*7830*/  WARPSYNC.COLLECTIVE R15, `(.L_x_6384) ;  /* 0x000000000f087348 */ /* 0x000fea0003c00000 */
[----:B------:R0:W1:Y:S02]  /*7840*/  SHFL.BFLY P6, R14, R13, R12, R11 ;  /* 0x0c00000c0d0e7389 */ /* 0x00006400000c000b */
[----:B01----:R-:W-:Y:S01]  /*7850*/  ENDCOLLECTIVE ;  /* 0x000000000000791b */ /* 0x003fe20003800000 */
.L_x_6384:
        /* <DEDUP_REMOVED lines=8> */
.L_x_6385:
[----:B------:R-:W-:Y:S01]  /*78e0*/  HFMA2.MMA R12, -RZ, RZ, 0, 5.9604644775390625e-08 ;  /* 0x00000001ff0c7435 */ /* 0x000fe200000001ff */
[----:B------:R-:W-:-:S04]  /*78f0*/  IMAD.MOV.U32 R38, RZ, RZ, R14 ;  /* 0x000000ffff267224 */ /* 0x000fc800078e000e */
[----:B------:R-:W-:-:S05]  /*7900*/  FADD.FTZ R29, R29, R38 ;  /* 0x000000261d1d7221 */ /* 0x000fca0000010000 */
[----:B------:R-:W-:-:S07]  /*7910*/  MOV R13, R29 ;  /* 0x0000001d000d7202 */ /* 0x000fce0000000f00 */
[----:B------:R-:W-:Y:S05]  /*7920*/  WARPSYNC.COLLECTIVE R15, `(.L_x_6386) ;  /* 0x000000000f087348 */ /* 0x000fea0003c00000 */
[----:B------:R0:W1:Y:S02]  /*7930*/  SHFL.BFLY P6, R14, R13, R12, R11 ;  /* 0x0c00000c0d0e7389 */ /* 0x00006400000c000b */
[----:B01----:R-:W-:Y:S01]  /*7940*/  ENDCOLLECTIVE ;  /* 0x000000000000791b */ /* 0x003fe20003800000 */
.L_x_6386:
[----:B------:R-:W-:Y:S01]  /*7950*/  HFMA2.MMA R12, -RZ, RZ, 0, 2.384185791015625e-07 ;  /* 0x00000004ff0c7435 */ /* 0x000fe200000001ff */
[----:B------:R-:W-:Y:S01]  /*7960*/  MOV R13, RZ ;  /* 0x000000ff000d7202 */ /* 0x000fe20000000f00 */
[----:B------:R-:W-:-:S09]  /*7970*/  IMAD.MOV.U32 R28, RZ, RZ, R14 ;  /* 0x000000ffff1c7224 */ /* 0x000fd200078e000e */
[----:B------:R-:W-:Y:S05]  /*7980*/  WARPSYNC.COLLECTIVE R15, `(.L_x_6387) ;  /* 0x000000000f087348 */ /* 0x000fea0003c00000 */
[----:B------:R0:W1:Y:S02]  /*7990*/  SHFL.BFLY P6, R14, R13, R12, R11 ;  /* 0x0c00000c0d0e7389 */ /* 0x00006400000c000b */
[----:B01----:R-:W-:Y:S01]  /*79a0*/  ENDCOLLECTIVE ;  /* 0x000000000000791b */ /* 0x003fe20003800000 */
.L_x_6387:
        /* <DEDUP_REMOVED lines=8> */
.L_x_6388:
[----:B------:R-:W-:Y:S01]  /*7a30*/  HFMA2.MMA R12, -RZ, RZ, 0, 5.9604644775390625e-08 ;  /* 0x00000001ff0c7435 */ /* 0x000fe200000001ff */
[----:B------:R-:W-:-:S04]  /*7a40*/  IMAD.MOV.U32 R11, RZ, RZ, R14 ;  /* 0x000000ffff0b7224 */ /* 0x000fc800078e000e */
[----:B------:R-:W-:Y:S01]  /*7a50*/  FADD.FTZ R22, R22, R11 ;  /* 0x0000000b16167221 */ /* 0x000fe20000010000 */
[----:B------:R-:W-:-:S04]  /*7a60*/  IMAD.MOV.U32 R11, RZ, RZ, 0x1f ;  /* 0x0000001fff0b7424 */ /* 0x000fc800078e00ff */
[----:B------:R-:W-:-:S07]  /*7a70*/  MOV R13, R22 ;  /* 0x00000016000d7202 */ /* 0x000fce0000000f00 */
[----:B------:R-:W-:Y:S05]  /*7a80*/  WARPSYNC.COLLECTIVE R15, `(.L_x_6389) ;  /* 0x000000000f087348 */ /* 0x000fea0003c00000 */
[----:B------:R0:W1:Y:S02]  /*7a90*/  SHFL.BFLY P6, R14, R13, R12, R11 ;  /* 0x0c00000c0d0e7389 */ /* 0x00006400000c000b */
[----:B01----:R-:W-:Y:S01]  /*7aa0*/  ENDCOLLECTIVE ;  /* 0x000000000000791b */ /* 0x003fe20003800000 */
.L_x_6389:
[----:B------:R-:W-:Y:S01]  /*7ab0*/  HFMA2.MMA R13, -RZ, RZ, 0, 0 ;  /* 0x00000000ff0d7435 */ /* 0x000fe200000001ff */
[----:B------:R-:W-:Y:S01]  /*7ac0*/  IMAD.MOV.U32 R12, RZ, RZ, 0x4 ;  /* 0x00000004ff0c7424 */ /* 0x000fe200078e00ff */
[----:B------:R-:W-:-:S09]  /*7ad0*/  MOV R41, R14 ;  /* 0x0000000e00297202 */ /* 0x000fd20000000f00 */
[----:B------:R-:W-:Y:S05]  /*7ae0*/  WARPSYNC.COLLECTIVE R15, `(.L_x_6390) ;  /* 0x000000000f087348 */ /* 0x000fea0003c00000 */
[----:B------:R0:W1:Y:S02]  /*7af0*/  SHFL.BFLY P6, R14, R13, R12, R11 ;  /* 0x0c00000c0d0e7389 */ /* 0x00006400000c000b */
[----:B01----:R-:W-:Y:S01]  /*7b00*/  ENDCOLLECTIVE ;  /* 0x000000000000791b */ /* 0x003fe20003800000 */
.L_x_6390:
[----:B------:R-:W-:Y:S01]  /*7b10*/  FADD.FTZ R22, R22, R41 ;  /* 0x0000002916167221 */ /* 0x000fe20000010000 */
[----:B------:R-:W-:Y:S01]  /*7b20*/  HFMA2.MMA R12, -RZ, RZ, 0, 1.1920928955078125e-07 ;  /* 0x00000002ff0c7435 */ /* 0x000fe200000001ff */
[----:B------:R-:W-:-:S05]  /*7b30*/  MOV R13, R14 ;  /* 0x0000000e000d7202 */ /* 0x000fca0000000f00 */
[----:B------:R-:W-:-:S07]  /*7b40*/  FADD.FTZ R13, RZ, R13 ;  /* 0x0000000dff0d7221 */ /* 0x000fce0000010000 */
[----:B------:R-:W-:Y:S05]  /*7b50*/  WARPSYNC.COLLECTIVE R15, `(.L_x_6391) ;  /* 0x000000000f087348 */ /* 0x000fea0003c00000 */
[----:B------:R0:W1:Y:S02]  /*7b60*/  SHFL.BFLY P6, R14, R13, R12, R11 ;  /* 0x0c00000c0d0e7389 */ /* 0x00006400000c000b */
[----:B01----:R-:W-:Y:S01]  /*7b70*/  ENDCOLLECTIVE ;  /* 0x000000000000791b */ /* 0x003fe20003800000 */
.L_x_6391:
[----:B------:R-:W-:-:S04]  /*7b80*/  IMAD.MOV.U32 R12, RZ, RZ, R14 ;  /* 0x000000ffff0c7224 */ /* 0x000fc800078e000e */
[----:B------:R-:W-:Y:S01]  /*7b90*/  FADD.FTZ R38, R13, R12 ;  /* 0x0000000c0d267221 */ /* 0x000fe20000010000 */
[----:B------:R-:W-:-:S04]  /*7ba0*/  HFMA2.MMA R12, -RZ, RZ, 0, 5.9604644775390625e-08 ;  /* 0x00000001ff0c7435 */ /* 0x000fc800000001ff */
[----:B------:R-:W-:-:S07]  /*7bb0*/  MOV R13, R38 ;  /* 0x00000026000d7202 */ /* 0x000fce0000000f00 */
[----:B------:R-:W-:Y:S05]  /*7bc0*/  WARPSYNC.COLLECTIVE R15, `(.L_x_6392) ;  /* 0x000000000f087348 */ /* 0x000fea0003c00000 */
[----:B------:R0:W1:Y:S02]  /*7bd0*/  SHFL.BFLY P6, R14, R13, R12, R11 ;  /* 0x0c00000c0d0e7389 */ /* 0x00006400000c000b */
[----:B01----:R-:W-:Y:S01]  /*7be0*/  ENDCOLLECTIVE ;  /* 0x000000000000791b */ /* 0x003fe20003800000 */
.L_x_6392:
[----:B------:R-:W-:Y:S01]  /*7bf0*/  HFMA2.MMA R12, -RZ, RZ, 0, 2.384185791015625e-07 ;  /* 0x00000004ff0c7435 */ /* 0x000fe200000001ff */
[----:B------:R-:W-:Y:S01]  /*7c00*/  MOV R13, RZ ;  /* 0x000000ff000d7202 */ /* 0x000fe20000000f00 */
[----:B------:R-:W-:-:S09]  /*7c10*/  IMAD.MOV.U32 R37, RZ, RZ, R14 ;  /* 0x000000ffff257224 */ /* 0x000fd200078e000e */
[----:B------:R-:W-:Y:S05]  /*7c20*/  WARPSYNC.COLLECTIVE R15, `(.L_x_6393) ;  /* 0x000000000f087348 */ /* 0x000fea0003c00000 */
[----:B------:R0:W1:Y:S02]  /*7c30*/  SHFL.BFLY P6, R14, R13, R12, R11 ;  /* 0x0c00000c0d0e7389 */ /* 0x00006400000c000b */
[----:B01----:R-:W-:Y:S01]  /*7c40*/  ENDCOLLECTIVE ;  /* 0x000000000000791b */ /* 0x003fe20003800000 */
.L_x_6393:
        /* <DEDUP_REMOVED lines=8> */
.L_x_6394:
[----:B------:R-:W-:Y:S01]  /*7cd0*/  MOV R12, 0x1 ;  /* 0x00000001000c7802 */ /* 0x000fe20000000f00 */
[----:B------:R-:W-:-:S04]  /*7ce0*/  FADD.FTZ R39, R26, R14 ;  /* 0x0000000e1a277221 */ /* 0x000fc80000010000 */
[----:B------:R-:W-:-:S07]  /*7cf0*/  IMAD.MOV.U32 R13, RZ, RZ, R39 ;  /* 0x000000ffff0d7224 */ /* 0x000fce00078e0027 */
[----:B------:R-:W-:Y:S05]  /*7d00*/  WARPSYNC.COLLECTIVE R15, `(.L_x_6395) ;  /* 0x000000000f087348 */ /* 0x000fea0003c00000 */
[----:B------:R0:W1:Y:S02]  /*7d10*/  SHFL.BFLY P6, R14, R13, R12, R11 ;  /* 0x0c00000c0d0e7389 */ /* 0x00006400000c000b */
[----:B01----:R-:W-:Y:S01]  /*7d20*/  ENDCOLLECTIVE ;  /* 0x000000000000791b */ /* 0x003fe20003800000 */
.L_x_6395:
[----:B------:R-:W-:Y:S01]  /*7d30*/  HFMA2.MMA R12, -RZ, RZ, 0, 2.384185791015625e-07 ;  /* 0x00000004ff0c7435 */ /* 0x000fe200000001ff */
[----:B------:R-:W-:Y:S01]  /*7d40*/  IMAD.MOV.U32 R13, RZ, RZ, RZ ;  /* 0x000000ffff0d7224 */ /* 0x000fe200078e00ff */
[----:B------:R-:W-:-:S09]  /*7d50*/  MOV R28, R14 ;  /* 0x0000000e001c7202 */ /* 0x000fd20000000f00 */
[----:B------:R-:W-:Y:S05]  /*7d60*/  WARPSYNC.COLLECTIVE R15, `(.L_x_6396) ;  /* 0x000000000f087348 */ /* 0x000fea0003c00000 */
[----:B------:R0:W1:Y:S02]  /*7d70*/  SHFL.BFLY P6, R14, R13, R12, R11 ;  /* 0x0c00000c0d0e7389 */ /* 0x00006400000c000b */
[----:B01----:R-:W-:Y:S01]  /*7d80*/  ENDCOLLECTIVE ;  /* 0x000000000000791b */ /* 0x003fe20003800000 */
.L_x_6396:
        /* <DEDUP_REMOVED lines=8> */
.L_x_6397:
[----:B------:R-:W-:Y:S01]  /*7e10*/  HFMA2.MMA R12, -RZ, RZ, 0, 5.9604644775390625e-08 ;  /* 0x00000001ff0c7435 */ /* 0x000fe200000001ff */
[----:B------:R-:W-:-:S05]  /*7e20*/  MOV R15, R14 ;  /* 0x0000000e000f7202 */ /* 0x000fca0000000f00 */
[----:B------:R-:W-:Y:S01]  /*7e30*/  FADD.FTZ R40, R27, R15 ;  /* 0x0000000f1b287221 */ /* 0x000fe20000010000 */
[----:B------:R-:W-:-:S03]  /*7e40*/  MOV R15, 0xffffffff ;  /* 0xffffffff000f7802 */ /* 0x000fc60000000f00 */
[----:B------:R-:W-:-:S07]  /*7e50*/  IMAD.MOV.U32 R13, RZ, RZ, R40 ;  /* 0x000000ffff0d7224 */ /* 0x000fce00078e0028 */
[----:B------:R-:W-:Y:S05]  /*7e60*/  WARPSYNC.COLLECTIVE R15, `(.L_x_6398) ;  /* 0x000000000f087348 */ /* 0x000fea0003c00000 */
[----:B------:R0:W1:Y:S02]  /*7e70*/  SHFL.BFLY P6, R14, R13, R12, R11 ;  /* 0x0c00000c0d0e7389 */ /* 0x00006400000c000b */
[----:B01----:R-:W-:Y:S01]  /*7e80*/  ENDCOLLECTIVE ;  /* 0x000000000000791b */ /* 0x003fe20003800000 */
.L_x_6398:
[----:B------:R-:W-:Y:S01]  /*7e90*/  HFMA2.MMA R13, -RZ, RZ, 0, 0 ;  /* 0x00000000ff0d7435 */ /* 0x000fe200000001ff */
[----:B------:R-:W-:Y:S01]  /*7ea0*/  MOV R12, 0x4 ;  /* 0x00000004000c7802 */ /* 0x000fe20000000f00 */
[----:B------:R-:W-:-:S09]  /*7eb0*/  IMAD.MOV.U32 R26, RZ, RZ, R14 ;  /* 0x000000ffff1a7224 */ /* 0x000fd200078e000e */
[----:B------:R-:W-:Y:S05]  /*7ec0*/  WARPSYNC.COLLECTIVE R15, `(.L_x_6399) ;  /* 0x000000000f087348 */ /* 0x000fea0003c00000 */
[----:B------:R0:W1:Y:S02]  /*7ed0*/  SHFL.BFLY P6, R14, R13, R12, R11 ;  /* 0x0c00000c0d0e7389 */ /* 0x00006400000c000b */
[----:B01----:R-:W-:Y:S01]  /*7ee0*/  ENDCOLLECTIVE ;  /* 0x000000000000791b */ /* 0x003fe20003800000 */
.L_x_6399:
        /* <DEDUP_REMOVED lines=8> */
.L_x_6400:
[----:B------:R-:W-:Y:S01]  /*7f70*/  MOV R12, 0x1 ;  /* 0x00000001000c7802 */ /* 0x000fe20000000f00 */
[----:B------:R-:W-:-:S04]  /*7f80*/  IMAD.MOV.U32 R37, RZ, RZ, R14 ;  /* 0x000000ffff257224 */ /* 0x000fc800078e000e */
[----:B------:R-:W-:-:S07]  /*7f90*/  FADD.FTZ R13, R28, R37 ;  /* 0x000000251c0d7221 */ /* 0x000fce0000010000 */
[----:B------:R-:W-:Y:S05]  /*7fa0*/  WARPSYNC.COLLECTIVE R15, `(.L_x_6401) ;  /* 0x000000000f087348 */ /* 0x000fea0003c00000 */
[----:B------:R0:W1:Y:S02]  /*7fb0*/  SHFL.BFLY P6, R14, R13, R12, R11 ;  /* 0x0c00000c0d0e7389 */ /* 0x00006400000c000b */
[----:B01----:R-:W-:Y:S01]  /*7fc0*/  ENDCOLLECTIVE ;  /* 0x000000000000791b */ /* 0x003fe20003800000 */
.L_x_6401:
[----:B------:R-:W-:Y:S01]  /*7fd0*/  HFMA2.MMA R12, -RZ, RZ, 0, 2.384185791015625e-07 ;  /* 0x00000004ff0c7435 */ /* 0x000fe200000001ff */
[----:B------:R-:W-:-:S05]  /*7fe0*/  MOV R15, R14 ;  /* 0x0000000e000f7202 */ /* 0x000fca0000000f00 */
[----:B------:R-:W-:Y:S01]  /*7ff0*/  FADD.FTZ R26, R13, R15 ;  /* 0x0000000f0d1a7221 */ /* 0x000fe20000010000 */
[----:B------:R-:W-:Y:S01]  /*8000*/  IMAD.MOV.U32 R13, RZ, RZ, RZ ;  /* 0x000000ffff0d7224 */ /* 0x000fe200078e00ff */
[----:B------:R-:W-:-:S03]  /*8010*/  MOV R15, 0xffffffff ;  /* 0xffffffff000f7802 */ /* 0x000fc60000000f00 */
[----:B------:R-:W-:-:S07]  /*8020*/  MOV R28, R26 ;  /* 0x0000001a001c7202 */ /* 0x000fce0000000f00 */
[----:B------:R-:W-:Y:S05]  /*8030*/  WARPSYNC.COLLECTIVE R15, `(.L_x_6402) ;  /* 0x000000000f087348 */ /* 0x000fea0003c00000 */
[----:B------:R0:W1:Y:S02]  /*8040*/  SHFL.BFLY P6, R14, R13, R12, R11 ;  /* 0x0c00000c0d0e7389 */ /* 0x00006400000c000b */
[----:B01----:R-:W-:Y:S01]  /*8050*/  ENDCOLLECTIVE ;  /* 0x000000000000791b */ /* 0x003fe20003800000 */
.L_x_6402:
[----:B------:R-:W-:Y:S01]  /*8060*/  HFMA2.MMA R12, -RZ, RZ, 0, 1.1920928955078125e-07 ;  /* 0x00000002ff0c7435 */ /* 0x000fe200000001ff */
[----:B------:R-:W-:-:S04]  /*8070*/  IMAD.MOV.U32 R42, RZ, RZ, R14 ;  /* 0x000000ffff2a7224 */ /* 0x000fc800078e000e */
[----:B------:R-:W-:-:S05]  /*8080*/  FADD.FTZ R42, RZ, R42 ;  /* 0x0000002aff2a7221 */ /* 0x000fca0000010000 */
[----:B------:R-:W-:-:S07]  /*8090*/  MOV R13, R42 ;  /* 0x0000002a000d7202 */ /* 0x000fce0000000f00 */
[----:B------:R-:W-:Y:S05]  /*80a0*/  WARPSYNC.COLLECTIVE R15, `(.L_x_6403) ;  /* 0x000000000f087348 */ /* 0x000fea0003c00000 */
[----:B------:R0:W1:Y:S02]  /*80b0*/  SHFL.BFLY P6, R14, R13, R12, R11 ;  /* 0x0c00000c0d0e7389 */ /* 0x00006400000c000b */
[----:B01----:R-:W-:Y:S01]  /*80c0*/  ENDCOLLECTIVE ;  /* 0x000000000000791b */ /* 0x003fe20003800000 */
.L_x_6403:
[----:B------:R-:W-:Y:S01]  /*80d0*/  MOV R12, 0x1 ;  /* 0x00000001000c7802 */ /* 0x000fe20000000f00 */
[----:B------:R-:W-:-:S04]  /*80e0*/  FADD.FTZ R47, R42, R14 ;  /* 0x0000000e2a2f7221 */ /* 0x000fc80000010000 */
[----:B------:R-:W-:-:S07]  /*80f0*/  IMAD.MOV.U32 R13, RZ, RZ, R47 ;  /* 0x000000ffff0d7224 */ /* 0x000fce00078e002f */
[----:B------:R-:W-:Y:S05]  /*8100*/  WARPSYNC.COLLECTIVE R15, `(.L_x_6404) ;  /* 0x000000000f087348 */ /* 0x000fea0003c00000 */
[----:B------:R0:W1:Y:S02]  /*8110*/  SHFL.BFLY P6, R14, R13, R12, R11 ;  /* 0x0c00000c0d0e7389 */ /* 0x00006400000c000b */
[----:B01----:R-:W-:Y:S01]  /*8120*/  ENDCOLLECTIVE ;  /* 0x000000000000791b */ /* 0x003fe20003800000 */
.L_x_6404:
[----:B------:R-:W-:Y:S01]  /*8130*/  IMAD.MOV.U32 R13, RZ, RZ, RZ ;  /* 0x000000ffff0d7224 */ /* 0x000fe200078e00ff */
[----:B------:R-:W-:-:S05]  /*8140*/  MOV R12, R14 ;  /* 0x0000000e000c7202 */ /* 0x000fca0000000f00 */
[----:B------:R-:W-:Y:S01]  /*8150*/  FADD.FTZ R47, R47, R12 ;  /* 0x0000000c2f2f7221 */ /* 0x000fe20000010000 */
[----:B------:R-:W-:-:S11]  /*8160*/  HFMA2.MMA R12, -RZ, RZ, 0, 2.384185791015625e-07 ;  /* 0x00000004ff0c7435 */ /* 0x000fd600000001ff */
[----:B------:R-:W-:Y:S05]  /*8170*/  WARPSYNC.COLLECTIVE R15, `(.L_x_6405) ;  /* 0x000000000f087348 */ /* 0x000fea0003c00000 */
[----:B------:R0:W1:Y:S02]  /*8180*/  SHFL.BFLY P6, R14, R13, R12, R11 ;  /* 0x0c00000c0d0e7389 */ /* 0x00006400000c000b */
[----:B01----:R-:W-:Y:S01]  /*8190*/  ENDCOLLECTIVE ;  /* 0x000000000000791b */ /* 0x003fe20003800000 */
.L_x_6405:
[----:B------:R-:W-:Y:S02]  /*81a0*/  IMAD.MOV.U32 R12, RZ, RZ, 0x2 ;  /* 0x00000002ff0c7424 */ /* 0x000fe400078e00ff */
[----:B------:R-:W-:-:S05]  /*81b0*/  FADD.FTZ R46, RZ, R14 ;  /* 0x0000000eff2e7221 */ /* 0x000fca0000010000 */
[----:B------:R-:W-:-:S07]  /*81c0*/  MOV R13, R46 ;  /* 0x0000002e000d7202 */ /* 0x000fce0000000f00 */
[----:B------:R-:W-:Y:S05]  /*81d0*/  WARPSYNC.COLLECTIVE R15, `(.L_x_6406) ;  /* 0x000000000f087348 */ /* 0x000fea0003c00000 */
[----:B------:R0:W1:Y:S02]  /*81e0*/  SHFL.BFLY P6, R14, R13, R12, R11 ;  /* 0x0c00000c0d0e7389 */ /* 0x00006400000c000b */
[----:B01----:R-:W-:Y:S01]  /*81f0*/  ENDCOLLECTIVE ;  /* 0x000000000000791b */ /* 0x003fe20003800000 */
.L_x_6406:
[----:B------:R-:W-:Y:S01]  /*8200*/  HFMA2.MMA R12, -RZ, RZ, 0, 5.9604644775390625e-08 ;  /* 0x00000001ff0c7435 */ /* 0x000fe200000001ff */
[----:B------:R-:W-:-:S05]  /*8210*/  FADD.FTZ R46, R46, R14 ;  /* 0x0000000e2e2e7221 */ /* 0x000fca0000010000 */
[----:B------:R-:W-:-:S07]  /*8220*/  MOV R13, R46 ;  /* 0x0000002e000d7202 */ /* 0x000fce0000000f00 */
[----:B------:R-:W-:Y:S05]  /*8230*/  WARPSYNC.COLLECTIVE R15, `(.L_x_6407) ;  /* 0x000000000f087348 */ /* 0x000fea0003c00000 */
[----:B------:R0:W1:Y:S02]  /*8240*/  SHFL.BFLY P6, R14, R13, R12, R11 ;  /* 0x0c00000c0d0e7389 */ /* 0x00006400000c000b */
[----:B01----:R-:W-:Y:S01]  /*8250*/  ENDCOLLECTIVE ;  /* 0x000000000000791b */ /* 0x003fe20003800000 */
.L_x_6407:
[----:B------:R-:W-:Y:S01]  /*8260*/  IMAD.MOV.U32 R13, RZ, RZ, RZ ;  /* 0x000000ffff0d7224 */ /* 0x000fe200078e00ff */
[----:B------:R-:W-:Y:S01]  /*8270*/  MOV R12, 0x4 ;  /* 0x00000004000c7802 */ /* 0x000fe20000000f00 */
[----:B------:R-:W-:-:S07]  /*8280*/  FADD.FTZ R46, R46, R14 ;  /* 0x0000000e2e2e7221 */ /* 0x000fce0000010000 */
[----:B------:R-:W-:Y:S05]  /*8290*/  WARPSYNC.COLLECTIVE R15, `(.L_x_6408) ;  /* 0x000000000f087348 */ /* 0x000fea0003c00000 */
[----:B------:R0:W1:Y:S02]  /*82a0*/  SHFL.BFLY P6, R14, R13, R12, R11 ;  /* 0x0c00000c0d0e7389 */ /* 0x00006400000c000b */
[----:B01----:R-:W-:Y:S01]  /*82b0*/  ENDCOLLECTIVE ;  /* 0x000000000000791b */ /* 0x003fe20003800000 */
.L_x_6408:
[----:B------:R-:W-:Y:S02]  /*82c0*/  IMAD.MOV.U32 R12, RZ, RZ, 0x2 ;  /* 0x00000002ff0c7424 */ /* 0x000fe400078e00ff */
[----:B------:R-:W-:-:S05]  /*82d0*/  FADD.FTZ R42, RZ, R14 ;  /* 0x0000000eff2a7221 */ /* 0x000fca0000010000 */
[----:B------:R-:W-:-:S07]  /*82e0*/  MOV R13, R42 ;  /* 0x0000002a000d7202 */ /* 0x000fce0000000f00 */
[----:B------:R-:W-:Y:S05]  /*82f0*/  WARPSYNC.COLLECTIVE R15, `(.L_x_6409) ;  /* 0x000000000f087348 */ /* 0x000fea0003c00000 */
[----:B------:R0:W1:Y:S02]  /*8300*/  SHFL.BFLY P6, R14, R13, R12, R11 ;  /* 0x0c00000c0d0e7389 */ /* 0x00006400000c000b */
[----:B01----:R-:W-:Y:S01]  /*8310*/  ENDCOLLECTIVE ;  /* 0x000000000000791b */ /* 0x003fe20003800000 */
.L_x_6409:
[----:B------:R-:W-:Y:S01]  /*8320*/  IMAD.MOV.U32 R12, RZ, RZ, 0x1 ;  /* 0x00000001ff0c7424 */ /* 0x000fe200078e00ff */
[----:B------:R-:W-:-:S05]  /*8330*/  MOV R11, R14 ;  /* 0x0000000e000b7202 */ /* 0x000fca0000000f00 */
[----:B------:R-:W-:Y:S01]  /*8340*/  FADD.FTZ R42, R42, R11 ;  /* 0x0000000b2a2a7221 */ /* 0x000fe20000010000 */
[----:B------:R-:W-:-:S04]  /*8350*/  HFMA2.MMA R11, -RZ, RZ, 0, 1.847743988037109375e-06 ;  /* 0x0000001fff0b7435 */ /* 0x000fc800000001ff */
[----:B------:R-:W-:-:S07]  /*8360*/  MOV R13, R42 ;  /* 0x0000002a000d7202 */ /* 0x000fce0000000f00 */
[----:B------:R-:W-:Y:S05]  /*8370*/  WARPSYNC.COLLECTIVE R15, `(.L_x_6410) ;  /* 0x000000000f087348 */ /* 0x000fea0003c00000 */
[----:B------:R0:W1:Y:S02]  /*8380*/  SHFL.BFLY P6, R14, R13, R12, R11 ;  /* 0x0c00000c0d0e7389 */ /* 0x00006400000c000b */
[----:B01----:R-:W-:Y:S01]  /*8390*/  ENDCOLLECTIVE ;  /* 0x000000000000791b */ /* 0x003fe20003800000 */
.L_x_6410:
[----:B------:R-:W-:Y:S05]  /*83a0*/  BRA `(.L_x_6411) ;  /* 0xffffffb400507947 */ /* 0x000fea000383ffff */
.L_x_6412:
        /* <DEDUP_REMOVED lines=13> */
.L_x_29688:


//--------------------- .text._ZN4vllm25paged_attention_v2_kernelIfhLi120ELi32ELi128ELNS_18Fp8KVCacheDataTypeE2ELb1ELi512EEEvPfS2_PT_PKS3_PKT0_S9_ifPKiSB_iPKfiiiSD_SD_iiiii --------------------------
	.section	.text._ZN4vllm25paged_attention_v2_kernelIfhLi120ELi32ELi128ELNS_18Fp8KVCacheDataTypeE2ELb1ELi512EEEvPfS2_PT_PKS3_PKT0_S9_ifPKiSB_iPKfiiiSD_SD_iiiii,"ax",@progbits
	.align	128
        .global         _ZN4vllm25paged_attention_v2_kernelIfhLi120ELi32ELi128ELNS_18Fp8KVCacheDataTypeE2ELb1ELi512EEEvPfS2_PT_PKS3_PKT0_S9_ifPKiSB_iPKfiiiSD_SD_iiiii
        .type           _ZN4vllm25paged_attention_v2_kernelIfhLi120ELi32ELi128ELNS_18Fp8KVCacheDataTypeE2ELb1ELi512EEEvPfS2_PT_PKS3_PKT0_S9_ifPKiSB_iPKfiiiSD_SD_iiiii,@function
        .size           _ZN4vllm25paged_attention_v2_kernelIfhLi120ELi32ELi128ELNS_18Fp8KVCacheDataTypeE2ELb1ELi512EEEvPfS2_PT_PKS3_PKT0_S9_ifPKiSB_iPKfiiiSD_SD_iiiii,(.L_x_29689 - _ZN4vllm25paged_attention_v2_kernelIfhLi120ELi32ELi128ELNS_18Fp8KVCacheDataTypeE2ELb1ELi512EEEvPfS2_PT_PKS3_PKT0_S9_ifPKiSB_iPKfiiiSD_SD_iiiii)
        .other          _ZN4vllm25paged_attention_v2_kernelIfhLi120ELi32ELi128ELNS_18Fp8KVCacheDataTypeE2ELb1ELi512EEEvPfS2_PT_PKS3_PKT0_S9_ifPKiSB_iPKfiiiSD_SD_iiiii,@"STO_CUDA_ENTRY STV_DEFAULT"
_ZN4vllm25paged_attention_v2_kernelIfhLi120ELi32ELi128ELNS_18Fp8KVCacheDataTypeE2ELb1ELi512EEEvPfS2_PT_PKS3_PKT0_S9_ifPKiSB_iPKfiiiSD_SD_iiiii:
.text._ZN4vllm25paged_attention_v2_kernelIfhLi120ELi32ELi128ELNS_18Fp8KVCacheDataTypeE2ELb1ELi512EEEvPfS2_PT_PKS3_PKT0_S9_ifPKiSB_iPKfiiiSD_SD_iiiii:
        /* <DEDUP_REMOVED lines=49> */
[----:B-1----:R-:W-:-:S03]  /*0310*/  SHF.R.S32.HI R2, RZ, 0x1f, R45 ;  /* 0x0000001fff027819 */ /* 0x002fc6000001142d */
[----:B------:R-:W-:Y:S01]  /*0320*/  IMAD R5, R6, R3, R5 ;  /* 0x0000000306057224 */ /* 0x000fe200078e0205 */
[----:B------:R-:W-:Y:S01]  /*0330*/  LEA.HI R2, R2, R45, RZ, 0x5 ;  /* 0x0000002d02027211 */ /* 0x000fe200078f28ff */
[----:B------:R-:W0:Y:S03]  /*0340*/  LDC R3, c[0x0][0x298] ;  /* 0x0000a600ff037b82 */ /* 0x000e260000000800 */
[----:B------:R-:W-:Y:S02]  /*0350*/  ISETP.GT.U32.AND P1, PT, R6, R5, PT ;  /* 0x000000050600720c */ /* 0x000fe40003f24070 */
[----:B------:R-:W-:Y:S02]  /*0360*/  LOP3.LUT R4, R2, 0xffffffe0, RZ, 0xc0, !PT ;  /* 0xffffffe002047812 */ /* 0x000fe400078ec0ff */
[----:B------:R-:W-:Y:S02]  /*0370*/  SHF.R.S32.HI R44, RZ, 0x5, R2 ;  /* 0x00000005ff2c7819 */ /* 0x000fe40000011402 */
[----:B------:R-:W-:Y:S01]  /*0380*/  MOV R2, R6 ;  /* 0x0000000600027202 */ /* 0x000fe20000000f00 */
[----:B------:R-:W-:-:S06]  /*0390*/  IMAD.IADD R43, R45, 0x1, -R4 ;  /* 0x000000012d2b7824 */ /* 0x000fcc00078e0a04 */
[-C--:B------:R-:W-:Y:S01]  /*03a0*/  @!P1 IADD3 R5, R5, -R6.reuse, RZ ;  /* 0x8000000605059210 */ /* 0x080fe20007ffe0ff */
[----:B------:R-:W-:Y:S01]  /*03b0*/  @!P1 VIADD R7, R7, 0x1 ;  /* 0x0000000107079836 */ /* 0x000fe20000000000 */
[----:B------:R-:W-:Y:S02]  /*03c0*/  ISETP.NE.AND P1, PT, R8, RZ, PT ;  /* 0x000000ff0800720c */ /* 0x000fe40003f25270 */
[----:B------:R-:W-:-:S13]  /*03d0*/  ISETP.GE.U32.AND P0, PT, R5, R6, PT ;  /* 0x000000060500720c */ /* 0x000fda0003f06070 */
[----:B------:R-:W-:Y:S02]  /*03e0*/  @P0 IADD3 R7, R7, 0x1, RZ ;  /* 0x0000000107070810 */ /* 0x000fe40007ffe0ff */
        /* <DEDUP_REMOVED lines=59> */
.L_x_6413:
[----:B------:R-:W-:Y:S02]  /*07a0*/  ULDC UR4, c[0x0][0x288] ;  /* 0x0000a20000047ab9 */ /* 0x000fe40000000800 */
[----:B------:R-:W-:-:S06]  /*07b0*/  UIMAD UR4, UR47, UR4, UR45 ;  /* 0x000000042f0472a4 */ /* 0x000fcc000f8e022d */
[----:B------:R-:W-:-:S07]  /*07c0*/  IMAD R9, R3, UR4, RZ ;  /* 0x0000000403097c24 */ /* 0x000fce000f8e02ff */
.L_x_6414:
        /* <DEDUP_REMOVED lines=28> */
.L_x_6418:
        /* <DEDUP_REMOVED lines=37> */
.L_x_6416:
[----:B------:R-:W-:Y:S05]  /*0be0*/  BSYNC B7 ;  /* 0x0000000000077941 */ /* 0x000fea0003800000 */
.L_x_6415:
        /* <DEDUP_REMOVED lines=13> */
.L_x_6461:
        /* <DEDUP_REMOVED lines=13> */
[----:B------:R-:W-:-:S04]  /*0d90*/  @!P0 MOV R0, 0x400 ;  /* 0x0000040000008802 */ /* 0x000fc80000000f00 */
[----:B-1----:R-:W-:-:S04]  /*0da0*/  @!P0 LEA R0, R3, R0, 0x18 ;  /* 0x0000000003008211 */ /* 0x002fc800078ec0ff */
[----:B------:R-:W-:-:S05]  /*0db0*/  @!P0 LEA R4, R43, R0, 0x2 ;  /* 0x000000002b048211 */ /* 0x000fca00078e10ff */
        /* <DEDUP_REMOVED lines=31> */
.L_x_6424:
        /* <DEDUP_REMOVED lines=11> */
.L_x_6423:
[----:B------:R-:W-:Y:S05]  /*1060*/  BSYNC B1 ;  /* 0x0000000000017941 */ /* 0x000fea0003800000 */
.L_x_6422:
        /* <DEDUP_REMOVED lines=15> */
.L_x_6427:
        /* <DEDUP_REMOVED lines=100> */
.L_x_6426:
[----:B------:R-:W-:Y:S05]  /*17a0*/  BSYNC B1 ;  /* 0x0000000000017941 */ /* 0x000fea0003800000 */
.L_x_6425:
        /* <DEDUP_REMOVED lines=55> */
.L_x_6429:
[----:B------:R-:W-:Y:S05]  /*1b20*/  BSYNC B1 ;  /* 0x0000000000017941 */ /* 0x000fea0003800000 */
.L_x_6428:
        /* <DEDUP_REMOVED lines=26> */
.L_x_6421:
[----:B------:R-:W-:Y:S05]  /*1cd0*/  BSYNC B0 ;  /* 0x0000000000007941 */ /* 0x000fea0003800000 */
.L_x_6420:
        /* <DEDUP_REMOVED lines=56> */
.L_x_6434:
        /* <DEDUP_REMOVED lines=8> */
.L_x_6433:
[----:B------:R-:W-:Y:S05]  /*20e0*/  BSYNC B1 ;  /* 0x0000000000017941 */ /* 0x000fea0003800000 */
.L_x_6432:
        /* <DEDUP_REMOVED lines=13> */
[----:B------:R-:W-:-:S04]  /*21c0*/  PLOP3.LUT P0, PT, PT, PT, PT, 0x8, 0x0 ;  /* 0x000000000000781c */ /* 0x000fc80003f0e170 */
[----:B------:R-:W-:-:S09]  /*21d0*/  IADD3 R42, R42, -0x600, RZ ;  /* 0xfffffa002a2a7810 */ /* 0x000fd20007ffe0ff */
.L_x_6437:
        /* <DEDUP_REMOVED lines=52> */
.L_x_6436:
[----:B------:R-:W-:Y:S05]  /*2520*/  BSYNC B1 ;  /* 0x0000000000017941 */ /* 0x000fea0003800000 */
.L_x_6435:
        /* <DEDUP_REMOVED lines=31> */
.L_x_6439:
[----:B------:R-:W-:Y:S05]  /*2720*/  BSYNC B1 ;  /* 0x0000000000017941 */ /* 0x000fea0003800000 */
.L_x_6438:
        /* <DEDUP_REMOVED lines=14> */
.L_x_6431:
[----:B------:R-:W-:Y:S05]  /*2810*/  BSYNC B0 ;  /* 0x0000000000007941 */ /* 0x000fea0003800000 */
.L_x_6430:
        /* <DEDUP_REMOVED lines=20> */
[----:B--2---:R-:W-:Y:S01]  /*2960*/  IMAD.U32 R4, RZ, RZ, UR6 ;  /* 0x00000006ff047e24 */ /* 0x004fe2000f8e00ff */
[----:B------:R-:W-:Y:S02]  /*2970*/  MOV R10, UR4 ;  /* 0x00000004000a7c02 */ /* 0x000fe40008000f00 */
[----:B------:R-:W-:Y:S02]  /*2980*/  IMAD.U32 R5, RZ, RZ, UR7 ;  /* 0x00000007ff057e24 */ /* 0x000fe4000f8e00ff */
[----:B------:R-:W-:-:S03]  /*2990*/  MOV R11, UR5 ;  /* 0x00000005000b7c02 */ /* 0x000fc60008000f00 */
[----:B0-----:R3:W-:Y:S04]  /*29a0*/  STG.E desc[UR36][R4.64], R0 ;  /* 0x0000000004007986 */ /* 0x0017e8000c101924 */
[----:B-1----:R3:W-:Y:S02]  /*29b0*/  STG.E desc[UR36][R10.64], R2 ;  /* 0x000000020a007986 */ /* 0x0027e4000c101924 */
.L_x_6441:
[----:B------:R-:W-:Y:S05]  /*29c0*/  BSYNC B0 ;  /* 0x0000000000007941 */ /* 0x000fea0003800000 */
.L_x_6440:
[----:B------:R-:W-:Y:S04]  /*29d0*/  BSSY B6, `(.L_x_6442) ;  /* 0x000003b000067945 */ /* 0x000fe80003800000 */
[----:B------:R-:W-:Y:S05]  /*29e0*/  @P1 BRA `(.L_x_6443) ;  /* 0x0000000000e41947 */ /* 0x000fea0003800000 */
[----:B------:R-:W0:Y:S01]  /*29f0*/  LDC R16, c[0x0][0x290] ;  /* 0x0000a400ff107b82 */ /* 0x000e220000000800 */
[----:B---3--:R-:W3:Y:S01]  /*2a00*/  I2F.RP R10, R6 ;  /* 0x00000006000a7306 */ /* 0x008ee20000209400 */
[----:B------:R-:W-:Y:S02]  /*2a10*/  ULDC UR4, c[0x0][0x28c] ;  /* 0x0000a30000047ab9 */ /* 0x000fe40000000800 */
[----:B------:R-:W-:-:S04]  /*2a20*/  VIADD R7, R7, -UR4 ;  /* 0x8000000407077c36 */ /* 0x000fc80008000000 */
[----:B--2---:R-:W2:Y:S01]  /*2a30*/  LDC R13, c[0x0][0x294] ;  /* 0x0000a500ff0d7b82 */ /* 0x004ea20000000800 */
[----:B---3--:R-:W1:Y:S01]  /*2a40*/  MUFU.RCP R10, R10 ;  /* 0x0000000a000a7308 */ /* 0x008e620000001000 */
[----:B0-----:R-:W-:Y:S02]  /*2a50*/  IABS R0, R16 ;  /* 0x0000001000007213 */ /* 0x001fe40000000000 */
        /* <DEDUP_REMOVED lines=10> */
[----:B0-----:R-:W-:Y:S02]  /*2b00*/  IADD3 R4, R12, 0xffffffe, RZ ;  /* 0x0ffffffe0c047810 */ /* 0x001fe40007ffe0ff */
[----:B------:R-:W-:Y:S02]  /*2b10*/  IABS R12, R13 ;  /* 0x0000000d000c7213 */ /* 0x000fe40000000000 */
[----:B------:R0:W1:Y:S02]  /*2b20*/  F2I.FTZ.U32.TRUNC.NTZ R5, R4 ;  /* 0x0000000400057305 */ /* 0x000064000021f000 */
[----:B0-----:R-:W-:Y:S01]  /*2b30*/  HFMA2.MMA R4, -RZ, RZ, 0, 0 ;  /* 0x00000000ff047435 */ /* 0x001fe200000001ff */
[----:B-1----:R-:W-:-:S05]  /*2b40*/  IADD3 R15, RZ, -R5, RZ ;  /* 0x80000005ff0f7210 */ /* 0x002fca0007ffe0ff */
[----:B------:R-:W-:-:S04]  /*2b50*/  IMAD R3, R15, R0, RZ ;  /* 0x000000000f037224 */ /* 0x000fc800078e02ff */
[----:B------:R-:W-:-:S07]  /*2b60*/  IMAD.HI.U32 R14, R5, R3, R4 ;  /* 0x00000003050e7227 */ /* 0x000fce00078e0004 */
.L_x_6445:
        /* <DEDUP_REMOVED lines=31> */
[----:B------:R-:W-:-:S13]  /*2d60*/  ISETP.GE.AND P0, PT, R8, UR39, PT ;  /* 0x0000002708007c0c */ /* 0x000fda000bf06270 */
[----:B------:R-:W-:Y:S05]  /*2d70*/  @!P0 BRA `(.L_x_6445) ;  /* 0xfffffffc007c8947 */ /* 0x000fea000383ffff */
.L_x_6443:
[----:B------:R-:W-:Y:S05]  /*2d80*/  BSYNC B6 ;  /* 0x0000000000067941 */ /* 0x000fea0003800000 */
.L_x_6442:
[----:B------:R-:W-:-:S03]  /*2d90*/  UMOV UR4, 0xffffffff ;  /* 0xffffffff00047882 */ /* 0x000fc60000000000 */
[----:B------:R-:W-:Y:S05]  /*2da0*/  BRA.DIV UR4, `(.L_x_6446) ;  /* 0x0000002a04947947 */ /* 0x000fea000b800000 */
[----:B------:R-:W-:Y:S01]  /*2db0*/  HFMA2.MMA R26, -RZ, RZ, 0, 0 ;  /* 0x00000000ff1a7435 */ /* 0x000fe200000001ff */
[----:B------:R-:W-:Y:S01]  /*2dc0*/  CS2R R40, SRZ ;  /* 0x0000000000287805 */ /* 0x000fe2000001ff00 */
[----:B------:R-:W-:Y:S01]  /*2dd0*/  HFMA2.MMA R14, -RZ, RZ, 0, 0 ;  /* 0x00000000ff0e7435 */ /* 0x000fe200000001ff */
[----:B------:R-:W-:Y:S02]  /*2de0*/  CS2R R24, SRZ ;  /* 0x0000000000187805 */ /* 0x000fe4000001ff00 */
[----:B------:R-:W-:Y:S02]  /*2df0*/  CS2R R28, SRZ ;  /* 0x00000000001c7805 */ /* 0x000fe4000001ff00 */
[----:B-1-3--:R-:W-:Y:S01]  /*2e00*/  MOV R2, RZ ;  /* 0x000000ff00027202 */ /* 0x00afe20000000f00 */
[----:B------:R-:W-:Y:S01]  /*2e10*/  HFMA2.MMA R6, -RZ, RZ, 0, 0 ;  /* 0x00000000ff067435 */ /* 0x000fe200000001ff */
[----:B------:R-:W-:Y:S01]  /*2e20*/  FADD.FTZ R41, RZ, R41 ;  /* 0x00000029ff297221 */ /* 0x000fe20000010000 */
[----:B------:R-:W-:Y:S01]  /*2e30*/  FADD.FTZ R40, RZ, R40 ;  /* 0x00000028ff287221 */ /* 0x000fe20000010000 */
[----:B------:R-:W-:Y:S01]  /*2e40*/  FADD.FTZ R25, RZ, R25 ;  /* 0x00000019ff197221 */ /* 0x000fe20000010000 */
[----:B------:R-:W-:Y:S01]  /*2e50*/  FADD.FTZ R26, RZ, R26 ;  /* 0x0000001aff1a7221 */ /* 0x000fe20000010000 */
[----:B------:R-:W-:Y:S01]  /*2e60*/  FADD.FTZ R2, RZ, R2 ;  /* 0x00000002ff027221 */ /* 0x000fe20000010000 */
[----:B------:R-:W-:Y:S01]  /*2e70*/  FADD.FTZ R18, RZ, R14 ;  /* 0x0000000eff127221 */ /* 0x000fe20000010000 */
[----:B------:R-:W1:Y:S01]  /*2e80*/  SHFL.BFLY PT, R34, R41, 0x2, 0x1f ;  /* 0x0c401f0029227f89 */ /* 0x000e6200000e0000 */
[----:B------:R-:W-:Y:S01]  /*2e90*/  FADD.FTZ R28, RZ, R28 ;  /* 0x0000001cff1c7221 */ /* 0x000fe20000010000 */
[----:B------:R-:W-:Y:S01]  /*2ea0*/  FADD.FTZ R24, RZ, R24 ;  /* 0x00000018ff187221 */ /* 0x000fe20000010000 */
[----:B------:R-:W-:Y:S01]  /*2eb0*/  FADD.FTZ R6, RZ, R6 ;  /* 0x00000006ff067221 */ /* 0x000fe20000010000 */
[----:B------:R-:W3:Y:S01]  /*2ec0*/  SHFL.BFLY PT, R27, R26, 0x2, 0x1f ;  /* 0x0c401f001a1b7f89 */ /* 0x000ee200000e0000 */
[----:B0-----:R-:W-:Y:S01]  /*2ed0*/  IMAD.MOV.U32 R0, RZ, RZ, RZ ;  /* 0x000000ffff007224 */ /* 0x001fe200078e00ff */
[----:B------:R-:W-:Y:S01]  /*2ee0*/  MOV R10, RZ ;  /* 0x000000ff000a7202 */ /* 0x000fe20000000f00 */
[----:B------:R-:W-:Y:S01]  /*2ef0*/  FADD.FTZ R29, RZ, R29 ;  /* 0x0000001dff1d7221 */ /* 0x000fe20000010000 */
[----:B------:R-:W0:Y:S01]  /*2f00*/  SHFL.BFLY PT, R14, R18, 0x2, 0x1f ;  /* 0x0c401f00120e7f89 */ /* 0x000e2200000e0000 */
[----:B------:R-:W-:Y:S01]  /*2f10*/  FADD.FTZ R0, RZ, R0 ;  /* 0x00000000ff007221 */ /* 0x000fe20000010000 */
[----:B------:R-:W-:-:S02]  /*2f20*/  IMAD.MOV.U32 R21, RZ, RZ, RZ ;  /* 0x000000ffff157224 */ /* 0x000fc400078e00ff */
[----:B------:R-:W-:Y:S01]  /*2f30*/  FADD.FTZ R10, RZ, R10 ;  /* 0x0000000aff0a7221 */ /* 0x000fe20000010000 */
[----:B------:R-:W4:Y:S01]  /*2f40*/  SHFL.BFLY PT, R30, R25, 0x2, 0x1f ;  /* 0x0c401f00191e7f89 */ /* 0x000f2200000e0000 */
[----:B------:R-:W-:Y:S01]  /*2f50*/  CS2R R38, SRZ ;  /* 0x0000000000267805 */ /* 0x000fe2000001ff00 */
[----:B------:R-:W-:Y:S01]  /*2f60*/  FADD.FTZ R21, RZ, R21 ;  /* 0x00000015ff157221 */ /* 0x000fe20000010000 */
[----:B--2---:R-:W-:Y:S01]  /*2f70*/  IMAD.MOV.U32 R4, RZ, RZ, RZ ;  /* 0x000000ffff047224 */ /* 0x004fe200078e00ff */
[----:B------:R-:W2:Y:S01]  /*2f80*/  SHFL.BFLY PT, R3, R2, 0x2, 0x1f ;  /* 0x0c401f0002037f89 */ /* 0x000ea200000e0000 */
[----:B------:R-:W-:Y:S02]  /*2f90*/  IMAD.MOV.U32 R8, RZ, RZ, RZ ;  /* 0x000000ffff087224 */ /* 0x000fe400078e00ff */
[----:B------:R-:W-:Y:S01]  /*2fa0*/  IMAD.MOV.U32 R16, RZ, RZ, RZ ;  /* 0x000000ffff107224 */ /* 0x000fe200078e00ff */
[----:B------:R-:W5:Y:S01]  /*2fb0*/  SHFL.BFLY PT, R33, R28, 0x2, 0x1f ;  /* 0x0c401f001c217f89 */ /* 0x000f6200000e0000 */
[----:B------:R-:W-:Y:S01]  /*2fc0*/  FADD.FTZ R4, RZ, R4 ;  /* 0x00000004ff047221 */ /* 0x000fe20000010000 */
[----:B------:R-:W-:Y:S01]  /*2fd0*/  FADD.FTZ R8, RZ, R8 ;  /* 0x00000008ff087221 */ /* 0x000fe20000010000 */
[----:B------:R-:W-:Y:S01]  /*2fe0*/  FADD.FTZ R16, RZ, R16 ;  /* 0x00000010ff107221 */ /* 0x000fe20000010000 */
[----:B-1----:R-:W-:Y:S01]  /*2ff0*/  FADD.FTZ R41, R41, R34 ;  /* 0x0000002229297221 */ /* 0x002fe20000010000 */
[----:B------:R-:W-:Y:S01]  /*3000*/  CS2R R34, SRZ ;  /* 0x0000000000227805 */ /* 0x000fe2000001ff00 */
[----:B------:R-:W1:Y:S01]  /*3010*/  SHFL.BFLY PT, R31, R24, 0x2, 0x1f ;  /* 0x0c401f00181f7f89 */ /* 0x000e6200000e0000 */
[----:B------:R-:W-:Y:S01]  /*3020*/  FADD.FTZ R39, RZ, R39 ;  /* 0x00000027ff277221 */ /* 0x000fe20000010000 */
[----:B---3--:R-:W-:Y:S01]  /*3030*/  FADD.FTZ R26, R26, R27 ;  /* 0x0000001b1a1a7221 */ /* 0x008fe20000010000 */
[----:B------:R-:W-:Y:S01]  /*3040*/  MOV R27, RZ ;  /* 0x000000ff001b7202 */ /* 0x000fe20000000f00 */
[----:B------:R-:W3:Y:S01]  /*3050*/  SHFL.BFLY PT, R7, R6, 0x2, 0x1f ;  /* 0x0c401f0006077f89 */ /* 0x000ee200000e0000 */
[----:B------:R-:W-:Y:S01]  /*3060*/  FADD.FTZ R34, RZ, R34 ;  /* 0x00000022ff227221 */ /* 0x000fe20000010000 */
[----:B0-----:R-:W-:Y:S01]  /*3070*/  FADD.FTZ R18, R18, R14 ;  /* 0x0000000e12127221 */ /* 0x001fe20000010000 */
[----:B------:R-:W-:Y:S01]  /*3080*/  HFMA2.MMA R14, -RZ, RZ, 0, 0 ;  /* 0x00000000ff0e7435 */ /* 0x000fe200000001ff */
[----:B------:R-:W-:Y:S01]  /*3090*/  FADD.FTZ R27, RZ, R27 ;  /* 0x0000001bff1b7221 */ /* 0x000fe20000010000 */
[----:B------:R-:W0:Y:S01]  /*30a0*/  SHFL.BFLY PT, R23, R0, 0x2, 0x1f ;  /* 0x0c401f0000177f89 */ /* 0x000e2200000e0000 */
[----:B----4-:R-:W-:Y:S01]  /*30b0*/  FADD.FTZ R25, R25, R30 ;  /* 0x0000001e19197221 */ /* 0x010fe20000010000 */
[----:B------:R-:W-:Y:S01]  /*30c0*/  FADD.FTZ R35, RZ, R35 ;  /* 0x00000023ff237221 */ /* 0x000fe20000010000 */
[----:B------:R-:W-:Y:S01]  /*30d0*/  IMAD.MOV.U32 R37, RZ, RZ, RZ ;  /* 0x000000ffff257224 */ /* 0x000fe200078e00ff */
[----:B------:R-:W4:Y:S01]  /*30e0*/  SHFL.BFLY PT, R30, R27, 0x2, 0x1f ;  /* 0x0c401f001b1e7f89 */ /* 0x000f2200000e0000 */
[----:B--2---:R-:W-:Y:S01]  /*30f0*/  FADD.FTZ R2, R2, R3 ;  /* 0x0000000302027221 */ /* 0x004fe20000010000 */
[----:B------:R-:W-:Y:S01]  /*3100*/  FADD.FTZ R38, RZ, R38 ;  /* 0x00000026ff267221 */ /* 0x000fe20000010000 */
[----:B------:R-:W-:Y:S01]  /*3110*/  FADD.FTZ R37, RZ, R37 ;  /* 0x00000025ff257221 */ /* 0x000fe20000010000 */
[----:B------:R-:W-:Y:S01]  /*3120*/  FADD.FTZ R36, RZ, R14 ;  /* 0x0000000eff247221 */ /* 0x000fe20000010000 */
[----:B-----5:R-:W-:Y:S01]  /*3130*/  FADD.FTZ R28, R28, R33 ;  /* 0x000000211c1c7221 */ /* 0x020fe20000010000 */
[----:B------:R-:W2:Y:S04]  /*3140*/  SHFL.BFLY PT, R3, R34, 0x2, 0x1f ;  /* 0x0c401f0022037f89 */ /* 0x000ea800000e0000 */
[----:B------:R-:W5:Y:S01]  /*3150*/  SHFL.BFLY PT, R14, R40, 0x2, 0x1f ;  /* 0x0c401f00280e7f89 */ /* 0x000f6200000e0000 */
[----:B-1----:R-:W-:Y:S01]  /*3160*/  FADD.FTZ R24, R24, R31 ;  /* 0x0000001f18187221 */ /* 0x002fe20000010000 */
[----:B------:R-:W-:-:S02]  /*3170*/  IMAD.MOV.U32 R31, RZ, RZ, RZ ;  /* 0x000000ffff1f7224 */ /* 0x000fc400078e00ff */
[----:B------:R-:W1:Y:S01]  /*3180*/  SHFL.BFLY PT, R49, R28, 0x1, 0x1f ;  /* 0x0c201f001c317f89 */ /* 0x000e6200000e0000 */
[----:B---3--:R-:W-:Y:S01]  /*3190*/  FADD.FTZ R6, R6, R7 ;  /* 0x0000000706067221 */ /* 0x008fe20000010000 */
[----:B------:R-:W-:Y:S02]  /*31a0*/  FADD.FTZ R31, RZ, R31 ;  /* 0x0000001fff1f7221 */ /* 0x000fe40000010000 */
[----:B------:R-:W3:Y:S01]  /*31b0*/  SHFL.BFLY PT, R32, R29, 0x2, 0x1f ;  /* 0x0c401f001d207f89 */ /* 0x000ee200000e0000 */
[----:B0-----:R-:W-:Y:S01]  /*31c0*/  FADD.FTZ R0, R0, R23 ;  /* 0x0000001700007221 */ /* 0x001fe20000010000 */
[----:B------:R-:W-:Y:S02]  /*31d0*/  IMAD.MOV.U32 R23, RZ, RZ, RZ ;  /* 0x000000ffff177224 */ /* 0x000fe400078e00ff */
[----:B------:R-:W0:Y:S01]  /*31e0*/  SHFL.BFLY PT, R17, R10, 0x2, 0x1f ;  /* 0x0c401f000a117f89 */ /* 0x000e2200000e0000 */
[----:B----4-:R-:W-:Y:S01]  /*31f0*/  FADD.FTZ R27, R27, R30 ;  /* 0x0000001e1b1b7221 */ /* 0x010fe20000010000 */
[----:B------:R-:W-:-:S02]  /*3200*/  FADD.FTZ R23, RZ, R23 ;  /* 0x00000017ff177221 */ /* 0x000fc40000010000 */
[----:B------:R-:W4:Y:S04]  /*3210*/  SHFL.BFLY PT, R20, R21, 0x2, 0x1f ;  /* 0x0c401f0015147f89 */ /* 0x000f2800000e0000 */
[----:B------:R-:W4:Y:S01]  /*3220*/  SHFL.BFLY PT, R7, R35, 0x2, 0x1f ;  /* 0x0c401f0023077f89 */ /* 0x000f2200000e0000 */
[----:B--2---:R-:W-:-:S03]  /*3230*/  FADD.FTZ R34, R34, R3 ;  /* 0x0000000322227221 */ /* 0x004fc60000010000 */
[----:B------:R-:W2:Y:S01]  /*3240*/  SHFL.BFLY PT, R5, R4, 0x2, 0x1f ;  /* 0x0c401f0004057f89 */ /* 0x000ea200000e0000 */
[----:B-----5:R-:W-:Y:S01]  /*3250*/  FADD.FTZ R40, R40, R14 ;  /* 0x0000000e28287221 */ /* 0x020fe20000010000 */
[----:B------:R-:W-:Y:S02]  /*3260*/  IMAD.MOV.U32 R14, RZ, RZ, RZ ;  /* 0x000000ffff0e7224 */ /* 0x000fe400078e00ff */
[----:B------:R-:W5:Y:S01]  /*3270*/  SHFL.BFLY PT, R9, R8, 0x2, 0x1f ;  /* 0x0c401f0008097f89 */ /* 0x000f6200000e0000 */
[----:B-1----:R-:W-:Y:S01]  /*3280*/  FADD.FTZ R28, R28, R49 ;  /* 0x000000311c1c7221 */ /* 0x002fe20000010000 */
[----:B------:R-:W-:Y:S02]  /*3290*/  FADD.FTZ R49, RZ, R14 ;  /* 0x0000000eff317221 */ /* 0x000fe40000010000 */
[----:B------:R-:W1:Y:S01]  /*32a0*/  SHFL.BFLY PT, R19, R16, 0x2, 0x1f ;  /* 0x0c401f0010137f89 */ /* 0x000e6200000e0000 */
[----:B---3--:R-:W-:Y:S01]  /*32b0*/  FADD.FTZ R29, R29, R32 ;  /* 0x000000201d1d7221 */ /* 0x008fe20000010000 */
[----:B------:R-:W-:-:S02]  /*32c0*/  CS2R R32, SRZ ;  /* 0x0000000000207805 */ /* 0x000fc4000001ff00 */
[----:B------:R-:W3:Y:S01]  /*32d0*/  SHFL.BFLY PT, R48, R31, 0x2, 0x1f ;  /* 0x0c401f001f307f89 */ /* 0x000ee200000e0000 */
[----:B0-----:R-:W-:Y:S01]  /*32e0*/  FADD.FTZ R10, R10, R17 ;  /* 0x000000110a0a7221 */ /* 0x001fe20000010000 */
[----:B------:R-:W-:Y:S02]  /*32f0*/  MOV R17, RZ ;  /* 0x000000ff00117202 */ /* 0x000fe40000000f00 */
[----:B------:R-:W0:Y:S01]  /*3300*/  SHFL.BFLY PT, R30, R39, 0x2, 0x1f ;  /* 0x0c401f00271e7f89 */ /* 0x000e2200000e0000 */
[----:B----4-:R-:W-:Y:S01]  /*3310*/  FADD.FTZ R21, R21, R20 ;  /* 0x0000001415157221 */ /* 0x010fe20000010000 */
[----:B------:R-:W-:Y:S01]  /*3320*/  FADD.FTZ R33, RZ, R33 ;  /* 0x00000021ff217221 */ /* 0x000fe20000010000 */
[----:B------:R-:W-:Y:S01]  /*3330*/  FADD.FTZ R17, RZ, R17 ;  /* 0x00000011ff117221 */ /* 0x000fe20000010000 */
[----:B------:R-:W4:Y:S01]  /*3340*/  SHFL.BFLY PT, R3, R2, 0x1, 0x1f ;  /* 0x0c201f0002037f89 */ /* 0x000f2200000e0000 */
[----:B------:R-:W-:Y:S01]  /*3350*/  FADD.FTZ R35, R35, R7 ;  /* 0x0000000723237221 */ /* 0x000fe20000010000 */
[----:B------:R-:W-:-:S02]  /*3360*/  FADD.FTZ R32, RZ, R32 ;  /* 0x00000020ff207221 */ /* 0x000fc40000010000 */
[----:B------:R-:W4:Y:S01]  /*3370*/  SHFL.BFLY PT, R14, R49, 0x2, 0x1f ;  /* 0x0c401f00310e7f89 */ /* 0x000f2200000e0000 */
[----:B--2---:R-:W-:-:S03]  /*3380*/  FADD.FTZ R4, R4, R5 ;  /* 0x0000000504047221 */ /* 0x004fc60000010000 */
[----:B------:R-:W2:Y:S01]  /*3390*/  SHFL.BFLY PT, R7, R6, 0x1, 0x1f ;  /* 0x0c201f0006077f89 */ /* 0x000ea200000e0000 */
[----:B-----5:R-:W-:-:S03]  /*33a0*/  FADD.FTZ R8, R8, R9 ;  /* 0x0000000908087221 */ /* 0x020fc60000010000 */
[----:B------:R-:W5:Y:S01]  /*33b0*/  SHFL.BFLY PT, R52, R23, 0x2, 0x1f ;  /* 0x0c401f0017347f89 */ /* 0x000f6200000e0000 */
[----:B-1----:R-:W-:-:S03]  /*33c0*/  FADD.FTZ R16, R16, R19 ;  /* 0x0000001310107221 */ /* 0x002fc60000010000 */
[----:B------:R-:W1:Y:S01]  /*33d0*/  SHFL.BFLY PT, R20, R21, 0x1, 0x1f ;  /* 0x0c201f0015147f89 */ /* 0x000e6200000e0000 */
[----:B---3--:R-:W-:Y:S01]  /*33e0*/  FADD.FTZ R31, R31, R48 ;  /* 0x000000301f1f7221 */ /* 0x008fe20000010000 */
[----:B0-----:R-:W-:Y:S02]  /*33f0*/  FADD.FTZ R39, R39, R30 ;  /* 0x0000001e27277221 */ /* 0x001fe40000010000 */
[----:B------:R-:W0:Y:S01]  /*3400*/  SHFL.BFLY PT, R5, R33, 0x2, 0x1f ;  /* 0x0c401f0021057f89 */ /* 0x000e2200000e0000 */
[----:B----4-:R-:W-:-:S03]  /*3410*/  FADD.FTZ R2, R2, R3 ;  /* 0x0000000302027221 */ /* 0x010fc60000010000 */
[----:B------:R-:W3:Y:S01]  /*3420*/  SHFL.BFLY PT, R19, R36, 0x2, 0x1f ;  /* 0x0c401f0024137f89 */ /* 0x000ee200000e0000 */
[----:B------:R-:W-:-:S03]  /*3430*/  FADD.FTZ R49, R49, R14 ;  /* 0x0000000e31317221 */ /* 0x000fc60000010000 */
[----:B------:R-:W4:Y:S01]  /*3440*/  SHFL.BFLY PT, R42, R37, 0x2, 0x1f ;  /* 0x0c401f00252a7f89 */ /* 0x000f2200000e0000 */
[----:B------:R-:W-:Y:S01]  /*3450*/  HFMA2.MMA R14, -RZ, RZ, 0, 0 ;  /* 0x00000000ff0e7435 */ /* 0x000fe200000001ff */
[----:B--2---:R-:W-:Y:S02]  /*3460*/  FADD.FTZ R6, R6, R7 ;  /* 0x0000000706067221 */ /* 0x004fe40000010000 */
[----:B------:R-:W2:Y:S01]  /*3470*/  SHFL.BFLY PT, R9, R38, 0x2, 0x1f ;  /* 0x0c401f0026097f89 */ /* 0x000ea200000e0000 */
[----:B-----5:R-:W-:-:S03]  /*3480*/  FADD.FTZ R23, R23, R52 ;  /* 0x0000003417177221 */ /* 0x020fc60000010000 */
[----:B------:R-:W5:Y:S03]  /*3490*/  SHFL.BFLY PT, R22, R26, 0x1, 0x1f ;  /* 0x0c201f001a167f89 */ /* 0x000f6600000e0000 */
[----:B------:R-:W-:Y:S01]  /*34a0*/  FADD.FTZ R7, RZ, R14 ;  /* 0x0000000eff077221 */ /* 0x000fe20000010000 */
[----:B------:R-:W5:Y:S01]  /*34b0*/  SHFL.BFLY PT, R48, R17, 0x2, 0x1f ;  /* 0x0c401f0011307f89 */ /* 0x000f6200000e0000 */
[----:B-1----:R-:W-:-:S03]  /*34c0*/  FADD.FTZ R20, R21, R20 ;  /* 0x0000001415147221 */ /* 0x002fc60000010000 */
[----:B------:R-:W1:Y:S01]  /*34d0*/  SHFL.BFLY PT, R30, R25, 0x1, 0x1f ;  /* 0x0c201f00191e7f89 */ /* 0x000e6200000e0000 */
[----:B0-----:R-:W-:-:S03]  /*34e0*/  FADD.FTZ R33, R33, R5 ;  /* 0x0000000521217221 */ /* 0x001fc60000010000 */
[----:B------:R-:W0:Y:S01]  /*34f0*/  SHFL.BFLY PT, R3, R34, 0x1, 0x1f ;  /* 0x0c201f0022037f89 */ /* 0x000e2200000e0000 */
[----:B---3--:R-:W-:-:S03]  /*3500*/  FADD.FTZ R36, R36, R19 ;  /* 0x0000001324247221 */ /* 0x008fc60000010000 */
[----:B------:R-:W3:Y:S01]  /*3510*/  SHFL.BFLY PT, R50, R29, 0x1, 0x1f ;  /* 0x0c201f001d327f89 */ /* 0x000ee200000e0000 */
[----:B----4-:R-:W-:-:S03]  /*3520*/  FADD.FTZ R37, R37, R42 ;  /* 0x0000002a25257221 */ /* 0x010fc60000010000 */
[----:B------:R-:W4:Y:S01]  /*3530*/  SHFL.BFLY PT, R11, R32, 0x2, 0x1f ;  /* 0x0c401f00200b7f89 */ /* 0x000f2200000e0000 */
[----:B--2---:R-:W-:Y:S01]  /*3540*/  FADD.FTZ R38, R38, R9 ;  /* 0x0000000926267221 */ /* 0x004fe20000010000 */
[----:B-----5:R-:W-:Y:S02]  /*3550*/  FADD.FTZ R22, R26, R22 ;  /* 0x000000161a167221 */ /* 0x020fe40000010000 */
[----:B------:R-:W2:Y:S01]  /*3560*/  SHFL.BFLY PT, R21, R18, 0x1, 0x1f ;  /* 0x0c201f0012157f89 */ /* 0x000ea200000e0000 */
[----:B------:R-:W-:-:S03]  /*3570*/  FADD.FTZ R48, R17, R48 ;  /* 0x0000003011307221 */ /* 0x000fc60000010000 */
        /* <DEDUP_REMOVED lines=8> */
[----:B------:R-:W4:Y:S04]  /*3600*/  SHFL.BFLY PT, R9, R8, 0x1, 0x1f ;  /* 0x0c201f0008097f89 */ /* 0x000f2800000e0000 */
[----:B------:R-:W4:Y:S01]  /*3610*/  SHFL.BFLY PT, R17, R10, 0x1, 0x1f ;  /* 0x0c201f000a117f89 */ /* 0x000f2200000e0000 */
[----:B--2---:R-:W-:-:S03]  /*3620*/  FADD.FTZ R18, R18, R21 ;  /* 0x0000001512127221 */ /* 0x004fc60000010000 */
[----:B------:R-:W2:Y:S01]  /*3630*/  SHFL.BFLY PT, R19, R16, 0x1, 0x1f ;  /* 0x0c201f0010137f89 */ /* 0x000ea200000e0000 */
[----:B-----5:R-:W-:-:S03]  /*3640*/  FADD.FTZ R24, R24, R47 ;  /* 0x0000002f18187221 */ /* 0x020fc60000010000 */
        /* <DEDUP_REMOVED lines=9> */
[----:B------:R-:W-:Y:S01]  /*36e0*/  FADD.FTZ R10, R10, R17 ;  /* 0x000000110a0a7221 */ /* 0x000fe20000010000 */
[----:B--2---:R-:W-:Y:S02]  /*36f0*/  FADD.FTZ R16, R16, R19 ;  /* 0x0000001310107221 */ /* 0x004fe40000010000 */
        /* <DEDUP_REMOVED lines=11> */
[----:B------:R-:W-:-:S03]  /*37b0*/  IMAD.MOV.U32 R7, RZ, RZ, R35 ;  /* 0x000000ffff077224 */ /* 0x000fc600078e0023 */
[----:B------:R-:W4:Y:S01]  /*37c0*/  SHFL.BFLY PT, R30, R39, 0x1, 0x1f ;  /* 0x0c201f00271e7f89 */ /* 0x000f2200000e0000 */
[----:B--2---:R-:W-:-:S03]  /*37d0*/  FADD.FTZ R31, R31, R42 ;  /* 0x0000002a1f1f7221 */ /* 0x004fc60000010000 */
[----:B------:R-:W2:Y:S01]  /*37e0*/  SHFL.BFLY PT, R19, R40, 0x1, 0x1f ;  /* 0x0c201f0028137f89 */ /* 0x000ea200000e0000 */
[----:B-----5:R-:W-:-:S03]  /*37f0*/  FADD.FTZ R32, R32, R47 ;  /* 0x0000002f20207221 */ /* 0x020fc60000010000 */
[----:B------:R-:W5:Y:S01]  /*3800*/  SHFL.BFLY PT, R17, R48, 0x1, 0x1f ;  /* 0x0c201f0030117f89 */ /* 0x000f6200000e0000 */
[----:B-1----:R-:W-:-:S03]  /*3810*/  FADD.FTZ R33, R33, R46 ;  /* 0x0000002e21217221 */ /* 0x002fc60000010000 */
[----:B------:R1:W1:Y:S01]  /*3820*/  SHFL.BFLY PT, R14, R21, 0x1, 0x1f ;  /* 0x0c201f00150e7f89 */ /* 0x00026200000e0000 */
[----:B0-----:R-:W-:Y:S01]  /*3830*/  FADD.FTZ R5, R36, R5 ;  /* 0x0000000524057221 */ /* 0x001fe20000010000 */
[----:B---3--:R-:W-:Y:S01]  /*3840*/  FADD.FTZ R26, R37, R26 ;  /* 0x0000001a251a7221 */ /* 0x008fe20000010000 */
[----:B----4-:R-:W-:Y:S01]  /*3850*/  FADD.FTZ R9, R38, R9 ;  /* 0x0000000926097221 */ /* 0x010fe20000010000 */
[----:B------:R-:W-:Y:S01]  /*3860*/  FADD.FTZ R30, R39, R30 ;  /* 0x0000001e271e7221 */ /* 0x000fe20000010000 */
[----:B--2---:R-:W-:Y:S01]  /*3870*/  FADD.FTZ R19, R40, R19 ;  /* 0x0000001328137221 */ /* 0x004fe20000010000 */
[----:B-----5:R-:W-:-:S07]  /*3880*/  FADD.FTZ R17, R48, R17 ;  /* 0x0000001130117221 */ /* 0x020fce0000010000 */
.L_x_6552:
[----:B------:R-:W-:Y:S01]  /*3890*/  LOP3.LUT P0, RZ, R43, 0x7, RZ, 0xc0, !PT ;  /* 0x000000072bff7812 */ /* 0x000fe2000780c0ff */
[----:B------:R-:W-:Y:S05]  /*38a0*/  WARPSYNC.ALL ;  /* 0x0000000000007948 */ /* 0x000fea0003800000 */
[----:B------:R-:W-:Y:S01]  /*38b0*/  LOP3.LUT R12, R45, 0xffffffc0, RZ, 0xc0, !PT ;  /* 0xffffffc02d0c7812 */ /* 0x000fe200078ec0ff */
[----:B------:R-:W-:Y:S01]  /*38c0*/  BAR.SYNC.DEFER_BLOCKING 0x0 ;  /* 0x0000000000007b1d */ /* 0x000fe20000010000 */
[----:B-1----:R-:W-:Y:S01]  /*38d0*/  FADD.FTZ R11, R21, R14 ;  /* 0x0000000e150b7221 */ /* 0x002fe20000010000 */
        /* <DEDUP_REMOVED lines=43> */
.L_x_6448:
[----:B------:R-:W-:Y:S05]  /*3b90*/  BSYNC B0 ;  /* 0x0000000000007941 */ /* 0x000fea0003800000 */
.L_x_6447:
[----:B------:R-:W-:Y:S01]  /*3ba0*/  BAR.SYNC.DEFER_BLOCKING 0x0 ;  /* 0x0000000000007b1d */ /* 0x000fe20000010000 */
[C---:B------:R-:W-:Y:S02]  /*3bb0*/  ISETP.GT.OR P1, PT, R45.reuse, 0x3f, P0 ;  /* 0x0000003f2d00780c */ /* 0x040fe40000724670 */
[----:B------:R-:W-:-:S03]  /*3bc0*/  LOP3.LUT R37, R45, 0xffffffe0, RZ, 0xc0, !PT ;  /* 0xffffffe02d257812 */ /* 0x000fc600078ec0ff */
[----:B------:R-:W-:Y:S08]  /*3bd0*/  BSSY B0, `(.L_x_6449) ;  /* 0x0000046000007945 */ /* 0x000ff00003800000 */
        /* <DEDUP_REMOVED lines=54> */
[----:B------:R-:W-:Y:S01]  /*3f40*/  FADD.FTZ R18, R18, R49 ;  /* 0x0000003112127221 */ /* 0x000fe20000010000 */
[----:B------:R-:W-:Y:S01]  /*3f50*/  FADD.FTZ R17, R17, R38 ;  /* 0x0000002611117221 */ /* 0x000fe20000010000 */
[----:B------:R-:W-:Y:S01]  /*3f60*/  FADD.FTZ R7, R7, R40 ;  /* 0x0000002807077221 */ /* 0x000fe20000010000 */
[----:B0-----:R-:W-:Y:S01]  /*3f70*/  FADD.FTZ R11, R11, R42 ;  /* 0x0000002a0b0b7221 */ /* 0x001fe20000010000 */
[----:B-1----:R-:W-:Y:S02]  /*3f80*/  FADD.FTZ R2, R2, R13 ;  /* 0x0000000d02027221 */ /* 0x002fe40000010000 */
[----:B------:R-:W0:Y:S01]  /*3f90*/  LDS R13, [R12+0x120] ;  /* 0x000120000c0d7984 */ /* 0x000e220000000800 */
[----:B--2---:R-:W-:-:S03]  /*3fa0*/  FADD.FTZ R50, R50, R15 ;  /* 0x0000000f32327221 */ /* 0x004fc60000010000 */
[----:B------:R-:W1:Y:S01]  /*3fb0*/  LDS R15, [R12+0x190] ;  /* 0x000190000c0f7984 */ /* 0x000e620000000800 */
[----:B---3--:R-:W-:Y:S01]  /*3fc0*/  FADD.FTZ R5, R5, R14 ;  /* 0x0000000e05057221 */ /* 0x008fe20000010000 */
[----:B----4-:R-:W-:Y:S01]  /*3fd0*/  FADD.FTZ R9, R9, R34 ;  /* 0x0000002209097221 */ /* 0x010fe20000010000 */
[----:B-----5:R-:W-:Y:S01]  /*3fe0*/  FADD.FTZ R19, R19, R36 ;  /* 0x0000002413137221 */ /* 0x020fe20000010000 */
[----:B0-----:R-:W-:Y:S02]  /*3ff0*/  FADD.FTZ R32, R32, R13 ;  /* 0x0000000d20207221 */ /* 0x001fe40000010000 */
[----:B------:R-:W0:Y:S01]  /*4000*/  LDS R13, [R12+0x170] ;  /* 0x000170000c0d7984 */ /* 0x000e220000000800 */
[----:B-1----:R-:W-:Y:S01]  /*4010*/  FADD.FTZ R30, R30, R15 ;  /* 0x0000000f1e1e7221 */ /* 0x002fe20000010000 */
[----:B0-----:R-:W-:-:S07]  /*4020*/  FADD.FTZ R26, R26, R13 ;  /* 0x0000000d1a1a7221 */ /* 0x001fce0000010000 */
.L_x_6450:
[----:B------:R-:W-:Y:S05]  /*4030*/  BSYNC B0 ;  /* 0x0000000000007941 */ /* 0x000fea0003800000 */
.L_x_6449:
[----:B------:R-:W-:Y:S01]  /*4040*/  BAR.SYNC.DEFER_BLOCKING 0x0 ;  /* 0x0000000000007b1d */ /* 0x000fe20000010000 */
[----:B------:R-:W-:Y:S02]  /*4050*/  ISETP.NE.OR P1, PT, R37, 0x20, P0 ;  /* 0x000000202500780c */ /* 0x000fe40000725670 */
[----:B------:R-:W-:-:S03]  /*4060*/  IADD3 R14, R45, 0x1f, RZ ;  /* 0x0000001f2d0e7810 */ /* 0x000fc60007ffe0ff */
        /* <DEDUP_REMOVED lines=40> */
.L_x_6452:
[----:B------:R-:W-:Y:S05]  /*42f0*/  BSYNC B0 ;  /* 0x0000000000007941 */ /* 0x000fea0003800000 */
.L_x_6451:
        /* <DEDUP_REMOVED lines=9> */
[----:B01----:R-:W-:-:S04]  /*4390*/  LEA.HI R13, R12, R43, RZ, 0x3 ;  /* 0x0000002b0c0d7211 */ /* 0x003fc800078f18ff */
[----:B------:R-:W-:Y:S01]  /*43a0*/  LEA.HI.SX32 R12, R13, R44, 0x1d ;  /* 0x0000002c0d0c7211 */ /* 0x000fe200078feaff */
        /* <DEDUP_REMOVED lines=61> */
[----:B------:R-:W-:-:S07]  /*4780*/  FADD.FTZ R11, R11, R46 ;  /* 0x0000002e0b0b7221 */ /* 0x000fce0000010000 */
.L_x_6454:
[----:B------:R-:W-:Y:S05]  /*4790*/  BSYNC B0 ;  /* 0x0000000000007941 */ /* 0x000fea0003800000 */
.L_x_6453:
[----:B------:R-:W-:Y:S06]  /*47a0*/  BAR.SYNC.DEFER_BLOCKING 0x0 ;  /* 0x0000000000007b1d */ /* 0x000fec0000010000 */
[----:B------:R-:W-:Y:S05]  /*47b0*/  @P2 EXIT ;  /* 0x000000000000294d */ /* 0x000fea0003800000 */
[----:B------:R-:W-:Y:S02]  /*47c0*/  UIMAD UR4, UR41, UR47, URZ ;  /* 0x0000002f290472a4 */ /* 0x000fe4000f8e023f */
[----:B------:R-:W-:-:S04]  /*47d0*/  UIMAD UR5, UR46, 0x78, URZ ;  /* 0x000000782e0578a4 */ /* 0x000fc8000f8e023f */
[----:B------:R-:W-:Y:S02]  /*47e0*/  UIMAD UR4, UR4, UR5, URZ ;  /* 0x00000005040472a4 */ /* 0x000fe4000f8e023f */
[----:B------:R-:W-:Y:S01]  /*47f0*/  UIMAD UR5, UR45, UR5, URZ ;  /* 0x000000052d0572a4 */ /* 0x000fe2000f8e023f */
[----:B------:R-:W-:Y:S11]  /*4800*/  @P0 EXIT ;  /* 0x000000000000094d */ /* 0x000ff60003800000 */
[----:B------:R-:W-:Y:S01]  /*4810*/  SHF.R.S32.HI R12, RZ, 0x1f, R43 ;  /* 0x0000001fff0c7819 */ /* 0x000fe2000001142b */
[----:B------:R-:W-:Y:S02]  /*4820*/  UIMAD UR6, UR42, 0x78, URZ ;  /* 0x000000782a0678a4 */ /* 0x000fe4000f8e023f */
[----:B------:R-:W-:Y:S01]  /*4830*/  USHF.R.S32.HI UR8, URZ, 0x1f, UR5 ;  /* 0x0000001f3f087899 */ /* 0x000fe20008011405 */
[----:B------:R-:W-:Y:S01]  /*4840*/  LEA.HI R12, R12, R43, RZ, 0x3 ;  /* 0x0000002b0c0c7211 */ /* 0x000fe200078f18ff */
[----:B------:R-:W-:Y:S02]  /*4850*/  USHF.R.S32.HI UR7, URZ, 0x1f, UR6 ;  /* 0x0000001f3f077899 */ /* 0x000fe40008011406 */
[----:B------:R-:W-:Y:S01]  /*4860*/  USHF.R.S32.HI UR9, URZ, 0x1f, UR4 ;  /* 0x0000001f3f097899 */ /* 0x000fe20008011404 */
[----:B------:R-:W-:Y:S01]  /*4870*/  SHF.R.S32.HI R38, RZ, 0x3, R12 ;  /* 0x00000003ff267819 */ /* 0x000fe2000001140c */
[----:B------:R-:W-:-:S03]  /*4880*/  UIADD3 UR6, UP0, UP1, UR4, UR5, UR6 ;  /* 0x0000000504067290 */ /* 0x000fc6000f91e006 */
[C---:B------:R-:W-:Y:S01]  /*4890*/  IADD3 R39, R38.reuse, 0x10, RZ ;  /* 0x0000001026277810 */ /* 0x040fe20007ffe0ff */
[----:B------:R-:W-:Y:S01]  /*48a0*/  UIADD3.X UR7, UR9, UR8, UR7, UP0, UP1 ;  /* 0x0000000809077290 */ /* 0x000fe200087e2407 */
[C---:B------:R-:W-:Y:S01]  /*48b0*/  VIADD R12, R38.reuse, 0x4 ;  /* 0x00000004260c7836 */ /* 0x040fe20000000000 */
[C---:B------:R-:W-:Y:S01]  /*48c0*/  IADD3 R14, P0, R38.reuse, UR6, RZ ;  /* 0x00000006260e7c10 */ /* 0x040fe2000ff1e0ff */
[----:B------:R-:W-:Y:S01]  /*48d0*/  ULDC.64 UR8, c[0x0][0x220] ;  /* 0x0000880000087ab9 */ /* 0x000fe20000000a00 */
[C---:B------:R-:W-:Y:S01]  /*48e0*/  VIADD R44, R38.reuse, 0x24 ;  /* 0x00000024262c7836 */ /* 0x040fe20000000000 */
[C---:B------:R-:W-:Y:S02]  /*48f0*/  IADD3 R43, R38.reuse, 0x20, RZ ;  /* 0x00000020262b7810 */ /* 0x040fe40007ffe0ff */
[----:B------:R-:W-:Y:S02]  /*4900*/  LEA.HI.X.SX32 R15, R38, UR7, 0x1, P0 ;  /* 0x00000007260f7c11 */ /* 0x000fe400080f0eff */
[----:B------:R-:W-:-:S02]  /*4910*/  LEA R34, P0, R14, UR8, 0x2 ;  /* 0x000000080e227c11 */ /* 0x000fc4000f8010ff */
[----:B01----:R-:W-:Y:S02]  /*4920*/  IADD3 R13, P1, R12, UR6, RZ ;  /* 0x000000060c0d7c10 */ /* 0x003fe4000ff3e0ff */
[----:B------:R-:W-:Y:S01]  /*4930*/  LEA.HI.X R35, R14, UR9, R15, 0x2, P0 ;  /* 0x000000090e237c11 */ /* 0x000fe200080f140f */
[----:B------:R-:W-:Y:S01]  /*4940*/  VIADD R14, R38, 0xc ;  /* 0x0000000c260e7836 */ /* 0x000fe20000000000 */
[----:B------:R-:W-:Y:S02]  /*4950*/  LEA.HI.X.SX32 R40, R12, UR7, 0x1, P1 ;  /* 0x000000070c287c11 */ /* 0x000fe400088f0eff */
[C---:B------:R-:W-:Y:S01]  /*4960*/  LEA R36, P0, R13.reuse, UR8, 0x2 ;  /* 0x000000080d247c11 */ /* 0x040fe2000f8010ff */
[----:B------:R0:W-:Y:S01]  /*4970*/  STG.E desc[UR36][R34.64], R20 ;  /* 0x0000001422007986 */ /* 0x0001e2000c101924 */
[----:B------:R-:W-:Y:S02]  /*4980*/  IADD3 R12, R38, 0x8, RZ ;  /* 0x00000008260c7810 */ /* 0x000fe40007ffe0ff */
[----:B------:R-:W-:-:S02]  /*4990*/  LEA.HI.X R37, R13, UR9, R40, 0x2, P0 ;  /* 0x000000090d257c11 */ /* 0x000fc400080f1428 */
[----:B------:R-:W-:Y:S02]  /*49a0*/  IADD3 R13, P0, R12, UR6, RZ ;  /* 0x000000060c0d7c10 */ /* 0x000fe4000ff1e0ff */
[----:B------:R-:W-:Y:S01]  /*49b0*/  IADD3 R21, P1, R14, UR6, RZ ;  /* 0x000000060e157c10 */ /* 0x000fe2000ff3e0ff */
[----:B------:R1:W-:Y:S01]  /*49c0*/  STG.E desc[UR36][R36.64], R22 ;  /* 0x0000001624007986 */ /* 0x0003e2000c101924 */
[----:B------:R-:W-:Y:S02]  /*49d0*/  LEA.HI.X.SX32 R42, R12, UR7, 0x1, P0 ;  /* 0x000000070c2a7c11 */ /* 0x000fe400080f0eff */
[----:B------:R-:W-:Y:S02]  /*49e0*/  LEA.HI.X.SX32 R40, R14, UR7, 0x1, P1 ;  /* 0x000000070e287c11 */ /* 0x000fe400088f0eff */
[----:B------:R-:W-:Y:S02]  /*49f0*/  LEA R14, P0, R13, UR8, 0x2 ;  /* 0x000000080d0e7c11 */ /* 0x000fe4000f8010ff */
[----:B------:R-:W-:-:S02]  /*4a00*/  LEA R12, P1, R21, UR8, 0x2 ;  /* 0x00000008150c7c11 */ /* 0x000fc4000f8210ff */
[----:B------:R-:W-:Y:S02]  /*4a10*/  LEA.HI.X R15, R13, UR9, R42, 0x2, P0 ;  /* 0x000000090d0f7c11 */ /* 0x000fe400080f142a */
[----:B------:R-:W-:Y:S01]  /*4a20*/  LEA.HI.X R13, R21, UR9, R40, 0x2, P1 ;  /* 0x00000009150d7c11 */ /* 0x000fe200088f1428 */
[C---:B------:R-:W-:Y:S01]  /*4a30*/  VIADD R40, R38.reuse, 0x14 ;  /* 0x0000001426287836 */ /* 0x040fe20000000000 */
[C---:B------:R-:W-:Y:S01]  /*4a40*/  IADD3 R21, P0, R39.reuse, UR6, RZ ;  /* 0x0000000627157c10 */ /* 0x040fe2000ff1e0ff */
[----:B------:R-:W-:Y:S01]  /*4a50*/  STG.E desc[UR36][R14.64], R24 ;  /* 0x000000180e007986 */ /* 0x000fe2000c101924 */
[----:B0-----:R-:W-:Y:S02]  /*4a60*/  IADD3 R34, R38, 0x18, RZ ;  /* 0x0000001826227810 */ /* 0x001fe40007ffe0ff */
[----:B------:R-:W-:Y:S01]  /*4a70*/  LEA.HI.X.SX32 R42, R39, UR7, 0x1, P0 ;  /* 0x00000007272a7c11 */ /* 0x000fe200080f0eff */
[----:B------:R-:W-:Y:S01]  /*4a80*/  STG.E desc[UR36][R12.64], R25 ;  /* 0x000000190c007986 */ /* 0x000fe2000c101924 */
[----:B------:R-:W-:-:S02]  /*4a90*/  LEA R20, P0, R21, UR8, 0x2 ;  /* 0x0000000815147c11 */ /* 0x000fc4000f8010ff */
[----:B------:R-:W-:Y:S02]  /*4aa0*/  IADD3 R35, P1, R40, UR6, RZ ;  /* 0x0000000628237c10 */ /* 0x000fe4000ff3e0ff */
[----:B------:R-:W-:Y:S02]  /*4ab0*/  IADD3 R39, P2, R34, UR6, RZ ;  /* 0x0000000622277c10 */ /* 0x000fe4000ff5e0ff */
[----:B------:R-:W-:Y:S02]  /*4ac0*/  LEA.HI.X R21, R21, UR9, R42, 0x2, P0 ;  /* 0x0000000915157c11 */ /* 0x000fe400080f142a */
[----:B------:R-:W-:Y:S02]  /*4ad0*/  LEA.HI.X.SX32 R42, R40, UR7, 0x1, P1 ;  /* 0x00000007282a7c11 */ /* 0x000fe400088f0eff */
[----:B------:R-:W-:Y:S01]  /*4ae0*/  LEA.HI.X.SX32 R40, R34, UR7, 0x1, P2 ;  /* 0x0000000722287c11 */ /* 0x000fe200090f0eff */
[----:B------:R0:W-:Y:S01]  /*4af0*/  STG.E desc[UR36][R20.64], R28 ;  /* 0x0000001c14007986 */ /* 0x0001e2000c101924 */
[----:B------:R-:W-:-:S02]  /*4b00*/  LEA R34, P0, R35, UR8, 0x2 ;  /* 0x0000000823227c11 */ /* 0x000fc4000f8010ff */
[----:B-1----:R-:W-:Y:S02]  /*4b10*/  LEA R36, P1, R39, UR8, 0x2 ;  /* 0x0000000827247c11 */ /* 0x002fe4000f8210ff */
[----:B------:R-:W-:Y:S01]  /*4b20*/  LEA.HI.X R35, R35, UR9, R42, 0x2, P0 ;  /* 0x0000000923237c11 */ /* 0x000fe200080f142a */
[----:B------:R-:W-:Y:S01]  /*4b30*/  VIADD R42, R38, 0x1c ;  /* 0x0000001c262a7836 */ /* 0x000fe20000000000 */
[----:B------:R-:W-:Y:S02]  /*4b40*/  LEA.HI.X R37, R39, UR9, R40, 0x2, P1 ;  /* 0x0000000927257c11 */ /* 0x000fe400088f1428 */
[----:B------:R-:W-:Y:S01]  /*4b50*/  IADD3 R40, P2, R44, UR6, RZ ;  /* 0x000000062c287c10 */ /* 0x000fe2000ff5e0ff */
[----:B------:R1:W-:Y:S01]  /*4b60*/  STG.E desc[UR36][R34.64], R29 ;  /* 0x0000001d22007986 */ /* 0x0003e2000c101924 */
[----:B------:R-:W-:Y:S01]  /*4b70*/  IADD3 R22, P0, R42, UR6, RZ ;  /* 0x000000062a167c10 */ /* 0x000fe2000ff1e0ff */
[----:B0-----:R-:W-:Y:S01]  /*4b80*/  VIADD R20, R38, 0x2c ;  /* 0x0000002c26147836 */ /* 0x001fe20000000000 */
[----:B------:R-:W-:Y:S01]  /*4b90*/  LEA.HI.X.SX32 R15, R44, UR7, 0x1, P2 ;  /* 0x000000072c0f7c11 */ /* 0x000fe200090f0eff */
[----:B------:R-:W-:Y:S01]  /*4ba0*/  STG.E desc[UR36][R36.64], R41 ;  /* 0x0000002924007986 */ /* 0x000fe2000c101924 */
[----:B------:R-:W-:-:S02]  /*4bb0*/  LEA.HI.X.SX32 R45, R42, UR7, 0x1, P0 ;  /* 0x000000072a2d7c11 */ /* 0x000fc400080f0eff */
[C---:B------:R-:W-:Y:S02]  /*4bc0*/  IADD3 R39, P1, R43.reuse, UR6, RZ ;  /* 0x000000062b277c10 */ /* 0x040fe4000ff3e0ff */
[----:B------:R-:W-:Y:S02]  /*4bd0*/  LEA R44, P0, R22, UR8, 0x2 ;  /* 0x00000008162c7c11 */ /* 0x000fe4000f8010ff */
[C---:B------:R-:W-:Y:S01]  /*4be0*/  IADD3 R12, R38.reuse, 0x28, RZ ;  /* 0x00000028260c7810 */ /* 0x040fe20007ffe0ff */
[----:B-1----:R-:W-:Y:S01]  /*4bf0*/  VIADD R35, R38, 0x3c ;  /* 0x0000003c26237836 */ /* 0x002fe20000000000 */
[----:B------:R-:W-:Y:S02]  /*4c00*/  LEA.HI.X.SX32 R46, R43, UR7, 0x1, P1 ;  /* 0x000000072b2e7c11 */ /* 0x000fe400088f0eff */
[----:B------:R-:W-:Y:S02]  /*4c10*/  LEA.HI.X R45, R22, UR9, R45, 0x2, P0 ;  /* 0x00000009162d7c11 */ /* 0x000fe400080f142d */
[----:B------:R-:W-:-:S02]  /*4c20*/  LEA R42, P1, R39, UR8, 0x2 ;  /* 0x00000008272a7c11 */ /* 0x000fc4000f8210ff */
[----:B------:R-:W-:Y:S01]  /*4c30*/  IADD3 R25, P0, R12, UR6, RZ ;  /* 0x000000060c197c10 */ /* 0x000fe2000ff1e0ff */
[----:B------:R-:W-:Y:S01]  /*4c40*/  STG.E desc[UR36][R44.64], R0 ;  /* 0x000000002c007986 */ /* 0x000fe2000c101924 */
[----:B------:R-:W-:Y:S02]  /*4c50*/  LEA R14, P2, R40, UR8, 0x2 ;  /* 0x00000008280e7c11 */ /* 0x000fe4000f8410ff */
[----:B------:R-:W-:Y:S02]  /*4c60*/  LEA.HI.X R43, R39, UR9, R46, 0x2, P1 ;  /* 0x00000009272b7c11 */ /* 0x000fe400088f142e */
[----:B------:R-:W-:Y:S02]  /*4c70*/  LEA.HI.X.SX32 R12, R12, UR7, 0x1, P0 ;  /* 0x000000070c0c7c11 */ /* 0x000fe400080f0eff */
[----:B------:R-:W-:Y:S01]  /*4c80*/  IADD3 R21, R38, 0x30, RZ ;  /* 0x0000003026157810 */ /* 0x000fe20007ffe0ff */
[----:B------:R-:W-:Y:S01]  /*4c90*/  STG.E desc[UR36][R42.64], R2 ;  /* 0x000000022a007986 */ /* 0x000fe2000c101924 */
[----:B------:R-:W-:-:S02]  /*4ca0*/  LEA R24, P0, R25, UR8, 0x2 ;  /* 0x0000000819187c11 */ /* 0x000fc4000f8010ff */
[----:B------:R-:W-:Y:S02]  /*4cb0*/  IADD3 R13, P1, R20, UR6, RZ ;  /* 0x00000006140d7c10 */ /* 0x000fe4000ff3e0ff */
[----:B------:R-:W-:Y:S02]  /*4cc0*/  LEA.HI.X R15, R40, UR9, R15, 0x2, P2 ;  /* 0x00000009280f7c11 */ /* 0x000fe400090f140f */
[----:B------:R-:W-:Y:S02]  /*4cd0*/  IADD3 R22, P2, R21, UR6, RZ ;  /* 0x0000000615167c10 */ /* 0x000fe4000ff5e0ff */
[----:B------:R-:W-:Y:S01]  /*4ce0*/  LEA.HI.X R25, R25, UR9, R12, 0x2, P0 ;  /* 0x0000000919197c11 */ /* 0x000fe200080f140c */
[----:B------:R0:W-:Y:S01]  /*4cf0*/  STG.E desc[UR36][R14.64], R4 ;  /* 0x000000040e007986 */ /* 0x0001e2000c101924 */
[----:B------:R-:W-:Y:S02]  /*4d00*/  LEA.HI.X.SX32 R28, R20, UR7, 0x1, P1 ;  /* 0x00000007141c7c11 */ /* 0x000fe400088f0eff */
[----:B------:R-:W-:Y:S01]  /*4d10*/  LEA R20, P0, R13, UR8, 0x2 ;  /* 0x000000080d147c11 */ /* 0x000fe2000f8010ff */
[----:B------:R1:W-:Y:S01]  /*4d20*/  STG.E desc[UR36][R24.64], R6 ;  /* 0x0000000618007986 */ /* 0x0003e2000c101924 */
[----:B------:R-:W-:-:S02]  /*4d30*/  LEA.HI.X.SX32 R39, R21, UR7, 0x1, P2 ;  /* 0x0000000715277c11 */ /* 0x000fc400090f0eff */
[----:B------:R-:W-:Y:S02]  /*4d40*/  LEA R12, P1, R22, UR8, 0x2 ;  /* 0x00000008160c7c11 */ /* 0x000fe4000f8210ff */
[----:B------:R-:W-:Y:S01]  /*4d50*/  LEA.HI.X R21, R13, UR9, R28, 0x2, P0 ;  /* 0x000000090d157c11 */ /* 0x000fe200080f141c */
[C---:B------:R-:W-:Y:S01]  /*4d60*/  VIADD R28, R38.reuse, 0x34 ;  /* 0x00000034261c7836 */ /* 0x040fe20000000000 */
[C---:B------:R-:W-:Y:S01]  /*4d70*/  IADD3 R34, R38.reuse, 0x38, RZ ;  /* 0x0000003826227810 */ /* 0x040fe20007ffe0ff */
[----:B0-----:R-:W-:Y:S01]  /*4d80*/  VIADD R4, R38, 0x54 ;  /* 0x0000005426047836 */ /* 0x001fe20000000000 */
[----:B------:R-:W-:Y:S01]  /*4d90*/  LEA.HI.X R13, R22, UR9, R39, 0x2, P1 ;  /* 0x00000009160d7c11 */ /* 0x000fe200088f1427 */
[----:B------:R0:W-:Y:S01]  /*4da0*/  STG.E desc[UR36][R20.64], R8 ;  /* 0x0000000814007986 */ /* 0x0001e2000c101924 */
[----:B------:R-:W-:Y:S02]  /*4db0*/  IADD3 R29, P1, R34, UR6, RZ ;  /* 0x00000006221d7c10 */ /* 0x000fe4000ff3e0ff */
[----:B------:R-:W-:Y:S01]  /*4dc0*/  IADD3 R22, P0, R28, UR6, RZ ;  /* 0x000000061c167c10 */ /* 0x000fe2000ff1e0ff */
[----:B------:R2:W-:Y:S01]  /*4dd0*/  STG.E desc[UR36][R12.64], R10 ;  /* 0x0000000a0c007986 */ /* 0x0005e2000c101924 */
[----:B------:R-:W-:-:S02]  /*4de0*/  IADD3 R39, P2, R35, UR6, RZ ;  /* 0x0000000623277c10 */ /* 0x000fc4000ff5e0ff */
[----:B------:R-:W-:Y:S02]  /*4df0*/  LEA.HI.X.SX32 R46, R34, UR7, 0x1, P1 ;  /* 0x00000007222e7c11 */ /* 0x000fe400088f0eff */
[----:B------:R-:W-:Y:S02]  /*4e00*/  LEA.HI.X.SX32 R47, R28, UR7, 0x1, P0 ;  /* 0x000000071c2f7c11 */ /* 0x000fe400080f0eff */
[----:B------:R-:W-:Y:S02]  /*4e10*/  LEA.HI.X.SX32 R40, R35, UR7, 0x1, P2 ;  /* 0x0000000723287c11 */ /* 0x000fe400090f0eff */
[----:B------:R-:W-:Y:S02]  /*4e20*/  LEA R34, P1, R29, UR8, 0x2 ;  /* 0x000000081d227c11 */ /* 0x000fe4000f8210ff */
[----:B------:R-:W-:Y:S02]  /*4e30*/  LEA R36, P0, R22, UR8, 0x2 ;  /* 0x0000000816247c11 */ /* 0x000fe4000f8010ff */
[----:B------:R-:W-:-:S02]  /*4e40*/  LEA R28, P2, R39, UR8, 0x2 ;  /* 0x00000008271c7c11 */ /* 0x000fc4000f8410ff */
[----:B------:R-:W-:Y:S02]  /*4e50*/  IADD3 R0, R38, 0x40, RZ ;  /* 0x0000004026007810 */ /* 0x000fe40007ffe0ff */
[----:B------:R-:W-:Y:S02]  /*4e60*/  LEA.HI.X R35, R29, UR9, R46, 0x2, P1 ;  /* 0x000000091d237c11 */ /* 0x000fe400088f142e */
[----:B------:R-:W-:Y:S01]  /*4e70*/  LEA.HI.X R37, R22, UR9, R47, 0x2, P0 ;  /* 0x0000000916257c11 */ /* 0x000fe200080f142f */
[----:B------:R-:W-:Y:S01]  /*4e80*/  VIADD R22, R38, 0x44 ;  /* 0x0000004426167836 */ /* 0x000fe20000000000 */
[----:B------:R-:W-:Y:S02]  /*4e90*/  LEA.HI.X R29, R39, UR9, R40, 0x2, P2 ;  /* 0x00000009271d7c11 */ /* 0x000fe400090f1428 */
[----:B------:R-:W-:Y:S01]  /*4ea0*/  IADD3 R40, P0, R0, UR6, RZ ;  /* 0x0000000600287c10 */ /* 0x000fe2000ff1e0ff */
[----:B------:R3:W-:Y:S01]  /*4eb0*/  STG.E desc[UR36][R36.64], R16 ;  /* 0x0000001024007986 */ /* 0x0007e2000c101924 */
[----:B------:R-:W-:-:S02]  /*4ec0*/  IADD3 R39, R38, 0x48, RZ ;  /* 0x0000004826277810 */ /* 0x000fc40007ffe0ff */
[----:B------:R-:W-:Y:S01]  /*4ed0*/  LEA.HI.X.SX32 R41, R0, UR7, 0x1, P0 ;  /* 0x0000000700297c11 */ /* 0x000fe200080f0eff */
[----:B------:R-:W-:Y:S01]  /*4ee0*/  STG.E desc[UR36][R34.64], R18 ;  /* 0x0000001222007986 */ /* 0x000fe2000c101924 */
[----:B------:R-:W-:Y:S02]  /*4ef0*/  LEA R42, P0, R40, UR8, 0x2 ;  /* 0x00000008282a7c11 */ /* 0x000fe4000f8010ff */
[----:B------:R-:W-:Y:S01]  /*4f00*/  IADD3 R0, P1, R22, UR6, RZ ;  /* 0x0000000616007c10 */ /* 0x000fe2000ff3e0ff */
[----:B------:R4:W-:Y:S01]  /*4f10*/  STG.E desc[UR36][R28.64], R23 ;  /* 0x000000171c007986 */ /* 0x0009e2000c101924 */
[----:B------:R-:W-:Y:S02]  /*4f20*/  IADD3 R2, P2, R39, UR6, RZ ;  /* 0x0000000627027c10 */ /* 0x000fe4000ff5e0ff */
[----:B------:R-:W-:Y:S02]  /*4f30*/  LEA.HI.X R43, R40, UR9, R41, 0x2, P0 ;  /* 0x00000009282b7c11 */ /* 0x000fe400080f1429 */
[----:B------:R-:W-:-:S02]  /*4f40*/  LEA.HI.X.SX32 R41, R22, UR7, 0x1, P1 ;  /* 0x0000000716297c11 */ /* 0x000fc400088f0eff */
[----:B------:R-:W-:Y:S01]  /*4f50*/  LEA R40, P0, R0, UR8, 0x2 ;  /* 0x0000000800287c11 */ /* 0x000fe2000f8010ff */
[----:B------:R-:W-:Y:S01]  /*4f60*/  STG.E desc[UR36][R42.64], R27 ;  /* 0x0000001b2a007986 */ /* 0x000fe2000c101924 */
[----:B------:R-:W-:Y:S02]  /*4f70*/  LEA.HI.X.SX32 R39, R39, UR7, 0x1, P2 ;  /* 0x0000000727277c11 */ /* 0x000fe400090f0eff */
[----:B------:R-:W-:Y:S02]  /*4f80*/  LEA R14, P1, R2, UR8, 0x2 ;  /* 0x00000008020e7c11 */ /* 0x000fe4000f8210ff */
[----:B------:R-:W-:Y:S01]  /*4f90*/  LEA.HI.X R41, R0, UR9, R41, 0x2, P0 ;  /* 0x0000000900297c11 */ /* 0x000fe200080f1429 */
[----:B------:R-:W-:Y:S01]  /*4fa0*/  VIADD R0, R38, 0x4c ;  /* 0x0000004c26007836 */ /* 0x000fe20000000000 */
[----:B------:R-:W-:Y:S02]  /*4fb0*/  LEA.HI.X R15, R2, UR9, R39, 0x2, P1 ;  /* 0x00000009020f7c11 */ /* 0x000fe400088f1427 */
[----:B------:R-:W-:Y:S01]  /*4fc0*/  IADD3 R2, R38, 0x50, RZ ;  /* 0x0000005026027810 */ /* 0x000fe20007ffe0ff */
[----:B------:R-:W-:Y:S01]  /*4fd0*/  STG.E desc[UR36][R40.64], R31 ;  /* 0x0000001f28007986 */ /* 0x000fe2000c101924 */
[----:B------:R-:W-:-:S02]  /*4fe0*/  IADD3 R45, P0, R0, UR6, RZ ;  /* 0x00000006002d7c10 */ /* 0x000fc4000ff1e0ff */
[----:B------:R-:W-:Y:S01]  /*4ff0*/  IADD3 R39, P1, R2, UR6, RZ ;  /* 0x0000000602277c10 */ /* 0x000fe2000ff3e0ff */
[----:B------:R-:W-:Y:S01]  /*5000*/  STG.E desc[UR36][R14.64], R32 ;  /* 0x000000200e007986 */ /* 0x000fe2000c101924 */
[----:B------:R-:W-:Y:S02]  /*5010*/  IADD3 R22, R38, 0x58, RZ ;  /* 0x0000005826167810 */ /* 0x000fe40007ffe0ff */
[----:B------:R-:W-:Y:S02]  /*5020*/  LEA.HI.X.SX32 R48, R0, UR7, 0x1, P0 ;  /* 0x0000000700307c11 */ /* 0x000fe400080f0eff */
[----:B------:R-:W-:Y:S02]  /*5030*/  LEA.HI.X.SX32 R46, R2, UR7, 0x1, P1 ;  /* 0x00000007022e7c11 */ /* 0x000fe400088f0eff */
[----:B------:R-:W-:Y:S02]  /*5040*/  LEA R44, P0, R45, UR8, 0x2 ;  /* 0x000000082d2c7c11 */ /* 0x000fe4000f8010ff */
[----:B-1----:R-:W-:-:S02]  /*5050*/  LEA R24, P1, R39, UR8, 0x2 ;  /* 0x0000000827187c11 */ /* 0x002fc4000f8210ff */
[----:B------:R-:W-:Y:S02]  /*5060*/  IADD3 R0, P2, R4, UR6, RZ ;  /* 0x0000000604007c10 */ /* 0x000fe4000ff5e0ff */
[----:B------:R-:W-:Y:S02]  /*5070*/  IADD3 R2, P3, R22, UR6, RZ ;  /* 0x0000000616027c10 */ /* 0x000fe4000ff7e0ff */
[----:B------:R-:W-:Y:S02]  /*5080*/  LEA.HI.X R45, R45, UR9, R48, 0x2, P0 ;  /* 0x000000092d2d7c11 */ /* 0x000fe400080f1430 */
[----:B------:R-:W-:Y:S02]  /*5090*/  LEA.HI.X R25, R39, UR9, R46, 0x2, P1 ;  /* 0x0000000927197c11 */ /* 0x000fe400088f142e */
[----:B0-----:R-:W-:Y:S01]  /*50a0*/  LEA.HI.X.SX32 R21, R4, UR7, 0x1, P2 ;  /* 0x0000000704157c11 */ /* 0x001fe200090f0eff */
[----:B------:R-:W-:Y:S01]  /*50b0*/  VIADD R4, R38, 0x64 ;  /* 0x0000006426047836 */ /* 0x000fe20000000000 */
[----:B------:R-:W-:Y:S01]  /*50c0*/  LEA R20, P0, R0, UR8, 0x2 ;  /* 0x0000000800147c11 */ /* 0x000fe2000f8010ff */
[----:B------:R-:W-:Y:S01]  /*50d0*/  STG.E desc[UR36][R44.64], R33 ;  /* 0x000000212c007986 */ /* 0x000fe2000c101924 */
[----:B--2---:R-:W-:-:S02]  /*50e0*/  LEA.HI.X.SX32 R13, R22, UR7, 0x1, P3 ;  /* 0x00000007160d7c11 */ /* 0x004fc400098f0eff */
[----:B------:R-:W-:Y:S01]  /*50f0*/  LEA R12, P1, R2, UR8, 0x2 ;  /* 0x00000008020c7c11 */ /* 0x000fe2000f8210ff */
[----:B------:R-:W-:Y:S01]  /*5100*/  STG.E desc[UR36][R24.64], R3 ;  /* 0x0000000318007986 */ /* 0x000fe2000c101924 */
[----:B------:R-:W-:Y:S01]  /*5110*/  LEA.HI.X R21, R0, UR9, R21, 0x2, P0 ;  /* 0x0000000900157c11 */ /* 0x000fe200080f1415 */
[----:B------:R-:W-:Y:S01]  /*5120*/  VIADD R0, R38, 0x5c ;  /* 0x0000005c26007836 */ /* 0x000fe20000000000 */
[----:B------:R-:W-:Y:S02]  /*5130*/  LEA.HI.X R13, R2, UR9, R13, 0x2, P1 ;  /* 0x00000009020d7c11 */ /* 0x000fe400088f140d */
[----:B------:R-:W-:Y:S01]  /*5140*/  IADD3 R2, R38, 0x60, RZ ;  /* 0x0000006026027810 */ /* 0x000fe20007ffe0ff */
[----:B------:R-:W-:Y:S01]  /*5150*/  STG.E desc[UR36][R20.64], R50 ;  /* 0x0000003214007986 */ /* 0x000fe2000c101924 */
[----:B------:R-:W-:Y:S02]  /*5160*/  IADD3 R10, P0, R0, UR6, RZ ;  /* 0x00000006000a7c10 */ /* 0x000fe4000ff1e0ff */
[----:B------:R-:W-:Y:S01]  /*5170*/  IADD3 R8, P1, R2, UR6, RZ ;  /* 0x0000000602087c10 */ /* 0x000fe2000ff3e0ff */
[----:B------:R-:W-:Y:S01]  /*5180*/  STG.E desc[UR36][R12.64], R5 ;  /* 0x000000050c007986 */ /* 0x000fe2000c101924 */
[----:B------:R-:W-:-:S02]  /*5190*/  IADD3 R6, R38, 0x68, RZ ;  /* 0x0000006826067810 */ /* 0x000fc40007ffe0ff */
[----:B------:R-:W-:Y:S02]  /*51a0*/  LEA.HI.X.SX32 R47, R0, UR7, 0x1, P0 ;  /* 0x00000007002f7c11 */ /* 0x000fe400080f0eff */
[----:B------:R-:W-:Y:S02]  /*51b0*/  LEA.HI.X.SX32 R39, R2, UR7, 0x1, P1 ;  /* 0x0000000702277c11 */ /* 0x000fe400088f0eff */
[----:B---3--:R-:W-:Y:S02]  /*51c0*/  LEA R36, P0, R10, UR8, 0x2 ;  /* 0x000000080a247c11 */ /* 0x008fe4000f8010ff */
[----:B------:R-:W-:Y:S02]  /*51d0*/  IADD3 R2, P3, R6, UR6, RZ ;  /* 0x0000000606027c10 */ /* 0x000fe4000ff7e0ff */
[----:B------:R-:W-:Y:S02]  /*51e0*/  IADD3 R0, P2, R4, UR6, RZ ;  /* 0x0000000604007c10 */ /* 0x000fe4000ff5e0ff */
[----:B------:R-:W-:-:S02]  /*51f0*/  LEA.HI.X R37, R10, UR9, R47, 0x2, P0 ;  /* 0x000000090a257c11 */ /* 0x000fc400080f142f */
[----:B----4-:R-:W-:Y:S01]  /*5200*/  LEA.HI.X.SX32 R23, R6, UR7, 0x1, P3 ;  /* 0x0000000706177c11 */ /* 0x010fe200098f0eff */
[----:B------:R-:W-:Y:S01]  /*5210*/  VIADD R6, R38, 0x6c ;  /* 0x0000006c26067836 */ /* 0x000fe20000000000 */
[----:B------:R-:W-:Y:S01]  /*5220*/  LEA R34, P1, R8, UR8, 0x2 ;  /* 0x0000000808227c11 */ /* 0x000fe2000f8210ff */
[----:B------:R-:W-:Y:S01]  /*5230*/  STG.E desc[UR36][R36.64], R26 ;  /* 0x0000001a24007986 */ /* 0x000fe2000c101924 */
[----:B------:R-:W-:Y:S02]  /*5240*/  LEA.HI.X.SX32 R29, R4, UR7, 0x1, P2 ;  /* 0x00000007041d7c11 */ /* 0x000fe400090f0eff */
[----:B------:R-:W-:Y:S02]  /*5250*/  LEA R28, P0, R0, UR8, 0x2 ;  /* 0x00000008001c7c11 */ /* 0x000fe4000f8010ff */
[----:B------:R-:W-:Y:S02]  /*5260*/  LEA.HI.X R35, R8, UR9, R39, 0x2, P1 ;  /* 0x0000000908237c11 */ /* 0x000fe400088f1427 */
[----:B------:R-:W-:-:S02]  /*5270*/  LEA.HI.X R29, R0, UR9, R29, 0x2, P0 ;  /* 0x00000009001d7c11 */ /* 0x000fc400080f141d */
[----:B------:R-:W-:Y:S01]  /*5280*/  IADD3 R4, P0, R6, UR6, RZ ;  /* 0x0000000606047c10 */ /* 0x000fe2000ff1e0ff */
[----:B------:R-:W-:Y:S01]  /*5290*/  STG.E desc[UR36][R34.64], R9 ;  /* 0x0000000922007986 */ /* 0x000fe2000c101924 */
[C---:B------:R-:W-:Y:S01]  /*52a0*/  IADD3 R8, R38.reuse, 0x70, RZ ;  /* 0x0000007026087810 */ /* 0x040fe20007ffe0ff */
[----:B------:R-:W-:Y:S01]  /*52b0*/  VIADD R38, R38, 0x74 ;  /* 0x0000007426267836 */ /* 0x000fe20000000000 */
[----:B------:R-:W-:Y:S01]  /*52c0*/  LEA R22, P1, R2, UR8, 0x2 ;  /* 0x0000000802167c11 */ /* 0x000fe2000f8210ff */
[----:B------:R-:W-:Y:S01]  /*52d0*/  STG.E desc[UR36][R28.64], R30 ;  /* 0x0000001e1c007986 */ /* 0x000fe2000c101924 */
[----:B------:R-:W-:Y:S02]  /*52e0*/  LEA.HI.X.SX32 R39, R6, UR7, 0x1, P0 ;  /* 0x0000000706277c11 */ /* 0x000fe400080f0eff */
[----:B------:R-:W-:Y:S02]  /*52f0*/  LEA.HI.X R23, R2, UR9, R23, 0x2, P1 ;  /* 0x0000000902177c11 */ /* 0x000fe400088f1417 */
[----:B------:R-:W-:-:S02]  /*5300*/  LEA R48, P0, R4, UR8, 0x2 ;  /* 0x0000000804307c11 */ /* 0x000fc4000f8010ff */
[----:B------:R-:W-:Y:S01]  /*5310*/  IADD3 R0, P1, R8, UR6, RZ ;  /* 0x0000000608007c10 */ /* 0x000fe2000ff3e0ff */
[----:B------:R-:W-:Y:S01]  /*5320*/  STG.E desc[UR36][R22.64], R19 ;  /* 0x0000001316007986 */ /* 0x000fe2000c101924 */
[----:B------:R-:W-:Y:S02]  /*5330*/  IADD3 R2, P2, R38, UR6, RZ ;  /* 0x0000000626027c10 */ /* 0x000fe4000ff5e0ff */
[----:B------:R-:W-:Y:S02]  /*5340*/  LEA.HI.X R49, R4, UR9, R39, 0x2, P0 ;  /* 0x0000000904317c11 */ /* 0x000fe400080f1427 */
[----:B------:R-:W-:Y:S02]  /*5350*/  LEA.HI.X.SX32 R47, R8, UR7, 0x1, P1 ;  /* 0x00000007082f7c11 */ /* 0x000fe400088f0eff */
[----:B------:R-:W-:Y:S01]  /*5360*/  LEA.HI.X.SX32 R39, R38, UR7, 0x1, P2 ;  /* 0x0000000726277c11 */ /* 0x000fe200090f0eff */
[----:B------:R-:W-:Y:S01]  /*5370*/  STG.E desc[UR36][R48.64], R17 ;  /* 0x0000001130007986 */ /* 0x000fe2000c101924 */
[----:B------:R-:W-:-:S02]  /*5380*/  LEA R46, P0, R0, UR8, 0x2 ;  /* 0x00000008002e7c11 */ /* 0x000fc4000f8010ff */
[----:B------:R-:W-:Y:S02]  /*5390*/  LEA R38, P1, R2, UR8, 0x2 ;  /* 0x0000000802267c11 */ /* 0x000fe4000f8210ff */
[----:B------:R-:W-:Y:S02]  /*53a0*/  LEA.HI.X R47, R0, UR9, R47, 0x2, P0 ;  /* 0x00000009002f7c11 */ /* 0x000fe400080f142f */
[----:B------:R-:W-:-:S03]  /*53b0*/  LEA.HI.X R39, R2, UR9, R39, 0x2, P1 ;  /* 0x0000000902277c11 */ /* 0x000fc600088f1427 */
[----:B------:R-:W-:Y:S04]  /*53c0*/  STG.E desc[UR36][R46.64], R7 ;  /* 0x000000072e007986 */ /* 0x000fe8000c101924 */
[----:B------:R-:W-:Y:S01]  /*53d0*/  STG.E desc[UR36][R38.64], R11 ;  /* 0x0000000b26007986 */ /* 0x000fe2000c101924 */
[----:B------:R-:W-:Y:S05]  /*53e0*/  EXIT ;  /* 0x000000000000794d */ /* 0x000fea0003800000 */
.L_x_6417:
        /* <DEDUP_REMOVED lines=16> */
.L_x_6444:
        /* <DEDUP_REMOVED lines=12> */
[----:B------:R-:W-:Y:S01]  /*55b0*/  IMAD.MOV.U32 R12, RZ, RZ, 0x1 ;  /* 0x00000001ff0c7424 */ /* 0x000fe200078e00ff */
[----:B0-----:R-:W-:-:S07]  /*55c0*/  MOV R13, RZ ;  /* 0x000000ff000d7202 */ /* 0x001fce0000000f00 */
[----:B------:R-:W-:-:S07]  /*55d0*/  LEPC R20, `(.L_x_6455) ;  /* 0x000000001014794e */ /* 0x000fce0000000000 */
[----:B-1----:R-:W-:Y:S05]  /*55e0*/  CALL.ABS.NOINC R2 ;  /* 0x0000000002007343 */ /* 0x002fea0003c00000 */
.L_x_6455:
[----:B------:R-:W-:Y:S05]  /*55f0*/  EXIT ;  /* 0x000000000000794d */ /* 0x000fea0003800000 */
.L_x_6419:
[----:B------:R-:W-:Y:S01]  /*5600*/  HFMA2.MMA R12, -RZ, RZ, 0, 9.5367431640625e-07 ;  /* 0x00000010ff0c7435 */ /* 0x000fe200000001ff */
[----:B------:R-:W-:Y:S01]  /*5610*/  IMAD.MOV.U32 R11, RZ, RZ, 0x1f ;  /* 0x0000001fff0b7424 */ /* 0x000fe200078e00ff */
[----:B------:R-:W-:Y:S02]  /*5620*/  MOV R15, 0xffffffff ;  /* 0xffffffff000f7802 */ /* 0x000fe40000000f00 */
[----:B------:R-:W-:-:S07]  /*5630*/  MOV R2, 0xff7fffff ;  /* 0xff7fffff00027802 */ /* 0x000fce0000000f00 */
[----:B------:R-:W-:Y:S05]  /*5640*/  WARPSYNC.COLLECTIVE R15, `(.L_x_6456) ;  /* 0x000000000f087348 */ /* 0x000fea0003c00000 */
[----:B------:R0:W1:Y:S02]  /*5650*/  SHFL.BFLY P6, R14, R13, R12, R11 ;  /* 0x0c00000c0d0e7389 */ /* 0x00006400000c000b */
[----:B01----:R-:W-:Y:S01]  /*5660*/  ENDCOLLECTIVE ;  /* 0x000000000000791b */ /* 0x003fe20003800000 */
.L_x_6456:
[----:B------:R-:W-:Y:S01]  /*5670*/  IMAD.MOV.U32 R12, RZ, RZ, 0x8 ;  /* 0x00000008ff0c7424 */ /* 0x000fe200078e00ff */
[----:B------:R-:W-:-:S04]  /*5680*/  FMNMX.FTZ R0, R14, -3.40282346638528859812e+38, !PT ;  /* 0xff7fffff0e007809 */ /* 0x000fc80007810000 */
[----:B------:R-:W-:-:S07]  /*5690*/  MOV R13, R0 ;  /* 0x00000000000d7202 */ /* 0x000fce0000000f00 */
[----:B------:R-:W-:Y:S05]  /*56a0*/  WARPSYNC.COLLECTIVE R15, `(.L_x_6457) ;  /* 0x000000000f087348 */ /* 0x000fea0003c00000 */
[----:B------:R0:W1:Y:S02]  /*56b0*/  SHFL.BFLY P6, R14, R13, R12, R11 ;  /* 0x0c00000c0d0e7389 */ /* 0x00006400000c000b */
[----:B01----:R-:W-:Y:S01]  /*56c0*/  ENDCOLLECTIVE ;  /* 0x000000000000791b */ /* 0x003fe20003800000 */
.L_x_6457:
[----:B------:R-:W-:Y:S01]  /*56d0*/  HFMA2.MMA R12, -RZ, RZ, 0, 2.384185791015625e-07 ;  /* 0x00000004ff0c7435 */ /* 0x000fe200000001ff */
[----:B------:R-:W-:-:S04]  /*56e0*/  FMNMX.FTZ R3, R0, R14, !PT ;  /* 0x0000000e00037209 */ /* 0x000fc80007810000 */
[----:B------:R-:W-:-:S07]  /*56f0*/  MOV R13, R3 ;  /* 0x00000003000d7202 */ /* 0x000fce0000000f00 */
[----:B------:R-:W-:Y:S05]  /*5700*/  WARPSYNC.COLLECTIVE R15, `(.L_x_6458) ;  /* 0x000000000f087348 */ /* 0x000fea0003c00000 */
[----:B------:R0:W1:Y:S02]  /*5710*/  SHFL.BFLY P6, R14, R13, R12, R11 ;  /* 0x0c00000c0d0e7389 */ /* 0x00006400000c000b */
[----:B01----:R-:W-:Y:S01]  /*5720*/  ENDCOLLECTIVE ;  /* 0x000000000000791b */ /* 0x003fe20003800000 */
.L_x_6458:
[----:B------:R-:W-:Y:S02]  /*5730*/  MOV R12, 0x2 ;  /* 0x00000002000c7802 */ /* 0x000fe40000000f00 */
[----:B------:R-:W-:-:S05]  /*5740*/  FMNMX.FTZ R4, R3, R14, !PT ;  /* 0x0000000e03047209 */ /* 0x000fca0007810000 */
[----:B------:R-:W-:-:S07]  /*5750*/  IMAD.MOV.U32 R13, RZ, RZ, R4 ;  /* 0x000000ffff0d7224 */ /* 0x000fce00078e0004 */
[----:B------:R-:W-:Y:S05]  /*5760*/  WARPSYNC.COLLECTIVE R15, `(.L_x_6459) ;  /* 0x000000000f087348 */ /* 0x000fea0003c00000 */
[----:B------:R0:W1:Y:S02]  /*5770*/  SHFL.BFLY P6, R14, R13, R12, R11 ;  /* 0x0c00000c0d0e7389 */ /* 0x00006400000c000b */
[----:B01----:R-:W-:Y:S01]  /*5780*/  ENDCOLLECTIVE ;  /* 0x000000000000791b */ /* 0x003fe20003800000 */
.L_x_6459:
[----:B------:R-:W-:Y:S01]  /*5790*/  IMAD.MOV.U32 R12, RZ, RZ, 0x1 ;  /* 0x00000001ff0c7424 */ /* 0x000fe200078e00ff */
[----:B------:R-:W-:-:S04]  /*57a0*/  FMNMX.FTZ R5, R4, R14, !PT ;  /* 0x0000000e04057209 */ /* 0x000fc80007810000 */
[----:B------:R-:W-:-:S07]  /*57b0*/  MOV R13, R5 ;  /* 0x00000005000d7202 */ /* 0x000fce0000000f00 */
[----:B------:R-:W-:Y:S05]  /*57c0*/  WARPSYNC.COLLECTIVE R15, `(.L_x_6460) ;  /* 0x000000000f087348 */ /* 0x000fea0003c00000 */
[----:B------:R0:W1:Y:S02]  /*57d0*/  SHFL.BFLY P6, R14, R13, R12, R11 ;  /* 0x0c00000c0d0e7389 */ /* 0x00006400000c000b */
[----:B01----:R-:W-:Y:S01]  /*57e0*/  ENDCOLLECTIVE ;  /* 0x000000000000791b */ /* 0x003fe20003800000 */
.L_x_6460:
[----:B------:R-:W-:Y:S05]  /*57f0*/  BRA `(.L_x_6461) ;  /* 0xffffffb400307947 */ /* 0x000fea000383ffff */
.L_x_6446:
[----:B--2---:R-:W-:Y:S01]  /*5800*/  HFMA2.MMA R13, -RZ, RZ, 0, 0 ;  /* 0x00000000ff0d7435 */ /* 0x004fe200000001ff */
[----:B------:R-:W-:Y:S01]  /*5810*/  IMAD.MOV.U32 R12, RZ, RZ, 0x4 ;  /* 0x00000004ff0c7424 */ /* 0x000fe200078e00ff */
[----:B---3--:R-:W-:Y:S02]  /*5820*/  MOV R11, 0x1f ;  /* 0x0000001f000b7802 */ /* 0x008fe40000000f00 */
[----:B------:R-:W-:-:S07]  /*5830*/  MOV R15, 0xffffffff ;  /* 0xffffffff000f7802 */ /* 0x000fce0000000f00 */
[----:B01----:R-:W-:Y:S05]  /*5840*/  WARPSYNC.COLLECTIVE R15, `(.L_x_6462) ;  /* 0x000000000f087348 */ /* 0x003fea0003c00000 */
[----:B------:R2:W3:Y:S02]  /*5850*/  SHFL.BFLY P6, R14, R13, R12, R11 ;  /* 0x0c00000c0d0e7389 */ /* 0x0004e400000c000b */
[----:B0123--:R-:W-:Y:S01]  /*5860*/  ENDCOLLECTIVE ;  /* 0x000000000000791b */ /* 0x00ffe20003800000 */
.L_x_6462:
[----:B------:R-:W-:Y:S01]  /*5870*/  HFMA2.MMA R12, -RZ, RZ, 0, 1.1920928955078125e-07 ;  /* 0x00000002ff0c7435 */ /* 0x000fe200000001ff */
[----:B------:R-:W-:-:S04]  /*5880*/  IMAD.MOV.U32 R21, RZ, RZ, R14 ;  /* 0x000000ffff157224 */ /* 0x000fc800078e000e */
[----:B------:R-:W-:-:S05]  /*5890*/  FADD.FTZ R21, RZ, R21 ;  /* 0x00000015ff157221 */ /* 0x000fca0000010000 */
[----:B------:R-:W-:-:S07]  /*58a0*/  MOV R13, R21 ;  /* 0x00000015000d7202 */ /* 0x000fce0000000f00 */
[----:B------:R-:W-:Y:S05]  /*58b0*/  WARPSYNC.COLLECTIVE R15, `(.L_x_6463) ;  /* 0x000000000f087348 */ /* 0x000fea0003c00000 */
[----:B------:R0:W1:Y:S02]  /*58c0*/  SHFL.BFLY P6, R14, R13, R12, R11 ;  /* 0x0c00000c0d0e7389 */ /* 0x00006400000c000b */
[----:B01----:R-:W-:Y:S01]  /*58d0*/  ENDCOLLECTIVE ;  /* 0x000000000000791b */ /* 0x003fe20003800000 */
.L_x_6463:
[----:B------:R-:W-:Y:S01]  /*58e0*/  HFMA2.MMA R12, -RZ, RZ, 0, 5.9604644775390625e-08 ;  /* 0x00000001ff0c7435 */ /* 0x000fe200000001ff */
[----:B------:R-:W-:-:S04]  /*58f0*/  IMAD.MOV.U32 R20, RZ, RZ, R14 ;  /* 0x000000ffff147224 */ /* 0x000fc800078e000e */
[----:B------:R-:W-:-:S05]  /*5900*/  FADD.FTZ R21, R21, R20 ;  /* 0x0000001415157221 */ /* 0x000fca0000010000 */
[----:B------:R-:W-:-:S07]  /*5910*/  MOV R13, R21 ;  /* 0x00000015000d7202 */ /* 0x000fce0000000f00 */
[----:B------:R-:W-:Y:S05]  /*5920*/  WARPSYNC.COLLECTIVE R15, `(.L_x_6464) ;  /* 0x000000000f087348 */ /* 0x000fea0003c00000 */
[----:B------:R0:W1:Y:S02]  /*5930*/  SHFL.BFLY P6, R14, R13, R12, R11 ;  /* 0x0c00000c0d0e7389 */ /* 0x00006400000c000b */
[----:B01----:R-:W-:Y:S01]  /*5940*/  ENDCOLLECTIVE ;  /* 0x000000000000791b */ /* 0x003fe20003800000 */
.L_x_6464:
[----:B------:R-:W-:Y:S01]  /*5950*/  HFMA2.MMA R12, -RZ, RZ, 0, 2.384185791015625e-07 ;  /* 0x00000004ff0c7435 */ /* 0x000fe200000001ff */
[----:B------:R-:W-:Y:S01]  /*5960*/  MOV R13, RZ ;  /* 0x000000ff000d7202 */ /* 0x000fe20000000f00 */
[----:B------:R-:W-:-:S09]  /*5970*/  IMAD.MOV.U32 R20, RZ, RZ, R14 ;  /* 0x000000ffff147224 */ /* 0x000fd200078e000e */
[----:B------:R-:W-:Y:S05]  /*5980*/  WARPSYNC.COLLECTIVE R15, `(.L_x_6465) ;  /* 0x000000000f087348 */ /* 0x000fea0003c00000 */
[----:B------:R0:W1:Y:S02]  /*5990*/  SHFL.BFLY P6, R14, R13, R12, R11 ;  /* 0x0c00000c0d0e7389 */ /* 0x00006400000c000b */
[----:B01----:R-:W-:Y:S01]  /*59a0*/  ENDCOLLECTIVE ;  /* 0x000000000000791b */ /* 0x003fe20003800000 */
.L_x_6465:
        /* <DEDUP_REMOVED lines=8> */
.L_x_6466:
[----:B------:R-:W-:Y:S01]  /*5a30*/  HFMA2.MMA R12, -RZ, RZ, 0, 5.9604644775390625e-08 ;  /* 0x00000001ff0c7435 */ /* 0x000fe200000001ff */
[----:B------:R-:W-:-:S04]  /*5a40*/  IMAD.MOV.U32 R27, RZ, RZ, R14 ;  /* 0x000000ffff1b7224 */ /* 0x000fc800078e000e */
[----:B------:R-:W-:-:S05]  /*5a50*/  FADD.FTZ R26, R26, R27 ;  /* 0x0000001b1a1a7221 */ /* 0x000fca0000010000 */
[----:B------:R-:W-:-:S07]  /*5a60*/  MOV R13, R26 ;  /* 0x0000001a000d7202 */ /* 0x000fce0000000f00 */
[----:B------:R-:W-:Y:S05]  /*5a70*/  WARPSYNC.COLLECTIVE R15, `(.L_x_6467) ;  /* 0x000000000f087348 */ /* 0x000fea0003c00000 */
[----:B------:R0:W1:Y:S02]  /*5a80*/  SHFL.BFLY P6, R14, R13, R12, R11 ;  /* 0x0c00000c0d0e7389 */ /* 0x00006400000c000b */
[----:B01----:R-:W-:Y:S01]  /*5a90*/  ENDCOLLECTIVE ;  /* 0x000000000000791b */ /* 0x003fe20003800000 */
.L_x_6467:
[----:B------:R-:W-:Y:S01]  /*5aa0*/  HFMA2.MMA R12, -RZ, RZ, 0, 2.384185791015625e-07 ;  /* 0x00000004ff0c7435 */ /* 0x000fe200000001ff */
[----:B------:R-:W-:Y:S01]  /*5ab0*/  MOV R13, RZ ;  /* 0x000000ff000d7202 */ /* 0x000fe20000000f00 */
[----:B------:R-:W-:-:S09]  /*5ac0*/  IMAD.MOV.U32 R22, RZ, RZ, R14 ;  /* 0x000000ffff167224 */ /* 0x000fd200078e000e */
[----:B------:R-:W-:Y:S05]  /*5ad0*/  WARPSYNC.COLLECTIVE R15, `(.L_x_6468) ;  /* 0x000000000f087348 */ /* 0x000fea0003c00000 */
[----:B------:R0:W1:Y:S02]  /*5ae0*/  SHFL.BFLY P6, R14, R13, R12, R11 ;  /* 0x0c00000c0d0e7389 */ /* 0x00006400000c000b */
[----:B01----:R-:W-:Y:S01]  /*5af0*/  ENDCOLLECTIVE ;  /* 0x000000000000791b */ /* 0x003fe20003800000 */
.L_x_6468:
        /* <DEDUP_REMOVED lines=8> */
.L_x_6469:
[----:B------:R-:W-:Y:S01]  /*5b80*/  HFMA2.MMA R12, -RZ, RZ, 0, 5.9604644775390625e-08 ;  /* 0x00000001ff0c7435 */ /* 0x000fe200000001ff */
[----:B------:R-:W-:-:S04]  /*5b90*/  IMAD.MOV.U32 R31, RZ, RZ, R14 ;  /* 0x000000ffff1f7224 */ /* 0x000fc800078e000e */
[----:B------:R-:W-:-:S05]  /*5ba0*/  FADD.FTZ R24, R24, R31 ;  /* 0x0000001f18187221 */ /* 0x000fca0000010000 */
[----:B------:R-:W-:-:S07]  /*5bb0*/  MOV R13, R24 ;  /* 0x00000018000d7202 */ /* 0x000fce0000000f00 */
[----:B------:R-:W-:Y:S05]  /*5bc0*/  WARPSYNC.COLLECTIVE R15, `(.L_x_6470) ;  /* 0x000000000f087348 */ /* 0x000fea0003c00000 */
[----:B------:R0:W1:Y:S02]  /*5bd0*/  SHFL.BFLY P6, R14, R13, R12, R11 ;  /* 0x0c00000c0d0e7389 */ /* 0x00006400000c000b */
[----:B01----:R-:W-:Y:S01]  /*5be0*/  ENDCOLLECTIVE ;  /* 0x000000000000791b */ /* 0x003fe20003800000 */
.L_x_6470:
[----:B------:R-:W-:Y:S01]  /*5bf0*/  HFMA2.MMA R12, -RZ, RZ, 0, 2.384185791015625e-07 ;  /* 0x00000004ff0c7435 */ /* 0x000fe200000001ff */
[----:B------:R-:W-:Y:S01]  /*5c00*/  MOV R13, RZ ;  /* 0x000000ff000d7202 */ /* 0x000fe20000000f00 */
[----:B------:R-:W-:-:S09]  /*5c10*/  IMAD.MOV.U32 R47, RZ, RZ, R14 ;  /* 0x000000ffff2f7224 */ /* 0x000fd200078e000e */
[----:B------:R-:W-:Y:S05]  /*5c20*/  WARPSYNC.COLLECTIVE R15, `(.L_x_6471) ;  /* 0x000000000f087348 */ /* 0x000fea0003c00000 */
[----:B------:R0:W1:Y:S02]  /*5c30*/  SHFL.BFLY P6, R14, R13, R12, R11 ;  /* 0x0c00000c0d0e7389 */ /* 0x00006400000c000b */
[----:B01----:R-:W-:Y:S01]  /*5c40*/  ENDCOLLECTIVE ;  /* 0x000000000000791b */ /* 0x003fe20003800000 */
.L_x_6471:
        /* <DEDUP_REMOVED lines=8> */
.L_x_6472:
[----:B------:R-:W-:Y:S01]  /*5cd0*/  HFMA2.MMA R12, -RZ, RZ, 0, 5.9604644775390625e-08 ;  /* 0x00000001ff0c7435 */ /* 0x000fe200000001ff */
[----:B------:R-:W-:-:S04]  /*5ce0*/  IMAD.MOV.U32 R30, RZ, RZ, R14 ;  /* 0x000000ffff1e7224 */ /* 0x000fc800078e000e */
[----:B------:R-:W-:-:S05]  /*5cf0*/  FADD.FTZ R25, R25, R30 ;  /* 0x0000001e19197221 */ /* 0x000fca0000010000 */
[----:B------:R-:W-:-:S07]  /*5d00*/  MOV R13, R25 ;  /* 0x00000019000d7202 */ /* 0x000fce0000000f00 */
[----:B------:R-:W-:Y:S05]  /*5d10*/  WARPSYNC.COLLECTIVE R15, `(.L_x_6473) ;  /* 0x000000000f087348 */ /* 0x000fea0003c00000 */
[----:B------:R0:W1:Y:S02]  /*5d20*/  SHFL.BFLY P6, R14, R13, R12, R11 ;  /* 0x0c00000c0d0e7389 */ /* 0x00006400000c000b */
[----:B01----:R-:W-:Y:S01]  /*5d30*/  ENDCOLLECTIVE ;  /* 0x000000000000791b */ /* 0x003fe20003800000 */
.L_x_6473:
[----:B------:R-:W-:Y:S01]  /*5d40*/  HFMA2.MMA R12, -RZ, RZ, 0, 2.384185791015625e-07 ;  /* 0x00000004ff0c7435 */ /* 0x000fe200000001ff */
[----:B------:R-:W-:Y:S01]  /*5d50*/  MOV R13, RZ ;  /* 0x000000ff000d7202 */ /* 0x000fe20000000f00 */
[----:B------:R-:W-:-:S09]  /*5d60*/  IMAD.MOV.U32 R30, RZ, RZ, R14 ;  /* 0x000000ffff1e7224 */ /* 0x000fd200078e000e */
[----:B------:R-:W-:Y:S05]  /*5d70*/  WARPSYNC.COLLECTIVE R15, `(.L_x_6474) ;  /* 0x000000000f087348 */ /* 0x000fea0003c00000 */
[----:B------:R0:W1:Y:S02]  /*5d80*/  SHFL.BFLY P6, R14, R13, R12, R11 ;  /* 0x0c00000c0d0e7389 */ /* 0x00006400000c000b */
[----:B01----:R-:W-:Y:S01]  /*5d90*/  ENDCOLLECTIVE ;  /* 0x000000000000791b */ /* 0x003fe20003800000 */
.L_x_6474:
        /* <DEDUP_REMOVED lines=8> */
.L_x_6475:
[----:B------:R-:W-:Y:S01]  /*5e20*/  HFMA2.MMA R12, -RZ, RZ, 0, 5.9604644775390625e-08 ;  /* 0x00000001ff0c7435 */ /* 0x000fe200000001ff */
[----:B------:R-:W-:-:S04]  /*5e30*/  IMAD.MOV.U32 R33, RZ, RZ, R14 ;  /* 0x000000ffff217224 */ /* 0x000fc800078e000e */
[----:B------:R-:W-:-:S05]  /*5e40*/  FADD.FTZ R28, R28, R33 ;  /* 0x000000211c1c7221 */ /* 0x000fca0000010000 */
[----:B------:R-:W-:-:S07]  /*5e50*/  MOV R13, R28 ;  /* 0x0000001c000d7202 */ /* 0x000fce0000000f00 */
[----:B------:R-:W-:Y:S05]  /*5e60*/  WARPSYNC.COLLECTIVE R15, `(.L_x_6476) ;  /* 0x000000000f087348 */ /* 0x000fea0003c00000 */
[----:B------:R0:W1:Y:S02]  /*5e70*/  SHFL.BFLY P6, R14, R13, R12, R11 ;  /* 0x0c00000c0d0e7389 */ /* 0x00006400000c000b */
[----:B01----:R-:W-:Y:S01]  /*5e80*/  ENDCOLLECTIVE ;  /* 0x000000000000791b */ /* 0x003fe20003800000 */
.L_x_6476:
[----:B------:R-:W-:Y:S01]  /*5e90*/  HFMA2.MMA R12, -RZ, RZ, 0, 2.384185791015625e-07 ;  /* 0x00000004ff0c7435 */ /* 0x000fe200000001ff */
[----:B------:R-:W-:Y:S01]  /*5ea0*/  MOV R13, RZ ;  /* 0x000000ff000d7202 */ /* 0x000fe20000000f00 */
[----:B------:R-:W-:-:S09]  /*5eb0*/  IMAD.MOV.U32 R49, RZ, RZ, R14 ;  /* 0x000000ffff317224 */ /* 0x000fd200078e000e */
[----:B------:R-:W-:Y:S05]  /*5ec0*/  WARPSYNC.COLLECTIVE R15, `(.L_x_6477) ;  /* 0x000000000f087348 */ /* 0x000fea0003c00000 */
[----:B------:R0:W1:Y:S02]  /*5ed0*/  SHFL.BFLY P6, R14, R13, R12, R11 ;  /* 0x0c00000c0d0e7389 */ /* 0x00006400000c000b */
[----:B01----:R-:W-:Y:S01]  /*5ee0*/  ENDCOLLECTIVE ;  /* 0x000000000000791b */ /* 0x003fe20003800000 */
.L_x_6477:
        /* <DEDUP_REMOVED lines=8> */
.L_x_6478:
[----:B------:R-:W-:Y:S01]  /*5f70*/  HFMA2.MMA R12, -RZ, RZ, 0, 5.9604644775390625e-08 ;  /* 0x00000001ff0c7435 */ /* 0x000fe200000001ff */
[----:B------:R-:W-:-:S04]  /*5f80*/  IMAD.MOV.U32 R32, RZ, RZ, R14 ;  /* 0x000000ffff207224 */ /* 0x000fc800078e000e */
[----:B------:R-:W-:-:S05]  /*5f90*/  FADD.FTZ R29, R29, R32 ;  /* 0x000000201d1d7221 */ /* 0x000fca0000010000 */
[----:B------:R-:W-:-:S07]  /*5fa0*/  MOV R13, R29 ;  /* 0x0000001d000d7202 */ /* 0x000fce0000000f00 */
[----:B------:R-:W-:Y:S05]  /*5fb0*/  WARPSYNC.COLLECTIVE R15, `(.L_x_6479) ;  /* 0x000000000f087348 */ /* 0x000fea0003c00000 */
[----:B------:R0:W1:Y:S02]  /*5fc0*/  SHFL.BFLY P6, R14, R13, R12, R11 ;  /* 0x0c00000c0d0e7389 */ /* 0x00006400000c000b */
[----:B01----:R-:W-:Y:S01]  /*5fd0*/  ENDCOLLECTIVE ;  /* 0x000000000000791b */ /* 0x003fe20003800000 */
.L_x_6479:
[----:B------:R-:W-:Y:S01]  /*5fe0*/  HFMA2.MMA R12, -RZ, RZ, 0, 2.384185791015625e-07 ;  /* 0x00000004ff0c7435 */ /* 0x000fe200000001ff */
[----:B------:R-:W-:Y:S01]  /*5ff0*/  MOV R13, RZ ;  /* 0x000000ff000d7202 */ /* 0x000fe20000000f00 */
[----:B------:R-:W-:-:S09]  /*6000*/  IMAD.MOV.U32 R50, RZ, RZ, R14 ;  /* 0x000000ffff327224 */ /* 0x000fd200078e000e */
[----:B------:R-:W-:Y:S05]  /*6010*/  WARPSYNC.COLLECTIVE R15, `(.L_x_6480) ;  /* 0x000000000f087348 */ /* 0x000fea0003c00000 */
[----:B------:R0:W1:Y:S02]  /*6020*/  SHFL.BFLY P6, R14, R13, R12, R11 ;  /* 0x0c00000c0d0e7389 */ /* 0x00006400000c000b */
[----:B01----:R-:W-:Y:S01]  /*6030*/  ENDCOLLECTIVE ;  /* 0x000000000000791b */ /* 0x003fe20003800000 */
.L_x_6480:
        /* <DEDUP_REMOVED lines=8> */
.L_x_6481:
[----:B------:R-:W-:Y:S01]  /*60c0*/  HFMA2.MMA R12, -RZ, RZ, 0, 5.9604644775390625e-08 ;  /* 0x00000001ff0c7435 */ /* 0x000fe200000001ff */
[----:B------:R-:W-:-:S04]  /*60d0*/  IMAD.MOV.U32 R34, RZ, RZ, R14 ;  /* 0x000000ffff227224 */ /* 0x000fc800078e000e */
[----:B------:R-:W-:-:S05]  /*60e0*/  FADD.FTZ R41, R41, R34 ;  /* 0x0000002229297221 */ /* 0x000fca0000010000 */
[----:B------:R-:W-:-:S07]  /*60f0*/  MOV R13, R41 ;  /* 0x00000029000d7202 */ /* 0x000fce0000000f00 */
[----:B------:R-:W-:Y:S05]  /*6100*/  WARPSYNC.COLLECTIVE R15, `(.L_x_6482) ;  /* 0x000000000f087348 */ /* 0x000fea0003c00000 */
[----:B------:R0:W1:Y:S02]  /*6110*/  SHFL.BFLY P6, R14, R13, R12, R11 ;  /* 0x0c00000c0d0e7389 */ /* 0x00006400000c000b */
[----:B01----:R-:W-:Y:S01]  /*6120*/  ENDCOLLECTIVE ;  /* 0x000000000000791b */ /* 0x003fe20003800000 */
.L_x_6482:
[----:B------:R-:W-:Y:S01]  /*6130*/  HFMA2.MMA R12, -RZ, RZ, 0, 2.384185791015625e-07 ;  /* 0x00000004ff0c7435 */ /* 0x000fe200000001ff */
[----:B------:R-:W-:Y:S01]  /*6140*/  MOV R13, RZ ;  /* 0x000000ff000d7202 */ /* 0x000fe20000000f00 */
[----:B------:R-:W-:-:S09]  /*6150*/  IMAD.MOV.U32 R42, RZ, RZ, R14 ;  /* 0x000000ffff2a7224 */ /* 0x000fd200078e000e */
[----:B------:R-:W-:Y:S05]  /*6160*/  WARPSYNC.COLLECTIVE R15, `(.L_x_6483) ;  /* 0x000000000f087348 */ /* 0x000fea0003c00000 */
[----:B------:R0:W1:Y:S02]  /*6170*/  SHFL.BFLY P6, R14, R13, R12, R11 ;  /* 0x0c00000c0d0e7389 */ /* 0x00006400000c000b */
[----:B01----:R-:W-:Y:S01]  /*6180*/  ENDCOLLECTIVE ;  /* 0x000000000000791b */ /* 0x003fe20003800000 */
.L_x_6483:
        /* <DEDUP_REMOVED lines=8> */
.L_x_6484:
[----:B------:R-:W-:Y:S01]  /*6210*/  HFMA2.MMA R12, -RZ, RZ, 0, 5.9604644775390625e-08 ;  /* 0x00000001ff0c7435 */ /* 0x000fe200000001ff */
[----:B------:R-:W-:-:S04]  /*6220*/  IMAD.MOV.U32 R23, RZ, RZ, R14 ;  /* 0x000000ffff177224 */ /* 0x000fc800078e000e */
[----:B------:R-:W-:-:S05]  /*6230*/  FADD.FTZ R0, R0, R23 ;  /* 0x0000001700007221 */ /* 0x000fca0000010000 */
[----:B------:R-:W-:-:S07]  /*6240*/  MOV R13, R0 ;  /* 0x00000000000d7202 */ /* 0x000fce0000000f00 */
[----:B------:R-:W-:Y:S05]  /*6250*/  WARPSYNC.COLLECTIVE R15, `(.L_x_6485) ;  /* 0x000000000f087348 */ /* 0x000fea0003c00000 */
[----:B------:R0:W1:Y:S02]  /*6260*/  SHFL.BFLY P6, R14, R13, R12, R11 ;  /* 0x0c00000c0d0e7389 */ /* 0x00006400000c000b */
[----:B01----:R-:W-:Y:S01]  /*6270*/  ENDCOLLECTIVE ;  /* 0x000000000000791b */ /* 0x003fe20003800000 */
.L_x_6485:
[----:B------:R-:W-:Y:S01]  /*6280*/  HFMA2.MMA R12, -RZ, RZ, 0, 2.384185791015625e-07 ;  /* 0x00000004ff0c7435 */ /* 0x000fe200000001ff */
[----:B------:R-:W-:Y:S01]  /*6290*/  MOV R13, RZ ;  /* 0x000000ff000d7202 */ /* 0x000fe20000000f00 */
[----:B------:R-:W-:-:S09]  /*62a0*/  IMAD.MOV.U32 R46, RZ, RZ, R14 ;  /* 0x000000ffff2e7224 */ /* 0x000fd200078e000e */
[----:B------:R-:W-:Y:S05]  /*62b0*/  WARPSYNC.COLLECTIVE R15, `(.L_x_6486) ;  /* 0x000000000f087348 */ /* 0x000fea0003c00000 */
[----:B------:R0:W1:Y:S02]  /*62c0*/  SHFL.BFLY P6, R14, R13, R12, R11 ;  /* 0x0c00000c0d0e7389 */ /* 0x00006400000c000b */
[----:B01----:R-:W-:Y:S01]  /*62d0*/  ENDCOLLECTIVE ;  /* 0x000000000000791b */ /* 0x003fe20003800000 */
.L_x_6486:
        /* <DEDUP_REMOVED lines=8> */
.L_x_6487:
[----:B------:R-:W-:Y:S01]  /*6360*/  HFMA2.MMA R12, -RZ, RZ, 0, 5.9604644775390625e-08 ;  /* 0x00000001ff0c7435 */ /* 0x000fe200000001ff */
[----:B------:R-:W-:-:S04]  /*6370*/  IMAD.MOV.U32 R3, RZ, RZ, R14 ;  /* 0x000000ffff037224 */ /* 0x000fc800078e000e */
[----:B------:R-:W-:-:S05]  /*6380*/  FADD.FTZ R2, R2, R3 ;  /* 0x0000000302027221 */ /* 0x000fca0000010000 */
[----:B------:R-:W-:-:S07]  /*6390*/  MOV R13, R2 ;  /* 0x00000002000d7202 */ /* 0x000fce0000000f00 */
[----:B------:R-:W-:Y:S05]  /*63a0*/  WARPSYNC.COLLECTIVE R15, `(.L_x_6488) ;  /* 0x000000000f087348 */ /* 0x000fea0003c00000 */
[----:B------:R0:W1:Y:S02]  /*63b0*/  SHFL.BFLY P6, R14, R13, R12, R11 ;  /* 0x0c00000c0d0e7389 */ /* 0x00006400000c000b */
[----:B01----:R-:W-:Y:S01]  /*63c0*/  ENDCOLLECTIVE ;  /* 0x000000000000791b */ /* 0x003fe20003800000 */
.L_x_6488:
[----:B------:R-:W-:Y:S01]  /*63d0*/  HFMA2.MMA R12, -RZ, RZ, 0, 2.384185791015625e-07 ;  /* 0x00000004ff0c7435 */ /* 0x000fe200000001ff */
[----:B------:R-:W-:Y:S01]  /*63e0*/  MOV R13, RZ ;  /* 0x000000ff000d7202 */ /* 0x000fe20000000f00 */
[----:B------:R-:W-:-:S09]  /*63f0*/  IMAD.MOV.U32 R3, RZ, RZ, R14 ;  /* 0x000000ffff037224 */ /* 0x000fd200078e000e */
[----:B------:R-:W-:Y:S05]  /*6400*/  WARPSYNC.COLLECTIVE R15, `(.L_x_6489) ;  /* 0x000000000f087348 */ /* 0x000fea0003c00000 */
[----:B------:R0:W1:Y:S02]  /*6410*/  SHFL.BFLY P6, R14, R13, R12, R11 ;  /* 0x0c00000c0d0e7389 */ /* 0x00006400000c000b */
[----:B01----:R-:W-:Y:S01]  /*6420*/  ENDCOLLECTIVE ;  /* 0x000000000000791b */ /* 0x003fe20003800000 */
.L_x_6489:
        /* <DEDUP_REMOVED lines=8> */
.L_x_6490:
[----:B------:R-:W-:Y:S01]  /*64b0*/  HFMA2.MMA R12, -RZ, RZ, 0, 5.9604644775390625e-08 ;  /* 0x00000001ff0c7435 */ /* 0x000fe200000001ff */
[----:B------:R-:W-:-:S04]  /*64c0*/  IMAD.MOV.U32 R5, RZ, RZ, R14 ;  /* 0x000000ffff057224 */ /* 0x000fc800078e000e */
[----:B------:R-:W-:-:S05]  /*64d0*/  FADD.FTZ R4, R4, R5 ;  /* 0x0000000504047221 */ /* 0x000fca0000010000 */
[----:B------:R-:W-:-:S07]  /*64e0*/  MOV R13, R4 ;  /* 0x00000004000d7202 */ /* 0x000fce0000000f00 */
[----:B------:R-:W-:Y:S05]  /*64f0*/  WARPSYNC.COLLECTIVE R15, `(.L_x_6491) ;  /* 0x000000000f087348 */ /* 0x000fea0003c00000 */
[----:B------:R0:W1:Y:S02]  /*6500*/  SHFL.BFLY P6, R14, R13, R12, R11 ;  /* 0x0c00000c0d0e7389 */ /* 0x00006400000c000b */
[----:B01----:R-:W-:Y:S01]  /*6510*/  ENDCOLLECTIVE ;  /* 0x000000000000791b */ /* 0x003fe20003800000 */
.L_x_6491:
[----:B------:R-:W-:Y:S01]  /*6520*/  HFMA2.MMA R12, -RZ, RZ, 0, 2.384185791015625e-07 ;  /* 0x00000004ff0c7435 */ /* 0x000fe200000001ff */
[----:B------:R-:W-:Y:S01]  /*6530*/  MOV R13, RZ ;  /* 0x000000ff000d7202 */ /* 0x000fe20000000f00 */
[----:B------:R-:W-:-:S09]  /*6540*/  IMAD.MOV.U32 R5, RZ, RZ, R14 ;  /* 0x000000ffff057224 */ /* 0x000fd200078e000e */
[----:B------:R-:W-:Y:S05]  /*6550*/  WARPSYNC.COLLECTIVE R15, `(.L_x_6492) ;  /* 0x000000000f087348 */ /* 0x000fea0003c00000 */
[----:B------:R0:W1:Y:S02]  /*6560*/  SHFL.BFLY P6, R14, R13, R12, R11 ;  /* 0x0c00000c0d0e7389 */ /* 0x00006400000c000b */
[----:B01----:R-:W-:Y:S01]  /*6570*/  ENDCOLLECTIVE ;  /* 0x000000000000791b */ /* 0x003fe20003800000 */
.L_x_6492:
        /* <DEDUP_REMOVED lines=8> */
.L_x_6493:
[----:B------:R-:W-:Y:S01]  /*6600*/  HFMA2.MMA R12, -RZ, RZ, 0, 5.9604644775390625e-08 ;  /* 0x00000001ff0c7435 */ /* 0x000fe200000001ff */
[----:B------:R-:W-:-:S04]  /*6610*/  IMAD.MOV.U32 R7, RZ, RZ, R14 ;  /* 0x000000ffff077224 */ /* 0x000fc800078e000e */
[----:B------:R-:W-:-:S05]  /*6620*/  FADD.FTZ R6, R6, R7 ;  /* 0x0000000706067221 */ /* 0x000fca0000010000 */
[----:B------:R-:W-:-:S07]  /*6630*/  MOV R13, R6 ;  /* 0x00000006000d7202 */ /* 0x000fce0000000f00 */
[----:B------:R-:W-:Y:S05]  /*6640*/  WARPSYNC.COLLECTIVE R15, `(.L_x_6494) ;  /* 0x000000000f087348 */ /* 0x000fea0003c00000 */
[----:B------:R0:W1:Y:S02]  /*6650*/  SHFL.BFLY P6, R14, R13, R12, R11 ;  /* 0x0c00000c0d0e7389 */ /* 0x00006400000c000b */
[----:B01----:R-:W-:Y:S01]  /*6660*/  ENDCOLLECTIVE ;  /* 0x000000000000791b */ /* 0x003fe20003800000 */
.L_x_6494:
[----:B------:R-:W-:Y:S01]  /*6670*/  HFMA2.MMA R12, -RZ, RZ, 0, 2.384185791015625e-07 ;  /* 0x00000004ff0c7435 */ /* 0x000fe200000001ff */
[----:B------:R-:W-:Y:S01]  /*6680*/  MOV R13, RZ ;  /* 0x000000ff000d7202 */ /* 0x000fe20000000f00 */
[----:B------:R-:W-:-:S09]  /*6690*/  IMAD.MOV.U32 R7, RZ, RZ, R14 ;  /* 0x000000ffff077224 */ /* 0x000fd200078e000e */
[----:B------:R-:W-:Y:S05]  /*66a0*/  WARPSYNC.COLLECTIVE R15, `(.L_x_6495) ;  /* 0x000000000f087348 */ /* 0x000fea0003c00000 */
[----:B------:R0:W1:Y:S02]  /*66b0*/  SHFL.BFLY P6, R14, R13, R12, R11 ;  /* 0x0c00000c0d0e7389 */ /* 0x00006400000c000b */
[----:B01----:R-:W-:Y:S01]  /*66c0*/  ENDCOLLECTIVE ;  /* 0x000000000000791b */ /* 0x003fe20003800000 */
.L_x_6495:
        /* <DEDUP_REMOVED lines=8> */
.L_x_6496:
[----:B------:R-:W-:Y:S01]  /*6750*/  HFMA2.MMA R12, -RZ, RZ, 0, 5.9604644775390625e-08 ;  /* 0x00000001ff0c7435 */ /* 0x000fe200000001ff */
[----:B------:R-:W-:-:S04]  /*6760*/  IMAD.MOV.U32 R9, RZ, RZ, R14 ;  /* 0x000000ffff097224 */ /* 0x000fc800078e000e */
[----:B------:R-:W-:-:S05]  /*6770*/  FADD.FTZ R8, R8, R9 ;  /* 0x0000000908087221 */ /* 0x000fca0000010000 */
[----:B------:R-:W-:-:S07]  /*6780*/  MOV R13, R8 ;  /* 0x00000008000d7202 */ /* 0x000fce0000000f00 */
[----:B------:R-:W-:Y:S05]  /*6790*/  WARPSYNC.COLLECTIVE R15, `(.L_x_6497) ;  /* 0x000000000f087348 */ /* 0x000fea0003c00000 */
[----:B------:R0:W1:Y:S02]  /*67a0*/  SHFL.BFLY P6, R14, R13, R12, R11 ;  /* 0x0c00000c0d0e7389 */ /* 0x00006400000c000b */
[----:B01----:R-:W-:Y:S01]  /*67b0*/  ENDCOLLECTIVE ;  /* 0x000000000000791b */ /* 0x003fe20003800000 */
.L_x_6497:
[----:B------:R-:W-:Y:S01]  /*67c0*/  HFMA2.MMA R12, -RZ, RZ, 0, 2.384185791015625e-07 ;  /* 0x00000004ff0c7435 */ /* 0x000fe200000001ff */
[----:B------:R-:W-:Y:S01]  /*67d0*/  MOV R13, RZ ;  /* 0x000000ff000d7202 */ /* 0x000fe20000000f00 */
[----:B------:R-:W-:-:S09]  /*67e0*/  IMAD.MOV.U32 R9, RZ, RZ, R14 ;  /* 0x000000ffff097224 */ /* 0x000fd200078e000e */
[----:B------:R-:W-:Y:S05]  /*67f0*/  WARPSYNC.COLLECTIVE R15, `(.L_x_6498) ;  /* 0x000000000f087348 */ /* 0x000fea0003c00000 */
[----:B------:R0:W1:Y:S02]  /*6800*/  SHFL.BFLY P6, R14, R13, R12, R11 ;  /* 0x0c00000c0d0e7389 */ /* 0x00006400000c000b */
[----:B01----:R-:W-:Y:S01]  /*6810*/  ENDCOLLECTIVE ;  /* 0x000000000000791b */ /* 0x003fe20003800000 */
.L_x_6498:
        /* <DEDUP_REMOVED lines=8> */
.L_x_6499:
[----:B------:R-:W-:Y:S01]  /*68a0*/  HFMA2.MMA R12, -RZ, RZ, 0, 5.9604644775390625e-08 ;  /* 0x00000001ff0c7435 */ /* 0x000fe200000001ff */
[----:B------:R-:W-:-:S04]  /*68b0*/  IMAD.MOV.U32 R17, RZ, RZ, R14 ;  /* 0x000000ffff117224 */ /* 0x000fc800078e000e */
[----:B------:R-:W-:-:S05]  /*68c0*/  FADD.FTZ R10, R10, R17 ;  /* 0x000000110a0a7221 */ /* 0x000fca0000010000 */
[----:B------:R-:W-:-:S07]  /*68d0*/  MOV R13, R10 ;  /* 0x0000000a000d7202 */ /* 0x000fce0000000f00 */
[----:B------:R-:W-:Y:S05]  /*68e0*/  WARPSYNC.COLLECTIVE R15, `(.L_x_6500) ;  /* 0x000000000f087348 */ /* 0x000fea0003c00000 */
[----:B------:R0:W1:Y:S02]  /*68f0*/  SHFL.BFLY P6, R14, R13, R12, R11 ;  /* 0x0c00000c0d0e7389 */ /* 0x00006400000c000b */
[----:B01----:R-:W-:Y:S01]  /*6900*/  ENDCOLLECTIVE ;  /* 0x000000000000791b */ /* 0x003fe20003800000 */
.L_x_6500:
[----:B------:R-:W-:Y:S01]  /*6910*/  HFMA2.MMA R12, -RZ, RZ, 0, 2.384185791015625e-07 ;  /* 0x00000004ff0c7435 */ /* 0x000fe200000001ff */
[----:B------:R-:W-:Y:S01]  /*6920*/  MOV R13, RZ ;  /* 0x000000ff000d7202 */ /* 0x000fe20000000f00 */
[----:B------:R-:W-:-:S09]  /*6930*/  IMAD.MOV.U32 R17, RZ, RZ, R14 ;  /* 0x000000ffff117224 */ /* 0x000fd200078e000e */
[----:B------:R-:W-:Y:S05]  /*6940*/  WARPSYNC.COLLECTIVE R15, `(.L_x_6501) ;  /* 0x000000000f087348 */ /* 0x000fea0003c00000 */
[----:B------:R0:W1:Y:S02]  /*6950*/  SHFL.BFLY P6, R14, R13, R12, R11 ;  /* 0x0c00000c0d0e7389 */ /* 0x00006400000c000b */
[----:B01----:R-:W-:Y:S01]  /*6960*/  ENDCOLLECTIVE ;  /* 0x000000000000791b */ /* 0x003fe20003800000 */
.L_x_6501:
        /* <DEDUP_REMOVED lines=8> */
.L_x_6502:
[----:B------:R-:W-:Y:S01]  /*69f0*/  HFMA2.MMA R12, -RZ, RZ, 0, 5.9604644775390625e-08 ;  /* 0x00000001ff0c7435 */ /* 0x000fe200000001ff */
[----:B------:R-:W-:-:S04]  /*6a00*/  IMAD.MOV.U32 R19, RZ, RZ, R14 ;  /* 0x000000ffff137224 */ /* 0x000fc800078e000e */
[----:B------:R-:W-:-:S05]  /*6a10*/  FADD.FTZ R16, R16, R19 ;  /* 0x0000001310107221 */ /* 0x000fca0000010000 */
[----:B------:R-:W-:-:S07]  /*6a20*/  MOV R13, R16 ;  /* 0x00000010000d7202 */ /* 0x000fce0000000f00 */
[----:B------:R-:W-:Y:S05]  /*6a30*/  WARPSYNC.COLLECTIVE R15, `(.L_x_6503) ;  /* 0x000000000f087348 */ /* 0x000fea0003c00000 */
[----:B------:R0:W1:Y:S02]  /*6a40*/  SHFL.BFLY P6, R14, R13, R12, R11 ;  /* 0x0c00000c0d0e7389 */ /* 0x00006400000c000b */
[----:B01----:R-:W-:Y:S01]  /*6a50*/  ENDCOLLECTIVE ;  /* 0x000000000000791b */ /* 0x003fe20003800000 */
.L_x_6503:
[----:B------:R-:W-:Y:S01]  /*6a60*/  HFMA2.MMA R12, -RZ, RZ, 0, 2.384185791015625e-07 ;  /* 0x00000004ff0c7435 */ /* 0x000fe200000001ff */
[----:B------:R-:W-:Y:S01]  /*6a70*/  MOV R13, RZ ;  /* 0x000000ff000d7202 */ /* 0x000fe20000000f00 */
[----:B------:R-:W-:-:S09]  /*6a80*/  IMAD.MOV.U32 R19, RZ, RZ, R14 ;  /* 0x000000ffff137224 */ /* 0x000fd200078e000e */
[----:B------:R-:W-:Y:S05]  /*6a90*/  WARPSYNC.COLLECTIVE R15, `(.L_x_6504) ;  /* 0x000000000f087348 */ /* 0x000fea0003c00000 */
[----:B------:R0:W1:Y:S02]  /*6aa0*/  SHFL.BFLY P6, R14, R13, R12, R11 ;  /* 0x0c00000c0d0e7389 */ /* 0x00006400000c000b */
[----:B01----:R-:W-:Y:S01]  /*6ab0*/  ENDCOLLECTIVE ;  /* 0x000000000000791b */ /* 0x003fe20003800000 */
.L_x_6504:
[----:B------:R-:W-:Y:S01]  /*6ac0*/  FADD.FTZ R16, R16, R19 ;  /* 0x0000001310107221 */ /* 0x000fe20000010000 */
[----:B------:R-:W-:Y:S01]  /*6ad0*/  MOV R12, 0x2 ;  /* 0x00000002000c7802 */ /* 0x000fe20000000f00 */
[----:B------:R-:W-:-:S04]  /*6ae0*/  FADD.FTZ R18, RZ, R14 ;  /* 0x0000000eff127221 */ /* 0x000fc80000010000 */
[----:B------:R-:W-:-:S07]  /*6af0*/  IMAD.MOV.U32 R13, RZ, RZ, R18 ;  /* 0x000000ffff0d7224 */ /* 0x000fce00078e0012 */
[----:B------:R-:W-:Y:S05]  /*6b00*/  WARPSYNC.COLLECTIVE R15, `(.L_x_6505) ;  /* 0x000000000f087348 */ /* 0x000fea0003c00000 */
[----:B------:R0:W1:Y:S02]  /*6b10*/  SHFL.BFLY P6, R14, R13, R12, R11 ;  /* 0x0c00000c0d0e7389 */ /* 0x00006400000c000b */
[----:B01----:R-:W-:Y:S01]  /*6b20*/  ENDCOLLECTIVE ;  /* 0x000000000000791b */ /* 0x003fe20003800000 */
.L_x_6505:
[----:B------:R-:W-:Y:S02]  /*6b30*/  IMAD.MOV.U32 R12, RZ, RZ, 0x1 ;  /* 0x00000001ff0c7424 */ /* 0x000fe400078e00ff */
[----:B------:R-:W-:-:S05]  /*6b40*/  FADD.FTZ R18, R18, R14 ;  /* 0x0000000e12127221 */ /* 0x000fca0000010000 */
[----:B------:R-:W-:-:S07]  /*6b50*/  MOV R13, R18 ;  /* 0x00000012000d7202 */ /* 0x000fce0000000f00 */
[----:B------:R-:W-:Y:S05]  /*6b60*/  WARPSYNC.COLLECTIVE R15, `(.L_x_6506) ;  /* 0x000000000f087348 */ /* 0x000fea0003c00000 */
[----:B------:R0:W1:Y:S02]  /*6b70*/  SHFL.BFLY P6, R14, R13, R12, R11 ;  /* 0x0c00000c0d0e7389 */ /* 0x00006400000c000b */
[----:B01----:R-:W-:Y:S01]  /*6b80*/  ENDCOLLECTIVE ;  /* 0x000000000000791b */ /* 0x003fe20003800000 */
.L_x_6506:
[----:B------:R-:W-:Y:S01]  /*6b90*/  HFMA2.MMA R13, -RZ, RZ, 0, 0 ;  /* 0x00000000ff0d7435 */ /* 0x000fe200000001ff */
[----:B------:R-:W-:Y:S01]  /*6ba0*/  IMAD.MOV.U32 R12, RZ, RZ, 0x4 ;  /* 0x00000004ff0c7424 */ /* 0x000fe200078e00ff */
[----:B------:R-:W-:-:S09]  /*6bb0*/  MOV R21, R14 ;  /* 0x0000000e00157202 */ /* 0x000fd20000000f00 */
[----:B------:R-:W-:Y:S05]  /*6bc0*/  WARPSYNC.COLLECTIVE R15, `(.L_x_6507) ;  /* 0x000000000f087348 */ /* 0x000fea0003c00000 */
[----:B------:R0:W1:Y:S02]  /*6bd0*/  SHFL.BFLY P6, R14, R13, R12, R11 ;  /* 0x0c00000c0d0e7389 */ /* 0x00006400000c000b */
[----:B01----:R-:W-:Y:S01]  /*6be0*/  ENDCOLLECTIVE ;  /* 0x000000000000791b */ /* 0x003fe20003800000 */
.L_x_6507:
        /* <DEDUP_REMOVED lines=8> */
.L_x_6508:
[----:B------:R-:W-:Y:S01]  /*6c70*/  IMAD.MOV.U32 R12, RZ, RZ, 0x1 ;  /* 0x00000001ff0c7424 */ /* 0x000fe200078e00ff */
[----:B------:R-:W-:-:S05]  /*6c80*/  MOV R52, R14 ;  /* 0x0000000e00347202 */ /* 0x000fca0000000f00 */
[----:B------:R-:W-:-:S05]  /*6c90*/  FADD.FTZ R23, R23, R52 ;  /* 0x0000003417177221 */ /* 0x000fca0000010000 */
[----:B------:R-:W-:-:S07]  /*6ca0*/  MOV R13, R23 ;  /* 0x00000017000d7202 */ /* 0x000fce0000000f00 */
[----:B------:R-:W-:Y:S05]  /*6cb0*/  WARPSYNC.COLLECTIVE R15, `(.L_x_6509) ;  /* 0x000000000f087348 */ /* 0x000fea0003c00000 */
[----:B------:R0:W1:Y:S02]  /*6cc0*/  SHFL.BFLY P6, R14, R13, R12, R11 ;  /* 0x0c00000c0d0e7389 */ /* 0x00006400000c000b */
[----:B01----:R-:W-:Y:S01]  /*6cd0*/  ENDCOLLECTIVE ;  /* 0x000000000000791b */ /* 0x003fe20003800000 */
.L_x_6509:
[----:B------:R-:W-:Y:S01]  /*6ce0*/  HFMA2.MMA R13, -RZ, RZ, 0, 0 ;  /* 0x00000000ff0d7435 */ /* 0x000fe200000001ff */
[----:B------:R-:W-:Y:S01]  /*6cf0*/  IMAD.MOV.U32 R12, RZ, RZ, 0x4 ;  /* 0x00000004ff0c7424 */ /* 0x000fe200078e00ff */
[----:B------:R-:W-:-:S09]  /*6d00*/  MOV R26, R14 ;  /* 0x0000000e001a7202 */ /* 0x000fd20000000f00 */
[----:B------:R-:W-:Y:S05]  /*6d10*/  WARPSYNC.COLLECTIVE R15, `(.L_x_6510) ;  /* 0x000000000f087348 */ /* 0x000fea0003c00000 */
[----:B------:R0:W1:Y:S02]  /*6d20*/  SHFL.BFLY P6, R14, R13, R12, R11 ;  /* 0x0c00000c0d0e7389 */ /* 0x00006400000c000b */
[----:B01----:R-:W-:Y:S01]  /*6d30*/  ENDCOLLECTIVE ;  /* 0x000000000000791b */ /* 0x003fe20003800000 */
.L_x_6510:
        /* <DEDUP_REMOVED lines=8> */
.L_x_6511:
[----:B------:R-:W-:Y:S01]  /*6dc0*/  IMAD.MOV.U32 R12, RZ, RZ, 0x1 ;  /* 0x00000001ff0c7424 */ /* 0x000fe200078e00ff */
[----:B------:R-:W-:-:S05]  /*6dd0*/  MOV R30, R14 ;  /* 0x0000000e001e7202 */ /* 0x000fca0000000f00 */
[----:B------:R-:W-:-:S05]  /*6de0*/  FADD.FTZ R27, R27, R30 ;  /* 0x0000001e1b1b7221 */ /* 0x000fca0000010000 */
[----:B------:R-:W-:-:S07]  /*6df0*/  MOV R13, R27 ;  /* 0x0000001b000d7202 */ /* 0x000fce0000000f00 */
[----:B------:R-:W-:Y:S05]  /*6e00*/  WARPSYNC.COLLECTIVE R15, `(.L_x_6512) ;  /* 0x000000000f087348 */ /* 0x000fea0003c00000 */
[----:B------:R0:W1:Y:S02]  /*6e10*/  SHFL.BFLY P6, R14, R13, R12, R11 ;  /* 0x0c00000c0d0e7389 */ /* 0x00006400000c000b */
[----:B01----:R-:W-:Y:S01]  /*6e20*/  ENDCOLLECTIVE ;  /* 0x000000000000791b */ /* 0x003fe20003800000 */
.L_x_6512:
[----:B------:R-:W-:Y:S01]  /*6e30*/  HFMA2.MMA R13, -RZ, RZ, 0, 0 ;  /* 0x00000000ff0d7435 */ /* 0x000fe200000001ff */
[----:B------:R-:W-:Y:S01]  /*6e40*/  IMAD.MOV.U32 R12, RZ, RZ, 0x4 ;  /* 0x00000004ff0c7424 */ /* 0x000fe200078e00ff */
[----:B------:R-:W-:-:S09]  /*6e50*/  MOV R30, R14 ;  /* 0x0000000e001e7202 */ /* 0x000fd20000000f00 */
[----:B------:R-:W-:Y:S05]  /*6e60*/  WARPSYNC.COLLECTIVE R15, `(.L_x_6513) ;  /* 0x000000000f087348 */ /* 0x000fea0003c00000 */
[----:B------:R0:W1:Y:S02]  /*6e70*/  SHFL.BFLY P6, R14, R13, R12, R11 ;  /* 0x0c00000c0d0e7389 */ /* 0x00006400000c000b */
[----:B01----:R-:W-:Y:S01]  /*6e80*/  ENDCOLLECTIVE ;  /* 0x000000000000791b */ /* 0x003fe20003800000 */
.L_x_6513:
        /* <DEDUP_REMOVED lines=8> */
.L_x_6514:
[----:B------:R-:W-:Y:S01]  /*6f10*/  IMAD.MOV.U32 R12, RZ, RZ, 0x1 ;  /* 0x00000001ff0c7424 */ /* 0x000fe200078e00ff */
[----:B------:R-:W-:-:S05]  /*6f20*/  MOV R48, R14 ;  /* 0x0000000e00307202 */ /* 0x000fca0000000f00 */
[----:B------:R-:W-:-:S05]  /*6f30*/  FADD.FTZ R31, R31, R48 ;  /* 0x000000301f1f7221 */ /* 0x000fca0000010000 */
[----:B------:R-:W-:-:S07]  /*6f40*/  MOV R13, R31 ;  /* 0x0000001f000d7202 */ /* 0x000fce0000000f00 */
[----:B------:R-:W-:Y:S05]  /*6f50*/  WARPSYNC.COLLECTIVE R15, `(.L_x_6515) ;  /* 0x000000000f087348 */ /* 0x000fea0003c00000 */
[----:B------:R0:W1:Y:S02]  /*6f60*/  SHFL.BFLY P6, R14, R13, R12, R11 ;  /* 0x0c00000c0d0e7389 */ /* 0x00006400000c000b */
[----:B01----:R-:W-:Y:S01]  /*6f70*/  ENDCOLLECTIVE ;  /* 0x000000000000791b */ /* 0x003fe20003800000 */
.L_x_6515:
[----:B------:R-:W-:Y:S01]  /*6f80*/  HFMA2.MMA R13, -RZ, RZ, 0, 0 ;  /* 0x00000000ff0d7435 */ /* 0x000fe200000001ff */
[----:B------:R-:W-:Y:S01]  /*6f90*/  IMAD.MOV.U32 R12, RZ, RZ, 0x4 ;  /* 0x00000004ff0c7424 */ /* 0x000fe200078e00ff */
[----:B------:R-:W-:-:S09]  /*6fa0*/  MOV R42, R14 ;  /* 0x0000000e002a7202 */ /* 0x000fd20000000f00 */
[----:B------:R-:W-:Y:S05]  /*6fb0*/  WARPSYNC.COLLECTIVE R15, `(.L_x_6516) ;  /* 0x000000000f087348 */ /* 0x000fea0003c00000 */
[----:B------:R0:W1:Y:S02]  /*6fc0*/  SHFL.BFLY P6, R14, R13, R12, R11 ;  /* 0x0c00000c0d0e7389 */ /* 0x00006400000c000b */
[----:B01----:R-:W-:Y:S01]  /*6fd0*/  ENDCOLLECTIVE ;  /* 0x000000000000791b */ /* 0x003fe20003800000 */
.L_x_6516:
        /* <DEDUP_REMOVED lines=8> */
.L_x_6517:
        /* <DEDUP_REMOVED lines=8> */
.L_x_6518:
[----:B------:R-:W-:Y:S01]  /*70e0*/  HFMA2.MMA R12, -RZ, RZ, 0, 2.384185791015625e-07 ;  /* 0x00000004ff0c7435 */ /* 0x000fe200000001ff */
[----:B------:R-:W-:Y:S01]  /*70f0*/  IMAD.MOV.U32 R13, RZ, RZ, RZ ;  /* 0x000000ffff0d7224 */ /* 0x000fe200078e00ff */
[----:B------:R-:W-:-:S09]  /*7100*/  MOV R47, R14 ;  /* 0x0000000e002f7202 */ /* 0x000fd20000000f00 */
[----:B------:R-:W-:Y:S05]  /*7110*/  WARPSYNC.COLLECTIVE R15, `(.L_x_6519) ;  /* 0x000000000f087348 */ /* 0x000fea0003c00000 */
[----:B------:R0:W1:Y:S02]  /*7120*/  SHFL.BFLY P6, R14, R13, R12, R11 ;  /* 0x0c00000c0d0e7389 */ /* 0x00006400000c000b */
[----:B01----:R-:W-:Y:S01]  /*7130*/  ENDCOLLECTIVE ;  /* 0x000000000000791b */ /* 0x003fe20003800000 */
.L_x_6519:
        /* <DEDUP_REMOVED lines=8> */
.L_x_6520:
[----:B------:R-:W-:Y:S01]  /*71c0*/  HFMA2.MMA R12, -RZ, RZ, 0, 5.9604644775390625e-08 ;  /* 0x00000001ff0c7435 */ /* 0x000fe200000001ff */
[----:B------:R-:W-:-:S05]  /*71d0*/  MOV R5, R14 ;  /* 0x0000000e00057202 */ /* 0x000fca0000000f00 */
[----:B------:R-:W-:-:S04]  /*71e0*/  FADD.FTZ R33, R33, R5 ;  /* 0x0000000521217221 */ /* 0x000fc80000010000 */
[----:B------:R-:W-:-:S07]  /*71f0*/  IMAD.MOV.U32 R13, RZ, RZ, R33 ;  /* 0x000000ffff0d7224 */ /* 0x000fce00078e0021 */
[----:B------:R-:W-:Y:S05]  /*7200*/  WARPSYNC.COLLECTIVE R15, `(.L_x_6521) ;  /* 0x000000000f087348 */ /* 0x000fea0003c00000 */
[----:B------:R0:W1:Y:S02]  /*7210*/  SHFL.BFLY P6, R14, R13, R12, R11 ;  /* 0x0c00000c0d0e7389 */ /* 0x00006400000c000b */
[----:B01----:R-:W-:Y:S01]  /*7220*/  ENDCOLLECTIVE ;  /* 0x000000000000791b */ /* 0x003fe20003800000 */
.L_x_6521:
[----:B------:R-:W-:Y:S01]  /*7230*/  HFMA2.MMA R12, -RZ, RZ, 0, 2.384185791015625e-07 ;  /* 0x00000004ff0c7435 */ /* 0x000fe200000001ff */
[----:B------:R-:W-:Y:S01]  /*7240*/  IMAD.MOV.U32 R13, RZ, RZ, RZ ;  /* 0x000000ffff0d7224 */ /* 0x000fe200078e00ff */
[----:B------:R-:W-:-:S09]  /*7250*/  MOV R46, R14 ;  /* 0x0000000e002e7202 */ /* 0x000fd20000000f00 */
[----:B------:R-:W-:Y:S05]  /*7260*/  WARPSYNC.COLLECTIVE R15, `(.L_x_6522) ;  /* 0x000000000f087348 */ /* 0x000fea0003c00000 */
[----:B------:R0:W1:Y:S02]  /*7270*/  SHFL.BFLY P6, R14, R13, R12, R11 ;  /* 0x0c00000c0d0e7389 */ /* 0x00006400000c000b */
[----:B01----:R-:W-:Y:S01]  /*7280*/  ENDCOLLECTIVE ;  /* 0x000000000000791b */ /* 0x003fe20003800000 */
.L_x_6522:
        /* <DEDUP_REMOVED lines=8> */
.L_x_6523:
[----:B------:R-:W-:Y:S01]  /*7310*/  HFMA2.MMA R12, -RZ, RZ, 0, 5.9604644775390625e-08 ;  /* 0x00000001ff0c7435 */ /* 0x000fe200000001ff */
[----:B------:R-:W-:-:S05]  /*7320*/  MOV R3, R14 ;  /* 0x0000000e00037202 */ /* 0x000fca0000000f00 */
[----:B------:R-:W-:-:S04]  /*7330*/  FADD.FTZ R34, R34, R3 ;  /* 0x0000000322227221 */ /* 0x000fc80000010000 */
[----:B------:R-:W-:-:S07]  /*7340*/  IMAD.MOV.U32 R13, RZ, RZ, R34 ;  /* 0x000000ffff0d7224 */ /* 0x000fce00078e0022 */
[----:B------:R-:W-:Y:S05]  /*7350*/  WARPSYNC.COLLECTIVE R15, `(.L_x_6524) ;  /* 0x000000000f087348 */ /* 0x000fea0003c00000 */
[----:B------:R0:W1:Y:S02]  /*7360*/  SHFL.BFLY P6, R14, R13, R12, R11 ;  /* 0x0c00000c0d0e7389 */ /* 0x00006400000c000b */
[----:B01----:R-:W-:Y:S01]  /*7370*/  ENDCOLLECTIVE ;  /* 0x000000000000791b */ /* 0x003fe20003800000 */
.L_x_6524:
[----:B------:R-:W-:Y:S01]  /*7380*/  HFMA2.MMA R12, -RZ, RZ, 0, 2.384185791015625e-07 ;  /* 0x00000004ff0c7435 */ /* 0x000fe200000001ff */
[----:B------:R-:W-:Y:S01]  /*7390*/  IMAD.MOV.U32 R13, RZ, RZ, RZ ;  /* 0x000000ffff0d7224 */ /* 0x000fe200078e00ff */
[----:B------:R-:W-:-:S09]  /*73a0*/  MOV R3, R14 ;  /* 0x0000000e00037202 */ /* 0x000fd20000000f00 */
[----:B------:R-:W-:Y:S05]  /*73b0*/  WARPSYNC.COLLECTIVE R15, `(.L_x_6525) ;  /* 0x000000000f087348 */ /* 0x000fea0003c00000 */
[----:B------:R0:W1:Y:S02]  /*73c0*/  SHFL.BFLY P6, R14, R13, R12, R11 ;  /* 0x0c00000c0d0e7389 */ /* 0x00006400000c000b */
[----:B01----:R-:W-:Y:S01]  /*73d0*/  ENDCOLLECTIVE ;  /* 0x000000000000791b */ /* 0x003fe20003800000 */
.L_x_6525:
        /* <DEDUP_REMOVED lines=8> */
.L_x_6526:
[----:B------:R-:W-:Y:S01]  /*7460*/  HFMA2.MMA R12, -RZ, RZ, 0, 5.9604644775390625e-08 ;  /* 0x00000001ff0c7435 */ /* 0x000fe200000001ff */
[----:B------:R-:W-:-:S05]  /*7470*/  MOV R7, R14 ;  /* 0x0000000e00077202 */ /* 0x000fca0000000f00 */
[----:B------:R-:W-:-:S04]  /*7480*/  FADD.FTZ R35, R35, R7 ;  /* 0x0000000723237221 */ /* 0x000fc80000010000 */
[----:B------:R-:W-:-:S07]  /*7490*/  IMAD.MOV.U32 R13, RZ, RZ, R35 ;  /* 0x000000ffff0d7224 */ /* 0x000fce00078e0023 */
[----:B------:R-:W-:Y:S05]  /*74a0*/  WARPSYNC.COLLECTIVE R15, `(.L_x_6527) ;  /* 0x000000000f087348 */ /* 0x000fea0003c00000 */
[----:B------:R0:W1:Y:S02]  /*74b0*/  SHFL.BFLY P6, R14, R13, R12, R11 ;  /* 0x0c00000c0d0e7389 */ /* 0x00006400000c000b */
[----:B01----:R-:W-:Y:S01]  /*74c0*/  ENDCOLLECTIVE ;  /* 0x000000000000791b */ /* 0x003fe20003800000 */
.L_x_6527:
[----:B------:R-:W-:Y:S01]  /*74d0*/  HFMA2.MMA R12, -RZ, RZ, 0, 2.384185791015625e-07 ;  /* 0x00000004ff0c7435 */ /* 0x000fe200000001ff */
[----:B------:R-:W-:Y:S01]  /*74e0*/  IMAD.MOV.U32 R13, RZ, RZ, RZ ;  /* 0x000000ffff0d7224 */ /* 0x000fe200078e00ff */
[----:B------:R-:W-:-:S09]  /*74f0*/  MOV R50, R14 ;  /* 0x0000000e00327202 */ /* 0x000fd20000000f00 */
[----:B------:R-:W-:Y:S05]  /*7500*/  WARPSYNC.COLLECTIVE R15, `(.L_x_6528) ;  /* 0x000000000f087348 */ /* 0x000fea0003c00000 */
[----:B------:R0:W1:Y:S02]  /*7510*/  SHFL.BFLY P6, R14, R13, R12, R11 ;  /* 0x0c00000c0d0e7389 */ /* 0x00006400000c000b */
[----:B01----:R-:W-:Y:S01]  /*7520*/  ENDCOLLECTIVE ;  /* 0x000000000000791b */ /* 0x003fe20003800000 */
.L_x_6528:
[----:B------:R-:W-:Y:S01]  /*7530*/  FADD.FTZ R50, R35, R50 ;  /* 0x0000003223327221 */ /* 0x000fe20000010000 */
[----:B------:R-:W-:Y:S02]  /*7540*/  IMAD.MOV.U32 R12, RZ, RZ, 0x2 ;  /* 0x00000002ff0c7424 */ /* 0x000fe400078e00ff */
[----:B------:R-:W-:-:S05]  /*7550*/  FADD.FTZ R36, RZ, R14 ;  /* 0x0000000eff247221 */ /* 0x000fca0000010000 */
[----:B------:R-:W-:-:S07]  /*7560*/  MOV R13, R36 ;  /* 0x00000024000d7202 */ /* 0x000fce0000000f00 */
[----:B------:R-:W-:Y:S05]  /*7570*/  WARPSYNC.COLLECTIVE R15, `(.L_x_6529) ;  /* 0x000000000f087348 */ /* 0x000fea0003c00000 */
[----:B------:R0:W1:Y:S02]  /*7580*/  SHFL.BFLY P6, R14, R13, R12, R11 ;  /* 0x0c00000c0d0e7389 */ /* 0x00006400000c000b */
[----:B01----:R-:W-:Y:S01]  /*7590*/  ENDCOLLECTIVE ;  /* 0x000000000000791b */ /* 0x003fe20003800000 */
.L_x_6529:
[----:B------:R-:W-:Y:S01]  /*75a0*/  IMAD.MOV.U32 R12, RZ, RZ, 0x1 ;  /* 0x00000001ff0c7424 */ /* 0x000fe200078e00ff */
[----:B------:R-:W-:-:S05]  /*75b0*/  MOV R19, R14 ;  /* 0x0000000e00137202 */ /* 0x000fca0000000f00 */
[----:B------:R-:W-:-:S05]  /*75c0*/  FADD.FTZ R36, R36, R19 ;  /* 0x0000001324247221 */ /* 0x000fca0000010000 */
[----:B------:R-:W-:-:S07]  /*75d0*/  MOV R13, R36 ;  /* 0x00000024000d7202 */ /* 0x000fce0000000f00 */
[----:B------:R-:W-:Y:S05]  /*75e0*/  WARPSYNC.COLLECTIVE R15, `(.L_x_6530) ;  /* 0x000000000f087348 */ /* 0x000fea0003c00000 */
[----:B------:R0:W1:Y:S02]  /*75f0*/  SHFL.BFLY P6, R14, R13, R12, R11 ;  /* 0x0c00000c0d0e7389 */ /* 0x00006400000c000b */
[----:B01----:R-:W-:Y:S01]  /*7600*/  ENDCOLLECTIVE ;  /* 0x000000000000791b */ /* 0x003fe20003800000 */
.L_x_6530:
[----:B------:R-:W-:Y:S01]  /*7610*/  HFMA2.MMA R13, -RZ, RZ, 0, 0 ;  /* 0x00000000ff0d7435 */ /* 0x000fe200000001ff */
[----:B------:R-:W-:Y:S01]  /*7620*/  IMAD.MOV.U32 R12, RZ, RZ, 0x4 ;  /* 0x00000004ff0c7424 */ /* 0x000fe200078e00ff */
[----:B------:R-:W-:-:S09]  /*7630*/  MOV R5, R14 ;  /* 0x0000000e00057202 */ /* 0x000fd20000000f00 */
[----:B------:R-:W-:Y:S05]  /*7640*/  WARPSYNC.COLLECTIVE R15, `(.L_x_6531) ;  /* 0x000000000f087348 */ /* 0x000fea0003c00000 */
[----:B------:R0:W1:Y:S02]  /*7650*/  SHFL.BFLY P6, R14, R13, R12, R11 ;  /* 0x0c00000c0d0e7389 */ /* 0x00006400000c000b */
[----:B01----:R-:W-:Y:S01]  /*7660*/  ENDCOLLECTIVE ;  /* 0x000000000000791b */ /* 0x003fe20003800000 */
.L_x_6531:
        /* <DEDUP_REMOVED lines=8> */
.L_x_6532:
[----:B------:R-:W-:Y:S01]  /*76f0*/  IMAD.MOV.U32 R12, RZ, RZ, 0x1 ;  /* 0x00000001ff0c7424 */ /* 0x000fe200078e00ff */
[----:B------:R-:W-:-:S05]  /*7700*/  MOV R42, R14 ;  /* 0x0000000e002a7202 */ /* 0x000fca0000000f00 */
[----:B------:R-:W-:-:S05]  /*7710*/  FADD.FTZ R37, R37, R42 ;  /* 0x0000002a25257221 */ /* 0x000fca0000010000 */
[----:B------:R-:W-:-:S07]  /*7720*/  MOV R13, R37 ;  /* 0x00000025000d7202 */ /* 0x000fce0000000f00 */
[----:B------:R-:W-:Y:S05]  /*7730*/  WARPSYNC.COLLECTIVE R15, `(.L_x_6533) ;  /* 0x000000000f087348 */ /* 0x000fea0003c00000 */
[----:B------:R0:W1:Y:S02]  /*7740*/  SHFL.BFLY P6, R14, R13, R12, R11 ;  /* 0x0c00000c0d0e7389 */ /* 0x00006400000c000b */
[----:B01----:R-:W-:Y:S01]  /*7750*/  ENDCOLLECTIVE ;  /* 0x000000000000791b */ /* 0x003fe20003800000 */
.L_x_6533:
[----:B------:R-:W-:Y:S01]  /*7760*/  HFMA2.MMA R13, -RZ, RZ, 0, 0 ;  /* 0x00000000ff0d7435 */ /* 0x000fe200000001ff */
[----:B------:R-:W-:Y:S01]  /*7770*/  IMAD.MOV.U32 R12, RZ, RZ, 0x4 ;  /* 0x00000004ff0c7424 */ /* 0x000fe200078e00ff */
[----:B------:R-:W-:-:S09]  /*7780*/  MOV R26, R14 ;  /* 0x0000000e001a7202 */ /* 0x000fd20000000f00 */
[----:B------:R-:W-:Y:S05]  /*7790*/  WARPSYNC.COLLECTIVE R15, `(.L_x_6534) ;  /* 0x000000000f087348 */ /* 0x000fea0003c00000 */
[----:B------:R0:W1:Y:S02]  /*77a0*/  SHFL.BFLY P6, R14, R13, R12, R11 ;  /* 0x0c00000c0d0e7389 */ /* 0x00006400000c000b */
[----:B01----:R-:W-:Y:S01]  /*77b0*/  ENDCOLLECTIVE ;  /* 0x000000000000791b */ /* 0x003fe20003800000 */
.L_x_6534:
        /* <DEDUP_REMOVED lines=8> */
.L_x_6535:
[----:B------:R-:W-:Y:S01]  /*7840*/  IMAD.MOV.U32 R12, RZ, RZ, 0x1 ;  /* 0x00000001ff0c7424 */ /* 0x000fe200078e00ff */
[----:B------:R-:W-:-:S05]  /*7850*/  MOV R9, R14 ;  /* 0x0000000e00097202 */ /* 0x000fca0000000f00 */
[----:B------:R-:W-:-:S05]  /*7860*/  FADD.FTZ R38, R38, R9 ;  /* 0x0000000926267221 */ /* 0x000fca0000010000 */
[----:B------:R-:W-:-:S07]  /*7870*/  MOV R13, R38 ;  /* 0x00000026000d7202 */ /* 0x000fce0000000f00 */
[----:B------:R-:W-:Y:S05]  /*7880*/  WARPSYNC.COLLECTIVE R15, `(.L_x_6536) ;  /* 0x000000000f087348 */ /* 0x000fea0003c00000 */
[----:B------:R0:W1:Y:S02]  /*7890*/  SHFL.BFLY P6, R14, R13, R12, R11 ;  /* 0x0c00000c0d0e7389 */ /* 0x00006400000c000b */
[----:B01----:R-:W-:Y:S01]  /*78a0*/  ENDCOLLECTIVE ;  /* 0x000000000000791b */ /* 0x003fe20003800000 */
.L_x_6536:
[----:B------:R-:W-:Y:S01]  /*78b0*/  HFMA2.MMA R13, -RZ, RZ, 0, 0 ;  /* 0x00000000ff0d7435 */ /* 0x000fe200000001ff */
[----:B------:R-:W-:Y:S01]  /*78c0*/  IMAD.MOV.U32 R12, RZ, RZ, 0x4 ;  /* 0x00000004ff0c7424 */ /* 0x000fe200078e00ff */
[----:B------:R-:W-:-:S09]  /*78d0*/  MOV R9, R14 ;  /* 0x0000000e00097202 */ /* 0x000fd20000000f00 */
[----:B------:R-:W-:Y:S05]  /*78e0*/  WARPSYNC.COLLECTIVE R15, `(.L_x_6537) ;  /* 0x000000000f087348 */ /* 0x000fea0003c00000 */
[----:B------:R0:W1:Y:S02]  /*78f0*/  SHFL.BFLY P6, R14, R13, R12, R11 ;  /* 0x0c00000c0d0e7389 */ /* 0x00006400000c000b */
[----:B01----:R-:W-:Y:S01]  /*7900*/  ENDCOLLECTIVE ;  /* 0x000000000000791b */ /* 0x003fe20003800000 */
.L_x_6537:
        /* <DEDUP_REMOVED lines=8> */
.L_x_6538:
[----:B------:R-:W-:Y:S01]  /*7990*/  IMAD.MOV.U32 R12, RZ, RZ, 0x1 ;  /* 0x00000001ff0c7424 */ /* 0x000fe200078e00ff */
[----:B------:R-:W-:-:S05]  /*79a0*/  MOV R30, R14 ;  /* 0x0000000e001e7202 */ /* 0x000fca0000000f00 */
[----:B------:R-:W-:-:S05]  /*79b0*/  FADD.FTZ R39, R39, R30 ;  /* 0x0000001e27277221 */ /* 0x000fca0000010000 */
[----:B------:R-:W-:-:S07]  /*79c0*/  MOV R13, R39 ;  /* 0x00000027000d7202 */ /* 0x000fce0000000f00 */
[----:B------:R-:W-:Y:S05]  /*79d0*/  WARPSYNC.COLLECTIVE R15, `(.L_x_6539) ;  /* 0x000000000f087348 */ /* 0x000fea0003c00000 */
[----:B------:R0:W1:Y:S02]  /*79e0*/  SHFL.BFLY P6, R14, R13, R12, R11 ;  /* 0x0c00000c0d0e7389 */ /* 0x00006400000c000b */
[----:B01----:R-:W-:Y:S01]  /*79f0*/  ENDCOLLECTIVE ;  /* 0x000000000000791b */ /* 0x003fe20003800000 */
.L_x_6539:
[----:B------:R-:W-:Y:S01]  /*7a00*/  HFMA2.MMA R13, -RZ, RZ, 0, 0 ;  /* 0x00000000ff0d7435 */ /* 0x000fe200000001ff */
[----:B------:R-:W-:Y:S01]  /*7a10*/  IMAD.MOV.U32 R12, RZ, RZ, 0x4 ;  /* 0x00000004ff0c7424 */ /* 0x000fe200078e00ff */
[----:B------:R-:W-:-:S09]  /*7a20*/  MOV R30, R14 ;  /* 0x0000000e001e7202 */ /* 0x000fd20000000f00 */
[----:B------:R-:W-:Y:S05]  /*7a30*/  WARPSYNC.COLLECTIVE R15, `(.L_x_6540) ;  /* 0x000000000f087348 */ /* 0x000fea0003c00000 */
[----:B------:R0:W1:Y:S02]  /*7a40*/  SHFL.BFLY P6, R14, R13, R12, R11 ;  /* 0x0c00000c0d0e7389 */ /* 0x00006400000c000b */
[----:B01----:R-:W-:Y:S01]  /*7a50*/  ENDCOLLECTIVE ;  /* 0x000000000000791b */ /* 0x003fe20003800000 */
.L_x_6540:
        /* <DEDUP_REMOVED lines=8> */
.L_x_6541:
[----:B------:R-:W-:Y:S01]  /*7ae0*/  HFMA2.MMA R12, -RZ, RZ, 0, 5.9604644775390625e-08 ;  /* 0x00000001ff0c7435 */ /* 0x000fe200000001ff */
[----:B------:R-:W-:-:S05]  /*7af0*/  FADD.FTZ R40, R40, R14 ;  /* 0x0000000e28287221 */ /* 0x000fca0000010000 */
[----:B------:R-:W-:-:S07]  /*7b00*/  MOV R13, R40 ;  /* 0x00000028000d7202 */ /* 0x000fce0000000f00 */
[----:B------:R-:W-:Y:S05]  /*7b10*/  WARPSYNC.COLLECTIVE R15, `(.L_x_6542) ;  /* 0x000000000f087348 */ /* 0x000fea0003c00000 */
[----:B------:R0:W1:Y:S02]  /*7b20*/  SHFL.BFLY P6, R14, R13, R12, R11 ;  /* 0x0c00000c0d0e7389 */ /* 0x00006400000c000b */
[----:B01----:R-:W-:Y:S01]  /*7b30*/  ENDCOLLECTIVE ;  /* 0x000000000000791b */ /* 0x003fe20003800000 */
.L_x_6542:
[----:B------:R-:W-:Y:S01]  /*7b40*/  HFMA2.MMA R12, -RZ, RZ, 0, 2.384185791015625e-07 ;  /* 0x00000004ff0c7435 */ /* 0x000fe200000001ff */
[----:B------:R-:W-:Y:S01]  /*7b50*/  MOV R13, RZ ;  /* 0x000000ff000d7202 */ /* 0x000fe20000000f00 */
[----:B------:R-:W-:-:S09]  /*7b60*/  IMAD.MOV.U32 R19, RZ, RZ, R14 ;  /* 0x000000ffff137224 */ /* 0x000fd200078e000e */
[----:B------:R-:W-:Y:S05]  /*7b70*/  WARPSYNC.COLLECTIVE R15, `(.L_x_6543) ;  /* 0x000000000f087348 */ /* 0x000fea0003c00000 */
[----:B------:R0:W1:Y:S02]  /*7b80*/  SHFL.BFLY P6, R14, R13, R12, R11 ;  /* 0x0c00000c0d0e7389 */ /* 0x00006400000c000b */
[----:B01----:R-:W-:Y:S01]  /*7b90*/  ENDCOLLECTIVE ;  /* 0x000000000000791b */ /* 0x003fe20003800000 */
.L_x_6543:
        /* <DEDUP_REMOVED lines=8> */
.L_x_6544:
[----:B------:R-:W-:Y:S01]  /*7c20*/  HFMA2.MMA R12, -RZ, RZ, 0, 5.9604644775390625e-08 ;  /* 0x00000001ff0c7435 */ /* 0x000fe200000001ff */
[----:B------:R-:W-:-:S04]  /*7c30*/  IMAD.MOV.U32 R48, RZ, RZ, R14 ;  /* 0x000000ffff307224 */ /* 0x000fc800078e000e */
[----:B------:R-:W-:-:S05]  /*7c40*/  FADD.FTZ R48, R17, R48 ;  /* 0x0000003011307221 */ /* 0x000fca0000010000 */
[----:B------:R-:W-:-:S07]  /*7c50*/  MOV R13, R48 ;  /* 0x00000030000d7202 */ /* 0x000fce0000000f00 */
[----:B------:R-:W-:Y:S05]  /*7c60*/  WARPSYNC.COLLECTIVE R15, `(.L_x_6545) ;  /* 0x000000000f087348 */ /* 0x000fea0003c00000 */
[----:B------:R0:W1:Y:S02]  /*7c70*/  SHFL.BFLY P6, R14, R13, R12, R11 ;  /* 0x0c00000c0d0e7389 */ /* 0x00006400000c000b */
[----:B01----:R-:W-:Y:S01]  /*7c80*/  ENDCOLLECTIVE ;  /* 0x000000000000791b */ /* 0x003fe20003800000 */
.L_x_6545:
[----:B------:R-:W-:Y:S01]  /*7c90*/  HFMA2.MMA R12, -RZ, RZ, 0, 2.384185791015625e-07 ;  /* 0x00000004ff0c7435 */ /* 0x000fe200000001ff */
[----:B------:R-:W-:Y:S01]  /*7ca0*/  MOV R13, RZ ;  /* 0x000000ff000d7202 */ /* 0x000fe20000000f00 */
[----:B------:R-:W-:-:S09]  /*7cb0*/  IMAD.MOV.U32 R17, RZ, RZ, R14 ;  /* 0x000000ffff117224 */ /* 0x000fd200078e000e */
[----:B------:R-:W-:Y:S05]  /*7cc0*/  WARPSYNC.COLLECTIVE R15, `(.L_x_6546) ;  /* 0x000000000f087348 */ /* 0x000fea0003c00000 */
[----:B------:R0:W1:Y:S02]  /*7cd0*/  SHFL.BFLY P6, R14, R13, R12, R11 ;  /* 0x0c00000c0d0e7389 */ /* 0x00006400000c000b */
[----:B01----:R-:W-:Y:S01]  /*7ce0*/  ENDCOLLECTIVE ;  /* 0x000000000000791b */ /* 0x003fe20003800000 */
.L_x_6546:
[----:B------:R-:W-:Y:S01]  /*7cf0*/  FADD.FTZ R17, R48, R17 ;  /* 0x0000001130117221 */ /* 0x000fe20000010000 */
[----:B------:R-:W-:Y:S01]  /*7d00*/  MOV R12, 0x2 ;  /* 0x00000002000c7802 */ /* 0x000fe20000000f00 */
[----:B------:R-:W-:-:S04]  /*7d10*/  FADD.FTZ R49, RZ, R14 ;  /* 0x0000000eff317221 */ /* 0x000fc80000010000 */
[----:B------:R-:W-:-:S07]  /*7d20*/  IMAD.MOV.U32 R13, RZ, RZ, R49 ;  /* 0x000000ffff0d7224 */ /* 0x000fce00078e0031 */
[----:B------:R-:W-:Y:S05]  /*7d30*/  WARPSYNC.COLLECTIVE R15, `(.L_x_6547) ;  /* 0x000000000f087348 */ /* 0x000fea0003c00000 */
[----:B------:R0:W1:Y:S02]  /*7d40*/  SHFL.BFLY P6, R14, R13, R12, R11 ;  /* 0x0c00000c0d0e7389 */ /* 0x00006400000c000b */
[----:B01----:R-:W-:Y:S01]  /*7d50*/  ENDCOLLECTIVE ;  /* 0x000000000000791b */ /* 0x003fe20003800000 */
.L_x_6547:
[----:B------:R-:W-:Y:S02]  /*7d60*/  IMAD.MOV.U32 R12, RZ, RZ, 0x1 ;  /* 0x00000001ff0c7424 */ /* 0x000fe400078e00ff */
[----:B------:R-:W-:-:S05]  /*7d70*/  FADD.FTZ R49, R49, R14 ;  /* 0x0000000e31317221 */ /* 0x000fca0000010000 */
[----:B------:R-:W-:-:S07]  /*7d80*/  MOV R13, R49 ;  /* 0x00000031000d7202 */ /* 0x000fce0000000f00 */
[----:B------:R-:W-:Y:S05]  /*7d90*/  WARPSYNC.COLLECTIVE R15, `(.L_x_6548) ;  /* 0x000000000f087348 */ /* 0x000fea0003c00000 */
[----:B------:R0:W1:Y:S02]  /*7da0*/  SHFL.BFLY P6, R14, R13, R12, R11 ;  /* 0x0c00000c0d0e7389 */ /* 0x00006400000c000b */
[----:B01----:R-:W-:Y:S01]  /*7db0*/  ENDCOLLECTIVE ;  /* 0x000000000000791b */ /* 0x003fe20003800000 */
.L_x_6548:
[----:B------:R-:W-:Y:S01]  /*7dc0*/  HFMA2.MMA R13, -RZ, RZ, 0, 0 ;  /* 0x00000000ff0d7435 */ /* 0x000fe200000001ff */
[----:B------:R-:W-:Y:S01]  /*7dd0*/  MOV R12, 0x4 ;  /* 0x00000004000c7802 */ /* 0x000fe20000000f00 */
[----:B------:R-:W-:-:S09]  /*7de0*/  FADD.FTZ R35, R49, R14 ;  /* 0x0000000e31237221 */ /* 0x000fd20000010000 */
[----:B------:R-:W-:Y:S05]  /*7df0*/  WARPSYNC.COLLECTIVE R15, `(.L_x_6549) ;  /* 0x000000000f087348 */ /* 0x000fea0003c00000 */
[----:B------:R0:W1:Y:S02]  /*7e00*/  SHFL.BFLY P6, R14, R13, R12, R11 ;  /* 0x0c00000c0d0e7389 */ /* 0x00006400000c000b */
[----:B01----:R-:W-:Y:S01]  /*7e10*/  ENDCOLLECTIVE ;  /* 0x000000000000791b */ /* 0x003fe20003800000 */
.L_x_6549:
[----:B------:R-:W-:Y:S01]  /*7e20*/  HFMA2.MMA R12, -RZ, RZ, 0, 1.1920928955078125e-07 ;  /* 0x00000002ff0c7435 */ /* 0x000fe200000001ff */
[----:B------:R-:W-:-:S04]  /*7e30*/  FADD.FTZ R7, RZ, R14 ;  /* 0x0000000eff077221 */ /* 0x000fc80000010000 */
[----:B------:R-:W-:-:S07]  /*7e40*/  IMAD.MOV.U32 R13, RZ, RZ, R7 ;  /* 0x000000ffff0d7224 */ /* 0x000fce00078e0007 */
[----:B------:R-:W-:Y:S05]  /*7e50*/  WARPSYNC.COLLECTIVE R15, `(.L_x_6550) ;  /* 0x000000000f087348 */ /* 0x000fea0003c00000 */
[----:B------:R0:W1:Y:S02]  /*7e60*/  SHFL.BFLY P6, R14, R13, R12, R11 ;  /* 0x0c00000c0d0e7389 */ /* 0x00006400000c000b */
[----:B01----:R-:W-:Y:S01]  /*7e70*/  ENDCOLLECTIVE ;  /* 0x000000000000791b */ /* 0x003fe20003800000 */
.L_x_6550:
[----:B------:R-:W-:Y:S01]  /*7e80*/  HFMA2.MMA R12, -RZ, RZ, 0, 5.9604644775390625e-08 ;  /* 0x00000001ff0c7435 */ /* 0x000fe200000001ff */
[----:B------:R-:W-:-:S05]  /*7e90*/  MOV R34, R14 ;  /* 0x0000000e00227202 */ /* 0x000fca0000000f00 */
[----:B------:R-:W-:Y:S01]  /*7ea0*/  FADD.FTZ R21, R7, R34 ;  /* 0x0000002207157221 */ /* 0x000fe20000010000 */
[----:B------:R-:W-:-:S03]  /*7eb0*/  MOV R7, R35 ;  /* 0x0000002300077202 */ /* 0x000fc60000000f00 */
[----:B------:R-:W-:-:S07]  /*7ec0*/  IMAD.MOV.U32 R13, RZ, RZ, R21 ;  /* 0x000000ffff0d7224 */ /* 0x000fce00078e0015 */
[----:B------:R-:W-:Y:S05]  /*7ed0*/  WARPSYNC.COLLECTIVE R15, `(.L_x_6551) ;  /* 0x000000000f087348 */ /* 0x000fea0003c00000 */
[----:B------:R0:W1:Y:S02]  /*7ee0*/  SHFL.BFLY P6, R14, R13, R12, R11 ;  /* 0x0c00000c0d0e7389 */ /* 0x00006400000c000b */
[----:B01----:R-:W-:Y:S01]  /*7ef0*/  ENDCOLLECTIVE ;  /* 0x000000000000791b */ /* 0x003fe20003800000 */
.L_x_6551:
[----:B------:R-:W-:Y:S05]  /*7f00*/  BRA `(.L_x_6552) ;  /* 0xffffffb800607947 */ /* 0x000fea000383ffff */
.L_x_6553:
        /* <DEDUP_REMOVED lines=15> */
.L_x_29689:


//--------------------- .text._ZN4vllm25paged_attention_v2_kernelIfhLi112ELi32ELi128ELNS_18Fp8KVCacheDataTypeE2ELb1ELi512EEEvPfS2_PT_PKS3_PKT0_S9_ifPKiSB_iPKfiiiSD_SD_iiiii --------------------------
	.section	.text._ZN4vllm25paged_attention_v2_kernelIfhLi112ELi32ELi128ELNS_18Fp8KVCacheDataTypeE2ELb1ELi512EEEvPfS2_PT_PKS3_PKT0_S9_ifPKiSB_iPKfiiiSD_SD_iiiii,"ax",@progbits
	.align	128
        .global         _ZN4vllm25paged_attention_v2_kernelIfhLi112ELi32ELi128ELNS_18Fp8KVCacheDataTypeE2ELb1ELi512EEEvPfS2_PT_PKS3_PKT0_S9_ifPKiSB_iPKfiiiSD_SD_iiiii
        .type           _ZN4vllm25paged_attention_v2_kernelIfhLi112ELi32ELi128ELNS_18Fp8KVCacheDataTypeE2ELb1ELi512EEEvPfS2_PT_PKS3_PKT0_S9_ifPKiSB_iPKfiiiSD_SD_iiiii,@function
        .size           _ZN4vllm25paged_attention_v2_kernelIfhLi112ELi32ELi128ELNS_18Fp8KVCacheDataTypeE2ELb1ELi512EEEvPfS2_PT_PKS3_PKT0_S9_ifPKiSB_iPKfiiiSD_SD_iiiii,(.L_x_29690 - _ZN4vllm25paged_attention_v2_kernelIfhLi112ELi32ELi128ELNS_18Fp8KVCacheDataTypeE2ELb1ELi512EEEvPfS2_PT_PKS3_PKT0_S9_ifPKiSB_iPKfiiiSD_SD_iiiii)
        .other          _ZN4vllm25paged_attention_v2_kernelIfhLi112ELi32ELi128ELNS_18Fp8KVCacheDataTypeE2ELb1ELi512EEEvPfS2_PT_PKS3_PKT0_S9_ifPKiSB_iPKfiiiSD_SD_iiiii,@"STO_CUDA_ENTRY STV_DEFAULT"
_ZN4vllm25paged_attention_v2_kernelIfhLi112ELi32ELi128ELNS_18Fp8KVCacheDataTypeE2ELb1ELi512EEEvPfS2_PT_PKS3_PKT0_S9_ifPKiSB_iPKfiiiSD_SD_iiiii:
.text._ZN4vllm25paged_attention_v2_kernelIfhLi112ELi32ELi128ELNS_18Fp8KVCacheDataTypeE2ELb1ELi512EEEvPfS2_PT_PKS3_PKT0_S9_ifPKiSB_iPKfiiiSD_SD_iiiii:
        /* <DEDUP_REMOVED lines=43> */
[----:B------:R-:W-:-:S05]  /*02b0*/  MOV R3, R6 ;  /* 0x0000000600037202 */ /* 0x000fca0000000f00 */
[----:B------:R-:W-:-:S04]  /*02c0*/  IMAD.HI.U32 R8, R0, R3, RZ ;  /* 0x0000000300087227 */ /* 0x000fc800078e00ff */
[----:B------:R-:W-:-:S04]  /*02d0*/  IMAD.MOV R4, RZ, RZ, -R8 ;  /* 0x000000ffff047224 */ /* 0x000fc800078e0a08 */
[C---:B------:R-:W-:Y:S02]  /*02e0*/  IMAD R2, R9.reuse, R4, R3 ;  /* 0x0000000409027224 */ /* 0x040fe400078e0203 */
[----:B------:R-:W0:Y:S08]  /*02f0*/  LDC R3, c[0x0][0x298] ;  /* 0x0000a600ff037b82 */ /* 0x000e300000000800 */
[----:B------:R-:W-:Y:S01]  /*0300*/  BAR.SYNC.DEFER_BLOCKING 0x0 ;  /* 0x0000000000007b1d */ /* 0x000fe20000010000 */
[----:B------:R-:W-:-:S13]  /*0310*/  ISETP.GT.U32.AND P1, PT, R9, R2, PT ;  /* 0x000000020900720c */ /* 0x000fda0003f24070 */
[-C--:B------:R-:W-:Y:S01]  /*0320*/  @!P1 IADD3 R2, R2, -R9.reuse, RZ ;  /* 0x8000000902029210 */ /* 0x080fe20007ffe0ff */
[----:B------:R-:W-:Y:S01]  /*0330*/  @!P1 VIADD R8, R8, 0x1 ;  /* 0x0000000108089836 */ /* 0x000fe20000000000 */
[C---:B------:R-:W-:Y:S02]  /*0340*/  ISETP.NE.AND P1, PT, R7.reuse, RZ, PT ;  /* 0x000000ff0700720c */ /* 0x040fe40003f25270 */
[----:B------:R-:W-:Y:S02]  /*0350*/  ISETP.GE.U32.AND P0, PT, R2, R9, PT ;  /* 0x000000090200720c */ /* 0x000fe40003f06070 */
[----:B------:R-:W-:-:S04]  /*0360*/  LOP3.LUT R2, R7, UR6, RZ, 0x3c, !PT ;  /* 0x0000000607027c12 */ /* 0x000fc8000f8e3cff */
[----:B------:R-:W-:Y:S02]  /*0370*/  ISETP.GE.AND P2, PT, R2, RZ, PT ;  /* 0x000000ff0200720c */ /* 0x000fe40003f46270 */
[----:B-1----:R-:W-:-:S04]  /*0380*/  SHF.R.S32.HI R2, RZ, 0x1f, R37 ;  /* 0x0000001fff027819 */ /* 0x002fc80000011425 */
[----:B------:R-:W-:Y:S02]  /*0390*/  LEA.HI R2, R2, R37, RZ, 0x5 ;  /* 0x0000002502027211 */ /* 0x000fe400078f28ff */
[----:B------:R-:W-:Y:S02]  /*03a0*/  @P0 IADD3 R8, R8, 0x1, RZ ;  /* 0x0000000108080810 */ /* 0x000fe40007ffe0ff */
[----:B0-----:R-:W-:Y:S02]  /*03b0*/  ISETP.GT.AND P0, PT, R3, -0x1, PT ;  /* 0xffffffff0300780c */ /* 0x001fe40003f04270 */
[----:B------:R-:W-:Y:S01]  /*03c0*/  LOP3.LUT R38, R2, 0xffffffe0, RZ, 0xc0, !PT ;  /* 0xffffffe002267812 */ /* 0x000fe200078ec0ff */
[----:B------:R-:W-:Y:S01]  /*03d0*/  @!P2 IMAD.MOV R8, RZ, RZ, -R8 ;  /* 0x000000ffff08a224 */ /* 0x000fe200078e0a08 */
[----:B------:R-:W-:Y:S02]  /*03e0*/  SHF.R.S32.HI R39, RZ, 0x5, R2 ;  /* 0x00000005ff277819 */ /* 0x000fe40000011402 */
[----:B------:R-:W-:Y:S01]  /*03f0*/  @!P1 LOP3.LUT R8, RZ, R7, RZ, 0x33, !PT ;  /* 0x00000007ff089212 */ /* 0x000fe200078e33ff */
[----:B------:R-:W-:Y:S01]  /*0400*/  IMAD.IADD R38, R37, 0x1, -R38 ;  /* 0x0000000125267824 */ /* 0x000fe200078e0a26 */
[----:B------:R-:W-:-:S05]  /*0410*/  MOV R2, R9 ;  /* 0x0000000900027202 */ /* 0x000fca0000000f00 */
        /* <DEDUP_REMOVED lines=56> */
.L_x_6554:
[----:B------:R-:W-:Y:S02]  /*07a0*/  ULDC UR4, c[0x0][0x288] ;  /* 0x0000a20000047ab9 */ /* 0x000fe40000000800 */
[----:B------:R-:W-:-:S06]  /*07b0*/  UIMAD UR4, UR47, UR4, UR45 ;  /* 0x000000042f0472a4 */ /* 0x000fcc000f8e022d */
[----:B------:R-:W-:-:S07]  /*07c0*/  IMAD R6, R3, UR4, RZ ;  /* 0x0000000403067c24 */ /* 0x000fce000f8e02ff */
.L_x_6555:
        /* <DEDUP_REMOVED lines=28> */
.L_x_6559:
        /* <DEDUP_REMOVED lines=37> */
.L_x_6557:
[----:B------:R-:W-:Y:S05]  /*0be0*/  BSYNC B7 ;  /* 0x0000000000077941 */ /* 0x000fea0003800000 */
.L_x_6556:
        /* <DEDUP_REMOVED lines=13> */
.L_x_6602:
        /* <DEDUP_REMOVED lines=47> */
.L_x_6565:
        /* <DEDUP_REMOVED lines=11> */
.L_x_6564:
[----:B------:R-:W-:Y:S05]  /*1060*/  BSYNC B1 ;  /* 0x0000000000017941 */ /* 0x000fea0003800000 */
.L_x_6563:
        /* <DEDUP_REMOVED lines=15> */
.L_x_6568:
        /* <DEDUP_REMOVED lines=65> */
[C---:B------:R-:W-:Y:S01]  /*1570*/  FADD.FTZ R15, -R0.reuse, R15 ;  /* 0x0000000f000f7221 */ /* 0x040fe20000010100 */
[----:B------:R-:W-:Y:S03]  /*1580*/  STS [R5+0x600], R18 ;  /* 0x0006001205007388 */ /* 0x000fe60000000800 */
[----:B------:R-:W2:Y:S01]  /*1590*/  MUFU.EX2 R24, R17 ;  /* 0x0000001100187308 */ /* 0x000ea20000000800 */
[----:B---3--:R-:W-:Y:S01]  /*15a0*/  FADD.FTZ R11, R11, R20 ;  /* 0x000000140b0b7221 */ /* 0x008fe20000010000 */
[----:B------:R-:W-:Y:S01]  /*15b0*/  FMUL.FTZ R15, R15, 1.4426950216293334961 ;  /* 0x3fb8aa3b0f0f7820 */ /* 0x000fe20000410000 */
[----:B------:R-:W-:Y:S05]  /*15c0*/  STS [R5+0x800], R20 ;  /* 0x0008001405007388 */ /* 0x000fea0000000800 */
[----:B------:R-:W3:Y:S01]  /*15d0*/  MUFU.EX2 R26, R19 ;  /* 0x00000013001a7308 */ /* 0x000ee20000000800 */
[----:B0-----:R-:W-:Y:S01]  /*15e0*/  FADD.FTZ R11, R11, R22 ;  /* 0x000000160b0b7221 */ /* 0x001fe20000010000 */
[----:B------:R-:W-:Y:S01]  /*15f0*/  STS [R5+0xa00], R22 ;  /* 0x000a001605007388 */ /* 0x000fe20000000800 */
[----:B-1----:R-:W-:-:S05]  /*1600*/  FADD.FTZ R13, -R0, R13 ;  /* 0x0000000d000d7221 */ /* 0x002fca0000010100 */
[----:B------:R-:W0:Y:S01]  /*1610*/  MUFU.EX2 R28, R23 ;  /* 0x00000017001c7308 */ /* 0x000e220000000800 */
[----:B--2---:R-:W-:Y:S01]  /*1620*/  FADD.FTZ R11, R11, R24 ;  /* 0x000000180b0b7221 */ /* 0x004fe20000010000 */
[----:B------:R-:W-:Y:S01]  /*1630*/  FMUL.FTZ R13, R13, 1.4426950216293334961 ;  /* 0x3fb8aa3b0d0d7820 */ /* 0x000fe20000410000 */
[----:B------:R-:W-:Y:S05]  /*1640*/  STS [R5+0xc00], R24 ;  /* 0x000c001805007388 */ /* 0x000fea0000000800 */
        /* <DEDUP_REMOVED lines=21> */
.L_x_6567:
[----:B------:R-:W-:Y:S05]  /*17a0*/  BSYNC B1 ;  /* 0x0000000000017941 */ /* 0x000fea0003800000 */
.L_x_6566:
        /* <DEDUP_REMOVED lines=55> */
.L_x_6570:
[----:B------:R-:W-:Y:S05]  /*1b20*/  BSYNC B1 ;  /* 0x0000000000017941 */ /* 0x000fea0003800000 */
.L_x_6569:
        /* <DEDUP_REMOVED lines=26> */
.L_x_6562:
[----:B------:R-:W-:Y:S05]  /*1cd0*/  BSYNC B0 ;  /* 0x0000000000007941 */ /* 0x000fea0003800000 */
.L_x_6561:
        /* <DEDUP_REMOVED lines=56> */
.L_x_6575:
        /* <DEDUP_REMOVED lines=8> */
.L_x_6574:
[----:B------:R-:W-:Y:S05]  /*20e0*/  BSYNC B1 ;  /* 0x0000000000017941 */ /* 0x000fea0003800000 */
.L_x_6573:
        /* <DEDUP_REMOVED lines=15> */
.L_x_6578:
        /* <DEDUP_REMOVED lines=52> */
.L_x_6577:
[----:B------:R-:W-:Y:S05]  /*2520*/  BSYNC B1 ;  /* 0x0000000000017941 */ /* 0x000fea0003800000 */
.L_x_6576:
        /* <DEDUP_REMOVED lines=31> */
.L_x_6580:
[----:B------:R-:W-:Y:S05]  /*2720*/  BSYNC B1 ;  /* 0x0000000000017941 */ /* 0x000fea0003800000 */
.L_x_6579:
        /* <DEDUP_REMOVED lines=14> */
.L_x_6572:
[----:B------:R-:W-:Y:S05]  /*2810*/  BSYNC B0 ;  /* 0x0000000000007941 */ /* 0x000fea0003800000 */
.L_x_6571:
        /* <DEDUP_REMOVED lines=26> */
.L_x_6582:
[----:B------:R-:W-:Y:S05]  /*29c0*/  BSYNC B0 ;  /* 0x0000000000007941 */ /* 0x000fea0003800000 */
.L_x_6581:
        /* <DEDUP_REMOVED lines=10> */
[----:B---3--:R-:W-:Y:S01]  /*2a70*/  ISETP.NE.AND P2, PT, R4, RZ, PT ;  /* 0x000000ff0400720c */ /* 0x008fe20003f45270 */
[----:B--2---:R-:W-:-:S06]  /*2a80*/  VIADD R10, R5, 0xffffffe ;  /* 0x0ffffffe050a7836 */ /* 0x004fcc0000000000 */
[----:B------:R2:W3:Y:S08]  /*2a90*/  F2I.FTZ.U32.TRUNC.NTZ R11, R10 ;  /* 0x0000000a000b7305 */ /* 0x0004f0000021f000 */
[----:B0-----:R-:W1:Y:S01]  /*2aa0*/  MUFU.RCP R12, R12 ;  /* 0x0000000c000c7308 */ /* 0x001e620000001000 */
[----:B--2---:R-:W-:Y:S02]  /*2ab0*/  IMAD.MOV.U32 R10, RZ, RZ, RZ ;  /* 0x000000ffff0a7224 */ /* 0x004fe400078e00ff */
[----:B---3--:R-:W-:-:S04]  /*2ac0*/  IMAD.MOV R16, RZ, RZ, -R11 ;  /* 0x000000ffff107224 */ /* 0x008fc800078e0a0b */
[----:B------:R-:W-:-:S04]  /*2ad0*/  IMAD R13, R16, R9, RZ ;  /* 0x00000009100d7224 */ /* 0x000fc800078e02ff */
[----:B------:R-:W-:Y:S01]  /*2ae0*/  IMAD.HI.U32 R13, R11, R13, R10 ;  /* 0x0000000d0b0d7227 */ /* 0x000fe200078e000a */
[----:B------:R-:W-:Y:S02]  /*2af0*/  IABS R11, R4 ;  /* 0x00000004000b7213 */ /* 0x000fe40000000000 */
[----:B-1----:R-:W-:Y:S01]  /*2b00*/  IADD3 R2, R12, 0xffffffe, RZ ;  /* 0x0ffffffe0c027810 */ /* 0x002fe20007ffe0ff */
[----:B------:R-:W-:-:S03]  /*2b10*/  VIADD R10, R8, -UR4 ;  /* 0x80000004080a7c36 */ /* 0x000fc60008000000 */
[----:B------:R0:W1:Y:S02]  /*2b20*/  F2I.FTZ.U32.TRUNC.NTZ R3, R2 ;  /* 0x0000000200037305 */ /* 0x000064000021f000 */
[----:B0-----:R-:W-:Y:S01]  /*2b30*/  HFMA2.MMA R2, -RZ, RZ, 0, 0 ;  /* 0x00000000ff027435 */ /* 0x001fe200000001ff */
[----:B-1----:R-:W-:-:S05]  /*2b40*/  IADD3 R5, RZ, -R3, RZ ;  /* 0x80000003ff057210 */ /* 0x002fca0007ffe0ff */
[----:B------:R-:W-:-:S04]  /*2b50*/  IMAD R5, R5, R0, RZ ;  /* 0x0000000005057224 */ /* 0x000fc800078e02ff */
[----:B------:R-:W-:-:S07]  /*2b60*/  IMAD.HI.U32 R12, R3, R5, R2 ;  /* 0x00000005030c7227 */ /* 0x000fce00078e0002 */
.L_x_6586:
        /* <DEDUP_REMOVED lines=33> */
.L_x_6584:
[----:B------:R-:W-:Y:S05]  /*2d80*/  BSYNC B6 ;  /* 0x0000000000067941 */ /* 0x000fea0003800000 */
.L_x_6583:
[----:B------:R-:W-:-:S03]  /*2d90*/  UMOV UR4, 0xffffffff ;  /* 0xffffffff00047882 */ /* 0x000fc60000000000 */
[----:B------:R-:W-:Y:S05]  /*2da0*/  BRA.DIV UR4, `(.L_x_6587) ;  /* 0x0000002a04007947 */ /* 0x000fea000b800000 */
[----:B-1-3--:R-:W-:Y:S01]  /*2db0*/  MOV R2, RZ ;  /* 0x000000ff00027202 */ /* 0x00afe20000000f00 */
[----:B------:R-:W-:Y:S01]  /*2dc0*/  HFMA2.MMA R24, -RZ, RZ, 0, 0 ;  /* 0x00000000ff187435 */ /* 0x000fe200000001ff */
[----:B------:R-:W-:Y:S01]  /*2dd0*/  IMAD.MOV.U32 R14, RZ, RZ, RZ ;  /* 0x000000ffff0e7224 */ /* 0x000fe200078e00ff */
[----:B------:R-:W-:Y:S01]  /*2de0*/  MOV R31, RZ ;  /* 0x000000ff001f7202 */ /* 0x000fe20000000f00 */
[----:B0-----:R-:W-:Y:S02]  /*2df0*/  IMAD.MOV.U32 R0, RZ, RZ, RZ ;  /* 0x000000ffff007224 */ /* 0x001fe400078e00ff */
[----:B------:R-:W-:Y:S01]  /*2e00*/  FADD.FTZ R2, RZ, R2 ;  /* 0x00000002ff027221 */ /* 0x000fe20000010000 */
[----:B------:R-:W-:Y:S01]  /*2e10*/  FADD.FTZ R30, RZ, R14 ;  /* 0x0000000eff1e7221 */ /* 0x000fe20000010000 */
[----:B------:R-:W-:Y:S01]  /*2e20*/  HFMA2.MMA R8, -RZ, RZ, 0, 0 ;  /* 0x00000000ff087435 */ /* 0x000fe200000001ff */
[----:B------:R-:W-:Y:S01]  /*2e30*/  FADD.FTZ R31, RZ, R31 ;  /* 0x0000001fff1f7221 */ /* 0x000fe20000010000 */
[----:B------:R-:W-:Y:S01]  /*2e40*/  MOV R42, RZ ;  /* 0x000000ff002a7202 */ /* 0x000fe20000000f00 */
[----:B--2---:R-:W0:Y:S01]  /*2e50*/  SHFL.BFLY PT, R5, R2, 0x2, 0x1f ;  /* 0x0c401f0002057f89 */ /* 0x004e2200000e0000 */
[----:B------:R-:W-:Y:S01]  /*2e60*/  FADD.FTZ R24, RZ, R24 ;  /* 0x00000018ff187221 */ /* 0x000fe20000010000 */
[----:B------:R-:W-:Y:S01]  /*2e70*/  HFMA2.MMA R27, -RZ, RZ, 0, 0 ;  /* 0x00000000ff1b7435 */ /* 0x000fe200000001ff */
[----:B------:R-:W-:Y:S01]  /*2e80*/  FADD.FTZ R0, RZ, R0 ;  /* 0x00000000ff007221 */ /* 0x000fe20000010000 */
[----:B------:R-:W1:Y:S01]  /*2e90*/  SHFL.BFLY PT, R40, R31, 0x2, 0x1f ;  /* 0x0c401f001f287f89 */ /* 0x000e6200000e0000 */
[--C-:B------:R-:W-:Y:S01]  /*2ea0*/  FADD.FTZ R43, RZ, R14.reuse ;  /* 0x0000000eff2b7221 */ /* 0x100fe20000010000 */
[--C-:B------:R-:W-:Y:S01]  /*2eb0*/  FADD.FTZ R6, RZ, R14.reuse ;  /* 0x0000000eff067221 */ /* 0x100fe20000010000 */
[--C-:B------:R-:W-:Y:S01]  /*2ec0*/  FADD.FTZ R18, RZ, R14.reuse ;  /* 0x0000000eff127221 */ /* 0x100fe20000010000 */
[----:B------:R-:W2:Y:S01]  /*2ed0*/  SHFL.BFLY PT, R35, R24, 0x2, 0x1f ;  /* 0x0c401f0018237f89 */ /* 0x000ea200000e0000 */
[--C-:B------:R-:W-:Y:S01]  /*2ee0*/  FADD.FTZ R28, RZ, R14.reuse ;  /* 0x0000000eff1c7221 */ /* 0x100fe20000010000 */
[----:B------:R-:W-:Y:S01]  /*2ef0*/  FADD.FTZ R32, RZ, R14 ;  /* 0x0000000eff207221 */ /* 0x000fe20000010000 */
[----:B------:R-:W-:Y:S01]  /*2f00*/  FADD.FTZ R42, RZ, R42 ;  /* 0x0000002aff2a7221 */ /* 0x000fe20000010000 */
[----:B------:R-:W3:Y:S01]  /*2f10*/  SHFL.BFLY PT, R3, R0, 0x2, 0x1f ;  /* 0x0c401f0000037f89 */ /* 0x000ee200000e0000 */
[----:B------:R-:W-:Y:S01]  /*2f20*/  FADD.FTZ R8, RZ, R8 ;  /* 0x00000008ff087221 */ /* 0x000fe20000010000 */
[----:B------:R-:W-:Y:S01]  /*2f30*/  FADD.FTZ R27, RZ, R27 ;  /* 0x0000001bff1b7221 */ /* 0x000fe20000010000 */
[----:B------:R-:W-:Y:S01]  /*2f40*/  IMAD.MOV.U32 R10, RZ, RZ, RZ ;  /* 0x000000ffff0a7224 */ /* 0x000fe200078e00ff */
[----:B------:R-:W-:Y:S01]  /*2f50*/  HFMA2.MMA R34, -RZ, RZ, 0, 0 ;  /* 0x00000000ff227435 */ /* 0x000fe200000001ff */
[----:B------:R-:W-:Y:S01]  /*2f60*/  IMAD.MOV.U32 R4, RZ, RZ, RZ ;  /* 0x000000ffff047224 */ /* 0x000fe200078e00ff */
[----:B------:R-:W4:Y:S01]  /*2f70*/  SHFL.BFLY PT, R17, R8, 0x2, 0x1f ;  /* 0x0c401f0008117f89 */ /* 0x000f2200000e0000 */
[----:B------:R-:W-:Y:S01]  /*2f80*/  FADD.FTZ R10, RZ, R10 ;  /* 0x0000000aff0a7221 */ /* 0x000fe20000010000 */
[----:B------:R-:W-:-:S02]  /*2f90*/  IMAD.MOV.U32 R36, RZ, RZ, RZ ;  /* 0x000000ffff247224 */ /* 0x000fc400078e00ff */
[----:B------:R-:W-:Y:S01]  /*2fa0*/  FADD.FTZ R4, RZ, R4 ;  /* 0x00000004ff047221 */ /* 0x000fe20000010000 */
[----:B------:R-:W5:Y:S01]  /*2fb0*/  SHFL.BFLY PT, R26, R27, 0x2, 0x1f ;  /* 0x0c401f001b1a7f89 */ /* 0x000f6200000e0000 */
[----:B------:R-:W-:Y:S01]  /*2fc0*/  MOV R16, RZ ;  /* 0x000000ff00107202 */ /* 0x000fe20000000f00 */
[----:B0-----:R-:W-:Y:S01]  /*2fd0*/  FADD.FTZ R2, R2, R5 ;  /* 0x0000000502027221 */ /* 0x001fe20000010000 */
[----:B------:R-:W-:Y:S01]  /*2fe0*/  FADD.FTZ R36, RZ, R36 ;  /* 0x00000024ff247221 */ /* 0x000fe20000010000 */
[----:B------:R-:W0:Y:S01]  /*2ff0*/  SHFL.BFLY PT, R5, R30, 0x2, 0x1f ;  /* 0x0c401f001e057f89 */ /* 0x000e2200000e0000 */
[----:B------:R-:W-:Y:S01]  /*3000*/  FADD.FTZ R34, RZ, R34 ;  /* 0x00000022ff227221 */ /* 0x000fe20000010000 */
[----:B-1----:R-:W-:Y:S01]  /*3010*/  FADD.FTZ R31, R31, R40 ;  /* 0x000000281f1f7221 */ /* 0x002fe20000010000 */
[----:B------:R-:W-:Y:S01]  /*3020*/  HFMA2.MMA R40, -RZ, RZ, 0, 0 ;  /* 0x00000000ff287435 */ /* 0x000fe200000001ff */
[----:B------:R-:W1:Y:S01]  /*3030*/  SHFL.BFLY PT, R19, R10, 0x2, 0x1f ;  /* 0x0c401f000a137f89 */ /* 0x000e6200000e0000 */
[----:B------:R-:W-:Y:S01]  /*3040*/  FADD.FTZ R16, RZ, R16 ;  /* 0x00000010ff107221 */ /* 0x000fe20000010000 */
[----:B--2---:R-:W-:Y:S01]  /*3050*/  FADD.FTZ R24, R24, R35 ;  /* 0x0000002318187221 */ /* 0x004fe20000010000 */
[----:B------:R-:W-:Y:S01]  /*3060*/  FADD.FTZ R35, RZ, R14 ;  /* 0x0000000eff237221 */ /* 0x000fe20000010000 */
[----:B------:R-:W2:Y:S01]  /*3070*/  SHFL.BFLY PT, R7, R4, 0x2, 0x1f ;  /* 0x0c401f0004077f89 */ /* 0x000ea200000e0000 */
[----:B------:R-:W-:-:S02]  /*3080*/  IMAD.MOV.U32 R33, RZ, RZ, RZ ;  /* 0x000000ffff217224 */ /* 0x000fc400078e00ff */
[----:B---3--:R-:W-:Y:S01]  /*3090*/  FADD.FTZ R0, R0, R3 ;  /* 0x0000000300007221 */ /* 0x008fe20000010000 */
[----:B------:R-:W-:Y:S01]  /*30a0*/  IMAD.MOV.U32 R20, RZ, RZ, RZ ;  /* 0x000000ffff147224 */ /* 0x000fe200078e00ff */
[----:B------:R-:W3:Y:S01]  /*30b0*/  SHFL.BFLY PT, R14, R35, 0x2, 0x1f ;  /* 0x0c401f00230e7f89 */ /* 0x000ee200000e0000 */
[----:B------:R-:W-:Y:S01]  /*30c0*/  FADD.FTZ R40, RZ, R40 ;  /* 0x00000028ff287221 */ /* 0x000fe20000010000 */
[----:B------:R-:W-:Y:S01]  /*30d0*/  FADD.FTZ R33, RZ, R33 ;  /* 0x00000021ff217221 */ /* 0x000fe20000010000 */
[----:B------:R-:W-:Y:S01]  /*30e0*/  FADD.FTZ R20, RZ, R20 ;  /* 0x00000014ff147221 */ /* 0x000fe20000010000 */
[----:B------:R-:W3:Y:S01]  /*30f0*/  SHFL.BFLY PT, R3, R28, 0x2, 0x1f ;  /* 0x0c401f001c037f89 */ /* 0x000ee200000e0000 */
[----:B----4-:R-:W-:Y:S01]  /*3100*/  FADD.FTZ R8, R8, R17 ;  /* 0x0000001108087221 */ /* 0x010fe20000010000 */
[----:B------:R-:W-:Y:S02]  /*3110*/  IMAD.MOV.U32 R29, RZ, RZ, RZ ;  /* 0x000000ffff1d7224 */ /* 0x000fe400078e00ff */
[----:B------:R-:W4:Y:S01]  /*3120*/  SHFL.BFLY PT, R17, R32, 0x2, 0x1f ;  /* 0x0c401f0020117f89 */ /* 0x000f2200000e0000 */
[----:B-----5:R-:W-:Y:S01]  /*3130*/  FADD.FTZ R27, R27, R26 ;  /* 0x0000001a1b1b7221 */ /* 0x020fe20000010000 */
[----:B------:R-:W-:Y:S01]  /*3140*/  FADD.FTZ R29, RZ, R29 ;  /* 0x0000001dff1d7221 */ /* 0x000fe20000010000 */
[----:B------:R-:W-:-:S02]  /*3150*/  IMAD.MOV.U32 R41, RZ, RZ, RZ ;  /* 0x000000ffff297224 */ /* 0x000fc400078e00ff */
[----:B0-----:R-:W-:Y:S01]  /*3160*/  FADD.FTZ R30, R30, R5 ;  /* 0x000000051e1e7221 */ /* 0x001fe20000010000 */
[----:B------:R-:W0:Y:S01]  /*3170*/  SHFL.BFLY PT, R9, R6, 0x2, 0x1f ;  /* 0x0c401f0006097f89 */ /* 0x000e2200000e0000 */
[----:B------:R-:W-:Y:S01]  /*3180*/  FADD.FTZ R41, RZ, R41 ;  /* 0x00000029ff297221 */ /* 0x000fe20000010000 */
[----:B-1----:R-:W-:Y:S02]  /*3190*/  FADD.FTZ R10, R10, R19 ;  /* 0x000000130a0a7221 */ /* 0x002fe40000010000 */
        /* <DEDUP_REMOVED lines=11> */
[----:B-1----:R-:W-:Y:S02]  /*3250*/  FADD.FTZ R42, R42, R5 ;  /* 0x000000052a2a7221 */ /* 0x002fe40000010000 */
[----:B------:R-:W0:Y:S01]  /*3260*/  SHFL.BFLY PT, R19, R10, 0x1, 0x1f ;  /* 0x0c201f000a137f89 */ /* 0x000e2200000e0000 */
[----:B--2---:R-:W-:-:S03]  /*3270*/  FADD.FTZ R26, R27, R26 ;  /* 0x0000001a1b1a7221 */ /* 0x004fc60000010000 */
[----:B------:R-:W1:Y:S01]  /*3280*/  SHFL.BFLY PT, R5, R2, 0x1, 0x1f ;  /* 0x0c201f0002057f89 */ /* 0x000e6200000e0000 */
[----:B---3--:R-:W-:-:S03]  /*3290*/  FADD.FTZ R34, R34, R7 ;  /* 0x0000000722227221 */ /* 0x008fc60000010000 */
[----:B------:R-:W2:Y:S01]  /*32a0*/  SHFL.BFLY PT, R27, R24, 0x1, 0x1f ;  /* 0x0c201f00181b7f89 */ /* 0x000ea200000e0000 */
[----:B-----5:R-:W-:Y:S01]  /*32b0*/  FADD.FTZ R40, R40, R14 ;  /* 0x0000000e28287221 */ /* 0x020fe20000010000 */
[----:B------:R-:W-:Y:S02]  /*32c0*/  IMAD.MOV.U32 R14, RZ, RZ, RZ ;  /* 0x000000ffff0e7224 */ /* 0x000fe400078e00ff */
[----:B------:R-:W3:Y:S01]  /*32d0*/  SHFL.BFLY PT, R21, R16, 0x2, 0x1f ;  /* 0x0c401f0010157f89 */ /* 0x000ee200000e0000 */
[----:B----4-:R-:W-:-:S03]  /*32e0*/  FADD.FTZ R36, R36, R3 ;  /* 0x0000000324247221 */ /* 0x010fc60000010000 */
[----:B------:R-:W4:Y:S01]  /*32f0*/  SHFL.BFLY PT, R3, R0, 0x1, 0x1f ;  /* 0x0c201f0000037f89 */ /* 0x000f2200000e0000 */
[----:B------:R-:W-:-:S03]  /*3300*/  FADD.FTZ R8, R8, R17 ;  /* 0x0000001108087221 */ /* 0x000fc60000010000 */
[----:B------:R-:W5:Y:S01]  /*3310*/  SHFL.BFLY PT, R9, R33, 0x2, 0x1f ;  /* 0x0c401f0021097f89 */ /* 0x000f6200000e0000 */
[----:B0-----:R-:W-:-:S03]  /*3320*/  FADD.FTZ R10, R10, R19 ;  /* 0x000000130a0a7221 */ /* 0x001fc60000010000 */
[----:B------:R-:W0:Y:S01]  /*3330*/  SHFL.BFLY PT, R7, R4, 0x1, 0x1f ;  /* 0x0c201f0004077f89 */ /* 0x000e2200000e0000 */
[----:B-1----:R-:W-:Y:S01]  /*3340*/  FADD.FTZ R2, R2, R5 ;  /* 0x0000000502027221 */ /* 0x002fe20000010000 */
[----:B------:R-:W-:Y:S02]  /*3350*/  FADD.FTZ R5, RZ, R14 ;  /* 0x0000000eff057221 */ /* 0x000fe40000010000 */
[----:B------:R-:W1:Y:S01]  /*3360*/  SHFL.BFLY PT, R19, R32, 0x1, 0x1f ;  /* 0x0c201f0020137f89 */ /* 0x000e6200000e0000 */
[----:B--2---:R-:W-:-:S03]  /*3370*/  FADD.FTZ R27, R24, R27 ;  /* 0x0000001b181b7221 */ /* 0x004fc60000010000 */
[----:B------:R-:W2:Y:S01]  /*3380*/  SHFL.BFLY PT, R14, R5, 0x2, 0x1f ;  /* 0x0c401f00050e7f89 */ /* 0x000ea200000e0000 */
[----:B---3--:R-:W-:-:S03]  /*3390*/  FADD.FTZ R16, R16, R21 ;  /* 0x0000001510107221 */ /* 0x008fc60000010000 */
        /* <DEDUP_REMOVED lines=10> */
[----:B------:R-:W-:Y:S01]  /*3440*/  MOV R14, RZ ;  /* 0x000000ff000e7202 */ /* 0x000fe20000000f00 */
[----:B------:R-:W1:Y:S01]  /*3450*/  SHFL.BFLY PT, R9, R6, 0x1, 0x1f ;  /* 0x0c201f0006097f89 */ /* 0x000e6200000e0000 */
[----:B---3--:R-:W-:-:S03]  /*3460*/  FADD.FTZ R18, R18, R23 ;  /* 0x0000001712127221 */ /* 0x008fc60000010000 */
        /* <DEDUP_REMOVED lines=15> */
[----:B------:R-:W-:Y:S02]  /*3560*/  IMAD.MOV.U32 R14, RZ, RZ, RZ ;  /* 0x000000ffff0e7224 */ /* 0x000fe400078e00ff */
[----:B------:R-:W3:Y:S01]  /*3570*/  SHFL.BFLY PT, R44, R41, 0x2, 0x1f ;  /* 0x0c401f00292c7f89 */ /* 0x000ee200000e0000 */
[----:B----4-:R-:W-:Y:S01]  /*3580*/  FADD.FTZ R9, R30, R5 ;  /* 0x000000051e097221 */ /* 0x010fe20000010000 */
[----:B------:R-:W-:Y:S02]  /*3590*/  FADD.FTZ R24, RZ, R14 ;  /* 0x0000000eff187221 */ /* 0x000fe40000010000 */
[----:B------:R-:W4:Y:S01]  /*35a0*/  SHFL.BFLY PT, R25, R20, 0x1, 0x1f ;  /* 0x0c201f0014197f89 */ /* 0x000f2200000e0000 */
[----:B0-----:R-:W-:-:S03]  /*35b0*/  FADD.FTZ R19, R34, R3 ;  /* 0x0000000322137221 */ /* 0x001fc60000010000 */
[----:B------:R-:W0:Y:S01]  /*35c0*/  SHFL.BFLY PT, R14, R24, 0x2, 0x1f ;  /* 0x0c401f00180e7f89 */ /* 0x000e2200000e0000 */
[----:B-----5:R-:W-:-:S03]  /*35d0*/  FADD.FTZ R3, R35, R28 ;  /* 0x0000001c23037221 */ /* 0x020fc60000010000 */
[----:B------:R-:W5:Y:S01]  /*35e0*/  SHFL.BFLY PT, R5, R36, 0x1, 0x1f ;  /* 0x0c201f0024057f89 */ /* 0x000f6200000e0000 */
[----:B-1----:R-:W-:-:S03]  /*35f0*/  FADD.FTZ R23, R18, R23 ;  /* 0x0000001712177221 */ /* 0x002fc60000010000 */
[----:B------:R-:W1:Y:S01]  /*3600*/  SHFL.BFLY PT, R18, R31, 0x1, 0x1f ;  /* 0x0c201f001f127f89 */ /* 0x000e6200000e0000 */
[----:B--2---:R-:W-:Y:S01]  /*3610*/  FADD.FTZ R22, R43, R22 ;  /* 0x000000162b167221 */ /* 0x004fe20000010000 */
[----:B---3--:R-:W-:Y:S02]  /*3620*/  FADD.FTZ R41, R41, R44 ;  /* 0x0000002c29297221 */ /* 0x008fe40000010000 */
[----:B------:R-:W2:Y:S01]  /*3630*/  SHFL.BFLY PT, R44, R29, 0x1, 0x1f ;  /* 0x0c201f001d2c7f89 */ /* 0x000ea200000e0000 */
[----:B----4-:R-:W-:-:S03]  /*3640*/  FADD.FTZ R25, R20, R25 ;  /* 0x0000001914197221 */ /* 0x010fc60000010000 */
[----:B------:R-:W3:Y:S01]  /*3650*/  SHFL.BFLY PT, R20, R33, 0x1, 0x1f ;  /* 0x0c201f0021147f89 */ /* 0x000ee200000e0000 */
[----:B0-----:R-:W-:Y:S01]  /*3660*/  FADD.FTZ R35, R24, R14 ;  /* 0x0000000e18237221 */ /* 0x001fe20000010000 */
[----:B------:R-:W-:Y:S01]  /*3670*/  HFMA2.MMA R14, -RZ, RZ, 0, 0 ;  /* 0x00000000ff0e7435 */ /* 0x000fe200000001ff */
[----:B-----5:R-:W-:Y:S02]  /*3680*/  FADD.FTZ R28, R36, R5 ;  /* 0x00000005241c7221 */ /* 0x020fe40000010000 */
[----:B------:R-:W0:Y:S01]  /*3690*/  SHFL.BFLY PT, R36, R17, 0x1, 0x1f ;  /* 0x0c201f0011247f89 */ /* 0x000e2200000e0000 */
[----:B-1----:R-:W-:-:S03]  /*36a0*/  FADD.FTZ R18, R31, R18 ;  /* 0x000000121f127221 */ /* 0x002fc60000010000 */
[----:B------:R-:W1:Y:S03]  /*36b0*/  SHFL.BFLY PT, R31, R42, 0x1, 0x1f ;  /* 0x0c201f002a1f7f89 */ /* 0x000e6600000e0000 */
[----:B------:R-:W-:Y:S02]  /*36c0*/  FADD.FTZ R34, RZ, R14 ;  /* 0x0000000eff227221 */ /* 0x000fe40000010000 */
[----:B------:R-:W4:Y:S04]  /*36d0*/  SHFL.BFLY PT, R14, R32, 0x1, 0x1f ;  /* 0x0c201f00200e7f89 */ /* 0x000f2800000e0000 */
[----:B------:R-:W5:Y:S01]  /*36e0*/  SHFL.BFLY PT, R43, R34, 0x2, 0x1f ;  /* 0x0c401f00222b7f89 */ /* 0x000f6200000e0000 */
[----:B--2---:R-:W-:Y:S01]  /*36f0*/  FADD.FTZ R29, R29, R44 ;  /* 0x0000002c1d1d7221 */ /* 0x004fe20000010000 */
[----:B---3--:R-:W-:-:S02]  /*3700*/  FADD.FTZ R20, R33, R20 ;  /* 0x0000001421147221 */ /* 0x008fc40000010000 */
[----:B------:R-:W2:Y:S04]  /*3710*/  SHFL.BFLY PT, R44, R41, 0x1, 0x1f ;  /* 0x0c201f00292c7f89 */ /* 0x000ea800000e0000 */
[----:B------:R-:W3:Y:S01]  /*3720*/  SHFL.BFLY PT, R33, R40, 0x1, 0x1f ;  /* 0x0c201f0028217f89 */ /* 0x000ee200000e0000 */
[----:B0-----:R-:W-:-:S03]  /*3730*/  FADD.FTZ R5, R17, R36 ;  /* 0x0000002411057221 */ /* 0x001fc60000010000 */
[----:B------:R-:W0:Y:S01]  /*3740*/  SHFL.BFLY PT, R36, R35, 0x1, 0x1f ;  /* 0x0c201f0023247f89 */ /* 0x000e2200000e0000 */
[----:B-1----:R-:W-:Y:S01]  /*3750*/  FADD.FTZ R30, R42, R31 ;  /* 0x0000001f2a1e7221 */ /* 0x002fe20000010000 */
[----:B----4-:R-:W-:Y:S01]  /*3760*/  FADD.FTZ R17, R32, R14 ;  /* 0x0000000e20117221 */ /* 0x010fe20000010000 */
[----:B-----5:R-:W-:-:S05]  /*3770*/  FADD.FTZ R24, R34, R43 ;  /* 0x0000002b22187221 */ /* 0x020fca0000010000 */
[----:B------:R1:W4:Y:S01]  /*3780*/  SHFL.BFLY PT, R14, R24, 0x1, 0x1f ;  /* 0x0c201f00180e7f89 */ /* 0x00032200000e0000 */
[----:B--2---:R-:W-:Y:S01]  /*3790*/  FADD.FTZ R31, R41, R44 ;  /* 0x0000002c291f7221 */ /* 0x004fe20000010000 */
[----:B---3--:R-:W-:Y:S01]  /*37a0*/  FADD.FTZ R33, R40, R33 ;  /* 0x0000002128217221 */ /* 0x008fe20000010000 */
[----:B01----:R-:W-:-:S07]  /*37b0*/  FADD.FTZ R36, R35, R36 ;  /* 0x0000002423247221 */ /* 0x003fce0000010000 */
.L_x_6687:
[----:B------:R-:W-:Y:S01]  /*37c0*/  LOP3.LUT P0, RZ, R38, 0x7, RZ, 0xc0, !PT ;  /* 0x0000000726ff7812 */ /* 0x000fe2000780c0ff */
[----:B------:R-:W-:Y:S05]  /*37d0*/  WARPSYNC.ALL ;  /* 0x0000000000007948 */ /* 0x000fea0003800000 */
[----:B------:R-:W-:Y:S01]  /*37e0*/  LOP3.LUT R11, R37, 0xffffffc0, RZ, 0xc0, !PT ;  /* 0xffffffc0250b7812 */ /* 0x000fe200078ec0ff */
[----:B------:R-:W-:Y:S01]  /*37f0*/  BAR.SYNC.DEFER_BLOCKING 0x0 ;  /* 0x0000000000007b1d */ /* 0x000fe20000010000 */
[----:B----4-:R-:W-:Y:S01]  /*3800*/  FADD.FTZ R24, R24, R14 ;  /* 0x0000000e18187221 */ /* 0x010fe20000010000 */
        /* <DEDUP_REMOVED lines=41> */
.L_x_6589:
[----:B------:R-:W-:Y:S05]  /*3aa0*/  BSYNC B0 ;  /* 0x0000000000007941 */ /* 0x000fea0003800000 */
.L_x_6588:
        /* <DEDUP_REMOVED lines=66> */
[----:B-1----:R-:W-:Y:S01]  /*3ed0*/  FADD.FTZ R17, R17, R12 ;  /* 0x0000000c11117221 */ /* 0x002fe20000010000 */
[----:B0-----:R-:W-:-:S07]  /*3ee0*/  FADD.FTZ R36, R36, R13 ;  /* 0x0000000d24247221 */ /* 0x001fce0000010000 */
.L_x_6591:
[----:B------:R-:W-:Y:S05]  /*3ef0*/  BSYNC B0 ;  /* 0x0000000000007941 */ /* 0x000fea0003800000 */
.L_x_6590:
        /* <DEDUP_REMOVED lines=42> */
.L_x_6593:
[----:B------:R-:W-:Y:S05]  /*41a0*/  BSYNC B0 ;  /* 0x0000000000007941 */ /* 0x000fea0003800000 */
.L_x_6592:
        /* <DEDUP_REMOVED lines=66> */
[----:B0-----:R-:W-:Y:S02]  /*45d0*/  FADD.FTZ R28, R28, R13 ;  /* 0x0000000d1c1c7221 */ /* 0x001fe40000010000 */
[----:B------:R-:W0:Y:S02]  /*45e0*/  LDS R13, [R11+0x1a0] ;  /* 0x0001a0000b0d7984 */ /* 0x000e240000000800 */
[----:B0-----:R-:W-:-:S07]  /*45f0*/  FADD.FTZ R36, R36, R13 ;  /* 0x0000000d24247221 */ /* 0x001fce0000010000 */
.L_x_6595:
[----:B------:R-:W-:Y:S05]  /*4600*/  BSYNC B0 ;  /* 0x0000000000007941 */ /* 0x000fea0003800000 */
.L_x_6594:
[----:B------:R-:W-:Y:S06]  /*4610*/  BAR.SYNC.DEFER_BLOCKING 0x0 ;  /* 0x0000000000007b1d */ /* 0x000fec0000010000 */
[----:B------:R-:W-:Y:S05]  /*4620*/  @P2 EXIT ;  /* 0x000000000000294d */ /* 0x000fea0003800000 */
[----:B------:R-:W-:Y:S02]  /*4630*/  UIMAD UR4, UR41, UR47, URZ ;  /* 0x0000002f290472a4 */ /* 0x000fe4000f8e023f */
[----:B------:R-:W-:-:S04]  /*4640*/  UIMAD UR5, UR46, 0x70, URZ ;  /* 0x000000702e0578a4 */ /* 0x000fc8000f8e023f */
[----:B------:R-:W-:Y:S02]  /*4650*/  UIMAD UR4, UR4, UR5, URZ ;  /* 0x00000005040472a4 */ /* 0x000fe4000f8e023f */
[----:B------:R-:W-:Y:S01]  /*4660*/  UIMAD UR5, UR45, UR5, URZ ;  /* 0x000000052d0572a4 */ /* 0x000fe2000f8e023f */
[----:B------:R-:W-:Y:S11]  /*4670*/  @P0 EXIT ;  /* 0x000000000000094d */ /* 0x000ff60003800000 */
[----:B0-----:R-:W-:Y:S01]  /*4680*/  SHF.R.S32.HI R11, RZ, 0x1f, R38 ;  /* 0x0000001fff0b7819 */ /* 0x001fe20000011426 */
[----:B------:R-:W-:Y:S02]  /*4690*/  UIMAD UR6, UR42, 0x70, URZ ;  /* 0x000000702a0678a4 */ /* 0x000fe4000f8e023f */
[----:B------:R-:W-:Y:S01]  /*46a0*/  USHF.R.S32.HI UR8, URZ, 0x1f, UR5 ;  /* 0x0000001f3f087899 */ /* 0x000fe20008011405 */
[----:B------:R-:W-:Y:S01]  /*46b0*/  LEA.HI R11, R11, R38, RZ, 0x3 ;  /* 0x000000260b0b7211 */ /* 0x000fe200078f18ff */
[----:B------:R-:W-:Y:S02]  /*46c0*/  USHF.R.S32.HI UR7, URZ, 0x1f, UR6 ;  /* 0x0000001f3f077899 */ /* 0x000fe40008011406 */
[----:B------:R-:W-:Y:S01]  /*46d0*/  USHF.R.S32.HI UR9, URZ, 0x1f, UR4 ;  /* 0x0000001f3f097899 */ /* 0x000fe20008011404 */
[----:B------:R-:W-:Y:S01]  /*46e0*/  SHF.R.S32.HI R11, RZ, 0x3, R11 ;  /* 0x00000003ff0b7819 */ /* 0x000fe2000001140b */
[----:B------:R-:W-:-:S04]  /*46f0*/  UIADD3 UR6, UP0, UP1, UR4, UR5, UR6 ;  /* 0x0000000504067290 */ /* 0x000fc8000f91e006 */
[----:B------:R-:W-:Y:S01]  /*4700*/  UIADD3.X UR7, UR9, UR8, UR7, UP0, UP1 ;  /* 0x0000000809077290 */ /* 0x000fe200087e2407 */
[C---:B------:R-:W-:Y:S01]  /*4710*/  VIADD R32, R11.reuse, 0x8 ;  /* 0x000000080b207836 */ /* 0x040fe20000000000 */
[C---:B------:R-:W-:Y:S01]  /*4720*/  IADD3 R13, P0, R11.reuse, UR6, RZ ;  /* 0x000000060b0d7c10 */ /* 0x040fe2000ff1e0ff */
[----:B------:R-:W-:Y:S01]  /*4730*/  ULDC.64 UR8, c[0x0][0x220] ;  /* 0x0000880000087ab9 */ /* 0x000fe20000000a00 */
[C---:B------:R-:W-:Y:S02]  /*4740*/  VIADD R37, R11.reuse, 0x10 ;  /* 0x000000100b257836 */ /* 0x040fe40000000000 */
[----:B------:R-:W-:Y:S02]  /*4750*/  LEA.HI.X.SX32 R14, R11, UR7, 0x1, P0 ;  /* 0x000000070b0e7c11 */ /* 0x000fe400080f0eff */
[----:B------:R-:W-:-:S04]  /*4760*/  LEA R12, P0, R13, UR8, 0x2 ;  /* 0x000000080d0c7c11 */ /* 0x000fc8000f8010ff */
[----:B------:R-:W-:Y:S02]  /*4770*/  LEA.HI.X R13, R13, UR9, R14, 0x2, P0 ;  /* 0x000000090d0d7c11 */ /* 0x000fe400080f140e */
[----:B------:R-:W-:-:S03]  /*4780*/  IADD3 R14, R11, 0x4, RZ ;  /* 0x000000040b0e7810 */ /* 0x000fc60007ffe0ff */
[----:B------:R0:W-:Y:S01]  /*4790*/  STG.E desc[UR36][R12.64], R22 ;  /* 0x000000160c007986 */ /* 0x0001e2000c101924 */
[----:B------:R-:W-:-:S04]  /*47a0*/  IADD3 R15, P0, R14, UR6, RZ ;  /* 0x000000060e0f7c10 */ /* 0x000fc8000ff1e0ff */
[----:B------:R-:W-:Y:S02]  /*47b0*/  LEA.HI.X.SX32 R34, R14, UR7, 0x1, P0 ;  /* 0x000000070e227c11 */ /* 0x000fe400080f0eff */
[----:B------:R-:W-:-:S04]  /*47c0*/  LEA R14, P0, R15, UR8, 0x2 ;  /* 0x000000080f0e7c11 */ /* 0x000fc8000f8010ff */
[----:B------:R-:W-:Y:S02]  /*47d0*/  LEA.HI.X R15, R15, UR9, R34, 0x2, P0 ;  /* 0x000000090f0f7c11 */ /* 0x000fe400080f1422 */
[C---:B------:R-:W-:Y:S02]  /*47e0*/  IADD3 R35, P0, R32.reuse, UR6, RZ ;  /* 0x0000000620237c10 */ /* 0x040fe4000ff1e0ff */
[----:B0-----:R-:W-:Y:S01]  /*47f0*/  IADD3 R22, P1, R37, UR6, RZ ;  /* 0x0000000625167c10 */ /* 0x001fe2000ff3e0ff */
[----:B------:R0:W-:Y:S01]  /*4800*/  STG.E desc[UR36][R14.64], R26 ;  /* 0x0000001a0e007986 */ /* 0x0001e2000c101924 */
[----:B------:R-:W-:Y:S02]  /*4810*/  LEA.HI.X.SX32 R38, R32, UR7, 0x1, P0 ;  /* 0x0000000720267c11 */ /* 0x000fe400080f0eff */
[----:B------:R-:W-:Y:S02]  /*4820*/  LEA R34, P0, R35, UR8, 0x2 ;  /* 0x0000000823227c11 */ /* 0x000fe4000f8010ff */
[----:B------:R-:W-:-:S02]  /*4830*/  IADD3 R32, R11, 0xc, RZ ;  /* 0x0000000c0b207810 */ /* 0x000fc40007ffe0ff */
[----:B------:R-:W-:Y:S02]  /*4840*/  LEA.HI.X R35, R35, UR9, R38, 0x2, P0 ;  /* 0x0000000923237c11 */ /* 0x000fe400080f1426 */
[C---:B------:R-:W-:Y:S02]  /*4850*/  IADD3 R13, P0, R32.reuse, UR6, RZ ;  /* 0x00000006200d7c10 */ /* 0x040fe4000ff1e0ff */
[----:B------:R-:W-:Y:S01]  /*4860*/  LEA.HI.X.SX32 R37, R37, UR7, 0x1, P1 ;  /* 0x0000000725257c11 */ /* 0x000fe200088f0eff */
[----:B------:R1:W-:Y:S01]  /*4870*/  STG.E desc[UR36][R34.64], R0 ;  /* 0x0000000022007986 */ /* 0x0003e2000c101924 */
[----:B------:R-:W-:Y:S02]  /*4880*/  LEA.HI.X.SX32 R32, R32, UR7, 0x1, P0 ;  /* 0x0000000720207c11 */ /* 0x000fe400080f0eff */
[----:B------:R-:W-:Y:S02]  /*4890*/  LEA R12, P0, R13, UR8, 0x2 ;  /* 0x000000080d0c7c11 */ /* 0x000fe4000f8010ff */
[----:B0-----:R-:W-:-:S02]  /*48a0*/  IADD3 R14, R11, 0x14, RZ ;  /* 0x000000140b0e7810 */ /* 0x001fc40007ffe0ff */
[----:B------:R-:W-:Y:S02]  /*48b0*/  LEA.HI.X R13, R13, UR9, R32, 0x2, P0 ;  /* 0x000000090d0d7c11 */ /* 0x000fe400080f1420 */
[----:B------:R-:W-:Y:S02]  /*48c0*/  LEA R40, P0, R22, UR8, 0x2 ;  /* 0x0000000816287c11 */ /* 0x000fe4000f8010ff */
[----:B------:R-:W-:Y:S01]  /*48d0*/  IADD3 R15, P1, R14, UR6, RZ ;  /* 0x000000060e0f7c10 */ /* 0x000fe2000ff3e0ff */
[----:B-1----:R-:W-:Y:S01]  /*48e0*/  VIADD R0, R11, 0x18 ;  /* 0x000000180b007836 */ /* 0x002fe20000000000 */
[----:B------:R-:W-:Y:S01]  /*48f0*/  LEA.HI.X R41, R22, UR9, R37, 0x2, P0 ;  /* 0x0000000916297c11 */ /* 0x000fe200080f1425 */
[----:B------:R0:W-:Y:S01]  /*4900*/  STG.E desc[UR36][R12.64], R2 ;  /* 0x000000020c007986 */ /* 0x0001e2000c101924 */
[----:B------:R-:W-:Y:S02]  /*4910*/  LEA.HI.X.SX32 R26, R14, UR7, 0x1, P1 ;  /* 0x000000070e1a7c11 */ /* 0x000fe400088f0eff */
[----:B------:R-:W-:Y:S01]  /*4920*/  LEA R14, P0, R15, UR8, 0x2 ;  /* 0x000000080f0e7c11 */ /* 0x000fe2000f8010ff */
[----:B------:R-:W-:Y:S01]  /*4930*/  STG.E desc[UR36][R40.64], R4 ;  /* 0x0000000428007986 */ /* 0x000fe2000c101924 */
[----:B------:R-:W-:-:S02]  /*4940*/  IADD3 R22, P1, R0, UR6, RZ ;  /* 0x0000000600167c10 */ /* 0x000fc4000ff3e0ff */
[----:B------:R-:W-:Y:S02]  /*4950*/  LEA.HI.X R15, R15, UR9, R26, 0x2, P0 ;  /* 0x000000090f0f7c11 */ /* 0x000fe400080f141a */
[----:B------:R-:W-:Y:S02]  /*4960*/  LEA.HI.X.SX32 R35, R0, UR7, 0x1, P1 ;  /* 0x0000000700237c11 */ /* 0x000fe400088f0eff */
[C---:B------:R-:W-:Y:S01]  /*4970*/  IADD3 R0, R11.reuse, 0x1c, RZ ;  /* 0x0000001c0b007810 */ /* 0x040fe20007ffe0ff */
[----:B------:R1:W-:Y:S01]  /*4980*/  STG.E desc[UR36][R14.64], R6 ;  /* 0x000000060e007986 */ /* 0x0003e2000c101924 */
[C---:B0-----:R-:W-:Y:S02]  /*4990*/  LEA R12, P0, R22.reuse, UR8, 0x2 ;  /* 0x00000008160c7c11 */ /* 0x041fe4000f8010ff */
[C---:B------:R-:W-:Y:S02]  /*49a0*/  IADD3 R26, R11.reuse, 0x24, RZ ;  /* 0x000000240b1a7810 */ /* 0x040fe40007ffe0ff */
[----:B------:R-:W-:Y:S01]  /*49b0*/  LEA.HI.X R13, R22, UR9, R35, 0x2, P0 ;  /* 0x00000009160d7c11 */ /* 0x000fe200080f1423 */
[----:B------:R-:W-:Y:S01]  /*49c0*/  VIADD R22, R11, 0x20 ;  /* 0x000000200b167836 */ /* 0x000fe20000000000 */
[----:B------:R-:W-:-:S02]  /*49d0*/  IADD3 R32, P0, R0, UR6, RZ ;  /* 0x0000000600207c10 */ /* 0x000fc4000ff1e0ff */
[----:B------:R-:W-:Y:S01]  /*49e0*/  IADD3 R2, P2, R26, UR6, RZ ;  /* 0x000000061a027c10 */ /* 0x000fe2000ff5e0ff */
[----:B------:R0:W-:Y:S01]  /*49f0*/  STG.E desc[UR36][R12.64], R8 ;  /* 0x000000080c007986 */ /* 0x0001e2000c101924 */
[----:B------:R-:W-:Y:S01]  /*4a00*/  LEA.HI.X.SX32 R35, R0, UR7, 0x1, P0 ;  /* 0x0000000700237c11 */ /* 0x000fe200080f0eff */
[----:B-1----:R-:W-:Y:S01]  /*4a10*/  VIADD R6, R11, 0x28 ;  /* 0x000000280b067836 */ /* 0x002fe20000000000 */
[----:B------:R-:W-:Y:S02]  /*4a20*/  LEA R38, P0, R32, UR8, 0x2 ;  /* 0x0000000820267c11 */ /* 0x000fe4000f8010ff */
[----:B------:R-:W-:Y:S02]  /*4a30*/  IADD3 R0, P1, R22, UR6, RZ ;  /* 0x0000000616007c10 */ /* 0x000fe4000ff3e0ff */
[----:B------:R-:W-:Y:S02]  /*4a40*/  LEA.HI.X R39, R32, UR9, R35, 0x2, P0 ;  /* 0x0000000920277c11 */ /* 0x000fe400080f1423 */
[----:B------:R-:W-:-:S02]  /*4a50*/  LEA.HI.X.SX32 R35, R22, UR7, 0x1, P1 ;  /* 0x0000000716237c11 */ /* 0x000fc400088f0eff */
[----:B------:R-:W-:Y:S01]  /*4a60*/  LEA.HI.X.SX32 R37, R26, UR7, 0x1, P2 ;  /* 0x000000071a257c11 */ /* 0x000fe200090f0eff */
[C---:B------:R-:W-:Y:S01]  /*4a70*/  VIADD R26, R11.reuse, 0x30 ;  /* 0x000000300b1a7836 */ /* 0x040fe20000000000 */
[----:B------:R-:W-:Y:S01]  /*4a80*/  LEA R34, P0, R0, UR8, 0x2 ;  /* 0x0000000800227c11 */ /* 0x000fe2000f8010ff */
[----:B------:R1:W-:Y:S01]  /*4a90*/  STG.E desc[UR36][R38.64], R10 ;  /* 0x0000000a26007986 */ /* 0x0003e2000c101924 */
[----:B------:R-:W-:Y:S02]  /*4aa0*/  LEA R14, P1, R2, UR8, 0x2 ;  /* 0x00000008020e7c11 */ /* 0x000fe4000f8210ff */
[----:B------:R-:W-:Y:S02]  /*4ab0*/  LEA.HI.X R35, R0, UR9, R35, 0x2, P0 ;  /* 0x0000000900237c11 */ /* 0x000fe400080f1423 */
[----:B------:R-:W-:Y:S02]  /*4ac0*/  IADD3 R0, P0, R6, UR6, RZ ;  /* 0x0000000606007c10 */ /* 0x000fe4000ff1e0ff */
[----:B------:R-:W-:Y:S01]  /*4ad0*/  IADD3 R4, P2, R26, UR6, RZ ;  /* 0x000000061a047c10 */ /* 0x000fe2000ff5e0ff */
[----:B------:R2:W-:Y:S01]  /*4ae0*/  STG.E desc[UR36][R34.64], R21 ;  /* 0x0000001522007986 */ /* 0x0005e2000c101924 */
[----:B------:R-:W-:-:S02]  /*4af0*/  IADD3 R22, R11, 0x2c, RZ ;  /* 0x0000002c0b167810 */ /* 0x000fc40007ffe0ff */
[----:B------:R-:W-:Y:S02]  /*4b00*/  LEA.HI.X.SX32 R41, R6, UR7, 0x1, P0 ;  /* 0x0000000706297c11 */ /* 0x000fe400080f0eff */
[----:B------:R-:W-:Y:S02]  /*4b10*/  LEA.HI.X R15, R2, UR9, R37, 0x2, P1 ;  /* 0x00000009020f7c11 */ /* 0x000fe400088f1425 */
[----:B0-----:R-:W-:Y:S02]  /*4b20*/  LEA.HI.X.SX32 R13, R26, UR7, 0x1, P2 ;  /* 0x000000071a0d7c11 */ /* 0x001fe400090f0eff */
[----:B------:R-:W-:Y:S01]  /*4b30*/  LEA R42, P0, R0, UR8, 0x2 ;  /* 0x00000008002a7c11 */ /* 0x000fe2000f8010ff */
[----:B------:R0:W-:Y:S01]  /*4b40*/  STG.E desc[UR36][R14.64], R23 ;  /* 0x000000170e007986 */ /* 0x0001e2000c101924 */
[----:B------:R-:W-:Y:S02]  /*4b50*/  IADD3 R2, P1, R22, UR6, RZ ;  /* 0x0000000616027c10 */ /* 0x000fe4000ff3e0ff */
[----:B------:R-:W-:-:S02]  /*4b60*/  LEA R12, P2, R4, UR8, 0x2 ;  /* 0x00000008040c7c11 */ /* 0x000fc4000f8410ff */
[C---:B------:R-:W-:Y:S02]  /*4b70*/  IADD3 R6, R11.reuse, 0x34, RZ ;  /* 0x000000340b067810 */ /* 0x040fe40007ffe0ff */
[----:B------:R-:W-:Y:S02]  /*4b80*/  LEA.HI.X R43, R0, UR9, R41, 0x2, P0 ;  /* 0x00000009002b7c11 */ /* 0x000fe400080f1429 */
[----:B------:R-:W-:Y:S02]  /*4b90*/  LEA.HI.X.SX32 R37, R22, UR7, 0x1, P1 ;  /* 0x0000000716257c11 */ /* 0x000fe400088f0eff */
[----:B------:R-:W-:Y:S01]  /*4ba0*/  LEA.HI.X R13, R4, UR9, R13, 0x2, P2 ;  /* 0x00000009040d7c11 */ /* 0x000fe200090f140d */
[----:B------:R-:W-:Y:S01]  /*4bb0*/  VIADD R4, R11, 0x38 ;  /* 0x000000380b047836 */ /* 0x000fe20000000000 */
[----:B-1----:R-:W-:Y:S01]  /*4bc0*/  IADD3 R10, P0, R6, UR6, RZ ;  /* 0x00000006060a7c10 */ /* 0x002fe2000ff1e0ff */
[----:B------:R1:W-:Y:S01]  /*4bd0*/  STG.E desc[UR36][R42.64], R25 ;  /* 0x000000192a007986 */ /* 0x0003e2000c101924 */
[----:B------:R-:W-:-:S02]  /*4be0*/  LEA R40, P1, R2, UR8, 0x2 ;  /* 0x0000000802287c11 */ /* 0x000fc4000f8210ff */
[----:B------:R-:W-:Y:S02]  /*4bf0*/  IADD3 R8, R11, 0x3c, RZ ;  /* 0x0000003c0b087810 */ /* 0x000fe40007ffe0ff */
[----:B--2---:R-:W-:Y:S02]  /*4c00*/  LEA.HI.X.SX32 R21, R6, UR7, 0x1, P0 ;  /* 0x0000000706157c11 */ /* 0x004fe400080f0eff */
[----:B------:R-:W-:Y:S02]  /*4c10*/  LEA.HI.X R41, R2, UR9, R37, 0x2, P1 ;  /* 0x0000000902297c11 */ /* 0x000fe400088f1425 */
[----:B------:R-:W-:Y:S02]  /*4c20*/  LEA R38, P0, R10, UR8, 0x2 ;  /* 0x000000080a267c11 */ /* 0x000fe4000f8010ff */
[----:B------:R-:W-:Y:S01]  /*4c30*/  IADD3 R0, P1, R4, UR6, RZ ;  /* 0x0000000604007c10 */ /* 0x000fe2000ff3e0ff */
[----:B------:R2:W-:Y:S01]  /*4c40*/  STG.E desc[UR36][R40.64], R27 ;  /* 0x0000001b28007986 */ /* 0x0005e2000c101924 */
[----:B------:R-:W-:-:S02]  /*4c50*/  IADD3 R2, P2, R8, UR6, RZ ;  /* 0x0000000608027c10 */ /* 0x000fc4000ff5e0ff */
[----:B------:R-:W-:Y:S01]  /*4c60*/  LEA.HI.X R39, R10, UR9, R21, 0x2, P0 ;  /* 0x000000090a277c11 */ /* 0x000fe200080f1415 */
[----:B------:R3:W-:Y:S01]  /*4c70*/  STG.E desc[UR36][R12.64], R16 ;  /* 0x000000100c007986 */ /* 0x0007e2000c101924 */
[----:B------:R-:W-:Y:S01]  /*4c80*/  LEA.HI.X.SX32 R35, R4, UR7, 0x1, P1 ;  /* 0x0000000704237c11 */ /* 0x000fe200088f0eff */
[C---:B------:R-:W-:Y:S01]  /*4c90*/  VIADD R4, R11.reuse, 0x48 ;  /* 0x000000480b047836 */ /* 0x040fe20000000000 */
[----:B------:R-:W-:Y:S01]  /*4ca0*/  LEA R34, P0, R0, UR8, 0x2 ;  /* 0x0000000800227c11 */ /* 0x000fe2000f8010ff */
[----:B------:R-:W-:Y:S01]  /*4cb0*/  STG.E desc[UR36][R38.64], R29 ;  /* 0x0000001d26007986 */ /* 0x000fe2000c101924 */
[----:B------:R-:W-:Y:S02]  /*4cc0*/  LEA.HI.X.SX32 R21, R8, UR7, 0x1, P2 ;  /* 0x0000000708157c11 */ /* 0x000fe400090f0eff */
[----:B0-----:R-:W-:Y:S02]  /*4cd0*/  LEA R14, P1, R2, UR8, 0x2 ;  /* 0x00000008020e7c11 */ /* 0x001fe4000f8210ff */
[----:B------:R-:W-:Y:S01]  /*4ce0*/  LEA.HI.X R35, R0, UR9, R35, 0x2, P0 ;  /* 0x0000000900237c11 */ /* 0x000fe200080f1423 */
[----:B------:R-:W-:Y:S01]  /*4cf0*/  VIADD R0, R11, 0x40 ;  /* 0x000000400b007836 */ /* 0x000fe20000000000 */
[----:B------:R-:W-:-:S02]  /*4d00*/  LEA.HI.X R15, R2, UR9, R21, 0x2, P1 ;  /* 0x00000009020f7c11 */ /* 0x000fc400088f1415 */
[----:B------:R-:W-:Y:S01]  /*4d10*/  IADD3 R2, R11, 0x44, RZ ;  /* 0x000000440b027810 */ /* 0x000fe20007ffe0ff */
[----:B------:R-:W-:Y:S01]  /*4d20*/  STG.E desc[UR36][R34.64], R9 ;  /* 0x0000000922007986 */ /* 0x000fe2000c101924 */
[----:B------:R-:W-:Y:S02]  /*4d30*/  IADD3 R10, P0, R0, UR6, RZ ;  /* 0x00000006000a7c10 */ /* 0x000fe4000ff1e0ff */
[----:B------:R-:W-:Y:S01]  /*4d40*/  IADD3 R8, P1, R2, UR6, RZ ;  /* 0x0000000602087c10 */ /* 0x000fe2000ff3e0ff */
[----:B------:R0:W-:Y:S01]  /*4d50*/  STG.E desc[UR36][R14.64], R18 ;  /* 0x000000120e007986 */ /* 0x0001e2000c101924 */
[----:B------:R-:W-:Y:S02]  /*4d60*/  LEA.HI.X.SX32 R23, R0, UR7, 0x1, P0 ;  /* 0x0000000700177c11 */ /* 0x000fe400080f0eff */
[----:B------:R-:W-:Y:S02]  /*4d70*/  LEA.HI.X.SX32 R21, R2, UR7, 0x1, P1 ;  /* 0x0000000702157c11 */ /* 0x000fe400088f0eff */
[----:B-1----:R-:W-:-:S02]  /*4d80*/  LEA R42, P0, R10, UR8, 0x2 ;  /* 0x000000080a2a7c11 */ /* 0x002fc4000f8010ff */
[----:B------:R-:W-:Y:S02]  /*4d90*/  LEA R26, P1, R8, UR8, 0x2 ;  /* 0x00000008081a7c11 */ /* 0x000fe4000f8210ff */
[----:B------:R-:W-:Y:S02]  /*4da0*/  IADD3 R0, P2, R4, UR6, RZ ;  /* 0x0000000604007c10 */ /* 0x000fe4000ff5e0ff */
[----:B------:R-:W-:Y:S02]  /*4db0*/  LEA.HI.X R43, R10, UR9, R23, 0x2, P0 ;  /* 0x000000090a2b7c11 */ /* 0x000fe400080f1417 */
[----:B--2---:R-:W-:Y:S02]  /*4dc0*/  LEA.HI.X R27, R8, UR9, R21, 0x2, P1 ;  /* 0x00000009081b7c11 */ /* 0x004fe400088f1415 */
[----:B------:R-:W-:Y:S01]  /*4dd0*/  LEA.HI.X.SX32 R21, R4, UR7, 0x1, P2 ;  /* 0x0000000704157c11 */ /* 0x000fe200090f0eff */
[----:B------:R1:W-:Y:S01]  /*4de0*/  STG.E desc[UR36][R42.64], R7 ;  /* 0x000000072a007986 */ /* 0x0003e2000c101924 */
[----:B------:R-:W-:-:S02]  /*4df0*/  LEA R22, P0, R0, UR8, 0x2 ;  /* 0x0000000800167c11 */ /* 0x000fc4000f8010ff */
[C---:B------:R-:W-:Y:S01]  /*4e00*/  IADD3 R6, R11.reuse, 0x4c, RZ ;  /* 0x0000004c0b067810 */ /* 0x040fe20007ffe0ff */
[----:B------:R-:W-:Y:S01]  /*4e10*/  STG.E desc[UR36][R26.64], R20 ;  /* 0x000000141a007986 */ /* 0x000fe2000c101924 */
[----:B------:R-:W-:Y:S02]  /*4e20*/  LEA.HI.X R23, R0, UR9, R21, 0x2, P0 ;  /* 0x0000000900177c11 */ /* 0x000fe400080f1415 */
[C---:B------:R-:W-:Y:S02]  /*4e30*/  IADD3 R2, P3, R6.reuse, UR6, RZ ;  /* 0x0000000606027c10 */ /* 0x040fe4000ff7e0ff */
[C---:B------:R-:W-:Y:S01]  /*4e40*/  IADD3 R0, R11.reuse, 0x50, RZ ;  /* 0x000000500b007810 */ /* 0x040fe20007ffe0ff */
[----:B------:R-:W-:Y:S01]  /*4e50*/  STG.E desc[UR36][R22.64], R19 ;  /* 0x0000001316007986 */ /* 0x000fe2000c101924 */
[----:B---3--:R-:W-:Y:S01]  /*4e60*/  LEA.HI.X.SX32 R13, R6, UR7, 0x1, P3 ;  /* 0x00000007060d7c11 */ /* 0x008fe200098f0eff */
[----:B------:R-:W-:Y:S01]  /*4e70*/  VIADD R6, R11, 0x54 ;  /* 0x000000540b067836 */ /* 0x000fe20000000000 */
[----:B------:R-:W-:-:S02]  /*4e80*/  IADD3 R16, P0, R0, UR6, RZ ;  /* 0x0000000600107c10 */ /* 0x000fc4000ff1e0ff */
[----:B------:R-:W-:Y:S02]  /*4e90*/  LEA R12, P1, R2, UR8, 0x2 ;  /* 0x00000008020c7c11 */ /* 0x000fe4000f8210ff */
[C---:B------:R-:W-:Y:S02]  /*4ea0*/  IADD3 R8, R11.reuse, 0x58, RZ ;  /* 0x000000580b087810 */ /* 0x040fe40007ffe0ff */
[----:B------:R-:W-:Y:S02]  /*4eb0*/  IADD3 R10, R11, 0x5c, RZ ;  /* 0x0000005c0b0a7810 */ /* 0x000fe40007ffe0ff */
[----:B------:R-:W-:Y:S02]  /*4ec0*/  LEA.HI.X.SX32 R21, R0, UR7, 0x1, P0 ;  /* 0x0000000700157c11 */ /* 0x000fe400080f0eff */
[----:B------:R-:W-:Y:S02]  /*4ed0*/  LEA.HI.X R13, R2, UR9, R13, 0x2, P1 ;  /* 0x00000009020d7c11 */ /* 0x000fe400088f140d */
[----:B------:R-:W-:-:S02]  /*4ee0*/  LEA R40, P0, R16, UR8, 0x2 ;  /* 0x0000000810287c11 */ /* 0x000fc4000f8010ff */
[----:B------:R-:W-:Y:S01]  /*4ef0*/  IADD3 R0, P1, R6, UR6, RZ ;  /* 0x0000000606007c10 */ /* 0x000fe2000ff3e0ff */
[----:B------:R-:W-:Y:S01]  /*4f00*/  STG.E desc[UR36][R12.64], R3 ;  /* 0x000000030c007986 */ /* 0x000fe2000c101924 */
[----:B------:R-:W-:Y:S02]  /*4f10*/  IADD3 R4, P2, R8, UR6, RZ ;  /* 0x0000000608047c10 */ /* 0x000fe4000ff5e0ff */
[----:B------:R-:W-:Y:S02]  /*4f20*/  IADD3 R2, P3, R10, UR6, RZ ;  /* 0x000000060a027c10 */ /* 0x000fe4000ff7e0ff */
[----:B------:R-:W-:Y:S02]  /*4f30*/  LEA.HI.X R41, R16, UR9, R21, 0x2, P0 ;  /* 0x0000000910297c11 */ /* 0x000fe400080f1415 */
[----:B------:R-:W-:Y:S02]  /*4f40*/  LEA.HI.X.SX32 R21, R6, UR7, 0x1, P1 ;  /* 0x0000000706157c11 */ /* 0x000fe400088f0eff */
[----:B0-----:R-:W-:Y:S01]  /*4f50*/  LEA.HI.X.SX32 R15, R8, UR7, 0x1, P2 ;  /* 0x00000007080f7c11 */ /* 0x001fe200090f0eff */
[----:B------:R-:W-:Y:S01]  /*4f60*/  STG.E desc[UR36][R40.64], R28 ;  /* 0x0000001c28007986 */ /* 0x000fe2000c101924 */
[----:B------:R-:W-:-:S02]  /*4f70*/  LEA R34, P0, R0, UR8, 0x2 ;  /* 0x0000000800227c11 */ /* 0x000fc4000f8010ff */
[----:B------:R-:W-:Y:S02]  /*4f80*/  LEA.HI.X.SX32 R9, R10, UR7, 0x1, P3 ;  /* 0x000000070a097c11 */ /* 0x000fe400098f0eff */
[----:B------:R-:W-:Y:S02]  /*4f90*/  LEA R8, P2, R2, UR8, 0x2 ;  /* 0x0000000802087c11 */ /* 0x000fe4000f8410ff */
[----:B------:R-:W-:Y:S01]  /*4fa0*/  LEA.HI.X R35, R0, UR9, R21, 0x2, P0 ;  /* 0x0000000900237c11 */ /* 0x000fe200080f1415 */
[C---:B------:R-:W-:Y:S01]  /*4fb0*/  VIADD R0, R11.reuse, 0x60 ;  /* 0x000000600b007836 */ /* 0x040fe20000000000 */
[----:B------:R-:W-:Y:S02]  /*4fc0*/  LEA R14, P1, R4, UR8, 0x2 ;  /* 0x00000008040e7c11 */ /* 0x000fe4000f8210ff */
[----:B------:R-:W-:Y:S01]  /*4fd0*/  LEA.HI.X R9, R2, UR9, R9, 0x2, P2 ;  /* 0x0000000902097c11 */ /* 0x000fe200090f1409 */
[----:B------:R-:W-:Y:S01]  /*4fe0*/  STG.E desc[UR36][R34.64], R30 ;  /* 0x0000001e22007986 */ /* 0x000fe2000c101924 */
[----:B------:R-:W-:-:S02]  /*4ff0*/  IADD3 R2, R11, 0x64, RZ ;  /* 0x000000640b027810 */ /* 0x000fc40007ffe0ff */
[----:B------:R-:W-:Y:S02]  /*5000*/  LEA.HI.X R15, R4, UR9, R15, 0x2, P1 ;  /* 0x00000009040f7c11 */ /* 0x000fe400088f140f */
[----:B------:R-:W-:Y:S02]  /*5010*/  IADD3 R10, P0, R0, UR6, RZ ;  /* 0x00000006000a7c10 */ /* 0x000fe4000ff1e0ff */
[----:B------:R-:W-:Y:S01]  /*5020*/  IADD3 R6, P1, R2, UR6, RZ ;  /* 0x0000000602067c10 */ /* 0x000fe2000ff3e0ff */
[----:B------:R-:W-:Y:S01]  /*5030*/  STG.E desc[UR36][R14.64], R31 ;  /* 0x0000001f0e007986 */ /* 0x000fe2000c101924 */
[C---:B------:R-:W-:Y:S01]  /*5040*/  IADD3 R4, R11.reuse, 0x68, RZ ;  /* 0x000000680b047810 */ /* 0x040fe20007ffe0ff */
[----:B------:R-:W-:Y:S01]  /*5050*/  VIADD R11, R11, 0x6c ;  /* 0x0000006c0b0b7836 */ /* 0x000fe20000000000 */
[----:B------:R-:W-:Y:S01]  /*5060*/  LEA.HI.X.SX32 R25, R0, UR7, 0x1, P0 ;  /* 0x0000000700197c11 */ /* 0x000fe200080f0eff */
[----:B------:R-:W-:Y:S01]  /*5070*/  STG.E desc[UR36][R8.64], R33 ;  /* 0x0000002108007986 */ /* 0x000fe2000c101924 */
[----:B------:R-:W-:-:S02]  /*5080*/  LEA.HI.X.SX32 R21, R2, UR7, 0x1, P1 ;  /* 0x0000000702157c11 */ /* 0x000fc400088f0eff */
[----:B------:R-:W-:Y:S02]  /*5090*/  LEA R44, P0, R10, UR8, 0x2 ;  /* 0x000000080a2c7c11 */ /* 0x000fe4000f8010ff */
[----:B------:R-:W-:Y:S02]  /*50a0*/  LEA R38, P1, R6, UR8, 0x2 ;  /* 0x0000000806267c11 */ /* 0x000fe4000f8210ff */
[----:B------:R-:W-:Y:S02]  /*50b0*/  IADD3 R0, P2, R4, UR6, RZ ;  /* 0x0000000604007c10 */ /* 0x000fe4000ff5e0ff */
[----:B------:R-:W-:Y:S02]  /*50c0*/  IADD3 R2, P3, R11, UR6, RZ ;  /* 0x000000060b027c10 */ /* 0x000fe4000ff7e0ff */
[----:B------:R-:W-:Y:S02]  /*50d0*/  LEA.HI.X R45, R10, UR9, R25, 0x2, P0 ;  /* 0x000000090a2d7c11 */ /* 0x000fe400080f1419 */
[----:B------:R-:W-:-:S02]  /*50e0*/  LEA.HI.X R39, R6, UR9, R21, 0x2, P1 ;  /* 0x0000000906277c11 */ /* 0x000fc400088f1415 */
[----:B-1----:R-:W-:Y:S01]  /*50f0*/  LEA.HI.X.SX32 R7, R4, UR7, 0x1, P2 ;  /* 0x0000000704077c11 */ /* 0x002fe200090f0eff */
[----:B------:R-:W-:Y:S01]  /*5100*/  STG.E desc[UR36][R44.64], R5 ;  /* 0x000000052c007986 */ /* 0x000fe2000c101924 */
[----:B------:R-:W-:Y:S02]  /*5110*/  LEA R6, P0, R0, UR8, 0x2 ;  /* 0x0000000800067c11 */ /* 0x000fe4000f8010ff */
[----:B------:R-:W-:Y:S01]  /*5120*/  LEA.HI.X.SX32 R11, R11, UR7, 0x1, P3 ;  /* 0x000000070b0b7c11 */ /* 0x000fe200098f0eff */
[----:B------:R-:W-:Y:S01]  /*5130*/  STG.E desc[UR36][R38.64], R17 ;  /* 0x0000001126007986 */ /* 0x000fe2000c101924 */
[----:B------:R-:W-:Y:S02]  /*5140*/  LEA R10, P1, R2, UR8, 0x2 ;  /* 0x00000008020a7c11 */ /* 0x000fe4000f8210ff */
[----:B------:R-:W-:Y:S02]  /*5150*/  LEA.HI.X R7, R0, UR9, R7, 0x2, P0 ;  /* 0x0000000900077c11 */ /* 0x000fe400080f1407 */
[----:B------:R-:W-:-:S03]  /*5160*/  LEA.HI.X R11, R2, UR9, R11, 0x2, P1 ;  /* 0x00000009020b7c11 */ /* 0x000fc600088f140b */
[----:B------:R-:W-:Y:S04]  /*5170*/  STG.E desc[UR36][R6.64], R36 ;  /* 0x0000002406007986 */ /* 0x000fe8000c101924 */
[----:B------:R-:W-:Y:S01]  /*5180*/  STG.E desc[UR36][R10.64], R24 ;  /* 0x000000180a007986 */ /* 0x000fe2000c101924 */
[----:B------:R-:W-:Y:S05]  /*5190*/  EXIT ;  /* 0x000000000000794d */ /* 0x000fea0003800000 */
.L_x_6558:
        /* <DEDUP_REMOVED lines=16> */
.L_x_6585:
        /* <DEDUP_REMOVED lines=16> */
.L_x_6596:
[----:B------:R-:W-:Y:S05]  /*53a0*/  EXIT ;  /* 0x000000000000794d */ /* 0x000fea0003800000 */
.L_x_6560:
[----:B------:R-:W-:Y:S01]  /*53b0*/  HFMA2.MMA R12, -RZ, RZ, 0, 9.5367431640625e-07 ;  /* 0x00000010ff0c7435 */ /* 0x000fe200000001ff */
[----:B------:R-:W-:Y:S01]  /*53c0*/  MOV R11, 0x1f ;  /* 0x0000001f000b7802 */ /* 0x000fe20000000f00 */
[----:B------:R-:W-:Y:S02]  /*53d0*/  IMAD.MOV.U32 R15, RZ, RZ, -0x1 ;  /* 0xffffffffff0f7424 */ /* 0x000fe400078e00ff */
[----:B------:R-:W-:-:S07]  /*53e0*/  IMAD.MOV.U32 R2, RZ, RZ, -0x800001 ;  /* 0xff7fffffff027424 */ /* 0x000fce00078e00ff */
[----:B------:R-:W-:Y:S05]  /*53f0*/  WARPSYNC.COLLECTIVE R15, `(.L_x_6597) ;  /* 0x000000000f087348 */ /* 0x000fea0003c00000 */
[----:B------:R0:W1:Y:S02]  /*5400*/  SHFL.BFLY P6, R14, R13, R12, R11 ;  /* 0x0c00000c0d0e7389 */ /* 0x00006400000c000b */
[----:B01----:R-:W-:Y:S01]  /*5410*/  ENDCOLLECTIVE ;  /* 0x000000000000791b */ /* 0x003fe20003800000 */
.L_x_6597:
[----:B------:R-:W-:Y:S01]  /*5420*/  HFMA2.MMA R12, -RZ, RZ, 0, 4.76837158203125e-07 ;  /* 0x00000008ff0c7435 */ /* 0x000fe200000001ff */
[----:B------:R-:W-:-:S04]  /*5430*/  FMNMX.FTZ R0, R14, -3.40282346638528859812e+38, !PT ;  /* 0xff7fffff0e007809 */ /* 0x000fc80007810000 */
[----:B------:R-:W-:-:S07]  /*5440*/  MOV R13, R0 ;  /* 0x00000000000d7202 */ /* 0x000fce0000000f00 */
[----:B------:R-:W-:Y:S05]  /*5450*/  WARPSYNC.COLLECTIVE R15, `(.L_x_6598) ;  /* 0x000000000f087348 */ /* 0x000fea0003c00000 */
[----:B------:R0:W1:Y:S02]  /*5460*/  SHFL.BFLY P6, R14, R13, R12, R11 ;  /* 0x0c00000c0d0e7389 */ /* 0x00006400000c000b */
[----:B01----:R-:W-:Y:S01]  /*5470*/  ENDCOLLECTIVE ;  /* 0x000000000000791b */ /* 0x003fe20003800000 */
.L_x_6598:
[----:B------:R-:W-:Y:S02]  /*5480*/  MOV R12, 0x4 ;  /* 0x00000004000c7802 */ /* 0x000fe40000000f00 */
[----:B------:R-:W-:-:S05]  /*5490*/  FMNMX.FTZ R3, R0, R14, !PT ;  /* 0x0000000e00037209 */ /* 0x000fca0007810000 */
[----:B------:R-:W-:-:S07]  /*54a0*/  IMAD.MOV.U32 R13, RZ, RZ, R3 ;  /* 0x000000ffff0d7224 */ /* 0x000fce00078e0003 */
[----:B------:R-:W-:Y:S05]  /*54b0*/  WARPSYNC.COLLECTIVE R15, `(.L_x_6599) ;  /* 0x000000000f087348 */ /* 0x000fea0003c00000 */
[----:B------:R0:W1:Y:S02]  /*54c0*/  SHFL.BFLY P6, R14, R13, R12, R11 ;  /* 0x0c00000c0d0e7389 */ /* 0x00006400000c000b */
[----:B01----:R-:W-:Y:S01]  /*54d0*/  ENDCOLLECTIVE ;  /* 0x000000000000791b */ /* 0x003fe20003800000 */
.L_x_6599:
[----:B------:R-:W-:Y:S01]  /*54e0*/  IMAD.MOV.U32 R12, RZ, RZ, 0x2 ;  /* 0x00000002ff0c7424 */ /* 0x000fe200078e00ff */
[----:B------:R-:W-:-:S04]  /*54f0*/  FMNMX.FTZ R4, R3, R14, !PT ;  /* 0x0000000e03047209 */ /* 0x000fc80007810000 */
[----:B------:R-:W-:-:S07]  /*5500*/  MOV R13, R4 ;  /* 0x00000004000d7202 */ /* 0x000fce0000000f00 */
[----:B------:R-:W-:Y:S05]  /*5510*/  WARPSYNC.COLLECTIVE R15, `(.L_x_6600) ;  /* 0x000000000f087348 */ /* 0x000fea0003c00000 */
[----:B------:R0:W1:Y:S02]  /*5520*/  SHFL.BFLY P6, R14, R13, R12, R11 ;  /* 0x0c00000c0d0e7389 */ /* 0x00006400000c000b */
[----:B01----:R-:W-:Y:S01]  /*5530*/  ENDCOLLECTIVE ;  /* 0x000000000000791b */ /* 0x003fe20003800000 */
.L_x_6600:
[----:B------:R-:W-:Y:S01]  /*5540*/  HFMA2.MMA R12, -RZ, RZ, 0, 5.9604644775390625e-08 ;  /* 0x00000001ff0c7435 */ /* 0x000fe200000001ff */
[----:B------:R-:W-:-:S04]  /*5550*/  FMNMX.FTZ R5, R4, R14, !PT ;  /* 0x0000000e04057209 */ /* 0x000fc80007810000 */
[----:B------:R-:W-:-:S07]  /*5560*/  MOV R13, R5 ;  /* 0x00000005000d7202 */ /* 0x000fce0000000f00 */
[----:B------:R-:W-:Y:S05]  /*5570*/  WARPSYNC.COLLECTIVE R15, `(.L_x_6601) ;  /* 0x000000000f087348 */ /* 0x000fea0003c00000 */
[----:B------:R0:W1:Y:S02]  /*5580*/  SHFL.BFLY P6, R14, R13, R12, R11 ;  /* 0x0c00000c0d0e7389 */ /* 0x00006400000c000b */
[----:B01----:R-:W-:Y:S01]  /*5590*/  ENDCOLLECTIVE ;  /* 0x000000000000791b */ /* 0x003fe20003800000 */
.L_x_6601:
[----:B------:R-:W-:Y:S05]  /*55a0*/  BRA `(.L_x_6602) ;  /* 0xffffffb400c47947 */ /* 0x000fea000383ffff */
.L_x_6587:
[----:B------:R-:W-:Y:S01]  /*55b0*/  HFMA2.MMA R12, -RZ, RZ, 0, 2.384185791015625e-07 ;  /* 0x00000004ff0c7435 */ /* 0x000fe200000001ff */
[----:B--2---:R-:W-:Y:S01]  /*55c0*/  MOV R13, RZ ;  /* 0x000000ff000d7202 */ /* 0x004fe20000000f00 */
[----:B---3--:R-:W-:Y:S01]  /*55d0*/  IMAD.MOV.U32 R11, RZ, RZ, 0x1f ;  /* 0x0000001fff0b7424 */ /* 0x008fe200078e00ff */
[----:B------:R-:W-:-:S08]  /*55e0*/  MOV R15, 0xffffffff ;  /* 0xffffffff000f7802 */ /* 0x000fd00000000f00 */
[----:B01----:R-:W-:Y:S05]  /*55f0*/  WARPSYNC.COLLECTIVE R15, `(.L_x_6603) ;  /* 0x000000000f087348 */ /* 0x003fea0003c00000 */
[----:B------:R2:W3:Y:S02]  /*5600*/  SHFL.BFLY P6, R14, R13, R12, R11 ;  /* 0x0c00000c0d0e7389 */ /* 0x0004e400000c000b */
[----:B0123--:R-:W-:Y:S01]  /*5610*/  ENDCOLLECTIVE ;  /* 0x000000000000791b */ /* 0x00ffe20003800000 */
.L_x_6603:
[----:B------:R-:W-:Y:S02]  /*5620*/  IMAD.MOV.U32 R12, RZ, RZ, 0x2 ;  /* 0x00000002ff0c7424 */ /* 0x000fe400078e00ff */
[----:B------:R-:W-:-:S05]  /*5630*/  FADD.FTZ R43, RZ, R14 ;  /* 0x0000000eff2b7221 */ /* 0x000fca0000010000 */
[----:B------:R-:W-:-:S07]  /*5640*/  MOV R13, R43 ;  /* 0x0000002b000d7202 */ /* 0x000fce0000000f00 */
[----:B------:R-:W-:Y:S05]  /*5650*/  WARPSYNC.COLLECTIVE R15, `(.L_x_6604) ;  /* 0x000000000f087348 */ /* 0x000fea0003c00000 */
[----:B------:R0:W1:Y:S02]  /*5660*/  SHFL.BFLY P6, R14, R13, R12, R11 ;  /* 0x0c00000c0d0e7389 */ /* 0x00006400000c000b */
[----:B01----:R-:W-:Y:S01]  /*5670*/  ENDCOLLECTIVE ;  /* 0x000000000000791b */ /* 0x003fe20003800000 */
.L_x_6604:
[----:B------:R-:W-:Y:S01]  /*5680*/  IMAD.MOV.U32 R12, RZ, RZ, 0x1 ;  /* 0x00000001ff0c7424 */ /* 0x000fe200078e00ff */
[----:B------:R-:W-:-:S05]  /*5690*/  MOV R22, R14 ;  /* 0x0000000e00167202 */ /* 0x000fca0000000f00 */
[----:B------:R-:W-:-:S05]  /*56a0*/  FADD.FTZ R43, R43, R22 ;  /* 0x000000162b2b7221 */ /* 0x000fca0000010000 */
[----:B------:R-:W-:-:S07]  /*56b0*/  MOV R13, R43 ;  /* 0x0000002b000d7202 */ /* 0x000fce0000000f00 */
[----:B------:R-:W-:Y:S05]  /*56c0*/  WARPSYNC.COLLECTIVE R15, `(.L_x_6605) ;  /* 0x000000000f087348 */ /* 0x000fea0003c00000 */
[----:B------:R0:W1:Y:S02]  /*56d0*/  SHFL.BFLY P6, R14, R13, R12, R11 ;  /* 0x0c00000c0d0e7389 */ /* 0x00006400000c000b */
[----:B01----:R-:W-:Y:S01]  /*56e0*/  ENDCOLLECTIVE ;  /* 0x000000000000791b */ /* 0x003fe20003800000 */
.L_x_6605:
[----:B------:R-:W-:Y:S01]  /*56f0*/  HFMA2.MMA R13, -RZ, RZ, 0, 0 ;  /* 0x00000000ff0d7435 */ /* 0x000fe200000001ff */
[----:B------:R-:W-:Y:S01]  /*5700*/  IMAD.MOV.U32 R12, RZ, RZ, 0x4 ;  /* 0x00000004ff0c7424 */ /* 0x000fe200078e00ff */
[----:B------:R-:W-:-:S09]  /*5710*/  MOV R22, R14 ;  /* 0x0000000e00167202 */ /* 0x000fd20000000f00 */
[----:B------:R-:W-:Y:S05]  /*5720*/  WARPSYNC.COLLECTIVE R15, `(.L_x_6606) ;  /* 0x000000000f087348 */ /* 0x000fea0003c00000 */
[----:B------:R0:W1:Y:S02]  /*5730*/  SHFL.BFLY P6, R14, R13, R12, R11 ;  /* 0x0c00000c0d0e7389 */ /* 0x00006400000c000b */
[----:B01----:R-:W-:Y:S01]  /*5740*/  ENDCOLLECTIVE ;  /* 0x000000000000791b */ /* 0x003fe20003800000 */
.L_x_6606:
        /* <DEDUP_REMOVED lines=8> */
.L_x_6607:
[----:B------:R-:W-:Y:S01]  /*57d0*/  IMAD.MOV.U32 R12, RZ, RZ, 0x1 ;  /* 0x00000001ff0c7424 */ /* 0x000fe200078e00ff */
[----:B------:R-:W-:-:S05]  /*57e0*/  MOV R26, R14 ;  /* 0x0000000e001a7202 */ /* 0x000fca0000000f00 */
[----:B------:R-:W-:-:S05]  /*57f0*/  FADD.FTZ R27, R27, R26 ;  /* 0x0000001a1b1b7221 */ /* 0x000fca0000010000 */
[----:B------:R-:W-:-:S07]  /*5800*/  MOV R13, R27 ;  /* 0x0000001b000d7202 */ /* 0x000fce0000000f00 */
[----:B------:R-:W-:Y:S05]  /*5810*/  WARPSYNC.COLLECTIVE R15, `(.L_x_6608) ;  /* 0x000000000f087348 */ /* 0x000fea0003c00000 */
[----:B------:R0:W1:Y:S02]  /*5820*/  SHFL.BFLY P6, R14, R13, R12, R11 ;  /* 0x0c00000c0d0e7389 */ /* 0x00006400000c000b */
[----:B01----:R-:W-:Y:S01]  /*5830*/  ENDCOLLECTIVE ;  /* 0x000000000000791b */ /* 0x003fe20003800000 */
.L_x_6608:
[----:B------:R-:W-:Y:S01]  /*5840*/  HFMA2.MMA R13, -RZ, RZ, 0, 0 ;  /* 0x00000000ff0d7435 */ /* 0x000fe200000001ff */
[----:B------:R-:W-:Y:S01]  /*5850*/  IMAD.MOV.U32 R12, RZ, RZ, 0x4 ;  /* 0x00000004ff0c7424 */ /* 0x000fe200078e00ff */
[----:B------:R-:W-:-:S09]  /*5860*/  MOV R26, R14 ;  /* 0x0000000e001a7202 */ /* 0x000fd20000000f00 */
[----:B------:R-:W-:Y:S05]  /*5870*/  WARPSYNC.COLLECTIVE R15, `(.L_x_6609) ;  /* 0x000000000f087348 */ /* 0x000fea0003c00000 */
[----:B------:R0:W1:Y:S02]  /*5880*/  SHFL.BFLY P6, R14, R13, R12, R11 ;  /* 0x0c00000c0d0e7389 */ /* 0x00006400000c000b */
[----:B01----:R-:W-:Y:S01]  /*5890*/  ENDCOLLECTIVE ;  /* 0x000000000000791b */ /* 0x003fe20003800000 */
.L_x_6609:
        /* <DEDUP_REMOVED lines=8> */
.L_x_6610:
[----:B------:R-:W-:Y:S01]  /*5920*/  IMAD.MOV.U32 R12, RZ, RZ, 0x1 ;  /* 0x00000001ff0c7424 */ /* 0x000fe200078e00ff */
[----:B------:R-:W-:-:S05]  /*5930*/  MOV R3, R14 ;  /* 0x0000000e00037202 */ /* 0x000fca0000000f00 */
[----:B------:R-:W-:-:S05]  /*5940*/  FADD.FTZ R0, R0, R3 ;  /* 0x0000000300007221 */ /* 0x000fca0000010000 */
[----:B------:R-:W-:-:S07]  /*5950*/  MOV R13, R0 ;  /* 0x00000000000d7202 */ /* 0x000fce0000000f00 */
[----:B------:R-:W-:Y:S05]  /*5960*/  WARPSYNC.COLLECTIVE R15, `(.L_x_6611) ;  /* 0x000000000f087348 */ /* 0x000fea0003c00000 */
[----:B------:R0:W1:Y:S02]  /*5970*/  SHFL.BFLY P6, R14, R13, R12, R11 ;  /* 0x0c00000c0d0e7389 */ /* 0x00006400000c000b */
[----:B01----:R-:W-:Y:S01]  /*5980*/  ENDCOLLECTIVE ;  /* 0x000000000000791b */ /* 0x003fe20003800000 */
.L_x_6611:
[----:B------:R-:W-:Y:S01]  /*5990*/  HFMA2.MMA R13, -RZ, RZ, 0, 0 ;  /* 0x00000000ff0d7435 */ /* 0x000fe200000001ff */
[----:B------:R-:W-:Y:S01]  /*59a0*/  IMAD.MOV.U32 R12, RZ, RZ, 0x4 ;  /* 0x00000004ff0c7424 */ /* 0x000fe200078e00ff */
[----:B------:R-:W-:-:S09]  /*59b0*/  MOV R3, R14 ;  /* 0x0000000e00037202 */ /* 0x000fd20000000f00 */
[----:B------:R-:W-:Y:S05]  /*59c0*/  WARPSYNC.COLLECTIVE R15, `(.L_x_6612) ;  /* 0x000000000f087348 */ /* 0x000fea0003c00000 */
[----:B------:R0:W1:Y:S02]  /*59d0*/  SHFL.BFLY P6, R14, R13, R12, R11 ;  /* 0x0c00000c0d0e7389 */ /* 0x00006400000c000b */
[----:B01----:R-:W-:Y:S01]  /*59e0*/  ENDCOLLECTIVE ;  /* 0x000000000000791b */ /* 0x003fe20003800000 */
.L_x_6612:
        /* <DEDUP_REMOVED lines=8> */
.L_x_6613:
[----:B------:R-:W-:Y:S01]  /*5a70*/  IMAD.MOV.U32 R12, RZ, RZ, 0x1 ;  /* 0x00000001ff0c7424 */ /* 0x000fe200078e00ff */
[----:B------:R-:W-:-:S05]  /*5a80*/  MOV R5, R14 ;  /* 0x0000000e00057202 */ /* 0x000fca0000000f00 */
[----:B------:R-:W-:-:S05]  /*5a90*/  FADD.FTZ R2, R2, R5 ;  /* 0x0000000502027221 */ /* 0x000fca0000010000 */
[----:B------:R-:W-:-:S07]  /*5aa0*/  MOV R13, R2 ;  /* 0x00000002000d7202 */ /* 0x000fce0000000f00 */
[----:B------:R-:W-:Y:S05]  /*5ab0*/  WARPSYNC.COLLECTIVE R15, `(.L_x_6614) ;  /* 0x000000000f087348 */ /* 0x000fea0003c00000 */
[----:B------:R0:W1:Y:S02]  /*5ac0*/  SHFL.BFLY P6, R14, R13, R12, R11 ;  /* 0x0c00000c0d0e7389 */ /* 0x00006400000c000b */
[----:B01----:R-:W-:Y:S01]  /*5ad0*/  ENDCOLLECTIVE ;  /* 0x000000000000791b */ /* 0x003fe20003800000 */
.L_x_6614:
[----:B------:R-:W-:Y:S01]  /*5ae0*/  HFMA2.MMA R13, -RZ, RZ, 0, 0 ;  /* 0x00000000ff0d7435 */ /* 0x000fe200000001ff */
[----:B------:R-:W-:Y:S01]  /*5af0*/  IMAD.MOV.U32 R12, RZ, RZ, 0x4 ;  /* 0x00000004ff0c7424 */ /* 0x000fe200078e00ff */
[----:B------:R-:W-:-:S09]  /*5b00*/  MOV R5, R14 ;  /* 0x0000000e00057202 */ /* 0x000fd20000000f00 */
[----:B------:R-:W-:Y:S05]  /*5b10*/  WARPSYNC.COLLECTIVE R15, `(.L_x_6615) ;  /* 0x000000000f087348 */ /* 0x000fea0003c00000 */
[----:B------:R0:W1:Y:S02]  /*5b20*/  SHFL.BFLY P6, R14, R13, R12, R11 ;  /* 0x0c00000c0d0e7389 */ /* 0x00006400000c000b */
[----:B01----:R-:W-:Y:S01]  /*5b30*/  ENDCOLLECTIVE ;  /* 0x000000000000791b */ /* 0x003fe20003800000 */
.L_x_6615:
        /* <DEDUP_REMOVED lines=8> */
.L_x_6616:
[----:B------:R-:W-:Y:S01]  /*5bc0*/  IMAD.MOV.U32 R12, RZ, RZ, 0x1 ;  /* 0x00000001ff0c7424 */ /* 0x000fe200078e00ff */
[----:B------:R-:W-:-:S05]  /*5bd0*/  MOV R7, R14 ;  /* 0x0000000e00077202 */ /* 0x000fca0000000f00 */
[----:B------:R-:W-:-:S05]  /*5be0*/  FADD.FTZ R4, R4, R7 ;  /* 0x0000000704047221 */ /* 0x000fca0000010000 */
[----:B------:R-:W-:-:S07]  /*5bf0*/  MOV R13, R4 ;  /* 0x00000004000d7202 */ /* 0x000fce0000000f00 */
[----:B------:R-:W-:Y:S05]  /*5c00*/  WARPSYNC.COLLECTIVE R15, `(.L_x_6617) ;  /* 0x000000000f087348 */ /* 0x000fea0003c00000 */
[----:B------:R0:W1:Y:S02]  /*5c10*/  SHFL.BFLY P6, R14, R13, R12, R11 ;  /* 0x0c00000c0d0e7389 */ /* 0x00006400000c000b */
[----:B01----:R-:W-:Y:S01]  /*5c20*/  ENDCOLLECTIVE ;  /* 0x000000000000791b */ /* 0x003fe20003800000 */
.L_x_6617:
[----:B------:R-:W-:Y:S01]  /*5c30*/  HFMA2.MMA R13, -RZ, RZ, 0, 0 ;  /* 0x00000000ff0d7435 */ /* 0x000fe200000001ff */
[----:B------:R-:W-:Y:S01]  /*5c40*/  IMAD.MOV.U32 R12, RZ, RZ, 0x4 ;  /* 0x00000004ff0c7424 */ /* 0x000fe200078e00ff */
[----:B------:R-:W-:-:S09]  /*5c50*/  MOV R7, R14 ;  /* 0x0000000e00077202 */ /* 0x000fd20000000f00 */
[----:B------:R-:W-:Y:S05]  /*5c60*/  WARPSYNC.COLLECTIVE R15, `(.L_x_6618) ;  /* 0x000000000f087348 */ /* 0x000fea0003c00000 */
[----:B------:R0:W1:Y:S02]  /*5c70*/  SHFL.BFLY P6, R14, R13, R12, R11 ;  /* 0x0c00000c0d0e7389 */ /* 0x00006400000c000b */
[----:B01----:R-:W-:Y:S01]  /*5c80*/  ENDCOLLECTIVE ;  /* 0x000000000000791b */ /* 0x003fe20003800000 */
.L_x_6618:
[----:B------:R-:W-:Y:S01]  /*5c90*/  FADD.FTZ R4, R4, R7 ;  /* 0x0000000704047221 */ /* 0x000fe20000010000 */
[----:B------:R-:W-:Y:S01]  /*5ca0*/  HFMA2.MMA R12, -RZ, RZ, 0, 1.1920928955078125e-07 ;  /* 0x00000002ff0c7435 */ /* 0x000fe200000001ff */
[----:B------:R-:W-:-:S05]  /*5cb0*/  FADD.FTZ R6, RZ, R14 ;  /* 0x0000000eff067221 */ /* 0x000fca0000010000 */
[----:B------:R-:W-:-:S07]  /*5cc0*/  MOV R13, R6 ;  /* 0x00000006000d7202 */ /* 0x000fce0000000f00 */
[----:B------:R-:W-:Y:S05]  /*5cd0*/  WARPSYNC.COLLECTIVE R15, `(.L_x_6619) ;  /* 0x000000000f087348 */ /* 0x000fea0003c00000 */
[----:B------:R0:W1:Y:S02]  /*5ce0*/  SHFL.BFLY P6, R14, R13, R12, R11 ;  /* 0x0c00000c0d0e7389 */ /* 0x00006400000c000b */
[----:B01----:R-:W-:Y:S01]  /*5cf0*/  ENDCOLLECTIVE ;  /* 0x000000000000791b */ /* 0x003fe20003800000 */
.L_x_6619:
[----:B------:R-:W-:Y:S01]  /*5d00*/  HFMA2.MMA R12, -RZ, RZ, 0, 5.9604644775390625e-08 ;  /* 0x00000001ff0c7435 */ /* 0x000fe200000001ff */
[----:B------:R-:W-:-:S04]  /*5d10*/  IMAD.MOV.U32 R9, RZ, RZ, R14 ;  /* 0x000000ffff097224 */ /* 0x000fc800078e000e */
[----:B------:R-:W-:-:S05]  /*5d20*/  FADD.FTZ R6, R6, R9 ;  /* 0x0000000906067221 */ /* 0x000fca0000010000 */
[----:B------:R-:W-:-:S07]  /*5d30*/  MOV R13, R6 ;  /* 0x00000006000d7202 */ /* 0x000fce0000000f00 */
[----:B------:R-:W-:Y:S05]  /*5d40*/  WARPSYNC.COLLECTIVE R15, `(.L_x_6620) ;  /* 0x000000000f087348 */ /* 0x000fea0003c00000 */
[----:B------:R0:W1:Y:S02]  /*5d50*/  SHFL.BFLY P6, R14, R13, R12, R11 ;  /* 0x0c00000c0d0e7389 */ /* 0x00006400000c000b */
[----:B01----:R-:W-:Y:S01]  /*5d60*/  ENDCOLLECTIVE ;  /* 0x000000000000791b */ /* 0x003fe20003800000 */
.L_x_6620:
[----:B------:R-:W-:Y:S01]  /*5d70*/  HFMA2.MMA R12, -RZ, RZ, 0, 2.384185791015625e-07 ;  /* 0x00000004ff0c7435 */ /* 0x000fe200000001ff */
[----:B------:R-:W-:Y:S01]  /*5d80*/  MOV R13, RZ ;  /* 0x000000ff000d7202 */ /* 0x000fe20000000f00 */
[----:B------:R-:W-:-:S09]  /*5d90*/  IMAD.MOV.U32 R9, RZ, RZ, R14 ;  /* 0x000000ffff097224 */ /* 0x000fd200078e000e */
[----:B------:R-:W-:Y:S05]  /*5da0*/  WARPSYNC.COLLECTIVE R15, `(.L_x_6621) ;  /* 0x000000000f087348 */ /* 0x000fea0003c00000 */
[----:B------:R0:W1:Y:S02]  /*5db0*/  SHFL.BFLY P6, R14, R13, R12, R11 ;  /* 0x0c00000c0d0e7389 */ /* 0x00006400000c000b */
[----:B01----:R-:W-:Y:S01]  /*5dc0*/  ENDCOLLECTIVE ;  /* 0x000000000000791b */ /* 0x003fe20003800000 */
.L_x_6621:
        /* <DEDUP_REMOVED lines=8> */
.L_x_6622:
[----:B------:R-:W-:Y:S01]  /*5e50*/  HFMA2.MMA R12, -RZ, RZ, 0, 5.9604644775390625e-08 ;  /* 0x00000001ff0c7435 */ /* 0x000fe200000001ff */
[----:B------:R-:W-:-:S04]  /*5e60*/  IMAD.MOV.U32 R17, RZ, RZ, R14 ;  /* 0x000000ffff117224 */ /* 0x000fc800078e000e */
[----:B------:R-:W-:-:S05]  /*5e70*/  FADD.FTZ R8, R8, R17 ;  /* 0x0000001108087221 */ /* 0x000fca0000010000 */
[----:B------:R-:W-:-:S07]  /*5e80*/  MOV R13, R8 ;  /* 0x00000008000d7202 */ /* 0x000fce0000000f00 */
[----:B------:R-:W-:Y:S05]  /*5e90*/  WARPSYNC.COLLECTIVE R15, `(.L_x_6623) ;  /* 0x000000000f087348 */ /* 0x000fea0003c00000 */
[----:B------:R0:W1:Y:S02]  /*5ea0*/  SHFL.BFLY P6, R14, R13, R12, R11 ;  /* 0x0c00000c0d0e7389 */ /* 0x00006400000c000b */
[----:B01----:R-:W-:Y:S01]  /*5eb0*/  ENDCOLLECTIVE ;  /* 0x000000000000791b */ /* 0x003fe20003800000 */
.L_x_6623:
[----:B------:R-:W-:Y:S01]  /*5ec0*/  HFMA2.MMA R12, -RZ, RZ, 0, 2.384185791015625e-07 ;  /* 0x00000004ff0c7435 */ /* 0x000fe200000001ff */
[----:B------:R-:W-:Y:S01]  /*5ed0*/  MOV R13, RZ ;  /* 0x000000ff000d7202 */ /* 0x000fe20000000f00 */
[----:B------:R-:W-:-:S09]  /*5ee0*/  IMAD.MOV.U32 R17, RZ, RZ, R14 ;  /* 0x000000ffff117224 */ /* 0x000fd200078e000e */
[----:B------:R-:W-:Y:S05]  /*5ef0*/  WARPSYNC.COLLECTIVE R15, `(.L_x_6624) ;  /* 0x000000000f087348 */ /* 0x000fea0003c00000 */
[----:B------:R0:W1:Y:S02]  /*5f00*/  SHFL.BFLY P6, R14, R13, R12, R11 ;  /* 0x0c00000c0d0e7389 */ /* 0x00006400000c000b */
[----:B01----:R-:W-:Y:S01]  /*5f10*/  ENDCOLLECTIVE ;  /* 0x000000000000791b */ /* 0x003fe20003800000 */
.L_x_6624:
        /* <DEDUP_REMOVED lines=8> */
.L_x_6625:
[----:B------:R-:W-:Y:S01]  /*5fa0*/  HFMA2.MMA R12, -RZ, RZ, 0, 5.9604644775390625e-08 ;  /* 0x00000001ff0c7435 */ /* 0x000fe200000001ff */
[----:B------:R-:W-:-:S04]  /*5fb0*/  IMAD.MOV.U32 R19, RZ, RZ, R14 ;  /* 0x000000ffff137224 */ /* 0x000fc800078e000e */
[----:B------:R-:W-:-:S05]  /*5fc0*/  FADD.FTZ R10, R10, R19 ;  /* 0x000000130a0a7221 */ /* 0x000fca0000010000 */
[----:B------:R-:W-:-:S07]  /*5fd0*/  MOV R13, R10 ;  /* 0x0000000a000d7202 */ /* 0x000fce0000000f00 */
[----:B------:R-:W-:Y:S05]  /*5fe0*/  WARPSYNC.COLLECTIVE R15, `(.L_x_6626) ;  /* 0x000000000f087348 */ /* 0x000fea0003c00000 */
[----:B------:R0:W1:Y:S02]  /*5ff0*/  SHFL.BFLY P6, R14, R13, R12, R11 ;  /* 0x0c00000c0d0e7389 */ /* 0x00006400000c000b */
[----:B01----:R-:W-:Y:S01]  /*6000*/  ENDCOLLECTIVE ;  /* 0x000000000000791b */ /* 0x003fe20003800000 */
.L_x_6626:
[----:B------:R-:W-:Y:S01]  /*6010*/  HFMA2.MMA R12, -RZ, RZ, 0, 2.384185791015625e-07 ;  /* 0x00000004ff0c7435 */ /* 0x000fe200000001ff */
[----:B------:R-:W-:Y:S01]  /*6020*/  MOV R13, RZ ;  /* 0x000000ff000d7202 */ /* 0x000fe20000000f00 */
[----:B------:R-:W-:-:S09]  /*6030*/  IMAD.MOV.U32 R19, RZ, RZ, R14 ;  /* 0x000000ffff137224 */ /* 0x000fd200078e000e */
[----:B------:R-:W-:Y:S05]  /*6040*/  WARPSYNC.COLLECTIVE R15, `(.L_x_6627) ;  /* 0x000000000f087348 */ /* 0x000fea0003c00000 */
[----:B------:R0:W1:Y:S02]  /*6050*/  SHFL.BFLY P6, R14, R13, R12, R11 ;  /* 0x0c00000c0d0e7389 */ /* 0x00006400000c000b */
[----:B01----:R-:W-:Y:S01]  /*6060*/  ENDCOLLECTIVE ;  /* 0x000000000000791b */ /* 0x003fe20003800000 */
.L_x_6627:
        /* <DEDUP_REMOVED lines=8> */
.L_x_6628:
[----:B------:R-:W-:Y:S01]  /*60f0*/  HFMA2.MMA R12, -RZ, RZ, 0, 5.9604644775390625e-08 ;  /* 0x00000001ff0c7435 */ /* 0x000fe200000001ff */
[----:B------:R-:W-:-:S04]  /*6100*/  IMAD.MOV.U32 R21, RZ, RZ, R14 ;  /* 0x000000ffff157224 */ /* 0x000fc800078e000e */
[----:B------:R-:W-:-:S05]  /*6110*/  FADD.FTZ R16, R16, R21 ;  /* 0x0000001510107221 */ /* 0x000fca0000010000 */
[----:B------:R-:W-:-:S07]  /*6120*/  MOV R13, R16 ;  /* 0x00000010000d7202 */ /* 0x000fce0000000f00 */
[----:B------:R-:W-:Y:S05]  /*6130*/  WARPSYNC.COLLECTIVE R15, `(.L_x_6629) ;  /* 0x000000000f087348 */ /* 0x000fea0003c00000 */
[----:B------:R0:W1:Y:S02]  /*6140*/  SHFL.BFLY P6, R14, R13, R12, R11 ;  /* 0x0c00000c0d0e7389 */ /* 0x00006400000c000b */
[----:B01----:R-:W-:Y:S01]  /*6150*/  ENDCOLLECTIVE ;  /* 0x000000000000791b */ /* 0x003fe20003800000 */
.L_x_6629:
[----:B------:R-:W-:Y:S01]  /*6160*/  HFMA2.MMA R12, -RZ, RZ, 0, 2.384185791015625e-07 ;  /* 0x00000004ff0c7435 */ /* 0x000fe200000001ff */
[----:B------:R-:W-:Y:S01]  /*6170*/  MOV R13, RZ ;  /* 0x000000ff000d7202 */ /* 0x000fe20000000f00 */
[----:B------:R-:W-:-:S09]  /*6180*/  IMAD.MOV.U32 R21, RZ, RZ, R14 ;  /* 0x000000ffff157224 */ /* 0x000fd200078e000e */
[----:B------:R-:W-:Y:S05]  /*6190*/  WARPSYNC.COLLECTIVE R15, `(.L_x_6630) ;  /* 0x000000000f087348 */ /* 0x000fea0003c00000 */
[----:B------:R0:W1:Y:S02]  /*61a0*/  SHFL.BFLY P6, R14, R13, R12, R11 ;  /* 0x0c00000c0d0e7389 */ /* 0x00006400000c000b */
[----:B01----:R-:W-:Y:S01]  /*61b0*/  ENDCOLLECTIVE ;  /* 0x000000000000791b */ /* 0x003fe20003800000 */
.L_x_6630:
[----:B------:R-:W-:Y:S01]  /*61c0*/  FADD.FTZ R21, R16, R21 ;  /* 0x0000001510157221 */ /* 0x000fe20000010000 */
[----:B------:R-:W-:Y:S01]  /*61d0*/  MOV R12, 0x2 ;  /* 0x00000002000c7802 */ /* 0x000fe20000000f00 */
[----:B------:R-:W-:-:S04]  /*61e0*/  FADD.FTZ R18, RZ, R14 ;  /* 0x0000000eff127221 */ /* 0x000fc80000010000 */
[----:B------:R-:W-:-:S07]  /*61f0*/  IMAD.MOV.U32 R13, RZ, RZ, R18 ;  /* 0x000000ffff0d7224 */ /* 0x000fce00078e0012 */
[----:B------:R-:W-:Y:S05]  /*6200*/  WARPSYNC.COLLECTIVE R15, `(.L_x_6631) ;  /* 0x000000000f087348 */ /* 0x000fea0003c00000 */
[----:B------:R0:W1:Y:S02]  /*6210*/  SHFL.BFLY P6, R14, R13, R12, R11 ;  /* 0x0c00000c0d0e7389 */ /* 0x00006400000c000b */
[----:B01----:R-:W-:Y:S01]  /*6220*/  ENDCOLLECTIVE ;  /* 0x000000000000791b */ /* 0x003fe20003800000 */
.L_x_6631:
[----:B------:R-:W-:Y:S01]  /*6230*/  HFMA2.MMA R12, -RZ, RZ, 0, 5.9604644775390625e-08 ;  /* 0x00000001ff0c7435 */ /* 0x000fe200000001ff */
[----:B------:R-:W-:-:S05]  /*6240*/  MOV R23, R14 ;  /* 0x0000000e00177202 */ /* 0x000fca0000000f00 */
[----:B------:R-:W-:-:S04]  /*6250*/  FADD.FTZ R18, R18, R23 ;  /* 0x0000001712127221 */ /* 0x000fc80000010000 */
[----:B------:R-:W-:-:S07]  /*6260*/  IMAD.MOV.U32 R13, RZ, RZ, R18 ;  /* 0x000000ffff0d7224 */ /* 0x000fce00078e0012 */
[----:B------:R-:W-:Y:S05]  /*6270*/  WARPSYNC.COLLECTIVE R15, `(.L_x_6632) ;  /* 0x000000000f087348 */ /* 0x000fea0003c00000 */
[----:B------:R0:W1:Y:S02]  /*6280*/  SHFL.BFLY P6, R14, R13, R12, R11 ;  /* 0x0c00000c0d0e7389 */ /* 0x00006400000c000b */
[----:B01----:R-:W-:Y:S01]  /*6290*/  ENDCOLLECTIVE ;  /* 0x000000000000791b */ /* 0x003fe20003800000 */
.L_x_6632:
[----:B------:R-:W-:Y:S01]  /*62a0*/  HFMA2.MMA R12, -RZ, RZ, 0, 2.384185791015625e-07 ;  /* 0x00000004ff0c7435 */ /* 0x000fe200000001ff */
[----:B------:R-:W-:Y:S01]  /*62b0*/  IMAD.MOV.U32 R13, RZ, RZ, RZ ;  /* 0x000000ffff0d7224 */ /* 0x000fe200078e00ff */
[----:B------:R-:W-:-:S09]  /*62c0*/  MOV R23, R14 ;  /* 0x0000000e00177202 */ /* 0x000fd20000000f00 */
[----:B------:R-:W-:Y:S05]  /*62d0*/  WARPSYNC.COLLECTIVE R15, `(.L_x_6633) ;  /* 0x000000000f087348 */ /* 0x000fea0003c00000 */
[----:B------:R0:W1:Y:S02]  /*62e0*/  SHFL.BFLY P6, R14, R13, R12, R11 ;  /* 0x0c00000c0d0e7389 */ /* 0x00006400000c000b */
[----:B01----:R-:W-:Y:S01]  /*62f0*/  ENDCOLLECTIVE ;  /* 0x000000000000791b */ /* 0x003fe20003800000 */
.L_x_6633:
        /* <DEDUP_REMOVED lines=8> */
.L_x_6634:
[----:B------:R-:W-:Y:S01]  /*6380*/  HFMA2.MMA R12, -RZ, RZ, 0, 5.9604644775390625e-08 ;  /* 0x00000001ff0c7435 */ /* 0x000fe200000001ff */
[----:B------:R-:W-:-:S05]  /*6390*/  MOV R25, R14 ;  /* 0x0000000e00197202 */ /* 0x000fca0000000f00 */
[----:B------:R-:W-:-:S04]  /*63a0*/  FADD.FTZ R20, R20, R25 ;  /* 0x0000001914147221 */ /* 0x000fc80000010000 */
[----:B------:R-:W-:-:S07]  /*63b0*/  IMAD.MOV.U32 R13, RZ, RZ, R20 ;  /* 0x000000ffff0d7224 */ /* 0x000fce00078e0014 */
[----:B------:R-:W-:Y:S05]  /*63c0*/  WARPSYNC.COLLECTIVE R15, `(.L_x_6635) ;  /* 0x000000000f087348 */ /* 0x000fea0003c00000 */
[----:B------:R0:W1:Y:S02]  /*63d0*/  SHFL.BFLY P6, R14, R13, R12, R11 ;  /* 0x0c00000c0d0e7389 */ /* 0x00006400000c000b */
[----:B01----:R-:W-:Y:S01]  /*63e0*/  ENDCOLLECTIVE ;  /* 0x000000000000791b */ /* 0x003fe20003800000 */
.L_x_6635:
[----:B------:R-:W-:Y:S01]  /*63f0*/  HFMA2.MMA R12, -RZ, RZ, 0, 2.384185791015625e-07 ;  /* 0x00000004ff0c7435 */ /* 0x000fe200000001ff */
[----:B------:R-:W-:Y:S01]  /*6400*/  IMAD.MOV.U32 R13, RZ, RZ, RZ ;  /* 0x000000ffff0d7224 */ /* 0x000fe200078e00ff */
[----:B------:R-:W-:-:S09]  /*6410*/  MOV R25, R14 ;  /* 0x0000000e00197202 */ /* 0x000fd20000000f00 */
[----:B------:R-:W-:Y:S05]  /*6420*/  WARPSYNC.COLLECTIVE R15, `(.L_x_6636) ;  /* 0x000000000f087348 */ /* 0x000fea0003c00000 */
[----:B------:R0:W1:Y:S02]  /*6430*/  SHFL.BFLY P6, R14, R13, R12, R11 ;  /* 0x0c00000c0d0e7389 */ /* 0x00006400000c000b */
[----:B01----:R-:W-:Y:S01]  /*6440*/  ENDCOLLECTIVE ;  /* 0x000000000000791b */ /* 0x003fe20003800000 */
.L_x_6636:
        /* <DEDUP_REMOVED lines=8> */
.L_x_6637:
[----:B------:R-:W-:Y:S01]  /*64d0*/  HFMA2.MMA R12, -RZ, RZ, 0, 5.9604644775390625e-08 ;  /* 0x00000001ff0c7435 */ /* 0x000fe200000001ff */
[----:B------:R-:W-:-:S05]  /*64e0*/  MOV R35, R14 ;  /* 0x0000000e00237202 */ /* 0x000fca0000000f00 */
[----:B------:R-:W-:-:S04]  /*64f0*/  FADD.FTZ R24, R24, R35 ;  /* 0x0000002318187221 */ /* 0x000fc80000010000 */
[----:B------:R-:W-:-:S07]  /*6500*/  IMAD.MOV.U32 R13, RZ, RZ, R24 ;  /* 0x000000ffff0d7224 */ /* 0x000fce00078e0018 */
[----:B------:R-:W-:Y:S05]  /*6510*/  WARPSYNC.COLLECTIVE R15, `(.L_x_6638) ;  /* 0x000000000f087348 */ /* 0x000fea0003c00000 */
[----:B------:R0:W1:Y:S02]  /*6520*/  SHFL.BFLY P6, R14, R13, R12, R11 ;  /* 0x0c00000c0d0e7389 */ /* 0x00006400000c000b */
[----:B01----:R-:W-:Y:S01]  /*6530*/  ENDCOLLECTIVE ;  /* 0x000000000000791b */ /* 0x003fe20003800000 */
.L_x_6638:
[----:B------:R-:W-:Y:S01]  /*6540*/  HFMA2.MMA R12, -RZ, RZ, 0, 2.384185791015625e-07 ;  /* 0x00000004ff0c7435 */ /* 0x000fe200000001ff */
[----:B------:R-:W-:Y:S01]  /*6550*/  IMAD.MOV.U32 R13, RZ, RZ, RZ ;  /* 0x000000ffff0d7224 */ /* 0x000fe200078e00ff */
[----:B------:R-:W-:-:S09]  /*6560*/  MOV R27, R14 ;  /* 0x0000000e001b7202 */ /* 0x000fd20000000f00 */
[----:B------:R-:W-:Y:S05]  /*6570*/  WARPSYNC.COLLECTIVE R15, `(.L_x_6639) ;  /* 0x000000000f087348 */ /* 0x000fea0003c00000 */
[----:B------:R0:W1:Y:S02]  /*6580*/  SHFL.BFLY P6, R14, R13, R12, R11 ;  /* 0x0c00000c0d0e7389 */ /* 0x00006400000c000b */
[----:B01----:R-:W-:Y:S01]  /*6590*/  ENDCOLLECTIVE ;  /* 0x000000000000791b */ /* 0x003fe20003800000 */
.L_x_6639:
[----:B------:R-:W-:Y:S01]  /*65a0*/  FADD.FTZ R27, R24, R27 ;  /* 0x0000001b181b7221 */ /* 0x000fe20000010000 */
[----:B------:R-:W-:Y:S02]  /*65b0*/  IMAD.MOV.U32 R12, RZ, RZ, 0x2 ;  /* 0x00000002ff0c7424 */ /* 0x000fe400078e00ff */
[----:B------:R-:W-:-:S05]  /*65c0*/  FADD.FTZ R28, RZ, R14 ;  /* 0x0000000eff1c7221 */ /* 0x000fca0000010000 */
[----:B------:R-:W-:-:S07]  /*65d0*/  MOV R13, R28 ;  /* 0x0000001c000d7202 */ /* 0x000fce0000000f00 */
[----:B------:R-:W-:Y:S05]  /*65e0*/  WARPSYNC.COLLECTIVE R15, `(.L_x_6640) ;  /* 0x000000000f087348 */ /* 0x000fea0003c00000 */
[----:B------:R0:W1:Y:S02]  /*65f0*/  SHFL.BFLY P6, R14, R13, R12, R11 ;  /* 0x0c00000c0d0e7389 */ /* 0x00006400000c000b */
[----:B01----:R-:W-:Y:S01]  /*6600*/  ENDCOLLECTIVE ;  /* 0x000000000000791b */ /* 0x003fe20003800000 */
.L_x_6640:
[----:B------:R-:W-:Y:S01]  /*6610*/  IMAD.MOV.U32 R12, RZ, RZ, 0x1 ;  /* 0x00000001ff0c7424 */ /* 0x000fe200078e00ff */
[----:B------:R-:W-:-:S05]  /*6620*/  MOV R3, R14 ;  /* 0x0000000e00037202 */ /* 0x000fca0000000f00 */
[----:B------:R-:W-:-:S05]  /*6630*/  FADD.FTZ R28, R28, R3 ;  /* 0x000000031c1c7221 */ /* 0x000fca0000010000 */
[----:B------:R-:W-:-:S07]  /*6640*/  MOV R13, R28 ;  /* 0x0000001c000d7202 */ /* 0x000fce0000000f00 */
[----:B------:R-:W-:Y:S05]  /*6650*/  WARPSYNC.COLLECTIVE R15, `(.L_x_6641) ;  /* 0x000000000f087348 */ /* 0x000fea0003c00000 */
[----:B------:R0:W1:Y:S02]  /*6660*/  SHFL.BFLY P6, R14, R13, R12, R11 ;  /* 0x0c00000c0d0e7389 */ /* 0x00006400000c000b */
[----:B01----:R-:W-:Y:S01]  /*6670*/  ENDCOLLECTIVE ;  /* 0x000000000000791b */ /* 0x003fe20003800000 */
.L_x_6641:
[----:B------:R-:W-:Y:S01]  /*6680*/  HFMA2.MMA R13, -RZ, RZ, 0, 0 ;  /* 0x00000000ff0d7435 */ /* 0x000fe200000001ff */
[----:B------:R-:W-:Y:S01]  /*6690*/  IMAD.MOV.U32 R12, RZ, RZ, 0x4 ;  /* 0x00000004ff0c7424 */ /* 0x000fe200078e00ff */
[----:B------:R-:W-:-:S09]  /*66a0*/  MOV R3, R14 ;  /* 0x0000000e00037202 */ /* 0x000fd20000000f00 */
[----:B------:R-:W-:Y:S05]  /*66b0*/  WARPSYNC.COLLECTIVE R15, `(.L_x_6642) ;  /* 0x000000000f087348 */ /* 0x000fea0003c00000 */
[----:B------:R0:W1:Y:S02]  /*66c0*/  SHFL.BFLY P6, R14, R13, R12, R11 ;  /* 0x0c00000c0d0e7389 */ /* 0x00006400000c000b */
[----:B01----:R-:W-:Y:S01]  /*66d0*/  ENDCOLLECTIVE ;  /* 0x000000000000791b */ /* 0x003fe20003800000 */
.L_x_6642:
        /* <DEDUP_REMOVED lines=8> */
.L_x_6643:
[----:B------:R-:W-:Y:S01]  /*6760*/  IMAD.MOV.U32 R12, RZ, RZ, 0x1 ;  /* 0x00000001ff0c7424 */ /* 0x000fe200078e00ff */
[----:B------:R-:W-:-:S05]  /*6770*/  MOV R44, R14 ;  /* 0x0000000e002c7202 */ /* 0x000fca0000000f00 */
[----:B------:R-:W-:-:S05]  /*6780*/  FADD.FTZ R29, R29, R44 ;  /* 0x0000002c1d1d7221 */ /* 0x000fca0000010000 */
[----:B------:R-:W-:-:S07]  /*6790*/  MOV R13, R29 ;  /* 0x0000001d000d7202 */ /* 0x000fce0000000f00 */
[----:B------:R-:W-:Y:S05]  /*67a0*/  WARPSYNC.COLLECTIVE R15, `(.L_x_6644) ;  /* 0x000000000f087348 */ /* 0x000fea0003c00000 */
[----:B------:R0:W1:Y:S02]  /*67b0*/  SHFL.BFLY P6, R14, R13, R12, R11 ;  /* 0x0c00000c0d0e7389 */ /* 0x00006400000c000b */
[----:B01----:R-:W-:Y:S01]  /*67c0*/  ENDCOLLECTIVE ;  /* 0x000000000000791b */ /* 0x003fe20003800000 */
.L_x_6644:
[----:B------:R-:W-:Y:S01]  /*67d0*/  HFMA2.MMA R13, -RZ, RZ, 0, 0 ;  /* 0x00000000ff0d7435 */ /* 0x000fe200000001ff */
[----:B------:R-:W-:Y:S01]  /*67e0*/  IMAD.MOV.U32 R12, RZ, RZ, 0x4 ;  /* 0x00000004ff0c7424 */ /* 0x000fe200078e00ff */
[----:B------:R-:W-:-:S09]  /*67f0*/  MOV R44, R14 ;  /* 0x0000000e002c7202 */ /* 0x000fd20000000f00 */
[----:B------:R-:W-:Y:S05]  /*6800*/  WARPSYNC.COLLECTIVE R15, `(.L_x_6645) ;  /* 0x000000000f087348 */ /* 0x000fea0003c00000 */
[----:B------:R0:W1:Y:S02]  /*6810*/  SHFL.BFLY P6, R14, R13, R12, R11 ;  /* 0x0c00000c0d0e7389 */ /* 0x00006400000c000b */
[----:B01----:R-:W-:Y:S01]  /*6820*/  ENDCOLLECTIVE ;  /* 0x000000000000791b */ /* 0x003fe20003800000 */
.L_x_6645:
[----:B------:R-:W-:Y:S01]  /*6830*/  FADD.FTZ R29, R29, R44 ;  /* 0x0000002c1d1d7221 */ /* 0x000fe20000010000 */
[----:B------:R-:W-:Y:S01]  /*6840*/  HFMA2.MMA R12, -RZ, RZ, 0, 1.1920928955078125e-07 ;  /* 0x00000002ff0c7435 */ /* 0x000fe200000001ff */
[----:B------:R-:W-:-:S05]  /*6850*/  FADD.FTZ R30, RZ, R14 ;  /* 0x0000000eff1e7221 */ /* 0x000fca0000010000 */
[----:B------:R-:W-:-:S07]  /*6860*/  MOV R13, R30 ;  /* 0x0000001e000d7202 */ /* 0x000fce0000000f00 */
[----:B------:R-:W-:Y:S05]  /*6870*/  WARPSYNC.COLLECTIVE R15, `(.L_x_6646) ;  /* 0x000000000f087348 */ /* 0x000fea0003c00000 */
[----:B------:R0:W1:Y:S02]  /*6880*/  SHFL.BFLY P6, R14, R13, R12, R11 ;  /* 0x0c00000c0d0e7389 */ /* 0x00006400000c000b */
[----:B01----:R-:W-:Y:S01]  /*6890*/  ENDCOLLECTIVE ;  /* 0x000000000000791b */ /* 0x003fe20003800000 */
.L_x_6646:
[----:B------:R-:W-:Y:S01]  /*68a0*/  HFMA2.MMA R12, -RZ, RZ, 0, 5.9604644775390625e-08 ;  /* 0x00000001ff0c7435 */ /* 0x000fe200000001ff */
[----:B------:R-:W-:-:S04]  /*68b0*/  IMAD.MOV.U32 R5, RZ, RZ, R14 ;  /* 0x000000ffff057224 */ /* 0x000fc800078e000e */
[----:B------:R-:W-:-:S05]  /*68c0*/  FADD.FTZ R30, R30, R5 ;  /* 0x000000051e1e7221 */ /* 0x000fca0000010000 */
[----:B------:R-:W-:-:S07]  /*68d0*/  MOV R13, R30 ;  /* 0x0000001e000d7202 */ /* 0x000fce0000000f00 */
[----:B------:R-:W-:Y:S05]  /*68e0*/  WARPSYNC.COLLECTIVE R15, `(.L_x_6647) ;  /* 0x000000000f087348 */ /* 0x000fea0003c00000 */
[----:B------:R0:W1:Y:S02]  /*68f0*/  SHFL.BFLY P6, R14, R13, R12, R11 ;  /* 0x0c00000c0d0e7389 */ /* 0x00006400000c000b */
[----:B01----:R-:W-:Y:S01]  /*6900*/  ENDCOLLECTIVE ;  /* 0x000000000000791b */ /* 0x003fe20003800000 */
.L_x_6647:
[----:B------:R-:W-:Y:S01]  /*6910*/  HFMA2.MMA R12, -RZ, RZ, 0, 2.384185791015625e-07 ;  /* 0x00000004ff0c7435 */ /* 0x000fe200000001ff */
[----:B------:R-:W-:Y:S01]  /*6920*/  MOV R13, RZ ;  /* 0x000000ff000d7202 */ /* 0x000fe20000000f00 */
[----:B------:R-:W-:-:S09]  /*6930*/  IMAD.MOV.U32 R5, RZ, RZ, R14 ;  /* 0x000000ffff057224 */ /* 0x000fd200078e000e */
[----:B------:R-:W-:Y:S05]  /*6940*/  WARPSYNC.COLLECTIVE R15, `(.L_x_6648) ;  /* 0x000000000f087348 */ /* 0x000fea0003c00000 */
[----:B------:R0:W1:Y:S02]  /*6950*/  SHFL.BFLY P6, R14, R13, R12, R11 ;  /* 0x0c00000c0d0e7389 */ /* 0x00006400000c000b */
[----:B01----:R-:W-:Y:S01]  /*6960*/  ENDCOLLECTIVE ;  /* 0x000000000000791b */ /* 0x003fe20003800000 */
.L_x_6648:
[----:B------:R-:W-:Y:S01]  /*6970*/  HFMA2.MMA R12, -RZ, RZ, 0, 1.1920928955078125e-07 ;  /* 0x00000002ff0c7435 */ /* 0x000fe200000001ff */
[----:B------:R-:W-:-:S04]  /*6980*/  IMAD.MOV.U32 R31, RZ, RZ, R14 ;  /* 0x000000ffff1f7224 */ /* 0x000fc800078e000e */
[----:B------:R-:W-:-:S05]  /*6990*/  FADD.FTZ R31, RZ, R31 ;  /* 0x0000001fff1f7221 */ /* 0x000fca0000010000 */
[----:B------:R-:W-:-:S07]  /*69a0*/  MOV R13, R31 ;  /* 0x0000001f000d7202 */ /* 0x000fce0000000f00 */
[----:B------:R-:W-:Y:S05]  /*69b0*/  WARPSYNC.COLLECTIVE R15, `(.L_x_6649) ;  /* 0x000000000f087348 */ /* 0x000fea0003c00000 */
[----:B------:R0:W1:Y:S02]  /*69c0*/  SHFL.BFLY P6, R14, R13, R12, R11 ;  /* 0x0c00000c0d0e7389 */ /* 0x00006400000c000b */
[----:B01----:R-:W-:Y:S01]  /*69d0*/  ENDCOLLECTIVE ;  /* 0x000000000000791b */ /* 0x003fe20003800000 */
.L_x_6649:
[----:B------:R-:W-:Y:S01]  /*69e0*/  HFMA2.MMA R12, -RZ, RZ, 0, 5.9604644775390625e-08 ;  /* 0x00000001ff0c7435 */ /* 0x000fe200000001ff */
[----:B------:R-:W-:-:S04]  /*69f0*/  IMAD.MOV.U32 R40, RZ, RZ, R14 ;  /* 0x000000ffff287224 */ /* 0x000fc800078e000e */
[----:B------:R-:W-:-:S05]  /*6a00*/  FADD.FTZ R31, R31, R40 ;  /* 0x000000281f1f7221 */ /* 0x000fca0000010000 */
[----:B------:R-:W-:-:S07]  /*6a10*/  MOV R13, R31 ;  /* 0x0000001f000d7202 */ /* 0x000fce0000000f00 */
[----:B------:R-:W-:Y:S05]  /*6a20*/  WARPSYNC.COLLECTIVE R15, `(.L_x_6650) ;  /* 0x000000000f087348 */ /* 0x000fea0003c00000 */
[----:B------:R0:W1:Y:S02]  /*6a30*/  SHFL.BFLY P6, R14, R13, R12, R11 ;  /* 0x0c00000c0d0e7389 */ /* 0x00006400000c000b */
[----:B01----:R-:W-:Y:S01]  /*6a40*/  ENDCOLLECTIVE ;  /* 0x000000000000791b */ /* 0x003fe20003800000 */
.L_x_6650:
[----:B------:R-:W-:Y:S01]  /*6a50*/  HFMA2.MMA R12, -RZ, RZ, 0, 2.384185791015625e-07 ;  /* 0x00000004ff0c7435 */ /* 0x000fe200000001ff */
[----:B------:R-:W-:Y:S01]  /*6a60*/  MOV R13, RZ ;  /* 0x000000ff000d7202 */ /* 0x000fe20000000f00 */
[----:B------:R-:W-:-:S09]  /*6a70*/  IMAD.MOV.U32 R18, RZ, RZ, R14 ;  /* 0x000000ffff127224 */ /* 0x000fd200078e000e */
[----:B------:R-:W-:Y:S05]  /*6a80*/  WARPSYNC.COLLECTIVE R15, `(.L_x_6651) ;  /* 0x000000000f087348 */ /* 0x000fea0003c00000 */
[----:B------:R0:W1:Y:S02]  /*6a90*/  SHFL.BFLY P6, R14, R13, R12, R11 ;  /* 0x0c00000c0d0e7389 */ /* 0x00006400000c000b */
[----:B01----:R-:W-:Y:S01]  /*6aa0*/  ENDCOLLECTIVE ;  /* 0x000000000000791b */ /* 0x003fe20003800000 */
.L_x_6651:
[----:B------:R-:W-:Y:S01]  /*6ab0*/  FADD.FTZ R18, R31, R18 ;  /* 0x000000121f127221 */ /* 0x000fe20000010000 */
[----:B------:R-:W-:Y:S01]  /*6ac0*/  MOV R12, 0x2 ;  /* 0x00000002000c7802 */ /* 0x000fe20000000f00 */
[----:B------:R-:W-:-:S04]  /*6ad0*/  FADD.FTZ R32, RZ, R14 ;  /* 0x0000000eff207221 */ /* 0x000fc80000010000 */
[----:B------:R-:W-:-:S07]  /*6ae0*/  IMAD.MOV.U32 R13, RZ, RZ, R32 ;  /* 0x000000ffff0d7224 */ /* 0x000fce00078e0020 */
[----:B------:R-:W-:Y:S05]  /*6af0*/  WARPSYNC.COLLECTIVE R15, `(.L_x_6652) ;  /* 0x000000000f087348 */ /* 0x000fea0003c00000 */
[----:B------:R0:W1:Y:S02]  /*6b00*/  SHFL.BFLY P6, R14, R13, R12, R11 ;  /* 0x0c00000c0d0e7389 */ /* 0x00006400000c000b */
[----:B01----:R-:W-:Y:S01]  /*6b10*/  ENDCOLLECTIVE ;  /* 0x000000000000791b */ /* 0x003fe20003800000 */
.L_x_6652:
[----:B------:R-:W-:Y:S01]  /*6b20*/  HFMA2.MMA R12, -RZ, RZ, 0, 5.9604644775390625e-08 ;  /* 0x00000001ff0c7435 */ /* 0x000fe200000001ff */
[----:B------:R-:W-:-:S05]  /*6b30*/  MOV R17, R14 ;  /* 0x0000000e00117202 */ /* 0x000fca0000000f00 */
[----:B------:R-:W-:-:S04]  /*6b40*/  FADD.FTZ R32, R32, R17 ;  /* 0x0000001120207221 */ /* 0x000fc80000010000 */
[----:B------:R-:W-:-:S07]  /*6b50*/  IMAD.MOV.U32 R13, RZ, RZ, R32 ;  /* 0x000000ffff0d7224 */ /* 0x000fce00078e0020 */
[----:B------:R-:W-:Y:S05]  /*6b60*/  WARPSYNC.COLLECTIVE R15, `(.L_x_6653) ;  /* 0x000000000f087348 */ /* 0x000fea0003c00000 */
[----:B------:R0:W1:Y:S02]  /*6b70*/  SHFL.BFLY P6, R14, R13, R12, R11 ;  /* 0x0c00000c0d0e7389 */ /* 0x00006400000c000b */
[----:B01----:R-:W-:Y:S01]  /*6b80*/  ENDCOLLECTIVE ;  /* 0x000000000000791b */ /* 0x003fe20003800000 */
.L_x_6653:
[----:B------:R-:W-:Y:S01]  /*6b90*/  HFMA2.MMA R12, -RZ, RZ, 0, 2.384185791015625e-07 ;  /* 0x00000004ff0c7435 */ /* 0x000fe200000001ff */
[----:B------:R-:W-:Y:S01]  /*6ba0*/  IMAD.MOV.U32 R13, RZ, RZ, RZ ;  /* 0x000000ffff0d7224 */ /* 0x000fe200078e00ff */
[----:B------:R-:W-:-:S09]  /*6bb0*/  MOV R19, R14 ;  /* 0x0000000e00137202 */ /* 0x000fd20000000f00 */
[----:B------:R-:W-:Y:S05]  /*6bc0*/  WARPSYNC.COLLECTIVE R15, `(.L_x_6654) ;  /* 0x000000000f087348 */ /* 0x000fea0003c00000 */
[----:B------:R0:W1:Y:S02]  /*6bd0*/  SHFL.BFLY P6, R14, R13, R12, R11 ;  /* 0x0c00000c0d0e7389 */ /* 0x00006400000c000b */
[----:B01----:R-:W-:Y:S01]  /*6be0*/  ENDCOLLECTIVE ;  /* 0x000000000000791b */ /* 0x003fe20003800000 */
.L_x_6654:
[----:B------:R-:W-:Y:S01]  /*6bf0*/  HFMA2.MMA R12, -RZ, RZ, 0, 1.1920928955078125e-07 ;  /* 0x00000002ff0c7435 */ /* 0x000fe200000001ff */
[----:B------:R-:W-:-:S05]  /*6c00*/  MOV R33, R14 ;  /* 0x0000000e00217202 */ /* 0x000fca0000000f00 */
[----:B------:R-:W-:-:S04]  /*6c10*/  FADD.FTZ R33, RZ, R33 ;  /* 0x00000021ff217221 */ /* 0x000fc80000010000 */
[----:B------:R-:W-:-:S07]  /*6c20*/  IMAD.MOV.U32 R13, RZ, RZ, R33 ;  /* 0x000000ffff0d7224 */ /* 0x000fce00078e0021 */
[----:B------:R-:W-:Y:S05]  /*6c30*/  WARPSYNC.COLLECTIVE R15, `(.L_x_6655) ;  /* 0x000000000f087348 */ /* 0x000fea0003c00000 */
[----:B------:R0:W1:Y:S02]  /*6c40*/  SHFL.BFLY P6, R14, R13, R12, R11 ;  /* 0x0c00000c0d0e7389 */ /* 0x00006400000c000b */
[----:B01----:R-:W-:Y:S01]  /*6c50*/  ENDCOLLECTIVE ;  /* 0x000000000000791b */ /* 0x003fe20003800000 */
.L_x_6655:
        /* <DEDUP_REMOVED lines=8> */
.L_x_6656:
[----:B------:R-:W-:Y:S01]  /*6ce0*/  HFMA2.MMA R12, -RZ, RZ, 0, 2.384185791015625e-07 ;  /* 0x00000004ff0c7435 */ /* 0x000fe200000001ff */
[----:B------:R-:W-:Y:S01]  /*6cf0*/  IMAD.MOV.U32 R13, RZ, RZ, RZ ;  /* 0x000000ffff0d7224 */ /* 0x000fe200078e00ff */
[----:B------:R-:W-:-:S09]  /*6d00*/  MOV R20, R14 ;  /* 0x0000000e00147202 */ /* 0x000fd20000000f00 */
[----:B------:R-:W-:Y:S05]  /*6d10*/  WARPSYNC.COLLECTIVE R15, `(.L_x_6657) ;  /* 0x000000000f087348 */ /* 0x000fea0003c00000 */
[----:B------:R0:W1:Y:S02]  /*6d20*/  SHFL.BFLY P6, R14, R13, R12, R11 ;  /* 0x0c00000c0d0e7389 */ /* 0x00006400000c000b */
[----:B01----:R-:W-:Y:S01]  /*6d30*/  ENDCOLLECTIVE ;  /* 0x000000000000791b */ /* 0x003fe20003800000 */
.L_x_6657:
        /* <DEDUP_REMOVED lines=8> */
.L_x_6658:
        /* <DEDUP_REMOVED lines=8> */
.L_x_6659:
[----:B------:R-:W-:Y:S01]  /*6e40*/  HFMA2.MMA R12, -RZ, RZ, 0, 2.384185791015625e-07 ;  /* 0x00000004ff0c7435 */ /* 0x000fe200000001ff */
[----:B------:R-:W-:Y:S01]  /*6e50*/  IMAD.MOV.U32 R13, RZ, RZ, RZ ;  /* 0x000000ffff0d7224 */ /* 0x000fe200078e00ff */
[----:B------:R-:W-:-:S09]  /*6e60*/  MOV R3, R14 ;  /* 0x0000000e00037202 */ /* 0x000fd20000000f00 */
[----:B------:R-:W-:Y:S05]  /*6e70*/  WARPSYNC.COLLECTIVE R15, `(.L_x_6660) ;  /* 0x000000000f087348 */ /* 0x000fea0003c00000 */
[----:B------:R0:W1:Y:S02]  /*6e80*/  SHFL.BFLY P6, R14, R13, R12, R11 ;  /* 0x0c00000c0d0e7389 */ /* 0x00006400000c000b */
[----:B01----:R-:W-:Y:S01]  /*6e90*/  ENDCOLLECTIVE ;  /* 0x000000000000791b */ /* 0x003fe20003800000 */
.L_x_6660:
[----:B------:R-:W-:Y:S01]  /*6ea0*/  FADD.FTZ R19, R34, R3 ;  /* 0x0000000322137221 */ /* 0x000fe20000010000 */
[----:B------:R-:W-:Y:S02]  /*6eb0*/  IMAD.MOV.U32 R12, RZ, RZ, 0x2 ;  /* 0x00000002ff0c7424 */ /* 0x000fe400078e00ff */
[----:B------:R-:W-:-:S05]  /*6ec0*/  FADD.FTZ R35, RZ, R14 ;  /* 0x0000000eff237221 */ /* 0x000fca0000010000 */
[----:B------:R-:W-:-:S07]  /*6ed0*/  MOV R13, R35 ;  /* 0x00000023000d7202 */ /* 0x000fce0000000f00 */
[----:B------:R-:W-:Y:S05]  /*6ee0*/  WARPSYNC.COLLECTIVE R15, `(.L_x_6661) ;  /* 0x000000000f087348 */ /* 0x000fea0003c00000 */
[----:B------:R0:W1:Y:S02]  /*6ef0*/  SHFL.BFLY P6, R14, R13, R12, R11 ;  /* 0x0c00000c0d0e7389 */ /* 0x00006400000c000b */
[----:B01----:R-:W-:Y:S01]  /*6f00*/  ENDCOLLECTIVE ;  /* 0x000000000000791b */ /* 0x003fe20003800000 */
.L_x_6661:
[----:B------:R-:W-:Y:S01]  /*6f10*/  HFMA2.MMA R12, -RZ, RZ, 0, 5.9604644775390625e-08 ;  /* 0x00000001ff0c7435 */ /* 0x000fe200000001ff */
[----:B------:R-:W-:-:S05]  /*6f20*/  FADD.FTZ R35, R35, R14 ;  /* 0x0000000e23237221 */ /* 0x000fca0000010000 */
[----:B------:R-:W-:-:S07]  /*6f30*/  MOV R13, R35 ;  /* 0x00000023000d7202 */ /* 0x000fce0000000f00 */
[----:B------:R-:W-:Y:S05]  /*6f40*/  WARPSYNC.COLLECTIVE R15, `(.L_x_6662) ;  /* 0x000000000f087348 */ /* 0x000fea0003c00000 */
[----:B------:R0:W1:Y:S02]  /*6f50*/  SHFL.BFLY P6, R14, R13, R12, R11 ;  /* 0x0c00000c0d0e7389 */ /* 0x00006400000c000b */
[----:B01----:R-:W-:Y:S01]  /*6f60*/  ENDCOLLECTIVE ;  /* 0x000000000000791b */ /* 0x003fe20003800000 */
.L_x_6662:
[----:B------:R-:W-:Y:S01]  /*6f70*/  HFMA2.MMA R12, -RZ, RZ, 0, 2.384185791015625e-07 ;  /* 0x00000004ff0c7435 */ /* 0x000fe200000001ff */
[----:B------:R-:W-:Y:S01]  /*6f80*/  MOV R13, RZ ;  /* 0x000000ff000d7202 */ /* 0x000fe20000000f00 */
[----:B------:R-:W-:-:S09]  /*6f90*/  IMAD.MOV.U32 R28, RZ, RZ, R14 ;  /* 0x000000ffff1c7224 */ /* 0x000fd200078e000e */
[----:B------:R-:W-:Y:S05]  /*6fa0*/  WARPSYNC.COLLECTIVE R15, `(.L_x_6663) ;  /* 0x000000000f087348 */ /* 0x000fea0003c00000 */
[----:B------:R0:W1:Y:S02]  /*6fb0*/  SHFL.BFLY P6, R14, R13, R12, R11 ;  /* 0x0c00000c0d0e7389 */ /* 0x00006400000c000b */
[----:B01----:R-:W-:Y:S01]  /*6fc0*/  ENDCOLLECTIVE ;  /* 0x000000000000791b */ /* 0x003fe20003800000 */
.L_x_6663:
[----:B------:R-:W-:Y:S01]  /*6fd0*/  HFMA2.MMA R12, -RZ, RZ, 0, 1.1920928955078125e-07 ;  /* 0x00000002ff0c7435 */ /* 0x000fe200000001ff */
[----:B------:R-:W-:-:S04]  /*6fe0*/  IMAD.MOV.U32 R36, RZ, RZ, R14 ;  /* 0x000000ffff247224 */ /* 0x000fc800078e000e */
[----:B------:R-:W-:-:S05]  /*6ff0*/  FADD.FTZ R36, RZ, R36 ;  /* 0x00000024ff247221 */ /* 0x000fca0000010000 */
[----:B------:R-:W-:-:S07]  /*7000*/  MOV R13, R36 ;  /* 0x00000024000d7202 */ /* 0x000fce0000000f00 */
[----:B------:R-:W-:Y:S05]  /*7010*/  WARPSYNC.COLLECTIVE R15, `(.L_x_6664) ;  /* 0x000000000f087348 */ /* 0x000fea0003c00000 */
[----:B------:R0:W1:Y:S02]  /*7020*/  SHFL.BFLY P6, R14, R13, R12, R11 ;  /* 0x0c00000c0d0e7389 */ /* 0x00006400000c000b */
[----:B01----:R-:W-:Y:S01]  /*7030*/  ENDCOLLECTIVE ;  /* 0x000000000000791b */ /* 0x003fe20003800000 */
.L_x_6664:
[----:B------:R-:W-:Y:S01]  /*7040*/  HFMA2.MMA R12, -RZ, RZ, 0, 5.9604644775390625e-08 ;  /* 0x00000001ff0c7435 */ /* 0x000fe200000001ff */
[----:B------:R-:W-:-:S04]  /*7050*/  IMAD.MOV.U32 R3, RZ, RZ, R14 ;  /* 0x000000ffff037224 */ /* 0x000fc800078e000e */
[----:B------:R-:W-:Y:S01]  /*7060*/  FADD.FTZ R36, R36, R3 ;  /* 0x0000000324247221 */ /* 0x000fe20000010000 */
[----:B------:R-:W-:-:S04]  /*7070*/  FADD.FTZ R3, R35, R28 ;  /* 0x0000001c23037221 */ /* 0x000fc80000010000 */
[----:B------:R-:W-:-:S07]  /*7080*/  MOV R13, R36 ;  /* 0x00000024000d7202 */ /* 0x000fce0000000f00 */
[----:B------:R-:W-:Y:S05]  /*7090*/  WARPSYNC.COLLECTIVE R15, `(.L_x_6665) ;  /* 0x000000000f087348 */ /* 0x000fea0003c00000 */
[----:B------:R0:W1:Y:S02]  /*70a0*/  SHFL.BFLY P6, R14, R13, R12, R11 ;  /* 0x0c00000c0d0e7389 */ /* 0x00006400000c000b */
[----:B01----:R-:W-:Y:S01]  /*70b0*/  ENDCOLLECTIVE ;  /* 0x000000000000791b */ /* 0x003fe20003800000 */
.L_x_6665:
[----:B------:R-:W-:Y:S01]  /*70c0*/  HFMA2.MMA R12, -RZ, RZ, 0, 2.384185791015625e-07 ;  /* 0x00000004ff0c7435 */ /* 0x000fe200000001ff */
[----:B------:R-:W-:Y:S01]  /*70d0*/  MOV R13, RZ ;  /* 0x000000ff000d7202 */ /* 0x000fe20000000f00 */
[----:B------:R-:W-:-:S09]  /*70e0*/  IMAD.MOV.U32 R5, RZ, RZ, R14 ;  /* 0x000000ffff057224 */ /* 0x000fd200078e000e */
[----:B------:R-:W-:Y:S05]  /*70f0*/  WARPSYNC.COLLECTIVE R15, `(.L_x_6666) ;  /* 0x000000000f087348 */ /* 0x000fea0003c00000 */
[----:B------:R0:W1:Y:S02]  /*7100*/  SHFL.BFLY P6, R14, R13, R12, R11 ;  /* 0x0c00000c0d0e7389 */ /* 0x00006400000c000b */
[----:B01----:R-:W-:Y:S01]  /*7110*/  ENDCOLLECTIVE ;  /* 0x000000000000791b */ /* 0x003fe20003800000 */
.L_x_6666:
        /* <DEDUP_REMOVED lines=8> */
.L_x_6667:
[----:B------:R-:W-:Y:S01]  /*71a0*/  HFMA2.MMA R12, -RZ, RZ, 0, 5.9604644775390625e-08 ;  /* 0x00000001ff0c7435 */ /* 0x000fe200000001ff */
[----:B------:R-:W-:-:S04]  /*71b0*/  IMAD.MOV.U32 R5, RZ, RZ, R14 ;  /* 0x000000ffff057224 */ /* 0x000fc800078e000e */
[----:B------:R-:W-:-:S05]  /*71c0*/  FADD.FTZ R42, R42, R5 ;  /* 0x000000052a2a7221 */ /* 0x000fca0000010000 */
[----:B------:R-:W-:-:S07]  /*71d0*/  MOV R13, R42 ;  /* 0x0000002a000d7202 */ /* 0x000fce0000000f00 */
[----:B------:R-:W-:Y:S05]  /*71e0*/  WARPSYNC.COLLECTIVE R15, `(.L_x_6668) ;  /* 0x000000000f087348 */ /* 0x000fea0003c00000 */
[----:B------:R0:W1:Y:S02]  /*71f0*/  SHFL.BFLY P6, R14, R13, R12, R11 ;  /* 0x0c00000c0d0e7389 */ /* 0x00006400000c000b */
[----:B01----:R-:W-:Y:S01]  /*7200*/  ENDCOLLECTIVE ;  /* 0x000000000000791b */ /* 0x003fe20003800000 */
.L_x_6668:
[----:B------:R-:W-:Y:S01]  /*7210*/  HFMA2.MMA R12, -RZ, RZ, 0, 2.384185791015625e-07 ;  /* 0x00000004ff0c7435 */ /* 0x000fe200000001ff */
[----:B------:R-:W-:Y:S01]  /*7220*/  MOV R13, RZ ;  /* 0x000000ff000d7202 */ /* 0x000fe20000000f00 */
[----:B------:R-:W-:-:S09]  /*7230*/  IMAD.MOV.U32 R31, RZ, RZ, R14 ;  /* 0x000000ffff1f7224 */ /* 0x000fd200078e000e */
[----:B------:R-:W-:Y:S05]  /*7240*/  WARPSYNC.COLLECTIVE R15, `(.L_x_6669) ;  /* 0x000000000f087348 */ /* 0x000fea0003c00000 */
[----:B------:R0:W1:Y:S02]  /*7250*/  SHFL.BFLY P6, R14, R13, R12, R11 ;  /* 0x0c00000c0d0e7389 */ /* 0x00006400000c000b */
[----:B01----:R-:W-:Y:S01]  /*7260*/  ENDCOLLECTIVE ;  /* 0x000000000000791b */ /* 0x003fe20003800000 */
.L_x_6669:
        /* <DEDUP_REMOVED lines=8> */
.L_x_6670:
[----:B------:R-:W-:Y:S01]  /*72f0*/  HFMA2.MMA R12, -RZ, RZ, 0, 5.9604644775390625e-08 ;  /* 0x00000001ff0c7435 */ /* 0x000fe200000001ff */
[----:B------:R-:W-:-:S04]  /*7300*/  IMAD.MOV.U32 R44, RZ, RZ, R14 ;  /* 0x000000ffff2c7224 */ /* 0x000fc800078e000e */
[----:B------:R-:W-:-:S05]  /*7310*/  FADD.FTZ R41, R41, R44 ;  /* 0x0000002c29297221 */ /* 0x000fca0000010000 */
[----:B------:R-:W-:-:S07]  /*7320*/  MOV R13, R41 ;  /* 0x00000029000d7202 */ /* 0x000fce0000000f00 */
[----:B------:R-:W-:Y:S05]  /*7330*/  WARPSYNC.COLLECTIVE R15, `(.L_x_6671) ;  /* 0x000000000f087348 */ /* 0x000fea0003c00000 */
[----:B------:R0:W1:Y:S02]  /*7340*/  SHFL.BFLY P6, R14, R13, R12, R11 ;  /* 0x0c00000c0d0e7389 */ /* 0x00006400000c000b */
[----:B01----:R-:W-:Y:S01]  /*7350*/  ENDCOLLECTIVE ;  /* 0x000000000000791b */ /* 0x003fe20003800000 */
.L_x_6671:
[----:B------:R-:W-:Y:S01]  /*7360*/  HFMA2.MMA R12, -RZ, RZ, 0, 2.384185791015625e-07 ;  /* 0x00000004ff0c7435 */ /* 0x000fe200000001ff */
[----:B------:R-:W-:Y:S01]  /*7370*/  MOV R13, RZ ;  /* 0x000000ff000d7202 */ /* 0x000fe20000000f00 */
[----:B------:R-:W-:-:S09]  /*7380*/  IMAD.MOV.U32 R44, RZ, RZ, R14 ;  /* 0x000000ffff2c7224 */ /* 0x000fd200078e000e */
[----:B------:R-:W-:Y:S05]  /*7390*/  WARPSYNC.COLLECTIVE R15, `(.L_x_6672) ;  /* 0x000000000f087348 */ /* 0x000fea0003c00000 */
[----:B------:R0:W1:Y:S02]  /*73a0*/  SHFL.BFLY P6, R14, R13, R12, R11 ;  /* 0x0c00000c0d0e7389 */ /* 0x00006400000c000b */
[----:B01----:R-:W-:Y:S01]  /*73b0*/  ENDCOLLECTIVE ;  /* 0x000000000000791b */ /* 0x003fe20003800000 */
.L_x_6672:
        /* <DEDUP_REMOVED lines=8> */
.L_x_6673:
[----:B------:R-:W-:Y:S01]  /*7440*/  MOV R12, 0x1 ;  /* 0x00000001000c7802 */ /* 0x000fe20000000f00 */
[----:B------:R-:W-:-:S04]  /*7450*/  FADD.FTZ R40, R40, R14 ;  /* 0x0000000e28287221 */ /* 0x000fc80000010000 */
[----:B------:R-:W-:-:S07]  /*7460*/  IMAD.MOV.U32 R13, RZ, RZ, R40 ;  /* 0x000000ffff0d7224 */ /* 0x000fce00078e0028 */
[----:B------:R-:W-:Y:S05]  /*7470*/  WARPSYNC.COLLECTIVE R15, `(.L_x_6674) ;  /* 0x000000000f087348 */ /* 0x000fea0003c00000 */
[----:B------:R0:W1:Y:S02]  /*7480*/  SHFL.BFLY P6, R14, R13, R12, R11 ;  /* 0x0c00000c0d0e7389 */ /* 0x00006400000c000b */
[----:B01----:R-:W-:Y:S01]  /*7490*/  ENDCOLLECTIVE ;  /* 0x000000000000791b */ /* 0x003fe20003800000 */
.L_x_6674:
[----:B------:R-:W-:Y:S01]  /*74a0*/  HFMA2.MMA R12, -RZ, RZ, 0, 2.384185791015625e-07 ;  /* 0x00000004ff0c7435 */ /* 0x000fe200000001ff */
[----:B------:R-:W-:Y:S01]  /*74b0*/  IMAD.MOV.U32 R13, RZ, RZ, RZ ;  /* 0x000000ffff0d7224 */ /* 0x000fe200078e00ff */
[----:B------:R-:W-:-:S09]  /*74c0*/  MOV R33, R14 ;  /* 0x0000000e00217202 */ /* 0x000fd20000000f00 */
[----:B------:R-:W-:Y:S05]  /*74d0*/  WARPSYNC.COLLECTIVE R15, `(.L_x_6675) ;  /* 0x000000000f087348 */ /* 0x000fea0003c00000 */
[----:B------:R0:W1:Y:S02]  /*74e0*/  SHFL.BFLY P6, R14, R13, R12, R11 ;  /* 0x0c00000c0d0e7389 */ /* 0x00006400000c000b */
[----:B01----:R-:W-:Y:S01]  /*74f0*/  ENDCOLLECTIVE ;  /* 0x000000000000791b */ /* 0x003fe20003800000 */
.L_x_6675:
[----:B------:R-:W-:Y:S01]  /*7500*/  FADD.FTZ R33, R40, R33 ;  /* 0x0000002128217221 */ /* 0x000fe20000010000 */
[----:B------:R-:W-:Y:S02]  /*7510*/  IMAD.MOV.U32 R12, RZ, RZ, 0x2 ;  /* 0x00000002ff0c7424 */ /* 0x000fe400078e00ff */
[----:B------:R-:W-:-:S05]  /*7520*/  FADD.FTZ R5, RZ, R14 ;  /* 0x0000000eff057221 */ /* 0x000fca0000010000 */
[----:B------:R-:W-:-:S07]  /*7530*/  MOV R13, R5 ;  /* 0x00000005000d7202 */ /* 0x000fce0000000f00 */
[----:B------:R-:W-:Y:S05]  /*7540*/  WARPSYNC.COLLECTIVE R15, `(.L_x_6676) ;  /* 0x000000000f087348 */ /* 0x000fea0003c00000 */
[----:B------:R0:W1:Y:S02]  /*7550*/  SHFL.BFLY P6, R14, R13, R12, R11 ;  /* 0x0c00000c0d0e7389 */ /* 0x00006400000c000b */
[----:B01----:R-:W-:Y:S01]  /*7560*/  ENDCOLLECTIVE ;  /* 0x000000000000791b */ /* 0x003fe20003800000 */
.L_x_6676:
[----:B------:R-:W-:Y:S01]  /*7570*/  HFMA2.MMA R12, -RZ, RZ, 0, 5.9604644775390625e-08 ;  /* 0x00000001ff0c7435 */ /* 0x000fe200000001ff */
[----:B------:R-:W-:-:S05]  /*7580*/  FADD.FTZ R17, R5, R14 ;  /* 0x0000000e05117221 */ /* 0x000fca0000010000 */
[----:B------:R-:W-:-:S07]  /*7590*/  MOV R13, R17 ;  /* 0x00000011000d7202 */ /* 0x000fce0000000f00 */
[----:B------:R-:W-:Y:S05]  /*75a0*/  WARPSYNC.COLLECTIVE R15, `(.L_x_6677) ;  /* 0x000000000f087348 */ /* 0x000fea0003c00000 */
[----:B------:R0:W1:Y:S02]  /*75b0*/  SHFL.BFLY P6, R14, R13, R12, R11 ;  /* 0x0c00000c0d0e7389 */ /* 0x00006400000c000b */
[----:B01----:R-:W-:Y:S01]  /*75c0*/  ENDCOLLECTIVE ;  /* 0x000000000000791b */ /* 0x003fe20003800000 */
.L_x_6677:
[----:B------:R-:W-:Y:S01]  /*75d0*/  HFMA2.MMA R12, -RZ, RZ, 0, 2.384185791015625e-07 ;  /* 0x00000004ff0c7435 */ /* 0x000fe200000001ff */
[----:B------:R-:W-:Y:S01]  /*75e0*/  MOV R13, RZ ;  /* 0x000000ff000d7202 */ /* 0x000fe20000000f00 */
[----:B------:R-:W-:-:S09]  /*75f0*/  IMAD.MOV.U32 R36, RZ, RZ, R14 ;  /* 0x000000ffff247224 */ /* 0x000fd200078e000e */
[----:B------:R-:W-:Y:S05]  /*7600*/  WARPSYNC.COLLECTIVE R15, `(.L_x_6678) ;  /* 0x000000000f087348 */ /* 0x000fea0003c00000 */
[----:B------:R0:W1:Y:S02]  /*7610*/  SHFL.BFLY P6, R14, R13, R12, R11 ;  /* 0x0c00000c0d0e7389 */ /* 0x00006400000c000b */
[----:B01----:R-:W-:Y:S01]  /*7620*/  ENDCOLLECTIVE ;  /* 0x000000000000791b */ /* 0x003fe20003800000 */
.L_x_6678:
[----:B------:R-:W-:Y:S01]  /*7630*/  FADD.FTZ R5, R17, R36 ;  /* 0x0000002411057221 */ /* 0x000fe20000010000 */
[----:B------:R-:W-:Y:S01]  /*7640*/  MOV R12, 0x2 ;  /* 0x00000002000c7802 */ /* 0x000fe20000000f00 */
[----:B------:R-:W-:-:S04]  /*7650*/  FADD.FTZ R24, RZ, R14 ;  /* 0x0000000eff187221 */ /* 0x000fc80000010000 */
[----:B------:R-:W-:-:S07]  /*7660*/  IMAD.MOV.U32 R13, RZ, RZ, R24 ;  /* 0x000000ffff0d7224 */ /* 0x000fce00078e0018 */
[----:B------:R-:W-:Y:S05]  /*7670*/  WARPSYNC.COLLECTIVE R15, `(.L_x_6679) ;  /* 0x000000000f087348 */ /* 0x000fea0003c00000 */
[----:B------:R0:W1:Y:S02]  /*7680*/  SHFL.BFLY P6, R14, R13, R12, R11 ;  /* 0x0c00000c0d0e7389 */ /* 0x00006400000c000b */
[----:B01----:R-:W-:Y:S01]  /*7690*/  ENDCOLLECTIVE ;  /* 0x000000000000791b */ /* 0x003fe20003800000 */
.L_x_6679:
[----:B------:R-:W-:Y:S02]  /*76a0*/  IMAD.MOV.U32 R12, RZ, RZ, 0x1 ;  /* 0x00000001ff0c7424 */ /* 0x000fe400078e00ff */
[----:B------:R-:W-:-:S05]  /*76b0*/  FADD.FTZ R32, R24, R14 ;  /* 0x0000000e18207221 */ /* 0x000fca0000010000 */
[----:B------:R-:W-:-:S07]  /*76c0*/  MOV R13, R32 ;  /* 0x00000020000d7202 */ /* 0x000fce0000000f00 */
[----:B------:R-:W-:Y:S05]  /*76d0*/  WARPSYNC.COLLECTIVE R15, `(.L_x_6680) ;  /* 0x000000000f087348 */ /* 0x000fea0003c00000 */
[----:B------:R0:W1:Y:S02]  /*76e0*/  SHFL.BFLY P6, R14, R13, R12, R11 ;  /* 0x0c00000c0d0e7389 */ /* 0x00006400000c000b */
[----:B01----:R-:W-:Y:S01]  /*76f0*/  ENDCOLLECTIVE ;  /* 0x000000000000791b */ /* 0x003fe20003800000 */
.L_x_6680:
[----:B------:R-:W-:Y:S01]  /*7700*/  HFMA2.MMA R13, -RZ, RZ, 0, 0 ;  /* 0x00000000ff0d7435 */ /* 0x000fe200000001ff */
[----:B------:R-:W-:Y:S01]  /*7710*/  MOV R12, 0x4 ;  /* 0x00000004000c7802 */ /* 0x000fe20000000f00 */
[----:B------:R-:W-:-:S09]  /*7720*/  FADD.FTZ R17, R32, R14 ;  /* 0x0000000e20117221 */ /* 0x000fd20000010000 */
[----:B------:R-:W-:Y:S05]  /*7730*/  WARPSYNC.COLLECTIVE R15, `(.L_x_6681) ;  /* 0x000000000f087348 */ /* 0x000fea0003c00000 */
[----:B------:R0:W1:Y:S02]  /*7740*/  SHFL.BFLY P6, R14, R13, R12, R11 ;  /* 0x0c00000c0d0e7389 */ /* 0x00006400000c000b */
[----:B01----:R-:W-:Y:S01]  /*7750*/  ENDCOLLECTIVE ;  /* 0x000000000000791b */ /* 0x003fe20003800000 */
.L_x_6681:
[----:B------:R-:W-:Y:S01]  /*7760*/  HFMA2.MMA R12, -RZ, RZ, 0, 1.1920928955078125e-07 ;  /* 0x00000002ff0c7435 */ /* 0x000fe200000001ff */
[----:B------:R-:W-:-:S04]  /*7770*/  FADD.FTZ R24, RZ, R14 ;  /* 0x0000000eff187221 */ /* 0x000fc80000010000 */
[----:B------:R-:W-:-:S07]  /*7780*/  IMAD.MOV.U32 R13, RZ, RZ, R24 ;  /* 0x000000ffff0d7224 */ /* 0x000fce00078e0018 */
[----:B------:R-:W-:Y:S05]  /*7790*/  WARPSYNC.COLLECTIVE R15, `(.L_x_6682) ;  /* 0x000000000f087348 */ /* 0x000fea0003c00000 */
[----:B------:R0:W1:Y:S02]  /*77a0*/  SHFL.BFLY P6, R14, R13, R12, R11 ;  /* 0x0c00000c0d0e7389 */ /* 0x00006400000c000b */
[----:B01----:R-:W-:Y:S01]  /*77b0*/  ENDCOLLECTIVE ;  /* 0x000000000000791b */ /* 0x003fe20003800000 */
.L_x_6682:
[----:B------:R-:W-:Y:S02]  /*77c0*/  IMAD.MOV.U32 R12, RZ, RZ, 0x1 ;  /* 0x00000001ff0c7424 */ /* 0x000fe400078e00ff */
[----:B------:R-:W-:-:S05]  /*77d0*/  FADD.FTZ R35, R24, R14 ;  /* 0x0000000e18237221 */ /* 0x000fca0000010000 */
[----:B------:R-:W-:-:S07]  /*77e0*/  MOV R13, R35 ;  /* 0x00000023000d7202 */ /* 0x000fce0000000f00 */
[----:B------:R-:W-:Y:S05]  /*77f0*/  WARPSYNC.COLLECTIVE R15, `(.L_x_6683) ;  /* 0x000000000f087348 */ /* 0x000fea0003c00000 */
[----:B------:R0:W1:Y:S02]  /*7800*/  SHFL.BFLY P6, R14, R13, R12, R11 ;  /* 0x0c00000c0d0e7389 */ /* 0x00006400000c000b */
[----:B01----:R-:W-:Y:S01]  /*7810*/  ENDCOLLECTIVE ;  /* 0x000000000000791b */ /* 0x003fe20003800000 */
.L_x_6683:
[----:B------:R-:W-:Y:S01]  /*7820*/  HFMA2.MMA R13, -RZ, RZ, 0, 0 ;  /* 0x00000000ff0d7435 */ /* 0x000fe200000001ff */
[----:B------:R-:W-:Y:S01]  /*7830*/  IMAD.MOV.U32 R12, RZ, RZ, 0x4 ;  /* 0x00000004ff0c7424 */ /* 0x000fe200078e00ff */
[----:B------:R-:W-:-:S09]  /*7840*/  MOV R36, R14 ;  /* 0x0000000e00247202 */ /* 0x000fd20000000f00 */
[----:B------:R-:W-:Y:S05]  /*7850*/  WARPSYNC.COLLECTIVE R15, `(.L_x_6684) ;  /* 0x000000000f087348 */ /* 0x000fea0003c00000 */
[----:B------:R0:W1:Y:S02]  /*7860*/  SHFL.BFLY P6, R14, R13, R12, R11 ;  /* 0x0c00000c0d0e7389 */ /* 0x00006400000c000b */
[----:B01----:R-:W-:Y:S01]  /*7870*/  ENDCOLLECTIVE ;  /* 0x000000000000791b */ /* 0x003fe20003800000 */
.L_x_6684:
[----:B------:R-:W-:Y:S01]  /*7880*/  FADD.FTZ R36, R35, R36 ;  /* 0x0000002423247221 */ /* 0x000fe20000010000 */
[----:B------:R-:W-:Y:S01]  /*7890*/  HFMA2.MMA R12, -RZ, RZ, 0, 1.1920928955078125e-07 ;  /* 0x00000002ff0c7435 */ /* 0x000fe200000001ff */
[----:B------:R-:W-:-:S05]  /*78a0*/  FADD.FTZ R34, RZ, R14 ;  /* 0x0000000eff227221 */ /* 0x000fca0000010000 */
[----:B------:R-:W-:-:S07]  /*78b0*/  MOV R13, R34 ;  /* 0x00000022000d7202 */ /* 0x000fce0000000f00 */
[----:B------:R-:W-:Y:S05]  /*78c0*/  WARPSYNC.COLLECTIVE R15, `(.L_x_6685) ;  /* 0x000000000f087348 */ /* 0x000fea0003c00000 */
[----:B------:R0:W1:Y:S02]  /*78d0*/  SHFL.BFLY P6, R14, R13, R12, R11 ;  /* 0x0c00000c0d0e7389 */ /* 0x00006400000c000b */
[----:B01----:R-:W-:Y:S01]  /*78e0*/  ENDCOLLECTIVE ;  /* 0x000000000000791b */ /* 0x003fe20003800000 */
.L_x_6685:
[----:B------:R-:W-:Y:S01]  /*78f0*/  HFMA2.MMA R12, -RZ, RZ, 0, 5.9604644775390625e-08 ;  /* 0x00000001ff0c7435 */ /* 0x000fe200000001ff */
[----:B------:R-:W-:-:S04]  /*7900*/  IMAD.MOV.U32 R43, RZ, RZ, R14 ;  /* 0x000000ffff2b7224 */ /* 0x000fc800078e000e */
[----:B------:R-:W-:-:S05]  /*7910*/  FADD.FTZ R24, R34, R43 ;  /* 0x0000002b22187221 */ /* 0x000fca0000010000 */
[----:B------:R-:W-:-:S07]  /*7920*/  MOV R13, R24 ;  /* 0x00000018000d7202 */ /* 0x000fce0000000f00 */
[----:B------:R-:W-:Y:S05]  /*7930*/  WARPSYNC.COLLECTIVE R15, `(.L_x_6686) ;  /* 0x000000000f087348 */ /* 0x000fea0003c00000 */
[----:B------:R0:W1:Y:S02]  /*7940*/  SHFL.BFLY P6, R14, R13, R12, R11 ;  /* 0x0c00000c0d0e7389 */ /* 0x00006400000c000b */
[----:B01----:R-:W-:Y:S01]  /*7950*/  ENDCOLLECTIVE ;  /* 0x000000000000791b */ /* 0x003fe20003800000 */
.L_x_6686:
[----:B------:R-:W-:Y:S05]  /*7960*/  BRA `(.L_x_6687) ;  /* 0xffffffbc00947947 */ /* 0x000fea000383ffff */
.L_x_6688:
        /* <DEDUP_REMOVED lines=9> */
.L_x_29690:


//--------------------- .text._ZN4vllm25paged_attention_v2_kernelIfhLi96ELi32ELi128ELNS_18Fp8KVCacheDataTypeE2ELb1ELi512EEEvPfS2_PT_PKS3_PKT0_S9_ifPKiSB_iPKfiiiSD_SD_iiiii --------------------------
	.section	.text._ZN4vllm25paged_attention_v2_kernelIfhLi96ELi32ELi128ELNS_18Fp8KVCacheDataTypeE2ELb1ELi512EEEvPfS2_PT_PKS3_PKT0_S9_ifPKiSB_iPKfiiiSD_SD_iiiii,"ax",@progbits
	.align	128
        .global         _ZN4vllm25paged_attention_v2_kernelIfhLi96ELi32ELi128ELNS_18Fp8KVCacheDataTypeE2ELb1ELi512EEEvPfS2_PT_PKS3_PKT0_S9_ifPKiSB_iPKfiiiSD_SD_iiiii
        .type           _ZN4vllm25paged_attention_v2_kernelIfhLi96ELi32ELi128ELNS_18Fp8KVCacheDataTypeE2ELb1ELi512EEEvPfS2_PT_PKS3_PKT0_S9_ifPKiSB_iPKfiiiSD_SD_iiiii,@function
        .size           _ZN4vllm25paged_attention_v2_kernelIfhLi96ELi32ELi128ELNS_18Fp8KVCacheDataTypeE2ELb1ELi512EEEvPfS2_PT_PKS3_PKT0_S9_ifPKiSB_iPKfiiiSD_SD_iiiii,(.L_x_29691 - _ZN4vllm25paged_attention_v2_kernelIfhLi96ELi32ELi128ELNS_18Fp8KVCacheDataTypeE2ELb1ELi512EEEvPfS2_PT_PKS3_PKT0_S9_ifPKiSB_iPKfiiiSD_SD_iiiii)
        .other          _ZN4vllm25paged_attention_v2_kernelIfhLi96ELi32ELi128ELNS_18Fp8KVCacheDataTypeE2ELb1ELi512EEEvPfS2_PT_PKS3_PKT0_S9_ifPKiSB_iPKfiiiSD_SD_iiiii,@"STO_CUDA_ENTRY STV_DEFAULT"
_ZN4vllm25paged_attention_v2_kernelIfhLi96ELi32ELi128ELNS_18Fp8KVCacheDataTypeE2ELb1ELi512EEEvPfS2_PT_PKS3_PKT0_S9_ifPKiSB_iPKfiiiSD_SD_iiiii:
.text._ZN4vllm25paged_attention_v2_kernelIfhLi96ELi32ELi128ELNS_18Fp8KVCacheDataTypeE2ELb1ELi512EEEvPfS2_PT_PKS3_PKT0_S9_ifPKiSB_iPKfiiiSD_SD_iiiii:
        /* <DEDUP_REMOVED lines=122> */
.L_x_6689:
[----:B------:R-:W-:Y:S02]  /*07a0*/  ULDC UR4, c[0x0][0x288] ;  /* 0x0000a20000047ab9 */ /* 0x000fe40000000800 */
[----:B------:R-:W-:-:S06]  /*07b0*/  UIMAD UR4, UR47, UR4, UR45 ;  /* 0x000000042f0472a4 */ /* 0x000fcc000f8e022d */
[----:B------:R-:W-:-:S07]  /*07c0*/  IMAD R6, R3, UR4, RZ ;  /* 0x0000000403067c24 */ /* 0x000fce000f8e02ff */
.L_x_6690:
        /* <DEDUP_REMOVED lines=28> */
.L_x_6694:
        /* <DEDUP_REMOVED lines=37> */
.L_x_6692:
[----:B------:R-:W-:Y:S05]  /*0be0*/  BSYNC B7 ;  /* 0x0000000000077941 */ /* 0x000fea0003800000 */
.L_x_6691:
        /* <DEDUP_REMOVED lines=13> */
.L_x_6737:
        /* <DEDUP_REMOVED lines=47> */
.L_x_6700:
        /* <DEDUP_REMOVED lines=11> */
.L_x_6699:
[----:B------:R-:W-:Y:S05]  /*1060*/  BSYNC B1 ;  /* 0x0000000000017941 */ /* 0x000fea0003800000 */
.L_x_6698:
        /* <DEDUP_REMOVED lines=15> */
.L_x_6703:
        /* <DEDUP_REMOVED lines=100> */
.L_x_6702:
[----:B------:R-:W-:Y:S05]  /*17a0*/  BSYNC B1 ;  /* 0x0000000000017941 */ /* 0x000fea0003800000 */
.L_x_6701:
        /* <DEDUP_REMOVED lines=55> */
.L_x_6705:
[----:B------:R-:W-:Y:S05]  /*1b20*/  BSYNC B1 ;  /* 0x0000000000017941 */ /* 0x000fea0003800000 */
.L_x_6704:
        /* <DEDUP_REMOVED lines=26> */
.L_x_6697:
[----:B------:R-:W-:Y:S05]  /*1cd0*/  BSYNC B0 ;  /* 0x0000000000007941 */ /* 0x000fea0003800000 */
.L_x_6696:
        /* <DEDUP_REMOVED lines=55> */
.L_x_6710:
        /* <DEDUP_REMOVED lines=8> */
.L_x_6709:
[----:B------:R-:W-:Y:S05]  /*20d0*/  BSYNC B1 ;  /* 0x0000000000017941 */ /* 0x000fea0003800000 */
.L_x_6708:
        /* <DEDUP_REMOVED lines=15> */
.L_x_6713:
        /* <DEDUP_REMOVED lines=52> */
.L_x_6712:
[----:B------:R-:W-:Y:S05]  /*2510*/  BSYNC B1 ;  /* 0x0000000000017941 */ /* 0x000fea0003800000 */
.L_x_6711:
        /* <DEDUP_REMOVED lines=31> */
.L_x_6715:
[----:B------:R-:W-:Y:S05]  /*2710*/  BSYNC B1 ;  /* 0x0000000000017941 */ /* 0x000fea0003800000 */
.L_x_6714:
        /* <DEDUP_REMOVED lines=14> */
.L_x_6707:
[----:B------:R-:W-:Y:S05]  /*2800*/  BSYNC B0 ;  /* 0x0000000000007941 */ /* 0x000fea0003800000 */
.L_x_6706:
        /* <DEDUP_REMOVED lines=26> */
.L_x_6717:
[----:B------:R-:W-:Y:S05]  /*29b0*/  BSYNC B0 ;  /* 0x0000000000007941 */ /* 0x000fea0003800000 */
.L_x_6716:
        /* <DEDUP_REMOVED lines=26> */
.L_x_6721:
        /* <DEDUP_REMOVED lines=33> */
.L_x_6719:
[----:B------:R-:W-:Y:S05]  /*2d70*/  BSYNC B6 ;  /* 0x0000000000067941 */ /* 0x000fea0003800000 */
.L_x_6718:
[----:B------:R-:W-:-:S03]  /*2d80*/  UMOV UR4, 0xffffffff ;  /* 0xffffffff00047882 */ /* 0x000fc60000000000 */
[----:B------:R-:W-:Y:S05]  /*2d90*/  BRA.DIV UR4, `(.L_x_6722) ;  /* 0x00000022047c7947 */ /* 0x000fea000b800000 */
[----:B-123--:R-:W-:Y:S02]  /*2da0*/  CS2R R2, SRZ ;  /* 0x0000000000027805 */ /* 0x00efe4000001ff00 */
[----:B------:R-:W-:Y:S01]  /*2db0*/  CS2R R4, SRZ ;  /* 0x0000000000047805 */ /* 0x000fe2000001ff00 */
[----:B------:R-:W-:Y:S01]  /*2dc0*/  HFMA2.MMA R35, -RZ, RZ, 0, 0 ;  /* 0x00000000ff237435 */ /* 0x000fe200000001ff */
[----:B------:R-:W-:Y:S01]  /*2dd0*/  IMAD.MOV.U32 R31, RZ, RZ, RZ ;  /* 0x000000ffff1f7224 */ /* 0x000fe200078e00ff */
[----:B0-----:R-:W-:Y:S01]  /*2de0*/  MOV R0, RZ ;  /* 0x000000ff00007202 */ /* 0x001fe20000000f00 */
[----:B------:R-:W-:Y:S02]  /*2df0*/  IMAD.MOV.U32 R6, RZ, RZ, RZ ;  /* 0x000000ffff067224 */ /* 0x000fe400078e00ff */
[----:B------:R-:W-:Y:S01]  /*2e00*/  FADD.FTZ R3, RZ, R3 ;  /* 0x00000003ff037221 */ /* 0x000fe20000010000 */
[----:B------:R-:W-:Y:S01]  /*2e10*/  FADD.FTZ R4, RZ, R4 ;  /* 0x00000004ff047221 */ /* 0x000fe20000010000 */
[----:B------:R-:W-:Y:S01]  /*2e20*/  FADD.FTZ R31, RZ, R31 ;  /* 0x0000001fff1f7221 */ /* 0x000fe20000010000 */
[----:B------:R-:W-:Y:S01]  /*2e30*/  FADD.FTZ R5, RZ, R5 ;  /* 0x00000005ff057221 */ /* 0x000fe20000010000 */
[----:B------:R-:W-:Y:S01]  /*2e40*/  FADD.FTZ R0, RZ, R0 ;  /* 0x00000000ff007221 */ /* 0x000fe20000010000 */
[----:B------:R-:W0:Y:S01]  /*2e50*/  SHFL.BFLY PT, R22, R3, 0x2, 0x1f ;  /* 0x0c401f0003167f89 */ /* 0x000e2200000e0000 */
[----:B------:R-:W-:Y:S01]  /*2e60*/  FADD.FTZ R35, RZ, R35 ;  /* 0x00000023ff237221 */ /* 0x000fe20000010000 */
[----:B------:R-:W-:Y:S01]  /*2e70*/  MOV R14, RZ ;  /* 0x000000ff000e7202 */ /* 0x000fe20000000f00 */
[----:B------:R-:W-:Y:S01]  /*2e80*/  FADD.FTZ R6, RZ, R6 ;  /* 0x00000006ff067221 */ /* 0x000fe20000010000 */
[----:B------:R-:W1:Y:S01]  /*2e90*/  SHFL.BFLY PT, R23, R4, 0x2, 0x1f ;  /* 0x0c401f0004177f89 */ /* 0x000e6200000e0000 */
[----:B------:R-:W-:Y:S01]  /*2ea0*/  MOV R29, RZ ;  /* 0x000000ff001d7202 */ /* 0x000fe20000000f00 */
[----:B------:R-:W-:-:S02]  /*2eb0*/  IMAD.MOV.U32 R10, RZ, RZ, RZ ;  /* 0x000000ffff0a7224 */ /* 0x000fc400078e00ff */
[----:B------:R-:W-:Y:S01]  /*2ec0*/  FADD.FTZ R16, RZ, R14 ;  /* 0x0000000eff107221 */ /* 0x000fe20000010000 */
[----:B------:R-:W2:Y:S01]  /*2ed0*/  SHFL.BFLY PT, R18, R35, 0x2, 0x1f ;  /* 0x0c401f0023127f89 */ /* 0x000ea200000e0000 */
[----:B------:R-:W-:Y:S01]  /*2ee0*/  HFMA2.MMA R8, -RZ, RZ, 0, 0 ;  /* 0x00000000ff087435 */ /* 0x000fe200000001ff */
[----:B------:R-:W-:Y:S01]  /*2ef0*/  FADD.FTZ R29, RZ, R29 ;  /* 0x0000001dff1d7221 */ /* 0x000fe20000010000 */
[----:B------:R-:W-:Y:S01]  /*2f00*/  FADD.FTZ R10, RZ, R10 ;  /* 0x0000000aff0a7221 */ /* 0x000fe20000010000 */
[----:B------:R-:W3:Y:S01]  /*2f10*/  SHFL.BFLY PT, R24, R31, 0x2, 0x1f ;  /* 0x0c401f001f187f89 */ /* 0x000ee200000e0000 */
[----:B------:R-:W-:Y:S01]  /*2f20*/  FADD.FTZ R2, RZ, R2 ;  /* 0x00000002ff027221 */ /* 0x000fe20000010000 */
[----:B------:R-:W-:Y:S02]  /*2f30*/  CS2R R26, SRZ ;  /* 0x00000000001a7805 */ /* 0x000fe4000001ff00 */
[----:B------:R-:W4:Y:S03]  /*2f40*/  SHFL.BFLY PT, R20, R5, 0x2, 0x1f ;  /* 0x0c401f0005147f89 */ /* 0x000f2600000e0000 */
[----:B------:R-:W-:Y:S01]  /*2f50*/  FADD.FTZ R8, RZ, R8 ;  /* 0x00000008ff087221 */ /* 0x000fe20000010000 */
[----:B------:R-:W5:Y:S01]  /*2f60*/  SHFL.BFLY PT, R19, R0, 0x2, 0x1f ;  /* 0x0c401f0000137f89 */ /* 0x000f6200000e0000 */
[----:B------:R-:W-:Y:S01]  /*2f70*/  FADD.FTZ R26, RZ, R26 ;  /* 0x0000001aff1a7221 */ /* 0x000fe20000010000 */
[----:B------:R-:W-:Y:S01]  /*2f80*/  FADD.FTZ R27, RZ, R27 ;  /* 0x0000001bff1b7221 */ /* 0x000fe20000010000 */
[----:B0-----:R-:W-:Y:S01]  /*2f90*/  FADD.FTZ R3, R3, R22 ;  /* 0x0000001603037221 */ /* 0x001fe20000010000 */
[----:B------:R-:W0:Y:S01]  /*2fa0*/  SHFL.BFLY PT, R7, R6, 0x2, 0x1f ;  /* 0x0c401f0006077f89 */ /* 0x000e2200000e0000 */
[----:B-1----:R-:W-:Y:S01]  /*2fb0*/  FADD.FTZ R4, R4, R23 ;  /* 0x0000001704047221 */ /* 0x002fe20000010000 */
[----:B------:R-:W-:-:S02]  /*2fc0*/  CS2R R22, SRZ ;  /* 0x0000000000167805 */ /* 0x000fc4000001ff00 */
[----:B------:R-:W1:Y:S01]  /*2fd0*/  SHFL.BFLY PT, R17, R10, 0x2, 0x1f ;  /* 0x0c401f000a117f89 */ /* 0x000e6200000e0000 */
[----:B--2---:R-:W-:Y:S01]  /*2fe0*/  FADD.FTZ R35, R35, R18 ;  /* 0x0000001223237221 */ /* 0x004fe20000010000 */
[----:B------:R-:W-:Y:S02]  /*2ff0*/  FADD.FTZ R18, RZ, R14 ;  /* 0x0000000eff127221 */ /* 0x000fe40000010000 */
[----:B------:R-:W2:Y:S01]  /*3000*/  SHFL.BFLY PT, R21, R16, 0x2, 0x1f ;  /* 0x0c401f0010157f89 */ /* 0x000ea200000e0000 */
[----:B------:R-:W-:Y:S01]  /*3010*/  FADD.FTZ R22, RZ, R22 ;  /* 0x00000016ff167221 */ /* 0x000fe20000010000 */
[----:B---3--:R-:W-:Y:S01]  /*3020*/  FADD.FTZ R31, R31, R24 ;  /* 0x000000181f1f7221 */ /* 0x008fe20000010000 */
[----:B------:R-:W-:Y:S01]  /*3030*/  FADD.FTZ R24, RZ, R14 ;  /* 0x0000000eff187221 */ /* 0x000fe20000010000 */
[----:B------:R-:W3:Y:S01]  /*3040*/  SHFL.BFLY PT, R41, R18, 0x2, 0x1f ;  /* 0x0c401f0012297f89 */ /* 0x000ee200000e0000 */
[----:B------:R-:W-:Y:S01]  /*3050*/  FADD.FTZ R23, RZ, R23 ;  /* 0x00000017ff177221 */ /* 0x000fe20000010000 */
[----:B----4-:R-:W-:Y:S01]  /*3060*/  FADD.FTZ R5, R5, R20 ;  /* 0x0000001405057221 */ /* 0x010fe20000010000 */
[----:B------:R-:W-:Y:S01]  /*3070*/  FADD.FTZ R20, RZ, R14 ;  /* 0x0000000eff147221 */ /* 0x000fe20000010000 */
[----:B------:R-:W4:Y:S01]  /*3080*/  SHFL.BFLY PT, R25, R2, 0x2, 0x1f ;  /* 0x0c401f0002197f89 */ /* 0x000f2200000e0000 */
[----:B-----5:R-:W-:Y:S01]  /*3090*/  FADD.FTZ R0, R0, R19 ;  /* 0x0000001300007221 */ /* 0x020fe20000010000 */
[----:B------:R-:W-:-:S02]  /*30a0*/  IMAD.MOV.U32 R19, RZ, RZ, RZ ;  /* 0x000000ffff137224 */ /* 0x000fc400078e00ff */
[----:B------:R-:W5:Y:S02]  /*30b0*/  SHFL.BFLY PT, R14, R22, 0x2, 0x1f ;  /* 0x0c401f00160e7f89 */ /* 0x000f6400000e0000 */
[----:B------:R-:W-:Y:S02]  /*30c0*/  FADD.FTZ R19, RZ, R19 ;  /* 0x00000013ff137221 */ /* 0x000fe40000010000 */
[----:B------:R-:W5:Y:S01]  /*30d0*/  SHFL.BFLY PT, R39, R20, 0x2, 0x1f ;  /* 0x0c401f0014277f89 */ /* 0x000f6200000e0000 */
[----:B0-----:R-:W-:-:S03]  /*30e0*/  FADD.FTZ R6, R6, R7 ;  /* 0x0000000706067221 */ /* 0x001fc60000010000 */
[----:B------:R-:W0:Y:S01]  /*30f0*/  SHFL.BFLY PT, R36, R19, 0x2, 0x1f ;  /* 0x0c401f0013247f89 */ /* 0x000e2200000e0000 */
[----:B-1----:R-:W-:-:S03]  /*3100*/  FADD.FTZ R10, R10, R17 ;  /* 0x000000110a0a7221 */ /* 0x002fc60000010000 */
[----:B------:R-:W1:Y:S01]  /*3110*/  SHFL.BFLY PT, R9, R8, 0x2, 0x1f ;  /* 0x0c401f0008097f89 */ /* 0x000e6200000e0000 */
[----:B--2---:R-:W-:Y:S01]  /*3120*/  FADD.FTZ R16, R16, R21 ;  /* 0x0000001510107221 */ /* 0x004fe20000010000 */
[----:B------:R-:W-:Y:S02]  /*3130*/  HFMA2.MMA R21, -RZ, RZ, 0, 0 ;  /* 0x00000000ff157435 */ /* 0x000fe400000001ff */
[----:B------:R-:W2:Y:S01]  /*3140*/  SHFL.BFLY PT, R30, R31, 0x1, 0x1f ;  /* 0x0c201f001f1e7f89 */ /* 0x000ea200000e0000 */
[----:B---3--:R-:W-:-:S03]  /*3150*/  FADD.FTZ R18, R18, R41 ;  /* 0x0000002912127221 */ /* 0x008fc60000010000 */
[----:B------:R-:W3:Y:S01]  /*3160*/  SHFL.BFLY PT, R7, R26, 0x2, 0x1f ;  /* 0x0c401f001a077f89 */ /* 0x000ee200000e0000 */
[----:B----4-:R-:W-:Y:S01]  /*3170*/  FADD.FTZ R2, R2, R25 ;  /* 0x0000001902027221 */ /* 0x010fe20000010000 */
[----:B------:R-:W-:Y:S02]  /*3180*/  IMAD.MOV.U32 R25, RZ, RZ, RZ ;  /* 0x000000ffff197224 */ /* 0x000fe400078e00ff */
[----:B-----5:R-:W-:Y:S01]  /*3190*/  FADD.FTZ R22, R22, R14 ;  /* 0x0000000e16167221 */ /* 0x020fe20000010000 */
[----:B------:R-:W4:Y:S01]  /*31a0*/  SHFL.BFLY PT, R17, R24, 0x2, 0x1f ;  /* 0x0c401f0018117f89 */ /* 0x000f2200000e0000 */
[----:B------:R-:W-:Y:S01]  /*31b0*/  FADD.FTZ R25, RZ, R25 ;  /* 0x00000019ff197221 */ /* 0x000fe20000010000 */
[----:B------:R-:W-:Y:S01]  /*31c0*/  FADD.FTZ R21, RZ, R21 ;  /* 0x00000015ff157221 */ /* 0x000fe20000010000 */
[----:B------:R-:W-:Y:S01]  /*31d0*/  FADD.FTZ R20, R20, R39 ;  /* 0x0000002714147221 */ /* 0x000fe20000010000 */
[----:B------:R-:W5:Y:S01]  /*31e0*/  SHFL.BFLY PT, R14, R29, 0x2, 0x1f ;  /* 0x0c401f001d0e7f89 */ /* 0x000f6200000e0000 */
[----:B0-----:R-:W-:-:S03]  /*31f0*/  FADD.FTZ R19, R19, R36 ;  /* 0x0000002413137221 */ /* 0x001fc60000010000 */
[----:B------:R-:W0:Y:S01]  /*3200*/  SHFL.BFLY PT, R39, R0, 0x1, 0x1f ;  /* 0x0c201f0000277f89 */ /* 0x000e2200000e0000 */
[----:B-1----:R-:W-:-:S03]  /*3210*/  FADD.FTZ R8, R8, R9 ;  /* 0x0000000908087221 */ /* 0x002fc60000010000 */
[----:B------:R-:W1:Y:S01]  /*3220*/  SHFL.BFLY PT, R36, R27, 0x2, 0x1f ;  /* 0x0c401f001b247f89 */ /* 0x000e6200000e0000 */
[----:B--2---:R-:W-:-:S03]  /*3230*/  FADD.FTZ R30, R31, R30 ;  /* 0x0000001e1f1e7221 */ /* 0x004fc60000010000 */
[----:B------:R-:W2:Y:S01]  /*3240*/  SHFL.BFLY PT, R9, R25, 0x2, 0x1f ;  /* 0x0c401f0019097f89 */ /* 0x000ea200000e0000 */
[----:B---3--:R-:W-:-:S03]  /*3250*/  FADD.FTZ R26, R26, R7 ;  /* 0x000000071a1a7221 */ /* 0x008fc60000010000 */
[----:B------:R-:W3:Y:S04]  /*3260*/  SHFL.BFLY PT, R31, R18, 0x1, 0x1f ;  /* 0x0c201f00121f7f89 */ /* 0x000ee800000e0000 */
[----:B------:R-:W3:Y:S01]  /*3270*/  SHFL.BFLY PT, R37, R21, 0x2, 0x1f ;  /* 0x0c401f0015257f89 */ /* 0x000ee200000e0000 */
[----:B----4-:R-:W-:Y:S01]  /*3280*/  FADD.FTZ R24, R24, R17 ;  /* 0x0000001118187221 */ /* 0x010fe20000010000 */
[----:B-----5:R-:W-:Y:S01]  /*3290*/  FADD.FTZ R41, R29, R14 ;  /* 0x0000000e1d297221 */ /* 0x020fe20000010000 */
[----:B------:R-:W-:Y:S01]  /*32a0*/  IMAD.MOV.U32 R14, RZ, RZ, RZ ;  /* 0x000000ffff0e7224 */ /* 0x000fe200078e00ff */
[----:B------:R-:W4:Y:S01]  /*32b0*/  SHFL.BFLY PT, R7, R6, 0x1, 0x1f ;  /* 0x0c201f0006077f89 */ /* 0x000f2200000e0000 */
[----:B0-----:R-:W-:Y:S02]  /*32c0*/  FADD.FTZ R0, R0, R39 ;  /* 0x0000002700007221 */ /* 0x001fe40000010000 */
[----:B------:R-:W-:Y:S01]  /*32d0*/  FADD.FTZ R39, RZ, R14 ;  /* 0x0000000eff277221 */ /* 0x000fe20000010000 */
        /* <DEDUP_REMOVED lines=8> */
[----:B------:R-:W5:Y:S04]  /*3360*/  SHFL.BFLY PT, R17, R10, 0x1, 0x1f ;  /* 0x0c201f000a117f89 */ /* 0x000f6800000e0000 */
[----:B------:R-:W5:Y:S01]  /*3370*/  SHFL.BFLY PT, R12, R23, 0x2, 0x1f ;  /* 0x0c401f00170c7f89 */ /* 0x000f6200000e0000 */
[----:B----4-:R-:W-:-:S03]  /*3380*/  FADD.FTZ R6, R6, R7 ;  /* 0x0000000706067221 */ /* 0x010fc60000010000 */
[----:B------:R-:W4:Y:S01]  /*3390*/  SHFL.BFLY PT, R9, R8, 0x1, 0x1f ;  /* 0x0c201f0008097f89 */ /* 0x000f2200000e0000 */
[----:B0-----:R-:W-:Y:S01]  /*33a0*/  FADD.FTZ R28, R35, R28 ;  /* 0x0000001c231c7221 */ /* 0x001fe20000010000 */
[----:B-1----:R-:W-:Y:S01]  /*33b0*/  FADD.FTZ R39, R39, R14 ;  /* 0x0000000e27277221 */ /* 0x002fe20000010000 */
[----:B------:R-:W-:Y:S01]  /*33c0*/  HFMA2.MMA R14, -RZ, RZ, 0, 0 ;  /* 0x00000000ff0e7435 */ /* 0x000fe200000001ff */
[----:B------:R-:W0:Y:S01]  /*33d0*/  SHFL.BFLY PT, R40, R3, 0x1, 0x1f ;  /* 0x0c201f0003287f89 */ /* 0x000e2200000e0000 */
[----:B--2---:R-:W-:-:S03]  /*33e0*/  FADD.FTZ R18, R19, R36 ;  /* 0x0000002413127221 */ /* 0x004fc60000010000 */
[----:B------:R-:W1:Y:S01]  /*33f0*/  SHFL.BFLY PT, R7, R22, 0x1, 0x1f ;  /* 0x0c201f0016077f89 */ /* 0x000e6200000e0000 */
[----:B---3--:R-:W-:-:S03]  /*3400*/  FADD.FTZ R4, R4, R38 ;  /* 0x0000002604047221 */ /* 0x008fc60000010000 */
[----:B------:R-:W2:Y:S01]  /*3410*/  SHFL.BFLY PT, R35, R20, 0x1, 0x1f ;  /* 0x0c201f0014237f89 */ /* 0x000ea200000e0000 */
[----:B------:R-:W-:Y:S01]  /*3420*/  FADD.FTZ R19, RZ, R14 ;  /* 0x0000000eff137221 */ /* 0x000fe20000010000 */
[----:B-----5:R-:W-:Y:S02]  /*3430*/  FADD.FTZ R10, R10, R17 ;  /* 0x000000110a0a7221 */ /* 0x020fe40000010000 */
        /* <DEDUP_REMOVED lines=13> */
[----:B-----5:R-:W-:-:S03]  /*3510*/  FADD.FTZ R21, R19, R36 ;  /* 0x0000002413157221 */ /* 0x020fc60000010000 */
[----:B------:R-:W3:Y:S01]  /*3520*/  SHFL.BFLY PT, R42, R41, 0x1, 0x1f ;  /* 0x0c201f00292a7f89 */ /* 0x000ee200000e0000 */
[----:B----4-:R-:W-:-:S03]  /*3530*/  FADD.FTZ R17, R24, R17 ;  /* 0x0000001118117221 */ /* 0x010fc60000010000 */
[----:B------:R-:W4:Y:S01]  /*3540*/  SHFL.BFLY PT, R43, R2, 0x1, 0x1f ;  /* 0x0c201f00022b7f89 */ /* 0x000f2200000e0000 */
[----:B------:R-:W-:-:S03]  /*3550*/  FADD.FTZ R24, R39, R14 ;  /* 0x0000000e27187221 */ /* 0x000fc60000010000 */
[----:B------:R-:W5:Y:S04]  /*3560*/  SHFL.BFLY PT, R37, R5, 0x1, 0x1f ;  /* 0x0c201f0005257f89 */ /* 0x000f6800000e0000 */
[----:B------:R-:W5:Y:S01]  /*3570*/  SHFL.BFLY PT, R29, R16, 0x1, 0x1f ;  /* 0x0c201f00101d7f89 */ /* 0x000f6200000e0000 */
[----:B0-----:R-:W-:-:S03]  /*3580*/  FADD.FTZ R40, R23, R40 ;  /* 0x0000002817287221 */ /* 0x001fc60000010000 */
[----:B------:R-:W0:Y:S01]  /*3590*/  SHFL.BFLY PT, R7, R26, 0x1, 0x1f ;  /* 0x0c201f001a077f89 */ /* 0x000e2200000e0000 */
[----:B-1----:R-:W-:-:S03]  /*35a0*/  FADD.FTZ R22, R27, R22 ;  /* 0x000000161b167221 */ /* 0x002fc60000010000 */
[----:B------:R1:W1:Y:S01]  /*35b0*/  SHFL.BFLY PT, R14, R21, 0x1, 0x1f ;  /* 0x0c201f00150e7f89 */ /* 0x00026200000e0000 */
[----:B--2---:R-:W-:Y:S01]  /*35c0*/  FADD.FTZ R20, R25, R20 ;  /* 0x0000001419147221 */ /* 0x004fe20000010000 */
[----:B------:R-:W-:Y:S01]  /*35d0*/  MOV R19, R22 ;  /* 0x0000001600137202 */ /* 0x000fe20000000f00 */
[----:B---3--:R-:W-:Y:S02]  /*35e0*/  FADD.FTZ R23, R41, R42 ;  /* 0x0000002a29177221 */ /* 0x008fe40000010000 */
[----:B------:R-:W-:Y:S02]  /*35f0*/  IMAD.MOV.U32 R11, RZ, RZ, R20 ;  /* 0x000000ffff0b7224 */ /* 0x000fe400078e0014 */
[----:B----4-:R-:W-:Y:S01]  /*3600*/  FADD.FTZ R2, R2, R43 ;  /* 0x0000002b02027221 */ /* 0x010fe20000010000 */
[----:B------:R-:W-:Y:S02]  /*3610*/  IMAD.MOV.U32 R25, RZ, RZ, R23 ;  /* 0x000000ffff197224 */ /* 0x000fe400078e0017 */
[----:B-----5:R-:W-:Y:S01]  /*3620*/  FADD.FTZ R5, R5, R37 ;  /* 0x0000002505057221 */ /* 0x020fe20000010000 */
[----:B------:R-:W-:Y:S01]  /*3630*/  FADD.FTZ R16, R16, R29 ;  /* 0x0000001d10107221 */ /* 0x000fe20000010000 */
[----:B0-----:R-:W-:-:S07]  /*3640*/  FADD.FTZ R7, R26, R7 ;  /* 0x000000071a077221 */ /* 0x001fce0000010000 */
.L_x_6810:
        /* <DEDUP_REMOVED lines=48> */
.L_x_6724:
[----:B------:R-:W-:Y:S05]  /*3950*/  BSYNC B0 ;  /* 0x0000000000007941 */ /* 0x000fea0003800000 */
.L_x_6723:
        /* <DEDUP_REMOVED lines=44> */
[----:B------:R-:W-:Y:S01]  /*3c20*/  FADD.FTZ R38, R38, R33 ;  /* 0x0000002126267221 */ /* 0x000fe20000010000 */
[----:B------:R-:W-:Y:S01]  /*3c30*/  FADD.FTZ R7, R7, R20 ;  /* 0x0000001407077221 */ /* 0x000fe20000010000 */
[----:B------:R-:W-:Y:S01]  /*3c40*/  FADD.FTZ R27, R27, R34 ;  /* 0x000000221b1b7221 */ /* 0x000fe20000010000 */
[----:B0-----:R-:W-:Y:S01]  /*3c50*/  FADD.FTZ R40, R40, R15 ;  /* 0x0000000f28287221 */ /* 0x001fe20000010000 */
[----:B-1----:R-:W-:Y:S01]  /*3c60*/  FADD.FTZ R24, R24, R21 ;  /* 0x0000001518187221 */ /* 0x002fe20000010000 */
[----:B--2---:R-:W-:Y:S01]  /*3c70*/  FADD.FTZ R17, R17, R12 ;  /* 0x0000000c11117221 */ /* 0x004fe20000010000 */
[----:B---3--:R-:W-:-:S07]  /*3c80*/  FADD.FTZ R11, R11, R14 ;  /* 0x0000000e0b0b7221 */ /* 0x008fce0000010000 */
.L_x_6726:
[----:B------:R-:W-:Y:S05]  /*3c90*/  BSYNC B0 ;  /* 0x0000000000007941 */ /* 0x000fea0003800000 */
.L_x_6725:
        /* <DEDUP_REMOVED lines=27> */
.L_x_6728:
[----:B------:R-:W-:Y:S05]  /*3e50*/  BSYNC B0 ;  /* 0x0000000000007941 */ /* 0x000fea0003800000 */
.L_x_6727:
[----:B------:R-:W-:Y:S06]  /*3e60*/  BAR.SYNC.DEFER_BLOCKING 0x0 ;  /* 0x0000000000007b1d */ /* 0x000fec0000010000 */
[----:B------:R-:W-:Y:S04]  /*3e70*/  BSSY B0, `(.L_x_6729) ;  /* 0x0000032000007945 */ /* 0x000fe80003800000 */
[----:B------:R-:W-:Y:S05]  /*3e80*/  @P1 BRA `(.L_x_6730) ;  /* 0x0000000000c01947 */ /* 0x000fea0003800000 */
[----:B------:R-:W0:Y:S04]  /*3e90*/  LDS R14, [R13+0x170] ;  /* 0x000170000d0e7984 */ /* 0x000e280000000800 */
[----:B------:R-:W2:Y:S04]  /*3ea0*/  LDS R15, [R13] ;  /* 0x000000000d0f7984 */ /* 0x000ea80000000800 */
        /* <DEDUP_REMOVED lines=41> */
[----:B0-----:R-:W-:Y:S01]  /*4140*/  FADD.FTZ R17, R17, R14 ;  /* 0x0000000e11117221 */ /* 0x001fe20000010000 */
[----:B-1----:R-:W-:Y:S01]  /*4150*/  FADD.FTZ R38, R38, R15 ;  /* 0x0000000f26267221 */ /* 0x002fe20000010000 */
[----:B--2---:R-:W-:Y:S01]  /*4160*/  FADD.FTZ R40, R40, R21 ;  /* 0x0000001528287221 */ /* 0x004fe20000010000 */
[----:B---3--:R-:W-:Y:S01]  /*4170*/  FADD.FTZ R24, R24, R23 ;  /* 0x0000001718187221 */ /* 0x008fe20000010000 */
[----:B----4-:R-:W-:-:S07]  /*4180*/  FADD.FTZ R9, R9, R12 ;  /* 0x0000000c09097221 */ /* 0x010fce0000010000 */
.L_x_6730:
[----:B------:R-:W-:Y:S05]  /*4190*/  BSYNC B0 ;  /* 0x0000000000007941 */ /* 0x000fea0003800000 */
.L_x_6729:
        /* <DEDUP_REMOVED lines=8> */
[C---:B------:R-:W-:Y:S01]  /*4220*/  VIADD R12, R26.reuse, 0x4 ;  /* 0x000000041a0c7836 */ /* 0x040fe20000000000 */
[----:B------:R-:W-:Y:S01]  /*4230*/  USHF.R.S32.HI UR8, URZ, 0x1f, UR5 ;  /* 0x0000001f3f087899 */ /* 0x000fe20008011405 */
[C---:B01----:R-:W-:Y:S01]  /*4240*/  IADD3 R13, R26.reuse, 0x8, RZ ;  /* 0x000000081a0d7810 */ /* 0x043fe20007ffe0ff */
[----:B------:R-:W-:Y:S01]  /*4250*/  USHF.R.S32.HI UR7, URZ, 0x1f, UR6 ;  /* 0x0000001f3f077899 */ /* 0x000fe20008011406 */
[----:B------:R-:W-:Y:S01]  /*4260*/  IADD3 R33, R26, 0x14, RZ ;  /* 0x000000141a217810 */ /* 0x000fe20007ffe0ff */
[----:B------:R-:W-:Y:S02]  /*4270*/  USHF.R.S32.HI UR9, URZ, 0x1f, UR4 ;  /* 0x0000001f3f097899 */ /* 0x000fe40008011404 */
[----:B------:R-:W-:-:S04]  /*4280*/  UIADD3 UR6, UP0, UP1, UR4, UR5, UR6 ;  /* 0x0000000504067290 */ /* 0x000fc8000f91e006 */
[----:B------:R-:W-:Y:S02]  /*4290*/  UIADD3.X UR7, UR9, UR8, UR7, UP0, UP1 ;  /* 0x0000000809077290 */ /* 0x000fe400087e2407 */
[----:B------:R-:W-:Y:S01]  /*42a0*/  IADD3 R15, P0, R26, UR6, RZ ;  /* 0x000000061a0f7c10 */ /* 0x000fe2000ff1e0ff */
[----:B------:R-:W-:Y:S01]  /*42b0*/  ULDC.64 UR8, c[0x0][0x220] ;  /* 0x0000880000087ab9 */ /* 0x000fe20000000a00 */
[----:B------:R-:W-:Y:S02]  /*42c0*/  IADD3 R14, P1, R12, UR6, RZ ;  /* 0x000000060c0e7c10 */ /* 0x000fe4000ff3e0ff */
[----:B------:R-:W-:Y:S02]  /*42d0*/  LEA.HI.X.SX32 R22, R26, UR7, 0x1, P0 ;  /* 0x000000071a167c11 */ /* 0x000fe400080f0eff */
[----:B------:R-:W-:Y:S02]  /*42e0*/  LEA R20, P0, R15, UR8, 0x2 ;  /* 0x000000080f147c11 */ /* 0x000fe4000f8010ff */
[----:B------:R-:W-:-:S02]  /*42f0*/  LEA.HI.X.SX32 R23, R12, UR7, 0x1, P1 ;  /* 0x000000070c177c11 */ /* 0x000fc400088f0eff */
[----:B------:R-:W-:Y:S02]  /*4300*/  LEA.HI.X R21, R15, UR9, R22, 0x2, P0 ;  /* 0x000000090f157c11 */ /* 0x000fe400080f1416 */
[C---:B------:R-:W-:Y:S02]  /*4310*/  LEA R22, P0, R14.reuse, UR8, 0x2 ;  /* 0x000000080e167c11 */ /* 0x040fe4000f8010ff */
[C---:B------:R-:W-:Y:S01]  /*4320*/  IADD3 R15, P1, R13.reuse, UR6, RZ ;  /* 0x000000060d0f7c10 */ /* 0x040fe2000ff3e0ff */
[----:B------:R0:W-:Y:S01]  /*4330*/  STG.E desc[UR36][R20.64], R28 ;  /* 0x0000001c14007986 */ /* 0x0001e2000c101924 */
[----:B------:R-:W-:Y:S01]  /*4340*/  LEA.HI.X R23, R14, UR9, R23, 0x2, P0 ;  /* 0x000000090e177c11 */ /* 0x000fe200080f1417 */
[----:B------:R-:W-:Y:S01]  /*4350*/  VIADD R14, R26, 0xc ;  /* 0x0000000c1a0e7836 */ /* 0x000fe20000000000 */
[----:B------:R-:W-:Y:S02]  /*4360*/  LEA.HI.X.SX32 R32, R13, UR7, 0x1, P1 ;  /* 0x000000070d207c11 */ /* 0x000fe400088f0eff */
[C---:B------:R-:W-:Y:S01]  /*4370*/  LEA R12, P0, R15.reuse, UR8, 0x2 ;  /* 0x000000080f0c7c11 */ /* 0x040fe2000f8010ff */
[----:B------:R-:W-:Y:S03]  /*4380*/  STG.E desc[UR36][R22.64], R30 ;  /* 0x0000001e16007986 */ /* 0x000fe6000c101924 */
[----:B------:R-:W-:-:S02]  /*4390*/  LEA.HI.X R13, R15, UR9, R32, 0x2, P0 ;  /* 0x000000090f0d7c11 */ /* 0x000fc400080f1420 */
[----:B------:R-:W-:Y:S02]  /*43a0*/  IADD3 R15, P0, R14, UR6, RZ ;  /* 0x000000060e0f7c10 */ /* 0x000fe4000ff1e0ff */
[----:B------:R-:W-:Y:S01]  /*43b0*/  IADD3 R32, R26, 0x10, RZ ;  /* 0x000000101a207810 */ /* 0x000fe20007ffe0ff */
[----:B------:R1:W-:Y:S01]  /*43c0*/  STG.E desc[UR36][R12.64], R0 ;  /* 0x000000000c007986 */ /* 0x0003e2000c101924 */
[----:B------:R-:W-:Y:S02]  /*43d0*/  LEA.HI.X.SX32 R34, R14, UR7, 0x1, P0 ;  /* 0x000000070e227c11 */ /* 0x000fe400080f0eff */
[----:B------:R-:W-:Y:S02]  /*43e0*/  IADD3 R29, P1, R32, UR6, RZ ;  /* 0x00000006201d7c10 */ /* 0x000fe4000ff3e0ff */
[----:B------:R-:W-:Y:S02]  /*43f0*/  LEA R14, P0, R15, UR8, 0x2 ;  /* 0x000000080f0e7c11 */ /* 0x000fe4000f8010ff */
[----:B0-----:R-:W-:-:S02]  /*4400*/  IADD3 R28, P2, R33, UR6, RZ ;  /* 0x00000006211c7c10 */ /* 0x001fc4000ff5e0ff */
[----:B------:R-:W-:Y:S02]  /*4410*/  LEA.HI.X.SX32 R32, R32, UR7, 0x1, P1 ;  /* 0x0000000720207c11 */ /* 0x000fe400088f0eff */
[----:B------:R-:W-:Y:S01]  /*4420*/  LEA.HI.X R15, R15, UR9, R34, 0x2, P0 ;  /* 0x000000090f0f7c11 */ /* 0x000fe200080f1422 */
[----:B-1----:R-:W-:Y:S01]  /*4430*/  VIADD R0, R26, 0x24 ;  /* 0x000000241a007836 */ /* 0x002fe20000000000 */
[----:B------:R-:W-:Y:S02]  /*4440*/  LEA.HI.X.SX32 R33, R33, UR7, 0x1, P2 ;  /* 0x0000000721217c11 */ /* 0x000fe400090f0eff */
[C---:B------:R-:W-:Y:S01]  /*4450*/  LEA R22, P1, R28.reuse, UR8, 0x2 ;  /* 0x000000081c167c11 */ /* 0x040fe2000f8210ff */
[----:B------:R0:W-:Y:S01]  /*4460*/  STG.E desc[UR36][R14.64], R2 ;  /* 0x000000020e007986 */ /* 0x0001e2000c101924 */
[C---:B------:R-:W-:Y:S02]  /*4470*/  LEA R20, P0, R29.reuse, UR8, 0x2 ;  /* 0x000000081d147c11 */ /* 0x040fe4000f8010ff */
[----:B------:R-:W-:Y:S01]  /*4480*/  LEA.HI.X R23, R28, UR9, R33, 0x2, P1 ;  /* 0x000000091c177c11 */ /* 0x000fe200088f1421 */
[----:B------:R-:W-:Y:S01]  /*4490*/  VIADD R28, R26, 0x18 ;  /* 0x000000181a1c7836 */ /* 0x000fe20000000000 */
[----:B------:R-:W-:-:S02]  /*44a0*/  LEA.HI.X R21, R29, UR9, R32, 0x2, P0 ;  /* 0x000000091d157c11 */ /* 0x000fc400080f1420 */
[C---:B------:R-:W-:Y:S02]  /*44b0*/  IADD3 R32, R26.reuse, 0x1c, RZ ;  /* 0x0000001c1a207810 */ /* 0x040fe40007ffe0ff */
[----:B------:R-:W-:Y:S01]  /*44c0*/  IADD3 R33, R26, 0x20, RZ ;  /* 0x000000201a217810 */ /* 0x000fe20007ffe0ff */
[----:B------:R1:W-:Y:S01]  /*44d0*/  STG.E desc[UR36][R20.64], R3 ;  /* 0x0000000314007986 */ /* 0x0003e2000c101924 */
[----:B------:R-:W-:Y:S02]  /*44e0*/  IADD3 R29, P0, R28, UR6, RZ ;  /* 0x000000061c1d7c10 */ /* 0x000fe4000ff1e0ff */
[----:B------:R-:W-:Y:S01]  /*44f0*/  IADD3 R30, P1, R32, UR6, RZ ;  /* 0x00000006201e7c10 */ /* 0x000fe2000ff3e0ff */
[----:B------:R2:W-:Y:S01]  /*4500*/  STG.E desc[UR36][R22.64], R4 ;  /* 0x0000000416007986 */ /* 0x0005e2000c101924 */
[----:B------:R-:W-:Y:S02]  /*4510*/  IADD3 R34, P2, R33, UR6, RZ ;  /* 0x0000000621227c10 */ /* 0x000fe4000ff5e0ff */
[----:B------:R-:W-:-:S02]  /*4520*/  LEA.HI.X.SX32 R36, R28, UR7, 0x1, P0 ;  /* 0x000000071c247c11 */ /* 0x000fc400080f0eff */
[----:B------:R-:W-:Y:S02]  /*4530*/  LEA.HI.X.SX32 R37, R32, UR7, 0x1, P1 ;  /* 0x0000000720257c11 */ /* 0x000fe400088f0eff */
[----:B------:R-:W-:Y:S02]  /*4540*/  LEA R32, P0, R29, UR8, 0x2 ;  /* 0x000000081d207c11 */ /* 0x000fe4000f8010ff */
[----:B------:R-:W-:Y:S02]  /*4550*/  LEA.HI.X.SX32 R13, R33, UR7, 0x1, P2 ;  /* 0x00000007210d7c11 */ /* 0x000fe400090f0eff */
[----:B------:R-:W-:Y:S02]  /*4560*/  LEA R28, P1, R30, UR8, 0x2 ;  /* 0x000000081e1c7c11 */ /* 0x000fe4000f8210ff */
[----:B------:R-:W-:Y:S02]  /*4570*/  LEA.HI.X R33, R29, UR9, R36, 0x2, P0 ;  /* 0x000000091d217c11 */ /* 0x000fe400080f1424 */
[----:B0-----:R-:W-:-:S02]  /*4580*/  IADD3 R15, P0, R0, UR6, RZ ;  /* 0x00000006000f7c10 */ /* 0x001fc4000ff1e0ff */
[----:B------:R-:W-:Y:S01]  /*4590*/  LEA R12, P2, R34, UR8, 0x2 ;  /* 0x00000008220c7c11 */ /* 0x000fe2000f8410ff */
[----:B------:R0:W-:Y:S01]  /*45a0*/  STG.E desc[UR36][R32.64], R5 ;  /* 0x0000000520007986 */ /* 0x0001e2000c101924 */
[----:B------:R-:W-:Y:S02]  /*45b0*/  IADD3 R14, R26, 0x2c, RZ ;  /* 0x0000002c1a0e7810 */ /* 0x000fe40007ffe0ff */
[----:B------:R-:W-:Y:S02]  /*45c0*/  LEA.HI.X R29, R30, UR9, R37, 0x2, P1 ;  /* 0x000000091e1d7c11 */ /* 0x000fe400088f1425 */
[----:B------:R-:W-:Y:S02]  /*45d0*/  IADD3 R2, R26, 0x28, RZ ;  /* 0x000000281a027810 */ /* 0x000fe40007ffe0ff */
[----:B------:R-:W-:Y:S01]  /*45e0*/  LEA.HI.X.SX32 R30, R0, UR7, 0x1, P0 ;  /* 0x00000007001e7c11 */ /* 0x000fe200080f0eff */
[----:B------:R-:W-:Y:S01]  /*45f0*/  STG.E desc[UR36][R28.64], R6 ;  /* 0x000000061c007986 */ /* 0x000fe2000c101924 */
[----:B------:R-:W-:Y:S01]  /*4600*/  LEA.HI.X R13, R34, UR9, R13, 0x2, P2 ;  /* 0x00000009220d7c11 */ /* 0x000fe200090f140d */
[----:B------:R-:W-:Y:S01]  /*4610*/  VIADD R34, R26, 0x3c ;  /* 0x0000003c1a227836 */ /* 0x000fe20000000000 */
[----:B-1----:R-:W-:-:S02]  /*4620*/  LEA R20, P0, R15, UR8, 0x2 ;  /* 0x000000080f147c11 */ /* 0x002fc4000f8010ff */
[----:B------:R-:W-:Y:S01]  /*4630*/  IADD3 R3, P2, R14, UR6, RZ ;  /* 0x000000060e037c10 */ /* 0x000fe2000ff5e0ff */
[----:B------:R1:W-:Y:S01]  /*4640*/  STG.E desc[UR36][R12.64], R8 ;  /* 0x000000080c007986 */ /* 0x0003e2000c101924 */
[----:B------:R-:W-:Y:S02]  /*4650*/  IADD3 R0, P1, R2, UR6, RZ ;  /* 0x0000000602007c10 */ /* 0x000fe4000ff3e0ff */
[----:B------:R-:W-:Y:S02]  /*4660*/  LEA.HI.X R21, R15, UR9, R30, 0x2, P0 ;  /* 0x000000090f157c11 */ /* 0x000fe400080f141e */
[----:B------:R-:W-:Y:S02]  /*4670*/  LEA.HI.X.SX32 R30, R14, UR7, 0x1, P2 ;  /* 0x000000070e1e7c11 */ /* 0x000fe400090f0eff */
[----:B------:R-:W-:Y:S01]  /*4680*/  LEA.HI.X.SX32 R15, R2, UR7, 0x1, P1 ;  /* 0x00000007020f7c11 */ /* 0x000fe200088f0eff */
[----:B------:R-:W-:Y:S01]  /*4690*/  STG.E desc[UR36][R20.64], R10 ;  /* 0x0000000a14007986 */ /* 0x000fe2000c101924 */
[----:B------:R-:W-:-:S02]  /*46a0*/  LEA R14, P0, R0, UR8, 0x2 ;  /* 0x00000008000e7c11 */ /* 0x000fc4000f8010ff */
[C---:B------:R-:W-:Y:S02]  /*46b0*/  LEA R2, P1, R3.reuse, UR8, 0x2 ;  /* 0x0000000803027c11 */ /* 0x040fe4000f8210ff */
[----:B------:R-:W-:Y:S01]  /*46c0*/  LEA.HI.X R15, R0, UR9, R15, 0x2, P0 ;  /* 0x00000009000f7c11 */ /* 0x000fe200080f140f */
[C---:B------:R-:W-:Y:S01]  /*46d0*/  VIADD R0, R26.reuse, 0x30 ;  /* 0x000000301a007836 */ /* 0x040fe20000000000 */
[----:B--2---:R-:W-:Y:S02]  /*46e0*/  IADD3 R4, R26, 0x34, RZ ;  /* 0x000000341a047810 */ /* 0x004fe40007ffe0ff */
[----:B------:R-:W-:Y:S01]  /*46f0*/  LEA.HI.X R3, R3, UR9, R30, 0x2, P1 ;  /* 0x0000000903037c11 */ /* 0x000fe200088f141e */
[----:B------:R2:W-:Y:S01]  /*4700*/  STG.E desc[UR36][R14.64], R16 ;  /* 0x000000100e007986 */ /* 0x0005e2000c101924 */
[----:B------:R-:W-:Y:S02]  /*4710*/  IADD3 R36, P0, R0, UR6, RZ ;  /* 0x0000000600247c10 */ /* 0x000fe4000ff1e0ff */
[----:B------:R-:W-:Y:S01]  /*4720*/  IADD3 R30, R26, 0x38, RZ ;  /* 0x000000381a1e7810 */ /* 0x000fe20007ffe0ff */
[----:B------:R3:W-:Y:S01]  /*4730*/  STG.E desc[UR36][R2.64], R31 ;  /* 0x0000001f02007986 */ /* 0x0007e2000c101924 */
[----:B------:R-:W-:-:S02]  /*4740*/  IADD3 R23, P1, R4, UR6, RZ ;  /* 0x0000000604177c10 */ /* 0x000fc4000ff3e0ff */
[----:B------:R-:W-:Y:S02]  /*4750*/  LEA.HI.X.SX32 R37, R0, UR7, 0x1, P0 ;  /* 0x0000000700257c11 */ /* 0x000fe400080f0eff */
[----:B0-----:R-:W-:Y:S02]  /*4760*/  LEA R32, P0, R36, UR8, 0x2 ;  /* 0x0000000824207c11 */ /* 0x001fe4000f8010ff */
[----:B------:R-:W-:Y:S02]  /*4770*/  IADD3 R0, P2, R30, UR6, RZ ;  /* 0x000000061e007c10 */ /* 0x000fe4000ff5e0ff */
[----:B------:R-:W-:Y:S02]  /*4780*/  LEA.HI.X.SX32 R4, R4, UR7, 0x1, P1 ;  /* 0x0000000704047c11 */ /* 0x000fe400088f0eff */
[----:B------:R-:W-:Y:S02]  /*4790*/  LEA R22, P1, R23, UR8, 0x2 ;  /* 0x0000000817167c11 */ /* 0x000fe4000f8210ff */
[----:B------:R-:W-:-:S02]  /*47a0*/  LEA.HI.X R33, R36, UR9, R37, 0x2, P0 ;  /* 0x0000000924217c11 */ /* 0x000fc400080f1425 */
[----:B------:R-:W-:Y:S02]  /*47b0*/  IADD3 R5, P3, R34, UR6, RZ ;  /* 0x0000000622057c10 */ /* 0x000fe4000ff7e0ff */
[----:B-1----:R-:W-:Y:S01]  /*47c0*/  LEA.HI.X.SX32 R13, R30, UR7, 0x1, P2 ;  /* 0x000000071e0d7c11 */ /* 0x002fe200090f0eff */
[----:B------:R0:W-:Y:S01]  /*47d0*/  STG.E desc[UR36][R32.64], R18 ;  /* 0x0000001220007986 */ /* 0x0001e2000c101924 */
[----:B------:R-:W-:Y:S02]  /*47e0*/  LEA R12, P0, R0, UR8, 0x2 ;  /* 0x00000008000c7c11 */ /* 0x000fe4000f8010ff */
[----:B------:R-:W-:Y:S02]  /*47f0*/  LEA.HI.X R23, R23, UR9, R4, 0x2, P1 ;  /* 0x0000000917177c11 */ /* 0x000fe400088f1404 */
[----:B------:R-:W-:Y:S02]  /*4800*/  LEA.HI.X.SX32 R34, R34, UR7, 0x1, P3 ;  /* 0x0000000722227c11 */ /* 0x000fe400098f0eff */
[----:B------:R-:W-:Y:S01]  /*4810*/  LEA R4, P1, R5, UR8, 0x2 ;  /* 0x0000000805047c11 */ /* 0x000fe2000f8210ff */
[----:B------:R1:W-:Y:S01]  /*4820*/  STG.E desc[UR36][R22.64], R35 ;  /* 0x0000002316007986 */ /* 0x0003e2000c101924 */
[----:B------:R-:W-:-:S02]  /*4830*/  LEA.HI.X R13, R0, UR9, R13, 0x2, P0 ;  /* 0x00000009000d7c11 */ /* 0x000fc400080f140d */
[C---:B------:R-:W-:Y:S02]  /*4840*/  IADD3 R0, R26.reuse, 0x40, RZ ;  /* 0x000000401a007810 */ /* 0x040fe40007ffe0ff */
[----:B------:R-:W-:Y:S01]  /*4850*/  LEA.HI.X R5, R5, UR9, R34, 0x2, P1 ;  /* 0x0000000905057c11 */ /* 0x000fe200088f1422 */
[----:B------:R-:W-:Y:S01]  /*4860*/  VIADD R34, R26, 0x48 ;  /* 0x000000481a227836 */ /* 0x000fe20000000000 */
[----:B------:R-:W-:Y:S01]  /*4870*/  IADD3 R29, P0, R0, UR6, RZ ;  /* 0x00000006001d7c10 */ /* 0x000fe2000ff1e0ff */
[----:B------:R-:W-:Y:S01]  /*4880*/  STG.E desc[UR36][R12.64], R38 ;  /* 0x000000260c007986 */ /* 0x000fe2000c101924 */
[C---:B------:R-:W-:Y:S02]  /*4890*/  IADD3 R30, R26.reuse, 0x44, RZ ;  /* 0x000000441a1e7810 */ /* 0x040fe40007ffe0ff */
[----:B------:R-:W-:Y:S01]  /*48a0*/  IADD3 R36, R26, 0x4c, RZ ;  /* 0x0000004c1a247810 */ /* 0x000fe20007ffe0ff */
[----:B------:R-:W-:Y:S01]  /*48b0*/  STG.E desc[UR36][R4.64], R9 ;  /* 0x0000000904007986 */ /* 0x000fe2000c101924 */
[----:B------:R-:W-:-:S02]  /*48c0*/  LEA.HI.X.SX32 R42, R0, UR7, 0x1, P0 ;  /* 0x00000007002a7c11 */ /* 0x000fc400080f0eff */
[C---:B------:R-:W-:Y:S02]  /*48d0*/  LEA R28, P0, R29.reuse, UR8, 0x2 ;  /* 0x000000081d1c7c11 */ /* 0x040fe4000f8010ff */
[----:B------:R-:W-:Y:S02]  /*48e0*/  IADD3 R8, P2, R34, UR6, RZ ;  /* 0x0000000622087c10 */ /* 0x000fe4000ff5e0ff */
[----:B------:R-:W-:Y:S02]  /*48f0*/  IADD3 R0, P1, R30, UR6, RZ ;  /* 0x000000061e007c10 */ /* 0x000fe4000ff3e0ff */
[----:B------:R-:W-:Y:S02]  /*4900*/  IADD3 R6, P3, R36, UR6, RZ ;  /* 0x0000000624067c10 */ /* 0x000fe4000ff7e0ff */
[----:B------:R-:W-:Y:S02]  /*4910*/  LEA.HI.X R29, R29, UR9, R42, 0x2, P0 ;  /* 0x000000091d1d7c11 */ /* 0x000fe400080f142a */
[----:B--2---:R-:W-:-:S02]  /*4920*/  LEA.HI.X.SX32 R15, R34, UR7, 0x1, P2 ;  /* 0x00000007220f7c11 */ /* 0x004fc400090f0eff */
[----:B------:R-:W-:Y:S01]  /*4930*/  LEA.HI.X.SX32 R21, R30, UR7, 0x1, P1 ;  /* 0x000000071e157c11 */ /* 0x000fe200088f0eff */
[----:B------:R-:W-:Y:S01]  /*4940*/  STG.E desc[UR36][R28.64], R40 ;  /* 0x000000281c007986 */ /* 0x000fe2000c101924 */
[----:B---3--:R-:W-:Y:S02]  /*4950*/  LEA.HI.X.SX32 R3, R36, UR7, 0x1, P3 ;  /* 0x0000000724037c11 */ /* 0x008fe400098f0eff */
[----:B------:R-:W-:Y:S02]  /*4960*/  LEA R20, P0, R0, UR8, 0x2 ;  /* 0x0000000800147c11 */ /* 0x000fe4000f8010ff */
[----:B------:R-:W-:Y:S02]  /*4970*/  LEA R2, P2, R6, UR8, 0x2 ;  /* 0x0000000806027c11 */ /* 0x000fe4000f8410ff */
[----:B------:R-:W-:Y:S02]  /*4980*/  LEA.HI.X R21, R0, UR9, R21, 0x2, P0 ;  /* 0x0000000900157c11 */ /* 0x000fe400080f1415 */
[----:B------:R-:W-:Y:S01]  /*4990*/  LEA.HI.X R3, R6, UR9, R3, 0x2, P2 ;  /* 0x0000000906037c11 */ /* 0x000fe200090f1403 */
[----:B------:R-:W-:Y:S01]  /*49a0*/  VIADD R6, R26, 0x54 ;  /* 0x000000541a067836 */ /* 0x000fe20000000000 */
[----:B------:R-:W-:Y:S01]  /*49b0*/  LEA R14, P1, R8, UR8, 0x2 ;  /* 0x00000008080e7c11 */ /* 0x000fe2000f8210ff */
[----:B------:R-:W-:Y:S01]  /*49c0*/  STG.E desc[UR36][R20.64], R17 ;  /* 0x0000001114007986 */ /* 0x000fe2000c101924 */
[----:B------:R-:W-:-:S02]  /*49d0*/  IADD3 R0, R26, 0x50, RZ ;  /* 0x000000501a007810 */ /* 0x000fc40007ffe0ff */
[----:B------:R-:W-:Y:S02]  /*49e0*/  LEA.HI.X R15, R8, UR9, R15, 0x2, P1 ;  /* 0x00000009080f7c11 */ /* 0x000fe400088f140f */
[----:B------:R-:W-:Y:S02]  /*49f0*/  IADD3 R16, P0, R0, UR6, RZ ;  /* 0x0000000600107c10 */ /* 0x000fe4000ff1e0ff */
[----:B------:R-:W-:Y:S01]  /*4a00*/  IADD3 R10, P1, R6, UR6, RZ ;  /* 0x00000006060a7c10 */ /* 0x000fe2000ff3e0ff */
[----:B------:R-:W-:Y:S01]  /*4a10*/  STG.E desc[UR36][R14.64], R11 ;  /* 0x0000000b0e007986 */ /* 0x000fe2000c101924 */
[C---:B------:R-:W-:Y:S02]  /*4a20*/  IADD3 R8, R26.reuse, 0x58, RZ ;  /* 0x000000581a087810 */ /* 0x040fe40007ffe0ff */
[----:B------:R-:W-:Y:S01]  /*4a30*/  IADD3 R26, R26, 0x5c, RZ ;  /* 0x0000005c1a1a7810 */ /* 0x000fe20007ffe0ff */
[----:B------:R-:W-:Y:S01]  /*4a40*/  STG.E desc[UR36][R2.64], R7 ;  /* 0x0000000702007986 */ /* 0x000fe2000c101924 */
[----:B------:R-:W-:-:S02]  /*4a50*/  LEA.HI.X.SX32 R37, R0, UR7, 0x1, P0 ;  /* 0x0000000700257c11 */ /* 0x000fc400080f0eff */
[----:B------:R-:W-:Y:S02]  /*4a60*/  LEA.HI.X.SX32 R31, R6, UR7, 0x1, P1 ;  /* 0x00000007061f7c11 */ /* 0x000fe400088f0eff */
[----:B------:R-:W-:Y:S02]  /*4a70*/  LEA R36, P0, R16, UR8, 0x2 ;  /* 0x0000000810247c11 */ /* 0x000fe4000f8010ff */
[----:B0-----:R-:W-:Y:S02]  /*4a80*/  LEA R32, P1, R10, UR8, 0x2 ;  /* 0x000000080a207c11 */ /* 0x001fe4000f8210ff */
[----:B------:R-:W-:Y:S02]  /*4a90*/  IADD3 R0, P2, R8, UR6, RZ ;  /* 0x0000000608007c10 */ /* 0x000fe4000ff5e0ff */
[----:B------:R-:W-:Y:S02]  /*4aa0*/  IADD3 R6, P3, R26, UR6, RZ ;  /* 0x000000061a067c10 */ /* 0x000fe4000ff7e0ff */
[----:B------:R-:W-:-:S02]  /*4ab0*/  LEA.HI.X R37, R16, UR9, R37, 0x2, P0 ;  /* 0x0000000910257c11 */ /* 0x000fc400080f1425 */
[----:B------:R-:W-:Y:S02]  /*4ac0*/  LEA.HI.X R33, R10, UR9, R31, 0x2, P1 ;  /* 0x000000090a217c11 */ /* 0x000fe400088f141f */
[----:B-1----:R-:W-:Y:S01]  /*4ad0*/  LEA.HI.X.SX32 R23, R8, UR7, 0x1, P2 ;  /* 0x0000000708177c11 */ /* 0x002fe200090f0eff */
[----:B------:R-:W-:Y:S01]  /*4ae0*/  STG.E desc[UR36][R36.64], R19 ;  /* 0x0000001324007986 */ /* 0x000fe2000c101924 */
[----:B------:R-:W-:Y:S02]  /*4af0*/  LEA R22, P0, R0, UR8, 0x2 ;  /* 0x0000000800167c11 */ /* 0x000fe4000f8010ff */
[----:B------:R-:W-:Y:S01]  /*4b00*/  LEA.HI.X.SX32 R31, R26, UR7, 0x1, P3 ;  /* 0x000000071a1f7c11 */ /* 0x000fe200098f0eff */
[----:B------:R-:W-:Y:S01]  /*4b10*/  STG.E desc[UR36][R32.64], R25 ;  /* 0x0000001920007986 */ /* 0x000fe2000c101924 */
[----:B------:R-:W-:Y:S02]  /*4b20*/  LEA R30, P1, R6, UR8, 0x2 ;  /* 0x00000008061e7c11 */ /* 0x000fe4000f8210ff */
[----:B------:R-:W-:-:S02]  /*4b30*/  LEA.HI.X R23, R0, UR9, R23, 0x2, P0 ;  /* 0x0000000900177c11 */ /* 0x000fc400080f1417 */
[----:B------:R-:W-:-:S03]  /*4b40*/  LEA.HI.X R31, R6, UR9, R31, 0x2, P1 ;  /* 0x00000009061f7c11 */ /* 0x000fc600088f141f */
[----:B------:R-:W-:Y:S04]  /*4b50*/  STG.E desc[UR36][R22.64], R24 ;  /* 0x0000001816007986 */ /* 0x000fe8000c101924 */
[----:B------:R-:W-:Y:S01]  /*4b60*/  STG.E desc[UR36][R30.64], R27 ;  /* 0x0000001b1e007986 */ /* 0x000fe2000c101924 */
[----:B------:R-:W-:Y:S05]  /*4b70*/  EXIT ;  /* 0x000000000000794d */ /* 0x000fea0003800000 */
.L_x_6693:
        /* <DEDUP_REMOVED lines=16> */
.L_x_6720:
        /* <DEDUP_REMOVED lines=16> */
.L_x_6731:
[----:B------:R-:W-:Y:S05]  /*4d80*/  EXIT ;  /* 0x000000000000794d */ /* 0x000fea0003800000 */
.L_x_6695:
[----:B------:R-:W-:Y:S01]  /*4d90*/  HFMA2.MMA R11, -RZ, RZ, 0, 1.847743988037109375e-06 ;  /* 0x0000001fff0b7435 */ /* 0x000fe200000001ff */
[----:B------:R-:W-:Y:S01]  /*4da0*/  IMAD.MOV.U32 R12, RZ, RZ, 0x10 ;  /* 0x00000010ff0c7424 */ /* 0x000fe200078e00ff */
[----:B------:R-:W-:Y:S02]  /*4db0*/  MOV R15, 0xffffffff ;  /* 0xffffffff000f7802 */ /* 0x000fe40000000f00 */
[----:B------:R-:W-:-:S07]  /*4dc0*/  MOV R2, 0xff7fffff ;  /* 0xff7fffff00027802 */ /* 0x000fce0000000f00 */
[----:B------:R-:W-:Y:S05]  /*4dd0*/  WARPSYNC.COLLECTIVE R15, `(.L_x_6732) ;  /* 0x000000000f087348 */ /* 0x000fea0003c00000 */
[----:B------:R0:W1:Y:S02]  /*4de0*/  SHFL.BFLY P6, R14, R13, R12, R11 ;  /* 0x0c00000c0d0e7389 */ /* 0x00006400000c000b */
[----:B01----:R-:W-:Y:S01]  /*4df0*/  ENDCOLLECTIVE ;  /* 0x000000000000791b */ /* 0x003fe20003800000 */
.L_x_6732:
[----:B------:R-:W-:Y:S01]  /*4e00*/  HFMA2.MMA R12, -RZ, RZ, 0, 4.76837158203125e-07 ;  /* 0x00000008ff0c7435 */ /* 0x000fe200000001ff */
[----:B------:R-:W-:-:S05]  /*4e10*/  FMNMX.FTZ R0, R14, -3.40282346638528859812e+38, !PT ;  /* 0xff7fffff0e007809 */ /* 0x000fca0007810000 */
[----:B------:R-:W-:-:S07]  /*4e20*/  IMAD.MOV.U32 R13, RZ, RZ, R0 ;  /* 0x000000ffff0d7224 */ /* 0x000fce00078e0000 */
[----:B------:R-:W-:Y:S05]  /*4e30*/  WARPSYNC.COLLECTIVE R15, `(.L_x_6733) ;  /* 0x000000000f087348 */ /* 0x000fea0003c00000 */
[----:B------:R0:W1:Y:S02]  /*4e40*/  SHFL.BFLY P6, R14, R13, R12, R11 ;  /* 0x0c00000c0d0e7389 */ /* 0x00006400000c000b */
[----:B01----:R-:W-:Y:S01]  /*4e50*/  ENDCOLLECTIVE ;  /* 0x000000000000791b */ /* 0x003fe20003800000 */
.L_x_6733:
[----:B------:R-:W-:Y:S01]  /*4e60*/  IMAD.MOV.U32 R12, RZ, RZ, 0x4 ;  /* 0x00000004ff0c7424 */ /* 0x000fe200078e00ff */
[----:B------:R-:W-:-:S04]  /*4e70*/  FMNMX.FTZ R3, R0, R14, !PT ;  /* 0x0000000e00037209 */ /* 0x000fc80007810000 */
[----:B------:R-:W-:-:S07]  /*4e80*/  MOV R13, R3 ;  /* 0x00000003000d7202 */ /* 0x000fce0000000f00 */
[----:B------:R-:W-:Y:S05]  /*4e90*/  WARPSYNC.COLLECTIVE R15, `(.L_x_6734) ;  /* 0x000000000f087348 */ /* 0x000fea0003c00000 */
[----:B------:R0:W1:Y:S02]  /*4ea0*/  SHFL.BFLY P6, R14, R13, R12, R11 ;  /* 0x0c00000c0d0e7389 */ /* 0x00006400000c000b */
[----:B01----:R-:W-:Y:S01]  /*4eb0*/  ENDCOLLECTIVE ;  /* 0x000000000000791b */ /* 0x003fe20003800000 */
.L_x_6734:
[----:B------:R-:W-:Y:S01]  /*4ec0*/  HFMA2.MMA R12, -RZ, RZ, 0, 1.1920928955078125e-07 ;  /* 0x00000002ff0c7435 */ /* 0x000fe200000001ff */
[----:B------:R-:W-:-:S04]  /*4ed0*/  FMNMX.FTZ R4, R3, R14, !PT ;  /* 0x0000000e03047209 */ /* 0x000fc80007810000 */
[----:B------:R-:W-:-:S07]  /*4ee0*/  MOV R13, R4 ;  /* 0x00000004000d7202 */ /* 0x000fce0000000f00 */
[----:B------:R-:W-:Y:S05]  /*4ef0*/  WARPSYNC.COLLECTIVE R15, `(.L_x_6735) ;  /* 0x000000000f087348 */ /* 0x000fea0003c00000 */
[----:B------:R0:W1:Y:S02]  /*4f00*/  SHFL.BFLY P6, R14, R13, R12, R11 ;  /* 0x0c00000c0d0e7389 */ /* 0x00006400000c000b */
[----:B01----:R-:W-:Y:S01]  /*4f10*/  ENDCOLLECTIVE ;  /* 0x000000000000791b */ /* 0x003fe20003800000 */
.L_x_6735:
[----:B------:R-:W-:Y:S02]  /*4f20*/  MOV R12, 0x1 ;  /* 0x00000001000c7802 */ /* 0x000fe40000000f00 */
[----:B------:R-:W-:-:S05]  /*4f30*/  FMNMX.FTZ R5, R4, R14, !PT ;  /* 0x0000000e04057209 */ /* 0x000fca0007810000 */
[----:B------:R-:W-:-:S07]  /*4f40*/  IMAD.MOV.U32 R13, RZ, RZ, R5 ;  /* 0x000000ffff0d7224 */ /* 0x000fce00078e0005 */
[----:B------:R-:W-:Y:S05]  /*4f50*/  WARPSYNC.COLLECTIVE R15, `(.L_x_6736) ;  /* 0x000000000f087348 */ /* 0x000fea0003c00000 */
[----:B------:R0:W1:Y:S02]  /*4f60*/  SHFL.BFLY P6, R14, R13, R12, R11 ;  /* 0x0c00000c0d0e7389 */ /* 0x00006400000c000b */
[----:B01----:R-:W-:Y:S01]  /*4f70*/  ENDCOLLECTIVE ;  /* 0x000000000000791b */ /* 0x003fe20003800000 */
.L_x_6736:
[----:B------:R-:W-:Y:S05]  /*4f80*/  BRA `(.L_x_6737) ;  /* 0xffffffbc004c7947 */ /* 0x000fea000383ffff */
.L_x_6722:
[----:B------:R-:W-:Y:S01]  /*4f90*/  HFMA2.MMA R12, -RZ, RZ, 0, 2.384185791015625e-07 ;  /* 0x00000004ff0c7435 */ /* 0x000fe200000001ff */
[----:B--2---:R-:W-:Y:S01]  /*4fa0*/  IMAD.MOV.U32 R13, RZ, RZ, RZ ;  /* 0x000000ffff0d7224 */ /* 0x004fe200078e00ff */
[----:B---3--:R-:W-:Y:S01]  /*4fb0*/  MOV R11, 0x1f ;  /* 0x0000001f000b7802 */ /* 0x008fe20000000f00 */
[----:B------:R-:W-:-:S08]  /*4fc0*/  IMAD.MOV.U32 R15, RZ, RZ, -0x1 ;  /* 0xffffffffff0f7424 */ /* 0x000fd000078e00ff */
[----:B01----:R-:W-:Y:S05]  /*4fd0*/  WARPSYNC.COLLECTIVE R15, `(.L_x_6738) ;  /* 0x000000000f087348 */ /* 0x003fea0003c00000 */
[----:B------:R2:W3:Y:S02]  /*4fe0*/  SHFL.BFLY P6, R14, R13, R12, R11 ;  /* 0x0c00000c0d0e7389 */ /* 0x0004e400000c000b */
[----:B0123--:R-:W-:Y:S01]  /*4ff0*/  ENDCOLLECTIVE ;  /* 0x000000000000791b */ /* 0x00ffe20003800000 */
.L_x_6738:
[----:B------:R-:W-:Y:S01]  /*5000*/  IMAD.MOV.U32 R12, RZ, RZ, 0x2 ;  /* 0x00000002ff0c7424 */ /* 0x000fe200078e00ff */
[----:B------:R-:W-:-:S05]  /*5010*/  MOV R35, R14 ;  /* 0x0000000e00237202 */ /* 0x000fca0000000f00 */
[----:B------:R-:W-:-:S05]  /*5020*/  FADD.FTZ R35, RZ, R35 ;  /* 0x00000023ff237221 */ /* 0x000fca0000010000 */
[----:B------:R-:W-:-:S07]  /*5030*/  MOV R13, R35 ;  /* 0x00000023000d7202 */ /* 0x000fce0000000f00 */
[----:B------:R-:W-:Y:S05]  /*5040*/  WARPSYNC.COLLECTIVE R15, `(.L_x_6739) ;  /* 0x000000000f087348 */ /* 0x000fea0003c00000 */
[----:B------:R0:W1:Y:S02]  /*5050*/  SHFL.BFLY P6, R14, R13, R12, R11 ;  /* 0x0c00000c0d0e7389 */ /* 0x00006400000c000b */
[----:B01----:R-:W-:Y:S01]  /*5060*/  ENDCOLLECTIVE ;  /* 0x000000000000791b */ /* 0x003fe20003800000 */
.L_x_6739:
[----:B------:R-:W-:Y:S01]  /*5070*/  IMAD.MOV.U32 R12, RZ, RZ, 0x1 ;  /* 0x00000001ff0c7424 */ /* 0x000fe200078e00ff */
[----:B------:R-:W-:-:S05]  /*5080*/  MOV R18, R14 ;  /* 0x0000000e00127202 */ /* 0x000fca0000000f00 */
[----:B------:R-:W-:-:S05]  /*5090*/  FADD.FTZ R35, R35, R18 ;  /* 0x0000001223237221 */ /* 0x000fca0000010000 */
[----:B------:R-:W-:-:S07]  /*50a0*/  MOV R13, R35 ;  /* 0x00000023000d7202 */ /* 0x000fce0000000f00 */
[----:B------:R-:W-:Y:S05]  /*50b0*/  WARPSYNC.COLLECTIVE R15, `(.L_x_6740) ;  /* 0x000000000f087348 */ /* 0x000fea0003c00000 */
[----:B------:R0:W1:Y:S02]  /*50c0*/  SHFL.BFLY P6, R14, R13, R12, R11 ;  /* 0x0c00000c0d0e7389 */ /* 0x00006400000c000b */
[----:B01----:R-:W-:Y:S01]  /*50d0*/  ENDCOLLECTIVE ;  /* 0x000000000000791b */ /* 0x003fe20003800000 */
.L_x_6740:
[----:B------:R-:W-:Y:S01]  /*50e0*/  HFMA2.MMA R13, -RZ, RZ, 0, 0 ;  /* 0x00000000ff0d7435 */ /* 0x000fe200000001ff */
[----:B------:R-:W-:Y:S01]  /*50f0*/  IMAD.MOV.U32 R12, RZ, RZ, 0x4 ;  /* 0x00000004ff0c7424 */ /* 0x000fe200078e00ff */
[----:B------:R-:W-:-:S09]  /*5100*/  MOV R28, R14 ;  /* 0x0000000e001c7202 */ /* 0x000fd20000000f00 */
[----:B------:R-:W-:Y:S05]  /*5110*/  WARPSYNC.COLLECTIVE R15, `(.L_x_6741) ;  /* 0x000000000f087348 */ /* 0x000fea0003c00000 */
[----:B------:R0:W1:Y:S02]  /*5120*/  SHFL.BFLY P6, R14, R13, R12, R11 ;  /* 0x0c00000c0d0e7389 */ /* 0x00006400000c000b */
[----:B01----:R-:W-:Y:S01]  /*5130*/  ENDCOLLECTIVE ;  /* 0x000000000000791b */ /* 0x003fe20003800000 */
.L_x_6741:
        /* <DEDUP_REMOVED lines=8> */
.L_x_6742:
[----:B------:R-:W-:Y:S01]  /*51c0*/  IMAD.MOV.U32 R12, RZ, RZ, 0x1 ;  /* 0x00000001ff0c7424 */ /* 0x000fe200078e00ff */
[----:B------:R-:W-:-:S05]  /*51d0*/  MOV R24, R14 ;  /* 0x0000000e00187202 */ /* 0x000fca0000000f00 */
[----:B------:R-:W-:-:S05]  /*51e0*/  FADD.FTZ R31, R31, R24 ;  /* 0x000000181f1f7221 */ /* 0x000fca0000010000 */
[----:B------:R-:W-:-:S07]  /*51f0*/  MOV R13, R31 ;  /* 0x0000001f000d7202 */ /* 0x000fce0000000f00 */
[----:B------:R-:W-:Y:S05]  /*5200*/  WARPSYNC.COLLECTIVE R15, `(.L_x_6743) ;  /* 0x000000000f087348 */ /* 0x000fea0003c00000 */
[----:B------:R0:W1:Y:S02]  /*5210*/  SHFL.BFLY P6, R14, R13, R12, R11 ;  /* 0x0c00000c0d0e7389 */ /* 0x00006400000c000b */
[----:B01----:R-:W-:Y:S01]  /*5220*/  ENDCOLLECTIVE ;  /* 0x000000000000791b */ /* 0x003fe20003800000 */
.L_x_6743:
[----:B------:R-:W-:Y:S01]  /*5230*/  HFMA2.MMA R13, -RZ, RZ, 0, 0 ;  /* 0x00000000ff0d7435 */ /* 0x000fe200000001ff */
[----:B------:R-:W-:Y:S01]  /*5240*/  IMAD.MOV.U32 R12, RZ, RZ, 0x4 ;  /* 0x00000004ff0c7424 */ /* 0x000fe200078e00ff */
[----:B------:R-:W-:-:S09]  /*5250*/  MOV R30, R14 ;  /* 0x0000000e001e7202 */ /* 0x000fd20000000f00 */
[----:B------:R-:W-:Y:S05]  /*5260*/  WARPSYNC.COLLECTIVE R15, `(.L_x_6744) ;  /* 0x000000000f087348 */ /* 0x000fea0003c00000 */
[----:B------:R0:W1:Y:S02]  /*5270*/  SHFL.BFLY P6, R14, R13, R12, R11 ;  /* 0x0c00000c0d0e7389 */ /* 0x00006400000c000b */
[----:B01----:R-:W-:Y:S01]  /*5280*/  ENDCOLLECTIVE ;  /* 0x000000000000791b */ /* 0x003fe20003800000 */
.L_x_6744:
        /* <DEDUP_REMOVED lines=8> */
.L_x_6745:
[----:B------:R-:W-:Y:S01]  /*5310*/  IMAD.MOV.U32 R12, RZ, RZ, 0x1 ;  /* 0x00000001ff0c7424 */ /* 0x000fe200078e00ff */
[----:B------:R-:W-:-:S05]  /*5320*/  MOV R19, R14 ;  /* 0x0000000e00137202 */ /* 0x000fca0000000f00 */
[----:B------:R-:W-:-:S05]  /*5330*/  FADD.FTZ R0, R0, R19 ;  /* 0x0000001300007221 */ /* 0x000fca0000010000 */
[----:B------:R-:W-:-:S07]  /*5340*/  MOV R13, R0 ;  /* 0x00000000000d7202 */ /* 0x000fce0000000f00 */
[----:B------:R-:W-:Y:S05]  /*5350*/  WARPSYNC.COLLECTIVE R15, `(.L_x_6746) ;  /* 0x000000000f087348 */ /* 0x000fea0003c00000 */
[----:B------:R0:W1:Y:S02]  /*5360*/  SHFL.BFLY P6, R14, R13, R12, R11 ;  /* 0x0c00000c0d0e7389 */ /* 0x00006400000c000b */
[----:B01----:R-:W-:Y:S01]  /*5370*/  ENDCOLLECTIVE ;  /* 0x000000000000791b */ /* 0x003fe20003800000 */
.L_x_6746:
[----:B------:R-:W-:Y:S01]  /*5380*/  HFMA2.MMA R13, -RZ, RZ, 0, 0 ;  /* 0x00000000ff0d7435 */ /* 0x000fe200000001ff */
[----:B------:R-:W-:Y:S01]  /*5390*/  IMAD.MOV.U32 R12, RZ, RZ, 0x4 ;  /* 0x00000004ff0c7424 */ /* 0x000fe200078e00ff */
[----:B------:R-:W-:-:S09]  /*53a0*/  MOV R39, R14 ;  /* 0x0000000e00277202 */ /* 0x000fd20000000f00 */
[----:B------:R-:W-:Y:S05]  /*53b0*/  WARPSYNC.COLLECTIVE R15, `(.L_x_6747) ;  /* 0x000000000f087348 */ /* 0x000fea0003c00000 */
[----:B------:R0:W1:Y:S02]  /*53c0*/  SHFL.BFLY P6, R14, R13, R12, R11 ;  /* 0x0c00000c0d0e7389 */ /* 0x00006400000c000b */
[----:B01----:R-:W-:Y:S01]  /*53d0*/  ENDCOLLECTIVE ;  /* 0x000000000000791b */ /* 0x003fe20003800000 */
.L_x_6747:
        /* <DEDUP_REMOVED lines=8> */
.L_x_6748:
[----:B------:R-:W-:Y:S01]  /*5460*/  IMAD.MOV.U32 R12, RZ, RZ, 0x1 ;  /* 0x00000001ff0c7424 */ /* 0x000fe200078e00ff */
[----:B------:R-:W-:-:S05]  /*5470*/  MOV R25, R14 ;  /* 0x0000000e00197202 */ /* 0x000fca0000000f00 */
[----:B------:R-:W-:-:S05]  /*5480*/  FADD.FTZ R2, R2, R25 ;  /* 0x0000001902027221 */ /* 0x000fca0000010000 */
[----:B------:R-:W-:-:S07]  /*5490*/  MOV R13, R2 ;  /* 0x00000002000d7202 */ /* 0x000fce0000000f00 */
[----:B------:R-:W-:Y:S05]  /*54a0*/  WARPSYNC.COLLECTIVE R15, `(.L_x_6749) ;  /* 0x000000000f087348 */ /* 0x000fea0003c00000 */
[----:B------:R0:W1:Y:S02]  /*54b0*/  SHFL.BFLY P6, R14, R13, R12, R11 ;  /* 0x0c00000c0d0e7389 */ /* 0x00006400000c000b */
[----:B01----:R-:W-:Y:S01]  /*54c0*/  ENDCOLLECTIVE ;  /* 0x000000000000791b */ /* 0x003fe20003800000 */
.L_x_6749:
[----:B------:R-:W-:Y:S01]  /*54d0*/  HFMA2.MMA R13, -RZ, RZ, 0, 0 ;  /* 0x00000000ff0d7435 */ /* 0x000fe200000001ff */
[----:B------:R-:W-:Y:S01]  /*54e0*/  IMAD.MOV.U32 R12, RZ, RZ, 0x4 ;  /* 0x00000004ff0c7424 */ /* 0x000fe200078e00ff */
[----:B------:R-:W-:-:S09]  /*54f0*/  MOV R43, R14 ;  /* 0x0000000e002b7202 */ /* 0x000fd20000000f00 */
[----:B------:R-:W-:Y:S05]  /*5500*/  WARPSYNC.COLLECTIVE R15, `(.L_x_6750) ;  /* 0x000000000f087348 */ /* 0x000fea0003c00000 */
[----:B------:R0:W1:Y:S02]  /*5510*/  SHFL.BFLY P6, R14, R13, R12, R11 ;  /* 0x0c00000c0d0e7389 */ /* 0x00006400000c000b */
[----:B01----:R-:W-:Y:S01]  /*5520*/  ENDCOLLECTIVE ;  /* 0x000000000000791b */ /* 0x003fe20003800000 */
.L_x_6750:
        /* <DEDUP_REMOVED lines=8> */
.L_x_6751:
[----:B------:R-:W-:Y:S01]  /*55b0*/  IMAD.MOV.U32 R12, RZ, RZ, 0x1 ;  /* 0x00000001ff0c7424 */ /* 0x000fe200078e00ff */
[----:B------:R-:W-:-:S05]  /*55c0*/  MOV R22, R14 ;  /* 0x0000000e00167202 */ /* 0x000fca0000000f00 */
[----:B------:R-:W-:-:S05]  /*55d0*/  FADD.FTZ R3, R3, R22 ;  /* 0x0000001603037221 */ /* 0x000fca0000010000 */
[----:B------:R-:W-:-:S07]  /*55e0*/  MOV R13, R3 ;  /* 0x00000003000d7202 */ /* 0x000fce0000000f00 */
[----:B------:R-:W-:Y:S05]  /*55f0*/  WARPSYNC.COLLECTIVE R15, `(.L_x_6752) ;  /* 0x000000000f087348 */ /* 0x000fea0003c00000 */
[----:B------:R0:W1:Y:S02]  /*5600*/  SHFL.BFLY P6, R14, R13, R12, R11 ;  /* 0x0c00000c0d0e7389 */ /* 0x00006400000c000b */
[----:B01----:R-:W-:Y:S01]  /*5610*/  ENDCOLLECTIVE ;  /* 0x000000000000791b */ /* 0x003fe20003800000 */
.L_x_6752:
[----:B------:R-:W-:Y:S01]  /*5620*/  HFMA2.MMA R13, -RZ, RZ, 0, 0 ;  /* 0x00000000ff0d7435 */ /* 0x000fe200000001ff */
[----:B------:R-:W-:Y:S01]  /*5630*/  IMAD.MOV.U32 R12, RZ, RZ, 0x4 ;  /* 0x00000004ff0c7424 */ /* 0x000fe200078e00ff */
[----:B------:R-:W-:-:S09]  /*5640*/  MOV R40, R14 ;  /* 0x0000000e00287202 */ /* 0x000fd20000000f00 */
[----:B------:R-:W-:Y:S05]  /*5650*/  WARPSYNC.COLLECTIVE R15, `(.L_x_6753) ;  /* 0x000000000f087348 */ /* 0x000fea0003c00000 */
[----:B------:R0:W1:Y:S02]  /*5660*/  SHFL.BFLY P6, R14, R13, R12, R11 ;  /* 0x0c00000c0d0e7389 */ /* 0x00006400000c000b */
[----:B01----:R-:W-:Y:S01]  /*5670*/  ENDCOLLECTIVE ;  /* 0x000000000000791b */ /* 0x003fe20003800000 */
.L_x_6753:
        /* <DEDUP_REMOVED lines=8> */
.L_x_6754:
[----:B------:R-:W-:Y:S01]  /*5700*/  IMAD.MOV.U32 R12, RZ, RZ, 0x1 ;  /* 0x00000001ff0c7424 */ /* 0x000fe200078e00ff */
[----:B------:R-:W-:-:S05]  /*5710*/  MOV R23, R14 ;  /* 0x0000000e00177202 */ /* 0x000fca0000000f00 */
[----:B------:R-:W-:-:S05]  /*5720*/  FADD.FTZ R4, R4, R23 ;  /* 0x0000001704047221 */ /* 0x000fca0000010000 */
[----:B------:R-:W-:-:S07]  /*5730*/  MOV R13, R4 ;  /* 0x00000004000d7202 */ /* 0x000fce0000000f00 */
[----:B------:R-:W-:Y:S05]  /*5740*/  WARPSYNC.COLLECTIVE R15, `(.L_x_6755) ;  /* 0x000000000f087348 */ /* 0x000fea0003c00000 */
[----:B------:R0:W1:Y:S02]  /*5750*/  SHFL.BFLY P6, R14, R13, R12, R11 ;  /* 0x0c00000c0d0e7389 */ /* 0x00006400000c000b */
[----:B01----:R-:W-:Y:S01]  /*5760*/  ENDCOLLECTIVE ;  /* 0x000000000000791b */ /* 0x003fe20003800000 */
.L_x_6755:
[----:B------:R-:W-:Y:S01]  /*5770*/  HFMA2.MMA R13, -RZ, RZ, 0, 0 ;  /* 0x00000000ff0d7435 */ /* 0x000fe200000001ff */
[----:B------:R-:W-:Y:S01]  /*5780*/  IMAD.MOV.U32 R12, RZ, RZ, 0x4 ;  /* 0x00000004ff0c7424 */ /* 0x000fe200078e00ff */
[----:B------:R-:W-:-:S09]  /*5790*/  MOV R38, R14 ;  /* 0x0000000e00267202 */ /* 0x000fd20000000f00 */
[----:B------:R-:W-:Y:S05]  /*57a0*/  WARPSYNC.COLLECTIVE R15, `(.L_x_6756) ;  /* 0x000000000f087348 */ /* 0x000fea0003c00000 */
[----:B------:R0:W1:Y:S02]  /*57b0*/  SHFL.BFLY P6, R14, R13, R12, R11 ;  /* 0x0c00000c0d0e7389 */ /* 0x00006400000c000b */
[----:B01----:R-:W-:Y:S01]  /*57c0*/  ENDCOLLECTIVE ;  /* 0x000000000000791b */ /* 0x003fe20003800000 */
.L_x_6756:
        /* <DEDUP_REMOVED lines=8> */
.L_x_6757:
[----:B------:R-:W-:Y:S01]  /*5850*/  IMAD.MOV.U32 R12, RZ, RZ, 0x1 ;  /* 0x00000001ff0c7424 */ /* 0x000fe200078e00ff */
[----:B------:R-:W-:-:S05]  /*5860*/  MOV R20, R14 ;  /* 0x0000000e00147202 */ /* 0x000fca0000000f00 */
[----:B------:R-:W-:-:S05]  /*5870*/  FADD.FTZ R5, R5, R20 ;  /* 0x0000001405057221 */ /* 0x000fca0000010000 */
[----:B------:R-:W-:-:S07]  /*5880*/  MOV R13, R5 ;  /* 0x00000005000d7202 */ /* 0x000fce0000000f00 */
[----:B------:R-:W-:Y:S05]  /*5890*/  WARPSYNC.COLLECTIVE R15, `(.L_x_6758) ;  /* 0x000000000f087348 */ /* 0x000fea0003c00000 */
[----:B------:R0:W1:Y:S02]  /*58a0*/  SHFL.BFLY P6, R14, R13, R12, R11 ;  /* 0x0c00000c0d0e7389 */ /* 0x00006400000c000b */
[----:B01----:R-:W-:Y:S01]  /*58b0*/  ENDCOLLECTIVE ;  /* 0x000000000000791b */ /* 0x003fe20003800000 */
.L_x_6758:
[----:B------:R-:W-:Y:S01]  /*58c0*/  HFMA2.MMA R13, -RZ, RZ, 0, 0 ;  /* 0x00000000ff0d7435 */ /* 0x000fe200000001ff */
[----:B------:R-:W-:Y:S01]  /*58d0*/  IMAD.MOV.U32 R12, RZ, RZ, 0x4 ;  /* 0x00000004ff0c7424 */ /* 0x000fe200078e00ff */
[----:B------:R-:W-:-:S09]  /*58e0*/  MOV R37, R14 ;  /* 0x0000000e00257202 */ /* 0x000fd20000000f00 */
[----:B------:R-:W-:Y:S05]  /*58f0*/  WARPSYNC.COLLECTIVE R15, `(.L_x_6759) ;  /* 0x000000000f087348 */ /* 0x000fea0003c00000 */
[----:B------:R0:W1:Y:S02]  /*5900*/  SHFL.BFLY P6, R14, R13, R12, R11 ;  /* 0x0c00000c0d0e7389 */ /* 0x00006400000c000b */
[----:B01----:R-:W-:Y:S01]  /*5910*/  ENDCOLLECTIVE ;  /* 0x000000000000791b */ /* 0x003fe20003800000 */
.L_x_6759:
        /* <DEDUP_REMOVED lines=8> */
.L_x_6760:
[----:B------:R-:W-:Y:S01]  /*59a0*/  IMAD.MOV.U32 R12, RZ, RZ, 0x1 ;  /* 0x00000001ff0c7424 */ /* 0x000fe200078e00ff */
[----:B------:R-:W-:-:S05]  /*59b0*/  MOV R7, R14 ;  /* 0x0000000e00077202 */ /* 0x000fca0000000f00 */
[----:B------:R-:W-:-:S05]  /*59c0*/  FADD.FTZ R6, R6, R7 ;  /* 0x0000000706067221 */ /* 0x000fca0000010000 */
[----:B------:R-:W-:-:S07]  /*59d0*/  MOV R13, R6 ;  /* 0x00000006000d7202 */ /* 0x000fce0000000f00 */
[----:B------:R-:W-:Y:S05]  /*59e0*/  WARPSYNC.COLLECTIVE R15, `(.L_x_6761) ;  /* 0x000000000f087348 */ /* 0x000fea0003c00000 */
[----:B------:R0:W1:Y:S02]  /*59f0*/  SHFL.BFLY P6, R14, R13, R12, R11 ;  /* 0x0c00000c0d0e7389 */ /* 0x00006400000c000b */
[----:B01----:R-:W-:Y:S01]  /*5a00*/  ENDCOLLECTIVE ;  /* 0x000000000000791b */ /* 0x003fe20003800000 */
.L_x_6761:
[----:B------:R-:W-:Y:S01]  /*5a10*/  HFMA2.MMA R13, -RZ, RZ, 0, 0 ;  /* 0x00000000ff0d7435 */ /* 0x000fe200000001ff */
[----:B------:R-:W-:Y:S01]  /*5a20*/  IMAD.MOV.U32 R12, RZ, RZ, 0x4 ;  /* 0x00000004ff0c7424 */ /* 0x000fe200078e00ff */
[----:B------:R-:W-:-:S09]  /*5a30*/  MOV R7, R14 ;  /* 0x0000000e00077202 */ /* 0x000fd20000000f00 */
[----:B------:R-:W-:Y:S05]  /*5a40*/  WARPSYNC.COLLECTIVE R15, `(.L_x_6762) ;  /* 0x000000000f087348 */ /* 0x000fea0003c00000 */
[----:B------:R0:W1:Y:S02]  /*5a50*/  SHFL.BFLY P6, R14, R13, R12, R11 ;  /* 0x0c00000c0d0e7389 */ /* 0x00006400000c000b */
[----:B01----:R-:W-:Y:S01]  /*5a60*/  ENDCOLLECTIVE ;  /* 0x000000000000791b */ /* 0x003fe20003800000 */
.L_x_6762:
        /* <DEDUP_REMOVED lines=8> */
.L_x_6763:
[----:B------:R-:W-:Y:S01]  /*5af0*/  IMAD.MOV.U32 R12, RZ, RZ, 0x1 ;  /* 0x00000001ff0c7424 */ /* 0x000fe200078e00ff */
[----:B------:R-:W-:-:S05]  /*5b00*/  MOV R9, R14 ;  /* 0x0000000e00097202 */ /* 0x000fca0000000f00 */
[----:B------:R-:W-:-:S05]  /*5b10*/  FADD.FTZ R8, R8, R9 ;  /* 0x0000000908087221 */ /* 0x000fca0000010000 */
[----:B------:R-:W-:-:S07]  /*5b20*/  MOV R13, R8 ;  /* 0x00000008000d7202 */ /* 0x000fce0000000f00 */
[----:B------:R-:W-:Y:S05]  /*5b30*/  WARPSYNC.COLLECTIVE R15, `(.L_x_6764) ;  /* 0x000000000f087348 */ /* 0x000fea0003c00000 */
[----:B------:R0:W1:Y:S02]  /*5b40*/  SHFL.BFLY P6, R14, R13, R12, R11 ;  /* 0x0c00000c0d0e7389 */ /* 0x00006400000c000b */
[----:B01----:R-:W-:Y:S01]  /*5b50*/  ENDCOLLECTIVE ;  /* 0x000000000000791b */ /* 0x003fe20003800000 */
.L_x_6764:
[----:B------:R-:W-:Y:S01]  /*5b60*/  HFMA2.MMA R13, -RZ, RZ, 0, 0 ;  /* 0x00000000ff0d7435 */ /* 0x000fe200000001ff */
[----:B------:R-:W-:Y:S01]  /*5b70*/  IMAD.MOV.U32 R12, RZ, RZ, 0x4 ;  /* 0x00000004ff0c7424 */ /* 0x000fe200078e00ff */
[----:B------:R-:W-:-:S09]  /*5b80*/  MOV R9, R14 ;  /* 0x0000000e00097202 */ /* 0x000fd20000000f00 */
[----:B------:R-:W-:Y:S05]  /*5b90*/  WARPSYNC.COLLECTIVE R15, `(.L_x_6765) ;  /* 0x000000000f087348 */ /* 0x000fea0003c00000 */
[----:B------:R0:W1:Y:S02]  /*5ba0*/  SHFL.BFLY P6, R14, R13, R12, R11 ;  /* 0x0c00000c0d0e7389 */ /* 0x00006400000c000b */
[----:B01----:R-:W-:Y:S01]  /*5bb0*/  ENDCOLLECTIVE ;  /* 0x000000000000791b */ /* 0x003fe20003800000 */
.L_x_6765:
        /* <DEDUP_REMOVED lines=8> */
.L_x_6766:
[----:B------:R-:W-:Y:S01]  /*5c40*/  IMAD.MOV.U32 R12, RZ, RZ, 0x1 ;  /* 0x00000001ff0c7424 */ /* 0x000fe200078e00ff */
[----:B------:R-:W-:-:S05]  /*5c50*/  MOV R17, R14 ;  /* 0x0000000e00117202 */ /* 0x000fca0000000f00 */
[----:B------:R-:W-:-:S05]  /*5c60*/  FADD.FTZ R10, R10, R17 ;  /* 0x000000110a0a7221 */ /* 0x000fca0000010000 */
[----:B------:R-:W-:-:S07]  /*5c70*/  MOV R13, R10 ;  /* 0x0000000a000d7202 */ /* 0x000fce0000000f00 */
[----:B------:R-:W-:Y:S05]  /*5c80*/  WARPSYNC.COLLECTIVE R15, `(.L_x_6767) ;  /* 0x000000000f087348 */ /* 0x000fea0003c00000 */
[----:B------:R0:W1:Y:S02]  /*5c90*/  SHFL.BFLY P6, R14, R13, R12, R11 ;  /* 0x0c00000c0d0e7389 */ /* 0x00006400000c000b */
[----:B01----:R-:W-:Y:S01]  /*5ca0*/  ENDCOLLECTIVE ;  /* 0x000000000000791b */ /* 0x003fe20003800000 */
.L_x_6767:
[----:B------:R-:W-:Y:S01]  /*5cb0*/  HFMA2.MMA R13, -RZ, RZ, 0, 0 ;  /* 0x00000000ff0d7435 */ /* 0x000fe200000001ff */
[----:B------:R-:W-:Y:S01]  /*5cc0*/  IMAD.MOV.U32 R12, RZ, RZ, 0x4 ;  /* 0x00000004ff0c7424 */ /* 0x000fe200078e00ff */
[----:B------:R-:W-:-:S09]  /*5cd0*/  MOV R17, R14 ;  /* 0x0000000e00117202 */ /* 0x000fd20000000f00 */
[----:B------:R-:W-:Y:S05]  /*5ce0*/  WARPSYNC.COLLECTIVE R15, `(.L_x_6768) ;  /* 0x000000000f087348 */ /* 0x000fea0003c00000 */
[----:B------:R0:W1:Y:S02]  /*5cf0*/  SHFL.BFLY P6, R14, R13, R12, R11 ;  /* 0x0c00000c0d0e7389 */ /* 0x00006400000c000b */
[----:B01----:R-:W-:Y:S01]  /*5d00*/  ENDCOLLECTIVE ;  /* 0x000000000000791b */ /* 0x003fe20003800000 */
.L_x_6768:
[----:B------:R-:W-:Y:S01]  /*5d10*/  FADD.FTZ R10, R10, R17 ;  /* 0x000000110a0a7221 */ /* 0x000fe20000010000 */
[----:B------:R-:W-:Y:S01]  /*5d20*/  HFMA2.MMA R12, -RZ, RZ, 0, 1.1920928955078125e-07 ;  /* 0x00000002ff0c7435 */ /* 0x000fe200000001ff */
[----:B------:R-:W-:-:S05]  /*5d30*/  FADD.FTZ R16, RZ, R14 ;  /* 0x0000000eff107221 */ /* 0x000fca0000010000 */
[----:B------:R-:W-:-:S07]  /*5d40*/  MOV R13, R16 ;  /* 0x00000010000d7202 */ /* 0x000fce0000000f00 */
[----:B------:R-:W-:Y:S05]  /*5d50*/  WARPSYNC.COLLECTIVE R15, `(.L_x_6769) ;  /* 0x000000000f087348 */ /* 0x000fea0003c00000 */
[----:B------:R0:W1:Y:S02]  /*5d60*/  SHFL.BFLY P6, R14, R13, R12, R11 ;  /* 0x0c00000c0d0e7389 */ /* 0x00006400000c000b */
[----:B01----:R-:W-:Y:S01]  /*5d70*/  ENDCOLLECTIVE ;  /* 0x000000000000791b */ /* 0x003fe20003800000 */
.L_x_6769:
[----:B------:R-:W-:Y:S01]  /*5d80*/  HFMA2.MMA R12, -RZ, RZ, 0, 5.9604644775390625e-08 ;  /* 0x00000001ff0c7435 */ /* 0x000fe200000001ff */
[----:B------:R-:W-:-:S04]  /*5d90*/  IMAD.MOV.U32 R21, RZ, RZ, R14 ;  /* 0x000000ffff157224 */ /* 0x000fc800078e000e */
[----:B------:R-:W-:-:S05]  /*5da0*/  FADD.FTZ R16, R16, R21 ;  /* 0x0000001510107221 */ /* 0x000fca0000010000 */
[----:B------:R-:W-:-:S07]  /*5db0*/  MOV R13, R16 ;  /* 0x00000010000d7202 */ /* 0x000fce0000000f00 */
[----:B------:R-:W-:Y:S05]  /*5dc0*/  WARPSYNC.COLLECTIVE R15, `(.L_x_6770) ;  /* 0x000000000f087348 */ /* 0x000fea0003c00000 */
[----:B------:R0:W1:Y:S02]  /*5dd0*/  SHFL.BFLY P6, R14, R13, R12, R11 ;  /* 0x0c00000c0d0e7389 */ /* 0x00006400000c000b */
[----:B01----:R-:W-:Y:S01]  /*5de0*/  ENDCOLLECTIVE ;  /* 0x000000000000791b */ /* 0x003fe20003800000 */
.L_x_6770:
[----:B------:R-:W-:Y:S01]  /*5df0*/  HFMA2.MMA R12, -RZ, RZ, 0, 2.384185791015625e-07 ;  /* 0x00000004ff0c7435 */ /* 0x000fe200000001ff */
[----:B------:R-:W-:Y:S01]  /*5e00*/  MOV R13, RZ ;  /* 0x000000ff000d7202 */ /* 0x000fe20000000f00 */
[----:B------:R-:W-:-:S09]  /*5e10*/  IMAD.MOV.U32 R29, RZ, RZ, R14 ;  /* 0x000000ffff1d7224 */ /* 0x000fd200078e000e */
[----:B------:R-:W-:Y:S05]  /*5e20*/  WARPSYNC.COLLECTIVE R15, `(.L_x_6771) ;  /* 0x000000000f087348 */ /* 0x000fea0003c00000 */
[----:B------:R0:W1:Y:S02]  /*5e30*/  SHFL.BFLY P6, R14, R13, R12, R11 ;  /* 0x0c00000c0d0e7389 */ /* 0x00006400000c000b */
[----:B01----:R-:W-:Y:S01]  /*5e40*/  ENDCOLLECTIVE ;  /* 0x000000000000791b */ /* 0x003fe20003800000 */
.L_x_6771:
[----:B------:R-:W-:Y:S01]  /*5e50*/  FADD.FTZ R16, R16, R29 ;  /* 0x0000001d10107221 */ /* 0x000fe20000010000 */
[----:B------:R-:W-:Y:S01]  /*5e60*/  MOV R12, 0x2 ;  /* 0x00000002000c7802 */ /* 0x000fe20000000f00 */
[----:B------:R-:W-:-:S04]  /*5e70*/  FADD.FTZ R18, RZ, R14 ;  /* 0x0000000eff127221 */ /* 0x000fc80000010000 */
[----:B------:R-:W-:-:S07]  /*5e80*/  IMAD.MOV.U32 R13, RZ, RZ, R18 ;  /* 0x000000ffff0d7224 */ /* 0x000fce00078e0012 */
[----:B------:R-:W-:Y:S05]  /*5e90*/  WARPSYNC.COLLECTIVE R15, `(.L_x_6772) ;  /* 0x000000000f087348 */ /* 0x000fea0003c00000 */
[----:B------:R0:W1:Y:S02]  /*5ea0*/  SHFL.BFLY P6, R14, R13, R12, R11 ;  /* 0x0c00000c0d0e7389 */ /* 0x00006400000c000b */
[----:B01----:R-:W-:Y:S01]  /*5eb0*/  ENDCOLLECTIVE ;  /* 0x000000000000791b */ /* 0x003fe20003800000 */
.L_x_6772:
[----:B------:R-:W-:Y:S01]  /*5ec0*/  HFMA2.MMA R12, -RZ, RZ, 0, 5.9604644775390625e-08 ;  /* 0x00000001ff0c7435 */ /* 0x000fe200000001ff */
[----:B------:R-:W-:-:S05]  /*5ed0*/  MOV R41, R14 ;  /* 0x0000000e00297202 */ /* 0x000fca0000000f00 */
[----:B------:R-:W-:-:S04]  /*5ee0*/  FADD.FTZ R18, R18, R41 ;  /* 0x0000002912127221 */ /* 0x000fc80000010000 */
[----:B------:R-:W-:-:S07]  /*5ef0*/  IMAD.MOV.U32 R13, RZ, RZ, R18 ;  /* 0x000000ffff0d7224 */ /* 0x000fce00078e0012 */
[----:B------:R-:W-:Y:S05]  /*5f00*/  WARPSYNC.COLLECTIVE R15, `(.L_x_6773) ;  /* 0x000000000f087348 */ /* 0x000fea0003c00000 */
[----:B------:R0:W1:Y:S02]  /*5f10*/  SHFL.BFLY P6, R14, R13, R12, R11 ;  /* 0x0c00000c0d0e7389 */ /* 0x00006400000c000b */
[----:B01----:R-:W-:Y:S01]  /*5f20*/  ENDCOLLECTIVE ;  /* 0x000000000000791b */ /* 0x003fe20003800000 */
.L_x_6773:
[----:B------:R-:W-:Y:S01]  /*5f30*/  HFMA2.MMA R12, -RZ, RZ, 0, 2.384185791015625e-07 ;  /* 0x00000004ff0c7435 */ /* 0x000fe200000001ff */
[----:B------:R-:W-:Y:S01]  /*5f40*/  IMAD.MOV.U32 R13, RZ, RZ, RZ ;  /* 0x000000ffff0d7224 */ /* 0x000fe200078e00ff */
[----:B------:R-:W-:-:S09]  /*5f50*/  MOV R31, R14 ;  /* 0x0000000e001f7202 */ /* 0x000fd20000000f00 */
[----:B------:R-:W-:Y:S05]  /*5f60*/  WARPSYNC.COLLECTIVE R15, `(.L_x_6774) ;  /* 0x000000000f087348 */ /* 0x000fea0003c00000 */
[----:B------:R0:W1:Y:S02]  /*5f70*/  SHFL.BFLY P6, R14, R13, R12, R11 ;  /* 0x0c00000c0d0e7389 */ /* 0x00006400000c000b */
[----:B01----:R-:W-:Y:S01]  /*5f80*/  ENDCOLLECTIVE ;  /* 0x000000000000791b */ /* 0x003fe20003800000 */
.L_x_6774:
        /* <DEDUP_REMOVED lines=8> */
.L_x_6775:
[----:B------:R-:W-:Y:S01]  /*6010*/  HFMA2.MMA R12, -RZ, RZ, 0, 5.9604644775390625e-08 ;  /* 0x00000001ff0c7435 */ /* 0x000fe200000001ff */
[----:B------:R-:W-:-:S05]  /*6020*/  MOV R36, R14 ;  /* 0x0000000e00247202 */ /* 0x000fca0000000f00 */
[----:B------:R-:W-:-:S04]  /*6030*/  FADD.FTZ R19, R19, R36 ;  /* 0x0000002413137221 */ /* 0x000fc80000010000 */
[----:B------:R-:W-:-:S07]  /*6040*/  IMAD.MOV.U32 R13, RZ, RZ, R19 ;  /* 0x000000ffff0d7224 */ /* 0x000fce00078e0013 */
[----:B------:R-:W-:Y:S05]  /*6050*/  WARPSYNC.COLLECTIVE R15, `(.L_x_6776) ;  /* 0x000000000f087348 */ /* 0x000fea0003c00000 */
[----:B------:R0:W1:Y:S02]  /*6060*/  SHFL.BFLY P6, R14, R13, R12, R11 ;  /* 0x0c00000c0d0e7389 */ /* 0x00006400000c000b */
[----:B01----:R-:W-:Y:S01]  /*6070*/  ENDCOLLECTIVE ;  /* 0x000000000000791b */ /* 0x003fe20003800000 */
.L_x_6776:
[----:B------:R-:W-:Y:S01]  /*6080*/  HFMA2.MMA R12, -RZ, RZ, 0, 2.384185791015625e-07 ;  /* 0x00000004ff0c7435 */ /* 0x000fe200000001ff */
[----:B------:R-:W-:Y:S01]  /*6090*/  IMAD.MOV.U32 R13, RZ, RZ, RZ ;  /* 0x000000ffff0d7224 */ /* 0x000fe200078e00ff */
[----:B------:R-:W-:-:S09]  /*60a0*/  MOV R36, R14 ;  /* 0x0000000e00247202 */ /* 0x000fd20000000f00 */
[----:B------:R-:W-:Y:S05]  /*60b0*/  WARPSYNC.COLLECTIVE R15, `(.L_x_6777) ;  /* 0x000000000f087348 */ /* 0x000fea0003c00000 */
[----:B------:R0:W1:Y:S02]  /*60c0*/  SHFL.BFLY P6, R14, R13, R12, R11 ;  /* 0x0c00000c0d0e7389 */ /* 0x00006400000c000b */
[----:B01----:R-:W-:Y:S01]  /*60d0*/  ENDCOLLECTIVE ;  /* 0x000000000000791b */ /* 0x003fe20003800000 */
.L_x_6777:
[----:B------:R-:W-:Y:S01]  /*60e0*/  FADD.FTZ R18, R19, R36 ;  /* 0x0000002413127221 */ /* 0x000fe20000010000 */
[----:B------:R-:W-:Y:S02]  /*60f0*/  IMAD.MOV.U32 R12, RZ, RZ, 0x2 ;  /* 0x00000002ff0c7424 */ /* 0x000fe400078e00ff */
[----:B------:R-:W-:-:S05]  /*6100*/  FADD.FTZ R20, RZ, R14 ;  /* 0x0000000eff147221 */ /* 0x000fca0000010000 */
[----:B------:R-:W-:-:S07]  /*6110*/  MOV R13, R20 ;  /* 0x00000014000d7202 */ /* 0x000fce0000000f00 */
[----:B------:R-:W-:Y:S05]  /*6120*/  WARPSYNC.COLLECTIVE R15, `(.L_x_6778) ;  /* 0x000000000f087348 */ /* 0x000fea0003c00000 */
[----:B------:R0:W1:Y:S02]  /*6130*/  SHFL.BFLY P6, R14, R13, R12, R11 ;  /* 0x0c00000c0d0e7389 */ /* 0x00006400000c000b */
[----:B01----:R-:W-:Y:S01]  /*6140*/  ENDCOLLECTIVE ;  /* 0x000000000000791b */ /* 0x003fe20003800000 */
.L_x_6778:
[----:B------:R-:W-:Y:S01]  /*6150*/  IMAD.MOV.U32 R12, RZ, RZ, 0x1 ;  /* 0x00000001ff0c7424 */ /* 0x000fe200078e00ff */
[----:B------:R-:W-:-:S05]  /*6160*/  MOV R39, R14 ;  /* 0x0000000e00277202 */ /* 0x000fca0000000f00 */
[----:B------:R-:W-:-:S05]  /*6170*/  FADD.FTZ R20, R20, R39 ;  /* 0x0000002714147221 */ /* 0x000fca0000010000 */
[----:B------:R-:W-:-:S07]  /*6180*/  MOV R13, R20 ;  /* 0x00000014000d7202 */ /* 0x000fce0000000f00 */
[----:B------:R-:W-:Y:S05]  /*6190*/  WARPSYNC.COLLECTIVE R15, `(.L_x_6779) ;  /* 0x000000000f087348 */ /* 0x000fea0003c00000 */
[----:B------:R0:W1:Y:S02]  /*61a0*/  SHFL.BFLY P6, R14, R13, R12, R11 ;  /* 0x0c00000c0d0e7389 */ /* 0x00006400000c000b */
[----:B01----:R-:W-:Y:S01]  /*61b0*/  ENDCOLLECTIVE ;  /* 0x000000000000791b */ /* 0x003fe20003800000 */
.L_x_6779:
[----:B------:R-:W-:Y:S01]  /*61c0*/  HFMA2.MMA R13, -RZ, RZ, 0, 0 ;  /* 0x00000000ff0d7435 */ /* 0x000fe200000001ff */
[----:B------:R-:W-:Y:S01]  /*61d0*/  IMAD.MOV.U32 R12, RZ, RZ, 0x4 ;  /* 0x00000004ff0c7424 */ /* 0x000fe200078e00ff */
[----:B------:R-:W-:-:S09]  /*61e0*/  MOV R35, R14 ;  /* 0x0000000e00237202 */ /* 0x000fd20000000f00 */
[----:B------:R-:W-:Y:S05]  /*61f0*/  WARPSYNC.COLLECTIVE R15, `(.L_x_6780) ;  /* 0x000000000f087348 */ /* 0x000fea0003c00000 */
[----:B------:R0:W1:Y:S02]  /*6200*/  SHFL.BFLY P6, R14, R13, R12, R11 ;  /* 0x0c00000c0d0e7389 */ /* 0x00006400000c000b */
[----:B01----:R-:W-:Y:S01]  /*6210*/  ENDCOLLECTIVE ;  /* 0x000000000000791b */ /* 0x003fe20003800000 */
.L_x_6780:
        /* <DEDUP_REMOVED lines=8> */
.L_x_6781:
[----:B------:R-:W-:Y:S01]  /*62a0*/  IMAD.MOV.U32 R12, RZ, RZ, 0x1 ;  /* 0x00000001ff0c7424 */ /* 0x000fe200078e00ff */
[----:B------:R-:W-:-:S05]  /*62b0*/  MOV R37, R14 ;  /* 0x0000000e00257202 */ /* 0x000fca0000000f00 */
[----:B------:R-:W-:-:S05]  /*62c0*/  FADD.FTZ R21, R21, R37 ;  /* 0x0000002515157221 */ /* 0x000fca0000010000 */
[----:B------:R-:W-:-:S07]  /*62d0*/  MOV R13, R21 ;  /* 0x00000015000d7202 */ /* 0x000fce0000000f00 */
[----:B------:R-:W-:Y:S05]  /*62e0*/  WARPSYNC.COLLECTIVE R15, `(.L_x_6782) ;  /* 0x000000000f087348 */ /* 0x000fea0003c00000 */
[----:B------:R0:W1:Y:S02]  /*62f0*/  SHFL.BFLY P6, R14, R13, R12, R11 ;  /* 0x0c00000c0d0e7389 */ /* 0x00006400000c000b */
[----:B01----:R-:W-:Y:S01]  /*6300*/  ENDCOLLECTIVE ;  /* 0x000000000000791b */ /* 0x003fe20003800000 */
.L_x_6782:
[----:B------:R-:W-:Y:S01]  /*6310*/  HFMA2.MMA R13, -RZ, RZ, 0, 0 ;  /* 0x00000000ff0d7435 */ /* 0x000fe200000001ff */
[----:B------:R-:W-:Y:S01]  /*6320*/  IMAD.MOV.U32 R12, RZ, RZ, 0x4 ;  /* 0x00000004ff0c7424 */ /* 0x000fe200078e00ff */
[----:B------:R-:W-:-:S09]  /*6330*/  MOV R38, R14 ;  /* 0x0000000e00267202 */ /* 0x000fd20000000f00 */
[----:B------:R-:W-:Y:S05]  /*6340*/  WARPSYNC.COLLECTIVE R15, `(.L_x_6783) ;  /* 0x000000000f087348 */ /* 0x000fea0003c00000 */
[----:B------:R0:W1:Y:S02]  /*6350*/  SHFL.BFLY P6, R14, R13, R12, R11 ;  /* 0x0c00000c0d0e7389 */ /* 0x00006400000c000b */
[----:B01----:R-:W-:Y:S01]  /*6360*/  ENDCOLLECTIVE ;  /* 0x000000000000791b */ /* 0x003fe20003800000 */
.L_x_6783:
        /* <DEDUP_REMOVED lines=8> */
.L_x_6784:
[----:B------:R-:W-:Y:S01]  /*63f0*/  HFMA2.MMA R12, -RZ, RZ, 0, 5.9604644775390625e-08 ;  /* 0x00000001ff0c7435 */ /* 0x000fe200000001ff */
[----:B------:R-:W-:-:S05]  /*6400*/  FADD.FTZ R22, R22, R14 ;  /* 0x0000000e16167221 */ /* 0x000fca0000010000 */
[----:B------:R-:W-:-:S07]  /*6410*/  MOV R13, R22 ;  /* 0x00000016000d7202 */ /* 0x000fce0000000f00 */
[----:B------:R-:W-:Y:S05]  /*6420*/  WARPSYNC.COLLECTIVE R15, `(.L_x_6785) ;  /* 0x000000000f087348 */ /* 0x000fea0003c00000 */
[----:B------:R0:W1:Y:S02]  /*6430*/  SHFL.BFLY P6, R14, R13, R12, R11 ;  /* 0x0c00000c0d0e7389 */ /* 0x00006400000c000b */
[----:B01----:R-:W-:Y:S01]  /*6440*/  ENDCOLLECTIVE ;  /* 0x000000000000791b */ /* 0x003fe20003800000 */
.L_x_6785:
[----:B------:R-:W-:Y:S01]  /*6450*/  HFMA2.MMA R12, -RZ, RZ, 0, 2.384185791015625e-07 ;  /* 0x00000004ff0c7435 */ /* 0x000fe200000001ff */
[----:B------:R-:W-:Y:S01]  /*6460*/  MOV R13, RZ ;  /* 0x000000ff000d7202 */ /* 0x000fe20000000f00 */
[----:B------:R-:W-:-:S09]  /*6470*/  IMAD.MOV.U32 R7, RZ, RZ, R14 ;  /* 0x000000ffff077224 */ /* 0x000fd200078e000e */
[----:B------:R-:W-:Y:S05]  /*6480*/  WARPSYNC.COLLECTIVE R15, `(.L_x_6786) ;  /* 0x000000000f087348 */ /* 0x000fea0003c00000 */
[----:B------:R0:W1:Y:S02]  /*6490*/  SHFL.BFLY P6, R14, R13, R12, R11 ;  /* 0x0c00000c0d0e7389 */ /* 0x00006400000c000b */
[----:B01----:R-:W-:Y:S01]  /*64a0*/  ENDCOLLECTIVE ;  /* 0x000000000000791b */ /* 0x003fe20003800000 */
.L_x_6786:
[----:B------:R-:W-:Y:S01]  /*64b0*/  HFMA2.MMA R12, -RZ, RZ, 0, 1.1920928955078125e-07 ;  /* 0x00000002ff0c7435 */ /* 0x000fe200000001ff */
[----:B------:R-:W-:-:S04]  /*64c0*/  IMAD.MOV.U32 R23, RZ, RZ, R14 ;  /* 0x000000ffff177224 */ /* 0x000fc800078e000e */
[----:B------:R-:W-:-:S05]  /*64d0*/  FADD.FTZ R23, RZ, R23 ;  /* 0x00000017ff177221 */ /* 0x000fca0000010000 */
[----:B------:R-:W-:-:S07]  /*64e0*/  MOV R13, R23 ;  /* 0x00000017000d7202 */ /* 0x000fce0000000f00 */
[----:B------:R-:W-:Y:S05]  /*64f0*/  WARPSYNC.COLLECTIVE R15, `(.L_x_6787) ;  /* 0x000000000f087348 */ /* 0x000fea0003c00000 */
[----:B------:R0:W1:Y:S02]  /*6500*/  SHFL.BFLY P6, R14, R13, R12, R11 ;  /* 0x0c00000c0d0e7389 */ /* 0x00006400000c000b */
[----:B01----:R-:W-:Y:S01]  /*6510*/  ENDCOLLECTIVE ;  /* 0x000000000000791b */ /* 0x003fe20003800000 */
.L_x_6787:
[----:B------:R-:W-:-:S04]  /*6520*/  IMAD.MOV.U32 R12, RZ, RZ, R14 ;  /* 0x000000ffff0c7224 */ /* 0x000fc800078e000e */
[----:B------:R-:W-:Y:S01]  /*6530*/  FADD.FTZ R23, R23, R12 ;  /* 0x0000000c17177221 */ /* 0x000fe20000010000 */
[----:B------:R-:W-:-:S04]  /*6540*/  HFMA2.MMA R12, -RZ, RZ, 0, 5.9604644775390625e-08 ;  /* 0x00000001ff0c7435 */ /* 0x000fc800000001ff */
[----:B------:R-:W-:-:S07]  /*6550*/  MOV R13, R23 ;  /* 0x00000017000d7202 */ /* 0x000fce0000000f00 */
[----:B------:R-:W-:Y:S05]  /*6560*/  WARPSYNC.COLLECTIVE R15, `(.L_x_6788) ;  /* 0x000000000f087348 */ /* 0x000fea0003c00000 */
[----:B------:R0:W1:Y:S02]  /*6570*/  SHFL.BFLY P6, R14, R13, R12, R11 ;  /* 0x0c00000c0d0e7389 */ /* 0x00006400000c000b */
[----:B01----:R-:W-:Y:S01]  /*6580*/  ENDCOLLECTIVE ;  /* 0x000000000000791b */ /* 0x003fe20003800000 */
.L_x_6788:
[----:B------:R-:W-:Y:S01]  /*6590*/  HFMA2.MMA R12, -RZ, RZ, 0, 2.384185791015625e-07 ;  /* 0x00000004ff0c7435 */ /* 0x000fe200000001ff */
[----:B------:R-:W-:Y:S01]  /*65a0*/  MOV R13, RZ ;  /* 0x000000ff000d7202 */ /* 0x000fe20000000f00 */
[----:B------:R-:W-:-:S09]  /*65b0*/  IMAD.MOV.U32 R40, RZ, RZ, R14 ;  /* 0x000000ffff287224 */ /* 0x000fd200078e000e */
[----:B------:R-:W-:Y:S05]  /*65c0*/  WARPSYNC.COLLECTIVE R15, `(.L_x_6789) ;  /* 0x000000000f087348 */ /* 0x000fea0003c00000 */
[----:B------:R0:W1:Y:S02]  /*65d0*/  SHFL.BFLY P6, R14, R13, R12, R11 ;  /* 0x0c00000c0d0e7389 */ /* 0x00006400000c000b */
[----:B01----:R-:W-:Y:S01]  /*65e0*/  ENDCOLLECTIVE ;  /* 0x000000000000791b */ /* 0x003fe20003800000 */
.L_x_6789:
[----:B------:R-:W-:Y:S01]  /*65f0*/  FADD.FTZ R40, R23, R40 ;  /* 0x0000002817287221 */ /* 0x000fe20000010000 */
[----:B------:R-:W-:Y:S01]  /*6600*/  MOV R12, 0x2 ;  /* 0x00000002000c7802 */ /* 0x000fe20000000f00 */
[----:B------:R-:W-:-:S04]  /*6610*/  FADD.FTZ R24, RZ, R14 ;  /* 0x0000000eff187221 */ /* 0x000fc80000010000 */
[----:B------:R-:W-:-:S07]  /*6620*/  IMAD.MOV.U32 R13, RZ, RZ, R24 ;  /* 0x000000ffff0d7224 */ /* 0x000fce00078e0018 */
[----:B------:R-:W-:Y:S05]  /*6630*/  WARPSYNC.COLLECTIVE R15, `(.L_x_6790) ;  /* 0x000000000f087348 */ /* 0x000fea0003c00000 */
[----:B------:R0:W1:Y:S02]  /*6640*/  SHFL.BFLY P6, R14, R13, R12, R11 ;  /* 0x0c00000c0d0e7389 */ /* 0x00006400000c000b */
[----:B01----:R-:W-:Y:S01]  /*6650*/  ENDCOLLECTIVE ;  /* 0x000000000000791b */ /* 0x003fe20003800000 */
.L_x_6790:
[----:B------:R-:W-:Y:S01]  /*6660*/  HFMA2.MMA R12, -RZ, RZ, 0, 5.9604644775390625e-08 ;  /* 0x00000001ff0c7435 */ /* 0x000fe200000001ff */
[----:B------:R-:W-:-:S05]  /*6670*/  MOV R17, R14 ;  /* 0x0000000e00117202 */ /* 0x000fca0000000f00 */
[----:B------:R-:W-:-:S04]  /*6680*/  FADD.FTZ R24, R24, R17 ;  /* 0x0000001118187221 */ /* 0x000fc80000010000 */
[----:B------:R-:W-:-:S07]  /*6690*/  IMAD.MOV.U32 R13, RZ, RZ, R24 ;  /* 0x000000ffff0d7224 */ /* 0x000fce00078e0018 */
[----:B------:R-:W-:Y:S05]  /*66a0*/  WARPSYNC.COLLECTIVE R15, `(.L_x_6791) ;  /* 0x000000000f087348 */ /* 0x000fea0003c00000 */
[----:B------:R0:W1:Y:S02]  /*66b0*/  SHFL.BFLY P6, R14, R13, R12, R11 ;  /* 0x0c00000c0d0e7389 */ /* 0x00006400000c000b */
[----:B01----:R-:W-:Y:S01]  /*66c0*/  ENDCOLLECTIVE ;  /* 0x000000000000791b */ /* 0x003fe20003800000 */
.L_x_6791:
[----:B------:R-:W-:Y:S01]  /*66d0*/  HFMA2.MMA R12, -RZ, RZ, 0, 2.384185791015625e-07 ;  /* 0x00000004ff0c7435 */ /* 0x000fe200000001ff */
[----:B------:R-:W-:Y:S01]  /*66e0*/  IMAD.MOV.U32 R13, RZ, RZ, RZ ;  /* 0x000000ffff0d7224 */ /* 0x000fe200078e00ff */
[----:B------:R-:W-:-:S09]  /*66f0*/  MOV R17, R14 ;  /* 0x0000000e00117202 */ /* 0x000fd20000000f00 */
[----:B------:R-:W-:Y:S05]  /*6700*/  WARPSYNC.COLLECTIVE R15, `(.L_x_6792) ;  /* 0x000000000f087348 */ /* 0x000fea0003c00000 */
[----:B------:R0:W1:Y:S02]  /*6710*/  SHFL.BFLY P6, R14, R13, R12, R11 ;  /* 0x0c00000c0d0e7389 */ /* 0x00006400000c000b */
[----:B01----:R-:W-:Y:S01]  /*6720*/  ENDCOLLECTIVE ;  /* 0x000000000000791b */ /* 0x003fe20003800000 */
.L_x_6792:
        /* <DEDUP_REMOVED lines=8> */
.L_x_6793:
        /* <DEDUP_REMOVED lines=8> */
.L_x_6794:
[----:B------:R-:W-:Y:S01]  /*6830*/  HFMA2.MMA R12, -RZ, RZ, 0, 2.384185791015625e-07 ;  /* 0x00000004ff0c7435 */ /* 0x000fe200000001ff */
[----:B------:R-:W-:Y:S01]  /*6840*/  IMAD.MOV.U32 R13, RZ, RZ, RZ ;  /* 0x000000ffff0d7224 */ /* 0x000fe200078e00ff */
[----:B------:R-:W-:-:S09]  /*6850*/  MOV R20, R14 ;  /* 0x0000000e00147202 */ /* 0x000fd20000000f00 */
[----:B------:R-:W-:Y:S05]  /*6860*/  WARPSYNC.COLLECTIVE R15, `(.L_x_6795) ;  /* 0x000000000f087348 */ /* 0x000fea0003c00000 */
[----:B------:R0:W1:Y:S02]  /*6870*/  SHFL.BFLY P6, R14, R13, R12, R11 ;  /* 0x0c00000c0d0e7389 */ /* 0x00006400000c000b */
[----:B01----:R-:W-:Y:S01]  /*6880*/  ENDCOLLECTIVE ;  /* 0x000000000000791b */ /* 0x003fe20003800000 */
.L_x_6795:
        /* <DEDUP_REMOVED lines=8> */
.L_x_6796:
[----:B------:R-:W-:Y:S01]  /*6910*/  HFMA2.MMA R12, -RZ, RZ, 0, 5.9604644775390625e-08 ;  /* 0x00000001ff0c7435 */ /* 0x000fe200000001ff */
[----:B------:R-:W-:-:S05]  /*6920*/  MOV R7, R14 ;  /* 0x0000000e00077202 */ /* 0x000fca0000000f00 */
[----:B------:R-:W-:-:S04]  /*6930*/  FADD.FTZ R26, R26, R7 ;  /* 0x000000071a1a7221 */ /* 0x000fc80000010000 */
[----:B------:R-:W-:-:S07]  /*6940*/  IMAD.MOV.U32 R13, RZ, RZ, R26 ;  /* 0x000000ffff0d7224 */ /* 0x000fce00078e001a */
[----:B------:R-:W-:Y:S05]  /*6950*/  WARPSYNC.COLLECTIVE R15, `(.L_x_6797) ;  /* 0x000000000f087348 */ /* 0x000fea0003c00000 */
[----:B------:R0:W1:Y:S02]  /*6960*/  SHFL.BFLY P6, R14, R13, R12, R11 ;  /* 0x0c00000c0d0e7389 */ /* 0x00006400000c000b */
[----:B01----:R-:W-:Y:S01]  /*6970*/  ENDCOLLECTIVE ;  /* 0x000000000000791b */ /* 0x003fe20003800000 */
.L_x_6797:
[----:B------:R-:W-:Y:S01]  /*6980*/  HFMA2.MMA R12, -RZ, RZ, 0, 2.384185791015625e-07 ;  /* 0x00000004ff0c7435 */ /* 0x000fe200000001ff */
[----:B------:R-:W-:Y:S01]  /*6990*/  IMAD.MOV.U32 R13, RZ, RZ, RZ ;  /* 0x000000ffff0d7224 */ /* 0x000fe200078e00ff */
[----:B------:R-:W-:-:S09]  /*69a0*/  MOV R7, R14 ;  /* 0x0000000e00077202 */ /* 0x000fd20000000f00 */
[----:B------:R-:W-:Y:S05]  /*69b0*/  WARPSYNC.COLLECTIVE R15, `(.L_x_6798) ;  /* 0x000000000f087348 */ /* 0x000fea0003c00000 */
[----:B------:R0:W1:Y:S02]  /*69c0*/  SHFL.BFLY P6, R14, R13, R12, R11 ;  /* 0x0c00000c0d0e7389 */ /* 0x00006400000c000b */
[----:B01----:R-:W-:Y:S01]  /*69d0*/  ENDCOLLECTIVE ;  /* 0x000000000000791b */ /* 0x003fe20003800000 */
.L_x_6798:
        /* <DEDUP_REMOVED lines=8> */
.L_x_6799:
[----:B------:R-:W-:Y:S01]  /*6a60*/  HFMA2.MMA R12, -RZ, RZ, 0, 5.9604644775390625e-08 ;  /* 0x00000001ff0c7435 */ /* 0x000fe200000001ff */
[----:B------:R-:W-:-:S05]  /*6a70*/  MOV R36, R14 ;  /* 0x0000000e00247202 */ /* 0x000fca0000000f00 */
[----:B------:R-:W-:-:S04]  /*6a80*/  FADD.FTZ R27, R27, R36 ;  /* 0x000000241b1b7221 */ /* 0x000fc80000010000 */
[----:B------:R-:W-:-:S07]  /*6a90*/  IMAD.MOV.U32 R13, RZ, RZ, R27 ;  /* 0x000000ffff0d7224 */ /* 0x000fce00078e001b */
[----:B------:R-:W-:Y:S05]  /*6aa0*/  WARPSYNC.COLLECTIVE R15, `(.L_x_6800) ;  /* 0x000000000f087348 */ /* 0x000fea0003c00000 */
[----:B------:R0:W1:Y:S02]  /*6ab0*/  SHFL.BFLY P6, R14, R13, R12, R11 ;  /* 0x0c00000c0d0e7389 */ /* 0x00006400000c000b */
[----:B01----:R-:W-:Y:S01]  /*6ac0*/  ENDCOLLECTIVE ;  /* 0x000000000000791b */ /* 0x003fe20003800000 */
.L_x_6800:
[----:B------:R-:W-:Y:S01]  /*6ad0*/  HFMA2.MMA R12, -RZ, RZ, 0, 2.384185791015625e-07 ;  /* 0x00000004ff0c7435 */ /* 0x000fe200000001ff */
[----:B------:R-:W-:Y:S01]  /*6ae0*/  IMAD.MOV.U32 R13, RZ, RZ, RZ ;  /* 0x000000ffff0d7224 */ /* 0x000fe200078e00ff */
[----:B------:R-:W-:-:S09]  /*6af0*/  MOV R22, R14 ;  /* 0x0000000e00167202 */ /* 0x000fd20000000f00 */
[----:B------:R-:W-:Y:S05]  /*6b00*/  WARPSYNC.COLLECTIVE R15, `(.L_x_6801) ;  /* 0x000000000f087348 */ /* 0x000fea0003c00000 */
[----:B------:R0:W1:Y:S02]  /*6b10*/  SHFL.BFLY P6, R14, R13, R12, R11 ;  /* 0x0c00000c0d0e7389 */ /* 0x00006400000c000b */
[----:B01----:R-:W-:Y:S01]  /*6b20*/  ENDCOLLECTIVE ;  /* 0x000000000000791b */ /* 0x003fe20003800000 */
.L_x_6801:
        /* <DEDUP_REMOVED lines=8> */
.L_x_6802:
[----:B------:R-:W-:Y:S02]  /*6bb0*/  IMAD.MOV.U32 R12, RZ, RZ, 0x1 ;  /* 0x00000001ff0c7424 */ /* 0x000fe400078e00ff */
[----:B------:R-:W-:-:S05]  /*6bc0*/  FADD.FTZ R41, R29, R14 ;  /* 0x0000000e1d297221 */ /* 0x000fca0000010000 */
[----:B------:R-:W-:-:S07]  /*6bd0*/  MOV R13, R41 ;  /* 0x00000029000d7202 */ /* 0x000fce0000000f00 */
[----:B------:R-:W-:Y:S05]  /*6be0*/  WARPSYNC.COLLECTIVE R15, `(.L_x_6803) ;  /* 0x000000000f087348 */ /* 0x000fea0003c00000 */
[----:B------:R0:W1:Y:S02]  /*6bf0*/  SHFL.BFLY P6, R14, R13, R12, R11 ;  /* 0x0c00000c0d0e7389 */ /* 0x00006400000c000b */
[----:B01----:R-:W-:Y:S01]  /*6c00*/  ENDCOLLECTIVE ;  /* 0x000000000000791b */ /* 0x003fe20003800000 */
.L_x_6803:
[----:B------:R-:W-:Y:S01]  /*6c10*/  HFMA2.MMA R13, -RZ, RZ, 0, 0 ;  /* 0x00000000ff0d7435 */ /* 0x000fe200000001ff */
[----:B------:R-:W-:Y:S01]  /*6c20*/  IMAD.MOV.U32 R12, RZ, RZ, 0x4 ;  /* 0x00000004ff0c7424 */ /* 0x000fe200078e00ff */
[----:B------:R-:W-:-:S09]  /*6c30*/  MOV R42, R14 ;  /* 0x0000000e002a7202 */ /* 0x000fd20000000f00 */
[----:B------:R-:W-:Y:S05]  /*6c40*/  WARPSYNC.COLLECTIVE R15, `(.L_x_6804) ;  /* 0x000000000f087348 */ /* 0x000fea0003c00000 */
[----:B------:R0:W1:Y:S02]  /*6c50*/  SHFL.BFLY P6, R14, R13, R12, R11 ;  /* 0x0c00000c0d0e7389 */ /* 0x00006400000c000b */
[----:B01----:R-:W-:Y:S01]  /*6c60*/  ENDCOLLECTIVE ;  /* 0x000000000000791b */ /* 0x003fe20003800000 */
.L_x_6804:
[----:B------:R-:W-:-:S05]  /*6c70*/  FADD.FTZ R23, R41, R42 ;  /* 0x0000002a29177221 */ /* 0x000fca0000010000 */
[----:B------:R-:W-:Y:S01]  /*6c80*/  MOV R25, R23 ;  /* 0x0000001700197202 */ /* 0x000fe20000000f00 */
[----:B------:R-:W-:Y:S01]  /*6c90*/  HFMA2.MMA R12, -RZ, RZ, 0, 1.1920928955078125e-07 ;  /* 0x00000002ff0c7435 */ /* 0x000fe200000001ff */
[----:B------:R-:W-:-:S05]  /*6ca0*/  FADD.FTZ R39, RZ, R14 ;  /* 0x0000000eff277221 */ /* 0x000fca0000010000 */
[----:B------:R-:W-:-:S07]  /*6cb0*/  MOV R13, R39 ;  /* 0x00000027000d7202 */ /* 0x000fce0000000f00 */
[----:B------:R-:W-:Y:S05]  /*6cc0*/  WARPSYNC.COLLECTIVE R15, `(.L_x_6805) ;  /* 0x000000000f087348 */ /* 0x000fea0003c00000 */
[----:B------:R0:W1:Y:S02]  /*6cd0*/  SHFL.BFLY P6, R14, R13, R12, R11 ;  /* 0x0c00000c0d0e7389 */ /* 0x00006400000c000b */
[----:B01----:R-:W-:Y:S01]  /*6ce0*/  ENDCOLLECTIVE ;  /* 0x000000000000791b */ /* 0x003fe20003800000 */
.L_x_6805:
[----:B------:R-:W-:Y:S01]  /*6cf0*/  MOV R12, 0x1 ;  /* 0x00000001000c7802 */ /* 0x000fe20000000f00 */
[----:B------:R-:W-:-:S04]  /*6d00*/  FADD.FTZ R39, R39, R14 ;  /* 0x0000000e27277221 */ /* 0x000fc80000010000 */
[----:B------:R-:W-:-:S07]  /*6d10*/  IMAD.MOV.U32 R13, RZ, RZ, R39 ;  /* 0x000000ffff0d7224 */ /* 0x000fce00078e0027 */
[----:B------:R-:W-:Y:S05]  /*6d20*/  WARPSYNC.COLLECTIVE R15, `(.L_x_6806) ;  /* 0x000000000f087348 */ /* 0x000fea0003c00000 */
[----:B------:R0:W1:Y:S02]  /*6d30*/  SHFL.BFLY P6, R14, R13, R12, R11 ;  /* 0x0c00000c0d0e7389 */ /* 0x00006400000c000b */
[----:B01----:R-:W-:Y:S01]  /*6d40*/  ENDCOLLECTIVE ;  /* 0x000000000000791b */ /* 0x003fe20003800000 */
.L_x_6806:
[----:B------:R-:W-:Y:S01]  /*6d50*/  HFMA2.MMA R13, -RZ, RZ, 0, 0 ;  /* 0x00000000ff0d7435 */ /* 0x000fe200000001ff */
[----:B------:R-:W-:Y:S02]  /*6d60*/  IMAD.MOV.U32 R12, RZ, RZ, 0x4 ;  /* 0x00000004ff0c7424 */ /* 0x000fe400078e00ff */
[----:B------:R-:W-:-:S08]  /*6d70*/  FADD.FTZ R24, R39, R14 ;  /* 0x0000000e27187221 */ /* 0x000fd00000010000 */
[----:B------:R-:W-:Y:S05]  /*6d80*/  WARPSYNC.COLLECTIVE R15, `(.L_x_6807) ;  /* 0x000000000f087348 */ /* 0x000fea0003c00000 */
[----:B------:R0:W1:Y:S02]  /*6d90*/  SHFL.BFLY P6, R14, R13, R12, R11 ;  /* 0x0c00000c0d0e7389 */ /* 0x00006400000c000b */
[----:B01----:R-:W-:Y:S01]  /*6da0*/  ENDCOLLECTIVE ;  /* 0x000000000000791b */ /* 0x003fe20003800000 */
.L_x_6807:
[----:B------:R-:W-:Y:S01]  /*6db0*/  HFMA2.MMA R12, -RZ, RZ, 0, 1.1920928955078125e-07 ;  /* 0x00000002ff0c7435 */ /* 0x000fe200000001ff */
[----:B------:R-:W-:-:S05]  /*6dc0*/  FADD.FTZ R19, RZ, R14 ;  /* 0x0000000eff137221 */ /* 0x000fca0000010000 */
[----:B------:R-:W-:-:S07]  /*6dd0*/  MOV R13, R19 ;  /* 0x00000013000d7202 */ /* 0x000fce0000000f00 */
[----:B------:R-:W-:Y:S05]  /*6de0*/  WARPSYNC.COLLECTIVE R15, `(.L_x_6808) ;  /* 0x000000000f087348 */ /* 0x000fea0003c00000 */
[----:B------:R0:W1:Y:S02]  /*6df0*/  SHFL.BFLY P6, R14, R13, R12, R11 ;  /* 0x0c00000c0d0e7389 */ /* 0x00006400000c000b */
[----:B01----:R-:W-:Y:S01]  /*6e00*/  ENDCOLLECTIVE ;  /* 0x000000000000791b */ /* 0x003fe20003800000 */
.L_x_6808:
[----:B------:R-:W-:Y:S01]  /*6e10*/  HFMA2.MMA R12, -RZ, RZ, 0, 5.9604644775390625e-08 ;  /* 0x00000001ff0c7435 */ /* 0x000fe200000001ff */
[----:B------:R-:W-:-:S04]  /*6e20*/  IMAD.MOV.U32 R36, RZ, RZ, R14 ;  /* 0x000000ffff247224 */ /* 0x000fc800078e000e */
[----:B------:R-:W-:Y:S01]  /*6e30*/  FADD.FTZ R21, R19, R36 ;  /* 0x0000002413157221 */ /* 0x000fe20000010000 */
[----:B------:R-:W-:-:S04]  /*6e40*/  MOV R19, R22 ;  /* 0x0000001600137202 */ /* 0x000fc80000000f00 */
[----:B------:R-:W-:-:S07]  /*6e50*/  MOV R13, R21 ;  /* 0x00000015000d7202 */ /* 0x000fce0000000f00 */
[----:B------:R-:W-:Y:S05]  /*6e60*/  WARPSYNC.COLLECTIVE R15, `(.L_x_6809) ;  /* 0x000000000f087348 */ /* 0x000fea0003c00000 */
[----:B------:R0:W1:Y:S02]  /*6e70*/  SHFL.BFLY P6, R14, R13, R12, R11 ;  /* 0x0c00000c0d0e7389 */ /* 0x00006400000c000b */
[----:B01----:R-:W-:Y:S01]  /*6e80*/  ENDCOLLECTIVE ;  /* 0x000000000000791b */ /* 0x003fe20003800000 */
.L_x_6809:
[----:B------:R-:W-:Y:S01]  /*6e90*/  IMAD.MOV.U32 R11, RZ, RZ, R20 ;  /* 0x000000ffff0b7224 */ /* 0x000fe200078e0014 */
[----:B------:R-:W-:Y:S06]  /*6ea0*/  BRA `(.L_x_6810) ;  /* 0xffffffc400e87947 */ /* 0x000fec000383ffff */
.L_x_6811:
        /* <DEDUP_REMOVED lines=13> */
.L_x_29691:


//--------------------- .text._ZN4vllm25paged_attention_v2_kernelIfhLi80ELi32ELi128ELNS_18Fp8KVCacheDataTypeE2ELb1ELi512EEEvPfS2_PT_PKS3_PKT0_S9_ifPKiSB_iPKfiiiSD_SD_iiiii --------------------------
	.section	.text._ZN4vllm25paged_attention_v2_kernelIfhLi80ELi32ELi128ELNS_18Fp8KVCacheDataTypeE2ELb1ELi512EEEvPfS2_PT_PKS3_PKT0_S9_ifPKiSB_iPKfiiiSD_SD_iiiii,"ax",@progbits
	.align	128
        .global         _ZN4vllm25paged_attention_v2_kernelIfhLi80ELi32ELi128ELNS_18Fp8KVCacheDataTypeE2ELb1ELi512EEEvPfS2_PT_PKS3_PKT0_S9_ifPKiSB_iPKfiiiSD_SD_iiiii
        .type           _ZN4vllm25paged_attention_v2_kernelIfhLi80ELi32ELi128ELNS_18Fp8KVCacheDataTypeE2ELb1ELi512EEEvPfS2_PT_PKS3_PKT0_S9_ifPKiSB_iPKfiiiSD_SD_iiiii,@function
        .size           _ZN4vllm25paged_attention_v2_kernelIfhLi80ELi32ELi128ELNS_18Fp8KVCacheDataTypeE2ELb1ELi512EEEvPfS2_PT_PKS3_PKT0_S9_ifPKiSB_iPKfiiiSD_SD_iiiii,(.L_x_29692 - _ZN4vllm25paged_attention_v2_kernelIfhLi80ELi32ELi128ELNS_18Fp8KVCacheDataTypeE2ELb1ELi512EEEvPfS2_PT_PKS3_PKT0_S9_ifPKiSB_iPKfiiiSD_SD_iiiii)
        .other          _ZN4vllm25paged_attention_v2_kernelIfhLi80ELi32ELi128ELNS_18Fp8KVCacheDataTypeE2ELb1ELi512EEEvPfS2_PT_PKS3_PKT0_S9_ifPKiSB_iPKfiiiSD_SD_iiiii,@"STO_CUDA_ENTRY STV_DEFAULT"
_ZN4vllm25paged_attention_v2_kernelIfhLi80ELi32ELi128ELNS_18Fp8KVCacheDataTypeE2ELb1ELi512EEEvPfS2_PT_PKS3_PKT0_S9_ifPKiSB_iPKfiiiSD_SD_iiiii:
.text._ZN4vllm25paged_attention_v2_kernelIfhLi80ELi32ELi128ELNS_18Fp8KVCacheDataTypeE2ELb1ELi512EEEvPfS2_PT_PKS3_PKT0_S9_ifPKiSB_iPKfiiiSD_SD_iiiii:
        /* <DEDUP_REMOVED lines=56> */
[----:B------:R-:W-:-:S07]  /*0380*/  MOV R2, R16 ;  /* 0x0000001000027202 */ /* 0x000fce0000000f00 */
[-C--:B------:R-:W-:Y:S01]  /*0390*/  @!P1 IADD3 R3, R3, -R16.reuse, RZ ;  /* 0x8000001003039210 */ /* 0x080fe20007ffe0ff */
[----:B------:R-:W-:Y:S01]  /*03a0*/  @!P1 VIADD R10, R10, 0x1 ;  /* 0x000000010a0a9836 */ /* 0x000fe20000000000 */
[----:B------:R-:W-:Y:S02]  /*03b0*/  ISETP.NE.AND P1, PT, R7, RZ, PT ;  /* 0x000000ff0700720c */ /* 0x000fe40003f25270 */
[----:B------:R-:W-:Y:S01]  /*03c0*/  ISETP.GE.U32.AND P0, PT, R3, R16, PT ;  /* 0x000000100300720c */ /* 0x000fe20003f06070 */
[----:B------:R-:W-:-:S12]  /*03d0*/  IMAD.IADD R3, R29, 0x1, -R6 ;  /* 0x000000011d037824 */ /* 0x000fd800078e0a06 */
        /* <DEDUP_REMOVED lines=16> */
[----:B------:R-:W-:Y:S01]  /*04e0*/  IMAD R13, R12, R11, RZ ;  /* 0x0000000b0c0d7224 */ /* 0x000fe200078e02ff */
[----:B------:R-:W-:-:S04]  /*04f0*/  IABS R12, UR45 ;  /* 0x0000002d000c7c13 */ /* 0x000fc80008000000 */
[----:B------:R-:W-:Y:S01]  /*0500*/  IMAD.HI.U32 R7, R7, R13, R6 ;  /* 0x0000000d07077227 */ /* 0x000fe200078e0006 */
[----:B------:R-:W-:-:S04]  /*0510*/  LOP3.LUT R6, R5, UR45, RZ, 0x3c, !PT ;  /* 0x0000002d05067c12 */ /* 0x000fc8000f8e3cff */
        /* <DEDUP_REMOVED lines=9> */
[----:B------:R-:W-:-:S05]  /*05b0*/  @P0 IADD3 R7, R7, 0x1, RZ ;  /* 0x0000000107070810 */ /* 0x000fca0007ffe0ff */
        /* <DEDUP_REMOVED lines=10> */
[----:B0-----:R-:W-:Y:S02]  /*0660*/  MOV R6, RZ ;  /* 0x000000ff00067202 */ /* 0x001fe40000000f00 */
[----:B-1----:R-:W-:-:S05]  /*0670*/  IADD3 R12, RZ, -R7, RZ ;  /* 0x80000007ff0c7210 */ /* 0x002fca0007ffe0ff */
[----:B------:R-:W-:Y:S02]  /*0680*/  IMAD R15, R12, R13, RZ ;  /* 0x0000000d0c0f7224 */ /* 0x000fe400078e02ff */
[----:B------:R-:W-:Y:S02]  /*0690*/  IMAD.MOV.U32 R12, RZ, RZ, R14 ;  /* 0x000000ffff0c7224 */ /* 0x000fe400078e000e */
        /* <DEDUP_REMOVED lines=16> */
.L_x_6812:
[----:B------:R-:W-:Y:S02]  /*07a0*/  ULDC UR4, c[0x0][0x288] ;  /* 0x0000a20000047ab9 */ /* 0x000fe40000000800 */
[----:B------:R-:W-:-:S06]  /*07b0*/  UIMAD UR4, UR45, UR4, UR42 ;  /* 0x000000042d0472a4 */ /* 0x000fcc000f8e022a */
[----:B------:R-:W-:-:S07]  /*07c0*/  IMAD R8, R4, UR4, RZ ;  /* 0x0000000404087c24 */ /* 0x000fce000f8e02ff */
.L_x_6813:
        /* <DEDUP_REMOVED lines=9> */
[----:B------:R-:W-:-:S03]  /*0860*/  ULDC UR4, c[0x0][0x28c] ;  /* 0x0000a30000047ab9 */ /* 0x000fc60000000800 */
[----:B------:R-:W-:Y:S02]  /*0870*/  IADD3 R6, R6, 0x20, RZ ;  /* 0x0000002006067810 */ /* 0x000fe40007ffe0ff */
[----:B------:R-:W2:Y:S01]  /*0880*/  LDC R5, c[0x0][0x294] ;  /* 0x0000a500ff057b82 */ /* 0x000ea20000000800 */
[----:B0-----:R-:W-:Y:S02]  /*0890*/  IABS R4, R17 ;  /* 0x0000001100047213 */ /* 0x001fe40000000000 */
[----:B------:R-:W-:Y:S02]  /*08a0*/  ISETP.NE.AND P2, PT, R17, RZ, PT ;  /* 0x000000ff1100720c */ /* 0x000fe40003f45270 */
[----:B------:R-:W0:Y:S01]  /*08b0*/  I2F.RP R12, R4 ;  /* 0x00000004000c7306 */ /* 0x000e220000209400 */
[----:B--2---:R-:W-:Y:S02]  /*08c0*/  ISETP.NE.AND P3, PT, R5, RZ, PT ;  /* 0x000000ff0500720c */ /* 0x004fe40003f65270 */
[----:B-1----:R-:W-:Y:S01]  /*08d0*/  LEA R11, R11, R6, 0x18 ;  /* 0x000000060b0b7211 */ /* 0x002fe200078ec0ff */
[----:B------:R-:W-:Y:S01]  /*08e0*/  IMAD.MOV.U32 R6, RZ, RZ, RZ ;  /* 0x000000ffff067224 */ /* 0x000fe200078e00ff */
[----:B------:R-:W-:-:S03]  /*08f0*/  IABS R16, R5 ;  /* 0x0000000500107213 */ /* 0x000fc60000000000 */
[----:B0-----:R-:W0:Y:S02]  /*0900*/  MUFU.RCP R12, R12 ;  /* 0x0000000c000c7308 */ /* 0x001e240000001000 */
[----:B0-----:R-:W-:Y:S02]  /*0910*/  IADD3 R7, R12, 0xffffffe, RZ ;  /* 0x0ffffffe0c077810 */ /* 0x001fe40007ffe0ff */
[----:B------:R-:W-:Y:S02]  /*0920*/  IADD3 R12, R3, -UR43, RZ ;  /* 0x8000002b030c7c10 */ /* 0x000fe4000fffe0ff */
[----:B------:R-:W-:Y:S02]  /*0930*/  IADD3 R3, R10, -UR4, RZ ;  /* 0x800000040a037c10 */ /* 0x000fe4000fffe0ff */
[----:B------:R-:W0:Y:S02]  /*0940*/  F2I.FTZ.U32.TRUNC.NTZ R7, R7 ;  /* 0x0000000700077305 */ /* 0x000e24000021f000 */
[----:B0-----:R-:W-:-:S04]  /*0950*/  IMAD.MOV R13, RZ, RZ, -R7 ;  /* 0x000000ffff0d7224 */ /* 0x001fc800078e0a07 */
[----:B------:R-:W-:-:S04]  /*0960*/  IMAD R13, R13, R4, RZ ;  /* 0x000000040d0d7224 */ /* 0x000fc800078e02ff */
[----:B------:R-:W-:-:S04]  /*0970*/  IMAD.HI.U32 R6, R7, R13, R6 ;  /* 0x0000000d07067227 */ /* 0x000fc800078e0006 */
[----:B------:R-:W-:-:S07]  /*0980*/  IMAD.MOV.U32 R7, RZ, RZ, R9 ;  /* 0x000000ffff077224 */ /* 0x000fce00078e0009 */
.L_x_6817:
        /* <DEDUP_REMOVED lines=37> */
.L_x_6815:
[----:B------:R-:W-:Y:S05]  /*0be0*/  BSYNC B7 ;  /* 0x0000000000077941 */ /* 0x000fea0003800000 */
.L_x_6814:
[----:B------:R-:W-:Y:S01]  /*0bf0*/  UIADD3 UR4, UR44, 0x1f, URZ ;  /* 0x0000001f2c047890 */ /* 0x000fe2000fffe03f */
[----:B------:R-:W-:Y:S01]  /*0c00*/  SHF.R.S32.HI R0, RZ, 0x1f, R29 ;  /* 0x0000001fff007819 */ /* 0x000fe2000001141d */
[----:B------:R-:W-:Y:S01]  /*0c10*/  IMAD.U32 R7, RZ, RZ, UR41 ;  /* 0x00000029ff077e24 */ /* 0x000fe2000f8e00ff */
[----:B------:R-:W-:Y:S01]  /*0c20*/  MOV R13, 0xff7fffff ;  /* 0xff7fffff000d7802 */ /* 0x000fe20000000f00 */
[----:B------:R-:W-:Y:S01]  /*0c30*/  USHF.R.S32.HI UR5, URZ, 0x1f, UR4 ;  /* 0x0000001f3f057899 */ /* 0x000fe20008011404 */
[----:B------:R-:W-:Y:S02]  /*0c40*/  LEA.HI R0, R0, R29, RZ, 0x5 ;  /* 0x0000001d00007211 */ /* 0x000fe400078f28ff */
[----:B------:R-:W-:Y:S01]  /*0c50*/  SHF.L.U32 R7, R7, 0x9, RZ ;  /* 0x0000000907077819 */ /* 0x000fe200000006ff */
[----:B------:R-:W-:Y:S01]  /*0c60*/  ULEA.HI UR5, UR5, UR4, URZ, 0x5 ;  /* 0x0000000405057291 */ /* 0x000fe2000f8f283f */
[----:B------:R-:W-:Y:S02]  /*0c70*/  LOP3.LUT R2, R0, 0xffffffe0, RZ, 0xc0, !PT ;  /* 0xffffffe000027812 */ /* 0x000fe400078ec0ff */
[----:B------:R-:W-:Y:S01]  /*0c80*/  UMOV UR4, 0xffffffff ;  /* 0xffffffff00047882 */ /* 0x000fe20000000000 */
[----:B------:R-:W-:-:S02]  /*0c90*/  SHF.R.S32.HI R28, RZ, 0x5, R0 ;  /* 0x00000005ff1c7819 */ /* 0x000fc40000011400 */
[----:B------:R-:W-:Y:S02]  /*0ca0*/  IMAD.U32 R6, RZ, RZ, UR5 ;  /* 0x00000005ff067e24 */ /* 0x000fe4000f8e00ff */
[----:B------:R-:W-:-:S03]  /*0cb0*/  IMAD.IADD R27, R29, 0x1, -R2 ;  /* 0x000000011d1b7824 */ /* 0x000fc600078e0a02 */
[----:B------:R-:W-:Y:S01]  /*0cc0*/  SHF.R.S32.HI R6, RZ, 0x5, R6 ;  /* 0x00000005ff067819 */ /* 0x000fe20000011406 */
        /* <DEDUP_REMOVED lines=11> */
.L_x_6860:
        /* <DEDUP_REMOVED lines=25> */
[----:B------:R-:W-:Y:S01]  /*0f10*/  LOP3.LUT R2, RZ, R6, RZ, 0x33, !PT ;  /* 0x00000006ff027212 */ /* 0x000fe200078e33ff */
        /* <DEDUP_REMOVED lines=8> */
[----:B------:R-:W-:-:S04]  /*0fa0*/  IADD3 R2, -R7, R2, RZ ;  /* 0x0000000207027210 */ /* 0x000fc80007ffe1ff */
        /* <DEDUP_REMOVED lines=12> */
.L_x_6823:
        /* <DEDUP_REMOVED lines=11> */
.L_x_6822:
[----:B------:R-:W-:Y:S05]  /*1120*/  BSYNC B1 ;  /* 0x0000000000017941 */ /* 0x000fea0003800000 */
.L_x_6821:
        /* <DEDUP_REMOVED lines=15> */
.L_x_6826:
        /* <DEDUP_REMOVED lines=9> */
[----:B------:R-:W5:Y:S01]  /*12b0*/  LDS R23, [R4+0xc00] ;  /* 0x000c000004177984 */ /* 0x000f620000000800 */
[----:B0-----:R-:W-:-:S03]  /*12c0*/  FADD.FTZ R12, -R0, R11 ;  /* 0x0000000b000c7221 */ /* 0x001fc60000010100 */
[----:B------:R-:W0:Y:S01]  /*12d0*/  LDS R11, [R4+0x800] ;  /* 0x00080000040b7984 */ /* 0x000e220000000800 */
[----:B------:R-:W-:Y:S01]  /*12e0*/  FMUL.FTZ R12, R12, 1.4426950216293334961 ;  /* 0x3fb8aa3b0c0c7820 */ /* 0x000fe20000410000 */
[C---:B-1----:R-:W-:Y:S01]  /*12f0*/  FADD.FTZ R19, -R0.reuse, R19 ;  /* 0x0000001300137221 */ /* 0x042fe20000010100 */
[----:B--2---:R-:W-:-:S03]  /*1300*/  FADD.FTZ R21, -R0, R21 ;  /* 0x0000001500157221 */ /* 0x004fc60000010100 */
        /* <DEDUP_REMOVED lines=8> */
[----:B------:R-:W4:Y:S01]  /*1390*/  MUFU.EX2 R31, R31 ;  /* 0x0000001f001f7308 */ /* 0x000f220000000800 */
[----:B------:R-:W3:Y:S01]  /*13a0*/  LDS R17, [R4+0x1200] ;  /* 0x0012000004117984 */ /* 0x000ee20000000800 */
[C---:B-----5:R-:W-:Y:S01]  /*13b0*/  FADD.FTZ R13, -R0.reuse, R13 ;  /* 0x0000000d000d7221 */ /* 0x060fe20000010100 */
[----:B------:R-:W-:-:S05]  /*13c0*/  FADD.FTZ R18, -R0, R25 ;  /* 0x0000001900127221 */ /* 0x000fca0000010100 */
[----:B------:R-:W5:Y:S01]  /*13d0*/  MUFU.EX2 R33, R33 ;  /* 0x0000002100217308 */ /* 0x000f620000000800 */
[----:B-1----:R-:W-:Y:S01]  /*13e0*/  FADD.FTZ R14, R12, R3 ;  /* 0x000000030c0e7221 */ /* 0x002fe20000010000 */
[----:B------:R-:W-:Y:S01]  /*13f0*/  FMUL.FTZ R3, R15, 1.4426950216293334961 ;  /* 0x3fb8aa3b0f037820 */ /* 0x000fe20000410000 */
[----:B------:R-:W-:Y:S01]  /*1400*/  FMUL.FTZ R15, R13, 1.4426950216293334961 ;  /* 0x3fb8aa3b0d0f7820 */ /* 0x000fe20000410000 */
[----:B------:R5:W-:Y:S01]  /*1410*/  STS [R4+-0x400], R12 ;  /* 0xfffc000c04007388 */ /* 0x000be20000000800 */
[----:B------:R-:W-:Y:S01]  /*1420*/  FADD.FTZ R20, -R0, R23 ;  /* 0x0000001700147221 */ /* 0x000fe20000010100 */
[----:B------:R-:W-:Y:S02]  /*1430*/  FMUL.FTZ R18, R18, 1.4426950216293334961 ;  /* 0x3fb8aa3b12127820 */ /* 0x000fe40000410000 */
[----:B------:R-:W1:Y:S01]  /*1440*/  LDS R13, [R4+0x1400] ;  /* 0x00140000040d7984 */ /* 0x000e620000000800 */
[----:B----4-:R-:W-:Y:S01]  /*1450*/  FADD.FTZ R14, R14, R31 ;  /* 0x0000001f0e0e7221 */ /* 0x010fe20000010000 */
[----:B------:R-:W4:Y:S01]  /*1460*/  MUFU.EX2 R35, R35 ;  /* 0x0000002300237308 */ /* 0x000f220000000800 */
[----:B------:R-:W-:Y:S01]  /*1470*/  FMUL.FTZ R20, R20, 1.4426950216293334961 ;  /* 0x3fb8aa3b14147820 */ /* 0x000fe20000410000 */
[----:B------:R-:W-:Y:S04]  /*1480*/  LDS R25, [R4+0x1800] ;  /* 0x0018000004197984 */ /* 0x000fe80000000800 */
[----:B------:R-:W-:Y:S01]  /*1490*/  LDS R23, [R4+0x1a00] ;  /* 0x001a000004177984 */ /* 0x000fe20000000800 */
[----:B-----5:R-:W-:Y:S01]  /*14a0*/  FADD.FTZ R12, R14, R33 ;  /* 0x000000210e0c7221 */ /* 0x020fe20000010000 */
[----:B0-----:R-:W-:Y:S01]  /*14b0*/  FADD.FTZ R14, -R0, R11 ;  /* 0x0000000b000e7221 */ /* 0x001fe20000010100 */
[----:B------:R-:W0:Y:S01]  /*14c0*/  MUFU.EX2 R3, R3 ;  /* 0x0000000300037308 */ /* 0x000e220000000800 */
[----:B------:R-:W5:Y:S02]  /*14d0*/  LDS R11, [R4+0x1600] ;  /* 0x00160000040b7984 */ /* 0x000f640000000800 */
[----:B------:R-:W-:-:S02]  /*14e0*/  FMUL.FTZ R14, R14, 1.4426950216293334961 ;  /* 0x3fb8aa3b0e0e7820 */ /* 0x000fc40000410000 */
[----:B------:R0:W-:Y:S01]  /*14f0*/  STS [R4+-0x200], R31 ;  /* 0xfffe001f04007388 */ /* 0x0001e20000000800 */
[----:B--2---:R-:W-:Y:S02]  /*1500*/  FADD.FTZ R22, -R0, R19 ;  /* 0x0000001300167221 */ /* 0x004fe40000010100 */
[----:B------:R-:W2:Y:S01]  /*1510*/  MUFU.EX2 R15, R15 ;  /* 0x0000000f000f7308 */ /* 0x000ea20000000800 */
[----:B------:R2:W-:Y:S01]  /*1520*/  STS [R4], R33 ;  /* 0x0000002104007388 */ /* 0x0005e20000000800 */
[----:B----4-:R-:W-:Y:S01]  /*1530*/  FADD.FTZ R12, R12, R35 ;  /* 0x000000230c0c7221 */ /* 0x010fe20000010000 */
[----:B------:R-:W-:Y:S01]  /*1540*/  FMUL.FTZ R22, R22, 1.4426950216293334961 ;  /* 0x3fb8aa3b16167820 */ /* 0x000fe20000410000 */
[----:B---3--:R-:W-:Y:S01]  /*1550*/  FADD.FTZ R24, -R0, R21 ;  /* 0x0000001500187221 */ /* 0x008fe20000010100 */
[----:B------:R3:W-:Y:S03]  /*1560*/  STS [R4+0x200], R35 ;  /* 0x0002002304007388 */ /* 0x0007e60000000800 */
[----:B0-----:R0:W4:Y:S01]  /*1570*/  MUFU.EX2 R31, R14 ;  /* 0x0000000e001f7308 */ /* 0x0011220000000800 */
[----:B------:R-:W-:Y:S01]  /*1580*/  FADD.FTZ R12, R12, R3 ;  /* 0x000000030c0c7221 */ /* 0x000fe20000010000 */
[----:B------:R-:W-:Y:S01]  /*1590*/  FMUL.FTZ R24, R24, 1.4426950216293334961 ;  /* 0x3fb8aa3b18187820 */ /* 0x000fe20000410000 */
[----:B------:R3:W-:Y:S05]  /*15a0*/  STS [R4+0x400], R3 ;  /* 0x0004000304007388 */ /* 0x0007ea0000000800 */
[----:B--2---:R1:W2:Y:S01]  /*15b0*/  MUFU.EX2 R33, R18 ;  /* 0x0000001200217308 */ /* 0x0042a20000000800 */
[----:B0-----:R-:W-:Y:S01]  /*15c0*/  FADD.FTZ R14, -R0, R17 ;  /* 0x00000011000e7221 */ /* 0x001fe20000010100 */
[----:B------:R-:W-:Y:S01]  /*15d0*/  FADD.FTZ R12, R12, R15 ;  /* 0x0000000f0c0c7221 */ /* 0x000fe20000010000 */
[----:B------:R-:W-:Y:S02]  /*15e0*/  STS [R4+0x600], R15 ;  /* 0x0006000f04007388 */ /* 0x000fe40000000800 */
[----:B------:R-:W-:-:S03]  /*15f0*/  FMUL.FTZ R14, R14, 1.4426950216293334961 ;  /* 0x3fb8aa3b0e0e7820 */ /* 0x000fc60000410000 */
[----:B------:R5:W0:Y:S01]  /*1600*/  MUFU.EX2 R19, R20 ;  /* 0x0000001400137308 */ /* 0x000a220000000800 */
[----:B-1----:R-:W-:Y:S01]  /*1610*/  FADD.FTZ R18, -R0, R13 ;  /* 0x0000000d00127221 */ /* 0x002fe20000010100 */
[----:B----4-:R-:W-:Y:S01]  /*1620*/  FADD.FTZ R12, R12, R31 ;  /* 0x0000001f0c0c7221 */ /* 0x010fe20000010000 */
[----:B------:R-:W-:Y:S02]  /*1630*/  STS [R4+0x800], R31 ;  /* 0x0008001f04007388 */ /* 0x000fe40000000800 */
[----:B------:R-:W-:-:S03]  /*1640*/  FMUL.FTZ R18, R18, 1.4426950216293334961 ;  /* 0x3fb8aa3b12127820 */ /* 0x000fc60000410000 */
[----:B------:R1:W4:Y:S01]  /*1650*/  MUFU.EX2 R21, R22 ;  /* 0x0000001600157308 */ /* 0x0003220000000800 */
[----:B-----5:R-:W-:Y:S01]  /*1660*/  FADD.FTZ R20, -R0, R11 ;  /* 0x0000000b00147221 */ /* 0x020fe20000010100 */
[----:B--2---:R-:W-:Y:S01]  /*1670*/  FADD.FTZ R12, R12, R33 ;  /* 0x000000210c0c7221 */ /* 0x004fe20000010000 */
[----:B------:R-:W-:Y:S02]  /*1680*/  STS [R4+0xa00], R33 ;  /* 0x000a002104007388 */ /* 0x000fe40000000800 */
[----:B------:R-:W-:-:S03]  /*1690*/  FMUL.FTZ R20, R20, 1.4426950216293334961 ;  /* 0x3fb8aa3b14147820 */ /* 0x000fc60000410000 */
[----:B------:R2:W5:Y:S01]  /*16a0*/  MUFU.EX2 R17, R24 ;  /* 0x0000001800117308 */ /* 0x0005620000000800 */
[----:B-1----:R-:W-:Y:S01]  /*16b0*/  FADD.FTZ R22, -R0, R25 ;  /* 0x0000001900167221 */ /* 0x002fe20000010100 */
[----:B0-----:R-:W-:Y:S01]  /*16c0*/  FADD.FTZ R12, R12, R19 ;  /* 0x000000130c0c7221 */ /* 0x001fe20000010000 */
[----:B------:R-:W-:Y:S02]  /*16d0*/  STS [R4+0xc00], R19 ;  /* 0x000c001304007388 */ /* 0x000fe40000000800 */
[----:B------:R-:W-:-:S03]  /*16e0*/  FMUL.FTZ R22, R22, 1.4426950216293334961 ;  /* 0x3fb8aa3b16167820 */ /* 0x000fc60000410000 */
[----:B------:R-:W0:Y:S01]  /*16f0*/  MUFU.EX2 R13, R14 ;  /* 0x0000000e000d7308 */ /* 0x000e220000000800 */
[----:B--2---:R-:W-:Y:S01]  /*1700*/  FADD.FTZ R24, -R0, R23 ;  /* 0x0000001700187221 */ /* 0x004fe20000010100 */
[----:B----4-:R-:W-:Y:S01]  /*1710*/  FADD.FTZ R12, R12, R21 ;  /* 0x000000150c0c7221 */ /* 0x010fe20000010000 */
[----:B------:R-:W-:Y:S02]  /*1720*/  STS [R4+0xe00], R21 ;  /* 0x000e001504007388 */ /* 0x000fe40000000800 */
[----:B------:R-:W-:-:S03]  /*1730*/  FMUL.FTZ R24, R24, 1.4426950216293334961 ;  /* 0x3fb8aa3b18187820 */ /* 0x000fc60000410000 */
[----:B------:R-:W1:Y:S01]  /*1740*/  MUFU.EX2 R11, R18 ;  /* 0x00000012000b7308 */ /* 0x000e620000000800 */
[----:B-----5:R-:W-:Y:S01]  /*1750*/  FADD.FTZ R12, R12, R17 ;  /* 0x000000110c0c7221 */ /* 0x020fe20000010000 */
[----:B------:R-:W-:Y:S06]  /*1760*/  STS [R4+0x1000], R17 ;  /* 0x0010001104007388 */ /* 0x000fec0000000800 */
[----:B------:R-:W2:Y:S01]  /*1770*/  MUFU.EX2 R25, R20 ;  /* 0x0000001400197308 */ /* 0x000ea20000000800 */
[----:B0-----:R-:W-:Y:S01]  /*1780*/  FADD.FTZ R12, R12, R13 ;  /* 0x0000000d0c0c7221 */ /* 0x001fe20000010000 */
[----:B------:R-:W-:Y:S06]  /*1790*/  STS [R4+0x1200], R13 ;  /* 0x0012000d04007388 */ /* 0x000fec0000000800 */
[----:B------:R-:W0:Y:S01]  /*17a0*/  MUFU.EX2 R23, R22 ;  /* 0x0000001600177308 */ /* 0x000e220000000800 */
[----:B-1----:R-:W-:Y:S01]  /*17b0*/  FADD.FTZ R12, R12, R11 ;  /* 0x0000000b0c0c7221 */ /* 0x002fe20000010000 */
[----:B------:R-:W-:Y:S06]  /*17c0*/  STS [R4+0x1400], R11 ;  /* 0x0014000b04007388 */ /* 0x000fec0000000800 */
[----:B---3--:R-:W1:Y:S01]  /*17d0*/  MUFU.EX2 R35, R24 ;  /* 0x0000001800237308 */ /* 0x008e620000000800 */
[----:B--2---:R-:W-:Y:S01]  /*17e0*/  FADD.FTZ R12, R12, R25 ;  /* 0x000000190c0c7221 */ /* 0x004fe20000010000 */
[----:B------:R-:W-:Y:S03]  /*17f0*/  STS [R4+0x1600], R25 ;  /* 0x0016001904007388 */ /* 0x000fe60000000800 */
[----:B0-----:R-:W-:Y:S01]  /*1800*/  FADD.FTZ R12, R12, R23 ;  /* 0x000000170c0c7221 */ /* 0x001fe20000010000 */
[----:B------:R-:W-:Y:S04]  /*1810*/  STS [R4+0x1800], R23 ;  /* 0x0018001704007388 */ /* 0x000fe80000000800 */
[----:B-1----:R0:W-:Y:S01]  /*1820*/  STS [R4+0x1a00], R35 ;  /* 0x001a002304007388 */ /* 0x0021e20000000800 */
[----:B------:R-:W-:Y:S01]  /*1830*/  FADD.FTZ R3, R12, R35 ;  /* 0x000000230c037221 */ /* 0x000fe20000010000 */
[----:B0-----:R-:W-:Y:S01]  /*1840*/  IADD3 R4, R4, 0x2000, RZ ;  /* 0x0000200004047810 */ /* 0x001fe20007ffe0ff */
[----:B------:R-:W-:Y:S06]  /*1850*/  @!P3 BRA `(.L_x_6826) ;  /* 0xfffffff80070b947 */ /* 0x000fec000383ffff */
.L_x_6825:
[----:B------:R-:W-:Y:S05]  /*1860*/  BSYNC B1 ;  /* 0x0000000000017941 */ /* 0x000fea0003800000 */
.L_x_6824:
        /* <DEDUP_REMOVED lines=9> */
[----:B------:R-:W3:Y:S04]  /*1900*/  LDS R23, [R4] ;  /* 0x0000000004177984 */ /* 0x000ee80000000800 */
        /* <DEDUP_REMOVED lines=12> */
[----:B------:R-:W-:Y:S01]  /*19d0*/  FMUL.FTZ R21, R23, 1.4426950216293334961 ;  /* 0x3fb8aa3b17157820 */ /* 0x000fe20000410000 */
[C---:B----4-:R-:W-:Y:S02]  /*19e0*/  FADD.FTZ R12, -R0.reuse, R15 ;  /* 0x0000000f000c7221 */ /* 0x050fe40000010100 */
[----:B------:R-:W1:Y:S01]  /*19f0*/  MUFU.EX2 R19, R19 ;  /* 0x0000001300137308 */ /* 0x000e620000000800 */
[----:B-----5:R-:W-:Y:S01]  /*1a00*/  FADD.FTZ R25, -R0, R25 ;  /* 0x0000001900197221 */ /* 0x020fe20000010100 */
[----:B------:R-:W-:Y:S01]  /*1a10*/  FMUL.FTZ R18, R12, 1.4426950216293334961 ;  /* 0x3fb8aa3b0c127820 */ /* 0x000fe20000410000 */
[----:B------:R-:W-:Y:S02]  /*1a20*/  FADD.FTZ R12, -R0, R13 ;  /* 0x0000000d000c7221 */ /* 0x000fe40000010100 */
[----:B------:R-:W-:-:S03]  /*1a30*/  FMUL.FTZ R25, R25, 1.4426950216293334961 ;  /* 0x3fb8aa3b19197820 */ /* 0x000fc60000410000 */
[----:B------:R-:W2:Y:S01]  /*1a40*/  MUFU.EX2 R21, R21 ;  /* 0x0000001500157308 */ /* 0x000ea20000000800 */
[----:B0-----:R-:W-:Y:S01]  /*1a50*/  STS [R4+-0x400], R2 ;  /* 0xfffc000204007388 */ /* 0x001fe20000000800 */
[----:B------:R-:W-:Y:S01]  /*1a60*/  FMUL.FTZ R20, R12, 1.4426950216293334961 ;  /* 0x3fb8aa3b0c147820 */ /* 0x000fe20000410000 */
[----:B------:R-:W-:-:S04]  /*1a70*/  FADD.FTZ R12, -R0, R11 ;  /* 0x0000000b000c7221 */ /* 0x000fc80000010100 */
[----:B------:R-:W-:Y:S01]  /*1a80*/  FMUL.FTZ R22, R12, 1.4426950216293334961 ;  /* 0x3fb8aa3b0c167820 */ /* 0x000fe20000410000 */
[----:B------:R-:W0:Y:S01]  /*1a90*/  MUFU.EX2 R17, R25 ;  /* 0x0000001900117308 */ /* 0x000e220000000800 */
[----:B------:R-:W-:Y:S01]  /*1aa0*/  FADD.FTZ R12, R3, R2 ;  /* 0x00000002030c7221 */ /* 0x000fe20000010000 */
[----:B-1----:R-:W-:Y:S03]  /*1ab0*/  STS [R4+-0x200], R19 ;  /* 0xfffe001304007388 */ /* 0x002fe60000000800 */
[----:B------:R-:W-:-:S03]  /*1ac0*/  FADD.FTZ R12, R12, R19 ;  /* 0x000000130c0c7221 */ /* 0x000fc60000010000 */
        /* <DEDUP_REMOVED lines=17> */
.L_x_6828:
[----:B------:R-:W-:Y:S05]  /*1be0*/  BSYNC B1 ;  /* 0x0000000000017941 */ /* 0x000fea0003800000 */
.L_x_6827:
        /* <DEDUP_REMOVED lines=26> */
.L_x_6820:
[----:B------:R-:W-:Y:S05]  /*1d90*/  BSYNC B0 ;  /* 0x0000000000007941 */ /* 0x000fea0003800000 */
.L_x_6819:
[----:B------:R-:W1:Y:S01]  /*1da0*/  SHFL.BFLY PT, R2, R3, 0x10, 0x1f ;  /* 0x0e001f0003027f89 */ /* 0x000e6200000e0000 */
[----:B---3--:R-:W-:Y:S01]  /*1db0*/  LOP3.LUT P0, R13, R29, 0x1f, RZ, 0xc0, !PT ;  /* 0x0000001f1d0d7812 */ /* 0x008fe2000780c0ff */
        /* <DEDUP_REMOVED lines=53> */
.L_x_6833:
        /* <DEDUP_REMOVED lines=8> */
.L_x_6832:
[----:B------:R-:W-:Y:S05]  /*2190*/  BSYNC B1 ;  /* 0x0000000000017941 */ /* 0x000fea0003800000 */
.L_x_6831:
        /* <DEDUP_REMOVED lines=15> */
.L_x_6836:
        /* <DEDUP_REMOVED lines=27> */
[----:B------:R-:W-:Y:S01]  /*2440*/  STS [R5+-0x400], R13 ;  /* 0xfffc000d05007388 */ /* 0x000fe20000000800 */
[----:B------:R-:W-:-:S03]  /*2450*/  FMUL.FTZ R20, R20, R3 ;  /* 0x0000000314147220 */ /* 0x000fc60000410000 */
[----:B------:R-:W-:Y:S01]  /*2460*/  STS [R5+-0x200], R15 ;  /* 0xfffe000f05007388 */ /* 0x000fe20000000800 */
[----:B------:R-:W-:-:S03]  /*2470*/  FMUL.FTZ R26, R26, R3 ;  /* 0x000000031a1a7220 */ /* 0x000fc60000410000 */
[----:B------:R-:W-:Y:S01]  /*2480*/  STS [R5], R17 ;  /* 0x0000001105007388 */ /* 0x000fe20000000800 */
        /* <DEDUP_REMOVED lines=20> */
.L_x_6835:
[----:B------:R-:W-:Y:S05]  /*25d0*/  BSYNC B1 ;  /* 0x0000000000017941 */ /* 0x000fea0003800000 */
.L_x_6834:
        /* <DEDUP_REMOVED lines=31> */
.L_x_6838:
[----:B------:R-:W-:Y:S05]  /*27d0*/  BSYNC B1 ;  /* 0x0000000000017941 */ /* 0x000fea0003800000 */
.L_x_6837:
        /* <DEDUP_REMOVED lines=14> */
.L_x_6830:
[----:B------:R-:W-:Y:S05]  /*28c0*/  BSYNC B0 ;  /* 0x0000000000007941 */ /* 0x000fea0003800000 */
.L_x_6829:
        /* <DEDUP_REMOVED lines=26> */
.L_x_6840:
[----:B------:R-:W-:Y:S05]  /*2a70*/  BSYNC B0 ;  /* 0x0000000000007941 */ /* 0x000fea0003800000 */
.L_x_6839:
[----:B------:R-:W-:Y:S04]  /*2a80*/  BSSY B6, `(.L_x_6841) ;  /* 0x000003b000067945 */ /* 0x000fe80003800000 */
[----:B------:R-:W-:Y:S05]  /*2a90*/  @P1 BRA `(.L_x_6842) ;  /* 0x0000000000e41947 */ /* 0x000fea0003800000 */
[----:B------:R-:W0:Y:S01]  /*2aa0*/  LDC R11, c[0x0][0x290] ;  /* 0x0000a400ff0b7b82 */ /* 0x000e220000000800 */
[----:B-1----:R-:W1:Y:S01]  /*2ab0*/  I2F.RP R3, R16 ;  /* 0x0000001000037306 */ /* 0x002e620000209400 */
[----:B--23--:R-:W-:Y:S01]  /*2ac0*/  HFMA2.MMA R4, -RZ, RZ, 0, 0 ;  /* 0x00000000ff047435 */ /* 0x00cfe200000001ff */
[----:B------:R-:W-:-:S05]  /*2ad0*/  ULDC UR4, c[0x0][0x28c] ;  /* 0x0000a30000047ab9 */ /* 0x000fca0000000800 */
[----:B------:R-:W2:Y:S01]  /*2ae0*/  LDC R2, c[0x0][0x294] ;  /* 0x0000a500ff027b82 */ /* 0x000ea20000000800 */
[----:B-1----:R-:W1:Y:S01]  /*2af0*/  MUFU.RCP R3, R3 ;  /* 0x0000000300037308 */ /* 0x002e620000001000 */
[----:B0-----:R-:W-:Y:S02]  /*2b00*/  IABS R0, R11 ;  /* 0x0000000b00007213 */ /* 0x001fe40000000000 */
[----:B------:R-:W-:-:S05]  /*2b10*/  ISETP.NE.AND P1, PT, R11, RZ, PT ;  /* 0x000000ff0b00720c */ /* 0x000fca0003f25270 */
[----:B------:R-:W0:Y:S01]  /*2b20*/  I2F.RP R12, R0 ;  /* 0x00000000000c7306 */ /* 0x000e220000209400 */
[----:B--2---:R-:W-:Y:S02]  /*2b30*/  ISETP.NE.AND P2, PT, R2, RZ, PT ;  /* 0x000000ff0200720c */ /* 0x004fe40003f45270 */
[----:B-1----:R-:W-:Y:S02]  /*2b40*/  IADD3 R5, R3, 0xffffffe, RZ ;  /* 0x0ffffffe03057810 */ /* 0x002fe40007ffe0ff */
[----:B------:R-:W-:-:S04]  /*2b50*/  IABS R14, R2 ;  /* 0x00000002000e7213 */ /* 0x000fc80000000000 */
[----:B------:R-:W1:Y:S08]  /*2b60*/  F2I.FTZ.U32.TRUNC.NTZ R5, R5 ;  /* 0x0000000500057305 */ /* 0x000e70000021f000 */
[----:B0-----:R-:W0:Y:S01]  /*2b70*/  MUFU.RCP R12, R12 ;  /* 0x0000000c000c7308 */ /* 0x001e220000001000 */
[----:B-1----:R-:W-:-:S05]  /*2b80*/  IADD3 R13, RZ, -R5, RZ ;  /* 0x80000005ff0d7210 */ /* 0x002fca0007ffe0ff */
[----:B------:R-:W-:-:S04]  /*2b90*/  IMAD R13, R13, R16, RZ ;  /* 0x000000100d0d7224 */ /* 0x000fc800078e02ff */
[----:B------:R-:W-:-:S04]  /*2ba0*/  IMAD.HI.U32 R4, R5, R13, R4 ;  /* 0x0000000d05047227 */ /* 0x000fc800078e0004 */
[----:B0-----:R-:W-:Y:S01]  /*2bb0*/  VIADD R6, R12, 0xffffffe ;  /* 0x0ffffffe0c067836 */ /* 0x001fe20000000000 */
[----:B------:R-:W-:-:S03]  /*2bc0*/  IADD3 R12, R10, -UR4, RZ ;  /* 0x800000040a0c7c10 */ /* 0x000fc6000fffe0ff */
[----:B------:R0:W1:Y:S02]  /*2bd0*/  F2I.FTZ.U32.TRUNC.NTZ R7, R6 ;  /* 0x0000000600077305 */ /* 0x000064000021f000 */
[----:B0-----:R-:W-:Y:S02]  /*2be0*/  IMAD.MOV.U32 R6, RZ, RZ, RZ ;  /* 0x000000ffff067224 */ /* 0x001fe400078e00ff */
[----:B-1----:R-:W-:-:S04]  /*2bf0*/  IMAD.MOV R3, RZ, RZ, -R7 ;  /* 0x000000ffff037224 */ /* 0x002fc800078e0a07 */
[----:B------:R-:W-:-:S04]  /*2c00*/  IMAD R3, R3, R0, RZ ;  /* 0x0000000003037224 */ /* 0x000fc800078e02ff */
[----:B------:R-:W-:-:S07]  /*2c10*/  IMAD.HI.U32 R6, R7, R3, R6 ;  /* 0x0000000307067227 */ /* 0x000fce00078e0006 */
.L_x_6844:
        /* <DEDUP_REMOVED lines=33> */
.L_x_6842:
[----:B------:R-:W-:Y:S05]  /*2e30*/  BSYNC B6 ;  /* 0x0000000000067941 */ /* 0x000fea0003800000 */
.L_x_6841:
[----:B------:R-:W-:-:S03]  /*2e40*/  UMOV UR4, 0xffffffff ;  /* 0xffffffff00047882 */ /* 0x000fc60000000000 */
[----:B------:R-:W-:Y:S05]  /*2e50*/  BRA.DIV UR4, `(.L_x_6845) ;  /* 0x0000001e04687947 */ /* 0x000fea000b800000 */
[----:B--23--:R-:W-:Y:S01]  /*2e60*/  MOV R5, RZ ;  /* 0x000000ff00057202 */ /* 0x00cfe20000000f00 */
[----:B------:R-:W-:Y:S01]  /*2e70*/  HFMA2.MMA R14, -RZ, RZ, 0, 0 ;  /* 0x00000000ff0e7435 */ /* 0x000fe200000001ff */
[----:B------:R-:W-:Y:S01]  /*2e80*/  CS2R R6, SRZ ;  /* 0x0000000000067805 */ /* 0x000fe2000001ff00 */
[----:B------:R-:W-:Y:S01]  /*2e90*/  IMAD.MOV.U32 R23, RZ, RZ, RZ ;  /* 0x000000ffff177224 */ /* 0x000fe200078e00ff */
[----:B------:R-:W-:Y:S01]  /*2ea0*/  CS2R R24, SRZ ;  /* 0x0000000000187805 */ /* 0x000fe2000001ff00 */
[----:B------:R-:W-:Y:S01]  /*2eb0*/  FADD.FTZ R5, RZ, R5 ;  /* 0x00000005ff057221 */ /* 0x000fe20000010000 */
[----:B------:R-:W-:Y:S01]  /*2ec0*/  HFMA2.MMA R19, -RZ, RZ, 0, 0 ;  /* 0x00000000ff137435 */ /* 0x000fe200000001ff */
[----:B------:R-:W-:Y:S01]  /*2ed0*/  FADD.FTZ R23, RZ, R23 ;  /* 0x00000017ff177221 */ /* 0x000fe20000010000 */
[----:B------:R-:W-:Y:S01]  /*2ee0*/  FADD.FTZ R7, RZ, R7 ;  /* 0x00000007ff077221 */ /* 0x000fe20000010000 */
[----:B------:R-:W-:Y:S01]  /*2ef0*/  FADD.FTZ R6, RZ, R6 ;  /* 0x00000006ff067221 */ /* 0x000fe20000010000 */
[----:B------:R-:W2:Y:S01]  /*2f00*/  SHFL.BFLY PT, R4, R5, 0x2, 0x1f ;  /* 0x0c401f0005047f89 */ /* 0x000ea200000e0000 */
[----:B------:R-:W-:Y:S01]  /*2f10*/  FADD.FTZ R21, RZ, R14 ;  /* 0x0000000eff157221 */ /* 0x000fe20000010000 */
[----:B------:R-:W-:Y:S01]  /*2f20*/  FADD.FTZ R25, RZ, R25 ;  /* 0x00000019ff197221 */ /* 0x000fe20000010000 */
[----:B------:R-:W-:Y:S01]  /*2f30*/  IMAD.MOV.U32 R16, RZ, RZ, RZ ;  /* 0x000000ffff107224 */ /* 0x000fe200078e00ff */
[----:B0-----:R-:W0:Y:S01]  /*2f40*/  SHFL.BFLY PT, R0, R23, 0x2, 0x1f ;  /* 0x0c401f0017007f89 */ /* 0x001e2200000e0000 */
[----:B------:R-:W-:Y:S01]  /*2f50*/  FADD.FTZ R24, RZ, R24 ;  /* 0x00000018ff187221 */ /* 0x000fe20000010000 */
[----:B------:R-:W-:Y:S01]  /*2f60*/  FADD.FTZ R19, RZ, R19 ;  /* 0x00000013ff137221 */ /* 0x000fe20000010000 */
[----:B------:R-:W-:Y:S01]  /*2f70*/  FADD.FTZ R16, RZ, R16 ;  /* 0x00000010ff107221 */ /* 0x000fe20000010000 */
[----:B------:R-:W3:Y:S01]  /*2f80*/  SHFL.BFLY PT, R14, R21, 0x2, 0x1f ;  /* 0x0c401f00150e7f89 */ /* 0x000ee200000e0000 */
[----:B------:R-:W-:-:S03]  /*2f90*/  IMAD.MOV.U32 R10, RZ, RZ, RZ ;  /* 0x000000ffff0a7224 */ /* 0x000fc600078e00ff */
[----:B------:R-:W4:Y:S01]  /*2fa0*/  SHFL.BFLY PT, R18, R7, 0x2, 0x1f ;  /* 0x0c401f0007127f89 */ /* 0x000f2200000e0000 */
[----:B------:R-:W-:-:S03]  /*2fb0*/  FADD.FTZ R10, RZ, R10 ;  /* 0x0000000aff0a7221 */ /* 0x000fc60000010000 */
[----:B-1----:R-:W1:Y:S04]  /*2fc0*/  SHFL.BFLY PT, R2, R25, 0x2, 0x1f ;  /* 0x0c401f0019027f89 */ /* 0x002e6800000e0000 */
[----:B------:R-:W5:Y:S01]  /*2fd0*/  SHFL.BFLY PT, R3, R6, 0x2, 0x1f ;  /* 0x0c401f0006037f89 */ /* 0x000f6200000e0000 */
[----:B--2---:R-:W-:Y:S01]  /*2fe0*/  FADD.FTZ R5, R5, R4 ;  /* 0x0000000405057221 */ /* 0x004fe20000010000 */
[----:B------:R-:W-:Y:S02]  /*2ff0*/  IMAD.MOV.U32 R4, RZ, RZ, RZ ;  /* 0x000000ffff047224 */ /* 0x000fe400078e00ff */
[----:B------:R-:W2:Y:S01]  /*3000*/  SHFL.BFLY PT, R8, R19, 0x2, 0x1f ;  /* 0x0c401f0013087f89 */ /* 0x000ea200000e0000 */
[----:B0-----:R-:W-:Y:S01]  /*3010*/  FADD.FTZ R23, R23, R0 ;  /* 0x0000000017177221 */ /* 0x001fe20000010000 */
[----:B------:R-:W-:Y:S01]  /*3020*/  FADD.FTZ R4, RZ, R4 ;  /* 0x00000004ff047221 */ /* 0x000fe20000010000 */
[----:B------:R-:W-:Y:S01]  /*3030*/  IMAD.MOV.U32 R0, RZ, RZ, RZ ;  /* 0x000000ffff007224 */ /* 0x000fe200078e00ff */
[----:B------:R-:W0:Y:S01]  /*3040*/  SHFL.BFLY PT, R9, R16, 0x2, 0x1f ;  /* 0x0c401f0010097f89 */ /* 0x000e2200000e0000 */
[----:B---3--:R-:W-:Y:S01]  /*3050*/  FADD.FTZ R21, R21, R14 ;  /* 0x0000000e15157221 */ /* 0x008fe20000010000 */
[----:B------:R-:W-:Y:S01]  /*3060*/  HFMA2.MMA R14, -RZ, RZ, 0, 0 ;  /* 0x00000000ff0e7435 */ /* 0x000fe200000001ff */
[----:B------:R-:W-:Y:S01]  /*3070*/  FADD.FTZ R0, RZ, R0 ;  /* 0x00000000ff007221 */ /* 0x000fe20000010000 */
[----:B------:R-:W3:Y:S01]  /*3080*/  SHFL.BFLY PT, R31, R4, 0x2, 0x1f ;  /* 0x0c401f00041f7f89 */ /* 0x000ee200000e0000 */
[----:B----4-:R-:W-:Y:S01]  /*3090*/  FADD.FTZ R7, R7, R18 ;  /* 0x0000001207077221 */ /* 0x010fe20000010000 */
[----:B------:R-:W-:-:S02]  /*30a0*/  MOV R18, RZ ;  /* 0x000000ff00127202 */ /* 0x000fc40000000f00 */
[----:B------:R-:W-:Y:S01]  /*30b0*/  SHFL.BFLY PT, R13, R24, 0x2, 0x1f ;  /* 0x0c401f00180d7f89 */ /* 0x000fe200000e0000 */
[----:B-1----:R-:W-:Y:S02]  /*30c0*/  FADD.FTZ R25, R25, R2 ;  /* 0x0000000219197221 */ /* 0x002fe40000010000 */
[----:B------:R-:W-:Y:S01]  /*30d0*/  FADD.FTZ R18, RZ, R18 ;  /* 0x00000012ff127221 */ /* 0x000fe20000010000 */
[--C-:B------:R-:W-:Y:S01]  /*30e0*/  FADD.FTZ R26, RZ, R14.reuse ;  /* 0x0000000eff1a7221 */ /* 0x100fe20000010000 */
[----:B------:R-:W1:Y:S01]  /*30f0*/  SHFL.BFLY PT, R2, R0, 0x2, 0x1f ;  /* 0x0c401f0000027f89 */ /* 0x000e6200000e0000 */
[----:B-----5:R-:W-:Y:S01]  /*3100*/  FADD.FTZ R6, R6, R3 ;  /* 0x0000000306067221 */ /* 0x020fe20000010000 */
[----:B------:R-:W-:Y:S02]  /*3110*/  FADD.FTZ R3, RZ, R14 ;  /* 0x0000000eff037221 */ /* 0x000fe40000010000 */
[----:B------:R-:W4:Y:S01]  /*3120*/  SHFL.BFLY PT, R11, R18, 0x2, 0x1f ;  /* 0x0c401f00120b7f89 */ /* 0x000f2200000e0000 */
[----:B--2---:R-:W-:Y:S01]  /*3130*/  FADD.FTZ R19, R19, R8 ;  /* 0x0000000813137221 */ /* 0x004fe20000010000 */
[----:B------:R-:W-:-:S02]  /*3140*/  MOV R8, RZ ;  /* 0x000000ff00087202 */ /* 0x000fc40000000f00 */
[----:B------:R-:W2:Y:S01]  /*3150*/  SHFL.BFLY PT, R14, R26, 0x2, 0x1f ;  /* 0x0c401f001a0e7f89 */ /* 0x000ea200000e0000 */
[----:B0-----:R-:W-:-:S03]  /*3160*/  FADD.FTZ R16, R16, R9 ;  /* 0x0000000910107221 */ /* 0x001fc60000010000 */
[----:B------:R-:W0:Y:S01]  /*3170*/  SHFL.BFLY PT, R17, R19, 0x1, 0x1f ;  /* 0x0c201f0013117f89 */ /* 0x000e2200000e0000 */
[----:B------:R-:W-:Y:S02]  /*3180*/  IMAD.MOV.U32 R9, RZ, RZ, RZ ;  /* 0x000000ffff097224 */ /* 0x000fe400078e00ff */
[----:B------:R-:W-:Y:S01]  /*3190*/  FADD.FTZ R8, RZ, R8 ;  /* 0x00000008ff087221 */ /* 0x000fe20000010000 */
[----:B---3--:R-:W-:Y:S01]  /*31a0*/  FADD.FTZ R4, R4, R31 ;  /* 0x0000001f04047221 */ /* 0x008fe20000010000 */
[----:B------:R-:W-:Y:S01]  /*31b0*/  SHFL.BFLY PT, R30, R5, 0x1, 0x1f ;  /* 0x0c201f00051e7f89 */ /* 0x000fe200000e0000 */
[----:B------:R-:W-:-:S03]  /*31c0*/  FADD.FTZ R9, RZ, R9 ;  /* 0x00000009ff097221 */ /* 0x000fc60000010000 */
[----:B------:R-:W3:Y:S01]  /*31d0*/  SHFL.BFLY PT, R31, R6, 0x1, 0x1f ;  /* 0x0c201f00061f7f89 */ /* 0x000ee200000e0000 */
[----:B-1----:R-:W-:Y:S01]  /*31e0*/  FADD.FTZ R2, R0, R2 ;  /* 0x0000000200027221 */ /* 0x002fe20000010000 */
[----:B------:R-:W-:Y:S02]  /*31f0*/  FADD.FTZ R0, R24, R13 ;  /* 0x0000000d18007221 */ /* 0x000fe40000010000 */
[----:B------:R-:W1:Y:S01]  /*3200*/  SHFL.BFLY PT, R33, R10, 0x2, 0x1f ;  /* 0x0c401f000a217f89 */ /* 0x000e6200000e0000 */
[----:B----4-:R-:W-:-:S03]  /*3210*/  FADD.FTZ R24, R18, R11 ;  /* 0x0000000b12187221 */ /* 0x010fc60000010000 */
[----:B------:R-:W4:Y:S01]  /*3220*/  SHFL.BFLY PT, R18, R9, 0x2, 0x1f ;  /* 0x0c401f0009127f89 */ /* 0x000f2200000e0000 */
[----:B--2---:R-:W-:Y:S01]  /*3230*/  FADD.FTZ R26, R26, R14 ;  /* 0x0000000e1a1a7221 */ /* 0x004fe20000010000 */
[----:B------:R-:W-:Y:S02]  /*3240*/  HFMA2.MMA R14, -RZ, RZ, 0, 0 ;  /* 0x00000000ff0e7435 */ /* 0x000fe400000001ff */
[----:B------:R-:W2:Y:S01]  /*3250*/  SHFL.BFLY PT, R32, R7, 0x1, 0x1f ;  /* 0x0c201f0007207f89 */ /* 0x000ea200000e0000 */
[----:B0-----:R-:W-:-:S03]  /*3260*/  FADD.FTZ R19, R19, R17 ;  /* 0x0000001113137221 */ /* 0x001fc60000010000 */
[----:B------:R-:W0:Y:S04]  /*3270*/  SHFL.BFLY PT, R12, R3, 0x2, 0x1f ;  /* 0x0c401f00030c7f89 */ /* 0x000e2800000e0000 */
[----:B------:R-:W5:Y:S01]  /*3280*/  SHFL.BFLY PT, R20, R23, 0x1, 0x1f ;  /* 0x0c201f0017147f89 */ /* 0x000f6200000e0000 */
[----:B---3--:R-:W-:Y:S01]  /*3290*/  FADD.FTZ R17, R6, R31 ;  /* 0x0000001f06117221 */ /* 0x008fe20000010000 */
[----:B------:R-:W-:Y:S01]  /*32a0*/  FADD.FTZ R6, R5, R30 ;  /* 0x0000001e05067221 */ /* 0x000fe20000010000 */
[----:B------:R-:W-:Y:S01]  /*32b0*/  FADD.FTZ R30, RZ, R14 ;  /* 0x0000000eff1e7221 */ /* 0x000fe20000010000 */
[----:B------:R-:W3:Y:S01]  /*32c0*/  SHFL.BFLY PT, R22, R25, 0x1, 0x1f ;  /* 0x0c201f0019167f89 */ /* 0x000ee200000e0000 */
[----:B-1----:R-:W-:-:S03]  /*32d0*/  FADD.FTZ R10, R10, R33 ;  /* 0x000000210a0a7221 */ /* 0x002fc60000010000 */
[----:B------:R-:W1:Y:S01]  /*32e0*/  SHFL.BFLY PT, R14, R30, 0x2, 0x1f ;  /* 0x0c401f001e0e7f89 */ /* 0x000e6200000e0000 */
[----:B----4-:R-:W-:-:S03]  /*32f0*/  FADD.FTZ R13, R9, R18 ;  /* 0x00000012090d7221 */ /* 0x010fc60000010000 */
[----:B------:R-:W4:Y:S01]  /*3300*/  SHFL.BFLY PT, R33, R8, 0x2, 0x1f ;  /* 0x0c401f0008217f89 */ /* 0x000f2200000e0000 */
[----:B--2---:R-:W-:-:S03]  /*3310*/  FADD.FTZ R7, R7, R32 ;  /* 0x0000002007077221 */ /* 0x004fc60000010000 */
[----:B------:R-:W2:Y:S01]  /*3320*/  SHFL.BFLY PT, R18, R21, 0x1, 0x1f ;  /* 0x0c201f0015127f89 */ /* 0x000ea200000e0000 */
[----:B0-----:R-:W-:-:S03]  /*3330*/  FADD.FTZ R3, R3, R12 ;  /* 0x0000000c03037221 */ /* 0x001fc60000010000 */
[----:B------:R-:W0:Y:S01]  /*3340*/  SHFL.BFLY PT, R9, R16, 0x1, 0x1f ;  /* 0x0c201f0010097f89 */ /* 0x000e2200000e0000 */
[----:B-----5:R-:W-:-:S03]  /*3350*/  FADD.FTZ R20, R23, R20 ;  /* 0x0000001417147221 */ /* 0x020fc60000010000 */
[----:B------:R-:W5:Y:S01]  /*3360*/  SHFL.BFLY PT, R31, R4, 0x1, 0x1f ;  /* 0x0c201f00041f7f89 */ /* 0x000f6200000e0000 */
[----:B---3--:R-:W-:-:S03]  /*3370*/  FADD.FTZ R22, R25, R22 ;  /* 0x0000001619167221 */ /* 0x008fc60000010000 */
[----:B------:R-:W-:Y:S01]  /*3380*/  SHFL.BFLY PT, R34, R13, 0x1, 0x1f ;  /* 0x0c201f000d227f89 */ /* 0x000fe200000e0000 */
[----:B-1----:R-:W-:Y:S01]  /*3390*/  FADD.FTZ R32, R30, R14 ;  /* 0x0000000e1e207221 */ /* 0x002fe20000010000 */
[----:B------:R-:W-:Y:S02]  /*33a0*/  IMAD.MOV.U32 R14, RZ, RZ, RZ ;  /* 0x000000ffff0e7224 */ /* 0x000fe400078e00ff */
[----:B----4-:R-:W-:Y:S02]  /*33b0*/  FADD.FTZ R8, R8, R33 ;  /* 0x0000002108087221 */ /* 0x010fe40000010000 */
[----:B------:R-:W-:Y:S01]  /*33c0*/  FADD.FTZ R30, RZ, R14 ;  /* 0x0000000eff1e7221 */ /* 0x000fe20000010000 */
[----:B------:R-:W1:Y:S01]  /*33d0*/  SHFL.BFLY PT, R33, R10, 0x1, 0x1f ;  /* 0x0c201f000a217f89 */ /* 0x000e6200000e0000 */
[----:B--2---:R-:W-:-:S03]  /*33e0*/  FADD.FTZ R23, R21, R18 ;  /* 0x0000001215177221 */ /* 0x004fc60000010000 */
[----:B------:R-:W2:Y:S01]  /*33f0*/  SHFL.BFLY PT, R18, R3, 0x1, 0x1f ;  /* 0x0c201f0003127f89 */ /* 0x000ea200000e0000 */
[----:B0-----:R-:W-:-:S03]  /*3400*/  FADD.FTZ R25, R16, R9 ;  /* 0x0000000910197221 */ /* 0x001fc60000010000 */
[----:B------:R-:W0:Y:S01]  /*3410*/  SHFL.BFLY PT, R14, R30, 0x2, 0x1f ;  /* 0x0c401f001e0e7f89 */ /* 0x000e2200000e0000 */
[----:B-----5:R-:W-:-:S03]  /*3420*/  FADD.FTZ R31, R4, R31 ;  /* 0x0000001f041f7221 */ /* 0x020fc60000010000 */
[----:B------:R-:W3:Y:S04]  /*3430*/  SHFL.BFLY PT, R9, R0, 0x1, 0x1f ;  /* 0x0c201f0000097f89 */ /* 0x000ee800000e0000 */
[----:B------:R-:W4:Y:S04]  /*3440*/  SHFL.BFLY PT, R5, R8, 0x1, 0x1f ;  /* 0x0c201f0008057f89 */ /* 0x000f2800000e0000 */
[----:B------:R-:W5:Y:S01]  /*3450*/  SHFL.BFLY PT, R21, R2, 0x1, 0x1f ;  /* 0x0c201f0002157f89 */ /* 0x000f6200000e0000 */
[----:B-1----:R-:W-:Y:S01]  /*3460*/  FADD.FTZ R10, R10, R33 ;  /* 0x000000210a0a7221 */ /* 0x002fe20000010000 */
[----:B--2---:R-:W-:-:S02]  /*3470*/  FADD.FTZ R4, R3, R18 ;  /* 0x0000001203047221 */ /* 0x004fc40000010000 */
[----:B------:R-:W1:Y:S01]  /*3480*/  SHFL.BFLY PT, R3, R26, 0x1, 0x1f ;  /* 0x0c201f001a037f89 */ /* 0x000e6200000e0000 */
[----:B0-----:R-:W-:Y:S01]  /*3490*/  FADD.FTZ R18, R30, R14 ;  /* 0x0000000e1e127221 */ /* 0x001fe20000010000 */
[----:B------:R-:W-:Y:S01]  /*34a0*/  MOV R14, RZ ;  /* 0x000000ff000e7202 */ /* 0x000fe20000000f00 */
[----:B---3--:R-:W-:-:S03]  /*34b0*/  FADD.FTZ R16, R0, R9 ;  /* 0x0000000900107221 */ /* 0x008fc60000010000 */
[----:B------:R-:W0:Y:S01]  /*34c0*/  SHFL.BFLY PT, R33, R18, 0x1, 0x1f ;  /* 0x0c201f0012217f89 */ /* 0x000e2200000e0000 */
[----:B------:R-:W-:Y:S01]  /*34d0*/  FADD.FTZ R9, RZ, R14 ;  /* 0x0000000eff097221 */ /* 0x000fe20000010000 */
[----:B----4-:R-:W-:-:S04]  /*34e0*/  FADD.FTZ R5, R8, R5 ;  /* 0x0000000508057221 */ /* 0x010fc80000010000 */
[----:B------:R-:W-:Y:S01]  /*34f0*/  SHFL.BFLY PT, R14, R9, 0x2, 0x1f ;  /* 0x0c401f00090e7f89 */ /* 0x000fe200000e0000 */
[----:B-----5:R-:W-:-:S03]  /*3500*/  FADD.FTZ R8, R2, R21 ;  /* 0x0000001502087221 */ /* 0x020fc60000010000 */
[----:B------:R-:W2:Y:S01]  /*3510*/  SHFL.BFLY PT, R21, R24, 0x1, 0x1f ;  /* 0x0c201f0018157f89 */ /* 0x000ea200000e0000 */
[----:B-1----:R-:W-:Y:S01]  /*3520*/  FADD.FTZ R2, R26, R3 ;  /* 0x000000031a027221 */ /* 0x002fe20000010000 */
[----:B------:R-:W-:-:S05]  /*3530*/  FADD.FTZ R3, R13, R34 ;  /* 0x000000220d037221 */ /* 0x000fca0000010000 */
[----:B------:R-:W-:Y:S01]  /*3540*/  MOV R11, R3 ;  /* 0x00000003000b7202 */ /* 0x000fe20000000f00 */
[----:B0-----:R-:W-:Y:S01]  /*3550*/  FADD.FTZ R26, R18, R33 ;  /* 0x00000021121a7221 */ /* 0x001fe20000010000 */
[----:B--2---:R-:W-:Y:S01]  /*3560*/  FADD.FTZ R0, R24, R21 ;  /* 0x0000001518007221 */ /* 0x004fe20000010000 */
[----:B------:R-:W-:Y:S01]  /*3570*/  FADD.FTZ R24, R9, R14 ;  /* 0x0000000e09187221 */ /* 0x000fe20000010000 */
[----:B------:R-:W0:Y:S01]  /*3580*/  SHFL.BFLY PT, R21, R32, 0x1, 0x1f ;  /* 0x0c201f0020157f89 */ /* 0x000e2200000e0000 */
[----:B------:R-:W-:-:S03]  /*3590*/  IMAD.MOV.U32 R9, RZ, RZ, R2 ;  /* 0x000000ffff097224 */ /* 0x000fc600078e0002 */
[----:B------:R1:W2:Y:S02]  /*35a0*/  SHFL.BFLY PT, R14, R24, 0x1, 0x1f ;  /* 0x0c201f00180e7f89 */ /* 0x0002a400000e0000 */
[----:B01----:R-:W-:-:S07]  /*35b0*/  FADD.FTZ R21, R32, R21 ;  /* 0x0000001520157221 */ /* 0x003fce0000010000 */
.L_x_6921:
        /* <DEDUP_REMOVED lines=10> */
[----:B--2---:R-:W-:Y:S01]  /*3660*/  FADD.FTZ R14, R24, R14 ;  /* 0x0000000e180e7221 */ /* 0x004fe20000010000 */
[----:B------:R-:W-:Y:S01]  /*3670*/  LEA.HI R2, R2, R27, RZ, 0x3 ;  /* 0x0000001b02027211 */ /* 0x000fe200078f18ff */
[----:B------:R-:W-:Y:S01]  /*3680*/  BSSY B0, `(.L_x_6846) ;  /* 0x0000020000007945 */ /* 0x000fe20003800000 */
[----:B------:R-:W-:Y:S02]  /*3690*/  ISETP.NE.OR P5, PT, R3, 0x40, P2 ;  /* 0x000000400300780c */ /* 0x000fe400017a5670 */
[----:B------:R-:W-:Y:S02]  /*36a0*/  SHF.R.S32.HI R15, RZ, 0x3, R2 ;  /* 0x00000003ff0f7819 */ /* 0x000fe40000011402 */
[----:B------:R-:W-:-:S02]  /*36b0*/  LOP3.LUT R3, R29, 0xffffffe0, RZ, 0xc0, !PT ;  /* 0xffffffe01d037812 */ /* 0x000fc400078ec0ff */
[----:B------:R-:W-:Y:S01]  /*36c0*/  ISETP.GT.U32.AND P3, PT, R12, 0x3e, PT ;  /* 0x0000003e0c00780c */ /* 0x000fe20003f64070 */
[----:B------:R-:W-:Y:S01]  /*36d0*/  IMAD R2, R28, 0x50, R15 ;  /* 0x000000501c027824 */ /* 0x000fe200078e020f */
[----:B------:R-:W-:Y:S02]  /*36e0*/  ISETP.NE.OR P4, PT, R3, 0x20, P2 ;  /* 0x000000200300780c */ /* 0x000fe40001785670 */
[C---:B------:R-:W-:Y:S01]  /*36f0*/  ISETP.GT.OR P0, PT, R29.reuse, 0x3f, P2 ;  /* 0x0000003f1d00780c */ /* 0x040fe20001704670 */
        /* <DEDUP_REMOVED lines=24> */
.L_x_6847:
[----:B------:R-:W-:Y:S05]  /*3880*/  BSYNC B0 ;  /* 0x0000000000007941 */ /* 0x000fea0003800000 */
.L_x_6846:
        /* <DEDUP_REMOVED lines=33> */
[----:B-1----:R-:W-:-:S03]  /*3aa0*/  FADD.FTZ R4, R4, R3 ;  /* 0x0000000304047221 */ /* 0x002fc60000010000 */
[----:B------:R-:W1:Y:S01]  /*3ab0*/  LDS R3, [R2+0xc0] ;  /* 0x0000c00002037984 */ /* 0x000e620000000800 */
[----:B--2---:R-:W-:Y:S01]  /*3ac0*/  FADD.FTZ R21, R21, R18 ;  /* 0x0000001215157221 */ /* 0x004fe20000010000 */
[----:B---3--:R-:W-:Y:S01]  /*3ad0*/  FADD.FTZ R14, R14, R13 ;  /* 0x0000000d0e0e7221 */ /* 0x008fe20000010000 */
[----:B0-----:R-:W-:Y:S02]  /*3ae0*/  FADD.FTZ R9, R9, R12 ;  /* 0x0000000c09097221 */ /* 0x001fe40000010000 */
[----:B------:R-:W0:Y:S01]  /*3af0*/  LDS R12, [R2+0x100] ;  /* 0x00010000020c7984 */ /* 0x000e220000000800 */
[----:B-1----:R-:W-:-:S03]  /*3b00*/  FADD.FTZ R8, R8, R3 ;  /* 0x0000000308087221 */ /* 0x002fc60000010000 */
[----:B------:R-:W1:Y:S01]  /*3b10*/  LDS R3, [R2+0x120] ;  /* 0x0001200002037984 */ /* 0x000e620000000800 */
[----:B0-----:R-:W-:Y:S01]  /*3b20*/  FADD.FTZ R11, R11, R12 ;  /* 0x0000000c0b0b7221 */ /* 0x001fe20000010000 */
[----:B-1----:R-:W-:-:S07]  /*3b30*/  FADD.FTZ R26, R26, R3 ;  /* 0x000000031a1a7221 */ /* 0x002fce0000010000 */
.L_x_6849:
[----:B------:R-:W-:Y:S05]  /*3b40*/  BSYNC B0 ;  /* 0x0000000000007941 */ /* 0x000fea0003800000 */
.L_x_6848:
        /* <DEDUP_REMOVED lines=23> */
.L_x_6851:
[----:B------:R-:W-:Y:S05]  /*3cc0*/  BSYNC B0 ;  /* 0x0000000000007941 */ /* 0x000fea0003800000 */
.L_x_6850:
[----:B------:R-:W-:Y:S06]  /*3cd0*/  BAR.SYNC.DEFER_BLOCKING 0x0 ;  /* 0x0000000000007b1d */ /* 0x000fec0000010000 */
[----:B------:R-:W-:Y:S04]  /*3ce0*/  BSSY B0, `(.L_x_6852) ;  /* 0x000002a000007945 */ /* 0x000fe80003800000 */
[----:B------:R-:W-:Y:S05]  /*3cf0*/  @P1 BRA `(.L_x_6853) ;  /* 0x0000000000a01947 */ /* 0x000fea0003800000 */
[----:B------:R-:W0:Y:S04]  /*3d00*/  @!P2 LDS R3, [R2+0x130] ;  /* 0x000130000203a984 */ /* 0x000e280000000800 */
[----:B------:R-:W2:Y:S04]  /*3d10*/  LDS R12, [R2] ;  /* 0x00000000020c7984 */ /* 0x000ea80000000800 */
[----:B------:R-:W3:Y:S04]  /*3d20*/  LDS R18, [R2+0x10] ;  /* 0x0000100002127984 */ /* 0x000ee80000000800 */
[----:B------:R-:W4:Y:S04]  /*3d30*/  LDS R13, [R2+0x40] ;  /* 0x00004000020d7984 */ /* 0x000f280000000800 */
[----:B------:R-:W5:Y:S04]  /*3d40*/  LDS R27, [R2+0x50] ;  /* 0x00005000021b7984 */ /* 0x000f680000000800 */
[----:B------:R-:W5:Y:S01]  /*3d50*/  LDS R24, [R2+0x90] ;  /* 0x0000900002187984 */ /* 0x000f620000000800 */
[----:B01----:R-:W-:-:S03]  /*3d60*/  @!P2 FADD.FTZ R14, R14, R3 ;  /* 0x000000030e0ea221 */ /* 0x003fc60000010000 */
        /* <DEDUP_REMOVED lines=10> */
[----:B------:R-:W5:Y:S01]  /*3e10*/  @!P2 LDS R24, [R2+0x110] ;  /* 0x000110000218a984 */ /* 0x000f620000000800 */
[----:B0-----:R-:W-:-:S03]  /*3e20*/  FADD.FTZ R10, R10, R3 ;  /* 0x000000030a0a7221 */ /* 0x001fc60000010000 */
[----:B------:R-:W0:Y:S01]  /*3e30*/  LDS R3, [R2+0x60] ;  /* 0x0000600002037984 */ /* 0x000e220000000800 */
[----:B-1----:R-:W-:-:S03]  /*3e40*/  FADD.FTZ R7, R7, R12 ;  /* 0x0000000c07077221 */ /* 0x002fc60000010000 */
[----:B------:R-:W1:Y:S01]  /*3e50*/  LDS R12, [R2+0x70] ;  /* 0x00007000020c7984 */ /* 0x000e620000000800 */
[----:B--2---:R-:W-:-:S03]  /*3e60*/  FADD.FTZ R25, R25, R18 ;  /* 0x0000001219197221 */ /* 0x004fc60000010000 */
[----:B------:R-:W2:Y:S01]  /*3e70*/  @!P2 LDS R18, [R2+0x100] ;  /* 0x000100000212a984 */ /* 0x000ea20000000800 */
[----:B---3--:R-:W-:-:S03]  /*3e80*/  FADD.FTZ R8, R8, R13 ;  /* 0x0000000d08087221 */ /* 0x008fc60000010000 */
[----:B------:R-:W3:Y:S01]  /*3e90*/  @!P2 LDS R13, [R2+0x120] ;  /* 0x00012000020da984 */ /* 0x000ee20000000800 */
[----:B----4-:R-:W-:Y:S01]  /*3ea0*/  FADD.FTZ R16, R16, R27 ;  /* 0x0000001b10107221 */ /* 0x010fe20000010000 */
[----:B-----5:R-:W-:Y:S01]  /*3eb0*/  @!P2 FADD.FTZ R21, R21, R24 ;  /* 0x000000181515a221 */ /* 0x020fe20000010000 */
[----:B0-----:R-:W-:Y:S02]  /*3ec0*/  FADD.FTZ R20, R20, R3 ;  /* 0x0000000314147221 */ /* 0x001fe40000010000 */
[----:B------:R-:W0:Y:S01]  /*3ed0*/  LDS R3, [R2+0xb0] ;  /* 0x0000b00002037984 */ /* 0x000e220000000800 */
[----:B-1----:R-:W-:-:S03]  /*3ee0*/  FADD.FTZ R23, R23, R12 ;  /* 0x0000000c17177221 */ /* 0x002fc60000010000 */
[----:B------:R-:W1:Y:S01]  /*3ef0*/  LDS R12, [R2+0xa0] ;  /* 0x0000a000020c7984 */ /* 0x000e620000000800 */
[----:B--2---:R-:W-:Y:S01]  /*3f00*/  @!P2 FADD.FTZ R11, R11, R18 ;  /* 0x000000120b0ba221 */ /* 0x004fe20000010000 */
[----:B---3--:R-:W-:Y:S01]  /*3f10*/  @!P2 FADD.FTZ R26, R26, R13 ;  /* 0x0000000d1a1aa221 */ /* 0x008fe20000010000 */
[----:B0-----:R-:W-:Y:S02]  /*3f20*/  FADD.FTZ R4, R4, R3 ;  /* 0x0000000304047221 */ /* 0x001fe40000010000 */
[----:B------:R-:W0:Y:S01]  /*3f30*/  LDS R3, [R2+0xe0] ;  /* 0x0000e00002037984 */ /* 0x000e220000000800 */
[----:B-1----:R-:W-:-:S03]  /*3f40*/  FADD.FTZ R31, R31, R12 ;  /* 0x0000000c1f1f7221 */ /* 0x002fc60000010000 */
[----:B------:R-:W1:Y:S01]  /*3f50*/  LDS R12, [R2+0xf0] ;  /* 0x0000f000020c7984 */ /* 0x000e620000000800 */
[----:B0-----:R-:W-:Y:S01]  /*3f60*/  FADD.FTZ R0, R0, R3 ;  /* 0x0000000300007221 */ /* 0x001fe20000010000 */
[----:B-1----:R-:W-:-:S07]  /*3f70*/  FADD.FTZ R9, R9, R12 ;  /* 0x0000000c09097221 */ /* 0x002fce0000010000 */
.L_x_6853:
[----:B------:R-:W-:Y:S05]  /*3f80*/  BSYNC B0 ;  /* 0x0000000000007941 */ /* 0x000fea0003800000 */
.L_x_6852:
[----:B------:R-:W-:Y:S06]  /*3f90*/  BAR.SYNC.DEFER_BLOCKING 0x0 ;  /* 0x0000000000007b1d */ /* 0x000fec0000010000 */
[----:B------:R-:W-:Y:S05]  /*3fa0*/  @P3 EXIT ;  /* 0x000000000000394d */ /* 0x000fea0003800000 */
[----:B------:R-:W-:Y:S02]  /*3fb0*/  UIMAD UR4, UR40, UR45, URZ ;  /* 0x0000002d280472a4 */ /* 0x000fe4000f8e023f */
[----:B------:R-:W-:Y:S02]  /*3fc0*/  UIMAD UR5, UR46, 0x50, URZ ;  /* 0x000000502e0578a4 */ /* 0x000fe4000f8e023f */
[----:B------:R-:W-:Y:S02]  /*3fd0*/  UIMAD UR6, UR41, 0x50, URZ ;  /* 0x00000050290678a4 */ /* 0x000fe4000f8e023f */
[----:B------:R-:W-:Y:S02]  /*3fe0*/  UIMAD UR4, UR4, UR5, URZ ;  /* 0x00000005040472a4 */ /* 0x000fe4000f8e023f */
[----:B------:R-:W-:Y:S02]  /*3ff0*/  UIMAD UR5, UR42, UR5, URZ ;  /* 0x000000052a0572a4 */ /* 0x000fe4000f8e023f */
[----:B------:R-:W-:-:S02]  /*4000*/  USHF.R.S32.HI UR7, URZ, 0x1f, UR4 ;  /* 0x0000001f3f077899 */ /* 0x000fc40008011404 */
[----:B------:R-:W-:Y:S02]  /*4010*/  USHF.R.S32.HI UR9, URZ, 0x1f, UR6 ;  /* 0x0000001f3f097899 */ /* 0x000fe40008011406 */
[----:B------:R-:W-:Y:S02]  /*4020*/  USHF.R.S32.HI UR8, URZ, 0x1f, UR5 ;  /* 0x0000001f3f087899 */ /* 0x000fe40008011405 */
[----:B------:R-:W-:-:S04]  /*4030*/  UIADD3 UR4, UP0, UP1, UR4, UR5, UR6 ;  /* 0x0000000504047290 */ /* 0x000fc8000f91e006 */
[----:B------:R-:W-:Y:S01]  /*4040*/  UIADD3.X UR7, UR7, UR8, UR9, UP0, UP1 ;  /* 0x0000000807077290 */ /* 0x000fe200087e2409 */
[----:B------:R-:W-:Y:S11]  /*4050*/  @P2 EXIT ;  /* 0x000000000000294d */ /* 0x000ff60003800000 */
[C---:B------:R-:W-:Y:S01]  /*4060*/  IADD3 R3, P0, R15.reuse, UR4, RZ ;  /* 0x000000040f037c10 */ /* 0x040fe2000ff1e0ff */
[----:B------:R-:W-:Y:S01]  /*4070*/  ULDC.64 UR8, c[0x0][0x220] ;  /* 0x0000880000087ab9 */ /* 0x000fe20000000a00 */
[C---:B------:R-:W-:Y:S02]  /*4080*/  IADD3 R12, R15.reuse, 0x4, RZ ;  /* 0x000000040f0c7810 */ /* 0x040fe40007ffe0ff */
[----:B------:R-:W-:Y:S02]  /*4090*/  LEA.HI.X.SX32 R18, R15, UR7, 0x1, P0 ;  /* 0x000000070f127c11 */ /* 0x000fe400080f0eff */
[----:B01----:R-:W-:-:S04]  /*40a0*/  LEA R2, P0, R3, UR8, 0x2 ;  /* 0x0000000803027c11 */ /* 0x003fc8000f8010ff */
[----:B------:R-:W-:Y:S01]  /*40b0*/  LEA.HI.X R3, R3, UR9, R18, 0x2, P0 ;  /* 0x0000000903037c11 */ /* 0x000fe200080f1412 */
[----:B------:R-:W-:Y:S01]  /*40c0*/  VIADD R18, R15, 0x8 ;  /* 0x000000080f127836 */ /* 0x000fe20000000000 */
[----:B------:R-:W-:-:S03]  /*40d0*/  IADD3 R13, P0, R12, UR4, RZ ;  /* 0x000000040c0d7c10 */ /* 0x000fc6000ff1e0ff */
[----:B------:R0:W-:Y:S01]  /*40e0*/  STG.E desc[UR36][R2.64], R19 ;  /* 0x0000001302007986 */ /* 0x0001e2000c101924 */
[----:B------:R-:W-:Y:S02]  /*40f0*/  LEA.HI.X.SX32 R24, R12, UR7, 0x1, P0 ;  /* 0x000000070c187c11 */ /* 0x000fe400080f0eff */
[----:B------:R-:W-:-:S04]  /*4100*/  LEA R12, P0, R13, UR8, 0x2 ;  /* 0x000000080d0c7c11 */ /* 0x000fc8000f8010ff */
[----:B------:R-:W-:Y:S02]  /*4110*/  LEA.HI.X R13, R13, UR9, R24, 0x2, P0 ;  /* 0x000000090d0d7c11 */ /* 0x000fe400080f1418 */
[C---:B------:R-:W-:Y:S02]  /*4120*/  IADD3 R27, P0, R18.reuse, UR4, RZ ;  /* 0x00000004121b7c10 */ /* 0x040fe4000ff1e0ff */
[C---:B------:R-:W-:Y:S01]  /*4130*/  IADD3 R24, R15.reuse, 0xc, RZ ;  /* 0x0000000c0f187810 */ /* 0x040fe20007ffe0ff */
[----:B0-----:R-:W-:Y:S01]  /*4140*/  VIADD R2, R15, 0x10 ;  /* 0x000000100f027836 */ /* 0x001fe20000000000 */
[----:B------:R-:W-:Y:S01]  /*4150*/  LEA.HI.X.SX32 R28, R18, UR7, 0x1, P0 ;  /* 0x00000007121c7c11 */ /* 0x000fe200080f0eff */
[----:B------:R0:W-:Y:S01]  /*4160*/  STG.E desc[UR36][R12.64], R17 ;  /* 0x000000110c007986 */ /* 0x0001e2000c101924 */
[----:B------:R-:W-:Y:S02]  /*4170*/  LEA R34, P0, R27, UR8, 0x2 ;  /* 0x000000081b227c11 */ /* 0x000fe4000f8010ff */
[----:B------:R-:W-:-:S02]  /*4180*/  IADD3 R18, P1, R24, UR4, RZ ;  /* 0x0000000418127c10 */ /* 0x000fc4000ff3e0ff */
[----:B------:R-:W-:Y:S02]  /*4190*/  LEA.HI.X R35, R27, UR9, R28, 0x2, P0 ;  /* 0x000000091b237c11 */ /* 0x000fe400080f141c */
[----:B------:R-:W-:Y:S02]  /*41a0*/  LEA.HI.X.SX32 R3, R24, UR7, 0x1, P1 ;  /* 0x0000000718037c11 */ /* 0x000fe400088f0eff */
[----:B------:R-:W-:Y:S01]  /*41b0*/  LEA R32, P0, R18, UR8, 0x2 ;  /* 0x0000000812207c11 */ /* 0x000fe2000f8010ff */
[----:B------:R1:W-:Y:S01]  /*41c0*/  STG.E desc[UR36][R34.64], R10 ;  /* 0x0000000a22007986 */ /* 0x0003e2000c101924 */
[----:B------:R-:W-:Y:S01]  /*41d0*/  IADD3 R19, P1, R2, UR4, RZ ;  /* 0x0000000402137c10 */ /* 0x000fe2000ff3e0ff */
[C---:B0-----:R-:W-:Y:S01]  /*41e0*/  VIADD R17, R15.reuse, 0x20 ;  /* 0x000000200f117836 */ /* 0x041fe20000000000 */
[----:B------:R-:W-:Y:S02]  /*41f0*/  IADD3 R12, R15, 0x14, RZ ;  /* 0x000000140f0c7810 */ /* 0x000fe40007ffe0ff */
[----:B------:R-:W-:-:S02]  /*4200*/  LEA.HI.X R33, R18, UR9, R3, 0x2, P0 ;  /* 0x0000000912217c11 */ /* 0x000fc400080f1403 */
[----:B------:R-:W-:Y:S02]  /*4210*/  LEA.HI.X.SX32 R2, R2, UR7, 0x1, P1 ;  /* 0x0000000702027c11 */ /* 0x000fe400088f0eff */
[----:B------:R-:W-:Y:S01]  /*4220*/  LEA R28, P0, R19, UR8, 0x2 ;  /* 0x00000008131c7c11 */ /* 0x000fe2000f8010ff */
[----:B------:R0:W-:Y:S01]  /*4230*/  STG.E desc[UR36][R32.64], R7 ;  /* 0x0000000720007986 */ /* 0x0001e2000c101924 */
[C---:B------:R-:W-:Y:S01]  /*4240*/  IADD3 R3, P1, R12.reuse, UR4, RZ ;  /* 0x000000040c037c10 */ /* 0x040fe2000ff3e0ff */
[----:B-1----:R-:W-:Y:S01]  /*4250*/  VIADD R10, R15, 0x18 ;  /* 0x000000180f0a7836 */ /* 0x002fe20000000000 */
[----:B------:R-:W-:Y:S02]  /*4260*/  LEA.HI.X R29, R19, UR9, R2, 0x2, P0 ;  /* 0x00000009131d7c11 */ /* 0x000fe400080f1402 */
[----:B------:R-:W-:Y:S02]  /*4270*/  LEA.HI.X.SX32 R12, R12, UR7, 0x1, P1 ;  /* 0x000000070c0c7c11 */ /* 0x000fe400088f0eff */
[----:B------:R-:W-:Y:S01]  /*4280*/  LEA R2, P0, R3, UR8, 0x2 ;  /* 0x0000000803027c11 */ /* 0x000fe2000f8010ff */
[----:B------:R1:W-:Y:S01]  /*4290*/  STG.E desc[UR36][R28.64], R6 ;  /* 0x000000061c007986 */ /* 0x0003e2000c101924 */
[----:B------:R-:W-:-:S02]  /*42a0*/  IADD3 R13, R15, 0x1c, RZ ;  /* 0x0000001c0f0d7810 */ /* 0x000fc40007ffe0ff */
[----:B------:R-:W-:Y:S02]  /*42b0*/  LEA.HI.X R3, R3, UR9, R12, 0x2, P0 ;  /* 0x0000000903037c11 */ /* 0x000fe400080f140c */
[C---:B------:R-:W-:Y:S02]  /*42c0*/  IADD3 R12, P0, R10.reuse, UR4, RZ ;  /* 0x000000040a0c7c10 */ /* 0x040fe4000ff1e0ff */
[----:B0-----:R-:W-:Y:S01]  /*42d0*/  IADD3 R7, P2, R17, UR4, RZ ;  /* 0x0000000411077c10 */ /* 0x001fe2000ff5e0ff */
[----:B------:R-:W-:Y:S01]  /*42e0*/  STG.E desc[UR36][R2.64], R22 ;  /* 0x0000001602007986 */ /* 0x000fe2000c101924 */
[----:B------:R-:W-:Y:S02]  /*42f0*/  LEA.HI.X.SX32 R19, R10, UR7, 0x1, P0 ;  /* 0x000000070a137c11 */ /* 0x000fe400080f0eff */
[----:B------:R-:W-:Y:S02]  /*4300*/  LEA R18, P0, R12, UR8, 0x2 ;  /* 0x000000080c127c11 */ /* 0x000fe4000f8010ff */
[----:B------:R-:W-:-:S02]  /*4310*/  IADD3 R10, P1, R13, UR4, RZ ;  /* 0x000000040d0a7c10 */ /* 0x000fc4000ff3e0ff */
[----:B------:R-:W-:Y:S02]  /*4320*/  LEA.HI.X R19, R12, UR9, R19, 0x2, P0 ;  /* 0x000000090c137c11 */ /* 0x000fe400080f1413 */
[----:B------:R-:W-:Y:S02]  /*4330*/  LEA.HI.X.SX32 R13, R13, UR7, 0x1, P1 ;  /* 0x000000070d0d7c11 */ /* 0x000fe400088f0eff */
[----:B------:R-:W-:Y:S01]  /*4340*/  LEA.HI.X.SX32 R24, R17, UR7, 0x1, P2 ;  /* 0x0000000711187c11 */ /* 0x000fe200090f0eff */
[----:B------:R-:W-:Y:S01]  /*4350*/  VIADD R17, R15, 0x30 ;  /* 0x000000300f117836 */ /* 0x000fe20000000000 */
[C---:B------:R-:W-:Y:S01]  /*4360*/  LEA R12, P0, R10.reuse, UR8, 0x2 ;  /* 0x000000080a0c7c11 */ /* 0x040fe2000f8010ff */
[----:B------:R0:W-:Y:S01]  /*4370*/  STG.E desc[UR36][R18.64], R20 ;  /* 0x0000001412007986 */ /* 0x0001e2000c101924 */
[----:B-1----:R-:W-:Y:S02]  /*4380*/  LEA R6, P1, R7, UR8, 0x2 ;  /* 0x0000000807067c11 */ /* 0x002fe4000f8210ff */
[----:B------:R-:W-:-:S02]  /*4390*/  LEA.HI.X R13, R10, UR9, R13, 0x2, P0 ;  /* 0x000000090a0d7c11 */ /* 0x000fc400080f140d */
[----:B------:R-:W-:Y:S01]  /*43a0*/  LEA.HI.X R7, R7, UR9, R24, 0x2, P1 ;  /* 0x0000000907077c11 */ /* 0x000fe200088f1418 */
[C---:B------:R-:W-:Y:S01]  /*43b0*/  VIADD R24, R15.reuse, 0x28 ;  /* 0x000000280f187836 */ /* 0x040fe20000000000 */
[C---:B------:R-:W-:Y:S01]  /*43c0*/  IADD3 R10, R15.reuse, 0x24, RZ ;  /* 0x000000240f0a7810 */ /* 0x040fe20007ffe0ff */
[----:B------:R1:W-:Y:S01]  /*43d0*/  STG.E desc[UR36][R12.64], R23 ;  /* 0x000000170c007986 */ /* 0x0003e2000c101924 */
[----:B------:R-:W-:Y:S02]  /*43e0*/  IADD3 R27, R15, 0x2c, RZ ;  /* 0x0000002c0f1b7810 */ /* 0x000fe40007ffe0ff */
[----:B------:R-:W-:Y:S01]  /*43f0*/  IADD3 R29, P0, R10, UR4, RZ ;  /* 0x000000040a1d7c10 */ /* 0x000fe2000ff1e0ff */
[----:B------:R-:W-:Y:S01]  /*4400*/  STG.E desc[UR36][R6.64], R25 ;  /* 0x0000001906007986 */ /* 0x000fe2000c101924 */
[----:B------:R-:W-:Y:S02]  /*4410*/  IADD3 R30, P1, R24, UR4, RZ ;  /* 0x00000004181e7c10 */ /* 0x000fe4000ff3e0ff */
        /* <DEDUP_REMOVED lines=8> */
[----:B------:R-:W-:Y:S01]  /*44a0*/  LEA.HI.X.SX32 R20, R27, UR7, 0x1, P2 ;  /* 0x000000071b147c11 */ /* 0x000fe200090f0eff */
[----:B------:R-:W-:Y:S01]  /*44b0*/  VIADD R27, R15, 0x40 ;  /* 0x000000400f1b7836 */ /* 0x000fe20000000000 */
[----:B-1----:R-:W-:Y:S01]  /*44c0*/  LEA R12, P0, R3, UR8, 0x2 ;  /* 0x00000008030c7c11 */ /* 0x002fe2000f8010ff */
[----:B------:R0:W-:Y:S01]  /*44d0*/  STG.E desc[UR36][R28.64], R5 ;  /* 0x000000051c007986 */ /* 0x0001e2000c101924 */
[----:B------:R-:W-:Y:S02]  /*44e0*/  LEA.HI.X.SX32 R17, R17, UR7, 0x1, P3 ;  /* 0x0000000711117c11 */ /* 0x000fe400098f0eff */
[----:B------:R-:W-:Y:S01]  /*44f0*/  LEA R2, P1, R10, UR8, 0x2 ;  /* 0x000000080a027c11 */ /* 0x000fe2000f8210ff */
[----:B------:R1:W-:Y:S01]  /*4500*/  STG.E desc[UR36][R18.64], R31 ;  /* 0x0000001f12007986 */ /* 0x0003e2000c101924 */
[----:B------:R-:W-:-:S02]  /*4510*/  LEA.HI.X R13, R3, UR9, R20, 0x2, P0 ;  /* 0x00000009030d7c11 */ /* 0x000fc400080f1414 */
[----:B------:R-:W-:Y:S01]  /*4520*/  LEA.HI.X R3, R10, UR9, R17, 0x2, P1 ;  /* 0x000000090a037c11 */ /* 0x000fe200088f1411 */
[C---:B------:R-:W-:Y:S01]  /*4530*/  VIADD R17, R15.reuse, 0x38 ;  /* 0x000000380f117836 */ /* 0x040fe20000000000 */
[C---:B------:R-:W-:Y:S01]  /*4540*/  IADD3 R10, R15.reuse, 0x34, RZ ;  /* 0x000000340f0a7810 */ /* 0x040fe20007ffe0ff */
[----:B------:R2:W-:Y:S01]  /*4550*/  STG.E desc[UR36][R12.64], R4 ;  /* 0x000000040c007986 */ /* 0x0005e2000c101924 */
[----:B------:R-:W-:Y:S02]  /*4560*/  IADD3 R20, R15, 0x3c, RZ ;  /* 0x0000003c0f147810 */ /* 0x000fe40007ffe0ff */
[C---:B------:R-:W-:Y:S01]  /*4570*/  IADD3 R30, P0, R10.reuse, UR4, RZ ;  /* 0x000000040a1e7c10 */ /* 0x040fe2000ff1e0ff */
[----:B------:R-:W-:Y:S01]  /*4580*/  STG.E desc[UR36][R2.64], R8 ;  /* 0x0000000802007986 */ /* 0x000fe2000c101924 */
[----:B------:R-:W-:Y:S02]  /*4590*/  IADD3 R23, P1, R17, UR4, RZ ;  /* 0x0000000411177c10 */ /* 0x000fe4000ff3e0ff */
[----:B------:R-:W-:-:S02]  /*45a0*/  LEA.HI.X.SX32 R33, R10, UR7, 0x1, P0 ;  /* 0x000000070a217c11 */ /* 0x000fc400080f0eff */
[----:B------:R-:W-:Y:S02]  /*45b0*/  LEA.HI.X.SX32 R10, R17, UR7, 0x1, P1 ;  /* 0x00000007110a7c11 */ /* 0x000fe400088f0eff */
[----:B------:R-:W-:Y:S02]  /*45c0*/  LEA R24, P0, R30, UR8, 0x2 ;  /* 0x000000081e187c11 */ /* 0x000fe4000f8010ff */
[----:B------:R-:W-:Y:S02]  /*45d0*/  LEA R22, P1, R23, UR8, 0x2 ;  /* 0x0000000817167c11 */ /* 0x000fe4000f8210ff */
[----:B0-----:R-:W-:Y:S02]  /*45e0*/  IADD3 R5, P2, R20, UR4, RZ ;  /* 0x0000000414057c10 */ /* 0x001fe4000ff5e0ff */
[----:B------:R-:W-:Y:S02]  /*45f0*/  IADD3 R17, P3, R27, UR4, RZ ;  /* 0x000000041b117c10 */ /* 0x000fe4000ff7e0ff */
[----:B------:R-:W-:-:S02]  /*4600*/  LEA.HI.X R25, R30, UR9, R33, 0x2, P0 ;  /* 0x000000091e197c11 */ /* 0x000fc400080f1421 */
[----:B------:R-:W-:Y:S02]  /*4610*/  LEA.HI.X R23, R23, UR9, R10, 0x2, P1 ;  /* 0x0000000917177c11 */ /* 0x000fe400088f140a */
[----:B------:R-:W-:Y:S01]  /*4620*/  LEA.HI.X.SX32 R28, R20, UR7, 0x1, P2 ;  /* 0x00000007141c7c11 */ /* 0x000fe200090f0eff */
[----:B------:R-:W-:Y:S01]  /*4630*/  STG.E desc[UR36][R24.64], R16 ;  /* 0x0000001018007986 */ /* 0x000fe2000c101924 */
[----:B------:R-:W-:Y:S02]  /*4640*/  LEA R6, P0, R5, UR8, 0x2 ;  /* 0x0000000805067c11 */ /* 0x000fe4000f8010ff */
[----:B------:R-:W-:Y:S01]  /*4650*/  LEA.HI.X.SX32 R20, R27, UR7, 0x1, P3 ;  /* 0x000000071b147c11 */ /* 0x000fe200098f0eff */
[----:B------:R-:W-:Y:S01]  /*4660*/  STG.E desc[UR36][R22.64], R0 ;  /* 0x0000000016007986 */ /* 0x000fe2000c101924 */
[----:B-1----:R-:W-:Y:S02]  /*4670*/  LEA R18, P1, R17, UR8, 0x2 ;  /* 0x0000000811127c11 */ /* 0x002fe4000f8210ff */
[----:B------:R-:W-:-:S02]  /*4680*/  IADD3 R10, R15, 0x44, RZ ;  /* 0x000000440f0a7810 */ /* 0x000fc40007ffe0ff */
        /* <DEDUP_REMOVED lines=13> */
[----:B------:R-:W-:Y:S01]  /*4760*/  LEA R28, P0, R10, UR8, 0x2 ;  /* 0x000000080a1c7c11 */ /* 0x000fe2000f8010ff */
[----:B------:R-:W-:Y:S01]  /*4770*/  STG.E desc[UR36][R30.64], R21 ;  /* 0x000000151e007986 */ /* 0x000fe2000c101924 */
[----:B------:R-:W-:-:S02]  /*4780*/  LEA.HI.X.SX32 R20, R20, UR7, 0x1, P2 ;  /* 0x0000000714147c11 */ /* 0x000fc400090f0eff */
[C---:B--2---:R-:W-:Y:S02]  /*4790*/  LEA R4, P1, R15.reuse, UR8, 0x2 ;  /* 0x000000080f047c11 */ /* 0x044fe4000f8210ff */
[----:B------:R-:W-:Y:S02]  /*47a0*/  LEA.HI.X R29, R10, UR9, R17, 0x2, P0 ;  /* 0x000000090a1d7c11 */ /* 0x000fe400080f1411 */
[----:B------:R-:W-:-:S03]  /*47b0*/  LEA.HI.X R5, R15, UR9, R20, 0x2, P1 ;  /* 0x000000090f057c11 */ /* 0x000fc600088f1414 */
[----:B------:R-:W-:Y:S04]  /*47c0*/  STG.E desc[UR36][R28.64], R26 ;  /* 0x0000001a1c007986 */ /* 0x000fe8000c101924 */
[----:B------:R-:W-:Y:S01]  /*47d0*/  STG.E desc[UR36][R4.64], R14 ;  /* 0x0000000e04007986 */ /* 0x000fe2000c101924 */
[----:B------:R-:W-:Y:S05]  /*47e0*/  EXIT ;  /* 0x000000000000794d */ /* 0x000fea0003800000 */
.L_x_6816:
        /* <DEDUP_REMOVED lines=16> */
.L_x_6843:
        /* <DEDUP_REMOVED lines=16> */
.L_x_6854:
[----:B------:R-:W-:Y:S05]  /*49f0*/  EXIT ;  /* 0x000000000000794d */ /* 0x000fea0003800000 */
.L_x_6818:
[----:B------:R-:W-:Y:S01]  /*4a00*/  HFMA2.MMA R12, -RZ, RZ, 0, 9.5367431640625e-07 ;  /* 0x00000010ff0c7435 */ /* 0x000fe200000001ff */
[----:B------:R-:W-:Y:S01]  /*4a10*/  IMAD.MOV.U32 R11, RZ, RZ, 0x1f ;  /* 0x0000001fff0b7424 */ /* 0x000fe200078e00ff */
[----:B------:R-:W-:Y:S02]  /*4a20*/  MOV R15, 0xffffffff ;  /* 0xffffffff000f7802 */ /* 0x000fe40000000f00 */
[----:B------:R-:W-:-:S07]  /*4a30*/  MOV R2, 0xff7fffff ;  /* 0xff7fffff00027802 */ /* 0x000fce0000000f00 */
[----:B------:R-:W-:Y:S05]  /*4a40*/  WARPSYNC.COLLECTIVE R15, `(.L_x_6855) ;  /* 0x000000000f087348 */ /* 0x000fea0003c00000 */
[----:B------:R0:W1:Y:S02]  /*4a50*/  SHFL.BFLY P6, R14, R13, R12, R11 ;  /* 0x0c00000c0d0e7389 */ /* 0x00006400000c000b */
[----:B01----:R-:W-:Y:S01]  /*4a60*/  ENDCOLLECTIVE ;  /* 0x000000000000791b */ /* 0x003fe20003800000 */
.L_x_6855:
[----:B------:R-:W-:Y:S01]  /*4a70*/  IMAD.MOV.U32 R12, RZ, RZ, 0x8 ;  /* 0x00000008ff0c7424 */ /* 0x000fe200078e00ff */
[----:B------:R-:W-:-:S04]  /*4a80*/  FMNMX.FTZ R0, R14, -3.40282346638528859812e+38, !PT ;  /* 0xff7fffff0e007809 */ /* 0x000fc80007810000 */
[----:B------:R-:W-:-:S07]  /*4a90*/  MOV R13, R0 ;  /* 0x00000000000d7202 */ /* 0x000fce0000000f00 */
[----:B------:R-:W-:Y:S05]  /*4aa0*/  WARPSYNC.COLLECTIVE R15, `(.L_x_6856) ;  /* 0x000000000f087348 */ /* 0x000fea0003c00000 */
[----:B------:R0:W1:Y:S02]  /*4ab0*/  SHFL.BFLY P6, R14, R13, R12, R11 ;  /* 0x0c00000c0d0e7389 */ /* 0x00006400000c000b */
[----:B01----:R-:W-:Y:S01]  /*4ac0*/  ENDCOLLECTIVE ;  /* 0x000000000000791b */ /* 0x003fe20003800000 */
.L_x_6856:
[----:B------:R-:W-:Y:S01]  /*4ad0*/  HFMA2.MMA R12, -RZ, RZ, 0, 2.384185791015625e-07 ;  /* 0x00000004ff0c7435 */ /* 0x000fe200000001ff */
[----:B------:R-:W-:-:S04]  /*4ae0*/  FMNMX.FTZ R3, R0, R14, !PT ;  /* 0x0000000e00037209 */ /* 0x000fc80007810000 */
[----:B------:R-:W-:-:S07]  /*4af0*/  MOV R13, R3 ;  /* 0x00000003000d7202 */ /* 0x000fce0000000f00 */
[----:B------:R-:W-:Y:S05]  /*4b00*/  WARPSYNC.COLLECTIVE R15, `(.L_x_6857) ;  /* 0x000000000f087348 */ /* 0x000fea0003c00000 */
[----:B------:R0:W1:Y:S02]  /*4b10*/  SHFL.BFLY P6, R14, R13, R12, R11 ;  /* 0x0c00000c0d0e7389 */ /* 0x00006400000c000b */
[----:B01----:R-:W-:Y:S01]  /*4b20*/  ENDCOLLECTIVE ;  /* 0x000000000000791b */ /* 0x003fe20003800000 */
.L_x_6857:
[----:B------:R-:W-:Y:S02]  /*4b30*/  MOV R12, 0x2 ;  /* 0x00000002000c7802 */ /* 0x000fe40000000f00 */
[----:B------:R-:W-:-:S05]  /*4b40*/  FMNMX.FTZ R4, R3, R14, !PT ;  /* 0x0000000e03047209 */ /* 0x000fca0007810000 */
[----:B------:R-:W-:-:S07]  /*4b50*/  IMAD.MOV.U32 R13, RZ, RZ, R4 ;  /* 0x000000ffff0d7224 */ /* 0x000fce00078e0004 */
[----:B------:R-:W-:Y:S05]  /*4b60*/  WARPSYNC.COLLECTIVE R15, `(.L_x_6858) ;  /* 0x000000000f087348 */ /* 0x000fea0003c00000 */
[----:B------:R0:W1:Y:S02]  /*4b70*/  SHFL.BFLY P6, R14, R13, R12, R11 ;  /* 0x0c00000c0d0e7389 */ /* 0x00006400000c000b */
[----:B01----:R-:W-:Y:S01]  /*4b80*/  ENDCOLLECTIVE ;  /* 0x000000000000791b */ /* 0x003fe20003800000 */
.L_x_6858:
[----:B------:R-:W-:Y:S01]  /*4b90*/  IMAD.MOV.U32 R12, RZ, RZ, 0x1 ;  /* 0x00000001ff0c7424 */ /* 0x000fe200078e00ff */
[----:B------:R-:W-:-:S04]  /*4ba0*/  FMNMX.FTZ R5, R4, R14, !PT ;  /* 0x0000000e04057209 */ /* 0x000fc80007810000 */
[----:B------:R-:W-:-:S07]  /*4bb0*/  MOV R13, R5 ;  /* 0x00000005000d7202 */ /* 0x000fce0000000f00 */
[----:B------:R-:W-:Y:S05]  /*4bc0*/  WARPSYNC.COLLECTIVE R15, `(.L_x_6859) ;  /* 0x000000000f087348 */ /* 0x000fea0003c00000 */
[----:B------:R0:W1:Y:S02]  /*4bd0*/  SHFL.BFLY P6, R14, R13, R12, R11 ;  /* 0x0c00000c0d0e7389 */ /* 0x00006400000c000b */
[----:B01----:R-:W-:Y:S01]  /*4be0*/  ENDCOLLECTIVE ;  /* 0x000000000000791b */ /* 0x003fe20003800000 */
.L_x_6859:
[----:B------:R-:W-:Y:S05]  /*4bf0*/  BRA `(.L_x_6860) ;  /* 0xffffffc000607947 */ /* 0x000fea000383ffff */
.L_x_6845:
[----:B------:R-:W-:Y:S01]  /*4c00*/  HFMA2.MMA R13, -RZ, RZ, 0, 0 ;  /* 0x00000000ff0d7435 */ /* 0x000fe200000001ff */
[----:B--2---:R-:W-:Y:S01]  /*4c10*/  IMAD.MOV.U32 R12, RZ, RZ, 0x4 ;  /* 0x00000004ff0c7424 */ /* 0x004fe200078e00ff */
[----:B------:R-:W-:Y:S02]  /*4c20*/  MOV R11, 0x1f ;  /* 0x0000001f000b7802 */ /* 0x000fe40000000f00 */
[----:B------:R-:W-:-:S07]  /*4c30*/  MOV R15, 0xffffffff ;  /* 0xffffffff000f7802 */ /* 0x000fce0000000f00 */
[----:B01-3--:R-:W-:Y:S05]  /*4c40*/  WARPSYNC.COLLECTIVE R15, `(.L_x_6861) ;  /* 0x000000000f087348 */ /* 0x00bfea0003c00000 */
[----:B------:R2:W4:Y:S02]  /*4c50*/  SHFL.BFLY P6, R14, R13, R12, R11 ;  /* 0x0c00000c0d0e7389 */ /* 0x00052400000c000b */
[----:B01234-:R-:W-:Y:S01]  /*4c60*/  ENDCOLLECTIVE ;  /* 0x000000000000791b */ /* 0x01ffe20003800000 */
.L_x_6861:
[----:B------:R-:W-:Y:S01]  /*4c70*/  HFMA2.MMA R12, -RZ, RZ, 0, 1.1920928955078125e-07 ;  /* 0x00000002ff0c7435 */ /* 0x000fe200000001ff */
[----:B------:R-:W-:-:S04]  /*4c80*/  IMAD.MOV.U32 R19, RZ, RZ, R14 ;  /* 0x000000ffff137224 */ /* 0x000fc800078e000e */
[----:B------:R-:W-:-:S05]  /*4c90*/  FADD.FTZ R19, RZ, R19 ;  /* 0x00000013ff137221 */ /* 0x000fca0000010000 */
[----:B------:R-:W-:-:S07]  /*4ca0*/  MOV R13, R19 ;  /* 0x00000013000d7202 */ /* 0x000fce0000000f00 */
[----:B------:R-:W-:Y:S05]  /*4cb0*/  WARPSYNC.COLLECTIVE R15, `(.L_x_6862) ;  /* 0x000000000f087348 */ /* 0x000fea0003c00000 */
[----:B------:R0:W1:Y:S02]  /*4cc0*/  SHFL.BFLY P6, R14, R13, R12, R11 ;  /* 0x0c00000c0d0e7389 */ /* 0x00006400000c000b */
[----:B01----:R-:W-:Y:S01]  /*4cd0*/  ENDCOLLECTIVE ;  /* 0x000000000000791b */ /* 0x003fe20003800000 */
.L_x_6862:
[----:B------:R-:W-:Y:S01]  /*4ce0*/  HFMA2.MMA R12, -RZ, RZ, 0, 5.9604644775390625e-08 ;  /* 0x00000001ff0c7435 */ /* 0x000fe200000001ff */
[----:B------:R-:W-:-:S04]  /*4cf0*/  IMAD.MOV.U32 R8, RZ, RZ, R14 ;  /* 0x000000ffff087224 */ /* 0x000fc800078e000e */
[----:B------:R-:W-:-:S05]  /*4d00*/  FADD.FTZ R19, R19, R8 ;  /* 0x0000000813137221 */ /* 0x000fca0000010000 */
[----:B------:R-:W-:-:S07]  /*4d10*/  MOV R13, R19 ;  /* 0x00000013000d7202 */ /* 0x000fce0000000f00 */
[----:B------:R-:W-:Y:S05]  /*4d20*/  WARPSYNC.COLLECTIVE R15, `(.L_x_6863) ;  /* 0x000000000f087348 */ /* 0x000fea0003c00000 */
[----:B------:R0:W1:Y:S02]  /*4d30*/  SHFL.BFLY P6, R14, R13, R12, R11 ;  /* 0x0c00000c0d0e7389 */ /* 0x00006400000c000b */
[----:B01----:R-:W-:Y:S01]  /*4d40*/  ENDCOLLECTIVE ;  /* 0x000000000000791b */ /* 0x003fe20003800000 */
.L_x_6863:
[----:B------:R-:W-:Y:S01]  /*4d50*/  HFMA2.MMA R12, -RZ, RZ, 0, 2.384185791015625e-07 ;  /* 0x00000004ff0c7435 */ /* 0x000fe200000001ff */
[----:B------:R-:W-:Y:S01]  /*4d60*/  MOV R13, RZ ;  /* 0x000000ff000d7202 */ /* 0x000fe20000000f00 */
[----:B------:R-:W-:-:S09]  /*4d70*/  IMAD.MOV.U32 R17, RZ, RZ, R14 ;  /* 0x000000ffff117224 */ /* 0x000fd200078e000e */
[----:B------:R-:W-:Y:S05]  /*4d80*/  WARPSYNC.COLLECTIVE R15, `(.L_x_6864) ;  /* 0x000000000f087348 */ /* 0x000fea0003c00000 */
[----:B------:R0:W1:Y:S02]  /*4d90*/  SHFL.BFLY P6, R14, R13, R12, R11 ;  /* 0x0c00000c0d0e7389 */ /* 0x00006400000c000b */
[----:B01----:R-:W-:Y:S01]  /*4da0*/  ENDCOLLECTIVE ;  /* 0x000000000000791b */ /* 0x003fe20003800000 */
.L_x_6864:
        /* <DEDUP_REMOVED lines=8> */
.L_x_6865:
[----:B------:R-:W-:Y:S01]  /*4e30*/  HFMA2.MMA R12, -RZ, RZ, 0, 5.9604644775390625e-08 ;  /* 0x00000001ff0c7435 */ /* 0x000fe200000001ff */
[----:B------:R-:W-:-:S04]  /*4e40*/  IMAD.MOV.U32 R3, RZ, RZ, R14 ;  /* 0x000000ffff037224 */ /* 0x000fc800078e000e */
[----:B------:R-:W-:-:S05]  /*4e50*/  FADD.FTZ R6, R6, R3 ;  /* 0x0000000306067221 */ /* 0x000fca0000010000 */
[----:B------:R-:W-:-:S07]  /*4e60*/  MOV R13, R6 ;  /* 0x00000006000d7202 */ /* 0x000fce0000000f00 */
[----:B------:R-:W-:Y:S05]  /*4e70*/  WARPSYNC.COLLECTIVE R15, `(.L_x_6866) ;  /* 0x000000000f087348 */ /* 0x000fea0003c00000 */
[----:B------:R0:W1:Y:S02]  /*4e80*/  SHFL.BFLY P6, R14, R13, R12, R11 ;  /* 0x0c00000c0d0e7389 */ /* 0x00006400000c000b */
[----:B01----:R-:W-:Y:S01]  /*4e90*/  ENDCOLLECTIVE ;  /* 0x000000000000791b */ /* 0x003fe20003800000 */
.L_x_6866:
[----:B------:R-:W-:Y:S01]  /*4ea0*/  HFMA2.MMA R12, -RZ, RZ, 0, 2.384185791015625e-07 ;  /* 0x00000004ff0c7435 */ /* 0x000fe200000001ff */
[----:B------:R-:W-:Y:S01]  /*4eb0*/  MOV R13, RZ ;  /* 0x000000ff000d7202 */ /* 0x000fe20000000f00 */
[----:B------:R-:W-:-:S09]  /*4ec0*/  IMAD.MOV.U32 R31, RZ, RZ, R14 ;  /* 0x000000ffff1f7224 */ /* 0x000fd200078e000e */
[----:B------:R-:W-:Y:S05]  /*4ed0*/  WARPSYNC.COLLECTIVE R15, `(.L_x_6867) ;  /* 0x000000000f087348 */ /* 0x000fea0003c00000 */
[----:B------:R0:W1:Y:S02]  /*4ee0*/  SHFL.BFLY P6, R14, R13, R12, R11 ;  /* 0x0c00000c0d0e7389 */ /* 0x00006400000c000b */
[----:B01----:R-:W-:Y:S01]  /*4ef0*/  ENDCOLLECTIVE ;  /* 0x000000000000791b */ /* 0x003fe20003800000 */
.L_x_6867:
        /* <DEDUP_REMOVED lines=8> */
.L_x_6868:
[----:B------:R-:W-:Y:S01]  /*4f80*/  HFMA2.MMA R12, -RZ, RZ, 0, 5.9604644775390625e-08 ;  /* 0x00000001ff0c7435 */ /* 0x000fe200000001ff */
[----:B------:R-:W-:-:S04]  /*4f90*/  IMAD.MOV.U32 R33, RZ, RZ, R14 ;  /* 0x000000ffff217224 */ /* 0x000fc800078e000e */
[----:B------:R-:W-:-:S05]  /*4fa0*/  FADD.FTZ R10, R10, R33 ;  /* 0x000000210a0a7221 */ /* 0x000fca0000010000 */
[----:B------:R-:W-:-:S07]  /*4fb0*/  MOV R13, R10 ;  /* 0x0000000a000d7202 */ /* 0x000fce0000000f00 */
[----:B------:R-:W-:Y:S05]  /*4fc0*/  WARPSYNC.COLLECTIVE R15, `(.L_x_6869) ;  /* 0x000000000f087348 */ /* 0x000fea0003c00000 */
[----:B------:R0:W1:Y:S02]  /*4fd0*/  SHFL.BFLY P6, R14, R13, R12, R11 ;  /* 0x0c00000c0d0e7389 */ /* 0x00006400000c000b */
[----:B01----:R-:W-:Y:S01]  /*4fe0*/  ENDCOLLECTIVE ;  /* 0x000000000000791b */ /* 0x003fe20003800000 */
.L_x_6869:
[----:B------:R-:W-:Y:S01]  /*4ff0*/  HFMA2.MMA R12, -RZ, RZ, 0, 2.384185791015625e-07 ;  /* 0x00000004ff0c7435 */ /* 0x000fe200000001ff */
[----:B------:R-:W-:Y:S01]  /*5000*/  MOV R13, RZ ;  /* 0x000000ff000d7202 */ /* 0x000fe20000000f00 */
[----:B------:R-:W-:-:S09]  /*5010*/  IMAD.MOV.U32 R33, RZ, RZ, R14 ;  /* 0x000000ffff217224 */ /* 0x000fd200078e000e */
[----:B------:R-:W-:Y:S05]  /*5020*/  WARPSYNC.COLLECTIVE R15, `(.L_x_6870) ;  /* 0x000000000f087348 */ /* 0x000fea0003c00000 */
[----:B------:R0:W1:Y:S02]  /*5030*/  SHFL.BFLY P6, R14, R13, R12, R11 ;  /* 0x0c00000c0d0e7389 */ /* 0x00006400000c000b */
[----:B01----:R-:W-:Y:S01]  /*5040*/  ENDCOLLECTIVE ;  /* 0x000000000000791b */ /* 0x003fe20003800000 */
.L_x_6870:
        /* <DEDUP_REMOVED lines=8> */
.L_x_6871:
[----:B------:R-:W-:Y:S01]  /*50d0*/  HFMA2.MMA R12, -RZ, RZ, 0, 5.9604644775390625e-08 ;  /* 0x00000001ff0c7435 */ /* 0x000fe200000001ff */
[----:B------:R-:W-:-:S04]  /*50e0*/  IMAD.MOV.U32 R18, RZ, RZ, R14 ;  /* 0x000000ffff127224 */ /* 0x000fc800078e000e */
[----:B------:R-:W-:-:S05]  /*50f0*/  FADD.FTZ R7, R7, R18 ;  /* 0x0000001207077221 */ /* 0x000fca0000010000 */
[----:B------:R-:W-:-:S07]  /*5100*/  MOV R13, R7 ;  /* 0x00000007000d7202 */ /* 0x000fce0000000f00 */
[----:B------:R-:W-:Y:S05]  /*5110*/  WARPSYNC.COLLECTIVE R15, `(.L_x_6872) ;  /* 0x000000000f087348 */ /* 0x000fea0003c00000 */
[----:B------:R0:W1:Y:S02]  /*5120*/  SHFL.BFLY P6, R14, R13, R12, R11 ;  /* 0x0c00000c0d0e7389 */ /* 0x00006400000c000b */
[----:B01----:R-:W-:Y:S01]  /*5130*/  ENDCOLLECTIVE ;  /* 0x000000000000791b */ /* 0x003fe20003800000 */
.L_x_6872:
[----:B------:R-:W-:Y:S01]  /*5140*/  HFMA2.MMA R12, -RZ, RZ, 0, 2.384185791015625e-07 ;  /* 0x00000004ff0c7435 */ /* 0x000fe200000001ff */
[----:B------:R-:W-:Y:S01]  /*5150*/  MOV R13, RZ ;  /* 0x000000ff000d7202 */ /* 0x000fe20000000f00 */
[----:B------:R-:W-:-:S09]  /*5160*/  IMAD.MOV.U32 R32, RZ, RZ, R14 ;  /* 0x000000ffff207224 */ /* 0x000fd200078e000e */
[----:B------:R-:W-:Y:S05]  /*5170*/  WARPSYNC.COLLECTIVE R15, `(.L_x_6873) ;  /* 0x000000000f087348 */ /* 0x000fea0003c00000 */
[----:B------:R0:W1:Y:S02]  /*5180*/  SHFL.BFLY P6, R14, R13, R12, R11 ;  /* 0x0c00000c0d0e7389 */ /* 0x00006400000c000b */
[----:B01----:R-:W-:Y:S01]  /*5190*/  ENDCOLLECTIVE ;  /* 0x000000000000791b */ /* 0x003fe20003800000 */
.L_x_6873:
        /* <DEDUP_REMOVED lines=8> */
.L_x_6874:
[----:B------:R-:W-:Y:S01]  /*5220*/  HFMA2.MMA R12, -RZ, RZ, 0, 5.9604644775390625e-08 ;  /* 0x00000001ff0c7435 */ /* 0x000fe200000001ff */
[----:B------:R-:W-:-:S04]  /*5230*/  IMAD.MOV.U32 R4, RZ, RZ, R14 ;  /* 0x000000ffff047224 */ /* 0x000fc800078e000e */
[----:B------:R-:W-:-:S05]  /*5240*/  FADD.FTZ R5, R5, R4 ;  /* 0x0000000405057221 */ /* 0x000fca0000010000 */
[----:B------:R-:W-:-:S07]  /*5250*/  MOV R13, R5 ;  /* 0x00000005000d7202 */ /* 0x000fce0000000f00 */
[----:B------:R-:W-:Y:S05]  /*5260*/  WARPSYNC.COLLECTIVE R15, `(.L_x_6875) ;  /* 0x000000000f087348 */ /* 0x000fea0003c00000 */
[----:B------:R0:W1:Y:S02]  /*5270*/  SHFL.BFLY P6, R14, R13, R12, R11 ;  /* 0x0c00000c0d0e7389 */ /* 0x00006400000c000b */
[----:B01----:R-:W-:Y:S01]  /*5280*/  ENDCOLLECTIVE ;  /* 0x000000000000791b */ /* 0x003fe20003800000 */
.L_x_6875:
[----:B------:R-:W-:Y:S01]  /*5290*/  HFMA2.MMA R12, -RZ, RZ, 0, 2.384185791015625e-07 ;  /* 0x00000004ff0c7435 */ /* 0x000fe200000001ff */
[----:B------:R-:W-:Y:S01]  /*52a0*/  MOV R13, RZ ;  /* 0x000000ff000d7202 */ /* 0x000fe20000000f00 */
[----:B------:R-:W-:-:S09]  /*52b0*/  IMAD.MOV.U32 R30, RZ, RZ, R14 ;  /* 0x000000ffff1e7224 */ /* 0x000fd200078e000e */
[----:B------:R-:W-:Y:S05]  /*52c0*/  WARPSYNC.COLLECTIVE R15, `(.L_x_6876) ;  /* 0x000000000f087348 */ /* 0x000fea0003c00000 */
[----:B------:R0:W1:Y:S02]  /*52d0*/  SHFL.BFLY P6, R14, R13, R12, R11 ;  /* 0x0c00000c0d0e7389 */ /* 0x00006400000c000b */
[----:B01----:R-:W-:Y:S01]  /*52e0*/  ENDCOLLECTIVE ;  /* 0x000000000000791b */ /* 0x003fe20003800000 */
.L_x_6876:
        /* <DEDUP_REMOVED lines=8> */
.L_x_6877:
[----:B------:R-:W-:Y:S01]  /*5370*/  HFMA2.MMA R12, -RZ, RZ, 0, 5.9604644775390625e-08 ;  /* 0x00000001ff0c7435 */ /* 0x000fe200000001ff */
[----:B------:R-:W-:-:S04]  /*5380*/  IMAD.MOV.U32 R2, RZ, RZ, R14 ;  /* 0x000000ffff027224 */ /* 0x000fc800078e000e */
[----:B------:R-:W-:-:S05]  /*5390*/  FADD.FTZ R25, R25, R2 ;  /* 0x0000000219197221 */ /* 0x000fca0000010000 */
[----:B------:R-:W-:-:S07]  /*53a0*/  MOV R13, R25 ;  /* 0x00000019000d7202 */ /* 0x000fce0000000f00 */
[----:B------:R-:W-:Y:S05]  /*53b0*/  WARPSYNC.COLLECTIVE R15, `(.L_x_6878) ;  /* 0x000000000f087348 */ /* 0x000fea0003c00000 */
[----:B------:R0:W1:Y:S02]  /*53c0*/  SHFL.BFLY P6, R14, R13, R12, R11 ;  /* 0x0c00000c0d0e7389 */ /* 0x00006400000c000b */
[----:B01----:R-:W-:Y:S01]  /*53d0*/  ENDCOLLECTIVE ;  /* 0x000000000000791b */ /* 0x003fe20003800000 */
.L_x_6878:
[----:B------:R-:W-:Y:S01]  /*53e0*/  HFMA2.MMA R12, -RZ, RZ, 0, 2.384185791015625e-07 ;  /* 0x00000004ff0c7435 */ /* 0x000fe200000001ff */
[----:B------:R-:W-:Y:S01]  /*53f0*/  MOV R13, RZ ;  /* 0x000000ff000d7202 */ /* 0x000fe20000000f00 */
[----:B------:R-:W-:-:S09]  /*5400*/  IMAD.MOV.U32 R22, RZ, RZ, R14 ;  /* 0x000000ffff167224 */ /* 0x000fd200078e000e */
[----:B------:R-:W-:Y:S05]  /*5410*/  WARPSYNC.COLLECTIVE R15, `(.L_x_6879) ;  /* 0x000000000f087348 */ /* 0x000fea0003c00000 */
[----:B------:R0:W1:Y:S02]  /*5420*/  SHFL.BFLY P6, R14, R13, R12, R11 ;  /* 0x0c00000c0d0e7389 */ /* 0x00006400000c000b */
[----:B01----:R-:W-:Y:S01]  /*5430*/  ENDCOLLECTIVE ;  /* 0x000000000000791b */ /* 0x003fe20003800000 */
.L_x_6879:
        /* <DEDUP_REMOVED lines=8> */
.L_x_6880:
[----:B------:R-:W-:Y:S01]  /*54c0*/  HFMA2.MMA R12, -RZ, RZ, 0, 5.9604644775390625e-08 ;  /* 0x00000001ff0c7435 */ /* 0x000fe200000001ff */
[----:B------:R-:W-:-:S04]  /*54d0*/  IMAD.MOV.U32 R0, RZ, RZ, R14 ;  /* 0x000000ffff007224 */ /* 0x000fc800078e000e */
[----:B------:R-:W-:-:S05]  /*54e0*/  FADD.FTZ R23, R23, R0 ;  /* 0x0000000017177221 */ /* 0x000fca0000010000 */
[----:B------:R-:W-:-:S07]  /*54f0*/  MOV R13, R23 ;  /* 0x00000017000d7202 */ /* 0x000fce0000000f00 */
[----:B------:R-:W-:Y:S05]  /*5500*/  WARPSYNC.COLLECTIVE R15, `(.L_x_6881) ;  /* 0x000000000f087348 */ /* 0x000fea0003c00000 */
[----:B------:R0:W1:Y:S02]  /*5510*/  SHFL.BFLY P6, R14, R13, R12, R11 ;  /* 0x0c00000c0d0e7389 */ /* 0x00006400000c000b */
[----:B01----:R-:W-:Y:S01]  /*5520*/  ENDCOLLECTIVE ;  /* 0x000000000000791b */ /* 0x003fe20003800000 */
.L_x_6881:
[----:B------:R-:W-:Y:S01]  /*5530*/  HFMA2.MMA R12, -RZ, RZ, 0, 2.384185791015625e-07 ;  /* 0x00000004ff0c7435 */ /* 0x000fe200000001ff */
[----:B------:R-:W-:Y:S01]  /*5540*/  MOV R13, RZ ;  /* 0x000000ff000d7202 */ /* 0x000fe20000000f00 */
[----:B------:R-:W-:-:S09]  /*5550*/  IMAD.MOV.U32 R20, RZ, RZ, R14 ;  /* 0x000000ffff147224 */ /* 0x000fd200078e000e */
[----:B------:R-:W-:Y:S05]  /*5560*/  WARPSYNC.COLLECTIVE R15, `(.L_x_6882) ;  /* 0x000000000f087348 */ /* 0x000fea0003c00000 */
[----:B------:R0:W1:Y:S02]  /*5570*/  SHFL.BFLY P6, R14, R13, R12, R11 ;  /* 0x0c00000c0d0e7389 */ /* 0x00006400000c000b */
[----:B01----:R-:W-:Y:S01]  /*5580*/  ENDCOLLECTIVE ;  /* 0x000000000000791b */ /* 0x003fe20003800000 */
.L_x_6882:
[----:B------:R-:W-:Y:S01]  /*5590*/  FADD.FTZ R20, R23, R20 ;  /* 0x0000001417147221 */ /* 0x000fe20000010000 */
[----:B------:R-:W-:Y:S01]  /*55a0*/  MOV R12, 0x2 ;  /* 0x00000002000c7802 */ /* 0x000fe20000000f00 */
[----:B------:R-:W-:-:S04]  /*55b0*/  FADD.FTZ R21, RZ, R14 ;  /* 0x0000000eff157221 */ /* 0x000fc80000010000 */
[----:B------:R-:W-:-:S07]  /*55c0*/  IMAD.MOV.U32 R13, RZ, RZ, R21 ;  /* 0x000000ffff0d7224 */ /* 0x000fce00078e0015 */
[----:B------:R-:W-:Y:S05]  /*55d0*/  WARPSYNC.COLLECTIVE R15, `(.L_x_6883) ;  /* 0x000000000f087348 */ /* 0x000fea0003c00000 */
[----:B------:R0:W1:Y:S02]  /*55e0*/  SHFL.BFLY P6, R14, R13, R12, R11 ;  /* 0x0c00000c0d0e7389 */ /* 0x00006400000c000b */
[----:B01----:R-:W-:Y:S01]  /*55f0*/  ENDCOLLECTIVE ;  /* 0x000000000000791b */ /* 0x003fe20003800000 */
.L_x_6883:
[----:B------:R-:W-:Y:S02]  /*5600*/  IMAD.MOV.U32 R12, RZ, RZ, 0x1 ;  /* 0x00000001ff0c7424 */ /* 0x000fe400078e00ff */
[----:B------:R-:W-:-:S05]  /*5610*/  FADD.FTZ R21, R21, R14 ;  /* 0x0000000e15157221 */ /* 0x000fca0000010000 */
[----:B------:R-:W-:-:S07]  /*5620*/  MOV R13, R21 ;  /* 0x00000015000d7202 */ /* 0x000fce0000000f00 */
[----:B------:R-:W-:Y:S05]  /*5630*/  WARPSYNC.COLLECTIVE R15, `(.L_x_6884) ;  /* 0x000000000f087348 */ /* 0x000fea0003c00000 */
[----:B------:R0:W1:Y:S02]  /*5640*/  SHFL.BFLY P6, R14, R13, R12, R11 ;  /* 0x0c00000c0d0e7389 */ /* 0x00006400000c000b */
[----:B01----:R-:W-:Y:S01]  /*5650*/  ENDCOLLECTIVE ;  /* 0x000000000000791b */ /* 0x003fe20003800000 */
.L_x_6884:
[----:B------:R-:W-:Y:S01]  /*5660*/  HFMA2.MMA R13, -RZ, RZ, 0, 0 ;  /* 0x00000000ff0d7435 */ /* 0x000fe200000001ff */
[----:B------:R-:W-:Y:S01]  /*5670*/  IMAD.MOV.U32 R12, RZ, RZ, 0x4 ;  /* 0x00000004ff0c7424 */ /* 0x000fe200078e00ff */
[----:B------:R-:W-:-:S09]  /*5680*/  MOV R18, R14 ;  /* 0x0000000e00127202 */ /* 0x000fd20000000f00 */
[----:B------:R-:W-:Y:S05]  /*5690*/  WARPSYNC.COLLECTIVE R15, `(.L_x_6885) ;  /* 0x000000000f087348 */ /* 0x000fea0003c00000 */
[----:B------:R0:W1:Y:S02]  /*56a0*/  SHFL.BFLY P6, R14, R13, R12, R11 ;  /* 0x0c00000c0d0e7389 */ /* 0x00006400000c000b */
[----:B01----:R-:W-:Y:S01]  /*56b0*/  ENDCOLLECTIVE ;  /* 0x000000000000791b */ /* 0x003fe20003800000 */
.L_x_6885:
        /* <DEDUP_REMOVED lines=8> */
.L_x_6886:
[----:B------:R-:W-:Y:S01]  /*5740*/  IMAD.MOV.U32 R12, RZ, RZ, 0x1 ;  /* 0x00000001ff0c7424 */ /* 0x000fe200078e00ff */
[----:B------:R-:W-:-:S05]  /*5750*/  MOV R9, R14 ;  /* 0x0000000e00097202 */ /* 0x000fca0000000f00 */
[----:B------:R-:W-:-:S05]  /*5760*/  FADD.FTZ R16, R16, R9 ;  /* 0x0000000910107221 */ /* 0x000fca0000010000 */
[----:B------:R-:W-:-:S07]  /*5770*/  MOV R13, R16 ;  /* 0x00000010000d7202 */ /* 0x000fce0000000f00 */
[----:B------:R-:W-:Y:S05]  /*5780*/  WARPSYNC.COLLECTIVE R15, `(.L_x_6887) ;  /* 0x000000000f087348 */ /* 0x000fea0003c00000 */
[----:B------:R0:W1:Y:S02]  /*5790*/  SHFL.BFLY P6, R14, R13, R12, R11 ;  /* 0x0c00000c0d0e7389 */ /* 0x00006400000c000b */
[----:B01----:R-:W-:Y:S01]  /*57a0*/  ENDCOLLECTIVE ;  /* 0x000000000000791b */ /* 0x003fe20003800000 */
.L_x_6887:
[----:B------:R-:W-:Y:S01]  /*57b0*/  HFMA2.MMA R13, -RZ, RZ, 0, 0 ;  /* 0x00000000ff0d7435 */ /* 0x000fe200000001ff */
[----:B------:R-:W-:Y:S01]  /*57c0*/  IMAD.MOV.U32 R12, RZ, RZ, 0x4 ;  /* 0x00000004ff0c7424 */ /* 0x000fe200078e00ff */
[----:B------:R-:W-:-:S09]  /*57d0*/  MOV R9, R14 ;  /* 0x0000000e00097202 */ /* 0x000fd20000000f00 */
[----:B------:R-:W-:Y:S05]  /*57e0*/  WARPSYNC.COLLECTIVE R15, `(.L_x_6888) ;  /* 0x000000000f087348 */ /* 0x000fea0003c00000 */
[----:B------:R0:W1:Y:S02]  /*57f0*/  SHFL.BFLY P6, R14, R13, R12, R11 ;  /* 0x0c00000c0d0e7389 */ /* 0x00006400000c000b */
[----:B01----:R-:W-:Y:S01]  /*5800*/  ENDCOLLECTIVE ;  /* 0x000000000000791b */ /* 0x003fe20003800000 */
.L_x_6888:
        /* <DEDUP_REMOVED lines=8> */
.L_x_6889:
[----:B------:R-:W-:Y:S01]  /*5890*/  IMAD.MOV.U32 R12, RZ, RZ, 0x1 ;  /* 0x00000001ff0c7424 */ /* 0x000fe200078e00ff */
[----:B------:R-:W-:-:S05]  /*58a0*/  MOV R33, R14 ;  /* 0x0000000e00217202 */ /* 0x000fca0000000f00 */
[----:B------:R-:W-:-:S05]  /*58b0*/  FADD.FTZ R8, R8, R33 ;  /* 0x0000002108087221 */ /* 0x000fca0000010000 */
[----:B------:R-:W-:-:S07]  /*58c0*/  MOV R13, R8 ;  /* 0x00000008000d7202 */ /* 0x000fce0000000f00 */
[----:B------:R-:W-:Y:S05]  /*58d0*/  WARPSYNC.COLLECTIVE R15, `(.L_x_6890) ;  /* 0x000000000f087348 */ /* 0x000fea0003c00000 */
[----:B------:R0:W1:Y:S02]  /*58e0*/  SHFL.BFLY P6, R14, R13, R12, R11 ;  /* 0x0c00000c0d0e7389 */ /* 0x00006400000c000b */
[----:B01----:R-:W-:Y:S01]  /*58f0*/  ENDCOLLECTIVE ;  /* 0x000000000000791b */ /* 0x003fe20003800000 */
.L_x_6890:
[----:B------:R-:W-:Y:S01]  /*5900*/  HFMA2.MMA R13, -RZ, RZ, 0, 0 ;  /* 0x00000000ff0d7435 */ /* 0x000fe200000001ff */
[----:B------:R-:W-:Y:S01]  /*5910*/  IMAD.MOV.U32 R12, RZ, RZ, 0x4 ;  /* 0x00000004ff0c7424 */ /* 0x000fe200078e00ff */
[----:B------:R-:W-:-:S09]  /*5920*/  MOV R5, R14 ;  /* 0x0000000e00057202 */ /* 0x000fd20000000f00 */
[----:B------:R-:W-:Y:S05]  /*5930*/  WARPSYNC.COLLECTIVE R15, `(.L_x_6891) ;  /* 0x000000000f087348 */ /* 0x000fea0003c00000 */
[----:B------:R0:W1:Y:S02]  /*5940*/  SHFL.BFLY P6, R14, R13, R12, R11 ;  /* 0x0c00000c0d0e7389 */ /* 0x00006400000c000b */
[----:B01----:R-:W-:Y:S01]  /*5950*/  ENDCOLLECTIVE ;  /* 0x000000000000791b */ /* 0x003fe20003800000 */
.L_x_6891:
        /* <DEDUP_REMOVED lines=8> */
.L_x_6892:
[----:B------:R-:W-:Y:S01]  /*59e0*/  IMAD.MOV.U32 R12, RZ, RZ, 0x1 ;  /* 0x00000001ff0c7424 */ /* 0x000fe200078e00ff */
[----:B------:R-:W-:-:S05]  /*59f0*/  MOV R31, R14 ;  /* 0x0000000e001f7202 */ /* 0x000fca0000000f00 */
[----:B------:R-:W-:-:S05]  /*5a00*/  FADD.FTZ R4, R4, R31 ;  /* 0x0000001f04047221 */ /* 0x000fca0000010000 */
[----:B------:R-:W-:-:S07]  /*5a10*/  MOV R13, R4 ;  /* 0x00000004000d7202 */ /* 0x000fce0000000f00 */
[----:B------:R-:W-:Y:S05]  /*5a20*/  WARPSYNC.COLLECTIVE R15, `(.L_x_6893) ;  /* 0x000000000f087348 */ /* 0x000fea0003c00000 */
[----:B------:R0:W1:Y:S02]  /*5a30*/  SHFL.BFLY P6, R14, R13, R12, R11 ;  /* 0x0c00000c0d0e7389 */ /* 0x00006400000c000b */
[----:B01----:R-:W-:Y:S01]  /*5a40*/  ENDCOLLECTIVE ;  /* 0x000000000000791b */ /* 0x003fe20003800000 */
.L_x_6893:
[----:B------:R-:W-:Y:S01]  /*5a50*/  HFMA2.MMA R13, -RZ, RZ, 0, 0 ;  /* 0x00000000ff0d7435 */ /* 0x000fe200000001ff */
[----:B------:R-:W-:Y:S01]  /*5a60*/  IMAD.MOV.U32 R12, RZ, RZ, 0x4 ;  /* 0x00000004ff0c7424 */ /* 0x000fe200078e00ff */
[----:B------:R-:W-:-:S09]  /*5a70*/  MOV R31, R14 ;  /* 0x0000000e001f7202 */ /* 0x000fd20000000f00 */
[----:B------:R-:W-:Y:S05]  /*5a80*/  WARPSYNC.COLLECTIVE R15, `(.L_x_6894) ;  /* 0x000000000f087348 */ /* 0x000fea0003c00000 */
[----:B------:R0:W1:Y:S02]  /*5a90*/  SHFL.BFLY P6, R14, R13, R12, R11 ;  /* 0x0c00000c0d0e7389 */ /* 0x00006400000c000b */
[----:B01----:R-:W-:Y:S01]  /*5aa0*/  ENDCOLLECTIVE ;  /* 0x000000000000791b */ /* 0x003fe20003800000 */
.L_x_6894:
[----:B------:R-:W-:Y:S01]  /*5ab0*/  FADD.FTZ R31, R4, R31 ;  /* 0x0000001f041f7221 */ /* 0x000fe20000010000 */
[----:B------:R-:W-:Y:S01]  /*5ac0*/  HFMA2.MMA R12, -RZ, RZ, 0, 1.1920928955078125e-07 ;  /* 0x00000002ff0c7435 */ /* 0x000fe200000001ff */
[----:B------:R-:W-:-:S05]  /*5ad0*/  FADD.FTZ R3, RZ, R14 ;  /* 0x0000000eff037221 */ /* 0x000fca0000010000 */
[----:B------:R-:W-:-:S07]  /*5ae0*/  MOV R13, R3 ;  /* 0x00000003000d7202 */ /* 0x000fce0000000f00 */
[----:B------:R-:W-:Y:S05]  /*5af0*/  WARPSYNC.COLLECTIVE R15, `(.L_x_6895) ;  /* 0x000000000f087348 */ /* 0x000fea0003c00000 */
[----:B------:R0:W1:Y:S02]  /*5b00*/  SHFL.BFLY P6, R14, R13, R12, R11 ;  /* 0x0c00000c0d0e7389 */ /* 0x00006400000c000b */
[----:B01----:R-:W-:Y:S01]  /*5b10*/  ENDCOLLECTIVE ;  /* 0x000000000000791b */ /* 0x003fe20003800000 */
.L_x_6895:
[----:B------:R-:W-:-:S04]  /*5b20*/  IMAD.MOV.U32 R12, RZ, RZ, R14 ;  /* 0x000000ffff0c7224 */ /* 0x000fc800078e000e */
[----:B------:R-:W-:Y:S01]  /*5b30*/  FADD.FTZ R3, R3, R12 ;  /* 0x0000000c03037221 */ /* 0x000fe20000010000 */
[----:B------:R-:W-:-:S04]  /*5b40*/  HFMA2.MMA R12, -RZ, RZ, 0, 5.9604644775390625e-08 ;  /* 0x00000001ff0c7435 */ /* 0x000fc800000001ff */
[----:B------:R-:W-:-:S07]  /*5b50*/  MOV R13, R3 ;  /* 0x00000003000d7202 */ /* 0x000fce0000000f00 */
[----:B------:R-:W-:Y:S05]  /*5b60*/  WARPSYNC.COLLECTIVE R15, `(.L_x_6896) ;  /* 0x000000000f087348 */ /* 0x000fea0003c00000 */
[----:B------:R0:W1:Y:S02]  /*5b70*/  SHFL.BFLY P6, R14, R13, R12, R11 ;  /* 0x0c00000c0d0e7389 */ /* 0x00006400000c000b */
[----:B01----:R-:W-:Y:S01]  /*5b80*/  ENDCOLLECTIVE ;  /* 0x000000000000791b */ /* 0x003fe20003800000 */
.L_x_6896:
[----:B------:R-:W-:Y:S01]  /*5b90*/  HFMA2.MMA R12, -RZ, RZ, 0, 2.384185791015625e-07 ;  /* 0x00000004ff0c7435 */ /* 0x000fe200000001ff */
[----:B------:R-:W-:Y:S01]  /*5ba0*/  MOV R13, RZ ;  /* 0x000000ff000d7202 */ /* 0x000fe20000000f00 */
[----:B------:R-:W-:-:S09]  /*5bb0*/  IMAD.MOV.U32 R18, RZ, RZ, R14 ;  /* 0x000000ffff127224 */ /* 0x000fd200078e000e */
[----:B------:R-:W-:Y:S05]  /*5bc0*/  WARPSYNC.COLLECTIVE R15, `(.L_x_6897) ;  /* 0x000000000f087348 */ /* 0x000fea0003c00000 */
[----:B------:R0:W1:Y:S02]  /*5bd0*/  SHFL.BFLY P6, R14, R13, R12, R11 ;  /* 0x0c00000c0d0e7389 */ /* 0x00006400000c000b */
[----:B01----:R-:W-:Y:S01]  /*5be0*/  ENDCOLLECTIVE ;  /* 0x000000000000791b */ /* 0x003fe20003800000 */
.L_x_6897:
        /* <DEDUP_REMOVED lines=8> */
.L_x_6898:
[----:B------:R-:W-:Y:S01]  /*5c70*/  HFMA2.MMA R12, -RZ, RZ, 0, 5.9604644775390625e-08 ;  /* 0x00000001ff0c7435 */ /* 0x000fe200000001ff */
[----:B------:R-:W-:-:S04]  /*5c80*/  IMAD.MOV.U32 R2, RZ, RZ, R14 ;  /* 0x000000ffff027224 */ /* 0x000fc800078e000e */
[----:B------:R-:W-:-:S05]  /*5c90*/  FADD.FTZ R2, R0, R2 ;  /* 0x0000000200027221 */ /* 0x000fca0000010000 */
[----:B------:R-:W-:-:S07]  /*5ca0*/  MOV R13, R2 ;  /* 0x00000002000d7202 */ /* 0x000fce0000000f00 */
[----:B------:R-:W-:Y:S05]  /*5cb0*/  WARPSYNC.COLLECTIVE R15, `(.L_x_6899) ;  /* 0x000000000f087348 */ /* 0x000fea0003c00000 */
[----:B------:R0:W1:Y:S02]  /*5cc0*/  SHFL.BFLY P6, R14, R13, R12, R11 ;  /* 0x0c00000c0d0e7389 */ /* 0x00006400000c000b */
[----:B01----:R-:W-:Y:S01]  /*5cd0*/  ENDCOLLECTIVE ;  /* 0x000000000000791b */ /* 0x003fe20003800000 */
.L_x_6899:
[----:B------:R-:W-:Y:S01]  /*5ce0*/  HFMA2.MMA R12, -RZ, RZ, 0, 2.384185791015625e-07 ;  /* 0x00000004ff0c7435 */ /* 0x000fe200000001ff */
[----:B------:R-:W-:Y:S01]  /*5cf0*/  MOV R13, RZ ;  /* 0x000000ff000d7202 */ /* 0x000fe20000000f00 */
[----:B------:R-:W-:-:S09]  /*5d00*/  IMAD.MOV.U32 R21, RZ, RZ, R14 ;  /* 0x000000ffff157224 */ /* 0x000fd200078e000e */
[----:B------:R-:W-:Y:S05]  /*5d10*/  WARPSYNC.COLLECTIVE R15, `(.L_x_6900) ;  /* 0x000000000f087348 */ /* 0x000fea0003c00000 */
[----:B------:R0:W1:Y:S02]  /*5d20*/  SHFL.BFLY P6, R14, R13, R12, R11 ;  /* 0x0c00000c0d0e7389 */ /* 0x00006400000c000b */
[----:B01----:R-:W-:Y:S01]  /*5d30*/  ENDCOLLECTIVE ;  /* 0x000000000000791b */ /* 0x003fe20003800000 */
.L_x_6900:
        /* <DEDUP_REMOVED lines=8> */
.L_x_6901:
[----:B------:R-:W-:Y:S01]  /*5dc0*/  HFMA2.MMA R12, -RZ, RZ, 0, 5.9604644775390625e-08 ;  /* 0x00000001ff0c7435 */ /* 0x000fe200000001ff */
[----:B------:R-:W-:-:S04]  /*5dd0*/  IMAD.MOV.U32 R13, RZ, RZ, R14 ;  /* 0x000000ffff0d7224 */ /* 0x000fc800078e000e */
[----:B------:R-:W-:-:S05]  /*5de0*/  FADD.FTZ R0, R24, R13 ;  /* 0x0000000d18007221 */ /* 0x000fca0000010000 */
[----:B------:R-:W-:-:S07]  /*5df0*/  MOV R13, R0 ;  /* 0x00000000000d7202 */ /* 0x000fce0000000f00 */
[----:B------:R-:W-:Y:S05]  /*5e00*/  WARPSYNC.COLLECTIVE R15, `(.L_x_6902) ;  /* 0x000000000f087348 */ /* 0x000fea0003c00000 */
[----:B------:R0:W1:Y:S02]  /*5e10*/  SHFL.BFLY P6, R14, R13, R12, R11 ;  /* 0x0c00000c0d0e7389 */ /* 0x00006400000c000b */
[----:B01----:R-:W-:Y:S01]  /*5e20*/  ENDCOLLECTIVE ;  /* 0x000000000000791b */ /* 0x003fe20003800000 */
.L_x_6902:
[----:B------:R-:W-:Y:S01]  /*5e30*/  HFMA2.MMA R12, -RZ, RZ, 0, 2.384185791015625e-07 ;  /* 0x00000004ff0c7435 */ /* 0x000fe200000001ff */
[----:B------:R-:W-:Y:S01]  /*5e40*/  MOV R13, RZ ;  /* 0x000000ff000d7202 */ /* 0x000fe20000000f00 */
[----:B------:R-:W-:-:S09]  /*5e50*/  IMAD.MOV.U32 R9, RZ, RZ, R14 ;  /* 0x000000ffff097224 */ /* 0x000fd200078e000e */
[----:B------:R-:W-:Y:S05]  /*5e60*/  WARPSYNC.COLLECTIVE R15, `(.L_x_6903) ;  /* 0x000000000f087348 */ /* 0x000fea0003c00000 */
[----:B------:R0:W1:Y:S02]  /*5e70*/  SHFL.BFLY P6, R14, R13, R12, R11 ;  /* 0x0c00000c0d0e7389 */ /* 0x00006400000c000b */
[----:B01----:R-:W-:Y:S01]  /*5e80*/  ENDCOLLECTIVE ;  /* 0x000000000000791b */ /* 0x003fe20003800000 */
.L_x_6903:
        /* <DEDUP_REMOVED lines=8> */
.L_x_6904:
        /* <DEDUP_REMOVED lines=8> */
.L_x_6905:
[----:B------:R-:W-:Y:S01]  /*5f90*/  HFMA2.MMA R13, -RZ, RZ, 0, 0 ;  /* 0x00000000ff0d7435 */ /* 0x000fe200000001ff */
[----:B------:R-:W-:Y:S01]  /*5fa0*/  IMAD.MOV.U32 R12, RZ, RZ, 0x4 ;  /* 0x00000004ff0c7424 */ /* 0x000fe200078e00ff */
[----:B------:R-:W-:-:S09]  /*5fb0*/  MOV R21, R14 ;  /* 0x0000000e00157202 */ /* 0x000fd20000000f00 */
[----:B------:R-:W-:Y:S05]  /*5fc0*/  WARPSYNC.COLLECTIVE R15, `(.L_x_6906) ;  /* 0x000000000f087348 */ /* 0x000fea0003c00000 */
[----:B------:R0:W1:Y:S02]  /*5fd0*/  SHFL.BFLY P6, R14, R13, R12, R11 ;  /* 0x0c00000c0d0e7389 */ /* 0x00006400000c000b */
[----:B01----:R-:W-:Y:S01]  /*5fe0*/  ENDCOLLECTIVE ;  /* 0x000000000000791b */ /* 0x003fe20003800000 */
.L_x_6906:
[----:B------:R-:W-:Y:S01]  /*5ff0*/  FADD.FTZ R0, R24, R21 ;  /* 0x0000001518007221 */ /* 0x000fe20000010000 */
[----:B------:R-:W-:Y:S01]  /*6000*/  HFMA2.MMA R12, -RZ, RZ, 0, 1.1920928955078125e-07 ;  /* 0x00000002ff0c7435 */ /* 0x000fe200000001ff */
[----:B------:R-:W-:-:S05]  /*6010*/  FADD.FTZ R26, RZ, R14 ;  /* 0x0000000eff1a7221 */ /* 0x000fca0000010000 */
[----:B------:R-:W-:-:S07]  /*6020*/  MOV R13, R26 ;  /* 0x0000001a000d7202 */ /* 0x000fce0000000f00 */
[----:B------:R-:W-:Y:S05]  /*6030*/  WARPSYNC.COLLECTIVE R15, `(.L_x_6907) ;  /* 0x000000000f087348 */ /* 0x000fea0003c00000 */
[----:B------:R0:W1:Y:S02]  /*6040*/  SHFL.BFLY P6, R14, R13, R12, R11 ;  /* 0x0c00000c0d0e7389 */ /* 0x00006400000c000b */
[----:B01----:R-:W-:Y:S01]  /*6050*/  ENDCOLLECTIVE ;  /* 0x000000000000791b */ /* 0x003fe20003800000 */
.L_x_6907:
[----:B------:R-:W-:Y:S01]  /*6060*/  MOV R12, 0x1 ;  /* 0x00000001000c7802 */ /* 0x000fe20000000f00 */
[----:B------:R-:W-:-:S04]  /*6070*/  FADD.FTZ R26, R26, R14 ;  /* 0x0000000e1a1a7221 */ /* 0x000fc80000010000 */
[----:B------:R-:W-:-:S07]  /*6080*/  IMAD.MOV.U32 R13, RZ, RZ, R26 ;  /* 0x000000ffff0d7224 */ /* 0x000fce00078e001a */
[----:B------:R-:W-:Y:S05]  /*6090*/  WARPSYNC.COLLECTIVE R15, `(.L_x_6908) ;  /* 0x000000000f087348 */ /* 0x000fea0003c00000 */
[----:B------:R0:W1:Y:S02]  /*60a0*/  SHFL.BFLY P6, R14, R13, R12, R11 ;  /* 0x0c00000c0d0e7389 */ /* 0x00006400000c000b */
[----:B01----:R-:W-:Y:S01]  /*60b0*/  ENDCOLLECTIVE ;  /* 0x000000000000791b */ /* 0x003fe20003800000 */
.L_x_6908:
[----:B------:R-:W-:Y:S01]  /*60c0*/  HFMA2.MMA R12, -RZ, RZ, 0, 2.384185791015625e-07 ;  /* 0x00000004ff0c7435 */ /* 0x000fe200000001ff */
[----:B------:R-:W-:Y:S01]  /*60d0*/  IMAD.MOV.U32 R13, RZ, RZ, RZ ;  /* 0x000000ffff0d7224 */ /* 0x000fe200078e00ff */
[----:B------:R-:W-:-:S09]  /*60e0*/  MOV R3, R14 ;  /* 0x0000000e00037202 */ /* 0x000fd20000000f00 */
[----:B------:R-:W-:Y:S05]  /*60f0*/  WARPSYNC.COLLECTIVE R15, `(.L_x_6909) ;  /* 0x000000000f087348 */ /* 0x000fea0003c00000 */
[----:B------:R0:W1:Y:S02]  /*6100*/  SHFL.BFLY P6, R14, R13, R12, R11 ;  /* 0x0c00000c0d0e7389 */ /* 0x00006400000c000b */
[----:B01----:R-:W-:Y:S01]  /*6110*/  ENDCOLLECTIVE ;  /* 0x000000000000791b */ /* 0x003fe20003800000 */
.L_x_6909:
        /* <DEDUP_REMOVED lines=8> */
.L_x_6910:
[----:B------:R-:W-:Y:S01]  /*61a0*/  IMAD.MOV.U32 R12, RZ, RZ, 0x1 ;  /* 0x00000001ff0c7424 */ /* 0x000fe200078e00ff */
[----:B------:R-:W-:-:S05]  /*61b0*/  MOV R18, R14 ;  /* 0x0000000e00127202 */ /* 0x000fca0000000f00 */
[----:B------:R-:W-:-:S07]  /*61c0*/  FADD.FTZ R13, R9, R18 ;  /* 0x00000012090d7221 */ /* 0x000fce0000010000 */
[----:B------:R-:W-:Y:S05]  /*61d0*/  WARPSYNC.COLLECTIVE R15, `(.L_x_6911) ;  /* 0x000000000f087348 */ /* 0x000fea0003c00000 */
[----:B------:R0:W1:Y:S02]  /*61e0*/  SHFL.BFLY P6, R14, R13, R12, R11 ;  /* 0x0c00000c0d0e7389 */ /* 0x00006400000c000b */
[----:B01----:R-:W-:Y:S01]  /*61f0*/  ENDCOLLECTIVE ;  /* 0x000000000000791b */ /* 0x003fe20003800000 */
.L_x_6911:
[----:B------:R-:W-:Y:S01]  /*6200*/  IMAD.MOV.U32 R12, RZ, RZ, 0x4 ;  /* 0x00000004ff0c7424 */ /* 0x000fe200078e00ff */
[----:B------:R-:W-:-:S05]  /*6210*/  MOV R34, R14 ;  /* 0x0000000e00227202 */ /* 0x000fca0000000f00 */
[----:B------:R-:W-:Y:S01]  /*6220*/  FADD.FTZ R3, R13, R34 ;  /* 0x000000220d037221 */ /* 0x000fe20000010000 */
[----:B------:R-:W-:-:S11]  /*6230*/  HFMA2.MMA R13, -RZ, RZ, 0, 0 ;  /* 0x00000000ff0d7435 */ /* 0x000fd600000001ff */
[----:B------:R-:W-:Y:S05]  /*6240*/  WARPSYNC.COLLECTIVE R15, `(.L_x_6912) ;  /* 0x000000000f087348 */ /* 0x000fea0003c00000 */
[----:B------:R0:W1:Y:S02]  /*6250*/  SHFL.BFLY P6, R14, R13, R12, R11 ;  /* 0x0c00000c0d0e7389 */ /* 0x00006400000c000b */
[----:B01----:R-:W-:Y:S01]  /*6260*/  ENDCOLLECTIVE ;  /* 0x000000000000791b */ /* 0x003fe20003800000 */
.L_x_6912:
[----:B------:R-:W-:Y:S01]  /*6270*/  HFMA2.MMA R12, -RZ, RZ, 0, 1.1920928955078125e-07 ;  /* 0x00000002ff0c7435 */ /* 0x000fe200000001ff */
[----:B------:R-:W-:-:S05]  /*6280*/  FADD.FTZ R30, RZ, R14 ;  /* 0x0000000eff1e7221 */ /* 0x000fca0000010000 */
[----:B------:R-:W-:-:S07]  /*6290*/  MOV R13, R30 ;  /* 0x0000001e000d7202 */ /* 0x000fce0000000f00 */
[----:B------:R-:W-:Y:S05]  /*62a0*/  WARPSYNC.COLLECTIVE R15, `(.L_x_6913) ;  /* 0x000000000f087348 */ /* 0x000fea0003c00000 */
[----:B------:R0:W1:Y:S02]  /*62b0*/  SHFL.BFLY P6, R14, R13, R12, R11 ;  /* 0x0c00000c0d0e7389 */ /* 0x00006400000c000b */
[----:B01----:R-:W-:Y:S01]  /*62c0*/  ENDCOLLECTIVE ;  /* 0x000000000000791b */ /* 0x003fe20003800000 */
.L_x_6913:
[----:B------:R-:W-:Y:S01]  /*62d0*/  MOV R12, 0x1 ;  /* 0x00000001000c7802 */ /* 0x000fe20000000f00 */
[----:B------:R-:W-:-:S04]  /*62e0*/  FADD.FTZ R32, R30, R14 ;  /* 0x0000000e1e207221 */ /* 0x000fc80000010000 */
[----:B------:R-:W-:-:S07]  /*62f0*/  IMAD.MOV.U32 R13, RZ, RZ, R32 ;  /* 0x000000ffff0d7224 */ /* 0x000fce00078e0020 */
[----:B------:R-:W-:Y:S05]  /*6300*/  WARPSYNC.COLLECTIVE R15, `(.L_x_6914) ;  /* 0x000000000f087348 */ /* 0x000fea0003c00000 */
[----:B------:R0:W1:Y:S02]  /*6310*/  SHFL.BFLY P6, R14, R13, R12, R11 ;  /* 0x0c00000c0d0e7389 */ /* 0x00006400000c000b */
[----:B01----:R-:W-:Y:S01]  /*6320*/  ENDCOLLECTIVE ;  /* 0x000000000000791b */ /* 0x003fe20003800000 */
.L_x_6914:
[----:B------:R-:W-:Y:S01]  /*6330*/  HFMA2.MMA R12, -RZ, RZ, 0, 2.384185791015625e-07 ;  /* 0x00000004ff0c7435 */ /* 0x000fe200000001ff */
[----:B------:R-:W-:Y:S01]  /*6340*/  IMAD.MOV.U32 R13, RZ, RZ, RZ ;  /* 0x000000ffff0d7224 */ /* 0x000fe200078e00ff */
[----:B------:R-:W-:-:S09]  /*6350*/  MOV R21, R14 ;  /* 0x0000000e00157202 */ /* 0x000fd20000000f00 */
[----:B------:R-:W-:Y:S05]  /*6360*/  WARPSYNC.COLLECTIVE R15, `(.L_x_6915) ;  /* 0x000000000f087348 */ /* 0x000fea0003c00000 */
[----:B------:R0:W1:Y:S02]  /*6370*/  SHFL.BFLY P6, R14, R13, R12, R11 ;  /* 0x0c00000c0d0e7389 */ /* 0x00006400000c000b */
[----:B01----:R-:W-:Y:S01]  /*6380*/  ENDCOLLECTIVE ;  /* 0x000000000000791b */ /* 0x003fe20003800000 */
.L_x_6915:
[----:B------:R-:W-:Y:S01]  /*6390*/  FADD.FTZ R21, R32, R21 ;  /* 0x0000001520157221 */ /* 0x000fe20000010000 */
[----:B------:R-:W-:Y:S02]  /*63a0*/  IMAD.MOV.U32 R12, RZ, RZ, 0x2 ;  /* 0x00000002ff0c7424 */ /* 0x000fe400078e00ff */
[----:B------:R-:W-:-:S05]  /*63b0*/  FADD.FTZ R30, RZ, R14 ;  /* 0x0000000eff1e7221 */ /* 0x000fca0000010000 */
[----:B------:R-:W-:-:S07]  /*63c0*/  MOV R13, R30 ;  /* 0x0000001e000d7202 */ /* 0x000fce0000000f00 */
[----:B------:R-:W-:Y:S05]  /*63d0*/  WARPSYNC.COLLECTIVE R15, `(.L_x_6916) ;  /* 0x000000000f087348 */ /* 0x000fea0003c00000 */
[----:B------:R0:W1:Y:S02]  /*63e0*/  SHFL.BFLY P6, R14, R13, R12, R11 ;  /* 0x0c00000c0d0e7389 */ /* 0x00006400000c000b */
[----:B01----:R-:W-:Y:S01]  /*63f0*/  ENDCOLLECTIVE ;  /* 0x000000000000791b */ /* 0x003fe20003800000 */
.L_x_6916:
[----:B------:R-:W-:Y:S01]  /*6400*/  HFMA2.MMA R12, -RZ, RZ, 0, 5.9604644775390625e-08 ;  /* 0x00000001ff0c7435 */ /* 0x000fe200000001ff */
[----:B------:R-:W-:-:S05]  /*6410*/  FADD.FTZ R18, R30, R14 ;  /* 0x0000000e1e127221 */ /* 0x000fca0000010000 */
[----:B------:R-:W-:-:S07]  /*6420*/  MOV R13, R18 ;  /* 0x00000012000d7202 */ /* 0x000fce0000000f00 */
[----:B------:R-:W-:Y:S05]  /*6430*/  WARPSYNC.COLLECTIVE R15, `(.L_x_6917) ;  /* 0x000000000f087348 */ /* 0x000fea0003c00000 */
[----:B------:R0:W1:Y:S02]  /*6440*/  SHFL.BFLY P6, R14, R13, R12, R11 ;  /* 0x0c00000c0d0e7389 */ /* 0x00006400000c000b */
[----:B01----:R-:W-:Y:S01]  /*6450*/  ENDCOLLECTIVE ;  /* 0x000000000000791b */ /* 0x003fe20003800000 */
.L_x_6917:
[----:B------:R-:W-:Y:S01]  /*6460*/  HFMA2.MMA R12, -RZ, RZ, 0, 2.384185791015625e-07 ;  /* 0x00000004ff0c7435 */ /* 0x000fe200000001ff */
[----:B------:R-:W-:Y:S01]  /*6470*/  MOV R13, RZ ;  /* 0x000000ff000d7202 */ /* 0x000fe20000000f00 */
[----:B------:R-:W-:-:S09]  /*6480*/  IMAD.MOV.U32 R33, RZ, RZ, R14 ;  /* 0x000000ffff217224 */ /* 0x000fd200078e000e */
[----:B------:R-:W-:Y:S05]  /*6490*/  WARPSYNC.COLLECTIVE R15, `(.L_x_6918) ;  /* 0x000000000f087348 */ /* 0x000fea0003c00000 */
[----:B------:R0:W1:Y:S02]  /*64a0*/  SHFL.BFLY P6, R14, R13, R12, R11 ;  /* 0x0c00000c0d0e7389 */ /* 0x00006400000c000b */
[----:B01----:R-:W-:Y:S01]  /*64b0*/  ENDCOLLECTIVE ;  /* 0x000000000000791b */ /* 0x003fe20003800000 */
.L_x_6918:
[----:B------:R-:W-:Y:S01]  /*64c0*/  FADD.FTZ R26, R18, R33 ;  /* 0x00000021121a7221 */ /* 0x000fe20000010000 */
[----:B------:R-:W-:Y:S01]  /*64d0*/  MOV R12, 0x2 ;  /* 0x00000002000c7802 */ /* 0x000fe20000000f00 */
[----:B------:R-:W-:-:S04]  /*64e0*/  FADD.FTZ R9, RZ, R14 ;  /* 0x0000000eff097221 */ /* 0x000fc80000010000 */
[----:B------:R-:W-:-:S07]  /*64f0*/  IMAD.MOV.U32 R13, RZ, RZ, R9 ;  /* 0x000000ffff0d7224 */ /* 0x000fce00078e0009 */
[----:B------:R-:W-:Y:S05]  /*6500*/  WARPSYNC.COLLECTIVE R15, `(.L_x_6919) ;  /* 0x000000000f087348 */ /* 0x000fea0003c00000 */
[----:B------:R0:W1:Y:S02]  /*6510*/  SHFL.BFLY P6, R14, R13, R12, R11 ;  /* 0x0c00000c0d0e7389 */ /* 0x00006400000c000b */
[----:B01----:R-:W-:Y:S01]  /*6520*/  ENDCOLLECTIVE ;  /* 0x000000000000791b */ /* 0x003fe20003800000 */
.L_x_6919:
[----:B------:R-:W-:Y:S02]  /*6530*/  IMAD.MOV.U32 R12, RZ, RZ, 0x1 ;  /* 0x00000001ff0c7424 */ /* 0x000fe400078e00ff */
[----:B------:R-:W-:Y:S01]  /*6540*/  FADD.FTZ R24, R9, R14 ;  /* 0x0000000e09187221 */ /* 0x000fe20000010000 */
[----:B------:R-:W-:-:S04]  /*6550*/  MOV R9, R2 ;  /* 0x0000000200097202 */ /* 0x000fc80000000f00 */
[----:B------:R-:W-:-:S07]  /*6560*/  MOV R13, R24 ;  /* 0x00000018000d7202 */ /* 0x000fce0000000f00 */
[----:B------:R-:W-:Y:S05]  /*6570*/  WARPSYNC.COLLECTIVE R15, `(.L_x_6920) ;  /* 0x000000000f087348 */ /* 0x000fea0003c00000 */
[----:B------:R0:W1:Y:S02]  /*6580*/  SHFL.BFLY P6, R14, R13, R12, R11 ;  /* 0x0c00000c0d0e7389 */ /* 0x00006400000c000b */
[----:B01----:R-:W-:Y:S01]  /*6590*/  ENDCOLLECTIVE ;  /* 0x000000000000791b */ /* 0x003fe20003800000 */
.L_x_6920:
[----:B------:R-:W-:Y:S01]  /*65a0*/  MOV R11, R3 ;  /* 0x00000003000b7202 */ /* 0x000fe20000000f00 */
[----:B------:R-:W-:Y:S06]  /*65b0*/  BRA `(.L_x_6921) ;  /* 0xffffffd000007947 */ /* 0x000fec000383ffff */
.L_x_6922:
        /* <DEDUP_REMOVED lines=12> */
.L_x_29692:


//--------------------- .text._ZN4vllm25paged_attention_v2_kernelIfhLi64ELi32ELi128ELNS_18Fp8KVCacheDataTypeE2ELb1ELi512EEEvPfS2_PT_PKS3_PKT0_S9_ifPKiSB_iPKfiiiSD_SD_iiiii --------------------------
	.section	.text._ZN4vllm25paged_attention_v2_kernelIfhLi64ELi32ELi128ELNS_18Fp8KVCacheDataTypeE2ELb1ELi512EEEvPfS2_PT_PKS3_PKT0_S9_ifPKiSB_iPKfiiiSD_SD_iiiii,"ax",@progbits
	.align	128
        .global         _ZN4vllm25paged_attention_v2_kernelIfhLi64ELi32ELi128ELNS_18Fp8KVCacheDataTypeE2ELb1ELi512EEEvPfS2_PT_PKS3_PKT0_S9_ifPKiSB_iPKfiiiSD_SD_iiiii
        .type           _ZN4vllm25paged_attention_v2_kernelIfhLi64ELi32ELi128ELNS_18Fp8KVCacheDataTypeE2ELb1ELi512EEEvPfS2_PT_PKS3_PKT0_S9_ifPKiSB_iPKfiiiSD_SD_iiiii,@function
        .size           _ZN4vllm25paged_attention_v2_kernelIfhLi64ELi32ELi128ELNS_18Fp8KVCacheDataTypeE2ELb1ELi512EEEvPfS2_PT_PKS3_PKT0_S9_ifPKiSB_iPKfiiiSD_SD_iiiii,(.L_x_29693 - _ZN4vllm25paged_attention_v2_kernelIfhLi64ELi32ELi128ELNS_18Fp8KVCacheDataTypeE2ELb1ELi512EEEvPfS2_PT_PKS3_PKT0_S9_ifPKiSB_iPKfiiiSD_SD_iiiii)
        .other          _ZN4vllm25paged_attention_v2_kernelIfhLi64ELi32ELi128ELNS_18Fp8KVCacheDataTypeE2ELb1ELi512EEEvPfS2_PT_PKS3_PKT0_S9_ifPKiSB_iPKfiiiSD_SD_iiiii,@"STO_CUDA_ENTRY STV_DEFAULT"
_ZN4vllm25paged_attention_v2_kernelIfhLi64ELi32ELi128ELNS_18Fp8KVCacheDataTypeE2ELb1ELi512EEEvPfS2_PT_PKS3_PKT0_S9_ifPKiSB_iPKfiiiSD_SD_iiiii:
.text._ZN4vllm25paged_attention_v2_kernelIfhLi64ELi32ELi128ELNS_18Fp8KVCacheDataTypeE2ELb1ELi512EEEvPfS2_PT_PKS3_PKT0_S9_ifPKiSB_iPKfiiiSD_SD_iiiii:
        /* <DEDUP_REMOVED lines=10> */
[----:B------:R-:W0:Y:S01]  /*00a0*/  LDC R2, c[0x0][0x294] ;  /* 0x0000a500ff027b82 */ /* 0x000e220000000800 */
[----:B------:R-:W-:Y:S01]  /*00b0*/  IADD3 R3, R18, -0x1, RZ ;  /* 0xffffffff12037810 */ /* 0x000fe20007ffe0ff */
[----:B------:R-:W-:Y:S01]  /*00c0*/  ULDC UR38, c[0x0][0x14] ;  /* 0x0000050000267ab9 */ /* 0x000fe20000000800 */
[----:B------:R-:W1:Y:S02]  /*00d0*/  S2R R26, SR_CTAID.X ;  /* 0x00000000001a7919 */ /* 0x000e640000002500 */
[----:B------:R-:W-:-:S03]  /*00e0*/  IABS R8, R3 ;  /* 0x0000000300087213 */ /* 0x000fc60000000000 */
[----:B------:R-:W2:Y:S01]  /*00f0*/  LDC R25, c[0x0][0xc] ;  /* 0x00000300ff197b82 */ /* 0x000ea20000000800 */
[-C--:B0-----:R-:W-:Y:S02]  /*0100*/  IABS R17, R2.reuse ;  /* 0x0000000200117213 */ /* 0x081fe40000000000 */
[----:B------:R-:W-:Y:S02]  /*0110*/  LOP3.LUT R3, R3, R2, RZ, 0x3c, !PT ;  /* 0x0000000203037212 */ /* 0x000fe400078e3cff */
[----:B------:R-:W0:Y:S03]  /*0120*/  I2F.RP R4, R17 ;  /* 0x0000001100047306 */ /* 0x000e260000209400 */
[----:B------:R-:W-:Y:S01]  /*0130*/  BAR.SYNC.DEFER_BLOCKING 0x0 ;  /* 0x0000000000007b1d */ /* 0x000fe20000010000 */
[----:B------:R-:W-:Y:S02]  /*0140*/  ISETP.GE.AND P2, PT, R3, RZ, PT ;  /* 0x000000ff0300720c */ /* 0x000fe40003f46270 */
[----:B------:R-:W-:-:S03]  /*0150*/  IADD3 R3, R18, 0x1f, RZ ;  /* 0x0000001f12037810 */ /* 0x000fc60007ffe0ff */
[----:B0-----:R-:W0:Y:S02]  /*0160*/  MUFU.RCP R4, R4 ;  /* 0x0000000400047308 */ /* 0x001e240000001000 */
[----:B0-----:R-:W-:-:S06]  /*0170*/  VIADD R6, R4, 0xffffffe ;  /* 0x0ffffffe04067836 */ /* 0x001fcc0000000000 */
[----:B------:R0:W3:Y:S02]  /*0180*/  F2I.FTZ.U32.TRUNC.NTZ R7, R6 ;  /* 0x0000000600077305 */ /* 0x0000e4000021f000 */
[----:B0-----:R-:W-:Y:S01]  /*0190*/  HFMA2.MMA R6, -RZ, RZ, 0, 0 ;  /* 0x00000000ff067435 */ /* 0x001fe200000001ff */
[----:B---3--:R-:W-:-:S04]  /*01a0*/  IMAD R0, R7, R17, RZ ;  /* 0x0000001107007224 */ /* 0x008fc800078e02ff */
[----:B------:R-:W-:-:S05]  /*01b0*/  IMAD.MOV R9, RZ, RZ, -R0 ;  /* 0x000000ffff097224 */ /* 0x000fca00078e0a00 */
[----:B------:R-:W-:Y:S02]  /*01c0*/  IMAD.HI.U32 R0, R7, R9, R6 ;  /* 0x0000000907007227 */ /* 0x000fe400078e0006 */
[----:B------:R-:W0:Y:S02]  /*01d0*/  S2R R9, SR_TID.X ;  /* 0x0000000000097919 */ /* 0x000e240000002100 */
[----:B------:R-:W-:-:S04]  /*01e0*/  IMAD.MOV.U32 R7, RZ, RZ, R8 ;  /* 0x000000ffff077224 */ /* 0x000fc800078e0008 */
[----:B------:R-:W-:-:S05]  /*01f0*/  IMAD.HI.U32 R16, R0, R7, RZ ;  /* 0x0000000700107227 */ /* 0x000fca00078e00ff */
[----:B------:R-:W-:-:S05]  /*0200*/  IADD3 R4, -R16, RZ, RZ ;  /* 0x000000ff10047210 */ /* 0x000fca0007ffe1ff */
[C---:B------:R-:W-:Y:S02]  /*0210*/  IMAD R4, R17.reuse, R4, R7 ;  /* 0x0000000411047224 */ /* 0x040fe400078e0207 */
[----:B------:R-:W3:Y:S03]  /*0220*/  LDC R7, c[0x0][0x298] ;  /* 0x0000a600ff077b82 */ /* 0x000ee60000000800 */
[----:B------:R-:W-:Y:S02]  /*0230*/  ISETP.GT.U32.AND P1, PT, R17, R4, PT ;  /* 0x000000041100720c */ /* 0x000fe40003f24070 */
[----:B0-----:R-:W-:-:S11]  /*0240*/  SHF.R.S32.HI R6, RZ, 0x1f, R9 ;  /* 0x0000001fff067819 */ /* 0x001fd60000011409 */
[----:B------:R-:W-:Y:S02]  /*0250*/  @!P1 IMAD.IADD R4, R4, 0x1, -R17 ;  /* 0x0000000104049824 */ /* 0x000fe400078e0a11 */
[----:B------:R-:W-:Y:S01]  /*0260*/  @!P1 VIADD R16, R16, 0x1 ;  /* 0x0000000110109836 */ /* 0x000fe20000000000 */
[----:B------:R-:W-:Y:S02]  /*0270*/  ISETP.NE.AND P1, PT, R2, RZ, PT ;  /* 0x000000ff0200720c */ /* 0x000fe40003f25270 */
[----:B------:R-:W-:Y:S02]  /*0280*/  ISETP.GE.U32.AND P0, PT, R4, R17, PT ;  /* 0x000000110400720c */ /* 0x000fe40003f06070 */
[----:B------:R-:W-:Y:S02]  /*0290*/  SHF.R.S32.HI R4, RZ, 0x1f, R3 ;  /* 0x0000001fff047819 */ /* 0x000fe40000011403 */
[----:B------:R-:W-:Y:S02]  /*02a0*/  LEA.HI R8, R6, R9, RZ, 0x5 ;  /* 0x0000000906087211 */ /* 0x000fe400078f28ff */
[----:B------:R-:W-:-:S02]  /*02b0*/  LEA.HI R4, R4, R3, RZ, 0x5 ;  /* 0x0000000304047211 */ /* 0x000fc400078f28ff */
[----:B------:R-:W-:Y:S02]  /*02c0*/  LEA R3, R27, 0x10, 0x4 ;  /* 0x000000101b037811 */ /* 0x000fe400078e20ff */
[----:B------:R-:W-:Y:S02]  /*02d0*/  SHF.R.S32.HI R4, RZ, 0x5, R4 ;  /* 0x00000005ff047819 */ /* 0x000fe40000011404 */
[----:B------:R-:W-:Y:S02]  /*02e0*/  LOP3.LUT R6, R8, 0xffffffe0, RZ, 0xc0, !PT ;  /* 0xffffffe008067812 */ /* 0x000fe400078ec0ff */
[----:B------:R-:W-:Y:S02]  /*02f0*/  @P0 IADD3 R16, R16, 0x1, RZ ;  /* 0x0000000110100810 */ /* 0x000fe40007ffe0ff */
[----:B---3--:R-:W-:Y:S02]  /*0300*/  ISETP.GT.AND P0, PT, R7, -0x1, PT ;  /* 0xffffffff0700780c */ /* 0x008fe40003f04270 */
[----:B------:R-:W-:Y:S01]  /*0310*/  VIMNMX R10, R4, R3, PT ;  /* 0x00000003040a7248 */ /* 0x000fe20003fe0100 */
[----:B------:R-:W-:Y:S01]  /*0320*/  @!P2 IMAD.MOV R16, RZ, RZ, -R16 ;  /* 0x000000ffff10a224 */ /* 0x000fe200078e0a10 */
[----:B------:R-:W-:Y:S01]  /*0330*/  IADD3 R6, -R6, R9, RZ ;  /* 0x0000000906067210 */ /* 0x000fe20007ffe1ff */
[----:B------:R-:W-:Y:S01]  /*0340*/  IMAD.MOV.U32 R4, RZ, RZ, R17 ;  /* 0x000000ffff047224 */ /* 0x000fe200078e0011 */
[----:B------:R-:W-:-:S02]  /*0350*/  @!P1 LOP3.LUT R16, RZ, R2, RZ, 0x33, !PT ;  /* 0x00000002ff109212 */ /* 0x000fc400078e33ff */
[----:B------:R-:W-:-:S05]  /*0360*/  SHF.R.S32.HI R8, RZ, 0x5, R8 ;  /* 0x00000005ff087819 */ /* 0x000fca0000011408 */
[----:B-12---:R-:W-:Y:S05]  /*0370*/  @P0 BRA `(.L_x_6923) ;  /* 0x0000000000dc0947 */ /* 0x006fea0003800000 */
        /* <DEDUP_REMOVED lines=55> */
.L_x_6923:
[----:B------:R-:W-:Y:S02]  /*06f0*/  ULDC UR4, c[0x0][0x288] ;  /* 0x0000a20000047ab9 */ /* 0x000fe40000000800 */
[----:B------:R-:W-:-:S04]  /*0700*/  IMAD R2, R25, UR4, R26 ;  /* 0x0000000419027c24 */ /* 0x000fc8000f8e021a */
[----:B------:R-:W-:-:S07]  /*0710*/  IMAD R2, R2, R7, RZ ;  /* 0x0000000702027224 */ /* 0x000fce00078e02ff */
.L_x_6924:
        /* <DEDUP_REMOVED lines=27> */
.L_x_6928:
        /* <DEDUP_REMOVED lines=36> */
.L_x_6926:
[----:B------:R-:W-:Y:S05]  /*0b10*/  BSYNC B7 ;  /* 0x0000000000077941 */ /* 0x000fea0003800000 */
.L_x_6925:
        /* <DEDUP_REMOVED lines=28> */
.L_x_6971:
[----:B------:R-:W-:Y:S01]  /*0ce0*/  ISETP.NE.AND P0, PT, R22, RZ, PT ;  /* 0x000000ff1600720c */ /* 0x000fe20003f05270 */
[----:B------:R-:W-:-:S12]  /*0cf0*/  WARPSYNC.ALL ;  /* 0x0000000000007948 */ /* 0x000fd80003800000 */
[----:B------:R-:W2:Y:S01]  /*0d00*/  @!P0 S2R R3, SR_CgaCtaId ;  /* 0x0000000000038919 */ /* 0x000ea20000008800 */
[----:B------:R-:W-:Y:S02]  /*0d10*/  @!P0 MOV R0, 0x400 ;  /* 0x0000040000008802 */ /* 0x000fe40000000f00 */
[----:B01----:R-:W-:Y:S02]  /*0d20*/  @!P0 FMNMX.FTZ R19, R19, R14, !PT ;  /* 0x0000000e13138209 */ /* 0x003fe40007810000 */
[----:B--2---:R-:W-:-:S04]  /*0d30*/  @!P0 LEA R0, R3, R0, 0x18 ;  /* 0x0000000003008211 */ /* 0x004fc800078ec0ff */
[----:B------:R-:W-:-:S05]  /*0d40*/  @!P0 LEA R0, R23, R0, 0x2 ;  /* 0x0000000017008211 */ /* 0x000fca00078e10ff */
[----:B------:R0:W-:Y:S01]  /*0d50*/  @!P0 STS [R0], R19 ;  /* 0x0000001300008388 */ /* 0x0001e20000000800 */
[----:B------:R-:W-:Y:S01]  /*0d60*/  BAR.SYNC.DEFER_BLOCKING 0x0 ;  /* 0x0000000000007b1d */ /* 0x000fe20000010000 */
[----:B------:R-:W-:Y:S02]  /*0d70*/  ISETP.GT.AND P0, PT, R22, 0x3, PT ;  /* 0x000000031600780c */ /* 0x000fe40003f04270 */
[----:B------:R-:W-:-:S03]  /*0d80*/  ISETP.GE.AND P2, PT, R24, R5, PT ;  /* 0x000000051800720c */ /* 0x000fc60003f46270 */
[----:B------:R-:W-:Y:S08]  /*0d90*/  BSSY B0, `(.L_x_6930) ;  /* 0x00000f5000007945 */ /* 0x000ff00003800000 */
[----:B------:R-:W1:Y:S01]  /*0da0*/  @!P0 S2R R3, SR_CgaCtaId ;  /* 0x0000000000038919 */ /* 0x000e620000008800 */
[----:B0-----:R-:W-:-:S04]  /*0db0*/  @!P0 MOV R0, 0x400 ;  /* 0x0000040000008802 */ /* 0x001fc80000000f00 */
[----:B-1----:R-:W-:-:S05]  /*0dc0*/  @!P0 LEA R3, R3, R0, 0x18 ;  /* 0x0000000003038211 */ /* 0x002fca00078ec0ff */
        /* <DEDUP_REMOVED lines=32> */
.L_x_6934:
        /* <DEDUP_REMOVED lines=11> */
.L_x_6933:
[----:B------:R-:W-:Y:S05]  /*1080*/  BSYNC B1 ;  /* 0x0000000000017941 */ /* 0x000fea0003800000 */
.L_x_6932:
        /* <DEDUP_REMOVED lines=14> */
.L_x_6937:
        /* <DEDUP_REMOVED lines=100> */
.L_x_6936:
[----:B------:R-:W-:Y:S05]  /*17b0*/  BSYNC B1 ;  /* 0x0000000000017941 */ /* 0x000fea0003800000 */
.L_x_6935:
        /* <DEDUP_REMOVED lines=19> */
[C---:B---3--:R-:W-:Y:S02]  /*18f0*/  FADD.FTZ R20, -R11.reuse, R20 ;  /* 0x000000140b147221 */ /* 0x048fe40000010100 */
[----:B------:R-:W-:Y:S02]  /*1900*/  FMUL.FTZ R32, R32, 1.4426950216293334961 ;  /* 0x3fb8aa3b20207820 */ /* 0x000fe40000410000 */
[----:B------:R-:W-:Y:S01]  /*1910*/  FMUL.FTZ R20, R20, 1.4426950216293334961 ;  /* 0x3fb8aa3b14147820 */ /* 0x000fe20000410000 */
[----:B------:R-:W3:Y:S01]  /*1920*/  MUFU.EX2 R15, R15 ;  /* 0x0000000f000f7308 */ /* 0x000ee20000000800 */
[----:B----4-:R-:W-:-:S04]  /*1930*/  FADD.FTZ R30, -R11, R30 ;  /* 0x0000001e0b1e7221 */ /* 0x010fc80000010100 */
[----:B------:R-:W-:Y:S01]  /*1940*/  FMUL.FTZ R29, R30, 1.4426950216293334961 ;  /* 0x3fb8aa3b1e1d7820 */ /* 0x000fe20000410000 */
[----:B-1----:R-:W-:Y:S01]  /*1950*/  FADD.FTZ R4, R4, R13 ;  /* 0x0000000d04047221 */ /* 0x002fe20000010000 */
[----:B------:R1:W-:Y:S04]  /*1960*/  STS [R0+-0x400], R13 ;  /* 0xfffc000d00007388 */ /* 0x0003e80000000800 */
[----:B------:R-:W4:Y:S01]  /*1970*/  MUFU.EX2 R29, R29 ;  /* 0x0000001d001d7308 */ /* 0x000f220000000800 */
[----:B---3--:R-:W-:Y:S01]  /*1980*/  FADD.FTZ R3, R4, R15 ;  /* 0x0000000f04037221 */ /* 0x008fe20000010000 */
[----:B------:R3:W-:Y:S06]  /*1990*/  STS [R0+-0x200], R15 ;  /* 0xfffe000f00007388 */ /* 0x0007ec0000000800 */
[----:B-1----:R-:W1:Y:S01]  /*19a0*/  MUFU.EX2 R13, R32 ;  /* 0x00000020000d7308 */ /* 0x002e620000000800 */
[----:B------:R-:W5:Y:S07]  /*19b0*/  LDS R4, [R0+0xa00] ;  /* 0x000a000000047984 */ /* 0x000f6e0000000800 */
[----:B---3--:R-:W3:Y:S01]  /*19c0*/  MUFU.EX2 R15, R20 ;  /* 0x00000014000f7308 */ /* 0x008ee20000000800 */
[----:B----4-:R-:W-:Y:S01]  /*19d0*/  STS [R0+0x800], R29 ;  /* 0x0008001d00007388 */ /* 0x010fe20000000800 */
[----:B0-----:R-:W-:-:S04]  /*19e0*/  FADD.FTZ R12, -R11, R12 ;  /* 0x0000000c0b0c7221 */ /* 0x001fc80000010100 */
[----:B------:R-:W-:Y:S01]  /*19f0*/  FMUL.FTZ R12, R12, 1.4426950216293334961 ;  /* 0x3fb8aa3b0c0c7820 */ /* 0x000fe20000410000 */
[C---:B--2---:R-:W-:Y:S01]  /*1a00*/  FADD.FTZ R14, -R11.reuse, R14 ;  /* 0x0000000e0b0e7221 */ /* 0x044fe20000010100 */
[----:B-1----:R-:W-:Y:S03]  /*1a10*/  STS [R0+0x200], R13 ;  /* 0x0002000d00007388 */ /* 0x002fe60000000800 */
[----:B------:R-:W-:Y:S01]  /*1a20*/  FMUL.FTZ R14, R14, 1.4426950216293334961 ;  /* 0x3fb8aa3b0e0e7820 */ /* 0x000fe20000410000 */
[----:B------:R-:W0:Y:S01]  /*1a30*/  MUFU.EX2 R12, R12 ;  /* 0x0000000c000c7308 */ /* 0x000e220000000800 */
[----:B---3--:R-:W-:Y:S07]  /*1a40*/  STS [R0+0x400], R15 ;  /* 0x0004000f00007388 */ /* 0x008fee0000000800 */
[----:B------:R-:W1:Y:S01]  /*1a50*/  MUFU.EX2 R19, R14 ;  /* 0x0000000e00137308 */ /* 0x000e620000000800 */
[----:B0-----:R-:W-:Y:S01]  /*1a60*/  STS [R0], R12 ;  /* 0x0000000c00007388 */ /* 0x001fe20000000800 */
[----:B-----5:R-:W-:-:S03]  /*1a70*/  FADD.FTZ R4, -R11, R4 ;  /* 0x000000040b047221 */ /* 0x020fc60000010100 */
[----:B-1----:R-:W-:Y:S01]  /*1a80*/  STS [R0+0x600], R19 ;  /* 0x0006001300007388 */ /* 0x002fe20000000800 */
[----:B------:R-:W-:Y:S01]  /*1a90*/  FMUL.FTZ R21, R4, 1.4426950216293334961 ;  /* 0x3fb8aa3b04157820 */ /* 0x000fe20000410000 */
[----:B------:R-:W-:-:S04]  /*1aa0*/  FADD.FTZ R4, R3, R12 ;  /* 0x0000000c03047221 */ /* 0x000fc80000010000 */
[----:B------:R-:W-:Y:S01]  /*1ab0*/  FADD.FTZ R4, R4, R13 ;  /* 0x0000000d04047221 */ /* 0x000fe20000010000 */
[----:B------:R-:W0:Y:S03]  /*1ac0*/  MUFU.EX2 R21, R21 ;  /* 0x0000001500157308 */ /* 0x000e260000000800 */
[----:B------:R-:W-:-:S04]  /*1ad0*/  FADD.FTZ R4, R4, R15 ;  /* 0x0000000f04047221 */ /* 0x000fc80000010000 */
[----:B------:R-:W-:-:S04]  /*1ae0*/  FADD.FTZ R4, R4, R19 ;  /* 0x0000001304047221 */ /* 0x000fc80000010000 */
[----:B------:R-:W-:Y:S01]  /*1af0*/  FADD.FTZ R4, R4, R29 ;  /* 0x0000001d04047221 */ /* 0x000fe20000010000 */
[----:B0-----:R0:W-:Y:S03]  /*1b00*/  STS [R0+0xa00], R21 ;  /* 0x000a001500007388 */ /* 0x0011e60000000800 */
[----:B------:R-:W-:Y:S01]  /*1b10*/  FADD.FTZ R4, R4, R21 ;  /* 0x0000001504047221 */ /* 0x000fe20000010000 */
[----:B0-----:R-:W-:-:S07]  /*1b20*/  VIADD R0, R0, 0x1000 ;  /* 0x0000100000007836 */ /* 0x001fce0000000000 */
.L_x_6939:
[----:B------:R-:W-:Y:S05]  /*1b30*/  BSYNC B1 ;  /* 0x0000000000017941 */ /* 0x000fea0003800000 */
.L_x_6938:
        /* <DEDUP_REMOVED lines=26> */
.L_x_6931:
[----:B------:R-:W-:Y:S05]  /*1ce0*/  BSYNC B0 ;  /* 0x0000000000007941 */ /* 0x000fea0003800000 */
.L_x_6930:
        /* <DEDUP_REMOVED lines=36> */
[----:B-1----:R-:W-:Y:S01]  /*1f30*/  IMAD R3, R27, R0, -0x11 ;  /* 0xffffffef1b037424 */ /* 0x002fe200078e0200 */
        /* <DEDUP_REMOVED lines=18> */
.L_x_6944:
        /* <DEDUP_REMOVED lines=8> */
.L_x_6943:
[----:B------:R-:W-:Y:S05]  /*20e0*/  BSYNC B1 ;  /* 0x0000000000017941 */ /* 0x000fea0003800000 */
.L_x_6942:
        /* <DEDUP_REMOVED lines=14> */
.L_x_6947:
        /* <DEDUP_REMOVED lines=52> */
.L_x_6946:
[----:B------:R-:W-:Y:S05]  /*2510*/  BSYNC B1 ;  /* 0x0000000000017941 */ /* 0x000fea0003800000 */
.L_x_6945:
        /* <DEDUP_REMOVED lines=31> */
.L_x_6949:
[----:B------:R-:W-:Y:S05]  /*2710*/  BSYNC B1 ;  /* 0x0000000000017941 */ /* 0x000fea0003800000 */
.L_x_6948:
        /* <DEDUP_REMOVED lines=14> */
.L_x_6941:
[----:B------:R-:W-:Y:S05]  /*2800*/  BSYNC B0 ;  /* 0x0000000000007941 */ /* 0x000fea0003800000 */
.L_x_6940:
        /* <DEDUP_REMOVED lines=22> */
.L_x_6951:
[----:B------:R-:W-:Y:S05]  /*2970*/  BSYNC B0 ;  /* 0x0000000000007941 */ /* 0x000fea0003800000 */
.L_x_6950:
[----:B------:R-:W-:Y:S04]  /*2980*/  BSSY B6, `(.L_x_6952) ;  /* 0x000003c000067945 */ /* 0x000fe80003800000 */
[----:B------:R-:W-:Y:S05]  /*2990*/  @P1 BRA `(.L_x_6953) ;  /* 0x0000000000e81947 */ /* 0x000fea0003800000 */
[----:B0--3--:R-:W0:Y:S01]  /*29a0*/  LDC R11, c[0x0][0x290] ;  /* 0x0000a400ff0b7b82 */ /* 0x009e220000000800 */
[----:B-1----:R-:W1:Y:S01]  /*29b0*/  I2F.RP R7, R17 ;  /* 0x0000001100077306 */ /* 0x002e620000209400 */
[----:B------:R-:W-:Y:S02]  /*29c0*/  ULDC UR4, c[0x0][0x28c] ;  /* 0x0000a30000047ab9 */ /* 0x000fe40000000800 */
[----:B------:R-:W-:-:S04]  /*29d0*/  IADD3 R16, R16, -UR4, RZ ;  /* 0x8000000410107c10 */ /* 0x000fc8000fffe0ff */
[----:B------:R-:W3:Y:S01]  /*29e0*/  LDC R0, c[0x0][0x294] ;  /* 0x0000a500ff007b82 */ /* 0x000ee20000000800 */
[----:B-1----:R-:W1:Y:S01]  /*29f0*/  MUFU.RCP R7, R7 ;  /* 0x0000000700077308 */ /* 0x002e620000001000 */
        /* <DEDUP_REMOVED lines=8> */
[----:B--2---:R-:W-:Y:S01]  /*2a80*/  IMAD R13, R2, R17, RZ ;  /* 0x00000011020d7224 */ /* 0x004fe200078e02ff */
        /* <DEDUP_REMOVED lines=10> */
.L_x_6955:
        /* <DEDUP_REMOVED lines=33> */
.L_x_6953:
[----:B------:R-:W-:Y:S05]  /*2d40*/  BSYNC B6 ;  /* 0x0000000000067941 */ /* 0x000fea0003800000 */
.L_x_6952:
[----:B------:R-:W-:-:S03]  /*2d50*/  UMOV UR4, 0xffffffff ;  /* 0xffffffff00047882 */ /* 0x000fc60000000000 */
[----:B------:R-:W-:Y:S05]  /*2d60*/  BRA.DIV UR4, `(.L_x_6956) ;  /* 0x0000001a04447947 */ /* 0x000fea000b800000 */
[----:B------:R-:W-:Y:S01]  /*2d70*/  IMAD.MOV.U32 R14, RZ, RZ, RZ ;  /* 0x000000ffff0e7224 */ /* 0x000fe200078e00ff */
[----:B------:R-:W-:Y:S01]  /*2d80*/  HFMA2.MMA R9, -RZ, RZ, 0, 0 ;  /* 0x00000000ff097435 */ /* 0x000fe200000001ff */
[----:B------:R-:W-:Y:S01]  /*2d90*/  IMAD.MOV.U32 R6, RZ, RZ, RZ ;  /* 0x000000ffff067224 */ /* 0x000fe200078e00ff */
[----:B------:R-:W-:Y:S01]  /*2da0*/  CS2R R16, SRZ ;  /* 0x0000000000107805 */ /* 0x000fe2000001ff00 */
[--C-:B-1----:R-:W-:Y:S01]  /*2db0*/  FADD.FTZ R7, RZ, R14.reuse ;  /* 0x0000000eff077221 */ /* 0x102fe20000010000 */
[----:B------:R-:W-:Y:S01]  /*2dc0*/  FADD.FTZ R20, RZ, R14 ;  /* 0x0000000eff147221 */ /* 0x000fe20000010000 */
[----:B------:R-:W-:Y:S01]  /*2dd0*/  FADD.FTZ R6, RZ, R6 ;  /* 0x00000006ff067221 */ /* 0x000fe20000010000 */
[----:B------:R-:W-:Y:S01]  /*2de0*/  MOV R18, RZ ;  /* 0x000000ff00127202 */ /* 0x000fe20000000f00 */
[----:B------:R-:W-:Y:S01]  /*2df0*/  IMAD.MOV.U32 R21, RZ, RZ, RZ ;  /* 0x000000ffff157224 */ /* 0x000fe200078e00ff */
[----:B------:R-:W1:Y:S01]  /*2e00*/  SHFL.BFLY PT, R14, R7, 0x2, 0x1f ;  /* 0x0c401f00070e7f89 */ /* 0x000e6200000e0000 */
[----:B------:R-:W-:Y:S01]  /*2e10*/  FADD.FTZ R16, RZ, R16 ;  /* 0x00000010ff107221 */ /* 0x000fe20000010000 */
[----:B------:R-:W-:Y:S01]  /*2e20*/  FADD.FTZ R9, RZ, R9 ;  /* 0x00000009ff097221 */ /* 0x000fe20000010000 */
[----:B------:R-:W-:Y:S01]  /*2e30*/  FADD.FTZ R18, RZ, R18 ;  /* 0x00000012ff127221 */ /* 0x000fe20000010000 */
[----:B------:R-:W4:Y:S01]  /*2e40*/  SHFL.BFLY PT, R29, R6, 0x2, 0x1f ;  /* 0x0c401f00061d7f89 */ /* 0x000f2200000e0000 */
[----:B---3--:R-:W-:Y:S01]  /*2e50*/  CS2R R2, SRZ ;  /* 0x0000000000027805 */ /* 0x008fe2000001ff00 */
[----:B------:R-:W-:Y:S01]  /*2e60*/  FADD.FTZ R21, RZ, R21 ;  /* 0x00000015ff157221 */ /* 0x000fe20000010000 */
[----:B------:R-:W-:Y:S01]  /*2e70*/  CS2R R4, SRZ ;  /* 0x0000000000047805 */ /* 0x000fe2000001ff00 */
[----:B------:R-:W3:Y:S01]  /*2e80*/  SHFL.BFLY PT, R0, R9, 0x2, 0x1f ;  /* 0x0c401f0009007f89 */ /* 0x000ee200000e0000 */
[----:B------:R-:W-:-:S02]  /*2e90*/  FADD.FTZ R17, RZ, R17 ;  /* 0x00000011ff117221 */ /* 0x000fc40000010000 */
[----:B------:R-:W-:Y:S01]  /*2ea0*/  FADD.FTZ R3, RZ, R3 ;  /* 0x00000003ff037221 */ /* 0x000fe20000010000 */
[----:B------:R-:W5:Y:S01]  /*2eb0*/  SHFL.BFLY PT, R19, R20, 0x2, 0x1f ;  /* 0x0c401f0014137f89 */ /* 0x000f6200000e0000 */
[----:B------:R-:W-:Y:S01]  /*2ec0*/  FADD.FTZ R5, RZ, R5 ;  /* 0x00000005ff057221 */ /* 0x000fe20000010000 */
[----:B------:R-:W-:Y:S01]  /*2ed0*/  FADD.FTZ R4, RZ, R4 ;  /* 0x00000004ff047221 */ /* 0x000fe20000010000 */
[----:B------:R-:W-:Y:S01]  /*2ee0*/  FADD.FTZ R2, RZ, R2 ;  /* 0x00000002ff027221 */ /* 0x000fe20000010000 */
[----:B0-----:R-:W-:Y:S04]  /*2ef0*/  SHFL.BFLY PT, R11, R21, 0x2, 0x1f ;  /* 0x0c401f00150b7f89 */ /* 0x001fe800000e0000 */
[----:B------:R-:W0:Y:S01]  /*2f00*/  SHFL.BFLY PT, R8, R17, 0x2, 0x1f ;  /* 0x0c401f0011087f89 */ /* 0x000e2200000e0000 */
[----:B-1----:R-:W-:Y:S01]  /*2f10*/  FADD.FTZ R7, R7, R14 ;  /* 0x0000000e07077221 */ /* 0x002fe20000010000 */
[----:B------:R-:W-:-:S02]  /*2f20*/  HFMA2.MMA R14, -RZ, RZ, 0, 0 ;  /* 0x00000000ff0e7435 */ /* 0x000fc400000001ff */
[----:B------:R-:W1:Y:S01]  /*2f30*/  SHFL.BFLY PT, R32, R3, 0x2, 0x1f ;  /* 0x0c401f0003207f89 */ /* 0x000e6200000e0000 */
[----:B----4-:R-:W-:-:S03]  /*2f40*/  FADD.FTZ R6, R6, R29 ;  /* 0x0000001d06067221 */ /* 0x010fc60000010000 */
[----:B------:R-:W4:Y:S01]  /*2f50*/  SHFL.BFLY PT, R34, R5, 0x2, 0x1f ;  /* 0x0c401f0005227f89 */ /* 0x000f2200000e0000 */
[----:B---3--:R-:W-:-:S03]  /*2f60*/  FADD.FTZ R9, R9, R0 ;  /* 0x0000000009097221 */ /* 0x008fc60000010000 */
[----:B------:R-:W3:Y:S01]  /*2f70*/  SHFL.BFLY PT, R0, R18, 0x2, 0x1f ;  /* 0x0c401f0012007f89 */ /* 0x000ee200000e0000 */
[----:B------:R-:W-:Y:S01]  /*2f80*/  FADD.FTZ R29, RZ, R14 ;  /* 0x0000000eff1d7221 */ /* 0x000fe20000010000 */
[----:B-----5:R-:W-:Y:S02]  /*2f90*/  FADD.FTZ R20, R20, R19 ;  /* 0x0000001314147221 */ /* 0x020fe40000010000 */
[----:B------:R-:W5:Y:S04]  /*2fa0*/  SHFL.BFLY PT, R14, R16, 0x2, 0x1f ;  /* 0x0c401f00100e7f89 */ /* 0x000f6800000e0000 */
[----:B------:R-:W2:Y:S01]  /*2fb0*/  SHFL.BFLY PT, R12, R29, 0x2, 0x1f ;  /* 0x0c401f001d0c7f89 */ /* 0x000ea200000e0000 */
[----:B0-----:R-:W-:-:S03]  /*2fc0*/  FADD.FTZ R17, R17, R8 ;  /* 0x0000000811117221 */ /* 0x001fc60000010000 */
[----:B------:R-:W0:Y:S01]  /*2fd0*/  SHFL.BFLY PT, R19, R20, 0x1, 0x1f ;  /* 0x0c201f0014137f89 */ /* 0x000e2200000e0000 */
[----:B-1----:R-:W-:-:S03]  /*2fe0*/  FADD.FTZ R3, R3, R32 ;  /* 0x0000002003037221 */ /* 0x002fc60000010000 */
[----:B------:R-:W1:Y:S01]  /*2ff0*/  SHFL.BFLY PT, R8, R9, 0x1, 0x1f ;  /* 0x0c201f0009087f89 */ /* 0x000e6200000e0000 */
[----:B----4-:R-:W-:-:S03]  /*3000*/  FADD.FTZ R5, R5, R34 ;  /* 0x0000002205057221 */ /* 0x010fc60000010000 */
[----:B------:R-:W4:Y:S01]  /*3010*/  SHFL.BFLY PT, R32, R7, 0x1, 0x1f ;  /* 0x0c201f0007207f89 */ /* 0x000f2200000e0000 */
[----:B---3--:R-:W-:-:S03]  /*3020*/  FADD.FTZ R0, R18, R0 ;  /* 0x0000000012007221 */ /* 0x008fc60000010000 */
[----:B------:R-:W3:Y:S01]  /*3030*/  SHFL.BFLY PT, R10, R17, 0x1, 0x1f ;  /* 0x0c201f00110a7f89 */ /* 0x000ee200000e0000 */
[----:B-----5:R-:W-:Y:S01]  /*3040*/  FADD.FTZ R18, R16, R14 ;  /* 0x0000000e10127221 */ /* 0x020fe20000010000 */
[----:B------:R-:W-:Y:S02]  /*3050*/  IMAD.MOV.U32 R14, RZ, RZ, RZ ;  /* 0x000000ffff0e7224 */ /* 0x000fe400078e00ff */
[----:B------:R-:W-:Y:S01]  /*3060*/  FADD.FTZ R16, R21, R11 ;  /* 0x0000000b15107221 */ /* 0x000fe20000010000 */
[----:B------:R-:W5:Y:S01]  /*3070*/  SHFL.BFLY PT, R30, R6, 0x1, 0x1f ;  /* 0x0c201f00061e7f89 */ /* 0x000f6200000e0000 */
[----:B--2---:R-:W-:Y:S01]  /*3080*/  FADD.FTZ R21, R29, R12 ;  /* 0x0000000c1d157221 */ /* 0x004fe20000010000 */
[----:B------:R-:W-:Y:S02]  /*3090*/  FADD.FTZ R29, RZ, R14 ;  /* 0x0000000eff1d7221 */ /* 0x000fe40000010000 */
        /* <DEDUP_REMOVED lines=8> */
[----:B------:R-:W-:Y:S01]  /*3120*/  SHFL.BFLY PT, R35, R18, 0x1, 0x1f ;  /* 0x0c201f0012237f89 */ /* 0x000fe200000e0000 */
[----:B-----5:R-:W-:-:S03]  /*3130*/  FADD.FTZ R17, R6, R30 ;  /* 0x0000001e06117221 */ /* 0x020fc60000010000 */
[----:B------:R-:W-:Y:S01]  /*3140*/  SHFL.BFLY PT, R30, R3, 0x1, 0x1f ;  /* 0x0c201f00031e7f89 */ /* 0x000fe200000e0000 */
[----:B--2---:R-:W-:Y:S01]  /*3150*/  FADD.FTZ R4, R4, R31 ;  /* 0x0000001f04047221 */ /* 0x004fe20000010000 */
[----:B0-----:R-:W-:Y:S01]  /*3160*/  FADD.FTZ R32, R29, R14 ;  /* 0x0000000e1d207221 */ /* 0x001fe20000010000 */
[----:B------:R-:W-:-:S03]  /*3170*/  MOV R14, RZ ;  /* 0x000000ff000e7202 */ /* 0x000fc60000000f00 */
[----:B------:R-:W0:Y:S01]  /*3180*/  SHFL.BFLY PT, R31, R4, 0x1, 0x1f ;  /* 0x0c201f00041f7f89 */ /* 0x000e2200000e0000 */
[----:B-1----:R-:W-:Y:S01]  /*3190*/  FADD.FTZ R6, R5, R20 ;  /* 0x0000001405067221 */ /* 0x002fe20000010000 */
[----:B------:R-:W-:Y:S01]  /*31a0*/  FADD.FTZ R20, RZ, R14 ;  /* 0x0000000eff147221 */ /* 0x000fe20000010000 */
[----:B----4-:R-:W-:Y:S02]  /*31b0*/  FADD.FTZ R2, R2, R33 ;  /* 0x0000002102027221 */ /* 0x010fe40000010000 */
[----:B------:R-:W-:Y:S04]  /*31c0*/  SHFL.BFLY PT, R33, R0, 0x1, 0x1f ;  /* 0x0c201f0000217f89 */ /* 0x000fe800000e0000 */
[----:B------:R-:W1:Y:S04]  /*31d0*/  SHFL.BFLY PT, R14, R20, 0x2, 0x1f ;  /* 0x0c401f00140e7f89 */ /* 0x000e6800000e0000 */
[----:B------:R-:W2:Y:S01]  /*31e0*/  SHFL.BFLY PT, R7, R2, 0x1, 0x1f ;  /* 0x0c201f0002077f89 */ /* 0x000ea200000e0000 */
[----:B0-----:R-:W-:Y:S01]  /*31f0*/  FADD.FTZ R5, R4, R31 ;  /* 0x0000001f04057221 */ /* 0x001fe20000010000 */
[----:B------:R-:W-:-:S02]  /*3200*/  FADD.FTZ R4, R3, R30 ;  /* 0x0000001e03047221 */ /* 0x000fc40000010000 */
[----:B------:R-:W0:Y:S04]  /*3210*/  SHFL.BFLY PT, R3, R16, 0x1, 0x1f ;  /* 0x0c201f0010037f89 */ /* 0x000e2800000e0000 */
[----:B------:R-:W3:Y:S01]  /*3220*/  SHFL.BFLY PT, R30, R21, 0x1, 0x1f ;  /* 0x0c201f00151e7f89 */ /* 0x000ee200000e0000 */
[----:B-1----:R-:W-:Y:S01]  /*3230*/  FADD.FTZ R31, R20, R14 ;  /* 0x0000000e141f7221 */ /* 0x002fe20000010000 */
[----:B------:R-:W-:Y:S02]  /*3240*/  IMAD.MOV.U32 R14, RZ, RZ, RZ ;  /* 0x000000ffff0e7224 */ /* 0x000fe400078e00ff */
[----:B--2---:R-:W-:Y:S02]  /*3250*/  FADD.FTZ R7, R2, R7 ;  /* 0x0000000702077221 */ /* 0x004fe40000010000 */
[----:B------:R-:W-:Y:S01]  /*3260*/  FADD.FTZ R29, RZ, R14 ;  /* 0x0000000eff1d7221 */ /* 0x000fe20000010000 */
[----:B------:R-:W-:Y:S01]  /*3270*/  FADD.FTZ R2, R0, R33 ;  /* 0x0000002100027221 */ /* 0x000fe20000010000 */
[----:B------:R-:W-:Y:S01]  /*3280*/  FADD.FTZ R0, R18, R35 ;  /* 0x0000002312007221 */ /* 0x000fe20000010000 */
[----:B------:R-:W1:Y:S04]  /*3290*/  SHFL.BFLY PT, R33, R32, 0x1, 0x1f ;  /* 0x0c201f0020217f89 */ /* 0x000e6800000e0000 */
[----:B------:R-:W2:Y:S01]  /*32a0*/  SHFL.BFLY PT, R14, R29, 0x2, 0x1f ;  /* 0x0c401f001d0e7f89 */ /* 0x000ea200000e0000 */
[----:B0-----:R-:W-:-:S03]  /*32b0*/  FADD.FTZ R3, R16, R3 ;  /* 0x0000000310037221 */ /* 0x001fc60000010000 */
[----:B------:R-:W0:Y:S01]  /*32c0*/  SHFL.BFLY PT, R18, R31, 0x1, 0x1f ;  /* 0x0c201f001f127f89 */ /* 0x000e2200000e0000 */
[----:B---3--:R-:W-:Y:S01]  /*32d0*/  FADD.FTZ R30, R21, R30 ;  /* 0x0000001e151e7221 */ /* 0x008fe20000010000 */
[----:B-1----:R-:W-:Y:S01]  /*32e0*/  FADD.FTZ R16, R32, R33 ;  /* 0x0000002120107221 */ /* 0x002fe20000010000 */
[----:B--2---:R-:W-:Y:S01]  /*32f0*/  FADD.FTZ R20, R29, R14 ;  /* 0x0000000e1d147221 */ /* 0x004fe20000010000 */
[----:B0-----:R-:W-:-:S04]  /*3300*/  FADD.FTZ R18, R31, R18 ;  /* 0x000000121f127221 */ /* 0x001fc80000010000 */
[----:B------:R0:W1:Y:S03]  /*3310*/  SHFL.BFLY PT, R14, R20, 0x1, 0x1f ;  /* 0x0c201f00140e7f89 */ /* 0x00006600000e0000 */
.L_x_7020:
[----:B------:R-:W-:Y:S05]  /*3320*/  WARPSYNC.ALL ;  /* 0x0000000000007948 */ /* 0x000fea0003800000 */
[----:B------:R-:W2:Y:S01]  /*3330*/  S2UR UR5, SR_CgaCtaId ;  /* 0x00000000000579c3 */ /* 0x000ea20000008800 */
[----:B------:R-:W-:Y:S01]  /*3340*/  SHF.R.S32.HI R11, RZ, 0x1f, R22 ;  /* 0x0000001fff0b7819 */ /* 0x000fe20000011416 */
[----:B------:R-:W-:Y:S01]  /*3350*/  UMOV UR4, 0x400 ;  /* 0x0000040000047882 */ /* 0x000fe20000000000 */
[----:B------:R-:W-:Y:S01]  /*3360*/  LOP3.LUT R12, R22, 0x7, RZ, 0xc0, !PT ;  /* 0x00000007160c7812 */ /* 0x000fe200078ec0ff */
[----:B------:R-:W-:Y:S01]  /*3370*/  UIADD3 UR4, UR4, 0x20, URZ ;  /* 0x0000002004047890 */ /* 0x000fe2000fffe03f */
[----:B------:R-:W-:-:S03]  /*3380*/  LEA.HI R22, R11, R22, RZ, 0x3 ;  /* 0x000000160b167211 */ /* 0x000fc600078f18ff */
[----:B------:R-:W-:Y:S01]  /*3390*/  BAR.SYNC.DEFER_BLOCKING 0x0 ;  /* 0x0000000000007b1d */ /* 0x000fe20000010000 */
[----:B------:R-:W-:Y:S02]  /*33a0*/  ISETP.NE.AND P0, PT, R12, RZ, PT ;  /* 0x000000ff0c00720c */ /* 0x000fe40003f05270 */
[C---:B------:R-:W-:Y:S02]  /*33b0*/  LOP3.LUT R11, R24.reuse, 0xffffffc0, RZ, 0xc0, !PT ;  /* 0xffffffc0180b7812 */ /* 0x040fe400078ec0ff */
[----:B------:R-:W-:Y:S01]  /*33c0*/  SHF.R.S32.HI R22, RZ, 0x3, R22 ;  /* 0x00000003ff167819 */ /* 0x000fe20000011416 */
[----:B------:R-:W-:Y:S01]  /*33d0*/  BSSY B0, `(.L_x_6957) ;  /* 0x000001d000007945 */ /* 0x000fe20003800000 */
[----:B------:R-:W-:Y:S02]  /*33e0*/  ISETP.NE.OR P5, PT, R11, 0x40, P0 ;  /* 0x000000400b00780c */ /* 0x000fe400007a5670 */
[C---:B------:R-:W-:Y:S01]  /*33f0*/  LOP3.LUT R11, R24.reuse, 0xffffffe0, RZ, 0xc0, !PT ;  /* 0xffffffe0180b7812 */ /* 0x040fe200078ec0ff */
[----:B------:R-:W-:Y:S01]  /*3400*/  IMAD R13, R23, 0x40, R22 ;  /* 0x00000040170d7824 */ /* 0x000fe200078e0216 */
[----:B------:R-:W-:-:S02]  /*3410*/  IADD3 R12, R24, 0x1f, RZ ;  /* 0x0000001f180c7810 */ /* 0x000fc40007ffe0ff */
[----:B------:R-:W-:Y:S01]  /*3420*/  ISETP.NE.OR P4, PT, R11, 0x20, P0 ;  /* 0x000000200b00780c */ /* 0x000fe20000785670 */
[----:B-1----:R-:W-:Y:S01]  /*3430*/  FADD.FTZ R11, R20, R14 ;  /* 0x0000000e140b7221 */ /* 0x002fe20000010000 */
[----:B------:R-:W-:Y:S02]  /*3440*/  ISETP.GT.U32.AND P3, PT, R12, 0x3e, PT ;  /* 0x0000003e0c00780c */ /* 0x000fe40003f64070 */
[C---:B------:R-:W-:Y:S01]  /*3450*/  ISETP.GT.OR P1, PT, R24.reuse, 0x3f, P0 ;  /* 0x0000003f1800780c */ /* 0x040fe20000724670 */
[----:B--2---:R-:W-:Y:S01]  /*3460*/  ULEA UR4, UR5, UR4, 0x18 ;  /* 0x0000000405047291 */ /* 0x004fe2000f8ec03f */
        /* <DEDUP_REMOVED lines=19> */
.L_x_6958:
[----:B------:R-:W-:Y:S05]  /*35a0*/  BSYNC B0 ;  /* 0x0000000000007941 */ /* 0x000fea0003800000 */
.L_x_6957:
[----:B------:R-:W-:Y:S06]  /*35b0*/  BAR.SYNC.DEFER_BLOCKING 0x0 ;  /* 0x0000000000007b1d */ /* 0x000fec0000010000 */
[----:B------:R-:W-:Y:S04]  /*35c0*/  BSSY B0, `(.L_x_6959) ;  /* 0x0000022000007945 */ /* 0x000fe80003800000 */
[----:B------:R-:W-:Y:S05]  /*35d0*/  @P1 BRA `(.L_x_6960) ;  /* 0x0000000000801947 */ /* 0x000fea0003800000 */
[----:B------:R-:W1:Y:S04]  /*35e0*/  LDS R12, [R13] ;  /* 0x000000000d0c7984 */ /* 0x000e680000000800 */
[----:B------:R-:W2:Y:S04]  /*35f0*/  LDS R15, [R13+0x10] ;  /* 0x000010000d0f7984 */ /* 0x000ea80000000800 */
[----:B------:R-:W3:Y:S04]  /*3600*/  LDS R21, [R13+0x20] ;  /* 0x000020000d157984 */ /* 0x000ee80000000800 */
[----:B------:R-:W4:Y:S04]  /*3610*/  LDS R14, [R13+0x30] ;  /* 0x000030000d0e7984 */ /* 0x000f280000000800 */
        /* <DEDUP_REMOVED lines=25> */
[----:B-1----:R-:W-:Y:S01]  /*37b0*/  FADD.FTZ R11, R11, R12 ;  /* 0x0000000c0b0b7221 */ /* 0x002fe20000010000 */
[----:B--2---:R-:W-:Y:S01]  /*37c0*/  FADD.FTZ R30, R30, R15 ;  /* 0x0000000f1e1e7221 */ /* 0x004fe20000010000 */
[----:B---3--:R-:W-:-:S07]  /*37d0*/  FADD.FTZ R16, R16, R21 ;  /* 0x0000001510107221 */ /* 0x008fce0000010000 */
.L_x_6960:
[----:B------:R-:W-:Y:S05]  /*37e0*/  BSYNC B0 ;  /* 0x0000000000007941 */ /* 0x000fea0003800000 */
.L_x_6959:
        /* <DEDUP_REMOVED lines=19> */
.L_x_6962:
[----:B------:R-:W-:Y:S05]  /*3920*/  BSYNC B0 ;  /* 0x0000000000007941 */ /* 0x000fea0003800000 */
.L_x_6961:
[----:B------:R-:W-:Y:S06]  /*3930*/  BAR.SYNC.DEFER_BLOCKING 0x0 ;  /* 0x0000000000007b1d */ /* 0x000fec0000010000 */
[----:B------:R-:W-:Y:S04]  /*3940*/  BSSY B0, `(.L_x_6963) ;  /* 0x0000023000007945 */ /* 0x000fe80003800000 */
[----:B------:R-:W-:Y:S05]  /*3950*/  @P2 BRA `(.L_x_6964) ;  /* 0x0000000000842947 */ /* 0x000fea0003800000 */
[----:B------:R-:W1:Y:S04]  /*3960*/  LDS R12, [R13] ;  /* 0x000000000d0c7984 */ /* 0x000e680000000800 */
[----:B------:R-:W3:Y:S04]  /*3970*/  LDS R15, [R13+0x10] ;  /* 0x000010000d0f7984 */ /* 0x000ee80000000800 */
[----:B------:R-:W4:Y:S04]  /*3980*/  LDS R21, [R13+0x20] ;  /* 0x000020000d157984 */ /* 0x000f280000000800 */
[----:B------:R-:W5:Y:S01]  /*3990*/  LDS R14, [R13+0x30] ;  /* 0x000030000d0e7984 */ /* 0x000f620000000800 */
        /* <DEDUP_REMOVED lines=8> */
[----:B-1----:R-:W-:Y:S01]  /*3a20*/  FADD.FTZ R17, R17, R12 ;  /* 0x0000000c11117221 */ /* 0x002fe20000010000 */
[----:B--2---:R-:W-:Y:S01]  /*3a30*/  FADD.FTZ R6, R6, R15 ;  /* 0x0000000f06067221 */ /* 0x004fe20000010000 */
[----:B---3--:R-:W-:Y:S01]  /*3a40*/  FADD.FTZ R4, R4, R21 ;  /* 0x0000001504047221 */ /* 0x008fe20000010000 */
[----:B----4-:R-:W-:Y:S01]  /*3a50*/  FADD.FTZ R5, R5, R14 ;  /* 0x0000000e05057221 */ /* 0x010fe20000010000 */
[----:B------:R-:W-:Y:S06]  /*3a60*/  @P0 BRA `(.L_x_6964) ;  /* 0x0000000000400947 */ /* 0x000fec0003800000 */
[----:B------:R-:W1:Y:S04]  /*3a70*/  LDS R12, [R13+0x80] ;  /* 0x000080000d0c7984 */ /* 0x000e680000000800 */
        /* <DEDUP_REMOVED lines=12> */
[----:B-1----:R-:W-:Y:S01]  /*3b40*/  FADD.FTZ R3, R3, R12 ;  /* 0x0000000c03037221 */ /* 0x002fe20000010000 */
[----:B--2---:R-:W-:Y:S01]  /*3b50*/  FADD.FTZ R30, R30, R15 ;  /* 0x0000000f1e1e7221 */ /* 0x004fe20000010000 */
[----:B---3--:R-:W-:-:S07]  /*3b60*/  FADD.FTZ R16, R16, R21 ;  /* 0x0000001510107221 */ /* 0x008fce0000010000 */
.L_x_6964:
[----:B------:R-:W-:Y:S05]  /*3b70*/  BSYNC B0 ;  /* 0x0000000000007941 */ /* 0x000fea0003800000 */
.L_x_6963:
[----:B------:R-:W-:Y:S06]  /*3b80*/  BAR.SYNC.DEFER_BLOCKING 0x0 ;  /* 0x0000000000007b1d */ /* 0x000fec0000010000 */
[----:B------:R-:W-:Y:S05]  /*3b90*/  @P3 EXIT ;  /* 0x000000000000394d */ /* 0x000fea0003800000 */
[----:B------:R-:W-:Y:S01]  /*3ba0*/  IMAD R25, R28, R25, RZ ;  /* 0x000000191c197224 */ /* 0x000fe200078e02ff */
[----:B-12---:R-:W-:Y:S01]  /*3bb0*/  SHF.L.U32 R13, R27, 0x6, RZ ;  /* 0x000000061b0d7819 */ /* 0x006fe200000006ff */
        /* <DEDUP_REMOVED lines=11> */
[----:B------:R-:W-:Y:S01]  /*3c70*/  ULDC.64 UR4, c[0x0][0x220] ;  /* 0x0000880000047ab9 */ /* 0x000fe20000000a00 */
[C---:B0-----:R-:W-:Y:S01]  /*3c80*/  VIADD R20, R22.reuse, 0x4 ;  /* 0x0000000416147836 */ /* 0x041fe20000000000 */
[C---:B------:R-:W-:Y:S01]  /*3c90*/  IADD3 R14, R22.reuse, 0x8, RZ ;  /* 0x00000008160e7810 */ /* 0x040fe20007ffe0ff */
[C---:B------:R-:W-:Y:S01]  /*3ca0*/  VIADD R26, R22.reuse, 0xc ;  /* 0x0000000c161a7836 */ /* 0x040fe20000000000 */
[C---:B------:R-:W-:Y:S01]  /*3cb0*/  LEA.HI.X.SX32 R13, R22.reuse, R23, 0x1, P0 ;  /* 0x00000017160d7211 */ /* 0x040fe200000f0eff */
[----:B------:R-:W-:Y:S01]  /*3cc0*/  VIADD R32, R22, 0x1c ;  /* 0x0000001c16207836 */ /* 0x000fe20000000000 */
[----:B------:R-:W-:Y:S02]  /*3cd0*/  LEA R24, P0, R12, UR4, 0x2 ;  /* 0x000000040c187c11 */ /* 0x000fe4000f8010ff */
[----:B------:R-:W-:Y:S02]  /*3ce0*/  IADD3 R15, P2, R26, R27, RZ ;  /* 0x0000001b1a0f7210 */ /* 0x000fe40007f5e0ff */
[----:B------:R-:W-:-:S02]  /*3cf0*/  LEA.HI.X R25, R12, UR5, R13, 0x2, P0 ;  /* 0x000000050c197c11 */ /* 0x000fc400080f140d */
[-C--:B------:R-:W-:Y:S02]  /*3d00*/  IADD3 R12, P0, R20, R27.reuse, RZ ;  /* 0x0000001b140c7210 */ /* 0x080fe40007f1e0ff */
[----:B------:R-:W-:Y:S01]  /*3d10*/  IADD3 R13, P1, R14, R27, RZ ;  /* 0x0000001b0e0d7210 */ /* 0x000fe20007f3e0ff */
[----:B------:R0:W-:Y:S01]  /*3d20*/  STG.E desc[UR36][R24.64], R19 ;  /* 0x0000001318007986 */ /* 0x0001e2000c101924 */
[-C--:B------:R-:W-:Y:S02]  /*3d30*/  LEA.HI.X.SX32 R21, R20, R23.reuse, 0x1, P0 ;  /* 0x0000001714157211 */ /* 0x080fe400000f0eff */
[----:B------:R-:W-:Y:S02]  /*3d40*/  LEA R20, P0, R12, UR4, 0x2 ;  /* 0x000000040c147c11 */ /* 0x000fe4000f8010ff */
[----:B------:R-:W-:Y:S02]  /*3d50*/  LEA.HI.X.SX32 R28, R14, R23, 0x1, P1 ;  /* 0x000000170e1c7211 */ /* 0x000fe400008f0eff */
[----:B------:R-:W-:-:S02]  /*3d60*/  LEA.HI.X R21, R12, UR5, R21, 0x2, P0 ;  /* 0x000000050c157c11 */ /* 0x000fc400080f1415 */
[C---:B------:R-:W-:Y:S02]  /*3d70*/  LEA R12, P0, R13.reuse, UR4, 0x2 ;  /* 0x000000040d0c7c11 */ /* 0x040fe4000f8010ff */
[----:B------:R-:W-:Y:S01]  /*3d80*/  LEA.HI.X.SX32 R26, R26, R23, 0x1, P2 ;  /* 0x000000171a1a7211 */ /* 0x000fe200010f0eff */
[----:B------:R1:W-:Y:S01]  /*3d90*/  STG.E desc[UR36][R20.64], R10 ;  /* 0x0000000a14007986 */ /* 0x0003e2000c101924 */
[C---:B0-----:R-:W-:Y:S02]  /*3da0*/  IADD3 R24, R22.reuse, 0x10, RZ ;  /* 0x0000001016187810 */ /* 0x041fe40007ffe0ff */
[----:B------:R-:W-:Y:S01]  /*3db0*/  LEA.HI.X R13, R13, UR5, R28, 0x2, P0 ;  /* 0x000000050d0d7c11 */ /* 0x000fe200080f141c */
[----:B------:R-:W-:Y:S01]  /*3dc0*/  VIADD R28, R22, 0x14 ;  /* 0x00000014161c7836 */ /* 0x000fe20000000000 */
[----:B------:R-:W-:Y:S02]  /*3dd0*/  LEA R14, P1, R15, UR4, 0x2 ;  /* 0x000000040f0e7c11 */ /* 0x000fe4000f8210ff */
[----:B------:R-:W-:Y:S01]  /*3de0*/  IADD3 R19, P0, R24, R27, RZ ;  /* 0x0000001b18137210 */ /* 0x000fe20007f1e0ff */
[----:B------:R-:W-:Y:S01]  /*3df0*/  STG.E desc[UR36][R12.64], R8 ;  /* 0x000000080c007986 */ /* 0x000fe2000c101924 */
[----:B------:R-:W-:-:S02]  /*3e00*/  IADD3 R34, R22, 0x18, RZ ;  /* 0x0000001816227810 */ /* 0x000fc40007ffe0ff */
[----:B------:R-:W-:Y:S02]  /*3e10*/  LEA.HI.X R15, R15, UR5, R26, 0x2, P1 ;  /* 0x000000050f0f7c11 */ /* 0x000fe400088f141a */
[----:B------:R-:W-:Y:S02]  /*3e20*/  IADD3 R26, P1, R28, R27, RZ ;  /* 0x0000001b1c1a7210 */ /* 0x000fe40007f3e0ff */
[----:B------:R-:W-:Y:S01]  /*3e30*/  LEA.HI.X.SX32 R36, R24, R23, 0x1, P0 ;  /* 0x0000001718247211 */ /* 0x000fe200000f0eff */
[----:B------:R0:W-:Y:S01]  /*3e40*/  STG.E desc[UR36][R14.64], R9 ;  /* 0x000000090e007986 */ /* 0x0001e2000c101924 */
[----:B------:R-:W-:Y:S02]  /*3e50*/  LEA R24, P0, R19, UR4, 0x2 ;  /* 0x0000000413187c11 */ /* 0x000fe4000f8010ff */
[----:B-1----:R-:W-:Y:S02]  /*3e60*/  IADD3 R10, P2, R34, R27, RZ ;  /* 0x0000001b220a7210 */ /* 0x002fe40007f5e0ff */
[----:B------:R-:W-:-:S02]  /*3e70*/  LEA.HI.X.SX32 R29, R28, R23, 0x1, P1 ;  /* 0x000000171c1d7211 */ /* 0x000fc400008f0eff */
[----:B------:R-:W-:Y:S02]  /*3e80*/  LEA R20, P1, R26, UR4, 0x2 ;  /* 0x000000041a147c11 */ /* 0x000fe4000f8210ff */
[----:B------:R-:W-:Y:S02]  /*3e90*/  LEA.HI.X R25, R19, UR5, R36, 0x2, P0 ;  /* 0x0000000513197c11 */ /* 0x000fe400080f1424 */
[----:B------:R-:W-:Y:S01]  /*3ea0*/  IADD3 R28, P3, R32, R27, RZ ;  /* 0x0000001b201c7210 */ /* 0x000fe20007f7e0ff */
[----:B0-----:R-:W-:Y:S01]  /*3eb0*/  VIADD R14, R22, 0x24 ;  /* 0x00000024160e7836 */ /* 0x001fe20000000000 */
[----:B------:R-:W-:Y:S01]  /*3ec0*/  LEA.HI.X.SX32 R13, R34, R23, 0x1, P2 ;  /* 0x00000017220d7211 */ /* 0x000fe200010f0eff */
[----:B------:R0:W-:Y:S01]  /*3ed0*/  STG.E desc[UR36][R24.64], R17 ;  /* 0x0000001118007986 */ /* 0x0001e2000c101924 */
[----:B------:R-:W-:Y:S01]  /*3ee0*/  LEA R12, P0, R10, UR4, 0x2 ;  /* 0x000000040a0c7c11 */ /* 0x000fe2000f8010ff */
[----:B------:R-:W-:Y:S01]  /*3ef0*/  VIADD R34, R22, 0x2c ;  /* 0x0000002c16227836 */ /* 0x000fe20000000000 */
[----:B------:R-:W-:-:S02]  /*3f00*/  LEA.HI.X R21, R26, UR5, R29, 0x2, P1 ;  /* 0x000000051a157c11 */ /* 0x000fc400088f141d */
[----:B------:R-:W-:Y:S02]  /*3f10*/  LEA.HI.X.SX32 R9, R32, R23, 0x1, P3 ;  /* 0x0000001720097211 */ /* 0x000fe400018f0eff */
[----:B------:R-:W-:Y:S01]  /*3f20*/  LEA R8, P1, R28, UR4, 0x2 ;  /* 0x000000041c087c11 */ /* 0x000fe2000f8210ff */
[----:B------:R1:W-:Y:S01]  /*3f30*/  STG.E desc[UR36][R20.64], R6 ;  /* 0x0000000614007986 */ /* 0x0003e2000c101924 */
[----:B------:R-:W-:Y:S02]  /*3f40*/  LEA.HI.X R13, R10, UR5, R13, 0x2, P0 ;  /* 0x000000050a0d7c11 */ /* 0x000fe400080f140d */
[C---:B------:R-:W-:Y:S01]  /*3f50*/  IADD3 R10, R22.reuse, 0x20, RZ ;  /* 0x00000020160a7810 */ /* 0x040fe20007ffe0ff */
[----:B0-----:R-:W-:Y:S01]  /*3f60*/  VIADD R24, R22, 0x3c ;  /* 0x0000003c16187836 */ /* 0x001fe20000000000 */
[----:B------:R-:W-:Y:S01]  /*3f70*/  LEA.HI.X R9, R28, UR5, R9, 0x2, P1 ;  /* 0x000000051c097c11 */ /* 0x000fe200088f1409 */
[C---:B------:R-:W-:Y:S01]  /*3f80*/  VIADD R28, R22.reuse, 0x34 ;  /* 0x00000034161c7836 */ /* 0x040fe20000000000 */
[C---:B------:R-:W-:Y:S01]  /*3f90*/  IADD3 R26, R22.reuse, 0x38, RZ ;  /* 0x00000038161a7810 */ /* 0x040fe20007ffe0ff */
[----:B------:R0:W-:Y:S01]  /*3fa0*/  STG.E desc[UR36][R12.64], R5 ;  /* 0x000000050c007986 */ /* 0x0001e2000c101924 */
[----:B------:R-:W-:-:S02]  /*3fb0*/  IADD3 R36, R22, 0x28, RZ ;  /* 0x0000002816247810 */ /* 0x000fc40007ffe0ff */
[----:B------:R-:W-:Y:S01]  /*3fc0*/  IADD3 R32, R22, 0x30, RZ ;  /* 0x0000003016207810 */ /* 0x000fe20007ffe0ff */
[----:B------:R2:W-:Y:S01]  /*3fd0*/  STG.E desc[UR36][R8.64], R4 ;  /* 0x0000000408007986 */ /* 0x0005e2000c101924 */
[-C--:B-1----:R-:W-:Y:S02]  /*3fe0*/  IADD3 R21, P5, R10, R27.reuse, RZ ;  /* 0x0000001b0a157210 */ /* 0x082fe40007fbe0ff */
[----:B------:R-:W-:Y:S02]  /*3ff0*/  IADD3 R15, P0, R28, R27, RZ ;  /* 0x0000001b1c0f7210 */ /* 0x000fe40007f1e0ff */
[----:B------:R-:W-:Y:S02]  /*4000*/  LEA.HI.X.SX32 R22, R10, R23, 0x1, P5 ;  /* 0x000000170a167211 */ /* 0x000fe400028f0eff */
[-C--:B------:R-:W-:Y:S02]  /*4010*/  IADD3 R6, P5, R26, R27.reuse, RZ ;  /* 0x0000001b1a067210 */ /* 0x080fe40007fbe0ff */
[----:B------:R-:W-:-:S02]  /*4020*/  IADD3 R19, P4, R14, R27, RZ ;  /* 0x0000001b0e137210 */ /* 0x000fc40007f9e0ff */
[-C--:B0-----:R-:W-:Y:S02]  /*4030*/  IADD3 R5, P3, R36, R27.reuse, RZ ;  /* 0x0000001b24057210 */ /* 0x081fe40007f7e0ff */
[-C--:B------:R-:W-:Y:S02]  /*4040*/  IADD3 R12, P2, R34, R27.reuse, RZ ;  /* 0x0000001b220c7210 */ /* 0x080fe40007f5e0ff */
[----:B------:R-:W-:Y:S02]  /*4050*/  IADD3 R13, P1, R32, R27, RZ ;  /* 0x0000001b200d7210 */ /* 0x000fe40007f3e0ff */
[-C--:B------:R-:W-:Y:S02]  /*4060*/  LEA.HI.X.SX32 R20, R28, R23.reuse, 0x1, P0 ;  /* 0x000000171c147211 */ /* 0x080fe400000f0eff */
[----:B------:R-:W-:Y:S02]  /*4070*/  LEA.HI.X.SX32 R17, R26, R23, 0x1, P5 ;  /* 0x000000171a117211 */ /* 0x000fe400028f0eff */
[----:B------:R-:W-:-:S02]  /*4080*/  IADD3 R10, P6, R24, R27, RZ ;  /* 0x0000001b180a7210 */ /* 0x000fc40007fde0ff */
[----:B------:R-:W-:Y:S02]  /*4090*/  LEA R26, P0, R21, UR4, 0x2 ;  /* 0x00000004151a7c11 */ /* 0x000fe4000f8010ff */
[-C--:B--2---:R-:W-:Y:S02]  /*40a0*/  LEA.HI.X.SX32 R4, R14, R23.reuse, 0x1, P4 ;  /* 0x000000170e047211 */ /* 0x084fe400020f0eff */
[-C--:B------:R-:W-:Y:S02]  /*40b0*/  LEA.HI.X.SX32 R8, R36, R23.reuse, 0x1, P3 ;  /* 0x0000001724087211 */ /* 0x080fe400018f0eff */
[-C--:B------:R-:W-:Y:S02]  /*40c0*/  LEA.HI.X.SX32 R9, R34, R23.reuse, 0x1, P2 ;  /* 0x0000001722097211 */ /* 0x080fe400010f0eff */
[-C--:B------:R-:W-:Y:S02]  /*40d0*/  LEA.HI.X.SX32 R14, R32, R23.reuse, 0x1, P1 ;  /* 0x00000017200e7211 */ /* 0x080fe400008f0eff */
[----:B------:R-:W-:-:S02]  /*40e0*/  LEA.HI.X.SX32 R23, R24, R23, 0x1, P6 ;  /* 0x0000001718177211 */ /* 0x000fc400030f0eff */
[----:B------:R-:W-:Y:S02]  /*40f0*/  LEA.HI.X R27, R21, UR5, R22, 0x2, P0 ;  /* 0x00000005151b7c11 */ /* 0x000fe400080f1416 */
[C---:B------:R-:W-:Y:S02]  /*4100*/  LEA R24, P0, R19.reuse, UR4, 0x2 ;  /* 0x0000000413187c11 */ /* 0x040fe4000f8010ff */
[C---:B------:R-:W-:Y:S01]  /*4110*/  LEA R22, P1, R10.reuse, UR4, 0x2 ;  /* 0x000000040a167c11 */ /* 0x040fe2000f8210ff */
[----:B------:R-:W-:Y:S01]  /*4120*/  STG.E desc[UR36][R26.64], R7 ;  /* 0x000000071a007986 */ /* 0x000fe2000c101924 */
[----:B------:R-:W-:Y:S02]  /*4130*/  LEA.HI.X R25, R19, UR5, R4, 0x2, P0 ;  /* 0x0000000513197c11 */ /* 0x000fe400080f1404 */
[C---:B------:R-:W-:Y:S02]  /*4140*/  LEA R4, P0, R5.reuse, UR4, 0x2 ;  /* 0x0000000405047c11 */ /* 0x040fe4000f8010ff */
[----:B------:R-:W-:Y:S01]  /*4150*/  LEA.HI.X R23, R10, UR5, R23, 0x2, P1 ;  /* 0x000000050a177c11 */ /* 0x000fe200088f1417 */
[----:B------:R-:W-:Y:S01]  /*4160*/  STG.E desc[UR36][R24.64], R2 ;  /* 0x0000000218007986 */ /* 0x000fe2000c101924 */
[----:B------:R-:W-:-:S02]  /*4170*/  LEA.HI.X R5, R5, UR5, R8, 0x2, P0 ;  /* 0x0000000505057c11 */ /* 0x000fc400080f1408 */
        /* <DEDUP_REMOVED lines=15> */
.L_x_6927:
        /* <DEDUP_REMOVED lines=16> */
.L_x_6954:
        /* <DEDUP_REMOVED lines=16> */
.L_x_6965:
[----:B------:R-:W-:Y:S05]  /*4470*/  EXIT ;  /* 0x000000000000794d */ /* 0x000fea0003800000 */
.L_x_6929:
[----:B------:R-:W-:Y:S01]  /*4480*/  MOV R12, 0x10 ;  /* 0x00000010000c7802 */ /* 0x000fe20000000f00 */
[----:B------:R-:W-:Y:S01]  /*4490*/  IMAD.MOV.U32 R11, RZ, RZ, 0x1f ;  /* 0x0000001fff0b7424 */ /* 0x000fe200078e00ff */
[----:B------:R-:W-:Y:S01]  /*44a0*/  MOV R15, 0xffffffff ;  /* 0xffffffff000f7802 */ /* 0x000fe20000000f00 */
[----:B------:R-:W-:-:S07]  /*44b0*/  IMAD.MOV.U32 R2, RZ, RZ, -0x800001 ;  /* 0xff7fffffff027424 */ /* 0x000fce00078e00ff */
[----:B------:R-:W-:Y:S05]  /*44c0*/  WARPSYNC.COLLECTIVE R15, `(.L_x_6966) ;  /* 0x000000000f087348 */ /* 0x000fea0003c00000 */
[----:B------:R0:W1:Y:S02]  /*44d0*/  SHFL.BFLY P6, R14, R13, R12, R11 ;  /* 0x0c00000c0d0e7389 */ /* 0x00006400000c000b */
[----:B01----:R-:W-:Y:S01]  /*44e0*/  ENDCOLLECTIVE ;  /* 0x000000000000791b */ /* 0x003fe20003800000 */
.L_x_6966:
[----:B------:R-:W-:Y:S01]  /*44f0*/  HFMA2.MMA R12, -RZ, RZ, 0, 4.76837158203125e-07 ;  /* 0x00000008ff0c7435 */ /* 0x000fe200000001ff */
[----:B------:R-:W-:-:S05]  /*4500*/  FMNMX.FTZ R0, R14, -3.40282346638528859812e+38, !PT ;  /* 0xff7fffff0e007809 */ /* 0x000fca0007810000 */
[----:B------:R-:W-:-:S07]  /*4510*/  IMAD.MOV.U32 R13, RZ, RZ, R0 ;  /* 0x000000ffff0d7224 */ /* 0x000fce00078e0000 */
[----:B------:R-:W-:Y:S05]  /*4520*/  WARPSYNC.COLLECTIVE R15, `(.L_x_6967) ;  /* 0x000000000f087348 */ /* 0x000fea0003c00000 */
[----:B------:R0:W1:Y:S02]  /*4530*/  SHFL.BFLY P6, R14, R13, R12, R11 ;  /* 0x0c00000c0d0e7389 */ /* 0x00006400000c000b */
[----:B01----:R-:W-:Y:S01]  /*4540*/  ENDCOLLECTIVE ;  /* 0x000000000000791b */ /* 0x003fe20003800000 */
.L_x_6967:
[----:B------:R-:W-:Y:S02]  /*4550*/  MOV R12, 0x4 ;  /* 0x00000004000c7802 */ /* 0x000fe40000000f00 */
[----:B------:R-:W-:-:S05]  /*4560*/  FMNMX.FTZ R3, R0, R14, !PT ;  /* 0x0000000e00037209 */ /* 0x000fca0007810000 */
[----:B------:R-:W-:-:S07]  /*4570*/  IMAD.MOV.U32 R13, RZ, RZ, R3 ;  /* 0x000000ffff0d7224 */ /* 0x000fce00078e0003 */
[----:B------:R-:W-:Y:S05]  /*4580*/  WARPSYNC.COLLECTIVE R15, `(.L_x_6968) ;  /* 0x000000000f087348 */ /* 0x000fea0003c00000 */
[----:B------:R0:W1:Y:S02]  /*4590*/  SHFL.BFLY P6, R14, R13, R12, R11 ;  /* 0x0c00000c0d0e7389 */ /* 0x00006400000c000b */
[----:B01----:R-:W-:Y:S01]  /*45a0*/  ENDCOLLECTIVE ;  /* 0x000000000000791b */ /* 0x003fe20003800000 */
.L_x_6968:
[----:B------:R-:W-:Y:S01]  /*45b0*/  HFMA2.MMA R12, -RZ, RZ, 0, 1.1920928955078125e-07 ;  /* 0x00000002ff0c7435 */ /* 0x000fe200000001ff */
[----:B------:R-:W-:-:S05]  /*45c0*/  FMNMX.FTZ R4, R3, R14, !PT ;  /* 0x0000000e03047209 */ /* 0x000fca0007810000 */
[----:B------:R-:W-:-:S07]  /*45d0*/  IMAD.MOV.U32 R13, RZ, RZ, R4 ;  /* 0x000000ffff0d7224 */ /* 0x000fce00078e0004 */
[----:B------:R-:W-:Y:S05]  /*45e0*/  WARPSYNC.COLLECTIVE R15, `(.L_x_6969) ;  /* 0x000000000f087348 */ /* 0x000fea0003c00000 */
[----:B------:R0:W1:Y:S02]  /*45f0*/  SHFL.BFLY P6, R14, R13, R12, R11 ;  /* 0x0c00000c0d0e7389 */ /* 0x00006400000c000b */
[----:B01----:R-:W-:Y:S01]  /*4600*/  ENDCOLLECTIVE ;  /* 0x000000000000791b */ /* 0x003fe20003800000 */
.L_x_6969:
[----:B------:R-:W-:Y:S02]  /*4610*/  MOV R12, 0x1 ;  /* 0x00000001000c7802 */ /* 0x000fe40000000f00 */
[----:B------:R-:W-:-:S05]  /*4620*/  FMNMX.FTZ R19, R4, R14, !PT ;  /* 0x0000000e04137209 */ /* 0x000fca0007810000 */
[----:B------:R-:W-:-:S07]  /*4630*/  IMAD.MOV.U32 R13, RZ, RZ, R19 ;  /* 0x000000ffff0d7224 */ /* 0x000fce00078e0013 */
[----:B------:R-:W-:Y:S05]  /*4640*/  WARPSYNC.COLLECTIVE R15, `(.L_x_6970) ;  /* 0x000000000f087348 */ /* 0x000fea0003c00000 */
[----:B------:R0:W1:Y:S02]  /*4650*/  SHFL.BFLY P6, R14, R13, R12, R11 ;  /* 0x0c00000c0d0e7389 */ /* 0x00006400000c000b */
[----:B01----:R-:W-:Y:S01]  /*4660*/  ENDCOLLECTIVE ;  /* 0x000000000000791b */ /* 0x003fe20003800000 */
.L_x_6970:
[----:B------:R-:W-:Y:S05]  /*4670*/  BRA `(.L_x_6971) ;  /* 0xffffffc400987947 */ /* 0x000fea000383ffff */
.L_x_6956:
[----:B--23--:R-:W-:Y:S01]  /*4680*/  HFMA2.MMA R13, -RZ, RZ, 0, 0 ;  /* 0x00000000ff0d7435 */ /* 0x00cfe200000001ff */
[----:B------:R-:W-:Y:S01]  /*4690*/  IMAD.MOV.U32 R12, RZ, RZ, 0x4 ;  /* 0x00000004ff0c7424 */ /* 0x000fe200078e00ff */
[----:B0-----:R-:W-:Y:S01]  /*46a0*/  MOV R11, 0x1f ;  /* 0x0000001f000b7802 */ /* 0x001fe20000000f00 */
[----:B-1----:R-:W-:-:S08]  /*46b0*/  IMAD.MOV.U32 R15, RZ, RZ, -0x1 ;  /* 0xffffffffff0f7424 */ /* 0x002fd000078e00ff */
[----:B------:R-:W-:Y:S05]  /*46c0*/  WARPSYNC.COLLECTIVE R15, `(.L_x_6972) ;  /* 0x000000000f087348 */ /* 0x000fea0003c00000 */
[----:B------:R0:W1:Y:S02]  /*46d0*/  SHFL.BFLY P6, R14, R13, R12, R11 ;  /* 0x0c00000c0d0e7389 */ /* 0x00006400000c000b */
[----:B01----:R-:W-:Y:S01]  /*46e0*/  ENDCOLLECTIVE ;  /* 0x000000000000791b */ /* 0x003fe20003800000 */
.L_x_6972:
[----:B------:R-:W-:Y:S01]  /*46f0*/  HFMA2.MMA R12, -RZ, RZ, 0, 1.1920928955078125e-07 ;  /* 0x00000002ff0c7435 */ /* 0x000fe200000001ff */
[----:B------:R-:W-:-:S05]  /*4700*/  FADD.FTZ R20, RZ, R14 ;  /* 0x0000000eff147221 */ /* 0x000fca0000010000 */
[----:B------:R-:W-:-:S07]  /*4710*/  MOV R13, R20 ;  /* 0x00000014000d7202 */ /* 0x000fce0000000f00 */
[----:B------:R-:W-:Y:S05]  /*4720*/  WARPSYNC.COLLECTIVE R15, `(.L_x_6973) ;  /* 0x000000000f087348 */ /* 0x000fea0003c00000 */
[----:B------:R0:W1:Y:S02]  /*4730*/  SHFL.BFLY P6, R14, R13, R12, R11 ;  /* 0x0c00000c0d0e7389 */ /* 0x00006400000c000b */
[----:B01----:R-:W-:Y:S01]  /*4740*/  ENDCOLLECTIVE ;  /* 0x000000000000791b */ /* 0x003fe20003800000 */
.L_x_6973:
[----:B------:R-:W-:Y:S01]  /*4750*/  HFMA2.MMA R12, -RZ, RZ, 0, 5.9604644775390625e-08 ;  /* 0x00000001ff0c7435 */ /* 0x000fe200000001ff */
[----:B------:R-:W-:-:S04]  /*4760*/  IMAD.MOV.U32 R19, RZ, RZ, R14 ;  /* 0x000000ffff137224 */ /* 0x000fc800078e000e */
[----:B------:R-:W-:-:S05]  /*4770*/  FADD.FTZ R20, R20, R19 ;  /* 0x0000001314147221 */ /* 0x000fca0000010000 */
[----:B------:R-:W-:-:S07]  /*4780*/  MOV R13, R20 ;  /* 0x00000014000d7202 */ /* 0x000fce0000000f00 */
[----:B------:R-:W-:Y:S05]  /*4790*/  WARPSYNC.COLLECTIVE R15, `(.L_x_6974) ;  /* 0x000000000f087348 */ /* 0x000fea0003c00000 */
[----:B------:R0:W1:Y:S02]  /*47a0*/  SHFL.BFLY P6, R14, R13, R12, R11 ;  /* 0x0c00000c0d0e7389 */ /* 0x00006400000c000b */
[----:B01----:R-:W-:Y:S01]  /*47b0*/  ENDCOLLECTIVE ;  /* 0x000000000000791b */ /* 0x003fe20003800000 */
.L_x_6974:
[----:B------:R-:W-:Y:S01]  /*47c0*/  HFMA2.MMA R12, -RZ, RZ, 0, 2.384185791015625e-07 ;  /* 0x00000004ff0c7435 */ /* 0x000fe200000001ff */
[----:B------:R-:W-:Y:S01]  /*47d0*/  MOV R13, RZ ;  /* 0x000000ff000d7202 */ /* 0x000fe20000000f00 */
[----:B------:R-:W-:-:S09]  /*47e0*/  IMAD.MOV.U32 R19, RZ, RZ, R14 ;  /* 0x000000ffff137224 */ /* 0x000fd200078e000e */
[----:B------:R-:W-:Y:S05]  /*47f0*/  WARPSYNC.COLLECTIVE R15, `(.L_x_6975) ;  /* 0x000000000f087348 */ /* 0x000fea0003c00000 */
[----:B------:R0:W1:Y:S02]  /*4800*/  SHFL.BFLY P6, R14, R13, R12, R11 ;  /* 0x0c00000c0d0e7389 */ /* 0x00006400000c000b */
[----:B01----:R-:W-:Y:S01]  /*4810*/  ENDCOLLECTIVE ;  /* 0x000000000000791b */ /* 0x003fe20003800000 */
.L_x_6975:
        /* <DEDUP_REMOVED lines=8> */
.L_x_6976:
[----:B------:R-:W-:Y:S01]  /*48a0*/  HFMA2.MMA R12, -RZ, RZ, 0, 5.9604644775390625e-08 ;  /* 0x00000001ff0c7435 */ /* 0x000fe200000001ff */
[----:B------:R-:W-:-:S04]  /*48b0*/  IMAD.MOV.U32 R8, RZ, RZ, R14 ;  /* 0x000000ffff087224 */ /* 0x000fc800078e000e */
[----:B------:R-:W-:-:S05]  /*48c0*/  FADD.FTZ R17, R17, R8 ;  /* 0x0000000811117221 */ /* 0x000fca0000010000 */
[----:B------:R-:W-:-:S07]  /*48d0*/  MOV R13, R17 ;  /* 0x00000011000d7202 */ /* 0x000fce0000000f00 */
[----:B------:R-:W-:Y:S05]  /*48e0*/  WARPSYNC.COLLECTIVE R15, `(.L_x_6977) ;  /* 0x000000000f087348 */ /* 0x000fea0003c00000 */
[----:B------:R0:W1:Y:S02]  /*48f0*/  SHFL.BFLY P6, R14, R13, R12, R11 ;  /* 0x0c00000c0d0e7389 */ /* 0x00006400000c000b */
[----:B01----:R-:W-:Y:S01]  /*4900*/  ENDCOLLECTIVE ;  /* 0x000000000000791b */ /* 0x003fe20003800000 */
.L_x_6977:
[----:B------:R-:W-:Y:S01]  /*4910*/  HFMA2.MMA R12, -RZ, RZ, 0, 2.384185791015625e-07 ;  /* 0x00000004ff0c7435 */ /* 0x000fe200000001ff */
[----:B------:R-:W-:Y:S01]  /*4920*/  MOV R13, RZ ;  /* 0x000000ff000d7202 */ /* 0x000fe20000000f00 */
[----:B------:R-:W-:-:S09]  /*4930*/  IMAD.MOV.U32 R10, RZ, RZ, R14 ;  /* 0x000000ffff0a7224 */ /* 0x000fd200078e000e */
[----:B------:R-:W-:Y:S05]  /*4940*/  WARPSYNC.COLLECTIVE R15, `(.L_x_6978) ;  /* 0x000000000f087348 */ /* 0x000fea0003c00000 */
[----:B------:R0:W1:Y:S02]  /*4950*/  SHFL.BFLY P6, R14, R13, R12, R11 ;  /* 0x0c00000c0d0e7389 */ /* 0x00006400000c000b */
[----:B01----:R-:W-:Y:S01]  /*4960*/  ENDCOLLECTIVE ;  /* 0x000000000000791b */ /* 0x003fe20003800000 */
.L_x_6978:
        /* <DEDUP_REMOVED lines=8> */
.L_x_6979:
[----:B------:R-:W-:Y:S01]  /*49f0*/  HFMA2.MMA R12, -RZ, RZ, 0, 5.9604644775390625e-08 ;  /* 0x00000001ff0c7435 */ /* 0x000fe200000001ff */
[----:B------:R-:W-:-:S04]  /*4a00*/  IMAD.MOV.U32 R0, RZ, RZ, R14 ;  /* 0x000000ffff007224 */ /* 0x000fc800078e000e */
[----:B------:R-:W-:-:S05]  /*4a10*/  FADD.FTZ R9, R9, R0 ;  /* 0x0000000009097221 */ /* 0x000fca0000010000 */
[----:B------:R-:W-:-:S07]  /*4a20*/  MOV R13, R9 ;  /* 0x00000009000d7202 */ /* 0x000fce0000000f00 */
[----:B------:R-:W-:Y:S05]  /*4a30*/  WARPSYNC.COLLECTIVE R15, `(.L_x_6980) ;  /* 0x000000000f087348 */ /* 0x000fea0003c00000 */
[----:B------:R0:W1:Y:S02]  /*4a40*/  SHFL.BFLY P6, R14, R13, R12, R11 ;  /* 0x0c00000c0d0e7389 */ /* 0x00006400000c000b */
[----:B01----:R-:W-:Y:S01]  /*4a50*/  ENDCOLLECTIVE ;  /* 0x000000000000791b */ /* 0x003fe20003800000 */
.L_x_6980:
[----:B------:R-:W-:Y:S01]  /*4a60*/  HFMA2.MMA R12, -RZ, RZ, 0, 2.384185791015625e-07 ;  /* 0x00000004ff0c7435 */ /* 0x000fe200000001ff */
[----:B------:R-:W-:Y:S01]  /*4a70*/  MOV R13, RZ ;  /* 0x000000ff000d7202 */ /* 0x000fe20000000f00 */
[----:B------:R-:W-:-:S09]  /*4a80*/  IMAD.MOV.U32 R8, RZ, RZ, R14 ;  /* 0x000000ffff087224 */ /* 0x000fd200078e000e */
[----:B------:R-:W-:Y:S05]  /*4a90*/  WARPSYNC.COLLECTIVE R15, `(.L_x_6981) ;  /* 0x000000000f087348 */ /* 0x000fea0003c00000 */
[----:B------:R0:W1:Y:S02]  /*4aa0*/  SHFL.BFLY P6, R14, R13, R12, R11 ;  /* 0x0c00000c0d0e7389 */ /* 0x00006400000c000b */
[----:B01----:R-:W-:Y:S01]  /*4ab0*/  ENDCOLLECTIVE ;  /* 0x000000000000791b */ /* 0x003fe20003800000 */
.L_x_6981:
[----:B------:R-:W-:Y:S01]  /*4ac0*/  FADD.FTZ R8, R9, R8 ;  /* 0x0000000809087221 */ /* 0x000fe20000010000 */
[----:B------:R-:W-:Y:S01]  /*4ad0*/  MOV R12, 0x2 ;  /* 0x00000002000c7802 */ /* 0x000fe20000000f00 */
[----:B------:R-:W-:-:S04]  /*4ae0*/  FADD.FTZ R7, RZ, R14 ;  /* 0x0000000eff077221 */ /* 0x000fc80000010000 */
[----:B------:R-:W-:-:S07]  /*4af0*/  IMAD.MOV.U32 R13, RZ, RZ, R7 ;  /* 0x000000ffff0d7224 */ /* 0x000fce00078e0007 */
[----:B------:R-:W-:Y:S05]  /*4b00*/  WARPSYNC.COLLECTIVE R15, `(.L_x_6982) ;  /* 0x000000000f087348 */ /* 0x000fea0003c00000 */
[----:B------:R0:W1:Y:S02]  /*4b10*/  SHFL.BFLY P6, R14, R13, R12, R11 ;  /* 0x0c00000c0d0e7389 */ /* 0x00006400000c000b */
[----:B01----:R-:W-:Y:S01]  /*4b20*/  ENDCOLLECTIVE ;  /* 0x000000000000791b */ /* 0x003fe20003800000 */
.L_x_6982:
[----:B------:R-:W-:Y:S02]  /*4b30*/  IMAD.MOV.U32 R12, RZ, RZ, 0x1 ;  /* 0x00000001ff0c7424 */ /* 0x000fe400078e00ff */
[----:B------:R-:W-:-:S05]  /*4b40*/  FADD.FTZ R7, R7, R14 ;  /* 0x0000000e07077221 */ /* 0x000fca0000010000 */
[----:B------:R-:W-:-:S07]  /*4b50*/  MOV R13, R7 ;  /* 0x00000007000d7202 */ /* 0x000fce0000000f00 */
[----:B------:R-:W-:Y:S05]  /*4b60*/  WARPSYNC.COLLECTIVE R15, `(.L_x_6983) ;  /* 0x000000000f087348 */ /* 0x000fea0003c00000 */
[----:B------:R0:W1:Y:S02]  /*4b70*/  SHFL.BFLY P6, R14, R13, R12, R11 ;  /* 0x0c00000c0d0e7389 */ /* 0x00006400000c000b */
[----:B01----:R-:W-:Y:S01]  /*4b80*/  ENDCOLLECTIVE ;  /* 0x000000000000791b */ /* 0x003fe20003800000 */
.L_x_6983:
[----:B------:R-:W-:Y:S01]  /*4b90*/  HFMA2.MMA R13, -RZ, RZ, 0, 0 ;  /* 0x00000000ff0d7435 */ /* 0x000fe200000001ff */
[----:B------:R-:W-:Y:S01]  /*4ba0*/  IMAD.MOV.U32 R12, RZ, RZ, 0x4 ;  /* 0x00000004ff0c7424 */ /* 0x000fe200078e00ff */
[----:B------:R-:W-:-:S09]  /*4bb0*/  MOV R32, R14 ;  /* 0x0000000e00207202 */ /* 0x000fd20000000f00 */
[----:B------:R-:W-:Y:S05]  /*4bc0*/  WARPSYNC.COLLECTIVE R15, `(.L_x_6984) ;  /* 0x000000000f087348 */ /* 0x000fea0003c00000 */
[----:B------:R0:W1:Y:S02]  /*4bd0*/  SHFL.BFLY P6, R14, R13, R12, R11 ;  /* 0x0c00000c0d0e7389 */ /* 0x00006400000c000b */
[----:B01----:R-:W-:Y:S01]  /*4be0*/  ENDCOLLECTIVE ;  /* 0x000000000000791b */ /* 0x003fe20003800000 */
.L_x_6984:
        /* <DEDUP_REMOVED lines=8> */
.L_x_6985:
[----:B------:R-:W-:Y:S01]  /*4c70*/  IMAD.MOV.U32 R12, RZ, RZ, 0x1 ;  /* 0x00000001ff0c7424 */ /* 0x000fe200078e00ff */
[----:B------:R-:W-:-:S05]  /*4c80*/  MOV R29, R14 ;  /* 0x0000000e001d7202 */ /* 0x000fca0000000f00 */
[----:B------:R-:W-:-:S05]  /*4c90*/  FADD.FTZ R6, R6, R29 ;  /* 0x0000001d06067221 */ /* 0x000fca0000010000 */
[----:B------:R-:W-:-:S07]  /*4ca0*/  MOV R13, R6 ;  /* 0x00000006000d7202 */ /* 0x000fce0000000f00 */
[----:B------:R-:W-:Y:S05]  /*4cb0*/  WARPSYNC.COLLECTIVE R15, `(.L_x_6986) ;  /* 0x000000000f087348 */ /* 0x000fea0003c00000 */
[----:B------:R0:W1:Y:S02]  /*4cc0*/  SHFL.BFLY P6, R14, R13, R12, R11 ;  /* 0x0c00000c0d0e7389 */ /* 0x00006400000c000b */
[----:B01----:R-:W-:Y:S01]  /*4cd0*/  ENDCOLLECTIVE ;  /* 0x000000000000791b */ /* 0x003fe20003800000 */
.L_x_6986:
[----:B------:R-:W-:Y:S01]  /*4ce0*/  HFMA2.MMA R13, -RZ, RZ, 0, 0 ;  /* 0x00000000ff0d7435 */ /* 0x000fe200000001ff */
[----:B------:R-:W-:Y:S01]  /*4cf0*/  IMAD.MOV.U32 R12, RZ, RZ, 0x4 ;  /* 0x00000004ff0c7424 */ /* 0x000fe200078e00ff */
[----:B------:R-:W-:-:S09]  /*4d00*/  MOV R30, R14 ;  /* 0x0000000e001e7202 */ /* 0x000fd20000000f00 */
[----:B------:R-:W-:Y:S05]  /*4d10*/  WARPSYNC.COLLECTIVE R15, `(.L_x_6987) ;  /* 0x000000000f087348 */ /* 0x000fea0003c00000 */
[----:B------:R0:W1:Y:S02]  /*4d20*/  SHFL.BFLY P6, R14, R13, R12, R11 ;  /* 0x0c00000c0d0e7389 */ /* 0x00006400000c000b */
[----:B01----:R-:W-:Y:S01]  /*4d30*/  ENDCOLLECTIVE ;  /* 0x000000000000791b */ /* 0x003fe20003800000 */
.L_x_6987:
        /* <DEDUP_REMOVED lines=8> */
.L_x_6988:
[----:B------:R-:W-:Y:S01]  /*4dc0*/  IMAD.MOV.U32 R12, RZ, RZ, 0x1 ;  /* 0x00000001ff0c7424 */ /* 0x000fe200078e00ff */
[----:B------:R-:W-:-:S05]  /*4dd0*/  MOV R34, R14 ;  /* 0x0000000e00227202 */ /* 0x000fca0000000f00 */
[----:B------:R-:W-:-:S05]  /*4de0*/  FADD.FTZ R5, R5, R34 ;  /* 0x0000002205057221 */ /* 0x000fca0000010000 */
[----:B------:R-:W-:-:S07]  /*4df0*/  MOV R13, R5 ;  /* 0x00000005000d7202 */ /* 0x000fce0000000f00 */
[----:B------:R-:W-:Y:S05]  /*4e00*/  WARPSYNC.COLLECTIVE R15, `(.L_x_6989) ;  /* 0x000000000f087348 */ /* 0x000fea0003c00000 */
[----:B------:R0:W1:Y:S02]  /*4e10*/  SHFL.BFLY P6, R14, R13, R12, R11 ;  /* 0x0c00000c0d0e7389 */ /* 0x00006400000c000b */
[----:B01----:R-:W-:Y:S01]  /*4e20*/  ENDCOLLECTIVE ;  /* 0x000000000000791b */ /* 0x003fe20003800000 */
.L_x_6989:
[----:B------:R-:W-:Y:S01]  /*4e30*/  HFMA2.MMA R13, -RZ, RZ, 0, 0 ;  /* 0x00000000ff0d7435 */ /* 0x000fe200000001ff */
[----:B------:R-:W-:Y:S01]  /*4e40*/  IMAD.MOV.U32 R12, RZ, RZ, 0x4 ;  /* 0x00000004ff0c7424 */ /* 0x000fe200078e00ff */
[----:B------:R-:W-:-:S09]  /*4e50*/  MOV R20, R14 ;  /* 0x0000000e00147202 */ /* 0x000fd20000000f00 */
[----:B------:R-:W-:Y:S05]  /*4e60*/  WARPSYNC.COLLECTIVE R15, `(.L_x_6990) ;  /* 0x000000000f087348 */ /* 0x000fea0003c00000 */
[----:B------:R0:W1:Y:S02]  /*4e70*/  SHFL.BFLY P6, R14, R13, R12, R11 ;  /* 0x0c00000c0d0e7389 */ /* 0x00006400000c000b */
[----:B01----:R-:W-:Y:S01]  /*4e80*/  ENDCOLLECTIVE ;  /* 0x000000000000791b */ /* 0x003fe20003800000 */
.L_x_6990:
        /* <DEDUP_REMOVED lines=8> */
.L_x_6991:
[----:B------:R-:W-:Y:S01]  /*4f10*/  IMAD.MOV.U32 R12, RZ, RZ, 0x1 ;  /* 0x00000001ff0c7424 */ /* 0x000fe200078e00ff */
[----:B------:R-:W-:-:S05]  /*4f20*/  MOV R31, R14 ;  /* 0x0000000e001f7202 */ /* 0x000fca0000000f00 */
[----:B------:R-:W-:-:S05]  /*4f30*/  FADD.FTZ R4, R4, R31 ;  /* 0x0000001f04047221 */ /* 0x000fca0000010000 */
[----:B------:R-:W-:-:S07]  /*4f40*/  MOV R13, R4 ;  /* 0x00000004000d7202 */ /* 0x000fce0000000f00 */
[----:B------:R-:W-:Y:S05]  /*4f50*/  WARPSYNC.COLLECTIVE R15, `(.L_x_6992) ;  /* 0x000000000f087348 */ /* 0x000fea0003c00000 */
[----:B------:R0:W1:Y:S02]  /*4f60*/  SHFL.BFLY P6, R14, R13, R12, R11 ;  /* 0x0c00000c0d0e7389 */ /* 0x00006400000c000b */
[----:B01----:R-:W-:Y:S01]  /*4f70*/  ENDCOLLECTIVE ;  /* 0x000000000000791b */ /* 0x003fe20003800000 */
.L_x_6992:
[----:B------:R-:W-:Y:S01]  /*4f80*/  HFMA2.MMA R13, -RZ, RZ, 0, 0 ;  /* 0x00000000ff0d7435 */ /* 0x000fe200000001ff */
[----:B------:R-:W-:Y:S01]  /*4f90*/  IMAD.MOV.U32 R12, RZ, RZ, 0x4 ;  /* 0x00000004ff0c7424 */ /* 0x000fe200078e00ff */
[----:B------:R-:W-:-:S09]  /*4fa0*/  MOV R31, R14 ;  /* 0x0000000e001f7202 */ /* 0x000fd20000000f00 */
[----:B------:R-:W-:Y:S05]  /*4fb0*/  WARPSYNC.COLLECTIVE R15, `(.L_x_6993) ;  /* 0x000000000f087348 */ /* 0x000fea0003c00000 */
[----:B------:R0:W1:Y:S02]  /*4fc0*/  SHFL.BFLY P6, R14, R13, R12, R11 ;  /* 0x0c00000c0d0e7389 */ /* 0x00006400000c000b */
[----:B01----:R-:W-:Y:S01]  /*4fd0*/  ENDCOLLECTIVE ;  /* 0x000000000000791b */ /* 0x003fe20003800000 */
.L_x_6993:
        /* <DEDUP_REMOVED lines=8> */
.L_x_6994:
[----:B------:R-:W-:Y:S01]  /*5060*/  IMAD.MOV.U32 R12, RZ, RZ, 0x1 ;  /* 0x00000001ff0c7424 */ /* 0x000fe200078e00ff */
[----:B------:R-:W-:-:S05]  /*5070*/  MOV R32, R14 ;  /* 0x0000000e00207202 */ /* 0x000fca0000000f00 */
[----:B------:R-:W-:-:S05]  /*5080*/  FADD.FTZ R3, R3, R32 ;  /* 0x0000002003037221 */ /* 0x000fca0000010000 */
[----:B------:R-:W-:-:S07]  /*5090*/  MOV R13, R3 ;  /* 0x00000003000d7202 */ /* 0x000fce0000000f00 */
[----:B------:R-:W-:Y:S05]  /*50a0*/  WARPSYNC.COLLECTIVE R15, `(.L_x_6995) ;  /* 0x000000000f087348 */ /* 0x000fea0003c00000 */
[----:B------:R0:W1:Y:S02]  /*50b0*/  SHFL.BFLY P6, R14, R13, R12, R11 ;  /* 0x0c00000c0d0e7389 */ /* 0x00006400000c000b */
[----:B01----:R-:W-:Y:S01]  /*50c0*/  ENDCOLLECTIVE ;  /* 0x000000000000791b */ /* 0x003fe20003800000 */
.L_x_6995:
[----:B------:R-:W-:Y:S01]  /*50d0*/  HFMA2.MMA R13, -RZ, RZ, 0, 0 ;  /* 0x00000000ff0d7435 */ /* 0x000fe200000001ff */
[----:B------:R-:W-:Y:S01]  /*50e0*/  IMAD.MOV.U32 R12, RZ, RZ, 0x4 ;  /* 0x00000004ff0c7424 */ /* 0x000fe200078e00ff */
[----:B------:R-:W-:-:S09]  /*50f0*/  MOV R30, R14 ;  /* 0x0000000e001e7202 */ /* 0x000fd20000000f00 */
[----:B------:R-:W-:Y:S05]  /*5100*/  WARPSYNC.COLLECTIVE R15, `(.L_x_6996) ;  /* 0x000000000f087348 */ /* 0x000fea0003c00000 */
[----:B------:R0:W1:Y:S02]  /*5110*/  SHFL.BFLY P6, R14, R13, R12, R11 ;  /* 0x0c00000c0d0e7389 */ /* 0x00006400000c000b */
[----:B01----:R-:W-:Y:S01]  /*5120*/  ENDCOLLECTIVE ;  /* 0x000000000000791b */ /* 0x003fe20003800000 */
.L_x_6996:
        /* <DEDUP_REMOVED lines=8> */
.L_x_6997:
[----:B------:R-:W-:Y:S01]  /*51b0*/  IMAD.MOV.U32 R12, RZ, RZ, 0x1 ;  /* 0x00000001ff0c7424 */ /* 0x000fe200078e00ff */
[----:B------:R-:W-:-:S05]  /*51c0*/  MOV R33, R14 ;  /* 0x0000000e00217202 */ /* 0x000fca0000000f00 */
[----:B------:R-:W-:-:S05]  /*51d0*/  FADD.FTZ R2, R2, R33 ;  /* 0x0000002102027221 */ /* 0x000fca0000010000 */
[----:B------:R-:W-:-:S07]  /*51e0*/  MOV R13, R2 ;  /* 0x00000002000d7202 */ /* 0x000fce0000000f00 */
[----:B------:R-:W-:Y:S05]  /*51f0*/  WARPSYNC.COLLECTIVE R15, `(.L_x_6998) ;  /* 0x000000000f087348 */ /* 0x000fea0003c00000 */
[----:B------:R0:W1:Y:S02]  /*5200*/  SHFL.BFLY P6, R14, R13, R12, R11 ;  /* 0x0c00000c0d0e7389 */ /* 0x00006400000c000b */
[----:B01----:R-:W-:Y:S01]  /*5210*/  ENDCOLLECTIVE ;  /* 0x000000000000791b */ /* 0x003fe20003800000 */
.L_x_6998:
[----:B------:R-:W-:Y:S01]  /*5220*/  HFMA2.MMA R13, -RZ, RZ, 0, 0 ;  /* 0x00000000ff0d7435 */ /* 0x000fe200000001ff */
[----:B------:R-:W-:Y:S01]  /*5230*/  IMAD.MOV.U32 R12, RZ, RZ, 0x4 ;  /* 0x00000004ff0c7424 */ /* 0x000fe200078e00ff */
[----:B------:R-:W-:-:S09]  /*5240*/  MOV R7, R14 ;  /* 0x0000000e00077202 */ /* 0x000fd20000000f00 */
[----:B------:R-:W-:Y:S05]  /*5250*/  WARPSYNC.COLLECTIVE R15, `(.L_x_6999) ;  /* 0x000000000f087348 */ /* 0x000fea0003c00000 */
[----:B------:R0:W1:Y:S02]  /*5260*/  SHFL.BFLY P6, R14, R13, R12, R11 ;  /* 0x0c00000c0d0e7389 */ /* 0x00006400000c000b */
[----:B01----:R-:W-:Y:S01]  /*5270*/  ENDCOLLECTIVE ;  /* 0x000000000000791b */ /* 0x003fe20003800000 */
.L_x_6999:
        /* <DEDUP_REMOVED lines=8> */
.L_x_7000:
[----:B------:R-:W-:Y:S01]  /*5300*/  IMAD.MOV.U32 R12, RZ, RZ, 0x1 ;  /* 0x00000001ff0c7424 */ /* 0x000fe200078e00ff */
[----:B------:R-:W-:-:S05]  /*5310*/  MOV R0, R14 ;  /* 0x0000000e00007202 */ /* 0x000fca0000000f00 */
[----:B------:R-:W-:-:S05]  /*5320*/  FADD.FTZ R0, R18, R0 ;  /* 0x0000000012007221 */ /* 0x000fca0000010000 */
[----:B------:R-:W-:-:S07]  /*5330*/  MOV R13, R0 ;  /* 0x00000000000d7202 */ /* 0x000fce0000000f00 */
[----:B------:R-:W-:Y:S05]  /*5340*/  WARPSYNC.COLLECTIVE R15, `(.L_x_7001) ;  /* 0x000000000f087348 */ /* 0x000fea0003c00000 */
[----:B------:R0:W1:Y:S02]  /*5350*/  SHFL.BFLY P6, R14, R13, R12, R11 ;  /* 0x0c00000c0d0e7389 */ /* 0x00006400000c000b */
[----:B01----:R-:W-:Y:S01]  /*5360*/  ENDCOLLECTIVE ;  /* 0x000000000000791b */ /* 0x003fe20003800000 */
.L_x_7001:
[----:B------:R-:W-:Y:S01]  /*5370*/  HFMA2.MMA R13, -RZ, RZ, 0, 0 ;  /* 0x00000000ff0d7435 */ /* 0x000fe200000001ff */
[----:B------:R-:W-:Y:S01]  /*5380*/  IMAD.MOV.U32 R12, RZ, RZ, 0x4 ;  /* 0x00000004ff0c7424 */ /* 0x000fe200078e00ff */
[----:B------:R-:W-:-:S09]  /*5390*/  MOV R33, R14 ;  /* 0x0000000e00217202 */ /* 0x000fd20000000f00 */
[----:B------:R-:W-:Y:S05]  /*53a0*/  WARPSYNC.COLLECTIVE R15, `(.L_x_7002) ;  /* 0x000000000f087348 */ /* 0x000fea0003c00000 */
[----:B------:R0:W1:Y:S02]  /*53b0*/  SHFL.BFLY P6, R14, R13, R12, R11 ;  /* 0x0c00000c0d0e7389 */ /* 0x00006400000c000b */
[----:B01----:R-:W-:Y:S01]  /*53c0*/  ENDCOLLECTIVE ;  /* 0x000000000000791b */ /* 0x003fe20003800000 */
.L_x_7002:
        /* <DEDUP_REMOVED lines=8> */
.L_x_7003:
[----:B------:R-:W-:Y:S01]  /*5450*/  HFMA2.MMA R12, -RZ, RZ, 0, 5.9604644775390625e-08 ;  /* 0x00000001ff0c7435 */ /* 0x000fe200000001ff */
[----:B------:R-:W-:-:S05]  /*5460*/  FADD.FTZ R18, R16, R14 ;  /* 0x0000000e10127221 */ /* 0x000fca0000010000 */
[----:B------:R-:W-:-:S07]  /*5470*/  MOV R13, R18 ;  /* 0x00000012000d7202 */ /* 0x000fce0000000f00 */
[----:B------:R-:W-:Y:S05]  /*5480*/  WARPSYNC.COLLECTIVE R15, `(.L_x_7004) ;  /* 0x000000000f087348 */ /* 0x000fea0003c00000 */
[----:B------:R0:W1:Y:S02]  /*5490*/  SHFL.BFLY P6, R14, R13, R12, R11 ;  /* 0x0c00000c0d0e7389 */ /* 0x00006400000c000b */
[----:B01----:R-:W-:Y:S01]  /*54a0*/  ENDCOLLECTIVE ;  /* 0x000000000000791b */ /* 0x003fe20003800000 */
.L_x_7004:
[----:B------:R-:W-:Y:S01]  /*54b0*/  HFMA2.MMA R12, -RZ, RZ, 0, 2.384185791015625e-07 ;  /* 0x00000004ff0c7435 */ /* 0x000fe200000001ff */
[----:B------:R-:W-:Y:S01]  /*54c0*/  MOV R13, RZ ;  /* 0x000000ff000d7202 */ /* 0x000fe20000000f00 */
[----:B------:R-:W-:-:S09]  /*54d0*/  IMAD.MOV.U32 R35, RZ, RZ, R14 ;  /* 0x000000ffff237224 */ /* 0x000fd200078e000e */
[----:B------:R-:W-:Y:S05]  /*54e0*/  WARPSYNC.COLLECTIVE R15, `(.L_x_7005) ;  /* 0x000000000f087348 */ /* 0x000fea0003c00000 */
[----:B------:R0:W1:Y:S02]  /*54f0*/  SHFL.BFLY P6, R14, R13, R12, R11 ;  /* 0x0c00000c0d0e7389 */ /* 0x00006400000c000b */
[----:B01----:R-:W-:Y:S01]  /*5500*/  ENDCOLLECTIVE ;  /* 0x000000000000791b */ /* 0x003fe20003800000 */
.L_x_7005:
        /* <DEDUP_REMOVED lines=8> */
.L_x_7006:
        /* <DEDUP_REMOVED lines=8> */
.L_x_7007:
[----:B------:R-:W-:Y:S01]  /*5610*/  HFMA2.MMA R13, -RZ, RZ, 0, 0 ;  /* 0x00000000ff0d7435 */ /* 0x000fe200000001ff */
[----:B------:R-:W-:Y:S01]  /*5620*/  IMAD.MOV.U32 R12, RZ, RZ, 0x4 ;  /* 0x00000004ff0c7424 */ /* 0x000fe200078e00ff */
[----:B------:R-:W-:-:S09]  /*5630*/  MOV R3, R14 ;  /* 0x0000000e00037202 */ /* 0x000fd20000000f00 */
[----:B------:R-:W-:Y:S05]  /*5640*/  WARPSYNC.COLLECTIVE R15, `(.L_x_7008) ;  /* 0x000000000f087348 */ /* 0x000fea0003c00000 */
[----:B------:R0:W1:Y:S02]  /*5650*/  SHFL.BFLY P6, R14, R13, R12, R11 ;  /* 0x0c00000c0d0e7389 */ /* 0x00006400000c000b */
[----:B01----:R-:W-:Y:S01]  /*5660*/  ENDCOLLECTIVE ;  /* 0x000000000000791b */ /* 0x003fe20003800000 */
.L_x_7008:
[----:B------:R-:W-:Y:S01]  /*5670*/  FADD.FTZ R3, R16, R3 ;  /* 0x0000000310037221 */ /* 0x000fe20000010000 */
[----:B------:R-:W-:Y:S01]  /*5680*/  HFMA2.MMA R12, -RZ, RZ, 0, 1.1920928955078125e-07 ;  /* 0x00000002ff0c7435 */ /* 0x000fe200000001ff */
[----:B------:R-:W-:-:S05]  /*5690*/  FADD.FTZ R29, RZ, R14 ;  /* 0x0000000eff1d7221 */ /* 0x000fca0000010000 */
[----:B------:R-:W-:-:S07]  /*56a0*/  MOV R13, R29 ;  /* 0x0000001d000d7202 */ /* 0x000fce0000000f00 */
[----:B------:R-:W-:Y:S05]  /*56b0*/  WARPSYNC.COLLECTIVE R15, `(.L_x_7009) ;  /* 0x000000000f087348 */ /* 0x000fea0003c00000 */
[----:B------:R0:W1:Y:S02]  /*56c0*/  SHFL.BFLY P6, R14, R13, R12, R11 ;  /* 0x0c00000c0d0e7389 */ /* 0x00006400000c000b */
[----:B01----:R-:W-:Y:S01]  /*56d0*/  ENDCOLLECTIVE ;  /* 0x000000000000791b */ /* 0x003fe20003800000 */
.L_x_7009:
[----:B------:R-:W-:-:S04]  /*56e0*/  IMAD.MOV.U32 R12, RZ, RZ, R14 ;  /* 0x000000ffff0c7224 */ /* 0x000fc800078e000e */
[----:B------:R-:W-:Y:S01]  /*56f0*/  FADD.FTZ R21, R29, R12 ;  /* 0x0000000c1d157221 */ /* 0x000fe20000010000 */
[----:B------:R-:W-:-:S04]  /*5700*/  HFMA2.MMA R12, -RZ, RZ, 0, 5.9604644775390625e-08 ;  /* 0x00000001ff0c7435 */ /* 0x000fc800000001ff */
[----:B------:R-:W-:-:S07]  /*5710*/  MOV R13, R21 ;  /* 0x00000015000d7202 */ /* 0x000fce0000000f00 */
[----:B------:R-:W-:Y:S05]  /*5720*/  WARPSYNC.COLLECTIVE R15, `(.L_x_7010) ;  /* 0x000000000f087348 */ /* 0x000fea0003c00000 */
[----:B------:R0:W1:Y:S02]  /*5730*/  SHFL.BFLY P6, R14, R13, R12, R11 ;  /* 0x0c00000c0d0e7389 */ /* 0x00006400000c000b */
[----:B01----:R-:W-:Y:S01]  /*5740*/  ENDCOLLECTIVE ;  /* 0x000000000000791b */ /* 0x003fe20003800000 */
.L_x_7010:
[----:B------:R-:W-:Y:S01]  /*5750*/  HFMA2.MMA R12, -RZ, RZ, 0, 2.384185791015625e-07 ;  /* 0x00000004ff0c7435 */ /* 0x000fe200000001ff */
[----:B------:R-:W-:Y:S01]  /*5760*/  MOV R13, RZ ;  /* 0x000000ff000d7202 */ /* 0x000fe20000000f00 */
[----:B------:R-:W-:-:S09]  /*5770*/  IMAD.MOV.U32 R30, RZ, RZ, R14 ;  /* 0x000000ffff1e7224 */ /* 0x000fd200078e000e */
[----:B------:R-:W-:Y:S05]  /*5780*/  WARPSYNC.COLLECTIVE R15, `(.L_x_7011) ;  /* 0x000000000f087348 */ /* 0x000fea0003c00000 */
[----:B------:R0:W1:Y:S02]  /*5790*/  SHFL.BFLY P6, R14, R13, R12, R11 ;  /* 0x0c00000c0d0e7389 */ /* 0x00006400000c000b */
[----:B01----:R-:W-:Y:S01]  /*57a0*/  ENDCOLLECTIVE ;  /* 0x000000000000791b */ /* 0x003fe20003800000 */
.L_x_7011:
[----:B------:R-:W-:Y:S01]  /*57b0*/  FADD.FTZ R30, R21, R30 ;  /* 0x0000001e151e7221 */ /* 0x000fe20000010000 */
[----:B------:R-:W-:Y:S01]  /*57c0*/  MOV R12, 0x2 ;  /* 0x00000002000c7802 */ /* 0x000fe20000000f00 */
[----:B------:R-:W-:-:S04]  /*57d0*/  FADD.FTZ R29, RZ, R14 ;  /* 0x0000000eff1d7221 */ /* 0x000fc80000010000 */
[----:B------:R-:W-:-:S07]  /*57e0*/  IMAD.MOV.U32 R13, RZ, RZ, R29 ;  /* 0x000000ffff0d7224 */ /* 0x000fce00078e001d */
[----:B------:R-:W-:Y:S05]  /*57f0*/  WARPSYNC.COLLECTIVE R15, `(.L_x_7012) ;  /* 0x000000000f087348 */ /* 0x000fea0003c00000 */
[----:B------:R0:W1:Y:S02]  /*5800*/  SHFL.BFLY P6, R14, R13, R12, R11 ;  /* 0x0c00000c0d0e7389 */ /* 0x00006400000c000b */
[----:B01----:R-:W-:Y:S01]  /*5810*/  ENDCOLLECTIVE ;  /* 0x000000000000791b */ /* 0x003fe20003800000 */
.L_x_7012:
[----:B------:R-:W-:Y:S02]  /*5820*/  IMAD.MOV.U32 R12, RZ, RZ, 0x1 ;  /* 0x00000001ff0c7424 */ /* 0x000fe400078e00ff */
[----:B------:R-:W-:-:S05]  /*5830*/  FADD.FTZ R32, R29, R14 ;  /* 0x0000000e1d207221 */ /* 0x000fca0000010000 */
[----:B------:R-:W-:-:S07]  /*5840*/  MOV R13, R32 ;  /* 0x00000020000d7202 */ /* 0x000fce0000000f00 */
[----:B------:R-:W-:Y:S05]  /*5850*/  WARPSYNC.COLLECTIVE R15, `(.L_x_7013) ;  /* 0x000000000f087348 */ /* 0x000fea0003c00000 */
[----:B------:R0:W1:Y:S02]  /*5860*/  SHFL.BFLY P6, R14, R13, R12, R11 ;  /* 0x0c00000c0d0e7389 */ /* 0x00006400000c000b */
[----:B01----:R-:W-:Y:S01]  /*5870*/  ENDCOLLECTIVE ;  /* 0x000000000000791b */ /* 0x003fe20003800000 */
.L_x_7013:
[----:B------:R-:W-:Y:S01]  /*5880*/  HFMA2.MMA R13, -RZ, RZ, 0, 0 ;  /* 0x00000000ff0d7435 */ /* 0x000fe200000001ff */
[----:B------:R-:W-:Y:S01]  /*5890*/  IMAD.MOV.U32 R12, RZ, RZ, 0x4 ;  /* 0x00000004ff0c7424 */ /* 0x000fe200078e00ff */
[----:B------:R-:W-:-:S09]  /*58a0*/  MOV R33, R14 ;  /* 0x0000000e00217202 */ /* 0x000fd20000000f00 */
[----:B------:R-:W-:Y:S05]  /*58b0*/  WARPSYNC.COLLECTIVE R15, `(.L_x_7014) ;  /* 0x000000000f087348 */ /* 0x000fea0003c00000 */
[----:B------:R0:W1:Y:S02]  /*58c0*/  SHFL.BFLY P6, R14, R13, R12, R11 ;  /* 0x0c00000c0d0e7389 */ /* 0x00006400000c000b */
[----:B01----:R-:W-:Y:S01]  /*58d0*/  ENDCOLLECTIVE ;  /* 0x000000000000791b */ /* 0x003fe20003800000 */
.L_x_7014:
[----:B------:R-:W-:Y:S01]  /*58e0*/  FADD.FTZ R16, R32, R33 ;  /* 0x0000002120107221 */ /* 0x000fe20000010000 */
[----:B------:R-:W-:Y:S01]  /*58f0*/  HFMA2.MMA R12, -RZ, RZ, 0, 1.1920928955078125e-07 ;  /* 0x00000002ff0c7435 */ /* 0x000fe200000001ff */
[----:B------:R-:W-:-:S05]  /*5900*/  FADD.FTZ R20, RZ, R14 ;  /* 0x0000000eff147221 */ /* 0x000fca0000010000 */
[----:B------:R-:W-:-:S07]  /*5910*/  MOV R13, R20 ;  /* 0x00000014000d7202 */ /* 0x000fce0000000f00 */
[----:B------:R-:W-:Y:S05]  /*5920*/  WARPSYNC.COLLECTIVE R15, `(.L_x_7015) ;  /* 0x000000000f087348 */ /* 0x000fea0003c00000 */
[----:B------:R0:W1:Y:S02]  /*5930*/  SHFL.BFLY P6, R14, R13, R12, R11 ;  /* 0x0c00000c0d0e7389 */ /* 0x00006400000c000b */
[----:B01----:R-:W-:Y:S01]  /*5940*/  ENDCOLLECTIVE ;  /* 0x000000000000791b */ /* 0x003fe20003800000 */
.L_x_7015:
[----:B------:R-:W-:Y:S01]  /*5950*/  MOV R12, 0x1 ;  /* 0x00000001000c7802 */ /* 0x000fe20000000f00 */
[----:B------:R-:W-:-:S04]  /*5960*/  FADD.FTZ R31, R20, R14 ;  /* 0x0000000e141f7221 */ /* 0x000fc80000010000 */
[----:B------:R-:W-:-:S07]  /*5970*/  IMAD.MOV.U32 R13, RZ, RZ, R31 ;  /* 0x000000ffff0d7224 */ /* 0x000fce00078e001f */
[----:B------:R-:W-:Y:S05]  /*5980*/  WARPSYNC.COLLECTIVE R15, `(.L_x_7016) ;  /* 0x000000000f087348 */ /* 0x000fea0003c00000 */
[----:B------:R0:W1:Y:S02]  /*5990*/  SHFL.BFLY P6, R14, R13, R12, R11 ;  /* 0x0c00000c0d0e7389 */ /* 0x00006400000c000b */
[----:B01----:R-:W-:Y:S01]  /*59a0*/  ENDCOLLECTIVE ;  /* 0x000000000000791b */ /* 0x003fe20003800000 */
.L_x_7016:
[----:B------:R-:W-:Y:S01]  /*59b0*/  HFMA2.MMA R12, -RZ, RZ, 0, 2.384185791015625e-07 ;  /* 0x00000004ff0c7435 */ /* 0x000fe200000001ff */
[----:B------:R-:W-:Y:S01]  /*59c0*/  IMAD.MOV.U32 R13, RZ, RZ, RZ ;  /* 0x000000ffff0d7224 */ /* 0x000fe200078e00ff */
[----:B------:R-:W-:-:S09]  /*59d0*/  MOV R18, R14 ;  /* 0x0000000e00127202 */ /* 0x000fd20000000f00 */
[----:B------:R-:W-:Y:S05]  /*59e0*/  WARPSYNC.COLLECTIVE R15, `(.L_x_7017) ;  /* 0x000000000f087348 */ /* 0x000fea0003c00000 */
[----:B------:R0:W1:Y:S02]  /*59f0*/  SHFL.BFLY P6, R14, R13, R12, R11 ;  /* 0x0c00000c0d0e7389 */ /* 0x00006400000c000b */
[----:B01----:R-:W-:Y:S01]  /*5a00*/  ENDCOLLECTIVE ;  /* 0x000000000000791b */ /* 0x003fe20003800000 */
.L_x_7017:
[----:B------:R-:W-:Y:S01]  /*5a10*/  FADD.FTZ R18, R31, R18 ;  /* 0x000000121f127221 */ /* 0x000fe20000010000 */
[----:B------:R-:W-:Y:S02]  /*5a20*/  IMAD.MOV.U32 R12, RZ, RZ, 0x2 ;  /* 0x00000002ff0c7424 */ /* 0x000fe400078e00ff */
[----:B------:R-:W-:-:S05]  /*5a30*/  FADD.FTZ R29, RZ, R14 ;  /* 0x0000000eff1d7221 */ /* 0x000fca0000010000 */
[----:B------:R-:W-:-:S07]  /*5a40*/  MOV R13, R29 ;  /* 0x0000001d000d7202 */ /* 0x000fce0000000f00 */
[----:B------:R-:W-:Y:S05]  /*5a50*/  WARPSYNC.COLLECTIVE R15, `(.L_x_7018) ;  /* 0x000000000f087348 */ /* 0x000fea0003c00000 */
[----:B------:R0:W1:Y:S02]  /*5a60*/  SHFL.BFLY P6, R14, R13, R12, R11 ;  /* 0x0c00000c0d0e7389 */ /* 0x00006400000c000b */
[----:B01----:R-:W-:Y:S01]  /*5a70*/  ENDCOLLECTIVE ;  /* 0x000000000000791b */ /* 0x003fe20003800000 */
.L_x_7018:
[----:B------:R-:W-:Y:S01]  /*5a80*/  HFMA2.MMA R12, -RZ, RZ, 0, 5.9604644775390625e-08 ;  /* 0x00000001ff0c7435 */ /* 0x000fe200000001ff */
[----:B------:R-:W-:-:S05]  /*5a90*/  FADD.FTZ R20, R29, R14 ;  /* 0x0000000e1d147221 */ /* 0x000fca0000010000 */
[----:B------:R-:W-:-:S07]  /*5aa0*/  MOV R13, R20 ;  /* 0x00000014000d7202 */ /* 0x000fce0000000f00 */
[----:B------:R-:W-:Y:S05]  /*5ab0*/  WARPSYNC.COLLECTIVE R15, `(.L_x_7019) ;  /* 0x000000000f087348 */ /* 0x000fea0003c00000 */
[----:B------:R0:W1:Y:S02]  /*5ac0*/  SHFL.BFLY P6, R14, R13, R12, R11 ;  /* 0x0c00000c0d0e7389 */ /* 0x00006400000c000b */
[----:B01----:R-:W-:Y:S01]  /*5ad0*/  ENDCOLLECTIVE ;  /* 0x000000000000791b */ /* 0x003fe20003800000 */
.L_x_7019:
[----:B------:R-:W-:Y:S05]  /*5ae0*/  BRA `(.L_x_7020) ;  /* 0xffffffd8000c7947 */ /* 0x000fea000383ffff */
.L_x_7021:
        /* <DEDUP_REMOVED lines=9> */
.L_x_29693:


//--------------------- .text._ZN4vllm25paged_attention_v2_kernelIfhLi32ELi32ELi128ELNS_18Fp8KVCacheDataTypeE2ELb1ELi512EEEvPfS2_PT_PKS3_PKT0_S9_ifPKiSB_iPKfiiiSD_SD_iiiii --------------------------
	.section	.text._ZN4vllm25paged_attention_v2_kernelIfhLi32ELi32ELi128ELNS_18Fp8KVCacheDataTypeE2ELb1ELi512EEEvPfS2_PT_PKS3_PKT0_S9_ifPKiSB_iPKfiiiSD_SD_iiiii,"ax",@progbits
	.align	128
        .global         _ZN4vllm25paged_attention_v2_kernelIfhLi32ELi32ELi128ELNS_18Fp8KVCacheDataTypeE2ELb1ELi512EEEvPfS2_PT_PKS3_PKT0_S9_ifPKiSB_iPKfiiiSD_SD_iiiii
        .type           _ZN4vllm25paged_attention_v2_kernelIfhLi32ELi32ELi128ELNS_18Fp8KVCacheDataTypeE2ELb1ELi512EEEvPfS2_PT_PKS3_PKT0_S9_ifPKiSB_iPKfiiiSD_SD_iiiii,@function
        .size           _ZN4vllm25paged_attention_v2_kernelIfhLi32ELi32ELi128ELNS_18Fp8KVCacheDataTypeE2ELb1ELi512EEEvPfS2_PT_PKS3_PKT0_S9_ifPKiSB_iPKfiiiSD_SD_iiiii,(.L_x_29694 - _ZN4vllm25paged_attention_v2_kernelIfhLi32ELi32ELi128ELNS_18Fp8KVCacheDataTypeE2ELb1ELi512EEEvPfS2_PT_PKS3_PKT0_S9_ifPKiSB_iPKfiiiSD_SD_iiiii)
        .other          _ZN4vllm25paged_attention_v2_kernelIfhLi32ELi32ELi128ELNS_18Fp8KVCacheDataTypeE2ELb1ELi512EEEvPfS2_PT_PKS3_PKT0_S9_ifPKiSB_iPKfiiiSD_SD_iiiii,@"STO_CUDA_ENTRY STV_DEFAULT"
_ZN4vllm25paged_attention_v2_kernelIfhLi32ELi32ELi128ELNS_18Fp8KVCacheDataTypeE2ELb1ELi512EEEvPfS2_PT_PKS3_PKT0_S9_ifPKiSB_iPKfiiiSD_SD_iiiii:
.text._ZN4vllm25paged_attention_v2_kernelIfhLi32ELi32ELi128ELNS_18Fp8KVCacheDataTypeE2ELb1ELi512EEEvPfS2_PT_PKS3_PKT0_S9_ifPKiSB_iPKfiiiSD_SD_iiiii:
        /* <DEDUP_REMOVED lines=28> */
[----:B------:R-:W-:Y:S01]  /*01c0*/  IMAD.HI.U32 R0, R5, R9, R4 ;  /* 0x0000000905007227 */ /* 0x000fe200078e0004 */
[----:B------:R-:W-:-:S03]  /*01d0*/  SHF.R.S32.HI R4, RZ, 0x1f, R3 ;  /* 0x0000001fff047819 */ /* 0x000fc60000011403 */
[----:B------:R-:W-:Y:S01]  /*01e0*/  IMAD.MOV.U32 R5, RZ, RZ, R8 ;  /* 0x000000ffff057224 */ /* 0x000fe200078e0008 */
[----:B------:R-:W-:Y:S01]  /*01f0*/  LEA.HI R4, R4, R3, RZ, 0x5 ;  /* 0x0000000304047211 */ /* 0x000fe200078f28ff */
[----:B------:R-:W0:Y:S01]  /*0200*/  S2R R8, SR_TID.X ;  /* 0x0000000000087919 */ /* 0x000e220000002100 */
[----:B------:R-:W-:Y:S01]  /*0210*/  LEA R3, R20, 0x10, 0x4 ;  /* 0x0000001014037811 */ /* 0x000fe200078e20ff */
[----:B------:R-:W-:Y:S01]  /*0220*/  IMAD.HI.U32 R23, R0, R5, RZ ;  /* 0x0000000500177227 */ /* 0x000fe200078e00ff */
[----:B------:R-:W-:-:S04]  /*0230*/  SHF.R.S32.HI R4, RZ, 0x5, R4 ;  /* 0x00000005ff047819 */ /* 0x000fc80000011404 */
[----:B------:R-:W-:Y:S02]  /*0240*/  IADD3 R7, -R23, RZ, RZ ;  /* 0x000000ff17077210 */ /* 0x000fe40007ffe1ff */
[----:B------:R-:W-:Y:S01]  /*0250*/  VIMNMX R22, R4, R3, PT ;  /* 0x0000000304167248 */ /* 0x000fe20003fe0100 */
[----:B------:R-:W-:Y:S02]  /*0260*/  IMAD.MOV.U32 R4, RZ, RZ, R24 ;  /* 0x000000ffff047224 */ /* 0x000fe400078e0018 */
[C---:B------:R-:W-:Y:S02]  /*0270*/  IMAD R5, R24.reuse, R7, R5 ;  /* 0x0000000718057224 */ /* 0x040fe400078e0205 */
[----:B------:R-:W3:Y:S03]  /*0280*/  LDC R7, c[0x0][0x298] ;  /* 0x0000a600ff077b82 */ /* 0x000ee60000000800 */
[----:B------:R-:W-:-:S13]  /*0290*/  ISETP.GT.U32.AND P1, PT, R24, R5, PT ;  /* 0x000000051800720c */ /* 0x000fda0003f24070 */
[----:B------:R-:W-:Y:S02]  /*02a0*/  @!P1 IMAD.IADD R5, R5, 0x1, -R24 ;  /* 0x0000000105059824 */ /* 0x000fe400078e0a18 */
[----:B------:R-:W-:Y:S01]  /*02b0*/  @!P1 VIADD R23, R23, 0x1 ;  /* 0x0000000117179836 */ /* 0x000fe20000000000 */
[----:B------:R-:W-:Y:S02]  /*02c0*/  ISETP.NE.AND P1, PT, R2, RZ, PT ;  /* 0x000000ff0200720c */ /* 0x000fe40003f25270 */
[----:B------:R-:W-:Y:S02]  /*02d0*/  ISETP.GE.U32.AND P0, PT, R5, R24, PT ;  /* 0x000000180500720c */ /* 0x000fe40003f06070 */
[----:B0-----:R-:W-:-:S04]  /*02e0*/  SHF.R.S32.HI R5, RZ, 0x1f, R8 ;  /* 0x0000001fff057819 */ /* 0x001fc80000011408 */
[----:B------:R-:W-:-:S04]  /*02f0*/  LEA.HI R17, R5, R8, RZ, 0x5 ;  /* 0x0000000805117211 */ /* 0x000fc800078f28ff */
[----:B------:R-:W-:Y:S02]  /*0300*/  LOP3.LUT R5, R17, 0xffffffe0, RZ, 0xc0, !PT ;  /* 0xffffffe011057812 */ /* 0x000fe400078ec0ff */
[----:B------:R-:W-:Y:S02]  /*0310*/  SHF.R.S32.HI R17, RZ, 0x5, R17 ;  /* 0x00000005ff117819 */ /* 0x000fe40000011411 */
[----:B------:R-:W-:Y:S02]  /*0320*/  @P0 IADD3 R23, R23, 0x1, RZ ;  /* 0x0000000117170810 */ /* 0x000fe40007ffe0ff */
[----:B---3--:R-:W-:Y:S02]  /*0330*/  ISETP.GT.AND P0, PT, R7, -0x1, PT ;  /* 0xffffffff0700780c */ /* 0x008fe40003f04270 */
[----:B------:R-:W-:Y:S01]  /*0340*/  IADD3 R5, -R5, R8, RZ ;  /* 0x0000000805057210 */ /* 0x000fe20007ffe1ff */
[----:B------:R-:W-:Y:S01]  /*0350*/  @!P2 IMAD.MOV R23, RZ, RZ, -R23 ;  /* 0x000000ffff17a224 */ /* 0x000fe200078e0a17 */
[----:B------:R-:W-:-:S09]  /*0360*/  @!P1 LOP3.LUT R23, RZ, R2, RZ, 0x33, !PT ;  /* 0x00000002ff179212 */ /* 0x000fd200078e33ff */
[----:B-12---:R-:W-:Y:S05]  /*0370*/  @P0 BRA `(.L_x_7022) ;  /* 0x0000000000dc0947 */ /* 0x006fea0003800000 */
        /* <DEDUP_REMOVED lines=41> */
[----:B------:R-:W-:Y:S01]  /*0610*/  IMAD.HI.U32 R3, R3, R12, RZ ;  /* 0x0000000c03037227 */ /* 0x000fe200078e00ff */
[----:B------:R-:W-:-:S03]  /*0620*/  IADD3 R2, -R7, RZ, RZ ;  /* 0x000000ff07027210 */ /* 0x000fc60007ffe1ff */
        /* <DEDUP_REMOVED lines=12> */
.L_x_7022:
[----:B------:R-:W-:Y:S02]  /*06f0*/  ULDC UR4, c[0x0][0x288] ;  /* 0x0000a20000047ab9 */ /* 0x000fe40000000800 */
[----:B------:R-:W-:-:S04]  /*0700*/  IMAD R2, R18, UR4, R19 ;  /* 0x0000000412027c24 */ /* 0x000fc8000f8e0213 */
[----:B------:R-:W-:-:S07]  /*0710*/  IMAD R9, R2, R7, RZ ;  /* 0x0000000702097224 */ /* 0x000fce00078e02ff */
.L_x_7023:
        /* <DEDUP_REMOVED lines=27> */
.L_x_7027:
        /* <DEDUP_REMOVED lines=36> */
.L_x_7025:
[----:B------:R-:W-:Y:S05]  /*0b10*/  BSYNC B7 ;  /* 0x0000000000077941 */ /* 0x000fea0003800000 */
.L_x_7024:
[----:B------:R-:W0:Y:S01]  /*0b20*/  S2R R16, SR_TID.X ;  /* 0x0000000000107919 */ /* 0x000e220000002100 */
[C---:B------:R-:W-:Y:S01]  /*0b30*/  SHF.L.U32 R7, R20.reuse, 0x9, RZ ;  /* 0x0000000914077819 */ /* 0x040fe200000006ff */
        /* <DEDUP_REMOVED lines=26> */
.L_x_7066:
        /* <DEDUP_REMOVED lines=47> */
.L_x_7033:
        /* <DEDUP_REMOVED lines=11> */
.L_x_7032:
[----:B------:R-:W-:Y:S05]  /*1080*/  BSYNC B1 ;  /* 0x0000000000017941 */ /* 0x000fea0003800000 */
.L_x_7031:
        /* <DEDUP_REMOVED lines=14> */
.L_x_7036:
        /* <DEDUP_REMOVED lines=100> */
.L_x_7035:
[----:B------:R-:W-:Y:S05]  /*17b0*/  BSYNC B1 ;  /* 0x0000000000017941 */ /* 0x000fea0003800000 */
.L_x_7034:
        /* <DEDUP_REMOVED lines=10> */
[----:B------:R-:W4:Y:S01]  /*1860*/  LDS R28, [R0+0x800] ;  /* 0x00080000001c7984 */ /* 0x000f220000000800 */
[C---:B-1----:R-:W-:Y:S01]  /*1870*/  FADD.FTZ R12, -R11.reuse, R12 ;  /* 0x0000000c0b0c7221 */ /* 0x042fe20000010100 */
[----:B--2---:R-:W-:-:S03]  /*1880*/  FADD.FTZ R14, -R11, R14 ;  /* 0x0000000e0b0e7221 */ /* 0x004fc60000010100 */
[----:B------:R-:W-:Y:S02]  /*1890*/  FMUL.FTZ R3, R12, 1.4426950216293334961 ;  /* 0x3fb8aa3b0c037820 */ /* 0x000fe40000410000 */
[----:B------:R-:W1:Y:S01]  /*18a0*/  LDS R12, [R0] ;  /* 0x00000000000c7984 */ /* 0x000e620000000800 */
[----:B------:R-:W-:Y:S01]  /*18b0*/  FMUL.FTZ R27, R14, 1.4426950216293334961 ;  /* 0x3fb8aa3b0e1b7820 */ /* 0x000fe20000410000 */
[----:B------:R-:W2:Y:S01]  /*18c0*/  MUFU.EX2 R15, R3 ;  /* 0x00000003000f7308 */ /* 0x000ea20000000800 */
[C---:B---3--:R-:W-:Y:S01]  /*18d0*/  FADD.FTZ R13, -R11.reuse, R13 ;  /* 0x0000000d0b0d7221 */ /* 0x048fe20000010100 */
[----:B------:R-:W3:Y:S01]  /*18e0*/  LDS R14, [R0+0x600] ;  /* 0x00060000000e7984 */ /* 0x000ee20000000800 */
[----:B0-----:R-:W-:Y:S02]  /*18f0*/  FADD.FTZ R26, -R11, R26 ;  /* 0x0000001a0b1a7221 */ /* 0x001fe40000010100 */
[----:B------:R-:W-:Y:S01]  /*1900*/  FMUL.FTZ R13, R13, 1.4426950216293334961 ;  /* 0x3fb8aa3b0d0d7820 */ /* 0x000fe20000410000 */
[----:B----4-:R-:W-:-:S02]  /*1910*/  FADD.FTZ R28, -R11, R28 ;  /* 0x0000001c0b1c7221 */ /* 0x010fc40000010100 */
[----:B------:R-:W0:Y:S08]  /*1920*/  MUFU.EX2 R27, R27 ;  /* 0x0000001b001b7308 */ /* 0x000e300000000800 */
[----:B------:R-:W4:Y:S01]  /*1930*/  MUFU.EX2 R13, R13 ;  /* 0x0000000d000d7308 */ /* 0x000f220000000800 */
[----:B--2---:R-:W-:Y:S01]  /*1940*/  FADD.FTZ R4, R4, R15 ;  /* 0x0000000f04047221 */ /* 0x004fe20000010000 */
[----:B------:R2:W-:Y:S03]  /*1950*/  STS [R0+-0x400], R15 ;  /* 0xfffc000f00007388 */ /* 0x0005e60000000800 */
[----:B0-----:R-:W-:Y:S01]  /*1960*/  FADD.FTZ R3, R4, R27 ;  /* 0x0000001b04037221 */ /* 0x001fe20000010000 */
[----:B------:R0:W-:Y:S01]  /*1970*/  STS [R0+-0x200], R27 ;  /* 0xfffe001b00007388 */ /* 0x0001e20000000800 */
[----:B--2---:R-:W-:-:S03]  /*1980*/  FMUL.FTZ R15, R26, 1.4426950216293334961 ;  /* 0x3fb8aa3b1a0f7820 */ /* 0x004fc60000410000 */
[----:B------:R-:W2:Y:S03]  /*1990*/  LDS R4, [R0+0xa00] ;  /* 0x000a000000047984 */ /* 0x000ea60000000800 */
[----:B------:R-:W5:Y:S01]  /*19a0*/  MUFU.EX2 R15, R15 ;  /* 0x0000000f000f7308 */ /* 0x000f620000000800 */
[----:B----4-:R-:W-:Y:S01]  /*19b0*/  STS [R0+0x200], R13 ;  /* 0x0002000d00007388 */ /* 0x010fe20000000800 */
[----:B-1----:R-:W-:-:S04]  /*19c0*/  FADD.FTZ R12, -R11, R12 ;  /* 0x0000000c0b0c7221 */ /* 0x002fc80000010100 */
[----:B------:R-:W-:Y:S01]  /*19d0*/  FMUL.FTZ R12, R12, 1.4426950216293334961 ;  /* 0x3fb8aa3b0c0c7820 */ /* 0x000fe20000410000 */
[----:B---3--:R-:W-:-:S04]  /*19e0*/  FADD.FTZ R14, -R11, R14 ;  /* 0x0000000e0b0e7221 */ /* 0x008fc80000010100 */
[----:B0-----:R-:W-:Y:S01]  /*19f0*/  FMUL.FTZ R27, R14, 1.4426950216293334961 ;  /* 0x3fb8aa3b0e1b7820 */ /* 0x001fe20000410000 */
[----:B------:R-:W0:Y:S01]  /*1a00*/  MUFU.EX2 R12, R12 ;  /* 0x0000000c000c7308 */ /* 0x000e220000000800 */
[----:B------:R-:W-:Y:S01]  /*1a10*/  FMUL.FTZ R14, R28, 1.4426950216293334961 ;  /* 0x3fb8aa3b1c0e7820 */ /* 0x000fe20000410000 */
[----:B-----5:R-:W-:Y:S06]  /*1a20*/  STS [R0+0x400], R15 ;  /* 0x0004000f00007388 */ /* 0x020fec0000000800 */
[----:B------:R-:W1:Y:S08]  /*1a30*/  MUFU.EX2 R27, R27 ;  /* 0x0000001b001b7308 */ /* 0x000e700000000800 */
[----:B------:R-:W3:Y:S01]  /*1a40*/  MUFU.EX2 R14, R14 ;  /* 0x0000000e000e7308 */ /* 0x000ee20000000800 */
[----:B0-----:R-:W-:Y:S01]  /*1a50*/  STS [R0], R12 ;  /* 0x0000000c00007388 */ /* 0x001fe20000000800 */
[----:B--2---:R-:W-:-:S03]  /*1a60*/  FADD.FTZ R4, -R11, R4 ;  /* 0x000000040b047221 */ /* 0x004fc60000010100 */
[----:B-1----:R-:W-:Y:S01]  /*1a70*/  STS [R0+0x600], R27 ;  /* 0x0006001b00007388 */ /* 0x002fe20000000800 */
        /* <DEDUP_REMOVED lines=11> */
.L_x_7038:
[----:B------:R-:W-:Y:S05]  /*1b30*/  BSYNC B1 ;  /* 0x0000000000017941 */ /* 0x000fea0003800000 */
.L_x_7037:
        /* <DEDUP_REMOVED lines=26> */
.L_x_7030:
[----:B------:R-:W-:Y:S05]  /*1ce0*/  BSYNC B0 ;  /* 0x0000000000007941 */ /* 0x000fea0003800000 */
.L_x_7029:
        /* <DEDUP_REMOVED lines=13> */
[----:B--2---:R-:W-:-:S05]  /*1dc0*/  FADD.FTZ R13, R2, R13 ;  /* 0x0000000d020d7221 */ /* 0x004fca0000010000 */
[----:B------:R-:W2:Y:S01]  /*1dd0*/  SHFL.BFLY PT, R12, R13, 0x2, 0x1f ;  /* 0x0c401f000d0c7f89 */ /* 0x000ea200000e0000 */
[----:B---3--:R-:W-:Y:S02]  /*1de0*/  @!P0 LEA R2, R27, R4, 0x18 ;  /* 0x000000041b028211 */ /* 0x008fe400078ec0ff */
[----:B------:R-:W-:Y:S02]  /*1df0*/  @!P3 MOV R4, 0x400 ;  /* 0x000004000004b802 */ /* 0x000fe40000000f00 */
        /* <DEDUP_REMOVED lines=15> */
[----:B--2---:R-:W-:Y:S01]  /*1ef0*/  MOV R3, 0xfffffff0 ;  /* 0xfffffff000037802 */ /* 0x004fe20000000f00 */
        /* <DEDUP_REMOVED lines=22> */
.L_x_7043:
        /* <DEDUP_REMOVED lines=8> */
.L_x_7042:
[----:B------:R-:W-:Y:S05]  /*20e0*/  BSYNC B1 ;  /* 0x0000000000017941 */ /* 0x000fea0003800000 */
.L_x_7041:
        /* <DEDUP_REMOVED lines=14> */
.L_x_7046:
[----:B------:R-:W2:Y:S01]  /*21d0*/  LDS R27, [R2+-0x400] ;  /* 0xfffc0000021b7984 */ /* 0x000ea20000000800 */
[----:B------:R-:W-:-:S03]  /*21e0*/  IADD3 R4, R4, 0x800, RZ ;  /* 0x0000080004047810 */ /* 0x000fc60007ffe0ff */
[----:B------:R-:W0:Y:S01]  /*21f0*/  LDS R29, [R2+-0x200] ;  /* 0xfffe0000021d7984 */ /* 0x000e220000000800 */
[----:B------:R-:W-:-:S03]  /*2200*/  ISETP.GE.AND P2, PT, R4, R3, PT ;  /* 0x000000030400720c */ /* 0x000fc60003f46270 */
[----:B------:R-:W3:Y:S04]  /*2210*/  LDS R15, [R2] ;  /* 0x00000000020f7984 */ /* 0x000ee80000000800 */
[----:B------:R-:W4:Y:S04]  /*2220*/  LDS R7, [R2+0x200] ;  /* 0x0002000002077984 */ /* 0x000f280000000800 */
[----:B------:R-:W5:Y:S04]  /*2230*/  LDS R25, [R2+0x400] ;  /* 0x0004000002197984 */ /* 0x000f680000000800 */
[----:B------:R-:W1:Y:S04]  /*2240*/  LDS R6, [R2+0xa00] ;  /* 0x000a000002067984 */ /* 0x000e680000000800 */
[----:B------:R-:W1:Y:S01]  /*2250*/  LDS R12, [R2+0xc00] ;  /* 0x000c0000020c7984 */ /* 0x000e620000000800 */
[----:B--2---:R-:W-:-:S03]  /*2260*/  FMUL.FTZ R14, R27, R0 ;  /* 0x000000001b0e7220 */ /* 0x004fc60000410000 */
[----:B------:R-:W2:Y:S01]  /*2270*/  LDS R27, [R2+0x800] ;  /* 0x00080000021b7984 */ /* 0x000ea20000000800 */
[----:B0-----:R-:W-:-:S03]  /*2280*/  FMUL.FTZ R26, R29, R0 ;  /* 0x000000001d1a7220 */ /* 0x001fc60000410000 */
[----:B------:R-:W0:Y:S01]  /*2290*/  LDS R29, [R2+0x600] ;  /* 0x00060000021d7984 */ /* 0x000e220000000800 */
        /* <DEDUP_REMOVED lines=39> */
.L_x_7045:
[----:B------:R-:W-:Y:S05]  /*2510*/  BSYNC B1 ;  /* 0x0000000000017941 */ /* 0x000fea0003800000 */
.L_x_7044:
        /* <DEDUP_REMOVED lines=31> */
.L_x_7048:
[----:B------:R-:W-:Y:S05]  /*2710*/  BSYNC B1 ;  /* 0x0000000000017941 */ /* 0x000fea0003800000 */
.L_x_7047:
        /* <DEDUP_REMOVED lines=14> */
.L_x_7040:
[----:B------:R-:W-:Y:S05]  /*2800*/  BSYNC B0 ;  /* 0x0000000000007941 */ /* 0x000fea0003800000 */
.L_x_7039:
[----:B------:R-:W-:Y:S01]  /*2810*/  BAR.SYNC.DEFER_BLOCKING 0x0 ;  /* 0x0000000000007b1d */ /* 0x000fe20000010000 */
[----:B------:R-:W-:-:S05]  /*2820*/  ISETP.NE.AND P0, PT, R16, RZ, PT ;  /* 0x000000ff1000720c */ /* 0x000fca0003f05270 */
[----:B------:R-:W-:Y:S08]  /*2830*/  BSSY B0, `(.L_x_7049) ;  /* 0x0000014000007945 */ /* 0x000ff00003800000 */
[----:B------:R-:W-:Y:S05]  /*2840*/  @P0 BRA `(.L_x_7050) ;  /* 0x0000000000480947 */ /* 0x000fea0003800000 */
[----:B--2---:R-:W-:Y:S01]  /*2850*/  IMAD R0, R21, R18, RZ ;  /* 0x0000001215007224 */ /* 0x004fe200078e02ff */
        /* <DEDUP_REMOVED lines=16> */
[----:B---3--:R4:W-:Y:S02]  /*2960*/  STG.E desc[UR36][R4.64], R13 ;  /* 0x0000000d04007986 */ /* 0x0089e4000c101924 */
.L_x_7050:
[----:B------:R-:W-:Y:S05]  /*2970*/  BSYNC B0 ;  /* 0x0000000000007941 */ /* 0x000fea0003800000 */
.L_x_7049:
[----:B------:R-:W-:Y:S04]  /*2980*/  BSSY B6, `(.L_x_7051) ;  /* 0x000003c000067945 */ /* 0x000fe80003800000 */
[----:B------:R-:W-:Y:S05]  /*2990*/  @P1 BRA `(.L_x_7052) ;  /* 0x0000000000e81947 */ /* 0x000fea0003800000 */
[----:B------:R-:W5:Y:S01]  /*29a0*/  LDC R12, c[0x0][0x290] ;  /* 0x0000a400ff0c7b82 */ /* 0x000f620000000800 */
[----:B--2---:R-:W2:Y:S01]  /*29b0*/  I2F.RP R7, R24 ;  /* 0x0000001800077306 */ /* 0x004ea20000209400 */
[----:B----4-:R-:W-:Y:S01]  /*29c0*/  HFMA2.MMA R2, -RZ, RZ, 0, 0 ;  /* 0x00000000ff027435 */ /* 0x010fe200000001ff */
[----:B------:R-:W-:Y:S02]  /*29d0*/  ULDC UR4, c[0x0][0x28c] ;  /* 0x0000a30000047ab9 */ /* 0x000fe40000000800 */
[----:B------:R-:W-:-:S03]  /*29e0*/  IADD3 R23, R23, -UR4, RZ ;  /* 0x8000000417177c10 */ /* 0x000fc6000fffe0ff */
[----:B------:R-:W4:Y:S01]  /*29f0*/  LDC R0, c[0x0][0x294] ;  /* 0x0000a500ff007b82 */ /* 0x000f220000000800 */
[----:B--2---:R-:W2:Y:S01]  /*2a00*/  MUFU.RCP R7, R7 ;  /* 0x0000000700077308 */ /* 0x004ea20000001000 */
[----:B-----5:R-:W-:Y:S02]  /*2a10*/  IABS R6, R12 ;  /* 0x0000000c00067213 */ /* 0x020fe40000000000 */
[----:B------:R-:W-:-:S05]  /*2a20*/  ISETP.NE.AND P1, PT, R12, RZ, PT ;  /* 0x000000ff0c00720c */ /* 0x000fca0003f25270 */
[----:B---3--:R-:W3:Y:S01]  /*2a30*/  I2F.RP R13, R6 ;  /* 0x00000006000d7306 */ /* 0x008ee20000209400 */
[----:B----4-:R-:W-:Y:S02]  /*2a40*/  ISETP.NE.AND P2, PT, R0, RZ, PT ;  /* 0x000000ff0000720c */ /* 0x010fe40003f45270 */
[----:B--2---:R-:W-:-:S06]  /*2a50*/  IADD3 R3, R7, 0xffffffe, RZ ;  /* 0x0ffffffe07037810 */ /* 0x004fcc0007ffe0ff */
[----:B------:R-:W1:Y:S08]  /*2a60*/  F2I.FTZ.U32.TRUNC.NTZ R3, R3 ;  /* 0x0000000300037305 */ /* 0x000e70000021f000 */
[----:B---3--:R-:W2:Y:S01]  /*2a70*/  MUFU.RCP R13, R13 ;  /* 0x0000000d000d7308 */ /* 0x008ea20000001000 */
        /* <DEDUP_REMOVED lines=11> */
.L_x_7054:
        /* <DEDUP_REMOVED lines=33> */
.L_x_7052:
[----:B------:R-:W-:Y:S05]  /*2d40*/  BSYNC B6 ;  /* 0x0000000000067941 */ /* 0x000fea0003800000 */
.L_x_7051:
[----:B------:R-:W-:-:S03]  /*2d50*/  UMOV UR4, 0xffffffff ;  /* 0xffffffff00047882 */ /* 0x000fc60000000000 */
[----:B------:R-:W-:Y:S05]  /*2d60*/  BRA.DIV UR4, `(.L_x_7055) ;  /* 0x0000001204047947 */ /* 0x000fea000b800000 */
[----:B------:R-:W-:Y:S01]  /*2d70*/  HFMA2.MMA R6, -RZ, RZ, 0, 0 ;  /* 0x00000000ff067435 */ /* 0x000fe200000001ff */
[----:B------:R-:W-:Y:S01]  /*2d80*/  IMAD.MOV.U32 R9, RZ, RZ, RZ ;  /* 0x000000ffff097224 */ /* 0x000fe200078e00ff */
[----:B--2-4-:R-:W-:Y:S01]  /*2d90*/  CS2R R2, SRZ ;  /* 0x0000000000027805 */ /* 0x014fe2000001ff00 */
[----:B------:R-:W-:Y:S01]  /*2da0*/  IMAD.MOV.U32 R4, RZ, RZ, RZ ;  /* 0x000000ffff047224 */ /* 0x000fe200078e00ff */
[----:B------:R-:W-:Y:S01]  /*2db0*/  MOV R0, RZ ;  /* 0x000000ff00007202 */ /* 0x000fe20000000f00 */
[----:B------:R-:W-:Y:S02]  /*2dc0*/  IMAD.MOV.U32 R14, RZ, RZ, RZ ;  /* 0x000000ffff0e7224 */ /* 0x000fe400078e00ff */
[----:B------:R-:W-:Y:S01]  /*2dd0*/  FADD.FTZ R9, RZ, R9 ;  /* 0x00000009ff097221 */ /* 0x000fe20000010000 */
[----:B------:R-:W-:Y:S01]  /*2de0*/  FADD.FTZ R4, RZ, R4 ;  /* 0x00000004ff047221 */ /* 0x000fe20000010000 */
[----:B------:R-:W-:Y:S01]  /*2df0*/  FADD.FTZ R3, RZ, R3 ;  /* 0x00000003ff037221 */ /* 0x000fe20000010000 */
[----:B------:R-:W-:Y:S01]  /*2e00*/  FADD.FTZ R23, RZ, R14 ;  /* 0x0000000eff177221 */ /* 0x000fe20000010000 */
[----:B------:R-:W-:Y:S01]  /*2e10*/  FADD.FTZ R6, RZ, R6 ;  /* 0x00000006ff067221 */ /* 0x000fe20000010000 */
[----:B------:R-:W-:Y:S01]  /*2e20*/  FADD.FTZ R0, RZ, R0 ;  /* 0x00000000ff007221 */ /* 0x000fe20000010000 */
[----:B------:R-:W2:Y:S01]  /*2e30*/  SHFL.BFLY PT, R24, R9, 0x2, 0x1f ;  /* 0x0c401f0009187f89 */ /* 0x000ea200000e0000 */
[----:B------:R-:W-:Y:S01]  /*2e40*/  FADD.FTZ R2, RZ, R2 ;  /* 0x00000002ff027221 */ /* 0x000fe20000010000 */
[----:B------:R-:W-:-:S02]  /*2e50*/  FADD.FTZ R7, RZ, R14 ;  /* 0x0000000eff077221 */ /* 0x000fc40000010000 */
[----:B------:R-:W4:Y:S04]  /*2e60*/  SHFL.BFLY PT, R17, R6, 0x2, 0x1f ;  /* 0x0c401f0006117f89 */ /* 0x000f2800000e0000 */
[----:B-1----:R-:W1:Y:S04]  /*2e70*/  SHFL.BFLY PT, R11, R4, 0x2, 0x1f ;  /* 0x0c401f00040b7f89 */ /* 0x002e6800000e0000 */
[----:B------:R-:W5:Y:S04]  /*2e80*/  SHFL.BFLY PT, R28, R3, 0x2, 0x1f ;  /* 0x0c401f00031c7f89 */ /* 0x000f6800000e0000 */
[----:B------:R-:W3:Y:S04]  /*2e90*/  SHFL.BFLY PT, R22, R23, 0x2, 0x1f ;  /* 0x0c401f0017167f89 */ /* 0x000ee800000e0000 */
[----:B------:R-:W3:Y:S04]  /*2ea0*/  SHFL.BFLY PT, R29, R0, 0x2, 0x1f ;  /* 0x0c401f00001d7f89 */ /* 0x000ee800000e0000 */
[----:B------:R-:W3:Y:S01]  /*2eb0*/  SHFL.BFLY PT, R5, R2, 0x2, 0x1f ;  /* 0x0c401f0002057f89 */ /* 0x000ee200000e0000 */
[----:B--2---:R-:W-:-:S03]  /*2ec0*/  FADD.FTZ R27, R9, R24 ;  /* 0x00000018091b7221 */ /* 0x004fc60000010000 */
[----:B------:R-:W2:Y:S01]  /*2ed0*/  SHFL.BFLY PT, R14, R7, 0x2, 0x1f ;  /* 0x0c401f00070e7f89 */ /* 0x000ea200000e0000 */
[----:B----4-:R-:W-:Y:S01]  /*2ee0*/  FADD.FTZ R24, R6, R17 ;  /* 0x0000001106187221 */ /* 0x010fe20000010000 */
[----:B-1----:R-:W-:Y:S02]  /*2ef0*/  FADD.FTZ R17, R4, R11 ;  /* 0x0000000b04117221 */ /* 0x002fe40000010000 */
[----:B0-----:R-:W0:Y:S01]  /*2f00*/  SHFL.BFLY PT, R26, R27, 0x1, 0x1f ;  /* 0x0c201f001b1a7f89 */ /* 0x001e2200000e0000 */
[----:B-----5:R-:W-:-:S03]  /*2f10*/  FADD.FTZ R9, R3, R28 ;  /* 0x0000001c03097221 */ /* 0x020fc60000010000 */
[----:B------:R-:W1:Y:S01]  /*2f20*/  SHFL.BFLY PT, R6, R17, 0x1, 0x1f ;  /* 0x0c201f0011067f89 */ /* 0x000e6200000e0000 */
[----:B---3--:R-:W-:-:S03]  /*2f30*/  FADD.FTZ R22, R23, R22 ;  /* 0x0000001617167221 */ /* 0x008fc60000010000 */
[----:B------:R-:W3:Y:S01]  /*2f40*/  SHFL.BFLY PT, R25, R24, 0x1, 0x1f ;  /* 0x0c201f0018197f89 */ /* 0x000ee200000e0000 */
[----:B------:R-:W-:-:S03]  /*2f50*/  FADD.FTZ R3, R0, R29 ;  /* 0x0000001d00037221 */ /* 0x000fc60000010000 */
[----:B------:R-:W4:Y:S01]  /*2f60*/  SHFL.BFLY PT, R4, R9, 0x1, 0x1f ;  /* 0x0c201f0009047f89 */ /* 0x000f2200000e0000 */
[----:B------:R-:W-:-:S03]  /*2f70*/  FADD.FTZ R5, R2, R5 ;  /* 0x0000000502057221 */ /* 0x000fc60000010000 */
[----:B------:R-:W5:Y:S01]  /*2f80*/  SHFL.BFLY PT, R23, R22, 0x1, 0x1f ;  /* 0x0c201f0016177f89 */ /* 0x000f6200000e0000 */
[----:B--2---:R-:W-:-:S03]  /*2f90*/  FADD.FTZ R7, R7, R14 ;  /* 0x0000000e07077221 */ /* 0x004fc60000010000 */
[----:B------:R-:W2:Y:S04]  /*2fa0*/  SHFL.BFLY PT, R0, R3, 0x1, 0x1f ;  /* 0x0c201f0003007f89 */ /* 0x000ea800000e0000 */
[----:B------:R-:W2:Y:S01]  /*2fb0*/  SHFL.BFLY PT, R2, R5, 0x1, 0x1f ;  /* 0x0c201f0005027f89 */ /* 0x000ea200000e0000 */
[----:B0-----:R-:W-:-:S03]  /*2fc0*/  FADD.FTZ R26, R27, R26 ;  /* 0x0000001a1b1a7221 */ /* 0x001fc60000010000 */
[----:B------:R0:W0:Y:S01]  /*2fd0*/  SHFL.BFLY PT, R14, R7, 0x1, 0x1f ;  /* 0x0c201f00070e7f89 */ /* 0x00002200000e0000 */
[----:B-1----:R-:W-:Y:S01]  /*2fe0*/  FADD.FTZ R6, R17, R6 ;  /* 0x0000000611067221 */ /* 0x002fe20000010000 */
[----:B---3--:R-:W-:Y:S01]  /*2ff0*/  FADD.FTZ R25, R24, R25 ;  /* 0x0000001918197221 */ /* 0x008fe20000010000 */
[----:B----4-:R-:W-:Y:S01]  /*3000*/  FADD.FTZ R4, R9, R4 ;  /* 0x0000000409047221 */ /* 0x010fe20000010000 */
[----:B-----5:R-:W-:Y:S01]  /*3010*/  FADD.FTZ R23, R22, R23 ;  /* 0x0000001716177221 */ /* 0x020fe20000010000 */
[----:B--2---:R-:W-:Y:S01]  /*3020*/  FADD.FTZ R9, R3, R0 ;  /* 0x0000000003097221 */ /* 0x004fe20000010000 */
[----:B------:R-:W-:Y:S02]  /*3030*/  MOV R3, R6 ;  /* 0x0000000600037202 */ /* 0x000fe40000000f00 */
[----:B------:R-:W-:Y:S01]  /*3040*/  MOV R0, R26 ;  /* 0x0000001a00007202 */ /* 0x000fe20000000f00 */
[----:B------:R-:W-:Y:S01]  /*3050*/  FADD.FTZ R5, R5, R2 ;  /* 0x0000000205057221 */ /* 0x000fe20000010000 */
[----:B------:R-:W-:Y:S01]  /*3060*/  IMAD.MOV.U32 R2, RZ, RZ, R25 ;  /* 0x000000ffff027224 */ /* 0x000fe200078e0019 */
[----:B------:R-:W-:Y:S01]  /*3070*/  MOV R25, R23 ;  /* 0x0000001700197202 */ /* 0x000fe20000000f00 */
[----:B------:R-:W-:-:S07]  /*3080*/  IMAD.MOV.U32 R6, RZ, RZ, R9 ;  /* 0x000000ffff067224 */ /* 0x000fce00078e0009 */
.L_x_7091:
[----:B------:R-:W-:Y:S05]  /*3090*/  WARPSYNC.ALL ;  /* 0x0000000000007948 */ /* 0x000fea0003800000 */
[----:B------:R-:W1:Y:S08]  /*30a0*/  S2UR UR5, SR_CgaCtaId ;  /* 0x00000000000579c3 */ /* 0x000e700000008800 */
[----:B------:R-:W-:Y:S01]  /*30b0*/  BAR.SYNC.DEFER_BLOCKING 0x0 ;  /* 0x0000000000007b1d */ /* 0x000fe20000010000 */
[----:B------:R-:W-:Y:S01]  /*30c0*/  SHF.R.S32.HI R9, RZ, 0x1f, R8 ;  /* 0x0000001fff097819 */ /* 0x000fe20000011408 */
[----:B0-----:R-:W-:Y:S01]  /*30d0*/  FADD.FTZ R7, R7, R14 ;  /* 0x0000000e07077221 */ /* 0x001fe20000010000 */
[----:B------:R-:W-:-:S02]  /*30e0*/  LOP3.LUT R11, R8, 0x7, RZ, 0xc0, !PT ;  /* 0x00000007080b7812 */ /* 0x000fc400078ec0ff */
[----:B------:R-:W-:Y:S01]  /*30f0*/  LEA.HI R9, R9, R8, RZ, 0x3 ;  /* 0x0000000809097211 */ /* 0x000fe200078f18ff */
[----:B------:R-:W-:Y:S01]  /*3100*/  UMOV UR4, 0x400 ;  /* 0x0000040000047882 */ /* 0x000fe20000000000 */
[----:B------:R-:W-:Y:S01]  /*3110*/  ISETP.NE.AND P0, PT, R11, RZ, PT ;  /* 0x000000ff0b00720c */ /* 0x000fe20003f05270 */
        /* <DEDUP_REMOVED lines=40> */
.L_x_7057:
[----:B------:R-:W-:Y:S05]  /*33a0*/  BSYNC B0 ;  /* 0x0000000000007941 */ /* 0x000fea0003800000 */
.L_x_7056:
        /* <DEDUP_REMOVED lines=28> */
.L_x_7059:
[----:B------:R-:W-:Y:S05]  /*3570*/  BSYNC B0 ;  /* 0x0000000000007941 */ /* 0x000fea0003800000 */
.L_x_7058:
[----:B------:R-:W-:Y:S06]  /*3580*/  BAR.SYNC.DEFER_BLOCKING 0x0 ;  /* 0x0000000000007b1d */ /* 0x000fec0000010000 */
[----:B------:R-:W-:Y:S05]  /*3590*/  @P3 EXIT ;  /* 0x000000000000394d */ /* 0x000fea0003800000 */
[----:B------:R-:W-:Y:S02]  /*35a0*/  IMAD R18, R21, R18, RZ ;  /* 0x0000001215127224 */ /* 0x000fe400078e02ff */
[----:B01----:R-:W-:Y:S02]  /*35b0*/  IMAD R8, R19, UR38, RZ ;  /* 0x0000002613087c24 */ /* 0x003fe4000f8e02ff */
        /* <DEDUP_REMOVED lines=28> */
[C---:B------:R-:W-:Y:S02]  /*3780*/  LEA R8, P0, R9.reuse, UR4, 0x2 ;  /* 0x0000000409087c11 */ /* 0x040fe4000f8010ff */
[----:B------:R-:W-:Y:S02]  /*3790*/  LEA.HI.X.SX32 R14, R14, R26, 0x1, P1 ;  /* 0x0000001a0e0e7211 */ /* 0x000fe400008f0eff */
        /* <DEDUP_REMOVED lines=13> */
[----:B------:R-:W-:Y:S02]  /*3870*/  LEA R16, P0, R17, UR4, 0x2 ;  /* 0x0000000411107c11 */ /* 0x000fe4000f8010ff */
        /* <DEDUP_REMOVED lines=11> */
[----:B------:R-:W-:-:S03]  /*3930*/  LEA.HI.X R23, R23, UR5, R26, 0x2, P1 ;  /* 0x0000000517177c11 */ /* 0x000fc600088f141a */
[----:B------:R-:W-:Y:S04]  /*3940*/  STG.E desc[UR36][R20.64], R25 ;  /* 0x0000001914007986 */ /* 0x000fe8000c101924 */
[----:B------:R-:W-:Y:S01]  /*3950*/  STG.E desc[UR36][R22.64], R7 ;  /* 0x0000000716007986 */ /* 0x000fe2000c101924 */
[----:B------:R-:W-:Y:S05]  /*3960*/  EXIT ;  /* 0x000000000000794d */ /* 0x000fea0003800000 */
.L_x_7026:
        /* <DEDUP_REMOVED lines=16> */
.L_x_7053:
        /* <DEDUP_REMOVED lines=16> */
.L_x_7060:
[----:B------:R-:W-:Y:S05]  /*3b70*/  EXIT ;  /* 0x000000000000794d */ /* 0x000fea0003800000 */
.L_x_7028:
[----:B------:R-:W-:Y:S01]  /*3b80*/  HFMA2.MMA R11, -RZ, RZ, 0, 1.847743988037109375e-06 ;  /* 0x0000001fff0b7435 */ /* 0x000fe200000001ff */
[----:B------:R-:W-:Y:S01]  /*3b90*/  IMAD.MOV.U32 R12, RZ, RZ, 0x10 ;  /* 0x00000010ff0c7424 */ /* 0x000fe200078e00ff */
[----:B------:R-:W-:Y:S01]  /*3ba0*/  MOV R2, 0xff7fffff ;  /* 0xff7fffff00027802 */ /* 0x000fe20000000f00 */
[----:B------:R-:W-:-:S08]  /*3bb0*/  IMAD.MOV.U32 R15, RZ, RZ, -0x1 ;  /* 0xffffffffff0f7424 */ /* 0x000fd000078e00ff */
[----:B------:R-:W-:Y:S05]  /*3bc0*/  WARPSYNC.COLLECTIVE R15, `(.L_x_7061) ;  /* 0x000000000f087348 */ /* 0x000fea0003c00000 */
[----:B------:R0:W1:Y:S02]  /*3bd0*/  SHFL.BFLY P6, R14, R13, R12, R11 ;  /* 0x0c00000c0d0e7389 */ /* 0x00006400000c000b */
[----:B01----:R-:W-:Y:S01]  /*3be0*/  ENDCOLLECTIVE ;  /* 0x000000000000791b */ /* 0x003fe20003800000 */
.L_x_7061:
[----:B------:R-:W-:Y:S01]  /*3bf0*/  IMAD.MOV.U32 R12, RZ, RZ, 0x8 ;  /* 0x00000008ff0c7424 */ /* 0x000fe200078e00ff */
[----:B------:R-:W-:-:S04]  /*3c00*/  FMNMX.FTZ R0, R14, -3.40282346638528859812e+38, !PT ;  /* 0xff7fffff0e007809 */ /* 0x000fc80007810000 */
[----:B------:R-:W-:-:S07]  /*3c10*/  MOV R13, R0 ;  /* 0x00000000000d7202 */ /* 0x000fce0000000f00 */
[----:B------:R-:W-:Y:S05]  /*3c20*/  WARPSYNC.COLLECTIVE R15, `(.L_x_7062) ;  /* 0x000000000f087348 */ /* 0x000fea0003c00000 */
[----:B------:R0:W1:Y:S02]  /*3c30*/  SHFL.BFLY P6, R14, R13, R12, R11 ;  /* 0x0c00000c0d0e7389 */ /* 0x00006400000c000b */
[----:B01----:R-:W-:Y:S01]  /*3c40*/  ENDCOLLECTIVE ;  /* 0x000000000000791b */ /* 0x003fe20003800000 */
.L_x_7062:
[----:B------:R-:W-:Y:S01]  /*3c50*/  IMAD.MOV.U32 R12, RZ, RZ, 0x4 ;  /* 0x00000004ff0c7424 */ /* 0x000fe200078e00ff */
[----:B------:R-:W-:-:S04]  /*3c60*/  FMNMX.FTZ R3, R0, R14, !PT ;  /* 0x0000000e00037209 */ /* 0x000fc80007810000 */
[----:B------:R-:W-:-:S07]  /*3c70*/  MOV R13, R3 ;  /* 0x00000003000d7202 */ /* 0x000fce0000000f00 */
[----:B------:R-:W-:Y:S05]  /*3c80*/  WARPSYNC.COLLECTIVE R15, `(.L_x_7063) ;  /* 0x000000000f087348 */ /* 0x000fea0003c00000 */
[----:B------:R0:W1:Y:S02]  /*3c90*/  SHFL.BFLY P6, R14, R13, R12, R11 ;  /* 0x0c00000c0d0e7389 */ /* 0x00006400000c000b */
[----:B01----:R-:W-:Y:S01]  /*3ca0*/  ENDCOLLECTIVE ;  /* 0x000000000000791b */ /* 0x003fe20003800000 */
.L_x_7063:
[----:B------:R-:W-:Y:S01]  /*3cb0*/  IMAD.MOV.U32 R12, RZ, RZ, 0x2 ;  /* 0x00000002ff0c7424 */ /* 0x000fe200078e00ff */
[----:B------:R-:W-:-:S04]  /*3cc0*/  FMNMX.FTZ R4, R3, R14, !PT ;  /* 0x0000000e03047209 */ /* 0x000fc80007810000 */
[----:B------:R-:W-:-:S07]  /*3cd0*/  MOV R13, R4 ;  /* 0x00000004000d7202 */ /* 0x000fce0000000f00 */
[----:B------:R-:W-:Y:S05]  /*3ce0*/  WARPSYNC.COLLECTIVE R15, `(.L_x_7064) ;  /* 0x000000000f087348 */ /* 0x000fea0003c00000 */
[----:B------:R0:W1:Y:S02]  /*3cf0*/  SHFL.BFLY P6, R14, R13, R12, R11 ;  /* 0x0c00000c0d0e7389 */ /* 0x00006400000c000b */
[----:B01----:R-:W-:Y:S01]  /*3d00*/  ENDCOLLECTIVE ;  /* 0x000000000000791b */ /* 0x003fe20003800000 */
.L_x_7064:
[----:B------:R-:W-:Y:S01]  /*3d10*/  IMAD.MOV.U32 R12, RZ, RZ, 0x1 ;  /* 0x00000001ff0c7424 */ /* 0x000fe200078e00ff */
[----:B------:R-:W-:-:S04]  /*3d20*/  FMNMX.FTZ R26, R4, R14, !PT ;  /* 0x0000000e041a7209 */ /* 0x000fc80007810000 */
[----:B------:R-:W-:-:S07]  /*3d30*/  MOV R13, R26 ;  /* 0x0000001a000d7202 */ /* 0x000fce0000000f00 */
[----:B------:R-:W-:Y:S05]  /*3d40*/  WARPSYNC.COLLECTIVE R15, `(.L_x_7065) ;  /* 0x000000000f087348 */ /* 0x000fea0003c00000 */
[----:B------:R0:W1:Y:S02]  /*3d50*/  SHFL.BFLY P6, R14, R13, R12, R11 ;  /* 0x0c00000c0d0e7389 */ /* 0x00006400000c000b */
[----:B01----:R-:W-:Y:S01]  /*3d60*/  ENDCOLLECTIVE ;  /* 0x000000000000791b */ /* 0x003fe20003800000 */
.L_x_7065:
[----:B------:R-:W-:Y:S05]  /*3d70*/  BRA `(.L_x_7066) ;  /* 0xffffffcc00d87947 */ /* 0x000fea000383ffff */
.L_x_7055:
[----:B------:R-:W-:Y:S01]  /*3d80*/  HFMA2.MMA R12, -RZ, RZ, 0, 2.384185791015625e-07 ;  /* 0x00000004ff0c7435 */ /* 0x000fe200000001ff */
[----:B---34-:R-:W-:Y:S01]  /*3d90*/  IMAD.MOV.U32 R13, RZ, RZ, RZ ;  /* 0x000000ffff0d7224 */ /* 0x018fe200078e00ff */
[----:B--2---:R-:W-:Y:S01]  /*3da0*/  MOV R15, 0xffffffff ;  /* 0xffffffff000f7802 */ /* 0x004fe20000000f00 */
[----:B-1----:R-:W-:-:S08]  /*3db0*/  IMAD.MOV.U32 R11, RZ, RZ, 0x1f ;  /* 0x0000001fff0b7424 */ /* 0x002fd000078e00ff */
[----:B0-----:R-:W-:Y:S05]  /*3dc0*/  WARPSYNC.COLLECTIVE R15, `(.L_x_7067) ;  /* 0x000000000f087348 */ /* 0x001fea0003c00000 */
[----:B------:R1:W2:Y:S02]  /*3dd0*/  SHFL.BFLY P6, R14, R13, R12, R11 ;  /* 0x0c00000c0d0e7389 */ /* 0x0002a400000c000b */
[----:B012---:R-:W-:Y:S01]  /*3de0*/  ENDCOLLECTIVE ;  /* 0x000000000000791b */ /* 0x007fe20003800000 */
.L_x_7067:
[----:B------:R-:W-:Y:S02]  /*3df0*/  IMAD.MOV.U32 R12, RZ, RZ, 0x2 ;  /* 0x00000002ff0c7424 */ /* 0x000fe400078e00ff */
[----:B------:R-:W-:-:S04]  /*3e00*/  IMAD.MOV.U32 R9, RZ, RZ, R14 ;  /* 0x000000ffff097224 */ /* 0x000fc800078e000e */
[----:B------:R-:W-:-:S05]  /*3e10*/  FADD.FTZ R9, RZ, R9 ;  /* 0x00000009ff097221 */ /* 0x000fca0000010000 */
[----:B------:R-:W-:-:S07]  /*3e20*/  MOV R13, R9 ;  /* 0x00000009000d7202 */ /* 0x000fce0000000f00 */
[----:B------:R-:W-:Y:S05]  /*3e30*/  WARPSYNC.COLLECTIVE R15, `(.L_x_7068) ;  /* 0x000000000f087348 */ /* 0x000fea0003c00000 */
[----:B------:R0:W1:Y:S02]  /*3e40*/  SHFL.BFLY P6, R14, R13, R12, R11 ;  /* 0x0c00000c0d0e7389 */ /* 0x00006400000c000b */
[----:B01----:R-:W-:Y:S01]  /*3e50*/  ENDCOLLECTIVE ;  /* 0x000000000000791b */ /* 0x003fe20003800000 */
.L_x_7068:
[----:B------:R-:W-:Y:S01]  /*3e60*/  HFMA2.MMA R12, -RZ, RZ, 0, 5.9604644775390625e-08 ;  /* 0x00000001ff0c7435 */ /* 0x000fe200000001ff */
[----:B------:R-:W-:-:S05]  /*3e70*/  MOV R24, R14 ;  /* 0x0000000e00187202 */ /* 0x000fca0000000f00 */
[----:B------:R-:W-:-:S04]  /*3e80*/  FADD.FTZ R27, R9, R24 ;  /* 0x00000018091b7221 */ /* 0x000fc80000010000 */
[----:B------:R-:W-:-:S07]  /*3e90*/  IMAD.MOV.U32 R13, RZ, RZ, R27 ;  /* 0x000000ffff0d7224 */ /* 0x000fce00078e001b */
[----:B------:R-:W-:Y:S05]  /*3ea0*/  WARPSYNC.COLLECTIVE R15, `(.L_x_7069) ;  /* 0x000000000f087348 */ /* 0x000fea0003c00000 */
[----:B------:R0:W1:Y:S02]  /*3eb0*/  SHFL.BFLY P6, R14, R13, R12, R11 ;  /* 0x0c00000c0d0e7389 */ /* 0x00006400000c000b */
[----:B01----:R-:W-:Y:S01]  /*3ec0*/  ENDCOLLECTIVE ;  /* 0x000000000000791b */ /* 0x003fe20003800000 */
.L_x_7069:
[----:B------:R-:W-:Y:S01]  /*3ed0*/  MOV R13, RZ ;  /* 0x000000ff000d7202 */ /* 0x000fe20000000f00 */
[----:B------:R-:W-:Y:S02]  /*3ee0*/  IMAD.MOV.U32 R12, RZ, RZ, 0x4 ;  /* 0x00000004ff0c7424 */ /* 0x000fe400078e00ff */
[----:B------:R-:W-:-:S07]  /*3ef0*/  IMAD.MOV.U32 R26, RZ, RZ, R14 ;  /* 0x000000ffff1a7224 */ /* 0x000fce00078e000e */
[----:B------:R-:W-:Y:S05]  /*3f00*/  WARPSYNC.COLLECTIVE R15, `(.L_x_7070) ;  /* 0x000000000f087348 */ /* 0x000fea0003c00000 */
[----:B------:R0:W1:Y:S02]  /*3f10*/  SHFL.BFLY P6, R14, R13, R12, R11 ;  /* 0x0c00000c0d0e7389 */ /* 0x00006400000c000b */
[----:B01----:R-:W-:Y:S01]  /*3f20*/  ENDCOLLECTIVE ;  /* 0x000000000000791b */ /* 0x003fe20003800000 */
.L_x_7070:
        /* <DEDUP_REMOVED lines=8> */
.L_x_7071:
[----:B------:R-:W-:Y:S02]  /*3fb0*/  IMAD.MOV.U32 R12, RZ, RZ, 0x1 ;  /* 0x00000001ff0c7424 */ /* 0x000fe400078e00ff */
[----:B------:R-:W-:-:S04]  /*3fc0*/  IMAD.MOV.U32 R17, RZ, RZ, R14 ;  /* 0x000000ffff117224 */ /* 0x000fc800078e000e */
[----:B------:R-:W-:-:S05]  /*3fd0*/  FADD.FTZ R24, R6, R17 ;  /* 0x0000001106187221 */ /* 0x000fca0000010000 */
[----:B------:R-:W-:-:S07]  /*3fe0*/  MOV R13, R24 ;  /* 0x00000018000d7202 */ /* 0x000fce0000000f00 */
[----:B------:R-:W-:Y:S05]  /*3ff0*/  WARPSYNC.COLLECTIVE R15, `(.L_x_7072) ;  /* 0x000000000f087348 */ /* 0x000fea0003c00000 */
[----:B------:R0:W1:Y:S02]  /*4000*/  SHFL.BFLY P6, R14, R13, R12, R11 ;  /* 0x0c00000c0d0e7389 */ /* 0x00006400000c000b */
[----:B01----:R-:W-:Y:S01]  /*4010*/  ENDCOLLECTIVE ;  /* 0x000000000000791b */ /* 0x003fe20003800000 */
.L_x_7072:
[----:B------:R-:W-:Y:S01]  /*4020*/  HFMA2.MMA R12, -RZ, RZ, 0, 2.384185791015625e-07 ;  /* 0x00000004ff0c7435 */ /* 0x000fe200000001ff */
[----:B------:R-:W-:Y:S01]  /*4030*/  IMAD.MOV.U32 R13, RZ, RZ, RZ ;  /* 0x000000ffff0d7224 */ /* 0x000fe200078e00ff */
[----:B------:R-:W-:-:S09]  /*4040*/  MOV R25, R14 ;  /* 0x0000000e00197202 */ /* 0x000fd20000000f00 */
[----:B------:R-:W-:Y:S05]  /*4050*/  WARPSYNC.COLLECTIVE R15, `(.L_x_7073) ;  /* 0x000000000f087348 */ /* 0x000fea0003c00000 */
[----:B------:R0:W1:Y:S02]  /*4060*/  SHFL.BFLY P6, R14, R13, R12, R11 ;  /* 0x0c00000c0d0e7389 */ /* 0x00006400000c000b */
[----:B01----:R-:W-:Y:S01]  /*4070*/  ENDCOLLECTIVE ;  /* 0x000000000000791b */ /* 0x003fe20003800000 */
.L_x_7073:
        /* <DEDUP_REMOVED lines=8> */
.L_x_7074:
[----:B------:R-:W-:Y:S01]  /*4100*/  HFMA2.MMA R12, -RZ, RZ, 0, 5.9604644775390625e-08 ;  /* 0x00000001ff0c7435 */ /* 0x000fe200000001ff */
[----:B------:R-:W-:-:S05]  /*4110*/  MOV R11, R14 ;  /* 0x0000000e000b7202 */ /* 0x000fca0000000f00 */
[----:B------:R-:W-:Y:S01]  /*4120*/  FADD.FTZ R17, R4, R11 ;  /* 0x0000000b04117221 */ /* 0x000fe20000010000 */
[----:B------:R-:W-:-:S03]  /*4130*/  IMAD.MOV.U32 R11, RZ, RZ, 0x1f ;  /* 0x0000001fff0b7424 */ /* 0x000fc600078e00ff */
[----:B------:R-:W-:-:S07]  /*4140*/  IMAD.MOV.U32 R13, RZ, RZ, R17 ;  /* 0x000000ffff0d7224 */ /* 0x000fce00078e0011 */
[----:B------:R-:W-:Y:S05]  /*4150*/  WARPSYNC.COLLECTIVE R15, `(.L_x_7075) ;  /* 0x000000000f087348 */ /* 0x000fea0003c00000 */
[----:B------:R0:W1:Y:S02]  /*4160*/  SHFL.BFLY P6, R14, R13, R12, R11 ;  /* 0x0c00000c0d0e7389 */ /* 0x00006400000c000b */
[----:B01----:R-:W-:Y:S01]  /*4170*/  ENDCOLLECTIVE ;  /* 0x000000000000791b */ /* 0x003fe20003800000 */
.L_x_7075:
[----:B------:R-:W-:Y:S01]  /*4180*/  HFMA2.MMA R12, -RZ, RZ, 0, 2.384185791015625e-07 ;  /* 0x00000004ff0c7435 */ /* 0x000fe200000001ff */
[----:B------:R-:W-:Y:S01]  /*4190*/  IMAD.MOV.U32 R13, RZ, RZ, RZ ;  /* 0x000000ffff0d7224 */ /* 0x000fe200078e00ff */
[----:B------:R-:W-:-:S09]  /*41a0*/  MOV R6, R14 ;  /* 0x0000000e00067202 */ /* 0x000fd20000000f00 */
[----:B------:R-:W-:Y:S05]  /*41b0*/  WARPSYNC.COLLECTIVE R15, `(.L_x_7076) ;  /* 0x000000000f087348 */ /* 0x000fea0003c00000 */
[----:B------:R0:W1:Y:S02]  /*41c0*/  SHFL.BFLY P6, R14, R13, R12, R11 ;  /* 0x0c00000c0d0e7389 */ /* 0x00006400000c000b */
[----:B01----:R-:W-:Y:S01]  /*41d0*/  ENDCOLLECTIVE ;  /* 0x000000000000791b */ /* 0x003fe20003800000 */
.L_x_7076:
        /* <DEDUP_REMOVED lines=8> */
.L_x_7077:
[----:B------:R-:W-:Y:S01]  /*4260*/  IMAD.MOV.U32 R12, RZ, RZ, 0x1 ;  /* 0x00000001ff0c7424 */ /* 0x000fe200078e00ff */
[----:B------:R-:W-:-:S05]  /*4270*/  MOV R28, R14 ;  /* 0x0000000e001c7202 */ /* 0x000fca0000000f00 */
[----:B------:R-:W-:-:S05]  /*4280*/  FADD.FTZ R9, R3, R28 ;  /* 0x0000001c03097221 */ /* 0x000fca0000010000 */
[----:B------:R-:W-:-:S07]  /*4290*/  MOV R13, R9 ;  /* 0x00000009000d7202 */ /* 0x000fce0000000f00 */
[----:B------:R-:W-:Y:S05]  /*42a0*/  WARPSYNC.COLLECTIVE R15, `(.L_x_7078) ;  /* 0x000000000f087348 */ /* 0x000fea0003c00000 */
[----:B------:R0:W1:Y:S02]  /*42b0*/  SHFL.BFLY P6, R14, R13, R12, R11 ;  /* 0x0c00000c0d0e7389 */ /* 0x00006400000c000b */
[----:B01----:R-:W-:Y:S01]  /*42c0*/  ENDCOLLECTIVE ;  /* 0x000000000000791b */ /* 0x003fe20003800000 */
.L_x_7078:
[----:B------:R-:W-:Y:S01]  /*42d0*/  HFMA2.MMA R13, -RZ, RZ, 0, 0 ;  /* 0x00000000ff0d7435 */ /* 0x000fe200000001ff */
[----:B------:R-:W-:Y:S01]  /*42e0*/  IMAD.MOV.U32 R12, RZ, RZ, 0x4 ;  /* 0x00000004ff0c7424 */ /* 0x000fe200078e00ff */
[----:B------:R-:W-:-:S09]  /*42f0*/  MOV R4, R14 ;  /* 0x0000000e00047202 */ /* 0x000fd20000000f00 */
[----:B------:R-:W-:Y:S05]  /*4300*/  WARPSYNC.COLLECTIVE R15, `(.L_x_7079) ;  /* 0x000000000f087348 */ /* 0x000fea0003c00000 */
[----:B------:R0:W1:Y:S02]  /*4310*/  SHFL.BFLY P6, R14, R13, R12, R11 ;  /* 0x0c00000c0d0e7389 */ /* 0x00006400000c000b */
[----:B01----:R-:W-:Y:S01]  /*4320*/  ENDCOLLECTIVE ;  /* 0x000000000000791b */ /* 0x003fe20003800000 */
.L_x_7079:
        /* <DEDUP_REMOVED lines=8> */
.L_x_7080:
[----:B------:R-:W-:Y:S01]  /*43b0*/  IMAD.MOV.U32 R12, RZ, RZ, 0x1 ;  /* 0x00000001ff0c7424 */ /* 0x000fe200078e00ff */
[----:B------:R-:W-:-:S05]  /*43c0*/  MOV R5, R14 ;  /* 0x0000000e00057202 */ /* 0x000fca0000000f00 */
[----:B------:R-:W-:-:S05]  /*43d0*/  FADD.FTZ R5, R2, R5 ;  /* 0x0000000502057221 */ /* 0x000fca0000010000 */
[----:B------:R-:W-:-:S07]  /*43e0*/  MOV R13, R5 ;  /* 0x00000005000d7202 */ /* 0x000fce0000000f00 */
[----:B------:R-:W-:Y:S05]  /*43f0*/  WARPSYNC.COLLECTIVE R15, `(.L_x_7081) ;  /* 0x000000000f087348 */ /* 0x000fea0003c00000 */
[----:B------:R0:W1:Y:S02]  /*4400*/  SHFL.BFLY P6, R14, R13, R12, R11 ;  /* 0x0c00000c0d0e7389 */ /* 0x00006400000c000b */
[----:B01----:R-:W-:Y:S01]  /*4410*/  ENDCOLLECTIVE ;  /* 0x000000000000791b */ /* 0x003fe20003800000 */
.L_x_7081:
[----:B------:R-:W-:Y:S01]  /*4420*/  HFMA2.MMA R13, -RZ, RZ, 0, 0 ;  /* 0x00000000ff0d7435 */ /* 0x000fe200000001ff */
[----:B------:R-:W-:Y:S01]  /*4430*/  IMAD.MOV.U32 R12, RZ, RZ, 0x4 ;  /* 0x00000004ff0c7424 */ /* 0x000fe200078e00ff */
[----:B------:R-:W-:-:S09]  /*4440*/  MOV R2, R14 ;  /* 0x0000000e00027202 */ /* 0x000fd20000000f00 */
[----:B------:R-:W-:Y:S05]  /*4450*/  WARPSYNC.COLLECTIVE R15, `(.L_x_7082) ;  /* 0x000000000f087348 */ /* 0x000fea0003c00000 */
[----:B------:R0:W1:Y:S02]  /*4460*/  SHFL.BFLY P6, R14, R13, R12, R11 ;  /* 0x0c00000c0d0e7389 */ /* 0x00006400000c000b */
[----:B01----:R-:W-:Y:S01]  /*4470*/  ENDCOLLECTIVE ;  /* 0x000000000000791b */ /* 0x003fe20003800000 */
.L_x_7082:
[----:B------:R-:W-:Y:S01]  /*4480*/  FADD.FTZ R5, R5, R2 ;  /* 0x0000000205057221 */ /* 0x000fe20000010000 */
[----:B------:R-:W-:Y:S01]  /*4490*/  MOV R2, R25 ;  /* 0x0000001900027202 */ /* 0x000fe20000000f00 */
[----:B------:R-:W-:Y:S01]  /*44a0*/  IMAD.MOV.U32 R12, RZ, RZ, 0x2 ;  /* 0x00000002ff0c7424 */ /* 0x000fe200078e00ff */
[----:B------:R-:W-:-:S05]  /*44b0*/  MOV R0, R14 ;  /* 0x0000000e00007202 */ /* 0x000fca0000000f00 */
[----:B------:R-:W-:-:S05]  /*44c0*/  FADD.FTZ R0, RZ, R0 ;  /* 0x00000000ff007221 */ /* 0x000fca0000010000 */
[----:B------:R-:W-:-:S07]  /*44d0*/  MOV R13, R0 ;  /* 0x00000000000d7202 */ /* 0x000fce0000000f00 */
[----:B------:R-:W-:Y:S05]  /*44e0*/  WARPSYNC.COLLECTIVE R15, `(.L_x_7083) ;  /* 0x000000000f087348 */ /* 0x000fea0003c00000 */
[----:B------:R0:W1:Y:S02]  /*44f0*/  SHFL.BFLY P6, R14, R13, R12, R11 ;  /* 0x0c00000c0d0e7389 */ /* 0x00006400000c000b */
[----:B01----:R-:W-:Y:S01]  /*4500*/  ENDCOLLECTIVE ;  /* 0x000000000000791b */ /* 0x003fe20003800000 */
.L_x_7083:
[----:B------:R-:W-:Y:S01]  /*4510*/  IMAD.MOV.U32 R12, RZ, RZ, 0x1 ;  /* 0x00000001ff0c7424 */ /* 0x000fe200078e00ff */
[----:B------:R-:W-:-:S05]  /*4520*/  MOV R29, R14 ;  /* 0x0000000e001d7202 */ /* 0x000fca0000000f00 */
[----:B------:R-:W-:-:S05]  /*4530*/  FADD.FTZ R3, R0, R29 ;  /* 0x0000001d00037221 */ /* 0x000fca0000010000 */
[----:B------:R-:W-:-:S07]  /*4540*/  MOV R13, R3 ;  /* 0x00000003000d7202 */ /* 0x000fce0000000f00 */
[----:B------:R-:W-:Y:S05]  /*4550*/  WARPSYNC.COLLECTIVE R15, `(.L_x_7084) ;  /* 0x000000000f087348 */ /* 0x000fea0003c00000 */
[----:B------:R0:W1:Y:S02]  /*4560*/  SHFL.BFLY P6, R14, R13, R12, R11 ;  /* 0x0c00000c0d0e7389 */ /* 0x00006400000c000b */
[----:B01----:R-:W-:Y:S01]  /*4570*/  ENDCOLLECTIVE ;  /* 0x000000000000791b */ /* 0x003fe20003800000 */
.L_x_7084:
[----:B------:R-:W-:Y:S01]  /*4580*/  HFMA2.MMA R13, -RZ, RZ, 0, 0 ;  /* 0x00000000ff0d7435 */ /* 0x000fe200000001ff */
[----:B------:R-:W-:Y:S01]  /*4590*/  IMAD.MOV.U32 R12, RZ, RZ, 0x4 ;  /* 0x00000004ff0c7424 */ /* 0x000fe200078e00ff */
[----:B------:R-:W-:-:S09]  /*45a0*/  MOV R0, R14 ;  /* 0x0000000e00007202 */ /* 0x000fd20000000f00 */
[----:B------:R-:W-:Y:S05]  /*45b0*/  WARPSYNC.COLLECTIVE R15, `(.L_x_7085) ;  /* 0x000000000f087348 */ /* 0x000fea0003c00000 */
[----:B------:R0:W1:Y:S02]  /*45c0*/  SHFL.BFLY P6, R14, R13, R12, R11 ;  /* 0x0c00000c0d0e7389 */ /* 0x00006400000c000b */
[----:B01----:R-:W-:Y:S01]  /*45d0*/  ENDCOLLECTIVE ;  /* 0x000000000000791b */ /* 0x003fe20003800000 */
.L_x_7085:
[----:B------:R-:W-:Y:S01]  /*45e0*/  FADD.FTZ R9, R3, R0 ;  /* 0x0000000003097221 */ /* 0x000fe20000010000 */
[----:B------:R-:W-:Y:S01]  /*45f0*/  IMAD.MOV.U32 R3, RZ, RZ, R6 ;  /* 0x000000ffff037224 */ /* 0x000fe200078e0006 */
[----:B------:R-:W-:-:S03]  /*4600*/  MOV R0, R26 ;  /* 0x0000001a00007202 */ /* 0x000fc60000000f00 */
[----:B------:R-:W-:Y:S01]  /*4610*/  MOV R6, R9 ;  /* 0x0000000900067202 */ /* 0x000fe20000000f00 */
[----:B------:R-:W-:Y:S01]  /*4620*/  HFMA2.MMA R12, -RZ, RZ, 0, 1.1920928955078125e-07 ;  /* 0x00000002ff0c7435 */ /* 0x000fe200000001ff */
[----:B------:R-:W-:-:S05]  /*4630*/  FADD.FTZ R23, RZ, R14 ;  /* 0x0000000eff177221 */ /* 0x000fca0000010000 */
[----:B------:R-:W-:-:S07]  /*4640*/  MOV R13, R23 ;  /* 0x00000017000d7202 */ /* 0x000fce0000000f00 */
[----:B------:R-:W-:Y:S05]  /*4650*/  WARPSYNC.COLLECTIVE R15, `(.L_x_7086) ;  /* 0x000000000f087348 */ /* 0x000fea0003c00000 */
[----:B------:R0:W1:Y:S02]  /*4660*/  SHFL.BFLY P6, R14, R13, R12, R11 ;  /* 0x0c00000c0d0e7389 */ /* 0x00006400000c000b */
[----:B01----:R-:W-:Y:S01]  /*4670*/  ENDCOLLECTIVE ;  /* 0x000000000000791b */ /* 0x003fe20003800000 */
.L_x_7086:
[----:B------:R-:W-:Y:S01]  /*4680*/  HFMA2.MMA R12, -RZ, RZ, 0, 5.9604644775390625e-08 ;  /* 0x00000001ff0c7435 */ /* 0x000fe200000001ff */
[----:B------:R-:W-:-:S04]  /*4690*/  IMAD.MOV.U32 R22, RZ, RZ, R14 ;  /* 0x000000ffff167224 */ /* 0x000fc800078e000e */
[----:B------:R-:W-:-:S05]  /*46a0*/  FADD.FTZ R22, R23, R22 ;  /* 0x0000001617167221 */ /* 0x000fca0000010000 */
[----:B------:R-:W-:-:S07]  /*46b0*/  MOV R13, R22 ;  /* 0x00000016000d7202 */ /* 0x000fce0000000f00 */
[----:B------:R-:W-:Y:S05]  /*46c0*/  WARPSYNC.COLLECTIVE R15, `(.L_x_7087) ;  /* 0x000000000f087348 */ /* 0x000fea0003c00000 */
[----:B------:R0:W1:Y:S02]  /*46d0*/  SHFL.BFLY P6, R14, R13, R12, R11 ;  /* 0x0c00000c0d0e7389 */ /* 0x00006400000c000b */
[----:B01----:R-:W-:Y:S01]  /*46e0*/  ENDCOLLECTIVE ;  /* 0x000000000000791b */ /* 0x003fe20003800000 */
.L_x_7087:
[----:B------:R-:W-:Y:S01]  /*46f0*/  HFMA2.MMA R12, -RZ, RZ, 0, 2.384185791015625e-07 ;  /* 0x00000004ff0c7435 */ /* 0x000fe200000001ff */
[----:B------:R-:W-:Y:S01]  /*4700*/  MOV R13, RZ ;  /* 0x000000ff000d7202 */ /* 0x000fe20000000f00 */
[----:B------:R-:W-:-:S09]  /*4710*/  IMAD.MOV.U32 R23, RZ, RZ, R14 ;  /* 0x000000ffff177224 */ /* 0x000fd200078e000e */
[----:B------:R-:W-:Y:S05]  /*4720*/  WARPSYNC.COLLECTIVE R15, `(.L_x_7088) ;  /* 0x000000000f087348 */ /* 0x000fea0003c00000 */
[----:B------:R0:W1:Y:S02]  /*4730*/  SHFL.BFLY P6, R14, R13, R12, R11 ;  /* 0x0c00000c0d0e7389 */ /* 0x00006400000c000b */
[----:B01----:R-:W-:Y:S01]  /*4740*/  ENDCOLLECTIVE ;  /* 0x000000000000791b */ /* 0x003fe20003800000 */
.L_x_7088:
[----:B------:R-:W-:-:S05]  /*4750*/  FADD.FTZ R23, R22, R23 ;  /* 0x0000001716177221 */ /* 0x000fca0000010000 */
[----:B------:R-:W-:Y:S02]  /*4760*/  MOV R25, R23 ;  /* 0x0000001700197202 */ /* 0x000fe40000000f00 */
[----:B------:R-:W-:Y:S01]  /*4770*/  MOV R12, 0x2 ;  /* 0x00000002000c7802 */ /* 0x000fe20000000f00 */
[----:B------:R-:W-:-:S04]  /*4780*/  FADD.FTZ R7, RZ, R14 ;  /* 0x0000000eff077221 */ /* 0x000fc80000010000 */
[----:B------:R-:W-:-:S07]  /*4790*/  IMAD.MOV.U32 R13, RZ, RZ, R7 ;  /* 0x000000ffff0d7224 */ /* 0x000fce00078e0007 */
[----:B------:R-:W-:Y:S05]  /*47a0*/  WARPSYNC.COLLECTIVE R15, `(.L_x_7089) ;  /* 0x000000000f087348 */ /* 0x000fea0003c00000 */
[----:B------:R0:W1:Y:S02]  /*47b0*/  SHFL.BFLY P6, R14, R13, R12, R11 ;  /* 0x0c00000c0d0e7389 */ /* 0x00006400000c000b */
[----:B01----:R-:W-:Y:S01]  /*47c0*/  ENDCOLLECTIVE ;  /* 0x000000000000791b */ /* 0x003fe20003800000 */
.L_x_7089:
[----:B------:R-:W-:Y:S02]  /*47d0*/  IMAD.MOV.U32 R12, RZ, RZ, 0x1 ;  /* 0x00000001ff0c7424 */ /* 0x000fe400078e00ff */
[----:B------:R-:W-:-:S05]  /*47e0*/  FADD.FTZ R7, R7, R14 ;  /* 0x0000000e07077221 */ /* 0x000fca0000010000 */
[----:B------:R-:W-:-:S07]  /*47f0*/  MOV R13, R7 ;  /* 0x00000007000d7202 */ /* 0x000fce0000000f00 */
[----:B------:R-:W-:Y:S05]  /*4800*/  WARPSYNC.COLLECTIVE R15, `(.L_x_7090) ;  /* 0x000000000f087348 */ /* 0x000fea0003c00000 */
[----:B------:R0:W1:Y:S02]  /*4810*/  SHFL.BFLY P6, R14, R13, R12, R11 ;  /* 0x0c00000c0d0e7389 */ /* 0x00006400000c000b */
[----:B01----:R-:W-:Y:S01]  /*4820*/  ENDCOLLECTIVE ;  /* 0x000000000000791b */ /* 0x003fe20003800000 */
.L_x_7090:
[----:B------:R-:W-:Y:S05]  /*4830*/  BRA `(.L_x_7091) ;  /* 0xffffffe800147947 */ /* 0x000fea000383ffff */
.L_x_7092:
        /* <DEDUP_REMOVED lines=12> */
.L_x_29694:


//--------------------- .text._ZN4vllm25paged_attention_v2_kernelIfhLi256ELi16ELi128ELNS_18Fp8KVCacheDataTypeE2ELb0ELi512EEEvPfS2_PT_PKS3_PKT0_S9_ifPKiSB_iPKfiiiSD_SD_iiiii --------------------------
	.section	.text._ZN4vllm25paged_attention_v2_kernelIfhLi256ELi16ELi128ELNS_18Fp8KVCacheDataTypeE2ELb0ELi512EEEvPfS2_PT_PKS3_PKT0_S9_ifPKiSB_iPKfiiiSD_SD_iiiii,"ax",@progbits
	.align	128
        .global         _ZN4vllm25paged_attention_v2_kernelIfhLi256ELi16ELi128ELNS_18Fp8KVCacheDataTypeE2ELb0ELi512EEEvPfS2_PT_PKS3_PKT0_S9_ifPKiSB_iPKfiiiSD_SD_iiiii
        .type           _ZN4vllm25paged_attention_v2_kernelIfhLi256ELi16ELi128ELNS_18Fp8KVCacheDataTypeE2ELb0ELi512EEEvPfS2_PT_PKS3_PKT0_S9_ifPKiSB_iPKfiiiSD_SD_iiiii,@function
        .size           _ZN4vllm25paged_attention_v2_kernelIfhLi256ELi16ELi128ELNS_18Fp8KVCacheDataTypeE2ELb0ELi512EEEvPfS2_PT_PKS3_PKT0_S9_ifPKiSB_iPKfiiiSD_SD_iiiii,(.L_x_29695 - _ZN4vllm25paged_attention_v2_kernelIfhLi256ELi16ELi128ELNS_18Fp8KVCacheDataTypeE2ELb0ELi512EEEvPfS2_PT_PKS3_PKT0_S9_ifPKiSB_iPKfiiiSD_SD_iiiii)
        .other          _ZN4vllm25paged_attention_v2_kernelIfhLi256ELi16ELi128ELNS_18Fp8KVCacheDataTypeE2ELb0ELi512EEEvPfS2_PT_PKS3_PKT0_S9_ifPKiSB_iPKfiiiSD_SD_iiiii,@"STO_CUDA_ENTRY STV_DEFAULT"
_ZN4vllm25paged_attention_v2_kernelIfhLi256ELi16ELi128ELNS_18Fp8KVCacheDataTypeE2ELb0ELi512EEEvPfS2_PT_PKS3_PKT0_S9_ifPKiSB_iPKfiiiSD_SD_iiiii:
.text._ZN4vllm25paged_attention_v2_kernelIfhLi256ELi16ELi128ELNS_18Fp8KVCacheDataTypeE2ELb0ELi512EEEvPfS2_PT_PKS3_PKT0_S9_ifPKiSB_iPKfiiiSD_SD_iiiii:
        /* <DEDUP_REMOVED lines=44> */
.L_x_7130:
        /* <DEDUP_REMOVED lines=18> */
[----:B-1----:R-:W-:Y:S01]  /*03e0*/  FMNMX.FTZ R11, R5, R2, !PT ;  /* 0x00000002050b7209 */ /* 0x002fe20007810000 */
[----:B------:R-:W-:-:S04]  /*03f0*/  IMAD.MOV.U32 R5, RZ, RZ, RZ ;  /* 0x000000ffff057224 */ /* 0x000fc800078e00ff */
        /* <DEDUP_REMOVED lines=27> */
.L_x_7099:
        /* <DEDUP_REMOVED lines=11> */
.L_x_7098:
[----:B------:R-:W-:Y:S05]  /*0660*/  BSYNC B1 ;  /* 0x0000000000017941 */ /* 0x000fea0003800000 */
.L_x_7097:
        /* <DEDUP_REMOVED lines=14> */
.L_x_7102:
        /* <DEDUP_REMOVED lines=100> */
.L_x_7101:
[----:B------:R-:W-:Y:S05]  /*0d90*/  BSYNC B1 ;  /* 0x0000000000017941 */ /* 0x000fea0003800000 */
.L_x_7100:
        /* <DEDUP_REMOVED lines=55> */
.L_x_7104:
[----:B------:R-:W-:Y:S05]  /*1110*/  BSYNC B1 ;  /* 0x0000000000017941 */ /* 0x000fea0003800000 */
.L_x_7103:
        /* <DEDUP_REMOVED lines=26> */
.L_x_7096:
[----:B------:R-:W-:Y:S05]  /*12c0*/  BSYNC B0 ;  /* 0x0000000000007941 */ /* 0x000fea0003800000 */
.L_x_7095:
        /* <DEDUP_REMOVED lines=41> */
[----:B------:R-:W-:Y:S02]  /*1560*/  IMAD.IADD R8, R8, 0x1, -R9 ;  /* 0x0000000108087824 */ /* 0x000fe400078e0a09 */
[----:B------:R-:W-:-:S03]  /*1570*/  IMAD.MOV.U32 R9, RZ, RZ, R19 ;  /* 0x000000ffff097224 */ /* 0x000fc600078e0013 */
        /* <DEDUP_REMOVED lines=12> */
.L_x_7109:
        /* <DEDUP_REMOVED lines=8> */
.L_x_7108:
[----:B------:R-:W-:Y:S05]  /*16c0*/  BSYNC B1 ;  /* 0x0000000000017941 */ /* 0x000fea0003800000 */
.L_x_7107:
        /* <DEDUP_REMOVED lines=14> */
.L_x_7112:
        /* <DEDUP_REMOVED lines=52> */
.L_x_7111:
[----:B------:R-:W-:Y:S05]  /*1af0*/  BSYNC B1 ;  /* 0x0000000000017941 */ /* 0x000fea0003800000 */
.L_x_7110:
        /* <DEDUP_REMOVED lines=31> */
.L_x_7114:
[----:B------:R-:W-:Y:S05]  /*1cf0*/  BSYNC B1 ;  /* 0x0000000000017941 */ /* 0x000fea0003800000 */
.L_x_7113:
        /* <DEDUP_REMOVED lines=14> */
.L_x_7106:
[----:B------:R-:W-:Y:S05]  /*1de0*/  BSYNC B0 ;  /* 0x0000000000007941 */ /* 0x000fea0003800000 */
.L_x_7105:
        /* <DEDUP_REMOVED lines=26> */
.L_x_7116:
[----:B------:R-:W-:Y:S05]  /*1f90*/  BSYNC B0 ;  /* 0x0000000000007941 */ /* 0x000fea0003800000 */
.L_x_7115:
        /* <DEDUP_REMOVED lines=19> */
[----:B-1----:R-:W-:Y:S01]  /*20d0*/  MOV R0, RZ ;  /* 0x000000ff00007202 */ /* 0x002fe20000000f00 */
[----:B------:R-:W-:-:S02]  /*20e0*/  IMAD.MOV.U32 R5, RZ, RZ, RZ ;  /* 0x000000ffff057224 */ /* 0x000fc400078e00ff */
        /* <DEDUP_REMOVED lines=43> */
.L_x_7118:
[----:B------:R-:W-:Y:S05]  /*23a0*/  BSYNC B0 ;  /* 0x0000000000007941 */ /* 0x000fea0003800000 */
.L_x_7117:
        /* <DEDUP_REMOVED lines=76> */
.L_x_7120:
[----:B------:R-:W-:Y:S05]  /*2870*/  BSYNC B0 ;  /* 0x0000000000007941 */ /* 0x000fea0003800000 */
.L_x_7119:
        /* <DEDUP_REMOVED lines=46> */
.L_x_7122:
[----:B------:R-:W-:Y:S05]  /*2b60*/  BSYNC B0 ;  /* 0x0000000000007941 */ /* 0x000fea0003800000 */
.L_x_7121:
        /* <DEDUP_REMOVED lines=10> */
[----:B------:R-:W-:Y:S01]  /*2c10*/  LEA.HI R2, R15, R2, RZ, 0x1e ;  /* 0x000000020f027211 */ /* 0x000fe200078ff0ff */
        /* <DEDUP_REMOVED lines=66> */
.L_x_7124:
[----:B------:R-:W-:Y:S05]  /*3040*/  BSYNC B0 ;  /* 0x0000000000007941 */ /* 0x000fea0003800000 */
.L_x_7123:
        /* <DEDUP_REMOVED lines=12> */
[----:B------:R-:W-:Y:S02]  /*3110*/  SHF.R.S32.HI R19, RZ, 0x1f, R15 ;  /* 0x0000001fff137819 */ /* 0x000fe4000001140f */
[--C-:B------:R-:W-:Y:S02]  /*3120*/  IADD3 R4, P0, P1, R2, R15, R20.reuse ;  /* 0x0000000f02047210 */ /* 0x100fe4000791e014 */
[----:B------:R-:W-:-:S02]  /*3130*/  SHF.R.S32.HI R18, RZ, 0x1f, R20 ;  /* 0x0000001fff127819 */ /* 0x000fc40000011414 */
[----:B------:R-:W-:Y:S02]  /*3140*/  SHF.R.S32.HI R2, RZ, 0x1f, R2 ;  /* 0x0000001fff027819 */ /* 0x000fe40000011402 */
[----:B------:R-:W-:Y:S02]  /*3150*/  SHF.R.S32.HI R15, RZ, 0x2, R21 ;  /* 0x00000002ff0f7819 */ /* 0x000fe40000011415 */
[----:B------:R-:W-:Y:S02]  /*3160*/  IADD3.X R2, R2, R19, R18, P0, P1 ;  /* 0x0000001302027210 */ /* 0x000fe400007e2412 */
[C---:B------:R-:W-:Y:S01]  /*3170*/  IADD3 R19, P0, R15.reuse, R4, RZ ;  /* 0x000000040f137210 */ /* 0x040fe20007f1e0ff */
[C---:B------:R-:W-:Y:S02]  /*3180*/  VIADD R21, R15.reuse, 0x8 ;  /* 0x000000080f157836 */ /* 0x040fe40000000000 */
[C---:B------:R-:W-:Y:S01]  /*3190*/  VIADD R23, R15.reuse, 0x10 ;  /* 0x000000100f177836 */ /* 0x040fe20000000000 */
[C---:B------:R-:W-:Y:S01]  /*31a0*/  LEA.HI.X.SX32 R20, R15.reuse, R2, 0x1, P0 ;  /* 0x000000020f147211 */ /* 0x040fe200000f0eff */
[----:B------:R-:W-:Y:S01]  /*31b0*/  VIADD R42, R15, 0x28 ;  /* 0x000000280f2a7836 */ /* 0x000fe20000000000 */
[----:B------:R-:W-:-:S02]  /*31c0*/  LEA R18, P0, R19, UR4, 0x2 ;  /* 0x0000000413127c11 */ /* 0x000fc4000f8010ff */
        /* <DEDUP_REMOVED lines=9> */
[C---:B------:R-:W-:Y:S02]  /*3260*/  LEA R20, P0, R40.reuse, UR4, 0x2 ;  /* 0x0000000428147c11 */ /* 0x040fe4000f8010ff */
[----:B0-----:R-:W-:Y:S01]  /*3270*/  IADD3 R19, R15, 0x20, RZ ;  /* 0x000000200f137810 */ /* 0x001fe20007ffe0ff */
[----:B------:R0:W-:Y:S01]  /*3280*/  STG.E desc[UR36][R22.64], R36 ;  /* 0x0000002416007986 */ /* 0x0001e2000c101924 */
[----:B------:R-:W-:-:S02]  /*3290*/  LEA.HI.X R21, R40, UR5, R21, 0x2, P0 ;  /* 0x0000000528157c11 */ /* 0x000fc400080f1415 */
[CC--:B------:R-:W-:Y:S02]  /*32a0*/  IADD3 R40, P0, R24.reuse, R4.reuse, RZ ;  /* 0x0000000418287210 */ /* 0x0c0fe40007f1e0ff */
[C---:B------:R-:W-:Y:S01]  /*32b0*/  IADD3 R44, P1, R19.reuse, R4, RZ ;  /* 0x00000004132c7210 */ /* 0x040fe20007f3e0ff */
[----:B------:R1:W-:Y:S01]  /*32c0*/  STG.E desc[UR36][R20.64], R38 ;  /* 0x0000002614007986 */ /* 0x0003e2000c101924 */
[-C--:B------:R-:W-:Y:S02]  /*32d0*/  LEA.HI.X.SX32 R25, R24, R2.reuse, 0x1, P0 ;  /* 0x0000000218197211 */ /* 0x080fe400000f0eff */
[C---:B------:R-:W-:Y:S02]  /*32e0*/  LEA R24, P0, R40.reuse, UR4, 0x2 ;  /* 0x0000000428187c11 */ /* 0x040fe4000f8010ff */
[----:B------:R-:W-:Y:S01]  /*32f0*/  LEA.HI.X.SX32 R19, R19, R2, 0x1, P1 ;  /* 0x0000000213137211 */ /* 0x000fe200008f0eff */
[----:B0-----:R-:W-:Y:S01]  /*3300*/  VIADD R22, R15, 0x30 ;  /* 0x000000300f167836 */ /* 0x001fe20000000000 */
[----:B------:R-:W-:-:S02]  /*3310*/  LEA.HI.X R25, R40, UR5, R25, 0x2, P0 ;  /* 0x0000000528197c11 */ /* 0x000fc400080f1419 */
[----:B------:R-:W-:Y:S02]  /*3320*/  LEA R18, P0, R44, UR4, 0x2 ;  /* 0x000000042c127c11 */ /* 0x000fe4000f8010ff */
[----:B------:R-:W-:Y:S01]  /*3330*/  IADD3 R40, P1, R42, R4, RZ ;  /* 0x000000042a287210 */ /* 0x000fe20007f3e0ff */
[----:B-1----:R-:W-:Y:S01]  /*3340*/  VIADD R38, R15, 0x38 ;  /* 0x000000380f267836 */ /* 0x002fe20000000000 */
[----:B------:R-:W-:Y:S01]  /*3350*/  LEA.HI.X R19, R44, UR5, R19, 0x2, P0 ;  /* 0x000000052c137c11 */ /* 0x000fe200080f1413 */
[----:B------:R-:W-:Y:S01]  /*3360*/  STG.E desc[UR36][R24.64], R26 ;  /* 0x0000001a18007986 */ /* 0x000fe2000c101924 */
[----:B------:R-:W-:Y:S02]  /*3370*/  LEA.HI.X.SX32 R23, R42, R2, 0x1, P1 ;  /* 0x000000022a177211 */ /* 0x000fe400008f0eff */
[----:B------:R-:W-:Y:S01]  /*3380*/  LEA R20, P0, R40, UR4, 0x2 ;  /* 0x0000000428147c11 */ /* 0x000fe2000f8010ff */
[----:B------:R0:W-:Y:S01]  /*3390*/  STG.E desc[UR36][R18.64], R27 ;  /* 0x0000001b12007986 */ /* 0x0001e2000c101924 */
[----:B------:R-:W-:-:S02]  /*33a0*/  IADD3 R36, P1, R38, R4, RZ ;  /* 0x0000000426247210 */ /* 0x000fc40007f3e0ff */
[----:B------:R-:W-:Y:S02]  /*33b0*/  LEA.HI.X R21, R40, UR5, R23, 0x2, P0 ;  /* 0x0000000528157c11 */ /* 0x000fe400080f1417 */
[----:B------:R-:W-:Y:S02]  /*33c0*/  IADD3 R23, P0, R22, R4, RZ ;  /* 0x0000000416177210 */ /* 0x000fe40007f1e0ff */
[-C--:B------:R-:W-:Y:S01]  /*33d0*/  LEA.HI.X.SX32 R38, R38, R2.reuse, 0x1, P1 ;  /* 0x0000000226267211 */ /* 0x080fe200008f0eff */
[----:B------:R1:W-:Y:S01]  /*33e0*/  STG.E desc[UR36][R20.64], R34 ;  /* 0x0000002214007986 */ /* 0x0003e2000c101924 */
[----:B------:R-:W-:Y:S02]  /*33f0*/  LEA.HI.X.SX32 R40, R22, R2, 0x1, P0 ;  /* 0x0000000216287211 */ /* 0x000fe400000f0eff */
[----:B------:R-:W-:Y:S01]  /*3400*/  LEA R22, P0, R23, UR4, 0x2 ;  /* 0x0000000417167c11 */ /* 0x000fe2000f8010ff */
[----:B0-----:R-:W-:Y:S01]  /*3410*/  VIADD R18, R15, 0x50 ;  /* 0x000000500f127836 */ /* 0x001fe20000000000 */
[----:B------:R-:W-:-:S02]  /*3420*/  LEA R24, P1, R36, UR4, 0x2 ;  /* 0x0000000424187c11 */ /* 0x000fc4000f8210ff */
[----:B------:R-:W-:Y:S02]  /*3430*/  IADD3 R26, R15, 0x40, RZ ;  /* 0x000000400f1a7810 */ /* 0x000fe40007ffe0ff */
[----:B------:R-:W-:Y:S02]  /*3440*/  LEA.HI.X R23, R23, UR5, R40, 0x2, P0 ;  /* 0x0000000517177c11 */ /* 0x000fe400080f1428 */
[----:B------:R-:W-:Y:S01]  /*3450*/  LEA.HI.X R25, R36, UR5, R38, 0x2, P1 ;  /* 0x0000000524197c11 */ /* 0x000fe200088f1426 */
[C---:B------:R-:W-:Y:S01]  /*3460*/  VIADD R38, R15.reuse, 0x48 ;  /* 0x000000480f267836 */ /* 0x040fe20000000000 */
[-C--:B------:R-:W-:Y:S01]  /*3470*/  IADD3 R40, P0, R26, R4.reuse, RZ ;  /* 0x000000041a287210 */ /* 0x080fe20007f1e0ff */
[----:B-1----:R-:W-:Y:S01]  /*3480*/  VIADD R34, R15, 0x58 ;  /* 0x000000580f227836 */ /* 0x002fe20000000000 */
        /* <DEDUP_REMOVED lines=8> */
[----:B------:R-:W-:Y:S01]  /*3510*/  LEA.HI.X.SX32 R38, R18, R2, 0x1, P2 ;  /* 0x0000000212267211 */ /* 0x000fe200010f0eff */
[----:B------:R1:W-:Y:S01]  /*3520*/  STG.E desc[UR36][R26.64], R29 ;  /* 0x0000001d1a007986 */ /* 0x0003e2000c101924 */
[----:B------:R-:W-:-:S02]  /*3530*/  LEA R20, P1, R36, UR4, 0x2 ;  /* 0x0000000424147c11 */ /* 0x000fc4000f8210ff */
[----:B------:R-:W-:Y:S01]  /*3540*/  LEA R18, P0, R19, UR4, 0x2 ;  /* 0x0000000413127c11 */ /* 0x000fe2000f8010ff */
[C---:B0-----:R-:W-:Y:S01]  /*3550*/  VIADD R45, R15.reuse, 0x78 ;  /* 0x000000780f2d7836 */ /* 0x041fe20000000000 */
[----:B------:R-:W-:Y:S01]  /*3560*/  LEA.HI.X R21, R36, UR5, R38, 0x2, P1 ;  /* 0x0000000524157c11 */ /* 0x000fe200088f1426 */
[C---:B------:R-:W-:Y:S01]  /*3570*/  VIADD R38, R15.reuse, 0x68 ;  /* 0x000000680f267836 */ /* 0x040fe20000000000 */
[----:B------:R-:W-:Y:S02]  /*3580*/  IADD3 R36, R15, 0x60, RZ ;  /* 0x000000600f247810 */ /* 0x000fe40007ffe0ff */
[----:B------:R-:W-:Y:S01]  /*3590*/  LEA.HI.X R19, R19, UR5, R40, 0x2, P0 ;  /* 0x0000000513137c11 */ /* 0x000fe200080f1428 */
[----:B------:R-:W-:Y:S01]  /*35a0*/  VIADD R40, R15, 0x70 ;  /* 0x000000700f287836 */ /* 0x000fe20000000000 */
[-C--:B------:R-:W-:Y:S02]  /*35b0*/  IADD3 R23, P0, R34, R4.reuse, RZ ;  /* 0x0000000422177210 */ /* 0x080fe40007f1e0ff */
[----:B------:R-:W-:Y:S01]  /*35c0*/  IADD3 R42, P1, R36, R4, RZ ;  /* 0x00000004242a7210 */ /* 0x000fe20007f3e0ff */
[----:B------:R-:W-:Y:S01]  /*35d0*/  STG.E desc[UR36][R18.64], R35 ;  /* 0x0000002312007986 */ /* 0x000fe2000c101924 */
[----:B-1----:R-:W-:-:S02]  /*35e0*/  LEA.HI.X.SX32 R26, R34, R2, 0x1, P0 ;  /* 0x00000002221a7211 */ /* 0x002fc400000f0eff */
[C---:B------:R-:W-:Y:S01]  /*35f0*/  LEA R22, P0, R23.reuse, UR4, 0x2 ;  /* 0x0000000417167c11 */ /* 0x040fe2000f8010ff */
[----:B------:R0:W-:Y:S01]  /*3600*/  STG.E desc[UR36][R20.64], R43 ;  /* 0x0000002b14007986 */ /* 0x0001e2000c101924 */
[----:B------:R-:W-:Y:S02]  /*3610*/  LEA.HI.X.SX32 R44, R36, R2, 0x1, P1 ;  /* 0x00000002242c7211 */ /* 0x000fe400008f0eff */
[-C--:B------:R-:W-:Y:S02]  /*3620*/  IADD3 R34, P2, R38, R4.reuse, RZ ;  /* 0x0000000426227210 */ /* 0x080fe40007f5e0ff */
[----:B------:R-:W-:Y:S02]  /*3630*/  LEA R24, P1, R42, UR4, 0x2 ;  /* 0x000000042a187c11 */ /* 0x000fe4000f8210ff */
[----:B------:R-:W-:Y:S02]  /*3640*/  IADD3 R36, P3, R40, R4, RZ ;  /* 0x0000000428247210 */ /* 0x000fe40007f7e0ff */
[----:B------:R-:W-:-:S02]  /*3650*/  LEA.HI.X R23, R23, UR5, R26, 0x2, P0 ;  /* 0x0000000517177c11 */ /* 0x000fc400080f141a */
[-C--:B------:R-:W-:Y:S01]  /*3660*/  LEA.HI.X.SX32 R27, R38, R2.reuse, 0x1, P2 ;  /* 0x00000002261b7211 */ /* 0x080fe200010f0eff */
[C---:B------:R-:W-:Y:S01]  /*3670*/  VIADD R38, R15.reuse, 0x88 ;  /* 0x000000880f267836 */ /* 0x040fe20000000000 */
[----:B------:R-:W-:Y:S01]  /*3680*/  LEA R26, P0, R34, UR4, 0x2 ;  /* 0x00000004221a7c11 */ /* 0x000fe2000f8010ff */
[----:B------:R1:W-:Y:S01]  /*3690*/  STG.E desc[UR36][R22.64], R41 ;  /* 0x0000002916007986 */ /* 0x0003e2000c101924 */
[----:B------:R-:W-:Y:S01]  /*36a0*/  LEA.HI.X R25, R42, UR5, R44, 0x2, P1 ;  /* 0x000000052a197c11 */ /* 0x000fe200088f142c */
[C---:B0-----:R-:W-:Y:S01]  /*36b0*/  VIADD R43, R15.reuse, 0xf8 ;  /* 0x000000f80f2b7836 */ /* 0x041fe20000000000 */
[----:B------:R-:W-:Y:S01]  /*36c0*/  LEA.HI.X.SX32 R29, R40, R2, 0x1, P3 ;  /* 0x00000002281d7211 */ /* 0x000fe200018f0eff */
[----:B------:R-:W-:Y:S01]  /*36d0*/  VIADD R40, R15, 0x90 ;  /* 0x000000900f287836 */ /* 0x000fe20000000000 */
[----:B------:R-:W-:Y:S01]  /*36e0*/  LEA R28, P1, R36, UR4, 0x2 ;  /* 0x00000004241c7c11 */ /* 0x000fe2000f8210ff */
[----:B------:R0:W-:Y:S01]  /*36f0*/  STG.E desc[UR36][R24.64], R8 ;  /* 0x0000000818007986 */ /* 0x0001e2000c101924 */
[----:B------:R-:W-:-:S02]  /*3700*/  LEA.HI.X R27, R34, UR5, R27, 0x2, P0 ;  /* 0x00000005221b7c11 */ /* 0x000fc400080f141b */
[----:B------:R-:W-:Y:S02]  /*3710*/  IADD3 R42, P0, R45, R4, RZ ;  /* 0x000000042d2a7210 */ /* 0x000fe40007f1e0ff */
[----:B------:R-:W-:Y:S01]  /*3720*/  LEA.HI.X R29, R36, UR5, R29, 0x2, P1 ;  /* 0x00000005241d7c11 */ /* 0x000fe200088f141d */
[----:B------:R2:W-:Y:S01]  /*3730*/  STG.E desc[UR36][R26.64], R39 ;  /* 0x000000271a007986 */ /* 0x0005e2000c101924 */
[C---:B------:R-:W-:Y:S01]  /*3740*/  IADD3 R36, R15.reuse, 0x80, RZ ;  /* 0x000000800f247810 */ /* 0x040fe20007ffe0ff */
[----:B-1----:R-:W-:Y:S01]  /*3750*/  VIADD R41, R15, 0x98 ;  /* 0x000000980f297836 */ /* 0x002fe20000000000 */
[----:B------:R-:W-:Y:S01]  /*3760*/  LEA.HI.X.SX32 R45, R45, R2, 0x1, P0 ;  /* 0x000000022d2d7211 */ /* 0x000fe200000f0eff */
[----:B------:R1:W-:Y:S01]  /*3770*/  STG.E desc[UR36][R28.64], R37 ;  /* 0x000000251c007986 */ /* 0x0003e2000c101924 */
[----:B------:R-:W-:Y:S01]  /*3780*/  LEA R44, P0, R42, UR4, 0x2 ;  /* 0x000000042a2c7c11 */ /* 0x000fe2000f8010ff */
[----:B0-----:R-:W-:Y:S01]  /*3790*/  VIADD R8, R15, 0xb8 ;  /* 0x000000b80f087836 */ /* 0x001fe20000000000 */
[----:B------:R-:W-:-:S02]  /*37a0*/  IADD3 R34, P1, R36, R4, RZ ;  /* 0x0000000424227210 */ /* 0x000fc40007f3e0ff */
[----:B------:R-:W-:Y:S02]  /*37b0*/  IADD3 R35, P2, R38, R4, RZ ;  /* 0x0000000426237210 */ /* 0x000fe40007f5e0ff */
[----:B------:R-:W-:Y:S01]  /*37c0*/  LEA.HI.X R45, R42, UR5, R45, 0x2, P0 ;  /* 0x000000052a2d7c11 */ /* 0x000fe200080f142d */
[C---:B------:R-:W-:Y:S01]  /*37d0*/  VIADD R42, R15.reuse, 0xa8 ;  /* 0x000000a80f2a7836 */ /* 0x040fe20000000000 */
[-C--:B------:R-:W-:Y:S01]  /*37e0*/  LEA.HI.X.SX32 R21, R36, R2.reuse, 0x1, P1 ;  /* 0x0000000224157211 */ /* 0x080fe200008f0eff */
[C---:B--2---:R-:W-:Y:S01]  /*37f0*/  VIADD R26, R15.reuse, 0xc8 ;  /* 0x000000c80f1a7836 */ /* 0x044fe20000000000 */
[----:B------:R-:W-:Y:S01]  /*3800*/  LEA R22, P0, R34, UR4, 0x2 ;  /* 0x0000000422167c11 */ /* 0x000fe2000f8010ff */
[----:B------:R0:W-:Y:S01]  /*3810*/  STG.E desc[UR36][R44.64], R33 ;  /* 0x000000212c007986 */ /* 0x0001e2000c101924 */
[----:B------:R-:W-:Y:S01]  /*3820*/  LEA.HI.X.SX32 R38, R38, R2, 0x1, P2 ;  /* 0x0000000226267211 */ /* 0x000fe200010f0eff */
[----:B-1----:R-:W-:Y:S01]  /*3830*/  VIADD R28, R15, 0xd0 ;  /* 0x000000d00f1c7836 */ /* 0x002fe20000000000 */
[----:B------:R-:W-:-:S02]  /*3840*/  LEA R20, P1, R35, UR4, 0x2 ;  /* 0x0000000423147c11 */ /* 0x000fc4000f8210ff */
[----:B------:R-:W-:Y:S02]  /*3850*/  IADD3 R19, P3, R40, R4, RZ ;  /* 0x0000000428137210 */ /* 0x000fe40007f7e0ff */
[----:B------:R-:W-:Y:S01]  /*3860*/  LEA.HI.X R23, R34, UR5, R21, 0x2, P0 ;  /* 0x0000000522177c11 */ /* 0x000fe200080f1415 */
[----:B------:R-:W-:Y:S01]  /*3870*/  VIADD R34, R15, 0xd8 ;  /* 0x000000d80f227836 */ /* 0x000fe20000000000 */
[----:B------:R-:W-:Y:S01]  /*3880*/  LEA.HI.X R21, R35, UR5, R38, 0x2, P1 ;  /* 0x0000000523157c11 */ /* 0x000fe200088f1426 */
[----:B------:R-:W-:Y:S01]  /*3890*/  VIADD R35, R15, 0xf0 ;  /* 0x000000f00f237836 */ /* 0x000fe20000000000 */
[----:B------:R-:W-:Y:S01]  /*38a0*/  LEA.HI.X.SX32 R40, R40, R2, 0x1, P3 ;  /* 0x0000000228287211 */ /* 0x000fe200018f0eff */
[----:B------:R1:W-:Y:S01]  /*38b0*/  STG.E desc[UR36][R22.64], R32 ;  /* 0x0000002016007986 */ /* 0x0003e2000c101924 */
[----:B------:R-:W-:Y:S01]  /*38c0*/  LEA R18, P2, R19, UR4, 0x2 ;  /* 0x0000000413127c11 */ /* 0x000fe2000f8410ff */
[C---:B0-----:R-:W-:Y:S01]  /*38d0*/  VIADD R45, R15.reuse, 0xe8 ;  /* 0x000000e80f2d7836 */ /* 0x041fe20000000000 */
[----:B------:R-:W-:Y:S01]  /*38e0*/  IADD3 R24, R15, 0xc0, RZ ;  /* 0x000000c00f187810 */ /* 0x000fe20007ffe0ff */
[----:B------:R0:W-:Y:S01]  /*38f0*/  STG.E desc[UR36][R20.64], R31 ;  /* 0x0000001f14007986 */ /* 0x0001e2000c101924 */
[----:B------:R-:W-:-:S02]  /*3900*/  LEA.HI.X R19, R19, UR5, R40, 0x2, P2 ;  /* 0x0000000513137c11 */ /* 0x000fc400090f1428 */
[----:B------:R-:W-:Y:S02]  /*3910*/  IADD3 R40, R15, 0xa0, RZ ;  /* 0x000000a00f287810 */ /* 0x000fe40007ffe0ff */
[-C--:B------:R-:W-:Y:S01]  /*3920*/  IADD3 R38, P1, R41, R4.reuse, RZ ;  /* 0x0000000429267210 */ /* 0x080fe20007f3e0ff */
[----:B------:R2:W-:Y:S01]  /*3930*/  STG.E desc[UR36][R18.64], R30 ;  /* 0x0000001e12007986 */ /* 0x0005e2000c101924 */
[-C--:B------:R-:W-:Y:S02]  /*3940*/  IADD3 R36, P6, R42, R4.reuse, RZ ;  /* 0x000000042a247210 */ /* 0x080fe40007fde0ff */
[C---:B-1----:R-:W-:Y:S02]  /*3950*/  IADD3 R32, R15.reuse, 0xe0, RZ ;  /* 0x000000e00f207810 */ /* 0x042fe40007ffe0ff */
[-C--:B------:R-:W-:Y:S01]  /*3960*/  IADD3 R23, P0, R26, R4.reuse, RZ ;  /* 0x000000041a177210 */ /* 0x080fe20007f1e0ff */
[----:B0-----:R-:W-:Y:S01]  /*3970*/  VIADD R31, R15, 0xb0 ;  /* 0x000000b00f1f7836 */ /* 0x001fe20000000000 */
[----:B------:R-:W-:-:S02]  /*3980*/  IADD3 R20, P2, R8, R4, RZ ;  /* 0x0000000408147210 */ /* 0x000fc40007f5e0ff */
[----:B------:R-:W-:Y:S02]  /*3990*/  IADD3 R21, P4, R24, R4, RZ ;  /* 0x0000000418157210 */ /* 0x000fe40007f9e0ff */
[----:B------:R-:W-:Y:S02]  /*39a0*/  LEA.HI.X.SX32 R41, R41, R2, 0x1, P1 ;  /* 0x0000000229297211 */ /* 0x000fe400008f0eff */
[CC--:B--2---:R-:W-:Y:S02]  /*39b0*/  IADD3 R18, P3, R40.reuse, R4.reuse, RZ ;  /* 0x0000000428127210 */ /* 0x0c4fe40007f7e0ff */
[----:B------:R-:W-:Y:S02]  /*39c0*/  IADD3 R19, P5, R31, R4, RZ ;  /* 0x000000041f137210 */ /* 0x000fe40007fbe0ff */
[-C--:B------:R-:W-:Y:S02]  /*39d0*/  LEA.HI.X.SX32 R37, R40, R2.reuse, 0x1, P3 ;  /* 0x0000000228257211 */ /* 0x080fe400018f0eff */
[----:B------:R-:W-:-:S02]  /*39e0*/  LEA.HI.X.SX32 R39, R42, R2, 0x1, P6 ;  /* 0x000000022a277211 */ /* 0x000fc400030f0eff */
[-C--:B------:R-:W-:Y:S02]  /*39f0*/  LEA.HI.X.SX32 R22, R31, R2.reuse, 0x1, P5 ;  /* 0x000000021f167211 */ /* 0x080fe400028f0eff */
[----:B------:R-:W-:Y:S02]  /*3a00*/  LEA.HI.X.SX32 R33, R8, R2, 0x1, P2 ;  /* 0x0000000208217211 */ /* 0x000fe400010f0eff */
[-C--:B------:R-:W-:Y:S02]  /*3a10*/  IADD3 R25, P1, R28, R4.reuse, RZ ;  /* 0x000000041c197210 */ /* 0x080fe40007f3e0ff */
[-C--:B------:R-:W-:Y:S02]  /*3a20*/  IADD3 R27, P3, R34, R4.reuse, RZ ;  /* 0x00000004221b7210 */ /* 0x080fe40007f7e0ff */
[-C--:B------:R-:W-:Y:S02]  /*3a30*/  IADD3 R29, P6, R32, R4.reuse, RZ ;  /* 0x00000004201d7210 */ /* 0x080fe40007fde0ff */
[----:B------:R-:W-:-:S02]  /*3a40*/  IADD3 R31, P5, R45, R4, RZ ;  /* 0x000000042d1f7210 */ /* 0x000fc40007fbe0ff */
[----:B------:R-:W-:Y:S02]  /*3a50*/  LEA.HI.X.SX32 R24, R24, R2, 0x1, P4 ;  /* 0x0000000218187211 */ /* 0x000fe400020f0eff */
[-C--:B------:R-:W-:Y:S02]  /*3a60*/  IADD3 R8, P2, R35, R4.reuse, RZ ;  /* 0x0000000423087210 */ /* 0x080fe40007f5e0ff */
[----:B------:R-:W-:Y:S02]  /*3a70*/  IADD3 R4, P4, R43, R4, RZ ;  /* 0x000000042b047210 */ /* 0x000fe40007f9e0ff */
[-C--:B------:R-:W-:Y:S02]  /*3a80*/  LEA.HI.X.SX32 R26, R26, R2.reuse, 0x1, P0 ;  /* 0x000000021a1a7211 */ /* 0x080fe400000f0eff */
[----:B------:R-:W-:Y:S02]  /*3a90*/  LEA R42, P0, R38, UR4, 0x2 ;  /* 0x00000004262a7c11 */ /* 0x000fe4000f8010ff */
[----:B------:R-:W-:-:S02]  /*3aa0*/  LEA.HI.X.SX32 R15, R35, R2, 0x1, P2 ;  /* 0x00000002230f7211 */ /* 0x000fc400010f0eff */
[-C--:B------:R-:W-:Y:S02]  /*3ab0*/  LEA.HI.X.SX32 R35, R43, R2.reuse, 0x1, P4 ;  /* 0x000000022b237211 */ /* 0x080fe400020f0eff */
[----:B------:R-:W-:Y:S02]  /*3ac0*/  LEA.HI.X.SX32 R28, R28, R2, 0x1, P1 ;  /* 0x000000021c1c7211 */ /* 0x000fe400008f0eff */
[----:B------:R-:W-:Y:S02]  /*3ad0*/  LEA.HI.X R43, R38, UR5, R41, 0x2, P0 ;  /* 0x00000005262b7c11 */ /* 0x000fe400080f1429 */
[----:B------:R-:W-:Y:S02]  /*3ae0*/  LEA R40, P0, R18, UR4, 0x2 ;  /* 0x0000000412287c11 */ /* 0x000fe4000f8010ff */
[----:B------:R-:W-:Y:S01]  /*3af0*/  LEA R38, P1, R36, UR4, 0x2 ;  /* 0x0000000424267c11 */ /* 0x000fe2000f8210ff */
[----:B------:R-:W-:Y:S01]  /*3b00*/  STG.E desc[UR36][R42.64], R10 ;  /* 0x0000000a2a007986 */ /* 0x000fe2000c101924 */
[----:B------:R-:W-:-:S02]  /*3b10*/  LEA.HI.X R41, R18, UR5, R37, 0x2, P0 ;  /* 0x0000000512297c11 */ /* 0x000fc400080f1425 */
[----:B------:R-:W-:Y:S02]  /*3b20*/  LEA.HI.X R39, R36, UR5, R39, 0x2, P1 ;  /* 0x0000000524277c11 */ /* 0x000fe400088f1427 */
        /* <DEDUP_REMOVED lines=36> */
.L_x_7093:
[----:B------:R-:W-:Y:S01]  /*3d70*/  MOV R0, 0x0 ;  /* 0x0000000000007802 */ /* 0x000fe20000000f00 */
[----:B------:R-:W-:Y:S01]  /*3d80*/  ULDC.64 UR4, c[0x4][0x178] ;  /* 0x01005e0000047ab9 */ /* 0x000fe20000000a00 */
[----:B------:R-:W-:Y:S01]  /*3d90*/  ULDC.64 UR6, c[0x4][0x60] ;  /* 0x0100180000067ab9 */ /* 0x000fe20000000a00 */
[----:B------:R-:W-:Y:S01]  /*3da0*/  MOV R4, UR4 ;  /* 0x0000000400047c02 */ /* 0x000fe20008000f00 */
[----:B------:R0:W1:Y:S01]  /*3db0*/  LDC.64 R2, c[0x4][R0] ;  /* 0x0100000000027b82 */ /* 0x0000620000000a00 */
[----:B------:R-:W-:Y:S01]  /*3dc0*/  IMAD.U32 R5, RZ, RZ, UR5 ;  /* 0x00000005ff057e24 */ /* 0x000fe2000f8e00ff */
[----:B------:R-:W-:Y:S01]  /*3dd0*/  ULDC.64 UR4, c[0x4][0x180] ;  /* 0x0100600000047ab9 */ /* 0x000fe20000000a00 */
[----:B------:R-:W-:Y:S01]  /*3de0*/  HFMA2.MMA R13, -RZ, RZ, 0, 0 ;  /* 0x00000000ff0d7435 */ /* 0x000fe200000001ff */
[----:B------:R-:W-:Y:S01]  /*3df0*/  IMAD.U32 R6, RZ, RZ, UR4 ;  /* 0x00000004ff067e24 */ /* 0x000fe2000f8e00ff */
[----:B------:R-:W-:Y:S01]  /*3e00*/  MOV R10, UR6 ;  /* 0x00000006000a7c02 */ /* 0x000fe20008000f00 */
[----:B------:R-:W-:-:S02]  /*3e10*/  IMAD.U32 R7, RZ, RZ, UR5 ;  /* 0x00000005ff077e24 */ /* 0x000fc4000f8e00ff */
[----:B------:R-:W-:Y:S02]  /*3e20*/  IMAD.U32 R11, RZ, RZ, UR7 ;  /* 0x00000007ff0b7e24 */ /* 0x000fe4000f8e00ff */
[----:B------:R-:W-:Y:S02]  /*3e30*/  IMAD.MOV.U32 R8, RZ, RZ, 0x219 ;  /* 0x00000219ff087424 */ /* 0x000fe400078e00ff */
[----:B0-----:R-:W-:-:S07]  /*3e40*/  IMAD.MOV.U32 R12, RZ, RZ, 0x1 ;  /* 0x00000001ff0c7424 */ /* 0x001fce00078e00ff */
[----:B------:R-:W-:-:S07]  /*3e50*/  LEPC R20, `(.L_x_7125) ;  /* 0x000000001014794e */ /* 0x000fce0000000000 */
[----:B-1----:R-:W-:Y:S05]  /*3e60*/  CALL.ABS.NOINC R2 ;  /* 0x0000000002007343 */ /* 0x002fea0003c00000 */
.L_x_7125:
[----:B------:R-:W-:Y:S05]  /*3e70*/  EXIT ;  /* 0x000000000000794d */ /* 0x000fea0003800000 */
.L_x_7094:
[----:B------:R-:W-:Y:S02]  /*3e80*/  IMAD.MOV.U32 R12, RZ, RZ, 0x10 ;  /* 0x00000010ff0c7424 */ /* 0x000fe400078e00ff */
[----:B------:R-:W-:Y:S02]  /*3e90*/  IMAD.MOV.U32 R11, RZ, RZ, 0x1f ;  /* 0x0000001fff0b7424 */ /* 0x000fe400078e00ff */
[----:B------:R-:W-:Y:S02]  /*3ea0*/  IMAD.MOV.U32 R15, RZ, RZ, -0x1 ;  /* 0xffffffffff0f7424 */ /* 0x000fe400078e00ff */
[----:B------:R-:W-:-:S07]  /*3eb0*/  IMAD.MOV.U32 R2, RZ, RZ, -0x800001 ;  /* 0xff7fffffff027424 */ /* 0x000fce00078e00ff */
[----:B0-----:R-:W-:Y:S05]  /*3ec0*/  WARPSYNC.COLLECTIVE R15, `(.L_x_7126) ;  /* 0x000000000f087348 */ /* 0x001fea0003c00000 */
[----:B------:R1:W2:Y:S02]  /*3ed0*/  SHFL.BFLY P6, R14, R13, R12, R11 ;  /* 0x0c00000c0d0e7389 */ /* 0x0002a400000c000b */
[----:B012---:R-:W-:Y:S01]  /*3ee0*/  ENDCOLLECTIVE ;  /* 0x000000000000791b */ /* 0x007fe20003800000 */
.L_x_7126:
[----:B------:R-:W-:Y:S01]  /*3ef0*/  IMAD.MOV.U32 R12, RZ, RZ, 0x8 ;  /* 0x00000008ff0c7424 */ /* 0x000fe200078e00ff */
[----:B------:R-:W-:-:S04]  /*3f00*/  FMNMX.FTZ R0, R14, -3.40282346638528859812e+38, !PT ;  /* 0xff7fffff0e007809 */ /* 0x000fc80007810000 */
[----:B------:R-:W-:-:S07]  /*3f10*/  MOV R13, R0 ;  /* 0x00000000000d7202 */ /* 0x000fce0000000f00 */
[----:B------:R-:W-:Y:S05]  /*3f20*/  WARPSYNC.COLLECTIVE R15, `(.L_x_7127) ;  /* 0x000000000f087348 */ /* 0x000fea0003c00000 */
[----:B------:R0:W1:Y:S02]  /*3f30*/  SHFL.BFLY P6, R14, R13, R12, R11 ;  /* 0x0c00000c0d0e7389 */ /* 0x00006400000c000b */
[----:B01----:R-:W-:Y:S01]  /*3f40*/  ENDCOLLECTIVE ;  /* 0x000000000000791b */ /* 0x003fe20003800000 */
.L_x_7127:
[----:B------:R-:W-:Y:S01]  /*3f50*/  IMAD.MOV.U32 R12, RZ, RZ, 0x4 ;  /* 0x00000004ff0c7424 */ /* 0x000fe200078e00ff */
[----:B------:R-:W-:-:S05]  /*3f60*/  FMNMX.FTZ R3, R0, R14, !PT ;  /* 0x0000000e00037209 */ /* 0x000fca0007810000 */
[----:B------:R-:W-:-:S07]  /*3f70*/  IMAD.MOV.U32 R13, RZ, RZ, R3 ;  /* 0x000000ffff0d7224 */ /* 0x000fce00078e0003 */
[----:B------:R-:W-:Y:S05]  /*3f80*/  WARPSYNC.COLLECTIVE R15, `(.L_x_7128) ;  /* 0x000000000f087348 */ /* 0x000fea0003c00000 */
[----:B------:R0:W1:Y:S02]  /*3f90*/  SHFL.BFLY P6, R14, R13, R12, R11 ;  /* 0x0c00000c0d0e7389 */ /* 0x00006400000c000b */
[----:B01----:R-:W-:Y:S01]  /*3fa0*/  ENDCOLLECTIVE ;  /* 0x000000000000791b */ /* 0x003fe20003800000 */
.L_x_7128:
[----:B------:R-:W-:Y:S01]  /*3fb0*/  IMAD.MOV.U32 R12, RZ, RZ, 0x2 ;  /* 0x00000002ff0c7424 */ /* 0x000fe200078e00ff */
[----:B------:R-:W-:-:S04]  /*3fc0*/  FMNMX.FTZ R5, R3, R14, !PT ;  /* 0x0000000e03057209 */ /* 0x000fc80007810000 */
[----:B------:R-:W-:-:S07]  /*3fd0*/  MOV R13, R5 ;  /* 0x00000005000d7202 */ /* 0x000fce0000000f00 */
[----:B------:R-:W-:Y:S05]  /*3fe0*/  WARPSYNC.COLLECTIVE R15, `(.L_x_7129) ;  /* 0x000000000f087348 */ /* 0x000fea0003c00000 */
[----:B------:R0:W1:Y:S02]  /*3ff0*/  SHFL.BFLY P6, R14, R13, R12, R11 ;  /* 0x0c00000c0d0e7389 */ /* 0x00006400000c000b */
[----:B01----:R-:W-:Y:S01]  /*4000*/  ENDCOLLECTIVE ;  /* 0x000000000000791b */ /* 0x003fe20003800000 */
.L_x_7129:
[----:B------:R-:W-:Y:S05]  /*4010*/  BRA `(.L_x_7130) ;  /* 0xffffffc000a87947 */ /* 0x000fea000383ffff */
.L_x_7131:
        /* <DEDUP_REMOVED lines=14> */
.L_x_29695:


//--------------------- .text._ZN4vllm25paged_attention_v2_kernelIfhLi192ELi16ELi128ELNS_18Fp8KVCacheDataTypeE2ELb0ELi512EEEvPfS2_PT_PKS3_PKT0_S9_ifPKiSB_iPKfiiiSD_SD_iiiii --------------------------
	.section	.text._ZN4vllm25paged_attention_v2_kernelIfhLi192ELi16ELi128ELNS_18Fp8KVCacheDataTypeE2ELb0ELi512EEEvPfS2_PT_PKS3_PKT0_S9_ifPKiSB_iPKfiiiSD_SD_iiiii,"ax",@progbits
	.align	128
        .global         _ZN4vllm25paged_attention_v2_kernelIfhLi192ELi16ELi128ELNS_18Fp8KVCacheDataTypeE2ELb0ELi512EEEvPfS2_PT_PKS3_PKT0_S9_ifPKiSB_iPKfiiiSD_SD_iiiii
        .type           _ZN4vllm25paged_attention_v2_kernelIfhLi192ELi16ELi128ELNS_18Fp8KVCacheDataTypeE2ELb0ELi512EEEvPfS2_PT_PKS3_PKT0_S9_ifPKiSB_iPKfiiiSD_SD_iiiii,@function
        .size           _ZN4vllm25paged_attention_v2_kernelIfhLi192ELi16ELi128ELNS_18Fp8KVCacheDataTypeE2ELb0ELi512EEEvPfS2_PT_PKS3_PKT0_S9_ifPKiSB_iPKfiiiSD_SD_iiiii,(.L_x_29696 - _ZN4vllm25paged_attention_v2_kernelIfhLi192ELi16ELi128ELNS_18Fp8KVCacheDataTypeE2ELb0ELi512EEEvPfS2_PT_PKS3_PKT0_S9_ifPKiSB_iPKfiiiSD_SD_iiiii)
        .other          _ZN4vllm25paged_attention_v2_kernelIfhLi192ELi16ELi128ELNS_18Fp8KVCacheDataTypeE2ELb0ELi512EEEvPfS2_PT_PKS3_PKT0_S9_ifPKiSB_iPKfiiiSD_SD_iiiii,@"STO_CUDA_ENTRY STV_DEFAULT"
_ZN4vllm25paged_attention_v2_kernelIfhLi192ELi16ELi128ELNS_18Fp8KVCacheDataTypeE2ELb0ELi512EEEvPfS2_PT_PKS3_PKT0_S9_ifPKiSB_iPKfiiiSD_SD_iiiii:
.text._ZN4vllm25paged_attention_v2_kernelIfhLi192ELi16ELi128ELNS_18Fp8KVCacheDataTypeE2ELb0ELi512EEEvPfS2_PT_PKS3_PKT0_S9_ifPKiSB_iPKfiiiSD_SD_iiiii:
        /* <DEDUP_REMOVED lines=44> */
.L_x_7169:
        /* <DEDUP_REMOVED lines=17> */
[----:B------:R-:W2:Y:S04]  /*03d0*/  @!P0 LDS R2, [R3] ;  /* 0x0000000003028984 */ /* 0x000ea80000000800 */
[----:B--2---:R-:W2:Y:S02]  /*03e0*/  SHFL.BFLY PT, R11, R2, 0x2, 0x1f ;  /* 0x0c401f00020b7f89 */ /* 0x004ea400000e0000 */
[----:B--2---:R-:W-:-:S05]  /*03f0*/  FMNMX.FTZ R11, R11, R2, !PT ;  /* 0x000000020b0b7209 */ /* 0x004fca0007810000 */
[----:B------:R-:W2:Y:S02]  /*0400*/  SHFL.BFLY PT, R0, R11, 0x1, 0x1f ;  /* 0x0c201f000b007f89 */ /* 0x000ea400000e0000 */
[----:B--2---:R-:W-:-:S06]  /*0410*/  FMNMX.FTZ R0, R11, R0, !PT ;  /* 0x000000000b007209 */ /* 0x004fcc0007810000 */
[----:B------:R-:W2:Y:S01]  /*0420*/  SHFL.IDX PT, R0, R0, RZ, 0x1f ;  /* 0x00001fff00007589 */ /* 0x000ea200000e0000 */
        /* <DEDUP_REMOVED lines=17> */
[----:B------:R-:W3:Y:S01]  /*0540*/  S2UR UR5, SR_CgaCtaId ;  /* 0x00000000000579c3 */ /* 0x000ee20000008800 */
[----:B------:R-:W-:Y:S01]  /*0550*/  UMOV UR4, 0x400 ;  /* 0x0000040000047882 */ /* 0x000fe20000000000 */
[----:B------:R-:W-:Y:S01]  /*0560*/  IMAD.MOV.U32 R12, RZ, RZ, RZ ;  /* 0x000000ffff0c7224 */ /* 0x000fe200078e00ff */
[----:B------:R-:W-:Y:S01]  /*0570*/  UIADD3 UR4, UR4, 0x20, URZ ;  /* 0x0000002004047890 */ /* 0x000fe2000fffe03f */
[----:B------:R-:W-:-:S03]  /*0580*/  IMAD.MOV.U32 R11, RZ, RZ, R7 ;  /* 0x000000ffff0b7224 */ /* 0x000fc600078e0007 */
[----:B---3--:R-:W-:-:S06]  /*0590*/  ULEA UR4, UR5, UR4, 0x18 ;  /* 0x0000000405047291 */ /* 0x008fcc000f8ec03f */
[----:B------:R-:W-:-:S07]  /*05a0*/  LEA R2, R7, UR4, 0x2 ;  /* 0x0000000407027c11 */ /* 0x000fce000f8e10ff */
.L_x_7138:
[----:B------:R-:W2:Y:S01]  /*05b0*/  LDS R13, [R2] ;  /* 0x00000000020d7984 */ /* 0x000ea20000000800 */
[----:B------:R-:W-:Y:S01]  /*05c0*/  IADD3 R3, R3, -0x1, RZ ;  /* 0xffffffff03037810 */ /* 0x000fe20007ffe0ff */
[----:B------:R-:W-:-:S03]  /*05d0*/  VIADD R11, R11, 0x80 ;  /* 0x000000800b0b7836 */ /* 0x000fc60000000000 */
[----:B------:R-:W-:Y:S01]  /*05e0*/  ISETP.NE.AND P0, PT, R3, RZ, PT ;  /* 0x000000ff0300720c */ /* 0x000fe20003f05270 */
[----:B--2---:R-:W-:-:S04]  /*05f0*/  FADD.FTZ R13, -R0, R13 ;  /* 0x0000000d000d7221 */ /* 0x004fc80000010100 */
[----:B------:R-:W-:-:S06]  /*0600*/  FMUL.FTZ R13, R13, 1.4426950216293334961 ;  /* 0x3fb8aa3b0d0d7820 */ /* 0x000fcc0000410000 */
[----:B------:R-:W2:Y:S02]  /*0610*/  MUFU.EX2 R13, R13 ;  /* 0x0000000d000d7308 */ /* 0x000ea40000000800 */
[----:B--2---:R2:W-:Y:S01]  /*0620*/  STS [R2], R13 ;  /* 0x0000000d02007388 */ /* 0x0045e20000000800 */
[----:B------:R-:W-:Y:S01]  /*0630*/  FADD.FTZ R12, R13, R12 ;  /* 0x0000000c0d0c7221 */ /* 0x000fe20000010000 */
[----:B--2---:R-:W-:Y:S01]  /*0640*/  VIADD R2, R2, 0x200 ;  /* 0x0000020002027836 */ /* 0x004fe20000000000 */
[----:B------:R-:W-:Y:S06]  /*0650*/  @P0 BRA `(.L_x_7138) ;  /* 0xfffffffc00d40947 */ /* 0x000fec000383ffff */
.L_x_7137:
[----:B------:R-:W-:Y:S05]  /*0660*/  BSYNC B1 ;  /* 0x0000000000017941 */ /* 0x000fea0003800000 */
.L_x_7136:
        /* <DEDUP_REMOVED lines=9> */
[----:B-1----:R-:W-:-:S05]  /*0700*/  LEA R4, R11, UR4, 0x2 ;  /* 0x000000040b047c11 */ /* 0x002fca000f8e10ff */
[----:B------:R-:W-:Y:S01]  /*0710*/  VIADD R4, R4, 0x400 ;  /* 0x0000040004047836 */ /* 0x000fe20000000000 */
[----:B------:R-:W-:Y:S06]  /*0720*/  @!P2 BRA `(.L_x_7140) ;  /* 0x000000040098a947 */ /* 0x000fec0003800000 */
[----:B------:R-:W-:Y:S01]  /*0730*/  PLOP3.LUT P0, PT, PT, PT, PT, 0x8, 0x0 ;  /* 0x000000000000781c */ /* 0x000fe20003f0e170 */
[----:B------:R-:W-:-:S12]  /*0740*/  VIADD R2, R6, 0xfffffa00 ;  /* 0xfffffa0006027836 */ /* 0x000fd80000000000 */
.L_x_7141:
[----:B------:R-:W2:Y:S01]  /*0750*/  LDS R3, [R4+-0x400] ;  /* 0xfffc000004037984 */ /* 0x000ea20000000800 */
[----:B------:R-:W-:-:S03]  /*0760*/  IADD3 R11, R11, 0x800, RZ ;  /* 0x000008000b0b7810 */ /* 0x000fc60007ffe0ff */
[----:B------:R-:W1:Y:S01]  /*0770*/  LDS R13, [R4+-0x200] ;  /* 0xfffe0000040d7984 */ /* 0x000e620000000800 */
[----:B------:R-:W-:-:S03]  /*0780*/  ISETP.GE.AND P2, PT, R11, R2, PT ;  /* 0x000000020b00720c */ /* 0x000fc60003f46270 */
        /* <DEDUP_REMOVED lines=8> */
[----:B--2---:R-:W-:-:S03]  /*0810*/  FADD.FTZ R3, -R0, R3 ;  /* 0x0000000300037221 */ /* 0x004fc60000010100 */
[----:B------:R-:W2:Y:S01]  /*0820*/  LDS R35, [R4+0x1000] ;  /* 0x0010000004237984 */ /* 0x000ea20000000800 */
[----:B------:R-:W-:Y:S01]  /*0830*/  FMUL.FTZ R3, R3, 1.4426950216293334961 ;  /* 0x3fb8aa3b03037820 */ /* 0x000fe20000410000 */
[C---:B-1----:R-:W-:Y:S02]  /*0840*/  FADD.FTZ R13, -R0.reuse, R13 ;  /* 0x0000000d000d7221 */ /* 0x042fe40000010100 */
[----:B------:R-:W-:Y:S01]  /*0850*/  LDS R37, [R4+0x1200] ;  /* 0x0012000004257984 */ /* 0x000fe20000000800 */
[C---:B---3--:R-:W-:Y:S01]  /*0860*/  FADD.FTZ R15, -R0.reuse, R15 ;  /* 0x0000000f000f7221 */ /* 0x048fe20000010100 */
[----:B------:R-:W-:Y:S01]  /*0870*/  FMUL.FTZ R13, R13, 1.4426950216293334961 ;  /* 0x3fb8aa3b0d0d7820 */ /* 0x000fe20000410000 */
[----:B------:R-:W1:Y:S01]  /*0880*/  MUFU.EX2 R3, R3 ;  /* 0x0000000300037308 */ /* 0x000e620000000800 */
        /* <DEDUP_REMOVED lines=12> */
[----:B------:R5:W2:Y:S01]  /*0950*/  MUFU.EX2 R21, R24 ;  /* 0x0000001800157308 */ /* 0x000aa20000000800 */
[----:B-1----:R1:W-:Y:S01]  /*0960*/  STS [R4+-0x400], R3 ;  /* 0xfffc000304007388 */ /* 0x0023e20000000800 */
[----:B------:R-:W-:-:S04]  /*0970*/  FADD.FTZ R28, -R0, R23 ;  /* 0x00000017001c7221 */ /* 0x000fc80000010100 */
[----:B------:R-:W-:Y:S02]  /*0980*/  FMUL.FTZ R28, R28, 1.4426950216293334961 ;  /* 0x3fb8aa3b1c1c7820 */ /* 0x000fe40000410000 */
[----:B------:R-:W1:Y:S01]  /*0990*/  MUFU.EX2 R15, R15 ;  /* 0x0000000f000f7308 */ /* 0x000e620000000800 */
[C---:B-----5:R-:W-:Y:S01]  /*09a0*/  FADD.FTZ R24, -R0.reuse, R27 ;  /* 0x0000001b00187221 */ /* 0x060fe20000010100 */
[----:B------:R-:W-:Y:S01]  /*09b0*/  FADD.FTZ R30, -R0, R25 ;  /* 0x00000019001e7221 */ /* 0x000fe20000010100 */
[----:B---3--:R-:W-:Y:S02]  /*09c0*/  STS [R4+-0x200], R13 ;  /* 0xfffe000d04007388 */ /* 0x008fe40000000800 */
[----:B------:R-:W-:Y:S01]  /*09d0*/  FMUL.FTZ R24, R24, 1.4426950216293334961 ;  /* 0x3fb8aa3b18187820 */ /* 0x000fe20000410000 */
[----:B------:R-:W-:Y:S01]  /*09e0*/  FMUL.FTZ R30, R30, 1.4426950216293334961 ;  /* 0x3fb8aa3b1e1e7820 */ /* 0x000fe20000410000 */
[----:B--2---:R-:W-:Y:S01]  /*09f0*/  FADD.FTZ R32, -R0, R35 ;  /* 0x0000002300207221 */ /* 0x004fe20000010100 */
[----:B------:R-:W2:Y:S01]  /*0a00*/  MUFU.EX2 R19, R19 ;  /* 0x0000001300137308 */ /* 0x000ea20000000800 */
[----:B------:R-:W-:Y:S02]  /*0a10*/  STS [R4+0x400], R21 ;  /* 0x0004001504007388 */ /* 0x000fe40000000800 */
[----:B------:R-:W-:-:S05]  /*0a20*/  FMUL.FTZ R32, R32, 1.4426950216293334961 ;  /* 0x3fb8aa3b20207820 */ /* 0x000fca0000410000 */
[----:B------:R3:W5:Y:S01]  /*0a30*/  MUFU.EX2 R23, R26 ;  /* 0x0000001a00177308 */ /* 0x0007620000000800 */
[----:B-1----:R-:W-:Y:S07]  /*0a40*/  STS [R4], R15 ;  /* 0x0000000f04007388 */ /* 0x002fee0000000800 */
[----:B------:R1:W0:Y:S01]  /*0a50*/  MUFU.EX2 R25, R28 ;  /* 0x0000001c00197308 */ /* 0x0002220000000800 */
[C---:B---3--:R-:W-:Y:S01]  /*0a60*/  FADD.FTZ R26, -R0.reuse, R33 ;  /* 0x00000021001a7221 */ /* 0x048fe20000010100 */
[----:B----4-:R-:W-:Y:S01]  /*0a70*/  FADD.FTZ R22, -R0, R22 ;  /* 0x0000001600167221 */ /* 0x010fe20000010100 */
[----:B--2---:R-:W-:Y:S02]  /*0a80*/  STS [R4+0x200], R19 ;  /* 0x0002001304007388 */ /* 0x004fe40000000800 */
[----:B------:R-:W-:Y:S01]  /*0a90*/  FMUL.FTZ R26, R26, 1.4426950216293334961 ;  /* 0x3fb8aa3b1a1a7820 */ /* 0x000fe20000410000 */
[----:B------:R-:W-:-:S02]  /*0aa0*/  FMUL.FTZ R22, R22, 1.4426950216293334961 ;  /* 0x3fb8aa3b16167820 */ /* 0x000fc40000410000 */
[----:B------:R2:W3:Y:S01]  /*0ab0*/  MUFU.EX2 R33, R24 ;  /* 0x0000001800217308 */ /* 0x0004e20000000800 */
[----:B-1----:R-:W-:Y:S01]  /*0ac0*/  FADD.FTZ R28, -R0, R37 ;  /* 0x00000025001c7221 */ /* 0x002fe20000010100 */
[----:B-----5:R-:W-:Y:S03]  /*0ad0*/  STS [R4+0x600], R23 ;  /* 0x0006001704007388 */ /* 0x020fe60000000800 */
[----:B------:R-:W-:-:S03]  /*0ae0*/  FMUL.FTZ R28, R28, 1.4426950216293334961 ;  /* 0x3fb8aa3b1c1c7820 */ /* 0x000fc60000410000 */
[----:B------:R1:W4:Y:S01]  /*0af0*/  MUFU.EX2 R27, R30 ;  /* 0x0000001e001b7308 */ /* 0x0003220000000800 */
[----:B--2---:R-:W-:Y:S01]  /*0b00*/  FADD.FTZ R24, R3, R12 ;  /* 0x0000000c03187221 */ /* 0x004fe20000010000 */
[----:B0-----:R-:W-:Y:S03]  /*0b10*/  STS [R4+0x800], R25 ;  /* 0x0008001904007388 */ /* 0x001fe60000000800 */
[----:B------:R-:W-:-:S03]  /*0b20*/  FADD.FTZ R24, R24, R13 ;  /* 0x0000000d18187221 */ /* 0x000fc60000010000 */
[----:B------:R0:W2:Y:S01]  /*0b30*/  MUFU.EX2 R35, R26 ;  /* 0x0000001a00237308 */ /* 0x0000a20000000800 */
[----:B------:R-:W-:Y:S01]  /*0b40*/  FADD.FTZ R24, R24, R15 ;  /* 0x0000000f18187221 */ /* 0x000fe20000010000 */
[----:B-1----:R-:W-:Y:S01]  /*0b50*/  FADD.FTZ R30, -R0, R14 ;  /* 0x0000000e001e7221 */ /* 0x002fe20000010100 */
[----:B---3--:R-:W-:Y:S02]  /*0b60*/  STS [R4+0xc00], R33 ;  /* 0x000c002104007388 */ /* 0x008fe40000000800 */
[----:B------:R-:W-:Y:S01]  /*0b70*/  FADD.FTZ R24, R24, R19 ;  /* 0x0000001318187221 */ /* 0x000fe20000010000 */
[----:B------:R-:W-:Y:S02]  /*0b80*/  FMUL.FTZ R30, R30, 1.4426950216293334961 ;  /* 0x3fb8aa3b1e1e7820 */ /* 0x000fe40000410000 */
[----:B------:R-:W1:Y:S01]  /*0b90*/  MUFU.EX2 R37, R32 ;  /* 0x0000002000257308 */ /* 0x000e620000000800 */
[----:B------:R-:W-:Y:S01]  /*0ba0*/  FADD.FTZ R24, R24, R21 ;  /* 0x0000001518187221 */ /* 0x000fe20000010000 */
[----:B0-----:R-:W-:Y:S01]  /*0bb0*/  FADD.FTZ R26, -R0, R29 ;  /* 0x0000001d001a7221 */ /* 0x001fe20000010100 */
[----:B----4-:R-:W-:Y:S02]  /*0bc0*/  STS [R4+0xa00], R27 ;  /* 0x000a001b04007388 */ /* 0x010fe40000000800 */
[----:B------:R-:W-:Y:S01]  /*0bd0*/  FADD.FTZ R24, R24, R23 ;  /* 0x0000001718187221 */ /* 0x000fe20000010000 */
[----:B------:R-:W-:-:S02]  /*0be0*/  FMUL.FTZ R26, R26, 1.4426950216293334961 ;  /* 0x3fb8aa3b1a1a7820 */ /* 0x000fc40000410000 */
[----:B------:R0:W3:Y:S01]  /*0bf0*/  MUFU.EX2 R14, R28 ;  /* 0x0000001c000e7308 */ /* 0x0000e20000000800 */
[----:B------:R-:W-:Y:S01]  /*0c00*/  FADD.FTZ R24, R24, R25 ;  /* 0x0000001918187221 */ /* 0x000fe20000010000 */
[----:B--2---:R-:W-:Y:S03]  /*0c10*/  STS [R4+0xe00], R35 ;  /* 0x000e002304007388 */ /* 0x004fe60000000800 */
[----:B------:R-:W-:-:S03]  /*0c20*/  FADD.FTZ R24, R24, R27 ;  /* 0x0000001b18187221 */ /* 0x000fc60000010000 */
[----:B------:R-:W2:Y:S01]  /*0c30*/  MUFU.EX2 R12, R30 ;  /* 0x0000001e000c7308 */ /* 0x000ea20000000800 */
[----:B0-----:R-:W-:Y:S01]  /*0c40*/  FADD.FTZ R28, -R0, R31 ;  /* 0x0000001f001c7221 */ /* 0x001fe20000010100 */
[----:B------:R-:W-:Y:S01]  /*0c50*/  FADD.FTZ R24, R24, R33 ;  /* 0x0000002118187221 */ /* 0x000fe20000010000 */
[----:B-1----:R-:W-:Y:S02]  /*0c60*/  STS [R4+0x1000], R37 ;  /* 0x0010002504007388 */ /* 0x002fe40000000800 */
[----:B------:R-:W-:Y:S01]  /*0c70*/  FMUL.FTZ R28, R28, 1.4426950216293334961 ;  /* 0x3fb8aa3b1c1c7820 */ /* 0x000fe20000410000 */
[----:B------:R-:W-:Y:S02]  /*0c80*/  FADD.FTZ R24, R24, R35 ;  /* 0x0000002318187221 */ /* 0x000fe40000010000 */
[----:B------:R0:W1:Y:S01]  /*0c90*/  MUFU.EX2 R29, R22 ;  /* 0x00000016001d7308 */ /* 0x0000620000000800 */
[----:B---3--:R-:W-:Y:S01]  /*0ca0*/  STS [R4+0x1200], R14 ;  /* 0x0012000e04007388 */ /* 0x008fe20000000800 */
[----:B------:R-:W-:-:S04]  /*0cb0*/  FADD.FTZ R3, R24, R37 ;  /* 0x0000002518037221 */ /* 0x000fc80000010000 */
[----:B------:R-:W-:Y:S02]  /*0cc0*/  FADD.FTZ R3, R3, R14 ;  /* 0x0000000e03037221 */ /* 0x000fe40000010000 */
[----:B------:R-:W3:Y:S01]  /*0cd0*/  MUFU.EX2 R31, R26 ;  /* 0x0000001a001f7308 */ /* 0x000ee20000000800 */
[----:B--2---:R2:W-:Y:S01]  /*0ce0*/  STS [R4+0x1400], R12 ;  /* 0x0014000c04007388 */ /* 0x0045e20000000800 */
[----:B0-----:R-:W-:-:S06]  /*0cf0*/  FADD.FTZ R22, R3, R12 ;  /* 0x0000000c03167221 */ /* 0x001fcc0000010000 */
[----:B------:R-:W0:Y:S01]  /*0d00*/  MUFU.EX2 R28, R28 ;  /* 0x0000001c001c7308 */ /* 0x000e220000000800 */
[----:B-1----:R-:W-:Y:S01]  /*0d10*/  FADD.FTZ R22, R22, R29 ;  /* 0x0000001d16167221 */ /* 0x002fe20000010000 */
[----:B------:R-:W-:Y:S03]  /*0d20*/  STS [R4+0x1600], R29 ;  /* 0x0016001d04007388 */ /* 0x000fe60000000800 */
[----:B---3--:R-:W-:Y:S01]  /*0d30*/  FADD.FTZ R22, R22, R31 ;  /* 0x0000001f16167221 */ /* 0x008fe20000010000 */
[----:B------:R-:W-:Y:S04]  /*0d40*/  STS [R4+0x1800], R31 ;  /* 0x0018001f04007388 */ /* 0x000fe80000000800 */
[----:B0-----:R0:W-:Y:S01]  /*0d50*/  STS [R4+0x1a00], R28 ;  /* 0x001a001c04007388 */ /* 0x0011e20000000800 */
[----:B--2---:R-:W-:Y:S01]  /*0d60*/  FADD.FTZ R12, R22, R28 ;  /* 0x0000001c160c7221 */ /* 0x004fe20000010000 */
[----:B0-----:R-:W-:Y:S01]  /*0d70*/  VIADD R4, R4, 0x2000 ;  /* 0x0000200004047836 */ /* 0x001fe20000000000 */
[----:B------:R-:W-:Y:S06]  /*0d80*/  @!P2 BRA `(.L_x_7141) ;  /* 0xfffffff80070a947 */ /* 0x000fec000383ffff */
.L_x_7140:
[----:B------:R-:W-:Y:S05]  /*0d90*/  BSYNC B1 ;  /* 0x0000000000017941 */ /* 0x000fea0003800000 */
.L_x_7139:
[----:B------:R-:W-:Y:S01]  /*0da0*/  IMAD.IADD R2, R6, 0x1, -R11 ;  /* 0x0000000106027824 */ /* 0x000fe200078e0a0b */
[----:B------:R-:W-:Y:S04]  /*0db0*/  BSSY B1, `(.L_x_7142) ;  /* 0x0000036000017945 */ /* 0x000fe80003800000 */
[----:B------:R-:W-:-:S13]  /*0dc0*/  ISETP.GT.AND P2, PT, R2, 0x200, PT ;  /* 0x000002000200780c */ /* 0x000fda0003f44270 */
[----:B------:R-:W-:Y:S05]  /*0dd0*/  @!P2 BRA `(.L_x_7143) ;  /* 0x0000000000cca947 */ /* 0x000fea0003800000 */
[----:B------:R-:W2:Y:S01]  /*0de0*/  LDS R15, [R4+-0x400] ;  /* 0xfffc0000040f7984 */ /* 0x000ea20000000800 */
[----:B------:R-:W-:Y:S02]  /*0df0*/  PLOP3.LUT P0, PT, PT, PT, PT, 0x8, 0x0 ;  /* 0x000000000000781c */ /* 0x000fe40003f0e170 */
[----:B------:R-:W-:Y:S01]  /*0e00*/  IADD3 R11, R11, 0x400, RZ ;  /* 0x000004000b0b7810 */ /* 0x000fe20007ffe0ff */
[----:B------:R-:W1:Y:S04]  /*0e10*/  LDS R19, [R4+-0x200] ;  /* 0xfffe000004137984 */ /* 0x000e680000000800 */
[----:B------:R-:W3:Y:S04]  /*0e20*/  LDS R21, [R4] ;  /* 0x0000000004157984 */ /* 0x000ee80000000800 */
[----:B------:R-:W4:Y:S04]  /*0e30*/  LDS R23, [R4+0x200] ;  /* 0x0002000004177984 */ /* 0x000f280000000800 */
[----:B------:R-:W5:Y:S04]  /*0e40*/  LDS R25, [R4+0x400] ;  /* 0x0004000004197984 */ /* 0x000f680000000800 */
[----:B------:R-:W0:Y:S04]  /*0e50*/  LDS R27, [R4+0x600] ;  /* 0x00060000041b7984 */ /* 0x000e280000000800 */
[----:B------:R-:W0:Y:S04]  /*0e60*/  LDS R13, [R4+0x800] ;  /* 0x00080000040d7984 */ /* 0x000e280000000800 */
[----:B------:R-:W0:Y:S01]  /*0e70*/  LDS R3, [R4+0xa00] ;  /* 0x000a000004037984 */ /* 0x000e220000000800 */
[----:B--2---:R-:W-:-:S04]  /*0e80*/  FADD.FTZ R15, -R0, R15 ;  /* 0x0000000f000f7221 */ /* 0x004fc80000010100 */
[----:B------:R-:W-:Y:S01]  /*0e90*/  FMUL.FTZ R15, R15, 1.4426950216293334961 ;  /* 0x3fb8aa3b0f0f7820 */ /* 0x000fe20000410000 */
[C---:B-1----:R-:W-:Y:S01]  /*0ea0*/  FADD.FTZ R19, -R0.reuse, R19 ;  /* 0x0000001300137221 */ /* 0x042fe20000010100 */
        /* <DEDUP_REMOVED lines=38> */
.L_x_7143:
[----:B------:R-:W-:Y:S05]  /*1110*/  BSYNC B1 ;  /* 0x0000000000017941 */ /* 0x000fea0003800000 */
.L_x_7142:
[----:B------:R-:W-:-:S13]  /*1120*/  ISETP.LT.OR P0, PT, R11, R6, P0 ;  /* 0x000000060b00720c */ /* 0x000fda0000701670 */
[----:B------:R-:W-:Y:S05]  /*1130*/  @!P0 BRA `(.L_x_7135) ;  /* 0x0000000000608947 */ /* 0x000fea0003800000 */
[----:B------:R-:W2:Y:S04]  /*1140*/  LDS R3, [R4+-0x400] ;  /* 0xfffc000004037984 */ /* 0x000ea80000000800 */
[----:B------:R-:W1:Y:S04]  /*1150*/  LDS R11, [R4+-0x200] ;  /* 0xfffe0000040b7984 */ /* 0x000e680000000800 */
[----:B------:R-:W3:Y:S04]  /*1160*/  LDS R13, [R4] ;  /* 0x00000000040d7984 */ /* 0x000ee80000000800 */
[----:B------:R-:W4:Y:S01]  /*1170*/  LDS R15, [R4+0x200] ;  /* 0x00020000040f7984 */ /* 0x000f220000000800 */
[C---:B--2---:R-:W-:Y:S01]  /*1180*/  FADD.FTZ R3, -R0.reuse, R3 ;  /* 0x0000000300037221 */ /* 0x044fe20000010100 */
[----:B-1----:R-:W-:-:S03]  /*1190*/  FADD.FTZ R11, -R0, R11 ;  /* 0x0000000b000b7221 */ /* 0x002fc60000010100 */
        /* <DEDUP_REMOVED lines=18> */
.L_x_7135:
[----:B------:R-:W-:Y:S05]  /*12c0*/  BSYNC B0 ;  /* 0x0000000000007941 */ /* 0x000fea0003800000 */
.L_x_7134:
[----:B----4-:R-:W3:Y:S01]  /*12d0*/  SHFL.BFLY PT, R3, R12, 0x10, 0x1f ;  /* 0x0e001f000c037f89 */ /* 0x010ee200000e0000 */
[----:B------:R-:W-:Y:S01]  /*12e0*/  LOP3.LUT P0, R14, R7, 0x1f, RZ, 0xc0, !PT ;  /* 0x0000001f070e7812 */ /* 0x000fe2000780c0ff */
[----:B------:R-:W-:Y:S03]  /*12f0*/  BSSY B0, `(.L_x_7144) ;  /* 0x00000af000007945 */ /* 0x000fe60003800000 */
[----:B------:R-:W-:-:S09]  /*1300*/  ISETP.GT.U32.AND P2, PT, R14, 0x3, PT ;  /* 0x000000030e00780c */ /* 0x000fd20003f44070 */
[----:B------:R-:W4:Y:S04]  /*1310*/  @!P0 S2R R15, SR_CgaCtaId ;  /* 0x00000000000f8919 */ /* 0x000f280000008800 */
[----:B------:R-:W5:Y:S01]  /*1320*/  @!P2 S2R R19, SR_CgaCtaId ;  /* 0x000000000013a919 */ /* 0x000f620000008800 */
[----:B---3--:R-:W-:Y:S01]  /*1330*/  FADD.FTZ R3, R3, R12 ;  /* 0x0000000c03037221 */ /* 0x008fe20000010000 */
[----:B------:R-:W-:-:S04]  /*1340*/  @!P0 MOV R12, 0x400 ;  /* 0x00000400000c8802 */ /* 0x000fc80000000f00 */
[----:B------:R-:W3:Y:S01]  /*1350*/  SHFL.BFLY PT, R2, R3, 0x8, 0x1f ;  /* 0x0d001f0003027f89 */ /* 0x000ee200000e0000 */
[----:B----4-:R-:W-:Y:S01]  /*1360*/  @!P0 LEA R12, R15, R12, 0x18 ;  /* 0x0000000c0f0c8211 */ /* 0x010fe200078ec0ff */
[----:B---3--:R-:W-:Y:S01]  /*1370*/  FADD.FTZ R2, R3, R2 ;  /* 0x0000000203027221 */ /* 0x008fe20000010000 */
[----:B------:R-:W-:-:S04]  /*1380*/  @!P0 SHF.R.U32.HI R3, RZ, 0x3, R7 ;  /* 0x00000003ff038819 */ /* 0x000fc80000011607 */
[----:B------:R-:W3:Y:S01]  /*1390*/  SHFL.BFLY PT, R11, R2, 0x4, 0x1f ;  /* 0x0c801f00020b7f89 */ /* 0x000ee200000e0000 */
[----:B------:R-:W-:-:S05]  /*13a0*/  @!P0 LOP3.LUT R3, R3, 0x1ffffffc, RZ, 0xc0, !PT ;  /* 0x1ffffffc03038812 */ /* 0x000fca00078ec0ff */
[----:B------:R-:W-:Y:S02]  /*13b0*/  @!P0 IMAD.IADD R12, R12, 0x1, R3 ;  /* 0x000000010c0c8824 */ /* 0x000fe400078e0203 */
[----:B---3--:R-:W-:Y:S01]  /*13c0*/  FADD.FTZ R11, R2, R11 ;  /* 0x0000000b020b7221 */ /* 0x008fe20000010000 */
[----:B------:R-:W-:-:S04]  /*13d0*/  @!P2 MOV R2, 0x400 ;  /* 0x000004000002a802 */ /* 0x000fc80000000f00 */
[----:B-1----:R-:W1:Y:S01]  /*13e0*/  SHFL.BFLY PT, R4, R11, 0x2, 0x1f ;  /* 0x0c401f000b047f89 */ /* 0x002e6200000e0000 */
[----:B-----5:R-:W-:-:S04]  /*13f0*/  @!P2 LEA R19, R19, R2, 0x18 ;  /* 0x000000021313a211 */ /* 0x020fc800078ec0ff */
        /* <DEDUP_REMOVED lines=22> */
[----:B------:R-:W-:Y:S01]  /*1560*/  IMAD.IADD R8, R8, 0x1, -R9 ;  /* 0x0000000108087824 */ /* 0x000fe200078e0a09 */
[----:B------:R-:W-:-:S04]  /*1570*/  MOV R9, R7 ;  /* 0x0000000700097202 */ /* 0x000fc80000000f00 */
[C---:B------:R-:W-:Y:S02]  /*1580*/  LEA.HI R3, R8.reuse, 0x1, RZ, 0x19 ;  /* 0x0000000108037811 */ /* 0x040fe400078fc8ff */
[----:B------:R-:W-:Y:S02]  /*1590*/  ISETP.GE.U32.AND P1, PT, R8, 0x180, PT ;  /* 0x000001800800780c */ /* 0x000fe40003f26070 */
[----:B------:R-:W-:Y:S01]  /*15a0*/  LOP3.LUT P0, R4, R3, 0x3, RZ, 0xc0, !PT ;  /* 0x0000000303047812 */ /* 0x000fe2000780c0ff */
[----:B-1----:R-:W-:-:S06]  /*15b0*/  FADD.FTZ R3, R2, 9.9999999747524270788e-07 ;  /* 0x358637bd02037421 */ /* 0x002fcc0000010000 */
[----:B------:R-:W1:Y:S06]  /*15c0*/  MUFU.RCP R3, R3 ;  /* 0x0000000300037308 */ /* 0x000e6c0000001000 */
[----:B------:R-:W-:Y:S05]  /*15d0*/  @!P0 BRA `(.L_x_7147) ;  /* 0x0000000000388947 */ /* 0x000fea0003800000 */
[----:B------:R-:W3:Y:S01]  /*15e0*/  S2UR UR5, SR_CgaCtaId ;  /* 0x00000000000579c3 */ /* 0x000ee20000008800 */
[----:B------:R-:W-:Y:S01]  /*15f0*/  UMOV UR4, 0x400 ;  /* 0x0000040000047882 */ /* 0x000fe20000000000 */
[----:B------:R-:W-:Y:S01]  /*1600*/  IMAD.MOV.U32 R9, RZ, RZ, R7 ;  /* 0x000000ffff097224 */ /* 0x000fe200078e0007 */
[----:B------:R-:W-:-:S04]  /*1610*/  UIADD3 UR4, UR4, 0x20, URZ ;  /* 0x0000002004047890 */ /* 0x000fc8000fffe03f */
[----:B---3--:R-:W-:-:S06]  /*1620*/  ULEA UR4, UR5, UR4, 0x18 ;  /* 0x0000000405047291 */ /* 0x008fcc000f8ec03f */
[----:B------:R-:W-:-:S07]  /*1630*/  LEA R8, R7, UR4, 0x2 ;  /* 0x0000000407087c11 */ /* 0x000fce000f8e10ff */
.L_x_7148:
        /* <DEDUP_REMOVED lines=8> */
.L_x_7147:
[----:B------:R-:W-:Y:S05]  /*16c0*/  BSYNC B1 ;  /* 0x0000000000017941 */ /* 0x000fea0003800000 */
.L_x_7146:
        /* <DEDUP_REMOVED lines=14> */
.L_x_7151:
[----:B------:R-:W1:Y:S01]  /*17b0*/  LDS R30, [R4+-0x400] ;  /* 0xfffc0000041e7984 */ /* 0x000e620000000800 */
[----:B------:R-:W-:-:S03]  /*17c0*/  VIADD R9, R9, 0x800 ;  /* 0x0000080009097836 */ /* 0x000fc60000000000 */
[----:B------:R-:W3:Y:S02]  /*17d0*/  LDS R32, [R4+-0x200] ;  /* 0xfffe000004207984 */ /* 0x000ee40000000800 */
[----:B------:R-:W-:Y:S02]  /*17e0*/  ISETP.GE.AND P1, PT, R9, R8, PT ;  /* 0x000000080900720c */ /* 0x000fe40003f26270 */
[----:B------:R-:W4:Y:S04]  /*17f0*/  LDS R34, [R4] ;  /* 0x0000000004227984 */ /* 0x000f280000000800 */
[----:B------:R-:W5:Y:S04]  /*1800*/  LDS R36, [R4+0x200] ;  /* 0x0002000004247984 */ /* 0x000f680000000800 */
[----:B------:R-:W0:Y:S04]  /*1810*/  LDS R21, [R4+0x400] ;  /* 0x0004000004157984 */ /* 0x000e280000000800 */
[----:B------:R-:W2:Y:S04]  /*1820*/  LDS R23, [R4+0x600] ;  /* 0x0006000004177984 */ /* 0x000ea80000000800 */
[----:B------:R-:W2:Y:S04]  /*1830*/  LDS R25, [R4+0x800] ;  /* 0x0008000004197984 */ /* 0x000ea80000000800 */
[----:B------:R-:W2:Y:S04]  /*1840*/  LDS R27, [R4+0xa00] ;  /* 0x000a0000041b7984 */ /* 0x000ea80000000800 */
[----:B------:R-:W2:Y:S04]  /*1850*/  LDS R29, [R4+0xc00] ;  /* 0x000c0000041d7984 */ /* 0x000ea80000000800 */
[----:B------:R-:W2:Y:S04]  /*1860*/  LDS R28, [R4+0xe00] ;  /* 0x000e0000041c7984 */ /* 0x000ea80000000800 */
[----:B------:R-:W2:Y:S01]  /*1870*/  LDS R26, [R4+0x1000] ;  /* 0x00100000041a7984 */ /* 0x000ea20000000800 */
[----:B-1----:R-:W-:-:S03]  /*1880*/  FMUL.FTZ R11, R30, R3 ;  /* 0x000000031e0b7220 */ /* 0x002fc60000410000 */
[----:B------:R-:W1:Y:S01]  /*1890*/  LDS R24, [R4+0x1200] ;  /* 0x0012000004187984 */ /* 0x000e620000000800 */
        /* <DEDUP_REMOVED lines=8> */
[----:B--2---:R-:W-:-:S03]  /*1920*/  FMUL.FTZ R23, R23, R3 ;  /* 0x0000000317177220 */ /* 0x004fc60000410000 */
[----:B------:R2:W-:Y:S01]  /*1930*/  STS [R4+-0x400], R11 ;  /* 0xfffc000b04007388 */ /* 0x0005e20000000800 */
[----:B------:R-:W-:-:S03]  /*1940*/  FMUL.FTZ R25, R25, R3 ;  /* 0x0000000319197220 */ /* 0x000fc60000410000 */
[----:B------:R1:W-:Y:S01]  /*1950*/  STS [R4+-0x200], R13 ;  /* 0xfffe000d04007388 */ /* 0x0003e20000000800 */
[----:B------:R-:W-:-:S03]  /*1960*/  FMUL.FTZ R27, R27, R3 ;  /* 0x000000031b1b7220 */ /* 0x000fc60000410000 */
[----:B------:R3:W-:Y:S01]  /*1970*/  STS [R4], R15 ;  /* 0x0000000f04007388 */ /* 0x0007e20000000800 */
[----:B------:R-:W-:-:S03]  /*1980*/  FMUL.FTZ R29, R29, R3 ;  /* 0x000000031d1d7220 */ /* 0x000fc60000410000 */
[----:B------:R4:W-:Y:S01]  /*1990*/  STS [R4+0x200], R19 ;  /* 0x0002001304007388 */ /* 0x0009e20000000800 */
[----:B--2---:R-:W-:-:S03]  /*19a0*/  FMUL.FTZ R11, R28, R3 ;  /* 0x000000031c0b7220 */ /* 0x004fc60000410000 */
[----:B------:R5:W-:Y:S01]  /*19b0*/  STS [R4+0x400], R21 ;  /* 0x0004001504007388 */ /* 0x000be20000000800 */
[----:B------:R-:W-:-:S03]  /*19c0*/  FMUL.FTZ R31, R26, R3 ;  /* 0x000000031a1f7220 */ /* 0x000fc60000410000 */
[----:B------:R0:W-:Y:S01]  /*19d0*/  STS [R4+0x600], R23 ;  /* 0x0006001704007388 */ /* 0x0001e20000000800 */
[-C--:B-1----:R-:W-:Y:S01]  /*19e0*/  FMUL.FTZ R13, R24, R3.reuse ;  /* 0x00000003180d7220 */ /* 0x082fe20000410000 */
        /* <DEDUP_REMOVED lines=16> */
.L_x_7150:
[----:B------:R-:W-:Y:S05]  /*1af0*/  BSYNC B1 ;  /* 0x0000000000017941 */ /* 0x000fea0003800000 */
.L_x_7149:
[----:B------:R-:W-:Y:S01]  /*1b00*/  IMAD.IADD R8, R6, 0x1, -R9 ;  /* 0x0000000106087824 */ /* 0x000fe200078e0a09 */
[----:B------:R-:W-:Y:S04]  /*1b10*/  BSSY B1, `(.L_x_7152) ;  /* 0x000001e000017945 */ /* 0x000fe80003800000 */
[----:B------:R-:W-:-:S13]  /*1b20*/  ISETP.GT.AND P1, PT, R8, 0x200, PT ;  /* 0x000002000800780c */ /* 0x000fda0003f24270 */
[----:B------:R-:W-:Y:S05]  /*1b30*/  @!P1 BRA `(.L_x_7153) ;  /* 0x00000000006c9947 */ /* 0x000fea0003800000 */
[----:B------:R-:W1:Y:S01]  /*1b40*/  LDS R8, [R4+-0x400] ;  /* 0xfffc000004087984 */ /* 0x000e620000000800 */
[----:B------:R-:W-:Y:S01]  /*1b50*/  PLOP3.LUT P0, PT, PT, PT, PT, 0x8, 0x0 ;  /* 0x000000000000781c */ /* 0x000fe20003f0e170 */
[----:B------:R-:W-:Y:S02]  /*1b60*/  VIADD R9, R9, 0x400 ;  /* 0x0000040009097836 */ /* 0x000fe40000000000 */
[----:B------:R-:W3:Y:S04]  /*1b70*/  LDS R10, [R4+-0x200] ;  /* 0xfffe0000040a7984 */ /* 0x000ee80000000800 */
[----:B------:R-:W4:Y:S04]  /*1b80*/  LDS R12, [R4] ;  /* 0x00000000040c7984 */ /* 0x000f280000000800 */
[----:B------:R-:W5:Y:S04]  /*1b90*/  LDS R14, [R4+0x200] ;  /* 0x00020000040e7984 */ /* 0x000f680000000800 */
[----:B------:R-:W0:Y:S04]  /*1ba0*/  LDS R22, [R4+0x400] ;  /* 0x0004000004167984 */ /* 0x000e280000000800 */
[----:B------:R-:W2:Y:S04]  /*1bb0*/  LDS R24, [R4+0x600] ;  /* 0x0006000004187984 */ /* 0x000ea80000000800 */
[----:B------:R-:W2:Y:S04]  /*1bc0*/  LDS R26, [R4+0x800] ;  /* 0x00080000041a7984 */ /* 0x000ea80000000800 */
[----:B------:R-:W2:Y:S01]  /*1bd0*/  LDS R28, [R4+0xa00] ;  /* 0x000a0000041c7984 */ /* 0x000ea20000000800 */
[-C--:B-1----:R-:W-:Y:S01]  /*1be0*/  FMUL.FTZ R11, R8, R3.reuse ;  /* 0x00000003080b7220 */ /* 0x082fe20000410000 */
        /* <DEDUP_REMOVED lines=8> */
[----:B--2---:R-:W-:-:S03]  /*1c70*/  FMUL.FTZ R23, R24, R3 ;  /* 0x0000000318177220 */ /* 0x004fc60000410000 */
[----:B------:R-:W-:Y:S01]  /*1c80*/  STS [R4+0x400], R21 ;  /* 0x0004001504007388 */ /* 0x000fe20000000800 */
[----:B------:R-:W-:-:S03]  /*1c90*/  FMUL.FTZ R25, R26, R3 ;  /* 0x000000031a197220 */ /* 0x000fc60000410000 */
[----:B------:R-:W-:Y:S01]  /*1ca0*/  STS [R4+0x600], R23 ;  /* 0x0006001704007388 */ /* 0x000fe20000000800 */
[----:B------:R-:W-:-:S03]  /*1cb0*/  FMUL.FTZ R27, R28, R3 ;  /* 0x000000031c1b7220 */ /* 0x000fc60000410000 */
[----:B------:R-:W-:Y:S04]  /*1cc0*/  STS [R4+0x800], R25 ;  /* 0x0008001904007388 */ /* 0x000fe80000000800 */
[----:B------:R0:W-:Y:S02]  /*1cd0*/  STS [R4+0xa00], R27 ;  /* 0x000a001b04007388 */ /* 0x0001e40000000800 */
[----:B0-----:R-:W-:-:S07]  /*1ce0*/  IADD3 R4, R4, 0x1000, RZ ;  /* 0x0000100004047810 */ /* 0x001fce0007ffe0ff */
.L_x_7153:
[----:B------:R-:W-:Y:S05]  /*1cf0*/  BSYNC B1 ;  /* 0x0000000000017941 */ /* 0x000fea0003800000 */
.L_x_7152:
[----:B------:R-:W-:-:S13]  /*1d00*/  ISETP.LT.OR P0, PT, R9, R6, P0 ;  /* 0x000000060900720c */ /* 0x000fda0000701670 */
[----:B------:R-:W-:Y:S05]  /*1d10*/  @!P0 BRA `(.L_x_7145) ;  /* 0x0000000000308947 */ /* 0x000fea0003800000 */
[----:B------:R-:W1:Y:S04]  /*1d20*/  LDS R6, [R4+-0x400] ;  /* 0xfffc000004067984 */ /* 0x000e680000000800 */
[----:B------:R-:W3:Y:S04]  /*1d30*/  LDS R8, [R4+-0x200] ;  /* 0xfffe000004087984 */ /* 0x000ee80000000800 */
[----:B------:R-:W4:Y:S04]  /*1d40*/  LDS R10, [R4] ;  /* 0x00000000040a7984 */ /* 0x000f280000000800 */
[----:B------:R-:W5:Y:S01]  /*1d50*/  LDS R12, [R4+0x200] ;  /* 0x00020000040c7984 */ /* 0x000f620000000800 */
[-C--:B-1----:R-:W-:Y:S01]  /*1d60*/  FMUL.FTZ R9, R6, R3.reuse ;  /* 0x0000000306097220 */ /* 0x082fe20000410000 */
[----:B---3--:R-:W-:-:S04]  /*1d70*/  FMUL.FTZ R11, R8, R3 ;  /* 0x00000003080b7220 */ /* 0x008fc80000410000 */
[----:B------:R3:W-:Y:S01]  /*1d80*/  STS [R4+-0x400], R9 ;  /* 0xfffc000904007388 */ /* 0x0007e20000000800 */
[----:B----4-:R-:W-:-:S03]  /*1d90*/  FMUL.FTZ R13, R10, R3 ;  /* 0x000000030a0d7220 */ /* 0x010fc60000410000 */
[----:B------:R3:W-:Y:S01]  /*1da0*/  STS [R4+-0x200], R11 ;  /* 0xfffe000b04007388 */ /* 0x0007e20000000800 */
[----:B-----5:R-:W-:-:S03]  /*1db0*/  FMUL.FTZ R3, R12, R3 ;  /* 0x000000030c037220 */ /* 0x020fc60000410000 */
[----:B------:R3:W-:Y:S04]  /*1dc0*/  STS [R4], R13 ;  /* 0x0000000d04007388 */ /* 0x0007e80000000800 */
[----:B------:R3:W-:Y:S02]  /*1dd0*/  STS [R4+0x200], R3 ;  /* 0x0002000304007388 */ /* 0x0007e40000000800 */
.L_x_7145:
[----:B------:R-:W-:Y:S05]  /*1de0*/  BSYNC B0 ;  /* 0x0000000000007941 */ /* 0x000fea0003800000 */
.L_x_7144:
[----:B------:R-:W-:Y:S01]  /*1df0*/  BAR.SYNC.DEFER_BLOCKING 0x0 ;  /* 0x0000000000007b1d */ /* 0x000fe20000010000 */
[C---:B------:R-:W-:Y:S01]  /*1e00*/  ISETP.NE.AND P4, PT, R7.reuse, RZ, PT ;  /* 0x000000ff0700720c */ /* 0x040fe20003f85270 */
[----:B------:R-:W-:Y:S01]  /*1e10*/  VIADD R6, R7, 0x1f ;  /* 0x0000001f07067836 */ /* 0x000fe20000000000 */
[----:B-1-3--:R-:W-:Y:S02]  /*1e20*/  LOP3.LUT R3, R5, 0x3, RZ, 0xc0, !PT ;  /* 0x0000000305037812 */ /* 0x00afe400078ec0ff */
[----:B------:R-:W-:Y:S01]  /*1e30*/  LOP3.LUT R4, R7, 0xffffffc0, RZ, 0xc0, !PT ;  /* 0xffffffc007047812 */ /* 0x000fe200078ec0ff */
[----:B------:R-:W-:Y:S01]  /*1e40*/  BSSY B0, `(.L_x_7154) ;  /* 0x000001b000007945 */ /* 0x000fe20003800000 */
[----:B------:R-:W-:Y:S02]  /*1e50*/  ISETP.NE.AND P0, PT, R3, RZ, PT ;  /* 0x000000ff0300720c */ /* 0x000fe40003f05270 */
[----:B------:R-:W-:Y:S02]  /*1e60*/  LOP3.LUT R3, R7, 0xffffffe0, RZ, 0xc0, !PT ;  /* 0xffffffe007037812 */ /* 0x000fe400078ec0ff */
[----:B------:R-:W-:-:S02]  /*1e70*/  ISETP.NE.OR P2, PT, R4, 0x40, P0 ;  /* 0x000000400400780c */ /* 0x000fc40000745670 */
[----:B------:R-:W-:Y:S02]  /*1e80*/  SHF.R.S32.HI R4, RZ, 0x1f, R5 ;  /* 0x0000001fff047819 */ /* 0x000fe40000011405 */
[----:B------:R-:W-:Y:S02]  /*1e90*/  ISETP.GT.U32.AND P1, PT, R6, 0x3e, PT ;  /* 0x0000003e0600780c */ /* 0x000fe40003f24070 */
        /* <DEDUP_REMOVED lines=19> */
[----:B--2---:R1:W-:Y:S04]  /*1fd0*/  STG.E desc[UR36][R8.64], R0 ;  /* 0x0000000008007986 */ /* 0x0043e8000c101924 */
[----:B------:R1:W-:Y:S02]  /*1fe0*/  STG.E desc[UR36][R10.64], R2 ;  /* 0x000000020a007986 */ /* 0x0003e4000c101924 */
.L_x_7155:
[----:B------:R-:W-:Y:S05]  /*1ff0*/  BSYNC B0 ;  /* 0x0000000000007941 */ /* 0x000fea0003800000 */
.L_x_7154:
[----:B------:R-:W3:Y:S01]  /*2000*/  S2UR UR5, SR_CgaCtaId ;  /* 0x00000000000579c3 */ /* 0x000ee20000008800 */
[----:B------:R-:W-:Y:S01]  /*2010*/  UMOV UR4, 0x400 ;  /* 0x0000040000047882 */ /* 0x000fe20000000000 */
[----:B------:R-:W-:Y:S01]  /*2020*/  SHF.R.S32.HI R5, RZ, 0x2, R5 ;  /* 0x00000002ff057819 */ /* 0x000fe20000011405 */
[----:B------:R-:W-:-:S05]  /*2030*/  UIADD3 UR4, UR4, 0x20, URZ ;  /* 0x0000002004047890 */ /* 0x000fca000fffe03f */
[----:B------:R-:W-:Y:S01]  /*2040*/  BAR.SYNC.DEFER_BLOCKING 0x0 ;  /* 0x0000000000007b1d */ /* 0x000fe20000010000 */
[----:B------:R-:W-:Y:S01]  /*2050*/  HFMA2.MMA R21, -RZ, RZ, 0, 0 ;  /* 0x00000000ff157435 */ /* 0x000fe200000001ff */
[C---:B------:R-:W-:Y:S01]  /*2060*/  ISETP.GT.OR P4, PT, R7.reuse, 0x3f, P0 ;  /* 0x0000003f0700780c */ /* 0x040fe20000784670 */
[----:B-1----:R-:W-:Y:S01]  /*2070*/  IMAD R2, R20, 0xc0, R5 ;  /* 0x000000c014027824 */ /* 0x002fe200078e0205 */
[----:B------:R-:W-:Y:S01]  /*2080*/  HFMA2.MMA R3, -RZ, RZ, 0, 0 ;  /* 0x00000000ff037435 */ /* 0x000fe200000001ff */
[----:B------:R-:W-:Y:S01]  /*2090*/  ISETP.GT.OR P5, PT, R7, 0x1f, P0 ;  /* 0x0000001f0700780c */ /* 0x000fe200007a4670 */
[----:B------:R-:W-:Y:S01]  /*20a0*/  BSSY B0, `(.L_x_7156) ;  /* 0x000002a000007945 */ /* 0x000fe20003800000 */
[----:B------:R-:W-:Y:S01]  /*20b0*/  CS2R R22, SRZ ;  /* 0x0000000000167805 */ /* 0x000fe2000001ff00 */
[----:B------:R-:W-:Y:S01]  /*20c0*/  IMAD.MOV.U32 R25, RZ, RZ, RZ ;  /* 0x000000ffff197224 */ /* 0x000fe200078e00ff */
[----:B------:R-:W-:Y:S02]  /*20d0*/  CS2R R32, SRZ ;  /* 0x0000000000207805 */ /* 0x000fe4000001ff00 */
[----:B------:R-:W-:-:S02]  /*20e0*/  CS2R R28, SRZ ;  /* 0x00000000001c7805 */ /* 0x000fc4000001ff00 */
[----:B------:R-:W-:Y:S02]  /*20f0*/  CS2R R30, SRZ ;  /* 0x00000000001e7805 */ /* 0x000fe4000001ff00 */
[----:B------:R-:W-:Y:S01]  /*2100*/  CS2R R26, SRZ ;  /* 0x00000000001a7805 */ /* 0x000fe2000001ff00 */
[----:B------:R-:W-:Y:S01]  /*2110*/  IMAD.MOV.U32 R37, RZ, RZ, RZ ;  /* 0x000000ffff257224 */ /* 0x000fe200078e00ff */
[----:B------:R-:W-:Y:S02]  /*2120*/  MOV R35, RZ ;  /* 0x000000ff00237202 */ /* 0x000fe40000000f00 */
[----:B------:R-:W-:Y:S02]  /*2130*/  CS2R R8, SRZ ;  /* 0x0000000000087805 */ /* 0x000fe4000001ff00 */
[----:B------:R-:W-:Y:S01]  /*2140*/  CS2R R6, SRZ ;  /* 0x0000000000067805 */ /* 0x000fe2000001ff00 */
[----:B------:R-:W-:Y:S01]  /*2150*/  IMAD.MOV.U32 R13, RZ, RZ, RZ ;  /* 0x000000ffff0d7224 */ /* 0x000fe200078e00ff */
[----:B------:R-:W-:Y:S01]  /*2160*/  CS2R R10, SRZ ;  /* 0x00000000000a7805 */ /* 0x000fe2000001ff00 */
[----:B------:R-:W-:Y:S01]  /*2170*/  IMAD.MOV.U32 R4, RZ, RZ, RZ ;  /* 0x000000ffff047224 */ /* 0x000fe200078e00ff */
[----:B---3--:R-:W-:Y:S01]  /*2180*/  ULEA UR4, UR5, UR4, 0x18 ;  /* 0x0000000405047291 */ /* 0x008fe2000f8ec03f */
[----:B--2---:R-:W-:-:S05]  /*2190*/  IMAD.MOV.U32 R0, RZ, RZ, RZ ;  /* 0x000000ffff007224 */ /* 0x004fca00078e00ff */
        /* <DEDUP_REMOVED lines=26> */
.L_x_7157:
[----:B------:R-:W-:Y:S05]  /*2340*/  BSYNC B0 ;  /* 0x0000000000007941 */ /* 0x000fea0003800000 */
.L_x_7156:
        /* <DEDUP_REMOVED lines=51> */
.L_x_7159:
[----:B------:R-:W-:Y:S05]  /*2680*/  BSYNC B0 ;  /* 0x0000000000007941 */ /* 0x000fea0003800000 */
.L_x_7158:
        /* <DEDUP_REMOVED lines=27> */
.L_x_7161:
[----:B------:R-:W-:Y:S05]  /*2840*/  BSYNC B0 ;  /* 0x0000000000007941 */ /* 0x000fea0003800000 */
.L_x_7160:
        /* <DEDUP_REMOVED lines=51> */
.L_x_7163:
[----:B------:R-:W-:Y:S05]  /*2b80*/  BSYNC B0 ;  /* 0x0000000000007941 */ /* 0x000fea0003800000 */
.L_x_7162:
        /* <DEDUP_REMOVED lines=10> */
[----:B------:R-:W-:Y:S02]  /*2c30*/  SHF.R.S32.HI R19, RZ, 0x1f, R15 ;  /* 0x0000001fff137819 */ /* 0x000fe4000001140f */
[--C-:B------:R-:W-:Y:S01]  /*2c40*/  IADD3 R12, P0, P1, R12, R15, R17.reuse ;  /* 0x0000000f0c0c7210 */ /* 0x100fe2000791e011 */
[C---:B------:R-:W-:Y:S01]  /*2c50*/  VIADD R15, R5.reuse, 0x8 ;  /* 0x00000008050f7836 */ /* 0x040fe20000000000 */
        /* <DEDUP_REMOVED lines=15> */
[----:B------:R-:W-:Y:S01]  /*2d50*/  LEA R18, P0, R19, UR4, 0x2 ;  /* 0x0000000413127c11 */ /* 0x000fe2000f8010ff */
[----:B0-----:R-:W-:-:S03]  /*2d60*/  VIADD R22, R5, 0x20 ;  /* 0x0000002005167836 */ /* 0x001fc60000000000 */
[C---:B------:R-:W-:Y:S01]  /*2d70*/  IADD3 R24, P1, R20.reuse, R12, RZ ;  /* 0x0000000c14187210 */ /* 0x040fe20007f3e0ff */
[----:B------:R0:W-:Y:S01]  /*2d80*/  STG.E desc[UR36][R14.64], R21 ;  /* 0x000000150e007986 */ /* 0x0001e2000c101924 */
[----:B------:R-:W-:Y:S02]  /*2d90*/  LEA.HI.X R19, R19, UR5, R34, 0x2, P0 ;  /* 0x0000000513137c11 */ /* 0x000fe400080f1422 */
[----:B------:R-:W-:Y:S02]  /*2da0*/  LEA.HI.X.SX32 R17, R20, R2, 0x1, P1 ;  /* 0x0000000214117211 */ /* 0x000fe400008f0eff */
[----:B------:R-:W-:Y:S01]  /*2db0*/  LEA R16, P0, R24, UR4, 0x2 ;  /* 0x0000000418107c11 */ /* 0x000fe2000f8010ff */
[----:B------:R1:W-:Y:S01]  /*2dc0*/  STG.E desc[UR36][R18.64], R23 ;  /* 0x0000001712007986 */ /* 0x0003e2000c101924 */
[----:B------:R-:W-:Y:S02]  /*2dd0*/  IADD3 R20, P1, R22, R12, RZ ;  /* 0x0000000c16147210 */ /* 0x000fe40007f3e0ff */
[----:B------:R-:W-:Y:S01]  /*2de0*/  LEA.HI.X R17, R24, UR5, R17, 0x2, P0 ;  /* 0x0000000518117c11 */ /* 0x000fe200080f1411 */
[----:B------:R-:W-:Y:S01]  /*2df0*/  VIADD R24, R5, 0x38 ;  /* 0x0000003805187836 */ /* 0x000fe20000000000 */
[----:B------:R-:W-:-:S02]  /*2e00*/  LEA.HI.X.SX32 R22, R22, R2, 0x1, P1 ;  /* 0x0000000216167211 */ /* 0x000fc400008f0eff */
[C---:B0-----:R-:W-:Y:S01]  /*2e10*/  LEA R14, P0, R20.reuse, UR4, 0x2 ;  /* 0x00000004140e7c11 */ /* 0x041fe2000f8010ff */
[----:B------:R0:W-:Y:S01]  /*2e20*/  STG.E desc[UR36][R16.64], R25 ;  /* 0x0000001910007986 */ /* 0x0001e2000c101924 */
[C---:B------:R-:W-:Y:S02]  /*2e30*/  IADD3 R21, R5.reuse, 0x28, RZ ;  /* 0x0000002805157810 */ /* 0x040fe40007ffe0ff */
[----:B------:R-:W-:Y:S01]  /*2e40*/  LEA.HI.X R15, R20, UR5, R22, 0x2, P0 ;  /* 0x00000005140f7c11 */ /* 0x000fe200080f1416 */
[----:B------:R-:W-:Y:S01]  /*2e50*/  VIADD R22, R5, 0x30 ;  /* 0x0000003005167836 */ /* 0x000fe20000000000 */
[CC--:B------:R-:W-:Y:S02]  /*2e60*/  IADD3 R36, P0, R21.reuse, R12.reuse, RZ ;  /* 0x0000000c15247210 */ /* 0x0c0fe40007f1e0ff */
[----:B-1----:R-:W-:Y:S01]  /*2e70*/  IADD3 R18, P2, R24, R12, RZ ;  /* 0x0000000c18127210 */ /* 0x002fe20007f5e0ff */
[----:B------:R-:W-:Y:S01]  /*2e80*/  STG.E desc[UR36][R14.64], R32 ;  /* 0x000000200e007986 */ /* 0x000fe2000c101924 */
[----:B------:R-:W-:-:S02]  /*2e90*/  LEA.HI.X.SX32 R21, R21, R2, 0x1, P0 ;  /* 0x0000000215157211 */ /* 0x000fc400000f0eff */
[----:B------:R-:W-:Y:S02]  /*2ea0*/  LEA R20, P0, R36, UR4, 0x2 ;  /* 0x0000000424147c11 */ /* 0x000fe4000f8010ff */
[----:B------:R-:W-:Y:S02]  /*2eb0*/  IADD3 R34, P1, R22, R12, RZ ;  /* 0x0000000c16227210 */ /* 0x000fe40007f3e0ff */
[----:B------:R-:W-:Y:S01]  /*2ec0*/  LEA.HI.X R21, R36, UR5, R21, 0x2, P0 ;  /* 0x0000000524157c11 */ /* 0x000fe200080f1415 */
[----:B------:R-:W-:Y:S01]  /*2ed0*/  VIADD R36, R5, 0x50 ;  /* 0x0000005005247836 */ /* 0x000fe20000000000 */
[-C--:B------:R-:W-:Y:S02]  /*2ee0*/  LEA.HI.X.SX32 R23, R22, R2.reuse, 0x1, P1 ;  /* 0x0000000216177211 */ /* 0x080fe400008f0eff */
[----:B------:R-:W-:Y:S01]  /*2ef0*/  LEA.HI.X.SX32 R19, R24, R2, 0x1, P2 ;  /* 0x0000000218137211 */ /* 0x000fe200010f0eff */
[----:B------:R1:W-:Y:S01]  /*2f00*/  STG.E desc[UR36][R20.64], R28 ;  /* 0x0000001c14007986 */ /* 0x0003e2000c101924 */
[----:B------:R-:W-:-:S02]  /*2f10*/  LEA R22, P0, R34, UR4, 0x2 ;  /* 0x0000000422167c11 */ /* 0x000fc4000f8010ff */
[----:B------:R-:W-:Y:S02]  /*2f20*/  LEA R24, P1, R18, UR4, 0x2 ;  /* 0x0000000412187c11 */ /* 0x000fe4000f8210ff */
[C---:B0-----:R-:W-:Y:S02]  /*2f30*/  IADD3 R16, R5.reuse, 0x40, RZ ;  /* 0x0000004005107810 */ /* 0x041fe40007ffe0ff */
[----:B------:R-:W-:Y:S02]  /*2f40*/  LEA.HI.X R23, R34, UR5, R23, 0x2, P0 ;  /* 0x0000000522177c11 */ /* 0x000fe400080f1417 */
[----:B------:R-:W-:Y:S01]  /*2f50*/  LEA.HI.X R25, R18, UR5, R19, 0x2, P1 ;  /* 0x0000000512197c11 */ /* 0x000fe200088f1413 */
[C---:B------:R-:W-:Y:S01]  /*2f60*/  VIADD R18, R5.reuse, 0x48 ;  /* 0x0000004805127836 */ /* 0x040fe20000000000 */
[----:B------:R-:W-:Y:S01]  /*2f70*/  IADD3 R17, P0, R16, R12, RZ ;  /* 0x0000000c10117210 */ /* 0x000fe20007f1e0ff */
[----:B------:R0:W-:Y:S01]  /*2f80*/  STG.E desc[UR36][R22.64], R30 ;  /* 0x0000001e16007986 */ /* 0x0001e2000c101924 */
[----:B-1----:R-:W-:-:S02]  /*2f90*/  IADD3 R21, R5, 0x58, RZ ;  /* 0x0000005805157810 */ /* 0x002fc40007ffe0ff */
[-C--:B------:R-:W-:Y:S01]  /*2fa0*/  IADD3 R19, P1, R18, R12.reuse, RZ ;  /* 0x0000000c12137210 */ /* 0x080fe20007f3e0ff */
[----:B------:R-:W-:Y:S01]  /*2fb0*/  STG.E desc[UR36][R24.64], R26 ;  /* 0x0000001a18007986 */ /* 0x000fe2000c101924 */
[----:B------:R-:W-:Y:S02]  /*2fc0*/  IADD3 R34, P2, R36, R12, RZ ;  /* 0x0000000c24227210 */ /* 0x000fe40007f5e0ff */
[-C--:B------:R-:W-:Y:S02]  /*2fd0*/  LEA.HI.X.SX32 R20, R18, R2.reuse, 0x1, P1 ;  /* 0x0000000212147211 */ /* 0x080fe400008f0eff */
[-C--:B------:R-:W-:Y:S02]  /*2fe0*/  LEA.HI.X.SX32 R36, R36, R2.reuse, 0x1, P2 ;  /* 0x0000000224247211 */ /* 0x080fe400010f0eff */
[----:B------:R-:W-:Y:S01]  /*2ff0*/  LEA R18, P2, R34, UR4, 0x2 ;  /* 0x0000000422127c11 */ /* 0x000fe2000f8410ff */
[----:B0-----:R-:W-:Y:S01]  /*3000*/  VIADD R30, R5, 0x68 ;  /* 0x00000068051e7836 */ /* 0x001fe20000000000 */
[----:B------:R-:W-:-:S02]  /*3010*/  LEA.HI.X.SX32 R22, R16, R2, 0x1, P0 ;  /* 0x0000000210167211 */ /* 0x000fc400000f0eff */
[----:B------:R-:W-:Y:S02]  /*3020*/  LEA R14, P0, R17, UR4, 0x2 ;  /* 0x00000004110e7c11 */ /* 0x000fe4000f8010ff */
[----:B------:R-:W-:Y:S02]  /*3030*/  LEA R16, P1, R19, UR4, 0x2 ;  /* 0x0000000413107c11 */ /* 0x000fe4000f8210ff */
[----:B------:R-:W-:Y:S01]  /*3040*/  LEA.HI.X R15, R17, UR5, R22, 0x2, P0 ;  /* 0x00000005110f7c11 */ /* 0x000fe200080f1416 */
[----:B------:R-:W-:Y:S01]  /*3050*/  VIADD R22, R5, 0x60 ;  /* 0x0000006005167836 */ /* 0x000fe20000000000 */
[----:B------:R-:W-:Y:S02]  /*3060*/  IADD3 R32, P0, R21, R12, RZ ;  /* 0x0000000c15207210 */ /* 0x000fe40007f1e0ff */
[----:B------:R-:W-:Y:S01]  /*3070*/  LEA.HI.X R17, R19, UR5, R20, 0x2, P1 ;  /* 0x0000000513117c11 */ /* 0x000fe200088f1414 */
[----:B------:R0:W-:Y:S01]  /*3080*/  STG.E desc[UR36][R14.64], R37 ;  /* 0x000000250e007986 */ /* 0x0001e2000c101924 */
[----:B------:R-:W-:-:S02]  /*3090*/  LEA.HI.X.SX32 R21, R21, R2, 0x1, P0 ;  /* 0x0000000215157211 */ /* 0x000fc400000f0eff */
[----:B------:R-:W-:Y:S01]  /*30a0*/  LEA R20, P0, R32, UR4, 0x2 ;  /* 0x0000000420147c11 */ /* 0x000fe2000f8010ff */
[----:B------:R1:W-:Y:S01]  /*30b0*/  STG.E desc[UR36][R16.64], R35 ;  /* 0x0000002310007986 */ /* 0x0003e2000c101924 */
[----:B------:R-:W-:Y:S01]  /*30c0*/  LEA.HI.X R19, R34, UR5, R36, 0x2, P2 ;  /* 0x0000000522137c11 */ /* 0x000fe200090f1424 */
[C---:B------:R-:W-:Y:S01]  /*30d0*/  VIADD R36, R5.reuse, 0x88 ;  /* 0x0000008805247836 */ /* 0x040fe20000000000 */
[-C--:B------:R-:W-:Y:S02]  /*30e0*/  IADD3 R23, P1, R22, R12.reuse, RZ ;  /* 0x0000000c16177210 */ /* 0x080fe40007f3e0ff */
[----:B------:R-:W-:Y:S01]  /*30f0*/  IADD3 R28, P2, R30, R12, RZ ;  /* 0x0000000c1e1c7210 */ /* 0x000fe20007f5e0ff */
[----:B------:R2:W-:Y:S01]  /*3100*/  STG.E desc[UR36][R18.64], R33 ;  /* 0x0000002112007986 */ /* 0x0005e2000c101924 */
[----:B------:R-:W-:Y:S01]  /*3110*/  LEA.HI.X R21, R32, UR5, R21, 0x2, P0 ;  /* 0x0000000520157c11 */ /* 0x000fe200080f1415 */
[----:B0-----:R-:W-:Y:S01]  /*3120*/  VIADD R37, R5, 0xa8 ;  /* 0x000000a805257836 */ /* 0x001fe20000000000 */
[----:B------:R-:W-:-:S02]  /*3130*/  LEA.HI.X.SX32 R32, R22, R2, 0x1, P1 ;  /* 0x0000000216207211 */ /* 0x000fc400008f0eff */
[----:B------:R-:W-:Y:S01]  /*3140*/  LEA.HI.X.SX32 R30, R30, R2, 0x1, P2 ;  /* 0x000000021e1e7211 */ /* 0x000fe200010f0eff */
[----:B------:R0:W-:Y:S01]  /*3150*/  STG.E desc[UR36][R20.64], R31 ;  /* 0x0000001f14007986 */ /* 0x0001e2000c101924 */
[C---:B------:R-:W-:Y:S01]  /*3160*/  LEA R24, P1, R28.reuse, UR4, 0x2 ;  /* 0x000000041c187c11 */ /* 0x040fe2000f8210ff */
[----:B-1----:R-:W-:Y:S01]  /*3170*/  VIADD R35, R5, 0xb8 ;  /* 0x000000b805237836 */ /* 0x002fe20000000000 */
[----:B------:R-:W-:Y:S02]  /*3180*/  LEA R22, P0, R23, UR4, 0x2 ;  /* 0x0000000417167c11 */ /* 0x000fe4000f8010ff */
[----:B------:R-:W-:Y:S01]  /*3190*/  LEA.HI.X R25, R28, UR5, R30, 0x2, P1 ;  /* 0x000000051c197c11 */ /* 0x000fe200088f141e */
[C---:B------:R-:W-:Y:S01]  /*31a0*/  VIADD R28, R5.reuse, 0x98 ;  /* 0x00000098051c7836 */ /* 0x040fe20000000000 */
[----:B------:R-:W-:Y:S02]  /*31b0*/  IADD3 R30, R5, 0x70, RZ ;  /* 0x00000070051e7810 */ /* 0x000fe40007ffe0ff */
[----:B------:R-:W-:Y:S01]  /*31c0*/  LEA.HI.X R23, R23, UR5, R32, 0x2, P0 ;  /* 0x0000000517177c11 */ /* 0x000fe200080f1420 */
[----:B------:R-:W-:Y:S01]  /*31d0*/  VIADD R32, R5, 0x78 ;  /* 0x0000007805207836 */ /* 0x000fe20000000000 */
[----:B------:R-:W-:-:S02]  /*31e0*/  IADD3 R14, P1, R30, R12, RZ ;  /* 0x0000000c1e0e7210 */ /* 0x000fc40007f3e0ff */
[C---:B------:R-:W-:Y:S01]  /*31f0*/  IADD3 R34, R5.reuse, 0x80, RZ ;  /* 0x0000008005227810 */ /* 0x040fe20007ffe0ff */
[----:B------:R1:W-:Y:S01]  /*3200*/  STG.E desc[UR36][R22.64], R29 ;  /* 0x0000001d16007986 */ /* 0x0003e2000c101924 */
[-C--:B------:R-:W-:Y:S02]  /*3210*/  IADD3 R16, P6, R32, R12.reuse, RZ ;  /* 0x0000000c20107210 */ /* 0x080fe40007fde0ff */
[C---:B--2---:R-:W-:Y:S01]  /*3220*/  IADD3 R33, R5.reuse, 0xb0, RZ ;  /* 0x000000b005217810 */ /* 0x044fe20007ffe0ff */
[----:B------:R2:W-:Y:S01]  /*3230*/  STG.E desc[UR36][R24.64], R27 ;  /* 0x0000001b18007986 */ /* 0x0005e2000c101924 */
[-C--:B------:R-:W-:Y:S02]  /*3240*/  IADD3 R17, P0, R36, R12.reuse, RZ ;  /* 0x0000000c24117210 */ /* 0x080fe40007f1e0ff */
[----:B0-----:R-:W-:Y:S02]  /*3250*/  IADD3 R21, P3, R28, R12, RZ ;  /* 0x0000000c1c157210 */ /* 0x001fe40007f7e0ff */
[----:B------:R-:W-:-:S02]  /*3260*/  IADD3 R26, R5, 0xa0, RZ ;  /* 0x000000a0051a7810 */ /* 0x000fc40007ffe0ff */
[----:B------:R-:W-:Y:S02]  /*3270*/  IADD3 R15, P5, R34, R12, RZ ;  /* 0x0000000c220f7210 */ /* 0x000fe40007fbe0ff */
[----:B-1----:R-:W-:Y:S02]  /*3280*/  IADD3 R29, R5, 0x90, RZ ;  /* 0x00000090051d7810 */ /* 0x002fe40007ffe0ff */
[-C--:B------:R-:W-:Y:S02]  /*3290*/  LEA.HI.X.SX32 R31, R32, R2.reuse, 0x1, P6 ;  /* 0x00000002201f7211 */ /* 0x080fe400030f0eff */
[----:B--2---:R-:W-:Y:S02]  /*32a0*/  LEA.HI.X.SX32 R27, R30, R2, 0x1, P1 ;  /* 0x000000021e1b7211 */ /* 0x004fe400008f0eff */
[-C--:B------:R-:W-:Y:S02]  /*32b0*/  IADD3 R25, P1, R37, R12.reuse, RZ ;  /* 0x0000000c25197210 */ /* 0x080fe40007f3e0ff */
[----:B------:R-:W-:-:S02]  /*32c0*/  IADD3 R5, P6, R33, R12, RZ ;  /* 0x0000000c21057210 */ /* 0x000fc40007fde0ff */
[-C--:B------:R-:W-:Y:S02]  /*32d0*/  LEA.HI.X.SX32 R20, R36, R2.reuse, 0x1, P0 ;  /* 0x0000000224147211 */ /* 0x080fe400000f0eff */
[-C--:B------:R-:W-:Y:S02]  /*32e0*/  LEA.HI.X.SX32 R24, R28, R2.reuse, 0x1, P3 ;  /* 0x000000021c187211 */ /* 0x080fe400018f0eff */
[-C--:B------:R-:W-:Y:S02]  /*32f0*/  LEA.HI.X.SX32 R28, R37, R2.reuse, 0x1, P1 ;  /* 0x00000002251c7211 */ /* 0x080fe400008f0eff */
[----:B------:R-:W-:Y:S02]  /*3300*/  LEA R32, P0, R14, UR4, 0x2 ;  /* 0x000000040e207c11 */ /* 0x000fe4000f8010ff */
[----:B------:R-:W-:Y:S02]  /*3310*/  LEA R30, P1, R16, UR4, 0x2 ;  /* 0x00000004101e7c11 */ /* 0x000fe4000f8210ff */
[----:B------:R-:W-:-:S02]  /*3320*/  LEA.HI.X.SX32 R18, R34, R2, 0x1, P5 ;  /* 0x0000000222127211 */ /* 0x000fc400028f0eff */
[----:B------:R-:W-:Y:S02]  /*3330*/  LEA.HI.X.SX32 R34, R33, R2, 0x1, P6 ;  /* 0x0000000221227211 */ /* 0x000fe400030f0eff */
[----:B------:R-:W-:Y:S02]  /*3340*/  LEA.HI.X R33, R14, UR5, R27, 0x2, P0 ;  /* 0x000000050e217c11 */ /* 0x000fe400080f141b */
[----:B------:R-:W-:Y:S02]  /*3350*/  LEA.HI.X R31, R16, UR5, R31, 0x2, P1 ;  /* 0x00000005101f7c11 */ /* 0x000fe400088f141f */
[----:B------:R-:W-:Y:S01]  /*3360*/  LEA R14, P0, R15, UR4, 0x2 ;  /* 0x000000040f0e7c11 */ /* 0x000fe2000f8010ff */
[----:B------:R-:W-:Y:S01]  /*3370*/  STG.E desc[UR36][R32.64], R9 ;  /* 0x0000000920007986 */ /* 0x000fe2000c101924 */
[----:B------:R-:W-:Y:S02]  /*3380*/  IADD3 R19, P4, R29, R12, RZ ;  /* 0x0000000c1d137210 */ /* 0x000fe40007f9e0ff */
[----:B------:R-:W-:Y:S01]  /*3390*/  LEA R16, P1, R17, UR4, 0x2 ;  /* 0x0000000411107c11 */ /* 0x000fe2000f8210ff */
[----:B------:R-:W-:Y:S01]  /*33a0*/  STG.E desc[UR36][R30.64], R6 ;  /* 0x000000061e007986 */ /* 0x000fe2000c101924 */
[----:B------:R-:W-:-:S02]  /*33b0*/  LEA.HI.X R15, R15, UR5, R18, 0x2, P0 ;  /* 0x000000050f0f7c11 */ /* 0x000fc400080f1412 */
[----:B------:R-:W-:Y:S02]  /*33c0*/  LEA.HI.X.SX32 R22, R29, R2, 0x1, P4 ;  /* 0x000000021d167211 */ /* 0x000fe400020f0eff */
[----:B------:R-:W-:Y:S01]  /*33d0*/  LEA.HI.X R17, R17, UR5, R20, 0x2, P1 ;  /* 0x0000000511117c11 */ /* 0x000fe200088f1414 */
[----:B------:R-:W-:Y:S01]  /*33e0*/  STG.E desc[UR36][R14.64], R13 ;  /* 0x0000000d0e007986 */ /* 0x000fe2000c101924 */
[----:B------:R-:W-:Y:S02]  /*33f0*/  LEA R18, P0, R19, UR4, 0x2 ;  /* 0x0000000413127c11 */ /* 0x000fe4000f8010ff */
[----:B------:R-:W-:Y:S01]  /*3400*/  IADD3 R23, P2, R26, R12, RZ ;  /* 0x0000000c1a177210 */ /* 0x000fe20007f5e0ff */
[----:B------:R-:W-:Y:S01]  /*3410*/  STG.E desc[UR36][R16.64], R11 ;  /* 0x0000000b10007986 */ /* 0x000fe2000c101924 */
[----:B------:R-:W-:Y:S02]  /*3420*/  LEA R20, P1, R21, UR4, 0x2 ;  /* 0x0000000415147c11 */ /* 0x000fe4000f8210ff */
[----:B------:R-:W-:-:S02]  /*3430*/  LEA.HI.X R19, R19, UR5, R22, 0x2, P0 ;  /* 0x0000000513137c11 */ /* 0x000fc400080f1416 */
[----:B------:R-:W-:Y:S02]  /*3440*/  LEA.HI.X.SX32 R26, R26, R2, 0x1, P2 ;  /* 0x000000021a1a7211 */ /* 0x000fe400010f0eff */
[----:B------:R-:W-:Y:S01]  /*3450*/  LEA.HI.X R21, R21, UR5, R24, 0x2, P1 ;  /* 0x0000000515157c11 */ /* 0x000fe200088f1418 */
[----:B------:R-:W-:Y:S01]  /*3460*/  STG.E desc[UR36][R18.64], R10 ;  /* 0x0000000a12007986 */ /* 0x000fe2000c101924 */
[----:B------:R-:W-:Y:S02]  /*3470*/  LEA R22, P0, R23, UR4, 0x2 ;  /* 0x0000000417167c11 */ /* 0x000fe4000f8010ff */
[----:B------:R-:W-:Y:S01]  /*3480*/  LEA R24, P1, R25, UR4, 0x2 ;  /* 0x0000000419187c11 */ /* 0x000fe2000f8210ff */
[----:B------:R-:W-:Y:S01]  /*3490*/  STG.E desc[UR36][R20.64], R8 ;  /* 0x0000000814007986 */ /* 0x000fe2000c101924 */
[----:B------:R-:W-:Y:S02]  /*34a0*/  IADD3 R12, P5, R35, R12, RZ ;  /* 0x0000000c230c7210 */ /* 0x000fe40007fbe0ff */
[----:B------:R-:W-:-:S02]  /*34b0*/  LEA.HI.X R23, R23, UR5, R26, 0x2, P0 ;  /* 0x0000000517177c11 */ /* 0x000fc400080f141a */
[----:B------:R-:W-:Y:S02]  /*34c0*/  LEA.HI.X R25, R25, UR5, R28, 0x2, P1 ;  /* 0x0000000519197c11 */ /* 0x000fe400088f141c */
[----:B------:R-:W-:Y:S01]  /*34d0*/  LEA R26, P0, R5, UR4, 0x2 ;  /* 0x00000004051a7c11 */ /* 0x000fe2000f8010ff */
[----:B------:R-:W-:Y:S01]  /*34e0*/  STG.E desc[UR36][R22.64], R7 ;  /* 0x0000000716007986 */ /* 0x000fe2000c101924 */
[----:B------:R-:W-:Y:S02]  /*34f0*/  LEA.HI.X.SX32 R29, R35, R2, 0x1, P5 ;  /* 0x00000002231d7211 */ /* 0x000fe400028f0eff */
[C---:B------:R-:W-:Y:S01]  /*3500*/  LEA R28, P1, R12.reuse, UR4, 0x2 ;  /* 0x000000040c1c7c11 */ /* 0x040fe2000f8210ff */
[----:B------:R-:W-:Y:S01]  /*3510*/  STG.E desc[UR36][R24.64], R4 ;  /* 0x0000000418007986 */ /* 0x000fe2000c101924 */
[----:B------:R-:W-:Y:S02]  /*3520*/  LEA.HI.X R27, R5, UR5, R34, 0x2, P0 ;  /* 0x00000005051b7c11 */ /* 0x000fe400080f1422 */
[----:B------:R-:W-:-:S03]  /*3530*/  LEA.HI.X R29, R12, UR5, R29, 0x2, P1 ;  /* 0x000000050c1d7c11 */ /* 0x000fc600088f141d */
[----:B------:R-:W-:Y:S04]  /*3540*/  STG.E desc[UR36][R26.64], R3 ;  /* 0x000000031a007986 */ /* 0x000fe8000c101924 */
[----:B------:R-:W-:Y:S01]  /*3550*/  STG.E desc[UR36][R28.64], R0 ;  /* 0x000000001c007986 */ /* 0x000fe2000c101924 */
[----:B------:R-:W-:Y:S05]  /*3560*/  EXIT ;  /* 0x000000000000794d */ /* 0x000fea0003800000 */
.L_x_7132:
        /* <DEDUP_REMOVED lines=16> */
.L_x_7164:
[----:B------:R-:W-:Y:S05]  /*3670*/  EXIT ;  /* 0x000000000000794d */ /* 0x000fea0003800000 */
.L_x_7133:
[----:B------:R-:W-:Y:S01]  /*3680*/  HFMA2.MMA R11, -RZ, RZ, 0, 1.847743988037109375e-06 ;  /* 0x0000001fff0b7435 */ /* 0x000fe200000001ff */
[----:B------:R-:W-:Y:S01]  /*3690*/  IMAD.MOV.U32 R12, RZ, RZ, 0x10 ;  /* 0x00000010ff0c7424 */ /* 0x000fe200078e00ff */
[----:B------:R-:W-:Y:S01]  /*36a0*/  MOV R2, 0xff7fffff ;  /* 0xff7fffff00027802 */ /* 0x000fe20000000f00 */
[----:B------:R-:W-:-:S08]  /*36b0*/  IMAD.MOV.U32 R15, RZ, RZ, -0x1 ;  /* 0xffffffffff0f7424 */ /* 0x000fd000078e00ff */
[----:B0-----:R-:W-:Y:S05]  /*36c0*/  WARPSYNC.COLLECTIVE R15, `(.L_x_7165) ;  /* 0x000000000f087348 */ /* 0x001fea0003c00000 */
[----:B------:R1:W2:Y:S02]  /*36d0*/  SHFL.BFLY P6, R14, R13, R12, R11 ;  /* 0x0c00000c0d0e7389 */ /* 0x0002a400000c000b */
[----:B012---:R-:W-:Y:S01]  /*36e0*/  ENDCOLLECTIVE ;  /* 0x000000000000791b */ /* 0x007fe20003800000 */
.L_x_7165:
[----:B------:R-:W-:Y:S01]  /*36f0*/  IMAD.MOV.U32 R12, RZ, RZ, 0x8 ;  /* 0x00000008ff0c7424 */ /* 0x000fe200078e00ff */
[----:B------:R-:W-:-:S04]  /*3700*/  FMNMX.FTZ R0, R14, -3.40282346638528859812e+38, !PT ;  /* 0xff7fffff0e007809 */ /* 0x000fc80007810000 */
[----:B------:R-:W-:-:S07]  /*3710*/  MOV R13, R0 ;  /* 0x00000000000d7202 */ /* 0x000fce0000000f00 */
[----:B------:R-:W-:Y:S05]  /*3720*/  WARPSYNC.COLLECTIVE R15, `(.L_x_7166) ;  /* 0x000000000f087348 */ /* 0x000fea0003c00000 */
[----:B------:R0:W1:Y:S02]  /*3730*/  SHFL.BFLY P6, R14, R13, R12, R11 ;  /* 0x0c00000c0d0e7389 */ /* 0x00006400000c000b */
[----:B01----:R-:W-:Y:S01]  /*3740*/  ENDCOLLECTIVE ;  /* 0x000000000000791b */ /* 0x003fe20003800000 */
.L_x_7166:
[----:B------:R-:W-:Y:S01]  /*3750*/  IMAD.MOV.U32 R12, RZ, RZ, 0x4 ;  /* 0x00000004ff0c7424 */ /* 0x000fe200078e00ff */
[----:B------:R-:W-:-:S04]  /*3760*/  FMNMX.FTZ R3, R0, R14, !PT ;  /* 0x0000000e00037209 */ /* 0x000fc80007810000 */
[----:B------:R-:W-:-:S07]  /*3770*/  MOV R13, R3 ;  /* 0x00000003000d7202 */ /* 0x000fce0000000f00 */
[----:B------:R-:W-:Y:S05]  /*3780*/  WARPSYNC.COLLECTIVE R15, `(.L_x_7167) ;  /* 0x000000000f087348 */ /* 0x000fea0003c00000 */
[----:B------:R0:W1:Y:S02]  /*3790*/  SHFL.BFLY P6, R14, R13, R12, R11 ;  /* 0x0c00000c0d0e7389 */ /* 0x00006400000c000b */
[----:B01----:R-:W-:Y:S01]  /*37a0*/  ENDCOLLECTIVE ;  /* 0x000000000000791b */ /* 0x003fe20003800000 */
.L_x_7167:
[----:B------:R-:W-:Y:S01]  /*37b0*/  IMAD.MOV.U32 R12, RZ, RZ, 0x2 ;  /* 0x00000002ff0c7424 */ /* 0x000fe200078e00ff */
[----:B------:R-:W-:-:S04]  /*37c0*/  FMNMX.FTZ R4, R3, R14, !PT ;  /* 0x0000000e03047209 */ /* 0x000fc80007810000 */
[----:B------:R-:W-:-:S07]  /*37d0*/  MOV R13, R4 ;  /* 0x00000004000d7202 */ /* 0x000fce0000000f00 */
[----:B------:R-:W-:Y:S05]  /*37e0*/  WARPSYNC.COLLECTIVE R15, `(.L_x_7168) ;  /* 0x000000000f087348 */ /* 0x000fea0003c00000 */
[----:B------:R0:W1:Y:S02]  /*37f0*/  SHFL.BFLY P6, R14, R13, R12, R11 ;  /* 0x0c00000c0d0e7389 */ /* 0x00006400000c000b */
[----:B01----:R-:W-:Y:S01]  /*3800*/  ENDCOLLECTIVE ;  /* 0x000000000000791b */ /* 0x003fe20003800000 */
.L_x_7168:
[----:B------:R-:W-:Y:S05]  /*3810*/  BRA `(.L_x_7169) ;  /* 0xffffffc800a87947 */ /* 0x000fea000383ffff */
.L_x_7170:
        /* <DEDUP_REMOVED lines=14> */
.L_x_29696:


//--------------------- .text._ZN4vllm25paged_attention_v2_kernelIfhLi128ELi16ELi128ELNS_18Fp8KVCacheDataTypeE2ELb0ELi512EEEvPfS2_PT_PKS3_PKT0_S9_ifPKiSB_iPKfiiiSD_SD_iiiii --------------------------
	.section	.text._ZN4vllm25paged_attention_v2_kernelIfhLi128ELi16ELi128ELNS_18Fp8KVCacheDataTypeE2ELb0ELi512EEEvPfS2_PT_PKS3_PKT0_S9_ifPKiSB_iPKfiiiSD_SD_iiiii,"ax",@progbits
	.align	128
        .global         _ZN4vllm25paged_attention_v2_kernelIfhLi128ELi16ELi128ELNS_18Fp8KVCacheDataTypeE2ELb0ELi512EEEvPfS2_PT_PKS3_PKT0_S9_ifPKiSB_iPKfiiiSD_SD_iiiii
        .type           _ZN4vllm25paged_attention_v2_kernelIfhLi128ELi16ELi128ELNS_18Fp8KVCacheDataTypeE2ELb0ELi512EEEvPfS2_PT_PKS3_PKT0_S9_ifPKiSB_iPKfiiiSD_SD_iiiii,@function
        .size           _ZN4vllm25paged_attention_v2_kernelIfhLi128ELi16ELi128ELNS_18Fp8KVCacheDataTypeE2ELb0ELi512EEEvPfS2_PT_PKS3_PKT0_S9_ifPKiSB_iPKfiiiSD_SD_iiiii,(.L_x_29697 - _ZN4vllm25paged_attention_v2_kernelIfhLi128ELi16ELi128ELNS_18Fp8KVCacheDataTypeE2ELb0ELi512EEEvPfS2_PT_PKS3_PKT0_S9_ifPKiSB_iPKfiiiSD_SD_iiiii)
        .other          _ZN4vllm25paged_attention_v2_kernelIfhLi128ELi16ELi128ELNS_18Fp8KVCacheDataTypeE2ELb0ELi512EEEvPfS2_PT_PKS3_PKT0_S9_ifPKiSB_iPKfiiiSD_SD_iiiii,@"STO_CUDA_ENTRY STV_DEFAULT"
_ZN4vllm25paged_attention_v2_kernelIfhLi128ELi16ELi128ELNS_18Fp8KVCacheDataTypeE2ELb0ELi512EEEvPfS2_PT_PKS3_PKT0_S9_ifPKiSB_iPKfiiiSD_SD_iiiii:
.text._ZN4vllm25paged_attention_v2_kernelIfhLi128ELi16ELi128ELNS_18Fp8KVCacheDataTypeE2ELb0ELi512EEEvPfS2_PT_PKS3_PKT0_S9_ifPKiSB_iPKfiiiSD_SD_iiiii:
        /* <DEDUP_REMOVED lines=44> */
.L_x_7208:
        /* <DEDUP_REMOVED lines=47> */
.L_x_7177:
        /* <DEDUP_REMOVED lines=11> */
.L_x_7176:
[----:B------:R-:W-:Y:S05]  /*0660*/  BSYNC B1 ;  /* 0x0000000000017941 */ /* 0x000fea0003800000 */
.L_x_7175:
        /* <DEDUP_REMOVED lines=14> */
.L_x_7180:
        /* <DEDUP_REMOVED lines=67> */
[C---:B----4-:R-:W-:Y:S01]  /*0b80*/  FADD.FTZ R23, -R0.reuse, R11 ;  /* 0x0000000b00177221 */ /* 0x050fe20000010100 */
[----:B--2---:R-:W-:Y:S01]  /*0b90*/  FADD.FTZ R29, -R0, R29 ;  /* 0x0000001d001d7221 */ /* 0x004fe20000010100 */
[----:B------:R-:W-:Y:S01]  /*0ba0*/  FMUL.FTZ R21, R21, 1.4426950216293334961 ;  /* 0x3fb8aa3b15157820 */ /* 0x000fe20000410000 */
[----:B------:R-:W-:Y:S02]  /*0bb0*/  STS [R3+0x800], R20 ;  /* 0x0008001403007388 */ /* 0x000fe40000000800 */
[----:B------:R-:W2:Y:S02]  /*0bc0*/  MUFU.EX2 R24, R24 ;  /* 0x0000001800187308 */ /* 0x000ea40000000800 */
[----:B------:R-:W-:Y:S06]  /*0bd0*/  STS [R3+0xe00], R26 ;  /* 0x000e001a03007388 */ /* 0x000fec0000000800 */
[----:B------:R-:W3:Y:S01]  /*0be0*/  MUFU.EX2 R28, R25 ;  /* 0x00000019001c7308 */ /* 0x000ee20000000800 */
[----:B-1----:R-:W-:Y:S01]  /*0bf0*/  FADD.FTZ R7, R7, R22 ;  /* 0x0000001607077221 */ /* 0x002fe20000010000 */
[----:B------:R-:W-:Y:S06]  /*0c00*/  STS [R3+0xa00], R22 ;  /* 0x000a001603007388 */ /* 0x000fec0000000800 */
[----:B------:R-:W0:Y:S01]  /*0c10*/  MUFU.EX2 R13, R27 ;  /* 0x0000001b000d7308 */ /* 0x000e220000000800 */
[----:B--2---:R-:W-:Y:S01]  /*0c20*/  FADD.FTZ R7, R7, R24 ;  /* 0x0000001807077221 */ /* 0x004fe20000010000 */
[----:B------:R-:W-:Y:S03]  /*0c30*/  STS [R3+0xc00], R24 ;  /* 0x000c001803007388 */ /* 0x000fe60000000800 */
[----:B------:R-:W-:-:S03]  /*0c40*/  FADD.FTZ R7, R7, R26 ;  /* 0x0000001a07077221 */ /* 0x000fc60000010000 */
[----:B------:R1:W2:Y:S01]  /*0c50*/  MUFU.EX2 R11, R15 ;  /* 0x0000000f000b7308 */ /* 0x0002a20000000800 */
[----:B---3--:R-:W-:Y:S01]  /*0c60*/  FADD.FTZ R7, R7, R28 ;  /* 0x0000001c07077221 */ /* 0x008fe20000010000 */
[----:B------:R-:W-:Y:S06]  /*0c70*/  STS [R3+0x1000], R28 ;  /* 0x0010001c03007388 */ /* 0x000fec0000000800 */
[----:B------:R-:W3:Y:S01]  /*0c80*/  MUFU.EX2 R21, R21 ;  /* 0x0000001500157308 */ /* 0x000ee20000000800 */
[----:B-1----:R-:W-:Y:S01]  /*0c90*/  FMUL.FTZ R15, R23, 1.4426950216293334961 ;  /* 0x3fb8aa3b170f7820 */ /* 0x002fe20000410000 */
[----:B------:R-:W-:Y:S01]  /*0ca0*/  FMUL.FTZ R23, R29, 1.4426950216293334961 ;  /* 0x3fb8aa3b1d177820 */ /* 0x000fe20000410000 */
[----:B0-----:R-:W-:Y:S01]  /*0cb0*/  FADD.FTZ R14, R7, R13 ;  /* 0x0000000d070e7221 */ /* 0x001fe20000010000 */
[----:B------:R-:W-:Y:S04]  /*0cc0*/  STS [R3+0x1200], R13 ;  /* 0x0012000d03007388 */ /* 0x000fe80000000800 */
[----:B------:R-:W0:Y:S01]  /*0cd0*/  MUFU.EX2 R15, R15 ;  /* 0x0000000f000f7308 */ /* 0x000e220000000800 */
[----:B--2---:R-:W-:Y:S01]  /*0ce0*/  FADD.FTZ R14, R14, R11 ;  /* 0x0000000b0e0e7221 */ /* 0x004fe20000010000 */
[----:B------:R-:W-:Y:S06]  /*0cf0*/  STS [R3+0x1400], R11 ;  /* 0x0014000b03007388 */ /* 0x000fec0000000800 */
[----:B------:R-:W1:Y:S01]  /*0d00*/  MUFU.EX2 R23, R23 ;  /* 0x0000001700177308 */ /* 0x000e620000000800 */
[----:B---3--:R-:W-:Y:S01]  /*0d10*/  STS [R3+0x1800], R21 ;  /* 0x0018001503007388 */ /* 0x008fe20000000800 */
[----:B0-----:R-:W-:-:S03]  /*0d20*/  FADD.FTZ R14, R14, R15 ;  /* 0x0000000f0e0e7221 */ /* 0x001fc60000010000 */
[----:B------:R-:W-:Y:S01]  /*0d30*/  STS [R3+0x1600], R15 ;  /* 0x0016000f03007388 */ /* 0x000fe20000000800 */
[----:B------:R-:W-:-:S03]  /*0d40*/  FADD.FTZ R14, R14, R21 ;  /* 0x000000150e0e7221 */ /* 0x000fc60000010000 */
[----:B-1----:R0:W-:Y:S01]  /*0d50*/  STS [R3+0x1a00], R23 ;  /* 0x001a001703007388 */ /* 0x0021e20000000800 */
[----:B------:R-:W-:Y:S01]  /*0d60*/  FADD.FTZ R7, R14, R23 ;  /* 0x000000170e077221 */ /* 0x000fe20000010000 */
[----:B0-----:R-:W-:Y:S01]  /*0d70*/  IADD3 R3, R3, 0x2000, RZ ;  /* 0x0000200003037810 */ /* 0x001fe20007ffe0ff */
[----:B------:R-:W-:Y:S06]  /*0d80*/  @!P2 BRA `(.L_x_7180) ;  /* 0xfffffff80070a947 */ /* 0x000fec000383ffff */
.L_x_7179:
[----:B------:R-:W-:Y:S05]  /*0d90*/  BSYNC B1 ;  /* 0x0000000000017941 */ /* 0x000fea0003800000 */
.L_x_7178:
        /* <DEDUP_REMOVED lines=55> */
.L_x_7182:
[----:B------:R-:W-:Y:S05]  /*1110*/  BSYNC B1 ;  /* 0x0000000000017941 */ /* 0x000fea0003800000 */
.L_x_7181:
        /* <DEDUP_REMOVED lines=26> */
.L_x_7174:
[----:B------:R-:W-:Y:S05]  /*12c0*/  BSYNC B0 ;  /* 0x0000000000007941 */ /* 0x000fea0003800000 */
.L_x_7173:
        /* <DEDUP_REMOVED lines=55> */
.L_x_7187:
        /* <DEDUP_REMOVED lines=8> */
.L_x_7186:
[----:B------:R-:W-:Y:S05]  /*16c0*/  BSYNC B1 ;  /* 0x0000000000017941 */ /* 0x000fea0003800000 */
.L_x_7185:
        /* <DEDUP_REMOVED lines=14> */
.L_x_7190:
        /* <DEDUP_REMOVED lines=52> */
.L_x_7189:
[----:B------:R-:W-:Y:S05]  /*1af0*/  BSYNC B1 ;  /* 0x0000000000017941 */ /* 0x000fea0003800000 */
.L_x_7188:
        /* <DEDUP_REMOVED lines=31> */
.L_x_7192:
[----:B------:R-:W-:Y:S05]  /*1cf0*/  BSYNC B1 ;  /* 0x0000000000017941 */ /* 0x000fea0003800000 */
.L_x_7191:
        /* <DEDUP_REMOVED lines=14> */
.L_x_7184:
[----:B------:R-:W-:Y:S05]  /*1de0*/  BSYNC B0 ;  /* 0x0000000000007941 */ /* 0x000fea0003800000 */
.L_x_7183:
        /* <DEDUP_REMOVED lines=25> */
.L_x_7194:
[----:B------:R-:W-:Y:S05]  /*1f80*/  BSYNC B0 ;  /* 0x0000000000007941 */ /* 0x000fea0003800000 */
.L_x_7193:
        /* <DEDUP_REMOVED lines=44> */
.L_x_7196:
[----:B------:R-:W-:Y:S05]  /*2250*/  BSYNC B0 ;  /* 0x0000000000007941 */ /* 0x000fea0003800000 */
.L_x_7195:
        /* <DEDUP_REMOVED lines=35> */
.L_x_7198:
[----:B------:R-:W-:Y:S05]  /*2490*/  BSYNC B0 ;  /* 0x0000000000007941 */ /* 0x000fea0003800000 */
.L_x_7197:
        /* <DEDUP_REMOVED lines=19> */
.L_x_7200:
[----:B------:R-:W-:Y:S05]  /*25d0*/  BSYNC B0 ;  /* 0x0000000000007941 */ /* 0x000fea0003800000 */
.L_x_7199:
        /* <DEDUP_REMOVED lines=36> */
.L_x_7202:
[----:B------:R-:W-:Y:S05]  /*2820*/  BSYNC B0 ;  /* 0x0000000000007941 */ /* 0x000fea0003800000 */
.L_x_7201:
        /* <DEDUP_REMOVED lines=111> */
.L_x_7171:
        /* <DEDUP_REMOVED lines=16> */
.L_x_7203:
[----:B------:R-:W-:Y:S05]  /*3020*/  EXIT ;  /* 0x000000000000794d */ /* 0x000fea0003800000 */
.L_x_7172:
[----:B------:R-:W-:Y:S01]  /*3030*/  HFMA2.MMA R11, -RZ, RZ, 0, 1.847743988037109375e-06 ;  /* 0x0000001fff0b7435 */ /* 0x000fe200000001ff */
[----:B------:R-:W-:Y:S01]  /*3040*/  IMAD.MOV.U32 R12, RZ, RZ, 0x10 ;  /* 0x00000010ff0c7424 */ /* 0x000fe200078e00ff */
[----:B------:R-:W-:Y:S01]  /*3050*/  MOV R2, 0xff7fffff ;  /* 0xff7fffff00027802 */ /* 0x000fe20000000f00 */
[----:B------:R-:W-:-:S08]  /*3060*/  IMAD.MOV.U32 R15, RZ, RZ, -0x1 ;  /* 0xffffffffff0f7424 */ /* 0x000fd000078e00ff */
[----:B0-----:R-:W-:Y:S05]  /*3070*/  WARPSYNC.COLLECTIVE R15, `(.L_x_7204) ;  /* 0x000000000f087348 */ /* 0x001fea0003c00000 */
[----:B------:R1:W2:Y:S02]  /*3080*/  SHFL.BFLY P6, R14, R13, R12, R11 ;  /* 0x0c00000c0d0e7389 */ /* 0x0002a400000c000b */
[----:B012---:R-:W-:Y:S01]  /*3090*/  ENDCOLLECTIVE ;  /* 0x000000000000791b */ /* 0x007fe20003800000 */
.L_x_7204:
[----:B------:R-:W-:Y:S01]  /*30a0*/  IMAD.MOV.U32 R12, RZ, RZ, 0x8 ;  /* 0x00000008ff0c7424 */ /* 0x000fe200078e00ff */
[----:B------:R-:W-:-:S04]  /*30b0*/  FMNMX.FTZ R0, R14, -3.40282346638528859812e+38, !PT ;  /* 0xff7fffff0e007809 */ /* 0x000fc80007810000 */
[----:B------:R-:W-:-:S07]  /*30c0*/  MOV R13, R0 ;  /* 0x00000000000d7202 */ /* 0x000fce0000000f00 */
[----:B------:R-:W-:Y:S05]  /*30d0*/  WARPSYNC.COLLECTIVE R15, `(.L_x_7205) ;  /* 0x000000000f087348 */ /* 0x000fea0003c00000 */
[----:B------:R0:W1:Y:S02]  /*30e0*/  SHFL.BFLY P6, R14, R13, R12, R11 ;  /* 0x0c00000c0d0e7389 */ /* 0x00006400000c000b */
[----:B01----:R-:W-:Y:S01]  /*30f0*/  ENDCOLLECTIVE ;  /* 0x000000000000791b */ /* 0x003fe20003800000 */
.L_x_7205:
[----:B------:R-:W-:Y:S01]  /*3100*/  IMAD.MOV.U32 R12, RZ, RZ, 0x4 ;  /* 0x00000004ff0c7424 */ /* 0x000fe200078e00ff */
[----:B------:R-:W-:-:S04]  /*3110*/  FMNMX.FTZ R3, R0, R14, !PT ;  /* 0x0000000e00037209 */ /* 0x000fc80007810000 */
[----:B------:R-:W-:-:S07]  /*3120*/  MOV R13, R3 ;  /* 0x00000003000d7202 */ /* 0x000fce0000000f00 */
[----:B------:R-:W-:Y:S05]  /*3130*/  WARPSYNC.COLLECTIVE R15, `(.L_x_7206) ;  /* 0x000000000f087348 */ /* 0x000fea0003c00000 */
[----:B------:R0:W1:Y:S02]  /*3140*/  SHFL.BFLY P6, R14, R13, R12, R11 ;  /* 0x0c00000c0d0e7389 */ /* 0x00006400000c000b */
[----:B01----:R-:W-:Y:S01]  /*3150*/  ENDCOLLECTIVE ;  /* 0x000000000000791b */ /* 0x003fe20003800000 */
.L_x_7206:
[----:B------:R-:W-:Y:S01]  /*3160*/  IMAD.MOV.U32 R12, RZ, RZ, 0x2 ;  /* 0x00000002ff0c7424 */ /* 0x000fe200078e00ff */
[----:B------:R-:W-:-:S04]  /*3170*/  FMNMX.FTZ R7, R3, R14, !PT ;  /* 0x0000000e03077209 */ /* 0x000fc80007810000 */
[----:B------:R-:W-:-:S07]  /*3180*/  MOV R13, R7 ;  /* 0x00000007000d7202 */ /* 0x000fce0000000f00 */
[----:B------:R-:W-:Y:S05]  /*3190*/  WARPSYNC.COLLECTIVE R15, `(.L_x_7207) ;  /* 0x000000000f087348 */ /* 0x000fea0003c00000 */
[----:B------:R0:W1:Y:S02]  /*31a0*/  SHFL.BFLY P6, R14, R13, R12, R11 ;  /* 0x0c00000c0d0e7389 */ /* 0x00006400000c000b */
[----:B01----:R-:W-:Y:S01]  /*31b0*/  ENDCOLLECTIVE ;  /* 0x000000000000791b */ /* 0x003fe20003800000 */
.L_x_7207:
[----:B------:R-:W-:Y:S05]  /*31c0*/  BRA `(.L_x_7208) ;  /* 0xffffffd0003c7947 */ /* 0x000fea000383ffff */
.L_x_7209:
        /* <DEDUP_REMOVED lines=11> */
.L_x_29697:


//--------------------- .text._ZN4vllm25paged_attention_v2_kernelIfhLi120ELi16ELi128ELNS_18Fp8KVCacheDataTypeE2ELb0ELi512EEEvPfS2_PT_PKS3_PKT0_S9_ifPKiSB_iPKfiiiSD_SD_iiiii --------------------------
	.section	.text._ZN4vllm25paged_attention_v2_kernelIfhLi120ELi16ELi128ELNS_18Fp8KVCacheDataTypeE2ELb0ELi512EEEvPfS2_PT_PKS3_PKT0_S9_ifPKiSB_iPKfiiiSD_SD_iiiii,"ax",@progbits
	.align	128
        .global         _ZN4vllm25paged_attention_v2_kernelIfhLi120ELi16ELi128ELNS_18Fp8KVCacheDataTypeE2ELb0ELi512EEEvPfS2_PT_PKS3_PKT0_S9_ifPKiSB_iPKfiiiSD_SD_iiiii
        .type           _ZN4vllm25paged_attention_v2_kernelIfhLi120ELi16ELi128ELNS_18Fp8KVCacheDataTypeE2ELb0ELi512EEEvPfS2_PT_PKS3_PKT0_S9_ifPKiSB_iPKfiiiSD_SD_iiiii,@function
        .size           _ZN4vllm25paged_attention_v2_kernelIfhLi120ELi16ELi128ELNS_18Fp8KVCacheDataTypeE2ELb0ELi512EEEvPfS2_PT_PKS3_PKT0_S9_ifPKiSB_iPKfiiiSD_SD_iiiii,(.L_x_29698 - _ZN4vllm25paged_attention_v2_kernelIfhLi120ELi16ELi128ELNS_18Fp8KVCacheDataTypeE2ELb0ELi512EEEvPfS2_PT_PKS3_PKT0_S9_ifPKiSB_iPKfiiiSD_SD_iiiii)
        .other          _ZN4vllm25paged_attention_v2_kernelIfhLi120ELi16ELi128ELNS_18Fp8KVCacheDataTypeE2ELb0ELi512EEEvPfS2_PT_PKS3_PKT0_S9_ifPKiSB_iPKfiiiSD_SD_iiiii,@"STO_CUDA_ENTRY STV_DEFAULT"
_ZN4vllm25paged_attention_v2_kernelIfhLi120ELi16ELi128ELNS_18Fp8KVCacheDataTypeE2ELb0ELi512EEEvPfS2_PT_PKS3_PKT0_S9_ifPKiSB_iPKfiiiSD_SD_iiiii:
.text._ZN4vllm25paged_attention_v2_kernelIfhLi120ELi16ELi128ELNS_18Fp8KVCacheDataTypeE2ELb0ELi512EEEvPfS2_PT_PKS3_PKT0_S9_ifPKiSB_iPKfiiiSD_SD_iiiii:
        /* <DEDUP_REMOVED lines=43> */
[----:B------:R1:W2:Y:S02]  /*02b0*/  SHFL.BFLY PT, R14, R4, 0x2, 0x1f ;  /* 0x0c401f00040e7f89 */ /* 0x0002a400000e0000 */
.L_x_7247:
        /* <DEDUP_REMOVED lines=47> */
.L_x_7216:
        /* <DEDUP_REMOVED lines=11> */
.L_x_7215:
[----:B------:R-:W-:Y:S05]  /*0660*/  BSYNC B1 ;  /* 0x0000000000017941 */ /* 0x000fea0003800000 */
.L_x_7214:
        /* <DEDUP_REMOVED lines=14> */
.L_x_7219:
        /* <DEDUP_REMOVED lines=100> */
.L_x_7218:
[----:B------:R-:W-:Y:S05]  /*0d90*/  BSYNC B1 ;  /* 0x0000000000017941 */ /* 0x000fea0003800000 */
.L_x_7217:
        /* <DEDUP_REMOVED lines=55> */
.L_x_7221:
[----:B------:R-:W-:Y:S05]  /*1110*/  BSYNC B1 ;  /* 0x0000000000017941 */ /* 0x000fea0003800000 */
.L_x_7220:
        /* <DEDUP_REMOVED lines=26> */
.L_x_7213:
[----:B------:R-:W-:Y:S05]  /*12c0*/  BSYNC B0 ;  /* 0x0000000000007941 */ /* 0x000fea0003800000 */
.L_x_7212:
        /* <DEDUP_REMOVED lines=55> */
.L_x_7226:
        /* <DEDUP_REMOVED lines=8> */
.L_x_7225:
[----:B------:R-:W-:Y:S05]  /*16c0*/  BSYNC B1 ;  /* 0x0000000000017941 */ /* 0x000fea0003800000 */
.L_x_7224:
        /* <DEDUP_REMOVED lines=14> */
.L_x_7229:
        /* <DEDUP_REMOVED lines=52> */
.L_x_7228:
[----:B------:R-:W-:Y:S05]  /*1af0*/  BSYNC B1 ;  /* 0x0000000000017941 */ /* 0x000fea0003800000 */
.L_x_7227:
        /* <DEDUP_REMOVED lines=31> */
.L_x_7231:
[----:B------:R-:W-:Y:S05]  /*1cf0*/  BSYNC B1 ;  /* 0x0000000000017941 */ /* 0x000fea0003800000 */
.L_x_7230:
        /* <DEDUP_REMOVED lines=14> */
.L_x_7223:
[----:B------:R-:W-:Y:S05]  /*1de0*/  BSYNC B0 ;  /* 0x0000000000007941 */ /* 0x000fea0003800000 */
.L_x_7222:
[----:B------:R-:W-:Y:S01]  /*1df0*/  BAR.SYNC.DEFER_BLOCKING 0x0 ;  /* 0x0000000000007b1d */ /* 0x000fe20000010000 */
[----:B------:R-:W-:Y:S02]  /*1e00*/  ISETP.NE.AND P1, PT, R10, RZ, PT ;  /* 0x000000ff0a00720c */ /* 0x000fe40003f25270 */
[----:B--23--:R-:W-:Y:S02]  /*1e10*/  LOP3.LUT R3, R18, 0x3, RZ, 0xc0, !PT ;  /* 0x0000000312037812 */ /* 0x00cfe400078ec0ff */
[----:B------:R-:W-:Y:S01]  /*1e20*/  SHF.R.S32.HI R11, RZ, 0x1f, R18 ;  /* 0x0000001fff0b7819 */ /* 0x000fe20000011412 */
        /* <DEDUP_REMOVED lines=21> */
.L_x_7233:
[----:B------:R-:W-:Y:S05]  /*1f80*/  BSYNC B0 ;  /* 0x0000000000007941 */ /* 0x000fea0003800000 */
.L_x_7232:
[----:B------:R-:W3:Y:S01]  /*1f90*/  S2UR UR5, SR_CgaCtaId ;  /* 0x00000000000579c3 */ /* 0x000ee20000008800 */
[C---:B-12---:R-:W-:Y:S01]  /*1fa0*/  LOP3.LUT R0, R10.reuse, 0xffffffc0, RZ, 0xc0, !PT ;  /* 0xffffffc00a007812 */ /* 0x046fe200078ec0ff */
[----:B------:R-:W-:Y:S01]  /*1fb0*/  UMOV UR4, 0x400 ;  /* 0x0000040000047882 */ /* 0x000fe20000000000 */
[----:B------:R-:W-:Y:S01]  /*1fc0*/  LEA.HI R2, R11, R18, RZ, 0x2 ;  /* 0x000000120b027211 */ /* 0x000fe200078f10ff */
[----:B------:R-:W-:Y:S01]  /*1fd0*/  VIADD R4, R10, 0x1f ;  /* 0x0000001f0a047836 */ /* 0x000fe20000000000 */
[----:B------:R-:W-:Y:S01]  /*1fe0*/  ISETP.NE.OR P5, PT, R0, 0x40, P0 ;  /* 0x000000400000780c */ /* 0x000fe200007a5670 */
[----:B------:R-:W-:Y:S01]  /*1ff0*/  UIADD3 UR4, UR4, 0x20, URZ ;  /* 0x0000002004047890 */ /* 0x000fe2000fffe03f */
[C---:B------:R-:W-:Y:S01]  /*2000*/  LOP3.LUT R3, R10.reuse, 0xffffffe0, RZ, 0xc0, !PT ;  /* 0xffffffe00a037812 */ /* 0x040fe200078ec0ff */
[----:B------:R-:W-:Y:S01]  /*2010*/  BAR.SYNC.DEFER_BLOCKING 0x0 ;  /* 0x0000000000007b1d */ /* 0x000fe20000010000 */
[C---:B------:R-:W-:Y:S01]  /*2020*/  ISETP.GT.OR P1, PT, R10.reuse, 0x3f, P0 ;  /* 0x0000003f0a00780c */ /* 0x040fe20000724670 */
[----:B------:R-:W-:Y:S01]  /*2030*/  HFMA2.MMA R0, -RZ, RZ, 0, 0 ;  /* 0x00000000ff007435 */ /* 0x000fe200000001ff */
[----:B------:R-:W-:Y:S01]  /*2040*/  ISETP.GT.OR P2, PT, R10, 0x1f, P0 ;  /* 0x0000001f0a00780c */ /* 0x000fe20000744670 */
[----:B------:R-:W-:Y:S01]  /*2050*/  HFMA2.MMA R23, -RZ, RZ, 0, 0 ;  /* 0x00000000ff177435 */ /* 0x000fe200000001ff */
[----:B------:R-:W-:Y:S01]  /*2060*/  SHF.R.S32.HI R10, RZ, 0x2, R2 ;  /* 0x00000002ff0a7819 */ /* 0x000fe20000011402 */
[----:B------:R-:W-:Y:S01]  /*2070*/  BSSY B0, `(.L_x_7234) ;  /* 0x0000020000007945 */ /* 0x000fe20003800000 */
[----:B------:R-:W-:Y:S01]  /*2080*/  ISETP.GT.U32.AND P3, PT, R4, 0x3e, PT ;  /* 0x0000003e0400780c */ /* 0x000fe20003f64070 */
[----:B------:R-:W-:Y:S01]  /*2090*/  HFMA2.MMA R4, -RZ, RZ, 0, 0 ;  /* 0x00000000ff047435 */ /* 0x000fe200000001ff */
[----:B------:R-:W-:Y:S01]  /*20a0*/  ISETP.NE.OR P4, PT, R3, 0x20, P0 ;  /* 0x000000200300780c */ /* 0x000fe20000785670 */
[----:B------:R-:W-:Y:S01]  /*20b0*/  IMAD R2, R9, 0x78, R10 ;  /* 0x0000007809027824 */ /* 0x000fe200078e020a */
[----:B------:R-:W-:-:S02]  /*20c0*/  CS2R R20, SRZ ;  /* 0x0000000000147805 */ /* 0x000fc4000001ff00 */
[----:B------:R-:W-:Y:S01]  /*20d0*/  CS2R R16, SRZ ;  /* 0x0000000000107805 */ /* 0x000fe2000001ff00 */
[----:B------:R-:W-:Y:S01]  /*20e0*/  IMAD.MOV.U32 R11, RZ, RZ, RZ ;  /* 0x000000ffff0b7224 */ /* 0x000fe200078e00ff */
[----:B------:R-:W-:Y:S01]  /*20f0*/  MOV R13, RZ ;  /* 0x000000ff000d7202 */ /* 0x000fe20000000f00 */
[----:B------:R-:W-:Y:S01]  /*2100*/  IMAD.MOV.U32 R15, RZ, RZ, RZ ;  /* 0x000000ffff0f7224 */ /* 0x000fe200078e00ff */
[----:B---3--:R-:W-:Y:S01]  /*2110*/  ULEA UR4, UR5, UR4, 0x18 ;  /* 0x0000000405047291 */ /* 0x008fe2000f8ec03f */
[----:B------:R-:W-:Y:S01]  /*2120*/  CS2R R18, SRZ ;  /* 0x0000000000127805 */ /* 0x000fe2000001ff00 */
[----:B------:R-:W-:Y:S01]  /*2130*/  IMAD.MOV.U32 R29, RZ, RZ, RZ ;  /* 0x000000ffff1d7224 */ /* 0x000fe200078e00ff */
[----:B------:R-:W-:Y:S01]  /*2140*/  MOV R27, RZ ;  /* 0x000000ff001b7202 */ /* 0x000fe20000000f00 */
[----:B------:R-:W-:Y:S02]  /*2150*/  IMAD.MOV.U32 R25, RZ, RZ, RZ ;  /* 0x000000ffff197224 */ /* 0x000fe400078e00ff */
        /* <DEDUP_REMOVED lines=17> */
.L_x_7235:
[----:B------:R-:W-:Y:S05]  /*2270*/  BSYNC B0 ;  /* 0x0000000000007941 */ /* 0x000fea0003800000 */
.L_x_7234:
[----:B------:R-:W-:Y:S06]  /*2280*/  BAR.SYNC.DEFER_BLOCKING 0x0 ;  /* 0x0000000000007b1d */ /* 0x000fec0000010000 */
[----:B------:R-:W-:Y:S04]  /*2290*/  BSSY B0, `(.L_x_7236) ;  /* 0x0000020000007945 */ /* 0x000fe80003800000 */
[----:B------:R-:W-:Y:S05]  /*22a0*/  @P1 BRA `(.L_x_7237) ;  /* 0x0000000000781947 */ /* 0x000fea0003800000 */
[----:B------:R-:W1:Y:S04]  /*22b0*/  LDS R8, [R2+0x40] ;  /* 0x0000400002087984 */ /* 0x000e680000000800 */
[----:B------:R-:W2:Y:S04]  /*22c0*/  LDS R3, [R2] ;  /* 0x0000000002037984 */ /* 0x000ea80000000800 */
        /* <DEDUP_REMOVED lines=20> */
[----:B-1----:R-:W-:Y:S02]  /*2410*/  FADD.FTZ R11, R11, R8 ;  /* 0x000000080b0b7221 */ /* 0x002fe40000010000 */
[----:B------:R-:W1:Y:S01]  /*2420*/  LDS R8, [R2+0x120] ;  /* 0x0001200002087984 */ /* 0x000e620000000800 */
[----:B--2---:R-:W-:Y:S01]  /*2430*/  FADD.FTZ R0, R0, R3 ;  /* 0x0000000300007221 */ /* 0x004fe20000010000 */
[----:B---3--:R-:W-:Y:S01]  /*2440*/  FADD.FTZ R18, R18, R9 ;  /* 0x0000000912127221 */ /* 0x008fe20000010000 */
[----:B----4-:R-:W-:Y:S01]  /*2450*/  FADD.FTZ R27, R27, R12 ;  /* 0x0000000c1b1b7221 */ /* 0x010fe20000010000 */
[----:B-----5:R-:W-:Y:S01]  /*2460*/  FADD.FTZ R25, R25, R14 ;  /* 0x0000000e19197221 */ /* 0x020fe20000010000 */
[----:B0-----:R-:W-:Y:S01]  /*2470*/  FADD.FTZ R23, R23, R22 ;  /* 0x0000001617177221 */ /* 0x001fe20000010000 */
[----:B-1----:R-:W-:-:S07]  /*2480*/  FADD.FTZ R29, R29, R8 ;  /* 0x000000081d1d7221 */ /* 0x002fce0000010000 */
.L_x_7237:
[----:B------:R-:W-:Y:S05]  /*2490*/  BSYNC B0 ;  /* 0x0000000000007941 */ /* 0x000fea0003800000 */
.L_x_7236:
        /* <DEDUP_REMOVED lines=18> */
.L_x_7239:
[----:B------:R-:W-:Y:S05]  /*25c0*/  BSYNC B0 ;  /* 0x0000000000007941 */ /* 0x000fea0003800000 */
.L_x_7238:
        /* <DEDUP_REMOVED lines=34> */
.L_x_7241:
[----:B------:R-:W-:Y:S05]  /*27f0*/  BSYNC B0 ;  /* 0x0000000000007941 */ /* 0x000fea0003800000 */
.L_x_7240:
        /* <DEDUP_REMOVED lines=16> */
[----:B------:R-:W-:Y:S01]  /*2900*/  ULDC.64 UR4, c[0x0][0x220] ;  /* 0x0000880000047ab9 */ /* 0x000fe20000000a00 */
[----:B------:R-:W-:Y:S02]  /*2910*/  LEA.HI.X.SX32 R8, R10, R12, 0x1, P0 ;  /* 0x0000000c0a087211 */ /* 0x000fe400000f0eff */
[----:B------:R-:W-:Y:S02]  /*2920*/  LEA R2, P0, R3, UR4, 0x2 ;  /* 0x0000000403027c11 */ /* 0x000fe4000f8010ff */
[-C--:B------:R-:W-:Y:S02]  /*2930*/  IADD3 R9, P2, R6, R14.reuse, RZ ;  /* 0x0000000e06097210 */ /* 0x080fe40007f5e0ff */
[----:B------:R-:W-:-:S02]  /*2940*/  IADD3 R5, P1, R7, R14, RZ ;  /* 0x0000000e07057210 */ /* 0x000fc40007f3e0ff */
[----:B------:R-:W-:Y:S02]  /*2950*/  LEA.HI.X R3, R3, UR5, R8, 0x2, P0 ;  /* 0x0000000503037c11 */ /* 0x000fe400080f1408 */
[-C--:B------:R-:W-:Y:S02]  /*2960*/  LEA.HI.X.SX32 R22, R6, R12.reuse, 0x1, P2 ;  /* 0x0000000c06167211 */ /* 0x080fe400010f0eff */
[----:B------:R-:W-:Y:S01]  /*2970*/  LEA.HI.X.SX32 R24, R7, R12, 0x1, P1 ;  /* 0x0000000c07187211 */ /* 0x000fe200008f0eff */
[----:B------:R0:W-:Y:S01]  /*2980*/  STG.E desc[UR36][R2.64], R4 ;  /* 0x0000000402007986 */ /* 0x0001e2000c101924 */
[----:B------:R-:W-:Y:S02]  /*2990*/  LEA R6, P0, R5, UR4, 0x2 ;  /* 0x0000000405067c11 */ /* 0x000fe4000f8010ff */
[----:B------:R-:W-:Y:S02]  /*29a0*/  LEA R8, P1, R9, UR4, 0x2 ;  /* 0x0000000409087c11 */ /* 0x000fe4000f8210ff */
[----:B------:R-:W-:Y:S01]  /*29b0*/  LEA.HI.X R7, R5, UR5, R24, 0x2, P0 ;  /* 0x0000000505077c11 */ /* 0x000fe200080f1418 */
[C---:B------:R-:W-:Y:S01]  /*29c0*/  VIADD R24, R10.reuse, 0x18 ;  /* 0x000000180a187836 */ /* 0x040fe20000000000 */
[----:B------:R-:W-:-:S02]  /*29d0*/  IADD3 R28, R10, 0x20, RZ ;  /* 0x000000200a1c7810 */ /* 0x000fc40007ffe0ff */
[----:B------:R-:W-:Y:S01]  /*29e0*/  LEA.HI.X R9, R9, UR5, R22, 0x2, P1 ;  /* 0x0000000509097c11 */ /* 0x000fe200088f1416 */
[----:B------:R1:W-:Y:S01]  /*29f0*/  STG.E desc[UR36][R6.64], R20 ;  /* 0x0000001406007986 */ /* 0x0003e2000c101924 */
[-C--:B------:R-:W-:Y:S02]  /*2a00*/  IADD3 R5, P0, R24, R14.reuse, RZ ;  /* 0x0000000e18057210 */ /* 0x080fe40007f1e0ff */
[----:B------:R-:W-:Y:S01]  /*2a10*/  IADD3 R22, P1, R28, R14, RZ ;  /* 0x0000000e1c167210 */ /* 0x000fe20007f3e0ff */
[----:B------:R2:W-:Y:S01]  /*2a20*/  STG.E desc[UR36][R8.64], R16 ;  /* 0x0000001008007986 */ /* 0x0005e2000c101924 */
[----:B------:R-:W-:Y:S02]  /*2a30*/  IADD3 R26, R10, 0x30, RZ ;  /* 0x000000300a1a7810 */ /* 0x000fe40007ffe0ff */
[-C--:B------:R-:W-:Y:S02]  /*2a40*/  LEA.HI.X.SX32 R28, R28, R12.reuse, 0x1, P1 ;  /* 0x0000000c1c1c7211 */ /* 0x080fe400008f0eff */
[----:B0-----:R-:W-:Y:S01]  /*2a50*/  LEA R4, P1, R22, UR4, 0x2 ;  /* 0x0000000416047c11 */ /* 0x001fe2000f8210ff */
[----:B-1----:R-:W-:Y:S01]  /*2a60*/  VIADD R7, R10, 0x28 ;  /* 0x000000280a077836 */ /* 0x002fe20000000000 */
[----:B------:R-:W-:-:S02]  /*2a70*/  LEA.HI.X.SX32 R6, R24, R12, 0x1, P0 ;  /* 0x0000000c18067211 */ /* 0x000fc400000f0eff */
[----:B------:R-:W-:Y:S02]  /*2a80*/  LEA R2, P0, R5, UR4, 0x2 ;  /* 0x0000000405027c11 */ /* 0x000fe4000f8010ff */
[-C--:B------:R-:W-:Y:S02]  /*2a90*/  IADD3 R24, P2, R7, R14.reuse, RZ ;  /* 0x0000000e07187210 */ /* 0x080fe40007f5e0ff */
[----:B------:R-:W-:Y:S02]  /*2aa0*/  IADD3 R20, P3, R26, R14, RZ ;  /* 0x0000000e1a147210 */ /* 0x000fe40007f7e0ff */
[----:B------:R-:W-:Y:S02]  /*2ab0*/  LEA.HI.X R3, R5, UR5, R6, 0x2, P0 ;  /* 0x0000000505037c11 */ /* 0x000fe400080f1406 */
[----:B------:R-:W-:Y:S01]  /*2ac0*/  LEA.HI.X R5, R22, UR5, R28, 0x2, P1 ;  /* 0x0000000516057c11 */ /* 0x000fe200088f141c */
[----:B------:R-:W-:Y:S01]  /*2ad0*/  VIADD R28, R10, 0x58 ;  /* 0x000000580a1c7836 */ /* 0x000fe20000000000 */
[----:B------:R-:W-:Y:S01]  /*2ae0*/  LEA.HI.X.SX32 R7, R7, R12, 0x1, P2 ;  /* 0x0000000c07077211 */ /* 0x000fe200010f0eff */
[----:B------:R0:W-:Y:S01]  /*2af0*/  STG.E desc[UR36][R2.64], R11 ;  /* 0x0000000b02007986 */ /* 0x0001e2000c101924 */
[----:B------:R-:W-:-:S02]  /*2b00*/  LEA R6, P0, R24, UR4, 0x2 ;  /* 0x0000000418067c11 */ /* 0x000fc4000f8010ff */
[----:B--2---:R-:W-:Y:S01]  /*2b10*/  LEA.HI.X.SX32 R9, R26, R12, 0x1, P3 ;  /* 0x0000000c1a097211 */ /* 0x004fe200018f0eff */
[----:B------:R-:W-:Y:S01]  /*2b20*/  VIADD R26, R10, 0x38 ;  /* 0x000000380a1a7836 */ /* 0x000fe20000000000 */
[----:B------:R-:W-:Y:S01]  /*2b30*/  LEA R8, P1, R20, UR4, 0x2 ;  /* 0x0000000414087c11 */ /* 0x000fe2000f8210ff */
[----:B------:R1:W-:Y:S01]  /*2b40*/  STG.E desc[UR36][R4.64], R13 ;  /* 0x0000000d04007986 */ /* 0x0003e2000c101924 */
[----:B------:R-:W-:Y:S02]  /*2b50*/  LEA.HI.X R7, R24, UR5, R7, 0x2, P0 ;  /* 0x0000000518077c11 */ /* 0x000fe400080f1407 */
[----:B------:R-:W-:Y:S01]  /*2b60*/  LEA.HI.X R9, R20, UR5, R9, 0x2, P1 ;  /* 0x0000000514097c11 */ /* 0x000fe200088f1409 */
[C---:B------:R-:W-:Y:S01]  /*2b70*/  VIADD R20, R10.reuse, 0x68 ;  /* 0x000000680a147836 */ /* 0x040fe20000000000 */
[----:B------:R-:W-:Y:S01]  /*2b80*/  IADD3 R24, R10, 0x60, RZ ;  /* 0x000000600a187810 */ /* 0x000fe20007ffe0ff */
[----:B------:R2:W-:Y:S01]  /*2b90*/  STG.E desc[UR36][R6.64], R15 ;  /* 0x0000000f06007986 */ /* 0x0005e2000c101924 */
[----:B0-----:R-:W-:-:S02]  /*2ba0*/  IADD3 R3, P5, R26, R14, RZ ;  /* 0x0000000e1a037210 */ /* 0x001fc40007fbe0ff */
[C---:B------:R-:W-:Y:S01]  /*2bb0*/  IADD3 R16, R10.reuse, 0x40, RZ ;  /* 0x000000400a107810 */ /* 0x040fe20007ffe0ff */
[----:B------:R0:W-:Y:S01]  /*2bc0*/  STG.E desc[UR36][R8.64], R17 ;  /* 0x0000001108007986 */ /* 0x0001e2000c101924 */
[----:B------:R-:W-:Y:S02]  /*2bd0*/  IADD3 R22, R10, 0x70, RZ ;  /* 0x000000700a167810 */ /* 0x000fe40007ffe0ff */
[----:B-1----:R-:W-:Y:S02]  /*2be0*/  IADD3 R13, P0, R24, R14, RZ ;  /* 0x0000000e180d7210 */ /* 0x002fe40007f1e0ff */
[----:B------:R-:W-:Y:S02]  /*2bf0*/  LEA.HI.X.SX32 R4, R26, R12, 0x1, P5 ;  /* 0x0000000c1a047211 */ /* 0x000fe400028f0eff */
[-C--:B------:R-:W-:Y:S02]  /*2c00*/  IADD3 R5, P4, R16, R14.reuse, RZ ;  /* 0x0000000e10057210 */ /* 0x080fe40007f9e0ff */
[----:B------:R-:W-:-:S02]  /*2c10*/  IADD3 R11, P1, R28, R14, RZ ;  /* 0x0000000e1c0b7210 */ /* 0x000fc40007f3e0ff */
[-C--:B--2---:R-:W-:Y:S01]  /*2c20*/  IADD3 R15, P5, R20, R14.reuse, RZ ;  /* 0x0000000e140f7210 */ /* 0x084fe20007fbe0ff */
[C---:B0-----:R-:W-:Y:S01]  /*2c30*/  VIADD R8, R10.reuse, 0x48 ;  /* 0x000000480a087836 */ /* 0x041fe20000000000 */
[----:B------:R-:W-:Y:S02]  /*2c40*/  IADD3 R9, R10, 0x50, RZ ;  /* 0x000000500a097810 */ /* 0x000fe40007ffe0ff */
[-C--:B------:R-:W-:Y:S02]  /*2c50*/  IADD3 R17, P6, R22, R14.reuse, RZ ;  /* 0x0000000e16117210 */ /* 0x080fe40007fde0ff */
[-C--:B------:R-:W-:Y:S02]  /*2c60*/  IADD3 R7, P3, R8, R14.reuse, RZ ;  /* 0x0000000e08077210 */ /* 0x080fe40007f7e0ff */
[----:B------:R-:W-:Y:S02]  /*2c70*/  IADD3 R10, P2, R9, R14, RZ ;  /* 0x0000000e090a7210 */ /* 0x000fe40007f5e0ff */
[----:B------:R-:W-:-:S02]  /*2c80*/  LEA.HI.X.SX32 R14, R24, R12, 0x1, P0 ;  /* 0x0000000c180e7211 */ /* 0x000fc400000f0eff */
[C---:B------:R-:W-:Y:S02]  /*2c90*/  LEA R2, P0, R3.reuse, UR4, 0x2 ;  /* 0x0000000403027c11 */ /* 0x040fe4000f8010ff */
[-C--:B------:R-:W-:Y:S02]  /*2ca0*/  LEA.HI.X.SX32 R6, R16, R12.reuse, 0x1, P4 ;  /* 0x0000000c10067211 */ /* 0x080fe400020f0eff */
[----:B------:R-:W-:Y:S02]  /*2cb0*/  LEA.HI.X R3, R3, UR5, R4, 0x2, P0 ;  /* 0x0000000503037c11 */ /* 0x000fe400080f1404 */
[C---:B------:R-:W-:Y:S02]  /*2cc0*/  LEA R4, P0, R5.reuse, UR4, 0x2 ;  /* 0x0000000405047c11 */ /* 0x040fe4000f8010ff */
[----:B------:R-:W-:Y:S01]  /*2cd0*/  LEA.HI.X.SX32 R8, R8, R12, 0x1, P3 ;  /* 0x0000000c08087211 */ /* 0x000fe200018f0eff */
[----:B------:R-:W-:Y:S01]  /*2ce0*/  STG.E desc[UR36][R2.64], R0 ;  /* 0x0000000002007986 */ /* 0x000fe2000c101924 */
[----:B------:R-:W-:-:S02]  /*2cf0*/  LEA.HI.X R5, R5, UR5, R6, 0x2, P0 ;  /* 0x0000000505057c11 */ /* 0x000fc400080f1406 */
[----:B------:R-:W-:Y:S02]  /*2d00*/  LEA R6, P0, R7, UR4, 0x2 ;  /* 0x0000000407067c11 */ /* 0x000fe4000f8010ff */
[-C--:B------:R-:W-:Y:S01]  /*2d10*/  LEA.HI.X.SX32 R9, R9, R12.reuse, 0x1, P2 ;  /* 0x0000000c09097211 */ /* 0x080fe200010f0eff */
[----:B------:R-:W-:Y:S01]  /*2d20*/  STG.E desc[UR36][R4.64], R18 ;  /* 0x0000001204007986 */ /* 0x000fe2000c101924 */
[----:B------:R-:W-:Y:S02]  /*2d30*/  LEA.HI.X R7, R7, UR5, R8, 0x2, P0 ;  /* 0x0000000507077c11 */ /* 0x000fe400080f1408 */
[----:B------:R-:W-:Y:S02]  /*2d40*/  LEA R8, P0, R10, UR4, 0x2 ;  /* 0x000000040a087c11 */ /* 0x000fe4000f8010ff */
[----:B------:R-:W-:Y:S01]  /*2d50*/  LEA.HI.X.SX32 R16, R28, R12, 0x1, P1 ;  /* 0x0000000c1c107211 */ /* 0x000fe200008f0eff */
[----:B------:R-:W-:Y:S01]  /*2d60*/  STG.E desc[UR36][R6.64], R29 ;  /* 0x0000001d06007986 */ /* 0x000fe2000c101924 */
[----:B------:R-:W-:-:S02]  /*2d70*/  LEA.HI.X R9, R10, UR5, R9, 0x2, P0 ;  /* 0x000000050a097c11 */ /* 0x000fc400080f1409 */
[C---:B------:R-:W-:Y:S02]  /*2d80*/  LEA R10, P0, R11.reuse, UR4, 0x2 ;  /* 0x000000040b0a7c11 */ /* 0x040fe4000f8010ff */
[-C--:B------:R-:W-:Y:S01]  /*2d90*/  LEA.HI.X.SX32 R20, R20, R12.reuse, 0x1, P5 ;  /* 0x0000000c14147211 */ /* 0x080fe200028f0eff */
[----:B------:R-:W-:Y:S01]  /*2da0*/  STG.E desc[UR36][R8.64], R27 ;  /* 0x0000001b08007986 */ /* 0x000fe2000c101924 */
[----:B------:R-:W-:Y:S02]  /*2db0*/  LEA.HI.X.SX32 R22, R22, R12, 0x1, P6 ;  /* 0x0000000c16167211 */ /* 0x000fe400030f0eff */
[----:B------:R-:W-:Y:S02]  /*2dc0*/  LEA.HI.X R11, R11, UR5, R16, 0x2, P0 ;  /* 0x000000050b0b7c11 */ /* 0x000fe400080f1410 */
[----:B------:R-:W-:Y:S02]  /*2dd0*/  LEA R12, P0, R13, UR4, 0x2 ;  /* 0x000000040d0c7c11 */ /* 0x000fe4000f8010ff */
[----:B------:R-:W-:Y:S01]  /*2de0*/  LEA R16, P1, R17, UR4, 0x2 ;  /* 0x0000000411107c11 */ /* 0x000fe2000f8210ff */
[----:B------:R-:W-:Y:S01]  /*2df0*/  STG.E desc[UR36][R10.64], R25 ;  /* 0x000000190a007986 */ /* 0x000fe2000c101924 */
[----:B------:R-:W-:-:S02]  /*2e00*/  LEA.HI.X R13, R13, UR5, R14, 0x2, P0 ;  /* 0x000000050d0d7c11 */ /* 0x000fc400080f140e */
[----:B------:R-:W-:Y:S02]  /*2e10*/  LEA R14, P0, R15, UR4, 0x2 ;  /* 0x000000040f0e7c11 */ /* 0x000fe4000f8010ff */
[----:B------:R-:W-:Y:S01]  /*2e20*/  LEA.HI.X R17, R17, UR5, R22, 0x2, P1 ;  /* 0x0000000511117c11 */ /* 0x000fe200088f1416 */
[----:B------:R-:W-:Y:S01]  /*2e30*/  STG.E desc[UR36][R12.64], R23 ;  /* 0x000000170c007986 */ /* 0x000fe2000c101924 */
[----:B------:R-:W-:-:S05]  /*2e40*/  LEA.HI.X R15, R15, UR5, R20, 0x2, P0 ;  /* 0x000000050f0f7c11 */ /* 0x000fca00080f1414 */
[----:B------:R-:W-:Y:S04]  /*2e50*/  STG.E desc[UR36][R14.64], R21 ;  /* 0x000000150e007986 */ /* 0x000fe8000c101924 */
[----:B------:R-:W-:Y:S01]  /*2e60*/  STG.E desc[UR36][R16.64], R19 ;  /* 0x0000001310007986 */ /* 0x000fe2000c101924 */
[----:B------:R-:W-:Y:S05]  /*2e70*/  EXIT ;  /* 0x000000000000794d */ /* 0x000fea0003800000 */
.L_x_7210:
        /* <DEDUP_REMOVED lines=16> */
.L_x_7242:
[----:B------:R-:W-:Y:S05]  /*2f80*/  EXIT ;  /* 0x000000000000794d */ /* 0x000fea0003800000 */
.L_x_7211:
[----:B------:R-:W-:Y:S01]  /*2f90*/  MOV R12, 0x10 ;  /* 0x00000010000c7802 */ /* 0x000fe20000000f00 */
[----:B------:R-:W-:Y:S01]  /*2fa0*/  IMAD.MOV.U32 R11, RZ, RZ, 0x1f ;  /* 0x0000001fff0b7424 */ /* 0x000fe200078e00ff */
[----:B------:R-:W-:Y:S01]  /*2fb0*/  MOV R15, 0xffffffff ;  /* 0xffffffff000f7802 */ /* 0x000fe20000000f00 */
[----:B------:R-:W-:-:S07]  /*2fc0*/  IMAD.MOV.U32 R2, RZ, RZ, -0x800001 ;  /* 0xff7fffffff027424 */ /* 0x000fce00078e00ff */
[----:B0-----:R-:W-:Y:S05]  /*2fd0*/  WARPSYNC.COLLECTIVE R15, `(.L_x_7243) ;  /* 0x000000000f087348 */ /* 0x001fea0003c00000 */
[----:B------:R1:W2:Y:S02]  /*2fe0*/  SHFL.BFLY P6, R14, R13, R12, R11 ;  /* 0x0c00000c0d0e7389 */ /* 0x0002a400000c000b */
[----:B012---:R-:W-:Y:S01]  /*2ff0*/  ENDCOLLECTIVE ;  /* 0x000000000000791b */ /* 0x007fe20003800000 */
.L_x_7243:
[----:B------:R-:W-:Y:S01]  /*3000*/  HFMA2.MMA R12, -RZ, RZ, 0, 4.76837158203125e-07 ;  /* 0x00000008ff0c7435 */ /* 0x000fe200000001ff */
[----:B------:R-:W-:-:S05]  /*3010*/  FMNMX.FTZ R0, R14, -3.40282346638528859812e+38, !PT ;  /* 0xff7fffff0e007809 */ /* 0x000fca0007810000 */
[----:B------:R-:W-:-:S07]  /*3020*/  IMAD.MOV.U32 R13, RZ, RZ, R0 ;  /* 0x000000ffff0d7224 */ /* 0x000fce00078e0000 */
[----:B------:R-:W-:Y:S05]  /*3030*/  WARPSYNC.COLLECTIVE R15, `(.L_x_7244) ;  /* 0x000000000f087348 */ /* 0x000fea0003c00000 */
[----:B------:R0:W1:Y:S02]  /*3040*/  SHFL.BFLY P6, R14, R13, R12, R11 ;  /* 0x0c00000c0d0e7389 */ /* 0x00006400000c000b */
[----:B01----:R-:W-:Y:S01]  /*3050*/  ENDCOLLECTIVE ;  /* 0x000000000000791b */ /* 0x003fe20003800000 */
.L_x_7244:
[----:B------:R-:W-:Y:S02]  /*3060*/  MOV R12, 0x4 ;  /* 0x00000004000c7802 */ /* 0x000fe40000000f00 */
[----:B------:R-:W-:-:S05]  /*3070*/  FMNMX.FTZ R3, R0, R14, !PT ;  /* 0x0000000e00037209 */ /* 0x000fca0007810000 */
[----:B------:R-:W-:-:S07]  /*3080*/  IMAD.MOV.U32 R13, RZ, RZ, R3 ;  /* 0x000000ffff0d7224 */ /* 0x000fce00078e0003 */
[----:B------:R-:W-:Y:S05]  /*3090*/  WARPSYNC.COLLECTIVE R15, `(.L_x_7245) ;  /* 0x000000000f087348 */ /* 0x000fea0003c00000 */
[----:B------:R0:W1:Y:S02]  /*30a0*/  SHFL.BFLY P6, R14, R13, R12, R11 ;  /* 0x0c00000c0d0e7389 */ /* 0x00006400000c000b */
[----:B01----:R-:W-:Y:S01]  /*30b0*/  ENDCOLLECTIVE ;  /* 0x000000000000791b */ /* 0x003fe20003800000 */
.L_x_7245:
[----:B------:R-:W-:Y:S01]  /*30c0*/  HFMA2.MMA R12, -RZ, RZ, 0, 1.1920928955078125e-07 ;  /* 0x00000002ff0c7435 */ /* 0x000fe200000001ff */
[----:B------:R-:W-:-:S05]  /*30d0*/  FMNMX.FTZ R4, R3, R14, !PT ;  /* 0x0000000e03047209 */ /* 0x000fca0007810000 */
[----:B------:R-:W-:-:S07]  /*30e0*/  IMAD.MOV.U32 R13, RZ, RZ, R4 ;  /* 0x000000ffff0d7224 */ /* 0x000fce00078e0004 */
[----:B------:R-:W-:Y:S05]  /*30f0*/  WARPSYNC.COLLECTIVE R15, `(.L_x_7246) ;  /* 0x000000000f087348 */ /* 0x000fea0003c00000 */
[----:B------:R0:W1:Y:S02]  /*3100*/  SHFL.BFLY P6, R14, R13, R12, R11 ;  /* 0x0c00000c0d0e7389 */ /* 0x00006400000c000b */
[----:B01----:R-:W-:Y:S01]  /*3110*/  ENDCOLLECTIVE ;  /* 0x000000000000791b */ /* 0x003fe20003800000 */
.L_x_7246:
[----:B------:R-:W-:Y:S05]  /*3120*/  BRA `(.L_x_7247) ;  /* 0xffffffd000647947 */ /* 0x000fea000383ffff */
.L_x_7248:
        /* <DEDUP_REMOVED lines=13> */
.L_x_29698:


//--------------------- .text._ZN4vllm25paged_attention_v2_kernelIfhLi112ELi16ELi128ELNS_18Fp8KVCacheDataTypeE2ELb0ELi512EEEvPfS2_PT_PKS3_PKT0_S9_ifPKiSB_iPKfiiiSD_SD_iiiii --------------------------
	.section	.text._ZN4vllm25paged_attention_v2_kernelIfhLi112ELi16ELi128ELNS_18Fp8KVCacheDataTypeE2ELb0ELi512EEEvPfS2_PT_PKS3_PKT0_S9_ifPKiSB_iPKfiiiSD_SD_iiiii,"ax",@progbits
	.align	128
        .global         _ZN4vllm25paged_attention_v2_kernelIfhLi112ELi16ELi128ELNS_18Fp8KVCacheDataTypeE2ELb0ELi512EEEvPfS2_PT_PKS3_PKT0_S9_ifPKiSB_iPKfiiiSD_SD_iiiii
        .type           _ZN4vllm25paged_attention_v2_kernelIfhLi112ELi16ELi128ELNS_18Fp8KVCacheDataTypeE2ELb0ELi512EEEvPfS2_PT_PKS3_PKT0_S9_ifPKiSB_iPKfiiiSD_SD_iiiii,@function
        .size           _ZN4vllm25paged_attention_v2_kernelIfhLi112ELi16ELi128ELNS_18Fp8KVCacheDataTypeE2ELb0ELi512EEEvPfS2_PT_PKS3_PKT0_S9_ifPKiSB_iPKfiiiSD_SD_iiiii,(.L_x_29699 - _ZN4vllm25paged_attention_v2_kernelIfhLi112ELi16ELi128ELNS_18Fp8KVCacheDataTypeE2ELb0ELi512EEEvPfS2_PT_PKS3_PKT0_S9_ifPKiSB_iPKfiiiSD_SD_iiiii)
        .other          _ZN4vllm25paged_attention_v2_kernelIfhLi112ELi16ELi128ELNS_18Fp8KVCacheDataTypeE2ELb0ELi512EEEvPfS2_PT_PKS3_PKT0_S9_ifPKiSB_iPKfiiiSD_SD_iiiii,@"STO_CUDA_ENTRY STV_DEFAULT"
_ZN4vllm25paged_attention_v2_kernelIfhLi112ELi16ELi128ELNS_18Fp8KVCacheDataTypeE2ELb0ELi512EEEvPfS2_PT_PKS3_PKT0_S9_ifPKiSB_iPKfiiiSD_SD_iiiii:
.text._ZN4vllm25paged_attention_v2_kernelIfhLi112ELi16ELi128ELNS_18Fp8KVCacheDataTypeE2ELb0ELi512EEEvPfS2_PT_PKS3_PKT0_S9_ifPKiSB_iPKfiiiSD_SD_iiiii:
        /* <DEDUP_REMOVED lines=44> */
.L_x_7286:
        /* <DEDUP_REMOVED lines=47> */
.L_x_7255:
        /* <DEDUP_REMOVED lines=11> */
.L_x_7254:
[----:B------:R-:W-:Y:S05]  /*0660*/  BSYNC B1 ;  /* 0x0000000000017941 */ /* 0x000fea0003800000 */
.L_x_7253:
        /* <DEDUP_REMOVED lines=14> */
.L_x_7258:
        /* <DEDUP_REMOVED lines=100> */
.L_x_7257:
[----:B------:R-:W-:Y:S05]  /*0d90*/  BSYNC B1 ;  /* 0x0000000000017941 */ /* 0x000fea0003800000 */
.L_x_7256:
        /* <DEDUP_REMOVED lines=55> */
.L_x_7260:
[----:B------:R-:W-:Y:S05]  /*1110*/  BSYNC B1 ;  /* 0x0000000000017941 */ /* 0x000fea0003800000 */
.L_x_7259:
        /* <DEDUP_REMOVED lines=26> */
.L_x_7252:
[----:B------:R-:W-:Y:S05]  /*12c0*/  BSYNC B0 ;  /* 0x0000000000007941 */ /* 0x000fea0003800000 */
.L_x_7251:
        /* <DEDUP_REMOVED lines=55> */
.L_x_7265:
        /* <DEDUP_REMOVED lines=8> */
.L_x_7264:
[----:B------:R-:W-:Y:S05]  /*16c0*/  BSYNC B1 ;  /* 0x0000000000017941 */ /* 0x000fea0003800000 */
.L_x_7263:
        /* <DEDUP_REMOVED lines=14> */
.L_x_7268:
        /* <DEDUP_REMOVED lines=52> */
.L_x_7267:
[----:B------:R-:W-:Y:S05]  /*1af0*/  BSYNC B1 ;  /* 0x0000000000017941 */ /* 0x000fea0003800000 */
.L_x_7266:
        /* <DEDUP_REMOVED lines=31> */
.L_x_7270:
[----:B------:R-:W-:Y:S05]  /*1cf0*/  BSYNC B1 ;  /* 0x0000000000017941 */ /* 0x000fea0003800000 */
.L_x_7269:
        /* <DEDUP_REMOVED lines=14> */
.L_x_7262:
[----:B------:R-:W-:Y:S05]  /*1de0*/  BSYNC B0 ;  /* 0x0000000000007941 */ /* 0x000fea0003800000 */
.L_x_7261:
        /* <DEDUP_REMOVED lines=25> */
.L_x_7272:
[----:B------:R-:W-:Y:S05]  /*1f80*/  BSYNC B0 ;  /* 0x0000000000007941 */ /* 0x000fea0003800000 */
.L_x_7271:
        /* <DEDUP_REMOVED lines=15> */
[----:B------:R-:W-:-:S02]  /*2080*/  ISETP.GT.U32.AND P3, PT, R4, 0x3e, PT ;  /* 0x0000003e0400780c */ /* 0x000fc40003f64070 */
[----:B------:R-:W-:Y:S02]  /*2090*/  CS2R R20, SRZ ;  /* 0x0000000000147805 */ /* 0x000fe4000001ff00 */
[----:B------:R-:W-:Y:S01]  /*20a0*/  ISETP.NE.OR P4, PT, R3, 0x20, P0 ;  /* 0x000000200300780c */ /* 0x000fe20000785670 */
[----:B------:R-:W-:Y:S01]  /*20b0*/  IMAD R2, R9, 0x70, R10 ;  /* 0x0000007009027824 */ /* 0x000fe200078e020a */
[----:B------:R-:W-:Y:S01]  /*20c0*/  CS2R R16, SRZ ;  /* 0x0000000000107805 */ /* 0x000fe2000001ff00 */
[----:B------:R-:W-:Y:S01]  /*20d0*/  IMAD.MOV.U32 R13, RZ, RZ, RZ ;  /* 0x000000ffff0d7224 */ /* 0x000fe200078e00ff */
[----:B------:R-:W-:Y:S01]  /*20e0*/  MOV R11, RZ ;  /* 0x000000ff000b7202 */ /* 0x000fe20000000f00 */
[----:B------:R-:W-:Y:S01]  /*20f0*/  IMAD.MOV.U32 R0, RZ, RZ, RZ ;  /* 0x000000ffff007224 */ /* 0x000fe200078e00ff */
[----:B------:R-:W-:Y:S01]  /*2100*/  CS2R R18, SRZ ;  /* 0x0000000000127805 */ /* 0x000fe2000001ff00 */
[----:B---3--:R-:W-:Y:S01]  /*2110*/  ULEA UR4, UR5, UR4, 0x18 ;  /* 0x0000000405047291 */ /* 0x008fe2000f8ec03f */
[----:B------:R-:W-:Y:S01]  /*2120*/  IMAD.MOV.U32 R27, RZ, RZ, RZ ;  /* 0x000000ffff1b7224 */ /* 0x000fe200078e00ff */
[----:B------:R-:W-:Y:S01]  /*2130*/  MOV R25, RZ ;  /* 0x000000ff00197202 */ /* 0x000fe20000000f00 */
        /* <DEDUP_REMOVED lines=17> */
.L_x_7274:
[----:B------:R-:W-:Y:S05]  /*2250*/  BSYNC B0 ;  /* 0x0000000000007941 */ /* 0x000fea0003800000 */
.L_x_7273:
        /* <DEDUP_REMOVED lines=31> */
.L_x_7276:
[----:B------:R-:W-:Y:S05]  /*2450*/  BSYNC B0 ;  /* 0x0000000000007941 */ /* 0x000fea0003800000 */
.L_x_7275:
        /* <DEDUP_REMOVED lines=17> */
.L_x_7278:
[----:B------:R-:W-:Y:S05]  /*2570*/  BSYNC B0 ;  /* 0x0000000000007941 */ /* 0x000fea0003800000 */
.L_x_7277:
        /* <DEDUP_REMOVED lines=32> */
.L_x_7280:
[----:B------:R-:W-:Y:S05]  /*2780*/  BSYNC B0 ;  /* 0x0000000000007941 */ /* 0x000fea0003800000 */
.L_x_7279:
        /* <DEDUP_REMOVED lines=16> */
[C---:B------:R-:W-:Y:S01]  /*2890*/  VIADD R26, R10.reuse, 0x20 ;  /* 0x000000200a1a7836 */ /* 0x040fe20000000000 */
[C---:B------:R-:W-:Y:S02]  /*28a0*/  IADD3 R4, P1, R3.reuse, R14, RZ ;  /* 0x0000000e03047210 */ /* 0x040fe40007f3e0ff */
[-C--:B------:R-:W-:Y:S02]  /*28b0*/  LEA.HI.X.SX32 R5, R10, R12.reuse, 0x1, P0 ;  /* 0x0000000c0a057211 */ /* 0x080fe400000f0eff */
[----:B------:R-:W-:Y:S02]  /*28c0*/  LEA R6, P0, R2, UR4, 0x2 ;  /* 0x0000000402067c11 */ /* 0x000fe4000f8010ff */
[----:B------:R-:W-:-:S02]  /*28d0*/  LEA.HI.X.SX32 R3, R3, R12, 0x1, P1 ;  /* 0x0000000c03037211 */ /* 0x000fc400008f0eff */
[----:B------:R-:W-:Y:S02]  /*28e0*/  LEA R8, P1, R4, UR4, 0x2 ;  /* 0x0000000404087c11 */ /* 0x000fe4000f8210ff */
[----:B------:R-:W-:Y:S01]  /*28f0*/  LEA.HI.X R7, R2, UR5, R5, 0x2, P0 ;  /* 0x0000000502077c11 */ /* 0x000fe200080f1405 */
[----:B------:R-:W-:Y:S01]  /*2900*/  VIADD R2, R10, 0x10 ;  /* 0x000000100a027836 */ /* 0x000fe20000000000 */
[----:B------:R-:W-:Y:S02]  /*2910*/  LEA.HI.X R9, R4, UR5, R3, 0x2, P1 ;  /* 0x0000000504097c11 */ /* 0x000fe400088f1403 */
[----:B------:R-:W-:Y:S01]  /*2920*/  IADD3 R4, R10, 0x18, RZ ;  /* 0x000000180a047810 */ /* 0x000fe20007ffe0ff */
[----:B------:R0:W-:Y:S01]  /*2930*/  STG.E desc[UR36][R6.64], R20 ;  /* 0x0000001406007986 */ /* 0x0001e2000c101924 */
[-C--:B------:R-:W-:Y:S02]  /*2940*/  IADD3 R3, P0, R2, R14.reuse, RZ ;  /* 0x0000000e02037210 */ /* 0x080fe40007f1e0ff */
[----:B------:R-:W-:Y:S01]  /*2950*/  IADD3 R5, P1, R4, R14, RZ ;  /* 0x0000000e04057210 */ /* 0x000fe20007f3e0ff */
[----:B------:R1:W-:Y:S01]  /*2960*/  STG.E desc[UR36][R8.64], R16 ;  /* 0x0000001008007986 */ /* 0x0003e2000c101924 */
[----:B------:R-:W-:-:S02]  /*2970*/  IADD3 R24, R10, 0x28, RZ ;  /* 0x000000280a187810 */ /* 0x000fc40007ffe0ff */
[----:B------:R-:W-:Y:S02]  /*2980*/  LEA.HI.X.SX32 R28, R4, R12, 0x1, P1 ;  /* 0x0000000c041c7211 */ /* 0x000fe400008f0eff */
[----:B------:R-:W-:Y:S02]  /*2990*/  LEA R4, P1, R5, UR4, 0x2 ;  /* 0x0000000405047c11 */ /* 0x000fe4000f8210ff */
[----:B------:R-:W-:Y:S02]  /*29a0*/  IADD3 R22, P2, R26, R14, RZ ;  /* 0x0000000e1a167210 */ /* 0x000fe40007f5e0ff */
[----:B0-----:R-:W-:Y:S02]  /*29b0*/  LEA.HI.X.SX32 R6, R2, R12, 0x1, P0 ;  /* 0x0000000c02067211 */ /* 0x001fe400000f0eff */
[----:B------:R-:W-:Y:S02]  /*29c0*/  LEA R2, P0, R3, UR4, 0x2 ;  /* 0x0000000403027c11 */ /* 0x000fe4000f8010ff */
[----:B------:R-:W-:-:S02]  /*29d0*/  IADD3 R20, P3, R24, R14, RZ ;  /* 0x0000000e18147210 */ /* 0x000fc40007f7e0ff */
[----:B------:R-:W-:Y:S02]  /*29e0*/  LEA.HI.X R3, R3, UR5, R6, 0x2, P0 ;  /* 0x0000000503037c11 */ /* 0x000fe400080f1406 */
[----:B------:R-:W-:Y:S01]  /*29f0*/  LEA.HI.X R5, R5, UR5, R28, 0x2, P1 ;  /* 0x0000000505057c11 */ /* 0x000fe200088f141c */
[----:B------:R-:W-:Y:S01]  /*2a00*/  VIADD R28, R10, 0x50 ;  /* 0x000000500a1c7836 */ /* 0x000fe20000000000 */
[-C--:B------:R-:W-:Y:S01]  /*2a10*/  LEA.HI.X.SX32 R7, R26, R12.reuse, 0x1, P2 ;  /* 0x0000000c1a077211 */ /* 0x080fe200010f0eff */
[----:B------:R-:W-:Y:S01]  /*2a20*/  VIADD R26, R10, 0x30 ;  /* 0x000000300a1a7836 */ /* 0x000fe20000000000 */
[----:B------:R-:W-:Y:S01]  /*2a30*/  LEA R6, P0, R22, UR4, 0x2 ;  /* 0x0000000416067c11 */ /* 0x000fe2000f8010ff */
[----:B------:R0:W-:Y:S01]  /*2a40*/  STG.E desc[UR36][R2.64], R17 ;  /* 0x0000001102007986 */ /* 0x0001e2000c101924 */
[----:B-1----:R-:W-:Y:S02]  /*2a50*/  LEA.HI.X.SX32 R9, R24, R12, 0x1, P3 ;  /* 0x0000000c18097211 */ /* 0x002fe400018f0eff */
        /* <DEDUP_REMOVED lines=8> */
[----:B0-----:R-:W-:Y:S01]  /*2ae0*/  IADD3 R3, P5, R26, R14, RZ ;  /* 0x0000000e1a037210 */ /* 0x001fe20007fbe0ff */
[----:B------:R0:W-:Y:S01]  /*2af0*/  STG.E desc[UR36][R8.64], R11 ;  /* 0x0000000b08007986 */ /* 0x0001e2000c101924 */
[----:B------:R-:W-:Y:S02]  /*2b00*/  IADD3 R22, R10, 0x68, RZ ;  /* 0x000000680a167810 */ /* 0x000fe40007ffe0ff */
[----:B-1----:R-:W-:-:S02]  /*2b10*/  LEA.HI.X.SX32 R4, R26, R12, 0x1, P5 ;  /* 0x0000000c1a047211 */ /* 0x002fc400028f0eff */
[-C--:B------:R-:W-:Y:S02]  /*2b20*/  IADD3 R5, P4, R16, R14.reuse, RZ ;  /* 0x0000000e10057210 */ /* 0x080fe40007f9e0ff */
[-C--:B------:R-:W-:Y:S02]  /*2b30*/  IADD3 R15, P5, R20, R14.reuse, RZ ;  /* 0x0000000e140f7210 */ /* 0x080fe40007fbe0ff */
[-C--:B--2---:R-:W-:Y:S02]  /*2b40*/  IADD3 R13, P0, R24, R14.reuse, RZ ;  /* 0x0000000e180d7210 */ /* 0x084fe40007f1e0ff */
[-C--:B------:R-:W-:Y:S01]  /*2b50*/  IADD3 R17, P6, R22, R14.reuse, RZ ;  /* 0x0000000e16117210 */ /* 0x080fe20007fde0ff */
[C---:B0-----:R-:W-:Y:S01]  /*2b60*/  VIADD R8, R10.reuse, 0x40 ;  /* 0x000000400a087836 */ /* 0x041fe20000000000 */
[----:B------:R-:W-:Y:S02]  /*2b70*/  IADD3 R9, R10, 0x48, RZ ;  /* 0x000000480a097810 */ /* 0x000fe40007ffe0ff */
[----:B------:R-:W-:-:S02]  /*2b80*/  IADD3 R11, P1, R28, R14, RZ ;  /* 0x0000000e1c0b7210 */ /* 0x000fc40007f3e0ff */
[-C--:B------:R-:W-:Y:S02]  /*2b90*/  IADD3 R7, P3, R8, R14.reuse, RZ ;  /* 0x0000000e08077210 */ /* 0x080fe40007f7e0ff */
[----:B------:R-:W-:Y:S02]  /*2ba0*/  IADD3 R10, P2, R9, R14, RZ ;  /* 0x0000000e090a7210 */ /* 0x000fe40007f5e0ff */
[-C--:B------:R-:W-:Y:S02]  /*2bb0*/  LEA.HI.X.SX32 R14, R24, R12.reuse, 0x1, P0 ;  /* 0x0000000c180e7211 */ /* 0x080fe400000f0eff */
[C---:B------:R-:W-:Y:S02]  /*2bc0*/  LEA R2, P0, R3.reuse, UR4, 0x2 ;  /* 0x0000000403027c11 */ /* 0x040fe4000f8010ff */
[----:B------:R-:W-:Y:S02]  /*2bd0*/  LEA.HI.X.SX32 R6, R16, R12, 0x1, P4 ;  /* 0x0000000c10067211 */ /* 0x000fe400020f0eff */
[----:B------:R-:W-:-:S02]  /*2be0*/  LEA.HI.X R3, R3, UR5, R4, 0x2, P0 ;  /* 0x0000000503037c11 */ /* 0x000fc400080f1404 */
[C---:B------:R-:W-:Y:S02]  /*2bf0*/  LEA R4, P0, R5.reuse, UR4, 0x2 ;  /* 0x0000000405047c11 */ /* 0x040fe4000f8010ff */
[-C--:B------:R-:W-:Y:S01]  /*2c00*/  LEA.HI.X.SX32 R8, R8, R12.reuse, 0x1, P3 ;  /* 0x0000000c08087211 */ /* 0x080fe200018f0eff */
[----:B------:R-:W-:Y:S01]  /*2c10*/  STG.E desc[UR36][R2.64], R0 ;  /* 0x0000000002007986 */ /* 0x000fe2000c101924 */
[----:B------:R-:W-:Y:S02]  /*2c20*/  LEA.HI.X R5, R5, UR5, R6, 0x2, P0 ;  /* 0x0000000505057c11 */ /* 0x000fe400080f1406 */
[----:B------:R-:W-:Y:S02]  /*2c30*/  LEA R6, P0, R7, UR4, 0x2 ;  /* 0x0000000407067c11 */ /* 0x000fe4000f8010ff */
        /* <DEDUP_REMOVED lines=8> */
[-C--:B------:R-:W-:Y:S01]  /*2cc0*/  LEA.HI.X.SX32 R20, R20, R12.reuse, 0x1, P5 ;  /* 0x0000000c14147211 */ /* 0x080fe200028f0eff */
[----:B------:R-:W-:Y:S01]  /*2cd0*/  STG.E desc[UR36][R8.64], R27 ;  /* 0x0000001b08007986 */ /* 0x000fe2000c101924 */
[----:B------:R-:W-:-:S02]  /*2ce0*/  LEA.HI.X.SX32 R22, R22, R12, 0x1, P6 ;  /* 0x0000000c16167211 */ /* 0x000fc400030f0eff */
[----:B------:R-:W-:Y:S02]  /*2cf0*/  LEA.HI.X R11, R11, UR5, R16, 0x2, P0 ;  /* 0x000000050b0b7c11 */ /* 0x000fe400080f1410 */
[----:B------:R-:W-:Y:S02]  /*2d00*/  LEA R12, P0, R13, UR4, 0x2 ;  /* 0x000000040d0c7c11 */ /* 0x000fe4000f8010ff */
[----:B------:R-:W-:Y:S01]  /*2d10*/  LEA R16, P1, R17, UR4, 0x2 ;  /* 0x0000000411107c11 */ /* 0x000fe2000f8210ff */
[----:B------:R-:W-:Y:S01]  /*2d20*/  STG.E desc[UR36][R10.64], R25 ;  /* 0x000000190a007986 */ /* 0x000fe2000c101924 */
[----:B------:R-:W-:Y:S02]  /*2d30*/  LEA.HI.X R13, R13, UR5, R14, 0x2, P0 ;  /* 0x000000050d0d7c11 */ /* 0x000fe400080f140e */
[----:B------:R-:W-:Y:S02]  /*2d40*/  LEA R14, P0, R15, UR4, 0x2 ;  /* 0x000000040f0e7c11 */ /* 0x000fe4000f8010ff */
[----:B------:R-:W-:Y:S01]  /*2d50*/  LEA.HI.X R17, R17, UR5, R22, 0x2, P1 ;  /* 0x0000000511117c11 */ /* 0x000fe200088f1416 */
[----:B------:R-:W-:Y:S01]  /*2d60*/  STG.E desc[UR36][R12.64], R23 ;  /* 0x000000170c007986 */ /* 0x000fe2000c101924 */
[----:B------:R-:W-:-:S05]  /*2d70*/  LEA.HI.X R15, R15, UR5, R20, 0x2, P0 ;  /* 0x000000050f0f7c11 */ /* 0x000fca00080f1414 */
[----:B------:R-:W-:Y:S04]  /*2d80*/  STG.E desc[UR36][R14.64], R21 ;  /* 0x000000150e007986 */ /* 0x000fe8000c101924 */
[----:B------:R-:W-:Y:S01]  /*2d90*/  STG.E desc[UR36][R16.64], R19 ;  /* 0x0000001310007986 */ /* 0x000fe2000c101924 */
[----:B------:R-:W-:Y:S05]  /*2da0*/  EXIT ;  /* 0x000000000000794d */ /* 0x000fea0003800000 */
.L_x_7249:
        /* <DEDUP_REMOVED lines=16> */
.L_x_7281:
[----:B------:R-:W-:Y:S05]  /*2eb0*/  EXIT ;  /* 0x000000000000794d */ /* 0x000fea0003800000 */
.L_x_7250:
[----:B------:R-:W-:Y:S01]  /*2ec0*/  MOV R12, 0x10 ;  /* 0x00000010000c7802 */ /* 0x000fe20000000f00 */
[----:B------:R-:W-:Y:S01]  /*2ed0*/  IMAD.MOV.U32 R11, RZ, RZ, 0x1f ;  /* 0x0000001fff0b7424 */ /* 0x000fe200078e00ff */
[----:B------:R-:W-:Y:S01]  /*2ee0*/  MOV R15, 0xffffffff ;  /* 0xffffffff000f7802 */ /* 0x000fe20000000f00 */
[----:B------:R-:W-:-:S07]  /*2ef0*/  IMAD.MOV.U32 R2, RZ, RZ, -0x800001 ;  /* 0xff7fffffff027424 */ /* 0x000fce00078e00ff */
[----:B0-----:R-:W-:Y:S05]  /*2f00*/  WARPSYNC.COLLECTIVE R15, `(.L_x_7282) ;  /* 0x000000000f087348 */ /* 0x001fea0003c00000 */
[----:B------:R1:W2:Y:S02]  /*2f10*/  SHFL.BFLY P6, R14, R13, R12, R11 ;  /* 0x0c00000c0d0e7389 */ /* 0x0002a400000c000b */
[----:B012---:R-:W-:Y:S01]  /*2f20*/  ENDCOLLECTIVE ;  /* 0x000000000000791b */ /* 0x007fe20003800000 */
.L_x_7282:
[----:B------:R-:W-:Y:S01]  /*2f30*/  HFMA2.MMA R12, -RZ, RZ, 0, 4.76837158203125e-07 ;  /* 0x00000008ff0c7435 */ /* 0x000fe200000001ff */
[----:B------:R-:W-:-:S05]  /*2f40*/  FMNMX.FTZ R0, R14, -3.40282346638528859812e+38, !PT ;  /* 0xff7fffff0e007809 */ /* 0x000fca0007810000 */
[----:B------:R-:W-:-:S07]  /*2f50*/  IMAD.MOV.U32 R13, RZ, RZ, R0 ;  /* 0x000000ffff0d7224 */ /* 0x000fce00078e0000 */
[----:B------:R-:W-:Y:S05]  /*2f60*/  WARPSYNC.COLLECTIVE R15, `(.L_x_7283) ;  /* 0x000000000f087348 */ /* 0x000fea0003c00000 */
[----:B------:R0:W1:Y:S02]  /*2f70*/  SHFL.BFLY P6, R14, R13, R12, R11 ;  /* 0x0c00000c0d0e7389 */ /* 0x00006400000c000b */
[----:B01----:R-:W-:Y:S01]  /*2f80*/  ENDCOLLECTIVE ;  /* 0x000000000000791b */ /* 0x003fe20003800000 */
.L_x_7283:
[----:B------:R-:W-:Y:S02]  /*2f90*/  MOV R12, 0x4 ;  /* 0x00000004000c7802 */ /* 0x000fe40000000f00 */
[----:B------:R-:W-:-:S05]  /*2fa0*/  FMNMX.FTZ R3, R0, R14, !PT ;  /* 0x0000000e00037209 */ /* 0x000fca0007810000 */
[----:B------:R-:W-:-:S07]  /*2fb0*/  IMAD.MOV.U32 R13, RZ, RZ, R3 ;  /* 0x000000ffff0d7224 */ /* 0x000fce00078e0003 */
[----:B------:R-:W-:Y:S05]  /*2fc0*/  WARPSYNC.COLLECTIVE R15, `(.L_x_7284) ;  /* 0x000000000f087348 */ /* 0x000fea0003c00000 */
[----:B------:R0:W1:Y:S02]  /*2fd0*/  SHFL.BFLY P6, R14, R13, R12, R11 ;  /* 0x0c00000c0d0e7389 */ /* 0x00006400000c000b */
[----:B01----:R-:W-:Y:S01]  /*2fe0*/  ENDCOLLECTIVE ;  /* 0x000000000000791b */ /* 0x003fe20003800000 */
.L_x_7284:
[----:B------:R-:W-:Y:S01]  /*2ff0*/  HFMA2.MMA R12, -RZ, RZ, 0, 1.1920928955078125e-07 ;  /* 0x00000002ff0c7435 */ /* 0x000fe200000001ff */
[----:B------:R-:W-:-:S05]  /*3000*/  FMNMX.FTZ R4, R3, R14, !PT ;  /* 0x0000000e03047209 */ /* 0x000fca0007810000 */
[----:B------:R-:W-:-:S07]  /*3010*/  IMAD.MOV.U32 R13, RZ, RZ, R4 ;  /* 0x000000ffff0d7224 */ /* 0x000fce00078e0004 */
[----:B------:R-:W-:Y:S05]  /*3020*/  WARPSYNC.COLLECTIVE R15, `(.L_x_7285) ;  /* 0x000000000f087348 */ /* 0x000fea0003c00000 */
[----:B------:R0:W1:Y:S02]  /*3030*/  SHFL.BFLY P6, R14, R13, R12, R11 ;  /* 0x0c00000c0d0e7389 */ /* 0x00006400000c000b */
[----:B01----:R-:W-:Y:S01]  /*3040*/  ENDCOLLECTIVE ;  /* 0x000000000000791b */ /* 0x003fe20003800000 */
.L_x_7285:
[----:B------:R-:W-:Y:S05]  /*3050*/  BRA `(.L_x_7286) ;  /* 0xffffffd000987947 */ /* 0x000fea000383ffff */
.L_x_7287:
        /* <DEDUP_REMOVED lines=10> */
.L_x_29699:


//--------------------- .text._ZN4vllm25paged_attention_v2_kernelIfhLi96ELi16ELi128ELNS_18Fp8KVCacheDataTypeE2ELb0ELi512EEEvPfS2_PT_PKS3_PKT0_S9_ifPKiSB_iPKfiiiSD_SD_iiiii --------------------------
	.section	.text._ZN4vllm25paged_attention_v2_kernelIfhLi96ELi16ELi128ELNS_18Fp8KVCacheDataTypeE2ELb0ELi512EEEvPfS2_PT_PKS3_PKT0_S9_ifPKiSB_iPKfiiiSD_SD_iiiii,"ax",@progbits
	.align	128
        .global         _ZN4vllm25paged_attention_v2_kernelIfhLi96ELi16ELi128ELNS_18Fp8KVCacheDataTypeE2ELb0ELi512EEEvPfS2_PT_PKS3_PKT0_S9_ifPKiSB_iPKfiiiSD_SD_iiiii
        .type           _ZN4vllm25paged_attention_v2_kernelIfhLi96ELi16ELi128ELNS_18Fp8KVCacheDataTypeE2ELb0ELi512EEEvPfS2_PT_PKS3_PKT0_S9_ifPKiSB_iPKfiiiSD_SD_iiiii,@function
        .size           _ZN4vllm25paged_attention_v2_kernelIfhLi96ELi16ELi128ELNS_18Fp8KVCacheDataTypeE2ELb0ELi512EEEvPfS2_PT_PKS3_PKT0_S9_ifPKiSB_iPKfiiiSD_SD_iiiii,(.L_x_29700 - _ZN4vllm25paged_attention_v2_kernelIfhLi96ELi16ELi128ELNS_18Fp8KVCacheDataTypeE2ELb0ELi512EEEvPfS2_PT_PKS3_PKT0_S9_ifPKiSB_iPKfiiiSD_SD_iiiii)
        .other          _ZN4vllm25paged_attention_v2_kernelIfhLi96ELi16ELi128ELNS_18Fp8KVCacheDataTypeE2ELb0ELi512EEEvPfS2_PT_PKS3_PKT0_S9_ifPKiSB_iPKfiiiSD_SD_iiiii,@"STO_CUDA_ENTRY STV_DEFAULT"
_ZN4vllm25paged_attention_v2_kernelIfhLi96ELi16ELi128ELNS_18Fp8KVCacheDataTypeE2ELb0ELi512EEEvPfS2_PT_PKS3_PKT0_S9_ifPKiSB_iPKfiiiSD_SD_iiiii:
.text._ZN4vllm25paged_attention_v2_kernelIfhLi96ELi16ELi128ELNS_18Fp8KVCacheDataTypeE2ELb0ELi512EEEvPfS2_PT_PKS3_PKT0_S9_ifPKiSB_iPKfiiiSD_SD_iiiii:
        /* <DEDUP_REMOVED lines=44> */
.L_x_7325:
        /* <DEDUP_REMOVED lines=47> */
.L_x_7294:
        /* <DEDUP_REMOVED lines=11> */
.L_x_7293:
[----:B------:R-:W-:Y:S05]  /*0660*/  BSYNC B1 ;  /* 0x0000000000017941 */ /* 0x000fea0003800000 */
.L_x_7292:
        /* <DEDUP_REMOVED lines=14> */
.L_x_7297:
        /* <DEDUP_REMOVED lines=100> */
.L_x_7296:
[----:B------:R-:W-:Y:S05]  /*0d90*/  BSYNC B1 ;  /* 0x0000000000017941 */ /* 0x000fea0003800000 */
.L_x_7295:
        /* <DEDUP_REMOVED lines=55> */
.L_x_7299:
[----:B------:R-:W-:Y:S05]  /*1110*/  BSYNC B1 ;  /* 0x0000000000017941 */ /* 0x000fea0003800000 */
.L_x_7298:
        /* <DEDUP_REMOVED lines=26> */
.L_x_7291:
[----:B------:R-:W-:Y:S05]  /*12c0*/  BSYNC B0 ;  /* 0x0000000000007941 */ /* 0x000fea0003800000 */
.L_x_7290:
        /* <DEDUP_REMOVED lines=56> */
.L_x_7304:
        /* <DEDUP_REMOVED lines=8> */
.L_x_7303:
[----:B------:R-:W-:Y:S05]  /*16d0*/  BSYNC B1 ;  /* 0x0000000000017941 */ /* 0x000fea0003800000 */
.L_x_7302:
        /* <DEDUP_REMOVED lines=14> */
.L_x_7307:
        /* <DEDUP_REMOVED lines=52> */
.L_x_7306:
[----:B------:R-:W-:Y:S05]  /*1b00*/  BSYNC B1 ;  /* 0x0000000000017941 */ /* 0x000fea0003800000 */
.L_x_7305:
        /* <DEDUP_REMOVED lines=31> */
.L_x_7309:
[----:B------:R-:W-:Y:S05]  /*1d00*/  BSYNC B1 ;  /* 0x0000000000017941 */ /* 0x000fea0003800000 */
.L_x_7308:
        /* <DEDUP_REMOVED lines=14> */
.L_x_7301:
[----:B------:R-:W-:Y:S05]  /*1df0*/  BSYNC B0 ;  /* 0x0000000000007941 */ /* 0x000fea0003800000 */
.L_x_7300:
        /* <DEDUP_REMOVED lines=14> */
[C---:B------:R-:W-:Y:S02]  /*1ee0*/  SHF.L.U32 R12, R9.reuse, 0x2, RZ ;  /* 0x00000002090c7819 */ /* 0x040fe400000006ff */
[----:B------:R-:W-:Y:S02]  /*1ef0*/  IADD3.X R4, R4, R3, R10, P0, P1 ;  /* 0x0000000304047210 */ /* 0x000fe400007e240a */
[C---:B------:R-:W-:Y:S02]  /*1f00*/  IADD3 R10, P0, R12.reuse, UR4, RZ ;  /* 0x000000040c0a7c10 */ /* 0x040fe4000ff1e0ff */
[----:B------:R-:W-:Y:S02]  /*1f10*/  SHF.L.U64.HI R3, R9, 0x2, R4 ;  /* 0x0000000209037819 */ /* 0x000fe40000010204 */
[----:B------:R-:W-:Y:S02]  /*1f20*/  IADD3 R12, P1, R12, UR6, RZ ;  /* 0x000000060c0c7c10 */ /* 0x000fe4000ff3e0ff */
[----:B------:R-:W-:-:S02]  /*1f30*/  IADD3.X R11, R3, UR5, RZ, P0, !PT ;  /* 0x00000005030b7c10 */ /* 0x000fc400087fe4ff */
[----:B------:R-:W-:-:S03]  /*1f40*/  IADD3.X R13, R3, UR7, RZ, P1, !PT ;  /* 0x00000007030d7c10 */ /* 0x000fc60008ffe4ff */
[----:B-1----:R3:W-:Y:S04]  /*1f50*/  STG.E desc[UR36][R10.64], R0 ;  /* 0x000000000a007986 */ /* 0x0027e8000c101924 */
[----:B------:R3:W-:Y:S02]  /*1f60*/  STG.E desc[UR36][R12.64], R2 ;  /* 0x000000020c007986 */ /* 0x0007e4000c101924 */
.L_x_7311:
[----:B------:R-:W-:Y:S05]  /*1f70*/  BSYNC B0 ;  /* 0x0000000000007941 */ /* 0x000fea0003800000 */
.L_x_7310:
[----:B------:R-:W4:Y:S01]  /*1f80*/  S2UR UR5, SR_CgaCtaId ;  /* 0x00000000000579c3 */ /* 0x000f220000008800 */
[----:B--2---:R-:W-:Y:S01]  /*1f90*/  SHF.R.S32.HI R3, RZ, 0x1f, R18 ;  /* 0x0000001fff037819 */ /* 0x004fe20000011412 */
[----:B------:R-:W-:Y:S01]  /*1fa0*/  UMOV UR4, 0x400 ;  /* 0x0000040000047882 */ /* 0x000fe20000000000 */
[----:B------:R-:W-:Y:S01]  /*1fb0*/  ISETP.NE.AND P0, PT, R14, RZ, PT ;  /* 0x000000ff0e00720c */ /* 0x000fe20003f05270 */
[----:B------:R-:W-:Y:S01]  /*1fc0*/  UIADD3 UR4, UR4, 0x20, URZ ;  /* 0x0000002004047890 */ /* 0x000fe2000fffe03f */
[C---:B-1-3--:R-:W-:Y:S01]  /*1fd0*/  LOP3.LUT R0, R16.reuse, 0xffffffc0, RZ, 0xc0, !PT ;  /* 0xffffffc010007812 */ /* 0x04afe200078ec0ff */
[----:B------:R-:W-:Y:S01]  /*1fe0*/  VIADD R4, R16, 0x1f ;  /* 0x0000001f10047836 */ /* 0x000fe20000000000 */
[----:B------:R-:W-:Y:S01]  /*1ff0*/  LEA.HI R3, R3, R18, RZ, 0x2 ;  /* 0x0000001203037211 */ /* 0x000fe200078f10ff */
[----:B------:R-:W-:Y:S01]  /*2000*/  BAR.SYNC.DEFER_BLOCKING 0x0 ;  /* 0x0000000000007b1d */ /* 0x000fe20000010000 */
[----:B------:R-:W-:Y:S02]  /*2010*/  ISETP.NE.OR P5, PT, R0, 0x40, P0 ;  /* 0x000000400000780c */ /* 0x000fe400007a5670 */
[----:B------:R-:W-:-:S02]  /*2020*/  CS2R R26, SRZ ;  /* 0x00000000001a7805 */ /* 0x000fc4000001ff00 */
[----:B------:R-:W-:Y:S02]  /*2030*/  SHF.R.S32.HI R9, RZ, 0x2, R3 ;  /* 0x00000002ff097819 */ /* 0x000fe40000011403 */
[----:B------:R-:W-:Y:S02]  /*2040*/  CS2R R24, SRZ ;  /* 0x0000000000187805 */ /* 0x000fe4000001ff00 */
[C---:B------:R-:W-:Y:S01]  /*2050*/  LOP3.LUT R2, R16.reuse, 0xffffffe0, RZ, 0xc0, !PT ;  /* 0xffffffe010027812 */ /* 0x040fe200078ec0ff */
[----:B------:R-:W-:Y:S01]  /*2060*/  BSSY B0, `(.L_x_7312) ;  /* 0x000001b000007945 */ /* 0x000fe20003800000 */
[----:B------:R-:W-:Y:S01]  /*2070*/  ISETP.GT.OR P1, PT, R16, 0x3f, P0 ;  /* 0x0000003f1000780c */ /* 0x000fe20000724670 */
[----:B------:R-:W-:Y:S01]  /*2080*/  IMAD R0, R8, 0x60, R9 ;  /* 0x0000006008007824 */ /* 0x000fe200078e0209 */
[----:B------:R-:W-:Y:S01]  /*2090*/  ISETP.GT.OR P2, PT, R16, 0x1f, P0 ;  /* 0x0000001f1000780c */ /* 0x000fe20000744670 */
[----:B------:R-:W-:Y:S01]  /*20a0*/  HFMA2.MMA R16, -RZ, RZ, 0, 0 ;  /* 0x00000000ff107435 */ /* 0x000fe200000001ff */
[----:B------:R-:W-:Y:S01]  /*20b0*/  ISETP.GT.U32.AND P3, PT, R4, 0x3e, PT ;  /* 0x0000003e0400780c */ /* 0x000fe20003f64070 */
[----:B------:R-:W-:Y:S01]  /*20c0*/  IMAD.MOV.U32 R13, RZ, RZ, RZ ;  /* 0x000000ffff0d7224 */ /* 0x000fe200078e00ff */
[----:B------:R-:W-:-:S02]  /*20d0*/  ISETP.NE.OR P4, PT, R2, 0x20, P0 ;  /* 0x000000200200780c */ /* 0x000fc40000785670 */
[----:B------:R-:W-:Y:S02]  /*20e0*/  CS2R R20, SRZ ;  /* 0x0000000000147805 */ /* 0x000fe4000001ff00 */
[----:B------:R-:W-:Y:S01]  /*20f0*/  CS2R R18, SRZ ;  /* 0x0000000000127805 */ /* 0x000fe2000001ff00 */
[----:B----4-:R-:W-:Y:S01]  /*2100*/  ULEA UR4, UR5, UR4, 0x18 ;  /* 0x0000000405047291 */ /* 0x010fe2000f8ec03f */
[----:B------:R-:W-:Y:S01]  /*2110*/  MOV R29, RZ ;  /* 0x000000ff001d7202 */ /* 0x000fe20000000f00 */
        /* <DEDUP_REMOVED lines=15> */
.L_x_7313:
[----:B------:R-:W-:Y:S05]  /*2210*/  BSYNC B0 ;  /* 0x0000000000007941 */ /* 0x000fea0003800000 */
.L_x_7312:
        /* <DEDUP_REMOVED lines=20> */
[----:B0-----:R-:W-:Y:S01]  /*2360*/  FADD.FTZ R27, R27, R8 ;  /* 0x000000081b1b7221 */ /* 0x001fe20000010000 */
[----:B------:R-:W-:Y:S01]  /*2370*/  FADD.FTZ R25, R25, R10 ;  /* 0x0000000a19197221 */ /* 0x000fe20000010000 */
[----:B------:R-:W-:Y:S01]  /*2380*/  FADD.FTZ R23, R23, R12 ;  /* 0x0000000c17177221 */ /* 0x000fe20000010000 */
[----:B------:R-:W-:Y:S01]  /*2390*/  FADD.FTZ R21, R21, R14 ;  /* 0x0000000e15157221 */ /* 0x000fe20000010000 */
[----:B------:R-:W-:Y:S01]  /*23a0*/  FADD.FTZ R19, R19, R22 ;  /* 0x0000001613137221 */ /* 0x000fe20000010000 */
[----:B-1----:R-:W-:Y:S01]  /*23b0*/  FADD.FTZ R20, R20, R3 ;  /* 0x0000000314147221 */ /* 0x002fe20000010000 */
[----:B--2---:R-:W-:-:S07]  /*23c0*/  FADD.FTZ R18, R18, R11 ;  /* 0x0000000b12127221 */ /* 0x004fce0000010000 */
.L_x_7315:
[----:B------:R-:W-:Y:S05]  /*23d0*/  BSYNC B0 ;  /* 0x0000000000007941 */ /* 0x000fea0003800000 */
.L_x_7314:
        /* <DEDUP_REMOVED lines=15> */
.L_x_7317:
[----:B------:R-:W-:Y:S05]  /*24d0*/  BSYNC B0 ;  /* 0x0000000000007941 */ /* 0x000fea0003800000 */
.L_x_7316:
        /* <DEDUP_REMOVED lines=27> */
.L_x_7319:
[----:B------:R-:W-:Y:S05]  /*2690*/  BSYNC B0 ;  /* 0x0000000000007941 */ /* 0x000fea0003800000 */
.L_x_7318:
        /* <DEDUP_REMOVED lines=13> */
[C---:B------:R-:W-:Y:S01]  /*2770*/  IADD3 R0, R9.reuse, 0x8, RZ ;  /* 0x0000000809007810 */ /* 0x040fe20007ffe0ff */
[C---:B------:R-:W-:Y:S01]  /*2780*/  VIADD R6, R9.reuse, 0x10 ;  /* 0x0000001009067836 */ /* 0x040fe20000000000 */
[CC--:B------:R-:W-:Y:S01]  /*2790*/  IADD3 R3, P0, R9.reuse, R17.reuse, RZ ;  /* 0x0000001109037210 */ /* 0x0c0fe20007f1e0ff */
[----:B------:R-:W-:Y:S01]  /*27a0*/  ULDC.64 UR4, c[0x0][0x220] ;  /* 0x0000880000047ab9 */ /* 0x000fe20000000a00 */
[C---:B------:R-:W-:Y:S02]  /*27b0*/  IADD3 R5, P1, R0.reuse, R17, RZ ;  /* 0x0000001100057210 */ /* 0x040fe40007f3e0ff */
[C---:B------:R-:W-:Y:S02]  /*27c0*/  IADD3 R7, R9.reuse, 0x18, RZ ;  /* 0x0000001809077810 */ /* 0x040fe40007ffe0ff */
[-C--:B------:R-:W-:Y:S02]  /*27d0*/  LEA.HI.X.SX32 R12, R9, R22.reuse, 0x1, P0 ;  /* 0x00000016090c7211 */ /* 0x080fe400000f0eff */
[----:B------:R-:W-:-:S02]  /*27e0*/  LEA.HI.X.SX32 R10, R0, R22, 0x1, P1 ;  /* 0x00000016000a7211 */ /* 0x000fc400008f0eff */
[----:B------:R-:W-:Y:S02]  /*27f0*/  LEA R2, P0, R3, UR4, 0x2 ;  /* 0x0000000403027c11 */ /* 0x000fe4000f8010ff */
[CC--:B------:R-:W-:Y:S02]  /*2800*/  IADD3 R0, P2, R6.reuse, R17.reuse, RZ ;  /* 0x0000001106007210 */ /* 0x0c0fe40007f5e0ff */
[----:B------:R-:W-:Y:S02]  /*2810*/  LEA R4, P1, R5, UR4, 0x2 ;  /* 0x0000000405047c11 */ /* 0x000fe4000f8210ff */
[----:B------:R-:W-:Y:S02]  /*2820*/  IADD3 R8, P3, R7, R17, RZ ;  /* 0x0000001107087210 */ /* 0x000fe40007f7e0ff */
[----:B------:R-:W-:Y:S01]  /*2830*/  LEA.HI.X R3, R3, UR5, R12, 0x2, P0 ;  /* 0x0000000503037c11 */ /* 0x000fe200080f140c */
[----:B------:R-:W-:Y:S01]  /*2840*/  VIADD R12, R9, 0x40 ;  /* 0x00000040090c7836 */ /* 0x000fe20000000000 */
[----:B------:R-:W-:-:S02]  /*2850*/  LEA.HI.X.SX32 R15, R6, R22, 0x1, P2 ;  /* 0x00000016060f7211 */ /* 0x000fc400010f0eff */
[----:B------:R-:W-:Y:S01]  /*2860*/  LEA.HI.X R5, R5, UR5, R10, 0x2, P1 ;  /* 0x0000000505057c11 */ /* 0x000fe200088f140a */
[----:B------:R0:W-:Y:S01]  /*2870*/  STG.E desc[UR36][R2.64], R26 ;  /* 0x0000001a02007986 */ /* 0x0001e2000c101924 */
[----:B------:R-:W-:Y:S02]  /*2880*/  LEA R6, P0, R0, UR4, 0x2 ;  /* 0x0000000400067c11 */ /* 0x000fe4000f8010ff */
[----:B------:R-:W-:Y:S01]  /*2890*/  LEA.HI.X.SX32 R11, R7, R22, 0x1, P3 ;  /* 0x00000016070b7211 */ /* 0x000fe200018f0eff */
[----:B------:R1:W-:Y:S01]  /*28a0*/  STG.E desc[UR36][R4.64], R24 ;  /* 0x0000001804007986 */ /* 0x0003e2000c101924 */
[----:B------:R-:W-:Y:S02]  /*28b0*/  LEA R10, P1, R8, UR4, 0x2 ;  /* 0x00000004080a7c11 */ /* 0x000fe4000f8210ff */
[----:B------:R-:W-:Y:S01]  /*28c0*/  LEA.HI.X R7, R0, UR5, R15, 0x2, P0 ;  /* 0x0000000500077c11 */ /* 0x000fe200080f140f */
[C---:B------:R-:W-:Y:S01]  /*28d0*/  VIADD R0, R9.reuse, 0x20 ;  /* 0x0000002009007836 */ /* 0x040fe20000000000 */
[----:B------:R-:W-:Y:S01]  /*28e0*/  LEA.HI.X R11, R8, UR5, R11, 0x2, P1 ;  /* 0x00000005080b7c11 */ /* 0x000fe200088f140b */
[C---:B------:R-:W-:Y:S01]  /*28f0*/  VIADD R15, R9.reuse, 0x50 ;  /* 0x00000050090f7836 */ /* 0x040fe20000000000 */
[----:B------:R-:W-:Y:S01]  /*2900*/  IADD3 R8, R9, 0x28, RZ ;  /* 0x0000002809087810 */ /* 0x000fe20007ffe0ff */
[----:B------:R2:W-:Y:S01]  /*2910*/  STG.E desc[UR36][R6.64], R16 ;  /* 0x0000001006007986 */ /* 0x0005e2000c101924 */
[----:B0-----:R-:W-:-:S02]  /*2920*/  IADD3 R3, P5, R0, R17, RZ ;  /* 0x0000001100037210 */ /* 0x001fc40007fbe0ff */
[C---:B------:R-:W-:Y:S01]  /*2930*/  IADD3 R28, R9.reuse, 0x38, RZ ;  /* 0x00000038091c7810 */ /* 0x040fe20007ffe0ff */
[----:B------:R0:W-:Y:S01]  /*2940*/  STG.E desc[UR36][R10.64], R13 ;  /* 0x0000000d0a007986 */ /* 0x0001e2000c101924 */
[C---:B------:R-:W-:Y:S02]  /*2950*/  IADD3 R14, R9.reuse, 0x48, RZ ;  /* 0x00000048090e7810 */ /* 0x040fe40007ffe0ff */
[----:B------:R-:W-:Y:S02]  /*2960*/  IADD3 R2, R9, 0x58, RZ ;  /* 0x0000005809027810 */ /* 0x000fe40007ffe0ff */
[-C--:B-1----:R-:W-:Y:S02]  /*2970*/  IADD3 R5, P4, R8, R17.reuse, RZ ;  /* 0x0000001108057210 */ /* 0x082fe40007f9e0ff */
[----:B------:R-:W-:Y:S02]  /*2980*/  LEA.HI.X.SX32 R4, R0, R22, 0x1, P5 ;  /* 0x0000001600047211 */ /* 0x000fe400028f0eff */
[----:B------:R-:W-:-:S02]  /*2990*/  IADD3 R0, P5, R15, R17, RZ ;  /* 0x000000110f007210 */ /* 0x000fc40007fbe0ff */
[----:B--2---:R-:W-:Y:S01]  /*29a0*/  LEA.HI.X.SX32 R6, R8, R22, 0x1, P4 ;  /* 0x0000001608067211 */ /* 0x004fe200020f0eff */
[----:B0-----:R-:W-:Y:S01]  /*29b0*/  VIADD R10, R9, 0x30 ;  /* 0x00000030090a7836 */ /* 0x001fe20000000000 */
        /* <DEDUP_REMOVED lines=36> */
.L_x_7288:
        /* <DEDUP_REMOVED lines=16> */
.L_x_7320:
[----:B------:R-:W-:Y:S05]  /*2d00*/  EXIT ;  /* 0x000000000000794d */ /* 0x000fea0003800000 */
.L_x_7289:
[----:B------:R-:W-:Y:S01]  /*2d10*/  MOV R12, 0x10 ;  /* 0x00000010000c7802 */ /* 0x000fe20000000f00 */
[----:B------:R-:W-:Y:S01]  /*2d20*/  IMAD.MOV.U32 R11, RZ, RZ, 0x1f ;  /* 0x0000001fff0b7424 */ /* 0x000fe200078e00ff */
[----:B------:R-:W-:Y:S02]  /*2d30*/  MOV R15, 0xffffffff ;  /* 0xffffffff000f7802 */ /* 0x000fe40000000f00 */
[----:B------:R-:W-:-:S07]  /*2d40*/  MOV R2, 0xff7fffff ;  /* 0xff7fffff00027802 */ /* 0x000fce0000000f00 */
[----:B0-----:R-:W-:Y:S05]  /*2d50*/  WARPSYNC.COLLECTIVE R15, `(.L_x_7321) ;  /* 0x000000000f087348 */ /* 0x001fea0003c00000 */
[----:B------:R1:W2:Y:S02]  /*2d60*/  SHFL.BFLY P6, R14, R13, R12, R11 ;  /* 0x0c00000c0d0e7389 */ /* 0x0002a400000c000b */
[----:B012---:R-:W-:Y:S01]  /*2d70*/  ENDCOLLECTIVE ;  /* 0x000000000000791b */ /* 0x007fe20003800000 */
.L_x_7321:
[----:B------:R-:W-:Y:S01]  /*2d80*/  IMAD.MOV.U32 R12, RZ, RZ, 0x8 ;  /* 0x00000008ff0c7424 */ /* 0x000fe200078e00ff */
[----:B------:R-:W-:-:S04]  /*2d90*/  FMNMX.FTZ R0, R14, -3.40282346638528859812e+38, !PT ;  /* 0xff7fffff0e007809 */ /* 0x000fc80007810000 */
[----:B------:R-:W-:-:S07]  /*2da0*/  MOV R13, R0 ;  /* 0x00000000000d7202 */ /* 0x000fce0000000f00 */
[----:B------:R-:W-:Y:S05]  /*2db0*/  WARPSYNC.COLLECTIVE R15, `(.L_x_7322) ;  /* 0x000000000f087348 */ /* 0x000fea0003c00000 */
[----:B------:R0:W1:Y:S02]  /*2dc0*/  SHFL.BFLY P6, R14, R13, R12, R11 ;  /* 0x0c00000c0d0e7389 */ /* 0x00006400000c000b */
[----:B01----:R-:W-:Y:S01]  /*2dd0*/  ENDCOLLECTIVE ;  /* 0x000000000000791b */ /* 0x003fe20003800000 */
.L_x_7322:
[----:B------:R-:W-:Y:S01]  /*2de0*/  HFMA2.MMA R12, -RZ, RZ, 0, 2.384185791015625e-07 ;  /* 0x00000004ff0c7435 */ /* 0x000fe200000001ff */
[----:B------:R-:W-:-:S04]  /*2df0*/  FMNMX.FTZ R3, R0, R14, !PT ;  /* 0x0000000e00037209 */ /* 0x000fc80007810000 */
[----:B------:R-:W-:-:S07]  /*2e00*/  MOV R13, R3 ;  /* 0x00000003000d7202 */ /* 0x000fce0000000f00 */
[----:B------:R-:W-:Y:S05]  /*2e10*/  WARPSYNC.COLLECTIVE R15, `(.L_x_7323) ;  /* 0x000000000f087348 */ /* 0x000fea0003c00000 */
[----:B------:R0:W1:Y:S02]  /*2e20*/  SHFL.BFLY P6, R14, R13, R12, R11 ;  /* 0x0c00000c0d0e7389 */ /* 0x00006400000c000b */
[----:B01----:R-:W-:Y:S01]  /*2e30*/  ENDCOLLECTIVE ;  /* 0x000000000000791b */ /* 0x003fe20003800000 */
.L_x_7323:
[----:B------:R-:W-:Y:S02]  /*2e40*/  MOV R12, 0x2 ;  /* 0x00000002000c7802 */ /* 0x000fe40000000f00 */
[----:B------:R-:W-:-:S05]  /*2e50*/  FMNMX.FTZ R4, R3, R14, !PT ;  /* 0x0000000e03047209 */ /* 0x000fca0007810000 */
[----:B------:R-:W-:-:S07]  /*2e60*/  IMAD.MOV.U32 R13, RZ, RZ, R4 ;  /* 0x000000ffff0d7224 */ /* 0x000fce00078e0004 */
[----:B------:R-:W-:Y:S05]  /*2e70*/  WARPSYNC.COLLECTIVE R15, `(.L_x_7324) ;  /* 0x000000000f087348 */ /* 0x000fea0003c00000 */
[----:B------:R0:W1:Y:S02]  /*2e80*/  SHFL.BFLY P6, R14, R13, R12, R11 ;  /* 0x0c00000c0d0e7389 */ /* 0x00006400000c000b */
[----:B01----:R-:W-:Y:S01]  /*2e90*/  ENDCOLLECTIVE ;  /* 0x000000000000791b */ /* 0x003fe20003800000 */
.L_x_7324:
[----:B------:R-:W-:Y:S05]  /*2ea0*/  BRA `(.L_x_7325) ;  /* 0xffffffd400047947 */ /* 0x000fea000383ffff */
.L_x_7326:
        /* <DEDUP_REMOVED lines=13> */
.L_x_29700:


//--------------------- .text._ZN4vllm25paged_attention_v2_kernelIfhLi80ELi16ELi128ELNS_18Fp8KVCacheDataTypeE2ELb0ELi512EEEvPfS2_PT_PKS3_PKT0_S9_ifPKiSB_iPKfiiiSD_SD_iiiii --------------------------
	.section	.text._ZN4vllm25paged_attention_v2_kernelIfhLi80ELi16ELi128ELNS_18Fp8KVCacheDataTypeE2ELb0ELi512EEEvPfS2_PT_PKS3_PKT0_S9_ifPKiSB_iPKfiiiSD_SD_iiiii,"ax",@progbits
	.align	128
        .global         _ZN4vllm25paged_attention_v2_kernelIfhLi80ELi16ELi128ELNS_18Fp8KVCacheDataTypeE2ELb0ELi512EEEvPfS2_PT_PKS3_PKT0_S9_ifPKiSB_iPKfiiiSD_SD_iiiii
        .type           _ZN4vllm25paged_attention_v2_kernelIfhLi80ELi16ELi128ELNS_18Fp8KVCacheDataTypeE2ELb0ELi512EEEvPfS2_PT_PKS3_PKT0_S9_ifPKiSB_iPKfiiiSD_SD_iiiii,@function
        .size           _ZN4vllm25paged_attention_v2_kernelIfhLi80ELi16ELi128ELNS_18Fp8KVCacheDataTypeE2ELb0ELi512EEEvPfS2_PT_PKS3_PKT0_S9_ifPKiSB_iPKfiiiSD_SD_iiiii,(.L_x_29701 - _ZN4vllm25paged_attention_v2_kernelIfhLi80ELi16ELi128ELNS_18Fp8KVCacheDataTypeE2ELb0ELi512EEEvPfS2_PT_PKS3_PKT0_S9_ifPKiSB_iPKfiiiSD_SD_iiiii)
        .other          _ZN4vllm25paged_attention_v2_kernelIfhLi80ELi16ELi128ELNS_18Fp8KVCacheDataTypeE2ELb0ELi512EEEvPfS2_PT_PKS3_PKT0_S9_ifPKiSB_iPKfiiiSD_SD_iiiii,@"STO_CUDA_ENTRY STV_DEFAULT"
_ZN4vllm25paged_attention_v2_kernelIfhLi80ELi16ELi128ELNS_18Fp8KVCacheDataTypeE2ELb0ELi512EEEvPfS2_PT_PKS3_PKT0_S9_ifPKiSB_iPKfiiiSD_SD_iiiii:
.text._ZN4vllm25paged_attention_v2_kernelIfhLi80ELi16ELi128ELNS_18Fp8KVCacheDataTypeE2ELb0ELi512EEEvPfS2_PT_PKS3_PKT0_S9_ifPKiSB_iPKfiiiSD_SD_iiiii:
        /* <DEDUP_REMOVED lines=44> */
.L_x_7364:
        /* <DEDUP_REMOVED lines=47> */
.L_x_7333:
        /* <DEDUP_REMOVED lines=11> */
.L_x_7332:
[----:B------:R-:W-:Y:S05]  /*0660*/  BSYNC B1 ;  /* 0x0000000000017941 */ /* 0x000fea0003800000 */
.L_x_7331:
        /* <DEDUP_REMOVED lines=14> */
.L_x_7336:
        /* <DEDUP_REMOVED lines=100> */
.L_x_7335:
[----:B------:R-:W-:Y:S05]  /*0d90*/  BSYNC B1 ;  /* 0x0000000000017941 */ /* 0x000fea0003800000 */
.L_x_7334:
        /* <DEDUP_REMOVED lines=55> */
.L_x_7338:
[----:B------:R-:W-:Y:S05]  /*1110*/  BSYNC B1 ;  /* 0x0000000000017941 */ /* 0x000fea0003800000 */
.L_x_7337:
        /* <DEDUP_REMOVED lines=26> */
.L_x_7330:
[----:B------:R-:W-:Y:S05]  /*12c0*/  BSYNC B0 ;  /* 0x0000000000007941 */ /* 0x000fea0003800000 */
.L_x_7329:
        /* <DEDUP_REMOVED lines=56> */
.L_x_7343:
        /* <DEDUP_REMOVED lines=8> */
.L_x_7342:
[----:B------:R-:W-:Y:S05]  /*16d0*/  BSYNC B1 ;  /* 0x0000000000017941 */ /* 0x000fea0003800000 */
.L_x_7341:
        /* <DEDUP_REMOVED lines=14> */
.L_x_7346:
        /* <DEDUP_REMOVED lines=52> */
.L_x_7345:
[----:B------:R-:W-:Y:S05]  /*1b00*/  BSYNC B1 ;  /* 0x0000000000017941 */ /* 0x000fea0003800000 */
.L_x_7344:
        /* <DEDUP_REMOVED lines=31> */
.L_x_7348:
[----:B------:R-:W-:Y:S05]  /*1d00*/  BSYNC B1 ;  /* 0x0000000000017941 */ /* 0x000fea0003800000 */
.L_x_7347:
        /* <DEDUP_REMOVED lines=14> */
.L_x_7340:
[----:B------:R-:W-:Y:S05]  /*1df0*/  BSYNC B0 ;  /* 0x0000000000007941 */ /* 0x000fea0003800000 */
.L_x_7339:
        /* <DEDUP_REMOVED lines=23> */
.L_x_7350:
[----:B------:R-:W-:Y:S05]  /*1f70*/  BSYNC B0 ;  /* 0x0000000000007941 */ /* 0x000fea0003800000 */
.L_x_7349:
        /* <DEDUP_REMOVED lines=9> */
[----:B------:R-:W-:Y:S01]  /*2010*/  ISETP.NE.OR P5, PT, R0, 0x40, P0 ;  /* 0x000000400000780c */ /* 0x000fe200007a5670 */
[----:B------:R-:W-:Y:S01]  /*2020*/  HFMA2.MMA R9, -RZ, RZ, 0, 0 ;  /* 0x00000000ff097435 */ /* 0x000fe200000001ff */
[----:B------:R-:W-:Y:S01]  /*2030*/  SHF.R.S32.HI R3, RZ, 0x2, R3 ;  /* 0x00000002ff037819 */ /* 0x000fe20000011403 */
[----:B------:R-:W-:Y:S01]  /*2040*/  HFMA2.MMA R25, -RZ, RZ, 0, 0 ;  /* 0x00000000ff197435 */ /* 0x000fe200000001ff */
[----:B------:R-:W-:Y:S01]  /*2050*/  LOP3.LUT R2, R16, 0xffffffe0, RZ, 0xc0, !PT ;  /* 0xffffffe010027812 */ /* 0x000fe200078ec0ff */
[----:B------:R-:W-:Y:S01]  /*2060*/  BSSY B0, `(.L_x_7351) ;  /* 0x0000019000007945 */ /* 0x000fe20003800000 */
[----:B------:R-:W-:Y:S01]  /*2070*/  ISETP.GT.U32.AND P3, PT, R4, 0x3e, PT ;  /* 0x0000003e0400780c */ /* 0x000fe20003f64070 */
[----:B------:R-:W-:Y:S01]  /*2080*/  IMAD R0, R8, 0x50, R3 ;  /* 0x0000005008007824 */ /* 0x000fe200078e0203 */
[----:B------:R-:W-:Y:S01]  /*2090*/  ISETP.NE.OR P4, PT, R2, 0x20, P0 ;  /* 0x000000200200780c */ /* 0x000fe20000785670 */
[----:B------:R-:W-:Y:S01]  /*20a0*/  IMAD.MOV.U32 R13, RZ, RZ, RZ ;  /* 0x000000ffff0d7224 */ /* 0x000fe200078e00ff */
[----:B------:R-:W-:-:S02]  /*20b0*/  ISETP.GT.OR P1, PT, R16, 0x3f, P0 ;  /* 0x0000003f1000780c */ /* 0x000fc40000724670 */
[----:B------:R-:W-:Y:S02]  /*20c0*/  CS2R R20, SRZ ;  /* 0x0000000000147805 */ /* 0x000fe4000001ff00 */
[----:B------:R-:W-:Y:S02]  /*20d0*/  ISETP.GT.OR P2, PT, R16, 0x1f, P0 ;  /* 0x0000001f1000780c */ /* 0x000fe40000744670 */
[----:B------:R-:W-:Y:S02]  /*20e0*/  CS2R R18, SRZ ;  /* 0x0000000000127805 */ /* 0x000fe4000001ff00 */
        /* <DEDUP_REMOVED lines=16> */
.L_x_7352:
[----:B------:R-:W-:Y:S05]  /*21f0*/  BSYNC B0 ;  /* 0x0000000000007941 */ /* 0x000fea0003800000 */
.L_x_7351:
        /* <DEDUP_REMOVED lines=23> */
.L_x_7354:
[----:B------:R-:W-:Y:S05]  /*2370*/  BSYNC B0 ;  /* 0x0000000000007941 */ /* 0x000fea0003800000 */
.L_x_7353:
        /* <DEDUP_REMOVED lines=13> */
.L_x_7356:
[----:B------:R-:W-:Y:S05]  /*2450*/  BSYNC B0 ;  /* 0x0000000000007941 */ /* 0x000fea0003800000 */
.L_x_7355:
        /* <DEDUP_REMOVED lines=23> */
.L_x_7358:
[----:B------:R-:W-:Y:S05]  /*25d0*/  BSYNC B0 ;  /* 0x0000000000007941 */ /* 0x000fea0003800000 */
.L_x_7357:
        /* <DEDUP_REMOVED lines=25> */
[----:B------:R-:W-:Y:S02]  /*2770*/  LEA.HI.X R11, R2, UR5, R5, 0x2, P1 ;  /* 0x00000005020b7c11 */ /* 0x000fe400088f1405 */
[C---:B------:R-:W-:Y:S01]  /*2780*/  IADD3 R8, R3.reuse, 0x18, RZ ;  /* 0x0000001803087810 */ /* 0x040fe20007ffe0ff */
[----:B------:R0:W-:Y:S01]  /*2790*/  STG.E desc[UR36][R6.64], R9 ;  /* 0x0000000906007986 */ /* 0x0001e2000c101924 */
[C---:B------:R-:W-:Y:S02]  /*27a0*/  IADD3 R24, R3.reuse, 0x20, RZ ;  /* 0x0000002003187810 */ /* 0x040fe40007ffe0ff */
[C---:B------:R-:W-:Y:S01]  /*27b0*/  IADD3 R12, R3.reuse, 0x30, RZ ;  /* 0x00000030030c7810 */ /* 0x040fe20007ffe0ff */
[----:B------:R1:W-:Y:S01]  /*27c0*/  STG.E desc[UR36][R10.64], R13 ;  /* 0x0000000d0a007986 */ /* 0x0003e2000c101924 */
[----:B------:R-:W-:-:S02]  /*27d0*/  IADD3 R14, R3, 0x38, RZ ;  /* 0x00000038030e7810 */ /* 0x000fc40007ffe0ff */
[----:B------:R-:W-:Y:S02]  /*27e0*/  IADD3 R2, R3, 0x48, RZ ;  /* 0x0000004803027810 */ /* 0x000fe40007ffe0ff */
[-C--:B------:R-:W-:Y:S02]  /*27f0*/  IADD3 R3, P5, R4, R17.reuse, RZ ;  /* 0x0000001104037210 */ /* 0x080fe40007fbe0ff */
[-C--:B------:R-:W-:Y:S02]  /*2800*/  IADD3 R5, P4, R8, R17.reuse, RZ ;  /* 0x0000001108057210 */ /* 0x080fe40007f9e0ff */
[----:B------:R-:W-:Y:S02]  /*2810*/  LEA.HI.X.SX32 R4, R4, R22, 0x1, P5 ;  /* 0x0000001604047211 */ /* 0x000fe400028f0eff */
[-C--:B0-----:R-:W-:Y:S02]  /*2820*/  IADD3 R7, P3, R24, R17.reuse, RZ ;  /* 0x0000001118077210 */ /* 0x081fe40007f7e0ff */
[----:B------:R-:W-:-:S02]  /*2830*/  IADD3 R9, P2, R16, R17, RZ ;  /* 0x0000001110097210 */ /* 0x000fc40007f5e0ff */
[-C--:B-1----:R-:W-:Y:S02]  /*2840*/  IADD3 R11, P1, R12, R17.reuse, RZ ;  /* 0x000000110c0b7210 */ /* 0x082fe40007f3e0ff */
        /* <DEDUP_REMOVED lines=35> */
.L_x_7327:
        /* <DEDUP_REMOVED lines=16> */
.L_x_7359:
[----:B------:R-:W-:Y:S05]  /*2b80*/  EXIT ;  /* 0x000000000000794d */ /* 0x000fea0003800000 */
.L_x_7328:
[----:B------:R-:W-:Y:S01]  /*2b90*/  HFMA2.MMA R12, -RZ, RZ, 0, 9.5367431640625e-07 ;  /* 0x00000010ff0c7435 */ /* 0x000fe200000001ff */
[----:B------:R-:W-:Y:S01]  /*2ba0*/  IMAD.MOV.U32 R11, RZ, RZ, 0x1f ;  /* 0x0000001fff0b7424 */ /* 0x000fe200078e00ff */
[----:B------:R-:W-:Y:S02]  /*2bb0*/  MOV R15, 0xffffffff ;  /* 0xffffffff000f7802 */ /* 0x000fe40000000f00 */
[----:B------:R-:W-:-:S07]  /*2bc0*/  MOV R2, 0xff7fffff ;  /* 0xff7fffff00027802 */ /* 0x000fce0000000f00 */
[----:B0-----:R-:W-:Y:S05]  /*2bd0*/  WARPSYNC.COLLECTIVE R15, `(.L_x_7360) ;  /* 0x000000000f087348 */ /* 0x001fea0003c00000 */
[----:B------:R1:W2:Y:S02]  /*2be0*/  SHFL.BFLY P6, R14, R13, R12, R11 ;  /* 0x0c00000c0d0e7389 */ /* 0x0002a400000c000b */
[----:B012---:R-:W-:Y:S01]  /*2bf0*/  ENDCOLLECTIVE ;  /* 0x000000000000791b */ /* 0x007fe20003800000 */
.L_x_7360:
[----:B------:R-:W-:Y:S01]  /*2c00*/  IMAD.MOV.U32 R12, RZ, RZ, 0x8 ;  /* 0x00000008ff0c7424 */ /* 0x000fe200078e00ff */
[----:B------:R-:W-:-:S04]  /*2c10*/  FMNMX.FTZ R0, R14, -3.40282346638528859812e+38, !PT ;  /* 0xff7fffff0e007809 */ /* 0x000fc80007810000 */
[----:B------:R-:W-:-:S07]  /*2c20*/  MOV R13, R0 ;  /* 0x00000000000d7202 */ /* 0x000fce0000000f00 */
[----:B------:R-:W-:Y:S05]  /*2c30*/  WARPSYNC.COLLECTIVE R15, `(.L_x_7361) ;  /* 0x000000000f087348 */ /* 0x000fea0003c00000 */
[----:B------:R0:W1:Y:S02]  /*2c40*/  SHFL.BFLY P6, R14, R13, R12, R11 ;  /* 0x0c00000c0d0e7389 */ /* 0x00006400000c000b */
[----:B01----:R-:W-:Y:S01]  /*2c50*/  ENDCOLLECTIVE ;  /* 0x000000000000791b */ /* 0x003fe20003800000 */
.L_x_7361:
[----:B------:R-:W-:Y:S01]  /*2c60*/  HFMA2.MMA R12, -RZ, RZ, 0, 2.384185791015625e-07 ;  /* 0x00000004ff0c7435 */ /* 0x000fe200000001ff */
[----:B------:R-:W-:-:S04]  /*2c70*/  FMNMX.FTZ R3, R0, R14, !PT ;  /* 0x0000000e00037209 */ /* 0x000fc80007810000 */
[----:B------:R-:W-:-:S07]  /*2c80*/  MOV R13, R3 ;  /* 0x00000003000d7202 */ /* 0x000fce0000000f00 */
[----:B------:R-:W-:Y:S05]  /*2c90*/  WARPSYNC.COLLECTIVE R15, `(.L_x_7362) ;  /* 0x000000000f087348 */ /* 0x000fea0003c00000 */
[----:B------:R0:W1:Y:S02]  /*2ca0*/  SHFL.BFLY P6, R14, R13, R12, R11 ;  /* 0x0c00000c0d0e7389 */ /* 0x00006400000c000b */
[----:B01----:R-:W-:Y:S01]  /*2cb0*/  ENDCOLLECTIVE ;  /* 0x000000000000791b */ /* 0x003fe20003800000 */
.L_x_7362:
[----:B------:R-:W-:Y:S02]  /*2cc0*/  MOV R12, 0x2 ;  /* 0x00000002000c7802 */ /* 0x000fe40000000f00 */
[----:B------:R-:W-:-:S05]  /*2cd0*/  FMNMX.FTZ R4, R3, R14, !PT ;  /* 0x0000000e03047209 */ /* 0x000fca0007810000 */
[----:B------:R-:W-:-:S07]  /*2ce0*/  IMAD.MOV.U32 R13, RZ, RZ, R4 ;  /* 0x000000ffff0d7224 */ /* 0x000fce00078e0004 */
[----:B------:R-:W-:Y:S05]  /*2cf0*/  WARPSYNC.COLLECTIVE R15, `(.L_x_7363) ;  /* 0x000000000f087348 */ /* 0x000fea0003c00000 */
[----:B------:R0:W1:Y:S02]  /*2d00*/  SHFL.BFLY P6, R14, R13, R12, R11 ;  /* 0x0c00000c0d0e7389 */ /* 0x00006400000c000b */
[----:B01----:R-:W-:Y:S01]  /*2d10*/  ENDCOLLECTIVE ;  /* 0x000000000000791b */ /* 0x003fe20003800000 */
.L_x_7363:
[----:B------:R-:W-:Y:S05]  /*2d20*/  BRA `(.L_x_7364) ;  /* 0xffffffd400647947 */ /* 0x000fea000383ffff */
.L_x_7365:
        /* <DEDUP_REMOVED lines=13> */
.L_x_29701:


//--------------------- .text._ZN4vllm25paged_attention_v2_kernelIfhLi64ELi16ELi128ELNS_18Fp8KVCacheDataTypeE2ELb0ELi512EEEvPfS2_PT_PKS3_PKT0_S9_ifPKiSB_iPKfiiiSD_SD_iiiii --------------------------
	.section	.text._ZN4vllm25paged_attention_v2_kernelIfhLi64ELi16ELi128ELNS_18Fp8KVCacheDataTypeE2ELb0ELi512EEEvPfS2_PT_PKS3_PKT0_S9_ifPKiSB_iPKfiiiSD_SD_iiiii,"ax",@progbits
	.align	128
        .global         _ZN4vllm25paged_attention_v2_kernelIfhLi64ELi16ELi128ELNS_18Fp8KVCacheDataTypeE2ELb0ELi512EEEvPfS2_PT_PKS3_PKT0_S9_ifPKiSB_iPKfiiiSD_SD_iiiii
        .type           _ZN4vllm25paged_attention_v2_kernelIfhLi64ELi16ELi128ELNS_18Fp8KVCacheDataTypeE2ELb0ELi512EEEvPfS2_PT_PKS3_PKT0_S9_ifPKiSB_iPKfiiiSD_SD_iiiii,@function
        .size           _ZN4vllm25paged_attention_v2_kernelIfhLi64ELi16ELi128ELNS_18Fp8KVCacheDataTypeE2ELb0ELi512EEEvPfS2_PT_PKS3_PKT0_S9_ifPKiSB_iPKfiiiSD_SD_iiiii,(.L_x_29702 - _ZN4vllm25paged_attention_v2_kernelIfhLi64ELi16ELi128ELNS_18Fp8KVCacheDataTypeE2ELb0ELi512EEEvPfS2_PT_PKS3_PKT0_S9_ifPKiSB_iPKfiiiSD_SD_iiiii)
        .other          _ZN4vllm25paged_attention_v2_kernelIfhLi64ELi16ELi128ELNS_18Fp8KVCacheDataTypeE2ELb0ELi512EEEvPfS2_PT_PKS3_PKT0_S9_ifPKiSB_iPKfiiiSD_SD_iiiii,@"STO_CUDA_ENTRY STV_DEFAULT"
_ZN4vllm25paged_attention_v2_kernelIfhLi64ELi16ELi128ELNS_18Fp8KVCacheDataTypeE2ELb0ELi512EEEvPfS2_PT_PKS3_PKT0_S9_ifPKiSB_iPKfiiiSD_SD_iiiii:
.text._ZN4vllm25paged_attention_v2_kernelIfhLi64ELi16ELi128ELNS_18Fp8KVCacheDataTypeE2ELb0ELi512EEEvPfS2_PT_PKS3_PKT0_S9_ifPKiSB_iPKfiiiSD_SD_iiiii:
        /* <DEDUP_REMOVED lines=44> */
.L_x_7399:
        /* <DEDUP_REMOVED lines=47> */
.L_x_7372:
        /* <DEDUP_REMOVED lines=11> */
.L_x_7371:
[----:B------:R-:W-:Y:S05]  /*0660*/  BSYNC B1 ;  /* 0x0000000000017941 */ /* 0x000fea0003800000 */
.L_x_7370:
        /* <DEDUP_REMOVED lines=14> */
.L_x_7375:
        /* <DEDUP_REMOVED lines=100> */
.L_x_7374:
[----:B------:R-:W-:Y:S05]  /*0d90*/  BSYNC B1 ;  /* 0x0000000000017941 */ /* 0x000fea0003800000 */
.L_x_7373:
        /* <DEDUP_REMOVED lines=55> */
.L_x_7377:
[----:B------:R-:W-:Y:S05]  /*1110*/  BSYNC B1 ;  /* 0x0000000000017941 */ /* 0x000fea0003800000 */
.L_x_7376:
        /* <DEDUP_REMOVED lines=26> */
.L_x_7369:
[----:B------:R-:W-:Y:S05]  /*12c0*/  BSYNC B0 ;  /* 0x0000000000007941 */ /* 0x000fea0003800000 */
.L_x_7368:
        /* <DEDUP_REMOVED lines=56> */
.L_x_7382:
        /* <DEDUP_REMOVED lines=8> */
.L_x_7381:
[----:B------:R-:W-:Y:S05]  /*16d0*/  BSYNC B1 ;  /* 0x0000000000017941 */ /* 0x000fea0003800000 */
.L_x_7380:
        /* <DEDUP_REMOVED lines=14> */
.L_x_7385:
        /* <DEDUP_REMOVED lines=52> */
.L_x_7384:
[----:B------:R-:W-:Y:S05]  /*1b00*/  BSYNC B1 ;  /* 0x0000000000017941 */ /* 0x000fea0003800000 */
.L_x_7383:
        /* <DEDUP_REMOVED lines=31> */
.L_x_7387:
[----:B------:R-:W-:Y:S05]  /*1d00*/  BSYNC B1 ;  /* 0x0000000000017941 */ /* 0x000fea0003800000 */
.L_x_7386:
        /* <DEDUP_REMOVED lines=14> */
.L_x_7379:
[----:B------:R-:W-:Y:S05]  /*1df0*/  BSYNC B0 ;  /* 0x0000000000007941 */ /* 0x000fea0003800000 */
.L_x_7378:
        /* <DEDUP_REMOVED lines=22> */
.L_x_7389:
[----:B------:R-:W-:Y:S05]  /*1f60*/  BSYNC B0 ;  /* 0x0000000000007941 */ /* 0x000fea0003800000 */
.L_x_7388:
[----:B------:R-:W5:Y:S08]  /*1f70*/  S2UR UR5, SR_CgaCtaId ;  /* 0x00000000000579c3 */ /* 0x000f700000008800 */
[----:B------:R-:W-:Y:S01]  /*1f80*/  BAR.SYNC.DEFER_BLOCKING 0x0 ;  /* 0x0000000000007b1d */ /* 0x000fe20000010000 */
[----:B--2---:R-:W-:Y:S01]  /*1f90*/  SHF.R.S32.HI R3, RZ, 0x1f, R18 ;  /* 0x0000001fff037819 */ /* 0x004fe20000011412 */
[----:B------:R-:W-:Y:S01]  /*1fa0*/  HFMA2.MMA R21, -RZ, RZ, 0, 0 ;  /* 0x00000000ff157435 */ /* 0x000fe200000001ff */
[----:B-1--4-:R-:W-:Y:S01]  /*1fb0*/  LOP3.LUT R0, R18, 0x3, RZ, 0xc0, !PT ;  /* 0x0000000312007812 */ /* 0x012fe200078ec0ff */
[----:B------:R-:W-:Y:S01]  /*1fc0*/  HFMA2.MMA R27, -RZ, RZ, 0, 0 ;  /* 0x00000000ff1b7435 */ /* 0x000fe200000001ff */
[----:B------:R-:W-:Y:S01]  /*1fd0*/  LEA.HI R3, R3, R18, RZ, 0x2 ;  /* 0x0000001203037211 */ /* 0x000fe200078f10ff */
[----:B------:R-:W-:Y:S01]  /*1fe0*/  UMOV UR4, 0x400 ;  /* 0x0000040000047882 */ /* 0x000fe20000000000 */
[----:B------:R-:W-:Y:S01]  /*1ff0*/  ISETP.NE.AND P0, PT, R0, RZ, PT ;  /* 0x000000ff0000720c */ /* 0x000fe20003f05270 */
[----:B------:R-:W-:Y:S01]  /*2000*/  UIADD3 UR4, UR4, 0x20, URZ ;  /* 0x0000002004047890 */ /* 0x000fe2000fffe03f */
[----:B------:R-:W-:-:S02]  /*2010*/  LOP3.LUT R0, R16, 0xffffffc0, RZ, 0xc0, !PT ;  /* 0xffffffc010007812 */ /* 0x000fc400078ec0ff */
[----:B------:R-:W-:Y:S02]  /*2020*/  CS2R R18, SRZ ;  /* 0x0000000000127805 */ /* 0x000fe4000001ff00 */
[----:B---3--:R-:W-:Y:S01]  /*2030*/  SHF.R.S32.HI R9, RZ, 0x2, R3 ;  /* 0x00000002ff097819 */ /* 0x008fe20000011403 */
[----:B------:R-:W-:Y:S01]  /*2040*/  IMAD.MOV.U32 R25, RZ, RZ, RZ ;  /* 0x000000ffff197224 */ /* 0x000fe200078e00ff */
[----:B------:R-:W-:Y:S01]  /*2050*/  ISETP.NE.OR P5, PT, R0, 0x40, P0 ;  /* 0x000000400000780c */ /* 0x000fe200007a5670 */
[C---:B------:R-:W-:Y:S01]  /*2060*/  VIADD R2, R16.reuse, 0x1f ;  /* 0x0000001f10027836 */ /* 0x040fe20000000000 */
[----:B------:R-:W-:Y:S01]  /*2070*/  ISETP.GT.OR P1, PT, R16, 0x3f, P0 ;  /* 0x0000003f1000780c */ /* 0x000fe20000724670 */
[----:B------:R-:W-:Y:S01]  /*2080*/  IMAD R8, R8, 0x40, R9 ;  /* 0x0000004008087824 */ /* 0x000fe200078e0209 */
[----:B------:R-:W-:Y:S01]  /*2090*/  LOP3.LUT R0, R16, 0xffffffe0, RZ, 0xc0, !PT ;  /* 0xffffffe010007812 */ /* 0x000fe200078ec0ff */
[----:B------:R-:W-:Y:S01]  /*20a0*/  BSSY B0, `(.L_x_7390) ;  /* 0x0000023000007945 */ /* 0x000fe20003800000 */
[----:B------:R-:W-:-:S02]  /*20b0*/  MOV R23, RZ ;  /* 0x000000ff00177202 */ /* 0x000fc40000000f00 */
[----:B------:R-:W-:Y:S01]  /*20c0*/  ISETP.NE.OR P4, PT, R0, 0x20, P0 ;  /* 0x000000200000780c */ /* 0x000fe20000785670 */
[----:B------:R-:W-:Y:S01]  /*20d0*/  IMAD.MOV.U32 R0, RZ, RZ, RZ ;  /* 0x000000ffff007224 */ /* 0x000fe200078e00ff */
[----:B-----5:R-:W-:Y:S01]  /*20e0*/  ULEA UR4, UR5, UR4, 0x18 ;  /* 0x0000000405047291 */ /* 0x020fe2000f8ec03f */
[----:B------:R-:W-:Y:S02]  /*20f0*/  MOV R29, RZ ;  /* 0x000000ff001d7202 */ /* 0x000fe40000000f00 */
[----:B------:R-:W-:Y:S02]  /*2100*/  ISETP.GT.U32.AND P3, PT, R2, 0x3e, PT ;  /* 0x0000003e0200780c */ /* 0x000fe40003f64070 */
        /* <DEDUP_REMOVED lines=28> */
.L_x_7391:
[----:B------:R-:W-:Y:S05]  /*22d0*/  BSYNC B0 ;  /* 0x0000000000007941 */ /* 0x000fea0003800000 */
.L_x_7390:
        /* <DEDUP_REMOVED lines=28> */
.L_x_7393:
[----:B------:R-:W-:Y:S05]  /*24a0*/  BSYNC B0 ;  /* 0x0000000000007941 */ /* 0x000fea0003800000 */
.L_x_7392:
[----:B------:R-:W-:Y:S06]  /*24b0*/  BAR.SYNC.DEFER_BLOCKING 0x0 ;  /* 0x0000000000007b1d */ /* 0x000fec0000010000 */
[----:B------:R-:W-:Y:S05]  /*24c0*/  @P3 EXIT ;  /* 0x000000000000394d */ /* 0x000fea0003800000 */
[----:B------:R-:W-:Y:S01]  /*24d0*/  IMAD R6, R6, UR39, RZ ;  /* 0x0000002706067c24 */ /* 0x000fe2000f8e02ff */
[----:B------:R-:W-:Y:S01]  /*24e0*/  SHF.L.U32 R5, R5, 0x6, RZ ;  /* 0x0000000605057819 */ /* 0x000fe200000006ff */
[----:B0-----:R-:W-:Y:S02]  /*24f0*/  IMAD R17, R7, UR38, RZ ;  /* 0x0000002607117c24 */ /* 0x001fe4000f8e02ff */
[----:B------:R-:W-:Y:S01]  /*2500*/  IMAD R2, R6, UR38, RZ ;  /* 0x0000002606027c24 */ /* 0x000fe2000f8e02ff */
[----:B------:R-:W-:Y:S02]  /*2510*/  SHF.R.S32.HI R4, RZ, 0x1f, R5 ;  /* 0x0000001fff047819 */ /* 0x000fe40000011405 */
[----:B------:R-:W-:Y:S01]  /*2520*/  SHF.L.U32 R17, R17, 0x6, RZ ;  /* 0x0000000611117819 */ /* 0x000fe200000006ff */
[----:B------:R-:W-:-:S03]  /*2530*/  IMAD.SHL.U32 R2, R2, 0x40, RZ ;  /* 0x0000004002027824 */ /* 0x000fc600078e00ff */
        /* <DEDUP_REMOVED lines=9> */
[C---:B-12---:R-:W-:Y:S01]  /*25d0*/  IADD3 R8, R9.reuse, 0x10, RZ ;  /* 0x0000001009087810 */ /* 0x046fe20007ffe0ff */
        /* <DEDUP_REMOVED lines=44> */
.L_x_7366:
        /* <DEDUP_REMOVED lines=16> */
.L_x_7394:
[----:B------:R-:W-:Y:S05]  /*29a0*/  EXIT ;  /* 0x000000000000794d */ /* 0x000fea0003800000 */
.L_x_7367:
[----:B------:R-:W-:Y:S01]  /*29b0*/  HFMA2.MMA R12, -RZ, RZ, 0, 9.5367431640625e-07 ;  /* 0x00000010ff0c7435 */ /* 0x000fe200000001ff */
[----:B------:R-:W-:Y:S01]  /*29c0*/  IMAD.MOV.U32 R11, RZ, RZ, 0x1f ;  /* 0x0000001fff0b7424 */ /* 0x000fe200078e00ff */
[----:B------:R-:W-:Y:S02]  /*29d0*/  MOV R15, 0xffffffff ;  /* 0xffffffff000f7802 */ /* 0x000fe40000000f00 */
[----:B------:R-:W-:-:S07]  /*29e0*/  MOV R2, 0xff7fffff ;  /* 0xff7fffff00027802 */ /* 0x000fce0000000f00 */
[----:B0-----:R-:W-:Y:S05]  /*29f0*/  WARPSYNC.COLLECTIVE R15, `(.L_x_7395) ;  /* 0x000000000f087348 */ /* 0x001fea0003c00000 */
[----:B------:R1:W2:Y:S02]  /*2a00*/  SHFL.BFLY P6, R14, R13, R12, R11 ;  /* 0x0c00000c0d0e7389 */ /* 0x0002a400000c000b */
[----:B012---:R-:W-:Y:S01]  /*2a10*/  ENDCOLLECTIVE ;  /* 0x000000000000791b */ /* 0x007fe20003800000 */
.L_x_7395:
[----:B------:R-:W-:Y:S01]  /*2a20*/  IMAD.MOV.U32 R12, RZ, RZ, 0x8 ;  /* 0x00000008ff0c7424 */ /* 0x000fe200078e00ff */
[----:B------:R-:W-:-:S04]  /*2a30*/  FMNMX.FTZ R0, R14, -3.40282346638528859812e+38, !PT ;  /* 0xff7fffff0e007809 */ /* 0x000fc80007810000 */
[----:B------:R-:W-:-:S07]  /*2a40*/  MOV R13, R0 ;  /* 0x00000000000d7202 */ /* 0x000fce0000000f00 */
[----:B------:R-:W-:Y:S05]  /*2a50*/  WARPSYNC.COLLECTIVE R15, `(.L_x_7396) ;  /* 0x000000000f087348 */ /* 0x000fea0003c00000 */
[----:B------:R0:W1:Y:S02]  /*2a60*/  SHFL.BFLY P6, R14, R13, R12, R11 ;  /* 0x0c00000c0d0e7389 */ /* 0x00006400000c000b */
[----:B01----:R-:W-:Y:S01]  /*2a70*/  ENDCOLLECTIVE ;  /* 0x000000000000791b */ /* 0x003fe20003800000 */
.L_x_7396:
[----:B------:R-:W-:Y:S01]  /*2a80*/  HFMA2.MMA R12, -RZ, RZ, 0, 2.384185791015625e-07 ;  /* 0x00000004ff0c7435 */ /* 0x000fe200000001ff */
[----:B------:R-:W-:-:S04]  /*2a90*/  FMNMX.FTZ R3, R0, R14, !PT ;  /* 0x0000000e00037209 */ /* 0x000fc80007810000 */
[----:B------:R-:W-:-:S07]  /*2aa0*/  MOV R13, R3 ;  /* 0x00000003000d7202 */ /* 0x000fce0000000f00 */
[----:B------:R-:W-:Y:S05]  /*2ab0*/  WARPSYNC.COLLECTIVE R15, `(.L_x_7397) ;  /* 0x000000000f087348 */ /* 0x000fea0003c00000 */
[----:B------:R0:W1:Y:S02]  /*2ac0*/  SHFL.BFLY P6, R14, R13, R12, R11 ;  /* 0x0c00000c0d0e7389 */ /* 0x00006400000c000b */
[----:B01----:R-:W-:Y:S01]  /*2ad0*/  ENDCOLLECTIVE ;  /* 0x000000000000791b */ /* 0x003fe20003800000 */
.L_x_7397:
[----:B------:R-:W-:Y:S02]  /*2ae0*/  MOV R12, 0x2 ;  /* 0x00000002000c7802 */ /* 0x000fe40000000f00 */
[----:B------:R-:W-:-:S05]  /*2af0*/  FMNMX.FTZ R4, R3, R14, !PT ;  /* 0x0000000e03047209 */ /* 0x000fca0007810000 */
[----:B------:R-:W-:-:S07]  /*2b00*/  IMAD.MOV.U32 R13, RZ, RZ, R4 ;  /* 0x000000ffff0d7224 */ /* 0x000fce00078e0004 */
[----:B------:R-:W-:Y:S05]  /*2b10*/  WARPSYNC.COLLECTIVE R15, `(.L_x_7398) ;  /* 0x000000000f087348 */ /* 0x000fea0003c00000 */
[----:B------:R0:W1:Y:S02]  /*2b20*/  SHFL.BFLY P6, R14, R13, R12, R11 ;  /* 0x0c00000c0d0e7389 */ /* 0x00006400000c000b */
[----:B01----:R-:W-:Y:S01]  /*2b30*/  ENDCOLLECTIVE ;  /* 0x000000000000791b */ /* 0x003fe20003800000 */
.L_x_7398:
[----:B------:R-:W-:Y:S05]  /*2b40*/  BRA `(.L_x_7399) ;  /* 0xffffffd400dc7947 */ /* 0x000fea000383ffff */
.L_x_7400:
        /* <DEDUP_REMOVED lines=11> */
.L_x_29702:


//--------------------- .text._ZN4vllm25paged_attention_v2_kernelIfhLi32ELi16ELi128ELNS_18Fp8KVCacheDataTypeE2ELb0ELi512EEEvPfS2_PT_PKS3_PKT0_S9_ifPKiSB_iPKfiiiSD_SD_iiiii --------------------------
	.section	.text._ZN4vllm25paged_attention_v2_kernelIfhLi32ELi16ELi128ELNS_18Fp8KVCacheDataTypeE2ELb0ELi512EEEvPfS2_PT_PKS3_PKT0_S9_ifPKiSB_iPKfiiiSD_SD_iiiii,"ax",@progbits
	.align	128
        .global         _ZN4vllm25paged_attention_v2_kernelIfhLi32ELi16ELi128ELNS_18Fp8KVCacheDataTypeE2ELb0ELi512EEEvPfS2_PT_PKS3_PKT0_S9_ifPKiSB_iPKfiiiSD_SD_iiiii
        .type           _ZN4vllm25paged_attention_v2_kernelIfhLi32ELi16ELi128ELNS_18Fp8KVCacheDataTypeE2ELb0ELi512EEEvPfS2_PT_PKS3_PKT0_S9_ifPKiSB_iPKfiiiSD_SD_iiiii,@function
        .size           _ZN4vllm25paged_attention_v2_kernelIfhLi32ELi16ELi128ELNS_18Fp8KVCacheDataTypeE2ELb0ELi512EEEvPfS2_PT_PKS3_PKT0_S9_ifPKiSB_iPKfiiiSD_SD_iiiii,(.L_x_29703 - _ZN4vllm25paged_attention_v2_kernelIfhLi32ELi16ELi128ELNS_18Fp8KVCacheDataTypeE2ELb0ELi512EEEvPfS2_PT_PKS3_PKT0_S9_ifPKiSB_iPKfiiiSD_SD_iiiii)
        .other          _ZN4vllm25paged_attention_v2_kernelIfhLi32ELi16ELi128ELNS_18Fp8KVCacheDataTypeE2ELb0ELi512EEEvPfS2_PT_PKS3_PKT0_S9_ifPKiSB_iPKfiiiSD_SD_iiiii,@"STO_CUDA_ENTRY STV_DEFAULT"
_ZN4vllm25paged_attention_v2_kernelIfhLi32ELi16ELi128ELNS_18Fp8KVCacheDataTypeE2ELb0ELi512EEEvPfS2_PT_PKS3_PKT0_S9_ifPKiSB_iPKfiiiSD_SD_iiiii:
.text._ZN4vllm25paged_attention_v2_kernelIfhLi32ELi16ELi128ELNS_18Fp8KVCacheDataTypeE2ELb0ELi512EEEvPfS2_PT_PKS3_PKT0_S9_ifPKiSB_iPKfiiiSD_SD_iiiii:
        /* <DEDUP_REMOVED lines=44> */
.L_x_7432:
        /* <DEDUP_REMOVED lines=24> */
[----:B------:R-:W-:Y:S01]  /*0440*/  IMAD.MOV R3, RZ, RZ, -R10 ;  /* 0x000000ffff037224 */ /* 0x000fe200078e0a0a */
[----:B------:R-:W-:Y:S01]  /*0450*/  LOP3.LUT R2, RZ, R17, RZ, 0x33, !PT ;  /* 0x00000011ff027212 */ /* 0x000fe200078e33ff */
[----:B------:R-:W-:Y:S01]  /*0460*/  BSSY B1, `(.L_x_7405) ;  /* 0x000001f000017945 */ /* 0x000fe20003800000 */
[----:B------:R-:W-:Y:S01]  /*0470*/  IMAD.MOV.U32 R11, RZ, RZ, RZ ;  /* 0x000000ffff0b7224 */ /* 0x000fe200078e00ff */
[----:B------:R-:W-:Y:S02]  /*0480*/  MOV R4, R8 ;  /* 0x0000000800047202 */ /* 0x000fe40000000f00 */
[----:B------:R-:W-:Y:S02]  /*0490*/  VIADDMNMX R2, R3, 0xffffffdf, R2, !PT ;  /* 0xffffffdf03027846 */ /* 0x000fe40007800102 */
        /* <DEDUP_REMOVED lines=16> */
.L_x_7407:
        /* <DEDUP_REMOVED lines=11> */
.L_x_7406:
[----:B------:R-:W-:Y:S05]  /*0650*/  BSYNC B1 ;  /* 0x0000000000017941 */ /* 0x000fea0003800000 */
.L_x_7405:
        /* <DEDUP_REMOVED lines=14> */
.L_x_7410:
        /* <DEDUP_REMOVED lines=97> */
[----:B0-----:R-:W-:-:S03]  /*0d50*/  IADD3 R3, R3, 0x2000, RZ ;  /* 0x0000200003037810 */ /* 0x001fc60007ffe0ff */
[----:B------:R-:W-:Y:S01]  /*0d60*/  FADD.FTZ R11, R23, R12 ;  /* 0x0000000c170b7221 */ /* 0x000fe20000010000 */
[----:B------:R-:W-:Y:S06]  /*0d70*/  @!P2 BRA `(.L_x_7410) ;  /* 0xfffffff80070a947 */ /* 0x000fec000383ffff */
.L_x_7409:
[----:B------:R-:W-:Y:S05]  /*0d80*/  BSYNC B1 ;  /* 0x0000000000017941 */ /* 0x000fea0003800000 */
.L_x_7408:
        /* <DEDUP_REMOVED lines=55> */
.L_x_7412:
[----:B------:R-:W-:Y:S05]  /*1100*/  BSYNC B1 ;  /* 0x0000000000017941 */ /* 0x000fea0003800000 */
.L_x_7411:
        /* <DEDUP_REMOVED lines=26> */
.L_x_7404:
[----:B------:R-:W-:Y:S05]  /*12b0*/  BSYNC B0 ;  /* 0x0000000000007941 */ /* 0x000fea0003800000 */
.L_x_7403:
        /* <DEDUP_REMOVED lines=32> */
[----:B------:R-:W-:Y:S01]  /*14c0*/  LOP3.LUT R17, RZ, R17, RZ, 0x33, !PT ;  /* 0x00000011ff117212 */ /* 0x000fe200078e33ff */
[----:B------:R-:W-:Y:S01]  /*14d0*/  BSSY B1, `(.L_x_7415) ;  /* 0x000001d000017945 */ /* 0x000fe20003800000 */
[----:B------:R-:W-:Y:S02]  /*14e0*/  IADD3 R4, -R10, RZ, RZ ;  /* 0x000000ff0a047210 */ /* 0x000fe40007ffe1ff */
        /* <DEDUP_REMOVED lines=19> */
.L_x_7417:
        /* <DEDUP_REMOVED lines=8> */
.L_x_7416:
[----:B------:R-:W-:Y:S05]  /*16a0*/  BSYNC B1 ;  /* 0x0000000000017941 */ /* 0x000fea0003800000 */
.L_x_7415:
        /* <DEDUP_REMOVED lines=14> */
.L_x_7420:
        /* <DEDUP_REMOVED lines=52> */
.L_x_7419:
[----:B------:R-:W-:Y:S05]  /*1ad0*/  BSYNC B1 ;  /* 0x0000000000017941 */ /* 0x000fea0003800000 */
.L_x_7418:
        /* <DEDUP_REMOVED lines=31> */
.L_x_7422:
[----:B------:R-:W-:Y:S05]  /*1cd0*/  BSYNC B1 ;  /* 0x0000000000017941 */ /* 0x000fea0003800000 */
.L_x_7421:
        /* <DEDUP_REMOVED lines=14> */
.L_x_7414:
[----:B------:R-:W-:Y:S05]  /*1dc0*/  BSYNC B0 ;  /* 0x0000000000007941 */ /* 0x000fea0003800000 */
.L_x_7413:
        /* <DEDUP_REMOVED lines=22> */
.L_x_7424:
[----:B------:R-:W-:Y:S05]  /*1f30*/  BSYNC B0 ;  /* 0x0000000000007941 */ /* 0x000fea0003800000 */
.L_x_7423:
[----:B------:R-:W5:Y:S08]  /*1f40*/  S2UR UR5, SR_CgaCtaId ;  /* 0x00000000000579c3 */ /* 0x000f700000008800 */
[----:B------:R-:W-:Y:S01]  /*1f50*/  BAR.SYNC.DEFER_BLOCKING 0x0 ;  /* 0x0000000000007b1d */ /* 0x000fe20000010000 */
[----:B-1--4-:R-:W-:Y:S01]  /*1f60*/  LOP3.LUT R0, R18, 0x3, RZ, 0xc0, !PT ;  /* 0x0000000312007812 */ /* 0x012fe200078ec0ff */
[----:B------:R-:W-:Y:S01]  /*1f70*/  HFMA2.MMA R4, -RZ, RZ, 0, 0 ;  /* 0x00000000ff047435 */ /* 0x000fe200000001ff */
[----:B--23--:R-:W-:-:S02]  /*1f80*/  SHF.R.S32.HI R3, RZ, 0x1f, R18 ;  /* 0x0000001fff037819 */ /* 0x00cfc40000011412 */
[----:B------:R-:W-:Y:S01]  /*1f90*/  ISETP.NE.AND P0, PT, R0, RZ, PT ;  /* 0x000000ff0000720c */ /* 0x000fe20003f05270 */
[----:B------:R-:W-:Y:S01]  /*1fa0*/  UMOV UR4, 0x400 ;  /* 0x0000040000047882 */ /* 0x000fe20000000000 */
[----:B------:R-:W-:Y:S01]  /*1fb0*/  LEA.HI R3, R3, R18, RZ, 0x2 ;  /* 0x0000001203037211 */ /* 0x000fe200078f10ff */
[----:B------:R-:W-:Y:S01]  /*1fc0*/  UIADD3 UR4, UR4, 0x20, URZ ;  /* 0x0000002004047890 */ /* 0x000fe2000fffe03f */
[----:B------:R-:W-:Y:S01]  /*1fd0*/  LOP3.LUT R0, R8, 0xffffffc0, RZ, 0xc0, !PT ;  /* 0xffffffc008007812 */ /* 0x000fe200078ec0ff */
[----:B------:R-:W-:Y:S01]  /*1fe0*/  BSSY B0, `(.L_x_7425) ;  /* 0x000002a000007945 */ /* 0x000fe20003800000 */
[----:B------:R-:W-:Y:S02]  /*1ff0*/  SHF.R.S32.HI R6, RZ, 0x2, R3 ;  /* 0x00000002ff067819 */ /* 0x000fe40000011403 */
[----:B------:R-:W-:Y:S02]  /*2000*/  CS2R R2, SRZ ;  /* 0x0000000000027805 */ /* 0x000fe4000001ff00 */
[----:B------:R-:W-:Y:S01]  /*2010*/  ISETP.NE.OR P2, PT, R0, 0x40, P0 ;  /* 0x000000400000780c */ /* 0x000fe20000745670 */
[----:B------:R-:W-:Y:S01]  /*2020*/  IMAD.MOV.U32 R0, RZ, RZ, RZ ;  /* 0x000000ffff007224 */ /* 0x000fe200078e00ff */
[----:B------:R-:W-:-:S02]  /*2030*/  LEA R19, R19, R6, 0x5 ;  /* 0x0000000613137211 */ /* 0x000fc400078e28ff */
        /* <DEDUP_REMOVED lines=36> */
.L_x_7426:
[----:B------:R-:W-:Y:S05]  /*2280*/  BSYNC B0 ;  /* 0x0000000000007941 */ /* 0x000fea0003800000 */
.L_x_7425:
[----:B------:R-:W-:Y:S06]  /*2290*/  BAR.SYNC.DEFER_BLOCKING 0x0 ;  /* 0x0000000000007b1d */ /* 0x000fec0000010000 */
[----:B------:R-:W-:Y:S05]  /*22a0*/  @P3 EXIT ;  /* 0x000000000000394d */ /* 0x000fea0003800000 */
[----:B------:R-:W-:Y:S01]  /*22b0*/  IMAD R5, R5, UR39, RZ ;  /* 0x0000002705057c24 */ /* 0x000fe2000f8e02ff */
[----:B------:R-:W-:Y:S01]  /*22c0*/  SHF.R.S32.HI R9, RZ, 0x1f, R10 ;  /* 0x0000001fff097819 */ /* 0x000fe2000001140a */
[----:B0-----:R-:W-:Y:S02]  /*22d0*/  IMAD R7, R16, UR38, RZ ;  /* 0x0000002610077c24 */ /* 0x001fe4000f8e02ff */
[----:B------:R-:W-:Y:S02]  /*22e0*/  IMAD R5, R5, UR38, RZ ;  /* 0x0000002605057c24 */ /* 0x000fe4000f8e02ff */
        /* <DEDUP_REMOVED lines=18> */
[-C--:B------:R-:W-:Y:S02]  /*2410*/  LEA.HI.X.SX32 R16, R8, R14.reuse, 0x1, P2 ;  /* 0x0000000e08107211 */ /* 0x080fe400010f0eff */
[----:B------:R-:W-:Y:S01]  /*2420*/  LEA.HI.X.SX32 R18, R5, R14, 0x1, P1 ;  /* 0x0000000e05127211 */ /* 0x000fe200008f0eff */
[----:B------:R-:W-:Y:S01]  /*2430*/  STG.E desc[UR36][R6.64], R0 ;  /* 0x0000000006007986 */ /* 0x000fe2000c101924 */
[----:B------:R-:W-:-:S02]  /*2440*/  LEA R8, P0, R15, UR4, 0x2 ;  /* 0x000000040f087c11 */ /* 0x000fc4000f8010ff */
[----:B------:R-:W-:Y:S02]  /*2450*/  LEA R10, P1, R11, UR4, 0x2 ;  /* 0x000000040b0a7c11 */ /* 0x000fe4000f8210ff */
[----:B------:R-:W-:Y:S02]  /*2460*/  LEA.HI.X.SX32 R14, R9, R14, 0x1, P3 ;  /* 0x0000000e090e7211 */ /* 0x000fe400018f0eff */
        /* <DEDUP_REMOVED lines=8> */
.L_x_7401:
        /* <DEDUP_REMOVED lines=16> */
.L_x_7427:
[----:B------:R-:W-:Y:S05]  /*25f0*/  EXIT ;  /* 0x000000000000794d */ /* 0x000fea0003800000 */
.L_x_7402:
[----:B------:R-:W-:Y:S01]  /*2600*/  HFMA2.MMA R12, -RZ, RZ, 0, 9.5367431640625e-07 ;  /* 0x00000010ff0c7435 */ /* 0x000fe200000001ff */
[----:B------:R-:W-:Y:S01]  /*2610*/  IMAD.MOV.U32 R11, RZ, RZ, 0x1f ;  /* 0x0000001fff0b7424 */ /* 0x000fe200078e00ff */
[----:B------:R-:W-:Y:S02]  /*2620*/  MOV R15, 0xffffffff ;  /* 0xffffffff000f7802 */ /* 0x000fe40000000f00 */
[----:B------:R-:W-:-:S07]  /*2630*/  MOV R2, 0xff7fffff ;  /* 0xff7fffff00027802 */ /* 0x000fce0000000f00 */
[----:B0-----:R-:W-:Y:S05]  /*2640*/  WARPSYNC.COLLECTIVE R15, `(.L_x_7428) ;  /* 0x000000000f087348 */ /* 0x001fea0003c00000 */
[----:B------:R1:W2:Y:S02]  /*2650*/  SHFL.BFLY P6, R14, R13, R12, R11 ;  /* 0x0c00000c0d0e7389 */ /* 0x0002a400000c000b */
[----:B012---:R-:W-:Y:S01]  /*2660*/  ENDCOLLECTIVE ;  /* 0x000000000000791b */ /* 0x007fe20003800000 */
.L_x_7428:
[----:B------:R-:W-:Y:S01]  /*2670*/  IMAD.MOV.U32 R12, RZ, RZ, 0x8 ;  /* 0x00000008ff0c7424 */ /* 0x000fe200078e00ff */
[----:B------:R-:W-:-:S04]  /*2680*/  FMNMX.FTZ R0, R14, -3.40282346638528859812e+38, !PT ;  /* 0xff7fffff0e007809 */ /* 0x000fc80007810000 */
[----:B------:R-:W-:-:S07]  /*2690*/  MOV R13, R0 ;  /* 0x00000000000d7202 */ /* 0x000fce0000000f00 */
[----:B------:R-:W-:Y:S05]  /*26a0*/  WARPSYNC.COLLECTIVE R15, `(.L_x_7429) ;  /* 0x000000000f087348 */ /* 0x000fea0003c00000 */
[----:B------:R0:W1:Y:S02]  /*26b0*/  SHFL.BFLY P6, R14, R13, R12, R11 ;  /* 0x0c00000c0d0e7389 */ /* 0x00006400000c000b */
[----:B01----:R-:W-:Y:S01]  /*26c0*/  ENDCOLLECTIVE ;  /* 0x000000000000791b */ /* 0x003fe20003800000 */
.L_x_7429:
[----:B------:R-:W-:Y:S01]  /*26d0*/  HFMA2.MMA R12, -RZ, RZ, 0, 2.384185791015625e-07 ;  /* 0x00000004ff0c7435 */ /* 0x000fe200000001ff */
[----:B------:R-:W-:-:S04]  /*26e0*/  FMNMX.FTZ R3, R0, R14, !PT ;  /* 0x0000000e00037209 */ /* 0x000fc80007810000 */
[----:B------:R-:W-:-:S07]  /*26f0*/  MOV R13, R3 ;  /* 0x00000003000d7202 */ /* 0x000fce0000000f00 */
[----:B------:R-:W-:Y:S05]  /*2700*/  WARPSYNC.COLLECTIVE R15, `(.L_x_7430) ;  /* 0x000000000f087348 */ /* 0x000fea0003c00000 */
[----:B------:R0:W1:Y:S02]  /*2710*/  SHFL.BFLY P6, R14, R13, R12, R11 ;  /* 0x0c00000c0d0e7389 */ /* 0x00006400000c000b */
[----:B01----:R-:W-:Y:S01]  /*2720*/  ENDCOLLECTIVE ;  /* 0x000000000000791b */ /* 0x003fe20003800000 */
.L_x_7430:
[----:B------:R-:W-:Y:S02]  /*2730*/  MOV R12, 0x2 ;  /* 0x00000002000c7802 */ /* 0x000fe40000000f00 */
[----:B------:R-:W-:-:S05]  /*2740*/  FMNMX.FTZ R4, R3, R14, !PT ;  /* 0x0000000e03047209 */ /* 0x000fca0007810000 */
[----:B------:R-:W-:-:S07]  /*2750*/  IMAD.MOV.U32 R13, RZ, RZ, R4 ;  /* 0x000000ffff0d7224 */ /* 0x000fce00078e0004 */
[----:B------:R-:W-:Y:S05]  /*2760*/  WARPSYNC.COLLECTIVE R15, `(.L_x_7431) ;  /* 0x000000000f087348 */ /* 0x000fea0003c00000 */
[----:B------:R0:W1:Y:S02]  /*2770*/  SHFL.BFLY P6, R14, R13, R12, R11 ;  /* 0x0c00000c0d0e7389 */ /* 0x00006400000c000b */
[----:B01----:R-:W-:Y:S01]  /*2780*/  ENDCOLLECTIVE ;  /* 0x000000000000791b */ /* 0x003fe20003800000 */
.L_x_7431:
[----:B------:R-:W-:Y:S05]  /*2790*/  BRA `(.L_x_7432) ;  /* 0xffffffd800c87947 */ /* 0x000fea000383ffff */
.L_x_7433:
        /* <DEDUP_REMOVED lines=14> */
.L_x_29703:


//--------------------- .text._ZN4vllm25paged_attention_v2_kernelIfhLi256ELi16ELi128ELNS_18Fp8KVCacheDataTypeE2ELb1ELi512EEEvPfS2_PT_PKS3_PKT0_S9_ifPKiSB_iPKfiiiSD_SD_iiiii --------------------------
	.section	.text._ZN4vllm25paged_attention_v2_kernelIfhLi256ELi16ELi128ELNS_18Fp8KVCacheDataTypeE2ELb1ELi512EEEvPfS2_PT_PKS3_PKT0_S9_ifPKiSB_iPKfiiiSD_SD_iiiii,"ax",@progbits
	.align	128
        .global         _ZN4vllm25paged_attention_v2_kernelIfhLi256ELi16ELi128ELNS_18Fp8KVCacheDataTypeE2ELb1ELi512EEEvPfS2_PT_PKS3_PKT0_S9_ifPKiSB_iPKfiiiSD_SD_iiiii
        .type           _ZN4vllm25paged_attention_v2_kernelIfhLi256ELi16ELi128ELNS_18Fp8KVCacheDataTypeE2ELb1ELi512EEEvPfS2_PT_PKS3_PKT0_S9_ifPKiSB_iPKfiiiSD_SD_iiiii,@function
        .size           _ZN4vllm25paged_attention_v2_kernelIfhLi256ELi16ELi128ELNS_18Fp8KVCacheDataTypeE2ELb1ELi512EEEvPfS2_PT_PKS3_PKT0_S9_ifPKiSB_iPKfiiiSD_SD_iiiii,(.L_x_29704 - _ZN4vllm25paged_attention_v2_kernelIfhLi256ELi16ELi128ELNS_18Fp8KVCacheDataTypeE2ELb1ELi512EEEvPfS2_PT_PKS3_PKT0_S9_ifPKiSB_iPKfiiiSD_SD_iiiii)
        .other          _ZN4vllm25paged_attention_v2_kernelIfhLi256ELi16ELi128ELNS_18Fp8KVCacheDataTypeE2ELb1ELi512EEEvPfS2_PT_PKS3_PKT0_S9_ifPKiSB_iPKfiiiSD_SD_iiiii,@"STO_CUDA_ENTRY STV_DEFAULT"
_ZN4vllm25paged_attention_v2_kernelIfhLi256ELi16ELi128ELNS_18Fp8KVCacheDataTypeE2ELb1ELi512EEEvPfS2_PT_PKS3_PKT0_S9_ifPKiSB_iPKfiiiSD_SD_iiiii:
.text._ZN4vllm25paged_attention_v2_kernelIfhLi256ELi16ELi128ELNS_18Fp8KVCacheDataTypeE2ELb1ELi512EEEvPfS2_PT_PKS3_PKT0_S9_ifPKiSB_iPKfiiiSD_SD_iiiii:
        /* <DEDUP_REMOVED lines=122> */
.L_x_7434:
[----:B------:R-:W-:Y:S02]  /*07a0*/  ULDC UR4, c[0x0][0x288] ;  /* 0x0000a20000047ab9 */ /* 0x000fe40000000800 */
[----:B------:R-:W-:-:S06]  /*07b0*/  UIMAD UR4, UR47, UR4, UR45 ;  /* 0x000000042f0472a4 */ /* 0x000fcc000f8e022d */
[----:B------:R-:W-:-:S07]  /*07c0*/  IMAD R8, R3, UR4, RZ ;  /* 0x0000000403087c24 */ /* 0x000fce000f8e02ff */
.L_x_7435:
[----:B------:R-:W-:Y:S01]  /*07d0*/  IMAD.U32 R4, RZ, RZ, UR41 ;  /* 0x00000029ff047e24 */ /* 0x000fe2000f8e00ff */
[----:B------:R-:W-:Y:S01]  /*07e0*/  BSSY B7, `(.L_x_7436) ;  /* 0x0000046000077945 */ /* 0x000fe20003800000 */
[----:B------:R-:W-:-:S03]  /*07f0*/  VIADD R8, R8, 0x1 ;  /* 0x0000000108087836 */ /* 0x000fc60000000000 */
[----:B------:R-:W-:-:S04]  /*0800*/  LEA R7, R4, R47, 0x5 ;  /* 0x0000002f04077211 */ /* 0x000fc800078e28ff */
[----:B------:R-:W-:-:S13]  /*0810*/  ISETP.GE.AND P1, PT, R7, UR39, PT ;  /* 0x0000002707007c0c */ /* 0x000fda000bf26270 */
[----:B------:R-:W-:Y:S05]  /*0820*/  @P1 BRA `(.L_x_7437) ;  /* 0x0000000400041947 */ /* 0x000fea0003800000 */
[----:B------:R-:W0:Y:S01]  /*0830*/  LDC R17, c[0x0][0x290] ;  /* 0x0000a400ff117b82 */ /* 0x000e220000000800 */
[----:B------:R-:W-:Y:S01]  /*0840*/  LEA.HI R5, R45, R45, RZ, 0x1 ;  /* 0x0000002d2d057211 */ /* 0x000fe200078f08ff */
[----:B------:R-:W-:Y:S02]  /*0850*/  ULDC UR4, c[0x0][0x28c] ;  /* 0x0000a30000047ab9 */ /* 0x000fe40000000800 */
[----:B------:R-:W-:Y:S02]  /*0860*/  IADD3 R15, R6, -UR4, RZ ;  /* 0x80000004060f7c10 */ /* 0x000fe4000fffe0ff */
[--C-:B------:R-:W-:Y:S02]  /*0870*/  SHF.R.S32.HI R9, RZ, 0x1, R5.reuse ;  /* 0x00000001ff097819 */ /* 0x100fe40000011405 */
[----:B------:R-:W1:Y:S01]  /*0880*/  LDC R4, c[0x0][0x294] ;  /* 0x0000a500ff047b82 */ /* 0x000e620000000800 */
[----:B------:R-:W-:-:S04]  /*0890*/  SHF.R.S32.HI R10, RZ, 0x1f, R5 ;  /* 0x0000001fff0a7819 */ /* 0x000fc80000011405 */
[----:B------:R-:W-:-:S04]  /*08a0*/  LEA.HI R10, R10, R9, RZ, 0x4 ;  /* 0x000000090a0a7211 */ /* 0x000fc800078f20ff */
[----:B------:R-:W-:-:S04]  /*08b0*/  LOP3.LUT R10, R10, 0xfffffff0, RZ, 0xc0, !PT ;  /* 0xfffffff00a0a7812 */ /* 0x000fc800078ec0ff */
[----:B------:R-:W-:Y:S02]  /*08c0*/  IADD3 R9, R9, -UR44, -R10 ;  /* 0x8000002c09097c10 */ /* 0x000fe4000fffe80a */
[----:B------:R-:W-:Y:S02]  /*08d0*/  MOV R10, RZ ;  /* 0x000000ff000a7202 */ /* 0x000fe40000000f00 */
        /* <DEDUP_REMOVED lines=8> */
[----:B------:R-:W-:-:S04]  /*0960*/  IMAD R5, R14, R3, RZ ;  /* 0x000000030e057224 */ /* 0x000fc800078e02ff */
[----:B------:R-:W-:Y:S01]  /*0970*/  IMAD.HI.U32 R12, R11, R5, R10 ;  /* 0x000000050b0c7227 */ /* 0x000fe200078e000a */
[----:B------:R-:W-:-:S03]  /*0980*/  IABS R5, R4 ;  /* 0x0000000400057213 */ /* 0x000fc60000000000 */
[----:B------:R-:W-:-:S07]  /*0990*/  IMAD.MOV.U32 R10, RZ, RZ, R7 ;  /* 0x000000ffff0a7224 */ /* 0x000fce00078e0007 */
.L_x_7439:
        /* <DEDUP_REMOVED lines=33> */
[----:B------:R-:W-:-:S05]  /*0bb0*/  @!P0 MOV R11, 0x400 ;  /* 0x00000400000b8802 */ /* 0x000fca0000000f00 */
[----:B------:R-:W-:Y:S01]  /*0bc0*/  @!P0 VIADD R13, R11, 0x20 ;  /* 0x000000200b0d8836 */ /* 0x000fe20000000000 */
[----:B------:R-:W-:Y:S01]  /*0bd0*/  @!P0 IADD3 R11, R9, R16, RZ ;  /* 0x00000010090b8210 */ /* 0x000fe20007ffe0ff */
[----:B------:R-:W-:-:S03]  /*0be0*/  @!P0 IMAD.MOV.U32 R16, RZ, RZ, -0x800001 ;  /* 0xff7fffffff108424 */ /* 0x000fc600078e00ff */
[----:B0-----:R-:W-:-:S04]  /*0bf0*/  @!P0 LEA R14, R14, R13, 0x18 ;  /* 0x0000000d0e0e8211 */ /* 0x001fc800078ec0ff */
[----:B------:R-:W-:-:S05]  /*0c00*/  @!P0 LEA R11, R11, R14, 0x2 ;  /* 0x0000000e0b0b8211 */ /* 0x000fca00078e10ff */
[----:B------:R0:W-:Y:S01]  /*0c10*/  @!P0 STS [R11], R16 ;  /* 0x000000100b008388 */ /* 0x0001e20000000800 */
[----:B------:R-:W-:-:S13]  /*0c20*/  ISETP.GE.AND P0, PT, R10, UR39, PT ;  /* 0x000000270a007c0c */ /* 0x000fda000bf06270 */
[----:B0-----:R-:W-:Y:S05]  /*0c30*/  @!P0 BRA `(.L_x_7439) ;  /* 0xfffffffc00588947 */ /* 0x001fea000383ffff */
.L_x_7437:
[----:B------:R-:W-:Y:S05]  /*0c40*/  BSYNC B7 ;  /* 0x0000000000077941 */ /* 0x000fea0003800000 */
.L_x_7436:
        /* <DEDUP_REMOVED lines=11> */
.L_x_7481:
        /* <DEDUP_REMOVED lines=10> */
[----:B------:R-:W-:-:S03]  /*0da0*/  ISETP.GE.AND P2, PT, R45, UR40, PT ;  /* 0x000000282d007c0c */ /* 0x000fc6000bf46270 */
[----:B------:R-:W-:Y:S08]  /*0db0*/  BSSY B0, `(.L_x_7441) ;  /* 0x00000f6000007945 */ /* 0x000ff00003800000 */
[----:B-1----:R-:W1:Y:S01]  /*0dc0*/  @!P0 S2R R3, SR_CgaCtaId ;  /* 0x0000000000038919 */ /* 0x002e620000008800 */
[----:B------:R-:W-:-:S04]  /*0dd0*/  @!P0 MOV R0, 0x400 ;  /* 0x0000040000008802 */ /* 0x000fc80000000f00 */
[----:B-1----:R-:W-:-:S05]  /*0de0*/  @!P0 LEA R3, R3, R0, 0x18 ;  /* 0x0000000003038211 */ /* 0x002fca00078ec0ff */
[----:B0-----:R-:W-:-:S05]  /*0df0*/  @!P0 IMAD R4, R46, 0x4, R3 ;  /* 0x000000042e048824 */ /* 0x001fca00078e0203 */
[----:B------:R-:W0:Y:S04]  /*0e00*/  @!P0 LDS R2, [R4] ;  /* 0x0000000004028984 */ /* 0x000e280000000800 */
[----:B0-----:R-:W0:Y:S02]  /*0e10*/  SHFL.BFLY PT, R3, R2, 0x2, 0x1f ;  /* 0x0c401f0002037f89 */ /* 0x001e2400000e0000 */
[----:B0-----:R-:W-:Y:S01]  /*0e20*/  FMNMX.FTZ R9, R3, R2, !PT ;  /* 0x0000000203097209 */ /* 0x001fe20007810000 */
[----:B------:R-:W-:-:S04]  /*0e30*/  HFMA2.MMA R3, -RZ, RZ, 0, 0 ;  /* 0x00000000ff037435 */ /* 0x000fc800000001ff */
        /* <DEDUP_REMOVED lines=17> */
[----:B------:R-:W-:Y:S02]  /*0f50*/  LOP3.LUT P0, R9, R3, 0x3, RZ, 0xc0, !PT ;  /* 0x0000000303097812 */ /* 0x000fe4000780c0ff */
[----:B------:R-:W-:-:S11]  /*0f60*/  MOV R3, RZ ;  /* 0x000000ff00037202 */ /* 0x000fd60000000f00 */
        /* <DEDUP_REMOVED lines=8> */
.L_x_7445:
        /* <DEDUP_REMOVED lines=11> */
.L_x_7444:
[----:B------:R-:W-:Y:S05]  /*10a0*/  BSYNC B1 ;  /* 0x0000000000017941 */ /* 0x000fea0003800000 */
.L_x_7443:
        /* <DEDUP_REMOVED lines=12> */
[----:B------:R-:W-:Y:S02]  /*1170*/  MOV R9, UR40 ;  /* 0x0000002800097c02 */ /* 0x000fe40008000f00 */
[----:B------:R-:W-:-:S03]  /*1180*/  PLOP3.LUT P0, PT, PT, PT, PT, 0x8, 0x0 ;  /* 0x000000000000781c */ /* 0x000fc60003f0e170 */
[----:B------:R-:W-:-:S10]  /*1190*/  VIADD R9, R9, 0xfffffa00 ;  /* 0xfffffa0009097836 */ /* 0x000fd40000000000 */
.L_x_7448:
        /* <DEDUP_REMOVED lines=98> */
[----:B0-----:R-:W-:Y:S01]  /*17c0*/  VIADD R2, R2, 0x2000 ;  /* 0x0000200002027836 */ /* 0x001fe20000000000 */
[----:B------:R-:W-:Y:S06]  /*17d0*/  @!P3 BRA `(.L_x_7448) ;  /* 0xfffffff80070b947 */ /* 0x000fec000383ffff */
.L_x_7447:
[----:B------:R-:W-:Y:S05]  /*17e0*/  BSYNC B1 ;  /* 0x0000000000017941 */ /* 0x000fea0003800000 */
.L_x_7446:
        /* <DEDUP_REMOVED lines=55> */
.L_x_7450:
[----:B------:R-:W-:Y:S05]  /*1b60*/  BSYNC B1 ;  /* 0x0000000000017941 */ /* 0x000fea0003800000 */
.L_x_7449:
        /* <DEDUP_REMOVED lines=26> */
.L_x_7442:
[----:B------:R-:W-:Y:S05]  /*1d10*/  BSYNC B0 ;  /* 0x0000000000007941 */ /* 0x000fea0003800000 */
.L_x_7441:
        /* <DEDUP_REMOVED lines=52> */
[----:B------:R-:W-:Y:S01]  /*2060*/  UIADD3 UR4, UR4, 0x20, URZ ;  /* 0x0000002004047890 */ /* 0x000fe2000fffe03f */
[----:B------:R-:W-:-:S03]  /*2070*/  IMAD.MOV.U32 R9, RZ, RZ, R45 ;  /* 0x000000ffff097224 */ /* 0x000fc600078e002d */
[----:B--2---:R-:W-:-:S06]  /*2080*/  ULEA UR4, UR5, UR4, 0x18 ;  /* 0x0000000405047291 */ /* 0x004fcc000f8ec03f */
[----:B------:R-:W-:-:S07]  /*2090*/  LEA R10, R45, UR4, 0x2 ;  /* 0x000000042d0a7c11 */ /* 0x000fce000f8e10ff */
.L_x_7455:
        /* <DEDUP_REMOVED lines=8> */
.L_x_7454:
[----:B------:R-:W-:Y:S05]  /*2120*/  BSYNC B1 ;  /* 0x0000000000017941 */ /* 0x000fea0003800000 */
.L_x_7453:
        /* <DEDUP_REMOVED lines=15> */
.L_x_7458:
        /* <DEDUP_REMOVED lines=52> */
.L_x_7457:
[----:B------:R-:W-:Y:S05]  /*2560*/  BSYNC B1 ;  /* 0x0000000000017941 */ /* 0x000fea0003800000 */
.L_x_7456:
        /* <DEDUP_REMOVED lines=31> */
.L_x_7460:
[----:B------:R-:W-:Y:S05]  /*2760*/  BSYNC B1 ;  /* 0x0000000000017941 */ /* 0x000fea0003800000 */
.L_x_7459:
        /* <DEDUP_REMOVED lines=14> */
.L_x_7452:
[----:B------:R-:W-:Y:S05]  /*2850*/  BSYNC B0 ;  /* 0x0000000000007941 */ /* 0x000fea0003800000 */
.L_x_7451:
        /* <DEDUP_REMOVED lines=20> */
[----:B------:R-:W-:Y:S01]  /*29a0*/  MOV R10, UR6 ;  /* 0x00000006000a7c02 */ /* 0x000fe20008000f00 */
[----:B------:R-:W-:Y:S02]  /*29b0*/  IMAD.U32 R12, RZ, RZ, UR4 ;  /* 0x00000004ff0c7e24 */ /* 0x000fe4000f8e00ff */
[----:B--2---:R-:W-:Y:S02]  /*29c0*/  MOV R11, UR7 ;  /* 0x00000007000b7c02 */ /* 0x004fe40008000f00 */
[----:B------:R-:W-:-:S03]  /*29d0*/  IMAD.U32 R13, RZ, RZ, UR5 ;  /* 0x00000005ff0d7e24 */ /* 0x000fc6000f8e00ff */
[----:B0-----:R3:W-:Y:S04]  /*29e0*/  STG.E desc[UR36][R10.64], R0 ;  /* 0x000000000a007986 */ /* 0x0017e8000c101924 */
[----:B-1----:R3:W-:Y:S02]  /*29f0*/  STG.E desc[UR36][R12.64], R2 ;  /* 0x000000020c007986 */ /* 0x0027e4000c101924 */
.L_x_7462:
[----:B------:R-:W-:Y:S05]  /*2a00*/  BSYNC B0 ;  /* 0x0000000000007941 */ /* 0x000fea0003800000 */
.L_x_7461:
[----:B------:R-:W-:Y:S04]  /*2a10*/  BSSY B6, `(.L_x_7463) ;  /* 0x000003c000067945 */ /* 0x000fe80003800000 */
[----:B------:R-:W-:Y:S05]  /*2a20*/  @P1 BRA `(.L_x_7464) ;  /* 0x0000000000e81947 */ /* 0x000fea0003800000 */
[----:B------:R-:W0:Y:S01]  /*2a30*/  LDC R16, c[0x0][0x290] ;  /* 0x0000a400ff107b82 */ /* 0x000e220000000800 */
[----:B--2---:R-:W2:Y:S01]  /*2a40*/  I2F.RP R4, R5 ;  /* 0x0000000500047306 */ /* 0x004ea20000209400 */
[----:B------:R-:W-:Y:S02]  /*2a50*/  ULDC UR4, c[0x0][0x28c] ;  /* 0x0000a30000047ab9 */ /* 0x000fe40000000800 */
[----:B------:R-:W-:-:S04]  /*2a60*/  IADD3 R6, R6, -UR4, RZ ;  /* 0x8000000406067c10 */ /* 0x000fc8000fffe0ff */
[----:B------:R-:W4:Y:S01]  /*2a70*/  LDC R15, c[0x0][0x294] ;  /* 0x0000a500ff0f7b82 */ /* 0x000f220000000800 */
[----:B--2---:R-:W1:Y:S01]  /*2a80*/  MUFU.RCP R4, R4 ;  /* 0x0000000400047308 */ /* 0x004e620000001000 */
[----:B0--3--:R-:W-:Y:S02]  /*2a90*/  IABS R0, R16 ;  /* 0x0000001000007213 */ /* 0x009fe40000000000 */
[----:B------:R-:W-:-:S05]  /*2aa0*/  ISETP.NE.AND P1, PT, R16, RZ, PT ;  /* 0x000000ff1000720c */ /* 0x000fca0003f25270 */
[----:B------:R-:W0:Y:S01]  /*2ab0*/  I2F.RP R12, R0 ;  /* 0x00000000000c7306 */ /* 0x000e220000209400 */
[----:B----4-:R-:W-:Y:S02]  /*2ac0*/  ISETP.NE.AND P2, PT, R15, RZ, PT ;  /* 0x000000ff0f00720c */ /* 0x010fe40003f45270 */
[----:B-1----:R-:W-:-:S05]  /*2ad0*/  IADD3 R2, R4, 0xffffffe, RZ ;  /* 0x0ffffffe04027810 */ /* 0x002fca0007ffe0ff */
[----:B------:R1:W2:Y:S08]  /*2ae0*/  F2I.FTZ.U32.TRUNC.NTZ R3, R2 ;  /* 0x0000000200037305 */ /* 0x0002b0000021f000 */
[----:B0-----:R-:W0:Y:S01]  /*2af0*/  MUFU.RCP R12, R12 ;  /* 0x0000000c000c7308 */ /* 0x001e220000001000 */
[----:B-1----:R-:W-:Y:S01]  /*2b00*/  HFMA2.MMA R2, -RZ, RZ, 0, 0 ;  /* 0x00000000ff027435 */ /* 0x002fe200000001ff */
[----:B--2---:R-:W-:-:S05]  /*2b10*/  IADD3 R14, RZ, -R3, RZ ;  /* 0x80000003ff0e7210 */ /* 0x004fca0007ffe0ff */
[----:B------:R-:W-:-:S04]  /*2b20*/  IMAD R9, R14, R5, RZ ;  /* 0x000000050e097224 */ /* 0x000fc800078e02ff */
[----:B------:R-:W-:Y:S01]  /*2b30*/  IMAD.HI.U32 R13, R3, R9, R2 ;  /* 0x00000009030d7227 */ /* 0x000fe200078e0002 */
[----:B------:R-:W-:-:S03]  /*2b40*/  IABS R2, R15 ;  /* 0x0000000f00027213 */ /* 0x000fc60000000000 */
[----:B0-----:R-:W-:-:S04]  /*2b50*/  VIADD R10, R12, 0xffffffe ;  /* 0x0ffffffe0c0a7836 */ /* 0x001fc80000000000 */
[----:B------:R0:W1:Y:S02]  /*2b60*/  F2I.FTZ.U32.TRUNC.NTZ R11, R10 ;  /* 0x0000000a000b7305 */ /* 0x000064000021f000 */
[----:B0-----:R-:W-:Y:S02]  /*2b70*/  IMAD.MOV.U32 R10, RZ, RZ, RZ ;  /* 0x000000ffff0a7224 */ /* 0x001fe400078e00ff */
[----:B-1----:R-:W-:-:S04]  /*2b80*/  IMAD.MOV R17, RZ, RZ, -R11 ;  /* 0x000000ffff117224 */ /* 0x002fc800078e0a0b */
[----:B------:R-:W-:-:S04]  /*2b90*/  IMAD R3, R17, R0, RZ ;  /* 0x0000000011037224 */ /* 0x000fc800078e02ff */
[----:B------:R-:W-:-:S04]  /*2ba0*/  IMAD.HI.U32 R10, R11, R3, R10 ;  /* 0x000000030b0a7227 */ /* 0x000fc800078e000a */
[----:B------:R-:W-:-:S07]  /*2bb0*/  IMAD.MOV.U32 R11, RZ, RZ, R2 ;  /* 0x000000ffff0b7224 */ /* 0x000fce00078e0002 */
.L_x_7466:
        /* <DEDUP_REMOVED lines=33> */
.L_x_7464:
[----:B------:R-:W-:Y:S05]  /*2dd0*/  BSYNC B6 ;  /* 0x0000000000067941 */ /* 0x000fea0003800000 */
.L_x_7463:
[----:B------:R-:W-:-:S03]  /*2de0*/  UMOV UR4, 0xffffffff ;  /* 0xffffffff00047882 */ /* 0x000fc60000000000 */
[----:B------:R-:W-:Y:S05]  /*2df0*/  BRA.DIV UR4, `(.L_x_7467) ;  /* 0x0000002a04107947 */ /* 0x000fea000b800000 */
[----:B------:R-:W-:Y:S01]  /*2e00*/  HFMA2.MMA R34, -RZ, RZ, 0, 0 ;  /* 0x00000000ff227435 */ /* 0x000fe200000001ff */
[----:B------:R-:W-:Y:S02]  /*2e10*/  CS2R R30, SRZ ;  /* 0x00000000001e7805 */ /* 0x000fe4000001ff00 */
[----:B-12---:R-:W-:Y:S01]  /*2e20*/  MOV R3, RZ ;  /* 0x000000ff00037202 */ /* 0x006fe20000000f00 */
[----:B------:R-:W-:Y:S01]  /*2e30*/  HFMA2.MMA R7, -RZ, RZ, 0, 0 ;  /* 0x00000000ff077435 */ /* 0x000fe200000001ff */
[----:B------:R-:W-:Y:S01]  /*2e40*/  IMAD.MOV.U32 R14, RZ, RZ, RZ ;  /* 0x000000ffff0e7224 */ /* 0x000fe200078e00ff */
[----:B------:R-:W-:Y:S01]  /*2e50*/  HFMA2.MMA R20, -RZ, RZ, 0, 0 ;  /* 0x00000000ff147435 */ /* 0x000fe200000001ff */
[----:B0--3--:R-:W-:Y:S02]  /*2e60*/  IMAD.MOV.U32 R0, RZ, RZ, RZ ;  /* 0x000000ffff007224 */ /* 0x009fe400078e00ff */
        /* <DEDUP_REMOVED lines=8> */
[----:B------:R-:W-:Y:S01]  /*2ef0*/  IMAD.MOV.U32 R27, RZ, RZ, RZ ;  /* 0x000000ffff1b7224 */ /* 0x000fe200078e00ff */
[----:B------:R-:W1:Y:S01]  /*2f00*/  SHFL.BFLY PT, R35, R34, 0x1, 0x1f ;  /* 0x0c201f0022237f89 */ /* 0x000e6200000e0000 */
[----:B------:R-:W-:Y:S01]  /*2f10*/  FADD.FTZ R0, RZ, R0 ;  /* 0x00000000ff007221 */ /* 0x000fe20000010000 */
[----:B------:R-:W-:Y:S01]  /*2f20*/  FADD.FTZ R9, RZ, R9 ;  /* 0x00000009ff097221 */ /* 0x000fe20000010000 */
[----:B------:R-:W-:Y:S01]  /*2f30*/  FADD.FTZ R27, RZ, R27 ;  /* 0x0000001bff1b7221 */ /* 0x000fe20000010000 */
[----:B------:R-:W2:Y:S01]  /*2f40*/  SHFL.BFLY PT, R28, R31, 0x1, 0x1f ;  /* 0x0c201f001f1c7f89 */ /* 0x000ea200000e0000 */
[----:B------:R-:W-:Y:S01]  /*2f50*/  IMAD.MOV.U32 R5, RZ, RZ, RZ ;  /* 0x000000ffff057224 */ /* 0x000fe200078e00ff */
[----:B------:R-:W-:Y:S01]  /*2f60*/  MOV R16, RZ ;  /* 0x000000ff00107202 */ /* 0x000fe20000000f00 */
[----:B------:R-:W-:Y:S01]  /*2f70*/  IMAD.MOV.U32 R18, RZ, RZ, RZ ;  /* 0x000000ffff127224 */ /* 0x000fe200078e00ff */
[----:B------:R-:W3:Y:S01]  /*2f80*/  SHFL.BFLY PT, R4, R3, 0x1, 0x1f ;  /* 0x0c201f0003047f89 */ /* 0x000ee200000e0000 */
[----:B------:R-:W-:Y:S01]  /*2f90*/  FADD.FTZ R5, RZ, R5 ;  /* 0x00000005ff057221 */ /* 0x000fe20000010000 */
[----:B------:R-:W-:Y:S01]  /*2fa0*/  FADD.FTZ R20, RZ, R20 ;  /* 0x00000014ff147221 */ /* 0x000fe20000010000 */
[----:B------:R-:W-:Y:S01]  /*2fb0*/  FADD.FTZ R18, RZ, R18 ;  /* 0x00000012ff127221 */ /* 0x000fe20000010000 */
[----:B------:R-:W4:Y:S01]  /*2fc0*/  SHFL.BFLY PT, R25, R26, 0x1, 0x1f ;  /* 0x0c201f001a197f89 */ /* 0x000f2200000e0000 */
[----:B------:R-:W-:Y:S01]  /*2fd0*/  MOV R24, RZ ;  /* 0x000000ff00187202 */ /* 0x000fe20000000f00 */
[----:B------:R-:W-:Y:S01]  /*2fe0*/  FADD.FTZ R16, RZ, R16 ;  /* 0x00000010ff107221 */ /* 0x000fe20000010000 */
[----:B------:R-:W-:Y:S01]  /*2ff0*/  CS2R R40, SRZ ;  /* 0x0000000000287805 */ /* 0x000fe2000001ff00 */
[----:B------:R-:W5:Y:S01]  /*3000*/  SHFL.BFLY PT, R8, R7, 0x1, 0x1f ;  /* 0x0c201f0007087f89 */ /* 0x000f6200000e0000 */
[----:B------:R-:W-:-:S02]  /*3010*/  IMAD.MOV.U32 R22, RZ, RZ, RZ ;  /* 0x000000ffff167224 */ /* 0x000fc400078e00ff */
[----:B------:R-:W-:Y:S01]  /*3020*/  FADD.FTZ R24, RZ, R24 ;  /* 0x00000018ff187221 */ /* 0x000fe20000010000 */
[----:B------:R-:W-:Y:S01]  /*3030*/  FADD.FTZ R39, RZ, R14 ;  /* 0x0000000eff277221 */ /* 0x000fe20000010000 */
[----:B0-----:R-:W-:Y:S01]  /*3040*/  FADD.FTZ R29, R30, R29 ;  /* 0x0000001d1e1d7221 */ /* 0x001fe20000010000 */
[----:B------:R-:W0:Y:S01]  /*3050*/  SHFL.BFLY PT, R2, R0, 0x1, 0x1f ;  /* 0x0c201f0000027f89 */ /* 0x000e2200000e0000 */
[----:B------:R-:W-:Y:S01]  /*3060*/  FADD.FTZ R40, RZ, R40 ;  /* 0x00000028ff287221 */ /* 0x000fe20000010000 */
[----:B------:R-:W-:Y:S01]  /*3070*/  FADD.FTZ R22, RZ, R22 ;  /* 0x00000016ff167221 */ /* 0x000fe20000010000 */
[----:B-1----:R-:W-:Y:S01]  /*3080*/  FADD.FTZ R32, R34, R35 ;  /* 0x0000002322207221 */ /* 0x002fe20000010000 */
[----:B------:R-:W-:Y:S01]  /*3090*/  IMAD.MOV.U32 R35, RZ, RZ, RZ ;  /* 0x000000ffff237224 */ /* 0x000fe200078e00ff */
[----:B------:R-:W1:Y:S01]  /*30a0*/  SHFL.BFLY PT, R10, R9, 0x1, 0x1f ;  /* 0x0c201f00090a7f89 */ /* 0x000e6200000e0000 */
[----:B------:R-:W-:Y:S01]  /*30b0*/  MOV R37, RZ ;  /* 0x000000ff00257202 */ /* 0x000fe20000000f00 */
[----:B--2---:R-:W-:Y:S01]  /*30c0*/  FADD.FTZ R28, R31, R28 ;  /* 0x0000001c1f1c7221 */ /* 0x004fe20000010000 */
[----:B------:R-:W-:Y:S01]  /*30d0*/  FADD.FTZ R35, RZ, R35 ;  /* 0x00000023ff237221 */ /* 0x000fe20000010000 */
[----:B------:R-:W2:Y:S01]  /*30e0*/  SHFL.BFLY PT, R30, R27, 0x1, 0x1f ;  /* 0x0c201f001b1e7f89 */ /* 0x000ea200000e0000 */
[----:B------:R-:W-:Y:S01]  /*30f0*/  HFMA2.MMA R31, -RZ, RZ, 0, 0 ;  /* 0x00000000ff1f7435 */ /* 0x000fe200000001ff */
[----:B---3--:R-:W-:Y:S01]  /*3100*/  FADD.FTZ R3, R3, R4 ;  /* 0x0000000403037221 */ /* 0x008fe20000010000 */
[----:B------:R-:W-:Y:S01]  /*3110*/  HFMA2.MMA R4, -RZ, RZ, 0, 0 ;  /* 0x00000000ff047435 */ /* 0x000fe200000001ff */
[----:B------:R-:W3:Y:S01]  /*3120*/  SHFL.BFLY PT, R6, R5, 0x1, 0x1f ;  /* 0x0c201f0005067f89 */ /* 0x000ee200000e0000 */
[----:B------:R-:W-:-:S02]  /*3130*/  IMAD.MOV.U32 R43, RZ, RZ, RZ ;  /* 0x000000ffff2b7224 */ /* 0x000fc400078e00ff */
[----:B----4-:R-:W-:Y:S01]  /*3140*/  FADD.FTZ R25, R26, R25 ;  /* 0x000000191a197221 */ /* 0x010fe20000010000 */
[----:B------:R-:W-:Y:S01]  /*3150*/  FADD.FTZ R37, RZ, R37 ;  /* 0x00000025ff257221 */ /* 0x000fe20000010000 */
[----:B------:R-:W4:Y:S01]  /*3160*/  SHFL.BFLY PT, R19, R18, 0x1, 0x1f ;  /* 0x0c201f0012137f89 */ /* 0x000f2200000e0000 */
[----:B------:R-:W-:Y:S01]  /*3170*/  FADD.FTZ R41, RZ, R41 ;  /* 0x00000029ff297221 */ /* 0x000fe20000010000 */
[----:B-----5:R-:W-:Y:S01]  /*3180*/  FADD.FTZ R7, R7, R8 ;  /* 0x0000000807077221 */ /* 0x020fe20000010000 */
[----:B------:R-:W-:Y:S01]  /*3190*/  FADD.FTZ R31, RZ, R31 ;  /* 0x0000001fff1f7221 */ /* 0x000fe20000010000 */
[----:B------:R-:W5:Y:S01]  /*31a0*/  SHFL.BFLY PT, R36, R35, 0x1, 0x1f ;  /* 0x0c201f0023247f89 */ /* 0x000f6200000e0000 */
[----:B------:R-:W-:Y:S01]  /*31b0*/  FADD.FTZ R4, RZ, R4 ;  /* 0x00000004ff047221 */ /* 0x000fe20000010000 */
[----:B------:R-:W-:Y:S02]  /*31c0*/  IMAD.MOV.U32 R8, RZ, RZ, RZ ;  /* 0x000000ffff087224 */ /* 0x000fe400078e00ff */
[----:B0-----:R-:W-:Y:S01]  /*31d0*/  FADD.FTZ R0, R0, R2 ;  /* 0x0000000200007221 */ /* 0x001fe20000010000 */
[----:B------:R-:W0:Y:S01]  /*31e0*/  SHFL.BFLY PT, R21, R20, 0x1, 0x1f ;  /* 0x0c201f0014157f89 */ /* 0x000e2200000e0000 */
[----:B------:R-:W-:Y:S01]  /*31f0*/  FADD.FTZ R2, RZ, R14 ;  /* 0x0000000eff027221 */ /* 0x000fe20000010000 */
[----:B------:R-:W-:Y:S01]  /*3200*/  FADD.FTZ R8, RZ, R8 ;  /* 0x00000008ff087221 */ /* 0x000fe20000010000 */
[----:B------:R-:W-:Y:S01]  /*3210*/  FADD.FTZ R43, RZ, R43 ;  /* 0x0000002bff2b7221 */ /* 0x000fe20000010000 */
[----:B------:R-:W0:Y:S01]  /*3220*/  SHFL.BFLY PT, R17, R16, 0x1, 0x1f ;  /* 0x0c201f0010117f89 */ /* 0x000e2200000e0000 */
[----:B-1----:R-:W-:-:S03]  /*3230*/  FADD.FTZ R9, R9, R10 ;  /* 0x0000000a09097221 */ /* 0x002fc60000010000 */
[----:B------:R-:W1:Y:S01]  /*3240*/  SHFL.BFLY PT, R34, R31, 0x1, 0x1f ;  /* 0x0c201f001f227f89 */ /* 0x000e6200000e0000 */
[----:B--2---:R-:W-:Y:S01]  /*3250*/  FADD.FTZ R27, R27, R30 ;  /* 0x0000001e1b1b7221 */ /* 0x004fe20000010000 */
[----:B------:R-:W-:Y:S02]  /*3260*/  IMAD.MOV.U32 R30, RZ, RZ, RZ ;  /* 0x000000ffff1e7224 */ /* 0x000fe400078e00ff */
[----:B------:R-:W2:Y:S01]  /*3270*/  SHFL.BFLY PT, R26, R24, 0x1, 0x1f ;  /* 0x0c201f00181a7f89 */ /* 0x000ea200000e0000 */
[----:B---3--:R-:W-:Y:S01]  /*3280*/  FADD.FTZ R5, R5, R6 ;  /* 0x0000000605057221 */ /* 0x008fe20000010000 */
[----:B------:R-:W-:Y:S02]  /*3290*/  FADD.FTZ R13, RZ, R30 ;  /* 0x0000001eff0d7221 */ /* 0x000fe40000010000 */
[----:B------:R-:W3:Y:S01]  /*32a0*/  SHFL.BFLY PT, R10, R4, 0x1, 0x1f ;  /* 0x0c201f00040a7f89 */ /* 0x000ee200000e0000 */
[----:B----4-:R-:W-:-:S03]  /*32b0*/  FADD.FTZ R18, R18, R19 ;  /* 0x0000001312127221 */ /* 0x010fc60000010000 */
[----:B------:R-:W4:Y:S01]  /*32c0*/  SHFL.BFLY PT, R33, R40, 0x1, 0x1f ;  /* 0x0c201f0028217f89 */ /* 0x000f2200000e0000 */
[----:B-----5:R-:W-:Y:S01]  /*32d0*/  FADD.FTZ R35, R35, R36 ;  /* 0x0000002423237221 */ /* 0x020fe20000010000 */
[----:B------:R-:W-:Y:S02]  /*32e0*/  FADD.FTZ R36, RZ, R14 ;  /* 0x0000000eff247221 */ /* 0x000fe40000010000 */
[----:B------:R-:W5:Y:S01]  /*32f0*/  SHFL.BFLY PT, R23, R22, 0x1, 0x1f ;  /* 0x0c201f0016177f89 */ /* 0x000f6200000e0000 */
[----:B0-----:R-:W-:Y:S01]  /*3300*/  FADD.FTZ R20, R20, R21 ;  /* 0x0000001514147221 */ /* 0x001fe20000010000 */
[----:B------:R-:W-:Y:S02]  /*3310*/  HFMA2.MMA R21, -RZ, RZ, 0, 0 ;  /* 0x00000000ff157435 */ /* 0x000fe400000001ff */
[----:B------:R-:W0:Y:S01]  /*3320*/  SHFL.BFLY PT, R6, R2, 0x1, 0x1f ;  /* 0x0c201f0002067f89 */ /* 0x000e2200000e0000 */
[----:B------:R-:W-:Y:S01]  /*3330*/  FADD.FTZ R16, R16, R17 ;  /* 0x0000001110107221 */ /* 0x000fe20000010000 */
[----:B------:R-:W-:-:S02]  /*3340*/  MOV R17, RZ ;  /* 0x000000ff00117202 */ /* 0x000fc40000000f00 */
[----:B------:R-:W0:Y:S01]  /*3350*/  SHFL.BFLY PT, R19, R8, 0x1, 0x1f ;  /* 0x0c201f0008137f89 */ /* 0x000e2200000e0000 */
[----:B-1----:R-:W-:Y:S01]  /*3360*/  FADD.FTZ R31, R31, R34 ;  /* 0x000000221f1f7221 */ /* 0x002fe20000010000 */
[----:B------:R-:W-:Y:S01]  /*3370*/  MOV R34, RZ ;  /* 0x000000ff00227202 */ /* 0x000fe20000000f00 */
[----:B------:R-:W-:Y:S01]  /*3380*/  FADD.FTZ R17, RZ, R17 ;  /* 0x00000011ff117221 */ /* 0x000fe20000010000 */
[----:B------:R-:W1:Y:S01]  /*3390*/  SHFL.BFLY PT, R14, R13, 0x1, 0x1f ;  /* 0x0c201f000d0e7f89 */ /* 0x000e6200000e0000 */
[----:B--2---:R-:W-:Y:S01]  /*33a0*/  FADD.FTZ R24, R24, R26 ;  /* 0x0000001a18187221 */ /* 0x004fe20000010000 */
[----:B------:R-:W-:Y:S02]  /*33b0*/  IMAD.MOV.U32 R26, RZ, RZ, RZ ;  /* 0x000000ffff1a7224 */ /* 0x000fe400078e00ff */
[----:B------:R-:W-:Y:S01]  /*33c0*/  FADD.FTZ R21, RZ, R21 ;  /* 0x00000015ff157221 */ /* 0x000fe20000010000 */
[----:B---3--:R-:W-:Y:S01]  /*33d0*/  FADD.FTZ R4, R4, R10 ;  /* 0x0000000a04047221 */ /* 0x008fe20000010000 */
[----:B------:R-:W-:Y:S01]  /*33e0*/  FADD.FTZ R34, RZ, R34 ;  /* 0x00000022ff227221 */ /* 0x000fe20000010000 */
[----:B------:R-:W-:Y:S01]  /*33f0*/  FADD.FTZ R26, RZ, R26 ;  /* 0x0000001aff1a7221 */ /* 0x000fe20000010000 */
[----:B------:R-:W-:-:S02]  /*3400*/  IMAD.MOV.U32 R10, RZ, RZ, RZ ;  /* 0x000000ffff0a7224 */ /* 0x000fc400078e00ff */
[----:B----4-:R-:W-:Y:S01]  /*3410*/  FADD.FTZ R33, R40, R33 ;  /* 0x0000002128217221 */ /* 0x010fe20000010000 */
[----:B------:R-:W2:Y:S01]  /*3420*/  SHFL.BFLY PT, R38, R37, 0x1, 0x1f ;  /* 0x0c201f0025267f89 */ /* 0x000ea200000e0000 */
[----:B------:R-:W-:Y:S01]  /*3430*/  FADD.FTZ R10, RZ, R10 ;  /* 0x0000000aff0a7221 */ /* 0x000fe20000010000 */
[----:B-----5:R-:W-:Y:S02]  /*3440*/  FADD.FTZ R22, R22, R23 ;  /* 0x0000001716167221 */ /* 0x020fe40000010000 */
[----:B------:R-:W3:Y:S01]  /*3450*/  SHFL.BFLY PT, R40, R39, 0x1, 0x1f ;  /* 0x0c201f0027287f89 */ /* 0x000ee200000e0000 */
[----:B0-----:R-:W-:-:S03]  /*3460*/  FADD.FTZ R2, R2, R6 ;  /* 0x0000000602027221 */ /* 0x001fc60000010000 */
[----:B------:R-:W0:Y:S01]  /*3470*/  SHFL.BFLY PT, R42, R41, 0x1, 0x1f ;  /* 0x0c201f00292a7f89 */ /* 0x000e2200000e0000 */
[----:B------:R-:W-:-:S03]  /*3480*/  FADD.FTZ R8, R8, R19 ;  /* 0x0000001308087221 */ /* 0x000fc60000010000 */
[----:B------:R-:W4:Y:S01]  /*3490*/  SHFL.BFLY PT, R44, R43, 0x1, 0x1f ;  /* 0x0c201f002b2c7f89 */ /* 0x000f2200000e0000 */
[----:B-1----:R-:W-:-:S03]  /*34a0*/  FADD.FTZ R19, R13, R14 ;  /* 0x0000000e0d137221 */ /* 0x002fc60000010000 */
[----:B------:R-:W1:Y:S04]  /*34b0*/  SHFL.BFLY PT, R30, R17, 0x1, 0x1f ;  /* 0x0c201f00111e7f89 */ /* 0x000e6800000e0000 */
[----:B------:R-:W5:Y:S04]  /*34c0*/  SHFL.BFLY PT, R23, R26, 0x1, 0x1f ;  /* 0x0c201f001a177f89 */ /* 0x000f6800000e0000 */
[----:B------:R-:W5:Y:S01]  /*34d0*/  SHFL.BFLY PT, R6, R21, 0x1, 0x1f ;  /* 0x0c201f0015067f89 */ /* 0x000f6200000e0000 */
[----:B--2---:R-:W-:-:S03]  /*34e0*/  FADD.FTZ R37, R37, R38 ;  /* 0x0000002625257221 */ /* 0x004fc60000010000 */
[----:B------:R-:W2:Y:S01]  /*34f0*/  SHFL.BFLY PT, R11, R34, 0x1, 0x1f ;  /* 0x0c201f00220b7f89 */ /* 0x000ea200000e0000 */
[----:B---3--:R-:W-:-:S03]  /*3500*/  FADD.FTZ R39, R39, R40 ;  /* 0x0000002827277221 */ /* 0x008fc60000010000 */
[----:B------:R-:W3:Y:S01]  /*3510*/  SHFL.BFLY PT, R12, R36, 0x1, 0x1f ;  /* 0x0c201f00240c7f89 */ /* 0x000ee200000e0000 */
[----:B0-----:R-:W-:-:S03]  /*3520*/  FADD.FTZ R41, R41, R42 ;  /* 0x0000002a29297221 */ /* 0x001fc60000010000 */
[----:B------:R0:W0:Y:S01]  /*3530*/  SHFL.BFLY PT, R14, R10, 0x1, 0x1f ;  /* 0x0c201f000a0e7f89 */ /* 0x00002200000e0000 */
[----:B----4-:R-:W-:Y:S01]  /*3540*/  FADD.FTZ R43, R43, R44 ;  /* 0x0000002c2b2b7221 */ /* 0x010fe20000010000 */
[----:B-1----:R-:W-:Y:S01]  /*3550*/  FADD.FTZ R17, R17, R30 ;  /* 0x0000001e11117221 */ /* 0x002fe20000010000 */
[----:B-----5:R-:W-:Y:S01]  /*3560*/  FADD.FTZ R23, R26, R23 ;  /* 0x000000171a177221 */ /* 0x020fe20000010000 */
[----:B------:R-:W-:Y:S01]  /*3570*/  FADD.FTZ R6, R21, R6 ;  /* 0x0000000615067221 */ /* 0x000fe20000010000 */
[----:B--2---:R-:W-:Y:S01]  /*3580*/  FADD.FTZ R34, R34, R11 ;  /* 0x0000000b22227221 */ /* 0x004fe20000010000 */
[----:B---3--:R-:W-:-:S07]  /*3590*/  FADD.FTZ R36, R36, R12 ;  /* 0x0000000c24247221 */ /* 0x008fce0000010000 */
.L_x_7546:
[----:B------:R-:W-:Y:S01]  /*35a0*/  LOP3.LUT P0, RZ, R46, 0x3, RZ, 0xc0, !PT ;  /* 0x000000032eff7812 */ /* 0x000fe2000780c0ff */
[----:B------:R-:W-:Y:S05]  /*35b0*/  WARPSYNC.ALL ;  /* 0x0000000000007948 */ /* 0x000fea0003800000 */
[----:B------:R-:W-:Y:S01]  /*35c0*/  LOP3.LUT R11, R45, 0xffffffc0, RZ, 0xc0, !PT ;  /* 0xffffffc02d0b7812 */ /* 0x000fe200078ec0ff */
[----:B------:R-:W-:Y:S01]  /*35d0*/  BAR.SYNC.DEFER_BLOCKING 0x0 ;  /* 0x0000000000007b1d */ /* 0x000fe20000010000 */
[----:B0-----:R-:W-:Y:S01]  /*35e0*/  FADD.FTZ R21, R10, R14 ;  /* 0x0000000e0a157221 */ /* 0x001fe20000010000 */
        /* <DEDUP_REMOVED lines=45> */
.L_x_7469:
[----:B------:R-:W-:Y:S05]  /*38c0*/  BSYNC B0 ;  /* 0x0000000000007941 */ /* 0x000fea0003800000 */
.L_x_7468:
[----:B------:R-:W-:Y:S01]  /*38d0*/  BAR.SYNC.DEFER_BLOCKING 0x0 ;  /* 0x0000000000007b1d */ /* 0x000fe20000010000 */
[----:B------:R-:W-:-:S05]  /*38e0*/  ISETP.GT.OR P1, PT, R45, 0x3f, P0 ;  /* 0x0000003f2d00780c */ /* 0x000fca0000724670 */
[----:B------:R-:W-:Y:S08]  /*38f0*/  BSSY B0, `(.L_x_7470) ;  /* 0x000004a000007945 */ /* 0x000ff00003800000 */
[----:B------:R-:W-:Y:S05]  /*3900*/  @P1 BRA `(.L_x_7471) ;  /* 0x0000000400201947 */ /* 0x000fea0003800000 */
[----:B------:R-:W1:Y:S01]  /*3910*/  S2UR UR5, SR_CgaCtaId ;  /* 0x00000000000579c3 */ /* 0x000e620000008800 */
[----:B------:R-:W-:Y:S01]  /*3920*/  UMOV UR4, 0x400 ;  /* 0x0000040000047882 */ /* 0x000fe20000000000 */
[----:B------:R-:W-:Y:S01]  /*3930*/  SHF.R.S32.HI R11, RZ, 0x1f, R46 ;  /* 0x0000001fff0b7819 */ /* 0x000fe2000001142e */
[----:B------:R-:W-:-:S03]  /*3940*/  UIADD3 UR4, UR4, 0x20, URZ ;  /* 0x0000002004047890 */ /* 0x000fc6000fffe03f */
[----:B0-----:R-:W-:-:S04]  /*3950*/  LEA.HI R10, R11, R46, RZ, 0x2 ;  /* 0x0000002e0b0a7211 */ /* 0x001fc800078f10ff */
        /* <DEDUP_REMOVED lines=62> */
[----:B-1----:R-:W-:Y:S01]  /*3d40*/  FADD.FTZ R6, R6, R11 ;  /* 0x0000000b06067221 */ /* 0x002fe20000010000 */
[----:B--2---:R-:W-:Y:S01]  /*3d50*/  FADD.FTZ R23, R23, R14 ;  /* 0x0000000e17177221 */ /* 0x004fe20000010000 */
[----:B---3--:R-:W-:Y:S01]  /*3d60*/  FADD.FTZ R34, R34, R13 ;  /* 0x0000000d22227221 */ /* 0x008fe20000010000 */
[----:B----4-:R-:W-:Y:S01]  /*3d70*/  FADD.FTZ R19, R19, R26 ;  /* 0x0000001a13137221 */ /* 0x010fe20000010000 */
[----:B0-----:R-:W-:-:S07]  /*3d80*/  FADD.FTZ R17, R17, R12 ;  /* 0x0000000c11117221 */ /* 0x001fce0000010000 */
.L_x_7471:
[----:B------:R-:W-:Y:S05]  /*3d90*/  BSYNC B0 ;  /* 0x0000000000007941 */ /* 0x000fea0003800000 */
.L_x_7470:
        /* <DEDUP_REMOVED lines=46> */
.L_x_7473:
[----:B------:R-:W-:Y:S05]  /*4080*/  BSYNC B0 ;  /* 0x0000000000007941 */ /* 0x000fea0003800000 */
.L_x_7472:
[----:B------:R-:W-:Y:S01]  /*4090*/  BAR.SYNC.DEFER_BLOCKING 0x0 ;  /* 0x0000000000007b1d */ /* 0x000fe20000010000 */
[----:B------:R-:W-:Y:S02]  /*40a0*/  ISETP.GT.OR P1, PT, R45, 0x1f, P0 ;  /* 0x0000001f2d00780c */ /* 0x000fe40000724670 */
[----:B------:R-:W-:-:S03]  /*40b0*/  ISETP.GT.U32.AND P2, PT, R12, 0x3e, PT ;  /* 0x0000003e0c00780c */ /* 0x000fc60003f44070 */
        /* <DEDUP_REMOVED lines=70> */
[----:B0-----:R-:W-:Y:S01]  /*4520*/  FADD.FTZ R17, R17, R12 ;  /* 0x0000000c11117221 */ /* 0x001fe20000010000 */
[----:B-1----:R-:W-:Y:S01]  /*4530*/  FADD.FTZ R4, R4, R11 ;  /* 0x0000000b04047221 */ /* 0x002fe20000010000 */
[----:B--2---:R-:W-:Y:S01]  /*4540*/  FADD.FTZ R23, R23, R14 ;  /* 0x0000000e17177221 */ /* 0x004fe20000010000 */
[----:B---3--:R-:W-:-:S07]  /*4550*/  FADD.FTZ R19, R19, R26 ;  /* 0x0000001a13137221 */ /* 0x008fce0000010000 */
.L_x_7475:
[----:B------:R-:W-:Y:S05]  /*4560*/  BSYNC B0 ;  /* 0x0000000000007941 */ /* 0x000fea0003800000 */
.L_x_7474:
[----:B------:R-:W-:Y:S06]  /*4570*/  BAR.SYNC.DEFER_BLOCKING 0x0 ;  /* 0x0000000000007b1d */ /* 0x000fec0000010000 */
[----:B------:R-:W-:Y:S05]  /*4580*/  @P2 EXIT ;  /* 0x000000000000294d */ /* 0x000fea0003800000 */
[----:B------:R-:W-:Y:S02]  /*4590*/  UIMAD UR4, UR42, UR47, URZ ;  /* 0x0000002f2a0472a4 */ /* 0x000fe4000f8e023f */
[----:B------:R-:W-:Y:S02]  /*45a0*/  UIMAD UR11, UR46, UR45, URZ ;  /* 0x0000002d2e0b72a4 */ /* 0x000fe4000f8e023f */
[----:B------:R-:W-:Y:S01]  /*45b0*/  UIMAD UR10, UR4, UR46, URZ ;  /* 0x0000002e040a72a4 */ /* 0x000fe2000f8e023f */
[----:B------:R-:W-:Y:S11]  /*45c0*/  @P0 EXIT ;  /* 0x000000000000094d */ /* 0x000ff60003800000 */
[----:B------:R-:W-:Y:S01]  /*45d0*/  SHF.R.S32.HI R11, RZ, 0x1f, R46 ;  /* 0x0000001fff0b7819 */ /* 0x000fe2000001142e */
        /* <DEDUP_REMOVED lines=10> */
[----:B------:R-:W-:-:S02]  /*4680*/  IADD3 R15, R26, 0x18, RZ ;  /* 0x000000181a0f7810 */ /* 0x000fc40007ffe0ff */
[C---:B------:R-:W-:Y:S01]  /*4690*/  IADD3 R40, R26.reuse, 0x28, RZ ;  /* 0x000000281a287810 */ /* 0x040fe20007ffe0ff */
[----:B------:R-:W-:Y:S01]  /*46a0*/  UIADD3.X UR7, UR9, UR8, UR7, UP0, UP1 ;  /* 0x0000000809077290 */ /* 0x000fe200087e2407 */
[C---:B------:R-:W-:Y:S02]  /*46b0*/  IADD3 R42, R26.reuse, 0x58, RZ ;  /* 0x000000581a2a7810 */ /* 0x040fe40007ffe0ff */
[----:B------:R-:W-:Y:S01]  /*46c0*/  IADD3 R11, P0, R26, UR4, RZ ;  /* 0x000000041a0b7c10 */ /* 0x000fe2000ff1e0ff */
[----:B------:R-:W-:Y:S01]  /*46d0*/  ULDC.64 UR8, c[0x0][0x220] ;  /* 0x0000880000087ab9 */ /* 0x000fe20000000a00 */
[----:B------:R-:W-:Y:S02]  /*46e0*/  IADD3 R13, P1, R12, UR4, RZ ;  /* 0x000000040c0d7c10 */ /* 0x000fe4000ff3e0ff */
[----:B------:R-:W-:Y:S02]  /*46f0*/  LEA.HI.X.SX32 R14, R26, UR7, 0x1, P0 ;  /* 0x000000071a0e7c11 */ /* 0x000fe400080f0eff */
[----:B0-----:R-:W-:-:S02]  /*4700*/  LEA R10, P0, R11, UR8, 0x2 ;  /* 0x000000080b0a7c11 */ /* 0x001fc4000f8010ff */
[----:B------:R-:W-:Y:S02]  /*4710*/  LEA.HI.X.SX32 R30, R12, UR7, 0x1, P1 ;  /* 0x000000070c1e7c11 */ /* 0x000fe400088f0eff */
[----:B------:R-:W-:Y:S01]  /*4720*/  LEA.HI.X R11, R11, UR9, R14, 0x2, P0 ;  /* 0x000000090b0b7c11 */ /* 0x000fe200080f140e */
[----:B------:R-:W-:Y:S01]  /*4730*/  VIADD R14, R26, 0x10 ;  /* 0x000000101a0e7836 */ /* 0x000fe20000000000 */
[----:B------:R-:W-:-:S03]  /*4740*/  LEA R12, P0, R13, UR8, 0x2 ;  /* 0x000000080d0c7c11 */ /* 0x000fc6000f8010ff */
[----:B------:R0:W-:Y:S01]  /*4750*/  STG.E desc[UR36][R10.64], R25 ;  /* 0x000000190a007986 */ /* 0x0001e2000c101924 */
[C---:B------:R-:W-:Y:S02]  /*4760*/  IADD3 R38, P1, R14.reuse, UR4, RZ ;  /* 0x000000040e267c10 */ /* 0x040fe4000ff3e0ff */
[----:B------:R-:W-:Y:S02]  /*4770*/  LEA.HI.X R13, R13, UR9, R30, 0x2, P0 ;  /* 0x000000090d0d7c11 */ /* 0x000fe400080f141e */
[----:B------:R-:W-:Y:S02]  /*4780*/  LEA.HI.X.SX32 R45, R14, UR7, 0x1, P1 ;  /* 0x000000070e2d7c11 */ /* 0x000fe400088f0eff */
[C---:B------:R-:W-:Y:S01]  /*4790*/  IADD3 R30, P1, R15.reuse, UR4, RZ ;  /* 0x000000040f1e7c10 */ /* 0x040fe2000ff3e0ff */
[----:B------:R1:W-:Y:S03]  /*47a0*/  STG.E desc[UR36][R12.64], R28 ;  /* 0x0000001c0c007986 */ /* 0x0003e6000c101924 */
[----:B------:R-:W-:-:S02]  /*47b0*/  LEA.HI.X.SX32 R15, R15, UR7, 0x1, P1 ;  /* 0x000000070f0f7c11 */ /* 0x000fc400088f0eff */
[----:B0-----:R-:W-:-:S04]  /*47c0*/  LEA R10, P0, R38, UR8, 0x2 ;  /* 0x00000008260a7c11 */ /* 0x001fc8000f8010ff */
[----:B------:R-:W-:Y:S01]  /*47d0*/  LEA.HI.X R11, R38, UR9, R45, 0x2, P0 ;  /* 0x00000009260b7c11 */ /* 0x000fe200080f142d */
[----:B------:R-:W-:Y:S01]  /*47e0*/  VIADD R38, R26, 0x20 ;  /* 0x000000201a267836 */ /* 0x000fe20000000000 */
[----:B------:R-:W-:Y:S01]  /*47f0*/  LEA R14, P0, R30, UR8, 0x2 ;  /* 0x000000081e0e7c11 */ /* 0x000fe2000f8010ff */
[----:B-1----:R-:W-:Y:S02]  /*4800*/  VIADD R28, R26, 0x30 ;  /* 0x000000301a1c7836 */ /* 0x002fe40000000000 */
[----:B------:R0:W-:Y:S01]  /*4810*/  STG.E desc[UR36][R10.64], R29 ;  /* 0x0000001d0a007986 */ /* 0x0001e2000c101924 */
[----:B------:R-:W-:Y:S02]  /*4820*/  LEA.HI.X R15, R30, UR9, R15, 0x2, P0 ;  /* 0x000000091e0f7c11 */ /* 0x000fe400080f140f */
[----:B------:R-:W-:Y:S02]  /*4830*/  IADD3 R25, P0, R38, UR4, RZ ;  /* 0x0000000426197c10 */ /* 0x000fe4000ff1e0ff */
[----:B------:R-:W-:Y:S01]  /*4840*/  IADD3 R30, P1, R40, UR4, RZ ;  /* 0x00000004281e7c10 */ /* 0x000fe2000ff3e0ff */
[----:B------:R-:W-:Y:S01]  /*4850*/  STG.E desc[UR36][R14.64], R32 ;  /* 0x000000200e007986 */ /* 0x000fe2000c101924 */
[----:B------:R-:W-:-:S02]  /*4860*/  LEA.HI.X.SX32 R38, R38, UR7, 0x1, P0 ;  /* 0x0000000726267c11 */ /* 0x000fc400080f0eff */
[----:B------:R-:W-:Y:S02]  /*4870*/  LEA.HI.X.SX32 R45, R40, UR7, 0x1, P1 ;  /* 0x00000007282d7c11 */ /* 0x000fe400088f0eff */
[C---:B------:R-:W-:Y:S02]  /*4880*/  LEA R12, P0, R25.reuse, UR8, 0x2 ;  /* 0x00000008190c7c11 */ /* 0x040fe4000f8010ff */
[----:B0-----:R-:W-:Y:S02]  /*4890*/  LEA R10, P1, R30, UR8, 0x2 ;  /* 0x000000081e0a7c11 */ /* 0x001fe4000f8210ff */
[----:B------:R-:W-:Y:S01]  /*48a0*/  LEA.HI.X R13, R25, UR9, R38, 0x2, P0 ;  /* 0x00000009190d7c11 */ /* 0x000fe200080f1426 */
[----:B------:R-:W-:Y:S01]  /*48b0*/  VIADD R38, R26, 0x40 ;  /* 0x000000401a267836 */ /* 0x000fe20000000000 */
[----:B------:R-:W-:Y:S02]  /*48c0*/  LEA.HI.X R11, R30, UR9, R45, 0x2, P1 ;  /* 0x000000091e0b7c11 */ /* 0x000fe400088f142d */
[----:B------:R-:W-:Y:S01]  /*48d0*/  IADD3 R40, P0, R28, UR4, RZ ;  /* 0x000000041c287c10 */ /* 0x000fe2000ff1e0ff */
[----:B------:R-:W-:Y:S01]  /*48e0*/  STG.E desc[UR36][R12.64], R33 ;  /* 0x000000210c007986 */ /* 0x000fe2000c101924 */
[----:B------:R-:W-:-:S02]  /*48f0*/  IADD3 R30, R26, 0x38, RZ ;  /* 0x000000381a1e7810 */ /* 0x000fc40007ffe0ff */
[----:B------:R-:W-:Y:S01]  /*4900*/  LEA.HI.X.SX32 R45, R28, UR7, 0x1, P0 ;  /* 0x000000071c2d7c11 */ /* 0x000fe200080f0eff */
[----:B------:R0:W-:Y:S01]  /*4910*/  STG.E desc[UR36][R10.64], R0 ;  /* 0x000000000a007986 */ /* 0x0001e2000c101924 */
[----:B------:R-:W-:Y:S02]  /*4920*/  LEA R44, P0, R40, UR8, 0x2 ;  /* 0x00000008282c7c11 */ /* 0x000fe4000f8010ff */
[----:B------:R-:W-:Y:S02]  /*4930*/  IADD3 R25, P1, R30, UR4, RZ ;  /* 0x000000041e197c10 */ /* 0x000fe4000ff3e0ff */
[----:B------:R-:W-:Y:S02]  /*4940*/  IADD3 R29, P2, R38, UR4, RZ ;  /* 0x00000004261d7c10 */ /* 0x000fe4000ff5e0ff */
[----:B------:R-:W-:Y:S01]  /*4950*/  LEA.HI.X R45, R40, UR9, R45, 0x2, P0 ;  /* 0x00000009282d7c11 */ /* 0x000fe200080f142d */
[----:B------:R-:W-:Y:S01]  /*4960*/  VIADD R40, R26, 0x50 ;  /* 0x000000501a287836 */ /* 0x000fe20000000000 */
[----:B------:R-:W-:-:S02]  /*4970*/  LEA.HI.X.SX32 R30, R30, UR7, 0x1, P1 ;  /* 0x000000071e1e7c11 */ /* 0x000fc400088f0eff */
[----:B------:R-:W-:Y:S01]  /*4980*/  LEA.HI.X.SX32 R38, R38, UR7, 0x1, P2 ;  /* 0x0000000726267c11 */ /* 0x000fe200090f0eff */
[C---:B0-----:R-:W-:Y:S01]  /*4990*/  VIADD R0, R26.reuse, 0x60 ;  /* 0x000000601a007836 */ /* 0x041fe20000000000 */
[----:B------:R-:W-:Y:S01]  /*49a0*/  LEA R14, P0, R25, UR8, 0x2 ;  /* 0x00000008190e7c11 */ /* 0x000fe2000f8010ff */
[----:B------:R-:W-:Y:S01]  /*49b0*/  STG.E desc[UR36][R44.64], R3 ;  /* 0x000000032c007986 */ /* 0x000fe2000c101924 */
[----:B------:R-:W-:Y:S02]  /*49c0*/  LEA R28, P1, R29, UR8, 0x2 ;  /* 0x000000081d1c7c11 */ /* 0x000fe4000f8210ff */
[----:B------:R-:W-:Y:S02]  /*49d0*/  IADD3 R32, R26, 0x48, RZ ;  /* 0x000000481a207810 */ /* 0x000fe40007ffe0ff */
[----:B------:R-:W-:Y:S02]  /*49e0*/  LEA.HI.X R15, R25, UR9, R30, 0x2, P0 ;  /* 0x00000009190f7c11 */ /* 0x000fe400080f141e */
[----:B------:R-:W-:-:S02]  /*49f0*/  LEA.HI.X R29, R29, UR9, R38, 0x2, P1 ;  /* 0x000000091d1d7c11 */ /* 0x000fc400088f1426 */
[----:B------:R-:W-:Y:S01]  /*4a00*/  IADD3 R25, P0, R32, UR4, RZ ;  /* 0x0000000420197c10 */ /* 0x000fe2000ff1e0ff */
[----:B------:R-:W-:Y:S01]  /*4a10*/  STG.E desc[UR36][R14.64], R5 ;  /* 0x000000050e007986 */ /* 0x000fe2000c101924 */
[----:B------:R-:W-:Y:S02]  /*4a20*/  IADD3 R38, P2, R42, UR4, RZ ;  /* 0x000000042a267c10 */ /* 0x000fe4000ff5e0ff */
[----:B------:R-:W-:Y:S01]  /*4a30*/  LEA.HI.X.SX32 R46, R32, UR7, 0x1, P0 ;  /* 0x00000007202e7c11 */ /* 0x000fe200080f0eff */
[----:B------:R0:W-:Y:S01]  /*4a40*/  STG.E desc[UR36][R28.64], R7 ;  /* 0x000000071c007986 */ /* 0x0001e2000c101924 */
[----:B------:R-:W-:Y:S02]  /*4a50*/  LEA.HI.X.SX32 R47, R42, UR7, 0x1, P2 ;  /* 0x000000072a2f7c11 */ /* 0x000fe400090f0eff */
[----:B------:R-:W-:Y:S02]  /*4a60*/  IADD3 R30, P1, R40, UR4, RZ ;  /* 0x00000004281e7c10 */ /* 0x000fe4000ff3e0ff */
[----:B------:R-:W-:-:S02]  /*4a70*/  LEA R32, P0, R25, UR8, 0x2 ;  /* 0x0000000819207c11 */ /* 0x000fc4000f8010ff */
[----:B------:R-:W-:Y:S02]  /*4a80*/  LEA R10, P2, R38, UR8, 0x2 ;  /* 0x00000008260a7c11 */ /* 0x000fe4000f8410ff */
[----:B------:R-:W-:Y:S02]  /*4a90*/  LEA.HI.X.SX32 R49, R40, UR7, 0x1, P1 ;  /* 0x0000000728317c11 */ /* 0x000fe400088f0eff */
[----:B------:R-:W-:Y:S01]  /*4aa0*/  LEA.HI.X R33, R25, UR9, R46, 0x2, P0 ;  /* 0x0000000919217c11 */ /* 0x000fe200080f142e */
[----:B0-----:R-:W-:Y:S01]  /*4ab0*/  VIADD R7, R26, 0x90 ;  /* 0x000000901a077836 */ /* 0x001fe20000000000 */
[----:B------:R-:W-:Y:S02]  /*4ac0*/  LEA.HI.X R11, R38, UR9, R47, 0x2, P2 ;  /* 0x00000009260b7c11 */ /* 0x000fe400090f142f */
[----:B------:R-:W-:Y:S01]  /*4ad0*/  LEA R12, P1, R30, UR8, 0x2 ;  /* 0x000000081e0c7c11 */ /* 0x000fe2000f8210ff */
[----:B------:R0:W-:Y:S01]  /*4ae0*/  STG.E desc[UR36][R32.64], R9 ;  /* 0x0000000920007986 */ /* 0x0001e2000c101924 */
[----:B------:R-:W-:-:S02]  /*4af0*/  IADD3 R38, P0, R0, UR4, RZ ;  /* 0x0000000400267c10 */ /* 0x000fc4000ff1e0ff */
[----:B------:R-:W-:Y:S02]  /*4b00*/  IADD3 R25, R26, 0x68, RZ ;  /* 0x000000681a197810 */ /* 0x000fe40007ffe0ff */
[----:B------:R-:W-:Y:S01]  /*4b10*/  LEA.HI.X R13, R30, UR9, R49, 0x2, P1 ;  /* 0x000000091e0d7c11 */ /* 0x000fe200088f1431 */
[----:B------:R-:W-:Y:S01]  /*4b20*/  VIADD R30, R26, 0x70 ;  /* 0x000000701a1e7836 */ /* 0x000fe20000000000 */
[----:B------:R-:W-:Y:S02]  /*4b30*/  LEA.HI.X.SX32 R45, R0, UR7, 0x1, P0 ;  /* 0x00000007002d7c11 */ /* 0x000fe400080f0eff */
[----:B------:R-:W-:Y:S01]  /*4b40*/  LEA R46, P0, R38, UR8, 0x2 ;  /* 0x00000008262e7c11 */ /* 0x000fe2000f8010ff */
[----:B------:R1:W-:Y:S01]  /*4b50*/  STG.E desc[UR36][R12.64], R16 ;  /* 0x000000100c007986 */ /* 0x0003e2000c101924 */
[----:B------:R-:W-:Y:S01]  /*4b60*/  IADD3 R0, P1, R25, UR4, RZ ;  /* 0x0000000419007c10 */ /* 0x000fe2000ff3e0ff */
[----:B0-----:R-:W-:Y:S01]  /*4b70*/  VIADD R9, R26, 0xa0 ;  /* 0x000000a01a097836 */ /* 0x001fe20000000000 */
[----:B------:R-:W-:Y:S01]  /*4b80*/  LEA.HI.X R47, R38, UR9, R45, 0x2, P0 ;  /* 0x00000009262f7c11 */ /* 0x000fe200080f142d */
[----:B------:R0:W-:Y:S01]  /*4b90*/  STG.E desc[UR36][R10.64], R18 ;  /* 0x000000120a007986 */ /* 0x0001e2000c101924 */
[----:B------:R-:W-:-:S02]  /*4ba0*/  IADD3 R3, P2, R30, UR4, RZ ;  /* 0x000000041e037c10 */ /* 0x000fc4000ff5e0ff */
[----:B------:R-:W-:Y:S01]  /*4bb0*/  LEA.HI.X.SX32 R25, R25, UR7, 0x1, P1 ;  /* 0x0000000719197c11 */ /* 0x000fe200088f0eff */
[----:B------:R-:W-:Y:S01]  /*4bc0*/  STG.E desc[UR36][R46.64], R20 ;  /* 0x000000142e007986 */ /* 0x000fe2000c101924 */
[----:B------:R-:W-:Y:S02]  /*4bd0*/  LEA R44, P0, R0, UR8, 0x2 ;  /* 0x00000008002c7c11 */ /* 0x000fe4000f8010ff */
[----:B------:R-:W-:Y:S02]  /*4be0*/  LEA.HI.X.SX32 R30, R30, UR7, 0x1, P2 ;  /* 0x000000071e1e7c11 */ /* 0x000fe400090f0eff */
[----:B------:R-:W-:Y:S02]  /*4bf0*/  LEA R14, P1, R3, UR8, 0x2 ;  /* 0x00000008030e7c11 */ /* 0x000fe4000f8210ff */
[----:B------:R-:W-:Y:S02]  /*4c00*/  LEA.HI.X R45, R0, UR9, R25, 0x2, P0 ;  /* 0x00000009002d7c11 */ /* 0x000fe400080f1419 */
[----:B------:R-:W-:-:S02]  /*4c10*/  IADD3 R25, R26, 0x78, RZ ;  /* 0x000000781a197810 */ /* 0x000fc40007ffe0ff */
[C---:B------:R-:W-:Y:S01]  /*4c20*/  IADD3 R38, R26.reuse, 0x88, RZ ;  /* 0x000000881a267810 */ /* 0x040fe20007ffe0ff */
[----:B------:R2:W-:Y:S01]  /*4c30*/  STG.E desc[UR36][R44.64], R22 ;  /* 0x000000162c007986 */ /* 0x0005e2000c101924 */
[----:B------:R-:W-:Y:S01]  /*4c40*/  LEA.HI.X R15, R3, UR9, R30, 0x2, P1 ;  /* 0x00000009030f7c11 */ /* 0x000fe200088f141e */
[----:B------:R-:W-:Y:S01]  /*4c50*/  VIADD R30, R26, 0x80 ;  /* 0x000000801a1e7836 */ /* 0x000fe20000000000 */
[C---:B------:R-:W-:Y:S02]  /*4c60*/  IADD3 R0, P0, R25.reuse, UR4, RZ ;  /* 0x0000000419007c10 */ /* 0x040fe4000ff1e0ff */
[----:B------:R-:W-:Y:S01]  /*4c70*/  IADD3 R5, P2, R38, UR4, RZ ;  /* 0x0000000426057c10 */ /* 0x000fe2000ff5e0ff */
[----:B------:R3:W-:Y:S01]  /*4c80*/  STG.E desc[UR36][R14.64], R24 ;  /* 0x000000180e007986 */ /* 0x0007e2000c101924 */
[----:B------:R-:W-:Y:S02]  /*4c90*/  LEA.HI.X.SX32 R25, R25, UR7, 0x1, P0 ;  /* 0x0000000719197c11 */ /* 0x000fe400080f0eff */
[----:B------:R-:W-:-:S02]  /*4ca0*/  IADD3 R3, P1, R30, UR4, RZ ;  /* 0x000000041e037c10 */ /* 0x000fc4000ff3e0ff */
[----:B------:R-:W-:Y:S02]  /*4cb0*/  LEA.HI.X.SX32 R38, R38, UR7, 0x1, P2 ;  /* 0x0000000726267c11 */ /* 0x000fe400090f0eff */
[----:B------:R-:W-:Y:S02]  /*4cc0*/  LEA R32, P0, R0, UR8, 0x2 ;  /* 0x0000000800207c11 */ /* 0x000fe4000f8010ff */
[----:B-1----:R-:W-:Y:S02]  /*4cd0*/  LEA R12, P2, R5, UR8, 0x2 ;  /* 0x00000008050c7c11 */ /* 0x002fe4000f8410ff */
[----:B------:R-:W-:Y:S02]  /*4ce0*/  LEA.HI.X.SX32 R30, R30, UR7, 0x1, P1 ;  /* 0x000000071e1e7c11 */ /* 0x000fe400088f0eff */
[----:B------:R-:W-:Y:S02]  /*4cf0*/  LEA.HI.X R33, R0, UR9, R25, 0x2, P0 ;  /* 0x0000000900217c11 */ /* 0x000fe400080f1419 */
[----:B------:R-:W-:-:S02]  /*4d00*/  LEA R28, P1, R3, UR8, 0x2 ;  /* 0x00000008031c7c11 */ /* 0x000fc4000f8210ff */
[----:B------:R-:W-:Y:S01]  /*4d10*/  LEA.HI.X R13, R5, UR9, R38, 0x2, P2 ;  /* 0x00000009050d7c11 */ /* 0x000fe200090f1426 */
[----:B------:R1:W-:Y:S01]  /*4d20*/  STG.E desc[UR36][R32.64], R27 ;  /* 0x0000001b20007986 */ /* 0x0003e2000c101924 */
[----:B------:R-:W-:Y:S02]  /*4d30*/  IADD3 R16, P0, R7, UR4, RZ ;  /* 0x0000000407107c10 */ /* 0x000fe4000ff1e0ff */
[----:B------:R-:W-:Y:S02]  /*4d40*/  IADD3 R5, R26, 0x98, RZ ;  /* 0x000000981a057810 */ /* 0x000fe40007ffe0ff */
[----:B------:R-:W-:Y:S02]  /*4d50*/  LEA.HI.X R29, R3, UR9, R30, 0x2, P1 ;  /* 0x00000009031d7c11 */ /* 0x000fe400088f141e */
[----:B------:R-:W-:Y:S02]  /*4d60*/  LEA.HI.X.SX32 R7, R7, UR7, 0x1, P0 ;  /* 0x0000000707077c11 */ /* 0x000fe400080f0eff */
[----:B------:R-:W-:Y:S01]  /*4d70*/  LEA R50, P0, R16, UR8, 0x2 ;  /* 0x0000000810327c11 */ /* 0x000fe2000f8010ff */
[----:B------:R4:W-:Y:S01]  /*4d80*/  STG.E desc[UR36][R28.64], R31 ;  /* 0x0000001f1c007986 */ /* 0x0009e2000c101924 */
[----:B------:R-:W-:-:S02]  /*4d90*/  IADD3 R0, P1, R5, UR4, RZ ;  /* 0x0000000405007c10 */ /* 0x000fc4000ff3e0ff */
[----:B------:R-:W-:Y:S01]  /*4da0*/  IADD3 R3, P2, R9, UR4, RZ ;  /* 0x0000000409037c10 */ /* 0x000fe2000ff5e0ff */
[----:B------:R5:W-:Y:S01]  /*4db0*/  STG.E desc[UR36][R12.64], R35 ;  /* 0x000000230c007986 */ /* 0x000be2000c101924 */
[----:B------:R-:W-:Y:S01]  /*4dc0*/  LEA.HI.X R51, R16, UR9, R7, 0x2, P0 ;  /* 0x0000000910337c11 */ /* 0x000fe200080f1407 */
[----:B------:R-:W-:Y:S01]  /*4dd0*/  VIADD R7, R26, 0xc0 ;  /* 0x000000c01a077836 */ /* 0x000fe20000000000 */
[----:B------:R-:W-:Y:S02]  /*4de0*/  LEA.HI.X.SX32 R5, R5, UR7, 0x1, P1 ;  /* 0x0000000705057c11 */ /* 0x000fe400088f0eff */
[----:B------:R-:W-:Y:S01]  /*4df0*/  LEA.HI.X.SX32 R16, R9, UR7, 0x1, P2 ;  /* 0x0000000709107c11 */ /* 0x000fe200090f0eff */
[----:B------:R5:W-:Y:S01]  /*4e00*/  STG.E desc[UR36][R50.64], R37 ;  /* 0x0000002532007986 */ /* 0x000be2000c101924 */
[----:B0-----:R-:W-:Y:S02]  /*4e10*/  LEA R10, P1, R3, UR8, 0x2 ;  /* 0x00000008030a7c11 */ /* 0x001fe4000f8210ff */
[----:B------:R-:W-:-:S02]  /*4e20*/  LEA R48, P0, R0, UR8, 0x2 ;  /* 0x0000000800307c11 */ /* 0x000fc4000f8010ff */
[----:B------:R-:W-:Y:S01]  /*4e30*/  LEA.HI.X R11, R3, UR9, R16, 0x2, P1 ;  /* 0x00000009030b7c11 */ /* 0x000fe200088f1410 */
[----:B------:R-:W-:Y:S01]  /*4e40*/  VIADD R3, R26, 0xb0 ;  /* 0x000000b01a037836 */ /* 0x000fe20000000000 */
[----:B------:R-:W-:Y:S02]  /*4e50*/  LEA.HI.X R49, R0, UR9, R5, 0x2, P0 ;  /* 0x0000000900317c11 */ /* 0x000fe400080f1405 */
[----:B------:R-:W-:Y:S02]  /*4e60*/  IADD3 R0, R26, 0xa8, RZ ;  /* 0x000000a81a007810 */ /* 0x000fe40007ffe0ff */
[C---:B------:R-:W-:Y:S01]  /*4e70*/  IADD3 R9, P1, R3.reuse, UR4, RZ ;  /* 0x0000000403097c10 */ /* 0x040fe2000ff3e0ff */
[----:B------:R-:W-:Y:S01]  /*4e80*/  STG.E desc[UR36][R48.64], R39 ;  /* 0x0000002730007986 */ /* 0x000fe2000c101924 */
[----:B------:R-:W-:Y:S02]  /*4e90*/  IADD3 R18, P0, R0, UR4, RZ ;  /* 0x0000000400127c10 */ /* 0x000fe4000ff1e0ff */
[----:B------:R-:W-:Y:S01]  /*4ea0*/  IADD3 R5, R26, 0xb8, RZ ;  /* 0x000000b81a057810 */ /* 0x000fe20007ffe0ff */
[----:B------:R-:W-:Y:S01]  /*4eb0*/  STG.E desc[UR36][R10.64], R41 ;  /* 0x000000290a007986 */ /* 0x000fe2000c101924 */
[----:B------:R-:W-:-:S02]  /*4ec0*/  LEA.HI.X.SX32 R16, R3, UR7, 0x1, P1 ;  /* 0x0000000703107c11 */ /* 0x000fc400088f0eff */
[----:B------:R-:W-:Y:S02]  /*4ed0*/  LEA.HI.X.SX32 R25, R0, UR7, 0x1, P0 ;  /* 0x0000000700197c11 */ /* 0x000fe400080f0eff */
[----:B--2---:R-:W-:Y:S02]  /*4ee0*/  LEA R44, P1, R9, UR8, 0x2 ;  /* 0x00000008092c7c11 */ /* 0x004fe4000f8210ff */
[----:B------:R-:W-:Y:S02]  /*4ef0*/  LEA R46, P0, R18, UR8, 0x2 ;  /* 0x00000008122e7c11 */ /* 0x000fe4000f8010ff */
[----:B------:R-:W-:Y:S02]  /*4f00*/  IADD3 R3, P3, R7, UR4, RZ ;  /* 0x0000000407037c10 */ /* 0x000fe4000ff7e0ff */
[----:B------:R-:W-:Y:S02]  /*4f10*/  IADD3 R0, P2, R5, UR4, RZ ;  /* 0x0000000405007c10 */ /* 0x000fe4000ff5e0ff */
[----:B------:R-:W-:-:S02]  /*4f20*/  LEA.HI.X R45, R9, UR9, R16, 0x2, P1 ;  /* 0x00000009092d7c11 */ /* 0x000fc400088f1410 */
[----:B------:R-:W-:Y:S02]  /*4f30*/  LEA.HI.X R47, R18, UR9, R25, 0x2, P0 ;  /* 0x00000009122f7c11 */ /* 0x000fe400080f1419 */
[----:B------:R-:W-:Y:S01]  /*4f40*/  LEA.HI.X.SX32 R16, R7, UR7, 0x1, P3 ;  /* 0x0000000707107c11 */ /* 0x000fe200098f0eff */
[----:B------:R-:W-:Y:S01]  /*4f50*/  VIADD R7, R26, 0xe0 ;  /* 0x000000e01a077836 */ /* 0x000fe20000000000 */
[----:B---3--:R-:W-:Y:S01]  /*4f60*/  LEA R14, P1, R3, UR8, 0x2 ;  /* 0x00000008030e7c11 */ /* 0x008fe2000f8210ff */
[----:B------:R-:W-:Y:S01]  /*4f70*/  STG.E desc[UR36][R46.64], R43 ;  /* 0x0000002b2e007986 */ /* 0x000fe2000c101924 */
[----:B------:R-:W-:Y:S02]  /*4f80*/  LEA.HI.X.SX32 R5, R5, UR7, 0x1, P2 ;  /* 0x0000000705057c11 */ /* 0x000fe400090f0eff */
[----:B------:R-:W-:Y:S01]  /*4f90*/  LEA R24, P0, R0, UR8, 0x2 ;  /* 0x0000000800187c11 */ /* 0x000fe2000f8010ff */
[----:B------:R-:W-:Y:S01]  /*4fa0*/  STG.E desc[UR36][R44.64], R2 ;  /* 0x000000022c007986 */ /* 0x000fe2000c101924 */
[----:B------:R-:W-:Y:S01]  /*4fb0*/  LEA.HI.X R15, R3, UR9, R16, 0x2, P1 ;  /* 0x00000009030f7c11 */ /* 0x000fe200088f1410 */
[----:B------:R-:W-:Y:S01]  /*4fc0*/  VIADD R3, R26, 0xd0 ;  /* 0x000000d01a037836 */ /* 0x000fe20000000000 */
[----:B------:R-:W-:-:S02]  /*4fd0*/  LEA.HI.X R25, R0, UR9, R5, 0x2, P0 ;  /* 0x0000000900197c11 */ /* 0x000fc400080f1405 */
[----:B------:R-:W-:Y:S02]  /*4fe0*/  IADD3 R0, R26, 0xc8, RZ ;  /* 0x000000c81a007810 */ /* 0x000fe40007ffe0ff */
[C---:B------:R-:W-:Y:S01]  /*4ff0*/  IADD3 R9, P1, R3.reuse, UR4, RZ ;  /* 0x0000000403097c10 */ /* 0x040fe2000ff3e0ff */
[----:B------:R-:W-:Y:S01]  /*5000*/  STG.E desc[UR36][R24.64], R4 ;  /* 0x0000000418007986 */ /* 0x000fe2000c101924 */
[----:B------:R-:W-:Y:S02]  /*5010*/  IADD3 R18, P0, R0, UR4, RZ ;  /* 0x0000000400127c10 */ /* 0x000fe4000ff1e0ff */
[----:B------:R-:W-:Y:S01]  /*5020*/  IADD3 R5, R26, 0xd8, RZ ;  /* 0x000000d81a057810 */ /* 0x000fe20007ffe0ff */
[----:B------:R-:W-:Y:S01]  /*5030*/  STG.E desc[UR36][R14.64], R8 ;  /* 0x000000080e007986 */ /* 0x000fe2000c101924 */
[----:B------:R-:W-:Y:S02]  /*5040*/  LEA.HI.X.SX32 R53, R0, UR7, 0x1, P0 ;  /* 0x0000000700357c11 */ /* 0x000fe400080f0eff */
[----:B------:R-:W-:-:S02]  /*5050*/  LEA.HI.X.SX32 R16, R3, UR7, 0x1, P1 ;  /* 0x0000000703107c11 */ /* 0x000fc400088f0eff */
[C---:B-1----:R-:W-:Y:S02]  /*5060*/  LEA R32, P0, R18.reuse, UR8, 0x2 ;  /* 0x0000000812207c11 */ /* 0x042fe4000f8010ff */
[----:B------:R-:W-:Y:S02]  /*5070*/  LEA R30, P1, R9, UR8, 0x2 ;  /* 0x00000008091e7c11 */ /* 0x000fe4000f8210ff */
[----:B------:R-:W-:Y:S02]  /*5080*/  IADD3 R0, P2, R5, UR4, RZ ;  /* 0x0000000405007c10 */ /* 0x000fe4000ff5e0ff */
[----:B------:R-:W-:Y:S02]  /*5090*/  IADD3 R3, P3, R7, UR4, RZ ;  /* 0x0000000407037c10 */ /* 0x000fe4000ff7e0ff */
[----:B------:R-:W-:Y:S02]  /*50a0*/  LEA.HI.X R33, R18, UR9, R53, 0x2, P0 ;  /* 0x0000000912217c11 */ /* 0x000fe400080f1435 */
[----:B----4-:R-:W-:Y:S01]  /*50b0*/  LEA.HI.X R31, R9, UR9, R16, 0x2, P1 ;  /* 0x00000009091f7c11 */ /* 0x010fe200088f1410 */
[----:B------:R-:W-:Y:S01]  /*50c0*/  VIADD R9, R26, 0xf0 ;  /* 0x000000f01a097836 */ /* 0x000fe20000000000 */
[----:B------:R-:W-:Y:S01]  /*50d0*/  LEA.HI.X.SX32 R5, R5, UR7, 0x1, P2 ;  /* 0x0000000705057c11 */ /* 0x000fe200090f0eff */
[----:B------:R-:W-:Y:S01]  /*50e0*/  STG.E desc[UR36][R32.64], R17 ;  /* 0x0000001120007986 */ /* 0x000fe2000c101924 */
[----:B------:R-:W-:-:S02]  /*50f0*/  LEA.HI.X.SX32 R16, R7, UR7, 0x1, P3 ;  /* 0x0000000707107c11 */ /* 0x000fc400098f0eff */
[----:B------:R-:W-:Y:S01]  /*5100*/  LEA R28, P0, R0, UR8, 0x2 ;  /* 0x00000008001c7c11 */ /* 0x000fe2000f8010ff */
[----:B------:R-:W-:Y:S01]  /*5110*/  STG.E desc[UR36][R30.64], R23 ;  /* 0x000000171e007986 */ /* 0x000fe2000c101924 */
[----:B------:R-:W-:Y:S02]  /*5120*/  IADD3 R7, R26, 0xe8, RZ ;  /* 0x000000e81a077810 */ /* 0x000fe40007ffe0ff */
[----:B-----5:R-:W-:Y:S02]  /*5130*/  LEA R12, P1, R3, UR8, 0x2 ;  /* 0x00000008030c7c11 */ /* 0x020fe4000f8210ff */
[----:B------:R-:W-:Y:S02]  /*5140*/  LEA.HI.X R29, R0, UR9, R5, 0x2, P0 ;  /* 0x00000009001d7c11 */ /* 0x000fe400080f1405 */
[----:B------:R-:W-:Y:S02]  /*5150*/  IADD3 R5, P0, R7, UR4, RZ ;  /* 0x0000000407057c10 */ /* 0x000fe4000ff1e0ff */
[----:B------:R-:W-:Y:S01]  /*5160*/  IADD3 R26, R26, 0xf8, RZ ;  /* 0x000000f81a1a7810 */ /* 0x000fe20007ffe0ff */
[----:B------:R-:W-:Y:S01]  /*5170*/  STG.E desc[UR36][R28.64], R6 ;  /* 0x000000061c007986 */ /* 0x000fe2000c101924 */
[----:B------:R-:W-:-:S02]  /*5180*/  LEA.HI.X R13, R3, UR9, R16, 0x2, P1 ;  /* 0x00000009030d7c11 */ /* 0x000fc400088f1410 */
[----:B------:R-:W-:Y:S02]  /*5190*/  LEA.HI.X.SX32 R16, R7, UR7, 0x1, P0 ;  /* 0x0000000707107c11 */ /* 0x000fe400080f0eff */
[----:B------:R-:W-:Y:S01]  /*51a0*/  LEA R52, P0, R5, UR8, 0x2 ;  /* 0x0000000805347c11 */ /* 0x000fe2000f8010ff */
[----:B------:R-:W-:Y:S01]  /*51b0*/  STG.E desc[UR36][R12.64], R19 ;  /* 0x000000130c007986 */ /* 0x000fe2000c101924 */
[----:B------:R-:W-:Y:S02]  /*51c0*/  IADD3 R0, P1, R9, UR4, RZ ;  /* 0x0000000409007c10 */ /* 0x000fe4000ff3e0ff */
[----:B------:R-:W-:Y:S02]  /*51d0*/  IADD3 R3, P2, R26, UR4, RZ ;  /* 0x000000041a037c10 */ /* 0x000fe4000ff5e0ff */
[----:B------:R-:W-:Y:S02]  /*51e0*/  LEA.HI.X R53, R5, UR9, R16, 0x2, P0 ;  /* 0x0000000905357c11 */ /* 0x000fe400080f1410 */
[----:B------:R-:W-:-:S02]  /*51f0*/  LEA.HI.X.SX32 R9, R9, UR7, 0x1, P1 ;  /* 0x0000000709097c11 */ /* 0x000fc400088f0eff */
[----:B------:R-:W-:Y:S01]  /*5200*/  LEA.HI.X.SX32 R16, R26, UR7, 0x1, P2 ;  /* 0x000000071a107c11 */ /* 0x000fe200090f0eff */
[----:B------:R-:W-:Y:S01]  /*5210*/  STG.E desc[UR36][R52.64], R34 ;  /* 0x0000002234007986 */ /* 0x000fe2000c101924 */
[C---:B------:R-:W-:Y:S02]  /*5220*/  LEA R50, P0, R0.reuse, UR8, 0x2 ;  /* 0x0000000800327c11 */ /* 0x040fe4000f8010ff */
[C---:B------:R-:W-:Y:S02]  /*5230*/  LEA R26, P1, R3.reuse, UR8, 0x2 ;  /* 0x00000008031a7c11 */ /* 0x040fe4000f8210ff */
[----:B------:R-:W-:Y:S02]  /*5240*/  LEA.HI.X R51, R0, UR9, R9, 0x2, P0 ;  /* 0x0000000900337c11 */ /* 0x000fe400080f1409 */
[----:B------:R-:W-:-:S03]  /*5250*/  LEA.HI.X R27, R3, UR9, R16, 0x2, P1 ;  /* 0x00000009031b7c11 */ /* 0x000fc600088f1410 */
[----:B------:R-:W-:Y:S04]  /*5260*/  STG.E desc[UR36][R50.64], R36 ;  /* 0x0000002432007986 */ /* 0x000fe8000c101924 */
[----:B------:R-:W-:Y:S01]  /*5270*/  STG.E desc[UR36][R26.64], R21 ;  /* 0x000000151a007986 */ /* 0x000fe2000c101924 */
[----:B------:R-:W-:Y:S05]  /*5280*/  EXIT ;  /* 0x000000000000794d */ /* 0x000fea0003800000 */
.L_x_7438:
        /* <DEDUP_REMOVED lines=16> */
.L_x_7465:
        /* <DEDUP_REMOVED lines=16> */
.L_x_7476:
[----:B------:R-:W-:Y:S05]  /*5490*/  EXIT ;  /* 0x000000000000794d */ /* 0x000fea0003800000 */
.L_x_7440:
[----:B------:R-:W-:Y:S01]  /*54a0*/  HFMA2.MMA R11, -RZ, RZ, 0, 1.847743988037109375e-06 ;  /* 0x0000001fff0b7435 */ /* 0x000fe200000001ff */
[----:B------:R-:W-:Y:S01]  /*54b0*/  IMAD.MOV.U32 R12, RZ, RZ, 0x10 ;  /* 0x00000010ff0c7424 */ /* 0x000fe200078e00ff */
[----:B------:R-:W-:Y:S01]  /*54c0*/  MOV R2, 0xff7fffff ;  /* 0xff7fffff00027802 */ /* 0x000fe20000000f00 */
[----:B------:R-:W-:-:S08]  /*54d0*/  IMAD.MOV.U32 R15, RZ, RZ, -0x1 ;  /* 0xffffffffff0f7424 */ /* 0x000fd000078e00ff */
[----:B------:R-:W-:Y:S05]  /*54e0*/  WARPSYNC.COLLECTIVE R15, `(.L_x_7477) ;  /* 0x000000000f087348 */ /* 0x000fea0003c00000 */
[----:B------:R0:W1:Y:S02]  /*54f0*/  SHFL.BFLY P6, R14, R13, R12, R11 ;  /* 0x0c00000c0d0e7389 */ /* 0x00006400000c000b */
[----:B01----:R-:W-:Y:S01]  /*5500*/  ENDCOLLECTIVE ;  /* 0x000000000000791b */ /* 0x003fe20003800000 */
.L_x_7477:
[----:B------:R-:W-:Y:S01]  /*5510*/  IMAD.MOV.U32 R12, RZ, RZ, 0x8 ;  /* 0x00000008ff0c7424 */ /* 0x000fe200078e00ff */
[----:B------:R-:W-:-:S04]  /*5520*/  FMNMX.FTZ R0, R14, -3.40282346638528859812e+38, !PT ;  /* 0xff7fffff0e007809 */ /* 0x000fc80007810000 */
[----:B------:R-:W-:-:S07]  /*5530*/  MOV R13, R0 ;  /* 0x00000000000d7202 */ /* 0x000fce0000000f00 */
[----:B------:R-:W-:Y:S05]  /*5540*/  WARPSYNC.COLLECTIVE R15, `(.L_x_7478) ;  /* 0x000000000f087348 */ /* 0x000fea0003c00000 */
[----:B------:R0:W1:Y:S02]  /*5550*/  SHFL.BFLY P6, R14, R13, R12, R11 ;  /* 0x0c00000c0d0e7389 */ /* 0x00006400000c000b */
[----:B01----:R-:W-:Y:S01]  /*5560*/  ENDCOLLECTIVE ;  /* 0x000000000000791b */ /* 0x003fe20003800000 */
.L_x_7478:
[----:B------:R-:W-:Y:S01]  /*5570*/  IMAD.MOV.U32 R12, RZ, RZ, 0x4 ;  /* 0x00000004ff0c7424 */ /* 0x000fe200078e00ff */
[----:B------:R-:W-:-:S04]  /*5580*/  FMNMX.FTZ R3, R0, R14, !PT ;  /* 0x0000000e00037209 */ /* 0x000fc80007810000 */
[----:B------:R-:W-:-:S07]  /*5590*/  MOV R13, R3 ;  /* 0x00000003000d7202 */ /* 0x000fce0000000f00 */
[----:B------:R-:W-:Y:S05]  /*55a0*/  WARPSYNC.COLLECTIVE R15, `(.L_x_7479) ;  /* 0x000000000f087348 */ /* 0x000fea0003c00000 */
[----:B------:R0:W1:Y:S02]  /*55b0*/  SHFL.BFLY P6, R14, R13, R12, R11 ;  /* 0x0c00000c0d0e7389 */ /* 0x00006400000c000b */
[----:B01----:R-:W-:Y:S01]  /*55c0*/  ENDCOLLECTIVE ;  /* 0x000000000000791b */ /* 0x003fe20003800000 */
.L_x_7479:
[----:B------:R-:W-:Y:S01]  /*55d0*/  IMAD.MOV.U32 R12, RZ, RZ, 0x2 ;  /* 0x00000002ff0c7424 */ /* 0x000fe200078e00ff */
[----:B------:R-:W-:-:S04]  /*55e0*/  FMNMX.FTZ R4, R3, R14, !PT ;  /* 0x0000000e03047209 */ /* 0x000fc80007810000 */
[----:B------:R-:W-:-:S07]  /*55f0*/  MOV R13, R4 ;  /* 0x00000004000d7202 */ /* 0x000fce0000000f00 */
[----:B------:R-:W-:Y:S05]  /*5600*/  WARPSYNC.COLLECTIVE R15, `(.L_x_7480) ;  /* 0x000000000f087348 */ /* 0x000fea0003c00000 */
[----:B------:R0:W1:Y:S02]  /*5610*/  SHFL.BFLY P6, R14, R13, R12, R11 ;  /* 0x0c00000c0d0e7389 */ /* 0x00006400000c000b */
[----:B01----:R-:W-:Y:S01]  /*5620*/  ENDCOLLECTIVE ;  /* 0x000000000000791b */ /* 0x003fe20003800000 */
.L_x_7480:
[----:B------:R-:W-:Y:S05]  /*5630*/  BRA `(.L_x_7481) ;  /* 0xffffffb400b07947 */ /* 0x000fea000383ffff */
.L_x_7467:
[----:B---3--:R-:W-:Y:S01]  /*5640*/  HFMA2.MMA R12, -RZ, RZ, 0, 1.1920928955078125e-07 ;  /* 0x00000002ff0c7435 */ /* 0x008fe200000001ff */
[----:B--2---:R-:W-:Y:S01]  /*5650*/  IMAD.MOV.U32 R13, RZ, RZ, RZ ;  /* 0x000000ffff0d7224 */ /* 0x004fe200078e00ff */
[----:B------:R-:W-:Y:S01]  /*5660*/  MOV R15, 0xffffffff ;  /* 0xffffffff000f7802 */ /* 0x000fe20000000f00 */
[----:B------:R-:W-:-:S08]  /*5670*/  IMAD.MOV.U32 R11, RZ, RZ, 0x1f ;  /* 0x0000001fff0b7424 */ /* 0x000fd000078e00ff */
[----:B01----:R-:W-:Y:S05]  /*5680*/  WARPSYNC.COLLECTIVE R15, `(.L_x_7482) ;  /* 0x000000000f087348 */ /* 0x003fea0003c00000 */
[----:B------:R2:W3:Y:S02]  /*5690*/  SHFL.BFLY P6, R14, R13, R12, R11 ;  /* 0x0c00000c0d0e7389 */ /* 0x0004e400000c000b */
[----:B0123--:R-:W-:Y:S01]  /*56a0*/  ENDCOLLECTIVE ;  /* 0x000000000000791b */ /* 0x00ffe20003800000 */
.L_x_7482:
[----:B------:R-:W-:Y:S01]  /*56b0*/  HFMA2.MMA R12, -RZ, RZ, 0, 5.9604644775390625e-08 ;  /* 0x00000001ff0c7435 */ /* 0x000fe200000001ff */
[----:B------:R-:W-:-:S04]  /*56c0*/  FADD.FTZ R26, RZ, R14 ;  /* 0x0000000eff1a7221 */ /* 0x000fc80000010000 */
[----:B------:R-:W-:-:S07]  /*56d0*/  IMAD.MOV.U32 R13, RZ, RZ, R26 ;  /* 0x000000ffff0d7224 */ /* 0x000fce00078e001a */
[----:B------:R-:W-:Y:S05]  /*56e0*/  WARPSYNC.COLLECTIVE R15, `(.L_x_7483) ;  /* 0x000000000f087348 */ /* 0x000fea0003c00000 */
[----:B------:R0:W1:Y:S02]  /*56f0*/  SHFL.BFLY P6, R14, R13, R12, R11 ;  /* 0x0c00000c0d0e7389 */ /* 0x00006400000c000b */
[----:B01----:R-:W-:Y:S01]  /*5700*/  ENDCOLLECTIVE ;  /* 0x000000000000791b */ /* 0x003fe20003800000 */
.L_x_7483:
[----:B------:R-:W-:Y:S01]  /*5710*/  MOV R13, RZ ;  /* 0x000000ff000d7202 */ /* 0x000fe20000000f00 */
[----:B------:R-:W-:Y:S02]  /*5720*/  IMAD.MOV.U32 R12, RZ, RZ, 0x2 ;  /* 0x00000002ff0c7424 */ /* 0x000fe400078e00ff */
[----:B------:R-:W-:-:S07]  /*5730*/  IMAD.MOV.U32 R25, RZ, RZ, R14 ;  /* 0x000000ffff197224 */ /* 0x000fce00078e000e */
[----:B------:R-:W-:Y:S05]  /*5740*/  WARPSYNC.COLLECTIVE R15, `(.L_x_7484) ;  /* 0x000000000f087348 */ /* 0x000fea0003c00000 */
[----:B------:R0:W1:Y:S02]  /*5750*/  SHFL.BFLY P6, R14, R13, R12, R11 ;  /* 0x0c00000c0d0e7389 */ /* 0x00006400000c000b */
[----:B01----:R-:W-:Y:S01]  /*5760*/  ENDCOLLECTIVE ;  /* 0x000000000000791b */ /* 0x003fe20003800000 */
.L_x_7484:
        /* <DEDUP_REMOVED lines=8> */
.L_x_7485:
[----:B------:R-:W-:Y:S01]  /*57f0*/  MOV R13, RZ ;  /* 0x000000ff000d7202 */ /* 0x000fe20000000f00 */
[----:B------:R-:W-:Y:S02]  /*5800*/  IMAD.MOV.U32 R12, RZ, RZ, 0x2 ;  /* 0x00000002ff0c7424 */ /* 0x000fe400078e00ff */
[----:B------:R-:W-:-:S07]  /*5810*/  IMAD.MOV.U32 R28, RZ, RZ, R14 ;  /* 0x000000ffff1c7224 */ /* 0x000fce00078e000e */
[----:B------:R-:W-:Y:S05]  /*5820*/  WARPSYNC.COLLECTIVE R15, `(.L_x_7486) ;  /* 0x000000000f087348 */ /* 0x000fea0003c00000 */
[----:B------:R0:W1:Y:S02]  /*5830*/  SHFL.BFLY P6, R14, R13, R12, R11 ;  /* 0x0c00000c0d0e7389 */ /* 0x00006400000c000b */
[----:B01----:R-:W-:Y:S01]  /*5840*/  ENDCOLLECTIVE ;  /* 0x000000000000791b */ /* 0x003fe20003800000 */
.L_x_7486:
        /* <DEDUP_REMOVED lines=8> */
.L_x_7487:
[----:B------:R-:W-:Y:S01]  /*58d0*/  MOV R13, RZ ;  /* 0x000000ff000d7202 */ /* 0x000fe20000000f00 */
[----:B------:R-:W-:Y:S02]  /*58e0*/  IMAD.MOV.U32 R12, RZ, RZ, 0x2 ;  /* 0x00000002ff0c7424 */ /* 0x000fe400078e00ff */
[----:B------:R-:W-:-:S07]  /*58f0*/  IMAD.MOV.U32 R29, RZ, RZ, R14 ;  /* 0x000000ffff1d7224 */ /* 0x000fce00078e000e */
[----:B------:R-:W-:Y:S05]  /*5900*/  WARPSYNC.COLLECTIVE R15, `(.L_x_7488) ;  /* 0x000000000f087348 */ /* 0x000fea0003c00000 */
[----:B------:R0:W1:Y:S02]  /*5910*/  SHFL.BFLY P6, R14, R13, R12, R11 ;  /* 0x0c00000c0d0e7389 */ /* 0x00006400000c000b */
[----:B01----:R-:W-:Y:S01]  /*5920*/  ENDCOLLECTIVE ;  /* 0x000000000000791b */ /* 0x003fe20003800000 */
.L_x_7488:
        /* <DEDUP_REMOVED lines=8> */
.L_x_7489:
[----:B------:R-:W-:Y:S01]  /*59b0*/  MOV R13, RZ ;  /* 0x000000ff000d7202 */ /* 0x000fe20000000f00 */
[----:B------:R-:W-:Y:S02]  /*59c0*/  IMAD.MOV.U32 R12, RZ, RZ, 0x2 ;  /* 0x00000002ff0c7424 */ /* 0x000fe400078e00ff */
[----:B------:R-:W-:-:S07]  /*59d0*/  IMAD.MOV.U32 R35, RZ, RZ, R14 ;  /* 0x000000ffff237224 */ /* 0x000fce00078e000e */
[----:B------:R-:W-:Y:S05]  /*59e0*/  WARPSYNC.COLLECTIVE R15, `(.L_x_7490) ;  /* 0x000000000f087348 */ /* 0x000fea0003c00000 */
[----:B------:R0:W1:Y:S02]  /*59f0*/  SHFL.BFLY P6, R14, R13, R12, R11 ;  /* 0x0c00000c0d0e7389 */ /* 0x00006400000c000b */
[----:B01----:R-:W-:Y:S01]  /*5a00*/  ENDCOLLECTIVE ;  /* 0x000000000000791b */ /* 0x003fe20003800000 */
.L_x_7490:
        /* <DEDUP_REMOVED lines=8> */
.L_x_7491:
[----:B------:R-:W-:Y:S01]  /*5a90*/  MOV R13, RZ ;  /* 0x000000ff000d7202 */ /* 0x000fe20000000f00 */
[----:B------:R-:W-:Y:S02]  /*5aa0*/  IMAD.MOV.U32 R12, RZ, RZ, 0x2 ;  /* 0x00000002ff0c7424 */ /* 0x000fe400078e00ff */
[----:B------:R-:W-:-:S07]  /*5ab0*/  IMAD.MOV.U32 R33, RZ, RZ, R14 ;  /* 0x000000ffff217224 */ /* 0x000fce00078e000e */
[----:B------:R-:W-:Y:S05]  /*5ac0*/  WARPSYNC.COLLECTIVE R15, `(.L_x_7492) ;  /* 0x000000000f087348 */ /* 0x000fea0003c00000 */
[----:B------:R0:W1:Y:S02]  /*5ad0*/  SHFL.BFLY P6, R14, R13, R12, R11 ;  /* 0x0c00000c0d0e7389 */ /* 0x00006400000c000b */
[----:B01----:R-:W-:Y:S01]  /*5ae0*/  ENDCOLLECTIVE ;  /* 0x000000000000791b */ /* 0x003fe20003800000 */
.L_x_7492:
        /* <DEDUP_REMOVED lines=8> */
.L_x_7493:
[----:B------:R-:W-:Y:S01]  /*5b70*/  MOV R13, RZ ;  /* 0x000000ff000d7202 */ /* 0x000fe20000000f00 */
[----:B------:R-:W-:Y:S02]  /*5b80*/  IMAD.MOV.U32 R12, RZ, RZ, 0x2 ;  /* 0x00000002ff0c7424 */ /* 0x000fe400078e00ff */
[----:B------:R-:W-:-:S07]  /*5b90*/  IMAD.MOV.U32 R2, RZ, RZ, R14 ;  /* 0x000000ffff027224 */ /* 0x000fce00078e000e */
[----:B------:R-:W-:Y:S05]  /*5ba0*/  WARPSYNC.COLLECTIVE R15, `(.L_x_7494) ;  /* 0x000000000f087348 */ /* 0x000fea0003c00000 */
[----:B------:R0:W1:Y:S02]  /*5bb0*/  SHFL.BFLY P6, R14, R13, R12, R11 ;  /* 0x0c00000c0d0e7389 */ /* 0x00006400000c000b */
[----:B01----:R-:W-:Y:S01]  /*5bc0*/  ENDCOLLECTIVE ;  /* 0x000000000000791b */ /* 0x003fe20003800000 */
.L_x_7494:
        /* <DEDUP_REMOVED lines=8> */
.L_x_7495:
[----:B------:R-:W-:Y:S01]  /*5c50*/  MOV R13, RZ ;  /* 0x000000ff000d7202 */ /* 0x000fe20000000f00 */
[----:B------:R-:W-:Y:S02]  /*5c60*/  IMAD.MOV.U32 R12, RZ, RZ, 0x2 ;  /* 0x00000002ff0c7424 */ /* 0x000fe400078e00ff */
[----:B------:R-:W-:-:S07]  /*5c70*/  IMAD.MOV.U32 R4, RZ, RZ, R14 ;  /* 0x000000ffff047224 */ /* 0x000fce00078e000e */
[----:B------:R-:W-:Y:S05]  /*5c80*/  WARPSYNC.COLLECTIVE R15, `(.L_x_7496) ;  /* 0x000000000f087348 */ /* 0x000fea0003c00000 */
[----:B------:R0:W1:Y:S02]  /*5c90*/  SHFL.BFLY P6, R14, R13, R12, R11 ;  /* 0x0c00000c0d0e7389 */ /* 0x00006400000c000b */
[----:B01----:R-:W-:Y:S01]  /*5ca0*/  ENDCOLLECTIVE ;  /* 0x000000000000791b */ /* 0x003fe20003800000 */
.L_x_7496:
        /* <DEDUP_REMOVED lines=8> */
.L_x_7497:
[----:B------:R-:W-:Y:S01]  /*5d30*/  MOV R13, RZ ;  /* 0x000000ff000d7202 */ /* 0x000fe20000000f00 */
[----:B------:R-:W-:Y:S02]  /*5d40*/  IMAD.MOV.U32 R12, RZ, RZ, 0x2 ;  /* 0x00000002ff0c7424 */ /* 0x000fe400078e00ff */
[----:B------:R-:W-:-:S07]  /*5d50*/  IMAD.MOV.U32 R6, RZ, RZ, R14 ;  /* 0x000000ffff067224 */ /* 0x000fce00078e000e */
[----:B------:R-:W-:Y:S05]  /*5d60*/  WARPSYNC.COLLECTIVE R15, `(.L_x_7498) ;  /* 0x000000000f087348 */ /* 0x000fea0003c00000 */
[----:B------:R0:W1:Y:S02]  /*5d70*/  SHFL.BFLY P6, R14, R13, R12, R11 ;  /* 0x0c00000c0d0e7389 */ /* 0x00006400000c000b */
[----:B01----:R-:W-:Y:S01]  /*5d80*/  ENDCOLLECTIVE ;  /* 0x000000000000791b */ /* 0x003fe20003800000 */
.L_x_7498:
        /* <DEDUP_REMOVED lines=8> */
.L_x_7499:
[----:B------:R-:W-:Y:S01]  /*5e10*/  MOV R13, RZ ;  /* 0x000000ff000d7202 */ /* 0x000fe20000000f00 */
[----:B------:R-:W-:Y:S02]  /*5e20*/  IMAD.MOV.U32 R12, RZ, RZ, 0x2 ;  /* 0x00000002ff0c7424 */ /* 0x000fe400078e00ff */
[----:B------:R-:W-:-:S07]  /*5e30*/  IMAD.MOV.U32 R8, RZ, RZ, R14 ;  /* 0x000000ffff087224 */ /* 0x000fce00078e000e */
[----:B------:R-:W-:Y:S05]  /*5e40*/  WARPSYNC.COLLECTIVE R15, `(.L_x_7500) ;  /* 0x000000000f087348 */ /* 0x000fea0003c00000 */
[----:B------:R0:W1:Y:S02]  /*5e50*/  SHFL.BFLY P6, R14, R13, R12, R11 ;  /* 0x0c00000c0d0e7389 */ /* 0x00006400000c000b */
[----:B01----:R-:W-:Y:S01]  /*5e60*/  ENDCOLLECTIVE ;  /* 0x000000000000791b */ /* 0x003fe20003800000 */
.L_x_7500:
        /* <DEDUP_REMOVED lines=8> */
.L_x_7501:
[----:B------:R-:W-:Y:S01]  /*5ef0*/  MOV R13, RZ ;  /* 0x000000ff000d7202 */ /* 0x000fe20000000f00 */
[----:B------:R-:W-:Y:S02]  /*5f00*/  IMAD.MOV.U32 R12, RZ, RZ, 0x2 ;  /* 0x00000002ff0c7424 */ /* 0x000fe400078e00ff */
[----:B------:R-:W-:-:S07]  /*5f10*/  IMAD.MOV.U32 R10, RZ, RZ, R14 ;  /* 0x000000ffff0a7224 */ /* 0x000fce00078e000e */
[----:B------:R-:W-:Y:S05]  /*5f20*/  WARPSYNC.COLLECTIVE R15, `(.L_x_7502) ;  /* 0x000000000f087348 */ /* 0x000fea0003c00000 */
[----:B------:R0:W1:Y:S02]  /*5f30*/  SHFL.BFLY P6, R14, R13, R12, R11 ;  /* 0x0c00000c0d0e7389 */ /* 0x00006400000c000b */
[----:B01----:R-:W-:Y:S01]  /*5f40*/  ENDCOLLECTIVE ;  /* 0x000000000000791b */ /* 0x003fe20003800000 */
.L_x_7502:
        /* <DEDUP_REMOVED lines=8> */
.L_x_7503:
[----:B------:R-:W-:Y:S01]  /*5fd0*/  MOV R13, RZ ;  /* 0x000000ff000d7202 */ /* 0x000fe20000000f00 */
[----:B------:R-:W-:Y:S02]  /*5fe0*/  IMAD.MOV.U32 R12, RZ, RZ, 0x2 ;  /* 0x00000002ff0c7424 */ /* 0x000fe400078e00ff */
[----:B------:R-:W-:-:S07]  /*5ff0*/  IMAD.MOV.U32 R17, RZ, RZ, R14 ;  /* 0x000000ffff117224 */ /* 0x000fce00078e000e */
[----:B------:R-:W-:Y:S05]  /*6000*/  WARPSYNC.COLLECTIVE R15, `(.L_x_7504) ;  /* 0x000000000f087348 */ /* 0x000fea0003c00000 */
[----:B------:R0:W1:Y:S02]  /*6010*/  SHFL.BFLY P6, R14, R13, R12, R11 ;  /* 0x0c00000c0d0e7389 */ /* 0x00006400000c000b */
[----:B01----:R-:W-:Y:S01]  /*6020*/  ENDCOLLECTIVE ;  /* 0x000000000000791b */ /* 0x003fe20003800000 */
.L_x_7504:
        /* <DEDUP_REMOVED lines=8> */
.L_x_7505:
[----:B------:R-:W-:Y:S01]  /*60b0*/  MOV R13, RZ ;  /* 0x000000ff000d7202 */ /* 0x000fe20000000f00 */
[----:B------:R-:W-:Y:S02]  /*60c0*/  IMAD.MOV.U32 R12, RZ, RZ, 0x2 ;  /* 0x00000002ff0c7424 */ /* 0x000fe400078e00ff */
[----:B------:R-:W-:-:S07]  /*60d0*/  IMAD.MOV.U32 R19, RZ, RZ, R14 ;  /* 0x000000ffff137224 */ /* 0x000fce00078e000e */
[----:B------:R-:W-:Y:S05]  /*60e0*/  WARPSYNC.COLLECTIVE R15, `(.L_x_7506) ;  /* 0x000000000f087348 */ /* 0x000fea0003c00000 */
[----:B------:R0:W1:Y:S02]  /*60f0*/  SHFL.BFLY P6, R14, R13, R12, R11 ;  /* 0x0c00000c0d0e7389 */ /* 0x00006400000c000b */
[----:B01----:R-:W-:Y:S01]  /*6100*/  ENDCOLLECTIVE ;  /* 0x000000000000791b */ /* 0x003fe20003800000 */
.L_x_7506:
        /* <DEDUP_REMOVED lines=8> */
.L_x_7507:
[----:B------:R-:W-:Y:S01]  /*6190*/  MOV R13, RZ ;  /* 0x000000ff000d7202 */ /* 0x000fe20000000f00 */
[----:B------:R-:W-:Y:S02]  /*61a0*/  IMAD.MOV.U32 R12, RZ, RZ, 0x2 ;  /* 0x00000002ff0c7424 */ /* 0x000fe400078e00ff */
[----:B------:R-:W-:-:S07]  /*61b0*/  IMAD.MOV.U32 R21, RZ, RZ, R14 ;  /* 0x000000ffff157224 */ /* 0x000fce00078e000e */
[----:B------:R-:W-:Y:S05]  /*61c0*/  WARPSYNC.COLLECTIVE R15, `(.L_x_7508) ;  /* 0x000000000f087348 */ /* 0x000fea0003c00000 */
[----:B------:R0:W1:Y:S02]  /*61d0*/  SHFL.BFLY P6, R14, R13, R12, R11 ;  /* 0x0c00000c0d0e7389 */ /* 0x00006400000c000b */
[----:B01----:R-:W-:Y:S01]  /*61e0*/  ENDCOLLECTIVE ;  /* 0x000000000000791b */ /* 0x003fe20003800000 */
.L_x_7508:
        /* <DEDUP_REMOVED lines=8> */
.L_x_7509:
[----:B------:R-:W-:Y:S01]  /*6270*/  HFMA2.MMA R13, -RZ, RZ, 0, 0 ;  /* 0x00000000ff0d7435 */ /* 0x000fe200000001ff */
[----:B------:R-:W-:Y:S01]  /*6280*/  IMAD.MOV.U32 R12, RZ, RZ, 0x2 ;  /* 0x00000002ff0c7424 */ /* 0x000fe200078e00ff */
[----:B------:R-:W-:-:S09]  /*6290*/  MOV R23, R14 ;  /* 0x0000000e00177202 */ /* 0x000fd20000000f00 */
[----:B------:R-:W-:Y:S05]  /*62a0*/  WARPSYNC.COLLECTIVE R15, `(.L_x_7510) ;  /* 0x000000000f087348 */ /* 0x000fea0003c00000 */
[----:B------:R0:W1:Y:S02]  /*62b0*/  SHFL.BFLY P6, R14, R13, R12, R11 ;  /* 0x0c00000c0d0e7389 */ /* 0x00006400000c000b */
[----:B01----:R-:W-:Y:S01]  /*62c0*/  ENDCOLLECTIVE ;  /* 0x000000000000791b */ /* 0x003fe20003800000 */
.L_x_7510:
        /* <DEDUP_REMOVED lines=8> */
.L_x_7511:
[----:B------:R-:W-:Y:S01]  /*6350*/  HFMA2.MMA R13, -RZ, RZ, 0, 0 ;  /* 0x00000000ff0d7435 */ /* 0x000fe200000001ff */
[----:B------:R-:W-:Y:S01]  /*6360*/  IMAD.MOV.U32 R12, RZ, RZ, 0x2 ;  /* 0x00000002ff0c7424 */ /* 0x000fe200078e00ff */
[----:B------:R-:W-:-:S09]  /*6370*/  MOV R26, R14 ;  /* 0x0000000e001a7202 */ /* 0x000fd20000000f00 */
[----:B------:R-:W-:Y:S05]  /*6380*/  WARPSYNC.COLLECTIVE R15, `(.L_x_7512) ;  /* 0x000000000f087348 */ /* 0x000fea0003c00000 */
[----:B------:R0:W1:Y:S02]  /*6390*/  SHFL.BFLY P6, R14, R13, R12, R11 ;  /* 0x0c00000c0d0e7389 */ /* 0x00006400000c000b */
[----:B01----:R-:W-:Y:S01]  /*63a0*/  ENDCOLLECTIVE ;  /* 0x000000000000791b */ /* 0x003fe20003800000 */
.L_x_7512:
        /* <DEDUP_REMOVED lines=8> */
.L_x_7513:
[----:B------:R-:W-:Y:S01]  /*6430*/  HFMA2.MMA R13, -RZ, RZ, 0, 0 ;  /* 0x00000000ff0d7435 */ /* 0x000fe200000001ff */
[----:B------:R-:W-:Y:S01]  /*6440*/  IMAD.MOV.U32 R12, RZ, RZ, 0x2 ;  /* 0x00000002ff0c7424 */ /* 0x000fe200078e00ff */
[----:B------:R-:W-:-:S09]  /*6450*/  MOV R30, R14 ;  /* 0x0000000e001e7202 */ /* 0x000fd20000000f00 */
[----:B------:R-:W-:Y:S05]  /*6460*/  WARPSYNC.COLLECTIVE R15, `(.L_x_7514) ;  /* 0x000000000f087348 */ /* 0x000fea0003c00000 */
[----:B------:R0:W1:Y:S02]  /*6470*/  SHFL.BFLY P6, R14, R13, R12, R11 ;  /* 0x0c00000c0d0e7389 */ /* 0x00006400000c000b */
[----:B01----:R-:W-:Y:S01]  /*6480*/  ENDCOLLECTIVE ;  /* 0x000000000000791b */ /* 0x003fe20003800000 */
.L_x_7514:
        /* <DEDUP_REMOVED lines=8> */
.L_x_7515:
[----:B------:R-:W-:Y:S01]  /*6510*/  HFMA2.MMA R13, -RZ, RZ, 0, 0 ;  /* 0x00000000ff0d7435 */ /* 0x000fe200000001ff */
[----:B------:R-:W-:Y:S01]  /*6520*/  IMAD.MOV.U32 R12, RZ, RZ, 0x2 ;  /* 0x00000002ff0c7424 */ /* 0x000fe200078e00ff */
[----:B------:R-:W-:-:S09]  /*6530*/  MOV R34, R14 ;  /* 0x0000000e00227202 */ /* 0x000fd20000000f00 */
[----:B------:R-:W-:Y:S05]  /*6540*/  WARPSYNC.COLLECTIVE R15, `(.L_x_7516) ;  /* 0x000000000f087348 */ /* 0x000fea0003c00000 */
[----:B------:R0:W1:Y:S02]  /*6550*/  SHFL.BFLY P6, R14, R13, R12, R11 ;  /* 0x0c00000c0d0e7389 */ /* 0x00006400000c000b */
[----:B01----:R-:W-:Y:S01]  /*6560*/  ENDCOLLECTIVE ;  /* 0x000000000000791b */ /* 0x003fe20003800000 */
.L_x_7516:
        /* <DEDUP_REMOVED lines=8> */
.L_x_7517:
[----:B------:R-:W-:Y:S01]  /*65f0*/  HFMA2.MMA R13, -RZ, RZ, 0, 0 ;  /* 0x00000000ff0d7435 */ /* 0x000fe200000001ff */
[----:B------:R-:W-:Y:S01]  /*6600*/  IMAD.MOV.U32 R12, RZ, RZ, 0x2 ;  /* 0x00000002ff0c7424 */ /* 0x000fe200078e00ff */
[----:B------:R-:W-:-:S09]  /*6610*/  MOV R36, R14 ;  /* 0x0000000e00247202 */ /* 0x000fd20000000f00 */
[----:B------:R-:W-:Y:S05]  /*6620*/  WARPSYNC.COLLECTIVE R15, `(.L_x_7518) ;  /* 0x000000000f087348 */ /* 0x000fea0003c00000 */
[----:B------:R0:W1:Y:S02]  /*6630*/  SHFL.BFLY P6, R14, R13, R12, R11 ;  /* 0x0c00000c0d0e7389 */ /* 0x00006400000c000b */
[----:B01----:R-:W-:Y:S01]  /*6640*/  ENDCOLLECTIVE ;  /* 0x000000000000791b */ /* 0x003fe20003800000 */
.L_x_7518:
        /* <DEDUP_REMOVED lines=8> */
.L_x_7519:
[----:B------:R-:W-:Y:S01]  /*66d0*/  HFMA2.MMA R13, -RZ, RZ, 0, 0 ;  /* 0x00000000ff0d7435 */ /* 0x000fe200000001ff */
[----:B------:R-:W-:Y:S01]  /*66e0*/  IMAD.MOV.U32 R12, RZ, RZ, 0x2 ;  /* 0x00000002ff0c7424 */ /* 0x000fe200078e00ff */
[----:B------:R-:W-:-:S09]  /*66f0*/  MOV R38, R14 ;  /* 0x0000000e00267202 */ /* 0x000fd20000000f00 */
[----:B------:R-:W-:Y:S05]  /*6700*/  WARPSYNC.COLLECTIVE R15, `(.L_x_7520) ;  /* 0x000000000f087348 */ /* 0x000fea0003c00000 */
[----:B------:R0:W1:Y:S02]  /*6710*/  SHFL.BFLY P6, R14, R13, R12, R11 ;  /* 0x0c00000c0d0e7389 */ /* 0x00006400000c000b */
[----:B01----:R-:W-:Y:S01]  /*6720*/  ENDCOLLECTIVE ;  /* 0x000000000000791b */ /* 0x003fe20003800000 */
.L_x_7520:
[----:B------:R-:W-:Y:S01]  /*6730*/  FADD.FTZ R37, R37, R38 ;  /* 0x0000002625257221 */ /* 0x000fe20000010000 */
[----:B------:R-:W-:Y:S01]  /*6740*/  HFMA2.MMA R12, -RZ, RZ, 0, 5.9604644775390625e-08 ;  /* 0x00000001ff0c7435 */ /* 0x000fe200000001ff */
[----:B------:R-:W-:-:S05]  /*6750*/  FADD.FTZ R39, RZ, R14 ;  /* 0x0000000eff277221 */ /* 0x000fca0000010000 */
[----:B------:R-:W-:-:S07]  /*6760*/  MOV R13, R39 ;  /* 0x00000027000d7202 */ /* 0x000fce0000000f00 */
[----:B------:R-:W-:Y:S05]  /*6770*/  WARPSYNC.COLLECTIVE R15, `(.L_x_7521) ;  /* 0x000000000f087348 */ /* 0x000fea0003c00000 */
[----:B------:R0:W1:Y:S02]  /*6780*/  SHFL.BFLY P6, R14, R13, R12, R11 ;  /* 0x0c00000c0d0e7389 */ /* 0x00006400000c000b */
[----:B01----:R-:W-:Y:S01]  /*6790*/  ENDCOLLECTIVE ;  /* 0x000000000000791b */ /* 0x003fe20003800000 */
.L_x_7521:
[----:B------:R-:W-:Y:S01]  /*67a0*/  HFMA2.MMA R12, -RZ, RZ, 0, 1.1920928955078125e-07 ;  /* 0x00000002ff0c7435 */ /* 0x000fe200000001ff */
[----:B------:R-:W-:Y:S01]  /*67b0*/  MOV R13, RZ ;  /* 0x000000ff000d7202 */ /* 0x000fe20000000f00 */
[----:B------:R-:W-:-:S09]  /*67c0*/  IMAD.MOV.U32 R40, RZ, RZ, R14 ;  /* 0x000000ffff287224 */ /* 0x000fd200078e000e */
[----:B------:R-:W-:Y:S05]  /*67d0*/  WARPSYNC.COLLECTIVE R15, `(.L_x_7522) ;  /* 0x000000000f087348 */ /* 0x000fea0003c00000 */
[----:B------:R0:W1:Y:S02]  /*67e0*/  SHFL.BFLY P6, R14, R13, R12, R11 ;  /* 0x0c00000c0d0e7389 */ /* 0x00006400000c000b */
[----:B01----:R-:W-:Y:S01]  /*67f0*/  ENDCOLLECTIVE ;  /* 0x000000000000791b */ /* 0x003fe20003800000 */
.L_x_7522:
        /* <DEDUP_REMOVED lines=8> */
.L_x_7523:
[----:B------:R-:W-:Y:S01]  /*6880*/  HFMA2.MMA R12, -RZ, RZ, 0, 1.1920928955078125e-07 ;  /* 0x00000002ff0c7435 */ /* 0x000fe200000001ff */
[----:B------:R-:W-:Y:S01]  /*6890*/  MOV R13, RZ ;  /* 0x000000ff000d7202 */ /* 0x000fe20000000f00 */
[----:B------:R-:W-:-:S09]  /*68a0*/  IMAD.MOV.U32 R42, RZ, RZ, R14 ;  /* 0x000000ffff2a7224 */ /* 0x000fd200078e000e */
[----:B------:R-:W-:Y:S05]  /*68b0*/  WARPSYNC.COLLECTIVE R15, `(.L_x_7524) ;  /* 0x000000000f087348 */ /* 0x000fea0003c00000 */
[----:B------:R0:W1:Y:S02]  /*68c0*/  SHFL.BFLY P6, R14, R13, R12, R11 ;  /* 0x0c00000c0d0e7389 */ /* 0x00006400000c000b */
[----:B01----:R-:W-:Y:S01]  /*68d0*/  ENDCOLLECTIVE ;  /* 0x000000000000791b */ /* 0x003fe20003800000 */
.L_x_7524:
        /* <DEDUP_REMOVED lines=8> */
.L_x_7525:
[----:B------:R-:W-:Y:S01]  /*6960*/  HFMA2.MMA R12, -RZ, RZ, 0, 1.1920928955078125e-07 ;  /* 0x00000002ff0c7435 */ /* 0x000fe200000001ff */
[----:B------:R-:W-:Y:S01]  /*6970*/  MOV R13, RZ ;  /* 0x000000ff000d7202 */ /* 0x000fe20000000f00 */
[----:B------:R-:W-:-:S09]  /*6980*/  IMAD.MOV.U32 R44, RZ, RZ, R14 ;  /* 0x000000ffff2c7224 */ /* 0x000fd200078e000e */
[----:B------:R-:W-:Y:S05]  /*6990*/  WARPSYNC.COLLECTIVE R15, `(.L_x_7526) ;  /* 0x000000000f087348 */ /* 0x000fea0003c00000 */
[----:B------:R0:W1:Y:S02]  /*69a0*/  SHFL.BFLY P6, R14, R13, R12, R11 ;  /* 0x0c00000c0d0e7389 */ /* 0x00006400000c000b */
[----:B01----:R-:W-:Y:S01]  /*69b0*/  ENDCOLLECTIVE ;  /* 0x000000000000791b */ /* 0x003fe20003800000 */
.L_x_7526:
[----:B------:R-:W-:Y:S01]  /*69c0*/  FADD.FTZ R43, R43, R44 ;  /* 0x0000002c2b2b7221 */ /* 0x000fe20000010000 */
[----:B------:R-:W-:Y:S01]  /*69d0*/  MOV R12, 0x1 ;  /* 0x00000001000c7802 */ /* 0x000fe20000000f00 */
[----:B------:R-:W-:-:S04]  /*69e0*/  FADD.FTZ R2, RZ, R14 ;  /* 0x0000000eff027221 */ /* 0x000fc80000010000 */
[----:B------:R-:W-:-:S07]  /*69f0*/  IMAD.MOV.U32 R13, RZ, RZ, R2 ;  /* 0x000000ffff0d7224 */ /* 0x000fce00078e0002 */
[----:B------:R-:W-:Y:S05]  /*6a00*/  WARPSYNC.COLLECTIVE R15, `(.L_x_7527) ;  /* 0x000000000f087348 */ /* 0x000fea0003c00000 */
[----:B------:R0:W1:Y:S02]  /*6a10*/  SHFL.BFLY P6, R14, R13, R12, R11 ;  /* 0x0c00000c0d0e7389 */ /* 0x00006400000c000b */
[----:B01----:R-:W-:Y:S01]  /*6a20*/  ENDCOLLECTIVE ;  /* 0x000000000000791b */ /* 0x003fe20003800000 */
.L_x_7527:
[----:B------:R-:W-:Y:S01]  /*6a30*/  HFMA2.MMA R12, -RZ, RZ, 0, 1.1920928955078125e-07 ;  /* 0x00000002ff0c7435 */ /* 0x000fe200000001ff */
[----:B------:R-:W-:Y:S01]  /*6a40*/  IMAD.MOV.U32 R13, RZ, RZ, RZ ;  /* 0x000000ffff0d7224 */ /* 0x000fe200078e00ff */
[----:B------:R-:W-:-:S09]  /*6a50*/  MOV R6, R14 ;  /* 0x0000000e00067202 */ /* 0x000fd20000000f00 */
[----:B------:R-:W-:Y:S05]  /*6a60*/  WARPSYNC.COLLECTIVE R15, `(.L_x_7528) ;  /* 0x000000000f087348 */ /* 0x000fea0003c00000 */
[----:B------:R0:W1:Y:S02]  /*6a70*/  SHFL.BFLY P6, R14, R13, R12, R11 ;  /* 0x0c00000c0d0e7389 */ /* 0x00006400000c000b */
[----:B01----:R-:W-:Y:S01]  /*6a80*/  ENDCOLLECTIVE ;  /* 0x000000000000791b */ /* 0x003fe20003800000 */
.L_x_7528:
        /* <DEDUP_REMOVED lines=8> */
.L_x_7529:
[----:B------:R-:W-:Y:S01]  /*6b10*/  HFMA2.MMA R12, -RZ, RZ, 0, 1.1920928955078125e-07 ;  /* 0x00000002ff0c7435 */ /* 0x000fe200000001ff */
[----:B------:R-:W-:Y:S01]  /*6b20*/  IMAD.MOV.U32 R13, RZ, RZ, RZ ;  /* 0x000000ffff0d7224 */ /* 0x000fe200078e00ff */
[----:B------:R-:W-:-:S09]  /*6b30*/  MOV R10, R14 ;  /* 0x0000000e000a7202 */ /* 0x000fd20000000f00 */
[----:B------:R-:W-:Y:S05]  /*6b40*/  WARPSYNC.COLLECTIVE R15, `(.L_x_7530) ;  /* 0x000000000f087348 */ /* 0x000fea0003c00000 */
[----:B------:R0:W1:Y:S02]  /*6b50*/  SHFL.BFLY P6, R14, R13, R12, R11 ;  /* 0x0c00000c0d0e7389 */ /* 0x00006400000c000b */
[----:B01----:R-:W-:Y:S01]  /*6b60*/  ENDCOLLECTIVE ;  /* 0x000000000000791b */ /* 0x003fe20003800000 */
.L_x_7530:
        /* <DEDUP_REMOVED lines=8> */
.L_x_7531:
[----:B------:R-:W-:Y:S01]  /*6bf0*/  HFMA2.MMA R12, -RZ, RZ, 0, 1.1920928955078125e-07 ;  /* 0x00000002ff0c7435 */ /* 0x000fe200000001ff */
[----:B------:R-:W-:Y:S01]  /*6c00*/  IMAD.MOV.U32 R13, RZ, RZ, RZ ;  /* 0x000000ffff0d7224 */ /* 0x000fe200078e00ff */
[----:B------:R-:W-:-:S09]  /*6c10*/  MOV R19, R14 ;  /* 0x0000000e00137202 */ /* 0x000fd20000000f00 */
[----:B------:R-:W-:Y:S05]  /*6c20*/  WARPSYNC.COLLECTIVE R15, `(.L_x_7532) ;  /* 0x000000000f087348 */ /* 0x000fea0003c00000 */
[----:B------:R0:W1:Y:S02]  /*6c30*/  SHFL.BFLY P6, R14, R13, R12, R11 ;  /* 0x0c00000c0d0e7389 */ /* 0x00006400000c000b */
[----:B01----:R-:W-:Y:S01]  /*6c40*/  ENDCOLLECTIVE ;  /* 0x000000000000791b */ /* 0x003fe20003800000 */
.L_x_7532:
        /* <DEDUP_REMOVED lines=8> */
.L_x_7533:
[----:B------:R-:W-:Y:S01]  /*6cd0*/  HFMA2.MMA R12, -RZ, RZ, 0, 1.1920928955078125e-07 ;  /* 0x00000002ff0c7435 */ /* 0x000fe200000001ff */
[----:B------:R-:W-:Y:S01]  /*6ce0*/  IMAD.MOV.U32 R13, RZ, RZ, RZ ;  /* 0x000000ffff0d7224 */ /* 0x000fe200078e00ff */
[----:B------:R-:W-:-:S09]  /*6cf0*/  MOV R30, R14 ;  /* 0x0000000e001e7202 */ /* 0x000fd20000000f00 */
[----:B------:R-:W-:Y:S05]  /*6d00*/  WARPSYNC.COLLECTIVE R15, `(.L_x_7534) ;  /* 0x000000000f087348 */ /* 0x000fea0003c00000 */
[----:B------:R0:W1:Y:S02]  /*6d10*/  SHFL.BFLY P6, R14, R13, R12, R11 ;  /* 0x0c00000c0d0e7389 */ /* 0x00006400000c000b */
[----:B01----:R-:W-:Y:S01]  /*6d20*/  ENDCOLLECTIVE ;  /* 0x000000000000791b */ /* 0x003fe20003800000 */
.L_x_7534:
        /* <DEDUP_REMOVED lines=8> */
.L_x_7535:
[----:B------:R-:W-:Y:S01]  /*6db0*/  HFMA2.MMA R12, -RZ, RZ, 0, 1.1920928955078125e-07 ;  /* 0x00000002ff0c7435 */ /* 0x000fe200000001ff */
[----:B------:R-:W-:Y:S01]  /*6dc0*/  IMAD.MOV.U32 R13, RZ, RZ, RZ ;  /* 0x000000ffff0d7224 */ /* 0x000fe200078e00ff */
[----:B------:R-:W-:-:S09]  /*6dd0*/  MOV R23, R14 ;  /* 0x0000000e00177202 */ /* 0x000fd20000000f00 */
[----:B------:R-:W-:Y:S05]  /*6de0*/  WARPSYNC.COLLECTIVE R15, `(.L_x_7536) ;  /* 0x000000000f087348 */ /* 0x000fea0003c00000 */
[----:B------:R0:W1:Y:S02]  /*6df0*/  SHFL.BFLY P6, R14, R13, R12, R11 ;  /* 0x0c00000c0d0e7389 */ /* 0x00006400000c000b */
[----:B01----:R-:W-:Y:S01]  /*6e00*/  ENDCOLLECTIVE ;  /* 0x000000000000791b */ /* 0x003fe20003800000 */
.L_x_7536:
        /* <DEDUP_REMOVED lines=8> */
.L_x_7537:
[----:B------:R-:W-:Y:S01]  /*6e90*/  HFMA2.MMA R12, -RZ, RZ, 0, 1.1920928955078125e-07 ;  /* 0x00000002ff0c7435 */ /* 0x000fe200000001ff */
[----:B------:R-:W-:Y:S01]  /*6ea0*/  IMAD.MOV.U32 R13, RZ, RZ, RZ ;  /* 0x000000ffff0d7224 */ /* 0x000fe200078e00ff */
[----:B------:R-:W-:-:S09]  /*6eb0*/  MOV R6, R14 ;  /* 0x0000000e00067202 */ /* 0x000fd20000000f00 */
[----:B------:R-:W-:Y:S05]  /*6ec0*/  WARPSYNC.COLLECTIVE R15, `(.L_x_7538) ;  /* 0x000000000f087348 */ /* 0x000fea0003c00000 */
[----:B------:R0:W1:Y:S02]  /*6ed0*/  SHFL.BFLY P6, R14, R13, R12, R11 ;  /* 0x0c00000c0d0e7389 */ /* 0x00006400000c000b */
[----:B01----:R-:W-:Y:S01]  /*6ee0*/  ENDCOLLECTIVE ;  /* 0x000000000000791b */ /* 0x003fe20003800000 */
.L_x_7538:
[----:B------:R-:W-:Y:S01]  /*6ef0*/  FADD.FTZ R6, R21, R6 ;  /* 0x0000000615067221 */ /* 0x000fe20000010000 */
[----:B------:R-:W-:Y:S01]  /*6f00*/  IMAD.MOV.U32 R12, RZ, RZ, 0x1 ;  /* 0x00000001ff0c7424 */ /* 0x000fe200078e00ff */
[----:B------:R-:W-:-:S05]  /*6f10*/  MOV R30, R14 ;  /* 0x0000000e001e7202 */ /* 0x000fca0000000f00 */
[----:B------:R-:W-:-:S07]  /*6f20*/  FADD.FTZ R13, RZ, R30 ;  /* 0x0000001eff0d7221 */ /* 0x000fce0000010000 */
[----:B------:R-:W-:Y:S05]  /*6f30*/  WARPSYNC.COLLECTIVE R15, `(.L_x_7539) ;  /* 0x000000000f087348 */ /* 0x000fea0003c00000 */
[----:B------:R0:W1:Y:S02]  /*6f40*/  SHFL.BFLY P6, R14, R13, R12, R11 ;  /* 0x0c00000c0d0e7389 */ /* 0x00006400000c000b */
[----:B01----:R-:W-:Y:S01]  /*6f50*/  ENDCOLLECTIVE ;  /* 0x000000000000791b */ /* 0x003fe20003800000 */
.L_x_7539:
[----:B------:R-:W-:Y:S01]  /*6f60*/  MOV R12, 0x2 ;  /* 0x00000002000c7802 */ /* 0x000fe20000000f00 */
[----:B------:R-:W-:Y:S01]  /*6f70*/  FADD.FTZ R19, R13, R14 ;  /* 0x0000000e0d137221 */ /* 0x000fe20000010000 */
[----:B------:R-:W-:-:S11]  /*6f80*/  HFMA2.MMA R13, -RZ, RZ, 0, 0 ;  /* 0x00000000ff0d7435 */ /* 0x000fd600000001ff */
[----:B------:R-:W-:Y:S05]  /*6f90*/  WARPSYNC.COLLECTIVE R15, `(.L_x_7540) ;  /* 0x000000000f087348 */ /* 0x000fea0003c00000 */
[----:B------:R0:W1:Y:S02]  /*6fa0*/  SHFL.BFLY P6, R14, R13, R12, R11 ;  /* 0x0c00000c0d0e7389 */ /* 0x00006400000c000b */
[----:B01----:R-:W-:Y:S01]  /*6fb0*/  ENDCOLLECTIVE ;  /* 0x000000000000791b */ /* 0x003fe20003800000 */
.L_x_7540:
[----:B------:R-:W-:Y:S01]  /*6fc0*/  HFMA2.MMA R12, -RZ, RZ, 0, 5.9604644775390625e-08 ;  /* 0x00000001ff0c7435 */ /* 0x000fe200000001ff */
[----:B------:R-:W-:-:S04]  /*6fd0*/  IMAD.MOV.U32 R34, RZ, RZ, R14 ;  /* 0x000000ffff227224 */ /* 0x000fc800078e000e */
[----:B------:R-:W-:-:S05]  /*6fe0*/  FADD.FTZ R34, RZ, R34 ;  /* 0x00000022ff227221 */ /* 0x000fca0000010000 */
[----:B------:R-:W-:-:S07]  /*6ff0*/  MOV R13, R34 ;  /* 0x00000022000d7202 */ /* 0x000fce0000000f00 */
[----:B------:R-:W-:Y:S05]  /*7000*/  WARPSYNC.COLLECTIVE R15, `(.L_x_7541) ;  /* 0x000000000f087348 */ /* 0x000fea0003c00000 */
[----:B------:R0:W1:Y:S02]  /*7010*/  SHFL.BFLY P6, R14, R13, R12, R11 ;  /* 0x0c00000c0d0e7389 */ /* 0x00006400000c000b */
[----:B01----:R-:W-:Y:S01]  /*7020*/  ENDCOLLECTIVE ;  /* 0x000000000000791b */ /* 0x003fe20003800000 */
.L_x_7541:
[----:B------:R-:W-:Y:S01]  /*7030*/  HFMA2.MMA R12, -RZ, RZ, 0, 1.1920928955078125e-07 ;  /* 0x00000002ff0c7435 */ /* 0x000fe200000001ff */
[----:B------:R-:W-:Y:S01]  /*7040*/  MOV R13, RZ ;  /* 0x000000ff000d7202 */ /* 0x000fe20000000f00 */
[----:B------:R-:W-:-:S04]  /*7050*/  IMAD.MOV.U32 R11, RZ, RZ, R14 ;  /* 0x000000ffff0b7224 */ /* 0x000fc800078e000e */
[----:B------:R-:W-:Y:S01]  /*7060*/  FADD.FTZ R34, R34, R11 ;  /* 0x0000000b22227221 */ /* 0x000fe20000010000 */
[----:B------:R-:W-:-:S07]  /*7070*/  IMAD.MOV.U32 R11, RZ, RZ, 0x1f ;  /* 0x0000001fff0b7424 */ /* 0x000fce00078e00ff */
[----:B------:R-:W-:Y:S05]  /*7080*/  WARPSYNC.COLLECTIVE R15, `(.L_x_7542) ;  /* 0x000000000f087348 */ /* 0x000fea0003c00000 */
[----:B------:R0:W1:Y:S02]  /*7090*/  SHFL.BFLY P6, R14, R13, R12, R11 ;  /* 0x0c00000c0d0e7389 */ /* 0x00006400000c000b */
[----:B01----:R-:W-:Y:S01]  /*70a0*/  ENDCOLLECTIVE ;  /* 0x000000000000791b */ /* 0x003fe20003800000 */
.L_x_7542:
[----:B------:R-:W-:Y:S01]  /*70b0*/  HFMA2.MMA R12, -RZ, RZ, 0, 5.9604644775390625e-08 ;  /* 0x00000001ff0c7435 */ /* 0x000fe200000001ff */
[----:B------:R-:W-:-:S05]  /*70c0*/  FADD.FTZ R36, RZ, R14 ;  /* 0x0000000eff247221 */ /* 0x000fca0000010000 */
[----:B------:R-:W-:-:S07]  /*70d0*/  MOV R13, R36 ;  /* 0x00000024000d7202 */ /* 0x000fce0000000f00 */
[----:B------:R-:W-:Y:S05]  /*70e0*/  WARPSYNC.COLLECTIVE R15, `(.L_x_7543) ;  /* 0x000000000f087348 */ /* 0x000fea0003c00000 */
[----:B------:R0:W1:Y:S02]  /*70f0*/  SHFL.BFLY P6, R14, R13, R12, R11 ;  /* 0x0c00000c0d0e7389 */ /* 0x00006400000c000b */
[----:B01----:R-:W-:Y:S01]  /*7100*/  ENDCOLLECTIVE ;  /* 0x000000000000791b */ /* 0x003fe20003800000 */
.L_x_7543:
[----:B------:R-:W-:Y:S01]  /*7110*/  MOV R13, RZ ;  /* 0x000000ff000d7202 */ /* 0x000fe20000000f00 */
[----:B------:R-:W-:-:S04]  /*7120*/  IMAD.MOV.U32 R12, RZ, RZ, R14 ;  /* 0x000000ffff0c7224 */ /* 0x000fc800078e000e */
[----:B------:R-:W-:Y:S01]  /*7130*/  FADD.FTZ R36, R36, R12 ;  /* 0x0000000c24247221 */ /* 0x000fe20000010000 */
[----:B------:R-:W-:-:S11]  /*7140*/  HFMA2.MMA R12, -RZ, RZ, 0, 1.1920928955078125e-07 ;  /* 0x00000002ff0c7435 */ /* 0x000fd600000001ff */
[----:B------:R-:W-:Y:S05]  /*7150*/  WARPSYNC.COLLECTIVE R15, `(.L_x_7544) ;  /* 0x000000000f087348 */ /* 0x000fea0003c00000 */
[----:B------:R0:W1:Y:S02]  /*7160*/  SHFL.BFLY P6, R14, R13, R12, R11 ;  /* 0x0c00000c0d0e7389 */ /* 0x00006400000c000b */
[----:B01----:R-:W-:Y:S01]  /*7170*/  ENDCOLLECTIVE ;  /* 0x000000000000791b */ /* 0x003fe20003800000 */
.L_x_7544:
[----:B------:R-:W-:Y:S01]  /*7180*/  HFMA2.MMA R12, -RZ, RZ, 0, 5.9604644775390625e-08 ;  /* 0x00000001ff0c7435 */ /* 0x000fe200000001ff */
[----:B------:R-:W-:-:S04]  /*7190*/  IMAD.MOV.U32 R10, RZ, RZ, R14 ;  /* 0x000000ffff0a7224 */ /* 0x000fc800078e000e */
[----:B------:R-:W-:-:S05]  /*71a0*/  FADD.FTZ R10, RZ, R10 ;  /* 0x0000000aff0a7221 */ /* 0x000fca0000010000 */
[----:B------:R-:W-:-:S07]  /*71b0*/  MOV R13, R10 ;  /* 0x0000000a000d7202 */ /* 0x000fce0000000f00 */
[----:B------:R-:W-:Y:S05]  /*71c0*/  WARPSYNC.COLLECTIVE R15, `(.L_x_7545) ;  /* 0x000000000f087348 */ /* 0x000fea0003c00000 */
[----:B------:R0:W1:Y:S02]  /*71d0*/  SHFL.BFLY P6, R14, R13, R12, R11 ;  /* 0x0c00000c0d0e7389 */ /* 0x00006400000c000b */
[----:B01----:R-:W-:Y:S01]  /*71e0*/  ENDCOLLECTIVE ;  /* 0x000000000000791b */ /* 0x003fe20003800000 */
.L_x_7545:
[----:B------:R-:W-:Y:S05]  /*71f0*/  BRA `(.L_x_7546) ;  /* 0xffffffc000e87947 */ /* 0x000fea000383ffff */
.L_x_7547:
        /* <DEDUP_REMOVED lines=16> */
.L_x_29704:


//--------------------- .text._ZN4vllm25paged_attention_v2_kernelIfhLi192ELi16ELi128ELNS_18Fp8KVCacheDataTypeE2ELb1ELi512EEEvPfS2_PT_PKS3_PKT0_S9_ifPKiSB_iPKfiiiSD_SD_iiiii --------------------------
	.section	.text._ZN4vllm25paged_attention_v2_kernelIfhLi192ELi16ELi128ELNS_18Fp8KVCacheDataTypeE2ELb1ELi512EEEvPfS2_PT_PKS3_PKT0_S9_ifPKiSB_iPKfiiiSD_SD_iiiii,"ax",@progbits
	.align	128
        .global         _ZN4vllm25paged_attention_v2_kernelIfhLi192ELi16ELi128ELNS_18Fp8KVCacheDataTypeE2ELb1ELi512EEEvPfS2_PT_PKS3_PKT0_S9_ifPKiSB_iPKfiiiSD_SD_iiiii
        .type           _ZN4vllm25paged_attention_v2_kernelIfhLi192ELi16ELi128ELNS_18Fp8KVCacheDataTypeE2ELb1ELi512EEEvPfS2_PT_PKS3_PKT0_S9_ifPKiSB_iPKfiiiSD_SD_iiiii,@function
        .size           _ZN4vllm25paged_attention_v2_kernelIfhLi192ELi16ELi128ELNS_18Fp8KVCacheDataTypeE2ELb1ELi512EEEvPfS2_PT_PKS3_PKT0_S9_ifPKiSB_iPKfiiiSD_SD_iiiii,(.L_x_29705 - _ZN4vllm25paged_attention_v2_kernelIfhLi192ELi16ELi128ELNS_18Fp8KVCacheDataTypeE2ELb1ELi512EEEvPfS2_PT_PKS3_PKT0_S9_ifPKiSB_iPKfiiiSD_SD_iiiii)
        .other          _ZN4vllm25paged_attention_v2_kernelIfhLi192ELi16ELi128ELNS_18Fp8KVCacheDataTypeE2ELb1ELi512EEEvPfS2_PT_PKS3_PKT0_S9_ifPKiSB_iPKfiiiSD_SD_iiiii,@"STO_CUDA_ENTRY STV_DEFAULT"
_ZN4vllm25paged_attention_v2_kernelIfhLi192ELi16ELi128ELNS_18Fp8KVCacheDataTypeE2ELb1ELi512EEEvPfS2_PT_PKS3_PKT0_S9_ifPKiSB_iPKfiiiSD_SD_iiiii:
.text._ZN4vllm25paged_attention_v2_kernelIfhLi192ELi16ELi128ELNS_18Fp8KVCacheDataTypeE2ELb1ELi512EEEvPfS2_PT_PKS3_PKT0_S9_ifPKiSB_iPKfiiiSD_SD_iiiii:
        /* <DEDUP_REMOVED lines=122> */
.L_x_7548:
[----:B------:R-:W-:Y:S02]  /*07a0*/  ULDC UR4, c[0x0][0x288] ;  /* 0x0000a20000047ab9 */ /* 0x000fe40000000800 */
[----:B------:R-:W-:-:S06]  /*07b0*/  UIMAD UR4, UR47, UR4, UR45 ;  /* 0x000000042f0472a4 */ /* 0x000fcc000f8e022d */
[----:B------:R-:W-:-:S07]  /*07c0*/  IMAD R5, R3, UR4, RZ ;  /* 0x0000000403057c24 */ /* 0x000fce000f8e02ff */
.L_x_7549:
        /* <DEDUP_REMOVED lines=14> */
[----:B------:R-:W-:Y:S02]  /*08b0*/  IADD3 R10, R10, -UR44, -R11 ;  /* 0x8000002c0a0a7c10 */ /* 0x000fe4000fffe80b */
[----:B0-----:R-:W-:Y:S02]  /*08c0*/  IABS R3, R16 ;  /* 0x0000001000037213 */ /* 0x001fe40000000000 */
[----:B------:R-:W-:Y:S02]  /*08d0*/  ISETP.NE.AND P2, PT, R16, RZ, PT ;  /* 0x000000ff1000720c */ /* 0x000fe40003f45270 */
[----:B------:R-:W0:Y:S01]  /*08e0*/  I2F.RP R12, R3 ;  /* 0x00000003000c7306 */ /* 0x000e220000209400 */
[----:B-1----:R-:W-:-:S07]  /*08f0*/  ISETP.NE.AND P3, PT, R4, RZ, PT ;  /* 0x000000ff0400720c */ /* 0x002fce0003f65270 */
[----:B0-----:R-:W0:Y:S02]  /*0900*/  MUFU.RCP R12, R12 ;  /* 0x0000000c000c7308 */ /* 0x001e240000001000 */
[----:B0-----:R-:W-:Y:S02]  /*0910*/  IADD3 R9, R12, 0xffffffe, RZ ;  /* 0x0ffffffe0c097810 */ /* 0x001fe40007ffe0ff */
[----:B------:R-:W-:-:S04]  /*0920*/  IADD3 R12, R7, -UR4, RZ ;  /* 0x80000004070c7c10 */ /* 0x000fc8000fffe0ff */
[----:B------:R-:W0:Y:S02]  /*0930*/  F2I.FTZ.U32.TRUNC.NTZ R9, R9 ;  /* 0x0000000900097305 */ /* 0x000e24000021f000 */
[----:B0-----:R-:W-:-:S04]  /*0940*/  IMAD.MOV R8, RZ, RZ, -R9 ;  /* 0x000000ffff087224 */ /* 0x001fc800078e0a09 */
[----:B------:R-:W-:Y:S01]  /*0950*/  IMAD R11, R8, R3, RZ ;  /* 0x00000003080b7224 */ /* 0x000fe200078e02ff */
[----:B------:R-:W-:-:S05]  /*0960*/  MOV R8, RZ ;  /* 0x000000ff00087202 */ /* 0x000fca0000000f00 */
[----:B------:R-:W-:Y:S01]  /*0970*/  IMAD.HI.U32 R9, R9, R11, R8 ;  /* 0x0000000b09097227 */ /* 0x000fe200078e0008 */
[----:B------:R-:W-:-:S03]  /*0980*/  IABS R8, R4 ;  /* 0x0000000400087213 */ /* 0x000fc60000000000 */
[----:B------:R-:W-:-:S07]  /*0990*/  IMAD.MOV.U32 R11, RZ, RZ, R6 ;  /* 0x000000ffff0b7224 */ /* 0x000fce00078e0006 */
.L_x_7553:
        /* <DEDUP_REMOVED lines=34> */
[----:B------:R-:W-:-:S04]  /*0bc0*/  @!P0 IMAD.MOV.U32 R18, RZ, RZ, -0x800001 ;  /* 0xff7fffffff128424 */ /* 0x000fc800078e00ff */
[----:B------:R-:W-:Y:S01]  /*0bd0*/  @!P0 VIADD R14, R13, 0x20 ;  /* 0x000000200d0e8836 */ /* 0x000fe20000000000 */
[----:B------:R-:W-:-:S04]  /*0be0*/  @!P0 IADD3 R13, R10, R17, RZ ;  /* 0x000000110a0d8210 */ /* 0x000fc80007ffe0ff */
[----:B0-----:R-:W-:-:S04]  /*0bf0*/  @!P0 LEA R14, R15, R14, 0x18 ;  /* 0x0000000e0f0e8211 */ /* 0x001fc800078ec0ff */
[----:B------:R-:W-:-:S05]  /*0c00*/  @!P0 LEA R13, R13, R14, 0x2 ;  /* 0x0000000e0d0d8211 */ /* 0x000fca00078e10ff */
[----:B------:R0:W-:Y:S01]  /*0c10*/  @!P0 STS [R13], R18 ;  /* 0x000000120d008388 */ /* 0x0001e20000000800 */
[----:B------:R-:W-:-:S13]  /*0c20*/  ISETP.GE.AND P0, PT, R11, UR39, PT ;  /* 0x000000270b007c0c */ /* 0x000fda000bf06270 */
[----:B0-----:R-:W-:Y:S05]  /*0c30*/  @!P0 BRA `(.L_x_7553) ;  /* 0xfffffffc00588947 */ /* 0x001fea000383ffff */
.L_x_7551:
[----:B------:R-:W-:Y:S05]  /*0c40*/  BSYNC B7 ;  /* 0x0000000000077941 */ /* 0x000fea0003800000 */
.L_x_7550:
        /* <DEDUP_REMOVED lines=11> */
.L_x_7595:
        /* <DEDUP_REMOVED lines=9> */
[----:B------:R-:W-:Y:S01]  /*0d90*/  ISETP.GT.AND P0, PT, R34, 0x3, PT ;  /* 0x000000032200780c */ /* 0x000fe20003f04270 */
[----:B------:R-:W-:Y:S01]  /*0da0*/  HFMA2.MMA R11, -RZ, RZ, 0, 0 ;  /* 0x00000000ff0b7435 */ /* 0x000fe200000001ff */
[----:B------:R-:W-:-:S03]  /*0db0*/  ISETP.GE.AND P2, PT, R36, UR40, PT ;  /* 0x0000002824007c0c */ /* 0x000fc6000bf46270 */
        /* <DEDUP_REMOVED lines=12> */
[----:B------:R-:W-:Y:S01]  /*0e80*/  UMOV UR4, 0xffffffe0 ;  /* 0xffffffe000047882 */ /* 0x000fe20000000000 */
[----:B------:R-:W-:Y:S01]  /*0e90*/  LOP3.LUT R2, RZ, UR38, RZ, 0x33, !PT ;  /* 0x00000026ff027c12 */ /* 0x000fe2000f8e33ff */
[----:B------:R-:W-:Y:S01]  /*0ea0*/  UIMAD UR4, UR42, UR4, -0x21 ;  /* 0xffffffdf2a0474a4 */ /* 0x000fe2000f8e0204 */
[----:B------:R-:W-:Y:S01]  /*0eb0*/  LOP3.LUT R3, RZ, UR43, RZ, 0x33, !PT ;  /* 0x0000002bff037c12 */ /* 0x000fe2000f8e33ff */
[----:B------:R-:W-:Y:S01]  /*0ec0*/  BSSY B1, `(.L_x_7557) ;  /* 0x000001e000017945 */ /* 0x000fe20003800000 */
[----:B------:R-:W-:-:S03]  /*0ed0*/  MOV R11, RZ ;  /* 0x000000ff000b7202 */ /* 0x000fc60000000f00 */
[----:B------:R-:W-:-:S04]  /*0ee0*/  VIMNMX R2, R2, UR4, !PT ;  /* 0x0000000402027c48 */ /* 0x000fc8000ffe0100 */
[----:B------:R-:W-:-:S04]  /*0ef0*/  LEA R2, R2, 0xf, 0x4 ;  /* 0x0000000f02027811 */ /* 0x000fc800078e20ff */
[----:B------:R-:W-:-:S04]  /*0f00*/  VIMNMX R3, R2, R3, !PT ;  /* 0x0000000302037248 */ /* 0x000fc80007fe0100 */
[----:B------:R-:W-:-:S05]  /*0f10*/  IADD3 R3, -R36, -0x2, -R3 ;  /* 0xfffffffe24037810 */ /* 0x000fca0007ffe903 */
[----:B------:R-:W-:-:S05]  /*0f20*/  VIADD R3, R3, -UR44 ;  /* 0x8000002c03037c36 */ /* 0x000fca0008000000 */
[C---:B------:R-:W-:Y:S02]  /*0f30*/  LEA.HI R2, R3.reuse, 0x1, RZ, 0x19 ;  /* 0x0000000103027811 */ /* 0x040fe400078fc8ff */
[----:B------:R-:W-:Y:S02]  /*0f40*/  ISETP.GE.U32.AND P3, PT, R3, 0x180, PT ;  /* 0x000001800300780c */ /* 0x000fe40003f66070 */
[----:B0-----:R-:W-:Y:S01]  /*0f50*/  LOP3.LUT P0, R4, R2, 0x3, RZ, 0xc0, !PT ;  /* 0x0000000302047812 */ /* 0x001fe2000780c0ff */
[----:B------:R-:W-:-:S12]  /*0f60*/  IMAD.MOV.U32 R2, RZ, RZ, R36 ;  /* 0x000000ffff027224 */ /* 0x000fd800078e0024 */
[----:B------:R-:W-:Y:S05]  /*0f70*/  @!P0 BRA `(.L_x_7558) ;  /* 0x0000000000488947 */ /* 0x000fea0003800000 */
[----:B------:R-:W0:Y:S01]  /*0f80*/  S2UR UR5, SR_CgaCtaId ;  /* 0x00000000000579c3 */ /* 0x000e220000008800 */
[----:B------:R-:W-:Y:S01]  /*0f90*/  UMOV UR4, 0x400 ;  /* 0x0000040000047882 */ /* 0x000fe20000000000 */
[----:B------:R-:W-:Y:S01]  /*0fa0*/  MOV R11, RZ ;  /* 0x000000ff000b7202 */ /* 0x000fe20000000f00 */
[----:B------:R-:W-:Y:S01]  /*0fb0*/  UIADD3 UR4, UR4, 0x20, URZ ;  /* 0x0000002004047890 */ /* 0x000fe2000fffe03f */
[----:B------:R-:W-:-:S03]  /*0fc0*/  IMAD.MOV.U32 R2, RZ, RZ, R36 ;  /* 0x000000ffff027224 */ /* 0x000fc600078e0024 */
[----:B0-----:R-:W-:-:S06]  /*0fd0*/  ULEA UR4, UR5, UR4, 0x18 ;  /* 0x0000000405047291 */ /* 0x001fcc000f8ec03f */
[----:B------:R-:W-:-:S07]  /*0fe0*/  LEA R3, R36, UR4, 0x2 ;  /* 0x0000000424037c11 */ /* 0x000fce000f8e10ff */
.L_x_7559:
[----:B------:R-:W1:Y:S01]  /*0ff0*/  LDS R9, [R3] ;  /* 0x0000000003097984 */ /* 0x000e620000000800 */
[----:B------:R-:W-:Y:S01]  /*1000*/  IADD3 R4, R4, -0x1, RZ ;  /* 0xffffffff04047810 */ /* 0x000fe20007ffe0ff */
[----:B------:R-:W-:-:S03]  /*1010*/  VIADD R2, R2, 0x80 ;  /* 0x0000008002027836 */ /* 0x000fc60000000000 */
[----:B------:R-:W-:Y:S01]  /*1020*/  ISETP.NE.AND P0, PT, R4, RZ, PT ;  /* 0x000000ff0400720c */ /* 0x000fe20003f05270 */
[----:B-1----:R-:W-:-:S04]  /*1030*/  FADD.FTZ R9, -R0, R9 ;  /* 0x0000000900097221 */ /* 0x002fc80000010100 */
[----:B------:R-:W-:-:S04]  /*1040*/  FMUL.FTZ R9, R9, 1.4426950216293334961 ;  /* 0x3fb8aa3b09097820 */ /* 0x000fc80000410000 */
[----:B------:R-:W0:Y:S02]  /*1050*/  MUFU.EX2 R10, R9 ;  /* 0x00000009000a7308 */ /* 0x000e240000000800 */
[----:B0-----:R0:W-:Y:S01]  /*1060*/  STS [R3], R10 ;  /* 0x0000000a03007388 */ /* 0x0011e20000000800 */
[----:B------:R-:W-:Y:S01]  /*1070*/  FADD.FTZ R11, R10, R11 ;  /* 0x0000000b0a0b7221 */ /* 0x000fe20000010000 */
[----:B0-----:R-:W-:Y:S01]  /*1080*/  IADD3 R3, R3, 0x200, RZ ;  /* 0x0000020003037810 */ /* 0x001fe20007ffe0ff */
[----:B------:R-:W-:Y:S06]  /*1090*/  @P0 BRA `(.L_x_7559) ;  /* 0xfffffffc00d40947 */ /* 0x000fec000383ffff */
.L_x_7558:
[----:B------:R-:W-:Y:S05]  /*10a0*/  BSYNC B1 ;  /* 0x0000000000017941 */ /* 0x000fea0003800000 */
.L_x_7557:
[----:B------:R-:W-:Y:S05]  /*10b0*/  @!P3 BRA `(.L_x_7556) ;  /* 0x0000000c0014b947 */ /* 0x000fea0003800000 */
[----:B------:R-:W0:Y:S01]  /*10c0*/  S2UR UR5, SR_CgaCtaId ;  /* 0x00000000000579c3 */ /* 0x000e220000008800 */
[----:B------:R-:W-:Y:S01]  /*10d0*/  IADD3 R3, -R2, UR40, RZ ;  /* 0x0000002802037c10 */ /* 0x000fe2000fffe1ff */
[----:B------:R-:W-:Y:S01]  /*10e0*/  UMOV UR4, 0x400 ;  /* 0x0000040000047882 */ /* 0x000fe20000000000 */
[----:B------:R-:W-:Y:S01]  /*10f0*/  BSSY B1, `(.L_x_7560) ;  /* 0x000006f000017945 */ /* 0x000fe20003800000 */
[----:B------:R-:W-:Y:S01]  /*1100*/  UIADD3 UR4, UR4, 0x20, URZ ;  /* 0x0000002004047890 */ /* 0x000fe2000fffe03f */
[----:B------:R-:W-:Y:S02]  /*1110*/  ISETP.GT.AND P3, PT, R3, 0x600, PT ;  /* 0x000006000300780c */ /* 0x000fe40003f64270 */
[----:B------:R-:W-:Y:S01]  /*1120*/  PLOP3.LUT P0, PT, PT, PT, PT, 0x80, 0x0 ;  /* 0x000000000000781c */ /* 0x000fe20003f0f070 */
[----:B0-----:R-:W-:-:S06]  /*1130*/  ULEA UR4, UR5, UR4, 0x18 ;  /* 0x0000000405047291 */ /* 0x001fcc000f8ec03f */
[----:B------:R-:W-:-:S05]  /*1140*/  LEA R9, R2, UR4, 0x2 ;  /* 0x0000000402097c11 */ /* 0x000fca000f8e10ff */
[----:B------:R-:W-:Y:S01]  /*1150*/  VIADD R9, R9, 0x400 ;  /* 0x0000040009097836 */ /* 0x000fe20000000000 */
[----:B------:R-:W-:Y:S06]  /*1160*/  @!P3 BRA `(.L_x_7561) ;  /* 0x00000004009cb947 */ /* 0x000fec0003800000 */
[----:B------:R-:W-:Y:S02]  /*1170*/  MOV R3, UR40 ;  /* 0x0000002800037c02 */ /* 0x000fe40008000f00 */
[----:B------:R-:W-:-:S03]  /*1180*/  PLOP3.LUT P0, PT, PT, PT, PT, 0x8, 0x0 ;  /* 0x000000000000781c */ /* 0x000fc60003f0e170 */
[----:B------:R-:W-:-:S10]  /*1190*/  VIADD R3, R3, 0xfffffa00 ;  /* 0xfffffa0003037836 */ /* 0x000fd40000000000 */
.L_x_7562:
[----:B------:R-:W1:Y:S01]  /*11a0*/  LDS R13, [R9+-0x400] ;  /* 0xfffc0000090d7984 */ /* 0x000e620000000800 */
[----:B------:R-:W-:-:S03]  /*11b0*/  IADD3 R2, R2, 0x800, RZ ;  /* 0x0000080002027810 */ /* 0x000fc60007ffe0ff */
[----:B------:R-:W0:Y:S01]  /*11c0*/  LDS R17, [R9+-0x200] ;  /* 0xfffe000009117984 */ /* 0x000e220000000800 */
[----:B------:R-:W-:-:S03]  /*11d0*/  ISETP.GE.AND P3, PT, R2, R3, PT ;  /* 0x000000030200720c */ /* 0x000fc60003f66270 */
[----:B------:R-:W2:Y:S04]  /*11e0*/  LDS R23, [R9+0x200] ;  /* 0x0002000009177984 */ /* 0x000ea80000000800 */
[----:B------:R-:W3:Y:S04]  /*11f0*/  LDS R19, [R9] ;  /* 0x0000000009137984 */ /* 0x000ee80000000800 */
[----:B------:R-:W4:Y:S04]  /*1200*/  LDS R25, [R9+0x400] ;  /* 0x0004000009197984 */ /* 0x000f280000000800 */
[----:B------:R-:W5:Y:S04]  /*1210*/  LDS R21, [R9+0x600] ;  /* 0x0006000009157984 */ /* 0x000f680000000800 */
[----:B------:R-:W5:Y:S04]  /*1220*/  LDS R15, [R9+0x800] ;  /* 0x00080000090f7984 */ /* 0x000f680000000800 */
[----:B------:R-:W5:Y:S01]  /*1230*/  LDS R27, [R9+0x1600] ;  /* 0x00160000091b7984 */ /* 0x000f620000000800 */
[----:B-1----:R-:W-:-:S03]  /*1240*/  FADD.FTZ R4, -R0, R13 ;  /* 0x0000000d00047221 */ /* 0x002fc60000010100 */
[----:B------:R-:W1:Y:S01]  /*1250*/  LDS R13, [R9+0xa00] ;  /* 0x000a0000090d7984 */ /* 0x000e620000000800 */
[----:B0-----:R-:W-:Y:S01]  /*1260*/  FADD.FTZ R17, -R0, R17 ;  /* 0x0000001100117221 */ /* 0x001fe20000010100 */
[----:B------:R-:W-:-:S03]  /*1270*/  FMUL.FTZ R4, R4, 1.4426950216293334961 ;  /* 0x3fb8aa3b04047820 */ /* 0x000fc60000410000 */
[----:B------:R-:W-:Y:S01]  /*1280*/  FMUL.FTZ R14, R17, 1.4426950216293334961 ;  /* 0x3fb8aa3b110e7820 */ /* 0x000fe20000410000 */
[C---:B--2---:R-:W-:Y:S01]  /*1290*/  FADD.FTZ R23, -R0.reuse, R23 ;  /* 0x0000001700177221 */ /* 0x044fe20000010100 */
[----:B------:R-:W0:Y:S01]  /*12a0*/  LDS R17, [R9+0xc00] ;  /* 0x000c000009117984 */ /* 0x000e220000000800 */
[----:B------:R-:W2:Y:S01]  /*12b0*/  MUFU.EX2 R4, R4 ;  /* 0x0000000400047308 */ /* 0x000ea20000000800 */
[C---:B---3--:R-:W-:Y:S01]  /*12c0*/  FADD.FTZ R10, -R0.reuse, R19 ;  /* 0x00000013000a7221 */ /* 0x048fe20000010100 */
[----:B------:R-:W-:Y:S01]  /*12d0*/  FMUL.FTZ R12, R23, 1.4426950216293334961 ;  /* 0x3fb8aa3b170c7820 */ /* 0x000fe20000410000 */
[----:B------:R-:W3:Y:S01]  /*12e0*/  LDS R19, [R9+0xe00] ;  /* 0x000e000009137984 */ /* 0x000ee20000000800 */
[----:B----4-:R-:W-:Y:S01]  /*12f0*/  FADD.FTZ R16, -R0, R25 ;  /* 0x0000001900107221 */ /* 0x010fe20000010100 */
[----:B------:R-:W-:Y:S02]  /*1300*/  FMUL.FTZ R10, R10, 1.4426950216293334961 ;  /* 0x3fb8aa3b0a0a7820 */ /* 0x000fe40000410000 */
[----:B------:R-:W4:Y:S01]  /*1310*/  LDS R23, [R9+0x1000] ;  /* 0x0010000009177984 */ /* 0x000f220000000800 */
[----:B------:R-:W1:Y:S01]  /*1320*/  MUFU.EX2 R14, R14 ;  /* 0x0000000e000e7308 */ /* 0x000e620000000800 */
[----:B-----5:R-:W-:Y:S01]  /*1330*/  FADD.FTZ R18, -R0, R21 ;  /* 0x0000001500127221 */ /* 0x020fe20000010100 */
[----:B------:R-:W-:Y:S01]  /*1340*/  FMUL.FTZ R16, R16, 1.4426950216293334961 ;  /* 0x3fb8aa3b10107820 */ /* 0x000fe20000410000 */
[----:B------:R-:W5:Y:S01]  /*1350*/  LDS R25, [R9+0x1200] ;  /* 0x0012000009197984 */ /* 0x000f620000000800 */
[----:B------:R-:W-:Y:S01]  /*1360*/  FADD.FTZ R15, -R0, R15 ;  /* 0x0000000f000f7221 */ /* 0x000fe20000010100 */
[----:B------:R-:W-:-:S02]  /*1370*/  FMUL.FTZ R18, R18, 1.4426950216293334961 ;  /* 0x3fb8aa3b12127820 */ /* 0x000fc40000410000 */
[----:B------:R-:W5:Y:S01]  /*1380*/  LDS R21, [R9+0x1400] ;  /* 0x0014000009157984 */ /* 0x000f620000000800 */
[----:B------:R-:W0:Y:S01]  /*1390*/  MUFU.EX2 R10, R10 ;  /* 0x0000000a000a7308 */ /* 0x000e220000000800 */
[----:B------:R-:W-:Y:S01]  /*13a0*/  FMUL.FTZ R20, R15, 1.4426950216293334961 ;  /* 0x3fb8aa3b0f147820 */ /* 0x000fe20000410000 */
[----:B--2---:R-:W-:Y:S01]  /*13b0*/  FADD.FTZ R11, R4, R11 ;  /* 0x0000000b040b7221 */ /* 0x004fe20000010000 */
[----:B------:R-:W2:Y:S01]  /*13c0*/  LDS R15, [R9+0x1800] ;  /* 0x00180000090f7984 */ /* 0x000ea20000000800 */
[----:B------:R-:W-:-:S03]  /*13d0*/  FADD.FTZ R27, -R0, R27 ;  /* 0x0000001b001b7221 */ /* 0x000fc60000010100 */
[----:B------:R-:W-:Y:S01]  /*13e0*/  STS [R9+-0x400], R4 ;  /* 0xfffc000409007388 */ /* 0x000fe20000000800 */
[----:B------:R-:W3:Y:S01]  /*13f0*/  MUFU.EX2 R12, R12 ;  /* 0x0000000c000c7308 */ /* 0x000ee20000000800 */
[----:B-1----:R-:W-:Y:S01]  /*1400*/  FADD.FTZ R11, R11, R14 ;  /* 0x0000000e0b0b7221 */ /* 0x002fe20000010000 */
[----:B------:R-:W-:Y:S01]  /*1410*/  FMUL.FTZ R27, R27, 1.4426950216293334961 ;  /* 0x3fb8aa3b1b1b7820 */ /* 0x000fe20000410000 */
[----:B------:R-:W-:Y:S01]  /*1420*/  STS [R9+-0x200], R14 ;  /* 0xfffe000e09007388 */ /* 0x000fe20000000800 */
[----:B------:R-:W-:-:S04]  /*1430*/  FADD.FTZ R13, -R0, R13 ;  /* 0x0000000d000d7221 */ /* 0x000fc80000010100 */
[----:B------:R-:W1:Y:S01]  /*1440*/  MUFU.EX2 R16, R16 ;  /* 0x0000001000107308 */ /* 0x000e620000000800 */
[----:B0-----:R-:W-:Y:S01]  /*1450*/  FADD.FTZ R11, R11, R10 ;  /* 0x0000000a0b0b7221 */ /* 0x001fe20000010000 */
[----:B------:R-:W-:Y:S01]  /*1460*/  STS [R9], R10 ;  /* 0x0000000a09007388 */ /* 0x000fe20000000800 */
[----:B------:R-:W-:-:S03]  /*1470*/  FMUL.FTZ R22, R13, 1.4426950216293334961 ;  /* 0x3fb8aa3b0d167820 */ /* 0x000fc60000410000 */
[----:B------:R-:W0:Y:S01]  /*1480*/  LDS R13, [R9+0x1a00] ;  /* 0x001a0000090d7984 */ /* 0x000e220000000800 */
        /* <DEDUP_REMOVED lines=9> */
[----:B-1----:R-:W-:Y:S01]  /*1520*/  FADD.FTZ R11, R11, R16 ;  /* 0x000000100b0b7221 */ /* 0x002fe20000010000 */
[----:B------:R-:W-:Y:S01]  /*1530*/  FMUL.FTZ R23, R23, 1.4426950216293334961 ;  /* 0x3fb8aa3b17177820 */ /* 0x000fe20000410000 */
[C---:B-----5:R-:W-:Y:S01]  /*1540*/  FADD.FTZ R25, -R0.reuse, R25 ;  /* 0x0000001900197221 */ /* 0x060fe20000010100 */
[----:B------:R-:W-:Y:S01]  /*1550*/  STS [R9+0x400], R16 ;  /* 0x0004001009007388 */ /* 0x000fe20000000800 */
[C---:B------:R-:W-:Y:S02]  /*1560*/  FADD.FTZ R21, -R0.reuse, R21 ;  /* 0x0000001500157221 */ /* 0x040fe40000010100 */
[----:B------:R-:W1:Y:S01]  /*1570*/  MUFU.EX2 R22, R22 ;  /* 0x0000001600167308 */ /* 0x000e620000000800 */
        /* <DEDUP_REMOVED lines=8> */
[----:B-1----:R-:W-:Y:S01]  /*1600*/  FADD.FTZ R11, R11, R22 ;  /* 0x000000160b0b7221 */ /* 0x002fe20000010000 */
[----:B--2---:R-:W-:Y:S01]  /*1610*/  FADD.FTZ R17, -R0, R15 ;  /* 0x0000000f00117221 */ /* 0x004fe20000010100 */
[----:B------:R-:W-:Y:S03]  /*1620*/  STS [R9+0xa00], R22 ;  /* 0x000a001609007388 */ /* 0x000fe60000000800 */
[----:B------:R-:W-:-:S02]  /*1630*/  FMUL.FTZ R17, R17, 1.4426950216293334961 ;  /* 0x3fb8aa3b11117820 */ /* 0x000fc40000410000 */
[----:B------:R-:W1:Y:S01]  /*1640*/  MUFU.EX2 R28, R23 ;  /* 0x00000017001c7308 */ /* 0x000e620000000800 */
[----:B0-----:R-:W-:Y:S01]  /*1650*/  FADD.FTZ R19, -R0, R13 ;  /* 0x0000000d00137221 */ /* 0x001fe20000010100 */
[----:B----4-:R-:W-:Y:S01]  /*1660*/  FADD.FTZ R11, R11, R24 ;  /* 0x000000180b0b7221 */ /* 0x010fe20000010000 */
[----:B------:R-:W-:Y:S02]  /*1670*/  STS [R9+0xc00], R24 ;  /* 0x000c001809007388 */ /* 0x000fe40000000800 */
[----:B------:R-:W-:-:S03]  /*1680*/  FMUL.FTZ R19, R19, 1.4426950216293334961 ;  /* 0x3fb8aa3b13137820 */ /* 0x000fc60000410000 */
        /* <DEDUP_REMOVED lines=19> */
[----:B0-----:R-:W-:Y:S01]  /*17c0*/  VIADD R9, R9, 0x2000 ;  /* 0x0000200009097836 */ /* 0x001fe20000000000 */
[----:B------:R-:W-:Y:S06]  /*17d0*/  @!P3 BRA `(.L_x_7562) ;  /* 0xfffffff80070b947 */ /* 0x000fec000383ffff */
.L_x_7561:
[----:B------:R-:W-:Y:S05]  /*17e0*/  BSYNC B1 ;  /* 0x0000000000017941 */ /* 0x000fea0003800000 */
.L_x_7560:
[----:B------:R-:W-:Y:S01]  /*17f0*/  IADD3 R3, -R2, UR40, RZ ;  /* 0x0000002802037c10 */ /* 0x000fe2000fffe1ff */
[----:B------:R-:W-:Y:S03]  /*1800*/  BSSY B1, `(.L_x_7563) ;  /* 0x0000036000017945 */ /* 0x000fe60003800000 */
[----:B------:R-:W-:-:S13]  /*1810*/  ISETP.GT.AND P3, PT, R3, 0x200, PT ;  /* 0x000002000300780c */ /* 0x000fda0003f64270 */
[----:B------:R-:W-:Y:S05]  /*1820*/  @!P3 BRA `(.L_x_7564) ;  /* 0x0000000000ccb947 */ /* 0x000fea0003800000 */
[----:B------:R-:W1:Y:S01]  /*1830*/  LDS R13, [R9+-0x400] ;  /* 0xfffc0000090d7984 */ /* 0x000e620000000800 */
[----:B------:R-:W-:Y:S02]  /*1840*/  PLOP3.LUT P0, PT, PT, PT, PT, 0x8, 0x0 ;  /* 0x000000000000781c */ /* 0x000fe40003f0e170 */
[----:B------:R-:W-:Y:S01]  /*1850*/  IADD3 R2, R2, 0x400, RZ ;  /* 0x0000040002027810 */ /* 0x000fe20007ffe0ff */
[----:B------:R-:W0:Y:S04]  /*1860*/  LDS R15, [R9+-0x200] ;  /* 0xfffe0000090f7984 */ /* 0x000e280000000800 */
[----:B------:R-:W2:Y:S04]  /*1870*/  LDS R17, [R9] ;  /* 0x0000000009117984 */ /* 0x000ea80000000800 */
[----:B------:R-:W3:Y:S04]  /*1880*/  LDS R19, [R9+0x200] ;  /* 0x0002000009137984 */ /* 0x000ee80000000800 */
[----:B------:R-:W4:Y:S04]  /*1890*/  LDS R21, [R9+0x400] ;  /* 0x0004000009157984 */ /* 0x000f280000000800 */
[----:B------:R-:W5:Y:S04]  /*18a0*/  LDS R23, [R9+0x600] ;  /* 0x0006000009177984 */ /* 0x000f680000000800 */
[----:B------:R-:W5:Y:S04]  /*18b0*/  LDS R25, [R9+0x800] ;  /* 0x0008000009197984 */ /* 0x000f680000000800 */
[----:B------:R-:W5:Y:S01]  /*18c0*/  LDS R3, [R9+0xa00] ;  /* 0x000a000009037984 */ /* 0x000f620000000800 */
[----:B-1----:R-:W-:-:S04]  /*18d0*/  FADD.FTZ R13, -R0, R13 ;  /* 0x0000000d000d7221 */ /* 0x002fc80000010100 */
[----:B------:R-:W-:Y:S01]  /*18e0*/  FMUL.FTZ R4, R13, 1.4426950216293334961 ;  /* 0x3fb8aa3b0d047820 */ /* 0x000fe20000410000 */
[C---:B0-----:R-:W-:Y:S01]  /*18f0*/  FADD.FTZ R15, -R0.reuse, R15 ;  /* 0x0000000f000f7221 */ /* 0x041fe20000010100 */
        /* <DEDUP_REMOVED lines=38> */
.L_x_7564:
[----:B------:R-:W-:Y:S05]  /*1b60*/  BSYNC B1 ;  /* 0x0000000000017941 */ /* 0x000fea0003800000 */
.L_x_7563:
[----:B------:R-:W-:-:S13]  /*1b70*/  ISETP.LT.OR P0, PT, R2, UR40, P0 ;  /* 0x0000002802007c0c */ /* 0x000fda0008701670 */
[----:B------:R-:W-:Y:S05]  /*1b80*/  @!P0 BRA `(.L_x_7556) ;  /* 0x0000000000608947 */ /* 0x000fea0003800000 */
[----:B------:R-:W1:Y:S04]  /*1b90*/  LDS R3, [R9+-0x400] ;  /* 0xfffc000009037984 */ /* 0x000e680000000800 */
[----:B------:R-:W0:Y:S04]  /*1ba0*/  LDS R13, [R9+-0x200] ;  /* 0xfffe0000090d7984 */ /* 0x000e280000000800 */
[----:B------:R-:W2:Y:S04]  /*1bb0*/  LDS R15, [R9] ;  /* 0x00000000090f7984 */ /* 0x000ea80000000800 */
[----:B------:R-:W3:Y:S01]  /*1bc0*/  LDS R17, [R9+0x200] ;  /* 0x0002000009117984 */ /* 0x000ee20000000800 */
[C---:B-1----:R-:W-:Y:S01]  /*1bd0*/  FADD.FTZ R3, -R0.reuse, R3 ;  /* 0x0000000300037221 */ /* 0x042fe20000010100 */
[----:B0-----:R-:W-:-:S03]  /*1be0*/  FADD.FTZ R13, -R0, R13 ;  /* 0x0000000d000d7221 */ /* 0x001fc60000010100 */
        /* <DEDUP_REMOVED lines=18> */
.L_x_7556:
[----:B------:R-:W-:Y:S05]  /*1d10*/  BSYNC B0 ;  /* 0x0000000000007941 */ /* 0x000fea0003800000 */
.L_x_7555:
[----:B---3--:R-:W2:Y:S01]  /*1d20*/  SHFL.BFLY PT, R2, R11, 0x10, 0x1f ;  /* 0x0e001f000b027f89 */ /* 0x008ea200000e0000 */
        /* <DEDUP_REMOVED lines=10> */
[----:B0-----:R-:W0:Y:S01]  /*1dd0*/  SHFL.BFLY PT, R4, R3, 0x4, 0x1f ;  /* 0x0c801f0003047f89 */ /* 0x001e2200000e0000 */
[----:B------:R-:W-:Y:S01]  /*1de0*/  @!P0 LOP3.LUT R2, R2, 0x1ffffffc, RZ, 0xc0, !PT ;  /* 0x1ffffffc02028812 */ /* 0x000fe200078ec0ff */
[----:B0-----:R-:W-:Y:S01]  /*1df0*/  FADD.FTZ R4, R3, R4 ;  /* 0x0000000403047221 */ /* 0x001fe20000010000 */
[----:B---3--:R-:W-:Y:S02]  /*1e00*/  @!P0 LEA R3, R14, R11, 0x18 ;  /* 0x0000000b0e038211 */ /* 0x008fe400078ec0ff */
[----:B------:R-:W-:Y:S02]  /*1e10*/  @!P3 MOV R11, 0x400 ;  /* 0x00000400000bb802 */ /* 0x000fe40000000f00 */
[----:B------:R-:W0:Y:S01]  /*1e20*/  SHFL.BFLY PT, R9, R4, 0x2, 0x1f ;  /* 0x0c401f0004097f89 */ /* 0x000e2200000e0000 */
[----:B------:R-:W-:Y:S02]  /*1e30*/  @!P0 IADD3 R3, R3, R2, RZ ;  /* 0x0000000203038210 */ /* 0x000fe40007ffe0ff */
[----:B----4-:R-:W-:-:S05]  /*1e40*/  @!P3 LEA R11, R16, R11, 0x18 ;  /* 0x0000000b100bb211 */ /* 0x010fca00078ec0ff */
[----:B------:R-:W-:Y:S02]  /*1e50*/  @!P3 IMAD R12, R12, 0x4, R11 ;  /* 0x000000040c0cb824 */ /* 0x000fe400078e020b */
        /* <DEDUP_REMOVED lines=35> */
.L_x_7569:
        /* <DEDUP_REMOVED lines=8> */
.L_x_7568:
[----:B------:R-:W-:Y:S05]  /*2110*/  BSYNC B1 ;  /* 0x0000000000017941 */ /* 0x000fea0003800000 */
.L_x_7567:
        /* <DEDUP_REMOVED lines=15> */
.L_x_7572:
        /* <DEDUP_REMOVED lines=35> */
[-C--:B0-----:R-:W-:Y:S01]  /*2440*/  FMUL.FTZ R13, R20, R3.reuse ;  /* 0x00000003140d7220 */ /* 0x081fe20000410000 */
        /* <DEDUP_REMOVED lines=16> */
.L_x_7571:
[----:B------:R-:W-:Y:S05]  /*2550*/  BSYNC B1 ;  /* 0x0000000000017941 */ /* 0x000fea0003800000 */
.L_x_7570:
[----:B------:R-:W-:Y:S01]  /*2560*/  IADD3 R10, -R9, UR40, RZ ;  /* 0x00000028090a7c10 */ /* 0x000fe2000fffe1ff */
        /* <DEDUP_REMOVED lines=30> */
.L_x_7574:
[----:B------:R-:W-:Y:S05]  /*2750*/  BSYNC B1 ;  /* 0x0000000000017941 */ /* 0x000fea0003800000 */
.L_x_7573:
[----:B------:R-:W-:-:S13]  /*2760*/  ISETP.LT.OR P0, PT, R9, UR40, P0 ;  /* 0x0000002809007c0c */ /* 0x000fda0008701670 */
        /* <DEDUP_REMOVED lines=13> */
.L_x_7566:
[----:B------:R-:W-:Y:S05]  /*2840*/  BSYNC B0 ;  /* 0x0000000000007941 */ /* 0x000fea0003800000 */
.L_x_7565:
        /* <DEDUP_REMOVED lines=20> */
[----:B------:R-:W-:Y:S01]  /*2990*/  IMAD.U32 R10, RZ, RZ, UR6 ;  /* 0x00000006ff0a7e24 */ /* 0x000fe2000f8e00ff */
[----:B------:R-:W-:Y:S02]  /*29a0*/  MOV R12, UR4 ;  /* 0x00000004000c7c02 */ /* 0x000fe40008000f00 */
[----:B--2---:R-:W-:Y:S02]  /*29b0*/  IMAD.U32 R11, RZ, RZ, UR7 ;  /* 0x00000007ff0b7e24 */ /* 0x004fe4000f8e00ff */
[----:B------:R-:W-:-:S03]  /*29c0*/  MOV R13, UR5 ;  /* 0x00000005000d7c02 */ /* 0x000fc60008000f00 */
[----:B-1----:R3:W-:Y:S04]  /*29d0*/  STG.E desc[UR36][R10.64], R0 ;  /* 0x000000000a007986 */ /* 0x0027e8000c101924 */
[----:B0-----:R3:W-:Y:S02]  /*29e0*/  STG.E desc[UR36][R12.64], R2 ;  /* 0x000000020c007986 */ /* 0x0017e4000c101924 */
.L_x_7576:
[----:B------:R-:W-:Y:S05]  /*29f0*/  BSYNC B0 ;  /* 0x0000000000007941 */ /* 0x000fea0003800000 */
.L_x_7575:
[----:B------:R-:W-:Y:S04]  /*2a00*/  BSSY B6, `(.L_x_7577) ;  /* 0x000003b000067945 */ /* 0x000fe80003800000 */
[----:B------:R-:W-:Y:S05]  /*2a10*/  @P1 BRA `(.L_x_7578) ;  /* 0x0000000000e41947 */ /* 0x000fea0003800000 */
[----:B------:R-:W1:Y:S01]  /*2a20*/  LDC R15, c[0x0][0x290] ;  /* 0x0000a400ff0f7b82 */ /* 0x000e620000000800 */
[----:B--2---:R-:W2:Y:S01]  /*2a30*/  I2F.RP R9, R8 ;  /* 0x0000000800097306 */ /* 0x004ea20000209400 */
[----:B------:R-:W-:-:S06]  /*2a40*/  ULDC UR4, c[0x0][0x28c] ;  /* 0x0000a30000047ab9 */ /* 0x000fcc0000000800 */
[----:B------:R-:W4:Y:S01]  /*2a50*/  LDC R4, c[0x0][0x294] ;  /* 0x0000a500ff047b82 */ /* 0x000f220000000800 */
[----:B--2---:R-:W2:Y:S01]  /*2a60*/  MUFU.RCP R9, R9 ;  /* 0x0000000900097308 */ /* 0x004ea20000001000 */
[----:B-1-3--:R-:W-:Y:S02]  /*2a70*/  IABS R0, R15 ;  /* 0x0000000f00007213 */ /* 0x00afe40000000000 */
[----:B------:R-:W-:-:S05]  /*2a80*/  ISETP.NE.AND P1, PT, R15, RZ, PT ;  /* 0x000000ff0f00720c */ /* 0x000fca0003f25270 */
[----:B------:R-:W1:Y:S01]  /*2a90*/  I2F.RP R12, R0 ;  /* 0x00000000000c7306 */ /* 0x000e620000209400 */
[----:B----4-:R-:W-:Y:S01]  /*2aa0*/  ISETP.NE.AND P2, PT, R4, RZ, PT ;  /* 0x000000ff0400720c */ /* 0x010fe20003f45270 */
[----:B--2---:R-:W-:Y:S01]  /*2ab0*/  VIADD R10, R9, 0xffffffe ;  /* 0x0ffffffe090a7836 */ /* 0x004fe20000000000 */
[----:B------:R-:W-:-:S05]  /*2ac0*/  IABS R14, R4 ;  /* 0x00000004000e7213 */ /* 0x000fca0000000000 */
[----:B------:R2:W3:Y:S08]  /*2ad0*/  F2I.FTZ.U32.TRUNC.NTZ R11, R10 ;  /* 0x0000000a000b7305 */ /* 0x0004f0000021f000 */
[----:B-1----:R-:W0:Y:S01]  /*2ae0*/  MUFU.RCP R12, R12 ;  /* 0x0000000c000c7308 */ /* 0x002e220000001000 */
[----:B--2---:R-:W-:Y:S02]  /*2af0*/  IMAD.MOV.U32 R10, RZ, RZ, RZ ;  /* 0x000000ffff0a7224 */ /* 0x004fe400078e00ff */
[----:B---3--:R-:W-:-:S04]  /*2b00*/  IMAD.MOV R13, RZ, RZ, -R11 ;  /* 0x000000ffff0d7224 */ /* 0x008fc800078e0a0b */
[----:B------:R-:W-:Y:S01]  /*2b10*/  IMAD R13, R13, R8, RZ ;  /* 0x000000080d0d7224 */ /* 0x000fe200078e02ff */
[----:B0-----:R-:W-:-:S03]  /*2b20*/  IADD3 R2, R12, 0xffffffe, RZ ;  /* 0x0ffffffe0c027810 */ /* 0x001fc60007ffe0ff */
[----:B------:R-:W-:Y:S01]  /*2b30*/  IMAD.HI.U32 R12, R11, R13, R10 ;  /* 0x0000000d0b0c7227 */ /* 0x000fe200078e000a */
[----:B------:R0:W1:Y:S02]  /*2b40*/  F2I.FTZ.U32.TRUNC.NTZ R3, R2 ;  /* 0x0000000200037305 */ /* 0x000064000021f000 */
[----:B0-----:R-:W-:Y:S01]  /*2b50*/  HFMA2.MMA R2, -RZ, RZ, 0, 0 ;  /* 0x00000000ff027435 */ /* 0x001fe200000001ff */
[----:B-1----:R-:W-:-:S05]  /*2b60*/  IADD3 R9, RZ, -R3, RZ ;  /* 0x80000003ff097210 */ /* 0x002fca0007ffe0ff */
[----:B------:R-:W-:-:S04]  /*2b70*/  IMAD R9, R9, R0, RZ ;  /* 0x0000000009097224 */ /* 0x000fc800078e02ff */
[----:B------:R-:W-:-:S04]  /*2b80*/  IMAD.HI.U32 R16, R3, R9, R2 ;  /* 0x0000000903107227 */ /* 0x000fc800078e0002 */
[----:B------:R-:W-:-:S07]  /*2b90*/  VIADD R9, R7, -UR4 ;  /* 0x8000000407097c36 */ /* 0x000fce0008000000 */
.L_x_7580:
        /* <DEDUP_REMOVED lines=33> */
.L_x_7578:
[----:B------:R-:W-:Y:S05]  /*2db0*/  BSYNC B6 ;  /* 0x0000000000067941 */ /* 0x000fea0003800000 */
.L_x_7577:
[----:B------:R-:W-:-:S03]  /*2dc0*/  UMOV UR4, 0xffffffff ;  /* 0xffffffff00047882 */ /* 0x000fc60000000000 */
[----:B------:R-:W-:Y:S05]  /*2dd0*/  BRA.DIV UR4, `(.L_x_7581) ;  /* 0x0000001e04ac7947 */ /* 0x000fea000b800000 */
[----:B--2---:R-:W-:Y:S01]  /*2de0*/  IMAD.MOV.U32 R9, RZ, RZ, RZ ;  /* 0x000000ffff097224 */ /* 0x004fe200078e00ff */
[----:B------:R-:W-:Y:S02]  /*2df0*/  CS2R R4, SRZ ;  /* 0x0000000000047805 */ /* 0x000fe4000001ff00 */
[----:B------:R-:W-:Y:S01]  /*2e00*/  MOV R18, RZ ;  /* 0x000000ff00127202 */ /* 0x000fe20000000f00 */
[----:B------:R-:W-:Y:S01]  /*2e10*/  HFMA2.MMA R30, -RZ, RZ, 0, 0 ;  /* 0x00000000ff1e7435 */ /* 0x000fe200000001ff */
[----:B------:R-:W-:Y:S01]  /*2e20*/  FADD.FTZ R9, RZ, R9 ;  /* 0x00000009ff097221 */ /* 0x000fe20000010000 */
[----:B-1-3--:R-:W-:Y:S01]  /*2e30*/  MOV R0, RZ ;  /* 0x000000ff00007202 */ /* 0x00afe20000000f00 */
[----:B------:R-:W-:Y:S02]  /*2e40*/  IMAD.MOV.U32 R17, RZ, RZ, RZ ;  /* 0x000000ffff117224 */ /* 0x000fe400078e00ff */
[----:B------:R-:W-:Y:S01]  /*2e50*/  FADD.FTZ R18, RZ, R18 ;  /* 0x00000012ff127221 */ /* 0x000fe20000010000 */
[----:B------:R-:W-:Y:S01]  /*2e60*/  FADD.FTZ R4, RZ, R4 ;  /* 0x00000004ff047221 */ /* 0x000fe20000010000 */
[----:B------:R-:W1:Y:S01]  /*2e70*/  SHFL.BFLY PT, R16, R9, 0x1, 0x1f ;  /* 0x0c201f0009107f89 */ /* 0x000e6200000e0000 */
[----:B------:R-:W-:Y:S01]  /*2e80*/  HFMA2.MMA R14, -RZ, RZ, 0, 0 ;  /* 0x00000000ff0e7435 */ /* 0x000fe200000001ff */
[----:B------:R-:W-:Y:S01]  /*2e90*/  FADD.FTZ R17, RZ, R17 ;  /* 0x00000011ff117221 */ /* 0x000fe20000010000 */
[----:B------:R-:W-:Y:S01]  /*2ea0*/  FADD.FTZ R0, RZ, R0 ;  /* 0x00000000ff007221 */ /* 0x000fe20000010000 */
[----:B------:R-:W2:Y:S01]  /*2eb0*/  SHFL.BFLY PT, R19, R18, 0x1, 0x1f ;  /* 0x0c201f0012137f89 */ /* 0x000ea200000e0000 */
[----:B------:R-:W-:Y:S01]  /*2ec0*/  FADD.FTZ R30, RZ, R30 ;  /* 0x0000001eff1e7221 */ /* 0x000fe20000010000 */
[----:B------:R-:W-:Y:S01]  /*2ed0*/  IMAD.MOV.U32 R21, RZ, RZ, RZ ;  /* 0x000000ffff157224 */ /* 0x000fe200078e00ff */
[----:B0-----:R-:W-:Y:S01]  /*2ee0*/  CS2R R2, SRZ ;  /* 0x0000000000027805 */ /* 0x001fe2000001ff00 */
[----:B------:R-:W0:Y:S01]  /*2ef0*/  SHFL.BFLY PT, R25, R4, 0x1, 0x1f ;  /* 0x0c201f0004197f89 */ /* 0x000e2200000e0000 */
[----:B------:R-:W-:Y:S01]  /*2f00*/  HFMA2.MMA R10, -RZ, RZ, 0, 0 ;  /* 0x00000000ff0a7435 */ /* 0x000fe200000001ff */
[----:B------:R-:W-:Y:S01]  /*2f10*/  FADD.FTZ R21, RZ, R21 ;  /* 0x00000015ff157221 */ /* 0x000fe20000010000 */
[----:B------:R-:W-:Y:S01]  /*2f20*/  FADD.FTZ R22, RZ, R14 ;  /* 0x0000000eff167221 */ /* 0x000fe20000010000 */
[----:B------:R-:W3:Y:S01]  /*2f30*/  SHFL.BFLY PT, R20, R17, 0x1, 0x1f ;  /* 0x0c201f0011147f89 */ /* 0x000ee200000e0000 */
[----:B------:R-:W-:Y:S01]  /*2f40*/  FADD.FTZ R3, RZ, R3 ;  /* 0x00000003ff037221 */ /* 0x000fe20000010000 */
[----:B------:R-:W-:-:S02]  /*2f50*/  IMAD.MOV.U32 R37, RZ, RZ, RZ ;  /* 0x000000ffff257224 */ /* 0x000fc400078e00ff */
[----:B------:R-:W-:Y:S01]  /*2f60*/  FADD.FTZ R5, RZ, R5 ;  /* 0x00000005ff057221 */ /* 0x000fe20000010000 */
[----:B------:R-:W4:Y:S01]  /*2f70*/  SHFL.BFLY PT, R7, R30, 0x1, 0x1f ;  /* 0x0c201f001e077f89 */ /* 0x000f2200000e0000 */
[----:B------:R-:W-:Y:S02]  /*2f80*/  IMAD.MOV.U32 R6, RZ, RZ, RZ ;  /* 0x000000ffff067224 */ /* 0x000fe400078e00ff */
[----:B------:R-:W-:Y:S01]  /*2f90*/  FADD.FTZ R37, RZ, R37 ;  /* 0x00000025ff257221 */ /* 0x000fe20000010000 */
[----:B------:R-:W-:Y:S01]  /*2fa0*/  FADD.FTZ R10, RZ, R10 ;  /* 0x0000000aff0a7221 */ /* 0x000fe20000010000 */
[----:B------:R-:W5:Y:S01]  /*2fb0*/  SHFL.BFLY PT, R29, R0, 0x1, 0x1f ;  /* 0x0c201f00001d7f89 */ /* 0x000f6200000e0000 */
[----:B------:R-:W-:Y:S01]  /*2fc0*/  FADD.FTZ R6, RZ, R6 ;  /* 0x00000006ff067221 */ /* 0x000fe20000010000 */
[----:B------:R-:W-:Y:S01]  /*2fd0*/  FADD.FTZ R2, RZ, R2 ;  /* 0x00000002ff027221 */ /* 0x000fe20000010000 */
[----:B------:R-:W-:Y:S01]  /*2fe0*/  FADD.FTZ R32, RZ, R14 ;  /* 0x0000000eff207221 */ /* 0x000fe20000010000 */
[----:B------:R-:W5:Y:S01]  /*2ff0*/  SHFL.BFLY PT, R23, R22, 0x1, 0x1f ;  /* 0x0c201f0016177f89 */ /* 0x000f6200000e0000 */
[----:B-1----:R-:W-:Y:S01]  /*3000*/  FADD.FTZ R9, R9, R16 ;  /* 0x0000001009097221 */ /* 0x002fe20000010000 */
[----:B------:R-:W-:-:S02]  /*3010*/  MOV R16, RZ ;  /* 0x000000ff00107202 */ /* 0x000fc40000000f00 */
[----:B------:R-:W1:Y:S01]  /*3020*/  SHFL.BFLY PT, R24, R21, 0x1, 0x1f ;  /* 0x0c201f0015187f89 */ /* 0x000e6200000e0000 */
[----:B--2---:R-:W-:Y:S02]  /*3030*/  FADD.FTZ R18, R18, R19 ;  /* 0x0000001312127221 */ /* 0x004fe40000010000 */
[----:B------:R-:W-:Y:S01]  /*3040*/  FADD.FTZ R16, RZ, R16 ;  /* 0x00000010ff107221 */ /* 0x000fe20000010000 */
[----:B------:R-:W2:Y:S01]  /*3050*/  SHFL.BFLY PT, R26, R3, 0x1, 0x1f ;  /* 0x0c201f00031a7f89 */ /* 0x000ea200000e0000 */
[----:B0-----:R-:W-:Y:S01]  /*3060*/  FADD.FTZ R4, R4, R25 ;  /* 0x0000001904047221 */ /* 0x001fe20000010000 */
[----:B------:R-:W-:Y:S02]  /*3070*/  FADD.FTZ R25, RZ, R14 ;  /* 0x0000000eff197221 */ /* 0x000fe40000010000 */
[----:B------:R-:W0:Y:S01]  /*3080*/  SHFL.BFLY PT, R19, R16, 0x1, 0x1f ;  /* 0x0c201f0010137f89 */ /* 0x000e2200000e0000 */
[----:B---3--:R-:W-:Y:S01]  /*3090*/  FADD.FTZ R17, R17, R20 ;  /* 0x0000001411117221 */ /* 0x008fe20000010000 */
[----:B------:R-:W-:-:S02]  /*30a0*/  IMAD.MOV.U32 R20, RZ, RZ, RZ ;  /* 0x000000ffff147224 */ /* 0x000fc400078e00ff */
[----:B------:R-:W3:Y:S01]  /*30b0*/  SHFL.BFLY PT, R28, R5, 0x1, 0x1f ;  /* 0x0c201f00051c7f89 */ /* 0x000ee200000e0000 */
[----:B----4-:R-:W-:Y:S01]  /*30c0*/  FADD.FTZ R7, R30, R7 ;  /* 0x000000071e077221 */ /* 0x010fe20000010000 */
[----:B------:R-:W-:Y:S02]  /*30d0*/  IMAD.MOV.U32 R30, RZ, RZ, RZ ;  /* 0x000000ffff1e7224 */ /* 0x000fe400078e00ff */
[----:B------:R-:W-:Y:S01]  /*30e0*/  FADD.FTZ R20, RZ, R20 ;  /* 0x00000014ff147221 */ /* 0x000fe20000010000 */
[----:B------:R-:W4:Y:S01]  /*30f0*/  SHFL.BFLY PT, R8, R37, 0x1, 0x1f ;  /* 0x0c201f0025087f89 */ /* 0x000f2200000e0000 */
[----:B-----5:R-:W-:Y:S01]  /*3100*/  FADD.FTZ R0, R0, R29 ;  /* 0x0000001d00007221 */ /* 0x020fe20000010000 */
[----:B------:R-:W-:Y:S02]  /*3110*/  FADD.FTZ R30, RZ, R30 ;  /* 0x0000001eff1e7221 */ /* 0x000fe40000010000 */
[----:B------:R-:W5:Y:S01]  /*3120*/  SHFL.BFLY PT, R29, R25, 0x1, 0x1f ;  /* 0x0c201f00191d7f89 */ /* 0x000f6200000e0000 */
[----:B------:R-:W-:-:S03]  /*3130*/  FADD.FTZ R22, R22, R23 ;  /* 0x0000001716167221 */ /* 0x000fc60000010000 */
[----:B------:R-:W5:Y:S01]  /*3140*/  SHFL.BFLY PT, R27, R10, 0x1, 0x1f ;  /* 0x0c201f000a1b7f89 */ /* 0x000f6200000e0000 */
[----:B-1----:R-:W-:Y:S01]  /*3150*/  FADD.FTZ R21, R21, R24 ;  /* 0x0000001815157221 */ /* 0x002fe20000010000 */
[----:B------:R-:W-:Y:S02]  /*3160*/  HFMA2.MMA R24, -RZ, RZ, 0, 0 ;  /* 0x00000000ff187435 */ /* 0x000fe400000001ff */
[----:B------:R-:W1:Y:S01]  /*3170*/  SHFL.BFLY PT, R33, R6, 0x1, 0x1f ;  /* 0x0c201f0006217f89 */ /* 0x000e6200000e0000 */
[----:B--2---:R-:W-:Y:S01]  /*3180*/  FADD.FTZ R3, R3, R26 ;  /* 0x0000001a03037221 */ /* 0x004fe20000010000 */
[----:B------:R-:W-:Y:S02]  /*3190*/  IMAD.MOV.U32 R26, RZ, RZ, RZ ;  /* 0x000000ffff1a7224 */ /* 0x000fe400078e00ff */
[----:B------:R-:W2:Y:S01]  /*31a0*/  SHFL.BFLY PT, R31, R2, 0x1, 0x1f ;  /* 0x0c201f00021f7f89 */ /* 0x000ea200000e0000 */
[----:B0-----:R-:W-:Y:S01]  /*31b0*/  FADD.FTZ R16, R16, R19 ;  /* 0x0000001310107221 */ /* 0x001fe20000010000 */
[----:B------:R-:W-:Y:S01]  /*31c0*/  HFMA2.MMA R19, -RZ, RZ, 0, 0 ;  /* 0x00000000ff137435 */ /* 0x000fe200000001ff */
[----:B------:R-:W-:Y:S01]  /*31d0*/  FADD.FTZ R26, RZ, R26 ;  /* 0x0000001aff1a7221 */ /* 0x000fe20000010000 */
[----:B------:R-:W0:Y:S01]  /*31e0*/  SHFL.BFLY PT, R23, R20, 0x1, 0x1f ;  /* 0x0c201f0014177f89 */ /* 0x000e2200000e0000 */
[----:B---3--:R-:W-:Y:S01]  /*31f0*/  FADD.FTZ R5, R5, R28 ;  /* 0x0000001c05057221 */ /* 0x008fe20000010000 */
[----:B------:R-:W-:Y:S01]  /*3200*/  MOV R28, RZ ;  /* 0x000000ff001c7202 */ /* 0x000fe20000000f00 */
[----:B------:R-:W-:Y:S01]  /*3210*/  FADD.FTZ R24, RZ, R24 ;  /* 0x00000018ff187221 */ /* 0x000fe20000010000 */
[----:B------:R-:W3:Y:S01]  /*3220*/  SHFL.BFLY PT, R14, R30, 0x1, 0x1f ;  /* 0x0c201f001e0e7f89 */ /* 0x000ee200000e0000 */
[----:B----4-:R-:W-:Y:S01]  /*3230*/  FADD.FTZ R8, R37, R8 ;  /* 0x0000000825087221 */ /* 0x010fe20000010000 */
[----:B------:R-:W-:-:S02]  /*3240*/  IMAD.MOV.U32 R37, RZ, RZ, RZ ;  /* 0x000000ffff257224 */ /* 0x000fc400078e00ff */
[----:B------:R-:W-:Y:S01]  /*3250*/  FADD.FTZ R28, RZ, R28 ;  /* 0x0000001cff1c7221 */ /* 0x000fe20000010000 */
[----:B-----5:R-:W-:Y:S01]  /*3260*/  FADD.FTZ R25, R25, R29 ;  /* 0x0000001d19197221 */ /* 0x020fe20000010000 */
[----:B------:R-:W-:Y:S01]  /*3270*/  SHFL.BFLY PT, R11, R32, 0x1, 0x1f ;  /* 0x0c201f00200b7f89 */ /* 0x000fe200000e0000 */
[----:B------:R-:W-:Y:S01]  /*3280*/  FADD.FTZ R37, RZ, R37 ;  /* 0x00000025ff257221 */ /* 0x000fe20000010000 */
[----:B------:R-:W-:Y:S01]  /*3290*/  FADD.FTZ R19, RZ, R19 ;  /* 0x00000013ff137221 */ /* 0x000fe20000010000 */
[----:B------:R-:W-:Y:S01]  /*32a0*/  FADD.FTZ R10, R10, R27 ;  /* 0x0000001b0a0a7221 */ /* 0x000fe20000010000 */
[----:B------:R-:W4:Y:S01]  /*32b0*/  SHFL.BFLY PT, R29, R26, 0x1, 0x1f ;  /* 0x0c201f001a1d7f89 */ /* 0x000f2200000e0000 */
[----:B-1----:R-:W-:-:S03]  /*32c0*/  FADD.FTZ R6, R6, R33 ;  /* 0x0000002106067221 */ /* 0x002fc60000010000 */
[----:B------:R-:W1:Y:S01]  /*32d0*/  SHFL.BFLY PT, R27, R24, 0x1, 0x1f ;  /* 0x0c201f00181b7f89 */ /* 0x000e6200000e0000 */
[----:B--2---:R-:W-:-:S03]  /*32e0*/  FADD.FTZ R2, R2, R31 ;  /* 0x0000001f02027221 */ /* 0x004fc60000010000 */
[----:B------:R-:W2:Y:S01]  /*32f0*/  SHFL.BFLY PT, R33, R37, 0x1, 0x1f ;  /* 0x0c201f0025217f89 */ /* 0x000ea200000e0000 */
[----:B0-----:R-:W-:-:S03]  /*3300*/  FADD.FTZ R23, R20, R23 ;  /* 0x0000001714177221 */ /* 0x001fc60000010000 */
[----:B------:R-:W0:Y:S01]  /*3310*/  SHFL.BFLY PT, R31, R28, 0x1, 0x1f ;  /* 0x0c201f001c1f7f89 */ /* 0x000e2200000e0000 */
[----:B---3--:R-:W-:-:S03]  /*3320*/  FADD.FTZ R20, R30, R14 ;  /* 0x0000000e1e147221 */ /* 0x008fc60000010000 */
[----:B------:R3:W3:Y:S01]  /*3330*/  SHFL.BFLY PT, R14, R19, 0x1, 0x1f ;  /* 0x0c201f00130e7f89 */ /* 0x0006e200000e0000 */
[----:B----4-:R-:W-:Y:S01]  /*3340*/  FADD.FTZ R29, R26, R29 ;  /* 0x0000001d1a1d7221 */ /* 0x010fe20000010000 */
[----:B-1----:R-:W-:Y:S01]  /*3350*/  FADD.FTZ R27, R24, R27 ;  /* 0x0000001b181b7221 */ /* 0x002fe20000010000 */
[----:B------:R-:W-:-:S03]  /*3360*/  FADD.FTZ R24, R32, R11 ;  /* 0x0000000b20187221 */ /* 0x000fc60000010000 */
[----:B------:R-:W-:Y:S01]  /*3370*/  MOV R30, R29 ;  /* 0x0000001d001e7202 */ /* 0x000fe20000000f00 */
[----:B--2---:R-:W-:Y:S01]  /*3380*/  FADD.FTZ R33, R37, R33 ;  /* 0x0000002125217221 */ /* 0x004fe20000010000 */
[----:B------:R-:W-:Y:S02]  /*3390*/  IMAD.MOV.U32 R11, RZ, RZ, R27 ;  /* 0x000000ffff0b7224 */ /* 0x000fe400078e001b */
[----:B0-----:R-:W-:-:S07]  /*33a0*/  FADD.FTZ R31, R28, R31 ;  /* 0x0000001f1c1f7221 */ /* 0x001fce0000010000 */
.L_x_7644:
        /* <DEDUP_REMOVED lines=48> */
.L_x_7583:
[----:B------:R-:W-:Y:S05]  /*36b0*/  BSYNC B0 ;  /* 0x0000000000007941 */ /* 0x000fea0003800000 */
.L_x_7582:
        /* <DEDUP_REMOVED lines=51> */
.L_x_7585:
[----:B------:R-:W-:Y:S05]  /*39f0*/  BSYNC B0 ;  /* 0x0000000000007941 */ /* 0x000fea0003800000 */
.L_x_7584:
        /* <DEDUP_REMOVED lines=27> */
.L_x_7587:
[----:B------:R-:W-:Y:S05]  /*3bb0*/  BSYNC B0 ;  /* 0x0000000000007941 */ /* 0x000fea0003800000 */
.L_x_7586:
        /* <DEDUP_REMOVED lines=51> */
.L_x_7589:
[----:B------:R-:W-:Y:S05]  /*3ef0*/  BSYNC B0 ;  /* 0x0000000000007941 */ /* 0x000fea0003800000 */
.L_x_7588:
        /* <DEDUP_REMOVED lines=8> */
[C---:B01----:R-:W-:Y:S01]  /*3f80*/  IADD3 R12, R32.reuse, 0x8, RZ ;  /* 0x00000008200c7810 */ /* 0x043fe20007ffe0ff */
[----:B------:R-:W-:Y:S01]  /*3f90*/  USHF.R.S32.HI UR8, URZ, 0x1f, UR5 ;  /* 0x0000001f3f087899 */ /* 0x000fe20008011405 */
[C---:B------:R-:W-:Y:S01]  /*3fa0*/  VIADD R13, R32.reuse, 0x10 ;  /* 0x00000010200d7836 */ /* 0x040fe20000000000 */
[----:B------:R-:W-:Y:S01]  /*3fb0*/  USHF.R.S32.HI UR7, URZ, 0x1f, UR6 ;  /* 0x0000001f3f077899 */ /* 0x000fe20008011406 */
[C---:B------:R-:W-:Y:S01]  /*3fc0*/  VIADD R35, R32.reuse, 0x20 ;  /* 0x0000002020237836 */ /* 0x040fe20000000000 */
[----:B------:R-:W-:Y:S01]  /*3fd0*/  USHF.R.S32.HI UR9, URZ, 0x1f, UR4 ;  /* 0x0000001f3f097899 */ /* 0x000fe20008011404 */
[----:B------:R-:W-:Y:S01]  /*3fe0*/  IADD3 R36, R32, 0x28, RZ ;  /* 0x0000002820247810 */ /* 0x000fe20007ffe0ff */
        /* <DEDUP_REMOVED lines=19> */
[----:B------:R-:W-:Y:S01]  /*4120*/  IADD3 R34, P1, R35, UR6, RZ ;  /* 0x0000000623227c10 */ /* 0x000fe2000ff3e0ff */
[----:B------:R-:W-:Y:S01]  /*4130*/  STG.E desc[UR36][R12.64], R6 ;  /* 0x000000060c007986 */ /* 0x000fe2000c101924 */
[----:B------:R-:W-:Y:S02]  /*4140*/  LEA.HI.X.SX32 R37, R14, UR7, 0x1, P0 ;  /* 0x000000070e257c11 */ /* 0x000fe400080f0eff */
[----:B------:R-:W-:Y:S02]  /*4150*/  LEA R14, P0, R15, UR8, 0x2 ;  /* 0x000000080f0e7c11 */ /* 0x000fe4000f8010ff */
[----:B0-----:R-:W-:-:S02]  /*4160*/  LEA.HI.X.SX32 R27, R35, UR7, 0x1, P1 ;  /* 0x00000007231b7c11 */ /* 0x001fc400088f0eff */
[----:B------:R-:W-:Y:S01]  /*4170*/  LEA.HI.X R15, R15, UR9, R37, 0x2, P0 ;  /* 0x000000090f0f7c11 */ /* 0x000fe200080f1425 */
[----:B------:R-:W-:Y:S01]  /*4180*/  VIADD R37, R32, 0x40 ;  /* 0x0000004020257836 */ /* 0x000fe20000000000 */
[----:B------:R-:W-:Y:S02]  /*4190*/  LEA R26, P0, R34, UR8, 0x2 ;  /* 0x00000008221a7c11 */ /* 0x000fe4000f8010ff */
[----:B------:R-:W-:Y:S01]  /*41a0*/  IADD3 R8, P2, R36, UR6, RZ ;  /* 0x0000000624087c10 */ /* 0x000fe2000ff5e0ff */
[----:B------:R0:W-:Y:S01]  /*41b0*/  STG.E desc[UR36][R14.64], R5 ;  /* 0x000000050e007986 */ /* 0x0001e2000c101924 */
[----:B------:R-:W-:Y:S01]  /*41c0*/  LEA.HI.X R27, R34, UR9, R27, 0x2, P0 ;  /* 0x00000009221b7c11 */ /* 0x000fe200080f141b */
[----:B------:R-:W-:Y:S01]  /*41d0*/  VIADD R34, R32, 0x30 ;  /* 0x0000003020227836 */ /* 0x000fe20000000000 */
[----:B------:R-:W-:Y:S02]  /*41e0*/  LEA.HI.X.SX32 R35, R36, UR7, 0x1, P2 ;  /* 0x0000000724237c11 */ /* 0x000fe400090f0eff */
[----:B-1----:R-:W-:Y:S01]  /*41f0*/  LEA R28, P1, R8, UR8, 0x2 ;  /* 0x00000008081c7c11 */ /* 0x002fe2000f8210ff */
[----:B------:R1:W-:Y:S01]  /*4200*/  STG.E desc[UR36][R26.64], R4 ;  /* 0x000000041a007986 */ /* 0x0003e2000c101924 */
[----:B------:R-:W-:-:S02]  /*4210*/  IADD3 R7, P0, R34, UR6, RZ ;  /* 0x0000000622077c10 */ /* 0x000fc4000ff1e0ff */
[----:B------:R-:W-:Y:S02]  /*4220*/  LEA.HI.X R29, R8, UR9, R35, 0x2, P1 ;  /* 0x00000009081d7c11 */ /* 0x000fe400088f1423 */
[C---:B------:R-:W-:Y:S02]  /*4230*/  IADD3 R35, R32.reuse, 0x38, RZ ;  /* 0x0000003820237810 */ /* 0x040fe40007ffe0ff */
[----:B------:R-:W-:Y:S01]  /*4240*/  IADD3 R36, P2, R37, UR6, RZ ;  /* 0x0000000625247c10 */ /* 0x000fe2000ff5e0ff */
[----:B------:R2:W-:Y:S01]  /*4250*/  STG.E desc[UR36][R28.64], R3 ;  /* 0x000000031c007986 */ /* 0x0005e2000c101924 */
[----:B------:R-:W-:Y:S02]  /*4260*/  IADD3 R8, P1, R35, UR6, RZ ;  /* 0x0000000623087c10 */ /* 0x000fe4000ff3e0ff */
[----:B0-----:R-:W-:Y:S02]  /*4270*/  IADD3 R5, R32, 0x48, RZ ;  /* 0x0000004820057810 */ /* 0x001fe40007ffe0ff */
[----:B-1----:R-:W-:-:S02]  /*4280*/  LEA.HI.X.SX32 R4, R34, UR7, 0x1, P0 ;  /* 0x0000000722047c11 */ /* 0x002fc400080f0eff */
[----:B------:R-:W-:Y:S02]  /*4290*/  LEA R34, P0, R7, UR8, 0x2 ;  /* 0x0000000807227c11 */ /* 0x000fe4000f8010ff */
[----:B------:R-:W-:Y:S02]  /*42a0*/  LEA.HI.X.SX32 R13, R35, UR7, 0x1, P1 ;  /* 0x00000007230d7c11 */ /* 0x000fe400088f0eff */
[----:B------:R-:W-:Y:S01]  /*42b0*/  LEA.HI.X.SX32 R37, R37, UR7, 0x1, P2 ;  /* 0x0000000725257c11 */ /* 0x000fe200090f0eff */
[----:B--2---:R-:W-:Y:S01]  /*42c0*/  VIADD R3, R32, 0x60 ;  /* 0x0000006020037836 */ /* 0x004fe20000000000 */
[----:B------:R-:W-:Y:S02]  /*42d0*/  LEA R6, P2, R36, UR8, 0x2 ;  /* 0x0000000824067c11 */ /* 0x000fe4000f8410ff */
[----:B------:R-:W-:Y:S01]  /*42e0*/  LEA.HI.X R35, R7, UR9, R4, 0x2, P0 ;  /* 0x0000000907237c11 */ /* 0x000fe200080f1404 */
[----:B------:R-:W-:Y:S01]  /*42f0*/  VIADD R4, R32, 0x50 ;  /* 0x0000005020047836 */ /* 0x000fe20000000000 */
[----:B------:R-:W-:-:S02]  /*4300*/  LEA R12, P1, R8, UR8, 0x2 ;  /* 0x00000008080c7c11 */ /* 0x000fc4000f8210ff */
[C---:B------:R-:W-:Y:S01]  /*4310*/  IADD3 R15, P0, R5.reuse, UR6, RZ ;  /* 0x00000006050f7c10 */ /* 0x040fe2000ff1e0ff */
[----:B------:R-:W-:Y:S01]  /*4320*/  STG.E desc[UR36][R34.64], R2 ;  /* 0x0000000222007986 */ /* 0x000fe2000c101924 */
[----:B------:R-:W-:Y:S02]  /*4330*/  IADD3 R14, R32, 0x58, RZ ;  /* 0x00000058200e7810 */ /* 0x000fe40007ffe0ff */
[----:B------:R-:W-:Y:S02]  /*4340*/  LEA.HI.X R7, R36, UR9, R37, 0x2, P2 ;  /* 0x0000000924077c11 */ /* 0x000fe400090f1425 */
[----:B------:R-:W-:Y:S02]  /*4350*/  LEA.HI.X R13, R8, UR9, R13, 0x2, P1 ;  /* 0x00000009080d7c11 */ /* 0x000fe400088f140d */
[----:B------:R-:W-:Y:S02]  /*4360*/  LEA.HI.X.SX32 R36, R5, UR7, 0x1, P0 ;  /* 0x0000000705247c11 */ /* 0x000fe400080f0eff */
[----:B------:R-:W-:Y:S01]  /*4370*/  LEA R26, P0, R15, UR8, 0x2 ;  /* 0x000000080f1a7c11 */ /* 0x000fe2000f8010ff */
[----:B------:R-:W-:Y:S01]  /*4380*/  STG.E desc[UR36][R12.64], R0 ;  /* 0x000000000c007986 */ /* 0x000fe2000c101924 */
[----:B------:R-:W-:-:S02]  /*4390*/  IADD3 R8, P2, R14, UR6, RZ ;  /* 0x000000060e087c10 */ /* 0x000fc4000ff5e0ff */
[----:B------:R-:W-:Y:S01]  /*43a0*/  IADD3 R5, P1, R4, UR6, RZ ;  /* 0x0000000604057c10 */ /* 0x000fe2000ff3e0ff */
[----:B------:R0:W-:Y:S01]  /*43b0*/  STG.E desc[UR36][R6.64], R9 ;  /* 0x0000000906007986 */ /* 0x0001e2000c101924 */
[----:B------:R-:W-:Y:S02]  /*43c0*/  LEA.HI.X R27, R15, UR9, R36, 0x2, P0 ;  /* 0x000000090f1b7c11 */ /* 0x000fe400080f1424 */
[----:B------:R-:W-:Y:S02]  /*43d0*/  LEA.HI.X.SX32 R37, R14, UR7, 0x1, P2 ;  /* 0x000000070e257c11 */ /* 0x000fe400090f0eff */
[----:B------:R-:W-:Y:S01]  /*43e0*/  LEA.HI.X.SX32 R36, R4, UR7, 0x1, P1 ;  /* 0x0000000704247c11 */ /* 0x000fe200088f0eff */
[----:B------:R-:W-:Y:S01]  /*43f0*/  STG.E desc[UR36][R26.64], R10 ;  /* 0x0000000a1a007986 */ /* 0x000fe2000c101924 */
[----:B------:R-:W-:Y:S02]  /*4400*/  LEA R14, P0, R5, UR8, 0x2 ;  /* 0x00000008050e7c11 */ /* 0x000fe4000f8010ff */
[----:B------:R-:W-:-:S02]  /*4410*/  LEA R4, P1, R8, UR8, 0x2 ;  /* 0x0000000808047c11 */ /* 0x000fc4000f8210ff */
[----:B------:R-:W-:Y:S01]  /*4420*/  LEA.HI.X R15, R5, UR9, R36, 0x2, P0 ;  /* 0x00000009050f7c11 */ /* 0x000fe200080f1424 */
[----:B------:R-:W-:Y:S01]  /*4430*/  VIADD R36, R32, 0x70 ;  /* 0x0000007020247836 */ /* 0x000fe20000000000 */
[C---:B------:R-:W-:Y:S02]  /*4440*/  IADD3 R29, P0, R3.reuse, UR6, RZ ;  /* 0x00000006031d7c10 */ /* 0x040fe4000ff1e0ff */
[----:B------:R-:W-:Y:S01]  /*4450*/  LEA.HI.X R5, R8, UR9, R37, 0x2, P1 ;  /* 0x0000000908057c11 */ /* 0x000fe200088f1425 */
[----:B------:R1:W-:Y:S01]  /*4460*/  STG.E desc[UR36][R14.64], R17 ;  /* 0x000000110e007986 */ /* 0x0003e2000c101924 */
[----:B------:R-:W-:Y:S02]  /*4470*/  IADD3 R8, R32, 0x68, RZ ;  /* 0x0000006820087810 */ /* 0x000fe40007ffe0ff */
[----:B0-----:R-:W-:Y:S01]  /*4480*/  LEA.HI.X.SX32 R6, R3, UR7, 0x1, P0 ;  /* 0x0000000703067c11 */ /* 0x001fe200080f0eff */
[----:B------:R0:W-:Y:S01]  /*4490*/  STG.E desc[UR36][R4.64], R18 ;  /* 0x0000001204007986 */ /* 0x0001e2000c101924 */
[----:B------:R-:W-:-:S02]  /*44a0*/  LEA R28, P0, R29, UR8, 0x2 ;  /* 0x000000081d1c7c11 */ /* 0x000fc4000f8010ff */
[----:B------:R-:W-:Y:S02]  /*44b0*/  IADD3 R0, P2, R36, UR6, RZ ;  /* 0x0000000624007c10 */ /* 0x000fe4000ff5e0ff */
[----:B------:R-:W-:Y:S02]  /*44c0*/  IADD3 R2, P1, R8, UR6, RZ ;  /* 0x0000000608027c10 */ /* 0x000fe4000ff3e0ff */
[C---:B------:R-:W-:Y:S01]  /*44d0*/  IADD3 R37, R32.reuse, 0x78, RZ ;  /* 0x0000007820257810 */ /* 0x040fe20007ffe0ff */
[----:B-1----:R-:W-:Y:S01]  /*44e0*/  VIADD R17, R32, 0xb0 ;  /* 0x000000b020117836 */ /* 0x002fe20000000000 */
[----:B------:R-:W-:Y:S02]  /*44f0*/  LEA.HI.X R29, R29, UR9, R6, 0x2, P0 ;  /* 0x000000091d1d7c11 */ /* 0x000fe400080f1406 */
[----:B------:R-:W-:Y:S01]  /*4500*/  LEA.HI.X.SX32 R7, R36, UR7, 0x1, P2 ;  /* 0x0000000724077c11 */ /* 0x000fe200090f0eff */
[----:B------:R-:W-:Y:S01]  /*4510*/  VIADD R36, R32, 0x90 ;  /* 0x0000009020247836 */ /* 0x000fe20000000000 */
[----:B------:R-:W-:Y:S01]  /*4520*/  LEA R6, P0, R0, UR8, 0x2 ;  /* 0x0000000800067c11 */ /* 0x000fe2000f8010ff */
[----:B------:R1:W-:Y:S01]  /*4530*/  STG.E desc[UR36][R28.64], R21 ;  /* 0x000000151c007986 */ /* 0x0003e2000c101924 */
[----:B------:R-:W-:-:S02]  /*4540*/  LEA.HI.X.SX32 R8, R8, UR7, 0x1, P1 ;  /* 0x0000000708087c11 */ /* 0x000fc400088f0eff */
[----:B------:R-:W-:Y:S02]  /*4550*/  LEA R12, P1, R2, UR8, 0x2 ;  /* 0x00000008020c7c11 */ /* 0x000fe4000f8210ff */
[C---:B------:R-:W-:Y:S02]  /*4560*/  IADD3 R3, P3, R37.reuse, UR6, RZ ;  /* 0x0000000625037c10 */ /* 0x040fe4000ff7e0ff */
[----:B------:R-:W-:Y:S01]  /*4570*/  LEA.HI.X R7, R0, UR9, R7, 0x2, P0 ;  /* 0x0000000900077c11 */ /* 0x000fe200080f1407 */
[----:B------:R-:W-:Y:S01]  /*4580*/  VIADD R0, R32, 0x80 ;  /* 0x0000008020007836 */ /* 0x000fe20000000000 */
[----:B------:R-:W-:Y:S02]  /*4590*/  LEA.HI.X R13, R2, UR9, R8, 0x2, P1 ;  /* 0x00000009020d7c11 */ /* 0x000fe400088f1408 */
[----:B------:R-:W-:Y:S02]  /*45a0*/  LEA.HI.X.SX32 R8, R37, UR7, 0x1, P3 ;  /* 0x0000000725087c11 */ /* 0x000fe400098f0eff */
[----:B------:R-:W-:Y:S01]  /*45b0*/  LEA R2, P1, R3, UR8, 0x2 ;  /* 0x0000000803027c11 */ /* 0x000fe2000f8210ff */
[----:B------:R2:W-:Y:S01]  /*45c0*/  STG.E desc[UR36][R12.64], R22 ;  /* 0x000000160c007986 */ /* 0x0005e2000c101924 */
[----:B------:R-:W-:-:S02]  /*45d0*/  IADD3 R35, P0, R0, UR6, RZ ;  /* 0x0000000600237c10 */ /* 0x000fc4000ff1e0ff */
[----:B------:R-:W-:Y:S01]  /*45e0*/  LEA.HI.X R3, R3, UR9, R8, 0x2, P1 ;  /* 0x0000000903037c11 */ /* 0x000fe200088f1408 */
[----:B------:R-:W-:Y:S01]  /*45f0*/  STG.E desc[UR36][R6.64], R25 ;  /* 0x0000001906007986 */ /* 0x000fe2000c101924 */
[C---:B------:R-:W-:Y:S02]  /*4600*/  IADD3 R8, R32.reuse, 0x88, RZ ;  /* 0x0000008820087810 */ /* 0x040fe40007ffe0ff */
[----:B------:R-:W-:Y:S01]  /*4610*/  IADD3 R37, R32, 0x98, RZ ;  /* 0x0000009820257810 */ /* 0x000fe20007ffe0ff */
[----:B------:R-:W-:Y:S01]  /*4620*/  STG.E desc[UR36][R2.64], R33 ;  /* 0x0000002102007986 */ /* 0x000fe2000c101924 */
[----:B0-----:R-:W-:Y:S02]  /*4630*/  LEA.HI.X.SX32 R4, R0, UR7, 0x1, P0 ;  /* 0x0000000700047c11 */ /* 0x001fe400080f0eff */
[----:B------:R-:W-:Y:S02]  /*4640*/  LEA R34, P0, R35, UR8, 0x2 ;  /* 0x0000000823227c11 */ /* 0x000fe4000f8010ff */
[----:B------:R-:W-:-:S02]  /*4650*/  IADD3 R0, P1, R8, UR6, RZ ;  /* 0x0000000608007c10 */ /* 0x000fc4000ff3e0ff */
[----:B------:R-:W-:Y:S02]  /*4660*/  IADD3 R9, P2, R36, UR6, RZ ;  /* 0x0000000624097c10 */ /* 0x000fe4000ff5e0ff */
[----:B------:R-:W-:Y:S02]  /*4670*/  IADD3 R10, P3, R37, UR6, RZ ;  /* 0x00000006250a7c10 */ /* 0x000fe4000ff7e0ff */
[----:B------:R-:W-:Y:S02]  /*4680*/  LEA.HI.X R35, R35, UR9, R4, 0x2, P0 ;  /* 0x0000000923237c11 */ /* 0x000fe400080f1404 */
[----:B------:R-:W-:Y:S02]  /*4690*/  LEA.HI.X.SX32 R5, R8, UR7, 0x1, P1 ;  /* 0x0000000708057c11 */ /* 0x000fe400088f0eff */
[----:B------:R-:W-:Y:S01]  /*46a0*/  LEA R14, P0, R0, UR8, 0x2 ;  /* 0x00000008000e7c11 */ /* 0x000fe2000f8010ff */
[----:B------:R-:W-:Y:S01]  /*46b0*/  STG.E desc[UR36][R34.64], R16 ;  /* 0x0000001022007986 */ /* 0x000fe2000c101924 */
[----:B------:R-:W-:-:S02]  /*46c0*/  LEA.HI.X.SX32 R36, R36, UR7, 0x1, P2 ;  /* 0x0000000724247c11 */ /* 0x000fc400090f0eff */
[----:B------:R-:W-:Y:S02]  /*46d0*/  LEA.HI.X.SX32 R37, R37, UR7, 0x1, P3 ;  /* 0x0000000725257c11 */ /* 0x000fe400098f0eff */
[----:B------:R-:W-:Y:S02]  /*46e0*/  LEA R4, P2, R10, UR8, 0x2 ;  /* 0x000000080a047c11 */ /* 0x000fe4000f8410ff */
[----:B------:R-:W-:Y:S01]  /*46f0*/  LEA.HI.X R15, R0, UR9, R5, 0x2, P0 ;  /* 0x00000009000f7c11 */ /* 0x000fe200080f1405 */
[----:B------:R-:W-:Y:S01]  /*4700*/  VIADD R0, R32, 0xa0 ;  /* 0x000000a020007836 */ /* 0x000fe20000000000 */
        /* <DEDUP_REMOVED lines=8> */
[----:B------:R-:W-:Y:S02]  /*4790*/  IADD3 R32, R32, 0xb8, RZ ;  /* 0x000000b820207810 */ /* 0x000fe40007ffe0ff */
[----:B------:R-:W-:Y:S01]  /*47a0*/  LEA.HI.X.SX32 R37, R0, UR7, 0x1, P0 ;  /* 0x0000000700257c11 */ /* 0x000fe200080f0eff */
[----:B------:R-:W-:Y:S01]  /*47b0*/  STG.E desc[UR36][R4.64], R30 ;  /* 0x0000001e04007986 */ /* 0x000fe2000c101924 */
[----:B------:R-:W-:-:S02]  /*47c0*/  LEA.HI.X.SX32 R27, R10, UR7, 0x1, P1 ;  /* 0x000000070a1b7c11 */ /* 0x000fc400088f0eff */
[----:B------:R-:W-:Y:S02]  /*47d0*/  LEA R36, P0, R26, UR8, 0x2 ;  /* 0x000000081a247c11 */ /* 0x000fe4000f8010ff */
[----:B-1----:R-:W-:Y:S02]  /*47e0*/  LEA R28, P1, R18, UR8, 0x2 ;  /* 0x00000008121c7c11 */ /* 0x002fe4000f8210ff */
[----:B------:R-:W-:Y:S02]  /*47f0*/  IADD3 R0, P2, R17, UR6, RZ ;  /* 0x0000000611007c10 */ /* 0x000fe4000ff5e0ff */
[----:B------:R-:W-:Y:S02]  /*4800*/  IADD3 R10, P3, R32, UR6, RZ ;  /* 0x00000006200a7c10 */ /* 0x000fe4000ff7e0ff */
[----:B------:R-:W-:Y:S02]  /*4810*/  LEA.HI.X R37, R26, UR9, R37, 0x2, P0 ;  /* 0x000000091a257c11 */ /* 0x000fe400080f1425 */
[----:B------:R-:W-:-:S02]  /*4820*/  LEA.HI.X R29, R18, UR9, R27, 0x2, P1 ;  /* 0x00000009121d7c11 */ /* 0x000fc400088f141b */
[----:B--2---:R-:W-:Y:S01]  /*4830*/  LEA.HI.X.SX32 R13, R17, UR7, 0x1, P2 ;  /* 0x00000007110d7c11 */ /* 0x004fe200090f0eff */
        /* <DEDUP_REMOVED lines=10> */
.L_x_7552:
        /* <DEDUP_REMOVED lines=16> */
.L_x_7579:
        /* <DEDUP_REMOVED lines=16> */
.L_x_7590:
[----:B------:R-:W-:Y:S05]  /*4ae0*/  EXIT ;  /* 0x000000000000794d */ /* 0x000fea0003800000 */
.L_x_7554:
[----:B------:R-:W-:Y:S01]  /*4af0*/  HFMA2.MMA R11, -RZ, RZ, 0, 1.847743988037109375e-06 ;  /* 0x0000001fff0b7435 */ /* 0x000fe200000001ff */
[----:B------:R-:W-:Y:S01]  /*4b00*/  IMAD.MOV.U32 R12, RZ, RZ, 0x10 ;  /* 0x00000010ff0c7424 */ /* 0x000fe200078e00ff */
[----:B------:R-:W-:Y:S01]  /*4b10*/  MOV R2, 0xff7fffff ;  /* 0xff7fffff00027802 */ /* 0x000fe20000000f00 */
[----:B------:R-:W-:-:S08]  /*4b20*/  IMAD.MOV.U32 R15, RZ, RZ, -0x1 ;  /* 0xffffffffff0f7424 */ /* 0x000fd000078e00ff */
[----:B------:R-:W-:Y:S05]  /*4b30*/  WARPSYNC.COLLECTIVE R15, `(.L_x_7591) ;  /* 0x000000000f087348 */ /* 0x000fea0003c00000 */
[----:B------:R0:W1:Y:S02]  /*4b40*/  SHFL.BFLY P6, R14, R13, R12, R11 ;  /* 0x0c00000c0d0e7389 */ /* 0x00006400000c000b */
[----:B01----:R-:W-:Y:S01]  /*4b50*/  ENDCOLLECTIVE ;  /* 0x000000000000791b */ /* 0x003fe20003800000 */
.L_x_7591:
[----:B------:R-:W-:Y:S01]  /*4b60*/  IMAD.MOV.U32 R12, RZ, RZ, 0x8 ;  /* 0x00000008ff0c7424 */ /* 0x000fe200078e00ff */
[----:B------:R-:W-:-:S04]  /*4b70*/  FMNMX.FTZ R0, R14, -3.40282346638528859812e+38, !PT ;  /* 0xff7fffff0e007809 */ /* 0x000fc80007810000 */
[----:B------:R-:W-:-:S07]  /*4b80*/  MOV R13, R0 ;  /* 0x00000000000d7202 */ /* 0x000fce0000000f00 */
[----:B------:R-:W-:Y:S05]  /*4b90*/  WARPSYNC.COLLECTIVE R15, `(.L_x_7592) ;  /* 0x000000000f087348 */ /* 0x000fea0003c00000 */
[----:B------:R0:W1:Y:S02]  /*4ba0*/  SHFL.BFLY P6, R14, R13, R12, R11 ;  /* 0x0c00000c0d0e7389 */ /* 0x00006400000c000b */
[----:B01----:R-:W-:Y:S01]  /*4bb0*/  ENDCOLLECTIVE ;  /* 0x000000000000791b */ /* 0x003fe20003800000 */
.L_x_7592:
[----:B------:R-:W-:Y:S01]  /*4bc0*/  IMAD.MOV.U32 R12, RZ, RZ, 0x4 ;  /* 0x00000004ff0c7424 */ /* 0x000fe200078e00ff */
[----:B------:R-:W-:-:S04]  /*4bd0*/  FMNMX.FTZ R3, R0, R14, !PT ;  /* 0x0000000e00037209 */ /* 0x000fc80007810000 */
[----:B------:R-:W-:-:S07]  /*4be0*/  MOV R13, R3 ;  /* 0x00000003000d7202 */ /* 0x000fce0000000f00 */
[----:B------:R-:W-:Y:S05]  /*4bf0*/  WARPSYNC.COLLECTIVE R15, `(.L_x_7593) ;  /* 0x000000000f087348 */ /* 0x000fea0003c00000 */
[----:B------:R0:W1:Y:S02]  /*4c00*/  SHFL.BFLY P6, R14, R13, R12, R11 ;  /* 0x0c00000c0d0e7389 */ /* 0x00006400000c000b */
[----:B01----:R-:W-:Y:S01]  /*4c10*/  ENDCOLLECTIVE ;  /* 0x000000000000791b */ /* 0x003fe20003800000 */
.L_x_7593:
[----:B------:R-:W-:Y:S01]  /*4c20*/  IMAD.MOV.U32 R12, RZ, RZ, 0x2 ;  /* 0x00000002ff0c7424 */ /* 0x000fe200078e00ff */
[----:B------:R-:W-:-:S04]  /*4c30*/  FMNMX.FTZ R4, R3, R14, !PT ;  /* 0x0000000e03047209 */ /* 0x000fc80007810000 */
[----:B------:R-:W-:-:S07]  /*4c40*/  MOV R13, R4 ;  /* 0x00000004000d7202 */ /* 0x000fce0000000f00 */
[----:B------:R-:W-:Y:S05]  /*4c50*/  WARPSYNC.COLLECTIVE R15, `(.L_x_7594) ;  /* 0x000000000f087348 */ /* 0x000fea0003c00000 */
[----:B------:R0:W1:Y:S02]  /*4c60*/  SHFL.BFLY P6, R14, R13, R12, R11 ;  /* 0x0c00000c0d0e7389 */ /* 0x00006400000c000b */
[----:B01----:R-:W-:Y:S01]  /*4c70*/  ENDCOLLECTIVE ;  /* 0x000000000000791b */ /* 0x003fe20003800000 */
.L_x_7594:
[----:B------:R-:W-:Y:S05]  /*4c80*/  BRA `(.L_x_7595) ;  /* 0xffffffc0001c7947 */ /* 0x000fea000383ffff */
.L_x_7581:
[----:B---3--:R-:W-:Y:S01]  /*4c90*/  HFMA2.MMA R12, -RZ, RZ, 0, 1.1920928955078125e-07 ;  /* 0x00000002ff0c7435 */ /* 0x008fe200000001ff */
[----:B--2---:R-:W-:Y:S01]  /*4ca0*/  IMAD.MOV.U32 R13, RZ, RZ, RZ ;  /* 0x000000ffff0d7224 */ /* 0x004fe200078e00ff */
[----:B------:R-:W-:Y:S01]  /*4cb0*/  MOV R15, 0xffffffff ;  /* 0xffffffff000f7802 */ /* 0x000fe20000000f00 */
[----:B------:R-:W-:-:S08]  /*4cc0*/  IMAD.MOV.U32 R11, RZ, RZ, 0x1f ;  /* 0x0000001fff0b7424 */ /* 0x000fd000078e00ff */
[----:B01----:R-:W-:Y:S05]  /*4cd0*/  WARPSYNC.COLLECTIVE R15, `(.L_x_7596) ;  /* 0x000000000f087348 */ /* 0x003fea0003c00000 */
[----:B------:R2:W3:Y:S02]  /*4ce0*/  SHFL.BFLY P6, R14, R13, R12, R11 ;  /* 0x0c00000c0d0e7389 */ /* 0x0004e400000c000b */
[----:B0123--:R-:W-:Y:S01]  /*4cf0*/  ENDCOLLECTIVE ;  /* 0x000000000000791b */ /* 0x00ffe20003800000 */
.L_x_7596:
[----:B------:R-:W-:Y:S02]  /*4d00*/  IMAD.MOV.U32 R12, RZ, RZ, 0x1 ;  /* 0x00000001ff0c7424 */ /* 0x000fe400078e00ff */
[----:B------:R-:W-:-:S04]  /*4d10*/  IMAD.MOV.U32 R37, RZ, RZ, R14 ;  /* 0x000000ffff257224 */ /* 0x000fc800078e000e */
[----:B------:R-:W-:-:S05]  /*4d20*/  FADD.FTZ R37, RZ, R37 ;  /* 0x00000025ff257221 */ /* 0x000fca0000010000 */
[----:B------:R-:W-:-:S07]  /*4d30*/  MOV R13, R37 ;  /* 0x00000025000d7202 */ /* 0x000fce0000000f00 */
[----:B------:R-:W-:Y:S05]  /*4d40*/  WARPSYNC.COLLECTIVE R15, `(.L_x_7597) ;  /* 0x000000000f087348 */ /* 0x000fea0003c00000 */
[----:B------:R0:W1:Y:S02]  /*4d50*/  SHFL.BFLY P6, R14, R13, R12, R11 ;  /* 0x0c00000c0d0e7389 */ /* 0x00006400000c000b */
[----:B01----:R-:W-:Y:S01]  /*4d60*/  ENDCOLLECTIVE ;  /* 0x000000000000791b */ /* 0x003fe20003800000 */
.L_x_7597:
[----:B------:R-:W-:Y:S01]  /*4d70*/  HFMA2.MMA R12, -RZ, RZ, 0, 1.1920928955078125e-07 ;  /* 0x00000002ff0c7435 */ /* 0x000fe200000001ff */
[----:B------:R-:W-:Y:S01]  /*4d80*/  IMAD.MOV.U32 R13, RZ, RZ, RZ ;  /* 0x000000ffff0d7224 */ /* 0x000fe200078e00ff */
[----:B------:R-:W-:-:S09]  /*4d90*/  MOV R8, R14 ;  /* 0x0000000e00087202 */ /* 0x000fd20000000f00 */
[----:B------:R-:W-:Y:S05]  /*4da0*/  WARPSYNC.COLLECTIVE R15, `(.L_x_7598) ;  /* 0x000000000f087348 */ /* 0x000fea0003c00000 */
[----:B------:R0:W1:Y:S02]  /*4db0*/  SHFL.BFLY P6, R14, R13, R12, R11 ;  /* 0x0c00000c0d0e7389 */ /* 0x00006400000c000b */
[----:B01----:R-:W-:Y:S01]  /*4dc0*/  ENDCOLLECTIVE ;  /* 0x000000000000791b */ /* 0x003fe20003800000 */
.L_x_7598:
        /* <DEDUP_REMOVED lines=8> */
.L_x_7599:
[----:B------:R-:W-:Y:S01]  /*4e50*/  HFMA2.MMA R12, -RZ, RZ, 0, 1.1920928955078125e-07 ;  /* 0x00000002ff0c7435 */ /* 0x000fe200000001ff */
[----:B------:R-:W-:Y:S01]  /*4e60*/  IMAD.MOV.U32 R13, RZ, RZ, RZ ;  /* 0x000000ffff0d7224 */ /* 0x000fe200078e00ff */
[----:B------:R-:W-:-:S09]  /*4e70*/  MOV R7, R14 ;  /* 0x0000000e00077202 */ /* 0x000fd20000000f00 */
[----:B------:R-:W-:Y:S05]  /*4e80*/  WARPSYNC.COLLECTIVE R15, `(.L_x_7600) ;  /* 0x000000000f087348 */ /* 0x000fea0003c00000 */
[----:B------:R0:W1:Y:S02]  /*4e90*/  SHFL.BFLY P6, R14, R13, R12, R11 ;  /* 0x0c00000c0d0e7389 */ /* 0x00006400000c000b */
[----:B01----:R-:W-:Y:S01]  /*4ea0*/  ENDCOLLECTIVE ;  /* 0x000000000000791b */ /* 0x003fe20003800000 */
.L_x_7600:
        /* <DEDUP_REMOVED lines=8> */
.L_x_7601:
[----:B------:R-:W-:Y:S01]  /*4f30*/  HFMA2.MMA R12, -RZ, RZ, 0, 1.1920928955078125e-07 ;  /* 0x00000002ff0c7435 */ /* 0x000fe200000001ff */
[----:B------:R-:W-:Y:S01]  /*4f40*/  IMAD.MOV.U32 R13, RZ, RZ, RZ ;  /* 0x000000ffff0d7224 */ /* 0x000fe200078e00ff */
[----:B------:R-:W-:-:S09]  /*4f50*/  MOV R33, R14 ;  /* 0x0000000e00217202 */ /* 0x000fd20000000f00 */
[----:B------:R-:W-:Y:S05]  /*4f60*/  WARPSYNC.COLLECTIVE R15, `(.L_x_7602) ;  /* 0x000000000f087348 */ /* 0x000fea0003c00000 */
[----:B------:R0:W1:Y:S02]  /*4f70*/  SHFL.BFLY P6, R14, R13, R12, R11 ;  /* 0x0c00000c0d0e7389 */ /* 0x00006400000c000b */
[----:B01----:R-:W-:Y:S01]  /*4f80*/  ENDCOLLECTIVE ;  /* 0x000000000000791b */ /* 0x003fe20003800000 */
.L_x_7602:
        /* <DEDUP_REMOVED lines=8> */
.L_x_7603:
[----:B------:R-:W-:Y:S01]  /*5010*/  HFMA2.MMA R12, -RZ, RZ, 0, 1.1920928955078125e-07 ;  /* 0x00000002ff0c7435 */ /* 0x000fe200000001ff */
[----:B------:R-:W-:Y:S01]  /*5020*/  IMAD.MOV.U32 R13, RZ, RZ, RZ ;  /* 0x000000ffff0d7224 */ /* 0x000fe200078e00ff */
[----:B------:R-:W-:-:S09]  /*5030*/  MOV R28, R14 ;  /* 0x0000000e001c7202 */ /* 0x000fd20000000f00 */
[----:B------:R-:W-:Y:S05]  /*5040*/  WARPSYNC.COLLECTIVE R15, `(.L_x_7604) ;  /* 0x000000000f087348 */ /* 0x000fea0003c00000 */
[----:B------:R0:W1:Y:S02]  /*5050*/  SHFL.BFLY P6, R14, R13, R12, R11 ;  /* 0x0c00000c0d0e7389 */ /* 0x00006400000c000b */
[----:B01----:R-:W-:Y:S01]  /*5060*/  ENDCOLLECTIVE ;  /* 0x000000000000791b */ /* 0x003fe20003800000 */
.L_x_7604:
        /* <DEDUP_REMOVED lines=8> */
.L_x_7605:
[----:B------:R-:W-:Y:S01]  /*50f0*/  HFMA2.MMA R12, -RZ, RZ, 0, 1.1920928955078125e-07 ;  /* 0x00000002ff0c7435 */ /* 0x000fe200000001ff */
[----:B------:R-:W-:Y:S01]  /*5100*/  IMAD.MOV.U32 R13, RZ, RZ, RZ ;  /* 0x000000ffff0d7224 */ /* 0x000fe200078e00ff */
[----:B------:R-:W-:-:S09]  /*5110*/  MOV R25, R14 ;  /* 0x0000000e00197202 */ /* 0x000fd20000000f00 */
[----:B------:R-:W-:Y:S05]  /*5120*/  WARPSYNC.COLLECTIVE R15, `(.L_x_7606) ;  /* 0x000000000f087348 */ /* 0x000fea0003c00000 */
[----:B------:R0:W1:Y:S02]  /*5130*/  SHFL.BFLY P6, R14, R13, R12, R11 ;  /* 0x0c00000c0d0e7389 */ /* 0x00006400000c000b */
[----:B01----:R-:W-:Y:S01]  /*5140*/  ENDCOLLECTIVE ;  /* 0x000000000000791b */ /* 0x003fe20003800000 */
.L_x_7606:
        /* <DEDUP_REMOVED lines=8> */
.L_x_7607:
[----:B------:R-:W-:Y:S01]  /*51d0*/  HFMA2.MMA R13, -RZ, RZ, 0, 0 ;  /* 0x00000000ff0d7435 */ /* 0x000fe200000001ff */
[----:B------:R-:W-:Y:S01]  /*51e0*/  IMAD.MOV.U32 R12, RZ, RZ, 0x2 ;  /* 0x00000002ff0c7424 */ /* 0x000fe200078e00ff */
[----:B------:R-:W-:-:S09]  /*51f0*/  MOV R26, R14 ;  /* 0x0000000e001a7202 */ /* 0x000fd20000000f00 */
[----:B------:R-:W-:Y:S05]  /*5200*/  WARPSYNC.COLLECTIVE R15, `(.L_x_7608) ;  /* 0x000000000f087348 */ /* 0x000fea0003c00000 */
[----:B------:R0:W1:Y:S02]  /*5210*/  SHFL.BFLY P6, R14, R13, R12, R11 ;  /* 0x0c00000c0d0e7389 */ /* 0x00006400000c000b */
[----:B01----:R-:W-:Y:S01]  /*5220*/  ENDCOLLECTIVE ;  /* 0x000000000000791b */ /* 0x003fe20003800000 */
.L_x_7608:
        /* <DEDUP_REMOVED lines=8> */
.L_x_7609:
[----:B------:R-:W-:Y:S01]  /*52b0*/  HFMA2.MMA R13, -RZ, RZ, 0, 0 ;  /* 0x00000000ff0d7435 */ /* 0x000fe200000001ff */
[----:B------:R-:W-:Y:S01]  /*52c0*/  IMAD.MOV.U32 R12, RZ, RZ, 0x2 ;  /* 0x00000002ff0c7424 */ /* 0x000fe200078e00ff */
[----:B------:R-:W-:-:S09]  /*52d0*/  MOV R31, R14 ;  /* 0x0000000e001f7202 */ /* 0x000fd20000000f00 */
[----:B------:R-:W-:Y:S05]  /*52e0*/  WARPSYNC.COLLECTIVE R15, `(.L_x_7610) ;  /* 0x000000000f087348 */ /* 0x000fea0003c00000 */
[----:B------:R0:W1:Y:S02]  /*52f0*/  SHFL.BFLY P6, R14, R13, R12, R11 ;  /* 0x0c00000c0d0e7389 */ /* 0x00006400000c000b */
[----:B01----:R-:W-:Y:S01]  /*5300*/  ENDCOLLECTIVE ;  /* 0x000000000000791b */ /* 0x003fe20003800000 */
.L_x_7610:
        /* <DEDUP_REMOVED lines=8> */
.L_x_7611:
[----:B------:R-:W-:Y:S01]  /*5390*/  HFMA2.MMA R13, -RZ, RZ, 0, 0 ;  /* 0x00000000ff0d7435 */ /* 0x000fe200000001ff */
[----:B------:R-:W-:Y:S01]  /*53a0*/  IMAD.MOV.U32 R12, RZ, RZ, 0x2 ;  /* 0x00000002ff0c7424 */ /* 0x000fe200078e00ff */
[----:B------:R-:W-:-:S09]  /*53b0*/  MOV R29, R14 ;  /* 0x0000000e001d7202 */ /* 0x000fd20000000f00 */
[----:B------:R-:W-:Y:S05]  /*53c0*/  WARPSYNC.COLLECTIVE R15, `(.L_x_7612) ;  /* 0x000000000f087348 */ /* 0x000fea0003c00000 */
[----:B------:R0:W1:Y:S02]  /*53d0*/  SHFL.BFLY P6, R14, R13, R12, R11 ;  /* 0x0c00000c0d0e7389 */ /* 0x00006400000c000b */
[----:B01----:R-:W-:Y:S01]  /*53e0*/  ENDCOLLECTIVE ;  /* 0x000000000000791b */ /* 0x003fe20003800000 */
.L_x_7612:
        /* <DEDUP_REMOVED lines=8> */
.L_x_7613:
[----:B------:R-:W-:Y:S01]  /*5470*/  HFMA2.MMA R13, -RZ, RZ, 0, 0 ;  /* 0x00000000ff0d7435 */ /* 0x000fe200000001ff */
[----:B------:R-:W-:Y:S01]  /*5480*/  IMAD.MOV.U32 R12, RZ, RZ, 0x2 ;  /* 0x00000002ff0c7424 */ /* 0x000fe200078e00ff */
[----:B------:R-:W-:-:S09]  /*5490*/  MOV R16, R14 ;  /* 0x0000000e00107202 */ /* 0x000fd20000000f00 */
[----:B------:R-:W-:Y:S05]  /*54a0*/  WARPSYNC.COLLECTIVE R15, `(.L_x_7614) ;  /* 0x000000000f087348 */ /* 0x000fea0003c00000 */
[----:B------:R0:W1:Y:S02]  /*54b0*/  SHFL.BFLY P6, R14, R13, R12, R11 ;  /* 0x0c00000c0d0e7389 */ /* 0x00006400000c000b */
[----:B01----:R-:W-:Y:S01]  /*54c0*/  ENDCOLLECTIVE ;  /* 0x000000000000791b */ /* 0x003fe20003800000 */
.L_x_7614:
        /* <DEDUP_REMOVED lines=8> */
.L_x_7615:
[----:B------:R-:W-:Y:S01]  /*5550*/  HFMA2.MMA R13, -RZ, RZ, 0, 0 ;  /* 0x00000000ff0d7435 */ /* 0x000fe200000001ff */
[----:B------:R-:W-:Y:S01]  /*5560*/  IMAD.MOV.U32 R12, RZ, RZ, 0x2 ;  /* 0x00000002ff0c7424 */ /* 0x000fe200078e00ff */
[----:B------:R-:W-:-:S09]  /*5570*/  MOV R27, R14 ;  /* 0x0000000e001b7202 */ /* 0x000fd20000000f00 */
[----:B------:R-:W-:Y:S05]  /*5580*/  WARPSYNC.COLLECTIVE R15, `(.L_x_7616) ;  /* 0x000000000f087348 */ /* 0x000fea0003c00000 */
[----:B------:R0:W1:Y:S02]  /*5590*/  SHFL.BFLY P6, R14, R13, R12, R11 ;  /* 0x0c00000c0d0e7389 */ /* 0x00006400000c000b */
[----:B01----:R-:W-:Y:S01]  /*55a0*/  ENDCOLLECTIVE ;  /* 0x000000000000791b */ /* 0x003fe20003800000 */
.L_x_7616:
        /* <DEDUP_REMOVED lines=8> */
.L_x_7617:
[----:B------:R-:W-:Y:S01]  /*5630*/  HFMA2.MMA R13, -RZ, RZ, 0, 0 ;  /* 0x00000000ff0d7435 */ /* 0x000fe200000001ff */
[----:B------:R-:W-:Y:S01]  /*5640*/  IMAD.MOV.U32 R12, RZ, RZ, 0x2 ;  /* 0x00000002ff0c7424 */ /* 0x000fe200078e00ff */
[----:B------:R-:W-:-:S09]  /*5650*/  MOV R20, R14 ;  /* 0x0000000e00147202 */ /* 0x000fd20000000f00 */
[----:B------:R-:W-:Y:S05]  /*5660*/  WARPSYNC.COLLECTIVE R15, `(.L_x_7618) ;  /* 0x000000000f087348 */ /* 0x000fea0003c00000 */
[----:B------:R0:W1:Y:S02]  /*5670*/  SHFL.BFLY P6, R14, R13, R12, R11 ;  /* 0x0c00000c0d0e7389 */ /* 0x00006400000c000b */
[----:B01----:R-:W-:Y:S01]  /*5680*/  ENDCOLLECTIVE ;  /* 0x000000000000791b */ /* 0x003fe20003800000 */
.L_x_7618:
        /* <DEDUP_REMOVED lines=8> */
.L_x_7619:
[----:B------:R-:W-:Y:S01]  /*5710*/  HFMA2.MMA R13, -RZ, RZ, 0, 0 ;  /* 0x00000000ff0d7435 */ /* 0x000fe200000001ff */
[----:B------:R-:W-:Y:S01]  /*5720*/  IMAD.MOV.U32 R12, RZ, RZ, 0x2 ;  /* 0x00000002ff0c7424 */ /* 0x000fe200078e00ff */
[----:B------:R-:W-:-:S09]  /*5730*/  MOV R19, R14 ;  /* 0x0000000e00137202 */ /* 0x000fd20000000f00 */
[----:B------:R-:W-:Y:S05]  /*5740*/  WARPSYNC.COLLECTIVE R15, `(.L_x_7620) ;  /* 0x000000000f087348 */ /* 0x000fea0003c00000 */
[----:B------:R0:W1:Y:S02]  /*5750*/  SHFL.BFLY P6, R14, R13, R12, R11 ;  /* 0x0c00000c0d0e7389 */ /* 0x00006400000c000b */
[----:B01----:R-:W-:Y:S01]  /*5760*/  ENDCOLLECTIVE ;  /* 0x000000000000791b */ /* 0x003fe20003800000 */
.L_x_7620:
        /* <DEDUP_REMOVED lines=8> */
.L_x_7621:
[----:B------:R-:W-:Y:S01]  /*57f0*/  HFMA2.MMA R13, -RZ, RZ, 0, 0 ;  /* 0x00000000ff0d7435 */ /* 0x000fe200000001ff */
[----:B------:R-:W-:Y:S01]  /*5800*/  IMAD.MOV.U32 R12, RZ, RZ, 0x2 ;  /* 0x00000002ff0c7424 */ /* 0x000fe200078e00ff */
[----:B------:R-:W-:-:S09]  /*5810*/  MOV R24, R14 ;  /* 0x0000000e00187202 */ /* 0x000fd20000000f00 */
[----:B------:R-:W-:Y:S05]  /*5820*/  WARPSYNC.COLLECTIVE R15, `(.L_x_7622) ;  /* 0x000000000f087348 */ /* 0x000fea0003c00000 */
[----:B------:R0:W1:Y:S02]  /*5830*/  SHFL.BFLY P6, R14, R13, R12, R11 ;  /* 0x0c00000c0d0e7389 */ /* 0x00006400000c000b */
[----:B01----:R-:W-:Y:S01]  /*5840*/  ENDCOLLECTIVE ;  /* 0x000000000000791b */ /* 0x003fe20003800000 */
.L_x_7622:
[----:B------:R-:W-:Y:S01]  /*5850*/  FADD.FTZ R21, R21, R24 ;  /* 0x0000001815157221 */ /* 0x000fe20000010000 */
[----:B------:R-:W-:Y:S01]  /*5860*/  HFMA2.MMA R12, -RZ, RZ, 0, 5.9604644775390625e-08 ;  /* 0x00000001ff0c7435 */ /* 0x000fe200000001ff */
[----:B------:R-:W-:-:S05]  /*5870*/  FADD.FTZ R22, RZ, R14 ;  /* 0x0000000eff167221 */ /* 0x000fca0000010000 */
[----:B------:R-:W-:-:S07]  /*5880*/  MOV R13, R22 ;  /* 0x00000016000d7202 */ /* 0x000fce0000000f00 */
[----:B------:R-:W-:Y:S05]  /*5890*/  WARPSYNC.COLLECTIVE R15, `(.L_x_7623) ;  /* 0x000000000f087348 */ /* 0x000fea0003c00000 */
[----:B------:R0:W1:Y:S02]  /*58a0*/  SHFL.BFLY P6, R14, R13, R12, R11 ;  /* 0x0c00000c0d0e7389 */ /* 0x00006400000c000b */
[----:B01----:R-:W-:Y:S01]  /*58b0*/  ENDCOLLECTIVE ;  /* 0x000000000000791b */ /* 0x003fe20003800000 */
.L_x_7623:
[----:B------:R-:W-:Y:S01]  /*58c0*/  HFMA2.MMA R12, -RZ, RZ, 0, 1.1920928955078125e-07 ;  /* 0x00000002ff0c7435 */ /* 0x000fe200000001ff */
[----:B------:R-:W-:Y:S01]  /*58d0*/  MOV R13, RZ ;  /* 0x000000ff000d7202 */ /* 0x000fe20000000f00 */
[----:B------:R-:W-:-:S09]  /*58e0*/  IMAD.MOV.U32 R23, RZ, RZ, R14 ;  /* 0x000000ffff177224 */ /* 0x000fd200078e000e */
[----:B------:R-:W-:Y:S05]  /*58f0*/  WARPSYNC.COLLECTIVE R15, `(.L_x_7624) ;  /* 0x000000000f087348 */ /* 0x000fea0003c00000 */
[----:B------:R0:W1:Y:S02]  /*5900*/  SHFL.BFLY P6, R14, R13, R12, R11 ;  /* 0x0c00000c0d0e7389 */ /* 0x00006400000c000b */
[----:B01----:R-:W-:Y:S01]  /*5910*/  ENDCOLLECTIVE ;  /* 0x000000000000791b */ /* 0x003fe20003800000 */
.L_x_7624:
[----:B------:R-:W-:Y:S01]  /*5920*/  FADD.FTZ R22, R22, R23 ;  /* 0x0000001716167221 */ /* 0x000fe20000010000 */
[----:B------:R-:W-:Y:S01]  /*5930*/  MOV R12, 0x1 ;  /* 0x00000001000c7802 */ /* 0x000fe20000000f00 */
[----:B------:R-:W-:-:S04]  /*5940*/  FADD.FTZ R25, RZ, R14 ;  /* 0x0000000eff197221 */ /* 0x000fc80000010000 */
[----:B------:R-:W-:-:S07]  /*5950*/  IMAD.MOV.U32 R13, RZ, RZ, R25 ;  /* 0x000000ffff0d7224 */ /* 0x000fce00078e0019 */
[----:B------:R-:W-:Y:S05]  /*5960*/  WARPSYNC.COLLECTIVE R15, `(.L_x_7625) ;  /* 0x000000000f087348 */ /* 0x000fea0003c00000 */
[----:B------:R0:W1:Y:S02]  /*5970*/  SHFL.BFLY P6, R14, R13, R12, R11 ;  /* 0x0c00000c0d0e7389 */ /* 0x00006400000c000b */
[----:B01----:R-:W-:Y:S01]  /*5980*/  ENDCOLLECTIVE ;  /* 0x000000000000791b */ /* 0x003fe20003800000 */
.L_x_7625:
[----:B------:R-:W-:Y:S01]  /*5990*/  HFMA2.MMA R12, -RZ, RZ, 0, 1.1920928955078125e-07 ;  /* 0x00000002ff0c7435 */ /* 0x000fe200000001ff */
[----:B------:R-:W-:Y:S01]  /*59a0*/  IMAD.MOV.U32 R13, RZ, RZ, RZ ;  /* 0x000000ffff0d7224 */ /* 0x000fe200078e00ff */
[----:B------:R-:W-:-:S09]  /*59b0*/  MOV R29, R14 ;  /* 0x0000000e001d7202 */ /* 0x000fd20000000f00 */
[----:B------:R-:W-:Y:S05]  /*59c0*/  WARPSYNC.COLLECTIVE R15, `(.L_x_7626) ;  /* 0x000000000f087348 */ /* 0x000fea0003c00000 */
[----:B------:R0:W1:Y:S02]  /*59d0*/  SHFL.BFLY P6, R14, R13, R12, R11 ;  /* 0x0c00000c0d0e7389 */ /* 0x00006400000c000b */
[----:B01----:R-:W-:Y:S01]  /*59e0*/  ENDCOLLECTIVE ;  /* 0x000000000000791b */ /* 0x003fe20003800000 */
.L_x_7626:
        /* <DEDUP_REMOVED lines=8> */
.L_x_7627:
[----:B------:R-:W-:Y:S01]  /*5a70*/  HFMA2.MMA R12, -RZ, RZ, 0, 1.1920928955078125e-07 ;  /* 0x00000002ff0c7435 */ /* 0x000fe200000001ff */
[----:B------:R-:W-:Y:S01]  /*5a80*/  IMAD.MOV.U32 R13, RZ, RZ, RZ ;  /* 0x000000ffff0d7224 */ /* 0x000fe200078e00ff */
[----:B------:R-:W-:-:S09]  /*5a90*/  MOV R33, R14 ;  /* 0x0000000e00217202 */ /* 0x000fd20000000f00 */
[----:B------:R-:W-:Y:S05]  /*5aa0*/  WARPSYNC.COLLECTIVE R15, `(.L_x_7628) ;  /* 0x000000000f087348 */ /* 0x000fea0003c00000 */
[----:B------:R0:W1:Y:S02]  /*5ab0*/  SHFL.BFLY P6, R14, R13, R12, R11 ;  /* 0x0c00000c0d0e7389 */ /* 0x00006400000c000b */
[----:B01----:R-:W-:Y:S01]  /*5ac0*/  ENDCOLLECTIVE ;  /* 0x000000000000791b */ /* 0x003fe20003800000 */
.L_x_7628:
        /* <DEDUP_REMOVED lines=8> */
.L_x_7629:
[----:B------:R-:W-:Y:S01]  /*5b50*/  HFMA2.MMA R12, -RZ, RZ, 0, 1.1920928955078125e-07 ;  /* 0x00000002ff0c7435 */ /* 0x000fe200000001ff */
[----:B------:R-:W-:Y:S01]  /*5b60*/  IMAD.MOV.U32 R13, RZ, RZ, RZ ;  /* 0x000000ffff0d7224 */ /* 0x000fe200078e00ff */
[----:B------:R-:W-:-:S09]  /*5b70*/  MOV R19, R14 ;  /* 0x0000000e00137202 */ /* 0x000fd20000000f00 */
[----:B------:R-:W-:Y:S05]  /*5b80*/  WARPSYNC.COLLECTIVE R15, `(.L_x_7630) ;  /* 0x000000000f087348 */ /* 0x000fea0003c00000 */
[----:B------:R0:W1:Y:S02]  /*5b90*/  SHFL.BFLY P6, R14, R13, R12, R11 ;  /* 0x0c00000c0d0e7389 */ /* 0x00006400000c000b */
[----:B01----:R-:W-:Y:S01]  /*5ba0*/  ENDCOLLECTIVE ;  /* 0x000000000000791b */ /* 0x003fe20003800000 */
.L_x_7630:
        /* <DEDUP_REMOVED lines=8> */
.L_x_7631:
[----:B------:R-:W-:Y:S01]  /*5c30*/  HFMA2.MMA R12, -RZ, RZ, 0, 1.1920928955078125e-07 ;  /* 0x00000002ff0c7435 */ /* 0x000fe200000001ff */
[----:B------:R-:W-:Y:S01]  /*5c40*/  IMAD.MOV.U32 R13, RZ, RZ, RZ ;  /* 0x000000ffff0d7224 */ /* 0x000fe200078e00ff */
[----:B------:R-:W-:-:S09]  /*5c50*/  MOV R23, R14 ;  /* 0x0000000e00177202 */ /* 0x000fd20000000f00 */
[----:B------:R-:W-:Y:S05]  /*5c60*/  WARPSYNC.COLLECTIVE R15, `(.L_x_7632) ;  /* 0x000000000f087348 */ /* 0x000fea0003c00000 */
[----:B------:R0:W1:Y:S02]  /*5c70*/  SHFL.BFLY P6, R14, R13, R12, R11 ;  /* 0x0c00000c0d0e7389 */ /* 0x00006400000c000b */
[----:B01----:R-:W-:Y:S01]  /*5c80*/  ENDCOLLECTIVE ;  /* 0x000000000000791b */ /* 0x003fe20003800000 */
.L_x_7632:
        /* <DEDUP_REMOVED lines=8> */
.L_x_7633:
[----:B------:R-:W-:Y:S01]  /*5d10*/  HFMA2.MMA R12, -RZ, RZ, 0, 1.1920928955078125e-07 ;  /* 0x00000002ff0c7435 */ /* 0x000fe200000001ff */
[----:B------:R-:W-:Y:S01]  /*5d20*/  IMAD.MOV.U32 R13, RZ, RZ, RZ ;  /* 0x000000ffff0d7224 */ /* 0x000fe200078e00ff */
[----:B------:R-:W-:-:S09]  /*5d30*/  MOV R27, R14 ;  /* 0x0000000e001b7202 */ /* 0x000fd20000000f00 */
[----:B------:R-:W-:Y:S05]  /*5d40*/  WARPSYNC.COLLECTIVE R15, `(.L_x_7634) ;  /* 0x000000000f087348 */ /* 0x000fea0003c00000 */
[----:B------:R0:W1:Y:S02]  /*5d50*/  SHFL.BFLY P6, R14, R13, R12, R11 ;  /* 0x0c00000c0d0e7389 */ /* 0x00006400000c000b */
[----:B01----:R-:W-:Y:S01]  /*5d60*/  ENDCOLLECTIVE ;  /* 0x000000000000791b */ /* 0x003fe20003800000 */
.L_x_7634:
        /* <DEDUP_REMOVED lines=8> */
.L_x_7635:
[----:B------:R-:W-:Y:S01]  /*5df0*/  HFMA2.MMA R12, -RZ, RZ, 0, 1.1920928955078125e-07 ;  /* 0x00000002ff0c7435 */ /* 0x000fe200000001ff */
[----:B------:R-:W-:Y:S01]  /*5e00*/  IMAD.MOV.U32 R13, RZ, RZ, RZ ;  /* 0x000000ffff0d7224 */ /* 0x000fe200078e00ff */
[----:B------:R-:W-:-:S09]  /*5e10*/  MOV R29, R14 ;  /* 0x0000000e001d7202 */ /* 0x000fd20000000f00 */
[----:B------:R-:W-:Y:S05]  /*5e20*/  WARPSYNC.COLLECTIVE R15, `(.L_x_7636) ;  /* 0x000000000f087348 */ /* 0x000fea0003c00000 */
[----:B------:R0:W1:Y:S02]  /*5e30*/  SHFL.BFLY P6, R14, R13, R12, R11 ;  /* 0x0c00000c0d0e7389 */ /* 0x00006400000c000b */
[----:B01----:R-:W-:Y:S01]  /*5e40*/  ENDCOLLECTIVE ;  /* 0x000000000000791b */ /* 0x003fe20003800000 */
.L_x_7636:
        /* <DEDUP_REMOVED lines=8> */
.L_x_7637:
[----:B------:R-:W-:Y:S01]  /*5ed0*/  HFMA2.MMA R12, -RZ, RZ, 0, 1.1920928955078125e-07 ;  /* 0x00000002ff0c7435 */ /* 0x000fe200000001ff */
[----:B------:R-:W-:Y:S01]  /*5ee0*/  IMAD.MOV.U32 R13, RZ, RZ, RZ ;  /* 0x000000ffff0d7224 */ /* 0x000fe200078e00ff */
[----:B------:R-:W-:-:S09]  /*5ef0*/  MOV R31, R14 ;  /* 0x0000000e001f7202 */ /* 0x000fd20000000f00 */
[----:B------:R-:W-:Y:S05]  /*5f00*/  WARPSYNC.COLLECTIVE R15, `(.L_x_7638) ;  /* 0x000000000f087348 */ /* 0x000fea0003c00000 */
[----:B------:R0:W1:Y:S02]  /*5f10*/  SHFL.BFLY P6, R14, R13, R12, R11 ;  /* 0x0c00000c0d0e7389 */ /* 0x00006400000c000b */
[----:B01----:R-:W-:Y:S01]  /*5f20*/  ENDCOLLECTIVE ;  /* 0x000000000000791b */ /* 0x003fe20003800000 */
.L_x_7638:
        /* <DEDUP_REMOVED lines=8> */
.L_x_7639:
[----:B------:R-:W-:Y:S01]  /*5fb0*/  MOV R13, RZ ;  /* 0x000000ff000d7202 */ /* 0x000fe20000000f00 */
[----:B------:R-:W-:Y:S02]  /*5fc0*/  IMAD.MOV.U32 R12, RZ, RZ, 0x2 ;  /* 0x00000002ff0c7424 */ /* 0x000fe400078e00ff */
[----:B------:R-:W-:Y:S01]  /*5fd0*/  FADD.FTZ R20, R30, R14 ;  /* 0x0000000e1e147221 */ /* 0x000fe20000010000 */
[----:B------:R-:W-:-:S07]  /*5fe0*/  MOV R30, R29 ;  /* 0x0000001d001e7202 */ /* 0x000fce0000000f00 */
[----:B------:R-:W-:Y:S05]  /*5ff0*/  WARPSYNC.COLLECTIVE R15, `(.L_x_7640) ;  /* 0x000000000f087348 */ /* 0x000fea0003c00000 */
[----:B------:R0:W1:Y:S02]  /*6000*/  SHFL.BFLY P6, R14, R13, R12, R11 ;  /* 0x0c00000c0d0e7389 */ /* 0x00006400000c000b */
[----:B01----:R-:W-:Y:S01]  /*6010*/  ENDCOLLECTIVE ;  /* 0x000000000000791b */ /* 0x003fe20003800000 */
.L_x_7640:
[----:B------:R-:W-:Y:S01]  /*6020*/  HFMA2.MMA R12, -RZ, RZ, 0, 5.9604644775390625e-08 ;  /* 0x00000001ff0c7435 */ /* 0x000fe200000001ff */
[----:B------:R-:W-:-:S05]  /*6030*/  FADD.FTZ R32, RZ, R14 ;  /* 0x0000000eff207221 */ /* 0x000fca0000010000 */
[----:B------:R-:W-:-:S07]  /*6040*/  MOV R13, R32 ;  /* 0x00000020000d7202 */ /* 0x000fce0000000f00 */
[----:B------:R-:W-:Y:S05]  /*6050*/  WARPSYNC.COLLECTIVE R15, `(.L_x_7641) ;  /* 0x000000000f087348 */ /* 0x000fea0003c00000 */
[----:B------:R0:W1:Y:S02]  /*6060*/  SHFL.BFLY P6, R14, R13, R12, R11 ;  /* 0x0c00000c0d0e7389 */ /* 0x00006400000c000b */
[----:B01----:R-:W-:Y:S01]  /*6070*/  ENDCOLLECTIVE ;  /* 0x000000000000791b */ /* 0x003fe20003800000 */
.L_x_7641:
        /* <DEDUP_REMOVED lines=8> */
.L_x_7642:
[----:B------:R-:W-:Y:S01]  /*6100*/  IMAD.MOV.U32 R12, RZ, RZ, 0x1 ;  /* 0x00000001ff0c7424 */ /* 0x000fe200078e00ff */
[----:B------:R-:W-:-:S05]  /*6110*/  MOV R19, R14 ;  /* 0x0000000e00137202 */ /* 0x000fca0000000f00 */
[----:B------:R-:W-:-:S05]  /*6120*/  FADD.FTZ R19, RZ, R19 ;  /* 0x00000013ff137221 */ /* 0x000fca0000010000 */
[----:B------:R-:W-:-:S07]  /*6130*/  MOV R13, R19 ;  /* 0x00000013000d7202 */ /* 0x000fce0000000f00 */
[----:B------:R-:W-:Y:S05]  /*6140*/  WARPSYNC.COLLECTIVE R15, `(.L_x_7643) ;  /* 0x000000000f087348 */ /* 0x000fea0003c00000 */
[----:B------:R0:W1:Y:S02]  /*6150*/  SHFL.BFLY P6, R14, R13, R12, R11 ;  /* 0x0c00000c0d0e7389 */ /* 0x00006400000c000b */
[----:B01----:R-:W-:Y:S01]  /*6160*/  ENDCOLLECTIVE ;  /* 0x000000000000791b */ /* 0x003fe20003800000 */
.L_x_7643:
[----:B------:R-:W-:Y:S01]  /*6170*/  MOV R11, R27 ;  /* 0x0000001b000b7202 */ /* 0x000fe20000000f00 */
[----:B------:R-:W-:Y:S06]  /*6180*/  BRA `(.L_x_7644) ;  /* 0xffffffd000887947 */ /* 0x000fec000383ffff */
.L_x_7645:
        /* <DEDUP_REMOVED lines=15> */
.L_x_29705:


//--------------------- .text._ZN4vllm25paged_attention_v2_kernelIfhLi128ELi16ELi128ELNS_18Fp8KVCacheDataTypeE2ELb1ELi512EEEvPfS2_PT_PKS3_PKT0_S9_ifPKiSB_iPKfiiiSD_SD_iiiii --------------------------
	.section	.text._ZN4vllm25paged_attention_v2_kernelIfhLi128ELi16ELi128ELNS_18Fp8KVCacheDataTypeE2ELb1ELi512EEEvPfS2_PT_PKS3_PKT0_S9_ifPKiSB_iPKfiiiSD_SD_iiiii,"ax",@progbits
	.align	128
        .global         _ZN4vllm25paged_attention_v2_kernelIfhLi128ELi16ELi128ELNS_18Fp8KVCacheDataTypeE2ELb1ELi512EEEvPfS2_PT_PKS3_PKT0_S9_ifPKiSB_iPKfiiiSD_SD_iiiii
        .type           _ZN4vllm25paged_attention_v2_kernelIfhLi128ELi16ELi128ELNS_18Fp8KVCacheDataTypeE2ELb1ELi512EEEvPfS2_PT_PKS3_PKT0_S9_ifPKiSB_iPKfiiiSD_SD_iiiii,@function
        .size           _ZN4vllm25paged_attention_v2_kernelIfhLi128ELi16ELi128ELNS_18Fp8KVCacheDataTypeE2ELb1ELi512EEEvPfS2_PT_PKS3_PKT0_S9_ifPKiSB_iPKfiiiSD_SD_iiiii,(.L_x_29706 - _ZN4vllm25paged_attention_v2_kernelIfhLi128ELi16ELi128ELNS_18Fp8KVCacheDataTypeE2ELb1ELi512EEEvPfS2_PT_PKS3_PKT0_S9_ifPKiSB_iPKfiiiSD_SD_iiiii)
        .other          _ZN4vllm25paged_attention_v2_kernelIfhLi128ELi16ELi128ELNS_18Fp8KVCacheDataTypeE2ELb1ELi512EEEvPfS2_PT_PKS3_PKT0_S9_ifPKiSB_iPKfiiiSD_SD_iiiii,@"STO_CUDA_ENTRY STV_DEFAULT"
_ZN4vllm25paged_attention_v2_kernelIfhLi128ELi16ELi128ELNS_18Fp8KVCacheDataTypeE2ELb1ELi512EEEvPfS2_PT_PKS3_PKT0_S9_ifPKiSB_iPKfiiiSD_SD_iiiii:
.text._ZN4vllm25paged_attention_v2_kernelIfhLi128ELi16ELi128ELNS_18Fp8KVCacheDataTypeE2ELb1ELi512EEEvPfS2_PT_PKS3_PKT0_S9_ifPKiSB_iPKfiiiSD_SD_iiiii:
        /* <DEDUP_REMOVED lines=29> */
[----:B------:R-:W-:Y:S02]  /*01d0*/  IMAD.HI.U32 R0, R7, R9, R6 ;  /* 0x0000000907007227 */ /* 0x000fe400078e0006 */
[----:B------:R-:W0:Y:S02]  /*01e0*/  LDC R6, c[0x0][0x298] ;  /* 0x0000a600ff067b82 */ /* 0x000e240000000800 */
[----:B------:R-:W-:Y:S01]  /*01f0*/  IMAD.MOV.U32 R7, RZ, RZ, R8 ;  /* 0x000000ffff077224 */ /* 0x000fe200078e0008 */
[----:B-1----:R-:W-:-:S03]  /*0200*/  SHF.R.S32.HI R8, RZ, 0x1f, R27 ;  /* 0x0000001fff087819 */ /* 0x002fc6000001141b */
[----:B------:R-:W-:-:S05]  /*0210*/  IMAD.HI.U32 R9, R0, R7, RZ ;  /* 0x0000000700097227 */ /* 0x000fca00078e00ff */
[----:B------:R-:W-:-:S05]  /*0220*/  IADD3 R4, -R9, RZ, RZ ;  /* 0x000000ff09047210 */ /* 0x000fca0007ffe1ff */
[----:B------:R-:W-:Y:S01]  /*0230*/  IMAD R7, R10, R4, R7 ;  /* 0x000000040a077224 */ /* 0x000fe200078e0207 */
[----:B------:R-:W-:-:S04]  /*0240*/  SHF.R.S32.HI R4, RZ, 0x1f, R3 ;  /* 0x0000001fff047819 */ /* 0x000fc80000011403 */
[----:B------:R-:W-:Y:S02]  /*0250*/  ISETP.GT.U32.AND P1, PT, R10, R7, PT ;  /* 0x000000070a00720c */ /* 0x000fe40003f24070 */
[----:B------:R-:W-:Y:S02]  /*0260*/  LEA.HI R4, R4, R3, RZ, 0x4 ;  /* 0x0000000304047211 */ /* 0x000fe400078f20ff */
[----:B------:R-:W-:Y:S02]  /*0270*/  LEA R3, R28, 0x20, 0x5 ;  /* 0x000000201c037811 */ /* 0x000fe400078e28ff */
[----:B------:R-:W-:-:S07]  /*0280*/  SHF.R.S32.HI R4, RZ, 0x4, R4 ;  /* 0x00000004ff047819 */ /* 0x000fce0000011404 */
[----:B------:R-:W-:Y:S02]  /*0290*/  @!P1 IMAD.IADD R7, R7, 0x1, -R10 ;  /* 0x0000000107079824 */ /* 0x000fe400078e0a0a */
[----:B------:R-:W-:Y:S01]  /*02a0*/  @!P1 VIADD R9, R9, 0x1 ;  /* 0x0000000109099836 */ /* 0x000fe20000000000 */
[----:B------:R-:W-:Y:S02]  /*02b0*/  ISETP.NE.AND P1, PT, R2, RZ, PT ;  /* 0x000000ff0200720c */ /* 0x000fe40003f25270 */
[----:B------:R-:W-:Y:S02]  /*02c0*/  ISETP.GE.U32.AND P0, PT, R7, R10, PT ;  /* 0x0000000a0700720c */ /* 0x000fe40003f06070 */
[----:B------:R-:W-:Y:S02]  /*02d0*/  LEA.HI R7, R8, R27, RZ, 0x5 ;  /* 0x0000001b08077211 */ /* 0x000fe400078f28ff */
[----:B------:R-:W-:Y:S02]  /*02e0*/  VIMNMX R8, R4, R3, PT ;  /* 0x0000000304087248 */ /* 0x000fe40003fe0100 */
[----:B------:R-:W-:-:S02]  /*02f0*/  SHF.R.S32.HI R7, RZ, 0x5, R7 ;  /* 0x00000005ff077819 */ /* 0x000fc40000011407 */
[----:B------:R-:W-:-:S05]  /*0300*/  MOV R4, R10 ;  /* 0x0000000a00047202 */ /* 0x000fca0000000f00 */
        /* <DEDUP_REMOVED lines=60> */
.L_x_7646:
[----:B------:R-:W-:Y:S02]  /*06d0*/  ULDC UR4, c[0x0][0x288] ;  /* 0x0000a20000047ab9 */ /* 0x000fe40000000800 */
[----:B------:R-:W-:-:S04]  /*06e0*/  IMAD R3, R25, UR4, R26 ;  /* 0x0000000419037c24 */ /* 0x000fc8000f8e021a */
[----:B------:R-:W-:-:S07]  /*06f0*/  IMAD R6, R3, R6, RZ ;  /* 0x0000000603067224 */ /* 0x000fce00078e02ff */
.L_x_7647:
        /* <DEDUP_REMOVED lines=23> */
[----:B------:R-:W-:Y:S01]  /*0870*/  IMAD R13, R2, R11, RZ ;  /* 0x0000000b020d7224 */ /* 0x000fe200078e02ff */
[----:B------:R-:W-:-:S10]  /*0880*/  HFMA2.MMA R2, -RZ, RZ, 0, 0 ;  /* 0x00000000ff027435 */ /* 0x000fd400000001ff */
[----:B------:R-:W-:Y:S01]  /*0890*/  IMAD.HI.U32 R2, R3, R13, R2 ;  /* 0x0000000d03027227 */ /* 0x000fe200078e0002 */
[----:B------:R-:W-:-:S03]  /*08a0*/  IADD3 R3, R9, -UR4, RZ ;  /* 0x8000000409037c10 */ /* 0x000fc6000fffe0ff */
[----:B------:R-:W-:-:S07]  /*08b0*/  IMAD.MOV.U32 R13, RZ, RZ, R7 ;  /* 0x000000ffff0d7224 */ /* 0x000fce00078e0007 */
.L_x_7651:
        /* <DEDUP_REMOVED lines=41> */
.L_x_7649:
[----:B------:R-:W-:Y:S05]  /*0b50*/  BSYNC B7 ;  /* 0x0000000000077941 */ /* 0x000fea0003800000 */
.L_x_7648:
[----:B------:R-:W-:Y:S01]  /*0b60*/  SHF.L.U32 R5, R28, 0x9, RZ ;  /* 0x000000091c057819 */ /* 0x000fe200000006ff */
[----:B------:R-:W-:Y:S01]  /*0b70*/  VIADD R2, R16, 0xf ;  /* 0x0000000f10027836 */ /* 0x000fe20000000000 */
[----:B------:R-:W-:Y:S01]  /*0b80*/  SHF.R.S32.HI R0, RZ, 0x1f, R27 ;  /* 0x0000001fff007819 */ /* 0x000fe2000001141b */
[----:B------:R-:W-:Y:S01]  /*0b90*/  IMAD R4, R28, -0x20, R8 ;  /* 0xffffffe01c047824 */ /* 0x000fe200078e0208 */
[----:B------:R-:W-:Y:S01]  /*0ba0*/  UMOV UR4, 0xffffffff ;  /* 0xffffffff00047882 */ /* 0x000fe20000000000 */
[----:B------:R-:W-:Y:S02]  /*0bb0*/  MOV R13, 0xff7fffff ;  /* 0xff7fffff000d7802 */ /* 0x000fe40000000f00 */
[----:B------:R-:W-:Y:S01]  /*0bc0*/  LEA.HI R0, R0, R27, RZ, 0x5 ;  /* 0x0000001b00007211 */ /* 0x000fe200078f28ff */
[----:B------:R-:W-:Y:S01]  /*0bd0*/  IMAD R11, R4, 0x10, R5 ;  /* 0x00000010040b7824 */ /* 0x000fe200078e0205 */
[----:B------:R-:W-:Y:S02]  /*0be0*/  SHF.R.S32.HI R3, RZ, 0x1f, R2 ;  /* 0x0000001fff037819 */ /* 0x000fe40000011402 */
[----:B------:R-:W-:-:S02]  /*0bf0*/  LOP3.LUT R22, R0, 0xffffffe0, RZ, 0xc0, !PT ;  /* 0xffffffe000167812 */ /* 0x000fc400078ec0ff */
[----:B------:R-:W-:Y:S02]  /*0c00*/  LEA.HI R3, R3, R2, RZ, 0x4 ;  /* 0x0000000203037211 */ /* 0x000fe400078f20ff */
[----:B------:R-:W-:Y:S01]  /*0c10*/  VIMNMX R18, R16, R11, PT ;  /* 0x0000000b10127248 */ /* 0x000fe20003fe0100 */
        /* <DEDUP_REMOVED lines=13> */
.L_x_7693:
        /* <DEDUP_REMOVED lines=47> */
.L_x_7657:
        /* <DEDUP_REMOVED lines=11> */
.L_x_7656:
[----:B------:R-:W-:Y:S05]  /*1090*/  BSYNC B1 ;  /* 0x0000000000017941 */ /* 0x000fea0003800000 */
.L_x_7655:
        /* <DEDUP_REMOVED lines=14> */
.L_x_7660:
        /* <DEDUP_REMOVED lines=100> */
.L_x_7659:
[----:B------:R-:W-:Y:S05]  /*17c0*/  BSYNC B1 ;  /* 0x0000000000017941 */ /* 0x000fea0003800000 */
.L_x_7658:
        /* <DEDUP_REMOVED lines=55> */
.L_x_7662:
[----:B------:R-:W-:Y:S05]  /*1b40*/  BSYNC B1 ;  /* 0x0000000000017941 */ /* 0x000fea0003800000 */
.L_x_7661:
        /* <DEDUP_REMOVED lines=26> */
.L_x_7654:
[----:B------:R-:W-:Y:S05]  /*1cf0*/  BSYNC B0 ;  /* 0x0000000000007941 */ /* 0x000fea0003800000 */
.L_x_7653:
        /* <DEDUP_REMOVED lines=55> */
.L_x_7667:
        /* <DEDUP_REMOVED lines=8> */
.L_x_7666:
[----:B------:R-:W-:Y:S05]  /*20f0*/  BSYNC B1 ;  /* 0x0000000000017941 */ /* 0x000fea0003800000 */
.L_x_7665:
        /* <DEDUP_REMOVED lines=14> */
.L_x_7670:
        /* <DEDUP_REMOVED lines=52> */
.L_x_7669:
[----:B------:R-:W-:Y:S05]  /*2520*/  BSYNC B1 ;  /* 0x0000000000017941 */ /* 0x000fea0003800000 */
.L_x_7668:
        /* <DEDUP_REMOVED lines=31> */
.L_x_7672:
[----:B------:R-:W-:Y:S05]  /*2720*/  BSYNC B1 ;  /* 0x0000000000017941 */ /* 0x000fea0003800000 */
.L_x_7671:
        /* <DEDUP_REMOVED lines=14> */
.L_x_7664:
[----:B------:R-:W-:Y:S05]  /*2810*/  BSYNC B0 ;  /* 0x0000000000007941 */ /* 0x000fea0003800000 */
.L_x_7663:
        /* <DEDUP_REMOVED lines=22> */
.L_x_7674:
[----:B------:R-:W-:Y:S05]  /*2980*/  BSYNC B0 ;  /* 0x0000000000007941 */ /* 0x000fea0003800000 */
.L_x_7673:
        /* <DEDUP_REMOVED lines=27> */
.L_x_7678:
        /* <DEDUP_REMOVED lines=33> */
.L_x_7676:
[----:B------:R-:W-:Y:S05]  /*2d50*/  BSYNC B6 ;  /* 0x0000000000067941 */ /* 0x000fea0003800000 */
.L_x_7675:
[----:B------:R-:W-:-:S03]  /*2d60*/  UMOV UR4, 0xffffffff ;  /* 0xffffffff00047882 */ /* 0x000fc60000000000 */
[----:B------:R-:W-:Y:S05]  /*2d70*/  BRA.DIV UR4, `(.L_x_7679) ;  /* 0x0000001604ac7947 */ /* 0x000fea000b800000 */
[----:B------:R-:W-:Y:S01]  /*2d80*/  IMAD.MOV.U32 R14, RZ, RZ, RZ ;  /* 0x000000ffff0e7224 */ /* 0x000fe200078e00ff */
[----:B-1----:R-:W-:Y:S01]  /*2d90*/  MOV R17, RZ ;  /* 0x000000ff00117202 */ /* 0x002fe20000000f00 */
[----:B------:R-:W-:Y:S01]  /*2da0*/  IMAD.MOV.U32 R7, RZ, RZ, RZ ;  /* 0x000000ffff077224 */ /* 0x000fe200078e00ff */
[----:B------:R-:W-:Y:S01]  /*2db0*/  HFMA2.MMA R21, -RZ, RZ, 0, 0 ;  /* 0x00000000ff157435 */ /* 0x000fe200000001ff */
[--C-:B---3--:R-:W-:Y:S01]  /*2dc0*/  FADD.FTZ R3, RZ, R14.reuse ;  /* 0x0000000eff037221 */ /* 0x108fe20000010000 */
[--C-:B------:R-:W-:Y:S01]  /*2dd0*/  FADD.FTZ R0, RZ, R14.reuse ;  /* 0x0000000eff007221 */ /* 0x100fe20000010000 */
[----:B------:R-:W-:Y:S01]  /*2de0*/  FADD.FTZ R7, RZ, R7 ;  /* 0x00000007ff077221 */ /* 0x000fe20000010000 */
[--C-:B------:R-:W-:Y:S01]  /*2df0*/  FADD.FTZ R23, RZ, R14.reuse ;  /* 0x0000000eff177221 */ /* 0x100fe20000010000 */
[--C-:B------:R-:W-:Y:S01]  /*2e00*/  FADD.FTZ R2, RZ, R14.reuse ;  /* 0x0000000eff027221 */ /* 0x100fe20000010000 */
[----:B------:R-:W1:Y:S01]  /*2e10*/  SHFL.BFLY PT, R16, R3, 0x1, 0x1f ;  /* 0x0c201f0003107f89 */ /* 0x000e6200000e0000 */
        /* <DEDUP_REMOVED lines=11> */
[----:B------:R-:W0:Y:S01]  /*2ed0*/  SHFL.BFLY PT, R6, R17, 0x1, 0x1f ;  /* 0x0c201f0011067f89 */ /* 0x000e2200000e0000 */
[----:B-1----:R-:W-:Y:S01]  /*2ee0*/  FADD.FTZ R16, R3, R16 ;  /* 0x0000001003107221 */ /* 0x002fe20000010000 */
[----:B------:R-:W-:Y:S02]  /*2ef0*/  IMAD.MOV.U32 R3, RZ, RZ, RZ ;  /* 0x000000ffff037224 */ /* 0x000fe400078e00ff */
[----:B------:R-:W-:Y:S01]  /*2f00*/  SHFL.BFLY PT, R14, R13, 0x1, 0x1f ;  /* 0x0c201f000d0e7f89 */ /* 0x000fe200000e0000 */
[----:B--2---:R-:W-:Y:S01]  /*2f10*/  FADD.FTZ R8, R0, R8 ;  /* 0x0000000800087221 */ /* 0x004fe20000010000 */
[----:B------:R-:W-:-:S02]  /*2f20*/  FADD.FTZ R3, RZ, R3 ;  /* 0x00000003ff037221 */ /* 0x000fc40000010000 */
[----:B------:R-:W1:Y:S01]  /*2f30*/  SHFL.BFLY PT, R18, R21, 0x1, 0x1f ;  /* 0x0c201f0015127f89 */ /* 0x000e6200000e0000 */
        /* <DEDUP_REMOVED lines=10> */
[----:B0-----:R-:W-:-:S03]  /*2fe0*/  FADD.FTZ R6, R17, R6 ;  /* 0x0000000611067221 */ /* 0x001fc60000010000 */
[----:B------:R-:W0:Y:S01]  /*2ff0*/  SHFL.BFLY PT, R17, R23, 0x1, 0x1f ;  /* 0x0c201f0017117f89 */ /* 0x000e2200000e0000 */
[----:B-1----:R-:W-:Y:S01]  /*3000*/  FADD.FTZ R18, R21, R18 ;  /* 0x0000001215127221 */ /* 0x002fe20000010000 */
[----:B------:R-:W-:Y:S02]  /*3010*/  IMAD.MOV.U32 R21, RZ, RZ, RZ ;  /* 0x000000ffff157224 */ /* 0x000fe400078e00ff */
[----:B--2---:R-:W-:Y:S01]  /*3020*/  FADD.FTZ R0, R3, R0 ;  /* 0x0000000003007221 */ /* 0x004fe20000010000 */
[----:B------:R-:W-:Y:S01]  /*3030*/  FADD.FTZ R3, R13, R14 ;  /* 0x0000000e0d037221 */ /* 0x000fe20000010000 */
[----:B------:R-:W-:Y:S01]  /*3040*/  MOV R13, RZ ;  /* 0x000000ff000d7202 */ /* 0x000fe20000000f00 */
[----:B------:R-:W1:Y:S01]  /*3050*/  SHFL.BFLY PT, R14, R7, 0x1, 0x1f ;  /* 0x0c201f00070e7f89 */ /* 0x000e6200000e0000 */
[----:B---3--:R-:W-:Y:S01]  /*3060*/  FADD.FTZ R10, R19, R10 ;  /* 0x0000000a130a7221 */ /* 0x008fe20000010000 */
[----:B------:R-:W-:Y:S02]  /*3070*/  IMAD.MOV.U32 R19, RZ, RZ, RZ ;  /* 0x000000ffff137224 */ /* 0x000fe400078e00ff */
[----:B------:R-:W-:Y:S01]  /*3080*/  FADD.FTZ R21, RZ, R21 ;  /* 0x00000015ff157221 */ /* 0x000fe20000010000 */
[----:B------:R-:W-:Y:S01]  /*3090*/  FADD.FTZ R13, RZ, R13 ;  /* 0x0000000dff0d7221 */ /* 0x000fe20000010000 */
[----:B----4-:R-:W-:Y:S01]  /*30a0*/  FADD.FTZ R2, R5, R2 ;  /* 0x0000000205027221 */ /* 0x010fe20000010000 */
[----:B------:R-:W-:-:S02]  /*30b0*/  FADD.FTZ R5, RZ, R19 ;  /* 0x00000013ff057221 */ /* 0x000fc40000010000 */
[----:B------:R-:W2:Y:S01]  /*30c0*/  SHFL.BFLY PT, R12, R21, 0x1, 0x1f ;  /* 0x0c201f00150c7f89 */ /* 0x000ea200000e0000 */
[----:B0-----:R-:W-:-:S03]  /*30d0*/  FADD.FTZ R17, R23, R17 ;  /* 0x0000001117117221 */ /* 0x001fc60000010000 */
[----:B------:R-:W0:Y:S01]  /*30e0*/  SHFL.BFLY PT, R19, R5, 0x1, 0x1f ;  /* 0x0c201f0005137f89 */ /* 0x000e2200000e0000 */
[----:B-1----:R-:W-:-:S03]  /*30f0*/  FADD.FTZ R23, R7, R14 ;  /* 0x0000000e07177221 */ /* 0x002fc60000010000 */
[----:B------:R1:W3:Y:S01]  /*3100*/  SHFL.BFLY PT, R14, R13, 0x1, 0x1f ;  /* 0x0c201f000d0e7f89 */ /* 0x0002e200000e0000 */
[----:B--2---:R-:W-:Y:S01]  /*3110*/  FADD.FTZ R21, R21, R12 ;  /* 0x0000000c15157221 */ /* 0x004fe20000010000 */
[----:B01----:R-:W-:-:S07]  /*3120*/  FADD.FTZ R19, R5, R19 ;  /* 0x0000001305137221 */ /* 0x003fce0000010000 */
.L_x_7726:
[----:B------:R-:W-:Y:S05]  /*3130*/  WARPSYNC.ALL ;  /* 0x0000000000007948 */ /* 0x000fea0003800000 */
[----:B------:R-:W0:Y:S01]  /*3140*/  S2UR UR5, SR_CgaCtaId ;  /* 0x00000000000579c3 */ /* 0x000e220000008800 */
[----:B------:R-:W-:Y:S01]  /*3150*/  LOP3.LUT R7, R22, 0x3, RZ, 0xc0, !PT ;  /* 0x0000000316077812 */ /* 0x000fe200078ec0ff */
[----:B------:R-:W-:Y:S01]  /*3160*/  UMOV UR4, 0x400 ;  /* 0x0000040000047882 */ /* 0x000fe20000000000 */
[----:B------:R-:W-:Y:S01]  /*3170*/  SHF.R.S32.HI R5, RZ, 0x1f, R22 ;  /* 0x0000001fff057819 */ /* 0x000fe20000011416 */
[----:B------:R-:W-:-:S04]  /*3180*/  VIADD R11, R27, 0x1f ;  /* 0x0000001f1b0b7836 */ /* 0x000fc80000000000 */
[----:B------:R-:W-:Y:S01]  /*3190*/  BAR.SYNC.DEFER_BLOCKING 0x0 ;  /* 0x0000000000007b1d */ /* 0x000fe20000010000 */
[----:B------:R-:W-:Y:S01]  /*31a0*/  ISETP.NE.AND P0, PT, R7, RZ, PT ;  /* 0x000000ff0700720c */ /* 0x000fe20003f05270 */
[----:B------:R-:W-:Y:S01]  /*31b0*/  UIADD3 UR4, UR4, 0x20, URZ ;  /* 0x0000002004047890 */ /* 0x000fe2000fffe03f */
[----:B------:R-:W-:Y:S02]  /*31c0*/  LOP3.LUT R7, R27, 0xffffffc0, RZ, 0xc0, !PT ;  /* 0xffffffc01b077812 */ /* 0x000fe400078ec0ff */
[----:B------:R-:W-:Y:S01]  /*31d0*/  LEA.HI R5, R5, R22, RZ, 0x2 ;  /* 0x0000001605057211 */ /* 0x000fe200078f10ff */
[----:B------:R-:W-:Y:S01]  /*31e0*/  BSSY B0, `(.L_x_7680) ;  /* 0x000001d000007945 */ /* 0x000fe20003800000 */
[----:B------:R-:W-:Y:S02]  /*31f0*/  ISETP.NE.OR P5, PT, R7, 0x40, P0 ;  /* 0x000000400700780c */ /* 0x000fe400007a5670 */
[----:B------:R-:W-:Y:S02]  /*3200*/  SHF.R.S32.HI R5, RZ, 0x2, R5 ;  /* 0x00000002ff057819 */ /* 0x000fe40000011405 */
[----:B------:R-:W-:-:S02]  /*3210*/  ISETP.GT.U32.AND P3, PT, R11, 0x3e, PT ;  /* 0x0000003e0b00780c */ /* 0x000fc40003f64070 */
[----:B------:R-:W-:Y:S02]  /*3220*/  LEA R11, R24, R5, 0x7 ;  /* 0x00000005180b7211 */ /* 0x000fe400078e38ff */
[C---:B------:R-:W-:Y:S02]  /*3230*/  LOP3.LUT R7, R27.reuse, 0xffffffe0, RZ, 0xc0, !PT ;  /* 0xffffffe01b077812 */ /* 0x040fe400078ec0ff */
[----:B------:R-:W-:Y:S01]  /*3240*/  ISETP.GT.OR P1, PT, R27, 0x3f, P0 ;  /* 0x0000003f1b00780c */ /* 0x000fe20000724670 */
[----:B0-----:R-:W-:Y:S01]  /*3250*/  ULEA UR4, UR5, UR4, 0x18 ;  /* 0x0000000405047291 */ /* 0x001fe2000f8ec03f */
[----:B------:R-:W-:Y:S01]  /*3260*/  ISETP.NE.OR P4, PT, R7, 0x20, P0 ;  /* 0x000000200700780c */ /* 0x000fe20000785670 */
[----:B---3--:R-:W-:Y:S01]  /*3270*/  FADD.FTZ R7, R13, R14 ;  /* 0x0000000e0d077221 */ /* 0x008fe20000010000 */
        /* <DEDUP_REMOVED lines=19> */
.L_x_7681:
[----:B------:R-:W-:Y:S05]  /*33b0*/  BSYNC B0 ;  /* 0x0000000000007941 */ /* 0x000fea0003800000 */
.L_x_7680:
[----:B------:R-:W-:Y:S06]  /*33c0*/  BAR.SYNC.DEFER_BLOCKING 0x0 ;  /* 0x0000000000007b1d */ /* 0x000fec0000010000 */
[----:B------:R-:W-:Y:S04]  /*33d0*/  BSSY B0, `(.L_x_7682) ;  /* 0x0000022000007945 */ /* 0x000fe80003800000 */
[----:B------:R-:W-:Y:S05]  /*33e0*/  @P1 BRA `(.L_x_7683) ;  /* 0x0000000000801947 */ /* 0x000fea0003800000 */
[----:B------:R-:W0:Y:S04]  /*33f0*/  LDS R12, [R11+0x20] ;  /* 0x000020000b0c7984 */ /* 0x000e280000000800 */
[----:B------:R-:W1:Y:S04]  /*3400*/  LDS R13, [R11] ;  /* 0x000000000b0d7984 */ /* 0x000e680000000800 */
        /* <DEDUP_REMOVED lines=30> */
.L_x_7683:
[----:B------:R-:W-:Y:S05]  /*35f0*/  BSYNC B0 ;  /* 0x0000000000007941 */ /* 0x000fea0003800000 */
.L_x_7682:
        /* <DEDUP_REMOVED lines=19> */
.L_x_7685:
[----:B------:R-:W-:Y:S05]  /*3730*/  BSYNC B0 ;  /* 0x0000000000007941 */ /* 0x000fea0003800000 */
.L_x_7684:
[----:B------:R-:W-:Y:S06]  /*3740*/  BAR.SYNC.DEFER_BLOCKING 0x0 ;  /* 0x0000000000007b1d */ /* 0x000fec0000010000 */
[----:B------:R-:W-:Y:S04]  /*3750*/  BSSY B0, `(.L_x_7686) ;  /* 0x0000023000007945 */ /* 0x000fe80003800000 */
[----:B------:R-:W-:Y:S05]  /*3760*/  @P2 BRA `(.L_x_7687) ;  /* 0x0000000000842947 */ /* 0x000fea0003800000 */
[----:B------:R-:W0:Y:S04]  /*3770*/  LDS R13, [R11] ;  /* 0x000000000b0d7984 */ /* 0x000e280000000800 */
[----:B------:R-:W2:Y:S04]  /*3780*/  LDS R12, [R11+0x20] ;  /* 0x000020000b0c7984 */ /* 0x000ea80000000800 */
[----:B------:R-:W3:Y:S04]  /*3790*/  LDS R15, [R11+0x40] ;  /* 0x000040000b0f7984 */ /* 0x000ee80000000800 */
[----:B------:R-:W4:Y:S01]  /*37a0*/  LDS R27, [R11+0x60] ;  /* 0x000060000b1b7984 */ /* 0x000f220000000800 */
        /* <DEDUP_REMOVED lines=29> */
.L_x_7687:
[----:B------:R-:W-:Y:S05]  /*3980*/  BSYNC B0 ;  /* 0x0000000000007941 */ /* 0x000fea0003800000 */
.L_x_7686:
        /* <DEDUP_REMOVED lines=15> */
[----:B------:R-:W-:Y:S01]  /*3a80*/  ULDC.64 UR4, c[0x0][0x220] ;  /* 0x0000880000047ab9 */ /* 0x000fe20000000a00 */
[C---:B------:R-:W-:Y:S02]  /*3a90*/  IADD3 R11, R5.reuse, 0x8, RZ ;  /* 0x00000008050b7810 */ /* 0x040fe40007ffe0ff */
[C---:B------:R-:W-:Y:S02]  /*3aa0*/  LEA.HI.X.SX32 R13, R5.reuse, R22, 0x1, P0 ;  /* 0x00000016050d7211 */ /* 0x040fe400000f0eff */
[C---:B------:R-:W-:Y:S02]  /*3ab0*/  LEA R26, P0, R12.reuse, UR4, 0x2 ;  /* 0x000000040c1a7c11 */ /* 0x040fe4000f8010ff */
[C---:B------:R-:W-:Y:S02]  /*3ac0*/  IADD3 R29, R5.reuse, 0x18, RZ ;  /* 0x00000018051d7810 */ /* 0x040fe40007ffe0ff */
[----:B------:R-:W-:Y:S01]  /*3ad0*/  LEA.HI.X R27, R12, UR5, R13, 0x2, P0 ;  /* 0x000000050c1b7c11 */ /* 0x000fe200080f140d */
[----:B------:R-:W-:Y:S01]  /*3ae0*/  VIADD R13, R5, 0x10 ;  /* 0x00000010050d7836 */ /* 0x000fe20000000000 */
[----:B------:R-:W-:-:S02]  /*3af0*/  IADD3 R12, P0, R11, R28, RZ ;  /* 0x0000001c0b0c7210 */ /* 0x000fc40007f1e0ff */
[----:B------:R-:W-:Y:S01]  /*3b00*/  IADD3 R15, P2, R29, R28, RZ ;  /* 0x0000001c1d0f7210 */ /* 0x000fe20007f5e0ff */
[----:B------:R0:W-:Y:S01]  /*3b10*/  STG.E desc[UR36][R26.64], R16 ;  /* 0x000000101a007986 */ /* 0x0001e2000c101924 */
[----:B------:R-:W-:Y:S02]  /*3b20*/  LEA.HI.X.SX32 R25, R11, R22, 0x1, P0 ;  /* 0x000000160b197211 */ /* 0x000fe400000f0eff */
[C---:B------:R-:W-:Y:S02]  /*3b30*/  LEA R24, P0, R12.reuse, UR4, 0x2 ;  /* 0x000000040c187c11 */ /* 0x040fe4000f8010ff */
[C---:B------:R-:W-:Y:S02]  /*3b40*/  IADD3 R11, P1, R13.reuse, R28, RZ ;  /* 0x0000001c0d0b7210 */ /* 0x040fe40007f3e0ff */
[----:B------:R-:W-:Y:S02]  /*3b50*/  LEA.HI.X R25, R12, UR5, R25, 0x2, P0 ;  /* 0x000000050c197c11 */ /* 0x000fe400080f1419 */
[----:B------:R-:W-:-:S02]  /*3b60*/  LEA.HI.X.SX32 R13, R13, R22, 0x1, P1 ;  /* 0x000000160d0d7211 */ /* 0x000fc400008f0eff */
[----:B------:R-:W-:Y:S01]  /*3b70*/  LEA R12, P0, R11, UR4, 0x2 ;  /* 0x000000040b0c7c11 */ /* 0x000fe2000f8010ff */
[----:B0-----:R-:W-:Y:S01]  /*3b80*/  VIADD R27, R5, 0x20 ;  /* 0x00000020051b7836 */ /* 0x001fe20000000000 */
[----:B------:R-:W-:Y:S01]  /*3b90*/  LEA.HI.X.SX32 R29, R29, R22, 0x1, P2 ;  /* 0x000000161d1d7211 */ /* 0x000fe200010f0eff */
[----:B------:R0:W-:Y:S01]  /*3ba0*/  STG.E desc[UR36][R24.64], R9 ;  /* 0x0000000918007986 */ /* 0x0001e2000c101924 */
[----:B------:R-:W-:Y:S02]  /*3bb0*/  LEA R14, P1, R15, UR4, 0x2 ;  /* 0x000000040f0e7c11 */ /* 0x000fe4000f8210ff */
[----:B------:R-:W-:Y:S02]  /*3bc0*/  LEA.HI.X R13, R11, UR5, R13, 0x2, P0 ;  /* 0x000000050b0d7c11 */ /* 0x000fe400080f140d */
[----:B------:R-:W-:Y:S02]  /*3bd0*/  LEA.HI.X R15, R15, UR5, R29, 0x2, P1 ;  /* 0x000000050f0f7c11 */ /* 0x000fe400088f141d */
[----:B------:R-:W-:Y:S01]  /*3be0*/  IADD3 R29, R5, 0x28, RZ ;  /* 0x00000028051d7810 */ /* 0x000fe20007ffe0ff */
[----:B------:R1:W-:Y:S01]  /*3bf0*/  STG.E desc[UR36][R12.64], R8 ;  /* 0x000000080c007986 */ /* 0x0003e2000c101924 */
[----:B------:R-:W-:-:S02]  /*3c00*/  IADD3 R11, P0, R27, R28, RZ ;  /* 0x0000001c1b0b7210 */ /* 0x000fc40007f1e0ff */
[----:B------:R-:W-:Y:S01]  /*3c10*/  IADD3 R16, P1, R29, R28, RZ ;  /* 0x0000001c1d107210 */ /* 0x000fe20007f3e0ff */
[----:B------:R2:W-:Y:S01]  /*3c20*/  STG.E desc[UR36][R14.64], R20 ;  /* 0x000000140e007986 */ /* 0x0005e2000c101924 */
[-C--:B------:R-:W-:Y:S02]  /*3c30*/  LEA.HI.X.SX32 R27, R27, R22.reuse, 0x1, P0 ;  /* 0x000000161b1b7211 */ /* 0x080fe400000f0eff */
[----:B0-----:R-:W-:Y:S02]  /*3c40*/  LEA.HI.X.SX32 R25, R29, R22, 0x1, P1 ;  /* 0x000000161d197211 */ /* 0x001fe400008f0eff */
[----:B------:R-:W-:Y:S02]  /*3c50*/  LEA R26, P0, R11, UR4, 0x2 ;  /* 0x000000040b1a7c11 */ /* 0x000fe4000f8010ff */
[----:B------:R-:W-:Y:S02]  /*3c60*/  LEA R24, P1, R16, UR4, 0x2 ;  /* 0x0000000410187c11 */ /* 0x000fe4000f8210ff */
[----:B-1----:R-:W-:-:S02]  /*3c70*/  IADD3 R13, R5, 0x38, RZ ;  /* 0x00000038050d7810 */ /* 0x002fc40007ffe0ff */
[----:B------:R-:W-:Y:S01]  /*3c80*/  LEA.HI.X R27, R11, UR5, R27, 0x2, P0 ;  /* 0x000000050b1b7c11 */ /* 0x000fe200080f141b */
[----:B--2---:R-:W-:Y:S01]  /*3c90*/  VIADD R15, R5, 0x30 ;  /* 0x00000030050f7836 */ /* 0x004fe20000000000 */
[-C--:B------:R-:W-:Y:S02]  /*3ca0*/  IADD3 R29, P3, R13, R28.reuse, RZ ;  /* 0x0000001c0d1d7210 */ /* 0x080fe40007f7e0ff */
[----:B------:R-:W-:Y:S01]  /*3cb0*/  LEA.HI.X R25, R16, UR5, R25, 0x2, P1 ;  /* 0x0000000510197c11 */ /* 0x000fe200088f1419 */
[----:B------:R-:W-:Y:S01]  /*3cc0*/  STG.E desc[UR36][R26.64], R18 ;  /* 0x000000121a007986 */ /* 0x000fe2000c101924 */
[----:B------:R-:W-:Y:S02]  /*3cd0*/  IADD3 R9, P2, R15, R28, RZ ;  /* 0x0000001c0f097210 */ /* 0x000fe40007f5e0ff */
[-C--:B------:R-:W-:Y:S01]  /*3ce0*/  LEA.HI.X.SX32 R14, R13, R22.reuse, 0x1, P3 ;  /* 0x000000160d0e7211 */ /* 0x080fe200018f0eff */
[----:B------:R0:W-:Y:S01]  /*3cf0*/  STG.E desc[UR36][R24.64], R10 ;  /* 0x0000000a18007986 */ /* 0x0001e2000c101924 */
[----:B------:R-:W-:Y:S01]  /*3d00*/  LEA.HI.X.SX32 R16, R15, R22, 0x1, P2 ;  /* 0x000000160f107211 */ /* 0x000fe200010f0eff */
[----:B------:R-:W-:Y:S01]  /*3d10*/  VIADD R15, R5, 0x70 ;  /* 0x00000070050f7836 */ /* 0x000fe20000000000 */
[----:B------:R-:W-:-:S02]  /*3d20*/  LEA R12, P0, R9, UR4, 0x2 ;  /* 0x00000004090c7c11 */ /* 0x000fc4000f8010ff */
[----:B------:R-:W-:Y:S02]  /*3d30*/  LEA R8, P1, R29, UR4, 0x2 ;  /* 0x000000041d087c11 */ /* 0x000fe4000f8210ff */
[----:B------:R-:W-:Y:S02]  /*3d40*/  LEA.HI.X R13, R9, UR5, R16, 0x2, P0 ;  /* 0x00000005090d7c11 */ /* 0x000fe400080f1410 */
[----:B------:R-:W-:Y:S01]  /*3d50*/  LEA.HI.X R9, R29, UR5, R14, 0x2, P1 ;  /* 0x000000051d097c11 */ /* 0x000fe200088f140e */
[C---:B------:R-:W-:Y:S01]  /*3d60*/  VIADD R29, R5.reuse, 0x40 ;  /* 0x00000040051d7836 */ /* 0x040fe20000000000 */
[C---:B------:R-:W-:Y:S01]  /*3d70*/  IADD3 R14, R5.reuse, 0x68, RZ ;  /* 0x00000068050e7810 */ /* 0x040fe20007ffe0ff */
[----:B------:R1:W-:Y:S01]  /*3d80*/  STG.E desc[UR36][R12.64], R6 ;  /* 0x000000060c007986 */ /* 0x0003e2000c101924 */
[C---:B0-----:R-:W-:Y:S01]  /*3d90*/  VIADD R25, R5.reuse, 0x60 ;  /* 0x0000006005197836 */ /* 0x041fe20000000000 */
[----:B------:R-:W-:Y:S02]  /*3da0*/  IADD3 R27, R5, 0x48, RZ ;  /* 0x00000048051b7810 */ /* 0x000fe40007ffe0ff */
[----:B------:R0:W-:Y:S01]  /*3db0*/  STG.E desc[UR36][R8.64], R4 ;  /* 0x0000000408007986 */ /* 0x0001e2000c101924 */
[----:B------:R-:W-:-:S02]  /*3dc0*/  IADD3 R20, P5, R29, R28, RZ ;  /* 0x0000001c1d147210 */ /* 0x000fc40007fbe0ff */
[----:B------:R-:W-:Y:S02]  /*3dd0*/  IADD3 R26, R5, 0x78, RZ ;  /* 0x00000078051a7810 */ /* 0x000fe40007ffe0ff */
[----:B------:R-:W-:Y:S02]  /*3de0*/  LEA.HI.X.SX32 R29, R29, R22, 0x1, P5 ;  /* 0x000000161d1d7211 */ /* 0x000fe400028f0eff */
[-C--:B------:R-:W-:Y:S02]  /*3df0*/  IADD3 R18, P4, R27, R28.reuse, RZ ;  /* 0x0000001c1b127210 */ /* 0x080fe40007f9e0ff */
[-C--:B-1----:R-:W-:Y:S02]  /*3e00*/  IADD3 R13, P0, R14, R28.reuse, RZ ;  /* 0x0000001c0e0d7210 */ /* 0x082fe40007f1e0ff */
[----:B------:R-:W-:Y:S01]  /*3e10*/  IADD3 R11, P1, R25, R28, RZ ;  /* 0x0000001c190b7210 */ /* 0x000fe20007f3e0ff */
[C---:B0-----:R-:W-:Y:S01]  /*3e20*/  VIADD R8, R5.reuse, 0x50 ;  /* 0x0000005005087836 */ /* 0x041fe20000000000 */
[----:B------:R-:W-:-:S02]  /*3e30*/  IADD3 R9, R5, 0x58, RZ ;  /* 0x0000005805097810 */ /* 0x000fc40007ffe0ff */
        /* <DEDUP_REMOVED lines=8> */
[----:B------:R-:W-:Y:S02]  /*3ec0*/  LEA.HI.X R29, R20, UR5, R29, 0x2, P0 ;  /* 0x00000005141d7c11 */ /* 0x000fe400080f141d */
[-C--:B------:R-:W-:Y:S02]  /*3ed0*/  LEA.HI.X.SX32 R27, R27, R22.reuse, 0x1, P4 ;  /* 0x000000161b1b7211 */ /* 0x080fe400020f0eff */
[----:B------:R-:W-:Y:S01]  /*3ee0*/  LEA R26, P0, R18, UR4, 0x2 ;  /* 0x00000004121a7c11 */ /* 0x000fe2000f8010ff */
[----:B------:R-:W-:Y:S01]  /*3ef0*/  STG.E desc[UR36][R28.64], R2 ;  /* 0x000000021c007986 */ /* 0x000fe2000c101924 */
[----:B------:R-:W-:-:S02]  /*3f00*/  LEA.HI.X.SX32 R8, R8, R22, 0x1, P3 ;  /* 0x0000001608087211 */ /* 0x000fc400018f0eff */
[----:B------:R-:W-:Y:S02]  /*3f10*/  LEA.HI.X R27, R18, UR5, R27, 0x2, P0 ;  /* 0x00000005121b7c11 */ /* 0x000fe400080f141b */
[----:B------:R-:W-:Y:S02]  /*3f20*/  LEA R4, P0, R5, UR4, 0x2 ;  /* 0x0000000405047c11 */ /* 0x000fe4000f8010ff */
[-C--:B------:R-:W-:Y:S01]  /*3f30*/  LEA.HI.X.SX32 R9, R9, R22.reuse, 0x1, P2 ;  /* 0x0000001609097211 */ /* 0x080fe200010f0eff */
[----:B------:R-:W-:Y:S01]  /*3f40*/  STG.E desc[UR36][R26.64], R0 ;  /* 0x000000001a007986 */ /* 0x000fe2000c101924 */
[----:B------:R-:W-:Y:S02]  /*3f50*/  LEA.HI.X R5, R5, UR5, R8, 0x2, P0 ;  /* 0x0000000505057c11 */ /* 0x000fe400080f1408 */
[C---:B------:R-:W-:Y:S02]  /*3f60*/  LEA R8, P0, R10.reuse, UR4, 0x2 ;  /* 0x000000040a087c11 */ /* 0x040fe4000f8010ff */
[----:B------:R-:W-:Y:S01]  /*3f70*/  LEA.HI.X.SX32 R15, R15, R22, 0x1, P5 ;  /* 0x000000160f0f7211 */ /* 0x000fe200028f0eff */
[----:B------:R-:W-:Y:S01]  /*3f80*/  STG.E desc[UR36][R4.64], R3 ;  /* 0x0000000304007986 */ /* 0x000fe2000c101924 */
[----:B------:R-:W-:-:S02]  /*3f90*/  LEA.HI.X R9, R10, UR5, R9, 0x2, P0 ;  /* 0x000000050a097c11 */ /* 0x000fc400080f1409 */
        /* <DEDUP_REMOVED lines=14> */
.L_x_7650:
        /* <DEDUP_REMOVED lines=16> */
.L_x_7677:
        /* <DEDUP_REMOVED lines=16> */
.L_x_7688:
[----:B------:R-:W-:Y:S05]  /*4280*/  EXIT ;  /* 0x000000000000794d */ /* 0x000fea0003800000 */
.L_x_7652:
[----:B------:R-:W-:Y:S01]  /*4290*/  HFMA2.MMA R11, -RZ, RZ, 0, 1.847743988037109375e-06 ;  /* 0x0000001fff0b7435 */ /* 0x000fe200000001ff */
[----:B------:R-:W-:Y:S01]  /*42a0*/  IMAD.MOV.U32 R12, RZ, RZ, 0x10 ;  /* 0x00000010ff0c7424 */ /* 0x000fe200078e00ff */
[----:B------:R-:W-:Y:S01]  /*42b0*/  MOV R2, 0xff7fffff ;  /* 0xff7fffff00027802 */ /* 0x000fe20000000f00 */
[----:B------:R-:W-:-:S08]  /*42c0*/  IMAD.MOV.U32 R15, RZ, RZ, -0x1 ;  /* 0xffffffffff0f7424 */ /* 0x000fd000078e00ff */
[----:B------:R-:W-:Y:S05]  /*42d0*/  WARPSYNC.COLLECTIVE R15, `(.L_x_7689) ;  /* 0x000000000f087348 */ /* 0x000fea0003c00000 */
[----:B------:R0:W1:Y:S02]  /*42e0*/  SHFL.BFLY P6, R14, R13, R12, R11 ;  /* 0x0c00000c0d0e7389 */ /* 0x00006400000c000b */
[----:B01----:R-:W-:Y:S01]  /*42f0*/  ENDCOLLECTIVE ;  /* 0x000000000000791b */ /* 0x003fe20003800000 */
.L_x_7689:
[----:B------:R-:W-:Y:S01]  /*4300*/  IMAD.MOV.U32 R12, RZ, RZ, 0x8 ;  /* 0x00000008ff0c7424 */ /* 0x000fe200078e00ff */
[----:B------:R-:W-:-:S04]  /*4310*/  FMNMX.FTZ R0, R14, -3.40282346638528859812e+38, !PT ;  /* 0xff7fffff0e007809 */ /* 0x000fc80007810000 */
[----:B------:R-:W-:-:S07]  /*4320*/  MOV R13, R0 ;  /* 0x00000000000d7202 */ /* 0x000fce0000000f00 */
[----:B------:R-:W-:Y:S05]  /*4330*/  WARPSYNC.COLLECTIVE R15, `(.L_x_7690) ;  /* 0x000000000f087348 */ /* 0x000fea0003c00000 */
[----:B------:R0:W1:Y:S02]  /*4340*/  SHFL.BFLY P6, R14, R13, R12, R11 ;  /* 0x0c00000c0d0e7389 */ /* 0x00006400000c000b */
[----:B01----:R-:W-:Y:S01]  /*4350*/  ENDCOLLECTIVE ;  /* 0x000000000000791b */ /* 0x003fe20003800000 */
.L_x_7690:
[----:B------:R-:W-:Y:S01]  /*4360*/  IMAD.MOV.U32 R12, RZ, RZ, 0x4 ;  /* 0x00000004ff0c7424 */ /* 0x000fe200078e00ff */
[----:B------:R-:W-:-:S04]  /*4370*/  FMNMX.FTZ R3, R0, R14, !PT ;  /* 0x0000000e00037209 */ /* 0x000fc80007810000 */
[----:B------:R-:W-:-:S07]  /*4380*/  MOV R13, R3 ;  /* 0x00000003000d7202 */ /* 0x000fce0000000f00 */
[----:B------:R-:W-:Y:S05]  /*4390*/  WARPSYNC.COLLECTIVE R15, `(.L_x_7691) ;  /* 0x000000000f087348 */ /* 0x000fea0003c00000 */
[----:B------:R0:W1:Y:S02]  /*43a0*/  SHFL.BFLY P6, R14, R13, R12, R11 ;  /* 0x0c00000c0d0e7389 */ /* 0x00006400000c000b */
[----:B01----:R-:W-:Y:S01]  /*43b0*/  ENDCOLLECTIVE ;  /* 0x000000000000791b */ /* 0x003fe20003800000 */
.L_x_7691:
[----:B------:R-:W-:Y:S01]  /*43c0*/  IMAD.MOV.U32 R12, RZ, RZ, 0x2 ;  /* 0x00000002ff0c7424 */ /* 0x000fe200078e00ff */
[----:B------:R-:W-:-:S04]  /*43d0*/  FMNMX.FTZ R4, R3, R14, !PT ;  /* 0x0000000e03047209 */ /* 0x000fc80007810000 */
[----:B------:R-:W-:-:S07]  /*43e0*/  MOV R13, R4 ;  /* 0x00000004000d7202 */ /* 0x000fce0000000f00 */
[----:B------:R-:W-:Y:S05]  /*43f0*/  WARPSYNC.COLLECTIVE R15, `(.L_x_7692) ;  /* 0x000000000f087348 */ /* 0x000fea0003c00000 */
[----:B------:R0:W1:Y:S02]  /*4400*/  SHFL.BFLY P6, R14, R13, R12, R11 ;  /* 0x0c00000c0d0e7389 */ /* 0x00006400000c000b */
[----:B01----:R-:W-:Y:S01]  /*4410*/  ENDCOLLECTIVE ;  /* 0x000000000000791b */ /* 0x003fe20003800000 */
.L_x_7692:
[----:B------:R-:W-:Y:S05]  /*4420*/  BRA `(.L_x_7693) ;  /* 0xffffffc800307947 */ /* 0x000fea000383ffff */
.L_x_7679:
[----:B------:R-:W-:Y:S01]  /*4430*/  HFMA2.MMA R12, -RZ, RZ, 0, 1.1920928955078125e-07 ;  /* 0x00000002ff0c7435 */ /* 0x000fe200000001ff */
[----:B--23--:R-:W-:Y:S01]  /*4440*/  IMAD.MOV.U32 R13, RZ, RZ, RZ ;  /* 0x000000ffff0d7224 */ /* 0x00cfe200078e00ff */
[----:B-1----:R-:W-:Y:S01]  /*4450*/  MOV R15, 0xffffffff ;  /* 0xffffffff000f7802 */ /* 0x002fe20000000f00 */
[----:B0-----:R-:W-:-:S08]  /*4460*/  IMAD.MOV.U32 R11, RZ, RZ, 0x1f ;  /* 0x0000001fff0b7424 */ /* 0x001fd000078e00ff */
[----:B------:R-:W-:Y:S05]  /*4470*/  WARPSYNC.COLLECTIVE R15, `(.L_x_7694) ;  /* 0x000000000f087348 */ /* 0x000fea0003c00000 */
[----:B------:R0:W1:Y:S02]  /*4480*/  SHFL.BFLY P6, R14, R13, R12, R11 ;  /* 0x0c00000c0d0e7389 */ /* 0x00006400000c000b */
[----:B01----:R-:W-:Y:S01]  /*4490*/  ENDCOLLECTIVE ;  /* 0x000000000000791b */ /* 0x003fe20003800000 */
.L_x_7694:
[----:B------:R-:W-:Y:S01]  /*44a0*/  HFMA2.MMA R12, -RZ, RZ, 0, 5.9604644775390625e-08 ;  /* 0x00000001ff0c7435 */ /* 0x000fe200000001ff */
[----:B------:R-:W-:-:S04]  /*44b0*/  FADD.FTZ R3, RZ, R14 ;  /* 0x0000000eff037221 */ /* 0x000fc80000010000 */
[----:B------:R-:W-:-:S07]  /*44c0*/  IMAD.MOV.U32 R13, RZ, RZ, R3 ;  /* 0x000000ffff0d7224 */ /* 0x000fce00078e0003 */
[----:B------:R-:W-:Y:S05]  /*44d0*/  WARPSYNC.COLLECTIVE R15, `(.L_x_7695) ;  /* 0x000000000f087348 */ /* 0x000fea0003c00000 */
[----:B------:R0:W1:Y:S02]  /*44e0*/  SHFL.BFLY P6, R14, R13, R12, R11 ;  /* 0x0c00000c0d0e7389 */ /* 0x00006400000c000b */
[----:B01----:R-:W-:Y:S01]  /*44f0*/  ENDCOLLECTIVE ;  /* 0x000000000000791b */ /* 0x003fe20003800000 */
.L_x_7695:
[----:B------:R-:W-:Y:S01]  /*4500*/  MOV R13, RZ ;  /* 0x000000ff000d7202 */ /* 0x000fe20000000f00 */
[----:B------:R-:W-:Y:S02]  /*4510*/  IMAD.MOV.U32 R12, RZ, RZ, 0x2 ;  /* 0x00000002ff0c7424 */ /* 0x000fe400078e00ff */
[----:B------:R-:W-:-:S07]  /*4520*/  IMAD.MOV.U32 R16, RZ, RZ, R14 ;  /* 0x000000ffff107224 */ /* 0x000fce00078e000e */
[----:B------:R-:W-:Y:S05]  /*4530*/  WARPSYNC.COLLECTIVE R15, `(.L_x_7696) ;  /* 0x000000000f087348 */ /* 0x000fea0003c00000 */
[----:B------:R0:W1:Y:S02]  /*4540*/  SHFL.BFLY P6, R14, R13, R12, R11 ;  /* 0x0c00000c0d0e7389 */ /* 0x00006400000c000b */
[----:B01----:R-:W-:Y:S01]  /*4550*/  ENDCOLLECTIVE ;  /* 0x000000000000791b */ /* 0x003fe20003800000 */
.L_x_7696:
[----:B------:R-:W-:Y:S01]  /*4560*/  FADD.FTZ R16, R3, R16 ;  /* 0x0000001003107221 */ /* 0x000fe20000010000 */
[----:B------:R-:W-:Y:S02]  /*4570*/  IMAD.MOV.U32 R12, RZ, RZ, 0x1 ;  /* 0x00000001ff0c7424 */ /* 0x000fe400078e00ff */
[----:B------:R-:W-:-:S05]  /*4580*/  FADD.FTZ R2, RZ, R14 ;  /* 0x0000000eff027221 */ /* 0x000fca0000010000 */
[----:B------:R-:W-:-:S07]  /*4590*/  MOV R13, R2 ;  /* 0x00000002000d7202 */ /* 0x000fce0000000f00 */
[----:B------:R-:W-:Y:S05]  /*45a0*/  WARPSYNC.COLLECTIVE R15, `(.L_x_7697) ;  /* 0x000000000f087348 */ /* 0x000fea0003c00000 */
[----:B------:R0:W1:Y:S02]  /*45b0*/  SHFL.BFLY P6, R14, R13, R12, R11 ;  /* 0x0c00000c0d0e7389 */ /* 0x00006400000c000b */
[----:B01----:R-:W-:Y:S01]  /*45c0*/  ENDCOLLECTIVE ;  /* 0x000000000000791b */ /* 0x003fe20003800000 */
.L_x_7697:
[----:B------:R-:W-:Y:S01]  /*45d0*/  HFMA2.MMA R12, -RZ, RZ, 0, 1.1920928955078125e-07 ;  /* 0x00000002ff0c7435 */ /* 0x000fe200000001ff */
[----:B------:R-:W-:Y:S01]  /*45e0*/  IMAD.MOV.U32 R13, RZ, RZ, RZ ;  /* 0x000000ffff0d7224 */ /* 0x000fe200078e00ff */
[----:B------:R-:W-:-:S09]  /*45f0*/  MOV R9, R14 ;  /* 0x0000000e00097202 */ /* 0x000fd20000000f00 */
[----:B------:R-:W-:Y:S05]  /*4600*/  WARPSYNC.COLLECTIVE R15, `(.L_x_7698) ;  /* 0x000000000f087348 */ /* 0x000fea0003c00000 */
[----:B------:R0:W1:Y:S02]  /*4610*/  SHFL.BFLY P6, R14, R13, R12, R11 ;  /* 0x0c00000c0d0e7389 */ /* 0x00006400000c000b */
[----:B01----:R-:W-:Y:S01]  /*4620*/  ENDCOLLECTIVE ;  /* 0x000000000000791b */ /* 0x003fe20003800000 */
.L_x_7698:
[----:B------:R-:W-:Y:S01]  /*4630*/  FADD.FTZ R9, R2, R9 ;  /* 0x0000000902097221 */ /* 0x000fe20000010000 */
[----:B------:R-:W-:Y:S01]  /*4640*/  MOV R12, 0x1 ;  /* 0x00000001000c7802 */ /* 0x000fe20000000f00 */
[----:B------:R-:W-:-:S04]  /*4650*/  FADD.FTZ R0, RZ, R14 ;  /* 0x0000000eff007221 */ /* 0x000fc80000010000 */
[----:B------:R-:W-:-:S07]  /*4660*/  IMAD.MOV.U32 R13, RZ, RZ, R0 ;  /* 0x000000ffff0d7224 */ /* 0x000fce00078e0000 */
[----:B------:R-:W-:Y:S05]  /*4670*/  WARPSYNC.COLLECTIVE R15, `(.L_x_7699) ;  /* 0x000000000f087348 */ /* 0x000fea0003c00000 */
[----:B------:R0:W1:Y:S02]  /*4680*/  SHFL.BFLY P6, R14, R13, R12, R11 ;  /* 0x0c00000c0d0e7389 */ /* 0x00006400000c000b */
[----:B01----:R-:W-:Y:S01]  /*4690*/  ENDCOLLECTIVE ;  /* 0x000000000000791b */ /* 0x003fe20003800000 */
.L_x_7699:
[----:B------:R-:W-:Y:S01]  /*46a0*/  HFMA2.MMA R13, -RZ, RZ, 0, 0 ;  /* 0x00000000ff0d7435 */ /* 0x000fe200000001ff */
[----:B------:R-:W-:Y:S02]  /*46b0*/  IMAD.MOV.U32 R12, RZ, RZ, 0x2 ;  /* 0x00000002ff0c7424 */ /* 0x000fe400078e00ff */
[----:B------:R-:W-:-:S08]  /*46c0*/  IMAD.MOV.U32 R8, RZ, RZ, R14 ;  /* 0x000000ffff087224 */ /* 0x000fd000078e000e */
[----:B------:R-:W-:Y:S05]  /*46d0*/  WARPSYNC.COLLECTIVE R15, `(.L_x_7700) ;  /* 0x000000000f087348 */ /* 0x000fea0003c00000 */
[----:B------:R0:W1:Y:S02]  /*46e0*/  SHFL.BFLY P6, R14, R13, R12, R11 ;  /* 0x0c00000c0d0e7389 */ /* 0x00006400000c000b */
[----:B01----:R-:W-:Y:S01]  /*46f0*/  ENDCOLLECTIVE ;  /* 0x000000000000791b */ /* 0x003fe20003800000 */
.L_x_7700:
[----:B------:R-:W-:Y:S01]  /*4700*/  FADD.FTZ R8, R0, R8 ;  /* 0x0000000800087221 */ /* 0x000fe20000010000 */
[----:B------:R-:W-:Y:S02]  /*4710*/  IMAD.MOV.U32 R12, RZ, RZ, 0x1 ;  /* 0x00000001ff0c7424 */ /* 0x000fe400078e00ff */
[----:B------:R-:W-:-:S05]  /*4720*/  FADD.FTZ R23, RZ, R14 ;  /* 0x0000000eff177221 */ /* 0x000fca0000010000 */
[----:B------:R-:W-:-:S07]  /*4730*/  MOV R13, R23 ;  /* 0x00000017000d7202 */ /* 0x000fce0000000f00 */
[----:B------:R-:W-:Y:S05]  /*4740*/  WARPSYNC.COLLECTIVE R15, `(.L_x_7701) ;  /* 0x000000000f087348 */ /* 0x000fea0003c00000 */
[----:B------:R0:W1:Y:S02]  /*4750*/  SHFL.BFLY P6, R14, R13, R12, R11 ;  /* 0x0c00000c0d0e7389 */ /* 0x00006400000c000b */
[----:B01----:R-:W-:Y:S01]  /*4760*/  ENDCOLLECTIVE ;  /* 0x000000000000791b */ /* 0x003fe20003800000 */
.L_x_7701:
[----:B------:R-:W-:Y:S01]  /*4770*/  HFMA2.MMA R12, -RZ, RZ, 0, 1.1920928955078125e-07 ;  /* 0x00000002ff0c7435 */ /* 0x000fe200000001ff */
[----:B------:R-:W-:Y:S01]  /*4780*/  IMAD.MOV.U32 R13, RZ, RZ, RZ ;  /* 0x000000ffff0d7224 */ /* 0x000fe200078e00ff */
[----:B------:R-:W-:-:S09]  /*4790*/  MOV R20, R14 ;  /* 0x0000000e00147202 */ /* 0x000fd20000000f00 */
[----:B------:R-:W-:Y:S05]  /*47a0*/  WARPSYNC.COLLECTIVE R15, `(.L_x_7702) ;  /* 0x000000000f087348 */ /* 0x000fea0003c00000 */
[----:B------:R0:W1:Y:S02]  /*47b0*/  SHFL.BFLY P6, R14, R13, R12, R11 ;  /* 0x0c00000c0d0e7389 */ /* 0x00006400000c000b */
[----:B01----:R-:W-:Y:S01]  /*47c0*/  ENDCOLLECTIVE ;  /* 0x000000000000791b */ /* 0x003fe20003800000 */
.L_x_7702:
        /* <DEDUP_REMOVED lines=8> */
.L_x_7703:
[----:B------:R-:W-:Y:S01]  /*4850*/  HFMA2.MMA R12, -RZ, RZ, 0, 1.1920928955078125e-07 ;  /* 0x00000002ff0c7435 */ /* 0x000fe200000001ff */
[----:B------:R-:W-:Y:S01]  /*4860*/  IMAD.MOV.U32 R13, RZ, RZ, RZ ;  /* 0x000000ffff0d7224 */ /* 0x000fe200078e00ff */
[----:B------:R-:W-:-:S09]  /*4870*/  MOV R18, R14 ;  /* 0x0000000e00127202 */ /* 0x000fd20000000f00 */
[----:B------:R-:W-:Y:S05]  /*4880*/  WARPSYNC.COLLECTIVE R15, `(.L_x_7704) ;  /* 0x000000000f087348 */ /* 0x000fea0003c00000 */
[----:B------:R0:W1:Y:S02]  /*4890*/  SHFL.BFLY P6, R14, R13, R12, R11 ;  /* 0x0c00000c0d0e7389 */ /* 0x00006400000c000b */
[----:B01----:R-:W-:Y:S01]  /*48a0*/  ENDCOLLECTIVE ;  /* 0x000000000000791b */ /* 0x003fe20003800000 */
.L_x_7704:
        /* <DEDUP_REMOVED lines=8> */
.L_x_7705:
[----:B------:R-:W-:Y:S01]  /*4930*/  HFMA2.MMA R12, -RZ, RZ, 0, 1.1920928955078125e-07 ;  /* 0x00000002ff0c7435 */ /* 0x000fe200000001ff */
[----:B------:R-:W-:Y:S01]  /*4940*/  IMAD.MOV.U32 R13, RZ, RZ, RZ ;  /* 0x000000ffff0d7224 */ /* 0x000fe200078e00ff */
[----:B------:R-:W-:-:S09]  /*4950*/  MOV R10, R14 ;  /* 0x0000000e000a7202 */ /* 0x000fd20000000f00 */
[----:B------:R-:W-:Y:S05]  /*4960*/  WARPSYNC.COLLECTIVE R15, `(.L_x_7706) ;  /* 0x000000000f087348 */ /* 0x000fea0003c00000 */
[----:B------:R0:W1:Y:S02]  /*4970*/  SHFL.BFLY P6, R14, R13, R12, R11 ;  /* 0x0c00000c0d0e7389 */ /* 0x00006400000c000b */
[----:B01----:R-:W-:Y:S01]  /*4980*/  ENDCOLLECTIVE ;  /* 0x000000000000791b */ /* 0x003fe20003800000 */
.L_x_7706:
        /* <DEDUP_REMOVED lines=8> */
.L_x_7707:
[----:B------:R-:W-:Y:S01]  /*4a10*/  HFMA2.MMA R12, -RZ, RZ, 0, 1.1920928955078125e-07 ;  /* 0x00000002ff0c7435 */ /* 0x000fe200000001ff */
[----:B------:R-:W-:Y:S01]  /*4a20*/  IMAD.MOV.U32 R13, RZ, RZ, RZ ;  /* 0x000000ffff0d7224 */ /* 0x000fe200078e00ff */
[----:B------:R-:W-:-:S09]  /*4a30*/  MOV R6, R14 ;  /* 0x0000000e00067202 */ /* 0x000fd20000000f00 */
[----:B------:R-:W-:Y:S05]  /*4a40*/  WARPSYNC.COLLECTIVE R15, `(.L_x_7708) ;  /* 0x000000000f087348 */ /* 0x000fea0003c00000 */
[----:B------:R0:W1:Y:S02]  /*4a50*/  SHFL.BFLY P6, R14, R13, R12, R11 ;  /* 0x0c00000c0d0e7389 */ /* 0x00006400000c000b */
[----:B01----:R-:W-:Y:S01]  /*4a60*/  ENDCOLLECTIVE ;  /* 0x000000000000791b */ /* 0x003fe20003800000 */
.L_x_7708:
        /* <DEDUP_REMOVED lines=8> */
.L_x_7709:
[----:B------:R-:W-:Y:S01]  /*4af0*/  HFMA2.MMA R12, -RZ, RZ, 0, 1.1920928955078125e-07 ;  /* 0x00000002ff0c7435 */ /* 0x000fe200000001ff */
[----:B------:R-:W-:Y:S01]  /*4b00*/  IMAD.MOV.U32 R13, RZ, RZ, RZ ;  /* 0x000000ffff0d7224 */ /* 0x000fe200078e00ff */
[----:B------:R-:W-:-:S09]  /*4b10*/  MOV R4, R14 ;  /* 0x0000000e00047202 */ /* 0x000fd20000000f00 */
[----:B------:R-:W-:Y:S05]  /*4b20*/  WARPSYNC.COLLECTIVE R15, `(.L_x_7710) ;  /* 0x000000000f087348 */ /* 0x000fea0003c00000 */
[----:B------:R0:W1:Y:S02]  /*4b30*/  SHFL.BFLY P6, R14, R13, R12, R11 ;  /* 0x0c00000c0d0e7389 */ /* 0x00006400000c000b */
[----:B01----:R-:W-:Y:S01]  /*4b40*/  ENDCOLLECTIVE ;  /* 0x000000000000791b */ /* 0x003fe20003800000 */
.L_x_7710:
        /* <DEDUP_REMOVED lines=8> */
.L_x_7711:
[----:B------:R-:W-:Y:S01]  /*4bd0*/  HFMA2.MMA R12, -RZ, RZ, 0, 1.1920928955078125e-07 ;  /* 0x00000002ff0c7435 */ /* 0x000fe200000001ff */
[----:B------:R-:W-:Y:S01]  /*4be0*/  IMAD.MOV.U32 R13, RZ, RZ, RZ ;  /* 0x000000ffff0d7224 */ /* 0x000fe200078e00ff */
[----:B------:R-:W-:-:S09]  /*4bf0*/  MOV R2, R14 ;  /* 0x0000000e00027202 */ /* 0x000fd20000000f00 */
[----:B------:R-:W-:Y:S05]  /*4c00*/  WARPSYNC.COLLECTIVE R15, `(.L_x_7712) ;  /* 0x000000000f087348 */ /* 0x000fea0003c00000 */
[----:B------:R0:W1:Y:S02]  /*4c10*/  SHFL.BFLY P6, R14, R13, R12, R11 ;  /* 0x0c00000c0d0e7389 */ /* 0x00006400000c000b */
[----:B01----:R-:W-:Y:S01]  /*4c20*/  ENDCOLLECTIVE ;  /* 0x000000000000791b */ /* 0x003fe20003800000 */
.L_x_7712:
        /* <DEDUP_REMOVED lines=8> */
.L_x_7713:
[----:B------:R-:W-:Y:S01]  /*4cb0*/  HFMA2.MMA R12, -RZ, RZ, 0, 1.1920928955078125e-07 ;  /* 0x00000002ff0c7435 */ /* 0x000fe200000001ff */
[----:B------:R-:W-:Y:S01]  /*4cc0*/  IMAD.MOV.U32 R13, RZ, RZ, RZ ;  /* 0x000000ffff0d7224 */ /* 0x000fe200078e00ff */
[----:B------:R-:W-:-:S09]  /*4cd0*/  MOV R0, R14 ;  /* 0x0000000e00007202 */ /* 0x000fd20000000f00 */
[----:B------:R-:W-:Y:S05]  /*4ce0*/  WARPSYNC.COLLECTIVE R15, `(.L_x_7714) ;  /* 0x000000000f087348 */ /* 0x000fea0003c00000 */
[----:B------:R0:W1:Y:S02]  /*4cf0*/  SHFL.BFLY P6, R14, R13, R12, R11 ;  /* 0x0c00000c0d0e7389 */ /* 0x00006400000c000b */
[----:B01----:R-:W-:Y:S01]  /*4d00*/  ENDCOLLECTIVE ;  /* 0x000000000000791b */ /* 0x003fe20003800000 */
.L_x_7714:
[----:B------:R-:W-:Y:S01]  /*4d10*/  FADD.FTZ R0, R3, R0 ;  /* 0x0000000003007221 */ /* 0x000fe20000010000 */
[----:B------:R-:W-:Y:S01]  /*4d20*/  MOV R12, 0x1 ;  /* 0x00000001000c7802 */ /* 0x000fe20000000f00 */
[----:B------:R-:W-:-:S07]  /*4d30*/  FADD.FTZ R13, RZ, R14 ;  /* 0x0000000eff0d7221 */ /* 0x000fce0000010000 */
[----:B------:R-:W-:Y:S05]  /*4d40*/  WARPSYNC.COLLECTIVE R15, `(.L_x_7715) ;  /* 0x000000000f087348 */ /* 0x000fea0003c00000 */
[----:B------:R0:W1:Y:S02]  /*4d50*/  SHFL.BFLY P6, R14, R13, R12, R11 ;  /* 0x0c00000c0d0e7389 */ /* 0x00006400000c000b */
[----:B01----:R-:W-:Y:S01]  /*4d60*/  ENDCOLLECTIVE ;  /* 0x000000000000791b */ /* 0x003fe20003800000 */
.L_x_7715:
[----:B------:R-:W-:Y:S01]  /*4d70*/  HFMA2.MMA R12, -RZ, RZ, 0, 1.1920928955078125e-07 ;  /* 0x00000002ff0c7435 */ /* 0x000fe200000001ff */
[----:B------:R-:W-:Y:S01]  /*4d80*/  FADD.FTZ R3, R13, R14 ;  /* 0x0000000e0d037221 */ /* 0x000fe20000010000 */
[----:B------:R-:W-:-:S09]  /*4d90*/  IMAD.MOV.U32 R13, RZ, RZ, RZ ;  /* 0x000000ffff0d7224 */ /* 0x000fd200078e00ff */
[----:B------:R-:W-:Y:S05]  /*4da0*/  WARPSYNC.COLLECTIVE R15, `(.L_x_7716) ;  /* 0x000000000f087348 */ /* 0x000fea0003c00000 */
[----:B------:R0:W1:Y:S02]  /*4db0*/  SHFL.BFLY P6, R14, R13, R12, R11 ;  /* 0x0c00000c0d0e7389 */ /* 0x00006400000c000b */
[----:B01----:R-:W-:Y:S01]  /*4dc0*/  ENDCOLLECTIVE ;  /* 0x000000000000791b */ /* 0x003fe20003800000 */
.L_x_7716:
[----:B------:R-:W-:Y:S01]  /*4dd0*/  HFMA2.MMA R12, -RZ, RZ, 0, 5.9604644775390625e-08 ;  /* 0x00000001ff0c7435 */ /* 0x000fe200000001ff */
[----:B------:R-:W-:-:S05]  /*4de0*/  MOV R23, R14 ;  /* 0x0000000e00177202 */ /* 0x000fca0000000f00 */
[----:B------:R-:W-:-:S04]  /*4df0*/  FADD.FTZ R23, RZ, R23 ;  /* 0x00000017ff177221 */ /* 0x000fc80000010000 */
[----:B------:R-:W-:-:S07]  /*4e00*/  IMAD.MOV.U32 R13, RZ, RZ, R23 ;  /* 0x000000ffff0d7224 */ /* 0x000fce00078e0017 */
[----:B------:R-:W-:Y:S05]  /*4e10*/  WARPSYNC.COLLECTIVE R15, `(.L_x_7717) ;  /* 0x000000000f087348 */ /* 0x000fea0003c00000 */
[----:B------:R0:W1:Y:S02]  /*4e20*/  SHFL.BFLY P6, R14, R13, R12, R11 ;  /* 0x0c00000c0d0e7389 */ /* 0x00006400000c000b */
[----:B01----:R-:W-:Y:S01]  /*4e30*/  ENDCOLLECTIVE ;  /* 0x000000000000791b */ /* 0x003fe20003800000 */
.L_x_7717:
[----:B------:R-:W-:Y:S01]  /*4e40*/  HFMA2.MMA R12, -RZ, RZ, 0, 1.1920928955078125e-07 ;  /* 0x00000002ff0c7435 */ /* 0x000fe200000001ff */
[----:B------:R-:W-:Y:S01]  /*4e50*/  IMAD.MOV.U32 R13, RZ, RZ, RZ ;  /* 0x000000ffff0d7224 */ /* 0x000fe200078e00ff */
[----:B------:R-:W-:-:S09]  /*4e60*/  MOV R17, R14 ;  /* 0x0000000e00117202 */ /* 0x000fd20000000f00 */
[----:B------:R-:W-:Y:S05]  /*4e70*/  WARPSYNC.COLLECTIVE R15, `(.L_x_7718) ;  /* 0x000000000f087348 */ /* 0x000fea0003c00000 */
[----:B------:R0:W1:Y:S02]  /*4e80*/  SHFL.BFLY P6, R14, R13, R12, R11 ;  /* 0x0c00000c0d0e7389 */ /* 0x00006400000c000b */
[----:B01----:R-:W-:Y:S01]  /*4e90*/  ENDCOLLECTIVE ;  /* 0x000000000000791b */ /* 0x003fe20003800000 */
.L_x_7718:
        /* <DEDUP_REMOVED lines=8> */
.L_x_7719:
[----:B------:R-:W-:Y:S01]  /*4f20*/  HFMA2.MMA R12, -RZ, RZ, 0, 1.1920928955078125e-07 ;  /* 0x00000002ff0c7435 */ /* 0x000fe200000001ff */
[----:B------:R-:W-:Y:S01]  /*4f30*/  IMAD.MOV.U32 R13, RZ, RZ, RZ ;  /* 0x000000ffff0d7224 */ /* 0x000fe200078e00ff */
[----:B------:R-:W-:-:S09]  /*4f40*/  MOV R19, R14 ;  /* 0x0000000e00137202 */ /* 0x000fd20000000f00 */
[----:B------:R-:W-:Y:S05]  /*4f50*/  WARPSYNC.COLLECTIVE R15, `(.L_x_7720) ;  /* 0x000000000f087348 */ /* 0x000fea0003c00000 */
[----:B------:R0:W1:Y:S02]  /*4f60*/  SHFL.BFLY P6, R14, R13, R12, R11 ;  /* 0x0c00000c0d0e7389 */ /* 0x00006400000c000b */
[----:B01----:R-:W-:Y:S01]  /*4f70*/  ENDCOLLECTIVE ;  /* 0x000000000000791b */ /* 0x003fe20003800000 */
.L_x_7720:
        /* <DEDUP_REMOVED lines=8> */
.L_x_7721:
[----:B------:R-:W-:Y:S01]  /*5000*/  MOV R13, RZ ;  /* 0x000000ff000d7202 */ /* 0x000fe20000000f00 */
[----:B------:R-:W-:Y:S02]  /*5010*/  IMAD.MOV.U32 R12, RZ, RZ, 0x2 ;  /* 0x00000002ff0c7424 */ /* 0x000fe400078e00ff */
[----:B------:R-:W-:-:S07]  /*5020*/  FADD.FTZ R23, R7, R14 ;  /* 0x0000000e07177221 */ /* 0x000fce0000010000 */
[----:B------:R-:W-:Y:S05]  /*5030*/  WARPSYNC.COLLECTIVE R15, `(.L_x_7722) ;  /* 0x000000000f087348 */ /* 0x000fea0003c00000 */
[----:B------:R0:W1:Y:S02]  /*5040*/  SHFL.BFLY P6, R14, R13, R12, R11 ;  /* 0x0c00000c0d0e7389 */ /* 0x00006400000c000b */
[----:B01----:R-:W-:Y:S01]  /*5050*/  ENDCOLLECTIVE ;  /* 0x000000000000791b */ /* 0x003fe20003800000 */
.L_x_7722:
[----:B------:R-:W-:Y:S01]  /*5060*/  IMAD.MOV.U32 R12, RZ, RZ, 0x1 ;  /* 0x00000001ff0c7424 */ /* 0x000fe200078e00ff */
[----:B------:R-:W-:-:S05]  /*5070*/  MOV R21, R14 ;  /* 0x0000000e00157202 */ /* 0x000fca0000000f00 */
[----:B------:R-:W-:-:S05]  /*5080*/  FADD.FTZ R21, RZ, R21 ;  /* 0x00000015ff157221 */ /* 0x000fca0000010000 */
[----:B------:R-:W-:-:S07]  /*5090*/  MOV R13, R21 ;  /* 0x00000015000d7202 */ /* 0x000fce0000000f00 */
[----:B------:R-:W-:Y:S05]  /*50a0*/  WARPSYNC.COLLECTIVE R15, `(.L_x_7723) ;  /* 0x000000000f087348 */ /* 0x000fea0003c00000 */
[----:B------:R0:W1:Y:S02]  /*50b0*/  SHFL.BFLY P6, R14, R13, R12, R11 ;  /* 0x0c00000c0d0e7389 */ /* 0x00006400000c000b */
[----:B01----:R-:W-:Y:S01]  /*50c0*/  ENDCOLLECTIVE ;  /* 0x000000000000791b */ /* 0x003fe20003800000 */
.L_x_7723:
[----:B------:R-:W-:Y:S01]  /*50d0*/  HFMA2.MMA R13, -RZ, RZ, 0, 0 ;  /* 0x00000000ff0d7435 */ /* 0x000fe200000001ff */
[----:B------:R-:W-:-:S05]  /*50e0*/  MOV R12, R14 ;  /* 0x0000000e000c7202 */ /* 0x000fca0000000f00 */
[----:B------:R-:W-:Y:S01]  /*50f0*/  FADD.FTZ R21, R21, R12 ;  /* 0x0000000c15157221 */ /* 0x000fe20000010000 */
[----:B------:R-:W-:-:S07]  /*5100*/  IMAD.MOV.U32 R12, RZ, RZ, 0x2 ;  /* 0x00000002ff0c7424 */ /* 0x000fce00078e00ff */
[----:B------:R-:W-:Y:S05]  /*5110*/  WARPSYNC.COLLECTIVE R15, `(.L_x_7724) ;  /* 0x000000000f087348 */ /* 0x000fea0003c00000 */
[----:B------:R0:W1:Y:S02]  /*5120*/  SHFL.BFLY P6, R14, R13, R12, R11 ;  /* 0x0c00000c0d0e7389 */ /* 0x00006400000c000b */
[----:B01----:R-:W-:Y:S01]  /*5130*/  ENDCOLLECTIVE ;  /* 0x000000000000791b */ /* 0x003fe20003800000 */
.L_x_7724:
[----:B------:R-:W-:Y:S01]  /*5140*/  HFMA2.MMA R12, -RZ, RZ, 0, 5.9604644775390625e-08 ;  /* 0x00000001ff0c7435 */ /* 0x000fe200000001ff */
[----:B------:R-:W-:-:S05]  /*5150*/  MOV R13, R14 ;  /* 0x0000000e000d7202 */ /* 0x000fca0000000f00 */
[----:B------:R-:W-:-:S07]  /*5160*/  FADD.FTZ R13, RZ, R13 ;  /* 0x0000000dff0d7221 */ /* 0x000fce0000010000 */
[----:B------:R-:W-:Y:S05]  /*5170*/  WARPSYNC.COLLECTIVE R15, `(.L_x_7725) ;  /* 0x000000000f087348 */ /* 0x000fea0003c00000 */
[----:B------:R0:W1:Y:S02]  /*5180*/  SHFL.BFLY P6, R14, R13, R12, R11 ;  /* 0x0c00000c0d0e7389 */ /* 0x00006400000c000b */
[----:B01----:R-:W-:Y:S01]  /*5190*/  ENDCOLLECTIVE ;  /* 0x000000000000791b */ /* 0x003fe20003800000 */
.L_x_7725:
[----:B------:R-:W-:Y:S05]  /*51a0*/  BRA `(.L_x_7726) ;  /* 0xffffffdc00e07947 */ /* 0x000fea000383ffff */
.L_x_7727:
        /* <DEDUP_REMOVED lines=13> */
.L_x_29706:


//--------------------- .text._ZN4vllm25paged_attention_v2_kernelIfhLi120ELi16ELi128ELNS_18Fp8KVCacheDataTypeE2ELb1ELi512EEEvPfS2_PT_PKS3_PKT0_S9_ifPKiSB_iPKfiiiSD_SD_iiiii --------------------------
	.section	.text._ZN4vllm25paged_attention_v2_kernelIfhLi120ELi16ELi128ELNS_18Fp8KVCacheDataTypeE2ELb1ELi512EEEvPfS2_PT_PKS3_PKT0_S9_ifPKiSB_iPKfiiiSD_SD_iiiii,"ax",@progbits
	.align	128
        .global         _ZN4vllm25paged_attention_v2_kernelIfhLi120ELi16ELi128ELNS_18Fp8KVCacheDataTypeE2ELb1ELi512EEEvPfS2_PT_PKS3_PKT0_S9_ifPKiSB_iPKfiiiSD_SD_iiiii
        .type           _ZN4vllm25paged_attention_v2_kernelIfhLi120ELi16ELi128ELNS_18Fp8KVCacheDataTypeE2ELb1ELi512EEEvPfS2_PT_PKS3_PKT0_S9_ifPKiSB_iPKfiiiSD_SD_iiiii,@function
        .size           _ZN4vllm25paged_attention_v2_kernelIfhLi120ELi16ELi128ELNS_18Fp8KVCacheDataTypeE2ELb1ELi512EEEvPfS2_PT_PKS3_PKT0_S9_ifPKiSB_iPKfiiiSD_SD_iiiii,(.L_x_29707 - _ZN4vllm25paged_attention_v2_kernelIfhLi120ELi16ELi128ELNS_18Fp8KVCacheDataTypeE2ELb1ELi512EEEvPfS2_PT_PKS3_PKT0_S9_ifPKiSB_iPKfiiiSD_SD_iiiii)
        .other          _ZN4vllm25paged_attention_v2_kernelIfhLi120ELi16ELi128ELNS_18Fp8KVCacheDataTypeE2ELb1ELi512EEEvPfS2_PT_PKS3_PKT0_S9_ifPKiSB_iPKfiiiSD_SD_iiiii,@"STO_CUDA_ENTRY STV_DEFAULT"
_ZN4vllm25paged_attention_v2_kernelIfhLi120ELi16ELi128ELNS_18Fp8KVCacheDataTypeE2ELb1ELi512EEEvPfS2_PT_PKS3_PKT0_S9_ifPKiSB_iPKfiiiSD_SD_iiiii:
.text._ZN4vllm25paged_attention_v2_kernelIfhLi120ELi16ELi128ELNS_18Fp8KVCacheDataTypeE2ELb1ELi512EEEvPfS2_PT_PKS3_PKT0_S9_ifPKiSB_iPKfiiiSD_SD_iiiii:
        /* <DEDUP_REMOVED lines=109> */
.L_x_7728:
[----:B------:R-:W-:Y:S02]  /*06d0*/  ULDC UR4, c[0x0][0x288] ;  /* 0x0000a20000047ab9 */ /* 0x000fe40000000800 */
[----:B------:R-:W-:-:S04]  /*06e0*/  IMAD R3, R23, UR4, R24 ;  /* 0x0000000417037c24 */ /* 0x000fc8000f8e0218 */
[----:B------:R-:W-:-:S07]  /*06f0*/  IMAD R6, R3, R6, RZ ;  /* 0x0000000603067224 */ /* 0x000fce00078e02ff */
.L_x_7729:
        /* <DEDUP_REMOVED lines=28> */
.L_x_7733:
        /* <DEDUP_REMOVED lines=41> */
.L_x_7731:
[----:B------:R-:W-:Y:S05]  /*0b50*/  BSYNC B7 ;  /* 0x0000000000077941 */ /* 0x000fea0003800000 */
.L_x_7730:
[----:B------:R-:W-:Y:S01]  /*0b60*/  VIADD R2, R16, 0xf ;  /* 0x0000000f10027836 */ /* 0x000fe20000000000 */
[C---:B------:R-:W-:Y:S01]  /*0b70*/  SHF.L.U32 R5, R26.reuse, 0x9, RZ ;  /* 0x000000091a057819 */ /* 0x040fe200000006ff */
[----:B------:R-:W-:Y:S01]  /*0b80*/  IMAD R4, R26, -0x20, R8 ;  /* 0xffffffe01a047824 */ /* 0x000fe200078e0208 */
[----:B------:R-:W-:Y:S01]  /*0b90*/  SHF.R.S32.HI R0, RZ, 0x1f, R25 ;  /* 0x0000001fff007819 */ /* 0x000fe20000011419 */
[----:B------:R-:W-:Y:S01]  /*0ba0*/  UMOV UR4, 0xffffffff ;  /* 0xffffffff00047882 */ /* 0x000fe20000000000 */
[----:B------:R-:W-:Y:S01]  /*0bb0*/  SHF.R.S32.HI R3, RZ, 0x1f, R2 ;  /* 0x0000001fff037819 */ /* 0x000fe20000011402 */
[----:B------:R-:W-:Y:S01]  /*0bc0*/  IMAD R11, R4, 0x10, R5 ;  /* 0x00000010040b7824 */ /* 0x000fe200078e0205 */
[----:B------:R-:W-:Y:S02]  /*0bd0*/  LEA.HI R0, R0, R25, RZ, 0x5 ;  /* 0x0000001900007211 */ /* 0x000fe400078f28ff */
[----:B------:R-:W-:Y:S02]  /*0be0*/  LEA.HI R3, R3, R2, RZ, 0x4 ;  /* 0x0000000203037211 */ /* 0x000fe400078f20ff */
[----:B------:R-:W-:-:S02]  /*0bf0*/  LOP3.LUT R2, R0, 0xffffffe0, RZ, 0xc0, !PT ;  /* 0xffffffe000027812 */ /* 0x000fc400078ec0ff */
[----:B------:R-:W-:Y:S02]  /*0c00*/  VIMNMX R18, R16, R11, PT ;  /* 0x0000000b10127248 */ /* 0x000fe40003fe0100 */
[----:B------:R-:W-:Y:S01]  /*0c10*/  MOV R13, 0xff7fffff ;  /* 0xff7fffff000d7802 */ /* 0x000fe20000000f00 */
        /* <DEDUP_REMOVED lines=13> */
.L_x_7775:
        /* <DEDUP_REMOVED lines=47> */
.L_x_7739:
        /* <DEDUP_REMOVED lines=11> */
.L_x_7738:
[----:B------:R-:W-:Y:S05]  /*1090*/  BSYNC B1 ;  /* 0x0000000000017941 */ /* 0x000fea0003800000 */
.L_x_7737:
        /* <DEDUP_REMOVED lines=14> */
.L_x_7742:
        /* <DEDUP_REMOVED lines=100> */
.L_x_7741:
[----:B------:R-:W-:Y:S05]  /*17c0*/  BSYNC B1 ;  /* 0x0000000000017941 */ /* 0x000fea0003800000 */
.L_x_7740:
        /* <DEDUP_REMOVED lines=55> */
.L_x_7744:
[----:B------:R-:W-:Y:S05]  /*1b40*/  BSYNC B1 ;  /* 0x0000000000017941 */ /* 0x000fea0003800000 */
.L_x_7743:
        /* <DEDUP_REMOVED lines=26> */
.L_x_7736:
[----:B------:R-:W-:Y:S05]  /*1cf0*/  BSYNC B0 ;  /* 0x0000000000007941 */ /* 0x000fea0003800000 */
.L_x_7735:
        /* <DEDUP_REMOVED lines=55> */
.L_x_7749:
        /* <DEDUP_REMOVED lines=8> */
.L_x_7748:
[----:B------:R-:W-:Y:S05]  /*20f0*/  BSYNC B1 ;  /* 0x0000000000017941 */ /* 0x000fea0003800000 */
.L_x_7747:
        /* <DEDUP_REMOVED lines=14> */
.L_x_7752:
        /* <DEDUP_REMOVED lines=52> */
.L_x_7751:
[----:B------:R-:W-:Y:S05]  /*2520*/  BSYNC B1 ;  /* 0x0000000000017941 */ /* 0x000fea0003800000 */
.L_x_7750:
        /* <DEDUP_REMOVED lines=31> */
.L_x_7754:
[----:B------:R-:W-:Y:S05]  /*2720*/  BSYNC B1 ;  /* 0x0000000000017941 */ /* 0x000fea0003800000 */
.L_x_7753:
        /* <DEDUP_REMOVED lines=14> */
.L_x_7746:
[----:B------:R-:W-:Y:S05]  /*2810*/  BSYNC B0 ;  /* 0x0000000000007941 */ /* 0x000fea0003800000 */
.L_x_7745:
        /* <DEDUP_REMOVED lines=22> */
.L_x_7756:
[----:B------:R-:W-:Y:S05]  /*2980*/  BSYNC B0 ;  /* 0x0000000000007941 */ /* 0x000fea0003800000 */
.L_x_7755:
        /* <DEDUP_REMOVED lines=27> */
.L_x_7760:
        /* <DEDUP_REMOVED lines=33> */
.L_x_7758:
[----:B------:R-:W-:Y:S05]  /*2d50*/  BSYNC B6 ;  /* 0x0000000000067941 */ /* 0x000fea0003800000 */
.L_x_7757:
[----:B------:R-:W-:-:S03]  /*2d60*/  UMOV UR4, 0xffffffff ;  /* 0xffffffff00047882 */ /* 0x000fc60000000000 */
[----:B------:R-:W-:Y:S05]  /*2d70*/  BRA.DIV UR4, `(.L_x_7761) ;  /* 0x0000001604647947 */ /* 0x000fea000b800000 */
[----:B-1----:R-:W-:Y:S01]  /*2d80*/  IMAD.MOV.U32 R0, RZ, RZ, RZ ;  /* 0x000000ffff007224 */ /* 0x002fe200078e00ff */
[----:B------:R-:W-:Y:S02]  /*2d90*/  MOV R17, RZ ;  /* 0x000000ff00117202 */ /* 0x000fe40000000f00 */
[----:B------:R-:W-:Y:S01]  /*2da0*/  CS2R R6, SRZ ;  /* 0x0000000000067805 */ /* 0x000fe2000001ff00 */
[----:B---3--:R-:W-:Y:S02]  /*2db0*/  IMAD.MOV.U32 R3, RZ, RZ, RZ ;  /* 0x000000ffff037224 */ /* 0x008fe400078e00ff */
[----:B------:R-:W-:Y:S01]  /*2dc0*/  FADD.FTZ R0, RZ, R0 ;  /* 0x00000000ff007221 */ /* 0x000fe20000010000 */
[----:B------:R-:W-:Y:S01]  /*2dd0*/  HFMA2.MMA R18, -RZ, RZ, 0, 0 ;  /* 0x00000000ff127435 */ /* 0x000fe200000001ff */
[----:B------:R-:W-:Y:S01]  /*2de0*/  FADD.FTZ R17, RZ, R17 ;  /* 0x00000011ff117221 */ /* 0x000fe20000010000 */
[----:B------:R-:W-:Y:S01]  /*2df0*/  FADD.FTZ R3, RZ, R3 ;  /* 0x00000003ff037221 */ /* 0x000fe20000010000 */
[----:B------:R-:W-:Y:S01]  /*2e00*/  FADD.FTZ R6, RZ, R6 ;  /* 0x00000006ff067221 */ /* 0x000fe20000010000 */
[----:B------:R-:W1:Y:S01]  /*2e10*/  SHFL.BFLY PT, R29, R0, 0x1, 0x1f ;  /* 0x0c201f00001d7f89 */ /* 0x000e6200000e0000 */
[----:B------:R-:W-:Y:S01]  /*2e20*/  FADD.FTZ R7, RZ, R7 ;  /* 0x00000007ff077221 */ /* 0x000fe20000010000 */
[----:B------:R-:W-:-:S02]  /*2e30*/  IMAD.MOV.U32 R14, RZ, RZ, RZ ;  /* 0x000000ffff0e7224 */ /* 0x000fc400078e00ff */
[----:B------:R-:W3:Y:S02]  /*2e40*/  SHFL.BFLY PT, R2, R17, 0x1, 0x1f ;  /* 0x0c201f0011027f89 */ /* 0x000ee400000e0000 */
[----:B------:R-:W-:Y:S01]  /*2e50*/  FADD.FTZ R18, RZ, R18 ;  /* 0x00000012ff127221 */ /* 0x000fe20000010000 */
[--C-:B------:R-:W-:Y:S01]  /*2e60*/  FADD.FTZ R27, RZ, R14.reuse ;  /* 0x0000000eff1b7221 */ /* 0x100fe20000010000 */
[----:B------:R-:W4:Y:S01]  /*2e70*/  SHFL.BFLY PT, R16, R3, 0x1, 0x1f ;  /* 0x0c201f0003107f89 */ /* 0x000f2200000e0000 */
[--C-:B------:R-:W-:Y:S01]  /*2e80*/  FADD.FTZ R30, RZ, R14.reuse ;  /* 0x0000000eff1e7221 */ /* 0x100fe20000010000 */
[----:B------:R-:W-:Y:S02]  /*2e90*/  FADD.FTZ R19, RZ, R14 ;  /* 0x0000000eff137221 */ /* 0x000fe40000010000 */
[----:B------:R-:W5:Y:S04]  /*2ea0*/  SHFL.BFLY PT, R9, R6, 0x1, 0x1f ;  /* 0x0c201f0006097f89 */ /* 0x000f6800000e0000 */
[----:B------:R-:W0:Y:S04]  /*2eb0*/  SHFL.BFLY PT, R10, R7, 0x1, 0x1f ;  /* 0x0c201f00070a7f89 */ /* 0x000e2800000e0000 */
[----:B------:R-:W2:Y:S01]  /*2ec0*/  SHFL.BFLY PT, R4, R18, 0x1, 0x1f ;  /* 0x0c201f0012047f89 */ /* 0x000ea200000e0000 */
[----:B-1----:R-:W-:Y:S01]  /*2ed0*/  FADD.FTZ R0, R0, R29 ;  /* 0x0000001d00007221 */ /* 0x002fe20000010000 */
[----:B------:R-:W-:-:S02]  /*2ee0*/  HFMA2.MMA R29, -RZ, RZ, 0, 0 ;  /* 0x00000000ff1d7435 */ /* 0x000fc400000001ff */
[----:B------:R-:W1:Y:S01]  /*2ef0*/  SHFL.BFLY PT, R20, R27, 0x1, 0x1f ;  /* 0x0c201f001b147f89 */ /* 0x000e6200000e0000 */
[----:B---3--:R-:W-:Y:S01]  /*2f00*/  FADD.FTZ R2, R17, R2 ;  /* 0x0000000211027221 */ /* 0x008fe20000010000 */
[----:B------:R-:W-:Y:S02]  /*2f10*/  FADD.FTZ R17, RZ, R14 ;  /* 0x0000000eff117221 */ /* 0x000fe40000010000 */
[----:B------:R-:W3:Y:S01]  /*2f20*/  SHFL.BFLY PT, R5, R30, 0x1, 0x1f ;  /* 0x0c201f001e057f89 */ /* 0x000ee200000e0000 */
[----:B----4-:R-:W-:-:S03]  /*2f30*/  FADD.FTZ R3, R3, R16 ;  /* 0x0000001003037221 */ /* 0x010fc60000010000 */
[----:B------:R-:W4:Y:S01]  /*2f40*/  SHFL.BFLY PT, R16, R17, 0x1, 0x1f ;  /* 0x0c201f0011107f89 */ /* 0x000f2200000e0000 */
[----:B-----5:R-:W-:Y:S01]  /*2f50*/  FADD.FTZ R6, R6, R9 ;  /* 0x0000000906067221 */ /* 0x020fe20000010000 */
[----:B------:R-:W-:Y:S02]  /*2f60*/  IMAD.MOV.U32 R9, RZ, RZ, RZ ;  /* 0x000000ffff097224 */ /* 0x000fe400078e00ff */
[----:B------:R-:W5:Y:S01]  /*2f70*/  SHFL.BFLY PT, R8, R19, 0x1, 0x1f ;  /* 0x0c201f0013087f89 */ /* 0x000f6200000e0000 */
[----:B0-----:R-:W-:Y:S01]  /*2f80*/  FADD.FTZ R7, R7, R10 ;  /* 0x0000000a07077221 */ /* 0x001fe20000010000 */
[----:B------:R-:W-:Y:S01]  /*2f90*/  FADD.FTZ R10, RZ, R29 ;  /* 0x0000001dff0a7221 */ /* 0x000fe20000010000 */
[----:B------:R-:W-:Y:S01]  /*2fa0*/  FADD.FTZ R9, RZ, R9 ;  /* 0x00000009ff097221 */ /* 0x000fe20000010000 */
[----:B------:R-:W-:Y:S01]  /*2fb0*/  SHFL.BFLY PT, R12, R19, 0x1, 0x1f ;  /* 0x0c201f00130c7f89 */ /* 0x000fe200000e0000 */
[----:B--2---:R-:W-:Y:S01]  /*2fc0*/  FADD.FTZ R4, R18, R4 ;  /* 0x0000000412047221 */ /* 0x004fe20000010000 */
[----:B------:R-:W-:-:S02]  /*2fd0*/  MOV R18, RZ ;  /* 0x000000ff00127202 */ /* 0x000fc40000000f00 */
[----:B------:R-:W0:Y:S03]  /*2fe0*/  SHFL.BFLY PT, R29, R10, 0x1, 0x1f ;  /* 0x0c201f000a1d7f89 */ /* 0x000e2600000e0000 */
[----:B------:R-:W-:Y:S01]  /*2ff0*/  FADD.FTZ R18, RZ, R18 ;  /* 0x00000012ff127221 */ /* 0x000fe20000010000 */
[----:B------:R-:W2:Y:S01]  /*3000*/  SHFL.BFLY PT, R14, R9, 0x1, 0x1f ;  /* 0x0c201f00090e7f89 */ /* 0x000ea200000e0000 */
[----:B-1----:R-:W-:Y:S01]  /*3010*/  FADD.FTZ R20, R27, R20 ;  /* 0x000000141b147221 */ /* 0x002fe20000010000 */
[----:B---3--:R-:W-:Y:S02]  /*3020*/  FADD.FTZ R5, R30, R5 ;  /* 0x000000051e057221 */ /* 0x008fe40000010000 */
[----:B------:R-:W1:Y:S01]  /*3030*/  SHFL.BFLY PT, R11, R18, 0x1, 0x1f ;  /* 0x0c201f00120b7f89 */ /* 0x000e6200000e0000 */
[----:B----4-:R-:W-:Y:S01]  /*3040*/  FADD.FTZ R16, R17, R16 ;  /* 0x0000001011107221 */ /* 0x010fe20000010000 */
[----:B------:R-:W-:-:S02]  /*3050*/  IMAD.MOV.U32 R17, RZ, RZ, RZ ;  /* 0x000000ffff117224 */ /* 0x000fc400078e00ff */
[----:B-----5:R-:W-:Y:S02]  /*3060*/  FADD.FTZ R8, R19, R8 ;  /* 0x0000000813087221 */ /* 0x020fe40000010000 */
[----:B------:R-:W-:Y:S01]  /*3070*/  FADD.FTZ R17, RZ, R17 ;  /* 0x00000011ff117221 */ /* 0x000fe20000010000 */
[----:B0-----:R-:W-:Y:S01]  /*3080*/  FADD.FTZ R27, R10, R29 ;  /* 0x0000001d0a1b7221 */ /* 0x001fe20000010000 */
[----:B--2---:R-:W-:Y:S01]  /*3090*/  FADD.FTZ R29, R9, R14 ;  /* 0x0000000e091d7221 */ /* 0x004fe20000010000 */
[----:B------:R-:W-:Y:S02]  /*30a0*/  FADD.FTZ R9, R19, R12 ;  /* 0x0000000c13097221 */ /* 0x000fe40000010000 */
[----:B------:R0:W2:Y:S01]  /*30b0*/  SHFL.BFLY PT, R14, R17, 0x1, 0x1f ;  /* 0x0c201f00110e7f89 */ /* 0x0000a200000e0000 */
[----:B-1----:R-:W-:-:S05]  /*30c0*/  FADD.FTZ R10, R18, R11 ;  /* 0x0000000b120a7221 */ /* 0x002fca0000010000 */
[----:B0-----:R-:W-:-:S07]  /*30d0*/  MOV R18, R10 ;  /* 0x0000000a00127202 */ /* 0x001fce0000000f00 */
.L_x_7806:
        /* <DEDUP_REMOVED lines=39> */
.L_x_7763:
[----:B------:R-:W-:Y:S05]  /*3350*/  BSYNC B0 ;  /* 0x0000000000007941 */ /* 0x000fea0003800000 */
.L_x_7762:
        /* <DEDUP_REMOVED lines=33> */
.L_x_7765:
[----:B------:R-:W-:Y:S05]  /*3570*/  BSYNC B0 ;  /* 0x0000000000007941 */ /* 0x000fea0003800000 */
.L_x_7764:
        /* <DEDUP_REMOVED lines=18> */
.L_x_7767:
[----:B------:R-:W-:Y:S05]  /*36a0*/  BSYNC B0 ;  /* 0x0000000000007941 */ /* 0x000fea0003800000 */
.L_x_7766:
        /* <DEDUP_REMOVED lines=34> */
.L_x_7769:
[----:B------:R-:W-:Y:S05]  /*38d0*/  BSYNC B0 ;  /* 0x0000000000007941 */ /* 0x000fea0003800000 */
.L_x_7768:
[----:B------:R-:W-:Y:S06]  /*38e0*/  BAR.SYNC.DEFER_BLOCKING 0x0 ;  /* 0x0000000000007b1d */ /* 0x000fec0000010000 */
[----:B------:R-:W-:Y:S05]  /*38f0*/  @P3 EXIT ;  /* 0x000000000000394d */ /* 0x000fea0003800000 */
[----:B------:R-:W-:Y:S01]  /*3900*/  UIMAD UR4, UR38, 0x78, URZ ;  /* 0x00000078260478a4 */ /* 0x000fe2000f8e023f */
[----:B------:R-:W-:Y:S02]  /*3910*/  IMAD R10, R28, R23, RZ ;  /* 0x000000171c0a7224 */ /* 0x000fe400078e02ff */
[----:B------:R-:W-:-:S03]  /*3920*/  IMAD R26, R26, 0x78, RZ ;  /* 0x000000781a1a7824 */ /* 0x000fc600078e02ff */
[----:B------:R-:W-:Y:S02]  /*3930*/  IMAD R10, R10, UR4, RZ ;  /* 0x000000040a0a7c24 */ /* 0x000fe4000f8e02ff */
[----:B01----:R-:W-:Y:S01]  /*3940*/  IMAD R11, R24, UR4, RZ ;  /* 0x00000004180b7c24 */ /* 0x003fe2000f8e02ff */
        /* <DEDUP_REMOVED lines=10> */
[C---:B------:R-:W-:Y:S01]  /*39f0*/  LEA.HI.X.SX32 R12, R19.reuse, R22, 0x1, P0 ;  /* 0x00000016130c7211 */ /* 0x040fe200000f0eff */
[----:B------:R-:W-:Y:S01]  /*3a00*/  VIADD R33, R19, 0x20 ;  /* 0x0000002013217836 */ /* 0x000fe20000000000 */
[----:B------:R-:W-:Y:S01]  /*3a10*/  LEA R10, P0, R11, UR4, 0x2 ;  /* 0x000000040b0a7c11 */ /* 0x000fe2000f8010ff */
[----:B------:R-:W-:Y:S01]  /*3a20*/  VIADD R25, R19, 0x30 ;  /* 0x0000003013197836 */ /* 0x000fe20000000000 */
[-C--:B------:R-:W-:Y:S02]  /*3a30*/  IADD3 R13, P1, R21, R24.reuse, RZ ;  /* 0x00000018150d7210 */ /* 0x080fe40007f3e0ff */
[----:B------:R-:W-:-:S02]  /*3a40*/  IADD3 R15, P2, R23, R24, RZ ;  /* 0x00000018170f7210 */ /* 0x000fc40007f5e0ff */
[----:B------:R-:W-:Y:S02]  /*3a50*/  LEA.HI.X R11, R11, UR5, R12, 0x2, P0 ;  /* 0x000000050b0b7c11 */ /* 0x000fe400080f140c */
[-C--:B------:R-:W-:Y:S02]  /*3a60*/  LEA.HI.X.SX32 R28, R21, R22.reuse, 0x1, P1 ;  /* 0x00000016151c7211 */ /* 0x080fe400008f0eff */
[----:B------:R-:W-:Y:S01]  /*3a70*/  LEA R12, P0, R13, UR4, 0x2 ;  /* 0x000000040d0c7c11 */ /* 0x000fe2000f8010ff */
[----:B------:R0:W-:Y:S01]  /*3a80*/  STG.E desc[UR36][R10.64], R5 ;  /* 0x000000050a007986 */ /* 0x0001e2000c101924 */
[----:B------:R-:W-:Y:S02]  /*3a90*/  LEA.HI.X.SX32 R26, R23, R22, 0x1, P2 ;  /* 0x00000016171a7211 */ /* 0x000fe400010f0eff */
[----:B------:R-:W-:Y:S02]  /*3aa0*/  LEA R14, P1, R15, UR4, 0x2 ;  /* 0x000000040f0e7c11 */ /* 0x000fe4000f8210ff */
[----:B------:R-:W-:-:S02]  /*3ab0*/  IADD3 R31, R19, 0x18, RZ ;  /* 0x00000018131f7810 */ /* 0x000fc40007ffe0ff */
[----:B------:R-:W-:Y:S02]  /*3ac0*/  LEA.HI.X R13, R13, UR5, R28, 0x2, P0 ;  /* 0x000000050d0d7c11 */ /* 0x000fe400080f141c */
[----:B------:R-:W-:Y:S02]  /*3ad0*/  LEA.HI.X R15, R15, UR5, R26, 0x2, P1 ;  /* 0x000000050f0f7c11 */ /* 0x000fe400088f141a */
[-C--:B------:R-:W-:Y:S01]  /*3ae0*/  IADD3 R21, P0, R31, R24.reuse, RZ ;  /* 0x000000181f157210 */ /* 0x080fe20007f1e0ff */
[----:B------:R1:W-:Y:S01]  /*3af0*/  STG.E desc[UR36][R12.64], R4 ;  /* 0x000000040c007986 */ /* 0x0003e2000c101924 */
[----:B------:R-:W-:Y:S02]  /*3b00*/  IADD3 R23, P1, R33, R24, RZ ;  /* 0x0000001821177210 */ /* 0x000fe40007f3e0ff */
[----:B------:R-:W-:Y:S01]  /*3b10*/  IADD3 R35, R19, 0x28, RZ ;  /* 0x0000002813237810 */ /* 0x000fe20007ffe0ff */
[----:B------:R2:W-:Y:S01]  /*3b20*/  STG.E desc[UR36][R14.64], R3 ;  /* 0x000000030e007986 */ /* 0x0005e2000c101924 */
[----:B------:R-:W-:-:S02]  /*3b30*/  LEA.HI.X.SX32 R28, R31, R22, 0x1, P0 ;  /* 0x000000161f1c7211 */ /* 0x000fc400000f0eff */
[----:B------:R-:W-:Y:S02]  /*3b40*/  LEA.HI.X.SX32 R26, R33, R22, 0x1, P1 ;  /* 0x00000016211a7211 */ /* 0x000fe400008f0eff */
[----:B------:R-:W-:Y:S02]  /*3b50*/  LEA R32, P0, R21, UR4, 0x2 ;  /* 0x0000000415207c11 */ /* 0x000fe4000f8010ff */
[----:B------:R-:W-:Y:S02]  /*3b60*/  LEA R30, P1, R23, UR4, 0x2 ;  /* 0x00000004171e7c11 */ /* 0x000fe4000f8210ff */
[-C--:B0-----:R-:W-:Y:S02]  /*3b70*/  IADD3 R5, P2, R35, R24.reuse, RZ ;  /* 0x0000001823057210 */ /* 0x081fe40007f5e0ff */
[----:B-1----:R-:W-:Y:S02]  /*3b80*/  IADD3 R12, P3, R25, R24, RZ ;  /* 0x00000018190c7210 */ /* 0x002fe40007f7e0ff */
[----:B------:R-:W-:-:S02]  /*3b90*/  LEA.HI.X R33, R21, UR5, R28, 0x2, P0 ;  /* 0x0000000515217c11 */ /* 0x000fc400080f141c */
[----:B------:R-:W-:Y:S01]  /*3ba0*/  LEA.HI.X R31, R23, UR5, R26, 0x2, P1 ;  /* 0x00000005171f7c11 */ /* 0x000fe200088f141a */
[----:B------:R-:W-:Y:S01]  /*3bb0*/  VIADD R23, R19, 0x70 ;  /* 0x0000007013177836 */ /* 0x000fe20000000000 */
[-C--:B--2---:R-:W-:Y:S01]  /*3bc0*/  LEA.HI.X.SX32 R14, R35, R22.reuse, 0x1, P2 ;  /* 0x00000016230e7211 */ /* 0x084fe200010f0eff */
[----:B------:R0:W-:Y:S01]  /*3bd0*/  STG.E desc[UR36][R32.64], R2 ;  /* 0x0000000220007986 */ /* 0x0001e2000c101924 */
[----:B------:R-:W-:Y:S01]  /*3be0*/  LEA R10, P0, R5, UR4, 0x2 ;  /* 0x00000004050a7c11 */ /* 0x000fe2000f8010ff */
[----:B------:R-:W-:Y:S01]  /*3bf0*/  VIADD R35, R19, 0x40 ;  /* 0x0000004013237836 */ /* 0x000fe20000000000 */
[----:B------:R-:W-:Y:S01]  /*3c00*/  LEA.HI.X.SX32 R25, R25, R22, 0x1, P3 ;  /* 0x0000001619197211 */ /* 0x000fe200018f0eff */
[----:B------:R-:W-:Y:S01]  /*3c10*/  STG.E desc[UR36][R30.64], R0 ;  /* 0x000000001e007986 */ /* 0x000fe2000c101924 */
[----:B------:R-:W-:Y:S02]  /*3c20*/  LEA R4, P1, R12, UR4, 0x2 ;  /* 0x000000040c047c11 */ /* 0x000fe4000f8210ff */
[----:B------:R-:W-:-:S02]  /*3c30*/  LEA.HI.X R11, R5, UR5, R14, 0x2, P0 ;  /* 0x00000005050b7c11 */ /* 0x000fc400080f140e */
[----:B------:R-:W-:Y:S01]  /*3c40*/  LEA.HI.X R5, R12, UR5, R25, 0x2, P1 ;  /* 0x000000050c057c11 */ /* 0x000fe200088f1419 */
[C---:B------:R-:W-:Y:S01]  /*3c50*/  VIADD R12, R19.reuse, 0x50 ;  /* 0x00000050130c7836 */ /* 0x040fe20000000000 */
[C---:B------:R-:W-:Y:S01]  /*3c60*/  IADD3 R21, R19.reuse, 0x38, RZ ;  /* 0x0000003813157810 */ /* 0x040fe20007ffe0ff */
[C---:B------:R-:W-:Y:S01]  /*3c70*/  VIADD R25, R19.reuse, 0x60 ;  /* 0x0000006013197836 */ /* 0x040fe20000000000 */
[----:B------:R1:W-:Y:S01]  /*3c80*/  STG.E desc[UR36][R10.64], R6 ;  /* 0x000000060a007986 */ /* 0x0003e2000c101924 */
[----:B------:R-:W-:Y:S02]  /*3c90*/  IADD3 R26, R19, 0x48, RZ ;  /* 0x00000048131a7810 */ /* 0x000fe40007ffe0ff */
[----:B------:R-:W-:Y:S01]  /*3ca0*/  IADD3 R14, P5, R21, R24, RZ ;  /* 0x00000018150e7210 */ /* 0x000fe20007fbe0ff */
[----:B------:R2:W-:Y:S01]  /*3cb0*/  STG.E desc[UR36][R4.64], R7 ;  /* 0x0000000704007986 */ /* 0x0005e2000c101924 */
[C---:B------:R-:W-:Y:S02]  /*3cc0*/  IADD3 R37, R19.reuse, 0x58, RZ ;  /* 0x0000005813257810 */ /* 0x040fe40007ffe0ff */
[----:B------:R-:W-:-:S02]  /*3cd0*/  IADD3 R13, R19, 0x68, RZ ;  /* 0x00000068130d7810 */ /* 0x000fc40007ffe0ff */
[----:B------:R-:W-:Y:S02]  /*3ce0*/  LEA.HI.X.SX32 R21, R21, R22, 0x1, P5 ;  /* 0x0000001615157211 */ /* 0x000fe400028f0eff */
[-C--:B0-----:R-:W-:Y:S02]  /*3cf0*/  IADD3 R2, P4, R35, R24.reuse, RZ ;  /* 0x0000001823027210 */ /* 0x081fe40007f9e0ff */
[CC--:B-1----:R-:W-:Y:S02]  /*3d00*/  IADD3 R6, P2, R12.reuse, R24.reuse, RZ ;  /* 0x000000180c067210 */ /* 0x0c2fe40007f5e0ff */
[----:B------:R-:W-:Y:S02]  /*3d10*/  IADD3 R11, P0, R25, R24, RZ ;  /* 0x00000018190b7210 */ /* 0x000fe40007f1e0ff */
[----:B--2---:R-:W-:Y:S02]  /*3d20*/  LEA.HI.X.SX32 R5, R12, R22, 0x1, P2 ;  /* 0x000000160c057211 */ /* 0x004fe400010f0eff */
[----:B------:R-:W-:-:S02]  /*3d30*/  IADD3 R3, P3, R26, R24, RZ ;  /* 0x000000181a037210 */ /* 0x000fc40007f7e0ff */
[-C--:B------:R-:W-:Y:S02]  /*3d40*/  IADD3 R7, P1, R37, R24.reuse, RZ ;  /* 0x0000001825077210 */ /* 0x080fe40007f3e0ff */
[-C--:B------:R-:W-:Y:S02]  /*3d50*/  IADD3 R0, P5, R13, R24.reuse, RZ ;  /* 0x000000180d007210 */ /* 0x080fe40007fbe0ff */
        /* <DEDUP_REMOVED lines=8> */
[----:B------:R-:W-:Y:S02]  /*3de0*/  LEA.HI.X R25, R14, UR5, R21, 0x2, P0 ;  /* 0x000000050e197c11 */ /* 0x000fe400080f1415 */
[----:B------:R-:W-:-:S02]  /*3df0*/  LEA R22, P0, R2, UR4, 0x2 ;  /* 0x0000000402167c11 */ /* 0x000fc4000f8010ff */
[----:B------:R-:W-:Y:S01]  /*3e00*/  LEA R14, P1, R15, UR4, 0x2 ;  /* 0x000000040f0e7c11 */ /* 0x000fe2000f8210ff */
[----:B------:R-:W-:Y:S01]  /*3e10*/  STG.E desc[UR36][R24.64], R8 ;  /* 0x0000000818007986 */ /* 0x000fe2000c101924 */
        /* <DEDUP_REMOVED lines=20> */
.L_x_7732:
        /* <DEDUP_REMOVED lines=16> */
.L_x_7759:
        /* <DEDUP_REMOVED lines=16> */
.L_x_7770:
[----:B------:R-:W-:Y:S05]  /*4160*/  EXIT ;  /* 0x000000000000794d */ /* 0x000fea0003800000 */
.L_x_7734:
[----:B------:R-:W-:Y:S01]  /*4170*/  MOV R12, 0x10 ;  /* 0x00000010000c7802 */ /* 0x000fe20000000f00 */
[----:B------:R-:W-:Y:S01]  /*4180*/  IMAD.MOV.U32 R11, RZ, RZ, 0x1f ;  /* 0x0000001fff0b7424 */ /* 0x000fe200078e00ff */
[----:B------:R-:W-:Y:S01]  /*4190*/  MOV R15, 0xffffffff ;  /* 0xffffffff000f7802 */ /* 0x000fe20000000f00 */
[----:B------:R-:W-:-:S07]  /*41a0*/  IMAD.MOV.U32 R2, RZ, RZ, -0x800001 ;  /* 0xff7fffffff027424 */ /* 0x000fce00078e00ff */
[----:B------:R-:W-:Y:S05]  /*41b0*/  WARPSYNC.COLLECTIVE R15, `(.L_x_7771) ;  /* 0x000000000f087348 */ /* 0x000fea0003c00000 */
[----:B------:R0:W1:Y:S02]  /*41c0*/  SHFL.BFLY P6, R14, R13, R12, R11 ;  /* 0x0c00000c0d0e7389 */ /* 0x00006400000c000b */
[----:B01----:R-:W-:Y:S01]  /*41d0*/  ENDCOLLECTIVE ;  /* 0x000000000000791b */ /* 0x003fe20003800000 */
.L_x_7771:
[----:B------:R-:W-:Y:S01]  /*41e0*/  HFMA2.MMA R12, -RZ, RZ, 0, 4.76837158203125e-07 ;  /* 0x00000008ff0c7435 */ /* 0x000fe200000001ff */
[----:B------:R-:W-:-:S05]  /*41f0*/  FMNMX.FTZ R0, R14, -3.40282346638528859812e+38, !PT ;  /* 0xff7fffff0e007809 */ /* 0x000fca0007810000 */
[----:B------:R-:W-:-:S07]  /*4200*/  IMAD.MOV.U32 R13, RZ, RZ, R0 ;  /* 0x000000ffff0d7224 */ /* 0x000fce00078e0000 */
[----:B------:R-:W-:Y:S05]  /*4210*/  WARPSYNC.COLLECTIVE R15, `(.L_x_7772) ;  /* 0x000000000f087348 */ /* 0x000fea0003c00000 */
[----:B------:R0:W1:Y:S02]  /*4220*/  SHFL.BFLY P6, R14, R13, R12, R11 ;  /* 0x0c00000c0d0e7389 */ /* 0x00006400000c000b */
[----:B01----:R-:W-:Y:S01]  /*4230*/  ENDCOLLECTIVE ;  /* 0x000000000000791b */ /* 0x003fe20003800000 */
.L_x_7772:
[----:B------:R-:W-:Y:S02]  /*4240*/  MOV R12, 0x4 ;  /* 0x00000004000c7802 */ /* 0x000fe40000000f00 */
[----:B------:R-:W-:-:S05]  /*4250*/  FMNMX.FTZ R3, R0, R14, !PT ;  /* 0x0000000e00037209 */ /* 0x000fca0007810000 */
[----:B------:R-:W-:-:S07]  /*4260*/  IMAD.MOV.U32 R13, RZ, RZ, R3 ;  /* 0x000000ffff0d7224 */ /* 0x000fce00078e0003 */
[----:B------:R-:W-:Y:S05]  /*4270*/  WARPSYNC.COLLECTIVE R15, `(.L_x_7773) ;  /* 0x000000000f087348 */ /* 0x000fea0003c00000 */
[----:B------:R0:W1:Y:S02]  /*4280*/  SHFL.BFLY P6, R14, R13, R12, R11 ;  /* 0x0c00000c0d0e7389 */ /* 0x00006400000c000b */
[----:B01----:R-:W-:Y:S01]  /*4290*/  ENDCOLLECTIVE ;  /* 0x000000000000791b */ /* 0x003fe20003800000 */
.L_x_7773:
[----:B------:R-:W-:Y:S01]  /*42a0*/  HFMA2.MMA R12, -RZ, RZ, 0, 1.1920928955078125e-07 ;  /* 0x00000002ff0c7435 */ /* 0x000fe200000001ff */
[----:B------:R-:W-:-:S05]  /*42b0*/  FMNMX.FTZ R4, R3, R14, !PT ;  /* 0x0000000e03047209 */ /* 0x000fca0007810000 */
[----:B------:R-:W-:-:S07]  /*42c0*/  IMAD.MOV.U32 R13, RZ, RZ, R4 ;  /* 0x000000ffff0d7224 */ /* 0x000fce00078e0004 */
[----:B------:R-:W-:Y:S05]  /*42d0*/  WARPSYNC.COLLECTIVE R15, `(.L_x_7774) ;  /* 0x000000000f087348 */ /* 0x000fea0003c00000 */
[----:B------:R0:W1:Y:S02]  /*42e0*/  SHFL.BFLY P6, R14, R13, R12, R11 ;  /* 0x0c00000c0d0e7389 */ /* 0x00006400000c000b */
[----:B01----:R-:W-:Y:S01]  /*42f0*/  ENDCOLLECTIVE ;  /* 0x000000000000791b */ /* 0x003fe20003800000 */
.L_x_7774:
[----:B------:R-:W-:Y:S05]  /*4300*/  BRA `(.L_x_7775) ;  /* 0xffffffc800787947 */ /* 0x000fea000383ffff */
.L_x_7761:
[----:B0--3--:R-:W-:Y:S01]  /*4310*/  HFMA2.MMA R11, -RZ, RZ, 0, 1.847743988037109375e-06 ;  /* 0x0000001fff0b7435 */ /* 0x009fe200000001ff */
[----:B--2---:R-:W-:Y:S01]  /*4320*/  MOV R13, RZ ;  /* 0x000000ff000d7202 */ /* 0x004fe20000000f00 */
[----:B------:R-:W-:Y:S02]  /*4330*/  IMAD.MOV.U32 R12, RZ, RZ, 0x2 ;  /* 0x00000002ff0c7424 */ /* 0x000fe400078e00ff */
[----:B-1----:R-:W-:-:S07]  /*4340*/  IMAD.MOV.U32 R15, RZ, RZ, -0x1 ;  /* 0xffffffffff0f7424 */ /* 0x002fce00078e00ff */
[----:B------:R-:W-:Y:S05]  /*4350*/  WARPSYNC.COLLECTIVE R15, `(.L_x_7776) ;  /* 0x000000000f087348 */ /* 0x000fea0003c00000 */
[----:B------:R0:W1:Y:S02]  /*4360*/  SHFL.BFLY P6, R14, R13, R12, R11 ;  /* 0x0c00000c0d0e7389 */ /* 0x00006400000c000b */
[----:B01----:R-:W-:Y:S01]  /*4370*/  ENDCOLLECTIVE ;  /* 0x000000000000791b */ /* 0x003fe20003800000 */
.L_x_7776:
[----:B------:R-:W-:Y:S02]  /*4380*/  IMAD.MOV.U32 R12, RZ, RZ, 0x1 ;  /* 0x00000001ff0c7424 */ /* 0x000fe400078e00ff */
[----:B------:R-:W-:-:S05]  /*4390*/  FADD.FTZ R30, RZ, R14 ;  /* 0x0000000eff1e7221 */ /* 0x000fca0000010000 */
[----:B------:R-:W-:-:S07]  /*43a0*/  MOV R13, R30 ;  /* 0x0000001e000d7202 */ /* 0x000fce0000000f00 */
[----:B------:R-:W-:Y:S05]  /*43b0*/  WARPSYNC.COLLECTIVE R15, `(.L_x_7777) ;  /* 0x000000000f087348 */ /* 0x000fea0003c00000 */
[----:B------:R0:W1:Y:S02]  /*43c0*/  SHFL.BFLY P6, R14, R13, R12, R11 ;  /* 0x0c00000c0d0e7389 */ /* 0x00006400000c000b */
[----:B01----:R-:W-:Y:S01]  /*43d0*/  ENDCOLLECTIVE ;  /* 0x000000000000791b */ /* 0x003fe20003800000 */
.L_x_7777:
[----:B------:R-:W-:Y:S01]  /*43e0*/  HFMA2.MMA R12, -RZ, RZ, 0, 1.1920928955078125e-07 ;  /* 0x00000002ff0c7435 */ /* 0x000fe200000001ff */
[----:B------:R-:W-:Y:S01]  /*43f0*/  IMAD.MOV.U32 R13, RZ, RZ, RZ ;  /* 0x000000ffff0d7224 */ /* 0x000fe200078e00ff */
[----:B------:R-:W-:-:S09]  /*4400*/  MOV R5, R14 ;  /* 0x0000000e00057202 */ /* 0x000fd20000000f00 */
[----:B------:R-:W-:Y:S05]  /*4410*/  WARPSYNC.COLLECTIVE R15, `(.L_x_7778) ;  /* 0x000000000f087348 */ /* 0x000fea0003c00000 */
[----:B------:R0:W1:Y:S02]  /*4420*/  SHFL.BFLY P6, R14, R13, R12, R11 ;  /* 0x0c00000c0d0e7389 */ /* 0x00006400000c000b */
[----:B01----:R-:W-:Y:S01]  /*4430*/  ENDCOLLECTIVE ;  /* 0x000000000000791b */ /* 0x003fe20003800000 */
.L_x_7778:
        /* <DEDUP_REMOVED lines=8> */
.L_x_7779:
[----:B------:R-:W-:Y:S01]  /*44c0*/  HFMA2.MMA R12, -RZ, RZ, 0, 1.1920928955078125e-07 ;  /* 0x00000002ff0c7435 */ /* 0x000fe200000001ff */
[----:B------:R-:W-:Y:S01]  /*44d0*/  IMAD.MOV.U32 R13, RZ, RZ, RZ ;  /* 0x000000ffff0d7224 */ /* 0x000fe200078e00ff */
[----:B------:R-:W-:-:S09]  /*44e0*/  MOV R4, R14 ;  /* 0x0000000e00047202 */ /* 0x000fd20000000f00 */
[----:B------:R-:W-:Y:S05]  /*44f0*/  WARPSYNC.COLLECTIVE R15, `(.L_x_7780) ;  /* 0x000000000f087348 */ /* 0x000fea0003c00000 */
[----:B------:R0:W1:Y:S02]  /*4500*/  SHFL.BFLY P6, R14, R13, R12, R11 ;  /* 0x0c00000c0d0e7389 */ /* 0x00006400000c000b */
[----:B01----:R-:W-:Y:S01]  /*4510*/  ENDCOLLECTIVE ;  /* 0x000000000000791b */ /* 0x003fe20003800000 */
.L_x_7780:
        /* <DEDUP_REMOVED lines=8> */
.L_x_7781:
[----:B------:R-:W-:Y:S01]  /*45a0*/  HFMA2.MMA R12, -RZ, RZ, 0, 1.1920928955078125e-07 ;  /* 0x00000002ff0c7435 */ /* 0x000fe200000001ff */
[----:B------:R-:W-:Y:S01]  /*45b0*/  IMAD.MOV.U32 R13, RZ, RZ, RZ ;  /* 0x000000ffff0d7224 */ /* 0x000fe200078e00ff */
[----:B------:R-:W-:-:S09]  /*45c0*/  MOV R16, R14 ;  /* 0x0000000e00107202 */ /* 0x000fd20000000f00 */
[----:B------:R-:W-:Y:S05]  /*45d0*/  WARPSYNC.COLLECTIVE R15, `(.L_x_7782) ;  /* 0x000000000f087348 */ /* 0x000fea0003c00000 */
[----:B------:R0:W1:Y:S02]  /*45e0*/  SHFL.BFLY P6, R14, R13, R12, R11 ;  /* 0x0c00000c0d0e7389 */ /* 0x00006400000c000b */
[----:B01----:R-:W-:Y:S01]  /*45f0*/  ENDCOLLECTIVE ;  /* 0x000000000000791b */ /* 0x003fe20003800000 */
.L_x_7782:
        /* <DEDUP_REMOVED lines=8> */
.L_x_7783:
[----:B------:R-:W-:Y:S01]  /*4680*/  HFMA2.MMA R12, -RZ, RZ, 0, 1.1920928955078125e-07 ;  /* 0x00000002ff0c7435 */ /* 0x000fe200000001ff */
[----:B------:R-:W-:Y:S01]  /*4690*/  IMAD.MOV.U32 R13, RZ, RZ, RZ ;  /* 0x000000ffff0d7224 */ /* 0x000fe200078e00ff */
[----:B------:R-:W-:-:S09]  /*46a0*/  MOV R2, R14 ;  /* 0x0000000e00027202 */ /* 0x000fd20000000f00 */
[----:B------:R-:W-:Y:S05]  /*46b0*/  WARPSYNC.COLLECTIVE R15, `(.L_x_7784) ;  /* 0x000000000f087348 */ /* 0x000fea0003c00000 */
[----:B------:R0:W1:Y:S02]  /*46c0*/  SHFL.BFLY P6, R14, R13, R12, R11 ;  /* 0x0c00000c0d0e7389 */ /* 0x00006400000c000b */
[----:B01----:R-:W-:Y:S01]  /*46d0*/  ENDCOLLECTIVE ;  /* 0x000000000000791b */ /* 0x003fe20003800000 */
.L_x_7784:
        /* <DEDUP_REMOVED lines=8> */
.L_x_7785:
[----:B------:R-:W-:Y:S01]  /*4760*/  HFMA2.MMA R12, -RZ, RZ, 0, 1.1920928955078125e-07 ;  /* 0x00000002ff0c7435 */ /* 0x000fe200000001ff */
[----:B------:R-:W-:Y:S01]  /*4770*/  IMAD.MOV.U32 R13, RZ, RZ, RZ ;  /* 0x000000ffff0d7224 */ /* 0x000fe200078e00ff */
[----:B------:R-:W-:-:S09]  /*4780*/  MOV R29, R14 ;  /* 0x0000000e001d7202 */ /* 0x000fd20000000f00 */
[----:B------:R-:W-:Y:S05]  /*4790*/  WARPSYNC.COLLECTIVE R15, `(.L_x_7786) ;  /* 0x000000000f087348 */ /* 0x000fea0003c00000 */
[----:B------:R0:W1:Y:S02]  /*47a0*/  SHFL.BFLY P6, R14, R13, R12, R11 ;  /* 0x0c00000c0d0e7389 */ /* 0x00006400000c000b */
[----:B01----:R-:W-:Y:S01]  /*47b0*/  ENDCOLLECTIVE ;  /* 0x000000000000791b */ /* 0x003fe20003800000 */
.L_x_7786:
        /* <DEDUP_REMOVED lines=8> */
.L_x_7787:
[----:B------:R-:W-:Y:S01]  /*4840*/  HFMA2.MMA R12, -RZ, RZ, 0, 1.1920928955078125e-07 ;  /* 0x00000002ff0c7435 */ /* 0x000fe200000001ff */
[----:B------:R-:W-:Y:S01]  /*4850*/  IMAD.MOV.U32 R13, RZ, RZ, RZ ;  /* 0x000000ffff0d7224 */ /* 0x000fe200078e00ff */
[----:B------:R-:W-:-:S09]  /*4860*/  MOV R9, R14 ;  /* 0x0000000e00097202 */ /* 0x000fd20000000f00 */
[----:B------:R-:W-:Y:S05]  /*4870*/  WARPSYNC.COLLECTIVE R15, `(.L_x_7788) ;  /* 0x000000000f087348 */ /* 0x000fea0003c00000 */
[----:B------:R0:W1:Y:S02]  /*4880*/  SHFL.BFLY P6, R14, R13, R12, R11 ;  /* 0x0c00000c0d0e7389 */ /* 0x00006400000c000b */
[----:B01----:R-:W-:Y:S01]  /*4890*/  ENDCOLLECTIVE ;  /* 0x000000000000791b */ /* 0x003fe20003800000 */
.L_x_7788:
        /* <DEDUP_REMOVED lines=8> */
.L_x_7789:
[----:B------:R-:W-:Y:S01]  /*4920*/  HFMA2.MMA R12, -RZ, RZ, 0, 1.1920928955078125e-07 ;  /* 0x00000002ff0c7435 */ /* 0x000fe200000001ff */
[----:B------:R-:W-:Y:S01]  /*4930*/  IMAD.MOV.U32 R13, RZ, RZ, RZ ;  /* 0x000000ffff0d7224 */ /* 0x000fe200078e00ff */
[----:B------:R-:W-:-:S09]  /*4940*/  MOV R10, R14 ;  /* 0x0000000e000a7202 */ /* 0x000fd20000000f00 */
[----:B------:R-:W-:Y:S05]  /*4950*/  WARPSYNC.COLLECTIVE R15, `(.L_x_7790) ;  /* 0x000000000f087348 */ /* 0x000fea0003c00000 */
[----:B------:R0:W1:Y:S02]  /*4960*/  SHFL.BFLY P6, R14, R13, R12, R11 ;  /* 0x0c00000c0d0e7389 */ /* 0x00006400000c000b */
[----:B01----:R-:W-:Y:S01]  /*4970*/  ENDCOLLECTIVE ;  /* 0x000000000000791b */ /* 0x003fe20003800000 */
.L_x_7790:
[----:B------:R-:W-:Y:S01]  /*4980*/  FADD.FTZ R7, R7, R10 ;  /* 0x0000000a07077221 */ /* 0x000fe20000010000 */
[----:B------:R-:W-:Y:S01]  /*4990*/  MOV R12, 0x1 ;  /* 0x00000001000c7802 */ /* 0x000fe20000000f00 */
[----:B------:R-:W-:-:S04]  /*49a0*/  FADD.FTZ R19, RZ, R14 ;  /* 0x0000000eff137221 */ /* 0x000fc80000010000 */
[----:B------:R-:W-:-:S07]  /*49b0*/  IMAD.MOV.U32 R13, RZ, RZ, R19 ;  /* 0x000000ffff0d7224 */ /* 0x000fce00078e0013 */
[----:B------:R-:W-:Y:S05]  /*49c0*/  WARPSYNC.COLLECTIVE R15, `(.L_x_7791) ;  /* 0x000000000f087348 */ /* 0x000fea0003c00000 */
[----:B------:R0:W1:Y:S02]  /*49d0*/  SHFL.BFLY P6, R14, R13, R12, R11 ;  /* 0x0c00000c0d0e7389 */ /* 0x00006400000c000b */
[----:B01----:R-:W-:Y:S01]  /*49e0*/  ENDCOLLECTIVE ;  /* 0x000000000000791b */ /* 0x003fe20003800000 */
.L_x_7791:
[----:B------:R-:W-:Y:S01]  /*49f0*/  HFMA2.MMA R13, -RZ, RZ, 0, 0 ;  /* 0x00000000ff0d7435 */ /* 0x000fe200000001ff */
[----:B------:R-:W-:Y:S02]  /*4a00*/  IMAD.MOV.U32 R12, RZ, RZ, 0x2 ;  /* 0x00000002ff0c7424 */ /* 0x000fe400078e00ff */
[----:B------:R-:W-:-:S08]  /*4a10*/  IMAD.MOV.U32 R8, RZ, RZ, R14 ;  /* 0x000000ffff087224 */ /* 0x000fd000078e000e */
[----:B------:R-:W-:Y:S05]  /*4a20*/  WARPSYNC.COLLECTIVE R15, `(.L_x_7792) ;  /* 0x000000000f087348 */ /* 0x000fea0003c00000 */
[----:B------:R0:W1:Y:S02]  /*4a30*/  SHFL.BFLY P6, R14, R13, R12, R11 ;  /* 0x0c00000c0d0e7389 */ /* 0x00006400000c000b */
[----:B01----:R-:W-:Y:S01]  /*4a40*/  ENDCOLLECTIVE ;  /* 0x000000000000791b */ /* 0x003fe20003800000 */
.L_x_7792:
[----:B------:R-:W-:Y:S01]  /*4a50*/  FADD.FTZ R8, R19, R8 ;  /* 0x0000000813087221 */ /* 0x000fe20000010000 */
[----:B------:R-:W-:Y:S02]  /*4a60*/  IMAD.MOV.U32 R12, RZ, RZ, 0x1 ;  /* 0x00000001ff0c7424 */ /* 0x000fe400078e00ff */
[----:B------:R-:W-:-:S05]  /*4a70*/  FADD.FTZ R27, RZ, R14 ;  /* 0x0000000eff1b7221 */ /* 0x000fca0000010000 */
[----:B------:R-:W-:-:S07]  /*4a80*/  MOV R13, R27 ;  /* 0x0000001b000d7202 */ /* 0x000fce0000000f00 */
[----:B------:R-:W-:Y:S05]  /*4a90*/  WARPSYNC.COLLECTIVE R15, `(.L_x_7793) ;  /* 0x000000000f087348 */ /* 0x000fea0003c00000 */
[----:B------:R0:W1:Y:S02]  /*4aa0*/  SHFL.BFLY P6, R14, R13, R12, R11 ;  /* 0x0c00000c0d0e7389 */ /* 0x00006400000c000b */
[----:B01----:R-:W-:Y:S01]  /*4ab0*/  ENDCOLLECTIVE ;  /* 0x000000000000791b */ /* 0x003fe20003800000 */
.L_x_7793:
[----:B------:R-:W-:Y:S01]  /*4ac0*/  HFMA2.MMA R12, -RZ, RZ, 0, 1.1920928955078125e-07 ;  /* 0x00000002ff0c7435 */ /* 0x000fe200000001ff */
[----:B------:R-:W-:Y:S01]  /*4ad0*/  IMAD.MOV.U32 R13, RZ, RZ, RZ ;  /* 0x000000ffff0d7224 */ /* 0x000fe200078e00ff */
[----:B------:R-:W-:-:S09]  /*4ae0*/  MOV R20, R14 ;  /* 0x0000000e00147202 */ /* 0x000fd20000000f00 */
[----:B------:R-:W-:Y:S05]  /*4af0*/  WARPSYNC.COLLECTIVE R15, `(.L_x_7794) ;  /* 0x000000000f087348 */ /* 0x000fea0003c00000 */
[----:B------:R0:W1:Y:S02]  /*4b00*/  SHFL.BFLY P6, R14, R13, R12, R11 ;  /* 0x0c00000c0d0e7389 */ /* 0x00006400000c000b */
[----:B01----:R-:W-:Y:S01]  /*4b10*/  ENDCOLLECTIVE ;  /* 0x000000000000791b */ /* 0x003fe20003800000 */
.L_x_7794:
[----:B------:R-:W-:Y:S01]  /*4b20*/  FADD.FTZ R20, R27, R20 ;  /* 0x000000141b147221 */ /* 0x000fe20000010000 */
[----:B------:R-:W-:Y:S01]  /*4b30*/  MOV R12, 0x1 ;  /* 0x00000001000c7802 */ /* 0x000fe20000000f00 */
[----:B------:R-:W-:-:S04]  /*4b40*/  FADD.FTZ R17, RZ, R14 ;  /* 0x0000000eff117221 */ /* 0x000fc80000010000 */
[----:B------:R-:W-:-:S07]  /*4b50*/  IMAD.MOV.U32 R13, RZ, RZ, R17 ;  /* 0x000000ffff0d7224 */ /* 0x000fce00078e0011 */
[----:B------:R-:W-:Y:S05]  /*4b60*/  WARPSYNC.COLLECTIVE R15, `(.L_x_7795) ;  /* 0x000000000f087348 */ /* 0x000fea0003c00000 */
[----:B------:R0:W1:Y:S02]  /*4b70*/  SHFL.BFLY P6, R14, R13, R12, R11 ;  /* 0x0c00000c0d0e7389 */ /* 0x00006400000c000b */
[----:B01----:R-:W-:Y:S01]  /*4b80*/  ENDCOLLECTIVE ;  /* 0x000000000000791b */ /* 0x003fe20003800000 */
.L_x_7795:
[----:B------:R-:W-:Y:S01]  /*4b90*/  HFMA2.MMA R13, -RZ, RZ, 0, 0 ;  /* 0x00000000ff0d7435 */ /* 0x000fe200000001ff */
[----:B------:R-:W-:Y:S02]  /*4ba0*/  IMAD.MOV.U32 R12, RZ, RZ, 0x2 ;  /* 0x00000002ff0c7424 */ /* 0x000fe400078e00ff */
[----:B------:R-:W-:-:S08]  /*4bb0*/  IMAD.MOV.U32 R16, RZ, RZ, R14 ;  /* 0x000000ffff107224 */ /* 0x000fd000078e000e */
[----:B------:R-:W-:Y:S05]  /*4bc0*/  WARPSYNC.COLLECTIVE R15, `(.L_x_7796) ;  /* 0x000000000f087348 */ /* 0x000fea0003c00000 */
[----:B------:R0:W1:Y:S02]  /*4bd0*/  SHFL.BFLY P6, R14, R13, R12, R11 ;  /* 0x0c00000c0d0e7389 */ /* 0x00006400000c000b */
[----:B01----:R-:W-:Y:S01]  /*4be0*/  ENDCOLLECTIVE ;  /* 0x000000000000791b */ /* 0x003fe20003800000 */
.L_x_7796:
        /* <DEDUP_REMOVED lines=8> */
.L_x_7797:
[----:B------:R-:W-:Y:S01]  /*4c70*/  HFMA2.MMA R12, -RZ, RZ, 0, 1.1920928955078125e-07 ;  /* 0x00000002ff0c7435 */ /* 0x000fe200000001ff */
[----:B------:R-:W-:Y:S01]  /*4c80*/  MOV R13, RZ ;  /* 0x000000ff000d7202 */ /* 0x000fe20000000f00 */
[----:B------:R-:W-:-:S09]  /*4c90*/  IMAD.MOV.U32 R29, RZ, RZ, R14 ;  /* 0x000000ffff1d7224 */ /* 0x000fd200078e000e */
[----:B------:R-:W-:Y:S05]  /*4ca0*/  WARPSYNC.COLLECTIVE R15, `(.L_x_7798) ;  /* 0x000000000f087348 */ /* 0x000fea0003c00000 */
[----:B------:R0:W1:Y:S02]  /*4cb0*/  SHFL.BFLY P6, R14, R13, R12, R11 ;  /* 0x0c00000c0d0e7389 */ /* 0x00006400000c000b */
[----:B01----:R-:W-:Y:S01]  /*4cc0*/  ENDCOLLECTIVE ;  /* 0x000000000000791b */ /* 0x003fe20003800000 */
.L_x_7798:
        /* <DEDUP_REMOVED lines=8> */
.L_x_7799:
[----:B------:R-:W-:Y:S01]  /*4d50*/  IMAD.MOV.U32 R13, RZ, RZ, RZ ;  /* 0x000000ffff0d7224 */ /* 0x000fe200078e00ff */
[----:B------:R-:W-:Y:S01]  /*4d60*/  MOV R12, 0x2 ;  /* 0x00000002000c7802 */ /* 0x000fe20000000f00 */
[----:B------:R-:W-:-:S07]  /*4d70*/  FADD.FTZ R29, R9, R14 ;  /* 0x0000000e091d7221 */ /* 0x000fce0000010000 */
[----:B------:R-:W-:Y:S05]  /*4d80*/  WARPSYNC.COLLECTIVE R15, `(.L_x_7800) ;  /* 0x000000000f087348 */ /* 0x000fea0003c00000 */
[----:B------:R0:W1:Y:S02]  /*4d90*/  SHFL.BFLY P6, R14, R13, R12, R11 ;  /* 0x0c00000c0d0e7389 */ /* 0x00006400000c000b */
[----:B01----:R-:W-:Y:S01]  /*4da0*/  ENDCOLLECTIVE ;  /* 0x000000000000791b */ /* 0x003fe20003800000 */
.L_x_7800:
[----:B------:R-:W-:Y:S01]  /*4db0*/  HFMA2.MMA R12, -RZ, RZ, 0, 5.9604644775390625e-08 ;  /* 0x00000001ff0c7435 */ /* 0x000fe200000001ff */
[----:B------:R-:W-:-:S05]  /*4dc0*/  MOV R18, R14 ;  /* 0x0000000e00127202 */ /* 0x000fca0000000f00 */
[----:B------:R-:W-:-:S04]  /*4dd0*/  FADD.FTZ R18, RZ, R18 ;  /* 0x00000012ff127221 */ /* 0x000fc80000010000 */
[----:B------:R-:W-:-:S07]  /*4de0*/  IMAD.MOV.U32 R13, RZ, RZ, R18 ;  /* 0x000000ffff0d7224 */ /* 0x000fce00078e0012 */
[----:B------:R-:W-:Y:S05]  /*4df0*/  WARPSYNC.COLLECTIVE R15, `(.L_x_7801) ;  /* 0x000000000f087348 */ /* 0x000fea0003c00000 */
[----:B------:R0:W1:Y:S02]  /*4e00*/  SHFL.BFLY P6, R14, R13, R12, R11 ;  /* 0x0c00000c0d0e7389 */ /* 0x00006400000c000b */
[----:B01----:R-:W-:Y:S01]  /*4e10*/  ENDCOLLECTIVE ;  /* 0x000000000000791b */ /* 0x003fe20003800000 */
.L_x_7801:
[----:B------:R-:W-:Y:S01]  /*4e20*/  HFMA2.MMA R12, -RZ, RZ, 0, 1.1920928955078125e-07 ;  /* 0x00000002ff0c7435 */ /* 0x000fe200000001ff */
[----:B------:R-:W-:Y:S01]  /*4e30*/  IMAD.MOV.U32 R13, RZ, RZ, RZ ;  /* 0x000000ffff0d7224 */ /* 0x000fe200078e00ff */
[----:B------:R-:W-:-:S05]  /*4e40*/  MOV R11, R14 ;  /* 0x0000000e000b7202 */ /* 0x000fca0000000f00 */
[----:B------:R-:W-:Y:S01]  /*4e50*/  FADD.FTZ R10, R18, R11 ;  /* 0x0000000b120a7221 */ /* 0x000fe20000010000 */
[----:B------:R-:W-:-:S04]  /*4e60*/  MOV R11, 0x1f ;  /* 0x0000001f000b7802 */ /* 0x000fc80000000f00 */
[----:B------:R-:W-:-:S07]  /*4e70*/  MOV R18, R10 ;  /* 0x0000000a00127202 */ /* 0x000fce0000000f00 */
[----:B------:R-:W-:Y:S05]  /*4e80*/  WARPSYNC.COLLECTIVE R15, `(.L_x_7802) ;  /* 0x000000000f087348 */ /* 0x000fea0003c00000 */
[----:B------:R0:W1:Y:S02]  /*4e90*/  SHFL.BFLY P6, R14, R13, R12, R11 ;  /* 0x0c00000c0d0e7389 */ /* 0x00006400000c000b */
[----:B01----:R-:W-:Y:S01]  /*4ea0*/  ENDCOLLECTIVE ;  /* 0x000000000000791b */ /* 0x003fe20003800000 */
.L_x_7802:
[----:B------:R-:W-:Y:S01]  /*4eb0*/  HFMA2.MMA R12, -RZ, RZ, 0, 5.9604644775390625e-08 ;  /* 0x00000001ff0c7435 */ /* 0x000fe200000001ff */
[----:B------:R-:W-:-:S04]  /*4ec0*/  FADD.FTZ R19, RZ, R14 ;  /* 0x0000000eff137221 */ /* 0x000fc80000010000 */
[----:B------:R-:W-:-:S07]  /*4ed0*/  IMAD.MOV.U32 R13, RZ, RZ, R19 ;  /* 0x000000ffff0d7224 */ /* 0x000fce00078e0013 */
[----:B------:R-:W-:Y:S05]  /*4ee0*/  WARPSYNC.COLLECTIVE R15, `(.L_x_7803) ;  /* 0x000000000f087348 */ /* 0x000fea0003c00000 */
[----:B------:R0:W1:Y:S02]  /*4ef0*/  SHFL.BFLY P6, R14, R13, R12, R11 ;  /* 0x0c00000c0d0e7389 */ /* 0x00006400000c000b */
[----:B01----:R-:W-:Y:S01]  /*4f00*/  ENDCOLLECTIVE ;  /* 0x000000000000791b */ /* 0x003fe20003800000 */
.L_x_7803:
[----:B------:R-:W-:Y:S01]  /*4f10*/  IMAD.MOV.U32 R13, RZ, RZ, RZ ;  /* 0x000000ffff0d7224 */ /* 0x000fe200078e00ff */
[----:B------:R-:W-:-:S05]  /*4f20*/  MOV R12, R14 ;  /* 0x0000000e000c7202 */ /* 0x000fca0000000f00 */
[----:B------:R-:W-:Y:S01]  /*4f30*/  FADD.FTZ R9, R19, R12 ;  /* 0x0000000c13097221 */ /* 0x000fe20000010000 */
[----:B------:R-:W-:-:S11]  /*4f40*/  HFMA2.MMA R12, -RZ, RZ, 0, 1.1920928955078125e-07 ;  /* 0x00000002ff0c7435 */ /* 0x000fd600000001ff */
[----:B------:R-:W-:Y:S05]  /*4f50*/  WARPSYNC.COLLECTIVE R15, `(.L_x_7804) ;  /* 0x000000000f087348 */ /* 0x000fea0003c00000 */
[----:B------:R0:W1:Y:S02]  /*4f60*/  SHFL.BFLY P6, R14, R13, R12, R11 ;  /* 0x0c00000c0d0e7389 */ /* 0x00006400000c000b */
[----:B01----:R-:W-:Y:S01]  /*4f70*/  ENDCOLLECTIVE ;  /* 0x000000000000791b */ /* 0x003fe20003800000 */
.L_x_7804:
[----:B------:R-:W-:Y:S01]  /*4f80*/  HFMA2.MMA R12, -RZ, RZ, 0, 5.9604644775390625e-08 ;  /* 0x00000001ff0c7435 */ /* 0x000fe200000001ff */
[----:B------:R-:W-:-:S05]  /*4f90*/  MOV R17, R14 ;  /* 0x0000000e00117202 */ /* 0x000fca0000000f00 */
[----:B------:R-:W-:-:S04]  /*4fa0*/  FADD.FTZ R17, RZ, R17 ;  /* 0x00000011ff117221 */ /* 0x000fc80000010000 */
[----:B------:R-:W-:-:S07]  /*4fb0*/  IMAD.MOV.U32 R13, RZ, RZ, R17 ;  /* 0x000000ffff0d7224 */ /* 0x000fce00078e0011 */
[----:B------:R-:W-:Y:S05]  /*4fc0*/  WARPSYNC.COLLECTIVE R15, `(.L_x_7805) ;  /* 0x000000000f087348 */ /* 0x000fea0003c00000 */
[----:B------:R0:W1:Y:S02]  /*4fd0*/  SHFL.BFLY P6, R14, R13, R12, R11 ;  /* 0x0c00000c0d0e7389 */ /* 0x00006400000c000b */
[----:B01----:R-:W-:Y:S01]  /*4fe0*/  ENDCOLLECTIVE ;  /* 0x000000000000791b */ /* 0x003fe20003800000 */
.L_x_7805:
[----:B------:R-:W-:Y:S05]  /*4ff0*/  BRA `(.L_x_7806) ;  /* 0xffffffe000387947 */ /* 0x000fea000383ffff */
.L_x_7807:
        /* <DEDUP_REMOVED lines=16> */
.L_x_29707:


//--------------------- .text._ZN4vllm25paged_attention_v2_kernelIfhLi112ELi16ELi128ELNS_18Fp8KVCacheDataTypeE2ELb1ELi512EEEvPfS2_PT_PKS3_PKT0_S9_ifPKiSB_iPKfiiiSD_SD_iiiii --------------------------
	.section	.text._ZN4vllm25paged_attention_v2_kernelIfhLi112ELi16ELi128ELNS_18Fp8KVCacheDataTypeE2ELb1ELi512EEEvPfS2_PT_PKS3_PKT0_S9_ifPKiSB_iPKfiiiSD_SD_iiiii,"ax",@progbits
	.align	128
        .global         _ZN4vllm25paged_attention_v2_kernelIfhLi112ELi16ELi128ELNS_18Fp8KVCacheDataTypeE2ELb1ELi512EEEvPfS2_PT_PKS3_PKT0_S9_ifPKiSB_iPKfiiiSD_SD_iiiii
        .type           _ZN4vllm25paged_attention_v2_kernelIfhLi112ELi16ELi128ELNS_18Fp8KVCacheDataTypeE2ELb1ELi512EEEvPfS2_PT_PKS3_PKT0_S9_ifPKiSB_iPKfiiiSD_SD_iiiii,@function
        .size           _ZN4vllm25paged_attention_v2_kernelIfhLi112ELi16ELi128ELNS_18Fp8KVCacheDataTypeE2ELb1ELi512EEEvPfS2_PT_PKS3_PKT0_S9_ifPKiSB_iPKfiiiSD_SD_iiiii,(.L_x_29708 - _ZN4vllm25paged_attention_v2_kernelIfhLi112ELi16ELi128ELNS_18Fp8KVCacheDataTypeE2ELb1ELi512EEEvPfS2_PT_PKS3_PKT0_S9_ifPKiSB_iPKfiiiSD_SD_iiiii)
        .other          _ZN4vllm25paged_attention_v2_kernelIfhLi112ELi16ELi128ELNS_18Fp8KVCacheDataTypeE2ELb1ELi512EEEvPfS2_PT_PKS3_PKT0_S9_ifPKiSB_iPKfiiiSD_SD_iiiii,@"STO_CUDA_ENTRY STV_DEFAULT"
_ZN4vllm25paged_attention_v2_kernelIfhLi112ELi16ELi128ELNS_18Fp8KVCacheDataTypeE2ELb1ELi512EEEvPfS2_PT_PKS3_PKT0_S9_ifPKiSB_iPKfiiiSD_SD_iiiii:
.text._ZN4vllm25paged_attention_v2_kernelIfhLi112ELi16ELi128ELNS_18Fp8KVCacheDataTypeE2ELb1ELi512EEEvPfS2_PT_PKS3_PKT0_S9_ifPKiSB_iPKfiiiSD_SD_iiiii:
        /* <DEDUP_REMOVED lines=109> */
.L_x_7808:
[----:B------:R-:W-:Y:S02]  /*06d0*/  ULDC UR4, c[0x0][0x288] ;  /* 0x0000a20000047ab9 */ /* 0x000fe40000000800 */
[----:B------:R-:W-:-:S04]  /*06e0*/  IMAD R3, R25, UR4, R26 ;  /* 0x0000000419037c24 */ /* 0x000fc8000f8e021a */
[----:B------:R-:W-:-:S07]  /*06f0*/  IMAD R6, R3, R6, RZ ;  /* 0x0000000603067224 */ /* 0x000fce00078e02ff */
.L_x_7809:
        /* <DEDUP_REMOVED lines=28> */
.L_x_7813:
        /* <DEDUP_REMOVED lines=41> */
.L_x_7811:
[----:B------:R-:W-:Y:S05]  /*0b50*/  BSYNC B7 ;  /* 0x0000000000077941 */ /* 0x000fea0003800000 */
.L_x_7810:
        /* <DEDUP_REMOVED lines=25> */
.L_x_7855:
        /* <DEDUP_REMOVED lines=47> */
.L_x_7819:
        /* <DEDUP_REMOVED lines=11> */
.L_x_7818:
[----:B------:R-:W-:Y:S05]  /*1090*/  BSYNC B1 ;  /* 0x0000000000017941 */ /* 0x000fea0003800000 */
.L_x_7817:
        /* <DEDUP_REMOVED lines=14> */
.L_x_7822:
        /* <DEDUP_REMOVED lines=100> */
.L_x_7821:
[----:B------:R-:W-:Y:S05]  /*17c0*/  BSYNC B1 ;  /* 0x0000000000017941 */ /* 0x000fea0003800000 */
.L_x_7820:
        /* <DEDUP_REMOVED lines=25> */
[----:B------:R-:W-:Y:S01]  /*1960*/  FMUL.FTZ R14, R14, 1.4426950216293334961 ;  /* 0x3fb8aa3b0e0e7820 */ /* 0x000fe20000410000 */
[----:B------:R-:W-:Y:S02]  /*1970*/  FMUL.FTZ R20, R20, 1.4426950216293334961 ;  /* 0x3fb8aa3b14147820 */ /* 0x000fe40000410000 */
[----:B------:R-:W3:Y:S01]  /*1980*/  MUFU.EX2 R13, R22 ;  /* 0x00000016000d7308 */ /* 0x000ee20000000800 */
[----:B0-----:R-:W-:Y:S01]  /*1990*/  FADD.FTZ R4, R4, R15 ;  /* 0x0000000f04047221 */ /* 0x001fe20000010000 */
[----:B------:R0:W-:Y:S03]  /*19a0*/  STS [R0+-0x400], R15 ;  /* 0xfffc000f00007388 */ /* 0x0001e60000000800 */
[----:B--2---:R-:W-:Y:S01]  /*19b0*/  FADD.FTZ R2, R4, R19 ;  /* 0x0000001304027221 */ /* 0x004fe20000010000 */
[----:B------:R2:W-:Y:S02]  /*19c0*/  STS [R0+-0x200], R19 ;  /* 0xfffe001300007388 */ /* 0x0005e40000000800 */
[----:B0-----:R-:W0:Y:S02]  /*19d0*/  MUFU.EX2 R15, R21 ;  /* 0x00000015000f7308 */ /* 0x001e240000000800 */
[----:B------:R-:W4:Y:S01]  /*19e0*/  LDS R4, [R0+0xa00] ;  /* 0x000a000000047984 */ /* 0x000f220000000800 */
[----:B---3--:R-:W-:-:S03]  /*19f0*/  FADD.FTZ R2, R2, R13 ;  /* 0x0000000d02027221 */ /* 0x008fc60000010000 */
[----:B------:R-:W-:Y:S02]  /*1a00*/  STS [R0], R13 ;  /* 0x0000000d00007388 */ /* 0x000fe40000000800 */
[----:B--2---:R-:W2:Y:S01]  /*1a10*/  MUFU.EX2 R19, R14 ;  /* 0x0000000e00137308 */ /* 0x004ea20000000800 */
[----:B-1----:R-:W-:-:S07]  /*1a20*/  FADD.FTZ R12, -R11, R12 ;  /* 0x0000000c0b0c7221 */ /* 0x002fce0000010100 */
[----:B------:R-:W1:Y:S01]  /*1a30*/  MUFU.EX2 R14, R20 ;  /* 0x00000014000e7308 */ /* 0x000e620000000800 */
[----:B------:R-:W-:Y:S01]  /*1a40*/  FMUL.FTZ R12, R12, 1.4426950216293334961 ;  /* 0x3fb8aa3b0c0c7820 */ /* 0x000fe20000410000 */
[----:B0-----:R-:W-:Y:S01]  /*1a50*/  FADD.FTZ R2, R2, R15 ;  /* 0x0000000f02027221 */ /* 0x001fe20000010000 */
[----:B------:R-:W-:Y:S05]  /*1a60*/  STS [R0+0x200], R15 ;  /* 0x0002000f00007388 */ /* 0x000fea0000000800 */
[----:B------:R-:W0:Y:S01]  /*1a70*/  MUFU.EX2 R21, R12 ;  /* 0x0000000c00157308 */ /* 0x000e220000000800 */
[----:B--2---:R-:W-:Y:S01]  /*1a80*/  FADD.FTZ R2, R2, R19 ;  /* 0x0000001302027221 */ /* 0x004fe20000010000 */
[----:B------:R-:W-:Y:S04]  /*1a90*/  STS [R0+0x400], R19 ;  /* 0x0004001300007388 */ /* 0x000fe80000000800 */
[----:B-1----:R-:W-:Y:S01]  /*1aa0*/  STS [R0+0x800], R14 ;  /* 0x0008000e00007388 */ /* 0x002fe20000000800 */
[----:B0-----:R-:W-:Y:S01]  /*1ab0*/  FADD.FTZ R2, R2, R21 ;  /* 0x0000001502027221 */ /* 0x001fe20000010000 */
        /* <DEDUP_REMOVED lines=8> */
.L_x_7824:
[----:B------:R-:W-:Y:S05]  /*1b40*/  BSYNC B1 ;  /* 0x0000000000017941 */ /* 0x000fea0003800000 */
.L_x_7823:
        /* <DEDUP_REMOVED lines=26> */
.L_x_7816:
[----:B------:R-:W-:Y:S05]  /*1cf0*/  BSYNC B0 ;  /* 0x0000000000007941 */ /* 0x000fea0003800000 */
.L_x_7815:
        /* <DEDUP_REMOVED lines=55> */
.L_x_7829:
        /* <DEDUP_REMOVED lines=8> */
.L_x_7828:
[----:B------:R-:W-:Y:S05]  /*20f0*/  BSYNC B1 ;  /* 0x0000000000017941 */ /* 0x000fea0003800000 */
.L_x_7827:
        /* <DEDUP_REMOVED lines=14> */
.L_x_7832:
        /* <DEDUP_REMOVED lines=52> */
.L_x_7831:
[----:B------:R-:W-:Y:S05]  /*2520*/  BSYNC B1 ;  /* 0x0000000000017941 */ /* 0x000fea0003800000 */
.L_x_7830:
        /* <DEDUP_REMOVED lines=31> */
.L_x_7834:
[----:B------:R-:W-:Y:S05]  /*2720*/  BSYNC B1 ;  /* 0x0000000000017941 */ /* 0x000fea0003800000 */
.L_x_7833:
        /* <DEDUP_REMOVED lines=14> */
.L_x_7826:
[----:B------:R-:W-:Y:S05]  /*2810*/  BSYNC B0 ;  /* 0x0000000000007941 */ /* 0x000fea0003800000 */
.L_x_7825:
        /* <DEDUP_REMOVED lines=22> */
.L_x_7836:
[----:B------:R-:W-:Y:S05]  /*2980*/  BSYNC B0 ;  /* 0x0000000000007941 */ /* 0x000fea0003800000 */
.L_x_7835:
        /* <DEDUP_REMOVED lines=27> */
.L_x_7840:
        /* <DEDUP_REMOVED lines=33> */
.L_x_7838:
[----:B------:R-:W-:Y:S05]  /*2d50*/  BSYNC B6 ;  /* 0x0000000000067941 */ /* 0x000fea0003800000 */
.L_x_7837:
[----:B------:R-:W-:-:S03]  /*2d60*/  UMOV UR4, 0xffffffff ;  /* 0xffffffff00047882 */ /* 0x000fc60000000000 */
[----:B------:R-:W-:Y:S05]  /*2d70*/  BRA.DIV UR4, `(.L_x_7841) ;  /* 0x0000001604287947 */ /* 0x000fea000b800000 */
[----:B------:R-:W-:Y:S01]  /*2d80*/  HFMA2.MMA R9, -RZ, RZ, 0, 0 ;  /* 0x00000000ff097435 */ /* 0x000fe200000001ff */
[----:B-1-3--:R-:W-:Y:S01]  /*2d90*/  IMAD.MOV.U32 R5, RZ, RZ, RZ ;  /* 0x000000ffff057224 */ /* 0x00afe200078e00ff */
        /* <DEDUP_REMOVED lines=9> */
[----:B------:R-:W1:Y:S01]  /*2e30*/  SHFL.BFLY PT, R10, R5, 0x1, 0x1f ;  /* 0x0c201f00050a7f89 */ /* 0x000e6200000e0000 */
        /* <DEDUP_REMOVED lines=10> */
[----:B------:R-:W0:Y:S01]  /*2ee0*/  SHFL.BFLY PT, R18, R21, 0x1, 0x1f ;  /* 0x0c201f0015127f89 */ /* 0x000e2200000e0000 */
[----:B-1----:R-:W-:Y:S01]  /*2ef0*/  FADD.FTZ R10, R5, R10 ;  /* 0x0000000a050a7221 */ /* 0x002fe20000010000 */
[----:B------:R-:W-:-:S02]  /*2f00*/  IMAD.MOV.U32 R5, RZ, RZ, RZ ;  /* 0x000000ffff057224 */ /* 0x000fc400078e00ff */
[----:B------:R-:W1:Y:S01]  /*2f10*/  SHFL.BFLY PT, R8, R17, 0x1, 0x1f ;  /* 0x0c201f0011087f89 */ /* 0x000e6200000e0000 */
        /* <DEDUP_REMOVED lines=10> */
[----:B0-----:R-:W-:Y:S02]  /*2fc0*/  FADD.FTZ R18, R21, R18 ;  /* 0x0000001215127221 */ /* 0x001fe40000010000 */
[----:B------:R-:W0:Y:S04]  /*2fd0*/  SHFL.BFLY PT, R21, R13, 0x1, 0x1f ;  /* 0x0c201f000d157f89 */ /* 0x000e2800000e0000 */
[----:B------:R-:W-:Y:S01]  /*2fe0*/  FADD.FTZ R3, RZ, R3 ;  /* 0x00000003ff037221 */ /* 0x000fe20000010000 */
[----:B-1----:R-:W-:-:S04]  /*2ff0*/  FADD.FTZ R8, R17, R8 ;  /* 0x0000000811087221 */ /* 0x002fc80000010000 */
[----:B------:R-:W1:Y:S04]  /*3000*/  SHFL.BFLY PT, R0, R3, 0x1, 0x1f ;  /* 0x0c201f0003007f89 */ /* 0x000e6800000e0000 */
[----:B------:R-:W4:Y:S01]  /*3010*/  SHFL.BFLY PT, R17, R22, 0x1, 0x1f ;  /* 0x0c201f0016117f89 */ /* 0x000f2200000e0000 */
[----:B--2---:R-:W-:Y:S01]  /*3020*/  FADD.FTZ R4, R9, R4 ;  /* 0x0000000409047221 */ /* 0x004fe20000010000 */
[----:B------:R-:W-:Y:S02]  /*3030*/  IMAD.MOV.U32 R9, RZ, RZ, RZ ;  /* 0x000000ffff097224 */ /* 0x000fe400078e00ff */
[----:B---3--:R-:W-:Y:S02]  /*3040*/  FADD.FTZ R2, R5, R2 ;  /* 0x0000000205027221 */ /* 0x008fe40000010000 */
[----:B------:R-:W-:-:S05]  /*3050*/  FADD.FTZ R9, RZ, R9 ;  /* 0x00000009ff097221 */ /* 0x000fca0000010000 */
[----:B------:R2:W3:Y:S01]  /*3060*/  SHFL.BFLY PT, R5, R9, 0x1, 0x1f ;  /* 0x0c201f0009057f89 */ /* 0x0004e200000e0000 */
[----:B0-----:R-:W-:Y:S01]  /*3070*/  FADD.FTZ R21, R13, R21 ;  /* 0x000000150d157221 */ /* 0x001fe20000010000 */
[----:B-1----:R-:W-:Y:S01]  /*3080*/  FADD.FTZ R0, R3, R0 ;  /* 0x0000000003007221 */ /* 0x002fe20000010000 */
[----:B------:R-:W-:Y:S01]  /*3090*/  FADD.FTZ R3, R20, R14 ;  /* 0x0000000e14037221 */ /* 0x000fe20000010000 */
[----:B--2-4-:R-:W-:-:S07]  /*30a0*/  FADD.FTZ R17, R22, R17 ;  /* 0x0000001116117221 */ /* 0x014fce0000010000 */
.L_x_7884:
        /* <DEDUP_REMOVED lines=12> */
[----:B------:R-:W-:Y:S02]  /*3170*/  SHF.R.S32.HI R11, RZ, 0x2, R11 ;  /* 0x00000002ff0b7819 */ /* 0x000fe4000001140b */
[----:B------:R-:W-:Y:S02]  /*3180*/  ISETP.NE.OR P5, PT, R12, 0x40, P0 ;  /* 0x000000400c00780c */ /* 0x000fe400007a5670 */
        /* <DEDUP_REMOVED lines=24> */
.L_x_7843:
[----:B------:R-:W-:Y:S05]  /*3310*/  BSYNC B0 ;  /* 0x0000000000007941 */ /* 0x000fea0003800000 */
.L_x_7842:
        /* <DEDUP_REMOVED lines=31> */
.L_x_7845:
[----:B------:R-:W-:Y:S05]  /*3510*/  BSYNC B0 ;  /* 0x0000000000007941 */ /* 0x000fea0003800000 */
.L_x_7844:
        /* <DEDUP_REMOVED lines=17> */
.L_x_7847:
[----:B------:R-:W-:Y:S05]  /*3630*/  BSYNC B0 ;  /* 0x0000000000007941 */ /* 0x000fea0003800000 */
.L_x_7846:
        /* <DEDUP_REMOVED lines=32> */
.L_x_7849:
[----:B------:R-:W-:Y:S05]  /*3840*/  BSYNC B0 ;  /* 0x0000000000007941 */ /* 0x000fea0003800000 */
.L_x_7848:
        /* <DEDUP_REMOVED lines=16> */
[C---:B------:R-:W-:Y:S01]  /*3950*/  VIADD R27, R11.reuse, 0x18 ;  /* 0x000000180b1b7836 */ /* 0x040fe20000000000 */
[C---:B------:R-:W-:Y:S01]  /*3960*/  IADD3 R25, R11.reuse, 0x10, RZ ;  /* 0x000000100b197810 */ /* 0x040fe20007ffe0ff */
[----:B------:R-:W-:Y:S01]  /*3970*/  VIADD R29, R11, 0x28 ;  /* 0x000000280b1d7836 */ /* 0x000fe20000000000 */
[----:B------:R-:W-:Y:S02]  /*3980*/  IADD3 R12, P1, R9, R26, RZ ;  /* 0x0000001a090c7210 */ /* 0x000fe40007f3e0ff */
[----:B------:R-:W-:Y:S02]  /*3990*/  LEA.HI.X.SX32 R24, R11, R20, 0x1, P0 ;  /* 0x000000140b187211 */ /* 0x000fe400000f0eff */
[----:B------:R-:W-:-:S02]  /*39a0*/  LEA R22, P0, R13, UR4, 0x2 ;  /* 0x000000040d167c11 */ /* 0x000fc4000f8010ff */
[----:B------:R-:W-:Y:S02]  /*39b0*/  LEA.HI.X.SX32 R9, R9, R20, 0x1, P1 ;  /* 0x0000001409097211 */ /* 0x000fe400008f0eff */
[C---:B------:R-:W-:Y:S02]  /*39c0*/  LEA R14, P1, R12.reuse, UR4, 0x2 ;  /* 0x000000040c0e7c11 */ /* 0x040fe4000f8210ff */
[----:B------:R-:W-:Y:S02]  /*39d0*/  LEA.HI.X R23, R13, UR5, R24, 0x2, P0 ;  /* 0x000000050d177c11 */ /* 0x000fe400080f1418 */
[----:B------:R-:W-:Y:S02]  /*39e0*/  LEA.HI.X R15, R12, UR5, R9, 0x2, P1 ;  /* 0x000000050c0f7c11 */ /* 0x000fe400088f1409 */
[-C--:B------:R-:W-:Y:S01]  /*39f0*/  IADD3 R9, P0, R25, R26.reuse, RZ ;  /* 0x0000001a19097210 */ /* 0x080fe20007f1e0ff */
[----:B------:R0:W-:Y:S01]  /*3a00*/  STG.E desc[UR36][R22.64], R19 ;  /* 0x0000001316007986 */ /* 0x0001e2000c101924 */
[----:B------:R-:W-:-:S02]  /*3a10*/  IADD3 R13, P1, R27, R26, RZ ;  /* 0x0000001a1b0d7210 */ /* 0x000fc40007f3e0ff */
[----:B------:R-:W-:Y:S01]  /*3a20*/  IADD3 R28, R11, 0x20, RZ ;  /* 0x000000200b1c7810 */ /* 0x000fe20007ffe0ff */
[----:B------:R1:W-:Y:S01]  /*3a30*/  STG.E desc[UR36][R14.64], R16 ;  /* 0x000000100e007986 */ /* 0x0003e2000c101924 */
[----:B------:R-:W-:Y:S02]  /*3a40*/  LEA.HI.X.SX32 R25, R25, R20, 0x1, P0 ;  /* 0x0000001419197211 */ /* 0x000fe400000f0eff */
[----:B------:R-:W-:-:S04]  /*3a50*/  LEA R24, P0, R9, UR4, 0x2 ;  /* 0x0000000409187c11 */ /* 0x000fc8000f8010ff */
[----:B------:R-:W-:Y:S02]  /*3a60*/  LEA.HI.X R25, R9, UR5, R25, 0x2, P0 ;  /* 0x0000000509197c11 */ /* 0x000fe400080f1419 */
[----:B0-----:R-:W-:Y:S02]  /*3a70*/  IADD3 R19, P3, R29, R26, RZ ;  /* 0x0000001a1d137210 */ /* 0x001fe40007f7e0ff */
[----:B------:R-:W-:Y:S01]  /*3a80*/  IADD3 R9, R11, 0x30, RZ ;  /* 0x000000300b097810 */ /* 0x000fe20007ffe0ff */
[----:B------:R0:W-:Y:S01]  /*3a90*/  STG.E desc[UR36][R24.64], R10 ;  /* 0x0000000a18007986 */ /* 0x0001e2000c101924 */
[----:B-1----:R-:W-:Y:S02]  /*3aa0*/  LEA.HI.X.SX32 R14, R27, R20, 0x1, P1 ;  /* 0x000000141b0e7211 */ /* 0x002fe400008f0eff */
[----:B------:R-:W-:Y:S02]  /*3ab0*/  LEA R12, P1, R13, UR4, 0x2 ;  /* 0x000000040d0c7c11 */ /* 0x000fe4000f8210ff */
[----:B------:R-:W-:-:S02]  /*3ac0*/  IADD3 R27, P2, R28, R26, RZ ;  /* 0x0000001a1c1b7210 */ /* 0x000fc40007f5e0ff */
[----:B------:R-:W-:Y:S02]  /*3ad0*/  LEA.HI.X R13, R13, UR5, R14, 0x2, P1 ;  /* 0x000000050d0d7c11 */ /* 0x000fe400088f140e */
[-C--:B------:R-:W-:Y:S02]  /*3ae0*/  LEA.HI.X.SX32 R28, R28, R20.reuse, 0x1, P2 ;  /* 0x000000141c1c7211 */ /* 0x080fe400010f0eff */
[----:B------:R-:W-:Y:S01]  /*3af0*/  LEA R14, P0, R27, UR4, 0x2 ;  /* 0x000000041b0e7c11 */ /* 0x000fe2000f8010ff */
[----:B------:R1:W-:Y:S01]  /*3b00*/  STG.E desc[UR36][R12.64], R7 ;  /* 0x000000070c007986 */ /* 0x0003e2000c101924 */
[----:B------:R-:W-:Y:S01]  /*3b10*/  LEA.HI.X.SX32 R16, R29, R20, 0x1, P3 ;  /* 0x000000141d107211 */ /* 0x000fe200018f0eff */
[----:B------:R-:W-:Y:S01]  /*3b20*/  VIADD R29, R11, 0x68 ;  /* 0x000000680b1d7836 */ /* 0x000fe20000000000 */
[----:B------:R-:W-:Y:S02]  /*3b30*/  LEA R22, P1, R19, UR4, 0x2 ;  /* 0x0000000413167c11 */ /* 0x000fe4000f8210ff */
[----:B------:R-:W-:Y:S01]  /*3b40*/  LEA.HI.X R15, R27, UR5, R28, 0x2, P0 ;  /* 0x000000051b0f7c11 */ /* 0x000fe200080f141c */
[----:B------:R-:W-:Y:S01]  /*3b50*/  VIADD R28, R11, 0x58 ;  /* 0x000000580b1c7836 */ /* 0x000fe20000000000 */
[----:B------:R-:W-:-:S02]  /*3b60*/  LEA.HI.X R23, R19, UR5, R16, 0x2, P1 ;  /* 0x0000000513177c11 */ /* 0x000fc400088f1410 */
[----:B0-----:R-:W-:Y:S01]  /*3b70*/  IADD3 R24, P5, R9, R26, RZ ;  /* 0x0000001a09187210 */ /* 0x001fe20007fbe0ff */
[----:B------:R0:W-:Y:S01]  /*3b80*/  STG.E desc[UR36][R14.64], R6 ;  /* 0x000000060e007986 */ /* 0x0001e2000c101924 */
[C---:B------:R-:W-:Y:S01]  /*3b90*/  IADD3 R10, R11.reuse, 0x40, RZ ;  /* 0x000000400b0a7810 */ /* 0x040fe20007ffe0ff */
[C---:B-1----:R-:W-:Y:S01]  /*3ba0*/  VIADD R12, R11.reuse, 0x48 ;  /* 0x000000480b0c7836 */ /* 0x042fe20000000000 */
[----:B------:R-:W-:Y:S01]  /*3bb0*/  IADD3 R27, R11, 0x60, RZ ;  /* 0x000000600b1b7810 */ /* 0x000fe20007ffe0ff */
[----:B------:R1:W-:Y:S01]  /*3bc0*/  STG.E desc[UR36][R22.64], R18 ;  /* 0x0000001216007986 */ /* 0x0003e2000c101924 */
[----:B------:R-:W-:Y:S02]  /*3bd0*/  LEA.HI.X.SX32 R25, R9, R20, 0x1, P5 ;  /* 0x0000001409197211 */ /* 0x000fe400028f0eff */
[-C--:B------:R-:W-:Y:S02]  /*3be0*/  IADD3 R7, P3, R10, R26.reuse, RZ ;  /* 0x0000001a0a077210 */ /* 0x080fe40007f7e0ff */
[----:B------:R-:W-:-:S02]  /*3bf0*/  IADD3 R9, P5, R27, R26, RZ ;  /* 0x0000001a1b097210 */ /* 0x000fc40007fbe0ff */
[-C--:B------:R-:W-:Y:S01]  /*3c00*/  IADD3 R16, P6, R29, R26.reuse, RZ ;  /* 0x0000001a1d107210 */ /* 0x080fe20007fde0ff */
[C---:B0-----:R-:W-:Y:S01]  /*3c10*/  VIADD R6, R11.reuse, 0x38 ;  /* 0x000000380b067836 */ /* 0x041fe20000000000 */
[----:B------:R-:W-:Y:S02]  /*3c20*/  IADD3 R15, P0, R28, R26, RZ ;  /* 0x0000001a1c0f7210 */ /* 0x000fe40007f1e0ff */
[----:B------:R-:W-:Y:S02]  /*3c30*/  LEA.HI.X.SX32 R10, R10, R20, 0x1, P3 ;  /* 0x000000140a0a7211 */ /* 0x000fe400018f0eff */
[----:B-1----:R-:W-:Y:S02]  /*3c40*/  IADD3 R23, R11, 0x50, RZ ;  /* 0x000000500b177810 */ /* 0x002fe40007ffe0ff */
[-C--:B------:R-:W-:Y:S02]  /*3c50*/  IADD3 R19, P4, R6, R26.reuse, RZ ;  /* 0x0000001a06137210 */ /* 0x080fe40007f9e0ff */
[----:B------:R-:W-:-:S02]  /*3c60*/  IADD3 R11, P2, R12, R26, RZ ;  /* 0x0000001a0c0b7210 */ /* 0x000fc40007f5e0ff */
[----:B------:R-:W-:Y:S02]  /*3c70*/  IADD3 R13, P1, R23, R26, RZ ;  /* 0x0000001a170d7210 */ /* 0x000fe40007f3e0ff */
[-C--:B------:R-:W-:Y:S02]  /*3c80*/  LEA.HI.X.SX32 R18, R28, R20.reuse, 0x1, P0 ;  /* 0x000000141c127211 */ /* 0x080fe400000f0eff */
[C---:B------:R-:W-:Y:S02]  /*3c90*/  LEA R26, P0, R24.reuse, UR4, 0x2 ;  /* 0x00000004181a7c11 */ /* 0x040fe4000f8010ff */
[-C--:B------:R-:W-:Y:S02]  /*3ca0*/  LEA.HI.X.SX32 R28, R27, R20.reuse, 0x1, P5 ;  /* 0x000000141b1c7211 */ /* 0x080fe400028f0eff */
[----:B------:R-:W-:Y:S02]  /*3cb0*/  LEA.HI.X R27, R24, UR5, R25, 0x2, P0 ;  /* 0x00000005181b7c11 */ /* 0x000fe400080f1419 */
[----:B------:R-:W-:-:S02]  /*3cc0*/  LEA.HI.X.SX32 R6, R6, R20, 0x1, P4 ;  /* 0x0000001406067211 */ /* 0x000fc400020f0eff */
[C---:B------:R-:W-:Y:S01]  /*3cd0*/  LEA R24, P0, R19.reuse, UR4, 0x2 ;  /* 0x0000000413187c11 */ /* 0x040fe2000f8010ff */
[----:B------:R-:W-:Y:S01]  /*3ce0*/  STG.E desc[UR36][R26.64], R8 ;  /* 0x000000081a007986 */ /* 0x000fe2000c101924 */
[-C--:B------:R-:W-:Y:S02]  /*3cf0*/  LEA.HI.X.SX32 R12, R12, R20.reuse, 0x1, P2 ;  /* 0x000000140c0c7211 */ /* 0x080fe400010f0eff */
[----:B------:R-:W-:Y:S02]  /*3d00*/  LEA.HI.X R25, R19, UR5, R6, 0x2, P0 ;  /* 0x0000000513197c11 */ /* 0x000fe400080f1406 */
[----:B------:R-:W-:Y:S02]  /*3d10*/  LEA R6, P0, R7, UR4, 0x2 ;  /* 0x0000000407067c11 */ /* 0x000fe4000f8010ff */
[----:B------:R-:W-:Y:S01]  /*3d20*/  LEA.HI.X.SX32 R14, R23, R20, 0x1, P1 ;  /* 0x00000014170e7211 */ /* 0x000fe200008f0eff */
[----:B------:R-:W-:Y:S01]  /*3d30*/  STG.E desc[UR36][R24.64], R4 ;  /* 0x0000000418007986 */ /* 0x000fe2000c101924 */
[----:B------:R-:W-:-:S02]  /*3d40*/  LEA.HI.X R7, R7, UR5, R10, 0x2, P0 ;  /* 0x0000000507077c11 */ /* 0x000fc400080f140a */
[----:B------:R-:W-:Y:S02]  /*3d50*/  LEA R10, P0, R11, UR4, 0x2 ;  /* 0x000000040b0a7c11 */ /* 0x000fe4000f8010ff */
[----:B------:R-:W-:Y:S01]  /*3d60*/  LEA.HI.X.SX32 R23, R29, R20, 0x1, P6 ;  /* 0x000000141d177211 */ /* 0x000fe200030f0eff */
[----:B------:R-:W-:Y:S01]  /*3d70*/  STG.E desc[UR36][R6.64], R2 ;  /* 0x0000000206007986 */ /* 0x000fe2000c101924 */
[----:B------:R-:W-:Y:S02]  /*3d80*/  LEA.HI.X R11, R11, UR5, R12, 0x2, P0 ;  /* 0x000000050b0b7c11 */ /* 0x000fe400080f140c */
[C---:B------:R-:W-:Y:S02]  /*3d90*/  LEA R12, P0, R13.reuse, UR4, 0x2 ;  /* 0x000000040d0c7c11 */ /* 0x040fe4000f8010ff */
[----:B------:R-:W-:Y:S01]  /*3da0*/  LEA R22, P1, R16, UR4, 0x2 ;  /* 0x0000000410167c11 */ /* 0x000fe2000f8210ff */
[----:B------:R-:W-:Y:S01]  /*3db0*/  STG.E desc[UR36][R10.64], R0 ;  /* 0x000000000a007986 */ /* 0x000fe2000c101924 */
[----:B------:R-:W-:-:S02]  /*3dc0*/  LEA.HI.X R13, R13, UR5, R14, 0x2, P0 ;  /* 0x000000050d0d7c11 */ /* 0x000fc400080f140e */
[C---:B------:R-:W-:Y:S02]  /*3dd0*/  LEA R14, P0, R15.reuse, UR4, 0x2 ;  /* 0x000000040f0e7c11 */ /* 0x040fe4000f8010ff */
[----:B------:R-:W-:Y:S01]  /*3de0*/  LEA.HI.X R23, R16, UR5, R23, 0x2, P1 ;  /* 0x0000000510177c11 */ /* 0x000fe200088f1417 */
        /* <DEDUP_REMOVED lines=8> */
.L_x_7812:
        /* <DEDUP_REMOVED lines=16> */
.L_x_7839:
        /* <DEDUP_REMOVED lines=16> */
.L_x_7850:
[----:B------:R-:W-:Y:S05]  /*4070*/  EXIT ;  /* 0x000000000000794d */ /* 0x000fea0003800000 */
.L_x_7814:
[----:B------:R-:W-:Y:S01]  /*4080*/  MOV R12, 0x10 ;  /* 0x00000010000c7802 */ /* 0x000fe20000000f00 */
[----:B------:R-:W-:Y:S01]  /*4090*/  IMAD.MOV.U32 R11, RZ, RZ, 0x1f ;  /* 0x0000001fff0b7424 */ /* 0x000fe200078e00ff */
[----:B------:R-:W-:Y:S01]  /*40a0*/  MOV R15, 0xffffffff ;  /* 0xffffffff000f7802 */ /* 0x000fe20000000f00 */
[----:B------:R-:W-:-:S07]  /*40b0*/  IMAD.MOV.U32 R2, RZ, RZ, -0x800001 ;  /* 0xff7fffffff027424 */ /* 0x000fce00078e00ff */
[----:B------:R-:W-:Y:S05]  /*40c0*/  WARPSYNC.COLLECTIVE R15, `(.L_x_7851) ;  /* 0x000000000f087348 */ /* 0x000fea0003c00000 */
[----:B------:R0:W1:Y:S02]  /*40d0*/  SHFL.BFLY P6, R14, R13, R12, R11 ;  /* 0x0c00000c0d0e7389 */ /* 0x00006400000c000b */
[----:B01----:R-:W-:Y:S01]  /*40e0*/  ENDCOLLECTIVE ;  /* 0x000000000000791b */ /* 0x003fe20003800000 */
.L_x_7851:
[----:B------:R-:W-:Y:S01]  /*40f0*/  HFMA2.MMA R12, -RZ, RZ, 0, 4.76837158203125e-07 ;  /* 0x00000008ff0c7435 */ /* 0x000fe200000001ff */
[----:B------:R-:W-:-:S05]  /*4100*/  FMNMX.FTZ R0, R14, -3.40282346638528859812e+38, !PT ;  /* 0xff7fffff0e007809 */ /* 0x000fca0007810000 */
[----:B------:R-:W-:-:S07]  /*4110*/  IMAD.MOV.U32 R13, RZ, RZ, R0 ;  /* 0x000000ffff0d7224 */ /* 0x000fce00078e0000 */
[----:B------:R-:W-:Y:S05]  /*4120*/  WARPSYNC.COLLECTIVE R15, `(.L_x_7852) ;  /* 0x000000000f087348 */ /* 0x000fea0003c00000 */
[----:B------:R0:W1:Y:S02]  /*4130*/  SHFL.BFLY P6, R14, R13, R12, R11 ;  /* 0x0c00000c0d0e7389 */ /* 0x00006400000c000b */
[----:B01----:R-:W-:Y:S01]  /*4140*/  ENDCOLLECTIVE ;  /* 0x000000000000791b */ /* 0x003fe20003800000 */
.L_x_7852:
[----:B------:R-:W-:Y:S02]  /*4150*/  MOV R12, 0x4 ;  /* 0x00000004000c7802 */ /* 0x000fe40000000f00 */
[----:B------:R-:W-:-:S05]  /*4160*/  FMNMX.FTZ R3, R0, R14, !PT ;  /* 0x0000000e00037209 */ /* 0x000fca0007810000 */
[----:B------:R-:W-:-:S07]  /*4170*/  IMAD.MOV.U32 R13, RZ, RZ, R3 ;  /* 0x000000ffff0d7224 */ /* 0x000fce00078e0003 */
[----:B------:R-:W-:Y:S05]  /*4180*/  WARPSYNC.COLLECTIVE R15, `(.L_x_7853) ;  /* 0x000000000f087348 */ /* 0x000fea0003c00000 */
[----:B------:R0:W1:Y:S02]  /*4190*/  SHFL.BFLY P6, R14, R13, R12, R11 ;  /* 0x0c00000c0d0e7389 */ /* 0x00006400000c000b */
[----:B01----:R-:W-:Y:S01]  /*41a0*/  ENDCOLLECTIVE ;  /* 0x000000000000791b */ /* 0x003fe20003800000 */
.L_x_7853:
[----:B------:R-:W-:Y:S01]  /*41b0*/  HFMA2.MMA R12, -RZ, RZ, 0, 1.1920928955078125e-07 ;  /* 0x00000002ff0c7435 */ /* 0x000fe200000001ff */
[----:B------:R-:W-:-:S05]  /*41c0*/  FMNMX.FTZ R4, R3, R14, !PT ;  /* 0x0000000e03047209 */ /* 0x000fca0007810000 */
[----:B------:R-:W-:-:S07]  /*41d0*/  IMAD.MOV.U32 R13, RZ, RZ, R4 ;  /* 0x000000ffff0d7224 */ /* 0x000fce00078e0004 */
[----:B------:R-:W-:Y:S05]  /*41e0*/  WARPSYNC.COLLECTIVE R15, `(.L_x_7854) ;  /* 0x000000000f087348 */ /* 0x000fea0003c00000 */
[----:B------:R0:W1:Y:S02]  /*41f0*/  SHFL.BFLY P6, R14, R13, R12, R11 ;  /* 0x0c00000c0d0e7389 */ /* 0x00006400000c000b */
[----:B01----:R-:W-:Y:S01]  /*4200*/  ENDCOLLECTIVE ;  /* 0x000000000000791b */ /* 0x003fe20003800000 */
.L_x_7854:
[----:B------:R-:W-:Y:S05]  /*4210*/  BRA `(.L_x_7855) ;  /* 0xffffffc800b47947 */ /* 0x000fea000383ffff */
.L_x_7841:
[----:B0--3--:R-:W-:Y:S01]  /*4220*/  HFMA2.MMA R11, -RZ, RZ, 0, 1.847743988037109375e-06 ;  /* 0x0000001fff0b7435 */ /* 0x009fe200000001ff */
[----:B--2---:R-:W-:Y:S01]  /*4230*/  MOV R13, RZ ;  /* 0x000000ff000d7202 */ /* 0x004fe20000000f00 */
[----:B------:R-:W-:Y:S02]  /*4240*/  IMAD.MOV.U32 R12, RZ, RZ, 0x2 ;  /* 0x00000002ff0c7424 */ /* 0x000fe400078e00ff */
[----:B-1----:R-:W-:-:S07]  /*4250*/  IMAD.MOV.U32 R15, RZ, RZ, -0x1 ;  /* 0xffffffffff0f7424 */ /* 0x002fce00078e00ff */
[----:B------:R-:W-:Y:S05]  /*4260*/  WARPSYNC.COLLECTIVE R15, `(.L_x_7856) ;  /* 0x000000000f087348 */ /* 0x000fea0003c00000 */
[----:B------:R0:W1:Y:S02]  /*4270*/  SHFL.BFLY P6, R14, R13, R12, R11 ;  /* 0x0c00000c0d0e7389 */ /* 0x00006400000c000b */
[----:B01----:R-:W-:Y:S01]  /*4280*/  ENDCOLLECTIVE ;  /* 0x000000000000791b */ /* 0x003fe20003800000 */
.L_x_7856:
[----:B------:R-:W-:Y:S02]  /*4290*/  IMAD.MOV.U32 R12, RZ, RZ, 0x1 ;  /* 0x00000001ff0c7424 */ /* 0x000fe400078e00ff */
[----:B------:R-:W-:-:S05]  /*42a0*/  FADD.FTZ R2, RZ, R14 ;  /* 0x0000000eff027221 */ /* 0x000fca0000010000 */
[----:B------:R-:W-:-:S07]  /*42b0*/  MOV R13, R2 ;  /* 0x00000002000d7202 */ /* 0x000fce0000000f00 */
[----:B------:R-:W-:Y:S05]  /*42c0*/  WARPSYNC.COLLECTIVE R15, `(.L_x_7857) ;  /* 0x000000000f087348 */ /* 0x000fea0003c00000 */
[----:B------:R0:W1:Y:S02]  /*42d0*/  SHFL.BFLY P6, R14, R13, R12, R11 ;  /* 0x0c00000c0d0e7389 */ /* 0x00006400000c000b */
[----:B01----:R-:W-:Y:S01]  /*42e0*/  ENDCOLLECTIVE ;  /* 0x000000000000791b */ /* 0x003fe20003800000 */
.L_x_7857:
[----:B------:R-:W-:Y:S01]  /*42f0*/  HFMA2.MMA R12, -RZ, RZ, 0, 1.1920928955078125e-07 ;  /* 0x00000002ff0c7435 */ /* 0x000fe200000001ff */
[----:B------:R-:W-:Y:S01]  /*4300*/  IMAD.MOV.U32 R13, RZ, RZ, RZ ;  /* 0x000000ffff0d7224 */ /* 0x000fe200078e00ff */
[----:B------:R-:W-:-:S09]  /*4310*/  MOV R19, R14 ;  /* 0x0000000e00137202 */ /* 0x000fd20000000f00 */
[----:B------:R-:W-:Y:S05]  /*4320*/  WARPSYNC.COLLECTIVE R15, `(.L_x_7858) ;  /* 0x000000000f087348 */ /* 0x000fea0003c00000 */
[----:B------:R0:W1:Y:S02]  /*4330*/  SHFL.BFLY P6, R14, R13, R12, R11 ;  /* 0x0c00000c0d0e7389 */ /* 0x00006400000c000b */
[----:B01----:R-:W-:Y:S01]  /*4340*/  ENDCOLLECTIVE ;  /* 0x000000000000791b */ /* 0x003fe20003800000 */
.L_x_7858:
        /* <DEDUP_REMOVED lines=8> */
.L_x_7859:
[----:B------:R-:W-:Y:S01]  /*43d0*/  HFMA2.MMA R12, -RZ, RZ, 0, 1.1920928955078125e-07 ;  /* 0x00000002ff0c7435 */ /* 0x000fe200000001ff */
[----:B------:R-:W-:Y:S01]  /*43e0*/  IMAD.MOV.U32 R13, RZ, RZ, RZ ;  /* 0x000000ffff0d7224 */ /* 0x000fe200078e00ff */
[----:B------:R-:W-:-:S09]  /*43f0*/  MOV R16, R14 ;  /* 0x0000000e00107202 */ /* 0x000fd20000000f00 */
[----:B------:R-:W-:Y:S05]  /*4400*/  WARPSYNC.COLLECTIVE R15, `(.L_x_7860) ;  /* 0x000000000f087348 */ /* 0x000fea0003c00000 */
[----:B------:R0:W1:Y:S02]  /*4410*/  SHFL.BFLY P6, R14, R13, R12, R11 ;  /* 0x0c00000c0d0e7389 */ /* 0x00006400000c000b */
[----:B01----:R-:W-:Y:S01]  /*4420*/  ENDCOLLECTIVE ;  /* 0x000000000000791b */ /* 0x003fe20003800000 */
.L_x_7860:
        /* <DEDUP_REMOVED lines=8> */
.L_x_7861:
[----:B------:R-:W-:Y:S01]  /*44b0*/  HFMA2.MMA R12, -RZ, RZ, 0, 1.1920928955078125e-07 ;  /* 0x00000002ff0c7435 */ /* 0x000fe200000001ff */
[----:B------:R-:W-:Y:S01]  /*44c0*/  IMAD.MOV.U32 R13, RZ, RZ, RZ ;  /* 0x000000ffff0d7224 */ /* 0x000fe200078e00ff */
[----:B------:R-:W-:-:S09]  /*44d0*/  MOV R10, R14 ;  /* 0x0000000e000a7202 */ /* 0x000fd20000000f00 */
[----:B------:R-:W-:Y:S05]  /*44e0*/  WARPSYNC.COLLECTIVE R15, `(.L_x_7862) ;  /* 0x000000000f087348 */ /* 0x000fea0003c00000 */
[----:B------:R0:W1:Y:S02]  /*44f0*/  SHFL.BFLY P6, R14, R13, R12, R11 ;  /* 0x0c00000c0d0e7389 */ /* 0x00006400000c000b */
[----:B01----:R-:W-:Y:S01]  /*4500*/  ENDCOLLECTIVE ;  /* 0x000000000000791b */ /* 0x003fe20003800000 */
.L_x_7862:
        /* <DEDUP_REMOVED lines=8> */
.L_x_7863:
[----:B------:R-:W-:Y:S01]  /*4590*/  HFMA2.MMA R12, -RZ, RZ, 0, 1.1920928955078125e-07 ;  /* 0x00000002ff0c7435 */ /* 0x000fe200000001ff */
[----:B------:R-:W-:Y:S01]  /*45a0*/  IMAD.MOV.U32 R13, RZ, RZ, RZ ;  /* 0x000000ffff0d7224 */ /* 0x000fe200078e00ff */
[----:B------:R-:W-:-:S09]  /*45b0*/  MOV R0, R14 ;  /* 0x0000000e00007202 */ /* 0x000fd20000000f00 */
[----:B------:R-:W-:Y:S05]  /*45c0*/  WARPSYNC.COLLECTIVE R15, `(.L_x_7864) ;  /* 0x000000000f087348 */ /* 0x000fea0003c00000 */
[----:B------:R0:W1:Y:S02]  /*45d0*/  SHFL.BFLY P6, R14, R13, R12, R11 ;  /* 0x0c00000c0d0e7389 */ /* 0x00006400000c000b */
[----:B01----:R-:W-:Y:S01]  /*45e0*/  ENDCOLLECTIVE ;  /* 0x000000000000791b */ /* 0x003fe20003800000 */
.L_x_7864:
        /* <DEDUP_REMOVED lines=8> */
.L_x_7865:
[----:B------:R-:W-:Y:S01]  /*4670*/  HFMA2.MMA R12, -RZ, RZ, 0, 1.1920928955078125e-07 ;  /* 0x00000002ff0c7435 */ /* 0x000fe200000001ff */
[----:B------:R-:W-:Y:S01]  /*4680*/  IMAD.MOV.U32 R13, RZ, RZ, RZ ;  /* 0x000000ffff0d7224 */ /* 0x000fe200078e00ff */
[----:B------:R-:W-:-:S09]  /*4690*/  MOV R3, R14 ;  /* 0x0000000e00037202 */ /* 0x000fd20000000f00 */
[----:B------:R-:W-:Y:S05]  /*46a0*/  WARPSYNC.COLLECTIVE R15, `(.L_x_7866) ;  /* 0x000000000f087348 */ /* 0x000fea0003c00000 */
[----:B------:R0:W1:Y:S02]  /*46b0*/  SHFL.BFLY P6, R14, R13, R12, R11 ;  /* 0x0c00000c0d0e7389 */ /* 0x00006400000c000b */
[----:B01----:R-:W-:Y:S01]  /*46c0*/  ENDCOLLECTIVE ;  /* 0x000000000000791b */ /* 0x003fe20003800000 */
.L_x_7866:
[----:B------:R-:W-:Y:S01]  /*46d0*/  FADD.FTZ R6, R6, R3 ;  /* 0x0000000306067221 */ /* 0x000fe20000010000 */
[----:B------:R-:W-:Y:S01]  /*46e0*/  MOV R12, 0x1 ;  /* 0x00000001000c7802 */ /* 0x000fe20000000f00 */
[----:B------:R-:W-:-:S04]  /*46f0*/  FADD.FTZ R21, RZ, R14 ;  /* 0x0000000eff157221 */ /* 0x000fc80000010000 */
[----:B------:R-:W-:-:S07]  /*4700*/  IMAD.MOV.U32 R13, RZ, RZ, R21 ;  /* 0x000000ffff0d7224 */ /* 0x000fce00078e0015 */
[----:B------:R-:W-:Y:S05]  /*4710*/  WARPSYNC.COLLECTIVE R15, `(.L_x_7867) ;  /* 0x000000000f087348 */ /* 0x000fea0003c00000 */
[----:B------:R0:W1:Y:S02]  /*4720*/  SHFL.BFLY P6, R14, R13, R12, R11 ;  /* 0x0c00000c0d0e7389 */ /* 0x00006400000c000b */
[----:B01----:R-:W-:Y:S01]  /*4730*/  ENDCOLLECTIVE ;  /* 0x000000000000791b */ /* 0x003fe20003800000 */
.L_x_7867:
[----:B------:R-:W-:Y:S01]  /*4740*/  HFMA2.MMA R13, -RZ, RZ, 0, 0 ;  /* 0x00000000ff0d7435 */ /* 0x000fe200000001ff */
[----:B------:R-:W-:Y:S02]  /*4750*/  IMAD.MOV.U32 R12, RZ, RZ, 0x2 ;  /* 0x00000002ff0c7424 */ /* 0x000fe400078e00ff */
[----:B------:R-:W-:-:S08]  /*4760*/  IMAD.MOV.U32 R18, RZ, RZ, R14 ;  /* 0x000000ffff127224 */ /* 0x000fd000078e000e */
[----:B------:R-:W-:Y:S05]  /*4770*/  WARPSYNC.COLLECTIVE R15, `(.L_x_7868) ;  /* 0x000000000f087348 */ /* 0x000fea0003c00000 */
[----:B------:R0:W1:Y:S02]  /*4780*/  SHFL.BFLY P6, R14, R13, R12, R11 ;  /* 0x0c00000c0d0e7389 */ /* 0x00006400000c000b */
[----:B01----:R-:W-:Y:S01]  /*4790*/  ENDCOLLECTIVE ;  /* 0x000000000000791b */ /* 0x003fe20003800000 */
.L_x_7868:
        /* <DEDUP_REMOVED lines=8> */
.L_x_7869:
[----:B------:R-:W-:Y:S01]  /*4820*/  MOV R13, RZ ;  /* 0x000000ff000d7202 */ /* 0x000fe20000000f00 */
[----:B------:R-:W-:Y:S02]  /*4830*/  IMAD.MOV.U32 R12, RZ, RZ, 0x2 ;  /* 0x00000002ff0c7424 */ /* 0x000fe400078e00ff */
[----:B------:R-:W-:-:S07]  /*4840*/  IMAD.MOV.U32 R8, RZ, RZ, R14 ;  /* 0x000000ffff087224 */ /* 0x000fce00078e000e */
[----:B------:R-:W-:Y:S05]  /*4850*/  WARPSYNC.COLLECTIVE R15, `(.L_x_7870) ;  /* 0x000000000f087348 */ /* 0x000fea0003c00000 */
[----:B------:R0:W1:Y:S02]  /*4860*/  SHFL.BFLY P6, R14, R13, R12, R11 ;  /* 0x0c00000c0d0e7389 */ /* 0x00006400000c000b */
[----:B01----:R-:W-:Y:S01]  /*4870*/  ENDCOLLECTIVE ;  /* 0x000000000000791b */ /* 0x003fe20003800000 */
.L_x_7870:
[----:B------:R-:W-:Y:S01]  /*4880*/  FADD.FTZ R8, R17, R8 ;  /* 0x0000000811087221 */ /* 0x000fe20000010000 */
[----:B------:R-:W-:Y:S02]  /*4890*/  IMAD.MOV.U32 R12, RZ, RZ, 0x1 ;  /* 0x00000001ff0c7424 */ /* 0x000fe400078e00ff */
[----:B------:R-:W-:-:S05]  /*48a0*/  FADD.FTZ R9, RZ, R14 ;  /* 0x0000000eff097221 */ /* 0x000fca0000010000 */
[----:B------:R-:W-:-:S07]  /*48b0*/  MOV R13, R9 ;  /* 0x00000009000d7202 */ /* 0x000fce0000000f00 */
[----:B------:R-:W-:Y:S05]  /*48c0*/  WARPSYNC.COLLECTIVE R15, `(.L_x_7871) ;  /* 0x000000000f087348 */ /* 0x000fea0003c00000 */
[----:B------:R0:W1:Y:S02]  /*48d0*/  SHFL.BFLY P6, R14, R13, R12, R11 ;  /* 0x0c00000c0d0e7389 */ /* 0x00006400000c000b */
[----:B01----:R-:W-:Y:S01]  /*48e0*/  ENDCOLLECTIVE ;  /* 0x000000000000791b */ /* 0x003fe20003800000 */
.L_x_7871:
[----:B------:R-:W-:Y:S01]  /*48f0*/  HFMA2.MMA R12, -RZ, RZ, 0, 1.1920928955078125e-07 ;  /* 0x00000002ff0c7435 */ /* 0x000fe200000001ff */
[----:B------:R-:W-:Y:S01]  /*4900*/  IMAD.MOV.U32 R13, RZ, RZ, RZ ;  /* 0x000000ffff0d7224 */ /* 0x000fe200078e00ff */
[----:B------:R-:W-:-:S09]  /*4910*/  MOV R4, R14 ;  /* 0x0000000e00047202 */ /* 0x000fd20000000f00 */
[----:B------:R-:W-:Y:S05]  /*4920*/  WARPSYNC.COLLECTIVE R15, `(.L_x_7872) ;  /* 0x000000000f087348 */ /* 0x000fea0003c00000 */
[----:B------:R0:W1:Y:S02]  /*4930*/  SHFL.BFLY P6, R14, R13, R12, R11 ;  /* 0x0c00000c0d0e7389 */ /* 0x00006400000c000b */
[----:B01----:R-:W-:Y:S01]  /*4940*/  ENDCOLLECTIVE ;  /* 0x000000000000791b */ /* 0x003fe20003800000 */
.L_x_7872:
        /* <DEDUP_REMOVED lines=8> */
.L_x_7873:
[----:B------:R-:W-:Y:S01]  /*49d0*/  HFMA2.MMA R12, -RZ, RZ, 0, 1.1920928955078125e-07 ;  /* 0x00000002ff0c7435 */ /* 0x000fe200000001ff */
[----:B------:R-:W-:Y:S01]  /*49e0*/  IMAD.MOV.U32 R13, RZ, RZ, RZ ;  /* 0x000000ffff0d7224 */ /* 0x000fe200078e00ff */
[----:B------:R-:W-:-:S09]  /*49f0*/  MOV R2, R14 ;  /* 0x0000000e00027202 */ /* 0x000fd20000000f00 */
[----:B------:R-:W-:Y:S05]  /*4a00*/  WARPSYNC.COLLECTIVE R15, `(.L_x_7874) ;  /* 0x000000000f087348 */ /* 0x000fea0003c00000 */
[----:B------:R0:W1:Y:S02]  /*4a10*/  SHFL.BFLY P6, R14, R13, R12, R11 ;  /* 0x0c00000c0d0e7389 */ /* 0x00006400000c000b */
[----:B01----:R-:W-:Y:S01]  /*4a20*/  ENDCOLLECTIVE ;  /* 0x000000000000791b */ /* 0x003fe20003800000 */
.L_x_7874:
        /* <DEDUP_REMOVED lines=8> */
.L_x_7875:
[----:B------:R-:W-:Y:S01]  /*4ab0*/  HFMA2.MMA R12, -RZ, RZ, 0, 1.1920928955078125e-07 ;  /* 0x00000002ff0c7435 */ /* 0x000fe200000001ff */
[----:B------:R-:W-:Y:S01]  /*4ac0*/  IMAD.MOV.U32 R13, RZ, RZ, RZ ;  /* 0x000000ffff0d7224 */ /* 0x000fe200078e00ff */
[----:B------:R-:W-:-:S09]  /*4ad0*/  MOV R0, R14 ;  /* 0x0000000e00007202 */ /* 0x000fd20000000f00 */
[----:B------:R-:W-:Y:S05]  /*4ae0*/  WARPSYNC.COLLECTIVE R15, `(.L_x_7876) ;  /* 0x000000000f087348 */ /* 0x000fea0003c00000 */
[----:B------:R0:W1:Y:S02]  /*4af0*/  SHFL.BFLY P6, R14, R13, R12, R11 ;  /* 0x0c00000c0d0e7389 */ /* 0x00006400000c000b */
[----:B01----:R-:W-:Y:S01]  /*4b00*/  ENDCOLLECTIVE ;  /* 0x000000000000791b */ /* 0x003fe20003800000 */
.L_x_7876:
        /* <DEDUP_REMOVED lines=8> */
.L_x_7877:
[----:B------:R-:W-:Y:S01]  /*4b90*/  MOV R13, RZ ;  /* 0x000000ff000d7202 */ /* 0x000fe20000000f00 */
[----:B------:R-:W-:Y:S02]  /*4ba0*/  IMAD.MOV.U32 R12, RZ, RZ, 0x2 ;  /* 0x00000002ff0c7424 */ /* 0x000fe400078e00ff */
[----:B------:R-:W-:-:S07]  /*4bb0*/  FADD.FTZ R3, R20, R14 ;  /* 0x0000000e14037221 */ /* 0x000fce0000010000 */
[----:B------:R-:W-:Y:S05]  /*4bc0*/  WARPSYNC.COLLECTIVE R15, `(.L_x_7878) ;  /* 0x000000000f087348 */ /* 0x000fea0003c00000 */
[----:B------:R0:W1:Y:S02]  /*4bd0*/  SHFL.BFLY P6, R14, R13, R12, R11 ;  /* 0x0c00000c0d0e7389 */ /* 0x00006400000c000b */
[----:B01----:R-:W-:Y:S01]  /*4be0*/  ENDCOLLECTIVE ;  /* 0x000000000000791b */ /* 0x003fe20003800000 */
.L_x_7878:
[----:B------:R-:W-:Y:S01]  /*4bf0*/  IMAD.MOV.U32 R12, RZ, RZ, 0x1 ;  /* 0x00000001ff0c7424 */ /* 0x000fe200078e00ff */
[----:B------:R-:W-:-:S05]  /*4c00*/  MOV R22, R14 ;  /* 0x0000000e00167202 */ /* 0x000fca0000000f00 */
[----:B------:R-:W-:-:S05]  /*4c10*/  FADD.FTZ R22, RZ, R22 ;  /* 0x00000016ff167221 */ /* 0x000fca0000010000 */
[----:B------:R-:W-:-:S07]  /*4c20*/  MOV R13, R22 ;  /* 0x00000016000d7202 */ /* 0x000fce0000000f00 */
[----:B------:R-:W-:Y:S05]  /*4c30*/  WARPSYNC.COLLECTIVE R15, `(.L_x_7879) ;  /* 0x000000000f087348 */ /* 0x000fea0003c00000 */
[----:B------:R0:W1:Y:S02]  /*4c40*/  SHFL.BFLY P6, R14, R13, R12, R11 ;  /* 0x0c00000c0d0e7389 */ /* 0x00006400000c000b */
[----:B01----:R-:W-:Y:S01]  /*4c50*/  ENDCOLLECTIVE ;  /* 0x000000000000791b */ /* 0x003fe20003800000 */
.L_x_7879:
[----:B------:R-:W-:Y:S01]  /*4c60*/  HFMA2.MMA R13, -RZ, RZ, 0, 0 ;  /* 0x00000000ff0d7435 */ /* 0x000fe200000001ff */
[----:B------:R-:W-:Y:S01]  /*4c70*/  IMAD.MOV.U32 R12, RZ, RZ, 0x2 ;  /* 0x00000002ff0c7424 */ /* 0x000fe200078e00ff */
[----:B------:R-:W-:-:S09]  /*4c80*/  MOV R17, R14 ;  /* 0x0000000e00117202 */ /* 0x000fd20000000f00 */
[----:B------:R-:W-:Y:S05]  /*4c90*/  WARPSYNC.COLLECTIVE R15, `(.L_x_7880) ;  /* 0x000000000f087348 */ /* 0x000fea0003c00000 */
[----:B------:R0:W1:Y:S02]  /*4ca0*/  SHFL.BFLY P6, R14, R13, R12, R11 ;  /* 0x0c00000c0d0e7389 */ /* 0x00006400000c000b */
[----:B01----:R-:W-:Y:S01]  /*4cb0*/  ENDCOLLECTIVE ;  /* 0x000000000000791b */ /* 0x003fe20003800000 */
.L_x_7880:
[----:B------:R-:W-:Y:S01]  /*4cc0*/  FADD.FTZ R17, R22, R17 ;  /* 0x0000001116117221 */ /* 0x000fe20000010000 */
[----:B------:R-:W-:Y:S01]  /*4cd0*/  MOV R12, 0x1 ;  /* 0x00000001000c7802 */ /* 0x000fe20000000f00 */
[----:B------:R-:W-:-:S07]  /*4ce0*/  FADD.FTZ R13, RZ, R14 ;  /* 0x0000000eff0d7221 */ /* 0x000fce0000010000 */
[----:B------:R-:W-:Y:S05]  /*4cf0*/  WARPSYNC.COLLECTIVE R15, `(.L_x_7881) ;  /* 0x000000000f087348 */ /* 0x000fea0003c00000 */
[----:B------:R0:W1:Y:S02]  /*4d00*/  SHFL.BFLY P6, R14, R13, R12, R11 ;  /* 0x0c00000c0d0e7389 */ /* 0x00006400000c000b */
[----:B01----:R-:W-:Y:S01]  /*4d10*/  ENDCOLLECTIVE ;  /* 0x000000000000791b */ /* 0x003fe20003800000 */
.L_x_7881:
[----:B------:R-:W-:Y:S01]  /*4d20*/  HFMA2.MMA R12, -RZ, RZ, 0, 1.1920928955078125e-07 ;  /* 0x00000002ff0c7435 */ /* 0x000fe200000001ff */
[----:B------:R-:W-:-:S05]  /*4d30*/  MOV R21, R14 ;  /* 0x0000000e00157202 */ /* 0x000fca0000000f00 */
[----:B------:R-:W-:Y:S01]  /*4d40*/  FADD.FTZ R21, R13, R21 ;  /* 0x000000150d157221 */ /* 0x000fe20000010000 */
[----:B------:R-:W-:-:S07]  /*4d50*/  IMAD.MOV.U32 R13, RZ, RZ, RZ ;  /* 0x000000ffff0d7224 */ /* 0x000fce00078e00ff */
[----:B------:R-:W-:Y:S05]  /*4d60*/  WARPSYNC.COLLECTIVE R15, `(.L_x_7882) ;  /* 0x000000000f087348 */ /* 0x000fea0003c00000 */
[----:B------:R0:W1:Y:S02]  /*4d70*/  SHFL.BFLY P6, R14, R13, R12, R11 ;  /* 0x0c00000c0d0e7389 */ /* 0x00006400000c000b */
[----:B01----:R-:W-:Y:S01]  /*4d80*/  ENDCOLLECTIVE ;  /* 0x000000000000791b */ /* 0x003fe20003800000 */
.L_x_7882:
[----:B------:R-:W-:Y:S01]  /*4d90*/  HFMA2.MMA R12, -RZ, RZ, 0, 5.9604644775390625e-08 ;  /* 0x00000001ff0c7435 */ /* 0x000fe200000001ff */
[----:B------:R-:W-:-:S05]  /*4da0*/  MOV R9, R14 ;  /* 0x0000000e00097202 */ /* 0x000fca0000000f00 */
[----:B------:R-:W-:-:S04]  /*4db0*/  FADD.FTZ R9, RZ, R9 ;  /* 0x00000009ff097221 */ /* 0x000fc80000010000 */
[----:B------:R-:W-:-:S07]  /*4dc0*/  IMAD.MOV.U32 R13, RZ, RZ, R9 ;  /* 0x000000ffff0d7224 */ /* 0x000fce00078e0009 */
[----:B------:R-:W-:Y:S05]  /*4dd0*/  WARPSYNC.COLLECTIVE R15, `(.L_x_7883) ;  /* 0x000000000f087348 */ /* 0x000fea0003c00000 */
[----:B------:R0:W1:Y:S02]  /*4de0*/  SHFL.BFLY P6, R14, R13, R12, R11 ;  /* 0x0c00000c0d0e7389 */ /* 0x00006400000c000b */
[----:B01----:R-:W-:Y:S01]  /*4df0*/  ENDCOLLECTIVE ;  /* 0x000000000000791b */ /* 0x003fe20003800000 */
.L_x_7883:
[----:B------:R-:W-:Y:S01]  /*4e00*/  MOV R5, R14 ;  /* 0x0000000e00057202 */ /* 0x000fe20000000f00 */
[----:B------:R-:W-:Y:S06]  /*4e10*/  BRA `(.L_x_7884) ;  /* 0xffffffe000a47947 */ /* 0x000fec000383ffff */
.L_x_7885:
        /* <DEDUP_REMOVED lines=14> */
.L_x_29708:


//--------------------- .text._ZN4vllm25paged_attention_v2_kernelIfhLi96ELi16ELi128ELNS_18Fp8KVCacheDataTypeE2ELb1ELi512EEEvPfS2_PT_PKS3_PKT0_S9_ifPKiSB_iPKfiiiSD_SD_iiiii --------------------------
	.section	.text._ZN4vllm25paged_attention_v2_kernelIfhLi96ELi16ELi128ELNS_18Fp8KVCacheDataTypeE2ELb1ELi512EEEvPfS2_PT_PKS3_PKT0_S9_ifPKiSB_iPKfiiiSD_SD_iiiii,"ax",@progbits
	.align	128
        .global         _ZN4vllm25paged_attention_v2_kernelIfhLi96ELi16ELi128ELNS_18Fp8KVCacheDataTypeE2ELb1ELi512EEEvPfS2_PT_PKS3_PKT0_S9_ifPKiSB_iPKfiiiSD_SD_iiiii
        .type           _ZN4vllm25paged_attention_v2_kernelIfhLi96ELi16ELi128ELNS_18Fp8KVCacheDataTypeE2ELb1ELi512EEEvPfS2_PT_PKS3_PKT0_S9_ifPKiSB_iPKfiiiSD_SD_iiiii,@function
        .size           _ZN4vllm25paged_attention_v2_kernelIfhLi96ELi16ELi128ELNS_18Fp8KVCacheDataTypeE2ELb1ELi512EEEvPfS2_PT_PKS3_PKT0_S9_ifPKiSB_iPKfiiiSD_SD_iiiii,(.L_x_29709 - _ZN4vllm25paged_attention_v2_kernelIfhLi96ELi16ELi128ELNS_18Fp8KVCacheDataTypeE2ELb1ELi512EEEvPfS2_PT_PKS3_PKT0_S9_ifPKiSB_iPKfiiiSD_SD_iiiii)
        .other          _ZN4vllm25paged_attention_v2_kernelIfhLi96ELi16ELi128ELNS_18Fp8KVCacheDataTypeE2ELb1ELi512EEEvPfS2_PT_PKS3_PKT0_S9_ifPKiSB_iPKfiiiSD_SD_iiiii,@"STO_CUDA_ENTRY STV_DEFAULT"
_ZN4vllm25paged_attention_v2_kernelIfhLi96ELi16ELi128ELNS_18Fp8KVCacheDataTypeE2ELb1ELi512EEEvPfS2_PT_PKS3_PKT0_S9_ifPKiSB_iPKfiiiSD_SD_iiiii:
.text._ZN4vllm25paged_attention_v2_kernelIfhLi96ELi16ELi128ELNS_18Fp8KVCacheDataTypeE2ELb1ELi512EEEvPfS2_PT_PKS3_PKT0_S9_ifPKiSB_iPKfiiiSD_SD_iiiii:
        /* <DEDUP_REMOVED lines=109> */
.L_x_7886:
[----:B------:R-:W-:Y:S02]  /*06d0*/  ULDC UR4, c[0x0][0x288] ;  /* 0x0000a20000047ab9 */ /* 0x000fe40000000800 */
[----:B------:R-:W-:-:S04]  /*06e0*/  IMAD R3, R25, UR4, R26 ;  /* 0x0000000419037c24 */ /* 0x000fc8000f8e021a */
[----:B------:R-:W-:-:S07]  /*06f0*/  IMAD R6, R3, R6, RZ ;  /* 0x0000000603067224 */ /* 0x000fce00078e02ff */
.L_x_7887:
        /* <DEDUP_REMOVED lines=28> */
.L_x_7891:
        /* <DEDUP_REMOVED lines=41> */
.L_x_7889:
[----:B------:R-:W-:Y:S05]  /*0b50*/  BSYNC B7 ;  /* 0x0000000000077941 */ /* 0x000fea0003800000 */
.L_x_7888:
        /* <DEDUP_REMOVED lines=25> */
.L_x_7933:
        /* <DEDUP_REMOVED lines=47> */
.L_x_7897:
        /* <DEDUP_REMOVED lines=11> */
.L_x_7896:
[----:B------:R-:W-:Y:S05]  /*1090*/  BSYNC B1 ;  /* 0x0000000000017941 */ /* 0x000fea0003800000 */
.L_x_7895:
        /* <DEDUP_REMOVED lines=14> */
.L_x_7900:
        /* <DEDUP_REMOVED lines=100> */
.L_x_7899:
[----:B------:R-:W-:Y:S05]  /*17c0*/  BSYNC B1 ;  /* 0x0000000000017941 */ /* 0x000fea0003800000 */
.L_x_7898:
        /* <DEDUP_REMOVED lines=55> */
.L_x_7902:
[----:B------:R-:W-:Y:S05]  /*1b40*/  BSYNC B1 ;  /* 0x0000000000017941 */ /* 0x000fea0003800000 */
.L_x_7901:
        /* <DEDUP_REMOVED lines=26> */
.L_x_7894:
[----:B------:R-:W-:Y:S05]  /*1cf0*/  BSYNC B0 ;  /* 0x0000000000007941 */ /* 0x000fea0003800000 */
.L_x_7893:
        /* <DEDUP_REMOVED lines=55> */
.L_x_7907:
        /* <DEDUP_REMOVED lines=8> */
.L_x_7906:
[----:B------:R-:W-:Y:S05]  /*20f0*/  BSYNC B1 ;  /* 0x0000000000017941 */ /* 0x000fea0003800000 */
.L_x_7905:
        /* <DEDUP_REMOVED lines=14> */
.L_x_7910:
        /* <DEDUP_REMOVED lines=52> */
.L_x_7909:
[----:B------:R-:W-:Y:S05]  /*2520*/  BSYNC B1 ;  /* 0x0000000000017941 */ /* 0x000fea0003800000 */
.L_x_7908:
        /* <DEDUP_REMOVED lines=31> */
.L_x_7912:
[----:B------:R-:W-:Y:S05]  /*2720*/  BSYNC B1 ;  /* 0x0000000000017941 */ /* 0x000fea0003800000 */
.L_x_7911:
        /* <DEDUP_REMOVED lines=14> */
.L_x_7904:
[----:B------:R-:W-:Y:S05]  /*2810*/  BSYNC B0 ;  /* 0x0000000000007941 */ /* 0x000fea0003800000 */
.L_x_7903:
        /* <DEDUP_REMOVED lines=22> */
.L_x_7914:
[----:B------:R-:W-:Y:S05]  /*2980*/  BSYNC B0 ;  /* 0x0000000000007941 */ /* 0x000fea0003800000 */
.L_x_7913:
        /* <DEDUP_REMOVED lines=27> */
.L_x_7918:
        /* <DEDUP_REMOVED lines=33> */
.L_x_7916:
[----:B------:R-:W-:Y:S05]  /*2d50*/  BSYNC B6 ;  /* 0x0000000000067941 */ /* 0x000fea0003800000 */
.L_x_7915:
[----:B------:R-:W-:-:S03]  /*2d60*/  UMOV UR4, 0xffffffff ;  /* 0xffffffff00047882 */ /* 0x000fc60000000000 */
[----:B------:R-:W-:Y:S05]  /*2d70*/  BRA.DIV UR4, `(.L_x_7919) ;  /* 0x0000001204ac7947 */ /* 0x000fea000b800000 */
[----:B------:R-:W-:Y:S01]  /*2d80*/  IMAD.MOV.U32 R14, RZ, RZ, RZ ;  /* 0x000000ffff0e7224 */ /* 0x000fe200078e00ff */
[----:B-1----:R-:W-:Y:S01]  /*2d90*/  HFMA2.MMA R0, -RZ, RZ, 0, 0 ;  /* 0x00000000ff007435 */ /* 0x002fe200000001ff */
[----:B---3--:R-:W-:Y:S01]  /*2da0*/  IMAD.MOV.U32 R3, RZ, RZ, RZ ;  /* 0x000000ffff037224 */ /* 0x008fe200078e00ff */
[----:B------:R-:W-:Y:S01]  /*2db0*/  HFMA2.MMA R17, -RZ, RZ, 0, 0 ;  /* 0x00000000ff117435 */ /* 0x000fe200000001ff */
[--C-:B------:R-:W-:Y:S01]  /*2dc0*/  FADD.FTZ R23, RZ, R14.reuse ;  /* 0x0000000eff177221 */ /* 0x100fe20000010000 */
[----:B------:R-:W-:Y:S01]  /*2dd0*/  FADD.FTZ R2, RZ, R14 ;  /* 0x0000000eff027221 */ /* 0x000fe20000010000 */
[----:B------:R-:W-:Y:S01]  /*2de0*/  FADD.FTZ R3, RZ, R3 ;  /* 0x00000003ff037221 */ /* 0x000fe20000010000 */
[----:B------:R-:W-:Y:S01]  /*2df0*/  IMAD.MOV.U32 R19, RZ, RZ, RZ ;  /* 0x000000ffff137224 */ /* 0x000fe200078e00ff */
[----:B------:R-:W-:Y:S01]  /*2e00*/  MOV R21, RZ ;  /* 0x000000ff00157202 */ /* 0x000fe20000000f00 */
[----:B------:R-:W1:Y:S01]  /*2e10*/  SHFL.BFLY PT, R20, R23, 0x1, 0x1f ;  /* 0x0c201f0017147f89 */ /* 0x000e6200000e0000 */
        /* <DEDUP_REMOVED lines=11> */
[----:B------:R-:W0:Y:S01]  /*2ed0*/  SHFL.BFLY PT, R18, R21, 0x1, 0x1f ;  /* 0x0c201f0015127f89 */ /* 0x000e2200000e0000 */
[----:B-1----:R-:W-:Y:S01]  /*2ee0*/  FADD.FTZ R20, R23, R20 ;  /* 0x0000001417147221 */ /* 0x002fe20000010000 */
[----:B------:R-:W-:-:S02]  /*2ef0*/  HFMA2.MMA R23, -RZ, RZ, 0, 0 ;  /* 0x00000000ff177435 */ /* 0x000fc400000001ff */
[----:B------:R-:W1:Y:S01]  /*2f00*/  SHFL.BFLY PT, R6, R17, 0x1, 0x1f ;  /* 0x0c201f0011067f89 */ /* 0x000e6200000e0000 */
        /* <DEDUP_REMOVED lines=12> */
[----:B0-----:R-:W-:-:S03]  /*2fd0*/  FADD.FTZ R18, R21, R18 ;  /* 0x0000001215127221 */ /* 0x001fc60000010000 */
[----:B------:R-:W0:Y:S04]  /*2fe0*/  SHFL.BFLY PT, R2, R5, 0x1, 0x1f ;  /* 0x0c201f0005027f89 */ /* 0x000e2800000e0000 */
[----:B------:R4:W4:Y:S01]  /*2ff0*/  SHFL.BFLY PT, R19, R23, 0x1, 0x1f ;  /* 0x0c201f0017137f89 */ /* 0x00092200000e0000 */
[----:B-1----:R-:W-:Y:S01]  /*3000*/  FADD.FTZ R6, R17, R6 ;  /* 0x0000000611067221 */ /* 0x002fe20000010000 */
[----:B---3--:R-:W-:Y:S01]  /*3010*/  FADD.FTZ R4, R7, R4 ;  /* 0x0000000407047221 */ /* 0x008fe20000010000 */
[----:B--2---:R-:W-:Y:S01]  /*3020*/  FADD.FTZ R0, R3, R0 ;  /* 0x0000000003007221 */ /* 0x004fe20000010000 */
[----:B------:R-:W-:Y:S01]  /*3030*/  FADD.FTZ R3, R13, R14 ;  /* 0x0000000e0d037221 */ /* 0x000fe20000010000 */
[----:B0-----:R-:W-:-:S07]  /*3040*/  FADD.FTZ R2, R5, R2 ;  /* 0x0000000205027221 */ /* 0x001fce0000010000 */
.L_x_7958:
        /* <DEDUP_REMOVED lines=36> */
.L_x_7921:
[----:B------:R-:W-:Y:S05]  /*3290*/  BSYNC B0 ;  /* 0x0000000000007941 */ /* 0x000fea0003800000 */
.L_x_7920:
        /* <DEDUP_REMOVED lines=27> */
.L_x_7923:
[----:B------:R-:W-:Y:S05]  /*3450*/  BSYNC B0 ;  /* 0x0000000000007941 */ /* 0x000fea0003800000 */
.L_x_7922:
        /* <DEDUP_REMOVED lines=15> */
.L_x_7925:
[----:B------:R-:W-:Y:S05]  /*3550*/  BSYNC B0 ;  /* 0x0000000000007941 */ /* 0x000fea0003800000 */
.L_x_7924:
        /* <DEDUP_REMOVED lines=27> */
.L_x_7927:
[----:B------:R-:W-:Y:S05]  /*3710*/  BSYNC B0 ;  /* 0x0000000000007941 */ /* 0x000fea0003800000 */
.L_x_7926:
        /* <DEDUP_REMOVED lines=13> */
[C---:B------:R-:W-:Y:S01]  /*37f0*/  IADD3 R7, R5.reuse, 0x8, RZ ;  /* 0x0000000805077810 */ /* 0x040fe20007ffe0ff */
[C---:B------:R-:W-:Y:S01]  /*3800*/  VIADD R13, R5.reuse, 0x10 ;  /* 0x00000010050d7836 */ /* 0x040fe20000000000 */
[-C--:B------:R-:W-:Y:S01]  /*3810*/  IADD3 R14, P0, R5, R28.reuse, RZ ;  /* 0x0000001c050e7210 */ /* 0x080fe20007f1e0ff */
[----:B------:R-:W-:Y:S01]  /*3820*/  ULDC.64 UR4, c[0x0][0x220] ;  /* 0x0000880000047ab9 */ /* 0x000fe20000000a00 */
[----:B------:R-:W-:Y:S02]  /*3830*/  IADD3 R12, P1, R7, R28, RZ ;  /* 0x0000001c070c7210 */ /* 0x000fe40007f3e0ff */
[C---:B------:R-:W-:Y:S02]  /*3840*/  IADD3 R15, R5.reuse, 0x18, RZ ;  /* 0x00000018050f7810 */ /* 0x040fe40007ffe0ff */
[-C--:B------:R-:W-:Y:S02]  /*3850*/  LEA.HI.X.SX32 R21, R5, R26.reuse, 0x1, P0 ;  /* 0x0000001a05157211 */ /* 0x080fe400000f0eff */
[----:B------:R-:W-:-:S02]  /*3860*/  LEA.HI.X.SX32 R17, R7, R26, 0x1, P1 ;  /* 0x0000001a07117211 */ /* 0x000fc400008f0eff */
[----:B------:R-:W-:Y:S02]  /*3870*/  LEA R24, P0, R14, UR4, 0x2 ;  /* 0x000000040e187c11 */ /* 0x000fe4000f8010ff */
[----:B------:R-:W-:Y:S02]  /*3880*/  LEA R22, P1, R12, UR4, 0x2 ;  /* 0x000000040c167c11 */ /* 0x000fe4000f8210ff */
[-C--:B------:R-:W-:Y:S02]  /*3890*/  IADD3 R7, P2, R13, R28.reuse, RZ ;  /* 0x0000001c0d077210 */ /* 0x080fe40007f5e0ff */
[----:B------:R-:W-:Y:S02]  /*38a0*/  IADD3 R11, P3, R15, R28, RZ ;  /* 0x0000001c0f0b7210 */ /* 0x000fe40007f7e0ff */
[----:B------:R-:W-:Y:S02]  /*38b0*/  LEA.HI.X R25, R14, UR5, R21, 0x2, P0 ;  /* 0x000000050e197c11 */ /* 0x000fe400080f1415 */
[----:B------:R-:W-:-:S02]  /*38c0*/  LEA.HI.X R23, R12, UR5, R17, 0x2, P1 ;  /* 0x000000050c177c11 */ /* 0x000fc400088f1411 */
[-C--:B------:R-:W-:Y:S01]  /*38d0*/  LEA.HI.X.SX32 R13, R13, R26.reuse, 0x1, P2 ;  /* 0x0000001a0d0d7211 */ /* 0x080fe200010f0eff */
[----:B------:R0:W-:Y:S01]  /*38e0*/  STG.E desc[UR36][R24.64], R16 ;  /* 0x0000001018007986 */ /* 0x0001e2000c101924 */
[----:B------:R-:W-:Y:S02]  /*38f0*/  LEA R12, P0, R7, UR4, 0x2 ;  /* 0x00000004070c7c11 */ /* 0x000fe4000f8010ff */
[----:B------:R-:W-:Y:S01]  /*3900*/  LEA.HI.X.SX32 R15, R15, R26, 0x1, P3 ;  /* 0x0000001a0f0f7211 */ /* 0x000fe200018f0eff */
[----:B------:R1:W-:Y:S01]  /*3910*/  STG.E desc[UR36][R22.64], R9 ;  /* 0x0000000916007986 */ /* 0x0003e2000c101924 */
[----:B------:R-:W-:Y:S02]  /*3920*/  LEA R14, P1, R11, UR4, 0x2 ;  /* 0x000000040b0e7c11 */ /* 0x000fe4000f8210ff */
[----:B------:R-:W-:Y:S01]  /*3930*/  LEA.HI.X R13, R7, UR5, R13, 0x2, P0 ;  /* 0x00000005070d7c11 */ /* 0x000fe200080f140d */
[----:B------:R-:W-:Y:S01]  /*3940*/  VIADD R7, R5, 0x20 ;  /* 0x0000002005077836 */ /* 0x000fe20000000000 */
[----:B------:R-:W-:Y:S01]  /*3950*/  LEA.HI.X R15, R11, UR5, R15, 0x2, P1 ;  /* 0x000000050b0f7c11 */ /* 0x000fe200088f140f */
[C---:B------:R-:W-:Y:S01]  /*3960*/  VIADD R11, R5.reuse, 0x50 ;  /* 0x00000050050b7836 */ /* 0x040fe20000000000 */
[C---:B------:R-:W-:Y:S01]  /*3970*/  IADD3 R29, R5.reuse, 0x28, RZ ;  /* 0x00000028051d7810 */ /* 0x040fe20007ffe0ff */
[----:B------:R2:W-:Y:S01]  /*3980*/  STG.E desc[UR36][R12.64], R8 ;  /* 0x000000080c007986 */ /* 0x0005e2000c101924 */
[----:B------:R-:W-:-:S02]  /*3990*/  IADD3 R27, R5, 0x48, RZ ;  /* 0x00000048051b7810 */ /* 0x000fc40007ffe0ff */
[----:B0-----:R-:W-:Y:S01]  /*39a0*/  IADD3 R25, R5, 0x58, RZ ;  /* 0x0000005805197810 */ /* 0x001fe20007ffe0ff */
[----:B------:R0:W-:Y:S01]  /*39b0*/  STG.E desc[UR36][R14.64], R20 ;  /* 0x000000140e007986 */ /* 0x0001e2000c101924 */
[-C--:B-1----:R-:W-:Y:S02]  /*39c0*/  IADD3 R23, P5, R7, R28.reuse, RZ ;  /* 0x0000001c07177210 */ /* 0x082fe40007fbe0ff */
[-C--:B------:R-:W-:Y:S02]  /*39d0*/  IADD3 R9, P4, R29, R28.reuse, RZ ;  /* 0x0000001c1d097210 */ /* 0x080fe40007f9e0ff */
[----:B------:R-:W-:Y:S02]  /*39e0*/  IADD3 R21, P0, R27, R28, RZ ;  /* 0x0000001c1b157210 */ /* 0x000fe40007f1e0ff */
[----:B--2---:R-:W-:Y:S02]  /*39f0*/  LEA.HI.X.SX32 R8, R7, R26, 0x1, P5 ;  /* 0x0000001a07087211 */ /* 0x004fe400028f0eff */
[-C--:B------:R-:W-:Y:S01]  /*3a00*/  IADD3 R7, P6, R25, R28.reuse, RZ ;  /* 0x0000001c19077210 */ /* 0x080fe20007fde0ff */
[C---:B0-----:R-:W-:Y:S01]  /*3a10*/  VIADD R14, R5.reuse, 0x30 ;  /* 0x00000030050e7836 */ /* 0x041fe20000000000 */
[C---:B------:R-:W-:Y:S01]  /*3a20*/  IADD3 R15, R5.reuse, 0x38, RZ ;  /* 0x00000038050f7810 */ /* 0x040fe20007ffe0ff */
[----:B------:R-:W-:Y:S01]  /*3a30*/  VIADD R20, R5, 0x40 ;  /* 0x0000004005147836 */ /* 0x000fe20000000000 */
[----:B------:R-:W-:-:S02]  /*3a40*/  IADD3 R5, P5, R11, R28, RZ ;  /* 0x0000001c0b057210 */ /* 0x000fc40007fbe0ff */
[-C--:B------:R-:W-:Y:S02]  /*3a50*/  IADD3 R13, P3, R14, R28.reuse, RZ ;  /* 0x0000001c0e0d7210 */ /* 0x080fe40007f7e0ff */
[-C--:B------:R-:W-:Y:S02]  /*3a60*/  IADD3 R16, P2, R15, R28.reuse, RZ ;  /* 0x0000001c0f107210 */ /* 0x080fe40007f5e0ff */
[----:B------:R-:W-:Y:S02]  /*3a70*/  IADD3 R17, P1, R20, R28, RZ ;  /* 0x0000001c14117210 */ /* 0x000fe40007f3e0ff */
[-C--:B------:R-:W-:Y:S02]  /*3a80*/  LEA.HI.X.SX32 R28, R11, R26.reuse, 0x1, P5 ;  /* 0x0000001a0b1c7211 */ /* 0x080fe400028f0eff */
        /* <DEDUP_REMOVED lines=31> */
.L_x_7890:
        /* <DEDUP_REMOVED lines=16> */
.L_x_7917:
        /* <DEDUP_REMOVED lines=16> */
.L_x_7928:
[----:B------:R-:W-:Y:S05]  /*3e80*/  EXIT ;  /* 0x000000000000794d */ /* 0x000fea0003800000 */
.L_x_7892:
[----:B------:R-:W-:Y:S01]  /*3e90*/  HFMA2.MMA R11, -RZ, RZ, 0, 1.847743988037109375e-06 ;  /* 0x0000001fff0b7435 */ /* 0x000fe200000001ff */
[----:B------:R-:W-:Y:S01]  /*3ea0*/  IMAD.MOV.U32 R12, RZ, RZ, 0x10 ;  /* 0x00000010ff0c7424 */ /* 0x000fe200078e00ff */
[----:B------:R-:W-:Y:S01]  /*3eb0*/  MOV R2, 0xff7fffff ;  /* 0xff7fffff00027802 */ /* 0x000fe20000000f00 */
[----:B------:R-:W-:-:S08]  /*3ec0*/  IMAD.MOV.U32 R15, RZ, RZ, -0x1 ;  /* 0xffffffffff0f7424 */ /* 0x000fd000078e00ff */
[----:B------:R-:W-:Y:S05]  /*3ed0*/  WARPSYNC.COLLECTIVE R15, `(.L_x_7929) ;  /* 0x000000000f087348 */ /* 0x000fea0003c00000 */
[----:B------:R0:W1:Y:S02]  /*3ee0*/  SHFL.BFLY P6, R14, R13, R12, R11 ;  /* 0x0c00000c0d0e7389 */ /* 0x00006400000c000b */
[----:B01----:R-:W-:Y:S01]  /*3ef0*/  ENDCOLLECTIVE ;  /* 0x000000000000791b */ /* 0x003fe20003800000 */
.L_x_7929:
[----:B------:R-:W-:Y:S01]  /*3f00*/  IMAD.MOV.U32 R12, RZ, RZ, 0x8 ;  /* 0x00000008ff0c7424 */ /* 0x000fe200078e00ff */
[----:B------:R-:W-:-:S04]  /*3f10*/  FMNMX.FTZ R0, R14, -3.40282346638528859812e+38, !PT ;  /* 0xff7fffff0e007809 */ /* 0x000fc80007810000 */
[----:B------:R-:W-:-:S07]  /*3f20*/  MOV R13, R0 ;  /* 0x00000000000d7202 */ /* 0x000fce0000000f00 */
[----:B------:R-:W-:Y:S05]  /*3f30*/  WARPSYNC.COLLECTIVE R15, `(.L_x_7930) ;  /* 0x000000000f087348 */ /* 0x000fea0003c00000 */
[----:B------:R0:W1:Y:S02]  /*3f40*/  SHFL.BFLY P6, R14, R13, R12, R11 ;  /* 0x0c00000c0d0e7389 */ /* 0x00006400000c000b */
[----:B01----:R-:W-:Y:S01]  /*3f50*/  ENDCOLLECTIVE ;  /* 0x000000000000791b */ /* 0x003fe20003800000 */
.L_x_7930:
[----:B------:R-:W-:Y:S01]  /*3f60*/  IMAD.MOV.U32 R12, RZ, RZ, 0x4 ;  /* 0x00000004ff0c7424 */ /* 0x000fe200078e00ff */
[----:B------:R-:W-:-:S04]  /*3f70*/  FMNMX.FTZ R3, R0, R14, !PT ;  /* 0x0000000e00037209 */ /* 0x000fc80007810000 */
[----:B------:R-:W-:-:S07]  /*3f80*/  MOV R13, R3 ;  /* 0x00000003000d7202 */ /* 0x000fce0000000f00 */
[----:B------:R-:W-:Y:S05]  /*3f90*/  WARPSYNC.COLLECTIVE R15, `(.L_x_7931) ;  /* 0x000000000f087348 */ /* 0x000fea0003c00000 */
[----:B------:R0:W1:Y:S02]  /*3fa0*/  SHFL.BFLY P6, R14, R13, R12, R11 ;  /* 0x0c00000c0d0e7389 */ /* 0x00006400000c000b */
[----:B01----:R-:W-:Y:S01]  /*3fb0*/  ENDCOLLECTIVE ;  /* 0x000000000000791b */ /* 0x003fe20003800000 */
.L_x_7931:
[----:B------:R-:W-:Y:S01]  /*3fc0*/  IMAD.MOV.U32 R12, RZ, RZ, 0x2 ;  /* 0x00000002ff0c7424 */ /* 0x000fe200078e00ff */
[----:B------:R-:W-:-:S04]  /*3fd0*/  FMNMX.FTZ R4, R3, R14, !PT ;  /* 0x0000000e03047209 */ /* 0x000fc80007810000 */
[----:B------:R-:W-:-:S07]  /*3fe0*/  MOV R13, R4 ;  /* 0x00000004000d7202 */ /* 0x000fce0000000f00 */
[----:B------:R-:W-:Y:S05]  /*3ff0*/  WARPSYNC.COLLECTIVE R15, `(.L_x_7932) ;  /* 0x000000000f087348 */ /* 0x000fea0003c00000 */
[----:B------:R0:W1:Y:S02]  /*4000*/  SHFL.BFLY P6, R14, R13, R12, R11 ;  /* 0x0c00000c0d0e7389 */ /* 0x00006400000c000b */
[----:B01----:R-:W-:Y:S01]  /*4010*/  ENDCOLLECTIVE ;  /* 0x000000000000791b */ /* 0x003fe20003800000 */
.L_x_7932:
[----:B------:R-:W-:Y:S05]  /*4020*/  BRA `(.L_x_7933) ;  /* 0xffffffcc00307947 */ /* 0x000fea000383ffff */
.L_x_7919:
[----:B------:R-:W-:Y:S01]  /*4030*/  HFMA2.MMA R12, -RZ, RZ, 0, 1.1920928955078125e-07 ;  /* 0x00000002ff0c7435 */ /* 0x000fe200000001ff */
[----:B--23--:R-:W-:Y:S01]  /*4040*/  IMAD.MOV.U32 R13, RZ, RZ, RZ ;  /* 0x000000ffff0d7224 */ /* 0x00cfe200078e00ff */
[----:B-1----:R-:W-:Y:S01]  /*4050*/  MOV R15, 0xffffffff ;  /* 0xffffffff000f7802 */ /* 0x002fe20000000f00 */
[----:B0-----:R-:W-:-:S08]  /*4060*/  IMAD.MOV.U32 R11, RZ, RZ, 0x1f ;  /* 0x0000001fff0b7424 */ /* 0x001fd000078e00ff */
[----:B------:R-:W-:Y:S05]  /*4070*/  WARPSYNC.COLLECTIVE R15, `(.L_x_7934) ;  /* 0x000000000f087348 */ /* 0x000fea0003c00000 */
[----:B------:R0:W1:Y:S02]  /*4080*/  SHFL.BFLY P6, R14, R13, R12, R11 ;  /* 0x0c00000c0d0e7389 */ /* 0x00006400000c000b */
[----:B01----:R-:W-:Y:S01]  /*4090*/  ENDCOLLECTIVE ;  /* 0x000000000000791b */ /* 0x003fe20003800000 */
.L_x_7934:
[----:B------:R-:W-:Y:S01]  /*40a0*/  HFMA2.MMA R12, -RZ, RZ, 0, 5.9604644775390625e-08 ;  /* 0x00000001ff0c7435 */ /* 0x000fe200000001ff */
[----:B------:R-:W-:-:S04]  /*40b0*/  FADD.FTZ R2, RZ, R14 ;  /* 0x0000000eff027221 */ /* 0x000fc80000010000 */
[----:B------:R-:W-:-:S07]  /*40c0*/  IMAD.MOV.U32 R13, RZ, RZ, R2 ;  /* 0x000000ffff0d7224 */ /* 0x000fce00078e0002 */
[----:B------:R-:W-:Y:S05]  /*40d0*/  WARPSYNC.COLLECTIVE R15, `(.L_x_7935) ;  /* 0x000000000f087348 */ /* 0x000fea0003c00000 */
[----:B------:R0:W1:Y:S02]  /*40e0*/  SHFL.BFLY P6, R14, R13, R12, R11 ;  /* 0x0c00000c0d0e7389 */ /* 0x00006400000c000b */
[----:B01----:R-:W-:Y:S01]  /*40f0*/  ENDCOLLECTIVE ;  /* 0x000000000000791b */ /* 0x003fe20003800000 */
.L_x_7935:
[----:B------:R-:W-:Y:S01]  /*4100*/  MOV R13, RZ ;  /* 0x000000ff000d7202 */ /* 0x000fe20000000f00 */
[----:B------:R-:W-:Y:S02]  /*4110*/  IMAD.MOV.U32 R12, RZ, RZ, 0x2 ;  /* 0x00000002ff0c7424 */ /* 0x000fe400078e00ff */
[----:B------:R-:W-:-:S07]  /*4120*/  IMAD.MOV.U32 R5, RZ, RZ, R14 ;  /* 0x000000ffff057224 */ /* 0x000fce00078e000e */
[----:B------:R-:W-:Y:S05]  /*4130*/  WARPSYNC.COLLECTIVE R15, `(.L_x_7936) ;  /* 0x000000000f087348 */ /* 0x000fea0003c00000 */
[----:B------:R0:W1:Y:S02]  /*4140*/  SHFL.BFLY P6, R14, R13, R12, R11 ;  /* 0x0c00000c0d0e7389 */ /* 0x00006400000c000b */
[----:B01----:R-:W-:Y:S01]  /*4150*/  ENDCOLLECTIVE ;  /* 0x000000000000791b */ /* 0x003fe20003800000 */
.L_x_7936:
        /* <DEDUP_REMOVED lines=8> */
.L_x_7937:
[----:B------:R-:W-:Y:S01]  /*41e0*/  MOV R13, RZ ;  /* 0x000000ff000d7202 */ /* 0x000fe20000000f00 */
[----:B------:R-:W-:Y:S02]  /*41f0*/  IMAD.MOV.U32 R12, RZ, RZ, 0x2 ;  /* 0x00000002ff0c7424 */ /* 0x000fe400078e00ff */
[----:B------:R-:W-:-:S07]  /*4200*/  IMAD.MOV.U32 R9, RZ, RZ, R14 ;  /* 0x000000ffff097224 */ /* 0x000fce00078e000e */
[----:B------:R-:W-:Y:S05]  /*4210*/  WARPSYNC.COLLECTIVE R15, `(.L_x_7938) ;  /* 0x000000000f087348 */ /* 0x000fea0003c00000 */
[----:B------:R0:W1:Y:S02]  /*4220*/  SHFL.BFLY P6, R14, R13, R12, R11 ;  /* 0x0c00000c0d0e7389 */ /* 0x00006400000c000b */
[----:B01----:R-:W-:Y:S01]  /*4230*/  ENDCOLLECTIVE ;  /* 0x000000000000791b */ /* 0x003fe20003800000 */
.L_x_7938:
        /* <DEDUP_REMOVED lines=8> */
.L_x_7939:
[----:B------:R-:W-:Y:S01]  /*42c0*/  MOV R13, RZ ;  /* 0x000000ff000d7202 */ /* 0x000fe20000000f00 */
[----:B------:R-:W-:Y:S02]  /*42d0*/  IMAD.MOV.U32 R12, RZ, RZ, 0x2 ;  /* 0x00000002ff0c7424 */ /* 0x000fe400078e00ff */
[----:B------:R-:W-:-:S07]  /*42e0*/  IMAD.MOV.U32 R8, RZ, RZ, R14 ;  /* 0x000000ffff087224 */ /* 0x000fce00078e000e */
[----:B------:R-:W-:Y:S05]  /*42f0*/  WARPSYNC.COLLECTIVE R15, `(.L_x_7940) ;  /* 0x000000000f087348 */ /* 0x000fea0003c00000 */
[----:B------:R0:W1:Y:S02]  /*4300*/  SHFL.BFLY P6, R14, R13, R12, R11 ;  /* 0x0c00000c0d0e7389 */ /* 0x00006400000c000b */
[----:B01----:R-:W-:Y:S01]  /*4310*/  ENDCOLLECTIVE ;  /* 0x000000000000791b */ /* 0x003fe20003800000 */
.L_x_7940:
[----:B------:R-:W-:Y:S01]  /*4320*/  FADD.FTZ R8, R3, R8 ;  /* 0x0000000803087221 */ /* 0x000fe20000010000 */
[----:B------:R-:W-:Y:S02]  /*4330*/  IMAD.MOV.U32 R12, RZ, RZ, 0x1 ;  /* 0x00000001ff0c7424 */ /* 0x000fe400078e00ff */
[----:B------:R-:W-:-:S05]  /*4340*/  FADD.FTZ R23, RZ, R14 ;  /* 0x0000000eff177221 */ /* 0x000fca0000010000 */
[----:B------:R-:W-:-:S07]  /*4350*/  MOV R13, R23 ;  /* 0x00000017000d7202 */ /* 0x000fce0000000f00 */
[----:B------:R-:W-:Y:S05]  /*4360*/  WARPSYNC.COLLECTIVE R15, `(.L_x_7941) ;  /* 0x000000000f087348 */ /* 0x000fea0003c00000 */
[----:B------:R0:W1:Y:S02]  /*4370*/  SHFL.BFLY P6, R14, R13, R12, R11 ;  /* 0x0c00000c0d0e7389 */ /* 0x00006400000c000b */
[----:B01----:R-:W-:Y:S01]  /*4380*/  ENDCOLLECTIVE ;  /* 0x000000000000791b */ /* 0x003fe20003800000 */
.L_x_7941:
[----:B------:R-:W-:Y:S01]  /*4390*/  HFMA2.MMA R12, -RZ, RZ, 0, 1.1920928955078125e-07 ;  /* 0x00000002ff0c7435 */ /* 0x000fe200000001ff */
[----:B------:R-:W-:Y:S01]  /*43a0*/  IMAD.MOV.U32 R13, RZ, RZ, RZ ;  /* 0x000000ffff0d7224 */ /* 0x000fe200078e00ff */
[----:B------:R-:W-:-:S09]  /*43b0*/  MOV R20, R14 ;  /* 0x0000000e00147202 */ /* 0x000fd20000000f00 */
[----:B------:R-:W-:Y:S05]  /*43c0*/  WARPSYNC.COLLECTIVE R15, `(.L_x_7942) ;  /* 0x000000000f087348 */ /* 0x000fea0003c00000 */
[----:B------:R0:W1:Y:S02]  /*43d0*/  SHFL.BFLY P6, R14, R13, R12, R11 ;  /* 0x0c00000c0d0e7389 */ /* 0x00006400000c000b */
[----:B01----:R-:W-:Y:S01]  /*43e0*/  ENDCOLLECTIVE ;  /* 0x000000000000791b */ /* 0x003fe20003800000 */
.L_x_7942:
        /* <DEDUP_REMOVED lines=8> */
.L_x_7943:
[----:B------:R-:W-:Y:S01]  /*4470*/  HFMA2.MMA R12, -RZ, RZ, 0, 1.1920928955078125e-07 ;  /* 0x00000002ff0c7435 */ /* 0x000fe200000001ff */
[----:B------:R-:W-:Y:S01]  /*4480*/  IMAD.MOV.U32 R13, RZ, RZ, RZ ;  /* 0x000000ffff0d7224 */ /* 0x000fe200078e00ff */
[----:B------:R-:W-:-:S09]  /*4490*/  MOV R18, R14 ;  /* 0x0000000e00127202 */ /* 0x000fd20000000f00 */
[----:B------:R-:W-:Y:S05]  /*44a0*/  WARPSYNC.COLLECTIVE R15, `(.L_x_7944) ;  /* 0x000000000f087348 */ /* 0x000fea0003c00000 */
[----:B------:R0:W1:Y:S02]  /*44b0*/  SHFL.BFLY P6, R14, R13, R12, R11 ;  /* 0x0c00000c0d0e7389 */ /* 0x00006400000c000b */
[----:B01----:R-:W-:Y:S01]  /*44c0*/  ENDCOLLECTIVE ;  /* 0x000000000000791b */ /* 0x003fe20003800000 */
.L_x_7944:
        /* <DEDUP_REMOVED lines=8> */
.L_x_7945:
[----:B------:R-:W-:Y:S01]  /*4550*/  HFMA2.MMA R12, -RZ, RZ, 0, 1.1920928955078125e-07 ;  /* 0x00000002ff0c7435 */ /* 0x000fe200000001ff */
[----:B------:R-:W-:Y:S01]  /*4560*/  IMAD.MOV.U32 R13, RZ, RZ, RZ ;  /* 0x000000ffff0d7224 */ /* 0x000fe200078e00ff */
[----:B------:R-:W-:-:S09]  /*4570*/  MOV R10, R14 ;  /* 0x0000000e000a7202 */ /* 0x000fd20000000f00 */
[----:B------:R-:W-:Y:S05]  /*4580*/  WARPSYNC.COLLECTIVE R15, `(.L_x_7946) ;  /* 0x000000000f087348 */ /* 0x000fea0003c00000 */
[----:B------:R0:W1:Y:S02]  /*4590*/  SHFL.BFLY P6, R14, R13, R12, R11 ;  /* 0x0c00000c0d0e7389 */ /* 0x00006400000c000b */
[----:B01----:R-:W-:Y:S01]  /*45a0*/  ENDCOLLECTIVE ;  /* 0x000000000000791b */ /* 0x003fe20003800000 */
.L_x_7946:
        /* <DEDUP_REMOVED lines=8> */
.L_x_7947:
[----:B------:R-:W-:Y:S01]  /*4630*/  HFMA2.MMA R12, -RZ, RZ, 0, 1.1920928955078125e-07 ;  /* 0x00000002ff0c7435 */ /* 0x000fe200000001ff */
[----:B------:R-:W-:Y:S01]  /*4640*/  IMAD.MOV.U32 R13, RZ, RZ, RZ ;  /* 0x000000ffff0d7224 */ /* 0x000fe200078e00ff */
[----:B------:R-:W-:-:S09]  /*4650*/  MOV R6, R14 ;  /* 0x0000000e00067202 */ /* 0x000fd20000000f00 */
[----:B------:R-:W-:Y:S05]  /*4660*/  WARPSYNC.COLLECTIVE R15, `(.L_x_7948) ;  /* 0x000000000f087348 */ /* 0x000fea0003c00000 */
[----:B------:R0:W1:Y:S02]  /*4670*/  SHFL.BFLY P6, R14, R13, R12, R11 ;  /* 0x0c00000c0d0e7389 */ /* 0x00006400000c000b */
[----:B01----:R-:W-:Y:S01]  /*4680*/  ENDCOLLECTIVE ;  /* 0x000000000000791b */ /* 0x003fe20003800000 */
.L_x_7948:
        /* <DEDUP_REMOVED lines=8> */
.L_x_7949:
[----:B------:R-:W-:Y:S01]  /*4710*/  HFMA2.MMA R12, -RZ, RZ, 0, 1.1920928955078125e-07 ;  /* 0x00000002ff0c7435 */ /* 0x000fe200000001ff */
[----:B------:R-:W-:Y:S01]  /*4720*/  IMAD.MOV.U32 R13, RZ, RZ, RZ ;  /* 0x000000ffff0d7224 */ /* 0x000fe200078e00ff */
[----:B------:R-:W-:-:S09]  /*4730*/  MOV R4, R14 ;  /* 0x0000000e00047202 */ /* 0x000fd20000000f00 */
[----:B------:R-:W-:Y:S05]  /*4740*/  WARPSYNC.COLLECTIVE R15, `(.L_x_7950) ;  /* 0x000000000f087348 */ /* 0x000fea0003c00000 */
[----:B------:R0:W1:Y:S02]  /*4750*/  SHFL.BFLY P6, R14, R13, R12, R11 ;  /* 0x0c00000c0d0e7389 */ /* 0x00006400000c000b */
[----:B01----:R-:W-:Y:S01]  /*4760*/  ENDCOLLECTIVE ;  /* 0x000000000000791b */ /* 0x003fe20003800000 */
.L_x_7950:
        /* <DEDUP_REMOVED lines=8> */
.L_x_7951:
[----:B------:R-:W-:Y:S01]  /*47f0*/  HFMA2.MMA R12, -RZ, RZ, 0, 1.1920928955078125e-07 ;  /* 0x00000002ff0c7435 */ /* 0x000fe200000001ff */
[----:B------:R-:W-:Y:S01]  /*4800*/  IMAD.MOV.U32 R13, RZ, RZ, RZ ;  /* 0x000000ffff0d7224 */ /* 0x000fe200078e00ff */
[----:B------:R-:W-:-:S09]  /*4810*/  MOV R2, R14 ;  /* 0x0000000e00027202 */ /* 0x000fd20000000f00 */
[----:B------:R-:W-:Y:S05]  /*4820*/  WARPSYNC.COLLECTIVE R15, `(.L_x_7952) ;  /* 0x000000000f087348 */ /* 0x000fea0003c00000 */
[----:B------:R0:W1:Y:S02]  /*4830*/  SHFL.BFLY P6, R14, R13, R12, R11 ;  /* 0x0c00000c0d0e7389 */ /* 0x00006400000c000b */
[----:B01----:R-:W-:Y:S01]  /*4840*/  ENDCOLLECTIVE ;  /* 0x000000000000791b */ /* 0x003fe20003800000 */
.L_x_7952:
        /* <DEDUP_REMOVED lines=8> */
.L_x_7953:
[----:B------:R-:W-:Y:S01]  /*48d0*/  HFMA2.MMA R12, -RZ, RZ, 0, 1.1920928955078125e-07 ;  /* 0x00000002ff0c7435 */ /* 0x000fe200000001ff */
[----:B------:R-:W-:Y:S01]  /*48e0*/  IMAD.MOV.U32 R13, RZ, RZ, RZ ;  /* 0x000000ffff0d7224 */ /* 0x000fe200078e00ff */
[----:B------:R-:W-:-:S09]  /*48f0*/  MOV R0, R14 ;  /* 0x0000000e00007202 */ /* 0x000fd20000000f00 */
[----:B------:R-:W-:Y:S05]  /*4900*/  WARPSYNC.COLLECTIVE R15, `(.L_x_7954) ;  /* 0x000000000f087348 */ /* 0x000fea0003c00000 */
[----:B------:R0:W1:Y:S02]  /*4910*/  SHFL.BFLY P6, R14, R13, R12, R11 ;  /* 0x0c00000c0d0e7389 */ /* 0x00006400000c000b */
[----:B01----:R-:W-:Y:S01]  /*4920*/  ENDCOLLECTIVE ;  /* 0x000000000000791b */ /* 0x003fe20003800000 */
.L_x_7954:
[----:B------:R-:W-:Y:S01]  /*4930*/  FADD.FTZ R0, R3, R0 ;  /* 0x0000000003007221 */ /* 0x000fe20000010000 */
[----:B------:R-:W-:Y:S01]  /*4940*/  MOV R12, 0x1 ;  /* 0x00000001000c7802 */ /* 0x000fe20000000f00 */
[----:B------:R-:W-:-:S07]  /*4950*/  FADD.FTZ R13, RZ, R14 ;  /* 0x0000000eff0d7221 */ /* 0x000fce0000010000 */
[----:B------:R-:W-:Y:S05]  /*4960*/  WARPSYNC.COLLECTIVE R15, `(.L_x_7955) ;  /* 0x000000000f087348 */ /* 0x000fea0003c00000 */
[----:B------:R0:W1:Y:S02]  /*4970*/  SHFL.BFLY P6, R14, R13, R12, R11 ;  /* 0x0c00000c0d0e7389 */ /* 0x00006400000c000b */
[----:B01----:R-:W-:Y:S01]  /*4980*/  ENDCOLLECTIVE ;  /* 0x000000000000791b */ /* 0x003fe20003800000 */
.L_x_7955:
[----:B------:R-:W-:Y:S01]  /*4990*/  HFMA2.MMA R12, -RZ, RZ, 0, 1.1920928955078125e-07 ;  /* 0x00000002ff0c7435 */ /* 0x000fe200000001ff */
[----:B------:R-:W-:Y:S01]  /*49a0*/  FADD.FTZ R3, R13, R14 ;  /* 0x0000000e0d037221 */ /* 0x000fe20000010000 */
[----:B------:R-:W-:-:S09]  /*49b0*/  IMAD.MOV.U32 R13, RZ, RZ, RZ ;  /* 0x000000ffff0d7224 */ /* 0x000fd200078e00ff */
[----:B------:R-:W-:Y:S05]  /*49c0*/  WARPSYNC.COLLECTIVE R15, `(.L_x_7956) ;  /* 0x000000000f087348 */ /* 0x000fea0003c00000 */
[----:B------:R0:W1:Y:S02]  /*49d0*/  SHFL.BFLY P6, R14, R13, R12, R11 ;  /* 0x0c00000c0d0e7389 */ /* 0x00006400000c000b */
[----:B01----:R-:W-:Y:S01]  /*49e0*/  ENDCOLLECTIVE ;  /* 0x000000000000791b */ /* 0x003fe20003800000 */
.L_x_7956:
[----:B------:R-:W-:Y:S01]  /*49f0*/  HFMA2.MMA R12, -RZ, RZ, 0, 5.9604644775390625e-08 ;  /* 0x00000001ff0c7435 */ /* 0x000fe200000001ff */
[----:B------:R-:W-:-:S05]  /*4a00*/  MOV R23, R14 ;  /* 0x0000000e00177202 */ /* 0x000fca0000000f00 */
[----:B------:R-:W-:-:S04]  /*4a10*/  FADD.FTZ R23, RZ, R23 ;  /* 0x00000017ff177221 */ /* 0x000fc80000010000 */
[----:B------:R-:W-:-:S07]  /*4a20*/  IMAD.MOV.U32 R13, RZ, RZ, R23 ;  /* 0x000000ffff0d7224 */ /* 0x000fce00078e0017 */
[----:B------:R-:W-:Y:S05]  /*4a30*/  WARPSYNC.COLLECTIVE R15, `(.L_x_7957) ;  /* 0x000000000f087348 */ /* 0x000fea0003c00000 */
[----:B------:R0:W1:Y:S02]  /*4a40*/  SHFL.BFLY P6, R14, R13, R12, R11 ;  /* 0x0c00000c0d0e7389 */ /* 0x00006400000c000b */
[----:B01----:R-:W-:Y:S01]  /*4a50*/  ENDCOLLECTIVE ;  /* 0x000000000000791b */ /* 0x003fe20003800000 */
.L_x_7957:
[----:B------:R-:W-:Y:S01]  /*4a60*/  MOV R19, R14 ;  /* 0x0000000e00137202 */ /* 0x000fe20000000f00 */
[----:B------:R-:W-:Y:S06]  /*4a70*/  BRA `(.L_x_7958) ;  /* 0xffffffe400747947 */ /* 0x000fec000383ffff */
.L_x_7959:
        /* <DEDUP_REMOVED lines=16> */
.L_x_29709:


//--------------------- .text._ZN4vllm25paged_attention_v2_kernelIfhLi80ELi16ELi128ELNS_18Fp8KVCacheDataTypeE2ELb1ELi512EEEvPfS2_PT_PKS3_PKT0_S9_ifPKiSB_iPKfiiiSD_SD_iiiii --------------------------
	.section	.text._ZN4vllm25paged_attention_v2_kernelIfhLi80ELi16ELi128ELNS_18Fp8KVCacheDataTypeE2ELb1ELi512EEEvPfS2_PT_PKS3_PKT0_S9_ifPKiSB_iPKfiiiSD_SD_iiiii,"ax",@progbits
	.align	128
        .global         _ZN4vllm25paged_attention_v2_kernelIfhLi80ELi16ELi128ELNS_18Fp8KVCacheDataTypeE2ELb1ELi512EEEvPfS2_PT_PKS3_PKT0_S9_ifPKiSB_iPKfiiiSD_SD_iiiii
        .type           _ZN4vllm25paged_attention_v2_kernelIfhLi80ELi16ELi128ELNS_18Fp8KVCacheDataTypeE2ELb1ELi512EEEvPfS2_PT_PKS3_PKT0_S9_ifPKiSB_iPKfiiiSD_SD_iiiii,@function
        .size           _ZN4vllm25paged_attention_v2_kernelIfhLi80ELi16ELi128ELNS_18Fp8KVCacheDataTypeE2ELb1ELi512EEEvPfS2_PT_PKS3_PKT0_S9_ifPKiSB_iPKfiiiSD_SD_iiiii,(.L_x_29710 - _ZN4vllm25paged_attention_v2_kernelIfhLi80ELi16ELi128ELNS_18Fp8KVCacheDataTypeE2ELb1ELi512EEEvPfS2_PT_PKS3_PKT0_S9_ifPKiSB_iPKfiiiSD_SD_iiiii)
        .other          _ZN4vllm25paged_attention_v2_kernelIfhLi80ELi16ELi128ELNS_18Fp8KVCacheDataTypeE2ELb1ELi512EEEvPfS2_PT_PKS3_PKT0_S9_ifPKiSB_iPKfiiiSD_SD_iiiii,@"STO_CUDA_ENTRY STV_DEFAULT"
_ZN4vllm25paged_attention_v2_kernelIfhLi80ELi16ELi128ELNS_18Fp8KVCacheDataTypeE2ELb1ELi512EEEvPfS2_PT_PKS3_PKT0_S9_ifPKiSB_iPKfiiiSD_SD_iiiii:
.text._ZN4vllm25paged_attention_v2_kernelIfhLi80ELi16ELi128ELNS_18Fp8KVCacheDataTypeE2ELb1ELi512EEEvPfS2_PT_PKS3_PKT0_S9_ifPKiSB_iPKfiiiSD_SD_iiiii:
        /* <DEDUP_REMOVED lines=11> */
[----:B------:R-:W-:Y:S01]  /*00b0*/  VIADD R3, R16, 0xffffffff ;  /* 0xffffffff10037836 */ /* 0x000fe20000000000 */
[----:B------:R-:W1:Y:S01]  /*00c0*/  S2R R27, SR_TID.X ;  /* 0x00000000001b7919 */ /* 0x000e620000002100 */
[----:B------:R-:W-:-:S03]  /*00d0*/  ULDC UR38, c[0x0][0x14] ;  /* 0x0000050000267ab9 */ /* 0x000fc60000000800 */
[----:B------:R-:W-:Y:S01]  /*00e0*/  IABS R8, R3 ;  /* 0x0000000300087213 */ /* 0x000fe20000000000 */
[----:B------:R-:W2:Y:S01]  /*00f0*/  S2R R26, SR_CTAID.X ;  /* 0x00000000001a7919 */ /* 0x000ea20000002500 */
[----:B------:R-:W3:Y:S01]  /*0100*/  LDC R25, c[0x0][0xc] ;  /* 0x00000300ff197b82 */ /* 0x000ee20000000800 */
[-C--:B0-----:R-:W-:Y:S02]  /*0110*/  IABS R10, R2.reuse ;  /* 0x00000002000a7213 */ /* 0x081fe40000000000 */
[----:B------:R-:W-:Y:S02]  /*0120*/  LOP3.LUT R3, R3, R2, RZ, 0x3c, !PT ;  /* 0x0000000203037212 */ /* 0x000fe400078e3cff */
[----:B------:R-:W0:Y:S03]  /*0130*/  I2F.RP R4, R10 ;  /* 0x0000000a00047306 */ /* 0x000e260000209400 */
[----:B------:R-:W-:Y:S01]  /*0140*/  BAR.SYNC.DEFER_BLOCKING 0x0 ;  /* 0x0000000000007b1d */ /* 0x000fe20000010000 */
[----:B------:R-:W-:Y:S01]  /*0150*/  ISETP.GE.AND P2, PT, R3, RZ, PT ;  /* 0x000000ff0300720c */ /* 0x000fe20003f46270 */
[----:B------:R-:W-:-:S04]  /*0160*/  VIADD R3, R16, 0xf ;  /* 0x0000000f10037836 */ /* 0x000fc80000000000 */
[----:B0-----:R-:W0:Y:S02]  /*0170*/  MUFU.RCP R4, R4 ;  /* 0x0000000400047308 */ /* 0x001e240000001000 */
[----:B0-----:R-:W-:-:S06]  /*0180*/  IADD3 R6, R4, 0xffffffe, RZ ;  /* 0x0ffffffe04067810 */ /* 0x001fcc0007ffe0ff */
[----:B------:R0:W4:Y:S02]  /*0190*/  F2I.FTZ.U32.TRUNC.NTZ R7, R6 ;  /* 0x0000000600077305 */ /* 0x000124000021f000 */
[----:B0-----:R-:W-:Y:S02]  /*01a0*/  IMAD.MOV.U32 R6, RZ, RZ, RZ ;  /* 0x000000ffff067224 */ /* 0x001fe400078e00ff */
[----:B----4-:R-:W-:-:S05]  /*01b0*/  IMAD R0, R7, R10, RZ ;  /* 0x0000000a07007224 */ /* 0x010fca00078e02ff */
[----:B------:R-:W-:-:S05]  /*01c0*/  IADD3 R9, -R0, RZ, RZ ;  /* 0x000000ff00097210 */ /* 0x000fca0007ffe1ff */
        /* <DEDUP_REMOVED lines=12> */
[-C--:B------:R-:W-:Y:S02]  /*0290*/  @!P1 IADD3 R7, R7, -R10.reuse, RZ ;  /* 0x8000000a07079210 */ /* 0x080fe40007ffe0ff */
[----:B------:R-:W-:Y:S02]  /*02a0*/  @!P1 IADD3 R9, R9, 0x1, RZ ;  /* 0x0000000109099810 */ /* 0x000fe40007ffe0ff */
[----:B------:R-:W-:Y:S02]  /*02b0*/  ISETP.GE.U32.AND P0, PT, R7, R10, PT ;  /* 0x0000000a0700720c */ /* 0x000fe40003f06070 */
[----:B------:R-:W-:Y:S02]  /*02c0*/  ISETP.NE.AND P1, PT, R2, RZ, PT ;  /* 0x000000ff0200720c */ /* 0x000fe40003f25270 */
[----:B------:R-:W-:Y:S02]  /*02d0*/  LEA.HI R7, R8, R27, RZ, 0x5 ;  /* 0x0000001b08077211 */ /* 0x000fe400078f28ff */
[----:B------:R-:W-:Y:S01]  /*02e0*/  VIMNMX R8, R4, R3, PT ;  /* 0x0000000304087248 */ /* 0x000fe20003fe0100 */
[----:B------:R-:W-:Y:S01]  /*02f0*/  IMAD.MOV.U32 R4, RZ, RZ, R10 ;  /* 0x000000ffff047224 */ /* 0x000fe200078e000a */
[----:B------:R-:W-:-:S05]  /*0300*/  SHF.R.S32.HI R7, RZ, 0x5, R7 ;  /* 0x00000005ff077819 */ /* 0x000fca0000011407 */
        /* <DEDUP_REMOVED lines=17> */
[----:B------:R-:W-:-:S04]  /*0420*/  IABS R14, R25 ;  /* 0x00000019000e7213 */ /* 0x000fc80000000000 */
        /* <DEDUP_REMOVED lines=42> */
.L_x_7960:
[----:B------:R-:W-:Y:S02]  /*06d0*/  ULDC UR4, c[0x0][0x288] ;  /* 0x0000a20000047ab9 */ /* 0x000fe40000000800 */
[----:B------:R-:W-:-:S04]  /*06e0*/  IMAD R3, R25, UR4, R26 ;  /* 0x0000000419037c24 */ /* 0x000fc8000f8e021a */
[----:B------:R-:W-:-:S07]  /*06f0*/  IMAD R6, R3, R6, RZ ;  /* 0x0000000603067224 */ /* 0x000fce00078e02ff */
.L_x_7961:
        /* <DEDUP_REMOVED lines=26> */
[----:B------:R-:W-:-:S03]  /*08a0*/  MOV R13, R7 ;  /* 0x00000007000d7202 */ /* 0x000fc60000000f00 */
[----:B------:R-:W-:-:S07]  /*08b0*/  VIADD R3, R9, -UR4 ;  /* 0x8000000409037c36 */ /* 0x000fce0008000000 */
.L_x_7965:
        /* <DEDUP_REMOVED lines=33> */
[----:B------:R-:W-:Y:S01]  /*0ad0*/  @!P0 IMAD.MOV.U32 R19, RZ, RZ, -0x800001 ;  /* 0xff7fffffff138424 */ /* 0x000fe200078e00ff */
[----:B------:R-:W-:-:S03]  /*0ae0*/  @!P0 IADD3 R14, R5, R14, RZ ;  /* 0x0000000e050e8210 */ /* 0x000fc60007ffe0ff */
[----:B------:R-:W-:-:S05]  /*0af0*/  @!P0 VIADD R15, R15, 0x20 ;  /* 0x000000200f0f8836 */ /* 0x000fca0000000000 */
[----:B0-----:R-:W-:-:S04]  /*0b00*/  @!P0 LEA R15, R18, R15, 0x18 ;  /* 0x0000000f120f8211 */ /* 0x001fc800078ec0ff */
[----:B------:R-:W-:-:S05]  /*0b10*/  @!P0 LEA R14, R14, R15, 0x2 ;  /* 0x0000000f0e0e8211 */ /* 0x000fca00078e10ff */
[----:B------:R0:W-:Y:S01]  /*0b20*/  @!P0 STS [R14], R19 ;  /* 0x000000130e008388 */ /* 0x0001e20000000800 */
[----:B------:R-:W-:-:S13]  /*0b30*/  ISETP.GE.AND P0, PT, R13, R8, PT ;  /* 0x000000080d00720c */ /* 0x000fda0003f06270 */
[----:B0-----:R-:W-:Y:S05]  /*0b40*/  @!P0 BRA `(.L_x_7965) ;  /* 0xfffffffc005c8947 */ /* 0x001fea000383ffff */
.L_x_7963:
[----:B------:R-:W-:Y:S05]  /*0b50*/  BSYNC B7 ;  /* 0x0000000000077941 */ /* 0x000fea0003800000 */
.L_x_7962:
[----:B------:R-:W-:Y:S01]  /*0b60*/  IMAD R4, R28, -0x20, R8 ;  /* 0xffffffe01c047824 */ /* 0x000fe200078e0208 */
[----:B------:R-:W-:Y:S01]  /*0b70*/  IADD3 R2, R16, 0xf, RZ ;  /* 0x0000000f10027810 */ /* 0x000fe20007ffe0ff */
[----:B------:R-:W-:Y:S01]  /*0b80*/  IMAD.SHL.U32 R5, R28, 0x200, RZ ;  /* 0x000002001c057824 */ /* 0x000fe200078e00ff */
[----:B------:R-:W-:Y:S01]  /*0b90*/  SHF.R.S32.HI R0, RZ, 0x1f, R27 ;  /* 0x0000001fff007819 */ /* 0x000fe2000001141b */
[----:B------:R-:W-:Y:S01]  /*0ba0*/  UMOV UR4, 0xffffffff ;  /* 0xffffffff00047882 */ /* 0x000fe20000000000 */
[----:B------:R-:W-:Y:S01]  /*0bb0*/  SHF.R.S32.HI R3, RZ, 0x1f, R2 ;  /* 0x0000001fff037819 */ /* 0x000fe20000011402 */
[----:B------:R-:W-:Y:S01]  /*0bc0*/  IMAD.MOV.U32 R13, RZ, RZ, -0x800001 ;  /* 0xff7fffffff0d7424 */ /* 0x000fe200078e00ff */
[----:B------:R-:W-:Y:S02]  /*0bd0*/  LEA R11, R4, R5, 0x4 ;  /* 0x00000005040b7211 */ /* 0x000fe400078e20ff */
[----:B------:R-:W-:Y:S02]  /*0be0*/  LEA.HI R0, R0, R27, RZ, 0x5 ;  /* 0x0000001b00007211 */ /* 0x000fe400078f28ff */
        /* <DEDUP_REMOVED lines=16> */
.L_x_8007:
        /* <DEDUP_REMOVED lines=47> */
.L_x_7971:
        /* <DEDUP_REMOVED lines=11> */
.L_x_7970:
[----:B------:R-:W-:Y:S05]  /*1090*/  BSYNC B1 ;  /* 0x0000000000017941 */ /* 0x000fea0003800000 */
.L_x_7969:
        /* <DEDUP_REMOVED lines=14> */
.L_x_7974:
        /* <DEDUP_REMOVED lines=100> */
.L_x_7973:
[----:B------:R-:W-:Y:S05]  /*17c0*/  BSYNC B1 ;  /* 0x0000000000017941 */ /* 0x000fea0003800000 */
.L_x_7972:
        /* <DEDUP_REMOVED lines=55> */
.L_x_7976:
[----:B------:R-:W-:Y:S05]  /*1b40*/  BSYNC B1 ;  /* 0x0000000000017941 */ /* 0x000fea0003800000 */
.L_x_7975:
        /* <DEDUP_REMOVED lines=26> */
.L_x_7968:
[----:B------:R-:W-:Y:S05]  /*1cf0*/  BSYNC B0 ;  /* 0x0000000000007941 */ /* 0x000fea0003800000 */
.L_x_7967:
        /* <DEDUP_REMOVED lines=55> */
.L_x_7981:
        /* <DEDUP_REMOVED lines=8> */
.L_x_7980:
[----:B------:R-:W-:Y:S05]  /*20f0*/  BSYNC B1 ;  /* 0x0000000000017941 */ /* 0x000fea0003800000 */
.L_x_7979:
        /* <DEDUP_REMOVED lines=14> */
.L_x_7984:
        /* <DEDUP_REMOVED lines=52> */
.L_x_7983:
[----:B------:R-:W-:Y:S05]  /*2520*/  BSYNC B1 ;  /* 0x0000000000017941 */ /* 0x000fea0003800000 */
.L_x_7982:
        /* <DEDUP_REMOVED lines=31> */
.L_x_7986:
[----:B------:R-:W-:Y:S05]  /*2720*/  BSYNC B1 ;  /* 0x0000000000017941 */ /* 0x000fea0003800000 */
.L_x_7985:
        /* <DEDUP_REMOVED lines=14> */
.L_x_7978:
[----:B------:R-:W-:Y:S05]  /*2810*/  BSYNC B0 ;  /* 0x0000000000007941 */ /* 0x000fea0003800000 */
.L_x_7977:
        /* <DEDUP_REMOVED lines=22> */
.L_x_7988:
[----:B------:R-:W-:Y:S05]  /*2980*/  BSYNC B0 ;  /* 0x0000000000007941 */ /* 0x000fea0003800000 */
.L_x_7987:
        /* <DEDUP_REMOVED lines=27> */
.L_x_7992:
        /* <DEDUP_REMOVED lines=33> */
.L_x_7990:
[----:B------:R-:W-:Y:S05]  /*2d50*/  BSYNC B6 ;  /* 0x0000000000067941 */ /* 0x000fea0003800000 */
.L_x_7989:
[----:B------:R-:W-:-:S03]  /*2d60*/  UMOV UR4, 0xffffffff ;  /* 0xffffffff00047882 */ /* 0x000fc60000000000 */
[----:B------:R-:W-:Y:S05]  /*2d70*/  BRA.DIV UR4, `(.L_x_7993) ;  /* 0x0000001204387947 */ /* 0x000fea000b800000 */
[----:B------:R-:W-:Y:S01]  /*2d80*/  HFMA2.MMA R30, -RZ, RZ, 0, 0 ;  /* 0x00000000ff1e7435 */ /* 0x000fe200000001ff */
[----:B------:R-:W-:Y:S01]  /*2d90*/  IMAD.MOV.U32 R18, RZ, RZ, RZ ;  /* 0x000000ffff127224 */ /* 0x000fe200078e00ff */
[----:B------:R-:W-:Y:S01]  /*2da0*/  HFMA2.MMA R8, -RZ, RZ, 0, 0 ;  /* 0x00000000ff087435 */ /* 0x000fe200000001ff */
[----:B-1-3--:R-:W-:Y:S01]  /*2db0*/  IMAD.MOV.U32 R2, RZ, RZ, RZ ;  /* 0x000000ffff027224 */ /* 0x00afe200078e00ff */
[----:B------:R-:W-:Y:S01]  /*2dc0*/  HFMA2.MMA R14, -RZ, RZ, 0, 0 ;  /* 0x00000000ff0e7435 */ /* 0x000fe200000001ff */
[----:B------:R-:W-:Y:S01]  /*2dd0*/  MOV R4, RZ ;  /* 0x000000ff00047202 */ /* 0x000fe20000000f00 */
[----:B------:R-:W-:Y:S01]  /*2de0*/  FADD.FTZ R18, RZ, R18 ;  /* 0x00000012ff127221 */ /* 0x000fe20000010000 */
[----:B------:R-:W-:Y:S01]  /*2df0*/  MOV R16, RZ ;  /* 0x000000ff00107202 */ /* 0x000fe20000000f00 */
[----:B------:R-:W-:Y:S02]  /*2e00*/  IMAD.MOV.U32 R6, RZ, RZ, RZ ;  /* 0x000000ffff067224 */ /* 0x000fe400078e00ff */
[----:B------:R-:W-:Y:S01]  /*2e10*/  FADD.FTZ R2, RZ, R2 ;  /* 0x00000002ff027221 */ /* 0x000fe20000010000 */
[----:B------:R-:W-:Y:S01]  /*2e20*/  FADD.FTZ R30, RZ, R30 ;  /* 0x0000001eff1e7221 */ /* 0x000fe20000010000 */
[----:B------:R-:W-:-:S02]  /*2e30*/  IMAD.MOV.U32 R10, RZ, RZ, RZ ;  /* 0x000000ffff0a7224 */ /* 0x000fc400078e00ff */
[----:B------:R-:W-:Y:S01]  /*2e40*/  FADD.FTZ R4, RZ, R4 ;  /* 0x00000004ff047221 */ /* 0x000fe20000010000 */
[----:B------:R-:W-:Y:S01]  /*2e50*/  FADD.FTZ R6, RZ, R6 ;  /* 0x00000006ff067221 */ /* 0x000fe20000010000 */
[----:B------:R-:W-:Y:S01]  /*2e60*/  FADD.FTZ R8, RZ, R8 ;  /* 0x00000008ff087221 */ /* 0x000fe20000010000 */
[----:B------:R-:W-:Y:S01]  /*2e70*/  FADD.FTZ R10, RZ, R10 ;  /* 0x0000000aff0a7221 */ /* 0x000fe20000010000 */
[----:B------:R-:W-:Y:S01]  /*2e80*/  FADD.FTZ R16, RZ, R16 ;  /* 0x00000010ff107221 */ /* 0x000fe20000010000 */
[----:B------:R-:W1:Y:S01]  /*2e90*/  SHFL.BFLY PT, R0, R30, 0x1, 0x1f ;  /* 0x0c201f001e007f89 */ /* 0x000e6200000e0000 */
[--C-:B------:R-:W-:Y:S01]  /*2ea0*/  FADD.FTZ R20, RZ, R14.reuse ;  /* 0x0000000eff147221 */ /* 0x100fe20000010000 */
[----:B------:R-:W-:Y:S02]  /*2eb0*/  FADD.FTZ R31, RZ, R14 ;  /* 0x0000000eff1f7221 */ /* 0x000fe40000010000 */
[----:B------:R-:W3:Y:S04]  /*2ec0*/  SHFL.BFLY PT, R21, R18, 0x1, 0x1f ;  /* 0x0c201f0012157f89 */ /* 0x000ee800000e0000 */
[----:B------:R-:W4:Y:S04]  /*2ed0*/  SHFL.BFLY PT, R3, R2, 0x1, 0x1f ;  /* 0x0c201f0002037f89 */ /* 0x000f2800000e0000 */
[----:B------:R-:W5:Y:S04]  /*2ee0*/  SHFL.BFLY PT, R5, R4, 0x1, 0x1f ;  /* 0x0c201f0004057f89 */ /* 0x000f6800000e0000 */
[----:B------:R-:W0:Y:S04]  /*2ef0*/  SHFL.BFLY PT, R7, R6, 0x1, 0x1f ;  /* 0x0c201f0006077f89 */ /* 0x000e2800000e0000 */
[----:B------:R-:W2:Y:S04]  /*2f00*/  SHFL.BFLY PT, R9, R8, 0x1, 0x1f ;  /* 0x0c201f0008097f89 */ /* 0x000ea800000e0000 */
[----:B------:R-:W2:Y:S01]  /*2f10*/  SHFL.BFLY PT, R17, R10, 0x1, 0x1f ;  /* 0x0c201f000a117f89 */ /* 0x000ea200000e0000 */
[----:B-1----:R-:W-:-:S03]  /*2f20*/  FADD.FTZ R0, R30, R0 ;  /* 0x000000001e007221 */ /* 0x002fc60000010000 */
[----:B------:R-:W1:Y:S01]  /*2f30*/  SHFL.BFLY PT, R19, R16, 0x1, 0x1f ;  /* 0x0c201f0010137f89 */ /* 0x000e6200000e0000 */
[----:B---3--:R-:W-:-:S03]  /*2f40*/  FADD.FTZ R18, R18, R21 ;  /* 0x0000001512127221 */ /* 0x008fc60000010000 */
[----:B------:R-:W3:Y:S01]  /*2f50*/  SHFL.BFLY PT, R23, R20, 0x1, 0x1f ;  /* 0x0c201f0014177f89 */ /* 0x000ee200000e0000 */
[----:B----4-:R-:W-:Y:S01]  /*2f60*/  FADD.FTZ R2, R2, R3 ;  /* 0x0000000302027221 */ /* 0x010fe20000010000 */
[----:B------:R-:W-:Y:S01]  /*2f70*/  IMAD.MOV.U32 R3, RZ, RZ, R0 ;  /* 0x000000ffff037224 */ /* 0x000fe200078e0000 */
[----:B------:R-:W-:Y:S01]  /*2f80*/  MOV R0, R18 ;  /* 0x0000001200007202 */ /* 0x000fe20000000f00 */
[----:B------:R4:W4:Y:S01]  /*2f90*/  SHFL.BFLY PT, R14, R31, 0x1, 0x1f ;  /* 0x0c201f001f0e7f89 */ /* 0x00092200000e0000 */
[----:B-----5:R-:W-:Y:S01]  /*2fa0*/  FADD.FTZ R4, R4, R5 ;  /* 0x0000000504047221 */ /* 0x020fe20000010000 */
[----:B0-----:R-:W-:Y:S01]  /*2fb0*/  FADD.FTZ R6, R6, R7 ;  /* 0x0000000706067221 */ /* 0x001fe20000010000 */
[----:B--2---:R-:W-:Y:S01]  /*2fc0*/  FADD.FTZ R8, R8, R9 ;  /* 0x0000000908087221 */ /* 0x004fe20000010000 */
[----:B------:R-:W-:Y:S01]  /*2fd0*/  FADD.FTZ R10, R10, R17 ;  /* 0x000000110a0a7221 */ /* 0x000fe20000010000 */
[----:B-1----:R-:W-:Y:S01]  /*2fe0*/  FADD.FTZ R16, R16, R19 ;  /* 0x0000001310107221 */ /* 0x002fe20000010000 */
[----:B---3--:R-:W-:-:S07]  /*2ff0*/  FADD.FTZ R5, R20, R23 ;  /* 0x0000001714057221 */ /* 0x008fce0000010000 */
.L_x_8028:
        /* <DEDUP_REMOVED lines=34> */
.L_x_7995:
[----:B------:R-:W-:Y:S05]  /*3220*/  BSYNC B0 ;  /* 0x0000000000007941 */ /* 0x000fea0003800000 */
.L_x_7994:
        /* <DEDUP_REMOVED lines=23> */
.L_x_7997:
[----:B------:R-:W-:Y:S05]  /*33a0*/  BSYNC B0 ;  /* 0x0000000000007941 */ /* 0x000fea0003800000 */
.L_x_7996:
        /* <DEDUP_REMOVED lines=13> */
.L_x_7999:
[----:B------:R-:W-:Y:S05]  /*3480*/  BSYNC B0 ;  /* 0x0000000000007941 */ /* 0x000fea0003800000 */
.L_x_7998:
        /* <DEDUP_REMOVED lines=23> */
.L_x_8001:
[----:B------:R-:W-:Y:S05]  /*3600*/  BSYNC B0 ;  /* 0x0000000000007941 */ /* 0x000fea0003800000 */
.L_x_8000:
[----:B------:R-:W-:Y:S06]  /*3610*/  BAR.SYNC.DEFER_BLOCKING 0x0 ;  /* 0x0000000000007b1d */ /* 0x000fec0000010000 */
[----:B------:R-:W-:Y:S05]  /*3620*/  @P3 EXIT ;  /* 0x000000000000394d */ /* 0x000fea0003800000 */
[----:B------:R-:W-:Y:S01]  /*3630*/  UIMAD UR4, UR38, 0x50, URZ ;  /* 0x00000050260478a4 */ /* 0x000fe2000f8e023f */
[----:B01----:R-:W-:Y:S02]  /*3640*/  IMAD R7, R29, R25, RZ ;  /* 0x000000191d077224 */ /* 0x003fe400078e02ff */
[----:B------:R-:W-:-:S03]  /*3650*/  IMAD R9, R28, 0x50, RZ ;  /* 0x000000501c097824 */ /* 0x000fc600078e02ff */
[----:B------:R-:W-:Y:S02]  /*3660*/  IMAD R7, R7, UR4, RZ ;  /* 0x0000000407077c24 */ /* 0x000fe4000f8e02ff */
[----:B------:R-:W-:Y:S01]  /*3670*/  IMAD R26, R26, UR4, RZ ;  /* 0x000000041a1a7c24 */ /* 0x000fe2000f8e02ff */
        /* <DEDUP_REMOVED lines=10> */
[----:B------:R-:W-:Y:S01]  /*3720*/  IADD3 R11, P1, R7, R9, RZ ;  /* 0x00000009070b7210 */ /* 0x000fe20007f3e0ff */
[C---:B------:R-:W-:Y:S01]  /*3730*/  VIADD R24, R23.reuse, 0x30 ;  /* 0x0000003017187836 */ /* 0x040fe20000000000 */
[CC--:B------:R-:W-:Y:S01]  /*3740*/  LEA.HI.X.SX32 R18, R23.reuse, R30.reuse, 0x1, P0 ;  /* 0x0000001e17127211 */ /* 0x0c0fe200000f0eff */
[----:B------:R-:W-:Y:S01]  /*3750*/  VIADD R28, R23, 0x40 ;  /* 0x00000040171c7836 */ /* 0x000fe20000000000 */
[----:B------:R-:W-:Y:S02]  /*3760*/  LEA R14, P0, R13, UR4, 0x2 ;  /* 0x000000040d0e7c11 */ /* 0x000fe4000f8010ff */
[----:B------:R-:W-:Y:S01]  /*3770*/  LEA.HI.X.SX32 R12, R7, R30, 0x1, P1 ;  /* 0x0000001e070c7211 */ /* 0x000fe200008f0eff */
[----:B------:R-:W-:Y:S01]  /*3780*/  VIADD R7, R23, 0x10 ;  /* 0x0000001017077836 */ /* 0x000fe20000000000 */
[----:B------:R-:W-:-:S02]  /*3790*/  LEA R20, P1, R11, UR4, 0x2 ;  /* 0x000000040b147c11 */ /* 0x000fc4000f8210ff */
[----:B------:R-:W-:Y:S02]  /*37a0*/  IADD3 R22, R23, 0x38, RZ ;  /* 0x0000003817167810 */ /* 0x000fe40007ffe0ff */
[----:B------:R-:W-:Y:S02]  /*37b0*/  LEA.HI.X R15, R13, UR5, R18, 0x2, P0 ;  /* 0x000000050d0f7c11 */ /* 0x000fe400080f1412 */
[----:B------:R-:W-:Y:S02]  /*37c0*/  LEA.HI.X R21, R11, UR5, R12, 0x2, P1 ;  /* 0x000000050b157c11 */ /* 0x000fe400088f140c */
[-C--:B------:R-:W-:Y:S01]  /*37d0*/  IADD3 R13, P3, R26, R9.reuse, RZ ;  /* 0x000000091a0d7210 */ /* 0x080fe20007f7e0ff */
[----:B------:R0:W-:Y:S01]  /*37e0*/  STG.E desc[UR36][R14.64], R3 ;  /* 0x000000030e007986 */ /* 0x0001e2000c101924 */
[-C--:B------:R-:W-:Y:S02]  /*37f0*/  IADD3 R11, P0, R22, R9.reuse, RZ ;  /* 0x00000009160b7210 */ /* 0x080fe40007f1e0ff */
[----:B------:R-:W-:Y:S01]  /*3800*/  IADD3 R19, P5, R7, R9, RZ ;  /* 0x0000000907137210 */ /* 0x000fe20007fbe0ff */
[----:B------:R1:W-:Y:S01]  /*3810*/  STG.E desc[UR36][R20.64], R2 ;  /* 0x0000000214007986 */ /* 0x0003e2000c101924 */
[----:B------:R-:W-:-:S02]  /*3820*/  IADD3 R18, R23, 0x18, RZ ;  /* 0x0000001817127810 */ /* 0x000fc40007ffe0ff */
[-C--:B------:R-:W-:Y:S02]  /*3830*/  LEA.HI.X.SX32 R22, R22, R30.reuse, 0x1, P0 ;  /* 0x0000001e16167211 */ /* 0x080fe400000f0eff */
[----:B------:R-:W-:Y:S02]  /*3840*/  IADD3 R12, P4, R18, R9, RZ ;  /* 0x00000009120c7210 */ /* 0x000fe40007f9e0ff */
[----:B------:R-:W-:Y:S02]  /*3850*/  IADD3 R25, R23, 0x28, RZ ;  /* 0x0000002817197810 */ /* 0x000fe40007ffe0ff */
[-C--:B0-----:R-:W-:Y:S02]  /*3860*/  LEA.HI.X.SX32 R14, R26, R30.reuse, 0x1, P3 ;  /* 0x0000001e1a0e7211 */ /* 0x081fe400018f0eff */
[----:B------:R-:W-:Y:S02]  /*3870*/  LEA R26, P0, R19, UR4, 0x2 ;  /* 0x00000004131a7c11 */ /* 0x000fe4000f8010ff */
[----:B-1----:R-:W-:-:S02]  /*3880*/  LEA.HI.X.SX32 R2, R7, R30, 0x1, P5 ;  /* 0x0000001e07027211 */ /* 0x002fc400028f0eff */
[----:B------:R-:W-:Y:S02]  /*3890*/  LEA.HI.X.SX32 R3, R18, R30, 0x1, P4 ;  /* 0x0000001e12037211 */ /* 0x000fe400020f0eff */
[----:B------:R-:W-:Y:S02]  /*38a0*/  LEA.HI.X R27, R19, UR5, R2, 0x2, P0 ;  /* 0x00000005131b7c11 */ /* 0x000fe400080f1402 */
[C---:B------:R-:W-:Y:S02]  /*38b0*/  LEA R2, P0, R12.reuse, UR4, 0x2 ;  /* 0x000000040c027c11 */ /* 0x040fe4000f8010ff */
[----:B------:R-:W-:Y:S01]  /*38c0*/  IADD3 R15, P2, R25, R9, RZ ;  /* 0x00000009190f7210 */ /* 0x000fe20007f5e0ff */
[----:B------:R-:W-:Y:S01]  /*38d0*/  STG.E desc[UR36][R26.64], R4 ;  /* 0x000000041a007986 */ /* 0x000fe2000c101924 */
[----:B------:R-:W-:Y:S02]  /*38e0*/  LEA.HI.X R3, R12, UR5, R3, 0x2, P0 ;  /* 0x000000050c037c11 */ /* 0x000fe400080f1403 */
[----:B------:R-:W-:-:S02]  /*38f0*/  LEA R12, P0, R13, UR4, 0x2 ;  /* 0x000000040d0c7c11 */ /* 0x000fc4000f8010ff */
[-C--:B------:R-:W-:Y:S01]  /*3900*/  LEA.HI.X.SX32 R18, R25, R30.reuse, 0x1, P2 ;  /* 0x0000001e19127211 */ /* 0x080fe200010f0eff */
[----:B------:R-:W-:Y:S01]  /*3910*/  STG.E desc[UR36][R2.64], R6 ;  /* 0x0000000602007986 */ /* 0x000fe2000c101924 */
[----:B------:R-:W-:Y:S02]  /*3920*/  LEA.HI.X R13, R13, UR5, R14, 0x2, P0 ;  /* 0x000000050d0d7c11 */ /* 0x000fe400080f140e */
[C---:B------:R-:W-:Y:S02]  /*3930*/  LEA R14, P0, R15.reuse, UR4, 0x2 ;  /* 0x000000040f0e7c11 */ /* 0x040fe4000f8010ff */
[C---:B------:R-:W-:Y:S01]  /*3940*/  IADD3 R17, P1, R24.reuse, R9, RZ ;  /* 0x0000000918117210 */ /* 0x040fe20007f3e0ff */
[----:B------:R-:W-:Y:S01]  /*3950*/  STG.E desc[UR36][R12.64], R8 ;  /* 0x000000080c007986 */ /* 0x000fe2000c101924 */
[----:B------:R-:W-:Y:S02]  /*3960*/  LEA.HI.X R15, R15, UR5, R18, 0x2, P0 ;  /* 0x000000050f0f7c11 */ /* 0x000fe400080f1412 */
[----:B------:R-:W-:-:S02]  /*3970*/  LEA.HI.X.SX32 R20, R24, R30, 0x1, P1 ;  /* 0x0000001e18147211 */ /* 0x000fc400008f0eff */
[----:B------:R-:W-:Y:S01]  /*3980*/  LEA R18, P0, R17, UR4, 0x2 ;  /* 0x0000000411127c11 */ /* 0x000fe2000f8010ff */
[----:B------:R-:W-:Y:S01]  /*3990*/  STG.E desc[UR36][R14.64], R10 ;  /* 0x0000000a0e007986 */ /* 0x000fe2000c101924 */
[----:B------:R-:W-:Y:S02]  /*39a0*/  IADD3 R23, R23, 0x48, RZ ;  /* 0x0000004817177810 */ /* 0x000fe40007ffe0ff */
[----:B------:R-:W-:Y:S02]  /*39b0*/  LEA.HI.X R19, R17, UR5, R20, 0x2, P0 ;  /* 0x0000000511137c11 */ /* 0x000fe400080f1414 */
[----:B------:R-:W-:Y:S02]  /*39c0*/  LEA R20, P0, R11, UR4, 0x2 ;  /* 0x000000040b147c11 */ /* 0x000fe4000f8010ff */
[-C--:B------:R-:W-:Y:S01]  /*39d0*/  IADD3 R7, P5, R28, R9.reuse, RZ ;  /* 0x000000091c077210 */ /* 0x080fe20007fbe0ff */
[----:B------:R-:W-:Y:S01]  /*39e0*/  STG.E desc[UR36][R18.64], R16 ;  /* 0x0000001012007986 */ /* 0x000fe2000c101924 */
[----:B------:R-:W-:-:S02]  /*39f0*/  IADD3 R9, P6, R23, R9, RZ ;  /* 0x0000000917097210 */ /* 0x000fc40007fde0ff */
[----:B------:R-:W-:Y:S02]  /*3a00*/  LEA.HI.X R21, R11, UR5, R22, 0x2, P0 ;  /* 0x000000050b157c11 */ /* 0x000fe400080f1416 */
[-C--:B------:R-:W-:Y:S02]  /*3a10*/  LEA.HI.X.SX32 R28, R28, R30.reuse, 0x1, P5 ;  /* 0x0000001e1c1c7211 */ /* 0x080fe400028f0eff */
[----:B------:R-:W-:Y:S01]  /*3a20*/  LEA R22, P0, R7, UR4, 0x2 ;  /* 0x0000000407167c11 */ /* 0x000fe2000f8010ff */
[----:B------:R-:W-:Y:S01]  /*3a30*/  STG.E desc[UR36][R20.64], R0 ;  /* 0x0000000014007986 */ /* 0x000fe2000c101924 */
[----:B------:R-:W-:Y:S02]  /*3a40*/  LEA.HI.X.SX32 R30, R23, R30, 0x1, P6 ;  /* 0x0000001e171e7211 */ /* 0x000fe400030f0eff */
[----:B------:R-:W-:Y:S02]  /*3a50*/  LEA R24, P1, R9, UR4, 0x2 ;  /* 0x0000000409187c11 */ /* 0x000fe4000f8210ff */
[----:B------:R-:W-:-:S02]  /*3a60*/  LEA.HI.X R23, R7, UR5, R28, 0x2, P0 ;  /* 0x0000000507177c11 */ /* 0x000fc400080f141c */
[----:B------:R-:W-:-:S03]  /*3a70*/  LEA.HI.X R25, R9, UR5, R30, 0x2, P1 ;  /* 0x0000000509197c11 */ /* 0x000fc600088f141e */
[----:B------:R-:W-:Y:S04]  /*3a80*/  STG.E desc[UR36][R22.64], R5 ;  /* 0x0000000516007986 */ /* 0x000fe8000c101924 */
[----:B------:R-:W-:Y:S01]  /*3a90*/  STG.E desc[UR36][R24.64], R31 ;  /* 0x0000001f18007986 */ /* 0x000fe2000c101924 */
[----:B------:R-:W-:Y:S05]  /*3aa0*/  EXIT ;  /* 0x000000000000794d */ /* 0x000fea0003800000 */
.L_x_7964:
        /* <DEDUP_REMOVED lines=16> */
.L_x_7991:
        /* <DEDUP_REMOVED lines=16> */
.L_x_8002:
[----:B------:R-:W-:Y:S05]  /*3cb0*/  EXIT ;  /* 0x000000000000794d */ /* 0x000fea0003800000 */
.L_x_7966:
[----:B------:R-:W-:Y:S01]  /*3cc0*/  HFMA2.MMA R11, -RZ, RZ, 0, 1.847743988037109375e-06 ;  /* 0x0000001fff0b7435 */ /* 0x000fe200000001ff */
[----:B------:R-:W-:Y:S01]  /*3cd0*/  IMAD.MOV.U32 R12, RZ, RZ, 0x10 ;  /* 0x00000010ff0c7424 */ /* 0x000fe200078e00ff */
[----:B------:R-:W-:Y:S01]  /*3ce0*/  MOV R2, 0xff7fffff ;  /* 0xff7fffff00027802 */ /* 0x000fe20000000f00 */
[----:B------:R-:W-:-:S08]  /*3cf0*/  IMAD.MOV.U32 R15, RZ, RZ, -0x1 ;  /* 0xffffffffff0f7424 */ /* 0x000fd000078e00ff */
[----:B------:R-:W-:Y:S05]  /*3d00*/  WARPSYNC.COLLECTIVE R15, `(.L_x_8003) ;  /* 0x000000000f087348 */ /* 0x000fea0003c00000 */
[----:B------:R0:W1:Y:S02]  /*3d10*/  SHFL.BFLY P6, R14, R13, R12, R11 ;  /* 0x0c00000c0d0e7389 */ /* 0x00006400000c000b */
[----:B01----:R-:W-:Y:S01]  /*3d20*/  ENDCOLLECTIVE ;  /* 0x000000000000791b */ /* 0x003fe20003800000 */
.L_x_8003:
[----:B------:R-:W-:Y:S01]  /*3d30*/  IMAD.MOV.U32 R12, RZ, RZ, 0x8 ;  /* 0x00000008ff0c7424 */ /* 0x000fe200078e00ff */
[----:B------:R-:W-:-:S04]  /*3d40*/  FMNMX.FTZ R0, R14, -3.40282346638528859812e+38, !PT ;  /* 0xff7fffff0e007809 */ /* 0x000fc80007810000 */
[----:B------:R-:W-:-:S07]  /*3d50*/  MOV R13, R0 ;  /* 0x00000000000d7202 */ /* 0x000fce0000000f00 */
[----:B------:R-:W-:Y:S05]  /*3d60*/  WARPSYNC.COLLECTIVE R15, `(.L_x_8004) ;  /* 0x000000000f087348 */ /* 0x000fea0003c00000 */
[----:B------:R0:W1:Y:S02]  /*3d70*/  SHFL.BFLY P6, R14, R13, R12, R11 ;  /* 0x0c00000c0d0e7389 */ /* 0x00006400000c000b */
[----:B01----:R-:W-:Y:S01]  /*3d80*/  ENDCOLLECTIVE ;  /* 0x000000000000791b */ /* 0x003fe20003800000 */
.L_x_8004:
[----:B------:R-:W-:Y:S01]  /*3d90*/  IMAD.MOV.U32 R12, RZ, RZ, 0x4 ;  /* 0x00000004ff0c7424 */ /* 0x000fe200078e00ff */
[----:B------:R-:W-:-:S04]  /*3da0*/  FMNMX.FTZ R3, R0, R14, !PT ;  /* 0x0000000e00037209 */ /* 0x000fc80007810000 */
[----:B------:R-:W-:-:S07]  /*3db0*/  MOV R13, R3 ;  /* 0x00000003000d7202 */ /* 0x000fce0000000f00 */
[----:B------:R-:W-:Y:S05]  /*3dc0*/  WARPSYNC.COLLECTIVE R15, `(.L_x_8005) ;  /* 0x000000000f087348 */ /* 0x000fea0003c00000 */
[----:B------:R0:W1:Y:S02]  /*3dd0*/  SHFL.BFLY P6, R14, R13, R12, R11 ;  /* 0x0c00000c0d0e7389 */ /* 0x00006400000c000b */
[----:B01----:R-:W-:Y:S01]  /*3de0*/  ENDCOLLECTIVE ;  /* 0x000000000000791b */ /* 0x003fe20003800000 */
.L_x_8005:
[----:B------:R-:W-:Y:S01]  /*3df0*/  IMAD.MOV.U32 R12, RZ, RZ, 0x2 ;  /* 0x00000002ff0c7424 */ /* 0x000fe200078e00ff */
[----:B------:R-:W-:-:S04]  /*3e00*/  FMNMX.FTZ R4, R3, R14, !PT ;  /* 0x0000000e03047209 */ /* 0x000fc80007810000 */
[----:B------:R-:W-:-:S07]  /*3e10*/  MOV R13, R4 ;  /* 0x00000004000d7202 */ /* 0x000fce0000000f00 */
[----:B------:R-:W-:Y:S05]  /*3e20*/  WARPSYNC.COLLECTIVE R15, `(.L_x_8006) ;  /* 0x000000000f087348 */ /* 0x000fea0003c00000 */
[----:B------:R0:W1:Y:S02]  /*3e30*/  SHFL.BFLY P6, R14, R13, R12, R11 ;  /* 0x0c00000c0d0e7389 */ /* 0x00006400000c000b */
[----:B01----:R-:W-:Y:S01]  /*3e40*/  ENDCOLLECTIVE ;  /* 0x000000000000791b */ /* 0x003fe20003800000 */
.L_x_8006:
[----:B------:R-:W-:Y:S05]  /*3e50*/  BRA `(.L_x_8007) ;  /* 0xffffffcc00a47947 */ /* 0x000fea000383ffff */
.L_x_7993:
[----:B------:R-:W-:Y:S01]  /*3e60*/  HFMA2.MMA R12, -RZ, RZ, 0, 1.1920928955078125e-07 ;  /* 0x00000002ff0c7435 */ /* 0x000fe200000001ff */
[----:B--23--:R-:W-:Y:S01]  /*3e70*/  IMAD.MOV.U32 R13, RZ, RZ, RZ ;  /* 0x000000ffff0d7224 */ /* 0x00cfe200078e00ff */
[----:B-1----:R-:W-:Y:S01]  /*3e80*/  MOV R15, 0xffffffff ;  /* 0xffffffff000f7802 */ /* 0x002fe20000000f00 */
[----:B0-----:R-:W-:-:S08]  /*3e90*/  IMAD.MOV.U32 R11, RZ, RZ, 0x1f ;  /* 0x0000001fff0b7424 */ /* 0x001fd000078e00ff */
[----:B------:R-:W-:Y:S05]  /*3ea0*/  WARPSYNC.COLLECTIVE R15, `(.L_x_8008) ;  /* 0x000000000f087348 */ /* 0x000fea0003c00000 */
[----:B------:R0:W1:Y:S02]  /*3eb0*/  SHFL.BFLY P6, R14, R13, R12, R11 ;  /* 0x0c00000c0d0e7389 */ /* 0x00006400000c000b */
[----:B01----:R-:W-:Y:S01]  /*3ec0*/  ENDCOLLECTIVE ;  /* 0x000000000000791b */ /* 0x003fe20003800000 */
.L_x_8008:
[----:B------:R-:W-:Y:S02]  /*3ed0*/  IMAD.MOV.U32 R12, RZ, RZ, 0x1 ;  /* 0x00000001ff0c7424 */ /* 0x000fe400078e00ff */
[----:B------:R-:W-:-:S04]  /*3ee0*/  IMAD.MOV.U32 R30, RZ, RZ, R14 ;  /* 0x000000ffff1e7224 */ /* 0x000fc800078e000e */
[----:B------:R-:W-:-:S05]  /*3ef0*/  FADD.FTZ R30, RZ, R30 ;  /* 0x0000001eff1e7221 */ /* 0x000fca0000010000 */
[----:B------:R-:W-:-:S07]  /*3f00*/  MOV R13, R30 ;  /* 0x0000001e000d7202 */ /* 0x000fce0000000f00 */
[----:B------:R-:W-:Y:S05]  /*3f10*/  WARPSYNC.COLLECTIVE R15, `(.L_x_8009) ;  /* 0x000000000f087348 */ /* 0x000fea0003c00000 */
[----:B------:R0:W1:Y:S02]  /*3f20*/  SHFL.BFLY P6, R14, R13, R12, R11 ;  /* 0x0c00000c0d0e7389 */ /* 0x00006400000c000b */
[----:B01----:R-:W-:Y:S01]  /*3f30*/  ENDCOLLECTIVE ;  /* 0x000000000000791b */ /* 0x003fe20003800000 */
.L_x_8009:
[----:B------:R-:W-:Y:S01]  /*3f40*/  HFMA2.MMA R12, -RZ, RZ, 0, 1.1920928955078125e-07 ;  /* 0x00000002ff0c7435 */ /* 0x000fe200000001ff */
[----:B------:R-:W-:Y:S01]  /*3f50*/  IMAD.MOV.U32 R13, RZ, RZ, RZ ;  /* 0x000000ffff0d7224 */ /* 0x000fe200078e00ff */
[----:B------:R-:W-:-:S09]  /*3f60*/  MOV R0, R14 ;  /* 0x0000000e00007202 */ /* 0x000fd20000000f00 */
[----:B------:R-:W-:Y:S05]  /*3f70*/  WARPSYNC.COLLECTIVE R15, `(.L_x_8010) ;  /* 0x000000000f087348 */ /* 0x000fea0003c00000 */
[----:B------:R0:W1:Y:S02]  /*3f80*/  SHFL.BFLY P6, R14, R13, R12, R11 ;  /* 0x0c00000c0d0e7389 */ /* 0x00006400000c000b */
[----:B01----:R-:W-:Y:S01]  /*3f90*/  ENDCOLLECTIVE ;  /* 0x000000000000791b */ /* 0x003fe20003800000 */
.L_x_8010:
        /* <DEDUP_REMOVED lines=8> */
.L_x_8011:
[----:B------:R-:W-:Y:S01]  /*4020*/  HFMA2.MMA R12, -RZ, RZ, 0, 1.1920928955078125e-07 ;  /* 0x00000002ff0c7435 */ /* 0x000fe200000001ff */
[----:B------:R-:W-:Y:S01]  /*4030*/  IMAD.MOV.U32 R13, RZ, RZ, RZ ;  /* 0x000000ffff0d7224 */ /* 0x000fe200078e00ff */
[----:B------:R-:W-:-:S09]  /*4040*/  MOV R3, R14 ;  /* 0x0000000e00037202 */ /* 0x000fd20000000f00 */
[----:B------:R-:W-:Y:S05]  /*4050*/  WARPSYNC.COLLECTIVE R15, `(.L_x_8012) ;  /* 0x000000000f087348 */ /* 0x000fea0003c00000 */
[----:B------:R0:W1:Y:S02]  /*4060*/  SHFL.BFLY P6, R14, R13, R12, R11 ;  /* 0x0c00000c0d0e7389 */ /* 0x00006400000c000b */
[----:B01----:R-:W-:Y:S01]  /*4070*/  ENDCOLLECTIVE ;  /* 0x000000000000791b */ /* 0x003fe20003800000 */
.L_x_8012:
[----:B------:R-:W-:Y:S01]  /*4080*/  FADD.FTZ R2, R2, R3 ;  /* 0x0000000302027221 */ /* 0x000fe20000010000 */
[----:B------:R-:W-:Y:S01]  /*4090*/  MOV R3, R0 ;  /* 0x0000000000037202 */ /* 0x000fe20000000f00 */
[----:B------:R-:W-:Y:S02]  /*40a0*/  IMAD.MOV.U32 R12, RZ, RZ, 0x1 ;  /* 0x00000001ff0c7424 */ /* 0x000fe400078e00ff */
[----:B------:R-:W-:-:S04]  /*40b0*/  IMAD.MOV.U32 R4, RZ, RZ, R14 ;  /* 0x000000ffff047224 */ /* 0x000fc800078e000e */
[----:B------:R-:W-:-:S05]  /*40c0*/  FADD.FTZ R4, RZ, R4 ;  /* 0x00000004ff047221 */ /* 0x000fca0000010000 */
[----:B------:R-:W-:-:S07]  /*40d0*/  MOV R13, R4 ;  /* 0x00000004000d7202 */ /* 0x000fce0000000f00 */
[----:B------:R-:W-:Y:S05]  /*40e0*/  WARPSYNC.COLLECTIVE R15, `(.L_x_8013) ;  /* 0x000000000f087348 */ /* 0x000fea0003c00000 */
[----:B------:R0:W1:Y:S02]  /*40f0*/  SHFL.BFLY P6, R14, R13, R12, R11 ;  /* 0x0c00000c0d0e7389 */ /* 0x00006400000c000b */
[----:B01----:R-:W-:Y:S01]  /*4100*/  ENDCOLLECTIVE ;  /* 0x000000000000791b */ /* 0x003fe20003800000 */
.L_x_8013:
[----:B------:R-:W-:Y:S01]  /*4110*/  HFMA2.MMA R12, -RZ, RZ, 0, 1.1920928955078125e-07 ;  /* 0x00000002ff0c7435 */ /* 0x000fe200000001ff */
[----:B------:R-:W-:Y:S01]  /*4120*/  IMAD.MOV.U32 R13, RZ, RZ, RZ ;  /* 0x000000ffff0d7224 */ /* 0x000fe200078e00ff */
[----:B------:R-:W-:-:S09]  /*4130*/  MOV R5, R14 ;  /* 0x0000000e00057202 */ /* 0x000fd20000000f00 */
[----:B------:R-:W-:Y:S05]  /*4140*/  WARPSYNC.COLLECTIVE R15, `(.L_x_8014) ;  /* 0x000000000f087348 */ /* 0x000fea0003c00000 */
[----:B------:R0:W1:Y:S02]  /*4150*/  SHFL.BFLY P6, R14, R13, R12, R11 ;  /* 0x0c00000c0d0e7389 */ /* 0x00006400000c000b */
[----:B01----:R-:W-:Y:S01]  /*4160*/  ENDCOLLECTIVE ;  /* 0x000000000000791b */ /* 0x003fe20003800000 */
.L_x_8014:
        /* <DEDUP_REMOVED lines=8> */
.L_x_8015:
[----:B------:R-:W-:Y:S01]  /*41f0*/  HFMA2.MMA R12, -RZ, RZ, 0, 1.1920928955078125e-07 ;  /* 0x00000002ff0c7435 */ /* 0x000fe200000001ff */
[----:B------:R-:W-:Y:S01]  /*4200*/  IMAD.MOV.U32 R13, RZ, RZ, RZ ;  /* 0x000000ffff0d7224 */ /* 0x000fe200078e00ff */
[----:B------:R-:W-:-:S09]  /*4210*/  MOV R7, R14 ;  /* 0x0000000e00077202 */ /* 0x000fd20000000f00 */
[----:B------:R-:W-:Y:S05]  /*4220*/  WARPSYNC.COLLECTIVE R15, `(.L_x_8016) ;  /* 0x000000000f087348 */ /* 0x000fea0003c00000 */
[----:B------:R0:W1:Y:S02]  /*4230*/  SHFL.BFLY P6, R14, R13, R12, R11 ;  /* 0x0c00000c0d0e7389 */ /* 0x00006400000c000b */
[----:B01----:R-:W-:Y:S01]  /*4240*/  ENDCOLLECTIVE ;  /* 0x000000000000791b */ /* 0x003fe20003800000 */
.L_x_8016:
        /* <DEDUP_REMOVED lines=8> */
.L_x_8017:
[----:B------:R-:W-:Y:S01]  /*42d0*/  HFMA2.MMA R12, -RZ, RZ, 0, 1.1920928955078125e-07 ;  /* 0x00000002ff0c7435 */ /* 0x000fe200000001ff */
[----:B------:R-:W-:Y:S01]  /*42e0*/  IMAD.MOV.U32 R13, RZ, RZ, RZ ;  /* 0x000000ffff0d7224 */ /* 0x000fe200078e00ff */
[----:B------:R-:W-:-:S09]  /*42f0*/  MOV R9, R14 ;  /* 0x0000000e00097202 */ /* 0x000fd20000000f00 */
[----:B------:R-:W-:Y:S05]  /*4300*/  WARPSYNC.COLLECTIVE R15, `(.L_x_8018) ;  /* 0x000000000f087348 */ /* 0x000fea0003c00000 */
[----:B------:R0:W1:Y:S02]  /*4310*/  SHFL.BFLY P6, R14, R13, R12, R11 ;  /* 0x0c00000c0d0e7389 */ /* 0x00006400000c000b */
[----:B01----:R-:W-:Y:S01]  /*4320*/  ENDCOLLECTIVE ;  /* 0x000000000000791b */ /* 0x003fe20003800000 */
.L_x_8018:
        /* <DEDUP_REMOVED lines=8> */
.L_x_8019:
[----:B------:R-:W-:Y:S01]  /*43b0*/  HFMA2.MMA R12, -RZ, RZ, 0, 1.1920928955078125e-07 ;  /* 0x00000002ff0c7435 */ /* 0x000fe200000001ff */
[----:B------:R-:W-:Y:S01]  /*43c0*/  IMAD.MOV.U32 R13, RZ, RZ, RZ ;  /* 0x000000ffff0d7224 */ /* 0x000fe200078e00ff */
[----:B------:R-:W-:-:S09]  /*43d0*/  MOV R17, R14 ;  /* 0x0000000e00117202 */ /* 0x000fd20000000f00 */
[----:B------:R-:W-:Y:S05]  /*43e0*/  WARPSYNC.COLLECTIVE R15, `(.L_x_8020) ;  /* 0x000000000f087348 */ /* 0x000fea0003c00000 */
[----:B------:R0:W1:Y:S02]  /*43f0*/  SHFL.BFLY P6, R14, R13, R12, R11 ;  /* 0x0c00000c0d0e7389 */ /* 0x00006400000c000b */
[----:B01----:R-:W-:Y:S01]  /*4400*/  ENDCOLLECTIVE ;  /* 0x000000000000791b */ /* 0x003fe20003800000 */
.L_x_8020:
        /* <DEDUP_REMOVED lines=8> */
.L_x_8021:
[----:B------:R-:W-:Y:S01]  /*4490*/  HFMA2.MMA R12, -RZ, RZ, 0, 1.1920928955078125e-07 ;  /* 0x00000002ff0c7435 */ /* 0x000fe200000001ff */
[----:B------:R-:W-:Y:S01]  /*44a0*/  IMAD.MOV.U32 R13, RZ, RZ, RZ ;  /* 0x000000ffff0d7224 */ /* 0x000fe200078e00ff */
[----:B------:R-:W-:-:S09]  /*44b0*/  MOV R19, R14 ;  /* 0x0000000e00137202 */ /* 0x000fd20000000f00 */
[----:B------:R-:W-:Y:S05]  /*44c0*/  WARPSYNC.COLLECTIVE R15, `(.L_x_8022) ;  /* 0x000000000f087348 */ /* 0x000fea0003c00000 */
[----:B------:R0:W1:Y:S02]  /*44d0*/  SHFL.BFLY P6, R14, R13, R12, R11 ;  /* 0x0c00000c0d0e7389 */ /* 0x00006400000c000b */
[----:B01----:R-:W-:Y:S01]  /*44e0*/  ENDCOLLECTIVE ;  /* 0x000000000000791b */ /* 0x003fe20003800000 */
.L_x_8022:
        /* <DEDUP_REMOVED lines=8> */
.L_x_8023:
[----:B------:R-:W-:Y:S01]  /*4570*/  HFMA2.MMA R12, -RZ, RZ, 0, 1.1920928955078125e-07 ;  /* 0x00000002ff0c7435 */ /* 0x000fe200000001ff */
[----:B------:R-:W-:Y:S01]  /*4580*/  IMAD.MOV.U32 R13, RZ, RZ, RZ ;  /* 0x000000ffff0d7224 */ /* 0x000fe200078e00ff */
[----:B------:R-:W-:-:S09]  /*4590*/  MOV R21, R14 ;  /* 0x0000000e00157202 */ /* 0x000fd20000000f00 */
[----:B------:R-:W-:Y:S05]  /*45a0*/  WARPSYNC.COLLECTIVE R15, `(.L_x_8024) ;  /* 0x000000000f087348 */ /* 0x000fea0003c00000 */
[----:B------:R0:W1:Y:S02]  /*45b0*/  SHFL.BFLY P6, R14, R13, R12, R11 ;  /* 0x0c00000c0d0e7389 */ /* 0x00006400000c000b */
[----:B01----:R-:W-:Y:S01]  /*45c0*/  ENDCOLLECTIVE ;  /* 0x000000000000791b */ /* 0x003fe20003800000 */
.L_x_8024:
[----:B------:R-:W-:-:S04]  /*45d0*/  FADD.FTZ R18, R18, R21 ;  /* 0x0000001512127221 */ /* 0x000fc80000010000 */
[----:B------:R-:W-:Y:S01]  /*45e0*/  IMAD.MOV.U32 R0, RZ, RZ, R18 ;  /* 0x000000ffff007224 */ /* 0x000fe200078e0012 */
[----:B------:R-:W-:Y:S01]  /*45f0*/  MOV R12, 0x1 ;  /* 0x00000001000c7802 */ /* 0x000fe20000000f00 */
[----:B------:R-:W-:-:S04]  /*4600*/  FADD.FTZ R20, RZ, R14 ;  /* 0x0000000eff147221 */ /* 0x000fc80000010000 */
[----:B------:R-:W-:-:S07]  /*4610*/  IMAD.MOV.U32 R13, RZ, RZ, R20 ;  /* 0x000000ffff0d7224 */ /* 0x000fce00078e0014 */
[----:B------:R-:W-:Y:S05]  /*4620*/  WARPSYNC.COLLECTIVE R15, `(.L_x_8025) ;  /* 0x000000000f087348 */ /* 0x000fea0003c00000 */
[----:B------:R0:W1:Y:S02]  /*4630*/  SHFL.BFLY P6, R14, R13, R12, R11 ;  /* 0x0c00000c0d0e7389 */ /* 0x00006400000c000b */
[----:B01----:R-:W-:Y:S01]  /*4640*/  ENDCOLLECTIVE ;  /* 0x000000000000791b */ /* 0x003fe20003800000 */
.L_x_8025:
[----:B------:R-:W-:Y:S01]  /*4650*/  HFMA2.MMA R13, -RZ, RZ, 0, 0 ;  /* 0x00000000ff0d7435 */ /* 0x000fe200000001ff */
[----:B------:R-:W-:Y:S02]  /*4660*/  IMAD.MOV.U32 R12, RZ, RZ, 0x2 ;  /* 0x00000002ff0c7424 */ /* 0x000fe400078e00ff */
[----:B------:R-:W-:-:S08]  /*4670*/  IMAD.MOV.U32 R23, RZ, RZ, R14 ;  /* 0x000000ffff177224 */ /* 0x000fd000078e000e */
[----:B------:R-:W-:Y:S05]  /*4680*/  WARPSYNC.COLLECTIVE R15, `(.L_x_8026) ;  /* 0x000000000f087348 */ /* 0x000fea0003c00000 */
[----:B------:R0:W1:Y:S02]  /*4690*/  SHFL.BFLY P6, R14, R13, R12, R11 ;  /* 0x0c00000c0d0e7389 */ /* 0x00006400000c000b */
[----:B01----:R-:W-:Y:S01]  /*46a0*/  ENDCOLLECTIVE ;  /* 0x000000000000791b */ /* 0x003fe20003800000 */
.L_x_8026:
[----:B------:R-:W-:Y:S01]  /*46b0*/  FADD.FTZ R5, R20, R23 ;  /* 0x0000001714057221 */ /* 0x000fe20000010000 */
[----:B------:R-:W-:Y:S02]  /*46c0*/  IMAD.MOV.U32 R12, RZ, RZ, 0x1 ;  /* 0x00000001ff0c7424 */ /* 0x000fe400078e00ff */
[----:B------:R-:W-:-:S05]  /*46d0*/  FADD.FTZ R31, RZ, R14 ;  /* 0x0000000eff1f7221 */ /* 0x000fca0000010000 */
[----:B------:R-:W-:-:S07]  /*46e0*/  MOV R13, R31 ;  /* 0x0000001f000d7202 */ /* 0x000fce0000000f00 */
[----:B------:R-:W-:Y:S05]  /*46f0*/  WARPSYNC.COLLECTIVE R15, `(.L_x_8027) ;  /* 0x000000000f087348 */ /* 0x000fea0003c00000 */
[----:B------:R0:W1:Y:S02]  /*4700*/  SHFL.BFLY P6, R14, R13, R12, R11 ;  /* 0x0c00000c0d0e7389 */ /* 0x00006400000c000b */
[----:B01----:R-:W-:Y:S01]  /*4710*/  ENDCOLLECTIVE ;  /* 0x000000000000791b */ /* 0x003fe20003800000 */
.L_x_8027:
[----:B------:R-:W-:Y:S05]  /*4720*/  BRA `(.L_x_8028) ;  /* 0xffffffe800347947 */ /* 0x000fea000383ffff */
.L_x_8029:
        /* <DEDUP_REMOVED lines=13> */
.L_x_29710:


//--------------------- .text._ZN4vllm25paged_attention_v2_kernelIfhLi64ELi16ELi128ELNS_18Fp8KVCacheDataTypeE2ELb1ELi512EEEvPfS2_PT_PKS3_PKT0_S9_ifPKiSB_iPKfiiiSD_SD_iiiii --------------------------
	.section	.text._ZN4vllm25paged_attention_v2_kernelIfhLi64ELi16ELi128ELNS_18Fp8KVCacheDataTypeE2ELb1ELi512EEEvPfS2_PT_PKS3_PKT0_S9_ifPKiSB_iPKfiiiSD_SD_iiiii,"ax",@progbits
	.align	128
        .global         _ZN4vllm25paged_attention_v2_kernelIfhLi64ELi16ELi128ELNS_18Fp8KVCacheDataTypeE2ELb1ELi512EEEvPfS2_PT_PKS3_PKT0_S9_ifPKiSB_iPKfiiiSD_SD_iiiii
        .type           _ZN4vllm25paged_attention_v2_kernelIfhLi64ELi16ELi128ELNS_18Fp8KVCacheDataTypeE2ELb1ELi512EEEvPfS2_PT_PKS3_PKT0_S9_ifPKiSB_iPKfiiiSD_SD_iiiii,@function
        .size           _ZN4vllm25paged_attention_v2_kernelIfhLi64ELi16ELi128ELNS_18Fp8KVCacheDataTypeE2ELb1ELi512EEEvPfS2_PT_PKS3_PKT0_S9_ifPKiSB_iPKfiiiSD_SD_iiiii,(.L_x_29711 - _ZN4vllm25paged_attention_v2_kernelIfhLi64ELi16ELi128ELNS_18Fp8KVCacheDataTypeE2ELb1ELi512EEEvPfS2_PT_PKS3_PKT0_S9_ifPKiSB_iPKfiiiSD_SD_iiiii)
        .other          _ZN4vllm25paged_attention_v2_kernelIfhLi64ELi16ELi128ELNS_18Fp8KVCacheDataTypeE2ELb1ELi512EEEvPfS2_PT_PKS3_PKT0_S9_ifPKiSB_iPKfiiiSD_SD_iiiii,@"STO_CUDA_ENTRY STV_DEFAULT"
_ZN4vllm25paged_attention_v2_kernelIfhLi64ELi16ELi128ELNS_18Fp8KVCacheDataTypeE2ELb1ELi512EEEvPfS2_PT_PKS3_PKT0_S9_ifPKiSB_iPKfiiiSD_SD_iiiii:
.text._ZN4vllm25paged_attention_v2_kernelIfhLi64ELi16ELi128ELNS_18Fp8KVCacheDataTypeE2ELb1ELi512EEEvPfS2_PT_PKS3_PKT0_S9_ifPKiSB_iPKfiiiSD_SD_iiiii:
        /* <DEDUP_REMOVED lines=21> */
[----:B------:R-:W-:Y:S01]  /*0150*/  ISETP.GE.AND P2, PT, R3, RZ, PT ;  /* 0x000000ff0300720c */ /* 0x000fe20003f46270 */
[----:B------:R-:W-:-:S04]  /*0160*/  VIADD R3, R23, 0xf ;  /* 0x0000000f17037836 */ /* 0x000fc80000000000 */
        /* <DEDUP_REMOVED lines=8> */
[----:B------:R-:W-:-:S03]  /*01f0*/  SHF.R.S32.HI R4, RZ, 0x1f, R3 ;  /* 0x0000001fff047819 */ /* 0x000fc60000011403 */
[----:B------:R-:W-:Y:S01]  /*0200*/  IMAD.HI.U32 R9, R0, R5, RZ ;  /* 0x0000000500097227 */ /* 0x000fe200078e00ff */
[----:B------:R-:W-:Y:S02]  /*0210*/  LEA.HI R4, R4, R3, RZ, 0x4 ;  /* 0x0000000304047211 */ /* 0x000fe400078f20ff */
[----:B------:R-:W-:Y:S01]  /*0220*/  LEA R3, R20, 0x20, 0x5 ;  /* 0x0000002014037811 */ /* 0x000fe200078e28ff */
[----:B------:R-:W-:Y:S01]  /*0230*/  IMAD.MOV R6, RZ, RZ, -R9 ;  /* 0x000000ffff067224 */ /* 0x000fe200078e0a09 */
[----:B------:R-:W-:-:S03]  /*0240*/  SHF.R.S32.HI R4, RZ, 0x4, R4 ;  /* 0x00000004ff047819 */ /* 0x000fc60000011404 */
[C---:B------:R-:W-:Y:S01]  /*0250*/  IMAD R6, R21.reuse, R6, R5 ;  /* 0x0000000615067224 */ /* 0x040fe200078e0205 */
[----:B------:R-:W-:Y:S01]  /*0260*/  VIMNMX R8, R4, R3, PT ;  /* 0x0000000304087248 */ /* 0x000fe20003fe0100 */
[----:B------:R-:W0:Y:S01]  /*0270*/  LDC R5, c[0x0][0x298] ;  /* 0x0000a600ff057b82 */ /* 0x000e220000000800 */
[----:B------:R-:W-:Y:S02]  /*0280*/  IMAD.MOV.U32 R4, RZ, RZ, R21 ;  /* 0x000000ffff047224 */ /* 0x000fe400078e0015 */
[----:B------:R-:W-:-:S13]  /*0290*/  ISETP.GT.U32.AND P1, PT, R21, R6, PT ;  /* 0x000000061500720c */ /* 0x000fda0003f24070 */
[-C--:B------:R-:W-:Y:S02]  /*02a0*/  @!P1 IADD3 R6, R6, -R21.reuse, RZ ;  /* 0x8000001506069210 */ /* 0x080fe40007ffe0ff */
[----:B------:R-:W-:Y:S02]  /*02b0*/  @!P1 IADD3 R9, R9, 0x1, RZ ;  /* 0x0000000109099810 */ /* 0x000fe40007ffe0ff */
[----:B------:R-:W-:Y:S02]  /*02c0*/  ISETP.GE.U32.AND P0, PT, R6, R21, PT ;  /* 0x000000150600720c */ /* 0x000fe40003f06070 */
[----:B------:R-:W-:Y:S02]  /*02d0*/  ISETP.NE.AND P1, PT, R2, RZ, PT ;  /* 0x000000ff0200720c */ /* 0x000fe40003f25270 */
[----:B-1----:R-:W-:-:S04]  /*02e0*/  SHF.R.S32.HI R6, RZ, 0x1f, R19 ;  /* 0x0000001fff067819 */ /* 0x002fc80000011413 */
[----:B------:R-:W-:-:S04]  /*02f0*/  LEA.HI R6, R6, R19, RZ, 0x5 ;  /* 0x0000001306067211 */ /* 0x000fc800078f28ff */
[----:B------:R-:W-:Y:S01]  /*0300*/  SHF.R.S32.HI R7, RZ, 0x5, R6 ;  /* 0x00000005ff077819 */ /* 0x000fe20000011406 */
[----:B------:R-:W-:Y:S01]  /*0310*/  @P0 VIADD R9, R9, 0x1 ;  /* 0x0000000109090836 */ /* 0x000fe20000000000 */
[----:B0-----:R-:W-:-:S04]  /*0320*/  ISETP.GT.AND P0, PT, R5, -0x1, PT ;  /* 0xffffffff0500780c */ /* 0x001fc80003f04270 */
[----:B------:R-:W-:Y:S02]  /*0330*/  @!P2 IADD3 R9, -R9, RZ, RZ ;  /* 0x000000ff0909a210 */ /* 0x000fe40007ffe1ff */
[----:B------:R-:W-:-:S07]  /*0340*/  @!P1 LOP3.LUT R9, RZ, R2, RZ, 0x33, !PT ;  /* 0x00000002ff099212 */ /* 0x000fce00078e33ff */
[----:B--23--:R-:W-:Y:S05]  /*0350*/  @P0 BRA `(.L_x_8030) ;  /* 0x0000000000d80947 */ /* 0x00cfea0003800000 */
[----:B------:R-:W0:Y:S01]  /*0360*/  LDC R6, c[0x0][0x240] ;  /* 0x00009000ff067b82 */ /* 0x000e220000000800 */
[----:B------:R-:W-:Y:S01]  /*0370*/  ULDC UR4, c[0x0][0x288] ;  /* 0x0000a20000047ab9 */ /* 0x000fe20000000800 */
        /* <DEDUP_REMOVED lines=52> */
.L_x_8030:
[----:B------:R-:W-:Y:S02]  /*06c0*/  ULDC UR4, c[0x0][0x288] ;  /* 0x0000a20000047ab9 */ /* 0x000fe40000000800 */
[----:B------:R-:W-:-:S04]  /*06d0*/  IMAD R2, R17, UR4, R18 ;  /* 0x0000000411027c24 */ /* 0x000fc8000f8e0212 */
[----:B------:R-:W-:-:S07]  /*06e0*/  IMAD R6, R2, R5, RZ ;  /* 0x0000000502067224 */ /* 0x000fce00078e02ff */
.L_x_8031:
        /* <DEDUP_REMOVED lines=26> */
[----:B------:R-:W-:-:S03]  /*0890*/  IADD3 R3, R9, -UR4, RZ ;  /* 0x8000000409037c10 */ /* 0x000fc6000fffe0ff */
[----:B------:R-:W-:-:S07]  /*08a0*/  IMAD.MOV.U32 R13, RZ, RZ, R7 ;  /* 0x000000ffff0d7224 */ /* 0x000fce00078e0007 */
.L_x_8035:
        /* <DEDUP_REMOVED lines=41> */
.L_x_8033:
[----:B------:R-:W-:Y:S05]  /*0b40*/  BSYNC B7 ;  /* 0x0000000000077941 */ /* 0x000fea0003800000 */
.L_x_8032:
[C---:B------:R-:W-:Y:S01]  /*0b50*/  SHF.L.U32 R5, R20.reuse, 0x9, RZ ;  /* 0x0000000914057819 */ /* 0x040fe200000006ff */
        /* <DEDUP_REMOVED lines=24> */
.L_x_8073:
        /* <DEDUP_REMOVED lines=47> */
.L_x_8041:
        /* <DEDUP_REMOVED lines=11> */
.L_x_8040:
[----:B------:R-:W-:Y:S05]  /*1080*/  BSYNC B1 ;  /* 0x0000000000017941 */ /* 0x000fea0003800000 */
.L_x_8039:
        /* <DEDUP_REMOVED lines=14> */
.L_x_8044:
        /* <DEDUP_REMOVED lines=100> */
.L_x_8043:
[----:B------:R-:W-:Y:S05]  /*17b0*/  BSYNC B1 ;  /* 0x0000000000017941 */ /* 0x000fea0003800000 */
.L_x_8042:
        /* <DEDUP_REMOVED lines=55> */
.L_x_8046:
[----:B------:R-:W-:Y:S05]  /*1b30*/  BSYNC B1 ;  /* 0x0000000000017941 */ /* 0x000fea0003800000 */
.L_x_8045:
        /* <DEDUP_REMOVED lines=26> */
.L_x_8038:
[----:B------:R-:W-:Y:S05]  /*1ce0*/  BSYNC B0 ;  /* 0x0000000000007941 */ /* 0x000fea0003800000 */
.L_x_8037:
        /* <DEDUP_REMOVED lines=55> */
.L_x_8051:
        /* <DEDUP_REMOVED lines=8> */
.L_x_8050:
[----:B------:R-:W-:Y:S05]  /*20e0*/  BSYNC B1 ;  /* 0x0000000000017941 */ /* 0x000fea0003800000 */
.L_x_8049:
        /* <DEDUP_REMOVED lines=14> */
.L_x_8054:
        /* <DEDUP_REMOVED lines=52> */
.L_x_8053:
[----:B------:R-:W-:Y:S05]  /*2510*/  BSYNC B1 ;  /* 0x0000000000017941 */ /* 0x000fea0003800000 */
.L_x_8052:
        /* <DEDUP_REMOVED lines=31> */
.L_x_8056:
[----:B------:R-:W-:Y:S05]  /*2710*/  BSYNC B1 ;  /* 0x0000000000017941 */ /* 0x000fea0003800000 */
.L_x_8055:
        /* <DEDUP_REMOVED lines=14> */
.L_x_8048:
[----:B------:R-:W-:Y:S05]  /*2800*/  BSYNC B0 ;  /* 0x0000000000007941 */ /* 0x000fea0003800000 */
.L_x_8047:
        /* <DEDUP_REMOVED lines=22> */
.L_x_8058:
[----:B------:R-:W-:Y:S05]  /*2970*/  BSYNC B0 ;  /* 0x0000000000007941 */ /* 0x000fea0003800000 */
.L_x_8057:
[----:B------:R-:W-:Y:S04]  /*2980*/  BSSY B6, `(.L_x_8059) ;  /* 0x000003c000067945 */ /* 0x000fe80003800000 */
[----:B------:R-:W-:Y:S05]  /*2990*/  @P1 BRA `(.L_x_8060) ;  /* 0x0000000000e81947 */ /* 0x000fea0003800000 */
[----:B--23--:R-:W0:Y:S01]  /*29a0*/  LDC R13, c[0x0][0x290] ;  /* 0x0000a400ff0d7b82 */ /* 0x00ce220000000800 */
[----:B------:R-:W2:Y:S01]  /*29b0*/  I2F.RP R12, R21 ;  /* 0x00000015000c7306 */ /* 0x000ea20000209400 */
[----:B------:R-:W-:Y:S02]  /*29c0*/  ULDC UR4, c[0x0][0x28c] ;  /* 0x0000a30000047ab9 */ /* 0x000fe40000000800 */
[----:B------:R-:W-:-:S04]  /*29d0*/  IADD3 R9, R9, -UR4, RZ ;  /* 0x8000000409097c10 */ /* 0x000fc8000fffe0ff */
[----:B-1----:R-:W1:Y:S01]  /*29e0*/  LDC R0, c[0x0][0x294] ;  /* 0x0000a500ff007b82 */ /* 0x002e620000000800 */
[----:B--2---:R-:W2:Y:S01]  /*29f0*/  MUFU.RCP R12, R12 ;  /* 0x0000000c000c7308 */ /* 0x004ea20000001000 */
[----:B0-----:R-:W-:Y:S02]  /*2a00*/  IABS R11, R13 ;  /* 0x0000000d000b7213 */ /* 0x001fe40000000000 */
[----:B------:R-:W-:-:S05]  /*2a10*/  ISETP.NE.AND P1, PT, R13, RZ, PT ;  /* 0x000000ff0d00720c */ /* 0x000fca0003f25270 */
[----:B------:R-:W0:Y:S01]  /*2a20*/  I2F.RP R14, R11 ;  /* 0x0000000b000e7306 */ /* 0x000e220000209400 */
[----:B-1----:R-:W-:Y:S02]  /*2a30*/  ISETP.NE.AND P2, PT, R0, RZ, PT ;  /* 0x000000ff0000720c */ /* 0x002fe40003f45270 */
[----:B--2---:R-:W-:-:S06]  /*2a40*/  IADD3 R3, R12, 0xffffffe, RZ ;  /* 0x0ffffffe0c037810 */ /* 0x004fcc0007ffe0ff */
        /* <DEDUP_REMOVED lines=14> */
.L_x_8062:
        /* <DEDUP_REMOVED lines=33> */
.L_x_8060:
[----:B------:R-:W-:Y:S05]  /*2d40*/  BSYNC B6 ;  /* 0x0000000000067941 */ /* 0x000fea0003800000 */
.L_x_8059:
[----:B------:R-:W-:-:S03]  /*2d50*/  UMOV UR4, 0xffffffff ;  /* 0xffffffff00047882 */ /* 0x000fc60000000000 */
[----:B------:R-:W-:Y:S05]  /*2d60*/  BRA.DIV UR4, `(.L_x_8063) ;  /* 0x0000000e04b47947 */ /* 0x000fea000b800000 */
[----:B------:R-:W-:Y:S01]  /*2d70*/  HFMA2.MMA R26, -RZ, RZ, 0, 0 ;  /* 0x00000000ff1a7435 */ /* 0x000fe200000001ff */
[----:B------:R-:W-:Y:S01]  /*2d80*/  MOV R9, RZ ;  /* 0x000000ff00097202 */ /* 0x000fe20000000f00 */
[----:B-1-3--:R-:W-:Y:S01]  /*2d90*/  HFMA2.MMA R3, -RZ, RZ, 0, 0 ;  /* 0x00000000ff037435 */ /* 0x00afe200000001ff */
[----:B------:R-:W-:Y:S02]  /*2da0*/  IMAD.MOV.U32 R14, RZ, RZ, RZ ;  /* 0x000000ffff0e7224 */ /* 0x000fe400078e00ff */
[----:B------:R-:W-:Y:S02]  /*2db0*/  IMAD.MOV.U32 R21, RZ, RZ, RZ ;  /* 0x000000ffff157224 */ /* 0x000fe400078e00ff */
[----:B------:R-:W-:Y:S01]  /*2dc0*/  FADD.FTZ R9, RZ, R9 ;  /* 0x00000009ff097221 */ /* 0x000fe20000010000 */
[----:B------:R-:W-:Y:S02]  /*2dd0*/  IMAD.MOV.U32 R0, RZ, RZ, RZ ;  /* 0x000000ffff007224 */ /* 0x000fe400078e00ff */
        /* <DEDUP_REMOVED lines=8> */
[----:B------:R-:W-:-:S03]  /*2e60*/  FADD.FTZ R7, RZ, R14 ;  /* 0x0000000eff077221 */ /* 0x000fc60000010000 */
[----:B------:R-:W3:Y:S04]  /*2e70*/  SHFL.BFLY PT, R24, R27, 0x1, 0x1f ;  /* 0x0c201f001b187f89 */ /* 0x000ee800000e0000 */
[----:B------:R-:W4:Y:S04]  /*2e80*/  SHFL.BFLY PT, R25, R26, 0x1, 0x1f ;  /* 0x0c201f001a197f89 */ /* 0x000f2800000e0000 */
[----:B------:R-:W5:Y:S04]  /*2e90*/  SHFL.BFLY PT, R8, R21, 0x1, 0x1f ;  /* 0x0c201f0015087f89 */ /* 0x000f6800000e0000 */
[----:B------:R-:W0:Y:S04]  /*2ea0*/  SHFL.BFLY PT, R2, R3, 0x1, 0x1f ;  /* 0x0c201f0003027f89 */ /* 0x000e2800000e0000 */
[----:B------:R-:W2:Y:S04]  /*2eb0*/  SHFL.BFLY PT, R23, R0, 0x1, 0x1f ;  /* 0x0c201f0000177f89 */ /* 0x000ea800000e0000 */
[----:B------:R-:W2:Y:S01]  /*2ec0*/  SHFL.BFLY PT, R4, R5, 0x1, 0x1f ;  /* 0x0c201f0005047f89 */ /* 0x000ea200000e0000 */
[----:B-1----:R-:W-:-:S03]  /*2ed0*/  FADD.FTZ R6, R9, R6 ;  /* 0x0000000609067221 */ /* 0x002fc60000010000 */
[----:B------:R1:W1:Y:S01]  /*2ee0*/  SHFL.BFLY PT, R14, R7, 0x1, 0x1f ;  /* 0x0c201f00070e7f89 */ /* 0x00026200000e0000 */
[----:B---3--:R-:W-:Y:S01]  /*2ef0*/  FADD.FTZ R24, R27, R24 ;  /* 0x000000181b187221 */ /* 0x008fe20000010000 */
[----:B----4-:R-:W-:Y:S01]  /*2f00*/  FADD.FTZ R25, R26, R25 ;  /* 0x000000191a197221 */ /* 0x010fe20000010000 */
[----:B-----5:R-:W-:Y:S01]  /*2f10*/  FADD.FTZ R8, R21, R8 ;  /* 0x0000000815087221 */ /* 0x020fe20000010000 */
[----:B0-----:R-:W-:Y:S02]  /*2f20*/  FADD.FTZ R9, R3, R2 ;  /* 0x0000000203097221 */ /* 0x001fe40000010000 */
[----:B------:R-:W-:Y:S02]  /*2f30*/  IMAD.MOV.U32 R2, RZ, RZ, R25 ;  /* 0x000000ffff027224 */ /* 0x000fe400078e0019 */
[----:B------:R-:W-:Y:S01]  /*2f40*/  MOV R3, R8 ;  /* 0x0000000800037202 */ /* 0x000fe20000000f00 */
[----:B--2---:R-:W-:Y:S01]  /*2f50*/  FADD.FTZ R23, R0, R23 ;  /* 0x0000001700177221 */ /* 0x004fe20000010000 */
[----:B------:R-:W-:Y:S01]  /*2f60*/  MOV R0, R24 ;  /* 0x0000001800007202 */ /* 0x000fe20000000f00 */
[----:B------:R-:W-:Y:S01]  /*2f70*/  FADD.FTZ R5, R5, R4 ;  /* 0x0000000405057221 */ /* 0x000fe20000010000 */
[----:B------:R-:W-:Y:S01]  /*2f80*/  IMAD.MOV.U32 R4, RZ, RZ, R6 ;  /* 0x000000ffff047224 */ /* 0x000fe200078e0006 */
[----:B------:R-:W-:Y:S01]  /*2f90*/  MOV R6, R9 ;  /* 0x0000000900067202 */ /* 0x000fe20000000f00 */
[----:B------:R-:W-:-:S07]  /*2fa0*/  IMAD.MOV.U32 R25, RZ, RZ, R23 ;  /* 0x000000ffff197224 */ /* 0x000fce00078e0017 */
.L_x_8090:
[----:B------:R-:W-:Y:S05]  /*2fb0*/  WARPSYNC.ALL ;  /* 0x0000000000007948 */ /* 0x000fea0003800000 */
[----:B------:R-:W0:Y:S08]  /*2fc0*/  S2UR UR5, SR_CgaCtaId ;  /* 0x00000000000579c3 */ /* 0x000e300000008800 */
[----:B------:R-:W-:Y:S01]  /*2fd0*/  BAR.SYNC.DEFER_BLOCKING 0x0 ;  /* 0x0000000000007b1d */ /* 0x000fe20000010000 */
[----:B------:R-:W-:Y:S01]  /*2fe0*/  SHF.R.S32.HI R9, RZ, 0x1f, R10 ;  /* 0x0000001fff097819 */ /* 0x000fe2000001140a */
[----:B-1----:R-:W-:Y:S01]  /*2ff0*/  FADD.FTZ R7, R7, R14 ;  /* 0x0000000e07077221 */ /* 0x002fe20000010000 */
[----:B------:R-:W-:-:S02]  /*3000*/  LOP3.LUT R8, R10, 0x3, RZ, 0xc0, !PT ;  /* 0x000000030a087812 */ /* 0x000fc400078ec0ff */
[----:B------:R-:W-:Y:S01]  /*3010*/  LEA.HI R9, R9, R10, RZ, 0x2 ;  /* 0x0000000a09097211 */ /* 0x000fe200078f10ff */
[----:B------:R-:W-:Y:S01]  /*3020*/  UMOV UR4, 0x400 ;  /* 0x0000040000047882 */ /* 0x000fe20000000000 */
[----:B------:R-:W-:Y:S01]  /*3030*/  ISETP.NE.AND P0, PT, R8, RZ, PT ;  /* 0x000000ff0800720c */ /* 0x000fe20003f05270 */
[----:B------:R-:W-:Y:S01]  /*3040*/  UIADD3 UR4, UR4, 0x20, URZ ;  /* 0x0000002004047890 */ /* 0x000fe2000fffe03f */
[C---:B------:R-:W-:Y:S01]  /*3050*/  LOP3.LUT R8, R19.reuse, 0xffffffc0, RZ, 0xc0, !PT ;  /* 0xffffffc013087812 */ /* 0x040fe200078ec0ff */
[----:B------:R-:W-:Y:S01]  /*3060*/  BSSY B0, `(.L_x_8064) ;  /* 0x0000026000007945 */ /* 0x000fe20003800000 */
[----:B------:R-:W-:Y:S02]  /*3070*/  SHF.R.S32.HI R11, RZ, 0x2, R9 ;  /* 0x00000002ff0b7819 */ /* 0x000fe40000011409 */
[----:B------:R-:W-:Y:S02]  /*3080*/  ISETP.NE.OR P5, PT, R8, 0x40, P0 ;  /* 0x000000400800780c */ /* 0x000fe400007a5670 */
[C---:B------:R-:W-:Y:S01]  /*3090*/  ISETP.GT.OR P1, PT, R19.reuse, 0x3f, P0 ;  /* 0x0000003f1300780c */ /* 0x040fe20000724670 */
[----:B------:R-:W-:Y:S01]  /*30a0*/  IMAD R8, R16, 0x40, R11 ;  /* 0x0000004010087824 */ /* 0x000fe200078e020b */
[----:B------:R-:W-:-:S02]  /*30b0*/  IADD3 R9, R19, 0x1f, RZ ;  /* 0x0000001f13097810 */ /* 0x000fc40007ffe0ff */
[----:B------:R-:W-:Y:S02]  /*30c0*/  ISETP.GT.OR P2, PT, R19, 0x1f, P0 ;  /* 0x0000001f1300780c */ /* 0x000fe40000744670 */
[----:B------:R-:W-:Y:S01]  /*30d0*/  ISETP.GT.U32.AND P3, PT, R9, 0x3e, PT ;  /* 0x0000003e0900780c */ /* 0x000fe20003f64070 */
[----:B0-----:R-:W-:Y:S01]  /*30e0*/  ULEA UR4, UR5, UR4, 0x18 ;  /* 0x0000000405047291 */ /* 0x001fe2000f8ec03f */
[----:B------:R-:W-:-:S04]  /*30f0*/  LOP3.LUT R9, R19, 0xffffffe0, RZ, 0xc0, !PT ;  /* 0xffffffe013097812 */ /* 0x000fc800078ec0ff */
[----:B------:R-:W-:Y:S02]  /*3100*/  ISETP.NE.OR P4, PT, R9, 0x20, P0 ;  /* 0x000000200900780c */ /* 0x000fe40000785670 */
        /* <DEDUP_REMOVED lines=27> */
.L_x_8065:
[----:B------:R-:W-:Y:S05]  /*32c0*/  BSYNC B0 ;  /* 0x0000000000007941 */ /* 0x000fea0003800000 */
.L_x_8064:
        /* <DEDUP_REMOVED lines=28> */
.L_x_8067:
[----:B------:R-:W-:Y:S05]  /*3490*/  BSYNC B0 ;  /* 0x0000000000007941 */ /* 0x000fea0003800000 */
.L_x_8066:
[----:B------:R-:W-:Y:S06]  /*34a0*/  BAR.SYNC.DEFER_BLOCKING 0x0 ;  /* 0x0000000000007b1d */ /* 0x000fec0000010000 */
[----:B------:R-:W-:Y:S05]  /*34b0*/  @P3 EXIT ;  /* 0x000000000000394d */ /* 0x000fea0003800000 */
[----:B------:R-:W-:Y:S01]  /*34c0*/  IMAD R17, R22, R17, RZ ;  /* 0x0000001116117224 */ /* 0x000fe200078e02ff */
[----:B------:R-:W-:Y:S01]  /*34d0*/  SHF.L.U32 R20, R20, 0x6, RZ ;  /* 0x0000000614147819 */ /* 0x000fe200000006ff */
[----:B01----:R-:W-:Y:S02]  /*34e0*/  IMAD R8, R18, UR38, RZ ;  /* 0x0000002612087c24 */ /* 0x003fe4000f8e02ff */
        /* <DEDUP_REMOVED lines=28> */
[-C--:B------:R-:W-:Y:S02]  /*36b0*/  LEA.HI.X.SX32 R14, R14, R26.reuse, 0x1, P1 ;  /* 0x0000001a0e0e7211 */ /* 0x080fe400008f0eff */
[----:B------:R-:W-:Y:S02]  /*36c0*/  LEA.HI.X R9, R9, UR5, R10, 0x2, P0 ;  /* 0x0000000509097c11 */ /* 0x000fe400080f140a */
[C---:B------:R-:W-:Y:S02]  /*36d0*/  LEA R10, P0, R11.reuse, UR4, 0x2 ;  /* 0x000000040b0a7c11 */ /* 0x040fe4000f8010ff */
[----:B------:R-:W-:Y:S01]  /*36e0*/  LEA.HI.X.SX32 R16, R16, R26, 0x1, P2 ;  /* 0x0000001a10107211 */ /* 0x000fe200010f0eff */
[----:B------:R-:W-:Y:S01]  /*36f0*/  STG.E desc[UR36][R8.64], R0 ;  /* 0x0000000008007986 */ /* 0x000fe2000c101924 */
[----:B------:R-:W-:-:S02]  /*3700*/  LEA.HI.X R11, R11, UR5, R12, 0x2, P0 ;  /* 0x000000050b0b7c11 */ /* 0x000fc400080f140c */
[C---:B------:R-:W-:Y:S02]  /*3710*/  LEA R12, P0, R13.reuse, UR4, 0x2 ;  /* 0x000000040d0c7c11 */ /* 0x040fe4000f8010ff */
[-C--:B------:R-:W-:Y:S01]  /*3720*/  LEA.HI.X.SX32 R18, R18, R26.reuse, 0x1, P3 ;  /* 0x0000001a12127211 */ /* 0x080fe200018f0eff */
[----:B------:R-:W-:Y:S01]  /*3730*/  STG.E desc[UR36][R10.64], R2 ;  /* 0x000000020a007986 */ /* 0x000fe2000c101924 */
        /* <DEDUP_REMOVED lines=21> */
.L_x_8034:
        /* <DEDUP_REMOVED lines=16> */
.L_x_8061:
        /* <DEDUP_REMOVED lines=16> */
.L_x_8068:
[----:B------:R-:W-:Y:S05]  /*3a90*/  EXIT ;  /* 0x000000000000794d */ /* 0x000fea0003800000 */
.L_x_8036:
[----:B------:R-:W-:Y:S01]  /*3aa0*/  MOV R12, 0x10 ;  /* 0x00000010000c7802 */ /* 0x000fe20000000f00 */
[----:B------:R-:W-:Y:S01]  /*3ab0*/  IMAD.MOV.U32 R11, RZ, RZ, 0x1f ;  /* 0x0000001fff0b7424 */ /* 0x000fe200078e00ff */
[----:B------:R-:W-:Y:S01]  /*3ac0*/  MOV R15, 0xffffffff ;  /* 0xffffffff000f7802 */ /* 0x000fe20000000f00 */
[----:B------:R-:W-:-:S07]  /*3ad0*/  IMAD.MOV.U32 R2, RZ, RZ, -0x800001 ;  /* 0xff7fffffff027424 */ /* 0x000fce00078e00ff */
[----:B------:R-:W-:Y:S05]  /*3ae0*/  WARPSYNC.COLLECTIVE R15, `(.L_x_8069) ;  /* 0x000000000f087348 */ /* 0x000fea0003c00000 */
[----:B------:R0:W1:Y:S02]  /*3af0*/  SHFL.BFLY P6, R14, R13, R12, R11 ;  /* 0x0c00000c0d0e7389 */ /* 0x00006400000c000b */
[----:B01----:R-:W-:Y:S01]  /*3b00*/  ENDCOLLECTIVE ;  /* 0x000000000000791b */ /* 0x003fe20003800000 */
.L_x_8069:
[----:B------:R-:W-:Y:S01]  /*3b10*/  HFMA2.MMA R12, -RZ, RZ, 0, 4.76837158203125e-07 ;  /* 0x00000008ff0c7435 */ /* 0x000fe200000001ff */
[----:B------:R-:W-:-:S05]  /*3b20*/  FMNMX.FTZ R0, R14, -3.40282346638528859812e+38, !PT ;  /* 0xff7fffff0e007809 */ /* 0x000fca0007810000 */
[----:B------:R-:W-:-:S07]  /*3b30*/  IMAD.MOV.U32 R13, RZ, RZ, R0 ;  /* 0x000000ffff0d7224 */ /* 0x000fce00078e0000 */
[----:B------:R-:W-:Y:S05]  /*3b40*/  WARPSYNC.COLLECTIVE R15, `(.L_x_8070) ;  /* 0x000000000f087348 */ /* 0x000fea0003c00000 */
[----:B------:R0:W1:Y:S02]  /*3b50*/  SHFL.BFLY P6, R14, R13, R12, R11 ;  /* 0x0c00000c0d0e7389 */ /* 0x00006400000c000b */
[----:B01----:R-:W-:Y:S01]  /*3b60*/  ENDCOLLECTIVE ;  /* 0x000000000000791b */ /* 0x003fe20003800000 */
.L_x_8070:
[----:B------:R-:W-:Y:S02]  /*3b70*/  MOV R12, 0x4 ;  /* 0x00000004000c7802 */ /* 0x000fe40000000f00 */
[----:B------:R-:W-:-:S05]  /*3b80*/  FMNMX.FTZ R3, R0, R14, !PT ;  /* 0x0000000e00037209 */ /* 0x000fca0007810000 */
[----:B------:R-:W-:-:S07]  /*3b90*/  IMAD.MOV.U32 R13, RZ, RZ, R3 ;  /* 0x000000ffff0d7224 */ /* 0x000fce00078e0003 */
[----:B------:R-:W-:Y:S05]  /*3ba0*/  WARPSYNC.COLLECTIVE R15, `(.L_x_8071) ;  /* 0x000000000f087348 */ /* 0x000fea0003c00000 */
[----:B------:R0:W1:Y:S02]  /*3bb0*/  SHFL.BFLY P6, R14, R13, R12, R11 ;  /* 0x0c00000c0d0e7389 */ /* 0x00006400000c000b */
[----:B01----:R-:W-:Y:S01]  /*3bc0*/  ENDCOLLECTIVE ;  /* 0x000000000000791b */ /* 0x003fe20003800000 */
.L_x_8071:
[----:B------:R-:W-:Y:S01]  /*3bd0*/  HFMA2.MMA R12, -RZ, RZ, 0, 1.1920928955078125e-07 ;  /* 0x00000002ff0c7435 */ /* 0x000fe200000001ff */
[----:B------:R-:W-:-:S05]  /*3be0*/  FMNMX.FTZ R4, R3, R14, !PT ;  /* 0x0000000e03047209 */ /* 0x000fca0007810000 */
[----:B------:R-:W-:-:S07]  /*3bf0*/  IMAD.MOV.U32 R13, RZ, RZ, R4 ;  /* 0x000000ffff0d7224 */ /* 0x000fce00078e0004 */
[----:B------:R-:W-:Y:S05]  /*3c00*/  WARPSYNC.COLLECTIVE R15, `(.L_x_8072) ;  /* 0x000000000f087348 */ /* 0x000fea0003c00000 */
[----:B------:R0:W1:Y:S02]  /*3c10*/  SHFL.BFLY P6, R14, R13, R12, R11 ;  /* 0x0c00000c0d0e7389 */ /* 0x00006400000c000b */
[----:B01----:R-:W-:Y:S01]  /*3c20*/  ENDCOLLECTIVE ;  /* 0x000000000000791b */ /* 0x003fe20003800000 */
.L_x_8072:
[----:B------:R-:W-:Y:S05]  /*3c30*/  BRA `(.L_x_8073) ;  /* 0xffffffd000287947 */ /* 0x000fea000383ffff */
.L_x_8063:
[----:B0--3--:R-:W-:Y:S01]  /*3c40*/  HFMA2.MMA R11, -RZ, RZ, 0, 1.847743988037109375e-06 ;  /* 0x0000001fff0b7435 */ /* 0x009fe200000001ff */
[----:B--2---:R-:W-:Y:S01]  /*3c50*/  MOV R13, RZ ;  /* 0x000000ff000d7202 */ /* 0x004fe20000000f00 */
[----:B------:R-:W-:Y:S02]  /*3c60*/  IMAD.MOV.U32 R12, RZ, RZ, 0x2 ;  /* 0x00000002ff0c7424 */ /* 0x000fe400078e00ff */
[----:B-1----:R-:W-:-:S07]  /*3c70*/  IMAD.MOV.U32 R15, RZ, RZ, -0x1 ;  /* 0xffffffffff0f7424 */ /* 0x002fce00078e00ff */
[----:B------:R-:W-:Y:S05]  /*3c80*/  WARPSYNC.COLLECTIVE R15, `(.L_x_8074) ;  /* 0x000000000f087348 */ /* 0x000fea0003c00000 */
[----:B------:R0:W1:Y:S02]  /*3c90*/  SHFL.BFLY P6, R14, R13, R12, R11 ;  /* 0x0c00000c0d0e7389 */ /* 0x00006400000c000b */
[----:B01----:R-:W-:Y:S01]  /*3ca0*/  ENDCOLLECTIVE ;  /* 0x000000000000791b */ /* 0x003fe20003800000 */
.L_x_8074:
[----:B------:R-:W-:Y:S02]  /*3cb0*/  IMAD.MOV.U32 R12, RZ, RZ, 0x1 ;  /* 0x00000001ff0c7424 */ /* 0x000fe400078e00ff */
[----:B------:R-:W-:-:S05]  /*3cc0*/  FADD.FTZ R27, RZ, R14 ;  /* 0x0000000eff1b7221 */ /* 0x000fca0000010000 */
[----:B------:R-:W-:-:S07]  /*3cd0*/  MOV R13, R27 ;  /* 0x0000001b000d7202 */ /* 0x000fce0000000f00 */
[----:B------:R-:W-:Y:S05]  /*3ce0*/  WARPSYNC.COLLECTIVE R15, `(.L_x_8075) ;  /* 0x000000000f087348 */ /* 0x000fea0003c00000 */
[----:B------:R0:W1:Y:S02]  /*3cf0*/  SHFL.BFLY P6, R14, R13, R12, R11 ;  /* 0x0c00000c0d0e7389 */ /* 0x00006400000c000b */
[----:B01----:R-:W-:Y:S01]  /*3d00*/  ENDCOLLECTIVE ;  /* 0x000000000000791b */ /* 0x003fe20003800000 */
.L_x_8075:
[----:B------:R-:W-:Y:S01]  /*3d10*/  HFMA2.MMA R12, -RZ, RZ, 0, 1.1920928955078125e-07 ;  /* 0x00000002ff0c7435 */ /* 0x000fe200000001ff */
[----:B------:R-:W-:Y:S01]  /*3d20*/  IMAD.MOV.U32 R13, RZ, RZ, RZ ;  /* 0x000000ffff0d7224 */ /* 0x000fe200078e00ff */
[----:B------:R-:W-:-:S09]  /*3d30*/  MOV R24, R14 ;  /* 0x0000000e00187202 */ /* 0x000fd20000000f00 */
[----:B------:R-:W-:Y:S05]  /*3d40*/  WARPSYNC.COLLECTIVE R15, `(.L_x_8076) ;  /* 0x000000000f087348 */ /* 0x000fea0003c00000 */
[----:B------:R0:W1:Y:S02]  /*3d50*/  SHFL.BFLY P6, R14, R13, R12, R11 ;  /* 0x0c00000c0d0e7389 */ /* 0x00006400000c000b */
[----:B01----:R-:W-:Y:S01]  /*3d60*/  ENDCOLLECTIVE ;  /* 0x000000000000791b */ /* 0x003fe20003800000 */
.L_x_8076:
        /* <DEDUP_REMOVED lines=8> */
.L_x_8077:
[----:B------:R-:W-:Y:S01]  /*3df0*/  HFMA2.MMA R12, -RZ, RZ, 0, 1.1920928955078125e-07 ;  /* 0x00000002ff0c7435 */ /* 0x000fe200000001ff */
[----:B------:R-:W-:Y:S01]  /*3e00*/  IMAD.MOV.U32 R13, RZ, RZ, RZ ;  /* 0x000000ffff0d7224 */ /* 0x000fe200078e00ff */
[----:B------:R-:W-:-:S09]  /*3e10*/  MOV R25, R14 ;  /* 0x0000000e00197202 */ /* 0x000fd20000000f00 */
[----:B------:R-:W-:Y:S05]  /*3e20*/  WARPSYNC.COLLECTIVE R15, `(.L_x_8078) ;  /* 0x000000000f087348 */ /* 0x000fea0003c00000 */
[----:B------:R0:W1:Y:S02]  /*3e30*/  SHFL.BFLY P6, R14, R13, R12, R11 ;  /* 0x0c00000c0d0e7389 */ /* 0x00006400000c000b */
[----:B01----:R-:W-:Y:S01]  /*3e40*/  ENDCOLLECTIVE ;  /* 0x000000000000791b */ /* 0x003fe20003800000 */
.L_x_8078:
        /* <DEDUP_REMOVED lines=8> */
.L_x_8079:
[----:B------:R-:W-:Y:S01]  /*3ed0*/  HFMA2.MMA R12, -RZ, RZ, 0, 1.1920928955078125e-07 ;  /* 0x00000002ff0c7435 */ /* 0x000fe200000001ff */
[----:B------:R-:W-:Y:S01]  /*3ee0*/  IMAD.MOV.U32 R13, RZ, RZ, RZ ;  /* 0x000000ffff0d7224 */ /* 0x000fe200078e00ff */
[----:B------:R-:W-:-:S09]  /*3ef0*/  MOV R8, R14 ;  /* 0x0000000e00087202 */ /* 0x000fd20000000f00 */
[----:B------:R-:W-:Y:S05]  /*3f00*/  WARPSYNC.COLLECTIVE R15, `(.L_x_8080) ;  /* 0x000000000f087348 */ /* 0x000fea0003c00000 */
[----:B------:R0:W1:Y:S02]  /*3f10*/  SHFL.BFLY P6, R14, R13, R12, R11 ;  /* 0x0c00000c0d0e7389 */ /* 0x00006400000c000b */
[----:B01----:R-:W-:Y:S01]  /*3f20*/  ENDCOLLECTIVE ;  /* 0x000000000000791b */ /* 0x003fe20003800000 */
.L_x_8080:
        /* <DEDUP_REMOVED lines=8> */
.L_x_8081:
[----:B------:R-:W-:Y:S01]  /*3fb0*/  HFMA2.MMA R12, -RZ, RZ, 0, 1.1920928955078125e-07 ;  /* 0x00000002ff0c7435 */ /* 0x000fe200000001ff */
[----:B------:R-:W-:Y:S01]  /*3fc0*/  IMAD.MOV.U32 R13, RZ, RZ, RZ ;  /* 0x000000ffff0d7224 */ /* 0x000fe200078e00ff */
[----:B------:R-:W-:-:S09]  /*3fd0*/  MOV R6, R14 ;  /* 0x0000000e00067202 */ /* 0x000fd20000000f00 */
[----:B------:R-:W-:Y:S05]  /*3fe0*/  WARPSYNC.COLLECTIVE R15, `(.L_x_8082) ;  /* 0x000000000f087348 */ /* 0x000fea0003c00000 */
[----:B------:R0:W1:Y:S02]  /*3ff0*/  SHFL.BFLY P6, R14, R13, R12, R11 ;  /* 0x0c00000c0d0e7389 */ /* 0x00006400000c000b */
[----:B01----:R-:W-:Y:S01]  /*4000*/  ENDCOLLECTIVE ;  /* 0x000000000000791b */ /* 0x003fe20003800000 */
.L_x_8082:
        /* <DEDUP_REMOVED lines=8> */
.L_x_8083:
[----:B------:R-:W-:Y:S01]  /*4090*/  HFMA2.MMA R12, -RZ, RZ, 0, 1.1920928955078125e-07 ;  /* 0x00000002ff0c7435 */ /* 0x000fe200000001ff */
[----:B------:R-:W-:Y:S01]  /*40a0*/  IMAD.MOV.U32 R13, RZ, RZ, RZ ;  /* 0x000000ffff0d7224 */ /* 0x000fe200078e00ff */
[----:B------:R-:W-:-:S09]  /*40b0*/  MOV R4, R14 ;  /* 0x0000000e00047202 */ /* 0x000fd20000000f00 */
[----:B------:R-:W-:Y:S05]  /*40c0*/  WARPSYNC.COLLECTIVE R15, `(.L_x_8084) ;  /* 0x000000000f087348 */ /* 0x000fea0003c00000 */
[----:B------:R0:W1:Y:S02]  /*40d0*/  SHFL.BFLY P6, R14, R13, R12, R11 ;  /* 0x0c00000c0d0e7389 */ /* 0x00006400000c000b */
[----:B01----:R-:W-:Y:S01]  /*40e0*/  ENDCOLLECTIVE ;  /* 0x000000000000791b */ /* 0x003fe20003800000 */
.L_x_8084:
        /* <DEDUP_REMOVED lines=9> */
.L_x_8085:
[----:B------:R-:W-:Y:S01]  /*4180*/  HFMA2.MMA R12, -RZ, RZ, 0, 1.1920928955078125e-07 ;  /* 0x00000002ff0c7435 */ /* 0x000fe200000001ff */
[----:B------:R-:W-:Y:S01]  /*4190*/  IMAD.MOV.U32 R13, RZ, RZ, RZ ;  /* 0x000000ffff0d7224 */ /* 0x000fe200078e00ff */
[----:B------:R-:W-:-:S09]  /*41a0*/  MOV R2, R14 ;  /* 0x0000000e00027202 */ /* 0x000fd20000000f00 */
[----:B------:R-:W-:Y:S05]  /*41b0*/  WARPSYNC.COLLECTIVE R15, `(.L_x_8086) ;  /* 0x000000000f087348 */ /* 0x000fea0003c00000 */
[----:B------:R0:W1:Y:S02]  /*41c0*/  SHFL.BFLY P6, R14, R13, R12, R11 ;  /* 0x0c00000c0d0e7389 */ /* 0x00006400000c000b */
[----:B01----:R-:W-:Y:S01]  /*41d0*/  ENDCOLLECTIVE ;  /* 0x000000000000791b */ /* 0x003fe20003800000 */
.L_x_8086:
[----:B------:R-:W-:Y:S01]  /*41e0*/  FADD.FTZ R9, R3, R2 ;  /* 0x0000000203097221 */ /* 0x000fe20000010000 */
[----:B------:R-:W-:Y:S01]  /*41f0*/  MOV R2, R25 ;  /* 0x0000001900027202 */ /* 0x000fe20000000f00 */
[----:B------:R-:W-:Y:S02]  /*4200*/  IMAD.MOV.U32 R3, RZ, RZ, R8 ;  /* 0x000000ffff037224 */ /* 0x000fe400078e0008 */
[----:B------:R-:W-:Y:S02]  /*4210*/  IMAD.MOV.U32 R6, RZ, RZ, R9 ;  /* 0x000000ffff067224 */ /* 0x000fe400078e0009 */
[----:B------:R-:W-:Y:S02]  /*4220*/  IMAD.MOV.U32 R12, RZ, RZ, 0x1 ;  /* 0x00000001ff0c7424 */ /* 0x000fe400078e00ff */
[----:B------:R-:W-:-:S04]  /*4230*/  IMAD.MOV.U32 R0, RZ, RZ, R14 ;  /* 0x000000ffff007224 */ /* 0x000fc800078e000e */
[----:B------:R-:W-:-:S05]  /*4240*/  FADD.FTZ R0, RZ, R0 ;  /* 0x00000000ff007221 */ /* 0x000fca0000010000 */
[----:B------:R-:W-:-:S07]  /*4250*/  MOV R13, R0 ;  /* 0x00000000000d7202 */ /* 0x000fce0000000f00 */
[----:B------:R-:W-:Y:S05]  /*4260*/  WARPSYNC.COLLECTIVE R15, `(.L_x_8087) ;  /* 0x000000000f087348 */ /* 0x000fea0003c00000 */
[----:B------:R0:W1:Y:S02]  /*4270*/  SHFL.BFLY P6, R14, R13, R12, R11 ;  /* 0x0c00000c0d0e7389 */ /* 0x00006400000c000b */
[----:B01----:R-:W-:Y:S01]  /*4280*/  ENDCOLLECTIVE ;  /* 0x000000000000791b */ /* 0x003fe20003800000 */
.L_x_8087:
[----:B------:R-:W-:Y:S01]  /*4290*/  HFMA2.MMA R12, -RZ, RZ, 0, 1.1920928955078125e-07 ;  /* 0x00000002ff0c7435 */ /* 0x000fe200000001ff */
[----:B------:R-:W-:Y:S01]  /*42a0*/  IMAD.MOV.U32 R13, RZ, RZ, RZ ;  /* 0x000000ffff0d7224 */ /* 0x000fe200078e00ff */
[----:B------:R-:W-:-:S09]  /*42b0*/  MOV R23, R14 ;  /* 0x0000000e00177202 */ /* 0x000fd20000000f00 */
[----:B------:R-:W-:Y:S05]  /*42c0*/  WARPSYNC.COLLECTIVE R15, `(.L_x_8088) ;  /* 0x000000000f087348 */ /* 0x000fea0003c00000 */
[----:B------:R0:W1:Y:S02]  /*42d0*/  SHFL.BFLY P6, R14, R13, R12, R11 ;  /* 0x0c00000c0d0e7389 */ /* 0x00006400000c000b */
[----:B01----:R-:W-:Y:S01]  /*42e0*/  ENDCOLLECTIVE ;  /* 0x000000000000791b */ /* 0x003fe20003800000 */
.L_x_8088:
[----:B------:R-:W-:Y:S01]  /*42f0*/  FADD.FTZ R23, R0, R23 ;  /* 0x0000001700177221 */ /* 0x000fe20000010000 */
[----:B------:R-:W-:-:S04]  /*4300*/  IMAD.MOV.U32 R0, RZ, RZ, R24 ;  /* 0x000000ffff007224 */ /* 0x000fc800078e0018 */
[----:B------:R-:W-:Y:S02]  /*4310*/  MOV R25, R23 ;  /* 0x0000001700197202 */ /* 0x000fe40000000f00 */
[----:B------:R-:W-:Y:S01]  /*4320*/  MOV R12, 0x1 ;  /* 0x00000001000c7802 */ /* 0x000fe20000000f00 */
[----:B------:R-:W-:-:S04]  /*4330*/  FADD.FTZ R7, RZ, R14 ;  /* 0x0000000eff077221 */ /* 0x000fc80000010000 */
[----:B------:R-:W-:-:S07]  /*4340*/  IMAD.MOV.U32 R13, RZ, RZ, R7 ;  /* 0x000000ffff0d7224 */ /* 0x000fce00078e0007 */
[----:B------:R-:W-:Y:S05]  /*4350*/  WARPSYNC.COLLECTIVE R15, `(.L_x_8089) ;  /* 0x000000000f087348 */ /* 0x000fea0003c00000 */
[----:B------:R0:W1:Y:S02]  /*4360*/  SHFL.BFLY P6, R14, R13, R12, R11 ;  /* 0x0c00000c0d0e7389 */ /* 0x00006400000c000b */
[----:B01----:R-:W-:Y:S01]  /*4370*/  ENDCOLLECTIVE ;  /* 0x000000000000791b */ /* 0x003fe20003800000 */
.L_x_8089:
[----:B------:R-:W-:Y:S05]  /*4380*/  BRA `(.L_x_8090) ;  /* 0xffffffec00087947 */ /* 0x000fea000383ffff */
.L_x_8091:
        /* <DEDUP_REMOVED lines=15> */
.L_x_29711:


//--------------------- .text._ZN4vllm25paged_attention_v2_kernelIfhLi32ELi16ELi128ELNS_18Fp8KVCacheDataTypeE2ELb1ELi512EEEvPfS2_PT_PKS3_PKT0_S9_ifPKiSB_iPKfiiiSD_SD_iiiii --------------------------
	.section	.text._ZN4vllm25paged_attention_v2_kernelIfhLi32ELi16ELi128ELNS_18Fp8KVCacheDataTypeE2ELb1ELi512EEEvPfS2_PT_PKS3_PKT0_S9_ifPKiSB_iPKfiiiSD_SD_iiiii,"ax",@progbits
	.align	128
        .global         _ZN4vllm25paged_attention_v2_kernelIfhLi32ELi16ELi128ELNS_18Fp8KVCacheDataTypeE2ELb1ELi512EEEvPfS2_PT_PKS3_PKT0_S9_ifPKiSB_iPKfiiiSD_SD_iiiii
        .type           _ZN4vllm25paged_attention_v2_kernelIfhLi32ELi16ELi128ELNS_18Fp8KVCacheDataTypeE2ELb1ELi512EEEvPfS2_PT_PKS3_PKT0_S9_ifPKiSB_iPKfiiiSD_SD_iiiii,@function
        .size           _ZN4vllm25paged_attention_v2_kernelIfhLi32ELi16ELi128ELNS_18Fp8KVCacheDataTypeE2ELb1ELi512EEEvPfS2_PT_PKS3_PKT0_S9_ifPKiSB_iPKfiiiSD_SD_iiiii,(.L_x_29712 - _ZN4vllm25paged_attention_v2_kernelIfhLi32ELi16ELi128ELNS_18Fp8KVCacheDataTypeE2ELb1ELi512EEEvPfS2_PT_PKS3_PKT0_S9_ifPKiSB_iPKfiiiSD_SD_iiiii)
        .other          _ZN4vllm25paged_attention_v2_kernelIfhLi32ELi16ELi128ELNS_18Fp8KVCacheDataTypeE2ELb1ELi512EEEvPfS2_PT_PKS3_PKT0_S9_ifPKiSB_iPKfiiiSD_SD_iiiii,@"STO_CUDA_ENTRY STV_DEFAULT"
_ZN4vllm25paged_attention_v2_kernelIfhLi32ELi16ELi128ELNS_18Fp8KVCacheDataTypeE2ELb1ELi512EEEvPfS2_PT_PKS3_PKT0_S9_ifPKiSB_iPKfiiiSD_SD_iiiii:
.text._ZN4vllm25paged_attention_v2_kernelIfhLi32ELi16ELi128ELNS_18Fp8KVCacheDataTypeE2ELb1ELi512EEEvPfS2_PT_PKS3_PKT0_S9_ifPKiSB_iPKfiiiSD_SD_iiiii:
        /* <DEDUP_REMOVED lines=13> */
[----:B------:R-:W1:Y:S01]  /*00d0*/  S2R R6, SR_CTAID.X ;  /* 0x0000000000067919 */ /* 0x000e620000002500 */
[----:B------:R-:W-:Y:S02]  /*00e0*/  SHF.L.U32 R21, R25, 0x5, RZ ;  /* 0x0000000519157819 */ /* 0x000fe400000006ff */
[----:B------:R-:W-:Y:S02]  /*00f0*/  IABS R11, R3 ;  /* 0x00000003000b7213 */ /* 0x000fe40000000000 */
[----:B------:R-:W2:Y:S01]  /*0100*/  LDC R10, c[0x0][0x298] ;  /* 0x0000a600ff0a7b82 */ /* 0x000ea20000000800 */
        /* <DEDUP_REMOVED lines=11> */
[----:B------:R-:W-:Y:S02]  /*01c0*/  IMAD.HI.U32 R4, R5, R7, R4 ;  /* 0x0000000705047227 */ /* 0x000fe400078e0004 */
[----:B------:R-:W0:Y:S01]  /*01d0*/  S2R R7, SR_TID.X ;  /* 0x0000000000077919 */ /* 0x000e220000002100 */
[----:B------:R-:W3:Y:S03]  /*01e0*/  LDC R5, c[0x0][0xc] ;  /* 0x00000300ff057b82 */ /* 0x000ee60000000800 */
[----:B------:R-:W-:-:S05]  /*01f0*/  IMAD.HI.U32 R23, R4, R11, RZ ;  /* 0x0000000b04177227 */ /* 0x000fca00078e00ff */
[----:B------:R-:W-:-:S05]  /*0200*/  IADD3 R2, -R23, RZ, RZ ;  /* 0x000000ff17027210 */ /* 0x000fca0007ffe1ff */
[----:B------:R-:W-:Y:S01]  /*0210*/  IMAD R11, R24, R2, R11 ;  /* 0x00000002180b7224 */ /* 0x000fe200078e020b */
[----:B------:R-:W-:-:S04]  /*0220*/  IADD3 R2, R26, 0xf, RZ ;  /* 0x0000000f1a027810 */ /* 0x000fc80007ffe0ff */
[----:B------:R-:W-:Y:S02]  /*0230*/  ISETP.GT.U32.AND P1, PT, R24, R11, PT ;  /* 0x0000000b1800720c */ /* 0x000fe40003f24070 */
[----:B------:R-:W-:-:S04]  /*0240*/  SHF.R.S32.HI R3, RZ, 0x1f, R2 ;  /* 0x0000001fff037819 */ /* 0x000fc80000011402 */
[----:B------:R-:W-:-:S04]  /*0250*/  LEA.HI R3, R3, R2, RZ, 0x4 ;  /* 0x0000000203037211 */ /* 0x000fc800078f20ff */
[----:B------:R-:W-:-:S03]  /*0260*/  SHF.R.S32.HI R22, RZ, 0x4, R3 ;  /* 0x00000004ff167819 */ /* 0x000fc60000011403 */
[----:B------:R-:W-:Y:S01]  /*0270*/  @!P1 IMAD.IADD R11, R11, 0x1, -R24 ;  /* 0x000000010b0b9824 */ /* 0x000fe200078e0a18 */
[----:B0-----:R-:W-:Y:S01]  /*0280*/  SHF.R.S32.HI R12, RZ, 0x1f, R7 ;  /* 0x0000001fff0c7819 */ /* 0x001fe20000011407 */
[----:B------:R-:W-:Y:S01]  /*0290*/  @!P1 VIADD R23, R23, 0x1 ;  /* 0x0000000117179836 */ /* 0x000fe20000000000 */
[----:B------:R-:W-:Y:S02]  /*02a0*/  ISETP.NE.AND P1, PT, R0, RZ, PT ;  /* 0x000000ff0000720c */ /* 0x000fe40003f25270 */
[----:B------:R-:W-:Y:S02]  /*02b0*/  ISETP.GE.U32.AND P0, PT, R11, R24, PT ;  /* 0x000000180b00720c */ /* 0x000fe40003f06070 */
[----:B------:R-:W-:Y:S02]  /*02c0*/  LEA.HI R12, R12, R7, RZ, 0x5 ;  /* 0x000000070c0c7211 */ /* 0x000fe400078f28ff */
[----:B------:R-:W-:Y:S02]  /*02d0*/  VIADDMNMX R22, R21, 0x20, R22, PT ;  /* 0x0000002015167846 */ /* 0x000fe40003800116 */
[----:B------:R-:W-:-:S07]  /*02e0*/  SHF.R.S32.HI R12, RZ, 0x5, R12 ;  /* 0x00000005ff0c7819 */ /* 0x000fce000001140c */
[----:B------:R-:W-:Y:S01]  /*02f0*/  @P0 VIADD R23, R23, 0x1 ;  /* 0x0000000117170836 */ /* 0x000fe20000000000 */
[----:B--2---:R-:W-:-:S03]  /*0300*/  ISETP.GT.AND P0, PT, R10, -0x1, PT ;  /* 0xffffffff0a00780c */ /* 0x004fc60003f04270 */
[----:B------:R-:W-:Y:S01]  /*0310*/  @!P2 IMAD.MOV R23, RZ, RZ, -R23 ;  /* 0x000000ffff17a224 */ /* 0x000fe200078e0a17 */
[----:B------:R-:W-:Y:S01]  /*0320*/  @!P1 LOP3.LUT R23, RZ, R0, RZ, 0x33, !PT ;  /* 0x00000000ff179212 */ /* 0x000fe200078e33ff */
[----:B------:R-:W-:-:S08]  /*0330*/  IMAD.MOV.U32 R0, RZ, RZ, R24 ;  /* 0x000000ffff007224 */ /* 0x000fd000078e0018 */
[----:B-1-3--:R-:W-:Y:S05]  /*0340*/  @P0 BRA `(.L_x_8092) ;  /* 0x0000000000dc0947 */ /* 0x00afea0003800000 */
        /* <DEDUP_REMOVED lines=55> */
.L_x_8092:
[----:B------:R-:W-:Y:S02]  /*06c0*/  ULDC UR4, c[0x0][0x288] ;  /* 0x0000a20000047ab9 */ /* 0x000fe40000000800 */
[----:B------:R-:W-:-:S04]  /*06d0*/  IMAD R3, R5, UR4, R6 ;  /* 0x0000000405037c24 */ /* 0x000fc8000f8e0206 */
[----:B------:R-:W-:-:S07]  /*06e0*/  IMAD R20, R3, R10, RZ ;  /* 0x0000000a03147224 */ /* 0x000fce00078e02ff */
.L_x_8093:
[----:B------:R-:W-:Y:S01]  /*06f0*/  IADD3 R21, R21, R12, RZ ;  /* 0x0000000c15157210 */ /* 0x000fe20007ffe0ff */
        /* <DEDUP_REMOVED lines=9> */
[----:B------:R-:W1:Y:S01]  /*0790*/  LDC R11, c[0x0][0x294] ;  /* 0x0000a500ff0b7b82 */ /* 0x000e620000000800 */
[----:B------:R-:W-:Y:S02]  /*07a0*/  IMAD.MOV.U32 R2, RZ, RZ, RZ ;  /* 0x000000ffff027224 */ /* 0x000fe400078e00ff */
        /* <DEDUP_REMOVED lines=14> */
[----:B------:R-:W-:-:S03]  /*0890*/  MOV R13, R21 ;  /* 0x00000015000d7202 */ /* 0x000fc60000000f00 */
[----:B------:R-:W-:-:S07]  /*08a0*/  VIADD R3, R23, -UR4 ;  /* 0x8000000417037c36 */ /* 0x000fce0008000000 */
.L_x_8097:
        /* <DEDUP_REMOVED lines=41> */
.L_x_8095:
[----:B------:R-:W-:Y:S05]  /*0b40*/  BSYNC B7 ;  /* 0x0000000000077941 */ /* 0x000fea0003800000 */
.L_x_8094:
[C---:B------:R-:W-:Y:S01]  /*0b50*/  SHF.L.U32 R9, R25.reuse, 0x5, RZ ;  /* 0x0000000519097819 */ /* 0x040fe200000006ff */
[----:B------:R-:W-:Y:S01]  /*0b60*/  VIADD R2, R26, 0xf ;  /* 0x0000000f1a027836 */ /* 0x000fe20000000000 */
[----:B------:R-:W-:Y:S01]  /*0b70*/  SHF.L.U32 R19, R25, 0x9, RZ ;  /* 0x0000000919137819 */ /* 0x000fe200000006ff */
[----:B------:R-:W-:Y:S01]  /*0b80*/  UMOV UR4, 0xffffffff ;  /* 0xffffffff00047882 */ /* 0x000fe20000000000 */
[----:B------:R-:W-:Y:S01]  /*0b90*/  SHF.R.S32.HI R0, RZ, 0x1f, R7 ;  /* 0x0000001fff007819 */ /* 0x000fe20000011407 */
[----:B------:R-:W-:Y:S01]  /*0ba0*/  IMAD.IADD R4, R22, 0x1, -R9 ;  /* 0x0000000116047824 */ /* 0x000fe200078e0a09 */
[----:B------:R-:W-:Y:S01]  /*0bb0*/  SHF.R.S32.HI R3, RZ, 0x1f, R2 ;  /* 0x0000001fff037819 */ /* 0x000fe20000011402 */
[----:B------:R-:W-:Y:S01]  /*0bc0*/  IMAD.MOV.U32 R13, RZ, RZ, -0x800001 ;  /* 0xff7fffffff0d7424 */ /* 0x000fe200078e00ff */
[----:B------:R-:W-:Y:S02]  /*0bd0*/  LEA.HI R0, R0, R7, RZ, 0x5 ;  /* 0x0000000700007211 */ /* 0x000fe400078f28ff */
[----:B------:R-:W-:-:S02]  /*0be0*/  LEA R11, R4, R19, 0x4 ;  /* 0x00000013040b7211 */ /* 0x000fc400078e20ff */
[----:B------:R-:W-:Y:S02]  /*0bf0*/  LEA.HI R3, R3, R2, RZ, 0x4 ;  /* 0x0000000203037211 */ /* 0x000fe400078f20ff */
        /* <DEDUP_REMOVED lines=15> */
.L_x_8133:
        /* <DEDUP_REMOVED lines=14> */
[----:B-1----:R-:W-:Y:S01]  /*0dd0*/  @!P0 LEA R3, R3, R2, 0x18 ;  /* 0x0000000203038211 */ /* 0x002fe200078ec0ff */
[----:B------:R-:W-:-:S03]  /*0de0*/  IMAD.MOV.U32 R2, RZ, RZ, RZ ;  /* 0x000000ffff027224 */ /* 0x000fc600078e00ff */
[----:B------:R-:W-:-:S05]  /*0df0*/  @!P0 LEA R3, R16, R3, 0x2 ;  /* 0x0000000310038211 */ /* 0x000fca00078e10ff */
[----:B------:R-:W1:Y:S04]  /*0e00*/  @!P0 LDS R0, [R3] ;  /* 0x0000000003008984 */ /* 0x000e680000000800 */
[----:B-1----:R-:W0:Y:S02]  /*0e10*/  SHFL.BFLY PT, R11, R0, 0x2, 0x1f ;  /* 0x0c401f00000b7f89 */ /* 0x002e2400000e0000 */
[----:B0-----:R-:W-:-:S05]  /*0e20*/  FMNMX.FTZ R4, R11, R0, !PT ;  /* 0x000000000b047209 */ /* 0x001fca0007810000 */
[----:B------:R-:W0:Y:S02]  /*0e30*/  SHFL.BFLY PT, R11, R4, 0x1, 0x1f ;  /* 0x0c201f00040b7f89 */ /* 0x000e2400000e0000 */
[----:B0-----:R-:W-:-:S06]  /*0e40*/  FMNMX.FTZ R11, R4, R11, !PT ;  /* 0x0000000b040b7209 */ /* 0x001fcc0007810000 */
        /* <DEDUP_REMOVED lines=24> */
.L_x_8103:
        /* <DEDUP_REMOVED lines=11> */
.L_x_8102:
[----:B------:R-:W-:Y:S05]  /*1080*/  BSYNC B1 ;  /* 0x0000000000017941 */ /* 0x000fea0003800000 */
.L_x_8101:
        /* <DEDUP_REMOVED lines=14> */
.L_x_8106:
[----:B------:R-:W0:Y:S01]  /*1170*/  LDS R28, [R0+-0x400] ;  /* 0xfffc0000001c7984 */ /* 0x000e220000000800 */
[----:B------:R-:W-:-:S03]  /*1180*/  IADD3 R3, R3, 0x800, RZ ;  /* 0x0000080003037810 */ /* 0x000fc60007ffe0ff */
[----:B------:R-:W1:Y:S01]  /*1190*/  LDS R13, [R0+-0x200] ;  /* 0xfffe0000000d7984 */ /* 0x000e620000000800 */
[----:B------:R-:W-:-:S03]  /*11a0*/  ISETP.GE.AND P3, PT, R3, R4, PT ;  /* 0x000000040300720c */ /* 0x000fc60003f66270 */
[----:B------:R-:W2:Y:S04]  /*11b0*/  LDS R12, [R0+0x200] ;  /* 0x00020000000c7984 */ /* 0x000ea80000000800 */
[----:B------:R-:W3:Y:S01]  /*11c0*/  LDS R14, [R0] ;  /* 0x00000000000e7984 */ /* 0x000ee20000000800 */
        /* <DEDUP_REMOVED lines=8> */
[----:B------:R-:W-:Y:S02]  /*1250*/  FMUL.FTZ R13, R12, 1.4426950216293334961 ;  /* 0x3fb8aa3b0c0d7820 */ /* 0x000fe40000410000 */
[----:B------:R-:W2:Y:S01]  /*1260*/  LDS R12, [R0+0x400] ;  /* 0x00040000000c7984 */ /* 0x000ea20000000800 */
[----:B------:R-:W-:-:S03]  /*1270*/  FMUL.FTZ R27, R14, 1.4426950216293334961 ;  /* 0x3fb8aa3b0e1b7820 */ /* 0x000fc60000410000 */
[----:B------:R-:W3:Y:S01]  /*1280*/  MUFU.EX2 R29, R29 ;  /* 0x0000001d001d7308 */ /* 0x000ee20000000800 */
[----:B------:R-:W4:Y:S07]  /*1290*/  LDS R14, [R0+0x600] ;  /* 0x00060000000e7984 */ /* 0x000f2e0000000800 */
[----:B------:R-:W5:Y:S01]  /*12a0*/  MUFU.EX2 R27, R27 ;  /* 0x0000001b001b7308 */ /* 0x000f620000000800 */
[----:B-1----:R-:W-:Y:S01]  /*12b0*/  STS [R0+-0x400], R15 ;  /* 0xfffc000f00007388 */ /* 0x002fe20000000800 */
[----:B------:R-:W-:-:S03]  /*12c0*/  FADD.FTZ R2, R15, R2 ;  /* 0x000000020f027221 */ /* 0x000fc60000010000 */
[----:B------:R-:W1:Y:S03]  /*12d0*/  LDS R15, [R0+0xa00] ;  /* 0x000a0000000f7984 */ /* 0x000e660000000800 */
[----:B------:R-:W2:Y:S01]  /*12e0*/  MUFU.EX2 R13, R13 ;  /* 0x0000000d000d7308 */ /* 0x000ea20000000800 */
[----:B---3--:R-:W-:Y:S01]  /*12f0*/  FADD.FTZ R2, R2, R29 ;  /* 0x0000001d02027221 */ /* 0x008fe20000010000 */
[----:B------:R3:W-:Y:S03]  /*1300*/  STS [R0+-0x200], R29 ;  /* 0xfffe001d00007388 */ /* 0x0007e60000000800 */
[----:B-----5:R-:W-:Y:S01]  /*1310*/  FADD.FTZ R2, R2, R27 ;  /* 0x0000001b02027221 */ /* 0x020fe20000010000 */
[----:B------:R5:W-:Y:S01]  /*1320*/  STS [R0], R27 ;  /* 0x0000001b00007388 */ /* 0x000be20000000800 */
[----:B0-----:R-:W-:-:S04]  /*1330*/  FADD.FTZ R28, -R11, R28 ;  /* 0x0000001c0b1c7221 */ /* 0x001fc80000010100 */
[----:B------:R-:W-:Y:S01]  /*1340*/  FMUL.FTZ R28, R28, 1.4426950216293334961 ;  /* 0x3fb8aa3b1c1c7820 */ /* 0x000fe20000410000 */
[----:B--2---:R1:W-:Y:S01]  /*1350*/  STS [R0+0x200], R13 ;  /* 0x0002000d00007388 */ /* 0x0043e20000000800 */
[----:B------:R-:W-:Y:S01]  /*1360*/  FADD.FTZ R2, R2, R13 ;  /* 0x0000000d02027221 */ /* 0x000fe20000010000 */
[----:B------:R-:W-:-:S04]  /*1370*/  FADD.FTZ R12, -R11, R12 ;  /* 0x0000000c0b0c7221 */ /* 0x000fc80000010100 */
[----:B------:R-:W-:Y:S01]  /*1380*/  FMUL.FTZ R12, R12, 1.4426950216293334961 ;  /* 0x3fb8aa3b0c0c7820 */ /* 0x000fe20000410000 */
[----:B----4-:R-:W-:-:S03]  /*1390*/  FADD.FTZ R14, -R11, R14 ;  /* 0x0000000e0b0e7221 */ /* 0x010fc60000010100 */
[----:B---3--:R0:W2:Y:S01]  /*13a0*/  MUFU.EX2 R29, R12 ;  /* 0x0000000c001d7308 */ /* 0x0080a20000000800 */
[----:B------:R-:W-:-:S07]  /*13b0*/  FMUL.FTZ R14, R14, 1.4426950216293334961 ;  /* 0x3fb8aa3b0e0e7820 */ /* 0x000fce0000410000 */
[----:B-----5:R3:W4:Y:S01]  /*13c0*/  MUFU.EX2 R27, R14 ;  /* 0x0000000e001b7308 */ /* 0x0207220000000800 */
[----:B0-----:R-:W0:Y:S01]  /*13d0*/  LDS R12, [R0+0xc00] ;  /* 0x000c0000000c7984 */ /* 0x001e220000000800 */
[----:B-1----:R-:W-:-:S04]  /*13e0*/  FADD.FTZ R13, -R11, R15 ;  /* 0x0000000f0b0d7221 */ /* 0x002fc80000010100 */
[----:B------:R-:W-:Y:S02]  /*13f0*/  FMUL.FTZ R13, R13, 1.4426950216293334961 ;  /* 0x3fb8aa3b0d0d7820 */ /* 0x000fe40000410000 */
[----:B------:R1:W5:Y:S01]  /*1400*/  MUFU.EX2 R15, R28 ;  /* 0x0000001c000f7308 */ /* 0x0003620000000800 */
[----:B---3--:R-:W3:Y:S01]  /*1410*/  LDS R14, [R0+0xe00] ;  /* 0x000e0000000e7984 */ /* 0x008ee20000000800 */
[----:B--2---:R-:W-:-:S03]  /*1420*/  FADD.FTZ R2, R2, R29 ;  /* 0x0000001d02027221 */ /* 0x004fc60000010000 */
[----:B------:R-:W-:Y:S03]  /*1430*/  STS [R0+0x400], R29 ;  /* 0x0004001d00007388 */ /* 0x000fe60000000800 */
[----:B------:R-:W2:Y:S01]  /*1440*/  MUFU.EX2 R13, R13 ;  /* 0x0000000d000d7308 */ /* 0x000ea20000000800 */
[----:B-1----:R-:W1:Y:S01]  /*1450*/  LDS R28, [R0+0x1000] ;  /* 0x00100000001c7984 */ /* 0x002e620000000800 */
[----:B----4-:R-:W-:-:S03]  /*1460*/  FADD.FTZ R2, R2, R27 ;  /* 0x0000001b02027221 */ /* 0x010fc60000010000 */
[----:B------:R-:W4:Y:S04]  /*1470*/  LDS R29, [R0+0x1200] ;  /* 0x00120000001d7984 */ /* 0x000f280000000800 */
[----:B------:R3:W-:Y:S01]  /*1480*/  STS [R0+0x600], R27 ;  /* 0x0006001b00007388 */ /* 0x0007e20000000800 */
[----:B-----5:R-:W-:-:S03]  /*1490*/  FADD.FTZ R2, R2, R15 ;  /* 0x0000000f02027221 */ /* 0x020fc60000010000 */
[----:B------:R5:W-:Y:S01]  /*14a0*/  STS [R0+0x800], R15 ;  /* 0x0008000f00007388 */ /* 0x000be20000000800 */
[----:B--2---:R-:W-:-:S03]  /*14b0*/  FADD.FTZ R2, R2, R13 ;  /* 0x0000000d02027221 */ /* 0x004fc60000010000 */
[----:B------:R2:W-:Y:S01]  /*14c0*/  STS [R0+0xa00], R13 ;  /* 0x000a000d00007388 */ /* 0x0005e20000000800 */
[----:B0-----:R-:W-:-:S04]  /*14d0*/  FADD.FTZ R12, -R11, R12 ;  /* 0x0000000c0b0c7221 */ /* 0x001fc80000010100 */
[----:B------:R-:W-:Y:S01]  /*14e0*/  FMUL.FTZ R12, R12, 1.4426950216293334961 ;  /* 0x3fb8aa3b0c0c7820 */ /* 0x000fe20000410000 */
[----:B---3--:R-:W-:-:S03]  /*14f0*/  FADD.FTZ R14, -R11, R14 ;  /* 0x0000000e0b0e7221 */ /* 0x008fc60000010100 */
[----:B------:R-:W0:Y:S01]  /*1500*/  MUFU.EX2 R27, R12 ;  /* 0x0000000c001b7308 */ /* 0x000e220000000800 */
[----:B------:R-:W-:Y:S01]  /*1510*/  FMUL.FTZ R14, R14, 1.4426950216293334961 ;  /* 0x3fb8aa3b0e0e7820 */ /* 0x000fe20000410000 */
[----:B-1----:R-:W-:-:S06]  /*1520*/  FADD.FTZ R28, -R11, R28 ;  /* 0x0000001c0b1c7221 */ /* 0x002fcc0000010100 */
[----:B------:R1:W3:Y:S01]  /*1530*/  MUFU.EX2 R12, R14 ;  /* 0x0000000e000c7308 */ /* 0x0002e20000000800 */
[----:B-----5:R-:W-:Y:S01]  /*1540*/  FMUL.FTZ R15, R28, 1.4426950216293334961 ;  /* 0x3fb8aa3b1c0f7820 */ /* 0x020fe20000410000 */
[----:B----4-:R-:W-:-:S04]  /*1550*/  FADD.FTZ R29, -R11, R29 ;  /* 0x0000001d0b1d7221 */ /* 0x010fc80000010100 */
[----:B--2---:R-:W-:Y:S02]  /*1560*/  FMUL.FTZ R13, R29, 1.4426950216293334961 ;  /* 0x3fb8aa3b1d0d7820 */ /* 0x004fe40000410000 */
[----:B------:R-:W2:Y:S01]  /*1570*/  MUFU.EX2 R15, R15 ;  /* 0x0000000f000f7308 */ /* 0x000ea20000000800 */
[----:B0-----:R-:W-:Y:S01]  /*1580*/  FADD.FTZ R29, R2, R27 ;  /* 0x0000001b021d7221 */ /* 0x001fe20000010000 */
[----:B-1----:R-:W0:Y:S04]  /*1590*/  LDS R14, [R0+0x1600] ;  /* 0x00160000000e7984 */ /* 0x002e280000000800 */
[----:B------:R-:W1:Y:S01]  /*15a0*/  LDS R2, [R0+0x1400] ;  /* 0x0014000000027984 */ /* 0x000e620000000800 */
[----:B---3--:R-:W-:Y:S01]  /*15b0*/  FADD.FTZ R28, R29, R12 ;  /* 0x0000000c1d1c7221 */ /* 0x008fe20000010000 */
[----:B------:R-:W3:Y:S02]  /*15c0*/  MUFU.EX2 R13, R13 ;  /* 0x0000000d000d7308 */ /* 0x000ee40000000800 */
[----:B------:R-:W-:Y:S04]  /*15d0*/  STS [R0+0xc00], R27 ;  /* 0x000c001b00007388 */ /* 0x000fe80000000800 */
[----:B------:R-:W4:Y:S01]  /*15e0*/  LDS R27, [R0+0x1a00] ;  /* 0x001a0000001b7984 */ /* 0x000f220000000800 */
[----:B--2---:R-:W-:-:S03]  /*15f0*/  FADD.FTZ R29, R28, R15 ;  /* 0x0000000f1c1d7221 */ /* 0x004fc60000010000 */
[----:B------:R-:W-:Y:S04]  /*1600*/  STS [R0+0xe00], R12 ;  /* 0x000e000c00007388 */ /* 0x000fe80000000800 */
[----:B------:R-:W2:Y:S04]  /*1610*/  LDS R28, [R0+0x1800] ;  /* 0x00180000001c7984 */ /* 0x000ea80000000800 */
[----:B------:R5:W-:Y:S01]  /*1620*/  STS [R0+0x1000], R15 ;  /* 0x0010000f00007388 */ /* 0x000be20000000800 */
[----:B---3--:R-:W-:-:S03]  /*1630*/  FADD.FTZ R29, R29, R13 ;  /* 0x0000000d1d1d7221 */ /* 0x008fc60000010000 */
[----:B------:R3:W-:Y:S01]  /*1640*/  STS [R0+0x1200], R13 ;  /* 0x0012000d00007388 */ /* 0x0007e20000000800 */
[C---:B0-----:R-:W-:Y:S01]  /*1650*/  FADD.FTZ R14, -R11.reuse, R14 ;  /* 0x0000000e0b0e7221 */ /* 0x041fe20000010100 */
[----:B-1----:R-:W-:-:S03]  /*1660*/  FADD.FTZ R2, -R11, R2 ;  /* 0x000000020b027221 */ /* 0x002fc60000010100 */
[----:B------:R-:W-:Y:S01]  /*1670*/  FMUL.FTZ R14, R14, 1.4426950216293334961 ;  /* 0x3fb8aa3b0e0e7820 */ /* 0x000fe20000410000 */
[----:B------:R-:W-:-:S03]  /*1680*/  FMUL.FTZ R2, R2, 1.4426950216293334961 ;  /* 0x3fb8aa3b02027820 */ /* 0x000fc60000410000 */
[----:B-----5:R-:W0:Y:S01]  /*1690*/  MUFU.EX2 R15, R14 ;  /* 0x0000000e000f7308 */ /* 0x020e220000000800 */
[----:B----4-:R-:W-:-:S04]  /*16a0*/  FADD.FTZ R27, -R11, R27 ;  /* 0x0000001b0b1b7221 */ /* 0x010fc80000010100 */
[----:B------:R-:W-:-:S03]  /*16b0*/  FMUL.FTZ R27, R27, 1.4426950216293334961 ;  /* 0x3fb8aa3b1b1b7820 */ /* 0x000fc60000410000 */
[----:B------:R-:W1:Y:S01]  /*16c0*/  MUFU.EX2 R12, R2 ;  /* 0x00000002000c7308 */ /* 0x000e620000000800 */
[----:B--2---:R-:W-:-:S04]  /*16d0*/  FADD.FTZ R28, -R11, R28 ;  /* 0x0000001c0b1c7221 */ /* 0x004fc80000010100 */
[----:B------:R-:W-:-:S03]  /*16e0*/  FMUL.FTZ R28, R28, 1.4426950216293334961 ;  /* 0x3fb8aa3b1c1c7820 */ /* 0x000fc60000410000 */
[----:B------:R-:W2:Y:S01]  /*16f0*/  MUFU.EX2 R27, R27 ;  /* 0x0000001b001b7308 */ /* 0x000ea20000000800 */
[----:B0-----:R-:W-:Y:S07]  /*1700*/  STS [R0+0x1600], R15 ;  /* 0x0016000f00007388 */ /* 0x001fee0000000800 */
[----:B---3--:R-:W0:Y:S01]  /*1710*/  MUFU.EX2 R13, R28 ;  /* 0x0000001c000d7308 */ /* 0x008e220000000800 */
[----:B-1----:R-:W-:Y:S01]  /*1720*/  FADD.FTZ R2, R29, R12 ;  /* 0x0000000c1d027221 */ /* 0x002fe20000010000 */
[----:B------:R-:W-:Y:S03]  /*1730*/  STS [R0+0x1400], R12 ;  /* 0x0014000c00007388 */ /* 0x000fe60000000800 */
[----:B------:R-:W-:Y:S01]  /*1740*/  FADD.FTZ R2, R2, R15 ;  /* 0x0000000f02027221 */ /* 0x000fe20000010000 */
[----:B--2---:R-:W-:Y:S03]  /*1750*/  STS [R0+0x1a00], R27 ;  /* 0x001a001b00007388 */ /* 0x004fe60000000800 */
[----:B0-----:R-:W-:Y:S01]  /*1760*/  FADD.FTZ R2, R2, R13 ;  /* 0x0000000d02027221 */ /* 0x001fe20000010000 */
[----:B------:R0:W-:Y:S03]  /*1770*/  STS [R0+0x1800], R13 ;  /* 0x0018000d00007388 */ /* 0x0001e60000000800 */
[----:B------:R-:W-:Y:S01]  /*1780*/  FADD.FTZ R2, R2, R27 ;  /* 0x0000001b02027221 */ /* 0x000fe20000010000 */
[----:B0-----:R-:W-:Y:S01]  /*1790*/  VIADD R0, R0, 0x2000 ;  /* 0x0000200000007836 */ /* 0x001fe20000000000 */
[----:B------:R-:W-:Y:S06]  /*17a0*/  @!P3 BRA `(.L_x_8106) ;  /* 0xfffffff80070b947 */ /* 0x000fec000383ffff */
.L_x_8105:
[----:B------:R-:W-:Y:S05]  /*17b0*/  BSYNC B1 ;  /* 0x0000000000017941 */ /* 0x000fea0003800000 */
.L_x_8104:
        /* <DEDUP_REMOVED lines=15> */
[C---:B--2---:R-:W-:Y:S01]  /*18b0*/  FADD.FTZ R14, -R11.reuse, R14 ;  /* 0x0000000e0b0e7221 */ /* 0x044fe20000010100 */
[----:B------:R-:W-:Y:S02]  /*18c0*/  FMUL.FTZ R15, R4, 1.4426950216293334961 ;  /* 0x3fb8aa3b040f7820 */ /* 0x000fe40000410000 */
[----:B------:R-:W1:Y:S01]  /*18d0*/  LDS R4, [R0+0x400] ;  /* 0x0004000000047984 */ /* 0x000e620000000800 */
[----:B------:R-:W-:Y:S01]  /*18e0*/  FMUL.FTZ R13, R14, 1.4426950216293334961 ;  /* 0x3fb8aa3b0e0d7820 */ /* 0x000fe20000410000 */
[----:B------:R-:W2:Y:S01]  /*18f0*/  MUFU.EX2 R27, R27 ;  /* 0x0000001b001b7308 */ /* 0x000ea20000000800 */
[C---:B---3--:R-:W-:Y:S01]  /*1900*/  FADD.FTZ R28, -R11.reuse, R28 ;  /* 0x0000001c0b1c7221 */ /* 0x048fe20000010100 */
[----:B------:R-:W3:Y:S01]  /*1910*/  LDS R14, [R0+0x600] ;  /* 0x00060000000e7984 */ /* 0x000ee20000000800 */
[----:B----4-:R-:W-:-:S02]  /*1920*/  FADD.FTZ R29, -R11, R29 ;  /* 0x0000001d0b1d7221 */ /* 0x010fc40000010100 */
[----:B------:R-:W-:Y:S02]  /*1930*/  FMUL.FTZ R28, R28, 1.4426950216293334961 ;  /* 0x3fb8aa3b1c1c7820 */ /* 0x000fe40000410000 */
[----:B------:R-:W-:Y:S01]  /*1940*/  FMUL.FTZ R29, R29, 1.4426950216293334961 ;  /* 0x3fb8aa3b1d1d7820 */ /* 0x000fe20000410000 */
[----:B------:R-:W4:Y:S08]  /*1950*/  MUFU.EX2 R15, R15 ;  /* 0x0000000f000f7308 */ /* 0x000f300000000800 */
[----:B------:R-:W5:Y:S01]  /*1960*/  MUFU.EX2 R13, R13 ;  /* 0x0000000d000d7308 */ /* 0x000f620000000800 */
[----:B--2---:R-:W-:Y:S07]  /*1970*/  STS [R0+-0x200], R27 ;  /* 0xfffe001b00007388 */ /* 0x004fee0000000800 */
[----:B------:R-:W2:Y:S01]  /*1980*/  MUFU.EX2 R29, R29 ;  /* 0x0000001d001d7308 */ /* 0x000ea20000000800 */
[----:B----4-:R4:W-:Y:S01]  /*1990*/  STS [R0+-0x400], R15 ;  /* 0xfffc000f00007388 */ /* 0x0109e20000000800 */
[----:B------:R-:W-:-:S04]  /*19a0*/  FADD.FTZ R2, R2, R15 ;  /* 0x0000000f02027221 */ /* 0x000fc80000010000 */
[----:B------:R-:W-:Y:S01]  /*19b0*/  FADD.FTZ R2, R2, R27 ;  /* 0x0000001b02027221 */ /* 0x000fe20000010000 */
[----:B-----5:R5:W-:Y:S01]  /*19c0*/  STS [R0], R13 ;  /* 0x0000000d00007388 */ /* 0x020be20000000800 */
[C---:B0-----:R-:W-:Y:S02]  /*19d0*/  FADD.FTZ R12, -R11.reuse, R12 ;  /* 0x0000000c0b0c7221 */ /* 0x041fe40000010100 */
[----:B------:R-:W-:Y:S02]  /*19e0*/  FADD.FTZ R2, R2, R13 ;  /* 0x0000000d02027221 */ /* 0x000fe40000010000 */
[----:B------:R-:W-:Y:S01]  /*19f0*/  FMUL.FTZ R12, R12, 1.4426950216293334961 ;  /* 0x3fb8aa3b0c0c7820 */ /* 0x000fe20000410000 */
[C---:B-1----:R-:W-:Y:S01]  /*1a00*/  FADD.FTZ R4, -R11.reuse, R4 ;  /* 0x000000040b047221 */ /* 0x042fe20000010100 */
[----:B--2---:R-:W-:Y:S02]  /*1a10*/  STS [R0+0xa00], R29 ;  /* 0x000a001d00007388 */ /* 0x004fe40000000800 */
[----:B----4-:R-:W0:Y:S01]  /*1a20*/  MUFU.EX2 R15, R12 ;  /* 0x0000000c000f7308 */ /* 0x010e220000000800 */
[----:B------:R-:W-:Y:S01]  /*1a30*/  FMUL.FTZ R4, R4, 1.4426950216293334961 ;  /* 0x3fb8aa3b04047820 */ /* 0x000fe20000410000 */
[----:B---3--:R-:W-:-:S04]  /*1a40*/  FADD.FTZ R14, -R11, R14 ;  /* 0x0000000e0b0e7221 */ /* 0x008fc80000010100 */
[----:B------:R-:W-:Y:S02]  /*1a50*/  FMUL.FTZ R14, R14, 1.4426950216293334961 ;  /* 0x3fb8aa3b0e0e7820 */ /* 0x000fe40000410000 */
[----:B------:R-:W1:Y:S08]  /*1a60*/  MUFU.EX2 R27, R4 ;  /* 0x00000004001b7308 */ /* 0x000e700000000800 */
[----:B-----5:R-:W2:Y:S01]  /*1a70*/  MUFU.EX2 R13, R14 ;  /* 0x0000000e000d7308 */ /* 0x020ea20000000800 */
[----:B0-----:R-:W-:Y:S01]  /*1a80*/  FADD.FTZ R2, R2, R15 ;  /* 0x0000000f02027221 */ /* 0x001fe20000010000 */
[----:B------:R-:W-:Y:S06]  /*1a90*/  STS [R0+0x200], R15 ;  /* 0x0002000f00007388 */ /* 0x000fec0000000800 */
[----:B------:R-:W0:Y:S01]  /*1aa0*/  MUFU.EX2 R4, R28 ;  /* 0x0000001c00047308 */ /* 0x000e220000000800 */
[----:B-1----:R-:W-:Y:S01]  /*1ab0*/  FADD.FTZ R2, R2, R27 ;  /* 0x0000001b02027221 */ /* 0x002fe20000010000 */
[----:B------:R-:W-:Y:S03]  /*1ac0*/  STS [R0+0x400], R27 ;  /* 0x0004001b00007388 */ /* 0x000fe60000000800 */
[----:B--2---:R-:W-:Y:S01]  /*1ad0*/  FADD.FTZ R2, R2, R13 ;  /* 0x0000000d02027221 */ /* 0x004fe20000010000 */
[----:B------:R-:W-:Y:S03]  /*1ae0*/  STS [R0+0x600], R13 ;  /* 0x0006000d00007388 */ /* 0x000fe60000000800 */
[----:B0-----:R-:W-:Y:S01]  /*1af0*/  FADD.FTZ R2, R2, R4 ;  /* 0x0000000402027221 */ /* 0x001fe20000010000 */
[----:B------:R0:W-:Y:S03]  /*1b00*/  STS [R0+0x800], R4 ;  /* 0x0008000400007388 */ /* 0x0001e60000000800 */
[----:B------:R-:W-:Y:S01]  /*1b10*/  FADD.FTZ R2, R2, R29 ;  /* 0x0000001d02027221 */ /* 0x000fe20000010000 */
[----:B0-----:R-:W-:-:S07]  /*1b20*/  IADD3 R0, R0, 0x1000, RZ ;  /* 0x0000100000007810 */ /* 0x001fce0007ffe0ff */
.L_x_8108:
[----:B------:R-:W-:Y:S05]  /*1b30*/  BSYNC B1 ;  /* 0x0000000000017941 */ /* 0x000fea0003800000 */
.L_x_8107:
        /* <DEDUP_REMOVED lines=26> */
.L_x_8100:
[----:B------:R-:W-:Y:S05]  /*1ce0*/  BSYNC B0 ;  /* 0x0000000000007941 */ /* 0x000fea0003800000 */
.L_x_8099:
[----:B---3--:R-:W1:Y:S01]  /*1cf0*/  SHFL.BFLY PT, R3, R2, 0x10, 0x1f ;  /* 0x0e001f0002037f89 */ /* 0x008e6200000e0000 */
[----:B------:R-:W-:Y:S01]  /*1d00*/  LOP3.LUT P0, R0, R7, 0x1f, RZ, 0xc0, !PT ;  /* 0x0000001f07007812 */ /* 0x000fe2000780c0ff */
[----:B------:R-:W-:Y:S03]  /*1d10*/  BSSY B0, `(.L_x_8109) ;  /* 0x00000ae000007945 */ /* 0x000fe60003800000 */
[----:B------:R-:W-:-:S09]  /*1d20*/  ISETP.GT.U32.AND P3, PT, R0, 0x3, PT ;  /* 0x000000030000780c */ /* 0x000fd20003f64070 */
[----:B------:R-:W2:Y:S01]  /*1d30*/  @!P0 S2R R28, SR_CgaCtaId ;  /* 0x00000000001c8919 */ /* 0x000ea20000008800 */
[----:B------:R-:W-:Y:S01]  /*1d40*/  @!P0 MOV R15, 0x400 ;  /* 0x00000400000f8802 */ /* 0x000fe20000000f00 */
[----:B-1----:R-:W-:-:S05]  /*1d50*/  FADD.FTZ R4, R3, R2 ;  /* 0x0000000203047221 */ /* 0x002fca0000010000 */
[----:B------:R-:W1:Y:S01]  /*1d60*/  SHFL.BFLY PT, R3, R4, 0x8, 0x1f ;  /* 0x0d001f0004037f89 */ /* 0x000e6200000e0000 */
[----:B--2---:R-:W-:Y:S01]  /*1d70*/  @!P0 LEA R15, R28, R15, 0x18 ;  /* 0x0000000f1c0f8211 */ /* 0x004fe200078ec0ff */
[----:B-1----:R-:W-:Y:S01]  /*1d80*/  FADD.FTZ R12, R4, R3 ;  /* 0x00000003040c7221 */ /* 0x002fe20000010000 */
[----:B------:R-:W-:-:S04]  /*1d90*/  @!P0 SHF.R.U32.HI R4, RZ, 0x3, R7 ;  /* 0x00000003ff048819 */ /* 0x000fc80000011607 */
[----:B------:R-:W1:Y:S01]  /*1da0*/  SHFL.BFLY PT, R3, R12, 0x4, 0x1f ;  /* 0x0c801f000c037f89 */ /* 0x000e6200000e0000 */
[----:B------:R-:W-:Y:S01]  /*1db0*/  @!P0 LOP3.LUT R4, R4, 0x1ffffffc, RZ, 0xc0, !PT ;  /* 0x1ffffffc04048812 */ /* 0x000fe200078ec0ff */
[----:B-1----:R-:W-:Y:S01]  /*1dc0*/  FADD.FTZ R14, R12, R3 ;  /* 0x000000030c0e7221 */ /* 0x002fe20000010000 */
[----:B------:R-:W-:Y:S01]  /*1dd0*/  @!P3 MOV R12, 0x400 ;  /* 0x00000400000cb802 */ /* 0x000fe20000000f00 */
[----:B------:R-:W1:Y:S03]  /*1de0*/  @!P3 S2R R3, SR_CgaCtaId ;  /* 0x000000000003b919 */ /* 0x000e660000008800 */
[----:B------:R-:W2:Y:S02]  /*1df0*/  SHFL.BFLY PT, R13, R14, 0x2, 0x1f ;  /* 0x0c401f000e0d7f89 */ /* 0x000ea400000e0000 */
[----:B--2---:R-:W-:Y:S01]  /*1e00*/  FADD.FTZ R13, R14, R13 ;  /* 0x0000000d0e0d7221 */ /* 0x004fe20000010000 */
[----:B-1----:R-:W-:-:S04]  /*1e10*/  @!P3 LEA R27, R3, R12, 0x18 ;  /* 0x0000000c031bb211 */ /* 0x002fc800078ec0ff */
[----:B------:R-:W1:Y:S01]  /*1e20*/  SHFL.BFLY PT, R2, R13, 0x1, 0x1f ;  /* 0x0c201f000d027f89 */ /* 0x000e6200000e0000 */
[----:B------:R-:W-:Y:S01]  /*1e30*/  @!P0 IMAD.IADD R3, R15, 0x1, R4 ;  /* 0x000000010f038824 */ /* 0x000fe200078e0204 */
        /* <DEDUP_REMOVED lines=33> */
.L_x_8113:
        /* <DEDUP_REMOVED lines=8> */
.L_x_8112:
[----:B------:R-:W-:Y:S05]  /*20d0*/  BSYNC B1 ;  /* 0x0000000000017941 */ /* 0x000fea0003800000 */
.L_x_8111:
        /* <DEDUP_REMOVED lines=14> */
.L_x_8116:
[----:B------:R-:W2:Y:S01]  /*21c0*/  LDS R17, [R2+-0x400] ;  /* 0xfffc000002117984 */ /* 0x000ea20000000800 */
[----:B------:R-:W-:-:S03]  /*21d0*/  VIADD R13, R13, 0x800 ;  /* 0x000008000d0d7836 */ /* 0x000fc60000000000 */
[----:B------:R-:W3:Y:S02]  /*21e0*/  LDS R19, [R2+-0x200] ;  /* 0xfffe000002137984 */ /* 0x000ee40000000800 */
[----:B------:R-:W-:Y:S02]  /*21f0*/  ISETP.GE.AND P2, PT, R13, R3, PT ;  /* 0x000000030d00720c */ /* 0x000fe40003f46270 */
[----:B------:R-:W4:Y:S04]  /*2200*/  LDS R27, [R2] ;  /* 0x00000000021b7984 */ /* 0x000f280000000800 */
[----:B-1----:R-:W1:Y:S04]  /*2210*/  LDS R4, [R2+0x200] ;  /* 0x0002000002047984 */ /* 0x002e680000000800 */
[----:B------:R-:W5:Y:S01]  /*2220*/  LDS R12, [R2+0xe00] ;  /* 0x000e0000020c7984 */ /* 0x000f620000000800 */
[----:B--2---:R-:W-:-:S03]  /*2230*/  FMUL.FTZ R29, R17, R0 ;  /* 0x00000000111d7220 */ /* 0x004fc60000410000 */
[----:B------:R-:W2:Y:S01]  /*2240*/  LDS R17, [R2+0x400] ;  /* 0x0004000002117984 */ /* 0x000ea20000000800 */
[----:B---3--:R-:W-:-:S03]  /*2250*/  FMUL.FTZ R14, R19, R0 ;  /* 0x00000000130e7220 */ /* 0x008fc60000410000 */
[----:B------:R-:W3:Y:S01]  /*2260*/  LDS R19, [R2+0x800] ;  /* 0x0008000002137984 */ /* 0x000ee20000000800 */
[----:B----4-:R-:W-:-:S03]  /*2270*/  FMUL.FTZ R26, R27, R0 ;  /* 0x000000001b1a7220 */ /* 0x010fc60000410000 */
[----:B------:R-:W4:Y:S01]  /*2280*/  LDS R27, [R2+0x600] ;  /* 0x00060000021b7984 */ /* 0x000f220000000800 */
[----:B-1----:R-:W-:-:S03]  /*2290*/  FMUL.FTZ R28, R4, R0 ;  /* 0x00000000041c7220 */ /* 0x002fc60000410000 */
[----:B------:R-:W-:Y:S01]  /*22a0*/  STS [R2+-0x400], R29 ;  /* 0xfffc001d02007388 */ /* 0x000fe20000000800 */
[----:B-----5:R-:W-:-:S03]  /*22b0*/  FMUL.FTZ R12, R12, R0 ;  /* 0x000000000c0c7220 */ /* 0x020fc60000410000 */
[----:B------:R-:W1:Y:S04]  /*22c0*/  LDS R29, [R2+0xc00] ;  /* 0x000c0000021d7984 */ /* 0x000e680000000800 */
[----:B------:R1:W-:Y:S04]  /*22d0*/  STS [R2+-0x200], R14 ;  /* 0xfffe000e02007388 */ /* 0x0003e80000000800 */
[----:B------:R-:W-:Y:S04]  /*22e0*/  STS [R2], R26 ;  /* 0x0000001a02007388 */ /* 0x000fe80000000800 */
[----:B------:R-:W-:Y:S04]  /*22f0*/  STS [R2+0x200], R28 ;  /* 0x0002001c02007388 */ /* 0x000fe80000000800 */
[----:B------:R-:W5:Y:S04]  /*2300*/  LDS R4, [R2+0xa00] ;  /* 0x000a000002047984 */ /* 0x000f680000000800 */
[----:B------:R-:W0:Y:S01]  /*2310*/  LDS R26, [R2+0x1400] ;  /* 0x00140000021a7984 */ /* 0x000e220000000800 */
[----:B--2---:R-:W-:-:S03]  /*2320*/  FMUL.FTZ R17, R17, R0 ;  /* 0x0000000011117220 */ /* 0x004fc60000410000 */
[----:B------:R-:W2:Y:S01]  /*2330*/  LDS R28, [R2+0x1600] ;  /* 0x00160000021c7984 */ /* 0x000ea20000000800 */
[----:B---3--:R-:W-:-:S03]  /*2340*/  FMUL.FTZ R19, R19, R0 ;  /* 0x0000000013137220 */ /* 0x008fc60000410000 */
[----:B------:R-:W-:Y:S01]  /*2350*/  STS [R2+0x400], R17 ;  /* 0x0004001102007388 */ /* 0x000fe20000000800 */
[----:B----4-:R-:W-:-:S03]  /*2360*/  FMUL.FTZ R27, R27, R0 ;  /* 0x000000001b1b7220 */ /* 0x010fc60000410000 */
[----:B------:R-:W-:Y:S04]  /*2370*/  STS [R2+0x800], R19 ;  /* 0x0008001302007388 */ /* 0x000fe80000000800 */
[----:B------:R-:W-:Y:S01]  /*2380*/  STS [R2+0x600], R27 ;  /* 0x0006001b02007388 */ /* 0x000fe20000000800 */
[----:B-1----:R-:W-:-:S03]  /*2390*/  FMUL.FTZ R14, R29, R0 ;  /* 0x000000001d0e7220 */ /* 0x002fc60000410000 */
        /* <DEDUP_REMOVED lines=22> */
.L_x_8115:
[----:B------:R-:W-:Y:S05]  /*2500*/  BSYNC B1 ;  /* 0x0000000000017941 */ /* 0x000fea0003800000 */
.L_x_8114:
        /* <DEDUP_REMOVED lines=12> */
[----:B------:R-:W0:Y:S01]  /*25d0*/  LDS R17, [R2+0x800] ;  /* 0x0008000002117984 */ /* 0x000e220000000800 */
[----:B--2---:R-:W-:-:S03]  /*25e0*/  FMUL.FTZ R27, R3, R0 ;  /* 0x00000000031b7220 */ /* 0x004fc60000410000 */
[----:B------:R-:W2:Y:S01]  /*25f0*/  LDS R3, [R2+0xa00] ;  /* 0x000a000002037984 */ /* 0x000ea20000000800 */
[----:B---3--:R-:W-:-:S03]  /*2600*/  FMUL.FTZ R29, R29, R0 ;  /* 0x000000001d1d7220 */ /* 0x008fc60000410000 */
[----:B------:R5:W-:Y:S01]  /*2610*/  STS [R2+-0x400], R27 ;  /* 0xfffc001b02007388 */ /* 0x000be20000000800 */
        /* <DEDUP_REMOVED lines=11> */
[----:B--2---:R-:W-:-:S05]  /*26d0*/  FMUL.FTZ R3, R3, R0 ;  /* 0x0000000003037220 */ /* 0x004fca0000410000 */
[----:B------:R0:W-:Y:S02]  /*26e0*/  STS [R2+0xa00], R3 ;  /* 0x000a000302007388 */ /* 0x0001e40000000800 */
[----:B0-----:R-:W-:-:S07]  /*26f0*/  VIADD R2, R2, 0x1000 ;  /* 0x0000100002027836 */ /* 0x001fce0000000000 */
.L_x_8118:
[----:B------:R-:W-:Y:S05]  /*2700*/  BSYNC B1 ;  /* 0x0000000000017941 */ /* 0x000fea0003800000 */
.L_x_8117:
        /* <DEDUP_REMOVED lines=14> */
.L_x_8110:
[----:B------:R-:W-:Y:S05]  /*27f0*/  BSYNC B0 ;  /* 0x0000000000007941 */ /* 0x000fea0003800000 */
.L_x_8109:
[----:B------:R-:W-:Y:S01]  /*2800*/  BAR.SYNC.DEFER_BLOCKING 0x0 ;  /* 0x0000000000007b1d */ /* 0x000fe20000010000 */
[----:B------:R-:W-:-:S05]  /*2810*/  ISETP.NE.AND P0, PT, R7, RZ, PT ;  /* 0x000000ff0700720c */ /* 0x000fca0003f05270 */
[----:B------:R-:W-:Y:S08]  /*2820*/  BSSY B0, `(.L_x_8119) ;  /* 0x0000014000007945 */ /* 0x000ff00003800000 */
[----:B------:R-:W-:Y:S05]  /*2830*/  @P0 BRA `(.L_x_8120) ;  /* 0x0000000000480947 */ /* 0x000fea0003800000 */
[----:B--2---:R-:W-:Y:S01]  /*2840*/  IMAD R0, R8, R5, RZ ;  /* 0x0000000508007224 */ /* 0x004fe200078e02ff */
[--C-:B-1----:R-:W-:Y:S01]  /*2850*/  SHF.R.S32.HI R4, RZ, 0x1f, R25.reuse ;  /* 0x0000001fff047819 */ /* 0x102fe20000011419 */
        /* <DEDUP_REMOVED lines=16> */
.L_x_8120:
[----:B------:R-:W-:Y:S05]  /*2960*/  BSYNC B0 ;  /* 0x0000000000007941 */ /* 0x000fea0003800000 */
.L_x_8119:
        /* <DEDUP_REMOVED lines=27> */
.L_x_8124:
        /* <DEDUP_REMOVED lines=33> */
.L_x_8122:
[----:B------:R-:W-:Y:S05]  /*2d30*/  BSYNC B6 ;  /* 0x0000000000067941 */ /* 0x000fea0003800000 */
.L_x_8121:
[----:B------:R-:W-:-:S03]  /*2d40*/  UMOV UR4, 0xffffffff ;  /* 0xffffffff00047882 */ /* 0x000fc60000000000 */
[----:B------:R-:W-:Y:S05]  /*2d50*/  BRA.DIV UR4, `(.L_x_8125) ;  /* 0x0000000a048c7947 */ /* 0x000fea000b800000 */
[----:B------:R-:W-:Y:S01]  /*2d60*/  HFMA2.MMA R14, -RZ, RZ, 0, 0 ;  /* 0x00000000ff0e7435 */ /* 0x000fe200000001ff */
[----:B---34-:R-:W-:Y:S01]  /*2d70*/  MOV R2, RZ ;  /* 0x000000ff00027202 */ /* 0x018fe20000000f00 */
[----:B--2---:R-:W-:-:S04]  /*2d80*/  IMAD.MOV.U32 R0, RZ, RZ, RZ ;  /* 0x000000ffff007224 */ /* 0x004fc800078e00ff */
[----:B------:R-:W-:Y:S01]  /*2d90*/  FADD.FTZ R17, RZ, R0 ;  /* 0x00000000ff117221 */ /* 0x000fe20000010000 */
[----:B------:R-:W-:-:S03]  /*2da0*/  FADD.FTZ R19, RZ, R2 ;  /* 0x00000002ff137221 */ /* 0x000fc60000010000 */
[--C-:B-1----:R-:W-:Y:S01]  /*2db0*/  FADD.FTZ R4, RZ, R14.reuse ;  /* 0x0000000eff047221 */ /* 0x102fe20000010000 */
[----:B------:R-:W-:Y:S01]  /*2dc0*/  FADD.FTZ R0, RZ, R14 ;  /* 0x0000000eff007221 */ /* 0x000fe20000010000 */
[----:B------:R-:W-:Y:S04]  /*2dd0*/  SHFL.BFLY PT, R18, R17, 0x1, 0x1f ;  /* 0x0c201f0011127f89 */ /* 0x000fe800000e0000 */
[----:B------:R-:W1:Y:S04]  /*2de0*/  SHFL.BFLY PT, R3, R4, 0x1, 0x1f ;  /* 0x0c201f0004037f89 */ /* 0x000e6800000e0000 */
[----:B------:R-:W2:Y:S04]  /*2df0*/  SHFL.BFLY PT, R20, R19, 0x1, 0x1f ;  /* 0x0c201f0013147f89 */ /* 0x000ea800000e0000 */
[----:B------:R3:W4:Y:S01]  /*2e00*/  SHFL.BFLY PT, R14, R0, 0x1, 0x1f ;  /* 0x0c201f00000e7f89 */ /* 0x00072200000e0000 */
[----:B-1----:R-:W-:Y:S01]  /*2e10*/  FADD.FTZ R2, R4, R3 ;  /* 0x0000000304027221 */ /* 0x002fe20000010000 */
[----:B------:R-:W-:Y:S01]  /*2e20*/  FADD.FTZ R3, R17, R18 ;  /* 0x0000001211037221 */ /* 0x000fe20000010000 */
[----:B--23--:R-:W-:-:S07]  /*2e30*/  FADD.FTZ R4, R19, R20 ;  /* 0x0000001413047221 */ /* 0x00cfce0000010000 */
.L_x_8142:
[----:B------:R-:W-:Y:S05]  /*2e40*/  WARPSYNC.ALL ;  /* 0x0000000000007948 */ /* 0x000fea0003800000 */
[----:B------:R-:W1:Y:S08]  /*2e50*/  S2UR UR5, SR_CgaCtaId ;  /* 0x00000000000579c3 */ /* 0x000e700000008800 */
[----:B------:R-:W-:Y:S01]  /*2e60*/  BAR.SYNC.DEFER_BLOCKING 0x0 ;  /* 0x0000000000007b1d */ /* 0x000fe20000010000 */
[----:B0-----:R-:W-:Y:S01]  /*2e70*/  SHF.R.S32.HI R11, RZ, 0x1f, R16 ;  /* 0x0000001fff0b7819 */ /* 0x001fe20000011410 */
[----:B----4-:R-:W-:Y:S01]  /*2e80*/  FADD.FTZ R0, R0, R14 ;  /* 0x0000000e00007221 */ /* 0x010fe20000010000 */
        /* <DEDUP_REMOVED lines=11> */
[----:B------:R-:W-:-:S04]  /*2f40*/  LOP3.LUT R12, R7, 0xffffffe0, RZ, 0xc0, !PT ;  /* 0xffffffe0070c7812 */ /* 0x000fc800078ec0ff */
[----:B------:R-:W-:Y:S01]  /*2f50*/  ISETP.NE.OR P4, PT, R12, 0x20, P0 ;  /* 0x000000200c00780c */ /* 0x000fe20000785670 */
[----:B-1----:R-:W-:Y:S01]  /*2f60*/  ULEA UR4, UR5, UR4, 0x18 ;  /* 0x0000000405047291 */ /* 0x002fe2000f8ec03f */
        /* <DEDUP_REMOVED lines=32> */
.L_x_8127:
[----:B------:R-:W-:Y:S05]  /*3170*/  BSYNC B0 ;  /* 0x0000000000007941 */ /* 0x000fea0003800000 */
.L_x_8126:
[----:B------:R-:W-:Y:S06]  /*3180*/  BAR.SYNC.DEFER_BLOCKING 0x0 ;  /* 0x0000000000007b1d */ /* 0x000fec0000010000 */
[----:B------:R-:W-:Y:S05]  /*3190*/  @P3 EXIT ;  /* 0x000000000000394d */ /* 0x000fea0003800000 */
[----:B------:R-:W-:Y:S01]  /*31a0*/  IMAD R5, R8, R5, RZ ;  /* 0x0000000508057224 */ /* 0x000fe200078e02ff */
[----:B------:R-:W-:Y:S01]  /*31b0*/  SHF.R.S32.HI R8, RZ, 0x1f, R9 ;  /* 0x0000001fff087819 */ /* 0x000fe20000011409 */
[----:B------:R-:W-:Y:S02]  /*31c0*/  IMAD R7, R6, UR38, RZ ;  /* 0x0000002606077c24 */ /* 0x000fe4000f8e02ff */
        /* <DEDUP_REMOVED lines=17> */
[----:B0-----:R-:W-:Y:S02]  /*32e0*/  IADD3 R13, P3, R9, R12, RZ ;  /* 0x0000000c090d7210 */ /* 0x001fe40007f7e0ff */
[----:B------:R-:W-:Y:S02]  /*32f0*/  LEA.HI.X R7, R7, UR5, R10, 0x2, P0 ;  /* 0x0000000507077c11 */ /* 0x000fe400080f140a */
[-C--:B------:R-:W-:Y:S02]  /*3300*/  LEA.HI.X.SX32 R16, R8, R14.reuse, 0x1, P2 ;  /* 0x0000000e08107211 */ /* 0x080fe400010f0eff */
[----:B------:R-:W-:Y:S01]  /*3310*/  LEA.HI.X.SX32 R18, R5, R14, 0x1, P1 ;  /* 0x0000000e05127211 */ /* 0x000fe200008f0eff */
[----:B------:R-:W-:Y:S01]  /*3320*/  STG.E desc[UR36][R6.64], R2 ;  /* 0x0000000206007986 */ /* 0x000fe2000c101924 */
[----:B------:R-:W-:Y:S02]  /*3330*/  LEA R8, P0, R15, UR4, 0x2 ;  /* 0x000000040f087c11 */ /* 0x000fe4000f8010ff */
[----:B------:R-:W-:-:S02]  /*3340*/  LEA R10, P1, R11, UR4, 0x2 ;  /* 0x000000040b0a7c11 */ /* 0x000fc4000f8210ff */
        /* <DEDUP_REMOVED lines=9> */
.L_x_8096:
        /* <DEDUP_REMOVED lines=16> */
.L_x_8123:
        /* <DEDUP_REMOVED lines=16> */
.L_x_8128:
[----:B------:R-:W-:Y:S05]  /*35e0*/  EXIT ;  /* 0x000000000000794d */ /* 0x000fea0003800000 */
.L_x_8098:
[----:B------:R-:W-:Y:S01]  /*35f0*/  MOV R12, 0x10 ;  /* 0x00000010000c7802 */ /* 0x000fe20000000f00 */
[----:B------:R-:W-:Y:S01]  /*3600*/  IMAD.MOV.U32 R11, RZ, RZ, 0x1f ;  /* 0x0000001fff0b7424 */ /* 0x000fe200078e00ff */
[----:B------:R-:W-:Y:S01]  /*3610*/  MOV R15, 0xffffffff ;  /* 0xffffffff000f7802 */ /* 0x000fe20000000f00 */
[----:B------:R-:W-:-:S07]  /*3620*/  IMAD.MOV.U32 R0, RZ, RZ, -0x800001 ;  /* 0xff7fffffff007424 */ /* 0x000fce00078e00ff */
[----:B------:R-:W-:Y:S05]  /*3630*/  WARPSYNC.COLLECTIVE R15, `(.L_x_8129) ;  /* 0x000000000f087348 */ /* 0x000fea0003c00000 */
[----:B------:R0:W1:Y:S02]  /*3640*/  SHFL.BFLY P6, R14, R13, R12, R11 ;  /* 0x0c00000c0d0e7389 */ /* 0x00006400000c000b */
[----:B01----:R-:W-:Y:S01]  /*3650*/  ENDCOLLECTIVE ;  /* 0x000000000000791b */ /* 0x003fe20003800000 */
.L_x_8129:
[----:B------:R-:W-:Y:S01]  /*3660*/  HFMA2.MMA R12, -RZ, RZ, 0, 4.76837158203125e-07 ;  /* 0x00000008ff0c7435 */ /* 0x000fe200000001ff */
[----:B------:R-:W-:-:S05]  /*3670*/  FMNMX.FTZ R2, R14, -3.40282346638528859812e+38, !PT ;  /* 0xff7fffff0e027809 */ /* 0x000fca0007810000 */
[----:B------:R-:W-:-:S07]  /*3680*/  IMAD.MOV.U32 R13, RZ, RZ, R2 ;  /* 0x000000ffff0d7224 */ /* 0x000fce00078e0002 */
[----:B------:R-:W-:Y:S05]  /*3690*/  WARPSYNC.COLLECTIVE R15, `(.L_x_8130) ;  /* 0x000000000f087348 */ /* 0x000fea0003c00000 */
[----:B------:R0:W1:Y:S02]  /*36a0*/  SHFL.BFLY P6, R14, R13, R12, R11 ;  /* 0x0c00000c0d0e7389 */ /* 0x00006400000c000b */
[----:B01----:R-:W-:Y:S01]  /*36b0*/  ENDCOLLECTIVE ;  /* 0x000000000000791b */ /* 0x003fe20003800000 */
.L_x_8130:
[----:B------:R-:W-:Y:S02]  /*36c0*/  MOV R12, 0x4 ;  /* 0x00000004000c7802 */ /* 0x000fe40000000f00 */
[----:B------:R-:W-:-:S05]  /*36d0*/  FMNMX.FTZ R3, R2, R14, !PT ;  /* 0x0000000e02037209 */ /* 0x000fca0007810000 */
[----:B------:R-:W-:-:S07]  /*36e0*/  IMAD.MOV.U32 R13, RZ, RZ, R3 ;  /* 0x000000ffff0d7224 */ /* 0x000fce00078e0003 */
[----:B------:R-:W-:Y:S05]  /*36f0*/  WARPSYNC.COLLECTIVE R15, `(.L_x_8131) ;  /* 0x000000000f087348 */ /* 0x000fea0003c00000 */
[----:B------:R0:W1:Y:S02]  /*3700*/  SHFL.BFLY P6, R14, R13, R12, R11 ;  /* 0x0c00000c0d0e7389 */ /* 0x00006400000c000b */
[----:B01----:R-:W-:Y:S01]  /*3710*/  ENDCOLLECTIVE ;  /* 0x000000000000791b */ /* 0x003fe20003800000 */
.L_x_8131:
[----:B------:R-:W-:Y:S01]  /*3720*/  HFMA2.MMA R12, -RZ, RZ, 0, 1.1920928955078125e-07 ;  /* 0x00000002ff0c7435 */ /* 0x000fe200000001ff */
[----:B------:R-:W-:-:S05]  /*3730*/  FMNMX.FTZ R4, R3, R14, !PT ;  /* 0x0000000e03047209 */ /* 0x000fca0007810000 */
[----:B------:R-:W-:-:S07]  /*3740*/  IMAD.MOV.U32 R13, RZ, RZ, R4 ;  /* 0x000000ffff0d7224 */ /* 0x000fce00078e0004 */
[----:B------:R-:W-:Y:S05]  /*3750*/  WARPSYNC.COLLECTIVE R15, `(.L_x_8132) ;  /* 0x000000000f087348 */ /* 0x000fea0003c00000 */
[----:B------:R0:W1:Y:S02]  /*3760*/  SHFL.BFLY P6, R14, R13, R12, R11 ;  /* 0x0c00000c0d0e7389 */ /* 0x00006400000c000b */
[----:B01----:R-:W-:Y:S01]  /*3770*/  ENDCOLLECTIVE ;  /* 0x000000000000791b */ /* 0x003fe20003800000 */
.L_x_8132:
[----:B------:R-:W-:Y:S05]  /*3780*/  BRA `(.L_x_8133) ;  /* 0xffffffd400587947 */ /* 0x000fea000383ffff */
.L_x_8125:
[----:B0---4-:R-:W-:Y:S01]  /*3790*/  HFMA2.MMA R11, -RZ, RZ, 0, 1.847743988037109375e-06 ;  /* 0x0000001fff0b7435 */ /* 0x011fe200000001ff */
[----:B---3--:R-:W-:Y:S01]  /*37a0*/  MOV R13, RZ ;  /* 0x000000ff000d7202 */ /* 0x008fe20000000f00 */
[----:B------:R-:W-:Y:S02]  /*37b0*/  IMAD.MOV.U32 R12, RZ, RZ, 0x2 ;  /* 0x00000002ff0c7424 */ /* 0x000fe400078e00ff */
[----:B--2---:R-:W-:-:S07]  /*37c0*/  IMAD.MOV.U32 R15, RZ, RZ, -0x1 ;  /* 0xffffffffff0f7424 */ /* 0x004fce00078e00ff */
[----:B-1----:R-:W-:Y:S05]  /*37d0*/  WARPSYNC.COLLECTIVE R15, `(.L_x_8134) ;  /* 0x000000000f087348 */ /* 0x002fea0003c00000 */
[----:B------:R0:W2:Y:S02]  /*37e0*/  SHFL.BFLY P6, R14, R13, R12, R11 ;  /* 0x0c00000c0d0e7389 */ /* 0x0000a400000c000b */
[----:B012---:R-:W-:Y:S01]  /*37f0*/  ENDCOLLECTIVE ;  /* 0x000000000000791b */ /* 0x007fe20003800000 */
.L_x_8134:
[----:B------:R-:W-:Y:S02]  /*3800*/  IMAD.MOV.U32 R12, RZ, RZ, 0x1 ;  /* 0x00000001ff0c7424 */ /* 0x000fe400078e00ff */
[----:B------:R-:W-:-:S05]  /*3810*/  FADD.FTZ R4, RZ, R14 ;  /* 0x0000000eff047221 */ /* 0x000fca0000010000 */
[----:B------:R-:W-:-:S07]  /*3820*/  MOV R13, R4 ;  /* 0x00000004000d7202 */ /* 0x000fce0000000f00 */
[----:B------:R-:W-:Y:S05]  /*3830*/  WARPSYNC.COLLECTIVE R15, `(.L_x_8135) ;  /* 0x000000000f087348 */ /* 0x000fea0003c00000 */
[----:B------:R0:W1:Y:S02]  /*3840*/  SHFL.BFLY P6, R14, R13, R12, R11 ;  /* 0x0c00000c0d0e7389 */ /* 0x00006400000c000b */
[----:B01----:R-:W-:Y:S01]  /*3850*/  ENDCOLLECTIVE ;  /* 0x000000000000791b */ /* 0x003fe20003800000 */
.L_x_8135:
[----:B------:R-:W-:Y:S01]  /*3860*/  HFMA2.MMA R12, -RZ, RZ, 0, 1.1920928955078125e-07 ;  /* 0x00000002ff0c7435 */ /* 0x000fe200000001ff */
[----:B------:R-:W-:Y:S01]  /*3870*/  IMAD.MOV.U32 R13, RZ, RZ, RZ ;  /* 0x000000ffff0d7224 */ /* 0x000fe200078e00ff */
[----:B------:R-:W-:-:S09]  /*3880*/  MOV R3, R14 ;  /* 0x0000000e00037202 */ /* 0x000fd20000000f00 */
[----:B------:R-:W-:Y:S05]  /*3890*/  WARPSYNC.COLLECTIVE R15, `(.L_x_8136) ;  /* 0x000000000f087348 */ /* 0x000fea0003c00000 */
[----:B------:R0:W1:Y:S02]  /*38a0*/  SHFL.BFLY P6, R14, R13, R12, R11 ;  /* 0x0c00000c0d0e7389 */ /* 0x00006400000c000b */
[----:B01----:R-:W-:Y:S01]  /*38b0*/  ENDCOLLECTIVE ;  /* 0x000000000000791b */ /* 0x003fe20003800000 */
.L_x_8136:
[----:B------:R-:W-:Y:S02]  /*38c0*/  IMAD.MOV.U32 R12, RZ, RZ, 0x1 ;  /* 0x00000001ff0c7424 */ /* 0x000fe400078e00ff */
[----:B------:R-:W-:-:S04]  /*38d0*/  IMAD.MOV.U32 R0, RZ, RZ, R14 ;  /* 0x000000ffff007224 */ /* 0x000fc800078e000e */
[----:B------:R-:W-:-:S05]  /*38e0*/  FADD.FTZ R17, RZ, R0 ;  /* 0x00000000ff117221 */ /* 0x000fca0000010000 */
[----:B------:R-:W-:-:S07]  /*38f0*/  MOV R13, R17 ;  /* 0x00000011000d7202 */ /* 0x000fce0000000f00 */
[----:B------:R-:W-:Y:S05]  /*3900*/  WARPSYNC.COLLECTIVE R15, `(.L_x_8137) ;  /* 0x000000000f087348 */ /* 0x000fea0003c00000 */
[----:B------:R0:W1:Y:S02]  /*3910*/  SHFL.BFLY P6, R14, R13, R12, R11 ;  /* 0x0c00000c0d0e7389 */ /* 0x00006400000c000b */
[----:B01----:R-:W-:Y:S01]  /*3920*/  ENDCOLLECTIVE ;  /* 0x000000000000791b */ /* 0x003fe20003800000 */
.L_x_8137:
[----:B------:R-:W-:Y:S01]  /*3930*/  HFMA2.MMA R12, -RZ, RZ, 0, 1.1920928955078125e-07 ;  /* 0x00000002ff0c7435 */ /* 0x000fe200000001ff */
[----:B------:R-:W-:Y:S01]  /*3940*/  IMAD.MOV.U32 R13, RZ, RZ, RZ ;  /* 0x000000ffff0d7224 */ /* 0x000fe200078e00ff */
[----:B------:R-:W-:-:S09]  /*3950*/  MOV R18, R14 ;  /* 0x0000000e00127202 */ /* 0x000fd20000000f00 */
[----:B------:R-:W-:Y:S05]  /*3960*/  WARPSYNC.COLLECTIVE R15, `(.L_x_8138) ;  /* 0x000000000f087348 */ /* 0x000fea0003c00000 */
[----:B------:R0:W1:Y:S02]  /*3970*/  SHFL.BFLY P6, R14, R13, R12, R11 ;  /* 0x0c00000c0d0e7389 */ /* 0x00006400000c000b */
[----:B01----:R-:W-:Y:S01]  /*3980*/  ENDCOLLECTIVE ;  /* 0x000000000000791b */ /* 0x003fe20003800000 */
.L_x_8138:
        /* <DEDUP_REMOVED lines=9> */
.L_x_8139:
[----:B------:R-:W-:Y:S01]  /*3a20*/  HFMA2.MMA R12, -RZ, RZ, 0, 1.1920928955078125e-07 ;  /* 0x00000002ff0c7435 */ /* 0x000fe200000001ff */
[----:B------:R-:W-:Y:S01]  /*3a30*/  IMAD.MOV.U32 R13, RZ, RZ, RZ ;  /* 0x000000ffff0d7224 */ /* 0x000fe200078e00ff */
[----:B------:R-:W-:-:S09]  /*3a40*/  MOV R20, R14 ;  /* 0x0000000e00147202 */ /* 0x000fd20000000f00 */
[----:B------:R-:W-:Y:S05]  /*3a50*/  WARPSYNC.COLLECTIVE R15, `(.L_x_8140) ;  /* 0x000000000f087348 */ /* 0x000fea0003c00000 */
[----:B------:R0:W1:Y:S02]  /*3a60*/  SHFL.BFLY P6, R14, R13, R12, R11 ;  /* 0x0c00000c0d0e7389 */ /* 0x00006400000c000b */
[----:B01----:R-:W-:Y:S01]  /*3a70*/  ENDCOLLECTIVE ;  /* 0x000000000000791b */ /* 0x003fe20003800000 */
.L_x_8140:
[----:B------:R-:W-:Y:S01]  /*3a80*/  FADD.FTZ R4, R19, R20 ;  /* 0x0000001413047221 */ /* 0x000fe20000010000 */
[----:B------:R-:W-:Y:S01]  /*3a90*/  MOV R12, 0x1 ;  /* 0x00000001000c7802 */ /* 0x000fe20000000f00 */
[----:B------:R-:W-:-:S04]  /*3aa0*/  FADD.FTZ R0, RZ, R14 ;  /* 0x0000000eff007221 */ /* 0x000fc80000010000 */
[----:B------:R-:W-:-:S07]  /*3ab0*/  IMAD.MOV.U32 R13, RZ, RZ, R0 ;  /* 0x000000ffff0d7224 */ /* 0x000fce00078e0000 */
[----:B------:R-:W-:Y:S05]  /*3ac0*/  WARPSYNC.COLLECTIVE R15, `(.L_x_8141) ;  /* 0x000000000f087348 */ /* 0x000fea0003c00000 */
[----:B------:R0:W1:Y:S02]  /*3ad0*/  SHFL.BFLY P6, R14, R13, R12, R11 ;  /* 0x0c00000c0d0e7389 */ /* 0x00006400000c000b */
[----:B01----:R-:W-:Y:S01]  /*3ae0*/  ENDCOLLECTIVE ;  /* 0x000000000000791b */ /* 0x003fe20003800000 */
.L_x_8141:
[----:B------:R-:W-:Y:S05]  /*3af0*/  BRA `(.L_x_8142) ;  /* 0xfffffff000d07947 */ /* 0x000fea000383ffff */
.L_x_8143:
        /* <DEDUP_REMOVED lines=16> */
.L_x_29712:


//--------------------- .text._ZN4vllm25paged_attention_v2_kernelIfhLi256ELi8ELi128ELNS_18Fp8KVCacheDataTypeE2ELb0ELi512EEEvPfS2_PT_PKS3_PKT0_S9_ifPKiSB_iPKfiiiSD_SD_iiiii --------------------------
	.section	.text._ZN4vllm25paged_attention_v2_kernelIfhLi256ELi8ELi128ELNS_18Fp8KVCacheDataTypeE2ELb0ELi512EEEvPfS2_PT_PKS3_PKT0_S9_ifPKiSB_iPKfiiiSD_SD_iiiii,"ax",@progbits
	.align	128
        .global         _ZN4vllm25paged_attention_v2_kernelIfhLi256ELi8ELi128ELNS_18Fp8KVCacheDataTypeE2ELb0ELi512EEEvPfS2_PT_PKS3_PKT0_S9_ifPKiSB_iPKfiiiSD_SD_iiiii
        .type           _ZN4vllm25paged_attention_v2_kernelIfhLi256ELi8ELi128ELNS_18Fp8KVCacheDataTypeE2ELb0ELi512EEEvPfS2_PT_PKS3_PKT0_S9_ifPKiSB_iPKfiiiSD_SD_iiiii,@function
        .size           _ZN4vllm25paged_attention_v2_kernelIfhLi256ELi8ELi128ELNS_18Fp8KVCacheDataTypeE2ELb0ELi512EEEvPfS2_PT_PKS3_PKT0_S9_ifPKiSB_iPKfiiiSD_SD_iiiii,(.L_x_29713 - _ZN4vllm25paged_attention_v2_kernelIfhLi256ELi8ELi128ELNS_18Fp8KVCacheDataTypeE2ELb0ELi512EEEvPfS2_PT_PKS3_PKT0_S9_ifPKiSB_iPKfiiiSD_SD_iiiii)
        .other          _ZN4vllm25paged_attention_v2_kernelIfhLi256ELi8ELi128ELNS_18Fp8KVCacheDataTypeE2ELb0ELi512EEEvPfS2_PT_PKS3_PKT0_S9_ifPKiSB_iPKfiiiSD_SD_iiiii,@"STO_CUDA_ENTRY STV_DEFAULT"
_ZN4vllm25paged_attention_v2_kernelIfhLi256ELi8ELi128ELNS_18Fp8KVCacheDataTypeE2ELb0ELi512EEEvPfS2_PT_PKS3_PKT0_S9_ifPKiSB_iPKfiiiSD_SD_iiiii:
.text._ZN4vllm25paged_attention_v2_kernelIfhLi256ELi8ELi128ELNS_18Fp8KVCacheDataTypeE2ELb0ELi512EEEvPfS2_PT_PKS3_PKT0_S9_ifPKiSB_iPKfiiiSD_SD_iiiii:
        /* <DEDUP_REMOVED lines=42> */
.L_x_8180:
        /* <DEDUP_REMOVED lines=47> */
.L_x_8150:
        /* <DEDUP_REMOVED lines=11> */
.L_x_8149:
[----:B------:R-:W-:Y:S05]  /*0640*/  BSYNC B1 ;  /* 0x0000000000017941 */ /* 0x000fea0003800000 */
.L_x_8148:
        /* <DEDUP_REMOVED lines=14> */
.L_x_8153:
        /* <DEDUP_REMOVED lines=100> */
.L_x_8152:
[----:B------:R-:W-:Y:S05]  /*0d70*/  BSYNC B1 ;  /* 0x0000000000017941 */ /* 0x000fea0003800000 */
.L_x_8151:
        /* <DEDUP_REMOVED lines=55> */
.L_x_8155:
[----:B------:R-:W-:Y:S05]  /*10f0*/  BSYNC B1 ;  /* 0x0000000000017941 */ /* 0x000fea0003800000 */
.L_x_8154:
        /* <DEDUP_REMOVED lines=26> */
.L_x_8147:
[----:B------:R-:W-:Y:S05]  /*12a0*/  BSYNC B0 ;  /* 0x0000000000007941 */ /* 0x000fea0003800000 */
.L_x_8146:
        /* <DEDUP_REMOVED lines=55> */
.L_x_8160:
        /* <DEDUP_REMOVED lines=8> */
.L_x_8159:
[----:B------:R-:W-:Y:S05]  /*16a0*/  BSYNC B1 ;  /* 0x0000000000017941 */ /* 0x000fea0003800000 */
.L_x_8158:
        /* <DEDUP_REMOVED lines=14> */
.L_x_8163:
        /* <DEDUP_REMOVED lines=52> */
.L_x_8162:
[----:B------:R-:W-:Y:S05]  /*1ad0*/  BSYNC B1 ;  /* 0x0000000000017941 */ /* 0x000fea0003800000 */
.L_x_8161:
        /* <DEDUP_REMOVED lines=31> */
.L_x_8165:
[----:B------:R-:W-:Y:S05]  /*1cd0*/  BSYNC B1 ;  /* 0x0000000000017941 */ /* 0x000fea0003800000 */
.L_x_8164:
        /* <DEDUP_REMOVED lines=14> */
.L_x_8157:
[----:B------:R-:W-:Y:S05]  /*1dc0*/  BSYNC B0 ;  /* 0x0000000000007941 */ /* 0x000fea0003800000 */
.L_x_8156:
        /* <DEDUP_REMOVED lines=25> */
.L_x_8167:
[----:B------:R-:W-:Y:S05]  /*1f60*/  BSYNC B0 ;  /* 0x0000000000007941 */ /* 0x000fea0003800000 */
.L_x_8166:
[----:B------:R-:W3:Y:S01]  /*1f70*/  S2UR UR5, SR_CgaCtaId ;  /* 0x00000000000579c3 */ /* 0x000ee20000008800 */
[----:B------:R-:W-:Y:S01]  /*1f80*/  LEA.HI R3, R17, R17, RZ, 0x1 ;  /* 0x0000001111037211 */ /* 0x000fe200078f08ff */
[----:B------:R-:W-:Y:S01]  /*1f90*/  UMOV UR4, 0x400 ;  /* 0x0000040000047882 */ /* 0x000fe20000000000 */
[----:B------:R-:W-:Y:S01]  /*1fa0*/  ISETP.NE.OR P5, PT, R14, 0x40, P0 ;  /* 0x000000400e00780c */ /* 0x000fe200007a5670 */
[----:B------:R-:W-:Y:S01]  /*1fb0*/  UIADD3 UR4, UR4, 0x20, URZ ;  /* 0x0000002004047890 */ /* 0x000fe2000fffe03f */
[----:B-12---:R-:W-:-:S03]  /*1fc0*/  LOP3.LUT R0, R9, 0xffffffe0, RZ, 0xc0, !PT ;  /* 0xffffffe009007812 */ /* 0x006fc600078ec0ff */
[----:B------:R-:W-:Y:S01]  /*1fd0*/  BAR.SYNC.DEFER_BLOCKING 0x0 ;  /* 0x0000000000007b1d */ /* 0x000fe20000010000 */
[----:B------:R-:W-:Y:S01]  /*1fe0*/  SHF.R.S32.HI R3, RZ, 0x1, R3 ;  /* 0x00000001ff037819 */ /* 0x000fe20000011403 */
[----:B------:R-:W-:Y:S01]  /*1ff0*/  HFMA2.MMA R27, -RZ, RZ, 0, 0 ;  /* 0x00000000ff1b7435 */ /* 0x000fe200000001ff */
[----:B------:R-:W-:Y:S02]  /*2000*/  ISETP.NE.OR P4, PT, R0, 0x20, P0 ;  /* 0x000000200000780c */ /* 0x000fe40000785670 */
[----:B------:R-:W-:Y:S02]  /*2010*/  CS2R R24, SRZ ;  /* 0x0000000000187805 */ /* 0x000fe4000001ff00 */
[C---:B------:R-:W-:Y:S01]  /*2020*/  IADD3 R2, R9.reuse, 0x1f, RZ ;  /* 0x0000001f09027810 */ /* 0x040fe20007ffe0ff */
[----:B------:R-:W-:Y:S01]  /*2030*/  IMAD R0, R8, 0x100, R3 ;  /* 0x0000010008007824 */ /* 0x000fe200078e0203 */
[----:B------:R-:W-:Y:S01]  /*2040*/  BSSY B0, `(.L_x_8168) ;  /* 0x000001e000007945 */ /* 0x000fe20003800000 */
[----:B------:R-:W-:-:S02]  /*2050*/  ISETP.GT.OR P1, PT, R9, 0x3f, P0 ;  /* 0x0000003f0900780c */ /* 0x000fc40000724670 */
[----:B------:R-:W-:Y:S02]  /*2060*/  CS2R R14, SRZ ;  /* 0x00000000000e7805 */ /* 0x000fe4000001ff00 */
[----:B------:R-:W-:Y:S02]  /*2070*/  ISETP.GT.U32.AND P3, PT, R2, 0x3e, PT ;  /* 0x0000003e0200780c */ /* 0x000fe40003f64070 */
[----:B------:R-:W-:Y:S02]  /*2080*/  CS2R R16, SRZ ;  /* 0x0000000000107805 */ /* 0x000fe4000001ff00 */
[----:B------:R-:W-:Y:S02]  /*2090*/  ISETP.GT.OR P2, PT, R9, 0x1f, P0 ;  /* 0x0000001f0900780c */ /* 0x000fe40000744670 */
[----:B------:R-:W-:Y:S02]  /*20a0*/  CS2R R22, SRZ ;  /* 0x0000000000167805 */ /* 0x000fe4000001ff00 */
[----:B------:R-:W-:-:S02]  /*20b0*/  CS2R R12, SRZ ;  /* 0x00000000000c7805 */ /* 0x000fc4000001ff00 */
[----:B------:R-:W-:Y:S02]  /*20c0*/  CS2R R18, SRZ ;  /* 0x0000000000127805 */ /* 0x000fe4000001ff00 */
[----:B------:R-:W-:Y:S01]  /*20d0*/  CS2R R20, SRZ ;  /* 0x0000000000147805 */ /* 0x000fe2000001ff00 */
        /* <DEDUP_REMOVED lines=20> */
.L_x_8169:
[----:B------:R-:W-:Y:S05]  /*2220*/  BSYNC B0 ;  /* 0x0000000000007941 */ /* 0x000fea0003800000 */
.L_x_8168:
        /* <DEDUP_REMOVED lines=35> */
.L_x_8171:
[----:B------:R-:W-:Y:S05]  /*2460*/  BSYNC B0 ;  /* 0x0000000000007941 */ /* 0x000fea0003800000 */
.L_x_8170:
        /* <DEDUP_REMOVED lines=19> */
.L_x_8173:
[----:B------:R-:W-:Y:S05]  /*25a0*/  BSYNC B0 ;  /* 0x0000000000007941 */ /* 0x000fea0003800000 */
.L_x_8172:
        /* <DEDUP_REMOVED lines=36> */
.L_x_8175:
[----:B------:R-:W-:Y:S05]  /*27f0*/  BSYNC B0 ;  /* 0x0000000000007941 */ /* 0x000fea0003800000 */
.L_x_8174:
        /* <DEDUP_REMOVED lines=111> */
.L_x_8144:
        /* <DEDUP_REMOVED lines=16> */
.L_x_8176:
[----:B------:R-:W-:Y:S05]  /*2ff0*/  EXIT ;  /* 0x000000000000794d */ /* 0x000fea0003800000 */
.L_x_8145:
[----:B------:R-:W-:Y:S01]  /*3000*/  HFMA2.MMA R11, -RZ, RZ, 0, 1.847743988037109375e-06 ;  /* 0x0000001fff0b7435 */ /* 0x000fe200000001ff */
[----:B------:R-:W-:Y:S01]  /*3010*/  IMAD.MOV.U32 R12, RZ, RZ, 0x10 ;  /* 0x00000010ff0c7424 */ /* 0x000fe200078e00ff */
[----:B------:R-:W-:Y:S01]  /*3020*/  MOV R2, 0xff7fffff ;  /* 0xff7fffff00027802 */ /* 0x000fe20000000f00 */
[----:B------:R-:W-:-:S08]  /*3030*/  IMAD.MOV.U32 R15, RZ, RZ, -0x1 ;  /* 0xffffffffff0f7424 */ /* 0x000fd000078e00ff */
[----:B0-----:R-:W-:Y:S05]  /*3040*/  WARPSYNC.COLLECTIVE R15, `(.L_x_8177) ;  /* 0x000000000f087348 */ /* 0x001fea0003c00000 */
[----:B------:R1:W2:Y:S02]  /*3050*/  SHFL.BFLY P6, R14, R13, R12, R11 ;  /* 0x0c00000c0d0e7389 */ /* 0x0002a400000c000b */
[----:B012---:R-:W-:Y:S01]  /*3060*/  ENDCOLLECTIVE ;  /* 0x000000000000791b */ /* 0x007fe20003800000 */
.L_x_8177:
[----:B------:R-:W-:Y:S01]  /*3070*/  IMAD.MOV.U32 R12, RZ, RZ, 0x8 ;  /* 0x00000008ff0c7424 */ /* 0x000fe200078e00ff */
[----:B------:R-:W-:-:S04]  /*3080*/  FMNMX.FTZ R0, R14, -3.40282346638528859812e+38, !PT ;  /* 0xff7fffff0e007809 */ /* 0x000fc80007810000 */
[----:B------:R-:W-:-:S07]  /*3090*/  MOV R13, R0 ;  /* 0x00000000000d7202 */ /* 0x000fce0000000f00 */
[----:B------:R-:W-:Y:S05]  /*30a0*/  WARPSYNC.COLLECTIVE R15, `(.L_x_8178) ;  /* 0x000000000f087348 */ /* 0x000fea0003c00000 */
[----:B------:R0:W1:Y:S02]  /*30b0*/  SHFL.BFLY P6, R14, R13, R12, R11 ;  /* 0x0c00000c0d0e7389 */ /* 0x00006400000c000b */
[----:B01----:R-:W-:Y:S01]  /*30c0*/  ENDCOLLECTIVE ;  /* 0x000000000000791b */ /* 0x003fe20003800000 */
.L_x_8178:
[----:B------:R-:W-:Y:S01]  /*30d0*/  IMAD.MOV.U32 R12, RZ, RZ, 0x4 ;  /* 0x00000004ff0c7424 */ /* 0x000fe200078e00ff */
[----:B------:R-:W-:-:S04]  /*30e0*/  FMNMX.FTZ R3, R0, R14, !PT ;  /* 0x0000000e00037209 */ /* 0x000fc80007810000 */
[----:B------:R-:W-:-:S07]  /*30f0*/  MOV R13, R3 ;  /* 0x00000003000d7202 */ /* 0x000fce0000000f00 */
[----:B------:R-:W-:Y:S05]  /*3100*/  WARPSYNC.COLLECTIVE R15, `(.L_x_8179) ;  /* 0x000000000f087348 */ /* 0x000fea0003c00000 */
[----:B------:R0:W1:Y:S02]  /*3110*/  SHFL.BFLY P6, R14, R13, R12, R11 ;  /* 0x0c00000c0d0e7389 */ /* 0x00006400000c000b */
[----:B01----:R-:W-:Y:S01]  /*3120*/  ENDCOLLECTIVE ;  /* 0x000000000000791b */ /* 0x003fe20003800000 */
.L_x_8179:
[----:B------:R-:W-:Y:S05]  /*3130*/  BRA `(.L_x_8180) ;  /* 0xffffffd000587947 */ /* 0x000fea000383ffff */
.L_x_8181:
        /* <DEDUP_REMOVED lines=12> */
.L_x_29713:


//--------------------- .text._ZN4vllm25paged_attention_v2_kernelIfhLi192ELi8ELi128ELNS_18Fp8KVCacheDataTypeE2ELb0ELi512EEEvPfS2_PT_PKS3_PKT0_S9_ifPKiSB_iPKfiiiSD_SD_iiiii --------------------------
	.section	.text._ZN4vllm25paged_attention_v2_kernelIfhLi192ELi8ELi128ELNS_18Fp8KVCacheDataTypeE2ELb0ELi512EEEvPfS2_PT_PKS3_PKT0_S9_ifPKiSB_iPKfiiiSD_SD_iiiii,"ax",@progbits
	.align	128
        .global         _ZN4vllm25paged_attention_v2_kernelIfhLi192ELi8ELi128ELNS_18Fp8KVCacheDataTypeE2ELb0ELi512EEEvPfS2_PT_PKS3_PKT0_S9_ifPKiSB_iPKfiiiSD_SD_iiiii
        .type           _ZN4vllm25paged_attention_v2_kernelIfhLi192ELi8ELi128ELNS_18Fp8KVCacheDataTypeE2ELb0ELi512EEEvPfS2_PT_PKS3_PKT0_S9_ifPKiSB_iPKfiiiSD_SD_iiiii,@function
        .size           _ZN4vllm25paged_attention_v2_kernelIfhLi192ELi8ELi128ELNS_18Fp8KVCacheDataTypeE2ELb0ELi512EEEvPfS2_PT_PKS3_PKT0_S9_ifPKiSB_iPKfiiiSD_SD_iiiii,(.L_x_29714 - _ZN4vllm25paged_attention_v2_kernelIfhLi192ELi8ELi128ELNS_18Fp8KVCacheDataTypeE2ELb0ELi512EEEvPfS2_PT_PKS3_PKT0_S9_ifPKiSB_iPKfiiiSD_SD_iiiii)
        .other          _ZN4vllm25paged_attention_v2_kernelIfhLi192ELi8ELi128ELNS_18Fp8KVCacheDataTypeE2ELb0ELi512EEEvPfS2_PT_PKS3_PKT0_S9_ifPKiSB_iPKfiiiSD_SD_iiiii,@"STO_CUDA_ENTRY STV_DEFAULT"
_ZN4vllm25paged_attention_v2_kernelIfhLi192ELi8ELi128ELNS_18Fp8KVCacheDataTypeE2ELb0ELi512EEEvPfS2_PT_PKS3_PKT0_S9_ifPKiSB_iPKfiiiSD_SD_iiiii:
.text._ZN4vllm25paged_attention_v2_kernelIfhLi192ELi8ELi128ELNS_18Fp8KVCacheDataTypeE2ELb0ELi512EEEvPfS2_PT_PKS3_PKT0_S9_ifPKiSB_iPKfiiiSD_SD_iiiii:
        /* <DEDUP_REMOVED lines=42> */
.L_x_8218:
        /* <DEDUP_REMOVED lines=47> */
.L_x_8188:
        /* <DEDUP_REMOVED lines=11> */
.L_x_8187:
[----:B------:R-:W-:Y:S05]  /*0640*/  BSYNC B1 ;  /* 0x0000000000017941 */ /* 0x000fea0003800000 */
.L_x_8186:
        /* <DEDUP_REMOVED lines=14> */
.L_x_8191:
        /* <DEDUP_REMOVED lines=100> */
.L_x_8190:
[----:B------:R-:W-:Y:S05]  /*0d70*/  BSYNC B1 ;  /* 0x0000000000017941 */ /* 0x000fea0003800000 */
.L_x_8189:
        /* <DEDUP_REMOVED lines=55> */
.L_x_8193:
[----:B------:R-:W-:Y:S05]  /*10f0*/  BSYNC B1 ;  /* 0x0000000000017941 */ /* 0x000fea0003800000 */
.L_x_8192:
        /* <DEDUP_REMOVED lines=26> */
.L_x_8185:
[----:B------:R-:W-:Y:S05]  /*12a0*/  BSYNC B0 ;  /* 0x0000000000007941 */ /* 0x000fea0003800000 */
.L_x_8184:
        /* <DEDUP_REMOVED lines=55> */
.L_x_8198:
        /* <DEDUP_REMOVED lines=8> */
.L_x_8197:
[----:B------:R-:W-:Y:S05]  /*16a0*/  BSYNC B1 ;  /* 0x0000000000017941 */ /* 0x000fea0003800000 */
.L_x_8196:
        /* <DEDUP_REMOVED lines=14> */
.L_x_8201:
        /* <DEDUP_REMOVED lines=52> */
.L_x_8200:
[----:B------:R-:W-:Y:S05]  /*1ad0*/  BSYNC B1 ;  /* 0x0000000000017941 */ /* 0x000fea0003800000 */
.L_x_8199:
        /* <DEDUP_REMOVED lines=31> */
.L_x_8203:
[----:B------:R-:W-:Y:S05]  /*1cd0*/  BSYNC B1 ;  /* 0x0000000000017941 */ /* 0x000fea0003800000 */
.L_x_8202:
        /* <DEDUP_REMOVED lines=14> */
.L_x_8195:
[----:B------:R-:W-:Y:S05]  /*1dc0*/  BSYNC B0 ;  /* 0x0000000000007941 */ /* 0x000fea0003800000 */
.L_x_8194:
[----:B------:R-:W-:Y:S01]  /*1dd0*/  BAR.SYNC.DEFER_BLOCKING 0x0 ;  /* 0x0000000000007b1d */ /* 0x000fe20000010000 */
[----:B------:R-:W-:Y:S02]  /*1de0*/  ISETP.NE.AND P0, PT, R9, RZ, PT ;  /* 0x000000ff0900720c */ /* 0x000fe40003f05270 */
[----:B------:R-:W-:-:S03]  /*1df0*/  LOP3.LUT R14, R17, 0x1, RZ, 0xc0, !PT ;  /* 0x00000001110e7812 */ /* 0x000fc600078ec0ff */
        /* <DEDUP_REMOVED lines=20> */
.L_x_8205:
[----:B------:R-:W-:Y:S05]  /*1f40*/  BSYNC B0 ;  /* 0x0000000000007941 */ /* 0x000fea0003800000 */
.L_x_8204:
[----:B------:R-:W5:Y:S01]  /*1f50*/  S2UR UR5, SR_CgaCtaId ;  /* 0x00000000000579c3 */ /* 0x000f620000008800 */
[----:B------:R-:W-:Y:S01]  /*1f60*/  ISETP.NE.AND P0, PT, R14, RZ, PT ;  /* 0x000000ff0e00720c */ /* 0x000fe20003f05270 */
[----:B------:R-:W-:Y:S01]  /*1f70*/  UMOV UR4, 0x400 ;  /* 0x0000040000047882 */ /* 0x000fe20000000000 */
[C---:B-1--4-:R-:W-:Y:S01]  /*1f80*/  LOP3.LUT R0, R9.reuse, 0xffffffc0, RZ, 0xc0, !PT ;  /* 0xffffffc009007812 */ /* 0x052fe200078ec0ff */
[----:B------:R-:W-:Y:S01]  /*1f90*/  UIADD3 UR4, UR4, 0x20, URZ ;  /* 0x0000002004047890 */ /* 0x000fe2000fffe03f */
[----:B--23--:R-:W-:-:S03]  /*1fa0*/  IADD3 R3, R9, 0x1f, RZ ;  /* 0x0000001f09037810 */ /* 0x00cfc60007ffe0ff */
[----:B------:R-:W-:Y:S01]  /*1fb0*/  BAR.SYNC.DEFER_BLOCKING 0x0 ;  /* 0x0000000000007b1d */ /* 0x000fe20000010000 */
[C---:B------:R-:W-:Y:S01]  /*1fc0*/  LOP3.LUT R2, R9.reuse, 0xffffffe0, RZ, 0xc0, !PT ;  /* 0xffffffe009027812 */ /* 0x040fe200078ec0ff */
[----:B------:R-:W-:Y:S01]  /*1fd0*/  HFMA2.MMA R13, -RZ, RZ, 0, 0 ;  /* 0x00000000ff0d7435 */ /* 0x000fe200000001ff */
[C---:B------:R-:W-:Y:S02]  /*1fe0*/  ISETP.GT.OR P1, PT, R9.reuse, 0x3f, P0 ;  /* 0x0000003f0900780c */ /* 0x040fe40000724670 */
[----:B------:R-:W-:Y:S02]  /*1ff0*/  CS2R R26, SRZ ;  /* 0x00000000001a7805 */ /* 0x000fe4000001ff00 */
[----:B------:R-:W-:Y:S01]  /*2000*/  ISETP.GT.OR P2, PT, R9, 0x1f, P0 ;  /* 0x0000001f0900780c */ /* 0x000fe20000744670 */
[----:B------:R-:W-:Y:S01]  /*2010*/  BSSY B0, `(.L_x_8206) ;  /* 0x000001c000007945 */ /* 0x000fe20003800000 */
[----:B------:R-:W-:Y:S02]  /*2020*/  LEA.HI R9, R17, R17, RZ, 0x1 ;  /* 0x0000001111097211 */ /* 0x000fe400078f08ff */
[----:B------:R-:W-:-:S02]  /*2030*/  CS2R R24, SRZ ;  /* 0x0000000000187805 */ /* 0x000fc4000001ff00 */
[----:B------:R-:W-:Y:S01]  /*2040*/  ISETP.NE.OR P5, PT, R0, 0x40, P0 ;  /* 0x000000400000780c */ /* 0x000fe200007a5670 */
[----:B------:R-:W-:Y:S01]  /*2050*/  IMAD.MOV.U32 R16, RZ, RZ, RZ ;  /* 0x000000ffff107224 */ /* 0x000fe200078e00ff */
[----:B------:R-:W-:Y:S02]  /*2060*/  SHF.R.S32.HI R9, RZ, 0x1, R9 ;  /* 0x00000001ff097819 */ /* 0x000fe40000011409 */
[----:B------:R-:W-:Y:S02]  /*2070*/  CS2R R20, SRZ ;  /* 0x0000000000147805 */ /* 0x000fe4000001ff00 */
[----:B------:R-:W-:Y:S02]  /*2080*/  ISETP.GT.U32.AND P3, PT, R3, 0x3e, PT ;  /* 0x0000003e0300780c */ /* 0x000fe40003f64070 */
[----:B------:R-:W-:Y:S02]  /*2090*/  CS2R R18, SRZ ;  /* 0x0000000000127805 */ /* 0x000fe4000001ff00 */
[----:B------:R-:W-:Y:S01]  /*20a0*/  ISETP.NE.OR P4, PT, R2, 0x20, P0 ;  /* 0x000000200200780c */ /* 0x000fe20000785670 */
[----:B------:R-:W-:Y:S01]  /*20b0*/  IMAD R0, R8, 0xc0, R9 ;  /* 0x000000c008007824 */ /* 0x000fe200078e0209 */
[----:B------:R-:W-:Y:S01]  /*20c0*/  MOV R23, RZ ;  /* 0x000000ff00177202 */ /* 0x000fe20000000f00 */
[----:B-----5:R-:W-:Y:S01]  /*20d0*/  ULEA UR4, UR5, UR4, 0x18 ;  /* 0x0000000405047291 */ /* 0x020fe2000f8ec03f */
        /* <DEDUP_REMOVED lines=15> */
.L_x_8207:
[----:B------:R-:W-:Y:S05]  /*21d0*/  BSYNC B0 ;  /* 0x0000000000007941 */ /* 0x000fea0003800000 */
.L_x_8206:
        /* <DEDUP_REMOVED lines=27> */
.L_x_8209:
[----:B------:R-:W-:Y:S05]  /*2390*/  BSYNC B0 ;  /* 0x0000000000007941 */ /* 0x000fea0003800000 */
.L_x_8208:
        /* <DEDUP_REMOVED lines=15> */
.L_x_8211:
[----:B------:R-:W-:Y:S05]  /*2490*/  BSYNC B0 ;  /* 0x0000000000007941 */ /* 0x000fea0003800000 */
.L_x_8210:
        /* <DEDUP_REMOVED lines=27> */
.L_x_8213:
[----:B------:R-:W-:Y:S05]  /*2650*/  BSYNC B0 ;  /* 0x0000000000007941 */ /* 0x000fea0003800000 */
.L_x_8212:
        /* <DEDUP_REMOVED lines=18> */
[C---:B------:R-:W-:Y:S01]  /*2780*/  IADD3 R5, P1, R0.reuse, R17, RZ ;  /* 0x0000001100057210 */ /* 0x040fe20007f3e0ff */
[C---:B------:R-:W-:Y:S01]  /*2790*/  VIADD R28, R9.reuse, 0x70 ;  /* 0x00000070091c7836 */ /* 0x040fe20000000000 */
[CC--:B------:R-:W-:Y:S01]  /*27a0*/  LEA.HI.X.SX32 R12, R9.reuse, R22.reuse, 0x1, P0 ;  /* 0x00000016090c7211 */ /* 0x0c0fe200000f0eff */
[----:B------:R-:W-:Y:S01]  /*27b0*/  VIADD R14, R9, 0x90 ;  /* 0x00000090090e7836 */ /* 0x000fe20000000000 */
[----:B------:R-:W-:Y:S02]  /*27c0*/  LEA.HI.X.SX32 R10, R0, R22, 0x1, P1 ;  /* 0x00000016000a7211 */ /* 0x000fe400008f0eff */
[----:B------:R-:W-:-:S02]  /*27d0*/  LEA R2, P0, R3, UR4, 0x2 ;  /* 0x0000000403027c11 */ /* 0x000fc4000f8010ff */
[CC--:B------:R-:W-:Y:S02]  /*27e0*/  IADD3 R0, P2, R6.reuse, R17.reuse, RZ ;  /* 0x0000001106007210 */ /* 0x0c0fe40007f5e0ff */
[----:B------:R-:W-:Y:S02]  /*27f0*/  LEA R4, P1, R5, UR4, 0x2 ;  /* 0x0000000405047c11 */ /* 0x000fe4000f8210ff */
[----:B------:R-:W-:Y:S02]  /*2800*/  IADD3 R8, P3, R7, R17, RZ ;  /* 0x0000001107087210 */ /* 0x000fe40007f7e0ff */
[----:B------:R-:W-:Y:S02]  /*2810*/  LEA.HI.X R3, R3, UR5, R12, 0x2, P0 ;  /* 0x0000000503037c11 */ /* 0x000fe400080f140c */
[----:B------:R-:W-:Y:S02]  /*2820*/  LEA.HI.X.SX32 R15, R6, R22, 0x1, P2 ;  /* 0x00000016060f7211 */ /* 0x000fe400010f0eff */
[----:B------:R-:W-:Y:S01]  /*2830*/  LEA.HI.X R5, R5, UR5, R10, 0x2, P1 ;  /* 0x0000000505057c11 */ /* 0x000fe200088f140a */
[----:B------:R0:W-:Y:S01]  /*2840*/  STG.E desc[UR36][R2.64], R26 ;  /* 0x0000001a02007986 */ /* 0x0001e2000c101924 */
[----:B------:R-:W-:-:S02]  /*2850*/  LEA R6, P0, R0, UR4, 0x2 ;  /* 0x0000000400067c11 */ /* 0x000fc4000f8010ff */
[----:B------:R-:W-:Y:S01]  /*2860*/  LEA.HI.X.SX32 R11, R7, R22, 0x1, P3 ;  /* 0x00000016070b7211 */ /* 0x000fe200018f0eff */
[----:B------:R1:W-:Y:S01]  /*2870*/  STG.E desc[UR36][R4.64], R24 ;  /* 0x0000001804007986 */ /* 0x0003e2000c101924 */
[----:B------:R-:W-:Y:S02]  /*2880*/  LEA R10, P1, R8, UR4, 0x2 ;  /* 0x00000004080a7c11 */ /* 0x000fe4000f8210ff */
[----:B------:R-:W-:Y:S02]  /*2890*/  LEA.HI.X R7, R0, UR5, R15, 0x2, P0 ;  /* 0x0000000500077c11 */ /* 0x000fe400080f140f */
[----:B------:R-:W-:Y:S01]  /*28a0*/  LEA.HI.X R11, R8, UR5, R11, 0x2, P1 ;  /* 0x00000005080b7c11 */ /* 0x000fe200088f140b */
[C---:B------:R-:W-:Y:S01]  /*28b0*/  VIADD R8, R9.reuse, 0x50 ;  /* 0x0000005009087836 */ /* 0x040fe20000000000 */
[C---:B------:R-:W-:Y:S01]  /*28c0*/  IADD3 R0, R9.reuse, 0x40, RZ ;  /* 0x0000004009007810 */ /* 0x040fe20007ffe0ff */
[----:B------:R2:W-:Y:S01]  /*28d0*/  STG.E desc[UR36][R6.64], R16 ;  /* 0x0000001006007986 */ /* 0x0005e2000c101924 */
[C---:B------:R-:W-:Y:S01]  /*28e0*/  IADD3 R12, R9.reuse, 0x80, RZ ;  /* 0x00000080090c7810 */ /* 0x040fe20007ffe0ff */
[C---:B0-----:R-:W-:Y:S01]  /*28f0*/  VIADD R2, R9.reuse, 0xb0 ;  /* 0x000000b009027836 */ /* 0x041fe20000000000 */
[----:B------:R-:W-:Y:S01]  /*2900*/  IADD3 R3, P5, R0, R17, RZ ;  /* 0x0000001100037210 */ /* 0x000fe20007fbe0ff */
[----:B------:R0:W-:Y:S01]  /*2910*/  STG.E desc[UR36][R10.64], R13 ;  /* 0x0000000d0a007986 */ /* 0x0001e2000c101924 */
[----:B------:R-:W-:-:S02]  /*2920*/  IADD3 R15, R9, 0xa0, RZ ;  /* 0x000000a0090f7810 */ /* 0x000fc40007ffe0ff */
[-C--:B-1----:R-:W-:Y:S02]  /*2930*/  IADD3 R5, P4, R8, R17.reuse, RZ ;  /* 0x0000001108057210 */ /* 0x082fe40007f9e0ff */
[-C--:B------:R-:W-:Y:S02]  /*2940*/  LEA.HI.X.SX32 R4, R0, R22.reuse, 0x1, P5 ;  /* 0x0000001600047211 */ /* 0x080fe400028f0eff */
[C---:B------:R-:W-:Y:S02]  /*2950*/  IADD3 R0, P5, R15.reuse, R17, RZ ;  /* 0x000000110f007210 */ /* 0x040fe40007fbe0ff */
[-C--:B--2---:R-:W-:Y:S02]  /*2960*/  LEA.HI.X.SX32 R6, R8, R22.reuse, 0x1, P4 ;  /* 0x0000001608067211 */ /* 0x084fe400020f0eff */
[----:B------:R-:W-:Y:S02]  /*2970*/  LEA.HI.X.SX32 R15, R15, R22, 0x1, P5 ;  /* 0x000000160f0f7211 */ /* 0x000fe400028f0eff */
[----:B0-----:R-:W-:-:S02]  /*2980*/  IADD3 R10, R9, 0x60, RZ ;  /* 0x00000060090a7810 */ /* 0x001fc40007ffe0ff */
[-C--:B------:R-:W-:Y:S02]  /*2990*/  IADD3 R9, P2, R28, R17.reuse, RZ ;  /* 0x000000111c097210 */ /* 0x080fe40007f5e0ff */
        /* <DEDUP_REMOVED lines=34> */
.L_x_8182:
        /* <DEDUP_REMOVED lines=16> */
.L_x_8214:
[----:B------:R-:W-:Y:S05]  /*2cc0*/  EXIT ;  /* 0x000000000000794d */ /* 0x000fea0003800000 */
.L_x_8183:
[----:B------:R-:W-:Y:S01]  /*2cd0*/  HFMA2.MMA R12, -RZ, RZ, 0, 9.5367431640625e-07 ;  /* 0x00000010ff0c7435 */ /* 0x000fe200000001ff */
[----:B------:R-:W-:Y:S01]  /*2ce0*/  MOV R11, 0x1f ;  /* 0x0000001f000b7802 */ /* 0x000fe20000000f00 */
[----:B------:R-:W-:Y:S01]  /*2cf0*/  IMAD.MOV.U32 R15, RZ, RZ, -0x1 ;  /* 0xffffffffff0f7424 */ /* 0x000fe200078e00ff */
[----:B------:R-:W-:-:S08]  /*2d00*/  MOV R2, 0xff7fffff ;  /* 0xff7fffff00027802 */ /* 0x000fd00000000f00 */
[----:B0-----:R-:W-:Y:S05]  /*2d10*/  WARPSYNC.COLLECTIVE R15, `(.L_x_8215) ;  /* 0x000000000f087348 */ /* 0x001fea0003c00000 */
[----:B------:R1:W2:Y:S02]  /*2d20*/  SHFL.BFLY P6, R14, R13, R12, R11 ;  /* 0x0c00000c0d0e7389 */ /* 0x0002a400000c000b */
[----:B012---:R-:W-:Y:S01]  /*2d30*/  ENDCOLLECTIVE ;  /* 0x000000000000791b */ /* 0x007fe20003800000 */
.L_x_8215:
[----:B------:R-:W-:Y:S01]  /*2d40*/  HFMA2.MMA R12, -RZ, RZ, 0, 4.76837158203125e-07 ;  /* 0x00000008ff0c7435 */ /* 0x000fe200000001ff */
[----:B------:R-:W-:-:S04]  /*2d50*/  FMNMX.FTZ R0, R14, -3.40282346638528859812e+38, !PT ;  /* 0xff7fffff0e007809 */ /* 0x000fc80007810000 */
[----:B------:R-:W-:-:S07]  /*2d60*/  MOV R13, R0 ;  /* 0x00000000000d7202 */ /* 0x000fce0000000f00 */
[----:B------:R-:W-:Y:S05]  /*2d70*/  WARPSYNC.COLLECTIVE R15, `(.L_x_8216) ;  /* 0x000000000f087348 */ /* 0x000fea0003c00000 */
[----:B------:R0:W1:Y:S02]  /*2d80*/  SHFL.BFLY P6, R14, R13, R12, R11 ;  /* 0x0c00000c0d0e7389 */ /* 0x00006400000c000b */
[----:B01----:R-:W-:Y:S01]  /*2d90*/  ENDCOLLECTIVE ;  /* 0x000000000000791b */ /* 0x003fe20003800000 */
.L_x_8216:
[----:B------:R-:W-:Y:S02]  /*2da0*/  MOV R12, 0x4 ;  /* 0x00000004000c7802 */ /* 0x000fe40000000f00 */
[----:B------:R-:W-:-:S05]  /*2db0*/  FMNMX.FTZ R3, R0, R14, !PT ;  /* 0x0000000e00037209 */ /* 0x000fca0007810000 */
[----:B------:R-:W-:-:S07]  /*2dc0*/  IMAD.MOV.U32 R13, RZ, RZ, R3 ;  /* 0x000000ffff0d7224 */ /* 0x000fce00078e0003 */
[----:B------:R-:W-:Y:S05]  /*2dd0*/  WARPSYNC.COLLECTIVE R15, `(.L_x_8217) ;  /* 0x000000000f087348 */ /* 0x000fea0003c00000 */
[----:B------:R0:W1:Y:S02]  /*2de0*/  SHFL.BFLY P6, R14, R13, R12, R11 ;  /* 0x0c00000c0d0e7389 */ /* 0x00006400000c000b */
[----:B01----:R-:W-:Y:S01]  /*2df0*/  ENDCOLLECTIVE ;  /* 0x000000000000791b */ /* 0x003fe20003800000 */
.L_x_8217:
[----:B------:R-:W-:Y:S05]  /*2e00*/  BRA `(.L_x_8218) ;  /* 0xffffffd400247947 */ /* 0x000fea000383ffff */
.L_x_8219:
        /* <DEDUP_REMOVED lines=15> */
.L_x_29714:


//--------------------- .text._ZN4vllm25paged_attention_v2_kernelIfhLi128ELi8ELi128ELNS_18Fp8KVCacheDataTypeE2ELb0ELi512EEEvPfS2_PT_PKS3_PKT0_S9_ifPKiSB_iPKfiiiSD_SD_iiiii --------------------------
	.section	.text._ZN4vllm25paged_attention_v2_kernelIfhLi128ELi8ELi128ELNS_18Fp8KVCacheDataTypeE2ELb0ELi512EEEvPfS2_PT_PKS3_PKT0_S9_ifPKiSB_iPKfiiiSD_SD_iiiii,"ax",@progbits
	.align	128
        .global         _ZN4vllm25paged_attention_v2_kernelIfhLi128ELi8ELi128ELNS_18Fp8KVCacheDataTypeE2ELb0ELi512EEEvPfS2_PT_PKS3_PKT0_S9_ifPKiSB_iPKfiiiSD_SD_iiiii
        .type           _ZN4vllm25paged_attention_v2_kernelIfhLi128ELi8ELi128ELNS_18Fp8KVCacheDataTypeE2ELb0ELi512EEEvPfS2_PT_PKS3_PKT0_S9_ifPKiSB_iPKfiiiSD_SD_iiiii,@function
        .size           _ZN4vllm25paged_attention_v2_kernelIfhLi128ELi8ELi128ELNS_18Fp8KVCacheDataTypeE2ELb0ELi512EEEvPfS2_PT_PKS3_PKT0_S9_ifPKiSB_iPKfiiiSD_SD_iiiii,(.L_x_29715 - _ZN4vllm25paged_attention_v2_kernelIfhLi128ELi8ELi128ELNS_18Fp8KVCacheDataTypeE2ELb0ELi512EEEvPfS2_PT_PKS3_PKT0_S9_ifPKiSB_iPKfiiiSD_SD_iiiii)
        .other          _ZN4vllm25paged_attention_v2_kernelIfhLi128ELi8ELi128ELNS_18Fp8KVCacheDataTypeE2ELb0ELi512EEEvPfS2_PT_PKS3_PKT0_S9_ifPKiSB_iPKfiiiSD_SD_iiiii,@"STO_CUDA_ENTRY STV_DEFAULT"
_ZN4vllm25paged_attention_v2_kernelIfhLi128ELi8ELi128ELNS_18Fp8KVCacheDataTypeE2ELb0ELi512EEEvPfS2_PT_PKS3_PKT0_S9_ifPKiSB_iPKfiiiSD_SD_iiiii:
.text._ZN4vllm25paged_attention_v2_kernelIfhLi128ELi8ELi128ELNS_18Fp8KVCacheDataTypeE2ELb0ELi512EEEvPfS2_PT_PKS3_PKT0_S9_ifPKiSB_iPKfiiiSD_SD_iiiii:
        /* <DEDUP_REMOVED lines=42> */
.L_x_8252:
        /* <DEDUP_REMOVED lines=47> */
.L_x_8226:
        /* <DEDUP_REMOVED lines=11> */
.L_x_8225:
[----:B------:R-:W-:Y:S05]  /*0640*/  BSYNC B1 ;  /* 0x0000000000017941 */ /* 0x000fea0003800000 */
.L_x_8224:
        /* <DEDUP_REMOVED lines=14> */
.L_x_8229:
        /* <DEDUP_REMOVED lines=100> */
.L_x_8228:
[----:B------:R-:W-:Y:S05]  /*0d70*/  BSYNC B1 ;  /* 0x0000000000017941 */ /* 0x000fea0003800000 */
.L_x_8227:
        /* <DEDUP_REMOVED lines=55> */
.L_x_8231:
[----:B------:R-:W-:Y:S05]  /*10f0*/  BSYNC B1 ;  /* 0x0000000000017941 */ /* 0x000fea0003800000 */
.L_x_8230:
        /* <DEDUP_REMOVED lines=26> */
.L_x_8223:
[----:B------:R-:W-:Y:S05]  /*12a0*/  BSYNC B0 ;  /* 0x0000000000007941 */ /* 0x000fea0003800000 */
.L_x_8222:
        /* <DEDUP_REMOVED lines=55> */
.L_x_8236:
        /* <DEDUP_REMOVED lines=8> */
.L_x_8235:
[----:B------:R-:W-:Y:S05]  /*16a0*/  BSYNC B1 ;  /* 0x0000000000017941 */ /* 0x000fea0003800000 */
.L_x_8234:
        /* <DEDUP_REMOVED lines=14> */
.L_x_8239:
        /* <DEDUP_REMOVED lines=52> */
.L_x_8238:
[----:B------:R-:W-:Y:S05]  /*1ad0*/  BSYNC B1 ;  /* 0x0000000000017941 */ /* 0x000fea0003800000 */
.L_x_8237:
        /* <DEDUP_REMOVED lines=31> */
.L_x_8241:
[----:B------:R-:W-:Y:S05]  /*1cd0*/  BSYNC B1 ;  /* 0x0000000000017941 */ /* 0x000fea0003800000 */
.L_x_8240:
        /* <DEDUP_REMOVED lines=14> */
.L_x_8233:
[----:B------:R-:W-:Y:S05]  /*1dc0*/  BSYNC B0 ;  /* 0x0000000000007941 */ /* 0x000fea0003800000 */
.L_x_8232:
        /* <DEDUP_REMOVED lines=22> */
.L_x_8243:
[----:B------:R-:W-:Y:S05]  /*1f30*/  BSYNC B0 ;  /* 0x0000000000007941 */ /* 0x000fea0003800000 */
.L_x_8242:
        /* <DEDUP_REMOVED lines=10> */
[----:B------:R-:W-:-:S02]  /*1fe0*/  SHF.R.S32.HI R7, RZ, 0x1, R7 ;  /* 0x00000001ff077819 */ /* 0x000fc40000011407 */
[----:B------:R-:W-:Y:S02]  /*1ff0*/  CS2R R18, SRZ ;  /* 0x0000000000127805 */ /* 0x000fe4000001ff00 */
[----:B------:R-:W-:Y:S01]  /*2000*/  ISETP.NE.OR P5, PT, R0, 0x40, P0 ;  /* 0x000000400000780c */ /* 0x000fe200007a5670 */
[----:B------:R-:W-:Y:S01]  /*2010*/  IMAD.MOV.U32 R27, RZ, RZ, RZ ;  /* 0x000000ffff1b7224 */ /* 0x000fe200078e00ff */
[C---:B------:R-:W-:Y:S01]  /*2020*/  LOP3.LUT R0, R9.reuse, 0xffffffe0, RZ, 0xc0, !PT ;  /* 0xffffffe009007812 */ /* 0x040fe200078ec0ff */
[----:B------:R-:W-:Y:S01]  /*2030*/  IMAD R8, R8, 0x80, R7 ;  /* 0x0000008008087824 */ /* 0x000fe200078e0207 */
[----:B------:R-:W-:Y:S01]  /*2040*/  ISETP.GT.OR P1, PT, R9, 0x3f, P0 ;  /* 0x0000003f0900780c */ /* 0x000fe20000724670 */
[----:B------:R-:W-:Y:S01]  /*2050*/  BSSY B0, `(.L_x_8244) ;  /* 0x0000024000007945 */ /* 0x000fe20003800000 */
[----:B------:R-:W-:Y:S01]  /*2060*/  ISETP.NE.OR P4, PT, R0, 0x20, P0 ;  /* 0x000000200000780c */ /* 0x000fe20000785670 */
[----:B------:R-:W-:Y:S01]  /*2070*/  HFMA2.MMA R0, -RZ, RZ, 0, 0 ;  /* 0x00000000ff007435 */ /* 0x000fe200000001ff */
[----:B------:R-:W-:-:S02]  /*2080*/  MOV R23, RZ ;  /* 0x000000ff00177202 */ /* 0x000fc40000000f00 */
[----:B------:R-:W-:Y:S01]  /*2090*/  MOV R29, RZ ;  /* 0x000000ff001d7202 */ /* 0x000fe20000000f00 */
[----:B-----5:R-:W-:Y:S01]  /*20a0*/  ULEA UR4, UR5, UR4, 0x18 ;  /* 0x0000000405047291 */ /* 0x020fe2000f8ec03f */
[C---:B--2---:R-:W-:Y:S02]  /*20b0*/  IADD3 R2, R9.reuse, 0x1f, RZ ;  /* 0x0000001f09027810 */ /* 0x044fe40007ffe0ff */
[----:B------:R-:W-:Y:S02]  /*20c0*/  ISETP.GT.OR P2, PT, R9, 0x1f, P0 ;  /* 0x0000001f0900780c */ /* 0x000fe40000744670 */
[----:B------:R-:W-:Y:S02]  /*20d0*/  ISETP.GT.U32.AND P3, PT, R2, 0x3e, PT ;  /* 0x0000003e0200780c */ /* 0x000fe40003f64070 */
        /* <DEDUP_REMOVED lines=27> */
.L_x_8245:
[----:B------:R-:W-:Y:S05]  /*2290*/  BSYNC B0 ;  /* 0x0000000000007941 */ /* 0x000fea0003800000 */
.L_x_8244:
        /* <DEDUP_REMOVED lines=28> */
.L_x_8247:
[----:B------:R-:W-:Y:S05]  /*2460*/  BSYNC B0 ;  /* 0x0000000000007941 */ /* 0x000fea0003800000 */
.L_x_8246:
        /* <DEDUP_REMOVED lines=9> */
[--C-:B------:R-:W-:Y:S02]  /*2500*/  SHF.R.S32.HI R4, RZ, 0x1f, R5.reuse ;  /* 0x0000001fff047819 */ /* 0x100fe40000011405 */
[----:B------:R-:W-:Y:S02]  /*2510*/  IADD3 R17, P1, P2, R2, R17, R5 ;  /* 0x0000001102117210 */ /* 0x000fe40007a3e005 */
[----:B------:R-:W-:-:S04]  /*2520*/  SHF.R.S32.HI R22, RZ, 0x1f, R2 ;  /* 0x0000001fff167819 */ /* 0x000fc80000011402 */
[----:B------:R-:W-:Y:S01]  /*2530*/  IADD3.X R22, R22, R3, R4, P1, P2 ;  /* 0x0000000316167210 */ /* 0x000fe20000fe4404 */
[----:B------:R-:W-:Y:S06]  /*2540*/  @P0 EXIT ;  /* 0x000000000000094d */ /* 0x000fec0003800000 */
[C---:B------:R-:W-:Y:S01]  /*2550*/  IADD3 R3, P0, R7.reuse, R17, RZ ;  /* 0x0000001107037210 */ /* 0x040fe20007f1e0ff */
[C---:B------:R-:W-:Y:S01]  /*2560*/  VIADD R6, R7.reuse, 0x10 ;  /* 0x0000001007067836 */ /* 0x040fe20000000000 */
[C---:B-12---:R-:W-:Y:S01]  /*2570*/  IADD3 R8, R7.reuse, 0x20, RZ ;  /* 0x0000002007087810 */ /* 0x046fe20007ffe0ff */
        /* <DEDUP_REMOVED lines=17> */
[-C--:B------:R-:W-:Y:S02]  /*2690*/  LEA.HI.X.SX32 R12, R12, R22.reuse, 0x1, P3 ;  /* 0x000000160c0c7211 */ /* 0x080fe400018f0eff */
[----:B------:R-:W-:-:S02]  /*26a0*/  LEA.HI.X.SX32 R14, R14, R22, 0x1, P4 ;  /* 0x000000160e0e7211 */ /* 0x000fc400020f0eff */
[-C--:B------:R-:W-:Y:S02]  /*26b0*/  LEA.HI.X.SX32 R20, R20, R22.reuse, 0x1, P5 ;  /* 0x0000001614147211 */ /* 0x080fe400028f0eff */
[----:B------:R-:W-:Y:S02]  /*26c0*/  LEA.HI.X.SX32 R22, R2, R22, 0x1, P6 ;  /* 0x0000001602167211 */ /* 0x000fe400030f0eff */
[----:B------:R-:W-:Y:S02]  /*26d0*/  LEA R2, P0, R3, UR4, 0x2 ;  /* 0x0000000403027c11 */ /* 0x000fe4000f8010ff */
[----:B------:R-:W-:Y:S02]  /*26e0*/  LEA R16, P1, R17, UR4, 0x2 ;  /* 0x0000000411107c11 */ /* 0x000fe4000f8210ff */
[----:B------:R-:W-:Y:S02]  /*26f0*/  LEA.HI.X R3, R3, UR5, R4, 0x2, P0 ;  /* 0x0000000503037c11 */ /* 0x000fe400080f1404 */
[----:B------:R-:W-:-:S02]  /*2700*/  LEA R4, P0, R5, UR4, 0x2 ;  /* 0x0000000405047c11 */ /* 0x000fc4000f8010ff */
        /* <DEDUP_REMOVED lines=21> */
.L_x_8220:
        /* <DEDUP_REMOVED lines=16> */
.L_x_8248:
[----:B------:R-:W-:Y:S05]  /*2960*/  EXIT ;  /* 0x000000000000794d */ /* 0x000fea0003800000 */
.L_x_8221:
[----:B------:R-:W-:Y:S01]  /*2970*/  HFMA2.MMA R12, -RZ, RZ, 0, 9.5367431640625e-07 ;  /* 0x00000010ff0c7435 */ /* 0x000fe200000001ff */
[----:B------:R-:W-:Y:S01]  /*2980*/  MOV R11, 0x1f ;  /* 0x0000001f000b7802 */ /* 0x000fe20000000f00 */
[----:B------:R-:W-:Y:S01]  /*2990*/  IMAD.MOV.U32 R15, RZ, RZ, -0x1 ;  /* 0xffffffffff0f7424 */ /* 0x000fe200078e00ff */
[----:B------:R-:W-:-:S08]  /*29a0*/  MOV R2, 0xff7fffff ;  /* 0xff7fffff00027802 */ /* 0x000fd00000000f00 */
[----:B0-----:R-:W-:Y:S05]  /*29b0*/  WARPSYNC.COLLECTIVE R15, `(.L_x_8249) ;  /* 0x000000000f087348 */ /* 0x001fea0003c00000 */
[----:B------:R1:W2:Y:S02]  /*29c0*/  SHFL.BFLY P6, R14, R13, R12, R11 ;  /* 0x0c00000c0d0e7389 */ /* 0x0002a400000c000b */
[----:B012---:R-:W-:Y:S01]  /*29d0*/  ENDCOLLECTIVE ;  /* 0x000000000000791b */ /* 0x007fe20003800000 */
.L_x_8249:
[----:B------:R-:W-:Y:S01]  /*29e0*/  HFMA2.MMA R12, -RZ, RZ, 0, 4.76837158203125e-07 ;  /* 0x00000008ff0c7435 */ /* 0x000fe200000001ff */
[----:B------:R-:W-:-:S04]  /*29f0*/  FMNMX.FTZ R0, R14, -3.40282346638528859812e+38, !PT ;  /* 0xff7fffff0e007809 */ /* 0x000fc80007810000 */
[----:B------:R-:W-:-:S07]  /*2a00*/  MOV R13, R0 ;  /* 0x00000000000d7202 */ /* 0x000fce0000000f00 */
[----:B------:R-:W-:Y:S05]  /*2a10*/  WARPSYNC.COLLECTIVE R15, `(.L_x_8250) ;  /* 0x000000000f087348 */ /* 0x000fea0003c00000 */
[----:B------:R0:W1:Y:S02]  /*2a20*/  SHFL.BFLY P6, R14, R13, R12, R11 ;  /* 0x0c00000c0d0e7389 */ /* 0x00006400000c000b */
[----:B01----:R-:W-:Y:S01]  /*2a30*/  ENDCOLLECTIVE ;  /* 0x000000000000791b */ /* 0x003fe20003800000 */
.L_x_8250:
[----:B------:R-:W-:Y:S02]  /*2a40*/  MOV R12, 0x4 ;  /* 0x00000004000c7802 */ /* 0x000fe40000000f00 */
[----:B------:R-:W-:-:S05]  /*2a50*/  FMNMX.FTZ R3, R0, R14, !PT ;  /* 0x0000000e00037209 */ /* 0x000fca0007810000 */
[----:B------:R-:W-:-:S07]  /*2a60*/  IMAD.MOV.U32 R13, RZ, RZ, R3 ;  /* 0x000000ffff0d7224 */ /* 0x000fce00078e0003 */
[----:B------:R-:W-:Y:S05]  /*2a70*/  WARPSYNC.COLLECTIVE R15, `(.L_x_8251) ;  /* 0x000000000f087348 */ /* 0x000fea0003c00000 */
[----:B------:R0:W1:Y:S02]  /*2a80*/  SHFL.BFLY P6, R14, R13, R12, R11 ;  /* 0x0c00000c0d0e7389 */ /* 0x00006400000c000b */
[----:B01----:R-:W-:Y:S01]  /*2a90*/  ENDCOLLECTIVE ;  /* 0x000000000000791b */ /* 0x003fe20003800000 */
.L_x_8251:
[----:B------:R-:W-:Y:S05]  /*2aa0*/  BRA `(.L_x_8252) ;  /* 0xffffffd400fc7947 */ /* 0x000fea000383ffff */
.L_x_8253:
        /* <DEDUP_REMOVED lines=13> */
.L_x_29715:


//--------------------- .text._ZN4vllm25paged_attention_v2_kernelIfhLi120ELi8ELi128ELNS_18Fp8KVCacheDataTypeE2ELb0ELi512EEEvPfS2_PT_PKS3_PKT0_S9_ifPKiSB_iPKfiiiSD_SD_iiiii --------------------------
	.section	.text._ZN4vllm25paged_attention_v2_kernelIfhLi120ELi8ELi128ELNS_18Fp8KVCacheDataTypeE2ELb0ELi512EEEvPfS2_PT_PKS3_PKT0_S9_ifPKiSB_iPKfiiiSD_SD_iiiii,"ax",@progbits
	.align	128
        .global         _ZN4vllm25paged_attention_v2_kernelIfhLi120ELi8ELi128ELNS_18Fp8KVCacheDataTypeE2ELb0ELi512EEEvPfS2_PT_PKS3_PKT0_S9_ifPKiSB_iPKfiiiSD_SD_iiiii
        .type           _ZN4vllm25paged_attention_v2_kernelIfhLi120ELi8ELi128ELNS_18Fp8KVCacheDataTypeE2ELb0ELi512EEEvPfS2_PT_PKS3_PKT0_S9_ifPKiSB_iPKfiiiSD_SD_iiiii,@function
        .size           _ZN4vllm25paged_attention_v2_kernelIfhLi120ELi8ELi128ELNS_18Fp8KVCacheDataTypeE2ELb0ELi512EEEvPfS2_PT_PKS3_PKT0_S9_ifPKiSB_iPKfiiiSD_SD_iiiii,(.L_x_29716 - _ZN4vllm25paged_attention_v2_kernelIfhLi120ELi8ELi128ELNS_18Fp8KVCacheDataTypeE2ELb0ELi512EEEvPfS2_PT_PKS3_PKT0_S9_ifPKiSB_iPKfiiiSD_SD_iiiii)
        .other          _ZN4vllm25paged_attention_v2_kernelIfhLi120ELi8ELi128ELNS_18Fp8KVCacheDataTypeE2ELb0ELi512EEEvPfS2_PT_PKS3_PKT0_S9_ifPKiSB_iPKfiiiSD_SD_iiiii,@"STO_CUDA_ENTRY STV_DEFAULT"
_ZN4vllm25paged_attention_v2_kernelIfhLi120ELi8ELi128ELNS_18Fp8KVCacheDataTypeE2ELb0ELi512EEEvPfS2_PT_PKS3_PKT0_S9_ifPKiSB_iPKfiiiSD_SD_iiiii:
.text._ZN4vllm25paged_attention_v2_kernelIfhLi120ELi8ELi128ELNS_18Fp8KVCacheDataTypeE2ELb0ELi512EEEvPfS2_PT_PKS3_PKT0_S9_ifPKiSB_iPKfiiiSD_SD_iiiii:
        /* <DEDUP_REMOVED lines=42> */
.L_x_8296:
        /* <DEDUP_REMOVED lines=47> */
.L_x_8260:
        /* <DEDUP_REMOVED lines=11> */
.L_x_8259:
[----:B------:R-:W-:Y:S05]  /*0640*/  BSYNC B1 ;  /* 0x0000000000017941 */ /* 0x000fea0003800000 */
.L_x_8258:
        /* <DEDUP_REMOVED lines=14> */
.L_x_8263:
        /* <DEDUP_REMOVED lines=100> */
.L_x_8262:
[----:B------:R-:W-:Y:S05]  /*0d70*/  BSYNC B1 ;  /* 0x0000000000017941 */ /* 0x000fea0003800000 */
.L_x_8261:
        /* <DEDUP_REMOVED lines=55> */
.L_x_8265:
[----:B------:R-:W-:Y:S05]  /*10f0*/  BSYNC B1 ;  /* 0x0000000000017941 */ /* 0x000fea0003800000 */
.L_x_8264:
        /* <DEDUP_REMOVED lines=26> */
.L_x_8257:
[----:B------:R-:W-:Y:S05]  /*12a0*/  BSYNC B0 ;  /* 0x0000000000007941 */ /* 0x000fea0003800000 */
.L_x_8256:
        /* <DEDUP_REMOVED lines=55> */
.L_x_8270:
        /* <DEDUP_REMOVED lines=8> */
.L_x_8269:
[----:B------:R-:W-:Y:S05]  /*16a0*/  BSYNC B1 ;  /* 0x0000000000017941 */ /* 0x000fea0003800000 */
.L_x_8268:
        /* <DEDUP_REMOVED lines=14> */
.L_x_8273:
        /* <DEDUP_REMOVED lines=52> */
.L_x_8272:
[----:B------:R-:W-:Y:S05]  /*1ad0*/  BSYNC B1 ;  /* 0x0000000000017941 */ /* 0x000fea0003800000 */
.L_x_8271:
        /* <DEDUP_REMOVED lines=31> */
.L_x_8275:
[----:B------:R-:W-:Y:S05]  /*1cd0*/  BSYNC B1 ;  /* 0x0000000000017941 */ /* 0x000fea0003800000 */
.L_x_8274:
        /* <DEDUP_REMOVED lines=14> */
.L_x_8267:
[----:B------:R-:W-:Y:S05]  /*1dc0*/  BSYNC B0 ;  /* 0x0000000000007941 */ /* 0x000fea0003800000 */
.L_x_8266:
        /* <DEDUP_REMOVED lines=22> */
.L_x_8277:
[----:B------:R-:W-:Y:S05]  /*1f30*/  BSYNC B0 ;  /* 0x0000000000007941 */ /* 0x000fea0003800000 */
.L_x_8276:
[----:B------:R-:W5:Y:S01]  /*1f40*/  S2UR UR5, SR_CgaCtaId ;  /* 0x00000000000579c3 */ /* 0x000f620000008800 */
[----:B--2-4-:R-:W-:Y:S01]  /*1f50*/  LOP3.LUT R2, R7, 0xffffffc0, RZ, 0xc0, !PT ;  /* 0xffffffc007027812 */ /* 0x014fe200078ec0ff */
[----:B------:R-:W-:Y:S01]  /*1f60*/  UMOV UR4, 0x400 ;  /* 0x0000040000047882 */ /* 0x000fe20000000000 */
[----:B-1----:R-:W-:Y:S01]  /*1f70*/  LEA.HI R0, R18, R18, RZ, 0x1 ;  /* 0x0000001212007211 */ /* 0x002fe200078f08ff */
[----:B------:R-:W-:Y:S01]  /*1f80*/  UIADD3 UR4, UR4, 0x20, URZ ;  /* 0x0000002004047890 */ /* 0x000fe2000fffe03f */
[----:B------:R-:W-:-:S03]  /*1f90*/  ISETP.NE.AND P0, PT, R2, 0x40, PT ;  /* 0x000000400200780c */ /* 0x000fc60003f05270 */
[----:B------:R-:W-:Y:S01]  /*1fa0*/  BAR.SYNC.DEFER_BLOCKING 0x0 ;  /* 0x0000000000007b1d */ /* 0x000fe20000010000 */
[----:B------:R-:W-:Y:S01]  /*1fb0*/  SHF.R.S32.HI R0, RZ, 0x1, R0 ;  /* 0x00000001ff007819 */ /* 0x000fe20000011400 */
[----:B---3--:R-:W-:Y:S01]  /*1fc0*/  HFMA2.MMA R8, -RZ, RZ, 0, 0 ;  /* 0x00000000ff087435 */ /* 0x008fe200000001ff */
[----:B------:R-:W-:Y:S01]  /*1fd0*/  IMAD.MOV.U32 R25, RZ, RZ, RZ ;  /* 0x000000ffff197224 */ /* 0x000fe200078e00ff */
[----:B------:R-:W-:Y:S01]  /*1fe0*/  HFMA2.MMA R19, -RZ, RZ, 0, 0 ;  /* 0x00000000ff137435 */ /* 0x000fe200000001ff */
[----:B------:R-:W-:Y:S01]  /*1ff0*/  MOV R23, RZ ;  /* 0x000000ff00177202 */ /* 0x000fe20000000f00 */
[----:B------:R-:W-:Y:S01]  /*2000*/  IMAD R2, R17, 0x78, R0 ;  /* 0x0000007811027824 */ /* 0x000fe200078e0200 */
[----:B------:R-:W-:Y:S01]  /*2010*/  BSSY B0, `(.L_x_8278) ;  /* 0x0000013000007945 */ /* 0x000fe20003800000 */
[----:B------:R-:W-:Y:S01]  /*2020*/  IMAD.MOV.U32 R21, RZ, RZ, RZ ;  /* 0x000000ffff157224 */ /* 0x000fe200078e00ff */
[----:B------:R-:W-:Y:S01]  /*2030*/  CS2R R14, SRZ ;  /* 0x00000000000e7805 */ /* 0x000fe2000001ff00 */
        /* <DEDUP_REMOVED lines=16> */
.L_x_8279:
[----:B------:R-:W-:Y:S05]  /*2140*/  BSYNC B0 ;  /* 0x0000000000007941 */ /* 0x000fea0003800000 */
.L_x_8278:
        /* <DEDUP_REMOVED lines=24> */
.L_x_8283:
[----:B------:R-:W-:Y:S05]  /*22d0*/  BSYNC B1 ;  /* 0x0000000000017941 */ /* 0x000fea0003800000 */
.L_x_8282:
[----:B-1-3--:R-:W-:-:S07]  /*22e0*/  @!P0 FADD.FTZ R14, R14, R5 ;  /* 0x000000050e0e8221 */ /* 0x00afce0000010000 */
.L_x_8281:
[----:B------:R-:W-:Y:S05]  /*22f0*/  BSYNC B0 ;  /* 0x0000000000007941 */ /* 0x000fea0003800000 */
.L_x_8280:
        /* <DEDUP_REMOVED lines=16> */
.L_x_8285:
[----:B------:R-:W-:Y:S05]  /*2400*/  BSYNC B0 ;  /* 0x0000000000007941 */ /* 0x000fea0003800000 */
.L_x_8284:
        /* <DEDUP_REMOVED lines=24> */
.L_x_8289:
[----:B------:R-:W-:Y:S05]  /*2590*/  BSYNC B1 ;  /* 0x0000000000017941 */ /* 0x000fea0003800000 */
.L_x_8288:
[----:B01-3--:R-:W-:-:S07]  /*25a0*/  @!P0 FADD.FTZ R14, R14, R5 ;  /* 0x000000050e0e8221 */ /* 0x00bfce0000010000 */
.L_x_8287:
[----:B------:R-:W-:Y:S05]  /*25b0*/  BSYNC B0 ;  /* 0x0000000000007941 */ /* 0x000fea0003800000 */
.L_x_8286:
[----:B------:R-:W-:Y:S01]  /*25c0*/  BAR.SYNC.DEFER_BLOCKING 0x0 ;  /* 0x0000000000007b1d */ /* 0x000fe20000010000 */
[----:B------:R-:W-:-:S04]  /*25d0*/  IADD3 R7, R7, 0x1f, RZ ;  /* 0x0000001f07077810 */ /* 0x000fc80007ffe0ff */
[----:B------:R-:W-:-:S13]  /*25e0*/  ISETP.GT.U32.AND P0, PT, R7, 0x3e, PT ;  /* 0x0000003e0700780c */ /* 0x000fda0003f04070 */
[----:B------:R-:W-:Y:S05]  /*25f0*/  @P0 EXIT ;  /* 0x000000000000094d */ /* 0x000fea0003800000 */
[----:B------:R-:W-:Y:S01]  /*2600*/  UIMAD UR38, UR38, 0x78, URZ ;  /* 0x00000078262678a4 */ /* 0x000fe2000f8e023f */
[C---:B------:R-:W-:Y:S01]  /*2610*/  ISETP.NE.AND P3, PT, R9.reuse, RZ, PT ;  /* 0x000000ff0900720c */ /* 0x040fe20003f65270 */
[----:B-1234-:R-:W-:Y:S01]  /*2620*/  IMAD R2, R4, UR39, RZ ;  /* 0x0000002704027c24 */ /* 0x01efe2000f8e02ff */
[----:B------:R-:W-:Y:S01]  /*2630*/  ISETP.GT.AND P0, PT, R18, 0xf, PT ;  /* 0x0000000f1200780c */ /* 0x000fe20003f04270 */
[----:B------:R-:W-:Y:S01]  /*2640*/  IMAD R6, R6, 0x78, RZ ;  /* 0x0000007806067824 */ /* 0x000fe200078e02ff */
[----:B------:R-:W-:Y:S01]  /*2650*/  BSSY B0, `(.L_x_8290) ;  /* 0x0000034000007945 */ /* 0x000fe20003800000 */
[----:B------:R-:W-:Y:S01]  /*2660*/  IMAD R2, R2, UR38, RZ ;  /* 0x0000002602027c24 */ /* 0x000fe2000f8e02ff */
[----:B------:R-:W-:Y:S01]  /*2670*/  ISETP.NE.OR P0, PT, R9, RZ, P0 ;  /* 0x000000ff0900720c */ /* 0x000fe20000705670 */
[----:B0-----:R-:W-:Y:S01]  /*2680*/  IMAD R3, R10, UR38, RZ ;  /* 0x000000260a037c24 */ /* 0x001fe2000f8e02ff */
[----:B------:R-:W-:Y:S02]  /*2690*/  SHF.R.S32.HI R4, RZ, 0x1f, R6 ;  /* 0x0000001fff047819 */ /* 0x000fe40000011406 */
[----:B------:R-:W-:-:S02]  /*26a0*/  SHF.R.S32.HI R29, RZ, 0x1f, R2 ;  /* 0x0000001fff1d7819 */ /* 0x000fc40000011402 */
[----:B------:R-:W-:Y:S02]  /*26b0*/  IADD3 R27, P1, P2, R2, R3, R6 ;  /* 0x00000003021b7210 */ /* 0x000fe40007a3e006 */
[----:B------:R-:W-:-:S04]  /*26c0*/  SHF.R.S32.HI R2, RZ, 0x1f, R3 ;  /* 0x0000001fff027819 */ /* 0x000fc80000011403 */
[----:B------:R-:W-:Y:S01]  /*26d0*/  IADD3.X R29, R29, R2, R4, P1, P2 ;  /* 0x000000021d1d7210 */ /* 0x000fe20000fe4404 */
[----:B------:R-:W-:Y:S06]  /*26e0*/  @P3 BRA `(.L_x_8291) ;  /* 0x0000000000a83947 */ /* 0x000fec0003800000 */
[C---:B------:R-:W-:Y:S01]  /*26f0*/  IADD3 R6, P1, R0.reuse, R27, RZ ;  /* 0x0000001b00067210 */ /* 0x040fe20007f3e0ff */
[C---:B------:R-:W-:Y:S01]  /*2700*/  VIADD R2, R0.reuse, 0x10 ;  /* 0x0000001000027836 */ /* 0x040fe20000000000 */
[----:B------:R-:W-:Y:S01]  /*2710*/  ULDC.64 UR4, c[0x0][0x220] ;  /* 0x0000880000047ab9 */ /* 0x000fe20000000a00 */
[C---:B------:R-:W-:Y:S02]  /*2720*/  IADD3 R4, R0.reuse, 0x20, RZ ;  /* 0x0000002000047810 */ /* 0x040fe40007ffe0ff */
[----:B------:R-:W-:Y:S02]  /*2730*/  LEA.HI.X.SX32 R7, R0, R29, 0x1, P1 ;  /* 0x0000001d00077211 */ /* 0x000fe400008f0eff */
[----:B------:R-:W-:Y:S02]  /*2740*/  LEA R10, P1, R6, UR4, 0x2 ;  /* 0x00000004060a7c11 */ /* 0x000fe4000f8210ff */
[----:B------:R-:W-:Y:S02]  /*2750*/  IADD3 R3, P2, R2, R27, RZ ;  /* 0x0000001b02037210 */ /* 0x000fe40007f5e0ff */
[----:B------:R-:W-:-:S02]  /*2760*/  LEA.HI.X R11, R6, UR5, R7, 0x2, P1 ;  /* 0x00000005060b7c11 */ /* 0x000fc400088f1407 */
[----:B------:R-:W-:Y:S02]  /*2770*/  LEA.HI.X.SX32 R6, R2, R29, 0x1, P2 ;  /* 0x0000001d02067211 */ /* 0x000fe400010f0eff */
[C---:B------:R-:W-:Y:S01]  /*2780*/  LEA R2, P1, R3.reuse, UR4, 0x2 ;  /* 0x0000000403027c11 */ /* 0x040fe2000f8210ff */
[----:B------:R0:W-:Y:S01]  /*2790*/  STG.E desc[UR36][R10.64], R8 ;  /* 0x000000080a007986 */ /* 0x0001e2000c101924 */
[----:B------:R-:W-:Y:S02]  /*27a0*/  IADD3 R5, P3, R4, R27, RZ ;  /* 0x0000001b04057210 */ /* 0x000fe40007f7e0ff */
        /* <DEDUP_REMOVED lines=8> */
[C---:B------:R-:W-:Y:S02]  /*2830*/  IADD3 R18, R0.reuse, 0x40, RZ ;  /* 0x0000004000127810 */ /* 0x040fe40007ffe0ff */
[----:B------:R-:W-:Y:S01]  /*2840*/  IADD3 R20, R0, 0x60, RZ ;  /* 0x0000006000147810 */ /* 0x000fe20007ffe0ff */
[----:B------:R1:W-:Y:S01]  /*2850*/  STG.E desc[UR36][R4.64], R23 ;  /* 0x0000001704007986 */ /* 0x0003e2000c101924 */
[----:B------:R-:W-:Y:S02]  /*2860*/  LEA.HI.X.SX32 R22, R6, R29, 0x1, P1 ;  /* 0x0000001d06167211 */ /* 0x000fe400008f0eff */
[----:B------:R-:W-:Y:S02]  /*2870*/  LEA R6, P1, R7, UR4, 0x2 ;  /* 0x0000000407067c11 */ /* 0x000fe4000f8210ff */
[----:B------:R-:W-:-:S02]  /*2880*/  IADD3 R9, P2, R18, R27, RZ ;  /* 0x0000001b12097210 */ /* 0x000fc40007f5e0ff */
[-C--:B------:R-:W-:Y:S02]  /*2890*/  IADD3 R16, P3, R12, R27.reuse, RZ ;  /* 0x0000001b0c107210 */ /* 0x080fe40007f7e0ff */
[----:B------:R-:W-:Y:S02]  /*28a0*/  IADD3 R13, P4, R20, R27, RZ ;  /* 0x0000001b140d7210 */ /* 0x000fe40007f9e0ff */
[----:B------:R-:W-:Y:S02]  /*28b0*/  LEA.HI.X R7, R7, UR5, R22, 0x2, P1 ;  /* 0x0000000507077c11 */ /* 0x000fe400088f1416 */
[-C--:B------:R-:W-:Y:S02]  /*28c0*/  LEA.HI.X.SX32 R18, R18, R29.reuse, 0x1, P2 ;  /* 0x0000001d12127211 */ /* 0x080fe400010f0eff */
[----:B0-----:R-:W-:Y:S01]  /*28d0*/  LEA R8, P1, R9, UR4, 0x2 ;  /* 0x0000000409087c11 */ /* 0x001fe2000f8210ff */
[----:B------:R1:W-:Y:S01]  /*28e0*/  STG.E desc[UR36][R6.64], R21 ;  /* 0x0000001506007986 */ /* 0x0003e2000c101924 */
[----:B------:R-:W-:-:S02]  /*28f0*/  LEA.HI.X.SX32 R11, R12, R29, 0x1, P3 ;  /* 0x0000001d0c0b7211 */ /* 0x000fc400018f0eff */
[----:B------:R-:W-:Y:S02]  /*2900*/  LEA R10, P2, R16, UR4, 0x2 ;  /* 0x00000004100a7c11 */ /* 0x000fe4000f8410ff */
[----:B------:R-:W-:Y:S02]  /*2910*/  LEA.HI.X.SX32 R20, R20, R29, 0x1, P4 ;  /* 0x0000001d14147211 */ /* 0x000fe400020f0eff */
[----:B------:R-:W-:Y:S02]  /*2920*/  LEA R12, P3, R13, UR4, 0x2 ;  /* 0x000000040d0c7c11 */ /* 0x000fe4000f8610ff */
[----:B------:R-:W-:Y:S02]  /*2930*/  LEA.HI.X R9, R9, UR5, R18, 0x2, P1 ;  /* 0x0000000509097c11 */ /* 0x000fe400088f1412 */
[----:B------:R-:W-:Y:S02]  /*2940*/  LEA.HI.X R11, R16, UR5, R11, 0x2, P2 ;  /* 0x00000005100b7c11 */ /* 0x000fe400090f140b */
[----:B------:R-:W-:Y:S01]  /*2950*/  LEA.HI.X R13, R13, UR5, R20, 0x2, P3 ;  /* 0x000000050d0d7c11 */ /* 0x000fe200098f1414 */
[----:B------:R1:W-:Y:S04]  /*2960*/  STG.E desc[UR36][R8.64], R19 ;  /* 0x0000001308007986 */ /* 0x0003e8000c101924 */
[----:B------:R1:W-:Y:S04]  /*2970*/  STG.E desc[UR36][R10.64], R15 ;  /* 0x0000000f0a007986 */ /* 0x0003e8000c101924 */
[----:B------:R1:W-:Y:S02]  /*2980*/  STG.E desc[UR36][R12.64], R17 ;  /* 0x000000110c007986 */ /* 0x0003e4000c101924 */
.L_x_8291:
[----:B------:R-:W-:Y:S05]  /*2990*/  BSYNC B0 ;  /* 0x0000000000007941 */ /* 0x000fea0003800000 */
.L_x_8290:
[----:B------:R-:W-:Y:S05]  /*29a0*/  @P0 EXIT ;  /* 0x000000000000094d */ /* 0x000fea0003800000 */
[----:B------:R-:W-:Y:S01]  /*29b0*/  VIADD R0, R0, 0x70 ;  /* 0x0000007000007836 */ /* 0x000fe20000000000 */
[----:B------:R-:W-:-:S04]  /*29c0*/  ULDC.64 UR4, c[0x0][0x220] ;  /* 0x0000880000047ab9 */ /* 0x000fc80000000a00 */
[----:B------:R-:W-:-:S04]  /*29d0*/  IADD3 R27, P0, R0, R27, RZ ;  /* 0x0000001b001b7210 */ /* 0x000fc80007f1e0ff */
[----:B------:R-:W-:Y:S02]  /*29e0*/  LEA.HI.X.SX32 R0, R0, R29, 0x1, P0 ;  /* 0x0000001d00007211 */ /* 0x000fe400000f0eff */
[----:B-1----:R-:W-:-:S04]  /*29f0*/  LEA R2, P0, R27, UR4, 0x2 ;  /* 0x000000041b027c11 */ /* 0x002fc8000f8010ff */
[----:B------:R-:W-:-:S05]  /*2a00*/  LEA.HI.X R3, R27, UR5, R0, 0x2, P0 ;  /* 0x000000051b037c11 */ /* 0x000fca00080f1400 */
[----:B------:R-:W-:Y:S01]  /*2a10*/  STG.E desc[UR36][R2.64], R14 ;  /* 0x0000000e02007986 */ /* 0x000fe2000c101924 */
[----:B------:R-:W-:Y:S05]  /*2a20*/  EXIT ;  /* 0x000000000000794d */ /* 0x000fea0003800000 */
.L_x_8254:
        /* <DEDUP_REMOVED lines=16> */
.L_x_8292:
[----:B------:R-:W-:Y:S05]  /*2b30*/  EXIT ;  /* 0x000000000000794d */ /* 0x000fea0003800000 */
.L_x_8255:
[----:B------:R-:W-:Y:S01]  /*2b40*/  HFMA2.MMA R11, -RZ, RZ, 0, 1.847743988037109375e-06 ;  /* 0x0000001fff0b7435 */ /* 0x000fe200000001ff */
[----:B------:R-:W-:Y:S01]  /*2b50*/  IMAD.MOV.U32 R12, RZ, RZ, 0x10 ;  /* 0x00000010ff0c7424 */ /* 0x000fe200078e00ff */
[----:B------:R-:W-:Y:S01]  /*2b60*/  MOV R2, 0xff7fffff ;  /* 0xff7fffff00027802 */ /* 0x000fe20000000f00 */
[----:B------:R-:W-:-:S08]  /*2b70*/  IMAD.MOV.U32 R15, RZ, RZ, -0x1 ;  /* 0xffffffffff0f7424 */ /* 0x000fd000078e00ff */
[----:B0-----:R-:W-:Y:S05]  /*2b80*/  WARPSYNC.COLLECTIVE R15, `(.L_x_8293) ;  /* 0x000000000f087348 */ /* 0x001fea0003c00000 */
[----:B------:R1:W2:Y:S02]  /*2b90*/  SHFL.BFLY P6, R14, R13, R12, R11 ;  /* 0x0c00000c0d0e7389 */ /* 0x0002a400000c000b */
[----:B012---:R-:W-:Y:S01]  /*2ba0*/  ENDCOLLECTIVE ;  /* 0x000000000000791b */ /* 0x007fe20003800000 */
.L_x_8293:
[----:B------:R-:W-:Y:S01]  /*2bb0*/  HFMA2.MMA R12, -RZ, RZ, 0, 4.76837158203125e-07 ;  /* 0x00000008ff0c7435 */ /* 0x000fe200000001ff */
[----:B------:R-:W-:-:S04]  /*2bc0*/  FMNMX.FTZ R0, R14, -3.40282346638528859812e+38, !PT ;  /* 0xff7fffff0e007809 */ /* 0x000fc80007810000 */
[----:B------:R-:W-:-:S07]  /*2bd0*/  MOV R13, R0 ;  /* 0x00000000000d7202 */ /* 0x000fce0000000f00 */
[----:B------:R-:W-:Y:S05]  /*2be0*/  WARPSYNC.COLLECTIVE R15, `(.L_x_8294) ;  /* 0x000000000f087348 */ /* 0x000fea0003c00000 */
[----:B------:R0:W1:Y:S02]  /*2bf0*/  SHFL.BFLY P6, R14, R13, R12, R11 ;  /* 0x0c00000c0d0e7389 */ /* 0x00006400000c000b */
[----:B01----:R-:W-:Y:S01]  /*2c00*/  ENDCOLLECTIVE ;  /* 0x000000000000791b */ /* 0x003fe20003800000 */
.L_x_8294:
[----:B------:R-:W-:Y:S02]  /*2c10*/  MOV R12, 0x4 ;  /* 0x00000004000c7802 */ /* 0x000fe40000000f00 */
[----:B------:R-:W-:-:S05]  /*2c20*/  FMNMX.FTZ R3, R0, R14, !PT ;  /* 0x0000000e00037209 */ /* 0x000fca0007810000 */
[----:B------:R-:W-:-:S07]  /*2c30*/  IMAD.MOV.U32 R13, RZ, RZ, R3 ;  /* 0x000000ffff0d7224 */ /* 0x000fce00078e0003 */
[----:B------:R-:W-:Y:S05]  /*2c40*/  WARPSYNC.COLLECTIVE R15, `(.L_x_8295) ;  /* 0x000000000f087348 */ /* 0x000fea0003c00000 */
[----:B------:R0:W1:Y:S02]  /*2c50*/  SHFL.BFLY P6, R14, R13, R12, R11 ;  /* 0x0c00000c0d0e7389 */ /* 0x00006400000c000b */
[----:B01----:R-:W-:Y:S01]  /*2c60*/  ENDCOLLECTIVE ;  /* 0x000000000000791b */ /* 0x003fe20003800000 */
.L_x_8295:
[----:B------:R-:W-:Y:S05]  /*2c70*/  BRA `(.L_x_8296) ;  /* 0xffffffd400887947 */ /* 0x000fea000383ffff */
.L_x_8297:
        /* <DEDUP_REMOVED lines=16> */
.L_x_29716:


//--------------------- .text._ZN4vllm25paged_attention_v2_kernelIfhLi112ELi8ELi128ELNS_18Fp8KVCacheDataTypeE2ELb0ELi512EEEvPfS2_PT_PKS3_PKT0_S9_ifPKiSB_iPKfiiiSD_SD_iiiii --------------------------
	.section	.text._ZN4vllm25paged_attention_v2_kernelIfhLi112ELi8ELi128ELNS_18Fp8KVCacheDataTypeE2ELb0ELi512EEEvPfS2_PT_PKS3_PKT0_S9_ifPKiSB_iPKfiiiSD_SD_iiiii,"ax",@progbits
	.align	128
        .global         _ZN4vllm25paged_attention_v2_kernelIfhLi112ELi8ELi128ELNS_18Fp8KVCacheDataTypeE2ELb0ELi512EEEvPfS2_PT_PKS3_PKT0_S9_ifPKiSB_iPKfiiiSD_SD_iiiii
        .type           _ZN4vllm25paged_attention_v2_kernelIfhLi112ELi8ELi128ELNS_18Fp8KVCacheDataTypeE2ELb0ELi512EEEvPfS2_PT_PKS3_PKT0_S9_ifPKiSB_iPKfiiiSD_SD_iiiii,@function
        .size           _ZN4vllm25paged_attention_v2_kernelIfhLi112ELi8ELi128ELNS_18Fp8KVCacheDataTypeE2ELb0ELi512EEEvPfS2_PT_PKS3_PKT0_S9_ifPKiSB_iPKfiiiSD_SD_iiiii,(.L_x_29717 - _ZN4vllm25paged_attention_v2_kernelIfhLi112ELi8ELi128ELNS_18Fp8KVCacheDataTypeE2ELb0ELi512EEEvPfS2_PT_PKS3_PKT0_S9_ifPKiSB_iPKfiiiSD_SD_iiiii)
        .other          _ZN4vllm25paged_attention_v2_kernelIfhLi112ELi8ELi128ELNS_18Fp8KVCacheDataTypeE2ELb0ELi512EEEvPfS2_PT_PKS3_PKT0_S9_ifPKiSB_iPKfiiiSD_SD_iiiii,@"STO_CUDA_ENTRY STV_DEFAULT"
_ZN4vllm25paged_attention_v2_kernelIfhLi112ELi8ELi128ELNS_18Fp8KVCacheDataTypeE2ELb0ELi512EEEvPfS2_PT_PKS3_PKT0_S9_ifPKiSB_iPKfiiiSD_SD_iiiii:
.text._ZN4vllm25paged_attention_v2_kernelIfhLi112ELi8ELi128ELNS_18Fp8KVCacheDataTypeE2ELb0ELi512EEEvPfS2_PT_PKS3_PKT0_S9_ifPKiSB_iPKfiiiSD_SD_iiiii:
        /* <DEDUP_REMOVED lines=42> */
.L_x_8330:
        /* <DEDUP_REMOVED lines=47> */
.L_x_8304:
        /* <DEDUP_REMOVED lines=11> */
.L_x_8303:
[----:B------:R-:W-:Y:S05]  /*0640*/  BSYNC B1 ;  /* 0x0000000000017941 */ /* 0x000fea0003800000 */
.L_x_8302:
        /* <DEDUP_REMOVED lines=14> */
.L_x_8307:
        /* <DEDUP_REMOVED lines=100> */
.L_x_8306:
[----:B------:R-:W-:Y:S05]  /*0d70*/  BSYNC B1 ;  /* 0x0000000000017941 */ /* 0x000fea0003800000 */
.L_x_8305:
        /* <DEDUP_REMOVED lines=55> */
.L_x_8309:
[----:B------:R-:W-:Y:S05]  /*10f0*/  BSYNC B1 ;  /* 0x0000000000017941 */ /* 0x000fea0003800000 */
.L_x_8308:
        /* <DEDUP_REMOVED lines=26> */
.L_x_8301:
[----:B------:R-:W-:Y:S05]  /*12a0*/  BSYNC B0 ;  /* 0x0000000000007941 */ /* 0x000fea0003800000 */
.L_x_8300:
        /* <DEDUP_REMOVED lines=55> */
.L_x_8314:
        /* <DEDUP_REMOVED lines=8> */
.L_x_8313:
[----:B------:R-:W-:Y:S05]  /*16a0*/  BSYNC B1 ;  /* 0x0000000000017941 */ /* 0x000fea0003800000 */
.L_x_8312:
        /* <DEDUP_REMOVED lines=14> */
.L_x_8317:
        /* <DEDUP_REMOVED lines=52> */
.L_x_8316:
[----:B------:R-:W-:Y:S05]  /*1ad0*/  BSYNC B1 ;  /* 0x0000000000017941 */ /* 0x000fea0003800000 */
.L_x_8315:
        /* <DEDUP_REMOVED lines=31> */
.L_x_8319:
[----:B------:R-:W-:Y:S05]  /*1cd0*/  BSYNC B1 ;  /* 0x0000000000017941 */ /* 0x000fea0003800000 */
.L_x_8318:
        /* <DEDUP_REMOVED lines=14> */
.L_x_8311:
[----:B------:R-:W-:Y:S05]  /*1dc0*/  BSYNC B0 ;  /* 0x0000000000007941 */ /* 0x000fea0003800000 */
.L_x_8310:
        /* <DEDUP_REMOVED lines=22> */
.L_x_8321:
[----:B------:R-:W-:Y:S05]  /*1f30*/  BSYNC B0 ;  /* 0x0000000000007941 */ /* 0x000fea0003800000 */
.L_x_8320:
        /* <DEDUP_REMOVED lines=8> */
[C---:B------:R-:W-:Y:S01]  /*1fc0*/  LOP3.LUT R0, R9.reuse, 0xffffffc0, RZ, 0xc0, !PT ;  /* 0xffffffc009007812 */ /* 0x040fe200078ec0ff */
[----:B------:R-:W-:Y:S01]  /*1fd0*/  UIADD3 UR4, UR4, 0x20, URZ ;  /* 0x0000002004047890 */ /* 0x000fe2000fffe03f */
[----:B------:R-:W-:Y:S01]  /*1fe0*/  SHF.R.S32.HI R7, RZ, 0x1, R7 ;  /* 0x00000001ff077819 */ /* 0x000fe20000011407 */
[----:B------:R-:W-:Y:S01]  /*1ff0*/  IMAD.MOV.U32 R29, RZ, RZ, RZ ;  /* 0x000000ffff1d7224 */ /* 0x000fe200078e00ff */
[----:B------:R-:W-:Y:S01]  /*2000*/  ISETP.NE.OR P5, PT, R0, 0x40, P0 ;  /* 0x000000400000780c */ /* 0x000fe200007a5670 */
[----:B------:R-:W-:Y:S01]  /*2010*/  IMAD.MOV.U32 R23, RZ, RZ, RZ ;  /* 0x000000ffff177224 */ /* 0x000fe200078e00ff */
[C---:B------:R-:W-:Y:S01]  /*2020*/  ISETP.GT.OR P1, PT, R9.reuse, 0x3f, P0 ;  /* 0x0000003f0900780c */ /* 0x040fe20000724670 */
[----:B------:R-:W-:Y:S01]  /*2030*/  IMAD R16, R16, 0x70, R7 ;  /* 0x0000007010107824 */ /* 0x000fe200078e0207 */
[----:B------:R-:W-:Y:S01]  /*2040*/  MOV R25, RZ ;  /* 0x000000ff00197202 */ /* 0x000fe20000000f00 */
[----:B------:R-:W-:Y:S01]  /*2050*/  IMAD.MOV.U32 R17, RZ, RZ, RZ ;  /* 0x000000ffff117224 */ /* 0x000fe200078e00ff */
[----:B------:R-:W-:Y:S01]  /*2060*/  MOV R19, RZ ;  /* 0x000000ff00137202 */ /* 0x000fe20000000f00 */
[----:B------:R-:W-:Y:S01]  /*2070*/  BSSY B0, `(.L_x_8322) ;  /* 0x000001f000007945 */ /* 0x000fe20003800000 */
[----:B--2---:R-:W-:-:S02]  /*2080*/  IADD3 R2, R9, 0x1f, RZ ;  /* 0x0000001f09027810 */ /* 0x004fc40007ffe0ff */
[C---:B------:R-:W-:Y:S01]  /*2090*/  LOP3.LUT R0, R9.reuse, 0xffffffe0, RZ, 0xc0, !PT ;  /* 0xffffffe009007812 */ /* 0x040fe200078ec0ff */
[----:B-----5:R-:W-:Y:S01]  /*20a0*/  ULEA UR4, UR5, UR4, 0x18 ;  /* 0x0000000405047291 */ /* 0x020fe2000f8ec03f */
[----:B------:R-:W-:Y:S02]  /*20b0*/  ISETP.GT.U32.AND P3, PT, R2, 0x3e, PT ;  /* 0x0000003e0200780c */ /* 0x000fe40003f64070 */
[----:B------:R-:W-:Y:S02]  /*20c0*/  ISETP.GT.OR P2, PT, R9, 0x1f, P0 ;  /* 0x0000001f0900780c */ /* 0x000fe40000744670 */
        /* <DEDUP_REMOVED lines=25> */
.L_x_8323:
[----:B------:R-:W-:Y:S05]  /*2260*/  BSYNC B0 ;  /* 0x0000000000007941 */ /* 0x000fea0003800000 */
.L_x_8322:
        /* <DEDUP_REMOVED lines=25> */
.L_x_8325:
[----:B------:R-:W-:Y:S05]  /*2400*/  BSYNC B0 ;  /* 0x0000000000007941 */ /* 0x000fea0003800000 */
.L_x_8324:
        /* <DEDUP_REMOVED lines=18> */
[C---:B------:R-:W-:Y:S01]  /*2530*/  VIADD R8, R7.reuse, 0x60 ;  /* 0x0000006007087836 */ /* 0x040fe20000000000 */
[C---:B------:R-:W-:Y:S02]  /*2540*/  IADD3 R12, R7.reuse, 0x20, RZ ;  /* 0x00000020070c7810 */ /* 0x040fe40007ffe0ff */
[----:B------:R-:W-:Y:S02]  /*2550*/  LEA R2, P0, R0, UR4, 0x2 ;  /* 0x0000000400027c11 */ /* 0x000fe4000f8010ff */
[----:B-12---:R-:W-:-:S02]  /*2560*/  IADD3 R16, R7, 0x40, RZ ;  /* 0x0000004007107810 */ /* 0x006fc40007ffe0ff */
[----:B------:R-:W-:Y:S02]  /*2570*/  IADD3 R18, R7, 0x50, RZ ;  /* 0x0000005007127810 */ /* 0x000fe40007ffe0ff */
[-C--:B------:R-:W-:Y:S02]  /*2580*/  IADD3 R5, P2, R10, R15.reuse, RZ ;  /* 0x0000000f0a057210 */ /* 0x080fe40007f5e0ff */
[-C--:B------:R-:W-:Y:S02]  /*2590*/  IADD3 R7, P3, R12, R15.reuse, RZ ;  /* 0x0000000f0c077210 */ /* 0x080fe40007f7e0ff */
[----:B------:R-:W-:Y:S02]  /*25a0*/  LEA.HI.X R3, R0, UR5, R3, 0x2, P0 ;  /* 0x0000000500037c11 */ /* 0x000fe400080f1403 */
[-C--:B------:R-:W-:Y:S02]  /*25b0*/  IADD3 R0, P4, R9, R15.reuse, RZ ;  /* 0x0000000f09007210 */ /* 0x080fe40007f9e0ff */
[-C--:B------:R-:W-:Y:S01]  /*25c0*/  IADD3 R11, P5, R16, R15.reuse, RZ ;  /* 0x0000000f100b7210 */ /* 0x080fe20007fbe0ff */
[----:B------:R-:W-:Y:S01]  /*25d0*/  STG.E desc[UR36][R2.64], R29 ;  /* 0x0000001d02007986 */ /* 0x000fe2000c101924 */
[----:B------:R-:W-:-:S02]  /*25e0*/  IADD3 R13, P0, R18, R15, RZ ;  /* 0x0000000f120d7210 */ /* 0x000fc40007f1e0ff */
[----:B------:R-:W-:Y:S02]  /*25f0*/  IADD3 R15, P1, R8, R15, RZ ;  /* 0x0000000f080f7210 */ /* 0x000fe40007f3e0ff */
[-C--:B------:R-:W-:Y:S02]  /*2600*/  LEA.HI.X.SX32 R10, R10, R20.reuse, 0x1, P2 ;  /* 0x000000140a0a7211 */ /* 0x080fe400010f0eff */
[-C--:B------:R-:W-:Y:S02]  /*2610*/  LEA.HI.X.SX32 R12, R12, R20.reuse, 0x1, P3 ;  /* 0x000000140c0c7211 */ /* 0x080fe400018f0eff */
[----:B------:R-:W-:Y:S02]  /*2620*/  LEA R4, P2, R5, UR4, 0x2 ;  /* 0x0000000405047c11 */ /* 0x000fe4000f8410ff */
[----:B------:R-:W-:Y:S02]  /*2630*/  LEA R6, P3, R7, UR4, 0x2 ;  /* 0x0000000407067c11 */ /* 0x000fe4000f8610ff */
[----:B------:R-:W-:-:S02]  /*2640*/  LEA.HI.X.SX32 R9, R9, R20, 0x1, P4 ;  /* 0x0000001409097211 */ /* 0x000fc400020f0eff */
[-C--:B------:R-:W-:Y:S02]  /*2650*/  LEA.HI.X.SX32 R16, R16, R20.reuse, 0x1, P5 ;  /* 0x0000001410107211 */ /* 0x080fe400028f0eff */
[-C--:B------:R-:W-:Y:S02]  /*2660*/  LEA.HI.X.SX32 R18, R18, R20.reuse, 0x1, P0 ;  /* 0x0000001412127211 */ /* 0x080fe400000f0eff */
[----:B------:R-:W-:Y:S02]  /*2670*/  LEA.HI.X.SX32 R20, R8, R20, 0x1, P1 ;  /* 0x0000001408147211 */ /* 0x000fe400008f0eff */
[----:B------:R-:W-:Y:S02]  /*2680*/  LEA.HI.X R5, R5, UR5, R10, 0x2, P2 ;  /* 0x0000000505057c11 */ /* 0x000fe400090f140a */
[----:B------:R-:W-:Y:S02]  /*2690*/  LEA R8, P0, R0, UR4, 0x2 ;  /* 0x0000000400087c11 */ /* 0x000fe4000f8010ff */
[----:B------:R-:W-:Y:S01]  /*26a0*/  LEA.HI.X R7, R7, UR5, R12, 0x2, P3 ;  /* 0x0000000507077c11 */ /* 0x000fe200098f140c */
[----:B------:R-:W-:Y:S01]  /*26b0*/  STG.E desc[UR36][R4.64], R27 ;  /* 0x0000001b04007986 */ /* 0x000fe2000c101924 */
[----:B------:R-:W-:-:S02]  /*26c0*/  LEA R10, P1, R11, UR4, 0x2 ;  /* 0x000000040b0a7c11 */ /* 0x000fc4000f8210ff */
[----:B------:R-:W-:Y:S01]  /*26d0*/  LEA R12, P2, R13, UR4, 0x2 ;  /* 0x000000040d0c7c11 */ /* 0x000fe2000f8410ff */
[----:B------:R-:W-:Y:S01]  /*26e0*/  STG.E desc[UR36][R6.64], R25 ;  /* 0x0000001906007986 */ /* 0x000fe2000c101924 */
[----:B------:R-:W-:Y:S02]  /*26f0*/  LEA R14, P3, R15, UR4, 0x2 ;  /* 0x000000040f0e7c11 */ /* 0x000fe4000f8610ff */
[----:B------:R-:W-:Y:S02]  /*2700*/  LEA.HI.X R9, R0, UR5, R9, 0x2, P0 ;  /* 0x0000000500097c11 */ /* 0x000fe400080f1409 */
[----:B------:R-:W-:Y:S02]  /*2710*/  LEA.HI.X R11, R11, UR5, R16, 0x2, P1 ;  /* 0x000000050b0b7c11 */ /* 0x000fe400088f1410 */
[----:B------:R-:W-:Y:S01]  /*2720*/  LEA.HI.X R13, R13, UR5, R18, 0x2, P2 ;  /* 0x000000050d0d7c11 */ /* 0x000fe200090f1412 */
[----:B------:R-:W-:Y:S01]  /*2730*/  STG.E desc[UR36][R8.64], R23 ;  /* 0x0000001708007986 */ /* 0x000fe2000c101924 */
[----:B------:R-:W-:-:S03]  /*2740*/  LEA.HI.X R15, R15, UR5, R20, 0x2, P3 ;  /* 0x000000050f0f7c11 */ /* 0x000fc600098f1414 */
[----:B------:R-:W-:Y:S04]  /*2750*/  STG.E desc[UR36][R10.64], R21 ;  /* 0x000000150a007986 */ /* 0x000fe8000c101924 */
[----:B------:R-:W-:Y:S04]  /*2760*/  STG.E desc[UR36][R12.64], R19 ;  /* 0x000000130c007986 */ /* 0x000fe8000c101924 */
[----:B------:R-:W-:Y:S01]  /*2770*/  STG.E desc[UR36][R14.64], R17 ;  /* 0x000000110e007986 */ /* 0x000fe2000c101924 */
[----:B------:R-:W-:Y:S05]  /*2780*/  EXIT ;  /* 0x000000000000794d */ /* 0x000fea0003800000 */
.L_x_8298:
        /* <DEDUP_REMOVED lines=16> */
.L_x_8326:
[----:B------:R-:W-:Y:S05]  /*2890*/  EXIT ;  /* 0x000000000000794d */ /* 0x000fea0003800000 */
.L_x_8299:
[----:B------:R-:W-:Y:S01]  /*28a0*/  HFMA2.MMA R12, -RZ, RZ, 0, 9.5367431640625e-07 ;  /* 0x00000010ff0c7435 */ /* 0x000fe200000001ff */
[----:B------:R-:W-:Y:S01]  /*28b0*/  MOV R11, 0x1f ;  /* 0x0000001f000b7802 */ /* 0x000fe20000000f00 */
[----:B------:R-:W-:Y:S01]  /*28c0*/  IMAD.MOV.U32 R15, RZ, RZ, -0x1 ;  /* 0xffffffffff0f7424 */ /* 0x000fe200078e00ff */
[----:B------:R-:W-:-:S08]  /*28d0*/  MOV R2, 0xff7fffff ;  /* 0xff7fffff00027802 */ /* 0x000fd00000000f00 */
[----:B0-----:R-:W-:Y:S05]  /*28e0*/  WARPSYNC.COLLECTIVE R15, `(.L_x_8327) ;  /* 0x000000000f087348 */ /* 0x001fea0003c00000 */
[----:B------:R1:W2:Y:S02]  /*28f0*/  SHFL.BFLY P6, R14, R13, R12, R11 ;  /* 0x0c00000c0d0e7389 */ /* 0x0002a400000c000b */
[----:B012---:R-:W-:Y:S01]  /*2900*/  ENDCOLLECTIVE ;  /* 0x000000000000791b */ /* 0x007fe20003800000 */
.L_x_8327:
[----:B------:R-:W-:Y:S01]  /*2910*/  HFMA2.MMA R12, -RZ, RZ, 0, 4.76837158203125e-07 ;  /* 0x00000008ff0c7435 */ /* 0x000fe200000001ff */
[----:B------:R-:W-:-:S04]  /*2920*/  FMNMX.FTZ R0, R14, -3.40282346638528859812e+38, !PT ;  /* 0xff7fffff0e007809 */ /* 0x000fc80007810000 */
[----:B------:R-:W-:-:S07]  /*2930*/  MOV R13, R0 ;  /* 0x00000000000d7202 */ /* 0x000fce0000000f00 */
[----:B------:R-:W-:Y:S05]  /*2940*/  WARPSYNC.COLLECTIVE R15, `(.L_x_8328) ;  /* 0x000000000f087348 */ /* 0x000fea0003c00000 */
[----:B------:R0:W1:Y:S02]  /*2950*/  SHFL.BFLY P6, R14, R13, R12, R11 ;  /* 0x0c00000c0d0e7389 */ /* 0x00006400000c000b */
[----:B01----:R-:W-:Y:S01]  /*2960*/  ENDCOLLECTIVE ;  /* 0x000000000000791b */ /* 0x003fe20003800000 */
.L_x_8328:
[----:B------:R-:W-:Y:S02]  /*2970*/  MOV R12, 0x4 ;  /* 0x00000004000c7802 */ /* 0x000fe40000000f00 */
[----:B------:R-:W-:-:S05]  /*2980*/  FMNMX.FTZ R3, R0, R14, !PT ;  /* 0x0000000e00037209 */ /* 0x000fca0007810000 */
[----:B------:R-:W-:-:S07]  /*2990*/  IMAD.MOV.U32 R13, RZ, RZ, R3 ;  /* 0x000000ffff0d7224 */ /* 0x000fce00078e0003 */
[----:B------:R-:W-:Y:S05]  /*29a0*/  WARPSYNC.COLLECTIVE R15, `(.L_x_8329) ;  /* 0x000000000f087348 */ /* 0x000fea0003c00000 */
[----:B------:R0:W1:Y:S02]  /*29b0*/  SHFL.BFLY P6, R14, R13, R12, R11 ;  /* 0x0c00000c0d0e7389 */ /* 0x00006400000c000b */
[----:B01----:R-:W-:Y:S01]  /*29c0*/  ENDCOLLECTIVE ;  /* 0x000000000000791b */ /* 0x003fe20003800000 */
.L_x_8329:
[----:B------:R-:W-:Y:S05]  /*29d0*/  BRA `(.L_x_8330) ;  /* 0xffffffd800307947 */ /* 0x000fea000383ffff */
.L_x_8331:
        /* <DEDUP_REMOVED lines=10> */
.L_x_29717:


//--------------------- .text._ZN4vllm25paged_attention_v2_kernelIfhLi96ELi8ELi128ELNS_18Fp8KVCacheDataTypeE2ELb0ELi512EEEvPfS2_PT_PKS3_PKT0_S9_ifPKiSB_iPKfiiiSD_SD_iiiii --------------------------
	.section	.text._ZN4vllm25paged_attention_v2_kernelIfhLi96ELi8ELi128ELNS_18Fp8KVCacheDataTypeE2ELb0ELi512EEEvPfS2_PT_PKS3_PKT0_S9_ifPKiSB_iPKfiiiSD_SD_iiiii,"ax",@progbits
	.align	128
        .global         _ZN4vllm25paged_attention_v2_kernelIfhLi96ELi8ELi128ELNS_18Fp8KVCacheDataTypeE2ELb0ELi512EEEvPfS2_PT_PKS3_PKT0_S9_ifPKiSB_iPKfiiiSD_SD_iiiii
        .type           _ZN4vllm25paged_attention_v2_kernelIfhLi96ELi8ELi128ELNS_18Fp8KVCacheDataTypeE2ELb0ELi512EEEvPfS2_PT_PKS3_PKT0_S9_ifPKiSB_iPKfiiiSD_SD_iiiii,@function
        .size           _ZN4vllm25paged_attention_v2_kernelIfhLi96ELi8ELi128ELNS_18Fp8KVCacheDataTypeE2ELb0ELi512EEEvPfS2_PT_PKS3_PKT0_S9_ifPKiSB_iPKfiiiSD_SD_iiiii,(.L_x_29718 - _ZN4vllm25paged_attention_v2_kernelIfhLi96ELi8ELi128ELNS_18Fp8KVCacheDataTypeE2ELb0ELi512EEEvPfS2_PT_PKS3_PKT0_S9_ifPKiSB_iPKfiiiSD_SD_iiiii)
        .other          _ZN4vllm25paged_attention_v2_kernelIfhLi96ELi8ELi128ELNS_18Fp8KVCacheDataTypeE2ELb0ELi512EEEvPfS2_PT_PKS3_PKT0_S9_ifPKiSB_iPKfiiiSD_SD_iiiii,@"STO_CUDA_ENTRY STV_DEFAULT"
_ZN4vllm25paged_attention_v2_kernelIfhLi96ELi8ELi128ELNS_18Fp8KVCacheDataTypeE2ELb0ELi512EEEvPfS2_PT_PKS3_PKT0_S9_ifPKiSB_iPKfiiiSD_SD_iiiii:
.text._ZN4vllm25paged_attention_v2_kernelIfhLi96ELi8ELi128ELNS_18Fp8KVCacheDataTypeE2ELb0ELi512EEEvPfS2_PT_PKS3_PKT0_S9_ifPKiSB_iPKfiiiSD_SD_iiiii:
        /* <DEDUP_REMOVED lines=42> */
.L_x_8364:
        /* <DEDUP_REMOVED lines=47> */
.L_x_8338:
        /* <DEDUP_REMOVED lines=11> */
.L_x_8337:
[----:B------:R-:W-:Y:S05]  /*0640*/  BSYNC B1 ;  /* 0x0000000000017941 */ /* 0x000fea0003800000 */
.L_x_8336:
        /* <DEDUP_REMOVED lines=14> */
.L_x_8341:
        /* <DEDUP_REMOVED lines=100> */
.L_x_8340:
[----:B------:R-:W-:Y:S05]  /*0d70*/  BSYNC B1 ;  /* 0x0000000000017941 */ /* 0x000fea0003800000 */
.L_x_8339:
        /* <DEDUP_REMOVED lines=55> */
.L_x_8343:
[----:B------:R-:W-:Y:S05]  /*10f0*/  BSYNC B1 ;  /* 0x0000000000017941 */ /* 0x000fea0003800000 */
.L_x_8342:
        /* <DEDUP_REMOVED lines=26> */
.L_x_8335:
[----:B------:R-:W-:Y:S05]  /*12a0*/  BSYNC B0 ;  /* 0x0000000000007941 */ /* 0x000fea0003800000 */
.L_x_8334:
        /* <DEDUP_REMOVED lines=55> */
.L_x_8348:
        /* <DEDUP_REMOVED lines=8> */
.L_x_8347:
[----:B------:R-:W-:Y:S05]  /*16a0*/  BSYNC B1 ;  /* 0x0000000000017941 */ /* 0x000fea0003800000 */
.L_x_8346:
        /* <DEDUP_REMOVED lines=14> */
.L_x_8351:
        /* <DEDUP_REMOVED lines=52> */
.L_x_8350:
[----:B------:R-:W-:Y:S05]  /*1ad0*/  BSYNC B1 ;  /* 0x0000000000017941 */ /* 0x000fea0003800000 */
.L_x_8349:
        /* <DEDUP_REMOVED lines=31> */
.L_x_8353:
[----:B------:R-:W-:Y:S05]  /*1cd0*/  BSYNC B1 ;  /* 0x0000000000017941 */ /* 0x000fea0003800000 */
.L_x_8352:
        /* <DEDUP_REMOVED lines=14> */
.L_x_8345:
[----:B------:R-:W-:Y:S05]  /*1dc0*/  BSYNC B0 ;  /* 0x0000000000007941 */ /* 0x000fea0003800000 */
.L_x_8344:
        /* <DEDUP_REMOVED lines=22> */
.L_x_8355:
[----:B------:R-:W-:Y:S05]  /*1f30*/  BSYNC B0 ;  /* 0x0000000000007941 */ /* 0x000fea0003800000 */
.L_x_8354:
[----:B------:R-:W5:Y:S01]  /*1f40*/  S2UR UR5, SR_CgaCtaId ;  /* 0x00000000000579c3 */ /* 0x000f620000008800 */
[----:B-1--4-:R-:W-:-:S07]  /*1f50*/  LOP3.LUT R0, R18, 0x1, RZ, 0xc0, !PT ;  /* 0x0000000112007812 */ /* 0x012fce00078ec0ff */
[----:B------:R-:W-:Y:S01]  /*1f60*/  BAR.SYNC.DEFER_BLOCKING 0x0 ;  /* 0x0000000000007b1d */ /* 0x000fe20000010000 */
[C---:B--2---:R-:W-:Y:S01]  /*1f70*/  LOP3.LUT R2, R7.reuse, 0xffffffc0, RZ, 0xc0, !PT ;  /* 0xffffffc007027812 */ /* 0x044fe200078ec0ff */
[----:B------:R-:W-:Y:S01]  /*1f80*/  HFMA2.MMA R19, -RZ, RZ, 0, 0 ;  /* 0x00000000ff137435 */ /* 0x000fe200000001ff */
[----:B------:R-:W-:Y:S01]  /*1f90*/  ISETP.NE.AND P0, PT, R0, RZ, PT ;  /* 0x000000ff0000720c */ /* 0x000fe20003f05270 */
[----:B------:R-:W-:Y:S01]  /*1fa0*/  HFMA2.MMA R21, -RZ, RZ, 0, 0 ;  /* 0x00000000ff157435 */ /* 0x000fe200000001ff */
[----:B------:R-:W-:Y:S01]  /*1fb0*/  LEA.HI R0, R18, R18, RZ, 0x1 ;  /* 0x0000001212007211 */ /* 0x000fe200078f08ff */
[----:B------:R-:W-:Y:S01]  /*1fc0*/  UMOV UR4, 0x400 ;  /* 0x0000040000047882 */ /* 0x000fe20000000000 */
[----:B------:R-:W-:Y:S01]  /*1fd0*/  ISETP.NE.OR P5, PT, R2, 0x40, P0 ;  /* 0x000000400200780c */ /* 0x000fe200007a5670 */
[----:B------:R-:W-:Y:S01]  /*1fe0*/  UIADD3 UR4, UR4, 0x20, URZ ;  /* 0x0000002004047890 */ /* 0x000fe2000fffe03f */
[----:B------:R-:W-:Y:S01]  /*1ff0*/  SHF.R.S32.HI R0, RZ, 0x1, R0 ;  /* 0x00000001ff007819 */ /* 0x000fe20000011400 */
[----:B------:R-:W-:Y:S01]  /*2000*/  IMAD.MOV.U32 R23, RZ, RZ, RZ ;  /* 0x000000ffff177224 */ /* 0x000fe200078e00ff */
[C---:B------:R-:W-:Y:S01]  /*2010*/  ISETP.GT.OR P1, PT, R7.reuse, 0x3f, P0 ;  /* 0x0000003f0700780c */ /* 0x040fe20000724670 */
[----:B------:R-:W-:Y:S01]  /*2020*/  BSSY B0, `(.L_x_8356) ;  /* 0x0000020000007945 */ /* 0x000fe20003800000 */
[----:B---3--:R-:W-:Y:S01]  /*2030*/  IADD3 R3, R7, 0x1f, RZ ;  /* 0x0000001f07037810 */ /* 0x008fe20007ffe0ff */
[----:B------:R-:W-:Y:S01]  /*2040*/  IMAD R2, R17, 0x60, R0 ;  /* 0x0000006011027824 */ /* 0x000fe200078e0200 */
[----:B------:R-:W-:Y:S01]  /*2050*/  MOV R15, RZ ;  /* 0x000000ff000f7202 */ /* 0x000fe20000000f00 */
[----:B------:R-:W-:Y:S01]  /*2060*/  IMAD.MOV.U32 R17, RZ, RZ, RZ ;  /* 0x000000ffff117224 */ /* 0x000fe200078e00ff */
[----:B------:R-:W-:-:S02]  /*2070*/  MOV R25, RZ ;  /* 0x000000ff00197202 */ /* 0x000fc40000000f00 */
[----:B------:R-:W-:Y:S02]  /*2080*/  ISETP.GT.U32.AND P3, PT, R3, 0x3e, PT ;  /* 0x0000003e0300780c */ /* 0x000fe40003f64070 */
[C---:B------:R-:W-:Y:S01]  /*2090*/  LOP3.LUT R3, R7.reuse, 0xffffffe0, RZ, 0xc0, !PT ;  /* 0xffffffe007037812 */ /* 0x040fe200078ec0ff */
[----:B-----5:R-:W-:Y:S01]  /*20a0*/  ULEA UR4, UR5, UR4, 0x18 ;  /* 0x0000000405047291 */ /* 0x020fe2000f8ec03f */
        /* <DEDUP_REMOVED lines=23> */
.L_x_8357:
[----:B------:R-:W-:Y:S05]  /*2220*/  BSYNC B0 ;  /* 0x0000000000007941 */ /* 0x000fea0003800000 */
.L_x_8356:
        /* <DEDUP_REMOVED lines=22> */
.L_x_8359:
[----:B------:R-:W-:Y:S05]  /*2390*/  BSYNC B0 ;  /* 0x0000000000007941 */ /* 0x000fea0003800000 */
.L_x_8358:
        /* <DEDUP_REMOVED lines=19> */
[C---:B------:R-:W-:Y:S02]  /*24d0*/  LEA R2, P0, R3.reuse, UR4, 0x2 ;  /* 0x0000000403027c11 */ /* 0x040fe4000f8010ff */
[----:B------:R-:W-:Y:S02]  /*24e0*/  IADD3 R14, R0, 0x30, RZ ;  /* 0x00000030000e7810 */ /* 0x000fe40007ffe0ff */
[----:B------:R-:W-:-:S02]  /*24f0*/  LEA.HI.X R3, R3, UR5, R6, 0x2, P0 ;  /* 0x0000000503037c11 */ /* 0x000fc400080f1406 */
[----:B------:R-:W-:Y:S02]  /*2500*/  IADD3 R16, R0, 0x40, RZ ;  /* 0x0000004000107810 */ /* 0x000fe40007ffe0ff */
[-C--:B------:R-:W-:Y:S01]  /*2510*/  IADD3 R6, P0, R4, R13.reuse, RZ ;  /* 0x0000000d04067210 */ /* 0x080fe20007f1e0ff */
[----:B------:R-:W-:Y:S01]  /*2520*/  STG.E desc[UR36][R2.64], R19 ;  /* 0x0000001302007986 */ /* 0x000fe2000c101924 */
        /* <DEDUP_REMOVED lines=8> */
[-C--:B------:R-:W-:Y:S02]  /*25b0*/  LEA.HI.X.SX32 R7, R7, R29.reuse, 0x1, P1 ;  /* 0x0000001d07077211 */ /* 0x080fe400008f0eff */
[----:B------:R-:W-:Y:S01]  /*25c0*/  LEA R6, P0, R0, UR4, 0x2 ;  /* 0x0000000400067c11 */ /* 0x000fe2000f8010ff */
[----:B------:R-:W-:Y:S01]  /*25d0*/  STG.E desc[UR36][R4.64], R17 ;  /* 0x0000001104007986 */ /* 0x000fe2000c101924 */
[----:B------:R-:W-:-:S02]  /*25e0*/  LEA.HI.X.SX32 R14, R14, R29, 0x1, P2 ;  /* 0x0000001d0e0e7211 */ /* 0x000fc400010f0eff */
[----:B------:R-:W-:Y:S02]  /*25f0*/  LEA R8, P1, R9, UR4, 0x2 ;  /* 0x0000000409087c11 */ /* 0x000fe4000f8210ff */
[----:B------:R-:W-:Y:S02]  /*2600*/  LEA.HI.X.SX32 R16, R16, R29, 0x1, P3 ;  /* 0x0000001d10107211 */ /* 0x000fe400018f0eff */
[----:B------:R-:W-:Y:S02]  /*2610*/  LEA R10, P2, R11, UR4, 0x2 ;  /* 0x000000040b0a7c11 */ /* 0x000fe4000f8410ff */
[----:B------:R-:W-:Y:S02]  /*2620*/  LEA R12, P3, R13, UR4, 0x2 ;  /* 0x000000040d0c7c11 */ /* 0x000fe4000f8610ff */
[----:B------:R-:W-:Y:S02]  /*2630*/  LEA.HI.X R7, R0, UR5, R7, 0x2, P0 ;  /* 0x0000000500077c11 */ /* 0x000fe400080f1407 */
[----:B------:R-:W-:-:S02]  /*2640*/  LEA.HI.X R9, R9, UR5, R14, 0x2, P1 ;  /* 0x0000000509097c11 */ /* 0x000fc400088f140e */
[----:B------:R-:W-:Y:S01]  /*2650*/  LEA.HI.X R11, R11, UR5, R16, 0x2, P2 ;  /* 0x000000050b0b7c11 */ /* 0x000fe200090f1410 */
[----:B------:R-:W-:Y:S01]  /*2660*/  STG.E desc[UR36][R6.64], R15 ;  /* 0x0000000f06007986 */ /* 0x000fe2000c101924 */
[----:B------:R-:W-:-:S03]  /*2670*/  LEA.HI.X R13, R13, UR5, R18, 0x2, P3 ;  /* 0x000000050d0d7c11 */ /* 0x000fc600098f1412 */
[----:B------:R-:W-:Y:S04]  /*2680*/  STG.E desc[UR36][R8.64], R21 ;  /* 0x0000001508007986 */ /* 0x000fe8000c101924 */
[----:B------:R-:W-:Y:S04]  /*2690*/  STG.E desc[UR36][R10.64], R23 ;  /* 0x000000170a007986 */ /* 0x000fe8000c101924 */
[----:B------:R-:W-:Y:S01]  /*26a0*/  STG.E desc[UR36][R12.64], R25 ;  /* 0x000000190c007986 */ /* 0x000fe2000c101924 */
[----:B------:R-:W-:Y:S05]  /*26b0*/  EXIT ;  /* 0x000000000000794d */ /* 0x000fea0003800000 */
.L_x_8332:
        /* <DEDUP_REMOVED lines=16> */
.L_x_8360:
[----:B------:R-:W-:Y:S05]  /*27c0*/  EXIT ;  /* 0x000000000000794d */ /* 0x000fea0003800000 */
.L_x_8333:
[----:B------:R-:W-:Y:S01]  /*27d0*/  HFMA2.MMA R12, -RZ, RZ, 0, 9.5367431640625e-07 ;  /* 0x00000010ff0c7435 */ /* 0x000fe200000001ff */
[----:B------:R-:W-:Y:S01]  /*27e0*/  MOV R11, 0x1f ;  /* 0x0000001f000b7802 */ /* 0x000fe20000000f00 */
[----:B------:R-:W-:Y:S01]  /*27f0*/  IMAD.MOV.U32 R15, RZ, RZ, -0x1 ;  /* 0xffffffffff0f7424 */ /* 0x000fe200078e00ff */
[----:B------:R-:W-:-:S08]  /*2800*/  MOV R2, 0xff7fffff ;  /* 0xff7fffff00027802 */ /* 0x000fd00000000f00 */
[----:B0-----:R-:W-:Y:S05]  /*2810*/  WARPSYNC.COLLECTIVE R15, `(.L_x_8361) ;  /* 0x000000000f087348 */ /* 0x001fea0003c00000 */
[----:B------:R1:W2:Y:S02]  /*2820*/  SHFL.BFLY P6, R14, R13, R12, R11 ;  /* 0x0c00000c0d0e7389 */ /* 0x0002a400000c000b */
[----:B012---:R-:W-:Y:S01]  /*2830*/  ENDCOLLECTIVE ;  /* 0x000000000000791b */ /* 0x007fe20003800000 */
.L_x_8361:
[----:B------:R-:W-:Y:S01]  /*2840*/  HFMA2.MMA R12, -RZ, RZ, 0, 4.76837158203125e-07 ;  /* 0x00000008ff0c7435 */ /* 0x000fe200000001ff */
[----:B------:R-:W-:-:S04]  /*2850*/  FMNMX.FTZ R0, R14, -3.40282346638528859812e+38, !PT ;  /* 0xff7fffff0e007809 */ /* 0x000fc80007810000 */
[----:B------:R-:W-:-:S07]  /*2860*/  MOV R13, R0 ;  /* 0x00000000000d7202 */ /* 0x000fce0000000f00 */
[----:B------:R-:W-:Y:S05]  /*2870*/  WARPSYNC.COLLECTIVE R15, `(.L_x_8362) ;  /* 0x000000000f087348 */ /* 0x000fea0003c00000 */
[----:B------:R0:W1:Y:S02]  /*2880*/  SHFL.BFLY P6, R14, R13, R12, R11 ;  /* 0x0c00000c0d0e7389 */ /* 0x00006400000c000b */
[----:B01----:R-:W-:Y:S01]  /*2890*/  ENDCOLLECTIVE ;  /* 0x000000000000791b */ /* 0x003fe20003800000 */
.L_x_8362:
[----:B------:R-:W-:Y:S02]  /*28a0*/  MOV R12, 0x4 ;  /* 0x00000004000c7802 */ /* 0x000fe40000000f00 */
[----:B------:R-:W-:-:S05]  /*28b0*/  FMNMX.FTZ R3, R0, R14, !PT ;  /* 0x0000000e00037209 */ /* 0x000fca0007810000 */
[----:B------:R-:W-:-:S07]  /*28c0*/  IMAD.MOV.U32 R13, RZ, RZ, R3 ;  /* 0x000000ffff0d7224 */ /* 0x000fce00078e0003 */
[----:B------:R-:W-:Y:S05]  /*28d0*/  WARPSYNC.COLLECTIVE R15, `(.L_x_8363) ;  /* 0x000000000f087348 */ /* 0x000fea0003c00000 */
[----:B------:R0:W1:Y:S02]  /*28e0*/  SHFL.BFLY P6, R14, R13, R12, R11 ;  /* 0x0c00000c0d0e7389 */ /* 0x00006400000c000b */
[----:B01----:R-:W-:Y:S01]  /*28f0*/  ENDCOLLECTIVE ;  /* 0x000000000000791b */ /* 0x003fe20003800000 */
.L_x_8363:
[----:B------:R-:W-:Y:S05]  /*2900*/  BRA `(.L_x_8364) ;  /* 0xffffffd800647947 */ /* 0x000fea000383ffff */
.L_x_8365:
        /* <DEDUP_REMOVED lines=15> */
.L_x_29718:


//--------------------- .text._ZN4vllm25paged_attention_v2_kernelIfhLi80ELi8ELi128ELNS_18Fp8KVCacheDataTypeE2ELb0ELi512EEEvPfS2_PT_PKS3_PKT0_S9_ifPKiSB_iPKfiiiSD_SD_iiiii --------------------------
	.section	.text._ZN4vllm25paged_attention_v2_kernelIfhLi80ELi8ELi128ELNS_18Fp8KVCacheDataTypeE2ELb0ELi512EEEvPfS2_PT_PKS3_PKT0_S9_ifPKiSB_iPKfiiiSD_SD_iiiii,"ax",@progbits
	.align	128
        .global         _ZN4vllm25paged_attention_v2_kernelIfhLi80ELi8ELi128ELNS_18Fp8KVCacheDataTypeE2ELb0ELi512EEEvPfS2_PT_PKS3_PKT0_S9_ifPKiSB_iPKfiiiSD_SD_iiiii
        .type           _ZN4vllm25paged_attention_v2_kernelIfhLi80ELi8ELi128ELNS_18Fp8KVCacheDataTypeE2ELb0ELi512EEEvPfS2_PT_PKS3_PKT0_S9_ifPKiSB_iPKfiiiSD_SD_iiiii,@function
        .size           _ZN4vllm25paged_attention_v2_kernelIfhLi80ELi8ELi128ELNS_18Fp8KVCacheDataTypeE2ELb0ELi512EEEvPfS2_PT_PKS3_PKT0_S9_ifPKiSB_iPKfiiiSD_SD_iiiii,(.L_x_29719 - _ZN4vllm25paged_attention_v2_kernelIfhLi80ELi8ELi128ELNS_18Fp8KVCacheDataTypeE2ELb0ELi512EEEvPfS2_PT_PKS3_PKT0_S9_ifPKiSB_iPKfiiiSD_SD_iiiii)
        .other          _ZN4vllm25paged_attention_v2_kernelIfhLi80ELi8ELi128ELNS_18Fp8KVCacheDataTypeE2ELb0ELi512EEEvPfS2_PT_PKS3_PKT0_S9_ifPKiSB_iPKfiiiSD_SD_iiiii,@"STO_CUDA_ENTRY STV_DEFAULT"
_ZN4vllm25paged_attention_v2_kernelIfhLi80ELi8ELi128ELNS_18Fp8KVCacheDataTypeE2ELb0ELi512EEEvPfS2_PT_PKS3_PKT0_S9_ifPKiSB_iPKfiiiSD_SD_iiiii:
.text._ZN4vllm25paged_attention_v2_kernelIfhLi80ELi8ELi128ELNS_18Fp8KVCacheDataTypeE2ELb0ELi512EEEvPfS2_PT_PKS3_PKT0_S9_ifPKiSB_iPKfiiiSD_SD_iiiii:
        /* <DEDUP_REMOVED lines=42> */
.L_x_8398:
        /* <DEDUP_REMOVED lines=47> */
.L_x_8372:
        /* <DEDUP_REMOVED lines=11> */
.L_x_8371:
[----:B------:R-:W-:Y:S05]  /*0640*/  BSYNC B1 ;  /* 0x0000000000017941 */ /* 0x000fea0003800000 */
.L_x_8370:
        /* <DEDUP_REMOVED lines=14> */
.L_x_8375:
        /* <DEDUP_REMOVED lines=100> */
.L_x_8374:
[----:B------:R-:W-:Y:S05]  /*0d70*/  BSYNC B1 ;  /* 0x0000000000017941 */ /* 0x000fea0003800000 */
.L_x_8373:
        /* <DEDUP_REMOVED lines=55> */
.L_x_8377:
[----:B------:R-:W-:Y:S05]  /*10f0*/  BSYNC B1 ;  /* 0x0000000000017941 */ /* 0x000fea0003800000 */
.L_x_8376:
        /* <DEDUP_REMOVED lines=26> */
.L_x_8369:
[----:B------:R-:W-:Y:S05]  /*12a0*/  BSYNC B0 ;  /* 0x0000000000007941 */ /* 0x000fea0003800000 */
.L_x_8368:
        /* <DEDUP_REMOVED lines=55> */
.L_x_8382:
        /* <DEDUP_REMOVED lines=8> */
.L_x_8381:
[----:B------:R-:W-:Y:S05]  /*16a0*/  BSYNC B1 ;  /* 0x0000000000017941 */ /* 0x000fea0003800000 */
.L_x_8380:
        /* <DEDUP_REMOVED lines=14> */
.L_x_8385:
        /* <DEDUP_REMOVED lines=52> */
.L_x_8384:
[----:B------:R-:W-:Y:S05]  /*1ad0*/  BSYNC B1 ;  /* 0x0000000000017941 */ /* 0x000fea0003800000 */
.L_x_8383:
        /* <DEDUP_REMOVED lines=31> */
.L_x_8387:
[----:B------:R-:W-:Y:S05]  /*1cd0*/  BSYNC B1 ;  /* 0x0000000000017941 */ /* 0x000fea0003800000 */
.L_x_8386:
        /* <DEDUP_REMOVED lines=14> */
.L_x_8379:
[----:B------:R-:W-:Y:S05]  /*1dc0*/  BSYNC B0 ;  /* 0x0000000000007941 */ /* 0x000fea0003800000 */
.L_x_8378:
        /* <DEDUP_REMOVED lines=22> */
.L_x_8389:
[----:B------:R-:W-:Y:S05]  /*1f30*/  BSYNC B0 ;  /* 0x0000000000007941 */ /* 0x000fea0003800000 */
.L_x_8388:
[----:B------:R-:W5:Y:S08]  /*1f40*/  S2UR UR5, SR_CgaCtaId ;  /* 0x00000000000579c3 */ /* 0x000f700000008800 */
[----:B------:R-:W-:Y:S01]  /*1f50*/  BAR.SYNC.DEFER_BLOCKING 0x0 ;  /* 0x0000000000007b1d */ /* 0x000fe20000010000 */
[C---:B-1--4-:R-:W-:Y:S01]  /*1f60*/  LOP3.LUT R0, R18.reuse, 0x1, RZ, 0xc0, !PT ;  /* 0x0000000112007812 */ /* 0x052fe200078ec0ff */
[----:B---3--:R-:W-:Y:S01]  /*1f70*/  HFMA2.MMA R5, -RZ, RZ, 0, 0 ;  /* 0x00000000ff057435 */ /* 0x008fe200000001ff */
        /* <DEDUP_REMOVED lines=8> */
[----:B------:R-:W-:Y:S01]  /*2000*/  ISETP.GT.OR P1, PT, R7, 0x3f, P0 ;  /* 0x0000003f0700780c */ /* 0x000fe20000724670 */
[----:B------:R-:W-:Y:S01]  /*2010*/  IMAD R17, R17, 0x50, R8 ;  /* 0x0000005011117824 */ /* 0x000fe200078e0208 */
[----:B--2---:R-:W-:-:S02]  /*2020*/  IADD3 R2, R7, 0x1f, RZ ;  /* 0x0000001f07027810 */ /* 0x004fc40007ffe0ff */
[C---:B------:R-:W-:Y:S02]  /*2030*/  LOP3.LUT R0, R7.reuse, 0xffffffe0, RZ, 0xc0, !PT ;  /* 0xffffffe007007812 */ /* 0x040fe400078ec0ff */
[----:B------:R-:W-:Y:S02]  /*2040*/  ISETP.GT.U32.AND P3, PT, R2, 0x3e, PT ;  /* 0x0000003e0200780c */ /* 0x000fe40003f64070 */
[----:B------:R-:W-:Y:S02]  /*2050*/  CS2R R2, SRZ ;  /* 0x0000000000027805 */ /* 0x000fe4000001ff00 */
[----:B------:R-:W-:Y:S01]  /*2060*/  ISETP.GT.OR P2, PT, R7, 0x1f, P0 ;  /* 0x0000001f0700780c */ /* 0x000fe20000744670 */
[----:B-----5:R-:W-:Y:S01]  /*2070*/  ULEA UR4, UR5, UR4, 0x18 ;  /* 0x0000000405047291 */ /* 0x020fe2000f8ec03f */
[----:B------:R-:W-:Y:S01]  /*2080*/  ISETP.NE.OR P4, PT, R0, 0x20, P0 ;  /* 0x000000200000780c */ /* 0x000fe20000785670 */
[----:B------:R-:W-:Y:S01]  /*2090*/  IMAD.MOV.U32 R0, RZ, RZ, RZ ;  /* 0x000000ffff007224 */ /* 0x000fe200078e00ff */
[----:B------:R-:W-:-:S03]  /*20a0*/  MOV R7, RZ ;  /* 0x000000ff00077202 */ /* 0x000fc60000000f00 */
        /* <DEDUP_REMOVED lines=18> */
.L_x_8391:
[----:B------:R-:W-:Y:S05]  /*21d0*/  BSYNC B0 ;  /* 0x0000000000007941 */ /* 0x000fea0003800000 */
.L_x_8390:
        /* <DEDUP_REMOVED lines=19> */
.L_x_8393:
[----:B------:R-:W-:Y:S05]  /*2310*/  BSYNC B0 ;  /* 0x0000000000007941 */ /* 0x000fea0003800000 */
.L_x_8392:
        /* <DEDUP_REMOVED lines=17> */
[----:B-12---:R-:W-:Y:S02]  /*2430*/  LEA.HI.X.SX32 R12, R8, R21, 0x1, P0 ;  /* 0x00000015080c7211 */ /* 0x006fe400000f0eff */
[C---:B------:R-:W-:Y:S02]  /*2440*/  LEA R10, P0, R9.reuse, UR4, 0x2 ;  /* 0x00000004090a7c11 */ /* 0x040fe4000f8010ff */
[----:B------:R-:W-:Y:S02]  /*2450*/  IADD3 R13, P1, R6, R17, RZ ;  /* 0x00000011060d7210 */ /* 0x000fe40007f3e0ff */
[----:B------:R-:W-:-:S02]  /*2460*/  LEA.HI.X R11, R9, UR5, R12, 0x2, P0 ;  /* 0x00000005090b7c11 */ /* 0x000fc400080f140c */
[C---:B------:R-:W-:Y:S01]  /*2470*/  IADD3 R9, R8.reuse, 0x30, RZ ;  /* 0x0000003008097810 */ /* 0x040fe20007ffe0ff */
[----:B------:R-:W-:Y:S01]  /*2480*/  VIADD R8, R8, 0x40 ;  /* 0x0000004008087836 */ /* 0x000fe20000000000 */
[-C--:B------:R-:W-:Y:S01]  /*2490*/  IADD3 R19, P0, R4, R17.reuse, RZ ;  /* 0x0000001104137210 */ /* 0x080fe20007f1e0ff */
[----:B------:R-:W-:Y:S01]  /*24a0*/  STG.E desc[UR36][R10.64], R2 ;  /* 0x000000020a007986 */ /* 0x000fe2000c101924 */
[-C--:B------:R-:W-:Y:S02]  /*24b0*/  IADD3 R15, P2, R9, R17.reuse, RZ ;  /* 0x00000011090f7210 */ /* 0x080fe40007f5e0ff */
[----:B------:R-:W-:Y:S02]  /*24c0*/  IADD3 R17, P3, R8, R17, RZ ;  /* 0x0000001108117210 */ /* 0x000fe40007f7e0ff */
[-C--:B------:R-:W-:Y:S02]  /*24d0*/  LEA.HI.X.SX32 R20, R4, R21.reuse, 0x1, P0 ;  /* 0x0000001504147211 */ /* 0x080fe400000f0eff */
[----:B------:R-:W-:-:S02]  /*24e0*/  LEA.HI.X.SX32 R4, R8, R21, 0x1, P3 ;  /* 0x0000001508047211 */ /* 0x000fc400018f0eff */
[-C--:B------:R-:W-:Y:S02]  /*24f0*/  LEA.HI.X.SX32 R18, R6, R21.reuse, 0x1, P1 ;  /* 0x0000001506127211 */ /* 0x080fe400008f0eff */
[----:B------:R-:W-:Y:S02]  /*2500*/  LEA R8, P0, R19, UR4, 0x2 ;  /* 0x0000000413087c11 */ /* 0x000fe4000f8010ff */
[----:B------:R-:W-:Y:S02]  /*2510*/  LEA.HI.X.SX32 R6, R9, R21, 0x1, P2 ;  /* 0x0000001509067211 */ /* 0x000fe400010f0eff */
[----:B------:R-:W-:Y:S02]  /*2520*/  LEA R12, P1, R13, UR4, 0x2 ;  /* 0x000000040d0c7c11 */ /* 0x000fe4000f8210ff */
[----:B------:R-:W-:Y:S02]  /*2530*/  LEA R14, P2, R15, UR4, 0x2 ;  /* 0x000000040f0e7c11 */ /* 0x000fe4000f8410ff */
[----:B------:R-:W-:-:S02]  /*2540*/  LEA R16, P3, R17, UR4, 0x2 ;  /* 0x0000000411107c11 */ /* 0x000fc4000f8610ff */
        /* <DEDUP_REMOVED lines=9> */
.L_x_8366:
        /* <DEDUP_REMOVED lines=16> */
.L_x_8394:
[----:B------:R-:W-:Y:S05]  /*26e0*/  EXIT ;  /* 0x000000000000794d */ /* 0x000fea0003800000 */
.L_x_8367:
[----:B------:R-:W-:Y:S01]  /*26f0*/  HFMA2.MMA R12, -RZ, RZ, 0, 9.5367431640625e-07 ;  /* 0x00000010ff0c7435 */ /* 0x000fe200000001ff */
[----:B------:R-:W-:Y:S01]  /*2700*/  MOV R11, 0x1f ;  /* 0x0000001f000b7802 */ /* 0x000fe20000000f00 */
[----:B------:R-:W-:Y:S01]  /*2710*/  IMAD.MOV.U32 R15, RZ, RZ, -0x1 ;  /* 0xffffffffff0f7424 */ /* 0x000fe200078e00ff */
[----:B------:R-:W-:-:S08]  /*2720*/  MOV R2, 0xff7fffff ;  /* 0xff7fffff00027802 */ /* 0x000fd00000000f00 */
[----:B0-----:R-:W-:Y:S05]  /*2730*/  WARPSYNC.COLLECTIVE R15, `(.L_x_8395) ;  /* 0x000000000f087348 */ /* 0x001fea0003c00000 */
[----:B------:R1:W2:Y:S02]  /*2740*/  SHFL.BFLY P6, R14, R13, R12, R11 ;  /* 0x0c00000c0d0e7389 */ /* 0x0002a400000c000b */
[----:B012---:R-:W-:Y:S01]  /*2750*/  ENDCOLLECTIVE ;  /* 0x000000000000791b */ /* 0x007fe20003800000 */
.L_x_8395:
[----:B------:R-:W-:Y:S01]  /*2760*/  HFMA2.MMA R12, -RZ, RZ, 0, 4.76837158203125e-07 ;  /* 0x00000008ff0c7435 */ /* 0x000fe200000001ff */
[----:B------:R-:W-:-:S04]  /*2770*/  FMNMX.FTZ R0, R14, -3.40282346638528859812e+38, !PT ;  /* 0xff7fffff0e007809 */ /* 0x000fc80007810000 */
[----:B------:R-:W-:-:S07]  /*2780*/  MOV R13, R0 ;  /* 0x00000000000d7202 */ /* 0x000fce0000000f00 */
[----:B------:R-:W-:Y:S05]  /*2790*/  WARPSYNC.COLLECTIVE R15, `(.L_x_8396) ;  /* 0x000000000f087348 */ /* 0x000fea0003c00000 */
[----:B------:R0:W1:Y:S02]  /*27a0*/  SHFL.BFLY P6, R14, R13, R12, R11 ;  /* 0x0c00000c0d0e7389 */ /* 0x00006400000c000b */
[----:B01----:R-:W-:Y:S01]  /*27b0*/  ENDCOLLECTIVE ;  /* 0x000000000000791b */ /* 0x003fe20003800000 */
.L_x_8396:
[----:B------:R-:W-:Y:S02]  /*27c0*/  MOV R12, 0x4 ;  /* 0x00000004000c7802 */ /* 0x000fe40000000f00 */
[----:B------:R-:W-:-:S05]  /*27d0*/  FMNMX.FTZ R3, R0, R14, !PT ;  /* 0x0000000e00037209 */ /* 0x000fca0007810000 */
[----:B------:R-:W-:-:S07]  /*27e0*/  IMAD.MOV.U32 R13, RZ, RZ, R3 ;  /* 0x000000ffff0d7224 */ /* 0x000fce00078e0003 */
[----:B------:R-:W-:Y:S05]  /*27f0*/  WARPSYNC.COLLECTIVE R15, `(.L_x_8397) ;  /* 0x000000000f087348 */ /* 0x000fea0003c00000 */
[----:B------:R0:W1:Y:S02]  /*2800*/  SHFL.BFLY P6, R14, R13, R12, R11 ;  /* 0x0c00000c0d0e7389 */ /* 0x00006400000c000b */
[----:B01----:R-:W-:Y:S01]  /*2810*/  ENDCOLLECTIVE ;  /* 0x000000000000791b */ /* 0x003fe20003800000 */
.L_x_8397:
[----:B------:R-:W-:Y:S05]  /*2820*/  BRA `(.L_x_8398) ;  /* 0xffffffd8009c7947 */ /* 0x000fea000383ffff */
.L_x_8399:
        /* <DEDUP_REMOVED lines=13> */
.L_x_29719:


//--------------------- .text._ZN4vllm25paged_attention_v2_kernelIfhLi64ELi8ELi128ELNS_18Fp8KVCacheDataTypeE2ELb0ELi512EEEvPfS2_PT_PKS3_PKT0_S9_ifPKiSB_iPKfiiiSD_SD_iiiii --------------------------
	.section	.text._ZN4vllm25paged_attention_v2_kernelIfhLi64ELi8ELi128ELNS_18Fp8KVCacheDataTypeE2ELb0ELi512EEEvPfS2_PT_PKS3_PKT0_S9_ifPKiSB_iPKfiiiSD_SD_iiiii,"ax",@progbits
	.align	128
        .global         _ZN4vllm25paged_attention_v2_kernelIfhLi64ELi8ELi128ELNS_18Fp8KVCacheDataTypeE2ELb0ELi512EEEvPfS2_PT_PKS3_PKT0_S9_ifPKiSB_iPKfiiiSD_SD_iiiii
        .type           _ZN4vllm25paged_attention_v2_kernelIfhLi64ELi8ELi128ELNS_18Fp8KVCacheDataTypeE2ELb0ELi512EEEvPfS2_PT_PKS3_PKT0_S9_ifPKiSB_iPKfiiiSD_SD_iiiii,@function
        .size           _ZN4vllm25paged_attention_v2_kernelIfhLi64ELi8ELi128ELNS_18Fp8KVCacheDataTypeE2ELb0ELi512EEEvPfS2_PT_PKS3_PKT0_S9_ifPKiSB_iPKfiiiSD_SD_iiiii,(.L_x_29720 - _ZN4vllm25paged_attention_v2_kernelIfhLi64ELi8ELi128ELNS_18Fp8KVCacheDataTypeE2ELb0ELi512EEEvPfS2_PT_PKS3_PKT0_S9_ifPKiSB_iPKfiiiSD_SD_iiiii)
        .other          _ZN4vllm25paged_attention_v2_kernelIfhLi64ELi8ELi128ELNS_18Fp8KVCacheDataTypeE2ELb0ELi512EEEvPfS2_PT_PKS3_PKT0_S9_ifPKiSB_iPKfiiiSD_SD_iiiii,@"STO_CUDA_ENTRY STV_DEFAULT"
_ZN4vllm25paged_attention_v2_kernelIfhLi64ELi8ELi128ELNS_18Fp8KVCacheDataTypeE2ELb0ELi512EEEvPfS2_PT_PKS3_PKT0_S9_ifPKiSB_iPKfiiiSD_SD_iiiii:
.text._ZN4vllm25paged_attention_v2_kernelIfhLi64ELi8ELi128ELNS_18Fp8KVCacheDataTypeE2ELb0ELi512EEEvPfS2_PT_PKS3_PKT0_S9_ifPKiSB_iPKfiiiSD_SD_iiiii:
        /* <DEDUP_REMOVED lines=42> */
.L_x_8430:
        /* <DEDUP_REMOVED lines=46> */
.L_x_8406:
        /* <DEDUP_REMOVED lines=11> */
.L_x_8405:
[----:B------:R-:W-:Y:S05]  /*0630*/  BSYNC B1 ;  /* 0x0000000000017941 */ /* 0x000fea0003800000 */
.L_x_8404:
        /* <DEDUP_REMOVED lines=14> */
.L_x_8409:
        /* <DEDUP_REMOVED lines=100> */
.L_x_8408:
[----:B------:R-:W-:Y:S05]  /*0d60*/  BSYNC B1 ;  /* 0x0000000000017941 */ /* 0x000fea0003800000 */
.L_x_8407:
        /* <DEDUP_REMOVED lines=55> */
.L_x_8411:
[----:B------:R-:W-:Y:S05]  /*10e0*/  BSYNC B1 ;  /* 0x0000000000017941 */ /* 0x000fea0003800000 */
.L_x_8410:
        /* <DEDUP_REMOVED lines=26> */
.L_x_8403:
[----:B------:R-:W-:Y:S05]  /*1290*/  BSYNC B0 ;  /* 0x0000000000007941 */ /* 0x000fea0003800000 */
.L_x_8402:
        /* <DEDUP_REMOVED lines=54> */
.L_x_8416:
        /* <DEDUP_REMOVED lines=8> */
.L_x_8415:
[----:B------:R-:W-:Y:S05]  /*1680*/  BSYNC B1 ;  /* 0x0000000000017941 */ /* 0x000fea0003800000 */
.L_x_8414:
        /* <DEDUP_REMOVED lines=14> */
.L_x_8419:
        /* <DEDUP_REMOVED lines=52> */
.L_x_8418:
[----:B------:R-:W-:Y:S05]  /*1ab0*/  BSYNC B1 ;  /* 0x0000000000017941 */ /* 0x000fea0003800000 */
.L_x_8417:
        /* <DEDUP_REMOVED lines=31> */
.L_x_8421:
[----:B------:R-:W-:Y:S05]  /*1cb0*/  BSYNC B1 ;  /* 0x0000000000017941 */ /* 0x000fea0003800000 */
.L_x_8420:
        /* <DEDUP_REMOVED lines=14> */
.L_x_8413:
[----:B------:R-:W-:Y:S05]  /*1da0*/  BSYNC B0 ;  /* 0x0000000000007941 */ /* 0x000fea0003800000 */
.L_x_8412:
        /* <DEDUP_REMOVED lines=22> */
.L_x_8423:
[----:B------:R-:W-:Y:S05]  /*1f10*/  BSYNC B0 ;  /* 0x0000000000007941 */ /* 0x000fea0003800000 */
.L_x_8422:
[----:B------:R-:W5:Y:S08]  /*1f20*/  S2UR UR5, SR_CgaCtaId ;  /* 0x00000000000579c3 */ /* 0x000f700000008800 */
[----:B------:R-:W-:Y:S01]  /*1f30*/  BAR.SYNC.DEFER_BLOCKING 0x0 ;  /* 0x0000000000007b1d */ /* 0x000fe20000010000 */
[----:B-1--4-:R-:W-:Y:S02]  /*1f40*/  LOP3.LUT R0, R19, 0x1, RZ, 0xc0, !PT ;  /* 0x0000000113007812 */ /* 0x012fe400078ec0ff */
[----:B--23--:R-:W-:-:S02]  /*1f50*/  CS2R R2, SRZ ;  /* 0x0000000000027805 */ /* 0x00cfc4000001ff00 */
        /* <DEDUP_REMOVED lines=47> */
.L_x_8425:
[----:B------:R-:W-:Y:S05]  /*2250*/  BSYNC B0 ;  /* 0x0000000000007941 */ /* 0x000fea0003800000 */
.L_x_8424:
        /* <DEDUP_REMOVED lines=25> */
[----:B-1----:R-:W-:Y:S01]  /*23f0*/  LEA.HI.X.SX32 R16, R4, R12, 0x1, P1 ;  /* 0x0000000c04107211 */ /* 0x002fe200008f0eff */
[----:B------:R-:W-:Y:S01]  /*2400*/  STG.E desc[UR36][R6.64], R0 ;  /* 0x0000000006007986 */ /* 0x000fe2000c101924 */
[----:B------:R-:W-:-:S02]  /*2410*/  LEA R8, P0, R15, UR4, 0x2 ;  /* 0x000000040f087c11 */ /* 0x000fc4000f8010ff */
[----:B------:R-:W-:Y:S02]  /*2420*/  LEA.HI.X.SX32 R4, R9, R12, 0x1, P3 ;  /* 0x0000000c09047211 */ /* 0x000fe400018f0eff */
[----:B------:R-:W-:Y:S02]  /*2430*/  LEA R10, P1, R11, UR4, 0x2 ;  /* 0x000000040b0a7c11 */ /* 0x000fe4000f8210ff */
        /* <DEDUP_REMOVED lines=8> */
.L_x_8400:
        /* <DEDUP_REMOVED lines=16> */
.L_x_8426:
[----:B------:R-:W-:Y:S05]  /*25c0*/  EXIT ;  /* 0x000000000000794d */ /* 0x000fea0003800000 */
.L_x_8401:
[----:B------:R-:W-:Y:S01]  /*25d0*/  HFMA2.MMA R12, -RZ, RZ, 0, 9.5367431640625e-07 ;  /* 0x00000010ff0c7435 */ /* 0x000fe200000001ff */
[----:B------:R-:W-:Y:S01]  /*25e0*/  MOV R11, 0x1f ;  /* 0x0000001f000b7802 */ /* 0x000fe20000000f00 */
[----:B------:R-:W-:Y:S01]  /*25f0*/  IMAD.MOV.U32 R15, RZ, RZ, -0x1 ;  /* 0xffffffffff0f7424 */ /* 0x000fe200078e00ff */
[----:B------:R-:W-:-:S08]  /*2600*/  MOV R2, 0xff7fffff ;  /* 0xff7fffff00027802 */ /* 0x000fd00000000f00 */
[----:B0-----:R-:W-:Y:S05]  /*2610*/  WARPSYNC.COLLECTIVE R15, `(.L_x_8427) ;  /* 0x000000000f087348 */ /* 0x001fea0003c00000 */
[----:B------:R1:W2:Y:S02]  /*2620*/  SHFL.BFLY P6, R14, R13, R12, R11 ;  /* 0x0c00000c0d0e7389 */ /* 0x0002a400000c000b */
[----:B012---:R-:W-:Y:S01]  /*2630*/  ENDCOLLECTIVE ;  /* 0x000000000000791b */ /* 0x007fe20003800000 */
.L_x_8427:
[----:B------:R-:W-:Y:S01]  /*2640*/  HFMA2.MMA R12, -RZ, RZ, 0, 4.76837158203125e-07 ;  /* 0x00000008ff0c7435 */ /* 0x000fe200000001ff */
[----:B------:R-:W-:-:S04]  /*2650*/  FMNMX.FTZ R0, R14, -3.40282346638528859812e+38, !PT ;  /* 0xff7fffff0e007809 */ /* 0x000fc80007810000 */
[----:B------:R-:W-:-:S07]  /*2660*/  MOV R13, R0 ;  /* 0x00000000000d7202 */ /* 0x000fce0000000f00 */
[----:B------:R-:W-:Y:S05]  /*2670*/  WARPSYNC.COLLECTIVE R15, `(.L_x_8428) ;  /* 0x000000000f087348 */ /* 0x000fea0003c00000 */
[----:B------:R0:W1:Y:S02]  /*2680*/  SHFL.BFLY P6, R14, R13, R12, R11 ;  /* 0x0c00000c0d0e7389 */ /* 0x00006400000c000b */
[----:B01----:R-:W-:Y:S01]  /*2690*/  ENDCOLLECTIVE ;  /* 0x000000000000791b */ /* 0x003fe20003800000 */
.L_x_8428:
[----:B------:R-:W-:Y:S02]  /*26a0*/  MOV R12, 0x4 ;  /* 0x00000004000c7802 */ /* 0x000fe40000000f00 */
[----:B------:R-:W-:-:S05]  /*26b0*/  FMNMX.FTZ R3, R0, R14, !PT ;  /* 0x0000000e00037209 */ /* 0x000fca0007810000 */
[----:B------:R-:W-:-:S07]  /*26c0*/  IMAD.MOV.U32 R13, RZ, RZ, R3 ;  /* 0x000000ffff0d7224 */ /* 0x000fce00078e0003 */
[----:B------:R-:W-:Y:S05]  /*26d0*/  WARPSYNC.COLLECTIVE R15, `(.L_x_8429) ;  /* 0x000000000f087348 */ /* 0x000fea0003c00000 */
[----:B------:R0:W1:Y:S02]  /*26e0*/  SHFL.BFLY P6, R14, R13, R12, R11 ;  /* 0x0c00000c0d0e7389 */ /* 0x00006400000c000b */
[----:B01----:R-:W-:Y:S01]  /*26f0*/  ENDCOLLECTIVE ;  /* 0x000000000000791b */ /* 0x003fe20003800000 */
.L_x_8429:
[----:B------:R-:W-:Y:S05]  /*2700*/  BRA `(.L_x_8430) ;  /* 0xffffffd800e47947 */ /* 0x000fea000383ffff */
.L_x_8431:
        /* <DEDUP_REMOVED lines=15> */
.L_x_29720:


//--------------------- .text._ZN4vllm25paged_attention_v2_kernelIfhLi32ELi8ELi128ELNS_18Fp8KVCacheDataTypeE2ELb0ELi512EEEvPfS2_PT_PKS3_PKT0_S9_ifPKiSB_iPKfiiiSD_SD_iiiii --------------------------
	.section	.text._ZN4vllm25paged_attention_v2_kernelIfhLi32ELi8ELi128ELNS_18Fp8KVCacheDataTypeE2ELb0ELi512EEEvPfS2_PT_PKS3_PKT0_S9_ifPKiSB_iPKfiiiSD_SD_iiiii,"ax",@progbits
	.align	128
        .global         _ZN4vllm25paged_attention_v2_kernelIfhLi32ELi8ELi128ELNS_18Fp8KVCacheDataTypeE2ELb0ELi512EEEvPfS2_PT_PKS3_PKT0_S9_ifPKiSB_iPKfiiiSD_SD_iiiii
        .type           _ZN4vllm25paged_attention_v2_kernelIfhLi32ELi8ELi128ELNS_18Fp8KVCacheDataTypeE2ELb0ELi512EEEvPfS2_PT_PKS3_PKT0_S9_ifPKiSB_iPKfiiiSD_SD_iiiii,@function
        .size           _ZN4vllm25paged_attention_v2_kernelIfhLi32ELi8ELi128ELNS_18Fp8KVCacheDataTypeE2ELb0ELi512EEEvPfS2_PT_PKS3_PKT0_S9_ifPKiSB_iPKfiiiSD_SD_iiiii,(.L_x_29721 - _ZN4vllm25paged_attention_v2_kernelIfhLi32ELi8ELi128ELNS_18Fp8KVCacheDataTypeE2ELb0ELi512EEEvPfS2_PT_PKS3_PKT0_S9_ifPKiSB_iPKfiiiSD_SD_iiiii)
        .other          _ZN4vllm25paged_attention_v2_kernelIfhLi32ELi8ELi128ELNS_18Fp8KVCacheDataTypeE2ELb0ELi512EEEvPfS2_PT_PKS3_PKT0_S9_ifPKiSB_iPKfiiiSD_SD_iiiii,@"STO_CUDA_ENTRY STV_DEFAULT"
_ZN4vllm25paged_attention_v2_kernelIfhLi32ELi8ELi128ELNS_18Fp8KVCacheDataTypeE2ELb0ELi512EEEvPfS2_PT_PKS3_PKT0_S9_ifPKiSB_iPKfiiiSD_SD_iiiii:
.text._ZN4vllm25paged_attention_v2_kernelIfhLi32ELi8ELi128ELNS_18Fp8KVCacheDataTypeE2ELb0ELi512EEEvPfS2_PT_PKS3_PKT0_S9_ifPKiSB_iPKfiiiSD_SD_iiiii:
        /* <DEDUP_REMOVED lines=42> */
.L_x_8464:
        /* <DEDUP_REMOVED lines=47> */
.L_x_8438:
        /* <DEDUP_REMOVED lines=11> */
.L_x_8437:
[----:B------:R-:W-:Y:S05]  /*0640*/  BSYNC B1 ;  /* 0x0000000000017941 */ /* 0x000fea0003800000 */
.L_x_8436:
        /* <DEDUP_REMOVED lines=14> */
.L_x_8441:
        /* <DEDUP_REMOVED lines=100> */
.L_x_8440:
[----:B------:R-:W-:Y:S05]  /*0d70*/  BSYNC B1 ;  /* 0x0000000000017941 */ /* 0x000fea0003800000 */
.L_x_8439:
        /* <DEDUP_REMOVED lines=55> */
.L_x_8443:
[----:B------:R-:W-:Y:S05]  /*10f0*/  BSYNC B1 ;  /* 0x0000000000017941 */ /* 0x000fea0003800000 */
.L_x_8442:
        /* <DEDUP_REMOVED lines=26> */
.L_x_8435:
[----:B------:R-:W-:Y:S05]  /*12a0*/  BSYNC B0 ;  /* 0x0000000000007941 */ /* 0x000fea0003800000 */
.L_x_8434:
        /* <DEDUP_REMOVED lines=55> */
.L_x_8448:
        /* <DEDUP_REMOVED lines=8> */
.L_x_8447:
[----:B------:R-:W-:Y:S05]  /*16a0*/  BSYNC B1 ;  /* 0x0000000000017941 */ /* 0x000fea0003800000 */
.L_x_8446:
        /* <DEDUP_REMOVED lines=14> */
.L_x_8451:
        /* <DEDUP_REMOVED lines=52> */
.L_x_8450:
[----:B------:R-:W-:Y:S05]  /*1ad0*/  BSYNC B1 ;  /* 0x0000000000017941 */ /* 0x000fea0003800000 */
.L_x_8449:
        /* <DEDUP_REMOVED lines=31> */
.L_x_8453:
[----:B------:R-:W-:Y:S05]  /*1cd0*/  BSYNC B1 ;  /* 0x0000000000017941 */ /* 0x000fea0003800000 */
.L_x_8452:
        /* <DEDUP_REMOVED lines=14> */
.L_x_8445:
[----:B------:R-:W-:Y:S05]  /*1dc0*/  BSYNC B0 ;  /* 0x0000000000007941 */ /* 0x000fea0003800000 */
.L_x_8444:
        /* <DEDUP_REMOVED lines=22> */
.L_x_8455:
[----:B------:R-:W-:Y:S05]  /*1f30*/  BSYNC B0 ;  /* 0x0000000000007941 */ /* 0x000fea0003800000 */
.L_x_8454:
[----:B------:R-:W5:Y:S08]  /*1f40*/  S2UR UR5, SR_CgaCtaId ;  /* 0x00000000000579c3 */ /* 0x000f700000008800 */
[----:B------:R-:W-:Y:S01]  /*1f50*/  BAR.SYNC.DEFER_BLOCKING 0x0 ;  /* 0x0000000000007b1d */ /* 0x000fe20000010000 */
[C---:B-1--4-:R-:W-:Y:S02]  /*1f60*/  LOP3.LUT R0, R18.reuse, 0x1, RZ, 0xc0, !PT ;  /* 0x0000000112007812 */ /* 0x052fe400078ec0ff */
[----:B---3--:R-:W-:-:S02]  /*1f70*/  LEA.HI R8, R18, R18, RZ, 0x1 ;  /* 0x0000001212087211 */ /* 0x008fc400078f08ff */
[----:B------:R-:W-:Y:S01]  /*1f80*/  ISETP.NE.AND P0, PT, R0, RZ, PT ;  /* 0x000000ff0000720c */ /* 0x000fe20003f05270 */
[----:B------:R-:W-:Y:S01]  /*1f90*/  UMOV UR4, 0x400 ;  /* 0x0000040000047882 */ /* 0x000fe20000000000 */
[C---:B------:R-:W-:Y:S01]  /*1fa0*/  LOP3.LUT R0, R7.reuse, 0xffffffc0, RZ, 0xc0, !PT ;  /* 0xffffffc007007812 */ /* 0x040fe200078ec0ff */
[----:B------:R-:W-:Y:S01]  /*1fb0*/  UIADD3 UR4, UR4, 0x20, URZ ;  /* 0x0000002004047890 */ /* 0x000fe2000fffe03f */
[----:B------:R-:W-:Y:S01]  /*1fc0*/  SHF.R.S32.HI R8, RZ, 0x1, R8 ;  /* 0x00000001ff087819 */ /* 0x000fe20000011408 */
[----:B------:R-:W-:Y:S01]  /*1fd0*/  BSSY B0, `(.L_x_8456) ;  /* 0x0000015000007945 */ /* 0x000fe20003800000 */
[----:B------:R-:W-:Y:S02]  /*1fe0*/  ISETP.NE.OR P5, PT, R0, 0x40, P0 ;  /* 0x000000400000780c */ /* 0x000fe400007a5670 */
[----:B------:R-:W-:Y:S01]  /*1ff0*/  LOP3.LUT R0, R7, 0xffffffe0, RZ, 0xc0, !PT ;  /* 0xffffffe007007812 */ /* 0x000fe200078ec0ff */
[----:B------:R-:W-:Y:S01]  /*2000*/  IMAD R17, R17, 0x20, R8 ;  /* 0x0000002011117824 */ /* 0x000fe200078e0208 */
[----:B------:R-:W-:-:S02]  /*2010*/  ISETP.GT.OR P1, PT, R7, 0x3f, P0 ;  /* 0x0000003f0700780c */ /* 0x000fc40000724670 */
[C---:B--2---:R-:W-:Y:S02]  /*2020*/  IADD3 R2, R7.reuse, 0x1f, RZ ;  /* 0x0000001f07027810 */ /* 0x044fe40007ffe0ff */
[----:B------:R-:W-:Y:S01]  /*2030*/  ISETP.NE.OR P4, PT, R0, 0x20, P0 ;  /* 0x000000200000780c */ /* 0x000fe20000785670 */
[----:B------:R-:W-:Y:S01]  /*2040*/  HFMA2.MMA R0, -RZ, RZ, 0, 0 ;  /* 0x00000000ff007435 */ /* 0x000fe200000001ff */
[----:B------:R-:W-:Y:S01]  /*2050*/  ISETP.GT.U32.AND P3, PT, R2, 0x3e, PT ;  /* 0x0000003e0200780c */ /* 0x000fe20003f64070 */
[----:B-----5:R-:W-:Y:S01]  /*2060*/  ULEA UR4, UR5, UR4, 0x18 ;  /* 0x0000000405047291 */ /* 0x020fe2000f8ec03f */
[----:B------:R-:W-:Y:S02]  /*2070*/  MOV R2, RZ ;  /* 0x000000ff00027202 */ /* 0x000fe40000000f00 */
[----:B------:R-:W-:-:S03]  /*2080*/  ISETP.GT.OR P2, PT, R7, 0x1f, P0 ;  /* 0x0000001f0700780c */ /* 0x000fc60000744670 */
        /* <DEDUP_REMOVED lines=9> */
.L_x_8457:
[----:B------:R-:W-:Y:S05]  /*2120*/  BSYNC B0 ;  /* 0x0000000000007941 */ /* 0x000fea0003800000 */
.L_x_8456:
        /* <DEDUP_REMOVED lines=10> */
.L_x_8459:
[----:B------:R-:W-:Y:S05]  /*21d0*/  BSYNC B0 ;  /* 0x0000000000007941 */ /* 0x000fea0003800000 */
.L_x_8458:
        /* <DEDUP_REMOVED lines=11> */
[----:B------:R-:W-:Y:S01]  /*2290*/  SHF.R.S32.HI R4, RZ, 0x1f, R3 ;  /* 0x0000001fff047819 */ /* 0x000fe20000011403 */
[----:B------:R-:W-:Y:S10]  /*22a0*/  @P0 EXIT ;  /* 0x000000000000094d */ /* 0x000ff40003800000 */
[----:B------:R-:W-:Y:S01]  /*22b0*/  IADD3 R3, R8, 0x10, RZ ;  /* 0x0000001008037810 */ /* 0x000fe20007ffe0ff */
[----:B------:R-:W-:Y:S01]  /*22c0*/  ULDC.64 UR4, c[0x0][0x220] ;  /* 0x0000880000047ab9 */ /* 0x000fe20000000a00 */
[----:B------:R-:W-:Y:S02]  /*22d0*/  IADD3.X R9, R4, R5, R7, P1, P2 ;  /* 0x0000000504097210 */ /* 0x000fe40000fe4407 */
[CC--:B------:R-:W-:Y:S02]  /*22e0*/  IADD3 R5, P0, R8.reuse, R6.reuse, RZ ;  /* 0x0000000608057210 */ /* 0x0c0fe40007f1e0ff */
[----:B------:R-:W-:Y:S02]  /*22f0*/  IADD3 R7, P1, R3, R6, RZ ;  /* 0x0000000603077210 */ /* 0x000fe40007f3e0ff */
[----:B------:R-:W-:Y:S02]  /*2300*/  LEA.HI.X.SX32 R10, R8, R9, 0x1, P0 ;  /* 0x00000009080a7211 */ /* 0x000fe400000f0eff */
[----:B------:R-:W-:-:S02]  /*2310*/  LEA R4, P0, R5, UR4, 0x2 ;  /* 0x0000000405047c11 */ /* 0x000fc4000f8010ff */
[----:B------:R-:W-:Y:S02]  /*2320*/  LEA.HI.X.SX32 R8, R3, R9, 0x1, P1 ;  /* 0x0000000903087211 */ /* 0x000fe400008f0eff */
[----:B------:R-:W-:Y:S02]  /*2330*/  LEA R6, P1, R7, UR4, 0x2 ;  /* 0x0000000407067c11 */ /* 0x000fe4000f8210ff */
[----:B------:R-:W-:Y:S02]  /*2340*/  LEA.HI.X R5, R5, UR5, R10, 0x2, P0 ;  /* 0x0000000505057c11 */ /* 0x000fe400080f140a */
[----:B------:R-:W-:-:S03]  /*2350*/  LEA.HI.X R7, R7, UR5, R8, 0x2, P1 ;  /* 0x0000000507077c11 */ /* 0x000fc600088f1408 */
[----:B------:R-:W-:Y:S04]  /*2360*/  STG.E desc[UR36][R4.64], R0 ;  /* 0x0000000004007986 */ /* 0x000fe8000c101924 */
[----:B------:R-:W-:Y:S01]  /*2370*/  STG.E desc[UR36][R6.64], R2 ;  /* 0x0000000206007986 */ /* 0x000fe2000c101924 */
[----:B------:R-:W-:Y:S05]  /*2380*/  EXIT ;  /* 0x000000000000794d */ /* 0x000fea0003800000 */
.L_x_8432:
        /* <DEDUP_REMOVED lines=16> */
.L_x_8460:
[----:B------:R-:W-:Y:S05]  /*2490*/  EXIT ;  /* 0x000000000000794d */ /* 0x000fea0003800000 */
.L_x_8433:
[----:B------:R-:W-:Y:S01]  /*24a0*/  IMAD.MOV.U32 R12, RZ, RZ, 0x10 ;  /* 0x00000010ff0c7424 */ /* 0x000fe200078e00ff */
[----:B------:R-:W-:Y:S02]  /*24b0*/  MOV R11, 0x1f ;  /* 0x0000001f000b7802 */ /* 0x000fe40000000f00 */
[----:B------:R-:W-:Y:S02]  /*24c0*/  MOV R15, 0xffffffff ;  /* 0xffffffff000f7802 */ /* 0x000fe40000000f00 */
[----:B------:R-:W-:-:S07]  /*24d0*/  MOV R2, 0xff7fffff ;  /* 0xff7fffff00027802 */ /* 0x000fce0000000f00 */
[----:B0-----:R-:W-:Y:S05]  /*24e0*/  WARPSYNC.COLLECTIVE R15, `(.L_x_8461) ;  /* 0x000000000f087348 */ /* 0x001fea0003c00000 */
[----:B------:R1:W2:Y:S02]  /*24f0*/  SHFL.BFLY P6, R14, R13, R12, R11 ;  /* 0x0c00000c0d0e7389 */ /* 0x0002a400000c000b */
[----:B012---:R-:W-:Y:S01]  /*2500*/  ENDCOLLECTIVE ;  /* 0x000000000000791b */ /* 0x007fe20003800000 */
.L_x_8461:
[----:B------:R-:W-:Y:S01]  /*2510*/  IMAD.MOV.U32 R12, RZ, RZ, 0x8 ;  /* 0x00000008ff0c7424 */ /* 0x000fe200078e00ff */
[----:B------:R-:W-:-:S04]  /*2520*/  FMNMX.FTZ R0, R14, -3.40282346638528859812e+38, !PT ;  /* 0xff7fffff0e007809 */ /* 0x000fc80007810000 */
[----:B------:R-:W-:-:S07]  /*2530*/  MOV R13, R0 ;  /* 0x00000000000d7202 */ /* 0x000fce0000000f00 */
[----:B------:R-:W-:Y:S05]  /*2540*/  WARPSYNC.COLLECTIVE R15, `(.L_x_8462) ;  /* 0x000000000f087348 */ /* 0x000fea0003c00000 */
[----:B------:R0:W1:Y:S02]  /*2550*/  SHFL.BFLY P6, R14, R13, R12, R11 ;  /* 0x0c00000c0d0e7389 */ /* 0x00006400000c000b */
[----:B01----:R-:W-:Y:S01]  /*2560*/  ENDCOLLECTIVE ;  /* 0x000000000000791b */ /* 0x003fe20003800000 */
.L_x_8462:
[----:B------:R-:W-:Y:S01]  /*2570*/  HFMA2.MMA R12, -RZ, RZ, 0, 2.384185791015625e-07 ;  /* 0x00000004ff0c7435 */ /* 0x000fe200000001ff */
[----:B------:R-:W-:-:S04]  /*2580*/  FMNMX.FTZ R3, R0, R14, !PT ;  /* 0x0000000e00037209 */ /* 0x000fc80007810000 */
[----:B------:R-:W-:-:S07]  /*2590*/  MOV R13, R3 ;  /* 0x00000003000d7202 */ /* 0x000fce0000000f00 */
[----:B------:R-:W-:Y:S05]  /*25a0*/  WARPSYNC.COLLECTIVE R15, `(.L_x_8463) ;  /* 0x000000000f087348 */ /* 0x000fea0003c00000 */
[----:B------:R0:W1:Y:S02]  /*25b0*/  SHFL.BFLY P6, R14, R13, R12, R11 ;  /* 0x0c00000c0d0e7389 */ /* 0x00006400000c000b */
[----:B01----:R-:W-:Y:S01]  /*25c0*/  ENDCOLLECTIVE ;  /* 0x000000000000791b */ /* 0x003fe20003800000 */
.L_x_8463:
[----:B------:R-:W-:Y:S05]  /*25d0*/  BRA `(.L_x_8464) ;  /* 0xffffffdc00307947 */ /* 0x000fea000383ffff */
.L_x_8465:
        /* <DEDUP_REMOVED lines=10> */
.L_x_29721:


//--------------------- .text._ZN4vllm25paged_attention_v2_kernelIfhLi256ELi8ELi128ELNS_18Fp8KVCacheDataTypeE2ELb1ELi512EEEvPfS2_PT_PKS3_PKT0_S9_ifPKiSB_iPKfiiiSD_SD_iiiii --------------------------
	.section	.text._ZN4vllm25paged_attention_v2_kernelIfhLi256ELi8ELi128ELNS_18Fp8KVCacheDataTypeE2ELb1ELi512EEEvPfS2_PT_PKS3_PKT0_S9_ifPKiSB_iPKfiiiSD_SD_iiiii,"ax",@progbits
	.align	128
        .global         _ZN4vllm25paged_attention_v2_kernelIfhLi256ELi8ELi128ELNS_18Fp8KVCacheDataTypeE2ELb1ELi512EEEvPfS2_PT_PKS3_PKT0_S9_ifPKiSB_iPKfiiiSD_SD_iiiii
        .type           _ZN4vllm25paged_attention_v2_kernelIfhLi256ELi8ELi128ELNS_18Fp8KVCacheDataTypeE2ELb1ELi512EEEvPfS2_PT_PKS3_PKT0_S9_ifPKiSB_iPKfiiiSD_SD_iiiii,@function
        .size           _ZN4vllm25paged_attention_v2_kernelIfhLi256ELi8ELi128ELNS_18Fp8KVCacheDataTypeE2ELb1ELi512EEEvPfS2_PT_PKS3_PKT0_S9_ifPKiSB_iPKfiiiSD_SD_iiiii,(.L_x_29722 - _ZN4vllm25paged_attention_v2_kernelIfhLi256ELi8ELi128ELNS_18Fp8KVCacheDataTypeE2ELb1ELi512EEEvPfS2_PT_PKS3_PKT0_S9_ifPKiSB_iPKfiiiSD_SD_iiiii)
        .other          _ZN4vllm25paged_attention_v2_kernelIfhLi256ELi8ELi128ELNS_18Fp8KVCacheDataTypeE2ELb1ELi512EEEvPfS2_PT_PKS3_PKT0_S9_ifPKiSB_iPKfiiiSD_SD_iiiii,@"STO_CUDA_ENTRY STV_DEFAULT"
_ZN4vllm25paged_attention_v2_kernelIfhLi256ELi8ELi128ELNS_18Fp8KVCacheDataTypeE2ELb1ELi512EEEvPfS2_PT_PKS3_PKT0_S9_ifPKiSB_iPKfiiiSD_SD_iiiii:
.text._ZN4vllm25paged_attention_v2_kernelIfhLi256ELi8ELi128ELNS_18Fp8KVCacheDataTypeE2ELb1ELi512EEEvPfS2_PT_PKS3_PKT0_S9_ifPKiSB_iPKfiiiSD_SD_iiiii:
        /* <DEDUP_REMOVED lines=23> */
[----:B-1----:R-:W-:Y:S01]  /*0170*/  SHF.R.S32.HI R14, RZ, 0x1f, R25 ;  /* 0x0000001fff0e7819 */ /* 0x002fe20000011419 */
        /* <DEDUP_REMOVED lines=8> */
[----:B------:R-:W0:Y:S02]  /*0200*/  LDC R4, c[0x0][0x298] ;  /* 0x0000a600ff047b82 */ /* 0x000e240000000800 */
[----:B------:R-:W-:Y:S02]  /*0210*/  IMAD.MOV.U32 R10, RZ, RZ, R8 ;  /* 0x000000ffff0a7224 */ /* 0x000fe400078e0008 */
        /* <DEDUP_REMOVED lines=8> */
[----:B------:R-:W-:-:S03]  /*02a0*/  VIMNMX R6, R6, R3, PT ;  /* 0x0000000306067248 */ /* 0x000fc60003fe0100 */
[----:B------:R-:W-:Y:S02]  /*02b0*/  @!P1 IMAD.IADD R5, R5, 0x1, -R8 ;  /* 0x0000000105059824 */ /* 0x000fe400078e0a08 */
[----:B------:R-:W-:Y:S01]  /*02c0*/  @!P1 VIADD R7, R7, 0x1 ;  /* 0x0000000107079836 */ /* 0x000fe20000000000 */
[----:B------:R-:W-:Y:S02]  /*02d0*/  ISETP.NE.AND P1, PT, R2, RZ, PT ;  /* 0x000000ff0200720c */ /* 0x000fe40003f25270 */
[----:B------:R-:W-:Y:S02]  /*02e0*/  ISETP.GE.U32.AND P0, PT, R5, R8, PT ;  /* 0x000000080500720c */ /* 0x000fe40003f06070 */
[----:B------:R-:W-:-:S04]  /*02f0*/  LEA.HI R5, R14, R25, RZ, 0x5 ;  /* 0x000000190e057211 */ /* 0x000fc800078f28ff */
        /* <DEDUP_REMOVED lines=61> */
.L_x_8466:
[----:B------:R-:W-:Y:S02]  /*06d0*/  ULDC UR4, c[0x0][0x288] ;  /* 0x0000a20000047ab9 */ /* 0x000fe40000000800 */
[----:B------:R-:W-:-:S04]  /*06e0*/  IMAD R3, R23, UR4, R24 ;  /* 0x0000000417037c24 */ /* 0x000fc8000f8e0218 */
[----:B------:R-:W-:-:S07]  /*06f0*/  IMAD R4, R3, R4, RZ ;  /* 0x0000000403047224 */ /* 0x000fce00078e02ff */
.L_x_8467:
        /* <DEDUP_REMOVED lines=22> */
[----:B0-----:R-:W-:Y:S01]  /*0860*/  IMAD.MOV.U32 R2, RZ, RZ, RZ ;  /* 0x000000ffff027224 */ /* 0x001fe200078e00ff */
[----:B-1----:R-:W-:-:S05]  /*0870*/  IADD3 R16, RZ, -R3, RZ ;  /* 0x80000003ff107210 */ /* 0x002fca0007ffe0ff */
[----:B------:R-:W-:-:S04]  /*0880*/  IMAD R15, R16, R11, RZ ;  /* 0x0000000b100f7224 */ /* 0x000fc800078e02ff */
[----:B------:R-:W-:Y:S01]  /*0890*/  IMAD.HI.U32 R2, R3, R15, R2 ;  /* 0x0000000f03027227 */ /* 0x000fe200078e0002 */
[----:B------:R-:W-:-:S03]  /*08a0*/  IADD3 R3, R7, -UR4, RZ ;  /* 0x8000000407037c10 */ /* 0x000fc6000fffe0ff */
[----:B------:R-:W-:-:S07]  /*08b0*/  IMAD.MOV.U32 R15, RZ, RZ, R5 ;  /* 0x000000ffff0f7224 */ /* 0x000fce00078e0005 */
.L_x_8471:
        /* <DEDUP_REMOVED lines=41> */
.L_x_8469:
[----:B------:R-:W-:Y:S05]  /*0b50*/  BSYNC B7 ;  /* 0x0000000000077941 */ /* 0x000fea0003800000 */
.L_x_8468:
        /* <DEDUP_REMOVED lines=23> */
.L_x_8512:
        /* <DEDUP_REMOVED lines=21> */
[----:B0-----:R-:W-:-:S05]  /*0e20*/  FMNMX.FTZ R12, R3, R12, !PT ;  /* 0x0000000c030c7209 */ /* 0x001fca0007810000 */
[----:B------:R0:W1:Y:S01]  /*0e30*/  SHFL.IDX PT, R13, R12, RZ, 0x1f ;  /* 0x00001fff0c0d7589 */ /* 0x00006200000e0000 */
        /* <DEDUP_REMOVED lines=24> */
.L_x_8477:
[----:B0-----:R-:W1:Y:S01]  /*0fc0*/  LDS R12, [R0] ;  /* 0x00000000000c7984 */ /* 0x001e620000000800 */
[----:B------:R-:W-:Y:S01]  /*0fd0*/  IADD3 R2, R2, -0x1, RZ ;  /* 0xffffffff02027810 */ /* 0x000fe20007ffe0ff */
[----:B------:R-:W-:-:S03]  /*0fe0*/  VIADD R3, R3, 0x80 ;  /* 0x0000008003037836 */ /* 0x000fc60000000000 */
[----:B------:R-:W-:Y:S01]  /*0ff0*/  ISETP.NE.AND P0, PT, R2, RZ, PT ;  /* 0x000000ff0200720c */ /* 0x000fe20003f05270 */
[----:B-1----:R-:W-:-:S04]  /*1000*/  FADD.FTZ R12, -R13, R12 ;  /* 0x0000000c0d0c7221 */ /* 0x002fc80000010100 */
[----:B------:R-:W-:-:S06]  /*1010*/  FMUL.FTZ R12, R12, 1.4426950216293334961 ;  /* 0x3fb8aa3b0c0c7820 */ /* 0x000fcc0000410000 */
[----:B------:R-:W0:Y:S02]  /*1020*/  MUFU.EX2 R12, R12 ;  /* 0x0000000c000c7308 */ /* 0x000e240000000800 */
[----:B0-----:R0:W-:Y:S01]  /*1030*/  STS [R0], R12 ;  /* 0x0000000c00007388 */ /* 0x0011e20000000800 */
[----:B------:R-:W-:Y:S01]  /*1040*/  FADD.FTZ R11, R12, R11 ;  /* 0x0000000b0c0b7221 */ /* 0x000fe20000010000 */
[----:B0-----:R-:W-:Y:S01]  /*1050*/  IADD3 R0, R0, 0x200, RZ ;  /* 0x0000020000007810 */ /* 0x001fe20007ffe0ff */
[----:B------:R-:W-:Y:S06]  /*1060*/  @P0 BRA `(.L_x_8477) ;  /* 0xfffffffc00d40947 */ /* 0x000fec000383ffff */
.L_x_8476:
[----:B------:R-:W-:Y:S05]  /*1070*/  BSYNC B1 ;  /* 0x0000000000017941 */ /* 0x000fea0003800000 */
.L_x_8475:
        /* <DEDUP_REMOVED lines=14> */
.L_x_8480:
[----:B0-----:R-:W1:Y:S01]  /*1160*/  LDS R12, [R0+-0x400] ;  /* 0xfffc0000000c7984 */ /* 0x001e620000000800 */
[----:B------:R-:W-:-:S03]  /*1170*/  IADD3 R3, R3, 0x800, RZ ;  /* 0x0000080003037810 */ /* 0x000fc60007ffe0ff */
[----:B------:R-:W0:Y:S01]  /*1180*/  LDS R19, [R0+-0x200] ;  /* 0xfffe000000137984 */ /* 0x000e220000000800 */
[----:B------:R-:W-:-:S03]  /*1190*/  ISETP.GE.AND P3, PT, R3, R2, PT ;  /* 0x000000020300720c */ /* 0x000fc60003f66270 */
[----:B------:R-:W2:Y:S04]  /*11a0*/  LDS R20, [R0] ;  /* 0x0000000000147984 */ /* 0x000ea80000000800 */
[----:B------:R-:W3:Y:S04]  /*11b0*/  LDS R18, [R0+0x200] ;  /* 0x0002000000127984 */ /* 0x000ee80000000800 */
[----:B------:R-:W4:Y:S01]  /*11c0*/  LDS R14, [R0+0x600] ;  /* 0x00060000000e7984 */ /* 0x000f220000000800 */
[----:B-1----:R-:W-:-:S04]  /*11d0*/  FADD.FTZ R12, -R13, R12 ;  /* 0x0000000c0d0c7221 */ /* 0x002fc80000010100 */
[----:B------:R-:W-:Y:S01]  /*11e0*/  FMUL.FTZ R15, R12, 1.4426950216293334961 ;  /* 0x3fb8aa3b0c0f7820 */ /* 0x000fe20000410000 */
[----:B0-----:R-:W-:Y:S01]  /*11f0*/  FADD.FTZ R19, -R13, R19 ;  /* 0x000000130d137221 */ /* 0x001fe20000010100 */
        /* <DEDUP_REMOVED lines=12> */
[----:B--2---:R-:W-:-:S03]  /*12c0*/  FMUL.FTZ R29, R14, 1.4426950216293334961 ;  /* 0x3fb8aa3b0e1d7820 */ /* 0x004fc60000410000 */
[----:B---3--:R-:W-:Y:S01]  /*12d0*/  FADD.FTZ R14, R11, R20 ;  /* 0x000000140b0e7221 */ /* 0x008fe20000010000 */
[----:B------:R-:W-:Y:S01]  /*12e0*/  STS [R0+-0x200], R20 ;  /* 0xfffe001400007388 */ /* 0x000fe20000000800 */
[----:B-1----:R1:W2:Y:S03]  /*12f0*/  MUFU.EX2 R15, R18 ;  /* 0x00000012000f7308 */ /* 0x0022a60000000800 */
[----:B------:R-:W3:Y:S04]  /*1300*/  LDS R20, [R0+0xe00] ;  /* 0x000e000000147984 */ /* 0x000ee80000000800 */
[----:B----4-:R-:W-:Y:S01]  /*1310*/  STS [R0], R27 ;  /* 0x0000001b00007388 */ /* 0x010fe20000000800 */
[----:B------:R-:W4:Y:S01]  /*1320*/  MUFU.EX2 R29, R29 ;  /* 0x0000001d001d7308 */ /* 0x000f220000000800 */
[----:B0-----:R-:W-:Y:S01]  /*1330*/  FADD.FTZ R12, -R13, R12 ;  /* 0x0000000c0d0c7221 */ /* 0x001fe20000010100 */
[----:B-1----:R-:W-:-:S02]  /*1340*/  FADD.FTZ R18, R14, R27 ;  /* 0x0000001b0e127221 */ /* 0x002fc40000010000 */
[----:B------:R-:W0:Y:S01]  /*1350*/  LDS R14, [R0+0xa00] ;  /* 0x000a0000000e7984 */ /* 0x000e220000000800 */
[----:B------:R-:W-:-:S03]  /*1360*/  FMUL.FTZ R19, R12, 1.4426950216293334961 ;  /* 0x3fb8aa3b0c137820 */ /* 0x000fc60000410000 */
[----:B------:R-:W1:Y:S01]  /*1370*/  LDS R12, [R0+0x800] ;  /* 0x00080000000c7984 */ /* 0x000e620000000800 */
[----:B--2---:R-:W-:Y:S02]  /*1380*/  FADD.FTZ R11, R18, R15 ;  /* 0x0000000f120b7221 */ /* 0x004fe40000010000 */
[----:B------:R-:W2:Y:S01]  /*1390*/  MUFU.EX2 R19, R19 ;  /* 0x0000001300137308 */ /* 0x000ea20000000800 */
[----:B------:R-:W5:Y:S04]  /*13a0*/  LDS R18, [R0+0xc00] ;  /* 0x000c000000127984 */ /* 0x000f680000000800 */
[----:B------:R-:W5:Y:S04]  /*13b0*/  LDS R27, [R0+0x1000] ;  /* 0x00100000001b7984 */ /* 0x000f680000000800 */
[----:B------:R0:W-:Y:S04]  /*13c0*/  STS [R0+0x200], R15 ;  /* 0x0002000f00007388 */ /* 0x0001e80000000800 */
[----:B----4-:R-:W-:Y:S04]  /*13d0*/  STS [R0+0x600], R29 ;  /* 0x0006001d00007388 */ /* 0x010fe80000000800 */
[----:B--2---:R2:W-:Y:S01]  /*13e0*/  STS [R0+0x400], R19 ;  /* 0x0004001300007388 */ /* 0x0045e20000000800 */
[----:B------:R-:W-:-:S04]  /*13f0*/  FADD.FTZ R11, R11, R19 ;  /* 0x000000130b0b7221 */ /* 0x000fc80000010000 */
[----:B------:R-:W-:Y:S01]  /*1400*/  FADD.FTZ R11, R11, R29 ;  /* 0x0000001d0b0b7221 */ /* 0x000fe20000010000 */
[----:B---3--:R-:W-:-:S04]  /*1410*/  FADD.FTZ R20, -R13, R20 ;  /* 0x000000140d147221 */ /* 0x008fc80000010100 */
[----:B------:R-:W-:Y:S01]  /*1420*/  FMUL.FTZ R20, R20, 1.4426950216293334961 ;  /* 0x3fb8aa3b14147820 */ /* 0x000fe20000410000 */
[C---:B0-----:R-:W-:Y:S01]  /*1430*/  FADD.FTZ R15, -R13.reuse, R14 ;  /* 0x0000000e0d0f7221 */ /* 0x041fe20000010100 */
[----:B-1----:R-:W-:-:S03]  /*1440*/  FADD.FTZ R12, -R13, R12 ;  /* 0x0000000c0d0c7221 */ /* 0x002fc60000010100 */
[----:B------:R-:W-:Y:S01]  /*1450*/  FMUL.FTZ R15, R15, 1.4426950216293334961 ;  /* 0x3fb8aa3b0f0f7820 */ /* 0x000fe20000410000 */
[----:B------:R-:W-:Y:S01]  /*1460*/  FMUL.FTZ R12, R12, 1.4426950216293334961 ;  /* 0x3fb8aa3b0c0c7820 */ /* 0x000fe20000410000 */
[C---:B-----5:R-:W-:Y:S02]  /*1470*/  FADD.FTZ R18, -R13.reuse, R18 ;  /* 0x000000120d127221 */ /* 0x060fe40000010100 */
[----:B--2---:R0:W1:Y:S08]  /*1480*/  MUFU.EX2 R19, R15 ;  /* 0x0000000f00137308 */ /* 0x0040700000000800 */
[----:B------:R2:W3:Y:S01]  /*1490*/  MUFU.EX2 R14, R12 ;  /* 0x0000000c000e7308 */ /* 0x0004e20000000800 */
[----:B0-----:R-:W-:Y:S01]  /*14a0*/  FMUL.FTZ R15, R18, 1.4426950216293334961 ;  /* 0x3fb8aa3b120f7820 */ /* 0x001fe20000410000 */
[----:B------:R-:W-:-:S04]  /*14b0*/  FADD.FTZ R18, -R13, R27 ;  /* 0x0000001b0d127221 */ /* 0x000fc80000010100 */
[----:B------:R-:W-:Y:S02]  /*14c0*/  FMUL.FTZ R29, R18, 1.4426950216293334961 ;  /* 0x3fb8aa3b121d7820 */ /* 0x000fe40000410000 */
[----:B------:R-:W0:Y:S01]  /*14d0*/  MUFU.EX2 R15, R15 ;  /* 0x0000000f000f7308 */ /* 0x000e220000000800 */
[----:B--2---:R-:W2:Y:S04]  /*14e0*/  LDS R12, [R0+0x1200] ;  /* 0x00120000000c7984 */ /* 0x004ea80000000800 */
[----:B-1----:R-:W-:Y:S03]  /*14f0*/  STS [R0+0xa00], R19 ;  /* 0x000a001300007388 */ /* 0x002fe60000000800 */
[----:B------:R1:W4:Y:S01]  /*1500*/  MUFU.EX2 R27, R20 ;  /* 0x00000014001b7308 */ /* 0x0003220000000800 */
[----:B---3--:R-:W-:Y:S01]  /*1510*/  FADD.FTZ R18, R11, R14 ;  /* 0x0000000e0b127221 */ /* 0x008fe20000010000 */
[----:B------:R-:W-:Y:S04]  /*1520*/  STS [R0+0x800], R14 ;  /* 0x0008000e00007388 */ /* 0x000fe80000000800 */
[----:B------:R-:W3:Y:S02]  /*1530*/  LDS R14, [R0+0x1800] ;  /* 0x00180000000e7984 */ /* 0x000ee40000000800 */
[----:B------:R-:W5:Y:S01]  /*1540*/  MUFU.EX2 R29, R29 ;  /* 0x0000001d001d7308 */ /* 0x000f620000000800 */
[----:B-1----:R-:W-:Y:S01]  /*1550*/  FADD.FTZ R20, R18, R19 ;  /* 0x0000001312147221 */ /* 0x002fe20000010000 */
[----:B0-----:R-:W-:Y:S03]  /*1560*/  STS [R0+0xc00], R15 ;  /* 0x000c000f00007388 */ /* 0x001fe60000000800 */
[----:B------:R-:W-:Y:S01]  /*1570*/  FADD.FTZ R11, R20, R15 ;  /* 0x0000000f140b7221 */ /* 0x000fe20000010000 */
[----:B------:R-:W0:Y:S03]  /*1580*/  LDS R18, [R0+0x1400] ;  /* 0x0014000000127984 */ /* 0x000e260000000800 */
[----:B----4-:R-:W-:Y:S01]  /*1590*/  FADD.FTZ R11, R11, R27 ;  /* 0x0000001b0b0b7221 */ /* 0x010fe20000010000 */
[----:B------:R-:W1:Y:S04]  /*15a0*/  LDS R20, [R0+0x1600] ;  /* 0x0016000000147984 */ /* 0x000e680000000800 */
[----:B------:R-:W4:Y:S01]  /*15b0*/  LDS R19, [R0+0x1a00] ;  /* 0x001a000000137984 */ /* 0x000f220000000800 */
[----:B-----5:R-:W-:-:S03]  /*15c0*/  FADD.FTZ R11, R11, R29 ;  /* 0x0000001d0b0b7221 */ /* 0x020fc60000010000 */
[----:B------:R5:W-:Y:S04]  /*15d0*/  STS [R0+0x1000], R29 ;  /* 0x0010001d00007388 */ /* 0x000be80000000800 */
[----:B------:R4:W-:Y:S01]  /*15e0*/  STS [R0+0xe00], R27 ;  /* 0x000e001b00007388 */ /* 0x0009e20000000800 */
[----:B--2---:R-:W-:-:S04]  /*15f0*/  FADD.FTZ R12, -R13, R12 ;  /* 0x0000000c0d0c7221 */ /* 0x004fc80000010100 */
[----:B------:R-:W-:-:S06]  /*1600*/  FMUL.FTZ R12, R12, 1.4426950216293334961 ;  /* 0x3fb8aa3b0c0c7820 */ /* 0x000fcc0000410000 */
[----:B------:R-:W2:Y:S01]  /*1610*/  MUFU.EX2 R12, R12 ;  /* 0x0000000c000c7308 */ /* 0x000ea20000000800 */
[----:B---3--:R-:W-:-:S04]  /*1620*/  FADD.FTZ R14, -R13, R14 ;  /* 0x0000000e0d0e7221 */ /* 0x008fc80000010100 */
[----:B-----5:R-:W-:Y:S01]  /*1630*/  FMUL.FTZ R29, R14, 1.4426950216293334961 ;  /* 0x3fb8aa3b0e1d7820 */ /* 0x020fe20000410000 */
[----:B0-----:R-:W-:-:S05]  /*1640*/  FADD.FTZ R18, -R13, R18 ;  /* 0x000000120d127221 */ /* 0x001fca0000010100 */
[----:B------:R-:W0:Y:S01]  /*1650*/  MUFU.EX2 R29, R29 ;  /* 0x0000001d001d7308 */ /* 0x000e220000000800 */
[----:B------:R-:W-:Y:S01]  /*1660*/  FMUL.FTZ R15, R18, 1.4426950216293334961 ;  /* 0x3fb8aa3b120f7820 */ /* 0x000fe20000410000 */
[----:B-1----:R-:W-:Y:S01]  /*1670*/  FADD.FTZ R20, -R13, R20 ;  /* 0x000000140d147221 */ /* 0x002fe20000010100 */
[----:B--2---:R-:W-:Y:S01]  /*1680*/  FADD.FTZ R14, R11, R12 ;  /* 0x0000000c0b0e7221 */ /* 0x004fe20000010000 */
[----:B------:R-:W-:Y:S01]  /*1690*/  STS [R0+0x1200], R12 ;  /* 0x0012000c00007388 */ /* 0x000fe20000000800 */
[----:B----4-:R-:W-:Y:S01]  /*16a0*/  FADD.FTZ R19, -R13, R19 ;  /* 0x000000130d137221 */ /* 0x010fe20000010100 */
[----:B------:R-:W-:Y:S02]  /*16b0*/  FMUL.FTZ R20, R20, 1.4426950216293334961 ;  /* 0x3fb8aa3b14147820 */ /* 0x000fe40000410000 */
[----:B------:R-:W1:Y:S01]  /*16c0*/  MUFU.EX2 R15, R15 ;  /* 0x0000000f000f7308 */ /* 0x000e620000000800 */
[----:B------:R-:W-:-:S07]  /*16d0*/  FMUL.FTZ R19, R19, 1.4426950216293334961 ;  /* 0x3fb8aa3b13137820 */ /* 0x000fce0000410000 */
[----:B------:R-:W2:Y:S01]  /*16e0*/  MUFU.EX2 R27, R20 ;  /* 0x00000014001b7308 */ /* 0x000ea20000000800 */
[----:B0-----:R-:W-:Y:S07]  /*16f0*/  STS [R0+0x1800], R29 ;  /* 0x0018001d00007388 */ /* 0x001fee0000000800 */
[----:B------:R-:W0:Y:S01]  /*1700*/  MUFU.EX2 R19, R19 ;  /* 0x0000001300137308 */ /* 0x000e220000000800 */
[----:B-1----:R-:W-:Y:S01]  /*1710*/  FADD.FTZ R14, R14, R15 ;  /* 0x0000000f0e0e7221 */ /* 0x002fe20000010000 */
[----:B------:R-:W-:Y:S03]  /*1720*/  STS [R0+0x1400], R15 ;  /* 0x0014000f00007388 */ /* 0x000fe60000000800 */
[----:B--2---:R-:W-:Y:S01]  /*1730*/  FADD.FTZ R14, R14, R27 ;  /* 0x0000001b0e0e7221 */ /* 0x004fe20000010000 */
[----:B------:R-:W-:Y:S03]  /*1740*/  STS [R0+0x1600], R27 ;  /* 0x0016001b00007388 */ /* 0x000fe60000000800 */
[----:B------:R-:W-:Y:S01]  /*1750*/  FADD.FTZ R14, R14, R29 ;  /* 0x0000001d0e0e7221 */ /* 0x000fe20000010000 */
[----:B0-----:R0:W-:Y:S03]  /*1760*/  STS [R0+0x1a00], R19 ;  /* 0x001a001300007388 */ /* 0x0011e60000000800 */
[----:B------:R-:W-:Y:S01]  /*1770*/  FADD.FTZ R11, R14, R19 ;  /* 0x000000130e0b7221 */ /* 0x000fe20000010000 */
[----:B0-----:R-:W-:Y:S01]  /*1780*/  VIADD R0, R0, 0x2000 ;  /* 0x0000200000007836 */ /* 0x001fe20000000000 */
[----:B------:R-:W-:Y:S06]  /*1790*/  @!P3 BRA `(.L_x_8480) ;  /* 0xfffffff80070b947 */ /* 0x000fec000383ffff */
.L_x_8479:
[----:B------:R-:W-:Y:S05]  /*17a0*/  BSYNC B1 ;  /* 0x0000000000017941 */ /* 0x000fea0003800000 */
.L_x_8478:
[----:B------:R-:W-:Y:S01]  /*17b0*/  IADD3 R2, R10, -R3, RZ ;  /* 0x800000030a027210 */ /* 0x000fe20007ffe0ff */
[----:B------:R-:W-:Y:S03]  /*17c0*/  BSSY B1, `(.L_x_8481) ;  /* 0x0000036000017945 */ /* 0x000fe60003800000 */
[----:B------:R-:W-:-:S13]  /*17d0*/  ISETP.GT.AND P3, PT, R2, 0x200, PT ;  /* 0x000002000200780c */ /* 0x000fda0003f64270 */
[----:B------:R-:W-:Y:S05]  /*17e0*/  @!P3 BRA `(.L_x_8482) ;  /* 0x0000000000ccb947 */ /* 0x000fea0003800000 */
[----:B0-----:R-:W1:Y:S01]  /*17f0*/  LDS R12, [R0+-0x200] ;  /* 0xfffe0000000c7984 */ /* 0x001e620000000800 */
[----:B------:R-:W-:Y:S01]  /*1800*/  PLOP3.LUT P0, PT, PT, PT, PT, 0x8, 0x0 ;  /* 0x000000000000781c */ /* 0x000fe20003f0e170 */
[----:B------:R-:W-:Y:S02]  /*1810*/  VIADD R3, R3, 0x400 ;  /* 0x0000040003037836 */ /* 0x000fe40000000000 */
[----:B------:R-:W0:Y:S04]  /*1820*/  LDS R2, [R0+-0x400] ;  /* 0xfffc000000027984 */ /* 0x000e280000000800 */
[----:B------:R-:W2:Y:S04]  /*1830*/  LDS R15, [R0] ;  /* 0x00000000000f7984 */ /* 0x000ea80000000800 */
[----:B------:R-:W3:Y:S04]  /*1840*/  LDS R19, [R0+0x200] ;  /* 0x0002000000137984 */ /* 0x000ee80000000800 */
[----:B------:R-:W4:Y:S04]  /*1850*/  LDS R18, [R0+0x400] ;  /* 0x0004000000127984 */ /* 0x000f280000000800 */
[----:B------:R-:W5:Y:S04]  /*1860*/  LDS R14, [R0+0x600] ;  /* 0x00060000000e7984 */ /* 0x000f680000000800 */
[----:B------:R-:W5:Y:S01]  /*1870*/  LDS R20, [R0+0x800] ;  /* 0x0008000000147984 */ /* 0x000f620000000800 */
[C---:B-1----:R-:W-:Y:S01]  /*1880*/  FADD.FTZ R12, -R13.reuse, R12 ;  /* 0x0000000c0d0c7221 */ /* 0x042fe20000010100 */
[----:B0-----:R-:W-:-:S03]  /*1890*/  FADD.FTZ R2, -R13, R2 ;  /* 0x000000020d027221 */ /* 0x001fc60000010100 */
[----:B------:R-:W-:Y:S02]  /*18a0*/  FMUL.FTZ R29, R12, 1.4426950216293334961 ;  /* 0x3fb8aa3b0c1d7820 */ /* 0x000fe40000410000 */
[----:B------:R-:W0:Y:S01]  /*18b0*/  LDS R12, [R0+0xa00] ;  /* 0x000a0000000c7984 */ /* 0x000e220000000800 */
[----:B------:R-:W-:Y:S01]  /*18c0*/  FMUL.FTZ R2, R2, 1.4426950216293334961 ;  /* 0x3fb8aa3b02027820 */ /* 0x000fe20000410000 */
[C---:B--2---:R-:W-:Y:S02]  /*18d0*/  FADD.FTZ R15, -R13.reuse, R15 ;  /* 0x0000000f0d0f7221 */ /* 0x044fe40000010100 */
[----:B------:R-:W1:Y:S01]  /*18e0*/  MUFU.EX2 R29, R29 ;  /* 0x0000001d001d7308 */ /* 0x000e620000000800 */
[C---:B---3--:R-:W-:Y:S01]  /*18f0*/  FADD.FTZ R19, -R13.reuse, R19 ;  /* 0x000000130d137221 */ /* 0x048fe20000010100 */
[----:B----4-:R-:W-:-:S06]  /*1900*/  FADD.FTZ R18, -R13, R18 ;  /* 0x000000120d127221 */ /* 0x010fcc0000010100 */
[----:B------:R-:W2:Y:S01]  /*1910*/  MUFU.EX2 R27, R2 ;  /* 0x00000002001b7308 */ /* 0x000ea20000000800 */
[----:B------:R-:W-:Y:S01]  /*1920*/  FMUL.FTZ R18, R18, 1.4426950216293334961 ;  /* 0x3fb8aa3b12127820 */ /* 0x000fe20000410000 */
[C---:B-----5:R-:W-:Y:S01]  /*1930*/  FADD.FTZ R14, -R13.reuse, R14 ;  /* 0x0000000e0d0e7221 */ /* 0x060fe20000010100 */
[----:B------:R-:W-:-:S03]  /*1940*/  FADD.FTZ R20, -R13, R20 ;  /* 0x000000140d147221 */ /* 0x000fc60000010100 */
[----:B------:R-:W-:Y:S01]  /*1950*/  FMUL.FTZ R14, R14, 1.4426950216293334961 ;  /* 0x3fb8aa3b0e0e7820 */ /* 0x000fe20000410000 */
[----:B-1----:R0:W-:Y:S01]  /*1960*/  STS [R0+-0x200], R29 ;  /* 0xfffe001d00007388 */ /* 0x0021e20000000800 */
[----:B------:R-:W-:Y:S01]  /*1970*/  FMUL.FTZ R20, R20, 1.4426950216293334961 ;  /* 0x3fb8aa3b14147820 */ /* 0x000fe20000410000 */
[----:B--2---:R-:W-:Y:S02]  /*1980*/  FADD.FTZ R11, R11, R27 ;  /* 0x0000001b0b0b7221 */ /* 0x004fe40000010000 */
[----:B------:R1:W-:Y:S02]  /*1990*/  STS [R0+-0x400], R27 ;  /* 0xfffc001b00007388 */ /* 0x0003e40000000800 */
[----:B------:R-:W-:Y:S01]  /*19a0*/  FADD.FTZ R2, R11, R29 ;  /* 0x0000001d0b027221 */ /* 0x000fe20000010000 */
[----:B------:R-:W-:Y:S01]  /*19b0*/  FMUL.FTZ R11, R15, 1.4426950216293334961 ;  /* 0x3fb8aa3b0f0b7820 */ /* 0x000fe20000410000 */
[----:B------:R-:W-:Y:S02]  /*19c0*/  FMUL.FTZ R15, R19, 1.4426950216293334961 ;  /* 0x3fb8aa3b130f7820 */ /* 0x000fe40000410000 */
[----:B------:R-:W2:Y:S01]  /*19d0*/  MUFU.EX2 R19, R18 ;  /* 0x0000001200137308 */ /* 0x000ea20000000800 */
[----:B0-----:R-:W-:-:S04]  /*19e0*/  FADD.FTZ R29, -R13, R12 ;  /* 0x0000000c0d1d7221 */ /* 0x001fc80000010100 */
[----:B------:R-:W-:-:S03]  /*19f0*/  FMUL.FTZ R29, R29, 1.4426950216293334961 ;  /* 0x3fb8aa3b1d1d7820 */ /* 0x000fc60000410000 */
[----:B------:R-:W0:Y:S08]  /*1a00*/  MUFU.EX2 R11, R11 ;  /* 0x0000000b000b7308 */ /* 0x000e300000000800 */
[----:B------:R-:W3:Y:S01]  /*1a10*/  MUFU.EX2 R15, R15 ;  /* 0x0000000f000f7308 */ /* 0x000ee20000000800 */
[----:B--2---:R-:W-:Y:S07]  /*1a20*/  STS [R0+0x400], R19 ;  /* 0x0004001300007388 */ /* 0x004fee0000000800 */
[----:B-1----:R-:W1:Y:S01]  /*1a30*/  MUFU.EX2 R27, R14 ;  /* 0x0000000e001b7308 */ /* 0x002e620000000800 */
[----:B0-----:R-:W-:Y:S01]  /*1a40*/  FADD.FTZ R2, R2, R11 ;  /* 0x0000000b02027221 */ /* 0x001fe20000010000 */
[----:B------:R0:W-:Y:S06]  /*1a50*/  STS [R0], R11 ;  /* 0x0000000b00007388 */ /* 0x0001ec0000000800 */
[----:B------:R-:W2:Y:S01]  /*1a60*/  MUFU.EX2 R12, R20 ;  /* 0x00000014000c7308 */ /* 0x000ea20000000800 */
[----:B---3--:R-:W-:Y:S01]  /*1a70*/  FADD.FTZ R2, R2, R15 ;  /* 0x0000000f02027221 */ /* 0x008fe20000010000 */
[----:B------:R-:W-:Y:S03]  /*1a80*/  STS [R0+0x200], R15 ;  /* 0x0002000f00007388 */ /* 0x000fe60000000800 */
[----:B------:R-:W-:-:S03]  /*1a90*/  FADD.FTZ R2, R2, R19 ;  /* 0x0000001302027221 */ /* 0x000fc60000010000 */
[----:B------:R-:W3:Y:S01]  /*1aa0*/  MUFU.EX2 R29, R29 ;  /* 0x0000001d001d7308 */ /* 0x000ee20000000800 */
[----:B-1----:R-:W-:Y:S01]  /*1ab0*/  FADD.FTZ R2, R2, R27 ;  /* 0x0000001b02027221 */ /* 0x002fe20000010000 */
[----:B------:R-:W-:Y:S03]  /*1ac0*/  STS [R0+0x600], R27 ;  /* 0x0006001b00007388 */ /* 0x000fe60000000800 */
[----:B--2---:R-:W-:Y:S01]  /*1ad0*/  FADD.FTZ R2, R2, R12 ;  /* 0x0000000c02027221 */ /* 0x004fe20000010000 */
[----:B------:R-:W-:Y:S04]  /*1ae0*/  STS [R0+0x800], R12 ;  /* 0x0008000c00007388 */ /* 0x000fe80000000800 */
[----:B---3--:R1:W-:Y:S01]  /*1af0*/  STS [R0+0xa00], R29 ;  /* 0x000a001d00007388 */ /* 0x0083e20000000800 */
[----:B0-----:R-:W-:Y:S01]  /*1b00*/  FADD.FTZ R11, R2, R29 ;  /* 0x0000001d020b7221 */ /* 0x001fe20000010000 */
[----:B-1----:R-:W-:-:S07]  /*1b10*/  IADD3 R0, R0, 0x1000, RZ ;  /* 0x0000100000007810 */ /* 0x002fce0007ffe0ff */
.L_x_8482:
[----:B------:R-:W-:Y:S05]  /*1b20*/  BSYNC B1 ;  /* 0x0000000000017941 */ /* 0x000fea0003800000 */
.L_x_8481:
[----:B------:R-:W-:-:S13]  /*1b30*/  ISETP.LT.OR P0, PT, R3, R10, P0 ;  /* 0x0000000a0300720c */ /* 0x000fda0000701670 */
[----:B------:R-:W-:Y:S05]  /*1b40*/  @!P0 BRA `(.L_x_8474) ;  /* 0x0000000000608947 */ /* 0x000fea0003800000 */
[----:B0-----:R-:W1:Y:S04]  /*1b50*/  LDS R12, [R0+-0x400] ;  /* 0xfffc0000000c7984 */ /* 0x001e680000000800 */
[----:B------:R-:W0:Y:S04]  /*1b60*/  LDS R14, [R0+-0x200] ;  /* 0xfffe0000000e7984 */ /* 0x000e280000000800 */
[----:B------:R-:W2:Y:S04]  /*1b70*/  LDS R18, [R0] ;  /* 0x0000000000127984 */ /* 0x000ea80000000800 */
[----:B------:R-:W3:Y:S01]  /*1b80*/  LDS R2, [R0+0x200] ;  /* 0x0002000000027984 */ /* 0x000ee20000000800 */
[C---:B-1----:R-:W-:Y:S01]  /*1b90*/  FADD.FTZ R12, -R13.reuse, R12 ;  /* 0x0000000c0d0c7221 */ /* 0x042fe20000010100 */
[----:B0-----:R-:W-:-:S03]  /*1ba0*/  FADD.FTZ R14, -R13, R14 ;  /* 0x0000000e0d0e7221 */ /* 0x001fc60000010100 */
        /* <DEDUP_REMOVED lines=18> */
.L_x_8474:
[----:B------:R-:W-:Y:S05]  /*1cd0*/  BSYNC B0 ;  /* 0x0000000000007941 */ /* 0x000fea0003800000 */
.L_x_8473:
[----:B---3--:R-:W2:Y:S01]  /*1ce0*/  SHFL.BFLY PT, R0, R11, 0x10, 0x1f ;  /* 0x0e001f000b007f89 */ /* 0x008ea200000e0000 */
[----:B------:R-:W-:Y:S01]  /*1cf0*/  BSSY B0, `(.L_x_8483) ;  /* 0x00000b0000007945 */ /* 0x000fe20003800000 */
[----:B--2---:R-:W-:-:S05]  /*1d00*/  FADD.FTZ R2, R0, R11 ;  /* 0x0000000b00027221 */ /* 0x004fca0000010000 */
[----:B------:R-:W2:Y:S02]  /*1d10*/  SHFL.BFLY PT, R3, R2, 0x8, 0x1f ;  /* 0x0d001f0002037f89 */ /* 0x000ea400000e0000 */
[----:B--2---:R-:W-:-:S05]  /*1d20*/  FADD.FTZ R3, R2, R3 ;  /* 0x0000000302037221 */ /* 0x004fca0000010000 */
[----:B------:R-:W0:Y:S02]  /*1d30*/  SHFL.BFLY PT, R0, R3, 0x4, 0x1f ;  /* 0x0c801f0003007f89 */ /* 0x000e2400000e0000 */
[----:B0-----:R-:W-:Y:S01]  /*1d40*/  FADD.FTZ R12, R3, R0 ;  /* 0x00000000030c7221 */ /* 0x001fe20000010000 */
[----:B------:R-:W-:-:S04]  /*1d50*/  LOP3.LUT P0, R0, R25, 0x1f, RZ, 0xc0, !PT ;  /* 0x0000001f19007812 */ /* 0x000fc8000780c0ff */
[----:B------:R-:W0:Y:S01]  /*1d60*/  SHFL.BFLY PT, R15, R12, 0x2, 0x1f ;  /* 0x0c401f000c0f7f89 */ /* 0x000e2200000e0000 */
[----:B------:R-:W-:-:S08]  /*1d70*/  ISETP.GT.U32.AND P3, PT, R0, 0x3, PT ;  /* 0x000000030000780c */ /* 0x000fd00003f64070 */
[----:B------:R-:W2:Y:S01]  /*1d80*/  @!P0 S2R R18, SR_CgaCtaId ;  /* 0x0000000000128919 */ /* 0x000ea20000008800 */
[----:B------:R-:W-:Y:S02]  /*1d90*/  @!P0 MOV R11, 0x400 ;  /* 0x00000400000b8802 */ /* 0x000fe40000000f00 */
[----:B------:R-:W-:Y:S02]  /*1da0*/  @!P0 SHF.R.U32.HI R2, RZ, 0x3, R25 ;  /* 0x00000003ff028819 */ /* 0x000fe40000011619 */
[----:B------:R-:W3:Y:S02]  /*1db0*/  @!P3 S2R R20, SR_CgaCtaId ;  /* 0x000000000014b919 */ /* 0x000ee40000008800 */
[----:B------:R-:W-:Y:S01]  /*1dc0*/  @!P0 LOP3.LUT R2, R2, 0x1ffffffc, RZ, 0xc0, !PT ;  /* 0x1ffffffc02028812 */ /* 0x000fe200078ec0ff */
[----:B0-----:R-:W-:-:S05]  /*1dd0*/  FADD.FTZ R15, R12, R15 ;  /* 0x0000000f0c0f7221 */ /* 0x001fca0000010000 */
[----:B------:R-:W0:Y:S01]  /*1de0*/  SHFL.BFLY PT, R14, R15, 0x1, 0x1f ;  /* 0x0c201f000f0e7f89 */ /* 0x000e2200000e0000 */
[----:B--2---:R-:W-:Y:S02]  /*1df0*/  @!P0 LEA R3, R18, R11, 0x18 ;  /* 0x0000000b12038211 */ /* 0x004fe400078ec0ff */
[----:B------:R-:W-:-:S03]  /*1e00*/  @!P3 MOV R11, 0x400 ;  /* 0x00000400000bb802 */ /* 0x000fc60000000f00 */
[----:B------:R-:W-:Y:S01]  /*1e10*/  @!P0 IMAD.IADD R3, R3, 0x1, R2 ;  /* 0x0000000103038824 */ /* 0x000fe200078e0202 */
[----:B---3--:R-:W-:-:S04]  /*1e20*/  @!P3 LEA R11, R20, R11, 0x18 ;  /* 0x0000000b140bb211 */ /* 0x008fc800078ec0ff */
[----:B------:R-:W-:Y:S01]  /*1e30*/  @!P3 LEA R0, R0, R11, 0x2 ;  /* 0x0000000b0000b211 */ /* 0x000fe200078e10ff */
        /* <DEDUP_REMOVED lines=21> */
[C---:B0-----:R-:W-:Y:S02]  /*1f90*/  LEA.HI R2, R0.reuse, 0x1, RZ, 0x19 ;  /* 0x0000000100027811 */ /* 0x041fe400078fc8ff */
[----:B------:R-:W-:Y:S01]  /*1fa0*/  ISETP.GE.U32.AND P2, PT, R0, 0x180, PT ;  /* 0x000001800000780c */ /* 0x000fe20003f46070 */
[----:B--2---:R-:W-:Y:S01]  /*1fb0*/  FADD.FTZ R0, R15, 9.9999999747524270788e-07 ;  /* 0x358637bd0f007421 */ /* 0x004fe20000010000 */
        /* <DEDUP_REMOVED lines=9> */
.L_x_8487:
        /* <DEDUP_REMOVED lines=8> */
.L_x_8486:
[----:B------:R-:W-:Y:S05]  /*20d0*/  BSYNC B1 ;  /* 0x0000000000017941 */ /* 0x000fea0003800000 */
.L_x_8485:
        /* <DEDUP_REMOVED lines=14> */
.L_x_8490:
        /* <DEDUP_REMOVED lines=52> */
.L_x_8489:
[----:B------:R-:W-:Y:S05]  /*2500*/  BSYNC B1 ;  /* 0x0000000000017941 */ /* 0x000fea0003800000 */
.L_x_8488:
[----:B------:R-:W-:Y:S01]  /*2510*/  IMAD.IADD R3, R10, 0x1, -R9 ;  /* 0x000000010a037824 */ /* 0x000fe200078e0a09 */
[----:B------:R-:W-:Y:S04]  /*2520*/  BSSY B1, `(.L_x_8491) ;  /* 0x000001e000017945 */ /* 0x000fe80003800000 */
[----:B------:R-:W-:-:S13]  /*2530*/  ISETP.GT.AND P2, PT, R3, 0x200, PT ;  /* 0x000002000300780c */ /* 0x000fda0003f44270 */
[----:B------:R-:W-:Y:S05]  /*2540*/  @!P2 BRA `(.L_x_8492) ;  /* 0x00000000006ca947 */ /* 0x000fea0003800000 */
[----:B------:R-:W0:Y:S01]  /*2550*/  LDS R27, [R2+-0x400] ;  /* 0xfffc0000021b7984 */ /* 0x000e220000000800 */
[----:B------:R-:W-:Y:S02]  /*2560*/  PLOP3.LUT P0, PT, PT, PT, PT, 0x8, 0x0 ;  /* 0x000000000000781c */ /* 0x000fe40003f0e170 */
[----:B------:R-:W-:Y:S01]  /*2570*/  IADD3 R9, R9, 0x400, RZ ;  /* 0x0000040009097810 */ /* 0x000fe20007ffe0ff */
        /* <DEDUP_REMOVED lines=24> */
.L_x_8492:
[----:B------:R-:W-:Y:S05]  /*2700*/  BSYNC B1 ;  /* 0x0000000000017941 */ /* 0x000fea0003800000 */
.L_x_8491:
        /* <DEDUP_REMOVED lines=14> */
.L_x_8484:
[----:B------:R-:W-:Y:S05]  /*27f0*/  BSYNC B0 ;  /* 0x0000000000007941 */ /* 0x000fea0003800000 */
.L_x_8483:
        /* <DEDUP_REMOVED lines=21> */
[----:B--2---:R3:W-:Y:S02]  /*2950*/  STG.E desc[UR36][R10.64], R15 ;  /* 0x0000000f0a007986 */ /* 0x0047e4000c101924 */
.L_x_8494:
[----:B------:R-:W-:Y:S05]  /*2960*/  BSYNC B0 ;  /* 0x0000000000007941 */ /* 0x000fea0003800000 */
.L_x_8493:
[----:B------:R-:W-:Y:S04]  /*2970*/  BSSY B6, `(.L_x_8495) ;  /* 0x000003c000067945 */ /* 0x000fe80003800000 */
[----:B------:R-:W-:Y:S05]  /*2980*/  @P1 BRA `(.L_x_8496) ;  /* 0x0000000000e81947 */ /* 0x000fea0003800000 */
[----:B------:R-:W4:Y:S01]  /*2990*/  LDC R14, c[0x0][0x290] ;  /* 0x0000a400ff0e7b82 */ /* 0x000f220000000800 */
[----:B------:R-:W5:Y:S01]  /*29a0*/  I2F.RP R12, R8 ;  /* 0x00000008000c7306 */ /* 0x000f620000209400 */
[----:B0--3--:R-:W-:Y:S01]  /*29b0*/  IMAD.MOV.U32 R2, RZ, RZ, RZ ;  /* 0x000000ffff027224 */ /* 0x009fe200078e00ff */
[----:B------:R-:W-:Y:S02]  /*29c0*/  ULDC UR4, c[0x0][0x28c] ;  /* 0x0000a30000047ab9 */ /* 0x000fe40000000800 */
[----:B------:R-:W-:-:S03]  /*29d0*/  VIADD R7, R7, -UR4 ;  /* 0x8000000407077c36 */ /* 0x000fc60008000000 */
[----:B------:R-:W0:Y:S01]  /*29e0*/  LDC R0, c[0x0][0x294] ;  /* 0x0000a500ff007b82 */ /* 0x000e220000000800 */
[----:B-----5:R-:W3:Y:S01]  /*29f0*/  MUFU.RCP R12, R12 ;  /* 0x0000000c000c7308 */ /* 0x020ee20000001000 */
[----:B----4-:R-:W-:Y:S02]  /*2a00*/  IABS R9, R14 ;  /* 0x0000000e00097213 */ /* 0x010fe40000000000 */
[----:B------:R-:W-:-:S05]  /*2a10*/  ISETP.NE.AND P1, PT, R14, RZ, PT ;  /* 0x000000ff0e00720c */ /* 0x000fca0003f25270 */
[----:B--2---:R-:W2:Y:S01]  /*2a20*/  I2F.RP R15, R9 ;  /* 0x00000009000f7306 */ /* 0x004ea20000209400 */
[----:B0-----:R-:W-:Y:S01]  /*2a30*/  ISETP.NE.AND P2, PT, R0, RZ, PT ;  /* 0x000000ff0000720c */ /* 0x001fe20003f45270 */
[----:B---3--:R-:W-:-:S06]  /*2a40*/  VIADD R3, R12, 0xffffffe ;  /* 0x0ffffffe0c037836 */ /* 0x008fcc0000000000 */
[----:B------:R-:W1:Y:S08]  /*2a50*/  F2I.FTZ.U32.TRUNC.NTZ R3, R3 ;  /* 0x0000000300037305 */ /* 0x000e70000021f000 */
[----:B--2---:R-:W0:Y:S01]  /*2a60*/  MUFU.RCP R15, R15 ;  /* 0x0000000f000f7308 */ /* 0x004e220000001000 */
        /* <DEDUP_REMOVED lines=11> */
.L_x_8498:
        /* <DEDUP_REMOVED lines=33> */
.L_x_8496:
[----:B------:R-:W-:Y:S05]  /*2d30*/  BSYNC B6 ;  /* 0x0000000000067941 */ /* 0x000fea0003800000 */
.L_x_8495:
[----:B------:R-:W-:-:S03]  /*2d40*/  UMOV UR4, 0xffffffff ;  /* 0xffffffff00047882 */ /* 0x000fc60000000000 */
[----:B------:R-:W-:Y:S05]  /*2d50*/  BRA.DIV UR4, `(.L_x_8499) ;  /* 0x0000001604087947 */ /* 0x000fea000b800000 */
[----:B------:R-:W-:Y:S01]  /*2d60*/  HFMA2.MMA R20, -RZ, RZ, 0, 0 ;  /* 0x00000000ff147435 */ /* 0x000fe200000001ff */
[----:B------:R-:W-:Y:S02]  /*2d70*/  CS2R R6, SRZ ;  /* 0x0000000000067805 */ /* 0x000fe4000001ff00 */
[----:B0-----:R-:W-:Y:S02]  /*2d80*/  CS2R R8, SRZ ;  /* 0x0000000000087805 */ /* 0x001fe4000001ff00 */
[----:B------:R-:W-:Y:S02]  /*2d90*/  CS2R R18, SRZ ;  /* 0x0000000000127805 */ /* 0x000fe4000001ff00 */
[----:B------:R-:W-:Y:S02]  /*2da0*/  CS2R R16, SRZ ;  /* 0x0000000000107805 */ /* 0x000fe4000001ff00 */
[----:B---3--:R-:W-:Y:S02]  /*2db0*/  CS2R R2, SRZ ;  /* 0x0000000000027805 */ /* 0x008fe4000001ff00 */
[----:B------:R-:W-:-:S02]  /*2dc0*/  CS2R R4, SRZ ;  /* 0x0000000000047805 */ /* 0x000fc4000001ff00 */
[----:B------:R-:W-:Y:S01]  /*2dd0*/  MOV R0, RZ ;  /* 0x000000ff00007202 */ /* 0x000fe20000000f00 */
        /* <DEDUP_REMOVED lines=17> */
.L_x_8529:
[----:B------:R-:W-:Y:S05]  /*2ef0*/  WARPSYNC.ALL ;  /* 0x0000000000007948 */ /* 0x000fea0003800000 */
[----:B------:R-:W0:Y:S01]  /*2f00*/  S2UR UR5, SR_CgaCtaId ;  /* 0x00000000000579c3 */ /* 0x000e220000008800 */
[----:B------:R-:W-:Y:S01]  /*2f10*/  LOP3.LUT R11, R21, 0x1, RZ, 0xc0, !PT ;  /* 0x00000001150b7812 */ /* 0x000fe200078ec0ff */
[----:B------:R-:W-:Y:S01]  /*2f20*/  UMOV UR4, 0x400 ;  /* 0x0000040000047882 */ /* 0x000fe20000000000 */
[----:B------:R-:W-:Y:S01]  /*2f30*/  IADD3 R12, R25, 0x1f, RZ ;  /* 0x0000001f190c7810 */ /* 0x000fe20007ffe0ff */
[----:B------:R-:W-:-:S04]  /*2f40*/  UIADD3 UR4, UR4, 0x20, URZ ;  /* 0x0000002004047890 */ /* 0x000fc8000fffe03f */
[----:B------:R-:W-:Y:S01]  /*2f50*/  BAR.SYNC.DEFER_BLOCKING 0x0 ;  /* 0x0000000000007b1d */ /* 0x000fe20000010000 */
[----:B------:R-:W-:Y:S02]  /*2f60*/  ISETP.NE.AND P0, PT, R11, RZ, PT ;  /* 0x000000ff0b00720c */ /* 0x000fe40003f05270 */
[----:B------:R-:W-:Y:S02]  /*2f70*/  LOP3.LUT R11, R25, 0xffffffc0, RZ, 0xc0, !PT ;  /* 0xffffffc0190b7812 */ /* 0x000fe400078ec0ff */
[----:B------:R-:W-:Y:S01]  /*2f80*/  ISETP.GT.U32.AND P3, PT, R12, 0x3e, PT ;  /* 0x0000003e0c00780c */ /* 0x000fe20003f64070 */
[----:B------:R-:W-:Y:S01]  /*2f90*/  BSSY B0, `(.L_x_8500) ;  /* 0x000001d000007945 */ /* 0x000fe20003800000 */
[----:B------:R-:W-:Y:S02]  /*2fa0*/  ISETP.NE.OR P5, PT, R11, 0x40, P0 ;  /* 0x000000400b00780c */ /* 0x000fe400007a5670 */
[----:B------:R-:W-:Y:S01]  /*2fb0*/  LEA.HI R11, R21, R21, RZ, 0x1 ;  /* 0x00000015150b7211 */ /* 0x000fe200078f08ff */
[----:B------:R-:W-:Y:S01]  /*2fc0*/  FADD.FTZ R21, RZ, R14 ;  /* 0x0000000eff157221 */ /* 0x000fe20000010000 */
[----:B------:R-:W-:-:S02]  /*2fd0*/  LOP3.LUT R12, R25, 0xffffffe0, RZ, 0xc0, !PT ;  /* 0xffffffe0190c7812 */ /* 0x000fc400078ec0ff */
[----:B------:R-:W-:Y:S02]  /*2fe0*/  SHF.R.S32.HI R11, RZ, 0x1, R11 ;  /* 0x00000001ff0b7819 */ /* 0x000fe4000001140b */
[----:B------:R-:W-:Y:S02]  /*2ff0*/  ISETP.NE.OR P4, PT, R12, 0x20, P0 ;  /* 0x000000200c00780c */ /* 0x000fe40000785670 */
[C---:B------:R-:W-:Y:S01]  /*3000*/  ISETP.GT.OR P1, PT, R25.reuse, 0x3f, P0 ;  /* 0x0000003f1900780c */ /* 0x040fe20000724670 */
[----:B-1----:R-:W-:Y:S01]  /*3010*/  IMAD R13, R22, 0x100, R11 ;  /* 0x00000100160d7824 */ /* 0x002fe200078e020b */
        /* <DEDUP_REMOVED lines=20> */
.L_x_8501:
[----:B------:R-:W-:Y:S05]  /*3160*/  BSYNC B0 ;  /* 0x0000000000007941 */ /* 0x000fea0003800000 */
.L_x_8500:
        /* <DEDUP_REMOVED lines=35> */
.L_x_8503:
[----:B------:R-:W-:Y:S05]  /*33a0*/  BSYNC B0 ;  /* 0x0000000000007941 */ /* 0x000fea0003800000 */
.L_x_8502:
        /* <DEDUP_REMOVED lines=19> */
.L_x_8505:
[----:B------:R-:W-:Y:S05]  /*34e0*/  BSYNC B0 ;  /* 0x0000000000007941 */ /* 0x000fea0003800000 */
.L_x_8504:
        /* <DEDUP_REMOVED lines=36> */
.L_x_8507:
[----:B------:R-:W-:Y:S05]  /*3730*/  BSYNC B0 ;  /* 0x0000000000007941 */ /* 0x000fea0003800000 */
.L_x_8506:
        /* <DEDUP_REMOVED lines=9> */
[----:B--2---:R-:W-:Y:S02]  /*37d0*/  SHF.R.S32.HI R15, RZ, 0x1f, R13 ;  /* 0x0000001fff0f7819 */ /* 0x004fe4000001140d */
        /* <DEDUP_REMOVED lines=10> */
[----:B------:R-:W-:-:S04]  /*3880*/  LEA R24, P0, R12, UR4, 0x2 ;  /* 0x000000040c187c11 */ /* 0x000fc8000f8010ff */
[----:B------:R-:W-:Y:S02]  /*3890*/  LEA.HI.X R25, R12, UR5, R15, 0x2, P0 ;  /* 0x000000050c197c11 */ /* 0x000fe400080f140f */
[-C--:B------:R-:W-:Y:S02]  /*38a0*/  IADD3 R12, P0, R13, R28.reuse, RZ ;  /* 0x0000001c0d0c7210 */ /* 0x080fe40007f1e0ff */
[----:B------:R-:W-:Y:S01]  /*38b0*/  IADD3 R15, P2, R29, R28, RZ ;  /* 0x0000001c1d0f7210 */ /* 0x000fe20007f5e0ff */
[----:B------:R0:W-:Y:S01]  /*38c0*/  STG.E desc[UR36][R24.64], R7 ;  /* 0x0000000718007986 */ /* 0x0001e2000c101924 */
[----:B------:R-:W-:Y:S02]  /*38d0*/  LEA.HI.X.SX32 R23, R13, R26, 0x1, P0 ;  /* 0x0000001a0d177211 */ /* 0x000fe400000f0eff */
[----:B------:R-:W-:Y:S02]  /*38e0*/  LEA R22, P0, R12, UR4, 0x2 ;  /* 0x000000040c167c11 */ /* 0x000fe4000f8010ff */
[----:B------:R-:W-:-:S02]  /*38f0*/  IADD3 R13, P1, R27, R28, RZ ;  /* 0x0000001c1b0d7210 */ /* 0x000fc40007f3e0ff */
[----:B------:R-:W-:Y:S02]  /*3900*/  LEA.HI.X R23, R12, UR5, R23, 0x2, P0 ;  /* 0x000000050c177c11 */ /* 0x000fe400080f1417 */
[-C--:B------:R-:W-:Y:S02]  /*3910*/  LEA.HI.X.SX32 R27, R27, R26.reuse, 0x1, P1 ;  /* 0x0000001a1b1b7211 */ /* 0x080fe400008f0eff */
[----:B------:R-:W-:Y:S01]  /*3920*/  LEA R12, P0, R13, UR4, 0x2 ;  /* 0x000000040d0c7c11 */ /* 0x000fe2000f8010ff */
[----:B0-----:R-:W-:Y:S01]  /*3930*/  VIADD R24, R11, 0x50 ;  /* 0x000000500b187836 */ /* 0x001fe20000000000 */
[----:B------:R-:W-:Y:S01]  /*3940*/  LEA.HI.X.SX32 R29, R29, R26, 0x1, P2 ;  /* 0x0000001a1d1d7211 */ /* 0x000fe200010f0eff */
[----:B------:R-:W-:Y:S01]  /*3950*/  STG.E desc[UR36][R22.64], R8 ;  /* 0x0000000816007986 */ /* 0x000fe2000c101924 */
[----:B------:R-:W-:Y:S02]  /*3960*/  LEA R14, P1, R15, UR4, 0x2 ;  /* 0x000000040f0e7c11 */ /* 0x000fe4000f8210ff */
[----:B------:R-:W-:-:S02]  /*3970*/  LEA.HI.X R13, R13, UR5, R27, 0x2, P0 ;  /* 0x000000050d0d7c11 */ /* 0x000fc400080f141b */
[----:B------:R-:W-:Y:S01]  /*3980*/  LEA.HI.X R15, R15, UR5, R29, 0x2, P1 ;  /* 0x000000050f0f7c11 */ /* 0x000fe200088f141d */
[C---:B------:R-:W-:Y:S01]  /*3990*/  VIADD R29, R11.reuse, 0x70 ;  /* 0x000000700b1d7836 */ /* 0x040fe20000000000 */
[----:B------:R-:W-:Y:S01]  /*39a0*/  IADD3 R25, R11, 0x40, RZ ;  /* 0x000000400b197810 */ /* 0x000fe20007ffe0ff */
[----:B------:R0:W-:Y:S01]  /*39b0*/  STG.E desc[UR36][R12.64], R20 ;  /* 0x000000140c007986 */ /* 0x0001e2000c101924 */
[-C--:B------:R-:W-:Y:S02]  /*39c0*/  IADD3 R27, P1, R24, R28.reuse, RZ ;  /* 0x0000001c181b7210 */ /* 0x080fe40007f3e0ff */
[C---:B------:R-:W-:Y:S01]  /*39d0*/  IADD3 R7, P0, R25.reuse, R28, RZ ;  /* 0x0000001c19077210 */ /* 0x040fe20007f1e0ff */
[----:B------:R1:W-:Y:S03]  /*39e0*/  STG.E desc[UR36][R14.64], R19 ;  /* 0x000000130e007986 */ /* 0x0003e6000c101924 */
[----:B------:R-:W-:-:S02]  /*39f0*/  LEA.HI.X.SX32 R25, R25, R26, 0x1, P0 ;  /* 0x0000001a19197211 */ /* 0x000fc400000f0eff */
[----:B0-----:R-:W-:Y:S02]  /*3a00*/  LEA.HI.X.SX32 R12, R24, R26, 0x1, P1 ;  /* 0x0000001a180c7211 */ /* 0x001fe400008f0eff */
[----:B------:R-:W-:Y:S02]  /*3a10*/  LEA R24, P0, R7, UR4, 0x2 ;  /* 0x0000000407187c11 */ /* 0x000fe4000f8010ff */
[C---:B-1----:R-:W-:Y:S01]  /*3a20*/  IADD3 R15, R11.reuse, 0x60, RZ ;  /* 0x000000600b0f7810 */ /* 0x042fe20007ffe0ff */
[----:B------:R-:W-:Y:S01]  /*3a30*/  VIADD R19, R11, 0x90 ;  /* 0x000000900b137836 */ /* 0x000fe20000000000 */
[----:B------:R-:W-:Y:S02]  /*3a40*/  LEA R22, P1, R27, UR4, 0x2 ;  /* 0x000000041b167c11 */ /* 0x000fe4000f8210ff */
[-C--:B------:R-:W-:Y:S02]  /*3a50*/  IADD3 R8, P2, R15, R28.reuse, RZ ;  /* 0x0000001c0f087210 */ /* 0x080fe40007f5e0ff */
[----:B------:R-:W-:-:S02]  /*3a60*/  IADD3 R13, P3, R29, R28, RZ ;  /* 0x0000001c1d0d7210 */ /* 0x000fc40007f7e0ff */
[----:B------:R-:W-:Y:S02]  /*3a70*/  LEA.HI.X R25, R7, UR5, R25, 0x2, P0 ;  /* 0x0000000507197c11 */ /* 0x000fe400080f1419 */
[----:B------:R-:W-:Y:S02]  /*3a80*/  LEA.HI.X R23, R27, UR5, R12, 0x2, P1 ;  /* 0x000000051b177c11 */ /* 0x000fe400088f140c */
[-C--:B------:R-:W-:Y:S01]  /*3a90*/  LEA.HI.X.SX32 R15, R15, R26.reuse, 0x1, P2 ;  /* 0x0000001a0f0f7211 */ /* 0x080fe200010f0eff */
[----:B------:R-:W-:Y:S01]  /*3aa0*/  STG.E desc[UR36][R24.64], R10 ;  /* 0x0000000a18007986 */ /* 0x000fe2000c101924 */
[C---:B------:R-:W-:Y:S02]  /*3ab0*/  LEA R14, P0, R8.reuse, UR4, 0x2 ;  /* 0x00000004080e7c11 */ /* 0x040fe4000f8010ff */
[----:B------:R-:W-:Y:S01]  /*3ac0*/  LEA.HI.X.SX32 R20, R29, R26, 0x1, P3 ;  /* 0x0000001a1d147211 */ /* 0x000fe200018f0eff */
[----:B------:R0:W-:Y:S01]  /*3ad0*/  STG.E desc[UR36][R22.64], R16 ;  /* 0x0000001016007986 */ /* 0x0001e2000c101924 */
[----:B------:R-:W-:Y:S01]  /*3ae0*/  LEA R12, P1, R13, UR4, 0x2 ;  /* 0x000000040d0c7c11 */ /* 0x000fe2000f8210ff */
[C---:B------:R-:W-:Y:S01]  /*3af0*/  VIADD R29, R11.reuse, 0xf0 ;  /* 0x000000f00b1d7836 */ /* 0x040fe20000000000 */
[----:B------:R-:W-:Y:S01]  /*3b00*/  LEA.HI.X R15, R8, UR5, R15, 0x2, P0 ;  /* 0x00000005080f7c11 */ /* 0x000fe200080f140f */
[----:B------:R-:W-:Y:S01]  /*3b10*/  VIADD R8, R11, 0xd0 ;  /* 0x000000d00b087836 */ /* 0x000fe20000000000 */
[----:B------:R-:W-:-:S02]  /*3b20*/  LEA.HI.X R13, R13, UR5, R20, 0x2, P1 ;  /* 0x000000050d0d7c11 */ /* 0x000fc400088f1414 */
[C---:B------:R-:W-:Y:S01]  /*3b30*/  IADD3 R7, R11.reuse, 0x80, RZ ;  /* 0x000000800b077810 */ /* 0x040fe20007ffe0ff */
[----:B------:R1:W-:Y:S01]  /*3b40*/  STG.E desc[UR36][R14.64], R17 ;  /* 0x000000110e007986 */ /* 0x0003e2000c101924 */
[----:B------:R-:W-:Y:S02]  /*3b50*/  IADD3 R27, R11, 0xe0, RZ ;  /* 0x000000e00b1b7810 */ /* 0x000fe40007ffe0ff */
[----:B------:R-:W-:Y:S01]  /*3b60*/  IADD3 R20, P5, R7, R28, RZ ;  /* 0x0000001c07147210 */ /* 0x000fe20007fbe0ff */
[----:B------:R2:W-:Y:S01]  /*3b70*/  STG.E desc[UR36][R12.64], R18 ;  /* 0x000000120c007986 */ /* 0x0005e2000c101924 */
[----:B0-----:R-:W-:Y:S02]  /*3b80*/  IADD3 R23, R11, 0xc0, RZ ;  /* 0x000000c00b177810 */ /* 0x001fe40007ffe0ff */
[----:B------:R-:W-:Y:S02]  /*3b90*/  LEA.HI.X.SX32 R25, R7, R26, 0x1, P5 ;  /* 0x0000001a07197211 */ /* 0x000fe400028f0eff */
[----:B------:R-:W-:-:S02]  /*3ba0*/  IADD3 R10, P4, R19, R28, RZ ;  /* 0x0000001c130a7210 */ /* 0x000fc40007f9e0ff */
[-C--:B------:R-:W-:Y:S02]  /*3bb0*/  IADD3 R7, P5, R27, R28.reuse, RZ ;  /* 0x0000001c1b077210 */ /* 0x080fe40007fbe0ff */
[-C--:B-1----:R-:W-:Y:S02]  /*3bc0*/  IADD3 R15, P1, R23, R28.reuse, RZ ;  /* 0x0000001c170f7210 */ /* 0x082fe40007f3e0ff */
[----:B------:R-:W-:Y:S01]  /*3bd0*/  IADD3 R17, P0, R8, R28, RZ ;  /* 0x0000001c08117210 */ /* 0x000fe20007f1e0ff */
[C---:B--2---:R-:W-:Y:S01]  /*3be0*/  VIADD R13, R11.reuse, 0xb0 ;  /* 0x000000b00b0d7836 */ /* 0x044fe20000000000 */
[----:B------:R-:W-:Y:S02]  /*3bf0*/  IADD3 R12, R11, 0xa0, RZ ;  /* 0x000000a00b0c7810 */ /* 0x000fe40007ffe0ff */
[----:B------:R-:W-:Y:S02]  /*3c00*/  LEA.HI.X.SX32 R16, R23, R26, 0x1, P1 ;  /* 0x0000001a17107211 */ /* 0x000fe400008f0eff */
        /* <DEDUP_REMOVED lines=34> */
.L_x_8470:
        /* <DEDUP_REMOVED lines=16> */
.L_x_8497:
        /* <DEDUP_REMOVED lines=16> */
.L_x_8508:
[----:B------:R-:W-:Y:S05]  /*4030*/  EXIT ;  /* 0x000000000000794d */ /* 0x000fea0003800000 */
.L_x_8472:
[----:B------:R-:W-:Y:S01]  /*4040*/  MOV R12, 0x10 ;  /* 0x00000010000c7802 */ /* 0x000fe20000000f00 */
[----:B------:R-:W-:Y:S01]  /*4050*/  IMAD.MOV.U32 R11, RZ, RZ, 0x1f ;  /* 0x0000001fff0b7424 */ /* 0x000fe200078e00ff */
[----:B------:R-:W-:Y:S01]  /*4060*/  MOV R15, 0xffffffff ;  /* 0xffffffff000f7802 */ /* 0x000fe20000000f00 */
[----:B------:R-:W-:-:S07]  /*4070*/  IMAD.MOV.U32 R2, RZ, RZ, -0x800001 ;  /* 0xff7fffffff027424 */ /* 0x000fce00078e00ff */
[----:B------:R-:W-:Y:S05]  /*4080*/  WARPSYNC.COLLECTIVE R15, `(.L_x_8509) ;  /* 0x000000000f087348 */ /* 0x000fea0003c00000 */
[----:B------:R0:W1:Y:S02]  /*4090*/  SHFL.BFLY P6, R14, R13, R12, R11 ;  /* 0x0c00000c0d0e7389 */ /* 0x00006400000c000b */
[----:B01----:R-:W-:Y:S01]  /*40a0*/  ENDCOLLECTIVE ;  /* 0x000000000000791b */ /* 0x003fe20003800000 */
.L_x_8509:
[----:B------:R-:W-:Y:S01]  /*40b0*/  HFMA2.MMA R12, -RZ, RZ, 0, 4.76837158203125e-07 ;  /* 0x00000008ff0c7435 */ /* 0x000fe200000001ff */
[----:B------:R-:W-:-:S05]  /*40c0*/  FMNMX.FTZ R0, R14, -3.40282346638528859812e+38, !PT ;  /* 0xff7fffff0e007809 */ /* 0x000fca0007810000 */
[----:B------:R-:W-:-:S07]  /*40d0*/  IMAD.MOV.U32 R13, RZ, RZ, R0 ;  /* 0x000000ffff0d7224 */ /* 0x000fce00078e0000 */
[----:B------:R-:W-:Y:S05]  /*40e0*/  WARPSYNC.COLLECTIVE R15, `(.L_x_8510) ;  /* 0x000000000f087348 */ /* 0x000fea0003c00000 */
[----:B------:R0:W1:Y:S02]  /*40f0*/  SHFL.BFLY P6, R14, R13, R12, R11 ;  /* 0x0c00000c0d0e7389 */ /* 0x00006400000c000b */
[----:B01----:R-:W-:Y:S01]  /*4100*/  ENDCOLLECTIVE ;  /* 0x000000000000791b */ /* 0x003fe20003800000 */
.L_x_8510:
[----:B------:R-:W-:Y:S02]  /*4110*/  MOV R12, 0x4 ;  /* 0x00000004000c7802 */ /* 0x000fe40000000f00 */
[----:B------:R-:W-:-:S05]  /*4120*/  FMNMX.FTZ R3, R0, R14, !PT ;  /* 0x0000000e00037209 */ /* 0x000fca0007810000 */
[----:B------:R-:W-:-:S07]  /*4130*/  IMAD.MOV.U32 R13, RZ, RZ, R3 ;  /* 0x000000ffff0d7224 */ /* 0x000fce00078e0003 */
[----:B------:R-:W-:Y:S05]  /*4140*/  WARPSYNC.COLLECTIVE R15, `(.L_x_8511) ;  /* 0x000000000f087348 */ /* 0x000fea0003c00000 */
[----:B------:R0:W1:Y:S02]  /*4150*/  SHFL.BFLY P6, R14, R13, R12, R11 ;  /* 0x0c00000c0d0e7389 */ /* 0x00006400000c000b */
[----:B01----:R-:W-:Y:S01]  /*4160*/  ENDCOLLECTIVE ;  /* 0x000000000000791b */ /* 0x003fe20003800000 */
.L_x_8511:
[----:B------:R-:W-:Y:S05]  /*4170*/  BRA `(.L_x_8512) ;  /* 0xffffffc800d47947 */ /* 0x000fea000383ffff */
.L_x_8499:
[----:B-1-3--:R-:W-:Y:S01]  /*4180*/  HFMA2.MMA R13, -RZ, RZ, 0, 0 ;  /* 0x00000000ff0d7435 */ /* 0x00afe200000001ff */
[----:B------:R-:W-:Y:S01]  /*4190*/  IMAD.MOV.U32 R12, RZ, RZ, 0x1 ;  /* 0x00000001ff0c7424 */ /* 0x000fe200078e00ff */
[----:B0-----:R-:W-:Y:S01]  /*41a0*/  MOV R11, 0x1f ;  /* 0x0000001f000b7802 */ /* 0x001fe20000000f00 */
[----:B--2---:R-:W-:-:S08]  /*41b0*/  IMAD.MOV.U32 R15, RZ, RZ, -0x1 ;  /* 0xffffffffff0f7424 */ /* 0x004fd000078e00ff */
[----:B------:R-:W-:Y:S05]  /*41c0*/  WARPSYNC.COLLECTIVE R15, `(.L_x_8513) ;  /* 0x000000000f087348 */ /* 0x000fea0003c00000 */
[----:B------:R0:W1:Y:S02]  /*41d0*/  SHFL.BFLY P6, R14, R13, R12, R11 ;  /* 0x0c00000c0d0e7389 */ /* 0x00006400000c000b */
[----:B01----:R-:W-:Y:S01]  /*41e0*/  ENDCOLLECTIVE ;  /* 0x000000000000791b */ /* 0x003fe20003800000 */
.L_x_8513:
[----:B------:R-:W-:-:S07]  /*41f0*/  MOV R7, R14 ;  /* 0x0000000e00077202 */ /* 0x000fce0000000f00 */
[----:B------:R-:W-:Y:S05]  /*4200*/  WARPSYNC.COLLECTIVE R15, `(.L_x_8514) ;  /* 0x000000000f087348 */ /* 0x000fea0003c00000 */
[----:B------:R0:W1:Y:S02]  /*4210*/  SHFL.BFLY P6, R14, R13, R12, R11 ;  /* 0x0c00000c0d0e7389 */ /* 0x00006400000c000b */
[----:B01----:R-:W-:Y:S01]  /*4220*/  ENDCOLLECTIVE ;  /* 0x000000000000791b */ /* 0x003fe20003800000 */
.L_x_8514:
[----:B------:R-:W-:Y:S01]  /*4230*/  FADD.FTZ R7, RZ, R7 ;  /* 0x00000007ff077221 */ /* 0x000fe20000010000 */
[----:B------:R-:W-:-:S07]  /*4240*/  IMAD.MOV.U32 R8, RZ, RZ, R14 ;  /* 0x000000ffff087224 */ /* 0x000fce00078e000e */
[----:B------:R-:W-:Y:S05]  /*4250*/  WARPSYNC.COLLECTIVE R15, `(.L_x_8515) ;  /* 0x000000000f087348 */ /* 0x000fea0003c00000 */
[----:B------:R0:W1:Y:S02]  /*4260*/  SHFL.BFLY P6, R14, R13, R12, R11 ;  /* 0x0c00000c0d0e7389 */ /* 0x00006400000c000b */
[----:B01----:R-:W-:Y:S01]  /*4270*/  ENDCOLLECTIVE ;  /* 0x000000000000791b */ /* 0x003fe20003800000 */
.L_x_8515:
[----:B------:R-:W-:Y:S01]  /*4280*/  FADD.FTZ R8, RZ, R8 ;  /* 0x00000008ff087221 */ /* 0x000fe20000010000 */
[----:B------:R-:W-:-:S07]  /*4290*/  MOV R20, R14 ;  /* 0x0000000e00147202 */ /* 0x000fce0000000f00 */
[----:B------:R-:W-:Y:S05]  /*42a0*/  WARPSYNC.COLLECTIVE R15, `(.L_x_8516) ;  /* 0x000000000f087348 */ /* 0x000fea0003c00000 */
[----:B------:R0:W1:Y:S02]  /*42b0*/  SHFL.BFLY P6, R14, R13, R12, R11 ;  /* 0x0c00000c0d0e7389 */ /* 0x00006400000c000b */
[----:B01----:R-:W-:Y:S01]  /*42c0*/  ENDCOLLECTIVE ;  /* 0x000000000000791b */ /* 0x003fe20003800000 */
.L_x_8516:
[----:B------:R-:W-:Y:S01]  /*42d0*/  FADD.FTZ R20, RZ, R20 ;  /* 0x00000014ff147221 */ /* 0x000fe20000010000 */
[----:B------:R-:W-:-:S07]  /*42e0*/  IMAD.MOV.U32 R19, RZ, RZ, R14 ;  /* 0x000000ffff137224 */ /* 0x000fce00078e000e */
[----:B------:R-:W-:Y:S05]  /*42f0*/  WARPSYNC.COLLECTIVE R15, `(.L_x_8517) ;  /* 0x000000000f087348 */ /* 0x000fea0003c00000 */
[----:B------:R0:W1:Y:S02]  /*4300*/  SHFL.BFLY P6, R14, R13, R12, R11 ;  /* 0x0c00000c0d0e7389 */ /* 0x00006400000c000b */
[----:B01----:R-:W-:Y:S01]  /*4310*/  ENDCOLLECTIVE ;  /* 0x000000000000791b */ /* 0x003fe20003800000 */
.L_x_8517:
[----:B------:R-:W-:Y:S01]  /*4320*/  FADD.FTZ R19, RZ, R19 ;  /* 0x00000013ff137221 */ /* 0x000fe20000010000 */
[----:B------:R-:W-:-:S07]  /*4330*/  MOV R10, R14 ;  /* 0x0000000e000a7202 */ /* 0x000fce0000000f00 */
[----:B------:R-:W-:Y:S05]  /*4340*/  WARPSYNC.COLLECTIVE R15, `(.L_x_8518) ;  /* 0x000000000f087348 */ /* 0x000fea0003c00000 */
[----:B------:R0:W1:Y:S02]  /*4350*/  SHFL.BFLY P6, R14, R13, R12, R11 ;  /* 0x0c00000c0d0e7389 */ /* 0x00006400000c000b */
[----:B01----:R-:W-:Y:S01]  /*4360*/  ENDCOLLECTIVE ;  /* 0x000000000000791b */ /* 0x003fe20003800000 */
.L_x_8518:
[----:B------:R-:W-:Y:S01]  /*4370*/  FADD.FTZ R10, RZ, R10 ;  /* 0x0000000aff0a7221 */ /* 0x000fe20000010000 */
[----:B------:R-:W-:-:S07]  /*4380*/  IMAD.MOV.U32 R16, RZ, RZ, R14 ;  /* 0x000000ffff107224 */ /* 0x000fce00078e000e */
[----:B------:R-:W-:Y:S05]  /*4390*/  WARPSYNC.COLLECTIVE R15, `(.L_x_8519) ;  /* 0x000000000f087348 */ /* 0x000fea0003c00000 */
[----:B------:R0:W1:Y:S02]  /*43a0*/  SHFL.BFLY P6, R14, R13, R12, R11 ;  /* 0x0c00000c0d0e7389 */ /* 0x00006400000c000b */
[----:B01----:R-:W-:Y:S01]  /*43b0*/  ENDCOLLECTIVE ;  /* 0x000000000000791b */ /* 0x003fe20003800000 */
.L_x_8519:
[----:B------:R-:W-:Y:S01]  /*43c0*/  FADD.FTZ R16, RZ, R16 ;  /* 0x00000010ff107221 */ /* 0x000fe20000010000 */
[----:B------:R-:W-:-:S07]  /*43d0*/  MOV R17, R14 ;  /* 0x0000000e00117202 */ /* 0x000fce0000000f00 */
[----:B------:R-:W-:Y:S05]  /*43e0*/  WARPSYNC.COLLECTIVE R15, `(.L_x_8520) ;  /* 0x000000000f087348 */ /* 0x000fea0003c00000 */
[----:B------:R0:W1:Y:S02]  /*43f0*/  SHFL.BFLY P6, R14, R13, R12, R11 ;  /* 0x0c00000c0d0e7389 */ /* 0x00006400000c000b */
[----:B01----:R-:W-:Y:S01]  /*4400*/  ENDCOLLECTIVE ;  /* 0x000000000000791b */ /* 0x003fe20003800000 */
.L_x_8520:
[----:B------:R-:W-:Y:S01]  /*4410*/  FADD.FTZ R17, RZ, R17 ;  /* 0x00000011ff117221 */ /* 0x000fe20000010000 */
[----:B------:R-:W-:-:S07]  /*4420*/  IMAD.MOV.U32 R18, RZ, RZ, R14 ;  /* 0x000000ffff127224 */ /* 0x000fce00078e000e */
[----:B------:R-:W-:Y:S05]  /*4430*/  WARPSYNC.COLLECTIVE R15, `(.L_x_8521) ;  /* 0x000000000f087348 */ /* 0x000fea0003c00000 */
[----:B------:R0:W1:Y:S02]  /*4440*/  SHFL.BFLY P6, R14, R13, R12, R11 ;  /* 0x0c00000c0d0e7389 */ /* 0x00006400000c000b */
[----:B01----:R-:W-:Y:S01]  /*4450*/  ENDCOLLECTIVE ;  /* 0x000000000000791b */ /* 0x003fe20003800000 */
.L_x_8521:
[----:B------:R-:W-:Y:S01]  /*4460*/  FADD.FTZ R18, RZ, R18 ;  /* 0x00000012ff127221 */ /* 0x000fe20000010000 */
[----:B------:R-:W-:-:S07]  /*4470*/  MOV R0, R14 ;  /* 0x0000000e00007202 */ /* 0x000fce0000000f00 */
[----:B------:R-:W-:Y:S05]  /*4480*/  WARPSYNC.COLLECTIVE R15, `(.L_x_8522) ;  /* 0x000000000f087348 */ /* 0x000fea0003c00000 */
[----:B------:R0:W1:Y:S02]  /*4490*/  SHFL.BFLY P6, R14, R13, R12, R11 ;  /* 0x0c00000c0d0e7389 */ /* 0x00006400000c000b */
[----:B01----:R-:W-:Y:S01]  /*44a0*/  ENDCOLLECTIVE ;  /* 0x000000000000791b */ /* 0x003fe20003800000 */
.L_x_8522:
[----:B------:R-:W-:Y:S01]  /*44b0*/  FADD.FTZ R0, RZ, R0 ;  /* 0x00000000ff007221 */ /* 0x000fe20000010000 */
[----:B------:R-:W-:-:S07]  /*44c0*/  IMAD.MOV.U32 R2, RZ, RZ, R14 ;  /* 0x000000ffff027224 */ /* 0x000fce00078e000e */
[----:B------:R-:W-:Y:S05]  /*44d0*/  WARPSYNC.COLLECTIVE R15, `(.L_x_8523) ;  /* 0x000000000f087348 */ /* 0x000fea0003c00000 */
[----:B------:R0:W1:Y:S02]  /*44e0*/  SHFL.BFLY P6, R14, R13, R12, R11 ;  /* 0x0c00000c0d0e7389 */ /* 0x00006400000c000b */
[----:B01----:R-:W-:Y:S01]  /*44f0*/  ENDCOLLECTIVE ;  /* 0x000000000000791b */ /* 0x003fe20003800000 */
.L_x_8523:
[----:B------:R-:W-:Y:S01]  /*4500*/  FADD.FTZ R2, RZ, R2 ;  /* 0x00000002ff027221 */ /* 0x000fe20000010000 */
[----:B------:R-:W-:-:S07]  /*4510*/  MOV R3, R14 ;  /* 0x0000000e00037202 */ /* 0x000fce0000000f00 */
[----:B------:R-:W-:Y:S05]  /*4520*/  WARPSYNC.COLLECTIVE R15, `(.L_x_8524) ;  /* 0x000000000f087348 */ /* 0x000fea0003c00000 */
[----:B------:R0:W1:Y:S02]  /*4530*/  SHFL.BFLY P6, R14, R13, R12, R11 ;  /* 0x0c00000c0d0e7389 */ /* 0x00006400000c000b */
[----:B01----:R-:W-:Y:S01]  /*4540*/  ENDCOLLECTIVE ;  /* 0x000000000000791b */ /* 0x003fe20003800000 */
.L_x_8524:
[----:B------:R-:W-:Y:S01]  /*4550*/  FADD.FTZ R3, RZ, R3 ;  /* 0x00000003ff037221 */ /* 0x000fe20000010000 */
[----:B------:R-:W-:-:S07]  /*4560*/  IMAD.MOV.U32 R4, RZ, RZ, R14 ;  /* 0x000000ffff047224 */ /* 0x000fce00078e000e */
[----:B------:R-:W-:Y:S05]  /*4570*/  WARPSYNC.COLLECTIVE R15, `(.L_x_8525) ;  /* 0x000000000f087348 */ /* 0x000fea0003c00000 */
[----:B------:R0:W1:Y:S02]  /*4580*/  SHFL.BFLY P6, R14, R13, R12, R11 ;  /* 0x0c00000c0d0e7389 */ /* 0x00006400000c000b */
[----:B01----:R-:W-:Y:S01]  /*4590*/  ENDCOLLECTIVE ;  /* 0x000000000000791b */ /* 0x003fe20003800000 */
.L_x_8525:
[----:B------:R-:W-:Y:S01]  /*45a0*/  FADD.FTZ R4, RZ, R4 ;  /* 0x00000004ff047221 */ /* 0x000fe20000010000 */
[----:B------:R-:W-:-:S07]  /*45b0*/  MOV R5, R14 ;  /* 0x0000000e00057202 */ /* 0x000fce0000000f00 */
[----:B------:R-:W-:Y:S05]  /*45c0*/  WARPSYNC.COLLECTIVE R15, `(.L_x_8526) ;  /* 0x000000000f087348 */ /* 0x000fea0003c00000 */
[----:B------:R0:W1:Y:S02]  /*45d0*/  SHFL.BFLY P6, R14, R13, R12, R11 ;  /* 0x0c00000c0d0e7389 */ /* 0x00006400000c000b */
[----:B01----:R-:W-:Y:S01]  /*45e0*/  ENDCOLLECTIVE ;  /* 0x000000000000791b */ /* 0x003fe20003800000 */
.L_x_8526:
[----:B------:R-:W-:Y:S01]  /*45f0*/  FADD.FTZ R5, RZ, R5 ;  /* 0x00000005ff057221 */ /* 0x000fe20000010000 */
[----:B------:R-:W-:-:S07]  /*4600*/  IMAD.MOV.U32 R6, RZ, RZ, R14 ;  /* 0x000000ffff067224 */ /* 0x000fce00078e000e */
[----:B------:R-:W-:Y:S05]  /*4610*/  WARPSYNC.COLLECTIVE R15, `(.L_x_8527) ;  /* 0x000000000f087348 */ /* 0x000fea0003c00000 */
[----:B------:R0:W1:Y:S02]  /*4620*/  SHFL.BFLY P6, R14, R13, R12, R11 ;  /* 0x0c00000c0d0e7389 */ /* 0x00006400000c000b */
[----:B01----:R-:W-:Y:S01]  /*4630*/  ENDCOLLECTIVE ;  /* 0x000000000000791b */ /* 0x003fe20003800000 */
.L_x_8527:
[----:B------:R-:W-:Y:S01]  /*4640*/  FADD.FTZ R6, RZ, R6 ;  /* 0x00000006ff067221 */ /* 0x000fe20000010000 */
[----:B------:R-:W-:-:S07]  /*4650*/  MOV R9, R14 ;  /* 0x0000000e00097202 */ /* 0x000fce0000000f00 */
[----:B------:R-:W-:Y:S05]  /*4660*/  WARPSYNC.COLLECTIVE R15, `(.L_x_8528) ;  /* 0x000000000f087348 */ /* 0x000fea0003c00000 */
[----:B------:R0:W1:Y:S02]  /*4670*/  SHFL.BFLY P6, R14, R13, R12, R11 ;  /* 0x0c00000c0d0e7389 */ /* 0x00006400000c000b */
[----:B01----:R-:W-:Y:S01]  /*4680*/  ENDCOLLECTIVE ;  /* 0x000000000000791b */ /* 0x003fe20003800000 */
.L_x_8528:
[----:B------:R-:W-:Y:S01]  /*4690*/  FADD.FTZ R9, RZ, R9 ;  /* 0x00000009ff097221 */ /* 0x000fe20000010000 */
[----:B------:R-:W-:Y:S06]  /*46a0*/  BRA `(.L_x_8529) ;  /* 0xffffffe800107947 */ /* 0x000fec000383ffff */
.L_x_8530:
        /* <DEDUP_REMOVED lines=13> */
.L_x_29722:


//--------------------- .text._ZN4vllm25paged_attention_v2_kernelIfhLi192ELi8ELi128ELNS_18Fp8KVCacheDataTypeE2ELb1ELi512EEEvPfS2_PT_PKS3_PKT0_S9_ifPKiSB_iPKfiiiSD_SD_iiiii --------------------------
	.section	.text._ZN4vllm25paged_attention_v2_kernelIfhLi192ELi8ELi128ELNS_18Fp8KVCacheDataTypeE2ELb1ELi512EEEvPfS2_PT_PKS3_PKT0_S9_ifPKiSB_iPKfiiiSD_SD_iiiii,"ax",@progbits
	.align	128
        .global         _ZN4vllm25paged_attention_v2_kernelIfhLi192ELi8ELi128ELNS_18Fp8KVCacheDataTypeE2ELb1ELi512EEEvPfS2_PT_PKS3_PKT0_S9_ifPKiSB_iPKfiiiSD_SD_iiiii
        .type           _ZN4vllm25paged_attention_v2_kernelIfhLi192ELi8ELi128ELNS_18Fp8KVCacheDataTypeE2ELb1ELi512EEEvPfS2_PT_PKS3_PKT0_S9_ifPKiSB_iPKfiiiSD_SD_iiiii,@function
        .size           _ZN4vllm25paged_attention_v2_kernelIfhLi192ELi8ELi128ELNS_18Fp8KVCacheDataTypeE2ELb1ELi512EEEvPfS2_PT_PKS3_PKT0_S9_ifPKiSB_iPKfiiiSD_SD_iiiii,(.L_x_29723 - _ZN4vllm25paged_attention_v2_kernelIfhLi192ELi8ELi128ELNS_18Fp8KVCacheDataTypeE2ELb1ELi512EEEvPfS2_PT_PKS3_PKT0_S9_ifPKiSB_iPKfiiiSD_SD_iiiii)
        .other          _ZN4vllm25paged_attention_v2_kernelIfhLi192ELi8ELi128ELNS_18Fp8KVCacheDataTypeE2ELb1ELi512EEEvPfS2_PT_PKS3_PKT0_S9_ifPKiSB_iPKfiiiSD_SD_iiiii,@"STO_CUDA_ENTRY STV_DEFAULT"
_ZN4vllm25paged_attention_v2_kernelIfhLi192ELi8ELi128ELNS_18Fp8KVCacheDataTypeE2ELb1ELi512EEEvPfS2_PT_PKS3_PKT0_S9_ifPKiSB_iPKfiiiSD_SD_iiiii:
.text._ZN4vllm25paged_attention_v2_kernelIfhLi192ELi8ELi128ELNS_18Fp8KVCacheDataTypeE2ELb1ELi512EEEvPfS2_PT_PKS3_PKT0_S9_ifPKiSB_iPKfiiiSD_SD_iiiii:
        /* <DEDUP_REMOVED lines=15> */
[----:B------:R-:W2:Y:S01]  /*00f0*/  S2R R20, SR_CTAID.X ;  /* 0x0000000000147919 */ /* 0x000ea20000002500 */
[-C--:B0-----:R-:W-:Y:S02]  /*0100*/  IABS R8, R2.reuse ;  /* 0x0000000200087213 */ /* 0x081fe40000000000 */
[----:B------:R-:W-:Y:S02]  /*0110*/  LOP3.LUT R3, R3, R2, RZ, 0x3c, !PT ;  /* 0x0000000203037212 */ /* 0x000fe400078e3cff */
[----:B------:R-:W0:Y:S01]  /*0120*/  I2F.RP R6, R8 ;  /* 0x0000000800067306 */ /* 0x000e220000209400 */
[----:B------:R-:W-:Y:S01]  /*0130*/  IMAD.MOV.U32 R11, RZ, RZ, R8 ;  /* 0x000000ffff0b7224 */ /* 0x000fe200078e0008 */
[----:B------:R-:W-:Y:S01]  /*0140*/  BAR.SYNC.DEFER_BLOCKING 0x0 ;  /* 0x0000000000007b1d */ /* 0x000fe20000010000 */
[----:B------:R-:W-:-:S02]  /*0150*/  ISETP.GE.AND P2, PT, R3, RZ, PT ;  /* 0x000000ff0300720c */ /* 0x000fc40003f46270 */
        /* <DEDUP_REMOVED lines=12> */
[----:B------:R-:W-:Y:S01]  /*0220*/  IMAD.MOV R6, RZ, RZ, -R7 ;  /* 0x000000ffff067224 */ /* 0x000fe200078e0a07 */
[----:B------:R-:W1:Y:S03]  /*0230*/  LDC R10, c[0x0][0xc] ;  /* 0x00000300ff0a7b82 */ /* 0x000e660000000800 */
        /* <DEDUP_REMOVED lines=71> */
.L_x_8531:
[----:B------:R-:W-:Y:S02]  /*06b0*/  ULDC UR4, c[0x0][0x288] ;  /* 0x0000a20000047ab9 */ /* 0x000fe40000000800 */
[----:B------:R-:W-:-:S04]  /*06c0*/  IMAD R3, R10, UR4, R20 ;  /* 0x000000040a037c24 */ /* 0x000fc8000f8e0214 */
[----:B------:R-:W-:-:S07]  /*06d0*/  IMAD R4, R3, R4, RZ ;  /* 0x0000000403047224 */ /* 0x000fce00078e02ff */
.L_x_8532:
[----:B------:R-:W-:Y:S01]  /*06e0*/  IMAD R5, R22, 0x40, R5 ;  /* 0x0000004016057824 */ /* 0x000fe200078e0205 */
        /* <DEDUP_REMOVED lines=19> */
[----:B0-----:R-:W-:Y:S02]  /*0820*/  IADD3 R3, R8, 0xffffffe, RZ ;  /* 0x0ffffffe08037810 */ /* 0x001fe40007ffe0ff */
[----:B------:R-:W-:-:S04]  /*0830*/  IABS R8, R15 ;  /* 0x0000000f00087213 */ /* 0x000fc80000000000 */
[----:B------:R-:W0:Y:S02]  /*0840*/  F2I.FTZ.U32.TRUNC.NTZ R3, R3 ;  /* 0x0000000300037305 */ /* 0x000e24000021f000 */
[----:B0-----:R-:W-:-:S04]  /*0850*/  IMAD.MOV R13, RZ, RZ, -R3 ;  /* 0x000000ffff0d7224 */ /* 0x001fc800078e0a03 */
[----:B------:R-:W-:-:S04]  /*0860*/  IMAD R13, R13, R14, RZ ;  /* 0x0000000e0d0d7224 */ /* 0x000fc800078e02ff */
[----:B------:R-:W-:Y:S01]  /*0870*/  IMAD.HI.U32 R2, R3, R13, R2 ;  /* 0x0000000d03027227 */ /* 0x000fe200078e0002 */
[----:B------:R-:W-:-:S03]  /*0880*/  MOV R13, R5 ;  /* 0x00000005000d7202 */ /* 0x000fc60000000f00 */
[----:B------:R-:W-:-:S07]  /*0890*/  VIADD R3, R7, -UR4 ;  /* 0x8000000407037c36 */ /* 0x000fce0008000000 */
.L_x_8536:
        /* <DEDUP_REMOVED lines=41> */
.L_x_8534:
[----:B------:R-:W-:Y:S05]  /*0b30*/  BSYNC B7 ;  /* 0x0000000000077941 */ /* 0x000fea0003800000 */
.L_x_8533:
[C---:B------:R-:W-:Y:S01]  /*0b40*/  IMAD R13, R22.reuse, -0x40, R6 ;  /* 0xffffffc0160d7824 */ /* 0x040fe200078e0206 */
[----:B------:R-:W-:Y:S01]  /*0b50*/  IADD3 R0, R9, 0x7, RZ ;  /* 0x0000000709007810 */ /* 0x000fe20007ffe0ff */
[----:B------:R-:W-:Y:S01]  /*0b60*/  IMAD.SHL.U32 R18, R22, 0x200, RZ ;  /* 0x0000020016127824 */ /* 0x000fe200078e00ff */
[----:B------:R-:W-:Y:S01]  /*0b70*/  SHF.R.S32.HI R3, RZ, 0x1f, R26 ;  /* 0x0000001fff037819 */ /* 0x000fe2000001141a */
[----:B------:R-:W-:Y:S01]  /*0b80*/  UMOV UR4, 0xffffffff ;  /* 0xffffffff00047882 */ /* 0x000fe20000000000 */
[----:B------:R-:W-:Y:S02]  /*0b90*/  SHF.R.S32.HI R11, RZ, 0x1f, R0 ;  /* 0x0000001fff0b7819 */ /* 0x000fe40000011400 */
[----:B------:R-:W-:Y:S01]  /*0ba0*/  LEA R2, R13, R18, 0x3 ;  /* 0x000000120d027211 */ /* 0x000fe200078e18ff */
[----:B------:R-:W-:Y:S01]  /*0bb0*/  IMAD.MOV.U32 R13, RZ, RZ, -0x800001 ;  /* 0xff7fffffff0d7424 */ /* 0x000fe200078e00ff */
        /* <DEDUP_REMOVED lines=14> */
[----:B------:R0:W1:Y:S02]  /*0ca0*/  SHFL.BFLY PT, R14, R3, 0x4, 0x1f ;  /* 0x0c801f00030e7f89 */ /* 0x00006400000e0000 */
.L_x_8577:
        /* <DEDUP_REMOVED lines=47> */
.L_x_8542:
        /* <DEDUP_REMOVED lines=11> */
.L_x_8541:
[----:B------:R-:W-:Y:S05]  /*1050*/  BSYNC B1 ;  /* 0x0000000000017941 */ /* 0x000fea0003800000 */
.L_x_8540:
        /* <DEDUP_REMOVED lines=14> */
.L_x_8545:
        /* <DEDUP_REMOVED lines=16> */
[----:B----4-:R-:W-:-:S03]  /*1240*/  FADD.FTZ R28, -R11, R28 ;  /* 0x0000001c0b1c7221 */ /* 0x010fc60000010100 */
[----:B------:R-:W-:Y:S02]  /*1250*/  FMUL.FTZ R13, R13, 1.4426950216293334961 ;  /* 0x3fb8aa3b0d0d7820 */ /* 0x000fe40000410000 */
[----:B------:R-:W2:Y:S01]  /*1260*/  MUFU.EX2 R27, R27 ;  /* 0x0000001b001b7308 */ /* 0x000ea20000000800 */
[----:B------:R-:W-:-:S07]  /*1270*/  FMUL.FTZ R29, R28, 1.4426950216293334961 ;  /* 0x3fb8aa3b1c1d7820 */ /* 0x000fce0000410000 */
[----:B------:R-:W3:Y:S01]  /*1280*/  MUFU.EX2 R25, R25 ;  /* 0x0000001900197308 */ /* 0x000ee20000000800 */
[----:B-1----:R-:W-:Y:S01]  /*1290*/  FADD.FTZ R12, R23, R12 ;  /* 0x0000000c170c7221 */ /* 0x002fe20000010000 */
[----:B------:R1:W-:Y:S06]  /*12a0*/  STS [R0+-0x400], R23 ;  /* 0xfffc001700007388 */ /* 0x0003ec0000000800 */
[----:B------:R-:W4:Y:S01]  /*12b0*/  MUFU.EX2 R15, R13 ;  /* 0x0000000d000f7308 */ /* 0x000f220000000800 */
[----:B--2---:R-:W-:Y:S07]  /*12c0*/  STS [R0+-0x200], R27 ;  /* 0xfffe001b00007388 */ /* 0x004fee0000000800 */
[----:B------:R-:W-:Y:S01]  /*12d0*/  MUFU.EX2 R29, R29 ;  /* 0x0000001d001d7308 */ /* 0x000fe20000000800 */
[----:B---3--:R-:W-:Y:S01]  /*12e0*/  STS [R0], R25 ;  /* 0x0000001900007388 */ /* 0x008fe20000000800 */
[----:B0-----:R-:W-:-:S04]  /*12f0*/  FADD.FTZ R14, -R11, R14 ;  /* 0x0000000e0b0e7221 */ /* 0x001fc80000010100 */
[----:B-1----:R-:W-:Y:S01]  /*1300*/  FMUL.FTZ R23, R14, 1.4426950216293334961 ;  /* 0x3fb8aa3b0e177820 */ /* 0x002fe20000410000 */
[----:B------:R-:W-:Y:S01]  /*1310*/  FADD.FTZ R14, R12, R27 ;  /* 0x0000001b0c0e7221 */ /* 0x000fe20000010000 */
[----:B----4-:R-:W-:Y:S03]  /*1320*/  STS [R0+0x200], R15 ;  /* 0x0002000f00007388 */ /* 0x010fe60000000800 */
[----:B------:R-:W-:Y:S01]  /*1330*/  FADD.FTZ R28, R14, R25 ;  /* 0x000000190e1c7221 */ /* 0x000fe20000010000 */
[----:B------:R-:W0:Y:S01]  /*1340*/  LDS R12, [R0+0x800] ;  /* 0x00080000000c7984 */ /* 0x000e220000000800 */
[----:B------:R-:W1:Y:S02]  /*1350*/  MUFU.EX2 R23, R23 ;  /* 0x0000001700177308 */ /* 0x000e640000000800 */
[----:B------:R-:W-:Y:S01]  /*1360*/  FADD.FTZ R13, R28, R15 ;  /* 0x0000000f1c0d7221 */ /* 0x000fe20000010000 */
[----:B------:R-:W2:Y:S04]  /*1370*/  LDS R14, [R0+0xa00] ;  /* 0x000a0000000e7984 */ /* 0x000ea80000000800 */
[----:B------:R-:W3:Y:S04]  /*1380*/  LDS R28, [R0+0xc00] ;  /* 0x000c0000001c7984 */ /* 0x000ee80000000800 */
[----:B------:R-:W4:Y:S04]  /*1390*/  LDS R27, [R0+0xe00] ;  /* 0x000e0000001b7984 */ /* 0x000f280000000800 */
[----:B------:R-:W5:Y:S01]  /*13a0*/  LDS R25, [R0+0x1000] ;  /* 0x0010000000197984 */ /* 0x000f620000000800 */
[----:B-1----:R-:W-:-:S03]  /*13b0*/  FADD.FTZ R13, R13, R23 ;  /* 0x000000170d0d7221 */ /* 0x002fc60000010000 */
[----:B------:R1:W-:Y:S01]  /*13c0*/  STS [R0+0x400], R23 ;  /* 0x0004001700007388 */ /* 0x0003e20000000800 */
[----:B------:R-:W-:-:S03]  /*13d0*/  FADD.FTZ R13, R13, R29 ;  /* 0x0000001d0d0d7221 */ /* 0x000fc60000010000 */
[----:B------:R1:W-:Y:S01]  /*13e0*/  STS [R0+0x600], R29 ;  /* 0x0006001d00007388 */ /* 0x0003e20000000800 */
[----:B0-----:R-:W-:-:S04]  /*13f0*/  FADD.FTZ R12, -R11, R12 ;  /* 0x0000000c0b0c7221 */ /* 0x001fc80000010100 */
[----:B------:R-:W-:Y:S01]  /*1400*/  FMUL.FTZ R12, R12, 1.4426950216293334961 ;  /* 0x3fb8aa3b0c0c7820 */ /* 0x000fe20000410000 */
[----:B--2---:R-:W-:-:S03]  /*1410*/  FADD.FTZ R15, -R11, R14 ;  /* 0x0000000e0b0f7221 */ /* 0x004fc60000010100 */
[----:B------:R0:W2:Y:S01]  /*1420*/  MUFU.EX2 R14, R12 ;  /* 0x0000000c000e7308 */ /* 0x0000a20000000800 */
[----:B------:R-:W-:Y:S01]  /*1430*/  FMUL.FTZ R15, R15, 1.4426950216293334961 ;  /* 0x3fb8aa3b0f0f7820 */ /* 0x000fe20000410000 */
[C---:B---3--:R-:W-:Y:S01]  /*1440*/  FADD.FTZ R28, -R11.reuse, R28 ;  /* 0x0000001c0b1c7221 */ /* 0x048fe20000010100 */
[----:B----4-:R-:W-:-:S05]  /*1450*/  FADD.FTZ R27, -R11, R27 ;  /* 0x0000001b0b1b7221 */ /* 0x010fca0000010100 */
[----:B-1----:R1:W3:Y:S01]  /*1460*/  MUFU.EX2 R23, R15 ;  /* 0x0000000f00177308 */ /* 0x0022e20000000800 */
[----:B0-----:R-:W0:Y:S01]  /*1470*/  LDS R12, [R0+0x1200] ;  /* 0x00120000000c7984 */ /* 0x001e220000000800 */
[----:B------:R-:W-:Y:S01]  /*1480*/  FMUL.FTZ R29, R27, 1.4426950216293334961 ;  /* 0x3fb8aa3b1b1d7820 */ /* 0x000fe20000410000 */
[----:B-----5:R-:W-:-:S04]  /*1490*/  FADD.FTZ R27, -R11, R25 ;  /* 0x000000190b1b7221 */ /* 0x020fc80000010100 */
[----:B------:R-:W-:Y:S01]  /*14a0*/  FMUL.FTZ R27, R27, 1.4426950216293334961 ;  /* 0x3fb8aa3b1b1b7820 */ /* 0x000fe20000410000 */
[----:B------:R4:W-:Y:S01]  /*14b0*/  MUFU.EX2 R25, R29 ;  /* 0x0000001d00197308 */ /* 0x0009e20000000800 */
[----:B-1----:R-:W-:Y:S01]  /*14c0*/  FMUL.FTZ R15, R28, 1.4426950216293334961 ;  /* 0x3fb8aa3b1c0f7820 */ /* 0x002fe20000410000 */
[----:B--2---:R-:W-:Y:S01]  /*14d0*/  FADD.FTZ R28, R13, R14 ;  /* 0x0000000e0d1c7221 */ /* 0x004fe20000010000 */
[----:B------:R-:W-:Y:S04]  /*14e0*/  STS [R0+0x800], R14 ;  /* 0x0008000e00007388 */ /* 0x000fe80000000800 */
[----:B------:R-:W1:Y:S01]  /*14f0*/  LDS R14, [R0+0x1800] ;  /* 0x00180000000e7984 */ /* 0x000e620000000800 */
[----:B------:R-:W2:Y:S01]  /*1500*/  MUFU.EX2 R15, R15 ;  /* 0x0000000f000f7308 */ /* 0x000ea20000000800 */
[----:B---3--:R-:W-:-:S02]  /*1510*/  FADD.FTZ R13, R28, R23 ;  /* 0x000000171c0d7221 */ /* 0x008fc40000010000 */
[----:B------:R-:W3:Y:S04]  /*1520*/  LDS R28, [R0+0x1400] ;  /* 0x00140000001c7984 */ /* 0x000ee80000000800 */
[----:B----4-:R-:W4:Y:S01]  /*1530*/  LDS R29, [R0+0x1600] ;  /* 0x00160000001d7984 */ /* 0x010f220000000800 */
[----:B------:R-:W5:Y:S03]  /*1540*/  MUFU.EX2 R27, R27 ;  /* 0x0000001b001b7308 */ /* 0x000f660000000800 */
[----:B------:R-:W-:Y:S04]  /*1550*/  STS [R0+0xa00], R23 ;  /* 0x000a001700007388 */ /* 0x000fe80000000800 */
[----:B------:R-:W4:Y:S01]  /*1560*/  LDS R23, [R0+0x1a00] ;  /* 0x001a000000177984 */ /* 0x000f220000000800 */
[----:B--2---:R-:W-:-:S03]  /*1570*/  FADD.FTZ R13, R13, R15 ;  /* 0x0000000f0d0d7221 */ /* 0x004fc60000010000 */
[----:B------:R-:W-:Y:S01]  /*1580*/  STS [R0+0xc00], R15 ;  /* 0x000c000f00007388 */ /* 0x000fe20000000800 */
[----:B------:R-:W-:-:S03]  /*1590*/  FADD.FTZ R13, R13, R25 ;  /* 0x000000190d0d7221 */ /* 0x000fc60000010000 */
[----:B------:R-:W-:Y:S01]  /*15a0*/  STS [R0+0xe00], R25 ;  /* 0x000e001900007388 */ /* 0x000fe20000000800 */
[----:B0-----:R-:W-:Y:S01]  /*15b0*/  FADD.FTZ R12, -R11, R12 ;  /* 0x0000000c0b0c7221 */ /* 0x001fe20000010100 */
[----:B-----5:R-:W-:Y:S02]  /*15c0*/  FADD.FTZ R13, R13, R27 ;  /* 0x0000001b0d0d7221 */ /* 0x020fe40000010000 */
[----:B------:R0:W-:Y:S01]  /*15d0*/  STS [R0+0x1000], R27 ;  /* 0x0010001b00007388 */ /* 0x0001e20000000800 */
[----:B------:R-:W-:-:S06]  /*15e0*/  FMUL.FTZ R12, R12, 1.4426950216293334961 ;  /* 0x3fb8aa3b0c0c7820 */ /* 0x000fcc0000410000 */
[----:B------:R-:W2:Y:S01]  /*15f0*/  MUFU.EX2 R12, R12 ;  /* 0x0000000c000c7308 */ /* 0x000ea20000000800 */
[C---:B-1----:R-:W-:Y:S01]  /*1600*/  FADD.FTZ R14, -R11.reuse, R14 ;  /* 0x0000000e0b0e7221 */ /* 0x042fe20000010100 */
[----:B---3--:R-:W-:-:S03]  /*1610*/  FADD.FTZ R28, -R11, R28 ;  /* 0x0000001c0b1c7221 */ /* 0x008fc60000010100 */
[----:B0-----:R-:W-:Y:S01]  /*1620*/  FMUL.FTZ R27, R14, 1.4426950216293334961 ;  /* 0x3fb8aa3b0e1b7820 */ /* 0x001fe20000410000 */
[----:B------:R-:W-:Y:S01]  /*1630*/  FMUL.FTZ R15, R28, 1.4426950216293334961 ;  /* 0x3fb8aa3b1c0f7820 */ /* 0x000fe20000410000 */
[----:B----4-:R-:W-:-:S04]  /*1640*/  FADD.FTZ R29, -R11, R29 ;  /* 0x0000001d0b1d7221 */ /* 0x010fc80000010100 */
[----:B------:R-:W0:Y:S01]  /*1650*/  MUFU.EX2 R27, R27 ;  /* 0x0000001b001b7308 */ /* 0x000e220000000800 */
[----:B------:R-:W-:Y:S01]  /*1660*/  FMUL.FTZ R25, R29, 1.4426950216293334961 ;  /* 0x3fb8aa3b1d197820 */ /* 0x000fe20000410000 */
[----:B--2---:R-:W-:Y:S01]  /*1670*/  FADD.FTZ R14, R13, R12 ;  /* 0x0000000c0d0e7221 */ /* 0x004fe20000010000 */
[----:B------:R1:W-:Y:S01]  /*1680*/  STS [R0+0x1200], R12 ;  /* 0x0012000c00007388 */ /* 0x0003e20000000800 */
[----:B------:R-:W-:-:S04]  /*1690*/  FADD.FTZ R23, -R11, R23 ;  /* 0x000000170b177221 */ /* 0x000fc80000010100 */
[----:B------:R-:W2:Y:S01]  /*16a0*/  MUFU.EX2 R15, R15 ;  /* 0x0000000f000f7308 */ /* 0x000ea20000000800 */
[----:B------:R-:W-:-:S07]  /*16b0*/  FMUL.FTZ R23, R23, 1.4426950216293334961 ;  /* 0x3fb8aa3b17177820 */ /* 0x000fce0000410000 */
        /* <DEDUP_REMOVED lines=12> */
.L_x_8544:
[----:B------:R-:W-:Y:S05]  /*1780*/  BSYNC B1 ;  /* 0x0000000000017941 */ /* 0x000fea0003800000 */
.L_x_8543:
        /* <DEDUP_REMOVED lines=25> */
[----:B------:R-:W-:Y:S06]  /*1920*/  STS [R0+-0x400], R25 ;  /* 0xfffc001900007388 */ /* 0x000fec0000000800 */
[----:B------:R-:W1:Y:S01]  /*1930*/  MUFU.EX2 R23, R23 ;  /* 0x0000001700177308 */ /* 0x000e620000000800 */
[----:B---3--:R-:W-:Y:S01]  /*1940*/  FADD.FTZ R3, R12, R27 ;  /* 0x0000001b0c037221 */ /* 0x008fe20000010000 */
[----:B------:R4:W-:Y:S04]  /*1950*/  STS [R0+-0x200], R27 ;  /* 0xfffe001b00007388 */ /* 0x0009e80000000800 */
[----:B------:R-:W3:Y:S04]  /*1960*/  LDS R12, [R0+0xa00] ;  /* 0x000a0000000c7984 */ /* 0x000ee80000000800 */
[----:B-----5:R-:W-:Y:S01]  /*1970*/  STS [R0], R13 ;  /* 0x0000000d00007388 */ /* 0x020fe20000000800 */
[C---:B----4-:R-:W-:Y:S01]  /*1980*/  FADD.FTZ R27, -R11.reuse, R15 ;  /* 0x0000000f0b1b7221 */ /* 0x050fe20000010100 */
[----:B0-----:R-:W-:-:S03]  /*1990*/  FADD.FTZ R14, -R11, R14 ;  /* 0x0000000e0b0e7221 */ /* 0x001fc60000010100 */
[----:B------:R-:W-:Y:S01]  /*19a0*/  FMUL.FTZ R29, R27, 1.4426950216293334961 ;  /* 0x3fb8aa3b1b1d7820 */ /* 0x000fe20000410000 */
[----:B-1----:R-:W-:Y:S01]  /*19b0*/  STS [R0+0x200], R23 ;  /* 0x0002001700007388 */ /* 0x002fe20000000800 */
[----:B--2---:R-:W-:Y:S01]  /*19c0*/  FADD.FTZ R28, -R11, R28 ;  /* 0x0000001c0b1c7221 */ /* 0x004fe20000010100 */
[----:B------:R-:W-:-:S03]  /*19d0*/  FMUL.FTZ R14, R14, 1.4426950216293334961 ;  /* 0x3fb8aa3b0e0e7820 */ /* 0x000fc60000410000 */
[----:B------:R-:W-:Y:S01]  /*19e0*/  FMUL.FTZ R25, R28, 1.4426950216293334961 ;  /* 0x3fb8aa3b1c197820 */ /* 0x000fe20000410000 */
[----:B------:R-:W0:Y:S08]  /*19f0*/  MUFU.EX2 R15, R14 ;  /* 0x0000000e000f7308 */ /* 0x000e300000000800 */
[----:B------:R-:W1:Y:S08]  /*1a00*/  MUFU.EX2 R25, R25 ;  /* 0x0000001900197308 */ /* 0x000e700000000800 */
[----:B------:R-:W2:Y:S01]  /*1a10*/  MUFU.EX2 R29, R29 ;  /* 0x0000001d001d7308 */ /* 0x000ea20000000800 */
[----:B0-----:R-:W-:Y:S01]  /*1a20*/  STS [R0+0x600], R15 ;  /* 0x0006000f00007388 */ /* 0x001fe20000000800 */
[----:B---3--:R-:W-:-:S03]  /*1a30*/  FADD.FTZ R12, -R11, R12 ;  /* 0x0000000c0b0c7221 */ /* 0x008fc60000010100 */
[----:B-1----:R-:W-:Y:S01]  /*1a40*/  STS [R0+0x400], R25 ;  /* 0x0004001900007388 */ /* 0x002fe20000000800 */
        /* <DEDUP_REMOVED lines=11> */
.L_x_8547:
[----:B------:R-:W-:Y:S05]  /*1b00*/  BSYNC B1 ;  /* 0x0000000000017941 */ /* 0x000fea0003800000 */
.L_x_8546:
[----:B------:R-:W-:-:S13]  /*1b10*/  ISETP.LT.OR P0, PT, R2, R17, P0 ;  /* 0x000000110200720c */ /* 0x000fda0000701670 */
[----:B------:R-:W-:Y:S05]  /*1b20*/  @!P0 BRA `(.L_x_8539) ;  /* 0x0000000000608947 */ /* 0x000fea0003800000 */
[----:B------:R-:W0:Y:S04]  /*1b30*/  LDS R14, [R0+-0x400] ;  /* 0xfffc0000000e7984 */ /* 0x000e280000000800 */
[----:B------:R-:W1:Y:S04]  /*1b40*/  LDS R28, [R0+-0x200] ;  /* 0xfffe0000001c7984 */ /* 0x000e680000000800 */
        /* <DEDUP_REMOVED lines=22> */
.L_x_8539:
[----:B------:R-:W-:Y:S05]  /*1cb0*/  BSYNC B0 ;  /* 0x0000000000007941 */ /* 0x000fea0003800000 */
.L_x_8538:
        /* <DEDUP_REMOVED lines=55> */
.L_x_8552:
        /* <DEDUP_REMOVED lines=8> */
.L_x_8551:
[----:B------:R-:W-:Y:S05]  /*20b0*/  BSYNC B1 ;  /* 0x0000000000017941 */ /* 0x000fea0003800000 */
.L_x_8550:
        /* <DEDUP_REMOVED lines=14> */
.L_x_8555:
        /* <DEDUP_REMOVED lines=33> */
[----:B------:R1:W-:Y:S04]  /*23b0*/  STS [R2+0xa00], R29 ;  /* 0x000a001d02007388 */ /* 0x0003e80000000800 */
        /* <DEDUP_REMOVED lines=18> */
.L_x_8554:
[----:B------:R-:W-:Y:S05]  /*24e0*/  BSYNC B1 ;  /* 0x0000000000017941 */ /* 0x000fea0003800000 */
.L_x_8553:
        /* <DEDUP_REMOVED lines=31> */
.L_x_8557:
[----:B------:R-:W-:Y:S05]  /*26e0*/  BSYNC B1 ;  /* 0x0000000000017941 */ /* 0x000fea0003800000 */
.L_x_8556:
        /* <DEDUP_REMOVED lines=14> */
.L_x_8549:
[----:B------:R-:W-:Y:S05]  /*27d0*/  BSYNC B0 ;  /* 0x0000000000007941 */ /* 0x000fea0003800000 */
.L_x_8548:
        /* <DEDUP_REMOVED lines=22> */
.L_x_8559:
[----:B------:R-:W-:Y:S05]  /*2940*/  BSYNC B0 ;  /* 0x0000000000007941 */ /* 0x000fea0003800000 */
.L_x_8558:
[----:B------:R-:W-:Y:S04]  /*2950*/  BSSY B6, `(.L_x_8560) ;  /* 0x000003b000067945 */ /* 0x000fe80003800000 */
[----:B------:R-:W-:Y:S05]  /*2960*/  @P1 BRA `(.L_x_8561) ;  /* 0x0000000000e41947 */ /* 0x000fea0003800000 */
[----:B------:R-:W4:Y:S01]  /*2970*/  LDC R16, c[0x0][0x290] ;  /* 0x0000a400ff107b82 */ /* 0x000f220000000800 */
[----:B0--3--:R-:W0:Y:S01]  /*2980*/  I2F.RP R11, R8 ;  /* 0x00000008000b7306 */ /* 0x009e220000209400 */
[----:B-1----:R-:W-:Y:S01]  /*2990*/  IMAD.MOV.U32 R2, RZ, RZ, RZ ;  /* 0x000000ffff027224 */ /* 0x002fe200078e00ff */
[----:B------:R-:W-:Y:S02]  /*29a0*/  ULDC UR4, c[0x0][0x28c] ;  /* 0x0000a30000047ab9 */ /* 0x000fe40000000800 */
[----:B------:R-:W-:-:S03]  /*29b0*/  VIADD R7, R7, -UR4 ;  /* 0x8000000407077c36 */ /* 0x000fc60008000000 */
[----:B------:R-:W1:Y:S01]  /*29c0*/  LDC R0, c[0x0][0x294] ;  /* 0x0000a500ff007b82 */ /* 0x000e620000000800 */
[----:B0-----:R-:W0:Y:S01]  /*29d0*/  MUFU.RCP R11, R11 ;  /* 0x0000000b000b7308 */ /* 0x001e220000001000 */
[----:B----4-:R-:W-:Y:S02]  /*29e0*/  IABS R9, R16 ;  /* 0x0000001000097213 */ /* 0x010fe40000000000 */
[----:B------:R-:W-:-:S05]  /*29f0*/  ISETP.NE.AND P1, PT, R16, RZ, PT ;  /* 0x000000ff1000720c */ /* 0x000fca0003f25270 */
[----:B------:R-:W3:Y:S01]  /*2a00*/  I2F.RP R14, R9 ;  /* 0x00000009000e7306 */ /* 0x000ee20000209400 */
[----:B-1----:R-:W-:Y:S01]  /*2a10*/  ISETP.NE.AND P2, PT, R0, RZ, PT ;  /* 0x000000ff0000720c */ /* 0x002fe20003f45270 */
[----:B0-----:R-:W-:Y:S01]  /*2a20*/  VIADD R3, R11, 0xffffffe ;  /* 0x0ffffffe0b037836 */ /* 0x001fe20000000000 */
[----:B------:R-:W-:-:S05]  /*2a30*/  IABS R11, R0 ;  /* 0x00000000000b7213 */ /* 0x000fca0000000000 */
[----:B------:R-:W2:Y:S08]  /*2a40*/  F2I.FTZ.U32.TRUNC.NTZ R3, R3 ;  /* 0x0000000300037305 */ /* 0x000eb0000021f000 */
[----:B---3--:R-:W0:Y:S01]  /*2a50*/  MUFU.RCP R14, R14 ;  /* 0x0000000e000e7308 */ /* 0x008e220000001000 */
[----:B--2---:R-:W-:-:S04]  /*2a60*/  IMAD.MOV R15, RZ, RZ, -R3 ;  /* 0x000000ffff0f7224 */ /* 0x004fc800078e0a03 */
[----:B------:R-:W-:-:S04]  /*2a70*/  IMAD R15, R15, R8, RZ ;  /* 0x000000080f0f7224 */ /* 0x000fc800078e02ff */
[----:B------:R-:W-:Y:S01]  /*2a80*/  IMAD.HI.U32 R2, R3, R15, R2 ;  /* 0x0000000f03027227 */ /* 0x000fe200078e0002 */
[----:B0-----:R-:W-:-:S04]  /*2a90*/  IADD3 R12, R14, 0xffffffe, RZ ;  /* 0x0ffffffe0e0c7810 */ /* 0x001fc80007ffe0ff */
[----:B------:R0:W1:Y:S02]  /*2aa0*/  F2I.FTZ.U32.TRUNC.NTZ R13, R12 ;  /* 0x0000000c000d7305 */ /* 0x000064000021f000 */
[----:B0-----:R-:W-:Y:S01]  /*2ab0*/  HFMA2.MMA R12, -RZ, RZ, 0, 0 ;  /* 0x00000000ff0c7435 */ /* 0x001fe200000001ff */
[----:B-1----:R-:W-:-:S05]  /*2ac0*/  IADD3 R18, RZ, -R13, RZ ;  /* 0x8000000dff127210 */ /* 0x002fca0007ffe0ff */
[----:B------:R-:W-:-:S04]  /*2ad0*/  IMAD R3, R18, R9, RZ ;  /* 0x0000000912037224 */ /* 0x000fc800078e02ff */
[----:B------:R-:W-:Y:S01]  /*2ae0*/  IMAD.HI.U32 R12, R13, R3, R12 ;  /* 0x000000030d0c7227 */ /* 0x000fe200078e000c */
[----:B------:R-:W-:-:S07]  /*2af0*/  MOV R3, R11 ;  /* 0x0000000b00037202 */ /* 0x000fce0000000f00 */
.L_x_8563:
        /* <DEDUP_REMOVED lines=32> */
.L_x_8561:
[----:B------:R-:W-:Y:S05]  /*2d00*/  BSYNC B6 ;  /* 0x0000000000067941 */ /* 0x000fea0003800000 */
.L_x_8560:
[----:B------:R-:W-:-:S03]  /*2d10*/  UMOV UR4, 0xffffffff ;  /* 0xffffffff00047882 */ /* 0x000fc60000000000 */
[----:B------:R-:W-:Y:S05]  /*2d20*/  BRA.DIV UR4, `(.L_x_8564) ;  /* 0x0000001204287947 */ /* 0x000fea000b800000 */
[----:B-1-3--:R-:W-:Y:S02]  /*2d30*/  CS2R R2, SRZ ;  /* 0x0000000000027805 */ /* 0x00afe4000001ff00 */
[----:B------:R-:W-:Y:S02]  /*2d40*/  CS2R R16, SRZ ;  /* 0x0000000000107805 */ /* 0x000fe4000001ff00 */
[----:B------:R-:W-:Y:S02]  /*2d50*/  CS2R R4, SRZ ;  /* 0x0000000000047805 */ /* 0x000fe4000001ff00 */
[----:B------:R-:W-:Y:S02]  /*2d60*/  CS2R R6, SRZ ;  /* 0x0000000000067805 */ /* 0x000fe4000001ff00 */
[----:B------:R-:W-:Y:S01]  /*2d70*/  CS2R R8, SRZ ;  /* 0x0000000000087805 */ /* 0x000fe2000001ff00 */
[----:B------:R-:W-:Y:S01]  /*2d80*/  IMAD.MOV.U32 R0, RZ, RZ, RZ ;  /* 0x000000ffff007224 */ /* 0x000fe200078e00ff */
[----:B------:R-:W-:Y:S01]  /*2d90*/  HFMA2.MMA R14, -RZ, RZ, 0, 0 ;  /* 0x00000000ff0e7435 */ /* 0x000fe200000001ff */
        /* <DEDUP_REMOVED lines=11> */
.L_x_8590:
        /* <DEDUP_REMOVED lines=9> */
[C---:B------:R-:W-:Y:S01]  /*2ee0*/  LOP3.LUT R5, R26.reuse, 0xffffffc0, RZ, 0xc0, !PT ;  /* 0xffffffc01a057812 */ /* 0x040fe200078ec0ff */
[----:B------:R-:W-:Y:S01]  /*2ef0*/  FADD.FTZ R19, RZ, R14 ;  /* 0x0000000eff137221 */ /* 0x000fe20000010000 */
[----:B------:R-:W-:Y:S01]  /*2f00*/  SHF.R.S32.HI R12, RZ, 0x1, R12 ;  /* 0x00000001ff0c7819 */ /* 0x000fe2000001140c */
[----:B------:R-:W-:Y:S01]  /*2f10*/  BSSY B0, `(.L_x_8565) ;  /* 0x0000018000007945 */ /* 0x000fe20003800000 */
[----:B------:R-:W-:Y:S02]  /*2f20*/  ISETP.NE.OR P5, PT, R5, 0x40, P0 ;  /* 0x000000400500780c */ /* 0x000fe400007a5670 */
[----:B------:R-:W-:Y:S02]  /*2f30*/  LOP3.LUT R5, R26, 0xffffffe0, RZ, 0xc0, !PT ;  /* 0xffffffe01a057812 */ /* 0x000fe400078ec0ff */
[----:B------:R-:W-:-:S02]  /*2f40*/  ISETP.GT.U32.AND P3, PT, R6, 0x3e, PT ;  /* 0x0000003e0600780c */ /* 0x000fc40003f64070 */
[----:B------:R-:W-:Y:S01]  /*2f50*/  ISETP.NE.OR P4, PT, R5, 0x20, P0 ;  /* 0x000000200500780c */ /* 0x000fe20000785670 */
[----:B------:R-:W-:Y:S01]  /*2f60*/  IMAD R5, R21, 0xc0, R12 ;  /* 0x000000c015057824 */ /* 0x000fe200078e020c */
[----:B------:R-:W-:Y:S02]  /*2f70*/  MOV R21, R4 ;  /* 0x0000000400157202 */ /* 0x000fe40000000f00 */
[C---:B------:R-:W-:Y:S01]  /*2f80*/  ISETP.GT.OR P1, PT, R26.reuse, 0x3f, P0 ;  /* 0x0000003f1a00780c */ /* 0x040fe20000724670 */
[----:B-1----:R-:W-:Y:S01]  /*2f90*/  ULEA UR4, UR5, UR4, 0x18 ;  /* 0x0000000405047291 */ /* 0x002fe2000f8ec03f */
        /* <DEDUP_REMOVED lines=15> */
.L_x_8566:
[----:B------:R-:W-:Y:S05]  /*3090*/  BSYNC B0 ;  /* 0x0000000000007941 */ /* 0x000fea0003800000 */
.L_x_8565:
        /* <DEDUP_REMOVED lines=20> */
[----:B--2---:R-:W-:Y:S01]  /*31e0*/  FADD.FTZ R23, R23, R26 ;  /* 0x0000001a17177221 */ /* 0x004fe20000010000 */
[----:B------:R-:W-:Y:S01]  /*31f0*/  FADD.FTZ R21, R21, R28 ;  /* 0x0000001c15157221 */ /* 0x000fe20000010000 */
[----:B------:R-:W-:Y:S01]  /*3200*/  FADD.FTZ R19, R19, R9 ;  /* 0x0000000913137221 */ /* 0x000fe20000010000 */
[----:B-1----:R-:W-:Y:S01]  /*3210*/  FADD.FTZ R0, R0, R5 ;  /* 0x0000000500007221 */ /* 0x002fe20000010000 */
[----:B---3--:R-:W-:Y:S01]  /*3220*/  FADD.FTZ R29, R29, R6 ;  /* 0x000000061d1d7221 */ /* 0x008fe20000010000 */
[----:B----4-:R-:W-:Y:S01]  /*3230*/  FADD.FTZ R27, R27, R8 ;  /* 0x000000081b1b7221 */ /* 0x010fe20000010000 */
[----:B-----5:R-:W-:-:S07]  /*3240*/  FADD.FTZ R18, R18, R7 ;  /* 0x0000000712127221 */ /* 0x020fce0000010000 */
.L_x_8568:
[----:B------:R-:W-:Y:S05]  /*3250*/  BSYNC B0 ;  /* 0x0000000000007941 */ /* 0x000fea0003800000 */
.L_x_8567:
        /* <DEDUP_REMOVED lines=15> */
.L_x_8570:
[----:B------:R-:W-:Y:S05]  /*3350*/  BSYNC B0 ;  /* 0x0000000000007941 */ /* 0x000fea0003800000 */
.L_x_8569:
[----:B------:R-:W-:Y:S06]  /*3360*/  BAR.SYNC.DEFER_BLOCKING 0x0 ;  /* 0x0000000000007b1d */ /* 0x000fec0000010000 */
[----:B------:R-:W-:Y:S04]  /*3370*/  BSSY B0, `(.L_x_8571) ;  /* 0x000001a000007945 */ /* 0x000fe80003800000 */
[----:B------:R-:W-:Y:S05]  /*3380*/  @P2 BRA `(.L_x_8572) ;  /* 0x0000000000602947 */ /* 0x000fea0003800000 */
[----:B------:R-:W1:Y:S04]  /*3390*/  LDS R5, [R4] ;  /* 0x0000000004057984 */ /* 0x000e680000000800 */
[----:B------:R-:W4:Y:S04]  /*33a0*/  LDS R6, [R4+0x40] ;  /* 0x0000400004067984 */ /* 0x000f280000000800 */
[----:B------:R-:W5:Y:S04]  /*33b0*/  LDS R8, [R4+0x80] ;  /* 0x0000800004087984 */ /* 0x000f680000000800 */
[----:B------:R-:W2:Y:S04]  /*33c0*/  LDS R7, [R4+0x100] ;  /* 0x0001000004077984 */ /* 0x000ea80000000800 */
[----:B------:R-:W2:Y:S04]  /*33d0*/  LDS R9, [R4+0x140] ;  /* 0x0001400004097984 */ /* 0x000ea80000000800 */
[----:B------:R-:W2:Y:S04]  /*33e0*/  @!P0 LDS R14, [R4+0x200] ;  /* 0x00020000040e8984 */ /* 0x000ea80000000800 */
[----:B------:R-:W2:Y:S04]  /*33f0*/  @!P0 LDS R26, [R4+0x240] ;  /* 0x00024000041a8984 */ /* 0x000ea80000000800 */
[----:B------:R-:W2:Y:S04]  /*3400*/  @!P0 LDS R28, [R4+0x280] ;  /* 0x00028000041c8984 */ /* 0x000ea80000000800 */
[----:B0-----:R-:W0:Y:S01]  /*3410*/  @!P0 LDS R11, [R4+0x2c0] ;  /* 0x0002c000040b8984 */ /* 0x001e220000000800 */
[----:B-1-3--:R-:W-:-:S03]  /*3420*/  FADD.FTZ R2, R2, R5 ;  /* 0x0000000502027221 */ /* 0x00afc60000010000 */
[----:B------:R-:W1:Y:S01]  /*3430*/  LDS R5, [R4+0xc0] ;  /* 0x0000c00004057984 */ /* 0x000e620000000800 */
[----:B----4-:R-:W-:-:S03]  /*3440*/  FADD.FTZ R3, R3, R6 ;  /* 0x0000000603037221 */ /* 0x010fc60000010000 */
[----:B------:R-:W3:Y:S01]  /*3450*/  LDS R6, [R4+0x180] ;  /* 0x0001800004067984 */ /* 0x000ee20000000800 */
[----:B-----5:R-:W-:-:S03]  /*3460*/  FADD.FTZ R17, R17, R8 ;  /* 0x0000000811117221 */ /* 0x020fc60000010000 */
[----:B------:R-:W4:Y:S01]  /*3470*/  LDS R8, [R4+0x1c0] ;  /* 0x0001c00004087984 */ /* 0x000f220000000800 */
[----:B--2---:R-:W-:Y:S01]  /*3480*/  FADD.FTZ R0, R0, R7 ;  /* 0x0000000700007221 */ /* 0x004fe20000010000 */
[----:B------:R-:W-:Y:S01]  /*3490*/  FADD.FTZ R18, R18, R9 ;  /* 0x0000000912127221 */ /* 0x000fe20000010000 */
[----:B------:R-:W-:Y:S01]  /*34a0*/  @!P0 FADD.FTZ R25, R25, R14 ;  /* 0x0000000e19198221 */ /* 0x000fe20000010000 */
[----:B------:R-:W-:Y:S01]  /*34b0*/  @!P0 FADD.FTZ R23, R23, R26 ;  /* 0x0000001a17178221 */ /* 0x000fe20000010000 */
[----:B------:R-:W-:Y:S01]  /*34c0*/  @!P0 FADD.FTZ R21, R21, R28 ;  /* 0x0000001c15158221 */ /* 0x000fe20000010000 */
[----:B0-----:R-:W-:Y:S01]  /*34d0*/  @!P0 FADD.FTZ R19, R19, R11 ;  /* 0x0000000b13138221 */ /* 0x001fe20000010000 */
[----:B-1----:R-:W-:Y:S01]  /*34e0*/  FADD.FTZ R16, R16, R5 ;  /* 0x0000000510107221 */ /* 0x002fe20000010000 */
[----:B---3--:R-:W-:Y:S01]  /*34f0*/  FADD.FTZ R29, R29, R6 ;  /* 0x000000061d1d7221 */ /* 0x008fe20000010000 */
[----:B----4-:R-:W-:-:S07]  /*3500*/  FADD.FTZ R27, R27, R8 ;  /* 0x000000081b1b7221 */ /* 0x010fce0000010000 */
.L_x_8572:
[----:B------:R-:W-:Y:S05]  /*3510*/  BSYNC B0 ;  /* 0x0000000000007941 */ /* 0x000fea0003800000 */
.L_x_8571:
[----:B------:R-:W-:Y:S06]  /*3520*/  BAR.SYNC.DEFER_BLOCKING 0x0 ;  /* 0x0000000000007b1d */ /* 0x000fec0000010000 */
[----:B------:R-:W-:Y:S05]  /*3530*/  @P3 EXIT ;  /* 0x000000000000394d */ /* 0x000fea0003800000 */
[----:B------:R-:W-:Y:S01]  /*3540*/  UIMAD UR4, UR38, 0xc0, URZ ;  /* 0x000000c0260478a4 */ /* 0x000fe2000f8e023f */
[----:B-1-3--:R-:W-:Y:S02]  /*3550*/  IMAD R4, R24, R10, RZ ;  /* 0x0000000a18047224 */ /* 0x00afe400078e02ff */
        /* <DEDUP_REMOVED lines=11> */
[C---:B--2---:R-:W-:Y:S01]  /*3610*/  VIADD R15, R12.reuse, 0x30 ;  /* 0x000000300c0f7836 */ /* 0x044fe20000000000 */
[C---:B------:R-:W-:Y:S01]  /*3620*/  IADD3 R13, R12.reuse, 0x20, RZ ;  /* 0x000000200c0d7810 */ /* 0x040fe20007ffe0ff */
[----:B------:R-:W-:Y:S01]  /*3630*/  ULDC.64 UR4, c[0x0][0x220] ;  /* 0x0000880000047ab9 */ /* 0x000fe20000000a00 */
[C---:B------:R-:W-:Y:S01]  /*3640*/  IADD3 R7, P1, R5.reuse, R14, RZ ;  /* 0x0000000e05077210 */ /* 0x040fe20007f3e0ff */
[C---:B------:R-:W-:Y:S01]  /*3650*/  VIADD R26, R12.reuse, 0x50 ;  /* 0x000000500c1a7836 */ /* 0x040fe20000000000 */
[-C--:B------:R-:W-:Y:S02]  /*3660*/  LEA.HI.X.SX32 R20, R12, R22.reuse, 0x1, P0 ;  /* 0x000000160c147211 */ /* 0x080fe400000f0eff */
[----:B------:R-:W-:Y:S02]  /*3670*/  LEA.HI.X.SX32 R8, R5, R22, 0x1, P1 ;  /* 0x0000001605087211 */ /* 0x000fe400008f0eff */
[----:B------:R-:W-:-:S02]  /*3680*/  LEA R4, P0, R10, UR4, 0x2 ;  /* 0x000000040a047c11 */ /* 0x000fc4000f8010ff */
[----:B------:R-:W-:Y:S02]  /*3690*/  LEA R6, P1, R7, UR4, 0x2 ;  /* 0x0000000407067c11 */ /* 0x000fe4000f8210ff */
[-C--:B------:R-:W-:Y:S02]  /*36a0*/  IADD3 R9, P2, R13, R14.reuse, RZ ;  /* 0x0000000e0d097210 */ /* 0x080fe40007f5e0ff */
[----:B0-----:R-:W-:Y:S02]  /*36b0*/  IADD3 R11, P3, R15, R14, RZ ;  /* 0x0000000e0f0b7210 */ /* 0x001fe40007f7e0ff */
[----:B------:R-:W-:Y:S02]  /*36c0*/  LEA.HI.X R5, R10, UR5, R20, 0x2, P0 ;  /* 0x000000050a057c11 */ /* 0x000fe400080f1414 */
[----:B------:R-:W-:Y:S02]  /*36d0*/  LEA.HI.X R7, R7, UR5, R8, 0x2, P1 ;  /* 0x0000000507077c11 */ /* 0x000fe400088f1408 */
[----:B------:R-:W-:Y:S01]  /*36e0*/  LEA.HI.X.SX32 R24, R13, R22, 0x1, P2 ;  /* 0x000000160d187211 */ /* 0x000fe200010f0eff */
[----:B------:R0:W-:Y:S01]  /*36f0*/  STG.E desc[UR36][R4.64], R2 ;  /* 0x0000000204007986 */ /* 0x0001e2000c101924 */
[----:B------:R-:W-:-:S02]  /*3700*/  LEA R8, P0, R9, UR4, 0x2 ;  /* 0x0000000409087c11 */ /* 0x000fc4000f8010ff */
[----:B------:R-:W-:Y:S01]  /*3710*/  LEA.HI.X.SX32 R20, R15, R22, 0x1, P3 ;  /* 0x000000160f147211 */ /* 0x000fe200018f0eff */
[----:B------:R1:W-:Y:S01]  /*3720*/  STG.E desc[UR36][R6.64], R3 ;  /* 0x0000000306007986 */ /* 0x0003e2000c101924 */
[----:B------:R-:W-:Y:S02]  /*3730*/  LEA R10, P1, R11, UR4, 0x2 ;  /* 0x000000040b0a7c11 */ /* 0x000fe4000f8210ff */
[----:B------:R-:W-:Y:S01]  /*3740*/  LEA.HI.X R9, R9, UR5, R24, 0x2, P0 ;  /* 0x0000000509097c11 */ /* 0x000fe200080f1418 */
[C---:B------:R-:W-:Y:S01]  /*3750*/  VIADD R24, R12.reuse, 0x90 ;  /* 0x000000900c187836 */ /* 0x040fe20000000000 */
[----:B------:R-:W-:Y:S02]  /*3760*/  LEA.HI.X R11, R11, UR5, R20, 0x2, P1 ;  /* 0x000000050b0b7c11 */ /* 0x000fe400088f1414 */
[C---:B------:R-:W-:Y:S01]  /*3770*/  IADD3 R15, R12.reuse, 0x40, RZ ;  /* 0x000000400c0f7810 */ /* 0x040fe20007ffe0ff */
[----:B------:R2:W-:Y:S01]  /*3780*/  STG.E desc[UR36][R8.64], R17 ;  /* 0x0000001108007986 */ /* 0x0005e2000c101924 */
[C---:B------:R-:W-:Y:S01]  /*3790*/  IADD3 R28, R12.reuse, 0x80, RZ ;  /* 0x000000800c1c7810 */ /* 0x040fe20007ffe0ff */
[C---:B0-----:R-:W-:Y:S01]  /*37a0*/  VIADD R2, R12.reuse, 0xb0 ;  /* 0x000000b00c027836 */ /* 0x041fe20000000000 */
[----:B------:R-:W-:Y:S01]  /*37b0*/  IADD3 R20, R12, 0xa0, RZ ;  /* 0x000000a00c147810 */ /* 0x000fe20007ffe0ff */
[----:B------:R0:W-:Y:S01]  /*37c0*/  STG.E desc[UR36][R10.64], R16 ;  /* 0x000000100a007986 */ /* 0x0001e2000c101924 */
[----:B-1----:R-:W-:-:S02]  /*37d0*/  IADD3 R3, P5, R15, R14, RZ ;  /* 0x0000000e0f037210 */ /* 0x002fc40007fbe0ff */
[----:B------:R-:W-:Y:S02]  /*37e0*/  IADD3 R5, P4, R26, R14, RZ ;  /* 0x0000000e1a057210 */ /* 0x000fe40007f9e0ff */
[----:B------:R-:W-:Y:S02]  /*37f0*/  LEA.HI.X.SX32 R4, R15, R22, 0x1, P5 ;  /* 0x000000160f047211 */ /* 0x000fe400028f0eff */
[-C--:B------:R-:W-:Y:S02]  /*3800*/  IADD3 R13, P0, R24, R14.reuse, RZ ;  /* 0x0000000e180d7210 */ /* 0x080fe40007f1e0ff */
[----:B--2---:R-:W-:Y:S02]  /*3810*/  IADD3 R8, R12, 0x60, RZ ;  /* 0x000000600c087810 */ /* 0x004fe40007ffe0ff */
[-C--:B------:R-:W-:Y:S01]  /*3820*/  IADD3 R15, P5, R20, R14.reuse, RZ ;  /* 0x0000000e140f7210 */ /* 0x080fe20007fbe0ff */
[----:B0-----:R-:W-:Y:S01]  /*3830*/  VIADD R10, R12, 0x70 ;  /* 0x000000700c0a7836 */ /* 0x001fe20000000000 */
        /* <DEDUP_REMOVED lines=36> */
.L_x_8535:
        /* <DEDUP_REMOVED lines=16> */
.L_x_8562:
        /* <DEDUP_REMOVED lines=16> */
.L_x_8573:
[----:B------:R-:W-:Y:S05]  /*3c80*/  EXIT ;  /* 0x000000000000794d */ /* 0x000fea0003800000 */
.L_x_8537:
[----:B------:R-:W-:Y:S01]  /*3c90*/  MOV R12, 0x10 ;  /* 0x00000010000c7802 */ /* 0x000fe20000000f00 */
[----:B------:R-:W-:Y:S01]  /*3ca0*/  IMAD.MOV.U32 R11, RZ, RZ, 0x1f ;  /* 0x0000001fff0b7424 */ /* 0x000fe200078e00ff */
[----:B------:R-:W-:Y:S01]  /*3cb0*/  MOV R15, 0xffffffff ;  /* 0xffffffff000f7802 */ /* 0x000fe20000000f00 */
[----:B------:R-:W-:-:S07]  /*3cc0*/  IMAD.MOV.U32 R2, RZ, RZ, -0x800001 ;  /* 0xff7fffffff027424 */ /* 0x000fce00078e00ff */
[----:B------:R-:W-:Y:S05]  /*3cd0*/  WARPSYNC.COLLECTIVE R15, `(.L_x_8574) ;  /* 0x000000000f087348 */ /* 0x000fea0003c00000 */
[----:B------:R0:W1:Y:S02]  /*3ce0*/  SHFL.BFLY P6, R14, R13, R12, R11 ;  /* 0x0c00000c0d0e7389 */ /* 0x00006400000c000b */
[----:B01----:R-:W-:Y:S01]  /*3cf0*/  ENDCOLLECTIVE ;  /* 0x000000000000791b */ /* 0x003fe20003800000 */
.L_x_8574:
[----:B------:R-:W-:Y:S01]  /*3d00*/  HFMA2.MMA R12, -RZ, RZ, 0, 4.76837158203125e-07 ;  /* 0x00000008ff0c7435 */ /* 0x000fe200000001ff */
[----:B------:R-:W-:-:S05]  /*3d10*/  FMNMX.FTZ R0, R14, -3.40282346638528859812e+38, !PT ;  /* 0xff7fffff0e007809 */ /* 0x000fca0007810000 */
[----:B------:R-:W-:-:S07]  /*3d20*/  IMAD.MOV.U32 R13, RZ, RZ, R0 ;  /* 0x000000ffff0d7224 */ /* 0x000fce00078e0000 */
[----:B------:R-:W-:Y:S05]  /*3d30*/  WARPSYNC.COLLECTIVE R15, `(.L_x_8575) ;  /* 0x000000000f087348 */ /* 0x000fea0003c00000 */
[----:B------:R0:W1:Y:S02]  /*3d40*/  SHFL.BFLY P6, R14, R13, R12, R11 ;  /* 0x0c00000c0d0e7389 */ /* 0x00006400000c000b */
[----:B01----:R-:W-:Y:S01]  /*3d50*/  ENDCOLLECTIVE ;  /* 0x000000000000791b */ /* 0x003fe20003800000 */
.L_x_8575:
[----:B------:R-:W-:Y:S02]  /*3d60*/  MOV R12, 0x4 ;  /* 0x00000004000c7802 */ /* 0x000fe40000000f00 */
[----:B------:R-:W-:-:S05]  /*3d70*/  FMNMX.FTZ R3, R0, R14, !PT ;  /* 0x0000000e00037209 */ /* 0x000fca0007810000 */
[----:B------:R-:W-:-:S07]  /*3d80*/  IMAD.MOV.U32 R13, RZ, RZ, R3 ;  /* 0x000000ffff0d7224 */ /* 0x000fce00078e0003 */
[----:B------:R-:W-:Y:S05]  /*3d90*/  WARPSYNC.COLLECTIVE R15, `(.L_x_8576) ;  /* 0x000000000f087348 */ /* 0x000fea0003c00000 */
[----:B------:R0:W1:Y:S02]  /*3da0*/  SHFL.BFLY P6, R14, R13, R12, R11 ;  /* 0x0c00000c0d0e7389 */ /* 0x00006400000c000b */
[----:B01----:R-:W-:Y:S01]  /*3db0*/  ENDCOLLECTIVE ;  /* 0x000000000000791b */ /* 0x003fe20003800000 */
.L_x_8576:
[----:B------:R-:W-:Y:S05]  /*3dc0*/  BRA `(.L_x_8577) ;  /* 0xffffffcc00b87947 */ /* 0x000fea000383ffff */
.L_x_8564:
[----:B-1-3--:R-:W-:Y:S01]  /*3dd0*/  HFMA2.MMA R13, -RZ, RZ, 0, 0 ;  /* 0x00000000ff0d7435 */ /* 0x00afe200000001ff */
[----:B------:R-:W-:Y:S01]  /*3de0*/  IMAD.MOV.U32 R12, RZ, RZ, 0x1 ;  /* 0x00000001ff0c7424 */ /* 0x000fe200078e00ff */
[----:B0-----:R-:W-:Y:S01]  /*3df0*/  MOV R11, 0x1f ;  /* 0x0000001f000b7802 */ /* 0x001fe20000000f00 */
[----:B--2---:R-:W-:-:S08]  /*3e00*/  IMAD.MOV.U32 R15, RZ, RZ, -0x1 ;  /* 0xffffffffff0f7424 */ /* 0x004fd000078e00ff */
[----:B------:R-:W-:Y:S05]  /*3e10*/  WARPSYNC.COLLECTIVE R15, `(.L_x_8578) ;  /* 0x000000000f087348 */ /* 0x000fea0003c00000 */
[----:B------:R0:W1:Y:S02]  /*3e20*/  SHFL.BFLY P6, R14, R13, R12, R11 ;  /* 0x0c00000c0d0e7389 */ /* 0x00006400000c000b */
[----:B01----:R-:W-:Y:S01]  /*3e30*/  ENDCOLLECTIVE ;  /* 0x000000000000791b */ /* 0x003fe20003800000 */
.L_x_8578:
[----:B------:R-:W-:-:S07]  /*3e40*/  MOV R2, R14 ;  /* 0x0000000e00027202 */ /* 0x000fce0000000f00 */
[----:B------:R-:W-:Y:S05]  /*3e50*/  WARPSYNC.COLLECTIVE R15, `(.L_x_8579) ;  /* 0x000000000f087348 */ /* 0x000fea0003c00000 */
[----:B------:R0:W1:Y:S02]  /*3e60*/  SHFL.BFLY P6, R14, R13, R12, R11 ;  /* 0x0c00000c0d0e7389 */ /* 0x00006400000c000b */
[----:B01----:R-:W-:Y:S01]  /*3e70*/  ENDCOLLECTIVE ;  /* 0x000000000000791b */ /* 0x003fe20003800000 */
.L_x_8579:
[----:B------:R-:W-:Y:S01]  /*3e80*/  FADD.FTZ R2, RZ, R2 ;  /* 0x00000002ff027221 */ /* 0x000fe20000010000 */
[----:B------:R-:W-:-:S07]  /*3e90*/  IMAD.MOV.U32 R3, RZ, RZ, R14 ;  /* 0x000000ffff037224 */ /* 0x000fce00078e000e */
[----:B------:R-:W-:Y:S05]  /*3ea0*/  WARPSYNC.COLLECTIVE R15, `(.L_x_8580) ;  /* 0x000000000f087348 */ /* 0x000fea0003c00000 */
[----:B------:R0:W1:Y:S02]  /*3eb0*/  SHFL.BFLY P6, R14, R13, R12, R11 ;  /* 0x0c00000c0d0e7389 */ /* 0x00006400000c000b */
[----:B01----:R-:W-:Y:S01]  /*3ec0*/  ENDCOLLECTIVE ;  /* 0x000000000000791b */ /* 0x003fe20003800000 */
.L_x_8580:
[----:B------:R-:W-:Y:S01]  /*3ed0*/  FADD.FTZ R3, RZ, R3 ;  /* 0x00000003ff037221 */ /* 0x000fe20000010000 */
[----:B------:R-:W-:-:S07]  /*3ee0*/  MOV R17, R14 ;  /* 0x0000000e00117202 */ /* 0x000fce0000000f00 */
[----:B------:R-:W-:Y:S05]  /*3ef0*/  WARPSYNC.COLLECTIVE R15, `(.L_x_8581) ;  /* 0x000000000f087348 */ /* 0x000fea0003c00000 */
[----:B------:R0:W1:Y:S02]  /*3f00*/  SHFL.BFLY P6, R14, R13, R12, R11 ;  /* 0x0c00000c0d0e7389 */ /* 0x00006400000c000b */
[----:B01----:R-:W-:Y:S01]  /*3f10*/  ENDCOLLECTIVE ;  /* 0x000000000000791b */ /* 0x003fe20003800000 */
.L_x_8581:
[----:B------:R-:W-:Y:S01]  /*3f20*/  FADD.FTZ R17, RZ, R17 ;  /* 0x00000011ff117221 */ /* 0x000fe20000010000 */
[----:B------:R-:W-:-:S07]  /*3f30*/  IMAD.MOV.U32 R16, RZ, RZ, R14 ;  /* 0x000000ffff107224 */ /* 0x000fce00078e000e */
[----:B------:R-:W-:Y:S05]  /*3f40*/  WARPSYNC.COLLECTIVE R15, `(.L_x_8582) ;  /* 0x000000000f087348 */ /* 0x000fea0003c00000 */
[----:B------:R0:W1:Y:S02]  /*3f50*/  SHFL.BFLY P6, R14, R13, R12, R11 ;  /* 0x0c00000c0d0e7389 */ /* 0x00006400000c000b */
[----:B01----:R-:W-:Y:S01]  /*3f60*/  ENDCOLLECTIVE ;  /* 0x000000000000791b */ /* 0x003fe20003800000 */
.L_x_8582:
[----:B------:R-:W-:Y:S01]  /*3f70*/  FADD.FTZ R16, RZ, R16 ;  /* 0x00000010ff107221 */ /* 0x000fe20000010000 */
[----:B------:R-:W-:-:S07]  /*3f80*/  MOV R0, R14 ;  /* 0x0000000e00007202 */ /* 0x000fce0000000f00 */
[----:B------:R-:W-:Y:S05]  /*3f90*/  WARPSYNC.COLLECTIVE R15, `(.L_x_8583) ;  /* 0x000000000f087348 */ /* 0x000fea0003c00000 */
[----:B------:R0:W1:Y:S02]  /*3fa0*/  SHFL.BFLY P6, R14, R13, R12, R11 ;  /* 0x0c00000c0d0e7389 */ /* 0x00006400000c000b */
[----:B01----:R-:W-:Y:S01]  /*3fb0*/  ENDCOLLECTIVE ;  /* 0x000000000000791b */ /* 0x003fe20003800000 */
.L_x_8583:
[----:B------:R-:W-:Y:S01]  /*3fc0*/  FADD.FTZ R0, RZ, R0 ;  /* 0x00000000ff007221 */ /* 0x000fe20000010000 */
[----:B------:R-:W-:-:S07]  /*3fd0*/  IMAD.MOV.U32 R5, RZ, RZ, R14 ;  /* 0x000000ffff057224 */ /* 0x000fce00078e000e */
[----:B------:R-:W-:Y:S05]  /*3fe0*/  WARPSYNC.COLLECTIVE R15, `(.L_x_8584) ;  /* 0x000000000f087348 */ /* 0x000fea0003c00000 */
[----:B------:R0:W1:Y:S02]  /*3ff0*/  SHFL.BFLY P6, R14, R13, R12, R11 ;  /* 0x0c00000c0d0e7389 */ /* 0x00006400000c000b */
[----:B01----:R-:W-:Y:S01]  /*4000*/  ENDCOLLECTIVE ;  /* 0x000000000000791b */ /* 0x003fe20003800000 */
.L_x_8584:
[----:B------:R-:W-:Y:S01]  /*4010*/  FADD.FTZ R18, RZ, R5 ;  /* 0x00000005ff127221 */ /* 0x000fe20000010000 */
[----:B------:R-:W-:-:S07]  /*4020*/  MOV R6, R14 ;  /* 0x0000000e00067202 */ /* 0x000fce0000000f00 */
[----:B------:R-:W-:Y:S05]  /*4030*/  WARPSYNC.COLLECTIVE R15, `(.L_x_8585) ;  /* 0x000000000f087348 */ /* 0x000fea0003c00000 */
[----:B------:R0:W1:Y:S02]  /*4040*/  SHFL.BFLY P6, R14, R13, R12, R11 ;  /* 0x0c00000c0d0e7389 */ /* 0x00006400000c000b */
[----:B01----:R-:W-:Y:S01]  /*4050*/  ENDCOLLECTIVE ;  /* 0x000000000000791b */ /* 0x003fe20003800000 */
.L_x_8585:
[----:B------:R-:W-:Y:S01]  /*4060*/  FADD.FTZ R29, RZ, R6 ;  /* 0x00000006ff1d7221 */ /* 0x000fe20000010000 */
[----:B------:R-:W-:-:S07]  /*4070*/  IMAD.MOV.U32 R7, RZ, RZ, R14 ;  /* 0x000000ffff077224 */ /* 0x000fce00078e000e */
[----:B------:R-:W-:Y:S05]  /*4080*/  WARPSYNC.COLLECTIVE R15, `(.L_x_8586) ;  /* 0x000000000f087348 */ /* 0x000fea0003c00000 */
[----:B------:R0:W1:Y:S02]  /*4090*/  SHFL.BFLY P6, R14, R13, R12, R11 ;  /* 0x0c00000c0d0e7389 */ /* 0x00006400000c000b */
[----:B01----:R-:W-:Y:S01]  /*40a0*/  ENDCOLLECTIVE ;  /* 0x000000000000791b */ /* 0x003fe20003800000 */
.L_x_8586:
[----:B------:R-:W-:Y:S01]  /*40b0*/  FADD.FTZ R27, RZ, R7 ;  /* 0x00000007ff1b7221 */ /* 0x000fe20000010000 */
[----:B------:R-:W-:-:S07]  /*40c0*/  MOV R8, R14 ;  /* 0x0000000e00087202 */ /* 0x000fce0000000f00 */
[----:B------:R-:W-:Y:S05]  /*40d0*/  WARPSYNC.COLLECTIVE R15, `(.L_x_8587) ;  /* 0x000000000f087348 */ /* 0x000fea0003c00000 */
[----:B------:R0:W1:Y:S02]  /*40e0*/  SHFL.BFLY P6, R14, R13, R12, R11 ;  /* 0x0c00000c0d0e7389 */ /* 0x00006400000c000b */
[----:B01----:R-:W-:Y:S01]  /*40f0*/  ENDCOLLECTIVE ;  /* 0x000000000000791b */ /* 0x003fe20003800000 */
.L_x_8587:
[----:B------:R-:W-:Y:S01]  /*4100*/  FADD.FTZ R25, RZ, R8 ;  /* 0x00000008ff197221 */ /* 0x000fe20000010000 */
[----:B------:R-:W-:-:S07]  /*4110*/  IMAD.MOV.U32 R9, RZ, RZ, R14 ;  /* 0x000000ffff097224 */ /* 0x000fce00078e000e */
[----:B------:R-:W-:Y:S05]  /*4120*/  WARPSYNC.COLLECTIVE R15, `(.L_x_8588) ;  /* 0x000000000f087348 */ /* 0x000fea0003c00000 */
[----:B------:R0:W1:Y:S02]  /*4130*/  SHFL.BFLY P6, R14, R13, R12, R11 ;  /* 0x0c00000c0d0e7389 */ /* 0x00006400000c000b */
[----:B01----:R-:W-:Y:S01]  /*4140*/  ENDCOLLECTIVE ;  /* 0x000000000000791b */ /* 0x003fe20003800000 */
.L_x_8588:
[----:B------:R-:W-:Y:S01]  /*4150*/  FADD.FTZ R23, RZ, R9 ;  /* 0x00000009ff177221 */ /* 0x000fe20000010000 */
[----:B------:R-:W-:-:S07]  /*4160*/  MOV R4, R14 ;  /* 0x0000000e00047202 */ /* 0x000fce0000000f00 */
[----:B------:R-:W-:Y:S05]  /*4170*/  WARPSYNC.COLLECTIVE R15, `(.L_x_8589) ;  /* 0x000000000f087348 */ /* 0x000fea0003c00000 */
[----:B------:R0:W1:Y:S02]  /*4180*/  SHFL.BFLY P6, R14, R13, R12, R11 ;  /* 0x0c00000c0d0e7389 */ /* 0x00006400000c000b */
[----:B01----:R-:W-:Y:S01]  /*4190*/  ENDCOLLECTIVE ;  /* 0x000000000000791b */ /* 0x003fe20003800000 */
.L_x_8589:
[----:B------:R-:W-:Y:S01]  /*41a0*/  FADD.FTZ R4, RZ, R4 ;  /* 0x00000004ff047221 */ /* 0x000fe20000010000 */
[----:B------:R-:W-:Y:S06]  /*41b0*/  BRA `(.L_x_8590) ;  /* 0xffffffec00247947 */ /* 0x000fec000383ffff */
.L_x_8591:
        /* <DEDUP_REMOVED lines=12> */
.L_x_29723:


//--------------------- .text._ZN4vllm25paged_attention_v2_kernelIfhLi128ELi8ELi128ELNS_18Fp8KVCacheDataTypeE2ELb1ELi512EEEvPfS2_PT_PKS3_PKT0_S9_ifPKiSB_iPKfiiiSD_SD_iiiii --------------------------
	.section	.text._ZN4vllm25paged_attention_v2_kernelIfhLi128ELi8ELi128ELNS_18Fp8KVCacheDataTypeE2ELb1ELi512EEEvPfS2_PT_PKS3_PKT0_S9_ifPKiSB_iPKfiiiSD_SD_iiiii,"ax",@progbits
	.align	128
        .global         _ZN4vllm25paged_attention_v2_kernelIfhLi128ELi8ELi128ELNS_18Fp8KVCacheDataTypeE2ELb1ELi512EEEvPfS2_PT_PKS3_PKT0_S9_ifPKiSB_iPKfiiiSD_SD_iiiii
        .type           _ZN4vllm25paged_attention_v2_kernelIfhLi128ELi8ELi128ELNS_18Fp8KVCacheDataTypeE2ELb1ELi512EEEvPfS2_PT_PKS3_PKT0_S9_ifPKiSB_iPKfiiiSD_SD_iiiii,@function
        .size           _ZN4vllm25paged_attention_v2_kernelIfhLi128ELi8ELi128ELNS_18Fp8KVCacheDataTypeE2ELb1ELi512EEEvPfS2_PT_PKS3_PKT0_S9_ifPKiSB_iPKfiiiSD_SD_iiiii,(.L_x_29724 - _ZN4vllm25paged_attention_v2_kernelIfhLi128ELi8ELi128ELNS_18Fp8KVCacheDataTypeE2ELb1ELi512EEEvPfS2_PT_PKS3_PKT0_S9_ifPKiSB_iPKfiiiSD_SD_iiiii)
        .other          _ZN4vllm25paged_attention_v2_kernelIfhLi128ELi8ELi128ELNS_18Fp8KVCacheDataTypeE2ELb1ELi512EEEvPfS2_PT_PKS3_PKT0_S9_ifPKiSB_iPKfiiiSD_SD_iiiii,@"STO_CUDA_ENTRY STV_DEFAULT"
_ZN4vllm25paged_attention_v2_kernelIfhLi128ELi8ELi128ELNS_18Fp8KVCacheDataTypeE2ELb1ELi512EEEvPfS2_PT_PKS3_PKT0_S9_ifPKiSB_iPKfiiiSD_SD_iiiii:
.text._ZN4vllm25paged_attention_v2_kernelIfhLi128ELi8ELi128ELNS_18Fp8KVCacheDataTypeE2ELb1ELi512EEEvPfS2_PT_PKS3_PKT0_S9_ifPKiSB_iPKfiiiSD_SD_iiiii:
        /* <DEDUP_REMOVED lines=24> */
[----:B------:R0:W3:Y:S02]  /*0180*/  F2I.FTZ.U32.TRUNC.NTZ R5, R4 ;  /* 0x0000000400057305 */ /* 0x0000e4000021f000 */
[----:B0-----:R-:W-:Y:S02]  /*0190*/  IMAD.MOV.U32 R4, RZ, RZ, RZ ;  /* 0x000000ffff047224 */ /* 0x001fe400078e00ff */
[----:B---3--:R-:W-:-:S04]  /*01a0*/  IMAD R0, R5, R20, RZ ;  /* 0x0000001405007224 */ /* 0x008fc800078e02ff */
[----:B------:R-:W-:-:S04]  /*01b0*/  IMAD.MOV R7, RZ, RZ, -R0 ;  /* 0x000000ffff077224 */ /* 0x000fc800078e0a00 */
[----:B------:R-:W-:Y:S01]  /*01c0*/  IMAD.HI.U32 R0, R5, R7, R4 ;  /* 0x0000000705007227 */ /* 0x000fe200078e0004 */
[----:B------:R-:W-:Y:S01]  /*01d0*/  MOV R5, R8 ;  /* 0x0000000800057202 */ /* 0x000fe20000000f00 */
[----:B------:R-:W0:Y:S01]  /*01e0*/  LDC R4, c[0x0][0x298] ;  /* 0x0000a600ff047b82 */ /* 0x000e220000000800 */
[----:B-1----:R-:W-:-:S03]  /*01f0*/  SHF.R.S32.HI R7, RZ, 0x1f, R10 ;  /* 0x0000001fff077819 */ /* 0x002fc6000001140a */
        /* <DEDUP_REMOVED lines=77> */
.L_x_8592:
[----:B------:R-:W-:Y:S02]  /*06d0*/  ULDC UR4, c[0x0][0x288] ;  /* 0x0000a20000047ab9 */ /* 0x000fe40000000800 */
[----:B------:R-:W-:-:S04]  /*06e0*/  IMAD R3, R8, UR4, R9 ;  /* 0x0000000408037c24 */ /* 0x000fc8000f8e0209 */
[----:B------:R-:W-:-:S07]  /*06f0*/  IMAD R4, R3, R4, RZ ;  /* 0x0000000403047224 */ /* 0x000fce00078e02ff */
.L_x_8593:
        /* <DEDUP_REMOVED lines=28> */
.L_x_8597:
        /* <DEDUP_REMOVED lines=41> */
.L_x_8595:
[----:B------:R-:W-:Y:S05]  /*0b50*/  BSYNC B7 ;  /* 0x0000000000077941 */ /* 0x000fea0003800000 */
.L_x_8594:
[C---:B------:R-:W-:Y:S01]  /*0b60*/  IMAD R11, R16.reuse, -0x40, R18 ;  /* 0xffffffc0100b7824 */ /* 0x040fe200078e0212 */
        /* <DEDUP_REMOVED lines=22> */
.L_x_8634:
        /* <DEDUP_REMOVED lines=47> */
.L_x_8603:
        /* <DEDUP_REMOVED lines=11> */
.L_x_8602:
[----:B------:R-:W-:Y:S05]  /*1070*/  BSYNC B1 ;  /* 0x0000000000017941 */ /* 0x000fea0003800000 */
.L_x_8601:
        /* <DEDUP_REMOVED lines=14> */
.L_x_8606:
        /* <DEDUP_REMOVED lines=100> */
.L_x_8605:
[----:B------:R-:W-:Y:S05]  /*17a0*/  BSYNC B1 ;  /* 0x0000000000017941 */ /* 0x000fea0003800000 */
.L_x_8604:
        /* <DEDUP_REMOVED lines=55> */
.L_x_8608:
[----:B------:R-:W-:Y:S05]  /*1b20*/  BSYNC B1 ;  /* 0x0000000000017941 */ /* 0x000fea0003800000 */
.L_x_8607:
        /* <DEDUP_REMOVED lines=26> */
.L_x_8600:
[----:B------:R-:W-:Y:S05]  /*1cd0*/  BSYNC B0 ;  /* 0x0000000000007941 */ /* 0x000fea0003800000 */
.L_x_8599:
        /* <DEDUP_REMOVED lines=55> */
.L_x_8613:
        /* <DEDUP_REMOVED lines=8> */
.L_x_8612:
[----:B------:R-:W-:Y:S05]  /*20d0*/  BSYNC B1 ;  /* 0x0000000000017941 */ /* 0x000fea0003800000 */
.L_x_8611:
        /* <DEDUP_REMOVED lines=14> */
.L_x_8616:
        /* <DEDUP_REMOVED lines=52> */
.L_x_8615:
[----:B------:R-:W-:Y:S05]  /*2500*/  BSYNC B1 ;  /* 0x0000000000017941 */ /* 0x000fea0003800000 */
.L_x_8614:
        /* <DEDUP_REMOVED lines=31> */
.L_x_8618:
[----:B------:R-:W-:Y:S05]  /*2700*/  BSYNC B1 ;  /* 0x0000000000017941 */ /* 0x000fea0003800000 */
.L_x_8617:
        /* <DEDUP_REMOVED lines=14> */
.L_x_8610:
[----:B------:R-:W-:Y:S05]  /*27f0*/  BSYNC B0 ;  /* 0x0000000000007941 */ /* 0x000fea0003800000 */
.L_x_8609:
        /* <DEDUP_REMOVED lines=22> */
.L_x_8620:
[----:B------:R-:W-:Y:S05]  /*2960*/  BSYNC B0 ;  /* 0x0000000000007941 */ /* 0x000fea0003800000 */
.L_x_8619:
[----:B------:R-:W-:Y:S04]  /*2970*/  BSSY B6, `(.L_x_8621) ;  /* 0x000003c000067945 */ /* 0x000fe80003800000 */
        /* <DEDUP_REMOVED lines=26> */
.L_x_8624:
        /* <DEDUP_REMOVED lines=33> */
.L_x_8622:
[----:B------:R-:W-:Y:S05]  /*2d30*/  BSYNC B6 ;  /* 0x0000000000067941 */ /* 0x000fea0003800000 */
.L_x_8621:
[----:B------:R-:W-:-:S03]  /*2d40*/  UMOV UR4, 0xffffffff ;  /* 0xffffffff00047882 */ /* 0x000fc60000000000 */
[----:B------:R-:W-:Y:S05]  /*2d50*/  BRA.DIV UR4, `(.L_x_8625) ;  /* 0x0000000e043c7947 */ /* 0x000fea000b800000 */
[----:B------:R-:W-:Y:S01]  /*2d60*/  HFMA2.MMA R5, -RZ, RZ, 0, 0 ;  /* 0x00000000ff057435 */ /* 0x000fe200000001ff */
[----:B-1-3--:R-:W-:Y:S02]  /*2d70*/  CS2R R2, SRZ ;  /* 0x0000000000027805 */ /* 0x00afe4000001ff00 */
[----:B------:R-:W-:Y:S02]  /*2d80*/  CS2R R18, SRZ ;  /* 0x0000000000127805 */ /* 0x000fe4000001ff00 */
[----:B------:R-:W-:Y:S01]  /*2d90*/  MOV R0, RZ ;  /* 0x000000ff00007202 */ /* 0x000fe20000000f00 */
        /* <DEDUP_REMOVED lines=9> */
.L_x_8643:
[----:B------:R-:W-:Y:S05]  /*2e30*/  WARPSYNC.ALL ;  /* 0x0000000000007948 */ /* 0x000fea0003800000 */
[----:B------:R-:W1:Y:S01]  /*2e40*/  S2UR UR5, SR_CgaCtaId ;  /* 0x00000000000579c3 */ /* 0x000e620000008800 */
[----:B------:R-:W-:-:S07]  /*2e50*/  LOP3.LUT R0, R6, 0x1, RZ, 0xc0, !PT ;  /* 0x0000000106007812 */ /* 0x000fce00078ec0ff */
[----:B------:R-:W-:Y:S01]  /*2e60*/  BAR.SYNC.DEFER_BLOCKING 0x0 ;  /* 0x0000000000007b1d */ /* 0x000fe20000010000 */
[----:B0-----:R-:W-:Y:S01]  /*2e70*/  LOP3.LUT R11, R10, 0xffffffc0, RZ, 0xc0, !PT ;  /* 0xffffffc00a0b7812 */ /* 0x001fe200078ec0ff */
        /* <DEDUP_REMOVED lines=30> */
[----:B------:R-:W4:Y:S04]  /*3060*/  LDS R13, [R6+0xc0] ;  /* 0x0000c000060d7984 */ /* 0x000f280000000800 */
[----:B------:R-:W5:Y:S04]  /*3070*/  LDS R12, [R6+0x100] ;  /* 0x00010000060c7984 */ /* 0x000f680000000800 */
[----:B--2---:R-:W2:Y:S04]  /*3080*/  LDS R15, [R6+0x140] ;  /* 0x00014000060f7984 */ /* 0x004ea80000000800 */
[----:B------:R-:W2:Y:S04]  /*3090*/  LDS R14, [R6+0x180] ;  /* 0x00018000060e7984 */ /* 0x000ea80000000800 */
[----:B------:R-:W2:Y:S01]  /*30a0*/  LDS R22, [R6+0x1c0] ;  /* 0x0001c00006167984 */ /* 0x000ea20000000800 */
[----:B0-----:R-:W-:Y:S01]  /*30b0*/  FADD.FTZ R2, R2, R7 ;  /* 0x0000000702027221 */ /* 0x001fe20000010000 */
[----:B-1----:R-:W-:Y:S01]  /*30c0*/  FADD.FTZ R4, R4, R11 ;  /* 0x0000000b04047221 */ /* 0x002fe20000010000 */
[----:B---3--:R-:W-:Y:S01]  /*30d0*/  FADD.FTZ R3, R3, R10 ;  /* 0x0000000a03037221 */ /* 0x008fe20000010000 */
[----:B----4-:R-:W-:Y:S01]  /*30e0*/  FADD.FTZ R18, R18, R13 ;  /* 0x0000000d12127221 */ /* 0x010fe20000010000 */
[----:B-----5:R-:W-:Y:S01]  /*30f0*/  FADD.FTZ R19, R19, R12 ;  /* 0x0000000c13137221 */ /* 0x020fe20000010000 */
[----:B--2---:R-:W-:Y:S01]  /*3100*/  FADD.FTZ R20, R20, R15 ;  /* 0x0000000f14147221 */ /* 0x004fe20000010000 */
[----:B------:R-:W-:Y:S01]  /*3110*/  FADD.FTZ R5, R5, R14 ;  /* 0x0000000e05057221 */ /* 0x000fe20000010000 */
[----:B------:R-:W-:-:S07]  /*3120*/  FADD.FTZ R21, R21, R22 ;  /* 0x0000001615157221 */ /* 0x000fce0000010000 */
.L_x_8627:
[----:B------:R-:W-:Y:S05]  /*3130*/  BSYNC B0 ;  /* 0x0000000000007941 */ /* 0x000fea0003800000 */
.L_x_8626:
        /* <DEDUP_REMOVED lines=15> */
[----:B------:R-:W5:Y:S04]  /*3230*/  LDS R13, [R6+0xc0] ;  /* 0x0000c000060d7984 */ /* 0x000f680000000800 */
[----:B------:R-:W5:Y:S04]  /*3240*/  @!P0 LDS R12, [R6+0x100] ;  /* 0x00010000060c8984 */ /* 0x000f680000000800 */
[----:B--2---:R-:W2:Y:S04]  /*3250*/  @!P0 LDS R15, [R6+0x140] ;  /* 0x00014000060f8984 */ /* 0x004ea80000000800 */
[----:B------:R-:W2:Y:S04]  /*3260*/  @!P0 LDS R14, [R6+0x180] ;  /* 0x00018000060e8984 */ /* 0x000ea80000000800 */
[----:B------:R-:W2:Y:S01]  /*3270*/  @!P0 LDS R22, [R6+0x1c0] ;  /* 0x0001c00006168984 */ /* 0x000ea20000000800 */
[----:B01----:R-:W-:Y:S01]  /*3280*/  FADD.FTZ R2, R2, R7 ;  /* 0x0000000702027221 */ /* 0x003fe20000010000 */
[----:B---3--:R-:W-:Y:S01]  /*3290*/  FADD.FTZ R4, R4, R11 ;  /* 0x0000000b04047221 */ /* 0x008fe20000010000 */
[----:B----4-:R-:W-:Y:S01]  /*32a0*/  FADD.FTZ R3, R3, R10 ;  /* 0x0000000a03037221 */ /* 0x010fe20000010000 */
[----:B-----5:R-:W-:Y:S01]  /*32b0*/  FADD.FTZ R18, R18, R13 ;  /* 0x0000000d12127221 */ /* 0x020fe20000010000 */
[----:B------:R-:W-:Y:S01]  /*32c0*/  @!P0 FADD.FTZ R19, R19, R12 ;  /* 0x0000000c13138221 */ /* 0x000fe20000010000 */
[----:B--2---:R-:W-:Y:S01]  /*32d0*/  @!P0 FADD.FTZ R20, R20, R15 ;  /* 0x0000000f14148221 */ /* 0x004fe20000010000 */
[----:B------:R-:W-:Y:S01]  /*32e0*/  @!P0 FADD.FTZ R5, R5, R14 ;  /* 0x0000000e05058221 */ /* 0x000fe20000010000 */
[----:B------:R-:W-:-:S07]  /*32f0*/  @!P0 FADD.FTZ R21, R21, R22 ;  /* 0x0000001615158221 */ /* 0x000fce0000010000 */
.L_x_8629:
[----:B------:R-:W-:Y:S05]  /*3300*/  BSYNC B0 ;  /* 0x0000000000007941 */ /* 0x000fea0003800000 */
.L_x_8628:
        /* <DEDUP_REMOVED lines=20> */
[C---:B------:R-:W-:Y:S01]  /*3450*/  IADD3 R16, R0.reuse, 0x40, RZ ;  /* 0x0000004000107810 */ /* 0x040fe20007ffe0ff */
[C---:B------:R-:W-:Y:S01]  /*3460*/  VIADD R27, R0.reuse, 0x70 ;  /* 0x00000070001b7836 */ /* 0x040fe20000000000 */
[----:B------:R-:W-:Y:S01]  /*3470*/  IADD3 R23, R0, 0x60, RZ ;  /* 0x0000006000177810 */ /* 0x000fe20007ffe0ff */
[----:B------:R-:W-:Y:S01]  /*3480*/  ULDC.64 UR4, c[0x0][0x220] ;  /* 0x0000880000047ab9 */ /* 0x000fe20000000a00 */
[----:B------:R-:W-:-:S02]  /*3490*/  IADD3 R9, P0, R10, R6, RZ ;  /* 0x000000060a097210 */ /* 0x000fc40007f1e0ff */
[-C--:B------:R-:W-:Y:S02]  /*34a0*/  IADD3 R11, P1, R12, R6.reuse, RZ ;  /* 0x000000060c0b7210 */ /* 0x080fe40007f3e0ff */
[-C--:B------:R-:W-:Y:S02]  /*34b0*/  IADD3 R13, P2, R14, R6.reuse, RZ ;  /* 0x000000060e0d7210 */ /* 0x080fe40007f5e0ff */
[-C--:B--2---:R-:W-:Y:S02]  /*34c0*/  IADD3 R15, P3, R16, R6.reuse, RZ ;  /* 0x00000006100f7210 */ /* 0x084fe40007f7e0ff */
        /* <DEDUP_REMOVED lines=28> */
[C---:B------:R-:W-:Y:S01]  /*3690*/  LEA R24, P1, R25.reuse, UR4, 0x2 ;  /* 0x0000000419187c11 */ /* 0x040fe2000f8210ff */
[----:B------:R-:W-:Y:S01]  /*36a0*/  STG.E desc[UR36][R16.64], R20 ;  /* 0x0000001410007986 */ /* 0x000fe2000c101924 */
[----:B------:R-:W-:Y:S02]  /*36b0*/  LEA.HI.X R23, R0, UR5, R23, 0x2, P0 ;  /* 0x0000000500177c11 */ /* 0x000fe400080f1417 */
[----:B------:R-:W-:-:S03]  /*36c0*/  LEA.HI.X R25, R25, UR5, R26, 0x2, P1 ;  /* 0x0000000519197c11 */ /* 0x000fc600088f141a */
[----:B------:R-:W-:Y:S04]  /*36d0*/  STG.E desc[UR36][R22.64], R5 ;  /* 0x0000000516007986 */ /* 0x000fe8000c101924 */
[----:B------:R-:W-:Y:S01]  /*36e0*/  STG.E desc[UR36][R24.64], R21 ;  /* 0x0000001518007986 */ /* 0x000fe2000c101924 */
[----:B------:R-:W-:Y:S05]  /*36f0*/  EXIT ;  /* 0x000000000000794d */ /* 0x000fea0003800000 */
.L_x_8596:
        /* <DEDUP_REMOVED lines=16> */
.L_x_8623:
        /* <DEDUP_REMOVED lines=16> */
.L_x_8630:
[----:B------:R-:W-:Y:S05]  /*3900*/  EXIT ;  /* 0x000000000000794d */ /* 0x000fea0003800000 */
.L_x_8598:
[----:B------:R-:W-:Y:S01]  /*3910*/  MOV R12, 0x10 ;  /* 0x00000010000c7802 */ /* 0x000fe20000000f00 */
[----:B------:R-:W-:Y:S01]  /*3920*/  IMAD.MOV.U32 R11, RZ, RZ, 0x1f ;  /* 0x0000001fff0b7424 */ /* 0x000fe200078e00ff */
[----:B------:R-:W-:Y:S01]  /*3930*/  MOV R15, 0xffffffff ;  /* 0xffffffff000f7802 */ /* 0x000fe20000000f00 */
[----:B------:R-:W-:-:S07]  /*3940*/  IMAD.MOV.U32 R2, RZ, RZ, -0x800001 ;  /* 0xff7fffffff027424 */ /* 0x000fce00078e00ff */
[----:B------:R-:W-:Y:S05]  /*3950*/  WARPSYNC.COLLECTIVE R15, `(.L_x_8631) ;  /* 0x000000000f087348 */ /* 0x000fea0003c00000 */
[----:B------:R0:W1:Y:S02]  /*3960*/  SHFL.BFLY P6, R14, R13, R12, R11 ;  /* 0x0c00000c0d0e7389 */ /* 0x00006400000c000b */
[----:B01----:R-:W-:Y:S01]  /*3970*/  ENDCOLLECTIVE ;  /* 0x000000000000791b */ /* 0x003fe20003800000 */
.L_x_8631:
[----:B------:R-:W-:Y:S01]  /*3980*/  HFMA2.MMA R12, -RZ, RZ, 0, 4.76837158203125e-07 ;  /* 0x00000008ff0c7435 */ /* 0x000fe200000001ff */
[----:B------:R-:W-:-:S05]  /*3990*/  FMNMX.FTZ R0, R14, -3.40282346638528859812e+38, !PT ;  /* 0xff7fffff0e007809 */ /* 0x000fca0007810000 */
[----:B------:R-:W-:-:S07]  /*39a0*/  IMAD.MOV.U32 R13, RZ, RZ, R0 ;  /* 0x000000ffff0d7224 */ /* 0x000fce00078e0000 */
[----:B------:R-:W-:Y:S05]  /*39b0*/  WARPSYNC.COLLECTIVE R15, `(.L_x_8632) ;  /* 0x000000000f087348 */ /* 0x000fea0003c00000 */
[----:B------:R0:W1:Y:S02]  /*39c0*/  SHFL.BFLY P6, R14, R13, R12, R11 ;  /* 0x0c00000c0d0e7389 */ /* 0x00006400000c000b */
[----:B01----:R-:W-:Y:S01]  /*39d0*/  ENDCOLLECTIVE ;  /* 0x000000000000791b */ /* 0x003fe20003800000 */
.L_x_8632:
[----:B------:R-:W-:Y:S02]  /*39e0*/  MOV R12, 0x4 ;  /* 0x00000004000c7802 */ /* 0x000fe40000000f00 */
[----:B------:R-:W-:-:S05]  /*39f0*/  FMNMX.FTZ R3, R0, R14, !PT ;  /* 0x0000000e00037209 */ /* 0x000fca0007810000 */
[----:B------:R-:W-:-:S07]  /*3a00*/  IMAD.MOV.U32 R13, RZ, RZ, R3 ;  /* 0x000000ffff0d7224 */ /* 0x000fce00078e0003 */
[----:B------:R-:W-:Y:S05]  /*3a10*/  WARPSYNC.COLLECTIVE R15, `(.L_x_8633) ;  /* 0x000000000f087348 */ /* 0x000fea0003c00000 */
[----:B------:R0:W1:Y:S02]  /*3a20*/  SHFL.BFLY P6, R14, R13, R12, R11 ;  /* 0x0c00000c0d0e7389 */ /* 0x00006400000c000b */
[----:B01----:R-:W-:Y:S01]  /*3a30*/  ENDCOLLECTIVE ;  /* 0x000000000000791b */ /* 0x003fe20003800000 */
.L_x_8633:
[----:B------:R-:W-:Y:S05]  /*3a40*/  BRA `(.L_x_8634) ;  /* 0xffffffd000a07947 */ /* 0x000fea000383ffff */
.L_x_8625:
[----:B-1-3--:R-:W-:Y:S01]  /*3a50*/  HFMA2.MMA R13, -RZ, RZ, 0, 0 ;  /* 0x00000000ff0d7435 */ /* 0x00afe200000001ff */
[----:B------:R-:W-:Y:S01]  /*3a60*/  IMAD.MOV.U32 R12, RZ, RZ, 0x1 ;  /* 0x00000001ff0c7424 */ /* 0x000fe200078e00ff */
[----:B0-----:R-:W-:Y:S01]  /*3a70*/  MOV R11, 0x1f ;  /* 0x0000001f000b7802 */ /* 0x001fe20000000f00 */
[----:B--2---:R-:W-:-:S08]  /*3a80*/  IMAD.MOV.U32 R15, RZ, RZ, -0x1 ;  /* 0xffffffffff0f7424 */ /* 0x004fd000078e00ff */
[----:B------:R-:W-:Y:S05]  /*3a90*/  WARPSYNC.COLLECTIVE R15, `(.L_x_8635) ;  /* 0x000000000f087348 */ /* 0x000fea0003c00000 */
[----:B------:R0:W1:Y:S02]  /*3aa0*/  SHFL.BFLY P6, R14, R13, R12, R11 ;  /* 0x0c00000c0d0e7389 */ /* 0x00006400000c000b */
[----:B01----:R-:W-:Y:S01]  /*3ab0*/  ENDCOLLECTIVE ;  /* 0x000000000000791b */ /* 0x003fe20003800000 */
.L_x_8635:
[----:B------:R-:W-:-:S07]  /*3ac0*/  MOV R2, R14 ;  /* 0x0000000e00027202 */ /* 0x000fce0000000f00 */
[----:B------:R-:W-:Y:S05]  /*3ad0*/  WARPSYNC.COLLECTIVE R15, `(.L_x_8636) ;  /* 0x000000000f087348 */ /* 0x000fea0003c00000 */
[----:B------:R0:W1:Y:S02]  /*3ae0*/  SHFL.BFLY P6, R14, R13, R12, R11 ;  /* 0x0c00000c0d0e7389 */ /* 0x00006400000c000b */
[----:B01----:R-:W-:Y:S01]  /*3af0*/  ENDCOLLECTIVE ;  /* 0x000000000000791b */ /* 0x003fe20003800000 */
.L_x_8636:
[----:B------:R-:W-:Y:S01]  /*3b00*/  FADD.FTZ R2, RZ, R2 ;  /* 0x00000002ff027221 */ /* 0x000fe20000010000 */
[----:B------:R-:W-:-:S07]  /*3b10*/  IMAD.MOV.U32 R3, RZ, RZ, R14 ;  /* 0x000000ffff037224 */ /* 0x000fce00078e000e */
[----:B------:R-:W-:Y:S05]  /*3b20*/  WARPSYNC.COLLECTIVE R15, `(.L_x_8637) ;  /* 0x000000000f087348 */ /* 0x000fea0003c00000 */
[----:B------:R0:W1:Y:S02]  /*3b30*/  SHFL.BFLY P6, R14, R13, R12, R11 ;  /* 0x0c00000c0d0e7389 */ /* 0x00006400000c000b */
[----:B01----:R-:W-:Y:S01]  /*3b40*/  ENDCOLLECTIVE ;  /* 0x000000000000791b */ /* 0x003fe20003800000 */
.L_x_8637:
[----:B------:R-:W-:Y:S01]  /*3b50*/  FADD.FTZ R4, RZ, R3 ;  /* 0x00000003ff047221 */ /* 0x000fe20000010000 */
[----:B------:R-:W-:-:S07]  /*3b60*/  MOV R5, R14 ;  /* 0x0000000e00057202 */ /* 0x000fce0000000f00 */
[----:B------:R-:W-:Y:S05]  /*3b70*/  WARPSYNC.COLLECTIVE R15, `(.L_x_8638) ;  /* 0x000000000f087348 */ /* 0x000fea0003c00000 */
[----:B------:R0:W1:Y:S02]  /*3b80*/  SHFL.BFLY P6, R14, R13, R12, R11 ;  /* 0x0c00000c0d0e7389 */ /* 0x00006400000c000b */
[----:B01----:R-:W-:Y:S01]  /*3b90*/  ENDCOLLECTIVE ;  /* 0x000000000000791b */ /* 0x003fe20003800000 */
.L_x_8638:
[----:B------:R-:W-:Y:S01]  /*3ba0*/  FADD.FTZ R3, RZ, R5 ;  /* 0x00000005ff037221 */ /* 0x000fe20000010000 */
[----:B------:R-:W-:-:S07]  /*3bb0*/  IMAD.MOV.U32 R18, RZ, RZ, R14 ;  /* 0x000000ffff127224 */ /* 0x000fce00078e000e */
[----:B------:R-:W-:Y:S05]  /*3bc0*/  WARPSYNC.COLLECTIVE R15, `(.L_x_8639) ;  /* 0x000000000f087348 */ /* 0x000fea0003c00000 */
[----:B------:R0:W1:Y:S02]  /*3bd0*/  SHFL.BFLY P6, R14, R13, R12, R11 ;  /* 0x0c00000c0d0e7389 */ /* 0x00006400000c000b */
[----:B01----:R-:W-:Y:S01]  /*3be0*/  ENDCOLLECTIVE ;  /* 0x000000000000791b */ /* 0x003fe20003800000 */
.L_x_8639:
[----:B------:R-:W-:Y:S01]  /*3bf0*/  FADD.FTZ R18, RZ, R18 ;  /* 0x00000012ff127221 */ /* 0x000fe20000010000 */
[----:B------:R-:W-:-:S07]  /*3c00*/  MOV R19, R14 ;  /* 0x0000000e00137202 */ /* 0x000fce0000000f00 */
[----:B------:R-:W-:Y:S05]  /*3c10*/  WARPSYNC.COLLECTIVE R15, `(.L_x_8640) ;  /* 0x000000000f087348 */ /* 0x000fea0003c00000 */
[----:B------:R0:W1:Y:S02]  /*3c20*/  SHFL.BFLY P6, R14, R13, R12, R11 ;  /* 0x0c00000c0d0e7389 */ /* 0x00006400000c000b */
[----:B01----:R-:W-:Y:S01]  /*3c30*/  ENDCOLLECTIVE ;  /* 0x000000000000791b */ /* 0x003fe20003800000 */
.L_x_8640:
[----:B------:R-:W-:Y:S01]  /*3c40*/  FADD.FTZ R19, RZ, R19 ;  /* 0x00000013ff137221 */ /* 0x000fe20000010000 */
[----:B------:R-:W-:-:S07]  /*3c50*/  IMAD.MOV.U32 R20, RZ, RZ, R14 ;  /* 0x000000ffff147224 */ /* 0x000fce00078e000e */
[----:B------:R-:W-:Y:S05]  /*3c60*/  WARPSYNC.COLLECTIVE R15, `(.L_x_8641) ;  /* 0x000000000f087348 */ /* 0x000fea0003c00000 */
[----:B------:R0:W1:Y:S02]  /*3c70*/  SHFL.BFLY P6, R14, R13, R12, R11 ;  /* 0x0c00000c0d0e7389 */ /* 0x00006400000c000b */
[----:B01----:R-:W-:Y:S01]  /*3c80*/  ENDCOLLECTIVE ;  /* 0x000000000000791b */ /* 0x003fe20003800000 */
.L_x_8641:
[----:B------:R-:W-:Y:S01]  /*3c90*/  FADD.FTZ R20, RZ, R20 ;  /* 0x00000014ff147221 */ /* 0x000fe20000010000 */
[----:B------:R-:W-:-:S07]  /*3ca0*/  MOV R0, R14 ;  /* 0x0000000e00007202 */ /* 0x000fce0000000f00 */
[----:B------:R-:W-:Y:S05]  /*3cb0*/  WARPSYNC.COLLECTIVE R15, `(.L_x_8642) ;  /* 0x000000000f087348 */ /* 0x000fea0003c00000 */
[----:B------:R0:W1:Y:S02]  /*3cc0*/  SHFL.BFLY P6, R14, R13, R12, R11 ;  /* 0x0c00000c0d0e7389 */ /* 0x00006400000c000b */
[----:B01----:R-:W-:Y:S01]  /*3cd0*/  ENDCOLLECTIVE ;  /* 0x000000000000791b */ /* 0x003fe20003800000 */
.L_x_8642:
[----:B------:R-:W-:Y:S01]  /*3ce0*/  FADD.FTZ R5, RZ, R0 ;  /* 0x00000000ff057221 */ /* 0x000fe20000010000 */
[----:B------:R-:W-:Y:S06]  /*3cf0*/  BRA `(.L_x_8643) ;  /* 0xfffffff0004c7947 */ /* 0x000fec000383ffff */
.L_x_8644:
        /* <DEDUP_REMOVED lines=16> */
.L_x_29724:


//--------------------- .text._ZN4vllm25paged_attention_v2_kernelIfhLi120ELi8ELi128ELNS_18Fp8KVCacheDataTypeE2ELb1ELi512EEEvPfS2_PT_PKS3_PKT0_S9_ifPKiSB_iPKfiiiSD_SD_iiiii --------------------------
	.section	.text._ZN4vllm25paged_attention_v2_kernelIfhLi120ELi8ELi128ELNS_18Fp8KVCacheDataTypeE2ELb1ELi512EEEvPfS2_PT_PKS3_PKT0_S9_ifPKiSB_iPKfiiiSD_SD_iiiii,"ax",@progbits
	.align	128
        .global         _ZN4vllm25paged_attention_v2_kernelIfhLi120ELi8ELi128ELNS_18Fp8KVCacheDataTypeE2ELb1ELi512EEEvPfS2_PT_PKS3_PKT0_S9_ifPKiSB_iPKfiiiSD_SD_iiiii
        .type           _ZN4vllm25paged_attention_v2_kernelIfhLi120ELi8ELi128ELNS_18Fp8KVCacheDataTypeE2ELb1ELi512EEEvPfS2_PT_PKS3_PKT0_S9_ifPKiSB_iPKfiiiSD_SD_iiiii,@function
        .size           _ZN4vllm25paged_attention_v2_kernelIfhLi120ELi8ELi128ELNS_18Fp8KVCacheDataTypeE2ELb1ELi512EEEvPfS2_PT_PKS3_PKT0_S9_ifPKiSB_iPKfiiiSD_SD_iiiii,(.L_x_29725 - _ZN4vllm25paged_attention_v2_kernelIfhLi120ELi8ELi128ELNS_18Fp8KVCacheDataTypeE2ELb1ELi512EEEvPfS2_PT_PKS3_PKT0_S9_ifPKiSB_iPKfiiiSD_SD_iiiii)
        .other          _ZN4vllm25paged_attention_v2_kernelIfhLi120ELi8ELi128ELNS_18Fp8KVCacheDataTypeE2ELb1ELi512EEEvPfS2_PT_PKS3_PKT0_S9_ifPKiSB_iPKfiiiSD_SD_iiiii,@"STO_CUDA_ENTRY STV_DEFAULT"
_ZN4vllm25paged_attention_v2_kernelIfhLi120ELi8ELi128ELNS_18Fp8KVCacheDataTypeE2ELb1ELi512EEEvPfS2_PT_PKS3_PKT0_S9_ifPKiSB_iPKfiiiSD_SD_iiiii:
.text._ZN4vllm25paged_attention_v2_kernelIfhLi120ELi8ELi128ELNS_18Fp8KVCacheDataTypeE2ELb1ELi512EEEvPfS2_PT_PKS3_PKT0_S9_ifPKiSB_iPKfiiiSD_SD_iiiii:
        /* <DEDUP_REMOVED lines=109> */
.L_x_8645:
[----:B------:R-:W-:Y:S02]  /*06d0*/  ULDC UR4, c[0x0][0x288] ;  /* 0x0000a20000047ab9 */ /* 0x000fe40000000800 */
[----:B------:R-:W-:-:S04]  /*06e0*/  IMAD R3, R8, UR4, R9 ;  /* 0x0000000408037c24 */ /* 0x000fc8000f8e0209 */
[----:B------:R-:W-:-:S07]  /*06f0*/  IMAD R4, R3, R4, RZ ;  /* 0x0000000403047224 */ /* 0x000fce00078e02ff */
.L_x_8646:
        /* <DEDUP_REMOVED lines=28> */
.L_x_8650:
        /* <DEDUP_REMOVED lines=41> */
.L_x_8648:
[----:B------:R-:W-:Y:S05]  /*0b50*/  BSYNC B7 ;  /* 0x0000000000077941 */ /* 0x000fea0003800000 */
.L_x_8647:
        /* <DEDUP_REMOVED lines=23> */
[----:B------:R0:W1:Y:S02]  /*0cd0*/  SHFL.BFLY PT, R14, R3, 0x4, 0x1f ;  /* 0x0c801f00030e7f89 */ /* 0x00006400000e0000 */
.L_x_8697:
        /* <DEDUP_REMOVED lines=47> */
.L_x_8656:
        /* <DEDUP_REMOVED lines=11> */
.L_x_8655:
[----:B------:R-:W-:Y:S05]  /*1080*/  BSYNC B1 ;  /* 0x0000000000017941 */ /* 0x000fea0003800000 */
.L_x_8654:
        /* <DEDUP_REMOVED lines=14> */
.L_x_8659:
        /* <DEDUP_REMOVED lines=100> */
.L_x_8658:
[----:B------:R-:W-:Y:S05]  /*17b0*/  BSYNC B1 ;  /* 0x0000000000017941 */ /* 0x000fea0003800000 */
.L_x_8657:
        /* <DEDUP_REMOVED lines=55> */
.L_x_8661:
[----:B------:R-:W-:Y:S05]  /*1b30*/  BSYNC B1 ;  /* 0x0000000000017941 */ /* 0x000fea0003800000 */
.L_x_8660:
        /* <DEDUP_REMOVED lines=26> */
.L_x_8653:
[----:B------:R-:W-:Y:S05]  /*1ce0*/  BSYNC B0 ;  /* 0x0000000000007941 */ /* 0x000fea0003800000 */
.L_x_8652:
        /* <DEDUP_REMOVED lines=55> */
.L_x_8666:
        /* <DEDUP_REMOVED lines=8> */
.L_x_8665:
[----:B------:R-:W-:Y:S05]  /*20e0*/  BSYNC B1 ;  /* 0x0000000000017941 */ /* 0x000fea0003800000 */
.L_x_8664:
        /* <DEDUP_REMOVED lines=14> */
.L_x_8669:
        /* <DEDUP_REMOVED lines=52> */
.L_x_8668:
[----:B------:R-:W-:Y:S05]  /*2510*/  BSYNC B1 ;  /* 0x0000000000017941 */ /* 0x000fea0003800000 */
.L_x_8667:
        /* <DEDUP_REMOVED lines=31> */
.L_x_8671:
[----:B------:R-:W-:Y:S05]  /*2710*/  BSYNC B1 ;  /* 0x0000000000017941 */ /* 0x000fea0003800000 */
.L_x_8670:
        /* <DEDUP_REMOVED lines=14> */
.L_x_8663:
[----:B------:R-:W-:Y:S05]  /*2800*/  BSYNC B0 ;  /* 0x0000000000007941 */ /* 0x000fea0003800000 */
.L_x_8662:
        /* <DEDUP_REMOVED lines=22> */
.L_x_8673:
[----:B------:R-:W-:Y:S05]  /*2970*/  BSYNC B0 ;  /* 0x0000000000007941 */ /* 0x000fea0003800000 */
.L_x_8672:
        /* <DEDUP_REMOVED lines=27> */
.L_x_8677:
        /* <DEDUP_REMOVED lines=33> */
.L_x_8675:
[----:B------:R-:W-:Y:S05]  /*2d40*/  BSYNC B6 ;  /* 0x0000000000067941 */ /* 0x000fea0003800000 */
.L_x_8674:
        /* <DEDUP_REMOVED lines=15> */
.L_x_8706:
        /* <DEDUP_REMOVED lines=27> */
.L_x_8680:
[----:B------:R-:W-:Y:S05]  /*2ff0*/  BSYNC B0 ;  /* 0x0000000000007941 */ /* 0x000fea0003800000 */
.L_x_8679:
        /* <DEDUP_REMOVED lines=11> */
[----:B--2---:R-:W2:Y:S04]  /*30b0*/  LDS R15, [R11+0x40] ;  /* 0x000040000b0f7984 */ /* 0x004ea80000000800 */
[----:B------:R-:W4:Y:S04]  /*30c0*/  LDS R6, [R11+0x80] ;  /* 0x000080000b067984 */ /* 0x000f280000000800 */
[----:B------:R-:W5:Y:S04]  /*30d0*/  LDS R23, [R11+0xc0] ;  /* 0x0000c0000b177984 */ /* 0x000f680000000800 */
[----:B------:R-:W1:Y:S04]  /*30e0*/  LDS R12, [R11+0x100] ;  /* 0x000100000b0c7984 */ /* 0x000e680000000800 */
[----:B------:R-:W3:Y:S04]  /*30f0*/  LDS R25, [R11+0x140] ;  /* 0x000140000b197984 */ /* 0x000ee80000000800 */
[----:B------:R-:W3:Y:S01]  /*3100*/  LDS R27, [R11+0x180] ;  /* 0x000180000b1b7984 */ /* 0x000ee20000000800 */
[----:B0-----:R-:W-:Y:S01]  /*3110*/  FADD.FTZ R2, R2, R13 ;  /* 0x0000000d02027221 */ /* 0x001fe20000010000 */
[----:B--2---:R-:W-:Y:S01]  /*3120*/  FADD.FTZ R4, R4, R15 ;  /* 0x0000000f04047221 */ /* 0x004fe20000010000 */
[----:B----4-:R-:W-:Y:S01]  /*3130*/  FADD.FTZ R3, R3, R6 ;  /* 0x0000000603037221 */ /* 0x010fe20000010000 */
[----:B-----5:R-:W-:Y:S01]  /*3140*/  FADD.FTZ R18, R18, R23 ;  /* 0x0000001712127221 */ /* 0x020fe20000010000 */
[----:B-1----:R-:W-:Y:S01]  /*3150*/  FADD.FTZ R19, R19, R12 ;  /* 0x0000000c13137221 */ /* 0x002fe20000010000 */
[----:B---3--:R-:W-:Y:S01]  /*3160*/  FADD.FTZ R20, R20, R25 ;  /* 0x0000001914147221 */ /* 0x008fe20000010000 */
[----:B------:R-:W-:-:S07]  /*3170*/  FADD.FTZ R0, R0, R27 ;  /* 0x0000001b00007221 */ /* 0x000fce0000010000 */
.L_x_8684:
[----:B------:R-:W-:Y:S05]  /*3180*/  BSYNC B1 ;  /* 0x0000000000017941 */ /* 0x000fea0003800000 */
.L_x_8683:
[----:B0--3--:R-:W-:-:S07]  /*3190*/  @!P0 FADD.FTZ R21, R21, R14 ;  /* 0x0000000e15158221 */ /* 0x009fce0000010000 */
.L_x_8682:
[----:B------:R-:W-:Y:S05]  /*31a0*/  BSYNC B0 ;  /* 0x0000000000007941 */ /* 0x000fea0003800000 */
.L_x_8681:
        /* <DEDUP_REMOVED lines=16> */
.L_x_8686:
[----:B------:R-:W-:Y:S05]  /*32b0*/  BSYNC B0 ;  /* 0x0000000000007941 */ /* 0x000fea0003800000 */
.L_x_8685:
        /* <DEDUP_REMOVED lines=11> */
[----:B--2---:R-:W2:Y:S04]  /*3370*/  LDS R15, [R11+0x40] ;  /* 0x000040000b0f7984 */ /* 0x004ea80000000800 */
[----:B------:R-:W5:Y:S04]  /*3380*/  LDS R6, [R11+0x80] ;  /* 0x000080000b067984 */ /* 0x000f680000000800 */
[----:B------:R-:W1:Y:S04]  /*3390*/  LDS R23, [R11+0xc0] ;  /* 0x0000c0000b177984 */ /* 0x000e680000000800 */
[----:B------:R-:W4:Y:S04]  /*33a0*/  LDS R12, [R11+0x100] ;  /* 0x000100000b0c7984 */ /* 0x000f280000000800 */
[----:B------:R-:W4:Y:S04]  /*33b0*/  LDS R25, [R11+0x140] ;  /* 0x000140000b197984 */ /* 0x000f280000000800 */
[----:B------:R-:W4:Y:S01]  /*33c0*/  LDS R27, [R11+0x180] ;  /* 0x000180000b1b7984 */ /* 0x000f220000000800 */
[----:B0--3--:R-:W-:Y:S01]  /*33d0*/  FADD.FTZ R2, R2, R13 ;  /* 0x0000000d02027221 */ /* 0x009fe20000010000 */
[----:B--2---:R-:W-:Y:S01]  /*33e0*/  FADD.FTZ R4, R4, R15 ;  /* 0x0000000f04047221 */ /* 0x004fe20000010000 */
[----:B-----5:R-:W-:Y:S01]  /*33f0*/  FADD.FTZ R3, R3, R6 ;  /* 0x0000000603037221 */ /* 0x020fe20000010000 */
[----:B-1----:R-:W-:Y:S01]  /*3400*/  FADD.FTZ R18, R18, R23 ;  /* 0x0000001712127221 */ /* 0x002fe20000010000 */
[----:B----4-:R-:W-:Y:S01]  /*3410*/  FADD.FTZ R19, R19, R12 ;  /* 0x0000000c13137221 */ /* 0x010fe20000010000 */
[----:B------:R-:W-:Y:S01]  /*3420*/  FADD.FTZ R20, R20, R25 ;  /* 0x0000001914147221 */ /* 0x000fe20000010000 */
[----:B------:R-:W-:-:S07]  /*3430*/  FADD.FTZ R0, R0, R27 ;  /* 0x0000001b00007221 */ /* 0x000fce0000010000 */
.L_x_8690:
[----:B------:R-:W-:Y:S05]  /*3440*/  BSYNC B1 ;  /* 0x0000000000017941 */ /* 0x000fea0003800000 */
.L_x_8689:
[----:B0--3--:R-:W-:-:S07]  /*3450*/  @!P0 FADD.FTZ R21, R21, R14 ;  /* 0x0000000e15158221 */ /* 0x009fce0000010000 */
.L_x_8688:
[----:B------:R-:W-:Y:S05]  /*3460*/  BSYNC B0 ;  /* 0x0000000000007941 */ /* 0x000fea0003800000 */
.L_x_8687:
[----:B------:R-:W-:Y:S01]  /*3470*/  BAR.SYNC.DEFER_BLOCKING 0x0 ;  /* 0x0000000000007b1d */ /* 0x000fe20000010000 */
[----:B------:R-:W-:-:S04]  /*3480*/  IADD3 R10, R10, 0x1f, RZ ;  /* 0x0000001f0a0a7810 */ /* 0x000fc80007ffe0ff */
[----:B------:R-:W-:-:S13]  /*3490*/  ISETP.GT.U32.AND P0, PT, R10, 0x3e, PT ;  /* 0x0000003e0a00780c */ /* 0x000fda0003f04070 */
[----:B------:R-:W-:Y:S05]  /*34a0*/  @P0 EXIT ;  /* 0x000000000000094d */ /* 0x000fea0003800000 */
[----:B------:R-:W-:Y:S01]  /*34b0*/  UIMAD UR38, UR38, 0x78, URZ ;  /* 0x00000078262678a4 */ /* 0x000fe2000f8e023f */
[----:B------:R-:W-:Y:S01]  /*34c0*/  ISETP.NE.AND P3, PT, R22, RZ, PT ;  /* 0x000000ff1600720c */ /* 0x000fe20003f65270 */
[----:B------:R-:W-:Y:S01]  /*34d0*/  IMAD R6, R17, R8, RZ ;  /* 0x0000000811067224 */ /* 0x000fe200078e02ff */
[----:B------:R-:W-:Y:S01]  /*34e0*/  ISETP.GT.AND P0, PT, R7, 0xf, PT ;  /* 0x0000000f0700780c */ /* 0x000fe20003f04270 */
[----:B------:R-:W-:Y:S01]  /*34f0*/  IMAD R16, R16, 0x78, RZ ;  /* 0x0000007810107824 */ /* 0x000fe200078e02ff */
[----:B------:R-:W-:Y:S01]  /*3500*/  BSSY B0, `(.L_x_8691) ;  /* 0x0000034000007945 */ /* 0x000fe20003800000 */
[----:B------:R-:W-:Y:S01]  /*3510*/  IMAD R6, R6, UR38, RZ ;  /* 0x0000002606067c24 */ /* 0x000fe2000f8e02ff */
[----:B------:R-:W-:Y:S01]  /*3520*/  ISETP.NE.OR P0, PT, R22, RZ, P0 ;  /* 0x000000ff1600720c */ /* 0x000fe20000705670 */
[----:B------:R-:W-:Y:S01]  /*3530*/  IMAD R9, R9, UR38, RZ ;  /* 0x0000002609097c24 */ /* 0x000fe2000f8e02ff */
        /* <DEDUP_REMOVED lines=9> */
[C---:B------:R-:W-:Y:S01]  /*35d0*/  IADD3 R9, R5.reuse, 0x20, RZ ;  /* 0x0000002005097810 */ /* 0x040fe20007ffe0ff */
[C---:B------:R-:W-:Y:S01]  /*35e0*/  VIADD R27, R5.reuse, 0x50 ;  /* 0x00000050051b7836 */ /* 0x040fe20000000000 */
[----:B------:R-:W-:Y:S02]  /*35f0*/  LEA.HI.X.SX32 R13, R5, R24, 0x1, P1 ;  /* 0x00000018050d7211 */ /* 0x000fe400008f0eff */
[C---:B------:R-:W-:Y:S02]  /*3600*/  LEA R12, P1, R6.reuse, UR4, 0x2 ;  /* 0x00000004060c7c11 */ /* 0x040fe4000f8210ff */
[----:B01-34-:R-:W-:Y:S02]  /*3610*/  IADD3 R11, P2, R7, R22, RZ ;  /* 0x00000016070b7210 */ /* 0x01bfe40007f5e0ff */
[----:B------:R-:W-:-:S02]  /*3620*/  LEA.HI.X R13, R6, UR5, R13, 0x2, P1 ;  /* 0x00000005060d7c11 */ /* 0x000fc400088f140d */
[----:B------:R-:W-:Y:S02]  /*3630*/  LEA.HI.X.SX32 R14, R7, R24, 0x1, P2 ;  /* 0x00000018070e7211 */ /* 0x000fe400010f0eff */
[----:B------:R-:W-:Y:S01]  /*3640*/  LEA R6, P1, R11, UR4, 0x2 ;  /* 0x000000040b067c11 */ /* 0x000fe2000f8210ff */
        /* <DEDUP_REMOVED lines=8> */
[C---:B------:R-:W-:Y:S02]  /*36d0*/  IADD3 R25, R5.reuse, 0x40, RZ ;  /* 0x0000004005197810 */ /* 0x040fe40007ffe0ff */
[----:B------:R-:W-:Y:S02]  /*36e0*/  LEA.HI.X R9, R10, UR5, R9, 0x2, P2 ;  /* 0x000000050a097c11 */ /* 0x000fe400090f1409 */
[----:B------:R-:W-:Y:S02]  /*36f0*/  IADD3 R29, R5, 0x60, RZ ;  /* 0x00000060051d7810 */ /* 0x000fe40007ffe0ff */
[----:B------:R-:W-:Y:S01]  /*3700*/  LEA.HI.X.SX32 R11, R11, R24, 0x1, P1 ;  /* 0x000000180b0b7211 */ /* 0x000fe200008f0eff */
[----:B------:R1:W-:Y:S01]  /*3710*/  STG.E desc[UR36][R8.64], R3 ;  /* 0x0000000308007986 */ /* 0x0003e2000c101924 */
[----:B------:R-:W-:Y:S02]  /*3720*/  LEA R10, P1, R14, UR4, 0x2 ;  /* 0x000000040e0a7c11 */ /* 0x000fe4000f8210ff */
[----:B--2---:R-:W-:-:S02]  /*3730*/  IADD3 R15, P2, R25, R22, RZ ;  /* 0x00000016190f7210 */ /* 0x004fc40007f5e0ff */
[-C--:B------:R-:W-:Y:S02]  /*3740*/  IADD3 R23, P3, R27, R22.reuse, RZ ;  /* 0x000000161b177210 */ /* 0x080fe40007f7e0ff */
[----:B------:R-:W-:Y:S02]  /*3750*/  IADD3 R17, P4, R29, R22, RZ ;  /* 0x000000161d117210 */ /* 0x000fe40007f9e0ff */
[----:B------:R-:W-:Y:S02]  /*3760*/  LEA.HI.X R11, R14, UR5, R11, 0x2, P1 ;  /* 0x000000050e0b7c11 */ /* 0x000fe400088f140b */
[-C--:B0-----:R-:W-:Y:S02]  /*3770*/  LEA.HI.X.SX32 R2, R25, R24.reuse, 0x1, P2 ;  /* 0x0000001819027211 */ /* 0x081fe400010f0eff */
[----:B------:R-:W-:Y:S01]  /*3780*/  LEA R12, P1, R15, UR4, 0x2 ;  /* 0x000000040f0c7c11 */ /* 0x000fe2000f8210ff */
        /* <DEDUP_REMOVED lines=11> */
.L_x_8692:
[----:B------:R-:W-:Y:S05]  /*3840*/  BSYNC B0 ;  /* 0x0000000000007941 */ /* 0x000fea0003800000 */
.L_x_8691:
[----:B------:R-:W-:Y:S05]  /*3850*/  @P0 EXIT ;  /* 0x000000000000094d */ /* 0x000fea0003800000 */
[----:B------:R-:W-:Y:S01]  /*3860*/  VIADD R5, R5, 0x70 ;  /* 0x0000007005057836 */ /* 0x000fe20000000000 */
[----:B------:R-:W-:-:S04]  /*3870*/  ULDC.64 UR4, c[0x0][0x220] ;  /* 0x0000880000047ab9 */ /* 0x000fc80000000a00 */
[----:B------:R-:W-:-:S04]  /*3880*/  IADD3 R22, P0, R5, R22, RZ ;  /* 0x0000001605167210 */ /* 0x000fc80007f1e0ff */
[----:B------:R-:W-:Y:S02]  /*3890*/  LEA.HI.X.SX32 R5, R5, R24, 0x1, P0 ;  /* 0x0000001805057211 */ /* 0x000fe400000f0eff */
[----:B0--3--:R-:W-:-:S04]  /*38a0*/  LEA R2, P0, R22, UR4, 0x2 ;  /* 0x0000000416027c11 */ /* 0x009fc8000f8010ff */
[----:B-1----:R-:W-:-:S05]  /*38b0*/  LEA.HI.X R3, R22, UR5, R5, 0x2, P0 ;  /* 0x0000000516037c11 */ /* 0x002fca00080f1405 */
[----:B------:R-:W-:Y:S01]  /*38c0*/  STG.E desc[UR36][R2.64], R21 ;  /* 0x0000001502007986 */ /* 0x000fe2000c101924 */
[----:B------:R-:W-:Y:S05]  /*38d0*/  EXIT ;  /* 0x000000000000794d */ /* 0x000fea0003800000 */
.L_x_8649:
        /* <DEDUP_REMOVED lines=16> */
.L_x_8676:
        /* <DEDUP_REMOVED lines=16> */
.L_x_8693:
[----:B------:R-:W-:Y:S05]  /*3ae0*/  EXIT ;  /* 0x000000000000794d */ /* 0x000fea0003800000 */
.L_x_8651:
[----:B------:R-:W-:Y:S01]  /*3af0*/  MOV R12, 0x10 ;  /* 0x00000010000c7802 */ /* 0x000fe20000000f00 */
[----:B------:R-:W-:Y:S01]  /*3b00*/  IMAD.MOV.U32 R11, RZ, RZ, 0x1f ;  /* 0x0000001fff0b7424 */ /* 0x000fe200078e00ff */
[----:B------:R-:W-:Y:S01]  /*3b10*/  MOV R15, 0xffffffff ;  /* 0xffffffff000f7802 */ /* 0x000fe20000000f00 */
[----:B------:R-:W-:-:S07]  /*3b20*/  IMAD.MOV.U32 R2, RZ, RZ, -0x800001 ;  /* 0xff7fffffff027424 */ /* 0x000fce00078e00ff */
[----:B------:R-:W-:Y:S05]  /*3b30*/  WARPSYNC.COLLECTIVE R15, `(.L_x_8694) ;  /* 0x000000000f087348 */ /* 0x000fea0003c00000 */
[----:B------:R0:W1:Y:S02]  /*3b40*/  SHFL.BFLY P6, R14, R13, R12, R11 ;  /* 0x0c00000c0d0e7389 */ /* 0x00006400000c000b */
[----:B01----:R-:W-:Y:S01]  /*3b50*/  ENDCOLLECTIVE ;  /* 0x000000000000791b */ /* 0x003fe20003800000 */
.L_x_8694:
[----:B------:R-:W-:Y:S01]  /*3b60*/  HFMA2.MMA R12, -RZ, RZ, 0, 4.76837158203125e-07 ;  /* 0x00000008ff0c7435 */ /* 0x000fe200000001ff */
[----:B------:R-:W-:-:S05]  /*3b70*/  FMNMX.FTZ R0, R14, -3.40282346638528859812e+38, !PT ;  /* 0xff7fffff0e007809 */ /* 0x000fca0007810000 */
[----:B------:R-:W-:-:S07]  /*3b80*/  IMAD.MOV.U32 R13, RZ, RZ, R0 ;  /* 0x000000ffff0d7224 */ /* 0x000fce00078e0000 */
[----:B------:R-:W-:Y:S05]  /*3b90*/  WARPSYNC.COLLECTIVE R15, `(.L_x_8695) ;  /* 0x000000000f087348 */ /* 0x000fea0003c00000 */
[----:B------:R0:W1:Y:S02]  /*3ba0*/  SHFL.BFLY P6, R14, R13, R12, R11 ;  /* 0x0c00000c0d0e7389 */ /* 0x00006400000c000b */
[----:B01----:R-:W-:Y:S01]  /*3bb0*/  ENDCOLLECTIVE ;  /* 0x000000000000791b */ /* 0x003fe20003800000 */
.L_x_8695:
[----:B------:R-:W-:Y:S02]  /*3bc0*/  MOV R12, 0x4 ;  /* 0x00000004000c7802 */ /* 0x000fe40000000f00 */
[----:B------:R-:W-:-:S05]  /*3bd0*/  FMNMX.FTZ R3, R0, R14, !PT ;  /* 0x0000000e00037209 */ /* 0x000fca0007810000 */
[----:B------:R-:W-:-:S07]  /*3be0*/  IMAD.MOV.U32 R13, RZ, RZ, R3 ;  /* 0x000000ffff0d7224 */ /* 0x000fce00078e0003 */
[----:B------:R-:W-:Y:S05]  /*3bf0*/  WARPSYNC.COLLECTIVE R15, `(.L_x_8696) ;  /* 0x000000000f087348 */ /* 0x000fea0003c00000 */
[----:B------:R0:W1:Y:S02]  /*3c00*/  SHFL.BFLY P6, R14, R13, R12, R11 ;  /* 0x0c00000c0d0e7389 */ /* 0x00006400000c000b */
[----:B01----:R-:W-:Y:S01]  /*3c10*/  ENDCOLLECTIVE ;  /* 0x000000000000791b */ /* 0x003fe20003800000 */
.L_x_8696:
[----:B------:R-:W-:Y:S05]  /*3c20*/  BRA `(.L_x_8697) ;  /* 0xffffffd0002c7947 */ /* 0x000fea000383ffff */
.L_x_8678:
[----:B-1-3--:R-:W-:Y:S01]  /*3c30*/  HFMA2.MMA R13, -RZ, RZ, 0, 0 ;  /* 0x00000000ff0d7435 */ /* 0x00afe200000001ff */
[----:B------:R-:W-:Y:S01]  /*3c40*/  IMAD.MOV.U32 R12, RZ, RZ, 0x1 ;  /* 0x00000001ff0c7424 */ /* 0x000fe200078e00ff */
[----:B0-----:R-:W-:Y:S01]  /*3c50*/  MOV R11, 0x1f ;  /* 0x0000001f000b7802 */ /* 0x001fe20000000f00 */
[----:B--2---:R-:W-:-:S08]  /*3c60*/  IMAD.MOV.U32 R15, RZ, RZ, -0x1 ;  /* 0xffffffffff0f7424 */ /* 0x004fd000078e00ff */
[----:B------:R-:W-:Y:S05]  /*3c70*/  WARPSYNC.COLLECTIVE R15, `(.L_x_8698) ;  /* 0x000000000f087348 */ /* 0x000fea0003c00000 */
[----:B------:R0:W1:Y:S02]  /*3c80*/  SHFL.BFLY P6, R14, R13, R12, R11 ;  /* 0x0c00000c0d0e7389 */ /* 0x00006400000c000b */
[----:B01----:R-:W-:Y:S01]  /*3c90*/  ENDCOLLECTIVE ;  /* 0x000000000000791b */ /* 0x003fe20003800000 */
.L_x_8698:
[----:B------:R-:W-:-:S07]  /*3ca0*/  MOV R2, R14 ;  /* 0x0000000e00027202 */ /* 0x000fce0000000f00 */
[----:B------:R-:W-:Y:S05]  /*3cb0*/  WARPSYNC.COLLECTIVE R15, `(.L_x_8699) ;  /* 0x000000000f087348 */ /* 0x000fea0003c00000 */
[----:B------:R0:W1:Y:S02]  /*3cc0*/  SHFL.BFLY P6, R14, R13, R12, R11 ;  /* 0x0c00000c0d0e7389 */ /* 0x00006400000c000b */
[----:B01----:R-:W-:Y:S01]  /*3cd0*/  ENDCOLLECTIVE ;  /* 0x000000000000791b */ /* 0x003fe20003800000 */
.L_x_8699:
[----:B------:R-:W-:Y:S01]  /*3ce0*/  FADD.FTZ R2, RZ, R2 ;  /* 0x00000002ff027221 */ /* 0x000fe20000010000 */
[----:B------:R-:W-:-:S07]  /*3cf0*/  IMAD.MOV.U32 R3, RZ, RZ, R14 ;  /* 0x000000ffff037224 */ /* 0x000fce00078e000e */
[----:B------:R-:W-:Y:S05]  /*3d00*/  WARPSYNC.COLLECTIVE R15, `(.L_x_8700) ;  /* 0x000000000f087348 */ /* 0x000fea0003c00000 */
[----:B------:R0:W1:Y:S02]  /*3d10*/  SHFL.BFLY P6, R14, R13, R12, R11 ;  /* 0x0c00000c0d0e7389 */ /* 0x00006400000c000b */
[----:B01----:R-:W-:Y:S01]  /*3d20*/  ENDCOLLECTIVE ;  /* 0x000000000000791b */ /* 0x003fe20003800000 */
.L_x_8700:
[----:B------:R-:W-:Y:S01]  /*3d30*/  FADD.FTZ R4, RZ, R3 ;  /* 0x00000003ff047221 */ /* 0x000fe20000010000 */
[----:B------:R-:W-:-:S07]  /*3d40*/  MOV R5, R14 ;  /* 0x0000000e00057202 */ /* 0x000fce0000000f00 */
[----:B------:R-:W-:Y:S05]  /*3d50*/  WARPSYNC.COLLECTIVE R15, `(.L_x_8701) ;  /* 0x000000000f087348 */ /* 0x000fea0003c00000 */
[----:B------:R0:W1:Y:S02]  /*3d60*/  SHFL.BFLY P6, R14, R13, R12, R11 ;  /* 0x0c00000c0d0e7389 */ /* 0x00006400000c000b */
[----:B01----:R-:W-:Y:S01]  /*3d70*/  ENDCOLLECTIVE ;  /* 0x000000000000791b */ /* 0x003fe20003800000 */
.L_x_8701:
[----:B------:R-:W-:Y:S01]  /*3d80*/  FADD.FTZ R3, RZ, R5 ;  /* 0x00000005ff037221 */ /* 0x000fe20000010000 */
[----:B------:R-:W-:-:S07]  /*3d90*/  IMAD.MOV.U32 R18, RZ, RZ, R14 ;  /* 0x000000ffff127224 */ /* 0x000fce00078e000e */
[----:B------:R-:W-:Y:S05]  /*3da0*/  WARPSYNC.COLLECTIVE R15, `(.L_x_8702) ;  /* 0x000000000f087348 */ /* 0x000fea0003c00000 */
[----:B------:R0:W1:Y:S02]  /*3db0*/  SHFL.BFLY P6, R14, R13, R12, R11 ;  /* 0x0c00000c0d0e7389 */ /* 0x00006400000c000b */
[----:B01----:R-:W-:Y:S01]  /*3dc0*/  ENDCOLLECTIVE ;  /* 0x000000000000791b */ /* 0x003fe20003800000 */
.L_x_8702:
[----:B------:R-:W-:Y:S01]  /*3dd0*/  FADD.FTZ R18, RZ, R18 ;  /* 0x00000012ff127221 */ /* 0x000fe20000010000 */
[----:B------:R-:W-:-:S07]  /*3de0*/  MOV R19, R14 ;  /* 0x0000000e00137202 */ /* 0x000fce0000000f00 */
[----:B------:R-:W-:Y:S05]  /*3df0*/  WARPSYNC.COLLECTIVE R15, `(.L_x_8703) ;  /* 0x000000000f087348 */ /* 0x000fea0003c00000 */
[----:B------:R0:W1:Y:S02]  /*3e00*/  SHFL.BFLY P6, R14, R13, R12, R11 ;  /* 0x0c00000c0d0e7389 */ /* 0x00006400000c000b */
[----:B01----:R-:W-:Y:S01]  /*3e10*/  ENDCOLLECTIVE ;  /* 0x000000000000791b */ /* 0x003fe20003800000 */
.L_x_8703:
[----:B------:R-:W-:Y:S01]  /*3e20*/  FADD.FTZ R19, RZ, R19 ;  /* 0x00000013ff137221 */ /* 0x000fe20000010000 */
[----:B------:R-:W-:-:S07]  /*3e30*/  IMAD.MOV.U32 R20, RZ, RZ, R14 ;  /* 0x000000ffff147224 */ /* 0x000fce00078e000e */
[----:B------:R-:W-:Y:S05]  /*3e40*/  WARPSYNC.COLLECTIVE R15, `(.L_x_8704) ;  /* 0x000000000f087348 */ /* 0x000fea0003c00000 */
[----:B------:R0:W1:Y:S02]  /*3e50*/  SHFL.BFLY P6, R14, R13, R12, R11 ;  /* 0x0c00000c0d0e7389 */ /* 0x00006400000c000b */
[----:B01----:R-:W-:Y:S01]  /*3e60*/  ENDCOLLECTIVE ;  /* 0x000000000000791b */ /* 0x003fe20003800000 */
.L_x_8704:
[----:B------:R-:W-:Y:S01]  /*3e70*/  FADD.FTZ R20, RZ, R20 ;  /* 0x00000014ff147221 */ /* 0x000fe20000010000 */
[----:B------:R-:W-:-:S07]  /*3e80*/  MOV R0, R14 ;  /* 0x0000000e00007202 */ /* 0x000fce0000000f00 */
[----:B------:R-:W-:Y:S05]  /*3e90*/  WARPSYNC.COLLECTIVE R15, `(.L_x_8705) ;  /* 0x000000000f087348 */ /* 0x000fea0003c00000 */
[----:B------:R0:W1:Y:S02]  /*3ea0*/  SHFL.BFLY P6, R14, R13, R12, R11 ;  /* 0x0c00000c0d0e7389 */ /* 0x00006400000c000b */
[----:B01----:R-:W-:Y:S01]  /*3eb0*/  ENDCOLLECTIVE ;  /* 0x000000000000791b */ /* 0x003fe20003800000 */
.L_x_8705:
[----:B------:R-:W-:Y:S01]  /*3ec0*/  FADD.FTZ R0, RZ, R0 ;  /* 0x00000000ff007221 */ /* 0x000fe20000010000 */
[----:B------:R-:W-:Y:S06]  /*3ed0*/  BRA `(.L_x_8706) ;  /* 0xffffffec00d87947 */ /* 0x000fec000383ffff */
.L_x_8707:
        /* <DEDUP_REMOVED lines=10> */
.L_x_29725:


//--------------------- .text._ZN4vllm25paged_attention_v2_kernelIfhLi112ELi8ELi128ELNS_18Fp8KVCacheDataTypeE2ELb1ELi512EEEvPfS2_PT_PKS3_PKT0_S9_ifPKiSB_iPKfiiiSD_SD_iiiii --------------------------
	.section	.text._ZN4vllm25paged_attention_v2_kernelIfhLi112ELi8ELi128ELNS_18Fp8KVCacheDataTypeE2ELb1ELi512EEEvPfS2_PT_PKS3_PKT0_S9_ifPKiSB_iPKfiiiSD_SD_iiiii,"ax",@progbits
	.align	128
        .global         _ZN4vllm25paged_attention_v2_kernelIfhLi112ELi8ELi128ELNS_18Fp8KVCacheDataTypeE2ELb1ELi512EEEvPfS2_PT_PKS3_PKT0_S9_ifPKiSB_iPKfiiiSD_SD_iiiii
        .type           _ZN4vllm25paged_attention_v2_kernelIfhLi112ELi8ELi128ELNS_18Fp8KVCacheDataTypeE2ELb1ELi512EEEvPfS2_PT_PKS3_PKT0_S9_ifPKiSB_iPKfiiiSD_SD_iiiii,@function
        .size           _ZN4vllm25paged_attention_v2_kernelIfhLi112ELi8ELi128ELNS_18Fp8KVCacheDataTypeE2ELb1ELi512EEEvPfS2_PT_PKS3_PKT0_S9_ifPKiSB_iPKfiiiSD_SD_iiiii,(.L_x_29726 - _ZN4vllm25paged_attention_v2_kernelIfhLi112ELi8ELi128ELNS_18Fp8KVCacheDataTypeE2ELb1ELi512EEEvPfS2_PT_PKS3_PKT0_S9_ifPKiSB_iPKfiiiSD_SD_iiiii)
        .other          _ZN4vllm25paged_attention_v2_kernelIfhLi112ELi8ELi128ELNS_18Fp8KVCacheDataTypeE2ELb1ELi512EEEvPfS2_PT_PKS3_PKT0_S9_ifPKiSB_iPKfiiiSD_SD_iiiii,@"STO_CUDA_ENTRY STV_DEFAULT"
_ZN4vllm25paged_attention_v2_kernelIfhLi112ELi8ELi128ELNS_18Fp8KVCacheDataTypeE2ELb1ELi512EEEvPfS2_PT_PKS3_PKT0_S9_ifPKiSB_iPKfiiiSD_SD_iiiii:
.text._ZN4vllm25paged_attention_v2_kernelIfhLi112ELi8ELi128ELNS_18Fp8KVCacheDataTypeE2ELb1ELi512EEEvPfS2_PT_PKS3_PKT0_S9_ifPKiSB_iPKfiiiSD_SD_iiiii:
        /* <DEDUP_REMOVED lines=13> */
[----:B------:R-:W-:Y:S02]  /*00d0*/  LEA R18, R10, 0x40, 0x6 ;  /* 0x000000400a127811 */ /* 0x000fe400078e30ff */
[----:B------:R-:W-:Y:S02]  /*00e0*/  IABS R8, R3 ;  /* 0x0000000300087213 */ /* 0x000fe40000000000 */
[-C--:B0-----:R-:W-:Y:S02]  /*00f0*/  IABS R20, R2.reuse ;  /* 0x0000000200147213 */ /* 0x081fe40000000000 */
[----:B------:R-:W-:Y:S02]  /*0100*/  LOP3.LUT R3, R3, R2, RZ, 0x3c, !PT ;  /* 0x0000000203037212 */ /* 0x000fe400078e3cff */
[----:B------:R-:W0:Y:S01]  /*0110*/  I2F.RP R7, R20 ;  /* 0x0000001400077306 */ /* 0x000e220000209400 */
[----:B------:R-:W-:Y:S01]  /*0120*/  BAR.SYNC.DEFER_BLOCKING 0x0 ;  /* 0x0000000000007b1d */ /* 0x000fe20000010000 */
[----:B------:R-:W-:-:S02]  /*0130*/  ISETP.GE.AND P2, PT, R3, RZ, PT ;  /* 0x000000ff0300720c */ /* 0x000fc40003f46270 */
[----:B------:R-:W-:-:S04]  /*0140*/  IADD3 R3, R21, 0x7, RZ ;  /* 0x0000000715037810 */ /* 0x000fc80007ffe0ff */
[----:B------:R-:W-:-:S04]  /*0150*/  SHF.R.S32.HI R12, RZ, 0x1f, R3 ;  /* 0x0000001fff0c7819 */ /* 0x000fc80000011403 */
[----:B------:R-:W-:Y:S01]  /*0160*/  LEA.HI R3, R12, R3, RZ, 0x3 ;  /* 0x000000030c037211 */ /* 0x000fe200078f18ff */
[----:B0-----:R-:W0:Y:S03]  /*0170*/  MUFU.RCP R7, R7 ;  /* 0x0000000700077308 */ /* 0x001e260000001000 */
[----:B------:R-:W-:-:S04]  /*0180*/  SHF.R.S32.HI R3, RZ, 0x3, R3 ;  /* 0x00000003ff037819 */ /* 0x000fc80000011403 */
[----:B------:R-:W-:Y:S01]  /*0190*/  VIMNMX R18, R3, R18, PT ;  /* 0x0000001203127248 */ /* 0x000fe20003fe0100 */
[----:B0-----:R-:W-:-:S04]  /*01a0*/  VIADD R4, R7, 0xffffffe ;  /* 0x0ffffffe07047836 */ /* 0x001fc80000000000 */
[----:B------:R0:W1:Y:S02]  /*01b0*/  F2I.FTZ.U32.TRUNC.NTZ R5, R4 ;  /* 0x0000000400057305 */ /* 0x000064000021f000 */
[----:B0-----:R-:W-:Y:S02]  /*01c0*/  IMAD.MOV.U32 R4, RZ, RZ, RZ ;  /* 0x000000ffff047224 */ /* 0x001fe400078e00ff */
[----:B-1----:R-:W-:-:S04]  /*01d0*/  IMAD R0, R5, R20, RZ ;  /* 0x0000001405007224 */ /* 0x002fc800078e02ff */
[----:B------:R-:W-:-:S04]  /*01e0*/  IMAD.MOV R9, RZ, RZ, -R0 ;  /* 0x000000ffff097224 */ /* 0x000fc800078e0a00 */
[----:B------:R-:W-:Y:S01]  /*01f0*/  IMAD.HI.U32 R0, R5, R9, R4 ;  /* 0x0000000905007227 */ /* 0x000fe200078e0004 */
[----:B------:R-:W-:Y:S01]  /*0200*/  MOV R5, R8 ;  /* 0x0000000800057202 */ /* 0x000fe20000000f00 */
[----:B------:R-:W0:Y:S01]  /*0210*/  S2R R9, SR_TID.X ;  /* 0x0000000000097919 */ /* 0x000e220000002100 */
[----:B------:R-:W1:Y:S03]  /*0220*/  LDC R4, c[0x0][0x298] ;  /* 0x0000a600ff047b82 */ /* 0x000e660000000800 */
[----:B------:R-:W-:Y:S01]  /*0230*/  IMAD.HI.U32 R19, R0, R5, RZ ;  /* 0x0000000500137227 */ /* 0x000fe200078e00ff */
[----:B------:R-:W2:Y:S03]  /*0240*/  S2R R8, SR_CTAID.X ;  /* 0x0000000000087919 */ /* 0x000ea60000002500 */
[----:B------:R-:W-:-:S04]  /*0250*/  IMAD.MOV R7, RZ, RZ, -R19 ;  /* 0x000000ffff077224 */ /* 0x000fc800078e0a13 */
[C---:B------:R-:W-:Y:S02]  /*0260*/  IMAD R5, R20.reuse, R7, R5 ;  /* 0x0000000714057224 */ /* 0x040fe400078e0205 */
[----:B------:R-:W3:Y:S03]  /*0270*/  LDC R7, c[0x0][0xc] ;  /* 0x00000300ff077b82 */ /* 0x000ee60000000800 */
[----:B------:R-:W-:-:S13]  /*0280*/  ISETP.GT.U32.AND P1, PT, R20, R5, PT ;  /* 0x000000051400720c */ /* 0x000fda0003f24070 */
[--C-:B------:R-:W-:Y:S02]  /*0290*/  @!P1 IMAD.IADD R5, R5, 0x1, -R20.reuse ;  /* 0x0000000105059824 */ /* 0x100fe400078e0a14 */
[----:B------:R-:W-:Y:S01]  /*02a0*/  @!P1 VIADD R19, R19, 0x1 ;  /* 0x0000000113139836 */ /* 0x000fe20000000000 */
[----:B------:R-:W-:Y:S02]  /*02b0*/  ISETP.NE.AND P1, PT, R2, RZ, PT ;  /* 0x000000ff0200720c */ /* 0x000fe40003f25270 */
[----:B------:R-:W-:Y:S01]  /*02c0*/  ISETP.GE.U32.AND P0, PT, R5, R20, PT ;  /* 0x000000140500720c */ /* 0x000fe20003f06070 */
[----:B------:R-:W-:Y:S01]  /*02d0*/  IMAD.MOV.U32 R5, RZ, RZ, R20 ;  /* 0x000000ffff057224 */ /* 0x000fe200078e0014 */
[----:B0-----:R-:W-:-:S04]  /*02e0*/  SHF.R.S32.HI R12, RZ, 0x1f, R9 ;  /* 0x0000001fff0c7819 */ /* 0x001fc80000011409 */
[----:B------:R-:W-:-:S04]  /*02f0*/  LEA.HI R17, R12, R9, RZ, 0x5 ;  /* 0x000000090c117211 */ /* 0x000fc800078f28ff */
[----:B------:R-:W-:-:S03]  /*0300*/  SHF.R.S32.HI R17, RZ, 0x5, R17 ;  /* 0x00000005ff117819 */ /* 0x000fc60000011411 */
[----:B------:R-:W-:Y:S01]  /*0310*/  @P0 VIADD R19, R19, 0x1 ;  /* 0x0000000113130836 */ /* 0x000fe20000000000 */
[----:B-1----:R-:W-:-:S04]  /*0320*/  ISETP.GT.AND P0, PT, R4, -0x1, PT ;  /* 0xffffffff0400780c */ /* 0x002fc80003f04270 */
        /* <DEDUP_REMOVED lines=58> */
.L_x_8708:
[----:B------:R-:W-:Y:S02]  /*06d0*/  ULDC UR4, c[0x0][0x288] ;  /* 0x0000a20000047ab9 */ /* 0x000fe40000000800 */
[----:B------:R-:W-:-:S04]  /*06e0*/  IMAD R3, R7, UR4, R8 ;  /* 0x0000000407037c24 */ /* 0x000fc8000f8e0208 */
[----:B------:R-:W-:-:S07]  /*06f0*/  IMAD R4, R3, R4, RZ ;  /* 0x0000000403047224 */ /* 0x000fce00078e02ff */
.L_x_8709:
        /* <DEDUP_REMOVED lines=28> */
.L_x_8713:
        /* <DEDUP_REMOVED lines=41> */
.L_x_8711:
[----:B------:R-:W-:Y:S05]  /*0b50*/  BSYNC B7 ;  /* 0x0000000000077941 */ /* 0x000fea0003800000 */
.L_x_8710:
        /* <DEDUP_REMOVED lines=23> */
.L_x_8750:
[----:B------:R-:W-:Y:S01]  /*0cd0*/  ISETP.NE.AND P0, PT, R5, RZ, PT ;  /* 0x000000ff0500720c */ /* 0x000fe20003f05270 */
[----:B------:R-:W-:-:S12]  /*0ce0*/  WARPSYNC.ALL ;  /* 0x0000000000007948 */ /* 0x000fd80003800000 */
[----:B------:R-:W2:Y:S01]  /*0cf0*/  @!P0 S2R R0, SR_CgaCtaId ;  /* 0x0000000000008919 */ /* 0x000ea20000008800 */
[----:B------:R-:W-:Y:S02]  /*0d00*/  @!P0 MOV R11, 0x400 ;  /* 0x00000400000b8802 */ /* 0x000fe40000000f00 */
[----:B-1----:R-:W-:Y:S02]  /*0d10*/  @!P0 FMNMX.FTZ R14, R3, R14, !PT ;  /* 0x0000000e030e8209 */ /* 0x002fe40007810000 */
        /* <DEDUP_REMOVED lines=42> */
.L_x_8719:
        /* <DEDUP_REMOVED lines=11> */
.L_x_8718:
[----:B------:R-:W-:Y:S05]  /*1070*/  BSYNC B1 ;  /* 0x0000000000017941 */ /* 0x000fea0003800000 */
.L_x_8717:
        /* <DEDUP_REMOVED lines=14> */
.L_x_8722:
        /* <DEDUP_REMOVED lines=100> */
.L_x_8721:
[----:B------:R-:W-:Y:S05]  /*17a0*/  BSYNC B1 ;  /* 0x0000000000017941 */ /* 0x000fea0003800000 */
.L_x_8720:
        /* <DEDUP_REMOVED lines=24> */
[----:B-----5:R-:W-:-:S06]  /*1930*/  FADD.FTZ R28, -R11, R28 ;  /* 0x0000001c0b1c7221 */ /* 0x020fcc0000010100 */
[----:B------:R-:W3:Y:S01]  /*1940*/  MUFU.EX2 R13, R13 ;  /* 0x0000000d000d7308 */ /* 0x000ee20000000800 */
[----:B0-----:R-:W-:Y:S01]  /*1950*/  FADD.FTZ R12, R12, R25 ;  /* 0x000000190c0c7221 */ /* 0x001fe20000010000 */
[----:B------:R0:W-:Y:S06]  /*1960*/  STS [R0+-0x400], R25 ;  /* 0xfffc001900007388 */ /* 0x0001ec0000000800 */
[----:B------:R-:W4:Y:S01]  /*1970*/  MUFU.EX2 R15, R15 ;  /* 0x0000000f000f7308 */ /* 0x000f220000000800 */
[----:B--2---:R-:W-:Y:S01]  /*1980*/  FADD.FTZ R2, R12, R27 ;  /* 0x0000001b0c027221 */ /* 0x004fe20000010000 */
[----:B------:R2:W-:Y:S01]  /*1990*/  STS [R0+-0x200], R27 ;  /* 0xfffe001b00007388 */ /* 0x0005e20000000800 */
[----:B0-----:R-:W-:-:S03]  /*19a0*/  FMUL.FTZ R25, R26, 1.4426950216293334961 ;  /* 0x3fb8aa3b1a197820 */ /* 0x001fc60000410000 */
[----:B------:R-:W0:Y:S01]  /*19b0*/  LDS R12, [R0+0xa00] ;  /* 0x000a0000000c7984 */ /* 0x000e220000000800 */
[----:B---3--:R-:W-:Y:S02]  /*19c0*/  FADD.FTZ R2, R2, R13 ;  /* 0x0000000d02027221 */ /* 0x008fe40000010000 */
[----:B------:R-:W3:Y:S01]  /*19d0*/  MUFU.EX2 R25, R25 ;  /* 0x0000001900197308 */ /* 0x000ee20000000800 */
[----:B------:R-:W-:Y:S01]  /*19e0*/  STS [R0], R13 ;  /* 0x0000000d00007388 */ /* 0x000fe20000000800 */
[----:B-1----:R-:W-:Y:S01]  /*19f0*/  FADD.FTZ R14, -R11, R14 ;  /* 0x0000000e0b0e7221 */ /* 0x002fe20000010100 */
[----:B----4-:R-:W-:Y:S02]  /*1a00*/  FADD.FTZ R2, R2, R15 ;  /* 0x0000000f02027221 */ /* 0x010fe40000010000 */
[----:B------:R-:W-:Y:S01]  /*1a10*/  STS [R0+0x200], R15 ;  /* 0x0002000f00007388 */ /* 0x000fe20000000800 */
[----:B--2---:R-:W-:Y:S01]  /*1a20*/  FMUL.FTZ R27, R14, 1.4426950216293334961 ;  /* 0x3fb8aa3b0e1b7820 */ /* 0x004fe20000410000 */
[----:B------:R-:W-:-:S05]  /*1a30*/  FMUL.FTZ R14, R28, 1.4426950216293334961 ;  /* 0x3fb8aa3b1c0e7820 */ /* 0x000fca0000410000 */
[----:B------:R-:W1:Y:S01]  /*1a40*/  MUFU.EX2 R27, R27 ;  /* 0x0000001b001b7308 */ /* 0x000e620000000800 */
[----:B---3--:R-:W-:Y:S01]  /*1a50*/  FADD.FTZ R2, R2, R25 ;  /* 0x0000001902027221 */ /* 0x008fe20000010000 */
[----:B------:R-:W-:Y:S06]  /*1a60*/  STS [R0+0x400], R25 ;  /* 0x0004001900007388 */ /* 0x000fec0000000800 */
[----:B------:R-:W2:Y:S01]  /*1a70*/  MUFU.EX2 R14, R14 ;  /* 0x0000000e000e7308 */ /* 0x000ea20000000800 */
[----:B-1----:R-:W-:Y:S01]  /*1a80*/  FADD.FTZ R2, R2, R27 ;  /* 0x0000001b02027221 */ /* 0x002fe20000010000 */
[----:B------:R-:W-:Y:S01]  /*1a90*/  STS [R0+0x600], R27 ;  /* 0x0006001b00007388 */ /* 0x000fe20000000800 */
[----:B0-----:R-:W-:-:S04]  /*1aa0*/  FADD.FTZ R12, -R11, R12 ;  /* 0x0000000c0b0c7221 */ /* 0x001fc80000010100 */
[----:B------:R-:W-:Y:S01]  /*1ab0*/  FMUL.FTZ R12, R12, 1.4426950216293334961 ;  /* 0x3fb8aa3b0c0c7820 */ /* 0x000fe20000410000 */
[----:B--2---:R-:W-:Y:S01]  /*1ac0*/  FADD.FTZ R2, R2, R14 ;  /* 0x0000000e02027221 */ /* 0x004fe20000010000 */
[----:B------:R-:W-:Y:S02]  /*1ad0*/  STS [R0+0x800], R14 ;  /* 0x0008000e00007388 */ /* 0x000fe40000000800 */
[----:B------:R-:W0:Y:S02]  /*1ae0*/  MUFU.EX2 R29, R12 ;  /* 0x0000000c001d7308 */ /* 0x000e240000000800 */
[----:B0-----:R0:W-:Y:S01]  /*1af0*/  STS [R0+0xa00], R29 ;  /* 0x000a001d00007388 */ /* 0x0011e20000000800 */
[----:B------:R-:W-:Y:S01]  /*1b00*/  FADD.FTZ R12, R2, R29 ;  /* 0x0000001d020c7221 */ /* 0x000fe20000010000 */
[----:B0-----:R-:W-:-:S07]  /*1b10*/  IADD3 R0, R0, 0x1000, RZ ;  /* 0x0000100000007810 */ /* 0x001fce0007ffe0ff */
.L_x_8724:
[----:B------:R-:W-:Y:S05]  /*1b20*/  BSYNC B1 ;  /* 0x0000000000017941 */ /* 0x000fea0003800000 */
.L_x_8723:
        /* <DEDUP_REMOVED lines=26> */
.L_x_8716:
[----:B------:R-:W-:Y:S05]  /*1cd0*/  BSYNC B0 ;  /* 0x0000000000007941 */ /* 0x000fea0003800000 */
.L_x_8715:
        /* <DEDUP_REMOVED lines=55> */
.L_x_8729:
        /* <DEDUP_REMOVED lines=8> */
.L_x_8728:
[----:B------:R-:W-:Y:S05]  /*20d0*/  BSYNC B1 ;  /* 0x0000000000017941 */ /* 0x000fea0003800000 */
.L_x_8727:
        /* <DEDUP_REMOVED lines=14> */
.L_x_8732:
        /* <DEDUP_REMOVED lines=52> */
.L_x_8731:
[----:B------:R-:W-:Y:S05]  /*2500*/  BSYNC B1 ;  /* 0x0000000000017941 */ /* 0x000fea0003800000 */
.L_x_8730:
        /* <DEDUP_REMOVED lines=31> */
.L_x_8734:
[----:B------:R-:W-:Y:S05]  /*2700*/  BSYNC B1 ;  /* 0x0000000000017941 */ /* 0x000fea0003800000 */
.L_x_8733:
        /* <DEDUP_REMOVED lines=14> */
.L_x_8726:
[----:B------:R-:W-:Y:S05]  /*27f0*/  BSYNC B0 ;  /* 0x0000000000007941 */ /* 0x000fea0003800000 */
.L_x_8725:
        /* <DEDUP_REMOVED lines=22> */
.L_x_8736:
[----:B------:R-:W-:Y:S05]  /*2960*/  BSYNC B0 ;  /* 0x0000000000007941 */ /* 0x000fea0003800000 */
.L_x_8735:
[----:B------:R-:W-:Y:S04]  /*2970*/  BSSY B6, `(.L_x_8737) ;  /* 0x000003c000067945 */ /* 0x000fe80003800000 */
[----:B------:R-:W-:Y:S05]  /*2980*/  @P1 BRA `(.L_x_8738) ;  /* 0x0000000000e81947 */ /* 0x000fea0003800000 */
[----:B---3--:R-:W0:Y:S01]  /*2990*/  LDC R21, c[0x0][0x290] ;  /* 0x0000a400ff157b82 */ /* 0x008e220000000800 */
[----:B------:R-:W3:Y:S01]  /*29a0*/  I2F.RP R14, R20 ;  /* 0x00000014000e7306 */ /* 0x000ee20000209400 */
[----:B----4-:R-:W-:Y:S01]  /*29b0*/  IMAD.MOV.U32 R2, RZ, RZ, RZ ;  /* 0x000000ffff027224 */ /* 0x010fe200078e00ff */
[----:B------:R-:W-:Y:S02]  /*29c0*/  ULDC UR4, c[0x0][0x28c] ;  /* 0x0000a30000047ab9 */ /* 0x000fe40000000800 */
[----:B------:R-:W-:-:S03]  /*29d0*/  VIADD R19, R19, -UR4 ;  /* 0x8000000413137c36 */ /* 0x000fc60008000000 */
[----:B--2---:R-:W2:Y:S01]  /*29e0*/  LDC R0, c[0x0][0x294] ;  /* 0x0000a500ff007b82 */ /* 0x004ea20000000800 */
[----:B---3--:R-:W3:Y:S01]  /*29f0*/  MUFU.RCP R14, R14 ;  /* 0x0000000e000e7308 */ /* 0x008ee20000001000 */
[----:B0-----:R-:W-:Y:S02]  /*2a00*/  IABS R11, R21 ;  /* 0x00000015000b7213 */ /* 0x001fe40000000000 */
[----:B------:R-:W-:-:S05]  /*2a10*/  ISETP.NE.AND P1, PT, R21, RZ, PT ;  /* 0x000000ff1500720c */ /* 0x000fca0003f25270 */
[----:B------:R-:W0:Y:S01]  /*2a20*/  I2F.RP R22, R11 ;  /* 0x0000000b00167306 */ /* 0x000e220000209400 */
[----:B--2---:R-:W-:Y:S01]  /*2a30*/  ISETP.NE.AND P2, PT, R0, RZ, PT ;  /* 0x000000ff0000720c */ /* 0x004fe20003f45270 */
[----:B---3--:R-:W-:-:S06]  /*2a40*/  VIADD R3, R14, 0xffffffe ;  /* 0x0ffffffe0e037836 */ /* 0x008fcc0000000000 */
[----:B------:R-:W2:Y:S08]  /*2a50*/  F2I.FTZ.U32.TRUNC.NTZ R3, R3 ;  /* 0x0000000300037305 */ /* 0x000eb0000021f000 */
[----:B0-----:R-:W1:Y:S01]  /*2a60*/  MUFU.RCP R22, R22 ;  /* 0x0000001600167308 */ /* 0x001e620000001000 */
[----:B--2---:R-:W-:-:S04]  /*2a70*/  IMAD.MOV R15, RZ, RZ, -R3 ;  /* 0x000000ffff0f7224 */ /* 0x004fc800078e0a03 */
        /* <DEDUP_REMOVED lines=10> */
.L_x_8740:
        /* <DEDUP_REMOVED lines=33> */
.L_x_8738:
[----:B------:R-:W-:Y:S05]  /*2d30*/  BSYNC B6 ;  /* 0x0000000000067941 */ /* 0x000fea0003800000 */
.L_x_8737:
[----:B------:R-:W-:-:S03]  /*2d40*/  UMOV UR4, 0xffffffff ;  /* 0xffffffff00047882 */ /* 0x000fc60000000000 */
[----:B------:R-:W-:Y:S05]  /*2d50*/  BRA.DIV UR4, `(.L_x_8741) ;  /* 0x0000000e04087947 */ /* 0x000fea000b800000 */
[----:B--2---:R-:W-:Y:S01]  /*2d60*/  HFMA2.MMA R0, -RZ, RZ, 0, 0 ;  /* 0x00000000ff007435 */ /* 0x004fe200000001ff */
[----:B---34-:R-:W-:Y:S01]  /*2d70*/  IMAD.MOV.U32 R2, RZ, RZ, RZ ;  /* 0x000000ffff027224 */ /* 0x018fe200078e00ff */
[----:B------:R-:W-:Y:S02]  /*2d80*/  MOV R4, RZ ;  /* 0x000000ff00047202 */ /* 0x000fe40000000f00 */
        /* <DEDUP_REMOVED lines=8> */
[----:B------:R-:W-:-:S07]  /*2e10*/  FADD.FTZ R19, RZ, R19 ;  /* 0x00000013ff137221 */ /* 0x000fce0000010000 */
.L_x_8758:
[----:B------:R-:W-:Y:S05]  /*2e20*/  WARPSYNC.ALL ;  /* 0x0000000000007948 */ /* 0x000fea0003800000 */
[----:B------:R-:W2:Y:S01]  /*2e30*/  S2UR UR5, SR_CgaCtaId ;  /* 0x00000000000579c3 */ /* 0x000ea20000008800 */
[----:B-1----:R-:W-:-:S07]  /*2e40*/  LOP3.LUT R12, R5, 0x1, RZ, 0xc0, !PT ;  /* 0x00000001050c7812 */ /* 0x002fce00078ec0ff */
[----:B------:R-:W-:Y:S01]  /*2e50*/  BAR.SYNC.DEFER_BLOCKING 0x0 ;  /* 0x0000000000007b1d */ /* 0x000fe20000010000 */
[----:B0-----:R-:W-:Y:S02]  /*2e60*/  LEA.HI R11, R5, R5, RZ, 0x1 ;  /* 0x00000005050b7211 */ /* 0x001fe400078f08ff */
[----:B------:R-:W-:Y:S02]  /*2e70*/  ISETP.NE.AND P0, PT, R12, RZ, PT ;  /* 0x000000ff0c00720c */ /* 0x000fe40003f05270 */
[----:B------:R-:W-:Y:S01]  /*2e80*/  LOP3.LUT R5, R9, 0xffffffc0, RZ, 0xc0, !PT ;  /* 0xffffffc009057812 */ /* 0x000fe200078ec0ff */
[----:B------:R-:W-:Y:S01]  /*2e90*/  UMOV UR4, 0x400 ;  /* 0x0000040000047882 */ /* 0x000fe20000000000 */
[----:B------:R-:W-:Y:S01]  /*2ea0*/  SHF.R.S32.HI R11, RZ, 0x1, R11 ;  /* 0x00000001ff0b7819 */ /* 0x000fe2000001140b */
[----:B------:R-:W-:Y:S01]  /*2eb0*/  UIADD3 UR4, UR4, 0x20, URZ ;  /* 0x0000002004047890 */ /* 0x000fe2000fffe03f */
[----:B------:R-:W-:Y:S01]  /*2ec0*/  ISETP.NE.OR P5, PT, R5, 0x40, P0 ;  /* 0x000000400500780c */ /* 0x000fe200007a5670 */
[C---:B------:R-:W-:Y:S01]  /*2ed0*/  VIADD R5, R9.reuse, 0x1f ;  /* 0x0000001f09057836 */ /* 0x040fe20000000000 */
[C---:B------:R-:W-:Y:S01]  /*2ee0*/  ISETP.GT.OR P1, PT, R9.reuse, 0x3f, P0 ;  /* 0x0000003f0900780c */ /* 0x040fe20000724670 */
[----:B------:R-:W-:Y:S01]  /*2ef0*/  IMAD R6, R6, 0x70, R11 ;  /* 0x0000007006067824 */ /* 0x000fe200078e020b */
[----:B------:R-:W-:Y:S01]  /*2f00*/  ISETP.GT.OR P2, PT, R9, 0x1f, P0 ;  /* 0x0000001f0900780c */ /* 0x000fe20000744670 */
[----:B------:R-:W-:Y:S01]  /*2f10*/  BSSY B0, `(.L_x_8742) ;  /* 0x000001f000007945 */ /* 0x000fe20003800000 */
[----:B------:R-:W-:-:S02]  /*2f20*/  ISETP.GT.U32.AND P3, PT, R5, 0x3e, PT ;  /* 0x0000003e0500780c */ /* 0x000fc40003f64070 */
[----:B------:R-:W-:-:S04]  /*2f30*/  LOP3.LUT R5, R9, 0xffffffe0, RZ, 0xc0, !PT ;  /* 0xffffffe009057812 */ /* 0x000fc800078ec0ff */
[----:B------:R-:W-:Y:S01]  /*2f40*/  ISETP.NE.OR P4, PT, R5, 0x20, P0 ;  /* 0x000000200500780c */ /* 0x000fe20000785670 */
[----:B--2---:R-:W-:Y:S01]  /*2f50*/  ULEA UR4, UR5, UR4, 0x18 ;  /* 0x0000000405047291 */ /* 0x004fe2000f8ec03f */
[----:B------:R-:W-:Y:S01]  /*2f60*/  MOV R5, R19 ;  /* 0x0000001300057202 */ /* 0x000fe20000000f00 */
[----:B------:R-:W-:-:S04]  /*2f70*/  FADD.FTZ R19, RZ, R14 ;  /* 0x0000000eff137221 */ /* 0x000fc80000010000 */
        /* <DEDUP_REMOVED lines=24> */
.L_x_8743:
[----:B------:R-:W-:Y:S05]  /*3100*/  BSYNC B0 ;  /* 0x0000000000007941 */ /* 0x000fea0003800000 */
.L_x_8742:
        /* <DEDUP_REMOVED lines=25> */
.L_x_8745:
[----:B------:R-:W-:Y:S05]  /*32a0*/  BSYNC B0 ;  /* 0x0000000000007941 */ /* 0x000fea0003800000 */
.L_x_8744:
[----:B------:R-:W-:Y:S06]  /*32b0*/  BAR.SYNC.DEFER_BLOCKING 0x0 ;  /* 0x0000000000007b1d */ /* 0x000fec0000010000 */
[----:B------:R-:W-:Y:S05]  /*32c0*/  @P3 EXIT ;  /* 0x000000000000394d */ /* 0x000fea0003800000 */
[----:B------:R-:W-:Y:S01]  /*32d0*/  UIMAD UR4, UR38, 0x70, URZ ;  /* 0x00000070260478a4 */ /* 0x000fe2000f8e023f */
[----:B------:R-:W-:Y:S02]  /*32e0*/  IMAD R6, R16, R7, RZ ;  /* 0x0000000710067224 */ /* 0x000fe400078e02ff */
[----:B------:R-:W-:-:S03]  /*32f0*/  IMAD R10, R10, 0x70, RZ ;  /* 0x000000700a0a7824 */ /* 0x000fc600078e02ff */
[----:B------:R-:W-:Y:S02]  /*3300*/  IMAD R6, R6, UR4, RZ ;  /* 0x0000000406067c24 */ /* 0x000fe4000f8e02ff */
[----:B------:R-:W-:Y:S01]  /*3310*/  IMAD R7, R8, UR4, RZ ;  /* 0x0000000408077c24 */ /* 0x000fe2000f8e02ff */
[----:B01----:R-:W-:Y:S02]  /*3320*/  SHF.R.S32.HI R9, RZ, 0x1f, R10 ;  /* 0x0000001fff097819 */ /* 0x003fe4000001140a */
        /* <DEDUP_REMOVED lines=10> */
[C---:B------:R-:W-:Y:S01]  /*33d0*/  LEA.HI.X.SX32 R10, R11.reuse, R28, 0x1, P0 ;  /* 0x0000001c0b0a7211 */ /* 0x040fe200000f0eff */
[----:B------:R-:W-:Y:S01]  /*33e0*/  VIADD R23, R11, 0x50 ;  /* 0x000000500b177836 */ /* 0x000fe20000000000 */
[----:B------:R-:W-:Y:S02]  /*33f0*/  LEA R6, P0, R7, UR4, 0x2 ;  /* 0x0000000407067c11 */ /* 0x000fe4000f8010ff */
[C---:B------:R-:W-:Y:S02]  /*3400*/  IADD3 R24, R11.reuse, 0x40, RZ ;  /* 0x000000400b187810 */ /* 0x040fe40007ffe0ff */
[----:B------:R-:W-:-:S02]  /*3410*/  IADD3 R25, R11, 0x60, RZ ;  /* 0x000000600b197810 */ /* 0x000fc40007ffe0ff */
        /* <DEDUP_REMOVED lines=15> */
[----:B------:R-:W-:Y:S02]  /*3510*/  LEA.HI.X R9, R9, UR5, R12, 0x2, P2 ;  /* 0x0000000509097c11 */ /* 0x000fe400090f140c */
[----:B------:R-:W-:Y:S02]  /*3520*/  LEA.HI.X.SX32 R28, R25, R28, 0x1, P1 ;  /* 0x0000001c191c7211 */ /* 0x000fe400008f0eff */
[----:B------:R-:W-:Y:S01]  /*3530*/  LEA.HI.X R11, R11, UR5, R14, 0x2, P3 ;  /* 0x000000050b0b7c11 */ /* 0x000fe200098f140e */
[----:B------:R-:W-:Y:S01]  /*3540*/  STG.E desc[UR36][R8.64], R3 ;  /* 0x0000000308007986 */ /* 0x000fe2000c101924 */
[----:B------:R-:W-:-:S02]  /*3550*/  LEA R12, P0, R13, UR4, 0x2 ;  /* 0x000000040d0c7c11 */ /* 0x000fc4000f8010ff */
[----:B------:R-:W-:Y:S01]  /*3560*/  LEA R14, P1, R15, UR4, 0x2 ;  /* 0x000000040f0e7c11 */ /* 0x000fe2000f8210ff */
[----:B------:R-:W-:Y:S01]  /*3570*/  STG.E desc[UR36][R10.64], R2 ;  /* 0x000000020a007986 */ /* 0x000fe2000c101924 */
[----:B------:R-:W-:Y:S02]  /*3580*/  LEA R16, P2, R17, UR4, 0x2 ;  /* 0x0000000411107c11 */ /* 0x000fe4000f8410ff */
        /* <DEDUP_REMOVED lines=10> */
.L_x_8712:
        /* <DEDUP_REMOVED lines=16> */
.L_x_8739:
        /* <DEDUP_REMOVED lines=16> */
.L_x_8746:
[----:B------:R-:W-:Y:S05]  /*3830*/  EXIT ;  /* 0x000000000000794d */ /* 0x000fea0003800000 */
.L_x_8714:
[----:B------:R-:W-:Y:S01]  /*3840*/  HFMA2.MMA R11, -RZ, RZ, 0, 1.847743988037109375e-06 ;  /* 0x0000001fff0b7435 */ /* 0x000fe200000001ff */
[----:B------:R-:W-:Y:S01]  /*3850*/  IMAD.MOV.U32 R12, RZ, RZ, 0x10 ;  /* 0x00000010ff0c7424 */ /* 0x000fe200078e00ff */
[----:B------:R-:W-:Y:S01]  /*3860*/  MOV R2, 0xff7fffff ;  /* 0xff7fffff00027802 */ /* 0x000fe20000000f00 */
[----:B------:R-:W-:-:S08]  /*3870*/  IMAD.MOV.U32 R15, RZ, RZ, -0x1 ;  /* 0xffffffffff0f7424 */ /* 0x000fd000078e00ff */
[----:B------:R-:W-:Y:S05]  /*3880*/  WARPSYNC.COLLECTIVE R15, `(.L_x_8747) ;  /* 0x000000000f087348 */ /* 0x000fea0003c00000 */
[----:B------:R0:W1:Y:S02]  /*3890*/  SHFL.BFLY P6, R14, R13, R12, R11 ;  /* 0x0c00000c0d0e7389 */ /* 0x00006400000c000b */
[----:B01----:R-:W-:Y:S01]  /*38a0*/  ENDCOLLECTIVE ;  /* 0x000000000000791b */ /* 0x003fe20003800000 */
.L_x_8747:
[----:B------:R-:W-:Y:S01]  /*38b0*/  IMAD.MOV.U32 R12, RZ, RZ, 0x8 ;  /* 0x00000008ff0c7424 */ /* 0x000fe200078e00ff */
[----:B------:R-:W-:-:S04]  /*38c0*/  FMNMX.FTZ R0, R14, -3.40282346638528859812e+38, !PT ;  /* 0xff7fffff0e007809 */ /* 0x000fc80007810000 */
[----:B------:R-:W-:-:S07]  /*38d0*/  MOV R13, R0 ;  /* 0x00000000000d7202 */ /* 0x000fce0000000f00 */
[----:B------:R-:W-:Y:S05]  /*38e0*/  WARPSYNC.COLLECTIVE R15, `(.L_x_8748) ;  /* 0x000000000f087348 */ /* 0x000fea0003c00000 */
[----:B------:R0:W1:Y:S02]  /*38f0*/  SHFL.BFLY P6, R14, R13, R12, R11 ;  /* 0x0c00000c0d0e7389 */ /* 0x00006400000c000b */
[----:B01----:R-:W-:Y:S01]  /*3900*/  ENDCOLLECTIVE ;  /* 0x000000000000791b */ /* 0x003fe20003800000 */
.L_x_8748:
[----:B------:R-:W-:Y:S01]  /*3910*/  IMAD.MOV.U32 R12, RZ, RZ, 0x4 ;  /* 0x00000004ff0c7424 */ /* 0x000fe200078e00ff */
[----:B------:R-:W-:-:S04]  /*3920*/  FMNMX.FTZ R3, R0, R14, !PT ;  /* 0x0000000e00037209 */ /* 0x000fc80007810000 */
[----:B------:R-:W-:-:S07]  /*3930*/  MOV R13, R3 ;  /* 0x00000003000d7202 */ /* 0x000fce0000000f00 */
[----:B------:R-:W-:Y:S05]  /*3940*/  WARPSYNC.COLLECTIVE R15, `(.L_x_8749) ;  /* 0x000000000f087348 */ /* 0x000fea0003c00000 */
[----:B------:R0:W1:Y:S02]  /*3950*/  SHFL.BFLY P6, R14, R13, R12, R11 ;  /* 0x0c00000c0d0e7389 */ /* 0x00006400000c000b */
[----:B01----:R-:W-:Y:S01]  /*3960*/  ENDCOLLECTIVE ;  /* 0x000000000000791b */ /* 0x003fe20003800000 */
.L_x_8749:
[----:B------:R-:W-:Y:S05]  /*3970*/  BRA `(.L_x_8750) ;  /* 0xffffffd000d47947 */ /* 0x000fea000383ffff */
.L_x_8741:
[----:B-1--4-:R-:W-:Y:S01]  /*3980*/  HFMA2.MMA R12, -RZ, RZ, 0, 5.9604644775390625e-08 ;  /* 0x00000001ff0c7435 */ /* 0x012fe200000001ff */
[----:B---3--:R-:W-:Y:S01]  /*3990*/  IMAD.MOV.U32 R13, RZ, RZ, RZ ;  /* 0x000000ffff0d7224 */ /* 0x008fe200078e00ff */
[----:B--2---:R-:W-:Y:S01]  /*39a0*/  MOV R15, 0xffffffff ;  /* 0xffffffff000f7802 */ /* 0x004fe20000000f00 */
[----:B0-----:R-:W-:-:S08]  /*39b0*/  IMAD.MOV.U32 R11, RZ, RZ, 0x1f ;  /* 0x0000001fff0b7424 */ /* 0x001fd000078e00ff */
[----:B------:R-:W-:Y:S05]  /*39c0*/  WARPSYNC.COLLECTIVE R15, `(.L_x_8751) ;  /* 0x000000000f087348 */ /* 0x000fea0003c00000 */
[----:B------:R0:W1:Y:S02]  /*39d0*/  SHFL.BFLY P6, R14, R13, R12, R11 ;  /* 0x0c00000c0d0e7389 */ /* 0x00006400000c000b */
[----:B01----:R-:W-:Y:S01]  /*39e0*/  ENDCOLLECTIVE ;  /* 0x000000000000791b */ /* 0x003fe20003800000 */
.L_x_8751:
[----:B------:R-:W-:-:S07]  /*39f0*/  IMAD.MOV.U32 R0, RZ, RZ, R14 ;  /* 0x000000ffff007224 */ /* 0x000fce00078e000e */
[----:B------:R-:W-:Y:S05]  /*3a00*/  WARPSYNC.COLLECTIVE R15, `(.L_x_8752) ;  /* 0x000000000f087348 */ /* 0x000fea0003c00000 */
[----:B------:R0:W1:Y:S02]  /*3a10*/  SHFL.BFLY P6, R14, R13, R12, R11 ;  /* 0x0c00000c0d0e7389 */ /* 0x00006400000c000b */
[----:B01----:R-:W-:Y:S01]  /*3a20*/  ENDCOLLECTIVE ;  /* 0x000000000000791b */ /* 0x003fe20003800000 */
.L_x_8752:
[----:B------:R-:W-:Y:S01]  /*3a30*/  FADD.FTZ R0, RZ, R0 ;  /* 0x00000000ff007221 */ /* 0x000fe20000010000 */
[----:B------:R-:W-:-:S07]  /*3a40*/  MOV R2, R14 ;  /* 0x0000000e00027202 */ /* 0x000fce0000000f00 */
[----:B------:R-:W-:Y:S05]  /*3a50*/  WARPSYNC.COLLECTIVE R15, `(.L_x_8753) ;  /* 0x000000000f087348 */ /* 0x000fea0003c00000 */
[----:B------:R0:W1:Y:S02]  /*3a60*/  SHFL.BFLY P6, R14, R13, R12, R11 ;  /* 0x0c00000c0d0e7389 */ /* 0x00006400000c000b */
[----:B01----:R-:W-:Y:S01]  /*3a70*/  ENDCOLLECTIVE ;  /* 0x000000000000791b */ /* 0x003fe20003800000 */
.L_x_8753:
[----:B------:R-:W-:Y:S01]  /*3a80*/  FADD.FTZ R3, RZ, R2 ;  /* 0x00000002ff037221 */ /* 0x000fe20000010000 */
[----:B------:R-:W-:-:S07]  /*3a90*/  IMAD.MOV.U32 R4, RZ, RZ, R14 ;  /* 0x000000ffff047224 */ /* 0x000fce00078e000e */
[----:B------:R-:W-:Y:S05]  /*3aa0*/  WARPSYNC.COLLECTIVE R15, `(.L_x_8754) ;  /* 0x000000000f087348 */ /* 0x000fea0003c00000 */
[----:B------:R0:W1:Y:S02]  /*3ab0*/  SHFL.BFLY P6, R14, R13, R12, R11 ;  /* 0x0c00000c0d0e7389 */ /* 0x00006400000c000b */
[----:B01----:R-:W-:Y:S01]  /*3ac0*/  ENDCOLLECTIVE ;  /* 0x000000000000791b */ /* 0x003fe20003800000 */
.L_x_8754:
[----:B------:R-:W-:Y:S01]  /*3ad0*/  FADD.FTZ R2, RZ, R4 ;  /* 0x00000004ff027221 */ /* 0x000fe20000010000 */
[----:B------:R-:W-:-:S07]  /*3ae0*/  MOV R17, R14 ;  /* 0x0000000e00117202 */ /* 0x000fce0000000f00 */
[----:B------:R-:W-:Y:S05]  /*3af0*/  WARPSYNC.COLLECTIVE R15, `(.L_x_8755) ;  /* 0x000000000f087348 */ /* 0x000fea0003c00000 */
[----:B------:R0:W1:Y:S02]  /*3b00*/  SHFL.BFLY P6, R14, R13, R12, R11 ;  /* 0x0c00000c0d0e7389 */ /* 0x00006400000c000b */
[----:B01----:R-:W-:Y:S01]  /*3b10*/  ENDCOLLECTIVE ;  /* 0x000000000000791b */ /* 0x003fe20003800000 */
.L_x_8755:
[----:B------:R-:W-:Y:S01]  /*3b20*/  FADD.FTZ R4, RZ, R17 ;  /* 0x00000011ff047221 */ /* 0x000fe20000010000 */
[----:B------:R-:W-:-:S07]  /*3b30*/  IMAD.MOV.U32 R18, RZ, RZ, R14 ;  /* 0x000000ffff127224 */ /* 0x000fce00078e000e */
[----:B------:R-:W-:Y:S05]  /*3b40*/  WARPSYNC.COLLECTIVE R15, `(.L_x_8756) ;  /* 0x000000000f087348 */ /* 0x000fea0003c00000 */
[----:B------:R0:W1:Y:S02]  /*3b50*/  SHFL.BFLY P6, R14, R13, R12, R11 ;  /* 0x0c00000c0d0e7389 */ /* 0x00006400000c000b */
[----:B01----:R-:W-:Y:S01]  /*3b60*/  ENDCOLLECTIVE ;  /* 0x000000000000791b */ /* 0x003fe20003800000 */
.L_x_8756:
[----:B------:R-:W-:Y:S01]  /*3b70*/  FADD.FTZ R18, RZ, R18 ;  /* 0x00000012ff127221 */ /* 0x000fe20000010000 */
[----:B------:R-:W-:-:S07]  /*3b80*/  MOV R19, R14 ;  /* 0x0000000e00137202 */ /* 0x000fce0000000f00 */
[----:B------:R-:W-:Y:S05]  /*3b90*/  WARPSYNC.COLLECTIVE R15, `(.L_x_8757) ;  /* 0x000000000f087348 */ /* 0x000fea0003c00000 */
[----:B------:R0:W1:Y:S02]  /*3ba0*/  SHFL.BFLY P6, R14, R13, R12, R11 ;  /* 0x0c00000c0d0e7389 */ /* 0x00006400000c000b */
[----:B01----:R-:W-:Y:S01]  /*3bb0*/  ENDCOLLECTIVE ;  /* 0x000000000000791b */ /* 0x003fe20003800000 */
.L_x_8757:
[----:B------:R-:W-:Y:S01]  /*3bc0*/  FADD.FTZ R19, RZ, R19 ;  /* 0x00000013ff137221 */ /* 0x000fe20000010000 */
[----:B------:R-:W-:Y:S06]  /*3bd0*/  BRA `(.L_x_8758) ;  /* 0xfffffff000907947 */ /* 0x000fec000383ffff */
.L_x_8759:
        /* <DEDUP_REMOVED lines=10> */
.L_x_29726:


//--------------------- .text._ZN4vllm25paged_attention_v2_kernelIfhLi96ELi8ELi128ELNS_18Fp8KVCacheDataTypeE2ELb1ELi512EEEvPfS2_PT_PKS3_PKT0_S9_ifPKiSB_iPKfiiiSD_SD_iiiii --------------------------
	.section	.text._ZN4vllm25paged_attention_v2_kernelIfhLi96ELi8ELi128ELNS_18Fp8KVCacheDataTypeE2ELb1ELi512EEEvPfS2_PT_PKS3_PKT0_S9_ifPKiSB_iPKfiiiSD_SD_iiiii,"ax",@progbits
	.align	128
        .global         _ZN4vllm25paged_attention_v2_kernelIfhLi96ELi8ELi128ELNS_18Fp8KVCacheDataTypeE2ELb1ELi512EEEvPfS2_PT_PKS3_PKT0_S9_ifPKiSB_iPKfiiiSD_SD_iiiii
        .type           _ZN4vllm25paged_attention_v2_kernelIfhLi96ELi8ELi128ELNS_18Fp8KVCacheDataTypeE2ELb1ELi512EEEvPfS2_PT_PKS3_PKT0_S9_ifPKiSB_iPKfiiiSD_SD_iiiii,@function
        .size           _ZN4vllm25paged_attention_v2_kernelIfhLi96ELi8ELi128ELNS_18Fp8KVCacheDataTypeE2ELb1ELi512EEEvPfS2_PT_PKS3_PKT0_S9_ifPKiSB_iPKfiiiSD_SD_iiiii,(.L_x_29727 - _ZN4vllm25paged_attention_v2_kernelIfhLi96ELi8ELi128ELNS_18Fp8KVCacheDataTypeE2ELb1ELi512EEEvPfS2_PT_PKS3_PKT0_S9_ifPKiSB_iPKfiiiSD_SD_iiiii)
        .other          _ZN4vllm25paged_attention_v2_kernelIfhLi96ELi8ELi128ELNS_18Fp8KVCacheDataTypeE2ELb1ELi512EEEvPfS2_PT_PKS3_PKT0_S9_ifPKiSB_iPKfiiiSD_SD_iiiii,@"STO_CUDA_ENTRY STV_DEFAULT"
_ZN4vllm25paged_attention_v2_kernelIfhLi96ELi8ELi128ELNS_18Fp8KVCacheDataTypeE2ELb1ELi512EEEvPfS2_PT_PKS3_PKT0_S9_ifPKiSB_iPKfiiiSD_SD_iiiii:
.text._ZN4vllm25paged_attention_v2_kernelIfhLi96ELi8ELi128ELNS_18Fp8KVCacheDataTypeE2ELb1ELi512EEEvPfS2_PT_PKS3_PKT0_S9_ifPKiSB_iPKfiiiSD_SD_iiiii:
        /* <DEDUP_REMOVED lines=109> */
.L_x_8760:
[----:B------:R-:W-:Y:S02]  /*06d0*/  ULDC UR4, c[0x0][0x288] ;  /* 0x0000a20000047ab9 */ /* 0x000fe40000000800 */
[----:B------:R-:W-:-:S04]  /*06e0*/  IMAD R3, R7, UR4, R8 ;  /* 0x0000000407037c24 */ /* 0x000fc8000f8e0208 */
[----:B------:R-:W-:-:S07]  /*06f0*/  IMAD R4, R3, R4, RZ ;  /* 0x0000000403047224 */ /* 0x000fce00078e02ff */
.L_x_8761:
        /* <DEDUP_REMOVED lines=28> */
.L_x_8765:
        /* <DEDUP_REMOVED lines=41> */
.L_x_8763:
[----:B------:R-:W-:Y:S05]  /*0b50*/  BSYNC B7 ;  /* 0x0000000000077941 */ /* 0x000fea0003800000 */
.L_x_8762:
        /* <DEDUP_REMOVED lines=23> */
.L_x_8802:
        /* <DEDUP_REMOVED lines=47> */
.L_x_8771:
        /* <DEDUP_REMOVED lines=11> */
.L_x_8770:
[----:B------:R-:W-:Y:S05]  /*1070*/  BSYNC B1 ;  /* 0x0000000000017941 */ /* 0x000fea0003800000 */
.L_x_8769:
        /* <DEDUP_REMOVED lines=14> */
.L_x_8774:
        /* <DEDUP_REMOVED lines=100> */
.L_x_8773:
[----:B------:R-:W-:Y:S05]  /*17a0*/  BSYNC B1 ;  /* 0x0000000000017941 */ /* 0x000fea0003800000 */
.L_x_8772:
        /* <DEDUP_REMOVED lines=54> */
[----:B0-----:R-:W-:-:S07]  /*1b10*/  VIADD R0, R0, 0x1000 ;  /* 0x0000100000007836 */ /* 0x001fce0000000000 */
.L_x_8776:
[----:B------:R-:W-:Y:S05]  /*1b20*/  BSYNC B1 ;  /* 0x0000000000017941 */ /* 0x000fea0003800000 */
.L_x_8775:
        /* <DEDUP_REMOVED lines=26> */
.L_x_8768:
[----:B------:R-:W-:Y:S05]  /*1cd0*/  BSYNC B0 ;  /* 0x0000000000007941 */ /* 0x000fea0003800000 */
.L_x_8767:
        /* <DEDUP_REMOVED lines=55> */
.L_x_8781:
        /* <DEDUP_REMOVED lines=8> */
.L_x_8780:
[----:B------:R-:W-:Y:S05]  /*20d0*/  BSYNC B1 ;  /* 0x0000000000017941 */ /* 0x000fea0003800000 */
.L_x_8779:
        /* <DEDUP_REMOVED lines=14> */
.L_x_8784:
        /* <DEDUP_REMOVED lines=52> */
.L_x_8783:
[----:B------:R-:W-:Y:S05]  /*2500*/  BSYNC B1 ;  /* 0x0000000000017941 */ /* 0x000fea0003800000 */
.L_x_8782:
        /* <DEDUP_REMOVED lines=31> */
.L_x_8786:
[----:B------:R-:W-:Y:S05]  /*2700*/  BSYNC B1 ;  /* 0x0000000000017941 */ /* 0x000fea0003800000 */
.L_x_8785:
        /* <DEDUP_REMOVED lines=14> */
.L_x_8778:
[----:B------:R-:W-:Y:S05]  /*27f0*/  BSYNC B0 ;  /* 0x0000000000007941 */ /* 0x000fea0003800000 */
.L_x_8777:
        /* <DEDUP_REMOVED lines=22> */
.L_x_8788:
[----:B------:R-:W-:Y:S05]  /*2960*/  BSYNC B0 ;  /* 0x0000000000007941 */ /* 0x000fea0003800000 */
.L_x_8787:
[----:B------:R-:W-:Y:S04]  /*2970*/  BSSY B6, `(.L_x_8789) ;  /* 0x000003c000067945 */ /* 0x000fe80003800000 */
[----:B------:R-:W-:Y:S05]  /*2980*/  @P1 BRA `(.L_x_8790) ;  /* 0x0000000000e81947 */ /* 0x000fea0003800000 */
[----:B---3--:R-:W0:Y:S01]  /*2990*/  LDC R21, c[0x0][0x290] ;  /* 0x0000a400ff157b82 */ /* 0x008e220000000800 */
[----:B------:R-:W3:Y:S01]  /*29a0*/  I2F.RP R14, R20 ;  /* 0x00000014000e7306 */ /* 0x000ee20000209400 */
[----:B----4-:R-:W-:Y:S01]  /*29b0*/  HFMA2.MMA R2, -RZ, RZ, 0, 0 ;  /* 0x00000000ff027435 */ /* 0x010fe200000001ff */
[----:B------:R-:W-:Y:S02]  /*29c0*/  ULDC UR4, c[0x0][0x28c] ;  /* 0x0000a30000047ab9 */ /* 0x000fe40000000800 */
[----:B------:R-:W-:-:S03]  /*29d0*/  IADD3 R19, R19, -UR4, RZ ;  /* 0x8000000413137c10 */ /* 0x000fc6000fffe0ff */
[----:B--2---:R-:W2:Y:S01]  /*29e0*/  LDC R0, c[0x0][0x294] ;  /* 0x0000a500ff007b82 */ /* 0x004ea20000000800 */
[----:B---3--:R-:W3:Y:S01]  /*29f0*/  MUFU.RCP R14, R14 ;  /* 0x0000000e000e7308 */ /* 0x008ee20000001000 */
[----:B0-----:R-:W-:Y:S02]  /*2a00*/  IABS R11, R21 ;  /* 0x00000015000b7213 */ /* 0x001fe40000000000 */
[----:B------:R-:W-:-:S05]  /*2a10*/  ISETP.NE.AND P1, PT, R21, RZ, PT ;  /* 0x000000ff1500720c */ /* 0x000fca0003f25270 */
[----:B------:R-:W0:Y:S01]  /*2a20*/  I2F.RP R22, R11 ;  /* 0x0000000b00167306 */ /* 0x000e220000209400 */
[----:B--2---:R-:W-:Y:S02]  /*2a30*/  ISETP.NE.AND P2, PT, R0, RZ, PT ;  /* 0x000000ff0000720c */ /* 0x004fe40003f45270 */
[----:B---3--:R-:W-:-:S06]  /*2a40*/  IADD3 R3, R14, 0xffffffe, RZ ;  /* 0x0ffffffe0e037810 */ /* 0x008fcc0007ffe0ff */
[----:B------:R-:W2:Y:S08]  /*2a50*/  F2I.FTZ.U32.TRUNC.NTZ R3, R3 ;  /* 0x0000000300037305 */ /* 0x000eb0000021f000 */
[----:B0-----:R-:W1:Y:S01]  /*2a60*/  MUFU.RCP R22, R22 ;  /* 0x0000001600167308 */ /* 0x001e620000001000 */
[----:B--2---:R-:W-:-:S05]  /*2a70*/  IADD3 R15, RZ, -R3, RZ ;  /* 0x80000003ff0f7210 */ /* 0x004fca0007ffe0ff */
        /* <DEDUP_REMOVED lines=10> */
.L_x_8792:
        /* <DEDUP_REMOVED lines=33> */
.L_x_8790:
[----:B------:R-:W-:Y:S05]  /*2d30*/  BSYNC B6 ;  /* 0x0000000000067941 */ /* 0x000fea0003800000 */
.L_x_8789:
[----:B------:R-:W-:-:S03]  /*2d40*/  UMOV UR4, 0xffffffff ;  /* 0xffffffff00047882 */ /* 0x000fc60000000000 */
[----:B------:R-:W-:Y:S05]  /*2d50*/  BRA.DIV UR4, `(.L_x_8793) ;  /* 0x0000000a04d07947 */ /* 0x000fea000b800000 */
[----:B------:R-:W-:Y:S01]  /*2d60*/  HFMA2.MMA R4, -RZ, RZ, 0, 0 ;  /* 0x00000000ff047435 */ /* 0x000fe200000001ff */
[----:B---34-:R-:W-:Y:S01]  /*2d70*/  CS2R R2, SRZ ;  /* 0x0000000000027805 */ /* 0x018fe2000001ff00 */
[----:B--2---:R-:W-:Y:S01]  /*2d80*/  IMAD.MOV.U32 R0, RZ, RZ, RZ ;  /* 0x000000ffff007224 */ /* 0x004fe200078e00ff */
[----:B------:R-:W-:Y:S01]  /*2d90*/  MOV R14, RZ ;  /* 0x000000ff000e7202 */ /* 0x000fe20000000f00 */
[----:B------:R-:W-:Y:S02]  /*2da0*/  IMAD.MOV.U32 R17, RZ, RZ, RZ ;  /* 0x000000ffff117224 */ /* 0x000fe400078e00ff */
[----:B------:R-:W-:Y:S01]  /*2db0*/  FADD.FTZ R0, RZ, R0 ;  /* 0x00000000ff007221 */ /* 0x000fe20000010000 */
[----:B------:R-:W-:Y:S01]  /*2dc0*/  FADD.FTZ R2, RZ, R2 ;  /* 0x00000002ff027221 */ /* 0x000fe20000010000 */
[----:B------:R-:W-:Y:S01]  /*2dd0*/  FADD.FTZ R3, RZ, R3 ;  /* 0x00000003ff037221 */ /* 0x000fe20000010000 */
[----:B------:R-:W-:Y:S01]  /*2de0*/  FADD.FTZ R17, RZ, R17 ;  /* 0x00000011ff117221 */ /* 0x000fe20000010000 */
[----:B------:R-:W-:-:S07]  /*2df0*/  FADD.FTZ R4, RZ, R4 ;  /* 0x00000004ff047221 */ /* 0x000fce0000010000 */
.L_x_8809:
[----:B------:R-:W-:Y:S05]  /*2e00*/  WARPSYNC.ALL ;  /* 0x0000000000007948 */ /* 0x000fea0003800000 */
[----:B------:R-:W2:Y:S01]  /*2e10*/  S2UR UR5, SR_CgaCtaId ;  /* 0x00000000000579c3 */ /* 0x000ea20000008800 */
[----:B-1----:R-:W-:-:S07]  /*2e20*/  LOP3.LUT R12, R5, 0x1, RZ, 0xc0, !PT ;  /* 0x00000001050c7812 */ /* 0x002fce00078ec0ff */
[----:B------:R-:W-:Y:S01]  /*2e30*/  BAR.SYNC.DEFER_BLOCKING 0x0 ;  /* 0x0000000000007b1d */ /* 0x000fe20000010000 */
[----:B0-----:R-:W-:Y:S01]  /*2e40*/  LEA.HI R11, R5, R5, RZ, 0x1 ;  /* 0x00000005050b7211 */ /* 0x001fe200078f08ff */
[----:B------:R-:W-:Y:S01]  /*2e50*/  FADD.FTZ R19, RZ, R14 ;  /* 0x0000000eff137221 */ /* 0x000fe20000010000 */
        /* <DEDUP_REMOVED lines=9> */
[----:B------:R-:W-:Y:S01]  /*2ef0*/  BSSY B0, `(.L_x_8794) ;  /* 0x000001c000007945 */ /* 0x000fe20003800000 */
[----:B------:R-:W-:-:S02]  /*2f00*/  ISETP.GT.OR P2, PT, R9, 0x1f, P0 ;  /* 0x0000001f0900780c */ /* 0x000fc40000744670 */
[----:B------:R-:W-:Y:S02]  /*2f10*/  ISETP.GT.U32.AND P3, PT, R5, 0x3e, PT ;  /* 0x0000003e0500780c */ /* 0x000fe40003f64070 */
[----:B------:R-:W-:Y:S01]  /*2f20*/  LOP3.LUT R5, R9, 0xffffffe0, RZ, 0xc0, !PT ;  /* 0xffffffe009057812 */ /* 0x000fe200078ec0ff */
[----:B--2---:R-:W-:-:S03]  /*2f30*/  ULEA UR4, UR5, UR4, 0x18 ;  /* 0x0000000405047291 */ /* 0x004fc6000f8ec03f */
[----:B------:R-:W-:Y:S02]  /*2f40*/  ISETP.NE.OR P4, PT, R5, 0x20, P0 ;  /* 0x000000200500780c */ /* 0x000fe40000785670 */
[----:B------:R-:W-:Y:S02]  /*2f50*/  MOV R5, R17 ;  /* 0x0000001100057202 */ /* 0x000fe40000000f00 */
        /* <DEDUP_REMOVED lines=21> */
.L_x_8795:
[----:B------:R-:W-:Y:S05]  /*30b0*/  BSYNC B0 ;  /* 0x0000000000007941 */ /* 0x000fea0003800000 */
.L_x_8794:
        /* <DEDUP_REMOVED lines=22> */
.L_x_8797:
[----:B------:R-:W-:Y:S05]  /*3220*/  BSYNC B0 ;  /* 0x0000000000007941 */ /* 0x000fea0003800000 */
.L_x_8796:
        /* <DEDUP_REMOVED lines=24> */
[-C--:B------:R-:W-:Y:S01]  /*33b0*/  IADD3 R11, P1, R18, R17.reuse, RZ ;  /* 0x00000011120b7210 */ /* 0x080fe20007f3e0ff */
[----:B------:R-:W-:Y:S01]  /*33c0*/  STG.E desc[UR36][R6.64], R0 ;  /* 0x0000000006007986 */ /* 0x000fe2000c101924 */
[-C--:B------:R-:W-:Y:S02]  /*33d0*/  IADD3 R13, P2, R20, R17.reuse, RZ ;  /* 0x00000011140d7210 */ /* 0x080fe40007f5e0ff */
[-C--:B------:R-:W-:Y:S02]  /*33e0*/  IADD3 R15, P3, R22, R17.reuse, RZ ;  /* 0x00000011160f7210 */ /* 0x080fe40007f7e0ff */
[----:B------:R-:W-:Y:S02]  /*33f0*/  IADD3 R17, P4, R9, R17, RZ ;  /* 0x0000001109117210 */ /* 0x000fe40007f9e0ff */
[----:B------:R-:W-:-:S02]  /*3400*/  LEA.HI.X.SX32 R21, R8, R23, 0x1, P0 ;  /* 0x0000001708157211 */ /* 0x000fc400000f0eff */
        /* <DEDUP_REMOVED lines=20> */
.L_x_8764:
        /* <DEDUP_REMOVED lines=16> */
.L_x_8791:
        /* <DEDUP_REMOVED lines=16> */
.L_x_8798:
[----:B------:R-:W-:Y:S05]  /*3750*/  EXIT ;  /* 0x000000000000794d */ /* 0x000fea0003800000 */
.L_x_8766:
[----:B------:R-:W-:Y:S01]  /*3760*/  MOV R12, 0x10 ;  /* 0x00000010000c7802 */ /* 0x000fe20000000f00 */
[----:B------:R-:W-:Y:S01]  /*3770*/  IMAD.MOV.U32 R11, RZ, RZ, 0x1f ;  /* 0x0000001fff0b7424 */ /* 0x000fe200078e00ff */
[----:B------:R-:W-:Y:S01]  /*3780*/  MOV R15, 0xffffffff ;  /* 0xffffffff000f7802 */ /* 0x000fe20000000f00 */
[----:B------:R-:W-:-:S07]  /*3790*/  IMAD.MOV.U32 R2, RZ, RZ, -0x800001 ;  /* 0xff7fffffff027424 */ /* 0x000fce00078e00ff */
[----:B------:R-:W-:Y:S05]  /*37a0*/  WARPSYNC.COLLECTIVE R15, `(.L_x_8799) ;  /* 0x000000000f087348 */ /* 0x000fea0003c00000 */
[----:B------:R0:W1:Y:S02]  /*37b0*/  SHFL.BFLY P6, R14, R13, R12, R11 ;  /* 0x0c00000c0d0e7389 */ /* 0x00006400000c000b */
[----:B01----:R-:W-:Y:S01]  /*37c0*/  ENDCOLLECTIVE ;  /* 0x000000000000791b */ /* 0x003fe20003800000 */
.L_x_8799:
[----:B------:R-:W-:Y:S01]  /*37d0*/  HFMA2.MMA R12, -RZ, RZ, 0, 4.76837158203125e-07 ;  /* 0x00000008ff0c7435 */ /* 0x000fe200000001ff */
[----:B------:R-:W-:-:S05]  /*37e0*/  FMNMX.FTZ R0, R14, -3.40282346638528859812e+38, !PT ;  /* 0xff7fffff0e007809 */ /* 0x000fca0007810000 */
[----:B------:R-:W-:-:S07]  /*37f0*/  IMAD.MOV.U32 R13, RZ, RZ, R0 ;  /* 0x000000ffff0d7224 */ /* 0x000fce00078e0000 */
[----:B------:R-:W-:Y:S05]  /*3800*/  WARPSYNC.COLLECTIVE R15, `(.L_x_8800) ;  /* 0x000000000f087348 */ /* 0x000fea0003c00000 */
[----:B------:R0:W1:Y:S02]  /*3810*/  SHFL.BFLY P6, R14, R13, R12, R11 ;  /* 0x0c00000c0d0e7389 */ /* 0x00006400000c000b */
[----:B01----:R-:W-:Y:S01]  /*3820*/  ENDCOLLECTIVE ;  /* 0x000000000000791b */ /* 0x003fe20003800000 */
.L_x_8800:
[----:B------:R-:W-:Y:S02]  /*3830*/  MOV R12, 0x4 ;  /* 0x00000004000c7802 */ /* 0x000fe40000000f00 */
[----:B------:R-:W-:-:S05]  /*3840*/  FMNMX.FTZ R3, R0, R14, !PT ;  /* 0x0000000e00037209 */ /* 0x000fca0007810000 */
[----:B------:R-:W-:-:S07]  /*3850*/  IMAD.MOV.U32 R13, RZ, RZ, R3 ;  /* 0x000000ffff0d7224 */ /* 0x000fce00078e0003 */
[----:B------:R-:W-:Y:S05]  /*3860*/  WARPSYNC.COLLECTIVE R15, `(.L_x_8801) ;  /* 0x000000000f087348 */ /* 0x000fea0003c00000 */
[----:B------:R0:W1:Y:S02]  /*3870*/  SHFL.BFLY P6, R14, R13, R12, R11 ;  /* 0x0c00000c0d0e7389 */ /* 0x00006400000c000b */
[----:B01----:R-:W-:Y:S01]  /*3880*/  ENDCOLLECTIVE ;  /* 0x000000000000791b */ /* 0x003fe20003800000 */
.L_x_8801:
[----:B------:R-:W-:Y:S05]  /*3890*/  BRA `(.L_x_8802) ;  /* 0xffffffd4000c7947 */ /* 0x000fea000383ffff */
.L_x_8793:
[----:B---34-:R-:W-:Y:S01]  /*38a0*/  HFMA2.MMA R13, -RZ, RZ, 0, 0 ;  /* 0x00000000ff0d7435 */ /* 0x018fe200000001ff */
[----:B-1----:R-:W-:Y:S01]  /*38b0*/  IMAD.MOV.U32 R12, RZ, RZ, 0x1 ;  /* 0x00000001ff0c7424 */ /* 0x002fe200078e00ff */
[----:B0-----:R-:W-:Y:S01]  /*38c0*/  MOV R11, 0x1f ;  /* 0x0000001f000b7802 */ /* 0x001fe20000000f00 */
[----:B--2---:R-:W-:-:S08]  /*38d0*/  IMAD.MOV.U32 R15, RZ, RZ, -0x1 ;  /* 0xffffffffff0f7424 */ /* 0x004fd000078e00ff */
[----:B------:R-:W-:Y:S05]  /*38e0*/  WARPSYNC.COLLECTIVE R15, `(.L_x_8803) ;  /* 0x000000000f087348 */ /* 0x000fea0003c00000 */
[----:B------:R0:W1:Y:S02]  /*38f0*/  SHFL.BFLY P6, R14, R13, R12, R11 ;  /* 0x0c00000c0d0e7389 */ /* 0x00006400000c000b */
[----:B01----:R-:W-:Y:S01]  /*3900*/  ENDCOLLECTIVE ;  /* 0x000000000000791b */ /* 0x003fe20003800000 */
.L_x_8803:
[----:B------:R-:W-:-:S07]  /*3910*/  MOV R0, R14 ;  /* 0x0000000e00007202 */ /* 0x000fce0000000f00 */
[----:B------:R-:W-:Y:S05]  /*3920*/  WARPSYNC.COLLECTIVE R15, `(.L_x_8804) ;  /* 0x000000000f087348 */ /* 0x000fea0003c00000 */
[----:B------:R0:W1:Y:S02]  /*3930*/  SHFL.BFLY P6, R14, R13, R12, R11 ;  /* 0x0c00000c0d0e7389 */ /* 0x00006400000c000b */
[----:B01----:R-:W-:Y:S01]  /*3940*/  ENDCOLLECTIVE ;  /* 0x000000000000791b */ /* 0x003fe20003800000 */
.L_x_8804:
[----:B------:R-:W-:Y:S01]  /*3950*/  FADD.FTZ R0, RZ, R0 ;  /* 0x00000000ff007221 */ /* 0x000fe20000010000 */
[----:B------:R-:W-:-:S07]  /*3960*/  IMAD.MOV.U32 R2, RZ, RZ, R14 ;  /* 0x000000ffff027224 */ /* 0x000fce00078e000e */
[----:B------:R-:W-:Y:S05]  /*3970*/  WARPSYNC.COLLECTIVE R15, `(.L_x_8805) ;  /* 0x000000000f087348 */ /* 0x000fea0003c00000 */
[----:B------:R0:W1:Y:S02]  /*3980*/  SHFL.BFLY P6, R14, R13, R12, R11 ;  /* 0x0c00000c0d0e7389 */ /* 0x00006400000c000b */
[----:B01----:R-:W-:Y:S01]  /*3990*/  ENDCOLLECTIVE ;  /* 0x000000000000791b */ /* 0x003fe20003800000 */
.L_x_8805:
[----:B------:R-:W-:Y:S01]  /*39a0*/  FADD.FTZ R2, RZ, R2 ;  /* 0x00000002ff027221 */ /* 0x000fe20000010000 */
[----:B------:R-:W-:-:S07]  /*39b0*/  MOV R3, R14 ;  /* 0x0000000e00037202 */ /* 0x000fce0000000f00 */
[----:B------:R-:W-:Y:S05]  /*39c0*/  WARPSYNC.COLLECTIVE R15, `(.L_x_8806) ;  /* 0x000000000f087348 */ /* 0x000fea0003c00000 */
[----:B------:R0:W1:Y:S02]  /*39d0*/  SHFL.BFLY P6, R14, R13, R12, R11 ;  /* 0x0c00000c0d0e7389 */ /* 0x00006400000c000b */
[----:B01----:R-:W-:Y:S01]  /*39e0*/  ENDCOLLECTIVE ;  /* 0x000000000000791b */ /* 0x003fe20003800000 */
.L_x_8806:
[----:B------:R-:W-:Y:S01]  /*39f0*/  FADD.FTZ R3, RZ, R3 ;  /* 0x00000003ff037221 */ /* 0x000fe20000010000 */
[----:B------:R-:W-:-:S07]  /*3a00*/  IMAD.MOV.U32 R4, RZ, RZ, R14 ;  /* 0x000000ffff047224 */ /* 0x000fce00078e000e */
[----:B------:R-:W-:Y:S05]  /*3a10*/  WARPSYNC.COLLECTIVE R15, `(.L_x_8807) ;  /* 0x000000000f087348 */ /* 0x000fea0003c00000 */
[----:B------:R0:W1:Y:S02]  /*3a20*/  SHFL.BFLY P6, R14, R13, R12, R11 ;  /* 0x0c00000c0d0e7389 */ /* 0x00006400000c000b */
[----:B01----:R-:W-:Y:S01]  /*3a30*/  ENDCOLLECTIVE ;  /* 0x000000000000791b */ /* 0x003fe20003800000 */
.L_x_8807:
[----:B------:R-:W-:Y:S01]  /*3a40*/  FADD.FTZ R4, RZ, R4 ;  /* 0x00000004ff047221 */ /* 0x000fe20000010000 */
[----:B------:R-:W-:-:S07]  /*3a50*/  MOV R17, R14 ;  /* 0x0000000e00117202 */ /* 0x000fce0000000f00 */
[----:B------:R-:W-:Y:S05]  /*3a60*/  WARPSYNC.COLLECTIVE R15, `(.L_x_8808) ;  /* 0x000000000f087348 */ /* 0x000fea0003c00000 */
[----:B------:R0:W1:Y:S02]  /*3a70*/  SHFL.BFLY P6, R14, R13, R12, R11 ;  /* 0x0c00000c0d0e7389 */ /* 0x00006400000c000b */
[----:B01----:R-:W-:Y:S01]  /*3a80*/  ENDCOLLECTIVE ;  /* 0x000000000000791b */ /* 0x003fe20003800000 */
.L_x_8808:
[----:B------:R-:W-:Y:S01]  /*3a90*/  FADD.FTZ R17, RZ, R17 ;  /* 0x00000011ff117221 */ /* 0x000fe20000010000 */
[----:B------:R-:W-:Y:S06]  /*3aa0*/  BRA `(.L_x_8809) ;  /* 0xfffffff000d47947 */ /* 0x000fec000383ffff */
.L_x_8810:
        /* <DEDUP_REMOVED lines=13> */
.L_x_29727:


//--------------------- .text._ZN4vllm25paged_attention_v2_kernelIfhLi80ELi8ELi128ELNS_18Fp8KVCacheDataTypeE2ELb1ELi512EEEvPfS2_PT_PKS3_PKT0_S9_ifPKiSB_iPKfiiiSD_SD_iiiii --------------------------
	.section	.text._ZN4vllm25paged_attention_v2_kernelIfhLi80ELi8ELi128ELNS_18Fp8KVCacheDataTypeE2ELb1ELi512EEEvPfS2_PT_PKS3_PKT0_S9_ifPKiSB_iPKfiiiSD_SD_iiiii,"ax",@progbits
	.align	128
        .global         _ZN4vllm25paged_attention_v2_kernelIfhLi80ELi8ELi128ELNS_18Fp8KVCacheDataTypeE2ELb1ELi512EEEvPfS2_PT_PKS3_PKT0_S9_ifPKiSB_iPKfiiiSD_SD_iiiii
        .type           _ZN4vllm25paged_attention_v2_kernelIfhLi80ELi8ELi128ELNS_18Fp8KVCacheDataTypeE2ELb1ELi512EEEvPfS2_PT_PKS3_PKT0_S9_ifPKiSB_iPKfiiiSD_SD_iiiii,@function
        .size           _ZN4vllm25paged_attention_v2_kernelIfhLi80ELi8ELi128ELNS_18Fp8KVCacheDataTypeE2ELb1ELi512EEEvPfS2_PT_PKS3_PKT0_S9_ifPKiSB_iPKfiiiSD_SD_iiiii,(.L_x_29728 - _ZN4vllm25paged_attention_v2_kernelIfhLi80ELi8ELi128ELNS_18Fp8KVCacheDataTypeE2ELb1ELi512EEEvPfS2_PT_PKS3_PKT0_S9_ifPKiSB_iPKfiiiSD_SD_iiiii)
        .other          _ZN4vllm25paged_attention_v2_kernelIfhLi80ELi8ELi128ELNS_18Fp8KVCacheDataTypeE2ELb1ELi512EEEvPfS2_PT_PKS3_PKT0_S9_ifPKiSB_iPKfiiiSD_SD_iiiii,@"STO_CUDA_ENTRY STV_DEFAULT"
_ZN4vllm25paged_attention_v2_kernelIfhLi80ELi8ELi128ELNS_18Fp8KVCacheDataTypeE2ELb1ELi512EEEvPfS2_PT_PKS3_PKT0_S9_ifPKiSB_iPKfiiiSD_SD_iiiii:
.text._ZN4vllm25paged_attention_v2_kernelIfhLi80ELi8ELi128ELNS_18Fp8KVCacheDataTypeE2ELb1ELi512EEEvPfS2_PT_PKS3_PKT0_S9_ifPKiSB_iPKfiiiSD_SD_iiiii:
        /* <DEDUP_REMOVED lines=109> */
.L_x_8811:
[----:B------:R-:W-:Y:S02]  /*06d0*/  ULDC UR4, c[0x0][0x288] ;  /* 0x0000a20000047ab9 */ /* 0x000fe40000000800 */
[----:B------:R-:W-:-:S04]  /*06e0*/  IMAD R3, R7, UR4, R8 ;  /* 0x0000000407037c24 */ /* 0x000fc8000f8e0208 */
[----:B------:R-:W-:-:S07]  /*06f0*/  IMAD R4, R3, R4, RZ ;  /* 0x0000000403047224 */ /* 0x000fce00078e02ff */
.L_x_8812:
        /* <DEDUP_REMOVED lines=28> */
.L_x_8816:
        /* <DEDUP_REMOVED lines=41> */
.L_x_8814:
[----:B------:R-:W-:Y:S05]  /*0b50*/  BSYNC B7 ;  /* 0x0000000000077941 */ /* 0x000fea0003800000 */
.L_x_8813:
        /* <DEDUP_REMOVED lines=23> */
.L_x_8853:
        /* <DEDUP_REMOVED lines=47> */
.L_x_8822:
        /* <DEDUP_REMOVED lines=11> */
.L_x_8821:
[----:B------:R-:W-:Y:S05]  /*1070*/  BSYNC B1 ;  /* 0x0000000000017941 */ /* 0x000fea0003800000 */
.L_x_8820:
        /* <DEDUP_REMOVED lines=14> */
.L_x_8825:
        /* <DEDUP_REMOVED lines=100> */
.L_x_8824:
[----:B------:R-:W-:Y:S05]  /*17a0*/  BSYNC B1 ;  /* 0x0000000000017941 */ /* 0x000fea0003800000 */
.L_x_8823:
        /* <DEDUP_REMOVED lines=55> */
.L_x_8827:
[----:B------:R-:W-:Y:S05]  /*1b20*/  BSYNC B1 ;  /* 0x0000000000017941 */ /* 0x000fea0003800000 */
.L_x_8826:
        /* <DEDUP_REMOVED lines=26> */
.L_x_8819:
[----:B------:R-:W-:Y:S05]  /*1cd0*/  BSYNC B0 ;  /* 0x0000000000007941 */ /* 0x000fea0003800000 */
.L_x_8818:
        /* <DEDUP_REMOVED lines=55> */
.L_x_8832:
        /* <DEDUP_REMOVED lines=8> */
.L_x_8831:
[----:B------:R-:W-:Y:S05]  /*20d0*/  BSYNC B1 ;  /* 0x0000000000017941 */ /* 0x000fea0003800000 */
.L_x_8830:
        /* <DEDUP_REMOVED lines=14> */
.L_x_8835:
        /* <DEDUP_REMOVED lines=52> */
.L_x_8834:
[----:B------:R-:W-:Y:S05]  /*2500*/  BSYNC B1 ;  /* 0x0000000000017941 */ /* 0x000fea0003800000 */
.L_x_8833:
        /* <DEDUP_REMOVED lines=31> */
.L_x_8837:
[----:B------:R-:W-:Y:S05]  /*2700*/  BSYNC B1 ;  /* 0x0000000000017941 */ /* 0x000fea0003800000 */
.L_x_8836:
        /* <DEDUP_REMOVED lines=14> */
.L_x_8829:
[----:B------:R-:W-:Y:S05]  /*27f0*/  BSYNC B0 ;  /* 0x0000000000007941 */ /* 0x000fea0003800000 */
.L_x_8828:
        /* <DEDUP_REMOVED lines=22> */
.L_x_8839:
[----:B------:R-:W-:Y:S05]  /*2960*/  BSYNC B0 ;  /* 0x0000000000007941 */ /* 0x000fea0003800000 */
.L_x_8838:
        /* <DEDUP_REMOVED lines=27> */
.L_x_8843:
        /* <DEDUP_REMOVED lines=33> */
.L_x_8841:
[----:B------:R-:W-:Y:S05]  /*2d30*/  BSYNC B6 ;  /* 0x0000000000067941 */ /* 0x000fea0003800000 */
.L_x_8840:
[----:B------:R-:W-:-:S03]  /*2d40*/  UMOV UR4, 0xffffffff ;  /* 0xffffffff00047882 */ /* 0x000fc60000000000 */
[----:B------:R-:W-:Y:S05]  /*2d50*/  BRA.DIV UR4, `(.L_x_8844) ;  /* 0x0000000a04947947 */ /* 0x000fea000b800000 */
[----:B------:R-:W-:Y:S01]  /*2d60*/  HFMA2.MMA R4, -RZ, RZ, 0, 0 ;  /* 0x00000000ff047435 */ /* 0x000fe200000001ff */
[----:B---34-:R-:W-:Y:S01]  /*2d70*/  CS2R R2, SRZ ;  /* 0x0000000000027805 */ /* 0x018fe2000001ff00 */
[----:B--2---:R-:W-:Y:S02]  /*2d80*/  IMAD.MOV.U32 R0, RZ, RZ, RZ ;  /* 0x000000ffff007224 */ /* 0x004fe400078e00ff */
[----:B------:R-:W-:Y:S02]  /*2d90*/  IMAD.MOV.U32 R14, RZ, RZ, RZ ;  /* 0x000000ffff0e7224 */ /* 0x000fe400078e00ff */
[----:B------:R-:W-:Y:S01]  /*2da0*/  FADD.FTZ R0, RZ, R0 ;  /* 0x00000000ff007221 */ /* 0x000fe20000010000 */
[----:B------:R-:W-:Y:S01]  /*2db0*/  FADD.FTZ R2, RZ, R2 ;  /* 0x00000002ff027221 */ /* 0x000fe20000010000 */
[----:B------:R-:W-:Y:S02]  /*2dc0*/  FADD.FTZ R3, RZ, R3 ;  /* 0x00000003ff037221 */ /* 0x000fe40000010000 */
[----:B------:R-:W-:-:S07]  /*2dd0*/  FADD.FTZ R4, RZ, R4 ;  /* 0x00000004ff047221 */ /* 0x000fce0000010000 */
.L_x_8859:
[----:B------:R-:W-:Y:S05]  /*2de0*/  WARPSYNC.ALL ;  /* 0x0000000000007948 */ /* 0x000fea0003800000 */
[----:B------:R-:W2:Y:S08]  /*2df0*/  S2UR UR5, SR_CgaCtaId ;  /* 0x00000000000579c3 */ /* 0x000eb00000008800 */
        /* <DEDUP_REMOVED lines=17> */
[----:B--2---:R-:W-:Y:S01]  /*2f10*/  ULEA UR4, UR5, UR4, 0x18 ;  /* 0x0000000405047291 */ /* 0x004fe2000f8ec03f */
        /* <DEDUP_REMOVED lines=13> */
[----:B------:R-:W5:Y:S01]  /*2ff0*/  LDS R17, [R9+0x100] ;  /* 0x0001000009117984 */ /* 0x000f620000000800 */
[----:B0-----:R-:W-:Y:S01]  /*3000*/  FADD.FTZ R0, R0, R11 ;  /* 0x0000000b00007221 */ /* 0x001fe20000010000 */
[----:B--2---:R-:W-:Y:S01]  /*3010*/  FADD.FTZ R2, R2, R13 ;  /* 0x0000000d02027221 */ /* 0x004fe20000010000 */
[----:B---3--:R-:W-:Y:S01]  /*3020*/  FADD.FTZ R3, R3, R6 ;  /* 0x0000000603037221 */ /* 0x008fe20000010000 */
[----:B----4-:R-:W-:Y:S01]  /*3030*/  FADD.FTZ R4, R4, R15 ;  /* 0x0000000f04047221 */ /* 0x010fe20000010000 */
[----:B-----5:R-:W-:-:S07]  /*3040*/  FADD.FTZ R14, R14, R17 ;  /* 0x000000110e0e7221 */ /* 0x020fce0000010000 */
.L_x_8846:
[----:B------:R-:W-:Y:S05]  /*3050*/  BSYNC B0 ;  /* 0x0000000000007941 */ /* 0x000fea0003800000 */
.L_x_8845:
        /* <DEDUP_REMOVED lines=13> */
[----:B------:R-:W1:Y:S01]  /*3130*/  @!P0 LDS R17, [R9+0x100] ;  /* 0x0001000009118984 */ /* 0x000e620000000800 */
[----:B0-2---:R-:W-:Y:S01]  /*3140*/  FADD.FTZ R0, R0, R11 ;  /* 0x0000000b00007221 */ /* 0x005fe20000010000 */
[----:B---3--:R-:W-:Y:S01]  /*3150*/  FADD.FTZ R2, R2, R13 ;  /* 0x0000000d02027221 */ /* 0x008fe20000010000 */
[----:B----4-:R-:W-:Y:S01]  /*3160*/  FADD.FTZ R3, R3, R6 ;  /* 0x0000000603037221 */ /* 0x010fe20000010000 */
[----:B-----5:R-:W-:Y:S01]  /*3170*/  FADD.FTZ R4, R4, R15 ;  /* 0x0000000f04047221 */ /* 0x020fe20000010000 */
[----:B-1----:R-:W-:-:S07]  /*3180*/  @!P0 FADD.FTZ R14, R14, R17 ;  /* 0x000000110e0e8221 */ /* 0x002fce0000010000 */
.L_x_8848:
[----:B------:R-:W-:Y:S05]  /*3190*/  BSYNC B0 ;  /* 0x0000000000007941 */ /* 0x000fea0003800000 */
.L_x_8847:
        /* <DEDUP_REMOVED lines=8> */
[----:B-1----:R-:W-:Y:S02]  /*3220*/  IADD3 R12, P1, P2, R6, R7, R10 ;  /* 0x00000007060c7210 */ /* 0x002fe40007a3e00a */
[----:B------:R-:W-:Y:S02]  /*3230*/  SHF.R.S32.HI R6, RZ, 0x1f, R6 ;  /* 0x0000001fff067819 */ /* 0x000fe40000011406 */
[----:B------:R-:W-:-:S04]  /*3240*/  SHF.R.S32.HI R7, RZ, 0x1f, R7 ;  /* 0x0000001fff077819 */ /* 0x000fc80000011407 */
[----:B------:R-:W-:Y:S01]  /*3250*/  IADD3.X R18, R6, R7, R8, P1, P2 ;  /* 0x0000000706127210 */ /* 0x000fe20000fe4408 */
[----:B------:R-:W-:Y:S06]  /*3260*/  @P0 EXIT ;  /* 0x000000000000094d */ /* 0x000fec0003800000 */
[C---:B------:R-:W-:Y:S01]  /*3270*/  IADD3 R7, P0, R5.reuse, R12, RZ ;  /* 0x0000000c05077210 */ /* 0x040fe20007f1e0ff */
[----:B------:R-:W-:Y:S01]  /*3280*/  ULDC.64 UR4, c[0x0][0x220] ;  /* 0x0000880000047ab9 */ /* 0x000fe20000000a00 */
[C---:B------:R-:W-:Y:S01]  /*3290*/  VIADD R8, R5.reuse, 0x10 ;  /* 0x0000001005087836 */ /* 0x040fe20000000000 */
[C---:B0-2---:R-:W-:Y:S02]  /*32a0*/  IADD3 R9, R5.reuse, 0x20, RZ ;  /* 0x0000002005097810 */ /* 0x045fe40007ffe0ff */
[----:B------:R-:W-:Y:S02]  /*32b0*/  LEA.HI.X.SX32 R10, R5, R18, 0x1, P0 ;  /* 0x00000012050a7211 */ /* 0x000fe400000f0eff */
[----:B------:R-:W-:Y:S02]  /*32c0*/  LEA R6, P0, R7, UR4, 0x2 ;  /* 0x0000000407067c11 */ /* 0x000fe4000f8010ff */
[----:B------:R-:W-:Y:S02]  /*32d0*/  IADD3 R11, P1, R9, R12, RZ ;  /* 0x0000000c090b7210 */ /* 0x000fe40007f3e0ff */
[----:B------:R-:W-:Y:S01]  /*32e0*/  LEA.HI.X R7, R7, UR5, R10, 0x2, P0 ;  /* 0x0000000507077c11 */ /* 0x000fe200080f140a */
[C---:B------:R-:W-:Y:S01]  /*32f0*/  VIADD R10, R5.reuse, 0x30 ;  /* 0x00000030050a7836 */ /* 0x040fe20000000000 */
[----:B------:R-:W-:-:S02]  /*3300*/  IADD3 R5, R5, 0x40, RZ ;  /* 0x0000004005057810 */ /* 0x000fc40007ffe0ff */
[-C--:B------:R-:W-:Y:S01]  /*3310*/  IADD3 R17, P0, R8, R12.reuse, RZ ;  /* 0x0000000c08117210 */ /* 0x080fe20007f1e0ff */
[----:B------:R-:W-:Y:S01]  /*3320*/  STG.E desc[UR36][R6.64], R0 ;  /* 0x0000000006007986 */ /* 0x000fe2000c101924 */
[-C--:B------:R-:W-:Y:S02]  /*3330*/  IADD3 R13, P2, R10, R12.reuse, RZ ;  /* 0x0000000c0a0d7210 */ /* 0x080fe40007f5e0ff */
[----:B------:R-:W-:Y:S02]  /*3340*/  IADD3 R15, P3, R5, R12, RZ ;  /* 0x0000000c050f7210 */ /* 0x000fe40007f7e0ff */
[-C--:B------:R-:W-:Y:S02]  /*3350*/  LEA.HI.X.SX32 R24, R8, R18.reuse, 0x1, P0 ;  /* 0x0000001208187211 */ /* 0x080fe400000f0eff */
[-C--:B------:R-:W-:Y:S02]  /*3360*/  LEA.HI.X.SX32 R22, R9, R18.reuse, 0x1, P1 ;  /* 0x0000001209167211 */ /* 0x080fe400008f0eff */
[----:B------:R-:W-:-:S02]  /*3370*/  LEA.HI.X.SX32 R20, R10, R18, 0x1, P2 ;  /* 0x000000120a147211 */ /* 0x000fc400010f0eff */
[----:B------:R-:W-:Y:S02]  /*3380*/  LEA R8, P0, R17, UR4, 0x2 ;  /* 0x0000000411087c11 */ /* 0x000fe4000f8010ff */
[----:B------:R-:W-:Y:S02]  /*3390*/  LEA R10, P1, R11, UR4, 0x2 ;  /* 0x000000040b0a7c11 */ /* 0x000fe4000f8210ff */
[----:B------:R-:W-:Y:S02]  /*33a0*/  LEA.HI.X.SX32 R18, R5, R18, 0x1, P3 ;  /* 0x0000001205127211 */ /* 0x000fe400018f0eff */
[----:B------:R-:W-:Y:S02]  /*33b0*/  LEA R12, P2, R13, UR4, 0x2 ;  /* 0x000000040d0c7c11 */ /* 0x000fe4000f8410ff */
[----:B------:R-:W-:Y:S02]  /*33c0*/  LEA R16, P3, R15, UR4, 0x2 ;  /* 0x000000040f107c11 */ /* 0x000fe4000f8610ff */
[----:B------:R-:W-:-:S02]  /*33d0*/  LEA.HI.X R9, R17, UR5, R24, 0x2, P0 ;  /* 0x0000000511097c11 */ /* 0x000fc400080f1418 */
        /* <DEDUP_REMOVED lines=8> */
.L_x_8815:
        /* <DEDUP_REMOVED lines=16> */
.L_x_8842:
        /* <DEDUP_REMOVED lines=16> */
.L_x_8849:
[----:B------:R-:W-:Y:S05]  /*3660*/  EXIT ;  /* 0x000000000000794d */ /* 0x000fea0003800000 */
.L_x_8817:
[----:B------:R-:W-:Y:S01]  /*3670*/  HFMA2.MMA R11, -RZ, RZ, 0, 1.847743988037109375e-06 ;  /* 0x0000001fff0b7435 */ /* 0x000fe200000001ff */
[----:B------:R-:W-:Y:S01]  /*3680*/  IMAD.MOV.U32 R12, RZ, RZ, 0x10 ;  /* 0x00000010ff0c7424 */ /* 0x000fe200078e00ff */
[----:B------:R-:W-:Y:S01]  /*3690*/  MOV R2, 0xff7fffff ;  /* 0xff7fffff00027802 */ /* 0x000fe20000000f00 */
[----:B------:R-:W-:-:S08]  /*36a0*/  IMAD.MOV.U32 R15, RZ, RZ, -0x1 ;  /* 0xffffffffff0f7424 */ /* 0x000fd000078e00ff */
[----:B------:R-:W-:Y:S05]  /*36b0*/  WARPSYNC.COLLECTIVE R15, `(.L_x_8850) ;  /* 0x000000000f087348 */ /* 0x000fea0003c00000 */
[----:B------:R0:W1:Y:S02]  /*36c0*/  SHFL.BFLY P6, R14, R13, R12, R11 ;  /* 0x0c00000c0d0e7389 */ /* 0x00006400000c000b */
[----:B01----:R-:W-:Y:S01]  /*36d0*/  ENDCOLLECTIVE ;  /* 0x000000000000791b */ /* 0x003fe20003800000 */
.L_x_8850:
[----:B------:R-:W-:Y:S01]  /*36e0*/  IMAD.MOV.U32 R12, RZ, RZ, 0x8 ;  /* 0x00000008ff0c7424 */ /* 0x000fe200078e00ff */
[----:B------:R-:W-:-:S04]  /*36f0*/  FMNMX.FTZ R0, R14, -3.40282346638528859812e+38, !PT ;  /* 0xff7fffff0e007809 */ /* 0x000fc80007810000 */
[----:B------:R-:W-:-:S07]  /*3700*/  MOV R13, R0 ;  /* 0x00000000000d7202 */ /* 0x000fce0000000f00 */
[----:B------:R-:W-:Y:S05]  /*3710*/  WARPSYNC.COLLECTIVE R15, `(.L_x_8851) ;  /* 0x000000000f087348 */ /* 0x000fea0003c00000 */
[----:B------:R0:W1:Y:S02]  /*3720*/  SHFL.BFLY P6, R14, R13, R12, R11 ;  /* 0x0c00000c0d0e7389 */ /* 0x00006400000c000b */
[----:B01----:R-:W-:Y:S01]  /*3730*/  ENDCOLLECTIVE ;  /* 0x000000000000791b */ /* 0x003fe20003800000 */
.L_x_8851:
[----:B------:R-:W-:Y:S01]  /*3740*/  IMAD.MOV.U32 R12, RZ, RZ, 0x4 ;  /* 0x00000004ff0c7424 */ /* 0x000fe200078e00ff */
[----:B------:R-:W-:-:S04]  /*3750*/  FMNMX.FTZ R3, R0, R14, !PT ;  /* 0x0000000e00037209 */ /* 0x000fc80007810000 */
[----:B------:R-:W-:-:S07]  /*3760*/  MOV R13, R3 ;  /* 0x00000003000d7202 */ /* 0x000fce0000000f00 */
[----:B------:R-:W-:Y:S05]  /*3770*/  WARPSYNC.COLLECTIVE R15, `(.L_x_8852) ;  /* 0x000000000f087348 */ /* 0x000fea0003c00000 */
[----:B------:R0:W1:Y:S02]  /*3780*/  SHFL.BFLY P6, R14, R13, R12, R11 ;  /* 0x0c00000c0d0e7389 */ /* 0x00006400000c000b */
[----:B01----:R-:W-:Y:S01]  /*3790*/  ENDCOLLECTIVE ;  /* 0x000000000000791b */ /* 0x003fe20003800000 */
.L_x_8852:
[----:B------:R-:W-:Y:S05]  /*37a0*/  BRA `(.L_x_8853) ;  /* 0xffffffd400487947 */ /* 0x000fea000383ffff */
.L_x_8844:
[----:B-1--4-:R-:W-:Y:S01]  /*37b0*/  HFMA2.MMA R12, -RZ, RZ, 0, 5.9604644775390625e-08 ;  /* 0x00000001ff0c7435 */ /* 0x012fe200000001ff */
[----:B---3--:R-:W-:Y:S01]  /*37c0*/  IMAD.MOV.U32 R13, RZ, RZ, RZ ;  /* 0x000000ffff0d7224 */ /* 0x008fe200078e00ff */
[----:B--2---:R-:W-:Y:S01]  /*37d0*/  MOV R15, 0xffffffff ;  /* 0xffffffff000f7802 */ /* 0x004fe20000000f00 */
[----:B0-----:R-:W-:-:S08]  /*37e0*/  IMAD.MOV.U32 R11, RZ, RZ, 0x1f ;  /* 0x0000001fff0b7424 */ /* 0x001fd000078e00ff */
[----:B------:R-:W-:Y:S05]  /*37f0*/  WARPSYNC.COLLECTIVE R15, `(.L_x_8854) ;  /* 0x000000000f087348 */ /* 0x000fea0003c00000 */
[----:B------:R0:W1:Y:S02]  /*3800*/  SHFL.BFLY P6, R14, R13, R12, R11 ;  /* 0x0c00000c0d0e7389 */ /* 0x00006400000c000b */
[----:B01----:R-:W-:Y:S01]  /*3810*/  ENDCOLLECTIVE ;  /* 0x000000000000791b */ /* 0x003fe20003800000 */
.L_x_8854:
[----:B------:R-:W-:-:S07]  /*3820*/  IMAD.MOV.U32 R0, RZ, RZ, R14 ;  /* 0x000000ffff007224 */ /* 0x000fce00078e000e */
[----:B------:R-:W-:Y:S05]  /*3830*/  WARPSYNC.COLLECTIVE R15, `(.L_x_8855) ;  /* 0x000000000f087348 */ /* 0x000fea0003c00000 */
[----:B------:R0:W1:Y:S02]  /*3840*/  SHFL.BFLY P6, R14, R13, R12, R11 ;  /* 0x0c00000c0d0e7389 */ /* 0x00006400000c000b */
[----:B01----:R-:W-:Y:S01]  /*3850*/  ENDCOLLECTIVE ;  /* 0x000000000000791b */ /* 0x003fe20003800000 */
.L_x_8855:
[----:B------:R-:W-:Y:S01]  /*3860*/  FADD.FTZ R0, RZ, R0 ;  /* 0x00000000ff007221 */ /* 0x000fe20000010000 */
[----:B------:R-:W-:-:S07]  /*3870*/  MOV R2, R14 ;  /* 0x0000000e00027202 */ /* 0x000fce0000000f00 */
[----:B------:R-:W-:Y:S05]  /*3880*/  WARPSYNC.COLLECTIVE R15, `(.L_x_8856) ;  /* 0x000000000f087348 */ /* 0x000fea0003c00000 */
[----:B------:R0:W1:Y:S02]  /*3890*/  SHFL.BFLY P6, R14, R13, R12, R11 ;  /* 0x0c00000c0d0e7389 */ /* 0x00006400000c000b */
[----:B01----:R-:W-:Y:S01]  /*38a0*/  ENDCOLLECTIVE ;  /* 0x000000000000791b */ /* 0x003fe20003800000 */
.L_x_8856:
[----:B------:R-:W-:Y:S01]  /*38b0*/  FADD.FTZ R2, RZ, R2 ;  /* 0x00000002ff027221 */ /* 0x000fe20000010000 */
[----:B------:R-:W-:-:S07]  /*38c0*/  IMAD.MOV.U32 R3, RZ, RZ, R14 ;  /* 0x000000ffff037224 */ /* 0x000fce00078e000e */
[----:B------:R-:W-:Y:S05]  /*38d0*/  WARPSYNC.COLLECTIVE R15, `(.L_x_8857) ;  /* 0x000000000f087348 */ /* 0x000fea0003c00000 */
[----:B------:R0:W1:Y:S02]  /*38e0*/  SHFL.BFLY P6, R14, R13, R12, R11 ;  /* 0x0c00000c0d0e7389 */ /* 0x00006400000c000b */
[----:B01----:R-:W-:Y:S01]  /*38f0*/  ENDCOLLECTIVE ;  /* 0x000000000000791b */ /* 0x003fe20003800000 */
.L_x_8857:
[----:B------:R-:W-:Y:S01]  /*3900*/  FADD.FTZ R3, RZ, R3 ;  /* 0x00000003ff037221 */ /* 0x000fe20000010000 */
[----:B------:R-:W-:-:S07]  /*3910*/  MOV R4, R14 ;  /* 0x0000000e00047202 */ /* 0x000fce0000000f00 */
[----:B------:R-:W-:Y:S05]  /*3920*/  WARPSYNC.COLLECTIVE R15, `(.L_x_8858) ;  /* 0x000000000f087348 */ /* 0x000fea0003c00000 */
[----:B------:R0:W1:Y:S02]  /*3930*/  SHFL.BFLY P6, R14, R13, R12, R11 ;  /* 0x0c00000c0d0e7389 */ /* 0x00006400000c000b */
[----:B01----:R-:W-:Y:S01]  /*3940*/  ENDCOLLECTIVE ;  /* 0x000000000000791b */ /* 0x003fe20003800000 */
.L_x_8858:
[----:B------:R-:W-:Y:S01]  /*3950*/  FADD.FTZ R4, RZ, R4 ;  /* 0x00000004ff047221 */ /* 0x000fe20000010000 */
[----:B------:R-:W-:Y:S06]  /*3960*/  BRA `(.L_x_8859) ;  /* 0xfffffff4001c7947 */ /* 0x000fec000383ffff */
.L_x_8860:
        /* <DEDUP_REMOVED lines=9> */
.L_x_29728:


//--------------------- .text._ZN4vllm25paged_attention_v2_kernelIfhLi64ELi8ELi128ELNS_18Fp8KVCacheDataTypeE2ELb1ELi512EEEvPfS2_PT_PKS3_PKT0_S9_ifPKiSB_iPKfiiiSD_SD_iiiii --------------------------
	.section	.text._ZN4vllm25paged_attention_v2_kernelIfhLi64ELi8ELi128ELNS_18Fp8KVCacheDataTypeE2ELb1ELi512EEEvPfS2_PT_PKS3_PKT0_S9_ifPKiSB_iPKfiiiSD_SD_iiiii,"ax",@progbits
	.align	128
        .global         _ZN4vllm25paged_attention_v2_kernelIfhLi64ELi8ELi128ELNS_18Fp8KVCacheDataTypeE2ELb1ELi512EEEvPfS2_PT_PKS3_PKT0_S9_ifPKiSB_iPKfiiiSD_SD_iiiii
        .type           _ZN4vllm25paged_attention_v2_kernelIfhLi64ELi8ELi128ELNS_18Fp8KVCacheDataTypeE2ELb1ELi512EEEvPfS2_PT_PKS3_PKT0_S9_ifPKiSB_iPKfiiiSD_SD_iiiii,@function
        .size           _ZN4vllm25paged_attention_v2_kernelIfhLi64ELi8ELi128ELNS_18Fp8KVCacheDataTypeE2ELb1ELi512EEEvPfS2_PT_PKS3_PKT0_S9_ifPKiSB_iPKfiiiSD_SD_iiiii,(.L_x_29729 - _ZN4vllm25paged_attention_v2_kernelIfhLi64ELi8ELi128ELNS_18Fp8KVCacheDataTypeE2ELb1ELi512EEEvPfS2_PT_PKS3_PKT0_S9_ifPKiSB_iPKfiiiSD_SD_iiiii)
        .other          _ZN4vllm25paged_attention_v2_kernelIfhLi64ELi8ELi128ELNS_18Fp8KVCacheDataTypeE2ELb1ELi512EEEvPfS2_PT_PKS3_PKT0_S9_ifPKiSB_iPKfiiiSD_SD_iiiii,@"STO_CUDA_ENTRY STV_DEFAULT"
_ZN4vllm25paged_attention_v2_kernelIfhLi64ELi8ELi128ELNS_18Fp8KVCacheDataTypeE2ELb1ELi512EEEvPfS2_PT_PKS3_PKT0_S9_ifPKiSB_iPKfiiiSD_SD_iiiii:
.text._ZN4vllm25paged_attention_v2_kernelIfhLi64ELi8ELi128ELNS_18Fp8KVCacheDataTypeE2ELb1ELi512EEEvPfS2_PT_PKS3_PKT0_S9_ifPKiSB_iPKfiiiSD_SD_iiiii:
        /* <DEDUP_REMOVED lines=12> */
[----:B------:R-:W-:Y:S01]  /*00c0*/  IMAD.MOV.U32 R8, RZ, RZ, RZ ;  /* 0x000000ffff087224 */ /* 0x000fe200078e00ff */
[----:B------:R-:W1:Y:S01]  /*00d0*/  S2R R6, SR_TID.X ;  /* 0x0000000000067919 */ /* 0x000e620000002100 */
[----:B------:R-:W-:Y:S01]  /*00e0*/  ULDC UR38, c[0x0][0x14] ;  /* 0x0000050000267ab9 */ /* 0x000fe20000000800 */
[----:B------:R-:W-:-:S03]  /*00f0*/  IMAD.SHL.U32 R18, R24, 0x40, RZ ;  /* 0x0000004018127824 */ /* 0x000fc600078e00ff */
[----:B------:R-:W2:Y:S01]  /*0100*/  LDC R11, c[0x0][0x298] ;  /* 0x0000a600ff0b7b82 */ /* 0x000ea20000000800 */
[----:B0-----:R-:W-:-:S04]  /*0110*/  IABS R16, R0 ;  /* 0x0000000000107213 */ /* 0x001fc80000000000 */
[----:B------:R-:W0:Y:S08]  /*0120*/  I2F.RP R2, R16 ;  /* 0x0000001000027306 */ /* 0x000e300000209400 */
[----:B0-----:R-:W0:Y:S02]  /*0130*/  MUFU.RCP R2, R2 ;  /* 0x0000000200027308 */ /* 0x001e240000001000 */
[----:B0-----:R-:W-:-:S06]  /*0140*/  VIADD R9, R2, 0xffffffe ;  /* 0x0ffffffe02097836 */ /* 0x001fcc0000000000 */
[----:B------:R-:W0:Y:S02]  /*0150*/  F2I.FTZ.U32.TRUNC.NTZ R9, R9 ;  /* 0x0000000900097305 */ /* 0x000e24000021f000 */
[----:B0-----:R-:W-:-:S04]  /*0160*/  IMAD R4, R9, R16, RZ ;  /* 0x0000001009047224 */ /* 0x001fc800078e02ff */
[----:B------:R-:W-:Y:S01]  /*0170*/  IMAD.MOV R5, RZ, RZ, -R4 ;  /* 0x000000ffff057224 */ /* 0x000fe200078e0a04 */
[----:B------:R-:W-:Y:S02]  /*0180*/  IABS R4, R3 ;  /* 0x0000000300047213 */ /* 0x000fe40000000000 */
[----:B------:R-:W-:Y:S01]  /*0190*/  LOP3.LUT R3, R3, R0, RZ, 0x3c, !PT ;  /* 0x0000000003037212 */ /* 0x000fe200078e3cff */
[----:B------:R-:W-:Y:S01]  /*01a0*/  IMAD.HI.U32 R8, R9, R5, R8 ;  /* 0x0000000509087227 */ /* 0x000fe200078e0008 */
[----:B------:R-:W-:Y:S02]  /*01b0*/  MOV R5, R4 ;  /* 0x0000000400057202 */ /* 0x000fe40000000f00 */
[----:B------:R-:W0:Y:S08]  /*01c0*/  LDC R4, c[0x0][0xc] ;  /* 0x00000300ff047b82 */ /* 0x000e300000000800 */
[----:B------:R-:W-:Y:S01]  /*01d0*/  BAR.SYNC.DEFER_BLOCKING 0x0 ;  /* 0x0000000000007b1d */ /* 0x000fe20000010000 */
[----:B------:R-:W-:Y:S01]  /*01e0*/  ISETP.GE.AND P2, PT, R3, RZ, PT ;  /* 0x000000ff0300720c */ /* 0x000fe20003f46270 */
[----:B------:R-:W-:Y:S01]  /*01f0*/  IMAD.HI.U32 R17, R8, R5, RZ ;  /* 0x0000000508117227 */ /* 0x000fe200078e00ff */
[----:B-1----:R-:W-:-:S03]  /*0200*/  SHF.R.S32.HI R9, RZ, 0x1f, R6 ;  /* 0x0000001fff097819 */ /* 0x002fc60000011406 */
[----:B------:R-:W-:Y:S01]  /*0210*/  IMAD.MOV R2, RZ, RZ, -R17 ;  /* 0x000000ffff027224 */ /* 0x000fe200078e0a11 */
[----:B------:R-:W-:-:S03]  /*0220*/  LEA.HI R13, R9, R6, RZ, 0x5 ;  /* 0x00000006090d7211 */ /* 0x000fc600078f28ff */
[----:B------:R-:W-:Y:S01]  /*0230*/  IMAD R5, R16, R2, R5 ;  /* 0x0000000210057224 */ /* 0x000fe200078e0205 */
[----:B------:R-:W-:Y:S01]  /*0240*/  SHF.R.S32.HI R13, RZ, 0x5, R13 ;  /* 0x00000005ff0d7819 */ /* 0x000fe2000001140d */
[----:B------:R-:W-:-:S03]  /*0250*/  VIADD R2, R25, 0x7 ;  /* 0x0000000719027836 */ /* 0x000fc60000000000 */
[----:B------:R-:W-:Y:S02]  /*0260*/  ISETP.GT.U32.AND P1, PT, R16, R5, PT ;  /* 0x000000051000720c */ /* 0x000fe40003f24070 */
[----:B------:R-:W-:-:S04]  /*0270*/  SHF.R.S32.HI R3, RZ, 0x1f, R2 ;  /* 0x0000001fff037819 */ /* 0x000fc80000011402 */
[----:B------:R-:W-:-:S04]  /*0280*/  LEA.HI R3, R3, R2, RZ, 0x3 ;  /* 0x0000000203037211 */ /* 0x000fc800078f18ff */
[----:B------:R-:W-:-:S03]  /*0290*/  SHF.R.S32.HI R3, RZ, 0x3, R3 ;  /* 0x00000003ff037819 */ /* 0x000fc60000011403 */
[----:B------:R-:W-:Y:S01]  /*02a0*/  @!P1 IMAD.IADD R5, R5, 0x1, -R16 ;  /* 0x0000000105059824 */ /* 0x000fe200078e0a10 */
[----:B------:R-:W-:Y:S02]  /*02b0*/  @!P1 IADD3 R17, R17, 0x1, RZ ;  /* 0x0000000111119810 */ /* 0x000fe40007ffe0ff */
[----:B------:R-:W-:Y:S02]  /*02c0*/  ISETP.NE.AND P1, PT, R0, RZ, PT ;  /* 0x000000ff0000720c */ /* 0x000fe40003f25270 */
[----:B------:R-:W-:Y:S02]  /*02d0*/  ISETP.GE.U32.AND P0, PT, R5, R16, PT ;  /* 0x000000100500720c */ /* 0x000fe40003f06070 */
[----:B------:R-:W1:Y:S01]  /*02e0*/  S2R R5, SR_CTAID.X ;  /* 0x0000000000057919 */ /* 0x000e620000002500 */
[----:B------:R-:W-:-:S10]  /*02f0*/  VIADDMNMX R19, R18, 0x40, R3, PT ;  /* 0x0000004012137846 */ /* 0x000fd40003800103 */
[----:B------:R-:W-:Y:S01]  /*0300*/  @P0 VIADD R17, R17, 0x1 ;  /* 0x0000000111110836 */ /* 0x000fe20000000000 */
[----:B--2---:R-:W-:-:S04]  /*0310*/  ISETP.GT.AND P0, PT, R11, -0x1, PT ;  /* 0xffffffff0b00780c */ /* 0x004fc80003f04270 */
[----:B------:R-:W-:Y:S02]  /*0320*/  @!P2 IADD3 R17, -R17, RZ, RZ ;  /* 0x000000ff1111a210 */ /* 0x000fe40007ffe1ff */
[----:B------:R-:W-:Y:S01]  /*0330*/  @!P1 LOP3.LUT R17, RZ, R0, RZ, 0x33, !PT ;  /* 0x00000000ff119212 */ /* 0x000fe200078e33ff */
[----:B------:R-:W-:-:S06]  /*0340*/  IMAD.MOV.U32 R0, RZ, RZ, R16 ;  /* 0x000000ffff007224 */ /* 0x000fcc00078e0010 */
[----:B0-----:R-:W-:Y:S05]  /*0350*/  @P0 BRA `(.L_x_8861) ;  /* 0x0000000000dc0947 */ /* 0x001fea0003800000 */
[----:B------:R-:W0:Y:S01]  /*0360*/  LDC R15, c[0x0][0x240] ;  /* 0x00009000ff0f7b82 */ /* 0x000e220000000800 */
[----:B------:R-:W-:Y:S01]  /*0370*/  IABS R20, R4 ;  /* 0x0000000400147213 */ /* 0x000fe20000000000 */
[----:B------:R-:W-:Y:S01]  /*0380*/  ULDC UR4, c[0x0][0x288] ;  /* 0x0000a20000047ab9 */ /* 0x000fe20000000800 */
[----:B-1----:R-:W-:Y:S02]  /*0390*/  IABS R22, R5 ;  /* 0x0000000500167213 */ /* 0x002fe40000000000 */
        /* <DEDUP_REMOVED lines=29> */
[----:B------:R-:W-:-:S05]  /*0570*/  IADD3 R20, -R11, RZ, RZ ;  /* 0x000000ff0b147210 */ /* 0x000fca0007ffe1ff */
        /* <DEDUP_REMOVED lines=21> */
.L_x_8861:
[----:B------:R-:W-:Y:S02]  /*06d0*/  ULDC UR4, c[0x0][0x288] ;  /* 0x0000a20000047ab9 */ /* 0x000fe40000000800 */
[----:B-1----:R-:W-:-:S04]  /*06e0*/  IMAD R2, R4, UR4, R5 ;  /* 0x0000000404027c24 */ /* 0x002fc8000f8e0205 */
[----:B------:R-:W-:-:S07]  /*06f0*/  IMAD R20, R2, R11, RZ ;  /* 0x0000000b02147224 */ /* 0x000fce00078e02ff */
.L_x_8862:
        /* <DEDUP_REMOVED lines=21> */
[----:B------:R-:W-:-:S04]  /*0850*/  MOV R14, R18 ;  /* 0x00000012000e7202 */ /* 0x000fc80000000f00 */
[----:B------:R-:W0:Y:S02]  /*0860*/  F2I.FTZ.U32.TRUNC.NTZ R3, R3 ;  /* 0x0000000300037305 */ /* 0x000e24000021f000 */
[----:B0-----:R-:W-:-:S04]  /*0870*/  IMAD.MOV R16, RZ, RZ, -R3 ;  /* 0x000000ffff107224 */ /* 0x001fc800078e0a03 */
[----:B------:R-:W-:Y:S01]  /*0880*/  IMAD R9, R16, R11, RZ ;  /* 0x0000000b10097224 */ /* 0x000fe200078e02ff */
[----:B------:R-:W-:-:S03]  /*0890*/  IABS R16, R12 ;  /* 0x0000000c00107213 */ /* 0x000fc60000000000 */
[----:B------:R-:W-:-:S04]  /*08a0*/  IMAD.HI.U32 R2, R3, R9, R2 ;  /* 0x0000000903027227 */ /* 0x000fc800078e0002 */
[----:B------:R-:W-:-:S07]  /*08b0*/  VIADD R3, R17, -UR4 ;  /* 0x8000000411037c36 */ /* 0x000fce0008000000 */
.L_x_8866:
        /* <DEDUP_REMOVED lines=41> */
.L_x_8864:
[----:B------:R-:W-:Y:S05]  /*0b50*/  BSYNC B7 ;  /* 0x0000000000077941 */ /* 0x000fea0003800000 */
.L_x_8863:
[C---:B------:R-:W-:Y:S01]  /*0b60*/  IMAD.SHL.U32 R8, R24.reuse, 0x40, RZ ;  /* 0x0000004018087824 */ /* 0x040fe200078e00ff */
[----:B------:R-:W-:Y:S01]  /*0b70*/  SHF.R.S32.HI R3, RZ, 0x1f, R6 ;  /* 0x0000001fff037819 */ /* 0x000fe20000011406 */
[----:B------:R-:W-:Y:S01]  /*0b80*/  IMAD.SHL.U32 R23, R24, 0x200, RZ ;  /* 0x0000020018177824 */ /* 0x000fe200078e00ff */
[----:B------:R-:W-:Y:S01]  /*0b90*/  IADD3 R0, R25, 0x7, RZ ;  /* 0x0000000719007810 */ /* 0x000fe20007ffe0ff */
[----:B------:R-:W-:Y:S01]  /*0ba0*/  UMOV UR4, 0xffffffff ;  /* 0xffffffff00047882 */ /* 0x000fe20000000000 */
[----:B------:R-:W-:Y:S02]  /*0bb0*/  IADD3 R2, -R8, R19, RZ ;  /* 0x0000001308027210 */ /* 0x000fe40007ffe1ff */
[----:B------:R-:W-:Y:S02]  /*0bc0*/  LEA.HI R3, R3, R6, RZ, 0x5 ;  /* 0x0000000603037211 */ /* 0x000fe400078f28ff */
[----:B------:R-:W-:Y:S01]  /*0bd0*/  SHF.R.S32.HI R9, RZ, 0x1f, R0 ;  /* 0x0000001fff097819 */ /* 0x000fe20000011400 */
[----:B------:R-:W-:Y:S01]  /*0be0*/  IMAD R2, R2, 0x8, R23 ;  /* 0x0000000802027824 */ /* 0x000fe200078e0217 */
[----:B------:R-:W-:-:S02]  /*0bf0*/  LOP3.LUT R11, R3, 0xffffffe0, RZ, 0xc0, !PT ;  /* 0xffffffe0030b7812 */ /* 0x000fc400078ec0ff */
[----:B------:R-:W-:Y:S02]  /*0c00*/  LEA.HI R22, R9, R0, RZ, 0x3 ;  /* 0x0000000009167211 */ /* 0x000fe400078f18ff */
[----:B------:R-:W-:Y:S01]  /*0c10*/  VIMNMX R2, R25, R2, PT ;  /* 0x0000000219027248 */ /* 0x000fe20003fe0100 */
[----:B------:R-:W-:Y:S01]  /*0c20*/  IMAD.IADD R10, R6, 0x1, -R11 ;  /* 0x00000001060a7824 */ /* 0x000fe200078e0a0b */
[----:B------:R-:W-:Y:S02]  /*0c30*/  MOV R13, 0xff7fffff ;  /* 0xff7fffff000d7802 */ /* 0x000fe40000000f00 */
        /* <DEDUP_REMOVED lines=10> */
.L_x_8901:
        /* <DEDUP_REMOVED lines=31> */
[----:B------:R-:W-:Y:S01]  /*0ed0*/  IADD3 R0, -R6, -0x2, -R3 ;  /* 0xfffffffe06007810 */ /* 0x000fe20007ffe903 */
[----:B------:R-:W-:-:S03]  /*0ee0*/  IMAD.MOV.U32 R3, RZ, RZ, RZ ;  /* 0x000000ffff037224 */ /* 0x000fc600078e00ff */
        /* <DEDUP_REMOVED lines=13> */
.L_x_8872:
        /* <DEDUP_REMOVED lines=11> */
.L_x_8871:
[----:B------:R-:W-:Y:S05]  /*1070*/  BSYNC B1 ;  /* 0x0000000000017941 */ /* 0x000fea0003800000 */
.L_x_8870:
        /* <DEDUP_REMOVED lines=14> */
.L_x_8875:
[----:B------:R-:W0:Y:S01]  /*1160*/  LDS R26, [R0+-0x400] ;  /* 0xfffc0000001a7984 */ /* 0x000e220000000800 */
[----:B------:R-:W-:-:S03]  /*1170*/  VIADD R2, R2, 0x800 ;  /* 0x0000080002027836 */ /* 0x000fc60000000000 */
[----:B------:R-:W1:Y:S02]  /*1180*/  LDS R28, [R0+-0x200] ;  /* 0xfffe0000001c7984 */ /* 0x000e640000000800 */
[----:B------:R-:W-:Y:S02]  /*1190*/  ISETP.GE.AND P3, PT, R2, R13, PT ;  /* 0x0000000d0200720c */ /* 0x000fe40003f66270 */
        /* <DEDUP_REMOVED lines=94> */
[----:B0-----:R-:W-:Y:S01]  /*1780*/  IADD3 R0, R0, 0x2000, RZ ;  /* 0x0000200000007810 */ /* 0x001fe20007ffe0ff */
[----:B------:R-:W-:Y:S06]  /*1790*/  @!P3 BRA `(.L_x_8875) ;  /* 0xfffffff80070b947 */ /* 0x000fec000383ffff */
.L_x_8874:
[----:B------:R-:W-:Y:S05]  /*17a0*/  BSYNC B1 ;  /* 0x0000000000017941 */ /* 0x000fea0003800000 */
.L_x_8873:
        /* <DEDUP_REMOVED lines=55> */
.L_x_8877:
[----:B------:R-:W-:Y:S05]  /*1b20*/  BSYNC B1 ;  /* 0x0000000000017941 */ /* 0x000fea0003800000 */
.L_x_8876:
        /* <DEDUP_REMOVED lines=26> */
.L_x_8869:
[----:B------:R-:W-:Y:S05]  /*1cd0*/  BSYNC B0 ;  /* 0x0000000000007941 */ /* 0x000fea0003800000 */
.L_x_8868:
        /* <DEDUP_REMOVED lines=17> */
[----:B---3--:R-:W-:Y:S02]  /*1df0*/  @!P3 LEA R27, R2, R27, 0x18 ;  /* 0x0000001b021bb211 */ /* 0x008fe400078ec0ff */
[----:B------:R-:W-:-:S03]  /*1e00*/  @!P0 IADD3 R2, R26, R13, RZ ;  /* 0x0000000d1a028210 */ /* 0x000fc60007ffe0ff */
        /* <DEDUP_REMOVED lines=13> */
[----:B------:R-:W-:Y:S01]  /*1ee0*/  LOP3.LUT R22, RZ, R22, RZ, 0x33, !PT ;  /* 0x00000016ff167212 */ /* 0x000fe200078e33ff */
[----:B------:R-:W-:Y:S01]  /*1ef0*/  BSSY B1, `(.L_x_8880) ;  /* 0x000001d000017945 */ /* 0x000fe20003800000 */
[----:B------:R-:W-:Y:S02]  /*1f00*/  IADD3 R3, -R8, RZ, RZ ;  /* 0x000000ff08037210 */ /* 0x000fe40007ffe1ff */
[----:B------:R-:W-:Y:S02]  /*1f10*/  LOP3.LUT R0, RZ, R25, RZ, 0x33, !PT ;  /* 0x00000019ff007212 */ /* 0x000fe400078e33ff */
[----:B------:R-:W-:Y:S02]  /*1f20*/  VIADDMNMX R3, R3, 0xffffffbf, R22, !PT ;  /* 0xffffffbf03037846 */ /* 0x000fe40007800116 */
        /* <DEDUP_REMOVED lines=17> */
.L_x_8882:
        /* <DEDUP_REMOVED lines=8> */
.L_x_8881:
[----:B------:R-:W-:Y:S05]  /*20c0*/  BSYNC B1 ;  /* 0x0000000000017941 */ /* 0x000fea0003800000 */
.L_x_8880:
        /* <DEDUP_REMOVED lines=14> */
.L_x_8885:
[----:B-1----:R-:W2:Y:S01]  /*21b0*/  LDS R13, [R2+-0x400] ;  /* 0xfffc0000020d7984 */ /* 0x002ea20000000800 */
[----:B------:R-:W-:-:S03]  /*21c0*/  IADD3 R12, R12, 0x800, RZ ;  /* 0x000008000c0c7810 */ /* 0x000fc60007ffe0ff */
[----:B------:R-:W1:Y:S01]  /*21d0*/  LDS R23, [R2+-0x200] ;  /* 0xfffe000002177984 */ /* 0x000e620000000800 */
[----:B------:R-:W-:-:S03]  /*21e0*/  ISETP.GE.AND P2, PT, R12, R3, PT ;  /* 0x000000030c00720c */ /* 0x000fc60003f46270 */
        /* <DEDUP_REMOVED lines=26> */
[----:B------:R-:W1:Y:S01]  /*2390*/  LDS R13, [R2+0x1000] ;  /* 0x00100000020d7984 */ /* 0x000e620000000800 */
[----:B-----5:R-:W-:-:S03]  /*23a0*/  FMUL.FTZ R29, R29, R0 ;  /* 0x000000001d1d7220 */ /* 0x020fc60000410000 */
[----:B------:R-:W3:Y:S04]  /*23b0*/  LDS R23, [R2+0x1200] ;  /* 0x0012000002177984 */ /* 0x000ee80000000800 */
[----:B------:R-:W4:Y:S04]  /*23c0*/  LDS R27, [R2+0x1800] ;  /* 0x00180000021b7984 */ /* 0x000f280000000800 */
[----:B------:R-:W5:Y:S04]  /*23d0*/  LDS R25, [R2+0x1a00] ;  /* 0x001a000002197984 */ /* 0x000f680000000800 */
[----:B------:R0:W-:Y:S04]  /*23e0*/  STS [R2+0xa00], R29 ;  /* 0x000a001d02007388 */ /* 0x0001e80000000800 */
[----:B------:R-:W-:Y:S01]  /*23f0*/  STS [R2+0xc00], R22 ;  /* 0x000c001602007388 */ /* 0x000fe20000000800 */
[----:B--2---:R-:W-:-:S03]  /*2400*/  FMUL.FTZ R28, R28, R0 ;  /* 0x000000001c1c7220 */ /* 0x004fc60000410000 */
[----:B------:R-:W-:Y:S01]  /*2410*/  STS [R2+0xe00], R14 ;  /* 0x000e000e02007388 */ /* 0x000fe20000000800 */
[----:B0-----:R-:W-:-:S03]  /*2420*/  FMUL.FTZ R29, R26, R0 ;  /* 0x000000001a1d7220 */ /* 0x001fc60000410000 */
[----:B------:R-:W-:Y:S04]  /*2430*/  STS [R2+0x1600], R28 ;  /* 0x0016001c02007388 */ /* 0x000fe80000000800 */
[----:B------:R-:W-:Y:S01]  /*2440*/  STS [R2+0x1400], R29 ;  /* 0x0014001d02007388 */ /* 0x000fe20000000800 */
[-C--:B-1----:R-:W-:Y:S01]  /*2450*/  FMUL.FTZ R13, R13, R0.reuse ;  /* 0x000000000d0d7220 */ /* 0x082fe20000410000 */
[----:B---3--:R-:W-:-:S04]  /*2460*/  FMUL.FTZ R23, R23, R0 ;  /* 0x0000000017177220 */ /* 0x008fc80000410000 */
[----:B------:R-:W-:Y:S01]  /*2470*/  STS [R2+0x1000], R13 ;  /* 0x0010000d02007388 */ /* 0x000fe20000000800 */
[----:B----4-:R-:W-:-:S03]  /*2480*/  FMUL.FTZ R27, R27, R0 ;  /* 0x000000001b1b7220 */ /* 0x010fc60000410000 */
[----:B------:R-:W-:Y:S01]  /*2490*/  STS [R2+0x1200], R23 ;  /* 0x0012001702007388 */ /* 0x000fe20000000800 */
[----:B-----5:R-:W-:-:S03]  /*24a0*/  FMUL.FTZ R25, R25, R0 ;  /* 0x0000000019197220 */ /* 0x020fc60000410000 */
[----:B------:R-:W-:Y:S04]  /*24b0*/  STS [R2+0x1800], R27 ;  /* 0x0018001b02007388 */ /* 0x000fe80000000800 */
[----:B------:R0:W-:Y:S02]  /*24c0*/  STS [R2+0x1a00], R25 ;  /* 0x001a001902007388 */ /* 0x0001e40000000800 */
[----:B0-----:R-:W-:Y:S01]  /*24d0*/  VIADD R2, R2, 0x2000 ;  /* 0x0000200002027836 */ /* 0x001fe20000000000 */
[----:B------:R-:W-:Y:S06]  /*24e0*/  @!P2 BRA `(.L_x_8885) ;  /* 0xfffffffc0030a947 */ /* 0x000fec000383ffff */
.L_x_8884:
[----:B------:R-:W-:Y:S05]  /*24f0*/  BSYNC B1 ;  /* 0x0000000000017941 */ /* 0x000fea0003800000 */
.L_x_8883:
        /* <DEDUP_REMOVED lines=30> */
[----:B0-----:R-:W-:-:S07]  /*26e0*/  IADD3 R2, R2, 0x1000, RZ ;  /* 0x0000100002027810 */ /* 0x001fce0007ffe0ff */
.L_x_8887:
[----:B------:R-:W-:Y:S05]  /*26f0*/  BSYNC B1 ;  /* 0x0000000000017941 */ /* 0x000fea0003800000 */
.L_x_8886:
        /* <DEDUP_REMOVED lines=14> */
.L_x_8879:
[----:B------:R-:W-:Y:S05]  /*27e0*/  BSYNC B0 ;  /* 0x0000000000007941 */ /* 0x000fea0003800000 */
.L_x_8878:
        /* <DEDUP_REMOVED lines=22> */
.L_x_8889:
[----:B------:R-:W-:Y:S05]  /*2950*/  BSYNC B0 ;  /* 0x0000000000007941 */ /* 0x000fea0003800000 */
.L_x_8888:
[----:B------:R-:W-:Y:S04]  /*2960*/  BSSY B6, `(.L_x_8890) ;  /* 0x000003c000067945 */ /* 0x000fe80003800000 */
[----:B------:R-:W-:Y:S05]  /*2970*/  @P1 BRA `(.L_x_8891) ;  /* 0x0000000000e81947 */ /* 0x000fea0003800000 */
[----:B-1----:R-:W0:Y:S01]  /*2980*/  LDC R21, c[0x0][0x290] ;  /* 0x0000a400ff157b82 */ /* 0x002e220000000800 */
[----:B------:R-:W1:Y:S01]  /*2990*/  I2F.RP R14, R16 ;  /* 0x00000010000e7306 */ /* 0x000e620000209400 */
[----:B---3--:R-:W-:Y:S01]  /*29a0*/  HFMA2.MMA R2, -RZ, RZ, 0, 0 ;  /* 0x00000000ff027435 */ /* 0x008fe200000001ff */
        /* <DEDUP_REMOVED lines=22> */
.L_x_8893:
        /* <DEDUP_REMOVED lines=33> */
.L_x_8891:
[----:B------:R-:W-:Y:S05]  /*2d20*/  BSYNC B6 ;  /* 0x0000000000067941 */ /* 0x000fea0003800000 */
.L_x_8890:
[----:B------:R-:W-:-:S03]  /*2d30*/  UMOV UR4, 0xffffffff ;  /* 0xffffffff00047882 */ /* 0x000fc60000000000 */
[----:B------:R-:W-:Y:S05]  /*2d40*/  BRA.DIV UR4, `(.L_x_8894) ;  /* 0x0000000a04507947 */ /* 0x000fea000b800000 */
[----:B-1-3--:R-:W-:Y:S01]  /*2d50*/  CS2R R2, SRZ ;  /* 0x0000000000027805 */ /* 0x00afe2000001ff00 */
[----:B--2---:R-:W-:Y:S01]  /*2d60*/  IMAD.MOV.U32 R0, RZ, RZ, RZ ;  /* 0x000000ffff007224 */ /* 0x004fe200078e00ff */
[----:B------:R-:W-:-:S03]  /*2d70*/  HFMA2.MMA R14, -RZ, RZ, 0, 0 ;  /* 0x00000000ff0e7435 */ /* 0x000fc600000001ff */
[----:B------:R-:W-:Y:S01]  /*2d80*/  FADD.FTZ R0, RZ, R0 ;  /* 0x00000000ff007221 */ /* 0x000fe20000010000 */
[----:B------:R-:W-:Y:S01]  /*2d90*/  FADD.FTZ R2, RZ, R2 ;  /* 0x00000002ff027221 */ /* 0x000fe20000010000 */
[----:B------:R-:W-:-:S07]  /*2da0*/  FADD.FTZ R3, RZ, R3 ;  /* 0x00000003ff037221 */ /* 0x000fce0000010000 */
.L_x_8906:
        /* <DEDUP_REMOVED lines=15> */
[----:B------:R-:W-:-:S04]  /*2ea0*/  LOP3.LUT R16, R6, 0xffffffe0, RZ, 0xc0, !PT ;  /* 0xffffffe006107812 */ /* 0x000fc800078ec0ff */
[----:B------:R-:W-:Y:S02]  /*2eb0*/  ISETP.NE.OR P4, PT, R16, 0x20, P0 ;  /* 0x000000201000780c */ /* 0x000fe40000785670 */
[----:B------:R-:W-:Y:S01]  /*2ec0*/  IADD3 R16, R6, 0x1f, RZ ;  /* 0x0000001f06107810 */ /* 0x000fe20007ffe0ff */
[----:B-1----:R-:W-:-:S03]  /*2ed0*/  ULEA UR4, UR5, UR4, 0x18 ;  /* 0x0000000405047291 */ /* 0x002fc6000f8ec03f */
[----:B------:R-:W-:-:S03]  /*2ee0*/  ISETP.GT.U32.AND P3, PT, R16, 0x3e, PT ;  /* 0x0000003e1000780c */ /* 0x000fc60003f64070 */
        /* <DEDUP_REMOVED lines=30> */
.L_x_8896:
[----:B------:R-:W-:Y:S05]  /*30d0*/  BSYNC B0 ;  /* 0x0000000000007941 */ /* 0x000fea0003800000 */
.L_x_8895:
        /* <DEDUP_REMOVED lines=25> */
[-C--:B------:R-:W-:Y:S01]  /*3270*/  LEA.HI.X.SX32 R12, R8, R15.reuse, 0x1, P3 ;  /* 0x0000000f080c7211 */ /* 0x080fe200018f0eff */
[----:B------:R-:W-:Y:S01]  /*3280*/  STG.E desc[UR36][R4.64], R0 ;  /* 0x0000000004007986 */ /* 0x000fe2000c101924 */
[----:B------:R-:W-:Y:S02]  /*3290*/  LEA R6, P0, R13, UR4, 0x2 ;  /* 0x000000040d067c11 */ /* 0x000fe4000f8010ff */
[----:B------:R-:W-:-:S02]  /*32a0*/  LEA.HI.X.SX32 R16, R7, R15, 0x1, P2 ;  /* 0x0000000f07107211 */ /* 0x000fc400010f0eff */
        /* <DEDUP_REMOVED lines=9> */
.L_x_8865:
        /* <DEDUP_REMOVED lines=16> */
.L_x_8892:
        /* <DEDUP_REMOVED lines=16> */
.L_x_8897:
[----:B------:R-:W-:Y:S05]  /*3540*/  EXIT ;  /* 0x000000000000794d */ /* 0x000fea0003800000 */
.L_x_8867:
[----:B------:R-:W-:Y:S01]  /*3550*/  MOV R12, 0x10 ;  /* 0x00000010000c7802 */ /* 0x000fe20000000f00 */
[----:B------:R-:W-:Y:S01]  /*3560*/  IMAD.MOV.U32 R11, RZ, RZ, 0x1f ;  /* 0x0000001fff0b7424 */ /* 0x000fe200078e00ff */
[----:B------:R-:W-:Y:S01]  /*3570*/  MOV R15, 0xffffffff ;  /* 0xffffffff000f7802 */ /* 0x000fe20000000f00 */
[----:B------:R-:W-:-:S07]  /*3580*/  IMAD.MOV.U32 R0, RZ, RZ, -0x800001 ;  /* 0xff7fffffff007424 */ /* 0x000fce00078e00ff */
[----:B------:R-:W-:Y:S05]  /*3590*/  WARPSYNC.COLLECTIVE R15, `(.L_x_8898) ;  /* 0x000000000f087348 */ /* 0x000fea0003c00000 */
[----:B------:R0:W1:Y:S02]  /*35a0*/  SHFL.BFLY P6, R14, R13, R12, R11 ;  /* 0x0c00000c0d0e7389 */ /* 0x00006400000c000b */
[----:B01----:R-:W-:Y:S01]  /*35b0*/  ENDCOLLECTIVE ;  /* 0x000000000000791b */ /* 0x003fe20003800000 */
.L_x_8898:
[----:B------:R-:W-:Y:S01]  /*35c0*/  HFMA2.MMA R12, -RZ, RZ, 0, 4.76837158203125e-07 ;  /* 0x00000008ff0c7435 */ /* 0x000fe200000001ff */
[----:B------:R-:W-:-:S05]  /*35d0*/  FMNMX.FTZ R2, R14, -3.40282346638528859812e+38, !PT ;  /* 0xff7fffff0e027809 */ /* 0x000fca0007810000 */
[----:B------:R-:W-:-:S07]  /*35e0*/  IMAD.MOV.U32 R13, RZ, RZ, R2 ;  /* 0x000000ffff0d7224 */ /* 0x000fce00078e0002 */
[----:B------:R-:W-:Y:S05]  /*35f0*/  WARPSYNC.COLLECTIVE R15, `(.L_x_8899) ;  /* 0x000000000f087348 */ /* 0x000fea0003c00000 */
[----:B------:R0:W1:Y:S02]  /*3600*/  SHFL.BFLY P6, R14, R13, R12, R11 ;  /* 0x0c00000c0d0e7389 */ /* 0x00006400000c000b */
[----:B01----:R-:W-:Y:S01]  /*3610*/  ENDCOLLECTIVE ;  /* 0x000000000000791b */ /* 0x003fe20003800000 */
.L_x_8899:
[----:B------:R-:W-:Y:S02]  /*3620*/  MOV R12, 0x4 ;  /* 0x00000004000c7802 */ /* 0x000fe40000000f00 */
[----:B------:R-:W-:-:S05]  /*3630*/  FMNMX.FTZ R3, R2, R14, !PT ;  /* 0x0000000e02037209 */ /* 0x000fca0007810000 */
[----:B------:R-:W-:-:S07]  /*3640*/  IMAD.MOV.U32 R13, RZ, RZ, R3 ;  /* 0x000000ffff0d7224 */ /* 0x000fce00078e0003 */
[----:B------:R-:W-:Y:S05]  /*3650*/  WARPSYNC.COLLECTIVE R15, `(.L_x_8900) ;  /* 0x000000000f087348 */ /* 0x000fea0003c00000 */
[----:B------:R0:W1:Y:S02]  /*3660*/  SHFL.BFLY P6, R14, R13, R12, R11 ;  /* 0x0c00000c0d0e7389 */ /* 0x00006400000c000b */
[----:B01----:R-:W-:Y:S01]  /*3670*/  ENDCOLLECTIVE ;  /* 0x000000000000791b */ /* 0x003fe20003800000 */
.L_x_8900:
[----:B------:R-:W-:Y:S05]  /*3680*/  BRA `(.L_x_8901) ;  /* 0xffffffd400947947 */ /* 0x000fea000383ffff */
.L_x_8894:
[----:B-1-3--:R-:W-:Y:S01]  /*3690*/  HFMA2.MMA R13, -RZ, RZ, 0, 0 ;  /* 0x00000000ff0d7435 */ /* 0x00afe200000001ff */
[----:B------:R-:W-:Y:S01]  /*36a0*/  IMAD.MOV.U32 R12, RZ, RZ, 0x1 ;  /* 0x00000001ff0c7424 */ /* 0x000fe200078e00ff */
[----:B0-----:R-:W-:Y:S01]  /*36b0*/  MOV R11, 0x1f ;  /* 0x0000001f000b7802 */ /* 0x001fe20000000f00 */
[----:B--2---:R-:W-:-:S08]  /*36c0*/  IMAD.MOV.U32 R15, RZ, RZ, -0x1 ;  /* 0xffffffffff0f7424 */ /* 0x004fd000078e00ff */
[----:B------:R-:W-:Y:S05]  /*36d0*/  WARPSYNC.COLLECTIVE R15, `(.L_x_8902) ;  /* 0x000000000f087348 */ /* 0x000fea0003c00000 */
[----:B------:R0:W1:Y:S02]  /*36e0*/  SHFL.BFLY P6, R14, R13, R12, R11 ;  /* 0x0c00000c0d0e7389 */ /* 0x00006400000c000b */
[----:B01----:R-:W-:Y:S01]  /*36f0*/  ENDCOLLECTIVE ;  /* 0x000000000000791b */ /* 0x003fe20003800000 */
.L_x_8902:
[----:B------:R-:W-:-:S07]  /*3700*/  MOV R0, R14 ;  /* 0x0000000e00007202 */ /* 0x000fce0000000f00 */
[----:B------:R-:W-:Y:S05]  /*3710*/  WARPSYNC.COLLECTIVE R15, `(.L_x_8903) ;  /* 0x000000000f087348 */ /* 0x000fea0003c00000 */
[----:B------:R0:W1:Y:S02]  /*3720*/  SHFL.BFLY P6, R14, R13, R12, R11 ;  /* 0x0c00000c0d0e7389 */ /* 0x00006400000c000b */
[----:B01----:R-:W-:Y:S01]  /*3730*/  ENDCOLLECTIVE ;  /* 0x000000000000791b */ /* 0x003fe20003800000 */
.L_x_8903:
[----:B------:R-:W-:Y:S01]  /*3740*/  FADD.FTZ R0, RZ, R0 ;  /* 0x00000000ff007221 */ /* 0x000fe20000010000 */
[----:B------:R-:W-:-:S07]  /*3750*/  IMAD.MOV.U32 R2, RZ, RZ, R14 ;  /* 0x000000ffff027224 */ /* 0x000fce00078e000e */
[----:B------:R-:W-:Y:S05]  /*3760*/  WARPSYNC.COLLECTIVE R15, `(.L_x_8904) ;  /* 0x000000000f087348 */ /* 0x000fea0003c00000 */
[----:B------:R0:W1:Y:S02]  /*3770*/  SHFL.BFLY P6, R14, R13, R12, R11 ;  /* 0x0c00000c0d0e7389 */ /* 0x00006400000c000b */
[----:B01----:R-:W-:Y:S01]  /*3780*/  ENDCOLLECTIVE ;  /* 0x000000000000791b */ /* 0x003fe20003800000 */
.L_x_8904:
[----:B------:R-:W-:Y:S01]  /*3790*/  FADD.FTZ R2, RZ, R2 ;  /* 0x00000002ff027221 */ /* 0x000fe20000010000 */
[----:B------:R-:W-:-:S07]  /*37a0*/  MOV R3, R14 ;  /* 0x0000000e00037202 */ /* 0x000fce0000000f00 */
[----:B------:R-:W-:Y:S05]  /*37b0*/  WARPSYNC.COLLECTIVE R15, `(.L_x_8905) ;  /* 0x000000000f087348 */ /* 0x000fea0003c00000 */
[----:B------:R0:W1:Y:S02]  /*37c0*/  SHFL.BFLY P6, R14, R13, R12, R11 ;  /* 0x0c00000c0d0e7389 */ /* 0x00006400000c000b */
[----:B01----:R-:W-:Y:S01]  /*37d0*/  ENDCOLLECTIVE ;  /* 0x000000000000791b */ /* 0x003fe20003800000 */
.L_x_8905:
[----:B------:R-:W-:Y:S01]  /*37e0*/  FADD.FTZ R3, RZ, R3 ;  /* 0x00000003ff037221 */ /* 0x000fe20000010000 */
[----:B------:R-:W-:Y:S06]  /*37f0*/  BRA `(.L_x_8906) ;  /* 0xfffffff4006c7947 */ /* 0x000fec000383ffff */
.L_x_8907:
        /* <DEDUP_REMOVED lines=16> */
.L_x_29729:


//--------------------- .text._ZN4vllm25paged_attention_v2_kernelIfhLi32ELi8ELi128ELNS_18Fp8KVCacheDataTypeE2ELb1ELi512EEEvPfS2_PT_PKS3_PKT0_S9_ifPKiSB_iPKfiiiSD_SD_iiiii --------------------------
	.section	.text._ZN4vllm25paged_attention_v2_kernelIfhLi32ELi8ELi128ELNS_18Fp8KVCacheDataTypeE2ELb1ELi512EEEvPfS2_PT_PKS3_PKT0_S9_ifPKiSB_iPKfiiiSD_SD_iiiii,"ax",@progbits
	.align	128
        .global         _ZN4vllm25paged_attention_v2_kernelIfhLi32ELi8ELi128ELNS_18Fp8KVCacheDataTypeE2ELb1ELi512EEEvPfS2_PT_PKS3_PKT0_S9_ifPKiSB_iPKfiiiSD_SD_iiiii
        .type           _ZN4vllm25paged_attention_v2_kernelIfhLi32ELi8ELi128ELNS_18Fp8KVCacheDataTypeE2ELb1ELi512EEEvPfS2_PT_PKS3_PKT0_S9_ifPKiSB_iPKfiiiSD_SD_iiiii,@function
        .size           _ZN4vllm25paged_attention_v2_kernelIfhLi32ELi8ELi128ELNS_18Fp8KVCacheDataTypeE2ELb1ELi512EEEvPfS2_PT_PKS3_PKT0_S9_ifPKiSB_iPKfiiiSD_SD_iiiii,(.L_x_29730 - _ZN4vllm25paged_attention_v2_kernelIfhLi32ELi8ELi128ELNS_18Fp8KVCacheDataTypeE2ELb1ELi512EEEvPfS2_PT_PKS3_PKT0_S9_ifPKiSB_iPKfiiiSD_SD_iiiii)
        .other          _ZN4vllm25paged_attention_v2_kernelIfhLi32ELi8ELi128ELNS_18Fp8KVCacheDataTypeE2ELb1ELi512EEEvPfS2_PT_PKS3_PKT0_S9_ifPKiSB_iPKfiiiSD_SD_iiiii,@"STO_CUDA_ENTRY STV_DEFAULT"
_ZN4vllm25paged_attention_v2_kernelIfhLi32ELi8ELi128ELNS_18Fp8KVCacheDataTypeE2ELb1ELi512EEEvPfS2_PT_PKS3_PKT0_S9_ifPKiSB_iPKfiiiSD_SD_iiiii:
.text._ZN4vllm25paged_attention_v2_kernelIfhLi32ELi8ELi128ELNS_18Fp8KVCacheDataTypeE2ELb1ELi512EEEvPfS2_PT_PKS3_PKT0_S9_ifPKiSB_iPKfiiiSD_SD_iiiii:
        /* <DEDUP_REMOVED lines=13> */
[----:B------:R-:W-:-:S03]  /*00d0*/  IABS R11, R3 ;  /* 0x00000003000b7213 */ /* 0x000fc60000000000 */
[----:B------:R-:W1:Y:S01]  /*00e0*/  LDC R12, c[0x0][0x298] ;  /* 0x0000a600ff0c7b82 */ /* 0x000e620000000800 */
        /* <DEDUP_REMOVED lines=14> */
[----:B------:R-:W0:Y:S01]  /*01d0*/  S2R R6, SR_TID.X ;  /* 0x0000000000067919 */ /* 0x000e220000002100 */
[----:B------:R-:W2:Y:S03]  /*01e0*/  LDC R9, c[0x0][0xc] ;  /* 0x00000300ff097b82 */ /* 0x000ea60000000800 */
        /* <DEDUP_REMOVED lines=14> */
[----:B------:R-:W3:Y:S01]  /*02d0*/  S2R R7, SR_CTAID.X ;  /* 0x0000000000077919 */ /* 0x000ee20000002500 */
        /* <DEDUP_REMOVED lines=11> */
[----:B---3--:R-:W-:Y:S02]  /*0390*/  IABS R23, R7 ;  /* 0x0000000700177213 */ /* 0x008fe40000000000 */
        /* <DEDUP_REMOVED lines=40> */
[----:B------:R-:W-:Y:S01]  /*0620*/  ISETP.GE.U32.AND P0, PT, R2, R13, PT ;  /* 0x0000000d0200720c */ /* 0x000fe20003f06070 */
[----:B------:R-:W-:Y:S01]  /*0630*/  IMAD.MOV R13, RZ, RZ, -R12 ;  /* 0x000000ffff0d7224 */ /* 0x000fe200078e0a0c */
        /* <DEDUP_REMOVED lines=8> */
.L_x_8908:
[----:B------:R-:W-:Y:S02]  /*06c0*/  ULDC UR4, c[0x0][0x288] ;  /* 0x0000a20000047ab9 */ /* 0x000fe40000000800 */
[----:B---3--:R-:W-:-:S04]  /*06d0*/  IMAD R3, R9, UR4, R7 ;  /* 0x0000000409037c24 */ /* 0x008fc8000f8e0207 */
[----:B------:R-:W-:-:S07]  /*06e0*/  IMAD R16, R3, R12, RZ ;  /* 0x0000000c03107224 */ /* 0x000fce00078e02ff */
.L_x_8909:
        /* <DEDUP_REMOVED lines=28> */
.L_x_8913:
        /* <DEDUP_REMOVED lines=41> */
.L_x_8911:
[----:B------:R-:W-:Y:S05]  /*0b40*/  BSYNC B7 ;  /* 0x0000000000077941 */ /* 0x000fea0003800000 */
.L_x_8910:
[----:B------:R-:W-:Y:S01]  /*0b50*/  IMAD R13, R5, -0x40, R18 ;  /* 0xffffffc0050d7824 */ /* 0x000fe200078e0212 */
        /* <DEDUP_REMOVED lines=22> */
.L_x_8950:
        /* <DEDUP_REMOVED lines=47> */
.L_x_8919:
        /* <DEDUP_REMOVED lines=11> */
.L_x_8918:
[----:B------:R-:W-:Y:S05]  /*1060*/  BSYNC B1 ;  /* 0x0000000000017941 */ /* 0x000fea0003800000 */
.L_x_8917:
        /* <DEDUP_REMOVED lines=14> */
.L_x_8922:
        /* <DEDUP_REMOVED lines=100> */
.L_x_8921:
[----:B------:R-:W-:Y:S05]  /*1790*/  BSYNC B1 ;  /* 0x0000000000017941 */ /* 0x000fea0003800000 */
.L_x_8920:
        /* <DEDUP_REMOVED lines=55> */
.L_x_8924:
[----:B------:R-:W-:Y:S05]  /*1b10*/  BSYNC B1 ;  /* 0x0000000000017941 */ /* 0x000fea0003800000 */
.L_x_8923:
        /* <DEDUP_REMOVED lines=26> */
.L_x_8916:
[----:B------:R-:W-:Y:S05]  /*1cc0*/  BSYNC B0 ;  /* 0x0000000000007941 */ /* 0x000fea0003800000 */
.L_x_8915:
        /* <DEDUP_REMOVED lines=35> */
[----:B-1----:R-:W-:Y:S02]  /*1f00*/  IMAD.MOV.U32 R12, RZ, RZ, R6 ;  /* 0x000000ffff0c7224 */ /* 0x002fe400078e0006 */
        /* <DEDUP_REMOVED lines=19> */
.L_x_8929:
        /* <DEDUP_REMOVED lines=8> */
.L_x_8928:
[----:B------:R-:W-:Y:S05]  /*20c0*/  BSYNC B1 ;  /* 0x0000000000017941 */ /* 0x000fea0003800000 */
.L_x_8927:
        /* <DEDUP_REMOVED lines=14> */
.L_x_8932:
        /* <DEDUP_REMOVED lines=52> */
.L_x_8931:
[----:B------:R-:W-:Y:S05]  /*24f0*/  BSYNC B1 ;  /* 0x0000000000017941 */ /* 0x000fea0003800000 */
.L_x_8930:
        /* <DEDUP_REMOVED lines=31> */
.L_x_8934:
[----:B------:R-:W-:Y:S05]  /*26f0*/  BSYNC B1 ;  /* 0x0000000000017941 */ /* 0x000fea0003800000 */
.L_x_8933:
        /* <DEDUP_REMOVED lines=14> */
.L_x_8926:
[----:B------:R-:W-:Y:S05]  /*27e0*/  BSYNC B0 ;  /* 0x0000000000007941 */ /* 0x000fea0003800000 */
.L_x_8925:
        /* <DEDUP_REMOVED lines=22> */
.L_x_8936:
[----:B------:R-:W-:Y:S05]  /*2950*/  BSYNC B0 ;  /* 0x0000000000007941 */ /* 0x000fea0003800000 */
.L_x_8935:
        /* <DEDUP_REMOVED lines=27> */
.L_x_8940:
        /* <DEDUP_REMOVED lines=33> */
.L_x_8938:
[----:B------:R-:W-:Y:S05]  /*2d20*/  BSYNC B6 ;  /* 0x0000000000067941 */ /* 0x000fea0003800000 */
.L_x_8937:
[----:B------:R-:W-:-:S03]  /*2d30*/  UMOV UR4, 0xffffffff ;  /* 0xffffffff00047882 */ /* 0x000fc60000000000 */
[----:B------:R-:W-:Y:S05]  /*2d40*/  BRA.DIV UR4, `(.L_x_8941) ;  /* 0x0000000604f47947 */ /* 0x000fea000b800000 */
[----:B-1----:R-:W-:Y:S01]  /*2d50*/  HFMA2.MMA R0, -RZ, RZ, 0, 0 ;  /* 0x00000000ff007435 */ /* 0x002fe200000001ff */
[----:B------:R-:W-:-:S09]  /*2d60*/  IMAD.MOV.U32 R14, RZ, RZ, RZ ;  /* 0x000000ffff0e7224 */ /* 0x000fd200078e00ff */
[----:B------:R-:W-:-:S07]  /*2d70*/  FADD.FTZ R0, RZ, R0 ;  /* 0x00000000ff007221 */ /* 0x000fce0000010000 */
.L_x_8953:
[----:B------:R-:W-:Y:S05]  /*2d80*/  WARPSYNC.ALL ;  /* 0x0000000000007948 */ /* 0x000fea0003800000 */
[----:B------:R-:W1:Y:S08]  /*2d90*/  S2UR UR5, SR_CgaCtaId ;  /* 0x00000000000579c3 */ /* 0x000e700000008800 */
[----:B------:R-:W-:Y:S01]  /*2da0*/  BAR.SYNC.DEFER_BLOCKING 0x0 ;  /* 0x0000000000007b1d */ /* 0x000fe20000010000 */
[C---:B---3--:R-:W-:Y:S01]  /*2db0*/  LOP3.LUT R2, R10.reuse, 0x1, RZ, 0xc0, !PT ;  /* 0x000000010a027812 */ /* 0x048fe200078ec0ff */
        /* <DEDUP_REMOVED lines=9> */
[----:B------:R-:W-:Y:S01]  /*2e50*/  ISETP.GT.OR P1, PT, R6, 0x3f, P0 ;  /* 0x0000003f0600780c */ /* 0x000fe20000724670 */
[----:B------:R-:W-:Y:S01]  /*2e60*/  IMAD R8, R8, 0x20, R3 ;  /* 0x0000002008087824 */ /* 0x000fe200078e0203 */
[----:B0-----:R-:W-:-:S02]  /*2e70*/  IADD3 R11, R6, 0x1f, RZ ;  /* 0x0000001f060b7810 */ /* 0x001fc40007ffe0ff */
[C---:B------:R-:W-:Y:S02]  /*2e80*/  LOP3.LUT R2, R6.reuse, 0xffffffe0, RZ, 0xc0, !PT ;  /* 0xffffffe006027812 */ /* 0x040fe400078ec0ff */
        /* <DEDUP_REMOVED lines=9> */
[----:B------:R-:W0:Y:S04]  /*2f20*/  LDS R13, [R11] ;  /* 0x000000000b0d7984 */ /* 0x000e280000000800 */
[----:B--2---:R-:W1:Y:S01]  /*2f30*/  @!P0 LDS R15, [R11+0x40] ;  /* 0x000040000b0f8984 */ /* 0x004e620000000800 */
[----:B0-----:R-:W-:Y:S01]  /*2f40*/  FADD.FTZ R0, R0, R13 ;  /* 0x0000000d00007221 */ /* 0x001fe20000010000 */
[----:B-1----:R-:W-:-:S07]  /*2f50*/  @!P0 FADD.FTZ R14, R14, R15 ;  /* 0x0000000f0e0e8221 */ /* 0x002fce0000010000 */
.L_x_8943:
[----:B------:R-:W-:Y:S05]  /*2f60*/  BSYNC B0 ;  /* 0x0000000000007941 */ /* 0x000fea0003800000 */
.L_x_8942:
[----:B------:R-:W-:Y:S06]  /*2f70*/  BAR.SYNC.DEFER_BLOCKING 0x0 ;  /* 0x0000000000007b1d */ /* 0x000fec0000010000 */
[----:B------:R-:W-:Y:S01]  /*2f80*/  BSSY B0, `(.L_x_8944) ;  /* 0x0000009000007945 */ /* 0x000fe20003800000 */
[----:B------:R1:W-:Y:S04]  /*2f90*/  @!P4 STS [R11+-0x80], R0 ;  /* 0xffff80000b00c388 */ /* 0x0003e80000000800 */
[----:B------:R1:W-:Y:S01]  /*2fa0*/  @!P4 STS [R11+-0x40], R14 ;  /* 0xffffc00e0b00c388 */ /* 0x0003e20000000800 */
[----:B------:R-:W-:Y:S06]  /*2fb0*/  BAR.SYNC.DEFER_BLOCKING 0x0 ;  /* 0x0000000000007b1d */ /* 0x000fec0000010000 */
[----:B------:R-:W-:Y:S05]  /*2fc0*/  @P2 BRA `(.L_x_8945) ;  /* 0x0000000000102947 */ /* 0x000fea0003800000 */
[----:B------:R-:W0:Y:S04]  /*2fd0*/  LDS R13, [R11] ;  /* 0x000000000b0d7984 */ /* 0x000e280000000800 */
[----:B--2---:R-:W2:Y:S01]  /*2fe0*/  @!P0 LDS R15, [R11+0x40] ;  /* 0x000040000b0f8984 */ /* 0x004ea20000000800 */
[----:B01----:R-:W-:Y:S01]  /*2ff0*/  FADD.FTZ R0, R0, R13 ;  /* 0x0000000d00007221 */ /* 0x003fe20000010000 */
[----:B--2---:R-:W-:-:S07]  /*3000*/  @!P0 FADD.FTZ R14, R14, R15 ;  /* 0x0000000f0e0e8221 */ /* 0x004fce0000010000 */
.L_x_8945:
[----:B------:R-:W-:Y:S05]  /*3010*/  BSYNC B0 ;  /* 0x0000000000007941 */ /* 0x000fea0003800000 */
.L_x_8944:
[----:B------:R-:W-:Y:S06]  /*3020*/  BAR.SYNC.DEFER_BLOCKING 0x0 ;  /* 0x0000000000007b1d */ /* 0x000fec0000010000 */
[----:B------:R-:W-:Y:S05]  /*3030*/  @P3 EXIT ;  /* 0x000000000000394d */ /* 0x000fea0003800000 */
[----:B------:R-:W-:Y:S02]  /*3040*/  IMAD R4, R4, R9, RZ ;  /* 0x0000000904047224 */ /* 0x000fe400078e02ff */
[----:B------:R-:W-:Y:S02]  /*3050*/  IMAD R7, R7, UR38, RZ ;  /* 0x0000002607077c24 */ /* 0x000fe4000f8e02ff */
[----:B------:R-:W-:Y:S01]  /*3060*/  IMAD R2, R4, UR38, RZ ;  /* 0x0000002604027c24 */ /* 0x000fe2000f8e02ff */
[----:B------:R-:W-:Y:S01]  /*3070*/  SHF.L.U32 R4, R5, 0x5, RZ ;  /* 0x0000000505047819 */ /* 0x000fe200000006ff */
[----:B------:R-:W-:-:S03]  /*3080*/  IMAD.SHL.U32 R5, R7, 0x20, RZ ;  /* 0x0000002007057824 */ /* 0x000fc600078e00ff */
[----:B------:R-:W-:Y:S02]  /*3090*/  SHF.L.U32 R2, R2, 0x5, RZ ;  /* 0x0000000502027819 */ /* 0x000fe400000006ff */
[----:B------:R-:W-:Y:S02]  /*30a0*/  SHF.R.S32.HI R7, RZ, 0x1f, R5 ;  /* 0x0000001fff077819 */ /* 0x000fe40000011405 */
[--C-:B------:R-:W-:Y:S02]  /*30b0*/  IADD3 R5, P1, P2, R2, R5, R4.reuse ;  /* 0x0000000502057210 */ /* 0x100fe40007a3e004 */
[----:B------:R-:W-:Y:S02]  /*30c0*/  SHF.R.S32.HI R6, RZ, 0x1f, R4 ;  /* 0x0000001fff067819 */ /* 0x000fe40000011404 */
[----:B------:R-:W-:Y:S01]  /*30d0*/  SHF.R.S32.HI R2, RZ, 0x1f, R2 ;  /* 0x0000001fff027819 */ /* 0x000fe20000011402 */
[----:B------:R-:W-:Y:S08]  /*30e0*/  @P0 EXIT ;  /* 0x000000000000094d */ /* 0x000ff00003800000 */
[C---:B------:R-:W-:Y:S01]  /*30f0*/  VIADD R4, R3.reuse, 0x10 ;  /* 0x0000001003047836 */ /* 0x040fe20000000000 */
[----:B------:R-:W-:Y:S01]  /*3100*/  IADD3.X R6, R2, R7, R6, P1, P2 ;  /* 0x0000000702067210 */ /* 0x000fe20000fe4406 */
[----:B------:R-:W-:Y:S01]  /*3110*/  ULDC.64 UR4, c[0x0][0x220] ;  /* 0x0000880000047ab9 */ /* 0x000fe20000000a00 */
[CC--:B------:R-:W-:Y:S02]  /*3120*/  IADD3 R7, P0, R3.reuse, R5.reuse, RZ ;  /* 0x0000000503077210 */ /* 0x0c0fe40007f1e0ff */
[C---:B------:R-:W-:Y:S02]  /*3130*/  IADD3 R5, P1, R4.reuse, R5, RZ ;  /* 0x0000000504057210 */ /* 0x040fe40007f3e0ff */
[-C--:B------:R-:W-:Y:S02]  /*3140*/  LEA.HI.X.SX32 R8, R3, R6.reuse, 0x1, P0 ;  /* 0x0000000603087211 */ /* 0x080fe400000f0eff */
[----:B------:R-:W-:Y:S02]  /*3150*/  LEA R2, P0, R7, UR4, 0x2 ;  /* 0x0000000407027c11 */ /* 0x000fe4000f8010ff */
[----:B------:R-:W-:-:S02]  /*3160*/  LEA.HI.X.SX32 R6, R4, R6, 0x1, P1 ;  /* 0x0000000604067211 */ /* 0x000fc400008f0eff */
[----:B------:R-:W-:Y:S02]  /*3170*/  LEA R4, P1, R5, UR4, 0x2 ;  /* 0x0000000405047c11 */ /* 0x000fe4000f8210ff */
[----:B------:R-:W-:Y:S02]  /*3180*/  LEA.HI.X R3, R7, UR5, R8, 0x2, P0 ;  /* 0x0000000507037c11 */ /* 0x000fe400080f1408 */
[----:B------:R-:W-:-:S03]  /*3190*/  LEA.HI.X R5, R5, UR5, R6, 0x2, P1 ;  /* 0x0000000505057c11 */ /* 0x000fc600088f1406 */
[----:B------:R-:W-:Y:S04]  /*31a0*/  STG.E desc[UR36][R2.64], R0 ;  /* 0x0000000002007986 */ /* 0x000fe8000c101924 */
[----:B------:R-:W-:Y:S01]  /*31b0*/  STG.E desc[UR36][R4.64], R14 ;  /* 0x0000000e04007986 */ /* 0x000fe2000c101924 */
[----:B------:R-:W-:Y:S05]  /*31c0*/  EXIT ;  /* 0x000000000000794d */ /* 0x000fea0003800000 */
.L_x_8912:
        /* <DEDUP_REMOVED lines=16> */
.L_x_8939:
        /* <DEDUP_REMOVED lines=16> */
.L_x_8946:
[----:B------:R-:W-:Y:S05]  /*33d0*/  EXIT ;  /* 0x000000000000794d */ /* 0x000fea0003800000 */
.L_x_8914:
[----:B------:R-:W-:Y:S01]  /*33e0*/  MOV R12, 0x10 ;  /* 0x00000010000c7802 */ /* 0x000fe20000000f00 */
[----:B------:R-:W-:Y:S01]  /*33f0*/  IMAD.MOV.U32 R11, RZ, RZ, 0x1f ;  /* 0x0000001fff0b7424 */ /* 0x000fe200078e00ff */
[----:B------:R-:W-:Y:S01]  /*3400*/  MOV R15, 0xffffffff ;  /* 0xffffffff000f7802 */ /* 0x000fe20000000f00 */
[----:B------:R-:W-:-:S07]  /*3410*/  IMAD.MOV.U32 R2, RZ, RZ, -0x800001 ;  /* 0xff7fffffff027424 */ /* 0x000fce00078e00ff */
[----:B------:R-:W-:Y:S05]  /*3420*/  WARPSYNC.COLLECTIVE R15, `(.L_x_8947) ;  /* 0x000000000f087348 */ /* 0x000fea0003c00000 */
[----:B------:R0:W1:Y:S02]  /*3430*/  SHFL.BFLY P6, R14, R13, R12, R11 ;  /* 0x0c00000c0d0e7389 */ /* 0x00006400000c000b */
[----:B01----:R-:W-:Y:S01]  /*3440*/  ENDCOLLECTIVE ;  /* 0x000000000000791b */ /* 0x003fe20003800000 */
.L_x_8947:
[----:B------:R-:W-:Y:S01]  /*3450*/  HFMA2.MMA R12, -RZ, RZ, 0, 4.76837158203125e-07 ;  /* 0x00000008ff0c7435 */ /* 0x000fe200000001ff */
[----:B------:R-:W-:-:S05]  /*3460*/  FMNMX.FTZ R0, R14, -3.40282346638528859812e+38, !PT ;  /* 0xff7fffff0e007809 */ /* 0x000fca0007810000 */
[----:B------:R-:W-:-:S07]  /*3470*/  IMAD.MOV.U32 R13, RZ, RZ, R0 ;  /* 0x000000ffff0d7224 */ /* 0x000fce00078e0000 */
[----:B------:R-:W-:Y:S05]  /*3480*/  WARPSYNC.COLLECTIVE R15, `(.L_x_8948) ;  /* 0x000000000f087348 */ /* 0x000fea0003c00000 */
[----:B------:R0:W1:Y:S02]  /*3490*/  SHFL.BFLY P6, R14, R13, R12, R11 ;  /* 0x0c00000c0d0e7389 */ /* 0x00006400000c000b */
[----:B01----:R-:W-:Y:S01]  /*34a0*/  ENDCOLLECTIVE ;  /* 0x000000000000791b */ /* 0x003fe20003800000 */
.L_x_8948:
[----:B------:R-:W-:Y:S02]  /*34b0*/  MOV R12, 0x4 ;  /* 0x00000004000c7802 */ /* 0x000fe40000000f00 */
[----:B------:R-:W-:-:S05]  /*34c0*/  FMNMX.FTZ R3, R0, R14, !PT ;  /* 0x0000000e00037209 */ /* 0x000fca0007810000 */
[----:B------:R-:W-:-:S07]  /*34d0*/  IMAD.MOV.U32 R13, RZ, RZ, R3 ;  /* 0x000000ffff0d7224 */ /* 0x000fce00078e0003 */
[----:B------:R-:W-:Y:S05]  /*34e0*/  WARPSYNC.COLLECTIVE R15, `(.L_x_8949) ;  /* 0x000000000f087348 */ /* 0x000fea0003c00000 */
[----:B------:R0:W1:Y:S02]  /*34f0*/  SHFL.BFLY P6, R14, R13, R12, R11 ;  /* 0x0c00000c0d0e7389 */ /* 0x00006400000c000b */
[----:B01----:R-:W-:Y:S01]  /*3500*/  ENDCOLLECTIVE ;  /* 0x000000000000791b */ /* 0x003fe20003800000 */
.L_x_8949:
[----:B------:R-:W-:Y:S05]  /*3510*/  BRA `(.L_x_8950) ;  /* 0xffffffd400e87947 */ /* 0x000fea000383ffff */
.L_x_8941:
[----:B-1-3--:R-:W-:Y:S01]  /*3520*/  HFMA2.MMA R13, -RZ, RZ, 0, 0 ;  /* 0x00000000ff0d7435 */ /* 0x00afe200000001ff */
[----:B------:R-:W-:Y:S01]  /*3530*/  IMAD.MOV.U32 R12, RZ, RZ, 0x1 ;  /* 0x00000001ff0c7424 */ /* 0x000fe200078e00ff */
[----:B0-----:R-:W-:Y:S01]  /*3540*/  MOV R11, 0x1f ;  /* 0x0000001f000b7802 */ /* 0x001fe20000000f00 */
[----:B--2---:R-:W-:-:S08]  /*3550*/  IMAD.MOV.U32 R15, RZ, RZ, -0x1 ;  /* 0xffffffffff0f7424 */ /* 0x004fd000078e00ff */
[----:B------:R-:W-:Y:S05]  /*3560*/  WARPSYNC.COLLECTIVE R15, `(.L_x_8951) ;  /* 0x000000000f087348 */ /* 0x000fea0003c00000 */
[----:B------:R0:W1:Y:S02]  /*3570*/  SHFL.BFLY P6, R14, R13, R12, R11 ;  /* 0x0c00000c0d0e7389 */ /* 0x00006400000c000b */
[----:B01----:R-:W-:Y:S01]  /*3580*/  ENDCOLLECTIVE ;  /* 0x000000000000791b */ /* 0x003fe20003800000 */
.L_x_8951:
[----:B------:R-:W-:-:S07]  /*3590*/  MOV R0, R14 ;  /* 0x0000000e00007202 */ /* 0x000fce0000000f00 */
[----:B------:R-:W-:Y:S05]  /*35a0*/  WARPSYNC.COLLECTIVE R15, `(.L_x_8952) ;  /* 0x000000000f087348 */ /* 0x000fea0003c00000 */
[----:B------:R0:W1:Y:S02]  /*35b0*/  SHFL.BFLY P6, R14, R13, R12, R11 ;  /* 0x0c00000c0d0e7389 */ /* 0x00006400000c000b */
[----:B01----:R-:W-:Y:S01]  /*35c0*/  ENDCOLLECTIVE ;  /* 0x000000000000791b */ /* 0x003fe20003800000 */
.L_x_8952:
[----:B------:R-:W-:Y:S01]  /*35d0*/  FADD.FTZ R0, RZ, R0 ;  /* 0x00000000ff007221 */ /* 0x000fe20000010000 */
[----:B------:R-:W-:Y:S06]  /*35e0*/  BRA `(.L_x_8953) ;  /* 0xfffffff400e47947 */ /* 0x000fec000383ffff */
.L_x_8954:
        /* <DEDUP_REMOVED lines=9> */
.L_x_29730:


//--------------------- .text._ZN4vllm25paged_attention_v2_kernelI13__nv_bfloat16hLi256ELi32ELi128ELNS_18Fp8KVCacheDataTypeE1ELb0ELi512EEEvPfS3_PT_PKS4_PKT0_SA_ifPKiSC_iPKfiiiSE_SE_iiiii --------------------------
	.section	.text._ZN4vllm25paged_attention_v2_kernelI13__nv_bfloat16hLi256ELi32ELi128ELNS_18Fp8KVCacheDataTypeE1ELb0ELi512EEEvPfS3_PT_PKS4_PKT0_SA_ifPKiSC_iPKfiiiSE_SE_iiiii,"ax",@progbits
	.align	128
        .global         _ZN4vllm25paged_attention_v2_kernelI13__nv_bfloat16hLi256ELi32ELi128ELNS_18Fp8KVCacheDataTypeE1ELb0ELi512EEEvPfS3_PT_PKS4_PKT0_SA_ifPKiSC_iPKfiiiSE_SE_iiiii
        .type           _ZN4vllm25paged_attention_v2_kernelI13__nv_bfloat16hLi256ELi32ELi128ELNS_18Fp8KVCacheDataTypeE1ELb0ELi512EEEvPfS3_PT_PKS4_PKT0_SA_ifPKiSC_iPKfiiiSE_SE_iiiii,@function
        .size           _ZN4vllm25paged_attention_v2_kernelI13__nv_bfloat16hLi256ELi32ELi128ELNS_18Fp8KVCacheDataTypeE1ELb0ELi512EEEvPfS3_PT_PKS4_PKT0_SA_ifPKiSC_iPKfiiiSE_SE_iiiii,(.L_x_29731 - _ZN4vllm25paged_attention_v2_kernelI13__nv_bfloat16hLi256ELi32ELi128ELNS_18Fp8KVCacheDataTypeE1ELb0ELi512EEEvPfS3_PT_PKS4_PKT0_SA_ifPKiSC_iPKfiiiSE_SE_iiiii)
        .other          _ZN4vllm25paged_attention_v2_kernelI13__nv_bfloat16hLi256ELi32ELi128ELNS_18Fp8KVCacheDataTypeE1ELb0ELi512EEEvPfS3_PT_PKS4_PKT0_SA_ifPKiSC_iPKfiiiSE_SE_iiiii,@"STO_CUDA_ENTRY STV_DEFAULT"
_ZN4vllm25paged_attention_v2_kernelI13__nv_bfloat16hLi256ELi32ELi128ELNS_18Fp8KVCacheDataTypeE1ELb0ELi512EEEvPfS3_PT_PKS4_PKT0_SA_ifPKiSC_iPKfiiiSE_SE_iiiii:
.text._ZN4vllm25paged_attention_v2_kernelI13__nv_bfloat16hLi256ELi32ELi128ELNS_18Fp8KVCacheDataTypeE1ELb0ELi512EEEvPfS3_PT_PKS4_PKT0_SA_ifPKiSC_iPKfiiiSE_SE_iiiii:
        /* <DEDUP_REMOVED lines=69> */
.L_x_8959:
        /* <DEDUP_REMOVED lines=15> */
.L_x_8958:
[----:B------:R-:W-:Y:S05]  /*0540*/  BSYNC B1 ;  /* 0x0000000000017941 */ /* 0x000fea0003800000 */
.L_x_8957:
        /* <DEDUP_REMOVED lines=15> */
.L_x_8960:
        /* <DEDUP_REMOVED lines=28> */
.L_x_8956:
[----:B------:R-:W-:Y:S05]  /*0800*/  BSYNC B0 ;  /* 0x0000000000007941 */ /* 0x000fea0003800000 */
.L_x_8955:
        /* <DEDUP_REMOVED lines=18> */
.L_x_8999:
        /* <DEDUP_REMOVED lines=49> */
.L_x_8967:
        /* <DEDUP_REMOVED lines=11> */
.L_x_8966:
[----:B------:R-:W-:Y:S05]  /*0cf0*/  BSYNC B1 ;  /* 0x0000000000017941 */ /* 0x000fea0003800000 */
.L_x_8965:
        /* <DEDUP_REMOVED lines=15> */
.L_x_8970:
        /* <DEDUP_REMOVED lines=100> */
.L_x_8969:
[----:B------:R-:W-:Y:S05]  /*1430*/  BSYNC B1 ;  /* 0x0000000000017941 */ /* 0x000fea0003800000 */
.L_x_8968:
        /* <DEDUP_REMOVED lines=55> */
.L_x_8972:
[----:B------:R-:W-:Y:S05]  /*17b0*/  BSYNC B1 ;  /* 0x0000000000017941 */ /* 0x000fea0003800000 */
.L_x_8971:
        /* <DEDUP_REMOVED lines=26> */
.L_x_8964:
[----:B------:R-:W-:Y:S05]  /*1960*/  BSYNC B0 ;  /* 0x0000000000007941 */ /* 0x000fea0003800000 */
.L_x_8963:
        /* <DEDUP_REMOVED lines=58> */
.L_x_8977:
        /* <DEDUP_REMOVED lines=8> */
.L_x_8976:
[----:B------:R-:W-:Y:S05]  /*1d90*/  BSYNC B1 ;  /* 0x0000000000017941 */ /* 0x000fea0003800000 */
.L_x_8975:
        /* <DEDUP_REMOVED lines=15> */
.L_x_8980:
        /* <DEDUP_REMOVED lines=52> */
.L_x_8979:
[----:B------:R-:W-:Y:S05]  /*21d0*/  BSYNC B1 ;  /* 0x0000000000017941 */ /* 0x000fea0003800000 */
.L_x_8978:
        /* <DEDUP_REMOVED lines=31> */
.L_x_8982:
[----:B------:R-:W-:Y:S05]  /*23d0*/  BSYNC B1 ;  /* 0x0000000000017941 */ /* 0x000fea0003800000 */
.L_x_8981:
        /* <DEDUP_REMOVED lines=14> */
.L_x_8974:
[----:B------:R-:W-:Y:S05]  /*24c0*/  BSYNC B0 ;  /* 0x0000000000007941 */ /* 0x000fea0003800000 */
.L_x_8973:
        /* <DEDUP_REMOVED lines=30> */
.L_x_8984:
[----:B------:R-:W-:Y:S05]  /*26b0*/  BSYNC B0 ;  /* 0x0000000000007941 */ /* 0x000fea0003800000 */
.L_x_8983:
        /* <DEDUP_REMOVED lines=61> */
.L_x_8986:
[----:B------:R-:W-:Y:S05]  /*2a90*/  BSYNC B0 ;  /* 0x0000000000007941 */ /* 0x000fea0003800000 */
.L_x_8985:
        /* <DEDUP_REMOVED lines=76> */
.L_x_8988:
[----:B------:R-:W-:Y:S05]  /*2f60*/  BSYNC B0 ;  /* 0x0000000000007941 */ /* 0x000fea0003800000 */
.L_x_8987:
        /* <DEDUP_REMOVED lines=46> */
.L_x_8990:
[----:B------:R-:W-:Y:S05]  /*3250*/  BSYNC B0 ;  /* 0x0000000000007941 */ /* 0x000fea0003800000 */
.L_x_8989:
        /* <DEDUP_REMOVED lines=77> */
.L_x_8992:
[----:B------:R-:W-:Y:S05]  /*3730*/  BSYNC B0 ;  /* 0x0000000000007941 */ /* 0x000fea0003800000 */
.L_x_8991:
        /* <DEDUP_REMOVED lines=251> */
.L_x_8961:
        /* <DEDUP_REMOVED lines=16> */
.L_x_8993:
[----:B------:R-:W-:Y:S05]  /*47f0*/  EXIT ;  /* 0x000000000000794d */ /* 0x000fea0003800000 */
.L_x_8962:
[----:B------:R-:W-:Y:S02]  /*4800*/  IMAD.MOV.U32 R12, RZ, RZ, 0x10 ;  /* 0x00000010ff0c7424 */ /* 0x000fe400078e00ff */
[----:B------:R-:W-:Y:S02]  /*4810*/  IMAD.MOV.U32 R11, RZ, RZ, 0x1f ;  /* 0x0000001fff0b7424 */ /* 0x000fe400078e00ff */
[----:B------:R-:W-:Y:S02]  /*4820*/  IMAD.MOV.U32 R15, RZ, RZ, -0x1 ;  /* 0xffffffffff0f7424 */ /* 0x000fe400078e00ff */
[----:B------:R-:W-:-:S07]  /*4830*/  IMAD.MOV.U32 R2, RZ, RZ, -0x800001 ;  /* 0xff7fffffff027424 */ /* 0x000fce00078e00ff */
[----:B------:R-:W-:Y:S05]  /*4840*/  WARPSYNC.COLLECTIVE R15, `(.L_x_8994) ;  /* 0x000000000f087348 */ /* 0x000fea0003c00000 */
[----:B------:R0:W1:Y:S02]  /*4850*/  SHFL.BFLY P6, R14, R13, R12, R11 ;  /* 0x0c00000c0d0e7389 */ /* 0x00006400000c000b */
[----:B01----:R-:W-:Y:S01]  /*4860*/  ENDCOLLECTIVE ;  /* 0x000000000000791b */ /* 0x003fe20003800000 */
.L_x_8994:
[----:B------:R-:W-:Y:S01]  /*4870*/  IMAD.MOV.U32 R12, RZ, RZ, 0x8 ;  /* 0x00000008ff0c7424 */ /* 0x000fe200078e00ff */
[----:B------:R-:W-:-:S05]  /*4880*/  FMNMX.FTZ R0, R14, -3.40282346638528859812e+38, !PT ;  /* 0xff7fffff0e007809 */ /* 0x000fca0007810000 */
[----:B------:R-:W-:-:S07]  /*4890*/  IMAD.MOV.U32 R13, RZ, RZ, R0 ;  /* 0x000000ffff0d7224 */ /* 0x000fce00078e0000 */
[----:B------:R-:W-:Y:S05]  /*48a0*/  WARPSYNC.COLLECTIVE R15, `(.L_x_8995) ;  /* 0x000000000f087348 */ /* 0x000fea0003c00000 */
[----:B------:R0:W1:Y:S02]  /*48b0*/  SHFL.BFLY P6, R14, R13, R12, R11 ;  /* 0x0c00000c0d0e7389 */ /* 0x00006400000c000b */
[----:B01----:R-:W-:Y:S01]  /*48c0*/  ENDCOLLECTIVE ;  /* 0x000000000000791b */ /* 0x003fe20003800000 */
.L_x_8995:
[----:B------:R-:W-:Y:S01]  /*48d0*/  IMAD.MOV.U32 R12, RZ, RZ, 0x4 ;  /* 0x00000004ff0c7424 */ /* 0x000fe200078e00ff */
[----:B------:R-:W-:-:S05]  /*48e0*/  FMNMX.FTZ R3, R0, R14, !PT ;  /* 0x0000000e00037209 */ /* 0x000fca0007810000 */
[----:B------:R-:W-:-:S07]  /*48f0*/  IMAD.MOV.U32 R13, RZ, RZ, R3 ;  /* 0x000000ffff0d7224 */ /* 0x000fce00078e0003 */
[----:B------:R-:W-:Y:S05]  /*4900*/  WARPSYNC.COLLECTIVE R15, `(.L_x_8996) ;  /* 0x000000000f087348 */ /* 0x000fea0003c00000 */
[----:B------:R0:W1:Y:S02]  /*4910*/  SHFL.BFLY P6, R14, R13, R12, R11 ;  /* 0x0c00000c0d0e7389 */ /* 0x00006400000c000b */
[----:B01----:R-:W-:Y:S01]  /*4920*/  ENDCOLLECTIVE ;  /* 0x000000000000791b */ /* 0x003fe20003800000 */
.L_x_8996:
[----:B------:R-:W-:Y:S01]  /*4930*/  IMAD.MOV.U32 R12, RZ, RZ, 0x2 ;  /* 0x00000002ff0c7424 */ /* 0x000fe200078e00ff */
[----:B------:R-:W-:-:S05]  /*4940*/  FMNMX.FTZ R4, R3, R14, !PT ;  /* 0x0000000e03047209 */ /* 0x000fca0007810000 */
[----:B------:R-:W-:-:S07]  /*4950*/  IMAD.MOV.U32 R13, RZ, RZ, R4 ;  /* 0x000000ffff0d7224 */ /* 0x000fce00078e0004 */
[----:B------:R-:W-:Y:S05]  /*4960*/  WARPSYNC.COLLECTIVE R15, `(.L_x_8997) ;  /* 0x000000000f087348 */ /* 0x000fea0003c00000 */
[----:B------:R0:W1:Y:S02]  /*4970*/  SHFL.BFLY P6, R14, R13, R12, R11 ;  /* 0x0c00000c0d0e7389 */ /* 0x00006400000c000b */
[----:B01----:R-:W-:Y:S01]  /*4980*/  ENDCOLLECTIVE ;  /* 0x000000000000791b */ /* 0x003fe20003800000 */
.L_x_8997:
[----:B------:R-:W-:Y:S01]  /*4990*/  IMAD.MOV.U32 R12, RZ, RZ, 0x1 ;  /* 0x00000001ff0c7424 */ /* 0x000fe200078e00ff */
[----:B------:R-:W-:-:S05]  /*49a0*/  FMNMX.FTZ R5, R4, R14, !PT ;  /* 0x0000000e04057209 */ /* 0x000fca0007810000 */
[----:B------:R-:W-:-:S07]  /*49b0*/  IMAD.MOV.U32 R13, RZ, RZ, R5 ;  /* 0x000000ffff0d7224 */ /* 0x000fce00078e0005 */
[----:B------:R-:W-:Y:S05]  /*49c0*/  WARPSYNC.COLLECTIVE R15, `(.L_x_8998) ;  /* 0x000000000f087348 */ /* 0x000fea0003c00000 */
[----:B------:R0:W1:Y:S02]  /*49d0*/  SHFL.BFLY P6, R14, R13, R12, R11 ;  /* 0x0c00000c0d0e7389 */ /* 0x00006400000c000b */
[----:B01----:R-:W-:Y:S01]  /*49e0*/  ENDCOLLECTIVE ;  /* 0x000000000000791b */ /* 0x003fe20003800000 */
.L_x_8998:
[----:B------:R-:W-:Y:S05]  /*49f0*/  BRA `(.L_x_8999) ;  /* 0xffffffbc00cc7947 */ /* 0x000fea000383ffff */
.L_x_9000:
        /* <DEDUP_REMOVED lines=16> */
.L_x_29731:


//--------------------- .text._ZN4vllm25paged_attention_v2_kernelI13__nv_bfloat16hLi192ELi32ELi128ELNS_18Fp8KVCacheDataTypeE1ELb0ELi512EEEvPfS3_PT_PKS4_PKT0_SA_ifPKiSC_iPKfiiiSE_SE_iiiii --------------------------
	.section	.text._ZN4vllm25paged_attention_v2_kernelI13__nv_bfloat16hLi192ELi32ELi128ELNS_18Fp8KVCacheDataTypeE1ELb0ELi512EEEvPfS3_PT_PKS4_PKT0_SA_ifPKiSC_iPKfiiiSE_SE_iiiii,"ax",@progbits
	.align	128
        .global         _ZN4vllm25paged_attention_v2_kernelI13__nv_bfloat16hLi192ELi32ELi128ELNS_18Fp8KVCacheDataTypeE1ELb0ELi512EEEvPfS3_PT_PKS4_PKT0_SA_ifPKiSC_iPKfiiiSE_SE_iiiii
        .type           _ZN4vllm25paged_attention_v2_kernelI13__nv_bfloat16hLi192ELi32ELi128ELNS_18Fp8KVCacheDataTypeE1ELb0ELi512EEEvPfS3_PT_PKS4_PKT0_SA_ifPKiSC_iPKfiiiSE_SE_iiiii,@function
        .size           _ZN4vllm25paged_attention_v2_kernelI13__nv_bfloat16hLi192ELi32ELi128ELNS_18Fp8KVCacheDataTypeE1ELb0ELi512EEEvPfS3_PT_PKS4_PKT0_SA_ifPKiSC_iPKfiiiSE_SE_iiiii,(.L_x_29732 - _ZN4vllm25paged_attention_v2_kernelI13__nv_bfloat16hLi192ELi32ELi128ELNS_18Fp8KVCacheDataTypeE1ELb0ELi512EEEvPfS3_PT_PKS4_PKT0_SA_ifPKiSC_iPKfiiiSE_SE_iiiii)
        .other          _ZN4vllm25paged_attention_v2_kernelI13__nv_bfloat16hLi192ELi32ELi128ELNS_18Fp8KVCacheDataTypeE1ELb0ELi512EEEvPfS3_PT_PKS4_PKT0_SA_ifPKiSC_iPKfiiiSE_SE_iiiii,@"STO_CUDA_ENTRY STV_DEFAULT"
_ZN4vllm25paged_attention_v2_kernelI13__nv_bfloat16hLi192ELi32ELi128ELNS_18Fp8KVCacheDataTypeE1ELb0ELi512EEEvPfS3_PT_PKS4_PKT0_SA_ifPKiSC_iPKfiiiSE_SE_iiiii:
.text._ZN4vllm25paged_attention_v2_kernelI13__nv_bfloat16hLi192ELi32ELi128ELNS_18Fp8KVCacheDataTypeE1ELb0ELi512EEEvPfS3_PT_PKS4_PKT0_SA_ifPKiSC_iPKfiiiSE_SE_iiiii:
        /* <DEDUP_REMOVED lines=69> */
.L_x_9005:
        /* <DEDUP_REMOVED lines=15> */
.L_x_9004:
[----:B------:R-:W-:Y:S05]  /*0540*/  BSYNC B1 ;  /* 0x0000000000017941 */ /* 0x000fea0003800000 */
.L_x_9003:
        /* <DEDUP_REMOVED lines=15> */
.L_x_9006:
        /* <DEDUP_REMOVED lines=28> */
.L_x_9002:
[----:B------:R-:W-:Y:S05]  /*0800*/  BSYNC B0 ;  /* 0x0000000000007941 */ /* 0x000fea0003800000 */
.L_x_9001:
        /* <DEDUP_REMOVED lines=18> */
.L_x_9045:
        /* <DEDUP_REMOVED lines=49> */
.L_x_9013:
        /* <DEDUP_REMOVED lines=11> */
.L_x_9012:
[----:B------:R-:W-:Y:S05]  /*0cf0*/  BSYNC B1 ;  /* 0x0000000000017941 */ /* 0x000fea0003800000 */
.L_x_9011:
        /* <DEDUP_REMOVED lines=15> */
.L_x_9016:
        /* <DEDUP_REMOVED lines=100> */
.L_x_9015:
[----:B------:R-:W-:Y:S05]  /*1430*/  BSYNC B1 ;  /* 0x0000000000017941 */ /* 0x000fea0003800000 */
.L_x_9014:
        /* <DEDUP_REMOVED lines=55> */
.L_x_9018:
[----:B------:R-:W-:Y:S05]  /*17b0*/  BSYNC B1 ;  /* 0x0000000000017941 */ /* 0x000fea0003800000 */
.L_x_9017:
        /* <DEDUP_REMOVED lines=26> */
.L_x_9010:
[----:B------:R-:W-:Y:S05]  /*1960*/  BSYNC B0 ;  /* 0x0000000000007941 */ /* 0x000fea0003800000 */
.L_x_9009:
        /* <DEDUP_REMOVED lines=57> */
.L_x_9023:
        /* <DEDUP_REMOVED lines=8> */
.L_x_9022:
[----:B------:R-:W-:Y:S05]  /*1d80*/  BSYNC B1 ;  /* 0x0000000000017941 */ /* 0x000fea0003800000 */
.L_x_9021:
        /* <DEDUP_REMOVED lines=15> */
.L_x_9026:
        /* <DEDUP_REMOVED lines=52> */
.L_x_9025:
[----:B------:R-:W-:Y:S05]  /*21c0*/  BSYNC B1 ;  /* 0x0000000000017941 */ /* 0x000fea0003800000 */
.L_x_9024:
        /* <DEDUP_REMOVED lines=31> */
.L_x_9028:
[----:B------:R-:W-:Y:S05]  /*23c0*/  BSYNC B1 ;  /* 0x0000000000017941 */ /* 0x000fea0003800000 */
.L_x_9027:
        /* <DEDUP_REMOVED lines=14> */
.L_x_9020:
[----:B------:R-:W-:Y:S05]  /*24b0*/  BSYNC B0 ;  /* 0x0000000000007941 */ /* 0x000fea0003800000 */
.L_x_9019:
        /* <DEDUP_REMOVED lines=34> */
.L_x_9030:
[----:B------:R-:W-:Y:S05]  /*26e0*/  BSYNC B0 ;  /* 0x0000000000007941 */ /* 0x000fea0003800000 */
.L_x_9029:
        /* <DEDUP_REMOVED lines=49> */
.L_x_9032:
[----:B------:R-:W-:Y:S05]  /*2a00*/  BSYNC B0 ;  /* 0x0000000000007941 */ /* 0x000fea0003800000 */
.L_x_9031:
        /* <DEDUP_REMOVED lines=51> */
.L_x_9034:
[----:B------:R-:W-:Y:S05]  /*2d40*/  BSYNC B0 ;  /* 0x0000000000007941 */ /* 0x000fea0003800000 */
.L_x_9033:
        /* <DEDUP_REMOVED lines=27> */
.L_x_9036:
[----:B------:R-:W-:Y:S05]  /*2f00*/  BSYNC B0 ;  /* 0x0000000000007941 */ /* 0x000fea0003800000 */
.L_x_9035:
        /* <DEDUP_REMOVED lines=51> */
.L_x_9038:
[----:B------:R-:W-:Y:S05]  /*3240*/  BSYNC B0 ;  /* 0x0000000000007941 */ /* 0x000fea0003800000 */
.L_x_9037:
        /* <DEDUP_REMOVED lines=191> */
.L_x_9007:
        /* <DEDUP_REMOVED lines=16> */
.L_x_9039:
[----:B------:R-:W-:Y:S05]  /*3f40*/  EXIT ;  /* 0x000000000000794d */ /* 0x000fea0003800000 */
.L_x_9008:
[----:B------:R-:W-:Y:S02]  /*3f50*/  IMAD.MOV.U32 R12, RZ, RZ, 0x10 ;  /* 0x00000010ff0c7424 */ /* 0x000fe400078e00ff */
[----:B------:R-:W-:Y:S02]  /*3f60*/  IMAD.MOV.U32 R11, RZ, RZ, 0x1f ;  /* 0x0000001fff0b7424 */ /* 0x000fe400078e00ff */
[----:B------:R-:W-:Y:S02]  /*3f70*/  IMAD.MOV.U32 R15, RZ, RZ, -0x1 ;  /* 0xffffffffff0f7424 */ /* 0x000fe400078e00ff */
[----:B------:R-:W-:-:S07]  /*3f80*/  IMAD.MOV.U32 R2, RZ, RZ, -0x800001 ;  /* 0xff7fffffff027424 */ /* 0x000fce00078e00ff */
[----:B------:R-:W-:Y:S05]  /*3f90*/  WARPSYNC.COLLECTIVE R15, `(.L_x_9040) ;  /* 0x000000000f087348 */ /* 0x000fea0003c00000 */
[----:B------:R0:W1:Y:S02]  /*3fa0*/  SHFL.BFLY P6, R14, R13, R12, R11 ;  /* 0x0c00000c0d0e7389 */ /* 0x00006400000c000b */
[----:B01----:R-:W-:Y:S01]  /*3fb0*/  ENDCOLLECTIVE ;  /* 0x000000000000791b */ /* 0x003fe20003800000 */
.L_x_9040:
[----:B------:R-:W-:Y:S01]  /*3fc0*/  IMAD.MOV.U32 R12, RZ, RZ, 0x8 ;  /* 0x00000008ff0c7424 */ /* 0x000fe200078e00ff */
[----:B------:R-:W-:-:S04]  /*3fd0*/  FMNMX.FTZ R0, R14, -3.40282346638528859812e+38, !PT ;  /* 0xff7fffff0e007809 */ /* 0x000fc80007810000 */
[----:B------:R-:W-:-:S07]  /*3fe0*/  MOV R13, R0 ;  /* 0x00000000000d7202 */ /* 0x000fce0000000f00 */
[----:B------:R-:W-:Y:S05]  /*3ff0*/  WARPSYNC.COLLECTIVE R15, `(.L_x_9041) ;  /* 0x000000000f087348 */ /* 0x000fea0003c00000 */
[----:B------:R0:W1:Y:S02]  /*4000*/  SHFL.BFLY P6, R14, R13, R12, R11 ;  /* 0x0c00000c0d0e7389 */ /* 0x00006400000c000b */
[----:B01----:R-:W-:Y:S01]  /*4010*/  ENDCOLLECTIVE ;  /* 0x000000000000791b */ /* 0x003fe20003800000 */
.L_x_9041:
[----:B------:R-:W-:Y:S01]  /*4020*/  IMAD.MOV.U32 R12, RZ, RZ, 0x4 ;  /* 0x00000004ff0c7424 */ /* 0x000fe200078e00ff */
[----:B------:R-:W-:-:S05]  /*4030*/  FMNMX.FTZ R3, R0, R14, !PT ;  /* 0x0000000e00037209 */ /* 0x000fca0007810000 */
[----:B------:R-:W-:-:S07]  /*4040*/  IMAD.MOV.U32 R13, RZ, RZ, R3 ;  /* 0x000000ffff0d7224 */ /* 0x000fce00078e0003 */
[----:B------:R-:W-:Y:S05]  /*4050*/  WARPSYNC.COLLECTIVE R15, `(.L_x_9042) ;  /* 0x000000000f087348 */ /* 0x000fea0003c00000 */
[----:B------:R0:W1:Y:S02]  /*4060*/  SHFL.BFLY P6, R14, R13, R12, R11 ;  /* 0x0c00000c0d0e7389 */ /* 0x00006400000c000b */
[----:B01----:R-:W-:Y:S01]  /*4070*/  ENDCOLLECTIVE ;  /* 0x000000000000791b */ /* 0x003fe20003800000 */
.L_x_9042:
[----:B------:R-:W-:Y:S01]  /*4080*/  HFMA2.MMA R12, -RZ, RZ, 0, 1.1920928955078125e-07 ;  /* 0x00000002ff0c7435 */ /* 0x000fe200000001ff */
[----:B------:R-:W-:-:S05]  /*4090*/  FMNMX.FTZ R4, R3, R14, !PT ;  /* 0x0000000e03047209 */ /* 0x000fca0007810000 */
[----:B------:R-:W-:-:S07]  /*40a0*/  IMAD.MOV.U32 R13, RZ, RZ, R4 ;  /* 0x000000ffff0d7224 */ /* 0x000fce00078e0004 */
[----:B------:R-:W-:Y:S05]  /*40b0*/  WARPSYNC.COLLECTIVE R15, `(.L_x_9043) ;  /* 0x000000000f087348 */ /* 0x000fea0003c00000 */
[----:B------:R0:W1:Y:S02]  /*40c0*/  SHFL.BFLY P6, R14, R13, R12, R11 ;  /* 0x0c00000c0d0e7389 */ /* 0x00006400000c000b */
[----:B01----:R-:W-:Y:S01]  /*40d0*/  ENDCOLLECTIVE ;  /* 0x000000000000791b */ /* 0x003fe20003800000 */
.L_x_9043:
[----:B------:R-:W-:Y:S01]  /*40e0*/  IMAD.MOV.U32 R12, RZ, RZ, 0x1 ;  /* 0x00000001ff0c7424 */ /* 0x000fe200078e00ff */
[----:B------:R-:W-:-:S05]  /*40f0*/  FMNMX.FTZ R5, R4, R14, !PT ;  /* 0x0000000e04057209 */ /* 0x000fca0007810000 */
[----:B------:R-:W-:-:S07]  /*4100*/  IMAD.MOV.U32 R13, RZ, RZ, R5 ;  /* 0x000000ffff0d7224 */ /* 0x000fce00078e0005 */
[----:B------:R-:W-:Y:S05]  /*4110*/  WARPSYNC.COLLECTIVE R15, `(.L_x_9044) ;  /* 0x000000000f087348 */ /* 0x000fea0003c00000 */
[----:B------:R0:W1:Y:S02]  /*4120*/  SHFL.BFLY P6, R14, R13, R12, R11 ;  /* 0x0c00000c0d0e7389 */ /* 0x00006400000c000b */
[----:B01----:R-:W-:Y:S01]  /*4130*/  ENDCOLLECTIVE ;  /* 0x000000000000791b */ /* 0x003fe20003800000 */
.L_x_9044:
[----:B------:R-:W-:Y:S05]  /*4140*/  BRA `(.L_x_9045) ;  /* 0xffffffc400f87947 */ /* 0x000fea000383ffff */
.L_x_9046:
        /* <DEDUP_REMOVED lines=11> */
.L_x_29732:


//--------------------- .text._ZN4vllm25paged_attention_v2_kernelI13__nv_bfloat16hLi128ELi32ELi128ELNS_18Fp8KVCacheDataTypeE1ELb0ELi512EEEvPfS3_PT_PKS4_PKT0_SA_ifPKiSC_iPKfiiiSE_SE_iiiii --------------------------
	.section	.text._ZN4vllm25paged_attention_v2_kernelI13__nv_bfloat16hLi128ELi32ELi128ELNS_18Fp8KVCacheDataTypeE1ELb0ELi512EEEvPfS3_PT_PKS4_PKT0_SA_ifPKiSC_iPKfiiiSE_SE_iiiii,"ax",@progbits
	.align	128
        .global         _ZN4vllm25paged_attention_v2_kernelI13__nv_bfloat16hLi128ELi32ELi128ELNS_18Fp8KVCacheDataTypeE1ELb0ELi512EEEvPfS3_PT_PKS4_PKT0_SA_ifPKiSC_iPKfiiiSE_SE_iiiii
        .type           _ZN4vllm25paged_attention_v2_kernelI13__nv_bfloat16hLi128ELi32ELi128ELNS_18Fp8KVCacheDataTypeE1ELb0ELi512EEEvPfS3_PT_PKS4_PKT0_SA_ifPKiSC_iPKfiiiSE_SE_iiiii,@function
        .size           _ZN4vllm25paged_attention_v2_kernelI13__nv_bfloat16hLi128ELi32ELi128ELNS_18Fp8KVCacheDataTypeE1ELb0ELi512EEEvPfS3_PT_PKS4_PKT0_SA_ifPKiSC_iPKfiiiSE_SE_iiiii,(.L_x_29733 - _ZN4vllm25paged_attention_v2_kernelI13__nv_bfloat16hLi128ELi32ELi128ELNS_18Fp8KVCacheDataTypeE1ELb0ELi512EEEvPfS3_PT_PKS4_PKT0_SA_ifPKiSC_iPKfiiiSE_SE_iiiii)
        .other          _ZN4vllm25paged_attention_v2_kernelI13__nv_bfloat16hLi128ELi32ELi128ELNS_18Fp8KVCacheDataTypeE1ELb0ELi512EEEvPfS3_PT_PKS4_PKT0_SA_ifPKiSC_iPKfiiiSE_SE_iiiii,@"STO_CUDA_ENTRY STV_DEFAULT"
_ZN4vllm25paged_attention_v2_kernelI13__nv_bfloat16hLi128ELi32ELi128ELNS_18Fp8KVCacheDataTypeE1ELb0ELi512EEEvPfS3_PT_PKS4_PKT0_SA_ifPKiSC_iPKfiiiSE_SE_iiiii:
.text._ZN4vllm25paged_attention_v2_kernelI13__nv_bfloat16hLi128ELi32ELi128ELNS_18Fp8KVCacheDataTypeE1ELb0ELi512EEEvPfS3_PT_PKS4_PKT0_SA_ifPKiSC_iPKfiiiSE_SE_iiiii:
        /* <DEDUP_REMOVED lines=61> */
.L_x_9051:
        /* <DEDUP_REMOVED lines=15> */
.L_x_9050:
[----:B------:R-:W-:Y:S05]  /*04c0*/  BSYNC B1 ;  /* 0x0000000000017941 */ /* 0x000fea0003800000 */
.L_x_9049:
        /* <DEDUP_REMOVED lines=15> */
.L_x_9052:
        /* <DEDUP_REMOVED lines=28> */
.L_x_9048:
[----:B------:R-:W-:Y:S05]  /*0780*/  BSYNC B0 ;  /* 0x0000000000007941 */ /* 0x000fea0003800000 */
.L_x_9047:
        /* <DEDUP_REMOVED lines=17> */
.L_x_9091:
        /* <DEDUP_REMOVED lines=49> */
.L_x_9059:
        /* <DEDUP_REMOVED lines=11> */
.L_x_9058:
[----:B------:R-:W-:Y:S05]  /*0c60*/  BSYNC B1 ;  /* 0x0000000000017941 */ /* 0x000fea0003800000 */
.L_x_9057:
        /* <DEDUP_REMOVED lines=14> */
.L_x_9062:
        /* <DEDUP_REMOVED lines=100> */
.L_x_9061:
[----:B------:R-:W-:Y:S05]  /*1390*/  BSYNC B1 ;  /* 0x0000000000017941 */ /* 0x000fea0003800000 */
.L_x_9060:
        /* <DEDUP_REMOVED lines=55> */
.L_x_9064:
[----:B------:R-:W-:Y:S05]  /*1710*/  BSYNC B1 ;  /* 0x0000000000017941 */ /* 0x000fea0003800000 */
.L_x_9063:
        /* <DEDUP_REMOVED lines=26> */
.L_x_9056:
[----:B------:R-:W-:Y:S05]  /*18c0*/  BSYNC B0 ;  /* 0x0000000000007941 */ /* 0x000fea0003800000 */
.L_x_9055:
        /* <DEDUP_REMOVED lines=57> */
.L_x_9069:
        /* <DEDUP_REMOVED lines=8> */
.L_x_9068:
[----:B------:R-:W-:Y:S05]  /*1ce0*/  BSYNC B1 ;  /* 0x0000000000017941 */ /* 0x000fea0003800000 */
.L_x_9067:
        /* <DEDUP_REMOVED lines=14> */
.L_x_9072:
        /* <DEDUP_REMOVED lines=52> */
.L_x_9071:
[----:B------:R-:W-:Y:S05]  /*2110*/  BSYNC B1 ;  /* 0x0000000000017941 */ /* 0x000fea0003800000 */
.L_x_9070:
        /* <DEDUP_REMOVED lines=31> */
.L_x_9074:
[----:B------:R-:W-:Y:S05]  /*2310*/  BSYNC B1 ;  /* 0x0000000000017941 */ /* 0x000fea0003800000 */
.L_x_9073:
        /* <DEDUP_REMOVED lines=14> */
.L_x_9066:
[----:B------:R-:W-:Y:S05]  /*2400*/  BSYNC B0 ;  /* 0x0000000000007941 */ /* 0x000fea0003800000 */
.L_x_9065:
        /* <DEDUP_REMOVED lines=25> */
.L_x_9076:
[----:B------:R-:W-:Y:S05]  /*25a0*/  BSYNC B0 ;  /* 0x0000000000007941 */ /* 0x000fea0003800000 */
.L_x_9075:
        /* <DEDUP_REMOVED lines=47> */
.L_x_9078:
[----:B------:R-:W-:Y:S05]  /*28a0*/  BSYNC B0 ;  /* 0x0000000000007941 */ /* 0x000fea0003800000 */
.L_x_9077:
        /* <DEDUP_REMOVED lines=35> */
.L_x_9080:
[----:B------:R-:W-:Y:S05]  /*2ae0*/  BSYNC B0 ;  /* 0x0000000000007941 */ /* 0x000fea0003800000 */
.L_x_9079:
        /* <DEDUP_REMOVED lines=19> */
.L_x_9082:
[----:B------:R-:W-:Y:S05]  /*2c20*/  BSYNC B0 ;  /* 0x0000000000007941 */ /* 0x000fea0003800000 */
.L_x_9081:
        /* <DEDUP_REMOVED lines=36> */
.L_x_9084:
[----:B------:R-:W-:Y:S05]  /*2e70*/  BSYNC B0 ;  /* 0x0000000000007941 */ /* 0x000fea0003800000 */
.L_x_9083:
        /* <DEDUP_REMOVED lines=130> */
.L_x_9053:
        /* <DEDUP_REMOVED lines=16> */
.L_x_9085:
[----:B------:R-:W-:Y:S05]  /*37a0*/  EXIT ;  /* 0x000000000000794d */ /* 0x000fea0003800000 */
.L_x_9054:
[----:B------:R-:W-:Y:S01]  /*37b0*/  IMAD.MOV.U32 R12, RZ, RZ, 0x10 ;  /* 0x00000010ff0c7424 */ /* 0x000fe200078e00ff */
[----:B------:R-:W-:Y:S01]  /*37c0*/  MOV R11, 0x1f ;  /* 0x0000001f000b7802 */ /* 0x000fe20000000f00 */
[----:B------:R-:W-:Y:S02]  /*37d0*/  IMAD.MOV.U32 R15, RZ, RZ, -0x1 ;  /* 0xffffffffff0f7424 */ /* 0x000fe400078e00ff */
[----:B------:R-:W-:-:S07]  /*37e0*/  IMAD.MOV.U32 R9, RZ, RZ, -0x800001 ;  /* 0xff7fffffff097424 */ /* 0x000fce00078e00ff */
[----:B------:R-:W-:Y:S05]  /*37f0*/  WARPSYNC.COLLECTIVE R15, `(.L_x_9086) ;  /* 0x000000000f087348 */ /* 0x000fea0003c00000 */
[----:B------:R0:W1:Y:S02]  /*3800*/  SHFL.BFLY P6, R14, R13, R12, R11 ;  /* 0x0c00000c0d0e7389 */ /* 0x00006400000c000b */
[----:B01----:R-:W-:Y:S01]  /*3810*/  ENDCOLLECTIVE ;  /* 0x000000000000791b */ /* 0x003fe20003800000 */
.L_x_9086:
[----:B------:R-:W-:Y:S01]  /*3820*/  HFMA2.MMA R12, -RZ, RZ, 0, 4.76837158203125e-07 ;  /* 0x00000008ff0c7435 */ /* 0x000fe200000001ff */
[----:B------:R-:W-:-:S05]  /*3830*/  FMNMX.FTZ R8, R14, -3.40282346638528859812e+38, !PT ;  /* 0xff7fffff0e087809 */ /* 0x000fca0007810000 */
[----:B------:R-:W-:-:S07]  /*3840*/  IMAD.MOV.U32 R13, RZ, RZ, R8 ;  /* 0x000000ffff0d7224 */ /* 0x000fce00078e0008 */
[----:B------:R-:W-:Y:S05]  /*3850*/  WARPSYNC.COLLECTIVE R15, `(.L_x_9087) ;  /* 0x000000000f087348 */ /* 0x000fea0003c00000 */
[----:B------:R0:W1:Y:S02]  /*3860*/  SHFL.BFLY P6, R14, R13, R12, R11 ;  /* 0x0c00000c0d0e7389 */ /* 0x00006400000c000b */
[----:B01----:R-:W-:Y:S01]  /*3870*/  ENDCOLLECTIVE ;  /* 0x000000000000791b */ /* 0x003fe20003800000 */
.L_x_9087:
[----:B------:R-:W-:Y:S01]  /*3880*/  IMAD.MOV.U32 R12, RZ, RZ, 0x4 ;  /* 0x00000004ff0c7424 */ /* 0x000fe200078e00ff */
[----:B------:R-:W-:-:S05]  /*3890*/  FMNMX.FTZ R10, R8, R14, !PT ;  /* 0x0000000e080a7209 */ /* 0x000fca0007810000 */
[----:B------:R-:W-:-:S07]  /*38a0*/  IMAD.MOV.U32 R13, RZ, RZ, R10 ;  /* 0x000000ffff0d7224 */ /* 0x000fce00078e000a */
[----:B------:R-:W-:Y:S05]  /*38b0*/  WARPSYNC.COLLECTIVE R15, `(.L_x_9088) ;  /* 0x000000000f087348 */ /* 0x000fea0003c00000 */
[----:B------:R0:W1:Y:S02]  /*38c0*/  SHFL.BFLY P6, R14, R13, R12, R11 ;  /* 0x0c00000c0d0e7389 */ /* 0x00006400000c000b */
[----:B01----:R-:W-:Y:S01]  /*38d0*/  ENDCOLLECTIVE ;  /* 0x000000000000791b */ /* 0x003fe20003800000 */
.L_x_9088:
[----:B------:R-:W-:Y:S01]  /*38e0*/  IMAD.MOV.U32 R12, RZ, RZ, 0x2 ;  /* 0x00000002ff0c7424 */ /* 0x000fe200078e00ff */
[----:B------:R-:W-:-:S04]  /*38f0*/  FMNMX.FTZ R19, R10, R14, !PT ;  /* 0x0000000e0a137209 */ /* 0x000fc80007810000 */
[----:B------:R-:W-:-:S07]  /*3900*/  MOV R13, R19 ;  /* 0x00000013000d7202 */ /* 0x000fce0000000f00 */
[----:B------:R-:W-:Y:S05]  /*3910*/  WARPSYNC.COLLECTIVE R15, `(.L_x_9089) ;  /* 0x000000000f087348 */ /* 0x000fea0003c00000 */
[----:B------:R0:W1:Y:S02]  /*3920*/  SHFL.BFLY P6, R14, R13, R12, R11 ;  /* 0x0c00000c0d0e7389 */ /* 0x00006400000c000b */
[----:B01----:R-:W-:Y:S01]  /*3930*/  ENDCOLLECTIVE ;  /* 0x000000000000791b */ /* 0x003fe20003800000 */
.L_x_9089:
[----:B------:R-:W-:Y:S01]  /*3940*/  HFMA2.MMA R12, -RZ, RZ, 0, 5.9604644775390625e-08 ;  /* 0x00000001ff0c7435 */ /* 0x000fe200000001ff */
[----:B------:R-:W-:-:S05]  /*3950*/  FMNMX.FTZ R20, R19, R14, !PT ;  /* 0x0000000e13147209 */ /* 0x000fca0007810000 */
[----:B------:R-:W-:-:S07]  /*3960*/  IMAD.MOV.U32 R13, RZ, RZ, R20 ;  /* 0x000000ffff0d7224 */ /* 0x000fce00078e0014 */
[----:B------:R-:W-:Y:S05]  /*3970*/  WARPSYNC.COLLECTIVE R15, `(.L_x_9090) ;  /* 0x000000000f087348 */ /* 0x000fea0003c00000 */
[----:B------:R0:W1:Y:S02]  /*3980*/  SHFL.BFLY P6, R14, R13, R12, R11 ;  /* 0x0c00000c0d0e7389 */ /* 0x00006400000c000b */
[----:B01----:R-:W-:Y:S01]  /*3990*/  ENDCOLLECTIVE ;  /* 0x000000000000791b */ /* 0x003fe20003800000 */
.L_x_9090:
[----:B------:R-:W-:Y:S05]  /*39a0*/  BRA `(.L_x_9091) ;  /* 0xffffffcc00bc7947 */ /* 0x000fea000383ffff */
.L_x_9092:
        /* <DEDUP_REMOVED lines=13> */
.L_x_29733:


//--------------------- .text._ZN4vllm25paged_attention_v2_kernelI13__nv_bfloat16hLi120ELi32ELi128ELNS_18Fp8KVCacheDataTypeE1ELb0ELi512EEEvPfS3_PT_PKS4_PKT0_SA_ifPKiSC_iPKfiiiSE_SE_iiiii --------------------------
	.section	.text._ZN4vllm25paged_attention_v2_kernelI13__nv_bfloat16hLi120ELi32ELi128ELNS_18Fp8KVCacheDataTypeE1ELb0ELi512EEEvPfS3_PT_PKS4_PKT0_SA_ifPKiSC_iPKfiiiSE_SE_iiiii,"ax",@progbits
	.align	128
        .global         _ZN4vllm25paged_attention_v2_kernelI13__nv_bfloat16hLi120ELi32ELi128ELNS_18Fp8KVCacheDataTypeE1ELb0ELi512EEEvPfS3_PT_PKS4_PKT0_SA_ifPKiSC_iPKfiiiSE_SE_iiiii
        .type           _ZN4vllm25paged_attention_v2_kernelI13__nv_bfloat16hLi120ELi32ELi128ELNS_18Fp8KVCacheDataTypeE1ELb0ELi512EEEvPfS3_PT_PKS4_PKT0_SA_ifPKiSC_iPKfiiiSE_SE_iiiii,@function
        .size           _ZN4vllm25paged_attention_v2_kernelI13__nv_bfloat16hLi120ELi32ELi128ELNS_18Fp8KVCacheDataTypeE1ELb0ELi512EEEvPfS3_PT_PKS4_PKT0_SA_ifPKiSC_iPKfiiiSE_SE_iiiii,(.L_x_29734 - _ZN4vllm25paged_attention_v2_kernelI13__nv_bfloat16hLi120ELi32ELi128ELNS_18Fp8KVCacheDataTypeE1ELb0ELi512EEEvPfS3_PT_PKS4_PKT0_SA_ifPKiSC_iPKfiiiSE_SE_iiiii)
        .other          _ZN4vllm25paged_attention_v2_kernelI13__nv_bfloat16hLi120ELi32ELi128ELNS_18Fp8KVCacheDataTypeE1ELb0ELi512EEEvPfS3_PT_PKS4_PKT0_SA_ifPKiSC_iPKfiiiSE_SE_iiiii,@"STO_CUDA_ENTRY STV_DEFAULT"
_ZN4vllm25paged_attention_v2_kernelI13__nv_bfloat16hLi120ELi32ELi128ELNS_18Fp8KVCacheDataTypeE1ELb0ELi512EEEvPfS3_PT_PKS4_PKT0_SA_ifPKiSC_iPKfiiiSE_SE_iiiii:
.text._ZN4vllm25paged_attention_v2_kernelI13__nv_bfloat16hLi120ELi32ELi128ELNS_18Fp8KVCacheDataTypeE1ELb0ELi512EEEvPfS3_PT_PKS4_PKT0_SA_ifPKiSC_iPKfiiiSE_SE_iiiii:
        /* <DEDUP_REMOVED lines=61> */
.L_x_9097:
        /* <DEDUP_REMOVED lines=15> */
.L_x_9096:
[----:B------:R-:W-:Y:S05]  /*04c0*/  BSYNC B1 ;  /* 0x0000000000017941 */ /* 0x000fea0003800000 */
.L_x_9095:
        /* <DEDUP_REMOVED lines=15> */
.L_x_9098:
        /* <DEDUP_REMOVED lines=28> */
.L_x_9094:
[----:B------:R-:W-:Y:S05]  /*0780*/  BSYNC B0 ;  /* 0x0000000000007941 */ /* 0x000fea0003800000 */
.L_x_9093:
        /* <DEDUP_REMOVED lines=17> */
.L_x_9137:
        /* <DEDUP_REMOVED lines=49> */
.L_x_9105:
        /* <DEDUP_REMOVED lines=11> */
.L_x_9104:
[----:B------:R-:W-:Y:S05]  /*0c60*/  BSYNC B1 ;  /* 0x0000000000017941 */ /* 0x000fea0003800000 */
.L_x_9103:
        /* <DEDUP_REMOVED lines=14> */
.L_x_9108:
        /* <DEDUP_REMOVED lines=100> */
.L_x_9107:
[----:B------:R-:W-:Y:S05]  /*1390*/  BSYNC B1 ;  /* 0x0000000000017941 */ /* 0x000fea0003800000 */
.L_x_9106:
        /* <DEDUP_REMOVED lines=55> */
.L_x_9110:
[----:B------:R-:W-:Y:S05]  /*1710*/  BSYNC B1 ;  /* 0x0000000000017941 */ /* 0x000fea0003800000 */
.L_x_9109:
        /* <DEDUP_REMOVED lines=26> */
.L_x_9102:
[----:B------:R-:W-:Y:S05]  /*18c0*/  BSYNC B0 ;  /* 0x0000000000007941 */ /* 0x000fea0003800000 */
.L_x_9101:
        /* <DEDUP_REMOVED lines=57> */
.L_x_9115:
        /* <DEDUP_REMOVED lines=8> */
.L_x_9114:
[----:B------:R-:W-:Y:S05]  /*1ce0*/  BSYNC B1 ;  /* 0x0000000000017941 */ /* 0x000fea0003800000 */
.L_x_9113:
        /* <DEDUP_REMOVED lines=14> */
.L_x_9118:
        /* <DEDUP_REMOVED lines=52> */
.L_x_9117:
[----:B------:R-:W-:Y:S05]  /*2110*/  BSYNC B1 ;  /* 0x0000000000017941 */ /* 0x000fea0003800000 */
.L_x_9116:
        /* <DEDUP_REMOVED lines=31> */
.L_x_9120:
[----:B------:R-:W-:Y:S05]  /*2310*/  BSYNC B1 ;  /* 0x0000000000017941 */ /* 0x000fea0003800000 */
.L_x_9119:
        /* <DEDUP_REMOVED lines=14> */
.L_x_9112:
[----:B------:R-:W-:Y:S05]  /*2400*/  BSYNC B0 ;  /* 0x0000000000007941 */ /* 0x000fea0003800000 */
.L_x_9111:
        /* <DEDUP_REMOVED lines=25> */
.L_x_9122:
[----:B------:R-:W-:Y:S05]  /*25a0*/  BSYNC B0 ;  /* 0x0000000000007941 */ /* 0x000fea0003800000 */
.L_x_9121:
        /* <DEDUP_REMOVED lines=42> */
.L_x_9124:
[----:B------:R-:W-:Y:S05]  /*2850*/  BSYNC B0 ;  /* 0x0000000000007941 */ /* 0x000fea0003800000 */
.L_x_9123:
        /* <DEDUP_REMOVED lines=33> */
.L_x_9126:
[----:B------:R-:W-:Y:S05]  /*2a70*/  BSYNC B0 ;  /* 0x0000000000007941 */ /* 0x000fea0003800000 */
.L_x_9125:
        /* <DEDUP_REMOVED lines=18> */
.L_x_9128:
[----:B------:R-:W-:Y:S05]  /*2ba0*/  BSYNC B0 ;  /* 0x0000000000007941 */ /* 0x000fea0003800000 */
.L_x_9127:
        /* <DEDUP_REMOVED lines=34> */
.L_x_9130:
[----:B------:R-:W-:Y:S05]  /*2dd0*/  BSYNC B0 ;  /* 0x0000000000007941 */ /* 0x000fea0003800000 */
.L_x_9129:
        /* <DEDUP_REMOVED lines=121> */
.L_x_9099:
        /* <DEDUP_REMOVED lines=16> */
.L_x_9131:
[----:B------:R-:W-:Y:S05]  /*3670*/  EXIT ;  /* 0x000000000000794d */ /* 0x000fea0003800000 */
.L_x_9100:
[----:B------:R-:W-:Y:S01]  /*3680*/  IMAD.MOV.U32 R12, RZ, RZ, 0x10 ;  /* 0x00000010ff0c7424 */ /* 0x000fe200078e00ff */
[----:B------:R-:W-:Y:S01]  /*3690*/  MOV R11, 0x1f ;  /* 0x0000001f000b7802 */ /* 0x000fe20000000f00 */
[----:B------:R-:W-:Y:S02]  /*36a0*/  IMAD.MOV.U32 R15, RZ, RZ, -0x1 ;  /* 0xffffffffff0f7424 */ /* 0x000fe400078e00ff */
[----:B------:R-:W-:-:S07]  /*36b0*/  IMAD.MOV.U32 R9, RZ, RZ, -0x800001 ;  /* 0xff7fffffff097424 */ /* 0x000fce00078e00ff */
[----:B------:R-:W-:Y:S05]  /*36c0*/  WARPSYNC.COLLECTIVE R15, `(.L_x_9132) ;  /* 0x000000000f087348 */ /* 0x000fea0003c00000 */
[----:B------:R0:W1:Y:S02]  /*36d0*/  SHFL.BFLY P6, R14, R13, R12, R11 ;  /* 0x0c00000c0d0e7389 */ /* 0x00006400000c000b */
[----:B01----:R-:W-:Y:S01]  /*36e0*/  ENDCOLLECTIVE ;  /* 0x000000000000791b */ /* 0x003fe20003800000 */
.L_x_9132:
[----:B------:R-:W-:Y:S01]  /*36f0*/  HFMA2.MMA R12, -RZ, RZ, 0, 4.76837158203125e-07 ;  /* 0x00000008ff0c7435 */ /* 0x000fe200000001ff */
[----:B------:R-:W-:-:S05]  /*3700*/  FMNMX.FTZ R8, R14, -3.40282346638528859812e+38, !PT ;  /* 0xff7fffff0e087809 */ /* 0x000fca0007810000 */
[----:B------:R-:W-:-:S07]  /*3710*/  IMAD.MOV.U32 R13, RZ, RZ, R8 ;  /* 0x000000ffff0d7224 */ /* 0x000fce00078e0008 */
[----:B------:R-:W-:Y:S05]  /*3720*/  WARPSYNC.COLLECTIVE R15, `(.L_x_9133) ;  /* 0x000000000f087348 */ /* 0x000fea0003c00000 */
[----:B------:R0:W1:Y:S02]  /*3730*/  SHFL.BFLY P6, R14, R13, R12, R11 ;  /* 0x0c00000c0d0e7389 */ /* 0x00006400000c000b */
[----:B01----:R-:W-:Y:S01]  /*3740*/  ENDCOLLECTIVE ;  /* 0x000000000000791b */ /* 0x003fe20003800000 */
.L_x_9133:
[----:B------:R-:W-:Y:S01]  /*3750*/  IMAD.MOV.U32 R12, RZ, RZ, 0x4 ;  /* 0x00000004ff0c7424 */ /* 0x000fe200078e00ff */
[----:B------:R-:W-:-:S05]  /*3760*/  FMNMX.FTZ R10, R8, R14, !PT ;  /* 0x0000000e080a7209 */ /* 0x000fca0007810000 */
[----:B------:R-:W-:-:S07]  /*3770*/  IMAD.MOV.U32 R13, RZ, RZ, R10 ;  /* 0x000000ffff0d7224 */ /* 0x000fce00078e000a */
[----:B------:R-:W-:Y:S05]  /*3780*/  WARPSYNC.COLLECTIVE R15, `(.L_x_9134) ;  /* 0x000000000f087348 */ /* 0x000fea0003c00000 */
[----:B------:R0:W1:Y:S02]  /*3790*/  SHFL.BFLY P6, R14, R13, R12, R11 ;  /* 0x0c00000c0d0e7389 */ /* 0x00006400000c000b */
[----:B01----:R-:W-:Y:S01]  /*37a0*/  ENDCOLLECTIVE ;  /* 0x000000000000791b */ /* 0x003fe20003800000 */
.L_x_9134:
[----:B------:R-:W-:Y:S01]  /*37b0*/  IMAD.MOV.U32 R12, RZ, RZ, 0x2 ;  /* 0x00000002ff0c7424 */ /* 0x000fe200078e00ff */
[----:B------:R-:W-:-:S04]  /*37c0*/  FMNMX.FTZ R20, R10, R14, !PT ;  /* 0x0000000e0a147209 */ /* 0x000fc80007810000 */
[----:B------:R-:W-:-:S07]  /*37d0*/  MOV R13, R20 ;  /* 0x00000014000d7202 */ /* 0x000fce0000000f00 */
[----:B------:R-:W-:Y:S05]  /*37e0*/  WARPSYNC.COLLECTIVE R15, `(.L_x_9135) ;  /* 0x000000000f087348 */ /* 0x000fea0003c00000 */
[----:B------:R0:W1:Y:S02]  /*37f0*/  SHFL.BFLY P6, R14, R13, R12, R11 ;  /* 0x0c00000c0d0e7389 */ /* 0x00006400000c000b */
[----:B01----:R-:W-:Y:S01]  /*3800*/  ENDCOLLECTIVE ;  /* 0x000000000000791b */ /* 0x003fe20003800000 */
.L_x_9135:
[----:B------:R-:W-:Y:S01]  /*3810*/  HFMA2.MMA R12, -RZ, RZ, 0, 5.9604644775390625e-08 ;  /* 0x00000001ff0c7435 */ /* 0x000fe200000001ff */
[----:B------:R-:W-:-:S05]  /*3820*/  FMNMX.FTZ R21, R20, R14, !PT ;  /* 0x0000000e14157209 */ /* 0x000fca0007810000 */
[----:B------:R-:W-:-:S07]  /*3830*/  IMAD.MOV.U32 R13, RZ, RZ, R21 ;  /* 0x000000ffff0d7224 */ /* 0x000fce00078e0015 */
[----:B------:R-:W-:Y:S05]  /*3840*/  WARPSYNC.COLLECTIVE R15, `(.L_x_9136) ;  /* 0x000000000f087348 */ /* 0x000fea0003c00000 */
[----:B------:R0:W1:Y:S02]  /*3850*/  SHFL.BFLY P6, R14, R13, R12, R11 ;  /* 0x0c00000c0d0e7389 */ /* 0x00006400000c000b */
[----:B01----:R-:W-:Y:S01]  /*3860*/  ENDCOLLECTIVE ;  /* 0x000000000000791b */ /* 0x003fe20003800000 */
.L_x_9136:
[----:B------:R-:W-:Y:S05]  /*3870*/  BRA `(.L_x_9137) ;  /* 0xffffffd000087947 */ /* 0x000fea000383ffff */
.L_x_9138:
        /* <DEDUP_REMOVED lines=16> */
.L_x_29734:


//--------------------- .text._ZN4vllm25paged_attention_v2_kernelI13__nv_bfloat16hLi112ELi32ELi128ELNS_18Fp8KVCacheDataTypeE1ELb0ELi512EEEvPfS3_PT_PKS4_PKT0_SA_ifPKiSC_iPKfiiiSE_SE_iiiii --------------------------
	.section	.text._ZN4vllm25paged_attention_v2_kernelI13__nv_bfloat16hLi112ELi32ELi128ELNS_18Fp8KVCacheDataTypeE1ELb0ELi512EEEvPfS3_PT_PKS4_PKT0_SA_ifPKiSC_iPKfiiiSE_SE_iiiii,"ax",@progbits
	.align	128
        .global         _ZN4vllm25paged_attention_v2_kernelI13__nv_bfloat16hLi112ELi32ELi128ELNS_18Fp8KVCacheDataTypeE1ELb0ELi512EEEvPfS3_PT_PKS4_PKT0_SA_ifPKiSC_iPKfiiiSE_SE_iiiii
        .type           _ZN4vllm25paged_attention_v2_kernelI13__nv_bfloat16hLi112ELi32ELi128ELNS_18Fp8KVCacheDataTypeE1ELb0ELi512EEEvPfS3_PT_PKS4_PKT0_SA_ifPKiSC_iPKfiiiSE_SE_iiiii,@function
        .size           _ZN4vllm25paged_attention_v2_kernelI13__nv_bfloat16hLi112ELi32ELi128ELNS_18Fp8KVCacheDataTypeE1ELb0ELi512EEEvPfS3_PT_PKS4_PKT0_SA_ifPKiSC_iPKfiiiSE_SE_iiiii,(.L_x_29735 - _ZN4vllm25paged_attention_v2_kernelI13__nv_bfloat16hLi112ELi32ELi128ELNS_18Fp8KVCacheDataTypeE1ELb0ELi512EEEvPfS3_PT_PKS4_PKT0_SA_ifPKiSC_iPKfiiiSE_SE_iiiii)
        .other          _ZN4vllm25paged_attention_v2_kernelI13__nv_bfloat16hLi112ELi32ELi128ELNS_18Fp8KVCacheDataTypeE1ELb0ELi512EEEvPfS3_PT_PKS4_PKT0_SA_ifPKiSC_iPKfiiiSE_SE_iiiii,@"STO_CUDA_ENTRY STV_DEFAULT"
_ZN4vllm25paged_attention_v2_kernelI13__nv_bfloat16hLi112ELi32ELi128ELNS_18Fp8KVCacheDataTypeE1ELb0ELi512EEEvPfS3_PT_PKS4_PKT0_SA_ifPKiSC_iPKfiiiSE_SE_iiiii:
.text._ZN4vllm25paged_attention_v2_kernelI13__nv_bfloat16hLi112ELi32ELi128ELNS_18Fp8KVCacheDataTypeE1ELb0ELi512EEEvPfS3_PT_PKS4_PKT0_SA_ifPKiSC_iPKfiiiSE_SE_iiiii:
        /* <DEDUP_REMOVED lines=61> */
.L_x_9143:
        /* <DEDUP_REMOVED lines=15> */
.L_x_9142:
[----:B------:R-:W-:Y:S05]  /*04c0*/  BSYNC B1 ;  /* 0x0000000000017941 */ /* 0x000fea0003800000 */
.L_x_9141:
        /* <DEDUP_REMOVED lines=15> */
.L_x_9144:
        /* <DEDUP_REMOVED lines=28> */
.L_x_9140:
[----:B------:R-:W-:Y:S05]  /*0780*/  BSYNC B0 ;  /* 0x0000000000007941 */ /* 0x000fea0003800000 */
.L_x_9139:
        /* <DEDUP_REMOVED lines=17> */
.L_x_9183:
        /* <DEDUP_REMOVED lines=49> */
.L_x_9151:
        /* <DEDUP_REMOVED lines=11> */
.L_x_9150:
[----:B------:R-:W-:Y:S05]  /*0c60*/  BSYNC B1 ;  /* 0x0000000000017941 */ /* 0x000fea0003800000 */
.L_x_9149:
        /* <DEDUP_REMOVED lines=14> */
.L_x_9154:
        /* <DEDUP_REMOVED lines=100> */
.L_x_9153:
[----:B------:R-:W-:Y:S05]  /*1390*/  BSYNC B1 ;  /* 0x0000000000017941 */ /* 0x000fea0003800000 */
.L_x_9152:
        /* <DEDUP_REMOVED lines=55> */
.L_x_9156:
[----:B------:R-:W-:Y:S05]  /*1710*/  BSYNC B1 ;  /* 0x0000000000017941 */ /* 0x000fea0003800000 */
.L_x_9155:
        /* <DEDUP_REMOVED lines=26> */
.L_x_9148:
[----:B------:R-:W-:Y:S05]  /*18c0*/  BSYNC B0 ;  /* 0x0000000000007941 */ /* 0x000fea0003800000 */
.L_x_9147:
        /* <DEDUP_REMOVED lines=57> */
.L_x_9161:
        /* <DEDUP_REMOVED lines=8> */
.L_x_9160:
[----:B------:R-:W-:Y:S05]  /*1ce0*/  BSYNC B1 ;  /* 0x0000000000017941 */ /* 0x000fea0003800000 */
.L_x_9159:
        /* <DEDUP_REMOVED lines=14> */
.L_x_9164:
        /* <DEDUP_REMOVED lines=52> */
.L_x_9163:
[----:B------:R-:W-:Y:S05]  /*2110*/  BSYNC B1 ;  /* 0x0000000000017941 */ /* 0x000fea0003800000 */
.L_x_9162:
        /* <DEDUP_REMOVED lines=31> */
.L_x_9166:
[----:B------:R-:W-:Y:S05]  /*2310*/  BSYNC B1 ;  /* 0x0000000000017941 */ /* 0x000fea0003800000 */
.L_x_9165:
        /* <DEDUP_REMOVED lines=14> */
.L_x_9158:
[----:B------:R-:W-:Y:S05]  /*2400*/  BSYNC B0 ;  /* 0x0000000000007941 */ /* 0x000fea0003800000 */
.L_x_9157:
        /* <DEDUP_REMOVED lines=25> */
.L_x_9168:
[----:B------:R-:W-:Y:S05]  /*25a0*/  BSYNC B0 ;  /* 0x0000000000007941 */ /* 0x000fea0003800000 */
.L_x_9167:
        /* <DEDUP_REMOVED lines=43> */
.L_x_9170:
[----:B------:R-:W-:Y:S05]  /*2860*/  BSYNC B0 ;  /* 0x0000000000007941 */ /* 0x000fea0003800000 */
.L_x_9169:
        /* <DEDUP_REMOVED lines=31> */
.L_x_9172:
[----:B------:R-:W-:Y:S05]  /*2a60*/  BSYNC B0 ;  /* 0x0000000000007941 */ /* 0x000fea0003800000 */
.L_x_9171:
        /* <DEDUP_REMOVED lines=17> */
.L_x_9174:
[----:B------:R-:W-:Y:S05]  /*2b80*/  BSYNC B0 ;  /* 0x0000000000007941 */ /* 0x000fea0003800000 */
.L_x_9173:
        /* <DEDUP_REMOVED lines=32> */
.L_x_9176:
[----:B------:R-:W-:Y:S05]  /*2d90*/  BSYNC B0 ;  /* 0x0000000000007941 */ /* 0x000fea0003800000 */
.L_x_9175:
        /* <DEDUP_REMOVED lines=114> */
.L_x_9145:
        /* <DEDUP_REMOVED lines=16> */
.L_x_9177:
[----:B------:R-:W-:Y:S05]  /*35c0*/  EXIT ;  /* 0x000000000000794d */ /* 0x000fea0003800000 */
.L_x_9146:
[----:B------:R-:W-:Y:S01]  /*35d0*/  MOV R12, 0x10 ;  /* 0x00000010000c7802 */ /* 0x000fe20000000f00 */
[----:B------:R-:W-:Y:S01]  /*35e0*/  IMAD.MOV.U32 R11, RZ, RZ, 0x1f ;  /* 0x0000001fff0b7424 */ /* 0x000fe200078e00ff */
[----:B------:R-:W-:Y:S01]  /*35f0*/  MOV R9, 0xff7fffff ;  /* 0xff7fffff00097802 */ /* 0x000fe20000000f00 */
[----:B------:R-:W-:-:S07]  /*3600*/  IMAD.MOV.U32 R15, RZ, RZ, -0x1 ;  /* 0xffffffffff0f7424 */ /* 0x000fce00078e00ff */
[----:B------:R-:W-:Y:S05]  /*3610*/  WARPSYNC.COLLECTIVE R15, `(.L_x_9178) ;  /* 0x000000000f087348 */ /* 0x000fea0003c00000 */
[----:B------:R0:W1:Y:S02]  /*3620*/  SHFL.BFLY P6, R14, R13, R12, R11 ;  /* 0x0c00000c0d0e7389 */ /* 0x00006400000c000b */
[----:B01----:R-:W-:Y:S01]  /*3630*/  ENDCOLLECTIVE ;  /* 0x000000000000791b */ /* 0x003fe20003800000 */
.L_x_9178:
[----:B------:R-:W-:Y:S01]  /*3640*/  IMAD.MOV.U32 R12, RZ, RZ, 0x8 ;  /* 0x00000008ff0c7424 */ /* 0x000fe200078e00ff */
[----:B------:R-:W-:-:S04]  /*3650*/  FMNMX.FTZ R8, R14, -3.40282346638528859812e+38, !PT ;  /* 0xff7fffff0e087809 */ /* 0x000fc80007810000 */
[----:B------:R-:W-:-:S07]  /*3660*/  MOV R13, R8 ;  /* 0x00000008000d7202 */ /* 0x000fce0000000f00 */
[----:B------:R-:W-:Y:S05]  /*3670*/  WARPSYNC.COLLECTIVE R15, `(.L_x_9179) ;  /* 0x000000000f087348 */ /* 0x000fea0003c00000 */
[----:B------:R0:W1:Y:S02]  /*3680*/  SHFL.BFLY P6, R14, R13, R12, R11 ;  /* 0x0c00000c0d0e7389 */ /* 0x00006400000c000b */
[----:B01----:R-:W-:Y:S01]  /*3690*/  ENDCOLLECTIVE ;  /* 0x000000000000791b */ /* 0x003fe20003800000 */
.L_x_9179:
[----:B------:R-:W-:Y:S01]  /*36a0*/  HFMA2.MMA R12, -RZ, RZ, 0, 2.384185791015625e-07 ;  /* 0x00000004ff0c7435 */ /* 0x000fe200000001ff */
[----:B------:R-:W-:-:S05]  /*36b0*/  FMNMX.FTZ R10, R8, R14, !PT ;  /* 0x0000000e080a7209 */ /* 0x000fca0007810000 */
[----:B------:R-:W-:-:S07]  /*36c0*/  IMAD.MOV.U32 R13, RZ, RZ, R10 ;  /* 0x000000ffff0d7224 */ /* 0x000fce00078e000a */
[----:B------:R-:W-:Y:S05]  /*36d0*/  WARPSYNC.COLLECTIVE R15, `(.L_x_9180) ;  /* 0x000000000f087348 */ /* 0x000fea0003c00000 */
[----:B------:R0:W1:Y:S02]  /*36e0*/  SHFL.BFLY P6, R14, R13, R12, R11 ;  /* 0x0c00000c0d0e7389 */ /* 0x00006400000c000b */
[----:B01----:R-:W-:Y:S01]  /*36f0*/  ENDCOLLECTIVE ;  /* 0x000000000000791b */ /* 0x003fe20003800000 */
.L_x_9180:
[----:B------:R-:W-:Y:S01]  /*3700*/  IMAD.MOV.U32 R12, RZ, RZ, 0x2 ;  /* 0x00000002ff0c7424 */ /* 0x000fe200078e00ff */
[----:B------:R-:W-:-:S05]  /*3710*/  FMNMX.FTZ R20, R10, R14, !PT ;  /* 0x0000000e0a147209 */ /* 0x000fca0007810000 */
[----:B------:R-:W-:-:S07]  /*3720*/  IMAD.MOV.U32 R13, RZ, RZ, R20 ;  /* 0x000000ffff0d7224 */ /* 0x000fce00078e0014 */
[----:B------:R-:W-:Y:S05]  /*3730*/  WARPSYNC.COLLECTIVE R15, `(.L_x_9181) ;  /* 0x000000000f087348 */ /* 0x000fea0003c00000 */
[----:B------:R0:W1:Y:S02]  /*3740*/  SHFL.BFLY P6, R14, R13, R12, R11 ;  /* 0x0c00000c0d0e7389 */ /* 0x00006400000c000b */
[----:B01----:R-:W-:Y:S01]  /*3750*/  ENDCOLLECTIVE ;  /* 0x000000000000791b */ /* 0x003fe20003800000 */
.L_x_9181:
[----:B------:R-:W-:Y:S01]  /*3760*/  IMAD.MOV.U32 R12, RZ, RZ, 0x1 ;  /* 0x00000001ff0c7424 */ /* 0x000fe200078e00ff */
[----:B------:R-:W-:-:S04]  /*3770*/  FMNMX.FTZ R21, R20, R14, !PT ;  /* 0x0000000e14157209 */ /* 0x000fc80007810000 */
[----:B------:R-:W-:-:S07]  /*3780*/  MOV R13, R21 ;  /* 0x00000015000d7202 */ /* 0x000fce0000000f00 */
[----:B------:R-:W-:Y:S05]  /*3790*/  WARPSYNC.COLLECTIVE R15, `(.L_x_9182) ;  /* 0x000000000f087348 */ /* 0x000fea0003c00000 */
[----:B------:R0:W1:Y:S02]  /*37a0*/  SHFL.BFLY P6, R14, R13, R12, R11 ;  /* 0x0c00000c0d0e7389 */ /* 0x00006400000c000b */
[----:B01----:R-:W-:Y:S01]  /*37b0*/  ENDCOLLECTIVE ;  /* 0x000000000000791b */ /* 0x003fe20003800000 */
.L_x_9182:
[----:B------:R-:W-:Y:S05]  /*37c0*/  BRA `(.L_x_9183) ;  /* 0xffffffd000347947 */ /* 0x000fea000383ffff */
.L_x_9184:
        /* <DEDUP_REMOVED lines=11> */
.L_x_29735:


//--------------------- .text._ZN4vllm25paged_attention_v2_kernelI13__nv_bfloat16hLi96ELi32ELi128ELNS_18Fp8KVCacheDataTypeE1ELb0ELi512EEEvPfS3_PT_PKS4_PKT0_SA_ifPKiSC_iPKfiiiSE_SE_iiiii --------------------------
	.section	.text._ZN4vllm25paged_attention_v2_kernelI13__nv_bfloat16hLi96ELi32ELi128ELNS_18Fp8KVCacheDataTypeE1ELb0ELi512EEEvPfS3_PT_PKS4_PKT0_SA_ifPKiSC_iPKfiiiSE_SE_iiiii,"ax",@progbits
	.align	128
        .global         _ZN4vllm25paged_attention_v2_kernelI13__nv_bfloat16hLi96ELi32ELi128ELNS_18Fp8KVCacheDataTypeE1ELb0ELi512EEEvPfS3_PT_PKS4_PKT0_SA_ifPKiSC_iPKfiiiSE_SE_iiiii
        .type           _ZN4vllm25paged_attention_v2_kernelI13__nv_bfloat16hLi96ELi32ELi128ELNS_18Fp8KVCacheDataTypeE1ELb0ELi512EEEvPfS3_PT_PKS4_PKT0_SA_ifPKiSC_iPKfiiiSE_SE_iiiii,@function
        .size           _ZN4vllm25paged_attention_v2_kernelI13__nv_bfloat16hLi96ELi32ELi128ELNS_18Fp8KVCacheDataTypeE1ELb0ELi512EEEvPfS3_PT_PKS4_PKT0_SA_ifPKiSC_iPKfiiiSE_SE_iiiii,(.L_x_29736 - _ZN4vllm25paged_attention_v2_kernelI13__nv_bfloat16hLi96ELi32ELi128ELNS_18Fp8KVCacheDataTypeE1ELb0ELi512EEEvPfS3_PT_PKS4_PKT0_SA_ifPKiSC_iPKfiiiSE_SE_iiiii)
        .other          _ZN4vllm25paged_attention_v2_kernelI13__nv_bfloat16hLi96ELi32ELi128ELNS_18Fp8KVCacheDataTypeE1ELb0ELi512EEEvPfS3_PT_PKS4_PKT0_SA_ifPKiSC_iPKfiiiSE_SE_iiiii,@"STO_CUDA_ENTRY STV_DEFAULT"
_ZN4vllm25paged_attention_v2_kernelI13__nv_bfloat16hLi96ELi32ELi128ELNS_18Fp8KVCacheDataTypeE1ELb0ELi512EEEvPfS3_PT_PKS4_PKT0_SA_ifPKiSC_iPKfiiiSE_SE_iiiii:
.text._ZN4vllm25paged_attention_v2_kernelI13__nv_bfloat16hLi96ELi32ELi128ELNS_18Fp8KVCacheDataTypeE1ELb0ELi512EEEvPfS3_PT_PKS4_PKT0_SA_ifPKiSC_iPKfiiiSE_SE_iiiii:
        /* <DEDUP_REMOVED lines=61> */
.L_x_9189:
        /* <DEDUP_REMOVED lines=15> */
.L_x_9188:
[----:B------:R-:W-:Y:S05]  /*04c0*/  BSYNC B1 ;  /* 0x0000000000017941 */ /* 0x000fea0003800000 */
.L_x_9187:
        /* <DEDUP_REMOVED lines=15> */
.L_x_9190:
        /* <DEDUP_REMOVED lines=28> */
.L_x_9186:
[----:B------:R-:W-:Y:S05]  /*0780*/  BSYNC B0 ;  /* 0x0000000000007941 */ /* 0x000fea0003800000 */
.L_x_9185:
        /* <DEDUP_REMOVED lines=17> */
.L_x_9229:
        /* <DEDUP_REMOVED lines=49> */
.L_x_9197:
        /* <DEDUP_REMOVED lines=11> */
.L_x_9196:
[----:B------:R-:W-:Y:S05]  /*0c60*/  BSYNC B1 ;  /* 0x0000000000017941 */ /* 0x000fea0003800000 */
.L_x_9195:
        /* <DEDUP_REMOVED lines=14> */
.L_x_9200:
        /* <DEDUP_REMOVED lines=100> */
.L_x_9199:
[----:B------:R-:W-:Y:S05]  /*1390*/  BSYNC B1 ;  /* 0x0000000000017941 */ /* 0x000fea0003800000 */
.L_x_9198:
        /* <DEDUP_REMOVED lines=55> */
.L_x_9202:
[----:B------:R-:W-:Y:S05]  /*1710*/  BSYNC B1 ;  /* 0x0000000000017941 */ /* 0x000fea0003800000 */
.L_x_9201:
        /* <DEDUP_REMOVED lines=26> */
.L_x_9194:
[----:B------:R-:W-:Y:S05]  /*18c0*/  BSYNC B0 ;  /* 0x0000000000007941 */ /* 0x000fea0003800000 */
.L_x_9193:
        /* <DEDUP_REMOVED lines=57> */
.L_x_9207:
        /* <DEDUP_REMOVED lines=8> */
.L_x_9206:
[----:B------:R-:W-:Y:S05]  /*1ce0*/  BSYNC B1 ;  /* 0x0000000000017941 */ /* 0x000fea0003800000 */
.L_x_9205:
        /* <DEDUP_REMOVED lines=14> */
.L_x_9210:
        /* <DEDUP_REMOVED lines=52> */
.L_x_9209:
[----:B------:R-:W-:Y:S05]  /*2110*/  BSYNC B1 ;  /* 0x0000000000017941 */ /* 0x000fea0003800000 */
.L_x_9208:
        /* <DEDUP_REMOVED lines=31> */
.L_x_9212:
[----:B------:R-:W-:Y:S05]  /*2310*/  BSYNC B1 ;  /* 0x0000000000017941 */ /* 0x000fea0003800000 */
.L_x_9211:
        /* <DEDUP_REMOVED lines=14> */
.L_x_9204:
[----:B------:R-:W-:Y:S05]  /*2400*/  BSYNC B0 ;  /* 0x0000000000007941 */ /* 0x000fea0003800000 */
.L_x_9203:
        /* <DEDUP_REMOVED lines=23> */
.L_x_9214:
[----:B------:R-:W-:Y:S05]  /*2580*/  BSYNC B0 ;  /* 0x0000000000007941 */ /* 0x000fea0003800000 */
.L_x_9213:
        /* <DEDUP_REMOVED lines=43> */
.L_x_9216:
[----:B------:R-:W-:Y:S05]  /*2840*/  BSYNC B0 ;  /* 0x0000000000007941 */ /* 0x000fea0003800000 */
.L_x_9215:
        /* <DEDUP_REMOVED lines=27> */
.L_x_9218:
[----:B------:R-:W-:Y:S05]  /*2a00*/  BSYNC B0 ;  /* 0x0000000000007941 */ /* 0x000fea0003800000 */
.L_x_9217:
        /* <DEDUP_REMOVED lines=15> */
.L_x_9220:
[----:B------:R-:W-:Y:S05]  /*2b00*/  BSYNC B0 ;  /* 0x0000000000007941 */ /* 0x000fea0003800000 */
.L_x_9219:
        /* <DEDUP_REMOVED lines=27> */
.L_x_9222:
[----:B------:R-:W-:Y:S05]  /*2cc0*/  BSYNC B0 ;  /* 0x0000000000007941 */ /* 0x000fea0003800000 */
.L_x_9221:
        /* <DEDUP_REMOVED lines=100> */
.L_x_9191:
        /* <DEDUP_REMOVED lines=16> */
.L_x_9223:
[----:B------:R-:W-:Y:S05]  /*3410*/  EXIT ;  /* 0x000000000000794d */ /* 0x000fea0003800000 */
.L_x_9192:
[----:B------:R-:W-:Y:S01]  /*3420*/  HFMA2.MMA R11, -RZ, RZ, 0, 1.847743988037109375e-06 ;  /* 0x0000001fff0b7435 */ /* 0x000fe200000001ff */
[----:B------:R-:W-:Y:S01]  /*3430*/  IMAD.MOV.U32 R12, RZ, RZ, 0x10 ;  /* 0x00000010ff0c7424 */ /* 0x000fe200078e00ff */
[----:B------:R-:W-:Y:S01]  /*3440*/  MOV R9, 0xff7fffff ;  /* 0xff7fffff00097802 */ /* 0x000fe20000000f00 */
[----:B------:R-:W-:-:S08]  /*3450*/  IMAD.MOV.U32 R15, RZ, RZ, -0x1 ;  /* 0xffffffffff0f7424 */ /* 0x000fd000078e00ff */
[----:B------:R-:W-:Y:S05]  /*3460*/  WARPSYNC.COLLECTIVE R15, `(.L_x_9224) ;  /* 0x000000000f087348 */ /* 0x000fea0003c00000 */
[----:B------:R0:W1:Y:S02]  /*3470*/  SHFL.BFLY P6, R14, R13, R12, R11 ;  /* 0x0c00000c0d0e7389 */ /* 0x00006400000c000b */
[----:B01----:R-:W-:Y:S01]  /*3480*/  ENDCOLLECTIVE ;  /* 0x000000000000791b */ /* 0x003fe20003800000 */
.L_x_9224:
[----:B------:R-:W-:Y:S01]  /*3490*/  IMAD.MOV.U32 R12, RZ, RZ, 0x8 ;  /* 0x00000008ff0c7424 */ /* 0x000fe200078e00ff */
[----:B------:R-:W-:-:S04]  /*34a0*/  FMNMX.FTZ R8, R14, -3.40282346638528859812e+38, !PT ;  /* 0xff7fffff0e087809 */ /* 0x000fc80007810000 */
[----:B------:R-:W-:-:S07]  /*34b0*/  MOV R13, R8 ;  /* 0x00000008000d7202 */ /* 0x000fce0000000f00 */
[----:B------:R-:W-:Y:S05]  /*34c0*/  WARPSYNC.COLLECTIVE R15, `(.L_x_9225) ;  /* 0x000000000f087348 */ /* 0x000fea0003c00000 */
[----:B------:R0:W1:Y:S02]  /*34d0*/  SHFL.BFLY P6, R14, R13, R12, R11 ;  /* 0x0c00000c0d0e7389 */ /* 0x00006400000c000b */
[----:B01----:R-:W-:Y:S01]  /*34e0*/  ENDCOLLECTIVE ;  /* 0x000000000000791b */ /* 0x003fe20003800000 */
.L_x_9225:
[----:B------:R-:W-:Y:S01]  /*34f0*/  IMAD.MOV.U32 R12, RZ, RZ, 0x4 ;  /* 0x00000004ff0c7424 */ /* 0x000fe200078e00ff */
[----:B------:R-:W-:-:S04]  /*3500*/  FMNMX.FTZ R10, R8, R14, !PT ;  /* 0x0000000e080a7209 */ /* 0x000fc80007810000 */
[----:B------:R-:W-:-:S07]  /*3510*/  MOV R13, R10 ;  /* 0x0000000a000d7202 */ /* 0x000fce0000000f00 */
[----:B------:R-:W-:Y:S05]  /*3520*/  WARPSYNC.COLLECTIVE R15, `(.L_x_9226) ;  /* 0x000000000f087348 */ /* 0x000fea0003c00000 */
[----:B------:R0:W1:Y:S02]  /*3530*/  SHFL.BFLY P6, R14, R13, R12, R11 ;  /* 0x0c00000c0d0e7389 */ /* 0x00006400000c000b */
[----:B01----:R-:W-:Y:S01]  /*3540*/  ENDCOLLECTIVE ;  /* 0x000000000000791b */ /* 0x003fe20003800000 */
.L_x_9226:
[----:B------:R-:W-:Y:S01]  /*3550*/  IMAD.MOV.U32 R12, RZ, RZ, 0x2 ;  /* 0x00000002ff0c7424 */ /* 0x000fe200078e00ff */
[----:B------:R-:W-:-:S04]  /*3560*/  FMNMX.FTZ R20, R10, R14, !PT ;  /* 0x0000000e0a147209 */ /* 0x000fc80007810000 */
[----:B------:R-:W-:-:S07]  /*3570*/  MOV R13, R20 ;  /* 0x00000014000d7202 */ /* 0x000fce0000000f00 */
[----:B------:R-:W-:Y:S05]  /*3580*/  WARPSYNC.COLLECTIVE R15, `(.L_x_9227) ;  /* 0x000000000f087348 */ /* 0x000fea0003c00000 */
[----:B------:R0:W1:Y:S02]  /*3590*/  SHFL.BFLY P6, R14, R13, R12, R11 ;  /* 0x0c00000c0d0e7389 */ /* 0x00006400000c000b */
[----:B01----:R-:W-:Y:S01]  /*35a0*/  ENDCOLLECTIVE ;  /* 0x000000000000791b */ /* 0x003fe20003800000 */
.L_x_9227:
[----:B------:R-:W-:Y:S01]  /*35b0*/  IMAD.MOV.U32 R12, RZ, RZ, 0x1 ;  /* 0x00000001ff0c7424 */ /* 0x000fe200078e00ff */
[----:B------:R-:W-:-:S04]  /*35c0*/  FMNMX.FTZ R21, R20, R14, !PT ;  /* 0x0000000e14157209 */ /* 0x000fc80007810000 */
[----:B------:R-:W-:-:S07]  /*35d0*/  MOV R13, R21 ;  /* 0x00000015000d7202 */ /* 0x000fce0000000f00 */
[----:B------:R-:W-:Y:S05]  /*35e0*/  WARPSYNC.COLLECTIVE R15, `(.L_x_9228) ;  /* 0x000000000f087348 */ /* 0x000fea0003c00000 */
[----:B------:R0:W1:Y:S02]  /*35f0*/  SHFL.BFLY P6, R14, R13, R12, R11 ;  /* 0x0c00000c0d0e7389 */ /* 0x00006400000c000b */
[----:B01----:R-:W-:Y:S01]  /*3600*/  ENDCOLLECTIVE ;  /* 0x000000000000791b */ /* 0x003fe20003800000 */
.L_x_9228:
[----:B------:R-:W-:Y:S05]  /*3610*/  BRA `(.L_x_9229) ;  /* 0xffffffd000a07947 */ /* 0x000fea000383ffff */
.L_x_9230:
        /* <DEDUP_REMOVED lines=14> */
.L_x_29736:


//--------------------- .text._ZN4vllm25paged_attention_v2_kernelI13__nv_bfloat16hLi80ELi32ELi128ELNS_18Fp8KVCacheDataTypeE1ELb0ELi512EEEvPfS3_PT_PKS4_PKT0_SA_ifPKiSC_iPKfiiiSE_SE_iiiii --------------------------
	.section	.text._ZN4vllm25paged_attention_v2_kernelI13__nv_bfloat16hLi80ELi32ELi128ELNS_18Fp8KVCacheDataTypeE1ELb0ELi512EEEvPfS3_PT_PKS4_PKT0_SA_ifPKiSC_iPKfiiiSE_SE_iiiii,"ax",@progbits
	.align	128
        .global         _ZN4vllm25paged_attention_v2_kernelI13__nv_bfloat16hLi80ELi32ELi128ELNS_18Fp8KVCacheDataTypeE1ELb0ELi512EEEvPfS3_PT_PKS4_PKT0_SA_ifPKiSC_iPKfiiiSE_SE_iiiii
        .type           _ZN4vllm25paged_attention_v2_kernelI13__nv_bfloat16hLi80ELi32ELi128ELNS_18Fp8KVCacheDataTypeE1ELb0ELi512EEEvPfS3_PT_PKS4_PKT0_SA_ifPKiSC_iPKfiiiSE_SE_iiiii,@function
        .size           _ZN4vllm25paged_attention_v2_kernelI13__nv_bfloat16hLi80ELi32ELi128ELNS_18Fp8KVCacheDataTypeE1ELb0ELi512EEEvPfS3_PT_PKS4_PKT0_SA_ifPKiSC_iPKfiiiSE_SE_iiiii,(.L_x_29737 - _ZN4vllm25paged_attention_v2_kernelI13__nv_bfloat16hLi80ELi32ELi128ELNS_18Fp8KVCacheDataTypeE1ELb0ELi512EEEvPfS3_PT_PKS4_PKT0_SA_ifPKiSC_iPKfiiiSE_SE_iiiii)
        .other          _ZN4vllm25paged_attention_v2_kernelI13__nv_bfloat16hLi80ELi32ELi128ELNS_18Fp8KVCacheDataTypeE1ELb0ELi512EEEvPfS3_PT_PKS4_PKT0_SA_ifPKiSC_iPKfiiiSE_SE_iiiii,@"STO_CUDA_ENTRY STV_DEFAULT"
_ZN4vllm25paged_attention_v2_kernelI13__nv_bfloat16hLi80ELi32ELi128ELNS_18Fp8KVCacheDataTypeE1ELb0ELi512EEEvPfS3_PT_PKS4_PKT0_SA_ifPKiSC_iPKfiiiSE_SE_iiiii:
.text._ZN4vllm25paged_attention_v2_kernelI13__nv_bfloat16hLi80ELi32ELi128ELNS_18Fp8KVCacheDataTypeE1ELb0ELi512EEEvPfS3_PT_PKS4_PKT0_SA_ifPKiSC_iPKfiiiSE_SE_iiiii:
        /* <DEDUP_REMOVED lines=61> */
.L_x_9235:
        /* <DEDUP_REMOVED lines=15> */
.L_x_9234:
[----:B------:R-:W-:Y:S05]  /*04c0*/  BSYNC B1 ;  /* 0x0000000000017941 */ /* 0x000fea0003800000 */
.L_x_9233:
        /* <DEDUP_REMOVED lines=15> */
.L_x_9236:
        /* <DEDUP_REMOVED lines=28> */
.L_x_9232:
[----:B------:R-:W-:Y:S05]  /*0780*/  BSYNC B0 ;  /* 0x0000000000007941 */ /* 0x000fea0003800000 */
.L_x_9231:
        /* <DEDUP_REMOVED lines=17> */
.L_x_9275:
        /* <DEDUP_REMOVED lines=49> */
.L_x_9243:
        /* <DEDUP_REMOVED lines=11> */
.L_x_9242:
[----:B------:R-:W-:Y:S05]  /*0c60*/  BSYNC B1 ;  /* 0x0000000000017941 */ /* 0x000fea0003800000 */
.L_x_9241:
        /* <DEDUP_REMOVED lines=14> */
.L_x_9246:
        /* <DEDUP_REMOVED lines=100> */
.L_x_9245:
[----:B------:R-:W-:Y:S05]  /*1390*/  BSYNC B1 ;  /* 0x0000000000017941 */ /* 0x000fea0003800000 */
.L_x_9244:
        /* <DEDUP_REMOVED lines=55> */
.L_x_9248:
[----:B------:R-:W-:Y:S05]  /*1710*/  BSYNC B1 ;  /* 0x0000000000017941 */ /* 0x000fea0003800000 */
.L_x_9247:
        /* <DEDUP_REMOVED lines=26> */
.L_x_9240:
[----:B------:R-:W-:Y:S05]  /*18c0*/  BSYNC B0 ;  /* 0x0000000000007941 */ /* 0x000fea0003800000 */
.L_x_9239:
        /* <DEDUP_REMOVED lines=57> */
.L_x_9253:
        /* <DEDUP_REMOVED lines=8> */
.L_x_9252:
[----:B------:R-:W-:Y:S05]  /*1ce0*/  BSYNC B1 ;  /* 0x0000000000017941 */ /* 0x000fea0003800000 */
.L_x_9251:
        /* <DEDUP_REMOVED lines=14> */
.L_x_9256:
        /* <DEDUP_REMOVED lines=52> */
.L_x_9255:
[----:B------:R-:W-:Y:S05]  /*2110*/  BSYNC B1 ;  /* 0x0000000000017941 */ /* 0x000fea0003800000 */
.L_x_9254:
        /* <DEDUP_REMOVED lines=31> */
.L_x_9258:
[----:B------:R-:W-:Y:S05]  /*2310*/  BSYNC B1 ;  /* 0x0000000000017941 */ /* 0x000fea0003800000 */
.L_x_9257:
        /* <DEDUP_REMOVED lines=14> */
.L_x_9250:
[----:B------:R-:W-:Y:S05]  /*2400*/  BSYNC B0 ;  /* 0x0000000000007941 */ /* 0x000fea0003800000 */
.L_x_9249:
        /* <DEDUP_REMOVED lines=23> */
.L_x_9260:
[----:B------:R-:W-:Y:S05]  /*2580*/  BSYNC B0 ;  /* 0x0000000000007941 */ /* 0x000fea0003800000 */
.L_x_9259:
        /* <DEDUP_REMOVED lines=38> */
.L_x_9262:
[----:B------:R-:W-:Y:S05]  /*27f0*/  BSYNC B0 ;  /* 0x0000000000007941 */ /* 0x000fea0003800000 */
.L_x_9261:
        /* <DEDUP_REMOVED lines=23> */
.L_x_9264:
[----:B------:R-:W-:Y:S05]  /*2970*/  BSYNC B0 ;  /* 0x0000000000007941 */ /* 0x000fea0003800000 */
.L_x_9263:
        /* <DEDUP_REMOVED lines=13> */
.L_x_9266:
[----:B------:R-:W-:Y:S05]  /*2a50*/  BSYNC B0 ;  /* 0x0000000000007941 */ /* 0x000fea0003800000 */
.L_x_9265:
        /* <DEDUP_REMOVED lines=23> */
.L_x_9268:
[----:B------:R-:W-:Y:S05]  /*2bd0*/  BSYNC B0 ;  /* 0x0000000000007941 */ /* 0x000fea0003800000 */
.L_x_9267:
        /* <DEDUP_REMOVED lines=85> */
.L_x_9237:
        /* <DEDUP_REMOVED lines=16> */
.L_x_9269:
[----:B------:R-:W-:Y:S05]  /*3230*/  EXIT ;  /* 0x000000000000794d */ /* 0x000fea0003800000 */
.L_x_9238:
[----:B------:R-:W-:Y:S01]  /*3240*/  HFMA2.MMA R11, -RZ, RZ, 0, 1.847743988037109375e-06 ;  /* 0x0000001fff0b7435 */ /* 0x000fe200000001ff */
[----:B------:R-:W-:Y:S01]  /*3250*/  IMAD.MOV.U32 R12, RZ, RZ, 0x10 ;  /* 0x00000010ff0c7424 */ /* 0x000fe200078e00ff */
[----:B------:R-:W-:Y:S01]  /*3260*/  MOV R9, 0xff7fffff ;  /* 0xff7fffff00097802 */ /* 0x000fe20000000f00 */
[----:B------:R-:W-:-:S08]  /*3270*/  IMAD.MOV.U32 R15, RZ, RZ, -0x1 ;  /* 0xffffffffff0f7424 */ /* 0x000fd000078e00ff */
[----:B------:R-:W-:Y:S05]  /*3280*/  WARPSYNC.COLLECTIVE R15, `(.L_x_9270) ;  /* 0x000000000f087348 */ /* 0x000fea0003c00000 */
[----:B------:R0:W1:Y:S02]  /*3290*/  SHFL.BFLY P6, R14, R13, R12, R11 ;  /* 0x0c00000c0d0e7389 */ /* 0x00006400000c000b */
[----:B01----:R-:W-:Y:S01]  /*32a0*/  ENDCOLLECTIVE ;  /* 0x000000000000791b */ /* 0x003fe20003800000 */
.L_x_9270:
[----:B------:R-:W-:Y:S01]  /*32b0*/  IMAD.MOV.U32 R12, RZ, RZ, 0x8 ;  /* 0x00000008ff0c7424 */ /* 0x000fe200078e00ff */
[----:B------:R-:W-:-:S04]  /*32c0*/  FMNMX.FTZ R8, R14, -3.40282346638528859812e+38, !PT ;  /* 0xff7fffff0e087809 */ /* 0x000fc80007810000 */
[----:B------:R-:W-:-:S07]  /*32d0*/  MOV R13, R8 ;  /* 0x00000008000d7202 */ /* 0x000fce0000000f00 */
[----:B------:R-:W-:Y:S05]  /*32e0*/  WARPSYNC.COLLECTIVE R15, `(.L_x_9271) ;  /* 0x000000000f087348 */ /* 0x000fea0003c00000 */
[----:B------:R0:W1:Y:S02]  /*32f0*/  SHFL.BFLY P6, R14, R13, R12, R11 ;  /* 0x0c00000c0d0e7389 */ /* 0x00006400000c000b */
[----:B01----:R-:W-:Y:S01]  /*3300*/  ENDCOLLECTIVE ;  /* 0x000000000000791b */ /* 0x003fe20003800000 */
.L_x_9271:
[----:B------:R-:W-:Y:S01]  /*3310*/  IMAD.MOV.U32 R12, RZ, RZ, 0x4 ;  /* 0x00000004ff0c7424 */ /* 0x000fe200078e00ff */
[----:B------:R-:W-:-:S04]  /*3320*/  FMNMX.FTZ R10, R8, R14, !PT ;  /* 0x0000000e080a7209 */ /* 0x000fc80007810000 */
[----:B------:R-:W-:-:S07]  /*3330*/  MOV R13, R10 ;  /* 0x0000000a000d7202 */ /* 0x000fce0000000f00 */
[----:B------:R-:W-:Y:S05]  /*3340*/  WARPSYNC.COLLECTIVE R15, `(.L_x_9272) ;  /* 0x000000000f087348 */ /* 0x000fea0003c00000 */
[----:B------:R0:W1:Y:S02]  /*3350*/  SHFL.BFLY P6, R14, R13, R12, R11 ;  /* 0x0c00000c0d0e7389 */ /* 0x00006400000c000b */
[----:B01----:R-:W-:Y:S01]  /*3360*/  ENDCOLLECTIVE ;  /* 0x000000000000791b */ /* 0x003fe20003800000 */
.L_x_9272:
[----:B------:R-:W-:Y:S01]  /*3370*/  IMAD.MOV.U32 R12, RZ, RZ, 0x2 ;  /* 0x00000002ff0c7424 */ /* 0x000fe200078e00ff */
[----:B------:R-:W-:-:S04]  /*3380*/  FMNMX.FTZ R20, R10, R14, !PT ;  /* 0x0000000e0a147209 */ /* 0x000fc80007810000 */
[----:B------:R-:W-:-:S07]  /*3390*/  MOV R13, R20 ;  /* 0x00000014000d7202 */ /* 0x000fce0000000f00 */
[----:B------:R-:W-:Y:S05]  /*33a0*/  WARPSYNC.COLLECTIVE R15, `(.L_x_9273) ;  /* 0x000000000f087348 */ /* 0x000fea0003c00000 */
[----:B------:R0:W1:Y:S02]  /*33b0*/  SHFL.BFLY P6, R14, R13, R12, R11 ;  /* 0x0c00000c0d0e7389 */ /* 0x00006400000c000b */
[----:B01----:R-:W-:Y:S01]  /*33c0*/  ENDCOLLECTIVE ;  /* 0x000000000000791b */ /* 0x003fe20003800000 */
.L_x_9273:
[----:B------:R-:W-:Y:S01]  /*33d0*/  IMAD.MOV.U32 R12, RZ, RZ, 0x1 ;  /* 0x00000001ff0c7424 */ /* 0x000fe200078e00ff */
[----:B------:R-:W-:-:S04]  /*33e0*/  FMNMX.FTZ R21, R20, R14, !PT ;  /* 0x0000000e14157209 */ /* 0x000fc80007810000 */
[----:B------:R-:W-:-:S07]  /*33f0*/  MOV R13, R21 ;  /* 0x00000015000d7202 */ /* 0x000fce0000000f00 */
[----:B------:R-:W-:Y:S05]  /*3400*/  WARPSYNC.COLLECTIVE R15, `(.L_x_9274) ;  /* 0x000000000f087348 */ /* 0x000fea0003c00000 */
[----:B------:R0:W1:Y:S02]  /*3410*/  SHFL.BFLY P6, R14, R13, R12, R11 ;  /* 0x0c00000c0d0e7389 */ /* 0x00006400000c000b */
[----:B01----:R-:W-:Y:S01]  /*3420*/  ENDCOLLECTIVE ;  /* 0x000000000000791b */ /* 0x003fe20003800000 */
.L_x_9274:
[----:B------:R-:W-:Y:S05]  /*3430*/  BRA `(.L_x_9275) ;  /* 0xffffffd400187947 */ /* 0x000fea000383ffff */
.L_x_9276:
        /* <DEDUP_REMOVED lines=12> */
.L_x_29737:


//--------------------- .text._ZN4vllm25paged_attention_v2_kernelI13__nv_bfloat16hLi64ELi32ELi128ELNS_18Fp8KVCacheDataTypeE1ELb0ELi512EEEvPfS3_PT_PKS4_PKT0_SA_ifPKiSC_iPKfiiiSE_SE_iiiii --------------------------
	.section	.text._ZN4vllm25paged_attention_v2_kernelI13__nv_bfloat16hLi64ELi32ELi128ELNS_18Fp8KVCacheDataTypeE1ELb0ELi512EEEvPfS3_PT_PKS4_PKT0_SA_ifPKiSC_iPKfiiiSE_SE_iiiii,"ax",@progbits
	.align	128
        .global         _ZN4vllm25paged_attention_v2_kernelI13__nv_bfloat16hLi64ELi32ELi128ELNS_18Fp8KVCacheDataTypeE1ELb0ELi512EEEvPfS3_PT_PKS4_PKT0_SA_ifPKiSC_iPKfiiiSE_SE_iiiii
        .type           _ZN4vllm25paged_attention_v2_kernelI13__nv_bfloat16hLi64ELi32ELi128ELNS_18Fp8KVCacheDataTypeE1ELb0ELi512EEEvPfS3_PT_PKS4_PKT0_SA_ifPKiSC_iPKfiiiSE_SE_iiiii,@function
        .size           _ZN4vllm25paged_attention_v2_kernelI13__nv_bfloat16hLi64ELi32ELi128ELNS_18Fp8KVCacheDataTypeE1ELb0ELi512EEEvPfS3_PT_PKS4_PKT0_SA_ifPKiSC_iPKfiiiSE_SE_iiiii,(.L_x_29738 - _ZN4vllm25paged_attention_v2_kernelI13__nv_bfloat16hLi64ELi32ELi128ELNS_18Fp8KVCacheDataTypeE1ELb0ELi512EEEvPfS3_PT_PKS4_PKT0_SA_ifPKiSC_iPKfiiiSE_SE_iiiii)
        .other          _ZN4vllm25paged_attention_v2_kernelI13__nv_bfloat16hLi64ELi32ELi128ELNS_18Fp8KVCacheDataTypeE1ELb0ELi512EEEvPfS3_PT_PKS4_PKT0_SA_ifPKiSC_iPKfiiiSE_SE_iiiii,@"STO_CUDA_ENTRY STV_DEFAULT"
_ZN4vllm25paged_attention_v2_kernelI13__nv_bfloat16hLi64ELi32ELi128ELNS_18Fp8KVCacheDataTypeE1ELb0ELi512EEEvPfS3_PT_PKS4_PKT0_SA_ifPKiSC_iPKfiiiSE_SE_iiiii:
.text._ZN4vllm25paged_attention_v2_kernelI13__nv_bfloat16hLi64ELi32ELi128ELNS_18Fp8KVCacheDataTypeE1ELb0ELi512EEEvPfS3_PT_PKS4_PKT0_SA_ifPKiSC_iPKfiiiSE_SE_iiiii:
        /* <DEDUP_REMOVED lines=61> */
.L_x_9281:
        /* <DEDUP_REMOVED lines=15> */
.L_x_9280:
[----:B------:R-:W-:Y:S05]  /*04c0*/  BSYNC B1 ;  /* 0x0000000000017941 */ /* 0x000fea0003800000 */
.L_x_9279:
        /* <DEDUP_REMOVED lines=15> */
.L_x_9282:
        /* <DEDUP_REMOVED lines=28> */
.L_x_9278:
[----:B------:R-:W-:Y:S05]  /*0780*/  BSYNC B0 ;  /* 0x0000000000007941 */ /* 0x000fea0003800000 */
.L_x_9277:
        /* <DEDUP_REMOVED lines=17> */
.L_x_9317:
        /* <DEDUP_REMOVED lines=49> */
.L_x_9289:
        /* <DEDUP_REMOVED lines=11> */
.L_x_9288:
[----:B------:R-:W-:Y:S05]  /*0c60*/  BSYNC B1 ;  /* 0x0000000000017941 */ /* 0x000fea0003800000 */
.L_x_9287:
        /* <DEDUP_REMOVED lines=14> */
.L_x_9292:
        /* <DEDUP_REMOVED lines=100> */
.L_x_9291:
[----:B------:R-:W-:Y:S05]  /*1390*/  BSYNC B1 ;  /* 0x0000000000017941 */ /* 0x000fea0003800000 */
.L_x_9290:
        /* <DEDUP_REMOVED lines=55> */
.L_x_9294:
[----:B------:R-:W-:Y:S05]  /*1710*/  BSYNC B1 ;  /* 0x0000000000017941 */ /* 0x000fea0003800000 */
.L_x_9293:
        /* <DEDUP_REMOVED lines=26> */
.L_x_9286:
[----:B------:R-:W-:Y:S05]  /*18c0*/  BSYNC B0 ;  /* 0x0000000000007941 */ /* 0x000fea0003800000 */
.L_x_9285:
        /* <DEDUP_REMOVED lines=57> */
.L_x_9299:
        /* <DEDUP_REMOVED lines=8> */
.L_x_9298:
[----:B------:R-:W-:Y:S05]  /*1ce0*/  BSYNC B1 ;  /* 0x0000000000017941 */ /* 0x000fea0003800000 */
.L_x_9297:
        /* <DEDUP_REMOVED lines=14> */
.L_x_9302:
        /* <DEDUP_REMOVED lines=52> */
.L_x_9301:
[----:B------:R-:W-:Y:S05]  /*2110*/  BSYNC B1 ;  /* 0x0000000000017941 */ /* 0x000fea0003800000 */
.L_x_9300:
        /* <DEDUP_REMOVED lines=31> */
.L_x_9304:
[----:B------:R-:W-:Y:S05]  /*2310*/  BSYNC B1 ;  /* 0x0000000000017941 */ /* 0x000fea0003800000 */
.L_x_9303:
        /* <DEDUP_REMOVED lines=14> */
.L_x_9296:
[----:B------:R-:W-:Y:S05]  /*2400*/  BSYNC B0 ;  /* 0x0000000000007941 */ /* 0x000fea0003800000 */
.L_x_9295:
        /* <DEDUP_REMOVED lines=22> */
.L_x_9306:
[----:B------:R-:W-:Y:S05]  /*2570*/  BSYNC B0 ;  /* 0x0000000000007941 */ /* 0x000fea0003800000 */
.L_x_9305:
        /* <DEDUP_REMOVED lines=52> */
.L_x_9308:
[----:B------:R-:W-:Y:S05]  /*28c0*/  BSYNC B0 ;  /* 0x0000000000007941 */ /* 0x000fea0003800000 */
.L_x_9307:
        /* <DEDUP_REMOVED lines=28> */
.L_x_9310:
[----:B------:R-:W-:Y:S05]  /*2a90*/  BSYNC B0 ;  /* 0x0000000000007941 */ /* 0x000fea0003800000 */
.L_x_9309:
        /* <DEDUP_REMOVED lines=71> */
.L_x_9283:
        /* <DEDUP_REMOVED lines=16> */
.L_x_9311:
[----:B------:R-:W-:Y:S05]  /*3010*/  EXIT ;  /* 0x000000000000794d */ /* 0x000fea0003800000 */
.L_x_9284:
[----:B------:R-:W-:Y:S01]  /*3020*/  HFMA2.MMA R11, -RZ, RZ, 0, 1.847743988037109375e-06 ;  /* 0x0000001fff0b7435 */ /* 0x000fe200000001ff */
[----:B------:R-:W-:Y:S01]  /*3030*/  IMAD.MOV.U32 R12, RZ, RZ, 0x10 ;  /* 0x00000010ff0c7424 */ /* 0x000fe200078e00ff */
[----:B------:R-:W-:Y:S01]  /*3040*/  MOV R9, 0xff7fffff ;  /* 0xff7fffff00097802 */ /* 0x000fe20000000f00 */
[----:B------:R-:W-:-:S08]  /*3050*/  IMAD.MOV.U32 R15, RZ, RZ, -0x1 ;  /* 0xffffffffff0f7424 */ /* 0x000fd000078e00ff */
[----:B------:R-:W-:Y:S05]  /*3060*/  WARPSYNC.COLLECTIVE R15, `(.L_x_9312) ;  /* 0x000000000f087348 */ /* 0x000fea0003c00000 */
[----:B------:R0:W1:Y:S02]  /*3070*/  SHFL.BFLY P6, R14, R13, R12, R11 ;  /* 0x0c00000c0d0e7389 */ /* 0x00006400000c000b */
[----:B01----:R-:W-:Y:S01]  /*3080*/  ENDCOLLECTIVE ;  /* 0x000000000000791b */ /* 0x003fe20003800000 */
.L_x_9312:
[----:B------:R-:W-:Y:S01]  /*3090*/  IMAD.MOV.U32 R12, RZ, RZ, 0x8 ;  /* 0x00000008ff0c7424 */ /* 0x000fe200078e00ff */
[----:B------:R-:W-:-:S04]  /*30a0*/  FMNMX.FTZ R8, R14, -3.40282346638528859812e+38, !PT ;  /* 0xff7fffff0e087809 */ /* 0x000fc80007810000 */
[----:B------:R-:W-:-:S07]  /*30b0*/  MOV R13, R8 ;  /* 0x00000008000d7202 */ /* 0x000fce0000000f00 */
[----:B------:R-:W-:Y:S05]  /*30c0*/  WARPSYNC.COLLECTIVE R15, `(.L_x_9313) ;  /* 0x000000000f087348 */ /* 0x000fea0003c00000 */
[----:B------:R0:W1:Y:S02]  /*30d0*/  SHFL.BFLY P6, R14, R13, R12, R11 ;  /* 0x0c00000c0d0e7389 */ /* 0x00006400000c000b */
[----:B01----:R-:W-:Y:S01]  /*30e0*/  ENDCOLLECTIVE ;  /* 0x000000000000791b */ /* 0x003fe20003800000 */
.L_x_9313:
[----:B------:R-:W-:Y:S01]  /*30f0*/  IMAD.MOV.U32 R12, RZ, RZ, 0x4 ;  /* 0x00000004ff0c7424 */ /* 0x000fe200078e00ff */
[----:B------:R-:W-:-:S04]  /*3100*/  FMNMX.FTZ R10, R8, R14, !PT ;  /* 0x0000000e080a7209 */ /* 0x000fc80007810000 */
[----:B------:R-:W-:-:S07]  /*3110*/  MOV R13, R10 ;  /* 0x0000000a000d7202 */ /* 0x000fce0000000f00 */
[----:B------:R-:W-:Y:S05]  /*3120*/  WARPSYNC.COLLECTIVE R15, `(.L_x_9314) ;  /* 0x000000000f087348 */ /* 0x000fea0003c00000 */
[----:B------:R0:W1:Y:S02]  /*3130*/  SHFL.BFLY P6, R14, R13, R12, R11 ;  /* 0x0c00000c0d0e7389 */ /* 0x00006400000c000b */
[----:B01----:R-:W-:Y:S01]  /*3140*/  ENDCOLLECTIVE ;  /* 0x000000000000791b */ /* 0x003fe20003800000 */
.L_x_9314:
[----:B------:R-:W-:Y:S01]  /*3150*/  IMAD.MOV.U32 R12, RZ, RZ, 0x2 ;  /* 0x00000002ff0c7424 */ /* 0x000fe200078e00ff */
[----:B------:R-:W-:-:S04]  /*3160*/  FMNMX.FTZ R19, R10, R14, !PT ;  /* 0x0000000e0a137209 */ /* 0x000fc80007810000 */
[----:B------:R-:W-:-:S07]  /*3170*/  MOV R13, R19 ;  /* 0x00000013000d7202 */ /* 0x000fce0000000f00 */
[----:B------:R-:W-:Y:S05]  /*3180*/  WARPSYNC.COLLECTIVE R15, `(.L_x_9315) ;  /* 0x000000000f087348 */ /* 0x000fea0003c00000 */
[----:B------:R0:W1:Y:S02]  /*3190*/  SHFL.BFLY P6, R14, R13, R12, R11 ;  /* 0x0c00000c0d0e7389 */ /* 0x00006400000c000b */
[----:B01----:R-:W-:Y:S01]  /*31a0*/  ENDCOLLECTIVE ;  /* 0x000000000000791b */ /* 0x003fe20003800000 */
.L_x_9315:
[----:B------:R-:W-:Y:S01]  /*31b0*/  IMAD.MOV.U32 R12, RZ, RZ, 0x1 ;  /* 0x00000001ff0c7424 */ /* 0x000fe200078e00ff */
[----:B------:R-:W-:-:S04]  /*31c0*/  FMNMX.FTZ R20, R19, R14, !PT ;  /* 0x0000000e13147209 */ /* 0x000fc80007810000 */
[----:B------:R-:W-:-:S07]  /*31d0*/  MOV R13, R20 ;  /* 0x00000014000d7202 */ /* 0x000fce0000000f00 */
[----:B------:R-:W-:Y:S05]  /*31e0*/  WARPSYNC.COLLECTIVE R15, `(.L_x_9316) ;  /* 0x000000000f087348 */ /* 0x000fea0003c00000 */
[----:B------:R0:W1:Y:S02]  /*31f0*/  SHFL.BFLY P6, R14, R13, R12, R11 ;  /* 0x0c00000c0d0e7389 */ /* 0x00006400000c000b */
[----:B01----:R-:W-:Y:S01]  /*3200*/  ENDCOLLECTIVE ;  /* 0x000000000000791b */ /* 0x003fe20003800000 */
.L_x_9316:
[----:B------:R-:W-:Y:S05]  /*3210*/  BRA `(.L_x_9317) ;  /* 0xffffffd400a07947 */ /* 0x000fea000383ffff */
.L_x_9318:
        /* <DEDUP_REMOVED lines=14> */
.L_x_29738:


//--------------------- .text._ZN4vllm25paged_attention_v2_kernelI13__nv_bfloat16hLi32ELi32ELi128ELNS_18Fp8KVCacheDataTypeE1ELb0ELi512EEEvPfS3_PT_PKS4_PKT0_SA_ifPKiSC_iPKfiiiSE_SE_iiiii --------------------------
	.section	.text._ZN4vllm25paged_attention_v2_kernelI13__nv_bfloat16hLi32ELi32ELi128ELNS_18Fp8KVCacheDataTypeE1ELb0ELi512EEEvPfS3_PT_PKS4_PKT0_SA_ifPKiSC_iPKfiiiSE_SE_iiiii,"ax",@progbits
	.align	128
        .global         _ZN4vllm25paged_attention_v2_kernelI13__nv_bfloat16hLi32ELi32ELi128ELNS_18Fp8KVCacheDataTypeE1ELb0ELi512EEEvPfS3_PT_PKS4_PKT0_SA_ifPKiSC_iPKfiiiSE_SE_iiiii
        .type           _ZN4vllm25paged_attention_v2_kernelI13__nv_bfloat16hLi32ELi32ELi128ELNS_18Fp8KVCacheDataTypeE1ELb0ELi512EEEvPfS3_PT_PKS4_PKT0_SA_ifPKiSC_iPKfiiiSE_SE_iiiii,@function
        .size           _ZN4vllm25paged_attention_v2_kernelI13__nv_bfloat16hLi32ELi32ELi128ELNS_18Fp8KVCacheDataTypeE1ELb0ELi512EEEvPfS3_PT_PKS4_PKT0_SA_ifPKiSC_iPKfiiiSE_SE_iiiii,(.L_x_29739 - _ZN4vllm25paged_attention_v2_kernelI13__nv_bfloat16hLi32ELi32ELi128ELNS_18Fp8KVCacheDataTypeE1ELb0ELi512EEEvPfS3_PT_PKS4_PKT0_SA_ifPKiSC_iPKfiiiSE_SE_iiiii)
        .other          _ZN4vllm25paged_attention_v2_kernelI13__nv_bfloat16hLi32ELi32ELi128ELNS_18Fp8KVCacheDataTypeE1ELb0ELi512EEEvPfS3_PT_PKS4_PKT0_SA_ifPKiSC_iPKfiiiSE_SE_iiiii,@"STO_CUDA_ENTRY STV_DEFAULT"
_ZN4vllm25paged_attention_v2_kernelI13__nv_bfloat16hLi32ELi32ELi128ELNS_18Fp8KVCacheDataTypeE1ELb0ELi512EEEvPfS3_PT_PKS4_PKT0_SA_ifPKiSC_iPKfiiiSE_SE_iiiii:
.text._ZN4vllm25paged_attention_v2_kernelI13__nv_bfloat16hLi32ELi32ELi128ELNS_18Fp8KVCacheDataTypeE1ELb0ELi512EEEvPfS3_PT_PKS4_PKT0_SA_ifPKiSC_iPKfiiiSE_SE_iiiii:
        /* <DEDUP_REMOVED lines=61> */
.L_x_9323:
        /* <DEDUP_REMOVED lines=15> */
.L_x_9322:
[----:B------:R-:W-:Y:S05]  /*04c0*/  BSYNC B1 ;  /* 0x0000000000017941 */ /* 0x000fea0003800000 */
.L_x_9321:
        /* <DEDUP_REMOVED lines=15> */
.L_x_9324:
        /* <DEDUP_REMOVED lines=28> */
.L_x_9320:
[----:B------:R-:W-:Y:S05]  /*0780*/  BSYNC B0 ;  /* 0x0000000000007941 */ /* 0x000fea0003800000 */
.L_x_9319:
        /* <DEDUP_REMOVED lines=17> */
.L_x_9357:
        /* <DEDUP_REMOVED lines=49> */
.L_x_9331:
        /* <DEDUP_REMOVED lines=11> */
.L_x_9330:
[----:B------:R-:W-:Y:S05]  /*0c60*/  BSYNC B1 ;  /* 0x0000000000017941 */ /* 0x000fea0003800000 */
.L_x_9329:
        /* <DEDUP_REMOVED lines=14> */
.L_x_9334:
        /* <DEDUP_REMOVED lines=100> */
.L_x_9333:
[----:B------:R-:W-:Y:S05]  /*1390*/  BSYNC B1 ;  /* 0x0000000000017941 */ /* 0x000fea0003800000 */
.L_x_9332:
        /* <DEDUP_REMOVED lines=55> */
.L_x_9336:
[----:B------:R-:W-:Y:S05]  /*1710*/  BSYNC B1 ;  /* 0x0000000000017941 */ /* 0x000fea0003800000 */
.L_x_9335:
        /* <DEDUP_REMOVED lines=26> */
.L_x_9328:
[----:B------:R-:W-:Y:S05]  /*18c0*/  BSYNC B0 ;  /* 0x0000000000007941 */ /* 0x000fea0003800000 */
.L_x_9327:
        /* <DEDUP_REMOVED lines=57> */
.L_x_9341:
        /* <DEDUP_REMOVED lines=8> */
.L_x_9340:
[----:B------:R-:W-:Y:S05]  /*1ce0*/  BSYNC B1 ;  /* 0x0000000000017941 */ /* 0x000fea0003800000 */
.L_x_9339:
        /* <DEDUP_REMOVED lines=14> */
.L_x_9344:
        /* <DEDUP_REMOVED lines=52> */
.L_x_9343:
[----:B------:R-:W-:Y:S05]  /*2110*/  BSYNC B1 ;  /* 0x0000000000017941 */ /* 0x000fea0003800000 */
.L_x_9342:
        /* <DEDUP_REMOVED lines=31> */
.L_x_9346:
[----:B------:R-:W-:Y:S05]  /*2310*/  BSYNC B1 ;  /* 0x0000000000017941 */ /* 0x000fea0003800000 */
.L_x_9345:
        /* <DEDUP_REMOVED lines=14> */
.L_x_9338:
[----:B------:R-:W-:Y:S05]  /*2400*/  BSYNC B0 ;  /* 0x0000000000007941 */ /* 0x000fea0003800000 */
.L_x_9337:
        /* <DEDUP_REMOVED lines=22> */
.L_x_9348:
[----:B------:R-:W-:Y:S05]  /*2570*/  BSYNC B0 ;  /* 0x0000000000007941 */ /* 0x000fea0003800000 */
.L_x_9347:
        /* <DEDUP_REMOVED lines=52> */
.L_x_9350:
[----:B------:R-:W-:Y:S05]  /*28c0*/  BSYNC B0 ;  /* 0x0000000000007941 */ /* 0x000fea0003800000 */
.L_x_9349:
        /* <DEDUP_REMOVED lines=43> */
.L_x_9325:
        /* <DEDUP_REMOVED lines=16> */
.L_x_9351:
[----:B------:R-:W-:Y:S05]  /*2c80*/  EXIT ;  /* 0x000000000000794d */ /* 0x000fea0003800000 */
.L_x_9326:
[----:B------:R-:W-:Y:S01]  /*2c90*/  HFMA2.MMA R11, -RZ, RZ, 0, 1.847743988037109375e-06 ;  /* 0x0000001fff0b7435 */ /* 0x000fe200000001ff */
[----:B------:R-:W-:Y:S01]  /*2ca0*/  IMAD.MOV.U32 R12, RZ, RZ, 0x10 ;  /* 0x00000010ff0c7424 */ /* 0x000fe200078e00ff */
[----:B------:R-:W-:Y:S01]  /*2cb0*/  MOV R9, 0xff7fffff ;  /* 0xff7fffff00097802 */ /* 0x000fe20000000f00 */
[----:B------:R-:W-:-:S08]  /*2cc0*/  IMAD.MOV.U32 R15, RZ, RZ, -0x1 ;  /* 0xffffffffff0f7424 */ /* 0x000fd000078e00ff */
[----:B------:R-:W-:Y:S05]  /*2cd0*/  WARPSYNC.COLLECTIVE R15, `(.L_x_9352) ;  /* 0x000000000f087348 */ /* 0x000fea0003c00000 */
[----:B------:R0:W1:Y:S02]  /*2ce0*/  SHFL.BFLY P6, R14, R13, R12, R11 ;  /* 0x0c00000c0d0e7389 */ /* 0x00006400000c000b */
[----:B01----:R-:W-:Y:S01]  /*2cf0*/  ENDCOLLECTIVE ;  /* 0x000000000000791b */ /* 0x003fe20003800000 */
.L_x_9352:
[----:B------:R-:W-:Y:S01]  /*2d00*/  IMAD.MOV.U32 R12, RZ, RZ, 0x8 ;  /* 0x00000008ff0c7424 */ /* 0x000fe200078e00ff */
[----:B------:R-:W-:-:S04]  /*2d10*/  FMNMX.FTZ R8, R14, -3.40282346638528859812e+38, !PT ;  /* 0xff7fffff0e087809 */ /* 0x000fc80007810000 */
[----:B------:R-:W-:-:S07]  /*2d20*/  MOV R13, R8 ;  /* 0x00000008000d7202 */ /* 0x000fce0000000f00 */
[----:B------:R-:W-:Y:S05]  /*2d30*/  WARPSYNC.COLLECTIVE R15, `(.L_x_9353) ;  /* 0x000000000f087348 */ /* 0x000fea0003c00000 */
[----:B------:R0:W1:Y:S02]  /*2d40*/  SHFL.BFLY P6, R14, R13, R12, R11 ;  /* 0x0c00000c0d0e7389 */ /* 0x00006400000c000b */
[----:B01----:R-:W-:Y:S01]  /*2d50*/  ENDCOLLECTIVE ;  /* 0x000000000000791b */ /* 0x003fe20003800000 */
.L_x_9353:
[----:B------:R-:W-:Y:S01]  /*2d60*/  IMAD.MOV.U32 R12, RZ, RZ, 0x4 ;  /* 0x00000004ff0c7424 */ /* 0x000fe200078e00ff */
[----:B------:R-:W-:-:S04]  /*2d70*/  FMNMX.FTZ R10, R8, R14, !PT ;  /* 0x0000000e080a7209 */ /* 0x000fc80007810000 */
[----:B------:R-:W-:-:S07]  /*2d80*/  MOV R13, R10 ;  /* 0x0000000a000d7202 */ /* 0x000fce0000000f00 */
[----:B------:R-:W-:Y:S05]  /*2d90*/  WARPSYNC.COLLECTIVE R15, `(.L_x_9354) ;  /* 0x000000000f087348 */ /* 0x000fea0003c00000 */
[----:B------:R0:W1:Y:S02]  /*2da0*/  SHFL.BFLY P6, R14, R13, R12, R11 ;  /* 0x0c00000c0d0e7389 */ /* 0x00006400000c000b */
[----:B01----:R-:W-:Y:S01]  /*2db0*/  ENDCOLLECTIVE ;  /* 0x000000000000791b */ /* 0x003fe20003800000 */
.L_x_9354:
[----:B------:R-:W-:Y:S01]  /*2dc0*/  IMAD.MOV.U32 R12, RZ, RZ, 0x2 ;  /* 0x00000002ff0c7424 */ /* 0x000fe200078e00ff */
[----:B------:R-:W-:-:S04]  /*2dd0*/  FMNMX.FTZ R19, R10, R14, !PT ;  /* 0x0000000e0a137209 */ /* 0x000fc80007810000 */
[----:B------:R-:W-:-:S07]  /*2de0*/  MOV R13, R19 ;  /* 0x00000013000d7202 */ /* 0x000fce0000000f00 */
[----:B------:R-:W-:Y:S05]  /*2df0*/  WARPSYNC.COLLECTIVE R15, `(.L_x_9355) ;  /* 0x000000000f087348 */ /* 0x000fea0003c00000 */
[----:B------:R0:W1:Y:S02]  /*2e00*/  SHFL.BFLY P6, R14, R13, R12, R11 ;  /* 0x0c00000c0d0e7389 */ /* 0x00006400000c000b */
[----:B01----:R-:W-:Y:S01]  /*2e10*/  ENDCOLLECTIVE ;  /* 0x000000000000791b */ /* 0x003fe20003800000 */
.L_x_9355:
[----:B------:R-:W-:Y:S01]  /*2e20*/  IMAD.MOV.U32 R12, RZ, RZ, 0x1 ;  /* 0x00000001ff0c7424 */ /* 0x000fe200078e00ff */
[----:B------:R-:W-:-:S04]  /*2e30*/  FMNMX.FTZ R20, R19, R14, !PT ;  /* 0x0000000e13147209 */ /* 0x000fc80007810000 */
[----:B------:R-:W-:-:S07]  /*2e40*/  MOV R13, R20 ;  /* 0x00000014000d7202 */ /* 0x000fce0000000f00 */
[----:B------:R-:W-:Y:S05]  /*2e50*/  WARPSYNC.COLLECTIVE R15, `(.L_x_9356) ;  /* 0x000000000f087348 */ /* 0x000fea0003c00000 */
[----:B------:R0:W1:Y:S02]  /*2e60*/  SHFL.BFLY P6, R14, R13, R12, R11 ;  /* 0x0c00000c0d0e7389 */ /* 0x00006400000c000b */
[----:B01----:R-:W-:Y:S01]  /*2e70*/  ENDCOLLECTIVE ;  /* 0x000000000000791b */ /* 0x003fe20003800000 */
.L_x_9356:
[----:B------:R-:W-:Y:S05]  /*2e80*/  BRA `(.L_x_9357) ;  /* 0xffffffd800847947 */ /* 0x000fea000383ffff */
.L_x_9358:
        /* <DEDUP_REMOVED lines=15> */
.L_x_29739:


//--------------------- .text._ZN4vllm25paged_attention_v2_kernelI13__nv_bfloat16hLi256ELi32ELi128ELNS_18Fp8KVCacheDataTypeE1ELb1ELi512EEEvPfS3_PT_PKS4_PKT0_SA_ifPKiSC_iPKfiiiSE_SE_iiiii --------------------------
	.section	.text._ZN4vllm25paged_attention_v2_kernelI13__nv_bfloat16hLi256ELi32ELi128ELNS_18Fp8KVCacheDataTypeE1ELb1ELi512EEEvPfS3_PT_PKS4_PKT0_SA_ifPKiSC_iPKfiiiSE_SE_iiiii,"ax",@progbits
	.align	128
        .global         _ZN4vllm25paged_attention_v2_kernelI13__nv_bfloat16hLi256ELi32ELi128ELNS_18Fp8KVCacheDataTypeE1ELb1ELi512EEEvPfS3_PT_PKS4_PKT0_SA_ifPKiSC_iPKfiiiSE_SE_iiiii
        .type           _ZN4vllm25paged_attention_v2_kernelI13__nv_bfloat16hLi256ELi32ELi128ELNS_18Fp8KVCacheDataTypeE1ELb1ELi512EEEvPfS3_PT_PKS4_PKT0_SA_ifPKiSC_iPKfiiiSE_SE_iiiii,@function
        .size           _ZN4vllm25paged_attention_v2_kernelI13__nv_bfloat16hLi256ELi32ELi128ELNS_18Fp8KVCacheDataTypeE1ELb1ELi512EEEvPfS3_PT_PKS4_PKT0_SA_ifPKiSC_iPKfiiiSE_SE_iiiii,(.L_x_29740 - _ZN4vllm25paged_attention_v2_kernelI13__nv_bfloat16hLi256ELi32ELi128ELNS_18Fp8KVCacheDataTypeE1ELb1ELi512EEEvPfS3_PT_PKS4_PKT0_SA_ifPKiSC_iPKfiiiSE_SE_iiiii)
        .other          _ZN4vllm25paged_attention_v2_kernelI13__nv_bfloat16hLi256ELi32ELi128ELNS_18Fp8KVCacheDataTypeE1ELb1ELi512EEEvPfS3_PT_PKS4_PKT0_SA_ifPKiSC_iPKfiiiSE_SE_iiiii,@"STO_CUDA_ENTRY STV_DEFAULT"
_ZN4vllm25paged_attention_v2_kernelI13__nv_bfloat16hLi256ELi32ELi128ELNS_18Fp8KVCacheDataTypeE1ELb1ELi512EEEvPfS3_PT_PKS4_PKT0_SA_ifPKiSC_iPKfiiiSE_SE_iiiii:
.text._ZN4vllm25paged_attention_v2_kernelI13__nv_bfloat16hLi256ELi32ELi128ELNS_18Fp8KVCacheDataTypeE1ELb1ELi512EEEvPfS3_PT_PKS4_PKT0_SA_ifPKiSC_iPKfiiiSE_SE_iiiii:
        /* <DEDUP_REMOVED lines=69> */
.L_x_9363:
        /* <DEDUP_REMOVED lines=15> */
.L_x_9362:
[----:B------:R-:W-:Y:S05]  /*0540*/  BSYNC B1 ;  /* 0x0000000000017941 */ /* 0x000fea0003800000 */
.L_x_9361:
        /* <DEDUP_REMOVED lines=15> */
.L_x_9364:
        /* <DEDUP_REMOVED lines=28> */
.L_x_9360:
[----:B------:R-:W-:Y:S05]  /*0800*/  BSYNC B0 ;  /* 0x0000000000007941 */ /* 0x000fea0003800000 */
.L_x_9359:
        /* <DEDUP_REMOVED lines=87> */
.L_x_9365:
[----:B------:R-:W-:Y:S02]  /*0d80*/  ULDC UR4, c[0x0][0x288] ;  /* 0x0000a20000047ab9 */ /* 0x000fe40000000800 */
[----:B------:R-:W-:-:S06]  /*0d90*/  UIMAD UR4, UR47, UR4, UR45 ;  /* 0x000000042f0472a4 */ /* 0x000fcc000f8e022d */
[----:B------:R-:W-:-:S07]  /*0da0*/  IMAD R9, R3, UR4, RZ ;  /* 0x0000000403097c24 */ /* 0x000fce000f8e02ff */
.L_x_9366:
        /* <DEDUP_REMOVED lines=28> */
.L_x_9370:
        /* <DEDUP_REMOVED lines=37> */
.L_x_9368:
[----:B------:R-:W-:Y:S05]  /*11c0*/  BSYNC B7 ;  /* 0x0000000000077941 */ /* 0x000fea0003800000 */
.L_x_9367:
        /* <DEDUP_REMOVED lines=13> */
.L_x_9413:
        /* <DEDUP_REMOVED lines=49> */
.L_x_9376:
        /* <DEDUP_REMOVED lines=11> */
.L_x_9375:
[----:B------:R-:W-:Y:S05]  /*1660*/  BSYNC B1 ;  /* 0x0000000000017941 */ /* 0x000fea0003800000 */
.L_x_9374:
        /* <DEDUP_REMOVED lines=15> */
.L_x_9379:
        /* <DEDUP_REMOVED lines=100> */
.L_x_9378:
[----:B------:R-:W-:Y:S05]  /*1da0*/  BSYNC B1 ;  /* 0x0000000000017941 */ /* 0x000fea0003800000 */
.L_x_9377:
        /* <DEDUP_REMOVED lines=55> */
.L_x_9381:
[----:B------:R-:W-:Y:S05]  /*2120*/  BSYNC B1 ;  /* 0x0000000000017941 */ /* 0x000fea0003800000 */
.L_x_9380:
        /* <DEDUP_REMOVED lines=26> */
.L_x_9373:
[----:B------:R-:W-:Y:S05]  /*22d0*/  BSYNC B0 ;  /* 0x0000000000007941 */ /* 0x000fea0003800000 */
.L_x_9372:
        /* <DEDUP_REMOVED lines=57> */
.L_x_9386:
        /* <DEDUP_REMOVED lines=8> */
.L_x_9385:
[----:B------:R-:W-:Y:S05]  /*26f0*/  BSYNC B1 ;  /* 0x0000000000017941 */ /* 0x000fea0003800000 */
.L_x_9384:
        /* <DEDUP_REMOVED lines=15> */
.L_x_9389:
        /* <DEDUP_REMOVED lines=52> */
.L_x_9388:
[----:B------:R-:W-:Y:S05]  /*2b30*/  BSYNC B1 ;  /* 0x0000000000017941 */ /* 0x000fea0003800000 */
.L_x_9387:
        /* <DEDUP_REMOVED lines=31> */
.L_x_9391:
[----:B------:R-:W-:Y:S05]  /*2d30*/  BSYNC B1 ;  /* 0x0000000000017941 */ /* 0x000fea0003800000 */
.L_x_9390:
        /* <DEDUP_REMOVED lines=14> */
.L_x_9383:
[----:B------:R-:W-:Y:S05]  /*2e20*/  BSYNC B0 ;  /* 0x0000000000007941 */ /* 0x000fea0003800000 */
.L_x_9382:
        /* <DEDUP_REMOVED lines=26> */
.L_x_9393:
[----:B------:R-:W-:Y:S05]  /*2fd0*/  BSYNC B0 ;  /* 0x0000000000007941 */ /* 0x000fea0003800000 */
.L_x_9392:
        /* <DEDUP_REMOVED lines=26> */
.L_x_9397:
        /* <DEDUP_REMOVED lines=33> */
.L_x_9395:
[----:B------:R-:W-:Y:S05]  /*3390*/  BSYNC B6 ;  /* 0x0000000000067941 */ /* 0x000fea0003800000 */
.L_x_9394:
        /* <DEDUP_REMOVED lines=125> */
.L_x_9478:
        /* <DEDUP_REMOVED lines=50> */
.L_x_9400:
[----:B------:R-:W-:Y:S05]  /*3e90*/  BSYNC B0 ;  /* 0x0000000000007941 */ /* 0x000fea0003800000 */
.L_x_9399:
        /* <DEDUP_REMOVED lines=76> */
.L_x_9402:
[----:B------:R-:W-:Y:S05]  /*4360*/  BSYNC B0 ;  /* 0x0000000000007941 */ /* 0x000fea0003800000 */
.L_x_9401:
        /* <DEDUP_REMOVED lines=46> */
.L_x_9404:
[----:B------:R-:W-:Y:S05]  /*4650*/  BSYNC B0 ;  /* 0x0000000000007941 */ /* 0x000fea0003800000 */
.L_x_9403:
        /* <DEDUP_REMOVED lines=77> */
.L_x_9406:
[----:B------:R-:W-:Y:S05]  /*4b30*/  BSYNC B0 ;  /* 0x0000000000007941 */ /* 0x000fea0003800000 */
.L_x_9405:
        /* <DEDUP_REMOVED lines=248> */
.L_x_9369:
        /* <DEDUP_REMOVED lines=16> */
.L_x_9396:
        /* <DEDUP_REMOVED lines=16> */
.L_x_9407:
[----:B------:R-:W-:Y:S05]  /*5cc0*/  EXIT ;  /* 0x000000000000794d */ /* 0x000fea0003800000 */
.L_x_9371:
[----:B------:R-:W-:Y:S01]  /*5cd0*/  MOV R12, 0x10 ;  /* 0x00000010000c7802 */ /* 0x000fe20000000f00 */
[----:B------:R-:W-:Y:S01]  /*5ce0*/  IMAD.MOV.U32 R11, RZ, RZ, 0x1f ;  /* 0x0000001fff0b7424 */ /* 0x000fe200078e00ff */
[----:B------:R-:W-:Y:S01]  /*5cf0*/  MOV R15, 0xffffffff ;  /* 0xffffffff000f7802 */ /* 0x000fe20000000f00 */
[----:B------:R-:W-:-:S07]  /*5d00*/  IMAD.MOV.U32 R2, RZ, RZ, -0x800001 ;  /* 0xff7fffffff027424 */ /* 0x000fce00078e00ff */
[----:B------:R-:W-:Y:S05]  /*5d10*/  WARPSYNC.COLLECTIVE R15, `(.L_x_9408) ;  /* 0x000000000f087348 */ /* 0x000fea0003c00000 */
[----:B------:R0:W1:Y:S02]  /*5d20*/  SHFL.BFLY P6, R14, R13, R12, R11 ;  /* 0x0c00000c0d0e7389 */ /* 0x00006400000c000b */
[----:B01----:R-:W-:Y:S01]  /*5d30*/  ENDCOLLECTIVE ;  /* 0x000000000000791b */ /* 0x003fe20003800000 */
.L_x_9408:
[----:B------:R-:W-:Y:S01]  /*5d40*/  HFMA2.MMA R12, -RZ, RZ, 0, 4.76837158203125e-07 ;  /* 0x00000008ff0c7435 */ /* 0x000fe200000001ff */
[----:B------:R-:W-:-:S05]  /*5d50*/  FMNMX.FTZ R0, R14, -3.40282346638528859812e+38, !PT ;  /* 0xff7fffff0e007809 */ /* 0x000fca0007810000 */
[----:B------:R-:W-:-:S07]  /*5d60*/  IMAD.MOV.U32 R13, RZ, RZ, R0 ;  /* 0x000000ffff0d7224 */ /* 0x000fce00078e0000 */
[----:B------:R-:W-:Y:S05]  /*5d70*/  WARPSYNC.COLLECTIVE R15, `(.L_x_9409) ;  /* 0x000000000f087348 */ /* 0x000fea0003c00000 */
[----:B------:R0:W1:Y:S02]  /*5d80*/  SHFL.BFLY P6, R14, R13, R12, R11 ;  /* 0x0c00000c0d0e7389 */ /* 0x00006400000c000b */
[----:B01----:R-:W-:Y:S01]  /*5d90*/  ENDCOLLECTIVE ;  /* 0x000000000000791b */ /* 0x003fe20003800000 */
.L_x_9409:
[----:B------:R-:W-:Y:S02]  /*5da0*/  MOV R12, 0x4 ;  /* 0x00000004000c7802 */ /* 0x000fe40000000f00 */
[----:B------:R-:W-:-:S05]  /*5db0*/  FMNMX.FTZ R3, R0, R14, !PT ;  /* 0x0000000e00037209 */ /* 0x000fca0007810000 */
[----:B------:R-:W-:-:S07]  /*5dc0*/  IMAD.MOV.U32 R13, RZ, RZ, R3 ;  /* 0x000000ffff0d7224 */ /* 0x000fce00078e0003 */
[----:B------:R-:W-:Y:S05]  /*5dd0*/  WARPSYNC.COLLECTIVE R15, `(.L_x_9410) ;  /* 0x000000000f087348 */ /* 0x000fea0003c00000 */
[----:B------:R0:W1:Y:S02]  /*5de0*/  SHFL.BFLY P6, R14, R13, R12, R11 ;  /* 0x0c00000c0d0e7389 */ /* 0x00006400000c000b */
[----:B01----:R-:W-:Y:S01]  /*5df0*/  ENDCOLLECTIVE ;  /* 0x000000000000791b */ /* 0x003fe20003800000 */
.L_x_9410:
[----:B------:R-:W-:Y:S01]  /*5e00*/  HFMA2.MMA R12, -RZ, RZ, 0, 1.1920928955078125e-07 ;  /* 0x00000002ff0c7435 */ /* 0x000fe200000001ff */
[----:B------:R-:W-:-:S05]  /*5e10*/  FMNMX.FTZ R4, R3, R14, !PT ;  /* 0x0000000e03047209 */ /* 0x000fca0007810000 */
[----:B------:R-:W-:-:S07]  /*5e20*/  IMAD.MOV.U32 R13, RZ, RZ, R4 ;  /* 0x000000ffff0d7224 */ /* 0x000fce00078e0004 */
[----:B------:R-:W-:Y:S05]  /*5e30*/  WARPSYNC.COLLECTIVE R15, `(.L_x_9411) ;  /* 0x000000000f087348 */ /* 0x000fea0003c00000 */
[----:B------:R0:W1:Y:S02]  /*5e40*/  SHFL.BFLY P6, R14, R13, R12, R11 ;  /* 0x0c00000c0d0e7389 */ /* 0x00006400000c000b */
[----:B01----:R-:W-:Y:S01]  /*5e50*/  ENDCOLLECTIVE ;  /* 0x000000000000791b */ /* 0x003fe20003800000 */
.L_x_9411:
[----:B------:R-:W-:Y:S02]  /*5e60*/  MOV R12, 0x1 ;  /* 0x00000001000c7802 */ /* 0x000fe40000000f00 */
[----:B------:R-:W-:-:S05]  /*5e70*/  FMNMX.FTZ R5, R4, R14, !PT ;  /* 0x0000000e04057209 */ /* 0x000fca0007810000 */
[----:B------:R-:W-:-:S07]  /*5e80*/  IMAD.MOV.U32 R13, RZ, RZ, R5 ;  /* 0x000000ffff0d7224 */ /* 0x000fce00078e0005 */
[----:B------:R-:W-:Y:S05]  /*5e90*/  WARPSYNC.COLLECTIVE R15, `(.L_x_9412) ;  /* 0x000000000f087348 */ /* 0x000fea0003c00000 */
[----:B------:R0:W1:Y:S02]  /*5ea0*/  SHFL.BFLY P6, R14, R13, R12, R11 ;  /* 0x0c00000c0d0e7389 */ /* 0x00006400000c000b */
[----:B01----:R-:W-:Y:S01]  /*5eb0*/  ENDCOLLECTIVE ;  /* 0x000000000000791b */ /* 0x003fe20003800000 */
.L_x_9412:
[----:B------:R-:W-:Y:S05]  /*5ec0*/  BRA `(.L_x_9413) ;  /* 0xffffffb000f47947 */ /* 0x000fea000383ffff */
.L_x_9398:
[----:B--2---:R-:W-:Y:S01]  /*5ed0*/  HFMA2.MMA R13, -RZ, RZ, 0, 0 ;  /* 0x00000000ff0d7435 */ /* 0x004fe200000001ff */
[----:B------:R-:W-:Y:S01]  /*5ee0*/  IMAD.MOV.U32 R12, RZ, RZ, 0x2 ;  /* 0x00000002ff0c7424 */ /* 0x000fe200078e00ff */
[----:B---3--:R-:W-:Y:S01]  /*5ef0*/  MOV R11, 0x1f ;  /* 0x0000001f000b7802 */ /* 0x008fe20000000f00 */
[----:B------:R-:W-:-:S08]  /*5f00*/  IMAD.MOV.U32 R15, RZ, RZ, -0x1 ;  /* 0xffffffffff0f7424 */ /* 0x000fd000078e00ff */
[----:B01----:R-:W-:Y:S05]  /*5f10*/  WARPSYNC.COLLECTIVE R15, `(.L_x_9414) ;  /* 0x000000000f087348 */ /* 0x003fea0003c00000 */
[----:B------:R2:W3:Y:S02]  /*5f20*/  SHFL.BFLY P6, R14, R13, R12, R11 ;  /* 0x0c00000c0d0e7389 */ /* 0x0004e400000c000b */
[----:B0123--:R-:W-:Y:S01]  /*5f30*/  ENDCOLLECTIVE ;  /* 0x000000000000791b */ /* 0x00ffe20003800000 */
.L_x_9414:
[----:B------:R-:W-:Y:S02]  /*5f40*/  IMAD.MOV.U32 R12, RZ, RZ, 0x1 ;  /* 0x00000001ff0c7424 */ /* 0x000fe400078e00ff */
[----:B------:R-:W-:-:S05]  /*5f50*/  FADD.FTZ R27, RZ, R14 ;  /* 0x0000000eff1b7221 */ /* 0x000fca0000010000 */
[----:B------:R-:W-:-:S07]  /*5f60*/  MOV R13, R27 ;  /* 0x0000001b000d7202 */ /* 0x000fce0000000f00 */
[----:B------:R-:W-:Y:S05]  /*5f70*/  WARPSYNC.COLLECTIVE R15, `(.L_x_9415) ;  /* 0x000000000f087348 */ /* 0x000fea0003c00000 */
[----:B------:R0:W1:Y:S02]  /*5f80*/  SHFL.BFLY P6, R14, R13, R12, R11 ;  /* 0x0c00000c0d0e7389 */ /* 0x00006400000c000b */
[----:B01----:R-:W-:Y:S01]  /*5f90*/  ENDCOLLECTIVE ;  /* 0x000000000000791b */ /* 0x003fe20003800000 */
.L_x_9415:
[----:B------:R-:W-:Y:S01]  /*5fa0*/  HFMA2.MMA R12, -RZ, RZ, 0, 1.1920928955078125e-07 ;  /* 0x00000002ff0c7435 */ /* 0x000fe200000001ff */
[----:B------:R-:W-:Y:S01]  /*5fb0*/  IMAD.MOV.U32 R13, RZ, RZ, RZ ;  /* 0x000000ffff0d7224 */ /* 0x000fe200078e00ff */
[----:B------:R-:W-:-:S09]  /*5fc0*/  MOV R24, R14 ;  /* 0x0000000e00187202 */ /* 0x000fd20000000f00 */
[----:B------:R-:W-:Y:S05]  /*5fd0*/  WARPSYNC.COLLECTIVE R15, `(.L_x_9416) ;  /* 0x000000000f087348 */ /* 0x000fea0003c00000 */
[----:B------:R0:W1:Y:S02]  /*5fe0*/  SHFL.BFLY P6, R14, R13, R12, R11 ;  /* 0x0c00000c0d0e7389 */ /* 0x00006400000c000b */
[----:B01----:R-:W-:Y:S01]  /*5ff0*/  ENDCOLLECTIVE ;  /* 0x000000000000791b */ /* 0x003fe20003800000 */
.L_x_9416:
        /* <DEDUP_REMOVED lines=8> */
.L_x_9417:
[----:B------:R-:W-:Y:S01]  /*6080*/  HFMA2.MMA R12, -RZ, RZ, 0, 1.1920928955078125e-07 ;  /* 0x00000002ff0c7435 */ /* 0x000fe200000001ff */
[----:B------:R-:W-:Y:S01]  /*6090*/  IMAD.MOV.U32 R13, RZ, RZ, RZ ;  /* 0x000000ffff0d7224 */ /* 0x000fe200078e00ff */
[----:B------:R-:W-:-:S09]  /*60a0*/  MOV R28, R14 ;  /* 0x0000000e001c7202 */ /* 0x000fd20000000f00 */
[----:B------:R-:W-:Y:S05]  /*60b0*/  WARPSYNC.COLLECTIVE R15, `(.L_x_9418) ;  /* 0x000000000f087348 */ /* 0x000fea0003c00000 */
[----:B------:R0:W1:Y:S02]  /*60c0*/  SHFL.BFLY P6, R14, R13, R12, R11 ;  /* 0x0c00000c0d0e7389 */ /* 0x00006400000c000b */
[----:B01----:R-:W-:Y:S01]  /*60d0*/  ENDCOLLECTIVE ;  /* 0x000000000000791b */ /* 0x003fe20003800000 */
.L_x_9418:
        /* <DEDUP_REMOVED lines=8> */
.L_x_9419:
[----:B------:R-:W-:Y:S01]  /*6160*/  HFMA2.MMA R12, -RZ, RZ, 0, 1.1920928955078125e-07 ;  /* 0x00000002ff0c7435 */ /* 0x000fe200000001ff */
[----:B------:R-:W-:Y:S01]  /*6170*/  IMAD.MOV.U32 R13, RZ, RZ, RZ ;  /* 0x000000ffff0d7224 */ /* 0x000fe200078e00ff */
[----:B------:R-:W-:-:S09]  /*6180*/  MOV R29, R14 ;  /* 0x0000000e001d7202 */ /* 0x000fd20000000f00 */
[----:B------:R-:W-:Y:S05]  /*6190*/  WARPSYNC.COLLECTIVE R15, `(.L_x_9420) ;  /* 0x000000000f087348 */ /* 0x000fea0003c00000 */
[----:B------:R0:W1:Y:S02]  /*61a0*/  SHFL.BFLY P6, R14, R13, R12, R11 ;  /* 0x0c00000c0d0e7389 */ /* 0x00006400000c000b */
[----:B01----:R-:W-:Y:S01]  /*61b0*/  ENDCOLLECTIVE ;  /* 0x000000000000791b */ /* 0x003fe20003800000 */
.L_x_9420:
        /* <DEDUP_REMOVED lines=8> */
.L_x_9421:
[----:B------:R-:W-:Y:S01]  /*6240*/  HFMA2.MMA R12, -RZ, RZ, 0, 1.1920928955078125e-07 ;  /* 0x00000002ff0c7435 */ /* 0x000fe200000001ff */
[----:B------:R-:W-:Y:S01]  /*6250*/  IMAD.MOV.U32 R13, RZ, RZ, RZ ;  /* 0x000000ffff0d7224 */ /* 0x000fe200078e00ff */
[----:B------:R-:W-:-:S09]  /*6260*/  MOV R35, R14 ;  /* 0x0000000e00237202 */ /* 0x000fd20000000f00 */
[----:B------:R-:W-:Y:S05]  /*6270*/  WARPSYNC.COLLECTIVE R15, `(.L_x_9422) ;  /* 0x000000000f087348 */ /* 0x000fea0003c00000 */
[----:B------:R0:W1:Y:S02]  /*6280*/  SHFL.BFLY P6, R14, R13, R12, R11 ;  /* 0x0c00000c0d0e7389 */ /* 0x00006400000c000b */
[----:B01----:R-:W-:Y:S01]  /*6290*/  ENDCOLLECTIVE ;  /* 0x000000000000791b */ /* 0x003fe20003800000 */
.L_x_9422:
        /* <DEDUP_REMOVED lines=8> */
.L_x_9423:
[----:B------:R-:W-:Y:S01]  /*6320*/  HFMA2.MMA R12, -RZ, RZ, 0, 1.1920928955078125e-07 ;  /* 0x00000002ff0c7435 */ /* 0x000fe200000001ff */
[----:B------:R-:W-:Y:S01]  /*6330*/  IMAD.MOV.U32 R13, RZ, RZ, RZ ;  /* 0x000000ffff0d7224 */ /* 0x000fe200078e00ff */
[----:B------:R-:W-:-:S09]  /*6340*/  MOV R33, R14 ;  /* 0x0000000e00217202 */ /* 0x000fd20000000f00 */
[----:B------:R-:W-:Y:S05]  /*6350*/  WARPSYNC.COLLECTIVE R15, `(.L_x_9424) ;  /* 0x000000000f087348 */ /* 0x000fea0003c00000 */
[----:B------:R0:W1:Y:S02]  /*6360*/  SHFL.BFLY P6, R14, R13, R12, R11 ;  /* 0x0c00000c0d0e7389 */ /* 0x00006400000c000b */
[----:B01----:R-:W-:Y:S01]  /*6370*/  ENDCOLLECTIVE ;  /* 0x000000000000791b */ /* 0x003fe20003800000 */
.L_x_9424:
        /* <DEDUP_REMOVED lines=8> */
.L_x_9425:
[----:B------:R-:W-:Y:S01]  /*6400*/  HFMA2.MMA R12, -RZ, RZ, 0, 1.1920928955078125e-07 ;  /* 0x00000002ff0c7435 */ /* 0x000fe200000001ff */
[----:B------:R-:W-:Y:S01]  /*6410*/  IMAD.MOV.U32 R13, RZ, RZ, RZ ;  /* 0x000000ffff0d7224 */ /* 0x000fe200078e00ff */
[----:B------:R-:W-:-:S09]  /*6420*/  MOV R3, R14 ;  /* 0x0000000e00037202 */ /* 0x000fd20000000f00 */
[----:B------:R-:W-:Y:S05]  /*6430*/  WARPSYNC.COLLECTIVE R15, `(.L_x_9426) ;  /* 0x000000000f087348 */ /* 0x000fea0003c00000 */
[----:B------:R0:W1:Y:S02]  /*6440*/  SHFL.BFLY P6, R14, R13, R12, R11 ;  /* 0x0c00000c0d0e7389 */ /* 0x00006400000c000b */
[----:B01----:R-:W-:Y:S01]  /*6450*/  ENDCOLLECTIVE ;  /* 0x000000000000791b */ /* 0x003fe20003800000 */
.L_x_9426:
        /* <DEDUP_REMOVED lines=8> */
.L_x_9427:
[----:B------:R-:W-:Y:S01]  /*64e0*/  HFMA2.MMA R12, -RZ, RZ, 0, 1.1920928955078125e-07 ;  /* 0x00000002ff0c7435 */ /* 0x000fe200000001ff */
[----:B------:R-:W-:Y:S01]  /*64f0*/  IMAD.MOV.U32 R13, RZ, RZ, RZ ;  /* 0x000000ffff0d7224 */ /* 0x000fe200078e00ff */
[----:B------:R-:W-:-:S09]  /*6500*/  MOV R5, R14 ;  /* 0x0000000e00057202 */ /* 0x000fd20000000f00 */
[----:B------:R-:W-:Y:S05]  /*6510*/  WARPSYNC.COLLECTIVE R15, `(.L_x_9428) ;  /* 0x000000000f087348 */ /* 0x000fea0003c00000 */
[----:B------:R0:W1:Y:S02]  /*6520*/  SHFL.BFLY P6, R14, R13, R12, R11 ;  /* 0x0c00000c0d0e7389 */ /* 0x00006400000c000b */
[----:B01----:R-:W-:Y:S01]  /*6530*/  ENDCOLLECTIVE ;  /* 0x000000000000791b */ /* 0x003fe20003800000 */
.L_x_9428:
        /* <DEDUP_REMOVED lines=8> */
.L_x_9429:
[----:B------:R-:W-:Y:S01]  /*65c0*/  HFMA2.MMA R12, -RZ, RZ, 0, 1.1920928955078125e-07 ;  /* 0x00000002ff0c7435 */ /* 0x000fe200000001ff */
[----:B------:R-:W-:Y:S01]  /*65d0*/  IMAD.MOV.U32 R13, RZ, RZ, RZ ;  /* 0x000000ffff0d7224 */ /* 0x000fe200078e00ff */
[----:B------:R-:W-:-:S09]  /*65e0*/  MOV R7, R14 ;  /* 0x0000000e00077202 */ /* 0x000fd20000000f00 */
[----:B------:R-:W-:Y:S05]  /*65f0*/  WARPSYNC.COLLECTIVE R15, `(.L_x_9430) ;  /* 0x000000000f087348 */ /* 0x000fea0003c00000 */
[----:B------:R0:W1:Y:S02]  /*6600*/  SHFL.BFLY P6, R14, R13, R12, R11 ;  /* 0x0c00000c0d0e7389 */ /* 0x00006400000c000b */
[----:B01----:R-:W-:Y:S01]  /*6610*/  ENDCOLLECTIVE ;  /* 0x000000000000791b */ /* 0x003fe20003800000 */
.L_x_9430:
        /* <DEDUP_REMOVED lines=8> */
.L_x_9431:
[----:B------:R-:W-:Y:S01]  /*66a0*/  HFMA2.MMA R12, -RZ, RZ, 0, 1.1920928955078125e-07 ;  /* 0x00000002ff0c7435 */ /* 0x000fe200000001ff */
[----:B------:R-:W-:Y:S01]  /*66b0*/  IMAD.MOV.U32 R13, RZ, RZ, RZ ;  /* 0x000000ffff0d7224 */ /* 0x000fe200078e00ff */
[----:B------:R-:W-:-:S09]  /*66c0*/  MOV R9, R14 ;  /* 0x0000000e00097202 */ /* 0x000fd20000000f00 */
[----:B------:R-:W-:Y:S05]  /*66d0*/  WARPSYNC.COLLECTIVE R15, `(.L_x_9432) ;  /* 0x000000000f087348 */ /* 0x000fea0003c00000 */
[----:B------:R0:W1:Y:S02]  /*66e0*/  SHFL.BFLY P6, R14, R13, R12, R11 ;  /* 0x0c00000c0d0e7389 */ /* 0x00006400000c000b */
[----:B01----:R-:W-:Y:S01]  /*66f0*/  ENDCOLLECTIVE ;  /* 0x000000000000791b */ /* 0x003fe20003800000 */
.L_x_9432:
        /* <DEDUP_REMOVED lines=8> */
.L_x_9433:
[----:B------:R-:W-:Y:S01]  /*6780*/  HFMA2.MMA R12, -RZ, RZ, 0, 1.1920928955078125e-07 ;  /* 0x00000002ff0c7435 */ /* 0x000fe200000001ff */
[----:B------:R-:W-:Y:S01]  /*6790*/  IMAD.MOV.U32 R13, RZ, RZ, RZ ;  /* 0x000000ffff0d7224 */ /* 0x000fe200078e00ff */
[----:B------:R-:W-:-:S09]  /*67a0*/  MOV R17, R14 ;  /* 0x0000000e00117202 */ /* 0x000fd20000000f00 */
[----:B------:R-:W-:Y:S05]  /*67b0*/  WARPSYNC.COLLECTIVE R15, `(.L_x_9434) ;  /* 0x000000000f087348 */ /* 0x000fea0003c00000 */
[----:B------:R0:W1:Y:S02]  /*67c0*/  SHFL.BFLY P6, R14, R13, R12, R11 ;  /* 0x0c00000c0d0e7389 */ /* 0x00006400000c000b */
[----:B01----:R-:W-:Y:S01]  /*67d0*/  ENDCOLLECTIVE ;  /* 0x000000000000791b */ /* 0x003fe20003800000 */
.L_x_9434:
        /* <DEDUP_REMOVED lines=8> */
.L_x_9435:
[----:B------:R-:W-:Y:S01]  /*6860*/  HFMA2.MMA R12, -RZ, RZ, 0, 1.1920928955078125e-07 ;  /* 0x00000002ff0c7435 */ /* 0x000fe200000001ff */
[----:B------:R-:W-:Y:S01]  /*6870*/  IMAD.MOV.U32 R13, RZ, RZ, RZ ;  /* 0x000000ffff0d7224 */ /* 0x000fe200078e00ff */
[----:B------:R-:W-:-:S09]  /*6880*/  MOV R19, R14 ;  /* 0x0000000e00137202 */ /* 0x000fd20000000f00 */
[----:B------:R-:W-:Y:S05]  /*6890*/  WARPSYNC.COLLECTIVE R15, `(.L_x_9436) ;  /* 0x000000000f087348 */ /* 0x000fea0003c00000 */
[----:B------:R0:W1:Y:S02]  /*68a0*/  SHFL.BFLY P6, R14, R13, R12, R11 ;  /* 0x0c00000c0d0e7389 */ /* 0x00006400000c000b */
[----:B01----:R-:W-:Y:S01]  /*68b0*/  ENDCOLLECTIVE ;  /* 0x000000000000791b */ /* 0x003fe20003800000 */
.L_x_9436:
        /* <DEDUP_REMOVED lines=8> */
.L_x_9437:
[----:B------:R-:W-:Y:S01]  /*6940*/  HFMA2.MMA R12, -RZ, RZ, 0, 1.1920928955078125e-07 ;  /* 0x00000002ff0c7435 */ /* 0x000fe200000001ff */
[----:B------:R-:W-:Y:S01]  /*6950*/  IMAD.MOV.U32 R13, RZ, RZ, RZ ;  /* 0x000000ffff0d7224 */ /* 0x000fe200078e00ff */
[----:B------:R-:W-:-:S09]  /*6960*/  MOV R21, R14 ;  /* 0x0000000e00157202 */ /* 0x000fd20000000f00 */
[----:B------:R-:W-:Y:S05]  /*6970*/  WARPSYNC.COLLECTIVE R15, `(.L_x_9438) ;  /* 0x000000000f087348 */ /* 0x000fea0003c00000 */
[----:B------:R0:W1:Y:S02]  /*6980*/  SHFL.BFLY P6, R14, R13, R12, R11 ;  /* 0x0c00000c0d0e7389 */ /* 0x00006400000c000b */
[----:B01----:R-:W-:Y:S01]  /*6990*/  ENDCOLLECTIVE ;  /* 0x000000000000791b */ /* 0x003fe20003800000 */
.L_x_9438:
        /* <DEDUP_REMOVED lines=8> */
.L_x_9439:
[----:B------:R-:W-:Y:S01]  /*6a20*/  HFMA2.MMA R12, -RZ, RZ, 0, 1.1920928955078125e-07 ;  /* 0x00000002ff0c7435 */ /* 0x000fe200000001ff */
[----:B------:R-:W-:Y:S01]  /*6a30*/  IMAD.MOV.U32 R13, RZ, RZ, RZ ;  /* 0x000000ffff0d7224 */ /* 0x000fe200078e00ff */
[----:B------:R-:W-:-:S09]  /*6a40*/  MOV R23, R14 ;  /* 0x0000000e00177202 */ /* 0x000fd20000000f00 */
[----:B------:R-:W-:Y:S05]  /*6a50*/  WARPSYNC.COLLECTIVE R15, `(.L_x_9440) ;  /* 0x000000000f087348 */ /* 0x000fea0003c00000 */
[----:B------:R0:W1:Y:S02]  /*6a60*/  SHFL.BFLY P6, R14, R13, R12, R11 ;  /* 0x0c00000c0d0e7389 */ /* 0x00006400000c000b */
[----:B01----:R-:W-:Y:S01]  /*6a70*/  ENDCOLLECTIVE ;  /* 0x000000000000791b */ /* 0x003fe20003800000 */
.L_x_9440:
        /* <DEDUP_REMOVED lines=8> */
.L_x_9441:
[----:B------:R-:W-:Y:S01]  /*6b00*/  HFMA2.MMA R12, -RZ, RZ, 0, 1.1920928955078125e-07 ;  /* 0x00000002ff0c7435 */ /* 0x000fe200000001ff */
[----:B------:R-:W-:Y:S01]  /*6b10*/  IMAD.MOV.U32 R13, RZ, RZ, RZ ;  /* 0x000000ffff0d7224 */ /* 0x000fe200078e00ff */
[----:B------:R-:W-:-:S09]  /*6b20*/  MOV R25, R14 ;  /* 0x0000000e00197202 */ /* 0x000fd20000000f00 */
[----:B------:R-:W-:Y:S05]  /*6b30*/  WARPSYNC.COLLECTIVE R15, `(.L_x_9442) ;  /* 0x000000000f087348 */ /* 0x000fea0003c00000 */
[----:B------:R0:W1:Y:S02]  /*6b40*/  SHFL.BFLY P6, R14, R13, R12, R11 ;  /* 0x0c00000c0d0e7389 */ /* 0x00006400000c000b */
[----:B01----:R-:W-:Y:S01]  /*6b50*/  ENDCOLLECTIVE ;  /* 0x000000000000791b */ /* 0x003fe20003800000 */
.L_x_9442:
        /* <DEDUP_REMOVED lines=8> */
.L_x_9443:
[----:B------:R-:W-:Y:S01]  /*6be0*/  HFMA2.MMA R12, -RZ, RZ, 0, 1.1920928955078125e-07 ;  /* 0x00000002ff0c7435 */ /* 0x000fe200000001ff */
[----:B------:R-:W-:Y:S01]  /*6bf0*/  IMAD.MOV.U32 R13, RZ, RZ, RZ ;  /* 0x000000ffff0d7224 */ /* 0x000fe200078e00ff */
[----:B------:R-:W-:-:S09]  /*6c00*/  MOV R27, R14 ;  /* 0x0000000e001b7202 */ /* 0x000fd20000000f00 */
[----:B------:R-:W-:Y:S05]  /*6c10*/  WARPSYNC.COLLECTIVE R15, `(.L_x_9444) ;  /* 0x000000000f087348 */ /* 0x000fea0003c00000 */
[----:B------:R0:W1:Y:S02]  /*6c20*/  SHFL.BFLY P6, R14, R13, R12, R11 ;  /* 0x0c00000c0d0e7389 */ /* 0x00006400000c000b */
[----:B01----:R-:W-:Y:S01]  /*6c30*/  ENDCOLLECTIVE ;  /* 0x000000000000791b */ /* 0x003fe20003800000 */
.L_x_9444:
        /* <DEDUP_REMOVED lines=8> */
.L_x_9445:
[----:B------:R-:W-:Y:S01]  /*6cc0*/  HFMA2.MMA R12, -RZ, RZ, 0, 1.1920928955078125e-07 ;  /* 0x00000002ff0c7435 */ /* 0x000fe200000001ff */
[----:B------:R-:W-:Y:S01]  /*6cd0*/  IMAD.MOV.U32 R13, RZ, RZ, RZ ;  /* 0x000000ffff0d7224 */ /* 0x000fe200078e00ff */
[----:B------:R-:W-:-:S09]  /*6ce0*/  MOV R31, R14 ;  /* 0x0000000e001f7202 */ /* 0x000fd20000000f00 */
[----:B------:R-:W-:Y:S05]  /*6cf0*/  WARPSYNC.COLLECTIVE R15, `(.L_x_9446) ;  /* 0x000000000f087348 */ /* 0x000fea0003c00000 */
[----:B------:R0:W1:Y:S02]  /*6d00*/  SHFL.BFLY P6, R14, R13, R12, R11 ;  /* 0x0c00000c0d0e7389 */ /* 0x00006400000c000b */
[----:B01----:R-:W-:Y:S01]  /*6d10*/  ENDCOLLECTIVE ;  /* 0x000000000000791b */ /* 0x003fe20003800000 */
.L_x_9446:
        /* <DEDUP_REMOVED lines=8> */
.L_x_9447:
[----:B------:R-:W-:Y:S01]  /*6da0*/  HFMA2.MMA R12, -RZ, RZ, 0, 1.1920928955078125e-07 ;  /* 0x00000002ff0c7435 */ /* 0x000fe200000001ff */
[----:B------:R-:W-:Y:S01]  /*6db0*/  IMAD.MOV.U32 R13, RZ, RZ, RZ ;  /* 0x000000ffff0d7224 */ /* 0x000fe200078e00ff */
[----:B------:R-:W-:-:S09]  /*6dc0*/  MOV R35, R14 ;  /* 0x0000000e00237202 */ /* 0x000fd20000000f00 */
[----:B------:R-:W-:Y:S05]  /*6dd0*/  WARPSYNC.COLLECTIVE R15, `(.L_x_9448) ;  /* 0x000000000f087348 */ /* 0x000fea0003c00000 */
[----:B------:R0:W1:Y:S02]  /*6de0*/  SHFL.BFLY P6, R14, R13, R12, R11 ;  /* 0x0c00000c0d0e7389 */ /* 0x00006400000c000b */
[----:B01----:R-:W-:Y:S01]  /*6df0*/  ENDCOLLECTIVE ;  /* 0x000000000000791b */ /* 0x003fe20003800000 */
.L_x_9448:
        /* <DEDUP_REMOVED lines=8> */
.L_x_9449:
[----:B------:R-:W-:Y:S01]  /*6e80*/  HFMA2.MMA R12, -RZ, RZ, 0, 1.1920928955078125e-07 ;  /* 0x00000002ff0c7435 */ /* 0x000fe200000001ff */
[----:B------:R-:W-:Y:S01]  /*6e90*/  IMAD.MOV.U32 R13, RZ, RZ, RZ ;  /* 0x000000ffff0d7224 */ /* 0x000fe200078e00ff */
[----:B------:R-:W-:-:S09]  /*6ea0*/  MOV R37, R14 ;  /* 0x0000000e00257202 */ /* 0x000fd20000000f00 */
[----:B------:R-:W-:Y:S05]  /*6eb0*/  WARPSYNC.COLLECTIVE R15, `(.L_x_9450) ;  /* 0x000000000f087348 */ /* 0x000fea0003c00000 */
[----:B------:R0:W1:Y:S02]  /*6ec0*/  SHFL.BFLY P6, R14, R13, R12, R11 ;  /* 0x0c00000c0d0e7389 */ /* 0x00006400000c000b */
[----:B01----:R-:W-:Y:S01]  /*6ed0*/  ENDCOLLECTIVE ;  /* 0x000000000000791b */ /* 0x003fe20003800000 */
.L_x_9450:
        /* <DEDUP_REMOVED lines=8> */
.L_x_9451:
[----:B------:R-:W-:Y:S01]  /*6f60*/  HFMA2.MMA R12, -RZ, RZ, 0, 1.1920928955078125e-07 ;  /* 0x00000002ff0c7435 */ /* 0x000fe200000001ff */
[----:B------:R-:W-:Y:S01]  /*6f70*/  IMAD.MOV.U32 R13, RZ, RZ, RZ ;  /* 0x000000ffff0d7224 */ /* 0x000fe200078e00ff */
[----:B------:R-:W-:-:S09]  /*6f80*/  MOV R39, R14 ;  /* 0x0000000e00277202 */ /* 0x000fd20000000f00 */
[----:B------:R-:W-:Y:S05]  /*6f90*/  WARPSYNC.COLLECTIVE R15, `(.L_x_9452) ;  /* 0x000000000f087348 */ /* 0x000fea0003c00000 */
[----:B------:R0:W1:Y:S02]  /*6fa0*/  SHFL.BFLY P6, R14, R13, R12, R11 ;  /* 0x0c00000c0d0e7389 */ /* 0x00006400000c000b */
[----:B01----:R-:W-:Y:S01]  /*6fb0*/  ENDCOLLECTIVE ;  /* 0x000000000000791b */ /* 0x003fe20003800000 */
.L_x_9452:
        /* <DEDUP_REMOVED lines=8> */
.L_x_9453:
[----:B------:R-:W-:Y:S01]  /*7040*/  HFMA2.MMA R12, -RZ, RZ, 0, 1.1920928955078125e-07 ;  /* 0x00000002ff0c7435 */ /* 0x000fe200000001ff */
[----:B------:R-:W-:Y:S01]  /*7050*/  IMAD.MOV.U32 R13, RZ, RZ, RZ ;  /* 0x000000ffff0d7224 */ /* 0x000fe200078e00ff */
[----:B------:R-:W-:-:S09]  /*7060*/  MOV R41, R14 ;  /* 0x0000000e00297202 */ /* 0x000fd20000000f00 */
[----:B------:R-:W-:Y:S05]  /*7070*/  WARPSYNC.COLLECTIVE R15, `(.L_x_9454) ;  /* 0x000000000f087348 */ /* 0x000fea0003c00000 */
[----:B------:R0:W1:Y:S02]  /*7080*/  SHFL.BFLY P6, R14, R13, R12, R11 ;  /* 0x0c00000c0d0e7389 */ /* 0x00006400000c000b */
[----:B01----:R-:W-:Y:S01]  /*7090*/  ENDCOLLECTIVE ;  /* 0x000000000000791b */ /* 0x003fe20003800000 */
.L_x_9454:
        /* <DEDUP_REMOVED lines=8> */
.L_x_9455:
[----:B------:R-:W-:Y:S01]  /*7120*/  HFMA2.MMA R12, -RZ, RZ, 0, 1.1920928955078125e-07 ;  /* 0x00000002ff0c7435 */ /* 0x000fe200000001ff */
[----:B------:R-:W-:Y:S01]  /*7130*/  IMAD.MOV.U32 R13, RZ, RZ, RZ ;  /* 0x000000ffff0d7224 */ /* 0x000fe200078e00ff */
[----:B------:R-:W-:-:S09]  /*7140*/  MOV R43, R14 ;  /* 0x0000000e002b7202 */ /* 0x000fd20000000f00 */
[----:B------:R-:W-:Y:S05]  /*7150*/  WARPSYNC.COLLECTIVE R15, `(.L_x_9456) ;  /* 0x000000000f087348 */ /* 0x000fea0003c00000 */
[----:B------:R0:W1:Y:S02]  /*7160*/  SHFL.BFLY P6, R14, R13, R12, R11 ;  /* 0x0c00000c0d0e7389 */ /* 0x00006400000c000b */
[----:B01----:R-:W-:Y:S01]  /*7170*/  ENDCOLLECTIVE ;  /* 0x000000000000791b */ /* 0x003fe20003800000 */
.L_x_9456:
[----:B------:R-:W-:Y:S01]  /*7180*/  FADD.FTZ R43, R40, R43 ;  /* 0x0000002b282b7221 */ /* 0x000fe20000010000 */
[----:B------:R-:W-:Y:S01]  /*7190*/  MOV R12, 0x1 ;  /* 0x00000001000c7802 */ /* 0x000fe20000000f00 */
[----:B------:R-:W-:-:S04]  /*71a0*/  FADD.FTZ R42, RZ, R14 ;  /* 0x0000000eff2a7221 */ /* 0x000fc80000010000 */
[----:B------:R-:W-:-:S07]  /*71b0*/  IMAD.MOV.U32 R13, RZ, RZ, R42 ;  /* 0x000000ffff0d7224 */ /* 0x000fce00078e002a */
[----:B------:R-:W-:Y:S05]  /*71c0*/  WARPSYNC.COLLECTIVE R15, `(.L_x_9457) ;  /* 0x000000000f087348 */ /* 0x000fea0003c00000 */
[----:B------:R0:W1:Y:S02]  /*71d0*/  SHFL.BFLY P6, R14, R13, R12, R11 ;  /* 0x0c00000c0d0e7389 */ /* 0x00006400000c000b */
[----:B01----:R-:W-:Y:S01]  /*71e0*/  ENDCOLLECTIVE ;  /* 0x000000000000791b */ /* 0x003fe20003800000 */
.L_x_9457:
[----:B------:R-:W-:Y:S01]  /*71f0*/  HFMA2.MMA R13, -RZ, RZ, 0, 0 ;  /* 0x00000000ff0d7435 */ /* 0x000fe200000001ff */
[----:B------:R-:W-:Y:S02]  /*7200*/  IMAD.MOV.U32 R12, RZ, RZ, 0x2 ;  /* 0x00000002ff0c7424 */ /* 0x000fe400078e00ff */
[----:B------:R-:W-:-:S08]  /*7210*/  IMAD.MOV.U32 R45, RZ, RZ, R14 ;  /* 0x000000ffff2d7224 */ /* 0x000fd000078e000e */
[----:B------:R-:W-:Y:S05]  /*7220*/  WARPSYNC.COLLECTIVE R15, `(.L_x_9458) ;  /* 0x000000000f087348 */ /* 0x000fea0003c00000 */
[----:B------:R0:W1:Y:S02]  /*7230*/  SHFL.BFLY P6, R14, R13, R12, R11 ;  /* 0x0c00000c0d0e7389 */ /* 0x00006400000c000b */
[----:B01----:R-:W-:Y:S01]  /*7240*/  ENDCOLLECTIVE ;  /* 0x000000000000791b */ /* 0x003fe20003800000 */
.L_x_9458:
[----:B------:R-:W-:Y:S01]  /*7250*/  FADD.FTZ R45, R42, R45 ;  /* 0x0000002d2a2d7221 */ /* 0x000fe20000010000 */
[----:B------:R-:W-:Y:S02]  /*7260*/  IMAD.MOV.U32 R12, RZ, RZ, 0x1 ;  /* 0x00000001ff0c7424 */ /* 0x000fe400078e00ff */
[----:B------:R-:W-:-:S05]  /*7270*/  FADD.FTZ R3, RZ, R14 ;  /* 0x0000000eff037221 */ /* 0x000fca0000010000 */
[----:B------:R-:W-:-:S07]  /*7280*/  MOV R13, R3 ;  /* 0x00000003000d7202 */ /* 0x000fce0000000f00 */
[----:B------:R-:W-:Y:S05]  /*7290*/  WARPSYNC.COLLECTIVE R15, `(.L_x_9459) ;  /* 0x000000000f087348 */ /* 0x000fea0003c00000 */
[----:B------:R0:W1:Y:S02]  /*72a0*/  SHFL.BFLY P6, R14, R13, R12, R11 ;  /* 0x0c00000c0d0e7389 */ /* 0x00006400000c000b */
[----:B01----:R-:W-:Y:S01]  /*72b0*/  ENDCOLLECTIVE ;  /* 0x000000000000791b */ /* 0x003fe20003800000 */
.L_x_9459:
[----:B------:R-:W-:Y:S01]  /*72c0*/  HFMA2.MMA R12, -RZ, RZ, 0, 1.1920928955078125e-07 ;  /* 0x00000002ff0c7435 */ /* 0x000fe200000001ff */
[----:B------:R-:W-:Y:S01]  /*72d0*/  IMAD.MOV.U32 R13, RZ, RZ, RZ ;  /* 0x000000ffff0d7224 */ /* 0x000fe200078e00ff */
[----:B------:R-:W-:-:S09]  /*72e0*/  MOV R30, R14 ;  /* 0x0000000e001e7202 */ /* 0x000fd20000000f00 */
[----:B------:R-:W-:Y:S05]  /*72f0*/  WARPSYNC.COLLECTIVE R15, `(.L_x_9460) ;  /* 0x000000000f087348 */ /* 0x000fea0003c00000 */
[----:B------:R0:W1:Y:S02]  /*7300*/  SHFL.BFLY P6, R14, R13, R12, R11 ;  /* 0x0c00000c0d0e7389 */ /* 0x00006400000c000b */
[----:B01----:R-:W-:Y:S01]  /*7310*/  ENDCOLLECTIVE ;  /* 0x000000000000791b */ /* 0x003fe20003800000 */
.L_x_9460:
        /* <DEDUP_REMOVED lines=8> */
.L_x_9461:
[----:B------:R-:W-:Y:S01]  /*73a0*/  HFMA2.MMA R12, -RZ, RZ, 0, 1.1920928955078125e-07 ;  /* 0x00000002ff0c7435 */ /* 0x000fe200000001ff */
[----:B------:R-:W-:Y:S01]  /*73b0*/  IMAD.MOV.U32 R13, RZ, RZ, RZ ;  /* 0x000000ffff0d7224 */ /* 0x000fe200078e00ff */
[----:B------:R-:W-:-:S09]  /*73c0*/  MOV R36, R14 ;  /* 0x0000000e00247202 */ /* 0x000fd20000000f00 */
[----:B------:R-:W-:Y:S05]  /*73d0*/  WARPSYNC.COLLECTIVE R15, `(.L_x_9462) ;  /* 0x000000000f087348 */ /* 0x000fea0003c00000 */
[----:B------:R0:W1:Y:S02]  /*73e0*/  SHFL.BFLY P6, R14, R13, R12, R11 ;  /* 0x0c00000c0d0e7389 */ /* 0x00006400000c000b */
[----:B01----:R-:W-:Y:S01]  /*73f0*/  ENDCOLLECTIVE ;  /* 0x000000000000791b */ /* 0x003fe20003800000 */
.L_x_9462:
        /* <DEDUP_REMOVED lines=8> */
.L_x_9463:
[----:B------:R-:W-:Y:S01]  /*7480*/  HFMA2.MMA R12, -RZ, RZ, 0, 1.1920928955078125e-07 ;  /* 0x00000002ff0c7435 */ /* 0x000fe200000001ff */
[----:B------:R-:W-:Y:S01]  /*7490*/  IMAD.MOV.U32 R13, RZ, RZ, RZ ;  /* 0x000000ffff0d7224 */ /* 0x000fe200078e00ff */
[----:B------:R-:W-:-:S09]  /*74a0*/  MOV R40, R14 ;  /* 0x0000000e00287202 */ /* 0x000fd20000000f00 */
[----:B------:R-:W-:Y:S05]  /*74b0*/  WARPSYNC.COLLECTIVE R15, `(.L_x_9464) ;  /* 0x000000000f087348 */ /* 0x000fea0003c00000 */
[----:B------:R0:W1:Y:S02]  /*74c0*/  SHFL.BFLY P6, R14, R13, R12, R11 ;  /* 0x0c00000c0d0e7389 */ /* 0x00006400000c000b */
[----:B01----:R-:W-:Y:S01]  /*74d0*/  ENDCOLLECTIVE ;  /* 0x000000000000791b */ /* 0x003fe20003800000 */
.L_x_9464:
        /* <DEDUP_REMOVED lines=8> */
.L_x_9465:
[----:B------:R-:W-:Y:S01]  /*7560*/  HFMA2.MMA R12, -RZ, RZ, 0, 1.1920928955078125e-07 ;  /* 0x00000002ff0c7435 */ /* 0x000fe200000001ff */
[----:B------:R-:W-:Y:S01]  /*7570*/  IMAD.MOV.U32 R13, RZ, RZ, RZ ;  /* 0x000000ffff0d7224 */ /* 0x000fe200078e00ff */
[----:B------:R-:W-:-:S09]  /*7580*/  MOV R48, R14 ;  /* 0x0000000e00307202 */ /* 0x000fd20000000f00 */
[----:B------:R-:W-:Y:S05]  /*7590*/  WARPSYNC.COLLECTIVE R15, `(.L_x_9466) ;  /* 0x000000000f087348 */ /* 0x000fea0003c00000 */
[----:B------:R0:W1:Y:S02]  /*75a0*/  SHFL.BFLY P6, R14, R13, R12, R11 ;  /* 0x0c00000c0d0e7389 */ /* 0x00006400000c000b */
[----:B01----:R-:W-:Y:S01]  /*75b0*/  ENDCOLLECTIVE ;  /* 0x000000000000791b */ /* 0x003fe20003800000 */
.L_x_9466:
        /* <DEDUP_REMOVED lines=8> */
.L_x_9467:
[----:B------:R-:W-:Y:S01]  /*7640*/  HFMA2.MMA R12, -RZ, RZ, 0, 1.1920928955078125e-07 ;  /* 0x00000002ff0c7435 */ /* 0x000fe200000001ff */
[----:B------:R-:W-:Y:S01]  /*7650*/  IMAD.MOV.U32 R13, RZ, RZ, RZ ;  /* 0x000000ffff0d7224 */ /* 0x000fe200078e00ff */
[----:B------:R-:W-:-:S09]  /*7660*/  MOV R19, R14 ;  /* 0x0000000e00137202 */ /* 0x000fd20000000f00 */
[----:B------:R-:W-:Y:S05]  /*7670*/  WARPSYNC.COLLECTIVE R15, `(.L_x_9468) ;  /* 0x000000000f087348 */ /* 0x000fea0003c00000 */
[----:B------:R0:W1:Y:S02]  /*7680*/  SHFL.BFLY P6, R14, R13, R12, R11 ;  /* 0x0c00000c0d0e7389 */ /* 0x00006400000c000b */
[----:B01----:R-:W-:Y:S01]  /*7690*/  ENDCOLLECTIVE ;  /* 0x000000000000791b */ /* 0x003fe20003800000 */
.L_x_9468:
        /* <DEDUP_REMOVED lines=8> */
.L_x_9469:
[----:B------:R-:W-:Y:S01]  /*7720*/  HFMA2.MMA R12, -RZ, RZ, 0, 1.1920928955078125e-07 ;  /* 0x00000002ff0c7435 */ /* 0x000fe200000001ff */
[----:B------:R-:W-:Y:S01]  /*7730*/  IMAD.MOV.U32 R13, RZ, RZ, RZ ;  /* 0x000000ffff0d7224 */ /* 0x000fe200078e00ff */
[----:B------:R-:W-:-:S09]  /*7740*/  MOV R30, R14 ;  /* 0x0000000e001e7202 */ /* 0x000fd20000000f00 */
[----:B------:R-:W-:Y:S05]  /*7750*/  WARPSYNC.COLLECTIVE R15, `(.L_x_9470) ;  /* 0x000000000f087348 */ /* 0x000fea0003c00000 */
[----:B------:R0:W1:Y:S02]  /*7760*/  SHFL.BFLY P6, R14, R13, R12, R11 ;  /* 0x0c00000c0d0e7389 */ /* 0x00006400000c000b */
[----:B01----:R-:W-:Y:S01]  /*7770*/  ENDCOLLECTIVE ;  /* 0x000000000000791b */ /* 0x003fe20003800000 */
.L_x_9470:
        /* <DEDUP_REMOVED lines=8> */
.L_x_9471:
[----:B------:R-:W-:Y:S01]  /*7800*/  HFMA2.MMA R13, -RZ, RZ, 0, 0 ;  /* 0x00000000ff0d7435 */ /* 0x000fe200000001ff */
[----:B------:R-:W-:Y:S02]  /*7810*/  IMAD.MOV.U32 R12, RZ, RZ, 0x2 ;  /* 0x00000002ff0c7424 */ /* 0x000fe400078e00ff */
[----:B------:R-:W-:-:S08]  /*7820*/  FADD.FTZ R9, R21, R14 ;  /* 0x0000000e15097221 */ /* 0x000fd00000010000 */
[----:B------:R-:W-:Y:S05]  /*7830*/  WARPSYNC.COLLECTIVE R15, `(.L_x_9472) ;  /* 0x000000000f087348 */ /* 0x000fea0003c00000 */
[----:B------:R0:W1:Y:S02]  /*7840*/  SHFL.BFLY P6, R14, R13, R12, R11 ;  /* 0x0c00000c0d0e7389 */ /* 0x00006400000c000b */
[----:B01----:R-:W-:Y:S01]  /*7850*/  ENDCOLLECTIVE ;  /* 0x000000000000791b */ /* 0x003fe20003800000 */
.L_x_9472:
[----:B------:R-:W-:Y:S01]  /*7860*/  HFMA2.MMA R12, -RZ, RZ, 0, 5.9604644775390625e-08 ;  /* 0x00000001ff0c7435 */ /* 0x000fe200000001ff */
[----:B------:R-:W-:-:S05]  /*7870*/  MOV R23, R14 ;  /* 0x0000000e00177202 */ /* 0x000fca0000000f00 */
[----:B------:R-:W-:-:S04]  /*7880*/  FADD.FTZ R23, RZ, R23 ;  /* 0x00000017ff177221 */ /* 0x000fc80000010000 */
[----:B------:R-:W-:-:S07]  /*7890*/  IMAD.MOV.U32 R13, RZ, RZ, R23 ;  /* 0x000000ffff0d7224 */ /* 0x000fce00078e0017 */
[----:B------:R-:W-:Y:S05]  /*78a0*/  WARPSYNC.COLLECTIVE R15, `(.L_x_9473) ;  /* 0x000000000f087348 */ /* 0x000fea0003c00000 */
[----:B------:R0:W1:Y:S02]  /*78b0*/  SHFL.BFLY P6, R14, R13, R12, R11 ;  /* 0x0c00000c0d0e7389 */ /* 0x00006400000c000b */
[----:B01----:R-:W-:Y:S01]  /*78c0*/  ENDCOLLECTIVE ;  /* 0x000000000000791b */ /* 0x003fe20003800000 */
.L_x_9473:
[----:B------:R-:W-:Y:S01]  /*78d0*/  MOV R13, RZ ;  /* 0x000000ff000d7202 */ /* 0x000fe20000000f00 */
[----:B------:R-:W-:Y:S02]  /*78e0*/  IMAD.MOV.U32 R12, RZ, RZ, 0x2 ;  /* 0x00000002ff0c7424 */ /* 0x000fe400078e00ff */
[----:B------:R-:W-:-:S07]  /*78f0*/  IMAD.MOV.U32 R50, RZ, RZ, R14 ;  /* 0x000000ffff327224 */ /* 0x000fce00078e000e */
[----:B------:R-:W-:Y:S05]  /*7900*/  WARPSYNC.COLLECTIVE R15, `(.L_x_9474) ;  /* 0x000000000f087348 */ /* 0x000fea0003c00000 */
[----:B------:R0:W1:Y:S02]  /*7910*/  SHFL.BFLY P6, R14, R13, R12, R11 ;  /* 0x0c00000c0d0e7389 */ /* 0x00006400000c000b */
[----:B01----:R-:W-:Y:S01]  /*7920*/  ENDCOLLECTIVE ;  /* 0x000000000000791b */ /* 0x003fe20003800000 */
.L_x_9474:
[----:B------:R-:W-:Y:S01]  /*7930*/  FADD.FTZ R50, R23, R50 ;  /* 0x0000003217327221 */ /* 0x000fe20000010000 */
[----:B------:R-:W-:Y:S02]  /*7940*/  IMAD.MOV.U32 R12, RZ, RZ, 0x1 ;  /* 0x00000001ff0c7424 */ /* 0x000fe400078e00ff */
[----:B------:R-:W-:-:S05]  /*7950*/  FADD.FTZ R25, RZ, R14 ;  /* 0x0000000eff197221 */ /* 0x000fca0000010000 */
[----:B------:R-:W-:-:S07]  /*7960*/  MOV R13, R25 ;  /* 0x00000019000d7202 */ /* 0x000fce0000000f00 */
[----:B------:R-:W-:Y:S05]  /*7970*/  WARPSYNC.COLLECTIVE R15, `(.L_x_9475) ;  /* 0x000000000f087348 */ /* 0x000fea0003c00000 */
[----:B------:R0:W1:Y:S02]  /*7980*/  SHFL.BFLY P6, R14, R13, R12, R11 ;  /* 0x0c00000c0d0e7389 */ /* 0x00006400000c000b */
[----:B01----:R-:W-:Y:S01]  /*7990*/  ENDCOLLECTIVE ;  /* 0x000000000000791b */ /* 0x003fe20003800000 */
.L_x_9475:
[----:B------:R-:W-:Y:S01]  /*79a0*/  HFMA2.MMA R12, -RZ, RZ, 0, 1.1920928955078125e-07 ;  /* 0x00000002ff0c7435 */ /* 0x000fe200000001ff */
[----:B------:R-:W-:Y:S01]  /*79b0*/  IMAD.MOV.U32 R13, RZ, RZ, RZ ;  /* 0x000000ffff0d7224 */ /* 0x000fe200078e00ff */
[----:B------:R-:W-:-:S09]  /*79c0*/  MOV R52, R14 ;  /* 0x0000000e00347202 */ /* 0x000fd20000000f00 */
[----:B------:R-:W-:Y:S05]  /*79d0*/  WARPSYNC.COLLECTIVE R15, `(.L_x_9476) ;  /* 0x000000000f087348 */ /* 0x000fea0003c00000 */
[----:B------:R0:W1:Y:S02]  /*79e0*/  SHFL.BFLY P6, R14, R13, R12, R11 ;  /* 0x0c00000c0d0e7389 */ /* 0x00006400000c000b */
[----:B01----:R-:W-:Y:S01]  /*79f0*/  ENDCOLLECTIVE ;  /* 0x000000000000791b */ /* 0x003fe20003800000 */
.L_x_9476:
[----:B------:R-:W-:Y:S01]  /*7a00*/  FADD.FTZ R52, R25, R52 ;  /* 0x0000003419347221 */ /* 0x000fe20000010000 */
[----:B------:R-:W-:Y:S01]  /*7a10*/  MOV R12, 0x1 ;  /* 0x00000001000c7802 */ /* 0x000fe20000000f00 */
[----:B------:R-:W-:-:S04]  /*7a20*/  IMAD.MOV.U32 R27, RZ, RZ, R14 ;  /* 0x000000ffff1b7224 */ /* 0x000fc800078e000e */
[----:B------:R-:W-:-:S07]  /*7a30*/  FADD.FTZ R13, RZ, R27 ;  /* 0x0000001bff0d7221 */ /* 0x000fce0000010000 */
[----:B------:R-:W-:Y:S05]  /*7a40*/  WARPSYNC.COLLECTIVE R15, `(.L_x_9477) ;  /* 0x000000000f087348 */ /* 0x000fea0003c00000 */
[----:B------:R0:W1:Y:S02]  /*7a50*/  SHFL.BFLY P6, R14, R13, R12, R11 ;  /* 0x0c00000c0d0e7389 */ /* 0x00006400000c000b */
[----:B01----:R-:W-:Y:S01]  /*7a60*/  ENDCOLLECTIVE ;  /* 0x000000000000791b */ /* 0x003fe20003800000 */
.L_x_9477:
[----:B------:R-:W-:Y:S05]  /*7a70*/  BRA `(.L_x_9478) ;  /* 0xffffffc0003c7947 */ /* 0x000fea000383ffff */
.L_x_9479:
        /* <DEDUP_REMOVED lines=16> */
.L_x_29740:


//--------------------- .text._ZN4vllm25paged_attention_v2_kernelI13__nv_bfloat16hLi192ELi32ELi128ELNS_18Fp8KVCacheDataTypeE1ELb1ELi512EEEvPfS3_PT_PKS4_PKT0_SA_ifPKiSC_iPKfiiiSE_SE_iiiii --------------------------
	.section	.text._ZN4vllm25paged_attention_v2_kernelI13__nv_bfloat16hLi192ELi32ELi128ELNS_18Fp8KVCacheDataTypeE1ELb1ELi512EEEvPfS3_PT_PKS4_PKT0_SA_ifPKiSC_iPKfiiiSE_SE_iiiii,"ax",@progbits
	.align	128
        .global         _ZN4vllm25paged_attention_v2_kernelI13__nv_bfloat16hLi192ELi32ELi128ELNS_18Fp8KVCacheDataTypeE1ELb1ELi512EEEvPfS3_PT_PKS4_PKT0_SA_ifPKiSC_iPKfiiiSE_SE_iiiii
        .type           _ZN4vllm25paged_attention_v2_kernelI13__nv_bfloat16hLi192ELi32ELi128ELNS_18Fp8KVCacheDataTypeE1ELb1ELi512EEEvPfS3_PT_PKS4_PKT0_SA_ifPKiSC_iPKfiiiSE_SE_iiiii,@function
        .size           _ZN4vllm25paged_attention_v2_kernelI13__nv_bfloat16hLi192ELi32ELi128ELNS_18Fp8KVCacheDataTypeE1ELb1ELi512EEEvPfS3_PT_PKS4_PKT0_SA_ifPKiSC_iPKfiiiSE_SE_iiiii,(.L_x_29741 - _ZN4vllm25paged_attention_v2_kernelI13__nv_bfloat16hLi192ELi32ELi128ELNS_18Fp8KVCacheDataTypeE1ELb1ELi512EEEvPfS3_PT_PKS4_PKT0_SA_ifPKiSC_iPKfiiiSE_SE_iiiii)
        .other          _ZN4vllm25paged_attention_v2_kernelI13__nv_bfloat16hLi192ELi32ELi128ELNS_18Fp8KVCacheDataTypeE1ELb1ELi512EEEvPfS3_PT_PKS4_PKT0_SA_ifPKiSC_iPKfiiiSE_SE_iiiii,@"STO_CUDA_ENTRY STV_DEFAULT"
_ZN4vllm25paged_attention_v2_kernelI13__nv_bfloat16hLi192ELi32ELi128ELNS_18Fp8KVCacheDataTypeE1ELb1ELi512EEEvPfS3_PT_PKS4_PKT0_SA_ifPKiSC_iPKfiiiSE_SE_iiiii:
.text._ZN4vllm25paged_attention_v2_kernelI13__nv_bfloat16hLi192ELi32ELi128ELNS_18Fp8KVCacheDataTypeE1ELb1ELi512EEEvPfS3_PT_PKS4_PKT0_SA_ifPKiSC_iPKfiiiSE_SE_iiiii:
        /* <DEDUP_REMOVED lines=61> */
.L_x_9484:
        /* <DEDUP_REMOVED lines=15> */
.L_x_9483:
[----:B------:R-:W-:Y:S05]  /*04c0*/  BSYNC B1 ;  /* 0x0000000000017941 */ /* 0x000fea0003800000 */
.L_x_9482:
        /* <DEDUP_REMOVED lines=15> */
.L_x_9485:
        /* <DEDUP_REMOVED lines=28> */
.L_x_9481:
[----:B------:R-:W-:Y:S05]  /*0780*/  BSYNC B0 ;  /* 0x0000000000007941 */ /* 0x000fea0003800000 */
.L_x_9480:
        /* <DEDUP_REMOVED lines=86> */
.L_x_9486:
[----:B------:R-:W-:Y:S02]  /*0cf0*/  ULDC UR4, c[0x0][0x288] ;  /* 0x0000a20000047ab9 */ /* 0x000fe40000000800 */
[----:B--2---:R-:W-:-:S04]  /*0d00*/  IMAD R9, R5, UR4, R20 ;  /* 0x0000000405097c24 */ /* 0x004fc8000f8e0214 */
[----:B------:R-:W-:-:S07]  /*0d10*/  IMAD R18, R9, R12, RZ ;  /* 0x0000000c09127224 */ /* 0x000fce00078e02ff */
.L_x_9487:
        /* <DEDUP_REMOVED lines=27> */
.L_x_9491:
        /* <DEDUP_REMOVED lines=37> */
.L_x_9489:
[----:B------:R-:W-:Y:S05]  /*1120*/  BSYNC B7 ;  /* 0x0000000000077941 */ /* 0x000fea0003800000 */
.L_x_9488:
        /* <DEDUP_REMOVED lines=14> */
.L_x_9534:
        /* <DEDUP_REMOVED lines=49> */
.L_x_9497:
        /* <DEDUP_REMOVED lines=11> */
.L_x_9496:
[----:B------:R-:W-:Y:S05]  /*15d0*/  BSYNC B1 ;  /* 0x0000000000017941 */ /* 0x000fea0003800000 */
.L_x_9495:
        /* <DEDUP_REMOVED lines=14> */
.L_x_9500:
        /* <DEDUP_REMOVED lines=100> */
.L_x_9499:
[----:B------:R-:W-:Y:S05]  /*1d00*/  BSYNC B1 ;  /* 0x0000000000017941 */ /* 0x000fea0003800000 */
.L_x_9498:
        /* <DEDUP_REMOVED lines=55> */
.L_x_9502:
[----:B------:R-:W-:Y:S05]  /*2080*/  BSYNC B1 ;  /* 0x0000000000017941 */ /* 0x000fea0003800000 */
.L_x_9501:
        /* <DEDUP_REMOVED lines=26> */
.L_x_9494:
[----:B------:R-:W-:Y:S05]  /*2230*/  BSYNC B0 ;  /* 0x0000000000007941 */ /* 0x000fea0003800000 */
.L_x_9493:
        /* <DEDUP_REMOVED lines=58> */
.L_x_9507:
        /* <DEDUP_REMOVED lines=8> */
.L_x_9506:
[----:B------:R-:W-:Y:S05]  /*2660*/  BSYNC B1 ;  /* 0x0000000000017941 */ /* 0x000fea0003800000 */
.L_x_9505:
        /* <DEDUP_REMOVED lines=14> */
.L_x_9510:
        /* <DEDUP_REMOVED lines=52> */
.L_x_9509:
[----:B------:R-:W-:Y:S05]  /*2a90*/  BSYNC B1 ;  /* 0x0000000000017941 */ /* 0x000fea0003800000 */
.L_x_9508:
        /* <DEDUP_REMOVED lines=31> */
.L_x_9512:
[----:B------:R-:W-:Y:S05]  /*2c90*/  BSYNC B1 ;  /* 0x0000000000017941 */ /* 0x000fea0003800000 */
.L_x_9511:
        /* <DEDUP_REMOVED lines=14> */
.L_x_9504:
[----:B------:R-:W-:Y:S05]  /*2d80*/  BSYNC B0 ;  /* 0x0000000000007941 */ /* 0x000fea0003800000 */
.L_x_9503:
        /* <DEDUP_REMOVED lines=22> */
.L_x_9514:
[----:B------:R-:W-:Y:S05]  /*2ef0*/  BSYNC B0 ;  /* 0x0000000000007941 */ /* 0x000fea0003800000 */
.L_x_9513:
        /* <DEDUP_REMOVED lines=26> */
.L_x_9518:
        /* <DEDUP_REMOVED lines=33> */
.L_x_9516:
[----:B------:R-:W-:Y:S05]  /*32b0*/  BSYNC B6 ;  /* 0x0000000000067941 */ /* 0x000fea0003800000 */
.L_x_9515:
        /* <DEDUP_REMOVED lines=92> */
.L_x_9583:
        /* <DEDUP_REMOVED lines=48> */
.L_x_9521:
[----:B------:R-:W-:Y:S05]  /*3b80*/  BSYNC B0 ;  /* 0x0000000000007941 */ /* 0x000fea0003800000 */
.L_x_9520:
        /* <DEDUP_REMOVED lines=51> */
.L_x_9523:
[----:B------:R-:W-:Y:S05]  /*3ec0*/  BSYNC B0 ;  /* 0x0000000000007941 */ /* 0x000fea0003800000 */
.L_x_9522:
        /* <DEDUP_REMOVED lines=27> */
.L_x_9525:
[----:B------:R-:W-:Y:S05]  /*4080*/  BSYNC B0 ;  /* 0x0000000000007941 */ /* 0x000fea0003800000 */
.L_x_9524:
        /* <DEDUP_REMOVED lines=51> */
.L_x_9527:
[----:B------:R-:W-:Y:S05]  /*43c0*/  BSYNC B0 ;  /* 0x0000000000007941 */ /* 0x000fea0003800000 */
.L_x_9526:
        /* <DEDUP_REMOVED lines=187> */
.L_x_9490:
        /* <DEDUP_REMOVED lines=16> */
.L_x_9517:
        /* <DEDUP_REMOVED lines=16> */
.L_x_9528:
[----:B------:R-:W-:Y:S05]  /*5180*/  EXIT ;  /* 0x000000000000794d */ /* 0x000fea0003800000 */
.L_x_9492:
[----:B------:R-:W-:Y:S01]  /*5190*/  MOV R12, 0x10 ;  /* 0x00000010000c7802 */ /* 0x000fe20000000f00 */
[----:B------:R-:W-:Y:S01]  /*51a0*/  IMAD.MOV.U32 R11, RZ, RZ, 0x1f ;  /* 0x0000001fff0b7424 */ /* 0x000fe200078e00ff */
[----:B------:R-:W-:Y:S01]  /*51b0*/  MOV R15, 0xffffffff ;  /* 0xffffffff000f7802 */ /* 0x000fe20000000f00 */
[----:B------:R-:W-:-:S07]  /*51c0*/  IMAD.MOV.U32 R9, RZ, RZ, -0x800001 ;  /* 0xff7fffffff097424 */ /* 0x000fce00078e00ff */
[----:B------:R-:W-:Y:S05]  /*51d0*/  WARPSYNC.COLLECTIVE R15, `(.L_x_9529) ;  /* 0x000000000f087348 */ /* 0x000fea0003c00000 */
[----:B------:R0:W1:Y:S02]  /*51e0*/  SHFL.BFLY P6, R14, R13, R12, R11 ;  /* 0x0c00000c0d0e7389 */ /* 0x00006400000c000b */
[----:B01----:R-:W-:Y:S01]  /*51f0*/  ENDCOLLECTIVE ;  /* 0x000000000000791b */ /* 0x003fe20003800000 */
.L_x_9529:
[----:B------:R-:W-:Y:S01]  /*5200*/  HFMA2.MMA R12, -RZ, RZ, 0, 4.76837158203125e-07 ;  /* 0x00000008ff0c7435 */ /* 0x000fe200000001ff */
[----:B------:R-:W-:-:S05]  /*5210*/  FMNMX.FTZ R8, R14, -3.40282346638528859812e+38, !PT ;  /* 0xff7fffff0e087809 */ /* 0x000fca0007810000 */
[----:B------:R-:W-:-:S07]  /*5220*/  IMAD.MOV.U32 R13, RZ, RZ, R8 ;  /* 0x000000ffff0d7224 */ /* 0x000fce00078e0008 */
[----:B------:R-:W-:Y:S05]  /*5230*/  WARPSYNC.COLLECTIVE R15, `(.L_x_9530) ;  /* 0x000000000f087348 */ /* 0x000fea0003c00000 */
[----:B------:R0:W1:Y:S02]  /*5240*/  SHFL.BFLY P6, R14, R13, R12, R11 ;  /* 0x0c00000c0d0e7389 */ /* 0x00006400000c000b */
[----:B01----:R-:W-:Y:S01]  /*5250*/  ENDCOLLECTIVE ;  /* 0x000000000000791b */ /* 0x003fe20003800000 */
.L_x_9530:
[----:B------:R-:W-:Y:S02]  /*5260*/  MOV R12, 0x4 ;  /* 0x00000004000c7802 */ /* 0x000fe40000000f00 */
[----:B------:R-:W-:-:S05]  /*5270*/  FMNMX.FTZ R10, R8, R14, !PT ;  /* 0x0000000e080a7209 */ /* 0x000fca0007810000 */
[----:B------:R-:W-:-:S07]  /*5280*/  IMAD.MOV.U32 R13, RZ, RZ, R10 ;  /* 0x000000ffff0d7224 */ /* 0x000fce00078e000a */
[----:B------:R-:W-:Y:S05]  /*5290*/  WARPSYNC.COLLECTIVE R15, `(.L_x_9531) ;  /* 0x000000000f087348 */ /* 0x000fea0003c00000 */
[----:B------:R0:W1:Y:S02]  /*52a0*/  SHFL.BFLY P6, R14, R13, R12, R11 ;  /* 0x0c00000c0d0e7389 */ /* 0x00006400000c000b */
[----:B01----:R-:W-:Y:S01]  /*52b0*/  ENDCOLLECTIVE ;  /* 0x000000000000791b */ /* 0x003fe20003800000 */
.L_x_9531:
[----:B------:R-:W-:Y:S01]  /*52c0*/  HFMA2.MMA R12, -RZ, RZ, 0, 1.1920928955078125e-07 ;  /* 0x00000002ff0c7435 */ /* 0x000fe200000001ff */
[----:B------:R-:W-:-:S05]  /*52d0*/  FMNMX.FTZ R16, R10, R14, !PT ;  /* 0x0000000e0a107209 */ /* 0x000fca0007810000 */
[----:B------:R-:W-:-:S07]  /*52e0*/  IMAD.MOV.U32 R13, RZ, RZ, R16 ;  /* 0x000000ffff0d7224 */ /* 0x000fce00078e0010 */
[----:B------:R-:W-:Y:S05]  /*52f0*/  WARPSYNC.COLLECTIVE R15, `(.L_x_9532) ;  /* 0x000000000f087348 */ /* 0x000fea0003c00000 */
[----:B------:R0:W1:Y:S02]  /*5300*/  SHFL.BFLY P6, R14, R13, R12, R11 ;  /* 0x0c00000c0d0e7389 */ /* 0x00006400000c000b */
[----:B01----:R-:W-:Y:S01]  /*5310*/  ENDCOLLECTIVE ;  /* 0x000000000000791b */ /* 0x003fe20003800000 */
.L_x_9532:
[----:B------:R-:W-:Y:S02]  /*5320*/  MOV R12, 0x1 ;  /* 0x00000001000c7802 */ /* 0x000fe40000000f00 */
[----:B------:R-:W-:-:S05]  /*5330*/  FMNMX.FTZ R17, R16, R14, !PT ;  /* 0x0000000e10117209 */ /* 0x000fca0007810000 */
[----:B------:R-:W-:-:S07]  /*5340*/  IMAD.MOV.U32 R13, RZ, RZ, R17 ;  /* 0x000000ffff0d7224 */ /* 0x000fce00078e0011 */
[----:B------:R-:W-:Y:S05]  /*5350*/  WARPSYNC.COLLECTIVE R15, `(.L_x_9533) ;  /* 0x000000000f087348 */ /* 0x000fea0003c00000 */
[----:B------:R0:W1:Y:S02]  /*5360*/  SHFL.BFLY P6, R14, R13, R12, R11 ;  /* 0x0c00000c0d0e7389 */ /* 0x00006400000c000b */
[----:B01----:R-:W-:Y:S01]  /*5370*/  ENDCOLLECTIVE ;  /* 0x000000000000791b */ /* 0x003fe20003800000 */
.L_x_9533:
[----:B------:R-:W-:Y:S05]  /*5380*/  BRA `(.L_x_9534) ;  /* 0xffffffbc00a07947 */ /* 0x000fea000383ffff */
.L_x_9519:
[----:B--23--:R-:W-:Y:S01]  /*5390*/  HFMA2.MMA R13, -RZ, RZ, 0, 0 ;  /* 0x00000000ff0d7435 */ /* 0x00cfe200000001ff */
[----:B------:R-:W-:Y:S01]  /*53a0*/  IMAD.MOV.U32 R12, RZ, RZ, 0x2 ;  /* 0x00000002ff0c7424 */ /* 0x000fe200078e00ff */
[----:B------:R-:W-:Y:S01]  /*53b0*/  MOV R11, 0x1f ;  /* 0x0000001f000b7802 */ /* 0x000fe20000000f00 */
[----:B------:R-:W-:-:S08]  /*53c0*/  IMAD.MOV.U32 R15, RZ, RZ, -0x1 ;  /* 0xffffffffff0f7424 */ /* 0x000fd000078e00ff */
[----:B01----:R-:W-:Y:S05]  /*53d0*/  WARPSYNC.COLLECTIVE R15, `(.L_x_9535) ;  /* 0x000000000f087348 */ /* 0x003fea0003c00000 */
[----:B------:R2:W3:Y:S02]  /*53e0*/  SHFL.BFLY P6, R14, R13, R12, R11 ;  /* 0x0c00000c0d0e7389 */ /* 0x0004e400000c000b */
[----:B0123--:R-:W-:Y:S01]  /*53f0*/  ENDCOLLECTIVE ;  /* 0x000000000000791b */ /* 0x00ffe20003800000 */
.L_x_9535:
[----:B------:R-:W-:Y:S02]  /*5400*/  IMAD.MOV.U32 R12, RZ, RZ, 0x1 ;  /* 0x00000001ff0c7424 */ /* 0x000fe400078e00ff */
[----:B------:R-:W-:-:S05]  /*5410*/  FADD.FTZ R27, RZ, R14 ;  /* 0x0000000eff1b7221 */ /* 0x000fca0000010000 */
[----:B------:R-:W-:-:S07]  /*5420*/  MOV R13, R27 ;  /* 0x0000001b000d7202 */ /* 0x000fce0000000f00 */
[----:B------:R-:W-:Y:S05]  /*5430*/  WARPSYNC.COLLECTIVE R15, `(.L_x_9536) ;  /* 0x000000000f087348 */ /* 0x000fea0003c00000 */
[----:B------:R0:W1:Y:S02]  /*5440*/  SHFL.BFLY P6, R14, R13, R12, R11 ;  /* 0x0c00000c0d0e7389 */ /* 0x00006400000c000b */
[----:B01----:R-:W-:Y:S01]  /*5450*/  ENDCOLLECTIVE ;  /* 0x000000000000791b */ /* 0x003fe20003800000 */
.L_x_9536:
[----:B------:R-:W-:Y:S01]  /*5460*/  HFMA2.MMA R12, -RZ, RZ, 0, 1.1920928955078125e-07 ;  /* 0x00000002ff0c7435 */ /* 0x000fe200000001ff */
[----:B------:R-:W-:Y:S01]  /*5470*/  IMAD.MOV.U32 R13, RZ, RZ, RZ ;  /* 0x000000ffff0d7224 */ /* 0x000fe200078e00ff */
[----:B------:R-:W-:-:S09]  /*5480*/  MOV R36, R14 ;  /* 0x0000000e00247202 */ /* 0x000fd20000000f00 */
[----:B------:R-:W-:Y:S05]  /*5490*/  WARPSYNC.COLLECTIVE R15, `(.L_x_9537) ;  /* 0x000000000f087348 */ /* 0x000fea0003c00000 */
[----:B------:R0:W1:Y:S02]  /*54a0*/  SHFL.BFLY P6, R14, R13, R12, R11 ;  /* 0x0c00000c0d0e7389 */ /* 0x00006400000c000b */
[----:B01----:R-:W-:Y:S01]  /*54b0*/  ENDCOLLECTIVE ;  /* 0x000000000000791b */ /* 0x003fe20003800000 */
.L_x_9537:
        /* <DEDUP_REMOVED lines=8> */
.L_x_9538:
[----:B------:R-:W-:Y:S01]  /*5540*/  HFMA2.MMA R12, -RZ, RZ, 0, 1.1920928955078125e-07 ;  /* 0x00000002ff0c7435 */ /* 0x000fe200000001ff */
[----:B------:R-:W-:Y:S01]  /*5550*/  IMAD.MOV.U32 R13, RZ, RZ, RZ ;  /* 0x000000ffff0d7224 */ /* 0x000fe200078e00ff */
[----:B------:R-:W-:-:S09]  /*5560*/  MOV R35, R14 ;  /* 0x0000000e00237202 */ /* 0x000fd20000000f00 */
[----:B------:R-:W-:Y:S05]  /*5570*/  WARPSYNC.COLLECTIVE R15, `(.L_x_9539) ;  /* 0x000000000f087348 */ /* 0x000fea0003c00000 */
[----:B------:R0:W1:Y:S02]  /*5580*/  SHFL.BFLY P6, R14, R13, R12, R11 ;  /* 0x0c00000c0d0e7389 */ /* 0x00006400000c000b */
[----:B01----:R-:W-:Y:S01]  /*5590*/  ENDCOLLECTIVE ;  /* 0x000000000000791b */ /* 0x003fe20003800000 */
.L_x_9539:
        /* <DEDUP_REMOVED lines=8> */
.L_x_9540:
[----:B------:R-:W-:Y:S01]  /*5620*/  HFMA2.MMA R12, -RZ, RZ, 0, 1.1920928955078125e-07 ;  /* 0x00000002ff0c7435 */ /* 0x000fe200000001ff */
[----:B------:R-:W-:Y:S01]  /*5630*/  IMAD.MOV.U32 R13, RZ, RZ, RZ ;  /* 0x000000ffff0d7224 */ /* 0x000fe200078e00ff */
[----:B------:R-:W-:-:S09]  /*5640*/  MOV R33, R14 ;  /* 0x0000000e00217202 */ /* 0x000fd20000000f00 */
[----:B------:R-:W-:Y:S05]  /*5650*/  WARPSYNC.COLLECTIVE R15, `(.L_x_9541) ;  /* 0x000000000f087348 */ /* 0x000fea0003c00000 */
[----:B------:R0:W1:Y:S02]  /*5660*/  SHFL.BFLY P6, R14, R13, R12, R11 ;  /* 0x0c00000c0d0e7389 */ /* 0x00006400000c000b */
[----:B01----:R-:W-:Y:S01]  /*5670*/  ENDCOLLECTIVE ;  /* 0x000000000000791b */ /* 0x003fe20003800000 */
.L_x_9541:
        /* <DEDUP_REMOVED lines=8> */
.L_x_9542:
[----:B------:R-:W-:Y:S01]  /*5700*/  HFMA2.MMA R12, -RZ, RZ, 0, 1.1920928955078125e-07 ;  /* 0x00000002ff0c7435 */ /* 0x000fe200000001ff */
[----:B------:R-:W-:Y:S01]  /*5710*/  IMAD.MOV.U32 R13, RZ, RZ, RZ ;  /* 0x000000ffff0d7224 */ /* 0x000fe200078e00ff */
[----:B------:R-:W-:-:S09]  /*5720*/  MOV R32, R14 ;  /* 0x0000000e00207202 */ /* 0x000fd20000000f00 */
[----:B------:R-:W-:Y:S05]  /*5730*/  WARPSYNC.COLLECTIVE R15, `(.L_x_9543) ;  /* 0x000000000f087348 */ /* 0x000fea0003c00000 */
[----:B------:R0:W1:Y:S02]  /*5740*/  SHFL.BFLY P6, R14, R13, R12, R11 ;  /* 0x0c00000c0d0e7389 */ /* 0x00006400000c000b */
[----:B01----:R-:W-:Y:S01]  /*5750*/  ENDCOLLECTIVE ;  /* 0x000000000000791b */ /* 0x003fe20003800000 */
.L_x_9543:
        /* <DEDUP_REMOVED lines=8> */
.L_x_9544:
[----:B------:R-:W-:Y:S01]  /*57e0*/  HFMA2.MMA R12, -RZ, RZ, 0, 1.1920928955078125e-07 ;  /* 0x00000002ff0c7435 */ /* 0x000fe200000001ff */
[----:B------:R-:W-:Y:S01]  /*57f0*/  IMAD.MOV.U32 R13, RZ, RZ, RZ ;  /* 0x000000ffff0d7224 */ /* 0x000fe200078e00ff */
[----:B------:R-:W-:-:S09]  /*5800*/  MOV R8, R14 ;  /* 0x0000000e00087202 */ /* 0x000fd20000000f00 */
[----:B------:R-:W-:Y:S05]  /*5810*/  WARPSYNC.COLLECTIVE R15, `(.L_x_9545) ;  /* 0x000000000f087348 */ /* 0x000fea0003c00000 */
[----:B------:R0:W1:Y:S02]  /*5820*/  SHFL.BFLY P6, R14, R13, R12, R11 ;  /* 0x0c00000c0d0e7389 */ /* 0x00006400000c000b */
[----:B01----:R-:W-:Y:S01]  /*5830*/  ENDCOLLECTIVE ;  /* 0x000000000000791b */ /* 0x003fe20003800000 */
.L_x_9545:
        /* <DEDUP_REMOVED lines=8> */
.L_x_9546:
[----:B------:R-:W-:Y:S01]  /*58c0*/  HFMA2.MMA R12, -RZ, RZ, 0, 1.1920928955078125e-07 ;  /* 0x00000002ff0c7435 */ /* 0x000fe200000001ff */
[----:B------:R-:W-:Y:S01]  /*58d0*/  IMAD.MOV.U32 R13, RZ, RZ, RZ ;  /* 0x000000ffff0d7224 */ /* 0x000fe200078e00ff */
[----:B------:R-:W-:-:S09]  /*58e0*/  MOV R19, R14 ;  /* 0x0000000e00137202 */ /* 0x000fd20000000f00 */
[----:B------:R-:W-:Y:S05]  /*58f0*/  WARPSYNC.COLLECTIVE R15, `(.L_x_9547) ;  /* 0x000000000f087348 */ /* 0x000fea0003c00000 */
[----:B------:R0:W1:Y:S02]  /*5900*/  SHFL.BFLY P6, R14, R13, R12, R11 ;  /* 0x0c00000c0d0e7389 */ /* 0x00006400000c000b */
[----:B01----:R-:W-:Y:S01]  /*5910*/  ENDCOLLECTIVE ;  /* 0x000000000000791b */ /* 0x003fe20003800000 */
.L_x_9547:
        /* <DEDUP_REMOVED lines=8> */
.L_x_9548:
[----:B------:R-:W-:Y:S01]  /*59a0*/  HFMA2.MMA R12, -RZ, RZ, 0, 1.1920928955078125e-07 ;  /* 0x00000002ff0c7435 */ /* 0x000fe200000001ff */
[----:B------:R-:W-:Y:S01]  /*59b0*/  IMAD.MOV.U32 R13, RZ, RZ, RZ ;  /* 0x000000ffff0d7224 */ /* 0x000fe200078e00ff */
[----:B------:R-:W-:-:S09]  /*59c0*/  MOV R6, R14 ;  /* 0x0000000e00067202 */ /* 0x000fd20000000f00 */
[----:B------:R-:W-:Y:S05]  /*59d0*/  WARPSYNC.COLLECTIVE R15, `(.L_x_9549) ;  /* 0x000000000f087348 */ /* 0x000fea0003c00000 */
[----:B------:R0:W1:Y:S02]  /*59e0*/  SHFL.BFLY P6, R14, R13, R12, R11 ;  /* 0x0c00000c0d0e7389 */ /* 0x00006400000c000b */
[----:B01----:R-:W-:Y:S01]  /*59f0*/  ENDCOLLECTIVE ;  /* 0x000000000000791b */ /* 0x003fe20003800000 */
.L_x_9549:
        /* <DEDUP_REMOVED lines=8> */
.L_x_9550:
[----:B------:R-:W-:Y:S01]  /*5a80*/  HFMA2.MMA R12, -RZ, RZ, 0, 1.1920928955078125e-07 ;  /* 0x00000002ff0c7435 */ /* 0x000fe200000001ff */
[----:B------:R-:W-:Y:S01]  /*5a90*/  IMAD.MOV.U32 R13, RZ, RZ, RZ ;  /* 0x000000ffff0d7224 */ /* 0x000fe200078e00ff */
[----:B------:R-:W-:-:S09]  /*5aa0*/  MOV R9, R14 ;  /* 0x0000000e00097202 */ /* 0x000fd20000000f00 */
[----:B------:R-:W-:Y:S05]  /*5ab0*/  WARPSYNC.COLLECTIVE R15, `(.L_x_9551) ;  /* 0x000000000f087348 */ /* 0x000fea0003c00000 */
[----:B------:R0:W1:Y:S02]  /*5ac0*/  SHFL.BFLY P6, R14, R13, R12, R11 ;  /* 0x0c00000c0d0e7389 */ /* 0x00006400000c000b */
[----:B01----:R-:W-:Y:S01]  /*5ad0*/  ENDCOLLECTIVE ;  /* 0x000000000000791b */ /* 0x003fe20003800000 */
.L_x_9551:
        /* <DEDUP_REMOVED lines=8> */
.L_x_9552:
[----:B------:R-:W-:Y:S01]  /*5b60*/  HFMA2.MMA R12, -RZ, RZ, 0, 1.1920928955078125e-07 ;  /* 0x00000002ff0c7435 */ /* 0x000fe200000001ff */
[----:B------:R-:W-:Y:S01]  /*5b70*/  IMAD.MOV.U32 R13, RZ, RZ, RZ ;  /* 0x000000ffff0d7224 */ /* 0x000fe200078e00ff */
[----:B------:R-:W-:-:S09]  /*5b80*/  MOV R7, R14 ;  /* 0x0000000e00077202 */ /* 0x000fd20000000f00 */
[----:B------:R-:W-:Y:S05]  /*5b90*/  WARPSYNC.COLLECTIVE R15, `(.L_x_9553) ;  /* 0x000000000f087348 */ /* 0x000fea0003c00000 */
[----:B------:R0:W1:Y:S02]  /*5ba0*/  SHFL.BFLY P6, R14, R13, R12, R11 ;  /* 0x0c00000c0d0e7389 */ /* 0x00006400000c000b */
[----:B01----:R-:W-:Y:S01]  /*5bb0*/  ENDCOLLECTIVE ;  /* 0x000000000000791b */ /* 0x003fe20003800000 */
.L_x_9553:
[----:B------:R-:W-:Y:S01]  /*5bc0*/  FADD.FTZ R18, R18, R7 ;  /* 0x0000000712127221 */ /* 0x000fe20000010000 */
[----:B------:R-:W-:Y:S01]  /*5bd0*/  MOV R12, 0x1 ;  /* 0x00000001000c7802 */ /* 0x000fe20000000f00 */
[----:B------:R-:W-:-:S04]  /*5be0*/  FADD.FTZ R17, RZ, R14 ;  /* 0x0000000eff117221 */ /* 0x000fc80000010000 */
[----:B------:R-:W-:-:S07]  /*5bf0*/  IMAD.MOV.U32 R13, RZ, RZ, R17 ;  /* 0x000000ffff0d7224 */ /* 0x000fce00078e0011 */
[----:B------:R-:W-:Y:S05]  /*5c00*/  WARPSYNC.COLLECTIVE R15, `(.L_x_9554) ;  /* 0x000000000f087348 */ /* 0x000fea0003c00000 */
[----:B------:R0:W1:Y:S02]  /*5c10*/  SHFL.BFLY P6, R14, R13, R12, R11 ;  /* 0x0c00000c0d0e7389 */ /* 0x00006400000c000b */
[----:B01----:R-:W-:Y:S01]  /*5c20*/  ENDCOLLECTIVE ;  /* 0x000000000000791b */ /* 0x003fe20003800000 */
.L_x_9554:
[----:B------:R-:W-:Y:S01]  /*5c30*/  HFMA2.MMA R13, -RZ, RZ, 0, 0 ;  /* 0x00000000ff0d7435 */ /* 0x000fe200000001ff */
[----:B------:R-:W-:Y:S02]  /*5c40*/  IMAD.MOV.U32 R12, RZ, RZ, 0x2 ;  /* 0x00000002ff0c7424 */ /* 0x000fe400078e00ff */
[----:B------:R-:W-:-:S08]  /*5c50*/  IMAD.MOV.U32 R0, RZ, RZ, R14 ;  /* 0x000000ffff007224 */ /* 0x000fd000078e000e */
[----:B------:R-:W-:Y:S05]  /*5c60*/  WARPSYNC.COLLECTIVE R15, `(.L_x_9555) ;  /* 0x000000000f087348 */ /* 0x000fea0003c00000 */
[----:B------:R0:W1:Y:S02]  /*5c70*/  SHFL.BFLY P6, R14, R13, R12, R11 ;  /* 0x0c00000c0d0e7389 */ /* 0x00006400000c000b */
[----:B01----:R-:W-:Y:S01]  /*5c80*/  ENDCOLLECTIVE ;  /* 0x000000000000791b */ /* 0x003fe20003800000 */
.L_x_9555:
[----:B------:R-:W-:Y:S01]  /*5c90*/  FADD.FTZ R17, R17, R0 ;  /* 0x0000000011117221 */ /* 0x000fe20000010000 */
[----:B------:R-:W-:Y:S02]  /*5ca0*/  IMAD.MOV.U32 R12, RZ, RZ, 0x1 ;  /* 0x00000001ff0c7424 */ /* 0x000fe400078e00ff */
[----:B------:R-:W-:-:S05]  /*5cb0*/  FADD.FTZ R34, RZ, R14 ;  /* 0x0000000eff227221 */ /* 0x000fca0000010000 */
[----:B------:R-:W-:-:S07]  /*5cc0*/  MOV R13, R34 ;  /* 0x00000022000d7202 */ /* 0x000fce0000000f00 */
[----:B------:R-:W-:Y:S05]  /*5cd0*/  WARPSYNC.COLLECTIVE R15, `(.L_x_9556) ;  /* 0x000000000f087348 */ /* 0x000fea0003c00000 */
[----:B------:R0:W1:Y:S02]  /*5ce0*/  SHFL.BFLY P6, R14, R13, R12, R11 ;  /* 0x0c00000c0d0e7389 */ /* 0x00006400000c000b */
[----:B01----:R-:W-:Y:S01]  /*5cf0*/  ENDCOLLECTIVE ;  /* 0x000000000000791b */ /* 0x003fe20003800000 */
.L_x_9556:
[----:B------:R-:W-:Y:S01]  /*5d00*/  HFMA2.MMA R12, -RZ, RZ, 0, 1.1920928955078125e-07 ;  /* 0x00000002ff0c7435 */ /* 0x000fe200000001ff */
[----:B------:R-:W-:Y:S01]  /*5d10*/  IMAD.MOV.U32 R13, RZ, RZ, RZ ;  /* 0x000000ffff0d7224 */ /* 0x000fe200078e00ff */
[----:B------:R-:W-:-:S09]  /*5d20*/  MOV R31, R14 ;  /* 0x0000000e001f7202 */ /* 0x000fd20000000f00 */
[----:B------:R-:W-:Y:S05]  /*5d30*/  WARPSYNC.COLLECTIVE R15, `(.L_x_9557) ;  /* 0x000000000f087348 */ /* 0x000fea0003c00000 */
[----:B------:R0:W1:Y:S02]  /*5d40*/  SHFL.BFLY P6, R14, R13, R12, R11 ;  /* 0x0c00000c0d0e7389 */ /* 0x00006400000c000b */
[----:B01----:R-:W-:Y:S01]  /*5d50*/  ENDCOLLECTIVE ;  /* 0x000000000000791b */ /* 0x003fe20003800000 */
.L_x_9557:
        /* <DEDUP_REMOVED lines=8> */
.L_x_9558:
[----:B------:R-:W-:Y:S01]  /*5de0*/  HFMA2.MMA R12, -RZ, RZ, 0, 1.1920928955078125e-07 ;  /* 0x00000002ff0c7435 */ /* 0x000fe200000001ff */
[----:B------:R-:W-:Y:S01]  /*5df0*/  IMAD.MOV.U32 R13, RZ, RZ, RZ ;  /* 0x000000ffff0d7224 */ /* 0x000fe200078e00ff */
[----:B------:R-:W-:-:S09]  /*5e00*/  MOV R27, R14 ;  /* 0x0000000e001b7202 */ /* 0x000fd20000000f00 */
[----:B------:R-:W-:Y:S05]  /*5e10*/  WARPSYNC.COLLECTIVE R15, `(.L_x_9559) ;  /* 0x000000000f087348 */ /* 0x000fea0003c00000 */
[----:B------:R0:W1:Y:S02]  /*5e20*/  SHFL.BFLY P6, R14, R13, R12, R11 ;  /* 0x0c00000c0d0e7389 */ /* 0x00006400000c000b */
[----:B01----:R-:W-:Y:S01]  /*5e30*/  ENDCOLLECTIVE ;  /* 0x000000000000791b */ /* 0x003fe20003800000 */
.L_x_9559:
        /* <DEDUP_REMOVED lines=8> */
.L_x_9560:
[----:B------:R-:W-:Y:S01]  /*5ec0*/  HFMA2.MMA R12, -RZ, RZ, 0, 1.1920928955078125e-07 ;  /* 0x00000002ff0c7435 */ /* 0x000fe200000001ff */
[----:B------:R-:W-:Y:S01]  /*5ed0*/  IMAD.MOV.U32 R13, RZ, RZ, RZ ;  /* 0x000000ffff0d7224 */ /* 0x000fe200078e00ff */
[----:B------:R-:W-:-:S09]  /*5ee0*/  MOV R20, R14 ;  /* 0x0000000e00147202 */ /* 0x000fd20000000f00 */
[----:B------:R-:W-:Y:S05]  /*5ef0*/  WARPSYNC.COLLECTIVE R15, `(.L_x_9561) ;  /* 0x000000000f087348 */ /* 0x000fea0003c00000 */
[----:B------:R0:W1:Y:S02]  /*5f00*/  SHFL.BFLY P6, R14, R13, R12, R11 ;  /* 0x0c00000c0d0e7389 */ /* 0x00006400000c000b */
[----:B01----:R-:W-:Y:S01]  /*5f10*/  ENDCOLLECTIVE ;  /* 0x000000000000791b */ /* 0x003fe20003800000 */
.L_x_9561:
        /* <DEDUP_REMOVED lines=8> */
.L_x_9562:
[----:B------:R-:W-:Y:S01]  /*5fa0*/  HFMA2.MMA R12, -RZ, RZ, 0, 1.1920928955078125e-07 ;  /* 0x00000002ff0c7435 */ /* 0x000fe200000001ff */
[----:B------:R-:W-:Y:S01]  /*5fb0*/  IMAD.MOV.U32 R13, RZ, RZ, RZ ;  /* 0x000000ffff0d7224 */ /* 0x000fe200078e00ff */
[----:B------:R-:W-:-:S09]  /*5fc0*/  MOV R16, R14 ;  /* 0x0000000e00107202 */ /* 0x000fd20000000f00 */
[----:B------:R-:W-:Y:S05]  /*5fd0*/  WARPSYNC.COLLECTIVE R15, `(.L_x_9563) ;  /* 0x000000000f087348 */ /* 0x000fea0003c00000 */
[----:B------:R0:W1:Y:S02]  /*5fe0*/  SHFL.BFLY P6, R14, R13, R12, R11 ;  /* 0x0c00000c0d0e7389 */ /* 0x00006400000c000b */
[----:B01----:R-:W-:Y:S01]  /*5ff0*/  ENDCOLLECTIVE ;  /* 0x000000000000791b */ /* 0x003fe20003800000 */
.L_x_9563:
        /* <DEDUP_REMOVED lines=8> */
.L_x_9564:
[----:B------:R-:W-:Y:S01]  /*6080*/  HFMA2.MMA R12, -RZ, RZ, 0, 1.1920928955078125e-07 ;  /* 0x00000002ff0c7435 */ /* 0x000fe200000001ff */
[----:B------:R-:W-:Y:S01]  /*6090*/  IMAD.MOV.U32 R13, RZ, RZ, RZ ;  /* 0x000000ffff0d7224 */ /* 0x000fe200078e00ff */
[----:B------:R-:W-:-:S09]  /*60a0*/  MOV R9, R14 ;  /* 0x0000000e00097202 */ /* 0x000fd20000000f00 */
[----:B------:R-:W-:Y:S05]  /*60b0*/  WARPSYNC.COLLECTIVE R15, `(.L_x_9565) ;  /* 0x000000000f087348 */ /* 0x000fea0003c00000 */
[----:B------:R0:W1:Y:S02]  /*60c0*/  SHFL.BFLY P6, R14, R13, R12, R11 ;  /* 0x0c00000c0d0e7389 */ /* 0x00006400000c000b */
[----:B01----:R-:W-:Y:S01]  /*60d0*/  ENDCOLLECTIVE ;  /* 0x000000000000791b */ /* 0x003fe20003800000 */
.L_x_9565:
        /* <DEDUP_REMOVED lines=8> */
.L_x_9566:
[----:B------:R-:W-:Y:S01]  /*6160*/  HFMA2.MMA R12, -RZ, RZ, 0, 1.1920928955078125e-07 ;  /* 0x00000002ff0c7435 */ /* 0x000fe200000001ff */
[----:B------:R-:W-:Y:S01]  /*6170*/  IMAD.MOV.U32 R13, RZ, RZ, RZ ;  /* 0x000000ffff0d7224 */ /* 0x000fe200078e00ff */
[----:B------:R-:W-:-:S09]  /*6180*/  MOV R7, R14 ;  /* 0x0000000e00077202 */ /* 0x000fd20000000f00 */
[----:B------:R-:W-:Y:S05]  /*6190*/  WARPSYNC.COLLECTIVE R15, `(.L_x_9567) ;  /* 0x000000000f087348 */ /* 0x000fea0003c00000 */
[----:B------:R0:W1:Y:S02]  /*61a0*/  SHFL.BFLY P6, R14, R13, R12, R11 ;  /* 0x0c00000c0d0e7389 */ /* 0x00006400000c000b */
[----:B01----:R-:W-:Y:S01]  /*61b0*/  ENDCOLLECTIVE ;  /* 0x000000000000791b */ /* 0x003fe20003800000 */
.L_x_9567:
[----:B------:R-:W-:Y:S01]  /*61c0*/  FADD.FTZ R7, R8, R7 ;  /* 0x0000000708077221 */ /* 0x000fe20000010000 */
[----:B------:R-:W-:Y:S01]  /*61d0*/  MOV R12, 0x1 ;  /* 0x00000001000c7802 */ /* 0x000fe20000000f00 */
[----:B------:R-:W-:-:S04]  /*61e0*/  FADD.FTZ R6, RZ, R14 ;  /* 0x0000000eff067221 */ /* 0x000fc80000010000 */
[----:B------:R-:W-:-:S07]  /*61f0*/  IMAD.MOV.U32 R13, RZ, RZ, R6 ;  /* 0x000000ffff0d7224 */ /* 0x000fce00078e0006 */
[----:B------:R-:W-:Y:S05]  /*6200*/  WARPSYNC.COLLECTIVE R15, `(.L_x_9568) ;  /* 0x000000000f087348 */ /* 0x000fea0003c00000 */
[----:B------:R0:W1:Y:S02]  /*6210*/  SHFL.BFLY P6, R14, R13, R12, R11 ;  /* 0x0c00000c0d0e7389 */ /* 0x00006400000c000b */
[----:B01----:R-:W-:Y:S01]  /*6220*/  ENDCOLLECTIVE ;  /* 0x000000000000791b */ /* 0x003fe20003800000 */
.L_x_9568:
[----:B------:R-:W-:Y:S01]  /*6230*/  HFMA2.MMA R13, -RZ, RZ, 0, 0 ;  /* 0x00000000ff0d7435 */ /* 0x000fe200000001ff */
[----:B------:R-:W-:Y:S02]  /*6240*/  IMAD.MOV.U32 R12, RZ, RZ, 0x2 ;  /* 0x00000002ff0c7424 */ /* 0x000fe400078e00ff */
[----:B------:R-:W-:-:S08]  /*6250*/  IMAD.MOV.U32 R0, RZ, RZ, R14 ;  /* 0x000000ffff007224 */ /* 0x000fd000078e000e */
[----:B------:R-:W-:Y:S05]  /*6260*/  WARPSYNC.COLLECTIVE R15, `(.L_x_9569) ;  /* 0x000000000f087348 */ /* 0x000fea0003c00000 */
[----:B------:R0:W1:Y:S02]  /*6270*/  SHFL.BFLY P6, R14, R13, R12, R11 ;  /* 0x0c00000c0d0e7389 */ /* 0x00006400000c000b */
[----:B01----:R-:W-:Y:S01]  /*6280*/  ENDCOLLECTIVE ;  /* 0x000000000000791b */ /* 0x003fe20003800000 */
.L_x_9569:
[----:B------:R-:W-:Y:S01]  /*6290*/  FADD.FTZ R0, R6, R0 ;  /* 0x0000000006007221 */ /* 0x000fe20000010000 */
[----:B------:R-:W-:Y:S01]  /*62a0*/  IMAD.MOV.U32 R12, RZ, RZ, 0x1 ;  /* 0x00000001ff0c7424 */ /* 0x000fe200078e00ff */
[----:B------:R-:W-:-:S05]  /*62b0*/  MOV R13, R14 ;  /* 0x0000000e000d7202 */ /* 0x000fca0000000f00 */
[----:B------:R-:W-:-:S07]  /*62c0*/  FADD.FTZ R13, RZ, R13 ;  /* 0x0000000dff0d7221 */ /* 0x000fce0000010000 */
[----:B------:R-:W-:Y:S05]  /*62d0*/  WARPSYNC.COLLECTIVE R15, `(.L_x_9570) ;  /* 0x000000000f087348 */ /* 0x000fea0003c00000 */
[----:B------:R0:W1:Y:S02]  /*62e0*/  SHFL.BFLY P6, R14, R13, R12, R11 ;  /* 0x0c00000c0d0e7389 */ /* 0x00006400000c000b */
[----:B01----:R-:W-:Y:S01]  /*62f0*/  ENDCOLLECTIVE ;  /* 0x000000000000791b */ /* 0x003fe20003800000 */
.L_x_9570:
[----:B------:R-:W-:Y:S02]  /*6300*/  IMAD.MOV.U32 R12, RZ, RZ, 0x2 ;  /* 0x00000002ff0c7424 */ /* 0x000fe400078e00ff */
[----:B------:R-:W-:Y:S01]  /*6310*/  FADD.FTZ R6, R13, R14 ;  /* 0x0000000e0d067221 */ /* 0x000fe20000010000 */
[----:B------:R-:W-:-:S11]  /*6320*/  HFMA2.MMA R13, -RZ, RZ, 0, 0 ;  /* 0x00000000ff0d7435 */ /* 0x000fd600000001ff */
[----:B------:R-:W-:Y:S05]  /*6330*/  WARPSYNC.COLLECTIVE R15, `(.L_x_9571) ;  /* 0x000000000f087348 */ /* 0x000fea0003c00000 */
[----:B------:R0:W1:Y:S02]  /*6340*/  SHFL.BFLY P6, R14, R13, R12, R11 ;  /* 0x0c00000c0d0e7389 */ /* 0x00006400000c000b */
[----:B01----:R-:W-:Y:S01]  /*6350*/  ENDCOLLECTIVE ;  /* 0x000000000000791b */ /* 0x003fe20003800000 */
.L_x_9571:
[----:B------:R-:W-:Y:S01]  /*6360*/  HFMA2.MMA R12, -RZ, RZ, 0, 5.9604644775390625e-08 ;  /* 0x00000001ff0c7435 */ /* 0x000fe200000001ff */
[----:B------:R-:W-:-:S05]  /*6370*/  MOV R37, R14 ;  /* 0x0000000e00257202 */ /* 0x000fca0000000f00 */
[----:B------:R-:W-:-:S04]  /*6380*/  FADD.FTZ R37, RZ, R37 ;  /* 0x00000025ff257221 */ /* 0x000fc80000010000 */
[----:B------:R-:W-:-:S07]  /*6390*/  IMAD.MOV.U32 R13, RZ, RZ, R37 ;  /* 0x000000ffff0d7224 */ /* 0x000fce00078e0025 */
[----:B------:R-:W-:Y:S05]  /*63a0*/  WARPSYNC.COLLECTIVE R15, `(.L_x_9572) ;  /* 0x000000000f087348 */ /* 0x000fea0003c00000 */
[----:B------:R0:W1:Y:S02]  /*63b0*/  SHFL.BFLY P6, R14, R13, R12, R11 ;  /* 0x0c00000c0d0e7389 */ /* 0x00006400000c000b */
[----:B01----:R-:W-:Y:S01]  /*63c0*/  ENDCOLLECTIVE ;  /* 0x000000000000791b */ /* 0x003fe20003800000 */
.L_x_9572:
        /* <DEDUP_REMOVED lines=8> */
.L_x_9573:
[----:B------:R-:W-:Y:S02]  /*6450*/  IMAD.MOV.U32 R12, RZ, RZ, 0x1 ;  /* 0x00000001ff0c7424 */ /* 0x000fe400078e00ff */
[----:B------:R-:W-:-:S04]  /*6460*/  IMAD.MOV.U32 R8, RZ, RZ, R14 ;  /* 0x000000ffff087224 */ /* 0x000fc800078e000e */
[----:B------:R-:W-:-:S05]  /*6470*/  FADD.FTZ R8, RZ, R8 ;  /* 0x00000008ff087221 */ /* 0x000fca0000010000 */
[----:B------:R-:W-:-:S07]  /*6480*/  MOV R13, R8 ;  /* 0x00000008000d7202 */ /* 0x000fce0000000f00 */
[----:B------:R-:W-:Y:S05]  /*6490*/  WARPSYNC.COLLECTIVE R15, `(.L_x_9574) ;  /* 0x000000000f087348 */ /* 0x000fea0003c00000 */
[----:B------:R0:W1:Y:S02]  /*64a0*/  SHFL.BFLY P6, R14, R13, R12, R11 ;  /* 0x0c00000c0d0e7389 */ /* 0x00006400000c000b */
[----:B01----:R-:W-:Y:S01]  /*64b0*/  ENDCOLLECTIVE ;  /* 0x000000000000791b */ /* 0x003fe20003800000 */
.L_x_9574:
[----:B------:R-:W-:Y:S01]  /*64c0*/  HFMA2.MMA R12, -RZ, RZ, 0, 1.1920928955078125e-07 ;  /* 0x00000002ff0c7435 */ /* 0x000fe200000001ff */
[----:B------:R-:W-:Y:S01]  /*64d0*/  IMAD.MOV.U32 R13, RZ, RZ, RZ ;  /* 0x000000ffff0d7224 */ /* 0x000fe200078e00ff */
[----:B------:R-:W-:-:S09]  /*64e0*/  MOV R25, R14 ;  /* 0x0000000e00197202 */ /* 0x000fd20000000f00 */
[----:B------:R-:W-:Y:S05]  /*64f0*/  WARPSYNC.COLLECTIVE R15, `(.L_x_9575) ;  /* 0x000000000f087348 */ /* 0x000fea0003c00000 */
[----:B------:R0:W1:Y:S02]  /*6500*/  SHFL.BFLY P6, R14, R13, R12, R11 ;  /* 0x0c00000c0d0e7389 */ /* 0x00006400000c000b */
[----:B01----:R-:W-:Y:S01]  /*6510*/  ENDCOLLECTIVE ;  /* 0x000000000000791b */ /* 0x003fe20003800000 */
.L_x_9575:
        /* <DEDUP_REMOVED lines=8> */
.L_x_9576:
[----:B------:R-:W-:Y:S01]  /*65a0*/  HFMA2.MMA R12, -RZ, RZ, 0, 1.1920928955078125e-07 ;  /* 0x00000002ff0c7435 */ /* 0x000fe200000001ff */
[----:B------:R-:W-:Y:S01]  /*65b0*/  IMAD.MOV.U32 R13, RZ, RZ, RZ ;  /* 0x000000ffff0d7224 */ /* 0x000fe200078e00ff */
[----:B------:R-:W-:-:S09]  /*65c0*/  MOV R30, R14 ;  /* 0x0000000e001e7202 */ /* 0x000fd20000000f00 */
[----:B------:R-:W-:Y:S05]  /*65d0*/  WARPSYNC.COLLECTIVE R15, `(.L_x_9577) ;  /* 0x000000000f087348 */ /* 0x000fea0003c00000 */
[----:B------:R0:W1:Y:S02]  /*65e0*/  SHFL.BFLY P6, R14, R13, R12, R11 ;  /* 0x0c00000c0d0e7389 */ /* 0x00006400000c000b */
[----:B01----:R-:W-:Y:S01]  /*65f0*/  ENDCOLLECTIVE ;  /* 0x000000000000791b */ /* 0x003fe20003800000 */
.L_x_9577:
[----:B------:R-:W-:Y:S01]  /*6600*/  FADD.FTZ R10, R10, R30 ;  /* 0x0000001e0a0a7221 */ /* 0x000fe20000010000 */
[----:B------:R-:W-:Y:S01]  /*6610*/  MOV R12, 0x1 ;  /* 0x00000001000c7802 */ /* 0x000fe20000000f00 */
[----:B------:R-:W-:-:S04]  /*6620*/  IMAD.MOV.U32 R25, RZ, RZ, R14 ;  /* 0x000000ffff197224 */ /* 0x000fc800078e000e */
[----:B------:R-:W-:-:S07]  /*6630*/  FADD.FTZ R13, RZ, R25 ;  /* 0x00000019ff0d7221 */ /* 0x000fce0000010000 */
[----:B------:R-:W-:Y:S05]  /*6640*/  WARPSYNC.COLLECTIVE R15, `(.L_x_9578) ;  /* 0x000000000f087348 */ /* 0x000fea0003c00000 */
[----:B------:R0:W1:Y:S02]  /*6650*/  SHFL.BFLY P6, R14, R13, R12, R11 ;  /* 0x0c00000c0d0e7389 */ /* 0x00006400000c000b */
[----:B01----:R-:W-:Y:S01]  /*6660*/  ENDCOLLECTIVE ;  /* 0x000000000000791b */ /* 0x003fe20003800000 */
.L_x_9578:
[----:B------:R-:W-:Y:S02]  /*6670*/  IMAD.MOV.U32 R12, RZ, RZ, 0x2 ;  /* 0x00000002ff0c7424 */ /* 0x000fe400078e00ff */
[----:B------:R-:W-:-:S04]  /*6680*/  IMAD.MOV.U32 R34, RZ, RZ, R14 ;  /* 0x000000ffff227224 */ /* 0x000fc800078e000e */
[----:B------:R-:W-:Y:S01]  /*6690*/  FADD.FTZ R25, R13, R34 ;  /* 0x000000220d197221 */ /* 0x000fe20000010000 */
[----:B------:R-:W-:-:S11]  /*66a0*/  HFMA2.MMA R13, -RZ, RZ, 0, 0 ;  /* 0x00000000ff0d7435 */ /* 0x000fd600000001ff */
[----:B------:R-:W-:Y:S05]  /*66b0*/  WARPSYNC.COLLECTIVE R15, `(.L_x_9579) ;  /* 0x000000000f087348 */ /* 0x000fea0003c00000 */
[----:B------:R0:W1:Y:S02]  /*66c0*/  SHFL.BFLY P6, R14, R13, R12, R11 ;  /* 0x0c00000c0d0e7389 */ /* 0x00006400000c000b */
[----:B01----:R-:W-:Y:S01]  /*66d0*/  ENDCOLLECTIVE ;  /* 0x000000000000791b */ /* 0x003fe20003800000 */
.L_x_9579:
[----:B------:R-:W-:Y:S01]  /*66e0*/  HFMA2.MMA R12, -RZ, RZ, 0, 5.9604644775390625e-08 ;  /* 0x00000001ff0c7435 */ /* 0x000fe200000001ff */
[----:B------:R-:W-:-:S05]  /*66f0*/  MOV R19, R14 ;  /* 0x0000000e00137202 */ /* 0x000fca0000000f00 */
[----:B------:R-:W-:-:S04]  /*6700*/  FADD.FTZ R19, RZ, R19 ;  /* 0x00000013ff137221 */ /* 0x000fc80000010000 */
[----:B------:R-:W-:-:S07]  /*6710*/  IMAD.MOV.U32 R13, RZ, RZ, R19 ;  /* 0x000000ffff0d7224 */ /* 0x000fce00078e0013 */
[----:B------:R-:W-:Y:S05]  /*6720*/  WARPSYNC.COLLECTIVE R15, `(.L_x_9580) ;  /* 0x000000000f087348 */ /* 0x000fea0003c00000 */
[----:B------:R0:W1:Y:S02]  /*6730*/  SHFL.BFLY P6, R14, R13, R12, R11 ;  /* 0x0c00000c0d0e7389 */ /* 0x00006400000c000b */
[----:B01----:R-:W-:Y:S01]  /*6740*/  ENDCOLLECTIVE ;  /* 0x000000000000791b */ /* 0x003fe20003800000 */
.L_x_9580:
[----:B------:R-:W-:Y:S01]  /*6750*/  IMAD.MOV.U32 R13, RZ, RZ, RZ ;  /* 0x000000ffff0d7224 */ /* 0x000fe200078e00ff */
[----:B------:R-:W-:Y:S01]  /*6760*/  MOV R12, 0x2 ;  /* 0x00000002000c7802 */ /* 0x000fe20000000f00 */
[----:B------:R-:W-:-:S07]  /*6770*/  FADD.FTZ R19, R19, R14 ;  /* 0x0000000e13137221 */ /* 0x000fce0000010000 */
[----:B------:R-:W-:Y:S05]  /*6780*/  WARPSYNC.COLLECTIVE R15, `(.L_x_9581) ;  /* 0x000000000f087348 */ /* 0x000fea0003c00000 */
[----:B------:R0:W1:Y:S02]  /*6790*/  SHFL.BFLY P6, R14, R13, R12, R11 ;  /* 0x0c00000c0d0e7389 */ /* 0x00006400000c000b */
[----:B01----:R-:W-:Y:S01]  /*67a0*/  ENDCOLLECTIVE ;  /* 0x000000000000791b */ /* 0x003fe20003800000 */
.L_x_9581:
[----:B------:R-:W-:Y:S01]  /*67b0*/  HFMA2.MMA R12, -RZ, RZ, 0, 5.9604644775390625e-08 ;  /* 0x00000001ff0c7435 */ /* 0x000fe200000001ff */
[----:B------:R-:W-:-:S04]  /*67c0*/  IMAD.MOV.U32 R30, RZ, RZ, R14 ;  /* 0x000000ffff1e7224 */ /* 0x000fc800078e000e */
[----:B------:R-:W-:-:S07]  /*67d0*/  FADD.FTZ R13, RZ, R30 ;  /* 0x0000001eff0d7221 */ /* 0x000fce0000010000 */
[----:B------:R-:W-:Y:S05]  /*67e0*/  WARPSYNC.COLLECTIVE R15, `(.L_x_9582) ;  /* 0x000000000f087348 */ /* 0x000fea0003c00000 */
[----:B------:R0:W1:Y:S02]  /*67f0*/  SHFL.BFLY P6, R14, R13, R12, R11 ;  /* 0x0c00000c0d0e7389 */ /* 0x00006400000c000b */
[----:B01----:R-:W-:Y:S01]  /*6800*/  ENDCOLLECTIVE ;  /* 0x000000000000791b */ /* 0x003fe20003800000 */
.L_x_9582:
[----:B------:R-:W-:Y:S05]  /*6810*/  BRA `(.L_x_9583) ;  /* 0xffffffd000187947 */ /* 0x000fea000383ffff */
.L_x_9584:
        /* <DEDUP_REMOVED lines=14> */
.L_x_29741:


//--------------------- .text._ZN4vllm25paged_attention_v2_kernelI13__nv_bfloat16hLi128ELi32ELi128ELNS_18Fp8KVCacheDataTypeE1ELb1ELi512EEEvPfS3_PT_PKS4_PKT0_SA_ifPKiSC_iPKfiiiSE_SE_iiiii --------------------------
	.section	.text._ZN4vllm25paged_attention_v2_kernelI13__nv_bfloat16hLi128ELi32ELi128ELNS_18Fp8KVCacheDataTypeE1ELb1ELi512EEEvPfS3_PT_PKS4_PKT0_SA_ifPKiSC_iPKfiiiSE_SE_iiiii,"ax",@progbits
	.align	128
        .global         _ZN4vllm25paged_attention_v2_kernelI13__nv_bfloat16hLi128ELi32ELi128ELNS_18Fp8KVCacheDataTypeE1ELb1ELi512EEEvPfS3_PT_PKS4_PKT0_SA_ifPKiSC_iPKfiiiSE_SE_iiiii
        .type           _ZN4vllm25paged_attention_v2_kernelI13__nv_bfloat16hLi128ELi32ELi128ELNS_18Fp8KVCacheDataTypeE1ELb1ELi512EEEvPfS3_PT_PKS4_PKT0_SA_ifPKiSC_iPKfiiiSE_SE_iiiii,@function
        .size           _ZN4vllm25paged_attention_v2_kernelI13__nv_bfloat16hLi128ELi32ELi128ELNS_18Fp8KVCacheDataTypeE1ELb1ELi512EEEvPfS3_PT_PKS4_PKT0_SA_ifPKiSC_iPKfiiiSE_SE_iiiii,(.L_x_29742 - _ZN4vllm25paged_attention_v2_kernelI13__nv_bfloat16hLi128ELi32ELi128ELNS_18Fp8KVCacheDataTypeE1ELb1ELi512EEEvPfS3_PT_PKS4_PKT0_SA_ifPKiSC_iPKfiiiSE_SE_iiiii)
        .other          _ZN4vllm25paged_attention_v2_kernelI13__nv_bfloat16hLi128ELi32ELi128ELNS_18Fp8KVCacheDataTypeE1ELb1ELi512EEEvPfS3_PT_PKS4_PKT0_SA_ifPKiSC_iPKfiiiSE_SE_iiiii,@"STO_CUDA_ENTRY STV_DEFAULT"
_ZN4vllm25paged_attention_v2_kernelI13__nv_bfloat16hLi128ELi32ELi128ELNS_18Fp8KVCacheDataTypeE1ELb1ELi512EEEvPfS3_PT_PKS4_PKT0_SA_ifPKiSC_iPKfiiiSE_SE_iiiii:
.text._ZN4vllm25paged_attention_v2_kernelI13__nv_bfloat16hLi128ELi32ELi128ELNS_18Fp8KVCacheDataTypeE1ELb1ELi512EEEvPfS3_PT_PKS4_PKT0_SA_ifPKiSC_iPKfiiiSE_SE_iiiii:
        /* <DEDUP_REMOVED lines=55> */
.L_x_9589:
        /* <DEDUP_REMOVED lines=15> */
.L_x_9588:
[----:B------:R-:W-:Y:S05]  /*0460*/  BSYNC B1 ;  /* 0x0000000000017941 */ /* 0x000fea0003800000 */
.L_x_9587:
        /* <DEDUP_REMOVED lines=15> */
.L_x_9590:
        /* <DEDUP_REMOVED lines=28> */
.L_x_9586:
[----:B------:R-:W-:Y:S05]  /*0720*/  BSYNC B0 ;  /* 0x0000000000007941 */ /* 0x000fea0003800000 */
.L_x_9585:
        /* <DEDUP_REMOVED lines=86> */
.L_x_9591:
[----:B------:R-:W-:Y:S02]  /*0c90*/  ULDC UR4, c[0x0][0x288] ;  /* 0x0000a20000047ab9 */ /* 0x000fe40000000800 */
[----:B-1----:R-:W-:-:S04]  /*0ca0*/  IMAD R4, R26, UR4, R27 ;  /* 0x000000041a047c24 */ /* 0x002fc8000f8e021b */
[----:B------:R-:W-:-:S07]  /*0cb0*/  IMAD R9, R4, R9, RZ ;  /* 0x0000000904097224 */ /* 0x000fce00078e02ff */
.L_x_9592:
        /* <DEDUP_REMOVED lines=27> */
.L_x_9596:
        /* <DEDUP_REMOVED lines=36> */
.L_x_9594:
[----:B------:R-:W-:Y:S05]  /*10b0*/  BSYNC B7 ;  /* 0x0000000000077941 */ /* 0x000fea0003800000 */
.L_x_9593:
        /* <DEDUP_REMOVED lines=28> */
.L_x_9639:
        /* <DEDUP_REMOVED lines=49> */
.L_x_9602:
        /* <DEDUP_REMOVED lines=11> */
.L_x_9601:
[----:B------:R-:W-:Y:S05]  /*1640*/  BSYNC B1 ;  /* 0x0000000000017941 */ /* 0x000fea0003800000 */
.L_x_9600:
        /* <DEDUP_REMOVED lines=14> */
.L_x_9605:
        /* <DEDUP_REMOVED lines=100> */
.L_x_9604:
[----:B------:R-:W-:Y:S05]  /*1d70*/  BSYNC B1 ;  /* 0x0000000000017941 */ /* 0x000fea0003800000 */
.L_x_9603:
        /* <DEDUP_REMOVED lines=55> */
.L_x_9607:
[----:B------:R-:W-:Y:S05]  /*20f0*/  BSYNC B1 ;  /* 0x0000000000017941 */ /* 0x000fea0003800000 */
.L_x_9606:
        /* <DEDUP_REMOVED lines=26> */
.L_x_9599:
[----:B------:R-:W-:Y:S05]  /*22a0*/  BSYNC B0 ;  /* 0x0000000000007941 */ /* 0x000fea0003800000 */
.L_x_9598:
        /* <DEDUP_REMOVED lines=57> */
.L_x_9612:
        /* <DEDUP_REMOVED lines=8> */
.L_x_9611:
[----:B------:R-:W-:Y:S05]  /*26c0*/  BSYNC B1 ;  /* 0x0000000000017941 */ /* 0x000fea0003800000 */
.L_x_9610:
        /* <DEDUP_REMOVED lines=14> */
.L_x_9615:
        /* <DEDUP_REMOVED lines=52> */
.L_x_9614:
[----:B------:R-:W-:Y:S05]  /*2af0*/  BSYNC B1 ;  /* 0x0000000000017941 */ /* 0x000fea0003800000 */
.L_x_9613:
        /* <DEDUP_REMOVED lines=31> */
.L_x_9617:
[----:B------:R-:W-:Y:S05]  /*2cf0*/  BSYNC B1 ;  /* 0x0000000000017941 */ /* 0x000fea0003800000 */
.L_x_9616:
        /* <DEDUP_REMOVED lines=14> */
.L_x_9609:
[----:B------:R-:W-:Y:S05]  /*2de0*/  BSYNC B0 ;  /* 0x0000000000007941 */ /* 0x000fea0003800000 */
.L_x_9608:
        /* <DEDUP_REMOVED lines=22> */
.L_x_9619:
[----:B------:R-:W-:Y:S05]  /*2f50*/  BSYNC B0 ;  /* 0x0000000000007941 */ /* 0x000fea0003800000 */
.L_x_9618:
        /* <DEDUP_REMOVED lines=27> */
.L_x_9623:
        /* <DEDUP_REMOVED lines=33> */
.L_x_9621:
[----:B------:R-:W-:Y:S05]  /*3320*/  BSYNC B6 ;  /* 0x0000000000067941 */ /* 0x000fea0003800000 */
.L_x_9620:
        /* <DEDUP_REMOVED lines=61> */
.L_x_9672:
        /* <DEDUP_REMOVED lines=40> */
.L_x_9626:
[----:B------:R-:W-:Y:S05]  /*3980*/  BSYNC B0 ;  /* 0x0000000000007941 */ /* 0x000fea0003800000 */
.L_x_9625:
        /* <DEDUP_REMOVED lines=35> */
.L_x_9628:
[----:B------:R-:W-:Y:S05]  /*3bc0*/  BSYNC B0 ;  /* 0x0000000000007941 */ /* 0x000fea0003800000 */
.L_x_9627:
        /* <DEDUP_REMOVED lines=19> */
.L_x_9630:
[----:B------:R-:W-:Y:S05]  /*3d00*/  BSYNC B0 ;  /* 0x0000000000007941 */ /* 0x000fea0003800000 */
.L_x_9629:
        /* <DEDUP_REMOVED lines=36> */
.L_x_9632:
[----:B------:R-:W-:Y:S05]  /*3f50*/  BSYNC B0 ;  /* 0x0000000000007941 */ /* 0x000fea0003800000 */
.L_x_9631:
        /* <DEDUP_REMOVED lines=130> */
.L_x_9595:
        /* <DEDUP_REMOVED lines=16> */
.L_x_9622:
        /* <DEDUP_REMOVED lines=16> */
.L_x_9633:
[----:B------:R-:W-:Y:S05]  /*4980*/  EXIT ;  /* 0x000000000000794d */ /* 0x000fea0003800000 */
.L_x_9597:
[----:B------:R-:W-:Y:S01]  /*4990*/  MOV R12, 0x10 ;  /* 0x00000010000c7802 */ /* 0x000fe20000000f00 */
[----:B------:R-:W-:Y:S01]  /*49a0*/  IMAD.MOV.U32 R11, RZ, RZ, 0x1f ;  /* 0x0000001fff0b7424 */ /* 0x000fe200078e00ff */
[----:B------:R-:W-:Y:S01]  /*49b0*/  MOV R15, 0xffffffff ;  /* 0xffffffff000f7802 */ /* 0x000fe20000000f00 */
[----:B------:R-:W-:-:S07]  /*49c0*/  IMAD.MOV.U32 R2, RZ, RZ, -0x800001 ;  /* 0xff7fffffff027424 */ /* 0x000fce00078e00ff */
[----:B------:R-:W-:Y:S05]  /*49d0*/  WARPSYNC.COLLECTIVE R15, `(.L_x_9634) ;  /* 0x000000000f087348 */ /* 0x000fea0003c00000 */
[----:B------:R0:W1:Y:S02]  /*49e0*/  SHFL.BFLY P6, R14, R13, R12, R11 ;  /* 0x0c00000c0d0e7389 */ /* 0x00006400000c000b */
[----:B01----:R-:W-:Y:S01]  /*49f0*/  ENDCOLLECTIVE ;  /* 0x000000000000791b */ /* 0x003fe20003800000 */
.L_x_9634:
[----:B------:R-:W-:Y:S01]  /*4a00*/  HFMA2.MMA R12, -RZ, RZ, 0, 4.76837158203125e-07 ;  /* 0x00000008ff0c7435 */ /* 0x000fe200000001ff */
[----:B------:R-:W-:-:S05]  /*4a10*/  FMNMX.FTZ R4, R14, -3.40282346638528859812e+38, !PT ;  /* 0xff7fffff0e047809 */ /* 0x000fca0007810000 */
[----:B------:R-:W-:-:S07]  /*4a20*/  IMAD.MOV.U32 R13, RZ, RZ, R4 ;  /* 0x000000ffff0d7224 */ /* 0x000fce00078e0004 */
[----:B------:R-:W-:Y:S05]  /*4a30*/  WARPSYNC.COLLECTIVE R15, `(.L_x_9635) ;  /* 0x000000000f087348 */ /* 0x000fea0003c00000 */
[----:B------:R0:W1:Y:S02]  /*4a40*/  SHFL.BFLY P6, R14, R13, R12, R11 ;  /* 0x0c00000c0d0e7389 */ /* 0x00006400000c000b */
[----:B01----:R-:W-:Y:S01]  /*4a50*/  ENDCOLLECTIVE ;  /* 0x000000000000791b */ /* 0x003fe20003800000 */
.L_x_9635:
[----:B------:R-:W-:Y:S02]  /*4a60*/  MOV R12, 0x4 ;  /* 0x00000004000c7802 */ /* 0x000fe40000000f00 */
[----:B------:R-:W-:-:S05]  /*4a70*/  FMNMX.FTZ R5, R4, R14, !PT ;  /* 0x0000000e04057209 */ /* 0x000fca0007810000 */
[----:B------:R-:W-:-:S07]  /*4a80*/  IMAD.MOV.U32 R13, RZ, RZ, R5 ;  /* 0x000000ffff0d7224 */ /* 0x000fce00078e0005 */
[----:B------:R-:W-:Y:S05]  /*4a90*/  WARPSYNC.COLLECTIVE R15, `(.L_x_9636) ;  /* 0x000000000f087348 */ /* 0x000fea0003c00000 */
[----:B------:R0:W1:Y:S02]  /*4aa0*/  SHFL.BFLY P6, R14, R13, R12, R11 ;  /* 0x0c00000c0d0e7389 */ /* 0x00006400000c000b */
[----:B01----:R-:W-:Y:S01]  /*4ab0*/  ENDCOLLECTIVE ;  /* 0x000000000000791b */ /* 0x003fe20003800000 */
.L_x_9636:
[----:B------:R-:W-:Y:S01]  /*4ac0*/  HFMA2.MMA R12, -RZ, RZ, 0, 1.1920928955078125e-07 ;  /* 0x00000002ff0c7435 */ /* 0x000fe200000001ff */
[----:B------:R-:W-:-:S05]  /*4ad0*/  FMNMX.FTZ R6, R5, R14, !PT ;  /* 0x0000000e05067209 */ /* 0x000fca0007810000 */
[----:B------:R-:W-:-:S07]  /*4ae0*/  IMAD.MOV.U32 R13, RZ, RZ, R6 ;  /* 0x000000ffff0d7224 */ /* 0x000fce00078e0006 */
[----:B------:R-:W-:Y:S05]  /*4af0*/  WARPSYNC.COLLECTIVE R15, `(.L_x_9637) ;  /* 0x000000000f087348 */ /* 0x000fea0003c00000 */
[----:B------:R0:W1:Y:S02]  /*4b00*/  SHFL.BFLY P6, R14, R13, R12, R11 ;  /* 0x0c00000c0d0e7389 */ /* 0x00006400000c000b */
[----:B01----:R-:W-:Y:S01]  /*4b10*/  ENDCOLLECTIVE ;  /* 0x000000000000791b */ /* 0x003fe20003800000 */
.L_x_9637:
[----:B------:R-:W-:Y:S02]  /*4b20*/  MOV R12, 0x1 ;  /* 0x00000001000c7802 */ /* 0x000fe40000000f00 */
[----:B------:R-:W-:-:S05]  /*4b30*/  FMNMX.FTZ R19, R6, R14, !PT ;  /* 0x0000000e06137209 */ /* 0x000fca0007810000 */
[----:B------:R-:W-:-:S07]  /*4b40*/  IMAD.MOV.U32 R13, RZ, RZ, R19 ;  /* 0x000000ffff0d7224 */ /* 0x000fce00078e0013 */
[----:B------:R-:W-:Y:S05]  /*4b50*/  WARPSYNC.COLLECTIVE R15, `(.L_x_9638) ;  /* 0x000000000f087348 */ /* 0x000fea0003c00000 */
[----:B------:R0:W1:Y:S02]  /*4b60*/  SHFL.BFLY P6, R14, R13, R12, R11 ;  /* 0x0c00000c0d0e7389 */ /* 0x00006400000c000b */
[----:B01----:R-:W-:Y:S01]  /*4b70*/  ENDCOLLECTIVE ;  /* 0x000000000000791b */ /* 0x003fe20003800000 */
.L_x_9638:
[----:B------:R-:W-:Y:S05]  /*4b80*/  BRA `(.L_x_9639) ;  /* 0xffffffc400bc7947 */ /* 0x000fea000383ffff */
.L_x_9624:
[----:B--2-4-:R-:W-:Y:S01]  /*4b90*/  HFMA2.MMA R13, -RZ, RZ, 0, 0 ;  /* 0x00000000ff0d7435 */ /* 0x014fe200000001ff */
[----:B------:R-:W-:Y:S01]  /*4ba0*/  IMAD.MOV.U32 R12, RZ, RZ, 0x2 ;  /* 0x00000002ff0c7424 */ /* 0x000fe200078e00ff */
[----:B-1----:R-:W-:Y:S01]  /*4bb0*/  MOV R11, 0x1f ;  /* 0x0000001f000b7802 */ /* 0x002fe20000000f00 */
[----:B---3--:R-:W-:-:S08]  /*4bc0*/  IMAD.MOV.U32 R15, RZ, RZ, -0x1 ;  /* 0xffffffffff0f7424 */ /* 0x008fd000078e00ff */
[----:B0-----:R-:W-:Y:S05]  /*4bd0*/  WARPSYNC.COLLECTIVE R15, `(.L_x_9640) ;  /* 0x000000000f087348 */ /* 0x001fea0003c00000 */
[----:B------:R1:W2:Y:S02]  /*4be0*/  SHFL.BFLY P6, R14, R13, R12, R11 ;  /* 0x0c00000c0d0e7389 */ /* 0x0002a400000c000b */
[----:B012---:R-:W-:Y:S01]  /*4bf0*/  ENDCOLLECTIVE ;  /* 0x000000000000791b */ /* 0x007fe20003800000 */
.L_x_9640:
[----:B------:R-:W-:Y:S02]  /*4c00*/  IMAD.MOV.U32 R12, RZ, RZ, 0x1 ;  /* 0x00000001ff0c7424 */ /* 0x000fe400078e00ff */
[----:B------:R-:W-:-:S05]  /*4c10*/  FADD.FTZ R3, RZ, R14 ;  /* 0x0000000eff037221 */ /* 0x000fca0000010000 */
[----:B------:R-:W-:-:S07]  /*4c20*/  MOV R13, R3 ;  /* 0x00000003000d7202 */ /* 0x000fce0000000f00 */
[----:B------:R-:W-:Y:S05]  /*4c30*/  WARPSYNC.COLLECTIVE R15, `(.L_x_9641) ;  /* 0x000000000f087348 */ /* 0x000fea0003c00000 */
[----:B------:R0:W1:Y:S02]  /*4c40*/  SHFL.BFLY P6, R14, R13, R12, R11 ;  /* 0x0c00000c0d0e7389 */ /* 0x00006400000c000b */
[----:B01----:R-:W-:Y:S01]  /*4c50*/  ENDCOLLECTIVE ;  /* 0x000000000000791b */ /* 0x003fe20003800000 */
.L_x_9641:
[----:B------:R-:W-:Y:S01]  /*4c60*/  HFMA2.MMA R12, -RZ, RZ, 0, 1.1920928955078125e-07 ;  /* 0x00000002ff0c7435 */ /* 0x000fe200000001ff */
[----:B------:R-:W-:Y:S01]  /*4c70*/  IMAD.MOV.U32 R13, RZ, RZ, RZ ;  /* 0x000000ffff0d7224 */ /* 0x000fe200078e00ff */
[----:B------:R-:W-:-:S09]  /*4c80*/  MOV R16, R14 ;  /* 0x0000000e00107202 */ /* 0x000fd20000000f00 */
[----:B------:R-:W-:Y:S05]  /*4c90*/  WARPSYNC.COLLECTIVE R15, `(.L_x_9642) ;  /* 0x000000000f087348 */ /* 0x000fea0003c00000 */
[----:B------:R0:W1:Y:S02]  /*4ca0*/  SHFL.BFLY P6, R14, R13, R12, R11 ;  /* 0x0c00000c0d0e7389 */ /* 0x00006400000c000b */
[----:B01----:R-:W-:Y:S01]  /*4cb0*/  ENDCOLLECTIVE ;  /* 0x000000000000791b */ /* 0x003fe20003800000 */
.L_x_9642:
[----:B------:R-:W-:Y:S01]  /*4cc0*/  FADD.FTZ R16, R3, R16 ;  /* 0x0000001003107221 */ /* 0x000fe20000010000 */
[----:B------:R-:W-:Y:S01]  /*4cd0*/  MOV R12, 0x1 ;  /* 0x00000001000c7802 */ /* 0x000fe20000000f00 */
[----:B------:R-:W-:-:S04]  /*4ce0*/  FADD.FTZ R2, RZ, R14 ;  /* 0x0000000eff027221 */ /* 0x000fc80000010000 */
[----:B------:R-:W-:-:S07]  /*4cf0*/  IMAD.MOV.U32 R13, RZ, RZ, R2 ;  /* 0x000000ffff0d7224 */ /* 0x000fce00078e0002 */
[----:B------:R-:W-:Y:S05]  /*4d00*/  WARPSYNC.COLLECTIVE R15, `(.L_x_9643) ;  /* 0x000000000f087348 */ /* 0x000fea0003c00000 */
[----:B------:R0:W1:Y:S02]  /*4d10*/  SHFL.BFLY P6, R14, R13, R12, R11 ;  /* 0x0c00000c0d0e7389 */ /* 0x00006400000c000b */
[----:B01----:R-:W-:Y:S01]  /*4d20*/  ENDCOLLECTIVE ;  /* 0x000000000000791b */ /* 0x003fe20003800000 */
.L_x_9643:
[----:B------:R-:W-:Y:S01]  /*4d30*/  HFMA2.MMA R13, -RZ, RZ, 0, 0 ;  /* 0x00000000ff0d7435 */ /* 0x000fe200000001ff */
[----:B------:R-:W-:Y:S02]  /*4d40*/  IMAD.MOV.U32 R12, RZ, RZ, 0x2 ;  /* 0x00000002ff0c7424 */ /* 0x000fe400078e00ff */
[----:B------:R-:W-:-:S08]  /*4d50*/  IMAD.MOV.U32 R9, RZ, RZ, R14 ;  /* 0x000000ffff097224 */ /* 0x000fd000078e000e */
[----:B------:R-:W-:Y:S05]  /*4d60*/  WARPSYNC.COLLECTIVE R15, `(.L_x_9644) ;  /* 0x000000000f087348 */ /* 0x000fea0003c00000 */
[----:B------:R0:W1:Y:S02]  /*4d70*/  SHFL.BFLY P6, R14, R13, R12, R11 ;  /* 0x0c00000c0d0e7389 */ /* 0x00006400000c000b */
[----:B01----:R-:W-:Y:S01]  /*4d80*/  ENDCOLLECTIVE ;  /* 0x000000000000791b */ /* 0x003fe20003800000 */
.L_x_9644:
[----:B------:R-:W-:Y:S01]  /*4d90*/  FADD.FTZ R9, R2, R9 ;  /* 0x0000000902097221 */ /* 0x000fe20000010000 */
[----:B------:R-:W-:Y:S02]  /*4da0*/  IMAD.MOV.U32 R12, RZ, RZ, 0x1 ;  /* 0x00000001ff0c7424 */ /* 0x000fe400078e00ff */
[----:B------:R-:W-:-:S05]  /*4db0*/  FADD.FTZ R0, RZ, R14 ;  /* 0x0000000eff007221 */ /* 0x000fca0000010000 */
[----:B------:R-:W-:-:S07]  /*4dc0*/  MOV R13, R0 ;  /* 0x00000000000d7202 */ /* 0x000fce0000000f00 */
[----:B------:R-:W-:Y:S05]  /*4dd0*/  WARPSYNC.COLLECTIVE R15, `(.L_x_9645) ;  /* 0x000000000f087348 */ /* 0x000fea0003c00000 */
[----:B------:R0:W1:Y:S02]  /*4de0*/  SHFL.BFLY P6, R14, R13, R12, R11 ;  /* 0x0c00000c0d0e7389 */ /* 0x00006400000c000b */
[----:B01----:R-:W-:Y:S01]  /*4df0*/  ENDCOLLECTIVE ;  /* 0x000000000000791b */ /* 0x003fe20003800000 */
.L_x_9645:
[----:B------:R-:W-:Y:S01]  /*4e00*/  HFMA2.MMA R12, -RZ, RZ, 0, 1.1920928955078125e-07 ;  /* 0x00000002ff0c7435 */ /* 0x000fe200000001ff */
[----:B------:R-:W-:Y:S01]  /*4e10*/  IMAD.MOV.U32 R13, RZ, RZ, RZ ;  /* 0x000000ffff0d7224 */ /* 0x000fe200078e00ff */
[----:B------:R-:W-:-:S09]  /*4e20*/  MOV R8, R14 ;  /* 0x0000000e00087202 */ /* 0x000fd20000000f00 */
[----:B------:R-:W-:Y:S05]  /*4e30*/  WARPSYNC.COLLECTIVE R15, `(.L_x_9646) ;  /* 0x000000000f087348 */ /* 0x000fea0003c00000 */
[----:B------:R0:W1:Y:S02]  /*4e40*/  SHFL.BFLY P6, R14, R13, R12, R11 ;  /* 0x0c00000c0d0e7389 */ /* 0x00006400000c000b */
[----:B01----:R-:W-:Y:S01]  /*4e50*/  ENDCOLLECTIVE ;  /* 0x000000000000791b */ /* 0x003fe20003800000 */
.L_x_9646:
[----:B------:R-:W-:Y:S01]  /*4e60*/  FADD.FTZ R8, R0, R8 ;  /* 0x0000000800087221 */ /* 0x000fe20000010000 */
[----:B------:R-:W-:Y:S01]  /*4e70*/  MOV R12, 0x1 ;  /* 0x00000001000c7802 */ /* 0x000fe20000000f00 */
[----:B------:R-:W-:-:S04]  /*4e80*/  FADD.FTZ R23, RZ, R14 ;  /* 0x0000000eff177221 */ /* 0x000fc80000010000 */
[----:B------:R-:W-:-:S07]  /*4e90*/  IMAD.MOV.U32 R13, RZ, RZ, R23 ;  /* 0x000000ffff0d7224 */ /* 0x000fce00078e0017 */
[----:B------:R-:W-:Y:S05]  /*4ea0*/  WARPSYNC.COLLECTIVE R15, `(.L_x_9647) ;  /* 0x000000000f087348 */ /* 0x000fea0003c00000 */
[----:B------:R0:W1:Y:S02]  /*4eb0*/  SHFL.BFLY P6, R14, R13, R12, R11 ;  /* 0x0c00000c0d0e7389 */ /* 0x00006400000c000b */
[----:B01----:R-:W-:Y:S01]  /*4ec0*/  ENDCOLLECTIVE ;  /* 0x000000000000791b */ /* 0x003fe20003800000 */
.L_x_9647:
[----:B------:R-:W-:Y:S01]  /*4ed0*/  HFMA2.MMA R13, -RZ, RZ, 0, 0 ;  /* 0x00000000ff0d7435 */ /* 0x000fe200000001ff */
[----:B------:R-:W-:Y:S02]  /*4ee0*/  IMAD.MOV.U32 R12, RZ, RZ, 0x2 ;  /* 0x00000002ff0c7424 */ /* 0x000fe400078e00ff */
[----:B------:R-:W-:-:S08]  /*4ef0*/  IMAD.MOV.U32 R20, RZ, RZ, R14 ;  /* 0x000000ffff147224 */ /* 0x000fd000078e000e */
[----:B------:R-:W-:Y:S05]  /*4f00*/  WARPSYNC.COLLECTIVE R15, `(.L_x_9648) ;  /* 0x000000000f087348 */ /* 0x000fea0003c00000 */
[----:B------:R0:W1:Y:S02]  /*4f10*/  SHFL.BFLY P6, R14, R13, R12, R11 ;  /* 0x0c00000c0d0e7389 */ /* 0x00006400000c000b */
[----:B01----:R-:W-:Y:S01]  /*4f20*/  ENDCOLLECTIVE ;  /* 0x000000000000791b */ /* 0x003fe20003800000 */
.L_x_9648:
        /* <DEDUP_REMOVED lines=8> */
.L_x_9649:
[----:B------:R-:W-:Y:S01]  /*4fb0*/  MOV R13, RZ ;  /* 0x000000ff000d7202 */ /* 0x000fe20000000f00 */
[----:B------:R-:W-:Y:S02]  /*4fc0*/  IMAD.MOV.U32 R12, RZ, RZ, 0x2 ;  /* 0x00000002ff0c7424 */ /* 0x000fe400078e00ff */
[----:B------:R-:W-:-:S07]  /*4fd0*/  IMAD.MOV.U32 R18, RZ, RZ, R14 ;  /* 0x000000ffff127224 */ /* 0x000fce00078e000e */
[----:B------:R-:W-:Y:S05]  /*4fe0*/  WARPSYNC.COLLECTIVE R15, `(.L_x_9650) ;  /* 0x000000000f087348 */ /* 0x000fea0003c00000 */
[----:B------:R0:W1:Y:S02]  /*4ff0*/  SHFL.BFLY P6, R14, R13, R12, R11 ;  /* 0x0c00000c0d0e7389 */ /* 0x00006400000c000b */
[----:B01----:R-:W-:Y:S01]  /*5000*/  ENDCOLLECTIVE ;  /* 0x000000000000791b */ /* 0x003fe20003800000 */
.L_x_9650:
        /* <DEDUP_REMOVED lines=8> */
.L_x_9651:
[----:B------:R-:W-:Y:S01]  /*5090*/  MOV R13, RZ ;  /* 0x000000ff000d7202 */ /* 0x000fe20000000f00 */
[----:B------:R-:W-:Y:S02]  /*50a0*/  IMAD.MOV.U32 R12, RZ, RZ, 0x2 ;  /* 0x00000002ff0c7424 */ /* 0x000fe400078e00ff */
[----:B------:R-:W-:-:S07]  /*50b0*/  IMAD.MOV.U32 R10, RZ, RZ, R14 ;  /* 0x000000ffff0a7224 */ /* 0x000fce00078e000e */
[----:B------:R-:W-:Y:S05]  /*50c0*/  WARPSYNC.COLLECTIVE R15, `(.L_x_9652) ;  /* 0x000000000f087348 */ /* 0x000fea0003c00000 */
[----:B------:R0:W1:Y:S02]  /*50d0*/  SHFL.BFLY P6, R14, R13, R12, R11 ;  /* 0x0c00000c0d0e7389 */ /* 0x00006400000c000b */
[----:B01----:R-:W-:Y:S01]  /*50e0*/  ENDCOLLECTIVE ;  /* 0x000000000000791b */ /* 0x003fe20003800000 */
.L_x_9652:
        /* <DEDUP_REMOVED lines=8> */
.L_x_9653:
[----:B------:R-:W-:Y:S01]  /*5170*/  MOV R13, RZ ;  /* 0x000000ff000d7202 */ /* 0x000fe20000000f00 */
[----:B------:R-:W-:Y:S02]  /*5180*/  IMAD.MOV.U32 R12, RZ, RZ, 0x2 ;  /* 0x00000002ff0c7424 */ /* 0x000fe400078e00ff */
[----:B------:R-:W-:-:S07]  /*5190*/  IMAD.MOV.U32 R6, RZ, RZ, R14 ;  /* 0x000000ffff067224 */ /* 0x000fce00078e000e */
[----:B------:R-:W-:Y:S05]  /*51a0*/  WARPSYNC.COLLECTIVE R15, `(.L_x_9654) ;  /* 0x000000000f087348 */ /* 0x000fea0003c00000 */
[----:B------:R0:W1:Y:S02]  /*51b0*/  SHFL.BFLY P6, R14, R13, R12, R11 ;  /* 0x0c00000c0d0e7389 */ /* 0x00006400000c000b */
[----:B01----:R-:W-:Y:S01]  /*51c0*/  ENDCOLLECTIVE ;  /* 0x000000000000791b */ /* 0x003fe20003800000 */
.L_x_9654:
        /* <DEDUP_REMOVED lines=8> */
.L_x_9655:
[----:B------:R-:W-:Y:S01]  /*5250*/  MOV R13, RZ ;  /* 0x000000ff000d7202 */ /* 0x000fe20000000f00 */
[----:B------:R-:W-:Y:S02]  /*5260*/  IMAD.MOV.U32 R12, RZ, RZ, 0x2 ;  /* 0x00000002ff0c7424 */ /* 0x000fe400078e00ff */
[----:B------:R-:W-:-:S07]  /*5270*/  IMAD.MOV.U32 R4, RZ, RZ, R14 ;  /* 0x000000ffff047224 */ /* 0x000fce00078e000e */
[----:B------:R-:W-:Y:S05]  /*5280*/  WARPSYNC.COLLECTIVE R15, `(.L_x_9656) ;  /* 0x000000000f087348 */ /* 0x000fea0003c00000 */
[----:B------:R0:W1:Y:S02]  /*5290*/  SHFL.BFLY P6, R14, R13, R12, R11 ;  /* 0x0c00000c0d0e7389 */ /* 0x00006400000c000b */
[----:B01----:R-:W-:Y:S01]  /*52a0*/  ENDCOLLECTIVE ;  /* 0x000000000000791b */ /* 0x003fe20003800000 */
.L_x_9656:
        /* <DEDUP_REMOVED lines=8> */
.L_x_9657:
[----:B------:R-:W-:Y:S01]  /*5330*/  MOV R13, RZ ;  /* 0x000000ff000d7202 */ /* 0x000fe20000000f00 */
[----:B------:R-:W-:Y:S02]  /*5340*/  IMAD.MOV.U32 R12, RZ, RZ, 0x2 ;  /* 0x00000002ff0c7424 */ /* 0x000fe400078e00ff */
[----:B------:R-:W-:-:S07]  /*5350*/  IMAD.MOV.U32 R2, RZ, RZ, R14 ;  /* 0x000000ffff027224 */ /* 0x000fce00078e000e */
[----:B------:R-:W-:Y:S05]  /*5360*/  WARPSYNC.COLLECTIVE R15, `(.L_x_9658) ;  /* 0x000000000f087348 */ /* 0x000fea0003c00000 */
[----:B------:R0:W1:Y:S02]  /*5370*/  SHFL.BFLY P6, R14, R13, R12, R11 ;  /* 0x0c00000c0d0e7389 */ /* 0x00006400000c000b */
[----:B01----:R-:W-:Y:S01]  /*5380*/  ENDCOLLECTIVE ;  /* 0x000000000000791b */ /* 0x003fe20003800000 */
.L_x_9658:
        /* <DEDUP_REMOVED lines=8> */
.L_x_9659:
[----:B------:R-:W-:Y:S01]  /*5410*/  MOV R13, RZ ;  /* 0x000000ff000d7202 */ /* 0x000fe20000000f00 */
[----:B------:R-:W-:Y:S02]  /*5420*/  IMAD.MOV.U32 R12, RZ, RZ, 0x2 ;  /* 0x00000002ff0c7424 */ /* 0x000fe400078e00ff */
[----:B------:R-:W-:-:S07]  /*5430*/  IMAD.MOV.U32 R0, RZ, RZ, R14 ;  /* 0x000000ffff007224 */ /* 0x000fce00078e000e */
[----:B------:R-:W-:Y:S05]  /*5440*/  WARPSYNC.COLLECTIVE R15, `(.L_x_9660) ;  /* 0x000000000f087348 */ /* 0x000fea0003c00000 */
[----:B------:R0:W1:Y:S02]  /*5450*/  SHFL.BFLY P6, R14, R13, R12, R11 ;  /* 0x0c00000c0d0e7389 */ /* 0x00006400000c000b */
[----:B01----:R-:W-:Y:S01]  /*5460*/  ENDCOLLECTIVE ;  /* 0x000000000000791b */ /* 0x003fe20003800000 */
.L_x_9660:
[----:B------:R-:W-:Y:S01]  /*5470*/  FADD.FTZ R0, R3, R0 ;  /* 0x0000000003007221 */ /* 0x000fe20000010000 */
[----:B------:R-:W-:Y:S01]  /*5480*/  HFMA2.MMA R12, -RZ, RZ, 0, 5.9604644775390625e-08 ;  /* 0x00000001ff0c7435 */ /* 0x000fe200000001ff */
[----:B------:R-:W-:-:S10]  /*5490*/  FADD.FTZ R13, RZ, R14 ;  /* 0x0000000eff0d7221 */ /* 0x000fd40000010000 */
[----:B------:R-:W-:Y:S05]  /*54a0*/  WARPSYNC.COLLECTIVE R15, `(.L_x_9661) ;  /* 0x000000000f087348 */ /* 0x000fea0003c00000 */
[----:B------:R0:W1:Y:S02]  /*54b0*/  SHFL.BFLY P6, R14, R13, R12, R11 ;  /* 0x0c00000c0d0e7389 */ /* 0x00006400000c000b */
[----:B01----:R-:W-:Y:S01]  /*54c0*/  ENDCOLLECTIVE ;  /* 0x000000000000791b */ /* 0x003fe20003800000 */
.L_x_9661:
[----:B------:R-:W-:Y:S01]  /*54d0*/  MOV R12, 0x2 ;  /* 0x00000002000c7802 */ /* 0x000fe20000000f00 */
[----:B------:R-:W-:Y:S01]  /*54e0*/  FADD.FTZ R3, R13, R14 ;  /* 0x0000000e0d037221 */ /* 0x000fe20000010000 */
[----:B------:R-:W-:-:S07]  /*54f0*/  IMAD.MOV.U32 R13, RZ, RZ, RZ ;  /* 0x000000ffff0d7224 */ /* 0x000fce00078e00ff */
[----:B------:R-:W-:Y:S05]  /*5500*/  WARPSYNC.COLLECTIVE R15, `(.L_x_9662) ;  /* 0x000000000f087348 */ /* 0x000fea0003c00000 */
[----:B------:R0:W1:Y:S02]  /*5510*/  SHFL.BFLY P6, R14, R13, R12, R11 ;  /* 0x0c00000c0d0e7389 */ /* 0x00006400000c000b */
[----:B01----:R-:W-:Y:S01]  /*5520*/  ENDCOLLECTIVE ;  /* 0x000000000000791b */ /* 0x003fe20003800000 */
.L_x_9662:
[----:B------:R-:W-:Y:S02]  /*5530*/  IMAD.MOV.U32 R12, RZ, RZ, 0x1 ;  /* 0x00000001ff0c7424 */ /* 0x000fe400078e00ff */
[----:B------:R-:W-:-:S04]  /*5540*/  IMAD.MOV.U32 R23, RZ, RZ, R14 ;  /* 0x000000ffff177224 */ /* 0x000fc800078e000e */
[----:B------:R-:W-:-:S05]  /*5550*/  FADD.FTZ R23, RZ, R23 ;  /* 0x00000017ff177221 */ /* 0x000fca0000010000 */
[----:B------:R-:W-:-:S07]  /*5560*/  MOV R13, R23 ;  /* 0x00000017000d7202 */ /* 0x000fce0000000f00 */
[----:B------:R-:W-:Y:S05]  /*5570*/  WARPSYNC.COLLECTIVE R15, `(.L_x_9663) ;  /* 0x000000000f087348 */ /* 0x000fea0003c00000 */
[----:B------:R0:W1:Y:S02]  /*5580*/  SHFL.BFLY P6, R14, R13, R12, R11 ;  /* 0x0c00000c0d0e7389 */ /* 0x00006400000c000b */
[----:B01----:R-:W-:Y:S01]  /*5590*/  ENDCOLLECTIVE ;  /* 0x000000000000791b */ /* 0x003fe20003800000 */
.L_x_9663:
[----:B------:R-:W-:Y:S01]  /*55a0*/  HFMA2.MMA R12, -RZ, RZ, 0, 1.1920928955078125e-07 ;  /* 0x00000002ff0c7435 */ /* 0x000fe200000001ff */
[----:B------:R-:W-:Y:S01]  /*55b0*/  IMAD.MOV.U32 R13, RZ, RZ, RZ ;  /* 0x000000ffff0d7224 */ /* 0x000fe200078e00ff */
[----:B------:R-:W-:-:S09]  /*55c0*/  MOV R30, R14 ;  /* 0x0000000e001e7202 */ /* 0x000fd20000000f00 */
[----:B------:R-:W-:Y:S05]  /*55d0*/  WARPSYNC.COLLECTIVE R15, `(.L_x_9664) ;  /* 0x000000000f087348 */ /* 0x000fea0003c00000 */
[----:B------:R0:W1:Y:S02]  /*55e0*/  SHFL.BFLY P6, R14, R13, R12, R11 ;  /* 0x0c00000c0d0e7389 */ /* 0x00006400000c000b */
[----:B01----:R-:W-:Y:S01]  /*55f0*/  ENDCOLLECTIVE ;  /* 0x000000000000791b */ /* 0x003fe20003800000 */
.L_x_9664:
        /* <DEDUP_REMOVED lines=8> */
.L_x_9665:
[----:B------:R-:W-:Y:S01]  /*5680*/  HFMA2.MMA R12, -RZ, RZ, 0, 1.1920928955078125e-07 ;  /* 0x00000002ff0c7435 */ /* 0x000fe200000001ff */
[----:B------:R-:W-:Y:S01]  /*5690*/  IMAD.MOV.U32 R13, RZ, RZ, RZ ;  /* 0x000000ffff0d7224 */ /* 0x000fe200078e00ff */
[----:B------:R-:W-:-:S09]  /*56a0*/  MOV R34, R14 ;  /* 0x0000000e00227202 */ /* 0x000fd20000000f00 */
[----:B------:R-:W-:Y:S05]  /*56b0*/  WARPSYNC.COLLECTIVE R15, `(.L_x_9666) ;  /* 0x000000000f087348 */ /* 0x000fea0003c00000 */
[----:B------:R0:W1:Y:S02]  /*56c0*/  SHFL.BFLY P6, R14, R13, R12, R11 ;  /* 0x0c00000c0d0e7389 */ /* 0x00006400000c000b */
[----:B01----:R-:W-:Y:S01]  /*56d0*/  ENDCOLLECTIVE ;  /* 0x000000000000791b */ /* 0x003fe20003800000 */
.L_x_9666:
        /* <DEDUP_REMOVED lines=8> */
.L_x_9667:
[----:B------:R-:W-:Y:S01]  /*5760*/  HFMA2.MMA R13, -RZ, RZ, 0, 0 ;  /* 0x00000000ff0d7435 */ /* 0x000fe200000001ff */
[----:B------:R-:W-:Y:S02]  /*5770*/  IMAD.MOV.U32 R12, RZ, RZ, 0x2 ;  /* 0x00000002ff0c7424 */ /* 0x000fe400078e00ff */
[----:B------:R-:W-:-:S08]  /*5780*/  FADD.FTZ R21, R7, R14 ;  /* 0x0000000e07157221 */ /* 0x000fd00000010000 */
[----:B------:R-:W-:Y:S05]  /*5790*/  WARPSYNC.COLLECTIVE R15, `(.L_x_9668) ;  /* 0x000000000f087348 */ /* 0x000fea0003c00000 */
[----:B------:R0:W1:Y:S02]  /*57a0*/  SHFL.BFLY P6, R14, R13, R12, R11 ;  /* 0x0c00000c0d0e7389 */ /* 0x00006400000c000b */
[----:B01----:R-:W-:Y:S01]  /*57b0*/  ENDCOLLECTIVE ;  /* 0x000000000000791b */ /* 0x003fe20003800000 */
.L_x_9668:
[----:B------:R-:W-:Y:S01]  /*57c0*/  HFMA2.MMA R12, -RZ, RZ, 0, 5.9604644775390625e-08 ;  /* 0x00000001ff0c7435 */ /* 0x000fe200000001ff */
[----:B------:R-:W-:-:S05]  /*57d0*/  MOV R19, R14 ;  /* 0x0000000e00137202 */ /* 0x000fca0000000f00 */
[----:B------:R-:W-:-:S04]  /*57e0*/  FADD.FTZ R19, RZ, R19 ;  /* 0x00000013ff137221 */ /* 0x000fc80000010000 */
[----:B------:R-:W-:-:S07]  /*57f0*/  IMAD.MOV.U32 R13, RZ, RZ, R19 ;  /* 0x000000ffff0d7224 */ /* 0x000fce00078e0013 */
[----:B------:R-:W-:Y:S05]  /*5800*/  WARPSYNC.COLLECTIVE R15, `(.L_x_9669) ;  /* 0x000000000f087348 */ /* 0x000fea0003c00000 */
[----:B------:R0:W1:Y:S02]  /*5810*/  SHFL.BFLY P6, R14, R13, R12, R11 ;  /* 0x0c00000c0d0e7389 */ /* 0x00006400000c000b */
[----:B01----:R-:W-:Y:S01]  /*5820*/  ENDCOLLECTIVE ;  /* 0x000000000000791b */ /* 0x003fe20003800000 */
.L_x_9669:
[----:B------:R-:W-:Y:S01]  /*5830*/  MOV R13, RZ ;  /* 0x000000ff000d7202 */ /* 0x000fe20000000f00 */
[----:B------:R-:W-:Y:S02]  /*5840*/  IMAD.MOV.U32 R12, RZ, RZ, 0x2 ;  /* 0x00000002ff0c7424 */ /* 0x000fe400078e00ff */
[----:B------:R-:W-:-:S07]  /*5850*/  IMAD.MOV.U32 R32, RZ, RZ, R14 ;  /* 0x000000ffff207224 */ /* 0x000fce00078e000e */
[----:B------:R-:W-:Y:S05]  /*5860*/  WARPSYNC.COLLECTIVE R15, `(.L_x_9670) ;  /* 0x000000000f087348 */ /* 0x000fea0003c00000 */
[----:B------:R0:W1:Y:S02]  /*5870*/  SHFL.BFLY P6, R14, R13, R12, R11 ;  /* 0x0c00000c0d0e7389 */ /* 0x00006400000c000b */
[----:B01----:R-:W-:Y:S01]  /*5880*/  ENDCOLLECTIVE ;  /* 0x000000000000791b */ /* 0x003fe20003800000 */
.L_x_9670:
        /* <DEDUP_REMOVED lines=8> */
.L_x_9671:
[----:B------:R-:W-:Y:S05]  /*5910*/  BRA `(.L_x_9672) ;  /* 0xffffffdc00787947 */ /* 0x000fea000383ffff */
.L_x_9673:
        /* <DEDUP_REMOVED lines=14> */
.L_x_29742:


//--------------------- .text._ZN4vllm25paged_attention_v2_kernelI13__nv_bfloat16hLi120ELi32ELi128ELNS_18Fp8KVCacheDataTypeE1ELb1ELi512EEEvPfS3_PT_PKS4_PKT0_SA_ifPKiSC_iPKfiiiSE_SE_iiiii --------------------------
	.section	.text._ZN4vllm25paged_attention_v2_kernelI13__nv_bfloat16hLi120ELi32ELi128ELNS_18Fp8KVCacheDataTypeE1ELb1ELi512EEEvPfS3_PT_PKS4_PKT0_SA_ifPKiSC_iPKfiiiSE_SE_iiiii,"ax",@progbits
	.align	128
        .global         _ZN4vllm25paged_attention_v2_kernelI13__nv_bfloat16hLi120ELi32ELi128ELNS_18Fp8KVCacheDataTypeE1ELb1ELi512EEEvPfS3_PT_PKS4_PKT0_SA_ifPKiSC_iPKfiiiSE_SE_iiiii
        .type           _ZN4vllm25paged_attention_v2_kernelI13__nv_bfloat16hLi120ELi32ELi128ELNS_18Fp8KVCacheDataTypeE1ELb1ELi512EEEvPfS3_PT_PKS4_PKT0_SA_ifPKiSC_iPKfiiiSE_SE_iiiii,@function
        .size           _ZN4vllm25paged_attention_v2_kernelI13__nv_bfloat16hLi120ELi32ELi128ELNS_18Fp8KVCacheDataTypeE1ELb1ELi512EEEvPfS3_PT_PKS4_PKT0_SA_ifPKiSC_iPKfiiiSE_SE_iiiii,(.L_x_29743 - _ZN4vllm25paged_attention_v2_kernelI13__nv_bfloat16hLi120ELi32ELi128ELNS_18Fp8KVCacheDataTypeE1ELb1ELi512EEEvPfS3_PT_PKS4_PKT0_SA_ifPKiSC_iPKfiiiSE_SE_iiiii)
        .other          _ZN4vllm25paged_attention_v2_kernelI13__nv_bfloat16hLi120ELi32ELi128ELNS_18Fp8KVCacheDataTypeE1ELb1ELi512EEEvPfS3_PT_PKS4_PKT0_SA_ifPKiSC_iPKfiiiSE_SE_iiiii,@"STO_CUDA_ENTRY STV_DEFAULT"
_ZN4vllm25paged_attention_v2_kernelI13__nv_bfloat16hLi120ELi32ELi128ELNS_18Fp8KVCacheDataTypeE1ELb1ELi512EEEvPfS3_PT_PKS4_PKT0_SA_ifPKiSC_iPKfiiiSE_SE_iiiii:
.text._ZN4vllm25paged_attention_v2_kernelI13__nv_bfloat16hLi120ELi32ELi128ELNS_18Fp8KVCacheDataTypeE1ELb1ELi512EEEvPfS3_PT_PKS4_PKT0_SA_ifPKiSC_iPKfiiiSE_SE_iiiii:
        /* <DEDUP_REMOVED lines=55> */
.L_x_9678:
        /* <DEDUP_REMOVED lines=15> */
.L_x_9677:
[----:B------:R-:W-:Y:S05]  /*0460*/  BSYNC B1 ;  /* 0x0000000000017941 */ /* 0x000fea0003800000 */
.L_x_9676:
        /* <DEDUP_REMOVED lines=15> */
.L_x_9679:
        /* <DEDUP_REMOVED lines=28> */
.L_x_9675:
[----:B------:R-:W-:Y:S05]  /*0720*/  BSYNC B0 ;  /* 0x0000000000007941 */ /* 0x000fea0003800000 */
.L_x_9674:
        /* <DEDUP_REMOVED lines=86> */
.L_x_9680:
[----:B------:R-:W-:Y:S02]  /*0c90*/  ULDC UR4, c[0x0][0x288] ;  /* 0x0000a20000047ab9 */ /* 0x000fe40000000800 */
[----:B-1----:R-:W-:-:S04]  /*0ca0*/  IMAD R4, R24, UR4, R25 ;  /* 0x0000000418047c24 */ /* 0x002fc8000f8e0219 */
[----:B------:R-:W-:-:S07]  /*0cb0*/  IMAD R9, R4, R9, RZ ;  /* 0x0000000904097224 */ /* 0x000fce00078e02ff */
.L_x_9681:
        /* <DEDUP_REMOVED lines=27> */
.L_x_9685:
        /* <DEDUP_REMOVED lines=36> */
.L_x_9683:
[----:B------:R-:W-:Y:S05]  /*10b0*/  BSYNC B7 ;  /* 0x0000000000077941 */ /* 0x000fea0003800000 */
.L_x_9682:
        /* <DEDUP_REMOVED lines=28> */
.L_x_9728:
        /* <DEDUP_REMOVED lines=49> */
.L_x_9691:
        /* <DEDUP_REMOVED lines=11> */
.L_x_9690:
[----:B------:R-:W-:Y:S05]  /*1640*/  BSYNC B1 ;  /* 0x0000000000017941 */ /* 0x000fea0003800000 */
.L_x_9689:
        /* <DEDUP_REMOVED lines=14> */
.L_x_9694:
        /* <DEDUP_REMOVED lines=100> */
.L_x_9693:
[----:B------:R-:W-:Y:S05]  /*1d70*/  BSYNC B1 ;  /* 0x0000000000017941 */ /* 0x000fea0003800000 */
.L_x_9692:
        /* <DEDUP_REMOVED lines=55> */
.L_x_9696:
[----:B------:R-:W-:Y:S05]  /*20f0*/  BSYNC B1 ;  /* 0x0000000000017941 */ /* 0x000fea0003800000 */
.L_x_9695:
        /* <DEDUP_REMOVED lines=26> */
.L_x_9688:
[----:B------:R-:W-:Y:S05]  /*22a0*/  BSYNC B0 ;  /* 0x0000000000007941 */ /* 0x000fea0003800000 */
.L_x_9687:
        /* <DEDUP_REMOVED lines=57> */
.L_x_9701:
        /* <DEDUP_REMOVED lines=8> */
.L_x_9700:
[----:B------:R-:W-:Y:S05]  /*26c0*/  BSYNC B1 ;  /* 0x0000000000017941 */ /* 0x000fea0003800000 */
.L_x_9699:
        /* <DEDUP_REMOVED lines=14> */
.L_x_9704:
        /* <DEDUP_REMOVED lines=52> */
.L_x_9703:
[----:B------:R-:W-:Y:S05]  /*2af0*/  BSYNC B1 ;  /* 0x0000000000017941 */ /* 0x000fea0003800000 */
.L_x_9702:
        /* <DEDUP_REMOVED lines=31> */
.L_x_9706:
[----:B------:R-:W-:Y:S05]  /*2cf0*/  BSYNC B1 ;  /* 0x0000000000017941 */ /* 0x000fea0003800000 */
.L_x_9705:
        /* <DEDUP_REMOVED lines=14> */
.L_x_9698:
[----:B------:R-:W-:Y:S05]  /*2de0*/  BSYNC B0 ;  /* 0x0000000000007941 */ /* 0x000fea0003800000 */
.L_x_9697:
        /* <DEDUP_REMOVED lines=22> */
.L_x_9708:
[----:B------:R-:W-:Y:S05]  /*2f50*/  BSYNC B0 ;  /* 0x0000000000007941 */ /* 0x000fea0003800000 */
.L_x_9707:
        /* <DEDUP_REMOVED lines=27> */
.L_x_9712:
        /* <DEDUP_REMOVED lines=33> */
.L_x_9710:
[----:B------:R-:W-:Y:S05]  /*3320*/  BSYNC B6 ;  /* 0x0000000000067941 */ /* 0x000fea0003800000 */
.L_x_9709:
        /* <DEDUP_REMOVED lines=56> */
.L_x_9759:
        /* <DEDUP_REMOVED lines=39> */
.L_x_9715:
[----:B------:R-:W-:Y:S05]  /*3920*/  BSYNC B0 ;  /* 0x0000000000007941 */ /* 0x000fea0003800000 */
.L_x_9714:
        /* <DEDUP_REMOVED lines=33> */
.L_x_9717:
[----:B------:R-:W-:Y:S05]  /*3b40*/  BSYNC B0 ;  /* 0x0000000000007941 */ /* 0x000fea0003800000 */
.L_x_9716:
        /* <DEDUP_REMOVED lines=18> */
.L_x_9719:
[----:B------:R-:W-:Y:S05]  /*3c70*/  BSYNC B0 ;  /* 0x0000000000007941 */ /* 0x000fea0003800000 */
.L_x_9718:
        /* <DEDUP_REMOVED lines=34> */
.L_x_9721:
[----:B------:R-:W-:Y:S05]  /*3ea0*/  BSYNC B0 ;  /* 0x0000000000007941 */ /* 0x000fea0003800000 */
.L_x_9720:
        /* <DEDUP_REMOVED lines=121> */
.L_x_9684:
        /* <DEDUP_REMOVED lines=16> */
.L_x_9711:
        /* <DEDUP_REMOVED lines=16> */
.L_x_9722:
[----:B------:R-:W-:Y:S05]  /*4840*/  EXIT ;  /* 0x000000000000794d */ /* 0x000fea0003800000 */
.L_x_9686:
[----:B------:R-:W-:Y:S01]  /*4850*/  HFMA2.MMA R11, -RZ, RZ, 0, 1.847743988037109375e-06 ;  /* 0x0000001fff0b7435 */ /* 0x000fe200000001ff */
[----:B------:R-:W-:Y:S01]  /*4860*/  IMAD.MOV.U32 R12, RZ, RZ, 0x10 ;  /* 0x00000010ff0c7424 */ /* 0x000fe200078e00ff */
[----:B------:R-:W-:Y:S01]  /*4870*/  MOV R2, 0xff7fffff ;  /* 0xff7fffff00027802 */ /* 0x000fe20000000f00 */
[----:B------:R-:W-:-:S08]  /*4880*/  IMAD.MOV.U32 R15, RZ, RZ, -0x1 ;  /* 0xffffffffff0f7424 */ /* 0x000fd000078e00ff */
[----:B------:R-:W-:Y:S05]  /*4890*/  WARPSYNC.COLLECTIVE R15, `(.L_x_9723) ;  /* 0x000000000f087348 */ /* 0x000fea0003c00000 */
[----:B------:R0:W1:Y:S02]  /*48a0*/  SHFL.BFLY P6, R14, R13, R12, R11 ;  /* 0x0c00000c0d0e7389 */ /* 0x00006400000c000b */
[----:B01----:R-:W-:Y:S01]  /*48b0*/  ENDCOLLECTIVE ;  /* 0x000000000000791b */ /* 0x003fe20003800000 */
.L_x_9723:
[----:B------:R-:W-:Y:S01]  /*48c0*/  IMAD.MOV.U32 R12, RZ, RZ, 0x8 ;  /* 0x00000008ff0c7424 */ /* 0x000fe200078e00ff */
[----:B------:R-:W-:-:S04]  /*48d0*/  FMNMX.FTZ R4, R14, -3.40282346638528859812e+38, !PT ;  /* 0xff7fffff0e047809 */ /* 0x000fc80007810000 */
[----:B------:R-:W-:-:S07]  /*48e0*/  MOV R13, R4 ;  /* 0x00000004000d7202 */ /* 0x000fce0000000f00 */
[----:B------:R-:W-:Y:S05]  /*48f0*/  WARPSYNC.COLLECTIVE R15, `(.L_x_9724) ;  /* 0x000000000f087348 */ /* 0x000fea0003c00000 */
[----:B------:R0:W1:Y:S02]  /*4900*/  SHFL.BFLY P6, R14, R13, R12, R11 ;  /* 0x0c00000c0d0e7389 */ /* 0x00006400000c000b */
[----:B01----:R-:W-:Y:S01]  /*4910*/  ENDCOLLECTIVE ;  /* 0x000000000000791b */ /* 0x003fe20003800000 */
.L_x_9724:
[----:B------:R-:W-:Y:S01]  /*4920*/  IMAD.MOV.U32 R12, RZ, RZ, 0x4 ;  /* 0x00000004ff0c7424 */ /* 0x000fe200078e00ff */
[----:B------:R-:W-:-:S04]  /*4930*/  FMNMX.FTZ R5, R4, R14, !PT ;  /* 0x0000000e04057209 */ /* 0x000fc80007810000 */
[----:B------:R-:W-:-:S07]  /*4940*/  MOV R13, R5 ;  /* 0x00000005000d7202 */ /* 0x000fce0000000f00 */
[----:B------:R-:W-:Y:S05]  /*4950*/  WARPSYNC.COLLECTIVE R15, `(.L_x_9725) ;  /* 0x000000000f087348 */ /* 0x000fea0003c00000 */
[----:B------:R0:W1:Y:S02]  /*4960*/  SHFL.BFLY P6, R14, R13, R12, R11 ;  /* 0x0c00000c0d0e7389 */ /* 0x00006400000c000b */
[----:B01----:R-:W-:Y:S01]  /*4970*/  ENDCOLLECTIVE ;  /* 0x000000000000791b */ /* 0x003fe20003800000 */
.L_x_9725:
[----:B------:R-:W-:Y:S01]  /*4980*/  IMAD.MOV.U32 R12, RZ, RZ, 0x2 ;  /* 0x00000002ff0c7424 */ /* 0x000fe200078e00ff */
[----:B------:R-:W-:-:S04]  /*4990*/  FMNMX.FTZ R6, R5, R14, !PT ;  /* 0x0000000e05067209 */ /* 0x000fc80007810000 */
[----:B------:R-:W-:-:S07]  /*49a0*/  MOV R13, R6 ;  /* 0x00000006000d7202 */ /* 0x000fce0000000f00 */
[----:B------:R-:W-:Y:S05]  /*49b0*/  WARPSYNC.COLLECTIVE R15, `(.L_x_9726) ;  /* 0x000000000f087348 */ /* 0x000fea0003c00000 */
[----:B------:R0:W1:Y:S02]  /*49c0*/  SHFL.BFLY P6, R14, R13, R12, R11 ;  /* 0x0c00000c0d0e7389 */ /* 0x00006400000c000b */
[----:B01----:R-:W-:Y:S01]  /*49d0*/  ENDCOLLECTIVE ;  /* 0x000000000000791b */ /* 0x003fe20003800000 */
.L_x_9726:
[----:B------:R-:W-:Y:S01]  /*49e0*/  IMAD.MOV.U32 R12, RZ, RZ, 0x1 ;  /* 0x00000001ff0c7424 */ /* 0x000fe200078e00ff */
[----:B------:R-:W-:-:S04]  /*49f0*/  FMNMX.FTZ R19, R6, R14, !PT ;  /* 0x0000000e06137209 */ /* 0x000fc80007810000 */
[----:B------:R-:W-:-:S07]  /*4a00*/  MOV R13, R19 ;  /* 0x00000013000d7202 */ /* 0x000fce0000000f00 */
[----:B------:R-:W-:Y:S05]  /*4a10*/  WARPSYNC.COLLECTIVE R15, `(.L_x_9727) ;  /* 0x000000000f087348 */ /* 0x000fea0003c00000 */
[----:B------:R0:W1:Y:S02]  /*4a20*/  SHFL.BFLY P6, R14, R13, R12, R11 ;  /* 0x0c00000c0d0e7389 */ /* 0x00006400000c000b */
[----:B01----:R-:W-:Y:S01]  /*4a30*/  ENDCOLLECTIVE ;  /* 0x000000000000791b */ /* 0x003fe20003800000 */
.L_x_9727:
[----:B------:R-:W-:Y:S05]  /*4a40*/  BRA `(.L_x_9728) ;  /* 0xffffffc8000c7947 */ /* 0x000fea000383ffff */
.L_x_9713:
[----:B----4-:R-:W-:Y:S01]  /*4a50*/  HFMA2.MMA R12, -RZ, RZ, 0, 1.1920928955078125e-07 ;  /* 0x00000002ff0c7435 */ /* 0x010fe200000001ff */
[----:B--2---:R-:W-:Y:S01]  /*4a60*/  IMAD.MOV.U32 R13, RZ, RZ, RZ ;  /* 0x000000ffff0d7224 */ /* 0x004fe200078e00ff */
[----:B---3--:R-:W-:Y:S01]  /*4a70*/  MOV R15, 0xffffffff ;  /* 0xffffffff000f7802 */ /* 0x008fe20000000f00 */
[----:B-1----:R-:W-:-:S08]  /*4a80*/  IMAD.MOV.U32 R11, RZ, RZ, 0x1f ;  /* 0x0000001fff0b7424 */ /* 0x002fd000078e00ff */
[----:B0-----:R-:W-:Y:S05]  /*4a90*/  WARPSYNC.COLLECTIVE R15, `(.L_x_9729) ;  /* 0x000000000f087348 */ /* 0x001fea0003c00000 */
[----:B------:R1:W2:Y:S02]  /*4aa0*/  SHFL.BFLY P6, R14, R13, R12, R11 ;  /* 0x0c00000c0d0e7389 */ /* 0x0002a400000c000b */
[----:B012---:R-:W-:Y:S01]  /*4ab0*/  ENDCOLLECTIVE ;  /* 0x000000000000791b */ /* 0x007fe20003800000 */
.L_x_9729:
[----:B------:R-:W-:Y:S01]  /*4ac0*/  HFMA2.MMA R12, -RZ, RZ, 0, 5.9604644775390625e-08 ;  /* 0x00000001ff0c7435 */ /* 0x000fe200000001ff */
[----:B------:R-:W-:-:S04]  /*4ad0*/  FADD.FTZ R30, RZ, R14 ;  /* 0x0000000eff1e7221 */ /* 0x000fc80000010000 */
[----:B------:R-:W-:-:S07]  /*4ae0*/  IMAD.MOV.U32 R13, RZ, RZ, R30 ;  /* 0x000000ffff0d7224 */ /* 0x000fce00078e001e */
[----:B------:R-:W-:Y:S05]  /*4af0*/  WARPSYNC.COLLECTIVE R15, `(.L_x_9730) ;  /* 0x000000000f087348 */ /* 0x000fea0003c00000 */
[----:B------:R0:W1:Y:S02]  /*4b00*/  SHFL.BFLY P6, R14, R13, R12, R11 ;  /* 0x0c00000c0d0e7389 */ /* 0x00006400000c000b */
[----:B01----:R-:W-:Y:S01]  /*4b10*/  ENDCOLLECTIVE ;  /* 0x000000000000791b */ /* 0x003fe20003800000 */
.L_x_9730:
[----:B------:R-:W-:Y:S01]  /*4b20*/  MOV R13, RZ ;  /* 0x000000ff000d7202 */ /* 0x000fe20000000f00 */
[----:B------:R-:W-:Y:S02]  /*4b30*/  IMAD.MOV.U32 R12, RZ, RZ, 0x2 ;  /* 0x00000002ff0c7424 */ /* 0x000fe400078e00ff */
[----:B------:R-:W-:-:S07]  /*4b40*/  IMAD.MOV.U32 R5, RZ, RZ, R14 ;  /* 0x000000ffff057224 */ /* 0x000fce00078e000e */
[----:B------:R-:W-:Y:S05]  /*4b50*/  WARPSYNC.COLLECTIVE R15, `(.L_x_9731) ;  /* 0x000000000f087348 */ /* 0x000fea0003c00000 */
[----:B------:R0:W1:Y:S02]  /*4b60*/  SHFL.BFLY P6, R14, R13, R12, R11 ;  /* 0x0c00000c0d0e7389 */ /* 0x00006400000c000b */
[----:B01----:R-:W-:Y:S01]  /*4b70*/  ENDCOLLECTIVE ;  /* 0x000000000000791b */ /* 0x003fe20003800000 */
.L_x_9731:
        /* <DEDUP_REMOVED lines=8> */
.L_x_9732:
[----:B------:R-:W-:Y:S01]  /*4c00*/  MOV R13, RZ ;  /* 0x000000ff000d7202 */ /* 0x000fe20000000f00 */
[----:B------:R-:W-:Y:S02]  /*4c10*/  IMAD.MOV.U32 R12, RZ, RZ, 0x2 ;  /* 0x00000002ff0c7424 */ /* 0x000fe400078e00ff */
[----:B------:R-:W-:-:S07]  /*4c20*/  IMAD.MOV.U32 R4, RZ, RZ, R14 ;  /* 0x000000ffff047224 */ /* 0x000fce00078e000e */
[----:B------:R-:W-:Y:S05]  /*4c30*/  WARPSYNC.COLLECTIVE R15, `(.L_x_9733) ;  /* 0x000000000f087348 */ /* 0x000fea0003c00000 */
[----:B------:R0:W1:Y:S02]  /*4c40*/  SHFL.BFLY P6, R14, R13, R12, R11 ;  /* 0x0c00000c0d0e7389 */ /* 0x00006400000c000b */
[----:B01----:R-:W-:Y:S01]  /*4c50*/  ENDCOLLECTIVE ;  /* 0x000000000000791b */ /* 0x003fe20003800000 */
.L_x_9733:
        /* <DEDUP_REMOVED lines=8> */
.L_x_9734:
[----:B------:R-:W-:Y:S01]  /*4ce0*/  MOV R13, RZ ;  /* 0x000000ff000d7202 */ /* 0x000fe20000000f00 */
[----:B------:R-:W-:Y:S02]  /*4cf0*/  IMAD.MOV.U32 R12, RZ, RZ, 0x2 ;  /* 0x00000002ff0c7424 */ /* 0x000fe400078e00ff */
[----:B------:R-:W-:-:S07]  /*4d00*/  IMAD.MOV.U32 R18, RZ, RZ, R14 ;  /* 0x000000ffff127224 */ /* 0x000fce00078e000e */
[----:B------:R-:W-:Y:S05]  /*4d10*/  WARPSYNC.COLLECTIVE R15, `(.L_x_9735) ;  /* 0x000000000f087348 */ /* 0x000fea0003c00000 */
[----:B------:R0:W1:Y:S02]  /*4d20*/  SHFL.BFLY P6, R14, R13, R12, R11 ;  /* 0x0c00000c0d0e7389 */ /* 0x00006400000c000b */
[----:B01----:R-:W-:Y:S01]  /*4d30*/  ENDCOLLECTIVE ;  /* 0x000000000000791b */ /* 0x003fe20003800000 */
.L_x_9735:
        /* <DEDUP_REMOVED lines=8> */
.L_x_9736:
[----:B------:R-:W-:Y:S01]  /*4dc0*/  MOV R13, RZ ;  /* 0x000000ff000d7202 */ /* 0x000fe20000000f00 */
[----:B------:R-:W-:Y:S02]  /*4dd0*/  IMAD.MOV.U32 R12, RZ, RZ, 0x2 ;  /* 0x00000002ff0c7424 */ /* 0x000fe400078e00ff */
[----:B------:R-:W-:-:S07]  /*4de0*/  IMAD.MOV.U32 R2, RZ, RZ, R14 ;  /* 0x000000ffff027224 */ /* 0x000fce00078e000e */
[----:B------:R-:W-:Y:S05]  /*4df0*/  WARPSYNC.COLLECTIVE R15, `(.L_x_9737) ;  /* 0x000000000f087348 */ /* 0x000fea0003c00000 */
[----:B------:R0:W1:Y:S02]  /*4e00*/  SHFL.BFLY P6, R14, R13, R12, R11 ;  /* 0x0c00000c0d0e7389 */ /* 0x00006400000c000b */
[----:B01----:R-:W-:Y:S01]  /*4e10*/  ENDCOLLECTIVE ;  /* 0x000000000000791b */ /* 0x003fe20003800000 */
.L_x_9737:
        /* <DEDUP_REMOVED lines=8> */
.L_x_9738:
[----:B------:R-:W-:Y:S01]  /*4ea0*/  MOV R13, RZ ;  /* 0x000000ff000d7202 */ /* 0x000fe20000000f00 */
[----:B------:R-:W-:Y:S02]  /*4eb0*/  IMAD.MOV.U32 R12, RZ, RZ, 0x2 ;  /* 0x00000002ff0c7424 */ /* 0x000fe400078e00ff */
[----:B------:R-:W-:-:S07]  /*4ec0*/  IMAD.MOV.U32 R16, RZ, RZ, R14 ;  /* 0x000000ffff107224 */ /* 0x000fce00078e000e */
[----:B------:R-:W-:Y:S05]  /*4ed0*/  WARPSYNC.COLLECTIVE R15, `(.L_x_9739) ;  /* 0x000000000f087348 */ /* 0x000fea0003c00000 */
[----:B------:R0:W1:Y:S02]  /*4ee0*/  SHFL.BFLY P6, R14, R13, R12, R11 ;  /* 0x0c00000c0d0e7389 */ /* 0x00006400000c000b */
[----:B01----:R-:W-:Y:S01]  /*4ef0*/  ENDCOLLECTIVE ;  /* 0x000000000000791b */ /* 0x003fe20003800000 */
.L_x_9739:
        /* <DEDUP_REMOVED lines=8> */
.L_x_9740:
[----:B------:R-:W-:Y:S01]  /*4f80*/  MOV R13, RZ ;  /* 0x000000ff000d7202 */ /* 0x000fe20000000f00 */
[----:B------:R-:W-:Y:S02]  /*4f90*/  IMAD.MOV.U32 R12, RZ, RZ, 0x2 ;  /* 0x00000002ff0c7424 */ /* 0x000fe400078e00ff */
[----:B------:R-:W-:-:S07]  /*4fa0*/  IMAD.MOV.U32 R9, RZ, RZ, R14 ;  /* 0x000000ffff097224 */ /* 0x000fce00078e000e */
[----:B------:R-:W-:Y:S05]  /*4fb0*/  WARPSYNC.COLLECTIVE R15, `(.L_x_9741) ;  /* 0x000000000f087348 */ /* 0x000fea0003c00000 */
[----:B------:R0:W1:Y:S02]  /*4fc0*/  SHFL.BFLY P6, R14, R13, R12, R11 ;  /* 0x0c00000c0d0e7389 */ /* 0x00006400000c000b */
[----:B01----:R-:W-:Y:S01]  /*4fd0*/  ENDCOLLECTIVE ;  /* 0x000000000000791b */ /* 0x003fe20003800000 */
.L_x_9741:
        /* <DEDUP_REMOVED lines=8> */
.L_x_9742:
[----:B------:R-:W-:Y:S01]  /*5060*/  MOV R13, RZ ;  /* 0x000000ff000d7202 */ /* 0x000fe20000000f00 */
[----:B------:R-:W-:Y:S02]  /*5070*/  IMAD.MOV.U32 R12, RZ, RZ, 0x2 ;  /* 0x00000002ff0c7424 */ /* 0x000fe400078e00ff */
[----:B------:R-:W-:-:S07]  /*5080*/  IMAD.MOV.U32 R10, RZ, RZ, R14 ;  /* 0x000000ffff0a7224 */ /* 0x000fce00078e000e */
[----:B------:R-:W-:Y:S05]  /*5090*/  WARPSYNC.COLLECTIVE R15, `(.L_x_9743) ;  /* 0x000000000f087348 */ /* 0x000fea0003c00000 */
[----:B------:R0:W1:Y:S02]  /*50a0*/  SHFL.BFLY P6, R14, R13, R12, R11 ;  /* 0x0c00000c0d0e7389 */ /* 0x00006400000c000b */
[----:B01----:R-:W-:Y:S01]  /*50b0*/  ENDCOLLECTIVE ;  /* 0x000000000000791b */ /* 0x003fe20003800000 */
.L_x_9743:
[----:B------:R-:W-:Y:S01]  /*50c0*/  FADD.FTZ R7, R7, R10 ;  /* 0x0000000a07077221 */ /* 0x000fe20000010000 */
[----:B------:R-:W-:Y:S02]  /*50d0*/  IMAD.MOV.U32 R12, RZ, RZ, 0x1 ;  /* 0x00000001ff0c7424 */ /* 0x000fe400078e00ff */
[----:B------:R-:W-:-:S05]  /*50e0*/  FADD.FTZ R19, RZ, R14 ;  /* 0x0000000eff137221 */ /* 0x000fca0000010000 */
[----:B------:R-:W-:-:S07]  /*50f0*/  MOV R13, R19 ;  /* 0x00000013000d7202 */ /* 0x000fce0000000f00 */
[----:B------:R-:W-:Y:S05]  /*5100*/  WARPSYNC.COLLECTIVE R15, `(.L_x_9744) ;  /* 0x000000000f087348 */ /* 0x000fea0003c00000 */
[----:B------:R0:W1:Y:S02]  /*5110*/  SHFL.BFLY P6, R14, R13, R12, R11 ;  /* 0x0c00000c0d0e7389 */ /* 0x00006400000c000b */
[----:B01----:R-:W-:Y:S01]  /*5120*/  ENDCOLLECTIVE ;  /* 0x000000000000791b */ /* 0x003fe20003800000 */
.L_x_9744:
[----:B------:R-:W-:Y:S01]  /*5130*/  HFMA2.MMA R12, -RZ, RZ, 0, 1.1920928955078125e-07 ;  /* 0x00000002ff0c7435 */ /* 0x000fe200000001ff */
[----:B------:R-:W-:Y:S01]  /*5140*/  IMAD.MOV.U32 R13, RZ, RZ, RZ ;  /* 0x000000ffff0d7224 */ /* 0x000fe200078e00ff */
[----:B------:R-:W-:-:S09]  /*5150*/  MOV R8, R14 ;  /* 0x0000000e00087202 */ /* 0x000fd20000000f00 */
[----:B------:R-:W-:Y:S05]  /*5160*/  WARPSYNC.COLLECTIVE R15, `(.L_x_9745) ;  /* 0x000000000f087348 */ /* 0x000fea0003c00000 */
[----:B------:R0:W1:Y:S02]  /*5170*/  SHFL.BFLY P6, R14, R13, R12, R11 ;  /* 0x0c00000c0d0e7389 */ /* 0x00006400000c000b */
[----:B01----:R-:W-:Y:S01]  /*5180*/  ENDCOLLECTIVE ;  /* 0x000000000000791b */ /* 0x003fe20003800000 */
.L_x_9745:
[----:B------:R-:W-:Y:S01]  /*5190*/  FADD.FTZ R8, R19, R8 ;  /* 0x0000000813087221 */ /* 0x000fe20000010000 */
[----:B------:R-:W-:Y:S01]  /*51a0*/  MOV R12, 0x1 ;  /* 0x00000001000c7802 */ /* 0x000fe20000000f00 */
[----:B------:R-:W-:-:S04]  /*51b0*/  FADD.FTZ R29, RZ, R14 ;  /* 0x0000000eff1d7221 */ /* 0x000fc80000010000 */
[----:B------:R-:W-:-:S07]  /*51c0*/  IMAD.MOV.U32 R13, RZ, RZ, R29 ;  /* 0x000000ffff0d7224 */ /* 0x000fce00078e001d */
[----:B------:R-:W-:Y:S05]  /*51d0*/  WARPSYNC.COLLECTIVE R15, `(.L_x_9746) ;  /* 0x000000000f087348 */ /* 0x000fea0003c00000 */
[----:B------:R0:W1:Y:S02]  /*51e0*/  SHFL.BFLY P6, R14, R13, R12, R11 ;  /* 0x0c00000c0d0e7389 */ /* 0x00006400000c000b */
[----:B01----:R-:W-:Y:S01]  /*51f0*/  ENDCOLLECTIVE ;  /* 0x000000000000791b */ /* 0x003fe20003800000 */
.L_x_9746:
[----:B------:R-:W-:Y:S01]  /*5200*/  HFMA2.MMA R13, -RZ, RZ, 0, 0 ;  /* 0x00000000ff0d7435 */ /* 0x000fe200000001ff */
[----:B------:R-:W-:Y:S02]  /*5210*/  IMAD.MOV.U32 R12, RZ, RZ, 0x2 ;  /* 0x00000002ff0c7424 */ /* 0x000fe400078e00ff */
[----:B------:R-:W-:-:S08]  /*5220*/  IMAD.MOV.U32 R20, RZ, RZ, R14 ;  /* 0x000000ffff147224 */ /* 0x000fd000078e000e */
[----:B------:R-:W-:Y:S05]  /*5230*/  WARPSYNC.COLLECTIVE R15, `(.L_x_9747) ;  /* 0x000000000f087348 */ /* 0x000fea0003c00000 */
[----:B------:R0:W1:Y:S02]  /*5240*/  SHFL.BFLY P6, R14, R13, R12, R11 ;  /* 0x0c00000c0d0e7389 */ /* 0x00006400000c000b */
[----:B01----:R-:W-:Y:S01]  /*5250*/  ENDCOLLECTIVE ;  /* 0x000000000000791b */ /* 0x003fe20003800000 */
.L_x_9747:
[----:B------:R-:W-:Y:S01]  /*5260*/  FADD.FTZ R20, R29, R20 ;  /* 0x000000141d147221 */ /* 0x000fe20000010000 */
[----:B------:R-:W-:Y:S02]  /*5270*/  IMAD.MOV.U32 R12, RZ, RZ, 0x1 ;  /* 0x00000001ff0c7424 */ /* 0x000fe400078e00ff */
[----:B------:R-:W-:-:S05]  /*5280*/  FADD.FTZ R17, RZ, R14 ;  /* 0x0000000eff117221 */ /* 0x000fca0000010000 */
[----:B------:R-:W-:-:S07]  /*5290*/  MOV R13, R17 ;  /* 0x00000011000d7202 */ /* 0x000fce0000000f00 */
[----:B------:R-:W-:Y:S05]  /*52a0*/  WARPSYNC.COLLECTIVE R15, `(.L_x_9748) ;  /* 0x000000000f087348 */ /* 0x000fea0003c00000 */
[----:B------:R0:W1:Y:S02]  /*52b0*/  SHFL.BFLY P6, R14, R13, R12, R11 ;  /* 0x0c00000c0d0e7389 */ /* 0x00006400000c000b */
[----:B01----:R-:W-:Y:S01]  /*52c0*/  ENDCOLLECTIVE ;  /* 0x000000000000791b */ /* 0x003fe20003800000 */
.L_x_9748:
[----:B------:R-:W-:Y:S01]  /*52d0*/  HFMA2.MMA R12, -RZ, RZ, 0, 1.1920928955078125e-07 ;  /* 0x00000002ff0c7435 */ /* 0x000fe200000001ff */
[----:B------:R-:W-:Y:S01]  /*52e0*/  IMAD.MOV.U32 R13, RZ, RZ, RZ ;  /* 0x000000ffff0d7224 */ /* 0x000fe200078e00ff */
[----:B------:R-:W-:-:S09]  /*52f0*/  MOV R16, R14 ;  /* 0x0000000e00107202 */ /* 0x000fd20000000f00 */
[----:B------:R-:W-:Y:S05]  /*5300*/  WARPSYNC.COLLECTIVE R15, `(.L_x_9749) ;  /* 0x000000000f087348 */ /* 0x000fea0003c00000 */
[----:B------:R0:W1:Y:S02]  /*5310*/  SHFL.BFLY P6, R14, R13, R12, R11 ;  /* 0x0c00000c0d0e7389 */ /* 0x00006400000c000b */
[----:B01----:R-:W-:Y:S01]  /*5320*/  ENDCOLLECTIVE ;  /* 0x000000000000791b */ /* 0x003fe20003800000 */
.L_x_9749:
        /* <DEDUP_REMOVED lines=8> */
.L_x_9750:
[----:B------:R-:W-:Y:S01]  /*53b0*/  HFMA2.MMA R12, -RZ, RZ, 0, 1.1920928955078125e-07 ;  /* 0x00000002ff0c7435 */ /* 0x000fe200000001ff */
[----:B------:R-:W-:Y:S01]  /*53c0*/  IMAD.MOV.U32 R13, RZ, RZ, RZ ;  /* 0x000000ffff0d7224 */ /* 0x000fe200078e00ff */
[----:B------:R-:W-:-:S09]  /*53d0*/  MOV R28, R14 ;  /* 0x0000000e001c7202 */ /* 0x000fd20000000f00 */
[----:B------:R-:W-:Y:S05]  /*53e0*/  WARPSYNC.COLLECTIVE R15, `(.L_x_9751) ;  /* 0x000000000f087348 */ /* 0x000fea0003c00000 */
[----:B------:R0:W1:Y:S02]  /*53f0*/  SHFL.BFLY P6, R14, R13, R12, R11 ;  /* 0x0c00000c0d0e7389 */ /* 0x00006400000c000b */
[----:B01----:R-:W-:Y:S01]  /*5400*/  ENDCOLLECTIVE ;  /* 0x000000000000791b */ /* 0x003fe20003800000 */
.L_x_9751:
        /* <DEDUP_REMOVED lines=8> */
.L_x_9752:
[----:B------:R-:W-:Y:S01]  /*5490*/  HFMA2.MMA R13, -RZ, RZ, 0, 0 ;  /* 0x00000000ff0d7435 */ /* 0x000fe200000001ff */
[----:B------:R-:W-:Y:S02]  /*54a0*/  IMAD.MOV.U32 R12, RZ, RZ, 0x2 ;  /* 0x00000002ff0c7424 */ /* 0x000fe400078e00ff */
[----:B------:R-:W-:-:S08]  /*54b0*/  FADD.FTZ R9, R9, R14 ;  /* 0x0000000e09097221 */ /* 0x000fd00000010000 */
[----:B------:R-:W-:Y:S05]  /*54c0*/  WARPSYNC.COLLECTIVE R15, `(.L_x_9753) ;  /* 0x000000000f087348 */ /* 0x000fea0003c00000 */
[----:B------:R0:W1:Y:S02]  /*54d0*/  SHFL.BFLY P6, R14, R13, R12, R11 ;  /* 0x0c00000c0d0e7389 */ /* 0x00006400000c000b */
[----:B01----:R-:W-:Y:S01]  /*54e0*/  ENDCOLLECTIVE ;  /* 0x000000000000791b */ /* 0x003fe20003800000 */
.L_x_9753:
[----:B------:R-:W-:Y:S01]  /*54f0*/  HFMA2.MMA R12, -RZ, RZ, 0, 5.9604644775390625e-08 ;  /* 0x00000001ff0c7435 */ /* 0x000fe200000001ff */
[----:B------:R-:W-:-:S05]  /*5500*/  MOV R18, R14 ;  /* 0x0000000e00127202 */ /* 0x000fca0000000f00 */
[----:B------:R-:W-:-:S04]  /*5510*/  FADD.FTZ R18, RZ, R18 ;  /* 0x00000012ff127221 */ /* 0x000fc80000010000 */
[----:B------:R-:W-:-:S07]  /*5520*/  IMAD.MOV.U32 R13, RZ, RZ, R18 ;  /* 0x000000ffff0d7224 */ /* 0x000fce00078e0012 */
[----:B------:R-:W-:Y:S05]  /*5530*/  WARPSYNC.COLLECTIVE R15, `(.L_x_9754) ;  /* 0x000000000f087348 */ /* 0x000fea0003c00000 */
[----:B------:R0:W1:Y:S02]  /*5540*/  SHFL.BFLY P6, R14, R13, R12, R11 ;  /* 0x0c00000c0d0e7389 */ /* 0x00006400000c000b */
[----:B01----:R-:W-:Y:S01]  /*5550*/  ENDCOLLECTIVE ;  /* 0x000000000000791b */ /* 0x003fe20003800000 */
.L_x_9754:
[----:B------:R-:W-:Y:S01]  /*5560*/  MOV R13, RZ ;  /* 0x000000ff000d7202 */ /* 0x000fe20000000f00 */
[----:B------:R-:W-:Y:S02]  /*5570*/  IMAD.MOV.U32 R12, RZ, RZ, 0x2 ;  /* 0x00000002ff0c7424 */ /* 0x000fe400078e00ff */
[----:B------:R-:W-:-:S07]  /*5580*/  IMAD.MOV.U32 R29, RZ, RZ, R14 ;  /* 0x000000ffff1d7224 */ /* 0x000fce00078e000e */
[----:B------:R-:W-:Y:S05]  /*5590*/  WARPSYNC.COLLECTIVE R15, `(.L_x_9755) ;  /* 0x000000000f087348 */ /* 0x000fea0003c00000 */
[----:B------:R0:W1:Y:S02]  /*55a0*/  SHFL.BFLY P6, R14, R13, R12, R11 ;  /* 0x0c00000c0d0e7389 */ /* 0x00006400000c000b */
[----:B01----:R-:W-:Y:S01]  /*55b0*/  ENDCOLLECTIVE ;  /* 0x000000000000791b */ /* 0x003fe20003800000 */
.L_x_9755:
[----:B------:R-:W-:Y:S01]  /*55c0*/  FADD.FTZ R29, R18, R29 ;  /* 0x0000001d121d7221 */ /* 0x000fe20000010000 */
[----:B------:R-:W-:Y:S02]  /*55d0*/  IMAD.MOV.U32 R12, RZ, RZ, 0x1 ;  /* 0x00000001ff0c7424 */ /* 0x000fe400078e00ff */
[----:B------:R-:W-:-:S05]  /*55e0*/  FADD.FTZ R19, RZ, R14 ;  /* 0x0000000eff137221 */ /* 0x000fca0000010000 */
[----:B------:R-:W-:-:S07]  /*55f0*/  MOV R13, R19 ;  /* 0x00000013000d7202 */ /* 0x000fce0000000f00 */
[----:B------:R-:W-:Y:S05]  /*5600*/  WARPSYNC.COLLECTIVE R15, `(.L_x_9756) ;  /* 0x000000000f087348 */ /* 0x000fea0003c00000 */
[----:B------:R0:W1:Y:S02]  /*5610*/  SHFL.BFLY P6, R14, R13, R12, R11 ;  /* 0x0c00000c0d0e7389 */ /* 0x00006400000c000b */
[----:B01----:R-:W-:Y:S01]  /*5620*/  ENDCOLLECTIVE ;  /* 0x000000000000791b */ /* 0x003fe20003800000 */
.L_x_9756:
        /* <DEDUP_REMOVED lines=8> */
.L_x_9757:
[----:B------:R-:W-:Y:S02]  /*56b0*/  IMAD.MOV.U32 R12, RZ, RZ, 0x1 ;  /* 0x00000001ff0c7424 */ /* 0x000fe400078e00ff */
[----:B------:R-:W-:-:S04]  /*56c0*/  IMAD.MOV.U32 R17, RZ, RZ, R14 ;  /* 0x000000ffff117224 */ /* 0x000fc800078e000e */
[----:B------:R-:W-:-:S05]  /*56d0*/  FADD.FTZ R17, RZ, R17 ;  /* 0x00000011ff117221 */ /* 0x000fca0000010000 */
[----:B------:R-:W-:-:S07]  /*56e0*/  MOV R13, R17 ;  /* 0x00000011000d7202 */ /* 0x000fce0000000f00 */
[----:B------:R-:W-:Y:S05]  /*56f0*/  WARPSYNC.COLLECTIVE R15, `(.L_x_9758) ;  /* 0x000000000f087348 */ /* 0x000fea0003c00000 */
[----:B------:R0:W1:Y:S02]  /*5700*/  SHFL.BFLY P6, R14, R13, R12, R11 ;  /* 0x0c00000c0d0e7389 */ /* 0x00006400000c000b */
[----:B01----:R-:W-:Y:S01]  /*5710*/  ENDCOLLECTIVE ;  /* 0x000000000000791b */ /* 0x003fe20003800000 */
.L_x_9758:
[----:B------:R-:W-:Y:S05]  /*5720*/  BRA `(.L_x_9759) ;  /* 0xffffffdc00e07947 */ /* 0x000fea000383ffff */
.L_x_9760:
        /* <DEDUP_REMOVED lines=13> */
.L_x_29743:


//--------------------- .text._ZN4vllm25paged_attention_v2_kernelI13__nv_bfloat16hLi112ELi32ELi128ELNS_18Fp8KVCacheDataTypeE1ELb1ELi512EEEvPfS3_PT_PKS4_PKT0_SA_ifPKiSC_iPKfiiiSE_SE_iiiii --------------------------
	.section	.text._ZN4vllm25paged_attention_v2_kernelI13__nv_bfloat16hLi112ELi32ELi128ELNS_18Fp8KVCacheDataTypeE1ELb1ELi512EEEvPfS3_PT_PKS4_PKT0_SA_ifPKiSC_iPKfiiiSE_SE_iiiii,"ax",@progbits
	.align	128
        .global         _ZN4vllm25paged_attention_v2_kernelI13__nv_bfloat16hLi112ELi32ELi128ELNS_18Fp8KVCacheDataTypeE1ELb1ELi512EEEvPfS3_PT_PKS4_PKT0_SA_ifPKiSC_iPKfiiiSE_SE_iiiii
        .type           _ZN4vllm25paged_attention_v2_kernelI13__nv_bfloat16hLi112ELi32ELi128ELNS_18Fp8KVCacheDataTypeE1ELb1ELi512EEEvPfS3_PT_PKS4_PKT0_SA_ifPKiSC_iPKfiiiSE_SE_iiiii,@function
        .size           _ZN4vllm25paged_attention_v2_kernelI13__nv_bfloat16hLi112ELi32ELi128ELNS_18Fp8KVCacheDataTypeE1ELb1ELi512EEEvPfS3_PT_PKS4_PKT0_SA_ifPKiSC_iPKfiiiSE_SE_iiiii,(.L_x_29744 - _ZN4vllm25paged_attention_v2_kernelI13__nv_bfloat16hLi112ELi32ELi128ELNS_18Fp8KVCacheDataTypeE1ELb1ELi512EEEvPfS3_PT_PKS4_PKT0_SA_ifPKiSC_iPKfiiiSE_SE_iiiii)
        .other          _ZN4vllm25paged_attention_v2_kernelI13__nv_bfloat16hLi112ELi32ELi128ELNS_18Fp8KVCacheDataTypeE1ELb1ELi512EEEvPfS3_PT_PKS4_PKT0_SA_ifPKiSC_iPKfiiiSE_SE_iiiii,@"STO_CUDA_ENTRY STV_DEFAULT"
_ZN4vllm25paged_attention_v2_kernelI13__nv_bfloat16hLi112ELi32ELi128ELNS_18Fp8KVCacheDataTypeE1ELb1ELi512EEEvPfS3_PT_PKS4_PKT0_SA_ifPKiSC_iPKfiiiSE_SE_iiiii:
.text._ZN4vllm25paged_attention_v2_kernelI13__nv_bfloat16hLi112ELi32ELi128ELNS_18Fp8KVCacheDataTypeE1ELb1ELi512EEEvPfS3_PT_PKS4_PKT0_SA_ifPKiSC_iPKfiiiSE_SE_iiiii:
        /* <DEDUP_REMOVED lines=55> */
.L_x_9765:
        /* <DEDUP_REMOVED lines=15> */
.L_x_9764:
[----:B------:R-:W-:Y:S05]  /*0460*/  BSYNC B1 ;  /* 0x0000000000017941 */ /* 0x000fea0003800000 */
.L_x_9763:
        /* <DEDUP_REMOVED lines=15> */
.L_x_9766:
        /* <DEDUP_REMOVED lines=28> */
.L_x_9762:
[----:B------:R-:W-:Y:S05]  /*0720*/  BSYNC B0 ;  /* 0x0000000000007941 */ /* 0x000fea0003800000 */
.L_x_9761:
        /* <DEDUP_REMOVED lines=87> */
.L_x_9767:
[----:B------:R-:W-:Y:S02]  /*0ca0*/  ULDC UR4, c[0x0][0x288] ;  /* 0x0000a20000047ab9 */ /* 0x000fe40000000800 */
[----:B-1----:R-:W-:-:S04]  /*0cb0*/  IMAD R9, R2, UR4, R3 ;  /* 0x0000000402097c24 */ /* 0x002fc8000f8e0203 */
[----:B------:R-:W-:-:S07]  /*0cc0*/  IMAD R19, R9, R12, RZ ;  /* 0x0000000c09137224 */ /* 0x000fce00078e02ff */
.L_x_9768:
        /* <DEDUP_REMOVED lines=27> */
.L_x_9772:
        /* <DEDUP_REMOVED lines=36> */
.L_x_9770:
[----:B------:R-:W-:Y:S05]  /*10c0*/  BSYNC B7 ;  /* 0x0000000000077941 */ /* 0x000fea0003800000 */
.L_x_9769:
        /* <DEDUP_REMOVED lines=28> */
.L_x_9815:
        /* <DEDUP_REMOVED lines=49> */
.L_x_9778:
        /* <DEDUP_REMOVED lines=11> */
.L_x_9777:
[----:B------:R-:W-:Y:S05]  /*1650*/  BSYNC B1 ;  /* 0x0000000000017941 */ /* 0x000fea0003800000 */
.L_x_9776:
        /* <DEDUP_REMOVED lines=14> */
.L_x_9781:
        /* <DEDUP_REMOVED lines=100> */
.L_x_9780:
[----:B------:R-:W-:Y:S05]  /*1d80*/  BSYNC B1 ;  /* 0x0000000000017941 */ /* 0x000fea0003800000 */
.L_x_9779:
        /* <DEDUP_REMOVED lines=55> */
.L_x_9783:
[----:B------:R-:W-:Y:S05]  /*2100*/  BSYNC B1 ;  /* 0x0000000000017941 */ /* 0x000fea0003800000 */
.L_x_9782:
        /* <DEDUP_REMOVED lines=26> */
.L_x_9775:
[----:B------:R-:W-:Y:S05]  /*22b0*/  BSYNC B0 ;  /* 0x0000000000007941 */ /* 0x000fea0003800000 */
.L_x_9774:
        /* <DEDUP_REMOVED lines=57> */
.L_x_9788:
        /* <DEDUP_REMOVED lines=8> */
.L_x_9787:
[----:B------:R-:W-:Y:S05]  /*26d0*/  BSYNC B1 ;  /* 0x0000000000017941 */ /* 0x000fea0003800000 */
.L_x_9786:
        /* <DEDUP_REMOVED lines=14> */
.L_x_9791:
        /* <DEDUP_REMOVED lines=52> */
.L_x_9790:
[----:B------:R-:W-:Y:S05]  /*2b00*/  BSYNC B1 ;  /* 0x0000000000017941 */ /* 0x000fea0003800000 */
.L_x_9789:
        /* <DEDUP_REMOVED lines=31> */
.L_x_9793:
[----:B------:R-:W-:Y:S05]  /*2d00*/  BSYNC B1 ;  /* 0x0000000000017941 */ /* 0x000fea0003800000 */
.L_x_9792:
        /* <DEDUP_REMOVED lines=14> */
.L_x_9785:
[----:B------:R-:W-:Y:S05]  /*2df0*/  BSYNC B0 ;  /* 0x0000000000007941 */ /* 0x000fea0003800000 */
.L_x_9784:
        /* <DEDUP_REMOVED lines=22> */
.L_x_9795:
[----:B------:R-:W-:Y:S05]  /*2f60*/  BSYNC B0 ;  /* 0x0000000000007941 */ /* 0x000fea0003800000 */
.L_x_9794:
        /* <DEDUP_REMOVED lines=27> */
.L_x_9799:
        /* <DEDUP_REMOVED lines=33> */
.L_x_9797:
[----:B------:R-:W-:Y:S05]  /*3330*/  BSYNC B6 ;  /* 0x0000000000067941 */ /* 0x000fea0003800000 */
.L_x_9796:
        /* <DEDUP_REMOVED lines=53> */
.L_x_9844:
        /* <DEDUP_REMOVED lines=38> */
.L_x_9802:
[----:B------:R-:W-:Y:S05]  /*38f0*/  BSYNC B0 ;  /* 0x0000000000007941 */ /* 0x000fea0003800000 */
.L_x_9801:
        /* <DEDUP_REMOVED lines=31> */
.L_x_9804:
[----:B------:R-:W-:Y:S05]  /*3af0*/  BSYNC B0 ;  /* 0x0000000000007941 */ /* 0x000fea0003800000 */
.L_x_9803:
        /* <DEDUP_REMOVED lines=17> */
.L_x_9806:
[----:B------:R-:W-:Y:S05]  /*3c10*/  BSYNC B0 ;  /* 0x0000000000007941 */ /* 0x000fea0003800000 */
.L_x_9805:
        /* <DEDUP_REMOVED lines=32> */
.L_x_9808:
[----:B------:R-:W-:Y:S05]  /*3e20*/  BSYNC B0 ;  /* 0x0000000000007941 */ /* 0x000fea0003800000 */
.L_x_9807:
        /* <DEDUP_REMOVED lines=114> */
.L_x_9771:
        /* <DEDUP_REMOVED lines=16> */
.L_x_9798:
        /* <DEDUP_REMOVED lines=16> */
.L_x_9809:
[----:B------:R-:W-:Y:S05]  /*4750*/  EXIT ;  /* 0x000000000000794d */ /* 0x000fea0003800000 */
.L_x_9773:
[----:B------:R-:W-:Y:S01]  /*4760*/  MOV R12, 0x10 ;  /* 0x00000010000c7802 */ /* 0x000fe20000000f00 */
[----:B------:R-:W-:Y:S01]  /*4770*/  IMAD.MOV.U32 R11, RZ, RZ, 0x1f ;  /* 0x0000001fff0b7424 */ /* 0x000fe200078e00ff */
[----:B------:R-:W-:Y:S01]  /*4780*/  MOV R15, 0xffffffff ;  /* 0xffffffff000f7802 */ /* 0x000fe20000000f00 */
[----:B------:R-:W-:-:S07]  /*4790*/  IMAD.MOV.U32 R7, RZ, RZ, -0x800001 ;  /* 0xff7fffffff077424 */ /* 0x000fce00078e00ff */
[----:B------:R-:W-:Y:S05]  /*47a0*/  WARPSYNC.COLLECTIVE R15, `(.L_x_9810) ;  /* 0x000000000f087348 */ /* 0x000fea0003c00000 */
[----:B------:R0:W1:Y:S02]  /*47b0*/  SHFL.BFLY P6, R14, R13, R12, R11 ;  /* 0x0c00000c0d0e7389 */ /* 0x00006400000c000b */
[----:B01----:R-:W-:Y:S01]  /*47c0*/  ENDCOLLECTIVE ;  /* 0x000000000000791b */ /* 0x003fe20003800000 */
.L_x_9810:
[----:B------:R-:W-:Y:S01]  /*47d0*/  HFMA2.MMA R12, -RZ, RZ, 0, 4.76837158203125e-07 ;  /* 0x00000008ff0c7435 */ /* 0x000fe200000001ff */
[----:B------:R-:W-:-:S05]  /*47e0*/  FMNMX.FTZ R8, R14, -3.40282346638528859812e+38, !PT ;  /* 0xff7fffff0e087809 */ /* 0x000fca0007810000 */
[----:B------:R-:W-:-:S07]  /*47f0*/  IMAD.MOV.U32 R13, RZ, RZ, R8 ;  /* 0x000000ffff0d7224 */ /* 0x000fce00078e0008 */
[----:B------:R-:W-:Y:S05]  /*4800*/  WARPSYNC.COLLECTIVE R15, `(.L_x_9811) ;  /* 0x000000000f087348 */ /* 0x000fea0003c00000 */
[----:B------:R0:W1:Y:S02]  /*4810*/  SHFL.BFLY P6, R14, R13, R12, R11 ;  /* 0x0c00000c0d0e7389 */ /* 0x00006400000c000b */
[----:B01----:R-:W-:Y:S01]  /*4820*/  ENDCOLLECTIVE ;  /* 0x000000000000791b */ /* 0x003fe20003800000 */
.L_x_9811:
[----:B------:R-:W-:Y:S02]  /*4830*/  MOV R12, 0x4 ;  /* 0x00000004000c7802 */ /* 0x000fe40000000f00 */
[----:B------:R-:W-:-:S05]  /*4840*/  FMNMX.FTZ R9, R8, R14, !PT ;  /* 0x0000000e08097209 */ /* 0x000fca0007810000 */
[----:B------:R-:W-:-:S07]  /*4850*/  IMAD.MOV.U32 R13, RZ, RZ, R9 ;  /* 0x000000ffff0d7224 */ /* 0x000fce00078e0009 */
[----:B------:R-:W-:Y:S05]  /*4860*/  WARPSYNC.COLLECTIVE R15, `(.L_x_9812) ;  /* 0x000000000f087348 */ /* 0x000fea0003c00000 */
[----:B------:R0:W1:Y:S02]  /*4870*/  SHFL.BFLY P6, R14, R13, R12, R11 ;  /* 0x0c00000c0d0e7389 */ /* 0x00006400000c000b */
[----:B01----:R-:W-:Y:S01]  /*4880*/  ENDCOLLECTIVE ;  /* 0x000000000000791b */ /* 0x003fe20003800000 */
.L_x_9812:
[----:B------:R-:W-:Y:S01]  /*4890*/  HFMA2.MMA R12, -RZ, RZ, 0, 1.1920928955078125e-07 ;  /* 0x00000002ff0c7435 */ /* 0x000fe200000001ff */
[----:B------:R-:W-:-:S05]  /*48a0*/  FMNMX.FTZ R10, R9, R14, !PT ;  /* 0x0000000e090a7209 */ /* 0x000fca0007810000 */
[----:B------:R-:W-:-:S07]  /*48b0*/  IMAD.MOV.U32 R13, RZ, RZ, R10 ;  /* 0x000000ffff0d7224 */ /* 0x000fce00078e000a */
[----:B------:R-:W-:Y:S05]  /*48c0*/  WARPSYNC.COLLECTIVE R15, `(.L_x_9813) ;  /* 0x000000000f087348 */ /* 0x000fea0003c00000 */
[----:B------:R0:W1:Y:S02]  /*48d0*/  SHFL.BFLY P6, R14, R13, R12, R11 ;  /* 0x0c00000c0d0e7389 */ /* 0x00006400000c000b */
[----:B01----:R-:W-:Y:S01]  /*48e0*/  ENDCOLLECTIVE ;  /* 0x000000000000791b */ /* 0x003fe20003800000 */
.L_x_9813:
[----:B------:R-:W-:Y:S02]  /*48f0*/  MOV R12, 0x1 ;  /* 0x00000001000c7802 */ /* 0x000fe40000000f00 */
[----:B------:R-:W-:-:S05]  /*4900*/  FMNMX.FTZ R23, R10, R14, !PT ;  /* 0x0000000e0a177209 */ /* 0x000fca0007810000 */
[----:B------:R-:W-:-:S07]  /*4910*/  IMAD.MOV.U32 R13, RZ, RZ, R23 ;  /* 0x000000ffff0d7224 */ /* 0x000fce00078e0017 */
[----:B------:R-:W-:Y:S05]  /*4920*/  WARPSYNC.COLLECTIVE R15, `(.L_x_9814) ;  /* 0x000000000f087348 */ /* 0x000fea0003c00000 */
[----:B------:R0:W1:Y:S02]  /*4930*/  SHFL.BFLY P6, R14, R13, R12, R11 ;  /* 0x0c00000c0d0e7389 */ /* 0x00006400000c000b */
[----:B01----:R-:W-:Y:S01]  /*4940*/  ENDCOLLECTIVE ;  /* 0x000000000000791b */ /* 0x003fe20003800000 */
.L_x_9814:
[----:B------:R-:W-:Y:S05]  /*4950*/  BRA `(.L_x_9815) ;  /* 0xffffffc8004c7947 */ /* 0x000fea000383ffff */
.L_x_9800:
[----:B-1--4-:R-:W-:Y:S01]  /*4960*/  HFMA2.MMA R13, -RZ, RZ, 0, 0 ;  /* 0x00000000ff0d7435 */ /* 0x012fe200000001ff */
[----:B------:R-:W-:Y:S01]  /*4970*/  IMAD.MOV.U32 R12, RZ, RZ, 0x2 ;  /* 0x00000002ff0c7424 */ /* 0x000fe200078e00ff */
[----:B---3--:R-:W-:Y:S01]  /*4980*/  MOV R11, 0x1f ;  /* 0x0000001f000b7802 */ /* 0x008fe20000000f00 */
[----:B------:R-:W-:-:S08]  /*4990*/  IMAD.MOV.U32 R15, RZ, RZ, -0x1 ;  /* 0xffffffffff0f7424 */ /* 0x000fd000078e00ff */
[----:B0-2---:R-:W-:Y:S05]  /*49a0*/  WARPSYNC.COLLECTIVE R15, `(.L_x_9816) ;  /* 0x000000000f087348 */ /* 0x005fea0003c00000 */
[----:B------:R1:W3:Y:S02]  /*49b0*/  SHFL.BFLY P6, R14, R13, R12, R11 ;  /* 0x0c00000c0d0e7389 */ /* 0x0002e400000c000b */
[----:B0123--:R-:W-:Y:S01]  /*49c0*/  ENDCOLLECTIVE ;  /* 0x000000000000791b */ /* 0x00ffe20003800000 */
.L_x_9816:
[----:B------:R-:W-:Y:S02]  /*49d0*/  IMAD.MOV.U32 R12, RZ, RZ, 0x1 ;  /* 0x00000001ff0c7424 */ /* 0x000fe400078e00ff */
[----:B------:R-:W-:-:S05]  /*49e0*/  FADD.FTZ R8, RZ, R14 ;  /* 0x0000000eff087221 */ /* 0x000fca0000010000 */
[----:B------:R-:W-:-:S07]  /*49f0*/  MOV R13, R8 ;  /* 0x00000008000d7202 */ /* 0x000fce0000000f00 */
[----:B------:R-:W-:Y:S05]  /*4a00*/  WARPSYNC.COLLECTIVE R15, `(.L_x_9817) ;  /* 0x000000000f087348 */ /* 0x000fea0003c00000 */
[----:B------:R0:W1:Y:S02]  /*4a10*/  SHFL.BFLY P6, R14, R13, R12, R11 ;  /* 0x0c00000c0d0e7389 */ /* 0x00006400000c000b */
[----:B01----:R-:W-:Y:S01]  /*4a20*/  ENDCOLLECTIVE ;  /* 0x000000000000791b */ /* 0x003fe20003800000 */
.L_x_9817:
[----:B------:R-:W-:Y:S01]  /*4a30*/  HFMA2.MMA R12, -RZ, RZ, 0, 1.1920928955078125e-07 ;  /* 0x00000002ff0c7435 */ /* 0x000fe200000001ff */
[----:B------:R-:W-:Y:S01]  /*4a40*/  IMAD.MOV.U32 R13, RZ, RZ, RZ ;  /* 0x000000ffff0d7224 */ /* 0x000fe200078e00ff */
[----:B------:R-:W-:-:S09]  /*4a50*/  MOV R23, R14 ;  /* 0x0000000e00177202 */ /* 0x000fd20000000f00 */
[----:B------:R-:W-:Y:S05]  /*4a60*/  WARPSYNC.COLLECTIVE R15, `(.L_x_9818) ;  /* 0x000000000f087348 */ /* 0x000fea0003c00000 */
[----:B------:R0:W1:Y:S02]  /*4a70*/  SHFL.BFLY P6, R14, R13, R12, R11 ;  /* 0x0c00000c0d0e7389 */ /* 0x00006400000c000b */
[----:B01----:R-:W-:Y:S01]  /*4a80*/  ENDCOLLECTIVE ;  /* 0x000000000000791b */ /* 0x003fe20003800000 */
.L_x_9818:
        /* <DEDUP_REMOVED lines=8> */
.L_x_9819:
[----:B------:R-:W-:Y:S01]  /*4b10*/  HFMA2.MMA R12, -RZ, RZ, 0, 1.1920928955078125e-07 ;  /* 0x00000002ff0c7435 */ /* 0x000fe200000001ff */
[----:B------:R-:W-:Y:S01]  /*4b20*/  IMAD.MOV.U32 R13, RZ, RZ, RZ ;  /* 0x000000ffff0d7224 */ /* 0x000fe200078e00ff */
[----:B------:R-:W-:-:S09]  /*4b30*/  MOV R20, R14 ;  /* 0x0000000e00147202 */ /* 0x000fd20000000f00 */
[----:B------:R-:W-:Y:S05]  /*4b40*/  WARPSYNC.COLLECTIVE R15, `(.L_x_9820) ;  /* 0x000000000f087348 */ /* 0x000fea0003c00000 */
[----:B------:R0:W1:Y:S02]  /*4b50*/  SHFL.BFLY P6, R14, R13, R12, R11 ;  /* 0x0c00000c0d0e7389 */ /* 0x00006400000c000b */
[----:B01----:R-:W-:Y:S01]  /*4b60*/  ENDCOLLECTIVE ;  /* 0x000000000000791b */ /* 0x003fe20003800000 */
.L_x_9820:
        /* <DEDUP_REMOVED lines=8> */
.L_x_9821:
[----:B------:R-:W-:Y:S01]  /*4bf0*/  HFMA2.MMA R12, -RZ, RZ, 0, 1.1920928955078125e-07 ;  /* 0x00000002ff0c7435 */ /* 0x000fe200000001ff */
[----:B------:R-:W-:Y:S01]  /*4c00*/  IMAD.MOV.U32 R13, RZ, RZ, RZ ;  /* 0x000000ffff0d7224 */ /* 0x000fe200078e00ff */
[----:B------:R-:W-:-:S09]  /*4c10*/  MOV R19, R14 ;  /* 0x0000000e00137202 */ /* 0x000fd20000000f00 */
[----:B------:R-:W-:Y:S05]  /*4c20*/  WARPSYNC.COLLECTIVE R15, `(.L_x_9822) ;  /* 0x000000000f087348 */ /* 0x000fea0003c00000 */
[----:B------:R0:W1:Y:S02]  /*4c30*/  SHFL.BFLY P6, R14, R13, R12, R11 ;  /* 0x0c00000c0d0e7389 */ /* 0x00006400000c000b */
[----:B01----:R-:W-:Y:S01]  /*4c40*/  ENDCOLLECTIVE ;  /* 0x000000000000791b */ /* 0x003fe20003800000 */
.L_x_9822:
        /* <DEDUP_REMOVED lines=8> */
.L_x_9823:
[----:B------:R-:W-:Y:S01]  /*4cd0*/  HFMA2.MMA R12, -RZ, RZ, 0, 1.1920928955078125e-07 ;  /* 0x00000002ff0c7435 */ /* 0x000fe200000001ff */
[----:B------:R-:W-:Y:S01]  /*4ce0*/  IMAD.MOV.U32 R13, RZ, RZ, RZ ;  /* 0x000000ffff0d7224 */ /* 0x000fe200078e00ff */
[----:B------:R-:W-:-:S09]  /*4cf0*/  MOV R7, R14 ;  /* 0x0000000e00077202 */ /* 0x000fd20000000f00 */
[----:B------:R-:W-:Y:S05]  /*4d00*/  WARPSYNC.COLLECTIVE R15, `(.L_x_9824) ;  /* 0x000000000f087348 */ /* 0x000fea0003c00000 */
[----:B------:R0:W1:Y:S02]  /*4d10*/  SHFL.BFLY P6, R14, R13, R12, R11 ;  /* 0x0c00000c0d0e7389 */ /* 0x00006400000c000b */
[----:B01----:R-:W-:Y:S01]  /*4d20*/  ENDCOLLECTIVE ;  /* 0x000000000000791b */ /* 0x003fe20003800000 */
.L_x_9824:
        /* <DEDUP_REMOVED lines=8> */
.L_x_9825:
[----:B------:R-:W-:Y:S01]  /*4db0*/  HFMA2.MMA R12, -RZ, RZ, 0, 1.1920928955078125e-07 ;  /* 0x00000002ff0c7435 */ /* 0x000fe200000001ff */
[----:B------:R-:W-:Y:S01]  /*4dc0*/  IMAD.MOV.U32 R13, RZ, RZ, RZ ;  /* 0x000000ffff0d7224 */ /* 0x000fe200078e00ff */
[----:B------:R-:W-:-:S09]  /*4dd0*/  MOV R5, R14 ;  /* 0x0000000e00057202 */ /* 0x000fd20000000f00 */
[----:B------:R-:W-:Y:S05]  /*4de0*/  WARPSYNC.COLLECTIVE R15, `(.L_x_9826) ;  /* 0x000000000f087348 */ /* 0x000fea0003c00000 */
[----:B------:R0:W1:Y:S02]  /*4df0*/  SHFL.BFLY P6, R14, R13, R12, R11 ;  /* 0x0c00000c0d0e7389 */ /* 0x00006400000c000b */
[----:B01----:R-:W-:Y:S01]  /*4e00*/  ENDCOLLECTIVE ;  /* 0x000000000000791b */ /* 0x003fe20003800000 */
.L_x_9826:
[----:B------:R-:W-:Y:S01]  /*4e10*/  FADD.FTZ R10, R10, R5 ;  /* 0x000000050a0a7221 */ /* 0x000fe20000010000 */
[----:B------:R-:W-:Y:S01]  /*4e20*/  MOV R12, 0x1 ;  /* 0x00000001000c7802 */ /* 0x000fe20000000f00 */
[----:B------:R-:W-:-:S04]  /*4e30*/  FADD.FTZ R24, RZ, R14 ;  /* 0x0000000eff187221 */ /* 0x000fc80000010000 */
[----:B------:R-:W-:-:S07]  /*4e40*/  IMAD.MOV.U32 R13, RZ, RZ, R24 ;  /* 0x000000ffff0d7224 */ /* 0x000fce00078e0018 */
[----:B------:R-:W-:Y:S05]  /*4e50*/  WARPSYNC.COLLECTIVE R15, `(.L_x_9827) ;  /* 0x000000000f087348 */ /* 0x000fea0003c00000 */
[----:B------:R0:W1:Y:S02]  /*4e60*/  SHFL.BFLY P6, R14, R13, R12, R11 ;  /* 0x0c00000c0d0e7389 */ /* 0x00006400000c000b */
[----:B01----:R-:W-:Y:S01]  /*4e70*/  ENDCOLLECTIVE ;  /* 0x000000000000791b */ /* 0x003fe20003800000 */
.L_x_9827:
[----:B------:R-:W-:Y:S01]  /*4e80*/  HFMA2.MMA R13, -RZ, RZ, 0, 0 ;  /* 0x00000000ff0d7435 */ /* 0x000fe200000001ff */
[----:B------:R-:W-:Y:S02]  /*4e90*/  IMAD.MOV.U32 R12, RZ, RZ, 0x2 ;  /* 0x00000002ff0c7424 */ /* 0x000fe400078e00ff */
[----:B------:R-:W-:-:S08]  /*4ea0*/  IMAD.MOV.U32 R22, RZ, RZ, R14 ;  /* 0x000000ffff167224 */ /* 0x000fd000078e000e */
[----:B------:R-:W-:Y:S05]  /*4eb0*/  WARPSYNC.COLLECTIVE R15, `(.L_x_9828) ;  /* 0x000000000f087348 */ /* 0x000fea0003c00000 */
[----:B------:R0:W1:Y:S02]  /*4ec0*/  SHFL.BFLY P6, R14, R13, R12, R11 ;  /* 0x0c00000c0d0e7389 */ /* 0x00006400000c000b */
[----:B01----:R-:W-:Y:S01]  /*4ed0*/  ENDCOLLECTIVE ;  /* 0x000000000000791b */ /* 0x003fe20003800000 */
.L_x_9828:
        /* <DEDUP_REMOVED lines=8> */
.L_x_9829:
[----:B------:R-:W-:Y:S01]  /*4f60*/  MOV R13, RZ ;  /* 0x000000ff000d7202 */ /* 0x000fe20000000f00 */
[----:B------:R-:W-:Y:S02]  /*4f70*/  IMAD.MOV.U32 R12, RZ, RZ, 0x2 ;  /* 0x00000002ff0c7424 */ /* 0x000fe400078e00ff */
[----:B------:R-:W-:-:S07]  /*4f80*/  IMAD.MOV.U32 R18, RZ, RZ, R14 ;  /* 0x000000ffff127224 */ /* 0x000fce00078e000e */
[----:B------:R-:W-:Y:S05]  /*4f90*/  WARPSYNC.COLLECTIVE R15, `(.L_x_9830) ;  /* 0x000000000f087348 */ /* 0x000fea0003c00000 */
[----:B------:R0:W1:Y:S02]  /*4fa0*/  SHFL.BFLY P6, R14, R13, R12, R11 ;  /* 0x0c00000c0d0e7389 */ /* 0x00006400000c000b */
[----:B01----:R-:W-:Y:S01]  /*4fb0*/  ENDCOLLECTIVE ;  /* 0x000000000000791b */ /* 0x003fe20003800000 */
.L_x_9830:
[----:B------:R-:W-:Y:S01]  /*4fc0*/  FADD.FTZ R18, R21, R18 ;  /* 0x0000001215127221 */ /* 0x000fe20000010000 */
[----:B------:R-:W-:Y:S02]  /*4fd0*/  IMAD.MOV.U32 R12, RZ, RZ, 0x1 ;  /* 0x00000001ff0c7424 */ /* 0x000fe400078e00ff */
[----:B------:R-:W-:-:S05]  /*4fe0*/  FADD.FTZ R17, RZ, R14 ;  /* 0x0000000eff117221 */ /* 0x000fca0000010000 */
[----:B------:R-:W-:-:S07]  /*4ff0*/  MOV R13, R17 ;  /* 0x00000011000d7202 */ /* 0x000fce0000000f00 */
[----:B------:R-:W-:Y:S05]  /*5000*/  WARPSYNC.COLLECTIVE R15, `(.L_x_9831) ;  /* 0x000000000f087348 */ /* 0x000fea0003c00000 */
[----:B------:R0:W1:Y:S02]  /*5010*/  SHFL.BFLY P6, R14, R13, R12, R11 ;  /* 0x0c00000c0d0e7389 */ /* 0x00006400000c000b */
[----:B01----:R-:W-:Y:S01]  /*5020*/  ENDCOLLECTIVE ;  /* 0x000000000000791b */ /* 0x003fe20003800000 */
.L_x_9831:
[----:B------:R-:W-:Y:S01]  /*5030*/  HFMA2.MMA R12, -RZ, RZ, 0, 1.1920928955078125e-07 ;  /* 0x00000002ff0c7435 */ /* 0x000fe200000001ff */
[----:B------:R-:W-:Y:S01]  /*5040*/  IMAD.MOV.U32 R13, RZ, RZ, RZ ;  /* 0x000000ffff0d7224 */ /* 0x000fe200078e00ff */
[----:B------:R-:W-:-:S09]  /*5050*/  MOV R9, R14 ;  /* 0x0000000e00097202 */ /* 0x000fd20000000f00 */
[----:B------:R-:W-:Y:S05]  /*5060*/  WARPSYNC.COLLECTIVE R15, `(.L_x_9832) ;  /* 0x000000000f087348 */ /* 0x000fea0003c00000 */
[----:B------:R0:W1:Y:S02]  /*5070*/  SHFL.BFLY P6, R14, R13, R12, R11 ;  /* 0x0c00000c0d0e7389 */ /* 0x00006400000c000b */
[----:B01----:R-:W-:Y:S01]  /*5080*/  ENDCOLLECTIVE ;  /* 0x000000000000791b */ /* 0x003fe20003800000 */
.L_x_9832:
        /* <DEDUP_REMOVED lines=8> */
.L_x_9833:
[----:B------:R-:W-:Y:S01]  /*5110*/  HFMA2.MMA R12, -RZ, RZ, 0, 1.1920928955078125e-07 ;  /* 0x00000002ff0c7435 */ /* 0x000fe200000001ff */
[----:B------:R-:W-:Y:S01]  /*5120*/  IMAD.MOV.U32 R13, RZ, RZ, RZ ;  /* 0x000000ffff0d7224 */ /* 0x000fe200078e00ff */
[----:B------:R-:W-:-:S09]  /*5130*/  MOV R7, R14 ;  /* 0x0000000e00077202 */ /* 0x000fd20000000f00 */
[----:B------:R-:W-:Y:S05]  /*5140*/  WARPSYNC.COLLECTIVE R15, `(.L_x_9834) ;  /* 0x000000000f087348 */ /* 0x000fea0003c00000 */
[----:B------:R0:W1:Y:S02]  /*5150*/  SHFL.BFLY P6, R14, R13, R12, R11 ;  /* 0x0c00000c0d0e7389 */ /* 0x00006400000c000b */
[----:B01----:R-:W-:Y:S01]  /*5160*/  ENDCOLLECTIVE ;  /* 0x000000000000791b */ /* 0x003fe20003800000 */
.L_x_9834:
        /* <DEDUP_REMOVED lines=8> */
.L_x_9835:
[----:B------:R-:W-:Y:S01]  /*51f0*/  HFMA2.MMA R12, -RZ, RZ, 0, 1.1920928955078125e-07 ;  /* 0x00000002ff0c7435 */ /* 0x000fe200000001ff */
[----:B------:R-:W-:Y:S01]  /*5200*/  IMAD.MOV.U32 R13, RZ, RZ, RZ ;  /* 0x000000ffff0d7224 */ /* 0x000fe200078e00ff */
[----:B------:R-:W-:-:S09]  /*5210*/  MOV R0, R14 ;  /* 0x0000000e00007202 */ /* 0x000fd20000000f00 */
[----:B------:R-:W-:Y:S05]  /*5220*/  WARPSYNC.COLLECTIVE R15, `(.L_x_9836) ;  /* 0x000000000f087348 */ /* 0x000fea0003c00000 */
[----:B------:R0:W1:Y:S02]  /*5230*/  SHFL.BFLY P6, R14, R13, R12, R11 ;  /* 0x0c00000c0d0e7389 */ /* 0x00006400000c000b */
[----:B01----:R-:W-:Y:S01]  /*5240*/  ENDCOLLECTIVE ;  /* 0x000000000000791b */ /* 0x003fe20003800000 */
.L_x_9836:
[----:B------:R-:W-:Y:S01]  /*5250*/  FADD.FTZ R0, R5, R0 ;  /* 0x0000000005007221 */ /* 0x000fe20000010000 */
[----:B------:R-:W-:Y:S01]  /*5260*/  MOV R12, 0x1 ;  /* 0x00000001000c7802 */ /* 0x000fe20000000f00 */
[----:B------:R-:W-:-:S04]  /*5270*/  IMAD.MOV.U32 R28, RZ, RZ, R14 ;  /* 0x000000ffff1c7224 */ /* 0x000fc800078e000e */
[----:B------:R-:W-:-:S07]  /*5280*/  FADD.FTZ R13, RZ, R28 ;  /* 0x0000001cff0d7221 */ /* 0x000fce0000010000 */
[----:B------:R-:W-:Y:S05]  /*5290*/  WARPSYNC.COLLECTIVE R15, `(.L_x_9837) ;  /* 0x000000000f087348 */ /* 0x000fea0003c00000 */
[----:B------:R0:W1:Y:S02]  /*52a0*/  SHFL.BFLY P6, R14, R13, R12, R11 ;  /* 0x0c00000c0d0e7389 */ /* 0x00006400000c000b */
[----:B01----:R-:W-:Y:S01]  /*52b0*/  ENDCOLLECTIVE ;  /* 0x000000000000791b */ /* 0x003fe20003800000 */
.L_x_9837:
[----:B------:R-:W-:Y:S01]  /*52c0*/  HFMA2.MMA R12, -RZ, RZ, 0, 1.1920928955078125e-07 ;  /* 0x00000002ff0c7435 */ /* 0x000fe200000001ff */
[----:B------:R-:W-:Y:S01]  /*52d0*/  FADD.FTZ R5, R13, R14 ;  /* 0x0000000e0d057221 */ /* 0x000fe20000010000 */
[----:B------:R-:W-:-:S09]  /*52e0*/  IMAD.MOV.U32 R13, RZ, RZ, RZ ;  /* 0x000000ffff0d7224 */ /* 0x000fd200078e00ff */
[----:B------:R-:W-:Y:S05]  /*52f0*/  WARPSYNC.COLLECTIVE R15, `(.L_x_9838) ;  /* 0x000000000f087348 */ /* 0x000fea0003c00000 */
[----:B------:R0:W1:Y:S02]  /*5300*/  SHFL.BFLY P6, R14, R13, R12, R11 ;  /* 0x0c00000c0d0e7389 */ /* 0x00006400000c000b */
[----:B01----:R-:W-:Y:S01]  /*5310*/  ENDCOLLECTIVE ;  /* 0x000000000000791b */ /* 0x003fe20003800000 */
.L_x_9838:
[----:B------:R-:W-:Y:S01]  /*5320*/  MOV R12, 0x1 ;  /* 0x00000001000c7802 */ /* 0x000fe20000000f00 */
[----:B------:R-:W-:-:S04]  /*5330*/  FADD.FTZ R28, RZ, R14 ;  /* 0x0000000eff1c7221 */ /* 0x000fc80000010000 */
[----:B------:R-:W-:-:S07]  /*5340*/  IMAD.MOV.U32 R13, RZ, RZ, R28 ;  /* 0x000000ffff0d7224 */ /* 0x000fce00078e001c */
[----:B------:R-:W-:Y:S05]  /*5350*/  WARPSYNC.COLLECTIVE R15, `(.L_x_9839) ;  /* 0x000000000f087348 */ /* 0x000fea0003c00000 */
[----:B------:R0:W1:Y:S02]  /*5360*/  SHFL.BFLY P6, R14, R13, R12, R11 ;  /* 0x0c00000c0d0e7389 */ /* 0x00006400000c000b */
[----:B01----:R-:W-:Y:S01]  /*5370*/  ENDCOLLECTIVE ;  /* 0x000000000000791b */ /* 0x003fe20003800000 */
.L_x_9839:
        /* <DEDUP_REMOVED lines=8> */
.L_x_9840:
[----:B------:R-:W-:Y:S02]  /*5400*/  IMAD.MOV.U32 R12, RZ, RZ, 0x1 ;  /* 0x00000001ff0c7424 */ /* 0x000fe400078e00ff */
[----:B------:R-:W-:-:S04]  /*5410*/  IMAD.MOV.U32 R29, RZ, RZ, R14 ;  /* 0x000000ffff1d7224 */ /* 0x000fc800078e000e */
[----:B------:R-:W-:-:S05]  /*5420*/  FADD.FTZ R29, RZ, R29 ;  /* 0x0000001dff1d7221 */ /* 0x000fca0000010000 */
[----:B------:R-:W-:-:S07]  /*5430*/  MOV R13, R29 ;  /* 0x0000001d000d7202 */ /* 0x000fce0000000f00 */
[----:B------:R-:W-:Y:S05]  /*5440*/  WARPSYNC.COLLECTIVE R15, `(.L_x_9841) ;  /* 0x000000000f087348 */ /* 0x000fea0003c00000 */
[----:B------:R0:W1:Y:S02]  /*5450*/  SHFL.BFLY P6, R14, R13, R12, R11 ;  /* 0x0c00000c0d0e7389 */ /* 0x00006400000c000b */
[----:B01----:R-:W-:Y:S01]  /*5460*/  ENDCOLLECTIVE ;  /* 0x000000000000791b */ /* 0x003fe20003800000 */
.L_x_9841:
[----:B------:R-:W-:Y:S01]  /*5470*/  IMAD.MOV.U32 R13, RZ, RZ, RZ ;  /* 0x000000ffff0d7224 */ /* 0x000fe200078e00ff */
[----:B------:R-:W-:-:S05]  /*5480*/  MOV R12, R14 ;  /* 0x0000000e000c7202 */ /* 0x000fca0000000f00 */
[----:B------:R-:W-:Y:S01]  /*5490*/  FADD.FTZ R29, R29, R12 ;  /* 0x0000000c1d1d7221 */ /* 0x000fe20000010000 */
[----:B------:R-:W-:-:S11]  /*54a0*/  HFMA2.MMA R12, -RZ, RZ, 0, 1.1920928955078125e-07 ;  /* 0x00000002ff0c7435 */ /* 0x000fd600000001ff */
[----:B------:R-:W-:Y:S05]  /*54b0*/  WARPSYNC.COLLECTIVE R15, `(.L_x_9842) ;  /* 0x000000000f087348 */ /* 0x000fea0003c00000 */
[----:B------:R0:W1:Y:S02]  /*54c0*/  SHFL.BFLY P6, R14, R13, R12, R11 ;  /* 0x0c00000c0d0e7389 */ /* 0x00006400000c000b */
[----:B01----:R-:W-:Y:S01]  /*54d0*/  ENDCOLLECTIVE ;  /* 0x000000000000791b */ /* 0x003fe20003800000 */
.L_x_9842:
[----:B------:R-:W-:Y:S02]  /*54e0*/  IMAD.MOV.U32 R12, RZ, RZ, 0x1 ;  /* 0x00000001ff0c7424 */ /* 0x000fe400078e00ff */
[----:B------:R-:W-:-:S04]  /*54f0*/  IMAD.MOV.U32 R17, RZ, RZ, R14 ;  /* 0x000000ffff117224 */ /* 0x000fc800078e000e */
[----:B------:R-:W-:-:S05]  /*5500*/  FADD.FTZ R17, RZ, R17 ;  /* 0x00000011ff117221 */ /* 0x000fca0000010000 */
[----:B------:R-:W-:-:S07]  /*5510*/  MOV R13, R17 ;  /* 0x00000011000d7202 */ /* 0x000fce0000000f00 */
[----:B------:R-:W-:Y:S05]  /*5520*/  WARPSYNC.COLLECTIVE R15, `(.L_x_9843) ;  /* 0x000000000f087348 */ /* 0x000fea0003c00000 */
[----:B------:R0:W1:Y:S02]  /*5530*/  SHFL.BFLY P6, R14, R13, R12, R11 ;  /* 0x0c00000c0d0e7389 */ /* 0x00006400000c000b */
[----:B01----:R-:W-:Y:S01]  /*5540*/  ENDCOLLECTIVE ;  /* 0x000000000000791b */ /* 0x003fe20003800000 */
.L_x_9843:
[----:B------:R-:W-:Y:S01]  /*5550*/  MOV R8, R14 ;  /* 0x0000000e00087202 */ /* 0x000fe20000000f00 */
[----:B------:R-:W-:Y:S06]  /*5560*/  BRA `(.L_x_9844) ;  /* 0xffffffe000487947 */ /* 0x000fec000383ffff */
.L_x_9845:
        /* <DEDUP_REMOVED lines=9> */
.L_x_29744:


//--------------------- .text._ZN4vllm25paged_attention_v2_kernelI13__nv_bfloat16hLi96ELi32ELi128ELNS_18Fp8KVCacheDataTypeE1ELb1ELi512EEEvPfS3_PT_PKS4_PKT0_SA_ifPKiSC_iPKfiiiSE_SE_iiiii --------------------------
	.section	.text._ZN4vllm25paged_attention_v2_kernelI13__nv_bfloat16hLi96ELi32ELi128ELNS_18Fp8KVCacheDataTypeE1ELb1ELi512EEEvPfS3_PT_PKS4_PKT0_SA_ifPKiSC_iPKfiiiSE_SE_iiiii,"ax",@progbits
	.align	128
        .global         _ZN4vllm25paged_attention_v2_kernelI13__nv_bfloat16hLi96ELi32ELi128ELNS_18Fp8KVCacheDataTypeE1ELb1ELi512EEEvPfS3_PT_PKS4_PKT0_SA_ifPKiSC_iPKfiiiSE_SE_iiiii
        .type           _ZN4vllm25paged_attention_v2_kernelI13__nv_bfloat16hLi96ELi32ELi128ELNS_18Fp8KVCacheDataTypeE1ELb1ELi512EEEvPfS3_PT_PKS4_PKT0_SA_ifPKiSC_iPKfiiiSE_SE_iiiii,@function
        .size           _ZN4vllm25paged_attention_v2_kernelI13__nv_bfloat16hLi96ELi32ELi128ELNS_18Fp8KVCacheDataTypeE1ELb1ELi512EEEvPfS3_PT_PKS4_PKT0_SA_ifPKiSC_iPKfiiiSE_SE_iiiii,(.L_x_29745 - _ZN4vllm25paged_attention_v2_kernelI13__nv_bfloat16hLi96ELi32ELi128ELNS_18Fp8KVCacheDataTypeE1ELb1ELi512EEEvPfS3_PT_PKS4_PKT0_SA_ifPKiSC_iPKfiiiSE_SE_iiiii)
        .other          _ZN4vllm25paged_attention_v2_kernelI13__nv_bfloat16hLi96ELi32ELi128ELNS_18Fp8KVCacheDataTypeE1ELb1ELi512EEEvPfS3_PT_PKS4_PKT0_SA_ifPKiSC_iPKfiiiSE_SE_iiiii,@"STO_CUDA_ENTRY STV_DEFAULT"
_ZN4vllm25paged_attention_v2_kernelI13__nv_bfloat16hLi96ELi32ELi128ELNS_18Fp8KVCacheDataTypeE1ELb1ELi512EEEvPfS3_PT_PKS4_PKT0_SA_ifPKiSC_iPKfiiiSE_SE_iiiii:
.text._ZN4vllm25paged_attention_v2_kernelI13__nv_bfloat16hLi96ELi32ELi128ELNS_18Fp8KVCacheDataTypeE1ELb1ELi512EEEvPfS3_PT_PKS4_PKT0_SA_ifPKiSC_iPKfiiiSE_SE_iiiii:
        /* <DEDUP_REMOVED lines=55> */
.L_x_9850:
        /* <DEDUP_REMOVED lines=15> */
.L_x_9849:
[----:B------:R-:W-:Y:S05]  /*0460*/  BSYNC B1 ;  /* 0x0000000000017941 */ /* 0x000fea0003800000 */
.L_x_9848:
        /* <DEDUP_REMOVED lines=15> */
.L_x_9851:
        /* <DEDUP_REMOVED lines=28> */
.L_x_9847:
[----:B------:R-:W-:Y:S05]  /*0720*/  BSYNC B0 ;  /* 0x0000000000007941 */ /* 0x000fea0003800000 */
.L_x_9846:
        /* <DEDUP_REMOVED lines=87> */
.L_x_9852:
[----:B------:R-:W-:Y:S02]  /*0ca0*/  ULDC UR4, c[0x0][0x288] ;  /* 0x0000a20000047ab9 */ /* 0x000fe40000000800 */
[----:B-1----:R-:W-:-:S04]  /*0cb0*/  IMAD R9, R2, UR4, R3 ;  /* 0x0000000402097c24 */ /* 0x002fc8000f8e0203 */
[----:B------:R-:W-:-:S07]  /*0cc0*/  IMAD R19, R9, R12, RZ ;  /* 0x0000000c09137224 */ /* 0x000fce00078e02ff */
.L_x_9853:
        /* <DEDUP_REMOVED lines=27> */
.L_x_9857:
        /* <DEDUP_REMOVED lines=36> */
.L_x_9855:
[----:B------:R-:W-:Y:S05]  /*10c0*/  BSYNC B7 ;  /* 0x0000000000077941 */ /* 0x000fea0003800000 */
.L_x_9854:
        /* <DEDUP_REMOVED lines=28> */
.L_x_9900:
        /* <DEDUP_REMOVED lines=49> */
.L_x_9863:
        /* <DEDUP_REMOVED lines=11> */
.L_x_9862:
[----:B------:R-:W-:Y:S05]  /*1650*/  BSYNC B1 ;  /* 0x0000000000017941 */ /* 0x000fea0003800000 */
.L_x_9861:
        /* <DEDUP_REMOVED lines=14> */
.L_x_9866:
        /* <DEDUP_REMOVED lines=100> */
.L_x_9865:
[----:B------:R-:W-:Y:S05]  /*1d80*/  BSYNC B1 ;  /* 0x0000000000017941 */ /* 0x000fea0003800000 */
.L_x_9864:
        /* <DEDUP_REMOVED lines=55> */
.L_x_9868:
[----:B------:R-:W-:Y:S05]  /*2100*/  BSYNC B1 ;  /* 0x0000000000017941 */ /* 0x000fea0003800000 */
.L_x_9867:
        /* <DEDUP_REMOVED lines=26> */
.L_x_9860:
[----:B------:R-:W-:Y:S05]  /*22b0*/  BSYNC B0 ;  /* 0x0000000000007941 */ /* 0x000fea0003800000 */
.L_x_9859:
        /* <DEDUP_REMOVED lines=57> */
.L_x_9873:
        /* <DEDUP_REMOVED lines=8> */
.L_x_9872:
[----:B------:R-:W-:Y:S05]  /*26d0*/  BSYNC B1 ;  /* 0x0000000000017941 */ /* 0x000fea0003800000 */
.L_x_9871:
        /* <DEDUP_REMOVED lines=14> */
.L_x_9876:
        /* <DEDUP_REMOVED lines=52> */
.L_x_9875:
[----:B------:R-:W-:Y:S05]  /*2b00*/  BSYNC B1 ;  /* 0x0000000000017941 */ /* 0x000fea0003800000 */
.L_x_9874:
        /* <DEDUP_REMOVED lines=31> */
.L_x_9878:
[----:B------:R-:W-:Y:S05]  /*2d00*/  BSYNC B1 ;  /* 0x0000000000017941 */ /* 0x000fea0003800000 */
.L_x_9877:
        /* <DEDUP_REMOVED lines=14> */
.L_x_9870:
[----:B------:R-:W-:Y:S05]  /*2df0*/  BSYNC B0 ;  /* 0x0000000000007941 */ /* 0x000fea0003800000 */
.L_x_9869:
        /* <DEDUP_REMOVED lines=22> */
.L_x_9880:
[----:B------:R-:W-:Y:S05]  /*2f60*/  BSYNC B0 ;  /* 0x0000000000007941 */ /* 0x000fea0003800000 */
.L_x_9879:
        /* <DEDUP_REMOVED lines=27> */
.L_x_9884:
        /* <DEDUP_REMOVED lines=33> */
.L_x_9882:
[----:B------:R-:W-:Y:S05]  /*3330*/  BSYNC B6 ;  /* 0x0000000000067941 */ /* 0x000fea0003800000 */
.L_x_9881:
        /* <DEDUP_REMOVED lines=47> */
.L_x_9925:
        /* <DEDUP_REMOVED lines=36> */
.L_x_9887:
[----:B------:R-:W-:Y:S05]  /*3870*/  BSYNC B0 ;  /* 0x0000000000007941 */ /* 0x000fea0003800000 */
.L_x_9886:
        /* <DEDUP_REMOVED lines=27> */
.L_x_9889:
[----:B------:R-:W-:Y:S05]  /*3a30*/  BSYNC B0 ;  /* 0x0000000000007941 */ /* 0x000fea0003800000 */
.L_x_9888:
        /* <DEDUP_REMOVED lines=15> */
.L_x_9891:
[----:B------:R-:W-:Y:S05]  /*3b30*/  BSYNC B0 ;  /* 0x0000000000007941 */ /* 0x000fea0003800000 */
.L_x_9890:
        /* <DEDUP_REMOVED lines=27> */
.L_x_9893:
[----:B------:R-:W-:Y:S05]  /*3cf0*/  BSYNC B0 ;  /* 0x0000000000007941 */ /* 0x000fea0003800000 */
.L_x_9892:
        /* <DEDUP_REMOVED lines=99> */
.L_x_9856:
        /* <DEDUP_REMOVED lines=16> */
.L_x_9883:
        /* <DEDUP_REMOVED lines=16> */
.L_x_9894:
[----:B------:R-:W-:Y:S05]  /*4530*/  EXIT ;  /* 0x000000000000794d */ /* 0x000fea0003800000 */
.L_x_9858:
[----:B------:R-:W-:Y:S01]  /*4540*/  MOV R12, 0x10 ;  /* 0x00000010000c7802 */ /* 0x000fe20000000f00 */
[----:B------:R-:W-:Y:S01]  /*4550*/  IMAD.MOV.U32 R11, RZ, RZ, 0x1f ;  /* 0x0000001fff0b7424 */ /* 0x000fe200078e00ff */
[----:B------:R-:W-:Y:S01]  /*4560*/  MOV R15, 0xffffffff ;  /* 0xffffffff000f7802 */ /* 0x000fe20000000f00 */
[----:B------:R-:W-:-:S07]  /*4570*/  IMAD.MOV.U32 R7, RZ, RZ, -0x800001 ;  /* 0xff7fffffff077424 */ /* 0x000fce00078e00ff */
[----:B------:R-:W-:Y:S05]  /*4580*/  WARPSYNC.COLLECTIVE R15, `(.L_x_9895) ;  /* 0x000000000f087348 */ /* 0x000fea0003c00000 */
[----:B------:R0:W1:Y:S02]  /*4590*/  SHFL.BFLY P6, R14, R13, R12, R11 ;  /* 0x0c00000c0d0e7389 */ /* 0x00006400000c000b */
[----:B01----:R-:W-:Y:S01]  /*45a0*/  ENDCOLLECTIVE ;  /* 0x000000000000791b */ /* 0x003fe20003800000 */
.L_x_9895:
[----:B------:R-:W-:Y:S01]  /*45b0*/  HFMA2.MMA R12, -RZ, RZ, 0, 4.76837158203125e-07 ;  /* 0x00000008ff0c7435 */ /* 0x000fe200000001ff */
[----:B------:R-:W-:-:S05]  /*45c0*/  FMNMX.FTZ R8, R14, -3.40282346638528859812e+38, !PT ;  /* 0xff7fffff0e087809 */ /* 0x000fca0007810000 */
[----:B------:R-:W-:-:S07]  /*45d0*/  IMAD.MOV.U32 R13, RZ, RZ, R8 ;  /* 0x000000ffff0d7224 */ /* 0x000fce00078e0008 */
[----:B------:R-:W-:Y:S05]  /*45e0*/  WARPSYNC.COLLECTIVE R15, `(.L_x_9896) ;  /* 0x000000000f087348 */ /* 0x000fea0003c00000 */
[----:B------:R0:W1:Y:S02]  /*45f0*/  SHFL.BFLY P6, R14, R13, R12, R11 ;  /* 0x0c00000c0d0e7389 */ /* 0x00006400000c000b */
[----:B01----:R-:W-:Y:S01]  /*4600*/  ENDCOLLECTIVE ;  /* 0x000000000000791b */ /* 0x003fe20003800000 */
.L_x_9896:
[----:B------:R-:W-:Y:S02]  /*4610*/  MOV R12, 0x4 ;  /* 0x00000004000c7802 */ /* 0x000fe40000000f00 */
[----:B------:R-:W-:-:S05]  /*4620*/  FMNMX.FTZ R9, R8, R14, !PT ;  /* 0x0000000e08097209 */ /* 0x000fca0007810000 */
[----:B------:R-:W-:-:S07]  /*4630*/  IMAD.MOV.U32 R13, RZ, RZ, R9 ;  /* 0x000000ffff0d7224 */ /* 0x000fce00078e0009 */
[----:B------:R-:W-:Y:S05]  /*4640*/  WARPSYNC.COLLECTIVE R15, `(.L_x_9897) ;  /* 0x000000000f087348 */ /* 0x000fea0003c00000 */
[----:B------:R0:W1:Y:S02]  /*4650*/  SHFL.BFLY P6, R14, R13, R12, R11 ;  /* 0x0c00000c0d0e7389 */ /* 0x00006400000c000b */
[----:B01----:R-:W-:Y:S01]  /*4660*/  ENDCOLLECTIVE ;  /* 0x000000000000791b */ /* 0x003fe20003800000 */
.L_x_9897:
[----:B------:R-:W-:Y:S01]  /*4670*/  HFMA2.MMA R12, -RZ, RZ, 0, 1.1920928955078125e-07 ;  /* 0x00000002ff0c7435 */ /* 0x000fe200000001ff */
[----:B------:R-:W-:-:S05]  /*4680*/  FMNMX.FTZ R10, R9, R14, !PT ;  /* 0x0000000e090a7209 */ /* 0x000fca0007810000 */
[----:B------:R-:W-:-:S07]  /*4690*/  IMAD.MOV.U32 R13, RZ, RZ, R10 ;  /* 0x000000ffff0d7224 */ /* 0x000fce00078e000a */
[----:B------:R-:W-:Y:S05]  /*46a0*/  WARPSYNC.COLLECTIVE R15, `(.L_x_9898) ;  /* 0x000000000f087348 */ /* 0x000fea0003c00000 */
[----:B------:R0:W1:Y:S02]  /*46b0*/  SHFL.BFLY P6, R14, R13, R12, R11 ;  /* 0x0c00000c0d0e7389 */ /* 0x00006400000c000b */
[----:B01----:R-:W-:Y:S01]  /*46c0*/  ENDCOLLECTIVE ;  /* 0x000000000000791b */ /* 0x003fe20003800000 */
.L_x_9898:
[----:B------:R-:W-:Y:S02]  /*46d0*/  MOV R12, 0x1 ;  /* 0x00000001000c7802 */ /* 0x000fe40000000f00 */
[----:B------:R-:W-:-:S05]  /*46e0*/  FMNMX.FTZ R23, R10, R14, !PT ;  /* 0x0000000e0a177209 */ /* 0x000fca0007810000 */
[----:B------:R-:W-:-:S07]  /*46f0*/  IMAD.MOV.U32 R13, RZ, RZ, R23 ;  /* 0x000000ffff0d7224 */ /* 0x000fce00078e0017 */
[----:B------:R-:W-:Y:S05]  /*4700*/  WARPSYNC.COLLECTIVE R15, `(.L_x_9899) ;  /* 0x000000000f087348 */ /* 0x000fea0003c00000 */
[----:B------:R0:W1:Y:S02]  /*4710*/  SHFL.BFLY P6, R14, R13, R12, R11 ;  /* 0x0c00000c0d0e7389 */ /* 0x00006400000c000b */
[----:B01----:R-:W-:Y:S01]  /*4720*/  ENDCOLLECTIVE ;  /* 0x000000000000791b */ /* 0x003fe20003800000 */
.L_x_9899:
[----:B------:R-:W-:Y:S05]  /*4730*/  BRA `(.L_x_9900) ;  /* 0xffffffc800d47947 */ /* 0x000fea000383ffff */
.L_x_9885:
[----:B-1--4-:R-:W-:Y:S01]  /*4740*/  HFMA2.MMA R13, -RZ, RZ, 0, 0 ;  /* 0x00000000ff0d7435 */ /* 0x012fe200000001ff */
[----:B------:R-:W-:Y:S01]  /*4750*/  IMAD.MOV.U32 R12, RZ, RZ, 0x2 ;  /* 0x00000002ff0c7424 */ /* 0x000fe200078e00ff */
[----:B---3--:R-:W-:Y:S01]  /*4760*/  MOV R11, 0x1f ;  /* 0x0000001f000b7802 */ /* 0x008fe20000000f00 */
[----:B------:R-:W-:-:S08]  /*4770*/  IMAD.MOV.U32 R15, RZ, RZ, -0x1 ;  /* 0xffffffffff0f7424 */ /* 0x000fd000078e00ff */
[----:B0-2---:R-:W-:Y:S05]  /*4780*/  WARPSYNC.COLLECTIVE R15, `(.L_x_9901) ;  /* 0x000000000f087348 */ /* 0x005fea0003c00000 */
[----:B------:R1:W3:Y:S02]  /*4790*/  SHFL.BFLY P6, R14, R13, R12, R11 ;  /* 0x0c00000c0d0e7389 */ /* 0x0002e400000c000b */
[----:B0123--:R-:W-:Y:S01]  /*47a0*/  ENDCOLLECTIVE ;  /* 0x000000000000791b */ /* 0x00ffe20003800000 */
.L_x_9901:
[----:B------:R-:W-:Y:S02]  /*47b0*/  IMAD.MOV.U32 R12, RZ, RZ, 0x1 ;  /* 0x00000001ff0c7424 */ /* 0x000fe400078e00ff */
[----:B------:R-:W-:-:S05]  /*47c0*/  FADD.FTZ R7, RZ, R14 ;  /* 0x0000000eff077221 */ /* 0x000fca0000010000 */
[----:B------:R-:W-:-:S07]  /*47d0*/  MOV R13, R7 ;  /* 0x00000007000d7202 */ /* 0x000fce0000000f00 */
[----:B------:R-:W-:Y:S05]  /*47e0*/  WARPSYNC.COLLECTIVE R15, `(.L_x_9902) ;  /* 0x000000000f087348 */ /* 0x000fea0003c00000 */
[----:B------:R0:W1:Y:S02]  /*47f0*/  SHFL.BFLY P6, R14, R13, R12, R11 ;  /* 0x0c00000c0d0e7389 */ /* 0x00006400000c000b */
[----:B01----:R-:W-:Y:S01]  /*4800*/  ENDCOLLECTIVE ;  /* 0x000000000000791b */ /* 0x003fe20003800000 */
.L_x_9902:
[----:B------:R-:W-:Y:S01]  /*4810*/  HFMA2.MMA R12, -RZ, RZ, 0, 1.1920928955078125e-07 ;  /* 0x00000002ff0c7435 */ /* 0x000fe200000001ff */
[----:B------:R-:W-:Y:S01]  /*4820*/  IMAD.MOV.U32 R13, RZ, RZ, RZ ;  /* 0x000000ffff0d7224 */ /* 0x000fe200078e00ff */
[----:B------:R-:W-:-:S09]  /*4830*/  MOV R8, R14 ;  /* 0x0000000e00087202 */ /* 0x000fd20000000f00 */
[----:B------:R-:W-:Y:S05]  /*4840*/  WARPSYNC.COLLECTIVE R15, `(.L_x_9903) ;  /* 0x000000000f087348 */ /* 0x000fea0003c00000 */
[----:B------:R0:W1:Y:S02]  /*4850*/  SHFL.BFLY P6, R14, R13, R12, R11 ;  /* 0x0c00000c0d0e7389 */ /* 0x00006400000c000b */
[----:B01----:R-:W-:Y:S01]  /*4860*/  ENDCOLLECTIVE ;  /* 0x000000000000791b */ /* 0x003fe20003800000 */
.L_x_9903:
        /* <DEDUP_REMOVED lines=8> */
.L_x_9904:
[----:B------:R-:W-:Y:S01]  /*48f0*/  HFMA2.MMA R12, -RZ, RZ, 0, 1.1920928955078125e-07 ;  /* 0x00000002ff0c7435 */ /* 0x000fe200000001ff */
[----:B------:R-:W-:Y:S01]  /*4900*/  IMAD.MOV.U32 R13, RZ, RZ, RZ ;  /* 0x000000ffff0d7224 */ /* 0x000fe200078e00ff */
[----:B------:R-:W-:-:S09]  /*4910*/  MOV R18, R14 ;  /* 0x0000000e00127202 */ /* 0x000fd20000000f00 */
[----:B------:R-:W-:Y:S05]  /*4920*/  WARPSYNC.COLLECTIVE R15, `(.L_x_9905) ;  /* 0x000000000f087348 */ /* 0x000fea0003c00000 */
[----:B------:R0:W1:Y:S02]  /*4930*/  SHFL.BFLY P6, R14, R13, R12, R11 ;  /* 0x0c00000c0d0e7389 */ /* 0x00006400000c000b */
[----:B01----:R-:W-:Y:S01]  /*4940*/  ENDCOLLECTIVE ;  /* 0x000000000000791b */ /* 0x003fe20003800000 */
.L_x_9905:
        /* <DEDUP_REMOVED lines=8> */
.L_x_9906:
[----:B------:R-:W-:Y:S01]  /*49d0*/  HFMA2.MMA R12, -RZ, RZ, 0, 1.1920928955078125e-07 ;  /* 0x00000002ff0c7435 */ /* 0x000fe200000001ff */
[----:B------:R-:W-:Y:S01]  /*49e0*/  IMAD.MOV.U32 R13, RZ, RZ, RZ ;  /* 0x000000ffff0d7224 */ /* 0x000fe200078e00ff */
[----:B------:R-:W-:-:S09]  /*49f0*/  MOV R17, R14 ;  /* 0x0000000e00117202 */ /* 0x000fd20000000f00 */
[----:B------:R-:W-:Y:S05]  /*4a00*/  WARPSYNC.COLLECTIVE R15, `(.L_x_9907) ;  /* 0x000000000f087348 */ /* 0x000fea0003c00000 */
[----:B------:R0:W1:Y:S02]  /*4a10*/  SHFL.BFLY P6, R14, R13, R12, R11 ;  /* 0x0c00000c0d0e7389 */ /* 0x00006400000c000b */
[----:B01----:R-:W-:Y:S01]  /*4a20*/  ENDCOLLECTIVE ;  /* 0x000000000000791b */ /* 0x003fe20003800000 */
.L_x_9907:
[----:B------:R-:W-:Y:S01]  /*4a30*/  FADD.FTZ R17, R0, R17 ;  /* 0x0000001100117221 */ /* 0x000fe20000010000 */
[----:B------:R-:W-:Y:S01]  /*4a40*/  MOV R12, 0x1 ;  /* 0x00000001000c7802 */ /* 0x000fe20000000f00 */
[----:B------:R-:W-:-:S04]  /*4a50*/  FADD.FTZ R29, RZ, R14 ;  /* 0x0000000eff1d7221 */ /* 0x000fc80000010000 */
[----:B------:R-:W-:-:S07]  /*4a60*/  IMAD.MOV.U32 R13, RZ, RZ, R29 ;  /* 0x000000ffff0d7224 */ /* 0x000fce00078e001d */
[----:B------:R-:W-:Y:S05]  /*4a70*/  WARPSYNC.COLLECTIVE R15, `(.L_x_9908) ;  /* 0x000000000f087348 */ /* 0x000fea0003c00000 */
[----:B------:R0:W1:Y:S02]  /*4a80*/  SHFL.BFLY P6, R14, R13, R12, R11 ;  /* 0x0c00000c0d0e7389 */ /* 0x00006400000c000b */
[----:B01----:R-:W-:Y:S01]  /*4a90*/  ENDCOLLECTIVE ;  /* 0x000000000000791b */ /* 0x003fe20003800000 */
.L_x_9908:
[----:B------:R-:W-:Y:S01]  /*4aa0*/  HFMA2.MMA R13, -RZ, RZ, 0, 0 ;  /* 0x00000000ff0d7435 */ /* 0x000fe200000001ff */
[----:B------:R-:W-:Y:S02]  /*4ab0*/  IMAD.MOV.U32 R12, RZ, RZ, 0x2 ;  /* 0x00000002ff0c7424 */ /* 0x000fe400078e00ff */
[----:B------:R-:W-:-:S08]  /*4ac0*/  IMAD.MOV.U32 R28, RZ, RZ, R14 ;  /* 0x000000ffff1c7224 */ /* 0x000fd000078e000e */
[----:B------:R-:W-:Y:S05]  /*4ad0*/  WARPSYNC.COLLECTIVE R15, `(.L_x_9909) ;  /* 0x000000000f087348 */ /* 0x000fea0003c00000 */
[----:B------:R0:W1:Y:S02]  /*4ae0*/  SHFL.BFLY P6, R14, R13, R12, R11 ;  /* 0x0c00000c0d0e7389 */ /* 0x00006400000c000b */
[----:B01----:R-:W-:Y:S01]  /*4af0*/  ENDCOLLECTIVE ;  /* 0x000000000000791b */ /* 0x003fe20003800000 */
.L_x_9909:
        /* <DEDUP_REMOVED lines=8> */
.L_x_9910:
[----:B------:R-:W-:Y:S01]  /*4b80*/  MOV R13, RZ ;  /* 0x000000ff000d7202 */ /* 0x000fe20000000f00 */
[----:B------:R-:W-:Y:S02]  /*4b90*/  IMAD.MOV.U32 R12, RZ, RZ, 0x2 ;  /* 0x00000002ff0c7424 */ /* 0x000fe400078e00ff */
[----:B------:R-:W-:-:S07]  /*4ba0*/  IMAD.MOV.U32 R23, RZ, RZ, R14 ;  /* 0x000000ffff177224 */ /* 0x000fce00078e000e */
[----:B------:R-:W-:Y:S05]  /*4bb0*/  WARPSYNC.COLLECTIVE R15, `(.L_x_9911) ;  /* 0x000000000f087348 */ /* 0x000fea0003c00000 */
[----:B------:R0:W1:Y:S02]  /*4bc0*/  SHFL.BFLY P6, R14, R13, R12, R11 ;  /* 0x0c00000c0d0e7389 */ /* 0x00006400000c000b */
[----:B01----:R-:W-:Y:S01]  /*4bd0*/  ENDCOLLECTIVE ;  /* 0x000000000000791b */ /* 0x003fe20003800000 */
.L_x_9911:
        /* <DEDUP_REMOVED lines=8> */
.L_x_9912:
[----:B------:R-:W-:Y:S01]  /*4c60*/  MOV R13, RZ ;  /* 0x000000ff000d7202 */ /* 0x000fe20000000f00 */
[----:B------:R-:W-:Y:S02]  /*4c70*/  IMAD.MOV.U32 R12, RZ, RZ, 0x2 ;  /* 0x00000002ff0c7424 */ /* 0x000fe400078e00ff */
[----:B------:R-:W-:-:S07]  /*4c80*/  IMAD.MOV.U32 R20, RZ, RZ, R14 ;  /* 0x000000ffff147224 */ /* 0x000fce00078e000e */
[----:B------:R-:W-:Y:S05]  /*4c90*/  WARPSYNC.COLLECTIVE R15, `(.L_x_9913) ;  /* 0x000000000f087348 */ /* 0x000fea0003c00000 */
[----:B------:R0:W1:Y:S02]  /*4ca0*/  SHFL.BFLY P6, R14, R13, R12, R11 ;  /* 0x0c00000c0d0e7389 */ /* 0x00006400000c000b */
[----:B01----:R-:W-:Y:S01]  /*4cb0*/  ENDCOLLECTIVE ;  /* 0x000000000000791b */ /* 0x003fe20003800000 */
.L_x_9913:
        /* <DEDUP_REMOVED lines=8> */
.L_x_9914:
[----:B------:R-:W-:Y:S01]  /*4d40*/  MOV R13, RZ ;  /* 0x000000ff000d7202 */ /* 0x000fe20000000f00 */
[----:B------:R-:W-:Y:S02]  /*4d50*/  IMAD.MOV.U32 R12, RZ, RZ, 0x2 ;  /* 0x00000002ff0c7424 */ /* 0x000fe400078e00ff */
[----:B------:R-:W-:-:S07]  /*4d60*/  IMAD.MOV.U32 R16, RZ, RZ, R14 ;  /* 0x000000ffff107224 */ /* 0x000fce00078e000e */
[----:B------:R-:W-:Y:S05]  /*4d70*/  WARPSYNC.COLLECTIVE R15, `(.L_x_9915) ;  /* 0x000000000f087348 */ /* 0x000fea0003c00000 */
[----:B------:R0:W1:Y:S02]  /*4d80*/  SHFL.BFLY P6, R14, R13, R12, R11 ;  /* 0x0c00000c0d0e7389 */ /* 0x00006400000c000b */
[----:B01----:R-:W-:Y:S01]  /*4d90*/  ENDCOLLECTIVE ;  /* 0x000000000000791b */ /* 0x003fe20003800000 */
.L_x_9915:
        /* <DEDUP_REMOVED lines=8> */
.L_x_9916:
[----:B------:R-:W-:Y:S01]  /*4e20*/  MOV R13, RZ ;  /* 0x000000ff000d7202 */ /* 0x000fe20000000f00 */
[----:B------:R-:W-:Y:S02]  /*4e30*/  IMAD.MOV.U32 R12, RZ, RZ, 0x2 ;  /* 0x00000002ff0c7424 */ /* 0x000fe400078e00ff */
[----:B------:R-:W-:-:S07]  /*4e40*/  IMAD.MOV.U32 R9, RZ, RZ, R14 ;  /* 0x000000ffff097224 */ /* 0x000fce00078e000e */
[----:B------:R-:W-:Y:S05]  /*4e50*/  WARPSYNC.COLLECTIVE R15, `(.L_x_9917) ;  /* 0x000000000f087348 */ /* 0x000fea0003c00000 */
[----:B------:R0:W1:Y:S02]  /*4e60*/  SHFL.BFLY P6, R14, R13, R12, R11 ;  /* 0x0c00000c0d0e7389 */ /* 0x00006400000c000b */
[----:B01----:R-:W-:Y:S01]  /*4e70*/  ENDCOLLECTIVE ;  /* 0x000000000000791b */ /* 0x003fe20003800000 */
.L_x_9917:
        /* <DEDUP_REMOVED lines=8> */
.L_x_9918:
[----:B------:R-:W-:Y:S01]  /*4f00*/  MOV R13, RZ ;  /* 0x000000ff000d7202 */ /* 0x000fe20000000f00 */
[----:B------:R-:W-:Y:S02]  /*4f10*/  IMAD.MOV.U32 R12, RZ, RZ, 0x2 ;  /* 0x00000002ff0c7424 */ /* 0x000fe400078e00ff */
[----:B------:R-:W-:-:S07]  /*4f20*/  IMAD.MOV.U32 R7, RZ, RZ, R14 ;  /* 0x000000ffff077224 */ /* 0x000fce00078e000e */
[----:B------:R-:W-:Y:S05]  /*4f30*/  WARPSYNC.COLLECTIVE R15, `(.L_x_9919) ;  /* 0x000000000f087348 */ /* 0x000fea0003c00000 */
[----:B------:R0:W1:Y:S02]  /*4f40*/  SHFL.BFLY P6, R14, R13, R12, R11 ;  /* 0x0c00000c0d0e7389 */ /* 0x00006400000c000b */
[----:B01----:R-:W-:Y:S01]  /*4f50*/  ENDCOLLECTIVE ;  /* 0x000000000000791b */ /* 0x003fe20003800000 */
.L_x_9919:
        /* <DEDUP_REMOVED lines=8> */
.L_x_9920:
[----:B------:R-:W-:Y:S01]  /*4fe0*/  MOV R13, RZ ;  /* 0x000000ff000d7202 */ /* 0x000fe20000000f00 */
[----:B------:R-:W-:Y:S02]  /*4ff0*/  IMAD.MOV.U32 R12, RZ, RZ, 0x2 ;  /* 0x00000002ff0c7424 */ /* 0x000fe400078e00ff */
[----:B------:R-:W-:-:S07]  /*5000*/  IMAD.MOV.U32 R0, RZ, RZ, R14 ;  /* 0x000000ffff007224 */ /* 0x000fce00078e000e */
[----:B------:R-:W-:Y:S05]  /*5010*/  WARPSYNC.COLLECTIVE R15, `(.L_x_9921) ;  /* 0x000000000f087348 */ /* 0x000fea0003c00000 */
[----:B------:R0:W1:Y:S02]  /*5020*/  SHFL.BFLY P6, R14, R13, R12, R11 ;  /* 0x0c00000c0d0e7389 */ /* 0x00006400000c000b */
[----:B01----:R-:W-:Y:S01]  /*5030*/  ENDCOLLECTIVE ;  /* 0x000000000000791b */ /* 0x003fe20003800000 */
.L_x_9921:
[----:B------:R-:W-:Y:S01]  /*5040*/  FADD.FTZ R0, R5, R0 ;  /* 0x0000000005007221 */ /* 0x000fe20000010000 */
[----:B------:R-:W-:Y:S01]  /*5050*/  HFMA2.MMA R12, -RZ, RZ, 0, 5.9604644775390625e-08 ;  /* 0x00000001ff0c7435 */ /* 0x000fe200000001ff */
[----:B------:R-:W-:-:S10]  /*5060*/  FADD.FTZ R13, RZ, R14 ;  /* 0x0000000eff0d7221 */ /* 0x000fd40000010000 */
[----:B------:R-:W-:Y:S05]  /*5070*/  WARPSYNC.COLLECTIVE R15, `(.L_x_9922) ;  /* 0x000000000f087348 */ /* 0x000fea0003c00000 */
[----:B------:R0:W1:Y:S02]  /*5080*/  SHFL.BFLY P6, R14, R13, R12, R11 ;  /* 0x0c00000c0d0e7389 */ /* 0x00006400000c000b */
[----:B01----:R-:W-:Y:S01]  /*5090*/  ENDCOLLECTIVE ;  /* 0x000000000000791b */ /* 0x003fe20003800000 */
.L_x_9922:
[----:B------:R-:W-:Y:S01]  /*50a0*/  MOV R12, 0x2 ;  /* 0x00000002000c7802 */ /* 0x000fe20000000f00 */
[----:B------:R-:W-:Y:S01]  /*50b0*/  FADD.FTZ R5, R13, R14 ;  /* 0x0000000e0d057221 */ /* 0x000fe20000010000 */
[----:B------:R-:W-:-:S07]  /*50c0*/  IMAD.MOV.U32 R13, RZ, RZ, RZ ;  /* 0x000000ffff0d7224 */ /* 0x000fce00078e00ff */
[----:B------:R-:W-:Y:S05]  /*50d0*/  WARPSYNC.COLLECTIVE R15, `(.L_x_9923) ;  /* 0x000000000f087348 */ /* 0x000fea0003c00000 */
[----:B------:R0:W1:Y:S02]  /*50e0*/  SHFL.BFLY P6, R14, R13, R12, R11 ;  /* 0x0c00000c0d0e7389 */ /* 0x00006400000c000b */
[----:B01----:R-:W-:Y:S01]  /*50f0*/  ENDCOLLECTIVE ;  /* 0x000000000000791b */ /* 0x003fe20003800000 */
.L_x_9923:
[----:B------:R-:W-:Y:S02]  /*5100*/  IMAD.MOV.U32 R12, RZ, RZ, 0x1 ;  /* 0x00000001ff0c7424 */ /* 0x000fe400078e00ff */
[----:B------:R-:W-:-:S04]  /*5110*/  IMAD.MOV.U32 R29, RZ, RZ, R14 ;  /* 0x000000ffff1d7224 */ /* 0x000fc800078e000e */
[----:B------:R-:W-:-:S05]  /*5120*/  FADD.FTZ R29, RZ, R29 ;  /* 0x0000001dff1d7221 */ /* 0x000fca0000010000 */
[----:B------:R-:W-:-:S07]  /*5130*/  MOV R13, R29 ;  /* 0x0000001d000d7202 */ /* 0x000fce0000000f00 */
[----:B------:R-:W-:Y:S05]  /*5140*/  WARPSYNC.COLLECTIVE R15, `(.L_x_9924) ;  /* 0x000000000f087348 */ /* 0x000fea0003c00000 */
[----:B------:R0:W1:Y:S02]  /*5150*/  SHFL.BFLY P6, R14, R13, R12, R11 ;  /* 0x0c00000c0d0e7389 */ /* 0x00006400000c000b */
[----:B01----:R-:W-:Y:S01]  /*5160*/  ENDCOLLECTIVE ;  /* 0x000000000000791b */ /* 0x003fe20003800000 */
.L_x_9924:
[----:B------:R-:W-:Y:S01]  /*5170*/  MOV R11, R14 ;  /* 0x0000000e000b7202 */ /* 0x000fe20000000f00 */
[----:B------:R-:W-:Y:S06]  /*5180*/  BRA `(.L_x_9925) ;  /* 0xffffffe400287947 */ /* 0x000fec000383ffff */
.L_x_9926:
        /* <DEDUP_REMOVED lines=15> */
.L_x_29745:


//--------------------- .text._ZN4vllm25paged_attention_v2_kernelI13__nv_bfloat16hLi80ELi32ELi128ELNS_18Fp8KVCacheDataTypeE1ELb1ELi512EEEvPfS3_PT_PKS4_PKT0_SA_ifPKiSC_iPKfiiiSE_SE_iiiii --------------------------
	.section	.text._ZN4vllm25paged_attention_v2_kernelI13__nv_bfloat16hLi80ELi32ELi128ELNS_18Fp8KVCacheDataTypeE1ELb1ELi512EEEvPfS3_PT_PKS4_PKT0_SA_ifPKiSC_iPKfiiiSE_SE_iiiii,"ax",@progbits
	.align	128
        .global         _ZN4vllm25paged_attention_v2_kernelI13__nv_bfloat16hLi80ELi32ELi128ELNS_18Fp8KVCacheDataTypeE1ELb1ELi512EEEvPfS3_PT_PKS4_PKT0_SA_ifPKiSC_iPKfiiiSE_SE_iiiii
        .type           _ZN4vllm25paged_attention_v2_kernelI13__nv_bfloat16hLi80ELi32ELi128ELNS_18Fp8KVCacheDataTypeE1ELb1ELi512EEEvPfS3_PT_PKS4_PKT0_SA_ifPKiSC_iPKfiiiSE_SE_iiiii,@function
        .size           _ZN4vllm25paged_attention_v2_kernelI13__nv_bfloat16hLi80ELi32ELi128ELNS_18Fp8KVCacheDataTypeE1ELb1ELi512EEEvPfS3_PT_PKS4_PKT0_SA_ifPKiSC_iPKfiiiSE_SE_iiiii,(.L_x_29746 - _ZN4vllm25paged_attention_v2_kernelI13__nv_bfloat16hLi80ELi32ELi128ELNS_18Fp8KVCacheDataTypeE1ELb1ELi512EEEvPfS3_PT_PKS4_PKT0_SA_ifPKiSC_iPKfiiiSE_SE_iiiii)
        .other          _ZN4vllm25paged_attention_v2_kernelI13__nv_bfloat16hLi80ELi32ELi128ELNS_18Fp8KVCacheDataTypeE1ELb1ELi512EEEvPfS3_PT_PKS4_PKT0_SA_ifPKiSC_iPKfiiiSE_SE_iiiii,@"STO_CUDA_ENTRY STV_DEFAULT"
_ZN4vllm25paged_attention_v2_kernelI13__nv_bfloat16hLi80ELi32ELi128ELNS_18Fp8KVCacheDataTypeE1ELb1ELi512EEEvPfS3_PT_PKS4_PKT0_SA_ifPKiSC_iPKfiiiSE_SE_iiiii:
.text._ZN4vllm25paged_attention_v2_kernelI13__nv_bfloat16hLi80ELi32ELi128ELNS_18Fp8KVCacheDataTypeE1ELb1ELi512EEEvPfS3_PT_PKS4_PKT0_SA_ifPKiSC_iPKfiiiSE_SE_iiiii:
        /* <DEDUP_REMOVED lines=55> */
.L_x_9931:
        /* <DEDUP_REMOVED lines=15> */
.L_x_9930:
[----:B------:R-:W-:Y:S05]  /*0460*/  BSYNC B1 ;  /* 0x0000000000017941 */ /* 0x000fea0003800000 */
.L_x_9929:
        /* <DEDUP_REMOVED lines=15> */
.L_x_9932:
        /* <DEDUP_REMOVED lines=28> */
.L_x_9928:
[----:B------:R-:W-:Y:S05]  /*0720*/  BSYNC B0 ;  /* 0x0000000000007941 */ /* 0x000fea0003800000 */
.L_x_9927:
        /* <DEDUP_REMOVED lines=86> */
.L_x_9933:
[----:B------:R-:W-:Y:S02]  /*0c90*/  ULDC UR4, c[0x0][0x288] ;  /* 0x0000a20000047ab9 */ /* 0x000fe40000000800 */
[----:B-1----:R-:W-:-:S04]  /*0ca0*/  IMAD R4, R26, UR4, R27 ;  /* 0x000000041a047c24 */ /* 0x002fc8000f8e021b */
[----:B------:R-:W-:-:S07]  /*0cb0*/  IMAD R9, R4, R9, RZ ;  /* 0x0000000904097224 */ /* 0x000fce00078e02ff */
.L_x_9934:
        /* <DEDUP_REMOVED lines=27> */
.L_x_9938:
        /* <DEDUP_REMOVED lines=36> */
.L_x_9936:
[----:B------:R-:W-:Y:S05]  /*10b0*/  BSYNC B7 ;  /* 0x0000000000077941 */ /* 0x000fea0003800000 */
.L_x_9935:
        /* <DEDUP_REMOVED lines=28> */
.L_x_9981:
        /* <DEDUP_REMOVED lines=49> */
.L_x_9944:
        /* <DEDUP_REMOVED lines=11> */
.L_x_9943:
[----:B------:R-:W-:Y:S05]  /*1640*/  BSYNC B1 ;  /* 0x0000000000017941 */ /* 0x000fea0003800000 */
.L_x_9942:
        /* <DEDUP_REMOVED lines=14> */
.L_x_9947:
        /* <DEDUP_REMOVED lines=100> */
.L_x_9946:
[----:B------:R-:W-:Y:S05]  /*1d70*/  BSYNC B1 ;  /* 0x0000000000017941 */ /* 0x000fea0003800000 */
.L_x_9945:
        /* <DEDUP_REMOVED lines=55> */
.L_x_9949:
[----:B------:R-:W-:Y:S05]  /*20f0*/  BSYNC B1 ;  /* 0x0000000000017941 */ /* 0x000fea0003800000 */
.L_x_9948:
        /* <DEDUP_REMOVED lines=26> */
.L_x_9941:
[----:B------:R-:W-:Y:S05]  /*22a0*/  BSYNC B0 ;  /* 0x0000000000007941 */ /* 0x000fea0003800000 */
.L_x_9940:
        /* <DEDUP_REMOVED lines=57> */
.L_x_9954:
        /* <DEDUP_REMOVED lines=8> */
.L_x_9953:
[----:B------:R-:W-:Y:S05]  /*26c0*/  BSYNC B1 ;  /* 0x0000000000017941 */ /* 0x000fea0003800000 */
.L_x_9952:
        /* <DEDUP_REMOVED lines=14> */
.L_x_9957:
        /* <DEDUP_REMOVED lines=52> */
.L_x_9956:
[----:B------:R-:W-:Y:S05]  /*2af0*/  BSYNC B1 ;  /* 0x0000000000017941 */ /* 0x000fea0003800000 */
.L_x_9955:
        /* <DEDUP_REMOVED lines=31> */
.L_x_9959:
[----:B------:R-:W-:Y:S05]  /*2cf0*/  BSYNC B1 ;  /* 0x0000000000017941 */ /* 0x000fea0003800000 */
.L_x_9958:
        /* <DEDUP_REMOVED lines=14> */
.L_x_9951:
[----:B------:R-:W-:Y:S05]  /*2de0*/  BSYNC B0 ;  /* 0x0000000000007941 */ /* 0x000fea0003800000 */
.L_x_9950:
        /* <DEDUP_REMOVED lines=22> */
.L_x_9961:
[----:B------:R-:W-:Y:S05]  /*2f50*/  BSYNC B0 ;  /* 0x0000000000007941 */ /* 0x000fea0003800000 */
.L_x_9960:
        /* <DEDUP_REMOVED lines=27> */
.L_x_9965:
        /* <DEDUP_REMOVED lines=33> */
.L_x_9963:
[----:B------:R-:W-:Y:S05]  /*3320*/  BSYNC B6 ;  /* 0x0000000000067941 */ /* 0x000fea0003800000 */
.L_x_9962:
        /* <DEDUP_REMOVED lines=40> */
.L_x_10002:
        /* <DEDUP_REMOVED lines=34> */
.L_x_9968:
[----:B------:R-:W-:Y:S05]  /*37d0*/  BSYNC B0 ;  /* 0x0000000000007941 */ /* 0x000fea0003800000 */
.L_x_9967:
        /* <DEDUP_REMOVED lines=23> */
.L_x_9970:
[----:B------:R-:W-:Y:S05]  /*3950*/  BSYNC B0 ;  /* 0x0000000000007941 */ /* 0x000fea0003800000 */
.L_x_9969:
        /* <DEDUP_REMOVED lines=13> */
.L_x_9972:
[----:B------:R-:W-:Y:S05]  /*3a30*/  BSYNC B0 ;  /* 0x0000000000007941 */ /* 0x000fea0003800000 */
.L_x_9971:
        /* <DEDUP_REMOVED lines=23> */
.L_x_9974:
[----:B------:R-:W-:Y:S05]  /*3bb0*/  BSYNC B0 ;  /* 0x0000000000007941 */ /* 0x000fea0003800000 */
.L_x_9973:
        /* <DEDUP_REMOVED lines=85> */
.L_x_9937:
        /* <DEDUP_REMOVED lines=16> */
.L_x_9964:
        /* <DEDUP_REMOVED lines=16> */
.L_x_9975:
[----:B------:R-:W-:Y:S05]  /*4310*/  EXIT ;  /* 0x000000000000794d */ /* 0x000fea0003800000 */
.L_x_9939:
[----:B------:R-:W-:Y:S01]  /*4320*/  MOV R12, 0x10 ;  /* 0x00000010000c7802 */ /* 0x000fe20000000f00 */
[----:B------:R-:W-:Y:S01]  /*4330*/  IMAD.MOV.U32 R11, RZ, RZ, 0x1f ;  /* 0x0000001fff0b7424 */ /* 0x000fe200078e00ff */
[----:B------:R-:W-:Y:S01]  /*4340*/  MOV R15, 0xffffffff ;  /* 0xffffffff000f7802 */ /* 0x000fe20000000f00 */
[----:B------:R-:W-:-:S07]  /*4350*/  IMAD.MOV.U32 R2, RZ, RZ, -0x800001 ;  /* 0xff7fffffff027424 */ /* 0x000fce00078e00ff */
[----:B------:R-:W-:Y:S05]  /*4360*/  WARPSYNC.COLLECTIVE R15, `(.L_x_9976) ;  /* 0x000000000f087348 */ /* 0x000fea0003c00000 */
[----:B------:R0:W1:Y:S02]  /*4370*/  SHFL.BFLY P6, R14, R13, R12, R11 ;  /* 0x0c00000c0d0e7389 */ /* 0x00006400000c000b */
[----:B01----:R-:W-:Y:S01]  /*4380*/  ENDCOLLECTIVE ;  /* 0x000000000000791b */ /* 0x003fe20003800000 */
.L_x_9976:
[----:B------:R-:W-:Y:S01]  /*4390*/  HFMA2.MMA R12, -RZ, RZ, 0, 4.76837158203125e-07 ;  /* 0x00000008ff0c7435 */ /* 0x000fe200000001ff */
[----:B------:R-:W-:-:S05]  /*43a0*/  FMNMX.FTZ R4, R14, -3.40282346638528859812e+38, !PT ;  /* 0xff7fffff0e047809 */ /* 0x000fca0007810000 */
[----:B------:R-:W-:-:S07]  /*43b0*/  IMAD.MOV.U32 R13, RZ, RZ, R4 ;  /* 0x000000ffff0d7224 */ /* 0x000fce00078e0004 */
[----:B------:R-:W-:Y:S05]  /*43c0*/  WARPSYNC.COLLECTIVE R15, `(.L_x_9977) ;  /* 0x000000000f087348 */ /* 0x000fea0003c00000 */
[----:B------:R0:W1:Y:S02]  /*43d0*/  SHFL.BFLY P6, R14, R13, R12, R11 ;  /* 0x0c00000c0d0e7389 */ /* 0x00006400000c000b */
[----:B01----:R-:W-:Y:S01]  /*43e0*/  ENDCOLLECTIVE ;  /* 0x000000000000791b */ /* 0x003fe20003800000 */
.L_x_9977:
[----:B------:R-:W-:Y:S02]  /*43f0*/  MOV R12, 0x4 ;  /* 0x00000004000c7802 */ /* 0x000fe40000000f00 */
[----:B------:R-:W-:-:S05]  /*4400*/  FMNMX.FTZ R5, R4, R14, !PT ;  /* 0x0000000e04057209 */ /* 0x000fca0007810000 */
[----:B------:R-:W-:-:S07]  /*4410*/  IMAD.MOV.U32 R13, RZ, RZ, R5 ;  /* 0x000000ffff0d7224 */ /* 0x000fce00078e0005 */
[----:B------:R-:W-:Y:S05]  /*4420*/  WARPSYNC.COLLECTIVE R15, `(.L_x_9978) ;  /* 0x000000000f087348 */ /* 0x000fea0003c00000 */
[----:B------:R0:W1:Y:S02]  /*4430*/  SHFL.BFLY P6, R14, R13, R12, R11 ;  /* 0x0c00000c0d0e7389 */ /* 0x00006400000c000b */
[----:B01----:R-:W-:Y:S01]  /*4440*/  ENDCOLLECTIVE ;  /* 0x000000000000791b */ /* 0x003fe20003800000 */
.L_x_9978:
[----:B------:R-:W-:Y:S01]  /*4450*/  HFMA2.MMA R12, -RZ, RZ, 0, 1.1920928955078125e-07 ;  /* 0x00000002ff0c7435 */ /* 0x000fe200000001ff */
[----:B------:R-:W-:-:S05]  /*4460*/  FMNMX.FTZ R6, R5, R14, !PT ;  /* 0x0000000e05067209 */ /* 0x000fca0007810000 */
[----:B------:R-:W-:-:S07]  /*4470*/  IMAD.MOV.U32 R13, RZ, RZ, R6 ;  /* 0x000000ffff0d7224 */ /* 0x000fce00078e0006 */
[----:B------:R-:W-:Y:S05]  /*4480*/  WARPSYNC.COLLECTIVE R15, `(.L_x_9979) ;  /* 0x000000000f087348 */ /* 0x000fea0003c00000 */
[----:B------:R0:W1:Y:S02]  /*4490*/  SHFL.BFLY P6, R14, R13, R12, R11 ;  /* 0x0c00000c0d0e7389 */ /* 0x00006400000c000b */
[----:B01----:R-:W-:Y:S01]  /*44a0*/  ENDCOLLECTIVE ;  /* 0x000000000000791b */ /* 0x003fe20003800000 */
.L_x_9979:
[----:B------:R-:W-:Y:S02]  /*44b0*/  MOV R12, 0x1 ;  /* 0x00000001000c7802 */ /* 0x000fe40000000f00 */
[----:B------:R-:W-:-:S05]  /*44c0*/  FMNMX.FTZ R19, R6, R14, !PT ;  /* 0x0000000e06137209 */ /* 0x000fca0007810000 */
[----:B------:R-:W-:-:S07]  /*44d0*/  IMAD.MOV.U32 R13, RZ, RZ, R19 ;  /* 0x000000ffff0d7224 */ /* 0x000fce00078e0013 */
[----:B------:R-:W-:Y:S05]  /*44e0*/  WARPSYNC.COLLECTIVE R15, `(.L_x_9980) ;  /* 0x000000000f087348 */ /* 0x000fea0003c00000 */
[----:B------:R0:W1:Y:S02]  /*44f0*/  SHFL.BFLY P6, R14, R13, R12, R11 ;  /* 0x0c00000c0d0e7389 */ /* 0x00006400000c000b */
[----:B01----:R-:W-:Y:S01]  /*4500*/  ENDCOLLECTIVE ;  /* 0x000000000000791b */ /* 0x003fe20003800000 */
.L_x_9980:
[----:B------:R-:W-:Y:S05]  /*4510*/  BRA `(.L_x_9981) ;  /* 0xffffffcc00587947 */ /* 0x000fea000383ffff */
.L_x_9966:
[----:B--2-4-:R-:W-:Y:S01]  /*4520*/  HFMA2.MMA R13, -RZ, RZ, 0, 0 ;  /* 0x00000000ff0d7435 */ /* 0x014fe200000001ff */
[----:B------:R-:W-:Y:S01]  /*4530*/  IMAD.MOV.U32 R12, RZ, RZ, 0x2 ;  /* 0x00000002ff0c7424 */ /* 0x000fe200078e00ff */
[----:B-1----:R-:W-:Y:S01]  /*4540*/  MOV R11, 0x1f ;  /* 0x0000001f000b7802 */ /* 0x002fe20000000f00 */
[----:B---3--:R-:W-:-:S08]  /*4550*/  IMAD.MOV.U32 R15, RZ, RZ, -0x1 ;  /* 0xffffffffff0f7424 */ /* 0x008fd000078e00ff */
[----:B0-----:R-:W-:Y:S05]  /*4560*/  WARPSYNC.COLLECTIVE R15, `(.L_x_9982) ;  /* 0x000000000f087348 */ /* 0x001fea0003c00000 */
[----:B------:R1:W2:Y:S02]  /*4570*/  SHFL.BFLY P6, R14, R13, R12, R11 ;  /* 0x0c00000c0d0e7389 */ /* 0x0002a400000c000b */
[----:B012---:R-:W-:Y:S01]  /*4580*/  ENDCOLLECTIVE ;  /* 0x000000000000791b */ /* 0x007fe20003800000 */
.L_x_9982:
[----:B------:R-:W-:Y:S01]  /*4590*/  HFMA2.MMA R12, -RZ, RZ, 0, 5.9604644775390625e-08 ;  /* 0x00000001ff0c7435 */ /* 0x000fe200000001ff */
[----:B------:R-:W-:-:S05]  /*45a0*/  MOV R30, R14 ;  /* 0x0000000e001e7202 */ /* 0x000fca0000000f00 */
[----:B------:R-:W-:-:S04]  /*45b0*/  FADD.FTZ R30, RZ, R30 ;  /* 0x0000001eff1e7221 */ /* 0x000fc80000010000 */
[----:B------:R-:W-:-:S07]  /*45c0*/  IMAD.MOV.U32 R13, RZ, RZ, R30 ;  /* 0x000000ffff0d7224 */ /* 0x000fce00078e001e */
[----:B------:R-:W-:Y:S05]  /*45d0*/  WARPSYNC.COLLECTIVE R15, `(.L_x_9983) ;  /* 0x000000000f087348 */ /* 0x000fea0003c00000 */
[----:B------:R0:W1:Y:S02]  /*45e0*/  SHFL.BFLY P6, R14, R13, R12, R11 ;  /* 0x0c00000c0d0e7389 */ /* 0x00006400000c000b */
[----:B01----:R-:W-:Y:S01]  /*45f0*/  ENDCOLLECTIVE ;  /* 0x000000000000791b */ /* 0x003fe20003800000 */
.L_x_9983:
[----:B------:R-:W-:Y:S01]  /*4600*/  MOV R13, RZ ;  /* 0x000000ff000d7202 */ /* 0x000fe20000000f00 */
[----:B------:R-:W-:Y:S02]  /*4610*/  IMAD.MOV.U32 R12, RZ, RZ, 0x2 ;  /* 0x00000002ff0c7424 */ /* 0x000fe400078e00ff */
[----:B------:R-:W-:-:S07]  /*4620*/  IMAD.MOV.U32 R0, RZ, RZ, R14 ;  /* 0x000000ffff007224 */ /* 0x000fce00078e000e */
[----:B------:R-:W-:Y:S05]  /*4630*/  WARPSYNC.COLLECTIVE R15, `(.L_x_9984) ;  /* 0x000000000f087348 */ /* 0x000fea0003c00000 */
[----:B------:R0:W1:Y:S02]  /*4640*/  SHFL.BFLY P6, R14, R13, R12, R11 ;  /* 0x0c00000c0d0e7389 */ /* 0x00006400000c000b */
[----:B01----:R-:W-:Y:S01]  /*4650*/  ENDCOLLECTIVE ;  /* 0x000000000000791b */ /* 0x003fe20003800000 */
.L_x_9984:
        /* <DEDUP_REMOVED lines=8> */
.L_x_9985:
[----:B------:R-:W-:Y:S01]  /*46e0*/  MOV R13, RZ ;  /* 0x000000ff000d7202 */ /* 0x000fe20000000f00 */
[----:B------:R-:W-:Y:S02]  /*46f0*/  IMAD.MOV.U32 R12, RZ, RZ, 0x2 ;  /* 0x00000002ff0c7424 */ /* 0x000fe400078e00ff */
[----:B------:R-:W-:-:S07]  /*4700*/  IMAD.MOV.U32 R3, RZ, RZ, R14 ;  /* 0x000000ffff037224 */ /* 0x000fce00078e000e */
[----:B------:R-:W-:Y:S05]  /*4710*/  WARPSYNC.COLLECTIVE R15, `(.L_x_9986) ;  /* 0x000000000f087348 */ /* 0x000fea0003c00000 */
[----:B------:R0:W1:Y:S02]  /*4720*/  SHFL.BFLY P6, R14, R13, R12, R11 ;  /* 0x0c00000c0d0e7389 */ /* 0x00006400000c000b */
[----:B01----:R-:W-:Y:S01]  /*4730*/  ENDCOLLECTIVE ;  /* 0x000000000000791b */ /* 0x003fe20003800000 */
.L_x_9986:
        /* <DEDUP_REMOVED lines=8> */
.L_x_9987:
[----:B------:R-:W-:Y:S01]  /*47c0*/  MOV R13, RZ ;  /* 0x000000ff000d7202 */ /* 0x000fe20000000f00 */
[----:B------:R-:W-:Y:S02]  /*47d0*/  IMAD.MOV.U32 R12, RZ, RZ, 0x2 ;  /* 0x00000002ff0c7424 */ /* 0x000fe400078e00ff */
[----:B------:R-:W-:-:S07]  /*47e0*/  IMAD.MOV.U32 R5, RZ, RZ, R14 ;  /* 0x000000ffff057224 */ /* 0x000fce00078e000e */
[----:B------:R-:W-:Y:S05]  /*47f0*/  WARPSYNC.COLLECTIVE R15, `(.L_x_9988) ;  /* 0x000000000f087348 */ /* 0x000fea0003c00000 */
[----:B------:R0:W1:Y:S02]  /*4800*/  SHFL.BFLY P6, R14, R13, R12, R11 ;  /* 0x0c00000c0d0e7389 */ /* 0x00006400000c000b */
[----:B01----:R-:W-:Y:S01]  /*4810*/  ENDCOLLECTIVE ;  /* 0x000000000000791b */ /* 0x003fe20003800000 */
.L_x_9988:
        /* <DEDUP_REMOVED lines=8> */
.L_x_9989:
[----:B------:R-:W-:Y:S01]  /*48a0*/  MOV R13, RZ ;  /* 0x000000ff000d7202 */ /* 0x000fe20000000f00 */
[----:B------:R-:W-:Y:S02]  /*48b0*/  IMAD.MOV.U32 R12, RZ, RZ, 0x2 ;  /* 0x00000002ff0c7424 */ /* 0x000fe400078e00ff */
[----:B------:R-:W-:-:S07]  /*48c0*/  IMAD.MOV.U32 R7, RZ, RZ, R14 ;  /* 0x000000ffff077224 */ /* 0x000fce00078e000e */
[----:B------:R-:W-:Y:S05]  /*48d0*/  WARPSYNC.COLLECTIVE R15, `(.L_x_9990) ;  /* 0x000000000f087348 */ /* 0x000fea0003c00000 */
[----:B------:R0:W1:Y:S02]  /*48e0*/  SHFL.BFLY P6, R14, R13, R12, R11 ;  /* 0x0c00000c0d0e7389 */ /* 0x00006400000c000b */
[----:B01----:R-:W-:Y:S01]  /*48f0*/  ENDCOLLECTIVE ;  /* 0x000000000000791b */ /* 0x003fe20003800000 */
.L_x_9990:
        /* <DEDUP_REMOVED lines=8> */
.L_x_9991:
[----:B------:R-:W-:Y:S01]  /*4980*/  MOV R13, RZ ;  /* 0x000000ff000d7202 */ /* 0x000fe20000000f00 */
[----:B------:R-:W-:Y:S02]  /*4990*/  IMAD.MOV.U32 R12, RZ, RZ, 0x2 ;  /* 0x00000002ff0c7424 */ /* 0x000fe400078e00ff */
[----:B------:R-:W-:-:S07]  /*49a0*/  IMAD.MOV.U32 R9, RZ, RZ, R14 ;  /* 0x000000ffff097224 */ /* 0x000fce00078e000e */
[----:B------:R-:W-:Y:S05]  /*49b0*/  WARPSYNC.COLLECTIVE R15, `(.L_x_9992) ;  /* 0x000000000f087348 */ /* 0x000fea0003c00000 */
[----:B------:R0:W1:Y:S02]  /*49c0*/  SHFL.BFLY P6, R14, R13, R12, R11 ;  /* 0x0c00000c0d0e7389 */ /* 0x00006400000c000b */
[----:B01----:R-:W-:Y:S01]  /*49d0*/  ENDCOLLECTIVE ;  /* 0x000000000000791b */ /* 0x003fe20003800000 */
.L_x_9992:
        /* <DEDUP_REMOVED lines=8> */
.L_x_9993:
[----:B------:R-:W-:Y:S01]  /*4a60*/  MOV R13, RZ ;  /* 0x000000ff000d7202 */ /* 0x000fe20000000f00 */
[----:B------:R-:W-:Y:S02]  /*4a70*/  IMAD.MOV.U32 R12, RZ, RZ, 0x2 ;  /* 0x00000002ff0c7424 */ /* 0x000fe400078e00ff */
[----:B------:R-:W-:-:S07]  /*4a80*/  IMAD.MOV.U32 R17, RZ, RZ, R14 ;  /* 0x000000ffff117224 */ /* 0x000fce00078e000e */
[----:B------:R-:W-:Y:S05]  /*4a90*/  WARPSYNC.COLLECTIVE R15, `(.L_x_9994) ;  /* 0x000000000f087348 */ /* 0x000fea0003c00000 */
[----:B------:R0:W1:Y:S02]  /*4aa0*/  SHFL.BFLY P6, R14, R13, R12, R11 ;  /* 0x0c00000c0d0e7389 */ /* 0x00006400000c000b */
[----:B01----:R-:W-:Y:S01]  /*4ab0*/  ENDCOLLECTIVE ;  /* 0x000000000000791b */ /* 0x003fe20003800000 */
.L_x_9994:
        /* <DEDUP_REMOVED lines=8> */
.L_x_9995:
[----:B------:R-:W-:Y:S01]  /*4b40*/  MOV R13, RZ ;  /* 0x000000ff000d7202 */ /* 0x000fe20000000f00 */
[----:B------:R-:W-:Y:S02]  /*4b50*/  IMAD.MOV.U32 R12, RZ, RZ, 0x2 ;  /* 0x00000002ff0c7424 */ /* 0x000fe400078e00ff */
[----:B------:R-:W-:-:S07]  /*4b60*/  IMAD.MOV.U32 R19, RZ, RZ, R14 ;  /* 0x000000ffff137224 */ /* 0x000fce00078e000e */
[----:B------:R-:W-:Y:S05]  /*4b70*/  WARPSYNC.COLLECTIVE R15, `(.L_x_9996) ;  /* 0x000000000f087348 */ /* 0x000fea0003c00000 */
[----:B------:R0:W1:Y:S02]  /*4b80*/  SHFL.BFLY P6, R14, R13, R12, R11 ;  /* 0x0c00000c0d0e7389 */ /* 0x00006400000c000b */
[----:B01----:R-:W-:Y:S01]  /*4b90*/  ENDCOLLECTIVE ;  /* 0x000000000000791b */ /* 0x003fe20003800000 */
.L_x_9996:
        /* <DEDUP_REMOVED lines=8> */
.L_x_9997:
[----:B------:R-:W-:Y:S01]  /*4c20*/  MOV R13, RZ ;  /* 0x000000ff000d7202 */ /* 0x000fe20000000f00 */
[----:B------:R-:W-:Y:S02]  /*4c30*/  IMAD.MOV.U32 R12, RZ, RZ, 0x2 ;  /* 0x00000002ff0c7424 */ /* 0x000fe400078e00ff */
[----:B------:R-:W-:-:S07]  /*4c40*/  IMAD.MOV.U32 R21, RZ, RZ, R14 ;  /* 0x000000ffff157224 */ /* 0x000fce00078e000e */
[----:B------:R-:W-:Y:S05]  /*4c50*/  WARPSYNC.COLLECTIVE R15, `(.L_x_9998) ;  /* 0x000000000f087348 */ /* 0x000fea0003c00000 */
[----:B------:R0:W1:Y:S02]  /*4c60*/  SHFL.BFLY P6, R14, R13, R12, R11 ;  /* 0x0c00000c0d0e7389 */ /* 0x00006400000c000b */
[----:B01----:R-:W-:Y:S01]  /*4c70*/  ENDCOLLECTIVE ;  /* 0x000000000000791b */ /* 0x003fe20003800000 */
.L_x_9998:
[----:B------:R-:W-:Y:S01]  /*4c80*/  FADD.FTZ R18, R18, R21 ;  /* 0x0000001512127221 */ /* 0x000fe20000010000 */
[----:B------:R-:W-:Y:S02]  /*4c90*/  IMAD.MOV.U32 R12, RZ, RZ, 0x1 ;  /* 0x00000001ff0c7424 */ /* 0x000fe400078e00ff */
[----:B------:R-:W-:-:S05]  /*4ca0*/  FADD.FTZ R20, RZ, R14 ;  /* 0x0000000eff147221 */ /* 0x000fca0000010000 */
[----:B------:R-:W-:-:S07]  /*4cb0*/  MOV R13, R20 ;  /* 0x00000014000d7202 */ /* 0x000fce0000000f00 */
[----:B------:R-:W-:Y:S05]  /*4cc0*/  WARPSYNC.COLLECTIVE R15, `(.L_x_9999) ;  /* 0x000000000f087348 */ /* 0x000fea0003c00000 */
[----:B------:R0:W1:Y:S02]  /*4cd0*/  SHFL.BFLY P6, R14, R13, R12, R11 ;  /* 0x0c00000c0d0e7389 */ /* 0x00006400000c000b */
[----:B01----:R-:W-:Y:S01]  /*4ce0*/  ENDCOLLECTIVE ;  /* 0x000000000000791b */ /* 0x003fe20003800000 */
.L_x_9999:
[----:B------:R-:W-:Y:S01]  /*4cf0*/  HFMA2.MMA R12, -RZ, RZ, 0, 1.1920928955078125e-07 ;  /* 0x00000002ff0c7435 */ /* 0x000fe200000001ff */
[----:B------:R-:W-:Y:S01]  /*4d00*/  IMAD.MOV.U32 R13, RZ, RZ, RZ ;  /* 0x000000ffff0d7224 */ /* 0x000fe200078e00ff */
[----:B------:R-:W-:-:S09]  /*4d10*/  MOV R23, R14 ;  /* 0x0000000e00177202 */ /* 0x000fd20000000f00 */
[----:B------:R-:W-:Y:S05]  /*4d20*/  WARPSYNC.COLLECTIVE R15, `(.L_x_10000) ;  /* 0x000000000f087348 */ /* 0x000fea0003c00000 */
[----:B------:R0:W1:Y:S02]  /*4d30*/  SHFL.BFLY P6, R14, R13, R12, R11 ;  /* 0x0c00000c0d0e7389 */ /* 0x00006400000c000b */
[----:B01----:R-:W-:Y:S01]  /*4d40*/  ENDCOLLECTIVE ;  /* 0x000000000000791b */ /* 0x003fe20003800000 */
.L_x_10000:
[----:B------:R-:W-:Y:S01]  /*4d50*/  FADD.FTZ R20, R20, R23 ;  /* 0x0000001714147221 */ /* 0x000fe20000010000 */
[----:B------:R-:W-:Y:S01]  /*4d60*/  MOV R12, 0x1 ;  /* 0x00000001000c7802 */ /* 0x000fe20000000f00 */
[----:B------:R-:W-:-:S04]  /*4d70*/  FADD.FTZ R31, RZ, R14 ;  /* 0x0000000eff1f7221 */ /* 0x000fc80000010000 */
[----:B------:R-:W-:-:S07]  /*4d80*/  IMAD.MOV.U32 R13, RZ, RZ, R31 ;  /* 0x000000ffff0d7224 */ /* 0x000fce00078e001f */
[----:B------:R-:W-:Y:S05]  /*4d90*/  WARPSYNC.COLLECTIVE R15, `(.L_x_10001) ;  /* 0x000000000f087348 */ /* 0x000fea0003c00000 */
[----:B------:R0:W1:Y:S02]  /*4da0*/  SHFL.BFLY P6, R14, R13, R12, R11 ;  /* 0x0c00000c0d0e7389 */ /* 0x00006400000c000b */
[----:B01----:R-:W-:Y:S01]  /*4db0*/  ENDCOLLECTIVE ;  /* 0x000000000000791b */ /* 0x003fe20003800000 */
.L_x_10001:
[----:B------:R-:W-:Y:S05]  /*4dc0*/  BRA `(.L_x_10002) ;  /* 0xffffffe400f87947 */ /* 0x000fea000383ffff */
.L_x_10003:
        /* <DEDUP_REMOVED lines=11> */
.L_x_29746:


//--------------------- .text._ZN4vllm25paged_attention_v2_kernelI13__nv_bfloat16hLi64ELi32ELi128ELNS_18Fp8KVCacheDataTypeE1ELb1ELi512EEEvPfS3_PT_PKS4_PKT0_SA_ifPKiSC_iPKfiiiSE_SE_iiiii --------------------------
	.section	.text._ZN4vllm25paged_attention_v2_kernelI13__nv_bfloat16hLi64ELi32ELi128ELNS_18Fp8KVCacheDataTypeE1ELb1ELi512EEEvPfS3_PT_PKS4_PKT0_SA_ifPKiSC_iPKfiiiSE_SE_iiiii,"ax",@progbits
	.align	128
        .global         _ZN4vllm25paged_attention_v2_kernelI13__nv_bfloat16hLi64ELi32ELi128ELNS_18Fp8KVCacheDataTypeE1ELb1ELi512EEEvPfS3_PT_PKS4_PKT0_SA_ifPKiSC_iPKfiiiSE_SE_iiiii
        .type           _ZN4vllm25paged_attention_v2_kernelI13__nv_bfloat16hLi64ELi32ELi128ELNS_18Fp8KVCacheDataTypeE1ELb1ELi512EEEvPfS3_PT_PKS4_PKT0_SA_ifPKiSC_iPKfiiiSE_SE_iiiii,@function
        .size           _ZN4vllm25paged_attention_v2_kernelI13__nv_bfloat16hLi64ELi32ELi128ELNS_18Fp8KVCacheDataTypeE1ELb1ELi512EEEvPfS3_PT_PKS4_PKT0_SA_ifPKiSC_iPKfiiiSE_SE_iiiii,(.L_x_29747 - _ZN4vllm25paged_attention_v2_kernelI13__nv_bfloat16hLi64ELi32ELi128ELNS_18Fp8KVCacheDataTypeE1ELb1ELi512EEEvPfS3_PT_PKS4_PKT0_SA_ifPKiSC_iPKfiiiSE_SE_iiiii)
        .other          _ZN4vllm25paged_attention_v2_kernelI13__nv_bfloat16hLi64ELi32ELi128ELNS_18Fp8KVCacheDataTypeE1ELb1ELi512EEEvPfS3_PT_PKS4_PKT0_SA_ifPKiSC_iPKfiiiSE_SE_iiiii,@"STO_CUDA_ENTRY STV_DEFAULT"
_ZN4vllm25paged_attention_v2_kernelI13__nv_bfloat16hLi64ELi32ELi128ELNS_18Fp8KVCacheDataTypeE1ELb1ELi512EEEvPfS3_PT_PKS4_PKT0_SA_ifPKiSC_iPKfiiiSE_SE_iiiii:
.text._ZN4vllm25paged_attention_v2_kernelI13__nv_bfloat16hLi64ELi32ELi128ELNS_18Fp8KVCacheDataTypeE1ELb1ELi512EEEvPfS3_PT_PKS4_PKT0_SA_ifPKiSC_iPKfiiiSE_SE_iiiii:
        /* <DEDUP_REMOVED lines=55> */
.L_x_10008:
        /* <DEDUP_REMOVED lines=15> */
.L_x_10007:
[----:B------:R-:W-:Y:S05]  /*0460*/  BSYNC B1 ;  /* 0x0000000000017941 */ /* 0x000fea0003800000 */
.L_x_10006:
        /* <DEDUP_REMOVED lines=15> */
.L_x_10009:
        /* <DEDUP_REMOVED lines=28> */
.L_x_10005:
[----:B------:R-:W-:Y:S05]  /*0720*/  BSYNC B0 ;  /* 0x0000000000007941 */ /* 0x000fea0003800000 */
.L_x_10004:
        /* <DEDUP_REMOVED lines=87> */
.L_x_10010:
[----:B------:R-:W-:Y:S02]  /*0ca0*/  ULDC UR4, c[0x0][0x288] ;  /* 0x0000a20000047ab9 */ /* 0x000fe40000000800 */
[----:B-1----:R-:W-:-:S04]  /*0cb0*/  IMAD R9, R2, UR4, R3 ;  /* 0x0000000402097c24 */ /* 0x002fc8000f8e0203 */
[----:B------:R-:W-:-:S07]  /*0cc0*/  IMAD R19, R9, R12, RZ ;  /* 0x0000000c09137224 */ /* 0x000fce00078e02ff */
.L_x_10011:
        /* <DEDUP_REMOVED lines=27> */
.L_x_10015:
        /* <DEDUP_REMOVED lines=36> */
.L_x_10013:
[----:B------:R-:W-:Y:S05]  /*10c0*/  BSYNC B7 ;  /* 0x0000000000077941 */ /* 0x000fea0003800000 */
.L_x_10012:
        /* <DEDUP_REMOVED lines=28> */
.L_x_10054:
        /* <DEDUP_REMOVED lines=49> */
.L_x_10021:
        /* <DEDUP_REMOVED lines=11> */
.L_x_10020:
[----:B------:R-:W-:Y:S05]  /*1650*/  BSYNC B1 ;  /* 0x0000000000017941 */ /* 0x000fea0003800000 */
.L_x_10019:
        /* <DEDUP_REMOVED lines=14> */
.L_x_10024:
        /* <DEDUP_REMOVED lines=100> */
.L_x_10023:
[----:B------:R-:W-:Y:S05]  /*1d80*/  BSYNC B1 ;  /* 0x0000000000017941 */ /* 0x000fea0003800000 */
.L_x_10022:
        /* <DEDUP_REMOVED lines=55> */
.L_x_10026:
[----:B------:R-:W-:Y:S05]  /*2100*/  BSYNC B1 ;  /* 0x0000000000017941 */ /* 0x000fea0003800000 */
.L_x_10025:
        /* <DEDUP_REMOVED lines=26> */
.L_x_10018:
[----:B------:R-:W-:Y:S05]  /*22b0*/  BSYNC B0 ;  /* 0x0000000000007941 */ /* 0x000fea0003800000 */
.L_x_10017:
        /* <DEDUP_REMOVED lines=57> */
.L_x_10031:
        /* <DEDUP_REMOVED lines=8> */
.L_x_10030:
[----:B------:R-:W-:Y:S05]  /*26d0*/  BSYNC B1 ;  /* 0x0000000000017941 */ /* 0x000fea0003800000 */
.L_x_10029:
        /* <DEDUP_REMOVED lines=14> */
.L_x_10034:
        /* <DEDUP_REMOVED lines=52> */
.L_x_10033:
[----:B------:R-:W-:Y:S05]  /*2b00*/  BSYNC B1 ;  /* 0x0000000000017941 */ /* 0x000fea0003800000 */
.L_x_10032:
        /* <DEDUP_REMOVED lines=31> */
.L_x_10036:
[----:B------:R-:W-:Y:S05]  /*2d00*/  BSYNC B1 ;  /* 0x0000000000017941 */ /* 0x000fea0003800000 */
.L_x_10035:
        /* <DEDUP_REMOVED lines=14> */
.L_x_10028:
[----:B------:R-:W-:Y:S05]  /*2df0*/  BSYNC B0 ;  /* 0x0000000000007941 */ /* 0x000fea0003800000 */
.L_x_10027:
        /* <DEDUP_REMOVED lines=22> */
.L_x_10038:
[----:B------:R-:W-:Y:S05]  /*2f60*/  BSYNC B0 ;  /* 0x0000000000007941 */ /* 0x000fea0003800000 */
.L_x_10037:
        /* <DEDUP_REMOVED lines=27> */
.L_x_10042:
        /* <DEDUP_REMOVED lines=33> */
.L_x_10040:
[----:B------:R-:W-:Y:S05]  /*3330*/  BSYNC B6 ;  /* 0x0000000000067941 */ /* 0x000fea0003800000 */
.L_x_10039:
        /* <DEDUP_REMOVED lines=33> */
.L_x_10071:
        /* <DEDUP_REMOVED lines=49> */
.L_x_10045:
[----:B------:R-:W-:Y:S05]  /*3860*/  BSYNC B0 ;  /* 0x0000000000007941 */ /* 0x000fea0003800000 */
.L_x_10044:
        /* <DEDUP_REMOVED lines=28> */
.L_x_10047:
[----:B------:R-:W-:Y:S05]  /*3a30*/  BSYNC B0 ;  /* 0x0000000000007941 */ /* 0x000fea0003800000 */
.L_x_10046:
        /* <DEDUP_REMOVED lines=71> */
.L_x_10014:
        /* <DEDUP_REMOVED lines=16> */
.L_x_10041:
        /* <DEDUP_REMOVED lines=16> */
.L_x_10048:
[----:B------:R-:W-:Y:S05]  /*40b0*/  EXIT ;  /* 0x000000000000794d */ /* 0x000fea0003800000 */
.L_x_10016:
[----:B------:R-:W-:Y:S01]  /*40c0*/  HFMA2.MMA R11, -RZ, RZ, 0, 1.847743988037109375e-06 ;  /* 0x0000001fff0b7435 */ /* 0x000fe200000001ff */
[----:B------:R-:W-:Y:S01]  /*40d0*/  IMAD.MOV.U32 R12, RZ, RZ, 0x10 ;  /* 0x00000010ff0c7424 */ /* 0x000fe200078e00ff */
[----:B------:R-:W-:Y:S01]  /*40e0*/  MOV R7, 0xff7fffff ;  /* 0xff7fffff00077802 */ /* 0x000fe20000000f00 */
[----:B------:R-:W-:-:S08]  /*40f0*/  IMAD.MOV.U32 R15, RZ, RZ, -0x1 ;  /* 0xffffffffff0f7424 */ /* 0x000fd000078e00ff */
[----:B------:R-:W-:Y:S05]  /*4100*/  WARPSYNC.COLLECTIVE R15, `(.L_x_10049) ;  /* 0x000000000f087348 */ /* 0x000fea0003c00000 */
[----:B------:R0:W1:Y:S02]  /*4110*/  SHFL.BFLY P6, R14, R13, R12, R11 ;  /* 0x0c00000c0d0e7389 */ /* 0x00006400000c000b */
[----:B01----:R-:W-:Y:S01]  /*4120*/  ENDCOLLECTIVE ;  /* 0x000000000000791b */ /* 0x003fe20003800000 */
.L_x_10049:
[----:B------:R-:W-:Y:S01]  /*4130*/  IMAD.MOV.U32 R12, RZ, RZ, 0x8 ;  /* 0x00000008ff0c7424 */ /* 0x000fe200078e00ff */
[----:B------:R-:W-:-:S04]  /*4140*/  FMNMX.FTZ R8, R14, -3.40282346638528859812e+38, !PT ;  /* 0xff7fffff0e087809 */ /* 0x000fc80007810000 */
[----:B------:R-:W-:-:S07]  /*4150*/  MOV R13, R8 ;  /* 0x00000008000d7202 */ /* 0x000fce0000000f00 */
[----:B------:R-:W-:Y:S05]  /*4160*/  WARPSYNC.COLLECTIVE R15, `(.L_x_10050) ;  /* 0x000000000f087348 */ /* 0x000fea0003c00000 */
[----:B------:R0:W1:Y:S02]  /*4170*/  SHFL.BFLY P6, R14, R13, R12, R11 ;  /* 0x0c00000c0d0e7389 */ /* 0x00006400000c000b */
[----:B01----:R-:W-:Y:S01]  /*4180*/  ENDCOLLECTIVE ;  /* 0x000000000000791b */ /* 0x003fe20003800000 */
.L_x_10050:
[----:B------:R-:W-:Y:S01]  /*4190*/  IMAD.MOV.U32 R12, RZ, RZ, 0x4 ;  /* 0x00000004ff0c7424 */ /* 0x000fe200078e00ff */
[----:B------:R-:W-:-:S04]  /*41a0*/  FMNMX.FTZ R9, R8, R14, !PT ;  /* 0x0000000e08097209 */ /* 0x000fc80007810000 */
[----:B------:R-:W-:-:S07]  /*41b0*/  MOV R13, R9 ;  /* 0x00000009000d7202 */ /* 0x000fce0000000f00 */
[----:B------:R-:W-:Y:S05]  /*41c0*/  WARPSYNC.COLLECTIVE R15, `(.L_x_10051) ;  /* 0x000000000f087348 */ /* 0x000fea0003c00000 */
[----:B------:R0:W1:Y:S02]  /*41d0*/  SHFL.BFLY P6, R14, R13, R12, R11 ;  /* 0x0c00000c0d0e7389 */ /* 0x00006400000c000b */
[----:B01----:R-:W-:Y:S01]  /*41e0*/  ENDCOLLECTIVE ;  /* 0x000000000000791b */ /* 0x003fe20003800000 */
.L_x_10051:
[----:B------:R-:W-:Y:S01]  /*41f0*/  IMAD.MOV.U32 R12, RZ, RZ, 0x2 ;  /* 0x00000002ff0c7424 */ /* 0x000fe200078e00ff */
[----:B------:R-:W-:-:S04]  /*4200*/  FMNMX.FTZ R10, R9, R14, !PT ;  /* 0x0000000e090a7209 */ /* 0x000fc80007810000 */
[----:B------:R-:W-:-:S07]  /*4210*/  MOV R13, R10 ;  /* 0x0000000a000d7202 */ /* 0x000fce0000000f00 */
[----:B------:R-:W-:Y:S05]  /*4220*/  WARPSYNC.COLLECTIVE R15, `(.L_x_10052) ;  /* 0x000000000f087348 */ /* 0x000fea0003c00000 */
[----:B------:R0:W1:Y:S02]  /*4230*/  SHFL.BFLY P6, R14, R13, R12, R11 ;  /* 0x0c00000c0d0e7389 */ /* 0x00006400000c000b */
[----:B01----:R-:W-:Y:S01]  /*4240*/  ENDCOLLECTIVE ;  /* 0x000000000000791b */ /* 0x003fe20003800000 */
.L_x_10052:
[----:B------:R-:W-:Y:S01]  /*4250*/  IMAD.MOV.U32 R12, RZ, RZ, 0x1 ;  /* 0x00000001ff0c7424 */ /* 0x000fe200078e00ff */
[----:B------:R-:W-:-:S04]  /*4260*/  FMNMX.FTZ R22, R10, R14, !PT ;  /* 0x0000000e0a167209 */ /* 0x000fc80007810000 */
[----:B------:R-:W-:-:S07]  /*4270*/  MOV R13, R22 ;  /* 0x00000016000d7202 */ /* 0x000fce0000000f00 */
[----:B------:R-:W-:Y:S05]  /*4280*/  WARPSYNC.COLLECTIVE R15, `(.L_x_10053) ;  /* 0x000000000f087348 */ /* 0x000fea0003c00000 */
[----:B------:R0:W1:Y:S02]  /*4290*/  SHFL.BFLY P6, R14, R13, R12, R11 ;  /* 0x0c00000c0d0e7389 */ /* 0x00006400000c000b */
[----:B01----:R-:W-:Y:S01]  /*42a0*/  ENDCOLLECTIVE ;  /* 0x000000000000791b */ /* 0x003fe20003800000 */
.L_x_10053:
[----:B------:R-:W-:Y:S05]  /*42b0*/  BRA `(.L_x_10054) ;  /* 0xffffffcc00f47947 */ /* 0x000fea000383ffff */
.L_x_10043:
[----:B------:R-:W-:Y:S01]  /*42c0*/  HFMA2.MMA R12, -RZ, RZ, 0, 1.1920928955078125e-07 ;  /* 0x00000002ff0c7435 */ /* 0x000fe200000001ff */
[----:B-1-3--:R-:W-:Y:S01]  /*42d0*/  IMAD.MOV.U32 R13, RZ, RZ, RZ ;  /* 0x000000ffff0d7224 */ /* 0x00afe200078e00ff */
[----:B--2---:R-:W-:Y:S01]  /*42e0*/  MOV R15, 0xffffffff ;  /* 0xffffffff000f7802 */ /* 0x004fe20000000f00 */
[----:B------:R-:W-:-:S08]  /*42f0*/  IMAD.MOV.U32 R11, RZ, RZ, 0x1f ;  /* 0x0000001fff0b7424 */ /* 0x000fd000078e00ff */
[----:B0-----:R-:W-:Y:S05]  /*4300*/  WARPSYNC.COLLECTIVE R15, `(.L_x_10055) ;  /* 0x000000000f087348 */ /* 0x001fea0003c00000 */
[----:B------:R1:W2:Y:S02]  /*4310*/  SHFL.BFLY P6, R14, R13, R12, R11 ;  /* 0x0c00000c0d0e7389 */ /* 0x0002a400000c000b */
[----:B012---:R-:W-:Y:S01]  /*4320*/  ENDCOLLECTIVE ;  /* 0x000000000000791b */ /* 0x007fe20003800000 */
.L_x_10055:
[----:B------:R-:W-:Y:S01]  /*4330*/  HFMA2.MMA R12, -RZ, RZ, 0, 5.9604644775390625e-08 ;  /* 0x00000001ff0c7435 */ /* 0x000fe200000001ff */
[----:B------:R-:W-:-:S04]  /*4340*/  FADD.FTZ R28, RZ, R14 ;  /* 0x0000000eff1c7221 */ /* 0x000fc80000010000 */
[----:B------:R-:W-:-:S07]  /*4350*/  IMAD.MOV.U32 R13, RZ, RZ, R28 ;  /* 0x000000ffff0d7224 */ /* 0x000fce00078e001c */
[----:B------:R-:W-:Y:S05]  /*4360*/  WARPSYNC.COLLECTIVE R15, `(.L_x_10056) ;  /* 0x000000000f087348 */ /* 0x000fea0003c00000 */
[----:B------:R0:W1:Y:S02]  /*4370*/  SHFL.BFLY P6, R14, R13, R12, R11 ;  /* 0x0c00000c0d0e7389 */ /* 0x00006400000c000b */
[----:B01----:R-:W-:Y:S01]  /*4380*/  ENDCOLLECTIVE ;  /* 0x000000000000791b */ /* 0x003fe20003800000 */
.L_x_10056:
[----:B------:R-:W-:Y:S01]  /*4390*/  MOV R13, RZ ;  /* 0x000000ff000d7202 */ /* 0x000fe20000000f00 */
[----:B------:R-:W-:Y:S02]  /*43a0*/  IMAD.MOV.U32 R12, RZ, RZ, 0x2 ;  /* 0x00000002ff0c7424 */ /* 0x000fe400078e00ff */
[----:B------:R-:W-:-:S07]  /*43b0*/  IMAD.MOV.U32 R21, RZ, RZ, R14 ;  /* 0x000000ffff157224 */ /* 0x000fce00078e000e */
[----:B------:R-:W-:Y:S05]  /*43c0*/  WARPSYNC.COLLECTIVE R15, `(.L_x_10057) ;  /* 0x000000000f087348 */ /* 0x000fea0003c00000 */
[----:B------:R0:W1:Y:S02]  /*43d0*/  SHFL.BFLY P6, R14, R13, R12, R11 ;  /* 0x0c00000c0d0e7389 */ /* 0x00006400000c000b */
[----:B01----:R-:W-:Y:S01]  /*43e0*/  ENDCOLLECTIVE ;  /* 0x000000000000791b */ /* 0x003fe20003800000 */
.L_x_10057:
        /* <DEDUP_REMOVED lines=8> */
.L_x_10058:
[----:B------:R-:W-:Y:S01]  /*4470*/  MOV R13, RZ ;  /* 0x000000ff000d7202 */ /* 0x000fe20000000f00 */
[----:B------:R-:W-:Y:S02]  /*4480*/  IMAD.MOV.U32 R12, RZ, RZ, 0x2 ;  /* 0x00000002ff0c7424 */ /* 0x000fe400078e00ff */
[----:B------:R-:W-:-:S07]  /*4490*/  IMAD.MOV.U32 R22, RZ, RZ, R14 ;  /* 0x000000ffff167224 */ /* 0x000fce00078e000e */
[----:B------:R-:W-:Y:S05]  /*44a0*/  WARPSYNC.COLLECTIVE R15, `(.L_x_10059) ;  /* 0x000000000f087348 */ /* 0x000fea0003c00000 */
[----:B------:R0:W1:Y:S02]  /*44b0*/  SHFL.BFLY P6, R14, R13, R12, R11 ;  /* 0x0c00000c0d0e7389 */ /* 0x00006400000c000b */
[----:B01----:R-:W-:Y:S01]  /*44c0*/  ENDCOLLECTIVE ;  /* 0x000000000000791b */ /* 0x003fe20003800000 */
.L_x_10059:
        /* <DEDUP_REMOVED lines=8> */
.L_x_10060:
[----:B------:R-:W-:Y:S01]  /*4550*/  MOV R13, RZ ;  /* 0x000000ff000d7202 */ /* 0x000fe20000000f00 */
[----:B------:R-:W-:Y:S02]  /*4560*/  IMAD.MOV.U32 R12, RZ, RZ, 0x2 ;  /* 0x00000002ff0c7424 */ /* 0x000fe400078e00ff */
[----:B------:R-:W-:-:S07]  /*4570*/  IMAD.MOV.U32 R17, RZ, RZ, R14 ;  /* 0x000000ffff117224 */ /* 0x000fce00078e000e */
[----:B------:R-:W-:Y:S05]  /*4580*/  WARPSYNC.COLLECTIVE R15, `(.L_x_10061) ;  /* 0x000000000f087348 */ /* 0x000fea0003c00000 */
[----:B------:R0:W1:Y:S02]  /*4590*/  SHFL.BFLY P6, R14, R13, R12, R11 ;  /* 0x0c00000c0d0e7389 */ /* 0x00006400000c000b */
[----:B01----:R-:W-:Y:S01]  /*45a0*/  ENDCOLLECTIVE ;  /* 0x000000000000791b */ /* 0x003fe20003800000 */
.L_x_10061:
        /* <DEDUP_REMOVED lines=8> */
.L_x_10062:
[----:B------:R-:W-:Y:S01]  /*4630*/  MOV R13, RZ ;  /* 0x000000ff000d7202 */ /* 0x000fe20000000f00 */
[----:B------:R-:W-:Y:S02]  /*4640*/  IMAD.MOV.U32 R12, RZ, RZ, 0x2 ;  /* 0x00000002ff0c7424 */ /* 0x000fe400078e00ff */
[----:B------:R-:W-:-:S07]  /*4650*/  IMAD.MOV.U32 R9, RZ, RZ, R14 ;  /* 0x000000ffff097224 */ /* 0x000fce00078e000e */
[----:B------:R-:W-:Y:S05]  /*4660*/  WARPSYNC.COLLECTIVE R15, `(.L_x_10063) ;  /* 0x000000000f087348 */ /* 0x000fea0003c00000 */
[----:B------:R0:W1:Y:S02]  /*4670*/  SHFL.BFLY P6, R14, R13, R12, R11 ;  /* 0x0c00000c0d0e7389 */ /* 0x00006400000c000b */
[----:B01----:R-:W-:Y:S01]  /*4680*/  ENDCOLLECTIVE ;  /* 0x000000000000791b */ /* 0x003fe20003800000 */
.L_x_10063:
        /* <DEDUP_REMOVED lines=8> */
.L_x_10064:
[----:B------:R-:W-:Y:S01]  /*4710*/  MOV R13, RZ ;  /* 0x000000ff000d7202 */ /* 0x000fe20000000f00 */
[----:B------:R-:W-:Y:S02]  /*4720*/  IMAD.MOV.U32 R12, RZ, RZ, 0x2 ;  /* 0x00000002ff0c7424 */ /* 0x000fe400078e00ff */
[----:B------:R-:W-:-:S07]  /*4730*/  IMAD.MOV.U32 R7, RZ, RZ, R14 ;  /* 0x000000ffff077224 */ /* 0x000fce00078e000e */
[----:B------:R-:W-:Y:S05]  /*4740*/  WARPSYNC.COLLECTIVE R15, `(.L_x_10065) ;  /* 0x000000000f087348 */ /* 0x000fea0003c00000 */
[----:B------:R0:W1:Y:S02]  /*4750*/  SHFL.BFLY P6, R14, R13, R12, R11 ;  /* 0x0c00000c0d0e7389 */ /* 0x00006400000c000b */
[----:B01----:R-:W-:Y:S01]  /*4760*/  ENDCOLLECTIVE ;  /* 0x000000000000791b */ /* 0x003fe20003800000 */
.L_x_10065:
        /* <DEDUP_REMOVED lines=8> */
.L_x_10066:
[----:B------:R-:W-:Y:S01]  /*47f0*/  MOV R13, RZ ;  /* 0x000000ff000d7202 */ /* 0x000fe20000000f00 */
[----:B------:R-:W-:Y:S02]  /*4800*/  IMAD.MOV.U32 R12, RZ, RZ, 0x2 ;  /* 0x00000002ff0c7424 */ /* 0x000fe400078e00ff */
[----:B------:R-:W-:-:S07]  /*4810*/  IMAD.MOV.U32 R5, RZ, RZ, R14 ;  /* 0x000000ffff057224 */ /* 0x000fce00078e000e */
[----:B------:R-:W-:Y:S05]  /*4820*/  WARPSYNC.COLLECTIVE R15, `(.L_x_10067) ;  /* 0x000000000f087348 */ /* 0x000fea0003c00000 */
[----:B------:R0:W1:Y:S02]  /*4830*/  SHFL.BFLY P6, R14, R13, R12, R11 ;  /* 0x0c00000c0d0e7389 */ /* 0x00006400000c000b */
[----:B01----:R-:W-:Y:S01]  /*4840*/  ENDCOLLECTIVE ;  /* 0x000000000000791b */ /* 0x003fe20003800000 */
.L_x_10067:
        /* <DEDUP_REMOVED lines=8> */
.L_x_10068:
[----:B------:R-:W-:Y:S01]  /*48d0*/  MOV R13, RZ ;  /* 0x000000ff000d7202 */ /* 0x000fe20000000f00 */
[----:B------:R-:W-:Y:S02]  /*48e0*/  IMAD.MOV.U32 R12, RZ, RZ, 0x2 ;  /* 0x00000002ff0c7424 */ /* 0x000fe400078e00ff */
[----:B------:R-:W-:-:S07]  /*48f0*/  IMAD.MOV.U32 R19, RZ, RZ, R14 ;  /* 0x000000ffff137224 */ /* 0x000fce00078e000e */
[----:B------:R-:W-:Y:S05]  /*4900*/  WARPSYNC.COLLECTIVE R15, `(.L_x_10069) ;  /* 0x000000000f087348 */ /* 0x000fea0003c00000 */
[----:B------:R0:W1:Y:S02]  /*4910*/  SHFL.BFLY P6, R14, R13, R12, R11 ;  /* 0x0c00000c0d0e7389 */ /* 0x00006400000c000b */
[----:B01----:R-:W-:Y:S01]  /*4920*/  ENDCOLLECTIVE ;  /* 0x000000000000791b */ /* 0x003fe20003800000 */
.L_x_10069:
        /* <DEDUP_REMOVED lines=8> */
.L_x_10070:
[----:B------:R-:W-:Y:S05]  /*49b0*/  BRA `(.L_x_10071) ;  /* 0xffffffe800e47947 */ /* 0x000fea000383ffff */
.L_x_10072:
        /* <DEDUP_REMOVED lines=12> */
.L_x_29747:


//--------------------- .text._ZN4vllm25paged_attention_v2_kernelI13__nv_bfloat16hLi32ELi32ELi128ELNS_18Fp8KVCacheDataTypeE1ELb1ELi512EEEvPfS3_PT_PKS4_PKT0_SA_ifPKiSC_iPKfiiiSE_SE_iiiii --------------------------
	.section	.text._ZN4vllm25paged_attention_v2_kernelI13__nv_bfloat16hLi32ELi32ELi128ELNS_18Fp8KVCacheDataTypeE1ELb1ELi512EEEvPfS3_PT_PKS4_PKT0_SA_ifPKiSC_iPKfiiiSE_SE_iiiii,"ax",@progbits
	.align	128
        .global         _ZN4vllm25paged_attention_v2_kernelI13__nv_bfloat16hLi32ELi32ELi128ELNS_18Fp8KVCacheDataTypeE1ELb1ELi512EEEvPfS3_PT_PKS4_PKT0_SA_ifPKiSC_iPKfiiiSE_SE_iiiii
        .type           _ZN4vllm25paged_attention_v2_kernelI13__nv_bfloat16hLi32ELi32ELi128ELNS_18Fp8KVCacheDataTypeE1ELb1ELi512EEEvPfS3_PT_PKS4_PKT0_SA_ifPKiSC_iPKfiiiSE_SE_iiiii,@function
        .size           _ZN4vllm25paged_attention_v2_kernelI13__nv_bfloat16hLi32ELi32ELi128ELNS_18Fp8KVCacheDataTypeE1ELb1ELi512EEEvPfS3_PT_PKS4_PKT0_SA_ifPKiSC_iPKfiiiSE_SE_iiiii,(.L_x_29748 - _ZN4vllm25paged_attention_v2_kernelI13__nv_bfloat16hLi32ELi32ELi128ELNS_18Fp8KVCacheDataTypeE1ELb1ELi512EEEvPfS3_PT_PKS4_PKT0_SA_ifPKiSC_iPKfiiiSE_SE_iiiii)
        .other          _ZN4vllm25paged_attention_v2_kernelI13__nv_bfloat16hLi32ELi32ELi128ELNS_18Fp8KVCacheDataTypeE1ELb1ELi512EEEvPfS3_PT_PKS4_PKT0_SA_ifPKiSC_iPKfiiiSE_SE_iiiii,@"STO_CUDA_ENTRY STV_DEFAULT"
_ZN4vllm25paged_attention_v2_kernelI13__nv_bfloat16hLi32ELi32ELi128ELNS_18Fp8KVCacheDataTypeE1ELb1ELi512EEEvPfS3_PT_PKS4_PKT0_SA_ifPKiSC_iPKfiiiSE_SE_iiiii:
.text._ZN4vllm25paged_attention_v2_kernelI13__nv_bfloat16hLi32ELi32ELi128ELNS_18Fp8KVCacheDataTypeE1ELb1ELi512EEEvPfS3_PT_PKS4_PKT0_SA_ifPKiSC_iPKfiiiSE_SE_iiiii:
        /* <DEDUP_REMOVED lines=55> */
.L_x_10077:
        /* <DEDUP_REMOVED lines=15> */
.L_x_10076:
[----:B------:R-:W-:Y:S05]  /*0460*/  BSYNC B1 ;  /* 0x0000000000017941 */ /* 0x000fea0003800000 */
.L_x_10075:
        /* <DEDUP_REMOVED lines=15> */
.L_x_10078:
        /* <DEDUP_REMOVED lines=28> */
.L_x_10074:
[----:B------:R-:W-:Y:S05]  /*0720*/  BSYNC B0 ;  /* 0x0000000000007941 */ /* 0x000fea0003800000 */
.L_x_10073:
        /* <DEDUP_REMOVED lines=87> */
.L_x_10079:
[----:B------:R-:W-:Y:S02]  /*0ca0*/  ULDC UR4, c[0x0][0x288] ;  /* 0x0000a20000047ab9 */ /* 0x000fe40000000800 */
[----:B-1----:R-:W-:-:S04]  /*0cb0*/  IMAD R9, R2, UR4, R3 ;  /* 0x0000000402097c24 */ /* 0x002fc8000f8e0203 */
[----:B------:R-:W-:-:S07]  /*0cc0*/  IMAD R21, R9, R12, RZ ;  /* 0x0000000c09157224 */ /* 0x000fce00078e02ff */
.L_x_10080:
        /* <DEDUP_REMOVED lines=27> */
.L_x_10084:
        /* <DEDUP_REMOVED lines=36> */
.L_x_10082:
[----:B------:R-:W-:Y:S05]  /*10c0*/  BSYNC B7 ;  /* 0x0000000000077941 */ /* 0x000fea0003800000 */
.L_x_10081:
        /* <DEDUP_REMOVED lines=28> */
.L_x_10121:
        /* <DEDUP_REMOVED lines=49> */
.L_x_10090:
        /* <DEDUP_REMOVED lines=11> */
.L_x_10089:
[----:B------:R-:W-:Y:S05]  /*1650*/  BSYNC B1 ;  /* 0x0000000000017941 */ /* 0x000fea0003800000 */
.L_x_10088:
        /* <DEDUP_REMOVED lines=14> */
.L_x_10093:
        /* <DEDUP_REMOVED lines=100> */
.L_x_10092:
[----:B------:R-:W-:Y:S05]  /*1d80*/  BSYNC B1 ;  /* 0x0000000000017941 */ /* 0x000fea0003800000 */
.L_x_10091:
        /* <DEDUP_REMOVED lines=55> */
.L_x_10095:
[----:B------:R-:W-:Y:S05]  /*2100*/  BSYNC B1 ;  /* 0x0000000000017941 */ /* 0x000fea0003800000 */
.L_x_10094:
        /* <DEDUP_REMOVED lines=26> */
.L_x_10087:
[----:B------:R-:W-:Y:S05]  /*22b0*/  BSYNC B0 ;  /* 0x0000000000007941 */ /* 0x000fea0003800000 */
.L_x_10086:
        /* <DEDUP_REMOVED lines=57> */
.L_x_10100:
        /* <DEDUP_REMOVED lines=8> */
.L_x_10099:
[----:B------:R-:W-:Y:S05]  /*26d0*/  BSYNC B1 ;  /* 0x0000000000017941 */ /* 0x000fea0003800000 */
.L_x_10098:
        /* <DEDUP_REMOVED lines=14> */
.L_x_10103:
        /* <DEDUP_REMOVED lines=52> */
.L_x_10102:
[----:B------:R-:W-:Y:S05]  /*2b00*/  BSYNC B1 ;  /* 0x0000000000017941 */ /* 0x000fea0003800000 */
.L_x_10101:
        /* <DEDUP_REMOVED lines=31> */
.L_x_10105:
[----:B------:R-:W-:Y:S05]  /*2d00*/  BSYNC B1 ;  /* 0x0000000000017941 */ /* 0x000fea0003800000 */
.L_x_10104:
        /* <DEDUP_REMOVED lines=14> */
.L_x_10097:
[----:B------:R-:W-:Y:S05]  /*2df0*/  BSYNC B0 ;  /* 0x0000000000007941 */ /* 0x000fea0003800000 */
.L_x_10096:
        /* <DEDUP_REMOVED lines=22> */
.L_x_10107:
[----:B------:R-:W-:Y:S05]  /*2f60*/  BSYNC B0 ;  /* 0x0000000000007941 */ /* 0x000fea0003800000 */
.L_x_10106:
        /* <DEDUP_REMOVED lines=27> */
.L_x_10111:
        /* <DEDUP_REMOVED lines=33> */
.L_x_10109:
[----:B------:R-:W-:Y:S05]  /*3330*/  BSYNC B6 ;  /* 0x0000000000067941 */ /* 0x000fea0003800000 */
.L_x_10108:
        /* <DEDUP_REMOVED lines=16> */
.L_x_10130:
        /* <DEDUP_REMOVED lines=51> */
.L_x_10114:
[----:B------:R-:W-:Y:S05]  /*3770*/  BSYNC B0 ;  /* 0x0000000000007941 */ /* 0x000fea0003800000 */
.L_x_10113:
        /* <DEDUP_REMOVED lines=43> */
.L_x_10083:
        /* <DEDUP_REMOVED lines=16> */
.L_x_10110:
        /* <DEDUP_REMOVED lines=16> */
.L_x_10115:
[----:B------:R-:W-:Y:S05]  /*3c30*/  EXIT ;  /* 0x000000000000794d */ /* 0x000fea0003800000 */
.L_x_10085:
[----:B------:R-:W-:Y:S01]  /*3c40*/  MOV R12, 0x10 ;  /* 0x00000010000c7802 */ /* 0x000fe20000000f00 */
[----:B------:R-:W-:Y:S01]  /*3c50*/  IMAD.MOV.U32 R11, RZ, RZ, 0x1f ;  /* 0x0000001fff0b7424 */ /* 0x000fe200078e00ff */
[----:B------:R-:W-:Y:S01]  /*3c60*/  MOV R15, 0xffffffff ;  /* 0xffffffff000f7802 */ /* 0x000fe20000000f00 */
[----:B------:R-:W-:-:S07]  /*3c70*/  IMAD.MOV.U32 R7, RZ, RZ, -0x800001 ;  /* 0xff7fffffff077424 */ /* 0x000fce00078e00ff */
[----:B------:R-:W-:Y:S05]  /*3c80*/  WARPSYNC.COLLECTIVE R15, `(.L_x_10116) ;  /* 0x000000000f087348 */ /* 0x000fea0003c00000 */
[----:B------:R0:W1:Y:S02]  /*3c90*/  SHFL.BFLY P6, R14, R13, R12, R11 ;  /* 0x0c00000c0d0e7389 */ /* 0x00006400000c000b */
[----:B01----:R-:W-:Y:S01]  /*3ca0*/  ENDCOLLECTIVE ;  /* 0x000000000000791b */ /* 0x003fe20003800000 */
.L_x_10116:
[----:B------:R-:W-:Y:S01]  /*3cb0*/  HFMA2.MMA R12, -RZ, RZ, 0, 4.76837158203125e-07 ;  /* 0x00000008ff0c7435 */ /* 0x000fe200000001ff */
[----:B------:R-:W-:-:S05]  /*3cc0*/  FMNMX.FTZ R8, R14, -3.40282346638528859812e+38, !PT ;  /* 0xff7fffff0e087809 */ /* 0x000fca0007810000 */
[----:B------:R-:W-:-:S07]  /*3cd0*/  IMAD.MOV.U32 R13, RZ, RZ, R8 ;  /* 0x000000ffff0d7224 */ /* 0x000fce00078e0008 */
[----:B------:R-:W-:Y:S05]  /*3ce0*/  WARPSYNC.COLLECTIVE R15, `(.L_x_10117) ;  /* 0x000000000f087348 */ /* 0x000fea0003c00000 */
[----:B------:R0:W1:Y:S02]  /*3cf0*/  SHFL.BFLY P6, R14, R13, R12, R11 ;  /* 0x0c00000c0d0e7389 */ /* 0x00006400000c000b */
[----:B01----:R-:W-:Y:S01]  /*3d00*/  ENDCOLLECTIVE ;  /* 0x000000000000791b */ /* 0x003fe20003800000 */
.L_x_10117:
[----:B------:R-:W-:Y:S02]  /*3d10*/  MOV R12, 0x4 ;  /* 0x00000004000c7802 */ /* 0x000fe40000000f00 */
[----:B------:R-:W-:-:S05]  /*3d20*/  FMNMX.FTZ R9, R8, R14, !PT ;  /* 0x0000000e08097209 */ /* 0x000fca0007810000 */
[----:B------:R-:W-:-:S07]  /*3d30*/  IMAD.MOV.U32 R13, RZ, RZ, R9 ;  /* 0x000000ffff0d7224 */ /* 0x000fce00078e0009 */
[----:B------:R-:W-:Y:S05]  /*3d40*/  WARPSYNC.COLLECTIVE R15, `(.L_x_10118) ;  /* 0x000000000f087348 */ /* 0x000fea0003c00000 */
[----:B------:R0:W1:Y:S02]  /*3d50*/  SHFL.BFLY P6, R14, R13, R12, R11 ;  /* 0x0c00000c0d0e7389 */ /* 0x00006400000c000b */
[----:B01----:R-:W-:Y:S01]  /*3d60*/  ENDCOLLECTIVE ;  /* 0x000000000000791b */ /* 0x003fe20003800000 */
.L_x_10118:
[----:B------:R-:W-:Y:S01]  /*3d70*/  HFMA2.MMA R12, -RZ, RZ, 0, 1.1920928955078125e-07 ;  /* 0x00000002ff0c7435 */ /* 0x000fe200000001ff */
[----:B------:R-:W-:-:S05]  /*3d80*/  FMNMX.FTZ R10, R9, R14, !PT ;  /* 0x0000000e090a7209 */ /* 0x000fca0007810000 */
[----:B------:R-:W-:-:S07]  /*3d90*/  IMAD.MOV.U32 R13, RZ, RZ, R10 ;  /* 0x000000ffff0d7224 */ /* 0x000fce00078e000a */
[----:B------:R-:W-:Y:S05]  /*3da0*/  WARPSYNC.COLLECTIVE R15, `(.L_x_10119) ;  /* 0x000000000f087348 */ /* 0x000fea0003c00000 */
[----:B------:R0:W1:Y:S02]  /*3db0*/  SHFL.BFLY P6, R14, R13, R12, R11 ;  /* 0x0c00000c0d0e7389 */ /* 0x00006400000c000b */
[----:B01----:R-:W-:Y:S01]  /*3dc0*/  ENDCOLLECTIVE ;  /* 0x000000000000791b */ /* 0x003fe20003800000 */
.L_x_10119:
[----:B------:R-:W-:Y:S02]  /*3dd0*/  MOV R12, 0x1 ;  /* 0x00000001000c7802 */ /* 0x000fe40000000f00 */
[----:B------:R-:W-:-:S05]  /*3de0*/  FMNMX.FTZ R26, R10, R14, !PT ;  /* 0x0000000e0a1a7209 */ /* 0x000fca0007810000 */
[----:B------:R-:W-:-:S07]  /*3df0*/  IMAD.MOV.U32 R13, RZ, RZ, R26 ;  /* 0x000000ffff0d7224 */ /* 0x000fce00078e001a */
[----:B------:R-:W-:Y:S05]  /*3e00*/  WARPSYNC.COLLECTIVE R15, `(.L_x_10120) ;  /* 0x000000000f087348 */ /* 0x000fea0003c00000 */
[----:B------:R0:W1:Y:S02]  /*3e10*/  SHFL.BFLY P6, R14, R13, R12, R11 ;  /* 0x0c00000c0d0e7389 */ /* 0x00006400000c000b */
[----:B01----:R-:W-:Y:S01]  /*3e20*/  ENDCOLLECTIVE ;  /* 0x000000000000791b */ /* 0x003fe20003800000 */
.L_x_10120:
[----:B------:R-:W-:Y:S05]  /*3e30*/  BRA `(.L_x_10121) ;  /* 0xffffffd400147947 */ /* 0x000fea000383ffff */
.L_x_10112:
[----:B-1-3--:R-:W-:Y:S01]  /*3e40*/  HFMA2.MMA R13, -RZ, RZ, 0, 0 ;  /* 0x00000000ff0d7435 */ /* 0x00afe200000001ff */
[----:B------:R-:W-:Y:S01]  /*3e50*/  IMAD.MOV.U32 R12, RZ, RZ, 0x2 ;  /* 0x00000002ff0c7424 */ /* 0x000fe200078e00ff */
[----:B--2---:R-:W-:Y:S01]  /*3e60*/  MOV R11, 0x1f ;  /* 0x0000001f000b7802 */ /* 0x004fe20000000f00 */
[----:B------:R-:W-:-:S08]  /*3e70*/  IMAD.MOV.U32 R15, RZ, RZ, -0x1 ;  /* 0xffffffffff0f7424 */ /* 0x000fd000078e00ff */
[----:B0-----:R-:W-:Y:S05]  /*3e80*/  WARPSYNC.COLLECTIVE R15, `(.L_x_10122) ;  /* 0x000000000f087348 */ /* 0x001fea0003c00000 */
[----:B------:R1:W2:Y:S02]  /*3e90*/  SHFL.BFLY P6, R14, R13, R12, R11 ;  /* 0x0c00000c0d0e7389 */ /* 0x0002a400000c000b */
[----:B012---:R-:W-:Y:S01]  /*3ea0*/  ENDCOLLECTIVE ;  /* 0x000000000000791b */ /* 0x007fe20003800000 */
.L_x_10122:
[----:B------:R-:W-:Y:S02]  /*3eb0*/  IMAD.MOV.U32 R12, RZ, RZ, 0x1 ;  /* 0x00000001ff0c7424 */ /* 0x000fe400078e00ff */
[----:B------:R-:W-:-:S05]  /*3ec0*/  FADD.FTZ R5, RZ, R14 ;  /* 0x0000000eff057221 */ /* 0x000fca0000010000 */
[----:B------:R-:W-:-:S07]  /*3ed0*/  MOV R13, R5 ;  /* 0x00000005000d7202 */ /* 0x000fce0000000f00 */
[----:B------:R-:W-:Y:S05]  /*3ee0*/  WARPSYNC.COLLECTIVE R15, `(.L_x_10123) ;  /* 0x000000000f087348 */ /* 0x000fea0003c00000 */
[----:B------:R0:W1:Y:S02]  /*3ef0*/  SHFL.BFLY P6, R14, R13, R12, R11 ;  /* 0x0c00000c0d0e7389 */ /* 0x00006400000c000b */
[----:B01----:R-:W-:Y:S01]  /*3f00*/  ENDCOLLECTIVE ;  /* 0x000000000000791b */ /* 0x003fe20003800000 */
.L_x_10123:
[----:B------:R-:W-:Y:S01]  /*3f10*/  HFMA2.MMA R12, -RZ, RZ, 0, 1.1920928955078125e-07 ;  /* 0x00000002ff0c7435 */ /* 0x000fe200000001ff */
[----:B------:R-:W-:Y:S01]  /*3f20*/  IMAD.MOV.U32 R13, RZ, RZ, RZ ;  /* 0x000000ffff0d7224 */ /* 0x000fe200078e00ff */
[----:B------:R-:W-:-:S09]  /*3f30*/  MOV R8, R14 ;  /* 0x0000000e00087202 */ /* 0x000fd20000000f00 */
[----:B------:R-:W-:Y:S05]  /*3f40*/  WARPSYNC.COLLECTIVE R15, `(.L_x_10124) ;  /* 0x000000000f087348 */ /* 0x000fea0003c00000 */
[----:B------:R0:W1:Y:S02]  /*3f50*/  SHFL.BFLY P6, R14, R13, R12, R11 ;  /* 0x0c00000c0d0e7389 */ /* 0x00006400000c000b */
[----:B01----:R-:W-:Y:S01]  /*3f60*/  ENDCOLLECTIVE ;  /* 0x000000000000791b */ /* 0x003fe20003800000 */
.L_x_10124:
[----:B------:R-:W-:Y:S02]  /*3f70*/  IMAD.MOV.U32 R12, RZ, RZ, 0x1 ;  /* 0x00000001ff0c7424 */ /* 0x000fe400078e00ff */
[----:B------:R-:W-:-:S04]  /*3f80*/  IMAD.MOV.U32 R0, RZ, RZ, R14 ;  /* 0x000000ffff007224 */ /* 0x000fc800078e000e */
[----:B------:R-:W-:-:S05]  /*3f90*/  FADD.FTZ R9, RZ, R0 ;  /* 0x00000000ff097221 */ /* 0x000fca0000010000 */
[----:B------:R-:W-:-:S07]  /*3fa0*/  MOV R13, R9 ;  /* 0x00000009000d7202 */ /* 0x000fce0000000f00 */
[----:B------:R-:W-:Y:S05]  /*3fb0*/  WARPSYNC.COLLECTIVE R15, `(.L_x_10125) ;  /* 0x000000000f087348 */ /* 0x000fea0003c00000 */
[----:B------:R0:W1:Y:S02]  /*3fc0*/  SHFL.BFLY P6, R14, R13, R12, R11 ;  /* 0x0c00000c0d0e7389 */ /* 0x00006400000c000b */
[----:B01----:R-:W-:Y:S01]  /*3fd0*/  ENDCOLLECTIVE ;  /* 0x000000000000791b */ /* 0x003fe20003800000 */
.L_x_10125:
[----:B------:R-:W-:Y:S01]  /*3fe0*/  HFMA2.MMA R12, -RZ, RZ, 0, 1.1920928955078125e-07 ;  /* 0x00000002ff0c7435 */ /* 0x000fe200000001ff */
[----:B------:R-:W-:Y:S01]  /*3ff0*/  IMAD.MOV.U32 R13, RZ, RZ, RZ ;  /* 0x000000ffff0d7224 */ /* 0x000fe200078e00ff */
[----:B------:R-:W-:-:S09]  /*4000*/  MOV R10, R14 ;  /* 0x0000000e000a7202 */ /* 0x000fd20000000f00 */
[----:B------:R-:W-:Y:S05]  /*4010*/  WARPSYNC.COLLECTIVE R15, `(.L_x_10126) ;  /* 0x000000000f087348 */ /* 0x000fea0003c00000 */
[----:B------:R0:W1:Y:S02]  /*4020*/  SHFL.BFLY P6, R14, R13, R12, R11 ;  /* 0x0c00000c0d0e7389 */ /* 0x00006400000c000b */
[----:B01----:R-:W-:Y:S01]  /*4030*/  ENDCOLLECTIVE ;  /* 0x000000000000791b */ /* 0x003fe20003800000 */
.L_x_10126:
        /* <DEDUP_REMOVED lines=9> */
.L_x_10127:
[----:B------:R-:W-:Y:S01]  /*40d0*/  HFMA2.MMA R12, -RZ, RZ, 0, 1.1920928955078125e-07 ;  /* 0x00000002ff0c7435 */ /* 0x000fe200000001ff */
[----:B------:R-:W-:Y:S01]  /*40e0*/  IMAD.MOV.U32 R13, RZ, RZ, RZ ;  /* 0x000000ffff0d7224 */ /* 0x000fe200078e00ff */
[----:B------:R-:W-:-:S09]  /*40f0*/  MOV R20, R14 ;  /* 0x0000000e00147202 */ /* 0x000fd20000000f00 */
[----:B------:R-:W-:Y:S05]  /*4100*/  WARPSYNC.COLLECTIVE R15, `(.L_x_10128) ;  /* 0x000000000f087348 */ /* 0x000fea0003c00000 */
[----:B------:R0:W1:Y:S02]  /*4110*/  SHFL.BFLY P6, R14, R13, R12, R11 ;  /* 0x0c00000c0d0e7389 */ /* 0x00006400000c000b */
[----:B01----:R-:W-:Y:S01]  /*4120*/  ENDCOLLECTIVE ;  /* 0x000000000000791b */ /* 0x003fe20003800000 */
.L_x_10128:
[----:B------:R-:W-:Y:S01]  /*4130*/  FADD.FTZ R5, R19, R20 ;  /* 0x0000001413057221 */ /* 0x000fe20000010000 */
[----:B------:R-:W-:Y:S01]  /*4140*/  MOV R12, 0x1 ;  /* 0x00000001000c7802 */ /* 0x000fe20000000f00 */
[----:B------:R-:W-:-:S04]  /*4150*/  FADD.FTZ R0, RZ, R14 ;  /* 0x0000000eff007221 */ /* 0x000fc80000010000 */
[----:B------:R-:W-:-:S07]  /*4160*/  IMAD.MOV.U32 R13, RZ, RZ, R0 ;  /* 0x000000ffff0d7224 */ /* 0x000fce00078e0000 */
[----:B------:R-:W-:Y:S05]  /*4170*/  WARPSYNC.COLLECTIVE R15, `(.L_x_10129) ;  /* 0x000000000f087348 */ /* 0x000fea0003c00000 */
[----:B------:R0:W1:Y:S02]  /*4180*/  SHFL.BFLY P6, R14, R13, R12, R11 ;  /* 0x0c00000c0d0e7389 */ /* 0x00006400000c000b */
[----:B01----:R-:W-:Y:S01]  /*4190*/  ENDCOLLECTIVE ;  /* 0x000000000000791b */ /* 0x003fe20003800000 */
.L_x_10129:
[----:B------:R-:W-:Y:S05]  /*41a0*/  BRA `(.L_x_10130) ;  /* 0xfffffff000a47947 */ /* 0x000fea000383ffff */
.L_x_10131:
        /* <DEDUP_REMOVED lines=13> */
.L_x_29748:


//--------------------- .text._ZN4vllm25paged_attention_v2_kernelI13__nv_bfloat16hLi256ELi16ELi128ELNS_18Fp8KVCacheDataTypeE1ELb0ELi512EEEvPfS3_PT_PKS4_PKT0_SA_ifPKiSC_iPKfiiiSE_SE_iiiii --------------------------
	.section	.text._ZN4vllm25paged_attention_v2_kernelI13__nv_bfloat16hLi256ELi16ELi128ELNS_18Fp8KVCacheDataTypeE1ELb0ELi512EEEvPfS3_PT_PKS4_PKT0_SA_ifPKiSC_iPKfiiiSE_SE_iiiii,"ax",@progbits
	.align	128
        .global         _ZN4vllm25paged_attention_v2_kernelI13__nv_bfloat16hLi256ELi16ELi128ELNS_18Fp8KVCacheDataTypeE1ELb0ELi512EEEvPfS3_PT_PKS4_PKT0_SA_ifPKiSC_iPKfiiiSE_SE_iiiii
        .type           _ZN4vllm25paged_attention_v2_kernelI13__nv_bfloat16hLi256ELi16ELi128ELNS_18Fp8KVCacheDataTypeE1ELb0ELi512EEEvPfS3_PT_PKS4_PKT0_SA_ifPKiSC_iPKfiiiSE_SE_iiiii,@function
        .size           _ZN4vllm25paged_attention_v2_kernelI13__nv_bfloat16hLi256ELi16ELi128ELNS_18Fp8KVCacheDataTypeE1ELb0ELi512EEEvPfS3_PT_PKS4_PKT0_SA_ifPKiSC_iPKfiiiSE_SE_iiiii,(.L_x_29749 - _ZN4vllm25paged_attention_v2_kernelI13__nv_bfloat16hLi256ELi16ELi128ELNS_18Fp8KVCacheDataTypeE1ELb0ELi512EEEvPfS3_PT_PKS4_PKT0_SA_ifPKiSC_iPKfiiiSE_SE_iiiii)
        .other          _ZN4vllm25paged_attention_v2_kernelI13__nv_bfloat16hLi256ELi16ELi128ELNS_18Fp8KVCacheDataTypeE1ELb0ELi512EEEvPfS3_PT_PKS4_PKT0_SA_ifPKiSC_iPKfiiiSE_SE_iiiii,@"STO_CUDA_ENTRY STV_DEFAULT"
_ZN4vllm25paged_attention_v2_kernelI13__nv_bfloat16hLi256ELi16ELi128ELNS_18Fp8KVCacheDataTypeE1ELb0ELi512EEEvPfS3_PT_PKS4_PKT0_SA_ifPKiSC_iPKfiiiSE_SE_iiiii:
.text._ZN4vllm25paged_attention_v2_kernelI13__nv_bfloat16hLi256ELi16ELi128ELNS_18Fp8KVCacheDataTypeE1ELb0ELi512EEEvPfS3_PT_PKS4_PKT0_SA_ifPKiSC_iPKfiiiSE_SE_iiiii:
        /* <DEDUP_REMOVED lines=64> */
.L_x_10136:
        /* <DEDUP_REMOVED lines=13> */
.L_x_10135:
[----:B------:R-:W-:Y:S05]  /*04d0*/  BSYNC B1 ;  /* 0x0000000000017941 */ /* 0x000fea0003800000 */
.L_x_10134:
        /* <DEDUP_REMOVED lines=14> */
.L_x_10137:
        /* <DEDUP_REMOVED lines=21> */
.L_x_10133:
[----:B------:R-:W-:Y:S05]  /*0710*/  BSYNC B0 ;  /* 0x0000000000007941 */ /* 0x000fea0003800000 */
.L_x_10132:
        /* <DEDUP_REMOVED lines=15> */
.L_x_10175:
        /* <DEDUP_REMOVED lines=49> */
.L_x_10144:
        /* <DEDUP_REMOVED lines=11> */
.L_x_10143:
[----:B------:R-:W-:Y:S05]  /*0bd0*/  BSYNC B1 ;  /* 0x0000000000017941 */ /* 0x000fea0003800000 */
.L_x_10142:
        /* <DEDUP_REMOVED lines=14> */
.L_x_10147:
        /* <DEDUP_REMOVED lines=100> */
.L_x_10146:
[----:B------:R-:W-:Y:S05]  /*1300*/  BSYNC B1 ;  /* 0x0000000000017941 */ /* 0x000fea0003800000 */
.L_x_10145:
        /* <DEDUP_REMOVED lines=55> */
.L_x_10149:
[----:B------:R-:W-:Y:S05]  /*1680*/  BSYNC B1 ;  /* 0x0000000000017941 */ /* 0x000fea0003800000 */
.L_x_10148:
        /* <DEDUP_REMOVED lines=26> */
.L_x_10141:
[----:B------:R-:W-:Y:S05]  /*1830*/  BSYNC B0 ;  /* 0x0000000000007941 */ /* 0x000fea0003800000 */
.L_x_10140:
        /* <DEDUP_REMOVED lines=57> */
.L_x_10154:
        /* <DEDUP_REMOVED lines=8> */
.L_x_10153:
[----:B------:R-:W-:Y:S05]  /*1c50*/  BSYNC B1 ;  /* 0x0000000000017941 */ /* 0x000fea0003800000 */
.L_x_10152:
        /* <DEDUP_REMOVED lines=14> */
.L_x_10157:
        /* <DEDUP_REMOVED lines=52> */
.L_x_10156:
[----:B------:R-:W-:Y:S05]  /*2080*/  BSYNC B1 ;  /* 0x0000000000017941 */ /* 0x000fea0003800000 */
.L_x_10155:
        /* <DEDUP_REMOVED lines=31> */
.L_x_10159:
[----:B------:R-:W-:Y:S05]  /*2280*/  BSYNC B1 ;  /* 0x0000000000017941 */ /* 0x000fea0003800000 */
.L_x_10158:
        /* <DEDUP_REMOVED lines=14> */
.L_x_10151:
[----:B------:R-:W-:Y:S05]  /*2370*/  BSYNC B0 ;  /* 0x0000000000007941 */ /* 0x000fea0003800000 */
.L_x_10150:
        /* <DEDUP_REMOVED lines=25> */
.L_x_10161:
[----:B------:R-:W-:Y:S05]  /*2510*/  BSYNC B0 ;  /* 0x0000000000007941 */ /* 0x000fea0003800000 */
.L_x_10160:
        /* <DEDUP_REMOVED lines=46> */
.L_x_10163:
[----:B------:R-:W-:Y:S05]  /*2800*/  BSYNC B0 ;  /* 0x0000000000007941 */ /* 0x000fea0003800000 */
.L_x_10162:
        /* <DEDUP_REMOVED lines=35> */
.L_x_10165:
[----:B------:R-:W-:Y:S05]  /*2a40*/  BSYNC B0 ;  /* 0x0000000000007941 */ /* 0x000fea0003800000 */
.L_x_10164:
        /* <DEDUP_REMOVED lines=19> */
.L_x_10167:
[----:B------:R-:W-:Y:S05]  /*2b80*/  BSYNC B0 ;  /* 0x0000000000007941 */ /* 0x000fea0003800000 */
.L_x_10166:
        /* <DEDUP_REMOVED lines=36> */
.L_x_10169:
[----:B------:R-:W-:Y:S05]  /*2dd0*/  BSYNC B0 ;  /* 0x0000000000007941 */ /* 0x000fea0003800000 */
.L_x_10168:
        /* <DEDUP_REMOVED lines=131> */
.L_x_10138:
        /* <DEDUP_REMOVED lines=16> */
.L_x_10170:
[----:B------:R-:W-:Y:S05]  /*3710*/  EXIT ;  /* 0x000000000000794d */ /* 0x000fea0003800000 */
.L_x_10139:
[----:B------:R-:W-:Y:S01]  /*3720*/  IMAD.MOV.U32 R12, RZ, RZ, 0x10 ;  /* 0x00000010ff0c7424 */ /* 0x000fe200078e00ff */
[----:B------:R-:W-:Y:S01]  /*3730*/  MOV R15, 0xffffffff ;  /* 0xffffffff000f7802 */ /* 0x000fe20000000f00 */
[----:B------:R-:W-:Y:S02]  /*3740*/  IMAD.MOV.U32 R11, RZ, RZ, 0x1f ;  /* 0x0000001fff0b7424 */ /* 0x000fe400078e00ff */
[----:B------:R-:W-:-:S07]  /*3750*/  IMAD.MOV.U32 R2, RZ, RZ, -0x800001 ;  /* 0xff7fffffff027424 */ /* 0x000fce00078e00ff */
[----:B------:R-:W-:Y:S05]  /*3760*/  WARPSYNC.COLLECTIVE R15, `(.L_x_10171) ;  /* 0x000000000f087348 */ /* 0x000fea0003c00000 */
[----:B------:R0:W1:Y:S02]  /*3770*/  SHFL.BFLY P6, R14, R13, R12, R11 ;  /* 0x0c00000c0d0e7389 */ /* 0x00006400000c000b */
[----:B01----:R-:W-:Y:S01]  /*3780*/  ENDCOLLECTIVE ;  /* 0x000000000000791b */ /* 0x003fe20003800000 */
.L_x_10171:
[----:B------:R-:W-:Y:S01]  /*3790*/  IMAD.MOV.U32 R12, RZ, RZ, 0x8 ;  /* 0x00000008ff0c7424 */ /* 0x000fe200078e00ff */
[----:B------:R-:W-:-:S05]  /*37a0*/  FMNMX.FTZ R0, R14, -3.40282346638528859812e+38, !PT ;  /* 0xff7fffff0e007809 */ /* 0x000fca0007810000 */
[----:B------:R-:W-:-:S07]  /*37b0*/  IMAD.MOV.U32 R13, RZ, RZ, R0 ;  /* 0x000000ffff0d7224 */ /* 0x000fce00078e0000 */
[----:B------:R-:W-:Y:S05]  /*37c0*/  WARPSYNC.COLLECTIVE R15, `(.L_x_10172) ;  /* 0x000000000f087348 */ /* 0x000fea0003c00000 */
[----:B------:R0:W1:Y:S02]  /*37d0*/  SHFL.BFLY P6, R14, R13, R12, R11 ;  /* 0x0c00000c0d0e7389 */ /* 0x00006400000c000b */
[----:B01----:R-:W-:Y:S01]  /*37e0*/  ENDCOLLECTIVE ;  /* 0x000000000000791b */ /* 0x003fe20003800000 */
.L_x_10172:
[----:B------:R-:W-:Y:S01]  /*37f0*/  IMAD.MOV.U32 R12, RZ, RZ, 0x4 ;  /* 0x00000004ff0c7424 */ /* 0x000fe200078e00ff */
[----:B------:R-:W-:-:S04]  /*3800*/  FMNMX.FTZ R3, R0, R14, !PT ;  /* 0x0000000e00037209 */ /* 0x000fc80007810000 */
[----:B------:R-:W-:-:S07]  /*3810*/  MOV R13, R3 ;  /* 0x00000003000d7202 */ /* 0x000fce0000000f00 */
[----:B------:R-:W-:Y:S05]  /*3820*/  WARPSYNC.COLLECTIVE R15, `(.L_x_10173) ;  /* 0x000000000f087348 */ /* 0x000fea0003c00000 */
[----:B------:R0:W1:Y:S02]  /*3830*/  SHFL.BFLY P6, R14, R13, R12, R11 ;  /* 0x0c00000c0d0e7389 */ /* 0x00006400000c000b */
[----:B01----:R-:W-:Y:S01]  /*3840*/  ENDCOLLECTIVE ;  /* 0x000000000000791b */ /* 0x003fe20003800000 */
.L_x_10173:
[----:B------:R-:W-:Y:S01]  /*3850*/  HFMA2.MMA R12, -RZ, RZ, 0, 1.1920928955078125e-07 ;  /* 0x00000002ff0c7435 */ /* 0x000fe200000001ff */
[----:B------:R-:W-:-:S05]  /*3860*/  FMNMX.FTZ R10, R3, R14, !PT ;  /* 0x0000000e030a7209 */ /* 0x000fca0007810000 */
[----:B------:R-:W-:-:S07]  /*3870*/  IMAD.MOV.U32 R13, RZ, RZ, R10 ;  /* 0x000000ffff0d7224 */ /* 0x000fce00078e000a */
[----:B------:R-:W-:Y:S05]  /*3880*/  WARPSYNC.COLLECTIVE R15, `(.L_x_10174) ;  /* 0x000000000f087348 */ /* 0x000fea0003c00000 */
[----:B------:R0:W1:Y:S02]  /*3890*/  SHFL.BFLY P6, R14, R13, R12, R11 ;  /* 0x0c00000c0d0e7389 */ /* 0x00006400000c000b */
[----:B01----:R-:W-:Y:S01]  /*38a0*/  ENDCOLLECTIVE ;  /* 0x000000000000791b */ /* 0x003fe20003800000 */
.L_x_10174:
[----:B------:R-:W-:Y:S05]  /*38b0*/  BRA `(.L_x_10175) ;  /* 0xffffffcc00d47947 */ /* 0x000fea000383ffff */
.L_x_10176:
        /* <DEDUP_REMOVED lines=12> */
.L_x_29749:


//--------------------- .text._ZN4vllm25paged_attention_v2_kernelI13__nv_bfloat16hLi192ELi16ELi128ELNS_18Fp8KVCacheDataTypeE1ELb0ELi512EEEvPfS3_PT_PKS4_PKT0_SA_ifPKiSC_iPKfiiiSE_SE_iiiii --------------------------
	.section	.text._ZN4vllm25paged_attention_v2_kernelI13__nv_bfloat16hLi192ELi16ELi128ELNS_18Fp8KVCacheDataTypeE1ELb0ELi512EEEvPfS3_PT_PKS4_PKT0_SA_ifPKiSC_iPKfiiiSE_SE_iiiii,"ax",@progbits
	.align	128
        .global         _ZN4vllm25paged_attention_v2_kernelI13__nv_bfloat16hLi192ELi16ELi128ELNS_18Fp8KVCacheDataTypeE1ELb0ELi512EEEvPfS3_PT_PKS4_PKT0_SA_ifPKiSC_iPKfiiiSE_SE_iiiii
        .type           _ZN4vllm25paged_attention_v2_kernelI13__nv_bfloat16hLi192ELi16ELi128ELNS_18Fp8KVCacheDataTypeE1ELb0ELi512EEEvPfS3_PT_PKS4_PKT0_SA_ifPKiSC_iPKfiiiSE_SE_iiiii,@function
        .size           _ZN4vllm25paged_attention_v2_kernelI13__nv_bfloat16hLi192ELi16ELi128ELNS_18Fp8KVCacheDataTypeE1ELb0ELi512EEEvPfS3_PT_PKS4_PKT0_SA_ifPKiSC_iPKfiiiSE_SE_iiiii,(.L_x_29750 - _ZN4vllm25paged_attention_v2_kernelI13__nv_bfloat16hLi192ELi16ELi128ELNS_18Fp8KVCacheDataTypeE1ELb0ELi512EEEvPfS3_PT_PKS4_PKT0_SA_ifPKiSC_iPKfiiiSE_SE_iiiii)
        .other          _ZN4vllm25paged_attention_v2_kernelI13__nv_bfloat16hLi192ELi16ELi128ELNS_18Fp8KVCacheDataTypeE1ELb0ELi512EEEvPfS3_PT_PKS4_PKT0_SA_ifPKiSC_iPKfiiiSE_SE_iiiii,@"STO_CUDA_ENTRY STV_DEFAULT"
_ZN4vllm25paged_attention_v2_kernelI13__nv_bfloat16hLi192ELi16ELi128ELNS_18Fp8KVCacheDataTypeE1ELb0ELi512EEEvPfS3_PT_PKS4_PKT0_SA_ifPKiSC_iPKfiiiSE_SE_iiiii:
.text._ZN4vllm25paged_attention_v2_kernelI13__nv_bfloat16hLi192ELi16ELi128ELNS_18Fp8KVCacheDataTypeE1ELb0ELi512EEEvPfS3_PT_PKS4_PKT0_SA_ifPKiSC_iPKfiiiSE_SE_iiiii:
        /* <DEDUP_REMOVED lines=64> */
.L_x_10181:
        /* <DEDUP_REMOVED lines=13> */
.L_x_10180:
[----:B------:R-:W-:Y:S05]  /*04d0*/  BSYNC B1 ;  /* 0x0000000000017941 */ /* 0x000fea0003800000 */
.L_x_10179:
        /* <DEDUP_REMOVED lines=14> */
.L_x_10182:
        /* <DEDUP_REMOVED lines=21> */
.L_x_10178:
[----:B------:R-:W-:Y:S05]  /*0710*/  BSYNC B0 ;  /* 0x0000000000007941 */ /* 0x000fea0003800000 */
.L_x_10177:
        /* <DEDUP_REMOVED lines=15> */
.L_x_10220:
        /* <DEDUP_REMOVED lines=49> */
.L_x_10189:
        /* <DEDUP_REMOVED lines=11> */
.L_x_10188:
[----:B------:R-:W-:Y:S05]  /*0bd0*/  BSYNC B1 ;  /* 0x0000000000017941 */ /* 0x000fea0003800000 */
.L_x_10187:
        /* <DEDUP_REMOVED lines=14> */
.L_x_10192:
        /* <DEDUP_REMOVED lines=100> */
.L_x_10191:
[----:B------:R-:W-:Y:S05]  /*1300*/  BSYNC B1 ;  /* 0x0000000000017941 */ /* 0x000fea0003800000 */
.L_x_10190:
        /* <DEDUP_REMOVED lines=55> */
.L_x_10194:
[----:B------:R-:W-:Y:S05]  /*1680*/  BSYNC B1 ;  /* 0x0000000000017941 */ /* 0x000fea0003800000 */
.L_x_10193:
        /* <DEDUP_REMOVED lines=26> */
.L_x_10186:
[----:B------:R-:W-:Y:S05]  /*1830*/  BSYNC B0 ;  /* 0x0000000000007941 */ /* 0x000fea0003800000 */
.L_x_10185:
        /* <DEDUP_REMOVED lines=57> */
.L_x_10199:
        /* <DEDUP_REMOVED lines=8> */
.L_x_10198:
[----:B------:R-:W-:Y:S05]  /*1c50*/  BSYNC B1 ;  /* 0x0000000000017941 */ /* 0x000fea0003800000 */
.L_x_10197:
        /* <DEDUP_REMOVED lines=14> */
.L_x_10202:
        /* <DEDUP_REMOVED lines=52> */
.L_x_10201:
[----:B------:R-:W-:Y:S05]  /*2080*/  BSYNC B1 ;  /* 0x0000000000017941 */ /* 0x000fea0003800000 */
.L_x_10200:
        /* <DEDUP_REMOVED lines=31> */
.L_x_10204:
[----:B------:R-:W-:Y:S05]  /*2280*/  BSYNC B1 ;  /* 0x0000000000017941 */ /* 0x000fea0003800000 */
.L_x_10203:
        /* <DEDUP_REMOVED lines=14> */
.L_x_10196:
[----:B------:R-:W-:Y:S05]  /*2370*/  BSYNC B0 ;  /* 0x0000000000007941 */ /* 0x000fea0003800000 */
.L_x_10195:
        /* <DEDUP_REMOVED lines=23> */
.L_x_10206:
[----:B------:R-:W-:Y:S05]  /*24f0*/  BSYNC B0 ;  /* 0x0000000000007941 */ /* 0x000fea0003800000 */
.L_x_10205:
        /* <DEDUP_REMOVED lines=41> */
.L_x_10208:
[----:B------:R-:W-:Y:S05]  /*2790*/  BSYNC B0 ;  /* 0x0000000000007941 */ /* 0x000fea0003800000 */
.L_x_10207:
        /* <DEDUP_REMOVED lines=27> */
.L_x_10210:
[----:B------:R-:W-:Y:S05]  /*2950*/  BSYNC B0 ;  /* 0x0000000000007941 */ /* 0x000fea0003800000 */
.L_x_10209:
        /* <DEDUP_REMOVED lines=15> */
.L_x_10212:
[----:B------:R-:W-:Y:S05]  /*2a50*/  BSYNC B0 ;  /* 0x0000000000007941 */ /* 0x000fea0003800000 */
.L_x_10211:
        /* <DEDUP_REMOVED lines=27> */
.L_x_10214:
[----:B------:R-:W-:Y:S05]  /*2c10*/  BSYNC B0 ;  /* 0x0000000000007941 */ /* 0x000fea0003800000 */
.L_x_10213:
        /* <DEDUP_REMOVED lines=100> */
.L_x_10183:
        /* <DEDUP_REMOVED lines=16> */
.L_x_10215:
[----:B------:R-:W-:Y:S05]  /*3360*/  EXIT ;  /* 0x000000000000794d */ /* 0x000fea0003800000 */
.L_x_10184:
[----:B------:R-:W-:Y:S01]  /*3370*/  HFMA2.MMA R11, -RZ, RZ, 0, 1.847743988037109375e-06 ;  /* 0x0000001fff0b7435 */ /* 0x000fe200000001ff */
[----:B------:R-:W-:Y:S01]  /*3380*/  IMAD.MOV.U32 R12, RZ, RZ, 0x10 ;  /* 0x00000010ff0c7424 */ /* 0x000fe200078e00ff */
[----:B------:R-:W-:Y:S01]  /*3390*/  MOV R2, 0xff7fffff ;  /* 0xff7fffff00027802 */ /* 0x000fe20000000f00 */
[----:B------:R-:W-:-:S08]  /*33a0*/  IMAD.MOV.U32 R15, RZ, RZ, -0x1 ;  /* 0xffffffffff0f7424 */ /* 0x000fd000078e00ff */
[----:B------:R-:W-:Y:S05]  /*33b0*/  WARPSYNC.COLLECTIVE R15, `(.L_x_10216) ;  /* 0x000000000f087348 */ /* 0x000fea0003c00000 */
[----:B------:R0:W1:Y:S02]  /*33c0*/  SHFL.BFLY P6, R14, R13, R12, R11 ;  /* 0x0c00000c0d0e7389 */ /* 0x00006400000c000b */
[----:B01----:R-:W-:Y:S01]  /*33d0*/  ENDCOLLECTIVE ;  /* 0x000000000000791b */ /* 0x003fe20003800000 */
.L_x_10216:
[----:B------:R-:W-:Y:S01]  /*33e0*/  IMAD.MOV.U32 R12, RZ, RZ, 0x8 ;  /* 0x00000008ff0c7424 */ /* 0x000fe200078e00ff */
[----:B------:R-:W-:-:S04]  /*33f0*/  FMNMX.FTZ R0, R14, -3.40282346638528859812e+38, !PT ;  /* 0xff7fffff0e007809 */ /* 0x000fc80007810000 */
[----:B------:R-:W-:-:S07]  /*3400*/  MOV R13, R0 ;  /* 0x00000000000d7202 */ /* 0x000fce0000000f00 */
[----:B------:R-:W-:Y:S05]  /*3410*/  WARPSYNC.COLLECTIVE R15, `(.L_x_10217) ;  /* 0x000000000f087348 */ /* 0x000fea0003c00000 */
[----:B------:R0:W1:Y:S02]  /*3420*/  SHFL.BFLY P6, R14, R13, R12, R11 ;  /* 0x0c00000c0d0e7389 */ /* 0x00006400000c000b */
[----:B01----:R-:W-:Y:S01]  /*3430*/  ENDCOLLECTIVE ;  /* 0x000000000000791b */ /* 0x003fe20003800000 */
.L_x_10217:
[----:B------:R-:W-:Y:S01]  /*3440*/  IMAD.MOV.U32 R12, RZ, RZ, 0x4 ;  /* 0x00000004ff0c7424 */ /* 0x000fe200078e00ff */
[----:B------:R-:W-:-:S04]  /*3450*/  FMNMX.FTZ R3, R0, R14, !PT ;  /* 0x0000000e00037209 */ /* 0x000fc80007810000 */
[----:B------:R-:W-:-:S07]  /*3460*/  MOV R13, R3 ;  /* 0x00000003000d7202 */ /* 0x000fce0000000f00 */
[----:B------:R-:W-:Y:S05]  /*3470*/  WARPSYNC.COLLECTIVE R15, `(.L_x_10218) ;  /* 0x000000000f087348 */ /* 0x000fea0003c00000 */
[----:B------:R0:W1:Y:S02]  /*3480*/  SHFL.BFLY P6, R14, R13, R12, R11 ;  /* 0x0c00000c0d0e7389 */ /* 0x00006400000c000b */
[----:B01----:R-:W-:Y:S01]  /*3490*/  ENDCOLLECTIVE ;  /* 0x000000000000791b */ /* 0x003fe20003800000 */
.L_x_10218:
[----:B------:R-:W-:Y:S01]  /*34a0*/  IMAD.MOV.U32 R12, RZ, RZ, 0x2 ;  /* 0x00000002ff0c7424 */ /* 0x000fe200078e00ff */
[----:B------:R-:W-:-:S04]  /*34b0*/  FMNMX.FTZ R4, R3, R14, !PT ;  /* 0x0000000e03047209 */ /* 0x000fc80007810000 */
[----:B------:R-:W-:-:S07]  /*34c0*/  MOV R13, R4 ;  /* 0x00000004000d7202 */ /* 0x000fce0000000f00 */
[----:B------:R-:W-:Y:S05]  /*34d0*/  WARPSYNC.COLLECTIVE R15, `(.L_x_10219) ;  /* 0x000000000f087348 */ /* 0x000fea0003c00000 */
[----:B------:R0:W1:Y:S02]  /*34e0*/  SHFL.BFLY P6, R14, R13, R12, R11 ;  /* 0x0c00000c0d0e7389 */ /* 0x00006400000c000b */
[----:B01----:R-:W-:Y:S01]  /*34f0*/  ENDCOLLECTIVE ;  /* 0x000000000000791b */ /* 0x003fe20003800000 */
.L_x_10219:
[----:B------:R-:W-:Y:S05]  /*3500*/  BRA `(.L_x_10220) ;  /* 0xffffffd000c07947 */ /* 0x000fea000383ffff */
.L_x_10221:
        /* <DEDUP_REMOVED lines=15> */
.L_x_29750:


//--------------------- .text._ZN4vllm25paged_attention_v2_kernelI13__nv_bfloat16hLi128ELi16ELi128ELNS_18Fp8KVCacheDataTypeE1ELb0ELi512EEEvPfS3_PT_PKS4_PKT0_SA_ifPKiSC_iPKfiiiSE_SE_iiiii --------------------------
	.section	.text._ZN4vllm25paged_attention_v2_kernelI13__nv_bfloat16hLi128ELi16ELi128ELNS_18Fp8KVCacheDataTypeE1ELb0ELi512EEEvPfS3_PT_PKS4_PKT0_SA_ifPKiSC_iPKfiiiSE_SE_iiiii,"ax",@progbits
	.align	128
        .global         _ZN4vllm25paged_attention_v2_kernelI13__nv_bfloat16hLi128ELi16ELi128ELNS_18Fp8KVCacheDataTypeE1ELb0ELi512EEEvPfS3_PT_PKS4_PKT0_SA_ifPKiSC_iPKfiiiSE_SE_iiiii
        .type           _ZN4vllm25paged_attention_v2_kernelI13__nv_bfloat16hLi128ELi16ELi128ELNS_18Fp8KVCacheDataTypeE1ELb0ELi512EEEvPfS3_PT_PKS4_PKT0_SA_ifPKiSC_iPKfiiiSE_SE_iiiii,@function
        .size           _ZN4vllm25paged_attention_v2_kernelI13__nv_bfloat16hLi128ELi16ELi128ELNS_18Fp8KVCacheDataTypeE1ELb0ELi512EEEvPfS3_PT_PKS4_PKT0_SA_ifPKiSC_iPKfiiiSE_SE_iiiii,(.L_x_29751 - _ZN4vllm25paged_attention_v2_kernelI13__nv_bfloat16hLi128ELi16ELi128ELNS_18Fp8KVCacheDataTypeE1ELb0ELi512EEEvPfS3_PT_PKS4_PKT0_SA_ifPKiSC_iPKfiiiSE_SE_iiiii)
        .other          _ZN4vllm25paged_attention_v2_kernelI13__nv_bfloat16hLi128ELi16ELi128ELNS_18Fp8KVCacheDataTypeE1ELb0ELi512EEEvPfS3_PT_PKS4_PKT0_SA_ifPKiSC_iPKfiiiSE_SE_iiiii,@"STO_CUDA_ENTRY STV_DEFAULT"
_ZN4vllm25paged_attention_v2_kernelI13__nv_bfloat16hLi128ELi16ELi128ELNS_18Fp8KVCacheDataTypeE1ELb0ELi512EEEvPfS3_PT_PKS4_PKT0_SA_ifPKiSC_iPKfiiiSE_SE_iiiii:
.text._ZN4vllm25paged_attention_v2_kernelI13__nv_bfloat16hLi128ELi16ELi128ELNS_18Fp8KVCacheDataTypeE1ELb0ELi512EEEvPfS3_PT_PKS4_PKT0_SA_ifPKiSC_iPKfiiiSE_SE_iiiii:
        /* <DEDUP_REMOVED lines=64> */
.L_x_10226:
        /* <DEDUP_REMOVED lines=13> */
.L_x_10225:
[----:B------:R-:W-:Y:S05]  /*04d0*/  BSYNC B1 ;  /* 0x0000000000017941 */ /* 0x000fea0003800000 */
.L_x_10224:
        /* <DEDUP_REMOVED lines=14> */
.L_x_10227:
        /* <DEDUP_REMOVED lines=21> */
.L_x_10223:
[----:B------:R-:W-:Y:S05]  /*0710*/  BSYNC B0 ;  /* 0x0000000000007941 */ /* 0x000fea0003800000 */
.L_x_10222:
        /* <DEDUP_REMOVED lines=15> */
.L_x_10261:
        /* <DEDUP_REMOVED lines=49> */
.L_x_10234:
        /* <DEDUP_REMOVED lines=11> */
.L_x_10233:
[----:B------:R-:W-:Y:S05]  /*0bd0*/  BSYNC B1 ;  /* 0x0000000000017941 */ /* 0x000fea0003800000 */
.L_x_10232:
        /* <DEDUP_REMOVED lines=14> */
.L_x_10237:
        /* <DEDUP_REMOVED lines=100> */
.L_x_10236:
[----:B------:R-:W-:Y:S05]  /*1300*/  BSYNC B1 ;  /* 0x0000000000017941 */ /* 0x000fea0003800000 */
.L_x_10235:
        /* <DEDUP_REMOVED lines=55> */
.L_x_10239:
[----:B------:R-:W-:Y:S05]  /*1680*/  BSYNC B1 ;  /* 0x0000000000017941 */ /* 0x000fea0003800000 */
.L_x_10238:
        /* <DEDUP_REMOVED lines=26> */
.L_x_10231:
[----:B------:R-:W-:Y:S05]  /*1830*/  BSYNC B0 ;  /* 0x0000000000007941 */ /* 0x000fea0003800000 */
.L_x_10230:
        /* <DEDUP_REMOVED lines=57> */
.L_x_10244:
        /* <DEDUP_REMOVED lines=8> */
.L_x_10243:
[----:B------:R-:W-:Y:S05]  /*1c50*/  BSYNC B1 ;  /* 0x0000000000017941 */ /* 0x000fea0003800000 */
.L_x_10242:
        /* <DEDUP_REMOVED lines=14> */
.L_x_10247:
        /* <DEDUP_REMOVED lines=52> */
.L_x_10246:
[----:B------:R-:W-:Y:S05]  /*2080*/  BSYNC B1 ;  /* 0x0000000000017941 */ /* 0x000fea0003800000 */
.L_x_10245:
        /* <DEDUP_REMOVED lines=31> */
.L_x_10249:
[----:B------:R-:W-:Y:S05]  /*2280*/  BSYNC B1 ;  /* 0x0000000000017941 */ /* 0x000fea0003800000 */
.L_x_10248:
        /* <DEDUP_REMOVED lines=14> */
.L_x_10241:
[----:B------:R-:W-:Y:S05]  /*2370*/  BSYNC B0 ;  /* 0x0000000000007941 */ /* 0x000fea0003800000 */
.L_x_10240:
        /* <DEDUP_REMOVED lines=22> */
.L_x_10251:
[----:B------:R-:W-:Y:S05]  /*24e0*/  BSYNC B0 ;  /* 0x0000000000007941 */ /* 0x000fea0003800000 */
.L_x_10250:
        /* <DEDUP_REMOVED lines=53> */
.L_x_10253:
[----:B------:R-:W-:Y:S05]  /*2840*/  BSYNC B0 ;  /* 0x0000000000007941 */ /* 0x000fea0003800000 */
.L_x_10252:
        /* <DEDUP_REMOVED lines=28> */
.L_x_10255:
[----:B------:R-:W-:Y:S05]  /*2a10*/  BSYNC B0 ;  /* 0x0000000000007941 */ /* 0x000fea0003800000 */
.L_x_10254:
        /* <DEDUP_REMOVED lines=71> */
.L_x_10228:
        /* <DEDUP_REMOVED lines=16> */
.L_x_10256:
[----:B------:R-:W-:Y:S05]  /*2f90*/  EXIT ;  /* 0x000000000000794d */ /* 0x000fea0003800000 */
.L_x_10229:
[----:B------:R-:W-:Y:S01]  /*2fa0*/  HFMA2.MMA R11, -RZ, RZ, 0, 1.847743988037109375e-06 ;  /* 0x0000001fff0b7435 */ /* 0x000fe200000001ff */
[----:B------:R-:W-:Y:S01]  /*2fb0*/  IMAD.MOV.U32 R12, RZ, RZ, 0x10 ;  /* 0x00000010ff0c7424 */ /* 0x000fe200078e00ff */
[----:B------:R-:W-:Y:S01]  /*2fc0*/  MOV R2, 0xff7fffff ;  /* 0xff7fffff00027802 */ /* 0x000fe20000000f00 */
[----:B------:R-:W-:-:S08]  /*2fd0*/  IMAD.MOV.U32 R15, RZ, RZ, -0x1 ;  /* 0xffffffffff0f7424 */ /* 0x000fd000078e00ff */
[----:B------:R-:W-:Y:S05]  /*2fe0*/  WARPSYNC.COLLECTIVE R15, `(.L_x_10257) ;  /* 0x000000000f087348 */ /* 0x000fea0003c00000 */
[----:B------:R0:W1:Y:S02]  /*2ff0*/  SHFL.BFLY P6, R14, R13, R12, R11 ;  /* 0x0c00000c0d0e7389 */ /* 0x00006400000c000b */
[----:B01----:R-:W-:Y:S01]  /*3000*/  ENDCOLLECTIVE ;  /* 0x000000000000791b */ /* 0x003fe20003800000 */
.L_x_10257:
[----:B------:R-:W-:Y:S01]  /*3010*/  IMAD.MOV.U32 R12, RZ, RZ, 0x8 ;  /* 0x00000008ff0c7424 */ /* 0x000fe200078e00ff */
[----:B------:R-:W-:-:S04]  /*3020*/  FMNMX.FTZ R0, R14, -3.40282346638528859812e+38, !PT ;  /* 0xff7fffff0e007809 */ /* 0x000fc80007810000 */
[----:B------:R-:W-:-:S07]  /*3030*/  MOV R13, R0 ;  /* 0x00000000000d7202 */ /* 0x000fce0000000f00 */
[----:B------:R-:W-:Y:S05]  /*3040*/  WARPSYNC.COLLECTIVE R15, `(.L_x_10258) ;  /* 0x000000000f087348 */ /* 0x000fea0003c00000 */
[----:B------:R0:W1:Y:S02]  /*3050*/  SHFL.BFLY P6, R14, R13, R12, R11 ;  /* 0x0c00000c0d0e7389 */ /* 0x00006400000c000b */
[----:B01----:R-:W-:Y:S01]  /*3060*/  ENDCOLLECTIVE ;  /* 0x000000000000791b */ /* 0x003fe20003800000 */
.L_x_10258:
[----:B------:R-:W-:Y:S01]  /*3070*/  IMAD.MOV.U32 R12, RZ, RZ, 0x4 ;  /* 0x00000004ff0c7424 */ /* 0x000fe200078e00ff */
[----:B------:R-:W-:-:S04]  /*3080*/  FMNMX.FTZ R3, R0, R14, !PT ;  /* 0x0000000e00037209 */ /* 0x000fc80007810000 */
[----:B------:R-:W-:-:S07]  /*3090*/  MOV R13, R3 ;  /* 0x00000003000d7202 */ /* 0x000fce0000000f00 */
[----:B------:R-:W-:Y:S05]  /*30a0*/  WARPSYNC.COLLECTIVE R15, `(.L_x_10259) ;  /* 0x000000000f087348 */ /* 0x000fea0003c00000 */
[----:B------:R0:W1:Y:S02]  /*30b0*/  SHFL.BFLY P6, R14, R13, R12, R11 ;  /* 0x0c00000c0d0e7389 */ /* 0x00006400000c000b */
[----:B01----:R-:W-:Y:S01]  /*30c0*/  ENDCOLLECTIVE ;  /* 0x000000000000791b */ /* 0x003fe20003800000 */
.L_x_10259:
[----:B------:R-:W-:Y:S01]  /*30d0*/  IMAD.MOV.U32 R12, RZ, RZ, 0x2 ;  /* 0x00000002ff0c7424 */ /* 0x000fe200078e00ff */
[----:B------:R-:W-:-:S04]  /*30e0*/  FMNMX.FTZ R4, R3, R14, !PT ;  /* 0x0000000e03047209 */ /* 0x000fc80007810000 */
[----:B------:R-:W-:-:S07]  /*30f0*/  MOV R13, R4 ;  /* 0x00000004000d7202 */ /* 0x000fce0000000f00 */
[----:B------:R-:W-:Y:S05]  /*3100*/  WARPSYNC.COLLECTIVE R15, `(.L_x_10260) ;  /* 0x000000000f087348 */ /* 0x000fea0003c00000 */
[----:B------:R0:W1:Y:S02]  /*3110*/  SHFL.BFLY P6, R14, R13, R12, R11 ;  /* 0x0c00000c0d0e7389 */ /* 0x00006400000c000b */
[----:B01----:R-:W-:Y:S01]  /*3120*/  ENDCOLLECTIVE ;  /* 0x000000000000791b */ /* 0x003fe20003800000 */
.L_x_10260:
[----:B------:R-:W-:Y:S05]  /*3130*/  BRA `(.L_x_10261) ;  /* 0xffffffd400b47947 */ /* 0x000fea000383ffff */
.L_x_10262:
        /* <DEDUP_REMOVED lines=12> */
.L_x_29751:


//--------------------- .text._ZN4vllm25paged_attention_v2_kernelI13__nv_bfloat16hLi120ELi16ELi128ELNS_18Fp8KVCacheDataTypeE1ELb0ELi512EEEvPfS3_PT_PKS4_PKT0_SA_ifPKiSC_iPKfiiiSE_SE_iiiii --------------------------
	.section	.text._ZN4vllm25paged_attention_v2_kernelI13__nv_bfloat16hLi120ELi16ELi128ELNS_18Fp8KVCacheDataTypeE1ELb0ELi512EEEvPfS3_PT_PKS4_PKT0_SA_ifPKiSC_iPKfiiiSE_SE_iiiii,"ax",@progbits
	.align	128
        .global         _ZN4vllm25paged_attention_v2_kernelI13__nv_bfloat16hLi120ELi16ELi128ELNS_18Fp8KVCacheDataTypeE1ELb0ELi512EEEvPfS3_PT_PKS4_PKT0_SA_ifPKiSC_iPKfiiiSE_SE_iiiii
        .type           _ZN4vllm25paged_attention_v2_kernelI13__nv_bfloat16hLi120ELi16ELi128ELNS_18Fp8KVCacheDataTypeE1ELb0ELi512EEEvPfS3_PT_PKS4_PKT0_SA_ifPKiSC_iPKfiiiSE_SE_iiiii,@function
        .size           _ZN4vllm25paged_attention_v2_kernelI13__nv_bfloat16hLi120ELi16ELi128ELNS_18Fp8KVCacheDataTypeE1ELb0ELi512EEEvPfS3_PT_PKS4_PKT0_SA_ifPKiSC_iPKfiiiSE_SE_iiiii,(.L_x_29752 - _ZN4vllm25paged_attention_v2_kernelI13__nv_bfloat16hLi120ELi16ELi128ELNS_18Fp8KVCacheDataTypeE1ELb0ELi512EEEvPfS3_PT_PKS4_PKT0_SA_ifPKiSC_iPKfiiiSE_SE_iiiii)
        .other          _ZN4vllm25paged_attention_v2_kernelI13__nv_bfloat16hLi120ELi16ELi128ELNS_18Fp8KVCacheDataTypeE1ELb0ELi512EEEvPfS3_PT_PKS4_PKT0_SA_ifPKiSC_iPKfiiiSE_SE_iiiii,@"STO_CUDA_ENTRY STV_DEFAULT"
_ZN4vllm25paged_attention_v2_kernelI13__nv_bfloat16hLi120ELi16ELi128ELNS_18Fp8KVCacheDataTypeE1ELb0ELi512EEEvPfS3_PT_PKS4_PKT0_SA_ifPKiSC_iPKfiiiSE_SE_iiiii:
.text._ZN4vllm25paged_attention_v2_kernelI13__nv_bfloat16hLi120ELi16ELi128ELNS_18Fp8KVCacheDataTypeE1ELb0ELi512EEEvPfS3_PT_PKS4_PKT0_SA_ifPKiSC_iPKfiiiSE_SE_iiiii:
        /* <DEDUP_REMOVED lines=64> */
.L_x_10267:
        /* <DEDUP_REMOVED lines=13> */
.L_x_10266:
[----:B------:R-:W-:Y:S05]  /*04d0*/  BSYNC B1 ;  /* 0x0000000000017941 */ /* 0x000fea0003800000 */
.L_x_10265:
        /* <DEDUP_REMOVED lines=14> */
.L_x_10268:
        /* <DEDUP_REMOVED lines=21> */
.L_x_10264:
[----:B------:R-:W-:Y:S05]  /*0710*/  BSYNC B0 ;  /* 0x0000000000007941 */ /* 0x000fea0003800000 */
.L_x_10263:
        /* <DEDUP_REMOVED lines=15> */
.L_x_10312:
        /* <DEDUP_REMOVED lines=49> */
.L_x_10275:
        /* <DEDUP_REMOVED lines=11> */
.L_x_10274:
[----:B------:R-:W-:Y:S05]  /*0bd0*/  BSYNC B1 ;  /* 0x0000000000017941 */ /* 0x000fea0003800000 */
.L_x_10273:
        /* <DEDUP_REMOVED lines=14> */
.L_x_10278:
        /* <DEDUP_REMOVED lines=100> */
.L_x_10277:
[----:B------:R-:W-:Y:S05]  /*1300*/  BSYNC B1 ;  /* 0x0000000000017941 */ /* 0x000fea0003800000 */
.L_x_10276:
        /* <DEDUP_REMOVED lines=55> */
.L_x_10280:
[----:B------:R-:W-:Y:S05]  /*1680*/  BSYNC B1 ;  /* 0x0000000000017941 */ /* 0x000fea0003800000 */
.L_x_10279:
        /* <DEDUP_REMOVED lines=26> */
.L_x_10272:
[----:B------:R-:W-:Y:S05]  /*1830*/  BSYNC B0 ;  /* 0x0000000000007941 */ /* 0x000fea0003800000 */
.L_x_10271:
        /* <DEDUP_REMOVED lines=57> */
.L_x_10285:
        /* <DEDUP_REMOVED lines=8> */
.L_x_10284:
[----:B------:R-:W-:Y:S05]  /*1c50*/  BSYNC B1 ;  /* 0x0000000000017941 */ /* 0x000fea0003800000 */
.L_x_10283:
        /* <DEDUP_REMOVED lines=14> */
.L_x_10288:
        /* <DEDUP_REMOVED lines=52> */
.L_x_10287:
[----:B------:R-:W-:Y:S05]  /*2080*/  BSYNC B1 ;  /* 0x0000000000017941 */ /* 0x000fea0003800000 */
.L_x_10286:
        /* <DEDUP_REMOVED lines=31> */
.L_x_10290:
[----:B------:R-:W-:Y:S05]  /*2280*/  BSYNC B1 ;  /* 0x0000000000017941 */ /* 0x000fea0003800000 */
.L_x_10289:
        /* <DEDUP_REMOVED lines=14> */
.L_x_10282:
[----:B------:R-:W-:Y:S05]  /*2370*/  BSYNC B0 ;  /* 0x0000000000007941 */ /* 0x000fea0003800000 */
.L_x_10281:
        /* <DEDUP_REMOVED lines=22> */
.L_x_10292:
[----:B------:R-:W-:Y:S05]  /*24e0*/  BSYNC B0 ;  /* 0x0000000000007941 */ /* 0x000fea0003800000 */
.L_x_10291:
        /* <DEDUP_REMOVED lines=31> */
.L_x_10294:
[----:B------:R-:W-:Y:S05]  /*26e0*/  BSYNC B0 ;  /* 0x0000000000007941 */ /* 0x000fea0003800000 */
.L_x_10293:
        /* <DEDUP_REMOVED lines=24> */
.L_x_10298:
[----:B------:R-:W-:Y:S05]  /*2870*/  BSYNC B1 ;  /* 0x0000000000017941 */ /* 0x000fea0003800000 */
.L_x_10297:
[----:B0-2---:R-:W-:-:S07]  /*2880*/  @!P0 FADD.FTZ R14, R14, R29 ;  /* 0x0000001d0e0e8221 */ /* 0x005fce0000010000 */
.L_x_10296:
[----:B------:R-:W-:Y:S05]  /*2890*/  BSYNC B0 ;  /* 0x0000000000007941 */ /* 0x000fea0003800000 */
.L_x_10295:
        /* <DEDUP_REMOVED lines=16> */
.L_x_10300:
[----:B------:R-:W-:Y:S05]  /*29a0*/  BSYNC B0 ;  /* 0x0000000000007941 */ /* 0x000fea0003800000 */
.L_x_10299:
        /* <DEDUP_REMOVED lines=24> */
.L_x_10304:
[----:B------:R-:W-:Y:S05]  /*2b30*/  BSYNC B1 ;  /* 0x0000000000017941 */ /* 0x000fea0003800000 */
.L_x_10303:
[----:B0-2-4-:R-:W-:-:S07]  /*2b40*/  @!P0 FADD.FTZ R14, R14, R29 ;  /* 0x0000001d0e0e8221 */ /* 0x015fce0000010000 */
.L_x_10302:
[----:B------:R-:W-:Y:S05]  /*2b50*/  BSYNC B0 ;  /* 0x0000000000007941 */ /* 0x000fea0003800000 */
.L_x_10301:
        /* <DEDUP_REMOVED lines=68> */
.L_x_10306:
[----:B------:R-:W-:Y:S05]  /*2fa0*/  BSYNC B0 ;  /* 0x0000000000007941 */ /* 0x000fea0003800000 */
.L_x_10305:
        /* <DEDUP_REMOVED lines=10> */
.L_x_10269:
        /* <DEDUP_REMOVED lines=16> */
.L_x_10307:
[----:B------:R-:W-:Y:S05]  /*3150*/  EXIT ;  /* 0x000000000000794d */ /* 0x000fea0003800000 */
.L_x_10270:
[----:B------:R-:W-:Y:S01]  /*3160*/  HFMA2.MMA R11, -RZ, RZ, 0, 1.847743988037109375e-06 ;  /* 0x0000001fff0b7435 */ /* 0x000fe200000001ff */
[----:B------:R-:W-:Y:S01]  /*3170*/  IMAD.MOV.U32 R12, RZ, RZ, 0x10 ;  /* 0x00000010ff0c7424 */ /* 0x000fe200078e00ff */
[----:B------:R-:W-:Y:S01]  /*3180*/  MOV R2, 0xff7fffff ;  /* 0xff7fffff00027802 */ /* 0x000fe20000000f00 */
[----:B------:R-:W-:-:S08]  /*3190*/  IMAD.MOV.U32 R15, RZ, RZ, -0x1 ;  /* 0xffffffffff0f7424 */ /* 0x000fd000078e00ff */
[----:B------:R-:W-:Y:S05]  /*31a0*/  WARPSYNC.COLLECTIVE R15, `(.L_x_10308) ;  /* 0x000000000f087348 */ /* 0x000fea0003c00000 */
[----:B------:R0:W1:Y:S02]  /*31b0*/  SHFL.BFLY P6, R14, R13, R12, R11 ;  /* 0x0c00000c0d0e7389 */ /* 0x00006400000c000b */
[----:B01----:R-:W-:Y:S01]  /*31c0*/  ENDCOLLECTIVE ;  /* 0x000000000000791b */ /* 0x003fe20003800000 */
.L_x_10308:
[----:B------:R-:W-:Y:S01]  /*31d0*/  IMAD.MOV.U32 R12, RZ, RZ, 0x8 ;  /* 0x00000008ff0c7424 */ /* 0x000fe200078e00ff */
[----:B------:R-:W-:-:S04]  /*31e0*/  FMNMX.FTZ R0, R14, -3.40282346638528859812e+38, !PT ;  /* 0xff7fffff0e007809 */ /* 0x000fc80007810000 */
[----:B------:R-:W-:-:S07]  /*31f0*/  MOV R13, R0 ;  /* 0x00000000000d7202 */ /* 0x000fce0000000f00 */
[----:B------:R-:W-:Y:S05]  /*3200*/  WARPSYNC.COLLECTIVE R15, `(.L_x_10309) ;  /* 0x000000000f087348 */ /* 0x000fea0003c00000 */
[----:B------:R0:W1:Y:S02]  /*3210*/  SHFL.BFLY P6, R14, R13, R12, R11 ;  /* 0x0c00000c0d0e7389 */ /* 0x00006400000c000b */
[----:B01----:R-:W-:Y:S01]  /*3220*/  ENDCOLLECTIVE ;  /* 0x000000000000791b */ /* 0x003fe20003800000 */
.L_x_10309:
[----:B------:R-:W-:Y:S01]  /*3230*/  IMAD.MOV.U32 R12, RZ, RZ, 0x4 ;  /* 0x00000004ff0c7424 */ /* 0x000fe200078e00ff */
[----:B------:R-:W-:-:S04]  /*3240*/  FMNMX.FTZ R3, R0, R14, !PT ;  /* 0x0000000e00037209 */ /* 0x000fc80007810000 */
[----:B------:R-:W-:-:S07]  /*3250*/  MOV R13, R3 ;  /* 0x00000003000d7202 */ /* 0x000fce0000000f00 */
[----:B------:R-:W-:Y:S05]  /*3260*/  WARPSYNC.COLLECTIVE R15, `(.L_x_10310) ;  /* 0x000000000f087348 */ /* 0x000fea0003c00000 */
[----:B------:R0:W1:Y:S02]  /*3270*/  SHFL.BFLY P6, R14, R13, R12, R11 ;  /* 0x0c00000c0d0e7389 */ /* 0x00006400000c000b */
[----:B01----:R-:W-:Y:S01]  /*3280*/  ENDCOLLECTIVE ;  /* 0x000000000000791b */ /* 0x003fe20003800000 */
.L_x_10310:
[----:B------:R-:W-:Y:S01]  /*3290*/  IMAD.MOV.U32 R12, RZ, RZ, 0x2 ;  /* 0x00000002ff0c7424 */ /* 0x000fe200078e00ff */
[----:B------:R-:W-:-:S04]  /*32a0*/  FMNMX.FTZ R4, R3, R14, !PT ;  /* 0x0000000e03047209 */ /* 0x000fc80007810000 */
[----:B------:R-:W-:-:S07]  /*32b0*/  MOV R13, R4 ;  /* 0x00000004000d7202 */ /* 0x000fce0000000f00 */
[----:B------:R-:W-:Y:S05]  /*32c0*/  WARPSYNC.COLLECTIVE R15, `(.L_x_10311) ;  /* 0x000000000f087348 */ /* 0x000fea0003c00000 */
[----:B------:R0:W1:Y:S02]  /*32d0*/  SHFL.BFLY P6, R14, R13, R12, R11 ;  /* 0x0c00000c0d0e7389 */ /* 0x00006400000c000b */
[----:B01----:R-:W-:Y:S01]  /*32e0*/  ENDCOLLECTIVE ;  /* 0x000000000000791b */ /* 0x003fe20003800000 */
.L_x_10311:
[----:B------:R-:W-:Y:S05]  /*32f0*/  BRA `(.L_x_10312) ;  /* 0xffffffd400447947 */ /* 0x000fea000383ffff */
.L_x_10313:
        /* <DEDUP_REMOVED lines=16> */
.L_x_29752:


//--------------------- .text._ZN4vllm25paged_attention_v2_kernelI13__nv_bfloat16hLi112ELi16ELi128ELNS_18Fp8KVCacheDataTypeE1ELb0ELi512EEEvPfS3_PT_PKS4_PKT0_SA_ifPKiSC_iPKfiiiSE_SE_iiiii --------------------------
	.section	.text._ZN4vllm25paged_attention_v2_kernelI13__nv_bfloat16hLi112ELi16ELi128ELNS_18Fp8KVCacheDataTypeE1ELb0ELi512EEEvPfS3_PT_PKS4_PKT0_SA_ifPKiSC_iPKfiiiSE_SE_iiiii,"ax",@progbits
	.align	128
        .global         _ZN4vllm25paged_attention_v2_kernelI13__nv_bfloat16hLi112ELi16ELi128ELNS_18Fp8KVCacheDataTypeE1ELb0ELi512EEEvPfS3_PT_PKS4_PKT0_SA_ifPKiSC_iPKfiiiSE_SE_iiiii
        .type           _ZN4vllm25paged_attention_v2_kernelI13__nv_bfloat16hLi112ELi16ELi128ELNS_18Fp8KVCacheDataTypeE1ELb0ELi512EEEvPfS3_PT_PKS4_PKT0_SA_ifPKiSC_iPKfiiiSE_SE_iiiii,@function
        .size           _ZN4vllm25paged_attention_v2_kernelI13__nv_bfloat16hLi112ELi16ELi128ELNS_18Fp8KVCacheDataTypeE1ELb0ELi512EEEvPfS3_PT_PKS4_PKT0_SA_ifPKiSC_iPKfiiiSE_SE_iiiii,(.L_x_29753 - _ZN4vllm25paged_attention_v2_kernelI13__nv_bfloat16hLi112ELi16ELi128ELNS_18Fp8KVCacheDataTypeE1ELb0ELi512EEEvPfS3_PT_PKS4_PKT0_SA_ifPKiSC_iPKfiiiSE_SE_iiiii)
        .other          _ZN4vllm25paged_attention_v2_kernelI13__nv_bfloat16hLi112ELi16ELi128ELNS_18Fp8KVCacheDataTypeE1ELb0ELi512EEEvPfS3_PT_PKS4_PKT0_SA_ifPKiSC_iPKfiiiSE_SE_iiiii,@"STO_CUDA_ENTRY STV_DEFAULT"
_ZN4vllm25paged_attention_v2_kernelI13__nv_bfloat16hLi112ELi16ELi128ELNS_18Fp8KVCacheDataTypeE1ELb0ELi512EEEvPfS3_PT_PKS4_PKT0_SA_ifPKiSC_iPKfiiiSE_SE_iiiii:
.text._ZN4vllm25paged_attention_v2_kernelI13__nv_bfloat16hLi112ELi16ELi128ELNS_18Fp8KVCacheDataTypeE1ELb0ELi512EEEvPfS3_PT_PKS4_PKT0_SA_ifPKiSC_iPKfiiiSE_SE_iiiii:
        /* <DEDUP_REMOVED lines=64> */
.L_x_10318:
        /* <DEDUP_REMOVED lines=13> */
.L_x_10317:
[----:B------:R-:W-:Y:S05]  /*04d0*/  BSYNC B1 ;  /* 0x0000000000017941 */ /* 0x000fea0003800000 */
.L_x_10316:
        /* <DEDUP_REMOVED lines=14> */
.L_x_10319:
        /* <DEDUP_REMOVED lines=21> */
.L_x_10315:
[----:B------:R-:W-:Y:S05]  /*0710*/  BSYNC B0 ;  /* 0x0000000000007941 */ /* 0x000fea0003800000 */
.L_x_10314:
        /* <DEDUP_REMOVED lines=15> */
.L_x_10353:
        /* <DEDUP_REMOVED lines=49> */
.L_x_10326:
        /* <DEDUP_REMOVED lines=11> */
.L_x_10325:
[----:B------:R-:W-:Y:S05]  /*0bd0*/  BSYNC B1 ;  /* 0x0000000000017941 */ /* 0x000fea0003800000 */
.L_x_10324:
        /* <DEDUP_REMOVED lines=14> */
.L_x_10329:
        /* <DEDUP_REMOVED lines=100> */
.L_x_10328:
[----:B------:R-:W-:Y:S05]  /*1300*/  BSYNC B1 ;  /* 0x0000000000017941 */ /* 0x000fea0003800000 */
.L_x_10327:
        /* <DEDUP_REMOVED lines=55> */
.L_x_10331:
[----:B------:R-:W-:Y:S05]  /*1680*/  BSYNC B1 ;  /* 0x0000000000017941 */ /* 0x000fea0003800000 */
.L_x_10330:
        /* <DEDUP_REMOVED lines=26> */
.L_x_10323:
[----:B------:R-:W-:Y:S05]  /*1830*/  BSYNC B0 ;  /* 0x0000000000007941 */ /* 0x000fea0003800000 */
.L_x_10322:
        /* <DEDUP_REMOVED lines=57> */
.L_x_10336:
        /* <DEDUP_REMOVED lines=8> */
.L_x_10335:
[----:B------:R-:W-:Y:S05]  /*1c50*/  BSYNC B1 ;  /* 0x0000000000017941 */ /* 0x000fea0003800000 */
.L_x_10334:
        /* <DEDUP_REMOVED lines=14> */
.L_x_10339:
        /* <DEDUP_REMOVED lines=52> */
.L_x_10338:
[----:B------:R-:W-:Y:S05]  /*2080*/  BSYNC B1 ;  /* 0x0000000000017941 */ /* 0x000fea0003800000 */
.L_x_10337:
        /* <DEDUP_REMOVED lines=31> */
.L_x_10341:
[----:B------:R-:W-:Y:S05]  /*2280*/  BSYNC B1 ;  /* 0x0000000000017941 */ /* 0x000fea0003800000 */
.L_x_10340:
        /* <DEDUP_REMOVED lines=14> */
.L_x_10333:
[----:B------:R-:W-:Y:S05]  /*2370*/  BSYNC B0 ;  /* 0x0000000000007941 */ /* 0x000fea0003800000 */
.L_x_10332:
        /* <DEDUP_REMOVED lines=22> */
.L_x_10343:
[----:B------:R-:W-:Y:S05]  /*24e0*/  BSYNC B0 ;  /* 0x0000000000007941 */ /* 0x000fea0003800000 */
.L_x_10342:
        /* <DEDUP_REMOVED lines=49> */
.L_x_10345:
[----:B------:R-:W-:Y:S05]  /*2800*/  BSYNC B0 ;  /* 0x0000000000007941 */ /* 0x000fea0003800000 */
.L_x_10344:
        /* <DEDUP_REMOVED lines=25> */
.L_x_10347:
[----:B------:R-:W-:Y:S05]  /*29a0*/  BSYNC B0 ;  /* 0x0000000000007941 */ /* 0x000fea0003800000 */
.L_x_10346:
        /* <DEDUP_REMOVED lines=63> */
.L_x_10320:
        /* <DEDUP_REMOVED lines=16> */
.L_x_10348:
[----:B------:R-:W-:Y:S05]  /*2ea0*/  EXIT ;  /* 0x000000000000794d */ /* 0x000fea0003800000 */
.L_x_10321:
[----:B------:R-:W-:Y:S01]  /*2eb0*/  HFMA2.MMA R11, -RZ, RZ, 0, 1.847743988037109375e-06 ;  /* 0x0000001fff0b7435 */ /* 0x000fe200000001ff */
[----:B------:R-:W-:Y:S01]  /*2ec0*/  IMAD.MOV.U32 R12, RZ, RZ, 0x10 ;  /* 0x00000010ff0c7424 */ /* 0x000fe200078e00ff */
[----:B------:R-:W-:Y:S01]  /*2ed0*/  MOV R2, 0xff7fffff ;  /* 0xff7fffff00027802 */ /* 0x000fe20000000f00 */
[----:B------:R-:W-:-:S08]  /*2ee0*/  IMAD.MOV.U32 R15, RZ, RZ, -0x1 ;  /* 0xffffffffff0f7424 */ /* 0x000fd000078e00ff */
[----:B------:R-:W-:Y:S05]  /*2ef0*/  WARPSYNC.COLLECTIVE R15, `(.L_x_10349) ;  /* 0x000000000f087348 */ /* 0x000fea0003c00000 */
[----:B------:R0:W1:Y:S02]  /*2f00*/  SHFL.BFLY P6, R14, R13, R12, R11 ;  /* 0x0c00000c0d0e7389 */ /* 0x00006400000c000b */
[----:B01----:R-:W-:Y:S01]  /*2f10*/  ENDCOLLECTIVE ;  /* 0x000000000000791b */ /* 0x003fe20003800000 */
.L_x_10349:
[----:B------:R-:W-:Y:S01]  /*2f20*/  IMAD.MOV.U32 R12, RZ, RZ, 0x8 ;  /* 0x00000008ff0c7424 */ /* 0x000fe200078e00ff */
[----:B------:R-:W-:-:S04]  /*2f30*/  FMNMX.FTZ R0, R14, -3.40282346638528859812e+38, !PT ;  /* 0xff7fffff0e007809 */ /* 0x000fc80007810000 */
[----:B------:R-:W-:-:S07]  /*2f40*/  MOV R13, R0 ;  /* 0x00000000000d7202 */ /* 0x000fce0000000f00 */
[----:B------:R-:W-:Y:S05]  /*2f50*/  WARPSYNC.COLLECTIVE R15, `(.L_x_10350) ;  /* 0x000000000f087348 */ /* 0x000fea0003c00000 */
[----:B------:R0:W1:Y:S02]  /*2f60*/  SHFL.BFLY P6, R14, R13, R12, R11 ;  /* 0x0c00000c0d0e7389 */ /* 0x00006400000c000b */
[----:B01----:R-:W-:Y:S01]  /*2f70*/  ENDCOLLECTIVE ;  /* 0x000000000000791b */ /* 0x003fe20003800000 */
.L_x_10350:
[----:B------:R-:W-:Y:S01]  /*2f80*/  IMAD.MOV.U32 R12, RZ, RZ, 0x4 ;  /* 0x00000004ff0c7424 */ /* 0x000fe200078e00ff */
[----:B------:R-:W-:-:S04]  /*2f90*/  FMNMX.FTZ R3, R0, R14, !PT ;  /* 0x0000000e00037209 */ /* 0x000fc80007810000 */
[----:B------:R-:W-:-:S07]  /*2fa0*/  MOV R13, R3 ;  /* 0x00000003000d7202 */ /* 0x000fce0000000f00 */
[----:B------:R-:W-:Y:S05]  /*2fb0*/  WARPSYNC.COLLECTIVE R15, `(.L_x_10351) ;  /* 0x000000000f087348 */ /* 0x000fea0003c00000 */
[----:B------:R0:W1:Y:S02]  /*2fc0*/  SHFL.BFLY P6, R14, R13, R12, R11 ;  /* 0x0c00000c0d0e7389 */ /* 0x00006400000c000b */
[----:B01----:R-:W-:Y:S01]  /*2fd0*/  ENDCOLLECTIVE ;  /* 0x000000000000791b */ /* 0x003fe20003800000 */
.L_x_10351:
[----:B------:R-:W-:Y:S01]  /*2fe0*/  IMAD.MOV.U32 R12, RZ, RZ, 0x2 ;  /* 0x00000002ff0c7424 */ /* 0x000fe200078e00ff */
[----:B------:R-:W-:-:S04]  /*2ff0*/  FMNMX.FTZ R4, R3, R14, !PT ;  /* 0x0000000e03047209 */ /* 0x000fc80007810000 */
[----:B------:R-:W-:-:S07]  /*3000*/  MOV R13, R4 ;  /* 0x00000004000d7202 */ /* 0x000fce0000000f00 */
[----:B------:R-:W-:Y:S05]  /*3010*/  WARPSYNC.COLLECTIVE R15, `(.L_x_10352) ;  /* 0x000000000f087348 */ /* 0x000fea0003c00000 */
[----:B------:R0:W1:Y:S02]  /*3020*/  SHFL.BFLY P6, R14, R13, R12, R11 ;  /* 0x0c00000c0d0e7389 */ /* 0x00006400000c000b */
[----:B01----:R-:W-:Y:S01]  /*3030*/  ENDCOLLECTIVE ;  /* 0x000000000000791b */ /* 0x003fe20003800000 */
.L_x_10352:
[----:B------:R-:W-:Y:S05]  /*3040*/  BRA `(.L_x_10353) ;  /* 0xffffffd400f07947 */ /* 0x000fea000383ffff */
.L_x_10354:
        /* <DEDUP_REMOVED lines=11> */
.L_x_29753:


//--------------------- .text._ZN4vllm25paged_attention_v2_kernelI13__nv_bfloat16hLi96ELi16ELi128ELNS_18Fp8KVCacheDataTypeE1ELb0ELi512EEEvPfS3_PT_PKS4_PKT0_SA_ifPKiSC_iPKfiiiSE_SE_iiiii --------------------------
	.section	.text._ZN4vllm25paged_attention_v2_kernelI13__nv_bfloat16hLi96ELi16ELi128ELNS_18Fp8KVCacheDataTypeE1ELb0ELi512EEEvPfS3_PT_PKS4_PKT0_SA_ifPKiSC_iPKfiiiSE_SE_iiiii,"ax",@progbits
	.align	128
        .global         _ZN4vllm25paged_attention_v2_kernelI13__nv_bfloat16hLi96ELi16ELi128ELNS_18Fp8KVCacheDataTypeE1ELb0ELi512EEEvPfS3_PT_PKS4_PKT0_SA_ifPKiSC_iPKfiiiSE_SE_iiiii
        .type           _ZN4vllm25paged_attention_v2_kernelI13__nv_bfloat16hLi96ELi16ELi128ELNS_18Fp8KVCacheDataTypeE1ELb0ELi512EEEvPfS3_PT_PKS4_PKT0_SA_ifPKiSC_iPKfiiiSE_SE_iiiii,@function
        .size           _ZN4vllm25paged_attention_v2_kernelI13__nv_bfloat16hLi96ELi16ELi128ELNS_18Fp8KVCacheDataTypeE1ELb0ELi512EEEvPfS3_PT_PKS4_PKT0_SA_ifPKiSC_iPKfiiiSE_SE_iiiii,(.L_x_29754 - _ZN4vllm25paged_attention_v2_kernelI13__nv_bfloat16hLi96ELi16ELi128ELNS_18Fp8KVCacheDataTypeE1ELb0ELi512EEEvPfS3_PT_PKS4_PKT0_SA_ifPKiSC_iPKfiiiSE_SE_iiiii)
        .other          _ZN4vllm25paged_attention_v2_kernelI13__nv_bfloat16hLi96ELi16ELi128ELNS_18Fp8KVCacheDataTypeE1ELb0ELi512EEEvPfS3_PT_PKS4_PKT0_SA_ifPKiSC_iPKfiiiSE_SE_iiiii,@"STO_CUDA_ENTRY STV_DEFAULT"
_ZN4vllm25paged_attention_v2_kernelI13__nv_bfloat16hLi96ELi16ELi128ELNS_18Fp8KVCacheDataTypeE1ELb0ELi512EEEvPfS3_PT_PKS4_PKT0_SA_ifPKiSC_iPKfiiiSE_SE_iiiii:
.text._ZN4vllm25paged_attention_v2_kernelI13__nv_bfloat16hLi96ELi16ELi128ELNS_18Fp8KVCacheDataTypeE1ELb0ELi512EEEvPfS3_PT_PKS4_PKT0_SA_ifPKiSC_iPKfiiiSE_SE_iiiii:
        /* <DEDUP_REMOVED lines=64> */
.L_x_10359:
        /* <DEDUP_REMOVED lines=13> */
.L_x_10358:
[----:B------:R-:W-:Y:S05]  /*04d0*/  BSYNC B1 ;  /* 0x0000000000017941 */ /* 0x000fea0003800000 */
.L_x_10357:
        /* <DEDUP_REMOVED lines=14> */
.L_x_10360:
        /* <DEDUP_REMOVED lines=21> */
.L_x_10356:
[----:B------:R-:W-:Y:S05]  /*0710*/  BSYNC B0 ;  /* 0x0000000000007941 */ /* 0x000fea0003800000 */
.L_x_10355:
        /* <DEDUP_REMOVED lines=15> */
.L_x_10394:
        /* <DEDUP_REMOVED lines=49> */
.L_x_10367:
        /* <DEDUP_REMOVED lines=11> */
.L_x_10366:
[----:B------:R-:W-:Y:S05]  /*0bd0*/  BSYNC B1 ;  /* 0x0000000000017941 */ /* 0x000fea0003800000 */
.L_x_10365:
        /* <DEDUP_REMOVED lines=14> */
.L_x_10370:
        /* <DEDUP_REMOVED lines=100> */
.L_x_10369:
[----:B------:R-:W-:Y:S05]  /*1300*/  BSYNC B1 ;  /* 0x0000000000017941 */ /* 0x000fea0003800000 */
.L_x_10368:
        /* <DEDUP_REMOVED lines=55> */
.L_x_10372:
[----:B------:R-:W-:Y:S05]  /*1680*/  BSYNC B1 ;  /* 0x0000000000017941 */ /* 0x000fea0003800000 */
.L_x_10371:
        /* <DEDUP_REMOVED lines=26> */
.L_x_10364:
[----:B------:R-:W-:Y:S05]  /*1830*/  BSYNC B0 ;  /* 0x0000000000007941 */ /* 0x000fea0003800000 */
.L_x_10363:
        /* <DEDUP_REMOVED lines=57> */
.L_x_10377:
        /* <DEDUP_REMOVED lines=8> */
.L_x_10376:
[----:B------:R-:W-:Y:S05]  /*1c50*/  BSYNC B1 ;  /* 0x0000000000017941 */ /* 0x000fea0003800000 */
.L_x_10375:
        /* <DEDUP_REMOVED lines=14> */
.L_x_10380:
        /* <DEDUP_REMOVED lines=52> */
.L_x_10379:
[----:B------:R-:W-:Y:S05]  /*2080*/  BSYNC B1 ;  /* 0x0000000000017941 */ /* 0x000fea0003800000 */
.L_x_10378:
        /* <DEDUP_REMOVED lines=31> */
.L_x_10382:
[----:B------:R-:W-:Y:S05]  /*2280*/  BSYNC B1 ;  /* 0x0000000000017941 */ /* 0x000fea0003800000 */
.L_x_10381:
        /* <DEDUP_REMOVED lines=14> */
.L_x_10374:
[----:B------:R-:W-:Y:S05]  /*2370*/  BSYNC B0 ;  /* 0x0000000000007941 */ /* 0x000fea0003800000 */
.L_x_10373:
        /* <DEDUP_REMOVED lines=22> */
.L_x_10384:
[----:B------:R-:W-:Y:S05]  /*24e0*/  BSYNC B0 ;  /* 0x0000000000007941 */ /* 0x000fea0003800000 */
.L_x_10383:
        /* <DEDUP_REMOVED lines=45> */
.L_x_10386:
[----:B------:R-:W-:Y:S05]  /*27c0*/  BSYNC B0 ;  /* 0x0000000000007941 */ /* 0x000fea0003800000 */
.L_x_10385:
        /* <DEDUP_REMOVED lines=22> */
.L_x_10388:
[----:B------:R-:W-:Y:S05]  /*2930*/  BSYNC B0 ;  /* 0x0000000000007941 */ /* 0x000fea0003800000 */
.L_x_10387:
        /* <DEDUP_REMOVED lines=56> */
.L_x_10361:
        /* <DEDUP_REMOVED lines=16> */
.L_x_10389:
[----:B------:R-:W-:Y:S05]  /*2dc0*/  EXIT ;  /* 0x000000000000794d */ /* 0x000fea0003800000 */
.L_x_10362:
[----:B------:R-:W-:Y:S01]  /*2dd0*/  HFMA2.MMA R11, -RZ, RZ, 0, 1.847743988037109375e-06 ;  /* 0x0000001fff0b7435 */ /* 0x000fe200000001ff */
[----:B------:R-:W-:Y:S01]  /*2de0*/  IMAD.MOV.U32 R12, RZ, RZ, 0x10 ;  /* 0x00000010ff0c7424 */ /* 0x000fe200078e00ff */
[----:B------:R-:W-:Y:S01]  /*2df0*/  MOV R2, 0xff7fffff ;  /* 0xff7fffff00027802 */ /* 0x000fe20000000f00 */
[----:B------:R-:W-:-:S08]  /*2e00*/  IMAD.MOV.U32 R15, RZ, RZ, -0x1 ;  /* 0xffffffffff0f7424 */ /* 0x000fd000078e00ff */
[----:B------:R-:W-:Y:S05]  /*2e10*/  WARPSYNC.COLLECTIVE R15, `(.L_x_10390) ;  /* 0x000000000f087348 */ /* 0x000fea0003c00000 */
[----:B------:R0:W1:Y:S02]  /*2e20*/  SHFL.BFLY P6, R14, R13, R12, R11 ;  /* 0x0c00000c0d0e7389 */ /* 0x00006400000c000b */
[----:B01----:R-:W-:Y:S01]  /*2e30*/  ENDCOLLECTIVE ;  /* 0x000000000000791b */ /* 0x003fe20003800000 */
.L_x_10390:
[----:B------:R-:W-:Y:S01]  /*2e40*/  IMAD.MOV.U32 R12, RZ, RZ, 0x8 ;  /* 0x00000008ff0c7424 */ /* 0x000fe200078e00ff */
[----:B------:R-:W-:-:S04]  /*2e50*/  FMNMX.FTZ R0, R14, -3.40282346638528859812e+38, !PT ;  /* 0xff7fffff0e007809 */ /* 0x000fc80007810000 */
[----:B------:R-:W-:-:S07]  /*2e60*/  MOV R13, R0 ;  /* 0x00000000000d7202 */ /* 0x000fce0000000f00 */
[----:B------:R-:W-:Y:S05]  /*2e70*/  WARPSYNC.COLLECTIVE R15, `(.L_x_10391) ;  /* 0x000000000f087348 */ /* 0x000fea0003c00000 */
[----:B------:R0:W1:Y:S02]  /*2e80*/  SHFL.BFLY P6, R14, R13, R12, R11 ;  /* 0x0c00000c0d0e7389 */ /* 0x00006400000c000b */
[----:B01----:R-:W-:Y:S01]  /*2e90*/  ENDCOLLECTIVE ;  /* 0x000000000000791b */ /* 0x003fe20003800000 */
.L_x_10391:
[----:B------:R-:W-:Y:S01]  /*2ea0*/  IMAD.MOV.U32 R12, RZ, RZ, 0x4 ;  /* 0x00000004ff0c7424 */ /* 0x000fe200078e00ff */
[----:B------:R-:W-:-:S04]  /*2eb0*/  FMNMX.FTZ R3, R0, R14, !PT ;  /* 0x0000000e00037209 */ /* 0x000fc80007810000 */
[----:B------:R-:W-:-:S07]  /*2ec0*/  MOV R13, R3 ;  /* 0x00000003000d7202 */ /* 0x000fce0000000f00 */
[----:B------:R-:W-:Y:S05]  /*2ed0*/  WARPSYNC.COLLECTIVE R15, `(.L_x_10392) ;  /* 0x000000000f087348 */ /* 0x000fea0003c00000 */
[----:B------:R0:W1:Y:S02]  /*2ee0*/  SHFL.BFLY P6, R14, R13, R12, R11 ;  /* 0x0c00000c0d0e7389 */ /* 0x00006400000c000b */
[----:B01----:R-:W-:Y:S01]  /*2ef0*/  ENDCOLLECTIVE ;  /* 0x000000000000791b */ /* 0x003fe20003800000 */
.L_x_10392:
[----:B------:R-:W-:Y:S01]  /*2f00*/  IMAD.MOV.U32 R12, RZ, RZ, 0x2 ;  /* 0x00000002ff0c7424 */ /* 0x000fe200078e00ff */
[----:B------:R-:W-:-:S04]  /*2f10*/  FMNMX.FTZ R4, R3, R14, !PT ;  /* 0x0000000e03047209 */ /* 0x000fc80007810000 */
[----:B------:R-:W-:-:S07]  /*2f20*/  MOV R13, R4 ;  /* 0x00000004000d7202 */ /* 0x000fce0000000f00 */
[----:B------:R-:W-:Y:S05]  /*2f30*/  WARPSYNC.COLLECTIVE R15, `(.L_x_10393) ;  /* 0x000000000f087348 */ /* 0x000fea0003c00000 */
[----:B------:R0:W1:Y:S02]  /*2f40*/  SHFL.BFLY P6, R14, R13, R12, R11 ;  /* 0x0c00000c0d0e7389 */ /* 0x00006400000c000b */
[----:B01----:R-:W-:Y:S01]  /*2f50*/  ENDCOLLECTIVE ;  /* 0x000000000000791b */ /* 0x003fe20003800000 */
.L_x_10393:
[----:B------:R-:W-:Y:S05]  /*2f60*/  BRA `(.L_x_10394) ;  /* 0xffffffd800287947 */ /* 0x000fea000383ffff */
.L_x_10395:
        /* <DEDUP_REMOVED lines=9> */
.L_x_29754:


//--------------------- .text._ZN4vllm25paged_attention_v2_kernelI13__nv_bfloat16hLi80ELi16ELi128ELNS_18Fp8KVCacheDataTypeE1ELb0ELi512EEEvPfS3_PT_PKS4_PKT0_SA_ifPKiSC_iPKfiiiSE_SE_iiiii --------------------------
	.section	.text._ZN4vllm25paged_attention_v2_kernelI13__nv_bfloat16hLi80ELi16ELi128ELNS_18Fp8KVCacheDataTypeE1ELb0ELi512EEEvPfS3_PT_PKS4_PKT0_SA_ifPKiSC_iPKfiiiSE_SE_iiiii,"ax",@progbits
	.align	128
        .global         _ZN4vllm25paged_attention_v2_kernelI13__nv_bfloat16hLi80ELi16ELi128ELNS_18Fp8KVCacheDataTypeE1ELb0ELi512EEEvPfS3_PT_PKS4_PKT0_SA_ifPKiSC_iPKfiiiSE_SE_iiiii
        .type           _ZN4vllm25paged_attention_v2_kernelI13__nv_bfloat16hLi80ELi16ELi128ELNS_18Fp8KVCacheDataTypeE1ELb0ELi512EEEvPfS3_PT_PKS4_PKT0_SA_ifPKiSC_iPKfiiiSE_SE_iiiii,@function
        .size           _ZN4vllm25paged_attention_v2_kernelI13__nv_bfloat16hLi80ELi16ELi128ELNS_18Fp8KVCacheDataTypeE1ELb0ELi512EEEvPfS3_PT_PKS4_PKT0_SA_ifPKiSC_iPKfiiiSE_SE_iiiii,(.L_x_29755 - _ZN4vllm25paged_attention_v2_kernelI13__nv_bfloat16hLi80ELi16ELi128ELNS_18Fp8KVCacheDataTypeE1ELb0ELi512EEEvPfS3_PT_PKS4_PKT0_SA_ifPKiSC_iPKfiiiSE_SE_iiiii)
        .other          _ZN4vllm25paged_attention_v2_kernelI13__nv_bfloat16hLi80ELi16ELi128ELNS_18Fp8KVCacheDataTypeE1ELb0ELi512EEEvPfS3_PT_PKS4_PKT0_SA_ifPKiSC_iPKfiiiSE_SE_iiiii,@"STO_CUDA_ENTRY STV_DEFAULT"
_ZN4vllm25paged_attention_v2_kernelI13__nv_bfloat16hLi80ELi16ELi128ELNS_18Fp8KVCacheDataTypeE1ELb0ELi512EEEvPfS3_PT_PKS4_PKT0_SA_ifPKiSC_iPKfiiiSE_SE_iiiii:
.text._ZN4vllm25paged_attention_v2_kernelI13__nv_bfloat16hLi80ELi16ELi128ELNS_18Fp8KVCacheDataTypeE1ELb0ELi512EEEvPfS3_PT_PKS4_PKT0_SA_ifPKiSC_iPKfiiiSE_SE_iiiii:
        /* <DEDUP_REMOVED lines=64> */
.L_x_10400:
        /* <DEDUP_REMOVED lines=13> */
.L_x_10399:
[----:B------:R-:W-:Y:S05]  /*04d0*/  BSYNC B1 ;  /* 0x0000000000017941 */ /* 0x000fea0003800000 */
.L_x_10398:
        /* <DEDUP_REMOVED lines=14> */
.L_x_10401:
        /* <DEDUP_REMOVED lines=21> */
.L_x_10397:
[----:B------:R-:W-:Y:S05]  /*0710*/  BSYNC B0 ;  /* 0x0000000000007941 */ /* 0x000fea0003800000 */
.L_x_10396:
        /* <DEDUP_REMOVED lines=15> */
.L_x_10435:
        /* <DEDUP_REMOVED lines=49> */
.L_x_10408:
        /* <DEDUP_REMOVED lines=11> */
.L_x_10407:
[----:B------:R-:W-:Y:S05]  /*0bd0*/  BSYNC B1 ;  /* 0x0000000000017941 */ /* 0x000fea0003800000 */
.L_x_10406:
        /* <DEDUP_REMOVED lines=14> */
.L_x_10411:
        /* <DEDUP_REMOVED lines=100> */
.L_x_10410:
[----:B------:R-:W-:Y:S05]  /*1300*/  BSYNC B1 ;  /* 0x0000000000017941 */ /* 0x000fea0003800000 */
.L_x_10409:
        /* <DEDUP_REMOVED lines=55> */
.L_x_10413:
[----:B------:R-:W-:Y:S05]  /*1680*/  BSYNC B1 ;  /* 0x0000000000017941 */ /* 0x000fea0003800000 */
.L_x_10412:
        /* <DEDUP_REMOVED lines=26> */
.L_x_10405:
[----:B------:R-:W-:Y:S05]  /*1830*/  BSYNC B0 ;  /* 0x0000000000007941 */ /* 0x000fea0003800000 */
.L_x_10404:
        /* <DEDUP_REMOVED lines=57> */
.L_x_10418:
        /* <DEDUP_REMOVED lines=8> */
.L_x_10417:
[----:B------:R-:W-:Y:S05]  /*1c50*/  BSYNC B1 ;  /* 0x0000000000017941 */ /* 0x000fea0003800000 */
.L_x_10416:
        /* <DEDUP_REMOVED lines=14> */
.L_x_10421:
        /* <DEDUP_REMOVED lines=52> */
.L_x_10420:
[----:B------:R-:W-:Y:S05]  /*2080*/  BSYNC B1 ;  /* 0x0000000000017941 */ /* 0x000fea0003800000 */
.L_x_10419:
        /* <DEDUP_REMOVED lines=31> */
.L_x_10423:
[----:B------:R-:W-:Y:S05]  /*2280*/  BSYNC B1 ;  /* 0x0000000000017941 */ /* 0x000fea0003800000 */
.L_x_10422:
        /* <DEDUP_REMOVED lines=14> */
.L_x_10415:
[----:B------:R-:W-:Y:S05]  /*2370*/  BSYNC B0 ;  /* 0x0000000000007941 */ /* 0x000fea0003800000 */
.L_x_10414:
        /* <DEDUP_REMOVED lines=22> */
.L_x_10425:
[----:B------:R-:W-:Y:S05]  /*24e0*/  BSYNC B0 ;  /* 0x0000000000007941 */ /* 0x000fea0003800000 */
.L_x_10424:
        /* <DEDUP_REMOVED lines=40> */
.L_x_10427:
[----:B------:R-:W-:Y:S05]  /*2770*/  BSYNC B0 ;  /* 0x0000000000007941 */ /* 0x000fea0003800000 */
.L_x_10426:
        /* <DEDUP_REMOVED lines=19> */
.L_x_10429:
[----:B------:R-:W-:Y:S05]  /*28b0*/  BSYNC B0 ;  /* 0x0000000000007941 */ /* 0x000fea0003800000 */
.L_x_10428:
        /* <DEDUP_REMOVED lines=49> */
.L_x_10402:
        /* <DEDUP_REMOVED lines=16> */
.L_x_10430:
[----:B------:R-:W-:Y:S05]  /*2cd0*/  EXIT ;  /* 0x000000000000794d */ /* 0x000fea0003800000 */
.L_x_10403:
[----:B------:R-:W-:Y:S01]  /*2ce0*/  HFMA2.MMA R11, -RZ, RZ, 0, 1.847743988037109375e-06 ;  /* 0x0000001fff0b7435 */ /* 0x000fe200000001ff */
[----:B------:R-:W-:Y:S01]  /*2cf0*/  IMAD.MOV.U32 R12, RZ, RZ, 0x10 ;  /* 0x00000010ff0c7424 */ /* 0x000fe200078e00ff */
[----:B------:R-:W-:Y:S01]  /*2d00*/  MOV R2, 0xff7fffff ;  /* 0xff7fffff00027802 */ /* 0x000fe20000000f00 */
[----:B------:R-:W-:-:S08]  /*2d10*/  IMAD.MOV.U32 R15, RZ, RZ, -0x1 ;  /* 0xffffffffff0f7424 */ /* 0x000fd000078e00ff */
[----:B------:R-:W-:Y:S05]  /*2d20*/  WARPSYNC.COLLECTIVE R15, `(.L_x_10431) ;  /* 0x000000000f087348 */ /* 0x000fea0003c00000 */
[----:B------:R0:W1:Y:S02]  /*2d30*/  SHFL.BFLY P6, R14, R13, R12, R11 ;  /* 0x0c00000c0d0e7389 */ /* 0x00006400000c000b */
[----:B01----:R-:W-:Y:S01]  /*2d40*/  ENDCOLLECTIVE ;  /* 0x000000000000791b */ /* 0x003fe20003800000 */
.L_x_10431:
[----:B------:R-:W-:Y:S01]  /*2d50*/  IMAD.MOV.U32 R12, RZ, RZ, 0x8 ;  /* 0x00000008ff0c7424 */ /* 0x000fe200078e00ff */
[----:B------:R-:W-:-:S04]  /*2d60*/  FMNMX.FTZ R0, R14, -3.40282346638528859812e+38, !PT ;  /* 0xff7fffff0e007809 */ /* 0x000fc80007810000 */
[----:B------:R-:W-:-:S07]  /*2d70*/  MOV R13, R0 ;  /* 0x00000000000d7202 */ /* 0x000fce0000000f00 */
[----:B------:R-:W-:Y:S05]  /*2d80*/  WARPSYNC.COLLECTIVE R15, `(.L_x_10432) ;  /* 0x000000000f087348 */ /* 0x000fea0003c00000 */
[----:B------:R0:W1:Y:S02]  /*2d90*/  SHFL.BFLY P6, R14, R13, R12, R11 ;  /* 0x0c00000c0d0e7389 */ /* 0x00006400000c000b */
[----:B01----:R-:W-:Y:S01]  /*2da0*/  ENDCOLLECTIVE ;  /* 0x000000000000791b */ /* 0x003fe20003800000 */
.L_x_10432:
[----:B------:R-:W-:Y:S01]  /*2db0*/  IMAD.MOV.U32 R12, RZ, RZ, 0x4 ;  /* 0x00000004ff0c7424 */ /* 0x000fe200078e00ff */
[----:B------:R-:W-:-:S04]  /*2dc0*/  FMNMX.FTZ R3, R0, R14, !PT ;  /* 0x0000000e00037209 */ /* 0x000fc80007810000 */
[----:B------:R-:W-:-:S07]  /*2dd0*/  MOV R13, R3 ;  /* 0x00000003000d7202 */ /* 0x000fce0000000f00 */
[----:B------:R-:W-:Y:S05]  /*2de0*/  WARPSYNC.COLLECTIVE R15, `(.L_x_10433) ;  /* 0x000000000f087348 */ /* 0x000fea0003c00000 */
[----:B------:R0:W1:Y:S02]  /*2df0*/  SHFL.BFLY P6, R14, R13, R12, R11 ;  /* 0x0c00000c0d0e7389 */ /* 0x00006400000c000b */
[----:B01----:R-:W-:Y:S01]  /*2e00*/  ENDCOLLECTIVE ;  /* 0x000000000000791b */ /* 0x003fe20003800000 */
.L_x_10433:
[----:B------:R-:W-:Y:S01]  /*2e10*/  IMAD.MOV.U32 R12, RZ, RZ, 0x2 ;  /* 0x00000002ff0c7424 */ /* 0x000fe200078e00ff */
[----:B------:R-:W-:-:S04]  /*2e20*/  FMNMX.FTZ R4, R3, R14, !PT ;  /* 0x0000000e03047209 */ /* 0x000fc80007810000 */
[----:B------:R-:W-:-:S07]  /*2e30*/  MOV R13, R4 ;  /* 0x00000004000d7202 */ /* 0x000fce0000000f00 */
[----:B------:R-:W-:Y:S05]  /*2e40*/  WARPSYNC.COLLECTIVE R15, `(.L_x_10434) ;  /* 0x000000000f087348 */ /* 0x000fea0003c00000 */
[----:B------:R0:W1:Y:S02]  /*2e50*/  SHFL.BFLY P6, R14, R13, R12, R11 ;  /* 0x0c00000c0d0e7389 */ /* 0x00006400000c000b */
[----:B01----:R-:W-:Y:S01]  /*2e60*/  ENDCOLLECTIVE ;  /* 0x000000000000791b */ /* 0x003fe20003800000 */
.L_x_10434:
[----:B------:R-:W-:Y:S05]  /*2e70*/  BRA `(.L_x_10435) ;  /* 0xffffffd800647947 */ /* 0x000fea000383ffff */
.L_x_10436:
        /* <DEDUP_REMOVED lines=16> */
.L_x_29755:


//--------------------- .text._ZN4vllm25paged_attention_v2_kernelI13__nv_bfloat16hLi64ELi16ELi128ELNS_18Fp8KVCacheDataTypeE1ELb0ELi512EEEvPfS3_PT_PKS4_PKT0_SA_ifPKiSC_iPKfiiiSE_SE_iiiii --------------------------
	.section	.text._ZN4vllm25paged_attention_v2_kernelI13__nv_bfloat16hLi64ELi16ELi128ELNS_18Fp8KVCacheDataTypeE1ELb0ELi512EEEvPfS3_PT_PKS4_PKT0_SA_ifPKiSC_iPKfiiiSE_SE_iiiii,"ax",@progbits
	.align	128
        .global         _ZN4vllm25paged_attention_v2_kernelI13__nv_bfloat16hLi64ELi16ELi128ELNS_18Fp8KVCacheDataTypeE1ELb0ELi512EEEvPfS3_PT_PKS4_PKT0_SA_ifPKiSC_iPKfiiiSE_SE_iiiii
        .type           _ZN4vllm25paged_attention_v2_kernelI13__nv_bfloat16hLi64ELi16ELi128ELNS_18Fp8KVCacheDataTypeE1ELb0ELi512EEEvPfS3_PT_PKS4_PKT0_SA_ifPKiSC_iPKfiiiSE_SE_iiiii,@function
        .size           _ZN4vllm25paged_attention_v2_kernelI13__nv_bfloat16hLi64ELi16ELi128ELNS_18Fp8KVCacheDataTypeE1ELb0ELi512EEEvPfS3_PT_PKS4_PKT0_SA_ifPKiSC_iPKfiiiSE_SE_iiiii,(.L_x_29756 - _ZN4vllm25paged_attention_v2_kernelI13__nv_bfloat16hLi64ELi16ELi128ELNS_18Fp8KVCacheDataTypeE1ELb0ELi512EEEvPfS3_PT_PKS4_PKT0_SA_ifPKiSC_iPKfiiiSE_SE_iiiii)
        .other          _ZN4vllm25paged_attention_v2_kernelI13__nv_bfloat16hLi64ELi16ELi128ELNS_18Fp8KVCacheDataTypeE1ELb0ELi512EEEvPfS3_PT_PKS4_PKT0_SA_ifPKiSC_iPKfiiiSE_SE_iiiii,@"STO_CUDA_ENTRY STV_DEFAULT"
_ZN4vllm25paged_attention_v2_kernelI13__nv_bfloat16hLi64ELi16ELi128ELNS_18Fp8KVCacheDataTypeE1ELb0ELi512EEEvPfS3_PT_PKS4_PKT0_SA_ifPKiSC_iPKfiiiSE_SE_iiiii:
.text._ZN4vllm25paged_attention_v2_kernelI13__nv_bfloat16hLi64ELi16ELi128ELNS_18Fp8KVCacheDataTypeE1ELb0ELi512EEEvPfS3_PT_PKS4_PKT0_SA_ifPKiSC_iPKfiiiSE_SE_iiiii:
        /* <DEDUP_REMOVED lines=64> */
.L_x_10441:
        /* <DEDUP_REMOVED lines=13> */
.L_x_10440:
[----:B------:R-:W-:Y:S05]  /*04d0*/  BSYNC B1 ;  /* 0x0000000000017941 */ /* 0x000fea0003800000 */
.L_x_10439:
        /* <DEDUP_REMOVED lines=14> */
.L_x_10442:
        /* <DEDUP_REMOVED lines=21> */
.L_x_10438:
[----:B------:R-:W-:Y:S05]  /*0710*/  BSYNC B0 ;  /* 0x0000000000007941 */ /* 0x000fea0003800000 */
.L_x_10437:
        /* <DEDUP_REMOVED lines=15> */
.L_x_10474:
        /* <DEDUP_REMOVED lines=49> */
.L_x_10449:
        /* <DEDUP_REMOVED lines=11> */
.L_x_10448:
[----:B------:R-:W-:Y:S05]  /*0bd0*/  BSYNC B1 ;  /* 0x0000000000017941 */ /* 0x000fea0003800000 */
.L_x_10447:
        /* <DEDUP_REMOVED lines=14> */
.L_x_10452:
        /* <DEDUP_REMOVED lines=100> */
.L_x_10451:
[----:B------:R-:W-:Y:S05]  /*1300*/  BSYNC B1 ;  /* 0x0000000000017941 */ /* 0x000fea0003800000 */
.L_x_10450:
        /* <DEDUP_REMOVED lines=55> */
.L_x_10454:
[----:B------:R-:W-:Y:S05]  /*1680*/  BSYNC B1 ;  /* 0x0000000000017941 */ /* 0x000fea0003800000 */
.L_x_10453:
        /* <DEDUP_REMOVED lines=26> */
.L_x_10446:
[----:B------:R-:W-:Y:S05]  /*1830*/  BSYNC B0 ;  /* 0x0000000000007941 */ /* 0x000fea0003800000 */
.L_x_10445:
        /* <DEDUP_REMOVED lines=57> */
.L_x_10459:
        /* <DEDUP_REMOVED lines=8> */
.L_x_10458:
[----:B------:R-:W-:Y:S05]  /*1c50*/  BSYNC B1 ;  /* 0x0000000000017941 */ /* 0x000fea0003800000 */
.L_x_10457:
        /* <DEDUP_REMOVED lines=14> */
.L_x_10462:
        /* <DEDUP_REMOVED lines=52> */
.L_x_10461:
[----:B------:R-:W-:Y:S05]  /*2080*/  BSYNC B1 ;  /* 0x0000000000017941 */ /* 0x000fea0003800000 */
.L_x_10460:
        /* <DEDUP_REMOVED lines=31> */
.L_x_10464:
[----:B------:R-:W-:Y:S05]  /*2280*/  BSYNC B1 ;  /* 0x0000000000017941 */ /* 0x000fea0003800000 */
.L_x_10463:
        /* <DEDUP_REMOVED lines=14> */
.L_x_10456:
[----:B------:R-:W-:Y:S05]  /*2370*/  BSYNC B0 ;  /* 0x0000000000007941 */ /* 0x000fea0003800000 */
.L_x_10455:
        /* <DEDUP_REMOVED lines=22> */
.L_x_10466:
[----:B------:R-:W-:Y:S05]  /*24e0*/  BSYNC B0 ;  /* 0x0000000000007941 */ /* 0x000fea0003800000 */
.L_x_10465:
        /* <DEDUP_REMOVED lines=51> */
.L_x_10468:
[----:B------:R-:W-:Y:S05]  /*2820*/  BSYNC B0 ;  /* 0x0000000000007941 */ /* 0x000fea0003800000 */
.L_x_10467:
        /* <DEDUP_REMOVED lines=43> */
.L_x_10443:
        /* <DEDUP_REMOVED lines=16> */
.L_x_10469:
[----:B------:R-:W-:Y:S05]  /*2be0*/  EXIT ;  /* 0x000000000000794d */ /* 0x000fea0003800000 */
.L_x_10444:
[----:B------:R-:W-:Y:S01]  /*2bf0*/  HFMA2.MMA R11, -RZ, RZ, 0, 1.847743988037109375e-06 ;  /* 0x0000001fff0b7435 */ /* 0x000fe200000001ff */
[----:B------:R-:W-:Y:S01]  /*2c00*/  IMAD.MOV.U32 R12, RZ, RZ, 0x10 ;  /* 0x00000010ff0c7424 */ /* 0x000fe200078e00ff */
[----:B------:R-:W-:Y:S01]  /*2c10*/  MOV R2, 0xff7fffff ;  /* 0xff7fffff00027802 */ /* 0x000fe20000000f00 */
[----:B------:R-:W-:-:S08]  /*2c20*/  IMAD.MOV.U32 R15, RZ, RZ, -0x1 ;  /* 0xffffffffff0f7424 */ /* 0x000fd000078e00ff */
[----:B------:R-:W-:Y:S05]  /*2c30*/  WARPSYNC.COLLECTIVE R15, `(.L_x_10470) ;  /* 0x000000000f087348 */ /* 0x000fea0003c00000 */
[----:B------:R0:W1:Y:S02]  /*2c40*/  SHFL.BFLY P6, R14, R13, R12, R11 ;  /* 0x0c00000c0d0e7389 */ /* 0x00006400000c000b */
[----:B01----:R-:W-:Y:S01]  /*2c50*/  ENDCOLLECTIVE ;  /* 0x000000000000791b */ /* 0x003fe20003800000 */
.L_x_10470:
[----:B------:R-:W-:Y:S01]  /*2c60*/  IMAD.MOV.U32 R12, RZ, RZ, 0x8 ;  /* 0x00000008ff0c7424 */ /* 0x000fe200078e00ff */
[----:B------:R-:W-:-:S04]  /*2c70*/  FMNMX.FTZ R0, R14, -3.40282346638528859812e+38, !PT ;  /* 0xff7fffff0e007809 */ /* 0x000fc80007810000 */
[----:B------:R-:W-:-:S07]  /*2c80*/  MOV R13, R0 ;  /* 0x00000000000d7202 */ /* 0x000fce0000000f00 */
[----:B------:R-:W-:Y:S05]  /*2c90*/  WARPSYNC.COLLECTIVE R15, `(.L_x_10471) ;  /* 0x000000000f087348 */ /* 0x000fea0003c00000 */
[----:B------:R0:W1:Y:S02]  /*2ca0*/  SHFL.BFLY P6, R14, R13, R12, R11 ;  /* 0x0c00000c0d0e7389 */ /* 0x00006400000c000b */
[----:B01----:R-:W-:Y:S01]  /*2cb0*/  ENDCOLLECTIVE ;  /* 0x000000000000791b */ /* 0x003fe20003800000 */
.L_x_10471:
[----:B------:R-:W-:Y:S01]  /*2cc0*/  IMAD.MOV.U32 R12, RZ, RZ, 0x4 ;  /* 0x00000004ff0c7424 */ /* 0x000fe200078e00ff */
[----:B------:R-:W-:-:S04]  /*2cd0*/  FMNMX.FTZ R3, R0, R14, !PT ;  /* 0x0000000e00037209 */ /* 0x000fc80007810000 */
[----:B------:R-:W-:-:S07]  /*2ce0*/  MOV R13, R3 ;  /* 0x00000003000d7202 */ /* 0x000fce0000000f00 */
[----:B------:R-:W-:Y:S05]  /*2cf0*/  WARPSYNC.COLLECTIVE R15, `(.L_x_10472) ;  /* 0x000000000f087348 */ /* 0x000fea0003c00000 */
[----:B------:R0:W1:Y:S02]  /*2d00*/  SHFL.BFLY P6, R14, R13, R12, R11 ;  /* 0x0c00000c0d0e7389 */ /* 0x00006400000c000b */
[----:B01----:R-:W-:Y:S01]  /*2d10*/  ENDCOLLECTIVE ;  /* 0x000000000000791b */ /* 0x003fe20003800000 */
.L_x_10472:
[----:B------:R-:W-:Y:S01]  /*2d20*/  IMAD.MOV.U32 R12, RZ, RZ, 0x2 ;  /* 0x00000002ff0c7424 */ /* 0x000fe200078e00ff */
[----:B------:R-:W-:-:S04]  /*2d30*/  FMNMX.FTZ R4, R3, R14, !PT ;  /* 0x0000000e03047209 */ /* 0x000fc80007810000 */
[----:B------:R-:W-:-:S07]  /*2d40*/  MOV R13, R4 ;  /* 0x00000004000d7202 */ /* 0x000fce0000000f00 */
[----:B------:R-:W-:Y:S05]  /*2d50*/  WARPSYNC.COLLECTIVE R15, `(.L_x_10473) ;  /* 0x000000000f087348 */ /* 0x000fea0003c00000 */
[----:B------:R0:W1:Y:S02]  /*2d60*/  SHFL.BFLY P6, R14, R13, R12, R11 ;  /* 0x0c00000c0d0e7389 */ /* 0x00006400000c000b */
[----:B01----:R-:W-:Y:S01]  /*2d70*/  ENDCOLLECTIVE ;  /* 0x000000000000791b */ /* 0x003fe20003800000 */
.L_x_10473:
[----:B------:R-:W-:Y:S05]  /*2d80*/  BRA `(.L_x_10474) ;  /* 0xffffffd800a07947 */ /* 0x000fea000383ffff */
.L_x_10475:
        /* <DEDUP_REMOVED lines=15> */
.L_x_29756:


//--------------------- .text._ZN4vllm25paged_attention_v2_kernelI13__nv_bfloat16hLi32ELi16ELi128ELNS_18Fp8KVCacheDataTypeE1ELb0ELi512EEEvPfS3_PT_PKS4_PKT0_SA_ifPKiSC_iPKfiiiSE_SE_iiiii --------------------------
	.section	.text._ZN4vllm25paged_attention_v2_kernelI13__nv_bfloat16hLi32ELi16ELi128ELNS_18Fp8KVCacheDataTypeE1ELb0ELi512EEEvPfS3_PT_PKS4_PKT0_SA_ifPKiSC_iPKfiiiSE_SE_iiiii,"ax",@progbits
	.align	128
        .global         _ZN4vllm25paged_attention_v2_kernelI13__nv_bfloat16hLi32ELi16ELi128ELNS_18Fp8KVCacheDataTypeE1ELb0ELi512EEEvPfS3_PT_PKS4_PKT0_SA_ifPKiSC_iPKfiiiSE_SE_iiiii
        .type           _ZN4vllm25paged_attention_v2_kernelI13__nv_bfloat16hLi32ELi16ELi128ELNS_18Fp8KVCacheDataTypeE1ELb0ELi512EEEvPfS3_PT_PKS4_PKT0_SA_ifPKiSC_iPKfiiiSE_SE_iiiii,@function
        .size           _ZN4vllm25paged_attention_v2_kernelI13__nv_bfloat16hLi32ELi16ELi128ELNS_18Fp8KVCacheDataTypeE1ELb0ELi512EEEvPfS3_PT_PKS4_PKT0_SA_ifPKiSC_iPKfiiiSE_SE_iiiii,(.L_x_29757 - _ZN4vllm25paged_attention_v2_kernelI13__nv_bfloat16hLi32ELi16ELi128ELNS_18Fp8KVCacheDataTypeE1ELb0ELi512EEEvPfS3_PT_PKS4_PKT0_SA_ifPKiSC_iPKfiiiSE_SE_iiiii)
        .other          _ZN4vllm25paged_attention_v2_kernelI13__nv_bfloat16hLi32ELi16ELi128ELNS_18Fp8KVCacheDataTypeE1ELb0ELi512EEEvPfS3_PT_PKS4_PKT0_SA_ifPKiSC_iPKfiiiSE_SE_iiiii,@"STO_CUDA_ENTRY STV_DEFAULT"
_ZN4vllm25paged_attention_v2_kernelI13__nv_bfloat16hLi32ELi16ELi128ELNS_18Fp8KVCacheDataTypeE1ELb0ELi512EEEvPfS3_PT_PKS4_PKT0_SA_ifPKiSC_iPKfiiiSE_SE_iiiii:
.text._ZN4vllm25paged_attention_v2_kernelI13__nv_bfloat16hLi32ELi16ELi128ELNS_18Fp8KVCacheDataTypeE1ELb0ELi512EEEvPfS3_PT_PKS4_PKT0_SA_ifPKiSC_iPKfiiiSE_SE_iiiii:
        /* <DEDUP_REMOVED lines=64> */
.L_x_10480:
        /* <DEDUP_REMOVED lines=13> */
.L_x_10479:
[----:B------:R-:W-:Y:S05]  /*04d0*/  BSYNC B1 ;  /* 0x0000000000017941 */ /* 0x000fea0003800000 */
.L_x_10478:
        /* <DEDUP_REMOVED lines=14> */
.L_x_10481:
        /* <DEDUP_REMOVED lines=21> */
.L_x_10477:
[----:B------:R-:W-:Y:S05]  /*0710*/  BSYNC B0 ;  /* 0x0000000000007941 */ /* 0x000fea0003800000 */
.L_x_10476:
        /* <DEDUP_REMOVED lines=15> */
.L_x_10515:
        /* <DEDUP_REMOVED lines=48> */
.L_x_10488:
        /* <DEDUP_REMOVED lines=11> */
.L_x_10487:
[----:B------:R-:W-:Y:S05]  /*0bc0*/  BSYNC B1 ;  /* 0x0000000000017941 */ /* 0x000fea0003800000 */
.L_x_10486:
        /* <DEDUP_REMOVED lines=14> */
.L_x_10491:
        /* <DEDUP_REMOVED lines=100> */
.L_x_10490:
[----:B------:R-:W-:Y:S05]  /*12f0*/  BSYNC B1 ;  /* 0x0000000000017941 */ /* 0x000fea0003800000 */
.L_x_10489:
        /* <DEDUP_REMOVED lines=55> */
.L_x_10493:
[----:B------:R-:W-:Y:S05]  /*1670*/  BSYNC B1 ;  /* 0x0000000000017941 */ /* 0x000fea0003800000 */
.L_x_10492:
        /* <DEDUP_REMOVED lines=26> */
.L_x_10485:
[----:B------:R-:W-:Y:S05]  /*1820*/  BSYNC B0 ;  /* 0x0000000000007941 */ /* 0x000fea0003800000 */
.L_x_10484:
        /* <DEDUP_REMOVED lines=56> */
.L_x_10498:
        /* <DEDUP_REMOVED lines=8> */
.L_x_10497:
[----:B------:R-:W-:Y:S05]  /*1c30*/  BSYNC B1 ;  /* 0x0000000000017941 */ /* 0x000fea0003800000 */
.L_x_10496:
        /* <DEDUP_REMOVED lines=14> */
.L_x_10501:
        /* <DEDUP_REMOVED lines=52> */
.L_x_10500:
[----:B------:R-:W-:Y:S05]  /*2060*/  BSYNC B1 ;  /* 0x0000000000017941 */ /* 0x000fea0003800000 */
.L_x_10499:
        /* <DEDUP_REMOVED lines=31> */
.L_x_10503:
[----:B------:R-:W-:Y:S05]  /*2260*/  BSYNC B1 ;  /* 0x0000000000017941 */ /* 0x000fea0003800000 */
.L_x_10502:
        /* <DEDUP_REMOVED lines=14> */
.L_x_10495:
[----:B------:R-:W-:Y:S05]  /*2350*/  BSYNC B0 ;  /* 0x0000000000007941 */ /* 0x000fea0003800000 */
.L_x_10494:
        /* <DEDUP_REMOVED lines=22> */
.L_x_10505:
[----:B------:R-:W-:Y:S05]  /*24c0*/  BSYNC B0 ;  /* 0x0000000000007941 */ /* 0x000fea0003800000 */
.L_x_10504:
        /* <DEDUP_REMOVED lines=30> */
.L_x_10507:
[----:B------:R-:W-:Y:S05]  /*26b0*/  BSYNC B0 ;  /* 0x0000000000007941 */ /* 0x000fea0003800000 */
.L_x_10506:
        /* <DEDUP_REMOVED lines=10> */
.L_x_10509:
[----:B------:R-:W-:Y:S05]  /*2760*/  BSYNC B0 ;  /* 0x0000000000007941 */ /* 0x000fea0003800000 */
.L_x_10508:
        /* <DEDUP_REMOVED lines=28> */
.L_x_10482:
        /* <DEDUP_REMOVED lines=16> */
.L_x_10510:
[----:B------:R-:W-:Y:S05]  /*2a30*/  EXIT ;  /* 0x000000000000794d */ /* 0x000fea0003800000 */
.L_x_10483:
[----:B------:R-:W-:Y:S01]  /*2a40*/  HFMA2.MMA R11, -RZ, RZ, 0, 1.847743988037109375e-06 ;  /* 0x0000001fff0b7435 */ /* 0x000fe200000001ff */
[----:B------:R-:W-:Y:S01]  /*2a50*/  IMAD.MOV.U32 R12, RZ, RZ, 0x10 ;  /* 0x00000010ff0c7424 */ /* 0x000fe200078e00ff */
[----:B------:R-:W-:Y:S01]  /*2a60*/  MOV R2, 0xff7fffff ;  /* 0xff7fffff00027802 */ /* 0x000fe20000000f00 */
[----:B------:R-:W-:-:S08]  /*2a70*/  IMAD.MOV.U32 R15, RZ, RZ, -0x1 ;  /* 0xffffffffff0f7424 */ /* 0x000fd000078e00ff */
[----:B------:R-:W-:Y:S05]  /*2a80*/  WARPSYNC.COLLECTIVE R15, `(.L_x_10511) ;  /* 0x000000000f087348 */ /* 0x000fea0003c00000 */
[----:B------:R0:W1:Y:S02]  /*2a90*/  SHFL.BFLY P6, R14, R13, R12, R11 ;  /* 0x0c00000c0d0e7389 */ /* 0x00006400000c000b */
[----:B01----:R-:W-:Y:S01]  /*2aa0*/  ENDCOLLECTIVE ;  /* 0x000000000000791b */ /* 0x003fe20003800000 */
.L_x_10511:
[----:B------:R-:W-:Y:S01]  /*2ab0*/  IMAD.MOV.U32 R12, RZ, RZ, 0x8 ;  /* 0x00000008ff0c7424 */ /* 0x000fe200078e00ff */
[----:B------:R-:W-:-:S04]  /*2ac0*/  FMNMX.FTZ R0, R14, -3.40282346638528859812e+38, !PT ;  /* 0xff7fffff0e007809 */ /* 0x000fc80007810000 */
[----:B------:R-:W-:-:S07]  /*2ad0*/  MOV R13, R0 ;  /* 0x00000000000d7202 */ /* 0x000fce0000000f00 */
[----:B------:R-:W-:Y:S05]  /*2ae0*/  WARPSYNC.COLLECTIVE R15, `(.L_x_10512) ;  /* 0x000000000f087348 */ /* 0x000fea0003c00000 */
[----:B------:R0:W1:Y:S02]  /*2af0*/  SHFL.BFLY P6, R14, R13, R12, R11 ;  /* 0x0c00000c0d0e7389 */ /* 0x00006400000c000b */
[----:B01----:R-:W-:Y:S01]  /*2b00*/  ENDCOLLECTIVE ;  /* 0x000000000000791b */ /* 0x003fe20003800000 */
.L_x_10512:
[----:B------:R-:W-:Y:S01]  /*2b10*/  IMAD.MOV.U32 R12, RZ, RZ, 0x4 ;  /* 0x00000004ff0c7424 */ /* 0x000fe200078e00ff */
[----:B------:R-:W-:-:S04]  /*2b20*/  FMNMX.FTZ R3, R0, R14, !PT ;  /* 0x0000000e00037209 */ /* 0x000fc80007810000 */
[----:B------:R-:W-:-:S07]  /*2b30*/  MOV R13, R3 ;  /* 0x00000003000d7202 */ /* 0x000fce0000000f00 */
[----:B------:R-:W-:Y:S05]  /*2b40*/  WARPSYNC.COLLECTIVE R15, `(.L_x_10513) ;  /* 0x000000000f087348 */ /* 0x000fea0003c00000 */
[----:B------:R0:W1:Y:S02]  /*2b50*/  SHFL.BFLY P6, R14, R13, R12, R11 ;  /* 0x0c00000c0d0e7389 */ /* 0x00006400000c000b */
[----:B01----:R-:W-:Y:S01]  /*2b60*/  ENDCOLLECTIVE ;  /* 0x000000000000791b */ /* 0x003fe20003800000 */
.L_x_10513:
[----:B------:R-:W-:Y:S01]  /*2b70*/  IMAD.MOV.U32 R12, RZ, RZ, 0x2 ;  /* 0x00000002ff0c7424 */ /* 0x000fe200078e00ff */
[----:B------:R-:W-:-:S04]  /*2b80*/  FMNMX.FTZ R4, R3, R14, !PT ;  /* 0x0000000e03047209 */ /* 0x000fc80007810000 */
[----:B------:R-:W-:-:S07]  /*2b90*/  MOV R13, R4 ;  /* 0x00000004000d7202 */ /* 0x000fce0000000f00 */
[----:B------:R-:W-:Y:S05]  /*2ba0*/  WARPSYNC.COLLECTIVE R15, `(.L_x_10514) ;  /* 0x000000000f087348 */ /* 0x000fea0003c00000 */
[----:B------:R0:W1:Y:S02]  /*2bb0*/  SHFL.BFLY P6, R14, R13, R12, R11 ;  /* 0x0c00000c0d0e7389 */ /* 0x00006400000c000b */
[----:B01----:R-:W-:Y:S01]  /*2bc0*/  ENDCOLLECTIVE ;  /* 0x000000000000791b */ /* 0x003fe20003800000 */
.L_x_10514:
[----:B------:R-:W-:Y:S05]  /*2bd0*/  BRA `(.L_x_10515) ;  /* 0xffffffdc000c7947 */ /* 0x000fea000383ffff */
.L_x_10516:
        /* <DEDUP_REMOVED lines=10> */
.L_x_29757:


//--------------------- .text._ZN4vllm25paged_attention_v2_kernelI13__nv_bfloat16hLi256ELi16ELi128ELNS_18Fp8KVCacheDataTypeE1ELb1ELi512EEEvPfS3_PT_PKS4_PKT0_SA_ifPKiSC_iPKfiiiSE_SE_iiiii --------------------------
	.section	.text._ZN4vllm25paged_attention_v2_kernelI13__nv_bfloat16hLi256ELi16ELi128ELNS_18Fp8KVCacheDataTypeE1ELb1ELi512EEEvPfS3_PT_PKS4_PKT0_SA_ifPKiSC_iPKfiiiSE_SE_iiiii,"ax",@progbits
	.align	128
        .global         _ZN4vllm25paged_attention_v2_kernelI13__nv_bfloat16hLi256ELi16ELi128ELNS_18Fp8KVCacheDataTypeE1ELb1ELi512EEEvPfS3_PT_PKS4_PKT0_SA_ifPKiSC_iPKfiiiSE_SE_iiiii
        .type           _ZN4vllm25paged_attention_v2_kernelI13__nv_bfloat16hLi256ELi16ELi128ELNS_18Fp8KVCacheDataTypeE1ELb1ELi512EEEvPfS3_PT_PKS4_PKT0_SA_ifPKiSC_iPKfiiiSE_SE_iiiii,@function
        .size           _ZN4vllm25paged_attention_v2_kernelI13__nv_bfloat16hLi256ELi16ELi128ELNS_18Fp8KVCacheDataTypeE1ELb1ELi512EEEvPfS3_PT_PKS4_PKT0_SA_ifPKiSC_iPKfiiiSE_SE_iiiii,(.L_x_29758 - _ZN4vllm25paged_attention_v2_kernelI13__nv_bfloat16hLi256ELi16ELi128ELNS_18Fp8KVCacheDataTypeE1ELb1ELi512EEEvPfS3_PT_PKS4_PKT0_SA_ifPKiSC_iPKfiiiSE_SE_iiiii)
        .other          _ZN4vllm25paged_attention_v2_kernelI13__nv_bfloat16hLi256ELi16ELi128ELNS_18Fp8KVCacheDataTypeE1ELb1ELi512EEEvPfS3_PT_PKS4_PKT0_SA_ifPKiSC_iPKfiiiSE_SE_iiiii,@"STO_CUDA_ENTRY STV_DEFAULT"
_ZN4vllm25paged_attention_v2_kernelI13__nv_bfloat16hLi256ELi16ELi128ELNS_18Fp8KVCacheDataTypeE1ELb1ELi512EEEvPfS3_PT_PKS4_PKT0_SA_ifPKiSC_iPKfiiiSE_SE_iiiii:
.text._ZN4vllm25paged_attention_v2_kernelI13__nv_bfloat16hLi256ELi16ELi128ELNS_18Fp8KVCacheDataTypeE1ELb1ELi512EEEvPfS3_PT_PKS4_PKT0_SA_ifPKiSC_iPKfiiiSE_SE_iiiii:
        /* <DEDUP_REMOVED lines=60> */
.L_x_10521:
        /* <DEDUP_REMOVED lines=13> */
.L_x_10520:
[----:B------:R-:W-:Y:S05]  /*0490*/  BSYNC B1 ;  /* 0x0000000000017941 */ /* 0x000fea0003800000 */
.L_x_10519:
        /* <DEDUP_REMOVED lines=14> */
.L_x_10522:
        /* <DEDUP_REMOVED lines=21> */
.L_x_10518:
[----:B------:R-:W-:Y:S05]  /*06d0*/  BSYNC B0 ;  /* 0x0000000000007941 */ /* 0x000fea0003800000 */
.L_x_10517:
        /* <DEDUP_REMOVED lines=87> */
.L_x_10523:
[----:B------:R-:W-:Y:S02]  /*0c50*/  ULDC UR4, c[0x0][0x288] ;  /* 0x0000a20000047ab9 */ /* 0x000fe40000000800 */
[----:B-1----:R-:W-:-:S04]  /*0c60*/  IMAD R5, R24, UR4, R25 ;  /* 0x0000000418057c24 */ /* 0x002fc8000f8e0219 */
[----:B------:R-:W-:-:S07]  /*0c70*/  IMAD R6, R5, R6, RZ ;  /* 0x0000000605067224 */ /* 0x000fce00078e02ff */
.L_x_10524:
        /* <DEDUP_REMOVED lines=26> */
.L_x_10528:
        /* <DEDUP_REMOVED lines=41> */
.L_x_10526:
[----:B------:R-:W-:Y:S05]  /*10b0*/  BSYNC B7 ;  /* 0x0000000000077941 */ /* 0x000fea0003800000 */
.L_x_10525:
        /* <DEDUP_REMOVED lines=26> */
.L_x_10570:
        /* <DEDUP_REMOVED lines=49> */
.L_x_10534:
        /* <DEDUP_REMOVED lines=11> */
.L_x_10533:
[----:B------:R-:W-:Y:S05]  /*1620*/  BSYNC B1 ;  /* 0x0000000000017941 */ /* 0x000fea0003800000 */
.L_x_10532:
        /* <DEDUP_REMOVED lines=14> */
.L_x_10537:
        /* <DEDUP_REMOVED lines=100> */
.L_x_10536:
[----:B------:R-:W-:Y:S05]  /*1d50*/  BSYNC B1 ;  /* 0x0000000000017941 */ /* 0x000fea0003800000 */
.L_x_10535:
        /* <DEDUP_REMOVED lines=55> */
.L_x_10539:
[----:B------:R-:W-:Y:S05]  /*20d0*/  BSYNC B1 ;  /* 0x0000000000017941 */ /* 0x000fea0003800000 */
.L_x_10538:
        /* <DEDUP_REMOVED lines=26> */
.L_x_10531:
[----:B------:R-:W-:Y:S05]  /*2280*/  BSYNC B0 ;  /* 0x0000000000007941 */ /* 0x000fea0003800000 */
.L_x_10530:
        /* <DEDUP_REMOVED lines=57> */
.L_x_10544:
        /* <DEDUP_REMOVED lines=8> */
.L_x_10543:
[----:B------:R-:W-:Y:S05]  /*26a0*/  BSYNC B1 ;  /* 0x0000000000017941 */ /* 0x000fea0003800000 */
.L_x_10542:
        /* <DEDUP_REMOVED lines=14> */
.L_x_10547:
        /* <DEDUP_REMOVED lines=52> */
.L_x_10546:
[----:B------:R-:W-:Y:S05]  /*2ad0*/  BSYNC B1 ;  /* 0x0000000000017941 */ /* 0x000fea0003800000 */
.L_x_10545:
        /* <DEDUP_REMOVED lines=31> */
.L_x_10549:
[----:B------:R-:W-:Y:S05]  /*2cd0*/  BSYNC B1 ;  /* 0x0000000000017941 */ /* 0x000fea0003800000 */
.L_x_10548:
        /* <DEDUP_REMOVED lines=14> */
.L_x_10541:
[----:B------:R-:W-:Y:S05]  /*2dc0*/  BSYNC B0 ;  /* 0x0000000000007941 */ /* 0x000fea0003800000 */
.L_x_10540:
        /* <DEDUP_REMOVED lines=22> */
.L_x_10551:
[----:B------:R-:W-:Y:S05]  /*2f30*/  BSYNC B0 ;  /* 0x0000000000007941 */ /* 0x000fea0003800000 */
.L_x_10550:
        /* <DEDUP_REMOVED lines=27> */
.L_x_10555:
        /* <DEDUP_REMOVED lines=33> */
.L_x_10553:
[----:B------:R-:W-:Y:S05]  /*3300*/  BSYNC B6 ;  /* 0x0000000000067941 */ /* 0x000fea0003800000 */
.L_x_10552:
        /* <DEDUP_REMOVED lines=27> */
.L_x_10587:
        /* <DEDUP_REMOVED lines=39> */
.L_x_10558:
[----:B------:R-:W-:Y:S05]  /*3730*/  BSYNC B0 ;  /* 0x0000000000007941 */ /* 0x000fea0003800000 */
.L_x_10557:
        /* <DEDUP_REMOVED lines=35> */
.L_x_10560:
[----:B------:R-:W-:Y:S05]  /*3970*/  BSYNC B0 ;  /* 0x0000000000007941 */ /* 0x000fea0003800000 */
.L_x_10559:
        /* <DEDUP_REMOVED lines=19> */
.L_x_10562:
[----:B------:R-:W-:Y:S05]  /*3ab0*/  BSYNC B0 ;  /* 0x0000000000007941 */ /* 0x000fea0003800000 */
.L_x_10561:
        /* <DEDUP_REMOVED lines=36> */
.L_x_10564:
[----:B------:R-:W-:Y:S05]  /*3d00*/  BSYNC B0 ;  /* 0x0000000000007941 */ /* 0x000fea0003800000 */
.L_x_10563:
        /* <DEDUP_REMOVED lines=130> */
.L_x_10527:
        /* <DEDUP_REMOVED lines=16> */
.L_x_10554:
        /* <DEDUP_REMOVED lines=16> */
.L_x_10565:
[----:B------:R-:W-:Y:S05]  /*4730*/  EXIT ;  /* 0x000000000000794d */ /* 0x000fea0003800000 */
.L_x_10529:
[----:B------:R-:W-:Y:S01]  /*4740*/  MOV R12, 0x10 ;  /* 0x00000010000c7802 */ /* 0x000fe20000000f00 */
[----:B------:R-:W-:Y:S02]  /*4750*/  IMAD.MOV.U32 R11, RZ, RZ, 0x1f ;  /* 0x0000001fff0b7424 */ /* 0x000fe400078e00ff */
[----:B------:R-:W-:Y:S02]  /*4760*/  IMAD.MOV.U32 R15, RZ, RZ, -0x1 ;  /* 0xffffffffff0f7424 */ /* 0x000fe400078e00ff */
[----:B------:R-:W-:-:S07]  /*4770*/  IMAD.MOV.U32 R0, RZ, RZ, -0x800001 ;  /* 0xff7fffffff007424 */ /* 0x000fce00078e00ff */
[----:B------:R-:W-:Y:S05]  /*4780*/  WARPSYNC.COLLECTIVE R15, `(.L_x_10566) ;  /* 0x000000000f087348 */ /* 0x000fea0003c00000 */
[----:B------:R0:W1:Y:S02]  /*4790*/  SHFL.BFLY P6, R14, R13, R12, R11 ;  /* 0x0c00000c0d0e7389 */ /* 0x00006400000c000b */
[----:B01----:R-:W-:Y:S01]  /*47a0*/  ENDCOLLECTIVE ;  /* 0x000000000000791b */ /* 0x003fe20003800000 */
.L_x_10566:
[----:B------:R-:W-:Y:S01]  /*47b0*/  IMAD.MOV.U32 R12, RZ, RZ, 0x8 ;  /* 0x00000008ff0c7424 */ /* 0x000fe200078e00ff */
[----:B------:R-:W-:-:S04]  /*47c0*/  FMNMX.FTZ R2, R14, -3.40282346638528859812e+38, !PT ;  /* 0xff7fffff0e027809 */ /* 0x000fc80007810000 */
[----:B------:R-:W-:-:S07]  /*47d0*/  MOV R13, R2 ;  /* 0x00000002000d7202 */ /* 0x000fce0000000f00 */
[----:B------:R-:W-:Y:S05]  /*47e0*/  WARPSYNC.COLLECTIVE R15, `(.L_x_10567) ;  /* 0x000000000f087348 */ /* 0x000fea0003c00000 */
[----:B------:R0:W1:Y:S02]  /*47f0*/  SHFL.BFLY P6, R14, R13, R12, R11 ;  /* 0x0c00000c0d0e7389 */ /* 0x00006400000c000b */
[----:B01----:R-:W-:Y:S01]  /*4800*/  ENDCOLLECTIVE ;  /* 0x000000000000791b */ /* 0x003fe20003800000 */
.L_x_10567:
[----:B------:R-:W-:Y:S01]  /*4810*/  HFMA2.MMA R12, -RZ, RZ, 0, 2.384185791015625e-07 ;  /* 0x00000004ff0c7435 */ /* 0x000fe200000001ff */
[----:B------:R-:W-:-:S05]  /*4820*/  FMNMX.FTZ R3, R2, R14, !PT ;  /* 0x0000000e02037209 */ /* 0x000fca0007810000 */
[----:B------:R-:W-:-:S07]  /*4830*/  IMAD.MOV.U32 R13, RZ, RZ, R3 ;  /* 0x000000ffff0d7224 */ /* 0x000fce00078e0003 */
[----:B------:R-:W-:Y:S05]  /*4840*/  WARPSYNC.COLLECTIVE R15, `(.L_x_10568) ;  /* 0x000000000f087348 */ /* 0x000fea0003c00000 */
[----:B------:R0:W1:Y:S02]  /*4850*/  SHFL.BFLY P6, R14, R13, R12, R11 ;  /* 0x0c00000c0d0e7389 */ /* 0x00006400000c000b */
[----:B01----:R-:W-:Y:S01]  /*4860*/  ENDCOLLECTIVE ;  /* 0x000000000000791b */ /* 0x003fe20003800000 */
.L_x_10568:
[----:B------:R-:W-:Y:S02]  /*4870*/  MOV R12, 0x2 ;  /* 0x00000002000c7802 */ /* 0x000fe40000000f00 */
[----:B------:R-:W-:-:S05]  /*4880*/  FMNMX.FTZ R4, R3, R14, !PT ;  /* 0x0000000e03047209 */ /* 0x000fca0007810000 */
[----:B------:R-:W-:-:S07]  /*4890*/  IMAD.MOV.U32 R13, RZ, RZ, R4 ;  /* 0x000000ffff0d7224 */ /* 0x000fce00078e0004 */
[----:B------:R-:W-:Y:S05]  /*48a0*/  WARPSYNC.COLLECTIVE R15, `(.L_x_10569) ;  /* 0x000000000f087348 */ /* 0x000fea0003c00000 */
[----:B------:R0:W1:Y:S02]  /*48b0*/  SHFL.BFLY P6, R14, R13, R12, R11 ;  /* 0x0c00000c0d0e7389 */ /* 0x00006400000c000b */
[----:B01----:R-:W-:Y:S01]  /*48c0*/  ENDCOLLECTIVE ;  /* 0x000000000000791b */ /* 0x003fe20003800000 */
.L_x_10569:
[----:B------:R-:W-:Y:S05]  /*48d0*/  BRA `(.L_x_10570) ;  /* 0xffffffc800607947 */ /* 0x000fea000383ffff */
.L_x_10556:
[----:B-1-3--:R-:W-:Y:S01]  /*48e0*/  HFMA2.MMA R13, -RZ, RZ, 0, 0 ;  /* 0x00000000ff0d7435 */ /* 0x00afe200000001ff */
[----:B------:R-:W-:Y:S01]  /*48f0*/  IMAD.MOV.U32 R12, RZ, RZ, 0x1 ;  /* 0x00000001ff0c7424 */ /* 0x000fe200078e00ff */
[----:B0-----:R-:W-:Y:S01]  /*4900*/  MOV R11, 0x1f ;  /* 0x0000001f000b7802 */ /* 0x001fe20000000f00 */
[----:B--2---:R-:W-:-:S08]  /*4910*/  IMAD.MOV.U32 R15, RZ, RZ, -0x1 ;  /* 0xffffffffff0f7424 */ /* 0x004fd000078e00ff */
[----:B------:R-:W-:Y:S05]  /*4920*/  WARPSYNC.COLLECTIVE R15, `(.L_x_10571) ;  /* 0x000000000f087348 */ /* 0x000fea0003c00000 */
[----:B------:R0:W1:Y:S02]  /*4930*/  SHFL.BFLY P6, R14, R13, R12, R11 ;  /* 0x0c00000c0d0e7389 */ /* 0x00006400000c000b */
[----:B01----:R-:W-:Y:S01]  /*4940*/  ENDCOLLECTIVE ;  /* 0x000000000000791b */ /* 0x003fe20003800000 */
.L_x_10571:
[----:B------:R-:W-:-:S07]  /*4950*/  MOV R7, R14 ;  /* 0x0000000e00077202 */ /* 0x000fce0000000f00 */
[----:B------:R-:W-:Y:S05]  /*4960*/  WARPSYNC.COLLECTIVE R15, `(.L_x_10572) ;  /* 0x000000000f087348 */ /* 0x000fea0003c00000 */
[----:B------:R0:W1:Y:S02]  /*4970*/  SHFL.BFLY P6, R14, R13, R12, R11 ;  /* 0x0c00000c0d0e7389 */ /* 0x00006400000c000b */
[----:B01----:R-:W-:Y:S01]  /*4980*/  ENDCOLLECTIVE ;  /* 0x000000000000791b */ /* 0x003fe20003800000 */
.L_x_10572:
[----:B------:R-:W-:Y:S01]  /*4990*/  FADD.FTZ R7, RZ, R7 ;  /* 0x00000007ff077221 */ /* 0x000fe20000010000 */
[----:B------:R-:W-:-:S07]  /*49a0*/  IMAD.MOV.U32 R8, RZ, RZ, R14 ;  /* 0x000000ffff087224 */ /* 0x000fce00078e000e */
[----:B------:R-:W-:Y:S05]  /*49b0*/  WARPSYNC.COLLECTIVE R15, `(.L_x_10573) ;  /* 0x000000000f087348 */ /* 0x000fea0003c00000 */
[----:B------:R0:W1:Y:S02]  /*49c0*/  SHFL.BFLY P6, R14, R13, R12, R11 ;  /* 0x0c00000c0d0e7389 */ /* 0x00006400000c000b */
[----:B01----:R-:W-:Y:S01]  /*49d0*/  ENDCOLLECTIVE ;  /* 0x000000000000791b */ /* 0x003fe20003800000 */
.L_x_10573:
[----:B------:R-:W-:Y:S01]  /*49e0*/  FADD.FTZ R8, RZ, R8 ;  /* 0x00000008ff087221 */ /* 0x000fe20000010000 */
[----:B------:R-:W-:-:S07]  /*49f0*/  MOV R20, R14 ;  /* 0x0000000e00147202 */ /* 0x000fce0000000f00 */
[----:B------:R-:W-:Y:S05]  /*4a00*/  WARPSYNC.COLLECTIVE R15, `(.L_x_10574) ;  /* 0x000000000f087348 */ /* 0x000fea0003c00000 */
[----:B------:R0:W1:Y:S02]  /*4a10*/  SHFL.BFLY P6, R14, R13, R12, R11 ;  /* 0x0c00000c0d0e7389 */ /* 0x00006400000c000b */
[----:B01----:R-:W-:Y:S01]  /*4a20*/  ENDCOLLECTIVE ;  /* 0x000000000000791b */ /* 0x003fe20003800000 */
.L_x_10574:
[----:B------:R-:W-:Y:S01]  /*4a30*/  FADD.FTZ R20, RZ, R20 ;  /* 0x00000014ff147221 */ /* 0x000fe20000010000 */
[----:B------:R-:W-:-:S07]  /*4a40*/  IMAD.MOV.U32 R19, RZ, RZ, R14 ;  /* 0x000000ffff137224 */ /* 0x000fce00078e000e */
[----:B------:R-:W-:Y:S05]  /*4a50*/  WARPSYNC.COLLECTIVE R15, `(.L_x_10575) ;  /* 0x000000000f087348 */ /* 0x000fea0003c00000 */
[----:B------:R0:W1:Y:S02]  /*4a60*/  SHFL.BFLY P6, R14, R13, R12, R11 ;  /* 0x0c00000c0d0e7389 */ /* 0x00006400000c000b */
[----:B01----:R-:W-:Y:S01]  /*4a70*/  ENDCOLLECTIVE ;  /* 0x000000000000791b */ /* 0x003fe20003800000 */
.L_x_10575:
[----:B------:R-:W-:Y:S01]  /*4a80*/  FADD.FTZ R19, RZ, R19 ;  /* 0x00000013ff137221 */ /* 0x000fe20000010000 */
[----:B------:R-:W-:-:S07]  /*4a90*/  MOV R10, R14 ;  /* 0x0000000e000a7202 */ /* 0x000fce0000000f00 */
[----:B------:R-:W-:Y:S05]  /*4aa0*/  WARPSYNC.COLLECTIVE R15, `(.L_x_10576) ;  /* 0x000000000f087348 */ /* 0x000fea0003c00000 */
[----:B------:R0:W1:Y:S02]  /*4ab0*/  SHFL.BFLY P6, R14, R13, R12, R11 ;  /* 0x0c00000c0d0e7389 */ /* 0x00006400000c000b */
[----:B01----:R-:W-:Y:S01]  /*4ac0*/  ENDCOLLECTIVE ;  /* 0x000000000000791b */ /* 0x003fe20003800000 */
.L_x_10576:
[----:B------:R-:W-:Y:S01]  /*4ad0*/  FADD.FTZ R10, RZ, R10 ;  /* 0x0000000aff0a7221 */ /* 0x000fe20000010000 */
[----:B------:R-:W-:-:S07]  /*4ae0*/  IMAD.MOV.U32 R16, RZ, RZ, R14 ;  /* 0x000000ffff107224 */ /* 0x000fce00078e000e */
[----:B------:R-:W-:Y:S05]  /*4af0*/  WARPSYNC.COLLECTIVE R15, `(.L_x_10577) ;  /* 0x000000000f087348 */ /* 0x000fea0003c00000 */
[----:B------:R0:W1:Y:S02]  /*4b00*/  SHFL.BFLY P6, R14, R13, R12, R11 ;  /* 0x0c00000c0d0e7389 */ /* 0x00006400000c000b */
[----:B01----:R-:W-:Y:S01]  /*4b10*/  ENDCOLLECTIVE ;  /* 0x000000000000791b */ /* 0x003fe20003800000 */
.L_x_10577:
[----:B------:R-:W-:Y:S01]  /*4b20*/  FADD.FTZ R16, RZ, R16 ;  /* 0x00000010ff107221 */ /* 0x000fe20000010000 */
[----:B------:R-:W-:-:S07]  /*4b30*/  MOV R17, R14 ;  /* 0x0000000e00117202 */ /* 0x000fce0000000f00 */
[----:B------:R-:W-:Y:S05]  /*4b40*/  WARPSYNC.COLLECTIVE R15, `(.L_x_10578) ;  /* 0x000000000f087348 */ /* 0x000fea0003c00000 */
[----:B------:R0:W1:Y:S02]  /*4b50*/  SHFL.BFLY P6, R14, R13, R12, R11 ;  /* 0x0c00000c0d0e7389 */ /* 0x00006400000c000b */
[----:B01----:R-:W-:Y:S01]  /*4b60*/  ENDCOLLECTIVE ;  /* 0x000000000000791b */ /* 0x003fe20003800000 */
.L_x_10578:
[----:B------:R-:W-:Y:S01]  /*4b70*/  FADD.FTZ R17, RZ, R17 ;  /* 0x00000011ff117221 */ /* 0x000fe20000010000 */
[----:B------:R-:W-:-:S07]  /*4b80*/  IMAD.MOV.U32 R18, RZ, RZ, R14 ;  /* 0x000000ffff127224 */ /* 0x000fce00078e000e */
[----:B------:R-:W-:Y:S05]  /*4b90*/  WARPSYNC.COLLECTIVE R15, `(.L_x_10579) ;  /* 0x000000000f087348 */ /* 0x000fea0003c00000 */
[----:B------:R0:W1:Y:S02]  /*4ba0*/  SHFL.BFLY P6, R14, R13, R12, R11 ;  /* 0x0c00000c0d0e7389 */ /* 0x00006400000c000b */
[----:B01----:R-:W-:Y:S01]  /*4bb0*/  ENDCOLLECTIVE ;  /* 0x000000000000791b */ /* 0x003fe20003800000 */
.L_x_10579:
[----:B------:R-:W-:Y:S01]  /*4bc0*/  FADD.FTZ R18, RZ, R18 ;  /* 0x00000012ff127221 */ /* 0x000fe20000010000 */
[----:B------:R-:W-:-:S07]  /*4bd0*/  MOV R0, R14 ;  /* 0x0000000e00007202 */ /* 0x000fce0000000f00 */
[----:B------:R-:W-:Y:S05]  /*4be0*/  WARPSYNC.COLLECTIVE R15, `(.L_x_10580) ;  /* 0x000000000f087348 */ /* 0x000fea0003c00000 */
[----:B------:R0:W1:Y:S02]  /*4bf0*/  SHFL.BFLY P6, R14, R13, R12, R11 ;  /* 0x0c00000c0d0e7389 */ /* 0x00006400000c000b */
[----:B01----:R-:W-:Y:S01]  /*4c00*/  ENDCOLLECTIVE ;  /* 0x000000000000791b */ /* 0x003fe20003800000 */
.L_x_10580:
[----:B------:R-:W-:Y:S01]  /*4c10*/  FADD.FTZ R0, RZ, R0 ;  /* 0x00000000ff007221 */ /* 0x000fe20000010000 */
[----:B------:R-:W-:-:S07]  /*4c20*/  IMAD.MOV.U32 R2, RZ, RZ, R14 ;  /* 0x000000ffff027224 */ /* 0x000fce00078e000e */
[----:B------:R-:W-:Y:S05]  /*4c30*/  WARPSYNC.COLLECTIVE R15, `(.L_x_10581) ;  /* 0x000000000f087348 */ /* 0x000fea0003c00000 */
[----:B------:R0:W1:Y:S02]  /*4c40*/  SHFL.BFLY P6, R14, R13, R12, R11 ;  /* 0x0c00000c0d0e7389 */ /* 0x00006400000c000b */
[----:B01----:R-:W-:Y:S01]  /*4c50*/  ENDCOLLECTIVE ;  /* 0x000000000000791b */ /* 0x003fe20003800000 */
.L_x_10581:
[----:B------:R-:W-:Y:S01]  /*4c60*/  FADD.FTZ R2, RZ, R2 ;  /* 0x00000002ff027221 */ /* 0x000fe20000010000 */
[----:B------:R-:W-:-:S07]  /*4c70*/  MOV R3, R14 ;  /* 0x0000000e00037202 */ /* 0x000fce0000000f00 */
[----:B------:R-:W-:Y:S05]  /*4c80*/  WARPSYNC.COLLECTIVE R15, `(.L_x_10582) ;  /* 0x000000000f087348 */ /* 0x000fea0003c00000 */
[----:B------:R0:W1:Y:S02]  /*4c90*/  SHFL.BFLY P6, R14, R13, R12, R11 ;  /* 0x0c00000c0d0e7389 */ /* 0x00006400000c000b */
[----:B01----:R-:W-:Y:S01]  /*4ca0*/  ENDCOLLECTIVE ;  /* 0x000000000000791b */ /* 0x003fe20003800000 */
.L_x_10582:
[----:B------:R-:W-:Y:S01]  /*4cb0*/  FADD.FTZ R3, RZ, R3 ;  /* 0x00000003ff037221 */ /* 0x000fe20000010000 */
[----:B------:R-:W-:-:S07]  /*4cc0*/  IMAD.MOV.U32 R4, RZ, RZ, R14 ;  /* 0x000000ffff047224 */ /* 0x000fce00078e000e */
[----:B------:R-:W-:Y:S05]  /*4cd0*/  WARPSYNC.COLLECTIVE R15, `(.L_x_10583) ;  /* 0x000000000f087348 */ /* 0x000fea0003c00000 */
[----:B------:R0:W1:Y:S02]  /*4ce0*/  SHFL.BFLY P6, R14, R13, R12, R11 ;  /* 0x0c00000c0d0e7389 */ /* 0x00006400000c000b */
[----:B01----:R-:W-:Y:S01]  /*4cf0*/  ENDCOLLECTIVE ;  /* 0x000000000000791b */ /* 0x003fe20003800000 */
.L_x_10583:
[----:B------:R-:W-:Y:S01]  /*4d00*/  FADD.FTZ R4, RZ, R4 ;  /* 0x00000004ff047221 */ /* 0x000fe20000010000 */
[----:B------:R-:W-:-:S07]  /*4d10*/  MOV R5, R14 ;  /* 0x0000000e00057202 */ /* 0x000fce0000000f00 */
[----:B------:R-:W-:Y:S05]  /*4d20*/  WARPSYNC.COLLECTIVE R15, `(.L_x_10584) ;  /* 0x000000000f087348 */ /* 0x000fea0003c00000 */
[----:B------:R0:W1:Y:S02]  /*4d30*/  SHFL.BFLY P6, R14, R13, R12, R11 ;  /* 0x0c00000c0d0e7389 */ /* 0x00006400000c000b */
[----:B01----:R-:W-:Y:S01]  /*4d40*/  ENDCOLLECTIVE ;  /* 0x000000000000791b */ /* 0x003fe20003800000 */
.L_x_10584:
[----:B------:R-:W-:Y:S01]  /*4d50*/  FADD.FTZ R5, RZ, R5 ;  /* 0x00000005ff057221 */ /* 0x000fe20000010000 */
[----:B------:R-:W-:-:S07]  /*4d60*/  IMAD.MOV.U32 R6, RZ, RZ, R14 ;  /* 0x000000ffff067224 */ /* 0x000fce00078e000e */
[----:B------:R-:W-:Y:S05]  /*4d70*/  WARPSYNC.COLLECTIVE R15, `(.L_x_10585) ;  /* 0x000000000f087348 */ /* 0x000fea0003c00000 */
[----:B------:R0:W1:Y:S02]  /*4d80*/  SHFL.BFLY P6, R14, R13, R12, R11 ;  /* 0x0c00000c0d0e7389 */ /* 0x00006400000c000b */
[----:B01----:R-:W-:Y:S01]  /*4d90*/  ENDCOLLECTIVE ;  /* 0x000000000000791b */ /* 0x003fe20003800000 */
.L_x_10585:
[----:B------:R-:W-:Y:S01]  /*4da0*/  FADD.FTZ R6, RZ, R6 ;  /* 0x00000006ff067221 */ /* 0x000fe20000010000 */
[----:B------:R-:W-:-:S07]  /*4db0*/  MOV R9, R14 ;  /* 0x0000000e00097202 */ /* 0x000fce0000000f00 */
[----:B------:R-:W-:Y:S05]  /*4dc0*/  WARPSYNC.COLLECTIVE R15, `(.L_x_10586) ;  /* 0x000000000f087348 */ /* 0x000fea0003c00000 */
[----:B------:R0:W1:Y:S02]  /*4dd0*/  SHFL.BFLY P6, R14, R13, R12, R11 ;  /* 0x0c00000c0d0e7389 */ /* 0x00006400000c000b */
[----:B01----:R-:W-:Y:S01]  /*4de0*/  ENDCOLLECTIVE ;  /* 0x000000000000791b */ /* 0x003fe20003800000 */
.L_x_10586:
[----:B------:R-:W-:Y:S01]  /*4df0*/  FADD.FTZ R9, RZ, R9 ;  /* 0x00000009ff097221 */ /* 0x000fe20000010000 */
[----:B------:R-:W-:Y:S06]  /*4e00*/  BRA `(.L_x_10587) ;  /* 0xffffffe400ac7947 */ /* 0x000fec000383ffff */
.L_x_10588:
        /* <DEDUP_REMOVED lines=15> */
.L_x_29758:


//--------------------- .text._ZN4vllm25paged_attention_v2_kernelI13__nv_bfloat16hLi192ELi16ELi128ELNS_18Fp8KVCacheDataTypeE1ELb1ELi512EEEvPfS3_PT_PKS4_PKT0_SA_ifPKiSC_iPKfiiiSE_SE_iiiii --------------------------
	.section	.text._ZN4vllm25paged_attention_v2_kernelI13__nv_bfloat16hLi192ELi16ELi128ELNS_18Fp8KVCacheDataTypeE1ELb1ELi512EEEvPfS3_PT_PKS4_PKT0_SA_ifPKiSC_iPKfiiiSE_SE_iiiii,"ax",@progbits
	.align	128
        .global         _ZN4vllm25paged_attention_v2_kernelI13__nv_bfloat16hLi192ELi16ELi128ELNS_18Fp8KVCacheDataTypeE1ELb1ELi512EEEvPfS3_PT_PKS4_PKT0_SA_ifPKiSC_iPKfiiiSE_SE_iiiii
        .type           _ZN4vllm25paged_attention_v2_kernelI13__nv_bfloat16hLi192ELi16ELi128ELNS_18Fp8KVCacheDataTypeE1ELb1ELi512EEEvPfS3_PT_PKS4_PKT0_SA_ifPKiSC_iPKfiiiSE_SE_iiiii,@function
        .size           _ZN4vllm25paged_attention_v2_kernelI13__nv_bfloat16hLi192ELi16ELi128ELNS_18Fp8KVCacheDataTypeE1ELb1ELi512EEEvPfS3_PT_PKS4_PKT0_SA_ifPKiSC_iPKfiiiSE_SE_iiiii,(.L_x_29759 - _ZN4vllm25paged_attention_v2_kernelI13__nv_bfloat16hLi192ELi16ELi128ELNS_18Fp8KVCacheDataTypeE1ELb1ELi512EEEvPfS3_PT_PKS4_PKT0_SA_ifPKiSC_iPKfiiiSE_SE_iiiii)
        .other          _ZN4vllm25paged_attention_v2_kernelI13__nv_bfloat16hLi192ELi16ELi128ELNS_18Fp8KVCacheDataTypeE1ELb1ELi512EEEvPfS3_PT_PKS4_PKT0_SA_ifPKiSC_iPKfiiiSE_SE_iiiii,@"STO_CUDA_ENTRY STV_DEFAULT"
_ZN4vllm25paged_attention_v2_kernelI13__nv_bfloat16hLi192ELi16ELi128ELNS_18Fp8KVCacheDataTypeE1ELb1ELi512EEEvPfS3_PT_PKS4_PKT0_SA_ifPKiSC_iPKfiiiSE_SE_iiiii:
.text._ZN4vllm25paged_attention_v2_kernelI13__nv_bfloat16hLi192ELi16ELi128ELNS_18Fp8KVCacheDataTypeE1ELb1ELi512EEEvPfS3_PT_PKS4_PKT0_SA_ifPKiSC_iPKfiiiSE_SE_iiiii:
        /* <DEDUP_REMOVED lines=60> */
.L_x_10593:
        /* <DEDUP_REMOVED lines=13> */
.L_x_10592:
[----:B------:R-:W-:Y:S05]  /*0490*/  BSYNC B1 ;  /* 0x0000000000017941 */ /* 0x000fea0003800000 */
.L_x_10591:
        /* <DEDUP_REMOVED lines=14> */
.L_x_10594:
        /* <DEDUP_REMOVED lines=21> */
.L_x_10590:
[----:B------:R-:W-:Y:S05]  /*06d0*/  BSYNC B0 ;  /* 0x0000000000007941 */ /* 0x000fea0003800000 */
.L_x_10589:
        /* <DEDUP_REMOVED lines=86> */
.L_x_10595:
[----:B------:R-:W-:Y:S02]  /*0c40*/  ULDC UR4, c[0x0][0x288] ;  /* 0x0000a20000047ab9 */ /* 0x000fe40000000800 */
[----:B-1----:R-:W-:-:S04]  /*0c50*/  IMAD R5, R17, UR4, R24 ;  /* 0x0000000411057c24 */ /* 0x002fc8000f8e0218 */
[----:B------:R-:W-:-:S07]  /*0c60*/  IMAD R6, R5, R6, RZ ;  /* 0x0000000605067224 */ /* 0x000fce00078e02ff */
.L_x_10596:
        /* <DEDUP_REMOVED lines=26> */
.L_x_10600:
        /* <DEDUP_REMOVED lines=41> */
.L_x_10598:
[----:B------:R-:W-:Y:S05]  /*10a0*/  BSYNC B7 ;  /* 0x0000000000077941 */ /* 0x000fea0003800000 */
.L_x_10597:
        /* <DEDUP_REMOVED lines=26> */
.L_x_10642:
        /* <DEDUP_REMOVED lines=49> */
.L_x_10606:
        /* <DEDUP_REMOVED lines=11> */
.L_x_10605:
[----:B------:R-:W-:Y:S05]  /*1610*/  BSYNC B1 ;  /* 0x0000000000017941 */ /* 0x000fea0003800000 */
.L_x_10604:
        /* <DEDUP_REMOVED lines=14> */
.L_x_10609:
        /* <DEDUP_REMOVED lines=100> */
.L_x_10608:
[----:B------:R-:W-:Y:S05]  /*1d40*/  BSYNC B1 ;  /* 0x0000000000017941 */ /* 0x000fea0003800000 */
.L_x_10607:
        /* <DEDUP_REMOVED lines=55> */
.L_x_10611:
[----:B------:R-:W-:Y:S05]  /*20c0*/  BSYNC B1 ;  /* 0x0000000000017941 */ /* 0x000fea0003800000 */
.L_x_10610:
        /* <DEDUP_REMOVED lines=26> */
.L_x_10603:
[----:B------:R-:W-:Y:S05]  /*2270*/  BSYNC B0 ;  /* 0x0000000000007941 */ /* 0x000fea0003800000 */
.L_x_10602:
        /* <DEDUP_REMOVED lines=57> */
.L_x_10616:
        /* <DEDUP_REMOVED lines=8> */
.L_x_10615:
[----:B------:R-:W-:Y:S05]  /*2690*/  BSYNC B1 ;  /* 0x0000000000017941 */ /* 0x000fea0003800000 */
.L_x_10614:
        /* <DEDUP_REMOVED lines=14> */
.L_x_10619:
        /* <DEDUP_REMOVED lines=52> */
.L_x_10618:
[----:B------:R-:W-:Y:S05]  /*2ac0*/  BSYNC B1 ;  /* 0x0000000000017941 */ /* 0x000fea0003800000 */
.L_x_10617:
        /* <DEDUP_REMOVED lines=31> */
.L_x_10621:
[----:B------:R-:W-:Y:S05]  /*2cc0*/  BSYNC B1 ;  /* 0x0000000000017941 */ /* 0x000fea0003800000 */
.L_x_10620:
        /* <DEDUP_REMOVED lines=14> */
.L_x_10613:
[----:B------:R-:W-:Y:S05]  /*2db0*/  BSYNC B0 ;  /* 0x0000000000007941 */ /* 0x000fea0003800000 */
.L_x_10612:
        /* <DEDUP_REMOVED lines=22> */
.L_x_10623:
[----:B------:R-:W-:Y:S05]  /*2f20*/  BSYNC B0 ;  /* 0x0000000000007941 */ /* 0x000fea0003800000 */
.L_x_10622:
        /* <DEDUP_REMOVED lines=27> */
.L_x_10627:
        /* <DEDUP_REMOVED lines=33> */
.L_x_10625:
[----:B------:R-:W-:Y:S05]  /*32f0*/  BSYNC B6 ;  /* 0x0000000000067941 */ /* 0x000fea0003800000 */
.L_x_10624:
        /* <DEDUP_REMOVED lines=21> */
.L_x_10655:
        /* <DEDUP_REMOVED lines=36> */
.L_x_10630:
[----:B------:R-:W-:Y:S05]  /*3690*/  BSYNC B0 ;  /* 0x0000000000007941 */ /* 0x000fea0003800000 */
.L_x_10629:
        /* <DEDUP_REMOVED lines=27> */
.L_x_10632:
[----:B------:R-:W-:Y:S05]  /*3850*/  BSYNC B0 ;  /* 0x0000000000007941 */ /* 0x000fea0003800000 */
.L_x_10631:
        /* <DEDUP_REMOVED lines=15> */
.L_x_10634:
[----:B------:R-:W-:Y:S05]  /*3950*/  BSYNC B0 ;  /* 0x0000000000007941 */ /* 0x000fea0003800000 */
.L_x_10633:
        /* <DEDUP_REMOVED lines=27> */
.L_x_10636:
[----:B------:R-:W-:Y:S05]  /*3b10*/  BSYNC B0 ;  /* 0x0000000000007941 */ /* 0x000fea0003800000 */
.L_x_10635:
        /* <DEDUP_REMOVED lines=100> */
.L_x_10599:
        /* <DEDUP_REMOVED lines=16> */
.L_x_10626:
        /* <DEDUP_REMOVED lines=16> */
.L_x_10637:
[----:B------:R-:W-:Y:S05]  /*4360*/  EXIT ;  /* 0x000000000000794d */ /* 0x000fea0003800000 */
.L_x_10601:
[----:B------:R-:W-:Y:S01]  /*4370*/  MOV R12, 0x10 ;  /* 0x00000010000c7802 */ /* 0x000fe20000000f00 */
[----:B------:R-:W-:Y:S01]  /*4380*/  IMAD.MOV.U32 R11, RZ, RZ, 0x1f ;  /* 0x0000001fff0b7424 */ /* 0x000fe200078e00ff */
[----:B------:R-:W-:Y:S01]  /*4390*/  MOV R15, 0xffffffff ;  /* 0xffffffff000f7802 */ /* 0x000fe20000000f00 */
[----:B------:R-:W-:-:S07]  /*43a0*/  IMAD.MOV.U32 R0, RZ, RZ, -0x800001 ;  /* 0xff7fffffff007424 */ /* 0x000fce00078e00ff */
[----:B------:R-:W-:Y:S05]  /*43b0*/  WARPSYNC.COLLECTIVE R15, `(.L_x_10638) ;  /* 0x000000000f087348 */ /* 0x000fea0003c00000 */
[----:B------:R0:W1:Y:S02]  /*43c0*/  SHFL.BFLY P6, R14, R13, R12, R11 ;  /* 0x0c00000c0d0e7389 */ /* 0x00006400000c000b */
[----:B01----:R-:W-:Y:S01]  /*43d0*/  ENDCOLLECTIVE ;  /* 0x000000000000791b */ /* 0x003fe20003800000 */
.L_x_10638:
[----:B------:R-:W-:Y:S01]  /*43e0*/  HFMA2.MMA R12, -RZ, RZ, 0, 4.76837158203125e-07 ;  /* 0x00000008ff0c7435 */ /* 0x000fe200000001ff */
[----:B------:R-:W-:-:S05]  /*43f0*/  FMNMX.FTZ R2, R14, -3.40282346638528859812e+38, !PT ;  /* 0xff7fffff0e027809 */ /* 0x000fca0007810000 */
[----:B------:R-:W-:-:S07]  /*4400*/  IMAD.MOV.U32 R13, RZ, RZ, R2 ;  /* 0x000000ffff0d7224 */ /* 0x000fce00078e0002 */
[----:B------:R-:W-:Y:S05]  /*4410*/  WARPSYNC.COLLECTIVE R15, `(.L_x_10639) ;  /* 0x000000000f087348 */ /* 0x000fea0003c00000 */
[----:B------:R0:W1:Y:S02]  /*4420*/  SHFL.BFLY P6, R14, R13, R12, R11 ;  /* 0x0c00000c0d0e7389 */ /* 0x00006400000c000b */
[----:B01----:R-:W-:Y:S01]  /*4430*/  ENDCOLLECTIVE ;  /* 0x000000000000791b */ /* 0x003fe20003800000 */
.L_x_10639:
[----:B------:R-:W-:Y:S02]  /*4440*/  MOV R12, 0x4 ;  /* 0x00000004000c7802 */ /* 0x000fe40000000f00 */
[----:B------:R-:W-:-:S05]  /*4450*/  FMNMX.FTZ R3, R2, R14, !PT ;  /* 0x0000000e02037209 */ /* 0x000fca0007810000 */
[----:B------:R-:W-:-:S07]  /*4460*/  IMAD.MOV.U32 R13, RZ, RZ, R3 ;  /* 0x000000ffff0d7224 */ /* 0x000fce00078e0003 */
[----:B------:R-:W-:Y:S05]  /*4470*/  WARPSYNC.COLLECTIVE R15, `(.L_x_10640) ;  /* 0x000000000f087348 */ /* 0x000fea0003c00000 */
[----:B------:R0:W1:Y:S02]  /*4480*/  SHFL.BFLY P6, R14, R13, R12, R11 ;  /* 0x0c00000c0d0e7389 */ /* 0x00006400000c000b */
[----:B01----:R-:W-:Y:S01]  /*4490*/  ENDCOLLECTIVE ;  /* 0x000000000000791b */ /* 0x003fe20003800000 */
.L_x_10640:
[----:B------:R-:W-:Y:S01]  /*44a0*/  HFMA2.MMA R12, -RZ, RZ, 0, 1.1920928955078125e-07 ;  /* 0x00000002ff0c7435 */ /* 0x000fe200000001ff */
[----:B------:R-:W-:-:S05]  /*44b0*/  FMNMX.FTZ R4, R3, R14, !PT ;  /* 0x0000000e03047209 */ /* 0x000fca0007810000 */
[----:B------:R-:W-:-:S07]  /*44c0*/  IMAD.MOV.U32 R13, RZ, RZ, R4 ;  /* 0x000000ffff0d7224 */ /* 0x000fce00078e0004 */
[----:B------:R-:W-:Y:S05]  /*44d0*/  WARPSYNC.COLLECTIVE R15, `(.L_x_10641) ;  /* 0x000000000f087348 */ /* 0x000fea0003c00000 */
[----:B------:R0:W1:Y:S02]  /*44e0*/  SHFL.BFLY P6, R14, R13, R12, R11 ;  /* 0x0c00000c0d0e7389 */ /* 0x00006400000c000b */
[----:B01----:R-:W-:Y:S01]  /*44f0*/  ENDCOLLECTIVE ;  /* 0x000000000000791b */ /* 0x003fe20003800000 */
.L_x_10641:
[----:B------:R-:W-:Y:S05]  /*4500*/  BRA `(.L_x_10642) ;  /* 0xffffffcc00507947 */ /* 0x000fea000383ffff */
.L_x_10628:
[----:B0--3--:R-:W-:Y:S01]  /*4510*/  HFMA2.MMA R11, -RZ, RZ, 0, 1.847743988037109375e-06 ;  /* 0x0000001fff0b7435 */ /* 0x009fe200000001ff */
[----:B-1----:R-:W-:Y:S01]  /*4520*/  MOV R13, RZ ;  /* 0x000000ff000d7202 */ /* 0x002fe20000000f00 */
[----:B------:R-:W-:Y:S02]  /*4530*/  IMAD.MOV.U32 R12, RZ, RZ, 0x1 ;  /* 0x00000001ff0c7424 */ /* 0x000fe400078e00ff */
[----:B--2---:R-:W-:-:S07]  /*4540*/  IMAD.MOV.U32 R15, RZ, RZ, -0x1 ;  /* 0xffffffffff0f7424 */ /* 0x004fce00078e00ff */
[----:B------:R-:W-:Y:S05]  /*4550*/  WARPSYNC.COLLECTIVE R15, `(.L_x_10643) ;  /* 0x000000000f087348 */ /* 0x000fea0003c00000 */
[----:B------:R0:W1:Y:S02]  /*4560*/  SHFL.BFLY P6, R14, R13, R12, R11 ;  /* 0x0c00000c0d0e7389 */ /* 0x00006400000c000b */
[----:B01----:R-:W-:Y:S01]  /*4570*/  ENDCOLLECTIVE ;  /* 0x000000000000791b */ /* 0x003fe20003800000 */
.L_x_10643:
[----:B------:R-:W-:-:S07]  /*4580*/  MOV R6, R14 ;  /* 0x0000000e00067202 */ /* 0x000fce0000000f00 */
[----:B------:R-:W-:Y:S05]  /*4590*/  WARPSYNC.COLLECTIVE R15, `(.L_x_10644) ;  /* 0x000000000f087348 */ /* 0x000fea0003c00000 */
[----:B------:R0:W1:Y:S02]  /*45a0*/  SHFL.BFLY P6, R14, R13, R12, R11 ;  /* 0x0c00000c0d0e7389 */ /* 0x00006400000c000b */
[----:B01----:R-:W-:Y:S01]  /*45b0*/  ENDCOLLECTIVE ;  /* 0x000000000000791b */ /* 0x003fe20003800000 */
.L_x_10644:
[----:B------:R-:W-:Y:S01]  /*45c0*/  FADD.FTZ R6, RZ, R6 ;  /* 0x00000006ff067221 */ /* 0x000fe20000010000 */
[----:B------:R-:W-:-:S07]  /*45d0*/  IMAD.MOV.U32 R7, RZ, RZ, R14 ;  /* 0x000000ffff077224 */ /* 0x000fce00078e000e */
[----:B------:R-:W-:Y:S05]  /*45e0*/  WARPSYNC.COLLECTIVE R15, `(.L_x_10645) ;  /* 0x000000000f087348 */ /* 0x000fea0003c00000 */
[----:B------:R0:W1:Y:S02]  /*45f0*/  SHFL.BFLY P6, R14, R13, R12, R11 ;  /* 0x0c00000c0d0e7389 */ /* 0x00006400000c000b */
[----:B01----:R-:W-:Y:S01]  /*4600*/  ENDCOLLECTIVE ;  /* 0x000000000000791b */ /* 0x003fe20003800000 */
.L_x_10645:
[----:B------:R-:W-:Y:S01]  /*4610*/  FADD.FTZ R7, RZ, R7 ;  /* 0x00000007ff077221 */ /* 0x000fe20000010000 */
[----:B------:R-:W-:-:S07]  /*4620*/  MOV R2, R14 ;  /* 0x0000000e00027202 */ /* 0x000fce0000000f00 */
[----:B------:R-:W-:Y:S05]  /*4630*/  WARPSYNC.COLLECTIVE R15, `(.L_x_10646) ;  /* 0x000000000f087348 */ /* 0x000fea0003c00000 */
[----:B------:R0:W1:Y:S02]  /*4640*/  SHFL.BFLY P6, R14, R13, R12, R11 ;  /* 0x0c00000c0d0e7389 */ /* 0x00006400000c000b */
[----:B01----:R-:W-:Y:S01]  /*4650*/  ENDCOLLECTIVE ;  /* 0x000000000000791b */ /* 0x003fe20003800000 */
.L_x_10646:
[----:B------:R-:W-:Y:S01]  /*4660*/  FADD.FTZ R2, RZ, R2 ;  /* 0x00000002ff027221 */ /* 0x000fe20000010000 */
[----:B------:R-:W-:-:S07]  /*4670*/  IMAD.MOV.U32 R3, RZ, RZ, R14 ;  /* 0x000000ffff037224 */ /* 0x000fce00078e000e */
[----:B------:R-:W-:Y:S05]  /*4680*/  WARPSYNC.COLLECTIVE R15, `(.L_x_10647) ;  /* 0x000000000f087348 */ /* 0x000fea0003c00000 */
[----:B------:R0:W1:Y:S02]  /*4690*/  SHFL.BFLY P6, R14, R13, R12, R11 ;  /* 0x0c00000c0d0e7389 */ /* 0x00006400000c000b */
[----:B01----:R-:W-:Y:S01]  /*46a0*/  ENDCOLLECTIVE ;  /* 0x000000000000791b */ /* 0x003fe20003800000 */
.L_x_10647:
[----:B------:R-:W-:Y:S01]  /*46b0*/  FADD.FTZ R3, RZ, R3 ;  /* 0x00000003ff037221 */ /* 0x000fe20000010000 */
[----:B------:R-:W-:-:S07]  /*46c0*/  MOV R0, R14 ;  /* 0x0000000e00007202 */ /* 0x000fce0000000f00 */
[----:B------:R-:W-:Y:S05]  /*46d0*/  WARPSYNC.COLLECTIVE R15, `(.L_x_10648) ;  /* 0x000000000f087348 */ /* 0x000fea0003c00000 */
[----:B------:R0:W1:Y:S02]  /*46e0*/  SHFL.BFLY P6, R14, R13, R12, R11 ;  /* 0x0c00000c0d0e7389 */ /* 0x00006400000c000b */
[----:B01----:R-:W-:Y:S01]  /*46f0*/  ENDCOLLECTIVE ;  /* 0x000000000000791b */ /* 0x003fe20003800000 */
.L_x_10648:
[----:B------:R-:W-:Y:S01]  /*4700*/  FADD.FTZ R0, RZ, R0 ;  /* 0x00000000ff007221 */ /* 0x000fe20000010000 */
[----:B------:R-:W-:-:S07]  /*4710*/  IMAD.MOV.U32 R5, RZ, RZ, R14 ;  /* 0x000000ffff057224 */ /* 0x000fce00078e000e */
[----:B------:R-:W-:Y:S05]  /*4720*/  WARPSYNC.COLLECTIVE R15, `(.L_x_10649) ;  /* 0x000000000f087348 */ /* 0x000fea0003c00000 */
[----:B------:R0:W1:Y:S02]  /*4730*/  SHFL.BFLY P6, R14, R13, R12, R11 ;  /* 0x0c00000c0d0e7389 */ /* 0x00006400000c000b */
[----:B01----:R-:W-:Y:S01]  /*4740*/  ENDCOLLECTIVE ;  /* 0x000000000000791b */ /* 0x003fe20003800000 */
.L_x_10649:
[----:B------:R-:W-:Y:S01]  /*4750*/  FADD.FTZ R25, RZ, R5 ;  /* 0x00000005ff197221 */ /* 0x000fe20000010000 */
[----:B------:R-:W-:-:S07]  /*4760*/  MOV R8, R14 ;  /* 0x0000000e00087202 */ /* 0x000fce0000000f00 */
[----:B------:R-:W-:Y:S05]  /*4770*/  WARPSYNC.COLLECTIVE R15, `(.L_x_10650) ;  /* 0x000000000f087348 */ /* 0x000fea0003c00000 */
[----:B------:R0:W1:Y:S02]  /*4780*/  SHFL.BFLY P6, R14, R13, R12, R11 ;  /* 0x0c00000c0d0e7389 */ /* 0x00006400000c000b */
[----:B01----:R-:W-:Y:S01]  /*4790*/  ENDCOLLECTIVE ;  /* 0x000000000000791b */ /* 0x003fe20003800000 */
.L_x_10650:
[----:B------:R-:W-:Y:S01]  /*47a0*/  FADD.FTZ R22, RZ, R8 ;  /* 0x00000008ff167221 */ /* 0x000fe20000010000 */
[----:B------:R-:W-:-:S07]  /*47b0*/  IMAD.MOV.U32 R9, RZ, RZ, R14 ;  /* 0x000000ffff097224 */ /* 0x000fce00078e000e */
[----:B------:R-:W-:Y:S05]  /*47c0*/  WARPSYNC.COLLECTIVE R15, `(.L_x_10651) ;  /* 0x000000000f087348 */ /* 0x000fea0003c00000 */
[----:B------:R0:W1:Y:S02]  /*47d0*/  SHFL.BFLY P6, R14, R13, R12, R11 ;  /* 0x0c00000c0d0e7389 */ /* 0x00006400000c000b */
[----:B01----:R-:W-:Y:S01]  /*47e0*/  ENDCOLLECTIVE ;  /* 0x000000000000791b */ /* 0x003fe20003800000 */
.L_x_10651:
[----:B------:R-:W-:Y:S01]  /*47f0*/  FADD.FTZ R23, RZ, R9 ;  /* 0x00000009ff177221 */ /* 0x000fe20000010000 */
[----:B------:R-:W-:-:S07]  /*4800*/  MOV R10, R14 ;  /* 0x0000000e000a7202 */ /* 0x000fce0000000f00 */
[----:B------:R-:W-:Y:S05]  /*4810*/  WARPSYNC.COLLECTIVE R15, `(.L_x_10652) ;  /* 0x000000000f087348 */ /* 0x000fea0003c00000 */
[----:B------:R0:W1:Y:S02]  /*4820*/  SHFL.BFLY P6, R14, R13, R12, R11 ;  /* 0x0c00000c0d0e7389 */ /* 0x00006400000c000b */
[----:B01----:R-:W-:Y:S01]  /*4830*/  ENDCOLLECTIVE ;  /* 0x000000000000791b */ /* 0x003fe20003800000 */
.L_x_10652:
[----:B------:R-:W-:Y:S01]  /*4840*/  FADD.FTZ R20, RZ, R10 ;  /* 0x0000000aff147221 */ /* 0x000fe20000010000 */
[----:B------:R-:W-:-:S07]  /*4850*/  IMAD.MOV.U32 R16, RZ, RZ, R14 ;  /* 0x000000ffff107224 */ /* 0x000fce00078e000e */
[----:B------:R-:W-:Y:S05]  /*4860*/  WARPSYNC.COLLECTIVE R15, `(.L_x_10653) ;  /* 0x000000000f087348 */ /* 0x000fea0003c00000 */
[----:B------:R0:W1:Y:S02]  /*4870*/  SHFL.BFLY P6, R14, R13, R12, R11 ;  /* 0x0c00000c0d0e7389 */ /* 0x00006400000c000b */
[----:B01----:R-:W-:Y:S01]  /*4880*/  ENDCOLLECTIVE ;  /* 0x000000000000791b */ /* 0x003fe20003800000 */
.L_x_10653:
[----:B------:R-:W-:Y:S01]  /*4890*/  FADD.FTZ R21, RZ, R16 ;  /* 0x00000010ff157221 */ /* 0x000fe20000010000 */
[----:B------:R-:W-:-:S07]  /*48a0*/  MOV R4, R14 ;  /* 0x0000000e00047202 */ /* 0x000fce0000000f00 */
[----:B------:R-:W-:Y:S05]  /*48b0*/  WARPSYNC.COLLECTIVE R15, `(.L_x_10654) ;  /* 0x000000000f087348 */ /* 0x000fea0003c00000 */
[----:B------:R0:W1:Y:S02]  /*48c0*/  SHFL.BFLY P6, R14, R13, R12, R11 ;  /* 0x0c00000c0d0e7389 */ /* 0x00006400000c000b */
[----:B01----:R-:W-:Y:S01]  /*48d0*/  ENDCOLLECTIVE ;  /* 0x000000000000791b */ /* 0x003fe20003800000 */
.L_x_10654:
[----:B------:R-:W-:Y:S01]  /*48e0*/  FADD.FTZ R4, RZ, R4 ;  /* 0x00000004ff047221 */ /* 0x000fe20000010000 */
[----:B------:R-:W-:Y:S06]  /*48f0*/  BRA `(.L_x_10655) ;  /* 0xffffffe800d47947 */ /* 0x000fec000383ffff */
.L_x_10656:
        /* <DEDUP_REMOVED lines=16> */
.L_x_29759:


//--------------------- .text._ZN4vllm25paged_attention_v2_kernelI13__nv_bfloat16hLi128ELi16ELi128ELNS_18Fp8KVCacheDataTypeE1ELb1ELi512EEEvPfS3_PT_PKS4_PKT0_SA_ifPKiSC_iPKfiiiSE_SE_iiiii --------------------------
	.section	.text._ZN4vllm25paged_attention_v2_kernelI13__nv_bfloat16hLi128ELi16ELi128ELNS_18Fp8KVCacheDataTypeE1ELb1ELi512EEEvPfS3_PT_PKS4_PKT0_SA_ifPKiSC_iPKfiiiSE_SE_iiiii,"ax",@progbits
	.align	128
        .global         _ZN4vllm25paged_attention_v2_kernelI13__nv_bfloat16hLi128ELi16ELi128ELNS_18Fp8KVCacheDataTypeE1ELb1ELi512EEEvPfS3_PT_PKS4_PKT0_SA_ifPKiSC_iPKfiiiSE_SE_iiiii
        .type           _ZN4vllm25paged_attention_v2_kernelI13__nv_bfloat16hLi128ELi16ELi128ELNS_18Fp8KVCacheDataTypeE1ELb1ELi512EEEvPfS3_PT_PKS4_PKT0_SA_ifPKiSC_iPKfiiiSE_SE_iiiii,@function
        .size           _ZN4vllm25paged_attention_v2_kernelI13__nv_bfloat16hLi128ELi16ELi128ELNS_18Fp8KVCacheDataTypeE1ELb1ELi512EEEvPfS3_PT_PKS4_PKT0_SA_ifPKiSC_iPKfiiiSE_SE_iiiii,(.L_x_29760 - _ZN4vllm25paged_attention_v2_kernelI13__nv_bfloat16hLi128ELi16ELi128ELNS_18Fp8KVCacheDataTypeE1ELb1ELi512EEEvPfS3_PT_PKS4_PKT0_SA_ifPKiSC_iPKfiiiSE_SE_iiiii)
        .other          _ZN4vllm25paged_attention_v2_kernelI13__nv_bfloat16hLi128ELi16ELi128ELNS_18Fp8KVCacheDataTypeE1ELb1ELi512EEEvPfS3_PT_PKS4_PKT0_SA_ifPKiSC_iPKfiiiSE_SE_iiiii,@"STO_CUDA_ENTRY STV_DEFAULT"
_ZN4vllm25paged_attention_v2_kernelI13__nv_bfloat16hLi128ELi16ELi128ELNS_18Fp8KVCacheDataTypeE1ELb1ELi512EEEvPfS3_PT_PKS4_PKT0_SA_ifPKiSC_iPKfiiiSE_SE_iiiii:
.text._ZN4vllm25paged_attention_v2_kernelI13__nv_bfloat16hLi128ELi16ELi128ELNS_18Fp8KVCacheDataTypeE1ELb1ELi512EEEvPfS3_PT_PKS4_PKT0_SA_ifPKiSC_iPKfiiiSE_SE_iiiii:
        /* <DEDUP_REMOVED lines=60> */
.L_x_10661:
        /* <DEDUP_REMOVED lines=13> */
.L_x_10660:
[----:B------:R-:W-:Y:S05]  /*0490*/  BSYNC B1 ;  /* 0x0000000000017941 */ /* 0x000fea0003800000 */
.L_x_10659:
        /* <DEDUP_REMOVED lines=14> */
.L_x_10662:
        /* <DEDUP_REMOVED lines=21> */
.L_x_10658:
[----:B------:R-:W-:Y:S05]  /*06d0*/  BSYNC B0 ;  /* 0x0000000000007941 */ /* 0x000fea0003800000 */
.L_x_10657:
        /* <DEDUP_REMOVED lines=85> */
.L_x_10663:
[----:B------:R-:W-:Y:S02]  /*0c30*/  ULDC UR4, c[0x0][0x288] ;  /* 0x0000a20000047ab9 */ /* 0x000fe40000000800 */
[----:B-1----:R-:W-:-:S04]  /*0c40*/  IMAD R5, R8, UR4, R9 ;  /* 0x0000000408057c24 */ /* 0x002fc8000f8e0209 */
[----:B------:R-:W-:-:S07]  /*0c50*/  IMAD R18, R5, R12, RZ ;  /* 0x0000000c05127224 */ /* 0x000fce00078e02ff */
.L_x_10664:
        /* <DEDUP_REMOVED lines=26> */
.L_x_10668:
        /* <DEDUP_REMOVED lines=41> */
.L_x_10666:
[----:B------:R-:W-:Y:S05]  /*1090*/  BSYNC B7 ;  /* 0x0000000000077941 */ /* 0x000fea0003800000 */
.L_x_10665:
        /* <DEDUP_REMOVED lines=26> */
.L_x_10706:
        /* <DEDUP_REMOVED lines=49> */
.L_x_10674:
        /* <DEDUP_REMOVED lines=11> */
.L_x_10673:
[----:B------:R-:W-:Y:S05]  /*1600*/  BSYNC B1 ;  /* 0x0000000000017941 */ /* 0x000fea0003800000 */
.L_x_10672:
        /* <DEDUP_REMOVED lines=14> */
.L_x_10677:
        /* <DEDUP_REMOVED lines=100> */
.L_x_10676:
[----:B------:R-:W-:Y:S05]  /*1d30*/  BSYNC B1 ;  /* 0x0000000000017941 */ /* 0x000fea0003800000 */
.L_x_10675:
        /* <DEDUP_REMOVED lines=55> */
.L_x_10679:
[----:B------:R-:W-:Y:S05]  /*20b0*/  BSYNC B1 ;  /* 0x0000000000017941 */ /* 0x000fea0003800000 */
.L_x_10678:
        /* <DEDUP_REMOVED lines=26> */
.L_x_10671:
[----:B------:R-:W-:Y:S05]  /*2260*/  BSYNC B0 ;  /* 0x0000000000007941 */ /* 0x000fea0003800000 */
.L_x_10670:
        /* <DEDUP_REMOVED lines=57> */
.L_x_10684:
        /* <DEDUP_REMOVED lines=8> */
.L_x_10683:
[----:B------:R-:W-:Y:S05]  /*2680*/  BSYNC B1 ;  /* 0x0000000000017941 */ /* 0x000fea0003800000 */
.L_x_10682:
        /* <DEDUP_REMOVED lines=14> */
.L_x_10687:
        /* <DEDUP_REMOVED lines=52> */
.L_x_10686:
[----:B------:R-:W-:Y:S05]  /*2ab0*/  BSYNC B1 ;  /* 0x0000000000017941 */ /* 0x000fea0003800000 */
.L_x_10685:
        /* <DEDUP_REMOVED lines=31> */
.L_x_10689:
[----:B------:R-:W-:Y:S05]  /*2cb0*/  BSYNC B1 ;  /* 0x0000000000017941 */ /* 0x000fea0003800000 */
.L_x_10688:
        /* <DEDUP_REMOVED lines=14> */
.L_x_10681:
[----:B------:R-:W-:Y:S05]  /*2da0*/  BSYNC B0 ;  /* 0x0000000000007941 */ /* 0x000fea0003800000 */
.L_x_10680:
        /* <DEDUP_REMOVED lines=22> */
.L_x_10691:
[----:B------:R-:W-:Y:S05]  /*2f10*/  BSYNC B0 ;  /* 0x0000000000007941 */ /* 0x000fea0003800000 */
.L_x_10690:
        /* <DEDUP_REMOVED lines=27> */
.L_x_10695:
        /* <DEDUP_REMOVED lines=33> */
.L_x_10693:
[----:B------:R-:W-:Y:S05]  /*32e0*/  BSYNC B6 ;  /* 0x0000000000067941 */ /* 0x000fea0003800000 */
.L_x_10692:
        /* <DEDUP_REMOVED lines=16> */
.L_x_10715:
        /* <DEDUP_REMOVED lines=48> */
.L_x_10698:
[----:B------:R-:W-:Y:S05]  /*36f0*/  BSYNC B0 ;  /* 0x0000000000007941 */ /* 0x000fea0003800000 */
.L_x_10697:
        /* <DEDUP_REMOVED lines=28> */
.L_x_10700:
[----:B------:R-:W-:Y:S05]  /*38c0*/  BSYNC B0 ;  /* 0x0000000000007941 */ /* 0x000fea0003800000 */
.L_x_10699:
        /* <DEDUP_REMOVED lines=71> */
.L_x_10667:
        /* <DEDUP_REMOVED lines=16> */
.L_x_10694:
        /* <DEDUP_REMOVED lines=16> */
.L_x_10701:
[----:B------:R-:W-:Y:S05]  /*3f40*/  EXIT ;  /* 0x000000000000794d */ /* 0x000fea0003800000 */
.L_x_10669:
[----:B------:R-:W-:Y:S01]  /*3f50*/  MOV R12, 0x10 ;  /* 0x00000010000c7802 */ /* 0x000fe20000000f00 */
[----:B------:R-:W-:Y:S01]  /*3f60*/  IMAD.MOV.U32 R11, RZ, RZ, 0x1f ;  /* 0x0000001fff0b7424 */ /* 0x000fe200078e00ff */
[----:B------:R-:W-:Y:S01]  /*3f70*/  MOV R15, 0xffffffff ;  /* 0xffffffff000f7802 */ /* 0x000fe20000000f00 */
[----:B------:R-:W-:-:S07]  /*3f80*/  IMAD.MOV.U32 R0, RZ, RZ, -0x800001 ;  /* 0xff7fffffff007424 */ /* 0x000fce00078e00ff */
[----:B------:R-:W-:Y:S05]  /*3f90*/  WARPSYNC.COLLECTIVE R15, `(.L_x_10702) ;  /* 0x000000000f087348 */ /* 0x000fea0003c00000 */
[----:B------:R0:W1:Y:S02]  /*3fa0*/  SHFL.BFLY P6, R14, R13, R12, R11 ;  /* 0x0c00000c0d0e7389 */ /* 0x00006400000c000b */
[----:B01----:R-:W-:Y:S01]  /*3fb0*/  ENDCOLLECTIVE ;  /* 0x000000000000791b */ /* 0x003fe20003800000 */
.L_x_10702:
[----:B------:R-:W-:Y:S01]  /*3fc0*/  HFMA2.MMA R12, -RZ, RZ, 0, 4.76837158203125e-07 ;  /* 0x00000008ff0c7435 */ /* 0x000fe200000001ff */
[----:B------:R-:W-:-:S05]  /*3fd0*/  FMNMX.FTZ R2, R14, -3.40282346638528859812e+38, !PT ;  /* 0xff7fffff0e027809 */ /* 0x000fca0007810000 */
[----:B------:R-:W-:-:S07]  /*3fe0*/  IMAD.MOV.U32 R13, RZ, RZ, R2 ;  /* 0x000000ffff0d7224 */ /* 0x000fce00078e0002 */
[----:B------:R-:W-:Y:S05]  /*3ff0*/  WARPSYNC.COLLECTIVE R15, `(.L_x_10703) ;  /* 0x000000000f087348 */ /* 0x000fea0003c00000 */
[----:B------:R0:W1:Y:S02]  /*4000*/  SHFL.BFLY P6, R14, R13, R12, R11 ;  /* 0x0c00000c0d0e7389 */ /* 0x00006400000c000b */
[----:B01----:R-:W-:Y:S01]  /*4010*/  ENDCOLLECTIVE ;  /* 0x000000000000791b */ /* 0x003fe20003800000 */
.L_x_10703:
[----:B------:R-:W-:Y:S02]  /*4020*/  MOV R12, 0x4 ;  /* 0x00000004000c7802 */ /* 0x000fe40000000f00 */
[----:B------:R-:W-:-:S05]  /*4030*/  FMNMX.FTZ R3, R2, R14, !PT ;  /* 0x0000000e02037209 */ /* 0x000fca0007810000 */
[----:B------:R-:W-:-:S07]  /*4040*/  IMAD.MOV.U32 R13, RZ, RZ, R3 ;  /* 0x000000ffff0d7224 */ /* 0x000fce00078e0003 */
[----:B------:R-:W-:Y:S05]  /*4050*/  WARPSYNC.COLLECTIVE R15, `(.L_x_10704) ;  /* 0x000000000f087348 */ /* 0x000fea0003c00000 */
[----:B------:R0:W1:Y:S02]  /*4060*/  SHFL.BFLY P6, R14, R13, R12, R11 ;  /* 0x0c00000c0d0e7389 */ /* 0x00006400000c000b */
[----:B01----:R-:W-:Y:S01]  /*4070*/  ENDCOLLECTIVE ;  /* 0x000000000000791b */ /* 0x003fe20003800000 */
.L_x_10704:
[----:B------:R-:W-:Y:S01]  /*4080*/  HFMA2.MMA R12, -RZ, RZ, 0, 1.1920928955078125e-07 ;  /* 0x00000002ff0c7435 */ /* 0x000fe200000001ff */
[----:B------:R-:W-:-:S05]  /*4090*/  FMNMX.FTZ R4, R3, R14, !PT ;  /* 0x0000000e03047209 */ /* 0x000fca0007810000 */
[----:B------:R-:W-:-:S07]  /*40a0*/  IMAD.MOV.U32 R13, RZ, RZ, R4 ;  /* 0x000000ffff0d7224 */ /* 0x000fce00078e0004 */
[----:B------:R-:W-:Y:S05]  /*40b0*/  WARPSYNC.COLLECTIVE R15, `(.L_x_10705) ;  /* 0x000000000f087348 */ /* 0x000fea0003c00000 */
[----:B------:R0:W1:Y:S02]  /*40c0*/  SHFL.BFLY P6, R14, R13, R12, R11 ;  /* 0x0c00000c0d0e7389 */ /* 0x00006400000c000b */
[----:B01----:R-:W-:Y:S01]  /*40d0*/  ENDCOLLECTIVE ;  /* 0x000000000000791b */ /* 0x003fe20003800000 */
.L_x_10705:
[----:B------:R-:W-:Y:S05]  /*40e0*/  BRA `(.L_x_10706) ;  /* 0xffffffd000547947 */ /* 0x000fea000383ffff */
.L_x_10696:
[----:B0--3--:R-:W-:Y:S01]  /*40f0*/  HFMA2.MMA R11, -RZ, RZ, 0, 1.847743988037109375e-06 ;  /* 0x0000001fff0b7435 */ /* 0x009fe200000001ff */
[----:B-1----:R-:W-:Y:S01]  /*4100*/  MOV R13, RZ ;  /* 0x000000ff000d7202 */ /* 0x002fe20000000f00 */
[----:B------:R-:W-:Y:S02]  /*4110*/  IMAD.MOV.U32 R12, RZ, RZ, 0x1 ;  /* 0x00000001ff0c7424 */ /* 0x000fe400078e00ff */
[----:B--2---:R-:W-:-:S07]  /*4120*/  IMAD.MOV.U32 R15, RZ, RZ, -0x1 ;  /* 0xffffffffff0f7424 */ /* 0x004fce00078e00ff */
[----:B------:R-:W-:Y:S05]  /*4130*/  WARPSYNC.COLLECTIVE R15, `(.L_x_10707) ;  /* 0x000000000f087348 */ /* 0x000fea0003c00000 */
[----:B------:R0:W1:Y:S02]  /*4140*/  SHFL.BFLY P6, R14, R13, R12, R11 ;  /* 0x0c00000c0d0e7389 */ /* 0x00006400000c000b */
[----:B01----:R-:W-:Y:S01]  /*4150*/  ENDCOLLECTIVE ;  /* 0x000000000000791b */ /* 0x003fe20003800000 */
.L_x_10707:
[----:B------:R-:W-:-:S07]  /*4160*/  MOV R2, R14 ;  /* 0x0000000e00027202 */ /* 0x000fce0000000f00 */
[----:B------:R-:W-:Y:S05]  /*4170*/  WARPSYNC.COLLECTIVE R15, `(.L_x_10708) ;  /* 0x000000000f087348 */ /* 0x000fea0003c00000 */
[----:B------:R0:W1:Y:S02]  /*4180*/  SHFL.BFLY P6, R14, R13, R12, R11 ;  /* 0x0c00000c0d0e7389 */ /* 0x00006400000c000b */
[----:B01----:R-:W-:Y:S01]  /*4190*/  ENDCOLLECTIVE ;  /* 0x000000000000791b */ /* 0x003fe20003800000 */
.L_x_10708:
[----:B------:R-:W-:Y:S01]  /*41a0*/  FADD.FTZ R3, RZ, R2 ;  /* 0x00000002ff037221 */ /* 0x000fe20000010000 */
[----:B------:R-:W-:-:S07]  /*41b0*/  IMAD.MOV.U32 R4, RZ, RZ, R14 ;  /* 0x000000ffff047224 */ /* 0x000fce00078e000e */
[----:B------:R-:W-:Y:S05]  /*41c0*/  WARPSYNC.COLLECTIVE R15, `(.L_x_10709) ;  /* 0x000000000f087348 */ /* 0x000fea0003c00000 */
[----:B------:R0:W1:Y:S02]  /*41d0*/  SHFL.BFLY P6, R14, R13, R12, R11 ;  /* 0x0c00000c0d0e7389 */ /* 0x00006400000c000b */
[----:B01----:R-:W-:Y:S01]  /*41e0*/  ENDCOLLECTIVE ;  /* 0x000000000000791b */ /* 0x003fe20003800000 */
.L_x_10709:
[----:B------:R-:W-:Y:S01]  /*41f0*/  FADD.FTZ R4, RZ, R4 ;  /* 0x00000004ff047221 */ /* 0x000fe20000010000 */
[----:B------:R-:W-:-:S07]  /*4200*/  MOV R16, R14 ;  /* 0x0000000e00107202 */ /* 0x000fce0000000f00 */
[----:B------:R-:W-:Y:S05]  /*4210*/  WARPSYNC.COLLECTIVE R15, `(.L_x_10710) ;  /* 0x000000000f087348 */ /* 0x000fea0003c00000 */
[----:B------:R0:W1:Y:S02]  /*4220*/  SHFL.BFLY P6, R14, R13, R12, R11 ;  /* 0x0c00000c0d0e7389 */ /* 0x00006400000c000b */
[----:B01----:R-:W-:Y:S01]  /*4230*/  ENDCOLLECTIVE ;  /* 0x000000000000791b */ /* 0x003fe20003800000 */
.L_x_10710:
[----:B------:R-:W-:Y:S01]  /*4240*/  FADD.FTZ R2, RZ, R16 ;  /* 0x00000010ff027221 */ /* 0x000fe20000010000 */
[----:B------:R-:W-:-:S07]  /*4250*/  IMAD.MOV.U32 R18, RZ, RZ, R14 ;  /* 0x000000ffff127224 */ /* 0x000fce00078e000e */
[----:B------:R-:W-:Y:S05]  /*4260*/  WARPSYNC.COLLECTIVE R15, `(.L_x_10711) ;  /* 0x000000000f087348 */ /* 0x000fea0003c00000 */
[----:B------:R0:W1:Y:S02]  /*4270*/  SHFL.BFLY P6, R14, R13, R12, R11 ;  /* 0x0c00000c0d0e7389 */ /* 0x00006400000c000b */
[----:B01----:R-:W-:Y:S01]  /*4280*/  ENDCOLLECTIVE ;  /* 0x000000000000791b */ /* 0x003fe20003800000 */
.L_x_10711:
[----:B------:R-:W-:Y:S01]  /*4290*/  FADD.FTZ R18, RZ, R18 ;  /* 0x00000012ff127221 */ /* 0x000fe20000010000 */
[----:B------:R-:W-:-:S07]  /*42a0*/  MOV R19, R14 ;  /* 0x0000000e00137202 */ /* 0x000fce0000000f00 */
[----:B------:R-:W-:Y:S05]  /*42b0*/  WARPSYNC.COLLECTIVE R15, `(.L_x_10712) ;  /* 0x000000000f087348 */ /* 0x000fea0003c00000 */
[----:B------:R0:W1:Y:S02]  /*42c0*/  SHFL.BFLY P6, R14, R13, R12, R11 ;  /* 0x0c00000c0d0e7389 */ /* 0x00006400000c000b */
[----:B01----:R-:W-:Y:S01]  /*42d0*/  ENDCOLLECTIVE ;  /* 0x000000000000791b */ /* 0x003fe20003800000 */
.L_x_10712:
[----:B------:R-:W-:Y:S01]  /*42e0*/  FADD.FTZ R19, RZ, R19 ;  /* 0x00000013ff137221 */ /* 0x000fe20000010000 */
[----:B------:R-:W-:-:S07]  /*42f0*/  IMAD.MOV.U32 R20, RZ, RZ, R14 ;  /* 0x000000ffff147224 */ /* 0x000fce00078e000e */
[----:B------:R-:W-:Y:S05]  /*4300*/  WARPSYNC.COLLECTIVE R15, `(.L_x_10713) ;  /* 0x000000000f087348 */ /* 0x000fea0003c00000 */
[----:B------:R0:W1:Y:S02]  /*4310*/  SHFL.BFLY P6, R14, R13, R12, R11 ;  /* 0x0c00000c0d0e7389 */ /* 0x00006400000c000b */
[----:B01----:R-:W-:Y:S01]  /*4320*/  ENDCOLLECTIVE ;  /* 0x000000000000791b */ /* 0x003fe20003800000 */
.L_x_10713:
[----:B------:R-:W-:Y:S01]  /*4330*/  FADD.FTZ R20, RZ, R20 ;  /* 0x00000014ff147221 */ /* 0x000fe20000010000 */
[----:B------:R-:W-:-:S07]  /*4340*/  MOV R0, R14 ;  /* 0x0000000e00007202 */ /* 0x000fce0000000f00 */
[----:B------:R-:W-:Y:S05]  /*4350*/  WARPSYNC.COLLECTIVE R15, `(.L_x_10714) ;  /* 0x000000000f087348 */ /* 0x000fea0003c00000 */
[----:B------:R0:W1:Y:S02]  /*4360*/  SHFL.BFLY P6, R14, R13, R12, R11 ;  /* 0x0c00000c0d0e7389 */ /* 0x00006400000c000b */
[----:B01----:R-:W-:Y:S01]  /*4370*/  ENDCOLLECTIVE ;  /* 0x000000000000791b */ /* 0x003fe20003800000 */
.L_x_10714:
[----:B------:R-:W-:Y:S01]  /*4380*/  FADD.FTZ R0, RZ, R0 ;  /* 0x00000000ff007221 */ /* 0x000fe20000010000 */
[----:B------:R-:W-:Y:S06]  /*4390*/  BRA `(.L_x_10715) ;  /* 0xfffffff000147947 */ /* 0x000fec000383ffff */
.L_x_10716:
        /* <DEDUP_REMOVED lines=14> */
.L_x_29760:


//--------------------- .text._ZN4vllm25paged_attention_v2_kernelI13__nv_bfloat16hLi120ELi16ELi128ELNS_18Fp8KVCacheDataTypeE1ELb1ELi512EEEvPfS3_PT_PKS4_PKT0_SA_ifPKiSC_iPKfiiiSE_SE_iiiii --------------------------
	.section	.text._ZN4vllm25paged_attention_v2_kernelI13__nv_bfloat16hLi120ELi16ELi128ELNS_18Fp8KVCacheDataTypeE1ELb1ELi512EEEvPfS3_PT_PKS4_PKT0_SA_ifPKiSC_iPKfiiiSE_SE_iiiii,"ax",@progbits
	.align	128
        .global         _ZN4vllm25paged_attention_v2_kernelI13__nv_bfloat16hLi120ELi16ELi128ELNS_18Fp8KVCacheDataTypeE1ELb1ELi512EEEvPfS3_PT_PKS4_PKT0_SA_ifPKiSC_iPKfiiiSE_SE_iiiii
        .type           _ZN4vllm25paged_attention_v2_kernelI13__nv_bfloat16hLi120ELi16ELi128ELNS_18Fp8KVCacheDataTypeE1ELb1ELi512EEEvPfS3_PT_PKS4_PKT0_SA_ifPKiSC_iPKfiiiSE_SE_iiiii,@function
        .size           _ZN4vllm25paged_attention_v2_kernelI13__nv_bfloat16hLi120ELi16ELi128ELNS_18Fp8KVCacheDataTypeE1ELb1ELi512EEEvPfS3_PT_PKS4_PKT0_SA_ifPKiSC_iPKfiiiSE_SE_iiiii,(.L_x_29761 - _ZN4vllm25paged_attention_v2_kernelI13__nv_bfloat16hLi120ELi16ELi128ELNS_18Fp8KVCacheDataTypeE1ELb1ELi512EEEvPfS3_PT_PKS4_PKT0_SA_ifPKiSC_iPKfiiiSE_SE_iiiii)
        .other          _ZN4vllm25paged_attention_v2_kernelI13__nv_bfloat16hLi120ELi16ELi128ELNS_18Fp8KVCacheDataTypeE1ELb1ELi512EEEvPfS3_PT_PKS4_PKT0_SA_ifPKiSC_iPKfiiiSE_SE_iiiii,@"STO_CUDA_ENTRY STV_DEFAULT"
_ZN4vllm25paged_attention_v2_kernelI13__nv_bfloat16hLi120ELi16ELi128ELNS_18Fp8KVCacheDataTypeE1ELb1ELi512EEEvPfS3_PT_PKS4_PKT0_SA_ifPKiSC_iPKfiiiSE_SE_iiiii:
.text._ZN4vllm25paged_attention_v2_kernelI13__nv_bfloat16hLi120ELi16ELi128ELNS_18Fp8KVCacheDataTypeE1ELb1ELi512EEEvPfS3_PT_PKS4_PKT0_SA_ifPKiSC_iPKfiiiSE_SE_iiiii:
        /* <DEDUP_REMOVED lines=60> */
.L_x_10721:
        /* <DEDUP_REMOVED lines=13> */
.L_x_10720:
[----:B------:R-:W-:Y:S05]  /*0490*/  BSYNC B1 ;  /* 0x0000000000017941 */ /* 0x000fea0003800000 */
.L_x_10719:
        /* <DEDUP_REMOVED lines=14> */
.L_x_10722:
        /* <DEDUP_REMOVED lines=21> */
.L_x_10718:
[----:B------:R-:W-:Y:S05]  /*06d0*/  BSYNC B0 ;  /* 0x0000000000007941 */ /* 0x000fea0003800000 */
.L_x_10717:
        /* <DEDUP_REMOVED lines=84> */
.L_x_10723:
[----:B------:R-:W-:Y:S02]  /*0c20*/  ULDC UR4, c[0x0][0x288] ;  /* 0x0000a20000047ab9 */ /* 0x000fe40000000800 */
[----:B-1----:R-:W-:-:S04]  /*0c30*/  IMAD R5, R9, UR4, R24 ;  /* 0x0000000409057c24 */ /* 0x002fc8000f8e0218 */
[----:B------:R-:W-:-:S07]  /*0c40*/  IMAD R18, R5, R12, RZ ;  /* 0x0000000c05127224 */ /* 0x000fce00078e02ff */
.L_x_10724:
        /* <DEDUP_REMOVED lines=26> */
.L_x_10728:
        /* <DEDUP_REMOVED lines=41> */
.L_x_10726:
[----:B------:R-:W-:Y:S05]  /*1080*/  BSYNC B7 ;  /* 0x0000000000077941 */ /* 0x000fea0003800000 */
.L_x_10725:
        /* <DEDUP_REMOVED lines=26> */
.L_x_10776:
        /* <DEDUP_REMOVED lines=49> */
.L_x_10734:
        /* <DEDUP_REMOVED lines=11> */
.L_x_10733:
[----:B------:R-:W-:Y:S05]  /*15f0*/  BSYNC B1 ;  /* 0x0000000000017941 */ /* 0x000fea0003800000 */
.L_x_10732:
        /* <DEDUP_REMOVED lines=14> */
.L_x_10737:
        /* <DEDUP_REMOVED lines=100> */
.L_x_10736:
[----:B------:R-:W-:Y:S05]  /*1d20*/  BSYNC B1 ;  /* 0x0000000000017941 */ /* 0x000fea0003800000 */
.L_x_10735:
        /* <DEDUP_REMOVED lines=55> */
.L_x_10739:
[----:B------:R-:W-:Y:S05]  /*20a0*/  BSYNC B1 ;  /* 0x0000000000017941 */ /* 0x000fea0003800000 */
.L_x_10738:
        /* <DEDUP_REMOVED lines=26> */
.L_x_10731:
[----:B------:R-:W-:Y:S05]  /*2250*/  BSYNC B0 ;  /* 0x0000000000007941 */ /* 0x000fea0003800000 */
.L_x_10730:
        /* <DEDUP_REMOVED lines=57> */
.L_x_10744:
        /* <DEDUP_REMOVED lines=8> */
.L_x_10743:
[----:B------:R-:W-:Y:S05]  /*2670*/  BSYNC B1 ;  /* 0x0000000000017941 */ /* 0x000fea0003800000 */
.L_x_10742:
        /* <DEDUP_REMOVED lines=14> */
.L_x_10747:
        /* <DEDUP_REMOVED lines=52> */
.L_x_10746:
[----:B------:R-:W-:Y:S05]  /*2aa0*/  BSYNC B1 ;  /* 0x0000000000017941 */ /* 0x000fea0003800000 */
.L_x_10745:
        /* <DEDUP_REMOVED lines=31> */
.L_x_10749:
[----:B------:R-:W-:Y:S05]  /*2ca0*/  BSYNC B1 ;  /* 0x0000000000017941 */ /* 0x000fea0003800000 */
.L_x_10748:
        /* <DEDUP_REMOVED lines=14> */
.L_x_10741:
[----:B------:R-:W-:Y:S05]  /*2d90*/  BSYNC B0 ;  /* 0x0000000000007941 */ /* 0x000fea0003800000 */
.L_x_10740:
        /* <DEDUP_REMOVED lines=23> */
.L_x_10751:
[----:B------:R-:W-:Y:S05]  /*2f10*/  BSYNC B0 ;  /* 0x0000000000007941 */ /* 0x000fea0003800000 */
.L_x_10750:
        /* <DEDUP_REMOVED lines=27> */
.L_x_10755:
        /* <DEDUP_REMOVED lines=33> */
.L_x_10753:
[----:B------:R-:W-:Y:S05]  /*32e0*/  BSYNC B6 ;  /* 0x0000000000067941 */ /* 0x000fea0003800000 */
.L_x_10752:
        /* <DEDUP_REMOVED lines=15> */
.L_x_10785:
        /* <DEDUP_REMOVED lines=27> */
.L_x_10758:
[----:B------:R-:W-:Y:S05]  /*3590*/  BSYNC B0 ;  /* 0x0000000000007941 */ /* 0x000fea0003800000 */
.L_x_10757:
        /* <DEDUP_REMOVED lines=24> */
.L_x_10762:
[----:B------:R-:W-:Y:S05]  /*3720*/  BSYNC B1 ;  /* 0x0000000000017941 */ /* 0x000fea0003800000 */
.L_x_10761:
[----:B0--3--:R-:W-:-:S07]  /*3730*/  @!P0 FADD.FTZ R20, R20, R27 ;  /* 0x0000001b14148221 */ /* 0x009fce0000010000 */
.L_x_10760:
[----:B------:R-:W-:Y:S05]  /*3740*/  BSYNC B0 ;  /* 0x0000000000007941 */ /* 0x000fea0003800000 */
.L_x_10759:
        /* <DEDUP_REMOVED lines=16> */
.L_x_10764:
[----:B------:R-:W-:Y:S05]  /*3850*/  BSYNC B0 ;  /* 0x0000000000007941 */ /* 0x000fea0003800000 */
.L_x_10763:
        /* <DEDUP_REMOVED lines=24> */
.L_x_10768:
[----:B------:R-:W-:Y:S05]  /*39e0*/  BSYNC B1 ;  /* 0x0000000000017941 */ /* 0x000fea0003800000 */
.L_x_10767:
[----:B0--3--:R-:W-:-:S07]  /*39f0*/  @!P0 FADD.FTZ R20, R20, R27 ;  /* 0x0000001b14148221 */ /* 0x009fce0000010000 */
.L_x_10766:
[----:B------:R-:W-:Y:S05]  /*3a00*/  BSYNC B0 ;  /* 0x0000000000007941 */ /* 0x000fea0003800000 */
.L_x_10765:
        /* <DEDUP_REMOVED lines=68> */
.L_x_10770:
[----:B------:R-:W-:Y:S05]  /*3e50*/  BSYNC B0 ;  /* 0x0000000000007941 */ /* 0x000fea0003800000 */
.L_x_10769:
        /* <DEDUP_REMOVED lines=10> */
.L_x_10727:
        /* <DEDUP_REMOVED lines=16> */
.L_x_10754:
        /* <DEDUP_REMOVED lines=16> */
.L_x_10771:
[----:B------:R-:W-:Y:S05]  /*4100*/  EXIT ;  /* 0x000000000000794d */ /* 0x000fea0003800000 */
.L_x_10729:
[----:B------:R-:W-:Y:S01]  /*4110*/  IMAD.MOV.U32 R12, RZ, RZ, 0x10 ;  /* 0x00000010ff0c7424 */ /* 0x000fe200078e00ff */
[----:B------:R-:W-:Y:S01]  /*4120*/  MOV R11, 0x1f ;  /* 0x0000001f000b7802 */ /* 0x000fe20000000f00 */
[----:B------:R-:W-:Y:S02]  /*4130*/  IMAD.MOV.U32 R15, RZ, RZ, -0x1 ;  /* 0xffffffffff0f7424 */ /* 0x000fe400078e00ff */
[----:B------:R-:W-:-:S07]  /*4140*/  IMAD.MOV.U32 R0, RZ, RZ, -0x800001 ;  /* 0xff7fffffff007424 */ /* 0x000fce00078e00ff */
[----:B------:R-:W-:Y:S05]  /*4150*/  WARPSYNC.COLLECTIVE R15, `(.L_x_10772) ;  /* 0x000000000f087348 */ /* 0x000fea0003c00000 */
[----:B------:R0:W1:Y:S02]  /*4160*/  SHFL.BFLY P6, R14, R13, R12, R11 ;  /* 0x0c00000c0d0e7389 */ /* 0x00006400000c000b */
[----:B01----:R-:W-:Y:S01]  /*4170*/  ENDCOLLECTIVE ;  /* 0x000000000000791b */ /* 0x003fe20003800000 */
.L_x_10772:
[----:B------:R-:W-:Y:S01]  /*4180*/  HFMA2.MMA R12, -RZ, RZ, 0, 4.76837158203125e-07 ;  /* 0x00000008ff0c7435 */ /* 0x000fe200000001ff */
[----:B------:R-:W-:-:S05]  /*4190*/  FMNMX.FTZ R2, R14, -3.40282346638528859812e+38, !PT ;  /* 0xff7fffff0e027809 */ /* 0x000fca0007810000 */
[----:B------:R-:W-:-:S07]  /*41a0*/  IMAD.MOV.U32 R13, RZ, RZ, R2 ;  /* 0x000000ffff0d7224 */ /* 0x000fce00078e0002 */
[----:B------:R-:W-:Y:S05]  /*41b0*/  WARPSYNC.COLLECTIVE R15, `(.L_x_10773) ;  /* 0x000000000f087348 */ /* 0x000fea0003c00000 */
[----:B------:R0:W1:Y:S02]  /*41c0*/  SHFL.BFLY P6, R14, R13, R12, R11 ;  /* 0x0c00000c0d0e7389 */ /* 0x00006400000c000b */
[----:B01----:R-:W-:Y:S01]  /*41d0*/  ENDCOLLECTIVE ;  /* 0x000000000000791b */ /* 0x003fe20003800000 */
.L_x_10773:
[----:B------:R-:W-:Y:S01]  /*41e0*/  IMAD.MOV.U32 R12, RZ, RZ, 0x4 ;  /* 0x00000004ff0c7424 */ /* 0x000fe200078e00ff */
[----:B------:R-:W-:-:S05]  /*41f0*/  FMNMX.FTZ R3, R2, R14, !PT ;  /* 0x0000000e02037209 */ /* 0x000fca0007810000 */
[----:B------:R-:W-:-:S07]  /*4200*/  IMAD.MOV.U32 R13, RZ, RZ, R3 ;  /* 0x000000ffff0d7224 */ /* 0x000fce00078e0003 */
[----:B------:R-:W-:Y:S05]  /*4210*/  WARPSYNC.COLLECTIVE R15, `(.L_x_10774) ;  /* 0x000000000f087348 */ /* 0x000fea0003c00000 */
[----:B------:R0:W1:Y:S02]  /*4220*/  SHFL.BFLY P6, R14, R13, R12, R11 ;  /* 0x0c00000c0d0e7389 */ /* 0x00006400000c000b */
[----:B01----:R-:W-:Y:S01]  /*4230*/  ENDCOLLECTIVE ;  /* 0x000000000000791b */ /* 0x003fe20003800000 */
.L_x_10774:
[----:B------:R-:W-:Y:S01]  /*4240*/  IMAD.MOV.U32 R12, RZ, RZ, 0x2 ;  /* 0x00000002ff0c7424 */ /* 0x000fe200078e00ff */
[----:B------:R-:W-:-:S04]  /*4250*/  FMNMX.FTZ R4, R3, R14, !PT ;  /* 0x0000000e03047209 */ /* 0x000fc80007810000 */
[----:B------:R-:W-:-:S07]  /*4260*/  MOV R13, R4 ;  /* 0x00000004000d7202 */ /* 0x000fce0000000f00 */
[----:B------:R-:W-:Y:S05]  /*4270*/  WARPSYNC.COLLECTIVE R15, `(.L_x_10775) ;  /* 0x000000000f087348 */ /* 0x000fea0003c00000 */
[----:B------:R0:W1:Y:S02]  /*4280*/  SHFL.BFLY P6, R14, R13, R12, R11 ;  /* 0x0c00000c0d0e7389 */ /* 0x00006400000c000b */
[----:B01----:R-:W-:Y:S01]  /*4290*/  ENDCOLLECTIVE ;  /* 0x000000000000791b */ /* 0x003fe20003800000 */
.L_x_10775:
[----:B------:R-:W-:Y:S05]  /*42a0*/  BRA `(.L_x_10776) ;  /* 0xffffffcc00e07947 */ /* 0x000fea000383ffff */
.L_x_10756:
[----:B-1-3--:R-:W-:Y:S01]  /*42b0*/  HFMA2.MMA R13, -RZ, RZ, 0, 0 ;  /* 0x00000000ff0d7435 */ /* 0x00afe200000001ff */
[----:B------:R-:W-:Y:S01]  /*42c0*/  IMAD.MOV.U32 R12, RZ, RZ, 0x1 ;  /* 0x00000001ff0c7424 */ /* 0x000fe200078e00ff */
[----:B0-----:R-:W-:Y:S01]  /*42d0*/  MOV R11, 0x1f ;  /* 0x0000001f000b7802 */ /* 0x001fe20000000f00 */
[----:B--2---:R-:W-:-:S08]  /*42e0*/  IMAD.MOV.U32 R15, RZ, RZ, -0x1 ;  /* 0xffffffffff0f7424 */ /* 0x004fd000078e00ff */
[----:B------:R-:W-:Y:S05]  /*42f0*/  WARPSYNC.COLLECTIVE R15, `(.L_x_10777) ;  /* 0x000000000f087348 */ /* 0x000fea0003c00000 */
[----:B------:R0:W1:Y:S02]  /*4300*/  SHFL.BFLY P6, R14, R13, R12, R11 ;  /* 0x0c00000c0d0e7389 */ /* 0x00006400000c000b */
[----:B01----:R-:W-:Y:S01]  /*4310*/  ENDCOLLECTIVE ;  /* 0x000000000000791b */ /* 0x003fe20003800000 */
.L_x_10777:
[----:B------:R-:W-:-:S07]  /*4320*/  MOV R2, R14 ;  /* 0x0000000e00027202 */ /* 0x000fce0000000f00 */
[----:B------:R-:W-:Y:S05]  /*4330*/  WARPSYNC.COLLECTIVE R15, `(.L_x_10778) ;  /* 0x000000000f087348 */ /* 0x000fea0003c00000 */
[----:B------:R0:W1:Y:S02]  /*4340*/  SHFL.BFLY P6, R14, R13, R12, R11 ;  /* 0x0c00000c0d0e7389 */ /* 0x00006400000c000b */
[----:B01----:R-:W-:Y:S01]  /*4350*/  ENDCOLLECTIVE ;  /* 0x000000000000791b */ /* 0x003fe20003800000 */
.L_x_10778:
[----:B------:R-:W-:Y:S01]  /*4360*/  FADD.FTZ R2, RZ, R2 ;  /* 0x00000002ff027221 */ /* 0x000fe20000010000 */
[----:B------:R-:W-:-:S07]  /*4370*/  IMAD.MOV.U32 R3, RZ, RZ, R14 ;  /* 0x000000ffff037224 */ /* 0x000fce00078e000e */
[----:B------:R-:W-:Y:S05]  /*4380*/  WARPSYNC.COLLECTIVE R15, `(.L_x_10779) ;  /* 0x000000000f087348 */ /* 0x000fea0003c00000 */
[----:B------:R0:W1:Y:S02]  /*4390*/  SHFL.BFLY P6, R14, R13, R12, R11 ;  /* 0x0c00000c0d0e7389 */ /* 0x00006400000c000b */
[----:B01----:R-:W-:Y:S01]  /*43a0*/  ENDCOLLECTIVE ;  /* 0x000000000000791b */ /* 0x003fe20003800000 */
.L_x_10779:
[----:B------:R-:W-:Y:S01]  /*43b0*/  FADD.FTZ R3, RZ, R3 ;  /* 0x00000003ff037221 */ /* 0x000fe20000010000 */
[----:B------:R-:W-:-:S07]  /*43c0*/  MOV R4, R14 ;  /* 0x0000000e00047202 */ /* 0x000fce0000000f00 */
[----:B------:R-:W-:Y:S05]  /*43d0*/  WARPSYNC.COLLECTIVE R15, `(.L_x_10780) ;  /* 0x000000000f087348 */ /* 0x000fea0003c00000 */
[----:B------:R0:W1:Y:S02]  /*43e0*/  SHFL.BFLY P6, R14, R13, R12, R11 ;  /* 0x0c00000c0d0e7389 */ /* 0x00006400000c000b */
[----:B01----:R-:W-:Y:S01]  /*43f0*/  ENDCOLLECTIVE ;  /* 0x000000000000791b */ /* 0x003fe20003800000 */
.L_x_10780:
[----:B------:R-:W-:Y:S01]  /*4400*/  FADD.FTZ R4, RZ, R4 ;  /* 0x00000004ff047221 */ /* 0x000fe20000010000 */
[----:B------:R-:W-:-:S07]  /*4410*/  IMAD.MOV.U32 R17, RZ, RZ, R14 ;  /* 0x000000ffff117224 */ /* 0x000fce00078e000e */
[----:B------:R-:W-:Y:S05]  /*4420*/  WARPSYNC.COLLECTIVE R15, `(.L_x_10781) ;  /* 0x000000000f087348 */ /* 0x000fea0003c00000 */
[----:B------:R0:W1:Y:S02]  /*4430*/  SHFL.BFLY P6, R14, R13, R12, R11 ;  /* 0x0c00000c0d0e7389 */ /* 0x00006400000c000b */
[----:B01----:R-:W-:Y:S01]  /*4440*/  ENDCOLLECTIVE ;  /* 0x000000000000791b */ /* 0x003fe20003800000 */
.L_x_10781:
[----:B------:R-:W-:Y:S01]  /*4450*/  FADD.FTZ R17, RZ, R17 ;  /* 0x00000011ff117221 */ /* 0x000fe20000010000 */
[----:B------:R-:W-:-:S07]  /*4460*/  MOV R18, R14 ;  /* 0x0000000e00127202 */ /* 0x000fce0000000f00 */
[----:B------:R-:W-:Y:S05]  /*4470*/  WARPSYNC.COLLECTIVE R15, `(.L_x_10782) ;  /* 0x000000000f087348 */ /* 0x000fea0003c00000 */
[----:B------:R0:W1:Y:S02]  /*4480*/  SHFL.BFLY P6, R14, R13, R12, R11 ;  /* 0x0c00000c0d0e7389 */ /* 0x00006400000c000b */
[----:B01----:R-:W-:Y:S01]  /*4490*/  ENDCOLLECTIVE ;  /* 0x000000000000791b */ /* 0x003fe20003800000 */
.L_x_10782:
[----:B------:R-:W-:Y:S01]  /*44a0*/  FADD.FTZ R18, RZ, R18 ;  /* 0x00000012ff127221 */ /* 0x000fe20000010000 */
[----:B------:R-:W-:-:S07]  /*44b0*/  IMAD.MOV.U32 R19, RZ, RZ, R14 ;  /* 0x000000ffff137224 */ /* 0x000fce00078e000e */
[----:B------:R-:W-:Y:S05]  /*44c0*/  WARPSYNC.COLLECTIVE R15, `(.L_x_10783) ;  /* 0x000000000f087348 */ /* 0x000fea0003c00000 */
[----:B------:R0:W1:Y:S02]  /*44d0*/  SHFL.BFLY P6, R14, R13, R12, R11 ;  /* 0x0c00000c0d0e7389 */ /* 0x00006400000c000b */
[----:B01----:R-:W-:Y:S01]  /*44e0*/  ENDCOLLECTIVE ;  /* 0x000000000000791b */ /* 0x003fe20003800000 */
.L_x_10783:
[----:B------:R-:W-:Y:S01]  /*44f0*/  FADD.FTZ R19, RZ, R19 ;  /* 0x00000013ff137221 */ /* 0x000fe20000010000 */
[----:B------:R-:W-:-:S07]  /*4500*/  MOV R0, R14 ;  /* 0x0000000e00007202 */ /* 0x000fce0000000f00 */
[----:B------:R-:W-:Y:S05]  /*4510*/  WARPSYNC.COLLECTIVE R15, `(.L_x_10784) ;  /* 0x000000000f087348 */ /* 0x000fea0003c00000 */
[----:B------:R0:W1:Y:S02]  /*4520*/  SHFL.BFLY P6, R14, R13, R12, R11 ;  /* 0x0c00000c0d0e7389 */ /* 0x00006400000c000b */
[----:B01----:R-:W-:Y:S01]  /*4530*/  ENDCOLLECTIVE ;  /* 0x000000000000791b */ /* 0x003fe20003800000 */
.L_x_10784:
[----:B------:R-:W-:Y:S01]  /*4540*/  FADD.FTZ R0, RZ, R0 ;  /* 0x00000000ff007221 */ /* 0x000fe20000010000 */
[----:B------:R-:W-:Y:S06]  /*4550*/  BRA `(.L_x_10785) ;  /* 0xffffffec00a07947 */ /* 0x000fec000383ffff */
.L_x_10786:
        /* <DEDUP_REMOVED lines=10> */
.L_x_29761:


//--------------------- .text._ZN4vllm25paged_attention_v2_kernelI13__nv_bfloat16hLi112ELi16ELi128ELNS_18Fp8KVCacheDataTypeE1ELb1ELi512EEEvPfS3_PT_PKS4_PKT0_SA_ifPKiSC_iPKfiiiSE_SE_iiiii --------------------------
	.section	.text._ZN4vllm25paged_attention_v2_kernelI13__nv_bfloat16hLi112ELi16ELi128ELNS_18Fp8KVCacheDataTypeE1ELb1ELi512EEEvPfS3_PT_PKS4_PKT0_SA_ifPKiSC_iPKfiiiSE_SE_iiiii,"ax",@progbits
	.align	128
        .global         _ZN4vllm25paged_attention_v2_kernelI13__nv_bfloat16hLi112ELi16ELi128ELNS_18Fp8KVCacheDataTypeE1ELb1ELi512EEEvPfS3_PT_PKS4_PKT0_SA_ifPKiSC_iPKfiiiSE_SE_iiiii
        .type           _ZN4vllm25paged_attention_v2_kernelI13__nv_bfloat16hLi112ELi16ELi128ELNS_18Fp8KVCacheDataTypeE1ELb1ELi512EEEvPfS3_PT_PKS4_PKT0_SA_ifPKiSC_iPKfiiiSE_SE_iiiii,@function
        .size           _ZN4vllm25paged_attention_v2_kernelI13__nv_bfloat16hLi112ELi16ELi128ELNS_18Fp8KVCacheDataTypeE1ELb1ELi512EEEvPfS3_PT_PKS4_PKT0_SA_ifPKiSC_iPKfiiiSE_SE_iiiii,(.L_x_29762 - _ZN4vllm25paged_attention_v2_kernelI13__nv_bfloat16hLi112ELi16ELi128ELNS_18Fp8KVCacheDataTypeE1ELb1ELi512EEEvPfS3_PT_PKS4_PKT0_SA_ifPKiSC_iPKfiiiSE_SE_iiiii)
        .other          _ZN4vllm25paged_attention_v2_kernelI13__nv_bfloat16hLi112ELi16ELi128ELNS_18Fp8KVCacheDataTypeE1ELb1ELi512EEEvPfS3_PT_PKS4_PKT0_SA_ifPKiSC_iPKfiiiSE_SE_iiiii,@"STO_CUDA_ENTRY STV_DEFAULT"
_ZN4vllm25paged_attention_v2_kernelI13__nv_bfloat16hLi112ELi16ELi128ELNS_18Fp8KVCacheDataTypeE1ELb1ELi512EEEvPfS3_PT_PKS4_PKT0_SA_ifPKiSC_iPKfiiiSE_SE_iiiii:
.text._ZN4vllm25paged_attention_v2_kernelI13__nv_bfloat16hLi112ELi16ELi128ELNS_18Fp8KVCacheDataTypeE1ELb1ELi512EEEvPfS3_PT_PKS4_PKT0_SA_ifPKiSC_iPKfiiiSE_SE_iiiii:
        /* <DEDUP_REMOVED lines=60> */
.L_x_10791:
        /* <DEDUP_REMOVED lines=13> */
.L_x_10790:
[----:B------:R-:W-:Y:S05]  /*0490*/  BSYNC B1 ;  /* 0x0000000000017941 */ /* 0x000fea0003800000 */
.L_x_10789:
        /* <DEDUP_REMOVED lines=14> */
.L_x_10792:
        /* <DEDUP_REMOVED lines=21> */
.L_x_10788:
[----:B------:R-:W-:Y:S05]  /*06d0*/  BSYNC B0 ;  /* 0x0000000000007941 */ /* 0x000fea0003800000 */
.L_x_10787:
        /* <DEDUP_REMOVED lines=85> */
.L_x_10793:
[----:B------:R-:W-:Y:S02]  /*0c30*/  ULDC UR4, c[0x0][0x288] ;  /* 0x0000a20000047ab9 */ /* 0x000fe40000000800 */
[----:B-1----:R-:W-:-:S04]  /*0c40*/  IMAD R5, R9, UR4, R10 ;  /* 0x0000000409057c24 */ /* 0x002fc8000f8e020a */
[----:B------:R-:W-:-:S07]  /*0c50*/  IMAD R17, R5, R8, RZ ;  /* 0x0000000805117224 */ /* 0x000fce00078e02ff */
.L_x_10794:
        /* <DEDUP_REMOVED lines=26> */
.L_x_10798:
        /* <DEDUP_REMOVED lines=41> */
.L_x_10796:
[----:B------:R-:W-:Y:S05]  /*1090*/  BSYNC B7 ;  /* 0x0000000000077941 */ /* 0x000fea0003800000 */
.L_x_10795:
        /* <DEDUP_REMOVED lines=26> */
.L_x_10836:
        /* <DEDUP_REMOVED lines=49> */
.L_x_10804:
        /* <DEDUP_REMOVED lines=11> */
.L_x_10803:
[----:B------:R-:W-:Y:S05]  /*1600*/  BSYNC B1 ;  /* 0x0000000000017941 */ /* 0x000fea0003800000 */
.L_x_10802:
        /* <DEDUP_REMOVED lines=14> */
.L_x_10807:
        /* <DEDUP_REMOVED lines=100> */
.L_x_10806:
[----:B------:R-:W-:Y:S05]  /*1d30*/  BSYNC B1 ;  /* 0x0000000000017941 */ /* 0x000fea0003800000 */
.L_x_10805:
        /* <DEDUP_REMOVED lines=55> */
.L_x_10809:
[----:B------:R-:W-:Y:S05]  /*20b0*/  BSYNC B1 ;  /* 0x0000000000017941 */ /* 0x000fea0003800000 */
.L_x_10808:
        /* <DEDUP_REMOVED lines=26> */
.L_x_10801:
[----:B------:R-:W-:Y:S05]  /*2260*/  BSYNC B0 ;  /* 0x0000000000007941 */ /* 0x000fea0003800000 */
.L_x_10800:
        /* <DEDUP_REMOVED lines=57> */
.L_x_10814:
        /* <DEDUP_REMOVED lines=8> */
.L_x_10813:
[----:B------:R-:W-:Y:S05]  /*2680*/  BSYNC B1 ;  /* 0x0000000000017941 */ /* 0x000fea0003800000 */
.L_x_10812:
        /* <DEDUP_REMOVED lines=14> */
.L_x_10817:
        /* <DEDUP_REMOVED lines=52> */
.L_x_10816:
[----:B------:R-:W-:Y:S05]  /*2ab0*/  BSYNC B1 ;  /* 0x0000000000017941 */ /* 0x000fea0003800000 */
.L_x_10815:
        /* <DEDUP_REMOVED lines=31> */
.L_x_10819:
[----:B------:R-:W-:Y:S05]  /*2cb0*/  BSYNC B1 ;  /* 0x0000000000017941 */ /* 0x000fea0003800000 */
.L_x_10818:
        /* <DEDUP_REMOVED lines=14> */
.L_x_10811:
[----:B------:R-:W-:Y:S05]  /*2da0*/  BSYNC B0 ;  /* 0x0000000000007941 */ /* 0x000fea0003800000 */
.L_x_10810:
        /* <DEDUP_REMOVED lines=22> */
.L_x_10821:
[----:B------:R-:W-:Y:S05]  /*2f10*/  BSYNC B0 ;  /* 0x0000000000007941 */ /* 0x000fea0003800000 */
.L_x_10820:
        /* <DEDUP_REMOVED lines=27> */
.L_x_10825:
        /* <DEDUP_REMOVED lines=33> */
.L_x_10823:
[----:B------:R-:W-:Y:S05]  /*32e0*/  BSYNC B6 ;  /* 0x0000000000067941 */ /* 0x000fea0003800000 */
.L_x_10822:
        /* <DEDUP_REMOVED lines=14> */
.L_x_10844:
        /* <DEDUP_REMOVED lines=45> */
.L_x_10828:
[----:B------:R-:W-:Y:S05]  /*36a0*/  BSYNC B0 ;  /* 0x0000000000007941 */ /* 0x000fea0003800000 */
.L_x_10827:
        /* <DEDUP_REMOVED lines=25> */
.L_x_10830:
[----:B------:R-:W-:Y:S05]  /*3840*/  BSYNC B0 ;  /* 0x0000000000007941 */ /* 0x000fea0003800000 */
.L_x_10829:
        /* <DEDUP_REMOVED lines=64> */
.L_x_10797:
        /* <DEDUP_REMOVED lines=16> */
.L_x_10824:
        /* <DEDUP_REMOVED lines=16> */
.L_x_10831:
[----:B------:R-:W-:Y:S05]  /*3e50*/  EXIT ;  /* 0x000000000000794d */ /* 0x000fea0003800000 */
.L_x_10799:
[----:B------:R-:W-:Y:S01]  /*3e60*/  HFMA2.MMA R11, -RZ, RZ, 0, 1.847743988037109375e-06 ;  /* 0x0000001fff0b7435 */ /* 0x000fe200000001ff */
[----:B------:R-:W-:Y:S01]  /*3e70*/  IMAD.MOV.U32 R12, RZ, RZ, 0x10 ;  /* 0x00000010ff0c7424 */ /* 0x000fe200078e00ff */
[----:B------:R-:W-:Y:S01]  /*3e80*/  MOV R0, 0xff7fffff ;  /* 0xff7fffff00007802 */ /* 0x000fe20000000f00 */
[----:B------:R-:W-:-:S08]  /*3e90*/  IMAD.MOV.U32 R15, RZ, RZ, -0x1 ;  /* 0xffffffffff0f7424 */ /* 0x000fd000078e00ff */
[----:B------:R-:W-:Y:S05]  /*3ea0*/  WARPSYNC.COLLECTIVE R15, `(.L_x_10832) ;  /* 0x000000000f087348 */ /* 0x000fea0003c00000 */
[----:B------:R0:W1:Y:S02]  /*3eb0*/  SHFL.BFLY P6, R14, R13, R12, R11 ;  /* 0x0c00000c0d0e7389 */ /* 0x00006400000c000b */
[----:B01----:R-:W-:Y:S01]  /*3ec0*/  ENDCOLLECTIVE ;  /* 0x000000000000791b */ /* 0x003fe20003800000 */
.L_x_10832:
[----:B------:R-:W-:Y:S01]  /*3ed0*/  IMAD.MOV.U32 R12, RZ, RZ, 0x8 ;  /* 0x00000008ff0c7424 */ /* 0x000fe200078e00ff */
[----:B------:R-:W-:-:S04]  /*3ee0*/  FMNMX.FTZ R2, R14, -3.40282346638528859812e+38, !PT ;  /* 0xff7fffff0e027809 */ /* 0x000fc80007810000 */
[----:B------:R-:W-:-:S07]  /*3ef0*/  MOV R13, R2 ;  /* 0x00000002000d7202 */ /* 0x000fce0000000f00 */
[----:B------:R-:W-:Y:S05]  /*3f00*/  WARPSYNC.COLLECTIVE R15, `(.L_x_10833) ;  /* 0x000000000f087348 */ /* 0x000fea0003c00000 */
[----:B------:R0:W1:Y:S02]  /*3f10*/  SHFL.BFLY P6, R14, R13, R12, R11 ;  /* 0x0c00000c0d0e7389 */ /* 0x00006400000c000b */
[----:B01----:R-:W-:Y:S01]  /*3f20*/  ENDCOLLECTIVE ;  /* 0x000000000000791b */ /* 0x003fe20003800000 */
.L_x_10833:
[----:B------:R-:W-:Y:S01]  /*3f30*/  IMAD.MOV.U32 R12, RZ, RZ, 0x4 ;  /* 0x00000004ff0c7424 */ /* 0x000fe200078e00ff */
[----:B------:R-:W-:-:S04]  /*3f40*/  FMNMX.FTZ R3, R2, R14, !PT ;  /* 0x0000000e02037209 */ /* 0x000fc80007810000 */
[----:B------:R-:W-:-:S07]  /*3f50*/  MOV R13, R3 ;  /* 0x00000003000d7202 */ /* 0x000fce0000000f00 */
[----:B------:R-:W-:Y:S05]  /*3f60*/  WARPSYNC.COLLECTIVE R15, `(.L_x_10834) ;  /* 0x000000000f087348 */ /* 0x000fea0003c00000 */
[----:B------:R0:W1:Y:S02]  /*3f70*/  SHFL.BFLY P6, R14, R13, R12, R11 ;  /* 0x0c00000c0d0e7389 */ /* 0x00006400000c000b */
[----:B01----:R-:W-:Y:S01]  /*3f80*/  ENDCOLLECTIVE ;  /* 0x000000000000791b */ /* 0x003fe20003800000 */
.L_x_10834:
[----:B------:R-:W-:Y:S01]  /*3f90*/  IMAD.MOV.U32 R12, RZ, RZ, 0x2 ;  /* 0x00000002ff0c7424 */ /* 0x000fe200078e00ff */
[----:B------:R-:W-:-:S04]  /*3fa0*/  FMNMX.FTZ R4, R3, R14, !PT ;  /* 0x0000000e03047209 */ /* 0x000fc80007810000 */
[----:B------:R-:W-:-:S07]  /*3fb0*/  MOV R13, R4 ;  /* 0x00000004000d7202 */ /* 0x000fce0000000f00 */
[----:B------:R-:W-:Y:S05]  /*3fc0*/  WARPSYNC.COLLECTIVE R15, `(.L_x_10835) ;  /* 0x000000000f087348 */ /* 0x000fea0003c00000 */
[----:B------:R0:W1:Y:S02]  /*3fd0*/  SHFL.BFLY P6, R14, R13, R12, R11 ;  /* 0x0c00000c0d0e7389 */ /* 0x00006400000c000b */
[----:B01----:R-:W-:Y:S01]  /*3fe0*/  ENDCOLLECTIVE ;  /* 0x000000000000791b */ /* 0x003fe20003800000 */
.L_x_10835:
[----:B------:R-:W-:Y:S05]  /*3ff0*/  BRA `(.L_x_10836) ;  /* 0xffffffd000907947 */ /* 0x000fea000383ffff */
.L_x_10826:
[----:B------:R-:W-:Y:S01]  /*4000*/  HFMA2.MMA R12, -RZ, RZ, 0, 5.9604644775390625e-08 ;  /* 0x00000001ff0c7435 */ /* 0x000fe200000001ff */
[----:B-1-3--:R-:W-:Y:S01]  /*4010*/  IMAD.MOV.U32 R13, RZ, RZ, RZ ;  /* 0x000000ffff0d7224 */ /* 0x00afe200078e00ff */
[----:B--2---:R-:W-:Y:S01]  /*4020*/  MOV R15, 0xffffffff ;  /* 0xffffffff000f7802 */ /* 0x004fe20000000f00 */
[----:B0-----:R-:W-:-:S08]  /*4030*/  IMAD.MOV.U32 R11, RZ, RZ, 0x1f ;  /* 0x0000001fff0b7424 */ /* 0x001fd000078e00ff */
[----:B------:R-:W-:Y:S05]  /*4040*/  WARPSYNC.COLLECTIVE R15, `(.L_x_10837) ;  /* 0x000000000f087348 */ /* 0x000fea0003c00000 */
[----:B------:R0:W1:Y:S02]  /*4050*/  SHFL.BFLY P6, R14, R13, R12, R11 ;  /* 0x0c00000c0d0e7389 */ /* 0x00006400000c000b */
[----:B01----:R-:W-:Y:S01]  /*4060*/  ENDCOLLECTIVE ;  /* 0x000000000000791b */ /* 0x003fe20003800000 */
.L_x_10837:
[----:B------:R-:W-:-:S07]  /*4070*/  IMAD.MOV.U32 R0, RZ, RZ, R14 ;  /* 0x000000ffff007224 */ /* 0x000fce00078e000e */
[----:B------:R-:W-:Y:S05]  /*4080*/  WARPSYNC.COLLECTIVE R15, `(.L_x_10838) ;  /* 0x000000000f087348 */ /* 0x000fea0003c00000 */
[----:B------:R0:W1:Y:S02]  /*4090*/  SHFL.BFLY P6, R14, R13, R12, R11 ;  /* 0x0c00000c0d0e7389 */ /* 0x00006400000c000b */
[----:B01----:R-:W-:Y:S01]  /*40a0*/  ENDCOLLECTIVE ;  /* 0x000000000000791b */ /* 0x003fe20003800000 */
.L_x_10838:
[----:B------:R-:W-:Y:S01]  /*40b0*/  FADD.FTZ R0, RZ, R0 ;  /* 0x00000000ff007221 */ /* 0x000fe20000010000 */
[----:B------:R-:W-:-:S07]  /*40c0*/  MOV R2, R14 ;  /* 0x0000000e00027202 */ /* 0x000fce0000000f00 */
[----:B------:R-:W-:Y:S05]  /*40d0*/  WARPSYNC.COLLECTIVE R15, `(.L_x_10839) ;  /* 0x000000000f087348 */ /* 0x000fea0003c00000 */
[----:B------:R0:W1:Y:S02]  /*40e0*/  SHFL.BFLY P6, R14, R13, R12, R11 ;  /* 0x0c00000c0d0e7389 */ /* 0x00006400000c000b */
[----:B01----:R-:W-:Y:S01]  /*40f0*/  ENDCOLLECTIVE ;  /* 0x000000000000791b */ /* 0x003fe20003800000 */
.L_x_10839:
[----:B------:R-:W-:Y:S01]  /*4100*/  FADD.FTZ R5, RZ, R2 ;  /* 0x00000002ff057221 */ /* 0x000fe20000010000 */
[----:B------:R-:W-:-:S07]  /*4110*/  IMAD.MOV.U32 R3, RZ, RZ, R14 ;  /* 0x000000ffff037224 */ /* 0x000fce00078e000e */
[----:B------:R-:W-:Y:S05]  /*4120*/  WARPSYNC.COLLECTIVE R15, `(.L_x_10840) ;  /* 0x000000000f087348 */ /* 0x000fea0003c00000 */
[----:B------:R0:W1:Y:S02]  /*4130*/  SHFL.BFLY P6, R14, R13, R12, R11 ;  /* 0x0c00000c0d0e7389 */ /* 0x00006400000c000b */
[----:B01----:R-:W-:Y:S01]  /*4140*/  ENDCOLLECTIVE ;  /* 0x000000000000791b */ /* 0x003fe20003800000 */
.L_x_10840:
[----:B------:R-:W-:Y:S01]  /*4150*/  FADD.FTZ R2, RZ, R3 ;  /* 0x00000003ff027221 */ /* 0x000fe20000010000 */
[----:B------:R-:W-:-:S07]  /*4160*/  MOV R4, R14 ;  /* 0x0000000e00047202 */ /* 0x000fce0000000f00 */
[----:B------:R-:W-:Y:S05]  /*4170*/  WARPSYNC.COLLECTIVE R15, `(.L_x_10841) ;  /* 0x000000000f087348 */ /* 0x000fea0003c00000 */
[----:B------:R0:W1:Y:S02]  /*4180*/  SHFL.BFLY P6, R14, R13, R12, R11 ;  /* 0x0c00000c0d0e7389 */ /* 0x00006400000c000b */
[----:B01----:R-:W-:Y:S01]  /*4190*/  ENDCOLLECTIVE ;  /* 0x000000000000791b */ /* 0x003fe20003800000 */
.L_x_10841:
[----:B------:R-:W-:Y:S01]  /*41a0*/  FADD.FTZ R3, RZ, R4 ;  /* 0x00000004ff037221 */ /* 0x000fe20000010000 */
[----:B------:R-:W-:-:S07]  /*41b0*/  IMAD.MOV.U32 R17, RZ, RZ, R14 ;  /* 0x000000ffff117224 */ /* 0x000fce00078e000e */
[----:B------:R-:W-:Y:S05]  /*41c0*/  WARPSYNC.COLLECTIVE R15, `(.L_x_10842) ;  /* 0x000000000f087348 */ /* 0x000fea0003c00000 */
[----:B------:R0:W1:Y:S02]  /*41d0*/  SHFL.BFLY P6, R14, R13, R12, R11 ;  /* 0x0c00000c0d0e7389 */ /* 0x00006400000c000b */
[----:B01----:R-:W-:Y:S01]  /*41e0*/  ENDCOLLECTIVE ;  /* 0x000000000000791b */ /* 0x003fe20003800000 */
.L_x_10842:
[----:B------:R-:W-:Y:S01]  /*41f0*/  FADD.FTZ R17, RZ, R17 ;  /* 0x00000011ff117221 */ /* 0x000fe20000010000 */
[----:B------:R-:W-:-:S07]  /*4200*/  MOV R19, R14 ;  /* 0x0000000e00137202 */ /* 0x000fce0000000f00 */
[----:B------:R-:W-:Y:S05]  /*4210*/  WARPSYNC.COLLECTIVE R15, `(.L_x_10843) ;  /* 0x000000000f087348 */ /* 0x000fea0003c00000 */
[----:B------:R0:W1:Y:S02]  /*4220*/  SHFL.BFLY P6, R14, R13, R12, R11 ;  /* 0x0c00000c0d0e7389 */ /* 0x00006400000c000b */
[----:B01----:R-:W-:Y:S01]  /*4230*/  ENDCOLLECTIVE ;  /* 0x000000000000791b */ /* 0x003fe20003800000 */
.L_x_10843:
[----:B------:R-:W-:Y:S01]  /*4240*/  FADD.FTZ R20, RZ, R19 ;  /* 0x00000013ff147221 */ /* 0x000fe20000010000 */
[----:B------:R-:W-:Y:S06]  /*4250*/  BRA `(.L_x_10844) ;  /* 0xfffffff0005c7947 */ /* 0x000fec000383ffff */
.L_x_10845:
        /* <DEDUP_REMOVED lines=10> */
.L_x_29762:


//--------------------- .text._ZN4vllm25paged_attention_v2_kernelI13__nv_bfloat16hLi96ELi16ELi128ELNS_18Fp8KVCacheDataTypeE1ELb1ELi512EEEvPfS3_PT_PKS4_PKT0_SA_ifPKiSC_iPKfiiiSE_SE_iiiii --------------------------
	.section	.text._ZN4vllm25paged_attention_v2_kernelI13__nv_bfloat16hLi96ELi16ELi128ELNS_18Fp8KVCacheDataTypeE1ELb1ELi512EEEvPfS3_PT_PKS4_PKT0_SA_ifPKiSC_iPKfiiiSE_SE_iiiii,"ax",@progbits
	.align	128
        .global         _ZN4vllm25paged_attention_v2_kernelI13__nv_bfloat16hLi96ELi16ELi128ELNS_18Fp8KVCacheDataTypeE1ELb1ELi512EEEvPfS3_PT_PKS4_PKT0_SA_ifPKiSC_iPKfiiiSE_SE_iiiii
        .type           _ZN4vllm25paged_attention_v2_kernelI13__nv_bfloat16hLi96ELi16ELi128ELNS_18Fp8KVCacheDataTypeE1ELb1ELi512EEEvPfS3_PT_PKS4_PKT0_SA_ifPKiSC_iPKfiiiSE_SE_iiiii,@function
        .size           _ZN4vllm25paged_attention_v2_kernelI13__nv_bfloat16hLi96ELi16ELi128ELNS_18Fp8KVCacheDataTypeE1ELb1ELi512EEEvPfS3_PT_PKS4_PKT0_SA_ifPKiSC_iPKfiiiSE_SE_iiiii,(.L_x_29763 - _ZN4vllm25paged_attention_v2_kernelI13__nv_bfloat16hLi96ELi16ELi128ELNS_18Fp8KVCacheDataTypeE1ELb1ELi512EEEvPfS3_PT_PKS4_PKT0_SA_ifPKiSC_iPKfiiiSE_SE_iiiii)
        .other          _ZN4vllm25paged_attention_v2_kernelI13__nv_bfloat16hLi96ELi16ELi128ELNS_18Fp8KVCacheDataTypeE1ELb1ELi512EEEvPfS3_PT_PKS4_PKT0_SA_ifPKiSC_iPKfiiiSE_SE_iiiii,@"STO_CUDA_ENTRY STV_DEFAULT"
_ZN4vllm25paged_attention_v2_kernelI13__nv_bfloat16hLi96ELi16ELi128ELNS_18Fp8KVCacheDataTypeE1ELb1ELi512EEEvPfS3_PT_PKS4_PKT0_SA_ifPKiSC_iPKfiiiSE_SE_iiiii:
.text._ZN4vllm25paged_attention_v2_kernelI13__nv_bfloat16hLi96ELi16ELi128ELNS_18Fp8KVCacheDataTypeE1ELb1ELi512EEEvPfS3_PT_PKS4_PKT0_SA_ifPKiSC_iPKfiiiSE_SE_iiiii:
        /* <DEDUP_REMOVED lines=60> */
.L_x_10850:
        /* <DEDUP_REMOVED lines=13> */
.L_x_10849:
[----:B------:R-:W-:Y:S05]  /*0490*/  BSYNC B1 ;  /* 0x0000000000017941 */ /* 0x000fea0003800000 */
.L_x_10848:
        /* <DEDUP_REMOVED lines=14> */
.L_x_10851:
        /* <DEDUP_REMOVED lines=21> */
.L_x_10847:
[----:B------:R-:W-:Y:S05]  /*06d0*/  BSYNC B0 ;  /* 0x0000000000007941 */ /* 0x000fea0003800000 */
.L_x_10846:
        /* <DEDUP_REMOVED lines=85> */
.L_x_10852:
[----:B------:R-:W-:Y:S02]  /*0c30*/  ULDC UR4, c[0x0][0x288] ;  /* 0x0000a20000047ab9 */ /* 0x000fe40000000800 */
[----:B-1----:R-:W-:-:S04]  /*0c40*/  IMAD R5, R9, UR4, R10 ;  /* 0x0000000409057c24 */ /* 0x002fc8000f8e020a */
[----:B------:R-:W-:-:S07]  /*0c50*/  IMAD R17, R5, R8, RZ ;  /* 0x0000000805117224 */ /* 0x000fce00078e02ff */
.L_x_10853:
        /* <DEDUP_REMOVED lines=26> */
.L_x_10857:
        /* <DEDUP_REMOVED lines=41> */
.L_x_10855:
[----:B------:R-:W-:Y:S05]  /*1090*/  BSYNC B7 ;  /* 0x0000000000077941 */ /* 0x000fea0003800000 */
.L_x_10854:
        /* <DEDUP_REMOVED lines=26> */
.L_x_10895:
        /* <DEDUP_REMOVED lines=49> */
.L_x_10863:
        /* <DEDUP_REMOVED lines=11> */
.L_x_10862:
[----:B------:R-:W-:Y:S05]  /*1600*/  BSYNC B1 ;  /* 0x0000000000017941 */ /* 0x000fea0003800000 */
.L_x_10861:
        /* <DEDUP_REMOVED lines=14> */
.L_x_10866:
        /* <DEDUP_REMOVED lines=100> */
.L_x_10865:
[----:B------:R-:W-:Y:S05]  /*1d30*/  BSYNC B1 ;  /* 0x0000000000017941 */ /* 0x000fea0003800000 */
.L_x_10864:
        /* <DEDUP_REMOVED lines=55> */
.L_x_10868:
[----:B------:R-:W-:Y:S05]  /*20b0*/  BSYNC B1 ;  /* 0x0000000000017941 */ /* 0x000fea0003800000 */
.L_x_10867:
        /* <DEDUP_REMOVED lines=26> */
.L_x_10860:
[----:B------:R-:W-:Y:S05]  /*2260*/  BSYNC B0 ;  /* 0x0000000000007941 */ /* 0x000fea0003800000 */
.L_x_10859:
        /* <DEDUP_REMOVED lines=57> */
.L_x_10873:
        /* <DEDUP_REMOVED lines=8> */
.L_x_10872:
[----:B------:R-:W-:Y:S05]  /*2680*/  BSYNC B1 ;  /* 0x0000000000017941 */ /* 0x000fea0003800000 */
.L_x_10871:
        /* <DEDUP_REMOVED lines=14> */
.L_x_10876:
        /* <DEDUP_REMOVED lines=52> */
.L_x_10875:
[----:B------:R-:W-:Y:S05]  /*2ab0*/  BSYNC B1 ;  /* 0x0000000000017941 */ /* 0x000fea0003800000 */
.L_x_10874:
        /* <DEDUP_REMOVED lines=31> */
.L_x_10878:
[----:B------:R-:W-:Y:S05]  /*2cb0*/  BSYNC B1 ;  /* 0x0000000000017941 */ /* 0x000fea0003800000 */
.L_x_10877:
        /* <DEDUP_REMOVED lines=14> */
.L_x_10870:
[----:B------:R-:W-:Y:S05]  /*2da0*/  BSYNC B0 ;  /* 0x0000000000007941 */ /* 0x000fea0003800000 */
.L_x_10869:
        /* <DEDUP_REMOVED lines=22> */
.L_x_10880:
[----:B------:R-:W-:Y:S05]  /*2f10*/  BSYNC B0 ;  /* 0x0000000000007941 */ /* 0x000fea0003800000 */
.L_x_10879:
        /* <DEDUP_REMOVED lines=27> */
.L_x_10884:
        /* <DEDUP_REMOVED lines=33> */
.L_x_10882:
[----:B------:R-:W-:Y:S05]  /*32e0*/  BSYNC B6 ;  /* 0x0000000000067941 */ /* 0x000fea0003800000 */
.L_x_10881:
        /* <DEDUP_REMOVED lines=12> */
.L_x_10902:
        /* <DEDUP_REMOVED lines=42> */
.L_x_10887:
[----:B------:R-:W-:Y:S05]  /*3650*/  BSYNC B0 ;  /* 0x0000000000007941 */ /* 0x000fea0003800000 */
.L_x_10886:
        /* <DEDUP_REMOVED lines=22> */
.L_x_10889:
[----:B------:R-:W-:Y:S05]  /*37c0*/  BSYNC B0 ;  /* 0x0000000000007941 */ /* 0x000fea0003800000 */
.L_x_10888:
        /* <DEDUP_REMOVED lines=57> */
.L_x_10856:
        /* <DEDUP_REMOVED lines=16> */
.L_x_10883:
        /* <DEDUP_REMOVED lines=16> */
.L_x_10890:
[----:B------:R-:W-:Y:S05]  /*3d60*/  EXIT ;  /* 0x000000000000794d */ /* 0x000fea0003800000 */
.L_x_10858:
[----:B------:R-:W-:Y:S01]  /*3d70*/  MOV R12, 0x10 ;  /* 0x00000010000c7802 */ /* 0x000fe20000000f00 */
[----:B------:R-:W-:Y:S01]  /*3d80*/  IMAD.MOV.U32 R11, RZ, RZ, 0x1f ;  /* 0x0000001fff0b7424 */ /* 0x000fe200078e00ff */
[----:B------:R-:W-:Y:S01]  /*3d90*/  MOV R15, 0xffffffff ;  /* 0xffffffff000f7802 */ /* 0x000fe20000000f00 */
[----:B------:R-:W-:-:S07]  /*3da0*/  IMAD.MOV.U32 R0, RZ, RZ, -0x800001 ;  /* 0xff7fffffff007424 */ /* 0x000fce00078e00ff */
[----:B------:R-:W-:Y:S05]  /*3db0*/  WARPSYNC.COLLECTIVE R15, `(.L_x_10891) ;  /* 0x000000000f087348 */ /* 0x000fea0003c00000 */
[----:B------:R0:W1:Y:S02]  /*3dc0*/  SHFL.BFLY P6, R14, R13, R12, R11 ;  /* 0x0c00000c0d0e7389 */ /* 0x00006400000c000b */
[----:B01----:R-:W-:Y:S01]  /*3dd0*/  ENDCOLLECTIVE ;  /* 0x000000000000791b */ /* 0x003fe20003800000 */
.L_x_10891:
[----:B------:R-:W-:Y:S01]  /*3de0*/  HFMA2.MMA R12, -RZ, RZ, 0, 4.76837158203125e-07 ;  /* 0x00000008ff0c7435 */ /* 0x000fe200000001ff */
[----:B------:R-:W-:-:S05]  /*3df0*/  FMNMX.FTZ R2, R14, -3.40282346638528859812e+38, !PT ;  /* 0xff7fffff0e027809 */ /* 0x000fca0007810000 */
[----:B------:R-:W-:-:S07]  /*3e00*/  IMAD.MOV.U32 R13, RZ, RZ, R2 ;  /* 0x000000ffff0d7224 */ /* 0x000fce00078e0002 */
[----:B------:R-:W-:Y:S05]  /*3e10*/  WARPSYNC.COLLECTIVE R15, `(.L_x_10892) ;  /* 0x000000000f087348 */ /* 0x000fea0003c00000 */
[----:B------:R0:W1:Y:S02]  /*3e20*/  SHFL.BFLY P6, R14, R13, R12, R11 ;  /* 0x0c00000c0d0e7389 */ /* 0x00006400000c000b */
[----:B01----:R-:W-:Y:S01]  /*3e30*/  ENDCOLLECTIVE ;  /* 0x000000000000791b */ /* 0x003fe20003800000 */
.L_x_10892:
[----:B------:R-:W-:Y:S02]  /*3e40*/  MOV R12, 0x4 ;  /* 0x00000004000c7802 */ /* 0x000fe40000000f00 */
[----:B------:R-:W-:-:S05]  /*3e50*/  FMNMX.FTZ R3, R2, R14, !PT ;  /* 0x0000000e02037209 */ /* 0x000fca0007810000 */
[----:B------:R-:W-:-:S07]  /*3e60*/  IMAD.MOV.U32 R13, RZ, RZ, R3 ;  /* 0x000000ffff0d7224 */ /* 0x000fce00078e0003 */
[----:B------:R-:W-:Y:S05]  /*3e70*/  WARPSYNC.COLLECTIVE R15, `(.L_x_10893) ;  /* 0x000000000f087348 */ /* 0x000fea0003c00000 */
[----:B------:R0:W1:Y:S02]  /*3e80*/  SHFL.BFLY P6, R14, R13, R12, R11 ;  /* 0x0c00000c0d0e7389 */ /* 0x00006400000c000b */
[----:B01----:R-:W-:Y:S01]  /*3e90*/  ENDCOLLECTIVE ;  /* 0x000000000000791b */ /* 0x003fe20003800000 */
.L_x_10893:
[----:B------:R-:W-:Y:S01]  /*3ea0*/  HFMA2.MMA R12, -RZ, RZ, 0, 1.1920928955078125e-07 ;  /* 0x00000002ff0c7435 */ /* 0x000fe200000001ff */
[----:B------:R-:W-:-:S05]  /*3eb0*/  FMNMX.FTZ R4, R3, R14, !PT ;  /* 0x0000000e03047209 */ /* 0x000fca0007810000 */
[----:B------:R-:W-:-:S07]  /*3ec0*/  IMAD.MOV.U32 R13, RZ, RZ, R4 ;  /* 0x000000ffff0d7224 */ /* 0x000fce00078e0004 */
[----:B------:R-:W-:Y:S05]  /*3ed0*/  WARPSYNC.COLLECTIVE R15, `(.L_x_10894) ;  /* 0x000000000f087348 */ /* 0x000fea0003c00000 */
[----:B------:R0:W1:Y:S02]  /*3ee0*/  SHFL.BFLY P6, R14, R13, R12, R11 ;  /* 0x0c00000c0d0e7389 */ /* 0x00006400000c000b */
[----:B01----:R-:W-:Y:S01]  /*3ef0*/  ENDCOLLECTIVE ;  /* 0x000000000000791b */ /* 0x003fe20003800000 */
.L_x_10894:
[----:B------:R-:W-:Y:S05]  /*3f00*/  BRA `(.L_x_10895) ;  /* 0xffffffd000cc7947 */ /* 0x000fea000383ffff */
.L_x_10885:
[----:B0--3--:R-:W-:Y:S01]  /*3f10*/  HFMA2.MMA R11, -RZ, RZ, 0, 1.847743988037109375e-06 ;  /* 0x0000001fff0b7435 */ /* 0x009fe200000001ff */
[----:B-1----:R-:W-:Y:S01]  /*3f20*/  MOV R13, RZ ;  /* 0x000000ff000d7202 */ /* 0x002fe20000000f00 */
[----:B------:R-:W-:Y:S02]  /*3f30*/  IMAD.MOV.U32 R12, RZ, RZ, 0x1 ;  /* 0x00000001ff0c7424 */ /* 0x000fe400078e00ff */
[----:B--2---:R-:W-:-:S07]  /*3f40*/  IMAD.MOV.U32 R15, RZ, RZ, -0x1 ;  /* 0xffffffffff0f7424 */ /* 0x004fce00078e00ff */
[----:B------:R-:W-:Y:S05]  /*3f50*/  WARPSYNC.COLLECTIVE R15, `(.L_x_10896) ;  /* 0x000000000f087348 */ /* 0x000fea0003c00000 */
[----:B------:R0:W1:Y:S02]  /*3f60*/  SHFL.BFLY P6, R14, R13, R12, R11 ;  /* 0x0c00000c0d0e7389 */ /* 0x00006400000c000b */
[----:B01----:R-:W-:Y:S01]  /*3f70*/  ENDCOLLECTIVE ;  /* 0x000000000000791b */ /* 0x003fe20003800000 */
.L_x_10896:
[----:B------:R-:W-:-:S07]  /*3f80*/  MOV R0, R14 ;  /* 0x0000000e00007202 */ /* 0x000fce0000000f00 */
[----:B------:R-:W-:Y:S05]  /*3f90*/  WARPSYNC.COLLECTIVE R15, `(.L_x_10897) ;  /* 0x000000000f087348 */ /* 0x000fea0003c00000 */
[----:B------:R0:W1:Y:S02]  /*3fa0*/  SHFL.BFLY P6, R14, R13, R12, R11 ;  /* 0x0c00000c0d0e7389 */ /* 0x00006400000c000b */
[----:B01----:R-:W-:Y:S01]  /*3fb0*/  ENDCOLLECTIVE ;  /* 0x000000000000791b */ /* 0x003fe20003800000 */
.L_x_10897:
[----:B------:R-:W-:Y:S01]  /*3fc0*/  FADD.FTZ R2, RZ, R0 ;  /* 0x00000000ff027221 */ /* 0x000fe20000010000 */
[----:B------:R-:W-:-:S07]  /*3fd0*/  IMAD.MOV.U32 R3, RZ, RZ, R14 ;  /* 0x000000ffff037224 */ /* 0x000fce00078e000e */
[----:B------:R-:W-:Y:S05]  /*3fe0*/  WARPSYNC.COLLECTIVE R15, `(.L_x_10898) ;  /* 0x000000000f087348 */ /* 0x000fea0003c00000 */
[----:B------:R0:W1:Y:S02]  /*3ff0*/  SHFL.BFLY P6, R14, R13, R12, R11 ;  /* 0x0c00000c0d0e7389 */ /* 0x00006400000c000b */
[----:B01----:R-:W-:Y:S01]  /*4000*/  ENDCOLLECTIVE ;  /* 0x000000000000791b */ /* 0x003fe20003800000 */
.L_x_10898:
[----:B------:R-:W-:Y:S01]  /*4010*/  FADD.FTZ R3, RZ, R3 ;  /* 0x00000003ff037221 */ /* 0x000fe20000010000 */
[----:B------:R-:W-:-:S07]  /*4020*/  MOV R4, R14 ;  /* 0x0000000e00047202 */ /* 0x000fce0000000f00 */
[----:B------:R-:W-:Y:S05]  /*4030*/  WARPSYNC.COLLECTIVE R15, `(.L_x_10899) ;  /* 0x000000000f087348 */ /* 0x000fea0003c00000 */
[----:B------:R0:W1:Y:S02]  /*4040*/  SHFL.BFLY P6, R14, R13, R12, R11 ;  /* 0x0c00000c0d0e7389 */ /* 0x00006400000c000b */
[----:B01----:R-:W-:Y:S01]  /*4050*/  ENDCOLLECTIVE ;  /* 0x000000000000791b */ /* 0x003fe20003800000 */
.L_x_10899:
[----:B------:R-:W-:Y:S01]  /*4060*/  FADD.FTZ R0, RZ, R4 ;  /* 0x00000004ff007221 */ /* 0x000fe20000010000 */
[----:B------:R-:W-:-:S07]  /*4070*/  IMAD.MOV.U32 R5, RZ, RZ, R14 ;  /* 0x000000ffff057224 */ /* 0x000fce00078e000e */
[----:B------:R-:W-:Y:S05]  /*4080*/  WARPSYNC.COLLECTIVE R15, `(.L_x_10900) ;  /* 0x000000000f087348 */ /* 0x000fea0003c00000 */
[----:B------:R0:W1:Y:S02]  /*4090*/  SHFL.BFLY P6, R14, R13, R12, R11 ;  /* 0x0c00000c0d0e7389 */ /* 0x00006400000c000b */
[----:B01----:R-:W-:Y:S01]  /*40a0*/  ENDCOLLECTIVE ;  /* 0x000000000000791b */ /* 0x003fe20003800000 */
.L_x_10900:
[----:B------:R-:W-:Y:S01]  /*40b0*/  FADD.FTZ R5, RZ, R5 ;  /* 0x00000005ff057221 */ /* 0x000fe20000010000 */
[----:B------:R-:W-:-:S07]  /*40c0*/  MOV R17, R14 ;  /* 0x0000000e00117202 */ /* 0x000fce0000000f00 */
[----:B------:R-:W-:Y:S05]  /*40d0*/  WARPSYNC.COLLECTIVE R15, `(.L_x_10901) ;  /* 0x000000000f087348 */ /* 0x000fea0003c00000 */
[----:B------:R0:W1:Y:S02]  /*40e0*/  SHFL.BFLY P6, R14, R13, R12, R11 ;  /* 0x0c00000c0d0e7389 */ /* 0x00006400000c000b */
[----:B01----:R-:W-:Y:S01]  /*40f0*/  ENDCOLLECTIVE ;  /* 0x000000000000791b */ /* 0x003fe20003800000 */
.L_x_10901:
[----:B------:R-:W-:Y:S01]  /*4100*/  FADD.FTZ R17, RZ, R17 ;  /* 0x00000011ff117221 */ /* 0x000fe20000010000 */
[----:B------:R-:W-:Y:S06]  /*4110*/  BRA `(.L_x_10902) ;  /* 0xfffffff000a47947 */ /* 0x000fec000383ffff */
.L_x_10903:
        /* <DEDUP_REMOVED lines=14> */
.L_x_29763:


//--------------------- .text._ZN4vllm25paged_attention_v2_kernelI13__nv_bfloat16hLi80ELi16ELi128ELNS_18Fp8KVCacheDataTypeE1ELb1ELi512EEEvPfS3_PT_PKS4_PKT0_SA_ifPKiSC_iPKfiiiSE_SE_iiiii --------------------------
	.section	.text._ZN4vllm25paged_attention_v2_kernelI13__nv_bfloat16hLi80ELi16ELi128ELNS_18Fp8KVCacheDataTypeE1ELb1ELi512EEEvPfS3_PT_PKS4_PKT0_SA_ifPKiSC_iPKfiiiSE_SE_iiiii,"ax",@progbits
	.align	128
        .global         _ZN4vllm25paged_attention_v2_kernelI13__nv_bfloat16hLi80ELi16ELi128ELNS_18Fp8KVCacheDataTypeE1ELb1ELi512EEEvPfS3_PT_PKS4_PKT0_SA_ifPKiSC_iPKfiiiSE_SE_iiiii
        .type           _ZN4vllm25paged_attention_v2_kernelI13__nv_bfloat16hLi80ELi16ELi128ELNS_18Fp8KVCacheDataTypeE1ELb1ELi512EEEvPfS3_PT_PKS4_PKT0_SA_ifPKiSC_iPKfiiiSE_SE_iiiii,@function
        .size           _ZN4vllm25paged_attention_v2_kernelI13__nv_bfloat16hLi80ELi16ELi128ELNS_18Fp8KVCacheDataTypeE1ELb1ELi512EEEvPfS3_PT_PKS4_PKT0_SA_ifPKiSC_iPKfiiiSE_SE_iiiii,(.L_x_29764 - _ZN4vllm25paged_attention_v2_kernelI13__nv_bfloat16hLi80ELi16ELi128ELNS_18Fp8KVCacheDataTypeE1ELb1ELi512EEEvPfS3_PT_PKS4_PKT0_SA_ifPKiSC_iPKfiiiSE_SE_iiiii)
        .other          _ZN4vllm25paged_attention_v2_kernelI13__nv_bfloat16hLi80ELi16ELi128ELNS_18Fp8KVCacheDataTypeE1ELb1ELi512EEEvPfS3_PT_PKS4_PKT0_SA_ifPKiSC_iPKfiiiSE_SE_iiiii,@"STO_CUDA_ENTRY STV_DEFAULT"
_ZN4vllm25paged_attention_v2_kernelI13__nv_bfloat16hLi80ELi16ELi128ELNS_18Fp8KVCacheDataTypeE1ELb1ELi512EEEvPfS3_PT_PKS4_PKT0_SA_ifPKiSC_iPKfiiiSE_SE_iiiii:
.text._ZN4vllm25paged_attention_v2_kernelI13__nv_bfloat16hLi80ELi16ELi128ELNS_18Fp8KVCacheDataTypeE1ELb1ELi512EEEvPfS3_PT_PKS4_PKT0_SA_ifPKiSC_iPKfiiiSE_SE_iiiii:
        /* <DEDUP_REMOVED lines=60> */
.L_x_10908:
        /* <DEDUP_REMOVED lines=13> */
.L_x_10907:
[----:B------:R-:W-:Y:S05]  /*0490*/  BSYNC B1 ;  /* 0x0000000000017941 */ /* 0x000fea0003800000 */
.L_x_10906:
        /* <DEDUP_REMOVED lines=14> */
.L_x_10909:
        /* <DEDUP_REMOVED lines=21> */
.L_x_10905:
[----:B------:R-:W-:Y:S05]  /*06d0*/  BSYNC B0 ;  /* 0x0000000000007941 */ /* 0x000fea0003800000 */
.L_x_10904:
        /* <DEDUP_REMOVED lines=85> */
.L_x_10910:
[----:B------:R-:W-:Y:S02]  /*0c30*/  ULDC UR4, c[0x0][0x288] ;  /* 0x0000a20000047ab9 */ /* 0x000fe40000000800 */
[----:B-1----:R-:W-:-:S04]  /*0c40*/  IMAD R5, R8, UR4, R9 ;  /* 0x0000000408057c24 */ /* 0x002fc8000f8e0209 */
[----:B------:R-:W-:-:S07]  /*0c50*/  IMAD R18, R5, R12, RZ ;  /* 0x0000000c05127224 */ /* 0x000fce00078e02ff */
.L_x_10911:
        /* <DEDUP_REMOVED lines=26> */
.L_x_10915:
        /* <DEDUP_REMOVED lines=41> */
.L_x_10913:
[----:B------:R-:W-:Y:S05]  /*1090*/  BSYNC B7 ;  /* 0x0000000000077941 */ /* 0x000fea0003800000 */
.L_x_10912:
        /* <DEDUP_REMOVED lines=26> */
.L_x_10953:
        /* <DEDUP_REMOVED lines=49> */
.L_x_10921:
        /* <DEDUP_REMOVED lines=11> */
.L_x_10920:
[----:B------:R-:W-:Y:S05]  /*1600*/  BSYNC B1 ;  /* 0x0000000000017941 */ /* 0x000fea0003800000 */
.L_x_10919:
        /* <DEDUP_REMOVED lines=14> */
.L_x_10924:
        /* <DEDUP_REMOVED lines=100> */
.L_x_10923:
[----:B------:R-:W-:Y:S05]  /*1d30*/  BSYNC B1 ;  /* 0x0000000000017941 */ /* 0x000fea0003800000 */
.L_x_10922:
        /* <DEDUP_REMOVED lines=55> */
.L_x_10926:
[----:B------:R-:W-:Y:S05]  /*20b0*/  BSYNC B1 ;  /* 0x0000000000017941 */ /* 0x000fea0003800000 */
.L_x_10925:
        /* <DEDUP_REMOVED lines=26> */
.L_x_10918:
[----:B------:R-:W-:Y:S05]  /*2260*/  BSYNC B0 ;  /* 0x0000000000007941 */ /* 0x000fea0003800000 */
.L_x_10917:
        /* <DEDUP_REMOVED lines=57> */
.L_x_10931:
        /* <DEDUP_REMOVED lines=8> */
.L_x_10930:
[----:B------:R-:W-:Y:S05]  /*2680*/  BSYNC B1 ;  /* 0x0000000000017941 */ /* 0x000fea0003800000 */
.L_x_10929:
        /* <DEDUP_REMOVED lines=14> */
.L_x_10934:
        /* <DEDUP_REMOVED lines=52> */
.L_x_10933:
[----:B------:R-:W-:Y:S05]  /*2ab0*/  BSYNC B1 ;  /* 0x0000000000017941 */ /* 0x000fea0003800000 */
.L_x_10932:
        /* <DEDUP_REMOVED lines=31> */
.L_x_10936:
[----:B------:R-:W-:Y:S05]  /*2cb0*/  BSYNC B1 ;  /* 0x0000000000017941 */ /* 0x000fea0003800000 */
.L_x_10935:
        /* <DEDUP_REMOVED lines=14> */
.L_x_10928:
[----:B------:R-:W-:Y:S05]  /*2da0*/  BSYNC B0 ;  /* 0x0000000000007941 */ /* 0x000fea0003800000 */
.L_x_10927:
        /* <DEDUP_REMOVED lines=22> */
.L_x_10938:
[----:B------:R-:W-:Y:S05]  /*2f10*/  BSYNC B0 ;  /* 0x0000000000007941 */ /* 0x000fea0003800000 */
.L_x_10937:
        /* <DEDUP_REMOVED lines=27> */
.L_x_10942:
        /* <DEDUP_REMOVED lines=33> */
.L_x_10940:
[----:B------:R-:W-:Y:S05]  /*32e0*/  BSYNC B6 ;  /* 0x0000000000067941 */ /* 0x000fea0003800000 */
.L_x_10939:
        /* <DEDUP_REMOVED lines=11> */
.L_x_10959:
        /* <DEDUP_REMOVED lines=39> */
.L_x_10945:
[----:B------:R-:W-:Y:S05]  /*3610*/  BSYNC B0 ;  /* 0x0000000000007941 */ /* 0x000fea0003800000 */
.L_x_10944:
        /* <DEDUP_REMOVED lines=19> */
.L_x_10947:
[----:B------:R-:W-:Y:S05]  /*3750*/  BSYNC B0 ;  /* 0x0000000000007941 */ /* 0x000fea0003800000 */
.L_x_10946:
        /* <DEDUP_REMOVED lines=50> */
.L_x_10914:
        /* <DEDUP_REMOVED lines=16> */
.L_x_10941:
        /* <DEDUP_REMOVED lines=16> */
.L_x_10948:
[----:B------:R-:W-:Y:S05]  /*3c80*/  EXIT ;  /* 0x000000000000794d */ /* 0x000fea0003800000 */
.L_x_10916:
[----:B------:R-:W-:Y:S01]  /*3c90*/  HFMA2.MMA R11, -RZ, RZ, 0, 1.847743988037109375e-06 ;  /* 0x0000001fff0b7435 */ /* 0x000fe200000001ff */
[----:B------:R-:W-:Y:S01]  /*3ca0*/  IMAD.MOV.U32 R12, RZ, RZ, 0x10 ;  /* 0x00000010ff0c7424 */ /* 0x000fe200078e00ff */
[----:B------:R-:W-:Y:S01]  /*3cb0*/  MOV R0, 0xff7fffff ;  /* 0xff7fffff00007802 */ /* 0x000fe20000000f00 */
[----:B------:R-:W-:-:S08]  /*3cc0*/  IMAD.MOV.U32 R15, RZ, RZ, -0x1 ;  /* 0xffffffffff0f7424 */ /* 0x000fd000078e00ff */
[----:B------:R-:W-:Y:S05]  /*3cd0*/  WARPSYNC.COLLECTIVE R15, `(.L_x_10949) ;  /* 0x000000000f087348 */ /* 0x000fea0003c00000 */
[----:B------:R0:W1:Y:S02]  /*3ce0*/  SHFL.BFLY P6, R14, R13, R12, R11 ;  /* 0x0c00000c0d0e7389 */ /* 0x00006400000c000b */
[----:B01----:R-:W-:Y:S01]  /*3cf0*/  ENDCOLLECTIVE ;  /* 0x000000000000791b */ /* 0x003fe20003800000 */
.L_x_10949:
[----:B------:R-:W-:Y:S01]  /*3d00*/  IMAD.MOV.U32 R12, RZ, RZ, 0x8 ;  /* 0x00000008ff0c7424 */ /* 0x000fe200078e00ff */
[----:B------:R-:W-:-:S04]  /*3d10*/  FMNMX.FTZ R2, R14, -3.40282346638528859812e+38, !PT ;  /* 0xff7fffff0e027809 */ /* 0x000fc80007810000 */
[----:B------:R-:W-:-:S07]  /*3d20*/  MOV R13, R2 ;  /* 0x00000002000d7202 */ /* 0x000fce0000000f00 */
[----:B------:R-:W-:Y:S05]  /*3d30*/  WARPSYNC.COLLECTIVE R15, `(.L_x_10950) ;  /* 0x000000000f087348 */ /* 0x000fea0003c00000 */
[----:B------:R0:W1:Y:S02]  /*3d40*/  SHFL.BFLY P6, R14, R13, R12, R11 ;  /* 0x0c00000c0d0e7389 */ /* 0x00006400000c000b */
[----:B01----:R-:W-:Y:S01]  /*3d50*/  ENDCOLLECTIVE ;  /* 0x000000000000791b */ /* 0x003fe20003800000 */
.L_x_10950:
[----:B------:R-:W-:Y:S01]  /*3d60*/  IMAD.MOV.U32 R12, RZ, RZ, 0x4 ;  /* 0x00000004ff0c7424 */ /* 0x000fe200078e00ff */
[----:B------:R-:W-:-:S04]  /*3d70*/  FMNMX.FTZ R3, R2, R14, !PT ;  /* 0x0000000e02037209 */ /* 0x000fc80007810000 */
[----:B------:R-:W-:-:S07]  /*3d80*/  MOV R13, R3 ;  /* 0x00000003000d7202 */ /* 0x000fce0000000f00 */
[----:B------:R-:W-:Y:S05]  /*3d90*/  WARPSYNC.COLLECTIVE R15, `(.L_x_10951) ;  /* 0x000000000f087348 */ /* 0x000fea0003c00000 */
[----:B------:R0:W1:Y:S02]  /*3da0*/  SHFL.BFLY P6, R14, R13, R12, R11 ;  /* 0x0c00000c0d0e7389 */ /* 0x00006400000c000b */
[----:B01----:R-:W-:Y:S01]  /*3db0*/  ENDCOLLECTIVE ;  /* 0x000000000000791b */ /* 0x003fe20003800000 */
.L_x_10951:
[----:B------:R-:W-:Y:S01]  /*3dc0*/  IMAD.MOV.U32 R12, RZ, RZ, 0x2 ;  /* 0x00000002ff0c7424 */ /* 0x000fe200078e00ff */
[----:B------:R-:W-:-:S04]  /*3dd0*/  FMNMX.FTZ R4, R3, R14, !PT ;  /* 0x0000000e03047209 */ /* 0x000fc80007810000 */
[----:B------:R-:W-:-:S07]  /*3de0*/  MOV R13, R4 ;  /* 0x00000004000d7202 */ /* 0x000fce0000000f00 */
[----:B------:R-:W-:Y:S05]  /*3df0*/  WARPSYNC.COLLECTIVE R15, `(.L_x_10952) ;  /* 0x000000000f087348 */ /* 0x000fea0003c00000 */
[----:B------:R0:W1:Y:S02]  /*3e00*/  SHFL.BFLY P6, R14, R13, R12, R11 ;  /* 0x0c00000c0d0e7389 */ /* 0x00006400000c000b */
[----:B01----:R-:W-:Y:S01]  /*3e10*/  ENDCOLLECTIVE ;  /* 0x000000000000791b */ /* 0x003fe20003800000 */
.L_x_10952:
[----:B------:R-:W-:Y:S05]  /*3e20*/  BRA `(.L_x_10953) ;  /* 0xffffffd400047947 */ /* 0x000fea000383ffff */
.L_x_10943:
[----:B---3--:R-:W-:Y:S01]  /*3e30*/  HFMA2.MMA R12, -RZ, RZ, 0, 5.9604644775390625e-08 ;  /* 0x00000001ff0c7435 */ /* 0x008fe200000001ff */
[----:B-1----:R-:W-:Y:S01]  /*3e40*/  IMAD.MOV.U32 R13, RZ, RZ, RZ ;  /* 0x000000ffff0d7224 */ /* 0x002fe200078e00ff */
[----:B--2---:R-:W-:Y:S01]  /*3e50*/  MOV R15, 0xffffffff ;  /* 0xffffffff000f7802 */ /* 0x004fe20000000f00 */
[----:B0-----:R-:W-:-:S08]  /*3e60*/  IMAD.MOV.U32 R11, RZ, RZ, 0x1f ;  /* 0x0000001fff0b7424 */ /* 0x001fd000078e00ff */
[----:B------:R-:W-:Y:S05]  /*3e70*/  WARPSYNC.COLLECTIVE R15, `(.L_x_10954) ;  /* 0x000000000f087348 */ /* 0x000fea0003c00000 */
[----:B------:R0:W1:Y:S02]  /*3e80*/  SHFL.BFLY P6, R14, R13, R12, R11 ;  /* 0x0c00000c0d0e7389 */ /* 0x00006400000c000b */
[----:B01----:R-:W-:Y:S01]  /*3e90*/  ENDCOLLECTIVE ;  /* 0x000000000000791b */ /* 0x003fe20003800000 */
.L_x_10954:
[----:B------:R-:W-:-:S07]  /*3ea0*/  IMAD.MOV.U32 R0, RZ, RZ, R14 ;  /* 0x000000ffff007224 */ /* 0x000fce00078e000e */
[----:B------:R-:W-:Y:S05]  /*3eb0*/  WARPSYNC.COLLECTIVE R15, `(.L_x_10955) ;  /* 0x000000000f087348 */ /* 0x000fea0003c00000 */
[----:B------:R0:W1:Y:S02]  /*3ec0*/  SHFL.BFLY P6, R14, R13, R12, R11 ;  /* 0x0c00000c0d0e7389 */ /* 0x00006400000c000b */
[----:B01----:R-:W-:Y:S01]  /*3ed0*/  ENDCOLLECTIVE ;  /* 0x000000000000791b */ /* 0x003fe20003800000 */
.L_x_10955:
[----:B------:R-:W-:Y:S01]  /*3ee0*/  FADD.FTZ R0, RZ, R0 ;  /* 0x00000000ff007221 */ /* 0x000fe20000010000 */
[----:B------:R-:W-:-:S07]  /*3ef0*/  MOV R2, R14 ;  /* 0x0000000e00027202 */ /* 0x000fce0000000f00 */
[----:B------:R-:W-:Y:S05]  /*3f00*/  WARPSYNC.COLLECTIVE R15, `(.L_x_10956) ;  /* 0x000000000f087348 */ /* 0x000fea0003c00000 */
[----:B------:R0:W1:Y:S02]  /*3f10*/  SHFL.BFLY P6, R14, R13, R12, R11 ;  /* 0x0c00000c0d0e7389 */ /* 0x00006400000c000b */
[----:B01----:R-:W-:Y:S01]  /*3f20*/  ENDCOLLECTIVE ;  /* 0x000000000000791b */ /* 0x003fe20003800000 */
.L_x_10956:
[----:B------:R-:W-:Y:S01]  /*3f30*/  FADD.FTZ R3, RZ, R2 ;  /* 0x00000002ff037221 */ /* 0x000fe20000010000 */
[----:B------:R-:W-:-:S07]  /*3f40*/  IMAD.MOV.U32 R4, RZ, RZ, R14 ;  /* 0x000000ffff047224 */ /* 0x000fce00078e000e */
[----:B------:R-:W-:Y:S05]  /*3f50*/  WARPSYNC.COLLECTIVE R15, `(.L_x_10957) ;  /* 0x000000000f087348 */ /* 0x000fea0003c00000 */
[----:B------:R0:W1:Y:S02]  /*3f60*/  SHFL.BFLY P6, R14, R13, R12, R11 ;  /* 0x0c00000c0d0e7389 */ /* 0x00006400000c000b */
[----:B01----:R-:W-:Y:S01]  /*3f70*/  ENDCOLLECTIVE ;  /* 0x000000000000791b */ /* 0x003fe20003800000 */
.L_x_10957:
[----:B------:R-:W-:Y:S01]  /*3f80*/  FADD.FTZ R2, RZ, R4 ;  /* 0x00000004ff027221 */ /* 0x000fe20000010000 */
[----:B------:R-:W-:-:S07]  /*3f90*/  MOV R16, R14 ;  /* 0x0000000e00107202 */ /* 0x000fce0000000f00 */
[----:B------:R-:W-:Y:S05]  /*3fa0*/  WARPSYNC.COLLECTIVE R15, `(.L_x_10958) ;  /* 0x000000000f087348 */ /* 0x000fea0003c00000 */
[----:B------:R0:W1:Y:S02]  /*3fb0*/  SHFL.BFLY P6, R14, R13, R12, R11 ;  /* 0x0c00000c0d0e7389 */ /* 0x00006400000c000b */
[----:B01----:R-:W-:Y:S01]  /*3fc0*/  ENDCOLLECTIVE ;  /* 0x000000000000791b */ /* 0x003fe20003800000 */
.L_x_10958:
[----:B------:R-:W-:Y:S01]  /*3fd0*/  FADD.FTZ R16, RZ, R16 ;  /* 0x00000010ff107221 */ /* 0x000fe20000010000 */
[----:B------:R-:W-:Y:S06]  /*3fe0*/  BRA `(.L_x_10959) ;  /* 0xfffffff000ec7947 */ /* 0x000fec000383ffff */
.L_x_10960:
        /* <DEDUP_REMOVED lines=9> */
.L_x_29764:


//--------------------- .text._ZN4vllm25paged_attention_v2_kernelI13__nv_bfloat16hLi64ELi16ELi128ELNS_18Fp8KVCacheDataTypeE1ELb1ELi512EEEvPfS3_PT_PKS4_PKT0_SA_ifPKiSC_iPKfiiiSE_SE_iiiii --------------------------
	.section	.text._ZN4vllm25paged_attention_v2_kernelI13__nv_bfloat16hLi64ELi16ELi128ELNS_18Fp8KVCacheDataTypeE1ELb1ELi512EEEvPfS3_PT_PKS4_PKT0_SA_ifPKiSC_iPKfiiiSE_SE_iiiii,"ax",@progbits
	.align	128
        .global         _ZN4vllm25paged_attention_v2_kernelI13__nv_bfloat16hLi64ELi16ELi128ELNS_18Fp8KVCacheDataTypeE1ELb1ELi512EEEvPfS3_PT_PKS4_PKT0_SA_ifPKiSC_iPKfiiiSE_SE_iiiii
        .type           _ZN4vllm25paged_attention_v2_kernelI13__nv_bfloat16hLi64ELi16ELi128ELNS_18Fp8KVCacheDataTypeE1ELb1ELi512EEEvPfS3_PT_PKS4_PKT0_SA_ifPKiSC_iPKfiiiSE_SE_iiiii,@function
        .size           _ZN4vllm25paged_attention_v2_kernelI13__nv_bfloat16hLi64ELi16ELi128ELNS_18Fp8KVCacheDataTypeE1ELb1ELi512EEEvPfS3_PT_PKS4_PKT0_SA_ifPKiSC_iPKfiiiSE_SE_iiiii,(.L_x_29765 - _ZN4vllm25paged_attention_v2_kernelI13__nv_bfloat16hLi64ELi16ELi128ELNS_18Fp8KVCacheDataTypeE1ELb1ELi512EEEvPfS3_PT_PKS4_PKT0_SA_ifPKiSC_iPKfiiiSE_SE_iiiii)
        .other          _ZN4vllm25paged_attention_v2_kernelI13__nv_bfloat16hLi64ELi16ELi128ELNS_18Fp8KVCacheDataTypeE1ELb1ELi512EEEvPfS3_PT_PKS4_PKT0_SA_ifPKiSC_iPKfiiiSE_SE_iiiii,@"STO_CUDA_ENTRY STV_DEFAULT"
_ZN4vllm25paged_attention_v2_kernelI13__nv_bfloat16hLi64ELi16ELi128ELNS_18Fp8KVCacheDataTypeE1ELb1ELi512EEEvPfS3_PT_PKS4_PKT0_SA_ifPKiSC_iPKfiiiSE_SE_iiiii:
.text._ZN4vllm25paged_attention_v2_kernelI13__nv_bfloat16hLi64ELi16ELi128ELNS_18Fp8KVCacheDataTypeE1ELb1ELi512EEEvPfS3_PT_PKS4_PKT0_SA_ifPKiSC_iPKfiiiSE_SE_iiiii:
        /* <DEDUP_REMOVED lines=60> */
.L_x_10965:
        /* <DEDUP_REMOVED lines=13> */
.L_x_10964:
[----:B------:R-:W-:Y:S05]  /*0490*/  BSYNC B1 ;  /* 0x0000000000017941 */ /* 0x000fea0003800000 */
.L_x_10963:
        /* <DEDUP_REMOVED lines=14> */
.L_x_10966:
        /* <DEDUP_REMOVED lines=21> */
.L_x_10962:
[----:B------:R-:W-:Y:S05]  /*06d0*/  BSYNC B0 ;  /* 0x0000000000007941 */ /* 0x000fea0003800000 */
.L_x_10961:
        /* <DEDUP_REMOVED lines=85> */
.L_x_10967:
[----:B------:R-:W-:Y:S02]  /*0c30*/  ULDC UR4, c[0x0][0x288] ;  /* 0x0000a20000047ab9 */ /* 0x000fe40000000800 */
[----:B-1----:R-:W-:-:S04]  /*0c40*/  IMAD R5, R6, UR4, R7 ;  /* 0x0000000406057c24 */ /* 0x002fc8000f8e0207 */
[----:B------:R-:W-:-:S07]  /*0c50*/  IMAD R18, R5, R12, RZ ;  /* 0x0000000c05127224 */ /* 0x000fce00078e02ff */
.L_x_10968:
        /* <DEDUP_REMOVED lines=26> */
.L_x_10972:
        /* <DEDUP_REMOVED lines=41> */
.L_x_10970:
[----:B------:R-:W-:Y:S05]  /*1090*/  BSYNC B7 ;  /* 0x0000000000077941 */ /* 0x000fea0003800000 */
.L_x_10969:
        /* <DEDUP_REMOVED lines=26> */
.L_x_11008:
        /* <DEDUP_REMOVED lines=49> */
.L_x_10978:
        /* <DEDUP_REMOVED lines=11> */
.L_x_10977:
[----:B------:R-:W-:Y:S05]  /*1600*/  BSYNC B1 ;  /* 0x0000000000017941 */ /* 0x000fea0003800000 */
.L_x_10976:
        /* <DEDUP_REMOVED lines=14> */
.L_x_10981:
        /* <DEDUP_REMOVED lines=100> */
.L_x_10980:
[----:B------:R-:W-:Y:S05]  /*1d30*/  BSYNC B1 ;  /* 0x0000000000017941 */ /* 0x000fea0003800000 */
.L_x_10979:
        /* <DEDUP_REMOVED lines=55> */
.L_x_10983:
[----:B------:R-:W-:Y:S05]  /*20b0*/  BSYNC B1 ;  /* 0x0000000000017941 */ /* 0x000fea0003800000 */
.L_x_10982:
        /* <DEDUP_REMOVED lines=26> */
.L_x_10975:
[----:B------:R-:W-:Y:S05]  /*2260*/  BSYNC B0 ;  /* 0x0000000000007941 */ /* 0x000fea0003800000 */
.L_x_10974:
        /* <DEDUP_REMOVED lines=57> */
.L_x_10988:
        /* <DEDUP_REMOVED lines=8> */
.L_x_10987:
[----:B------:R-:W-:Y:S05]  /*2680*/  BSYNC B1 ;  /* 0x0000000000017941 */ /* 0x000fea0003800000 */
.L_x_10986:
        /* <DEDUP_REMOVED lines=14> */
.L_x_10991:
        /* <DEDUP_REMOVED lines=52> */
.L_x_10990:
[----:B------:R-:W-:Y:S05]  /*2ab0*/  BSYNC B1 ;  /* 0x0000000000017941 */ /* 0x000fea0003800000 */
.L_x_10989:
        /* <DEDUP_REMOVED lines=31> */
.L_x_10993:
[----:B------:R-:W-:Y:S05]  /*2cb0*/  BSYNC B1 ;  /* 0x0000000000017941 */ /* 0x000fea0003800000 */
.L_x_10992:
        /* <DEDUP_REMOVED lines=14> */
.L_x_10985:
[----:B------:R-:W-:Y:S05]  /*2da0*/  BSYNC B0 ;  /* 0x0000000000007941 */ /* 0x000fea0003800000 */
.L_x_10984:
        /* <DEDUP_REMOVED lines=22> */
.L_x_10995:
[----:B------:R-:W-:Y:S05]  /*2f10*/  BSYNC B0 ;  /* 0x0000000000007941 */ /* 0x000fea0003800000 */
.L_x_10994:
        /* <DEDUP_REMOVED lines=27> */
.L_x_10999:
        /* <DEDUP_REMOVED lines=33> */
.L_x_10997:
[----:B------:R-:W-:Y:S05]  /*32e0*/  BSYNC B6 ;  /* 0x0000000000067941 */ /* 0x000fea0003800000 */
.L_x_10996:
        /* <DEDUP_REMOVED lines=9> */
.L_x_11013:
        /* <DEDUP_REMOVED lines=50> */
.L_x_11002:
[----:B------:R-:W-:Y:S05]  /*36a0*/  BSYNC B0 ;  /* 0x0000000000007941 */ /* 0x000fea0003800000 */
.L_x_11001:
        /* <DEDUP_REMOVED lines=43> */
.L_x_10971:
        /* <DEDUP_REMOVED lines=16> */
.L_x_10998:
        /* <DEDUP_REMOVED lines=16> */
.L_x_11003:
[----:B------:R-:W-:Y:S05]  /*3b60*/  EXIT ;  /* 0x000000000000794d */ /* 0x000fea0003800000 */
.L_x_10973:
[----:B------:R-:W-:Y:S01]  /*3b70*/  MOV R12, 0x10 ;  /* 0x00000010000c7802 */ /* 0x000fe20000000f00 */
[----:B------:R-:W-:Y:S01]  /*3b80*/  IMAD.MOV.U32 R11, RZ, RZ, 0x1f ;  /* 0x0000001fff0b7424 */ /* 0x000fe200078e00ff */
[----:B------:R-:W-:Y:S01]  /*3b90*/  MOV R15, 0xffffffff ;  /* 0xffffffff000f7802 */ /* 0x000fe20000000f00 */
[----:B------:R-:W-:-:S07]  /*3ba0*/  IMAD.MOV.U32 R0, RZ, RZ, -0x800001 ;  /* 0xff7fffffff007424 */ /* 0x000fce00078e00ff */
[----:B------:R-:W-:Y:S05]  /*3bb0*/  WARPSYNC.COLLECTIVE R15, `(.L_x_11004) ;  /* 0x000000000f087348 */ /* 0x000fea0003c00000 */
[----:B------:R0:W1:Y:S02]  /*3bc0*/  SHFL.BFLY P6, R14, R13, R12, R11 ;  /* 0x0c00000c0d0e7389 */ /* 0x00006400000c000b */
[----:B01----:R-:W-:Y:S01]  /*3bd0*/  ENDCOLLECTIVE ;  /* 0x000000000000791b */ /* 0x003fe20003800000 */
.L_x_11004:
[----:B------:R-:W-:Y:S01]  /*3be0*/  HFMA2.MMA R12, -RZ, RZ, 0, 4.76837158203125e-07 ;  /* 0x00000008ff0c7435 */ /* 0x000fe200000001ff */
[----:B------:R-:W-:-:S05]  /*3bf0*/  FMNMX.FTZ R2, R14, -3.40282346638528859812e+38, !PT ;  /* 0xff7fffff0e027809 */ /* 0x000fca0007810000 */
[----:B------:R-:W-:-:S07]  /*3c00*/  IMAD.MOV.U32 R13, RZ, RZ, R2 ;  /* 0x000000ffff0d7224 */ /* 0x000fce00078e0002 */
[----:B------:R-:W-:Y:S05]  /*3c10*/  WARPSYNC.COLLECTIVE R15, `(.L_x_11005) ;  /* 0x000000000f087348 */ /* 0x000fea0003c00000 */
[----:B------:R0:W1:Y:S02]  /*3c20*/  SHFL.BFLY P6, R14, R13, R12, R11 ;  /* 0x0c00000c0d0e7389 */ /* 0x00006400000c000b */
[----:B01----:R-:W-:Y:S01]  /*3c30*/  ENDCOLLECTIVE ;  /* 0x000000000000791b */ /* 0x003fe20003800000 */
.L_x_11005:
[----:B------:R-:W-:Y:S02]  /*3c40*/  MOV R12, 0x4 ;  /* 0x00000004000c7802 */ /* 0x000fe40000000f00 */
[----:B------:R-:W-:-:S05]  /*3c50*/  FMNMX.FTZ R3, R2, R14, !PT ;  /* 0x0000000e02037209 */ /* 0x000fca0007810000 */
[----:B------:R-:W-:-:S07]  /*3c60*/  IMAD.MOV.U32 R13, RZ, RZ, R3 ;  /* 0x000000ffff0d7224 */ /* 0x000fce00078e0003 */
[----:B------:R-:W-:Y:S05]  /*3c70*/  WARPSYNC.COLLECTIVE R15, `(.L_x_11006) ;  /* 0x000000000f087348 */ /* 0x000fea0003c00000 */
[----:B------:R0:W1:Y:S02]  /*3c80*/  SHFL.BFLY P6, R14, R13, R12, R11 ;  /* 0x0c00000c0d0e7389 */ /* 0x00006400000c000b */
[----:B01----:R-:W-:Y:S01]  /*3c90*/  ENDCOLLECTIVE ;  /* 0x000000000000791b */ /* 0x003fe20003800000 */
.L_x_11006:
[----:B------:R-:W-:Y:S01]  /*3ca0*/  HFMA2.MMA R12, -RZ, RZ, 0, 1.1920928955078125e-07 ;  /* 0x00000002ff0c7435 */ /* 0x000fe200000001ff */
[----:B------:R-:W-:-:S05]  /*3cb0*/  FMNMX.FTZ R4, R3, R14, !PT ;  /* 0x0000000e03047209 */ /* 0x000fca0007810000 */
[----:B------:R-:W-:-:S07]  /*3cc0*/  IMAD.MOV.U32 R13, RZ, RZ, R4 ;  /* 0x000000ffff0d7224 */ /* 0x000fce00078e0004 */
[----:B------:R-:W-:Y:S05]  /*3cd0*/  WARPSYNC.COLLECTIVE R15, `(.L_x_11007) ;  /* 0x000000000f087348 */ /* 0x000fea0003c00000 */
[----:B------:R0:W1:Y:S02]  /*3ce0*/  SHFL.BFLY P6, R14, R13, R12, R11 ;  /* 0x0c00000c0d0e7389 */ /* 0x00006400000c000b */
[----:B01----:R-:W-:Y:S01]  /*3cf0*/  ENDCOLLECTIVE ;  /* 0x000000000000791b */ /* 0x003fe20003800000 */
.L_x_11007:
[----:B------:R-:W-:Y:S05]  /*3d00*/  BRA `(.L_x_11008) ;  /* 0xffffffd4004c7947 */ /* 0x000fea000383ffff */
.L_x_11000:
[----:B0--3--:R-:W-:Y:S01]  /*3d10*/  HFMA2.MMA R11, -RZ, RZ, 0, 1.847743988037109375e-06 ;  /* 0x0000001fff0b7435 */ /* 0x009fe200000001ff */
[----:B-1----:R-:W-:Y:S01]  /*3d20*/  MOV R13, RZ ;  /* 0x000000ff000d7202 */ /* 0x002fe20000000f00 */
[----:B------:R-:W-:Y:S02]  /*3d30*/  IMAD.MOV.U32 R12, RZ, RZ, 0x1 ;  /* 0x00000001ff0c7424 */ /* 0x000fe400078e00ff */
[----:B--2---:R-:W-:-:S07]  /*3d40*/  IMAD.MOV.U32 R15, RZ, RZ, -0x1 ;  /* 0xffffffffff0f7424 */ /* 0x004fce00078e00ff */
[----:B------:R-:W-:Y:S05]  /*3d50*/  WARPSYNC.COLLECTIVE R15, `(.L_x_11009) ;  /* 0x000000000f087348 */ /* 0x000fea0003c00000 */
[----:B------:R0:W1:Y:S02]  /*3d60*/  SHFL.BFLY P6, R14, R13, R12, R11 ;  /* 0x0c00000c0d0e7389 */ /* 0x00006400000c000b */
[----:B01----:R-:W-:Y:S01]  /*3d70*/  ENDCOLLECTIVE ;  /* 0x000000000000791b */ /* 0x003fe20003800000 */
.L_x_11009:
[----:B------:R-:W-:-:S07]  /*3d80*/  MOV R0, R14 ;  /* 0x0000000e00007202 */ /* 0x000fce0000000f00 */
[----:B------:R-:W-:Y:S05]  /*3d90*/  WARPSYNC.COLLECTIVE R15, `(.L_x_11010) ;  /* 0x000000000f087348 */ /* 0x000fea0003c00000 */
[----:B------:R0:W1:Y:S02]  /*3da0*/  SHFL.BFLY P6, R14, R13, R12, R11 ;  /* 0x0c00000c0d0e7389 */ /* 0x00006400000c000b */
[----:B01----:R-:W-:Y:S01]  /*3db0*/  ENDCOLLECTIVE ;  /* 0x000000000000791b */ /* 0x003fe20003800000 */
.L_x_11010:
[----:B------:R-:W-:Y:S01]  /*3dc0*/  FADD.FTZ R0, RZ, R0 ;  /* 0x00000000ff007221 */ /* 0x000fe20000010000 */
[----:B------:R-:W-:-:S07]  /*3dd0*/  IMAD.MOV.U32 R2, RZ, RZ, R14 ;  /* 0x000000ffff027224 */ /* 0x000fce00078e000e */
[----:B------:R-:W-:Y:S05]  /*3de0*/  WARPSYNC.COLLECTIVE R15, `(.L_x_11011) ;  /* 0x000000000f087348 */ /* 0x000fea0003c00000 */
[----:B------:R0:W1:Y:S02]  /*3df0*/  SHFL.BFLY P6, R14, R13, R12, R11 ;  /* 0x0c00000c0d0e7389 */ /* 0x00006400000c000b */
[----:B01----:R-:W-:Y:S01]  /*3e00*/  ENDCOLLECTIVE ;  /* 0x000000000000791b */ /* 0x003fe20003800000 */
.L_x_11011:
[----:B------:R-:W-:Y:S01]  /*3e10*/  FADD.FTZ R3, RZ, R2 ;  /* 0x00000002ff037221 */ /* 0x000fe20000010000 */
[----:B------:R-:W-:-:S07]  /*3e20*/  MOV R4, R14 ;  /* 0x0000000e00047202 */ /* 0x000fce0000000f00 */
[----:B------:R-:W-:Y:S05]  /*3e30*/  WARPSYNC.COLLECTIVE R15, `(.L_x_11012) ;  /* 0x000000000f087348 */ /* 0x000fea0003c00000 */
[----:B------:R0:W1:Y:S02]  /*3e40*/  SHFL.BFLY P6, R14, R13, R12, R11 ;  /* 0x0c00000c0d0e7389 */ /* 0x00006400000c000b */
[----:B01----:R-:W-:Y:S01]  /*3e50*/  ENDCOLLECTIVE ;  /* 0x000000000000791b */ /* 0x003fe20003800000 */
.L_x_11012:
[----:B------:R-:W-:Y:S01]  /*3e60*/  FADD.FTZ R4, RZ, R4 ;  /* 0x00000004ff047221 */ /* 0x000fe20000010000 */
[----:B------:R-:W-:Y:S06]  /*3e70*/  BRA `(.L_x_11013) ;  /* 0xfffffff400407947 */ /* 0x000fec000383ffff */
.L_x_11014:
        /* <DEDUP_REMOVED lines=16> */
.L_x_29765:


//--------------------- .text._ZN4vllm25paged_attention_v2_kernelI13__nv_bfloat16hLi32ELi16ELi128ELNS_18Fp8KVCacheDataTypeE1ELb1ELi512EEEvPfS3_PT_PKS4_PKT0_SA_ifPKiSC_iPKfiiiSE_SE_iiiii --------------------------
	.section	.text._ZN4vllm25paged_attention_v2_kernelI13__nv_bfloat16hLi32ELi16ELi128ELNS_18Fp8KVCacheDataTypeE1ELb1ELi512EEEvPfS3_PT_PKS4_PKT0_SA_ifPKiSC_iPKfiiiSE_SE_iiiii,"ax",@progbits
	.align	128
        .global         _ZN4vllm25paged_attention_v2_kernelI13__nv_bfloat16hLi32ELi16ELi128ELNS_18Fp8KVCacheDataTypeE1ELb1ELi512EEEvPfS3_PT_PKS4_PKT0_SA_ifPKiSC_iPKfiiiSE_SE_iiiii
        .type           _ZN4vllm25paged_attention_v2_kernelI13__nv_bfloat16hLi32ELi16ELi128ELNS_18Fp8KVCacheDataTypeE1ELb1ELi512EEEvPfS3_PT_PKS4_PKT0_SA_ifPKiSC_iPKfiiiSE_SE_iiiii,@function
        .size           _ZN4vllm25paged_attention_v2_kernelI13__nv_bfloat16hLi32ELi16ELi128ELNS_18Fp8KVCacheDataTypeE1ELb1ELi512EEEvPfS3_PT_PKS4_PKT0_SA_ifPKiSC_iPKfiiiSE_SE_iiiii,(.L_x_29766 - _ZN4vllm25paged_attention_v2_kernelI13__nv_bfloat16hLi32ELi16ELi128ELNS_18Fp8KVCacheDataTypeE1ELb1ELi512EEEvPfS3_PT_PKS4_PKT0_SA_ifPKiSC_iPKfiiiSE_SE_iiiii)
        .other          _ZN4vllm25paged_attention_v2_kernelI13__nv_bfloat16hLi32ELi16ELi128ELNS_18Fp8KVCacheDataTypeE1ELb1ELi512EEEvPfS3_PT_PKS4_PKT0_SA_ifPKiSC_iPKfiiiSE_SE_iiiii,@"STO_CUDA_ENTRY STV_DEFAULT"
_ZN4vllm25paged_attention_v2_kernelI13__nv_bfloat16hLi32ELi16ELi128ELNS_18Fp8KVCacheDataTypeE1ELb1ELi512EEEvPfS3_PT_PKS4_PKT0_SA_ifPKiSC_iPKfiiiSE_SE_iiiii:
.text._ZN4vllm25paged_attention_v2_kernelI13__nv_bfloat16hLi32ELi16ELi128ELNS_18Fp8KVCacheDataTypeE1ELb1ELi512EEEvPfS3_PT_PKS4_PKT0_SA_ifPKiSC_iPKfiiiSE_SE_iiiii:
        /* <DEDUP_REMOVED lines=60> */
.L_x_11019:
        /* <DEDUP_REMOVED lines=13> */
.L_x_11018:
[----:B------:R-:W-:Y:S05]  /*0490*/  BSYNC B1 ;  /* 0x0000000000017941 */ /* 0x000fea0003800000 */
.L_x_11017:
        /* <DEDUP_REMOVED lines=14> */
.L_x_11020:
        /* <DEDUP_REMOVED lines=21> */
.L_x_11016:
[----:B------:R-:W-:Y:S05]  /*06d0*/  BSYNC B0 ;  /* 0x0000000000007941 */ /* 0x000fea0003800000 */
.L_x_11015:
        /* <DEDUP_REMOVED lines=85> */
.L_x_11021:
[----:B------:R-:W-:Y:S02]  /*0c30*/  ULDC UR4, c[0x0][0x288] ;  /* 0x0000a20000047ab9 */ /* 0x000fe40000000800 */
[----:B-1----:R-:W-:-:S04]  /*0c40*/  IMAD R5, R22, UR4, R23 ;  /* 0x0000000416057c24 */ /* 0x002fc8000f8e0217 */
[----:B------:R-:W-:-:S07]  /*0c50*/  IMAD R17, R5, R8, RZ ;  /* 0x0000000805117224 */ /* 0x000fce00078e02ff */
.L_x_11022:
        /* <DEDUP_REMOVED lines=26> */
.L_x_11026:
        /* <DEDUP_REMOVED lines=41> */
.L_x_11024:
[----:B------:R-:W-:Y:S05]  /*1090*/  BSYNC B7 ;  /* 0x0000000000077941 */ /* 0x000fea0003800000 */
.L_x_11023:
        /* <DEDUP_REMOVED lines=27> */
.L_x_11064:
        /* <DEDUP_REMOVED lines=48> */
.L_x_11032:
        /* <DEDUP_REMOVED lines=11> */
.L_x_11031:
[----:B------:R-:W-:Y:S05]  /*1600*/  BSYNC B1 ;  /* 0x0000000000017941 */ /* 0x000fea0003800000 */
.L_x_11030:
        /* <DEDUP_REMOVED lines=14> */
.L_x_11035:
        /* <DEDUP_REMOVED lines=100> */
.L_x_11034:
[----:B------:R-:W-:Y:S05]  /*1d30*/  BSYNC B1 ;  /* 0x0000000000017941 */ /* 0x000fea0003800000 */
.L_x_11033:
        /* <DEDUP_REMOVED lines=55> */
.L_x_11037:
[----:B------:R-:W-:Y:S05]  /*20b0*/  BSYNC B1 ;  /* 0x0000000000017941 */ /* 0x000fea0003800000 */
.L_x_11036:
        /* <DEDUP_REMOVED lines=26> */
.L_x_11029:
[----:B------:R-:W-:Y:S05]  /*2260*/  BSYNC B0 ;  /* 0x0000000000007941 */ /* 0x000fea0003800000 */
.L_x_11028:
        /* <DEDUP_REMOVED lines=56> */
.L_x_11042:
        /* <DEDUP_REMOVED lines=8> */
.L_x_11041:
[----:B------:R-:W-:Y:S05]  /*2670*/  BSYNC B1 ;  /* 0x0000000000017941 */ /* 0x000fea0003800000 */
.L_x_11040:
        /* <DEDUP_REMOVED lines=14> */
.L_x_11045:
        /* <DEDUP_REMOVED lines=52> */
.L_x_11044:
[----:B------:R-:W-:Y:S05]  /*2aa0*/  BSYNC B1 ;  /* 0x0000000000017941 */ /* 0x000fea0003800000 */
.L_x_11043:
        /* <DEDUP_REMOVED lines=31> */
.L_x_11047:
[----:B------:R-:W-:Y:S05]  /*2ca0*/  BSYNC B1 ;  /* 0x0000000000017941 */ /* 0x000fea0003800000 */
.L_x_11046:
        /* <DEDUP_REMOVED lines=14> */
.L_x_11039:
[----:B------:R-:W-:Y:S05]  /*2d90*/  BSYNC B0 ;  /* 0x0000000000007941 */ /* 0x000fea0003800000 */
.L_x_11038:
        /* <DEDUP_REMOVED lines=22> */
.L_x_11049:
[----:B------:R-:W-:Y:S05]  /*2f00*/  BSYNC B0 ;  /* 0x0000000000007941 */ /* 0x000fea0003800000 */
.L_x_11048:
        /* <DEDUP_REMOVED lines=27> */
.L_x_11053:
        /* <DEDUP_REMOVED lines=33> */
.L_x_11051:
[----:B------:R-:W-:Y:S05]  /*32d0*/  BSYNC B6 ;  /* 0x0000000000067941 */ /* 0x000fea0003800000 */
.L_x_11050:
[----:B------:R-:W-:-:S03]  /*32e0*/  UMOV UR4, 0xffffffff ;  /* 0xffffffff00047882 */ /* 0x000fc60000000000 */
[----:B------:R-:W-:Y:S05]  /*32f0*/  BRA.DIV UR4, `(.L_x_11054) ;  /* 0x0000000a04107947 */ /* 0x000fea000b800000 */
[----:B-1----:R-:W-:Y:S01]  /*3300*/  IMAD.MOV.U32 R0, RZ, RZ, RZ ;  /* 0x000000ffff007224 */ /* 0x002fe200078e00ff */
[----:B------:R-:W-:-:S03]  /*3310*/  HFMA2.MMA R14, -RZ, RZ, 0, 0 ;  /* 0x00000000ff0e7435 */ /* 0x000fc600000001ff */
[----:B------:R-:W-:-:S08]  /*3320*/  FADD.FTZ R0, RZ, R0 ;  /* 0x00000000ff007221 */ /* 0x000fd00000010000 */
.L_x_11067:
        /* <DEDUP_REMOVED lines=30> */
.L_x_11056:
[----:B------:R-:W-:Y:S05]  /*3510*/  BSYNC B0 ;  /* 0x0000000000007941 */ /* 0x000fea0003800000 */
.L_x_11055:
        /* <DEDUP_REMOVED lines=10> */
.L_x_11058:
[----:B------:R-:W-:Y:S05]  /*35c0*/  BSYNC B0 ;  /* 0x0000000000007941 */ /* 0x000fea0003800000 */
.L_x_11057:
        /* <DEDUP_REMOVED lines=28> */
.L_x_11025:
        /* <DEDUP_REMOVED lines=16> */
.L_x_11052:
        /* <DEDUP_REMOVED lines=16> */
.L_x_11059:
[----:B------:R-:W-:Y:S05]  /*3990*/  EXIT ;  /* 0x000000000000794d */ /* 0x000fea0003800000 */
.L_x_11027:
[----:B------:R-:W-:Y:S01]  /*39a0*/  MOV R12, 0x10 ;  /* 0x00000010000c7802 */ /* 0x000fe20000000f00 */
[----:B------:R-:W-:Y:S01]  /*39b0*/  IMAD.MOV.U32 R11, RZ, RZ, 0x1f ;  /* 0x0000001fff0b7424 */ /* 0x000fe200078e00ff */
[----:B------:R-:W-:Y:S01]  /*39c0*/  MOV R15, 0xffffffff ;  /* 0xffffffff000f7802 */ /* 0x000fe20000000f00 */
[----:B------:R-:W-:-:S07]  /*39d0*/  IMAD.MOV.U32 R0, RZ, RZ, -0x800001 ;  /* 0xff7fffffff007424 */ /* 0x000fce00078e00ff */
[----:B------:R-:W-:Y:S05]  /*39e0*/  WARPSYNC.COLLECTIVE R15, `(.L_x_11060) ;  /* 0x000000000f087348 */ /* 0x000fea0003c00000 */
[----:B------:R0:W1:Y:S02]  /*39f0*/  SHFL.BFLY P6, R14, R13, R12, R11 ;  /* 0x0c00000c0d0e7389 */ /* 0x00006400000c000b */
[----:B01----:R-:W-:Y:S01]  /*3a00*/  ENDCOLLECTIVE ;  /* 0x000000000000791b */ /* 0x003fe20003800000 */
.L_x_11060:
[----:B------:R-:W-:Y:S01]  /*3a10*/  HFMA2.MMA R12, -RZ, RZ, 0, 4.76837158203125e-07 ;  /* 0x00000008ff0c7435 */ /* 0x000fe200000001ff */
[----:B------:R-:W-:-:S05]  /*3a20*/  FMNMX.FTZ R2, R14, -3.40282346638528859812e+38, !PT ;  /* 0xff7fffff0e027809 */ /* 0x000fca0007810000 */
[----:B------:R-:W-:-:S07]  /*3a30*/  IMAD.MOV.U32 R13, RZ, RZ, R2 ;  /* 0x000000ffff0d7224 */ /* 0x000fce00078e0002 */
[----:B------:R-:W-:Y:S05]  /*3a40*/  WARPSYNC.COLLECTIVE R15, `(.L_x_11061) ;  /* 0x000000000f087348 */ /* 0x000fea0003c00000 */
[----:B------:R0:W1:Y:S02]  /*3a50*/  SHFL.BFLY P6, R14, R13, R12, R11 ;  /* 0x0c00000c0d0e7389 */ /* 0x00006400000c000b */
[----:B01----:R-:W-:Y:S01]  /*3a60*/  ENDCOLLECTIVE ;  /* 0x000000000000791b */ /* 0x003fe20003800000 */
.L_x_11061:
[----:B------:R-:W-:Y:S02]  /*3a70*/  MOV R12, 0x4 ;  /* 0x00000004000c7802 */ /* 0x000fe40000000f00 */
[----:B------:R-:W-:-:S05]  /*3a80*/  FMNMX.FTZ R3, R2, R14, !PT ;  /* 0x0000000e02037209 */ /* 0x000fca0007810000 */
[----:B------:R-:W-:-:S07]  /*3a90*/  IMAD.MOV.U32 R13, RZ, RZ, R3 ;  /* 0x000000ffff0d7224 */ /* 0x000fce00078e0003 */
[----:B------:R-:W-:Y:S05]  /*3aa0*/  WARPSYNC.COLLECTIVE R15, `(.L_x_11062) ;  /* 0x000000000f087348 */ /* 0x000fea0003c00000 */
[----:B------:R0:W1:Y:S02]  /*3ab0*/  SHFL.BFLY P6, R14, R13, R12, R11 ;  /* 0x0c00000c0d0e7389 */ /* 0x00006400000c000b */
[----:B01----:R-:W-:Y:S01]  /*3ac0*/  ENDCOLLECTIVE ;  /* 0x000000000000791b */ /* 0x003fe20003800000 */
.L_x_11062:
[----:B------:R-:W-:Y:S01]  /*3ad0*/  HFMA2.MMA R12, -RZ, RZ, 0, 1.1920928955078125e-07 ;  /* 0x00000002ff0c7435 */ /* 0x000fe200000001ff */
[----:B------:R-:W-:-:S05]  /*3ae0*/  FMNMX.FTZ R4, R3, R14, !PT ;  /* 0x0000000e03047209 */ /* 0x000fca0007810000 */
[----:B------:R-:W-:-:S07]  /*3af0*/  IMAD.MOV.U32 R13, RZ, RZ, R4 ;  /* 0x000000ffff0d7224 */ /* 0x000fce00078e0004 */
[----:B------:R-:W-:Y:S05]  /*3b00*/  WARPSYNC.COLLECTIVE R15, `(.L_x_11063) ;  /* 0x000000000f087348 */ /* 0x000fea0003c00000 */
[----:B------:R0:W1:Y:S02]  /*3b10*/  SHFL.BFLY P6, R14, R13, R12, R11 ;  /* 0x0c00000c0d0e7389 */ /* 0x00006400000c000b */
[----:B01----:R-:W-:Y:S01]  /*3b20*/  ENDCOLLECTIVE ;  /* 0x000000000000791b */ /* 0x003fe20003800000 */
.L_x_11063:
[----:B------:R-:W-:Y:S05]  /*3b30*/  BRA `(.L_x_11064) ;  /* 0xffffffd400c47947 */ /* 0x000fea000383ffff */
.L_x_11054:
[----:B0--3--:R-:W-:Y:S01]  /*3b40*/  HFMA2.MMA R11, -RZ, RZ, 0, 1.847743988037109375e-06 ;  /* 0x0000001fff0b7435 */ /* 0x009fe200000001ff */
[----:B-1----:R-:W-:Y:S01]  /*3b50*/  MOV R13, RZ ;  /* 0x000000ff000d7202 */ /* 0x002fe20000000f00 */
[----:B------:R-:W-:Y:S02]  /*3b60*/  IMAD.MOV.U32 R12, RZ, RZ, 0x1 ;  /* 0x00000001ff0c7424 */ /* 0x000fe400078e00ff */
[----:B--2---:R-:W-:-:S07]  /*3b70*/  IMAD.MOV.U32 R15, RZ, RZ, -0x1 ;  /* 0xffffffffff0f7424 */ /* 0x004fce00078e00ff */
[----:B------:R-:W-:Y:S05]  /*3b80*/  WARPSYNC.COLLECTIVE R15, `(.L_x_11065) ;  /* 0x000000000f087348 */ /* 0x000fea0003c00000 */
[----:B------:R0:W1:Y:S02]  /*3b90*/  SHFL.BFLY P6, R14, R13, R12, R11 ;  /* 0x0c00000c0d0e7389 */ /* 0x00006400000c000b */
[----:B01----:R-:W-:Y:S01]  /*3ba0*/  ENDCOLLECTIVE ;  /* 0x000000000000791b */ /* 0x003fe20003800000 */
.L_x_11065:
[----:B------:R-:W-:-:S07]  /*3bb0*/  MOV R0, R14 ;  /* 0x0000000e00007202 */ /* 0x000fce0000000f00 */
[----:B------:R-:W-:Y:S05]  /*3bc0*/  WARPSYNC.COLLECTIVE R15, `(.L_x_11066) ;  /* 0x000000000f087348 */ /* 0x000fea0003c00000 */
[----:B------:R0:W1:Y:S02]  /*3bd0*/  SHFL.BFLY P6, R14, R13, R12, R11 ;  /* 0x0c00000c0d0e7389 */ /* 0x00006400000c000b */
[----:B01----:R-:W-:Y:S01]  /*3be0*/  ENDCOLLECTIVE ;  /* 0x000000000000791b */ /* 0x003fe20003800000 */
.L_x_11066:
[----:B------:R-:W-:Y:S01]  /*3bf0*/  FADD.FTZ R0, RZ, R0 ;  /* 0x00000000ff007221 */ /* 0x000fe20000010000 */
[----:B------:R-:W-:Y:S06]  /*3c00*/  BRA `(.L_x_11067) ;  /* 0xfffffff400c87947 */ /* 0x000fec000383ffff */
.L_x_11068:
        /* <DEDUP_REMOVED lines=15> */
.L_x_29766:


//--------------------- .text._ZN4vllm25paged_attention_v2_kernelI13__nv_bfloat16hLi256ELi8ELi128ELNS_18Fp8KVCacheDataTypeE1ELb0ELi512EEEvPfS3_PT_PKS4_PKT0_SA_ifPKiSC_iPKfiiiSE_SE_iiiii --------------------------
	.section	.text._ZN4vllm25paged_attention_v2_kernelI13__nv_bfloat16hLi256ELi8ELi128ELNS_18Fp8KVCacheDataTypeE1ELb0ELi512EEEvPfS3_PT_PKS4_PKT0_SA_ifPKiSC_iPKfiiiSE_SE_iiiii,"ax",@progbits
	.align	128
        .global         _ZN4vllm25paged_attention_v2_kernelI13__nv_bfloat16hLi256ELi8ELi128ELNS_18Fp8KVCacheDataTypeE1ELb0ELi512EEEvPfS3_PT_PKS4_PKT0_SA_ifPKiSC_iPKfiiiSE_SE_iiiii
        .type           _ZN4vllm25paged_attention_v2_kernelI13__nv_bfloat16hLi256ELi8ELi128ELNS_18Fp8KVCacheDataTypeE1ELb0ELi512EEEvPfS3_PT_PKS4_PKT0_SA_ifPKiSC_iPKfiiiSE_SE_iiiii,@function
        .size           _ZN4vllm25paged_attention_v2_kernelI13__nv_bfloat16hLi256ELi8ELi128ELNS_18Fp8KVCacheDataTypeE1ELb0ELi512EEEvPfS3_PT_PKS4_PKT0_SA_ifPKiSC_iPKfiiiSE_SE_iiiii,(.L_x_29767 - _ZN4vllm25paged_attention_v2_kernelI13__nv_bfloat16hLi256ELi8ELi128ELNS_18Fp8KVCacheDataTypeE1ELb0ELi512EEEvPfS3_PT_PKS4_PKT0_SA_ifPKiSC_iPKfiiiSE_SE_iiiii)
        .other          _ZN4vllm25paged_attention_v2_kernelI13__nv_bfloat16hLi256ELi8ELi128ELNS_18Fp8KVCacheDataTypeE1ELb0ELi512EEEvPfS3_PT_PKS4_PKT0_SA_ifPKiSC_iPKfiiiSE_SE_iiiii,@"STO_CUDA_ENTRY STV_DEFAULT"
_ZN4vllm25paged_attention_v2_kernelI13__nv_bfloat16hLi256ELi8ELi128ELNS_18Fp8KVCacheDataTypeE1ELb0ELi512EEEvPfS3_PT_PKS4_PKT0_SA_ifPKiSC_iPKfiiiSE_SE_iiiii:
.text._ZN4vllm25paged_attention_v2_kernelI13__nv_bfloat16hLi256ELi8ELi128ELNS_18Fp8KVCacheDataTypeE1ELb0ELi512EEEvPfS3_PT_PKS4_PKT0_SA_ifPKiSC_iPKfiiiSE_SE_iiiii:
        /* <DEDUP_REMOVED lines=62> */
.L_x_11073:
        /* <DEDUP_REMOVED lines=11> */
.L_x_11072:
[----:B------:R-:W-:Y:S05]  /*0490*/  BSYNC B1 ;  /* 0x0000000000017941 */ /* 0x000fea0003800000 */
.L_x_11071:
        /* <DEDUP_REMOVED lines=15> */
.L_x_11074:
        /* <DEDUP_REMOVED lines=17> */
.L_x_11070:
[----:B------:R-:W-:Y:S05]  /*06a0*/  BSYNC B0 ;  /* 0x0000000000007941 */ /* 0x000fea0003800000 */
.L_x_11069:
        /* <DEDUP_REMOVED lines=13> */
.L_x_11107:
        /* <DEDUP_REMOVED lines=49> */
.L_x_11081:
        /* <DEDUP_REMOVED lines=11> */
.L_x_11080:
[----:B------:R-:W-:Y:S05]  /*0b40*/  BSYNC B1 ;  /* 0x0000000000017941 */ /* 0x000fea0003800000 */
.L_x_11079:
        /* <DEDUP_REMOVED lines=14> */
.L_x_11084:
        /* <DEDUP_REMOVED lines=100> */
.L_x_11083:
[----:B------:R-:W-:Y:S05]  /*1270*/  BSYNC B1 ;  /* 0x0000000000017941 */ /* 0x000fea0003800000 */
.L_x_11082:
        /* <DEDUP_REMOVED lines=55> */
.L_x_11086:
[----:B------:R-:W-:Y:S05]  /*15f0*/  BSYNC B1 ;  /* 0x0000000000017941 */ /* 0x000fea0003800000 */
.L_x_11085:
        /* <DEDUP_REMOVED lines=26> */
.L_x_11078:
[----:B------:R-:W-:Y:S05]  /*17a0*/  BSYNC B0 ;  /* 0x0000000000007941 */ /* 0x000fea0003800000 */
.L_x_11077:
        /* <DEDUP_REMOVED lines=57> */
.L_x_11091:
        /* <DEDUP_REMOVED lines=8> */
.L_x_11090:
[----:B------:R-:W-:Y:S05]  /*1bc0*/  BSYNC B1 ;  /* 0x0000000000017941 */ /* 0x000fea0003800000 */
.L_x_11089:
        /* <DEDUP_REMOVED lines=14> */
.L_x_11094:
        /* <DEDUP_REMOVED lines=52> */
.L_x_11093:
[----:B------:R-:W-:Y:S05]  /*1ff0*/  BSYNC B1 ;  /* 0x0000000000017941 */ /* 0x000fea0003800000 */
.L_x_11092:
        /* <DEDUP_REMOVED lines=31> */
.L_x_11096:
[----:B------:R-:W-:Y:S05]  /*21f0*/  BSYNC B1 ;  /* 0x0000000000017941 */ /* 0x000fea0003800000 */
.L_x_11095:
        /* <DEDUP_REMOVED lines=14> */
.L_x_11088:
[----:B------:R-:W-:Y:S05]  /*22e0*/  BSYNC B0 ;  /* 0x0000000000007941 */ /* 0x000fea0003800000 */
.L_x_11087:
        /* <DEDUP_REMOVED lines=22> */
.L_x_11098:
[----:B------:R-:W-:Y:S05]  /*2450*/  BSYNC B0 ;  /* 0x0000000000007941 */ /* 0x000fea0003800000 */
.L_x_11097:
        /* <DEDUP_REMOVED lines=48> */
.L_x_11100:
[----:B------:R-:W-:Y:S05]  /*2760*/  BSYNC B0 ;  /* 0x0000000000007941 */ /* 0x000fea0003800000 */
.L_x_11099:
        /* <DEDUP_REMOVED lines=28> */
.L_x_11102:
[----:B------:R-:W-:Y:S05]  /*2930*/  BSYNC B0 ;  /* 0x0000000000007941 */ /* 0x000fea0003800000 */
.L_x_11101:
        /* <DEDUP_REMOVED lines=70> */
.L_x_11075:
        /* <DEDUP_REMOVED lines=16> */
.L_x_11103:
[----:B------:R-:W-:Y:S05]  /*2ea0*/  EXIT ;  /* 0x000000000000794d */ /* 0x000fea0003800000 */
.L_x_11076:
[----:B------:R-:W-:Y:S01]  /*2eb0*/  HFMA2.MMA R11, -RZ, RZ, 0, 1.847743988037109375e-06 ;  /* 0x0000001fff0b7435 */ /* 0x000fe200000001ff */
[----:B------:R-:W-:Y:S01]  /*2ec0*/  IMAD.MOV.U32 R12, RZ, RZ, 0x10 ;  /* 0x00000010ff0c7424 */ /* 0x000fe200078e00ff */
[----:B------:R-:W-:Y:S01]  /*2ed0*/  MOV R2, 0xff7fffff ;  /* 0xff7fffff00027802 */ /* 0x000fe20000000f00 */
[----:B------:R-:W-:-:S08]  /*2ee0*/  IMAD.MOV.U32 R15, RZ, RZ, -0x1 ;  /* 0xffffffffff0f7424 */ /* 0x000fd000078e00ff */
[----:B------:R-:W-:Y:S05]  /*2ef0*/  WARPSYNC.COLLECTIVE R15, `(.L_x_11104) ;  /* 0x000000000f087348 */ /* 0x000fea0003c00000 */
[----:B------:R0:W1:Y:S02]  /*2f00*/  SHFL.BFLY P6, R14, R13, R12, R11 ;  /* 0x0c00000c0d0e7389 */ /* 0x00006400000c000b */
[----:B01----:R-:W-:Y:S01]  /*2f10*/  ENDCOLLECTIVE ;  /* 0x000000000000791b */ /* 0x003fe20003800000 */
.L_x_11104:
[----:B------:R-:W-:Y:S01]  /*2f20*/  IMAD.MOV.U32 R12, RZ, RZ, 0x8 ;  /* 0x00000008ff0c7424 */ /* 0x000fe200078e00ff */
[----:B------:R-:W-:-:S04]  /*2f30*/  FMNMX.FTZ R0, R14, -3.40282346638528859812e+38, !PT ;  /* 0xff7fffff0e007809 */ /* 0x000fc80007810000 */
[----:B------:R-:W-:-:S07]  /*2f40*/  MOV R13, R0 ;  /* 0x00000000000d7202 */ /* 0x000fce0000000f00 */
[----:B------:R-:W-:Y:S05]  /*2f50*/  WARPSYNC.COLLECTIVE R15, `(.L_x_11105) ;  /* 0x000000000f087348 */ /* 0x000fea0003c00000 */
[----:B------:R0:W1:Y:S02]  /*2f60*/  SHFL.BFLY P6, R14, R13, R12, R11 ;  /* 0x0c00000c0d0e7389 */ /* 0x00006400000c000b */
[----:B01----:R-:W-:Y:S01]  /*2f70*/  ENDCOLLECTIVE ;  /* 0x000000000000791b */ /* 0x003fe20003800000 */
.L_x_11105:
[----:B------:R-:W-:Y:S01]  /*2f80*/  IMAD.MOV.U32 R12, RZ, RZ, 0x4 ;  /* 0x00000004ff0c7424 */ /* 0x000fe200078e00ff */
[----:B------:R-:W-:-:S04]  /*2f90*/  FMNMX.FTZ R3, R0, R14, !PT ;  /* 0x0000000e00037209 */ /* 0x000fc80007810000 */
[----:B------:R-:W-:-:S07]  /*2fa0*/  MOV R13, R3 ;  /* 0x00000003000d7202 */ /* 0x000fce0000000f00 */
[----:B------:R-:W-:Y:S05]  /*2fb0*/  WARPSYNC.COLLECTIVE R15, `(.L_x_11106) ;  /* 0x000000000f087348 */ /* 0x000fea0003c00000 */
[----:B------:R0:W1:Y:S02]  /*2fc0*/  SHFL.BFLY P6, R14, R13, R12, R11 ;  /* 0x0c00000c0d0e7389 */ /* 0x00006400000c000b */
[----:B01----:R-:W-:Y:S01]  /*2fd0*/  ENDCOLLECTIVE ;  /* 0x000000000000791b */ /* 0x003fe20003800000 */
.L_x_11106:
[----:B------:R-:W-:Y:S05]  /*2fe0*/  BRA `(.L_x_11107) ;  /* 0xffffffd400e47947 */ /* 0x000fea000383ffff */
.L_x_11108:
        /* <DEDUP_REMOVED lines=9> */
.L_x_29767:


//--------------------- .text._ZN4vllm25paged_attention_v2_kernelI13__nv_bfloat16hLi192ELi8ELi128ELNS_18Fp8KVCacheDataTypeE1ELb0ELi512EEEvPfS3_PT_PKS4_PKT0_SA_ifPKiSC_iPKfiiiSE_SE_iiiii --------------------------
	.section	.text._ZN4vllm25paged_attention_v2_kernelI13__nv_bfloat16hLi192ELi8ELi128ELNS_18Fp8KVCacheDataTypeE1ELb0ELi512EEEvPfS3_PT_PKS4_PKT0_SA_ifPKiSC_iPKfiiiSE_SE_iiiii,"ax",@progbits
	.align	128
        .global         _ZN4vllm25paged_attention_v2_kernelI13__nv_bfloat16hLi192ELi8ELi128ELNS_18Fp8KVCacheDataTypeE1ELb0ELi512EEEvPfS3_PT_PKS4_PKT0_SA_ifPKiSC_iPKfiiiSE_SE_iiiii
        .type           _ZN4vllm25paged_attention_v2_kernelI13__nv_bfloat16hLi192ELi8ELi128ELNS_18Fp8KVCacheDataTypeE1ELb0ELi512EEEvPfS3_PT_PKS4_PKT0_SA_ifPKiSC_iPKfiiiSE_SE_iiiii,@function
        .size           _ZN4vllm25paged_attention_v2_kernelI13__nv_bfloat16hLi192ELi8ELi128ELNS_18Fp8KVCacheDataTypeE1ELb0ELi512EEEvPfS3_PT_PKS4_PKT0_SA_ifPKiSC_iPKfiiiSE_SE_iiiii,(.L_x_29768 - _ZN4vllm25paged_attention_v2_kernelI13__nv_bfloat16hLi192ELi8ELi128ELNS_18Fp8KVCacheDataTypeE1ELb0ELi512EEEvPfS3_PT_PKS4_PKT0_SA_ifPKiSC_iPKfiiiSE_SE_iiiii)
        .other          _ZN4vllm25paged_attention_v2_kernelI13__nv_bfloat16hLi192ELi8ELi128ELNS_18Fp8KVCacheDataTypeE1ELb0ELi512EEEvPfS3_PT_PKS4_PKT0_SA_ifPKiSC_iPKfiiiSE_SE_iiiii,@"STO_CUDA_ENTRY STV_DEFAULT"
_ZN4vllm25paged_attention_v2_kernelI13__nv_bfloat16hLi192ELi8ELi128ELNS_18Fp8KVCacheDataTypeE1ELb0ELi512EEEvPfS3_PT_PKS4_PKT0_SA_ifPKiSC_iPKfiiiSE_SE_iiiii:
.text._ZN4vllm25paged_attention_v2_kernelI13__nv_bfloat16hLi192ELi8ELi128ELNS_18Fp8KVCacheDataTypeE1ELb0ELi512EEEvPfS3_PT_PKS4_PKT0_SA_ifPKiSC_iPKfiiiSE_SE_iiiii:
        /* <DEDUP_REMOVED lines=62> */
.L_x_11113:
        /* <DEDUP_REMOVED lines=11> */
.L_x_11112:
[----:B------:R-:W-:Y:S05]  /*0490*/  BSYNC B1 ;  /* 0x0000000000017941 */ /* 0x000fea0003800000 */
.L_x_11111:
        /* <DEDUP_REMOVED lines=15> */
.L_x_11114:
        /* <DEDUP_REMOVED lines=17> */
.L_x_11110:
[----:B------:R-:W-:Y:S05]  /*06a0*/  BSYNC B0 ;  /* 0x0000000000007941 */ /* 0x000fea0003800000 */
.L_x_11109:
        /* <DEDUP_REMOVED lines=13> */
.L_x_11147:
        /* <DEDUP_REMOVED lines=49> */
.L_x_11121:
        /* <DEDUP_REMOVED lines=11> */
.L_x_11120:
[----:B------:R-:W-:Y:S05]  /*0b40*/  BSYNC B1 ;  /* 0x0000000000017941 */ /* 0x000fea0003800000 */
.L_x_11119:
        /* <DEDUP_REMOVED lines=14> */
.L_x_11124:
        /* <DEDUP_REMOVED lines=100> */
.L_x_11123:
[----:B------:R-:W-:Y:S05]  /*1270*/  BSYNC B1 ;  /* 0x0000000000017941 */ /* 0x000fea0003800000 */
.L_x_11122:
        /* <DEDUP_REMOVED lines=55> */
.L_x_11126:
[----:B------:R-:W-:Y:S05]  /*15f0*/  BSYNC B1 ;  /* 0x0000000000017941 */ /* 0x000fea0003800000 */
.L_x_11125:
        /* <DEDUP_REMOVED lines=26> */
.L_x_11118:
[----:B------:R-:W-:Y:S05]  /*17a0*/  BSYNC B0 ;  /* 0x0000000000007941 */ /* 0x000fea0003800000 */
.L_x_11117:
        /* <DEDUP_REMOVED lines=57> */
.L_x_11131:
        /* <DEDUP_REMOVED lines=8> */
.L_x_11130:
[----:B------:R-:W-:Y:S05]  /*1bc0*/  BSYNC B1 ;  /* 0x0000000000017941 */ /* 0x000fea0003800000 */
.L_x_11129:
        /* <DEDUP_REMOVED lines=14> */
.L_x_11134:
        /* <DEDUP_REMOVED lines=52> */
.L_x_11133:
[----:B------:R-:W-:Y:S05]  /*1ff0*/  BSYNC B1 ;  /* 0x0000000000017941 */ /* 0x000fea0003800000 */
.L_x_11132:
        /* <DEDUP_REMOVED lines=31> */
.L_x_11136:
[----:B------:R-:W-:Y:S05]  /*21f0*/  BSYNC B1 ;  /* 0x0000000000017941 */ /* 0x000fea0003800000 */
.L_x_11135:
        /* <DEDUP_REMOVED lines=14> */
.L_x_11128:
[----:B------:R-:W-:Y:S05]  /*22e0*/  BSYNC B0 ;  /* 0x0000000000007941 */ /* 0x000fea0003800000 */
.L_x_11127:
        /* <DEDUP_REMOVED lines=22> */
.L_x_11138:
[----:B------:R-:W-:Y:S05]  /*2450*/  BSYNC B0 ;  /* 0x0000000000007941 */ /* 0x000fea0003800000 */
.L_x_11137:
        /* <DEDUP_REMOVED lines=41> */
.L_x_11140:
[----:B------:R-:W-:Y:S05]  /*26f0*/  BSYNC B0 ;  /* 0x0000000000007941 */ /* 0x000fea0003800000 */
.L_x_11139:
        /* <DEDUP_REMOVED lines=22> */
.L_x_11142:
[----:B------:R-:W-:Y:S05]  /*2860*/  BSYNC B0 ;  /* 0x0000000000007941 */ /* 0x000fea0003800000 */
.L_x_11141:
        /* <DEDUP_REMOVED lines=55> */
.L_x_11115:
        /* <DEDUP_REMOVED lines=16> */
.L_x_11143:
[----:B------:R-:W-:Y:S05]  /*2ce0*/  EXIT ;  /* 0x000000000000794d */ /* 0x000fea0003800000 */
.L_x_11116:
[----:B------:R-:W-:Y:S01]  /*2cf0*/  MOV R12, 0x10 ;  /* 0x00000010000c7802 */ /* 0x000fe20000000f00 */
[----:B------:R-:W-:Y:S01]  /*2d00*/  IMAD.MOV.U32 R11, RZ, RZ, 0x1f ;  /* 0x0000001fff0b7424 */ /* 0x000fe200078e00ff */
[----:B------:R-:W-:Y:S01]  /*2d10*/  MOV R15, 0xffffffff ;  /* 0xffffffff000f7802 */ /* 0x000fe20000000f00 */
[----:B------:R-:W-:-:S07]  /*2d20*/  IMAD.MOV.U32 R2, RZ, RZ, -0x800001 ;  /* 0xff7fffffff027424 */ /* 0x000fce00078e00ff */
[----:B------:R-:W-:Y:S05]  /*2d30*/  WARPSYNC.COLLECTIVE R15, `(.L_x_11144) ;  /* 0x000000000f087348 */ /* 0x000fea0003c00000 */
[----:B------:R0:W1:Y:S02]  /*2d40*/  SHFL.BFLY P6, R14, R13, R12, R11 ;  /* 0x0c00000c0d0e7389 */ /* 0x00006400000c000b */
[----:B01----:R-:W-:Y:S01]  /*2d50*/  ENDCOLLECTIVE ;  /* 0x000000000000791b */ /* 0x003fe20003800000 */
.L_x_11144:
[----:B------:R-:W-:Y:S01]  /*2d60*/  HFMA2.MMA R12, -RZ, RZ, 0, 4.76837158203125e-07 ;  /* 0x00000008ff0c7435 */ /* 0x000fe200000001ff */
[----:B------:R-:W-:-:S05]  /*2d70*/  FMNMX.FTZ R0, R14, -3.40282346638528859812e+38, !PT ;  /* 0xff7fffff0e007809 */ /* 0x000fca0007810000 */
[----:B------:R-:W-:-:S07]  /*2d80*/  IMAD.MOV.U32 R13, RZ, RZ, R0 ;  /* 0x000000ffff0d7224 */ /* 0x000fce00078e0000 */
[----:B------:R-:W-:Y:S05]  /*2d90*/  WARPSYNC.COLLECTIVE R15, `(.L_x_11145) ;  /* 0x000000000f087348 */ /* 0x000fea0003c00000 */
[----:B------:R0:W1:Y:S02]  /*2da0*/  SHFL.BFLY P6, R14, R13, R12, R11 ;  /* 0x0c00000c0d0e7389 */ /* 0x00006400000c000b */
[----:B01----:R-:W-:Y:S01]  /*2db0*/  ENDCOLLECTIVE ;  /* 0x000000000000791b */ /* 0x003fe20003800000 */
.L_x_11145:
[----:B------:R-:W-:Y:S02]  /*2dc0*/  MOV R12, 0x4 ;  /* 0x00000004000c7802 */ /* 0x000fe40000000f00 */
[----:B------:R-:W-:-:S05]  /*2dd0*/  FMNMX.FTZ R3, R0, R14, !PT ;  /* 0x0000000e00037209 */ /* 0x000fca0007810000 */
[----:B------:R-:W-:-:S07]  /*2de0*/  IMAD.MOV.U32 R13, RZ, RZ, R3 ;  /* 0x000000ffff0d7224 */ /* 0x000fce00078e0003 */
[----:B------:R-:W-:Y:S05]  /*2df0*/  WARPSYNC.COLLECTIVE R15, `(.L_x_11146) ;  /* 0x000000000f087348 */ /* 0x000fea0003c00000 */
[----:B------:R0:W1:Y:S02]  /*2e00*/  SHFL.BFLY P6, R14, R13, R12, R11 ;  /* 0x0c00000c0d0e7389 */ /* 0x00006400000c000b */
[----:B01----:R-:W-:Y:S01]  /*2e10*/  ENDCOLLECTIVE ;  /* 0x000000000000791b */ /* 0x003fe20003800000 */
.L_x_11146:
[----:B------:R-:W-:Y:S05]  /*2e20*/  BRA `(.L_x_11147) ;  /* 0xffffffd800547947 */ /* 0x000fea000383ffff */
.L_x_11148:
        /* <DEDUP_REMOVED lines=13> */
.L_x_29768:


//--------------------- .text._ZN4vllm25paged_attention_v2_kernelI13__nv_bfloat16hLi128ELi8ELi128ELNS_18Fp8KVCacheDataTypeE1ELb0ELi512EEEvPfS3_PT_PKS4_PKT0_SA_ifPKiSC_iPKfiiiSE_SE_iiiii --------------------------
	.section	.text._ZN4vllm25paged_attention_v2_kernelI13__nv_bfloat16hLi128ELi8ELi128ELNS_18Fp8KVCacheDataTypeE1ELb0ELi512EEEvPfS3_PT_PKS4_PKT0_SA_ifPKiSC_iPKfiiiSE_SE_iiiii,"ax",@progbits
	.align	128
        .global         _ZN4vllm25paged_attention_v2_kernelI13__nv_bfloat16hLi128ELi8ELi128ELNS_18Fp8KVCacheDataTypeE1ELb0ELi512EEEvPfS3_PT_PKS4_PKT0_SA_ifPKiSC_iPKfiiiSE_SE_iiiii
        .type           _ZN4vllm25paged_attention_v2_kernelI13__nv_bfloat16hLi128ELi8ELi128ELNS_18Fp8KVCacheDataTypeE1ELb0ELi512EEEvPfS3_PT_PKS4_PKT0_SA_ifPKiSC_iPKfiiiSE_SE_iiiii,@function
        .size           _ZN4vllm25paged_attention_v2_kernelI13__nv_bfloat16hLi128ELi8ELi128ELNS_18Fp8KVCacheDataTypeE1ELb0ELi512EEEvPfS3_PT_PKS4_PKT0_SA_ifPKiSC_iPKfiiiSE_SE_iiiii,(.L_x_29769 - _ZN4vllm25paged_attention_v2_kernelI13__nv_bfloat16hLi128ELi8ELi128ELNS_18Fp8KVCacheDataTypeE1ELb0ELi512EEEvPfS3_PT_PKS4_PKT0_SA_ifPKiSC_iPKfiiiSE_SE_iiiii)
        .other          _ZN4vllm25paged_attention_v2_kernelI13__nv_bfloat16hLi128ELi8ELi128ELNS_18Fp8KVCacheDataTypeE1ELb0ELi512EEEvPfS3_PT_PKS4_PKT0_SA_ifPKiSC_iPKfiiiSE_SE_iiiii,@"STO_CUDA_ENTRY STV_DEFAULT"
_ZN4vllm25paged_attention_v2_kernelI13__nv_bfloat16hLi128ELi8ELi128ELNS_18Fp8KVCacheDataTypeE1ELb0ELi512EEEvPfS3_PT_PKS4_PKT0_SA_ifPKiSC_iPKfiiiSE_SE_iiiii:
.text._ZN4vllm25paged_attention_v2_kernelI13__nv_bfloat16hLi128ELi8ELi128ELNS_18Fp8KVCacheDataTypeE1ELb0ELi512EEEvPfS3_PT_PKS4_PKT0_SA_ifPKiSC_iPKfiiiSE_SE_iiiii:
        /* <DEDUP_REMOVED lines=62> */
.L_x_11153:
        /* <DEDUP_REMOVED lines=11> */
.L_x_11152:
[----:B------:R-:W-:Y:S05]  /*0490*/  BSYNC B1 ;  /* 0x0000000000017941 */ /* 0x000fea0003800000 */
.L_x_11151:
        /* <DEDUP_REMOVED lines=15> */
.L_x_11154:
        /* <DEDUP_REMOVED lines=17> */
.L_x_11150:
[----:B------:R-:W-:Y:S05]  /*06a0*/  BSYNC B0 ;  /* 0x0000000000007941 */ /* 0x000fea0003800000 */
.L_x_11149:
        /* <DEDUP_REMOVED lines=13> */
.L_x_11183:
        /* <DEDUP_REMOVED lines=49> */
.L_x_11161:
        /* <DEDUP_REMOVED lines=11> */
.L_x_11160:
[----:B------:R-:W-:Y:S05]  /*0b40*/  BSYNC B1 ;  /* 0x0000000000017941 */ /* 0x000fea0003800000 */
.L_x_11159:
        /* <DEDUP_REMOVED lines=14> */
.L_x_11164:
        /* <DEDUP_REMOVED lines=100> */
.L_x_11163:
[----:B------:R-:W-:Y:S05]  /*1270*/  BSYNC B1 ;  /* 0x0000000000017941 */ /* 0x000fea0003800000 */
.L_x_11162:
        /* <DEDUP_REMOVED lines=55> */
.L_x_11166:
[----:B------:R-:W-:Y:S05]  /*15f0*/  BSYNC B1 ;  /* 0x0000000000017941 */ /* 0x000fea0003800000 */
.L_x_11165:
        /* <DEDUP_REMOVED lines=26> */
.L_x_11158:
[----:B------:R-:W-:Y:S05]  /*17a0*/  BSYNC B0 ;  /* 0x0000000000007941 */ /* 0x000fea0003800000 */
.L_x_11157:
        /* <DEDUP_REMOVED lines=57> */
.L_x_11171:
        /* <DEDUP_REMOVED lines=8> */
.L_x_11170:
[----:B------:R-:W-:Y:S05]  /*1bc0*/  BSYNC B1 ;  /* 0x0000000000017941 */ /* 0x000fea0003800000 */
.L_x_11169:
        /* <DEDUP_REMOVED lines=14> */
.L_x_11174:
        /* <DEDUP_REMOVED lines=52> */
.L_x_11173:
[----:B------:R-:W-:Y:S05]  /*1ff0*/  BSYNC B1 ;  /* 0x0000000000017941 */ /* 0x000fea0003800000 */
.L_x_11172:
        /* <DEDUP_REMOVED lines=31> */
.L_x_11176:
[----:B------:R-:W-:Y:S05]  /*21f0*/  BSYNC B1 ;  /* 0x0000000000017941 */ /* 0x000fea0003800000 */
.L_x_11175:
        /* <DEDUP_REMOVED lines=14> */
.L_x_11168:
[----:B------:R-:W-:Y:S05]  /*22e0*/  BSYNC B0 ;  /* 0x0000000000007941 */ /* 0x000fea0003800000 */
.L_x_11167:
        /* <DEDUP_REMOVED lines=22> */
.L_x_11178:
[----:B------:R-:W-:Y:S05]  /*2450*/  BSYNC B0 ;  /* 0x0000000000007941 */ /* 0x000fea0003800000 */
.L_x_11177:
        /* <DEDUP_REMOVED lines=86> */
.L_x_11155:
        /* <DEDUP_REMOVED lines=16> */
.L_x_11179:
[----:B------:R-:W-:Y:S05]  /*2ac0*/  EXIT ;  /* 0x000000000000794d */ /* 0x000fea0003800000 */
.L_x_11156:
[----:B------:R-:W-:Y:S01]  /*2ad0*/  MOV R12, 0x10 ;  /* 0x00000010000c7802 */ /* 0x000fe20000000f00 */
[----:B------:R-:W-:Y:S01]  /*2ae0*/  IMAD.MOV.U32 R11, RZ, RZ, 0x1f ;  /* 0x0000001fff0b7424 */ /* 0x000fe200078e00ff */
[----:B------:R-:W-:Y:S02]  /*2af0*/  MOV R15, 0xffffffff ;  /* 0xffffffff000f7802 */ /* 0x000fe40000000f00 */
[----:B------:R-:W-:-:S07]  /*2b00*/  MOV R2, 0xff7fffff ;  /* 0xff7fffff00027802 */ /* 0x000fce0000000f00 */
[----:B------:R-:W-:Y:S05]  /*2b10*/  WARPSYNC.COLLECTIVE R15, `(.L_x_11180) ;  /* 0x000000000f087348 */ /* 0x000fea0003c00000 */
[----:B------:R0:W1:Y:S02]  /*2b20*/  SHFL.BFLY P6, R14, R13, R12, R11 ;  /* 0x0c00000c0d0e7389 */ /* 0x00006400000c000b */
[----:B01----:R-:W-:Y:S01]  /*2b30*/  ENDCOLLECTIVE ;  /* 0x000000000000791b */ /* 0x003fe20003800000 */
.L_x_11180:
[----:B------:R-:W-:Y:S01]  /*2b40*/  HFMA2.MMA R12, -RZ, RZ, 0, 4.76837158203125e-07 ;  /* 0x00000008ff0c7435 */ /* 0x000fe200000001ff */
[----:B------:R-:W-:-:S05]  /*2b50*/  FMNMX.FTZ R0, R14, -3.40282346638528859812e+38, !PT ;  /* 0xff7fffff0e007809 */ /* 0x000fca0007810000 */
[----:B------:R-:W-:-:S07]  /*2b60*/  IMAD.MOV.U32 R13, RZ, RZ, R0 ;  /* 0x000000ffff0d7224 */ /* 0x000fce00078e0000 */
[----:B------:R-:W-:Y:S05]  /*2b70*/  WARPSYNC.COLLECTIVE R15, `(.L_x_11181) ;  /* 0x000000000f087348 */ /* 0x000fea0003c00000 */
[----:B------:R0:W1:Y:S02]  /*2b80*/  SHFL.BFLY P6, R14, R13, R12, R11 ;  /* 0x0c00000c0d0e7389 */ /* 0x00006400000c000b */
[----:B01----:R-:W-:Y:S01]  /*2b90*/  ENDCOLLECTIVE ;  /* 0x000000000000791b */ /* 0x003fe20003800000 */
.L_x_11181:
[----:B------:R-:W-:Y:S02]  /*2ba0*/  MOV R12, 0x4 ;  /* 0x00000004000c7802 */ /* 0x000fe40000000f00 */
[----:B------:R-:W-:-:S05]  /*2bb0*/  FMNMX.FTZ R3, R0, R14, !PT ;  /* 0x0000000e00037209 */ /* 0x000fca0007810000 */
[----:B------:R-:W-:-:S07]  /*2bc0*/  IMAD.MOV.U32 R13, RZ, RZ, R3 ;  /* 0x000000ffff0d7224 */ /* 0x000fce00078e0003 */
[----:B------:R-:W-:Y:S05]  /*2bd0*/  WARPSYNC.COLLECTIVE R15, `(.L_x_11182) ;  /* 0x000000000f087348 */ /* 0x000fea0003c00000 */
[----:B------:R0:W1:Y:S02]  /*2be0*/  SHFL.BFLY P6, R14, R13, R12, R11 ;  /* 0x0c00000c0d0e7389 */ /* 0x00006400000c000b */
[----:B01----:R-:W-:Y:S01]  /*2bf0*/  ENDCOLLECTIVE ;  /* 0x000000000000791b */ /* 0x003fe20003800000 */
.L_x_11182:
[----:B------:R-:W-:Y:S05]  /*2c00*/  BRA `(.L_x_11183) ;  /* 0xffffffd800dc7947 */ /* 0x000fea000383ffff */
.L_x_11184:
        /* <DEDUP_REMOVED lines=15> */
.L_x_29769:


//--------------------- .text._ZN4vllm25paged_attention_v2_kernelI13__nv_bfloat16hLi120ELi8ELi128ELNS_18Fp8KVCacheDataTypeE1ELb0ELi512EEEvPfS3_PT_PKS4_PKT0_SA_ifPKiSC_iPKfiiiSE_SE_iiiii --------------------------
	.section	.text._ZN4vllm25paged_attention_v2_kernelI13__nv_bfloat16hLi120ELi8ELi128ELNS_18Fp8KVCacheDataTypeE1ELb0ELi512EEEvPfS3_PT_PKS4_PKT0_SA_ifPKiSC_iPKfiiiSE_SE_iiiii,"ax",@progbits
	.align	128
        .global         _ZN4vllm25paged_attention_v2_kernelI13__nv_bfloat16hLi120ELi8ELi128ELNS_18Fp8KVCacheDataTypeE1ELb0ELi512EEEvPfS3_PT_PKS4_PKT0_SA_ifPKiSC_iPKfiiiSE_SE_iiiii
        .type           _ZN4vllm25paged_attention_v2_kernelI13__nv_bfloat16hLi120ELi8ELi128ELNS_18Fp8KVCacheDataTypeE1ELb0ELi512EEEvPfS3_PT_PKS4_PKT0_SA_ifPKiSC_iPKfiiiSE_SE_iiiii,@function
        .size           _ZN4vllm25paged_attention_v2_kernelI13__nv_bfloat16hLi120ELi8ELi128ELNS_18Fp8KVCacheDataTypeE1ELb0ELi512EEEvPfS3_PT_PKS4_PKT0_SA_ifPKiSC_iPKfiiiSE_SE_iiiii,(.L_x_29770 - _ZN4vllm25paged_attention_v2_kernelI13__nv_bfloat16hLi120ELi8ELi128ELNS_18Fp8KVCacheDataTypeE1ELb0ELi512EEEvPfS3_PT_PKS4_PKT0_SA_ifPKiSC_iPKfiiiSE_SE_iiiii)
        .other          _ZN4vllm25paged_attention_v2_kernelI13__nv_bfloat16hLi120ELi8ELi128ELNS_18Fp8KVCacheDataTypeE1ELb0ELi512EEEvPfS3_PT_PKS4_PKT0_SA_ifPKiSC_iPKfiiiSE_SE_iiiii,@"STO_CUDA_ENTRY STV_DEFAULT"
_ZN4vllm25paged_attention_v2_kernelI13__nv_bfloat16hLi120ELi8ELi128ELNS_18Fp8KVCacheDataTypeE1ELb0ELi512EEEvPfS3_PT_PKS4_PKT0_SA_ifPKiSC_iPKfiiiSE_SE_iiiii:
.text._ZN4vllm25paged_attention_v2_kernelI13__nv_bfloat16hLi120ELi8ELi128ELNS_18Fp8KVCacheDataTypeE1ELb0ELi512EEEvPfS3_PT_PKS4_PKT0_SA_ifPKiSC_iPKfiiiSE_SE_iiiii:
        /* <DEDUP_REMOVED lines=62> */
.L_x_11189:
        /* <DEDUP_REMOVED lines=11> */
.L_x_11188:
[----:B------:R-:W-:Y:S05]  /*0490*/  BSYNC B1 ;  /* 0x0000000000017941 */ /* 0x000fea0003800000 */
.L_x_11187:
        /* <DEDUP_REMOVED lines=15> */
.L_x_11190:
        /* <DEDUP_REMOVED lines=17> */
.L_x_11186:
[----:B------:R-:W-:Y:S05]  /*06a0*/  BSYNC B0 ;  /* 0x0000000000007941 */ /* 0x000fea0003800000 */
.L_x_11185:
        /* <DEDUP_REMOVED lines=13> */
.L_x_11227:
        /* <DEDUP_REMOVED lines=49> */
.L_x_11197:
        /* <DEDUP_REMOVED lines=11> */
.L_x_11196:
[----:B------:R-:W-:Y:S05]  /*0b40*/  BSYNC B1 ;  /* 0x0000000000017941 */ /* 0x000fea0003800000 */
.L_x_11195:
        /* <DEDUP_REMOVED lines=14> */
.L_x_11200:
        /* <DEDUP_REMOVED lines=100> */
.L_x_11199:
[----:B------:R-:W-:Y:S05]  /*1270*/  BSYNC B1 ;  /* 0x0000000000017941 */ /* 0x000fea0003800000 */
.L_x_11198:
        /* <DEDUP_REMOVED lines=55> */
.L_x_11202:
[----:B------:R-:W-:Y:S05]  /*15f0*/  BSYNC B1 ;  /* 0x0000000000017941 */ /* 0x000fea0003800000 */
.L_x_11201:
        /* <DEDUP_REMOVED lines=26> */
.L_x_11194:
[----:B------:R-:W-:Y:S05]  /*17a0*/  BSYNC B0 ;  /* 0x0000000000007941 */ /* 0x000fea0003800000 */
.L_x_11193:
        /* <DEDUP_REMOVED lines=57> */
.L_x_11207:
        /* <DEDUP_REMOVED lines=8> */
.L_x_11206:
[----:B------:R-:W-:Y:S05]  /*1bc0*/  BSYNC B1 ;  /* 0x0000000000017941 */ /* 0x000fea0003800000 */
.L_x_11205:
        /* <DEDUP_REMOVED lines=14> */
.L_x_11210:
        /* <DEDUP_REMOVED lines=52> */
.L_x_11209:
[----:B------:R-:W-:Y:S05]  /*1ff0*/  BSYNC B1 ;  /* 0x0000000000017941 */ /* 0x000fea0003800000 */
.L_x_11208:
        /* <DEDUP_REMOVED lines=31> */
.L_x_11212:
[----:B------:R-:W-:Y:S05]  /*21f0*/  BSYNC B1 ;  /* 0x0000000000017941 */ /* 0x000fea0003800000 */
.L_x_11211:
        /* <DEDUP_REMOVED lines=14> */
.L_x_11204:
[----:B------:R-:W-:Y:S05]  /*22e0*/  BSYNC B0 ;  /* 0x0000000000007941 */ /* 0x000fea0003800000 */
.L_x_11203:
        /* <DEDUP_REMOVED lines=22> */
.L_x_11214:
[----:B------:R-:W-:Y:S05]  /*2450*/  BSYNC B0 ;  /* 0x0000000000007941 */ /* 0x000fea0003800000 */
.L_x_11213:
        /* <DEDUP_REMOVED lines=25> */
.L_x_11216:
[----:B------:R-:W-:Y:S05]  /*25f0*/  BSYNC B0 ;  /* 0x0000000000007941 */ /* 0x000fea0003800000 */
.L_x_11215:
        /* <DEDUP_REMOVED lines=12> */
.L_x_11218:
[----:B------:R-:W-:Y:S05]  /*26c0*/  BSYNC B0 ;  /* 0x0000000000007941 */ /* 0x000fea0003800000 */
.L_x_11217:
        /* <DEDUP_REMOVED lines=8> */
.L_x_11220:
[----:B------:R-:W-:Y:S05]  /*2750*/  BSYNC B0 ;  /* 0x0000000000007941 */ /* 0x000fea0003800000 */
.L_x_11219:
        /* <DEDUP_REMOVED lines=12> */
.L_x_11222:
[----:B------:R-:W-:Y:S05]  /*2820*/  BSYNC B0 ;  /* 0x0000000000007941 */ /* 0x000fea0003800000 */
.L_x_11221:
        /* <DEDUP_REMOVED lines=43> */
.L_x_11191:
        /* <DEDUP_REMOVED lines=16> */
.L_x_11223:
[----:B------:R-:W-:Y:S05]  /*2be0*/  EXIT ;  /* 0x000000000000794d */ /* 0x000fea0003800000 */
.L_x_11192:
[----:B------:R-:W-:Y:S01]  /*2bf0*/  MOV R12, 0x10 ;  /* 0x00000010000c7802 */ /* 0x000fe20000000f00 */
[----:B------:R-:W-:Y:S01]  /*2c00*/  IMAD.MOV.U32 R11, RZ, RZ, 0x1f ;  /* 0x0000001fff0b7424 */ /* 0x000fe200078e00ff */
[----:B------:R-:W-:Y:S01]  /*2c10*/  MOV R15, 0xffffffff ;  /* 0xffffffff000f7802 */ /* 0x000fe20000000f00 */
[----:B------:R-:W-:-:S07]  /*2c20*/  IMAD.MOV.U32 R2, RZ, RZ, -0x800001 ;  /* 0xff7fffffff027424 */ /* 0x000fce00078e00ff */
[----:B------:R-:W-:Y:S05]  /*2c30*/  WARPSYNC.COLLECTIVE R15, `(.L_x_11224) ;  /* 0x000000000f087348 */ /* 0x000fea0003c00000 */
[----:B------:R0:W1:Y:S02]  /*2c40*/  SHFL.BFLY P6, R14, R13, R12, R11 ;  /* 0x0c00000c0d0e7389 */ /* 0x00006400000c000b */
[----:B01----:R-:W-:Y:S01]  /*2c50*/  ENDCOLLECTIVE ;  /* 0x000000000000791b */ /* 0x003fe20003800000 */
.L_x_11224:
[----:B------:R-:W-:Y:S01]  /*2c60*/  HFMA2.MMA R12, -RZ, RZ, 0, 4.76837158203125e-07 ;  /* 0x00000008ff0c7435 */ /* 0x000fe200000001ff */
[----:B------:R-:W-:-:S05]  /*2c70*/  FMNMX.FTZ R0, R14, -3.40282346638528859812e+38, !PT ;  /* 0xff7fffff0e007809 */ /* 0x000fca0007810000 */
[----:B------:R-:W-:-:S07]  /*2c80*/  IMAD.MOV.U32 R13, RZ, RZ, R0 ;  /* 0x000000ffff0d7224 */ /* 0x000fce00078e0000 */
[----:B------:R-:W-:Y:S05]  /*2c90*/  WARPSYNC.COLLECTIVE R15, `(.L_x_11225) ;  /* 0x000000000f087348 */ /* 0x000fea0003c00000 */
[----:B------:R0:W1:Y:S02]  /*2ca0*/  SHFL.BFLY P6, R14, R13, R12, R11 ;  /* 0x0c00000c0d0e7389 */ /* 0x00006400000c000b */
[----:B01----:R-:W-:Y:S01]  /*2cb0*/  ENDCOLLECTIVE ;  /* 0x000000000000791b */ /* 0x003fe20003800000 */
.L_x_11225:
[----:B------:R-:W-:Y:S02]  /*2cc0*/  MOV R12, 0x4 ;  /* 0x00000004000c7802 */ /* 0x000fe40000000f00 */
[----:B------:R-:W-:-:S05]  /*2cd0*/  FMNMX.FTZ R3, R0, R14, !PT ;  /* 0x0000000e00037209 */ /* 0x000fca0007810000 */
[----:B------:R-:W-:-:S07]  /*2ce0*/  IMAD.MOV.U32 R13, RZ, RZ, R3 ;  /* 0x000000ffff0d7224 */ /* 0x000fce00078e0003 */
[----:B------:R-:W-:Y:S05]  /*2cf0*/  WARPSYNC.COLLECTIVE R15, `(.L_x_11226) ;  /* 0x000000000f087348 */ /* 0x000fea0003c00000 */
[----:B------:R0:W1:Y:S02]  /*2d00*/  SHFL.BFLY P6, R14, R13, R12, R11 ;  /* 0x0c00000c0d0e7389 */ /* 0x00006400000c000b */
[----:B01----:R-:W-:Y:S01]  /*2d10*/  ENDCOLLECTIVE ;  /* 0x000000000000791b */ /* 0x003fe20003800000 */
.L_x_11226:
[----:B------:R-:W-:Y:S05]  /*2d20*/  BRA `(.L_x_11227) ;  /* 0xffffffd800947947 */ /* 0x000fea000383ffff */
.L_x_11228:
        /* <DEDUP_REMOVED lines=13> */
.L_x_29770:


//--------------------- .text._ZN4vllm25paged_attention_v2_kernelI13__nv_bfloat16hLi112ELi8ELi128ELNS_18Fp8KVCacheDataTypeE1ELb0ELi512EEEvPfS3_PT_PKS4_PKT0_SA_ifPKiSC_iPKfiiiSE_SE_iiiii --------------------------
	.section	.text._ZN4vllm25paged_attention_v2_kernelI13__nv_bfloat16hLi112ELi8ELi128ELNS_18Fp8KVCacheDataTypeE1ELb0ELi512EEEvPfS3_PT_PKS4_PKT0_SA_ifPKiSC_iPKfiiiSE_SE_iiiii,"ax",@progbits
	.align	128
        .global         _ZN4vllm25paged_attention_v2_kernelI13__nv_bfloat16hLi112ELi8ELi128ELNS_18Fp8KVCacheDataTypeE1ELb0ELi512EEEvPfS3_PT_PKS4_PKT0_SA_ifPKiSC_iPKfiiiSE_SE_iiiii
        .type           _ZN4vllm25paged_attention_v2_kernelI13__nv_bfloat16hLi112ELi8ELi128ELNS_18Fp8KVCacheDataTypeE1ELb0ELi512EEEvPfS3_PT_PKS4_PKT0_SA_ifPKiSC_iPKfiiiSE_SE_iiiii,@function
        .size           _ZN4vllm25paged_attention_v2_kernelI13__nv_bfloat16hLi112ELi8ELi128ELNS_18Fp8KVCacheDataTypeE1ELb0ELi512EEEvPfS3_PT_PKS4_PKT0_SA_ifPKiSC_iPKfiiiSE_SE_iiiii,(.L_x_29771 - _ZN4vllm25paged_attention_v2_kernelI13__nv_bfloat16hLi112ELi8ELi128ELNS_18Fp8KVCacheDataTypeE1ELb0ELi512EEEvPfS3_PT_PKS4_PKT0_SA_ifPKiSC_iPKfiiiSE_SE_iiiii)
        .other          _ZN4vllm25paged_attention_v2_kernelI13__nv_bfloat16hLi112ELi8ELi128ELNS_18Fp8KVCacheDataTypeE1ELb0ELi512EEEvPfS3_PT_PKS4_PKT0_SA_ifPKiSC_iPKfiiiSE_SE_iiiii,@"STO_CUDA_ENTRY STV_DEFAULT"
_ZN4vllm25paged_attention_v2_kernelI13__nv_bfloat16hLi112ELi8ELi128ELNS_18Fp8KVCacheDataTypeE1ELb0ELi512EEEvPfS3_PT_PKS4_PKT0_SA_ifPKiSC_iPKfiiiSE_SE_iiiii:
.text._ZN4vllm25paged_attention_v2_kernelI13__nv_bfloat16hLi112ELi8ELi128ELNS_18Fp8KVCacheDataTypeE1ELb0ELi512EEEvPfS3_PT_PKS4_PKT0_SA_ifPKiSC_iPKfiiiSE_SE_iiiii:
        /* <DEDUP_REMOVED lines=62> */
.L_x_11233:
        /* <DEDUP_REMOVED lines=11> */
.L_x_11232:
[----:B------:R-:W-:Y:S05]  /*0490*/  BSYNC B1 ;  /* 0x0000000000017941 */ /* 0x000fea0003800000 */
.L_x_11231:
        /* <DEDUP_REMOVED lines=15> */
.L_x_11234:
        /* <DEDUP_REMOVED lines=17> */
.L_x_11230:
[----:B------:R-:W-:Y:S05]  /*06a0*/  BSYNC B0 ;  /* 0x0000000000007941 */ /* 0x000fea0003800000 */
.L_x_11229:
        /* <DEDUP_REMOVED lines=13> */
.L_x_11271:
        /* <DEDUP_REMOVED lines=49> */
.L_x_11241:
        /* <DEDUP_REMOVED lines=11> */
.L_x_11240:
[----:B------:R-:W-:Y:S05]  /*0b40*/  BSYNC B1 ;  /* 0x0000000000017941 */ /* 0x000fea0003800000 */
.L_x_11239:
        /* <DEDUP_REMOVED lines=14> */
.L_x_11244:
        /* <DEDUP_REMOVED lines=100> */
.L_x_11243:
[----:B------:R-:W-:Y:S05]  /*1270*/  BSYNC B1 ;  /* 0x0000000000017941 */ /* 0x000fea0003800000 */
.L_x_11242:
        /* <DEDUP_REMOVED lines=55> */
.L_x_11246:
[----:B------:R-:W-:Y:S05]  /*15f0*/  BSYNC B1 ;  /* 0x0000000000017941 */ /* 0x000fea0003800000 */
.L_x_11245:
        /* <DEDUP_REMOVED lines=26> */
.L_x_11238:
[----:B------:R-:W-:Y:S05]  /*17a0*/  BSYNC B0 ;  /* 0x0000000000007941 */ /* 0x000fea0003800000 */
.L_x_11237:
        /* <DEDUP_REMOVED lines=57> */
.L_x_11251:
        /* <DEDUP_REMOVED lines=8> */
.L_x_11250:
[----:B------:R-:W-:Y:S05]  /*1bc0*/  BSYNC B1 ;  /* 0x0000000000017941 */ /* 0x000fea0003800000 */
.L_x_11249:
        /* <DEDUP_REMOVED lines=14> */
.L_x_11254:
        /* <DEDUP_REMOVED lines=52> */
.L_x_11253:
[----:B------:R-:W-:Y:S05]  /*1ff0*/  BSYNC B1 ;  /* 0x0000000000017941 */ /* 0x000fea0003800000 */
.L_x_11252:
        /* <DEDUP_REMOVED lines=31> */
.L_x_11256:
[----:B------:R-:W-:Y:S05]  /*21f0*/  BSYNC B1 ;  /* 0x0000000000017941 */ /* 0x000fea0003800000 */
.L_x_11255:
        /* <DEDUP_REMOVED lines=14> */
.L_x_11248:
[----:B------:R-:W-:Y:S05]  /*22e0*/  BSYNC B0 ;  /* 0x0000000000007941 */ /* 0x000fea0003800000 */
.L_x_11247:
        /* <DEDUP_REMOVED lines=22> */
.L_x_11258:
[----:B------:R-:W-:Y:S05]  /*2450*/  BSYNC B0 ;  /* 0x0000000000007941 */ /* 0x000fea0003800000 */
.L_x_11257:
        /* <DEDUP_REMOVED lines=25> */
.L_x_11260:
[----:B------:R-:W-:Y:S05]  /*25f0*/  BSYNC B0 ;  /* 0x0000000000007941 */ /* 0x000fea0003800000 */
.L_x_11259:
        /* <DEDUP_REMOVED lines=12> */
.L_x_11262:
[----:B------:R-:W-:Y:S05]  /*26c0*/  BSYNC B0 ;  /* 0x0000000000007941 */ /* 0x000fea0003800000 */
.L_x_11261:
        /* <DEDUP_REMOVED lines=8> */
.L_x_11264:
[----:B------:R-:W-:Y:S05]  /*2750*/  BSYNC B0 ;  /* 0x0000000000007941 */ /* 0x000fea0003800000 */
.L_x_11263:
        /* <DEDUP_REMOVED lines=12> */
.L_x_11266:
[----:B------:R-:W-:Y:S05]  /*2820*/  BSYNC B0 ;  /* 0x0000000000007941 */ /* 0x000fea0003800000 */
.L_x_11265:
        /* <DEDUP_REMOVED lines=43> */
.L_x_11235:
        /* <DEDUP_REMOVED lines=16> */
.L_x_11267:
[----:B------:R-:W-:Y:S05]  /*2be0*/  EXIT ;  /* 0x000000000000794d */ /* 0x000fea0003800000 */
.L_x_11236:
[----:B------:R-:W-:Y:S01]  /*2bf0*/  MOV R12, 0x10 ;  /* 0x00000010000c7802 */ /* 0x000fe20000000f00 */
[----:B------:R-:W-:Y:S01]  /*2c00*/  IMAD.MOV.U32 R11, RZ, RZ, 0x1f ;  /* 0x0000001fff0b7424 */ /* 0x000fe200078e00ff */
[----:B------:R-:W-:Y:S01]  /*2c10*/  MOV R15, 0xffffffff ;  /* 0xffffffff000f7802 */ /* 0x000fe20000000f00 */
[----:B------:R-:W-:-:S07]  /*2c20*/  IMAD.MOV.U32 R2, RZ, RZ, -0x800001 ;  /* 0xff7fffffff027424 */ /* 0x000fce00078e00ff */
[----:B------:R-:W-:Y:S05]  /*2c30*/  WARPSYNC.COLLECTIVE R15, `(.L_x_11268) ;  /* 0x000000000f087348 */ /* 0x000fea0003c00000 */
[----:B------:R0:W1:Y:S02]  /*2c40*/  SHFL.BFLY P6, R14, R13, R12, R11 ;  /* 0x0c00000c0d0e7389 */ /* 0x00006400000c000b */
[----:B01----:R-:W-:Y:S01]  /*2c50*/  ENDCOLLECTIVE ;  /* 0x000000000000791b */ /* 0x003fe20003800000 */
.L_x_11268:
[----:B------:R-:W-:Y:S01]  /*2c60*/  HFMA2.MMA R12, -RZ, RZ, 0, 4.76837158203125e-07 ;  /* 0x00000008ff0c7435 */ /* 0x000fe200000001ff */
[----:B------:R-:W-:-:S05]  /*2c70*/  FMNMX.FTZ R0, R14, -3.40282346638528859812e+38, !PT ;  /* 0xff7fffff0e007809 */ /* 0x000fca0007810000 */
[----:B------:R-:W-:-:S07]  /*2c80*/  IMAD.MOV.U32 R13, RZ, RZ, R0 ;  /* 0x000000ffff0d7224 */ /* 0x000fce00078e0000 */
[----:B------:R-:W-:Y:S05]  /*2c90*/  WARPSYNC.COLLECTIVE R15, `(.L_x_11269) ;  /* 0x000000000f087348 */ /* 0x000fea0003c00000 */
[----:B------:R0:W1:Y:S02]  /*2ca0*/  SHFL.BFLY P6, R14, R13, R12, R11 ;  /* 0x0c00000c0d0e7389 */ /* 0x00006400000c000b */
[----:B01----:R-:W-:Y:S01]  /*2cb0*/  ENDCOLLECTIVE ;  /* 0x000000000000791b */ /* 0x003fe20003800000 */
.L_x_11269:
[----:B------:R-:W-:Y:S02]  /*2cc0*/  MOV R12, 0x4 ;  /* 0x00000004000c7802 */ /* 0x000fe40000000f00 */
[----:B------:R-:W-:-:S05]  /*2cd0*/  FMNMX.FTZ R3, R0, R14, !PT ;  /* 0x0000000e00037209 */ /* 0x000fca0007810000 */
[----:B------:R-:W-:-:S07]  /*2ce0*/  IMAD.MOV.U32 R13, RZ, RZ, R3 ;  /* 0x000000ffff0d7224 */ /* 0x000fce00078e0003 */
[----:B------:R-:W-:Y:S05]  /*2cf0*/  WARPSYNC.COLLECTIVE R15, `(.L_x_11270) ;  /* 0x000000000f087348 */ /* 0x000fea0003c00000 */
[----:B------:R0:W1:Y:S02]  /*2d00*/  SHFL.BFLY P6, R14, R13, R12, R11 ;  /* 0x0c00000c0d0e7389 */ /* 0x00006400000c000b */
[----:B01----:R-:W-:Y:S01]  /*2d10*/  ENDCOLLECTIVE ;  /* 0x000000000000791b */ /* 0x003fe20003800000 */
.L_x_11270:
[----:B------:R-:W-:Y:S05]  /*2d20*/  BRA `(.L_x_11271) ;  /* 0xffffffd800947947 */ /* 0x000fea000383ffff */
.L_x_11272:
        /* <DEDUP_REMOVED lines=13> */
.L_x_29771:


//--------------------- .text._ZN4vllm25paged_attention_v2_kernelI13__nv_bfloat16hLi96ELi8ELi128ELNS_18Fp8KVCacheDataTypeE1ELb0ELi512EEEvPfS3_PT_PKS4_PKT0_SA_ifPKiSC_iPKfiiiSE_SE_iiiii --------------------------
	.section	.text._ZN4vllm25paged_attention_v2_kernelI13__nv_bfloat16hLi96ELi8ELi128ELNS_18Fp8KVCacheDataTypeE1ELb0ELi512EEEvPfS3_PT_PKS4_PKT0_SA_ifPKiSC_iPKfiiiSE_SE_iiiii,"ax",@progbits
	.align	128
        .global         _ZN4vllm25paged_attention_v2_kernelI13__nv_bfloat16hLi96ELi8ELi128ELNS_18Fp8KVCacheDataTypeE1ELb0ELi512EEEvPfS3_PT_PKS4_PKT0_SA_ifPKiSC_iPKfiiiSE_SE_iiiii
        .type           _ZN4vllm25paged_attention_v2_kernelI13__nv_bfloat16hLi96ELi8ELi128ELNS_18Fp8KVCacheDataTypeE1ELb0ELi512EEEvPfS3_PT_PKS4_PKT0_SA_ifPKiSC_iPKfiiiSE_SE_iiiii,@function
        .size           _ZN4vllm25paged_attention_v2_kernelI13__nv_bfloat16hLi96ELi8ELi128ELNS_18Fp8KVCacheDataTypeE1ELb0ELi512EEEvPfS3_PT_PKS4_PKT0_SA_ifPKiSC_iPKfiiiSE_SE_iiiii,(.L_x_29772 - _ZN4vllm25paged_attention_v2_kernelI13__nv_bfloat16hLi96ELi8ELi128ELNS_18Fp8KVCacheDataTypeE1ELb0ELi512EEEvPfS3_PT_PKS4_PKT0_SA_ifPKiSC_iPKfiiiSE_SE_iiiii)
        .other          _ZN4vllm25paged_attention_v2_kernelI13__nv_bfloat16hLi96ELi8ELi128ELNS_18Fp8KVCacheDataTypeE1ELb0ELi512EEEvPfS3_PT_PKS4_PKT0_SA_ifPKiSC_iPKfiiiSE_SE_iiiii,@"STO_CUDA_ENTRY STV_DEFAULT"
_ZN4vllm25paged_attention_v2_kernelI13__nv_bfloat16hLi96ELi8ELi128ELNS_18Fp8KVCacheDataTypeE1ELb0ELi512EEEvPfS3_PT_PKS4_PKT0_SA_ifPKiSC_iPKfiiiSE_SE_iiiii:
.text._ZN4vllm25paged_attention_v2_kernelI13__nv_bfloat16hLi96ELi8ELi128ELNS_18Fp8KVCacheDataTypeE1ELb0ELi512EEEvPfS3_PT_PKS4_PKT0_SA_ifPKiSC_iPKfiiiSE_SE_iiiii:
        /* <DEDUP_REMOVED lines=62> */
.L_x_11277:
        /* <DEDUP_REMOVED lines=11> */
.L_x_11276:
[----:B------:R-:W-:Y:S05]  /*0490*/  BSYNC B1 ;  /* 0x0000000000017941 */ /* 0x000fea0003800000 */
.L_x_11275:
        /* <DEDUP_REMOVED lines=15> */
.L_x_11278:
        /* <DEDUP_REMOVED lines=17> */
.L_x_11274:
[----:B------:R-:W-:Y:S05]  /*06a0*/  BSYNC B0 ;  /* 0x0000000000007941 */ /* 0x000fea0003800000 */
.L_x_11273:
        /* <DEDUP_REMOVED lines=13> */
.L_x_11307:
        /* <DEDUP_REMOVED lines=49> */
.L_x_11285:
        /* <DEDUP_REMOVED lines=11> */
.L_x_11284:
[----:B------:R-:W-:Y:S05]  /*0b40*/  BSYNC B1 ;  /* 0x0000000000017941 */ /* 0x000fea0003800000 */
.L_x_11283:
        /* <DEDUP_REMOVED lines=14> */
.L_x_11288:
        /* <DEDUP_REMOVED lines=100> */
.L_x_11287:
[----:B------:R-:W-:Y:S05]  /*1270*/  BSYNC B1 ;  /* 0x0000000000017941 */ /* 0x000fea0003800000 */
.L_x_11286:
        /* <DEDUP_REMOVED lines=55> */
.L_x_11290:
[----:B------:R-:W-:Y:S05]  /*15f0*/  BSYNC B1 ;  /* 0x0000000000017941 */ /* 0x000fea0003800000 */
.L_x_11289:
        /* <DEDUP_REMOVED lines=26> */
.L_x_11282:
[----:B------:R-:W-:Y:S05]  /*17a0*/  BSYNC B0 ;  /* 0x0000000000007941 */ /* 0x000fea0003800000 */
.L_x_11281:
        /* <DEDUP_REMOVED lines=57> */
.L_x_11295:
        /* <DEDUP_REMOVED lines=8> */
.L_x_11294:
[----:B------:R-:W-:Y:S05]  /*1bc0*/  BSYNC B1 ;  /* 0x0000000000017941 */ /* 0x000fea0003800000 */
.L_x_11293:
        /* <DEDUP_REMOVED lines=14> */
.L_x_11298:
        /* <DEDUP_REMOVED lines=52> */
.L_x_11297:
[----:B------:R-:W-:Y:S05]  /*1ff0*/  BSYNC B1 ;  /* 0x0000000000017941 */ /* 0x000fea0003800000 */
.L_x_11296:
        /* <DEDUP_REMOVED lines=31> */
.L_x_11300:
[----:B------:R-:W-:Y:S05]  /*21f0*/  BSYNC B1 ;  /* 0x0000000000017941 */ /* 0x000fea0003800000 */
.L_x_11299:
        /* <DEDUP_REMOVED lines=14> */
.L_x_11292:
[----:B------:R-:W-:Y:S05]  /*22e0*/  BSYNC B0 ;  /* 0x0000000000007941 */ /* 0x000fea0003800000 */
.L_x_11291:
        /* <DEDUP_REMOVED lines=22> */
.L_x_11302:
[----:B------:R-:W-:Y:S05]  /*2450*/  BSYNC B0 ;  /* 0x0000000000007941 */ /* 0x000fea0003800000 */
.L_x_11301:
        /* <DEDUP_REMOVED lines=72> */
.L_x_11279:
        /* <DEDUP_REMOVED lines=16> */
.L_x_11303:
[----:B------:R-:W-:Y:S05]  /*29e0*/  EXIT ;  /* 0x000000000000794d */ /* 0x000fea0003800000 */
.L_x_11280:
[----:B------:R-:W-:Y:S01]  /*29f0*/  HFMA2.MMA R12, -RZ, RZ, 0, 9.5367431640625e-07 ;  /* 0x00000010ff0c7435 */ /* 0x000fe200000001ff */
[----:B------:R-:W-:Y:S01]  /*2a00*/  MOV R11, 0x1f ;  /* 0x0000001f000b7802 */ /* 0x000fe20000000f00 */
[----:B------:R-:W-:Y:S01]  /*2a10*/  IMAD.MOV.U32 R15, RZ, RZ, -0x1 ;  /* 0xffffffffff0f7424 */ /* 0x000fe200078e00ff */
[----:B------:R-:W-:-:S08]  /*2a20*/  MOV R2, 0xff7fffff ;  /* 0xff7fffff00027802 */ /* 0x000fd00000000f00 */
[----:B------:R-:W-:Y:S05]  /*2a30*/  WARPSYNC.COLLECTIVE R15, `(.L_x_11304) ;  /* 0x000000000f087348 */ /* 0x000fea0003c00000 */
[----:B------:R0:W1:Y:S02]  /*2a40*/  SHFL.BFLY P6, R14, R13, R12, R11 ;  /* 0x0c00000c0d0e7389 */ /* 0x00006400000c000b */
[----:B01----:R-:W-:Y:S01]  /*2a50*/  ENDCOLLECTIVE ;  /* 0x000000000000791b */ /* 0x003fe20003800000 */
.L_x_11304:
[----:B------:R-:W-:Y:S01]  /*2a60*/  HFMA2.MMA R12, -RZ, RZ, 0, 4.76837158203125e-07 ;  /* 0x00000008ff0c7435 */ /* 0x000fe200000001ff */
[----:B------:R-:W-:-:S04]  /*2a70*/  FMNMX.FTZ R0, R14, -3.40282346638528859812e+38, !PT ;  /* 0xff7fffff0e007809 */ /* 0x000fc80007810000 */
[----:B------:R-:W-:-:S07]  /*2a80*/  MOV R13, R0 ;  /* 0x00000000000d7202 */ /* 0x000fce0000000f00 */
[----:B------:R-:W-:Y:S05]  /*2a90*/  WARPSYNC.COLLECTIVE R15, `(.L_x_11305) ;  /* 0x000000000f087348 */ /* 0x000fea0003c00000 */
[----:B------:R0:W1:Y:S02]  /*2aa0*/  SHFL.BFLY P6, R14, R13, R12, R11 ;  /* 0x0c00000c0d0e7389 */ /* 0x00006400000c000b */
[----:B01----:R-:W-:Y:S01]  /*2ab0*/  ENDCOLLECTIVE ;  /* 0x000000000000791b */ /* 0x003fe20003800000 */
.L_x_11305:
[----:B------:R-:W-:Y:S02]  /*2ac0*/  MOV R12, 0x4 ;  /* 0x00000004000c7802 */ /* 0x000fe40000000f00 */
[----:B------:R-:W-:-:S05]  /*2ad0*/  FMNMX.FTZ R3, R0, R14, !PT ;  /* 0x0000000e00037209 */ /* 0x000fca0007810000 */
[----:B------:R-:W-:-:S07]  /*2ae0*/  IMAD.MOV.U32 R13, RZ, RZ, R3 ;  /* 0x000000ffff0d7224 */ /* 0x000fce00078e0003 */
[----:B------:R-:W-:Y:S05]  /*2af0*/  WARPSYNC.COLLECTIVE R15, `(.L_x_11306) ;  /* 0x000000000f087348 */ /* 0x000fea0003c00000 */
[----:B------:R0:W1:Y:S02]  /*2b00*/  SHFL.BFLY P6, R14, R13, R12, R11 ;  /* 0x0c00000c0d0e7389 */ /* 0x00006400000c000b */
[----:B01----:R-:W-:Y:S01]  /*2b10*/  ENDCOLLECTIVE ;  /* 0x000000000000791b */ /* 0x003fe20003800000 */
.L_x_11306:
[----:B------:R-:W-:Y:S05]  /*2b20*/  BRA `(.L_x_11307) ;  /* 0xffffffdc00147947 */ /* 0x000fea000383ffff */
.L_x_11308:
        /* <DEDUP_REMOVED lines=13> */
.L_x_29772:


//--------------------- .text._ZN4vllm25paged_attention_v2_kernelI13__nv_bfloat16hLi80ELi8ELi128ELNS_18Fp8KVCacheDataTypeE1ELb0ELi512EEEvPfS3_PT_PKS4_PKT0_SA_ifPKiSC_iPKfiiiSE_SE_iiiii --------------------------
	.section	.text._ZN4vllm25paged_attention_v2_kernelI13__nv_bfloat16hLi80ELi8ELi128ELNS_18Fp8KVCacheDataTypeE1ELb0ELi512EEEvPfS3_PT_PKS4_PKT0_SA_ifPKiSC_iPKfiiiSE_SE_iiiii,"ax",@progbits
	.align	128
        .global         _ZN4vllm25paged_attention_v2_kernelI13__nv_bfloat16hLi80ELi8ELi128ELNS_18Fp8KVCacheDataTypeE1ELb0ELi512EEEvPfS3_PT_PKS4_PKT0_SA_ifPKiSC_iPKfiiiSE_SE_iiiii
        .type           _ZN4vllm25paged_attention_v2_kernelI13__nv_bfloat16hLi80ELi8ELi128ELNS_18Fp8KVCacheDataTypeE1ELb0ELi512EEEvPfS3_PT_PKS4_PKT0_SA_ifPKiSC_iPKfiiiSE_SE_iiiii,@function
        .size           _ZN4vllm25paged_attention_v2_kernelI13__nv_bfloat16hLi80ELi8ELi128ELNS_18Fp8KVCacheDataTypeE1ELb0ELi512EEEvPfS3_PT_PKS4_PKT0_SA_ifPKiSC_iPKfiiiSE_SE_iiiii,(.L_x_29773 - _ZN4vllm25paged_attention_v2_kernelI13__nv_bfloat16hLi80ELi8ELi128ELNS_18Fp8KVCacheDataTypeE1ELb0ELi512EEEvPfS3_PT_PKS4_PKT0_SA_ifPKiSC_iPKfiiiSE_SE_iiiii)
        .other          _ZN4vllm25paged_attention_v2_kernelI13__nv_bfloat16hLi80ELi8ELi128ELNS_18Fp8KVCacheDataTypeE1ELb0ELi512EEEvPfS3_PT_PKS4_PKT0_SA_ifPKiSC_iPKfiiiSE_SE_iiiii,@"STO_CUDA_ENTRY STV_DEFAULT"
_ZN4vllm25paged_attention_v2_kernelI13__nv_bfloat16hLi80ELi8ELi128ELNS_18Fp8KVCacheDataTypeE1ELb0ELi512EEEvPfS3_PT_PKS4_PKT0_SA_ifPKiSC_iPKfiiiSE_SE_iiiii:
.text._ZN4vllm25paged_attention_v2_kernelI13__nv_bfloat16hLi80ELi8ELi128ELNS_18Fp8KVCacheDataTypeE1ELb0ELi512EEEvPfS3_PT_PKS4_PKT0_SA_ifPKiSC_iPKfiiiSE_SE_iiiii:
        /* <DEDUP_REMOVED lines=62> */
.L_x_11313:
        /* <DEDUP_REMOVED lines=11> */
.L_x_11312:
[----:B------:R-:W-:Y:S05]  /*0490*/  BSYNC B1 ;  /* 0x0000000000017941 */ /* 0x000fea0003800000 */
.L_x_11311:
        /* <DEDUP_REMOVED lines=15> */
.L_x_11314:
        /* <DEDUP_REMOVED lines=17> */
.L_x_11310:
[----:B------:R-:W-:Y:S05]  /*06a0*/  BSYNC B0 ;  /* 0x0000000000007941 */ /* 0x000fea0003800000 */
.L_x_11309:
        /* <DEDUP_REMOVED lines=13> */
.L_x_11351:
        /* <DEDUP_REMOVED lines=49> */
.L_x_11321:
        /* <DEDUP_REMOVED lines=11> */
.L_x_11320:
[----:B------:R-:W-:Y:S05]  /*0b40*/  BSYNC B1 ;  /* 0x0000000000017941 */ /* 0x000fea0003800000 */
.L_x_11319:
        /* <DEDUP_REMOVED lines=14> */
.L_x_11324:
        /* <DEDUP_REMOVED lines=100> */
.L_x_11323:
[----:B------:R-:W-:Y:S05]  /*1270*/  BSYNC B1 ;  /* 0x0000000000017941 */ /* 0x000fea0003800000 */
.L_x_11322:
        /* <DEDUP_REMOVED lines=55> */
.L_x_11326:
[----:B------:R-:W-:Y:S05]  /*15f0*/  BSYNC B1 ;  /* 0x0000000000017941 */ /* 0x000fea0003800000 */
.L_x_11325:
        /* <DEDUP_REMOVED lines=26> */
.L_x_11318:
[----:B------:R-:W-:Y:S05]  /*17a0*/  BSYNC B0 ;  /* 0x0000000000007941 */ /* 0x000fea0003800000 */
.L_x_11317:
        /* <DEDUP_REMOVED lines=57> */
.L_x_11331:
        /* <DEDUP_REMOVED lines=8> */
.L_x_11330:
[----:B------:R-:W-:Y:S05]  /*1bc0*/  BSYNC B1 ;  /* 0x0000000000017941 */ /* 0x000fea0003800000 */
.L_x_11329:
        /* <DEDUP_REMOVED lines=14> */
.L_x_11334:
        /* <DEDUP_REMOVED lines=52> */
.L_x_11333:
[----:B------:R-:W-:Y:S05]  /*1ff0*/  BSYNC B1 ;  /* 0x0000000000017941 */ /* 0x000fea0003800000 */
.L_x_11332:
        /* <DEDUP_REMOVED lines=31> */
.L_x_11336:
[----:B------:R-:W-:Y:S05]  /*21f0*/  BSYNC B1 ;  /* 0x0000000000017941 */ /* 0x000fea0003800000 */
.L_x_11335:
        /* <DEDUP_REMOVED lines=14> */
.L_x_11328:
[----:B------:R-:W-:Y:S05]  /*22e0*/  BSYNC B0 ;  /* 0x0000000000007941 */ /* 0x000fea0003800000 */
.L_x_11327:
        /* <DEDUP_REMOVED lines=22> */
.L_x_11338:
[----:B------:R-:W-:Y:S05]  /*2450*/  BSYNC B0 ;  /* 0x0000000000007941 */ /* 0x000fea0003800000 */
.L_x_11337:
        /* <DEDUP_REMOVED lines=23> */
.L_x_11340:
[----:B------:R-:W-:Y:S05]  /*25d0*/  BSYNC B0 ;  /* 0x0000000000007941 */ /* 0x000fea0003800000 */
.L_x_11339:
        /* <DEDUP_REMOVED lines=10> */
.L_x_11342:
[----:B------:R-:W-:Y:S05]  /*2680*/  BSYNC B0 ;  /* 0x0000000000007941 */ /* 0x000fea0003800000 */
.L_x_11341:
[----:B------:R-:W-:Y:S06]  /*2690*/  BAR.SYNC.DEFER_BLOCKING 0x0 ;  /* 0x0000000000007b1d */ /* 0x000fec0000010000 */
[----:B------:R-:W-:Y:S04]  /*26a0*/  BSSY B0, `(.L_x_11343) ;  /* 0x0000006000007945 */ /* 0x000fe80003800000 */
[----:B------:R-:W-:Y:S05]  /*26b0*/  @P2 BRA `(.L_x_11344) ;  /* 0x0000000000102947 */ /* 0x000fea0003800000 */
[----:B------:R-:W-:Y:S01]  /*26c0*/  ISETP.GT.AND P0, PT, R18, 0xf, PT ;  /* 0x0000000f1200780c */ /* 0x000fe20003f04270 */
[----:B------:R1:W-:Y:S04]  /*26d0*/  STS [R17+-0x140], R3 ;  /* 0xfffec00311007388 */ /* 0x0003e80000000800 */
[----:B------:R1:W-:Y:S08]  /*26e0*/  STS [R17+-0xc0], R2 ;  /* 0xffff400211007388 */ /* 0x0003f00000000800 */
[----:B------:R1:W-:Y:S02]  /*26f0*/  @!P0 STS [R17+-0x40], R0 ;  /* 0xffffc00011008388 */ /* 0x0003e40000000800 */
.L_x_11344:
[----:B------:R-:W-:Y:S05]  /*2700*/  BSYNC B0 ;  /* 0x0000000000007941 */ /* 0x000fea0003800000 */
.L_x_11343:
        /* <DEDUP_REMOVED lines=10> */
.L_x_11346:
[----:B------:R-:W-:Y:S05]  /*27b0*/  BSYNC B0 ;  /* 0x0000000000007941 */ /* 0x000fea0003800000 */
.L_x_11345:
        /* <DEDUP_REMOVED lines=36> */
.L_x_11315:
        /* <DEDUP_REMOVED lines=16> */
.L_x_11347:
[----:B------:R-:W-:Y:S05]  /*2b00*/  EXIT ;  /* 0x000000000000794d */ /* 0x000fea0003800000 */
.L_x_11316:
[----:B------:R-:W-:Y:S01]  /*2b10*/  HFMA2.MMA R11, -RZ, RZ, 0, 1.847743988037109375e-06 ;  /* 0x0000001fff0b7435 */ /* 0x000fe200000001ff */
[----:B------:R-:W-:Y:S01]  /*2b20*/  IMAD.MOV.U32 R12, RZ, RZ, 0x10 ;  /* 0x00000010ff0c7424 */ /* 0x000fe200078e00ff */
[----:B------:R-:W-:Y:S01]  /*2b30*/  MOV R2, 0xff7fffff ;  /* 0xff7fffff00027802 */ /* 0x000fe20000000f00 */
[----:B------:R-:W-:-:S08]  /*2b40*/  IMAD.MOV.U32 R15, RZ, RZ, -0x1 ;  /* 0xffffffffff0f7424 */ /* 0x000fd000078e00ff */
[----:B------:R-:W-:Y:S05]  /*2b50*/  WARPSYNC.COLLECTIVE R15, `(.L_x_11348) ;  /* 0x000000000f087348 */ /* 0x000fea0003c00000 */
[----:B------:R0:W1:Y:S02]  /*2b60*/  SHFL.BFLY P6, R14, R13, R12, R11 ;  /* 0x0c00000c0d0e7389 */ /* 0x00006400000c000b */
[----:B01----:R-:W-:Y:S01]  /*2b70*/  ENDCOLLECTIVE ;  /* 0x000000000000791b */ /* 0x003fe20003800000 */
.L_x_11348:
[----:B------:R-:W-:Y:S01]  /*2b80*/  HFMA2.MMA R12, -RZ, RZ, 0, 4.76837158203125e-07 ;  /* 0x00000008ff0c7435 */ /* 0x000fe200000001ff */
[----:B------:R-:W-:-:S04]  /*2b90*/  FMNMX.FTZ R0, R14, -3.40282346638528859812e+38, !PT ;  /* 0xff7fffff0e007809 */ /* 0x000fc80007810000 */
[----:B------:R-:W-:-:S07]  /*2ba0*/  MOV R13, R0 ;  /* 0x00000000000d7202 */ /* 0x000fce0000000f00 */
[----:B------:R-:W-:Y:S05]  /*2bb0*/  WARPSYNC.COLLECTIVE R15, `(.L_x_11349) ;  /* 0x000000000f087348 */ /* 0x000fea0003c00000 */
[----:B------:R0:W1:Y:S02]  /*2bc0*/  SHFL.BFLY P6, R14, R13, R12, R11 ;  /* 0x0c00000c0d0e7389 */ /* 0x00006400000c000b */
[----:B01----:R-:W-:Y:S01]  /*2bd0*/  ENDCOLLECTIVE ;  /* 0x000000000000791b */ /* 0x003fe20003800000 */
.L_x_11349:
[----:B------:R-:W-:Y:S02]  /*2be0*/  MOV R12, 0x4 ;  /* 0x00000004000c7802 */ /* 0x000fe40000000f00 */
[----:B------:R-:W-:-:S05]  /*2bf0*/  FMNMX.FTZ R3, R0, R14, !PT ;  /* 0x0000000e00037209 */ /* 0x000fca0007810000 */
[----:B------:R-:W-:-:S07]  /*2c00*/  IMAD.MOV.U32 R13, RZ, RZ, R3 ;  /* 0x000000ffff0d7224 */ /* 0x000fce00078e0003 */
[----:B------:R-:W-:Y:S05]  /*2c10*/  WARPSYNC.COLLECTIVE R15, `(.L_x_11350) ;  /* 0x000000000f087348 */ /* 0x000fea0003c00000 */
[----:B------:R0:W1:Y:S02]  /*2c20*/  SHFL.BFLY P6, R14, R13, R12, R11 ;  /* 0x0c00000c0d0e7389 */ /* 0x00006400000c000b */
[----:B01----:R-:W-:Y:S01]  /*2c30*/  ENDCOLLECTIVE ;  /* 0x000000000000791b */ /* 0x003fe20003800000 */
.L_x_11350:
[----:B------:R-:W-:Y:S05]  /*2c40*/  BRA `(.L_x_11351) ;  /* 0xffffffd800cc7947 */ /* 0x000fea000383ffff */
.L_x_11352:
        /* <DEDUP_REMOVED lines=11> */
.L_x_29773:


//--------------------- .text._ZN4vllm25paged_attention_v2_kernelI13__nv_bfloat16hLi64ELi8ELi128ELNS_18Fp8KVCacheDataTypeE1ELb0ELi512EEEvPfS3_PT_PKS4_PKT0_SA_ifPKiSC_iPKfiiiSE_SE_iiiii --------------------------
	.section	.text._ZN4vllm25paged_attention_v2_kernelI13__nv_bfloat16hLi64ELi8ELi128ELNS_18Fp8KVCacheDataTypeE1ELb0ELi512EEEvPfS3_PT_PKS4_PKT0_SA_ifPKiSC_iPKfiiiSE_SE_iiiii,"ax",@progbits
	.align	128
        .global         _ZN4vllm25paged_attention_v2_kernelI13__nv_bfloat16hLi64ELi8ELi128ELNS_18Fp8KVCacheDataTypeE1ELb0ELi512EEEvPfS3_PT_PKS4_PKT0_SA_ifPKiSC_iPKfiiiSE_SE_iiiii
        .type           _ZN4vllm25paged_attention_v2_kernelI13__nv_bfloat16hLi64ELi8ELi128ELNS_18Fp8KVCacheDataTypeE1ELb0ELi512EEEvPfS3_PT_PKS4_PKT0_SA_ifPKiSC_iPKfiiiSE_SE_iiiii,@function
        .size           _ZN4vllm25paged_attention_v2_kernelI13__nv_bfloat16hLi64ELi8ELi128ELNS_18Fp8KVCacheDataTypeE1ELb0ELi512EEEvPfS3_PT_PKS4_PKT0_SA_ifPKiSC_iPKfiiiSE_SE_iiiii,(.L_x_29774 - _ZN4vllm25paged_attention_v2_kernelI13__nv_bfloat16hLi64ELi8ELi128ELNS_18Fp8KVCacheDataTypeE1ELb0ELi512EEEvPfS3_PT_PKS4_PKT0_SA_ifPKiSC_iPKfiiiSE_SE_iiiii)
        .other          _ZN4vllm25paged_attention_v2_kernelI13__nv_bfloat16hLi64ELi8ELi128ELNS_18Fp8KVCacheDataTypeE1ELb0ELi512EEEvPfS3_PT_PKS4_PKT0_SA_ifPKiSC_iPKfiiiSE_SE_iiiii,@"STO_CUDA_ENTRY STV_DEFAULT"
_ZN4vllm25paged_attention_v2_kernelI13__nv_bfloat16hLi64ELi8ELi128ELNS_18Fp8KVCacheDataTypeE1ELb0ELi512EEEvPfS3_PT_PKS4_PKT0_SA_ifPKiSC_iPKfiiiSE_SE_iiiii:
.text._ZN4vllm25paged_attention_v2_kernelI13__nv_bfloat16hLi64ELi8ELi128ELNS_18Fp8KVCacheDataTypeE1ELb0ELi512EEEvPfS3_PT_PKS4_PKT0_SA_ifPKiSC_iPKfiiiSE_SE_iiiii:
        /* <DEDUP_REMOVED lines=62> */
.L_x_11357:
        /* <DEDUP_REMOVED lines=9> */
.L_x_11356:
[----:B------:R-:W-:Y:S05]  /*0470*/  BSYNC B1 ;  /* 0x0000000000017941 */ /* 0x000fea0003800000 */
.L_x_11355:
        /* <DEDUP_REMOVED lines=15> */
.L_x_11358:
        /* <DEDUP_REMOVED lines=17> */
.L_x_11354:
[----:B------:R-:W-:Y:S05]  /*0680*/  BSYNC B0 ;  /* 0x0000000000007941 */ /* 0x000fea0003800000 */
.L_x_11353:
        /* <DEDUP_REMOVED lines=13> */
.L_x_11387:
        /* <DEDUP_REMOVED lines=48> */
.L_x_11365:
        /* <DEDUP_REMOVED lines=11> */
.L_x_11364:
[----:B------:R-:W-:Y:S05]  /*0b10*/  BSYNC B1 ;  /* 0x0000000000017941 */ /* 0x000fea0003800000 */
.L_x_11363:
        /* <DEDUP_REMOVED lines=14> */
.L_x_11368:
        /* <DEDUP_REMOVED lines=100> */
.L_x_11367:
[----:B------:R-:W-:Y:S05]  /*1240*/  BSYNC B1 ;  /* 0x0000000000017941 */ /* 0x000fea0003800000 */
.L_x_11366:
        /* <DEDUP_REMOVED lines=55> */
.L_x_11370:
[----:B------:R-:W-:Y:S05]  /*15c0*/  BSYNC B1 ;  /* 0x0000000000017941 */ /* 0x000fea0003800000 */
.L_x_11369:
        /* <DEDUP_REMOVED lines=26> */
.L_x_11362:
[----:B------:R-:W-:Y:S05]  /*1770*/  BSYNC B0 ;  /* 0x0000000000007941 */ /* 0x000fea0003800000 */
.L_x_11361:
        /* <DEDUP_REMOVED lines=56> */
.L_x_11375:
        /* <DEDUP_REMOVED lines=8> */
.L_x_11374:
[----:B------:R-:W-:Y:S05]  /*1b80*/  BSYNC B1 ;  /* 0x0000000000017941 */ /* 0x000fea0003800000 */
.L_x_11373:
        /* <DEDUP_REMOVED lines=14> */
.L_x_11378:
        /* <DEDUP_REMOVED lines=52> */
.L_x_11377:
[----:B------:R-:W-:Y:S05]  /*1fb0*/  BSYNC B1 ;  /* 0x0000000000017941 */ /* 0x000fea0003800000 */
.L_x_11376:
        /* <DEDUP_REMOVED lines=31> */
.L_x_11380:
[----:B------:R-:W-:Y:S05]  /*21b0*/  BSYNC B1 ;  /* 0x0000000000017941 */ /* 0x000fea0003800000 */
.L_x_11379:
        /* <DEDUP_REMOVED lines=14> */
.L_x_11372:
[----:B------:R-:W-:Y:S05]  /*22a0*/  BSYNC B0 ;  /* 0x0000000000007941 */ /* 0x000fea0003800000 */
.L_x_11371:
        /* <DEDUP_REMOVED lines=22> */
.L_x_11382:
[----:B------:R-:W-:Y:S05]  /*2410*/  BSYNC B0 ;  /* 0x0000000000007941 */ /* 0x000fea0003800000 */
.L_x_11381:
        /* <DEDUP_REMOVED lines=58> */
.L_x_11359:
        /* <DEDUP_REMOVED lines=16> */
.L_x_11383:
[----:B------:R-:W-:Y:S05]  /*28c0*/  EXIT ;  /* 0x000000000000794d */ /* 0x000fea0003800000 */
.L_x_11360:
[----:B------:R-:W-:Y:S01]  /*28d0*/  HFMA2.MMA R12, -RZ, RZ, 0, 9.5367431640625e-07 ;  /* 0x00000010ff0c7435 */ /* 0x000fe200000001ff */
[----:B------:R-:W-:Y:S01]  /*28e0*/  MOV R11, 0x1f ;  /* 0x0000001f000b7802 */ /* 0x000fe20000000f00 */
[----:B------:R-:W-:Y:S01]  /*28f0*/  IMAD.MOV.U32 R15, RZ, RZ, -0x1 ;  /* 0xffffffffff0f7424 */ /* 0x000fe200078e00ff */
[----:B------:R-:W-:-:S08]  /*2900*/  MOV R2, 0xff7fffff ;  /* 0xff7fffff00027802 */ /* 0x000fd00000000f00 */
[----:B------:R-:W-:Y:S05]  /*2910*/  WARPSYNC.COLLECTIVE R15, `(.L_x_11384) ;  /* 0x000000000f087348 */ /* 0x000fea0003c00000 */
[----:B------:R0:W1:Y:S02]  /*2920*/  SHFL.BFLY P6, R14, R13, R12, R11 ;  /* 0x0c00000c0d0e7389 */ /* 0x00006400000c000b */
[----:B01----:R-:W-:Y:S01]  /*2930*/  ENDCOLLECTIVE ;  /* 0x000000000000791b */ /* 0x003fe20003800000 */
.L_x_11384:
[----:B------:R-:W-:Y:S01]  /*2940*/  HFMA2.MMA R12, -RZ, RZ, 0, 4.76837158203125e-07 ;  /* 0x00000008ff0c7435 */ /* 0x000fe200000001ff */
[----:B------:R-:W-:-:S04]  /*2950*/  FMNMX.FTZ R0, R14, -3.40282346638528859812e+38, !PT ;  /* 0xff7fffff0e007809 */ /* 0x000fc80007810000 */
[----:B------:R-:W-:-:S07]  /*2960*/  MOV R13, R0 ;  /* 0x00000000000d7202 */ /* 0x000fce0000000f00 */
[----:B------:R-:W-:Y:S05]  /*2970*/  WARPSYNC.COLLECTIVE R15, `(.L_x_11385) ;  /* 0x000000000f087348 */ /* 0x000fea0003c00000 */
[----:B------:R0:W1:Y:S02]  /*2980*/  SHFL.BFLY P6, R14, R13, R12, R11 ;  /* 0x0c00000c0d0e7389 */ /* 0x00006400000c000b */
[----:B01----:R-:W-:Y:S01]  /*2990*/  ENDCOLLECTIVE ;  /* 0x000000000000791b */ /* 0x003fe20003800000 */
.L_x_11385:
[----:B------:R-:W-:Y:S02]  /*29a0*/  MOV R12, 0x4 ;  /* 0x00000004000c7802 */ /* 0x000fe40000000f00 */
[----:B------:R-:W-:-:S05]  /*29b0*/  FMNMX.FTZ R3, R0, R14, !PT ;  /* 0x0000000e00037209 */ /* 0x000fca0007810000 */
[----:B------:R-:W-:-:S07]  /*29c0*/  IMAD.MOV.U32 R13, RZ, RZ, R3 ;  /* 0x000000ffff0d7224 */ /* 0x000fce00078e0003 */
[----:B------:R-:W-:Y:S05]  /*29d0*/  WARPSYNC.COLLECTIVE R15, `(.L_x_11386) ;  /* 0x000000000f087348 */ /* 0x000fea0003c00000 */
[----:B------:R0:W1:Y:S02]  /*29e0*/  SHFL.BFLY P6, R14, R13, R12, R11 ;  /* 0x0c00000c0d0e7389 */ /* 0x00006400000c000b */
[----:B01----:R-:W-:Y:S01]  /*29f0*/  ENDCOLLECTIVE ;  /* 0x000000000000791b */ /* 0x003fe20003800000 */
.L_x_11386:
[----:B------:R-:W-:Y:S05]  /*2a00*/  BRA `(.L_x_11387) ;  /* 0xffffffdc00547947 */ /* 0x000fea000383ffff */
.L_x_11388:
        /* <DEDUP_REMOVED lines=15> */
.L_x_29774:


//--------------------- .text._ZN4vllm25paged_attention_v2_kernelI13__nv_bfloat16hLi32ELi8ELi128ELNS_18Fp8KVCacheDataTypeE1ELb0ELi512EEEvPfS3_PT_PKS4_PKT0_SA_ifPKiSC_iPKfiiiSE_SE_iiiii --------------------------
	.section	.text._ZN4vllm25paged_attention_v2_kernelI13__nv_bfloat16hLi32ELi8ELi128ELNS_18Fp8KVCacheDataTypeE1ELb0ELi512EEEvPfS3_PT_PKS4_PKT0_SA_ifPKiSC_iPKfiiiSE_SE_iiiii,"ax",@progbits
	.align	128
        .global         _ZN4vllm25paged_attention_v2_kernelI13__nv_bfloat16hLi32ELi8ELi128ELNS_18Fp8KVCacheDataTypeE1ELb0ELi512EEEvPfS3_PT_PKS4_PKT0_SA_ifPKiSC_iPKfiiiSE_SE_iiiii
        .type           _ZN4vllm25paged_attention_v2_kernelI13__nv_bfloat16hLi32ELi8ELi128ELNS_18Fp8KVCacheDataTypeE1ELb0ELi512EEEvPfS3_PT_PKS4_PKT0_SA_ifPKiSC_iPKfiiiSE_SE_iiiii,@function
        .size           _ZN4vllm25paged_attention_v2_kernelI13__nv_bfloat16hLi32ELi8ELi128ELNS_18Fp8KVCacheDataTypeE1ELb0ELi512EEEvPfS3_PT_PKS4_PKT0_SA_ifPKiSC_iPKfiiiSE_SE_iiiii,(.L_x_29775 - _ZN4vllm25paged_attention_v2_kernelI13__nv_bfloat16hLi32ELi8ELi128ELNS_18Fp8KVCacheDataTypeE1ELb0ELi512EEEvPfS3_PT_PKS4_PKT0_SA_ifPKiSC_iPKfiiiSE_SE_iiiii)
        .other          _ZN4vllm25paged_attention_v2_kernelI13__nv_bfloat16hLi32ELi8ELi128ELNS_18Fp8KVCacheDataTypeE1ELb0ELi512EEEvPfS3_PT_PKS4_PKT0_SA_ifPKiSC_iPKfiiiSE_SE_iiiii,@"STO_CUDA_ENTRY STV_DEFAULT"
_ZN4vllm25paged_attention_v2_kernelI13__nv_bfloat16hLi32ELi8ELi128ELNS_18Fp8KVCacheDataTypeE1ELb0ELi512EEEvPfS3_PT_PKS4_PKT0_SA_ifPKiSC_iPKfiiiSE_SE_iiiii:
.text._ZN4vllm25paged_attention_v2_kernelI13__nv_bfloat16hLi32ELi8ELi128ELNS_18Fp8KVCacheDataTypeE1ELb0ELi512EEEvPfS3_PT_PKS4_PKT0_SA_ifPKiSC_iPKfiiiSE_SE_iiiii:
        /* <DEDUP_REMOVED lines=62> */
.L_x_11393:
        /* <DEDUP_REMOVED lines=11> */
.L_x_11392:
[----:B------:R-:W-:Y:S05]  /*0490*/  BSYNC B1 ;  /* 0x0000000000017941 */ /* 0x000fea0003800000 */
.L_x_11391:
        /* <DEDUP_REMOVED lines=15> */
.L_x_11394:
        /* <DEDUP_REMOVED lines=17> */
.L_x_11390:
[----:B------:R-:W-:Y:S05]  /*06a0*/  BSYNC B0 ;  /* 0x0000000000007941 */ /* 0x000fea0003800000 */
.L_x_11389:
        /* <DEDUP_REMOVED lines=13> */
.L_x_11423:
        /* <DEDUP_REMOVED lines=49> */
.L_x_11401:
        /* <DEDUP_REMOVED lines=11> */
.L_x_11400:
[----:B------:R-:W-:Y:S05]  /*0b40*/  BSYNC B1 ;  /* 0x0000000000017941 */ /* 0x000fea0003800000 */
.L_x_11399:
        /* <DEDUP_REMOVED lines=14> */
.L_x_11404:
        /* <DEDUP_REMOVED lines=100> */
.L_x_11403:
[----:B------:R-:W-:Y:S05]  /*1270*/  BSYNC B1 ;  /* 0x0000000000017941 */ /* 0x000fea0003800000 */
.L_x_11402:
        /* <DEDUP_REMOVED lines=55> */
.L_x_11406:
[----:B------:R-:W-:Y:S05]  /*15f0*/  BSYNC B1 ;  /* 0x0000000000017941 */ /* 0x000fea0003800000 */
.L_x_11405:
        /* <DEDUP_REMOVED lines=26> */
.L_x_11398:
[----:B------:R-:W-:Y:S05]  /*17a0*/  BSYNC B0 ;  /* 0x0000000000007941 */ /* 0x000fea0003800000 */
.L_x_11397:
        /* <DEDUP_REMOVED lines=57> */
.L_x_11411:
        /* <DEDUP_REMOVED lines=8> */
.L_x_11410:
[----:B------:R-:W-:Y:S05]  /*1bc0*/  BSYNC B1 ;  /* 0x0000000000017941 */ /* 0x000fea0003800000 */
.L_x_11409:
        /* <DEDUP_REMOVED lines=14> */
.L_x_11414:
        /* <DEDUP_REMOVED lines=52> */
.L_x_11413:
[----:B------:R-:W-:Y:S05]  /*1ff0*/  BSYNC B1 ;  /* 0x0000000000017941 */ /* 0x000fea0003800000 */
.L_x_11412:
        /* <DEDUP_REMOVED lines=31> */
.L_x_11416:
[----:B------:R-:W-:Y:S05]  /*21f0*/  BSYNC B1 ;  /* 0x0000000000017941 */ /* 0x000fea0003800000 */
.L_x_11415:
        /* <DEDUP_REMOVED lines=14> */
.L_x_11408:
[----:B------:R-:W-:Y:S05]  /*22e0*/  BSYNC B0 ;  /* 0x0000000000007941 */ /* 0x000fea0003800000 */
.L_x_11407:
        /* <DEDUP_REMOVED lines=22> */
.L_x_11418:
[----:B------:R-:W-:Y:S05]  /*2450*/  BSYNC B0 ;  /* 0x0000000000007941 */ /* 0x000fea0003800000 */
.L_x_11417:
        /* <DEDUP_REMOVED lines=46> */
.L_x_11395:
        /* <DEDUP_REMOVED lines=16> */
.L_x_11419:
[----:B------:R-:W-:Y:S05]  /*2840*/  EXIT ;  /* 0x000000000000794d */ /* 0x000fea0003800000 */
.L_x_11396:
[----:B------:R-:W-:Y:S01]  /*2850*/  HFMA2.MMA R12, -RZ, RZ, 0, 9.5367431640625e-07 ;  /* 0x00000010ff0c7435 */ /* 0x000fe200000001ff */
[----:B------:R-:W-:Y:S01]  /*2860*/  MOV R11, 0x1f ;  /* 0x0000001f000b7802 */ /* 0x000fe20000000f00 */
[----:B------:R-:W-:Y:S01]  /*2870*/  IMAD.MOV.U32 R15, RZ, RZ, -0x1 ;  /* 0xffffffffff0f7424 */ /* 0x000fe200078e00ff */
[----:B------:R-:W-:-:S08]  /*2880*/  MOV R2, 0xff7fffff ;  /* 0xff7fffff00027802 */ /* 0x000fd00000000f00 */
[----:B------:R-:W-:Y:S05]  /*2890*/  WARPSYNC.COLLECTIVE R15, `(.L_x_11420) ;  /* 0x000000000f087348 */ /* 0x000fea0003c00000 */
[----:B------:R0:W1:Y:S02]  /*28a0*/  SHFL.BFLY P6, R14, R13, R12, R11 ;  /* 0x0c00000c0d0e7389 */ /* 0x00006400000c000b */
[----:B01----:R-:W-:Y:S01]  /*28b0*/  ENDCOLLECTIVE ;  /* 0x000000000000791b */ /* 0x003fe20003800000 */
.L_x_11420:
[----:B------:R-:W-:Y:S01]  /*28c0*/  HFMA2.MMA R12, -RZ, RZ, 0, 4.76837158203125e-07 ;  /* 0x00000008ff0c7435 */ /* 0x000fe200000001ff */
[----:B------:R-:W-:-:S04]  /*28d0*/  FMNMX.FTZ R0, R14, -3.40282346638528859812e+38, !PT ;  /* 0xff7fffff0e007809 */ /* 0x000fc80007810000 */
[----:B------:R-:W-:-:S07]  /*28e0*/  MOV R13, R0 ;  /* 0x00000000000d7202 */ /* 0x000fce0000000f00 */
[----:B------:R-:W-:Y:S05]  /*28f0*/  WARPSYNC.COLLECTIVE R15, `(.L_x_11421) ;  /* 0x000000000f087348 */ /* 0x000fea0003c00000 */
[----:B------:R0:W1:Y:S02]  /*2900*/  SHFL.BFLY P6, R14, R13, R12, R11 ;  /* 0x0c00000c0d0e7389 */ /* 0x00006400000c000b */
[----:B01----:R-:W-:Y:S01]  /*2910*/  ENDCOLLECTIVE ;  /* 0x000000000000791b */ /* 0x003fe20003800000 */
.L_x_11421:
[----:B------:R-:W-:Y:S02]  /*2920*/  MOV R12, 0x4 ;  /* 0x00000004000c7802 */ /* 0x000fe40000000f00 */
[----:B------:R-:W-:-:S05]  /*2930*/  FMNMX.FTZ R3, R0, R14, !PT ;  /* 0x0000000e00037209 */ /* 0x000fca0007810000 */
[----:B------:R-:W-:-:S07]  /*2940*/  IMAD.MOV.U32 R13, RZ, RZ, R3 ;  /* 0x000000ffff0d7224 */ /* 0x000fce00078e0003 */
[----:B------:R-:W-:Y:S05]  /*2950*/  WARPSYNC.COLLECTIVE R15, `(.L_x_11422) ;  /* 0x000000000f087348 */ /* 0x000fea0003c00000 */
[----:B------:R0:W1:Y:S02]  /*2960*/  SHFL.BFLY P6, R14, R13, R12, R11 ;  /* 0x0c00000c0d0e7389 */ /* 0x00006400000c000b */
[----:B01----:R-:W-:Y:S01]  /*2970*/  ENDCOLLECTIVE ;  /* 0x000000000000791b */ /* 0x003fe20003800000 */
.L_x_11422:
[----:B------:R-:W-:Y:S05]  /*2980*/  BRA `(.L_x_11423) ;  /* 0xffffffdc007c7947 */ /* 0x000fea000383ffff */
.L_x_11424:
        /* <DEDUP_REMOVED lines=15> */
.L_x_29775:


//--------------------- .text._ZN4vllm25paged_attention_v2_kernelI13__nv_bfloat16hLi256ELi8ELi128ELNS_18Fp8KVCacheDataTypeE1ELb1ELi512EEEvPfS3_PT_PKS4_PKT0_SA_ifPKiSC_iPKfiiiSE_SE_iiiii --------------------------
	.section	.text._ZN4vllm25paged_attention_v2_kernelI13__nv_bfloat16hLi256ELi8ELi128ELNS_18Fp8KVCacheDataTypeE1ELb1ELi512EEEvPfS3_PT_PKS4_PKT0_SA_ifPKiSC_iPKfiiiSE_SE_iiiii,"ax",@progbits
	.align	128
        .global         _ZN4vllm25paged_attention_v2_kernelI13__nv_bfloat16hLi256ELi8ELi128ELNS_18Fp8KVCacheDataTypeE1ELb1ELi512EEEvPfS3_PT_PKS4_PKT0_SA_ifPKiSC_iPKfiiiSE_SE_iiiii
        .type           _ZN4vllm25paged_attention_v2_kernelI13__nv_bfloat16hLi256ELi8ELi128ELNS_18Fp8KVCacheDataTypeE1ELb1ELi512EEEvPfS3_PT_PKS4_PKT0_SA_ifPKiSC_iPKfiiiSE_SE_iiiii,@function
        .size           _ZN4vllm25paged_attention_v2_kernelI13__nv_bfloat16hLi256ELi8ELi128ELNS_18Fp8KVCacheDataTypeE1ELb1ELi512EEEvPfS3_PT_PKS4_PKT0_SA_ifPKiSC_iPKfiiiSE_SE_iiiii,(.L_x_29776 - _ZN4vllm25paged_attention_v2_kernelI13__nv_bfloat16hLi256ELi8ELi128ELNS_18Fp8KVCacheDataTypeE1ELb1ELi512EEEvPfS3_PT_PKS4_PKT0_SA_ifPKiSC_iPKfiiiSE_SE_iiiii)
        .other          _ZN4vllm25paged_attention_v2_kernelI13__nv_bfloat16hLi256ELi8ELi128ELNS_18Fp8KVCacheDataTypeE1ELb1ELi512EEEvPfS3_PT_PKS4_PKT0_SA_ifPKiSC_iPKfiiiSE_SE_iiiii,@"STO_CUDA_ENTRY STV_DEFAULT"
_ZN4vllm25paged_attention_v2_kernelI13__nv_bfloat16hLi256ELi8ELi128ELNS_18Fp8KVCacheDataTypeE1ELb1ELi512EEEvPfS3_PT_PKS4_PKT0_SA_ifPKiSC_iPKfiiiSE_SE_iiiii:
.text._ZN4vllm25paged_attention_v2_kernelI13__nv_bfloat16hLi256ELi8ELi128ELNS_18Fp8KVCacheDataTypeE1ELb1ELi512EEEvPfS3_PT_PKS4_PKT0_SA_ifPKiSC_iPKfiiiSE_SE_iiiii:
        /* <DEDUP_REMOVED lines=58> */
.L_x_11429:
        /* <DEDUP_REMOVED lines=11> */
.L_x_11428:
[----:B------:R-:W-:Y:S05]  /*0450*/  BSYNC B1 ;  /* 0x0000000000017941 */ /* 0x000fea0003800000 */
.L_x_11427:
        /* <DEDUP_REMOVED lines=15> */
.L_x_11430:
        /* <DEDUP_REMOVED lines=17> */
.L_x_11426:
[----:B------:R-:W-:Y:S05]  /*0660*/  BSYNC B0 ;  /* 0x0000000000007941 */ /* 0x000fea0003800000 */
.L_x_11425:
        /* <DEDUP_REMOVED lines=85> */
.L_x_11431:
[----:B------:R-:W-:Y:S02]  /*0bc0*/  ULDC UR4, c[0x0][0x288] ;  /* 0x0000a20000047ab9 */ /* 0x000fe40000000800 */
[----:B-1----:R-:W-:-:S04]  /*0bd0*/  IMAD R2, R5, UR4, R6 ;  /* 0x0000000405027c24 */ /* 0x002fc8000f8e0206 */
[----:B------:R-:W-:-:S07]  /*0be0*/  IMAD R16, R2, R15, RZ ;  /* 0x0000000f02107224 */ /* 0x000fce00078e02ff */
.L_x_11432:
        /* <DEDUP_REMOVED lines=26> */
.L_x_11436:
        /* <DEDUP_REMOVED lines=41> */
.L_x_11434:
[----:B------:R-:W-:Y:S05]  /*1020*/  BSYNC B6 ;  /* 0x0000000000067941 */ /* 0x000fea0003800000 */
.L_x_11433:
        /* <DEDUP_REMOVED lines=24> */
.L_x_11471:
        /* <DEDUP_REMOVED lines=49> */
.L_x_11442:
        /* <DEDUP_REMOVED lines=11> */
.L_x_11441:
[----:B------:R-:W-:Y:S05]  /*1570*/  BSYNC B1 ;  /* 0x0000000000017941 */ /* 0x000fea0003800000 */
.L_x_11440:
        /* <DEDUP_REMOVED lines=14> */
.L_x_11445:
        /* <DEDUP_REMOVED lines=100> */
.L_x_11444:
[----:B------:R-:W-:Y:S05]  /*1ca0*/  BSYNC B1 ;  /* 0x0000000000017941 */ /* 0x000fea0003800000 */
.L_x_11443:
        /* <DEDUP_REMOVED lines=55> */
.L_x_11447:
[----:B------:R-:W-:Y:S05]  /*2020*/  BSYNC B1 ;  /* 0x0000000000017941 */ /* 0x000fea0003800000 */
.L_x_11446:
        /* <DEDUP_REMOVED lines=26> */
.L_x_11439:
[----:B------:R-:W-:Y:S05]  /*21d0*/  BSYNC B0 ;  /* 0x0000000000007941 */ /* 0x000fea0003800000 */
.L_x_11438:
        /* <DEDUP_REMOVED lines=57> */
.L_x_11452:
        /* <DEDUP_REMOVED lines=8> */
.L_x_11451:
[----:B------:R-:W-:Y:S05]  /*25f0*/  BSYNC B1 ;  /* 0x0000000000017941 */ /* 0x000fea0003800000 */
.L_x_11450:
        /* <DEDUP_REMOVED lines=14> */
.L_x_11455:
        /* <DEDUP_REMOVED lines=52> */
.L_x_11454:
[----:B------:R-:W-:Y:S05]  /*2a20*/  BSYNC B1 ;  /* 0x0000000000017941 */ /* 0x000fea0003800000 */
.L_x_11453:
        /* <DEDUP_REMOVED lines=31> */
.L_x_11457:
[----:B------:R-:W-:Y:S05]  /*2c20*/  BSYNC B1 ;  /* 0x0000000000017941 */ /* 0x000fea0003800000 */
.L_x_11456:
        /* <DEDUP_REMOVED lines=14> */
.L_x_11449:
[----:B------:R-:W-:Y:S05]  /*2d10*/  BSYNC B0 ;  /* 0x0000000000007941 */ /* 0x000fea0003800000 */
.L_x_11448:
        /* <DEDUP_REMOVED lines=22> */
.L_x_11459:
[----:B------:R-:W-:Y:S05]  /*2e80*/  BSYNC B0 ;  /* 0x0000000000007941 */ /* 0x000fea0003800000 */
.L_x_11458:
        /* <DEDUP_REMOVED lines=26> */
.L_x_11462:
        /* <DEDUP_REMOVED lines=33> */
.L_x_11460:
        /* <DEDUP_REMOVED lines=49> */
.L_x_11464:
[----:B------:R-:W-:Y:S05]  /*3550*/  BSYNC B0 ;  /* 0x0000000000007941 */ /* 0x000fea0003800000 */
.L_x_11463:
        /* <DEDUP_REMOVED lines=28> */
.L_x_11466:
[----:B------:R-:W-:Y:S05]  /*3720*/  BSYNC B0 ;  /* 0x0000000000007941 */ /* 0x000fea0003800000 */
.L_x_11465:
        /* <DEDUP_REMOVED lines=70> */
.L_x_11435:
        /* <DEDUP_REMOVED lines=16> */
.L_x_11461:
        /* <DEDUP_REMOVED lines=16> */
.L_x_11467:
[----:B------:R-:W-:Y:S05]  /*3d90*/  EXIT ;  /* 0x000000000000794d */ /* 0x000fea0003800000 */
.L_x_11437:
[----:B------:R-:W-:Y:S01]  /*3da0*/  HFMA2.MMA R11, -RZ, RZ, 0, 1.847743988037109375e-06 ;  /* 0x0000001fff0b7435 */ /* 0x000fe200000001ff */
[----:B------:R-:W-:Y:S01]  /*3db0*/  IMAD.MOV.U32 R12, RZ, RZ, 0x10 ;  /* 0x00000010ff0c7424 */ /* 0x000fe200078e00ff */
[----:B------:R-:W-:Y:S01]  /*3dc0*/  MOV R0, 0xff7fffff ;  /* 0xff7fffff00007802 */ /* 0x000fe20000000f00 */
[----:B------:R-:W-:-:S08]  /*3dd0*/  IMAD.MOV.U32 R15, RZ, RZ, -0x1 ;  /* 0xffffffffff0f7424 */ /* 0x000fd000078e00ff */
[----:B------:R-:W-:Y:S05]  /*3de0*/  WARPSYNC.COLLECTIVE R15, `(.L_x_11468) ;  /* 0x000000000f087348 */ /* 0x000fea0003c00000 */
[----:B------:R0:W1:Y:S02]  /*3df0*/  SHFL.BFLY P6, R14, R13, R12, R11 ;  /* 0x0c00000c0d0e7389 */ /* 0x00006400000c000b */
[----:B01----:R-:W-:Y:S01]  /*3e00*/  ENDCOLLECTIVE ;  /* 0x000000000000791b */ /* 0x003fe20003800000 */
.L_x_11468:
[----:B------:R-:W-:Y:S01]  /*3e10*/  IMAD.MOV.U32 R12, RZ, RZ, 0x8 ;  /* 0x00000008ff0c7424 */ /* 0x000fe200078e00ff */
[----:B------:R-:W-:-:S04]  /*3e20*/  FMNMX.FTZ R2, R14, -3.40282346638528859812e+38, !PT ;  /* 0xff7fffff0e027809 */ /* 0x000fc80007810000 */
[----:B------:R-:W-:-:S07]  /*3e30*/  MOV R13, R2 ;  /* 0x00000002000d7202 */ /* 0x000fce0000000f00 */
[----:B------:R-:W-:Y:S05]  /*3e40*/  WARPSYNC.COLLECTIVE R15, `(.L_x_11469) ;  /* 0x000000000f087348 */ /* 0x000fea0003c00000 */
[----:B------:R0:W1:Y:S02]  /*3e50*/  SHFL.BFLY P6, R14, R13, R12, R11 ;  /* 0x0c00000c0d0e7389 */ /* 0x00006400000c000b */
[----:B01----:R-:W-:Y:S01]  /*3e60*/  ENDCOLLECTIVE ;  /* 0x000000000000791b */ /* 0x003fe20003800000 */
.L_x_11469:
[----:B------:R-:W-:Y:S01]  /*3e70*/  IMAD.MOV.U32 R12, RZ, RZ, 0x4 ;  /* 0x00000004ff0c7424 */ /* 0x000fe200078e00ff */
[----:B------:R-:W-:-:S04]  /*3e80*/  FMNMX.FTZ R3, R2, R14, !PT ;  /* 0x0000000e02037209 */ /* 0x000fc80007810000 */
[----:B------:R-:W-:-:S07]  /*3e90*/  MOV R13, R3 ;  /* 0x00000003000d7202 */ /* 0x000fce0000000f00 */
[----:B------:R-:W-:Y:S05]  /*3ea0*/  WARPSYNC.COLLECTIVE R15, `(.L_x_11470) ;  /* 0x000000000f087348 */ /* 0x000fea0003c00000 */
[----:B------:R0:W1:Y:S02]  /*3eb0*/  SHFL.BFLY P6, R14, R13, R12, R11 ;  /* 0x0c00000c0d0e7389 */ /* 0x00006400000c000b */
[----:B01----:R-:W-:Y:S01]  /*3ec0*/  ENDCOLLECTIVE ;  /* 0x000000000000791b */ /* 0x003fe20003800000 */
.L_x_11470:
[----:B------:R-:W-:Y:S05]  /*3ed0*/  BRA `(.L_x_11471) ;  /* 0xffffffd000b47947 */ /* 0x000fea000383ffff */
.L_x_11472:
        /* <DEDUP_REMOVED lines=10> */
.L_x_29776:


//--------------------- .text._ZN4vllm25paged_attention_v2_kernelI13__nv_bfloat16hLi192ELi8ELi128ELNS_18Fp8KVCacheDataTypeE1ELb1ELi512EEEvPfS3_PT_PKS4_PKT0_SA_ifPKiSC_iPKfiiiSE_SE_iiiii --------------------------
	.section	.text._ZN4vllm25paged_attention_v2_kernelI13__nv_bfloat16hLi192ELi8ELi128ELNS_18Fp8KVCacheDataTypeE1ELb1ELi512EEEvPfS3_PT_PKS4_PKT0_SA_ifPKiSC_iPKfiiiSE_SE_iiiii,"ax",@progbits
	.align	128
        .global         _ZN4vllm25paged_attention_v2_kernelI13__nv_bfloat16hLi192ELi8ELi128ELNS_18Fp8KVCacheDataTypeE1ELb1ELi512EEEvPfS3_PT_PKS4_PKT0_SA_ifPKiSC_iPKfiiiSE_SE_iiiii
        .type           _ZN4vllm25paged_attention_v2_kernelI13__nv_bfloat16hLi192ELi8ELi128ELNS_18Fp8KVCacheDataTypeE1ELb1ELi512EEEvPfS3_PT_PKS4_PKT0_SA_ifPKiSC_iPKfiiiSE_SE_iiiii,@function
        .size           _ZN4vllm25paged_attention_v2_kernelI13__nv_bfloat16hLi192ELi8ELi128ELNS_18Fp8KVCacheDataTypeE1ELb1ELi512EEEvPfS3_PT_PKS4_PKT0_SA_ifPKiSC_iPKfiiiSE_SE_iiiii,(.L_x_29777 - _ZN4vllm25paged_attention_v2_kernelI13__nv_bfloat16hLi192ELi8ELi128ELNS_18Fp8KVCacheDataTypeE1ELb1ELi512EEEvPfS3_PT_PKS4_PKT0_SA_ifPKiSC_iPKfiiiSE_SE_iiiii)
        .other          _ZN4vllm25paged_attention_v2_kernelI13__nv_bfloat16hLi192ELi8ELi128ELNS_18Fp8KVCacheDataTypeE1ELb1ELi512EEEvPfS3_PT_PKS4_PKT0_SA_ifPKiSC_iPKfiiiSE_SE_iiiii,@"STO_CUDA_ENTRY STV_DEFAULT"
_ZN4vllm25paged_attention_v2_kernelI13__nv_bfloat16hLi192ELi8ELi128ELNS_18Fp8KVCacheDataTypeE1ELb1ELi512EEEvPfS3_PT_PKS4_PKT0_SA_ifPKiSC_iPKfiiiSE_SE_iiiii:
.text._ZN4vllm25paged_attention_v2_kernelI13__nv_bfloat16hLi192ELi8ELi128ELNS_18Fp8KVCacheDataTypeE1ELb1ELi512EEEvPfS3_PT_PKS4_PKT0_SA_ifPKiSC_iPKfiiiSE_SE_iiiii:
        /* <DEDUP_REMOVED lines=58> */
.L_x_11477:
        /* <DEDUP_REMOVED lines=11> */
.L_x_11476:
[----:B------:R-:W-:Y:S05]  /*0450*/  BSYNC B1 ;  /* 0x0000000000017941 */ /* 0x000fea0003800000 */
.L_x_11475:
        /* <DEDUP_REMOVED lines=15> */
.L_x_11478:
        /* <DEDUP_REMOVED lines=17> */
.L_x_11474:
[----:B------:R-:W-:Y:S05]  /*0660*/  BSYNC B0 ;  /* 0x0000000000007941 */ /* 0x000fea0003800000 */
.L_x_11473:
        /* <DEDUP_REMOVED lines=84> */
.L_x_11479:
[----:B------:R-:W-:Y:S02]  /*0bb0*/  ULDC UR4, c[0x0][0x288] ;  /* 0x0000a20000047ab9 */ /* 0x000fe40000000800 */
[----:B-1----:R-:W-:-:S04]  /*0bc0*/  IMAD R2, R7, UR4, R6 ;  /* 0x0000000407027c24 */ /* 0x002fc8000f8e0206 */
[----:B------:R-:W-:-:S07]  /*0bd0*/  IMAD R2, R2, R15, RZ ;  /* 0x0000000f02027224 */ /* 0x000fce00078e02ff */
.L_x_11480:
        /* <DEDUP_REMOVED lines=26> */
.L_x_11484:
        /* <DEDUP_REMOVED lines=41> */
.L_x_11482:
[----:B------:R-:W-:Y:S05]  /*1010*/  BSYNC B6 ;  /* 0x0000000000067941 */ /* 0x000fea0003800000 */
.L_x_11481:
        /* <DEDUP_REMOVED lines=24> */
.L_x_11519:
        /* <DEDUP_REMOVED lines=49> */
.L_x_11490:
        /* <DEDUP_REMOVED lines=11> */
.L_x_11489:
[----:B------:R-:W-:Y:S05]  /*1560*/  BSYNC B1 ;  /* 0x0000000000017941 */ /* 0x000fea0003800000 */
.L_x_11488:
        /* <DEDUP_REMOVED lines=14> */
.L_x_11493:
        /* <DEDUP_REMOVED lines=100> */
.L_x_11492:
[----:B------:R-:W-:Y:S05]  /*1c90*/  BSYNC B1 ;  /* 0x0000000000017941 */ /* 0x000fea0003800000 */
.L_x_11491:
        /* <DEDUP_REMOVED lines=55> */
.L_x_11495:
[----:B------:R-:W-:Y:S05]  /*2010*/  BSYNC B1 ;  /* 0x0000000000017941 */ /* 0x000fea0003800000 */
.L_x_11494:
        /* <DEDUP_REMOVED lines=26> */
.L_x_11487:
[----:B------:R-:W-:Y:S05]  /*21c0*/  BSYNC B0 ;  /* 0x0000000000007941 */ /* 0x000fea0003800000 */
.L_x_11486:
        /* <DEDUP_REMOVED lines=57> */
.L_x_11500:
        /* <DEDUP_REMOVED lines=8> */
.L_x_11499:
[----:B------:R-:W-:Y:S05]  /*25e0*/  BSYNC B1 ;  /* 0x0000000000017941 */ /* 0x000fea0003800000 */
.L_x_11498:
        /* <DEDUP_REMOVED lines=14> */
.L_x_11503:
        /* <DEDUP_REMOVED lines=52> */
.L_x_11502:
[----:B------:R-:W-:Y:S05]  /*2a10*/  BSYNC B1 ;  /* 0x0000000000017941 */ /* 0x000fea0003800000 */
.L_x_11501:
        /* <DEDUP_REMOVED lines=31> */
.L_x_11505:
[----:B------:R-:W-:Y:S05]  /*2c10*/  BSYNC B1 ;  /* 0x0000000000017941 */ /* 0x000fea0003800000 */
.L_x_11504:
        /* <DEDUP_REMOVED lines=14> */
.L_x_11497:
[----:B------:R-:W-:Y:S05]  /*2d00*/  BSYNC B0 ;  /* 0x0000000000007941 */ /* 0x000fea0003800000 */
.L_x_11496:
        /* <DEDUP_REMOVED lines=22> */
.L_x_11507:
[----:B------:R-:W-:Y:S05]  /*2e70*/  BSYNC B0 ;  /* 0x0000000000007941 */ /* 0x000fea0003800000 */
.L_x_11506:
        /* <DEDUP_REMOVED lines=26> */
.L_x_11510:
        /* <DEDUP_REMOVED lines=33> */
.L_x_11508:
        /* <DEDUP_REMOVED lines=42> */
.L_x_11512:
[----:B------:R-:W-:Y:S05]  /*34d0*/  BSYNC B0 ;  /* 0x0000000000007941 */ /* 0x000fea0003800000 */
.L_x_11511:
        /* <DEDUP_REMOVED lines=22> */
.L_x_11514:
[----:B------:R-:W-:Y:S05]  /*3640*/  BSYNC B0 ;  /* 0x0000000000007941 */ /* 0x000fea0003800000 */
.L_x_11513:
        /* <DEDUP_REMOVED lines=56> */
.L_x_11483:
        /* <DEDUP_REMOVED lines=16> */
.L_x_11509:
        /* <DEDUP_REMOVED lines=16> */
.L_x_11515:
[----:B------:R-:W-:Y:S05]  /*3bd0*/  EXIT ;  /* 0x000000000000794d */ /* 0x000fea0003800000 */
.L_x_11485:
[----:B------:R-:W-:Y:S01]  /*3be0*/  HFMA2.MMA R11, -RZ, RZ, 0, 1.847743988037109375e-06 ;  /* 0x0000001fff0b7435 */ /* 0x000fe200000001ff */
[----:B------:R-:W-:Y:S01]  /*3bf0*/  IMAD.MOV.U32 R12, RZ, RZ, 0x10 ;  /* 0x00000010ff0c7424 */ /* 0x000fe200078e00ff */
[----:B------:R-:W-:Y:S01]  /*3c00*/  MOV R0, 0xff7fffff ;  /* 0xff7fffff00007802 */ /* 0x000fe20000000f00 */
[----:B------:R-:W-:-:S08]  /*3c10*/  IMAD.MOV.U32 R15, RZ, RZ, -0x1 ;  /* 0xffffffffff0f7424 */ /* 0x000fd000078e00ff */
[----:B------:R-:W-:Y:S05]  /*3c20*/  WARPSYNC.COLLECTIVE R15, `(.L_x_11516) ;  /* 0x000000000f087348 */ /* 0x000fea0003c00000 */
[----:B------:R0:W1:Y:S02]  /*3c30*/  SHFL.BFLY P6, R14, R13, R12, R11 ;  /* 0x0c00000c0d0e7389 */ /* 0x00006400000c000b */
[----:B01----:R-:W-:Y:S01]  /*3c40*/  ENDCOLLECTIVE ;  /* 0x000000000000791b */ /* 0x003fe20003800000 */
.L_x_11516:
[----:B------:R-:W-:Y:S01]  /*3c50*/  IMAD.MOV.U32 R12, RZ, RZ, 0x8 ;  /* 0x00000008ff0c7424 */ /* 0x000fe200078e00ff */
[----:B------:R-:W-:-:S04]  /*3c60*/  FMNMX.FTZ R2, R14, -3.40282346638528859812e+38, !PT ;  /* 0xff7fffff0e027809 */ /* 0x000fc80007810000 */
[----:B------:R-:W-:-:S07]  /*3c70*/  MOV R13, R2 ;  /* 0x00000002000d7202 */ /* 0x000fce0000000f00 */
[----:B------:R-:W-:Y:S05]  /*3c80*/  WARPSYNC.COLLECTIVE R15, `(.L_x_11517) ;  /* 0x000000000f087348 */ /* 0x000fea0003c00000 */
[----:B------:R0:W1:Y:S02]  /*3c90*/  SHFL.BFLY P6, R14, R13, R12, R11 ;  /* 0x0c00000c0d0e7389 */ /* 0x00006400000c000b */
[----:B01----:R-:W-:Y:S01]  /*3ca0*/  ENDCOLLECTIVE ;  /* 0x000000000000791b */ /* 0x003fe20003800000 */
.L_x_11517:
[----:B------:R-:W-:Y:S01]  /*3cb0*/  IMAD.MOV.U32 R12, RZ, RZ, 0x4 ;  /* 0x00000004ff0c7424 */ /* 0x000fe200078e00ff */
[----:B------:R-:W-:-:S04]  /*3cc0*/  FMNMX.FTZ R3, R2, R14, !PT ;  /* 0x0000000e02037209 */ /* 0x000fc80007810000 */
[----:B------:R-:W-:-:S07]  /*3cd0*/  MOV R13, R3 ;  /* 0x00000003000d7202 */ /* 0x000fce0000000f00 */
[----:B------:R-:W-:Y:S05]  /*3ce0*/  WARPSYNC.COLLECTIVE R15, `(.L_x_11518) ;  /* 0x000000000f087348 */ /* 0x000fea0003c00000 */
[----:B------:R0:W1:Y:S02]  /*3cf0*/  SHFL.BFLY P6, R14, R13, R12, R11 ;  /* 0x0c00000c0d0e7389 */ /* 0x00006400000c000b */
[----:B01----:R-:W-:Y:S01]  /*3d00*/  ENDCOLLECTIVE ;  /* 0x000000000000791b */ /* 0x003fe20003800000 */
.L_x_11518:
[----:B------:R-:W-:Y:S05]  /*3d10*/  BRA `(.L_x_11519) ;  /* 0xffffffd400207947 */ /* 0x000fea000383ffff */
.L_x_11520:
        /* <DEDUP_REMOVED lines=14> */
.L_x_29777:


//--------------------- .text._ZN4vllm25paged_attention_v2_kernelI13__nv_bfloat16hLi128ELi8ELi128ELNS_18Fp8KVCacheDataTypeE1ELb1ELi512EEEvPfS3_PT_PKS4_PKT0_SA_ifPKiSC_iPKfiiiSE_SE_iiiii --------------------------
	.section	.text._ZN4vllm25paged_attention_v2_kernelI13__nv_bfloat16hLi128ELi8ELi128ELNS_18Fp8KVCacheDataTypeE1ELb1ELi512EEEvPfS3_PT_PKS4_PKT0_SA_ifPKiSC_iPKfiiiSE_SE_iiiii,"ax",@progbits
	.align	128
        .global         _ZN4vllm25paged_attention_v2_kernelI13__nv_bfloat16hLi128ELi8ELi128ELNS_18Fp8KVCacheDataTypeE1ELb1ELi512EEEvPfS3_PT_PKS4_PKT0_SA_ifPKiSC_iPKfiiiSE_SE_iiiii
        .type           _ZN4vllm25paged_attention_v2_kernelI13__nv_bfloat16hLi128ELi8ELi128ELNS_18Fp8KVCacheDataTypeE1ELb1ELi512EEEvPfS3_PT_PKS4_PKT0_SA_ifPKiSC_iPKfiiiSE_SE_iiiii,@function
        .size           _ZN4vllm25paged_attention_v2_kernelI13__nv_bfloat16hLi128ELi8ELi128ELNS_18Fp8KVCacheDataTypeE1ELb1ELi512EEEvPfS3_PT_PKS4_PKT0_SA_ifPKiSC_iPKfiiiSE_SE_iiiii,(.L_x_29778 - _ZN4vllm25paged_attention_v2_kernelI13__nv_bfloat16hLi128ELi8ELi128ELNS_18Fp8KVCacheDataTypeE1ELb1ELi512EEEvPfS3_PT_PKS4_PKT0_SA_ifPKiSC_iPKfiiiSE_SE_iiiii)
        .other          _ZN4vllm25paged_attention_v2_kernelI13__nv_bfloat16hLi128ELi8ELi128ELNS_18Fp8KVCacheDataTypeE1ELb1ELi512EEEvPfS3_PT_PKS4_PKT0_SA_ifPKiSC_iPKfiiiSE_SE_iiiii,@"STO_CUDA_ENTRY STV_DEFAULT"
_ZN4vllm25paged_attention_v2_kernelI13__nv_bfloat16hLi128ELi8ELi128ELNS_18Fp8KVCacheDataTypeE1ELb1ELi512EEEvPfS3_PT_PKS4_PKT0_SA_ifPKiSC_iPKfiiiSE_SE_iiiii:
.text._ZN4vllm25paged_attention_v2_kernelI13__nv_bfloat16hLi128ELi8ELi128ELNS_18Fp8KVCacheDataTypeE1ELb1ELi512EEEvPfS3_PT_PKS4_PKT0_SA_ifPKiSC_iPKfiiiSE_SE_iiiii:
        /* <DEDUP_REMOVED lines=58> */
.L_x_11525:
        /* <DEDUP_REMOVED lines=11> */
.L_x_11524:
[----:B------:R-:W-:Y:S05]  /*0450*/  BSYNC B1 ;  /* 0x0000000000017941 */ /* 0x000fea0003800000 */
.L_x_11523:
        /* <DEDUP_REMOVED lines=15> */
.L_x_11526:
        /* <DEDUP_REMOVED lines=17> */
.L_x_11522:
[----:B------:R-:W-:Y:S05]  /*0660*/  BSYNC B0 ;  /* 0x0000000000007941 */ /* 0x000fea0003800000 */
.L_x_11521:
        /* <DEDUP_REMOVED lines=84> */
.L_x_11527:
[----:B------:R-:W-:Y:S02]  /*0bb0*/  ULDC UR4, c[0x0][0x288] ;  /* 0x0000a20000047ab9 */ /* 0x000fe40000000800 */
[----:B-1----:R-:W-:-:S04]  /*0bc0*/  IMAD R2, R7, UR4, R6 ;  /* 0x0000000407027c24 */ /* 0x002fc8000f8e0206 */
[----:B------:R-:W-:-:S07]  /*0bd0*/  IMAD R2, R2, R15, RZ ;  /* 0x0000000f02027224 */ /* 0x000fce00078e02ff */
.L_x_11528:
        /* <DEDUP_REMOVED lines=26> */
.L_x_11532:
        /* <DEDUP_REMOVED lines=41> */
.L_x_11530:
[----:B------:R-:W-:Y:S05]  /*1010*/  BSYNC B6 ;  /* 0x0000000000067941 */ /* 0x000fea0003800000 */
.L_x_11529:
        /* <DEDUP_REMOVED lines=24> */
.L_x_11563:
        /* <DEDUP_REMOVED lines=49> */
.L_x_11538:
        /* <DEDUP_REMOVED lines=11> */
.L_x_11537:
[----:B------:R-:W-:Y:S05]  /*1560*/  BSYNC B1 ;  /* 0x0000000000017941 */ /* 0x000fea0003800000 */
.L_x_11536:
        /* <DEDUP_REMOVED lines=14> */
.L_x_11541:
        /* <DEDUP_REMOVED lines=100> */
.L_x_11540:
[----:B------:R-:W-:Y:S05]  /*1c90*/  BSYNC B1 ;  /* 0x0000000000017941 */ /* 0x000fea0003800000 */
.L_x_11539:
        /* <DEDUP_REMOVED lines=55> */
.L_x_11543:
[----:B------:R-:W-:Y:S05]  /*2010*/  BSYNC B1 ;  /* 0x0000000000017941 */ /* 0x000fea0003800000 */
.L_x_11542:
        /* <DEDUP_REMOVED lines=26> */
.L_x_11535:
[----:B------:R-:W-:Y:S05]  /*21c0*/  BSYNC B0 ;  /* 0x0000000000007941 */ /* 0x000fea0003800000 */
.L_x_11534:
        /* <DEDUP_REMOVED lines=57> */
.L_x_11548:
        /* <DEDUP_REMOVED lines=8> */
.L_x_11547:
[----:B------:R-:W-:Y:S05]  /*25e0*/  BSYNC B1 ;  /* 0x0000000000017941 */ /* 0x000fea0003800000 */
.L_x_11546:
        /* <DEDUP_REMOVED lines=14> */
.L_x_11551:
        /* <DEDUP_REMOVED lines=52> */
.L_x_11550:
[----:B------:R-:W-:Y:S05]  /*2a10*/  BSYNC B1 ;  /* 0x0000000000017941 */ /* 0x000fea0003800000 */
.L_x_11549:
        /* <DEDUP_REMOVED lines=31> */
.L_x_11553:
[----:B------:R-:W-:Y:S05]  /*2c10*/  BSYNC B1 ;  /* 0x0000000000017941 */ /* 0x000fea0003800000 */
.L_x_11552:
        /* <DEDUP_REMOVED lines=14> */
.L_x_11545:
[----:B------:R-:W-:Y:S05]  /*2d00*/  BSYNC B0 ;  /* 0x0000000000007941 */ /* 0x000fea0003800000 */
.L_x_11544:
        /* <DEDUP_REMOVED lines=22> */
.L_x_11555:
[----:B------:R-:W-:Y:S05]  /*2e70*/  BSYNC B0 ;  /* 0x0000000000007941 */ /* 0x000fea0003800000 */
.L_x_11554:
        /* <DEDUP_REMOVED lines=26> */
.L_x_11558:
        /* <DEDUP_REMOVED lines=33> */
.L_x_11556:
        /* <DEDUP_REMOVED lines=87> */
.L_x_11531:
        /* <DEDUP_REMOVED lines=16> */
.L_x_11557:
        /* <DEDUP_REMOVED lines=16> */
.L_x_11559:
[----:B------:R-:W-:Y:S05]  /*39a0*/  EXIT ;  /* 0x000000000000794d */ /* 0x000fea0003800000 */
.L_x_11533:
[----:B------:R-:W-:Y:S01]  /*39b0*/  HFMA2.MMA R11, -RZ, RZ, 0, 1.847743988037109375e-06 ;  /* 0x0000001fff0b7435 */ /* 0x000fe200000001ff */
[----:B------:R-:W-:Y:S01]  /*39c0*/  IMAD.MOV.U32 R12, RZ, RZ, 0x10 ;  /* 0x00000010ff0c7424 */ /* 0x000fe200078e00ff */
[----:B------:R-:W-:Y:S01]  /*39d0*/  MOV R0, 0xff7fffff ;  /* 0xff7fffff00007802 */ /* 0x000fe20000000f00 */
[----:B------:R-:W-:-:S08]  /*39e0*/  IMAD.MOV.U32 R15, RZ, RZ, -0x1 ;  /* 0xffffffffff0f7424 */ /* 0x000fd000078e00ff */
[----:B------:R-:W-:Y:S05]  /*39f0*/  WARPSYNC.COLLECTIVE R15, `(.L_x_11560) ;  /* 0x000000000f087348 */ /* 0x000fea0003c00000 */
[----:B------:R0:W1:Y:S02]  /*3a00*/  SHFL.BFLY P6, R14, R13, R12, R11 ;  /* 0x0c00000c0d0e7389 */ /* 0x00006400000c000b */
[----:B01----:R-:W-:Y:S01]  /*3a10*/  ENDCOLLECTIVE ;  /* 0x000000000000791b */ /* 0x003fe20003800000 */
.L_x_11560:
[----:B------:R-:W-:Y:S01]  /*3a20*/  IMAD.MOV.U32 R12, RZ, RZ, 0x8 ;  /* 0x00000008ff0c7424 */ /* 0x000fe200078e00ff */
[----:B------:R-:W-:-:S04]  /*3a30*/  FMNMX.FTZ R2, R14, -3.40282346638528859812e+38, !PT ;  /* 0xff7fffff0e027809 */ /* 0x000fc80007810000 */
[----:B------:R-:W-:-:S07]  /*3a40*/  MOV R13, R2 ;  /* 0x00000002000d7202 */ /* 0x000fce0000000f00 */
[----:B------:R-:W-:Y:S05]  /*3a50*/  WARPSYNC.COLLECTIVE R15, `(.L_x_11561) ;  /* 0x000000000f087348 */ /* 0x000fea0003c00000 */
[----:B------:R0:W1:Y:S02]  /*3a60*/  SHFL.BFLY P6, R14, R13, R12, R11 ;  /* 0x0c00000c0d0e7389 */ /* 0x00006400000c000b */
[----:B01----:R-:W-:Y:S01]  /*3a70*/  ENDCOLLECTIVE ;  /* 0x000000000000791b */ /* 0x003fe20003800000 */
.L_x_11561:
[----:B------:R-:W-:Y:S01]  /*3a80*/  IMAD.MOV.U32 R12, RZ, RZ, 0x4 ;  /* 0x00000004ff0c7424 */ /* 0x000fe200078e00ff */
[----:B------:R-:W-:-:S04]  /*3a90*/  FMNMX.FTZ R3, R2, R14, !PT ;  /* 0x0000000e02037209 */ /* 0x000fc80007810000 */
[----:B------:R-:W-:-:S07]  /*3aa0*/  MOV R13, R3 ;  /* 0x00000003000d7202 */ /* 0x000fce0000000f00 */
[----:B------:R-:W-:Y:S05]  /*3ab0*/  WARPSYNC.COLLECTIVE R15, `(.L_x_11562) ;  /* 0x000000000f087348 */ /* 0x000fea0003c00000 */
[----:B------:R0:W1:Y:S02]  /*3ac0*/  SHFL.BFLY P6, R14, R13, R12, R11 ;  /* 0x0c00000c0d0e7389 */ /* 0x00006400000c000b */
[----:B01----:R-:W-:Y:S01]  /*3ad0*/  ENDCOLLECTIVE ;  /* 0x000000000000791b */ /* 0x003fe20003800000 */
.L_x_11562:
[----:B------:R-:W-:Y:S05]  /*3ae0*/  BRA `(.L_x_11563) ;  /* 0xffffffd400ac7947 */ /* 0x000fea000383ffff */
.L_x_11564:
        /* <DEDUP_REMOVED lines=9> */
.L_x_29778:


//--------------------- .text._ZN4vllm25paged_attention_v2_kernelI13__nv_bfloat16hLi120ELi8ELi128ELNS_18Fp8KVCacheDataTypeE1ELb1ELi512EEEvPfS3_PT_PKS4_PKT0_SA_ifPKiSC_iPKfiiiSE_SE_iiiii --------------------------
	.section	.text._ZN4vllm25paged_attention_v2_kernelI13__nv_bfloat16hLi120ELi8ELi128ELNS_18Fp8KVCacheDataTypeE1ELb1ELi512EEEvPfS3_PT_PKS4_PKT0_SA_ifPKiSC_iPKfiiiSE_SE_iiiii,"ax",@progbits
	.align	128
        .global         _ZN4vllm25paged_attention_v2_kernelI13__nv_bfloat16hLi120ELi8ELi128ELNS_18Fp8KVCacheDataTypeE1ELb1ELi512EEEvPfS3_PT_PKS4_PKT0_SA_ifPKiSC_iPKfiiiSE_SE_iiiii
        .type           _ZN4vllm25paged_attention_v2_kernelI13__nv_bfloat16hLi120ELi8ELi128ELNS_18Fp8KVCacheDataTypeE1ELb1ELi512EEEvPfS3_PT_PKS4_PKT0_SA_ifPKiSC_iPKfiiiSE_SE_iiiii,@function
        .size           _ZN4vllm25paged_attention_v2_kernelI13__nv_bfloat16hLi120ELi8ELi128ELNS_18Fp8KVCacheDataTypeE1ELb1ELi512EEEvPfS3_PT_PKS4_PKT0_SA_ifPKiSC_iPKfiiiSE_SE_iiiii,(.L_x_29779 - _ZN4vllm25paged_attention_v2_kernelI13__nv_bfloat16hLi120ELi8ELi128ELNS_18Fp8KVCacheDataTypeE1ELb1ELi512EEEvPfS3_PT_PKS4_PKT0_SA_ifPKiSC_iPKfiiiSE_SE_iiiii)
        .other          _ZN4vllm25paged_attention_v2_kernelI13__nv_bfloat16hLi120ELi8ELi128ELNS_18Fp8KVCacheDataTypeE1ELb1ELi512EEEvPfS3_PT_PKS4_PKT0_SA_ifPKiSC_iPKfiiiSE_SE_iiiii,@"STO_CUDA_ENTRY STV_DEFAULT"
_ZN4vllm25paged_attention_v2_kernelI13__nv_bfloat16hLi120ELi8ELi128ELNS_18Fp8KVCacheDataTypeE1ELb1ELi512EEEvPfS3_PT_PKS4_PKT0_SA_ifPKiSC_iPKfiiiSE_SE_iiiii:
.text._ZN4vllm25paged_attention_v2_kernelI13__nv_bfloat16hLi120ELi8ELi128ELNS_18Fp8KVCacheDataTypeE1ELb1ELi512EEEvPfS3_PT_PKS4_PKT0_SA_ifPKiSC_iPKfiiiSE_SE_iiiii:
        /* <DEDUP_REMOVED lines=58> */
.L_x_11569:
        /* <DEDUP_REMOVED lines=11> */
.L_x_11568:
[----:B------:R-:W-:Y:S05]  /*0450*/  BSYNC B1 ;  /* 0x0000000000017941 */ /* 0x000fea0003800000 */
.L_x_11567:
        /* <DEDUP_REMOVED lines=15> */
.L_x_11570:
        /* <DEDUP_REMOVED lines=17> */
.L_x_11566:
[----:B------:R-:W-:Y:S05]  /*0660*/  BSYNC B0 ;  /* 0x0000000000007941 */ /* 0x000fea0003800000 */
.L_x_11565:
        /* <DEDUP_REMOVED lines=84> */
.L_x_11571:
[----:B------:R-:W-:Y:S02]  /*0bb0*/  ULDC UR4, c[0x0][0x288] ;  /* 0x0000a20000047ab9 */ /* 0x000fe40000000800 */
[----:B-1----:R-:W-:-:S04]  /*0bc0*/  IMAD R2, R7, UR4, R6 ;  /* 0x0000000407027c24 */ /* 0x002fc8000f8e0206 */
[----:B------:R-:W-:-:S07]  /*0bd0*/  IMAD R2, R2, R15, RZ ;  /* 0x0000000f02027224 */ /* 0x000fce00078e02ff */
.L_x_11572:
        /* <DEDUP_REMOVED lines=26> */
.L_x_11576:
        /* <DEDUP_REMOVED lines=41> */
.L_x_11574:
[----:B------:R-:W-:Y:S05]  /*1010*/  BSYNC B6 ;  /* 0x0000000000067941 */ /* 0x000fea0003800000 */
.L_x_11573:
        /* <DEDUP_REMOVED lines=24> */
.L_x_11615:
        /* <DEDUP_REMOVED lines=49> */
.L_x_11582:
        /* <DEDUP_REMOVED lines=11> */
.L_x_11581:
[----:B------:R-:W-:Y:S05]  /*1560*/  BSYNC B1 ;  /* 0x0000000000017941 */ /* 0x000fea0003800000 */
.L_x_11580:
        /* <DEDUP_REMOVED lines=14> */
.L_x_11585:
        /* <DEDUP_REMOVED lines=100> */
.L_x_11584:
[----:B------:R-:W-:Y:S05]  /*1c90*/  BSYNC B1 ;  /* 0x0000000000017941 */ /* 0x000fea0003800000 */
.L_x_11583:
        /* <DEDUP_REMOVED lines=55> */
.L_x_11587:
[----:B------:R-:W-:Y:S05]  /*2010*/  BSYNC B1 ;  /* 0x0000000000017941 */ /* 0x000fea0003800000 */
.L_x_11586:
        /* <DEDUP_REMOVED lines=26> */
.L_x_11579:
[----:B------:R-:W-:Y:S05]  /*21c0*/  BSYNC B0 ;  /* 0x0000000000007941 */ /* 0x000fea0003800000 */
.L_x_11578:
        /* <DEDUP_REMOVED lines=57> */
.L_x_11592:
        /* <DEDUP_REMOVED lines=8> */
.L_x_11591:
[----:B------:R-:W-:Y:S05]  /*25e0*/  BSYNC B1 ;  /* 0x0000000000017941 */ /* 0x000fea0003800000 */
.L_x_11590:
        /* <DEDUP_REMOVED lines=14> */
.L_x_11595:
        /* <DEDUP_REMOVED lines=52> */
.L_x_11594:
[----:B------:R-:W-:Y:S05]  /*2a10*/  BSYNC B1 ;  /* 0x0000000000017941 */ /* 0x000fea0003800000 */
.L_x_11593:
        /* <DEDUP_REMOVED lines=31> */
.L_x_11597:
[----:B------:R-:W-:Y:S05]  /*2c10*/  BSYNC B1 ;  /* 0x0000000000017941 */ /* 0x000fea0003800000 */
.L_x_11596:
        /* <DEDUP_REMOVED lines=14> */
.L_x_11589:
[----:B------:R-:W-:Y:S05]  /*2d00*/  BSYNC B0 ;  /* 0x0000000000007941 */ /* 0x000fea0003800000 */
.L_x_11588:
        /* <DEDUP_REMOVED lines=22> */
.L_x_11599:
[----:B------:R-:W-:Y:S05]  /*2e70*/  BSYNC B0 ;  /* 0x0000000000007941 */ /* 0x000fea0003800000 */
.L_x_11598:
        /* <DEDUP_REMOVED lines=26> */
.L_x_11602:
        /* <DEDUP_REMOVED lines=33> */
.L_x_11600:
        /* <DEDUP_REMOVED lines=26> */
.L_x_11604:
[----:B------:R-:W-:Y:S05]  /*33d0*/  BSYNC B0 ;  /* 0x0000000000007941 */ /* 0x000fea0003800000 */
.L_x_11603:
        /* <DEDUP_REMOVED lines=12> */
.L_x_11606:
[----:B------:R-:W-:Y:S05]  /*34a0*/  BSYNC B0 ;  /* 0x0000000000007941 */ /* 0x000fea0003800000 */
.L_x_11605:
        /* <DEDUP_REMOVED lines=8> */
.L_x_11608:
[----:B------:R-:W-:Y:S05]  /*3530*/  BSYNC B0 ;  /* 0x0000000000007941 */ /* 0x000fea0003800000 */
.L_x_11607:
        /* <DEDUP_REMOVED lines=12> */
.L_x_11610:
[----:B------:R-:W-:Y:S05]  /*3600*/  BSYNC B0 ;  /* 0x0000000000007941 */ /* 0x000fea0003800000 */
.L_x_11609:
        /* <DEDUP_REMOVED lines=44> */
.L_x_11575:
        /* <DEDUP_REMOVED lines=16> */
.L_x_11601:
        /* <DEDUP_REMOVED lines=16> */
.L_x_11611:
[----:B------:R-:W-:Y:S05]  /*3ad0*/  EXIT ;  /* 0x000000000000794d */ /* 0x000fea0003800000 */
.L_x_11577:
[----:B------:R-:W-:Y:S01]  /*3ae0*/  HFMA2.MMA R11, -RZ, RZ, 0, 1.847743988037109375e-06 ;  /* 0x0000001fff0b7435 */ /* 0x000fe200000001ff */
[----:B------:R-:W-:Y:S01]  /*3af0*/  IMAD.MOV.U32 R12, RZ, RZ, 0x10 ;  /* 0x00000010ff0c7424 */ /* 0x000fe200078e00ff */
[----:B------:R-:W-:Y:S01]  /*3b00*/  MOV R0, 0xff7fffff ;  /* 0xff7fffff00007802 */ /* 0x000fe20000000f00 */
[----:B------:R-:W-:-:S08]  /*3b10*/  IMAD.MOV.U32 R15, RZ, RZ, -0x1 ;  /* 0xffffffffff0f7424 */ /* 0x000fd000078e00ff */
[----:B------:R-:W-:Y:S05]  /*3b20*/  WARPSYNC.COLLECTIVE R15, `(.L_x_11612) ;  /* 0x000000000f087348 */ /* 0x000fea0003c00000 */
[----:B------:R0:W1:Y:S02]  /*3b30*/  SHFL.BFLY P6, R14, R13, R12, R11 ;  /* 0x0c00000c0d0e7389 */ /* 0x00006400000c000b */
[----:B01----:R-:W-:Y:S01]  /*3b40*/  ENDCOLLECTIVE ;  /* 0x000000000000791b */ /* 0x003fe20003800000 */
.L_x_11612:
[----:B------:R-:W-:Y:S01]  /*3b50*/  IMAD.MOV.U32 R12, RZ, RZ, 0x8 ;  /* 0x00000008ff0c7424 */ /* 0x000fe200078e00ff */
[----:B------:R-:W-:-:S04]  /*3b60*/  FMNMX.FTZ R2, R14, -3.40282346638528859812e+38, !PT ;  /* 0xff7fffff0e027809 */ /* 0x000fc80007810000 */
[----:B------:R-:W-:-:S07]  /*3b70*/  MOV R13, R2 ;  /* 0x00000002000d7202 */ /* 0x000fce0000000f00 */
[----:B------:R-:W-:Y:S05]  /*3b80*/  WARPSYNC.COLLECTIVE R15, `(.L_x_11613) ;  /* 0x000000000f087348 */ /* 0x000fea0003c00000 */
[----:B------:R0:W1:Y:S02]  /*3b90*/  SHFL.BFLY P6, R14, R13, R12, R11 ;  /* 0x0c00000c0d0e7389 */ /* 0x00006400000c000b */
[----:B01----:R-:W-:Y:S01]  /*3ba0*/  ENDCOLLECTIVE ;  /* 0x000000000000791b */ /* 0x003fe20003800000 */
.L_x_11613:
[----:B------:R-:W-:Y:S01]  /*3bb0*/  IMAD.MOV.U32 R12, RZ, RZ, 0x4 ;  /* 0x00000004ff0c7424 */ /* 0x000fe200078e00ff */
[----:B------:R-:W-:-:S04]  /*3bc0*/  FMNMX.FTZ R3, R2, R14, !PT ;  /* 0x0000000e02037209 */ /* 0x000fc80007810000 */
[----:B------:R-:W-:-:S07]  /*3bd0*/  MOV R13, R3 ;  /* 0x00000003000d7202 */ /* 0x000fce0000000f00 */
[----:B------:R-:W-:Y:S05]  /*3be0*/  WARPSYNC.COLLECTIVE R15, `(.L_x_11614) ;  /* 0x000000000f087348 */ /* 0x000fea0003c00000 */
[----:B------:R0:W1:Y:S02]  /*3bf0*/  SHFL.BFLY P6, R14, R13, R12, R11 ;  /* 0x0c00000c0d0e7389 */ /* 0x00006400000c000b */
[----:B01----:R-:W-:Y:S01]  /*3c00*/  ENDCOLLECTIVE ;  /* 0x000000000000791b */ /* 0x003fe20003800000 */
.L_x_11614:
[----:B------:R-:W-:Y:S05]  /*3c10*/  BRA `(.L_x_11615) ;  /* 0xffffffd400607947 */ /* 0x000fea000383ffff */
.L_x_11616:
        /* <DEDUP_REMOVED lines=14> */
.L_x_29779:


//--------------------- .text._ZN4vllm25paged_attention_v2_kernelI13__nv_bfloat16hLi112ELi8ELi128ELNS_18Fp8KVCacheDataTypeE1ELb1ELi512EEEvPfS3_PT_PKS4_PKT0_SA_ifPKiSC_iPKfiiiSE_SE_iiiii --------------------------
	.section	.text._ZN4vllm25paged_attention_v2_kernelI13__nv_bfloat16hLi112ELi8ELi128ELNS_18Fp8KVCacheDataTypeE1ELb1ELi512EEEvPfS3_PT_PKS4_PKT0_SA_ifPKiSC_iPKfiiiSE_SE_iiiii,"ax",@progbits
	.align	128
        .global         _ZN4vllm25paged_attention_v2_kernelI13__nv_bfloat16hLi112ELi8ELi128ELNS_18Fp8KVCacheDataTypeE1ELb1ELi512EEEvPfS3_PT_PKS4_PKT0_SA_ifPKiSC_iPKfiiiSE_SE_iiiii
        .type           _ZN4vllm25paged_attention_v2_kernelI13__nv_bfloat16hLi112ELi8ELi128ELNS_18Fp8KVCacheDataTypeE1ELb1ELi512EEEvPfS3_PT_PKS4_PKT0_SA_ifPKiSC_iPKfiiiSE_SE_iiiii,@function
        .size           _ZN4vllm25paged_attention_v2_kernelI13__nv_bfloat16hLi112ELi8ELi128ELNS_18Fp8KVCacheDataTypeE1ELb1ELi512EEEvPfS3_PT_PKS4_PKT0_SA_ifPKiSC_iPKfiiiSE_SE_iiiii,(.L_x_29780 - _ZN4vllm25paged_attention_v2_kernelI13__nv_bfloat16hLi112ELi8ELi128ELNS_18Fp8KVCacheDataTypeE1ELb1ELi512EEEvPfS3_PT_PKS4_PKT0_SA_ifPKiSC_iPKfiiiSE_SE_iiiii)
        .other          _ZN4vllm25paged_attention_v2_kernelI13__nv_bfloat16hLi112ELi8ELi128ELNS_18Fp8KVCacheDataTypeE1ELb1ELi512EEEvPfS3_PT_PKS4_PKT0_SA_ifPKiSC_iPKfiiiSE_SE_iiiii,@"STO_CUDA_ENTRY STV_DEFAULT"
_ZN4vllm25paged_attention_v2_kernelI13__nv_bfloat16hLi112ELi8ELi128ELNS_18Fp8KVCacheDataTypeE1ELb1ELi512EEEvPfS3_PT_PKS4_PKT0_SA_ifPKiSC_iPKfiiiSE_SE_iiiii:
.text._ZN4vllm25paged_attention_v2_kernelI13__nv_bfloat16hLi112ELi8ELi128ELNS_18Fp8KVCacheDataTypeE1ELb1ELi512EEEvPfS3_PT_PKS4_PKT0_SA_ifPKiSC_iPKfiiiSE_SE_iiiii:
        /* <DEDUP_REMOVED lines=58> */
.L_x_11621:
        /* <DEDUP_REMOVED lines=11> */
.L_x_11620:
[----:B------:R-:W-:Y:S05]  /*0450*/  BSYNC B1 ;  /* 0x0000000000017941 */ /* 0x000fea0003800000 */
.L_x_11619:
        /* <DEDUP_REMOVED lines=15> */
.L_x_11622:
        /* <DEDUP_REMOVED lines=17> */
.L_x_11618:
[----:B------:R-:W-:Y:S05]  /*0660*/  BSYNC B0 ;  /* 0x0000000000007941 */ /* 0x000fea0003800000 */
.L_x_11617:
        /* <DEDUP_REMOVED lines=84> */
.L_x_11623:
[----:B------:R-:W-:Y:S02]  /*0bb0*/  ULDC UR4, c[0x0][0x288] ;  /* 0x0000a20000047ab9 */ /* 0x000fe40000000800 */
[----:B-1----:R-:W-:-:S04]  /*0bc0*/  IMAD R2, R7, UR4, R6 ;  /* 0x0000000407027c24 */ /* 0x002fc8000f8e0206 */
[----:B------:R-:W-:-:S07]  /*0bd0*/  IMAD R2, R2, R15, RZ ;  /* 0x0000000f02027224 */ /* 0x000fce00078e02ff */
.L_x_11624:
        /* <DEDUP_REMOVED lines=26> */
.L_x_11628:
        /* <DEDUP_REMOVED lines=41> */
.L_x_11626:
[----:B------:R-:W-:Y:S05]  /*1010*/  BSYNC B6 ;  /* 0x0000000000067941 */ /* 0x000fea0003800000 */
.L_x_11625:
        /* <DEDUP_REMOVED lines=24> */
.L_x_11667:
        /* <DEDUP_REMOVED lines=49> */
.L_x_11634:
        /* <DEDUP_REMOVED lines=11> */
.L_x_11633:
[----:B------:R-:W-:Y:S05]  /*1560*/  BSYNC B1 ;  /* 0x0000000000017941 */ /* 0x000fea0003800000 */
.L_x_11632:
        /* <DEDUP_REMOVED lines=14> */
.L_x_11637:
        /* <DEDUP_REMOVED lines=100> */
.L_x_11636:
[----:B------:R-:W-:Y:S05]  /*1c90*/  BSYNC B1 ;  /* 0x0000000000017941 */ /* 0x000fea0003800000 */
.L_x_11635:
        /* <DEDUP_REMOVED lines=55> */
.L_x_11639:
[----:B------:R-:W-:Y:S05]  /*2010*/  BSYNC B1 ;  /* 0x0000000000017941 */ /* 0x000fea0003800000 */
.L_x_11638:
        /* <DEDUP_REMOVED lines=26> */
.L_x_11631:
[----:B------:R-:W-:Y:S05]  /*21c0*/  BSYNC B0 ;  /* 0x0000000000007941 */ /* 0x000fea0003800000 */
.L_x_11630:
        /* <DEDUP_REMOVED lines=57> */
.L_x_11644:
        /* <DEDUP_REMOVED lines=8> */
.L_x_11643:
[----:B------:R-:W-:Y:S05]  /*25e0*/  BSYNC B1 ;  /* 0x0000000000017941 */ /* 0x000fea0003800000 */
.L_x_11642:
        /* <DEDUP_REMOVED lines=14> */
.L_x_11647:
        /* <DEDUP_REMOVED lines=52> */
.L_x_11646:
[----:B------:R-:W-:Y:S05]  /*2a10*/  BSYNC B1 ;  /* 0x0000000000017941 */ /* 0x000fea0003800000 */
.L_x_11645:
        /* <DEDUP_REMOVED lines=31> */
.L_x_11649:
[----:B------:R-:W-:Y:S05]  /*2c10*/  BSYNC B1 ;  /* 0x0000000000017941 */ /* 0x000fea0003800000 */
.L_x_11648:
        /* <DEDUP_REMOVED lines=14> */
.L_x_11641:
[----:B------:R-:W-:Y:S05]  /*2d00*/  BSYNC B0 ;  /* 0x0000000000007941 */ /* 0x000fea0003800000 */
.L_x_11640:
        /* <DEDUP_REMOVED lines=22> */
.L_x_11651:
[----:B------:R-:W-:Y:S05]  /*2e70*/  BSYNC B0 ;  /* 0x0000000000007941 */ /* 0x000fea0003800000 */
.L_x_11650:
        /* <DEDUP_REMOVED lines=26> */
.L_x_11654:
        /* <DEDUP_REMOVED lines=33> */
.L_x_11652:
        /* <DEDUP_REMOVED lines=26> */
.L_x_11656:
[----:B------:R-:W-:Y:S05]  /*33d0*/  BSYNC B0 ;  /* 0x0000000000007941 */ /* 0x000fea0003800000 */
.L_x_11655:
        /* <DEDUP_REMOVED lines=12> */
.L_x_11658:
[----:B------:R-:W-:Y:S05]  /*34a0*/  BSYNC B0 ;  /* 0x0000000000007941 */ /* 0x000fea0003800000 */
.L_x_11657:
        /* <DEDUP_REMOVED lines=8> */
.L_x_11660:
[----:B------:R-:W-:Y:S05]  /*3530*/  BSYNC B0 ;  /* 0x0000000000007941 */ /* 0x000fea0003800000 */
.L_x_11659:
        /* <DEDUP_REMOVED lines=12> */
.L_x_11662:
[----:B------:R-:W-:Y:S05]  /*3600*/  BSYNC B0 ;  /* 0x0000000000007941 */ /* 0x000fea0003800000 */
.L_x_11661:
        /* <DEDUP_REMOVED lines=44> */
.L_x_11627:
        /* <DEDUP_REMOVED lines=16> */
.L_x_11653:
        /* <DEDUP_REMOVED lines=16> */
.L_x_11663:
[----:B------:R-:W-:Y:S05]  /*3ad0*/  EXIT ;  /* 0x000000000000794d */ /* 0x000fea0003800000 */
.L_x_11629:
[----:B------:R-:W-:Y:S01]  /*3ae0*/  HFMA2.MMA R11, -RZ, RZ, 0, 1.847743988037109375e-06 ;  /* 0x0000001fff0b7435 */ /* 0x000fe200000001ff */
[----:B------:R-:W-:Y:S01]  /*3af0*/  IMAD.MOV.U32 R12, RZ, RZ, 0x10 ;  /* 0x00000010ff0c7424 */ /* 0x000fe200078e00ff */
[----:B------:R-:W-:Y:S01]  /*3b00*/  MOV R0, 0xff7fffff ;  /* 0xff7fffff00007802 */ /* 0x000fe20000000f00 */
[----:B------:R-:W-:-:S08]  /*3b10*/  IMAD.MOV.U32 R15, RZ, RZ, -0x1 ;  /* 0xffffffffff0f7424 */ /* 0x000fd000078e00ff */
[----:B------:R-:W-:Y:S05]  /*3b20*/  WARPSYNC.COLLECTIVE R15, `(.L_x_11664) ;  /* 0x000000000f087348 */ /* 0x000fea0003c00000 */
[----:B------:R0:W1:Y:S02]  /*3b30*/  SHFL.BFLY P6, R14, R13, R12, R11 ;  /* 0x0c00000c0d0e7389 */ /* 0x00006400000c000b */
[----:B01----:R-:W-:Y:S01]  /*3b40*/  ENDCOLLECTIVE ;  /* 0x000000000000791b */ /* 0x003fe20003800000 */
.L_x_11664:
[----:B------:R-:W-:Y:S01]  /*3b50*/  IMAD.MOV.U32 R12, RZ, RZ, 0x8 ;  /* 0x00000008ff0c7424 */ /* 0x000fe200078e00ff */
[----:B------:R-:W-:-:S04]  /*3b60*/  FMNMX.FTZ R2, R14, -3.40282346638528859812e+38, !PT ;  /* 0xff7fffff0e027809 */ /* 0x000fc80007810000 */
[----:B------:R-:W-:-:S07]  /*3b70*/  MOV R13, R2 ;  /* 0x00000002000d7202 */ /* 0x000fce0000000f00 */
[----:B------:R-:W-:Y:S05]  /*3b80*/  WARPSYNC.COLLECTIVE R15, `(.L_x_11665) ;  /* 0x000000000f087348 */ /* 0x000fea0003c00000 */
[----:B------:R0:W1:Y:S02]  /*3b90*/  SHFL.BFLY P6, R14, R13, R12, R11 ;  /* 0x0c00000c0d0e7389 */ /* 0x00006400000c000b */
[----:B01----:R-:W-:Y:S01]  /*3ba0*/  ENDCOLLECTIVE ;  /* 0x000000000000791b */ /* 0x003fe20003800000 */
.L_x_11665:
[----:B------:R-:W-:Y:S01]  /*3bb0*/  IMAD.MOV.U32 R12, RZ, RZ, 0x4 ;  /* 0x00000004ff0c7424 */ /* 0x000fe200078e00ff */
[----:B------:R-:W-:-:S04]  /*3bc0*/  FMNMX.FTZ R3, R2, R14, !PT ;  /* 0x0000000e02037209 */ /* 0x000fc80007810000 */
[----:B------:R-:W-:-:S07]  /*3bd0*/  MOV R13, R3 ;  /* 0x00000003000d7202 */ /* 0x000fce0000000f00 */
[----:B------:R-:W-:Y:S05]  /*3be0*/  WARPSYNC.COLLECTIVE R15, `(.L_x_11666) ;  /* 0x000000000f087348 */ /* 0x000fea0003c00000 */
[----:B------:R0:W1:Y:S02]  /*3bf0*/  SHFL.BFLY P6, R14, R13, R12, R11 ;  /* 0x0c00000c0d0e7389 */ /* 0x00006400000c000b */
[----:B01----:R-:W-:Y:S01]  /*3c00*/  ENDCOLLECTIVE ;  /* 0x000000000000791b */ /* 0x003fe20003800000 */
.L_x_11666:
[----:B------:R-:W-:Y:S05]  /*3c10*/  BRA `(.L_x_11667) ;  /* 0xffffffd400607947 */ /* 0x000fea000383ffff */
.L_x_11668:
        /* <DEDUP_REMOVED lines=14> */
.L_x_29780:


//--------------------- .text._ZN4vllm25paged_attention_v2_kernelI13__nv_bfloat16hLi96ELi8ELi128ELNS_18Fp8KVCacheDataTypeE1ELb1ELi512EEEvPfS3_PT_PKS4_PKT0_SA_ifPKiSC_iPKfiiiSE_SE_iiiii --------------------------
	.section	.text._ZN4vllm25paged_attention_v2_kernelI13__nv_bfloat16hLi96ELi8ELi128ELNS_18Fp8KVCacheDataTypeE1ELb1ELi512EEEvPfS3_PT_PKS4_PKT0_SA_ifPKiSC_iPKfiiiSE_SE_iiiii,"ax",@progbits
	.align	128
        .global         _ZN4vllm25paged_attention_v2_kernelI13__nv_bfloat16hLi96ELi8ELi128ELNS_18Fp8KVCacheDataTypeE1ELb1ELi512EEEvPfS3_PT_PKS4_PKT0_SA_ifPKiSC_iPKfiiiSE_SE_iiiii
        .type           _ZN4vllm25paged_attention_v2_kernelI13__nv_bfloat16hLi96ELi8ELi128ELNS_18Fp8KVCacheDataTypeE1ELb1ELi512EEEvPfS3_PT_PKS4_PKT0_SA_ifPKiSC_iPKfiiiSE_SE_iiiii,@function
        .size           _ZN4vllm25paged_attention_v2_kernelI13__nv_bfloat16hLi96ELi8ELi128ELNS_18Fp8KVCacheDataTypeE1ELb1ELi512EEEvPfS3_PT_PKS4_PKT0_SA_ifPKiSC_iPKfiiiSE_SE_iiiii,(.L_x_29781 - _ZN4vllm25paged_attention_v2_kernelI13__nv_bfloat16hLi96ELi8ELi128ELNS_18Fp8KVCacheDataTypeE1ELb1ELi512EEEvPfS3_PT_PKS4_PKT0_SA_ifPKiSC_iPKfiiiSE_SE_iiiii)
        .other          _ZN4vllm25paged_attention_v2_kernelI13__nv_bfloat16hLi96ELi8ELi128ELNS_18Fp8KVCacheDataTypeE1ELb1ELi512EEEvPfS3_PT_PKS4_PKT0_SA_ifPKiSC_iPKfiiiSE_SE_iiiii,@"STO_CUDA_ENTRY STV_DEFAULT"
_ZN4vllm25paged_attention_v2_kernelI13__nv_bfloat16hLi96ELi8ELi128ELNS_18Fp8KVCacheDataTypeE1ELb1ELi512EEEvPfS3_PT_PKS4_PKT0_SA_ifPKiSC_iPKfiiiSE_SE_iiiii:
.text._ZN4vllm25paged_attention_v2_kernelI13__nv_bfloat16hLi96ELi8ELi128ELNS_18Fp8KVCacheDataTypeE1ELb1ELi512EEEvPfS3_PT_PKS4_PKT0_SA_ifPKiSC_iPKfiiiSE_SE_iiiii:
        /* <DEDUP_REMOVED lines=58> */
.L_x_11673:
        /* <DEDUP_REMOVED lines=11> */
.L_x_11672:
[----:B------:R-:W-:Y:S05]  /*0450*/  BSYNC B1 ;  /* 0x0000000000017941 */ /* 0x000fea0003800000 */
.L_x_11671:
        /* <DEDUP_REMOVED lines=15> */
.L_x_11674:
        /* <DEDUP_REMOVED lines=17> */
.L_x_11670:
[----:B------:R-:W-:Y:S05]  /*0660*/  BSYNC B0 ;  /* 0x0000000000007941 */ /* 0x000fea0003800000 */
.L_x_11669:
        /* <DEDUP_REMOVED lines=84> */
.L_x_11675:
[----:B------:R-:W-:Y:S02]  /*0bb0*/  ULDC UR4, c[0x0][0x288] ;  /* 0x0000a20000047ab9 */ /* 0x000fe40000000800 */
[----:B-1----:R-:W-:-:S04]  /*0bc0*/  IMAD R2, R7, UR4, R6 ;  /* 0x0000000407027c24 */ /* 0x002fc8000f8e0206 */
[----:B------:R-:W-:-:S07]  /*0bd0*/  IMAD R2, R2, R15, RZ ;  /* 0x0000000f02027224 */ /* 0x000fce00078e02ff */
.L_x_11676:
        /* <DEDUP_REMOVED lines=26> */
.L_x_11680:
        /* <DEDUP_REMOVED lines=41> */
.L_x_11678:
[----:B------:R-:W-:Y:S05]  /*1010*/  BSYNC B6 ;  /* 0x0000000000067941 */ /* 0x000fea0003800000 */
.L_x_11677:
        /* <DEDUP_REMOVED lines=24> */
.L_x_11711:
        /* <DEDUP_REMOVED lines=49> */
.L_x_11686:
        /* <DEDUP_REMOVED lines=11> */
.L_x_11685:
[----:B------:R-:W-:Y:S05]  /*1560*/  BSYNC B1 ;  /* 0x0000000000017941 */ /* 0x000fea0003800000 */
.L_x_11684:
        /* <DEDUP_REMOVED lines=14> */
.L_x_11689:
        /* <DEDUP_REMOVED lines=100> */
.L_x_11688:
[----:B------:R-:W-:Y:S05]  /*1c90*/  BSYNC B1 ;  /* 0x0000000000017941 */ /* 0x000fea0003800000 */
.L_x_11687:
        /* <DEDUP_REMOVED lines=55> */
.L_x_11691:
[----:B------:R-:W-:Y:S05]  /*2010*/  BSYNC B1 ;  /* 0x0000000000017941 */ /* 0x000fea0003800000 */
.L_x_11690:
        /* <DEDUP_REMOVED lines=26> */
.L_x_11683:
[----:B------:R-:W-:Y:S05]  /*21c0*/  BSYNC B0 ;  /* 0x0000000000007941 */ /* 0x000fea0003800000 */
.L_x_11682:
        /* <DEDUP_REMOVED lines=57> */
.L_x_11696:
        /* <DEDUP_REMOVED lines=8> */
.L_x_11695:
[----:B------:R-:W-:Y:S05]  /*25e0*/  BSYNC B1 ;  /* 0x0000000000017941 */ /* 0x000fea0003800000 */
.L_x_11694:
        /* <DEDUP_REMOVED lines=14> */
.L_x_11699:
        /* <DEDUP_REMOVED lines=52> */
.L_x_11698:
[----:B------:R-:W-:Y:S05]  /*2a10*/  BSYNC B1 ;  /* 0x0000000000017941 */ /* 0x000fea0003800000 */
.L_x_11697:
        /* <DEDUP_REMOVED lines=31> */
.L_x_11701:
[----:B------:R-:W-:Y:S05]  /*2c10*/  BSYNC B1 ;  /* 0x0000000000017941 */ /* 0x000fea0003800000 */
.L_x_11700:
        /* <DEDUP_REMOVED lines=14> */
.L_x_11693:
[----:B------:R-:W-:Y:S05]  /*2d00*/  BSYNC B0 ;  /* 0x0000000000007941 */ /* 0x000fea0003800000 */
.L_x_11692:
        /* <DEDUP_REMOVED lines=22> */
.L_x_11703:
[----:B------:R-:W-:Y:S05]  /*2e70*/  BSYNC B0 ;  /* 0x0000000000007941 */ /* 0x000fea0003800000 */
.L_x_11702:
        /* <DEDUP_REMOVED lines=26> */
.L_x_11706:
        /* <DEDUP_REMOVED lines=33> */
.L_x_11704:
        /* <DEDUP_REMOVED lines=74> */
.L_x_11679:
        /* <DEDUP_REMOVED lines=16> */
.L_x_11705:
        /* <DEDUP_REMOVED lines=16> */
.L_x_11707:
[----:B------:R-:W-:Y:S05]  /*38d0*/  EXIT ;  /* 0x000000000000794d */ /* 0x000fea0003800000 */
.L_x_11681:
[----:B------:R-:W-:Y:S01]  /*38e0*/  HFMA2.MMA R11, -RZ, RZ, 0, 1.847743988037109375e-06 ;  /* 0x0000001fff0b7435 */ /* 0x000fe200000001ff */
[----:B------:R-:W-:Y:S01]  /*38f0*/  IMAD.MOV.U32 R12, RZ, RZ, 0x10 ;  /* 0x00000010ff0c7424 */ /* 0x000fe200078e00ff */
[----:B------:R-:W-:Y:S01]  /*3900*/  MOV R0, 0xff7fffff ;  /* 0xff7fffff00007802 */ /* 0x000fe20000000f00 */
[----:B------:R-:W-:-:S08]  /*3910*/  IMAD.MOV.U32 R15, RZ, RZ, -0x1 ;  /* 0xffffffffff0f7424 */ /* 0x000fd000078e00ff */
[----:B------:R-:W-:Y:S05]  /*3920*/  WARPSYNC.COLLECTIVE R15, `(.L_x_11708) ;  /* 0x000000000f087348 */ /* 0x000fea0003c00000 */
[----:B------:R0:W1:Y:S02]  /*3930*/  SHFL.BFLY P6, R14, R13, R12, R11 ;  /* 0x0c00000c0d0e7389 */ /* 0x00006400000c000b */
[----:B01----:R-:W-:Y:S01]  /*3940*/  ENDCOLLECTIVE ;  /* 0x000000000000791b */ /* 0x003fe20003800000 */
.L_x_11708:
[----:B------:R-:W-:Y:S01]  /*3950*/  IMAD.MOV.U32 R12, RZ, RZ, 0x8 ;  /* 0x00000008ff0c7424 */ /* 0x000fe200078e00ff */
[----:B------:R-:W-:-:S04]  /*3960*/  FMNMX.FTZ R2, R14, -3.40282346638528859812e+38, !PT ;  /* 0xff7fffff0e027809 */ /* 0x000fc80007810000 */
[----:B------:R-:W-:-:S07]  /*3970*/  MOV R13, R2 ;  /* 0x00000002000d7202 */ /* 0x000fce0000000f00 */
[----:B------:R-:W-:Y:S05]  /*3980*/  WARPSYNC.COLLECTIVE R15, `(.L_x_11709) ;  /* 0x000000000f087348 */ /* 0x000fea0003c00000 */
[----:B------:R0:W1:Y:S02]  /*3990*/  SHFL.BFLY P6, R14, R13, R12, R11 ;  /* 0x0c00000c0d0e7389 */ /* 0x00006400000c000b */
[----:B01----:R-:W-:Y:S01]  /*39a0*/  ENDCOLLECTIVE ;  /* 0x000000000000791b */ /* 0x003fe20003800000 */
.L_x_11709:
[----:B------:R-:W-:Y:S01]  /*39b0*/  IMAD.MOV.U32 R12, RZ, RZ, 0x4 ;  /* 0x00000004ff0c7424 */ /* 0x000fe200078e00ff */
[----:B------:R-:W-:-:S04]  /*39c0*/  FMNMX.FTZ R3, R2, R14, !PT ;  /* 0x0000000e02037209 */ /* 0x000fc80007810000 */
[----:B------:R-:W-:-:S07]  /*39d0*/  MOV R13, R3 ;  /* 0x00000003000d7202 */ /* 0x000fce0000000f00 */
[----:B------:R-:W-:Y:S05]  /*39e0*/  WARPSYNC.COLLECTIVE R15, `(.L_x_11710) ;  /* 0x000000000f087348 */ /* 0x000fea0003c00000 */
[----:B------:R0:W1:Y:S02]  /*39f0*/  SHFL.BFLY P6, R14, R13, R12, R11 ;  /* 0x0c00000c0d0e7389 */ /* 0x00006400000c000b */
[----:B01----:R-:W-:Y:S01]  /*3a00*/  ENDCOLLECTIVE ;  /* 0x000000000000791b */ /* 0x003fe20003800000 */
.L_x_11710:
[----:B------:R-:W-:Y:S05]  /*3a10*/  BRA `(.L_x_11711) ;  /* 0xffffffd400e07947 */ /* 0x000fea000383ffff */
.L_x_11712:
        /* <DEDUP_REMOVED lines=14> */
.L_x_29781:


//--------------------- .text._ZN4vllm25paged_attention_v2_kernelI13__nv_bfloat16hLi80ELi8ELi128ELNS_18Fp8KVCacheDataTypeE1ELb1ELi512EEEvPfS3_PT_PKS4_PKT0_SA_ifPKiSC_iPKfiiiSE_SE_iiiii --------------------------
	.section	.text._ZN4vllm25paged_attention_v2_kernelI13__nv_bfloat16hLi80ELi8ELi128ELNS_18Fp8KVCacheDataTypeE1ELb1ELi512EEEvPfS3_PT_PKS4_PKT0_SA_ifPKiSC_iPKfiiiSE_SE_iiiii,"ax",@progbits
	.align	128
        .global         _ZN4vllm25paged_attention_v2_kernelI13__nv_bfloat16hLi80ELi8ELi128ELNS_18Fp8KVCacheDataTypeE1ELb1ELi512EEEvPfS3_PT_PKS4_PKT0_SA_ifPKiSC_iPKfiiiSE_SE_iiiii
        .type           _ZN4vllm25paged_attention_v2_kernelI13__nv_bfloat16hLi80ELi8ELi128ELNS_18Fp8KVCacheDataTypeE1ELb1ELi512EEEvPfS3_PT_PKS4_PKT0_SA_ifPKiSC_iPKfiiiSE_SE_iiiii,@function
        .size           _ZN4vllm25paged_attention_v2_kernelI13__nv_bfloat16hLi80ELi8ELi128ELNS_18Fp8KVCacheDataTypeE1ELb1ELi512EEEvPfS3_PT_PKS4_PKT0_SA_ifPKiSC_iPKfiiiSE_SE_iiiii,(.L_x_29782 - _ZN4vllm25paged_attention_v2_kernelI13__nv_bfloat16hLi80ELi8ELi128ELNS_18Fp8KVCacheDataTypeE1ELb1ELi512EEEvPfS3_PT_PKS4_PKT0_SA_ifPKiSC_iPKfiiiSE_SE_iiiii)
        .other          _ZN4vllm25paged_attention_v2_kernelI13__nv_bfloat16hLi80ELi8ELi128ELNS_18Fp8KVCacheDataTypeE1ELb1ELi512EEEvPfS3_PT_PKS4_PKT0_SA_ifPKiSC_iPKfiiiSE_SE_iiiii,@"STO_CUDA_ENTRY STV_DEFAULT"
_ZN4vllm25paged_attention_v2_kernelI13__nv_bfloat16hLi80ELi8ELi128ELNS_18Fp8KVCacheDataTypeE1ELb1ELi512EEEvPfS3_PT_PKS4_PKT0_SA_ifPKiSC_iPKfiiiSE_SE_iiiii:
.text._ZN4vllm25paged_attention_v2_kernelI13__nv_bfloat16hLi80ELi8ELi128ELNS_18Fp8KVCacheDataTypeE1ELb1ELi512EEEvPfS3_PT_PKS4_PKT0_SA_ifPKiSC_iPKfiiiSE_SE_iiiii:
        /* <DEDUP_REMOVED lines=58> */
.L_x_11717:
        /* <DEDUP_REMOVED lines=11> */
.L_x_11716:
[----:B------:R-:W-:Y:S05]  /*0450*/  BSYNC B1 ;  /* 0x0000000000017941 */ /* 0x000fea0003800000 */
.L_x_11715:
        /* <DEDUP_REMOVED lines=15> */
.L_x_11718:
        /* <DEDUP_REMOVED lines=17> */
.L_x_11714:
[----:B------:R-:W-:Y:S05]  /*0660*/  BSYNC B0 ;  /* 0x0000000000007941 */ /* 0x000fea0003800000 */
.L_x_11713:
        /* <DEDUP_REMOVED lines=84> */
.L_x_11719:
[----:B------:R-:W-:Y:S02]  /*0bb0*/  ULDC UR4, c[0x0][0x288] ;  /* 0x0000a20000047ab9 */ /* 0x000fe40000000800 */
[----:B-1----:R-:W-:-:S04]  /*0bc0*/  IMAD R2, R7, UR4, R6 ;  /* 0x0000000407027c24 */ /* 0x002fc8000f8e0206 */
[----:B------:R-:W-:-:S07]  /*0bd0*/  IMAD R2, R2, R15, RZ ;  /* 0x0000000f02027224 */ /* 0x000fce00078e02ff */
.L_x_11720:
        /* <DEDUP_REMOVED lines=26> */
.L_x_11724:
        /* <DEDUP_REMOVED lines=41> */
.L_x_11722:
[----:B------:R-:W-:Y:S05]  /*1010*/  BSYNC B6 ;  /* 0x0000000000067941 */ /* 0x000fea0003800000 */
.L_x_11721:
        /* <DEDUP_REMOVED lines=24> */
.L_x_11763:
        /* <DEDUP_REMOVED lines=49> */
.L_x_11730:
        /* <DEDUP_REMOVED lines=11> */
.L_x_11729:
[----:B------:R-:W-:Y:S05]  /*1560*/  BSYNC B1 ;  /* 0x0000000000017941 */ /* 0x000fea0003800000 */
.L_x_11728:
        /* <DEDUP_REMOVED lines=14> */
.L_x_11733:
        /* <DEDUP_REMOVED lines=100> */
.L_x_11732:
[----:B------:R-:W-:Y:S05]  /*1c90*/  BSYNC B1 ;  /* 0x0000000000017941 */ /* 0x000fea0003800000 */
.L_x_11731:
        /* <DEDUP_REMOVED lines=55> */
.L_x_11735:
[----:B------:R-:W-:Y:S05]  /*2010*/  BSYNC B1 ;  /* 0x0000000000017941 */ /* 0x000fea0003800000 */
.L_x_11734:
        /* <DEDUP_REMOVED lines=26> */
.L_x_11727:
[----:B------:R-:W-:Y:S05]  /*21c0*/  BSYNC B0 ;  /* 0x0000000000007941 */ /* 0x000fea0003800000 */
.L_x_11726:
        /* <DEDUP_REMOVED lines=57> */
.L_x_11740:
        /* <DEDUP_REMOVED lines=8> */
.L_x_11739:
[----:B------:R-:W-:Y:S05]  /*25e0*/  BSYNC B1 ;  /* 0x0000000000017941 */ /* 0x000fea0003800000 */
.L_x_11738:
        /* <DEDUP_REMOVED lines=14> */
.L_x_11743:
        /* <DEDUP_REMOVED lines=52> */
.L_x_11742:
[----:B------:R-:W-:Y:S05]  /*2a10*/  BSYNC B1 ;  /* 0x0000000000017941 */ /* 0x000fea0003800000 */
.L_x_11741:
        /* <DEDUP_REMOVED lines=31> */
.L_x_11745:
[----:B------:R-:W-:Y:S05]  /*2c10*/  BSYNC B1 ;  /* 0x0000000000017941 */ /* 0x000fea0003800000 */
.L_x_11744:
        /* <DEDUP_REMOVED lines=14> */
.L_x_11737:
[----:B------:R-:W-:Y:S05]  /*2d00*/  BSYNC B0 ;  /* 0x0000000000007941 */ /* 0x000fea0003800000 */
.L_x_11736:
        /* <DEDUP_REMOVED lines=22> */
.L_x_11747:
[----:B------:R-:W-:Y:S05]  /*2e70*/  BSYNC B0 ;  /* 0x0000000000007941 */ /* 0x000fea0003800000 */
.L_x_11746:
        /* <DEDUP_REMOVED lines=26> */
.L_x_11750:
        /* <DEDUP_REMOVED lines=33> */
.L_x_11748:
        /* <DEDUP_REMOVED lines=25> */
.L_x_11752:
[----:B------:R-:W-:Y:S05]  /*33c0*/  BSYNC B0 ;  /* 0x0000000000007941 */ /* 0x000fea0003800000 */
.L_x_11751:
        /* <DEDUP_REMOVED lines=10> */
.L_x_11754:
[----:B------:R-:W-:Y:S05]  /*3470*/  BSYNC B0 ;  /* 0x0000000000007941 */ /* 0x000fea0003800000 */
.L_x_11753:
[----:B------:R-:W-:Y:S06]  /*3480*/  BAR.SYNC.DEFER_BLOCKING 0x0 ;  /* 0x0000000000007b1d */ /* 0x000fec0000010000 */
[----:B------:R-:W-:Y:S04]  /*3490*/  BSSY B0, `(.L_x_11755) ;  /* 0x0000006000007945 */ /* 0x000fe80003800000 */
[----:B------:R-:W-:Y:S05]  /*34a0*/  @P1 BRA `(.L_x_11756) ;  /* 0x0000000000101947 */ /* 0x000fea0003800000 */
[----:B------:R-:W-:Y:S01]  /*34b0*/  ISETP.GT.AND P1, PT, R21, 0xf, PT ;  /* 0x0000000f1500780c */ /* 0x000fe20003f24270 */
[----:B------:R2:W-:Y:S04]  /*34c0*/  STS [R3+-0x140], R8 ;  /* 0xfffec00803007388 */ /* 0x0005e80000000800 */
[----:B------:R2:W-:Y:S08]  /*34d0*/  STS [R3+-0xc0], R2 ;  /* 0xffff400203007388 */ /* 0x0005f00000000800 */
[----:B------:R2:W-:Y:S02]  /*34e0*/  @!P1 STS [R3+-0x40], R0 ;  /* 0xffffc00003009388 */ /* 0x0005e40000000800 */
.L_x_11756:
[----:B------:R-:W-:Y:S05]  /*34f0*/  BSYNC B0 ;  /* 0x0000000000007941 */ /* 0x000fea0003800000 */
.L_x_11755:
        /* <DEDUP_REMOVED lines=10> */
.L_x_11758:
[----:B------:R-:W-:Y:S05]  /*35a0*/  BSYNC B0 ;  /* 0x0000000000007941 */ /* 0x000fea0003800000 */
.L_x_11757:
        /* <DEDUP_REMOVED lines=37> */
.L_x_11723:
        /* <DEDUP_REMOVED lines=16> */
.L_x_11749:
        /* <DEDUP_REMOVED lines=16> */
.L_x_11759:
[----:B------:R-:W-:Y:S05]  /*3a00*/  EXIT ;  /* 0x000000000000794d */ /* 0x000fea0003800000 */
.L_x_11725:
[----:B------:R-:W-:Y:S01]  /*3a10*/  HFMA2.MMA R11, -RZ, RZ, 0, 1.847743988037109375e-06 ;  /* 0x0000001fff0b7435 */ /* 0x000fe200000001ff */
[----:B------:R-:W-:Y:S01]  /*3a20*/  IMAD.MOV.U32 R12, RZ, RZ, 0x10 ;  /* 0x00000010ff0c7424 */ /* 0x000fe200078e00ff */
[----:B------:R-:W-:Y:S01]  /*3a30*/  MOV R0, 0xff7fffff ;  /* 0xff7fffff00007802 */ /* 0x000fe20000000f00 */
[----:B------:R-:W-:-:S08]  /*3a40*/  IMAD.MOV.U32 R15, RZ, RZ, -0x1 ;  /* 0xffffffffff0f7424 */ /* 0x000fd000078e00ff */
[----:B------:R-:W-:Y:S05]  /*3a50*/  WARPSYNC.COLLECTIVE R15, `(.L_x_11760) ;  /* 0x000000000f087348 */ /* 0x000fea0003c00000 */
[----:B------:R0:W1:Y:S02]  /*3a60*/  SHFL.BFLY P6, R14, R13, R12, R11 ;  /* 0x0c00000c0d0e7389 */ /* 0x00006400000c000b */
[----:B01----:R-:W-:Y:S01]  /*3a70*/  ENDCOLLECTIVE ;  /* 0x000000000000791b */ /* 0x003fe20003800000 */
.L_x_11760:
[----:B------:R-:W-:Y:S01]  /*3a80*/  IMAD.MOV.U32 R12, RZ, RZ, 0x8 ;  /* 0x00000008ff0c7424 */ /* 0x000fe200078e00ff */
[----:B------:R-:W-:-:S04]  /*3a90*/  FMNMX.FTZ R2, R14, -3.40282346638528859812e+38, !PT ;  /* 0xff7fffff0e027809 */ /* 0x000fc80007810000 */
[----:B------:R-:W-:-:S07]  /*3aa0*/  MOV R13, R2 ;  /* 0x00000002000d7202 */ /* 0x000fce0000000f00 */
[----:B------:R-:W-:Y:S05]  /*3ab0*/  WARPSYNC.COLLECTIVE R15, `(.L_x_11761) ;  /* 0x000000000f087348 */ /* 0x000fea0003c00000 */
[----:B------:R0:W1:Y:S02]  /*3ac0*/  SHFL.BFLY P6, R14, R13, R12, R11 ;  /* 0x0c00000c0d0e7389 */ /* 0x00006400000c000b */
[----:B01----:R-:W-:Y:S01]  /*3ad0*/  ENDCOLLECTIVE ;  /* 0x000000000000791b */ /* 0x003fe20003800000 */
.L_x_11761:
[----:B------:R-:W-:Y:S01]  /*3ae0*/  IMAD.MOV.U32 R12, RZ, RZ, 0x4 ;  /* 0x00000004ff0c7424 */ /* 0x000fe200078e00ff */
[----:B------:R-:W-:-:S04]  /*3af0*/  FMNMX.FTZ R3, R2, R14, !PT ;  /* 0x0000000e02037209 */ /* 0x000fc80007810000 */
[----:B------:R-:W-:-:S07]  /*3b00*/  MOV R13, R3 ;  /* 0x00000003000d7202 */ /* 0x000fce0000000f00 */
[----:B------:R-:W-:Y:S05]  /*3b10*/  WARPSYNC.COLLECTIVE R15, `(.L_x_11762) ;  /* 0x000000000f087348 */ /* 0x000fea0003c00000 */
[----:B------:R0:W1:Y:S02]  /*3b20*/  SHFL.BFLY P6, R14, R13, R12, R11 ;  /* 0x0c00000c0d0e7389 */ /* 0x00006400000c000b */
[----:B01----:R-:W-:Y:S01]  /*3b30*/  ENDCOLLECTIVE ;  /* 0x000000000000791b */ /* 0x003fe20003800000 */
.L_x_11762:
[----:B------:R-:W-:Y:S05]  /*3b40*/  BRA `(.L_x_11763) ;  /* 0xffffffd400947947 */ /* 0x000fea000383ffff */
.L_x_11764:
        /* <DEDUP_REMOVED lines=11> */
.L_x_29782:


//--------------------- .text._ZN4vllm25paged_attention_v2_kernelI13__nv_bfloat16hLi64ELi8ELi128ELNS_18Fp8KVCacheDataTypeE1ELb1ELi512EEEvPfS3_PT_PKS4_PKT0_SA_ifPKiSC_iPKfiiiSE_SE_iiiii --------------------------
	.section	.text._ZN4vllm25paged_attention_v2_kernelI13__nv_bfloat16hLi64ELi8ELi128ELNS_18Fp8KVCacheDataTypeE1ELb1ELi512EEEvPfS3_PT_PKS4_PKT0_SA_ifPKiSC_iPKfiiiSE_SE_iiiii,"ax",@progbits
	.align	128
        .global         _ZN4vllm25paged_attention_v2_kernelI13__nv_bfloat16hLi64ELi8ELi128ELNS_18Fp8KVCacheDataTypeE1ELb1ELi512EEEvPfS3_PT_PKS4_PKT0_SA_ifPKiSC_iPKfiiiSE_SE_iiiii
        .type           _ZN4vllm25paged_attention_v2_kernelI13__nv_bfloat16hLi64ELi8ELi128ELNS_18Fp8KVCacheDataTypeE1ELb1ELi512EEEvPfS3_PT_PKS4_PKT0_SA_ifPKiSC_iPKfiiiSE_SE_iiiii,@function
        .size           _ZN4vllm25paged_attention_v2_kernelI13__nv_bfloat16hLi64ELi8ELi128ELNS_18Fp8KVCacheDataTypeE1ELb1ELi512EEEvPfS3_PT_PKS4_PKT0_SA_ifPKiSC_iPKfiiiSE_SE_iiiii,(.L_x_29783 - _ZN4vllm25paged_attention_v2_kernelI13__nv_bfloat16hLi64ELi8ELi128ELNS_18Fp8KVCacheDataTypeE1ELb1ELi512EEEvPfS3_PT_PKS4_PKT0_SA_ifPKiSC_iPKfiiiSE_SE_iiiii)
        .other          _ZN4vllm25paged_attention_v2_kernelI13__nv_bfloat16hLi64ELi8ELi128ELNS_18Fp8KVCacheDataTypeE1ELb1ELi512EEEvPfS3_PT_PKS4_PKT0_SA_ifPKiSC_iPKfiiiSE_SE_iiiii,@"STO_CUDA_ENTRY STV_DEFAULT"
_ZN4vllm25paged_attention_v2_kernelI13__nv_bfloat16hLi64ELi8ELi128ELNS_18Fp8KVCacheDataTypeE1ELb1ELi512EEEvPfS3_PT_PKS4_PKT0_SA_ifPKiSC_iPKfiiiSE_SE_iiiii:
.text._ZN4vllm25paged_attention_v2_kernelI13__nv_bfloat16hLi64ELi8ELi128ELNS_18Fp8KVCacheDataTypeE1ELb1ELi512EEEvPfS3_PT_PKS4_PKT0_SA_ifPKiSC_iPKfiiiSE_SE_iiiii:
        /* <DEDUP_REMOVED lines=58> */
.L_x_11769:
        /* <DEDUP_REMOVED lines=11> */
.L_x_11768:
[----:B------:R-:W-:Y:S05]  /*0450*/  BSYNC B1 ;  /* 0x0000000000017941 */ /* 0x000fea0003800000 */
.L_x_11767:
        /* <DEDUP_REMOVED lines=15> */
.L_x_11770:
        /* <DEDUP_REMOVED lines=17> */
.L_x_11766:
[----:B------:R-:W-:Y:S05]  /*0660*/  BSYNC B0 ;  /* 0x0000000000007941 */ /* 0x000fea0003800000 */
.L_x_11765:
        /* <DEDUP_REMOVED lines=86> */
.L_x_11771:
[----:B------:R-:W-:Y:S02]  /*0bd0*/  ULDC UR4, c[0x0][0x288] ;  /* 0x0000a20000047ab9 */ /* 0x000fe40000000800 */
[----:B-1----:R-:W-:-:S04]  /*0be0*/  IMAD R2, R7, UR4, R5 ;  /* 0x0000000407027c24 */ /* 0x002fc8000f8e0205 */
[----:B------:R-:W-:-:S07]  /*0bf0*/  IMAD R2, R2, R15, RZ ;  /* 0x0000000f02027224 */ /* 0x000fce00078e02ff */
.L_x_11772:
        /* <DEDUP_REMOVED lines=26> */
.L_x_11776:
        /* <DEDUP_REMOVED lines=41> */
.L_x_11774:
[----:B------:R-:W-:Y:S05]  /*1030*/  BSYNC B6 ;  /* 0x0000000000067941 */ /* 0x000fea0003800000 */
.L_x_11773:
        /* <DEDUP_REMOVED lines=25> */
.L_x_11807:
        /* <DEDUP_REMOVED lines=48> */
.L_x_11782:
        /* <DEDUP_REMOVED lines=11> */
.L_x_11781:
[----:B------:R-:W-:Y:S05]  /*1580*/  BSYNC B1 ;  /* 0x0000000000017941 */ /* 0x000fea0003800000 */
.L_x_11780:
        /* <DEDUP_REMOVED lines=14> */
.L_x_11785:
        /* <DEDUP_REMOVED lines=100> */
.L_x_11784:
[----:B------:R-:W-:Y:S05]  /*1cb0*/  BSYNC B1 ;  /* 0x0000000000017941 */ /* 0x000fea0003800000 */
.L_x_11783:
        /* <DEDUP_REMOVED lines=55> */
.L_x_11787:
[----:B------:R-:W-:Y:S05]  /*2030*/  BSYNC B1 ;  /* 0x0000000000017941 */ /* 0x000fea0003800000 */
.L_x_11786:
        /* <DEDUP_REMOVED lines=26> */
.L_x_11779:
[----:B------:R-:W-:Y:S05]  /*21e0*/  BSYNC B0 ;  /* 0x0000000000007941 */ /* 0x000fea0003800000 */
.L_x_11778:
        /* <DEDUP_REMOVED lines=56> */
.L_x_11792:
        /* <DEDUP_REMOVED lines=8> */
.L_x_11791:
[----:B------:R-:W-:Y:S05]  /*25f0*/  BSYNC B1 ;  /* 0x0000000000017941 */ /* 0x000fea0003800000 */
.L_x_11790:
        /* <DEDUP_REMOVED lines=14> */
.L_x_11795:
        /* <DEDUP_REMOVED lines=52> */
.L_x_11794:
[----:B------:R-:W-:Y:S05]  /*2a20*/  BSYNC B1 ;  /* 0x0000000000017941 */ /* 0x000fea0003800000 */
.L_x_11793:
        /* <DEDUP_REMOVED lines=31> */
.L_x_11797:
[----:B------:R-:W-:Y:S05]  /*2c20*/  BSYNC B1 ;  /* 0x0000000000017941 */ /* 0x000fea0003800000 */
.L_x_11796:
        /* <DEDUP_REMOVED lines=14> */
.L_x_11789:
[----:B------:R-:W-:Y:S05]  /*2d10*/  BSYNC B0 ;  /* 0x0000000000007941 */ /* 0x000fea0003800000 */
.L_x_11788:
        /* <DEDUP_REMOVED lines=22> */
.L_x_11799:
[----:B------:R-:W-:Y:S05]  /*2e80*/  BSYNC B0 ;  /* 0x0000000000007941 */ /* 0x000fea0003800000 */
.L_x_11798:
        /* <DEDUP_REMOVED lines=26> */
.L_x_11802:
        /* <DEDUP_REMOVED lines=33> */
.L_x_11800:
        /* <DEDUP_REMOVED lines=59> */
.L_x_11775:
        /* <DEDUP_REMOVED lines=16> */
.L_x_11801:
        /* <DEDUP_REMOVED lines=16> */
.L_x_11803:
[----:B------:R-:W-:Y:S05]  /*37f0*/  EXIT ;  /* 0x000000000000794d */ /* 0x000fea0003800000 */
.L_x_11777:
[----:B------:R-:W-:Y:S01]  /*3800*/  HFMA2.MMA R11, -RZ, RZ, 0, 1.847743988037109375e-06 ;  /* 0x0000001fff0b7435 */ /* 0x000fe200000001ff */
[----:B------:R-:W-:Y:S01]  /*3810*/  IMAD.MOV.U32 R12, RZ, RZ, 0x10 ;  /* 0x00000010ff0c7424 */ /* 0x000fe200078e00ff */
[----:B------:R-:W-:Y:S01]  /*3820*/  MOV R0, 0xff7fffff ;  /* 0xff7fffff00007802 */ /* 0x000fe20000000f00 */
[----:B------:R-:W-:-:S08]  /*3830*/  IMAD.MOV.U32 R15, RZ, RZ, -0x1 ;  /* 0xffffffffff0f7424 */ /* 0x000fd000078e00ff */
[----:B------:R-:W-:Y:S05]  /*3840*/  WARPSYNC.COLLECTIVE R15, `(.L_x_11804) ;  /* 0x000000000f087348 */ /* 0x000fea0003c00000 */
[----:B------:R0:W1:Y:S02]  /*3850*/  SHFL.BFLY P6, R14, R13, R12, R11 ;  /* 0x0c00000c0d0e7389 */ /* 0x00006400000c000b */
[----:B01----:R-:W-:Y:S01]  /*3860*/  ENDCOLLECTIVE ;  /* 0x000000000000791b */ /* 0x003fe20003800000 */
.L_x_11804:
[----:B------:R-:W-:Y:S01]  /*3870*/  IMAD.MOV.U32 R12, RZ, RZ, 0x8 ;  /* 0x00000008ff0c7424 */ /* 0x000fe200078e00ff */
[----:B------:R-:W-:-:S04]  /*3880*/  FMNMX.FTZ R2, R14, -3.40282346638528859812e+38, !PT ;  /* 0xff7fffff0e027809 */ /* 0x000fc80007810000 */
[----:B------:R-:W-:-:S07]  /*3890*/  MOV R13, R2 ;  /* 0x00000002000d7202 */ /* 0x000fce0000000f00 */
[----:B------:R-:W-:Y:S05]  /*38a0*/  WARPSYNC.COLLECTIVE R15, `(.L_x_11805) ;  /* 0x000000000f087348 */ /* 0x000fea0003c00000 */
[----:B------:R0:W1:Y:S02]  /*38b0*/  SHFL.BFLY P6, R14, R13, R12, R11 ;  /* 0x0c00000c0d0e7389 */ /* 0x00006400000c000b */
[----:B01----:R-:W-:Y:S01]  /*38c0*/  ENDCOLLECTIVE ;  /* 0x000000000000791b */ /* 0x003fe20003800000 */
.L_x_11805:
[----:B------:R-:W-:Y:S01]  /*38d0*/  IMAD.MOV.U32 R12, RZ, RZ, 0x4 ;  /* 0x00000004ff0c7424 */ /* 0x000fe200078e00ff */
[----:B------:R-:W-:-:S04]  /*38e0*/  FMNMX.FTZ R3, R2, R14, !PT ;  /* 0x0000000e02037209 */ /* 0x000fc80007810000 */
[----:B------:R-:W-:-:S07]  /*38f0*/  MOV R13, R3 ;  /* 0x00000003000d7202 */ /* 0x000fce0000000f00 */
[----:B------:R-:W-:Y:S05]  /*3900*/  WARPSYNC.COLLECTIVE R15, `(.L_x_11806) ;  /* 0x000000000f087348 */ /* 0x000fea0003c00000 */
[----:B------:R0:W1:Y:S02]  /*3910*/  SHFL.BFLY P6, R14, R13, R12, R11 ;  /* 0x0c00000c0d0e7389 */ /* 0x00006400000c000b */
[----:B01----:R-:W-:Y:S01]  /*3920*/  ENDCOLLECTIVE ;  /* 0x000000000000791b */ /* 0x003fe20003800000 */
.L_x_11806:
[----:B------:R-:W-:Y:S05]  /*3930*/  BRA `(.L_x_11807) ;  /* 0xffffffd800247947 */ /* 0x000fea000383ffff */
.L_x_11808:
        /* <DEDUP_REMOVED lines=12> */
.L_x_29783:


//--------------------- .text._ZN4vllm25paged_attention_v2_kernelI13__nv_bfloat16hLi32ELi8ELi128ELNS_18Fp8KVCacheDataTypeE1ELb1ELi512EEEvPfS3_PT_PKS4_PKT0_SA_ifPKiSC_iPKfiiiSE_SE_iiiii --------------------------
	.section	.text._ZN4vllm25paged_attention_v2_kernelI13__nv_bfloat16hLi32ELi8ELi128ELNS_18Fp8KVCacheDataTypeE1ELb1ELi512EEEvPfS3_PT_PKS4_PKT0_SA_ifPKiSC_iPKfiiiSE_SE_iiiii,"ax",@progbits
	.align	128
        .global         _ZN4vllm25paged_attention_v2_kernelI13__nv_bfloat16hLi32ELi8ELi128ELNS_18Fp8KVCacheDataTypeE1ELb1ELi512EEEvPfS3_PT_PKS4_PKT0_SA_ifPKiSC_iPKfiiiSE_SE_iiiii
        .type           _ZN4vllm25paged_attention_v2_kernelI13__nv_bfloat16hLi32ELi8ELi128ELNS_18Fp8KVCacheDataTypeE1ELb1ELi512EEEvPfS3_PT_PKS4_PKT0_SA_ifPKiSC_iPKfiiiSE_SE_iiiii,@function
        .size           _ZN4vllm25paged_attention_v2_kernelI13__nv_bfloat16hLi32ELi8ELi128ELNS_18Fp8KVCacheDataTypeE1ELb1ELi512EEEvPfS3_PT_PKS4_PKT0_SA_ifPKiSC_iPKfiiiSE_SE_iiiii,(.L_x_29784 - _ZN4vllm25paged_attention_v2_kernelI13__nv_bfloat16hLi32ELi8ELi128ELNS_18Fp8KVCacheDataTypeE1ELb1ELi512EEEvPfS3_PT_PKS4_PKT0_SA_ifPKiSC_iPKfiiiSE_SE_iiiii)
        .other          _ZN4vllm25paged_attention_v2_kernelI13__nv_bfloat16hLi32ELi8ELi128ELNS_18Fp8KVCacheDataTypeE1ELb1ELi512EEEvPfS3_PT_PKS4_PKT0_SA_ifPKiSC_iPKfiiiSE_SE_iiiii,@"STO_CUDA_ENTRY STV_DEFAULT"
_ZN4vllm25paged_attention_v2_kernelI13__nv_bfloat16hLi32ELi8ELi128ELNS_18Fp8KVCacheDataTypeE1ELb1ELi512EEEvPfS3_PT_PKS4_PKT0_SA_ifPKiSC_iPKfiiiSE_SE_iiiii:
.text._ZN4vllm25paged_attention_v2_kernelI13__nv_bfloat16hLi32ELi8ELi128ELNS_18Fp8KVCacheDataTypeE1ELb1ELi512EEEvPfS3_PT_PKS4_PKT0_SA_ifPKiSC_iPKfiiiSE_SE_iiiii:
        /* <DEDUP_REMOVED lines=58> */
.L_x_11813:
        /* <DEDUP_REMOVED lines=11> */
.L_x_11812:
[----:B------:R-:W-:Y:S05]  /*0450*/  BSYNC B1 ;  /* 0x0000000000017941 */ /* 0x000fea0003800000 */
.L_x_11811:
        /* <DEDUP_REMOVED lines=15> */
.L_x_11814:
        /* <DEDUP_REMOVED lines=17> */
.L_x_11810:
[----:B------:R-:W-:Y:S05]  /*0660*/  BSYNC B0 ;  /* 0x0000000000007941 */ /* 0x000fea0003800000 */
.L_x_11809:
        /* <DEDUP_REMOVED lines=84> */
.L_x_11815:
[----:B------:R-:W-:Y:S02]  /*0bb0*/  ULDC UR4, c[0x0][0x288] ;  /* 0x0000a20000047ab9 */ /* 0x000fe40000000800 */
[----:B-1----:R-:W-:-:S04]  /*0bc0*/  IMAD R2, R7, UR4, R6 ;  /* 0x0000000407027c24 */ /* 0x002fc8000f8e0206 */
[----:B------:R-:W-:-:S07]  /*0bd0*/  IMAD R2, R2, R15, RZ ;  /* 0x0000000f02027224 */ /* 0x000fce00078e02ff */
.L_x_11816:
        /* <DEDUP_REMOVED lines=26> */
.L_x_11820:
        /* <DEDUP_REMOVED lines=41> */
.L_x_11818:
[----:B------:R-:W-:Y:S05]  /*1010*/  BSYNC B6 ;  /* 0x0000000000067941 */ /* 0x000fea0003800000 */
.L_x_11817:
        /* <DEDUP_REMOVED lines=24> */
.L_x_11851:
        /* <DEDUP_REMOVED lines=49> */
.L_x_11826:
        /* <DEDUP_REMOVED lines=11> */
.L_x_11825:
[----:B------:R-:W-:Y:S05]  /*1560*/  BSYNC B1 ;  /* 0x0000000000017941 */ /* 0x000fea0003800000 */
.L_x_11824:
        /* <DEDUP_REMOVED lines=14> */
.L_x_11829:
        /* <DEDUP_REMOVED lines=100> */
.L_x_11828:
[----:B------:R-:W-:Y:S05]  /*1c90*/  BSYNC B1 ;  /* 0x0000000000017941 */ /* 0x000fea0003800000 */
.L_x_11827:
        /* <DEDUP_REMOVED lines=55> */
.L_x_11831:
[----:B------:R-:W-:Y:S05]  /*2010*/  BSYNC B1 ;  /* 0x0000000000017941 */ /* 0x000fea0003800000 */
.L_x_11830:
        /* <DEDUP_REMOVED lines=26> */
.L_x_11823:
[----:B------:R-:W-:Y:S05]  /*21c0*/  BSYNC B0 ;  /* 0x0000000000007941 */ /* 0x000fea0003800000 */
.L_x_11822:
        /* <DEDUP_REMOVED lines=57> */
.L_x_11836:
        /* <DEDUP_REMOVED lines=8> */
.L_x_11835:
[----:B------:R-:W-:Y:S05]  /*25e0*/  BSYNC B1 ;  /* 0x0000000000017941 */ /* 0x000fea0003800000 */
.L_x_11834:
        /* <DEDUP_REMOVED lines=14> */
.L_x_11839:
        /* <DEDUP_REMOVED lines=52> */
.L_x_11838:
[----:B------:R-:W-:Y:S05]  /*2a10*/  BSYNC B1 ;  /* 0x0000000000017941 */ /* 0x000fea0003800000 */
.L_x_11837:
        /* <DEDUP_REMOVED lines=31> */
.L_x_11841:
[----:B------:R-:W-:Y:S05]  /*2c10*/  BSYNC B1 ;  /* 0x0000000000017941 */ /* 0x000fea0003800000 */
.L_x_11840:
        /* <DEDUP_REMOVED lines=14> */
.L_x_11833:
[----:B------:R-:W-:Y:S05]  /*2d00*/  BSYNC B0 ;  /* 0x0000000000007941 */ /* 0x000fea0003800000 */
.L_x_11832:
        /* <DEDUP_REMOVED lines=22> */
.L_x_11843:
[----:B------:R-:W-:Y:S05]  /*2e70*/  BSYNC B0 ;  /* 0x0000000000007941 */ /* 0x000fea0003800000 */
.L_x_11842:
        /* <DEDUP_REMOVED lines=26> */
.L_x_11846:
        /* <DEDUP_REMOVED lines=33> */
.L_x_11844:
        /* <DEDUP_REMOVED lines=47> */
.L_x_11819:
        /* <DEDUP_REMOVED lines=16> */
.L_x_11845:
        /* <DEDUP_REMOVED lines=16> */
.L_x_11847:
[----:B------:R-:W-:Y:S05]  /*3720*/  EXIT ;  /* 0x000000000000794d */ /* 0x000fea0003800000 */
.L_x_11821:
[----:B------:R-:W-:Y:S01]  /*3730*/  HFMA2.MMA R11, -RZ, RZ, 0, 1.847743988037109375e-06 ;  /* 0x0000001fff0b7435 */ /* 0x000fe200000001ff */
[----:B------:R-:W-:Y:S01]  /*3740*/  IMAD.MOV.U32 R12, RZ, RZ, 0x10 ;  /* 0x00000010ff0c7424 */ /* 0x000fe200078e00ff */
[----:B------:R-:W-:Y:S01]  /*3750*/  MOV R0, 0xff7fffff ;  /* 0xff7fffff00007802 */ /* 0x000fe20000000f00 */
[----:B------:R-:W-:-:S08]  /*3760*/  IMAD.MOV.U32 R15, RZ, RZ, -0x1 ;  /* 0xffffffffff0f7424 */ /* 0x000fd000078e00ff */
[----:B------:R-:W-:Y:S05]  /*3770*/  WARPSYNC.COLLECTIVE R15, `(.L_x_11848) ;  /* 0x000000000f087348 */ /* 0x000fea0003c00000 */
[----:B------:R0:W1:Y:S02]  /*3780*/  SHFL.BFLY P6, R14, R13, R12, R11 ;  /* 0x0c00000c0d0e7389 */ /* 0x00006400000c000b */
[----:B01----:R-:W-:Y:S01]  /*3790*/  ENDCOLLECTIVE ;  /* 0x000000000000791b */ /* 0x003fe20003800000 */
.L_x_11848:
[----:B------:R-:W-:Y:S01]  /*37a0*/  IMAD.MOV.U32 R12, RZ, RZ, 0x8 ;  /* 0x00000008ff0c7424 */ /* 0x000fe200078e00ff */
[----:B------:R-:W-:-:S04]  /*37b0*/  FMNMX.FTZ R2, R14, -3.40282346638528859812e+38, !PT ;  /* 0xff7fffff0e027809 */ /* 0x000fc80007810000 */
[----:B------:R-:W-:-:S07]  /*37c0*/  MOV R13, R2 ;  /* 0x00000002000d7202 */ /* 0x000fce0000000f00 */
[----:B------:R-:W-:Y:S05]  /*37d0*/  WARPSYNC.COLLECTIVE R15, `(.L_x_11849) ;  /* 0x000000000f087348 */ /* 0x000fea0003c00000 */
[----:B------:R0:W1:Y:S02]  /*37e0*/  SHFL.BFLY P6, R14, R13, R12, R11 ;  /* 0x0c00000c0d0e7389 */ /* 0x00006400000c000b */
[----:B01----:R-:W-:Y:S01]  /*37f0*/  ENDCOLLECTIVE ;  /* 0x000000000000791b */ /* 0x003fe20003800000 */
.L_x_11849:
[----:B------:R-:W-:Y:S01]  /*3800*/  IMAD.MOV.U32 R12, RZ, RZ, 0x4 ;  /* 0x00000004ff0c7424 */ /* 0x000fe200078e00ff */
[----:B------:R-:W-:-:S04]  /*3810*/  FMNMX.FTZ R3, R2, R14, !PT ;  /* 0x0000000e02037209 */ /* 0x000fc80007810000 */
[----:B------:R-:W-:-:S07]  /*3820*/  MOV R13, R3 ;  /* 0x00000003000d7202 */ /* 0x000fce0000000f00 */
[----:B------:R-:W-:Y:S05]  /*3830*/  WARPSYNC.COLLECTIVE R15, `(.L_x_11850) ;  /* 0x000000000f087348 */ /* 0x000fea0003c00000 */
[----:B------:R0:W1:Y:S02]  /*3840*/  SHFL.BFLY P6, R14, R13, R12, R11 ;  /* 0x0c00000c0d0e7389 */ /* 0x00006400000c000b */
[----:B01----:R-:W-:Y:S01]  /*3850*/  ENDCOLLECTIVE ;  /* 0x000000000000791b */ /* 0x003fe20003800000 */
.L_x_11850:
[----:B------:R-:W-:Y:S05]  /*3860*/  BRA `(.L_x_11851) ;  /* 0xffffffd8004c7947 */ /* 0x000fea000383ffff */
.L_x_11852:
        /* <DEDUP_REMOVED lines=9> */
.L_x_29784:


//--------------------- .text._ZN4vllm25paged_attention_v2_kernelIthLi256ELi32ELi128ELNS_18Fp8KVCacheDataTypeE1ELb0ELi512EEEvPfS2_PT_PKS3_PKT0_S9_ifPKiSB_iPKfiiiSD_SD_iiiii --------------------------
	.section	.text._ZN4vllm25paged_attention_v2_kernelIthLi256ELi32ELi128ELNS_18Fp8KVCacheDataTypeE1ELb0ELi512EEEvPfS2_PT_PKS3_PKT0_S9_ifPKiSB_iPKfiiiSD_SD_iiiii,"ax",@progbits
	.align	128
        .global         _ZN4vllm25paged_attention_v2_kernelIthLi256ELi32ELi128ELNS_18Fp8KVCacheDataTypeE1ELb0ELi512EEEvPfS2_PT_PKS3_PKT0_S9_ifPKiSB_iPKfiiiSD_SD_iiiii
        .type           _ZN4vllm25paged_attention_v2_kernelIthLi256ELi32ELi128ELNS_18Fp8KVCacheDataTypeE1ELb0ELi512EEEvPfS2_PT_PKS3_PKT0_S9_ifPKiSB_iPKfiiiSD_SD_iiiii,@function
        .size           _ZN4vllm25paged_attention_v2_kernelIthLi256ELi32ELi128ELNS_18Fp8KVCacheDataTypeE1ELb0ELi512EEEvPfS2_PT_PKS3_PKT0_S9_ifPKiSB_iPKfiiiSD_SD_iiiii,(.L_x_29785 - _ZN4vllm25paged_attention_v2_kernelIthLi256ELi32ELi128ELNS_18Fp8KVCacheDataTypeE1ELb0ELi512EEEvPfS2_PT_PKS3_PKT0_S9_ifPKiSB_iPKfiiiSD_SD_iiiii)
        .other          _ZN4vllm25paged_attention_v2_kernelIthLi256ELi32ELi128ELNS_18Fp8KVCacheDataTypeE1ELb0ELi512EEEvPfS2_PT_PKS3_PKT0_S9_ifPKiSB_iPKfiiiSD_SD_iiiii,@"STO_CUDA_ENTRY STV_DEFAULT"
_ZN4vllm25paged_attention_v2_kernelIthLi256ELi32ELi128ELNS_18Fp8KVCacheDataTypeE1ELb0ELi512EEEvPfS2_PT_PKS3_PKT0_S9_ifPKiSB_iPKfiiiSD_SD_iiiii:
.text._ZN4vllm25paged_attention_v2_kernelIthLi256ELi32ELi128ELNS_18Fp8KVCacheDataTypeE1ELb0ELi512EEEvPfS2_PT_PKS3_PKT0_S9_ifPKiSB_iPKfiiiSD_SD_iiiii:
        /* <DEDUP_REMOVED lines=46> */
.L_x_11891:
        /* <DEDUP_REMOVED lines=47> */
.L_x_11859:
        /* <DEDUP_REMOVED lines=11> */
.L_x_11858:
[----:B------:R-:W-:Y:S05]  /*0680*/  BSYNC B1 ;  /* 0x0000000000017941 */ /* 0x000fea0003800000 */
.L_x_11857:
        /* <DEDUP_REMOVED lines=14> */
.L_x_11862:
        /* <DEDUP_REMOVED lines=100> */
.L_x_11861:
[----:B------:R-:W-:Y:S05]  /*0db0*/  BSYNC B1 ;  /* 0x0000000000017941 */ /* 0x000fea0003800000 */
.L_x_11860:
        /* <DEDUP_REMOVED lines=55> */
.L_x_11864:
[----:B------:R-:W-:Y:S05]  /*1130*/  BSYNC B1 ;  /* 0x0000000000017941 */ /* 0x000fea0003800000 */
.L_x_11863:
        /* <DEDUP_REMOVED lines=26> */
.L_x_11856:
[----:B------:R-:W-:Y:S05]  /*12e0*/  BSYNC B0 ;  /* 0x0000000000007941 */ /* 0x000fea0003800000 */
.L_x_11855:
        /* <DEDUP_REMOVED lines=55> */
.L_x_11869:
        /* <DEDUP_REMOVED lines=8> */
.L_x_11868:
[----:B------:R-:W-:Y:S05]  /*16e0*/  BSYNC B1 ;  /* 0x0000000000017941 */ /* 0x000fea0003800000 */
.L_x_11867:
        /* <DEDUP_REMOVED lines=14> */
.L_x_11872:
        /* <DEDUP_REMOVED lines=52> */
.L_x_11871:
[----:B------:R-:W-:Y:S05]  /*1b10*/  BSYNC B1 ;  /* 0x0000000000017941 */ /* 0x000fea0003800000 */
.L_x_11870:
        /* <DEDUP_REMOVED lines=31> */
.L_x_11874:
[----:B------:R-:W-:Y:S05]  /*1d10*/  BSYNC B1 ;  /* 0x0000000000017941 */ /* 0x000fea0003800000 */
.L_x_11873:
        /* <DEDUP_REMOVED lines=14> */
.L_x_11866:
[----:B------:R-:W-:Y:S05]  /*1e00*/  BSYNC B0 ;  /* 0x0000000000007941 */ /* 0x000fea0003800000 */
.L_x_11865:
        /* <DEDUP_REMOVED lines=26> */
.L_x_11876:
[----:B------:R-:W-:Y:S05]  /*1fb0*/  BSYNC B0 ;  /* 0x0000000000007941 */ /* 0x000fea0003800000 */
.L_x_11875:
        /* <DEDUP_REMOVED lines=63> */
.L_x_11878:
[----:B------:R-:W-:Y:S05]  /*23b0*/  BSYNC B0 ;  /* 0x0000000000007941 */ /* 0x000fea0003800000 */
.L_x_11877:
        /* <DEDUP_REMOVED lines=76> */
.L_x_11880:
[----:B------:R-:W-:Y:S05]  /*2880*/  BSYNC B0 ;  /* 0x0000000000007941 */ /* 0x000fea0003800000 */
.L_x_11879:
        /* <DEDUP_REMOVED lines=46> */
.L_x_11882:
[----:B------:R-:W-:Y:S05]  /*2b70*/  BSYNC B0 ;  /* 0x0000000000007941 */ /* 0x000fea0003800000 */
.L_x_11881:
        /* <DEDUP_REMOVED lines=77> */
.L_x_11884:
[----:B------:R-:W-:Y:S05]  /*3050*/  BSYNC B0 ;  /* 0x0000000000007941 */ /* 0x000fea0003800000 */
.L_x_11883:
        /* <DEDUP_REMOVED lines=246> */
.L_x_11853:
        /* <DEDUP_REMOVED lines=16> */
.L_x_11885:
[----:B------:R-:W-:Y:S05]  /*40c0*/  EXIT ;  /* 0x000000000000794d */ /* 0x000fea0003800000 */
.L_x_11854:
[----:B------:R-:W-:Y:S02]  /*40d0*/  IMAD.MOV.U32 R12, RZ, RZ, 0x10 ;  /* 0x00000010ff0c7424 */ /* 0x000fe400078e00ff */
[----:B------:R-:W-:Y:S02]  /*40e0*/  IMAD.MOV.U32 R11, RZ, RZ, 0x1f ;  /* 0x0000001fff0b7424 */ /* 0x000fe400078e00ff */
[----:B------:R-:W-:Y:S02]  /*40f0*/  IMAD.MOV.U32 R15, RZ, RZ, -0x1 ;  /* 0xffffffffff0f7424 */ /* 0x000fe400078e00ff */
[----:B------:R-:W-:-:S07]  /*4100*/  IMAD.MOV.U32 R2, RZ, RZ, -0x800001 ;  /* 0xff7fffffff027424 */ /* 0x000fce00078e00ff */
[----:B0-----:R-:W-:Y:S05]  /*4110*/  WARPSYNC.COLLECTIVE R15, `(.L_x_11886) ;  /* 0x000000000f087348 */ /* 0x001fea0003c00000 */
[----:B------:R1:W2:Y:S02]  /*4120*/  SHFL.BFLY P6, R14, R13, R12, R11 ;  /* 0x0c00000c0d0e7389 */ /* 0x0002a400000c000b */
[----:B012---:R-:W-:Y:S01]  /*4130*/  ENDCOLLECTIVE ;  /* 0x000000000000791b */ /* 0x007fe20003800000 */
.L_x_11886:
[----:B------:R-:W-:Y:S01]  /*4140*/  IMAD.MOV.U32 R12, RZ, RZ, 0x8 ;  /* 0x00000008ff0c7424 */ /* 0x000fe200078e00ff */
[----:B------:R-:W-:-:S05]  /*4150*/  FMNMX.FTZ R0, R14, -3.40282346638528859812e+38, !PT ;  /* 0xff7fffff0e007809 */ /* 0x000fca0007810000 */
[----:B------:R-:W-:-:S07]  /*4160*/  IMAD.MOV.U32 R13, RZ, RZ, R0 ;  /* 0x000000ffff0d7224 */ /* 0x000fce00078e0000 */
[----:B------:R-:W-:Y:S05]  /*4170*/  WARPSYNC.COLLECTIVE R15, `(.L_x_11887) ;  /* 0x000000000f087348 */ /* 0x000fea0003c00000 */
[----:B------:R0:W1:Y:S02]  /*4180*/  SHFL.BFLY P6, R14, R13, R12, R11 ;  /* 0x0c00000c0d0e7389 */ /* 0x00006400000c000b */
[----:B01----:R-:W-:Y:S01]  /*4190*/  ENDCOLLECTIVE ;  /* 0x000000000000791b */ /* 0x003fe20003800000 */
.L_x_11887:
[----:B------:R-:W-:Y:S01]  /*41a0*/  IMAD.MOV.U32 R12, RZ, RZ, 0x4 ;  /* 0x00000004ff0c7424 */ /* 0x000fe200078e00ff */
[----:B------:R-:W-:-:S05]  /*41b0*/  FMNMX.FTZ R3, R0, R14, !PT ;  /* 0x0000000e00037209 */ /* 0x000fca0007810000 */
[----:B------:R-:W-:-:S07]  /*41c0*/  IMAD.MOV.U32 R13, RZ, RZ, R3 ;  /* 0x000000ffff0d7224 */ /* 0x000fce00078e0003 */
[----:B------:R-:W-:Y:S05]  /*41d0*/  WARPSYNC.COLLECTIVE R15, `(.L_x_11888) ;  /* 0x000000000f087348 */ /* 0x000fea0003c00000 */
[----:B------:R0:W1:Y:S02]  /*41e0*/  SHFL.BFLY P6, R14, R13, R12, R11 ;  /* 0x0c00000c0d0e7389 */ /* 0x00006400000c000b */
[----:B01----:R-:W-:Y:S01]  /*41f0*/  ENDCOLLECTIVE ;  /* 0x000000000000791b */ /* 0x003fe20003800000 */
.L_x_11888:
[----:B------:R-:W-:Y:S01]  /*4200*/  IMAD.MOV.U32 R12, RZ, RZ, 0x2 ;  /* 0x00000002ff0c7424 */ /* 0x000fe200078e00ff */
[----:B------:R-:W-:-:S05]  /*4210*/  FMNMX.FTZ R4, R3, R14, !PT ;  /* 0x0000000e03047209 */ /* 0x000fca0007810000 */
[----:B------:R-:W-:-:S07]  /*4220*/  IMAD.MOV.U32 R13, RZ, RZ, R4 ;  /* 0x000000ffff0d7224 */ /* 0x000fce00078e0004 */
[----:B------:R-:W-:Y:S05]  /*4230*/  WARPSYNC.COLLECTIVE R15, `(.L_x_11889) ;  /* 0x000000000f087348 */ /* 0x000fea0003c00000 */
[----:B------:R0:W1:Y:S02]  /*4240*/  SHFL.BFLY P6, R14, R13, R12, R11 ;  /* 0x0c00000c0d0e7389 */ /* 0x00006400000c000b */
[----:B01----:R-:W-:Y:S01]  /*4250*/  ENDCOLLECTIVE ;  /* 0x000000000000791b */ /* 0x003fe20003800000 */
.L_x_11889:
[----:B------:R-:W-:Y:S01]  /*4260*/  IMAD.MOV.U32 R12, RZ, RZ, 0x1 ;  /* 0x00000001ff0c7424 */ /* 0x000fe200078e00ff */
[----:B------:R-:W-:-:S05]  /*4270*/  FMNMX.FTZ R5, R4, R14, !PT ;  /* 0x0000000e04057209 */ /* 0x000fca0007810000 */
[----:B------:R-:W-:-:S07]  /*4280*/  IMAD.MOV.U32 R13, RZ, RZ, R5 ;  /* 0x000000ffff0d7224 */ /* 0x000fce00078e0005 */
[----:B------:R-:W-:Y:S05]  /*4290*/  WARPSYNC.COLLECTIVE R15, `(.L_x_11890) ;  /* 0x000000000f087348 */ /* 0x000fea0003c00000 */
[----:B------:R0:W1:Y:S02]  /*42a0*/  SHFL.BFLY P6, R14, R13, R12, R11 ;  /* 0x0c00000c0d0e7389 */ /* 0x00006400000c000b */
[----:B01----:R-:W-:Y:S01]  /*42b0*/  ENDCOLLECTIVE ;  /* 0x000000000000791b */ /* 0x003fe20003800000 */
.L_x_11890:
[----:B------:R-:W-:Y:S05]  /*42c0*/  BRA `(.L_x_11891) ;  /* 0xffffffc000047947 */ /* 0x000fea000383ffff */
.L_x_11892:
        /* <DEDUP_REMOVED lines=11> */
.L_x_29785:


//--------------------- .text._ZN4vllm25paged_attention_v2_kernelIthLi192ELi32ELi128ELNS_18Fp8KVCacheDataTypeE1ELb0ELi512EEEvPfS2_PT_PKS3_PKT0_S9_ifPKiSB_iPKfiiiSD_SD_iiiii --------------------------
	.section	.text._ZN4vllm25paged_attention_v2_kernelIthLi192ELi32ELi128ELNS_18Fp8KVCacheDataTypeE1ELb0ELi512EEEvPfS2_PT_PKS3_PKT0_S9_ifPKiSB_iPKfiiiSD_SD_iiiii,"ax",@progbits
	.align	128
        .global         _ZN4vllm25paged_attention_v2_kernelIthLi192ELi32ELi128ELNS_18Fp8KVCacheDataTypeE1ELb0ELi512EEEvPfS2_PT_PKS3_PKT0_S9_ifPKiSB_iPKfiiiSD_SD_iiiii
        .type           _ZN4vllm25paged_attention_v2_kernelIthLi192ELi32ELi128ELNS_18Fp8KVCacheDataTypeE1ELb0ELi512EEEvPfS2_PT_PKS3_PKT0_S9_ifPKiSB_iPKfiiiSD_SD_iiiii,@function
        .size           _ZN4vllm25paged_attention_v2_kernelIthLi192ELi32ELi128ELNS_18Fp8KVCacheDataTypeE1ELb0ELi512EEEvPfS2_PT_PKS3_PKT0_S9_ifPKiSB_iPKfiiiSD_SD_iiiii,(.L_x_29786 - _ZN4vllm25paged_attention_v2_kernelIthLi192ELi32ELi128ELNS_18Fp8KVCacheDataTypeE1ELb0ELi512EEEvPfS2_PT_PKS3_PKT0_S9_ifPKiSB_iPKfiiiSD_SD_iiiii)
        .other          _ZN4vllm25paged_attention_v2_kernelIthLi192ELi32ELi128ELNS_18Fp8KVCacheDataTypeE1ELb0ELi512EEEvPfS2_PT_PKS3_PKT0_S9_ifPKiSB_iPKfiiiSD_SD_iiiii,@"STO_CUDA_ENTRY STV_DEFAULT"
_ZN4vllm25paged_attention_v2_kernelIthLi192ELi32ELi128ELNS_18Fp8KVCacheDataTypeE1ELb0ELi512EEEvPfS2_PT_PKS3_PKT0_S9_ifPKiSB_iPKfiiiSD_SD_iiiii:
.text._ZN4vllm25paged_attention_v2_kernelIthLi192ELi32ELi128ELNS_18Fp8KVCacheDataTypeE1ELb0ELi512EEEvPfS2_PT_PKS3_PKT0_S9_ifPKiSB_iPKfiiiSD_SD_iiiii:
        /* <DEDUP_REMOVED lines=46> */
.L_x_11931:
        /* <DEDUP_REMOVED lines=47> */
.L_x_11899:
        /* <DEDUP_REMOVED lines=11> */
.L_x_11898:
[----:B------:R-:W-:Y:S05]  /*0680*/  BSYNC B1 ;  /* 0x0000000000017941 */ /* 0x000fea0003800000 */
.L_x_11897:
        /* <DEDUP_REMOVED lines=14> */
.L_x_11902:
        /* <DEDUP_REMOVED lines=100> */
.L_x_11901:
[----:B------:R-:W-:Y:S05]  /*0db0*/  BSYNC B1 ;  /* 0x0000000000017941 */ /* 0x000fea0003800000 */
.L_x_11900:
        /* <DEDUP_REMOVED lines=55> */
.L_x_11904:
[----:B------:R-:W-:Y:S05]  /*1130*/  BSYNC B1 ;  /* 0x0000000000017941 */ /* 0x000fea0003800000 */
.L_x_11903:
        /* <DEDUP_REMOVED lines=26> */
.L_x_11896:
[----:B------:R-:W-:Y:S05]  /*12e0*/  BSYNC B0 ;  /* 0x0000000000007941 */ /* 0x000fea0003800000 */
.L_x_11895:
        /* <DEDUP_REMOVED lines=55> */
.L_x_11909:
        /* <DEDUP_REMOVED lines=8> */
.L_x_11908:
[----:B------:R-:W-:Y:S05]  /*16e0*/  BSYNC B1 ;  /* 0x0000000000017941 */ /* 0x000fea0003800000 */
.L_x_11907:
        /* <DEDUP_REMOVED lines=14> */
.L_x_11912:
        /* <DEDUP_REMOVED lines=52> */
.L_x_11911:
[----:B------:R-:W-:Y:S05]  /*1b10*/  BSYNC B1 ;  /* 0x0000000000017941 */ /* 0x000fea0003800000 */
.L_x_11910:
        /* <DEDUP_REMOVED lines=31> */
.L_x_11914:
[----:B------:R-:W-:Y:S05]  /*1d10*/  BSYNC B1 ;  /* 0x0000000000017941 */ /* 0x000fea0003800000 */
.L_x_11913:
        /* <DEDUP_REMOVED lines=14> */
.L_x_11906:
[----:B------:R-:W-:Y:S05]  /*1e00*/  BSYNC B0 ;  /* 0x0000000000007941 */ /* 0x000fea0003800000 */
.L_x_11905:
        /* <DEDUP_REMOVED lines=32> */
.L_x_11916:
[----:B------:R-:W-:Y:S05]  /*2010*/  BSYNC B0 ;  /* 0x0000000000007941 */ /* 0x000fea0003800000 */
.L_x_11915:
        /* <DEDUP_REMOVED lines=50> */
.L_x_11918:
[----:B------:R-:W-:Y:S05]  /*2340*/  BSYNC B0 ;  /* 0x0000000000007941 */ /* 0x000fea0003800000 */
.L_x_11917:
        /* <DEDUP_REMOVED lines=51> */
.L_x_11920:
[----:B------:R-:W-:Y:S05]  /*2680*/  BSYNC B0 ;  /* 0x0000000000007941 */ /* 0x000fea0003800000 */
.L_x_11919:
        /* <DEDUP_REMOVED lines=27> */
.L_x_11922:
[----:B------:R-:W-:Y:S05]  /*2840*/  BSYNC B0 ;  /* 0x0000000000007941 */ /* 0x000fea0003800000 */
.L_x_11921:
        /* <DEDUP_REMOVED lines=51> */
.L_x_11924:
[----:B------:R-:W-:Y:S05]  /*2b80*/  BSYNC B0 ;  /* 0x0000000000007941 */ /* 0x000fea0003800000 */
.L_x_11923:
        /* <DEDUP_REMOVED lines=186> */
.L_x_11893:
        /* <DEDUP_REMOVED lines=16> */
.L_x_11925:
[----:B------:R-:W-:Y:S05]  /*3830*/  EXIT ;  /* 0x000000000000794d */ /* 0x000fea0003800000 */
.L_x_11894:
[----:B------:R-:W-:Y:S01]  /*3840*/  IMAD.MOV.U32 R12, RZ, RZ, 0x10 ;  /* 0x00000010ff0c7424 */ /* 0x000fe200078e00ff */
[----:B------:R-:W-:Y:S01]  /*3850*/  MOV R11, 0x1f ;  /* 0x0000001f000b7802 */ /* 0x000fe20000000f00 */
[----:B------:R-:W-:Y:S02]  /*3860*/  IMAD.MOV.U32 R15, RZ, RZ, -0x1 ;  /* 0xffffffffff0f7424 */ /* 0x000fe400078e00ff */
[----:B------:R-:W-:-:S07]  /*3870*/  IMAD.MOV.U32 R2, RZ, RZ, -0x800001 ;  /* 0xff7fffffff027424 */ /* 0x000fce00078e00ff */
[----:B0-----:R-:W-:Y:S05]  /*3880*/  WARPSYNC.COLLECTIVE R15, `(.L_x_11926) ;  /* 0x000000000f087348 */ /* 0x001fea0003c00000 */
[----:B------:R1:W2:Y:S02]  /*3890*/  SHFL.BFLY P6, R14, R13, R12, R11 ;  /* 0x0c00000c0d0e7389 */ /* 0x0002a400000c000b */
[----:B012---:R-:W-:Y:S01]  /*38a0*/  ENDCOLLECTIVE ;  /* 0x000000000000791b */ /* 0x007fe20003800000 */
.L_x_11926:
[----:B------:R-:W-:Y:S01]  /*38b0*/  IMAD.MOV.U32 R12, RZ, RZ, 0x8 ;  /* 0x00000008ff0c7424 */ /* 0x000fe200078e00ff */
[----:B------:R-:W-:-:S05]  /*38c0*/  FMNMX.FTZ R0, R14, -3.40282346638528859812e+38, !PT ;  /* 0xff7fffff0e007809 */ /* 0x000fca0007810000 */
[----:B------:R-:W-:-:S07]  /*38d0*/  IMAD.MOV.U32 R13, RZ, RZ, R0 ;  /* 0x000000ffff0d7224 */ /* 0x000fce00078e0000 */
[----:B------:R-:W-:Y:S05]  /*38e0*/  WARPSYNC.COLLECTIVE R15, `(.L_x_11927) ;  /* 0x000000000f087348 */ /* 0x000fea0003c00000 */
[----:B------:R0:W1:Y:S02]  /*38f0*/  SHFL.BFLY P6, R14, R13, R12, R11 ;  /* 0x0c00000c0d0e7389 */ /* 0x00006400000c000b */
[----:B01----:R-:W-:Y:S01]  /*3900*/  ENDCOLLECTIVE ;  /* 0x000000000000791b */ /* 0x003fe20003800000 */
.L_x_11927:
[----:B------:R-:W-:Y:S01]  /*3910*/  IMAD.MOV.U32 R12, RZ, RZ, 0x4 ;  /* 0x00000004ff0c7424 */ /* 0x000fe200078e00ff */
[----:B------:R-:W-:-:S04]  /*3920*/  FMNMX.FTZ R3, R0, R14, !PT ;  /* 0x0000000e00037209 */ /* 0x000fc80007810000 */
[----:B------:R-:W-:-:S07]  /*3930*/  MOV R13, R3 ;  /* 0x00000003000d7202 */ /* 0x000fce0000000f00 */
[----:B------:R-:W-:Y:S05]  /*3940*/  WARPSYNC.COLLECTIVE R15, `(.L_x_11928) ;  /* 0x000000000f087348 */ /* 0x000fea0003c00000 */
[----:B------:R0:W1:Y:S02]  /*3950*/  SHFL.BFLY P6, R14, R13, R12, R11 ;  /* 0x0c00000c0d0e7389 */ /* 0x00006400000c000b */
[----:B01----:R-:W-:Y:S01]  /*3960*/  ENDCOLLECTIVE ;  /* 0x000000000000791b */ /* 0x003fe20003800000 */
.L_x_11928:
[----:B------:R-:W-:Y:S01]  /*3970*/  IMAD.MOV.U32 R12, RZ, RZ, 0x2 ;  /* 0x00000002ff0c7424 */ /* 0x000fe200078e00ff */
[----:B------:R-:W-:-:S05]  /*3980*/  FMNMX.FTZ R4, R3, R14, !PT ;  /* 0x0000000e03047209 */ /* 0x000fca0007810000 */
[----:B------:R-:W-:-:S07]  /*3990*/  IMAD.MOV.U32 R13, RZ, RZ, R4 ;  /* 0x000000ffff0d7224 */ /* 0x000fce00078e0004 */
[----:B------:R-:W-:Y:S05]  /*39a0*/  WARPSYNC.COLLECTIVE R15, `(.L_x_11929) ;  /* 0x000000000f087348 */ /* 0x000fea0003c00000 */
[----:B------:R0:W1:Y:S02]  /*39b0*/  SHFL.BFLY P6, R14, R13, R12, R11 ;  /* 0x0c00000c0d0e7389 */ /* 0x00006400000c000b */
[----:B01----:R-:W-:Y:S01]  /*39c0*/  ENDCOLLECTIVE ;  /* 0x000000000000791b */ /* 0x003fe20003800000 */
.L_x_11929:
[----:B------:R-:W-:Y:S01]  /*39d0*/  IMAD.MOV.U32 R12, RZ, RZ, 0x1 ;  /* 0x00000001ff0c7424 */ /* 0x000fe200078e00ff */
[----:B------:R-:W-:-:S04]  /*39e0*/  FMNMX.FTZ R5, R4, R14, !PT ;  /* 0x0000000e04057209 */ /* 0x000fc80007810000 */
[----:B------:R-:W-:-:S07]  /*39f0*/  MOV R13, R5 ;  /* 0x00000005000d7202 */ /* 0x000fce0000000f00 */
[----:B------:R-:W-:Y:S05]  /*3a00*/  WARPSYNC.COLLECTIVE R15, `(.L_x_11930) ;  /* 0x000000000f087348 */ /* 0x000fea0003c00000 */
[----:B------:R0:W1:Y:S02]  /*3a10*/  SHFL.BFLY P6, R14, R13, R12, R11 ;  /* 0x0c00000c0d0e7389 */ /* 0x00006400000c000b */
[----:B01----:R-:W-:Y:S01]  /*3a20*/  ENDCOLLECTIVE ;  /* 0x000000000000791b */ /* 0x003fe20003800000 */
.L_x_11930:
[----:B------:R-:W-:Y:S05]  /*3a30*/  BRA `(.L_x_11931) ;  /* 0xffffffc800287947 */ /* 0x000fea000383ffff */
.L_x_11932:
        /* <DEDUP_REMOVED lines=12> */
.L_x_29786:


//--------------------- .text._ZN4vllm25paged_attention_v2_kernelIthLi128ELi32ELi128ELNS_18Fp8KVCacheDataTypeE1ELb0ELi512EEEvPfS2_PT_PKS3_PKT0_S9_ifPKiSB_iPKfiiiSD_SD_iiiii --------------------------
	.section	.text._ZN4vllm25paged_attention_v2_kernelIthLi128ELi32ELi128ELNS_18Fp8KVCacheDataTypeE1ELb0ELi512EEEvPfS2_PT_PKS3_PKT0_S9_ifPKiSB_iPKfiiiSD_SD_iiiii,"ax",@progbits
	.align	128
        .global         _ZN4vllm25paged_attention_v2_kernelIthLi128ELi32ELi128ELNS_18Fp8KVCacheDataTypeE1ELb0ELi512EEEvPfS2_PT_PKS3_PKT0_S9_ifPKiSB_iPKfiiiSD_SD_iiiii
        .type           _ZN4vllm25paged_attention_v2_kernelIthLi128ELi32ELi128ELNS_18Fp8KVCacheDataTypeE1ELb0ELi512EEEvPfS2_PT_PKS3_PKT0_S9_ifPKiSB_iPKfiiiSD_SD_iiiii,@function
        .size           _ZN4vllm25paged_attention_v2_kernelIthLi128ELi32ELi128ELNS_18Fp8KVCacheDataTypeE1ELb0ELi512EEEvPfS2_PT_PKS3_PKT0_S9_ifPKiSB_iPKfiiiSD_SD_iiiii,(.L_x_29787 - _ZN4vllm25paged_attention_v2_kernelIthLi128ELi32ELi128ELNS_18Fp8KVCacheDataTypeE1ELb0ELi512EEEvPfS2_PT_PKS3_PKT0_S9_ifPKiSB_iPKfiiiSD_SD_iiiii)
        .other          _ZN4vllm25paged_attention_v2_kernelIthLi128ELi32ELi128ELNS_18Fp8KVCacheDataTypeE1ELb0ELi512EEEvPfS2_PT_PKS3_PKT0_S9_ifPKiSB_iPKfiiiSD_SD_iiiii,@"STO_CUDA_ENTRY STV_DEFAULT"
_ZN4vllm25paged_attention_v2_kernelIthLi128ELi32ELi128ELNS_18Fp8KVCacheDataTypeE1ELb0ELi512EEEvPfS2_PT_PKS3_PKT0_S9_ifPKiSB_iPKfiiiSD_SD_iiiii:
.text._ZN4vllm25paged_attention_v2_kernelIthLi128ELi32ELi128ELNS_18Fp8KVCacheDataTypeE1ELb0ELi512EEEvPfS2_PT_PKS3_PKT0_S9_ifPKiSB_iPKfiiiSD_SD_iiiii:
        /* <DEDUP_REMOVED lines=46> */
.L_x_11971:
        /* <DEDUP_REMOVED lines=47> */
.L_x_11939:
        /* <DEDUP_REMOVED lines=11> */
.L_x_11938:
[----:B------:R-:W-:Y:S05]  /*0680*/  BSYNC B1 ;  /* 0x0000000000017941 */ /* 0x000fea0003800000 */
.L_x_11937:
        /* <DEDUP_REMOVED lines=14> */
.L_x_11942:
        /* <DEDUP_REMOVED lines=100> */
.L_x_11941:
[----:B------:R-:W-:Y:S05]  /*0db0*/  BSYNC B1 ;  /* 0x0000000000017941 */ /* 0x000fea0003800000 */
.L_x_11940:
        /* <DEDUP_REMOVED lines=55> */
.L_x_11944:
[----:B------:R-:W-:Y:S05]  /*1130*/  BSYNC B1 ;  /* 0x0000000000017941 */ /* 0x000fea0003800000 */
.L_x_11943:
        /* <DEDUP_REMOVED lines=26> */
.L_x_11936:
[----:B------:R-:W-:Y:S05]  /*12e0*/  BSYNC B0 ;  /* 0x0000000000007941 */ /* 0x000fea0003800000 */
.L_x_11935:
        /* <DEDUP_REMOVED lines=55> */
.L_x_11949:
        /* <DEDUP_REMOVED lines=8> */
.L_x_11948:
[----:B------:R-:W-:Y:S05]  /*16e0*/  BSYNC B1 ;  /* 0x0000000000017941 */ /* 0x000fea0003800000 */
.L_x_11947:
        /* <DEDUP_REMOVED lines=14> */
.L_x_11952:
        /* <DEDUP_REMOVED lines=52> */
.L_x_11951:
[----:B------:R-:W-:Y:S05]  /*1b10*/  BSYNC B1 ;  /* 0x0000000000017941 */ /* 0x000fea0003800000 */
.L_x_11950:
        /* <DEDUP_REMOVED lines=31> */
.L_x_11954:
[----:B------:R-:W-:Y:S05]  /*1d10*/  BSYNC B1 ;  /* 0x0000000000017941 */ /* 0x000fea0003800000 */
.L_x_11953:
        /* <DEDUP_REMOVED lines=14> */
.L_x_11946:
[----:B------:R-:W-:Y:S05]  /*1e00*/  BSYNC B0 ;  /* 0x0000000000007941 */ /* 0x000fea0003800000 */
.L_x_11945:
        /* <DEDUP_REMOVED lines=25> */
.L_x_11956:
[----:B------:R-:W-:Y:S05]  /*1fa0*/  BSYNC B0 ;  /* 0x0000000000007941 */ /* 0x000fea0003800000 */
.L_x_11955:
        /* <DEDUP_REMOVED lines=46> */
.L_x_11958:
[----:B------:R-:W-:Y:S05]  /*2290*/  BSYNC B0 ;  /* 0x0000000000007941 */ /* 0x000fea0003800000 */
.L_x_11957:
        /* <DEDUP_REMOVED lines=35> */
.L_x_11960:
[----:B------:R-:W-:Y:S05]  /*24d0*/  BSYNC B0 ;  /* 0x0000000000007941 */ /* 0x000fea0003800000 */
.L_x_11959:
        /* <DEDUP_REMOVED lines=19> */
.L_x_11962:
[----:B------:R-:W-:Y:S05]  /*2610*/  BSYNC B0 ;  /* 0x0000000000007941 */ /* 0x000fea0003800000 */
.L_x_11961:
        /* <DEDUP_REMOVED lines=36> */
.L_x_11964:
[----:B------:R-:W-:Y:S05]  /*2860*/  BSYNC B0 ;  /* 0x0000000000007941 */ /* 0x000fea0003800000 */
.L_x_11963:
        /* <DEDUP_REMOVED lines=131> */
.L_x_11933:
        /* <DEDUP_REMOVED lines=16> */
.L_x_11965:
[----:B------:R-:W-:Y:S05]  /*31a0*/  EXIT ;  /* 0x000000000000794d */ /* 0x000fea0003800000 */
.L_x_11934:
[----:B------:R-:W-:Y:S01]  /*31b0*/  IMAD.MOV.U32 R12, RZ, RZ, 0x10 ;  /* 0x00000010ff0c7424 */ /* 0x000fe200078e00ff */
[----:B------:R-:W-:Y:S01]  /*31c0*/  MOV R11, 0x1f ;  /* 0x0000001f000b7802 */ /* 0x000fe20000000f00 */
[----:B------:R-:W-:Y:S01]  /*31d0*/  IMAD.MOV.U32 R15, RZ, RZ, -0x1 ;  /* 0xffffffffff0f7424 */ /* 0x000fe200078e00ff */
[----:B------:R-:W-:-:S07]  /*31e0*/  MOV R2, 0xff7fffff ;  /* 0xff7fffff00027802 */ /* 0x000fce0000000f00 */
[----:B0-----:R-:W-:Y:S05]  /*31f0*/  WARPSYNC.COLLECTIVE R15, `(.L_x_11966) ;  /* 0x000000000f087348 */ /* 0x001fea0003c00000 */
[----:B------:R1:W2:Y:S02]  /*3200*/  SHFL.BFLY P6, R14, R13, R12, R11 ;  /* 0x0c00000c0d0e7389 */ /* 0x0002a400000c000b */
[----:B012---:R-:W-:Y:S01]  /*3210*/  ENDCOLLECTIVE ;  /* 0x000000000000791b */ /* 0x007fe20003800000 */
.L_x_11966:
[----:B------:R-:W-:Y:S01]  /*3220*/  IMAD.MOV.U32 R12, RZ, RZ, 0x8 ;  /* 0x00000008ff0c7424 */ /* 0x000fe200078e00ff */
[----:B------:R-:W-:-:S04]  /*3230*/  FMNMX.FTZ R0, R14, -3.40282346638528859812e+38, !PT ;  /* 0xff7fffff0e007809 */ /* 0x000fc80007810000 */
[----:B------:R-:W-:-:S07]  /*3240*/  MOV R13, R0 ;  /* 0x00000000000d7202 */ /* 0x000fce0000000f00 */
[----:B------:R-:W-:Y:S05]  /*3250*/  WARPSYNC.COLLECTIVE R15, `(.L_x_11967) ;  /* 0x000000000f087348 */ /* 0x000fea0003c00000 */
[----:B------:R0:W1:Y:S02]  /*3260*/  SHFL.BFLY P6, R14, R13, R12, R11 ;  /* 0x0c00000c0d0e7389 */ /* 0x00006400000c000b */
[----:B01----:R-:W-:Y:S01]  /*3270*/  ENDCOLLECTIVE ;  /* 0x000000000000791b */ /* 0x003fe20003800000 */
.L_x_11967:
[----:B------:R-:W-:Y:S01]  /*3280*/  IMAD.MOV.U32 R12, RZ, RZ, 0x4 ;  /* 0x00000004ff0c7424 */ /* 0x000fe200078e00ff */
[----:B------:R-:W-:-:S04]  /*3290*/  FMNMX.FTZ R3, R0, R14, !PT ;  /* 0x0000000e00037209 */ /* 0x000fc80007810000 */
[----:B------:R-:W-:-:S07]  /*32a0*/  MOV R13, R3 ;  /* 0x00000003000d7202 */ /* 0x000fce0000000f00 */
[----:B------:R-:W-:Y:S05]  /*32b0*/  WARPSYNC.COLLECTIVE R15, `(.L_x_11968) ;  /* 0x000000000f087348 */ /* 0x000fea0003c00000 */
[----:B------:R0:W1:Y:S02]  /*32c0*/  SHFL.BFLY P6, R14, R13, R12, R11 ;  /* 0x0c00000c0d0e7389 */ /* 0x00006400000c000b */
[----:B01----:R-:W-:Y:S01]  /*32d0*/  ENDCOLLECTIVE ;  /* 0x000000000000791b */ /* 0x003fe20003800000 */
.L_x_11968:
[----:B------:R-:W-:Y:S01]  /*32e0*/  IMAD.MOV.U32 R12, RZ, RZ, 0x2 ;  /* 0x00000002ff0c7424 */ /* 0x000fe200078e00ff */
[----:B------:R-:W-:-:S04]  /*32f0*/  FMNMX.FTZ R4, R3, R14, !PT ;  /* 0x0000000e03047209 */ /* 0x000fc80007810000 */
[----:B------:R-:W-:-:S07]  /*3300*/  MOV R13, R4 ;  /* 0x00000004000d7202 */ /* 0x000fce0000000f00 */
[----:B------:R-:W-:Y:S05]  /*3310*/  WARPSYNC.COLLECTIVE R15, `(.L_x_11969) ;  /* 0x000000000f087348 */ /* 0x000fea0003c00000 */
[----:B------:R0:W1:Y:S02]  /*3320*/  SHFL.BFLY P6, R14, R13, R12, R11 ;  /* 0x0c00000c0d0e7389 */ /* 0x00006400000c000b */
[----:B01----:R-:W-:Y:S01]  /*3330*/  ENDCOLLECTIVE ;  /* 0x000000000000791b */ /* 0x003fe20003800000 */
.L_x_11969:
[----:B------:R-:W-:Y:S01]  /*3340*/  IMAD.MOV.U32 R12, RZ, RZ, 0x1 ;  /* 0x00000001ff0c7424 */ /* 0x000fe200078e00ff */
[----:B------:R-:W-:-:S04]  /*3350*/  FMNMX.FTZ R5, R4, R14, !PT ;  /* 0x0000000e04057209 */ /* 0x000fc80007810000 */
[----:B------:R-:W-:-:S07]  /*3360*/  MOV R13, R5 ;  /* 0x00000005000d7202 */ /* 0x000fce0000000f00 */
[----:B------:R-:W-:Y:S05]  /*3370*/  WARPSYNC.COLLECTIVE R15, `(.L_x_11970) ;  /* 0x000000000f087348 */ /* 0x000fea0003c00000 */
[----:B------:R0:W1:Y:S02]  /*3380*/  SHFL.BFLY P6, R14, R13, R12, R11 ;  /* 0x0c00000c0d0e7389 */ /* 0x00006400000c000b */
[----:B01----:R-:W-:Y:S01]  /*3390*/  ENDCOLLECTIVE ;  /* 0x000000000000791b */ /* 0x003fe20003800000 */
.L_x_11970:
[----:B------:R-:W-:Y:S05]  /*33a0*/  BRA `(.L_x_11971) ;  /* 0xffffffcc00cc7947 */ /* 0x000fea000383ffff */
.L_x_11972:
        /* <DEDUP_REMOVED lines=13> */
.L_x_29787:


//--------------------- .text._ZN4vllm25paged_attention_v2_kernelIthLi120ELi32ELi128ELNS_18Fp8KVCacheDataTypeE1ELb0ELi512EEEvPfS2_PT_PKS3_PKT0_S9_ifPKiSB_iPKfiiiSD_SD_iiiii --------------------------
	.section	.text._ZN4vllm25paged_attention_v2_kernelIthLi120ELi32ELi128ELNS_18Fp8KVCacheDataTypeE1ELb0ELi512EEEvPfS2_PT_PKS3_PKT0_S9_ifPKiSB_iPKfiiiSD_SD_iiiii,"ax",@progbits
	.align	128
        .global         _ZN4vllm25paged_attention_v2_kernelIthLi120ELi32ELi128ELNS_18Fp8KVCacheDataTypeE1ELb0ELi512EEEvPfS2_PT_PKS3_PKT0_S9_ifPKiSB_iPKfiiiSD_SD_iiiii
        .type           _ZN4vllm25paged_attention_v2_kernelIthLi120ELi32ELi128ELNS_18Fp8KVCacheDataTypeE1ELb0ELi512EEEvPfS2_PT_PKS3_PKT0_S9_ifPKiSB_iPKfiiiSD_SD_iiiii,@function
        .size           _ZN4vllm25paged_attention_v2_kernelIthLi120ELi32ELi128ELNS_18Fp8KVCacheDataTypeE1ELb0ELi512EEEvPfS2_PT_PKS3_PKT0_S9_ifPKiSB_iPKfiiiSD_SD_iiiii,(.L_x_29788 - _ZN4vllm25paged_attention_v2_kernelIthLi120ELi32ELi128ELNS_18Fp8KVCacheDataTypeE1ELb0ELi512EEEvPfS2_PT_PKS3_PKT0_S9_ifPKiSB_iPKfiiiSD_SD_iiiii)
        .other          _ZN4vllm25paged_attention_v2_kernelIthLi120ELi32ELi128ELNS_18Fp8KVCacheDataTypeE1ELb0ELi512EEEvPfS2_PT_PKS3_PKT0_S9_ifPKiSB_iPKfiiiSD_SD_iiiii,@"STO_CUDA_ENTRY STV_DEFAULT"
_ZN4vllm25paged_attention_v2_kernelIthLi120ELi32ELi128ELNS_18Fp8KVCacheDataTypeE1ELb0ELi512EEEvPfS2_PT_PKS3_PKT0_S9_ifPKiSB_iPKfiiiSD_SD_iiiii:
.text._ZN4vllm25paged_attention_v2_kernelIthLi120ELi32ELi128ELNS_18Fp8KVCacheDataTypeE1ELb0ELi512EEEvPfS2_PT_PKS3_PKT0_S9_ifPKiSB_iPKfiiiSD_SD_iiiii:
        /* <DEDUP_REMOVED lines=46> */
.L_x_12011:
        /* <DEDUP_REMOVED lines=47> */
.L_x_11979:
        /* <DEDUP_REMOVED lines=11> */
.L_x_11978:
[----:B------:R-:W-:Y:S05]  /*0680*/  BSYNC B1 ;  /* 0x0000000000017941 */ /* 0x000fea0003800000 */
.L_x_11977:
        /* <DEDUP_REMOVED lines=14> */
.L_x_11982:
        /* <DEDUP_REMOVED lines=100> */
.L_x_11981:
[----:B------:R-:W-:Y:S05]  /*0db0*/  BSYNC B1 ;  /* 0x0000000000017941 */ /* 0x000fea0003800000 */
.L_x_11980:
        /* <DEDUP_REMOVED lines=55> */
.L_x_11984:
[----:B------:R-:W-:Y:S05]  /*1130*/  BSYNC B1 ;  /* 0x0000000000017941 */ /* 0x000fea0003800000 */
.L_x_11983:
        /* <DEDUP_REMOVED lines=26> */
.L_x_11976:
[----:B------:R-:W-:Y:S05]  /*12e0*/  BSYNC B0 ;  /* 0x0000000000007941 */ /* 0x000fea0003800000 */
.L_x_11975:
        /* <DEDUP_REMOVED lines=55> */
.L_x_11989:
        /* <DEDUP_REMOVED lines=8> */
.L_x_11988:
[----:B------:R-:W-:Y:S05]  /*16e0*/  BSYNC B1 ;  /* 0x0000000000017941 */ /* 0x000fea0003800000 */
.L_x_11987:
        /* <DEDUP_REMOVED lines=14> */
.L_x_11992:
        /* <DEDUP_REMOVED lines=52> */
.L_x_11991:
[----:B------:R-:W-:Y:S05]  /*1b10*/  BSYNC B1 ;  /* 0x0000000000017941 */ /* 0x000fea0003800000 */
.L_x_11990:
        /* <DEDUP_REMOVED lines=31> */
.L_x_11994:
[----:B------:R-:W-:Y:S05]  /*1d10*/  BSYNC B1 ;  /* 0x0000000000017941 */ /* 0x000fea0003800000 */
.L_x_11993:
        /* <DEDUP_REMOVED lines=14> */
.L_x_11986:
[----:B------:R-:W-:Y:S05]  /*1e00*/  BSYNC B0 ;  /* 0x0000000000007941 */ /* 0x000fea0003800000 */
.L_x_11985:
        /* <DEDUP_REMOVED lines=25> */
.L_x_11996:
[----:B------:R-:W-:Y:S05]  /*1fa0*/  BSYNC B0 ;  /* 0x0000000000007941 */ /* 0x000fea0003800000 */
.L_x_11995:
        /* <DEDUP_REMOVED lines=44> */
.L_x_11998:
[----:B------:R-:W-:Y:S05]  /*2270*/  BSYNC B0 ;  /* 0x0000000000007941 */ /* 0x000fea0003800000 */
.L_x_11997:
        /* <DEDUP_REMOVED lines=33> */
.L_x_12000:
[----:B------:R-:W-:Y:S05]  /*2490*/  BSYNC B0 ;  /* 0x0000000000007941 */ /* 0x000fea0003800000 */
.L_x_11999:
        /* <DEDUP_REMOVED lines=18> */
.L_x_12002:
[----:B------:R-:W-:Y:S05]  /*25c0*/  BSYNC B0 ;  /* 0x0000000000007941 */ /* 0x000fea0003800000 */
.L_x_12001:
        /* <DEDUP_REMOVED lines=34> */
.L_x_12004:
[----:B------:R-:W-:Y:S05]  /*27f0*/  BSYNC B0 ;  /* 0x0000000000007941 */ /* 0x000fea0003800000 */
.L_x_12003:
        /* <DEDUP_REMOVED lines=121> */
.L_x_11973:
        /* <DEDUP_REMOVED lines=16> */
.L_x_12005:
[----:B------:R-:W-:Y:S05]  /*3090*/  EXIT ;  /* 0x000000000000794d */ /* 0x000fea0003800000 */
.L_x_11974:
[----:B------:R-:W-:Y:S01]  /*30a0*/  HFMA2.MMA R11, -RZ, RZ, 0, 1.847743988037109375e-06 ;  /* 0x0000001fff0b7435 */ /* 0x000fe200000001ff */
[----:B------:R-:W-:Y:S01]  /*30b0*/  IMAD.MOV.U32 R12, RZ, RZ, 0x10 ;  /* 0x00000010ff0c7424 */ /* 0x000fe200078e00ff */
[----:B------:R-:W-:Y:S01]  /*30c0*/  MOV R2, 0xff7fffff ;  /* 0xff7fffff00027802 */ /* 0x000fe20000000f00 */
[----:B------:R-:W-:-:S08]  /*30d0*/  IMAD.MOV.U32 R15, RZ, RZ, -0x1 ;  /* 0xffffffffff0f7424 */ /* 0x000fd000078e00ff */
[----:B0-----:R-:W-:Y:S05]  /*30e0*/  WARPSYNC.COLLECTIVE R15, `(.L_x_12006) ;  /* 0x000000000f087348 */ /* 0x001fea0003c00000 */
[----:B------:R1:W2:Y:S02]  /*30f0*/  SHFL.BFLY P6, R14, R13, R12, R11 ;  /* 0x0c00000c0d0e7389 */ /* 0x0002a400000c000b */
[----:B012---:R-:W-:Y:S01]  /*3100*/  ENDCOLLECTIVE ;  /* 0x000000000000791b */ /* 0x007fe20003800000 */
.L_x_12006:
[----:B------:R-:W-:Y:S01]  /*3110*/  IMAD.MOV.U32 R12, RZ, RZ, 0x8 ;  /* 0x00000008ff0c7424 */ /* 0x000fe200078e00ff */
[----:B------:R-:W-:-:S04]  /*3120*/  FMNMX.FTZ R0, R14, -3.40282346638528859812e+38, !PT ;  /* 0xff7fffff0e007809 */ /* 0x000fc80007810000 */
[----:B------:R-:W-:-:S07]  /*3130*/  MOV R13, R0 ;  /* 0x00000000000d7202 */ /* 0x000fce0000000f00 */
[----:B------:R-:W-:Y:S05]  /*3140*/  WARPSYNC.COLLECTIVE R15, `(.L_x_12007) ;  /* 0x000000000f087348 */ /* 0x000fea0003c00000 */
[----:B------:R0:W1:Y:S02]  /*3150*/  SHFL.BFLY P6, R14, R13, R12, R11 ;  /* 0x0c00000c0d0e7389 */ /* 0x00006400000c000b */
[----:B01----:R-:W-:Y:S01]  /*3160*/  ENDCOLLECTIVE ;  /* 0x000000000000791b */ /* 0x003fe20003800000 */
.L_x_12007:
[----:B------:R-:W-:Y:S01]  /*3170*/  IMAD.MOV.U32 R12, RZ, RZ, 0x4 ;  /* 0x00000004ff0c7424 */ /* 0x000fe200078e00ff */
[----:B------:R-:W-:-:S04]  /*3180*/  FMNMX.FTZ R3, R0, R14, !PT ;  /* 0x0000000e00037209 */ /* 0x000fc80007810000 */
[----:B------:R-:W-:-:S07]  /*3190*/  MOV R13, R3 ;  /* 0x00000003000d7202 */ /* 0x000fce0000000f00 */
[----:B------:R-:W-:Y:S05]  /*31a0*/  WARPSYNC.COLLECTIVE R15, `(.L_x_12008) ;  /* 0x000000000f087348 */ /* 0x000fea0003c00000 */
[----:B------:R0:W1:Y:S02]  /*31b0*/  SHFL.BFLY P6, R14, R13, R12, R11 ;  /* 0x0c00000c0d0e7389 */ /* 0x00006400000c000b */
[----:B01----:R-:W-:Y:S01]  /*31c0*/  ENDCOLLECTIVE ;  /* 0x000000000000791b */ /* 0x003fe20003800000 */
.L_x_12008:
[----:B------:R-:W-:Y:S01]  /*31d0*/  IMAD.MOV.U32 R12, RZ, RZ, 0x2 ;  /* 0x00000002ff0c7424 */ /* 0x000fe200078e00ff */
[----:B------:R-:W-:-:S04]  /*31e0*/  FMNMX.FTZ R4, R3, R14, !PT ;  /* 0x0000000e03047209 */ /* 0x000fc80007810000 */
[----:B------:R-:W-:-:S07]  /*31f0*/  MOV R13, R4 ;  /* 0x00000004000d7202 */ /* 0x000fce0000000f00 */
[----:B------:R-:W-:Y:S05]  /*3200*/  WARPSYNC.COLLECTIVE R15, `(.L_x_12009) ;  /* 0x000000000f087348 */ /* 0x000fea0003c00000 */
[----:B------:R0:W1:Y:S02]  /*3210*/  SHFL.BFLY P6, R14, R13, R12, R11 ;  /* 0x0c00000c0d0e7389 */ /* 0x00006400000c000b */
[----:B01----:R-:W-:Y:S01]  /*3220*/  ENDCOLLECTIVE ;  /* 0x000000000000791b */ /* 0x003fe20003800000 */
.L_x_12009:
[----:B------:R-:W-:Y:S01]  /*3230*/  IMAD.MOV.U32 R12, RZ, RZ, 0x1 ;  /* 0x00000001ff0c7424 */ /* 0x000fe200078e00ff */
[----:B------:R-:W-:-:S04]  /*3240*/  FMNMX.FTZ R5, R4, R14, !PT ;  /* 0x0000000e04057209 */ /* 0x000fc80007810000 */
[----:B------:R-:W-:-:S07]  /*3250*/  MOV R13, R5 ;  /* 0x00000005000d7202 */ /* 0x000fce0000000f00 */
[----:B------:R-:W-:Y:S05]  /*3260*/  WARPSYNC.COLLECTIVE R15, `(.L_x_12010) ;  /* 0x000000000f087348 */ /* 0x000fea0003c00000 */
[----:B------:R0:W1:Y:S02]  /*3270*/  SHFL.BFLY P6, R14, R13, R12, R11 ;  /* 0x0c00000c0d0e7389 */ /* 0x00006400000c000b */
[----:B01----:R-:W-:Y:S01]  /*3280*/  ENDCOLLECTIVE ;  /* 0x000000000000791b */ /* 0x003fe20003800000 */
.L_x_12010:
[----:B------:R-:W-:Y:S05]  /*3290*/  BRA `(.L_x_12011) ;  /* 0xffffffd000107947 */ /* 0x000fea000383ffff */
.L_x_12012:
        /* <DEDUP_REMOVED lines=14> */
.L_x_29788:


//--------------------- .text._ZN4vllm25paged_attention_v2_kernelIthLi112ELi32ELi128ELNS_18Fp8KVCacheDataTypeE1ELb0ELi512EEEvPfS2_PT_PKS3_PKT0_S9_ifPKiSB_iPKfiiiSD_SD_iiiii --------------------------
	.section	.text._ZN4vllm25paged_attention_v2_kernelIthLi112ELi32ELi128ELNS_18Fp8KVCacheDataTypeE1ELb0ELi512EEEvPfS2_PT_PKS3_PKT0_S9_ifPKiSB_iPKfiiiSD_SD_iiiii,"ax",@progbits
	.align	128
        .global         _ZN4vllm25paged_attention_v2_kernelIthLi112ELi32ELi128ELNS_18Fp8KVCacheDataTypeE1ELb0ELi512EEEvPfS2_PT_PKS3_PKT0_S9_ifPKiSB_iPKfiiiSD_SD_iiiii
        .type           _ZN4vllm25paged_attention_v2_kernelIthLi112ELi32ELi128ELNS_18Fp8KVCacheDataTypeE1ELb0ELi512EEEvPfS2_PT_PKS3_PKT0_S9_ifPKiSB_iPKfiiiSD_SD_iiiii,@function
        .size           _ZN4vllm25paged_attention_v2_kernelIthLi112ELi32ELi128ELNS_18Fp8KVCacheDataTypeE1ELb0ELi512EEEvPfS2_PT_PKS3_PKT0_S9_ifPKiSB_iPKfiiiSD_SD_iiiii,(.L_x_29789 - _ZN4vllm25paged_attention_v2_kernelIthLi112ELi32ELi128ELNS_18Fp8KVCacheDataTypeE1ELb0ELi512EEEvPfS2_PT_PKS3_PKT0_S9_ifPKiSB_iPKfiiiSD_SD_iiiii)
        .other          _ZN4vllm25paged_attention_v2_kernelIthLi112ELi32ELi128ELNS_18Fp8KVCacheDataTypeE1ELb0ELi512EEEvPfS2_PT_PKS3_PKT0_S9_ifPKiSB_iPKfiiiSD_SD_iiiii,@"STO_CUDA_ENTRY STV_DEFAULT"
_ZN4vllm25paged_attention_v2_kernelIthLi112ELi32ELi128ELNS_18Fp8KVCacheDataTypeE1ELb0ELi512EEEvPfS2_PT_PKS3_PKT0_S9_ifPKiSB_iPKfiiiSD_SD_iiiii:
.text._ZN4vllm25paged_attention_v2_kernelIthLi112ELi32ELi128ELNS_18Fp8KVCacheDataTypeE1ELb0ELi512EEEvPfS2_PT_PKS3_PKT0_S9_ifPKiSB_iPKfiiiSD_SD_iiiii:
        /* <DEDUP_REMOVED lines=46> */
.L_x_12051:
        /* <DEDUP_REMOVED lines=47> */
.L_x_12019:
        /* <DEDUP_REMOVED lines=11> */
.L_x_12018:
[----:B------:R-:W-:Y:S05]  /*0680*/  BSYNC B1 ;  /* 0x0000000000017941 */ /* 0x000fea0003800000 */
.L_x_12017:
        /* <DEDUP_REMOVED lines=14> */
.L_x_12022:
        /* <DEDUP_REMOVED lines=100> */
.L_x_12021:
[----:B------:R-:W-:Y:S05]  /*0db0*/  BSYNC B1 ;  /* 0x0000000000017941 */ /* 0x000fea0003800000 */
.L_x_12020:
        /* <DEDUP_REMOVED lines=55> */
.L_x_12024:
[----:B------:R-:W-:Y:S05]  /*1130*/  BSYNC B1 ;  /* 0x0000000000017941 */ /* 0x000fea0003800000 */
.L_x_12023:
        /* <DEDUP_REMOVED lines=26> */
.L_x_12016:
[----:B------:R-:W-:Y:S05]  /*12e0*/  BSYNC B0 ;  /* 0x0000000000007941 */ /* 0x000fea0003800000 */
.L_x_12015:
        /* <DEDUP_REMOVED lines=55> */
.L_x_12029:
        /* <DEDUP_REMOVED lines=8> */
.L_x_12028:
[----:B------:R-:W-:Y:S05]  /*16e0*/  BSYNC B1 ;  /* 0x0000000000017941 */ /* 0x000fea0003800000 */
.L_x_12027:
        /* <DEDUP_REMOVED lines=14> */
.L_x_12032:
        /* <DEDUP_REMOVED lines=52> */
.L_x_12031:
[----:B------:R-:W-:Y:S05]  /*1b10*/  BSYNC B1 ;  /* 0x0000000000017941 */ /* 0x000fea0003800000 */
.L_x_12030:
        /* <DEDUP_REMOVED lines=31> */
.L_x_12034:
[----:B------:R-:W-:Y:S05]  /*1d10*/  BSYNC B1 ;  /* 0x0000000000017941 */ /* 0x000fea0003800000 */
.L_x_12033:
        /* <DEDUP_REMOVED lines=14> */
.L_x_12026:
[----:B------:R-:W-:Y:S05]  /*1e00*/  BSYNC B0 ;  /* 0x0000000000007941 */ /* 0x000fea0003800000 */
.L_x_12025:
        /* <DEDUP_REMOVED lines=25> */
.L_x_12036:
[----:B------:R-:W-:Y:S05]  /*1fa0*/  BSYNC B0 ;  /* 0x0000000000007941 */ /* 0x000fea0003800000 */
.L_x_12035:
        /* <DEDUP_REMOVED lines=42> */
.L_x_12038:
[----:B------:R-:W-:Y:S05]  /*2250*/  BSYNC B0 ;  /* 0x0000000000007941 */ /* 0x000fea0003800000 */
.L_x_12037:
        /* <DEDUP_REMOVED lines=31> */
.L_x_12040:
[----:B------:R-:W-:Y:S05]  /*2450*/  BSYNC B0 ;  /* 0x0000000000007941 */ /* 0x000fea0003800000 */
.L_x_12039:
        /* <DEDUP_REMOVED lines=17> */
.L_x_12042:
[----:B------:R-:W-:Y:S05]  /*2570*/  BSYNC B0 ;  /* 0x0000000000007941 */ /* 0x000fea0003800000 */
.L_x_12041:
        /* <DEDUP_REMOVED lines=32> */
.L_x_12044:
[----:B------:R-:W-:Y:S05]  /*2780*/  BSYNC B0 ;  /* 0x0000000000007941 */ /* 0x000fea0003800000 */
.L_x_12043:
        /* <DEDUP_REMOVED lines=114> */
.L_x_12013:
        /* <DEDUP_REMOVED lines=16> */
.L_x_12045:
[----:B------:R-:W-:Y:S05]  /*2fb0*/  EXIT ;  /* 0x000000000000794d */ /* 0x000fea0003800000 */
.L_x_12014:
[----:B------:R-:W-:Y:S01]  /*2fc0*/  HFMA2.MMA R11, -RZ, RZ, 0, 1.847743988037109375e-06 ;  /* 0x0000001fff0b7435 */ /* 0x000fe200000001ff */
[----:B------:R-:W-:Y:S01]  /*2fd0*/  IMAD.MOV.U32 R12, RZ, RZ, 0x10 ;  /* 0x00000010ff0c7424 */ /* 0x000fe200078e00ff */
[----:B------:R-:W-:Y:S01]  /*2fe0*/  MOV R2, 0xff7fffff ;  /* 0xff7fffff00027802 */ /* 0x000fe20000000f00 */
[----:B------:R-:W-:-:S08]  /*2ff0*/  IMAD.MOV.U32 R15, RZ, RZ, -0x1 ;  /* 0xffffffffff0f7424 */ /* 0x000fd000078e00ff */
[----:B0-----:R-:W-:Y:S05]  /*3000*/  WARPSYNC.COLLECTIVE R15, `(.L_x_12046) ;  /* 0x000000000f087348 */ /* 0x001fea0003c00000 */
[----:B------:R1:W2:Y:S02]  /*3010*/  SHFL.BFLY P6, R14, R13, R12, R11 ;  /* 0x0c00000c0d0e7389 */ /* 0x0002a400000c000b */
[----:B012---:R-:W-:Y:S01]  /*3020*/  ENDCOLLECTIVE ;  /* 0x000000000000791b */ /* 0x007fe20003800000 */
.L_x_12046:
[----:B------:R-:W-:Y:S01]  /*3030*/  IMAD.MOV.U32 R12, RZ, RZ, 0x8 ;  /* 0x00000008ff0c7424 */ /* 0x000fe200078e00ff */
[----:B------:R-:W-:-:S04]  /*3040*/  FMNMX.FTZ R0, R14, -3.40282346638528859812e+38, !PT ;  /* 0xff7fffff0e007809 */ /* 0x000fc80007810000 */
[----:B------:R-:W-:-:S07]  /*3050*/  MOV R13, R0 ;  /* 0x00000000000d7202 */ /* 0x000fce0000000f00 */
[----:B------:R-:W-:Y:S05]  /*3060*/  WARPSYNC.COLLECTIVE R15, `(.L_x_12047) ;  /* 0x000000000f087348 */ /* 0x000fea0003c00000 */
[----:B------:R0:W1:Y:S02]  /*3070*/  SHFL.BFLY P6, R14, R13, R12, R11 ;  /* 0x0c00000c0d0e7389 */ /* 0x00006400000c000b */
[----:B01----:R-:W-:Y:S01]  /*3080*/  ENDCOLLECTIVE ;  /* 0x000000000000791b */ /* 0x003fe20003800000 */
.L_x_12047:
[----:B------:R-:W-:Y:S01]  /*3090*/  IMAD.MOV.U32 R12, RZ, RZ, 0x4 ;  /* 0x00000004ff0c7424 */ /* 0x000fe200078e00ff */
[----:B------:R-:W-:-:S04]  /*30a0*/  FMNMX.FTZ R3, R0, R14, !PT ;  /* 0x0000000e00037209 */ /* 0x000fc80007810000 */
[----:B------:R-:W-:-:S07]  /*30b0*/  MOV R13, R3 ;  /* 0x00000003000d7202 */ /* 0x000fce0000000f00 */
[----:B------:R-:W-:Y:S05]  /*30c0*/  WARPSYNC.COLLECTIVE R15, `(.L_x_12048) ;  /* 0x000000000f087348 */ /* 0x000fea0003c00000 */
[----:B------:R0:W1:Y:S02]  /*30d0*/  SHFL.BFLY P6, R14, R13, R12, R11 ;  /* 0x0c00000c0d0e7389 */ /* 0x00006400000c000b */
[----:B01----:R-:W-:Y:S01]  /*30e0*/  ENDCOLLECTIVE ;  /* 0x000000000000791b */ /* 0x003fe20003800000 */
.L_x_12048:
[----:B------:R-:W-:Y:S01]  /*30f0*/  IMAD.MOV.U32 R12, RZ, RZ, 0x2 ;  /* 0x00000002ff0c7424 */ /* 0x000fe200078e00ff */
[----:B------:R-:W-:-:S04]  /*3100*/  FMNMX.FTZ R4, R3, R14, !PT ;  /* 0x0000000e03047209 */ /* 0x000fc80007810000 */
[----:B------:R-:W-:-:S07]  /*3110*/  MOV R13, R4 ;  /* 0x00000004000d7202 */ /* 0x000fce0000000f00 */
[----:B------:R-:W-:Y:S05]  /*3120*/  WARPSYNC.COLLECTIVE R15, `(.L_x_12049) ;  /* 0x000000000f087348 */ /* 0x000fea0003c00000 */
[----:B------:R0:W1:Y:S02]  /*3130*/  SHFL.BFLY P6, R14, R13, R12, R11 ;  /* 0x0c00000c0d0e7389 */ /* 0x00006400000c000b */
[----:B01----:R-:W-:Y:S01]  /*3140*/  ENDCOLLECTIVE ;  /* 0x000000000000791b */ /* 0x003fe20003800000 */
.L_x_12049:
[----:B------:R-:W-:Y:S01]  /*3150*/  IMAD.MOV.U32 R12, RZ, RZ, 0x1 ;  /* 0x00000001ff0c7424 */ /* 0x000fe200078e00ff */
[----:B------:R-:W-:-:S04]  /*3160*/  FMNMX.FTZ R5, R4, R14, !PT ;  /* 0x0000000e04057209 */ /* 0x000fc80007810000 */
[----:B------:R-:W-:-:S07]  /*3170*/  MOV R13, R5 ;  /* 0x00000005000d7202 */ /* 0x000fce0000000f00 */
[----:B------:R-:W-:Y:S05]  /*3180*/  WARPSYNC.COLLECTIVE R15, `(.L_x_12050) ;  /* 0x000000000f087348 */ /* 0x000fea0003c00000 */
[----:B------:R0:W1:Y:S02]  /*3190*/  SHFL.BFLY P6, R14, R13, R12, R11 ;  /* 0x0c00000c0d0e7389 */ /* 0x00006400000c000b */
[----:B01----:R-:W-:Y:S01]  /*31a0*/  ENDCOLLECTIVE ;  /* 0x000000000000791b */ /* 0x003fe20003800000 */
.L_x_12050:
[----:B------:R-:W-:Y:S05]  /*31b0*/  BRA `(.L_x_12051) ;  /* 0xffffffd000487947 */ /* 0x000fea000383ffff */
.L_x_12052:
        /* <DEDUP_REMOVED lines=12> */
.L_x_29789:


//--------------------- .text._ZN4vllm25paged_attention_v2_kernelIthLi96ELi32ELi128ELNS_18Fp8KVCacheDataTypeE1ELb0ELi512EEEvPfS2_PT_PKS3_PKT0_S9_ifPKiSB_iPKfiiiSD_SD_iiiii --------------------------
	.section	.text._ZN4vllm25paged_attention_v2_kernelIthLi96ELi32ELi128ELNS_18Fp8KVCacheDataTypeE1ELb0ELi512EEEvPfS2_PT_PKS3_PKT0_S9_ifPKiSB_iPKfiiiSD_SD_iiiii,"ax",@progbits
	.align	128
        .global         _ZN4vllm25paged_attention_v2_kernelIthLi96ELi32ELi128ELNS_18Fp8KVCacheDataTypeE1ELb0ELi512EEEvPfS2_PT_PKS3_PKT0_S9_ifPKiSB_iPKfiiiSD_SD_iiiii
        .type           _ZN4vllm25paged_attention_v2_kernelIthLi96ELi32ELi128ELNS_18Fp8KVCacheDataTypeE1ELb0ELi512EEEvPfS2_PT_PKS3_PKT0_S9_ifPKiSB_iPKfiiiSD_SD_iiiii,@function
        .size           _ZN4vllm25paged_attention_v2_kernelIthLi96ELi32ELi128ELNS_18Fp8KVCacheDataTypeE1ELb0ELi512EEEvPfS2_PT_PKS3_PKT0_S9_ifPKiSB_iPKfiiiSD_SD_iiiii,(.L_x_29790 - _ZN4vllm25paged_attention_v2_kernelIthLi96ELi32ELi128ELNS_18Fp8KVCacheDataTypeE1ELb0ELi512EEEvPfS2_PT_PKS3_PKT0_S9_ifPKiSB_iPKfiiiSD_SD_iiiii)
        .other          _ZN4vllm25paged_attention_v2_kernelIthLi96ELi32ELi128ELNS_18Fp8KVCacheDataTypeE1ELb0ELi512EEEvPfS2_PT_PKS3_PKT0_S9_ifPKiSB_iPKfiiiSD_SD_iiiii,@"STO_CUDA_ENTRY STV_DEFAULT"
_ZN4vllm25paged_attention_v2_kernelIthLi96ELi32ELi128ELNS_18Fp8KVCacheDataTypeE1ELb0ELi512EEEvPfS2_PT_PKS3_PKT0_S9_ifPKiSB_iPKfiiiSD_SD_iiiii:
.text._ZN4vllm25paged_attention_v2_kernelIthLi96ELi32ELi128ELNS_18Fp8KVCacheDataTypeE1ELb0ELi512EEEvPfS2_PT_PKS3_PKT0_S9_ifPKiSB_iPKfiiiSD_SD_iiiii:
        /* <DEDUP_REMOVED lines=46> */
.L_x_12091:
        /* <DEDUP_REMOVED lines=47> */
.L_x_12059:
        /* <DEDUP_REMOVED lines=11> */
.L_x_12058:
[----:B------:R-:W-:Y:S05]  /*0680*/  BSYNC B1 ;  /* 0x0000000000017941 */ /* 0x000fea0003800000 */
.L_x_12057:
        /* <DEDUP_REMOVED lines=14> */
.L_x_12062:
        /* <DEDUP_REMOVED lines=100> */
.L_x_12061:
[----:B------:R-:W-:Y:S05]  /*0db0*/  BSYNC B1 ;  /* 0x0000000000017941 */ /* 0x000fea0003800000 */
.L_x_12060:
        /* <DEDUP_REMOVED lines=55> */
.L_x_12064:
[----:B------:R-:W-:Y:S05]  /*1130*/  BSYNC B1 ;  /* 0x0000000000017941 */ /* 0x000fea0003800000 */
.L_x_12063:
        /* <DEDUP_REMOVED lines=26> */
.L_x_12056:
[----:B------:R-:W-:Y:S05]  /*12e0*/  BSYNC B0 ;  /* 0x0000000000007941 */ /* 0x000fea0003800000 */
.L_x_12055:
        /* <DEDUP_REMOVED lines=55> */
.L_x_12069:
        /* <DEDUP_REMOVED lines=8> */
.L_x_12068:
[----:B------:R-:W-:Y:S05]  /*16e0*/  BSYNC B1 ;  /* 0x0000000000017941 */ /* 0x000fea0003800000 */
.L_x_12067:
        /* <DEDUP_REMOVED lines=14> */
.L_x_12072:
        /* <DEDUP_REMOVED lines=52> */
.L_x_12071:
[----:B------:R-:W-:Y:S05]  /*1b10*/  BSYNC B1 ;  /* 0x0000000000017941 */ /* 0x000fea0003800000 */
.L_x_12070:
        /* <DEDUP_REMOVED lines=31> */
.L_x_12074:
[----:B------:R-:W-:Y:S05]  /*1d10*/  BSYNC B1 ;  /* 0x0000000000017941 */ /* 0x000fea0003800000 */
.L_x_12073:
        /* <DEDUP_REMOVED lines=14> */
.L_x_12066:
[----:B------:R-:W-:Y:S05]  /*1e00*/  BSYNC B0 ;  /* 0x0000000000007941 */ /* 0x000fea0003800000 */
.L_x_12065:
        /* <DEDUP_REMOVED lines=23> */
.L_x_12076:
[----:B------:R-:W-:Y:S05]  /*1f80*/  BSYNC B0 ;  /* 0x0000000000007941 */ /* 0x000fea0003800000 */
.L_x_12075:
        /* <DEDUP_REMOVED lines=41> */
.L_x_12078:
[----:B------:R-:W-:Y:S05]  /*2220*/  BSYNC B0 ;  /* 0x0000000000007941 */ /* 0x000fea0003800000 */
.L_x_12077:
        /* <DEDUP_REMOVED lines=27> */
.L_x_12080:
[----:B------:R-:W-:Y:S05]  /*23e0*/  BSYNC B0 ;  /* 0x0000000000007941 */ /* 0x000fea0003800000 */
.L_x_12079:
        /* <DEDUP_REMOVED lines=15> */
.L_x_12082:
[----:B------:R-:W-:Y:S05]  /*24e0*/  BSYNC B0 ;  /* 0x0000000000007941 */ /* 0x000fea0003800000 */
.L_x_12081:
        /* <DEDUP_REMOVED lines=27> */
.L_x_12084:
[----:B------:R-:W-:Y:S05]  /*26a0*/  BSYNC B0 ;  /* 0x0000000000007941 */ /* 0x000fea0003800000 */
.L_x_12083:
        /* <DEDUP_REMOVED lines=99> */
.L_x_12053:
        /* <DEDUP_REMOVED lines=16> */
.L_x_12085:
[----:B------:R-:W-:Y:S05]  /*2de0*/  EXIT ;  /* 0x000000000000794d */ /* 0x000fea0003800000 */
.L_x_12054:
[----:B------:R-:W-:Y:S01]  /*2df0*/  HFMA2.MMA R11, -RZ, RZ, 0, 1.847743988037109375e-06 ;  /* 0x0000001fff0b7435 */ /* 0x000fe200000001ff */
[----:B------:R-:W-:Y:S01]  /*2e00*/  IMAD.MOV.U32 R12, RZ, RZ, 0x10 ;  /* 0x00000010ff0c7424 */ /* 0x000fe200078e00ff */
[----:B------:R-:W-:Y:S01]  /*2e10*/  MOV R2, 0xff7fffff ;  /* 0xff7fffff00027802 */ /* 0x000fe20000000f00 */
[----:B------:R-:W-:-:S08]  /*2e20*/  IMAD.MOV.U32 R15, RZ, RZ, -0x1 ;  /* 0xffffffffff0f7424 */ /* 0x000fd000078e00ff */
[----:B0-----:R-:W-:Y:S05]  /*2e30*/  WARPSYNC.COLLECTIVE R15, `(.L_x_12086) ;  /* 0x000000000f087348 */ /* 0x001fea0003c00000 */
[----:B------:R1:W2:Y:S02]  /*2e40*/  SHFL.BFLY P6, R14, R13, R12, R11 ;  /* 0x0c00000c0d0e7389 */ /* 0x0002a400000c000b */
[----:B012---:R-:W-:Y:S01]  /*2e50*/  ENDCOLLECTIVE ;  /* 0x000000000000791b */ /* 0x007fe20003800000 */
.L_x_12086:
[----:B------:R-:W-:Y:S01]  /*2e60*/  IMAD.MOV.U32 R12, RZ, RZ, 0x8 ;  /* 0x00000008ff0c7424 */ /* 0x000fe200078e00ff */
[----:B------:R-:W-:-:S04]  /*2e70*/  FMNMX.FTZ R0, R14, -3.40282346638528859812e+38, !PT ;  /* 0xff7fffff0e007809 */ /* 0x000fc80007810000 */
[----:B------:R-:W-:-:S07]  /*2e80*/  MOV R13, R0 ;  /* 0x00000000000d7202 */ /* 0x000fce0000000f00 */
[----:B------:R-:W-:Y:S05]  /*2e90*/  WARPSYNC.COLLECTIVE R15, `(.L_x_12087) ;  /* 0x000000000f087348 */ /* 0x000fea0003c00000 */
[----:B------:R0:W1:Y:S02]  /*2ea0*/  SHFL.BFLY P6, R14, R13, R12, R11 ;  /* 0x0c00000c0d0e7389 */ /* 0x00006400000c000b */
[----:B01----:R-:W-:Y:S01]  /*2eb0*/  ENDCOLLECTIVE ;  /* 0x000000000000791b */ /* 0x003fe20003800000 */
.L_x_12087:
[----:B------:R-:W-:Y:S01]  /*2ec0*/  IMAD.MOV.U32 R12, RZ, RZ, 0x4 ;  /* 0x00000004ff0c7424 */ /* 0x000fe200078e00ff */
[----:B------:R-:W-:-:S04]  /*2ed0*/  FMNMX.FTZ R3, R0, R14, !PT ;  /* 0x0000000e00037209 */ /* 0x000fc80007810000 */
[----:B------:R-:W-:-:S07]  /*2ee0*/  MOV R13, R3 ;  /* 0x00000003000d7202 */ /* 0x000fce0000000f00 */
[----:B------:R-:W-:Y:S05]  /*2ef0*/  WARPSYNC.COLLECTIVE R15, `(.L_x_12088) ;  /* 0x000000000f087348 */ /* 0x000fea0003c00000 */
[----:B------:R0:W1:Y:S02]  /*2f00*/  SHFL.BFLY P6, R14, R13, R12, R11 ;  /* 0x0c00000c0d0e7389 */ /* 0x00006400000c000b */
[----:B01----:R-:W-:Y:S01]  /*2f10*/  ENDCOLLECTIVE ;  /* 0x000000000000791b */ /* 0x003fe20003800000 */
.L_x_12088:
[----:B------:R-:W-:Y:S01]  /*2f20*/  IMAD.MOV.U32 R12, RZ, RZ, 0x2 ;  /* 0x00000002ff0c7424 */ /* 0x000fe200078e00ff */
[----:B------:R-:W-:-:S04]  /*2f30*/  FMNMX.FTZ R4, R3, R14, !PT ;  /* 0x0000000e03047209 */ /* 0x000fc80007810000 */
[----:B------:R-:W-:-:S07]  /*2f40*/  MOV R13, R4 ;  /* 0x00000004000d7202 */ /* 0x000fce0000000f00 */
[----:B------:R-:W-:Y:S05]  /*2f50*/  WARPSYNC.COLLECTIVE R15, `(.L_x_12089) ;  /* 0x000000000f087348 */ /* 0x000fea0003c00000 */
[----:B------:R0:W1:Y:S02]  /*2f60*/  SHFL.BFLY P6, R14, R13, R12, R11 ;  /* 0x0c00000c0d0e7389 */ /* 0x00006400000c000b */
[----:B01----:R-:W-:Y:S01]  /*2f70*/  ENDCOLLECTIVE ;  /* 0x000000000000791b */ /* 0x003fe20003800000 */
.L_x_12089:
[----:B------:R-:W-:Y:S01]  /*2f80*/  IMAD.MOV.U32 R12, RZ, RZ, 0x1 ;  /* 0x00000001ff0c7424 */ /* 0x000fe200078e00ff */
[----:B------:R-:W-:-:S04]  /*2f90*/  FMNMX.FTZ R5, R4, R14, !PT ;  /* 0x0000000e04057209 */ /* 0x000fc80007810000 */
[----:B------:R-:W-:-:S07]  /*2fa0*/  MOV R13, R5 ;  /* 0x00000005000d7202 */ /* 0x000fce0000000f00 */
[----:B------:R-:W-:Y:S05]  /*2fb0*/  WARPSYNC.COLLECTIVE R15, `(.L_x_12090) ;  /* 0x000000000f087348 */ /* 0x000fea0003c00000 */
[----:B------:R0:W1:Y:S02]  /*2fc0*/  SHFL.BFLY P6, R14, R13, R12, R11 ;  /* 0x0c00000c0d0e7389 */ /* 0x00006400000c000b */
[----:B01----:R-:W-:Y:S01]  /*2fd0*/  ENDCOLLECTIVE ;  /* 0x000000000000791b */ /* 0x003fe20003800000 */
.L_x_12090:
[----:B------:R-:W-:Y:S05]  /*2fe0*/  BRA `(.L_x_12091) ;  /* 0xffffffd000bc7947 */ /* 0x000fea000383ffff */
.L_x_12092:
        /* <DEDUP_REMOVED lines=9> */
.L_x_29790:


//--------------------- .text._ZN4vllm25paged_attention_v2_kernelIthLi80ELi32ELi128ELNS_18Fp8KVCacheDataTypeE1ELb0ELi512EEEvPfS2_PT_PKS3_PKT0_S9_ifPKiSB_iPKfiiiSD_SD_iiiii --------------------------
	.section	.text._ZN4vllm25paged_attention_v2_kernelIthLi80ELi32ELi128ELNS_18Fp8KVCacheDataTypeE1ELb0ELi512EEEvPfS2_PT_PKS3_PKT0_S9_ifPKiSB_iPKfiiiSD_SD_iiiii,"ax",@progbits
	.align	128
        .global         _ZN4vllm25paged_attention_v2_kernelIthLi80ELi32ELi128ELNS_18Fp8KVCacheDataTypeE1ELb0ELi512EEEvPfS2_PT_PKS3_PKT0_S9_ifPKiSB_iPKfiiiSD_SD_iiiii
        .type           _ZN4vllm25paged_attention_v2_kernelIthLi80ELi32ELi128ELNS_18Fp8KVCacheDataTypeE1ELb0ELi512EEEvPfS2_PT_PKS3_PKT0_S9_ifPKiSB_iPKfiiiSD_SD_iiiii,@function
        .size           _ZN4vllm25paged_attention_v2_kernelIthLi80ELi32ELi128ELNS_18Fp8KVCacheDataTypeE1ELb0ELi512EEEvPfS2_PT_PKS3_PKT0_S9_ifPKiSB_iPKfiiiSD_SD_iiiii,(.L_x_29791 - _ZN4vllm25paged_attention_v2_kernelIthLi80ELi32ELi128ELNS_18Fp8KVCacheDataTypeE1ELb0ELi512EEEvPfS2_PT_PKS3_PKT0_S9_ifPKiSB_iPKfiiiSD_SD_iiiii)
        .other          _ZN4vllm25paged_attention_v2_kernelIthLi80ELi32ELi128ELNS_18Fp8KVCacheDataTypeE1ELb0ELi512EEEvPfS2_PT_PKS3_PKT0_S9_ifPKiSB_iPKfiiiSD_SD_iiiii,@"STO_CUDA_ENTRY STV_DEFAULT"
_ZN4vllm25paged_attention_v2_kernelIthLi80ELi32ELi128ELNS_18Fp8KVCacheDataTypeE1ELb0ELi512EEEvPfS2_PT_PKS3_PKT0_S9_ifPKiSB_iPKfiiiSD_SD_iiiii:
.text._ZN4vllm25paged_attention_v2_kernelIthLi80ELi32ELi128ELNS_18Fp8KVCacheDataTypeE1ELb0ELi512EEEvPfS2_PT_PKS3_PKT0_S9_ifPKiSB_iPKfiiiSD_SD_iiiii:
        /* <DEDUP_REMOVED lines=46> */
.L_x_12131:
        /* <DEDUP_REMOVED lines=47> */
.L_x_12099:
        /* <DEDUP_REMOVED lines=11> */
.L_x_12098:
[----:B------:R-:W-:Y:S05]  /*0680*/  BSYNC B1 ;  /* 0x0000000000017941 */ /* 0x000fea0003800000 */
.L_x_12097:
        /* <DEDUP_REMOVED lines=14> */
.L_x_12102:
        /* <DEDUP_REMOVED lines=100> */
.L_x_12101:
[----:B------:R-:W-:Y:S05]  /*0db0*/  BSYNC B1 ;  /* 0x0000000000017941 */ /* 0x000fea0003800000 */
.L_x_12100:
        /* <DEDUP_REMOVED lines=55> */
.L_x_12104:
[----:B------:R-:W-:Y:S05]  /*1130*/  BSYNC B1 ;  /* 0x0000000000017941 */ /* 0x000fea0003800000 */
.L_x_12103:
        /* <DEDUP_REMOVED lines=26> */
.L_x_12096:
[----:B------:R-:W-:Y:S05]  /*12e0*/  BSYNC B0 ;  /* 0x0000000000007941 */ /* 0x000fea0003800000 */
.L_x_12095:
        /* <DEDUP_REMOVED lines=55> */
.L_x_12109:
        /* <DEDUP_REMOVED lines=8> */
.L_x_12108:
[----:B------:R-:W-:Y:S05]  /*16e0*/  BSYNC B1 ;  /* 0x0000000000017941 */ /* 0x000fea0003800000 */
.L_x_12107:
        /* <DEDUP_REMOVED lines=14> */
.L_x_12112:
        /* <DEDUP_REMOVED lines=52> */
.L_x_12111:
[----:B------:R-:W-:Y:S05]  /*1b10*/  BSYNC B1 ;  /* 0x0000000000017941 */ /* 0x000fea0003800000 */
.L_x_12110:
        /* <DEDUP_REMOVED lines=31> */
.L_x_12114:
[----:B------:R-:W-:Y:S05]  /*1d10*/  BSYNC B1 ;  /* 0x0000000000017941 */ /* 0x000fea0003800000 */
.L_x_12113:
        /* <DEDUP_REMOVED lines=14> */
.L_x_12106:
[----:B------:R-:W-:Y:S05]  /*1e00*/  BSYNC B0 ;  /* 0x0000000000007941 */ /* 0x000fea0003800000 */
.L_x_12105:
        /* <DEDUP_REMOVED lines=23> */
.L_x_12116:
[----:B------:R-:W-:Y:S05]  /*1f80*/  BSYNC B0 ;  /* 0x0000000000007941 */ /* 0x000fea0003800000 */
.L_x_12115:
        /* <DEDUP_REMOVED lines=38> */
.L_x_12118:
[----:B------:R-:W-:Y:S05]  /*21f0*/  BSYNC B0 ;  /* 0x0000000000007941 */ /* 0x000fea0003800000 */
.L_x_12117:
        /* <DEDUP_REMOVED lines=23> */
.L_x_12120:
[----:B------:R-:W-:Y:S05]  /*2370*/  BSYNC B0 ;  /* 0x0000000000007941 */ /* 0x000fea0003800000 */
.L_x_12119:
        /* <DEDUP_REMOVED lines=13> */
.L_x_12122:
[----:B------:R-:W-:Y:S05]  /*2450*/  BSYNC B0 ;  /* 0x0000000000007941 */ /* 0x000fea0003800000 */
.L_x_12121:
        /* <DEDUP_REMOVED lines=23> */
.L_x_12124:
[----:B------:R-:W-:Y:S05]  /*25d0*/  BSYNC B0 ;  /* 0x0000000000007941 */ /* 0x000fea0003800000 */
.L_x_12123:
        /* <DEDUP_REMOVED lines=85> */
.L_x_12093:
        /* <DEDUP_REMOVED lines=16> */
.L_x_12125:
[----:B------:R-:W-:Y:S05]  /*2c30*/  EXIT ;  /* 0x000000000000794d */ /* 0x000fea0003800000 */
.L_x_12094:
[----:B------:R-:W-:Y:S01]  /*2c40*/  HFMA2.MMA R11, -RZ, RZ, 0, 1.847743988037109375e-06 ;  /* 0x0000001fff0b7435 */ /* 0x000fe200000001ff */
[----:B------:R-:W-:Y:S01]  /*2c50*/  IMAD.MOV.U32 R12, RZ, RZ, 0x10 ;  /* 0x00000010ff0c7424 */ /* 0x000fe200078e00ff */
[----:B------:R-:W-:Y:S01]  /*2c60*/  MOV R2, 0xff7fffff ;  /* 0xff7fffff00027802 */ /* 0x000fe20000000f00 */
[----:B------:R-:W-:-:S08]  /*2c70*/  IMAD.MOV.U32 R15, RZ, RZ, -0x1 ;  /* 0xffffffffff0f7424 */ /* 0x000fd000078e00ff */
[----:B0-----:R-:W-:Y:S05]  /*2c80*/  WARPSYNC.COLLECTIVE R15, `(.L_x_12126) ;  /* 0x000000000f087348 */ /* 0x001fea0003c00000 */
[----:B------:R1:W2:Y:S02]  /*2c90*/  SHFL.BFLY P6, R14, R13, R12, R11 ;  /* 0x0c00000c0d0e7389 */ /* 0x0002a400000c000b */
[----:B012---:R-:W-:Y:S01]  /*2ca0*/  ENDCOLLECTIVE ;  /* 0x000000000000791b */ /* 0x007fe20003800000 */
.L_x_12126:
[----:B------:R-:W-:Y:S01]  /*2cb0*/  IMAD.MOV.U32 R12, RZ, RZ, 0x8 ;  /* 0x00000008ff0c7424 */ /* 0x000fe200078e00ff */
[----:B------:R-:W-:-:S04]  /*2cc0*/  FMNMX.FTZ R0, R14, -3.40282346638528859812e+38, !PT ;  /* 0xff7fffff0e007809 */ /* 0x000fc80007810000 */
[----:B------:R-:W-:-:S07]  /*2cd0*/  MOV R13, R0 ;  /* 0x00000000000d7202 */ /* 0x000fce0000000f00 */
[----:B------:R-:W-:Y:S05]  /*2ce0*/  WARPSYNC.COLLECTIVE R15, `(.L_x_12127) ;  /* 0x000000000f087348 */ /* 0x000fea0003c00000 */
[----:B------:R0:W1:Y:S02]  /*2cf0*/  SHFL.BFLY P6, R14, R13, R12, R11 ;  /* 0x0c00000c0d0e7389 */ /* 0x00006400000c000b */
[----:B01----:R-:W-:Y:S01]  /*2d00*/  ENDCOLLECTIVE ;  /* 0x000000000000791b */ /* 0x003fe20003800000 */
.L_x_12127:
[----:B------:R-:W-:Y:S01]  /*2d10*/  IMAD.MOV.U32 R12, RZ, RZ, 0x4 ;  /* 0x00000004ff0c7424 */ /* 0x000fe200078e00ff */
[----:B------:R-:W-:-:S04]  /*2d20*/  FMNMX.FTZ R3, R0, R14, !PT ;  /* 0x0000000e00037209 */ /* 0x000fc80007810000 */
[----:B------:R-:W-:-:S07]  /*2d30*/  MOV R13, R3 ;  /* 0x00000003000d7202 */ /* 0x000fce0000000f00 */
[----:B------:R-:W-:Y:S05]  /*2d40*/  WARPSYNC.COLLECTIVE R15, `(.L_x_12128) ;  /* 0x000000000f087348 */ /* 0x000fea0003c00000 */
[----:B------:R0:W1:Y:S02]  /*2d50*/  SHFL.BFLY P6, R14, R13, R12, R11 ;  /* 0x0c00000c0d0e7389 */ /* 0x00006400000c000b */
[----:B01----:R-:W-:Y:S01]  /*2d60*/  ENDCOLLECTIVE ;  /* 0x000000000000791b */ /* 0x003fe20003800000 */
.L_x_12128:
[----:B------:R-:W-:Y:S01]  /*2d70*/  IMAD.MOV.U32 R12, RZ, RZ, 0x2 ;  /* 0x00000002ff0c7424 */ /* 0x000fe200078e00ff */
[----:B------:R-:W-:-:S04]  /*2d80*/  FMNMX.FTZ R4, R3, R14, !PT ;  /* 0x0000000e03047209 */ /* 0x000fc80007810000 */
[----:B------:R-:W-:-:S07]  /*2d90*/  MOV R13, R4 ;  /* 0x00000004000d7202 */ /* 0x000fce0000000f00 */
[----:B------:R-:W-:Y:S05]  /*2da0*/  WARPSYNC.COLLECTIVE R15, `(.L_x_12129) ;  /* 0x000000000f087348 */ /* 0x000fea0003c00000 */
[----:B------:R0:W1:Y:S02]  /*2db0*/  SHFL.BFLY P6, R14, R13, R12, R11 ;  /* 0x0c00000c0d0e7389 */ /* 0x00006400000c000b */
[----:B01----:R-:W-:Y:S01]  /*2dc0*/  ENDCOLLECTIVE ;  /* 0x000000000000791b */ /* 0x003fe20003800000 */
.L_x_12129:
[----:B------:R-:W-:Y:S01]  /*2dd0*/  IMAD.MOV.U32 R12, RZ, RZ, 0x1 ;  /* 0x00000001ff0c7424 */ /* 0x000fe200078e00ff */
[----:B------:R-:W-:-:S04]  /*2de0*/  FMNMX.FTZ R5, R4, R14, !PT ;  /* 0x0000000e04057209 */ /* 0x000fc80007810000 */
[----:B------:R-:W-:-:S07]  /*2df0*/  MOV R13, R5 ;  /* 0x00000005000d7202 */ /* 0x000fce0000000f00 */
[----:B------:R-:W-:Y:S05]  /*2e00*/  WARPSYNC.COLLECTIVE R15, `(.L_x_12130) ;  /* 0x000000000f087348 */ /* 0x000fea0003c00000 */
[----:B------:R0:W1:Y:S02]  /*2e10*/  SHFL.BFLY P6, R14, R13, R12, R11 ;  /* 0x0c00000c0d0e7389 */ /* 0x00006400000c000b */
[----:B01----:R-:W-:Y:S01]  /*2e20*/  ENDCOLLECTIVE ;  /* 0x000000000000791b */ /* 0x003fe20003800000 */
.L_x_12130:
[----:B------:R-:W-:Y:S05]  /*2e30*/  BRA `(.L_x_12131) ;  /* 0xffffffd400287947 */ /* 0x000fea000383ffff */
.L_x_12132:
        /* <DEDUP_REMOVED lines=12> */
.L_x_29791:


//--------------------- .text._ZN4vllm25paged_attention_v2_kernelIthLi64ELi32ELi128ELNS_18Fp8KVCacheDataTypeE1ELb0ELi512EEEvPfS2_PT_PKS3_PKT0_S9_ifPKiSB_iPKfiiiSD_SD_iiiii --------------------------
	.section	.text._ZN4vllm25paged_attention_v2_kernelIthLi64ELi32ELi128ELNS_18Fp8KVCacheDataTypeE1ELb0ELi512EEEvPfS2_PT_PKS3_PKT0_S9_ifPKiSB_iPKfiiiSD_SD_iiiii,"ax",@progbits
	.align	128
        .global         _ZN4vllm25paged_attention_v2_kernelIthLi64ELi32ELi128ELNS_18Fp8KVCacheDataTypeE1ELb0ELi512EEEvPfS2_PT_PKS3_PKT0_S9_ifPKiSB_iPKfiiiSD_SD_iiiii
        .type           _ZN4vllm25paged_attention_v2_kernelIthLi64ELi32ELi128ELNS_18Fp8KVCacheDataTypeE1ELb0ELi512EEEvPfS2_PT_PKS3_PKT0_S9_ifPKiSB_iPKfiiiSD_SD_iiiii,@function
        .size           _ZN4vllm25paged_attention_v2_kernelIthLi64ELi32ELi128ELNS_18Fp8KVCacheDataTypeE1ELb0ELi512EEEvPfS2_PT_PKS3_PKT0_S9_ifPKiSB_iPKfiiiSD_SD_iiiii,(.L_x_29792 - _ZN4vllm25paged_attention_v2_kernelIthLi64ELi32ELi128ELNS_18Fp8KVCacheDataTypeE1ELb0ELi512EEEvPfS2_PT_PKS3_PKT0_S9_ifPKiSB_iPKfiiiSD_SD_iiiii)
        .other          _ZN4vllm25paged_attention_v2_kernelIthLi64ELi32ELi128ELNS_18Fp8KVCacheDataTypeE1ELb0ELi512EEEvPfS2_PT_PKS3_PKT0_S9_ifPKiSB_iPKfiiiSD_SD_iiiii,@"STO_CUDA_ENTRY STV_DEFAULT"
_ZN4vllm25paged_attention_v2_kernelIthLi64ELi32ELi128ELNS_18Fp8KVCacheDataTypeE1ELb0ELi512EEEvPfS2_PT_PKS3_PKT0_S9_ifPKiSB_iPKfiiiSD_SD_iiiii:
.text._ZN4vllm25paged_attention_v2_kernelIthLi64ELi32ELi128ELNS_18Fp8KVCacheDataTypeE1ELb0ELi512EEEvPfS2_PT_PKS3_PKT0_S9_ifPKiSB_iPKfiiiSD_SD_iiiii:
        /* <DEDUP_REMOVED lines=46> */
.L_x_12167:
        /* <DEDUP_REMOVED lines=47> */
.L_x_12139:
        /* <DEDUP_REMOVED lines=11> */
.L_x_12138:
[----:B------:R-:W-:Y:S05]  /*0680*/  BSYNC B1 ;  /* 0x0000000000017941 */ /* 0x000fea0003800000 */
.L_x_12137:
        /* <DEDUP_REMOVED lines=14> */
.L_x_12142:
        /* <DEDUP_REMOVED lines=100> */
.L_x_12141:
[----:B------:R-:W-:Y:S05]  /*0db0*/  BSYNC B1 ;  /* 0x0000000000017941 */ /* 0x000fea0003800000 */
.L_x_12140:
        /* <DEDUP_REMOVED lines=55> */
.L_x_12144:
[----:B------:R-:W-:Y:S05]  /*1130*/  BSYNC B1 ;  /* 0x0000000000017941 */ /* 0x000fea0003800000 */
.L_x_12143:
        /* <DEDUP_REMOVED lines=26> */
.L_x_12136:
[----:B------:R-:W-:Y:S05]  /*12e0*/  BSYNC B0 ;  /* 0x0000000000007941 */ /* 0x000fea0003800000 */
.L_x_12135:
        /* <DEDUP_REMOVED lines=55> */
.L_x_12149:
        /* <DEDUP_REMOVED lines=8> */
.L_x_12148:
[----:B------:R-:W-:Y:S05]  /*16e0*/  BSYNC B1 ;  /* 0x0000000000017941 */ /* 0x000fea0003800000 */
.L_x_12147:
        /* <DEDUP_REMOVED lines=14> */
.L_x_12152:
        /* <DEDUP_REMOVED lines=52> */
.L_x_12151:
[----:B------:R-:W-:Y:S05]  /*1b10*/  BSYNC B1 ;  /* 0x0000000000017941 */ /* 0x000fea0003800000 */
.L_x_12150:
        /* <DEDUP_REMOVED lines=31> */
.L_x_12154:
[----:B------:R-:W-:Y:S05]  /*1d10*/  BSYNC B1 ;  /* 0x0000000000017941 */ /* 0x000fea0003800000 */
.L_x_12153:
        /* <DEDUP_REMOVED lines=14> */
.L_x_12146:
[----:B------:R-:W-:Y:S05]  /*1e00*/  BSYNC B0 ;  /* 0x0000000000007941 */ /* 0x000fea0003800000 */
.L_x_12145:
        /* <DEDUP_REMOVED lines=22> */
.L_x_12156:
[----:B------:R-:W-:Y:S05]  /*1f70*/  BSYNC B0 ;  /* 0x0000000000007941 */ /* 0x000fea0003800000 */
.L_x_12155:
        /* <DEDUP_REMOVED lines=53> */
.L_x_12158:
[----:B------:R-:W-:Y:S05]  /*22d0*/  BSYNC B0 ;  /* 0x0000000000007941 */ /* 0x000fea0003800000 */
.L_x_12157:
        /* <DEDUP_REMOVED lines=28> */
.L_x_12160:
[----:B------:R-:W-:Y:S05]  /*24a0*/  BSYNC B0 ;  /* 0x0000000000007941 */ /* 0x000fea0003800000 */
.L_x_12159:
        /* <DEDUP_REMOVED lines=71> */
.L_x_12133:
        /* <DEDUP_REMOVED lines=16> */
.L_x_12161:
[----:B------:R-:W-:Y:S05]  /*2a20*/  EXIT ;  /* 0x000000000000794d */ /* 0x000fea0003800000 */
.L_x_12134:
[----:B------:R-:W-:Y:S01]  /*2a30*/  MOV R12, 0x10 ;  /* 0x00000010000c7802 */ /* 0x000fe20000000f00 */
[----:B------:R-:W-:Y:S01]  /*2a40*/  IMAD.MOV.U32 R11, RZ, RZ, 0x1f ;  /* 0x0000001fff0b7424 */ /* 0x000fe200078e00ff */
[----:B------:R-:W-:Y:S01]  /*2a50*/  MOV R15, 0xffffffff ;  /* 0xffffffff000f7802 */ /* 0x000fe20000000f00 */
[----:B------:R-:W-:-:S07]  /*2a60*/  IMAD.MOV.U32 R2, RZ, RZ, -0x800001 ;  /* 0xff7fffffff027424 */ /* 0x000fce00078e00ff */
[----:B0-----:R-:W-:Y:S05]  /*2a70*/  WARPSYNC.COLLECTIVE R15, `(.L_x_12162) ;  /* 0x000000000f087348 */ /* 0x001fea0003c00000 */
[----:B------:R1:W2:Y:S02]  /*2a80*/  SHFL.BFLY P6, R14, R13, R12, R11 ;  /* 0x0c00000c0d0e7389 */ /* 0x0002a400000c000b */
[----:B012---:R-:W-:Y:S01]  /*2a90*/  ENDCOLLECTIVE ;  /* 0x000000000000791b */ /* 0x007fe20003800000 */
.L_x_12162:
[----:B------:R-:W-:Y:S01]  /*2aa0*/  HFMA2.MMA R12, -RZ, RZ, 0, 4.76837158203125e-07 ;  /* 0x00000008ff0c7435 */ /* 0x000fe200000001ff */
[----:B------:R-:W-:-:S05]  /*2ab0*/  FMNMX.FTZ R0, R14, -3.40282346638528859812e+38, !PT ;  /* 0xff7fffff0e007809 */ /* 0x000fca0007810000 */
[----:B------:R-:W-:-:S07]  /*2ac0*/  IMAD.MOV.U32 R13, RZ, RZ, R0 ;  /* 0x000000ffff0d7224 */ /* 0x000fce00078e0000 */
[----:B------:R-:W-:Y:S05]  /*2ad0*/  WARPSYNC.COLLECTIVE R15, `(.L_x_12163) ;  /* 0x000000000f087348 */ /* 0x000fea0003c00000 */
[----:B------:R0:W1:Y:S02]  /*2ae0*/  SHFL.BFLY P6, R14, R13, R12, R11 ;  /* 0x0c00000c0d0e7389 */ /* 0x00006400000c000b */
[----:B01----:R-:W-:Y:S01]  /*2af0*/  ENDCOLLECTIVE ;  /* 0x000000000000791b */ /* 0x003fe20003800000 */
.L_x_12163:
[----:B------:R-:W-:Y:S02]  /*2b00*/  MOV R12, 0x4 ;  /* 0x00000004000c7802 */ /* 0x000fe40000000f00 */
[----:B------:R-:W-:-:S05]  /*2b10*/  FMNMX.FTZ R3, R0, R14, !PT ;  /* 0x0000000e00037209 */ /* 0x000fca0007810000 */
[----:B------:R-:W-:-:S07]  /*2b20*/  IMAD.MOV.U32 R13, RZ, RZ, R3 ;  /* 0x000000ffff0d7224 */ /* 0x000fce00078e0003 */
[----:B------:R-:W-:Y:S05]  /*2b30*/  WARPSYNC.COLLECTIVE R15, `(.L_x_12164) ;  /* 0x000000000f087348 */ /* 0x000fea0003c00000 */
[----:B------:R0:W1:Y:S02]  /*2b40*/  SHFL.BFLY P6, R14, R13, R12, R11 ;  /* 0x0c00000c0d0e7389 */ /* 0x00006400000c000b */
[----:B01----:R-:W-:Y:S01]  /*2b50*/  ENDCOLLECTIVE ;  /* 0x000000000000791b */ /* 0x003fe20003800000 */
.L_x_12164:
[----:B------:R-:W-:Y:S01]  /*2b60*/  HFMA2.MMA R12, -RZ, RZ, 0, 1.1920928955078125e-07 ;  /* 0x00000002ff0c7435 */ /* 0x000fe200000001ff */
[----:B------:R-:W-:-:S05]  /*2b70*/  FMNMX.FTZ R4, R3, R14, !PT ;  /* 0x0000000e03047209 */ /* 0x000fca0007810000 */
[----:B------:R-:W-:-:S07]  /*2b80*/  IMAD.MOV.U32 R13, RZ, RZ, R4 ;  /* 0x000000ffff0d7224 */ /* 0x000fce00078e0004 */
[----:B------:R-:W-:Y:S05]  /*2b90*/  WARPSYNC.COLLECTIVE R15, `(.L_x_12165) ;  /* 0x000000000f087348 */ /* 0x000fea0003c00000 */
[----:B------:R0:W1:Y:S02]  /*2ba0*/  SHFL.BFLY P6, R14, R13, R12, R11 ;  /* 0x0c00000c0d0e7389 */ /* 0x00006400000c000b */
[----:B01----:R-:W-:Y:S01]  /*2bb0*/  ENDCOLLECTIVE ;  /* 0x000000000000791b */ /* 0x003fe20003800000 */
.L_x_12165:
[----:B------:R-:W-:Y:S02]  /*2bc0*/  MOV R12, 0x1 ;  /* 0x00000001000c7802 */ /* 0x000fe40000000f00 */
[----:B------:R-:W-:-:S05]  /*2bd0*/  FMNMX.FTZ R5, R4, R14, !PT ;  /* 0x0000000e04057209 */ /* 0x000fca0007810000 */
[----:B------:R-:W-:-:S07]  /*2be0*/  IMAD.MOV.U32 R13, RZ, RZ, R5 ;  /* 0x000000ffff0d7224 */ /* 0x000fce00078e0005 */
[----:B------:R-:W-:Y:S05]  /*2bf0*/  WARPSYNC.COLLECTIVE R15, `(.L_x_12166) ;  /* 0x000000000f087348 */ /* 0x000fea0003c00000 */
[----:B------:R0:W1:Y:S02]  /*2c00*/  SHFL.BFLY P6, R14, R13, R12, R11 ;  /* 0x0c00000c0d0e7389 */ /* 0x00006400000c000b */
[----:B01----:R-:W-:Y:S01]  /*2c10*/  ENDCOLLECTIVE ;  /* 0x000000000000791b */ /* 0x003fe20003800000 */
.L_x_12166:
[----:B------:R-:W-:Y:S05]  /*2c20*/  BRA `(.L_x_12167) ;  /* 0xffffffd400ac7947 */ /* 0x000fea000383ffff */
.L_x_12168:
        /* <DEDUP_REMOVED lines=13> */
.L_x_29792:


//--------------------- .text._ZN4vllm25paged_attention_v2_kernelIthLi32ELi32ELi128ELNS_18Fp8KVCacheDataTypeE1ELb0ELi512EEEvPfS2_PT_PKS3_PKT0_S9_ifPKiSB_iPKfiiiSD_SD_iiiii --------------------------
	.section	.text._ZN4vllm25paged_attention_v2_kernelIthLi32ELi32ELi128ELNS_18Fp8KVCacheDataTypeE1ELb0ELi512EEEvPfS2_PT_PKS3_PKT0_S9_ifPKiSB_iPKfiiiSD_SD_iiiii,"ax",@progbits
	.align	128
        .global         _ZN4vllm25paged_attention_v2_kernelIthLi32ELi32ELi128ELNS_18Fp8KVCacheDataTypeE1ELb0ELi512EEEvPfS2_PT_PKS3_PKT0_S9_ifPKiSB_iPKfiiiSD_SD_iiiii
        .type           _ZN4vllm25paged_attention_v2_kernelIthLi32ELi32ELi128ELNS_18Fp8KVCacheDataTypeE1ELb0ELi512EEEvPfS2_PT_PKS3_PKT0_S9_ifPKiSB_iPKfiiiSD_SD_iiiii,@function
        .size           _ZN4vllm25paged_attention_v2_kernelIthLi32ELi32ELi128ELNS_18Fp8KVCacheDataTypeE1ELb0ELi512EEEvPfS2_PT_PKS3_PKT0_S9_ifPKiSB_iPKfiiiSD_SD_iiiii,(.L_x_29793 - _ZN4vllm25paged_attention_v2_kernelIthLi32ELi32ELi128ELNS_18Fp8KVCacheDataTypeE1ELb0ELi512EEEvPfS2_PT_PKS3_PKT0_S9_ifPKiSB_iPKfiiiSD_SD_iiiii)
        .other          _ZN4vllm25paged_attention_v2_kernelIthLi32ELi32ELi128ELNS_18Fp8KVCacheDataTypeE1ELb0ELi512EEEvPfS2_PT_PKS3_PKT0_S9_ifPKiSB_iPKfiiiSD_SD_iiiii,@"STO_CUDA_ENTRY STV_DEFAULT"
_ZN4vllm25paged_attention_v2_kernelIthLi32ELi32ELi128ELNS_18Fp8KVCacheDataTypeE1ELb0ELi512EEEvPfS2_PT_PKS3_PKT0_S9_ifPKiSB_iPKfiiiSD_SD_iiiii:
.text._ZN4vllm25paged_attention_v2_kernelIthLi32ELi32ELi128ELNS_18Fp8KVCacheDataTypeE1ELb0ELi512EEEvPfS2_PT_PKS3_PKT0_S9_ifPKiSB_iPKfiiiSD_SD_iiiii:
        /* <DEDUP_REMOVED lines=46> */
.L_x_12201:
        /* <DEDUP_REMOVED lines=47> */
.L_x_12175:
        /* <DEDUP_REMOVED lines=11> */
.L_x_12174:
[----:B------:R-:W-:Y:S05]  /*0680*/  BSYNC B1 ;  /* 0x0000000000017941 */ /* 0x000fea0003800000 */
.L_x_12173:
        /* <DEDUP_REMOVED lines=14> */
.L_x_12178:
        /* <DEDUP_REMOVED lines=100> */
.L_x_12177:
[----:B------:R-:W-:Y:S05]  /*0db0*/  BSYNC B1 ;  /* 0x0000000000017941 */ /* 0x000fea0003800000 */
.L_x_12176:
        /* <DEDUP_REMOVED lines=55> */
.L_x_12180:
[----:B------:R-:W-:Y:S05]  /*1130*/  BSYNC B1 ;  /* 0x0000000000017941 */ /* 0x000fea0003800000 */
.L_x_12179:
        /* <DEDUP_REMOVED lines=26> */
.L_x_12172:
[----:B------:R-:W-:Y:S05]  /*12e0*/  BSYNC B0 ;  /* 0x0000000000007941 */ /* 0x000fea0003800000 */
.L_x_12171:
        /* <DEDUP_REMOVED lines=55> */
.L_x_12185:
        /* <DEDUP_REMOVED lines=8> */
.L_x_12184:
[----:B------:R-:W-:Y:S05]  /*16e0*/  BSYNC B1 ;  /* 0x0000000000017941 */ /* 0x000fea0003800000 */
.L_x_12183:
        /* <DEDUP_REMOVED lines=14> */
.L_x_12188:
        /* <DEDUP_REMOVED lines=52> */
.L_x_12187:
[----:B------:R-:W-:Y:S05]  /*1b10*/  BSYNC B1 ;  /* 0x0000000000017941 */ /* 0x000fea0003800000 */
.L_x_12186:
        /* <DEDUP_REMOVED lines=31> */
.L_x_12190:
[----:B------:R-:W-:Y:S05]  /*1d10*/  BSYNC B1 ;  /* 0x0000000000017941 */ /* 0x000fea0003800000 */
.L_x_12189:
        /* <DEDUP_REMOVED lines=14> */
.L_x_12182:
[----:B------:R-:W-:Y:S05]  /*1e00*/  BSYNC B0 ;  /* 0x0000000000007941 */ /* 0x000fea0003800000 */
.L_x_12181:
        /* <DEDUP_REMOVED lines=22> */
.L_x_12192:
[----:B------:R-:W-:Y:S05]  /*1f70*/  BSYNC B0 ;  /* 0x0000000000007941 */ /* 0x000fea0003800000 */
.L_x_12191:
        /* <DEDUP_REMOVED lines=52> */
.L_x_12194:
[----:B------:R-:W-:Y:S05]  /*22c0*/  BSYNC B0 ;  /* 0x0000000000007941 */ /* 0x000fea0003800000 */
.L_x_12193:
        /* <DEDUP_REMOVED lines=43> */
.L_x_12169:
        /* <DEDUP_REMOVED lines=16> */
.L_x_12195:
[----:B------:R-:W-:Y:S05]  /*2680*/  EXIT ;  /* 0x000000000000794d */ /* 0x000fea0003800000 */
.L_x_12170:
[----:B------:R-:W-:Y:S01]  /*2690*/  HFMA2.MMA R11, -RZ, RZ, 0, 1.847743988037109375e-06 ;  /* 0x0000001fff0b7435 */ /* 0x000fe200000001ff */
[----:B------:R-:W-:Y:S01]  /*26a0*/  IMAD.MOV.U32 R12, RZ, RZ, 0x10 ;  /* 0x00000010ff0c7424 */ /* 0x000fe200078e00ff */
[----:B------:R-:W-:Y:S02]  /*26b0*/  MOV R15, 0xffffffff ;  /* 0xffffffff000f7802 */ /* 0x000fe40000000f00 */
[----:B------:R-:W-:-:S07]  /*26c0*/  MOV R2, 0xff7fffff ;  /* 0xff7fffff00027802 */ /* 0x000fce0000000f00 */
[----:B0-----:R-:W-:Y:S05]  /*26d0*/  WARPSYNC.COLLECTIVE R15, `(.L_x_12196) ;  /* 0x000000000f087348 */ /* 0x001fea0003c00000 */
[----:B------:R1:W2:Y:S02]  /*26e0*/  SHFL.BFLY P6, R14, R13, R12, R11 ;  /* 0x0c00000c0d0e7389 */ /* 0x0002a400000c000b */
[----:B012---:R-:W-:Y:S01]  /*26f0*/  ENDCOLLECTIVE ;  /* 0x000000000000791b */ /* 0x007fe20003800000 */
.L_x_12196:
[----:B------:R-:W-:Y:S01]  /*2700*/  HFMA2.MMA R12, -RZ, RZ, 0, 4.76837158203125e-07 ;  /* 0x00000008ff0c7435 */ /* 0x000fe200000001ff */
[----:B------:R-:W-:-:S05]  /*2710*/  FMNMX.FTZ R0, R14, -3.40282346638528859812e+38, !PT ;  /* 0xff7fffff0e007809 */ /* 0x000fca0007810000 */
[----:B------:R-:W-:-:S07]  /*2720*/  IMAD.MOV.U32 R13, RZ, RZ, R0 ;  /* 0x000000ffff0d7224 */ /* 0x000fce00078e0000 */
[----:B------:R-:W-:Y:S05]  /*2730*/  WARPSYNC.COLLECTIVE R15, `(.L_x_12197) ;  /* 0x000000000f087348 */ /* 0x000fea0003c00000 */
[----:B------:R0:W1:Y:S02]  /*2740*/  SHFL.BFLY P6, R14, R13, R12, R11 ;  /* 0x0c00000c0d0e7389 */ /* 0x00006400000c000b */
[----:B01----:R-:W-:Y:S01]  /*2750*/  ENDCOLLECTIVE ;  /* 0x000000000000791b */ /* 0x003fe20003800000 */
.L_x_12197:
[----:B------:R-:W-:Y:S01]  /*2760*/  IMAD.MOV.U32 R12, RZ, RZ, 0x4 ;  /* 0x00000004ff0c7424 */ /* 0x000fe200078e00ff */
[----:B------:R-:W-:-:S04]  /*2770*/  FMNMX.FTZ R3, R0, R14, !PT ;  /* 0x0000000e00037209 */ /* 0x000fc80007810000 */
[----:B------:R-:W-:-:S07]  /*2780*/  MOV R13, R3 ;  /* 0x00000003000d7202 */ /* 0x000fce0000000f00 */
[----:B------:R-:W-:Y:S05]  /*2790*/  WARPSYNC.COLLECTIVE R15, `(.L_x_12198) ;  /* 0x000000000f087348 */ /* 0x000fea0003c00000 */
[----:B------:R0:W1:Y:S02]  /*27a0*/  SHFL.BFLY P6, R14, R13, R12, R11 ;  /* 0x0c00000c0d0e7389 */ /* 0x00006400000c000b */
[----:B01----:R-:W-:Y:S01]  /*27b0*/  ENDCOLLECTIVE ;  /* 0x000000000000791b */ /* 0x003fe20003800000 */
.L_x_12198:
[----:B------:R-:W-:Y:S01]  /*27c0*/  HFMA2.MMA R12, -RZ, RZ, 0, 1.1920928955078125e-07 ;  /* 0x00000002ff0c7435 */ /* 0x000fe200000001ff */
[----:B------:R-:W-:-:S04]  /*27d0*/  FMNMX.FTZ R4, R3, R14, !PT ;  /* 0x0000000e03047209 */ /* 0x000fc80007810000 */
[----:B------:R-:W-:-:S07]  /*27e0*/  MOV R13, R4 ;  /* 0x00000004000d7202 */ /* 0x000fce0000000f00 */
[----:B------:R-:W-:Y:S05]  /*27f0*/  WARPSYNC.COLLECTIVE R15, `(.L_x_12199) ;  /* 0x000000000f087348 */ /* 0x000fea0003c00000 */
[----:B------:R0:W1:Y:S02]  /*2800*/  SHFL.BFLY P6, R14, R13, R12, R11 ;  /* 0x0c00000c0d0e7389 */ /* 0x00006400000c000b */
[----:B01----:R-:W-:Y:S01]  /*2810*/  ENDCOLLECTIVE ;  /* 0x000000000000791b */ /* 0x003fe20003800000 */
.L_x_12199:
[----:B------:R-:W-:Y:S02]  /*2820*/  MOV R12, 0x1 ;  /* 0x00000001000c7802 */ /* 0x000fe40000000f00 */
[----:B------:R-:W-:-:S05]  /*2830*/  FMNMX.FTZ R5, R4, R14, !PT ;  /* 0x0000000e04057209 */ /* 0x000fca0007810000 */
[----:B------:R-:W-:-:S07]  /*2840*/  IMAD.MOV.U32 R13, RZ, RZ, R5 ;  /* 0x000000ffff0d7224 */ /* 0x000fce00078e0005 */
[----:B------:R-:W-:Y:S05]  /*2850*/  WARPSYNC.COLLECTIVE R15, `(.L_x_12200) ;  /* 0x000000000f087348 */ /* 0x000fea0003c00000 */
[----:B------:R0:W1:Y:S02]  /*2860*/  SHFL.BFLY P6, R14, R13, R12, R11 ;  /* 0x0c00000c0d0e7389 */ /* 0x00006400000c000b */
[----:B01----:R-:W-:Y:S01]  /*2870*/  ENDCOLLECTIVE ;  /* 0x000000000000791b */ /* 0x003fe20003800000 */
.L_x_12200:
[----:B------:R-:W-:Y:S05]  /*2880*/  BRA `(.L_x_12201) ;  /* 0xffffffd800947947 */ /* 0x000fea000383ffff */
.L_x_12202:
        /* <DEDUP_REMOVED lines=15> */
.L_x_29793:


//--------------------- .text._ZN4vllm25paged_attention_v2_kernelIthLi256ELi32ELi128ELNS_18Fp8KVCacheDataTypeE1ELb1ELi512EEEvPfS2_PT_PKS3_PKT0_S9_ifPKiSB_iPKfiiiSD_SD_iiiii --------------------------
	.section	.text._ZN4vllm25paged_attention_v2_kernelIthLi256ELi32ELi128ELNS_18Fp8KVCacheDataTypeE1ELb1ELi512EEEvPfS2_PT_PKS3_PKT0_S9_ifPKiSB_iPKfiiiSD_SD_iiiii,"ax",@progbits
	.align	128
        .global         _ZN4vllm25paged_attention_v2_kernelIthLi256ELi32ELi128ELNS_18Fp8KVCacheDataTypeE1ELb1ELi512EEEvPfS2_PT_PKS3_PKT0_S9_ifPKiSB_iPKfiiiSD_SD_iiiii
        .type           _ZN4vllm25paged_attention_v2_kernelIthLi256ELi32ELi128ELNS_18Fp8KVCacheDataTypeE1ELb1ELi512EEEvPfS2_PT_PKS3_PKT0_S9_ifPKiSB_iPKfiiiSD_SD_iiiii,@function
        .size           _ZN4vllm25paged_attention_v2_kernelIthLi256ELi32ELi128ELNS_18Fp8KVCacheDataTypeE1ELb1ELi512EEEvPfS2_PT_PKS3_PKT0_S9_ifPKiSB_iPKfiiiSD_SD_iiiii,(.L_x_29794 - _ZN4vllm25paged_attention_v2_kernelIthLi256ELi32ELi128ELNS_18Fp8KVCacheDataTypeE1ELb1ELi512EEEvPfS2_PT_PKS3_PKT0_S9_ifPKiSB_iPKfiiiSD_SD_iiiii)
        .other          _ZN4vllm25paged_attention_v2_kernelIthLi256ELi32ELi128ELNS_18Fp8KVCacheDataTypeE1ELb1ELi512EEEvPfS2_PT_PKS3_PKT0_S9_ifPKiSB_iPKfiiiSD_SD_iiiii,@"STO_CUDA_ENTRY STV_DEFAULT"
_ZN4vllm25paged_attention_v2_kernelIthLi256ELi32ELi128ELNS_18Fp8KVCacheDataTypeE1ELb1ELi512EEEvPfS2_PT_PKS3_PKT0_S9_ifPKiSB_iPKfiiiSD_SD_iiiii:
.text._ZN4vllm25paged_attention_v2_kernelIthLi256ELi32ELi128ELNS_18Fp8KVCacheDataTypeE1ELb1ELi512EEEvPfS2_PT_PKS3_PKT0_S9_ifPKiSB_iPKfiiiSD_SD_iiiii:
        /* <DEDUP_REMOVED lines=122> */
.L_x_12203:
[----:B------:R-:W-:Y:S02]  /*07a0*/  ULDC UR4, c[0x0][0x288] ;  /* 0x0000a20000047ab9 */ /* 0x000fe40000000800 */
[----:B------:R-:W-:-:S06]  /*07b0*/  UIMAD UR4, UR47, UR4, UR45 ;  /* 0x000000042f0472a4 */ /* 0x000fcc000f8e022d */
[----:B------:R-:W-:-:S07]  /*07c0*/  IMAD R9, R3, UR4, RZ ;  /* 0x0000000403097c24 */ /* 0x000fce000f8e02ff */
.L_x_12204:
        /* <DEDUP_REMOVED lines=28> */
.L_x_12208:
        /* <DEDUP_REMOVED lines=37> */
.L_x_12206:
[----:B------:R-:W-:Y:S05]  /*0be0*/  BSYNC B7 ;  /* 0x0000000000077941 */ /* 0x000fea0003800000 */
.L_x_12205:
        /* <DEDUP_REMOVED lines=13> */
.L_x_12251:
        /* <DEDUP_REMOVED lines=47> */
.L_x_12214:
        /* <DEDUP_REMOVED lines=11> */
.L_x_12213:
[----:B------:R-:W-:Y:S05]  /*1060*/  BSYNC B1 ;  /* 0x0000000000017941 */ /* 0x000fea0003800000 */
.L_x_12212:
        /* <DEDUP_REMOVED lines=15> */
.L_x_12217:
        /* <DEDUP_REMOVED lines=100> */
.L_x_12216:
[----:B------:R-:W-:Y:S05]  /*17a0*/  BSYNC B1 ;  /* 0x0000000000017941 */ /* 0x000fea0003800000 */
.L_x_12215:
        /* <DEDUP_REMOVED lines=55> */
.L_x_12219:
[----:B------:R-:W-:Y:S05]  /*1b20*/  BSYNC B1 ;  /* 0x0000000000017941 */ /* 0x000fea0003800000 */
.L_x_12218:
        /* <DEDUP_REMOVED lines=26> */
.L_x_12211:
[----:B------:R-:W-:Y:S05]  /*1cd0*/  BSYNC B0 ;  /* 0x0000000000007941 */ /* 0x000fea0003800000 */
.L_x_12210:
        /* <DEDUP_REMOVED lines=55> */
.L_x_12224:
        /* <DEDUP_REMOVED lines=8> */
.L_x_12223:
[----:B------:R-:W-:Y:S05]  /*20d0*/  BSYNC B1 ;  /* 0x0000000000017941 */ /* 0x000fea0003800000 */
.L_x_12222:
        /* <DEDUP_REMOVED lines=15> */
.L_x_12227:
        /* <DEDUP_REMOVED lines=52> */
.L_x_12226:
[----:B------:R-:W-:Y:S05]  /*2510*/  BSYNC B1 ;  /* 0x0000000000017941 */ /* 0x000fea0003800000 */
.L_x_12225:
        /* <DEDUP_REMOVED lines=31> */
.L_x_12229:
[----:B------:R-:W-:Y:S05]  /*2710*/  BSYNC B1 ;  /* 0x0000000000017941 */ /* 0x000fea0003800000 */
.L_x_12228:
        /* <DEDUP_REMOVED lines=14> */
.L_x_12221:
[----:B------:R-:W-:Y:S05]  /*2800*/  BSYNC B0 ;  /* 0x0000000000007941 */ /* 0x000fea0003800000 */
.L_x_12220:
        /* <DEDUP_REMOVED lines=26> */
.L_x_12231:
[----:B------:R-:W-:Y:S05]  /*29b0*/  BSYNC B0 ;  /* 0x0000000000007941 */ /* 0x000fea0003800000 */
.L_x_12230:
        /* <DEDUP_REMOVED lines=26> */
.L_x_12235:
        /* <DEDUP_REMOVED lines=33> */
.L_x_12233:
[----:B------:R-:W-:Y:S05]  /*2d70*/  BSYNC B6 ;  /* 0x0000000000067941 */ /* 0x000fea0003800000 */
.L_x_12232:
        /* <DEDUP_REMOVED lines=125> */
.L_x_12316:
        /* <DEDUP_REMOVED lines=50> */
.L_x_12238:
[----:B------:R-:W-:Y:S05]  /*3870*/  BSYNC B0 ;  /* 0x0000000000007941 */ /* 0x000fea0003800000 */
.L_x_12237:
        /* <DEDUP_REMOVED lines=76> */
.L_x_12240:
[----:B------:R-:W-:Y:S05]  /*3d40*/  BSYNC B0 ;  /* 0x0000000000007941 */ /* 0x000fea0003800000 */
.L_x_12239:
        /* <DEDUP_REMOVED lines=46> */
.L_x_12242:
[----:B------:R-:W-:Y:S05]  /*4030*/  BSYNC B0 ;  /* 0x0000000000007941 */ /* 0x000fea0003800000 */
.L_x_12241:
        /* <DEDUP_REMOVED lines=77> */
.L_x_12244:
[----:B------:R-:W-:Y:S05]  /*4510*/  BSYNC B0 ;  /* 0x0000000000007941 */ /* 0x000fea0003800000 */
.L_x_12243:
        /* <DEDUP_REMOVED lines=248> */
.L_x_12207:
        /* <DEDUP_REMOVED lines=16> */
.L_x_12234:
        /* <DEDUP_REMOVED lines=16> */
.L_x_12245:
[----:B------:R-:W-:Y:S05]  /*56a0*/  EXIT ;  /* 0x000000000000794d */ /* 0x000fea0003800000 */
.L_x_12209:
[----:B------:R-:W-:Y:S01]  /*56b0*/  MOV R12, 0x10 ;  /* 0x00000010000c7802 */ /* 0x000fe20000000f00 */
[----:B------:R-:W-:Y:S01]  /*56c0*/  IMAD.MOV.U32 R11, RZ, RZ, 0x1f ;  /* 0x0000001fff0b7424 */ /* 0x000fe200078e00ff */
[----:B------:R-:W-:Y:S01]  /*56d0*/  MOV R15, 0xffffffff ;  /* 0xffffffff000f7802 */ /* 0x000fe20000000f00 */
[----:B------:R-:W-:-:S07]  /*56e0*/  IMAD.MOV.U32 R2, RZ, RZ, -0x800001 ;  /* 0xff7fffffff027424 */ /* 0x000fce00078e00ff */
[----:B------:R-:W-:Y:S05]  /*56f0*/  WARPSYNC.COLLECTIVE R15, `(.L_x_12246) ;  /* 0x000000000f087348 */ /* 0x000fea0003c00000 */
[----:B------:R0:W1:Y:S02]  /*5700*/  SHFL.BFLY P6, R14, R13, R12, R11 ;  /* 0x0c00000c0d0e7389 */ /* 0x00006400000c000b */
[----:B01----:R-:W-:Y:S01]  /*5710*/  ENDCOLLECTIVE ;  /* 0x000000000000791b */ /* 0x003fe20003800000 */
.L_x_12246:
[----:B------:R-:W-:Y:S01]  /*5720*/  HFMA2.MMA R12, -RZ, RZ, 0, 4.76837158203125e-07 ;  /* 0x00000008ff0c7435 */ /* 0x000fe200000001ff */
[----:B------:R-:W-:-:S05]  /*5730*/  FMNMX.FTZ R0, R14, -3.40282346638528859812e+38, !PT ;  /* 0xff7fffff0e007809 */ /* 0x000fca0007810000 */
[----:B------:R-:W-:-:S07]  /*5740*/  IMAD.MOV.U32 R13, RZ, RZ, R0 ;  /* 0x000000ffff0d7224 */ /* 0x000fce00078e0000 */
[----:B------:R-:W-:Y:S05]  /*5750*/  WARPSYNC.COLLECTIVE R15, `(.L_x_12247) ;  /* 0x000000000f087348 */ /* 0x000fea0003c00000 */
[----:B------:R0:W1:Y:S02]  /*5760*/  SHFL.BFLY P6, R14, R13, R12, R11 ;  /* 0x0c00000c0d0e7389 */ /* 0x00006400000c000b */
[----:B01----:R-:W-:Y:S01]  /*5770*/  ENDCOLLECTIVE ;  /* 0x000000000000791b */ /* 0x003fe20003800000 */
.L_x_12247:
[----:B------:R-:W-:Y:S02]  /*5780*/  MOV R12, 0x4 ;  /* 0x00000004000c7802 */ /* 0x000fe40000000f00 */
[----:B------:R-:W-:-:S05]  /*5790*/  FMNMX.FTZ R3, R0, R14, !PT ;  /* 0x0000000e00037209 */ /* 0x000fca0007810000 */
[----:B------:R-:W-:-:S07]  /*57a0*/  IMAD.MOV.U32 R13, RZ, RZ, R3 ;  /* 0x000000ffff0d7224 */ /* 0x000fce00078e0003 */
[----:B------:R-:W-:Y:S05]  /*57b0*/  WARPSYNC.COLLECTIVE R15, `(.L_x_12248) ;  /* 0x000000000f087348 */ /* 0x000fea0003c00000 */
[----:B------:R0:W1:Y:S02]  /*57c0*/  SHFL.BFLY P6, R14, R13, R12, R11 ;  /* 0x0c00000c0d0e7389 */ /* 0x00006400000c000b */
[----:B01----:R-:W-:Y:S01]  /*57d0*/  ENDCOLLECTIVE ;  /* 0x000000000000791b */ /* 0x003fe20003800000 */
.L_x_12248:
[----:B------:R-:W-:Y:S01]  /*57e0*/  HFMA2.MMA R12, -RZ, RZ, 0, 1.1920928955078125e-07 ;  /* 0x00000002ff0c7435 */ /* 0x000fe200000001ff */
[----:B------:R-:W-:-:S05]  /*57f0*/  FMNMX.FTZ R4, R3, R14, !PT ;  /* 0x0000000e03047209 */ /* 0x000fca0007810000 */
[----:B------:R-:W-:-:S07]  /*5800*/  IMAD.MOV.U32 R13, RZ, RZ, R4 ;  /* 0x000000ffff0d7224 */ /* 0x000fce00078e0004 */
[----:B------:R-:W-:Y:S05]  /*5810*/  WARPSYNC.COLLECTIVE R15, `(.L_x_12249) ;  /* 0x000000000f087348 */ /* 0x000fea0003c00000 */
[----:B------:R0:W1:Y:S02]  /*5820*/  SHFL.BFLY P6, R14, R13, R12, R11 ;  /* 0x0c00000c0d0e7389 */ /* 0x00006400000c000b */
[----:B01----:R-:W-:Y:S01]  /*5830*/  ENDCOLLECTIVE ;  /* 0x000000000000791b */ /* 0x003fe20003800000 */
.L_x_12249:
[----:B------:R-:W-:Y:S02]  /*5840*/  MOV R12, 0x1 ;  /* 0x00000001000c7802 */ /* 0x000fe40000000f00 */
[----:B------:R-:W-:-:S05]  /*5850*/  FMNMX.FTZ R5, R4, R14, !PT ;  /* 0x0000000e04057209 */ /* 0x000fca0007810000 */
[----:B------:R-:W-:-:S07]  /*5860*/  IMAD.MOV.U32 R13, RZ, RZ, R5 ;  /* 0x000000ffff0d7224 */ /* 0x000fce00078e0005 */
[----:B------:R-:W-:Y:S05]  /*5870*/  WARPSYNC.COLLECTIVE R15, `(.L_x_12250) ;  /* 0x000000000f087348 */ /* 0x000fea0003c00000 */
[----:B------:R0:W1:Y:S02]  /*5880*/  SHFL.BFLY P6, R14, R13, R12, R11 ;  /* 0x0c00000c0d0e7389 */ /* 0x00006400000c000b */
[----:B01----:R-:W-:Y:S01]  /*5890*/  ENDCOLLECTIVE ;  /* 0x000000000000791b */ /* 0x003fe20003800000 */
.L_x_12250:
[----:B------:R-:W-:Y:S05]  /*58a0*/  BRA `(.L_x_12251) ;  /* 0xffffffb400047947 */ /* 0x000fea000383ffff */
.L_x_12236:
[----:B--2---:R-:W-:Y:S01]  /*58b0*/  HFMA2.MMA R13, -RZ, RZ, 0, 0 ;  /* 0x00000000ff0d7435 */ /* 0x004fe200000001ff */
[----:B------:R-:W-:Y:S01]  /*58c0*/  IMAD.MOV.U32 R12, RZ, RZ, 0x2 ;  /* 0x00000002ff0c7424 */ /* 0x000fe200078e00ff */
[----:B---3--:R-:W-:Y:S01]  /*58d0*/  MOV R11, 0x1f ;  /* 0x0000001f000b7802 */ /* 0x008fe20000000f00 */
[----:B------:R-:W-:-:S08]  /*58e0*/  IMAD.MOV.U32 R15, RZ, RZ, -0x1 ;  /* 0xffffffffff0f7424 */ /* 0x000fd000078e00ff */
[----:B01----:R-:W-:Y:S05]  /*58f0*/  WARPSYNC.COLLECTIVE R15, `(.L_x_12252) ;  /* 0x000000000f087348 */ /* 0x003fea0003c00000 */
[----:B------:R2:W3:Y:S02]  /*5900*/  SHFL.BFLY P6, R14, R13, R12, R11 ;  /* 0x0c00000c0d0e7389 */ /* 0x0004e400000c000b */
[----:B0123--:R-:W-:Y:S01]  /*5910*/  ENDCOLLECTIVE ;  /* 0x000000000000791b */ /* 0x00ffe20003800000 */
.L_x_12252:
[----:B------:R-:W-:Y:S02]  /*5920*/  IMAD.MOV.U32 R12, RZ, RZ, 0x1 ;  /* 0x00000001ff0c7424 */ /* 0x000fe400078e00ff */
[----:B------:R-:W-:-:S05]  /*5930*/  FADD.FTZ R27, RZ, R14 ;  /* 0x0000000eff1b7221 */ /* 0x000fca0000010000 */
[----:B------:R-:W-:-:S07]  /*5940*/  MOV R13, R27 ;  /* 0x0000001b000d7202 */ /* 0x000fce0000000f00 */
[----:B------:R-:W-:Y:S05]  /*5950*/  WARPSYNC.COLLECTIVE R15, `(.L_x_12253) ;  /* 0x000000000f087348 */ /* 0x000fea0003c00000 */
[----:B------:R0:W1:Y:S02]  /*5960*/  SHFL.BFLY P6, R14, R13, R12, R11 ;  /* 0x0c00000c0d0e7389 */ /* 0x00006400000c000b */
[----:B01----:R-:W-:Y:S01]  /*5970*/  ENDCOLLECTIVE ;  /* 0x000000000000791b */ /* 0x003fe20003800000 */
.L_x_12253:
[----:B------:R-:W-:Y:S01]  /*5980*/  HFMA2.MMA R12, -RZ, RZ, 0, 1.1920928955078125e-07 ;  /* 0x00000002ff0c7435 */ /* 0x000fe200000001ff */
[----:B------:R-:W-:Y:S01]  /*5990*/  IMAD.MOV.U32 R13, RZ, RZ, RZ ;  /* 0x000000ffff0d7224 */ /* 0x000fe200078e00ff */
[----:B------:R-:W-:-:S09]  /*59a0*/  MOV R24, R14 ;  /* 0x0000000e00187202 */ /* 0x000fd20000000f00 */
[----:B------:R-:W-:Y:S05]  /*59b0*/  WARPSYNC.COLLECTIVE R15, `(.L_x_12254) ;  /* 0x000000000f087348 */ /* 0x000fea0003c00000 */
[----:B------:R0:W1:Y:S02]  /*59c0*/  SHFL.BFLY P6, R14, R13, R12, R11 ;  /* 0x0c00000c0d0e7389 */ /* 0x00006400000c000b */
[----:B01----:R-:W-:Y:S01]  /*59d0*/  ENDCOLLECTIVE ;  /* 0x000000000000791b */ /* 0x003fe20003800000 */
.L_x_12254:
        /* <DEDUP_REMOVED lines=8> */
.L_x_12255:
[----:B------:R-:W-:Y:S01]  /*5a60*/  HFMA2.MMA R12, -RZ, RZ, 0, 1.1920928955078125e-07 ;  /* 0x00000002ff0c7435 */ /* 0x000fe200000001ff */
[----:B------:R-:W-:Y:S01]  /*5a70*/  IMAD.MOV.U32 R13, RZ, RZ, RZ ;  /* 0x000000ffff0d7224 */ /* 0x000fe200078e00ff */
[----:B------:R-:W-:-:S09]  /*5a80*/  MOV R28, R14 ;  /* 0x0000000e001c7202 */ /* 0x000fd20000000f00 */
[----:B------:R-:W-:Y:S05]  /*5a90*/  WARPSYNC.COLLECTIVE R15, `(.L_x_12256) ;  /* 0x000000000f087348 */ /* 0x000fea0003c00000 */
[----:B------:R0:W1:Y:S02]  /*5aa0*/  SHFL.BFLY P6, R14, R13, R12, R11 ;  /* 0x0c00000c0d0e7389 */ /* 0x00006400000c000b */
[----:B01----:R-:W-:Y:S01]  /*5ab0*/  ENDCOLLECTIVE ;  /* 0x000000000000791b */ /* 0x003fe20003800000 */
.L_x_12256:
        /* <DEDUP_REMOVED lines=8> */
.L_x_12257:
[----:B------:R-:W-:Y:S01]  /*5b40*/  HFMA2.MMA R12, -RZ, RZ, 0, 1.1920928955078125e-07 ;  /* 0x00000002ff0c7435 */ /* 0x000fe200000001ff */
[----:B------:R-:W-:Y:S01]  /*5b50*/  IMAD.MOV.U32 R13, RZ, RZ, RZ ;  /* 0x000000ffff0d7224 */ /* 0x000fe200078e00ff */
[----:B------:R-:W-:-:S09]  /*5b60*/  MOV R29, R14 ;  /* 0x0000000e001d7202 */ /* 0x000fd20000000f00 */
[----:B------:R-:W-:Y:S05]  /*5b70*/  WARPSYNC.COLLECTIVE R15, `(.L_x_12258) ;  /* 0x000000000f087348 */ /* 0x000fea0003c00000 */
[----:B------:R0:W1:Y:S02]  /*5b80*/  SHFL.BFLY P6, R14, R13, R12, R11 ;  /* 0x0c00000c0d0e7389 */ /* 0x00006400000c000b */
[----:B01----:R-:W-:Y:S01]  /*5b90*/  ENDCOLLECTIVE ;  /* 0x000000000000791b */ /* 0x003fe20003800000 */
.L_x_12258:
        /* <DEDUP_REMOVED lines=8> */
.L_x_12259:
[----:B------:R-:W-:Y:S01]  /*5c20*/  HFMA2.MMA R12, -RZ, RZ, 0, 1.1920928955078125e-07 ;  /* 0x00000002ff0c7435 */ /* 0x000fe200000001ff */
[----:B------:R-:W-:Y:S01]  /*5c30*/  IMAD.MOV.U32 R13, RZ, RZ, RZ ;  /* 0x000000ffff0d7224 */ /* 0x000fe200078e00ff */
[----:B------:R-:W-:-:S09]  /*5c40*/  MOV R35, R14 ;  /* 0x0000000e00237202 */ /* 0x000fd20000000f00 */
[----:B------:R-:W-:Y:S05]  /*5c50*/  WARPSYNC.COLLECTIVE R15, `(.L_x_12260) ;  /* 0x000000000f087348 */ /* 0x000fea0003c00000 */
[----:B------:R0:W1:Y:S02]  /*5c60*/  SHFL.BFLY P6, R14, R13, R12, R11 ;  /* 0x0c00000c0d0e7389 */ /* 0x00006400000c000b */
[----:B01----:R-:W-:Y:S01]  /*5c70*/  ENDCOLLECTIVE ;  /* 0x000000000000791b */ /* 0x003fe20003800000 */
.L_x_12260:
        /* <DEDUP_REMOVED lines=8> */
.L_x_12261:
[----:B------:R-:W-:Y:S01]  /*5d00*/  HFMA2.MMA R12, -RZ, RZ, 0, 1.1920928955078125e-07 ;  /* 0x00000002ff0c7435 */ /* 0x000fe200000001ff */
[----:B------:R-:W-:Y:S01]  /*5d10*/  IMAD.MOV.U32 R13, RZ, RZ, RZ ;  /* 0x000000ffff0d7224 */ /* 0x000fe200078e00ff */
[----:B------:R-:W-:-:S09]  /*5d20*/  MOV R33, R14 ;  /* 0x0000000e00217202 */ /* 0x000fd20000000f00 */
[----:B------:R-:W-:Y:S05]  /*5d30*/  WARPSYNC.COLLECTIVE R15, `(.L_x_12262) ;  /* 0x000000000f087348 */ /* 0x000fea0003c00000 */
[----:B------:R0:W1:Y:S02]  /*5d40*/  SHFL.BFLY P6, R14, R13, R12, R11 ;  /* 0x0c00000c0d0e7389 */ /* 0x00006400000c000b */
[----:B01----:R-:W-:Y:S01]  /*5d50*/  ENDCOLLECTIVE ;  /* 0x000000000000791b */ /* 0x003fe20003800000 */
.L_x_12262:
        /* <DEDUP_REMOVED lines=8> */
.L_x_12263:
[----:B------:R-:W-:Y:S01]  /*5de0*/  HFMA2.MMA R12, -RZ, RZ, 0, 1.1920928955078125e-07 ;  /* 0x00000002ff0c7435 */ /* 0x000fe200000001ff */
[----:B------:R-:W-:Y:S01]  /*5df0*/  IMAD.MOV.U32 R13, RZ, RZ, RZ ;  /* 0x000000ffff0d7224 */ /* 0x000fe200078e00ff */
[----:B------:R-:W-:-:S09]  /*5e00*/  MOV R3, R14 ;  /* 0x0000000e00037202 */ /* 0x000fd20000000f00 */
[----:B------:R-:W-:Y:S05]  /*5e10*/  WARPSYNC.COLLECTIVE R15, `(.L_x_12264) ;  /* 0x000000000f087348 */ /* 0x000fea0003c00000 */
[----:B------:R0:W1:Y:S02]  /*5e20*/  SHFL.BFLY P6, R14, R13, R12, R11 ;  /* 0x0c00000c0d0e7389 */ /* 0x00006400000c000b */
[----:B01----:R-:W-:Y:S01]  /*5e30*/  ENDCOLLECTIVE ;  /* 0x000000000000791b */ /* 0x003fe20003800000 */
.L_x_12264:
        /* <DEDUP_REMOVED lines=8> */
.L_x_12265:
[----:B------:R-:W-:Y:S01]  /*5ec0*/  HFMA2.MMA R12, -RZ, RZ, 0, 1.1920928955078125e-07 ;  /* 0x00000002ff0c7435 */ /* 0x000fe200000001ff */
[----:B------:R-:W-:Y:S01]  /*5ed0*/  IMAD.MOV.U32 R13, RZ, RZ, RZ ;  /* 0x000000ffff0d7224 */ /* 0x000fe200078e00ff */
[----:B------:R-:W-:-:S09]  /*5ee0*/  MOV R5, R14 ;  /* 0x0000000e00057202 */ /* 0x000fd20000000f00 */
[----:B------:R-:W-:Y:S05]  /*5ef0*/  WARPSYNC.COLLECTIVE R15, `(.L_x_12266) ;  /* 0x000000000f087348 */ /* 0x000fea0003c00000 */
[----:B------:R0:W1:Y:S02]  /*5f00*/  SHFL.BFLY P6, R14, R13, R12, R11 ;  /* 0x0c00000c0d0e7389 */ /* 0x00006400000c000b */
[----:B01----:R-:W-:Y:S01]  /*5f10*/  ENDCOLLECTIVE ;  /* 0x000000000000791b */ /* 0x003fe20003800000 */
.L_x_12266:
        /* <DEDUP_REMOVED lines=8> */
.L_x_12267:
[----:B------:R-:W-:Y:S01]  /*5fa0*/  HFMA2.MMA R12, -RZ, RZ, 0, 1.1920928955078125e-07 ;  /* 0x00000002ff0c7435 */ /* 0x000fe200000001ff */
[----:B------:R-:W-:Y:S01]  /*5fb0*/  IMAD.MOV.U32 R13, RZ, RZ, RZ ;  /* 0x000000ffff0d7224 */ /* 0x000fe200078e00ff */
[----:B------:R-:W-:-:S09]  /*5fc0*/  MOV R7, R14 ;  /* 0x0000000e00077202 */ /* 0x000fd20000000f00 */
[----:B------:R-:W-:Y:S05]  /*5fd0*/  WARPSYNC.COLLECTIVE R15, `(.L_x_12268) ;  /* 0x000000000f087348 */ /* 0x000fea0003c00000 */
[----:B------:R0:W1:Y:S02]  /*5fe0*/  SHFL.BFLY P6, R14, R13, R12, R11 ;  /* 0x0c00000c0d0e7389 */ /* 0x00006400000c000b */
[----:B01----:R-:W-:Y:S01]  /*5ff0*/  ENDCOLLECTIVE ;  /* 0x000000000000791b */ /* 0x003fe20003800000 */
.L_x_12268:
        /* <DEDUP_REMOVED lines=8> */
.L_x_12269:
[----:B------:R-:W-:Y:S01]  /*6080*/  HFMA2.MMA R12, -RZ, RZ, 0, 1.1920928955078125e-07 ;  /* 0x00000002ff0c7435 */ /* 0x000fe200000001ff */
[----:B------:R-:W-:Y:S01]  /*6090*/  IMAD.MOV.U32 R13, RZ, RZ, RZ ;  /* 0x000000ffff0d7224 */ /* 0x000fe200078e00ff */
[----:B------:R-:W-:-:S09]  /*60a0*/  MOV R9, R14 ;  /* 0x0000000e00097202 */ /* 0x000fd20000000f00 */
[----:B------:R-:W-:Y:S05]  /*60b0*/  WARPSYNC.COLLECTIVE R15, `(.L_x_12270) ;  /* 0x000000000f087348 */ /* 0x000fea0003c00000 */
[----:B------:R0:W1:Y:S02]  /*60c0*/  SHFL.BFLY P6, R14, R13, R12, R11 ;  /* 0x0c00000c0d0e7389 */ /* 0x00006400000c000b */
[----:B01----:R-:W-:Y:S01]  /*60d0*/  ENDCOLLECTIVE ;  /* 0x000000000000791b */ /* 0x003fe20003800000 */
.L_x_12270:
        /* <DEDUP_REMOVED lines=8> */
.L_x_12271:
[----:B------:R-:W-:Y:S01]  /*6160*/  HFMA2.MMA R12, -RZ, RZ, 0, 1.1920928955078125e-07 ;  /* 0x00000002ff0c7435 */ /* 0x000fe200000001ff */
[----:B------:R-:W-:Y:S01]  /*6170*/  IMAD.MOV.U32 R13, RZ, RZ, RZ ;  /* 0x000000ffff0d7224 */ /* 0x000fe200078e00ff */
[----:B------:R-:W-:-:S09]  /*6180*/  MOV R17, R14 ;  /* 0x0000000e00117202 */ /* 0x000fd20000000f00 */
[----:B------:R-:W-:Y:S05]  /*6190*/  WARPSYNC.COLLECTIVE R15, `(.L_x_12272) ;  /* 0x000000000f087348 */ /* 0x000fea0003c00000 */
[----:B------:R0:W1:Y:S02]  /*61a0*/  SHFL.BFLY P6, R14, R13, R12, R11 ;  /* 0x0c00000c0d0e7389 */ /* 0x00006400000c000b */
[----:B01----:R-:W-:Y:S01]  /*61b0*/  ENDCOLLECTIVE ;  /* 0x000000000000791b */ /* 0x003fe20003800000 */
.L_x_12272:
        /* <DEDUP_REMOVED lines=8> */
.L_x_12273:
[----:B------:R-:W-:Y:S01]  /*6240*/  HFMA2.MMA R12, -RZ, RZ, 0, 1.1920928955078125e-07 ;  /* 0x00000002ff0c7435 */ /* 0x000fe200000001ff */
[----:B------:R-:W-:Y:S01]  /*6250*/  IMAD.MOV.U32 R13, RZ, RZ, RZ ;  /* 0x000000ffff0d7224 */ /* 0x000fe200078e00ff */
[----:B------:R-:W-:-:S09]  /*6260*/  MOV R19, R14 ;  /* 0x0000000e00137202 */ /* 0x000fd20000000f00 */
[----:B------:R-:W-:Y:S05]  /*6270*/  WARPSYNC.COLLECTIVE R15, `(.L_x_12274) ;  /* 0x000000000f087348 */ /* 0x000fea0003c00000 */
[----:B------:R0:W1:Y:S02]  /*6280*/  SHFL.BFLY P6, R14, R13, R12, R11 ;  /* 0x0c00000c0d0e7389 */ /* 0x00006400000c000b */
[----:B01----:R-:W-:Y:S01]  /*6290*/  ENDCOLLECTIVE ;  /* 0x000000000000791b */ /* 0x003fe20003800000 */
.L_x_12274:
        /* <DEDUP_REMOVED lines=8> */
.L_x_12275:
[----:B------:R-:W-:Y:S01]  /*6320*/  HFMA2.MMA R12, -RZ, RZ, 0, 1.1920928955078125e-07 ;  /* 0x00000002ff0c7435 */ /* 0x000fe200000001ff */
[----:B------:R-:W-:Y:S01]  /*6330*/  IMAD.MOV.U32 R13, RZ, RZ, RZ ;  /* 0x000000ffff0d7224 */ /* 0x000fe200078e00ff */
[----:B------:R-:W-:-:S09]  /*6340*/  MOV R21, R14 ;  /* 0x0000000e00157202 */ /* 0x000fd20000000f00 */
[----:B------:R-:W-:Y:S05]  /*6350*/  WARPSYNC.COLLECTIVE R15, `(.L_x_12276) ;  /* 0x000000000f087348 */ /* 0x000fea0003c00000 */
[----:B------:R0:W1:Y:S02]  /*6360*/  SHFL.BFLY P6, R14, R13, R12, R11 ;  /* 0x0c00000c0d0e7389 */ /* 0x00006400000c000b */
[----:B01----:R-:W-:Y:S01]  /*6370*/  ENDCOLLECTIVE ;  /* 0x000000000000791b */ /* 0x003fe20003800000 */
.L_x_12276:
        /* <DEDUP_REMOVED lines=8> */
.L_x_12277:
[----:B------:R-:W-:Y:S01]  /*6400*/  HFMA2.MMA R12, -RZ, RZ, 0, 1.1920928955078125e-07 ;  /* 0x00000002ff0c7435 */ /* 0x000fe200000001ff */
[----:B------:R-:W-:Y:S01]  /*6410*/  IMAD.MOV.U32 R13, RZ, RZ, RZ ;  /* 0x000000ffff0d7224 */ /* 0x000fe200078e00ff */
[----:B------:R-:W-:-:S09]  /*6420*/  MOV R23, R14 ;  /* 0x0000000e00177202 */ /* 0x000fd20000000f00 */
[----:B------:R-:W-:Y:S05]  /*6430*/  WARPSYNC.COLLECTIVE R15, `(.L_x_12278) ;  /* 0x000000000f087348 */ /* 0x000fea0003c00000 */
[----:B------:R0:W1:Y:S02]  /*6440*/  SHFL.BFLY P6, R14, R13, R12, R11 ;  /* 0x0c00000c0d0e7389 */ /* 0x00006400000c000b */
[----:B01----:R-:W-:Y:S01]  /*6450*/  ENDCOLLECTIVE ;  /* 0x000000000000791b */ /* 0x003fe20003800000 */
.L_x_12278:
        /* <DEDUP_REMOVED lines=8> */
.L_x_12279:
[----:B------:R-:W-:Y:S01]  /*64e0*/  HFMA2.MMA R12, -RZ, RZ, 0, 1.1920928955078125e-07 ;  /* 0x00000002ff0c7435 */ /* 0x000fe200000001ff */
[----:B------:R-:W-:Y:S01]  /*64f0*/  IMAD.MOV.U32 R13, RZ, RZ, RZ ;  /* 0x000000ffff0d7224 */ /* 0x000fe200078e00ff */
[----:B------:R-:W-:-:S09]  /*6500*/  MOV R25, R14 ;  /* 0x0000000e00197202 */ /* 0x000fd20000000f00 */
[----:B------:R-:W-:Y:S05]  /*6510*/  WARPSYNC.COLLECTIVE R15, `(.L_x_12280) ;  /* 0x000000000f087348 */ /* 0x000fea0003c00000 */
[----:B------:R0:W1:Y:S02]  /*6520*/  SHFL.BFLY P6, R14, R13, R12, R11 ;  /* 0x0c00000c0d0e7389 */ /* 0x00006400000c000b */
[----:B01----:R-:W-:Y:S01]  /*6530*/  ENDCOLLECTIVE ;  /* 0x000000000000791b */ /* 0x003fe20003800000 */
.L_x_12280:
        /* <DEDUP_REMOVED lines=8> */
.L_x_12281:
[----:B------:R-:W-:Y:S01]  /*65c0*/  HFMA2.MMA R12, -RZ, RZ, 0, 1.1920928955078125e-07 ;  /* 0x00000002ff0c7435 */ /* 0x000fe200000001ff */
[----:B------:R-:W-:Y:S01]  /*65d0*/  IMAD.MOV.U32 R13, RZ, RZ, RZ ;  /* 0x000000ffff0d7224 */ /* 0x000fe200078e00ff */
[----:B------:R-:W-:-:S09]  /*65e0*/  MOV R27, R14 ;  /* 0x0000000e001b7202 */ /* 0x000fd20000000f00 */
[----:B------:R-:W-:Y:S05]  /*65f0*/  WARPSYNC.COLLECTIVE R15, `(.L_x_12282) ;  /* 0x000000000f087348 */ /* 0x000fea0003c00000 */
[----:B------:R0:W1:Y:S02]  /*6600*/  SHFL.BFLY P6, R14, R13, R12, R11 ;  /* 0x0c00000c0d0e7389 */ /* 0x00006400000c000b */
[----:B01----:R-:W-:Y:S01]  /*6610*/  ENDCOLLECTIVE ;  /* 0x000000000000791b */ /* 0x003fe20003800000 */
.L_x_12282:
        /* <DEDUP_REMOVED lines=8> */
.L_x_12283:
[----:B------:R-:W-:Y:S01]  /*66a0*/  HFMA2.MMA R12, -RZ, RZ, 0, 1.1920928955078125e-07 ;  /* 0x00000002ff0c7435 */ /* 0x000fe200000001ff */
[----:B------:R-:W-:Y:S01]  /*66b0*/  IMAD.MOV.U32 R13, RZ, RZ, RZ ;  /* 0x000000ffff0d7224 */ /* 0x000fe200078e00ff */
[----:B------:R-:W-:-:S09]  /*66c0*/  MOV R31, R14 ;  /* 0x0000000e001f7202 */ /* 0x000fd20000000f00 */
[----:B------:R-:W-:Y:S05]  /*66d0*/  WARPSYNC.COLLECTIVE R15, `(.L_x_12284) ;  /* 0x000000000f087348 */ /* 0x000fea0003c00000 */
[----:B------:R0:W1:Y:S02]  /*66e0*/  SHFL.BFLY P6, R14, R13, R12, R11 ;  /* 0x0c00000c0d0e7389 */ /* 0x00006400000c000b */
[----:B01----:R-:W-:Y:S01]  /*66f0*/  ENDCOLLECTIVE ;  /* 0x000000000000791b */ /* 0x003fe20003800000 */
.L_x_12284:
        /* <DEDUP_REMOVED lines=8> */
.L_x_12285:
[----:B------:R-:W-:Y:S01]  /*6780*/  HFMA2.MMA R12, -RZ, RZ, 0, 1.1920928955078125e-07 ;  /* 0x00000002ff0c7435 */ /* 0x000fe200000001ff */
[----:B------:R-:W-:Y:S01]  /*6790*/  IMAD.MOV.U32 R13, RZ, RZ, RZ ;  /* 0x000000ffff0d7224 */ /* 0x000fe200078e00ff */
[----:B------:R-:W-:-:S09]  /*67a0*/  MOV R35, R14 ;  /* 0x0000000e00237202 */ /* 0x000fd20000000f00 */
[----:B------:R-:W-:Y:S05]  /*67b0*/  WARPSYNC.COLLECTIVE R15, `(.L_x_12286) ;  /* 0x000000000f087348 */ /* 0x000fea0003c00000 */
[----:B------:R0:W1:Y:S02]  /*67c0*/  SHFL.BFLY P6, R14, R13, R12, R11 ;  /* 0x0c00000c0d0e7389 */ /* 0x00006400000c000b */
[----:B01----:R-:W-:Y:S01]  /*67d0*/  ENDCOLLECTIVE ;  /* 0x000000000000791b */ /* 0x003fe20003800000 */
.L_x_12286:
        /* <DEDUP_REMOVED lines=8> */
.L_x_12287:
[----:B------:R-:W-:Y:S01]  /*6860*/  HFMA2.MMA R12, -RZ, RZ, 0, 1.1920928955078125e-07 ;  /* 0x00000002ff0c7435 */ /* 0x000fe200000001ff */
[----:B------:R-:W-:Y:S01]  /*6870*/  IMAD.MOV.U32 R13, RZ, RZ, RZ ;  /* 0x000000ffff0d7224 */ /* 0x000fe200078e00ff */
[----:B------:R-:W-:-:S09]  /*6880*/  MOV R37, R14 ;  /* 0x0000000e00257202 */ /* 0x000fd20000000f00 */
[----:B------:R-:W-:Y:S05]  /*6890*/  WARPSYNC.COLLECTIVE R15, `(.L_x_12288) ;  /* 0x000000000f087348 */ /* 0x000fea0003c00000 */
[----:B------:R0:W1:Y:S02]  /*68a0*/  SHFL.BFLY P6, R14, R13, R12, R11 ;  /* 0x0c00000c0d0e7389 */ /* 0x00006400000c000b */
[----:B01----:R-:W-:Y:S01]  /*68b0*/  ENDCOLLECTIVE ;  /* 0x000000000000791b */ /* 0x003fe20003800000 */
.L_x_12288:
        /* <DEDUP_REMOVED lines=8> */
.L_x_12289:
[----:B------:R-:W-:Y:S01]  /*6940*/  HFMA2.MMA R12, -RZ, RZ, 0, 1.1920928955078125e-07 ;  /* 0x00000002ff0c7435 */ /* 0x000fe200000001ff */
[----:B------:R-:W-:Y:S01]  /*6950*/  IMAD.MOV.U32 R13, RZ, RZ, RZ ;  /* 0x000000ffff0d7224 */ /* 0x000fe200078e00ff */
[----:B------:R-:W-:-:S09]  /*6960*/  MOV R39, R14 ;  /* 0x0000000e00277202 */ /* 0x000fd20000000f00 */
[----:B------:R-:W-:Y:S05]  /*6970*/  WARPSYNC.COLLECTIVE R15, `(.L_x_12290) ;  /* 0x000000000f087348 */ /* 0x000fea0003c00000 */
[----:B------:R0:W1:Y:S02]  /*6980*/  SHFL.BFLY P6, R14, R13, R12, R11 ;  /* 0x0c00000c0d0e7389 */ /* 0x00006400000c000b */
[----:B01----:R-:W-:Y:S01]  /*6990*/  ENDCOLLECTIVE ;  /* 0x000000000000791b */ /* 0x003fe20003800000 */
.L_x_12290:
        /* <DEDUP_REMOVED lines=8> */
.L_x_12291:
[----:B------:R-:W-:Y:S01]  /*6a20*/  HFMA2.MMA R12, -RZ, RZ, 0, 1.1920928955078125e-07 ;  /* 0x00000002ff0c7435 */ /* 0x000fe200000001ff */
[----:B------:R-:W-:Y:S01]  /*6a30*/  IMAD.MOV.U32 R13, RZ, RZ, RZ ;  /* 0x000000ffff0d7224 */ /* 0x000fe200078e00ff */
[----:B------:R-:W-:-:S09]  /*6a40*/  MOV R41, R14 ;  /* 0x0000000e00297202 */ /* 0x000fd20000000f00 */
[----:B------:R-:W-:Y:S05]  /*6a50*/  WARPSYNC.COLLECTIVE R15, `(.L_x_12292) ;  /* 0x000000000f087348 */ /* 0x000fea0003c00000 */
[----:B------:R0:W1:Y:S02]  /*6a60*/  SHFL.BFLY P6, R14, R13, R12, R11 ;  /* 0x0c00000c0d0e7389 */ /* 0x00006400000c000b */
[----:B01----:R-:W-:Y:S01]  /*6a70*/  ENDCOLLECTIVE ;  /* 0x000000000000791b */ /* 0x003fe20003800000 */
.L_x_12292:
        /* <DEDUP_REMOVED lines=8> */
.L_x_12293:
[----:B------:R-:W-:Y:S01]  /*6b00*/  HFMA2.MMA R12, -RZ, RZ, 0, 1.1920928955078125e-07 ;  /* 0x00000002ff0c7435 */ /* 0x000fe200000001ff */
[----:B------:R-:W-:Y:S01]  /*6b10*/  IMAD.MOV.U32 R13, RZ, RZ, RZ ;  /* 0x000000ffff0d7224 */ /* 0x000fe200078e00ff */
[----:B------:R-:W-:-:S09]  /*6b20*/  MOV R43, R14 ;  /* 0x0000000e002b7202 */ /* 0x000fd20000000f00 */
[----:B------:R-:W-:Y:S05]  /*6b30*/  WARPSYNC.COLLECTIVE R15, `(.L_x_12294) ;  /* 0x000000000f087348 */ /* 0x000fea0003c00000 */
[----:B------:R0:W1:Y:S02]  /*6b40*/  SHFL.BFLY P6, R14, R13, R12, R11 ;  /* 0x0c00000c0d0e7389 */ /* 0x00006400000c000b */
[----:B01----:R-:W-:Y:S01]  /*6b50*/  ENDCOLLECTIVE ;  /* 0x000000000000791b */ /* 0x003fe20003800000 */
.L_x_12294:
[----:B------:R-:W-:Y:S01]  /*6b60*/  FADD.FTZ R43, R40, R43 ;  /* 0x0000002b282b7221 */ /* 0x000fe20000010000 */
[----:B------:R-:W-:Y:S01]  /*6b70*/  MOV R12, 0x1 ;  /* 0x00000001000c7802 */ /* 0x000fe20000000f00 */
[----:B------:R-:W-:-:S04]  /*6b80*/  FADD.FTZ R42, RZ, R14 ;  /* 0x0000000eff2a7221 */ /* 0x000fc80000010000 */
[----:B------:R-:W-:-:S07]  /*6b90*/  IMAD.MOV.U32 R13, RZ, RZ, R42 ;  /* 0x000000ffff0d7224 */ /* 0x000fce00078e002a */
[----:B------:R-:W-:Y:S05]  /*6ba0*/  WARPSYNC.COLLECTIVE R15, `(.L_x_12295) ;  /* 0x000000000f087348 */ /* 0x000fea0003c00000 */
[----:B------:R0:W1:Y:S02]  /*6bb0*/  SHFL.BFLY P6, R14, R13, R12, R11 ;  /* 0x0c00000c0d0e7389 */ /* 0x00006400000c000b */
[----:B01----:R-:W-:Y:S01]  /*6bc0*/  ENDCOLLECTIVE ;  /* 0x000000000000791b */ /* 0x003fe20003800000 */
.L_x_12295:
[----:B------:R-:W-:Y:S01]  /*6bd0*/  HFMA2.MMA R13, -RZ, RZ, 0, 0 ;  /* 0x00000000ff0d7435 */ /* 0x000fe200000001ff */
[----:B------:R-:W-:Y:S02]  /*6be0*/  IMAD.MOV.U32 R12, RZ, RZ, 0x2 ;  /* 0x00000002ff0c7424 */ /* 0x000fe400078e00ff */
[----:B------:R-:W-:-:S08]  /*6bf0*/  IMAD.MOV.U32 R45, RZ, RZ, R14 ;  /* 0x000000ffff2d7224 */ /* 0x000fd000078e000e */
[----:B------:R-:W-:Y:S05]  /*6c00*/  WARPSYNC.COLLECTIVE R15, `(.L_x_12296) ;  /* 0x000000000f087348 */ /* 0x000fea0003c00000 */
[----:B------:R0:W1:Y:S02]  /*6c10*/  SHFL.BFLY P6, R14, R13, R12, R11 ;  /* 0x0c00000c0d0e7389 */ /* 0x00006400000c000b */
[----:B01----:R-:W-:Y:S01]  /*6c20*/  ENDCOLLECTIVE ;  /* 0x000000000000791b */ /* 0x003fe20003800000 */
.L_x_12296:
[----:B------:R-:W-:Y:S01]  /*6c30*/  FADD.FTZ R45, R42, R45 ;  /* 0x0000002d2a2d7221 */ /* 0x000fe20000010000 */
[----:B------:R-:W-:Y:S02]  /*6c40*/  IMAD.MOV.U32 R12, RZ, RZ, 0x1 ;  /* 0x00000001ff0c7424 */ /* 0x000fe400078e00ff */
[----:B------:R-:W-:-:S05]  /*6c50*/  FADD.FTZ R3, RZ, R14 ;  /* 0x0000000eff037221 */ /* 0x000fca0000010000 */
[----:B------:R-:W-:-:S07]  /*6c60*/  MOV R13, R3 ;  /* 0x00000003000d7202 */ /* 0x000fce0000000f00 */
[----:B------:R-:W-:Y:S05]  /*6c70*/  WARPSYNC.COLLECTIVE R15, `(.L_x_12297) ;  /* 0x000000000f087348 */ /* 0x000fea0003c00000 */
[----:B------:R0:W1:Y:S02]  /*6c80*/  SHFL.BFLY P6, R14, R13, R12, R11 ;  /* 0x0c00000c0d0e7389 */ /* 0x00006400000c000b */
[----:B01----:R-:W-:Y:S01]  /*6c90*/  ENDCOLLECTIVE ;  /* 0x000000000000791b */ /* 0x003fe20003800000 */
.L_x_12297:
[----:B------:R-:W-:Y:S01]  /*6ca0*/  HFMA2.MMA R12, -RZ, RZ, 0, 1.1920928955078125e-07 ;  /* 0x00000002ff0c7435 */ /* 0x000fe200000001ff */
[----:B------:R-:W-:Y:S01]  /*6cb0*/  IMAD.MOV.U32 R13, RZ, RZ, RZ ;  /* 0x000000ffff0d7224 */ /* 0x000fe200078e00ff */
[----:B------:R-:W-:-:S09]  /*6cc0*/  MOV R30, R14 ;  /* 0x0000000e001e7202 */ /* 0x000fd20000000f00 */
[----:B------:R-:W-:Y:S05]  /*6cd0*/  WARPSYNC.COLLECTIVE R15, `(.L_x_12298) ;  /* 0x000000000f087348 */ /* 0x000fea0003c00000 */
[----:B------:R0:W1:Y:S02]  /*6ce0*/  SHFL.BFLY P6, R14, R13, R12, R11 ;  /* 0x0c00000c0d0e7389 */ /* 0x00006400000c000b */
[----:B01----:R-:W-:Y:S01]  /*6cf0*/  ENDCOLLECTIVE ;  /* 0x000000000000791b */ /* 0x003fe20003800000 */
.L_x_12298:
        /* <DEDUP_REMOVED lines=8> */
.L_x_12299:
[----:B------:R-:W-:Y:S01]  /*6d80*/  HFMA2.MMA R12, -RZ, RZ, 0, 1.1920928955078125e-07 ;  /* 0x00000002ff0c7435 */ /* 0x000fe200000001ff */
[----:B------:R-:W-:Y:S01]  /*6d90*/  IMAD.MOV.U32 R13, RZ, RZ, RZ ;  /* 0x000000ffff0d7224 */ /* 0x000fe200078e00ff */
[----:B------:R-:W-:-:S09]  /*6da0*/  MOV R36, R14 ;  /* 0x0000000e00247202 */ /* 0x000fd20000000f00 */
[----:B------:R-:W-:Y:S05]  /*6db0*/  WARPSYNC.COLLECTIVE R15, `(.L_x_12300) ;  /* 0x000000000f087348 */ /* 0x000fea0003c00000 */
[----:B------:R0:W1:Y:S02]  /*6dc0*/  SHFL.BFLY P6, R14, R13, R12, R11 ;  /* 0x0c00000c0d0e7389 */ /* 0x00006400000c000b */
[----:B01----:R-:W-:Y:S01]  /*6dd0*/  ENDCOLLECTIVE ;  /* 0x000000000000791b */ /* 0x003fe20003800000 */
.L_x_12300:
        /* <DEDUP_REMOVED lines=8> */
.L_x_12301:
[----:B------:R-:W-:Y:S01]  /*6e60*/  HFMA2.MMA R12, -RZ, RZ, 0, 1.1920928955078125e-07 ;  /* 0x00000002ff0c7435 */ /* 0x000fe200000001ff */
[----:B------:R-:W-:Y:S01]  /*6e70*/  IMAD.MOV.U32 R13, RZ, RZ, RZ ;  /* 0x000000ffff0d7224 */ /* 0x000fe200078e00ff */
[----:B------:R-:W-:-:S09]  /*6e80*/  MOV R40, R14 ;  /* 0x0000000e00287202 */ /* 0x000fd20000000f00 */
[----:B------:R-:W-:Y:S05]  /*6e90*/  WARPSYNC.COLLECTIVE R15, `(.L_x_12302) ;  /* 0x000000000f087348 */ /* 0x000fea0003c00000 */
[----:B------:R0:W1:Y:S02]  /*6ea0*/  SHFL.BFLY P6, R14, R13, R12, R11 ;  /* 0x0c00000c0d0e7389 */ /* 0x00006400000c000b */
[----:B01----:R-:W-:Y:S01]  /*6eb0*/  ENDCOLLECTIVE ;  /* 0x000000000000791b */ /* 0x003fe20003800000 */
.L_x_12302:
        /* <DEDUP_REMOVED lines=8> */
.L_x_12303:
[----:B------:R-:W-:Y:S01]  /*6f40*/  HFMA2.MMA R12, -RZ, RZ, 0, 1.1920928955078125e-07 ;  /* 0x00000002ff0c7435 */ /* 0x000fe200000001ff */
[----:B------:R-:W-:Y:S01]  /*6f50*/  IMAD.MOV.U32 R13, RZ, RZ, RZ ;  /* 0x000000ffff0d7224 */ /* 0x000fe200078e00ff */
[----:B------:R-:W-:-:S09]  /*6f60*/  MOV R48, R14 ;  /* 0x0000000e00307202 */ /* 0x000fd20000000f00 */
[----:B------:R-:W-:Y:S05]  /*6f70*/  WARPSYNC.COLLECTIVE R15, `(.L_x_12304) ;  /* 0x000000000f087348 */ /* 0x000fea0003c00000 */
[----:B------:R0:W1:Y:S02]  /*6f80*/  SHFL.BFLY P6, R14, R13, R12, R11 ;  /* 0x0c00000c0d0e7389 */ /* 0x00006400000c000b */
[----:B01----:R-:W-:Y:S01]  /*6f90*/  ENDCOLLECTIVE ;  /* 0x000000000000791b */ /* 0x003fe20003800000 */
.L_x_12304:
        /* <DEDUP_REMOVED lines=8> */
.L_x_12305:
[----:B------:R-:W-:Y:S01]  /*7020*/  HFMA2.MMA R12, -RZ, RZ, 0, 1.1920928955078125e-07 ;  /* 0x00000002ff0c7435 */ /* 0x000fe200000001ff */
[----:B------:R-:W-:Y:S01]  /*7030*/  IMAD.MOV.U32 R13, RZ, RZ, RZ ;  /* 0x000000ffff0d7224 */ /* 0x000fe200078e00ff */
[----:B------:R-:W-:-:S09]  /*7040*/  MOV R19, R14 ;  /* 0x0000000e00137202 */ /* 0x000fd20000000f00 */
[----:B------:R-:W-:Y:S05]  /*7050*/  WARPSYNC.COLLECTIVE R15, `(.L_x_12306) ;  /* 0x000000000f087348 */ /* 0x000fea0003c00000 */
[----:B------:R0:W1:Y:S02]  /*7060*/  SHFL.BFLY P6, R14, R13, R12, R11 ;  /* 0x0c00000c0d0e7389 */ /* 0x00006400000c000b */
[----:B01----:R-:W-:Y:S01]  /*7070*/  ENDCOLLECTIVE ;  /* 0x000000000000791b */ /* 0x003fe20003800000 */
.L_x_12306:
        /* <DEDUP_REMOVED lines=8> */
.L_x_12307:
[----:B------:R-:W-:Y:S01]  /*7100*/  HFMA2.MMA R12, -RZ, RZ, 0, 1.1920928955078125e-07 ;  /* 0x00000002ff0c7435 */ /* 0x000fe200000001ff */
[----:B------:R-:W-:Y:S01]  /*7110*/  IMAD.MOV.U32 R13, RZ, RZ, RZ ;  /* 0x000000ffff0d7224 */ /* 0x000fe200078e00ff */
[----:B------:R-:W-:-:S09]  /*7120*/  MOV R30, R14 ;  /* 0x0000000e001e7202 */ /* 0x000fd20000000f00 */
[----:B------:R-:W-:Y:S05]  /*7130*/  WARPSYNC.COLLECTIVE R15, `(.L_x_12308) ;  /* 0x000000000f087348 */ /* 0x000fea0003c00000 */
[----:B------:R0:W1:Y:S02]  /*7140*/  SHFL.BFLY P6, R14, R13, R12, R11 ;  /* 0x0c00000c0d0e7389 */ /* 0x00006400000c000b */
[----:B01----:R-:W-:Y:S01]  /*7150*/  ENDCOLLECTIVE ;  /* 0x000000000000791b */ /* 0x003fe20003800000 */
.L_x_12308:
        /* <DEDUP_REMOVED lines=8> */
.L_x_12309:
[----:B------:R-:W-:Y:S01]  /*71e0*/  HFMA2.MMA R13, -RZ, RZ, 0, 0 ;  /* 0x00000000ff0d7435 */ /* 0x000fe200000001ff */
[----:B------:R-:W-:Y:S02]  /*71f0*/  IMAD.MOV.U32 R12, RZ, RZ, 0x2 ;  /* 0x00000002ff0c7424 */ /* 0x000fe400078e00ff */
[----:B------:R-:W-:-:S08]  /*7200*/  FADD.FTZ R9, R21, R14 ;  /* 0x0000000e15097221 */ /* 0x000fd00000010000 */
[----:B------:R-:W-:Y:S05]  /*7210*/  WARPSYNC.COLLECTIVE R15, `(.L_x_12310) ;  /* 0x000000000f087348 */ /* 0x000fea0003c00000 */
[----:B------:R0:W1:Y:S02]  /*7220*/  SHFL.BFLY P6, R14, R13, R12, R11 ;  /* 0x0c00000c0d0e7389 */ /* 0x00006400000c000b */
[----:B01----:R-:W-:Y:S01]  /*7230*/  ENDCOLLECTIVE ;  /* 0x000000000000791b */ /* 0x003fe20003800000 */
.L_x_12310:
[----:B------:R-:W-:Y:S01]  /*7240*/  HFMA2.MMA R12, -RZ, RZ, 0, 5.9604644775390625e-08 ;  /* 0x00000001ff0c7435 */ /* 0x000fe200000001ff */
[----:B------:R-:W-:-:S05]  /*7250*/  MOV R23, R14 ;  /* 0x0000000e00177202 */ /* 0x000fca0000000f00 */
[----:B------:R-:W-:-:S04]  /*7260*/  FADD.FTZ R23, RZ, R23 ;  /* 0x00000017ff177221 */ /* 0x000fc80000010000 */
[----:B------:R-:W-:-:S07]  /*7270*/  IMAD.MOV.U32 R13, RZ, RZ, R23 ;  /* 0x000000ffff0d7224 */ /* 0x000fce00078e0017 */
[----:B------:R-:W-:Y:S05]  /*7280*/  WARPSYNC.COLLECTIVE R15, `(.L_x_12311) ;  /* 0x000000000f087348 */ /* 0x000fea0003c00000 */
[----:B------:R0:W1:Y:S02]  /*7290*/  SHFL.BFLY P6, R14, R13, R12, R11 ;  /* 0x0c00000c0d0e7389 */ /* 0x00006400000c000b */
[----:B01----:R-:W-:Y:S01]  /*72a0*/  ENDCOLLECTIVE ;  /* 0x000000000000791b */ /* 0x003fe20003800000 */
.L_x_12311:
[----:B------:R-:W-:Y:S01]  /*72b0*/  HFMA2.MMA R12, -RZ, RZ, 0, 1.1920928955078125e-07 ;  /* 0x00000002ff0c7435 */ /* 0x000fe200000001ff */
[----:B------:R-:W-:Y:S01]  /*72c0*/  IMAD.MOV.U32 R13, RZ, RZ, RZ ;  /* 0x000000ffff0d7224 */ /* 0x000fe200078e00ff */
[----:B------:R-:W-:-:S09]  /*72d0*/  MOV R50, R14 ;  /* 0x0000000e00327202 */ /* 0x000fd20000000f00 */
[----:B------:R-:W-:Y:S05]  /*72e0*/  WARPSYNC.COLLECTIVE R15, `(.L_x_12312) ;  /* 0x000000000f087348 */ /* 0x000fea0003c00000 */
[----:B------:R0:W1:Y:S02]  /*72f0*/  SHFL.BFLY P6, R14, R13, R12, R11 ;  /* 0x0c00000c0d0e7389 */ /* 0x00006400000c000b */
[----:B01----:R-:W-:Y:S01]  /*7300*/  ENDCOLLECTIVE ;  /* 0x000000000000791b */ /* 0x003fe20003800000 */
.L_x_12312:
[----:B------:R-:W-:Y:S01]  /*7310*/  FADD.FTZ R50, R23, R50 ;  /* 0x0000003217327221 */ /* 0x000fe20000010000 */
[----:B------:R-:W-:Y:S02]  /*7320*/  IMAD.MOV.U32 R12, RZ, RZ, 0x1 ;  /* 0x00000001ff0c7424 */ /* 0x000fe400078e00ff */
[----:B------:R-:W-:-:S05]  /*7330*/  FADD.FTZ R25, RZ, R14 ;  /* 0x0000000eff197221 */ /* 0x000fca0000010000 */
[----:B------:R-:W-:-:S07]  /*7340*/  MOV R13, R25 ;  /* 0x00000019000d7202 */ /* 0x000fce0000000f00 */
[----:B------:R-:W-:Y:S05]  /*7350*/  WARPSYNC.COLLECTIVE R15, `(.L_x_12313) ;  /* 0x000000000f087348 */ /* 0x000fea0003c00000 */
[----:B------:R0:W1:Y:S02]  /*7360*/  SHFL.BFLY P6, R14, R13, R12, R11 ;  /* 0x0c00000c0d0e7389 */ /* 0x00006400000c000b */
[----:B01----:R-:W-:Y:S01]  /*7370*/  ENDCOLLECTIVE ;  /* 0x000000000000791b */ /* 0x003fe20003800000 */
.L_x_12313:
[----:B------:R-:W-:Y:S01]  /*7380*/  HFMA2.MMA R13, -RZ, RZ, 0, 0 ;  /* 0x00000000ff0d7435 */ /* 0x000fe200000001ff */
[----:B------:R-:W-:Y:S01]  /*7390*/  IMAD.MOV.U32 R12, RZ, RZ, 0x2 ;  /* 0x00000002ff0c7424 */ /* 0x000fe200078e00ff */
[----:B------:R-:W-:-:S09]  /*73a0*/  MOV R52, R14 ;  /* 0x0000000e00347202 */ /* 0x000fd20000000f00 */
[----:B------:R-:W-:Y:S05]  /*73b0*/  WARPSYNC.COLLECTIVE R15, `(.L_x_12314) ;  /* 0x000000000f087348 */ /* 0x000fea0003c00000 */
[----:B------:R0:W1:Y:S02]  /*73c0*/  SHFL.BFLY P6, R14, R13, R12, R11 ;  /* 0x0c00000c0d0e7389 */ /* 0x00006400000c000b */
[----:B01----:R-:W-:Y:S01]  /*73d0*/  ENDCOLLECTIVE ;  /* 0x000000000000791b */ /* 0x003fe20003800000 */
.L_x_12314:
[----:B------:R-:W-:Y:S01]  /*73e0*/  FADD.FTZ R52, R25, R52 ;  /* 0x0000003419347221 */ /* 0x000fe20000010000 */
[----:B------:R-:W-:Y:S01]  /*73f0*/  HFMA2.MMA R12, -RZ, RZ, 0, 5.9604644775390625e-08 ;  /* 0x00000001ff0c7435 */ /* 0x000fe200000001ff */
[----:B------:R-:W-:-:S05]  /*7400*/  MOV R27, R14 ;  /* 0x0000000e001b7202 */ /* 0x000fca0000000f00 */
[----:B------:R-:W-:-:S07]  /*7410*/  FADD.FTZ R13, RZ, R27 ;  /* 0x0000001bff0d7221 */ /* 0x000fce0000010000 */
[----:B------:R-:W-:Y:S05]  /*7420*/  WARPSYNC.COLLECTIVE R15, `(.L_x_12315) ;  /* 0x000000000f087348 */ /* 0x000fea0003c00000 */
[----:B------:R0:W1:Y:S02]  /*7430*/  SHFL.BFLY P6, R14, R13, R12, R11 ;  /* 0x0c00000c0d0e7389 */ /* 0x00006400000c000b */
[----:B01----:R-:W-:Y:S01]  /*7440*/  ENDCOLLECTIVE ;  /* 0x000000000000791b */ /* 0x003fe20003800000 */
.L_x_12315:
[----:B------:R-:W-:Y:S05]  /*7450*/  BRA `(.L_x_12316) ;  /* 0xffffffc0003c7947 */ /* 0x000fea000383ffff */
.L_x_12317:
        /* <DEDUP_REMOVED lines=10> */
.L_x_29794:


//--------------------- .text._ZN4vllm25paged_attention_v2_kernelIthLi192ELi32ELi128ELNS_18Fp8KVCacheDataTypeE1ELb1ELi512EEEvPfS2_PT_PKS3_PKT0_S9_ifPKiSB_iPKfiiiSD_SD_iiiii --------------------------
	.section	.text._ZN4vllm25paged_attention_v2_kernelIthLi192ELi32ELi128ELNS_18Fp8KVCacheDataTypeE1ELb1ELi512EEEvPfS2_PT_PKS3_PKT0_S9_ifPKiSB_iPKfiiiSD_SD_iiiii,"ax",@progbits
	.align	128
        .global         _ZN4vllm25paged_attention_v2_kernelIthLi192ELi32ELi128ELNS_18Fp8KVCacheDataTypeE1ELb1ELi512EEEvPfS2_PT_PKS3_PKT0_S9_ifPKiSB_iPKfiiiSD_SD_iiiii
        .type           _ZN4vllm25paged_attention_v2_kernelIthLi192ELi32ELi128ELNS_18Fp8KVCacheDataTypeE1ELb1ELi512EEEvPfS2_PT_PKS3_PKT0_S9_ifPKiSB_iPKfiiiSD_SD_iiiii,@function
        .size           _ZN4vllm25paged_attention_v2_kernelIthLi192ELi32ELi128ELNS_18Fp8KVCacheDataTypeE1ELb1ELi512EEEvPfS2_PT_PKS3_PKT0_S9_ifPKiSB_iPKfiiiSD_SD_iiiii,(.L_x_29795 - _ZN4vllm25paged_attention_v2_kernelIthLi192ELi32ELi128ELNS_18Fp8KVCacheDataTypeE1ELb1ELi512EEEvPfS2_PT_PKS3_PKT0_S9_ifPKiSB_iPKfiiiSD_SD_iiiii)
        .other          _ZN4vllm25paged_attention_v2_kernelIthLi192ELi32ELi128ELNS_18Fp8KVCacheDataTypeE1ELb1ELi512EEEvPfS2_PT_PKS3_PKT0_S9_ifPKiSB_iPKfiiiSD_SD_iiiii,@"STO_CUDA_ENTRY STV_DEFAULT"
_ZN4vllm25paged_attention_v2_kernelIthLi192ELi32ELi128ELNS_18Fp8KVCacheDataTypeE1ELb1ELi512EEEvPfS2_PT_PKS3_PKT0_S9_ifPKiSB_iPKfiiiSD_SD_iiiii:
.text._ZN4vllm25paged_attention_v2_kernelIthLi192ELi32ELi128ELNS_18Fp8KVCacheDataTypeE1ELb1ELi512EEEvPfS2_PT_PKS3_PKT0_S9_ifPKiSB_iPKfiiiSD_SD_iiiii:
        /* <DEDUP_REMOVED lines=122> */
.L_x_12318:
[----:B------:R-:W-:Y:S02]  /*07a0*/  ULDC UR4, c[0x0][0x288] ;  /* 0x0000a20000047ab9 */ /* 0x000fe40000000800 */
[----:B------:R-:W-:-:S06]  /*07b0*/  UIMAD UR4, UR47, UR4, UR45 ;  /* 0x000000042f0472a4 */ /* 0x000fcc000f8e022d */
[----:B------:R-:W-:-:S07]  /*07c0*/  IMAD R6, R3, UR4, RZ ;  /* 0x0000000403067c24 */ /* 0x000fce000f8e02ff */
.L_x_12319:
        /* <DEDUP_REMOVED lines=28> */
.L_x_12323:
        /* <DEDUP_REMOVED lines=37> */
.L_x_12321:
[----:B------:R-:W-:Y:S05]  /*0be0*/  BSYNC B7 ;  /* 0x0000000000077941 */ /* 0x000fea0003800000 */
.L_x_12320:
        /* <DEDUP_REMOVED lines=13> */
.L_x_12366:
        /* <DEDUP_REMOVED lines=47> */
.L_x_12329:
        /* <DEDUP_REMOVED lines=11> */
.L_x_12328:
[----:B------:R-:W-:Y:S05]  /*1060*/  BSYNC B1 ;  /* 0x0000000000017941 */ /* 0x000fea0003800000 */
.L_x_12327:
        /* <DEDUP_REMOVED lines=15> */
.L_x_12332:
        /* <DEDUP_REMOVED lines=100> */
.L_x_12331:
[----:B------:R-:W-:Y:S05]  /*17a0*/  BSYNC B1 ;  /* 0x0000000000017941 */ /* 0x000fea0003800000 */
.L_x_12330:
        /* <DEDUP_REMOVED lines=55> */
.L_x_12334:
[----:B------:R-:W-:Y:S05]  /*1b20*/  BSYNC B1 ;  /* 0x0000000000017941 */ /* 0x000fea0003800000 */
.L_x_12333:
        /* <DEDUP_REMOVED lines=26> */
.L_x_12326:
[----:B------:R-:W-:Y:S05]  /*1cd0*/  BSYNC B0 ;  /* 0x0000000000007941 */ /* 0x000fea0003800000 */
.L_x_12325:
        /* <DEDUP_REMOVED lines=55> */
.L_x_12339:
        /* <DEDUP_REMOVED lines=8> */
.L_x_12338:
[----:B------:R-:W-:Y:S05]  /*20d0*/  BSYNC B1 ;  /* 0x0000000000017941 */ /* 0x000fea0003800000 */
.L_x_12337:
        /* <DEDUP_REMOVED lines=15> */
.L_x_12342:
        /* <DEDUP_REMOVED lines=52> */
.L_x_12341:
[----:B------:R-:W-:Y:S05]  /*2510*/  BSYNC B1 ;  /* 0x0000000000017941 */ /* 0x000fea0003800000 */
.L_x_12340:
        /* <DEDUP_REMOVED lines=31> */
.L_x_12344:
[----:B------:R-:W-:Y:S05]  /*2710*/  BSYNC B1 ;  /* 0x0000000000017941 */ /* 0x000fea0003800000 */
.L_x_12343:
        /* <DEDUP_REMOVED lines=14> */
.L_x_12336:
[----:B------:R-:W-:Y:S05]  /*2800*/  BSYNC B0 ;  /* 0x0000000000007941 */ /* 0x000fea0003800000 */
.L_x_12335:
        /* <DEDUP_REMOVED lines=26> */
.L_x_12346:
[----:B------:R-:W-:Y:S05]  /*29b0*/  BSYNC B0 ;  /* 0x0000000000007941 */ /* 0x000fea0003800000 */
.L_x_12345:
        /* <DEDUP_REMOVED lines=26> */
.L_x_12350:
        /* <DEDUP_REMOVED lines=33> */
.L_x_12348:
[----:B------:R-:W-:Y:S05]  /*2d70*/  BSYNC B6 ;  /* 0x0000000000067941 */ /* 0x000fea0003800000 */
.L_x_12347:
        /* <DEDUP_REMOVED lines=94> */
.L_x_12415:
        /* <DEDUP_REMOVED lines=48> */
.L_x_12353:
[----:B------:R-:W-:Y:S05]  /*3660*/  BSYNC B0 ;  /* 0x0000000000007941 */ /* 0x000fea0003800000 */
.L_x_12352:
        /* <DEDUP_REMOVED lines=51> */
.L_x_12355:
[----:B------:R-:W-:Y:S05]  /*39a0*/  BSYNC B0 ;  /* 0x0000000000007941 */ /* 0x000fea0003800000 */
.L_x_12354:
        /* <DEDUP_REMOVED lines=27> */
.L_x_12357:
[----:B------:R-:W-:Y:S05]  /*3b60*/  BSYNC B0 ;  /* 0x0000000000007941 */ /* 0x000fea0003800000 */
.L_x_12356:
        /* <DEDUP_REMOVED lines=51> */
.L_x_12359:
[----:B------:R-:W-:Y:S05]  /*3ea0*/  BSYNC B0 ;  /* 0x0000000000007941 */ /* 0x000fea0003800000 */
.L_x_12358:
        /* <DEDUP_REMOVED lines=186> */
.L_x_12322:
        /* <DEDUP_REMOVED lines=16> */
.L_x_12349:
        /* <DEDUP_REMOVED lines=16> */
.L_x_12360:
[----:B------:R-:W-:Y:S05]  /*4c50*/  EXIT ;  /* 0x000000000000794d */ /* 0x000fea0003800000 */
.L_x_12324:
[----:B------:R-:W-:Y:S01]  /*4c60*/  HFMA2.MMA R11, -RZ, RZ, 0, 1.847743988037109375e-06 ;  /* 0x0000001fff0b7435 */ /* 0x000fe200000001ff */
[----:B------:R-:W-:Y:S01]  /*4c70*/  IMAD.MOV.U32 R12, RZ, RZ, 0x10 ;  /* 0x00000010ff0c7424 */ /* 0x000fe200078e00ff */
[----:B------:R-:W-:Y:S01]  /*4c80*/  MOV R2, 0xff7fffff ;  /* 0xff7fffff00027802 */ /* 0x000fe20000000f00 */
[----:B------:R-:W-:-:S08]  /*4c90*/  IMAD.MOV.U32 R15, RZ, RZ, -0x1 ;  /* 0xffffffffff0f7424 */ /* 0x000fd000078e00ff */
[----:B------:R-:W-:Y:S05]  /*4ca0*/  WARPSYNC.COLLECTIVE R15, `(.L_x_12361) ;  /* 0x000000000f087348 */ /* 0x000fea0003c00000 */
[----:B------:R0:W1:Y:S02]  /*4cb0*/  SHFL.BFLY P6, R14, R13, R12, R11 ;  /* 0x0c00000c0d0e7389 */ /* 0x00006400000c000b */
[----:B01----:R-:W-:Y:S01]  /*4cc0*/  ENDCOLLECTIVE ;  /* 0x000000000000791b */ /* 0x003fe20003800000 */
.L_x_12361:
[----:B------:R-:W-:Y:S01]  /*4cd0*/  IMAD.MOV.U32 R12, RZ, RZ, 0x8 ;  /* 0x00000008ff0c7424 */ /* 0x000fe200078e00ff */
[----:B------:R-:W-:-:S04]  /*4ce0*/  FMNMX.FTZ R0, R14, -3.40282346638528859812e+38, !PT ;  /* 0xff7fffff0e007809 */ /* 0x000fc80007810000 */
[----:B------:R-:W-:-:S07]  /*4cf0*/  MOV R13, R0 ;  /* 0x00000000000d7202 */ /* 0x000fce0000000f00 */
[----:B------:R-:W-:Y:S05]  /*4d00*/  WARPSYNC.COLLECTIVE R15, `(.L_x_12362) ;  /* 0x000000000f087348 */ /* 0x000fea0003c00000 */
[----:B------:R0:W1:Y:S02]  /*4d10*/  SHFL.BFLY P6, R14, R13, R12, R11 ;  /* 0x0c00000c0d0e7389 */ /* 0x00006400000c000b */
[----:B01----:R-:W-:Y:S01]  /*4d20*/  ENDCOLLECTIVE ;  /* 0x000000000000791b */ /* 0x003fe20003800000 */
.L_x_12362:
[----:B------:R-:W-:Y:S01]  /*4d30*/  IMAD.MOV.U32 R12, RZ, RZ, 0x4 ;  /* 0x00000004ff0c7424 */ /* 0x000fe200078e00ff */
[----:B------:R-:W-:-:S04]  /*4d40*/  FMNMX.FTZ R3, R0, R14, !PT ;  /* 0x0000000e00037209 */ /* 0x000fc80007810000 */
[----:B------:R-:W-:-:S07]  /*4d50*/  MOV R13, R3 ;  /* 0x00000003000d7202 */ /* 0x000fce0000000f00 */
[----:B------:R-:W-:Y:S05]  /*4d60*/  WARPSYNC.COLLECTIVE R15, `(.L_x_12363) ;  /* 0x000000000f087348 */ /* 0x000fea0003c00000 */
[----:B------:R0:W1:Y:S02]  /*4d70*/  SHFL.BFLY P6, R14, R13, R12, R11 ;  /* 0x0c00000c0d0e7389 */ /* 0x00006400000c000b */
[----:B01----:R-:W-:Y:S01]  /*4d80*/  ENDCOLLECTIVE ;  /* 0x000000000000791b */ /* 0x003fe20003800000 */
.L_x_12363:
[----:B------:R-:W-:Y:S01]  /*4d90*/  IMAD.MOV.U32 R12, RZ, RZ, 0x2 ;  /* 0x00000002ff0c7424 */ /* 0x000fe200078e00ff */
[----:B------:R-:W-:-:S04]  /*4da0*/  FMNMX.FTZ R4, R3, R14, !PT ;  /* 0x0000000e03047209 */ /* 0x000fc80007810000 */
[----:B------:R-:W-:-:S07]  /*4db0*/  MOV R13, R4 ;  /* 0x00000004000d7202 */ /* 0x000fce0000000f00 */
[----:B------:R-:W-:Y:S05]  /*4dc0*/  WARPSYNC.COLLECTIVE R15, `(.L_x_12364) ;  /* 0x000000000f087348 */ /* 0x000fea0003c00000 */
[----:B------:R0:W1:Y:S02]  /*4dd0*/  SHFL.BFLY P6, R14, R13, R12, R11 ;  /* 0x0c00000c0d0e7389 */ /* 0x00006400000c000b */
[----:B01----:R-:W-:Y:S01]  /*4de0*/  ENDCOLLECTIVE ;  /* 0x000000000000791b */ /* 0x003fe20003800000 */
.L_x_12364:
[----:B------:R-:W-:Y:S01]  /*4df0*/  IMAD.MOV.U32 R12, RZ, RZ, 0x1 ;  /* 0x00000001ff0c7424 */ /* 0x000fe200078e00ff */
[----:B------:R-:W-:-:S04]  /*4e00*/  FMNMX.FTZ R5, R4, R14, !PT ;  /* 0x0000000e04057209 */ /* 0x000fc80007810000 */
[----:B------:R-:W-:-:S07]  /*4e10*/  MOV R13, R5 ;  /* 0x00000005000d7202 */ /* 0x000fce0000000f00 */
[----:B------:R-:W-:Y:S05]  /*4e20*/  WARPSYNC.COLLECTIVE R15, `(.L_x_12365) ;  /* 0x000000000f087348 */ /* 0x000fea0003c00000 */
[----:B------:R0:W1:Y:S02]  /*4e30*/  SHFL.BFLY P6, R14, R13, R12, R11 ;  /* 0x0c00000c0d0e7389 */ /* 0x00006400000c000b */
[----:B01----:R-:W-:Y:S01]  /*4e40*/  ENDCOLLECTIVE ;  /* 0x000000000000791b */ /* 0x003fe20003800000 */
.L_x_12365:
[----:B------:R-:W-:Y:S05]  /*4e50*/  BRA `(.L_x_12366) ;  /* 0xffffffbc00987947 */ /* 0x000fea000383ffff */
.L_x_12351:
[----:B------:R-:W-:Y:S01]  /*4e60*/  HFMA2.MMA R12, -RZ, RZ, 0, 1.1920928955078125e-07 ;  /* 0x00000002ff0c7435 */ /* 0x000fe200000001ff */
[----:B--2---:R-:W-:Y:S01]  /*4e70*/  IMAD.MOV.U32 R13, RZ, RZ, RZ ;  /* 0x000000ffff0d7224 */ /* 0x004fe200078e00ff */
[----:B------:R-:W-:Y:S01]  /*4e80*/  MOV R15, 0xffffffff ;  /* 0xffffffff000f7802 */ /* 0x000fe20000000f00 */
[----:B---3--:R-:W-:-:S08]  /*4e90*/  IMAD.MOV.U32 R11, RZ, RZ, 0x1f ;  /* 0x0000001fff0b7424 */ /* 0x008fd000078e00ff */
[----:B01----:R-:W-:Y:S05]  /*4ea0*/  WARPSYNC.COLLECTIVE R15, `(.L_x_12367) ;  /* 0x000000000f087348 */ /* 0x003fea0003c00000 */
[----:B------:R2:W3:Y:S02]  /*4eb0*/  SHFL.BFLY P6, R14, R13, R12, R11 ;  /* 0x0c00000c0d0e7389 */ /* 0x0004e400000c000b */
[----:B0123--:R-:W-:Y:S01]  /*4ec0*/  ENDCOLLECTIVE ;  /* 0x000000000000791b */ /* 0x00ffe20003800000 */
.L_x_12367:
[----:B------:R-:W-:Y:S02]  /*4ed0*/  IMAD.MOV.U32 R12, RZ, RZ, 0x1 ;  /* 0x00000001ff0c7424 */ /* 0x000fe400078e00ff */
[----:B------:R-:W-:-:S04]  /*4ee0*/  IMAD.MOV.U32 R37, RZ, RZ, R14 ;  /* 0x000000ffff257224 */ /* 0x000fc800078e000e */
[----:B------:R-:W-:-:S05]  /*4ef0*/  FADD.FTZ R37, RZ, R37 ;  /* 0x00000025ff257221 */ /* 0x000fca0000010000 */
[----:B------:R-:W-:-:S07]  /*4f00*/  MOV R13, R37 ;  /* 0x00000025000d7202 */ /* 0x000fce0000000f00 */
[----:B------:R-:W-:Y:S05]  /*4f10*/  WARPSYNC.COLLECTIVE R15, `(.L_x_12368) ;  /* 0x000000000f087348 */ /* 0x000fea0003c00000 */
[----:B------:R0:W1:Y:S02]  /*4f20*/  SHFL.BFLY P6, R14, R13, R12, R11 ;  /* 0x0c00000c0d0e7389 */ /* 0x00006400000c000b */
[----:B01----:R-:W-:Y:S01]  /*4f30*/  ENDCOLLECTIVE ;  /* 0x000000000000791b */ /* 0x003fe20003800000 */
.L_x_12368:
[----:B------:R-:W-:Y:S01]  /*4f40*/  HFMA2.MMA R12, -RZ, RZ, 0, 1.1920928955078125e-07 ;  /* 0x00000002ff0c7435 */ /* 0x000fe200000001ff */
[----:B------:R-:W-:Y:S01]  /*4f50*/  IMAD.MOV.U32 R13, RZ, RZ, RZ ;  /* 0x000000ffff0d7224 */ /* 0x000fe200078e00ff */
[----:B------:R-:W-:-:S09]  /*4f60*/  MOV R8, R14 ;  /* 0x0000000e00087202 */ /* 0x000fd20000000f00 */
[----:B------:R-:W-:Y:S05]  /*4f70*/  WARPSYNC.COLLECTIVE R15, `(.L_x_12369) ;  /* 0x000000000f087348 */ /* 0x000fea0003c00000 */
[----:B------:R0:W1:Y:S02]  /*4f80*/  SHFL.BFLY P6, R14, R13, R12, R11 ;  /* 0x0c00000c0d0e7389 */ /* 0x00006400000c000b */
[----:B01----:R-:W-:Y:S01]  /*4f90*/  ENDCOLLECTIVE ;  /* 0x000000000000791b */ /* 0x003fe20003800000 */
.L_x_12369:
        /* <DEDUP_REMOVED lines=8> */
.L_x_12370:
[----:B------:R-:W-:Y:S01]  /*5020*/  HFMA2.MMA R12, -RZ, RZ, 0, 1.1920928955078125e-07 ;  /* 0x00000002ff0c7435 */ /* 0x000fe200000001ff */
[----:B------:R-:W-:Y:S01]  /*5030*/  IMAD.MOV.U32 R13, RZ, RZ, RZ ;  /* 0x000000ffff0d7224 */ /* 0x000fe200078e00ff */
[----:B------:R-:W-:-:S09]  /*5040*/  MOV R7, R14 ;  /* 0x0000000e00077202 */ /* 0x000fd20000000f00 */
[----:B------:R-:W-:Y:S05]  /*5050*/  WARPSYNC.COLLECTIVE R15, `(.L_x_12371) ;  /* 0x000000000f087348 */ /* 0x000fea0003c00000 */
[----:B------:R0:W1:Y:S02]  /*5060*/  SHFL.BFLY P6, R14, R13, R12, R11 ;  /* 0x0c00000c0d0e7389 */ /* 0x00006400000c000b */
[----:B01----:R-:W-:Y:S01]  /*5070*/  ENDCOLLECTIVE ;  /* 0x000000000000791b */ /* 0x003fe20003800000 */
.L_x_12371:
        /* <DEDUP_REMOVED lines=8> */
.L_x_12372:
[----:B------:R-:W-:Y:S01]  /*5100*/  HFMA2.MMA R12, -RZ, RZ, 0, 1.1920928955078125e-07 ;  /* 0x00000002ff0c7435 */ /* 0x000fe200000001ff */
[----:B------:R-:W-:Y:S01]  /*5110*/  IMAD.MOV.U32 R13, RZ, RZ, RZ ;  /* 0x000000ffff0d7224 */ /* 0x000fe200078e00ff */
[----:B------:R-:W-:-:S09]  /*5120*/  MOV R33, R14 ;  /* 0x0000000e00217202 */ /* 0x000fd20000000f00 */
[----:B------:R-:W-:Y:S05]  /*5130*/  WARPSYNC.COLLECTIVE R15, `(.L_x_12373) ;  /* 0x000000000f087348 */ /* 0x000fea0003c00000 */
[----:B------:R0:W1:Y:S02]  /*5140*/  SHFL.BFLY P6, R14, R13, R12, R11 ;  /* 0x0c00000c0d0e7389 */ /* 0x00006400000c000b */
[----:B01----:R-:W-:Y:S01]  /*5150*/  ENDCOLLECTIVE ;  /* 0x000000000000791b */ /* 0x003fe20003800000 */
.L_x_12373:
        /* <DEDUP_REMOVED lines=8> */
.L_x_12374:
[----:B------:R-:W-:Y:S01]  /*51e0*/  HFMA2.MMA R12, -RZ, RZ, 0, 1.1920928955078125e-07 ;  /* 0x00000002ff0c7435 */ /* 0x000fe200000001ff */
[----:B------:R-:W-:Y:S01]  /*51f0*/  IMAD.MOV.U32 R13, RZ, RZ, RZ ;  /* 0x000000ffff0d7224 */ /* 0x000fe200078e00ff */
[----:B------:R-:W-:-:S09]  /*5200*/  MOV R28, R14 ;  /* 0x0000000e001c7202 */ /* 0x000fd20000000f00 */
[----:B------:R-:W-:Y:S05]  /*5210*/  WARPSYNC.COLLECTIVE R15, `(.L_x_12375) ;  /* 0x000000000f087348 */ /* 0x000fea0003c00000 */
[----:B------:R0:W1:Y:S02]  /*5220*/  SHFL.BFLY P6, R14, R13, R12, R11 ;  /* 0x0c00000c0d0e7389 */ /* 0x00006400000c000b */
[----:B01----:R-:W-:Y:S01]  /*5230*/  ENDCOLLECTIVE ;  /* 0x000000000000791b */ /* 0x003fe20003800000 */
.L_x_12375:
        /* <DEDUP_REMOVED lines=8> */
.L_x_12376:
[----:B------:R-:W-:Y:S01]  /*52c0*/  HFMA2.MMA R12, -RZ, RZ, 0, 1.1920928955078125e-07 ;  /* 0x00000002ff0c7435 */ /* 0x000fe200000001ff */
[----:B------:R-:W-:Y:S01]  /*52d0*/  IMAD.MOV.U32 R13, RZ, RZ, RZ ;  /* 0x000000ffff0d7224 */ /* 0x000fe200078e00ff */
[----:B------:R-:W-:-:S09]  /*52e0*/  MOV R25, R14 ;  /* 0x0000000e00197202 */ /* 0x000fd20000000f00 */
[----:B------:R-:W-:Y:S05]  /*52f0*/  WARPSYNC.COLLECTIVE R15, `(.L_x_12377) ;  /* 0x000000000f087348 */ /* 0x000fea0003c00000 */
[----:B------:R0:W1:Y:S02]  /*5300*/  SHFL.BFLY P6, R14, R13, R12, R11 ;  /* 0x0c00000c0d0e7389 */ /* 0x00006400000c000b */
[----:B01----:R-:W-:Y:S01]  /*5310*/  ENDCOLLECTIVE ;  /* 0x000000000000791b */ /* 0x003fe20003800000 */
.L_x_12377:
        /* <DEDUP_REMOVED lines=8> */
.L_x_12378:
[----:B------:R-:W-:Y:S01]  /*53a0*/  HFMA2.MMA R12, -RZ, RZ, 0, 1.1920928955078125e-07 ;  /* 0x00000002ff0c7435 */ /* 0x000fe200000001ff */
[----:B------:R-:W-:Y:S01]  /*53b0*/  IMAD.MOV.U32 R13, RZ, RZ, RZ ;  /* 0x000000ffff0d7224 */ /* 0x000fe200078e00ff */
[----:B------:R-:W-:-:S09]  /*53c0*/  MOV R26, R14 ;  /* 0x0000000e001a7202 */ /* 0x000fd20000000f00 */
[----:B------:R-:W-:Y:S05]  /*53d0*/  WARPSYNC.COLLECTIVE R15, `(.L_x_12379) ;  /* 0x000000000f087348 */ /* 0x000fea0003c00000 */
[----:B------:R0:W1:Y:S02]  /*53e0*/  SHFL.BFLY P6, R14, R13, R12, R11 ;  /* 0x0c00000c0d0e7389 */ /* 0x00006400000c000b */
[----:B01----:R-:W-:Y:S01]  /*53f0*/  ENDCOLLECTIVE ;  /* 0x000000000000791b */ /* 0x003fe20003800000 */
.L_x_12379:
        /* <DEDUP_REMOVED lines=8> */
.L_x_12380:
[----:B------:R-:W-:Y:S01]  /*5480*/  HFMA2.MMA R12, -RZ, RZ, 0, 1.1920928955078125e-07 ;  /* 0x00000002ff0c7435 */ /* 0x000fe200000001ff */
[----:B------:R-:W-:Y:S01]  /*5490*/  IMAD.MOV.U32 R13, RZ, RZ, RZ ;  /* 0x000000ffff0d7224 */ /* 0x000fe200078e00ff */
[----:B------:R-:W-:-:S09]  /*54a0*/  MOV R31, R14 ;  /* 0x0000000e001f7202 */ /* 0x000fd20000000f00 */
[----:B------:R-:W-:Y:S05]  /*54b0*/  WARPSYNC.COLLECTIVE R15, `(.L_x_12381) ;  /* 0x000000000f087348 */ /* 0x000fea0003c00000 */
[----:B------:R0:W1:Y:S02]  /*54c0*/  SHFL.BFLY P6, R14, R13, R12, R11 ;  /* 0x0c00000c0d0e7389 */ /* 0x00006400000c000b */
[----:B01----:R-:W-:Y:S01]  /*54d0*/  ENDCOLLECTIVE ;  /* 0x000000000000791b */ /* 0x003fe20003800000 */
.L_x_12381:
        /* <DEDUP_REMOVED lines=8> */
.L_x_12382:
[----:B------:R-:W-:Y:S01]  /*5560*/  HFMA2.MMA R12, -RZ, RZ, 0, 1.1920928955078125e-07 ;  /* 0x00000002ff0c7435 */ /* 0x000fe200000001ff */
[----:B------:R-:W-:Y:S01]  /*5570*/  IMAD.MOV.U32 R13, RZ, RZ, RZ ;  /* 0x000000ffff0d7224 */ /* 0x000fe200078e00ff */
[----:B------:R-:W-:-:S09]  /*5580*/  MOV R29, R14 ;  /* 0x0000000e001d7202 */ /* 0x000fd20000000f00 */
[----:B------:R-:W-:Y:S05]  /*5590*/  WARPSYNC.COLLECTIVE R15, `(.L_x_12383) ;  /* 0x000000000f087348 */ /* 0x000fea0003c00000 */
[----:B------:R0:W1:Y:S02]  /*55a0*/  SHFL.BFLY P6, R14, R13, R12, R11 ;  /* 0x0c00000c0d0e7389 */ /* 0x00006400000c000b */
[----:B01----:R-:W-:Y:S01]  /*55b0*/  ENDCOLLECTIVE ;  /* 0x000000000000791b */ /* 0x003fe20003800000 */
.L_x_12383:
        /* <DEDUP_REMOVED lines=8> */
.L_x_12384:
[----:B------:R-:W-:Y:S01]  /*5640*/  HFMA2.MMA R12, -RZ, RZ, 0, 1.1920928955078125e-07 ;  /* 0x00000002ff0c7435 */ /* 0x000fe200000001ff */
[----:B------:R-:W-:Y:S01]  /*5650*/  IMAD.MOV.U32 R13, RZ, RZ, RZ ;  /* 0x000000ffff0d7224 */ /* 0x000fe200078e00ff */
[----:B------:R-:W-:-:S09]  /*5660*/  MOV R16, R14 ;  /* 0x0000000e00107202 */ /* 0x000fd20000000f00 */
[----:B------:R-:W-:Y:S05]  /*5670*/  WARPSYNC.COLLECTIVE R15, `(.L_x_12385) ;  /* 0x000000000f087348 */ /* 0x000fea0003c00000 */
[----:B------:R0:W1:Y:S02]  /*5680*/  SHFL.BFLY P6, R14, R13, R12, R11 ;  /* 0x0c00000c0d0e7389 */ /* 0x00006400000c000b */
[----:B01----:R-:W-:Y:S01]  /*5690*/  ENDCOLLECTIVE ;  /* 0x000000000000791b */ /* 0x003fe20003800000 */
.L_x_12385:
        /* <DEDUP_REMOVED lines=8> */
.L_x_12386:
[----:B------:R-:W-:Y:S01]  /*5720*/  HFMA2.MMA R12, -RZ, RZ, 0, 1.1920928955078125e-07 ;  /* 0x00000002ff0c7435 */ /* 0x000fe200000001ff */
[----:B------:R-:W-:Y:S01]  /*5730*/  IMAD.MOV.U32 R13, RZ, RZ, RZ ;  /* 0x000000ffff0d7224 */ /* 0x000fe200078e00ff */
[----:B------:R-:W-:-:S09]  /*5740*/  MOV R27, R14 ;  /* 0x0000000e001b7202 */ /* 0x000fd20000000f00 */
[----:B------:R-:W-:Y:S05]  /*5750*/  WARPSYNC.COLLECTIVE R15, `(.L_x_12387) ;  /* 0x000000000f087348 */ /* 0x000fea0003c00000 */
[----:B------:R0:W1:Y:S02]  /*5760*/  SHFL.BFLY P6, R14, R13, R12, R11 ;  /* 0x0c00000c0d0e7389 */ /* 0x00006400000c000b */
[----:B01----:R-:W-:Y:S01]  /*5770*/  ENDCOLLECTIVE ;  /* 0x000000000000791b */ /* 0x003fe20003800000 */
.L_x_12387:
        /* <DEDUP_REMOVED lines=8> */
.L_x_12388:
[----:B------:R-:W-:Y:S01]  /*5800*/  HFMA2.MMA R12, -RZ, RZ, 0, 1.1920928955078125e-07 ;  /* 0x00000002ff0c7435 */ /* 0x000fe200000001ff */
[----:B------:R-:W-:Y:S01]  /*5810*/  IMAD.MOV.U32 R13, RZ, RZ, RZ ;  /* 0x000000ffff0d7224 */ /* 0x000fe200078e00ff */
[----:B------:R-:W-:-:S09]  /*5820*/  MOV R20, R14 ;  /* 0x0000000e00147202 */ /* 0x000fd20000000f00 */
[----:B------:R-:W-:Y:S05]  /*5830*/  WARPSYNC.COLLECTIVE R15, `(.L_x_12389) ;  /* 0x000000000f087348 */ /* 0x000fea0003c00000 */
[----:B------:R0:W1:Y:S02]  /*5840*/  SHFL.BFLY P6, R14, R13, R12, R11 ;  /* 0x0c00000c0d0e7389 */ /* 0x00006400000c000b */
[----:B01----:R-:W-:Y:S01]  /*5850*/  ENDCOLLECTIVE ;  /* 0x000000000000791b */ /* 0x003fe20003800000 */
.L_x_12389:
        /* <DEDUP_REMOVED lines=8> */
.L_x_12390:
[----:B------:R-:W-:Y:S01]  /*58e0*/  HFMA2.MMA R12, -RZ, RZ, 0, 1.1920928955078125e-07 ;  /* 0x00000002ff0c7435 */ /* 0x000fe200000001ff */
[----:B------:R-:W-:Y:S01]  /*58f0*/  IMAD.MOV.U32 R13, RZ, RZ, RZ ;  /* 0x000000ffff0d7224 */ /* 0x000fe200078e00ff */
[----:B------:R-:W-:-:S09]  /*5900*/  MOV R19, R14 ;  /* 0x0000000e00137202 */ /* 0x000fd20000000f00 */
[----:B------:R-:W-:Y:S05]  /*5910*/  WARPSYNC.COLLECTIVE R15, `(.L_x_12391) ;  /* 0x000000000f087348 */ /* 0x000fea0003c00000 */
[----:B------:R0:W1:Y:S02]  /*5920*/  SHFL.BFLY P6, R14, R13, R12, R11 ;  /* 0x0c00000c0d0e7389 */ /* 0x00006400000c000b */
[----:B01----:R-:W-:Y:S01]  /*5930*/  ENDCOLLECTIVE ;  /* 0x000000000000791b */ /* 0x003fe20003800000 */
.L_x_12391:
        /* <DEDUP_REMOVED lines=8> */
.L_x_12392:
[----:B------:R-:W-:Y:S01]  /*59c0*/  HFMA2.MMA R12, -RZ, RZ, 0, 1.1920928955078125e-07 ;  /* 0x00000002ff0c7435 */ /* 0x000fe200000001ff */
[----:B------:R-:W-:Y:S01]  /*59d0*/  IMAD.MOV.U32 R13, RZ, RZ, RZ ;  /* 0x000000ffff0d7224 */ /* 0x000fe200078e00ff */
[----:B------:R-:W-:-:S09]  /*59e0*/  MOV R24, R14 ;  /* 0x0000000e00187202 */ /* 0x000fd20000000f00 */
[----:B------:R-:W-:Y:S05]  /*59f0*/  WARPSYNC.COLLECTIVE R15, `(.L_x_12393) ;  /* 0x000000000f087348 */ /* 0x000fea0003c00000 */
[----:B------:R0:W1:Y:S02]  /*5a00*/  SHFL.BFLY P6, R14, R13, R12, R11 ;  /* 0x0c00000c0d0e7389 */ /* 0x00006400000c000b */
[----:B01----:R-:W-:Y:S01]  /*5a10*/  ENDCOLLECTIVE ;  /* 0x000000000000791b */ /* 0x003fe20003800000 */
.L_x_12393:
[----:B------:R-:W-:Y:S01]  /*5a20*/  FADD.FTZ R21, R21, R24 ;  /* 0x0000001815157221 */ /* 0x000fe20000010000 */
[----:B------:R-:W-:Y:S01]  /*5a30*/  MOV R12, 0x1 ;  /* 0x00000001000c7802 */ /* 0x000fe20000000f00 */
[----:B------:R-:W-:-:S04]  /*5a40*/  FADD.FTZ R22, RZ, R14 ;  /* 0x0000000eff167221 */ /* 0x000fc80000010000 */
[----:B------:R-:W-:-:S07]  /*5a50*/  IMAD.MOV.U32 R13, RZ, RZ, R22 ;  /* 0x000000ffff0d7224 */ /* 0x000fce00078e0016 */
[----:B------:R-:W-:Y:S05]  /*5a60*/  WARPSYNC.COLLECTIVE R15, `(.L_x_12394) ;  /* 0x000000000f087348 */ /* 0x000fea0003c00000 */
[----:B------:R0:W1:Y:S02]  /*5a70*/  SHFL.BFLY P6, R14, R13, R12, R11 ;  /* 0x0c00000c0d0e7389 */ /* 0x00006400000c000b */
[----:B01----:R-:W-:Y:S01]  /*5a80*/  ENDCOLLECTIVE ;  /* 0x000000000000791b */ /* 0x003fe20003800000 */
.L_x_12394:
[----:B------:R-:W-:Y:S01]  /*5a90*/  HFMA2.MMA R13, -RZ, RZ, 0, 0 ;  /* 0x00000000ff0d7435 */ /* 0x000fe200000001ff */
[----:B------:R-:W-:Y:S02]  /*5aa0*/  IMAD.MOV.U32 R12, RZ, RZ, 0x2 ;  /* 0x00000002ff0c7424 */ /* 0x000fe400078e00ff */
[----:B------:R-:W-:-:S08]  /*5ab0*/  IMAD.MOV.U32 R23, RZ, RZ, R14 ;  /* 0x000000ffff177224 */ /* 0x000fd000078e000e */
[----:B------:R-:W-:Y:S05]  /*5ac0*/  WARPSYNC.COLLECTIVE R15, `(.L_x_12395) ;  /* 0x000000000f087348 */ /* 0x000fea0003c00000 */
[----:B------:R0:W1:Y:S02]  /*5ad0*/  SHFL.BFLY P6, R14, R13, R12, R11 ;  /* 0x0c00000c0d0e7389 */ /* 0x00006400000c000b */
[----:B01----:R-:W-:Y:S01]  /*5ae0*/  ENDCOLLECTIVE ;  /* 0x000000000000791b */ /* 0x003fe20003800000 */
.L_x_12395:
[----:B------:R-:W-:Y:S01]  /*5af0*/  FADD.FTZ R22, R22, R23 ;  /* 0x0000001716167221 */ /* 0x000fe20000010000 */
[----:B------:R-:W-:Y:S02]  /*5b00*/  IMAD.MOV.U32 R12, RZ, RZ, 0x1 ;  /* 0x00000001ff0c7424 */ /* 0x000fe400078e00ff */
[----:B------:R-:W-:-:S05]  /*5b10*/  FADD.FTZ R25, RZ, R14 ;  /* 0x0000000eff197221 */ /* 0x000fca0000010000 */
[----:B------:R-:W-:-:S07]  /*5b20*/  MOV R13, R25 ;  /* 0x00000019000d7202 */ /* 0x000fce0000000f00 */
[----:B------:R-:W-:Y:S05]  /*5b30*/  WARPSYNC.COLLECTIVE R15, `(.L_x_12396) ;  /* 0x000000000f087348 */ /* 0x000fea0003c00000 */
[----:B------:R0:W1:Y:S02]  /*5b40*/  SHFL.BFLY P6, R14, R13, R12, R11 ;  /* 0x0c00000c0d0e7389 */ /* 0x00006400000c000b */
[----:B01----:R-:W-:Y:S01]  /*5b50*/  ENDCOLLECTIVE ;  /* 0x000000000000791b */ /* 0x003fe20003800000 */
.L_x_12396:
[----:B------:R-:W-:Y:S01]  /*5b60*/  HFMA2.MMA R12, -RZ, RZ, 0, 1.1920928955078125e-07 ;  /* 0x00000002ff0c7435 */ /* 0x000fe200000001ff */
[----:B------:R-:W-:Y:S01]  /*5b70*/  IMAD.MOV.U32 R13, RZ, RZ, RZ ;  /* 0x000000ffff0d7224 */ /* 0x000fe200078e00ff */
[----:B------:R-:W-:-:S09]  /*5b80*/  MOV R29, R14 ;  /* 0x0000000e001d7202 */ /* 0x000fd20000000f00 */
[----:B------:R-:W-:Y:S05]  /*5b90*/  WARPSYNC.COLLECTIVE R15, `(.L_x_12397) ;  /* 0x000000000f087348 */ /* 0x000fea0003c00000 */
[----:B------:R0:W1:Y:S02]  /*5ba0*/  SHFL.BFLY P6, R14, R13, R12, R11 ;  /* 0x0c00000c0d0e7389 */ /* 0x00006400000c000b */
[----:B01----:R-:W-:Y:S01]  /*5bb0*/  ENDCOLLECTIVE ;  /* 0x000000000000791b */ /* 0x003fe20003800000 */
.L_x_12397:
        /* <DEDUP_REMOVED lines=8> */
.L_x_12398:
[----:B------:R-:W-:Y:S01]  /*5c40*/  HFMA2.MMA R12, -RZ, RZ, 0, 1.1920928955078125e-07 ;  /* 0x00000002ff0c7435 */ /* 0x000fe200000001ff */
[----:B------:R-:W-:Y:S01]  /*5c50*/  IMAD.MOV.U32 R13, RZ, RZ, RZ ;  /* 0x000000ffff0d7224 */ /* 0x000fe200078e00ff */
[----:B------:R-:W-:-:S09]  /*5c60*/  MOV R33, R14 ;  /* 0x0000000e00217202 */ /* 0x000fd20000000f00 */
[----:B------:R-:W-:Y:S05]  /*5c70*/  WARPSYNC.COLLECTIVE R15, `(.L_x_12399) ;  /* 0x000000000f087348 */ /* 0x000fea0003c00000 */
[----:B------:R0:W1:Y:S02]  /*5c80*/  SHFL.BFLY P6, R14, R13, R12, R11 ;  /* 0x0c00000c0d0e7389 */ /* 0x00006400000c000b */
[----:B01----:R-:W-:Y:S01]  /*5c90*/  ENDCOLLECTIVE ;  /* 0x000000000000791b */ /* 0x003fe20003800000 */
.L_x_12399:
        /* <DEDUP_REMOVED lines=8> */
.L_x_12400:
[----:B------:R-:W-:Y:S01]  /*5d20*/  HFMA2.MMA R12, -RZ, RZ, 0, 1.1920928955078125e-07 ;  /* 0x00000002ff0c7435 */ /* 0x000fe200000001ff */
[----:B------:R-:W-:Y:S01]  /*5d30*/  IMAD.MOV.U32 R13, RZ, RZ, RZ ;  /* 0x000000ffff0d7224 */ /* 0x000fe200078e00ff */
[----:B------:R-:W-:-:S09]  /*5d40*/  MOV R19, R14 ;  /* 0x0000000e00137202 */ /* 0x000fd20000000f00 */
[----:B------:R-:W-:Y:S05]  /*5d50*/  WARPSYNC.COLLECTIVE R15, `(.L_x_12401) ;  /* 0x000000000f087348 */ /* 0x000fea0003c00000 */
[----:B------:R0:W1:Y:S02]  /*5d60*/  SHFL.BFLY P6, R14, R13, R12, R11 ;  /* 0x0c00000c0d0e7389 */ /* 0x00006400000c000b */
[----:B01----:R-:W-:Y:S01]  /*5d70*/  ENDCOLLECTIVE ;  /* 0x000000000000791b */ /* 0x003fe20003800000 */
.L_x_12401:
        /* <DEDUP_REMOVED lines=8> */
.L_x_12402:
[----:B------:R-:W-:Y:S01]  /*5e00*/  HFMA2.MMA R12, -RZ, RZ, 0, 1.1920928955078125e-07 ;  /* 0x00000002ff0c7435 */ /* 0x000fe200000001ff */
[----:B------:R-:W-:Y:S01]  /*5e10*/  MOV R13, RZ ;  /* 0x000000ff000d7202 */ /* 0x000fe20000000f00 */
[----:B------:R-:W-:-:S09]  /*5e20*/  IMAD.MOV.U32 R23, RZ, RZ, R14 ;  /* 0x000000ffff177224 */ /* 0x000fd200078e000e */
[----:B------:R-:W-:Y:S05]  /*5e30*/  WARPSYNC.COLLECTIVE R15, `(.L_x_12403) ;  /* 0x000000000f087348 */ /* 0x000fea0003c00000 */
[----:B------:R0:W1:Y:S02]  /*5e40*/  SHFL.BFLY P6, R14, R13, R12, R11 ;  /* 0x0c00000c0d0e7389 */ /* 0x00006400000c000b */
[----:B01----:R-:W-:Y:S01]  /*5e50*/  ENDCOLLECTIVE ;  /* 0x000000000000791b */ /* 0x003fe20003800000 */
.L_x_12403:
        /* <DEDUP_REMOVED lines=8> */
.L_x_12404:
[----:B------:R-:W-:Y:S01]  /*5ee0*/  HFMA2.MMA R12, -RZ, RZ, 0, 1.1920928955078125e-07 ;  /* 0x00000002ff0c7435 */ /* 0x000fe200000001ff */
[----:B------:R-:W-:Y:S01]  /*5ef0*/  MOV R13, RZ ;  /* 0x000000ff000d7202 */ /* 0x000fe20000000f00 */
[----:B------:R-:W-:-:S09]  /*5f00*/  IMAD.MOV.U32 R27, RZ, RZ, R14 ;  /* 0x000000ffff1b7224 */ /* 0x000fd200078e000e */
[----:B------:R-:W-:Y:S05]  /*5f10*/  WARPSYNC.COLLECTIVE R15, `(.L_x_12405) ;  /* 0x000000000f087348 */ /* 0x000fea0003c00000 */
[----:B------:R0:W1:Y:S02]  /*5f20*/  SHFL.BFLY P6, R14, R13, R12, R11 ;  /* 0x0c00000c0d0e7389 */ /* 0x00006400000c000b */
[----:B01----:R-:W-:Y:S01]  /*5f30*/  ENDCOLLECTIVE ;  /* 0x000000000000791b */ /* 0x003fe20003800000 */
.L_x_12405:
        /* <DEDUP_REMOVED lines=8> */
.L_x_12406:
[----:B------:R-:W-:Y:S01]  /*5fc0*/  HFMA2.MMA R12, -RZ, RZ, 0, 1.1920928955078125e-07 ;  /* 0x00000002ff0c7435 */ /* 0x000fe200000001ff */
[----:B------:R-:W-:Y:S01]  /*5fd0*/  MOV R13, RZ ;  /* 0x000000ff000d7202 */ /* 0x000fe20000000f00 */
[----:B------:R-:W-:-:S09]  /*5fe0*/  IMAD.MOV.U32 R29, RZ, RZ, R14 ;  /* 0x000000ffff1d7224 */ /* 0x000fd200078e000e */
[----:B------:R-:W-:Y:S05]  /*5ff0*/  WARPSYNC.COLLECTIVE R15, `(.L_x_12407) ;  /* 0x000000000f087348 */ /* 0x000fea0003c00000 */
[----:B------:R0:W1:Y:S02]  /*6000*/  SHFL.BFLY P6, R14, R13, R12, R11 ;  /* 0x0c00000c0d0e7389 */ /* 0x00006400000c000b */
[----:B01----:R-:W-:Y:S01]  /*6010*/  ENDCOLLECTIVE ;  /* 0x000000000000791b */ /* 0x003fe20003800000 */
.L_x_12407:
        /* <DEDUP_REMOVED lines=8> */
.L_x_12408:
[----:B------:R-:W-:Y:S01]  /*60a0*/  HFMA2.MMA R12, -RZ, RZ, 0, 1.1920928955078125e-07 ;  /* 0x00000002ff0c7435 */ /* 0x000fe200000001ff */
[----:B------:R-:W-:Y:S01]  /*60b0*/  MOV R13, RZ ;  /* 0x000000ff000d7202 */ /* 0x000fe20000000f00 */
[----:B------:R-:W-:-:S09]  /*60c0*/  IMAD.MOV.U32 R31, RZ, RZ, R14 ;  /* 0x000000ffff1f7224 */ /* 0x000fd200078e000e */
[----:B------:R-:W-:Y:S05]  /*60d0*/  WARPSYNC.COLLECTIVE R15, `(.L_x_12409) ;  /* 0x000000000f087348 */ /* 0x000fea0003c00000 */
[----:B------:R0:W1:Y:S02]  /*60e0*/  SHFL.BFLY P6, R14, R13, R12, R11 ;  /* 0x0c00000c0d0e7389 */ /* 0x00006400000c000b */
[----:B01----:R-:W-:Y:S01]  /*60f0*/  ENDCOLLECTIVE ;  /* 0x000000000000791b */ /* 0x003fe20003800000 */
.L_x_12409:
        /* <DEDUP_REMOVED lines=8> */
.L_x_12410:
[----:B------:R-:W-:Y:S01]  /*6180*/  IMAD.MOV.U32 R13, RZ, RZ, RZ ;  /* 0x000000ffff0d7224 */ /* 0x000fe200078e00ff */
[----:B------:R-:W-:Y:S01]  /*6190*/  MOV R12, 0x2 ;  /* 0x00000002000c7802 */ /* 0x000fe20000000f00 */
[----:B------:R-:W-:-:S07]  /*61a0*/  FADD.FTZ R20, R30, R14 ;  /* 0x0000000e1e147221 */ /* 0x000fce0000010000 */
[----:B------:R-:W-:Y:S05]  /*61b0*/  WARPSYNC.COLLECTIVE R15, `(.L_x_12411) ;  /* 0x000000000f087348 */ /* 0x000fea0003c00000 */
[----:B------:R0:W1:Y:S02]  /*61c0*/  SHFL.BFLY P6, R14, R13, R12, R11 ;  /* 0x0c00000c0d0e7389 */ /* 0x00006400000c000b */
[----:B01----:R-:W-:Y:S01]  /*61d0*/  ENDCOLLECTIVE ;  /* 0x000000000000791b */ /* 0x003fe20003800000 */
.L_x_12411:
[----:B------:R-:W-:Y:S02]  /*61e0*/  IMAD.MOV.U32 R12, RZ, RZ, 0x1 ;  /* 0x00000001ff0c7424 */ /* 0x000fe400078e00ff */
[----:B------:R-:W-:-:S05]  /*61f0*/  FADD.FTZ R32, RZ, R14 ;  /* 0x0000000eff207221 */ /* 0x000fca0000010000 */
[----:B------:R-:W-:-:S07]  /*6200*/  MOV R13, R32 ;  /* 0x00000020000d7202 */ /* 0x000fce0000000f00 */
[----:B------:R-:W-:Y:S05]  /*6210*/  WARPSYNC.COLLECTIVE R15, `(.L_x_12412) ;  /* 0x000000000f087348 */ /* 0x000fea0003c00000 */
[----:B------:R0:W1:Y:S02]  /*6220*/  SHFL.BFLY P6, R14, R13, R12, R11 ;  /* 0x0c00000c0d0e7389 */ /* 0x00006400000c000b */
[----:B01----:R-:W-:Y:S01]  /*6230*/  ENDCOLLECTIVE ;  /* 0x000000000000791b */ /* 0x003fe20003800000 */
.L_x_12412:
        /* <DEDUP_REMOVED lines=8> */
.L_x_12413:
[----:B------:R-:W-:Y:S01]  /*62c0*/  HFMA2.MMA R12, -RZ, RZ, 0, 5.9604644775390625e-08 ;  /* 0x00000001ff0c7435 */ /* 0x000fe200000001ff */
[----:B------:R-:W-:-:S05]  /*62d0*/  MOV R19, R14 ;  /* 0x0000000e00137202 */ /* 0x000fca0000000f00 */
[----:B------:R-:W-:-:S04]  /*62e0*/  FADD.FTZ R19, RZ, R19 ;  /* 0x00000013ff137221 */ /* 0x000fc80000010000 */
[----:B------:R-:W-:-:S07]  /*62f0*/  IMAD.MOV.U32 R13, RZ, RZ, R19 ;  /* 0x000000ffff0d7224 */ /* 0x000fce00078e0013 */
[----:B------:R-:W-:Y:S05]  /*6300*/  WARPSYNC.COLLECTIVE R15, `(.L_x_12414) ;  /* 0x000000000f087348 */ /* 0x000fea0003c00000 */
[----:B------:R0:W1:Y:S02]  /*6310*/  SHFL.BFLY P6, R14, R13, R12, R11 ;  /* 0x0c00000c0d0e7389 */ /* 0x00006400000c000b */
[----:B01----:R-:W-:Y:S01]  /*6320*/  ENDCOLLECTIVE ;  /* 0x000000000000791b */ /* 0x003fe20003800000 */
.L_x_12414:
[----:B------:R-:W-:Y:S01]  /*6330*/  MOV R11, R27 ;  /* 0x0000001b000b7202 */ /* 0x000fe20000000f00 */
[----:B------:R-:W-:Y:S06]  /*6340*/  BRA `(.L_x_12415) ;  /* 0xffffffd000047947 */ /* 0x000fec000383ffff */
.L_x_12416:
        /* <DEDUP_REMOVED lines=11> */
.L_x_29795:


//--------------------- .text._ZN4vllm25paged_attention_v2_kernelIthLi128ELi32ELi128ELNS_18Fp8KVCacheDataTypeE1ELb1ELi512EEEvPfS2_PT_PKS3_PKT0_S9_ifPKiSB_iPKfiiiSD_SD_iiiii --------------------------
	.section	.text._ZN4vllm25paged_attention_v2_kernelIthLi128ELi32ELi128ELNS_18Fp8KVCacheDataTypeE1ELb1ELi512EEEvPfS2_PT_PKS3_PKT0_S9_ifPKiSB_iPKfiiiSD_SD_iiiii,"ax",@progbits
	.align	128
        .global         _ZN4vllm25paged_attention_v2_kernelIthLi128ELi32ELi128ELNS_18Fp8KVCacheDataTypeE1ELb1ELi512EEEvPfS2_PT_PKS3_PKT0_S9_ifPKiSB_iPKfiiiSD_SD_iiiii
        .type           _ZN4vllm25paged_attention_v2_kernelIthLi128ELi32ELi128ELNS_18Fp8KVCacheDataTypeE1ELb1ELi512EEEvPfS2_PT_PKS3_PKT0_S9_ifPKiSB_iPKfiiiSD_SD_iiiii,@function
        .size           _ZN4vllm25paged_attention_v2_kernelIthLi128ELi32ELi128ELNS_18Fp8KVCacheDataTypeE1ELb1ELi512EEEvPfS2_PT_PKS3_PKT0_S9_ifPKiSB_iPKfiiiSD_SD_iiiii,(.L_x_29796 - _ZN4vllm25paged_attention_v2_kernelIthLi128ELi32ELi128ELNS_18Fp8KVCacheDataTypeE1ELb1ELi512EEEvPfS2_PT_PKS3_PKT0_S9_ifPKiSB_iPKfiiiSD_SD_iiiii)
        .other          _ZN4vllm25paged_attention_v2_kernelIthLi128ELi32ELi128ELNS_18Fp8KVCacheDataTypeE1ELb1ELi512EEEvPfS2_PT_PKS3_PKT0_S9_ifPKiSB_iPKfiiiSD_SD_iiiii,@"STO_CUDA_ENTRY STV_DEFAULT"
_ZN4vllm25paged_attention_v2_kernelIthLi128ELi32ELi128ELNS_18Fp8KVCacheDataTypeE1ELb1ELi512EEEvPfS2_PT_PKS3_PKT0_S9_ifPKiSB_iPKfiiiSD_SD_iiiii:
.text._ZN4vllm25paged_attention_v2_kernelIthLi128ELi32ELi128ELNS_18Fp8KVCacheDataTypeE1ELb1ELi512EEEvPfS2_PT_PKS3_PKT0_S9_ifPKiSB_iPKfiiiSD_SD_iiiii:
        /* <DEDUP_REMOVED lines=111> */
.L_x_12417:
[----:B------:R-:W-:Y:S02]  /*06f0*/  ULDC UR4, c[0x0][0x288] ;  /* 0x0000a20000047ab9 */ /* 0x000fe40000000800 */
[----:B------:R-:W-:-:S04]  /*0700*/  IMAD R2, R26, UR4, R27 ;  /* 0x000000041a027c24 */ /* 0x000fc8000f8e021b */
[----:B------:R-:W-:-:S07]  /*0710*/  IMAD R8, R2, R7, RZ ;  /* 0x0000000702087224 */ /* 0x000fce00078e02ff */
.L_x_12418:
        /* <DEDUP_REMOVED lines=27> */
.L_x_12422:
        /* <DEDUP_REMOVED lines=36> */
.L_x_12420:
[----:B------:R-:W-:Y:S05]  /*0b10*/  BSYNC B7 ;  /* 0x0000000000077941 */ /* 0x000fea0003800000 */
.L_x_12419:
        /* <DEDUP_REMOVED lines=28> */
.L_x_12465:
        /* <DEDUP_REMOVED lines=47> */
.L_x_12428:
        /* <DEDUP_REMOVED lines=11> */
.L_x_12427:
[----:B------:R-:W-:Y:S05]  /*1080*/  BSYNC B1 ;  /* 0x0000000000017941 */ /* 0x000fea0003800000 */
.L_x_12426:
        /* <DEDUP_REMOVED lines=14> */
.L_x_12431:
        /* <DEDUP_REMOVED lines=100> */
.L_x_12430:
[----:B------:R-:W-:Y:S05]  /*17b0*/  BSYNC B1 ;  /* 0x0000000000017941 */ /* 0x000fea0003800000 */
.L_x_12429:
        /* <DEDUP_REMOVED lines=55> */
.L_x_12433:
[----:B------:R-:W-:Y:S05]  /*1b30*/  BSYNC B1 ;  /* 0x0000000000017941 */ /* 0x000fea0003800000 */
.L_x_12432:
        /* <DEDUP_REMOVED lines=26> */
.L_x_12425:
[----:B------:R-:W-:Y:S05]  /*1ce0*/  BSYNC B0 ;  /* 0x0000000000007941 */ /* 0x000fea0003800000 */
.L_x_12424:
        /* <DEDUP_REMOVED lines=55> */
.L_x_12438:
        /* <DEDUP_REMOVED lines=8> */
.L_x_12437:
[----:B------:R-:W-:Y:S05]  /*20e0*/  BSYNC B1 ;  /* 0x0000000000017941 */ /* 0x000fea0003800000 */
.L_x_12436:
        /* <DEDUP_REMOVED lines=14> */
.L_x_12441:
        /* <DEDUP_REMOVED lines=52> */
.L_x_12440:
[----:B------:R-:W-:Y:S05]  /*2510*/  BSYNC B1 ;  /* 0x0000000000017941 */ /* 0x000fea0003800000 */
.L_x_12439:
        /* <DEDUP_REMOVED lines=31> */
.L_x_12443:
[----:B------:R-:W-:Y:S05]  /*2710*/  BSYNC B1 ;  /* 0x0000000000017941 */ /* 0x000fea0003800000 */
.L_x_12442:
        /* <DEDUP_REMOVED lines=14> */
.L_x_12435:
[----:B------:R-:W-:Y:S05]  /*2800*/  BSYNC B0 ;  /* 0x0000000000007941 */ /* 0x000fea0003800000 */
.L_x_12434:
        /* <DEDUP_REMOVED lines=22> */
.L_x_12445:
[----:B------:R-:W-:Y:S05]  /*2970*/  BSYNC B0 ;  /* 0x0000000000007941 */ /* 0x000fea0003800000 */
.L_x_12444:
        /* <DEDUP_REMOVED lines=27> */
.L_x_12449:
        /* <DEDUP_REMOVED lines=33> */
.L_x_12447:
[----:B------:R-:W-:Y:S05]  /*2d40*/  BSYNC B6 ;  /* 0x0000000000067941 */ /* 0x000fea0003800000 */
.L_x_12446:
        /* <DEDUP_REMOVED lines=61> */
.L_x_12498:
        /* <DEDUP_REMOVED lines=40> */
.L_x_12452:
[----:B------:R-:W-:Y:S05]  /*33a0*/  BSYNC B0 ;  /* 0x0000000000007941 */ /* 0x000fea0003800000 */
.L_x_12451:
        /* <DEDUP_REMOVED lines=35> */
.L_x_12454:
[----:B------:R-:W-:Y:S05]  /*35e0*/  BSYNC B0 ;  /* 0x0000000000007941 */ /* 0x000fea0003800000 */
.L_x_12453:
        /* <DEDUP_REMOVED lines=19> */
.L_x_12456:
[----:B------:R-:W-:Y:S05]  /*3720*/  BSYNC B0 ;  /* 0x0000000000007941 */ /* 0x000fea0003800000 */
.L_x_12455:
        /* <DEDUP_REMOVED lines=36> */
.L_x_12458:
[----:B------:R-:W-:Y:S05]  /*3970*/  BSYNC B0 ;  /* 0x0000000000007941 */ /* 0x000fea0003800000 */
.L_x_12457:
        /* <DEDUP_REMOVED lines=130> */
.L_x_12421:
        /* <DEDUP_REMOVED lines=16> */
.L_x_12448:
        /* <DEDUP_REMOVED lines=16> */
.L_x_12459:
[----:B------:R-:W-:Y:S05]  /*43a0*/  EXIT ;  /* 0x000000000000794d */ /* 0x000fea0003800000 */
.L_x_12423:
[----:B------:R-:W-:Y:S01]  /*43b0*/  HFMA2.MMA R11, -RZ, RZ, 0, 1.847743988037109375e-06 ;  /* 0x0000001fff0b7435 */ /* 0x000fe200000001ff */
[----:B------:R-:W-:Y:S01]  /*43c0*/  IMAD.MOV.U32 R12, RZ, RZ, 0x10 ;  /* 0x00000010ff0c7424 */ /* 0x000fe200078e00ff */
[----:B------:R-:W-:Y:S01]  /*43d0*/  MOV R2, 0xff7fffff ;  /* 0xff7fffff00027802 */ /* 0x000fe20000000f00 */
[----:B------:R-:W-:-:S08]  /*43e0*/  IMAD.MOV.U32 R15, RZ, RZ, -0x1 ;  /* 0xffffffffff0f7424 */ /* 0x000fd000078e00ff */
[----:B------:R-:W-:Y:S05]  /*43f0*/  WARPSYNC.COLLECTIVE R15, `(.L_x_12460) ;  /* 0x000000000f087348 */ /* 0x000fea0003c00000 */
[----:B------:R0:W1:Y:S02]  /*4400*/  SHFL.BFLY P6, R14, R13, R12, R11 ;  /* 0x0c00000c0d0e7389 */ /* 0x00006400000c000b */
[----:B01----:R-:W-:Y:S01]  /*4410*/  ENDCOLLECTIVE ;  /* 0x000000000000791b */ /* 0x003fe20003800000 */
.L_x_12460:
[----:B------:R-:W-:Y:S01]  /*4420*/  IMAD.MOV.U32 R12, RZ, RZ, 0x8 ;  /* 0x00000008ff0c7424 */ /* 0x000fe200078e00ff */
[----:B------:R-:W-:-:S04]  /*4430*/  FMNMX.FTZ R0, R14, -3.40282346638528859812e+38, !PT ;  /* 0xff7fffff0e007809 */ /* 0x000fc80007810000 */
[----:B------:R-:W-:-:S07]  /*4440*/  MOV R13, R0 ;  /* 0x00000000000d7202 */ /* 0x000fce0000000f00 */
[----:B------:R-:W-:Y:S05]  /*4450*/  WARPSYNC.COLLECTIVE R15, `(.L_x_12461) ;  /* 0x000000000f087348 */ /* 0x000fea0003c00000 */
[----:B------:R0:W1:Y:S02]  /*4460*/  SHFL.BFLY P6, R14, R13, R12, R11 ;  /* 0x0c00000c0d0e7389 */ /* 0x00006400000c000b */
[----:B01----:R-:W-:Y:S01]  /*4470*/  ENDCOLLECTIVE ;  /* 0x000000000000791b */ /* 0x003fe20003800000 */
.L_x_12461:
[----:B------:R-:W-:Y:S01]  /*4480*/  IMAD.MOV.U32 R12, RZ, RZ, 0x4 ;  /* 0x00000004ff0c7424 */ /* 0x000fe200078e00ff */
[----:B------:R-:W-:-:S04]  /*4490*/  FMNMX.FTZ R3, R0, R14, !PT ;  /* 0x0000000e00037209 */ /* 0x000fc80007810000 */
[----:B------:R-:W-:-:S07]  /*44a0*/  MOV R13, R3 ;  /* 0x00000003000d7202 */ /* 0x000fce0000000f00 */
[----:B------:R-:W-:Y:S05]  /*44b0*/  WARPSYNC.COLLECTIVE R15, `(.L_x_12462) ;  /* 0x000000000f087348 */ /* 0x000fea0003c00000 */
[----:B------:R0:W1:Y:S02]  /*44c0*/  SHFL.BFLY P6, R14, R13, R12, R11 ;  /* 0x0c00000c0d0e7389 */ /* 0x00006400000c000b */
[----:B01----:R-:W-:Y:S01]  /*44d0*/  ENDCOLLECTIVE ;  /* 0x000000000000791b */ /* 0x003fe20003800000 */
.L_x_12462:
[----:B------:R-:W-:Y:S01]  /*44e0*/  IMAD.MOV.U32 R12, RZ, RZ, 0x2 ;  /* 0x00000002ff0c7424 */ /* 0x000fe200078e00ff */
[----:B------:R-:W-:-:S04]  /*44f0*/  FMNMX.FTZ R4, R3, R14, !PT ;  /* 0x0000000e03047209 */ /* 0x000fc80007810000 */
[----:B------:R-:W-:-:S07]  /*4500*/  MOV R13, R4 ;  /* 0x00000004000d7202 */ /* 0x000fce0000000f00 */
[----:B------:R-:W-:Y:S05]  /*4510*/  WARPSYNC.COLLECTIVE R15, `(.L_x_12463) ;  /* 0x000000000f087348 */ /* 0x000fea0003c00000 */
[----:B------:R0:W1:Y:S02]  /*4520*/  SHFL.BFLY P6, R14, R13, R12, R11 ;  /* 0x0c00000c0d0e7389 */ /* 0x00006400000c000b */
[----:B01----:R-:W-:Y:S01]  /*4530*/  ENDCOLLECTIVE ;  /* 0x000000000000791b */ /* 0x003fe20003800000 */
.L_x_12463:
[----:B------:R-:W-:Y:S01]  /*4540*/  IMAD.MOV.U32 R12, RZ, RZ, 0x1 ;  /* 0x00000001ff0c7424 */ /* 0x000fe200078e00ff */
[----:B------:R-:W-:-:S04]  /*4550*/  FMNMX.FTZ R19, R4, R14, !PT ;  /* 0x0000000e04137209 */ /* 0x000fc80007810000 */
[----:B------:R-:W-:-:S07]  /*4560*/  MOV R13, R19 ;  /* 0x00000013000d7202 */ /* 0x000fce0000000f00 */
[----:B------:R-:W-:Y:S05]  /*4570*/  WARPSYNC.COLLECTIVE R15, `(.L_x_12464) ;  /* 0x000000000f087348 */ /* 0x000fea0003c00000 */
[----:B------:R0:W1:Y:S02]  /*4580*/  SHFL.BFLY P6, R14, R13, R12, R11 ;  /* 0x0c00000c0d0e7389 */ /* 0x00006400000c000b */
[----:B01----:R-:W-:Y:S01]  /*4590*/  ENDCOLLECTIVE ;  /* 0x000000000000791b */ /* 0x003fe20003800000 */
.L_x_12464:
[----:B------:R-:W-:Y:S05]  /*45a0*/  BRA `(.L_x_12465) ;  /* 0xffffffc400cc7947 */ /* 0x000fea000383ffff */
.L_x_12450:
[----:B------:R-:W-:Y:S01]  /*45b0*/  HFMA2.MMA R12, -RZ, RZ, 0, 1.1920928955078125e-07 ;  /* 0x00000002ff0c7435 */ /* 0x000fe200000001ff */
[----:B--23--:R-:W-:Y:S01]  /*45c0*/  IMAD.MOV.U32 R13, RZ, RZ, RZ ;  /* 0x000000ffff0d7224 */ /* 0x00cfe200078e00ff */
[----:B0-----:R-:W-:Y:S01]  /*45d0*/  MOV R15, 0xffffffff ;  /* 0xffffffff000f7802 */ /* 0x001fe20000000f00 */
[----:B-1----:R-:W-:-:S08]  /*45e0*/  IMAD.MOV.U32 R11, RZ, RZ, 0x1f ;  /* 0x0000001fff0b7424 */ /* 0x002fd000078e00ff */
[----:B------:R-:W-:Y:S05]  /*45f0*/  WARPSYNC.COLLECTIVE R15, `(.L_x_12466) ;  /* 0x000000000f087348 */ /* 0x000fea0003c00000 */
[----:B------:R0:W1:Y:S02]  /*4600*/  SHFL.BFLY P6, R14, R13, R12, R11 ;  /* 0x0c00000c0d0e7389 */ /* 0x00006400000c000b */
[----:B01----:R-:W-:Y:S01]  /*4610*/  ENDCOLLECTIVE ;  /* 0x000000000000791b */ /* 0x003fe20003800000 */
.L_x_12466:
[----:B------:R-:W-:Y:S01]  /*4620*/  HFMA2.MMA R12, -RZ, RZ, 0, 5.9604644775390625e-08 ;  /* 0x00000001ff0c7435 */ /* 0x000fe200000001ff */
[----:B------:R-:W-:-:S04]  /*4630*/  FADD.FTZ R3, RZ, R14 ;  /* 0x0000000eff037221 */ /* 0x000fc80000010000 */
[----:B------:R-:W-:-:S07]  /*4640*/  IMAD.MOV.U32 R13, RZ, RZ, R3 ;  /* 0x000000ffff0d7224 */ /* 0x000fce00078e0003 */
[----:B------:R-:W-:Y:S05]  /*4650*/  WARPSYNC.COLLECTIVE R15, `(.L_x_12467) ;  /* 0x000000000f087348 */ /* 0x000fea0003c00000 */
[----:B------:R0:W1:Y:S02]  /*4660*/  SHFL.BFLY P6, R14, R13, R12, R11 ;  /* 0x0c00000c0d0e7389 */ /* 0x00006400000c000b */
[----:B01----:R-:W-:Y:S01]  /*4670*/  ENDCOLLECTIVE ;  /* 0x000000000000791b */ /* 0x003fe20003800000 */
.L_x_12467:
[----:B------:R-:W-:Y:S01]  /*4680*/  MOV R13, RZ ;  /* 0x000000ff000d7202 */ /* 0x000fe20000000f00 */
[----:B------:R-:W-:Y:S02]  /*4690*/  IMAD.MOV.U32 R12, RZ, RZ, 0x2 ;  /* 0x00000002ff0c7424 */ /* 0x000fe400078e00ff */
[----:B------:R-:W-:-:S07]  /*46a0*/  IMAD.MOV.U32 R16, RZ, RZ, R14 ;  /* 0x000000ffff107224 */ /* 0x000fce00078e000e */
[----:B------:R-:W-:Y:S05]  /*46b0*/  WARPSYNC.COLLECTIVE R15, `(.L_x_12468) ;  /* 0x000000000f087348 */ /* 0x000fea0003c00000 */
[----:B------:R0:W1:Y:S02]  /*46c0*/  SHFL.BFLY P6, R14, R13, R12, R11 ;  /* 0x0c00000c0d0e7389 */ /* 0x00006400000c000b */
[----:B01----:R-:W-:Y:S01]  /*46d0*/  ENDCOLLECTIVE ;  /* 0x000000000000791b */ /* 0x003fe20003800000 */
.L_x_12468:
[----:B------:R-:W-:Y:S01]  /*46e0*/  FADD.FTZ R16, R3, R16 ;  /* 0x0000001003107221 */ /* 0x000fe20000010000 */
[----:B------:R-:W-:Y:S02]  /*46f0*/  IMAD.MOV.U32 R12, RZ, RZ, 0x1 ;  /* 0x00000001ff0c7424 */ /* 0x000fe400078e00ff */
[----:B------:R-:W-:-:S05]  /*4700*/  FADD.FTZ R2, RZ, R14 ;  /* 0x0000000eff027221 */ /* 0x000fca0000010000 */
[----:B------:R-:W-:-:S07]  /*4710*/  MOV R13, R2 ;  /* 0x00000002000d7202 */ /* 0x000fce0000000f00 */
[----:B------:R-:W-:Y:S05]  /*4720*/  WARPSYNC.COLLECTIVE R15, `(.L_x_12469) ;  /* 0x000000000f087348 */ /* 0x000fea0003c00000 */
[----:B------:R0:W1:Y:S02]  /*4730*/  SHFL.BFLY P6, R14, R13, R12, R11 ;  /* 0x0c00000c0d0e7389 */ /* 0x00006400000c000b */
[----:B01----:R-:W-:Y:S01]  /*4740*/  ENDCOLLECTIVE ;  /* 0x000000000000791b */ /* 0x003fe20003800000 */
.L_x_12469:
[----:B------:R-:W-:Y:S01]  /*4750*/  HFMA2.MMA R12, -RZ, RZ, 0, 1.1920928955078125e-07 ;  /* 0x00000002ff0c7435 */ /* 0x000fe200000001ff */
[----:B------:R-:W-:Y:S01]  /*4760*/  IMAD.MOV.U32 R13, RZ, RZ, RZ ;  /* 0x000000ffff0d7224 */ /* 0x000fe200078e00ff */
[----:B------:R-:W-:-:S09]  /*4770*/  MOV R9, R14 ;  /* 0x0000000e00097202 */ /* 0x000fd20000000f00 */
[----:B------:R-:W-:Y:S05]  /*4780*/  WARPSYNC.COLLECTIVE R15, `(.L_x_12470) ;  /* 0x000000000f087348 */ /* 0x000fea0003c00000 */
[----:B------:R0:W1:Y:S02]  /*4790*/  SHFL.BFLY P6, R14, R13, R12, R11 ;  /* 0x0c00000c0d0e7389 */ /* 0x00006400000c000b */
[----:B01----:R-:W-:Y:S01]  /*47a0*/  ENDCOLLECTIVE ;  /* 0x000000000000791b */ /* 0x003fe20003800000 */
.L_x_12470:
[----:B------:R-:W-:Y:S01]  /*47b0*/  FADD.FTZ R9, R2, R9 ;  /* 0x0000000902097221 */ /* 0x000fe20000010000 */
[----:B------:R-:W-:Y:S01]  /*47c0*/  MOV R12, 0x1 ;  /* 0x00000001000c7802 */ /* 0x000fe20000000f00 */
[----:B------:R-:W-:-:S04]  /*47d0*/  FADD.FTZ R0, RZ, R14 ;  /* 0x0000000eff007221 */ /* 0x000fc80000010000 */
[----:B------:R-:W-:-:S07]  /*47e0*/  IMAD.MOV.U32 R13, RZ, RZ, R0 ;  /* 0x000000ffff0d7224 */ /* 0x000fce00078e0000 */
[----:B------:R-:W-:Y:S05]  /*47f0*/  WARPSYNC.COLLECTIVE R15, `(.L_x_12471) ;  /* 0x000000000f087348 */ /* 0x000fea0003c00000 */
[----:B------:R0:W1:Y:S02]  /*4800*/  SHFL.BFLY P6, R14, R13, R12, R11 ;  /* 0x0c00000c0d0e7389 */ /* 0x00006400000c000b */
[----:B01----:R-:W-:Y:S01]  /*4810*/  ENDCOLLECTIVE ;  /* 0x000000000000791b */ /* 0x003fe20003800000 */
.L_x_12471:
[----:B------:R-:W-:Y:S01]  /*4820*/  HFMA2.MMA R13, -RZ, RZ, 0, 0 ;  /* 0x00000000ff0d7435 */ /* 0x000fe200000001ff */
[----:B------:R-:W-:Y:S02]  /*4830*/  IMAD.MOV.U32 R12, RZ, RZ, 0x2 ;  /* 0x00000002ff0c7424 */ /* 0x000fe400078e00ff */
[----:B------:R-:W-:-:S08]  /*4840*/  IMAD.MOV.U32 R8, RZ, RZ, R14 ;  /* 0x000000ffff087224 */ /* 0x000fd000078e000e */
[----:B------:R-:W-:Y:S05]  /*4850*/  WARPSYNC.COLLECTIVE R15, `(.L_x_12472) ;  /* 0x000000000f087348 */ /* 0x000fea0003c00000 */
[----:B------:R0:W1:Y:S02]  /*4860*/  SHFL.BFLY P6, R14, R13, R12, R11 ;  /* 0x0c00000c0d0e7389 */ /* 0x00006400000c000b */
[----:B01----:R-:W-:Y:S01]  /*4870*/  ENDCOLLECTIVE ;  /* 0x000000000000791b */ /* 0x003fe20003800000 */
.L_x_12472:
[----:B------:R-:W-:Y:S01]  /*4880*/  FADD.FTZ R8, R0, R8 ;  /* 0x0000000800087221 */ /* 0x000fe20000010000 */
[----:B------:R-:W-:Y:S02]  /*4890*/  IMAD.MOV.U32 R12, RZ, RZ, 0x1 ;  /* 0x00000001ff0c7424 */ /* 0x000fe400078e00ff */
[----:B------:R-:W-:-:S05]  /*48a0*/  FADD.FTZ R23, RZ, R14 ;  /* 0x0000000eff177221 */ /* 0x000fca0000010000 */
[----:B------:R-:W-:-:S07]  /*48b0*/  MOV R13, R23 ;  /* 0x00000017000d7202 */ /* 0x000fce0000000f00 */
[----:B------:R-:W-:Y:S05]  /*48c0*/  WARPSYNC.COLLECTIVE R15, `(.L_x_12473) ;  /* 0x000000000f087348 */ /* 0x000fea0003c00000 */
[----:B------:R0:W1:Y:S02]  /*48d0*/  SHFL.BFLY P6, R14, R13, R12, R11 ;  /* 0x0c00000c0d0e7389 */ /* 0x00006400000c000b */
[----:B01----:R-:W-:Y:S01]  /*48e0*/  ENDCOLLECTIVE ;  /* 0x000000000000791b */ /* 0x003fe20003800000 */
.L_x_12473:
[----:B------:R-:W-:Y:S01]  /*48f0*/  HFMA2.MMA R12, -RZ, RZ, 0, 1.1920928955078125e-07 ;  /* 0x00000002ff0c7435 */ /* 0x000fe200000001ff */
[----:B------:R-:W-:Y:S01]  /*4900*/  IMAD.MOV.U32 R13, RZ, RZ, RZ ;  /* 0x000000ffff0d7224 */ /* 0x000fe200078e00ff */
[----:B------:R-:W-:-:S09]  /*4910*/  MOV R20, R14 ;  /* 0x0000000e00147202 */ /* 0x000fd20000000f00 */
[----:B------:R-:W-:Y:S05]  /*4920*/  WARPSYNC.COLLECTIVE R15, `(.L_x_12474) ;  /* 0x000000000f087348 */ /* 0x000fea0003c00000 */
[----:B------:R0:W1:Y:S02]  /*4930*/  SHFL.BFLY P6, R14, R13, R12, R11 ;  /* 0x0c00000c0d0e7389 */ /* 0x00006400000c000b */
[----:B01----:R-:W-:Y:S01]  /*4940*/  ENDCOLLECTIVE ;  /* 0x000000000000791b */ /* 0x003fe20003800000 */
.L_x_12474:
        /* <DEDUP_REMOVED lines=8> */
.L_x_12475:
[----:B------:R-:W-:Y:S01]  /*49d0*/  HFMA2.MMA R12, -RZ, RZ, 0, 1.1920928955078125e-07 ;  /* 0x00000002ff0c7435 */ /* 0x000fe200000001ff */
[----:B------:R-:W-:Y:S01]  /*49e0*/  IMAD.MOV.U32 R13, RZ, RZ, RZ ;  /* 0x000000ffff0d7224 */ /* 0x000fe200078e00ff */
[----:B------:R-:W-:-:S09]  /*49f0*/  MOV R18, R14 ;  /* 0x0000000e00127202 */ /* 0x000fd20000000f00 */
[----:B------:R-:W-:Y:S05]  /*4a00*/  WARPSYNC.COLLECTIVE R15, `(.L_x_12476) ;  /* 0x000000000f087348 */ /* 0x000fea0003c00000 */
[----:B------:R0:W1:Y:S02]  /*4a10*/  SHFL.BFLY P6, R14, R13, R12, R11 ;  /* 0x0c00000c0d0e7389 */ /* 0x00006400000c000b */
[----:B01----:R-:W-:Y:S01]  /*4a20*/  ENDCOLLECTIVE ;  /* 0x000000000000791b */ /* 0x003fe20003800000 */
.L_x_12476:
        /* <DEDUP_REMOVED lines=8> */
.L_x_12477:
[----:B------:R-:W-:Y:S01]  /*4ab0*/  HFMA2.MMA R12, -RZ, RZ, 0, 1.1920928955078125e-07 ;  /* 0x00000002ff0c7435 */ /* 0x000fe200000001ff */
[----:B------:R-:W-:Y:S01]  /*4ac0*/  IMAD.MOV.U32 R13, RZ, RZ, RZ ;  /* 0x000000ffff0d7224 */ /* 0x000fe200078e00ff */
[----:B------:R-:W-:-:S09]  /*4ad0*/  MOV R10, R14 ;  /* 0x0000000e000a7202 */ /* 0x000fd20000000f00 */
[----:B------:R-:W-:Y:S05]  /*4ae0*/  WARPSYNC.COLLECTIVE R15, `(.L_x_12478) ;  /* 0x000000000f087348 */ /* 0x000fea0003c00000 */
[----:B------:R0:W1:Y:S02]  /*4af0*/  SHFL.BFLY P6, R14, R13, R12, R11 ;  /* 0x0c00000c0d0e7389 */ /* 0x00006400000c000b */
[----:B01----:R-:W-:Y:S01]  /*4b00*/  ENDCOLLECTIVE ;  /* 0x000000000000791b */ /* 0x003fe20003800000 */
.L_x_12478:
        /* <DEDUP_REMOVED lines=8> */
.L_x_12479:
[----:B------:R-:W-:Y:S01]  /*4b90*/  HFMA2.MMA R12, -RZ, RZ, 0, 1.1920928955078125e-07 ;  /* 0x00000002ff0c7435 */ /* 0x000fe200000001ff */
[----:B------:R-:W-:Y:S01]  /*4ba0*/  IMAD.MOV.U32 R13, RZ, RZ, RZ ;  /* 0x000000ffff0d7224 */ /* 0x000fe200078e00ff */
[----:B------:R-:W-:-:S09]  /*4bb0*/  MOV R6, R14 ;  /* 0x0000000e00067202 */ /* 0x000fd20000000f00 */
[----:B------:R-:W-:Y:S05]  /*4bc0*/  WARPSYNC.COLLECTIVE R15, `(.L_x_12480) ;  /* 0x000000000f087348 */ /* 0x000fea0003c00000 */
[----:B------:R0:W1:Y:S02]  /*4bd0*/  SHFL.BFLY P6, R14, R13, R12, R11 ;  /* 0x0c00000c0d0e7389 */ /* 0x00006400000c000b */
[----:B01----:R-:W-:Y:S01]  /*4be0*/  ENDCOLLECTIVE ;  /* 0x000000000000791b */ /* 0x003fe20003800000 */
.L_x_12480:
        /* <DEDUP_REMOVED lines=8> */
.L_x_12481:
[----:B------:R-:W-:Y:S01]  /*4c70*/  HFMA2.MMA R12, -RZ, RZ, 0, 1.1920928955078125e-07 ;  /* 0x00000002ff0c7435 */ /* 0x000fe200000001ff */
[----:B------:R-:W-:Y:S01]  /*4c80*/  IMAD.MOV.U32 R13, RZ, RZ, RZ ;  /* 0x000000ffff0d7224 */ /* 0x000fe200078e00ff */
[----:B------:R-:W-:-:S09]  /*4c90*/  MOV R4, R14 ;  /* 0x0000000e00047202 */ /* 0x000fd20000000f00 */
[----:B------:R-:W-:Y:S05]  /*4ca0*/  WARPSYNC.COLLECTIVE R15, `(.L_x_12482) ;  /* 0x000000000f087348 */ /* 0x000fea0003c00000 */
[----:B------:R0:W1:Y:S02]  /*4cb0*/  SHFL.BFLY P6, R14, R13, R12, R11 ;  /* 0x0c00000c0d0e7389 */ /* 0x00006400000c000b */
[----:B01----:R-:W-:Y:S01]  /*4cc0*/  ENDCOLLECTIVE ;  /* 0x000000000000791b */ /* 0x003fe20003800000 */
.L_x_12482:
        /* <DEDUP_REMOVED lines=8> */
.L_x_12483:
[----:B------:R-:W-:Y:S01]  /*4d50*/  HFMA2.MMA R12, -RZ, RZ, 0, 1.1920928955078125e-07 ;  /* 0x00000002ff0c7435 */ /* 0x000fe200000001ff */
[----:B------:R-:W-:Y:S01]  /*4d60*/  IMAD.MOV.U32 R13, RZ, RZ, RZ ;  /* 0x000000ffff0d7224 */ /* 0x000fe200078e00ff */
[----:B------:R-:W-:-:S09]  /*4d70*/  MOV R2, R14 ;  /* 0x0000000e00027202 */ /* 0x000fd20000000f00 */
[----:B------:R-:W-:Y:S05]  /*4d80*/  WARPSYNC.COLLECTIVE R15, `(.L_x_12484) ;  /* 0x000000000f087348 */ /* 0x000fea0003c00000 */
[----:B------:R0:W1:Y:S02]  /*4d90*/  SHFL.BFLY P6, R14, R13, R12, R11 ;  /* 0x0c00000c0d0e7389 */ /* 0x00006400000c000b */
[----:B01----:R-:W-:Y:S01]  /*4da0*/  ENDCOLLECTIVE ;  /* 0x000000000000791b */ /* 0x003fe20003800000 */
.L_x_12484:
        /* <DEDUP_REMOVED lines=8> */
.L_x_12485:
[----:B------:R-:W-:Y:S01]  /*4e30*/  HFMA2.MMA R12, -RZ, RZ, 0, 1.1920928955078125e-07 ;  /* 0x00000002ff0c7435 */ /* 0x000fe200000001ff */
[----:B------:R-:W-:Y:S01]  /*4e40*/  IMAD.MOV.U32 R13, RZ, RZ, RZ ;  /* 0x000000ffff0d7224 */ /* 0x000fe200078e00ff */
[----:B------:R-:W-:-:S09]  /*4e50*/  MOV R0, R14 ;  /* 0x0000000e00007202 */ /* 0x000fd20000000f00 */
[----:B------:R-:W-:Y:S05]  /*4e60*/  WARPSYNC.COLLECTIVE R15, `(.L_x_12486) ;  /* 0x000000000f087348 */ /* 0x000fea0003c00000 */
[----:B------:R0:W1:Y:S02]  /*4e70*/  SHFL.BFLY P6, R14, R13, R12, R11 ;  /* 0x0c00000c0d0e7389 */ /* 0x00006400000c000b */
[----:B01----:R-:W-:Y:S01]  /*4e80*/  ENDCOLLECTIVE ;  /* 0x000000000000791b */ /* 0x003fe20003800000 */
.L_x_12486:
[----:B------:R-:W-:Y:S01]  /*4e90*/  FADD.FTZ R0, R3, R0 ;  /* 0x0000000003007221 */ /* 0x000fe20000010000 */
[----:B------:R-:W-:Y:S02]  /*4ea0*/  IMAD.MOV.U32 R12, RZ, RZ, 0x1 ;  /* 0x00000001ff0c7424 */ /* 0x000fe400078e00ff */
[----:B------:R-:W-:-:S07]  /*4eb0*/  FADD.FTZ R13, RZ, R14 ;  /* 0x0000000eff0d7221 */ /* 0x000fce0000010000 */
[----:B------:R-:W-:Y:S05]  /*4ec0*/  WARPSYNC.COLLECTIVE R15, `(.L_x_12487) ;  /* 0x000000000f087348 */ /* 0x000fea0003c00000 */
[----:B------:R0:W1:Y:S02]  /*4ed0*/  SHFL.BFLY P6, R14, R13, R12, R11 ;  /* 0x0c00000c0d0e7389 */ /* 0x00006400000c000b */
[----:B01----:R-:W-:Y:S01]  /*4ee0*/  ENDCOLLECTIVE ;  /* 0x000000000000791b */ /* 0x003fe20003800000 */
.L_x_12487:
[----:B------:R-:W-:Y:S02]  /*4ef0*/  IMAD.MOV.U32 R12, RZ, RZ, 0x2 ;  /* 0x00000002ff0c7424 */ /* 0x000fe400078e00ff */
[----:B------:R-:W-:Y:S01]  /*4f00*/  FADD.FTZ R3, R13, R14 ;  /* 0x0000000e0d037221 */ /* 0x000fe20000010000 */
[----:B------:R-:W-:-:S07]  /*4f10*/  MOV R13, RZ ;  /* 0x000000ff000d7202 */ /* 0x000fce0000000f00 */
[----:B------:R-:W-:Y:S05]  /*4f20*/  WARPSYNC.COLLECTIVE R15, `(.L_x_12488) ;  /* 0x000000000f087348 */ /* 0x000fea0003c00000 */
[----:B------:R0:W1:Y:S02]  /*4f30*/  SHFL.BFLY P6, R14, R13, R12, R11 ;  /* 0x0c00000c0d0e7389 */ /* 0x00006400000c000b */
[----:B01----:R-:W-:Y:S01]  /*4f40*/  ENDCOLLECTIVE ;  /* 0x000000000000791b */ /* 0x003fe20003800000 */
.L_x_12488:
[----:B------:R-:W-:Y:S01]  /*4f50*/  HFMA2.MMA R12, -RZ, RZ, 0, 5.9604644775390625e-08 ;  /* 0x00000001ff0c7435 */ /* 0x000fe200000001ff */
[----:B------:R-:W-:-:S05]  /*4f60*/  MOV R23, R14 ;  /* 0x0000000e00177202 */ /* 0x000fca0000000f00 */
[----:B------:R-:W-:-:S04]  /*4f70*/  FADD.FTZ R23, RZ, R23 ;  /* 0x00000017ff177221 */ /* 0x000fc80000010000 */
[----:B------:R-:W-:-:S07]  /*4f80*/  IMAD.MOV.U32 R13, RZ, RZ, R23 ;  /* 0x000000ffff0d7224 */ /* 0x000fce00078e0017 */
[----:B------:R-:W-:Y:S05]  /*4f90*/  WARPSYNC.COLLECTIVE R15, `(.L_x_12489) ;  /* 0x000000000f087348 */ /* 0x000fea0003c00000 */
[----:B------:R0:W1:Y:S02]  /*4fa0*/  SHFL.BFLY P6, R14, R13, R12, R11 ;  /* 0x0c00000c0d0e7389 */ /* 0x00006400000c000b */
[----:B01----:R-:W-:Y:S01]  /*4fb0*/  ENDCOLLECTIVE ;  /* 0x000000000000791b */ /* 0x003fe20003800000 */
.L_x_12489:
[----:B------:R-:W-:Y:S01]  /*4fc0*/  MOV R13, RZ ;  /* 0x000000ff000d7202 */ /* 0x000fe20000000f00 */
[----:B------:R-:W-:Y:S02]  /*4fd0*/  IMAD.MOV.U32 R12, RZ, RZ, 0x2 ;  /* 0x00000002ff0c7424 */ /* 0x000fe400078e00ff */
[----:B------:R-:W-:-:S07]  /*4fe0*/  IMAD.MOV.U32 R17, RZ, RZ, R14 ;  /* 0x000000ffff117224 */ /* 0x000fce00078e000e */
[----:B------:R-:W-:Y:S05]  /*4ff0*/  WARPSYNC.COLLECTIVE R15, `(.L_x_12490) ;  /* 0x000000000f087348 */ /* 0x000fea0003c00000 */
[----:B------:R0:W1:Y:S02]  /*5000*/  SHFL.BFLY P6, R14, R13, R12, R11 ;  /* 0x0c00000c0d0e7389 */ /* 0x00006400000c000b */
[----:B01----:R-:W-:Y:S01]  /*5010*/  ENDCOLLECTIVE ;  /* 0x000000000000791b */ /* 0x003fe20003800000 */
.L_x_12490:
        /* <DEDUP_REMOVED lines=8> */
.L_x_12491:
[----:B------:R-:W-:Y:S01]  /*50a0*/  MOV R13, RZ ;  /* 0x000000ff000d7202 */ /* 0x000fe20000000f00 */
[----:B------:R-:W-:Y:S02]  /*50b0*/  IMAD.MOV.U32 R12, RZ, RZ, 0x2 ;  /* 0x00000002ff0c7424 */ /* 0x000fe400078e00ff */
[----:B------:R-:W-:-:S07]  /*50c0*/  IMAD.MOV.U32 R19, RZ, RZ, R14 ;  /* 0x000000ffff137224 */ /* 0x000fce00078e000e */
[----:B------:R-:W-:Y:S05]  /*50d0*/  WARPSYNC.COLLECTIVE R15, `(.L_x_12492) ;  /* 0x000000000f087348 */ /* 0x000fea0003c00000 */
[----:B------:R0:W1:Y:S02]  /*50e0*/  SHFL.BFLY P6, R14, R13, R12, R11 ;  /* 0x0c00000c0d0e7389 */ /* 0x00006400000c000b */
[----:B01----:R-:W-:Y:S01]  /*50f0*/  ENDCOLLECTIVE ;  /* 0x000000000000791b */ /* 0x003fe20003800000 */
.L_x_12492:
        /* <DEDUP_REMOVED lines=8> */
.L_x_12493:
[----:B------:R-:W-:Y:S01]  /*5180*/  IMAD.MOV.U32 R13, RZ, RZ, RZ ;  /* 0x000000ffff0d7224 */ /* 0x000fe200078e00ff */
[----:B------:R-:W-:Y:S01]  /*5190*/  MOV R12, 0x2 ;  /* 0x00000002000c7802 */ /* 0x000fe20000000f00 */
[----:B------:R-:W-:-:S07]  /*51a0*/  FADD.FTZ R23, R7, R14 ;  /* 0x0000000e07177221 */ /* 0x000fce0000010000 */
[----:B------:R-:W-:Y:S05]  /*51b0*/  WARPSYNC.COLLECTIVE R15, `(.L_x_12494) ;  /* 0x000000000f087348 */ /* 0x000fea0003c00000 */
[----:B------:R0:W1:Y:S02]  /*51c0*/  SHFL.BFLY P6, R14, R13, R12, R11 ;  /* 0x0c00000c0d0e7389 */ /* 0x00006400000c000b */
[----:B01----:R-:W-:Y:S01]  /*51d0*/  ENDCOLLECTIVE ;  /* 0x000000000000791b */ /* 0x003fe20003800000 */
.L_x_12494:
[----:B------:R-:W-:Y:S02]  /*51e0*/  IMAD.MOV.U32 R12, RZ, RZ, 0x1 ;  /* 0x00000001ff0c7424 */ /* 0x000fe400078e00ff */
[----:B------:R-:W-:-:S04]  /*51f0*/  IMAD.MOV.U32 R21, RZ, RZ, R14 ;  /* 0x000000ffff157224 */ /* 0x000fc800078e000e */
[----:B------:R-:W-:-:S05]  /*5200*/  FADD.FTZ R21, RZ, R21 ;  /* 0x00000015ff157221 */ /* 0x000fca0000010000 */
[----:B------:R-:W-:-:S07]  /*5210*/  MOV R13, R21 ;  /* 0x00000015000d7202 */ /* 0x000fce0000000f00 */
[----:B------:R-:W-:Y:S05]  /*5220*/  WARPSYNC.COLLECTIVE R15, `(.L_x_12495) ;  /* 0x000000000f087348 */ /* 0x000fea0003c00000 */
[----:B------:R0:W1:Y:S02]  /*5230*/  SHFL.BFLY P6, R14, R13, R12, R11 ;  /* 0x0c00000c0d0e7389 */ /* 0x00006400000c000b */
[----:B01----:R-:W-:Y:S01]  /*5240*/  ENDCOLLECTIVE ;  /* 0x000000000000791b */ /* 0x003fe20003800000 */
.L_x_12495:
[----:B------:R-:W-:Y:S01]  /*5250*/  IMAD.MOV.U32 R13, RZ, RZ, RZ ;  /* 0x000000ffff0d7224 */ /* 0x000fe200078e00ff */
[----:B------:R-:W-:-:S05]  /*5260*/  MOV R12, R14 ;  /* 0x0000000e000c7202 */ /* 0x000fca0000000f00 */
[----:B------:R-:W-:Y:S01]  /*5270*/  FADD.FTZ R21, R21, R12 ;  /* 0x0000000c15157221 */ /* 0x000fe20000010000 */
[----:B------:R-:W-:-:S11]  /*5280*/  HFMA2.MMA R12, -RZ, RZ, 0, 1.1920928955078125e-07 ;  /* 0x00000002ff0c7435 */ /* 0x000fd600000001ff */
[----:B------:R-:W-:Y:S05]  /*5290*/  WARPSYNC.COLLECTIVE R15, `(.L_x_12496) ;  /* 0x000000000f087348 */ /* 0x000fea0003c00000 */
[----:B------:R0:W1:Y:S02]  /*52a0*/  SHFL.BFLY P6, R14, R13, R12, R11 ;  /* 0x0c00000c0d0e7389 */ /* 0x00006400000c000b */
[----:B01----:R-:W-:Y:S01]  /*52b0*/  ENDCOLLECTIVE ;  /* 0x000000000000791b */ /* 0x003fe20003800000 */
.L_x_12496:
[----:B------:R-:W-:Y:S01]  /*52c0*/  MOV R12, 0x1 ;  /* 0x00000001000c7802 */ /* 0x000fe20000000f00 */
[----:B------:R-:W-:-:S04]  /*52d0*/  IMAD.MOV.U32 R13, RZ, RZ, R14 ;  /* 0x000000ffff0d7224 */ /* 0x000fc800078e000e */
[----:B------:R-:W-:-:S07]  /*52e0*/  FADD.FTZ R13, RZ, R13 ;  /* 0x0000000dff0d7221 */ /* 0x000fce0000010000 */
[----:B------:R-:W-:Y:S05]  /*52f0*/  WARPSYNC.COLLECTIVE R15, `(.L_x_12497) ;  /* 0x000000000f087348 */ /* 0x000fea0003c00000 */
[----:B------:R0:W1:Y:S02]  /*5300*/  SHFL.BFLY P6, R14, R13, R12, R11 ;  /* 0x0c00000c0d0e7389 */ /* 0x00006400000c000b */
[----:B01----:R-:W-:Y:S01]  /*5310*/  ENDCOLLECTIVE ;  /* 0x000000000000791b */ /* 0x003fe20003800000 */
.L_x_12497:
[----:B------:R-:W-:Y:S05]  /*5320*/  BRA `(.L_x_12498) ;  /* 0xffffffdc007c7947 */ /* 0x000fea000383ffff */
.L_x_12499:
        /* <DEDUP_REMOVED lines=13> */
.L_x_29796:


//--------------------- .text._ZN4vllm25paged_attention_v2_kernelIthLi120ELi32ELi128ELNS_18Fp8KVCacheDataTypeE1ELb1ELi512EEEvPfS2_PT_PKS3_PKT0_S9_ifPKiSB_iPKfiiiSD_SD_iiiii --------------------------
	.section	.text._ZN4vllm25paged_attention_v2_kernelIthLi120ELi32ELi128ELNS_18Fp8KVCacheDataTypeE1ELb1ELi512EEEvPfS2_PT_PKS3_PKT0_S9_ifPKiSB_iPKfiiiSD_SD_iiiii,"ax",@progbits
	.align	128
        .global         _ZN4vllm25paged_attention_v2_kernelIthLi120ELi32ELi128ELNS_18Fp8KVCacheDataTypeE1ELb1ELi512EEEvPfS2_PT_PKS3_PKT0_S9_ifPKiSB_iPKfiiiSD_SD_iiiii
        .type           _ZN4vllm25paged_attention_v2_kernelIthLi120ELi32ELi128ELNS_18Fp8KVCacheDataTypeE1ELb1ELi512EEEvPfS2_PT_PKS3_PKT0_S9_ifPKiSB_iPKfiiiSD_SD_iiiii,@function
        .size           _ZN4vllm25paged_attention_v2_kernelIthLi120ELi32ELi128ELNS_18Fp8KVCacheDataTypeE1ELb1ELi512EEEvPfS2_PT_PKS3_PKT0_S9_ifPKiSB_iPKfiiiSD_SD_iiiii,(.L_x_29797 - _ZN4vllm25paged_attention_v2_kernelIthLi120ELi32ELi128ELNS_18Fp8KVCacheDataTypeE1ELb1ELi512EEEvPfS2_PT_PKS3_PKT0_S9_ifPKiSB_iPKfiiiSD_SD_iiiii)
        .other          _ZN4vllm25paged_attention_v2_kernelIthLi120ELi32ELi128ELNS_18Fp8KVCacheDataTypeE1ELb1ELi512EEEvPfS2_PT_PKS3_PKT0_S9_ifPKiSB_iPKfiiiSD_SD_iiiii,@"STO_CUDA_ENTRY STV_DEFAULT"
_ZN4vllm25paged_attention_v2_kernelIthLi120ELi32ELi128ELNS_18Fp8KVCacheDataTypeE1ELb1ELi512EEEvPfS2_PT_PKS3_PKT0_S9_ifPKiSB_iPKfiiiSD_SD_iiiii:
.text._ZN4vllm25paged_attention_v2_kernelIthLi120ELi32ELi128ELNS_18Fp8KVCacheDataTypeE1ELb1ELi512EEEvPfS2_PT_PKS3_PKT0_S9_ifPKiSB_iPKfiiiSD_SD_iiiii:
        /* <DEDUP_REMOVED lines=111> */
.L_x_12500:
[----:B------:R-:W-:Y:S02]  /*06f0*/  ULDC UR4, c[0x0][0x288] ;  /* 0x0000a20000047ab9 */ /* 0x000fe40000000800 */
[----:B------:R-:W-:-:S04]  /*0700*/  IMAD R2, R24, UR4, R25 ;  /* 0x0000000418027c24 */ /* 0x000fc8000f8e0219 */
[----:B------:R-:W-:-:S07]  /*0710*/  IMAD R8, R2, R7, RZ ;  /* 0x0000000702087224 */ /* 0x000fce00078e02ff */
.L_x_12501:
        /* <DEDUP_REMOVED lines=27> */
.L_x_12505:
        /* <DEDUP_REMOVED lines=36> */
.L_x_12503:
[----:B------:R-:W-:Y:S05]  /*0b10*/  BSYNC B7 ;  /* 0x0000000000077941 */ /* 0x000fea0003800000 */
.L_x_12502:
        /* <DEDUP_REMOVED lines=28> */
.L_x_12548:
        /* <DEDUP_REMOVED lines=47> */
.L_x_12511:
        /* <DEDUP_REMOVED lines=11> */
.L_x_12510:
[----:B------:R-:W-:Y:S05]  /*1080*/  BSYNC B1 ;  /* 0x0000000000017941 */ /* 0x000fea0003800000 */
.L_x_12509:
        /* <DEDUP_REMOVED lines=14> */
.L_x_12514:
        /* <DEDUP_REMOVED lines=100> */
.L_x_12513:
[----:B------:R-:W-:Y:S05]  /*17b0*/  BSYNC B1 ;  /* 0x0000000000017941 */ /* 0x000fea0003800000 */
.L_x_12512:
        /* <DEDUP_REMOVED lines=55> */
.L_x_12516:
[----:B------:R-:W-:Y:S05]  /*1b30*/  BSYNC B1 ;  /* 0x0000000000017941 */ /* 0x000fea0003800000 */
.L_x_12515:
        /* <DEDUP_REMOVED lines=26> */
.L_x_12508:
[----:B------:R-:W-:Y:S05]  /*1ce0*/  BSYNC B0 ;  /* 0x0000000000007941 */ /* 0x000fea0003800000 */
.L_x_12507:
        /* <DEDUP_REMOVED lines=55> */
.L_x_12521:
        /* <DEDUP_REMOVED lines=8> */
.L_x_12520:
[----:B------:R-:W-:Y:S05]  /*20e0*/  BSYNC B1 ;  /* 0x0000000000017941 */ /* 0x000fea0003800000 */
.L_x_12519:
        /* <DEDUP_REMOVED lines=14> */
.L_x_12524:
        /* <DEDUP_REMOVED lines=52> */
.L_x_12523:
[----:B------:R-:W-:Y:S05]  /*2510*/  BSYNC B1 ;  /* 0x0000000000017941 */ /* 0x000fea0003800000 */
.L_x_12522:
        /* <DEDUP_REMOVED lines=31> */
.L_x_12526:
[----:B------:R-:W-:Y:S05]  /*2710*/  BSYNC B1 ;  /* 0x0000000000017941 */ /* 0x000fea0003800000 */
.L_x_12525:
        /* <DEDUP_REMOVED lines=14> */
.L_x_12518:
[----:B------:R-:W-:Y:S05]  /*2800*/  BSYNC B0 ;  /* 0x0000000000007941 */ /* 0x000fea0003800000 */
.L_x_12517:
        /* <DEDUP_REMOVED lines=22> */
.L_x_12528:
[----:B------:R-:W-:Y:S05]  /*2970*/  BSYNC B0 ;  /* 0x0000000000007941 */ /* 0x000fea0003800000 */
.L_x_12527:
        /* <DEDUP_REMOVED lines=27> */
.L_x_12532:
        /* <DEDUP_REMOVED lines=33> */
.L_x_12530:
[----:B------:R-:W-:Y:S05]  /*2d40*/  BSYNC B6 ;  /* 0x0000000000067941 */ /* 0x000fea0003800000 */
.L_x_12529:
        /* <DEDUP_REMOVED lines=56> */
.L_x_12579:
        /* <DEDUP_REMOVED lines=39> */
.L_x_12535:
[----:B------:R-:W-:Y:S05]  /*3340*/  BSYNC B0 ;  /* 0x0000000000007941 */ /* 0x000fea0003800000 */
.L_x_12534:
        /* <DEDUP_REMOVED lines=33> */
.L_x_12537:
[----:B------:R-:W-:Y:S05]  /*3560*/  BSYNC B0 ;  /* 0x0000000000007941 */ /* 0x000fea0003800000 */
.L_x_12536:
        /* <DEDUP_REMOVED lines=18> */
.L_x_12539:
[----:B------:R-:W-:Y:S05]  /*3690*/  BSYNC B0 ;  /* 0x0000000000007941 */ /* 0x000fea0003800000 */
.L_x_12538:
        /* <DEDUP_REMOVED lines=34> */
.L_x_12541:
[----:B------:R-:W-:Y:S05]  /*38c0*/  BSYNC B0 ;  /* 0x0000000000007941 */ /* 0x000fea0003800000 */
.L_x_12540:
        /* <DEDUP_REMOVED lines=120> */
.L_x_12504:
        /* <DEDUP_REMOVED lines=16> */
.L_x_12531:
        /* <DEDUP_REMOVED lines=16> */
.L_x_12542:
[----:B------:R-:W-:Y:S05]  /*4250*/  EXIT ;  /* 0x000000000000794d */ /* 0x000fea0003800000 */
.L_x_12506:
[----:B------:R-:W-:Y:S01]  /*4260*/  MOV R12, 0x10 ;  /* 0x00000010000c7802 */ /* 0x000fe20000000f00 */
[----:B------:R-:W-:Y:S01]  /*4270*/  IMAD.MOV.U32 R11, RZ, RZ, 0x1f ;  /* 0x0000001fff0b7424 */ /* 0x000fe200078e00ff */
[----:B------:R-:W-:Y:S01]  /*4280*/  MOV R15, 0xffffffff ;  /* 0xffffffff000f7802 */ /* 0x000fe20000000f00 */
[----:B------:R-:W-:-:S07]  /*4290*/  IMAD.MOV.U32 R2, RZ, RZ, -0x800001 ;  /* 0xff7fffffff027424 */ /* 0x000fce00078e00ff */
[----:B------:R-:W-:Y:S05]  /*42a0*/  WARPSYNC.COLLECTIVE R15, `(.L_x_12543) ;  /* 0x000000000f087348 */ /* 0x000fea0003c00000 */
[----:B------:R0:W1:Y:S02]  /*42b0*/  SHFL.BFLY P6, R14, R13, R12, R11 ;  /* 0x0c00000c0d0e7389 */ /* 0x00006400000c000b */
[----:B01----:R-:W-:Y:S01]  /*42c0*/  ENDCOLLECTIVE ;  /* 0x000000000000791b */ /* 0x003fe20003800000 */
.L_x_12543:
[----:B------:R-:W-:Y:S01]  /*42d0*/  HFMA2.MMA R12, -RZ, RZ, 0, 4.76837158203125e-07 ;  /* 0x00000008ff0c7435 */ /* 0x000fe200000001ff */
[----:B------:R-:W-:-:S05]  /*42e0*/  FMNMX.FTZ R0, R14, -3.40282346638528859812e+38, !PT ;  /* 0xff7fffff0e007809 */ /* 0x000fca0007810000 */
[----:B------:R-:W-:-:S07]  /*42f0*/  IMAD.MOV.U32 R13, RZ, RZ, R0 ;  /* 0x000000ffff0d7224 */ /* 0x000fce00078e0000 */
[----:B------:R-:W-:Y:S05]  /*4300*/  WARPSYNC.COLLECTIVE R15, `(.L_x_12544) ;  /* 0x000000000f087348 */ /* 0x000fea0003c00000 */
[----:B------:R0:W1:Y:S02]  /*4310*/  SHFL.BFLY P6, R14, R13, R12, R11 ;  /* 0x0c00000c0d0e7389 */ /* 0x00006400000c000b */
[----:B01----:R-:W-:Y:S01]  /*4320*/  ENDCOLLECTIVE ;  /* 0x000000000000791b */ /* 0x003fe20003800000 */
.L_x_12544:
[----:B------:R-:W-:Y:S02]  /*4330*/  MOV R12, 0x4 ;  /* 0x00000004000c7802 */ /* 0x000fe40000000f00 */
[----:B------:R-:W-:-:S05]  /*4340*/  FMNMX.FTZ R3, R0, R14, !PT ;  /* 0x0000000e00037209 */ /* 0x000fca0007810000 */
[----:B------:R-:W-:-:S07]  /*4350*/  IMAD.MOV.U32 R13, RZ, RZ, R3 ;  /* 0x000000ffff0d7224 */ /* 0x000fce00078e0003 */
[----:B------:R-:W-:Y:S05]  /*4360*/  WARPSYNC.COLLECTIVE R15, `(.L_x_12545) ;  /* 0x000000000f087348 */ /* 0x000fea0003c00000 */
[----:B------:R0:W1:Y:S02]  /*4370*/  SHFL.BFLY P6, R14, R13, R12, R11 ;  /* 0x0c00000c0d0e7389 */ /* 0x00006400000c000b */
[----:B01----:R-:W-:Y:S01]  /*4380*/  ENDCOLLECTIVE ;  /* 0x000000000000791b */ /* 0x003fe20003800000 */
.L_x_12545:
[----:B------:R-:W-:Y:S01]  /*4390*/  HFMA2.MMA R12, -RZ, RZ, 0, 1.1920928955078125e-07 ;  /* 0x00000002ff0c7435 */ /* 0x000fe200000001ff */
[----:B------:R-:W-:-:S05]  /*43a0*/  FMNMX.FTZ R4, R3, R14, !PT ;  /* 0x0000000e03047209 */ /* 0x000fca0007810000 */
[----:B------:R-:W-:-:S07]  /*43b0*/  IMAD.MOV.U32 R13, RZ, RZ, R4 ;  /* 0x000000ffff0d7224 */ /* 0x000fce00078e0004 */
[----:B------:R-:W-:Y:S05]  /*43c0*/  WARPSYNC.COLLECTIVE R15, `(.L_x_12546) ;  /* 0x000000000f087348 */ /* 0x000fea0003c00000 */
[----:B------:R0:W1:Y:S02]  /*43d0*/  SHFL.BFLY P6, R14, R13, R12, R11 ;  /* 0x0c00000c0d0e7389 */ /* 0x00006400000c000b */
[----:B01----:R-:W-:Y:S01]  /*43e0*/  ENDCOLLECTIVE ;  /* 0x000000000000791b */ /* 0x003fe20003800000 */
.L_x_12546:
[----:B------:R-:W-:Y:S02]  /*43f0*/  MOV R12, 0x1 ;  /* 0x00000001000c7802 */ /* 0x000fe40000000f00 */
[----:B------:R-:W-:-:S05]  /*4400*/  FMNMX.FTZ R19, R4, R14, !PT ;  /* 0x0000000e04137209 */ /* 0x000fca0007810000 */
[----:B------:R-:W-:-:S07]  /*4410*/  IMAD.MOV.U32 R13, RZ, RZ, R19 ;  /* 0x000000ffff0d7224 */ /* 0x000fce00078e0013 */
[----:B------:R-:W-:Y:S05]  /*4420*/  WARPSYNC.COLLECTIVE R15, `(.L_x_12547) ;  /* 0x000000000f087348 */ /* 0x000fea0003c00000 */
[----:B------:R0:W1:Y:S02]  /*4430*/  SHFL.BFLY P6, R14, R13, R12, R11 ;  /* 0x0c00000c0d0e7389 */ /* 0x00006400000c000b */
[----:B01----:R-:W-:Y:S01]  /*4440*/  ENDCOLLECTIVE ;  /* 0x000000000000791b */ /* 0x003fe20003800000 */
.L_x_12547:
[----:B------:R-:W-:Y:S05]  /*4450*/  BRA `(.L_x_12548) ;  /* 0xffffffc800207947 */ /* 0x000fea000383ffff */
.L_x_12533:
[----:B--23--:R-:W-:Y:S01]  /*4460*/  HFMA2.MMA R13, -RZ, RZ, 0, 0 ;  /* 0x00000000ff0d7435 */ /* 0x00cfe200000001ff */
[----:B------:R-:W-:Y:S01]  /*4470*/  IMAD.MOV.U32 R12, RZ, RZ, 0x2 ;  /* 0x00000002ff0c7424 */ /* 0x000fe200078e00ff */
[----:B-1----:R-:W-:Y:S01]  /*4480*/  MOV R11, 0x1f ;  /* 0x0000001f000b7802 */ /* 0x002fe20000000f00 */
[----:B0-----:R-:W-:-:S08]  /*4490*/  IMAD.MOV.U32 R15, RZ, RZ, -0x1 ;  /* 0xffffffffff0f7424 */ /* 0x001fd000078e00ff */
[----:B------:R-:W-:Y:S05]  /*44a0*/  WARPSYNC.COLLECTIVE R15, `(.L_x_12549) ;  /* 0x000000000f087348 */ /* 0x000fea0003c00000 */
[----:B------:R0:W1:Y:S02]  /*44b0*/  SHFL.BFLY P6, R14, R13, R12, R11 ;  /* 0x0c00000c0d0e7389 */ /* 0x00006400000c000b */
[----:B01----:R-:W-:Y:S01]  /*44c0*/  ENDCOLLECTIVE ;  /* 0x000000000000791b */ /* 0x003fe20003800000 */
.L_x_12549:
[----:B------:R-:W-:Y:S02]  /*44d0*/  IMAD.MOV.U32 R12, RZ, RZ, 0x1 ;  /* 0x00000001ff0c7424 */ /* 0x000fe400078e00ff */
[----:B------:R-:W-:-:S05]  /*44e0*/  FADD.FTZ R30, RZ, R14 ;  /* 0x0000000eff1e7221 */ /* 0x000fca0000010000 */
[----:B------:R-:W-:-:S07]  /*44f0*/  MOV R13, R30 ;  /* 0x0000001e000d7202 */ /* 0x000fce0000000f00 */
[----:B------:R-:W-:Y:S05]  /*4500*/  WARPSYNC.COLLECTIVE R15, `(.L_x_12550) ;  /* 0x000000000f087348 */ /* 0x000fea0003c00000 */
[----:B------:R0:W1:Y:S02]  /*4510*/  SHFL.BFLY P6, R14, R13, R12, R11 ;  /* 0x0c00000c0d0e7389 */ /* 0x00006400000c000b */
[----:B01----:R-:W-:Y:S01]  /*4520*/  ENDCOLLECTIVE ;  /* 0x000000000000791b */ /* 0x003fe20003800000 */
.L_x_12550:
[----:B------:R-:W-:Y:S01]  /*4530*/  HFMA2.MMA R12, -RZ, RZ, 0, 1.1920928955078125e-07 ;  /* 0x00000002ff0c7435 */ /* 0x000fe200000001ff */
[----:B------:R-:W-:Y:S01]  /*4540*/  IMAD.MOV.U32 R13, RZ, RZ, RZ ;  /* 0x000000ffff0d7224 */ /* 0x000fe200078e00ff */
[----:B------:R-:W-:-:S09]  /*4550*/  MOV R5, R14 ;  /* 0x0000000e00057202 */ /* 0x000fd20000000f00 */
[----:B------:R-:W-:Y:S05]  /*4560*/  WARPSYNC.COLLECTIVE R15, `(.L_x_12551) ;  /* 0x000000000f087348 */ /* 0x000fea0003c00000 */
[----:B------:R0:W1:Y:S02]  /*4570*/  SHFL.BFLY P6, R14, R13, R12, R11 ;  /* 0x0c00000c0d0e7389 */ /* 0x00006400000c000b */
[----:B01----:R-:W-:Y:S01]  /*4580*/  ENDCOLLECTIVE ;  /* 0x000000000000791b */ /* 0x003fe20003800000 */
.L_x_12551:
        /* <DEDUP_REMOVED lines=8> */
.L_x_12552:
[----:B------:R-:W-:Y:S01]  /*4610*/  HFMA2.MMA R12, -RZ, RZ, 0, 1.1920928955078125e-07 ;  /* 0x00000002ff0c7435 */ /* 0x000fe200000001ff */
[----:B------:R-:W-:Y:S01]  /*4620*/  IMAD.MOV.U32 R13, RZ, RZ, RZ ;  /* 0x000000ffff0d7224 */ /* 0x000fe200078e00ff */
[----:B------:R-:W-:-:S09]  /*4630*/  MOV R4, R14 ;  /* 0x0000000e00047202 */ /* 0x000fd20000000f00 */
[----:B------:R-:W-:Y:S05]  /*4640*/  WARPSYNC.COLLECTIVE R15, `(.L_x_12553) ;  /* 0x000000000f087348 */ /* 0x000fea0003c00000 */
[----:B------:R0:W1:Y:S02]  /*4650*/  SHFL.BFLY P6, R14, R13, R12, R11 ;  /* 0x0c00000c0d0e7389 */ /* 0x00006400000c000b */
[----:B01----:R-:W-:Y:S01]  /*4660*/  ENDCOLLECTIVE ;  /* 0x000000000000791b */ /* 0x003fe20003800000 */
.L_x_12553:
        /* <DEDUP_REMOVED lines=8> */
.L_x_12554:
[----:B------:R-:W-:Y:S01]  /*46f0*/  HFMA2.MMA R12, -RZ, RZ, 0, 1.1920928955078125e-07 ;  /* 0x00000002ff0c7435 */ /* 0x000fe200000001ff */
[----:B------:R-:W-:Y:S01]  /*4700*/  IMAD.MOV.U32 R13, RZ, RZ, RZ ;  /* 0x000000ffff0d7224 */ /* 0x000fe200078e00ff */
[----:B------:R-:W-:-:S09]  /*4710*/  MOV R18, R14 ;  /* 0x0000000e00127202 */ /* 0x000fd20000000f00 */
[----:B------:R-:W-:Y:S05]  /*4720*/  WARPSYNC.COLLECTIVE R15, `(.L_x_12555) ;  /* 0x000000000f087348 */ /* 0x000fea0003c00000 */
[----:B------:R0:W1:Y:S02]  /*4730*/  SHFL.BFLY P6, R14, R13, R12, R11 ;  /* 0x0c00000c0d0e7389 */ /* 0x00006400000c000b */
[----:B01----:R-:W-:Y:S01]  /*4740*/  ENDCOLLECTIVE ;  /* 0x000000000000791b */ /* 0x003fe20003800000 */
.L_x_12555:
        /* <DEDUP_REMOVED lines=8> */
.L_x_12556:
[----:B------:R-:W-:Y:S01]  /*47d0*/  HFMA2.MMA R12, -RZ, RZ, 0, 1.1920928955078125e-07 ;  /* 0x00000002ff0c7435 */ /* 0x000fe200000001ff */
[----:B------:R-:W-:Y:S01]  /*47e0*/  IMAD.MOV.U32 R13, RZ, RZ, RZ ;  /* 0x000000ffff0d7224 */ /* 0x000fe200078e00ff */
[----:B------:R-:W-:-:S09]  /*47f0*/  MOV R2, R14 ;  /* 0x0000000e00027202 */ /* 0x000fd20000000f00 */
[----:B------:R-:W-:Y:S05]  /*4800*/  WARPSYNC.COLLECTIVE R15, `(.L_x_12557) ;  /* 0x000000000f087348 */ /* 0x000fea0003c00000 */
[----:B------:R0:W1:Y:S02]  /*4810*/  SHFL.BFLY P6, R14, R13, R12, R11 ;  /* 0x0c00000c0d0e7389 */ /* 0x00006400000c000b */
[----:B01----:R-:W-:Y:S01]  /*4820*/  ENDCOLLECTIVE ;  /* 0x000000000000791b */ /* 0x003fe20003800000 */
.L_x_12557:
        /* <DEDUP_REMOVED lines=8> */
.L_x_12558:
[----:B------:R-:W-:Y:S01]  /*48b0*/  HFMA2.MMA R12, -RZ, RZ, 0, 1.1920928955078125e-07 ;  /* 0x00000002ff0c7435 */ /* 0x000fe200000001ff */
[----:B------:R-:W-:Y:S01]  /*48c0*/  IMAD.MOV.U32 R13, RZ, RZ, RZ ;  /* 0x000000ffff0d7224 */ /* 0x000fe200078e00ff */
[----:B------:R-:W-:-:S09]  /*48d0*/  MOV R16, R14 ;  /* 0x0000000e00107202 */ /* 0x000fd20000000f00 */
[----:B------:R-:W-:Y:S05]  /*48e0*/  WARPSYNC.COLLECTIVE R15, `(.L_x_12559) ;  /* 0x000000000f087348 */ /* 0x000fea0003c00000 */
[----:B------:R0:W1:Y:S02]  /*48f0*/  SHFL.BFLY P6, R14, R13, R12, R11 ;  /* 0x0c00000c0d0e7389 */ /* 0x00006400000c000b */
[----:B01----:R-:W-:Y:S01]  /*4900*/  ENDCOLLECTIVE ;  /* 0x000000000000791b */ /* 0x003fe20003800000 */
.L_x_12559:
        /* <DEDUP_REMOVED lines=8> */
.L_x_12560:
[----:B------:R-:W-:Y:S01]  /*4990*/  HFMA2.MMA R12, -RZ, RZ, 0, 1.1920928955078125e-07 ;  /* 0x00000002ff0c7435 */ /* 0x000fe200000001ff */
[----:B------:R-:W-:Y:S01]  /*49a0*/  IMAD.MOV.U32 R13, RZ, RZ, RZ ;  /* 0x000000ffff0d7224 */ /* 0x000fe200078e00ff */
[----:B------:R-:W-:-:S09]  /*49b0*/  MOV R9, R14 ;  /* 0x0000000e00097202 */ /* 0x000fd20000000f00 */
[----:B------:R-:W-:Y:S05]  /*49c0*/  WARPSYNC.COLLECTIVE R15, `(.L_x_12561) ;  /* 0x000000000f087348 */ /* 0x000fea0003c00000 */
[----:B------:R0:W1:Y:S02]  /*49d0*/  SHFL.BFLY P6, R14, R13, R12, R11 ;  /* 0x0c00000c0d0e7389 */ /* 0x00006400000c000b */
[----:B01----:R-:W-:Y:S01]  /*49e0*/  ENDCOLLECTIVE ;  /* 0x000000000000791b */ /* 0x003fe20003800000 */
.L_x_12561:
        /* <DEDUP_REMOVED lines=8> */
.L_x_12562:
[----:B------:R-:W-:Y:S01]  /*4a70*/  HFMA2.MMA R12, -RZ, RZ, 0, 1.1920928955078125e-07 ;  /* 0x00000002ff0c7435 */ /* 0x000fe200000001ff */
[----:B------:R-:W-:Y:S01]  /*4a80*/  IMAD.MOV.U32 R13, RZ, RZ, RZ ;  /* 0x000000ffff0d7224 */ /* 0x000fe200078e00ff */
[----:B------:R-:W-:-:S09]  /*4a90*/  MOV R10, R14 ;  /* 0x0000000e000a7202 */ /* 0x000fd20000000f00 */
[----:B------:R-:W-:Y:S05]  /*4aa0*/  WARPSYNC.COLLECTIVE R15, `(.L_x_12563) ;  /* 0x000000000f087348 */ /* 0x000fea0003c00000 */
[----:B------:R0:W1:Y:S02]  /*4ab0*/  SHFL.BFLY P6, R14, R13, R12, R11 ;  /* 0x0c00000c0d0e7389 */ /* 0x00006400000c000b */
[----:B01----:R-:W-:Y:S01]  /*4ac0*/  ENDCOLLECTIVE ;  /* 0x000000000000791b */ /* 0x003fe20003800000 */
.L_x_12563:
[----:B------:R-:W-:Y:S01]  /*4ad0*/  FADD.FTZ R7, R7, R10 ;  /* 0x0000000a07077221 */ /* 0x000fe20000010000 */
[----:B------:R-:W-:Y:S01]  /*4ae0*/  MOV R12, 0x1 ;  /* 0x00000001000c7802 */ /* 0x000fe20000000f00 */
[----:B------:R-:W-:-:S04]  /*4af0*/  FADD.FTZ R19, RZ, R14 ;  /* 0x0000000eff137221 */ /* 0x000fc80000010000 */
[----:B------:R-:W-:-:S07]  /*4b00*/  IMAD.MOV.U32 R13, RZ, RZ, R19 ;  /* 0x000000ffff0d7224 */ /* 0x000fce00078e0013 */
[----:B------:R-:W-:Y:S05]  /*4b10*/  WARPSYNC.COLLECTIVE R15, `(.L_x_12564) ;  /* 0x000000000f087348 */ /* 0x000fea0003c00000 */
[----:B------:R0:W1:Y:S02]  /*4b20*/  SHFL.BFLY P6, R14, R13, R12, R11 ;  /* 0x0c00000c0d0e7389 */ /* 0x00006400000c000b */
[----:B01----:R-:W-:Y:S01]  /*4b30*/  ENDCOLLECTIVE ;  /* 0x000000000000791b */ /* 0x003fe20003800000 */
.L_x_12564:
[----:B------:R-:W-:Y:S01]  /*4b40*/  HFMA2.MMA R13, -RZ, RZ, 0, 0 ;  /* 0x00000000ff0d7435 */ /* 0x000fe200000001ff */
[----:B------:R-:W-:Y:S02]  /*4b50*/  IMAD.MOV.U32 R12, RZ, RZ, 0x2 ;  /* 0x00000002ff0c7424 */ /* 0x000fe400078e00ff */
[----:B------:R-:W-:-:S08]  /*4b60*/  IMAD.MOV.U32 R8, RZ, RZ, R14 ;  /* 0x000000ffff087224 */ /* 0x000fd000078e000e */
[----:B------:R-:W-:Y:S05]  /*4b70*/  WARPSYNC.COLLECTIVE R15, `(.L_x_12565) ;  /* 0x000000000f087348 */ /* 0x000fea0003c00000 */
[----:B------:R0:W1:Y:S02]  /*4b80*/  SHFL.BFLY P6, R14, R13, R12, R11 ;  /* 0x0c00000c0d0e7389 */ /* 0x00006400000c000b */
[----:B01----:R-:W-:Y:S01]  /*4b90*/  ENDCOLLECTIVE ;  /* 0x000000000000791b */ /* 0x003fe20003800000 */
.L_x_12565:
[----:B------:R-:W-:Y:S01]  /*4ba0*/  FADD.FTZ R8, R19, R8 ;  /* 0x0000000813087221 */ /* 0x000fe20000010000 */
[----:B------:R-:W-:Y:S02]  /*4bb0*/  IMAD.MOV.U32 R12, RZ, RZ, 0x1 ;  /* 0x00000001ff0c7424 */ /* 0x000fe400078e00ff */
[----:B------:R-:W-:-:S05]  /*4bc0*/  FADD.FTZ R29, RZ, R14 ;  /* 0x0000000eff1d7221 */ /* 0x000fca0000010000 */
[----:B------:R-:W-:-:S07]  /*4bd0*/  MOV R13, R29 ;  /* 0x0000001d000d7202 */ /* 0x000fce0000000f00 */
[----:B------:R-:W-:Y:S05]  /*4be0*/  WARPSYNC.COLLECTIVE R15, `(.L_x_12566) ;  /* 0x000000000f087348 */ /* 0x000fea0003c00000 */
[----:B------:R0:W1:Y:S02]  /*4bf0*/  SHFL.BFLY P6, R14, R13, R12, R11 ;  /* 0x0c00000c0d0e7389 */ /* 0x00006400000c000b */
[----:B01----:R-:W-:Y:S01]  /*4c00*/  ENDCOLLECTIVE ;  /* 0x000000000000791b */ /* 0x003fe20003800000 */
.L_x_12566:
[----:B------:R-:W-:Y:S01]  /*4c10*/  HFMA2.MMA R12, -RZ, RZ, 0, 1.1920928955078125e-07 ;  /* 0x00000002ff0c7435 */ /* 0x000fe200000001ff */
[----:B------:R-:W-:Y:S01]  /*4c20*/  IMAD.MOV.U32 R13, RZ, RZ, RZ ;  /* 0x000000ffff0d7224 */ /* 0x000fe200078e00ff */
[----:B------:R-:W-:-:S09]  /*4c30*/  MOV R20, R14 ;  /* 0x0000000e00147202 */ /* 0x000fd20000000f00 */
[----:B------:R-:W-:Y:S05]  /*4c40*/  WARPSYNC.COLLECTIVE R15, `(.L_x_12567) ;  /* 0x000000000f087348 */ /* 0x000fea0003c00000 */
[----:B------:R0:W1:Y:S02]  /*4c50*/  SHFL.BFLY P6, R14, R13, R12, R11 ;  /* 0x0c00000c0d0e7389 */ /* 0x00006400000c000b */
[----:B01----:R-:W-:Y:S01]  /*4c60*/  ENDCOLLECTIVE ;  /* 0x000000000000791b */ /* 0x003fe20003800000 */
.L_x_12567:
[----:B------:R-:W-:Y:S01]  /*4c70*/  FADD.FTZ R20, R29, R20 ;  /* 0x000000141d147221 */ /* 0x000fe20000010000 */
[----:B------:R-:W-:Y:S01]  /*4c80*/  MOV R12, 0x1 ;  /* 0x00000001000c7802 */ /* 0x000fe20000000f00 */
[----:B------:R-:W-:-:S04]  /*4c90*/  FADD.FTZ R17, RZ, R14 ;  /* 0x0000000eff117221 */ /* 0x000fc80000010000 */
[----:B------:R-:W-:-:S07]  /*4ca0*/  IMAD.MOV.U32 R13, RZ, RZ, R17 ;  /* 0x000000ffff0d7224 */ /* 0x000fce00078e0011 */
[----:B------:R-:W-:Y:S05]  /*4cb0*/  WARPSYNC.COLLECTIVE R15, `(.L_x_12568) ;  /* 0x000000000f087348 */ /* 0x000fea0003c00000 */
[----:B------:R0:W1:Y:S02]  /*4cc0*/  SHFL.BFLY P6, R14, R13, R12, R11 ;  /* 0x0c00000c0d0e7389 */ /* 0x00006400000c000b */
[----:B01----:R-:W-:Y:S01]  /*4cd0*/  ENDCOLLECTIVE ;  /* 0x000000000000791b */ /* 0x003fe20003800000 */
.L_x_12568:
[----:B------:R-:W-:Y:S01]  /*4ce0*/  HFMA2.MMA R13, -RZ, RZ, 0, 0 ;  /* 0x00000000ff0d7435 */ /* 0x000fe200000001ff */
[----:B------:R-:W-:Y:S02]  /*4cf0*/  IMAD.MOV.U32 R12, RZ, RZ, 0x2 ;  /* 0x00000002ff0c7424 */ /* 0x000fe400078e00ff */
[----:B------:R-:W-:-:S08]  /*4d00*/  IMAD.MOV.U32 R16, RZ, RZ, R14 ;  /* 0x000000ffff107224 */ /* 0x000fd000078e000e */
[----:B------:R-:W-:Y:S05]  /*4d10*/  WARPSYNC.COLLECTIVE R15, `(.L_x_12569) ;  /* 0x000000000f087348 */ /* 0x000fea0003c00000 */
[----:B------:R0:W1:Y:S02]  /*4d20*/  SHFL.BFLY P6, R14, R13, R12, R11 ;  /* 0x0c00000c0d0e7389 */ /* 0x00006400000c000b */
[----:B01----:R-:W-:Y:S01]  /*4d30*/  ENDCOLLECTIVE ;  /* 0x000000000000791b */ /* 0x003fe20003800000 */
.L_x_12569:
        /* <DEDUP_REMOVED lines=8> */
.L_x_12570:
[----:B------:R-:W-:Y:S01]  /*4dc0*/  MOV R13, RZ ;  /* 0x000000ff000d7202 */ /* 0x000fe20000000f00 */
[----:B------:R-:W-:Y:S02]  /*4dd0*/  IMAD.MOV.U32 R12, RZ, RZ, 0x2 ;  /* 0x00000002ff0c7424 */ /* 0x000fe400078e00ff */
[----:B------:R-:W-:-:S07]  /*4de0*/  IMAD.MOV.U32 R28, RZ, RZ, R14 ;  /* 0x000000ffff1c7224 */ /* 0x000fce00078e000e */
[----:B------:R-:W-:Y:S05]  /*4df0*/  WARPSYNC.COLLECTIVE R15, `(.L_x_12571) ;  /* 0x000000000f087348 */ /* 0x000fea0003c00000 */
[----:B------:R0:W1:Y:S02]  /*4e00*/  SHFL.BFLY P6, R14, R13, R12, R11 ;  /* 0x0c00000c0d0e7389 */ /* 0x00006400000c000b */
[----:B01----:R-:W-:Y:S01]  /*4e10*/  ENDCOLLECTIVE ;  /* 0x000000000000791b */ /* 0x003fe20003800000 */
.L_x_12571:
        /* <DEDUP_REMOVED lines=8> */
.L_x_12572:
[----:B------:R-:W-:Y:S01]  /*4ea0*/  IMAD.MOV.U32 R13, RZ, RZ, RZ ;  /* 0x000000ffff0d7224 */ /* 0x000fe200078e00ff */
[----:B------:R-:W-:Y:S01]  /*4eb0*/  MOV R12, 0x2 ;  /* 0x00000002000c7802 */ /* 0x000fe20000000f00 */
[----:B------:R-:W-:-:S07]  /*4ec0*/  FADD.FTZ R9, R9, R14 ;  /* 0x0000000e09097221 */ /* 0x000fce0000010000 */
[----:B------:R-:W-:Y:S05]  /*4ed0*/  WARPSYNC.COLLECTIVE R15, `(.L_x_12573) ;  /* 0x000000000f087348 */ /* 0x000fea0003c00000 */
[----:B------:R0:W1:Y:S02]  /*4ee0*/  SHFL.BFLY P6, R14, R13, R12, R11 ;  /* 0x0c00000c0d0e7389 */ /* 0x00006400000c000b */
[----:B01----:R-:W-:Y:S01]  /*4ef0*/  ENDCOLLECTIVE ;  /* 0x000000000000791b */ /* 0x003fe20003800000 */
.L_x_12573:
[----:B------:R-:W-:Y:S02]  /*4f00*/  IMAD.MOV.U32 R12, RZ, RZ, 0x1 ;  /* 0x00000001ff0c7424 */ /* 0x000fe400078e00ff */
[----:B------:R-:W-:-:S04]  /*4f10*/  IMAD.MOV.U32 R18, RZ, RZ, R14 ;  /* 0x000000ffff127224 */ /* 0x000fc800078e000e */
[----:B------:R-:W-:-:S05]  /*4f20*/  FADD.FTZ R18, RZ, R18 ;  /* 0x00000012ff127221 */ /* 0x000fca0000010000 */
[----:B------:R-:W-:-:S07]  /*4f30*/  MOV R13, R18 ;  /* 0x00000012000d7202 */ /* 0x000fce0000000f00 */
[----:B------:R-:W-:Y:S05]  /*4f40*/  WARPSYNC.COLLECTIVE R15, `(.L_x_12574) ;  /* 0x000000000f087348 */ /* 0x000fea0003c00000 */
[----:B------:R0:W1:Y:S02]  /*4f50*/  SHFL.BFLY P6, R14, R13, R12, R11 ;  /* 0x0c00000c0d0e7389 */ /* 0x00006400000c000b */
[----:B01----:R-:W-:Y:S01]  /*4f60*/  ENDCOLLECTIVE ;  /* 0x000000000000791b */ /* 0x003fe20003800000 */
.L_x_12574:
[----:B------:R-:W-:Y:S01]  /*4f70*/  HFMA2.MMA R12, -RZ, RZ, 0, 1.1920928955078125e-07 ;  /* 0x00000002ff0c7435 */ /* 0x000fe200000001ff */
[----:B------:R-:W-:Y:S01]  /*4f80*/  IMAD.MOV.U32 R13, RZ, RZ, RZ ;  /* 0x000000ffff0d7224 */ /* 0x000fe200078e00ff */
[----:B------:R-:W-:-:S09]  /*4f90*/  MOV R29, R14 ;  /* 0x0000000e001d7202 */ /* 0x000fd20000000f00 */
[----:B------:R-:W-:Y:S05]  /*4fa0*/  WARPSYNC.COLLECTIVE R15, `(.L_x_12575) ;  /* 0x000000000f087348 */ /* 0x000fea0003c00000 */
[----:B------:R0:W1:Y:S02]  /*4fb0*/  SHFL.BFLY P6, R14, R13, R12, R11 ;  /* 0x0c00000c0d0e7389 */ /* 0x00006400000c000b */
[----:B01----:R-:W-:Y:S01]  /*4fc0*/  ENDCOLLECTIVE ;  /* 0x000000000000791b */ /* 0x003fe20003800000 */
.L_x_12575:
[----:B------:R-:W-:Y:S01]  /*4fd0*/  FADD.FTZ R29, R18, R29 ;  /* 0x0000001d121d7221 */ /* 0x000fe20000010000 */
[----:B------:R-:W-:Y:S01]  /*4fe0*/  MOV R12, 0x1 ;  /* 0x00000001000c7802 */ /* 0x000fe20000000f00 */
[----:B------:R-:W-:-:S04]  /*4ff0*/  FADD.FTZ R19, RZ, R14 ;  /* 0x0000000eff137221 */ /* 0x000fc80000010000 */
[----:B------:R-:W-:-:S07]  /*5000*/  IMAD.MOV.U32 R13, RZ, RZ, R19 ;  /* 0x000000ffff0d7224 */ /* 0x000fce00078e0013 */
[----:B------:R-:W-:Y:S05]  /*5010*/  WARPSYNC.COLLECTIVE R15, `(.L_x_12576) ;  /* 0x000000000f087348 */ /* 0x000fea0003c00000 */
[----:B------:R0:W1:Y:S02]  /*5020*/  SHFL.BFLY P6, R14, R13, R12, R11 ;  /* 0x0c00000c0d0e7389 */ /* 0x00006400000c000b */
[----:B01----:R-:W-:Y:S01]  /*5030*/  ENDCOLLECTIVE ;  /* 0x000000000000791b */ /* 0x003fe20003800000 */
.L_x_12576:
        /* <DEDUP_REMOVED lines=8> */
.L_x_12577:
[----:B------:R-:W-:Y:S01]  /*50c0*/  HFMA2.MMA R12, -RZ, RZ, 0, 5.9604644775390625e-08 ;  /* 0x00000001ff0c7435 */ /* 0x000fe200000001ff */
[----:B------:R-:W-:-:S05]  /*50d0*/  MOV R17, R14 ;  /* 0x0000000e00117202 */ /* 0x000fca0000000f00 */
[----:B------:R-:W-:-:S04]  /*50e0*/  FADD.FTZ R17, RZ, R17 ;  /* 0x00000011ff117221 */ /* 0x000fc80000010000 */
[----:B------:R-:W-:-:S07]  /*50f0*/  IMAD.MOV.U32 R13, RZ, RZ, R17 ;  /* 0x000000ffff0d7224 */ /* 0x000fce00078e0011 */
[----:B------:R-:W-:Y:S05]  /*5100*/  WARPSYNC.COLLECTIVE R15, `(.L_x_12578) ;  /* 0x000000000f087348 */ /* 0x000fea0003c00000 */
[----:B------:R0:W1:Y:S02]  /*5110*/  SHFL.BFLY P6, R14, R13, R12, R11 ;  /* 0x0c00000c0d0e7389 */ /* 0x00006400000c000b */
[----:B01----:R-:W-:Y:S01]  /*5120*/  ENDCOLLECTIVE ;  /* 0x000000000000791b */ /* 0x003fe20003800000 */
.L_x_12578:
[----:B------:R-:W-:Y:S05]  /*5130*/  BRA `(.L_x_12579) ;  /* 0xffffffdc00e47947 */ /* 0x000fea000383ffff */
.L_x_12580:
        /* <DEDUP_REMOVED lines=12> */
.L_x_29797:


//--------------------- .text._ZN4vllm25paged_attention_v2_kernelIthLi112ELi32ELi128ELNS_18Fp8KVCacheDataTypeE1ELb1ELi512EEEvPfS2_PT_PKS3_PKT0_S9_ifPKiSB_iPKfiiiSD_SD_iiiii --------------------------
	.section	.text._ZN4vllm25paged_attention_v2_kernelIthLi112ELi32ELi128ELNS_18Fp8KVCacheDataTypeE1ELb1ELi512EEEvPfS2_PT_PKS3_PKT0_S9_ifPKiSB_iPKfiiiSD_SD_iiiii,"ax",@progbits
	.align	128
        .global         _ZN4vllm25paged_attention_v2_kernelIthLi112ELi32ELi128ELNS_18Fp8KVCacheDataTypeE1ELb1ELi512EEEvPfS2_PT_PKS3_PKT0_S9_ifPKiSB_iPKfiiiSD_SD_iiiii
        .type           _ZN4vllm25paged_attention_v2_kernelIthLi112ELi32ELi128ELNS_18Fp8KVCacheDataTypeE1ELb1ELi512EEEvPfS2_PT_PKS3_PKT0_S9_ifPKiSB_iPKfiiiSD_SD_iiiii,@function
        .size           _ZN4vllm25paged_attention_v2_kernelIthLi112ELi32ELi128ELNS_18Fp8KVCacheDataTypeE1ELb1ELi512EEEvPfS2_PT_PKS3_PKT0_S9_ifPKiSB_iPKfiiiSD_SD_iiiii,(.L_x_29798 - _ZN4vllm25paged_attention_v2_kernelIthLi112ELi32ELi128ELNS_18Fp8KVCacheDataTypeE1ELb1ELi512EEEvPfS2_PT_PKS3_PKT0_S9_ifPKiSB_iPKfiiiSD_SD_iiiii)
        .other          _ZN4vllm25paged_attention_v2_kernelIthLi112ELi32ELi128ELNS_18Fp8KVCacheDataTypeE1ELb1ELi512EEEvPfS2_PT_PKS3_PKT0_S9_ifPKiSB_iPKfiiiSD_SD_iiiii,@"STO_CUDA_ENTRY STV_DEFAULT"
_ZN4vllm25paged_attention_v2_kernelIthLi112ELi32ELi128ELNS_18Fp8KVCacheDataTypeE1ELb1ELi512EEEvPfS2_PT_PKS3_PKT0_S9_ifPKiSB_iPKfiiiSD_SD_iiiii:
.text._ZN4vllm25paged_attention_v2_kernelIthLi112ELi32ELi128ELNS_18Fp8KVCacheDataTypeE1ELb1ELi512EEEvPfS2_PT_PKS3_PKT0_S9_ifPKiSB_iPKfiiiSD_SD_iiiii:
        /* <DEDUP_REMOVED lines=111> */
.L_x_12581:
[----:B------:R-:W-:Y:S02]  /*06f0*/  ULDC UR4, c[0x0][0x288] ;  /* 0x0000a20000047ab9 */ /* 0x000fe40000000800 */
[----:B------:R-:W-:-:S04]  /*0700*/  IMAD R2, R26, UR4, R27 ;  /* 0x000000041a027c24 */ /* 0x000fc8000f8e021b */
[----:B------:R-:W-:-:S07]  /*0710*/  IMAD R8, R2, R7, RZ ;  /* 0x0000000702087224 */ /* 0x000fce00078e02ff */
.L_x_12582:
        /* <DEDUP_REMOVED lines=27> */
.L_x_12586:
        /* <DEDUP_REMOVED lines=36> */
.L_x_12584:
[----:B------:R-:W-:Y:S05]  /*0b10*/  BSYNC B7 ;  /* 0x0000000000077941 */ /* 0x000fea0003800000 */
.L_x_12583:
        /* <DEDUP_REMOVED lines=28> */
.L_x_12629:
        /* <DEDUP_REMOVED lines=47> */
.L_x_12592:
        /* <DEDUP_REMOVED lines=11> */
.L_x_12591:
[----:B------:R-:W-:Y:S05]  /*1080*/  BSYNC B1 ;  /* 0x0000000000017941 */ /* 0x000fea0003800000 */
.L_x_12590:
        /* <DEDUP_REMOVED lines=14> */
.L_x_12595:
        /* <DEDUP_REMOVED lines=100> */
.L_x_12594:
[----:B------:R-:W-:Y:S05]  /*17b0*/  BSYNC B1 ;  /* 0x0000000000017941 */ /* 0x000fea0003800000 */
.L_x_12593:
        /* <DEDUP_REMOVED lines=55> */
.L_x_12597:
[----:B------:R-:W-:Y:S05]  /*1b30*/  BSYNC B1 ;  /* 0x0000000000017941 */ /* 0x000fea0003800000 */
.L_x_12596:
        /* <DEDUP_REMOVED lines=26> */
.L_x_12589:
[----:B------:R-:W-:Y:S05]  /*1ce0*/  BSYNC B0 ;  /* 0x0000000000007941 */ /* 0x000fea0003800000 */
.L_x_12588:
        /* <DEDUP_REMOVED lines=55> */
.L_x_12602:
        /* <DEDUP_REMOVED lines=8> */
.L_x_12601:
[----:B------:R-:W-:Y:S05]  /*20e0*/  BSYNC B1 ;  /* 0x0000000000017941 */ /* 0x000fea0003800000 */
.L_x_12600:
        /* <DEDUP_REMOVED lines=14> */
.L_x_12605:
        /* <DEDUP_REMOVED lines=52> */
.L_x_12604:
[----:B------:R-:W-:Y:S05]  /*2510*/  BSYNC B1 ;  /* 0x0000000000017941 */ /* 0x000fea0003800000 */
.L_x_12603:
        /* <DEDUP_REMOVED lines=31> */
.L_x_12607:
[----:B------:R-:W-:Y:S05]  /*2710*/  BSYNC B1 ;  /* 0x0000000000017941 */ /* 0x000fea0003800000 */
.L_x_12606:
        /* <DEDUP_REMOVED lines=14> */
.L_x_12599:
[----:B------:R-:W-:Y:S05]  /*2800*/  BSYNC B0 ;  /* 0x0000000000007941 */ /* 0x000fea0003800000 */
.L_x_12598:
        /* <DEDUP_REMOVED lines=22> */
.L_x_12609:
[----:B------:R-:W-:Y:S05]  /*2970*/  BSYNC B0 ;  /* 0x0000000000007941 */ /* 0x000fea0003800000 */
.L_x_12608:
        /* <DEDUP_REMOVED lines=27> */
.L_x_12613:
        /* <DEDUP_REMOVED lines=33> */
.L_x_12611:
[----:B------:R-:W-:Y:S05]  /*2d40*/  BSYNC B6 ;  /* 0x0000000000067941 */ /* 0x000fea0003800000 */
.L_x_12610:
        /* <DEDUP_REMOVED lines=53> */
.L_x_12658:
        /* <DEDUP_REMOVED lines=38> */
.L_x_12616:
[----:B------:R-:W-:Y:S05]  /*3300*/  BSYNC B0 ;  /* 0x0000000000007941 */ /* 0x000fea0003800000 */
.L_x_12615:
        /* <DEDUP_REMOVED lines=31> */
.L_x_12618:
[----:B------:R-:W-:Y:S05]  /*3500*/  BSYNC B0 ;  /* 0x0000000000007941 */ /* 0x000fea0003800000 */
.L_x_12617:
        /* <DEDUP_REMOVED lines=17> */
.L_x_12620:
[----:B------:R-:W-:Y:S05]  /*3620*/  BSYNC B0 ;  /* 0x0000000000007941 */ /* 0x000fea0003800000 */
.L_x_12619:
        /* <DEDUP_REMOVED lines=32> */
.L_x_12622:
[----:B------:R-:W-:Y:S05]  /*3830*/  BSYNC B0 ;  /* 0x0000000000007941 */ /* 0x000fea0003800000 */
.L_x_12621:
        /* <DEDUP_REMOVED lines=113> */
.L_x_12585:
        /* <DEDUP_REMOVED lines=16> */
.L_x_12612:
        /* <DEDUP_REMOVED lines=16> */
.L_x_12623:
[----:B------:R-:W-:Y:S05]  /*4150*/  EXIT ;  /* 0x000000000000794d */ /* 0x000fea0003800000 */
.L_x_12587:
[----:B------:R-:W-:Y:S01]  /*4160*/  MOV R12, 0x10 ;  /* 0x00000010000c7802 */ /* 0x000fe20000000f00 */
[----:B------:R-:W-:Y:S01]  /*4170*/  IMAD.MOV.U32 R11, RZ, RZ, 0x1f ;  /* 0x0000001fff0b7424 */ /* 0x000fe200078e00ff */
[----:B------:R-:W-:Y:S01]  /*4180*/  MOV R15, 0xffffffff ;  /* 0xffffffff000f7802 */ /* 0x000fe20000000f00 */
[----:B------:R-:W-:-:S07]  /*4190*/  IMAD.MOV.U32 R2, RZ, RZ, -0x800001 ;  /* 0xff7fffffff027424 */ /* 0x000fce00078e00ff */
[----:B------:R-:W-:Y:S05]  /*41a0*/  WARPSYNC.COLLECTIVE R15, `(.L_x_12624) ;  /* 0x000000000f087348 */ /* 0x000fea0003c00000 */
[----:B------:R0:W1:Y:S02]  /*41b0*/  SHFL.BFLY P6, R14, R13, R12, R11 ;  /* 0x0c00000c0d0e7389 */ /* 0x00006400000c000b */
[----:B01----:R-:W-:Y:S01]  /*41c0*/  ENDCOLLECTIVE ;  /* 0x000000000000791b */ /* 0x003fe20003800000 */
.L_x_12624:
[----:B------:R-:W-:Y:S01]  /*41d0*/  HFMA2.MMA R12, -RZ, RZ, 0, 4.76837158203125e-07 ;  /* 0x00000008ff0c7435 */ /* 0x000fe200000001ff */
[----:B------:R-:W-:-:S05]  /*41e0*/  FMNMX.FTZ R0, R14, -3.40282346638528859812e+38, !PT ;  /* 0xff7fffff0e007809 */ /* 0x000fca0007810000 */
[----:B------:R-:W-:-:S07]  /*41f0*/  IMAD.MOV.U32 R13, RZ, RZ, R0 ;  /* 0x000000ffff0d7224 */ /* 0x000fce00078e0000 */
[----:B------:R-:W-:Y:S05]  /*4200*/  WARPSYNC.COLLECTIVE R15, `(.L_x_12625) ;  /* 0x000000000f087348 */ /* 0x000fea0003c00000 */
[----:B------:R0:W1:Y:S02]  /*4210*/  SHFL.BFLY P6, R14, R13, R12, R11 ;  /* 0x0c00000c0d0e7389 */ /* 0x00006400000c000b */
[----:B01----:R-:W-:Y:S01]  /*4220*/  ENDCOLLECTIVE ;  /* 0x000000000000791b */ /* 0x003fe20003800000 */
.L_x_12625:
[----:B------:R-:W-:Y:S02]  /*4230*/  MOV R12, 0x4 ;  /* 0x00000004000c7802 */ /* 0x000fe40000000f00 */
[----:B------:R-:W-:-:S05]  /*4240*/  FMNMX.FTZ R3, R0, R14, !PT ;  /* 0x0000000e00037209 */ /* 0x000fca0007810000 */
[----:B------:R-:W-:-:S07]  /*4250*/  IMAD.MOV.U32 R13, RZ, RZ, R3 ;  /* 0x000000ffff0d7224 */ /* 0x000fce00078e0003 */
[----:B------:R-:W-:Y:S05]  /*4260*/  WARPSYNC.COLLECTIVE R15, `(.L_x_12626) ;  /* 0x000000000f087348 */ /* 0x000fea0003c00000 */
[----:B------:R0:W1:Y:S02]  /*4270*/  SHFL.BFLY P6, R14, R13, R12, R11 ;  /* 0x0c00000c0d0e7389 */ /* 0x00006400000c000b */
[----:B01----:R-:W-:Y:S01]  /*4280*/  ENDCOLLECTIVE ;  /* 0x000000000000791b */ /* 0x003fe20003800000 */
.L_x_12626:
[----:B------:R-:W-:Y:S01]  /*4290*/  HFMA2.MMA R12, -RZ, RZ, 0, 1.1920928955078125e-07 ;  /* 0x00000002ff0c7435 */ /* 0x000fe200000001ff */
[----:B------:R-:W-:-:S05]  /*42a0*/  FMNMX.FTZ R4, R3, R14, !PT ;  /* 0x0000000e03047209 */ /* 0x000fca0007810000 */
[----:B------:R-:W-:-:S07]  /*42b0*/  IMAD.MOV.U32 R13, RZ, RZ, R4 ;  /* 0x000000ffff0d7224 */ /* 0x000fce00078e0004 */
[----:B------:R-:W-:Y:S05]  /*42c0*/  WARPSYNC.COLLECTIVE R15, `(.L_x_12627) ;  /* 0x000000000f087348 */ /* 0x000fea0003c00000 */
[----:B------:R0:W1:Y:S02]  /*42d0*/  SHFL.BFLY P6, R14, R13, R12, R11 ;  /* 0x0c00000c0d0e7389 */ /* 0x00006400000c000b */
[----:B01----:R-:W-:Y:S01]  /*42e0*/  ENDCOLLECTIVE ;  /* 0x000000000000791b */ /* 0x003fe20003800000 */
.L_x_12627:
[----:B------:R-:W-:Y:S02]  /*42f0*/  MOV R12, 0x1 ;  /* 0x00000001000c7802 */ /* 0x000fe40000000f00 */
[----:B------:R-:W-:-:S05]  /*4300*/  FMNMX.FTZ R19, R4, R14, !PT ;  /* 0x0000000e04137209 */ /* 0x000fca0007810000 */
[----:B------:R-:W-:-:S07]  /*4310*/  IMAD.MOV.U32 R13, RZ, RZ, R19 ;  /* 0x000000ffff0d7224 */ /* 0x000fce00078e0013 */
[----:B------:R-:W-:Y:S05]  /*4320*/  WARPSYNC.COLLECTIVE R15, `(.L_x_12628) ;  /* 0x000000000f087348 */ /* 0x000fea0003c00000 */
[----:B------:R0:W1:Y:S02]  /*4330*/  SHFL.BFLY P6, R14, R13, R12, R11 ;  /* 0x0c00000c0d0e7389 */ /* 0x00006400000c000b */
[----:B01----:R-:W-:Y:S01]  /*4340*/  ENDCOLLECTIVE ;  /* 0x000000000000791b */ /* 0x003fe20003800000 */
.L_x_12628:
[----:B------:R-:W-:Y:S05]  /*4350*/  BRA `(.L_x_12629) ;  /* 0xffffffc800607947 */ /* 0x000fea000383ffff */
.L_x_12614:
[----:B--23--:R-:W-:Y:S01]  /*4360*/  HFMA2.MMA R13, -RZ, RZ, 0, 0 ;  /* 0x00000000ff0d7435 */ /* 0x00cfe200000001ff */
[----:B------:R-:W-:Y:S01]  /*4370*/  IMAD.MOV.U32 R12, RZ, RZ, 0x2 ;  /* 0x00000002ff0c7424 */ /* 0x000fe200078e00ff */
[----:B-1----:R-:W-:Y:S01]  /*4380*/  MOV R11, 0x1f ;  /* 0x0000001f000b7802 */ /* 0x002fe20000000f00 */
[----:B0-----:R-:W-:-:S08]  /*4390*/  IMAD.MOV.U32 R15, RZ, RZ, -0x1 ;  /* 0xffffffffff0f7424 */ /* 0x001fd000078e00ff */
[----:B------:R-:W-:Y:S05]  /*43a0*/  WARPSYNC.COLLECTIVE R15, `(.L_x_12630) ;  /* 0x000000000f087348 */ /* 0x000fea0003c00000 */
[----:B------:R0:W1:Y:S02]  /*43b0*/  SHFL.BFLY P6, R14, R13, R12, R11 ;  /* 0x0c00000c0d0e7389 */ /* 0x00006400000c000b */
[----:B01----:R-:W-:Y:S01]  /*43c0*/  ENDCOLLECTIVE ;  /* 0x000000000000791b */ /* 0x003fe20003800000 */
.L_x_12630:
[----:B------:R-:W-:Y:S02]  /*43d0*/  IMAD.MOV.U32 R12, RZ, RZ, 0x1 ;  /* 0x00000001ff0c7424 */ /* 0x000fe400078e00ff */
[----:B------:R-:W-:-:S05]  /*43e0*/  FADD.FTZ R2, RZ, R14 ;  /* 0x0000000eff027221 */ /* 0x000fca0000010000 */
[----:B------:R-:W-:-:S07]  /*43f0*/  MOV R13, R2 ;  /* 0x00000002000d7202 */ /* 0x000fce0000000f00 */
[----:B------:R-:W-:Y:S05]  /*4400*/  WARPSYNC.COLLECTIVE R15, `(.L_x_12631) ;  /* 0x000000000f087348 */ /* 0x000fea0003c00000 */
[----:B------:R0:W1:Y:S02]  /*4410*/  SHFL.BFLY P6, R14, R13, R12, R11 ;  /* 0x0c00000c0d0e7389 */ /* 0x00006400000c000b */
[----:B01----:R-:W-:Y:S01]  /*4420*/  ENDCOLLECTIVE ;  /* 0x000000000000791b */ /* 0x003fe20003800000 */
.L_x_12631:
[----:B------:R-:W-:Y:S01]  /*4430*/  HFMA2.MMA R12, -RZ, RZ, 0, 1.1920928955078125e-07 ;  /* 0x00000002ff0c7435 */ /* 0x000fe200000001ff */
[----:B------:R-:W-:Y:S01]  /*4440*/  IMAD.MOV.U32 R13, RZ, RZ, RZ ;  /* 0x000000ffff0d7224 */ /* 0x000fe200078e00ff */
[----:B------:R-:W-:-:S09]  /*4450*/  MOV R19, R14 ;  /* 0x0000000e00137202 */ /* 0x000fd20000000f00 */
[----:B------:R-:W-:Y:S05]  /*4460*/  WARPSYNC.COLLECTIVE R15, `(.L_x_12632) ;  /* 0x000000000f087348 */ /* 0x000fea0003c00000 */
[----:B------:R0:W1:Y:S02]  /*4470*/  SHFL.BFLY P6, R14, R13, R12, R11 ;  /* 0x0c00000c0d0e7389 */ /* 0x00006400000c000b */
[----:B01----:R-:W-:Y:S01]  /*4480*/  ENDCOLLECTIVE ;  /* 0x000000000000791b */ /* 0x003fe20003800000 */
.L_x_12632:
        /* <DEDUP_REMOVED lines=8> */
.L_x_12633:
[----:B------:R-:W-:Y:S01]  /*4510*/  HFMA2.MMA R12, -RZ, RZ, 0, 1.1920928955078125e-07 ;  /* 0x00000002ff0c7435 */ /* 0x000fe200000001ff */
[----:B------:R-:W-:Y:S01]  /*4520*/  IMAD.MOV.U32 R13, RZ, RZ, RZ ;  /* 0x000000ffff0d7224 */ /* 0x000fe200078e00ff */
[----:B------:R-:W-:-:S09]  /*4530*/  MOV R16, R14 ;  /* 0x0000000e00107202 */ /* 0x000fd20000000f00 */
[----:B------:R-:W-:Y:S05]  /*4540*/  WARPSYNC.COLLECTIVE R15, `(.L_x_12634) ;  /* 0x000000000f087348 */ /* 0x000fea0003c00000 */
[----:B------:R0:W1:Y:S02]  /*4550*/  SHFL.BFLY P6, R14, R13, R12, R11 ;  /* 0x0c00000c0d0e7389 */ /* 0x00006400000c000b */
[----:B01----:R-:W-:Y:S01]  /*4560*/  ENDCOLLECTIVE ;  /* 0x000000000000791b */ /* 0x003fe20003800000 */
.L_x_12634:
        /* <DEDUP_REMOVED lines=8> */
.L_x_12635:
[----:B------:R-:W-:Y:S01]  /*45f0*/  HFMA2.MMA R12, -RZ, RZ, 0, 1.1920928955078125e-07 ;  /* 0x00000002ff0c7435 */ /* 0x000fe200000001ff */
[----:B------:R-:W-:Y:S01]  /*4600*/  IMAD.MOV.U32 R13, RZ, RZ, RZ ;  /* 0x000000ffff0d7224 */ /* 0x000fe200078e00ff */
[----:B------:R-:W-:-:S09]  /*4610*/  MOV R10, R14 ;  /* 0x0000000e000a7202 */ /* 0x000fd20000000f00 */
[----:B------:R-:W-:Y:S05]  /*4620*/  WARPSYNC.COLLECTIVE R15, `(.L_x_12636) ;  /* 0x000000000f087348 */ /* 0x000fea0003c00000 */
[----:B------:R0:W1:Y:S02]  /*4630*/  SHFL.BFLY P6, R14, R13, R12, R11 ;  /* 0x0c00000c0d0e7389 */ /* 0x00006400000c000b */
[----:B01----:R-:W-:Y:S01]  /*4640*/  ENDCOLLECTIVE ;  /* 0x000000000000791b */ /* 0x003fe20003800000 */
.L_x_12636:
        /* <DEDUP_REMOVED lines=8> */
.L_x_12637:
[----:B------:R-:W-:Y:S01]  /*46d0*/  HFMA2.MMA R12, -RZ, RZ, 0, 1.1920928955078125e-07 ;  /* 0x00000002ff0c7435 */ /* 0x000fe200000001ff */
[----:B------:R-:W-:Y:S01]  /*46e0*/  IMAD.MOV.U32 R13, RZ, RZ, RZ ;  /* 0x000000ffff0d7224 */ /* 0x000fe200078e00ff */
[----:B------:R-:W-:-:S09]  /*46f0*/  MOV R0, R14 ;  /* 0x0000000e00007202 */ /* 0x000fd20000000f00 */
[----:B------:R-:W-:Y:S05]  /*4700*/  WARPSYNC.COLLECTIVE R15, `(.L_x_12638) ;  /* 0x000000000f087348 */ /* 0x000fea0003c00000 */
[----:B------:R0:W1:Y:S02]  /*4710*/  SHFL.BFLY P6, R14, R13, R12, R11 ;  /* 0x0c00000c0d0e7389 */ /* 0x00006400000c000b */
[----:B01----:R-:W-:Y:S01]  /*4720*/  ENDCOLLECTIVE ;  /* 0x000000000000791b */ /* 0x003fe20003800000 */
.L_x_12638:
        /* <DEDUP_REMOVED lines=8> */
.L_x_12639:
[----:B------:R-:W-:Y:S01]  /*47b0*/  HFMA2.MMA R12, -RZ, RZ, 0, 1.1920928955078125e-07 ;  /* 0x00000002ff0c7435 */ /* 0x000fe200000001ff */
[----:B------:R-:W-:Y:S01]  /*47c0*/  IMAD.MOV.U32 R13, RZ, RZ, RZ ;  /* 0x000000ffff0d7224 */ /* 0x000fe200078e00ff */
[----:B------:R-:W-:-:S09]  /*47d0*/  MOV R3, R14 ;  /* 0x0000000e00037202 */ /* 0x000fd20000000f00 */
[----:B------:R-:W-:Y:S05]  /*47e0*/  WARPSYNC.COLLECTIVE R15, `(.L_x_12640) ;  /* 0x000000000f087348 */ /* 0x000fea0003c00000 */
[----:B------:R0:W1:Y:S02]  /*47f0*/  SHFL.BFLY P6, R14, R13, R12, R11 ;  /* 0x0c00000c0d0e7389 */ /* 0x00006400000c000b */
[----:B01----:R-:W-:Y:S01]  /*4800*/  ENDCOLLECTIVE ;  /* 0x000000000000791b */ /* 0x003fe20003800000 */
.L_x_12640:
[----:B------:R-:W-:Y:S01]  /*4810*/  FADD.FTZ R6, R6, R3 ;  /* 0x0000000306067221 */ /* 0x000fe20000010000 */
[----:B------:R-:W-:Y:S01]  /*4820*/  MOV R12, 0x1 ;  /* 0x00000001000c7802 */ /* 0x000fe20000000f00 */
[----:B------:R-:W-:-:S04]  /*4830*/  FADD.FTZ R21, RZ, R14 ;  /* 0x0000000eff157221 */ /* 0x000fc80000010000 */
[----:B------:R-:W-:-:S07]  /*4840*/  IMAD.MOV.U32 R13, RZ, RZ, R21 ;  /* 0x000000ffff0d7224 */ /* 0x000fce00078e0015 */
[----:B------:R-:W-:Y:S05]  /*4850*/  WARPSYNC.COLLECTIVE R15, `(.L_x_12641) ;  /* 0x000000000f087348 */ /* 0x000fea0003c00000 */
[----:B------:R0:W1:Y:S02]  /*4860*/  SHFL.BFLY P6, R14, R13, R12, R11 ;  /* 0x0c00000c0d0e7389 */ /* 0x00006400000c000b */
[----:B01----:R-:W-:Y:S01]  /*4870*/  ENDCOLLECTIVE ;  /* 0x000000000000791b */ /* 0x003fe20003800000 */
.L_x_12641:
[----:B------:R-:W-:Y:S01]  /*4880*/  HFMA2.MMA R13, -RZ, RZ, 0, 0 ;  /* 0x00000000ff0d7435 */ /* 0x000fe200000001ff */
[----:B------:R-:W-:Y:S02]  /*4890*/  IMAD.MOV.U32 R12, RZ, RZ, 0x2 ;  /* 0x00000002ff0c7424 */ /* 0x000fe400078e00ff */
[----:B------:R-:W-:-:S08]  /*48a0*/  IMAD.MOV.U32 R18, RZ, RZ, R14 ;  /* 0x000000ffff127224 */ /* 0x000fd000078e000e */
[----:B------:R-:W-:Y:S05]  /*48b0*/  WARPSYNC.COLLECTIVE R15, `(.L_x_12642) ;  /* 0x000000000f087348 */ /* 0x000fea0003c00000 */
[----:B------:R0:W1:Y:S02]  /*48c0*/  SHFL.BFLY P6, R14, R13, R12, R11 ;  /* 0x0c00000c0d0e7389 */ /* 0x00006400000c000b */
[----:B01----:R-:W-:Y:S01]  /*48d0*/  ENDCOLLECTIVE ;  /* 0x000000000000791b */ /* 0x003fe20003800000 */
.L_x_12642:
        /* <DEDUP_REMOVED lines=8> */
.L_x_12643:
[----:B------:R-:W-:Y:S01]  /*4960*/  MOV R13, RZ ;  /* 0x000000ff000d7202 */ /* 0x000fe20000000f00 */
[----:B------:R-:W-:Y:S02]  /*4970*/  IMAD.MOV.U32 R12, RZ, RZ, 0x2 ;  /* 0x00000002ff0c7424 */ /* 0x000fe400078e00ff */
[----:B------:R-:W-:-:S07]  /*4980*/  IMAD.MOV.U32 R8, RZ, RZ, R14 ;  /* 0x000000ffff087224 */ /* 0x000fce00078e000e */
[----:B------:R-:W-:Y:S05]  /*4990*/  WARPSYNC.COLLECTIVE R15, `(.L_x_12644) ;  /* 0x000000000f087348 */ /* 0x000fea0003c00000 */
[----:B------:R0:W1:Y:S02]  /*49a0*/  SHFL.BFLY P6, R14, R13, R12, R11 ;  /* 0x0c00000c0d0e7389 */ /* 0x00006400000c000b */
[----:B01----:R-:W-:Y:S01]  /*49b0*/  ENDCOLLECTIVE ;  /* 0x000000000000791b */ /* 0x003fe20003800000 */
.L_x_12644:
[----:B------:R-:W-:Y:S01]  /*49c0*/  FADD.FTZ R8, R17, R8 ;  /* 0x0000000811087221 */ /* 0x000fe20000010000 */
[----:B------:R-:W-:Y:S02]  /*49d0*/  IMAD.MOV.U32 R12, RZ, RZ, 0x1 ;  /* 0x00000001ff0c7424 */ /* 0x000fe400078e00ff */
[----:B------:R-:W-:-:S05]  /*49e0*/  FADD.FTZ R9, RZ, R14 ;  /* 0x0000000eff097221 */ /* 0x000fca0000010000 */
[----:B------:R-:W-:-:S07]  /*49f0*/  MOV R13, R9 ;  /* 0x00000009000d7202 */ /* 0x000fce0000000f00 */
[----:B------:R-:W-:Y:S05]  /*4a00*/  WARPSYNC.COLLECTIVE R15, `(.L_x_12645) ;  /* 0x000000000f087348 */ /* 0x000fea0003c00000 */
[----:B------:R0:W1:Y:S02]  /*4a10*/  SHFL.BFLY P6, R14, R13, R12, R11 ;  /* 0x0c00000c0d0e7389 */ /* 0x00006400000c000b */
[----:B01----:R-:W-:Y:S01]  /*4a20*/  ENDCOLLECTIVE ;  /* 0x000000000000791b */ /* 0x003fe20003800000 */
.L_x_12645:
[----:B------:R-:W-:Y:S01]  /*4a30*/  HFMA2.MMA R12, -RZ, RZ, 0, 1.1920928955078125e-07 ;  /* 0x00000002ff0c7435 */ /* 0x000fe200000001ff */
[----:B------:R-:W-:Y:S01]  /*4a40*/  IMAD.MOV.U32 R13, RZ, RZ, RZ ;  /* 0x000000ffff0d7224 */ /* 0x000fe200078e00ff */
[----:B------:R-:W-:-:S09]  /*4a50*/  MOV R4, R14 ;  /* 0x0000000e00047202 */ /* 0x000fd20000000f00 */
[----:B------:R-:W-:Y:S05]  /*4a60*/  WARPSYNC.COLLECTIVE R15, `(.L_x_12646) ;  /* 0x000000000f087348 */ /* 0x000fea0003c00000 */
[----:B------:R0:W1:Y:S02]  /*4a70*/  SHFL.BFLY P6, R14, R13, R12, R11 ;  /* 0x0c00000c0d0e7389 */ /* 0x00006400000c000b */
[----:B01----:R-:W-:Y:S01]  /*4a80*/  ENDCOLLECTIVE ;  /* 0x000000000000791b */ /* 0x003fe20003800000 */
.L_x_12646:
        /* <DEDUP_REMOVED lines=8> */
.L_x_12647:
[----:B------:R-:W-:Y:S01]  /*4b10*/  HFMA2.MMA R12, -RZ, RZ, 0, 1.1920928955078125e-07 ;  /* 0x00000002ff0c7435 */ /* 0x000fe200000001ff */
[----:B------:R-:W-:Y:S01]  /*4b20*/  IMAD.MOV.U32 R13, RZ, RZ, RZ ;  /* 0x000000ffff0d7224 */ /* 0x000fe200078e00ff */
[----:B------:R-:W-:-:S09]  /*4b30*/  MOV R2, R14 ;  /* 0x0000000e00027202 */ /* 0x000fd20000000f00 */
[----:B------:R-:W-:Y:S05]  /*4b40*/  WARPSYNC.COLLECTIVE R15, `(.L_x_12648) ;  /* 0x000000000f087348 */ /* 0x000fea0003c00000 */
[----:B------:R0:W1:Y:S02]  /*4b50*/  SHFL.BFLY P6, R14, R13, R12, R11 ;  /* 0x0c00000c0d0e7389 */ /* 0x00006400000c000b */
[----:B01----:R-:W-:Y:S01]  /*4b60*/  ENDCOLLECTIVE ;  /* 0x000000000000791b */ /* 0x003fe20003800000 */
.L_x_12648:
        /* <DEDUP_REMOVED lines=8> */
.L_x_12649:
[----:B------:R-:W-:Y:S01]  /*4bf0*/  HFMA2.MMA R12, -RZ, RZ, 0, 1.1920928955078125e-07 ;  /* 0x00000002ff0c7435 */ /* 0x000fe200000001ff */
[----:B------:R-:W-:Y:S01]  /*4c00*/  IMAD.MOV.U32 R13, RZ, RZ, RZ ;  /* 0x000000ffff0d7224 */ /* 0x000fe200078e00ff */
[----:B------:R-:W-:-:S09]  /*4c10*/  MOV R0, R14 ;  /* 0x0000000e00007202 */ /* 0x000fd20000000f00 */
[----:B------:R-:W-:Y:S05]  /*4c20*/  WARPSYNC.COLLECTIVE R15, `(.L_x_12650) ;  /* 0x000000000f087348 */ /* 0x000fea0003c00000 */
[----:B------:R0:W1:Y:S02]  /*4c30*/  SHFL.BFLY P6, R14, R13, R12, R11 ;  /* 0x0c00000c0d0e7389 */ /* 0x00006400000c000b */
[----:B01----:R-:W-:Y:S01]  /*4c40*/  ENDCOLLECTIVE ;  /* 0x000000000000791b */ /* 0x003fe20003800000 */
.L_x_12650:
        /* <DEDUP_REMOVED lines=8> */
.L_x_12651:
[----:B------:R-:W-:Y:S01]  /*4cd0*/  HFMA2.MMA R13, -RZ, RZ, 0, 0 ;  /* 0x00000000ff0d7435 */ /* 0x000fe200000001ff */
[----:B------:R-:W-:Y:S02]  /*4ce0*/  IMAD.MOV.U32 R12, RZ, RZ, 0x2 ;  /* 0x00000002ff0c7424 */ /* 0x000fe400078e00ff */
[----:B------:R-:W-:-:S08]  /*4cf0*/  FADD.FTZ R3, R20, R14 ;  /* 0x0000000e14037221 */ /* 0x000fd00000010000 */
[----:B------:R-:W-:Y:S05]  /*4d00*/  WARPSYNC.COLLECTIVE R15, `(.L_x_12652) ;  /* 0x000000000f087348 */ /* 0x000fea0003c00000 */
[----:B------:R0:W1:Y:S02]  /*4d10*/  SHFL.BFLY P6, R14, R13, R12, R11 ;  /* 0x0c00000c0d0e7389 */ /* 0x00006400000c000b */
[----:B01----:R-:W-:Y:S01]  /*4d20*/  ENDCOLLECTIVE ;  /* 0x000000000000791b */ /* 0x003fe20003800000 */
.L_x_12652:
[----:B------:R-:W-:Y:S01]  /*4d30*/  HFMA2.MMA R12, -RZ, RZ, 0, 5.9604644775390625e-08 ;  /* 0x00000001ff0c7435 */ /* 0x000fe200000001ff */
[----:B------:R-:W-:-:S05]  /*4d40*/  MOV R22, R14 ;  /* 0x0000000e00167202 */ /* 0x000fca0000000f00 */
[----:B------:R-:W-:-:S04]  /*4d50*/  FADD.FTZ R22, RZ, R22 ;  /* 0x00000016ff167221 */ /* 0x000fc80000010000 */
[----:B------:R-:W-:-:S07]  /*4d60*/  IMAD.MOV.U32 R13, RZ, RZ, R22 ;  /* 0x000000ffff0d7224 */ /* 0x000fce00078e0016 */
[----:B------:R-:W-:Y:S05]  /*4d70*/  WARPSYNC.COLLECTIVE R15, `(.L_x_12653) ;  /* 0x000000000f087348 */ /* 0x000fea0003c00000 */
[----:B------:R0:W1:Y:S02]  /*4d80*/  SHFL.BFLY P6, R14, R13, R12, R11 ;  /* 0x0c00000c0d0e7389 */ /* 0x00006400000c000b */
[----:B01----:R-:W-:Y:S01]  /*4d90*/  ENDCOLLECTIVE ;  /* 0x000000000000791b */ /* 0x003fe20003800000 */
.L_x_12653:
[----:B------:R-:W-:Y:S01]  /*4da0*/  MOV R13, RZ ;  /* 0x000000ff000d7202 */ /* 0x000fe20000000f00 */
[----:B------:R-:W-:Y:S02]  /*4db0*/  IMAD.MOV.U32 R12, RZ, RZ, 0x2 ;  /* 0x00000002ff0c7424 */ /* 0x000fe400078e00ff */
[----:B------:R-:W-:-:S07]  /*4dc0*/  IMAD.MOV.U32 R17, RZ, RZ, R14 ;  /* 0x000000ffff117224 */ /* 0x000fce00078e000e */
[----:B------:R-:W-:Y:S05]  /*4dd0*/  WARPSYNC.COLLECTIVE R15, `(.L_x_12654) ;  /* 0x000000000f087348 */ /* 0x000fea0003c00000 */
[----:B------:R0:W1:Y:S02]  /*4de0*/  SHFL.BFLY P6, R14, R13, R12, R11 ;  /* 0x0c00000c0d0e7389 */ /* 0x00006400000c000b */
[----:B01----:R-:W-:Y:S01]  /*4df0*/  ENDCOLLECTIVE ;  /* 0x000000000000791b */ /* 0x003fe20003800000 */
.L_x_12654:
[----:B------:R-:W-:Y:S01]  /*4e00*/  FADD.FTZ R17, R22, R17 ;  /* 0x0000001116117221 */ /* 0x000fe20000010000 */
[----:B------:R-:W-:Y:S01]  /*4e10*/  HFMA2.MMA R12, -RZ, RZ, 0, 5.9604644775390625e-08 ;  /* 0x00000001ff0c7435 */ /* 0x000fe200000001ff */
[----:B------:R-:W-:-:S10]  /*4e20*/  FADD.FTZ R13, RZ, R14 ;  /* 0x0000000eff0d7221 */ /* 0x000fd40000010000 */
[----:B------:R-:W-:Y:S05]  /*4e30*/  WARPSYNC.COLLECTIVE R15, `(.L_x_12655) ;  /* 0x000000000f087348 */ /* 0x000fea0003c00000 */
[----:B------:R0:W1:Y:S02]  /*4e40*/  SHFL.BFLY P6, R14, R13, R12, R11 ;  /* 0x0c00000c0d0e7389 */ /* 0x00006400000c000b */
[----:B01----:R-:W-:Y:S01]  /*4e50*/  ENDCOLLECTIVE ;  /* 0x000000000000791b */ /* 0x003fe20003800000 */
.L_x_12655:
[----:B------:R-:W-:Y:S02]  /*4e60*/  IMAD.MOV.U32 R12, RZ, RZ, 0x2 ;  /* 0x00000002ff0c7424 */ /* 0x000fe400078e00ff */
[----:B------:R-:W-:-:S04]  /*4e70*/  IMAD.MOV.U32 R21, RZ, RZ, R14 ;  /* 0x000000ffff157224 */ /* 0x000fc800078e000e */
[----:B------:R-:W-:Y:S01]  /*4e80*/  FADD.FTZ R21, R13, R21 ;  /* 0x000000150d157221 */ /* 0x000fe20000010000 */
[----:B------:R-:W-:-:S07]  /*4e90*/  MOV R13, RZ ;  /* 0x000000ff000d7202 */ /* 0x000fce0000000f00 */
[----:B------:R-:W-:Y:S05]  /*4ea0*/  WARPSYNC.COLLECTIVE R15, `(.L_x_12656) ;  /* 0x000000000f087348 */ /* 0x000fea0003c00000 */
[----:B------:R0:W1:Y:S02]  /*4eb0*/  SHFL.BFLY P6, R14, R13, R12, R11 ;  /* 0x0c00000c0d0e7389 */ /* 0x00006400000c000b */
[----:B01----:R-:W-:Y:S01]  /*4ec0*/  ENDCOLLECTIVE ;  /* 0x000000000000791b */ /* 0x003fe20003800000 */
.L_x_12656:
[----:B------:R-:W-:Y:S01]  /*4ed0*/  HFMA2.MMA R12, -RZ, RZ, 0, 5.9604644775390625e-08 ;  /* 0x00000001ff0c7435 */ /* 0x000fe200000001ff */
[----:B------:R-:W-:-:S05]  /*4ee0*/  MOV R9, R14 ;  /* 0x0000000e00097202 */ /* 0x000fca0000000f00 */
[----:B------:R-:W-:-:S04]  /*4ef0*/  FADD.FTZ R9, RZ, R9 ;  /* 0x00000009ff097221 */ /* 0x000fc80000010000 */
[----:B------:R-:W-:-:S07]  /*4f00*/  IMAD.MOV.U32 R13, RZ, RZ, R9 ;  /* 0x000000ffff0d7224 */ /* 0x000fce00078e0009 */
[----:B------:R-:W-:Y:S05]  /*4f10*/  WARPSYNC.COLLECTIVE R15, `(.L_x_12657) ;  /* 0x000000000f087348 */ /* 0x000fea0003c00000 */
[----:B------:R0:W1:Y:S02]  /*4f20*/  SHFL.BFLY P6, R14, R13, R12, R11 ;  /* 0x0c00000c0d0e7389 */ /* 0x00006400000c000b */
[----:B01----:R-:W-:Y:S01]  /*4f30*/  ENDCOLLECTIVE ;  /* 0x000000000000791b */ /* 0x003fe20003800000 */
.L_x_12657:
[----:B------:R-:W-:Y:S01]  /*4f40*/  IMAD.MOV.U32 R5, RZ, RZ, R14 ;  /* 0x000000ffff057224 */ /* 0x000fe200078e000e */
[----:B------:R-:W-:Y:S06]  /*4f50*/  BRA `(.L_x_12658) ;  /* 0xffffffe000507947 */ /* 0x000fec000383ffff */
.L_x_12659:
        /* <DEDUP_REMOVED lines=10> */
.L_x_29798:


//--------------------- .text._ZN4vllm25paged_attention_v2_kernelIthLi96ELi32ELi128ELNS_18Fp8KVCacheDataTypeE1ELb1ELi512EEEvPfS2_PT_PKS3_PKT0_S9_ifPKiSB_iPKfiiiSD_SD_iiiii --------------------------
	.section	.text._ZN4vllm25paged_attention_v2_kernelIthLi96ELi32ELi128ELNS_18Fp8KVCacheDataTypeE1ELb1ELi512EEEvPfS2_PT_PKS3_PKT0_S9_ifPKiSB_iPKfiiiSD_SD_iiiii,"ax",@progbits
	.align	128
        .global         _ZN4vllm25paged_attention_v2_kernelIthLi96ELi32ELi128ELNS_18Fp8KVCacheDataTypeE1ELb1ELi512EEEvPfS2_PT_PKS3_PKT0_S9_ifPKiSB_iPKfiiiSD_SD_iiiii
        .type           _ZN4vllm25paged_attention_v2_kernelIthLi96ELi32ELi128ELNS_18Fp8KVCacheDataTypeE1ELb1ELi512EEEvPfS2_PT_PKS3_PKT0_S9_ifPKiSB_iPKfiiiSD_SD_iiiii,@function
        .size           _ZN4vllm25paged_attention_v2_kernelIthLi96ELi32ELi128ELNS_18Fp8KVCacheDataTypeE1ELb1ELi512EEEvPfS2_PT_PKS3_PKT0_S9_ifPKiSB_iPKfiiiSD_SD_iiiii,(.L_x_29799 - _ZN4vllm25paged_attention_v2_kernelIthLi96ELi32ELi128ELNS_18Fp8KVCacheDataTypeE1ELb1ELi512EEEvPfS2_PT_PKS3_PKT0_S9_ifPKiSB_iPKfiiiSD_SD_iiiii)
        .other          _ZN4vllm25paged_attention_v2_kernelIthLi96ELi32ELi128ELNS_18Fp8KVCacheDataTypeE1ELb1ELi512EEEvPfS2_PT_PKS3_PKT0_S9_ifPKiSB_iPKfiiiSD_SD_iiiii,@"STO_CUDA_ENTRY STV_DEFAULT"
_ZN4vllm25paged_attention_v2_kernelIthLi96ELi32ELi128ELNS_18Fp8KVCacheDataTypeE1ELb1ELi512EEEvPfS2_PT_PKS3_PKT0_S9_ifPKiSB_iPKfiiiSD_SD_iiiii:
.text._ZN4vllm25paged_attention_v2_kernelIthLi96ELi32ELi128ELNS_18Fp8KVCacheDataTypeE1ELb1ELi512EEEvPfS2_PT_PKS3_PKT0_S9_ifPKiSB_iPKfiiiSD_SD_iiiii:
        /* <DEDUP_REMOVED lines=111> */
.L_x_12660:
[----:B------:R-:W-:Y:S02]  /*06f0*/  ULDC UR4, c[0x0][0x288] ;  /* 0x0000a20000047ab9 */ /* 0x000fe40000000800 */
[----:B------:R-:W-:-:S04]  /*0700*/  IMAD R2, R26, UR4, R27 ;  /* 0x000000041a027c24 */ /* 0x000fc8000f8e021b */
[----:B------:R-:W-:-:S07]  /*0710*/  IMAD R8, R2, R7, RZ ;  /* 0x0000000702087224 */ /* 0x000fce00078e02ff */
.L_x_12661:
        /* <DEDUP_REMOVED lines=27> */
.L_x_12665:
        /* <DEDUP_REMOVED lines=36> */
.L_x_12663:
[----:B------:R-:W-:Y:S05]  /*0b10*/  BSYNC B7 ;  /* 0x0000000000077941 */ /* 0x000fea0003800000 */
.L_x_12662:
        /* <DEDUP_REMOVED lines=28> */
.L_x_12708:
        /* <DEDUP_REMOVED lines=47> */
.L_x_12671:
        /* <DEDUP_REMOVED lines=11> */
.L_x_12670:
[----:B------:R-:W-:Y:S05]  /*1080*/  BSYNC B1 ;  /* 0x0000000000017941 */ /* 0x000fea0003800000 */
.L_x_12669:
        /* <DEDUP_REMOVED lines=14> */
.L_x_12674:
        /* <DEDUP_REMOVED lines=100> */
.L_x_12673:
[----:B------:R-:W-:Y:S05]  /*17b0*/  BSYNC B1 ;  /* 0x0000000000017941 */ /* 0x000fea0003800000 */
.L_x_12672:
        /* <DEDUP_REMOVED lines=55> */
.L_x_12676:
[----:B------:R-:W-:Y:S05]  /*1b30*/  BSYNC B1 ;  /* 0x0000000000017941 */ /* 0x000fea0003800000 */
.L_x_12675:
        /* <DEDUP_REMOVED lines=26> */
.L_x_12668:
[----:B------:R-:W-:Y:S05]  /*1ce0*/  BSYNC B0 ;  /* 0x0000000000007941 */ /* 0x000fea0003800000 */
.L_x_12667:
        /* <DEDUP_REMOVED lines=55> */
.L_x_12681:
        /* <DEDUP_REMOVED lines=8> */
.L_x_12680:
[----:B------:R-:W-:Y:S05]  /*20e0*/  BSYNC B1 ;  /* 0x0000000000017941 */ /* 0x000fea0003800000 */
.L_x_12679:
        /* <DEDUP_REMOVED lines=14> */
.L_x_12684:
        /* <DEDUP_REMOVED lines=52> */
.L_x_12683:
[----:B------:R-:W-:Y:S05]  /*2510*/  BSYNC B1 ;  /* 0x0000000000017941 */ /* 0x000fea0003800000 */
.L_x_12682:
        /* <DEDUP_REMOVED lines=31> */
.L_x_12686:
[----:B------:R-:W-:Y:S05]  /*2710*/  BSYNC B1 ;  /* 0x0000000000017941 */ /* 0x000fea0003800000 */
.L_x_12685:
        /* <DEDUP_REMOVED lines=14> */
.L_x_12678:
[----:B------:R-:W-:Y:S05]  /*2800*/  BSYNC B0 ;  /* 0x0000000000007941 */ /* 0x000fea0003800000 */
.L_x_12677:
        /* <DEDUP_REMOVED lines=22> */
.L_x_12688:
[----:B------:R-:W-:Y:S05]  /*2970*/  BSYNC B0 ;  /* 0x0000000000007941 */ /* 0x000fea0003800000 */
.L_x_12687:
        /* <DEDUP_REMOVED lines=27> */
.L_x_12692:
        /* <DEDUP_REMOVED lines=33> */
.L_x_12690:
[----:B------:R-:W-:Y:S05]  /*2d40*/  BSYNC B6 ;  /* 0x0000000000067941 */ /* 0x000fea0003800000 */
.L_x_12689:
        /* <DEDUP_REMOVED lines=47> */
.L_x_12733:
        /* <DEDUP_REMOVED lines=36> */
.L_x_12695:
[----:B------:R-:W-:Y:S05]  /*3280*/  BSYNC B0 ;  /* 0x0000000000007941 */ /* 0x000fea0003800000 */
.L_x_12694:
        /* <DEDUP_REMOVED lines=27> */
.L_x_12697:
[----:B------:R-:W-:Y:S05]  /*3440*/  BSYNC B0 ;  /* 0x0000000000007941 */ /* 0x000fea0003800000 */
.L_x_12696:
        /* <DEDUP_REMOVED lines=15> */
.L_x_12699:
[----:B------:R-:W-:Y:S05]  /*3540*/  BSYNC B0 ;  /* 0x0000000000007941 */ /* 0x000fea0003800000 */
.L_x_12698:
        /* <DEDUP_REMOVED lines=27> */
.L_x_12701:
[----:B------:R-:W-:Y:S05]  /*3700*/  BSYNC B0 ;  /* 0x0000000000007941 */ /* 0x000fea0003800000 */
.L_x_12700:
        /* <DEDUP_REMOVED lines=98> */
.L_x_12664:
        /* <DEDUP_REMOVED lines=16> */
.L_x_12691:
        /* <DEDUP_REMOVED lines=16> */
.L_x_12702:
[----:B------:R-:W-:Y:S05]  /*3f30*/  EXIT ;  /* 0x000000000000794d */ /* 0x000fea0003800000 */
.L_x_12666:
[----:B------:R-:W-:Y:S01]  /*3f40*/  HFMA2.MMA R11, -RZ, RZ, 0, 1.847743988037109375e-06 ;  /* 0x0000001fff0b7435 */ /* 0x000fe200000001ff */
[----:B------:R-:W-:Y:S01]  /*3f50*/  IMAD.MOV.U32 R12, RZ, RZ, 0x10 ;  /* 0x00000010ff0c7424 */ /* 0x000fe200078e00ff */
[----:B------:R-:W-:Y:S01]  /*3f60*/  MOV R2, 0xff7fffff ;  /* 0xff7fffff00027802 */ /* 0x000fe20000000f00 */
[----:B------:R-:W-:-:S08]  /*3f70*/  IMAD.MOV.U32 R15, RZ, RZ, -0x1 ;  /* 0xffffffffff0f7424 */ /* 0x000fd000078e00ff */
[----:B------:R-:W-:Y:S05]  /*3f80*/  WARPSYNC.COLLECTIVE R15, `(.L_x_12703) ;  /* 0x000000000f087348 */ /* 0x000fea0003c00000 */
[----:B------:R0:W1:Y:S02]  /*3f90*/  SHFL.BFLY P6, R14, R13, R12, R11 ;  /* 0x0c00000c0d0e7389 */ /* 0x00006400000c000b */
[----:B01----:R-:W-:Y:S01]  /*3fa0*/  ENDCOLLECTIVE ;  /* 0x000000000000791b */ /* 0x003fe20003800000 */
.L_x_12703:
[----:B------:R-:W-:Y:S01]  /*3fb0*/  IMAD.MOV.U32 R12, RZ, RZ, 0x8 ;  /* 0x00000008ff0c7424 */ /* 0x000fe200078e00ff */
[----:B------:R-:W-:-:S04]  /*3fc0*/  FMNMX.FTZ R0, R14, -3.40282346638528859812e+38, !PT ;  /* 0xff7fffff0e007809 */ /* 0x000fc80007810000 */
[----:B------:R-:W-:-:S07]  /*3fd0*/  MOV R13, R0 ;  /* 0x00000000000d7202 */ /* 0x000fce0000000f00 */
[----:B------:R-:W-:Y:S05]  /*3fe0*/  WARPSYNC.COLLECTIVE R15, `(.L_x_12704) ;  /* 0x000000000f087348 */ /* 0x000fea0003c00000 */
[----:B------:R0:W1:Y:S02]  /*3ff0*/  SHFL.BFLY P6, R14, R13, R12, R11 ;  /* 0x0c00000c0d0e7389 */ /* 0x00006400000c000b */
[----:B01----:R-:W-:Y:S01]  /*4000*/  ENDCOLLECTIVE ;  /* 0x000000000000791b */ /* 0x003fe20003800000 */
.L_x_12704:
[----:B------:R-:W-:Y:S01]  /*4010*/  IMAD.MOV.U32 R12, RZ, RZ, 0x4 ;  /* 0x00000004ff0c7424 */ /* 0x000fe200078e00ff */
[----:B------:R-:W-:-:S04]  /*4020*/  FMNMX.FTZ R3, R0, R14, !PT ;  /* 0x0000000e00037209 */ /* 0x000fc80007810000 */
[----:B------:R-:W-:-:S07]  /*4030*/  MOV R13, R3 ;  /* 0x00000003000d7202 */ /* 0x000fce0000000f00 */
[----:B------:R-:W-:Y:S05]  /*4040*/  WARPSYNC.COLLECTIVE R15, `(.L_x_12705) ;  /* 0x000000000f087348 */ /* 0x000fea0003c00000 */
[----:B------:R0:W1:Y:S02]  /*4050*/  SHFL.BFLY P6, R14, R13, R12, R11 ;  /* 0x0c00000c0d0e7389 */ /* 0x00006400000c000b */
[----:B01----:R-:W-:Y:S01]  /*4060*/  ENDCOLLECTIVE ;  /* 0x000000000000791b */ /* 0x003fe20003800000 */
.L_x_12705:
[----:B------:R-:W-:Y:S01]  /*4070*/  IMAD.MOV.U32 R12, RZ, RZ, 0x2 ;  /* 0x00000002ff0c7424 */ /* 0x000fe200078e00ff */
[----:B------:R-:W-:-:S04]  /*4080*/  FMNMX.FTZ R4, R3, R14, !PT ;  /* 0x0000000e03047209 */ /* 0x000fc80007810000 */
[----:B------:R-:W-:-:S07]  /*4090*/  MOV R13, R4 ;  /* 0x00000004000d7202 */ /* 0x000fce0000000f00 */
[----:B------:R-:W-:Y:S05]  /*40a0*/  WARPSYNC.COLLECTIVE R15, `(.L_x_12706) ;  /* 0x000000000f087348 */ /* 0x000fea0003c00000 */
[----:B------:R0:W1:Y:S02]  /*40b0*/  SHFL.BFLY P6, R14, R13, R12, R11 ;  /* 0x0c00000c0d0e7389 */ /* 0x00006400000c000b */
[----:B01----:R-:W-:Y:S01]  /*40c0*/  ENDCOLLECTIVE ;  /* 0x000000000000791b */ /* 0x003fe20003800000 */
.L_x_12706:
[----:B------:R-:W-:Y:S01]  /*40d0*/  IMAD.MOV.U32 R12, RZ, RZ, 0x1 ;  /* 0x00000001ff0c7424 */ /* 0x000fe200078e00ff */
[----:B------:R-:W-:-:S04]  /*40e0*/  FMNMX.FTZ R19, R4, R14, !PT ;  /* 0x0000000e04137209 */ /* 0x000fc80007810000 */
[----:B------:R-:W-:-:S07]  /*40f0*/  MOV R13, R19 ;  /* 0x00000013000d7202 */ /* 0x000fce0000000f00 */
[----:B------:R-:W-:Y:S05]  /*4100*/  WARPSYNC.COLLECTIVE R15, `(.L_x_12707) ;  /* 0x000000000f087348 */ /* 0x000fea0003c00000 */
[----:B------:R0:W1:Y:S02]  /*4110*/  SHFL.BFLY P6, R14, R13, R12, R11 ;  /* 0x0c00000c0d0e7389 */ /* 0x00006400000c000b */
[----:B01----:R-:W-:Y:S01]  /*4120*/  ENDCOLLECTIVE ;  /* 0x000000000000791b */ /* 0x003fe20003800000 */
.L_x_12707:
[----:B------:R-:W-:Y:S05]  /*4130*/  BRA `(.L_x_12708) ;  /* 0xffffffc800e87947 */ /* 0x000fea000383ffff */
.L_x_12693:
[----:B------:R-:W-:Y:S01]  /*4140*/  HFMA2.MMA R12, -RZ, RZ, 0, 1.1920928955078125e-07 ;  /* 0x00000002ff0c7435 */ /* 0x000fe200000001ff */
[----:B--23--:R-:W-:Y:S01]  /*4150*/  IMAD.MOV.U32 R13, RZ, RZ, RZ ;  /* 0x000000ffff0d7224 */ /* 0x00cfe200078e00ff */
[----:B0-----:R-:W-:Y:S01]  /*4160*/  MOV R15, 0xffffffff ;  /* 0xffffffff000f7802 */ /* 0x001fe20000000f00 */
[----:B-1----:R-:W-:-:S08]  /*4170*/  IMAD.MOV.U32 R11, RZ, RZ, 0x1f ;  /* 0x0000001fff0b7424 */ /* 0x002fd000078e00ff */
[----:B------:R-:W-:Y:S05]  /*4180*/  WARPSYNC.COLLECTIVE R15, `(.L_x_12709) ;  /* 0x000000000f087348 */ /* 0x000fea0003c00000 */
[----:B------:R0:W1:Y:S02]  /*4190*/  SHFL.BFLY P6, R14, R13, R12, R11 ;  /* 0x0c00000c0d0e7389 */ /* 0x00006400000c000b */
[----:B01----:R-:W-:Y:S01]  /*41a0*/  ENDCOLLECTIVE ;  /* 0x000000000000791b */ /* 0x003fe20003800000 */
.L_x_12709:
[----:B------:R-:W-:Y:S01]  /*41b0*/  HFMA2.MMA R12, -RZ, RZ, 0, 5.9604644775390625e-08 ;  /* 0x00000001ff0c7435 */ /* 0x000fe200000001ff */
[----:B------:R-:W-:-:S04]  /*41c0*/  FADD.FTZ R2, RZ, R14 ;  /* 0x0000000eff027221 */ /* 0x000fc80000010000 */
[----:B------:R-:W-:-:S07]  /*41d0*/  IMAD.MOV.U32 R13, RZ, RZ, R2 ;  /* 0x000000ffff0d7224 */ /* 0x000fce00078e0002 */
[----:B------:R-:W-:Y:S05]  /*41e0*/  WARPSYNC.COLLECTIVE R15, `(.L_x_12710) ;  /* 0x000000000f087348 */ /* 0x000fea0003c00000 */
[----:B------:R0:W1:Y:S02]  /*41f0*/  SHFL.BFLY P6, R14, R13, R12, R11 ;  /* 0x0c00000c0d0e7389 */ /* 0x00006400000c000b */
[----:B01----:R-:W-:Y:S01]  /*4200*/  ENDCOLLECTIVE ;  /* 0x000000000000791b */ /* 0x003fe20003800000 */
.L_x_12710:
[----:B------:R-:W-:Y:S01]  /*4210*/  MOV R13, RZ ;  /* 0x000000ff000d7202 */ /* 0x000fe20000000f00 */
[----:B------:R-:W-:Y:S02]  /*4220*/  IMAD.MOV.U32 R12, RZ, RZ, 0x2 ;  /* 0x00000002ff0c7424 */ /* 0x000fe400078e00ff */
[----:B------:R-:W-:-:S07]  /*4230*/  IMAD.MOV.U32 R5, RZ, RZ, R14 ;  /* 0x000000ffff057224 */ /* 0x000fce00078e000e */
[----:B------:R-:W-:Y:S05]  /*4240*/  WARPSYNC.COLLECTIVE R15, `(.L_x_12711) ;  /* 0x000000000f087348 */ /* 0x000fea0003c00000 */
[----:B------:R0:W1:Y:S02]  /*4250*/  SHFL.BFLY P6, R14, R13, R12, R11 ;  /* 0x0c00000c0d0e7389 */ /* 0x00006400000c000b */
[----:B01----:R-:W-:Y:S01]  /*4260*/  ENDCOLLECTIVE ;  /* 0x000000000000791b */ /* 0x003fe20003800000 */
.L_x_12711:
        /* <DEDUP_REMOVED lines=8> */
.L_x_12712:
[----:B------:R-:W-:Y:S01]  /*42f0*/  MOV R13, RZ ;  /* 0x000000ff000d7202 */ /* 0x000fe20000000f00 */
[----:B------:R-:W-:Y:S02]  /*4300*/  IMAD.MOV.U32 R12, RZ, RZ, 0x2 ;  /* 0x00000002ff0c7424 */ /* 0x000fe400078e00ff */
[----:B------:R-:W-:-:S07]  /*4310*/  IMAD.MOV.U32 R9, RZ, RZ, R14 ;  /* 0x000000ffff097224 */ /* 0x000fce00078e000e */
[----:B------:R-:W-:Y:S05]  /*4320*/  WARPSYNC.COLLECTIVE R15, `(.L_x_12713) ;  /* 0x000000000f087348 */ /* 0x000fea0003c00000 */
[----:B------:R0:W1:Y:S02]  /*4330*/  SHFL.BFLY P6, R14, R13, R12, R11 ;  /* 0x0c00000c0d0e7389 */ /* 0x00006400000c000b */
[----:B01----:R-:W-:Y:S01]  /*4340*/  ENDCOLLECTIVE ;  /* 0x000000000000791b */ /* 0x003fe20003800000 */
.L_x_12713:
        /* <DEDUP_REMOVED lines=8> */
.L_x_12714:
[----:B------:R-:W-:Y:S01]  /*43d0*/  MOV R13, RZ ;  /* 0x000000ff000d7202 */ /* 0x000fe20000000f00 */
[----:B------:R-:W-:Y:S02]  /*43e0*/  IMAD.MOV.U32 R12, RZ, RZ, 0x2 ;  /* 0x00000002ff0c7424 */ /* 0x000fe400078e00ff */
[----:B------:R-:W-:-:S07]  /*43f0*/  IMAD.MOV.U32 R8, RZ, RZ, R14 ;  /* 0x000000ffff087224 */ /* 0x000fce00078e000e */
[----:B------:R-:W-:Y:S05]  /*4400*/  WARPSYNC.COLLECTIVE R15, `(.L_x_12715) ;  /* 0x000000000f087348 */ /* 0x000fea0003c00000 */
[----:B------:R0:W1:Y:S02]  /*4410*/  SHFL.BFLY P6, R14, R13, R12, R11 ;  /* 0x0c00000c0d0e7389 */ /* 0x00006400000c000b */
[----:B01----:R-:W-:Y:S01]  /*4420*/  ENDCOLLECTIVE ;  /* 0x000000000000791b */ /* 0x003fe20003800000 */
.L_x_12715:
[----:B------:R-:W-:Y:S01]  /*4430*/  FADD.FTZ R8, R3, R8 ;  /* 0x0000000803087221 */ /* 0x000fe20000010000 */
[----:B------:R-:W-:Y:S02]  /*4440*/  IMAD.MOV.U32 R12, RZ, RZ, 0x1 ;  /* 0x00000001ff0c7424 */ /* 0x000fe400078e00ff */
[----:B------:R-:W-:-:S05]  /*4450*/  FADD.FTZ R23, RZ, R14 ;  /* 0x0000000eff177221 */ /* 0x000fca0000010000 */
[----:B------:R-:W-:-:S07]  /*4460*/  MOV R13, R23 ;  /* 0x00000017000d7202 */ /* 0x000fce0000000f00 */
[----:B------:R-:W-:Y:S05]  /*4470*/  WARPSYNC.COLLECTIVE R15, `(.L_x_12716) ;  /* 0x000000000f087348 */ /* 0x000fea0003c00000 */
[----:B------:R0:W1:Y:S02]  /*4480*/  SHFL.BFLY P6, R14, R13, R12, R11 ;  /* 0x0c00000c0d0e7389 */ /* 0x00006400000c000b */
[----:B01----:R-:W-:Y:S01]  /*4490*/  ENDCOLLECTIVE ;  /* 0x000000000000791b */ /* 0x003fe20003800000 */
.L_x_12716:
[----:B------:R-:W-:Y:S01]  /*44a0*/  HFMA2.MMA R12, -RZ, RZ, 0, 1.1920928955078125e-07 ;  /* 0x00000002ff0c7435 */ /* 0x000fe200000001ff */
[----:B------:R-:W-:Y:S01]  /*44b0*/  IMAD.MOV.U32 R13, RZ, RZ, RZ ;  /* 0x000000ffff0d7224 */ /* 0x000fe200078e00ff */
[----:B------:R-:W-:-:S09]  /*44c0*/  MOV R20, R14 ;  /* 0x0000000e00147202 */ /* 0x000fd20000000f00 */
[----:B------:R-:W-:Y:S05]  /*44d0*/  WARPSYNC.COLLECTIVE R15, `(.L_x_12717) ;  /* 0x000000000f087348 */ /* 0x000fea0003c00000 */
[----:B------:R0:W1:Y:S02]  /*44e0*/  SHFL.BFLY P6, R14, R13, R12, R11 ;  /* 0x0c00000c0d0e7389 */ /* 0x00006400000c000b */
[----:B01----:R-:W-:Y:S01]  /*44f0*/  ENDCOLLECTIVE ;  /* 0x000000000000791b */ /* 0x003fe20003800000 */
.L_x_12717:
        /* <DEDUP_REMOVED lines=8> */
.L_x_12718:
[----:B------:R-:W-:Y:S01]  /*4580*/  HFMA2.MMA R12, -RZ, RZ, 0, 1.1920928955078125e-07 ;  /* 0x00000002ff0c7435 */ /* 0x000fe200000001ff */
[----:B------:R-:W-:Y:S01]  /*4590*/  IMAD.MOV.U32 R13, RZ, RZ, RZ ;  /* 0x000000ffff0d7224 */ /* 0x000fe200078e00ff */
[----:B------:R-:W-:-:S09]  /*45a0*/  MOV R18, R14 ;  /* 0x0000000e00127202 */ /* 0x000fd20000000f00 */
[----:B------:R-:W-:Y:S05]  /*45b0*/  WARPSYNC.COLLECTIVE R15, `(.L_x_12719) ;  /* 0x000000000f087348 */ /* 0x000fea0003c00000 */
[----:B------:R0:W1:Y:S02]  /*45c0*/  SHFL.BFLY P6, R14, R13, R12, R11 ;  /* 0x0c00000c0d0e7389 */ /* 0x00006400000c000b */
[----:B01----:R-:W-:Y:S01]  /*45d0*/  ENDCOLLECTIVE ;  /* 0x000000000000791b */ /* 0x003fe20003800000 */
.L_x_12719:
        /* <DEDUP_REMOVED lines=8> */
.L_x_12720:
[----:B------:R-:W-:Y:S01]  /*4660*/  HFMA2.MMA R12, -RZ, RZ, 0, 1.1920928955078125e-07 ;  /* 0x00000002ff0c7435 */ /* 0x000fe200000001ff */
[----:B------:R-:W-:Y:S01]  /*4670*/  IMAD.MOV.U32 R13, RZ, RZ, RZ ;  /* 0x000000ffff0d7224 */ /* 0x000fe200078e00ff */
[----:B------:R-:W-:-:S09]  /*4680*/  MOV R10, R14 ;  /* 0x0000000e000a7202 */ /* 0x000fd20000000f00 */
[----:B------:R-:W-:Y:S05]  /*4690*/  WARPSYNC.COLLECTIVE R15, `(.L_x_12721) ;  /* 0x000000000f087348 */ /* 0x000fea0003c00000 */
[----:B------:R0:W1:Y:S02]  /*46a0*/  SHFL.BFLY P6, R14, R13, R12, R11 ;  /* 0x0c00000c0d0e7389 */ /* 0x00006400000c000b */
[----:B01----:R-:W-:Y:S01]  /*46b0*/  ENDCOLLECTIVE ;  /* 0x000000000000791b */ /* 0x003fe20003800000 */
.L_x_12721:
        /* <DEDUP_REMOVED lines=8> */
.L_x_12722:
[----:B------:R-:W-:Y:S01]  /*4740*/  HFMA2.MMA R12, -RZ, RZ, 0, 1.1920928955078125e-07 ;  /* 0x00000002ff0c7435 */ /* 0x000fe200000001ff */
[----:B------:R-:W-:Y:S01]  /*4750*/  IMAD.MOV.U32 R13, RZ, RZ, RZ ;  /* 0x000000ffff0d7224 */ /* 0x000fe200078e00ff */
[----:B------:R-:W-:-:S09]  /*4760*/  MOV R6, R14 ;  /* 0x0000000e00067202 */ /* 0x000fd20000000f00 */
[----:B------:R-:W-:Y:S05]  /*4770*/  WARPSYNC.COLLECTIVE R15, `(.L_x_12723) ;  /* 0x000000000f087348 */ /* 0x000fea0003c00000 */
[----:B------:R0:W1:Y:S02]  /*4780*/  SHFL.BFLY P6, R14, R13, R12, R11 ;  /* 0x0c00000c0d0e7389 */ /* 0x00006400000c000b */
[----:B01----:R-:W-:Y:S01]  /*4790*/  ENDCOLLECTIVE ;  /* 0x000000000000791b */ /* 0x003fe20003800000 */
.L_x_12723:
        /* <DEDUP_REMOVED lines=8> */
.L_x_12724:
[----:B------:R-:W-:Y:S01]  /*4820*/  HFMA2.MMA R12, -RZ, RZ, 0, 1.1920928955078125e-07 ;  /* 0x00000002ff0c7435 */ /* 0x000fe200000001ff */
[----:B------:R-:W-:Y:S01]  /*4830*/  IMAD.MOV.U32 R13, RZ, RZ, RZ ;  /* 0x000000ffff0d7224 */ /* 0x000fe200078e00ff */
[----:B------:R-:W-:-:S09]  /*4840*/  MOV R4, R14 ;  /* 0x0000000e00047202 */ /* 0x000fd20000000f00 */
[----:B------:R-:W-:Y:S05]  /*4850*/  WARPSYNC.COLLECTIVE R15, `(.L_x_12725) ;  /* 0x000000000f087348 */ /* 0x000fea0003c00000 */
[----:B------:R0:W1:Y:S02]  /*4860*/  SHFL.BFLY P6, R14, R13, R12, R11 ;  /* 0x0c00000c0d0e7389 */ /* 0x00006400000c000b */
[----:B01----:R-:W-:Y:S01]  /*4870*/  ENDCOLLECTIVE ;  /* 0x000000000000791b */ /* 0x003fe20003800000 */
.L_x_12725:
        /* <DEDUP_REMOVED lines=8> */
.L_x_12726:
[----:B------:R-:W-:Y:S01]  /*4900*/  HFMA2.MMA R12, -RZ, RZ, 0, 1.1920928955078125e-07 ;  /* 0x00000002ff0c7435 */ /* 0x000fe200000001ff */
[----:B------:R-:W-:Y:S01]  /*4910*/  IMAD.MOV.U32 R13, RZ, RZ, RZ ;  /* 0x000000ffff0d7224 */ /* 0x000fe200078e00ff */
[----:B------:R-:W-:-:S09]  /*4920*/  MOV R2, R14 ;  /* 0x0000000e00027202 */ /* 0x000fd20000000f00 */
[----:B------:R-:W-:Y:S05]  /*4930*/  WARPSYNC.COLLECTIVE R15, `(.L_x_12727) ;  /* 0x000000000f087348 */ /* 0x000fea0003c00000 */
[----:B------:R0:W1:Y:S02]  /*4940*/  SHFL.BFLY P6, R14, R13, R12, R11 ;  /* 0x0c00000c0d0e7389 */ /* 0x00006400000c000b */
[----:B01----:R-:W-:Y:S01]  /*4950*/  ENDCOLLECTIVE ;  /* 0x000000000000791b */ /* 0x003fe20003800000 */
.L_x_12727:
        /* <DEDUP_REMOVED lines=8> */
.L_x_12728:
[----:B------:R-:W-:Y:S01]  /*49e0*/  HFMA2.MMA R12, -RZ, RZ, 0, 1.1920928955078125e-07 ;  /* 0x00000002ff0c7435 */ /* 0x000fe200000001ff */
[----:B------:R-:W-:Y:S01]  /*49f0*/  IMAD.MOV.U32 R13, RZ, RZ, RZ ;  /* 0x000000ffff0d7224 */ /* 0x000fe200078e00ff */
[----:B------:R-:W-:-:S09]  /*4a00*/  MOV R0, R14 ;  /* 0x0000000e00007202 */ /* 0x000fd20000000f00 */
[----:B------:R-:W-:Y:S05]  /*4a10*/  WARPSYNC.COLLECTIVE R15, `(.L_x_12729) ;  /* 0x000000000f087348 */ /* 0x000fea0003c00000 */
[----:B------:R0:W1:Y:S02]  /*4a20*/  SHFL.BFLY P6, R14, R13, R12, R11 ;  /* 0x0c00000c0d0e7389 */ /* 0x00006400000c000b */
[----:B01----:R-:W-:Y:S01]  /*4a30*/  ENDCOLLECTIVE ;  /* 0x000000000000791b */ /* 0x003fe20003800000 */
.L_x_12729:
[----:B------:R-:W-:Y:S01]  /*4a40*/  FADD.FTZ R0, R3, R0 ;  /* 0x0000000003007221 */ /* 0x000fe20000010000 */
[----:B------:R-:W-:Y:S02]  /*4a50*/  IMAD.MOV.U32 R12, RZ, RZ, 0x1 ;  /* 0x00000001ff0c7424 */ /* 0x000fe400078e00ff */
[----:B------:R-:W-:-:S07]  /*4a60*/  FADD.FTZ R13, RZ, R14 ;  /* 0x0000000eff0d7221 */ /* 0x000fce0000010000 */
[----:B------:R-:W-:Y:S05]  /*4a70*/  WARPSYNC.COLLECTIVE R15, `(.L_x_12730) ;  /* 0x000000000f087348 */ /* 0x000fea0003c00000 */
[----:B------:R0:W1:Y:S02]  /*4a80*/  SHFL.BFLY P6, R14, R13, R12, R11 ;  /* 0x0c00000c0d0e7389 */ /* 0x00006400000c000b */
[----:B01----:R-:W-:Y:S01]  /*4a90*/  ENDCOLLECTIVE ;  /* 0x000000000000791b */ /* 0x003fe20003800000 */
.L_x_12730:
[----:B------:R-:W-:Y:S02]  /*4aa0*/  IMAD.MOV.U32 R12, RZ, RZ, 0x2 ;  /* 0x00000002ff0c7424 */ /* 0x000fe400078e00ff */
[----:B------:R-:W-:Y:S01]  /*4ab0*/  FADD.FTZ R3, R13, R14 ;  /* 0x0000000e0d037221 */ /* 0x000fe20000010000 */
[----:B------:R-:W-:-:S07]  /*4ac0*/  MOV R13, RZ ;  /* 0x000000ff000d7202 */ /* 0x000fce0000000f00 */
[----:B------:R-:W-:Y:S05]  /*4ad0*/  WARPSYNC.COLLECTIVE R15, `(.L_x_12731) ;  /* 0x000000000f087348 */ /* 0x000fea0003c00000 */
[----:B------:R0:W1:Y:S02]  /*4ae0*/  SHFL.BFLY P6, R14, R13, R12, R11 ;  /* 0x0c00000c0d0e7389 */ /* 0x00006400000c000b */
[----:B01----:R-:W-:Y:S01]  /*4af0*/  ENDCOLLECTIVE ;  /* 0x000000000000791b */ /* 0x003fe20003800000 */
.L_x_12731:
[----:B------:R-:W-:Y:S01]  /*4b00*/  HFMA2.MMA R12, -RZ, RZ, 0, 5.9604644775390625e-08 ;  /* 0x00000001ff0c7435 */ /* 0x000fe200000001ff */
[----:B------:R-:W-:-:S05]  /*4b10*/  MOV R23, R14 ;  /* 0x0000000e00177202 */ /* 0x000fca0000000f00 */
[----:B------:R-:W-:-:S04]  /*4b20*/  FADD.FTZ R23, RZ, R23 ;  /* 0x00000017ff177221 */ /* 0x000fc80000010000 */
[----:B------:R-:W-:-:S07]  /*4b30*/  IMAD.MOV.U32 R13, RZ, RZ, R23 ;  /* 0x000000ffff0d7224 */ /* 0x000fce00078e0017 */
[----:B------:R-:W-:Y:S05]  /*4b40*/  WARPSYNC.COLLECTIVE R15, `(.L_x_12732) ;  /* 0x000000000f087348 */ /* 0x000fea0003c00000 */
[----:B------:R0:W1:Y:S02]  /*4b50*/  SHFL.BFLY P6, R14, R13, R12, R11 ;  /* 0x0c00000c0d0e7389 */ /* 0x00006400000c000b */
[----:B01----:R-:W-:Y:S01]  /*4b60*/  ENDCOLLECTIVE ;  /* 0x000000000000791b */ /* 0x003fe20003800000 */
.L_x_12732:
[----:B------:R-:W-:Y:S01]  /*4b70*/  IMAD.MOV.U32 R19, RZ, RZ, R14 ;  /* 0x000000ffff137224 */ /* 0x000fe200078e000e */
[----:B------:R-:W-:Y:S06]  /*4b80*/  BRA `(.L_x_12733) ;  /* 0xffffffe4002c7947 */ /* 0x000fec000383ffff */
.L_x_12734:
        /* <DEDUP_REMOVED lines=15> */
.L_x_29799:


//--------------------- .text._ZN4vllm25paged_attention_v2_kernelIthLi80ELi32ELi128ELNS_18Fp8KVCacheDataTypeE1ELb1ELi512EEEvPfS2_PT_PKS3_PKT0_S9_ifPKiSB_iPKfiiiSD_SD_iiiii --------------------------
	.section	.text._ZN4vllm25paged_attention_v2_kernelIthLi80ELi32ELi128ELNS_18Fp8KVCacheDataTypeE1ELb1ELi512EEEvPfS2_PT_PKS3_PKT0_S9_ifPKiSB_iPKfiiiSD_SD_iiiii,"ax",@progbits
	.align	128
        .global         _ZN4vllm25paged_attention_v2_kernelIthLi80ELi32ELi128ELNS_18Fp8KVCacheDataTypeE1ELb1ELi512EEEvPfS2_PT_PKS3_PKT0_S9_ifPKiSB_iPKfiiiSD_SD_iiiii
        .type           _ZN4vllm25paged_attention_v2_kernelIthLi80ELi32ELi128ELNS_18Fp8KVCacheDataTypeE1ELb1ELi512EEEvPfS2_PT_PKS3_PKT0_S9_ifPKiSB_iPKfiiiSD_SD_iiiii,@function
        .size           _ZN4vllm25paged_attention_v2_kernelIthLi80ELi32ELi128ELNS_18Fp8KVCacheDataTypeE1ELb1ELi512EEEvPfS2_PT_PKS3_PKT0_S9_ifPKiSB_iPKfiiiSD_SD_iiiii,(.L_x_29800 - _ZN4vllm25paged_attention_v2_kernelIthLi80ELi32ELi128ELNS_18Fp8KVCacheDataTypeE1ELb1ELi512EEEvPfS2_PT_PKS3_PKT0_S9_ifPKiSB_iPKfiiiSD_SD_iiiii)
        .other          _ZN4vllm25paged_attention_v2_kernelIthLi80ELi32ELi128ELNS_18Fp8KVCacheDataTypeE1ELb1ELi512EEEvPfS2_PT_PKS3_PKT0_S9_ifPKiSB_iPKfiiiSD_SD_iiiii,@"STO_CUDA_ENTRY STV_DEFAULT"
_ZN4vllm25paged_attention_v2_kernelIthLi80ELi32ELi128ELNS_18Fp8KVCacheDataTypeE1ELb1ELi512EEEvPfS2_PT_PKS3_PKT0_S9_ifPKiSB_iPKfiiiSD_SD_iiiii:
.text._ZN4vllm25paged_attention_v2_kernelIthLi80ELi32ELi128ELNS_18Fp8KVCacheDataTypeE1ELb1ELi512EEEvPfS2_PT_PKS3_PKT0_S9_ifPKiSB_iPKfiiiSD_SD_iiiii:
        /* <DEDUP_REMOVED lines=111> */
.L_x_12735:
[----:B------:R-:W-:Y:S02]  /*06f0*/  ULDC UR4, c[0x0][0x288] ;  /* 0x0000a20000047ab9 */ /* 0x000fe40000000800 */
[----:B------:R-:W-:-:S04]  /*0700*/  IMAD R2, R26, UR4, R27 ;  /* 0x000000041a027c24 */ /* 0x000fc8000f8e021b */
[----:B------:R-:W-:-:S07]  /*0710*/  IMAD R8, R2, R7, RZ ;  /* 0x0000000702087224 */ /* 0x000fce00078e02ff */
.L_x_12736:
        /* <DEDUP_REMOVED lines=27> */
.L_x_12740:
        /* <DEDUP_REMOVED lines=36> */
.L_x_12738:
[----:B------:R-:W-:Y:S05]  /*0b10*/  BSYNC B7 ;  /* 0x0000000000077941 */ /* 0x000fea0003800000 */
.L_x_12737:
        /* <DEDUP_REMOVED lines=28> */
.L_x_12783:
        /* <DEDUP_REMOVED lines=47> */
.L_x_12746:
        /* <DEDUP_REMOVED lines=11> */
.L_x_12745:
[----:B------:R-:W-:Y:S05]  /*1080*/  BSYNC B1 ;  /* 0x0000000000017941 */ /* 0x000fea0003800000 */
.L_x_12744:
        /* <DEDUP_REMOVED lines=14> */
.L_x_12749:
        /* <DEDUP_REMOVED lines=100> */
.L_x_12748:
[----:B------:R-:W-:Y:S05]  /*17b0*/  BSYNC B1 ;  /* 0x0000000000017941 */ /* 0x000fea0003800000 */
.L_x_12747:
        /* <DEDUP_REMOVED lines=55> */
.L_x_12751:
[----:B------:R-:W-:Y:S05]  /*1b30*/  BSYNC B1 ;  /* 0x0000000000017941 */ /* 0x000fea0003800000 */
.L_x_12750:
        /* <DEDUP_REMOVED lines=26> */
.L_x_12743:
[----:B------:R-:W-:Y:S05]  /*1ce0*/  BSYNC B0 ;  /* 0x0000000000007941 */ /* 0x000fea0003800000 */
.L_x_12742:
        /* <DEDUP_REMOVED lines=55> */
.L_x_12756:
        /* <DEDUP_REMOVED lines=8> */
.L_x_12755:
[----:B------:R-:W-:Y:S05]  /*20e0*/  BSYNC B1 ;  /* 0x0000000000017941 */ /* 0x000fea0003800000 */
.L_x_12754:
        /* <DEDUP_REMOVED lines=14> */
.L_x_12759:
        /* <DEDUP_REMOVED lines=52> */
.L_x_12758:
[----:B------:R-:W-:Y:S05]  /*2510*/  BSYNC B1 ;  /* 0x0000000000017941 */ /* 0x000fea0003800000 */
.L_x_12757:
        /* <DEDUP_REMOVED lines=31> */
.L_x_12761:
[----:B------:R-:W-:Y:S05]  /*2710*/  BSYNC B1 ;  /* 0x0000000000017941 */ /* 0x000fea0003800000 */
.L_x_12760:
        /* <DEDUP_REMOVED lines=14> */
.L_x_12753:
[----:B------:R-:W-:Y:S05]  /*2800*/  BSYNC B0 ;  /* 0x0000000000007941 */ /* 0x000fea0003800000 */
.L_x_12752:
        /* <DEDUP_REMOVED lines=22> */
.L_x_12763:
[----:B------:R-:W-:Y:S05]  /*2970*/  BSYNC B0 ;  /* 0x0000000000007941 */ /* 0x000fea0003800000 */
.L_x_12762:
        /* <DEDUP_REMOVED lines=27> */
.L_x_12767:
        /* <DEDUP_REMOVED lines=33> */
.L_x_12765:
[----:B------:R-:W-:Y:S05]  /*2d40*/  BSYNC B6 ;  /* 0x0000000000067941 */ /* 0x000fea0003800000 */
.L_x_12764:
        /* <DEDUP_REMOVED lines=40> */
.L_x_12804:
        /* <DEDUP_REMOVED lines=34> */
.L_x_12770:
[----:B------:R-:W-:Y:S05]  /*31f0*/  BSYNC B0 ;  /* 0x0000000000007941 */ /* 0x000fea0003800000 */
.L_x_12769:
        /* <DEDUP_REMOVED lines=23> */
.L_x_12772:
[----:B------:R-:W-:Y:S05]  /*3370*/  BSYNC B0 ;  /* 0x0000000000007941 */ /* 0x000fea0003800000 */
.L_x_12771:
        /* <DEDUP_REMOVED lines=13> */
.L_x_12774:
[----:B------:R-:W-:Y:S05]  /*3450*/  BSYNC B0 ;  /* 0x0000000000007941 */ /* 0x000fea0003800000 */
.L_x_12773:
        /* <DEDUP_REMOVED lines=23> */
.L_x_12776:
[----:B------:R-:W-:Y:S05]  /*35d0*/  BSYNC B0 ;  /* 0x0000000000007941 */ /* 0x000fea0003800000 */
.L_x_12775:
        /* <DEDUP_REMOVED lines=84> */
.L_x_12739:
        /* <DEDUP_REMOVED lines=16> */
.L_x_12766:
        /* <DEDUP_REMOVED lines=16> */
.L_x_12777:
[----:B------:R-:W-:Y:S05]  /*3d20*/  EXIT ;  /* 0x000000000000794d */ /* 0x000fea0003800000 */
.L_x_12741:
[----:B------:R-:W-:Y:S01]  /*3d30*/  MOV R12, 0x10 ;  /* 0x00000010000c7802 */ /* 0x000fe20000000f00 */
[----:B------:R-:W-:Y:S01]  /*3d40*/  IMAD.MOV.U32 R11, RZ, RZ, 0x1f ;  /* 0x0000001fff0b7424 */ /* 0x000fe200078e00ff */
[----:B------:R-:W-:Y:S01]  /*3d50*/  MOV R15, 0xffffffff ;  /* 0xffffffff000f7802 */ /* 0x000fe20000000f00 */
[----:B------:R-:W-:-:S07]  /*3d60*/  IMAD.MOV.U32 R2, RZ, RZ, -0x800001 ;  /* 0xff7fffffff027424 */ /* 0x000fce00078e00ff */
[----:B------:R-:W-:Y:S05]  /*3d70*/  WARPSYNC.COLLECTIVE R15, `(.L_x_12778) ;  /* 0x000000000f087348 */ /* 0x000fea0003c00000 */
[----:B------:R0:W1:Y:S02]  /*3d80*/  SHFL.BFLY P6, R14, R13, R12, R11 ;  /* 0x0c00000c0d0e7389 */ /* 0x00006400000c000b */
[----:B01----:R-:W-:Y:S01]  /*3d90*/  ENDCOLLECTIVE ;  /* 0x000000000000791b */ /* 0x003fe20003800000 */
.L_x_12778:
[----:B------:R-:W-:Y:S01]  /*3da0*/  HFMA2.MMA R12, -RZ, RZ, 0, 4.76837158203125e-07 ;  /* 0x00000008ff0c7435 */ /* 0x000fe200000001ff */
[----:B------:R-:W-:-:S05]  /*3db0*/  FMNMX.FTZ R0, R14, -3.40282346638528859812e+38, !PT ;  /* 0xff7fffff0e007809 */ /* 0x000fca0007810000 */
[----:B------:R-:W-:-:S07]  /*3dc0*/  IMAD.MOV.U32 R13, RZ, RZ, R0 ;  /* 0x000000ffff0d7224 */ /* 0x000fce00078e0000 */
[----:B------:R-:W-:Y:S05]  /*3dd0*/  WARPSYNC.COLLECTIVE R15, `(.L_x_12779) ;  /* 0x000000000f087348 */ /* 0x000fea0003c00000 */
[----:B------:R0:W1:Y:S02]  /*3de0*/  SHFL.BFLY P6, R14, R13, R12, R11 ;  /* 0x0c00000c0d0e7389 */ /* 0x00006400000c000b */
[----:B01----:R-:W-:Y:S01]  /*3df0*/  ENDCOLLECTIVE ;  /* 0x000000000000791b */ /* 0x003fe20003800000 */
.L_x_12779:
[----:B------:R-:W-:Y:S02]  /*3e00*/  MOV R12, 0x4 ;  /* 0x00000004000c7802 */ /* 0x000fe40000000f00 */
[----:B------:R-:W-:-:S05]  /*3e10*/  FMNMX.FTZ R3, R0, R14, !PT ;  /* 0x0000000e00037209 */ /* 0x000fca0007810000 */
[----:B------:R-:W-:-:S07]  /*3e20*/  IMAD.MOV.U32 R13, RZ, RZ, R3 ;  /* 0x000000ffff0d7224 */ /* 0x000fce00078e0003 */
[----:B------:R-:W-:Y:S05]  /*3e30*/  WARPSYNC.COLLECTIVE R15, `(.L_x_12780) ;  /* 0x000000000f087348 */ /* 0x000fea0003c00000 */
[----:B------:R0:W1:Y:S02]  /*3e40*/  SHFL.BFLY P6, R14, R13, R12, R11 ;  /* 0x0c00000c0d0e7389 */ /* 0x00006400000c000b */
[----:B01----:R-:W-:Y:S01]  /*3e50*/  ENDCOLLECTIVE ;  /* 0x000000000000791b */ /* 0x003fe20003800000 */
.L_x_12780:
[----:B------:R-:W-:Y:S01]  /*3e60*/  HFMA2.MMA R12, -RZ, RZ, 0, 1.1920928955078125e-07 ;  /* 0x00000002ff0c7435 */ /* 0x000fe200000001ff */
[----:B------:R-:W-:-:S05]  /*3e70*/  FMNMX.FTZ R4, R3, R14, !PT ;  /* 0x0000000e03047209 */ /* 0x000fca0007810000 */
[----:B------:R-:W-:-:S07]  /*3e80*/  IMAD.MOV.U32 R13, RZ, RZ, R4 ;  /* 0x000000ffff0d7224 */ /* 0x000fce00078e0004 */
[----:B------:R-:W-:Y:S05]  /*3e90*/  WARPSYNC.COLLECTIVE R15, `(.L_x_12781) ;  /* 0x000000000f087348 */ /* 0x000fea0003c00000 */
[----:B------:R0:W1:Y:S02]  /*3ea0*/  SHFL.BFLY P6, R14, R13, R12, R11 ;  /* 0x0c00000c0d0e7389 */ /* 0x00006400000c000b */
[----:B01----:R-:W-:Y:S01]  /*3eb0*/  ENDCOLLECTIVE ;  /* 0x000000000000791b */ /* 0x003fe20003800000 */
.L_x_12781:
[----:B------:R-:W-:Y:S02]  /*3ec0*/  MOV R12, 0x1 ;  /* 0x00000001000c7802 */ /* 0x000fe40000000f00 */
[----:B------:R-:W-:-:S05]  /*3ed0*/  FMNMX.FTZ R19, R4, R14, !PT ;  /* 0x0000000e04137209 */ /* 0x000fca0007810000 */
[----:B------:R-:W-:-:S07]  /*3ee0*/  IMAD.MOV.U32 R13, RZ, RZ, R19 ;  /* 0x000000ffff0d7224 */ /* 0x000fce00078e0013 */
[----:B------:R-:W-:Y:S05]  /*3ef0*/  WARPSYNC.COLLECTIVE R15, `(.L_x_12782) ;  /* 0x000000000f087348 */ /* 0x000fea0003c00000 */
[----:B------:R0:W1:Y:S02]  /*3f00*/  SHFL.BFLY P6, R14, R13, R12, R11 ;  /* 0x0c00000c0d0e7389 */ /* 0x00006400000c000b */
[----:B01----:R-:W-:Y:S01]  /*3f10*/  ENDCOLLECTIVE ;  /* 0x000000000000791b */ /* 0x003fe20003800000 */
.L_x_12782:
[----:B------:R-:W-:Y:S05]  /*3f20*/  BRA `(.L_x_12783) ;  /* 0xffffffcc006c7947 */ /* 0x000fea000383ffff */
.L_x_12768:
[----:B--23--:R-:W-:Y:S01]  /*3f30*/  HFMA2.MMA R13, -RZ, RZ, 0, 0 ;  /* 0x00000000ff0d7435 */ /* 0x00cfe200000001ff */
[----:B------:R-:W-:Y:S01]  /*3f40*/  IMAD.MOV.U32 R12, RZ, RZ, 0x2 ;  /* 0x00000002ff0c7424 */ /* 0x000fe200078e00ff */
[----:B-1----:R-:W-:Y:S01]  /*3f50*/  MOV R11, 0x1f ;  /* 0x0000001f000b7802 */ /* 0x002fe20000000f00 */
[----:B0-----:R-:W-:-:S08]  /*3f60*/  IMAD.MOV.U32 R15, RZ, RZ, -0x1 ;  /* 0xffffffffff0f7424 */ /* 0x001fd000078e00ff */
[----:B------:R-:W-:Y:S05]  /*3f70*/  WARPSYNC.COLLECTIVE R15, `(.L_x_12784) ;  /* 0x000000000f087348 */ /* 0x000fea0003c00000 */
[----:B------:R0:W1:Y:S02]  /*3f80*/  SHFL.BFLY P6, R14, R13, R12, R11 ;  /* 0x0c00000c0d0e7389 */ /* 0x00006400000c000b */
[----:B01----:R-:W-:Y:S01]  /*3f90*/  ENDCOLLECTIVE ;  /* 0x000000000000791b */ /* 0x003fe20003800000 */
.L_x_12784:
[----:B------:R-:W-:Y:S01]  /*3fa0*/  HFMA2.MMA R12, -RZ, RZ, 0, 5.9604644775390625e-08 ;  /* 0x00000001ff0c7435 */ /* 0x000fe200000001ff */
[----:B------:R-:W-:-:S05]  /*3fb0*/  MOV R30, R14 ;  /* 0x0000000e001e7202 */ /* 0x000fca0000000f00 */
[----:B------:R-:W-:-:S04]  /*3fc0*/  FADD.FTZ R30, RZ, R30 ;  /* 0x0000001eff1e7221 */ /* 0x000fc80000010000 */
[----:B------:R-:W-:-:S07]  /*3fd0*/  IMAD.MOV.U32 R13, RZ, RZ, R30 ;  /* 0x000000ffff0d7224 */ /* 0x000fce00078e001e */
[----:B------:R-:W-:Y:S05]  /*3fe0*/  WARPSYNC.COLLECTIVE R15, `(.L_x_12785) ;  /* 0x000000000f087348 */ /* 0x000fea0003c00000 */
[----:B------:R0:W1:Y:S02]  /*3ff0*/  SHFL.BFLY P6, R14, R13, R12, R11 ;  /* 0x0c00000c0d0e7389 */ /* 0x00006400000c000b */
[----:B01----:R-:W-:Y:S01]  /*4000*/  ENDCOLLECTIVE ;  /* 0x000000000000791b */ /* 0x003fe20003800000 */
.L_x_12785:
[----:B------:R-:W-:Y:S01]  /*4010*/  MOV R13, RZ ;  /* 0x000000ff000d7202 */ /* 0x000fe20000000f00 */
[----:B------:R-:W-:Y:S02]  /*4020*/  IMAD.MOV.U32 R12, RZ, RZ, 0x2 ;  /* 0x00000002ff0c7424 */ /* 0x000fe400078e00ff */
[----:B------:R-:W-:-:S07]  /*4030*/  IMAD.MOV.U32 R0, RZ, RZ, R14 ;  /* 0x000000ffff007224 */ /* 0x000fce00078e000e */
[----:B------:R-:W-:Y:S05]  /*4040*/  WARPSYNC.COLLECTIVE R15, `(.L_x_12786) ;  /* 0x000000000f087348 */ /* 0x000fea0003c00000 */
[----:B------:R0:W1:Y:S02]  /*4050*/  SHFL.BFLY P6, R14, R13, R12, R11 ;  /* 0x0c00000c0d0e7389 */ /* 0x00006400000c000b */
[----:B01----:R-:W-:Y:S01]  /*4060*/  ENDCOLLECTIVE ;  /* 0x000000000000791b */ /* 0x003fe20003800000 */
.L_x_12786:
        /* <DEDUP_REMOVED lines=8> */
.L_x_12787:
[----:B------:R-:W-:Y:S01]  /*40f0*/  MOV R13, RZ ;  /* 0x000000ff000d7202 */ /* 0x000fe20000000f00 */
[----:B------:R-:W-:Y:S02]  /*4100*/  IMAD.MOV.U32 R12, RZ, RZ, 0x2 ;  /* 0x00000002ff0c7424 */ /* 0x000fe400078e00ff */
[----:B------:R-:W-:-:S07]  /*4110*/  IMAD.MOV.U32 R3, RZ, RZ, R14 ;  /* 0x000000ffff037224 */ /* 0x000fce00078e000e */
[----:B------:R-:W-:Y:S05]  /*4120*/  WARPSYNC.COLLECTIVE R15, `(.L_x_12788) ;  /* 0x000000000f087348 */ /* 0x000fea0003c00000 */
[----:B------:R0:W1:Y:S02]  /*4130*/  SHFL.BFLY P6, R14, R13, R12, R11 ;  /* 0x0c00000c0d0e7389 */ /* 0x00006400000c000b */
[----:B01----:R-:W-:Y:S01]  /*4140*/  ENDCOLLECTIVE ;  /* 0x000000000000791b */ /* 0x003fe20003800000 */
.L_x_12788:
        /* <DEDUP_REMOVED lines=8> */
.L_x_12789:
[----:B------:R-:W-:Y:S01]  /*41d0*/  MOV R13, RZ ;  /* 0x000000ff000d7202 */ /* 0x000fe20000000f00 */
[----:B------:R-:W-:Y:S02]  /*41e0*/  IMAD.MOV.U32 R12, RZ, RZ, 0x2 ;  /* 0x00000002ff0c7424 */ /* 0x000fe400078e00ff */
[----:B------:R-:W-:-:S07]  /*41f0*/  IMAD.MOV.U32 R5, RZ, RZ, R14 ;  /* 0x000000ffff057224 */ /* 0x000fce00078e000e */
[----:B------:R-:W-:Y:S05]  /*4200*/  WARPSYNC.COLLECTIVE R15, `(.L_x_12790) ;  /* 0x000000000f087348 */ /* 0x000fea0003c00000 */
[----:B------:R0:W1:Y:S02]  /*4210*/  SHFL.BFLY P6, R14, R13, R12, R11 ;  /* 0x0c00000c0d0e7389 */ /* 0x00006400000c000b */
[----:B01----:R-:W-:Y:S01]  /*4220*/  ENDCOLLECTIVE ;  /* 0x000000000000791b */ /* 0x003fe20003800000 */
.L_x_12790:
        /* <DEDUP_REMOVED lines=8> */
.L_x_12791:
[----:B------:R-:W-:Y:S01]  /*42b0*/  MOV R13, RZ ;  /* 0x000000ff000d7202 */ /* 0x000fe20000000f00 */
[----:B------:R-:W-:Y:S02]  /*42c0*/  IMAD.MOV.U32 R12, RZ, RZ, 0x2 ;  /* 0x00000002ff0c7424 */ /* 0x000fe400078e00ff */
[----:B------:R-:W-:-:S07]  /*42d0*/  IMAD.MOV.U32 R7, RZ, RZ, R14 ;  /* 0x000000ffff077224 */ /* 0x000fce00078e000e */
[----:B------:R-:W-:Y:S05]  /*42e0*/  WARPSYNC.COLLECTIVE R15, `(.L_x_12792) ;  /* 0x000000000f087348 */ /* 0x000fea0003c00000 */
[----:B------:R0:W1:Y:S02]  /*42f0*/  SHFL.BFLY P6, R14, R13, R12, R11 ;  /* 0x0c00000c0d0e7389 */ /* 0x00006400000c000b */
[----:B01----:R-:W-:Y:S01]  /*4300*/  ENDCOLLECTIVE ;  /* 0x000000000000791b */ /* 0x003fe20003800000 */
.L_x_12792:
        /* <DEDUP_REMOVED lines=8> */
.L_x_12793:
[----:B------:R-:W-:Y:S01]  /*4390*/  MOV R13, RZ ;  /* 0x000000ff000d7202 */ /* 0x000fe20000000f00 */
[----:B------:R-:W-:Y:S02]  /*43a0*/  IMAD.MOV.U32 R12, RZ, RZ, 0x2 ;  /* 0x00000002ff0c7424 */ /* 0x000fe400078e00ff */
[----:B------:R-:W-:-:S07]  /*43b0*/  IMAD.MOV.U32 R9, RZ, RZ, R14 ;  /* 0x000000ffff097224 */ /* 0x000fce00078e000e */
[----:B------:R-:W-:Y:S05]  /*43c0*/  WARPSYNC.COLLECTIVE R15, `(.L_x_12794) ;  /* 0x000000000f087348 */ /* 0x000fea0003c00000 */
[----:B------:R0:W1:Y:S02]  /*43d0*/  SHFL.BFLY P6, R14, R13, R12, R11 ;  /* 0x0c00000c0d0e7389 */ /* 0x00006400000c000b */
[----:B01----:R-:W-:Y:S01]  /*43e0*/  ENDCOLLECTIVE ;  /* 0x000000000000791b */ /* 0x003fe20003800000 */
.L_x_12794:
        /* <DEDUP_REMOVED lines=8> */
.L_x_12795:
[----:B------:R-:W-:Y:S01]  /*4470*/  MOV R13, RZ ;  /* 0x000000ff000d7202 */ /* 0x000fe20000000f00 */
[----:B------:R-:W-:Y:S02]  /*4480*/  IMAD.MOV.U32 R12, RZ, RZ, 0x2 ;  /* 0x00000002ff0c7424 */ /* 0x000fe400078e00ff */
[----:B------:R-:W-:-:S07]  /*4490*/  IMAD.MOV.U32 R17, RZ, RZ, R14 ;  /* 0x000000ffff117224 */ /* 0x000fce00078e000e */
[----:B------:R-:W-:Y:S05]  /*44a0*/  WARPSYNC.COLLECTIVE R15, `(.L_x_12796) ;  /* 0x000000000f087348 */ /* 0x000fea0003c00000 */
[----:B------:R0:W1:Y:S02]  /*44b0*/  SHFL.BFLY P6, R14, R13, R12, R11 ;  /* 0x0c00000c0d0e7389 */ /* 0x00006400000c000b */
[----:B01----:R-:W-:Y:S01]  /*44c0*/  ENDCOLLECTIVE ;  /* 0x000000000000791b */ /* 0x003fe20003800000 */
.L_x_12796:
        /* <DEDUP_REMOVED lines=8> */
.L_x_12797:
[----:B------:R-:W-:Y:S01]  /*4550*/  MOV R13, RZ ;  /* 0x000000ff000d7202 */ /* 0x000fe20000000f00 */
[----:B------:R-:W-:Y:S02]  /*4560*/  IMAD.MOV.U32 R12, RZ, RZ, 0x2 ;  /* 0x00000002ff0c7424 */ /* 0x000fe400078e00ff */
[----:B------:R-:W-:-:S07]  /*4570*/  IMAD.MOV.U32 R19, RZ, RZ, R14 ;  /* 0x000000ffff137224 */ /* 0x000fce00078e000e */
[----:B------:R-:W-:Y:S05]  /*4580*/  WARPSYNC.COLLECTIVE R15, `(.L_x_12798) ;  /* 0x000000000f087348 */ /* 0x000fea0003c00000 */
[----:B------:R0:W1:Y:S02]  /*4590*/  SHFL.BFLY P6, R14, R13, R12, R11 ;  /* 0x0c00000c0d0e7389 */ /* 0x00006400000c000b */
[----:B01----:R-:W-:Y:S01]  /*45a0*/  ENDCOLLECTIVE ;  /* 0x000000000000791b */ /* 0x003fe20003800000 */
.L_x_12798:
        /* <DEDUP_REMOVED lines=8> */
.L_x_12799:
[----:B------:R-:W-:Y:S01]  /*4630*/  MOV R13, RZ ;  /* 0x000000ff000d7202 */ /* 0x000fe20000000f00 */
[----:B------:R-:W-:Y:S02]  /*4640*/  IMAD.MOV.U32 R12, RZ, RZ, 0x2 ;  /* 0x00000002ff0c7424 */ /* 0x000fe400078e00ff */
[----:B------:R-:W-:-:S07]  /*4650*/  IMAD.MOV.U32 R21, RZ, RZ, R14 ;  /* 0x000000ffff157224 */ /* 0x000fce00078e000e */
[----:B------:R-:W-:Y:S05]  /*4660*/  WARPSYNC.COLLECTIVE R15, `(.L_x_12800) ;  /* 0x000000000f087348 */ /* 0x000fea0003c00000 */
[----:B------:R0:W1:Y:S02]  /*4670*/  SHFL.BFLY P6, R14, R13, R12, R11 ;  /* 0x0c00000c0d0e7389 */ /* 0x00006400000c000b */
[----:B01----:R-:W-:Y:S01]  /*4680*/  ENDCOLLECTIVE ;  /* 0x000000000000791b */ /* 0x003fe20003800000 */
.L_x_12800:
[----:B------:R-:W-:Y:S01]  /*4690*/  FADD.FTZ R18, R18, R21 ;  /* 0x0000001512127221 */ /* 0x000fe20000010000 */
[----:B------:R-:W-:Y:S02]  /*46a0*/  IMAD.MOV.U32 R12, RZ, RZ, 0x1 ;  /* 0x00000001ff0c7424 */ /* 0x000fe400078e00ff */
[----:B------:R-:W-:-:S05]  /*46b0*/  FADD.FTZ R20, RZ, R14 ;  /* 0x0000000eff147221 */ /* 0x000fca0000010000 */
[----:B------:R-:W-:-:S07]  /*46c0*/  MOV R13, R20 ;  /* 0x00000014000d7202 */ /* 0x000fce0000000f00 */
[----:B------:R-:W-:Y:S05]  /*46d0*/  WARPSYNC.COLLECTIVE R15, `(.L_x_12801) ;  /* 0x000000000f087348 */ /* 0x000fea0003c00000 */
[----:B------:R0:W1:Y:S02]  /*46e0*/  SHFL.BFLY P6, R14, R13, R12, R11 ;  /* 0x0c00000c0d0e7389 */ /* 0x00006400000c000b */
[----:B01----:R-:W-:Y:S01]  /*46f0*/  ENDCOLLECTIVE ;  /* 0x000000000000791b */ /* 0x003fe20003800000 */
.L_x_12801:
[----:B------:R-:W-:Y:S01]  /*4700*/  HFMA2.MMA R12, -RZ, RZ, 0, 1.1920928955078125e-07 ;  /* 0x00000002ff0c7435 */ /* 0x000fe200000001ff */
[----:B------:R-:W-:Y:S01]  /*4710*/  IMAD.MOV.U32 R13, RZ, RZ, RZ ;  /* 0x000000ffff0d7224 */ /* 0x000fe200078e00ff */
[----:B------:R-:W-:-:S09]  /*4720*/  MOV R23, R14 ;  /* 0x0000000e00177202 */ /* 0x000fd20000000f00 */
[----:B------:R-:W-:Y:S05]  /*4730*/  WARPSYNC.COLLECTIVE R15, `(.L_x_12802) ;  /* 0x000000000f087348 */ /* 0x000fea0003c00000 */
[----:B------:R0:W1:Y:S02]  /*4740*/  SHFL.BFLY P6, R14, R13, R12, R11 ;  /* 0x0c00000c0d0e7389 */ /* 0x00006400000c000b */
[----:B01----:R-:W-:Y:S01]  /*4750*/  ENDCOLLECTIVE ;  /* 0x000000000000791b */ /* 0x003fe20003800000 */
.L_x_12802:
[----:B------:R-:W-:Y:S01]  /*4760*/  FADD.FTZ R20, R20, R23 ;  /* 0x0000001714147221 */ /* 0x000fe20000010000 */
[----:B------:R-:W-:Y:S01]  /*4770*/  MOV R12, 0x1 ;  /* 0x00000001000c7802 */ /* 0x000fe20000000f00 */
[----:B------:R-:W-:-:S04]  /*4780*/  FADD.FTZ R31, RZ, R14 ;  /* 0x0000000eff1f7221 */ /* 0x000fc80000010000 */
[----:B------:R-:W-:-:S07]  /*4790*/  IMAD.MOV.U32 R13, RZ, RZ, R31 ;  /* 0x000000ffff0d7224 */ /* 0x000fce00078e001f */
[----:B------:R-:W-:Y:S05]  /*47a0*/  WARPSYNC.COLLECTIVE R15, `(.L_x_12803) ;  /* 0x000000000f087348 */ /* 0x000fea0003c00000 */
[----:B------:R0:W1:Y:S02]  /*47b0*/  SHFL.BFLY P6, R14, R13, R12, R11 ;  /* 0x0c00000c0d0e7389 */ /* 0x00006400000c000b */
[----:B01----:R-:W-:Y:S01]  /*47c0*/  ENDCOLLECTIVE ;  /* 0x000000000000791b */ /* 0x003fe20003800000 */
.L_x_12803:
[----:B------:R-:W-:Y:S05]  /*47d0*/  BRA `(.L_x_12804) ;  /* 0xffffffe400fc7947 */ /* 0x000fea000383ffff */
.L_x_12805:
        /* <DEDUP_REMOVED lines=10> */
.L_x_29800:


//--------------------- .text._ZN4vllm25paged_attention_v2_kernelIthLi64ELi32ELi128ELNS_18Fp8KVCacheDataTypeE1ELb1ELi512EEEvPfS2_PT_PKS3_PKT0_S9_ifPKiSB_iPKfiiiSD_SD_iiiii --------------------------
	.section	.text._ZN4vllm25paged_attention_v2_kernelIthLi64ELi32ELi128ELNS_18Fp8KVCacheDataTypeE1ELb1ELi512EEEvPfS2_PT_PKS3_PKT0_S9_ifPKiSB_iPKfiiiSD_SD_iiiii,"ax",@progbits
	.align	128
        .global         _ZN4vllm25paged_attention_v2_kernelIthLi64ELi32ELi128ELNS_18Fp8KVCacheDataTypeE1ELb1ELi512EEEvPfS2_PT_PKS3_PKT0_S9_ifPKiSB_iPKfiiiSD_SD_iiiii
        .type           _ZN4vllm25paged_attention_v2_kernelIthLi64ELi32ELi128ELNS_18Fp8KVCacheDataTypeE1ELb1ELi512EEEvPfS2_PT_PKS3_PKT0_S9_ifPKiSB_iPKfiiiSD_SD_iiiii,@function
        .size           _ZN4vllm25paged_attention_v2_kernelIthLi64ELi32ELi128ELNS_18Fp8KVCacheDataTypeE1ELb1ELi512EEEvPfS2_PT_PKS3_PKT0_S9_ifPKiSB_iPKfiiiSD_SD_iiiii,(.L_x_29801 - _ZN4vllm25paged_attention_v2_kernelIthLi64ELi32ELi128ELNS_18Fp8KVCacheDataTypeE1ELb1ELi512EEEvPfS2_PT_PKS3_PKT0_S9_ifPKiSB_iPKfiiiSD_SD_iiiii)
        .other          _ZN4vllm25paged_attention_v2_kernelIthLi64ELi32ELi128ELNS_18Fp8KVCacheDataTypeE1ELb1ELi512EEEvPfS2_PT_PKS3_PKT0_S9_ifPKiSB_iPKfiiiSD_SD_iiiii,@"STO_CUDA_ENTRY STV_DEFAULT"
_ZN4vllm25paged_attention_v2_kernelIthLi64ELi32ELi128ELNS_18Fp8KVCacheDataTypeE1ELb1ELi512EEEvPfS2_PT_PKS3_PKT0_S9_ifPKiSB_iPKfiiiSD_SD_iiiii:
.text._ZN4vllm25paged_attention_v2_kernelIthLi64ELi32ELi128ELNS_18Fp8KVCacheDataTypeE1ELb1ELi512EEEvPfS2_PT_PKS3_PKT0_S9_ifPKiSB_iPKfiiiSD_SD_iiiii:
        /* <DEDUP_REMOVED lines=111> */
.L_x_12806:
[----:B------:R-:W-:Y:S02]  /*06f0*/  ULDC UR4, c[0x0][0x288] ;  /* 0x0000a20000047ab9 */ /* 0x000fe40000000800 */
[----:B------:R-:W-:-:S04]  /*0700*/  IMAD R2, R24, UR4, R25 ;  /* 0x0000000418027c24 */ /* 0x000fc8000f8e0219 */
[----:B------:R-:W-:-:S07]  /*0710*/  IMAD R8, R2, R7, RZ ;  /* 0x0000000702087224 */ /* 0x000fce00078e02ff */
.L_x_12807:
        /* <DEDUP_REMOVED lines=27> */
.L_x_12811:
        /* <DEDUP_REMOVED lines=36> */
.L_x_12809:
[----:B------:R-:W-:Y:S05]  /*0b10*/  BSYNC B7 ;  /* 0x0000000000077941 */ /* 0x000fea0003800000 */
.L_x_12808:
        /* <DEDUP_REMOVED lines=28> */
.L_x_12850:
        /* <DEDUP_REMOVED lines=47> */
.L_x_12817:
        /* <DEDUP_REMOVED lines=11> */
.L_x_12816:
[----:B------:R-:W-:Y:S05]  /*1080*/  BSYNC B1 ;  /* 0x0000000000017941 */ /* 0x000fea0003800000 */
.L_x_12815:
        /* <DEDUP_REMOVED lines=14> */
.L_x_12820:
        /* <DEDUP_REMOVED lines=100> */
.L_x_12819:
[----:B------:R-:W-:Y:S05]  /*17b0*/  BSYNC B1 ;  /* 0x0000000000017941 */ /* 0x000fea0003800000 */
.L_x_12818:
        /* <DEDUP_REMOVED lines=55> */
.L_x_12822:
[----:B------:R-:W-:Y:S05]  /*1b30*/  BSYNC B1 ;  /* 0x0000000000017941 */ /* 0x000fea0003800000 */
.L_x_12821:
        /* <DEDUP_REMOVED lines=26> */
.L_x_12814:
[----:B------:R-:W-:Y:S05]  /*1ce0*/  BSYNC B0 ;  /* 0x0000000000007941 */ /* 0x000fea0003800000 */
.L_x_12813:
        /* <DEDUP_REMOVED lines=55> */
.L_x_12827:
        /* <DEDUP_REMOVED lines=8> */
.L_x_12826:
[----:B------:R-:W-:Y:S05]  /*20e0*/  BSYNC B1 ;  /* 0x0000000000017941 */ /* 0x000fea0003800000 */
.L_x_12825:
        /* <DEDUP_REMOVED lines=14> */
.L_x_12830:
        /* <DEDUP_REMOVED lines=52> */
.L_x_12829:
[----:B------:R-:W-:Y:S05]  /*2510*/  BSYNC B1 ;  /* 0x0000000000017941 */ /* 0x000fea0003800000 */
.L_x_12828:
        /* <DEDUP_REMOVED lines=31> */
.L_x_12832:
[----:B------:R-:W-:Y:S05]  /*2710*/  BSYNC B1 ;  /* 0x0000000000017941 */ /* 0x000fea0003800000 */
.L_x_12831:
        /* <DEDUP_REMOVED lines=14> */
.L_x_12824:
[----:B------:R-:W-:Y:S05]  /*2800*/  BSYNC B0 ;  /* 0x0000000000007941 */ /* 0x000fea0003800000 */
.L_x_12823:
        /* <DEDUP_REMOVED lines=22> */
.L_x_12834:
[----:B------:R-:W-:Y:S05]  /*2970*/  BSYNC B0 ;  /* 0x0000000000007941 */ /* 0x000fea0003800000 */
.L_x_12833:
        /* <DEDUP_REMOVED lines=27> */
.L_x_12838:
        /* <DEDUP_REMOVED lines=33> */
.L_x_12836:
[----:B------:R-:W-:Y:S05]  /*2d40*/  BSYNC B6 ;  /* 0x0000000000067941 */ /* 0x000fea0003800000 */
.L_x_12835:
        /* <DEDUP_REMOVED lines=33> */
.L_x_12867:
        /* <DEDUP_REMOVED lines=49> */
.L_x_12841:
[----:B------:R-:W-:Y:S05]  /*3270*/  BSYNC B0 ;  /* 0x0000000000007941 */ /* 0x000fea0003800000 */
.L_x_12840:
        /* <DEDUP_REMOVED lines=28> */
.L_x_12843:
[----:B------:R-:W-:Y:S05]  /*3440*/  BSYNC B0 ;  /* 0x0000000000007941 */ /* 0x000fea0003800000 */
.L_x_12842:
        /* <DEDUP_REMOVED lines=71> */
.L_x_12810:
        /* <DEDUP_REMOVED lines=16> */
.L_x_12837:
        /* <DEDUP_REMOVED lines=16> */
.L_x_12844:
[----:B------:R-:W-:Y:S05]  /*3ac0*/  EXIT ;  /* 0x000000000000794d */ /* 0x000fea0003800000 */
.L_x_12812:
[----:B------:R-:W-:Y:S01]  /*3ad0*/  HFMA2.MMA R11, -RZ, RZ, 0, 1.847743988037109375e-06 ;  /* 0x0000001fff0b7435 */ /* 0x000fe200000001ff */
[----:B------:R-:W-:Y:S01]  /*3ae0*/  IMAD.MOV.U32 R12, RZ, RZ, 0x10 ;  /* 0x00000010ff0c7424 */ /* 0x000fe200078e00ff */
[----:B------:R-:W-:Y:S01]  /*3af0*/  MOV R2, 0xff7fffff ;  /* 0xff7fffff00027802 */ /* 0x000fe20000000f00 */
[----:B------:R-:W-:-:S08]  /*3b00*/  IMAD.MOV.U32 R15, RZ, RZ, -0x1 ;  /* 0xffffffffff0f7424 */ /* 0x000fd000078e00ff */
[----:B------:R-:W-:Y:S05]  /*3b10*/  WARPSYNC.COLLECTIVE R15, `(.L_x_12845) ;  /* 0x000000000f087348 */ /* 0x000fea0003c00000 */
[----:B------:R0:W1:Y:S02]  /*3b20*/  SHFL.BFLY P6, R14, R13, R12, R11 ;  /* 0x0c00000c0d0e7389 */ /* 0x00006400000c000b */
[----:B01----:R-:W-:Y:S01]  /*3b30*/  ENDCOLLECTIVE ;  /* 0x000000000000791b */ /* 0x003fe20003800000 */
.L_x_12845:
[----:B------:R-:W-:Y:S01]  /*3b40*/  IMAD.MOV.U32 R12, RZ, RZ, 0x8 ;  /* 0x00000008ff0c7424 */ /* 0x000fe200078e00ff */
[----:B------:R-:W-:-:S04]  /*3b50*/  FMNMX.FTZ R0, R14, -3.40282346638528859812e+38, !PT ;  /* 0xff7fffff0e007809 */ /* 0x000fc80007810000 */
[----:B------:R-:W-:-:S07]  /*3b60*/  MOV R13, R0 ;  /* 0x00000000000d7202 */ /* 0x000fce0000000f00 */
[----:B------:R-:W-:Y:S05]  /*3b70*/  WARPSYNC.COLLECTIVE R15, `(.L_x_12846) ;  /* 0x000000000f087348 */ /* 0x000fea0003c00000 */
[----:B------:R0:W1:Y:S02]  /*3b80*/  SHFL.BFLY P6, R14, R13, R12, R11 ;  /* 0x0c00000c0d0e7389 */ /* 0x00006400000c000b */
[----:B01----:R-:W-:Y:S01]  /*3b90*/  ENDCOLLECTIVE ;  /* 0x000000000000791b */ /* 0x003fe20003800000 */
.L_x_12846:
[----:B------:R-:W-:Y:S01]  /*3ba0*/  IMAD.MOV.U32 R12, RZ, RZ, 0x4 ;  /* 0x00000004ff0c7424 */ /* 0x000fe200078e00ff */
[----:B------:R-:W-:-:S04]  /*3bb0*/  FMNMX.FTZ R3, R0, R14, !PT ;  /* 0x0000000e00037209 */ /* 0x000fc80007810000 */
[----:B------:R-:W-:-:S07]  /*3bc0*/  MOV R13, R3 ;  /* 0x00000003000d7202 */ /* 0x000fce0000000f00 */
[----:B------:R-:W-:Y:S05]  /*3bd0*/  WARPSYNC.COLLECTIVE R15, `(.L_x_12847) ;  /* 0x000000000f087348 */ /* 0x000fea0003c00000 */
[----:B------:R0:W1:Y:S02]  /*3be0*/  SHFL.BFLY P6, R14, R13, R12, R11 ;  /* 0x0c00000c0d0e7389 */ /* 0x00006400000c000b */
[----:B01----:R-:W-:Y:S01]  /*3bf0*/  ENDCOLLECTIVE ;  /* 0x000000000000791b */ /* 0x003fe20003800000 */
.L_x_12847:
[----:B------:R-:W-:Y:S01]  /*3c00*/  IMAD.MOV.U32 R12, RZ, RZ, 0x2 ;  /* 0x00000002ff0c7424 */ /* 0x000fe200078e00ff */
[----:B------:R-:W-:-:S04]  /*3c10*/  FMNMX.FTZ R4, R3, R14, !PT ;  /* 0x0000000e03047209 */ /* 0x000fc80007810000 */
[----:B------:R-:W-:-:S07]  /*3c20*/  MOV R13, R4 ;  /* 0x00000004000d7202 */ /* 0x000fce0000000f00 */
[----:B------:R-:W-:Y:S05]  /*3c30*/  WARPSYNC.COLLECTIVE R15, `(.L_x_12848) ;  /* 0x000000000f087348 */ /* 0x000fea0003c00000 */
[----:B------:R0:W1:Y:S02]  /*3c40*/  SHFL.BFLY P6, R14, R13, R12, R11 ;  /* 0x0c00000c0d0e7389 */ /* 0x00006400000c000b */
[----:B01----:R-:W-:Y:S01]  /*3c50*/  ENDCOLLECTIVE ;  /* 0x000000000000791b */ /* 0x003fe20003800000 */
.L_x_12848:
[----:B------:R-:W-:Y:S01]  /*3c60*/  IMAD.MOV.U32 R12, RZ, RZ, 0x1 ;  /* 0x00000001ff0c7424 */ /* 0x000fe200078e00ff */
[----:B------:R-:W-:-:S04]  /*3c70*/  FMNMX.FTZ R19, R4, R14, !PT ;  /* 0x0000000e04137209 */ /* 0x000fc80007810000 */
[----:B------:R-:W-:-:S07]  /*3c80*/  MOV R13, R19 ;  /* 0x00000013000d7202 */ /* 0x000fce0000000f00 */
[----:B------:R-:W-:Y:S05]  /*3c90*/  WARPSYNC.COLLECTIVE R15, `(.L_x_12849) ;  /* 0x000000000f087348 */ /* 0x000fea0003c00000 */
[----:B------:R0:W1:Y:S02]  /*3ca0*/  SHFL.BFLY P6, R14, R13, R12, R11 ;  /* 0x0c00000c0d0e7389 */ /* 0x00006400000c000b */
[----:B01----:R-:W-:Y:S01]  /*3cb0*/  ENDCOLLECTIVE ;  /* 0x000000000000791b */ /* 0x003fe20003800000 */
.L_x_12849:
[----:B------:R-:W-:Y:S05]  /*3cc0*/  BRA `(.L_x_12850) ;  /* 0xffffffd000047947 */ /* 0x000fea000383ffff */
.L_x_12839:
[----:B------:R-:W-:Y:S01]  /*3cd0*/  HFMA2.MMA R12, -RZ, RZ, 0, 1.1920928955078125e-07 ;  /* 0x00000002ff0c7435 */ /* 0x000fe200000001ff */
[----:B--23--:R-:W-:Y:S01]  /*3ce0*/  IMAD.MOV.U32 R13, RZ, RZ, RZ ;  /* 0x000000ffff0d7224 */ /* 0x00cfe200078e00ff */
[----:B0-----:R-:W-:Y:S01]  /*3cf0*/  MOV R15, 0xffffffff ;  /* 0xffffffff000f7802 */ /* 0x001fe20000000f00 */
[----:B-1----:R-:W-:-:S08]  /*3d00*/  IMAD.MOV.U32 R11, RZ, RZ, 0x1f ;  /* 0x0000001fff0b7424 */ /* 0x002fd000078e00ff */
[----:B------:R-:W-:Y:S05]  /*3d10*/  WARPSYNC.COLLECTIVE R15, `(.L_x_12851) ;  /* 0x000000000f087348 */ /* 0x000fea0003c00000 */
[----:B------:R0:W1:Y:S02]  /*3d20*/  SHFL.BFLY P6, R14, R13, R12, R11 ;  /* 0x0c00000c0d0e7389 */ /* 0x00006400000c000b */
[----:B01----:R-:W-:Y:S01]  /*3d30*/  ENDCOLLECTIVE ;  /* 0x000000000000791b */ /* 0x003fe20003800000 */
.L_x_12851:
[----:B------:R-:W-:Y:S01]  /*3d40*/  HFMA2.MMA R12, -RZ, RZ, 0, 5.9604644775390625e-08 ;  /* 0x00000001ff0c7435 */ /* 0x000fe200000001ff */
[----:B------:R-:W-:-:S04]  /*3d50*/  FADD.FTZ R21, RZ, R14 ;  /* 0x0000000eff157221 */ /* 0x000fc80000010000 */
[----:B------:R-:W-:-:S07]  /*3d60*/  IMAD.MOV.U32 R13, RZ, RZ, R21 ;  /* 0x000000ffff0d7224 */ /* 0x000fce00078e0015 */
[----:B------:R-:W-:Y:S05]  /*3d70*/  WARPSYNC.COLLECTIVE R15, `(.L_x_12852) ;  /* 0x000000000f087348 */ /* 0x000fea0003c00000 */
[----:B------:R0:W1:Y:S02]  /*3d80*/  SHFL.BFLY P6, R14, R13, R12, R11 ;  /* 0x0c00000c0d0e7389 */ /* 0x00006400000c000b */
[----:B01----:R-:W-:Y:S01]  /*3d90*/  ENDCOLLECTIVE ;  /* 0x000000000000791b */ /* 0x003fe20003800000 */
.L_x_12852:
[----:B------:R-:W-:Y:S01]  /*3da0*/  MOV R13, RZ ;  /* 0x000000ff000d7202 */ /* 0x000fe20000000f00 */
[----:B------:R-:W-:Y:S02]  /*3db0*/  IMAD.MOV.U32 R12, RZ, RZ, 0x2 ;  /* 0x00000002ff0c7424 */ /* 0x000fe400078e00ff */
[----:B------:R-:W-:-:S07]  /*3dc0*/  IMAD.MOV.U32 R16, RZ, RZ, R14 ;  /* 0x000000ffff107224 */ /* 0x000fce00078e000e */
[----:B------:R-:W-:Y:S05]  /*3dd0*/  WARPSYNC.COLLECTIVE R15, `(.L_x_12853) ;  /* 0x000000000f087348 */ /* 0x000fea0003c00000 */
[----:B------:R0:W1:Y:S02]  /*3de0*/  SHFL.BFLY P6, R14, R13, R12, R11 ;  /* 0x0c00000c0d0e7389 */ /* 0x00006400000c000b */
[----:B01----:R-:W-:Y:S01]  /*3df0*/  ENDCOLLECTIVE ;  /* 0x000000000000791b */ /* 0x003fe20003800000 */
.L_x_12853:
        /* <DEDUP_REMOVED lines=8> */
.L_x_12854:
[----:B------:R-:W-:Y:S01]  /*3e80*/  MOV R13, RZ ;  /* 0x000000ff000d7202 */ /* 0x000fe20000000f00 */
[----:B------:R-:W-:Y:S02]  /*3e90*/  IMAD.MOV.U32 R12, RZ, RZ, 0x2 ;  /* 0x00000002ff0c7424 */ /* 0x000fe400078e00ff */
[----:B------:R-:W-:-:S07]  /*3ea0*/  IMAD.MOV.U32 R18, RZ, RZ, R14 ;  /* 0x000000ffff127224 */ /* 0x000fce00078e000e */
[----:B------:R-:W-:Y:S05]  /*3eb0*/  WARPSYNC.COLLECTIVE R15, `(.L_x_12855) ;  /* 0x000000000f087348 */ /* 0x000fea0003c00000 */
[----:B------:R0:W1:Y:S02]  /*3ec0*/  SHFL.BFLY P6, R14, R13, R12, R11 ;  /* 0x0c00000c0d0e7389 */ /* 0x00006400000c000b */
[----:B01----:R-:W-:Y:S01]  /*3ed0*/  ENDCOLLECTIVE ;  /* 0x000000000000791b */ /* 0x003fe20003800000 */
.L_x_12855:
        /* <DEDUP_REMOVED lines=8> */
.L_x_12856:
[----:B------:R-:W-:Y:S01]  /*3f60*/  MOV R13, RZ ;  /* 0x000000ff000d7202 */ /* 0x000fe20000000f00 */
[----:B------:R-:W-:Y:S02]  /*3f70*/  IMAD.MOV.U32 R12, RZ, RZ, 0x2 ;  /* 0x00000002ff0c7424 */ /* 0x000fe400078e00ff */
[----:B------:R-:W-:-:S07]  /*3f80*/  IMAD.MOV.U32 R8, RZ, RZ, R14 ;  /* 0x000000ffff087224 */ /* 0x000fce00078e000e */
[----:B------:R-:W-:Y:S05]  /*3f90*/  WARPSYNC.COLLECTIVE R15, `(.L_x_12857) ;  /* 0x000000000f087348 */ /* 0x000fea0003c00000 */
[----:B------:R0:W1:Y:S02]  /*3fa0*/  SHFL.BFLY P6, R14, R13, R12, R11 ;  /* 0x0c00000c0d0e7389 */ /* 0x00006400000c000b */
[----:B01----:R-:W-:Y:S01]  /*3fb0*/  ENDCOLLECTIVE ;  /* 0x000000000000791b */ /* 0x003fe20003800000 */
.L_x_12857:
        /* <DEDUP_REMOVED lines=8> */
.L_x_12858:
[----:B------:R-:W-:Y:S01]  /*4040*/  MOV R13, RZ ;  /* 0x000000ff000d7202 */ /* 0x000fe20000000f00 */
[----:B------:R-:W-:Y:S02]  /*4050*/  IMAD.MOV.U32 R12, RZ, RZ, 0x2 ;  /* 0x00000002ff0c7424 */ /* 0x000fe400078e00ff */
[----:B------:R-:W-:-:S07]  /*4060*/  IMAD.MOV.U32 R6, RZ, RZ, R14 ;  /* 0x000000ffff067224 */ /* 0x000fce00078e000e */
[----:B------:R-:W-:Y:S05]  /*4070*/  WARPSYNC.COLLECTIVE R15, `(.L_x_12859) ;  /* 0x000000000f087348 */ /* 0x000fea0003c00000 */
[----:B------:R0:W1:Y:S02]  /*4080*/  SHFL.BFLY P6, R14, R13, R12, R11 ;  /* 0x0c00000c0d0e7389 */ /* 0x00006400000c000b */
[----:B01----:R-:W-:Y:S01]  /*4090*/  ENDCOLLECTIVE ;  /* 0x000000000000791b */ /* 0x003fe20003800000 */
.L_x_12859:
        /* <DEDUP_REMOVED lines=8> */
.L_x_12860:
[----:B------:R-:W-:Y:S01]  /*4120*/  MOV R13, RZ ;  /* 0x000000ff000d7202 */ /* 0x000fe20000000f00 */
[----:B------:R-:W-:Y:S02]  /*4130*/  IMAD.MOV.U32 R12, RZ, RZ, 0x2 ;  /* 0x00000002ff0c7424 */ /* 0x000fe400078e00ff */
[----:B------:R-:W-:-:S07]  /*4140*/  IMAD.MOV.U32 R4, RZ, RZ, R14 ;  /* 0x000000ffff047224 */ /* 0x000fce00078e000e */
[----:B------:R-:W-:Y:S05]  /*4150*/  WARPSYNC.COLLECTIVE R15, `(.L_x_12861) ;  /* 0x000000000f087348 */ /* 0x000fea0003c00000 */
[----:B------:R0:W1:Y:S02]  /*4160*/  SHFL.BFLY P6, R14, R13, R12, R11 ;  /* 0x0c00000c0d0e7389 */ /* 0x00006400000c000b */
[----:B01----:R-:W-:Y:S01]  /*4170*/  ENDCOLLECTIVE ;  /* 0x000000000000791b */ /* 0x003fe20003800000 */
.L_x_12861:
        /* <DEDUP_REMOVED lines=8> */
.L_x_12862:
[----:B------:R-:W-:Y:S01]  /*4200*/  MOV R13, RZ ;  /* 0x000000ff000d7202 */ /* 0x000fe20000000f00 */
[----:B------:R-:W-:Y:S02]  /*4210*/  IMAD.MOV.U32 R12, RZ, RZ, 0x2 ;  /* 0x00000002ff0c7424 */ /* 0x000fe400078e00ff */
[----:B------:R-:W-:-:S07]  /*4220*/  IMAD.MOV.U32 R2, RZ, RZ, R14 ;  /* 0x000000ffff027224 */ /* 0x000fce00078e000e */
[----:B------:R-:W-:Y:S05]  /*4230*/  WARPSYNC.COLLECTIVE R15, `(.L_x_12863) ;  /* 0x000000000f087348 */ /* 0x000fea0003c00000 */
[----:B------:R0:W1:Y:S02]  /*4240*/  SHFL.BFLY P6, R14, R13, R12, R11 ;  /* 0x0c00000c0d0e7389 */ /* 0x00006400000c000b */
[----:B01----:R-:W-:Y:S01]  /*4250*/  ENDCOLLECTIVE ;  /* 0x000000000000791b */ /* 0x003fe20003800000 */
.L_x_12863:
        /* <DEDUP_REMOVED lines=8> */
.L_x_12864:
[----:B------:R-:W-:Y:S01]  /*42e0*/  MOV R13, RZ ;  /* 0x000000ff000d7202 */ /* 0x000fe20000000f00 */
[----:B------:R-:W-:Y:S02]  /*42f0*/  IMAD.MOV.U32 R12, RZ, RZ, 0x2 ;  /* 0x00000002ff0c7424 */ /* 0x000fe400078e00ff */
[----:B------:R-:W-:-:S07]  /*4300*/  IMAD.MOV.U32 R17, RZ, RZ, R14 ;  /* 0x000000ffff117224 */ /* 0x000fce00078e000e */
[----:B------:R-:W-:Y:S05]  /*4310*/  WARPSYNC.COLLECTIVE R15, `(.L_x_12865) ;  /* 0x000000000f087348 */ /* 0x000fea0003c00000 */
[----:B------:R0:W1:Y:S02]  /*4320*/  SHFL.BFLY P6, R14, R13, R12, R11 ;  /* 0x0c00000c0d0e7389 */ /* 0x00006400000c000b */
[----:B01----:R-:W-:Y:S01]  /*4330*/  ENDCOLLECTIVE ;  /* 0x000000000000791b */ /* 0x003fe20003800000 */
.L_x_12865:
        /* <DEDUP_REMOVED lines=8> */
.L_x_12866:
[----:B------:R-:W-:Y:S05]  /*43c0*/  BRA `(.L_x_12867) ;  /* 0xffffffe800e47947 */ /* 0x000fea000383ffff */
.L_x_12868:
        /* <DEDUP_REMOVED lines=11> */
.L_x_29801:


//--------------------- .text._ZN4vllm25paged_attention_v2_kernelIthLi32ELi32ELi128ELNS_18Fp8KVCacheDataTypeE1ELb1ELi512EEEvPfS2_PT_PKS3_PKT0_S9_ifPKiSB_iPKfiiiSD_SD_iiiii --------------------------
	.section	.text._ZN4vllm25paged_attention_v2_kernelIthLi32ELi32ELi128ELNS_18Fp8KVCacheDataTypeE1ELb1ELi512EEEvPfS2_PT_PKS3_PKT0_S9_ifPKiSB_iPKfiiiSD_SD_iiiii,"ax",@progbits
	.align	128
        .global         _ZN4vllm25paged_attention_v2_kernelIthLi32ELi32ELi128ELNS_18Fp8KVCacheDataTypeE1ELb1ELi512EEEvPfS2_PT_PKS3_PKT0_S9_ifPKiSB_iPKfiiiSD_SD_iiiii
        .type           _ZN4vllm25paged_attention_v2_kernelIthLi32ELi32ELi128ELNS_18Fp8KVCacheDataTypeE1ELb1ELi512EEEvPfS2_PT_PKS3_PKT0_S9_ifPKiSB_iPKfiiiSD_SD_iiiii,@function
        .size           _ZN4vllm25paged_attention_v2_kernelIthLi32ELi32ELi128ELNS_18Fp8KVCacheDataTypeE1ELb1ELi512EEEvPfS2_PT_PKS3_PKT0_S9_ifPKiSB_iPKfiiiSD_SD_iiiii,(.L_x_29802 - _ZN4vllm25paged_attention_v2_kernelIthLi32ELi32ELi128ELNS_18Fp8KVCacheDataTypeE1ELb1ELi512EEEvPfS2_PT_PKS3_PKT0_S9_ifPKiSB_iPKfiiiSD_SD_iiiii)
        .other          _ZN4vllm25paged_attention_v2_kernelIthLi32ELi32ELi128ELNS_18Fp8KVCacheDataTypeE1ELb1ELi512EEEvPfS2_PT_PKS3_PKT0_S9_ifPKiSB_iPKfiiiSD_SD_iiiii,@"STO_CUDA_ENTRY STV_DEFAULT"
_ZN4vllm25paged_attention_v2_kernelIthLi32ELi32ELi128ELNS_18Fp8KVCacheDataTypeE1ELb1ELi512EEEvPfS2_PT_PKS3_PKT0_S9_ifPKiSB_iPKfiiiSD_SD_iiiii:
.text._ZN4vllm25paged_attention_v2_kernelIthLi32ELi32ELi128ELNS_18Fp8KVCacheDataTypeE1ELb1ELi512EEEvPfS2_PT_PKS3_PKT0_S9_ifPKiSB_iPKfiiiSD_SD_iiiii:
        /* <DEDUP_REMOVED lines=111> */
.L_x_12869:
[----:B------:R-:W-:Y:S02]  /*06f0*/  ULDC UR4, c[0x0][0x288] ;  /* 0x0000a20000047ab9 */ /* 0x000fe40000000800 */
[----:B--2---:R-:W-:-:S04]  /*0700*/  IMAD R2, R5, UR4, R6 ;  /* 0x0000000405027c24 */ /* 0x004fc8000f8e0206 */
[----:B------:R-:W-:-:S07]  /*0710*/  IMAD R20, R2, R11, RZ ;  /* 0x0000000b02147224 */ /* 0x000fce00078e02ff */
.L_x_12870:
        /* <DEDUP_REMOVED lines=27> */
.L_x_12874:
        /* <DEDUP_REMOVED lines=36> */
.L_x_12872:
[----:B------:R-:W-:Y:S05]  /*0b10*/  BSYNC B7 ;  /* 0x0000000000077941 */ /* 0x000fea0003800000 */
.L_x_12871:
        /* <DEDUP_REMOVED lines=28> */
.L_x_12911:
        /* <DEDUP_REMOVED lines=47> */
.L_x_12880:
        /* <DEDUP_REMOVED lines=11> */
.L_x_12879:
[----:B------:R-:W-:Y:S05]  /*1080*/  BSYNC B1 ;  /* 0x0000000000017941 */ /* 0x000fea0003800000 */
.L_x_12878:
        /* <DEDUP_REMOVED lines=14> */
.L_x_12883:
        /* <DEDUP_REMOVED lines=100> */
.L_x_12882:
[----:B------:R-:W-:Y:S05]  /*17b0*/  BSYNC B1 ;  /* 0x0000000000017941 */ /* 0x000fea0003800000 */
.L_x_12881:
        /* <DEDUP_REMOVED lines=55> */
.L_x_12885:
[----:B------:R-:W-:Y:S05]  /*1b30*/  BSYNC B1 ;  /* 0x0000000000017941 */ /* 0x000fea0003800000 */
.L_x_12884:
        /* <DEDUP_REMOVED lines=26> */
.L_x_12877:
[----:B------:R-:W-:Y:S05]  /*1ce0*/  BSYNC B0 ;  /* 0x0000000000007941 */ /* 0x000fea0003800000 */
.L_x_12876:
        /* <DEDUP_REMOVED lines=55> */
.L_x_12890:
        /* <DEDUP_REMOVED lines=8> */
.L_x_12889:
[----:B------:R-:W-:Y:S05]  /*20e0*/  BSYNC B1 ;  /* 0x0000000000017941 */ /* 0x000fea0003800000 */
.L_x_12888:
        /* <DEDUP_REMOVED lines=14> */
.L_x_12893:
        /* <DEDUP_REMOVED lines=52> */
.L_x_12892:
[----:B------:R-:W-:Y:S05]  /*2510*/  BSYNC B1 ;  /* 0x0000000000017941 */ /* 0x000fea0003800000 */
.L_x_12891:
        /* <DEDUP_REMOVED lines=31> */
.L_x_12895:
[----:B------:R-:W-:Y:S05]  /*2710*/  BSYNC B1 ;  /* 0x0000000000017941 */ /* 0x000fea0003800000 */
.L_x_12894:
        /* <DEDUP_REMOVED lines=14> */
.L_x_12887:
[----:B------:R-:W-:Y:S05]  /*2800*/  BSYNC B0 ;  /* 0x0000000000007941 */ /* 0x000fea0003800000 */
.L_x_12886:
        /* <DEDUP_REMOVED lines=22> */
.L_x_12897:
[----:B------:R-:W-:Y:S05]  /*2970*/  BSYNC B0 ;  /* 0x0000000000007941 */ /* 0x000fea0003800000 */
.L_x_12896:
        /* <DEDUP_REMOVED lines=27> */
.L_x_12901:
        /* <DEDUP_REMOVED lines=33> */
.L_x_12899:
[----:B------:R-:W-:Y:S05]  /*2d40*/  BSYNC B6 ;  /* 0x0000000000067941 */ /* 0x000fea0003800000 */
.L_x_12898:
        /* <DEDUP_REMOVED lines=16> */
.L_x_12920:
        /* <DEDUP_REMOVED lines=51> */
.L_x_12904:
[----:B------:R-:W-:Y:S05]  /*3180*/  BSYNC B0 ;  /* 0x0000000000007941 */ /* 0x000fea0003800000 */
.L_x_12903:
        /* <DEDUP_REMOVED lines=43> */
.L_x_12873:
        /* <DEDUP_REMOVED lines=16> */
.L_x_12900:
        /* <DEDUP_REMOVED lines=16> */
.L_x_12905:
[----:B------:R-:W-:Y:S05]  /*3640*/  EXIT ;  /* 0x000000000000794d */ /* 0x000fea0003800000 */
.L_x_12875:
[----:B------:R-:W-:Y:S01]  /*3650*/  MOV R12, 0x10 ;  /* 0x00000010000c7802 */ /* 0x000fe20000000f00 */
[----:B------:R-:W-:Y:S01]  /*3660*/  IMAD.MOV.U32 R11, RZ, RZ, 0x1f ;  /* 0x0000001fff0b7424 */ /* 0x000fe200078e00ff */
[----:B------:R-:W-:Y:S01]  /*3670*/  MOV R15, 0xffffffff ;  /* 0xffffffff000f7802 */ /* 0x000fe20000000f00 */
[----:B------:R-:W-:-:S07]  /*3680*/  IMAD.MOV.U32 R2, RZ, RZ, -0x800001 ;  /* 0xff7fffffff027424 */ /* 0x000fce00078e00ff */
[----:B------:R-:W-:Y:S05]  /*3690*/  WARPSYNC.COLLECTIVE R15, `(.L_x_12906) ;  /* 0x000000000f087348 */ /* 0x000fea0003c00000 */
[----:B------:R0:W1:Y:S02]  /*36a0*/  SHFL.BFLY P6, R14, R13, R12, R11 ;  /* 0x0c00000c0d0e7389 */ /* 0x00006400000c000b */
[----:B01----:R-:W-:Y:S01]  /*36b0*/  ENDCOLLECTIVE ;  /* 0x000000000000791b */ /* 0x003fe20003800000 */
.L_x_12906:
[----:B------:R-:W-:Y:S01]  /*36c0*/  HFMA2.MMA R12, -RZ, RZ, 0, 4.76837158203125e-07 ;  /* 0x00000008ff0c7435 */ /* 0x000fe200000001ff */
[----:B------:R-:W-:-:S05]  /*36d0*/  FMNMX.FTZ R0, R14, -3.40282346638528859812e+38, !PT ;  /* 0xff7fffff0e007809 */ /* 0x000fca0007810000 */
[----:B------:R-:W-:-:S07]  /*36e0*/  IMAD.MOV.U32 R13, RZ, RZ, R0 ;  /* 0x000000ffff0d7224 */ /* 0x000fce00078e0000 */
[----:B------:R-:W-:Y:S05]  /*36f0*/  WARPSYNC.COLLECTIVE R15, `(.L_x_12907) ;  /* 0x000000000f087348 */ /* 0x000fea0003c00000 */
[----:B------:R0:W1:Y:S02]  /*3700*/  SHFL.BFLY P6, R14, R13, R12, R11 ;  /* 0x0c00000c0d0e7389 */ /* 0x00006400000c000b */
[----:B01----:R-:W-:Y:S01]  /*3710*/  ENDCOLLECTIVE ;  /* 0x000000000000791b */ /* 0x003fe20003800000 */
.L_x_12907:
[----:B------:R-:W-:Y:S02]  /*3720*/  MOV R12, 0x4 ;  /* 0x00000004000c7802 */ /* 0x000fe40000000f00 */
[----:B------:R-:W-:-:S05]  /*3730*/  FMNMX.FTZ R3, R0, R14, !PT ;  /* 0x0000000e00037209 */ /* 0x000fca0007810000 */
[----:B------:R-:W-:-:S07]  /*3740*/  IMAD.MOV.U32 R13, RZ, RZ, R3 ;  /* 0x000000ffff0d7224 */ /* 0x000fce00078e0003 */
[----:B------:R-:W-:Y:S05]  /*3750*/  WARPSYNC.COLLECTIVE R15, `(.L_x_12908) ;  /* 0x000000000f087348 */ /* 0x000fea0003c00000 */
[----:B------:R0:W1:Y:S02]  /*3760*/  SHFL.BFLY P6, R14, R13, R12, R11 ;  /* 0x0c00000c0d0e7389 */ /* 0x00006400000c000b */
[----:B01----:R-:W-:Y:S01]  /*3770*/  ENDCOLLECTIVE ;  /* 0x000000000000791b */ /* 0x003fe20003800000 */
.L_x_12908:
[----:B------:R-:W-:Y:S01]  /*3780*/  HFMA2.MMA R12, -RZ, RZ, 0, 1.1920928955078125e-07 ;  /* 0x00000002ff0c7435 */ /* 0x000fe200000001ff */
[----:B------:R-:W-:-:S05]  /*3790*/  FMNMX.FTZ R4, R3, R14, !PT ;  /* 0x0000000e03047209 */ /* 0x000fca0007810000 */
[----:B------:R-:W-:-:S07]  /*37a0*/  IMAD.MOV.U32 R13, RZ, RZ, R4 ;  /* 0x000000ffff0d7224 */ /* 0x000fce00078e0004 */
[----:B------:R-:W-:Y:S05]  /*37b0*/  WARPSYNC.COLLECTIVE R15, `(.L_x_12909) ;  /* 0x000000000f087348 */ /* 0x000fea0003c00000 */
[----:B------:R0:W1:Y:S02]  /*37c0*/  SHFL.BFLY P6, R14, R13, R12, R11 ;  /* 0x0c00000c0d0e7389 */ /* 0x00006400000c000b */
[----:B01----:R-:W-:Y:S01]  /*37d0*/  ENDCOLLECTIVE ;  /* 0x000000000000791b */ /* 0x003fe20003800000 */
.L_x_12909:
[----:B------:R-:W-:Y:S02]  /*37e0*/  MOV R12, 0x1 ;  /* 0x00000001000c7802 */ /* 0x000fe40000000f00 */
[----:B------:R-:W-:-:S05]  /*37f0*/  FMNMX.FTZ R26, R4, R14, !PT ;  /* 0x0000000e041a7209 */ /* 0x000fca0007810000 */
[----:B------:R-:W-:-:S07]  /*3800*/  IMAD.MOV.U32 R13, RZ, RZ, R26 ;  /* 0x000000ffff0d7224 */ /* 0x000fce00078e001a */
[----:B------:R-:W-:Y:S05]  /*3810*/  WARPSYNC.COLLECTIVE R15, `(.L_x_12910) ;  /* 0x000000000f087348 */ /* 0x000fea0003c00000 */
[----:B------:R0:W1:Y:S02]  /*3820*/  SHFL.BFLY P6, R14, R13, R12, R11 ;  /* 0x0c00000c0d0e7389 */ /* 0x00006400000c000b */
[----:B01----:R-:W-:Y:S01]  /*3830*/  ENDCOLLECTIVE ;  /* 0x000000000000791b */ /* 0x003fe20003800000 */
.L_x_12910:
[----:B------:R-:W-:Y:S05]  /*3840*/  BRA `(.L_x_12911) ;  /* 0xffffffd400247947 */ /* 0x000fea000383ffff */
.L_x_12902:
[----:B-1--4-:R-:W-:Y:S01]  /*3850*/  HFMA2.MMA R13, -RZ, RZ, 0, 0 ;  /* 0x00000000ff0d7435 */ /* 0x012fe200000001ff */
[----:B------:R-:W-:Y:S01]  /*3860*/  IMAD.MOV.U32 R12, RZ, RZ, 0x2 ;  /* 0x00000002ff0c7424 */ /* 0x000fe200078e00ff */
[----:B------:R-:W-:Y:S01]  /*3870*/  MOV R11, 0x1f ;  /* 0x0000001f000b7802 */ /* 0x000fe20000000f00 */
[----:B---3--:R-:W-:-:S08]  /*3880*/  IMAD.MOV.U32 R15, RZ, RZ, -0x1 ;  /* 0xffffffffff0f7424 */ /* 0x008fd000078e00ff */
[----:B0-2---:R-:W-:Y:S05]  /*3890*/  WARPSYNC.COLLECTIVE R15, `(.L_x_12912) ;  /* 0x000000000f087348 */ /* 0x005fea0003c00000 */
[----:B------:R1:W3:Y:S02]  /*38a0*/  SHFL.BFLY P6, R14, R13, R12, R11 ;  /* 0x0c00000c0d0e7389 */ /* 0x0002e400000c000b */
[----:B0123--:R-:W-:Y:S01]  /*38b0*/  ENDCOLLECTIVE ;  /* 0x000000000000791b */ /* 0x00ffe20003800000 */
.L_x_12912:
[----:B------:R-:W-:Y:S02]  /*38c0*/  IMAD.MOV.U32 R12, RZ, RZ, 0x1 ;  /* 0x00000001ff0c7424 */ /* 0x000fe400078e00ff */
[----:B------:R-:W-:-:S05]  /*38d0*/  FADD.FTZ R2, RZ, R14 ;  /* 0x0000000eff027221 */ /* 0x000fca0000010000 */
[----:B------:R-:W-:-:S07]  /*38e0*/  MOV R13, R2 ;  /* 0x00000002000d7202 */ /* 0x000fce0000000f00 */
[----:B------:R-:W-:Y:S05]  /*38f0*/  WARPSYNC.COLLECTIVE R15, `(.L_x_12913) ;  /* 0x000000000f087348 */ /* 0x000fea0003c00000 */
[----:B------:R0:W1:Y:S02]  /*3900*/  SHFL.BFLY P6, R14, R13, R12, R11 ;  /* 0x0c00000c0d0e7389 */ /* 0x00006400000c000b */
[----:B01----:R-:W-:Y:S01]  /*3910*/  ENDCOLLECTIVE ;  /* 0x000000000000791b */ /* 0x003fe20003800000 */
.L_x_12913:
[----:B------:R-:W-:Y:S01]  /*3920*/  HFMA2.MMA R12, -RZ, RZ, 0, 1.1920928955078125e-07 ;  /* 0x00000002ff0c7435 */ /* 0x000fe200000001ff */
[----:B------:R-:W-:Y:S01]  /*3930*/  IMAD.MOV.U32 R13, RZ, RZ, RZ ;  /* 0x000000ffff0d7224 */ /* 0x000fe200078e00ff */
[----:B------:R-:W-:-:S09]  /*3940*/  MOV R3, R14 ;  /* 0x0000000e00037202 */ /* 0x000fd20000000f00 */
[----:B------:R-:W-:Y:S05]  /*3950*/  WARPSYNC.COLLECTIVE R15, `(.L_x_12914) ;  /* 0x000000000f087348 */ /* 0x000fea0003c00000 */
[----:B------:R0:W1:Y:S02]  /*3960*/  SHFL.BFLY P6, R14, R13, R12, R11 ;  /* 0x0c00000c0d0e7389 */ /* 0x00006400000c000b */
[----:B01----:R-:W-:Y:S01]  /*3970*/  ENDCOLLECTIVE ;  /* 0x000000000000791b */ /* 0x003fe20003800000 */
.L_x_12914:
        /* <DEDUP_REMOVED lines=8> */
.L_x_12915:
[----:B------:R-:W-:Y:S01]  /*3a00*/  HFMA2.MMA R12, -RZ, RZ, 0, 1.1920928955078125e-07 ;  /* 0x00000002ff0c7435 */ /* 0x000fe200000001ff */
[----:B------:R-:W-:Y:S01]  /*3a10*/  IMAD.MOV.U32 R13, RZ, RZ, RZ ;  /* 0x000000ffff0d7224 */ /* 0x000fe200078e00ff */
[----:B------:R-:W-:-:S09]  /*3a20*/  MOV R4, R14 ;  /* 0x0000000e00047202 */ /* 0x000fd20000000f00 */
[----:B------:R-:W-:Y:S05]  /*3a30*/  WARPSYNC.COLLECTIVE R15, `(.L_x_12916) ;  /* 0x000000000f087348 */ /* 0x000fea0003c00000 */
[----:B------:R0:W1:Y:S02]  /*3a40*/  SHFL.BFLY P6, R14, R13, R12, R11 ;  /* 0x0c00000c0d0e7389 */ /* 0x00006400000c000b */
[----:B01----:R-:W-:Y:S01]  /*3a50*/  ENDCOLLECTIVE ;  /* 0x000000000000791b */ /* 0x003fe20003800000 */
.L_x_12916:
        /* <DEDUP_REMOVED lines=8> */
.L_x_12917:
[----:B------:R-:W-:Y:S01]  /*3ae0*/  HFMA2.MMA R12, -RZ, RZ, 0, 1.1920928955078125e-07 ;  /* 0x00000002ff0c7435 */ /* 0x000fe200000001ff */
[----:B------:R-:W-:Y:S01]  /*3af0*/  IMAD.MOV.U32 R13, RZ, RZ, RZ ;  /* 0x000000ffff0d7224 */ /* 0x000fe200078e00ff */
[----:B------:R-:W-:-:S09]  /*3b00*/  MOV R19, R14 ;  /* 0x0000000e00137202 */ /* 0x000fd20000000f00 */
[----:B------:R-:W-:Y:S05]  /*3b10*/  WARPSYNC.COLLECTIVE R15, `(.L_x_12918) ;  /* 0x000000000f087348 */ /* 0x000fea0003c00000 */
[----:B------:R0:W1:Y:S02]  /*3b20*/  SHFL.BFLY P6, R14, R13, R12, R11 ;  /* 0x0c00000c0d0e7389 */ /* 0x00006400000c000b */
[----:B01----:R-:W-:Y:S01]  /*3b30*/  ENDCOLLECTIVE ;  /* 0x000000000000791b */ /* 0x003fe20003800000 */
.L_x_12918:
[----:B------:R-:W-:Y:S01]  /*3b40*/  FADD.FTZ R2, R18, R19 ;  /* 0x0000001312027221 */ /* 0x000fe20000010000 */
[----:B------:R-:W-:Y:S01]  /*3b50*/  MOV R12, 0x1 ;  /* 0x00000001000c7802 */ /* 0x000fe20000000f00 */
[----:B------:R-:W-:-:S04]  /*3b60*/  FADD.FTZ R0, RZ, R14 ;  /* 0x0000000eff007221 */ /* 0x000fc80000010000 */
[----:B------:R-:W-:-:S07]  /*3b70*/  IMAD.MOV.U32 R13, RZ, RZ, R0 ;  /* 0x000000ffff0d7224 */ /* 0x000fce00078e0000 */
[----:B------:R-:W-:Y:S05]  /*3b80*/  WARPSYNC.COLLECTIVE R15, `(.L_x_12919) ;  /* 0x000000000f087348 */ /* 0x000fea0003c00000 */
[----:B------:R0:W1:Y:S02]  /*3b90*/  SHFL.BFLY P6, R14, R13, R12, R11 ;  /* 0x0c00000c0d0e7389 */ /* 0x00006400000c000b */
[----:B01----:R-:W-:Y:S01]  /*3ba0*/  ENDCOLLECTIVE ;  /* 0x000000000000791b */ /* 0x003fe20003800000 */
.L_x_12919:
[----:B------:R-:W-:Y:S05]  /*3bb0*/  BRA `(.L_x_12920) ;  /* 0xfffffff000a47947 */ /* 0x000fea000383ffff */
.L_x_12921:
        /* <DEDUP_REMOVED lines=12> */
.L_x_29802:


//--------------------- .text._ZN4vllm25paged_attention_v2_kernelIthLi256ELi16ELi128ELNS_18Fp8KVCacheDataTypeE1ELb0ELi512EEEvPfS2_PT_PKS3_PKT0_S9_ifPKiSB_iPKfiiiSD_SD_iiiii --------------------------
	.section	.text._ZN4vllm25paged_attention_v2_kernelIthLi256ELi16ELi128ELNS_18Fp8KVCacheDataTypeE1ELb0ELi512EEEvPfS2_PT_PKS3_PKT0_S9_ifPKiSB_iPKfiiiSD_SD_iiiii,"ax",@progbits
	.align	128
        .global         _ZN4vllm25paged_attention_v2_kernelIthLi256ELi16ELi128ELNS_18Fp8KVCacheDataTypeE1ELb0ELi512EEEvPfS2_PT_PKS3_PKT0_S9_ifPKiSB_iPKfiiiSD_SD_iiiii
        .type           _ZN4vllm25paged_attention_v2_kernelIthLi256ELi16ELi128ELNS_18Fp8KVCacheDataTypeE1ELb0ELi512EEEvPfS2_PT_PKS3_PKT0_S9_ifPKiSB_iPKfiiiSD_SD_iiiii,@function
        .size           _ZN4vllm25paged_attention_v2_kernelIthLi256ELi16ELi128ELNS_18Fp8KVCacheDataTypeE1ELb0ELi512EEEvPfS2_PT_PKS3_PKT0_S9_ifPKiSB_iPKfiiiSD_SD_iiiii,(.L_x_29803 - _ZN4vllm25paged_attention_v2_kernelIthLi256ELi16ELi128ELNS_18Fp8KVCacheDataTypeE1ELb0ELi512EEEvPfS2_PT_PKS3_PKT0_S9_ifPKiSB_iPKfiiiSD_SD_iiiii)
        .other          _ZN4vllm25paged_attention_v2_kernelIthLi256ELi16ELi128ELNS_18Fp8KVCacheDataTypeE1ELb0ELi512EEEvPfS2_PT_PKS3_PKT0_S9_ifPKiSB_iPKfiiiSD_SD_iiiii,@"STO_CUDA_ENTRY STV_DEFAULT"
_ZN4vllm25paged_attention_v2_kernelIthLi256ELi16ELi128ELNS_18Fp8KVCacheDataTypeE1ELb0ELi512EEEvPfS2_PT_PKS3_PKT0_S9_ifPKiSB_iPKfiiiSD_SD_iiiii:
.text._ZN4vllm25paged_attention_v2_kernelIthLi256ELi16ELi128ELNS_18Fp8KVCacheDataTypeE1ELb0ELi512EEEvPfS2_PT_PKS3_PKT0_S9_ifPKiSB_iPKfiiiSD_SD_iiiii:
        /* <DEDUP_REMOVED lines=44> */
.L_x_12959:
        /* <DEDUP_REMOVED lines=47> */
.L_x_12928:
        /* <DEDUP_REMOVED lines=11> */
.L_x_12927:
[----:B------:R-:W-:Y:S05]  /*0660*/  BSYNC B1 ;  /* 0x0000000000017941 */ /* 0x000fea0003800000 */
.L_x_12926:
        /* <DEDUP_REMOVED lines=14> */
.L_x_12931:
        /* <DEDUP_REMOVED lines=100> */
.L_x_12930:
[----:B------:R-:W-:Y:S05]  /*0d90*/  BSYNC B1 ;  /* 0x0000000000017941 */ /* 0x000fea0003800000 */
.L_x_12929:
        /* <DEDUP_REMOVED lines=55> */
.L_x_12933:
[----:B------:R-:W-:Y:S05]  /*1110*/  BSYNC B1 ;  /* 0x0000000000017941 */ /* 0x000fea0003800000 */
.L_x_12932:
        /* <DEDUP_REMOVED lines=26> */
.L_x_12925:
[----:B------:R-:W-:Y:S05]  /*12c0*/  BSYNC B0 ;  /* 0x0000000000007941 */ /* 0x000fea0003800000 */
.L_x_12924:
        /* <DEDUP_REMOVED lines=56> */
.L_x_12938:
        /* <DEDUP_REMOVED lines=8> */
.L_x_12937:
[----:B------:R-:W-:Y:S05]  /*16d0*/  BSYNC B1 ;  /* 0x0000000000017941 */ /* 0x000fea0003800000 */
.L_x_12936:
        /* <DEDUP_REMOVED lines=14> */
.L_x_12941:
        /* <DEDUP_REMOVED lines=52> */
.L_x_12940:
[----:B------:R-:W-:Y:S05]  /*1b00*/  BSYNC B1 ;  /* 0x0000000000017941 */ /* 0x000fea0003800000 */
.L_x_12939:
        /* <DEDUP_REMOVED lines=31> */
.L_x_12943:
[----:B------:R-:W-:Y:S05]  /*1d00*/  BSYNC B1 ;  /* 0x0000000000017941 */ /* 0x000fea0003800000 */
.L_x_12942:
        /* <DEDUP_REMOVED lines=14> */
.L_x_12935:
[----:B------:R-:W-:Y:S05]  /*1df0*/  BSYNC B0 ;  /* 0x0000000000007941 */ /* 0x000fea0003800000 */
.L_x_12934:
        /* <DEDUP_REMOVED lines=25> */
.L_x_12945:
[----:B------:R-:W-:Y:S05]  /*1f90*/  BSYNC B0 ;  /* 0x0000000000007941 */ /* 0x000fea0003800000 */
.L_x_12944:
        /* <DEDUP_REMOVED lines=45> */
.L_x_12947:
[----:B------:R-:W-:Y:S05]  /*2270*/  BSYNC B0 ;  /* 0x0000000000007941 */ /* 0x000fea0003800000 */
.L_x_12946:
        /* <DEDUP_REMOVED lines=35> */
.L_x_12949:
[----:B------:R-:W-:Y:S05]  /*24b0*/  BSYNC B0 ;  /* 0x0000000000007941 */ /* 0x000fea0003800000 */
.L_x_12948:
        /* <DEDUP_REMOVED lines=19> */
.L_x_12951:
[----:B------:R-:W-:Y:S05]  /*25f0*/  BSYNC B0 ;  /* 0x0000000000007941 */ /* 0x000fea0003800000 */
.L_x_12950:
        /* <DEDUP_REMOVED lines=36> */
.L_x_12953:
[----:B------:R-:W-:Y:S05]  /*2840*/  BSYNC B0 ;  /* 0x0000000000007941 */ /* 0x000fea0003800000 */
.L_x_12952:
        /* <DEDUP_REMOVED lines=131> */
.L_x_12922:
        /* <DEDUP_REMOVED lines=16> */
.L_x_12954:
[----:B------:R-:W-:Y:S05]  /*3180*/  EXIT ;  /* 0x000000000000794d */ /* 0x000fea0003800000 */
.L_x_12923:
[----:B------:R-:W-:Y:S01]  /*3190*/  HFMA2.MMA R11, -RZ, RZ, 0, 1.847743988037109375e-06 ;  /* 0x0000001fff0b7435 */ /* 0x000fe200000001ff */
[----:B------:R-:W-:Y:S01]  /*31a0*/  IMAD.MOV.U32 R12, RZ, RZ, 0x10 ;  /* 0x00000010ff0c7424 */ /* 0x000fe200078e00ff */
[----:B------:R-:W-:Y:S01]  /*31b0*/  MOV R2, 0xff7fffff ;  /* 0xff7fffff00027802 */ /* 0x000fe20000000f00 */
[----:B------:R-:W-:-:S08]  /*31c0*/  IMAD.MOV.U32 R15, RZ, RZ, -0x1 ;  /* 0xffffffffff0f7424 */ /* 0x000fd000078e00ff */
[----:B0-----:R-:W-:Y:S05]  /*31d0*/  WARPSYNC.COLLECTIVE R15, `(.L_x_12955) ;  /* 0x000000000f087348 */ /* 0x001fea0003c00000 */
[----:B------:R1:W2:Y:S02]  /*31e0*/  SHFL.BFLY P6, R14, R13, R12, R11 ;  /* 0x0c00000c0d0e7389 */ /* 0x0002a400000c000b */
[----:B012---:R-:W-:Y:S01]  /*31f0*/  ENDCOLLECTIVE ;  /* 0x000000000000791b */ /* 0x007fe20003800000 */
.L_x_12955:
[----:B------:R-:W-:Y:S01]  /*3200*/  IMAD.MOV.U32 R12, RZ, RZ, 0x8 ;  /* 0x00000008ff0c7424 */ /* 0x000fe200078e00ff */
[----:B------:R-:W-:-:S04]  /*3210*/  FMNMX.FTZ R0, R14, -3.40282346638528859812e+38, !PT ;  /* 0xff7fffff0e007809 */ /* 0x000fc80007810000 */
[----:B------:R-:W-:-:S07]  /*3220*/  MOV R13, R0 ;  /* 0x00000000000d7202 */ /* 0x000fce0000000f00 */
[----:B------:R-:W-:Y:S05]  /*3230*/  WARPSYNC.COLLECTIVE R15, `(.L_x_12956) ;  /* 0x000000000f087348 */ /* 0x000fea0003c00000 */
[----:B------:R0:W1:Y:S02]  /*3240*/  SHFL.BFLY P6, R14, R13, R12, R11 ;  /* 0x0c00000c0d0e7389 */ /* 0x00006400000c000b */
[----:B01----:R-:W-:Y:S01]  /*3250*/  ENDCOLLECTIVE ;  /* 0x000000000000791b */ /* 0x003fe20003800000 */
.L_x_12956:
[----:B------:R-:W-:Y:S01]  /*3260*/  IMAD.MOV.U32 R12, RZ, RZ, 0x4 ;  /* 0x00000004ff0c7424 */ /* 0x000fe200078e00ff */
[----:B------:R-:W-:-:S04]  /*3270*/  FMNMX.FTZ R3, R0, R14, !PT ;  /* 0x0000000e00037209 */ /* 0x000fc80007810000 */
[----:B------:R-:W-:-:S07]  /*3280*/  MOV R13, R3 ;  /* 0x00000003000d7202 */ /* 0x000fce0000000f00 */
[----:B------:R-:W-:Y:S05]  /*3290*/  WARPSYNC.COLLECTIVE R15, `(.L_x_12957) ;  /* 0x000000000f087348 */ /* 0x000fea0003c00000 */
[----:B------:R0:W1:Y:S02]  /*32a0*/  SHFL.BFLY P6, R14, R13, R12, R11 ;  /* 0x0c00000c0d0e7389 */ /* 0x00006400000c000b */
[----:B01----:R-:W-:Y:S01]  /*32b0*/  ENDCOLLECTIVE ;  /* 0x000000000000791b */ /* 0x003fe20003800000 */
.L_x_12957:
[----:B------:R-:W-:Y:S01]  /*32c0*/  IMAD.MOV.U32 R12, RZ, RZ, 0x2 ;  /* 0x00000002ff0c7424 */ /* 0x000fe200078e00ff */
[----:B------:R-:W-:-:S04]  /*32d0*/  FMNMX.FTZ R4, R3, R14, !PT ;  /* 0x0000000e03047209 */ /* 0x000fc80007810000 */
[----:B------:R-:W-:-:S07]  /*32e0*/  MOV R13, R4 ;  /* 0x00000004000d7202 */ /* 0x000fce0000000f00 */
[----:B------:R-:W-:Y:S05]  /*32f0*/  WARPSYNC.COLLECTIVE R15, `(.L_x_12958) ;  /* 0x000000000f087348 */ /* 0x000fea0003c00000 */
[----:B------:R0:W1:Y:S02]  /*3300*/  SHFL.BFLY P6, R14, R13, R12, R11 ;  /* 0x0c00000c0d0e7389 */ /* 0x00006400000c000b */
[----:B01----:R-:W-:Y:S01]  /*3310*/  ENDCOLLECTIVE ;  /* 0x000000000000791b */ /* 0x003fe20003800000 */
.L_x_12958:
[----:B------:R-:W-:Y:S05]  /*3320*/  BRA `(.L_x_12959) ;  /* 0xffffffcc00e47947 */ /* 0x000fea000383ffff */
.L_x_12960:
        /* <DEDUP_REMOVED lines=13> */
.L_x_29803:


//--------------------- .text._ZN4vllm25paged_attention_v2_kernelIthLi192ELi16ELi128ELNS_18Fp8KVCacheDataTypeE1ELb0ELi512EEEvPfS2_PT_PKS3_PKT0_S9_ifPKiSB_iPKfiiiSD_SD_iiiii --------------------------
	.section	.text._ZN4vllm25paged_attention_v2_kernelIthLi192ELi16ELi128ELNS_18Fp8KVCacheDataTypeE1ELb0ELi512EEEvPfS2_PT_PKS3_PKT0_S9_ifPKiSB_iPKfiiiSD_SD_iiiii,"ax",@progbits
	.align	128
        .global         _ZN4vllm25paged_attention_v2_kernelIthLi192ELi16ELi128ELNS_18Fp8KVCacheDataTypeE1ELb0ELi512EEEvPfS2_PT_PKS3_PKT0_S9_ifPKiSB_iPKfiiiSD_SD_iiiii
        .type           _ZN4vllm25paged_attention_v2_kernelIthLi192ELi16ELi128ELNS_18Fp8KVCacheDataTypeE1ELb0ELi512EEEvPfS2_PT_PKS3_PKT0_S9_ifPKiSB_iPKfiiiSD_SD_iiiii,@function
        .size           _ZN4vllm25paged_attention_v2_kernelIthLi192ELi16ELi128ELNS_18Fp8KVCacheDataTypeE1ELb0ELi512EEEvPfS2_PT_PKS3_PKT0_S9_ifPKiSB_iPKfiiiSD_SD_iiiii,(.L_x_29804 - _ZN4vllm25paged_attention_v2_kernelIthLi192ELi16ELi128ELNS_18Fp8KVCacheDataTypeE1ELb0ELi512EEEvPfS2_PT_PKS3_PKT0_S9_ifPKiSB_iPKfiiiSD_SD_iiiii)
        .other          _ZN4vllm25paged_attention_v2_kernelIthLi192ELi16ELi128ELNS_18Fp8KVCacheDataTypeE1ELb0ELi512EEEvPfS2_PT_PKS3_PKT0_S9_ifPKiSB_iPKfiiiSD_SD_iiiii,@"STO_CUDA_ENTRY STV_DEFAULT"
_ZN4vllm25paged_attention_v2_kernelIthLi192ELi16ELi128ELNS_18Fp8KVCacheDataTypeE1ELb0ELi512EEEvPfS2_PT_PKS3_PKT0_S9_ifPKiSB_iPKfiiiSD_SD_iiiii:
.text._ZN4vllm25paged_attention_v2_kernelIthLi192ELi16ELi128ELNS_18Fp8KVCacheDataTypeE1ELb0ELi512EEEvPfS2_PT_PKS3_PKT0_S9_ifPKiSB_iPKfiiiSD_SD_iiiii:
        /* <DEDUP_REMOVED lines=44> */
.L_x_12998:
        /* <DEDUP_REMOVED lines=47> */
.L_x_12967:
        /* <DEDUP_REMOVED lines=11> */
.L_x_12966:
[----:B------:R-:W-:Y:S05]  /*0660*/  BSYNC B1 ;  /* 0x0000000000017941 */ /* 0x000fea0003800000 */
.L_x_12965:
        /* <DEDUP_REMOVED lines=14> */
.L_x_12970:
        /* <DEDUP_REMOVED lines=100> */
.L_x_12969:
[----:B------:R-:W-:Y:S05]  /*0d90*/  BSYNC B1 ;  /* 0x0000000000017941 */ /* 0x000fea0003800000 */
.L_x_12968:
        /* <DEDUP_REMOVED lines=55> */
.L_x_12972:
[----:B------:R-:W-:Y:S05]  /*1110*/  BSYNC B1 ;  /* 0x0000000000017941 */ /* 0x000fea0003800000 */
.L_x_12971:
        /* <DEDUP_REMOVED lines=26> */
.L_x_12964:
[----:B------:R-:W-:Y:S05]  /*12c0*/  BSYNC B0 ;  /* 0x0000000000007941 */ /* 0x000fea0003800000 */
.L_x_12963:
        /* <DEDUP_REMOVED lines=56> */
.L_x_12977:
        /* <DEDUP_REMOVED lines=8> */
.L_x_12976:
[----:B------:R-:W-:Y:S05]  /*16d0*/  BSYNC B1 ;  /* 0x0000000000017941 */ /* 0x000fea0003800000 */
.L_x_12975:
        /* <DEDUP_REMOVED lines=14> */
.L_x_12980:
        /* <DEDUP_REMOVED lines=52> */
.L_x_12979:
[----:B------:R-:W-:Y:S05]  /*1b00*/  BSYNC B1 ;  /* 0x0000000000017941 */ /* 0x000fea0003800000 */
.L_x_12978:
        /* <DEDUP_REMOVED lines=31> */
.L_x_12982:
[----:B------:R-:W-:Y:S05]  /*1d00*/  BSYNC B1 ;  /* 0x0000000000017941 */ /* 0x000fea0003800000 */
.L_x_12981:
        /* <DEDUP_REMOVED lines=14> */
.L_x_12974:
[----:B------:R-:W-:Y:S05]  /*1df0*/  BSYNC B0 ;  /* 0x0000000000007941 */ /* 0x000fea0003800000 */
.L_x_12973:
        /* <DEDUP_REMOVED lines=23> */
.L_x_12984:
[----:B------:R-:W-:Y:S05]  /*1f70*/  BSYNC B0 ;  /* 0x0000000000007941 */ /* 0x000fea0003800000 */
.L_x_12983:
        /* <DEDUP_REMOVED lines=41> */
.L_x_12986:
[----:B------:R-:W-:Y:S05]  /*2210*/  BSYNC B0 ;  /* 0x0000000000007941 */ /* 0x000fea0003800000 */
.L_x_12985:
        /* <DEDUP_REMOVED lines=27> */
.L_x_12988:
[----:B------:R-:W-:Y:S05]  /*23d0*/  BSYNC B0 ;  /* 0x0000000000007941 */ /* 0x000fea0003800000 */
.L_x_12987:
        /* <DEDUP_REMOVED lines=15> */
.L_x_12990:
[----:B------:R-:W-:Y:S05]  /*24d0*/  BSYNC B0 ;  /* 0x0000000000007941 */ /* 0x000fea0003800000 */
.L_x_12989:
        /* <DEDUP_REMOVED lines=27> */
.L_x_12992:
[----:B------:R-:W-:Y:S05]  /*2690*/  BSYNC B0 ;  /* 0x0000000000007941 */ /* 0x000fea0003800000 */
.L_x_12991:
        /* <DEDUP_REMOVED lines=100> */
.L_x_12961:
        /* <DEDUP_REMOVED lines=16> */
.L_x_12993:
[----:B------:R-:W-:Y:S05]  /*2de0*/  EXIT ;  /* 0x000000000000794d */ /* 0x000fea0003800000 */
.L_x_12962:
[----:B------:R-:W-:Y:S01]  /*2df0*/  HFMA2.MMA R11, -RZ, RZ, 0, 1.847743988037109375e-06 ;  /* 0x0000001fff0b7435 */ /* 0x000fe200000001ff */
[----:B------:R-:W-:Y:S01]  /*2e00*/  IMAD.MOV.U32 R12, RZ, RZ, 0x10 ;  /* 0x00000010ff0c7424 */ /* 0x000fe200078e00ff */
[----:B------:R-:W-:Y:S01]  /*2e10*/  MOV R2, 0xff7fffff ;  /* 0xff7fffff00027802 */ /* 0x000fe20000000f00 */
[----:B------:R-:W-:-:S08]  /*2e20*/  IMAD.MOV.U32 R15, RZ, RZ, -0x1 ;  /* 0xffffffffff0f7424 */ /* 0x000fd000078e00ff */
[----:B0-----:R-:W-:Y:S05]  /*2e30*/  WARPSYNC.COLLECTIVE R15, `(.L_x_12994) ;  /* 0x000000000f087348 */ /* 0x001fea0003c00000 */
[----:B------:R1:W2:Y:S02]  /*2e40*/  SHFL.BFLY P6, R14, R13, R12, R11 ;  /* 0x0c00000c0d0e7389 */ /* 0x0002a400000c000b */
[----:B012---:R-:W-:Y:S01]  /*2e50*/  ENDCOLLECTIVE ;  /* 0x000000000000791b */ /* 0x007fe20003800000 */
.L_x_12994:
[----:B------:R-:W-:Y:S01]  /*2e60*/  IMAD.MOV.U32 R12, RZ, RZ, 0x8 ;  /* 0x00000008ff0c7424 */ /* 0x000fe200078e00ff */
[----:B------:R-:W-:-:S04]  /*2e70*/  FMNMX.FTZ R0, R14, -3.40282346638528859812e+38, !PT ;  /* 0xff7fffff0e007809 */ /* 0x000fc80007810000 */
[----:B------:R-:W-:-:S07]  /*2e80*/  MOV R13, R0 ;  /* 0x00000000000d7202 */ /* 0x000fce0000000f00 */
[----:B------:R-:W-:Y:S05]  /*2e90*/  WARPSYNC.COLLECTIVE R15, `(.L_x_12995) ;  /* 0x000000000f087348 */ /* 0x000fea0003c00000 */
[----:B------:R0:W1:Y:S02]  /*2ea0*/  SHFL.BFLY P6, R14, R13, R12, R11 ;  /* 0x0c00000c0d0e7389 */ /* 0x00006400000c000b */
[----:B01----:R-:W-:Y:S01]  /*2eb0*/  ENDCOLLECTIVE ;  /* 0x000000000000791b */ /* 0x003fe20003800000 */
.L_x_12995:
[----:B------:R-:W-:Y:S01]  /*2ec0*/  IMAD.MOV.U32 R12, RZ, RZ, 0x4 ;  /* 0x00000004ff0c7424 */ /* 0x000fe200078e00ff */
[----:B------:R-:W-:-:S04]  /*2ed0*/  FMNMX.FTZ R3, R0, R14, !PT ;  /* 0x0000000e00037209 */ /* 0x000fc80007810000 */
[----:B------:R-:W-:-:S07]  /*2ee0*/  MOV R13, R3 ;  /* 0x00000003000d7202 */ /* 0x000fce0000000f00 */
[----:B------:R-:W-:Y:S05]  /*2ef0*/  WARPSYNC.COLLECTIVE R15, `(.L_x_12996) ;  /* 0x000000000f087348 */ /* 0x000fea0003c00000 */
[----:B------:R0:W1:Y:S02]  /*2f00*/  SHFL.BFLY P6, R14, R13, R12, R11 ;  /* 0x0c00000c0d0e7389 */ /* 0x00006400000c000b */
[----:B01----:R-:W-:Y:S01]  /*2f10*/  ENDCOLLECTIVE ;  /* 0x000000000000791b */ /* 0x003fe20003800000 */
.L_x_12996:
[----:B------:R-:W-:Y:S01]  /*2f20*/  IMAD.MOV.U32 R12, RZ, RZ, 0x2 ;  /* 0x00000002ff0c7424 */ /* 0x000fe200078e00ff */
[----:B------:R-:W-:-:S04]  /*2f30*/  FMNMX.FTZ R4, R3, R14, !PT ;  /* 0x0000000e03047209 */ /* 0x000fc80007810000 */
[----:B------:R-:W-:-:S07]  /*2f40*/  MOV R13, R4 ;  /* 0x00000004000d7202 */ /* 0x000fce0000000f00 */
[----:B------:R-:W-:Y:S05]  /*2f50*/  WARPSYNC.COLLECTIVE R15, `(.L_x_12997) ;  /* 0x000000000f087348 */ /* 0x000fea0003c00000 */
[----:B------:R0:W1:Y:S02]  /*2f60*/  SHFL.BFLY P6, R14, R13, R12, R11 ;  /* 0x0c00000c0d0e7389 */ /* 0x00006400000c000b */
[----:B01----:R-:W-:Y:S01]  /*2f70*/  ENDCOLLECTIVE ;  /* 0x000000000000791b */ /* 0x003fe20003800000 */
.L_x_12997:
[----:B------:R-:W-:Y:S05]  /*2f80*/  BRA `(.L_x_12998) ;  /* 0xffffffd000cc7947 */ /* 0x000fea000383ffff */
.L_x_12999:
        /* <DEDUP_REMOVED lines=15> */
.L_x_29804:


//--------------------- .text._ZN4vllm25paged_attention_v2_kernelIthLi128ELi16ELi128ELNS_18Fp8KVCacheDataTypeE1ELb0ELi512EEEvPfS2_PT_PKS3_PKT0_S9_ifPKiSB_iPKfiiiSD_SD_iiiii --------------------------
	.section	.text._ZN4vllm25paged_attention_v2_kernelIthLi128ELi16ELi128ELNS_18Fp8KVCacheDataTypeE1ELb0ELi512EEEvPfS2_PT_PKS3_PKT0_S9_ifPKiSB_iPKfiiiSD_SD_iiiii,"ax",@progbits
	.align	128
        .global         _ZN4vllm25paged_attention_v2_kernelIthLi128ELi16ELi128ELNS_18Fp8KVCacheDataTypeE1ELb0ELi512EEEvPfS2_PT_PKS3_PKT0_S9_ifPKiSB_iPKfiiiSD_SD_iiiii
        .type           _ZN4vllm25paged_attention_v2_kernelIthLi128ELi16ELi128ELNS_18Fp8KVCacheDataTypeE1ELb0ELi512EEEvPfS2_PT_PKS3_PKT0_S9_ifPKiSB_iPKfiiiSD_SD_iiiii,@function
        .size           _ZN4vllm25paged_attention_v2_kernelIthLi128ELi16ELi128ELNS_18Fp8KVCacheDataTypeE1ELb0ELi512EEEvPfS2_PT_PKS3_PKT0_S9_ifPKiSB_iPKfiiiSD_SD_iiiii,(.L_x_29805 - _ZN4vllm25paged_attention_v2_kernelIthLi128ELi16ELi128ELNS_18Fp8KVCacheDataTypeE1ELb0ELi512EEEvPfS2_PT_PKS3_PKT0_S9_ifPKiSB_iPKfiiiSD_SD_iiiii)
        .other          _ZN4vllm25paged_attention_v2_kernelIthLi128ELi16ELi128ELNS_18Fp8KVCacheDataTypeE1ELb0ELi512EEEvPfS2_PT_PKS3_PKT0_S9_ifPKiSB_iPKfiiiSD_SD_iiiii,@"STO_CUDA_ENTRY STV_DEFAULT"
_ZN4vllm25paged_attention_v2_kernelIthLi128ELi16ELi128ELNS_18Fp8KVCacheDataTypeE1ELb0ELi512EEEvPfS2_PT_PKS3_PKT0_S9_ifPKiSB_iPKfiiiSD_SD_iiiii:
.text._ZN4vllm25paged_attention_v2_kernelIthLi128ELi16ELi128ELNS_18Fp8KVCacheDataTypeE1ELb0ELi512EEEvPfS2_PT_PKS3_PKT0_S9_ifPKiSB_iPKfiiiSD_SD_iiiii:
        /* <DEDUP_REMOVED lines=44> */
.L_x_13033:
        /* <DEDUP_REMOVED lines=47> */
.L_x_13006:
        /* <DEDUP_REMOVED lines=11> */
.L_x_13005:
[----:B------:R-:W-:Y:S05]  /*0660*/  BSYNC B1 ;  /* 0x0000000000017941 */ /* 0x000fea0003800000 */
.L_x_13004:
        /* <DEDUP_REMOVED lines=14> */
.L_x_13009:
        /* <DEDUP_REMOVED lines=100> */
.L_x_13008:
[----:B------:R-:W-:Y:S05]  /*0d90*/  BSYNC B1 ;  /* 0x0000000000017941 */ /* 0x000fea0003800000 */
.L_x_13007:
        /* <DEDUP_REMOVED lines=55> */
.L_x_13011:
[----:B------:R-:W-:Y:S05]  /*1110*/  BSYNC B1 ;  /* 0x0000000000017941 */ /* 0x000fea0003800000 */
.L_x_13010:
        /* <DEDUP_REMOVED lines=26> */
.L_x_13003:
[----:B------:R-:W-:Y:S05]  /*12c0*/  BSYNC B0 ;  /* 0x0000000000007941 */ /* 0x000fea0003800000 */
.L_x_13002:
        /* <DEDUP_REMOVED lines=55> */
.L_x_13016:
        /* <DEDUP_REMOVED lines=8> */
.L_x_13015:
[----:B------:R-:W-:Y:S05]  /*16c0*/  BSYNC B1 ;  /* 0x0000000000017941 */ /* 0x000fea0003800000 */
.L_x_13014:
        /* <DEDUP_REMOVED lines=14> */
.L_x_13019:
        /* <DEDUP_REMOVED lines=52> */
.L_x_13018:
[----:B------:R-:W-:Y:S05]  /*1af0*/  BSYNC B1 ;  /* 0x0000000000017941 */ /* 0x000fea0003800000 */
.L_x_13017:
        /* <DEDUP_REMOVED lines=31> */
.L_x_13021:
[----:B------:R-:W-:Y:S05]  /*1cf0*/  BSYNC B1 ;  /* 0x0000000000017941 */ /* 0x000fea0003800000 */
.L_x_13020:
        /* <DEDUP_REMOVED lines=14> */
.L_x_13013:
[----:B------:R-:W-:Y:S05]  /*1de0*/  BSYNC B0 ;  /* 0x0000000000007941 */ /* 0x000fea0003800000 */
.L_x_13012:
        /* <DEDUP_REMOVED lines=22> */
.L_x_13023:
[----:B------:R-:W-:Y:S05]  /*1f50*/  BSYNC B0 ;  /* 0x0000000000007941 */ /* 0x000fea0003800000 */
.L_x_13022:
        /* <DEDUP_REMOVED lines=52> */
.L_x_13025:
[----:B------:R-:W-:Y:S05]  /*22a0*/  BSYNC B0 ;  /* 0x0000000000007941 */ /* 0x000fea0003800000 */
.L_x_13024:
        /* <DEDUP_REMOVED lines=28> */
.L_x_13027:
[----:B------:R-:W-:Y:S05]  /*2470*/  BSYNC B0 ;  /* 0x0000000000007941 */ /* 0x000fea0003800000 */
.L_x_13026:
        /* <DEDUP_REMOVED lines=71> */
.L_x_13000:
        /* <DEDUP_REMOVED lines=16> */
.L_x_13028:
[----:B------:R-:W-:Y:S05]  /*29f0*/  EXIT ;  /* 0x000000000000794d */ /* 0x000fea0003800000 */
.L_x_13001:
[----:B------:R-:W-:Y:S01]  /*2a00*/  HFMA2.MMA R12, -RZ, RZ, 0, 9.5367431640625e-07 ;  /* 0x00000010ff0c7435 */ /* 0x000fe200000001ff */
[----:B------:R-:W-:Y:S01]  /*2a10*/  IMAD.MOV.U32 R11, RZ, RZ, 0x1f ;  /* 0x0000001fff0b7424 */ /* 0x000fe200078e00ff */
[----:B------:R-:W-:Y:S02]  /*2a20*/  MOV R15, 0xffffffff ;  /* 0xffffffff000f7802 */ /* 0x000fe40000000f00 */
[----:B------:R-:W-:-:S07]  /*2a30*/  MOV R2, 0xff7fffff ;  /* 0xff7fffff00027802 */ /* 0x000fce0000000f00 */
[----:B0-----:R-:W-:Y:S05]  /*2a40*/  WARPSYNC.COLLECTIVE R15, `(.L_x_13029) ;  /* 0x000000000f087348 */ /* 0x001fea0003c00000 */
[----:B------:R1:W2:Y:S02]  /*2a50*/  SHFL.BFLY P6, R14, R13, R12, R11 ;  /* 0x0c00000c0d0e7389 */ /* 0x0002a400000c000b */
[----:B012---:R-:W-:Y:S01]  /*2a60*/  ENDCOLLECTIVE ;  /* 0x000000000000791b */ /* 0x007fe20003800000 */
.L_x_13029:
[----:B------:R-:W-:Y:S01]  /*2a70*/  IMAD.MOV.U32 R12, RZ, RZ, 0x8 ;  /* 0x00000008ff0c7424 */ /* 0x000fe200078e00ff */
[----:B------:R-:W-:-:S04]  /*2a80*/  FMNMX.FTZ R0, R14, -3.40282346638528859812e+38, !PT ;  /* 0xff7fffff0e007809 */ /* 0x000fc80007810000 */
[----:B------:R-:W-:-:S07]  /*2a90*/  MOV R13, R0 ;  /* 0x00000000000d7202 */ /* 0x000fce0000000f00 */
[----:B------:R-:W-:Y:S05]  /*2aa0*/  WARPSYNC.COLLECTIVE R15, `(.L_x_13030) ;  /* 0x000000000f087348 */ /* 0x000fea0003c00000 */
[----:B------:R0:W1:Y:S02]  /*2ab0*/  SHFL.BFLY P6, R14, R13, R12, R11 ;  /* 0x0c00000c0d0e7389 */ /* 0x00006400000c000b */
[----:B01----:R-:W-:Y:S01]  /*2ac0*/  ENDCOLLECTIVE ;  /* 0x000000000000791b */ /* 0x003fe20003800000 */
.L_x_13030:
[----:B------:R-:W-:Y:S01]  /*2ad0*/  HFMA2.MMA R12, -RZ, RZ, 0, 2.384185791015625e-07 ;  /* 0x00000004ff0c7435 */ /* 0x000fe200000001ff */
[----:B------:R-:W-:-:S04]  /*2ae0*/  FMNMX.FTZ R3, R0, R14, !PT ;  /* 0x0000000e00037209 */ /* 0x000fc80007810000 */
[----:B------:R-:W-:-:S07]  /*2af0*/  MOV R13, R3 ;  /* 0x00000003000d7202 */ /* 0x000fce0000000f00 */
[----:B------:R-:W-:Y:S05]  /*2b00*/  WARPSYNC.COLLECTIVE R15, `(.L_x_13031) ;  /* 0x000000000f087348 */ /* 0x000fea0003c00000 */
[----:B------:R0:W1:Y:S02]  /*2b10*/  SHFL.BFLY P6, R14, R13, R12, R11 ;  /* 0x0c00000c0d0e7389 */ /* 0x00006400000c000b */
[----:B01----:R-:W-:Y:S01]  /*2b20*/  ENDCOLLECTIVE ;  /* 0x000000000000791b */ /* 0x003fe20003800000 */
.L_x_13031:
[----:B------:R-:W-:Y:S02]  /*2b30*/  MOV R12, 0x2 ;  /* 0x00000002000c7802 */ /* 0x000fe40000000f00 */
[----:B------:R-:W-:-:S05]  /*2b40*/  FMNMX.FTZ R4, R3, R14, !PT ;  /* 0x0000000e03047209 */ /* 0x000fca0007810000 */
[----:B------:R-:W-:-:S07]  /*2b50*/  IMAD.MOV.U32 R13, RZ, RZ, R4 ;  /* 0x000000ffff0d7224 */ /* 0x000fce00078e0004 */
[----:B------:R-:W-:Y:S05]  /*2b60*/  WARPSYNC.COLLECTIVE R15, `(.L_x_13032) ;  /* 0x000000000f087348 */ /* 0x000fea0003c00000 */
[----:B------:R0:W1:Y:S02]  /*2b70*/  SHFL.BFLY P6, R14, R13, R12, R11 ;  /* 0x0c00000c0d0e7389 */ /* 0x00006400000c000b */
[----:B01----:R-:W-:Y:S01]  /*2b80*/  ENDCOLLECTIVE ;  /* 0x000000000000791b */ /* 0x003fe20003800000 */
.L_x_13032:
[----:B------:R-:W-:Y:S05]  /*2b90*/  BRA `(.L_x_13033) ;  /* 0xffffffd400c87947 */ /* 0x000fea000383ffff */
.L_x_13034:
        /* <DEDUP_REMOVED lines=14> */
.L_x_29805:


//--------------------- .text._ZN4vllm25paged_attention_v2_kernelIthLi120ELi16ELi128ELNS_18Fp8KVCacheDataTypeE1ELb0ELi512EEEvPfS2_PT_PKS3_PKT0_S9_ifPKiSB_iPKfiiiSD_SD_iiiii --------------------------
	.section	.text._ZN4vllm25paged_attention_v2_kernelIthLi120ELi16ELi128ELNS_18Fp8KVCacheDataTypeE1ELb0ELi512EEEvPfS2_PT_PKS3_PKT0_S9_ifPKiSB_iPKfiiiSD_SD_iiiii,"ax",@progbits
	.align	128
        .global         _ZN4vllm25paged_attention_v2_kernelIthLi120ELi16ELi128ELNS_18Fp8KVCacheDataTypeE1ELb0ELi512EEEvPfS2_PT_PKS3_PKT0_S9_ifPKiSB_iPKfiiiSD_SD_iiiii
        .type           _ZN4vllm25paged_attention_v2_kernelIthLi120ELi16ELi128ELNS_18Fp8KVCacheDataTypeE1ELb0ELi512EEEvPfS2_PT_PKS3_PKT0_S9_ifPKiSB_iPKfiiiSD_SD_iiiii,@function
        .size           _ZN4vllm25paged_attention_v2_kernelIthLi120ELi16ELi128ELNS_18Fp8KVCacheDataTypeE1ELb0ELi512EEEvPfS2_PT_PKS3_PKT0_S9_ifPKiSB_iPKfiiiSD_SD_iiiii,(.L_x_29806 - _ZN4vllm25paged_attention_v2_kernelIthLi120ELi16ELi128ELNS_18Fp8KVCacheDataTypeE1ELb0ELi512EEEvPfS2_PT_PKS3_PKT0_S9_ifPKiSB_iPKfiiiSD_SD_iiiii)
        .other          _ZN4vllm25paged_attention_v2_kernelIthLi120ELi16ELi128ELNS_18Fp8KVCacheDataTypeE1ELb0ELi512EEEvPfS2_PT_PKS3_PKT0_S9_ifPKiSB_iPKfiiiSD_SD_iiiii,@"STO_CUDA_ENTRY STV_DEFAULT"
_ZN4vllm25paged_attention_v2_kernelIthLi120ELi16ELi128ELNS_18Fp8KVCacheDataTypeE1ELb0ELi512EEEvPfS2_PT_PKS3_PKT0_S9_ifPKiSB_iPKfiiiSD_SD_iiiii:
.text._ZN4vllm25paged_attention_v2_kernelIthLi120ELi16ELi128ELNS_18Fp8KVCacheDataTypeE1ELb0ELi512EEEvPfS2_PT_PKS3_PKT0_S9_ifPKiSB_iPKfiiiSD_SD_iiiii:
        /* <DEDUP_REMOVED lines=44> */
.L_x_13078:
        /* <DEDUP_REMOVED lines=47> */
.L_x_13041:
        /* <DEDUP_REMOVED lines=11> */
.L_x_13040:
[----:B------:R-:W-:Y:S05]  /*0660*/  BSYNC B1 ;  /* 0x0000000000017941 */ /* 0x000fea0003800000 */
.L_x_13039:
        /* <DEDUP_REMOVED lines=14> */
.L_x_13044:
        /* <DEDUP_REMOVED lines=100> */
.L_x_13043:
[----:B------:R-:W-:Y:S05]  /*0d90*/  BSYNC B1 ;  /* 0x0000000000017941 */ /* 0x000fea0003800000 */
.L_x_13042:
        /* <DEDUP_REMOVED lines=55> */
.L_x_13046:
[----:B------:R-:W-:Y:S05]  /*1110*/  BSYNC B1 ;  /* 0x0000000000017941 */ /* 0x000fea0003800000 */
.L_x_13045:
        /* <DEDUP_REMOVED lines=26> */
.L_x_13038:
[----:B------:R-:W-:Y:S05]  /*12c0*/  BSYNC B0 ;  /* 0x0000000000007941 */ /* 0x000fea0003800000 */
.L_x_13037:
        /* <DEDUP_REMOVED lines=55> */
.L_x_13051:
        /* <DEDUP_REMOVED lines=8> */
.L_x_13050:
[----:B------:R-:W-:Y:S05]  /*16c0*/  BSYNC B1 ;  /* 0x0000000000017941 */ /* 0x000fea0003800000 */
.L_x_13049:
        /* <DEDUP_REMOVED lines=14> */
.L_x_13054:
        /* <DEDUP_REMOVED lines=52> */
.L_x_13053:
[----:B------:R-:W-:Y:S05]  /*1af0*/  BSYNC B1 ;  /* 0x0000000000017941 */ /* 0x000fea0003800000 */
.L_x_13052:
        /* <DEDUP_REMOVED lines=31> */
.L_x_13056:
[----:B------:R-:W-:Y:S05]  /*1cf0*/  BSYNC B1 ;  /* 0x0000000000017941 */ /* 0x000fea0003800000 */
.L_x_13055:
        /* <DEDUP_REMOVED lines=14> */
.L_x_13048:
[----:B------:R-:W-:Y:S05]  /*1de0*/  BSYNC B0 ;  /* 0x0000000000007941 */ /* 0x000fea0003800000 */
.L_x_13047:
        /* <DEDUP_REMOVED lines=22> */
.L_x_13058:
[----:B------:R-:W-:Y:S05]  /*1f50*/  BSYNC B0 ;  /* 0x0000000000007941 */ /* 0x000fea0003800000 */
.L_x_13057:
        /* <DEDUP_REMOVED lines=31> */
.L_x_13060:
[----:B------:R-:W-:Y:S05]  /*2150*/  BSYNC B0 ;  /* 0x0000000000007941 */ /* 0x000fea0003800000 */
.L_x_13059:
        /* <DEDUP_REMOVED lines=24> */
.L_x_13064:
[----:B------:R-:W-:Y:S05]  /*22e0*/  BSYNC B1 ;  /* 0x0000000000017941 */ /* 0x000fea0003800000 */
.L_x_13063:
[----:B-1-3--:R-:W-:-:S07]  /*22f0*/  @!P0 FADD.FTZ R14, R14, R27 ;  /* 0x0000001b0e0e8221 */ /* 0x00afce0000010000 */
.L_x_13062:
[----:B------:R-:W-:Y:S05]  /*2300*/  BSYNC B0 ;  /* 0x0000000000007941 */ /* 0x000fea0003800000 */
.L_x_13061:
        /* <DEDUP_REMOVED lines=16> */
.L_x_13066:
[----:B------:R-:W-:Y:S05]  /*2410*/  BSYNC B0 ;  /* 0x0000000000007941 */ /* 0x000fea0003800000 */
.L_x_13065:
        /* <DEDUP_REMOVED lines=24> */
.L_x_13070:
[----:B------:R-:W-:Y:S05]  /*25a0*/  BSYNC B1 ;  /* 0x0000000000017941 */ /* 0x000fea0003800000 */
.L_x_13069:
[----:B01-3--:R-:W-:-:S07]  /*25b0*/  @!P0 FADD.FTZ R14, R14, R27 ;  /* 0x0000001b0e0e8221 */ /* 0x00bfce0000010000 */
.L_x_13068:
[----:B------:R-:W-:Y:S05]  /*25c0*/  BSYNC B0 ;  /* 0x0000000000007941 */ /* 0x000fea0003800000 */
.L_x_13067:
        /* <DEDUP_REMOVED lines=68> */
.L_x_13072:
[----:B------:R-:W-:Y:S05]  /*2a10*/  BSYNC B0 ;  /* 0x0000000000007941 */ /* 0x000fea0003800000 */
.L_x_13071:
        /* <DEDUP_REMOVED lines=10> */
.L_x_13035:
        /* <DEDUP_REMOVED lines=16> */
.L_x_13073:
[----:B------:R-:W-:Y:S05]  /*2bc0*/  EXIT ;  /* 0x000000000000794d */ /* 0x000fea0003800000 */
.L_x_13036:
[----:B------:R-:W-:Y:S01]  /*2bd0*/  HFMA2.MMA R11, -RZ, RZ, 0, 1.847743988037109375e-06 ;  /* 0x0000001fff0b7435 */ /* 0x000fe200000001ff */
[----:B------:R-:W-:Y:S01]  /*2be0*/  IMAD.MOV.U32 R12, RZ, RZ, 0x10 ;  /* 0x00000010ff0c7424 */ /* 0x000fe200078e00ff */
[----:B------:R-:W-:Y:S01]  /*2bf0*/  MOV R2, 0xff7fffff ;  /* 0xff7fffff00027802 */ /* 0x000fe20000000f00 */
[----:B------:R-:W-:-:S08]  /*2c00*/  IMAD.MOV.U32 R15, RZ, RZ, -0x1 ;  /* 0xffffffffff0f7424 */ /* 0x000fd000078e00ff */
[----:B0-----:R-:W-:Y:S05]  /*2c10*/  WARPSYNC.COLLECTIVE R15, `(.L_x_13074) ;  /* 0x000000000f087348 */ /* 0x001fea0003c00000 */
[----:B------:R1:W2:Y:S02]  /*2c20*/  SHFL.BFLY P6, R14, R13, R12, R11 ;  /* 0x0c00000c0d0e7389 */ /* 0x0002a400000c000b */
[----:B012---:R-:W-:Y:S01]  /*2c30*/  ENDCOLLECTIVE ;  /* 0x000000000000791b */ /* 0x007fe20003800000 */
.L_x_13074:
[----:B------:R-:W-:Y:S01]  /*2c40*/  IMAD.MOV.U32 R12, RZ, RZ, 0x8 ;  /* 0x00000008ff0c7424 */ /* 0x000fe200078e00ff */
[----:B------:R-:W-:-:S04]  /*2c50*/  FMNMX.FTZ R0, R14, -3.40282346638528859812e+38, !PT ;  /* 0xff7fffff0e007809 */ /* 0x000fc80007810000 */
[----:B------:R-:W-:-:S07]  /*2c60*/  MOV R13, R0 ;  /* 0x00000000000d7202 */ /* 0x000fce0000000f00 */
[----:B------:R-:W-:Y:S05]  /*2c70*/  WARPSYNC.COLLECTIVE R15, `(.L_x_13075) ;  /* 0x000000000f087348 */ /* 0x000fea0003c00000 */
[----:B------:R0:W1:Y:S02]  /*2c80*/  SHFL.BFLY P6, R14, R13, R12, R11 ;  /* 0x0c00000c0d0e7389 */ /* 0x00006400000c000b */
[----:B01----:R-:W-:Y:S01]  /*2c90*/  ENDCOLLECTIVE ;  /* 0x000000000000791b */ /* 0x003fe20003800000 */
.L_x_13075:
[----:B------:R-:W-:Y:S01]  /*2ca0*/  IMAD.MOV.U32 R12, RZ, RZ, 0x4 ;  /* 0x00000004ff0c7424 */ /* 0x000fe200078e00ff */
[----:B------:R-:W-:-:S04]  /*2cb0*/  FMNMX.FTZ R3, R0, R14, !PT ;  /* 0x0000000e00037209 */ /* 0x000fc80007810000 */
[----:B------:R-:W-:-:S07]  /*2cc0*/  MOV R13, R3 ;  /* 0x00000003000d7202 */ /* 0x000fce0000000f00 */
[----:B------:R-:W-:Y:S05]  /*2cd0*/  WARPSYNC.COLLECTIVE R15, `(.L_x_13076) ;  /* 0x000000000f087348 */ /* 0x000fea0003c00000 */
[----:B------:R0:W1:Y:S02]  /*2ce0*/  SHFL.BFLY P6, R14, R13, R12, R11 ;  /* 0x0c00000c0d0e7389 */ /* 0x00006400000c000b */
[----:B01----:R-:W-:Y:S01]  /*2cf0*/  ENDCOLLECTIVE ;  /* 0x000000000000791b */ /* 0x003fe20003800000 */
.L_x_13076:
[----:B------:R-:W-:Y:S01]  /*2d00*/  IMAD.MOV.U32 R12, RZ, RZ, 0x2 ;  /* 0x00000002ff0c7424 */ /* 0x000fe200078e00ff */
[----:B------:R-:W-:-:S04]  /*2d10*/  FMNMX.FTZ R4, R3, R14, !PT ;  /* 0x0000000e03047209 */ /* 0x000fc80007810000 */
[----:B------:R-:W-:-:S07]  /*2d20*/  MOV R13, R4 ;  /* 0x00000004000d7202 */ /* 0x000fce0000000f00 */
[----:B------:R-:W-:Y:S05]  /*2d30*/  WARPSYNC.COLLECTIVE R15, `(.L_x_13077) ;  /* 0x000000000f087348 */ /* 0x000fea0003c00000 */
[----:B------:R0:W1:Y:S02]  /*2d40*/  SHFL.BFLY P6, R14, R13, R12, R11 ;  /* 0x0c00000c0d0e7389 */ /* 0x00006400000c000b */
[----:B01----:R-:W-:Y:S01]  /*2d50*/  ENDCOLLECTIVE ;  /* 0x000000000000791b */ /* 0x003fe20003800000 */
.L_x_13077:
[----:B------:R-:W-:Y:S05]  /*2d60*/  BRA `(.L_x_13078) ;  /* 0xffffffd400547947 */ /* 0x000fea000383ffff */
.L_x_13079:
        /* <DEDUP_REMOVED lines=9> */
.L_x_29806:


//--------------------- .text._ZN4vllm25paged_attention_v2_kernelIthLi112ELi16ELi128ELNS_18Fp8KVCacheDataTypeE1ELb0ELi512EEEvPfS2_PT_PKS3_PKT0_S9_ifPKiSB_iPKfiiiSD_SD_iiiii --------------------------
	.section	.text._ZN4vllm25paged_attention_v2_kernelIthLi112ELi16ELi128ELNS_18Fp8KVCacheDataTypeE1ELb0ELi512EEEvPfS2_PT_PKS3_PKT0_S9_ifPKiSB_iPKfiiiSD_SD_iiiii,"ax",@progbits
	.align	128
        .global         _ZN4vllm25paged_attention_v2_kernelIthLi112ELi16ELi128ELNS_18Fp8KVCacheDataTypeE1ELb0ELi512EEEvPfS2_PT_PKS3_PKT0_S9_ifPKiSB_iPKfiiiSD_SD_iiiii
        .type           _ZN4vllm25paged_attention_v2_kernelIthLi112ELi16ELi128ELNS_18Fp8KVCacheDataTypeE1ELb0ELi512EEEvPfS2_PT_PKS3_PKT0_S9_ifPKiSB_iPKfiiiSD_SD_iiiii,@function
        .size           _ZN4vllm25paged_attention_v2_kernelIthLi112ELi16ELi128ELNS_18Fp8KVCacheDataTypeE1ELb0ELi512EEEvPfS2_PT_PKS3_PKT0_S9_ifPKiSB_iPKfiiiSD_SD_iiiii,(.L_x_29807 - _ZN4vllm25paged_attention_v2_kernelIthLi112ELi16ELi128ELNS_18Fp8KVCacheDataTypeE1ELb0ELi512EEEvPfS2_PT_PKS3_PKT0_S9_ifPKiSB_iPKfiiiSD_SD_iiiii)
        .other          _ZN4vllm25paged_attention_v2_kernelIthLi112ELi16ELi128ELNS_18Fp8KVCacheDataTypeE1ELb0ELi512EEEvPfS2_PT_PKS3_PKT0_S9_ifPKiSB_iPKfiiiSD_SD_iiiii,@"STO_CUDA_ENTRY STV_DEFAULT"
_ZN4vllm25paged_attention_v2_kernelIthLi112ELi16ELi128ELNS_18Fp8KVCacheDataTypeE1ELb0ELi512EEEvPfS2_PT_PKS3_PKT0_S9_ifPKiSB_iPKfiiiSD_SD_iiiii:
.text._ZN4vllm25paged_attention_v2_kernelIthLi112ELi16ELi128ELNS_18Fp8KVCacheDataTypeE1ELb0ELi512EEEvPfS2_PT_PKS3_PKT0_S9_ifPKiSB_iPKfiiiSD_SD_iiiii:
        /* <DEDUP_REMOVED lines=44> */
.L_x_13113:
        /* <DEDUP_REMOVED lines=47> */
.L_x_13086:
        /* <DEDUP_REMOVED lines=11> */
.L_x_13085:
[----:B------:R-:W-:Y:S05]  /*0660*/  BSYNC B1 ;  /* 0x0000000000017941 */ /* 0x000fea0003800000 */
.L_x_13084:
        /* <DEDUP_REMOVED lines=14> */
.L_x_13089:
        /* <DEDUP_REMOVED lines=100> */
.L_x_13088:
[----:B------:R-:W-:Y:S05]  /*0d90*/  BSYNC B1 ;  /* 0x0000000000017941 */ /* 0x000fea0003800000 */
.L_x_13087:
        /* <DEDUP_REMOVED lines=55> */
.L_x_13091:
[----:B------:R-:W-:Y:S05]  /*1110*/  BSYNC B1 ;  /* 0x0000000000017941 */ /* 0x000fea0003800000 */
.L_x_13090:
        /* <DEDUP_REMOVED lines=26> */
.L_x_13083:
[----:B------:R-:W-:Y:S05]  /*12c0*/  BSYNC B0 ;  /* 0x0000000000007941 */ /* 0x000fea0003800000 */
.L_x_13082:
        /* <DEDUP_REMOVED lines=55> */
.L_x_13096:
        /* <DEDUP_REMOVED lines=8> */
.L_x_13095:
[----:B------:R-:W-:Y:S05]  /*16c0*/  BSYNC B1 ;  /* 0x0000000000017941 */ /* 0x000fea0003800000 */
.L_x_13094:
        /* <DEDUP_REMOVED lines=14> */
.L_x_13099:
        /* <DEDUP_REMOVED lines=52> */
.L_x_13098:
[----:B------:R-:W-:Y:S05]  /*1af0*/  BSYNC B1 ;  /* 0x0000000000017941 */ /* 0x000fea0003800000 */
.L_x_13097:
        /* <DEDUP_REMOVED lines=31> */
.L_x_13101:
[----:B------:R-:W-:Y:S05]  /*1cf0*/  BSYNC B1 ;  /* 0x0000000000017941 */ /* 0x000fea0003800000 */
.L_x_13100:
        /* <DEDUP_REMOVED lines=14> */
.L_x_13093:
[----:B------:R-:W-:Y:S05]  /*1de0*/  BSYNC B0 ;  /* 0x0000000000007941 */ /* 0x000fea0003800000 */
.L_x_13092:
        /* <DEDUP_REMOVED lines=22> */
.L_x_13103:
[----:B------:R-:W-:Y:S05]  /*1f50*/  BSYNC B0 ;  /* 0x0000000000007941 */ /* 0x000fea0003800000 */
.L_x_13102:
        /* <DEDUP_REMOVED lines=48> */
.L_x_13105:
[----:B------:R-:W-:Y:S05]  /*2260*/  BSYNC B0 ;  /* 0x0000000000007941 */ /* 0x000fea0003800000 */
.L_x_13104:
        /* <DEDUP_REMOVED lines=25> */
.L_x_13107:
[----:B------:R-:W-:Y:S05]  /*2400*/  BSYNC B0 ;  /* 0x0000000000007941 */ /* 0x000fea0003800000 */
.L_x_13106:
        /* <DEDUP_REMOVED lines=63> */
.L_x_13080:
        /* <DEDUP_REMOVED lines=16> */
.L_x_13108:
[----:B------:R-:W-:Y:S05]  /*2900*/  EXIT ;  /* 0x000000000000794d */ /* 0x000fea0003800000 */
.L_x_13081:
[----:B------:R-:W-:Y:S01]  /*2910*/  HFMA2.MMA R12, -RZ, RZ, 0, 9.5367431640625e-07 ;  /* 0x00000010ff0c7435 */ /* 0x000fe200000001ff */
[----:B------:R-:W-:Y:S01]  /*2920*/  IMAD.MOV.U32 R11, RZ, RZ, 0x1f ;  /* 0x0000001fff0b7424 */ /* 0x000fe200078e00ff */
[----:B------:R-:W-:Y:S02]  /*2930*/  MOV R15, 0xffffffff ;  /* 0xffffffff000f7802 */ /* 0x000fe40000000f00 */
[----:B------:R-:W-:-:S07]  /*2940*/  MOV R2, 0xff7fffff ;  /* 0xff7fffff00027802 */ /* 0x000fce0000000f00 */
[----:B0-----:R-:W-:Y:S05]  /*2950*/  WARPSYNC.COLLECTIVE R15, `(.L_x_13109) ;  /* 0x000000000f087348 */ /* 0x001fea0003c00000 */
[----:B------:R1:W2:Y:S02]  /*2960*/  SHFL.BFLY P6, R14, R13, R12, R11 ;  /* 0x0c00000c0d0e7389 */ /* 0x0002a400000c000b */
[----:B012---:R-:W-:Y:S01]  /*2970*/  ENDCOLLECTIVE ;  /* 0x000000000000791b */ /* 0x007fe20003800000 */
.L_x_13109:
[----:B------:R-:W-:Y:S01]  /*2980*/  IMAD.MOV.U32 R12, RZ, RZ, 0x8 ;  /* 0x00000008ff0c7424 */ /* 0x000fe200078e00ff */
[----:B------:R-:W-:-:S04]  /*2990*/  FMNMX.FTZ R0, R14, -3.40282346638528859812e+38, !PT ;  /* 0xff7fffff0e007809 */ /* 0x000fc80007810000 */
[----:B------:R-:W-:-:S07]  /*29a0*/  MOV R13, R0 ;  /* 0x00000000000d7202 */ /* 0x000fce0000000f00 */
[----:B------:R-:W-:Y:S05]  /*29b0*/  WARPSYNC.COLLECTIVE R15, `(.L_x_13110) ;  /* 0x000000000f087348 */ /* 0x000fea0003c00000 */
[----:B------:R0:W1:Y:S02]  /*29c0*/  SHFL.BFLY P6, R14, R13, R12, R11 ;  /* 0x0c00000c0d0e7389 */ /* 0x00006400000c000b */
[----:B01----:R-:W-:Y:S01]  /*29d0*/  ENDCOLLECTIVE ;  /* 0x000000000000791b */ /* 0x003fe20003800000 */
.L_x_13110:
[----:B------:R-:W-:Y:S01]  /*29e0*/  HFMA2.MMA R12, -RZ, RZ, 0, 2.384185791015625e-07 ;  /* 0x00000004ff0c7435 */ /* 0x000fe200000001ff */
[----:B------:R-:W-:-:S04]  /*29f0*/  FMNMX.FTZ R3, R0, R14, !PT ;  /* 0x0000000e00037209 */ /* 0x000fc80007810000 */
[----:B------:R-:W-:-:S07]  /*2a00*/  MOV R13, R3 ;  /* 0x00000003000d7202 */ /* 0x000fce0000000f00 */
[----:B------:R-:W-:Y:S05]  /*2a10*/  WARPSYNC.COLLECTIVE R15, `(.L_x_13111) ;  /* 0x000000000f087348 */ /* 0x000fea0003c00000 */
[----:B------:R0:W1:Y:S02]  /*2a20*/  SHFL.BFLY P6, R14, R13, R12, R11 ;  /* 0x0c00000c0d0e7389 */ /* 0x00006400000c000b */
[----:B01----:R-:W-:Y:S01]  /*2a30*/  ENDCOLLECTIVE ;  /* 0x000000000000791b */ /* 0x003fe20003800000 */
.L_x_13111:
[----:B------:R-:W-:Y:S02]  /*2a40*/  MOV R12, 0x2 ;  /* 0x00000002000c7802 */ /* 0x000fe40000000f00 */
[----:B------:R-:W-:-:S05]  /*2a50*/  FMNMX.FTZ R4, R3, R14, !PT ;  /* 0x0000000e03047209 */ /* 0x000fca0007810000 */
[----:B------:R-:W-:-:S07]  /*2a60*/  IMAD.MOV.U32 R13, RZ, RZ, R4 ;  /* 0x000000ffff0d7224 */ /* 0x000fce00078e0004 */
[----:B------:R-:W-:Y:S05]  /*2a70*/  WARPSYNC.COLLECTIVE R15, `(.L_x_13112) ;  /* 0x000000000f087348 */ /* 0x000fea0003c00000 */
[----:B------:R0:W1:Y:S02]  /*2a80*/  SHFL.BFLY P6, R14, R13, R12, R11 ;  /* 0x0c00000c0d0e7389 */ /* 0x00006400000c000b */
[----:B01----:R-:W-:Y:S01]  /*2a90*/  ENDCOLLECTIVE ;  /* 0x000000000000791b */ /* 0x003fe20003800000 */
.L_x_13112:
[----:B------:R-:W-:Y:S05]  /*2aa0*/  BRA `(.L_x_13113) ;  /* 0xffffffd800047947 */ /* 0x000fea000383ffff */
.L_x_13114:
        /* <DEDUP_REMOVED lines=13> */
.L_x_29807:


//--------------------- .text._ZN4vllm25paged_attention_v2_kernelIthLi96ELi16ELi128ELNS_18Fp8KVCacheDataTypeE1ELb0ELi512EEEvPfS2_PT_PKS3_PKT0_S9_ifPKiSB_iPKfiiiSD_SD_iiiii --------------------------
	.section	.text._ZN4vllm25paged_attention_v2_kernelIthLi96ELi16ELi128ELNS_18Fp8KVCacheDataTypeE1ELb0ELi512EEEvPfS2_PT_PKS3_PKT0_S9_ifPKiSB_iPKfiiiSD_SD_iiiii,"ax",@progbits
	.align	128
        .global         _ZN4vllm25paged_attention_v2_kernelIthLi96ELi16ELi128ELNS_18Fp8KVCacheDataTypeE1ELb0ELi512EEEvPfS2_PT_PKS3_PKT0_S9_ifPKiSB_iPKfiiiSD_SD_iiiii
        .type           _ZN4vllm25paged_attention_v2_kernelIthLi96ELi16ELi128ELNS_18Fp8KVCacheDataTypeE1ELb0ELi512EEEvPfS2_PT_PKS3_PKT0_S9_ifPKiSB_iPKfiiiSD_SD_iiiii,@function
        .size           _ZN4vllm25paged_attention_v2_kernelIthLi96ELi16ELi128ELNS_18Fp8KVCacheDataTypeE1ELb0ELi512EEEvPfS2_PT_PKS3_PKT0_S9_ifPKiSB_iPKfiiiSD_SD_iiiii,(.L_x_29808 - _ZN4vllm25paged_attention_v2_kernelIthLi96ELi16ELi128ELNS_18Fp8KVCacheDataTypeE1ELb0ELi512EEEvPfS2_PT_PKS3_PKT0_S9_ifPKiSB_iPKfiiiSD_SD_iiiii)
        .other          _ZN4vllm25paged_attention_v2_kernelIthLi96ELi16ELi128ELNS_18Fp8KVCacheDataTypeE1ELb0ELi512EEEvPfS2_PT_PKS3_PKT0_S9_ifPKiSB_iPKfiiiSD_SD_iiiii,@"STO_CUDA_ENTRY STV_DEFAULT"
_ZN4vllm25paged_attention_v2_kernelIthLi96ELi16ELi128ELNS_18Fp8KVCacheDataTypeE1ELb0ELi512EEEvPfS2_PT_PKS3_PKT0_S9_ifPKiSB_iPKfiiiSD_SD_iiiii:
.text._ZN4vllm25paged_attention_v2_kernelIthLi96ELi16ELi128ELNS_18Fp8KVCacheDataTypeE1ELb0ELi512EEEvPfS2_PT_PKS3_PKT0_S9_ifPKiSB_iPKfiiiSD_SD_iiiii:
        /* <DEDUP_REMOVED lines=44> */
.L_x_13148:
        /* <DEDUP_REMOVED lines=47> */
.L_x_13121:
        /* <DEDUP_REMOVED lines=11> */
.L_x_13120:
[----:B------:R-:W-:Y:S05]  /*0660*/  BSYNC B1 ;  /* 0x0000000000017941 */ /* 0x000fea0003800000 */
.L_x_13119:
        /* <DEDUP_REMOVED lines=14> */
.L_x_13124:
        /* <DEDUP_REMOVED lines=100> */
.L_x_13123:
[----:B------:R-:W-:Y:S05]  /*0d90*/  BSYNC B1 ;  /* 0x0000000000017941 */ /* 0x000fea0003800000 */
.L_x_13122:
        /* <DEDUP_REMOVED lines=55> */
.L_x_13126:
[----:B------:R-:W-:Y:S05]  /*1110*/  BSYNC B1 ;  /* 0x0000000000017941 */ /* 0x000fea0003800000 */
.L_x_13125:
        /* <DEDUP_REMOVED lines=26> */
.L_x_13118:
[----:B------:R-:W-:Y:S05]  /*12c0*/  BSYNC B0 ;  /* 0x0000000000007941 */ /* 0x000fea0003800000 */
.L_x_13117:
        /* <DEDUP_REMOVED lines=55> */
.L_x_13131:
        /* <DEDUP_REMOVED lines=8> */
.L_x_13130:
[----:B------:R-:W-:Y:S05]  /*16c0*/  BSYNC B1 ;  /* 0x0000000000017941 */ /* 0x000fea0003800000 */
.L_x_13129:
        /* <DEDUP_REMOVED lines=14> */
.L_x_13134:
        /* <DEDUP_REMOVED lines=52> */
.L_x_13133:
[----:B------:R-:W-:Y:S05]  /*1af0*/  BSYNC B1 ;  /* 0x0000000000017941 */ /* 0x000fea0003800000 */
.L_x_13132:
        /* <DEDUP_REMOVED lines=31> */
.L_x_13136:
[----:B------:R-:W-:Y:S05]  /*1cf0*/  BSYNC B1 ;  /* 0x0000000000017941 */ /* 0x000fea0003800000 */
.L_x_13135:
        /* <DEDUP_REMOVED lines=14> */
.L_x_13128:
[----:B------:R-:W-:Y:S05]  /*1de0*/  BSYNC B0 ;  /* 0x0000000000007941 */ /* 0x000fea0003800000 */
.L_x_13127:
        /* <DEDUP_REMOVED lines=22> */
.L_x_13138:
[----:B------:R-:W-:Y:S05]  /*1f50*/  BSYNC B0 ;  /* 0x0000000000007941 */ /* 0x000fea0003800000 */
.L_x_13137:
        /* <DEDUP_REMOVED lines=45> */
.L_x_13140:
[----:B------:R-:W-:Y:S05]  /*2230*/  BSYNC B0 ;  /* 0x0000000000007941 */ /* 0x000fea0003800000 */
.L_x_13139:
        /* <DEDUP_REMOVED lines=22> */
.L_x_13142:
[----:B------:R-:W-:Y:S05]  /*23a0*/  BSYNC B0 ;  /* 0x0000000000007941 */ /* 0x000fea0003800000 */
.L_x_13141:
        /* <DEDUP_REMOVED lines=56> */
.L_x_13115:
        /* <DEDUP_REMOVED lines=16> */
.L_x_13143:
[----:B------:R-:W-:Y:S05]  /*2830*/  EXIT ;  /* 0x000000000000794d */ /* 0x000fea0003800000 */
.L_x_13116:
[----:B------:R-:W-:Y:S01]  /*2840*/  HFMA2.MMA R12, -RZ, RZ, 0, 9.5367431640625e-07 ;  /* 0x00000010ff0c7435 */ /* 0x000fe200000001ff */
[----:B------:R-:W-:Y:S01]  /*2850*/  IMAD.MOV.U32 R11, RZ, RZ, 0x1f ;  /* 0x0000001fff0b7424 */ /* 0x000fe200078e00ff */
[----:B------:R-:W-:Y:S02]  /*2860*/  MOV R15, 0xffffffff ;  /* 0xffffffff000f7802 */ /* 0x000fe40000000f00 */
[----:B------:R-:W-:-:S07]  /*2870*/  MOV R2, 0xff7fffff ;  /* 0xff7fffff00027802 */ /* 0x000fce0000000f00 */
[----:B0-----:R-:W-:Y:S05]  /*2880*/  WARPSYNC.COLLECTIVE R15, `(.L_x_13144) ;  /* 0x000000000f087348 */ /* 0x001fea0003c00000 */
[----:B------:R1:W2:Y:S02]  /*2890*/  SHFL.BFLY P6, R14, R13, R12, R11 ;  /* 0x0c00000c0d0e7389 */ /* 0x0002a400000c000b */
[----:B012---:R-:W-:Y:S01]  /*28a0*/  ENDCOLLECTIVE ;  /* 0x000000000000791b */ /* 0x007fe20003800000 */
.L_x_13144:
[----:B------:R-:W-:Y:S01]  /*28b0*/  IMAD.MOV.U32 R12, RZ, RZ, 0x8 ;  /* 0x00000008ff0c7424 */ /* 0x000fe200078e00ff */
[----:B------:R-:W-:-:S04]  /*28c0*/  FMNMX.FTZ R0, R14, -3.40282346638528859812e+38, !PT ;  /* 0xff7fffff0e007809 */ /* 0x000fc80007810000 */
[----:B------:R-:W-:-:S07]  /*28d0*/  MOV R13, R0 ;  /* 0x00000000000d7202 */ /* 0x000fce0000000f00 */
[----:B------:R-:W-:Y:S05]  /*28e0*/  WARPSYNC.COLLECTIVE R15, `(.L_x_13145) ;  /* 0x000000000f087348 */ /* 0x000fea0003c00000 */
[----:B------:R0:W1:Y:S02]  /*28f0*/  SHFL.BFLY P6, R14, R13, R12, R11 ;  /* 0x0c00000c0d0e7389 */ /* 0x00006400000c000b */
[----:B01----:R-:W-:Y:S01]  /*2900*/  ENDCOLLECTIVE ;  /* 0x000000000000791b */ /* 0x003fe20003800000 */
.L_x_13145:
[----:B------:R-:W-:Y:S01]  /*2910*/  HFMA2.MMA R12, -RZ, RZ, 0, 2.384185791015625e-07 ;  /* 0x00000004ff0c7435 */ /* 0x000fe200000001ff */
[----:B------:R-:W-:-:S04]  /*2920*/  FMNMX.FTZ R3, R0, R14, !PT ;  /* 0x0000000e00037209 */ /* 0x000fc80007810000 */
[----:B------:R-:W-:-:S07]  /*2930*/  MOV R13, R3 ;  /* 0x00000003000d7202 */ /* 0x000fce0000000f00 */
[----:B------:R-:W-:Y:S05]  /*2940*/  WARPSYNC.COLLECTIVE R15, `(.L_x_13146) ;  /* 0x000000000f087348 */ /* 0x000fea0003c00000 */
[----:B------:R0:W1:Y:S02]  /*2950*/  SHFL.BFLY P6, R14, R13, R12, R11 ;  /* 0x0c00000c0d0e7389 */ /* 0x00006400000c000b */
[----:B01----:R-:W-:Y:S01]  /*2960*/  ENDCOLLECTIVE ;  /* 0x000000000000791b */ /* 0x003fe20003800000 */
.L_x_13146:
[----:B------:R-:W-:Y:S02]  /*2970*/  MOV R12, 0x2 ;  /* 0x00000002000c7802 */ /* 0x000fe40000000f00 */
[----:B------:R-:W-:-:S05]  /*2980*/  FMNMX.FTZ R4, R3, R14, !PT ;  /* 0x0000000e03047209 */ /* 0x000fca0007810000 */
[----:B------:R-:W-:-:S07]  /*2990*/  IMAD.MOV.U32 R13, RZ, RZ, R4 ;  /* 0x000000ffff0d7224 */ /* 0x000fce00078e0004 */
[----:B------:R-:W-:Y:S05]  /*29a0*/  WARPSYNC.COLLECTIVE R15, `(.L_x_13147) ;  /* 0x000000000f087348 */ /* 0x000fea0003c00000 */
[----:B------:R0:W1:Y:S02]  /*29b0*/  SHFL.BFLY P6, R14, R13, R12, R11 ;  /* 0x0c00000c0d0e7389 */ /* 0x00006400000c000b */
[----:B01----:R-:W-:Y:S01]  /*29c0*/  ENDCOLLECTIVE ;  /* 0x000000000000791b */ /* 0x003fe20003800000 */
.L_x_13147:
[----:B------:R-:W-:Y:S05]  /*29d0*/  BRA `(.L_x_13148) ;  /* 0xffffffd800387947 */ /* 0x000fea000383ffff */
.L_x_13149:
        /* <DEDUP_REMOVED lines=10> */
.L_x_29808:


//--------------------- .text._ZN4vllm25paged_attention_v2_kernelIthLi80ELi16ELi128ELNS_18Fp8KVCacheDataTypeE1ELb0ELi512EEEvPfS2_PT_PKS3_PKT0_S9_ifPKiSB_iPKfiiiSD_SD_iiiii --------------------------
	.section	.text._ZN4vllm25paged_attention_v2_kernelIthLi80ELi16ELi128ELNS_18Fp8KVCacheDataTypeE1ELb0ELi512EEEvPfS2_PT_PKS3_PKT0_S9_ifPKiSB_iPKfiiiSD_SD_iiiii,"ax",@progbits
	.align	128
        .global         _ZN4vllm25paged_attention_v2_kernelIthLi80ELi16ELi128ELNS_18Fp8KVCacheDataTypeE1ELb0ELi512EEEvPfS2_PT_PKS3_PKT0_S9_ifPKiSB_iPKfiiiSD_SD_iiiii
        .type           _ZN4vllm25paged_attention_v2_kernelIthLi80ELi16ELi128ELNS_18Fp8KVCacheDataTypeE1ELb0ELi512EEEvPfS2_PT_PKS3_PKT0_S9_ifPKiSB_iPKfiiiSD_SD_iiiii,@function
        .size           _ZN4vllm25paged_attention_v2_kernelIthLi80ELi16ELi128ELNS_18Fp8KVCacheDataTypeE1ELb0ELi512EEEvPfS2_PT_PKS3_PKT0_S9_ifPKiSB_iPKfiiiSD_SD_iiiii,(.L_x_29809 - _ZN4vllm25paged_attention_v2_kernelIthLi80ELi16ELi128ELNS_18Fp8KVCacheDataTypeE1ELb0ELi512EEEvPfS2_PT_PKS3_PKT0_S9_ifPKiSB_iPKfiiiSD_SD_iiiii)
        .other          _ZN4vllm25paged_attention_v2_kernelIthLi80ELi16ELi128ELNS_18Fp8KVCacheDataTypeE1ELb0ELi512EEEvPfS2_PT_PKS3_PKT0_S9_ifPKiSB_iPKfiiiSD_SD_iiiii,@"STO_CUDA_ENTRY STV_DEFAULT"
_ZN4vllm25paged_attention_v2_kernelIthLi80ELi16ELi128ELNS_18Fp8KVCacheDataTypeE1ELb0ELi512EEEvPfS2_PT_PKS3_PKT0_S9_ifPKiSB_iPKfiiiSD_SD_iiiii:
.text._ZN4vllm25paged_attention_v2_kernelIthLi80ELi16ELi128ELNS_18Fp8KVCacheDataTypeE1ELb0ELi512EEEvPfS2_PT_PKS3_PKT0_S9_ifPKiSB_iPKfiiiSD_SD_iiiii:
        /* <DEDUP_REMOVED lines=44> */
.L_x_13183:
        /* <DEDUP_REMOVED lines=47> */
.L_x_13156:
        /* <DEDUP_REMOVED lines=11> */
.L_x_13155:
[----:B------:R-:W-:Y:S05]  /*0660*/  BSYNC B1 ;  /* 0x0000000000017941 */ /* 0x000fea0003800000 */
.L_x_13154:
        /* <DEDUP_REMOVED lines=14> */
.L_x_13159:
        /* <DEDUP_REMOVED lines=100> */
.L_x_13158:
[----:B------:R-:W-:Y:S05]  /*0d90*/  BSYNC B1 ;  /* 0x0000000000017941 */ /* 0x000fea0003800000 */
.L_x_13157:
        /* <DEDUP_REMOVED lines=55> */
.L_x_13161:
[----:B------:R-:W-:Y:S05]  /*1110*/  BSYNC B1 ;  /* 0x0000000000017941 */ /* 0x000fea0003800000 */
.L_x_13160:
        /* <DEDUP_REMOVED lines=26> */
.L_x_13153:
[----:B------:R-:W-:Y:S05]  /*12c0*/  BSYNC B0 ;  /* 0x0000000000007941 */ /* 0x000fea0003800000 */
.L_x_13152:
        /* <DEDUP_REMOVED lines=55> */
.L_x_13166:
        /* <DEDUP_REMOVED lines=8> */
.L_x_13165:
[----:B------:R-:W-:Y:S05]  /*16c0*/  BSYNC B1 ;  /* 0x0000000000017941 */ /* 0x000fea0003800000 */
.L_x_13164:
        /* <DEDUP_REMOVED lines=14> */
.L_x_13169:
        /* <DEDUP_REMOVED lines=52> */
.L_x_13168:
[----:B------:R-:W-:Y:S05]  /*1af0*/  BSYNC B1 ;  /* 0x0000000000017941 */ /* 0x000fea0003800000 */
.L_x_13167:
        /* <DEDUP_REMOVED lines=31> */
.L_x_13171:
[----:B------:R-:W-:Y:S05]  /*1cf0*/  BSYNC B1 ;  /* 0x0000000000017941 */ /* 0x000fea0003800000 */
.L_x_13170:
        /* <DEDUP_REMOVED lines=14> */
.L_x_13163:
[----:B------:R-:W-:Y:S05]  /*1de0*/  BSYNC B0 ;  /* 0x0000000000007941 */ /* 0x000fea0003800000 */
.L_x_13162:
        /* <DEDUP_REMOVED lines=22> */
.L_x_13173:
[----:B------:R-:W-:Y:S05]  /*1f50*/  BSYNC B0 ;  /* 0x0000000000007941 */ /* 0x000fea0003800000 */
.L_x_13172:
        /* <DEDUP_REMOVED lines=41> */
.L_x_13175:
[----:B------:R-:W-:Y:S05]  /*21f0*/  BSYNC B0 ;  /* 0x0000000000007941 */ /* 0x000fea0003800000 */
.L_x_13174:
        /* <DEDUP_REMOVED lines=19> */
.L_x_13177:
[----:B------:R-:W-:Y:S05]  /*2330*/  BSYNC B0 ;  /* 0x0000000000007941 */ /* 0x000fea0003800000 */
.L_x_13176:
        /* <DEDUP_REMOVED lines=49> */
.L_x_13150:
        /* <DEDUP_REMOVED lines=16> */
.L_x_13178:
[----:B------:R-:W-:Y:S05]  /*2750*/  EXIT ;  /* 0x000000000000794d */ /* 0x000fea0003800000 */
.L_x_13151:
[----:B------:R-:W-:Y:S01]  /*2760*/  HFMA2.MMA R12, -RZ, RZ, 0, 9.5367431640625e-07 ;  /* 0x00000010ff0c7435 */ /* 0x000fe200000001ff */
[----:B------:R-:W-:Y:S01]  /*2770*/  IMAD.MOV.U32 R11, RZ, RZ, 0x1f ;  /* 0x0000001fff0b7424 */ /* 0x000fe200078e00ff */
[----:B------:R-:W-:Y:S02]  /*2780*/  MOV R15, 0xffffffff ;  /* 0xffffffff000f7802 */ /* 0x000fe40000000f00 */
[----:B------:R-:W-:-:S07]  /*2790*/  MOV R2, 0xff7fffff ;  /* 0xff7fffff00027802 */ /* 0x000fce0000000f00 */
[----:B0-----:R-:W-:Y:S05]  /*27a0*/  WARPSYNC.COLLECTIVE R15, `(.L_x_13179) ;  /* 0x000000000f087348 */ /* 0x001fea0003c00000 */
[----:B------:R1:W2:Y:S02]  /*27b0*/  SHFL.BFLY P6, R14, R13, R12, R11 ;  /* 0x0c00000c0d0e7389 */ /* 0x0002a400000c000b */
[----:B012---:R-:W-:Y:S01]  /*27c0*/  ENDCOLLECTIVE ;  /* 0x000000000000791b */ /* 0x007fe20003800000 */
.L_x_13179:
[----:B------:R-:W-:Y:S01]  /*27d0*/  IMAD.MOV.U32 R12, RZ, RZ, 0x8 ;  /* 0x00000008ff0c7424 */ /* 0x000fe200078e00ff */
[----:B------:R-:W-:-:S04]  /*27e0*/  FMNMX.FTZ R0, R14, -3.40282346638528859812e+38, !PT ;  /* 0xff7fffff0e007809 */ /* 0x000fc80007810000 */
[----:B------:R-:W-:-:S07]  /*27f0*/  MOV R13, R0 ;  /* 0x00000000000d7202 */ /* 0x000fce0000000f00 */
[----:B------:R-:W-:Y:S05]  /*2800*/  WARPSYNC.COLLECTIVE R15, `(.L_x_13180) ;  /* 0x000000000f087348 */ /* 0x000fea0003c00000 */
[----:B------:R0:W1:Y:S02]  /*2810*/  SHFL.BFLY P6, R14, R13, R12, R11 ;  /* 0x0c00000c0d0e7389 */ /* 0x00006400000c000b */
[----:B01----:R-:W-:Y:S01]  /*2820*/  ENDCOLLECTIVE ;  /* 0x000000000000791b */ /* 0x003fe20003800000 */
.L_x_13180:
[----:B------:R-:W-:Y:S01]  /*2830*/  HFMA2.MMA R12, -RZ, RZ, 0, 2.384185791015625e-07 ;  /* 0x00000004ff0c7435 */ /* 0x000fe200000001ff */
[----:B------:R-:W-:-:S04]  /*2840*/  FMNMX.FTZ R3, R0, R14, !PT ;  /* 0x0000000e00037209 */ /* 0x000fc80007810000 */
[----:B------:R-:W-:-:S07]  /*2850*/  MOV R13, R3 ;  /* 0x00000003000d7202 */ /* 0x000fce0000000f00 */
[----:B------:R-:W-:Y:S05]  /*2860*/  WARPSYNC.COLLECTIVE R15, `(.L_x_13181) ;  /* 0x000000000f087348 */ /* 0x000fea0003c00000 */
[----:B------:R0:W1:Y:S02]  /*2870*/  SHFL.BFLY P6, R14, R13, R12, R11 ;  /* 0x0c00000c0d0e7389 */ /* 0x00006400000c000b */
[----:B01----:R-:W-:Y:S01]  /*2880*/  ENDCOLLECTIVE ;  /* 0x000000000000791b */ /* 0x003fe20003800000 */
.L_x_13181:
[----:B------:R-:W-:Y:S02]  /*2890*/  MOV R12, 0x2 ;  /* 0x00000002000c7802 */ /* 0x000fe40000000f00 */
[----:B------:R-:W-:-:S05]  /*28a0*/  FMNMX.FTZ R4, R3, R14, !PT ;  /* 0x0000000e03047209 */ /* 0x000fca0007810000 */
[----:B------:R-:W-:-:S07]  /*28b0*/  IMAD.MOV.U32 R13, RZ, RZ, R4 ;  /* 0x000000ffff0d7224 */ /* 0x000fce00078e0004 */
[----:B------:R-:W-:Y:S05]  /*28c0*/  WARPSYNC.COLLECTIVE R15, `(.L_x_13182) ;  /* 0x000000000f087348 */ /* 0x000fea0003c00000 */
[----:B------:R0:W1:Y:S02]  /*28d0*/  SHFL.BFLY P6, R14, R13, R12, R11 ;  /* 0x0c00000c0d0e7389 */ /* 0x00006400000c000b */
[----:B01----:R-:W-:Y:S01]  /*28e0*/  ENDCOLLECTIVE ;  /* 0x000000000000791b */ /* 0x003fe20003800000 */
.L_x_13182:
[----:B------:R-:W-:Y:S05]  /*28f0*/  BRA `(.L_x_13183) ;  /* 0xffffffd800707947 */ /* 0x000fea000383ffff */
.L_x_13184:
        /* <DEDUP_REMOVED lines=16> */
.L_x_29809:


//--------------------- .text._ZN4vllm25paged_attention_v2_kernelIthLi64ELi16ELi128ELNS_18Fp8KVCacheDataTypeE1ELb0ELi512EEEvPfS2_PT_PKS3_PKT0_S9_ifPKiSB_iPKfiiiSD_SD_iiiii --------------------------
	.section	.text._ZN4vllm25paged_attention_v2_kernelIthLi64ELi16ELi128ELNS_18Fp8KVCacheDataTypeE1ELb0ELi512EEEvPfS2_PT_PKS3_PKT0_S9_ifPKiSB_iPKfiiiSD_SD_iiiii,"ax",@progbits
	.align	128
        .global         _ZN4vllm25paged_attention_v2_kernelIthLi64ELi16ELi128ELNS_18Fp8KVCacheDataTypeE1ELb0ELi512EEEvPfS2_PT_PKS3_PKT0_S9_ifPKiSB_iPKfiiiSD_SD_iiiii
        .type           _ZN4vllm25paged_attention_v2_kernelIthLi64ELi16ELi128ELNS_18Fp8KVCacheDataTypeE1ELb0ELi512EEEvPfS2_PT_PKS3_PKT0_S9_ifPKiSB_iPKfiiiSD_SD_iiiii,@function
        .size           _ZN4vllm25paged_attention_v2_kernelIthLi64ELi16ELi128ELNS_18Fp8KVCacheDataTypeE1ELb0ELi512EEEvPfS2_PT_PKS3_PKT0_S9_ifPKiSB_iPKfiiiSD_SD_iiiii,(.L_x_29810 - _ZN4vllm25paged_attention_v2_kernelIthLi64ELi16ELi128ELNS_18Fp8KVCacheDataTypeE1ELb0ELi512EEEvPfS2_PT_PKS3_PKT0_S9_ifPKiSB_iPKfiiiSD_SD_iiiii)
        .other          _ZN4vllm25paged_attention_v2_kernelIthLi64ELi16ELi128ELNS_18Fp8KVCacheDataTypeE1ELb0ELi512EEEvPfS2_PT_PKS3_PKT0_S9_ifPKiSB_iPKfiiiSD_SD_iiiii,@"STO_CUDA_ENTRY STV_DEFAULT"
_ZN4vllm25paged_attention_v2_kernelIthLi64ELi16ELi128ELNS_18Fp8KVCacheDataTypeE1ELb0ELi512EEEvPfS2_PT_PKS3_PKT0_S9_ifPKiSB_iPKfiiiSD_SD_iiiii:
.text._ZN4vllm25paged_attention_v2_kernelIthLi64ELi16ELi128ELNS_18Fp8KVCacheDataTypeE1ELb0ELi512EEEvPfS2_PT_PKS3_PKT0_S9_ifPKiSB_iPKfiiiSD_SD_iiiii:
        /* <DEDUP_REMOVED lines=44> */
.L_x_13216:
        /* <DEDUP_REMOVED lines=47> */
.L_x_13191:
        /* <DEDUP_REMOVED lines=11> */
.L_x_13190:
[----:B------:R-:W-:Y:S05]  /*0660*/  BSYNC B1 ;  /* 0x0000000000017941 */ /* 0x000fea0003800000 */
.L_x_13189:
        /* <DEDUP_REMOVED lines=14> */
.L_x_13194:
        /* <DEDUP_REMOVED lines=100> */
.L_x_13193:
[----:B------:R-:W-:Y:S05]  /*0d90*/  BSYNC B1 ;  /* 0x0000000000017941 */ /* 0x000fea0003800000 */
.L_x_13192:
        /* <DEDUP_REMOVED lines=55> */
.L_x_13196:
[----:B------:R-:W-:Y:S05]  /*1110*/  BSYNC B1 ;  /* 0x0000000000017941 */ /* 0x000fea0003800000 */
.L_x_13195:
        /* <DEDUP_REMOVED lines=26> */
.L_x_13188:
[----:B------:R-:W-:Y:S05]  /*12c0*/  BSYNC B0 ;  /* 0x0000000000007941 */ /* 0x000fea0003800000 */
.L_x_13187:
        /* <DEDUP_REMOVED lines=55> */
.L_x_13201:
        /* <DEDUP_REMOVED lines=8> */
.L_x_13200:
[----:B------:R-:W-:Y:S05]  /*16c0*/  BSYNC B1 ;  /* 0x0000000000017941 */ /* 0x000fea0003800000 */
.L_x_13199:
        /* <DEDUP_REMOVED lines=14> */
.L_x_13204:
        /* <DEDUP_REMOVED lines=52> */
.L_x_13203:
[----:B------:R-:W-:Y:S05]  /*1af0*/  BSYNC B1 ;  /* 0x0000000000017941 */ /* 0x000fea0003800000 */
.L_x_13202:
        /* <DEDUP_REMOVED lines=31> */
.L_x_13206:
[----:B------:R-:W-:Y:S05]  /*1cf0*/  BSYNC B1 ;  /* 0x0000000000017941 */ /* 0x000fea0003800000 */
.L_x_13205:
        /* <DEDUP_REMOVED lines=14> */
.L_x_13198:
[----:B------:R-:W-:Y:S05]  /*1de0*/  BSYNC B0 ;  /* 0x0000000000007941 */ /* 0x000fea0003800000 */
.L_x_13197:
        /* <DEDUP_REMOVED lines=22> */
.L_x_13208:
[----:B------:R-:W-:Y:S05]  /*1f50*/  BSYNC B0 ;  /* 0x0000000000007941 */ /* 0x000fea0003800000 */
.L_x_13207:
        /* <DEDUP_REMOVED lines=51> */
.L_x_13210:
[----:B------:R-:W-:Y:S05]  /*2290*/  BSYNC B0 ;  /* 0x0000000000007941 */ /* 0x000fea0003800000 */
.L_x_13209:
        /* <DEDUP_REMOVED lines=43> */
.L_x_13185:
        /* <DEDUP_REMOVED lines=16> */
.L_x_13211:
[----:B------:R-:W-:Y:S05]  /*2650*/  EXIT ;  /* 0x000000000000794d */ /* 0x000fea0003800000 */
.L_x_13186:
[----:B------:R-:W-:Y:S01]  /*2660*/  HFMA2.MMA R12, -RZ, RZ, 0, 9.5367431640625e-07 ;  /* 0x00000010ff0c7435 */ /* 0x000fe200000001ff */
[----:B------:R-:W-:Y:S01]  /*2670*/  IMAD.MOV.U32 R11, RZ, RZ, 0x1f ;  /* 0x0000001fff0b7424 */ /* 0x000fe200078e00ff */
[----:B------:R-:W-:Y:S02]  /*2680*/  MOV R15, 0xffffffff ;  /* 0xffffffff000f7802 */ /* 0x000fe40000000f00 */
[----:B------:R-:W-:-:S07]  /*2690*/  MOV R2, 0xff7fffff ;  /* 0xff7fffff00027802 */ /* 0x000fce0000000f00 */
[----:B0-----:R-:W-:Y:S05]  /*26a0*/  WARPSYNC.COLLECTIVE R15, `(.L_x_13212) ;  /* 0x000000000f087348 */ /* 0x001fea0003c00000 */
[----:B------:R1:W2:Y:S02]  /*26b0*/  SHFL.BFLY P6, R14, R13, R12, R11 ;  /* 0x0c00000c0d0e7389 */ /* 0x0002a400000c000b */
[----:B012---:R-:W-:Y:S01]  /*26c0*/  ENDCOLLECTIVE ;  /* 0x000000000000791b */ /* 0x007fe20003800000 */
.L_x_13212:
[----:B------:R-:W-:Y:S01]  /*26d0*/  IMAD.MOV.U32 R12, RZ, RZ, 0x8 ;  /* 0x00000008ff0c7424 */ /* 0x000fe200078e00ff */
[----:B------:R-:W-:-:S04]  /*26e0*/  FMNMX.FTZ R0, R14, -3.40282346638528859812e+38, !PT ;  /* 0xff7fffff0e007809 */ /* 0x000fc80007810000 */
[----:B------:R-:W-:-:S07]  /*26f0*/  MOV R13, R0 ;  /* 0x00000000000d7202 */ /* 0x000fce0000000f00 */
[----:B------:R-:W-:Y:S05]  /*2700*/  WARPSYNC.COLLECTIVE R15, `(.L_x_13213) ;  /* 0x000000000f087348 */ /* 0x000fea0003c00000 */
[----:B------:R0:W1:Y:S02]  /*2710*/  SHFL.BFLY P6, R14, R13, R12, R11 ;  /* 0x0c00000c0d0e7389 */ /* 0x00006400000c000b */
[----:B01----:R-:W-:Y:S01]  /*2720*/  ENDCOLLECTIVE ;  /* 0x000000000000791b */ /* 0x003fe20003800000 */
.L_x_13213:
[----:B------:R-:W-:Y:S01]  /*2730*/  HFMA2.MMA R12, -RZ, RZ, 0, 2.384185791015625e-07 ;  /* 0x00000004ff0c7435 */ /* 0x000fe200000001ff */
[----:B------:R-:W-:-:S04]  /*2740*/  FMNMX.FTZ R3, R0, R14, !PT ;  /* 0x0000000e00037209 */ /* 0x000fc80007810000 */
[----:B------:R-:W-:-:S07]  /*2750*/  MOV R13, R3 ;  /* 0x00000003000d7202 */ /* 0x000fce0000000f00 */
[----:B------:R-:W-:Y:S05]  /*2760*/  WARPSYNC.COLLECTIVE R15, `(.L_x_13214) ;  /* 0x000000000f087348 */ /* 0x000fea0003c00000 */
[----:B------:R0:W1:Y:S02]  /*2770*/  SHFL.BFLY P6, R14, R13, R12, R11 ;  /* 0x0c00000c0d0e7389 */ /* 0x00006400000c000b */
[----:B01----:R-:W-:Y:S01]  /*2780*/  ENDCOLLECTIVE ;  /* 0x000000000000791b */ /* 0x003fe20003800000 */
.L_x_13214:
[----:B------:R-:W-:Y:S02]  /*2790*/  MOV R12, 0x2 ;  /* 0x00000002000c7802 */ /* 0x000fe40000000f00 */
[----:B------:R-:W-:-:S05]  /*27a0*/  FMNMX.FTZ R4, R3, R14, !PT ;  /* 0x0000000e03047209 */ /* 0x000fca0007810000 */
[----:B------:R-:W-:-:S07]  /*27b0*/  IMAD.MOV.U32 R13, RZ, RZ, R4 ;  /* 0x000000ffff0d7224 */ /* 0x000fce00078e0004 */
[----:B------:R-:W-:Y:S05]  /*27c0*/  WARPSYNC.COLLECTIVE R15, `(.L_x_13215) ;  /* 0x000000000f087348 */ /* 0x000fea0003c00000 */
[----:B------:R0:W1:Y:S02]  /*27d0*/  SHFL.BFLY P6, R14, R13, R12, R11 ;  /* 0x0c00000c0d0e7389 */ /* 0x00006400000c000b */
[----:B01----:R-:W-:Y:S01]  /*27e0*/  ENDCOLLECTIVE ;  /* 0x000000000000791b */ /* 0x003fe20003800000 */
.L_x_13215:
[----:B------:R-:W-:Y:S05]  /*27f0*/  BRA `(.L_x_13216) ;  /* 0xffffffd800b07947 */ /* 0x000fea000383ffff */
.L_x_13217:
        /* <DEDUP_REMOVED lines=16> */
.L_x_29810:


//--------------------- .text._ZN4vllm25paged_attention_v2_kernelIthLi32ELi16ELi128ELNS_18Fp8KVCacheDataTypeE1ELb0ELi512EEEvPfS2_PT_PKS3_PKT0_S9_ifPKiSB_iPKfiiiSD_SD_iiiii --------------------------
	.section	.text._ZN4vllm25paged_attention_v2_kernelIthLi32ELi16ELi128ELNS_18Fp8KVCacheDataTypeE1ELb0ELi512EEEvPfS2_PT_PKS3_PKT0_S9_ifPKiSB_iPKfiiiSD_SD_iiiii,"ax",@progbits
	.align	128
        .global         _ZN4vllm25paged_attention_v2_kernelIthLi32ELi16ELi128ELNS_18Fp8KVCacheDataTypeE1ELb0ELi512EEEvPfS2_PT_PKS3_PKT0_S9_ifPKiSB_iPKfiiiSD_SD_iiiii
        .type           _ZN4vllm25paged_attention_v2_kernelIthLi32ELi16ELi128ELNS_18Fp8KVCacheDataTypeE1ELb0ELi512EEEvPfS2_PT_PKS3_PKT0_S9_ifPKiSB_iPKfiiiSD_SD_iiiii,@function
        .size           _ZN4vllm25paged_attention_v2_kernelIthLi32ELi16ELi128ELNS_18Fp8KVCacheDataTypeE1ELb0ELi512EEEvPfS2_PT_PKS3_PKT0_S9_ifPKiSB_iPKfiiiSD_SD_iiiii,(.L_x_29811 - _ZN4vllm25paged_attention_v2_kernelIthLi32ELi16ELi128ELNS_18Fp8KVCacheDataTypeE1ELb0ELi512EEEvPfS2_PT_PKS3_PKT0_S9_ifPKiSB_iPKfiiiSD_SD_iiiii)
        .other          _ZN4vllm25paged_attention_v2_kernelIthLi32ELi16ELi128ELNS_18Fp8KVCacheDataTypeE1ELb0ELi512EEEvPfS2_PT_PKS3_PKT0_S9_ifPKiSB_iPKfiiiSD_SD_iiiii,@"STO_CUDA_ENTRY STV_DEFAULT"
_ZN4vllm25paged_attention_v2_kernelIthLi32ELi16ELi128ELNS_18Fp8KVCacheDataTypeE1ELb0ELi512EEEvPfS2_PT_PKS3_PKT0_S9_ifPKiSB_iPKfiiiSD_SD_iiiii:
.text._ZN4vllm25paged_attention_v2_kernelIthLi32ELi16ELi128ELNS_18Fp8KVCacheDataTypeE1ELb0ELi512EEEvPfS2_PT_PKS3_PKT0_S9_ifPKiSB_iPKfiiiSD_SD_iiiii:
        /* <DEDUP_REMOVED lines=44> */
.L_x_13251:
        /* <DEDUP_REMOVED lines=46> */
.L_x_13224:
        /* <DEDUP_REMOVED lines=11> */
.L_x_13223:
[----:B------:R-:W-:Y:S05]  /*0650*/  BSYNC B1 ;  /* 0x0000000000017941 */ /* 0x000fea0003800000 */
.L_x_13222:
        /* <DEDUP_REMOVED lines=14> */
.L_x_13227:
        /* <DEDUP_REMOVED lines=100> */
.L_x_13226:
[----:B------:R-:W-:Y:S05]  /*0d80*/  BSYNC B1 ;  /* 0x0000000000017941 */ /* 0x000fea0003800000 */
.L_x_13225:
        /* <DEDUP_REMOVED lines=55> */
.L_x_13229:
[----:B------:R-:W-:Y:S05]  /*1100*/  BSYNC B1 ;  /* 0x0000000000017941 */ /* 0x000fea0003800000 */
.L_x_13228:
        /* <DEDUP_REMOVED lines=26> */
.L_x_13221:
[----:B------:R-:W-:Y:S05]  /*12b0*/  BSYNC B0 ;  /* 0x0000000000007941 */ /* 0x000fea0003800000 */
.L_x_13220:
        /* <DEDUP_REMOVED lines=54> */
.L_x_13234:
        /* <DEDUP_REMOVED lines=8> */
.L_x_13233:
[----:B------:R-:W-:Y:S05]  /*16a0*/  BSYNC B1 ;  /* 0x0000000000017941 */ /* 0x000fea0003800000 */
.L_x_13232:
        /* <DEDUP_REMOVED lines=14> */
.L_x_13237:
        /* <DEDUP_REMOVED lines=52> */
.L_x_13236:
[----:B------:R-:W-:Y:S05]  /*1ad0*/  BSYNC B1 ;  /* 0x0000000000017941 */ /* 0x000fea0003800000 */
.L_x_13235:
        /* <DEDUP_REMOVED lines=31> */
.L_x_13239:
[----:B------:R-:W-:Y:S05]  /*1cd0*/  BSYNC B1 ;  /* 0x0000000000017941 */ /* 0x000fea0003800000 */
.L_x_13238:
        /* <DEDUP_REMOVED lines=14> */
.L_x_13231:
[----:B------:R-:W-:Y:S05]  /*1dc0*/  BSYNC B0 ;  /* 0x0000000000007941 */ /* 0x000fea0003800000 */
.L_x_13230:
        /* <DEDUP_REMOVED lines=22> */
.L_x_13241:
[----:B------:R-:W-:Y:S05]  /*1f30*/  BSYNC B0 ;  /* 0x0000000000007941 */ /* 0x000fea0003800000 */
.L_x_13240:
        /* <DEDUP_REMOVED lines=30> */
.L_x_13243:
[----:B------:R-:W-:Y:S05]  /*2120*/  BSYNC B0 ;  /* 0x0000000000007941 */ /* 0x000fea0003800000 */
.L_x_13242:
        /* <DEDUP_REMOVED lines=10> */
.L_x_13245:
[----:B------:R-:W-:Y:S05]  /*21d0*/  BSYNC B0 ;  /* 0x0000000000007941 */ /* 0x000fea0003800000 */
.L_x_13244:
        /* <DEDUP_REMOVED lines=28> */
.L_x_13218:
        /* <DEDUP_REMOVED lines=16> */
.L_x_13246:
[----:B------:R-:W-:Y:S05]  /*24a0*/  EXIT ;  /* 0x000000000000794d */ /* 0x000fea0003800000 */
.L_x_13219:
[----:B------:R-:W-:Y:S01]  /*24b0*/  HFMA2.MMA R12, -RZ, RZ, 0, 9.5367431640625e-07 ;  /* 0x00000010ff0c7435 */ /* 0x000fe200000001ff */
[----:B------:R-:W-:Y:S01]  /*24c0*/  IMAD.MOV.U32 R11, RZ, RZ, 0x1f ;  /* 0x0000001fff0b7424 */ /* 0x000fe200078e00ff */
[----:B------:R-:W-:Y:S02]  /*24d0*/  MOV R15, 0xffffffff ;  /* 0xffffffff000f7802 */ /* 0x000fe40000000f00 */
[----:B------:R-:W-:-:S07]  /*24e0*/  MOV R2, 0xff7fffff ;  /* 0xff7fffff00027802 */ /* 0x000fce0000000f00 */
[----:B0-----:R-:W-:Y:S05]  /*24f0*/  WARPSYNC.COLLECTIVE R15, `(.L_x_13247) ;  /* 0x000000000f087348 */ /* 0x001fea0003c00000 */
[----:B------:R1:W2:Y:S02]  /*2500*/  SHFL.BFLY P6, R14, R13, R12, R11 ;  /* 0x0c00000c0d0e7389 */ /* 0x0002a400000c000b */
[----:B012---:R-:W-:Y:S01]  /*2510*/  ENDCOLLECTIVE ;  /* 0x000000000000791b */ /* 0x007fe20003800000 */
.L_x_13247:
[----:B------:R-:W-:Y:S01]  /*2520*/  IMAD.MOV.U32 R12, RZ, RZ, 0x8 ;  /* 0x00000008ff0c7424 */ /* 0x000fe200078e00ff */
[----:B------:R-:W-:-:S04]  /*2530*/  FMNMX.FTZ R0, R14, -3.40282346638528859812e+38, !PT ;  /* 0xff7fffff0e007809 */ /* 0x000fc80007810000 */
[----:B------:R-:W-:-:S07]  /*2540*/  MOV R13, R0 ;  /* 0x00000000000d7202 */ /* 0x000fce0000000f00 */
[----:B------:R-:W-:Y:S05]  /*2550*/  WARPSYNC.COLLECTIVE R15, `(.L_x_13248) ;  /* 0x000000000f087348 */ /* 0x000fea0003c00000 */
[----:B------:R0:W1:Y:S02]  /*2560*/  SHFL.BFLY P6, R14, R13, R12, R11 ;  /* 0x0c00000c0d0e7389 */ /* 0x00006400000c000b */
[----:B01----:R-:W-:Y:S01]  /*2570*/  ENDCOLLECTIVE ;  /* 0x000000000000791b */ /* 0x003fe20003800000 */
.L_x_13248:
[----:B------:R-:W-:Y:S01]  /*2580*/  HFMA2.MMA R12, -RZ, RZ, 0, 2.384185791015625e-07 ;  /* 0x00000004ff0c7435 */ /* 0x000fe200000001ff */
[----:B------:R-:W-:-:S04]  /*2590*/  FMNMX.FTZ R3, R0, R14, !PT ;  /* 0x0000000e00037209 */ /* 0x000fc80007810000 */
[----:B------:R-:W-:-:S07]  /*25a0*/  MOV R13, R3 ;  /* 0x00000003000d7202 */ /* 0x000fce0000000f00 */
[----:B------:R-:W-:Y:S05]  /*25b0*/  WARPSYNC.COLLECTIVE R15, `(.L_x_13249) ;  /* 0x000000000f087348 */ /* 0x000fea0003c00000 */
[----:B------:R0:W1:Y:S02]  /*25c0*/  SHFL.BFLY P6, R14, R13, R12, R11 ;  /* 0x0c00000c0d0e7389 */ /* 0x00006400000c000b */
[----:B01----:R-:W-:Y:S01]  /*25d0*/  ENDCOLLECTIVE ;  /* 0x000000000000791b */ /* 0x003fe20003800000 */
.L_x_13249:
[----:B------:R-:W-:Y:S02]  /*25e0*/  MOV R12, 0x2 ;  /* 0x00000002000c7802 */ /* 0x000fe40000000f00 */
[----:B------:R-:W-:-:S05]  /*25f0*/  FMNMX.FTZ R4, R3, R14, !PT ;  /* 0x0000000e03047209 */ /* 0x000fca0007810000 */
[----:B------:R-:W-:-:S07]  /*2600*/  IMAD.MOV.U32 R13, RZ, RZ, R4 ;  /* 0x000000ffff0d7224 */ /* 0x000fce00078e0004 */
[----:B------:R-:W-:Y:S05]  /*2610*/  WARPSYNC.COLLECTIVE R15, `(.L_x_13250) ;  /* 0x000000000f087348 */ /* 0x000fea0003c00000 */
[----:B------:R0:W1:Y:S02]  /*2620*/  SHFL.BFLY P6, R14, R13, R12, R11 ;  /* 0x0c00000c0d0e7389 */ /* 0x00006400000c000b */
[----:B01----:R-:W-:Y:S01]  /*2630*/  ENDCOLLECTIVE ;  /* 0x000000000000791b */ /* 0x003fe20003800000 */
.L_x_13250:
[----:B------:R-:W-:Y:S05]  /*2640*/  BRA `(.L_x_13251) ;  /* 0xffffffdc001c7947 */ /* 0x000fea000383ffff */
.L_x_13252:
        /* <DEDUP_REMOVED lines=11> */
.L_x_29811:


//--------------------- .text._ZN4vllm25paged_attention_v2_kernelIthLi256ELi16ELi128ELNS_18Fp8KVCacheDataTypeE1ELb1ELi512EEEvPfS2_PT_PKS3_PKT0_S9_ifPKiSB_iPKfiiiSD_SD_iiiii --------------------------
	.section	.text._ZN4vllm25paged_attention_v2_kernelIthLi256ELi16ELi128ELNS_18Fp8KVCacheDataTypeE1ELb1ELi512EEEvPfS2_PT_PKS3_PKT0_S9_ifPKiSB_iPKfiiiSD_SD_iiiii,"ax",@progbits
	.align	128
        .global         _ZN4vllm25paged_attention_v2_kernelIthLi256ELi16ELi128ELNS_18Fp8KVCacheDataTypeE1ELb1ELi512EEEvPfS2_PT_PKS3_PKT0_S9_ifPKiSB_iPKfiiiSD_SD_iiiii
        .type           _ZN4vllm25paged_attention_v2_kernelIthLi256ELi16ELi128ELNS_18Fp8KVCacheDataTypeE1ELb1ELi512EEEvPfS2_PT_PKS3_PKT0_S9_ifPKiSB_iPKfiiiSD_SD_iiiii,@function
        .size           _ZN4vllm25paged_attention_v2_kernelIthLi256ELi16ELi128ELNS_18Fp8KVCacheDataTypeE1ELb1ELi512EEEvPfS2_PT_PKS3_PKT0_S9_ifPKiSB_iPKfiiiSD_SD_iiiii,(.L_x_29812 - _ZN4vllm25paged_attention_v2_kernelIthLi256ELi16ELi128ELNS_18Fp8KVCacheDataTypeE1ELb1ELi512EEEvPfS2_PT_PKS3_PKT0_S9_ifPKiSB_iPKfiiiSD_SD_iiiii)
        .other          _ZN4vllm25paged_attention_v2_kernelIthLi256ELi16ELi128ELNS_18Fp8KVCacheDataTypeE1ELb1ELi512EEEvPfS2_PT_PKS3_PKT0_S9_ifPKiSB_iPKfiiiSD_SD_iiiii,@"STO_CUDA_ENTRY STV_DEFAULT"
_ZN4vllm25paged_attention_v2_kernelIthLi256ELi16ELi128ELNS_18Fp8KVCacheDataTypeE1ELb1ELi512EEEvPfS2_PT_PKS3_PKT0_S9_ifPKiSB_iPKfiiiSD_SD_iiiii:
.text._ZN4vllm25paged_attention_v2_kernelIthLi256ELi16ELi128ELNS_18Fp8KVCacheDataTypeE1ELb1ELi512EEEvPfS2_PT_PKS3_PKT0_S9_ifPKiSB_iPKfiiiSD_SD_iiiii:
        /* <DEDUP_REMOVED lines=109> */
.L_x_13253:
[----:B------:R-:W-:Y:S02]  /*06d0*/  ULDC UR4, c[0x0][0x288] ;  /* 0x0000a20000047ab9 */ /* 0x000fe40000000800 */
[----:B------:R-:W-:-:S04]  /*06e0*/  IMAD R3, R23, UR4, R24 ;  /* 0x0000000417037c24 */ /* 0x000fc8000f8e0218 */
[----:B------:R-:W-:-:S07]  /*06f0*/  IMAD R6, R3, R6, RZ ;  /* 0x0000000603067224 */ /* 0x000fce00078e02ff */
.L_x_13254:
        /* <DEDUP_REMOVED lines=28> */
.L_x_13258:
        /* <DEDUP_REMOVED lines=41> */
.L_x_13256:
[----:B------:R-:W-:Y:S05]  /*0b50*/  BSYNC B7 ;  /* 0x0000000000077941 */ /* 0x000fea0003800000 */
.L_x_13255:
        /* <DEDUP_REMOVED lines=25> */
.L_x_13300:
        /* <DEDUP_REMOVED lines=47> */
.L_x_13264:
        /* <DEDUP_REMOVED lines=11> */
.L_x_13263:
[----:B------:R-:W-:Y:S05]  /*1090*/  BSYNC B1 ;  /* 0x0000000000017941 */ /* 0x000fea0003800000 */
.L_x_13262:
        /* <DEDUP_REMOVED lines=14> */
.L_x_13267:
        /* <DEDUP_REMOVED lines=100> */
.L_x_13266:
[----:B------:R-:W-:Y:S05]  /*17c0*/  BSYNC B1 ;  /* 0x0000000000017941 */ /* 0x000fea0003800000 */
.L_x_13265:
        /* <DEDUP_REMOVED lines=55> */
.L_x_13269:
[----:B------:R-:W-:Y:S05]  /*1b40*/  BSYNC B1 ;  /* 0x0000000000017941 */ /* 0x000fea0003800000 */
.L_x_13268:
        /* <DEDUP_REMOVED lines=26> */
.L_x_13261:
[----:B------:R-:W-:Y:S05]  /*1cf0*/  BSYNC B0 ;  /* 0x0000000000007941 */ /* 0x000fea0003800000 */
.L_x_13260:
        /* <DEDUP_REMOVED lines=55> */
.L_x_13274:
        /* <DEDUP_REMOVED lines=8> */
.L_x_13273:
[----:B------:R-:W-:Y:S05]  /*20f0*/  BSYNC B1 ;  /* 0x0000000000017941 */ /* 0x000fea0003800000 */
.L_x_13272:
        /* <DEDUP_REMOVED lines=14> */
.L_x_13277:
        /* <DEDUP_REMOVED lines=52> */
.L_x_13276:
[----:B------:R-:W-:Y:S05]  /*2520*/  BSYNC B1 ;  /* 0x0000000000017941 */ /* 0x000fea0003800000 */
.L_x_13275:
        /* <DEDUP_REMOVED lines=31> */
.L_x_13279:
[----:B------:R-:W-:Y:S05]  /*2720*/  BSYNC B1 ;  /* 0x0000000000017941 */ /* 0x000fea0003800000 */
.L_x_13278:
        /* <DEDUP_REMOVED lines=14> */
.L_x_13271:
[----:B------:R-:W-:Y:S05]  /*2810*/  BSYNC B0 ;  /* 0x0000000000007941 */ /* 0x000fea0003800000 */
.L_x_13270:
        /* <DEDUP_REMOVED lines=22> */
.L_x_13281:
[----:B------:R-:W-:Y:S05]  /*2980*/  BSYNC B0 ;  /* 0x0000000000007941 */ /* 0x000fea0003800000 */
.L_x_13280:
        /* <DEDUP_REMOVED lines=27> */
.L_x_13285:
        /* <DEDUP_REMOVED lines=33> */
.L_x_13283:
[----:B------:R-:W-:Y:S05]  /*2d50*/  BSYNC B6 ;  /* 0x0000000000067941 */ /* 0x000fea0003800000 */
.L_x_13282:
        /* <DEDUP_REMOVED lines=27> */
.L_x_13317:
        /* <DEDUP_REMOVED lines=39> */
.L_x_13288:
[----:B------:R-:W-:Y:S05]  /*3180*/  BSYNC B0 ;  /* 0x0000000000007941 */ /* 0x000fea0003800000 */
.L_x_13287:
        /* <DEDUP_REMOVED lines=35> */
.L_x_13290:
[----:B------:R-:W-:Y:S05]  /*33c0*/  BSYNC B0 ;  /* 0x0000000000007941 */ /* 0x000fea0003800000 */
.L_x_13289:
        /* <DEDUP_REMOVED lines=19> */
.L_x_13292:
[----:B------:R-:W-:Y:S05]  /*3500*/  BSYNC B0 ;  /* 0x0000000000007941 */ /* 0x000fea0003800000 */
.L_x_13291:
        /* <DEDUP_REMOVED lines=36> */
.L_x_13294:
[----:B------:R-:W-:Y:S05]  /*3750*/  BSYNC B0 ;  /* 0x0000000000007941 */ /* 0x000fea0003800000 */
.L_x_13293:
        /* <DEDUP_REMOVED lines=130> */
.L_x_13257:
        /* <DEDUP_REMOVED lines=16> */
.L_x_13284:
        /* <DEDUP_REMOVED lines=16> */
.L_x_13295:
[----:B------:R-:W-:Y:S05]  /*4180*/  EXIT ;  /* 0x000000000000794d */ /* 0x000fea0003800000 */
.L_x_13259:
[----:B------:R-:W-:Y:S01]  /*4190*/  MOV R12, 0x10 ;  /* 0x00000010000c7802 */ /* 0x000fe20000000f00 */
[----:B------:R-:W-:Y:S01]  /*41a0*/  IMAD.MOV.U32 R11, RZ, RZ, 0x1f ;  /* 0x0000001fff0b7424 */ /* 0x000fe200078e00ff */
[----:B------:R-:W-:Y:S01]  /*41b0*/  MOV R15, 0xffffffff ;  /* 0xffffffff000f7802 */ /* 0x000fe20000000f00 */
[----:B------:R-:W-:-:S07]  /*41c0*/  IMAD.MOV.U32 R2, RZ, RZ, -0x800001 ;  /* 0xff7fffffff027424 */ /* 0x000fce00078e00ff */
[----:B------:R-:W-:Y:S05]  /*41d0*/  WARPSYNC.COLLECTIVE R15, `(.L_x_13296) ;  /* 0x000000000f087348 */ /* 0x000fea0003c00000 */
[----:B------:R0:W1:Y:S02]  /*41e0*/  SHFL.BFLY P6, R14, R13, R12, R11 ;  /* 0x0c00000c0d0e7389 */ /* 0x00006400000c000b */
[----:B01----:R-:W-:Y:S01]  /*41f0*/  ENDCOLLECTIVE ;  /* 0x000000000000791b */ /* 0x003fe20003800000 */
.L_x_13296:
[----:B------:R-:W-:Y:S01]  /*4200*/  HFMA2.MMA R12, -RZ, RZ, 0, 4.76837158203125e-07 ;  /* 0x00000008ff0c7435 */ /* 0x000fe200000001ff */
[----:B------:R-:W-:-:S05]  /*4210*/  FMNMX.FTZ R0, R14, -3.40282346638528859812e+38, !PT ;  /* 0xff7fffff0e007809 */ /* 0x000fca0007810000 */
[----:B------:R-:W-:-:S07]  /*4220*/  IMAD.MOV.U32 R13, RZ, RZ, R0 ;  /* 0x000000ffff0d7224 */ /* 0x000fce00078e0000 */
[----:B------:R-:W-:Y:S05]  /*4230*/  WARPSYNC.COLLECTIVE R15, `(.L_x_13297) ;  /* 0x000000000f087348 */ /* 0x000fea0003c00000 */
[----:B------:R0:W1:Y:S02]  /*4240*/  SHFL.BFLY P6, R14, R13, R12, R11 ;  /* 0x0c00000c0d0e7389 */ /* 0x00006400000c000b */
[----:B01----:R-:W-:Y:S01]  /*4250*/  ENDCOLLECTIVE ;  /* 0x000000000000791b */ /* 0x003fe20003800000 */
.L_x_13297:
[----:B------:R-:W-:Y:S02]  /*4260*/  MOV R12, 0x4 ;  /* 0x00000004000c7802 */ /* 0x000fe40000000f00 */
[----:B------:R-:W-:-:S05]  /*4270*/  FMNMX.FTZ R3, R0, R14, !PT ;  /* 0x0000000e00037209 */ /* 0x000fca0007810000 */
[----:B------:R-:W-:-:S07]  /*4280*/  IMAD.MOV.U32 R13, RZ, RZ, R3 ;  /* 0x000000ffff0d7224 */ /* 0x000fce00078e0003 */
[----:B------:R-:W-:Y:S05]  /*4290*/  WARPSYNC.COLLECTIVE R15, `(.L_x_13298) ;  /* 0x000000000f087348 */ /* 0x000fea0003c00000 */
[----:B------:R0:W1:Y:S02]  /*42a0*/  SHFL.BFLY P6, R14, R13, R12, R11 ;  /* 0x0c00000c0d0e7389 */ /* 0x00006400000c000b */
[----:B01----:R-:W-:Y:S01]  /*42b0*/  ENDCOLLECTIVE ;  /* 0x000000000000791b */ /* 0x003fe20003800000 */
.L_x_13298:
[----:B------:R-:W-:Y:S01]  /*42c0*/  HFMA2.MMA R12, -RZ, RZ, 0, 1.1920928955078125e-07 ;  /* 0x00000002ff0c7435 */ /* 0x000fe200000001ff */
[----:B------:R-:W-:-:S05]  /*42d0*/  FMNMX.FTZ R4, R3, R14, !PT ;  /* 0x0000000e03047209 */ /* 0x000fca0007810000 */
[----:B------:R-:W-:-:S07]  /*42e0*/  IMAD.MOV.U32 R13, RZ, RZ, R4 ;  /* 0x000000ffff0d7224 */ /* 0x000fce00078e0004 */
[----:B------:R-:W-:Y:S05]  /*42f0*/  WARPSYNC.COLLECTIVE R15, `(.L_x_13299) ;  /* 0x000000000f087348 */ /* 0x000fea0003c00000 */
[----:B------:R0:W1:Y:S02]  /*4300*/  SHFL.BFLY P6, R14, R13, R12, R11 ;  /* 0x0c00000c0d0e7389 */ /* 0x00006400000c000b */
[----:B01----:R-:W-:Y:S01]  /*4310*/  ENDCOLLECTIVE ;  /* 0x000000000000791b */ /* 0x003fe20003800000 */
.L_x_13299:
[----:B------:R-:W-:Y:S05]  /*4320*/  BRA `(.L_x_13300) ;  /* 0xffffffc800707947 */ /* 0x000fea000383ffff */
.L_x_13286:
[----:B0--3--:R-:W-:Y:S01]  /*4330*/  HFMA2.MMA R11, -RZ, RZ, 0, 1.847743988037109375e-06 ;  /* 0x0000001fff0b7435 */ /* 0x009fe200000001ff */
[----:B--2---:R-:W-:Y:S01]  /*4340*/  MOV R13, RZ ;  /* 0x000000ff000d7202 */ /* 0x004fe20000000f00 */
[----:B------:R-:W-:Y:S02]  /*4350*/  IMAD.MOV.U32 R12, RZ, RZ, 0x1 ;  /* 0x00000001ff0c7424 */ /* 0x000fe400078e00ff */
[----:B-1----:R-:W-:-:S07]  /*4360*/  IMAD.MOV.U32 R15, RZ, RZ, -0x1 ;  /* 0xffffffffff0f7424 */ /* 0x002fce00078e00ff */
[----:B------:R-:W-:Y:S05]  /*4370*/  WARPSYNC.COLLECTIVE R15, `(.L_x_13301) ;  /* 0x000000000f087348 */ /* 0x000fea0003c00000 */
[----:B------:R0:W1:Y:S02]  /*4380*/  SHFL.BFLY P6, R14, R13, R12, R11 ;  /* 0x0c00000c0d0e7389 */ /* 0x00006400000c000b */
[----:B01----:R-:W-:Y:S01]  /*4390*/  ENDCOLLECTIVE ;  /* 0x000000000000791b */ /* 0x003fe20003800000 */
.L_x_13301:
[----:B------:R-:W-:-:S07]  /*43a0*/  MOV R7, R14 ;  /* 0x0000000e00077202 */ /* 0x000fce0000000f00 */
[----:B------:R-:W-:Y:S05]  /*43b0*/  WARPSYNC.COLLECTIVE R15, `(.L_x_13302) ;  /* 0x000000000f087348 */ /* 0x000fea0003c00000 */
[----:B------:R0:W1:Y:S02]  /*43c0*/  SHFL.BFLY P6, R14, R13, R12, R11 ;  /* 0x0c00000c0d0e7389 */ /* 0x00006400000c000b */
[----:B01----:R-:W-:Y:S01]  /*43d0*/  ENDCOLLECTIVE ;  /* 0x000000000000791b */ /* 0x003fe20003800000 */
.L_x_13302:
[----:B------:R-:W-:Y:S01]  /*43e0*/  FADD.FTZ R7, RZ, R7 ;  /* 0x00000007ff077221 */ /* 0x000fe20000010000 */
[----:B------:R-:W-:-:S07]  /*43f0*/  IMAD.MOV.U32 R8, RZ, RZ, R14 ;  /* 0x000000ffff087224 */ /* 0x000fce00078e000e */
[----:B------:R-:W-:Y:S05]  /*4400*/  WARPSYNC.COLLECTIVE R15, `(.L_x_13303) ;  /* 0x000000000f087348 */ /* 0x000fea0003c00000 */
[----:B------:R0:W1:Y:S02]  /*4410*/  SHFL.BFLY P6, R14, R13, R12, R11 ;  /* 0x0c00000c0d0e7389 */ /* 0x00006400000c000b */
[----:B01----:R-:W-:Y:S01]  /*4420*/  ENDCOLLECTIVE ;  /* 0x000000000000791b */ /* 0x003fe20003800000 */
.L_x_13303:
[----:B------:R-:W-:Y:S01]  /*4430*/  FADD.FTZ R8, RZ, R8 ;  /* 0x00000008ff087221 */ /* 0x000fe20000010000 */
[----:B------:R-:W-:-:S07]  /*4440*/  MOV R20, R14 ;  /* 0x0000000e00147202 */ /* 0x000fce0000000f00 */
[----:B------:R-:W-:Y:S05]  /*4450*/  WARPSYNC.COLLECTIVE R15, `(.L_x_13304) ;  /* 0x000000000f087348 */ /* 0x000fea0003c00000 */
[----:B------:R0:W1:Y:S02]  /*4460*/  SHFL.BFLY P6, R14, R13, R12, R11 ;  /* 0x0c00000c0d0e7389 */ /* 0x00006400000c000b */
[----:B01----:R-:W-:Y:S01]  /*4470*/  ENDCOLLECTIVE ;  /* 0x000000000000791b */ /* 0x003fe20003800000 */
.L_x_13304:
[----:B------:R-:W-:Y:S01]  /*4480*/  FADD.FTZ R20, RZ, R20 ;  /* 0x00000014ff147221 */ /* 0x000fe20000010000 */
[----:B------:R-:W-:-:S07]  /*4490*/  IMAD.MOV.U32 R19, RZ, RZ, R14 ;  /* 0x000000ffff137224 */ /* 0x000fce00078e000e */
[----:B------:R-:W-:Y:S05]  /*44a0*/  WARPSYNC.COLLECTIVE R15, `(.L_x_13305) ;  /* 0x000000000f087348 */ /* 0x000fea0003c00000 */
[----:B------:R0:W1:Y:S02]  /*44b0*/  SHFL.BFLY P6, R14, R13, R12, R11 ;  /* 0x0c00000c0d0e7389 */ /* 0x00006400000c000b */
[----:B01----:R-:W-:Y:S01]  /*44c0*/  ENDCOLLECTIVE ;  /* 0x000000000000791b */ /* 0x003fe20003800000 */
.L_x_13305:
[----:B------:R-:W-:Y:S01]  /*44d0*/  FADD.FTZ R19, RZ, R19 ;  /* 0x00000013ff137221 */ /* 0x000fe20000010000 */
[----:B------:R-:W-:-:S07]  /*44e0*/  MOV R10, R14 ;  /* 0x0000000e000a7202 */ /* 0x000fce0000000f00 */
[----:B------:R-:W-:Y:S05]  /*44f0*/  WARPSYNC.COLLECTIVE R15, `(.L_x_13306) ;  /* 0x000000000f087348 */ /* 0x000fea0003c00000 */
[----:B------:R0:W1:Y:S02]  /*4500*/  SHFL.BFLY P6, R14, R13, R12, R11 ;  /* 0x0c00000c0d0e7389 */ /* 0x00006400000c000b */
[----:B01----:R-:W-:Y:S01]  /*4510*/  ENDCOLLECTIVE ;  /* 0x000000000000791b */ /* 0x003fe20003800000 */
.L_x_13306:
[----:B------:R-:W-:Y:S01]  /*4520*/  FADD.FTZ R10, RZ, R10 ;  /* 0x0000000aff0a7221 */ /* 0x000fe20000010000 */
[----:B------:R-:W-:-:S07]  /*4530*/  IMAD.MOV.U32 R16, RZ, RZ, R14 ;  /* 0x000000ffff107224 */ /* 0x000fce00078e000e */
[----:B------:R-:W-:Y:S05]  /*4540*/  WARPSYNC.COLLECTIVE R15, `(.L_x_13307) ;  /* 0x000000000f087348 */ /* 0x000fea0003c00000 */
[----:B------:R0:W1:Y:S02]  /*4550*/  SHFL.BFLY P6, R14, R13, R12, R11 ;  /* 0x0c00000c0d0e7389 */ /* 0x00006400000c000b */
[----:B01----:R-:W-:Y:S01]  /*4560*/  ENDCOLLECTIVE ;  /* 0x000000000000791b */ /* 0x003fe20003800000 */
.L_x_13307:
[----:B------:R-:W-:Y:S01]  /*4570*/  FADD.FTZ R16, RZ, R16 ;  /* 0x00000010ff107221 */ /* 0x000fe20000010000 */
[----:B------:R-:W-:-:S07]  /*4580*/  MOV R17, R14 ;  /* 0x0000000e00117202 */ /* 0x000fce0000000f00 */
[----:B------:R-:W-:Y:S05]  /*4590*/  WARPSYNC.COLLECTIVE R15, `(.L_x_13308) ;  /* 0x000000000f087348 */ /* 0x000fea0003c00000 */
[----:B------:R0:W1:Y:S02]  /*45a0*/  SHFL.BFLY P6, R14, R13, R12, R11 ;  /* 0x0c00000c0d0e7389 */ /* 0x00006400000c000b */
[----:B01----:R-:W-:Y:S01]  /*45b0*/  ENDCOLLECTIVE ;  /* 0x000000000000791b */ /* 0x003fe20003800000 */
.L_x_13308:
[----:B------:R-:W-:Y:S01]  /*45c0*/  FADD.FTZ R17, RZ, R17 ;  /* 0x00000011ff117221 */ /* 0x000fe20000010000 */
[----:B------:R-:W-:-:S07]  /*45d0*/  IMAD.MOV.U32 R18, RZ, RZ, R14 ;  /* 0x000000ffff127224 */ /* 0x000fce00078e000e */
[----:B------:R-:W-:Y:S05]  /*45e0*/  WARPSYNC.COLLECTIVE R15, `(.L_x_13309) ;  /* 0x000000000f087348 */ /* 0x000fea0003c00000 */
[----:B------:R0:W1:Y:S02]  /*45f0*/  SHFL.BFLY P6, R14, R13, R12, R11 ;  /* 0x0c00000c0d0e7389 */ /* 0x00006400000c000b */
[----:B01----:R-:W-:Y:S01]  /*4600*/  ENDCOLLECTIVE ;  /* 0x000000000000791b */ /* 0x003fe20003800000 */
.L_x_13309:
[----:B------:R-:W-:Y:S01]  /*4610*/  FADD.FTZ R18, RZ, R18 ;  /* 0x00000012ff127221 */ /* 0x000fe20000010000 */
[----:B------:R-:W-:-:S07]  /*4620*/  MOV R0, R14 ;  /* 0x0000000e00007202 */ /* 0x000fce0000000f00 */
[----:B------:R-:W-:Y:S05]  /*4630*/  WARPSYNC.COLLECTIVE R15, `(.L_x_13310) ;  /* 0x000000000f087348 */ /* 0x000fea0003c00000 */
[----:B------:R0:W1:Y:S02]  /*4640*/  SHFL.BFLY P6, R14, R13, R12, R11 ;  /* 0x0c00000c0d0e7389 */ /* 0x00006400000c000b */
[----:B01----:R-:W-:Y:S01]  /*4650*/  ENDCOLLECTIVE ;  /* 0x000000000000791b */ /* 0x003fe20003800000 */
.L_x_13310:
[----:B------:R-:W-:Y:S01]  /*4660*/  FADD.FTZ R0, RZ, R0 ;  /* 0x00000000ff007221 */ /* 0x000fe20000010000 */
[----:B------:R-:W-:-:S07]  /*4670*/  IMAD.MOV.U32 R2, RZ, RZ, R14 ;  /* 0x000000ffff027224 */ /* 0x000fce00078e000e */
[----:B------:R-:W-:Y:S05]  /*4680*/  WARPSYNC.COLLECTIVE R15, `(.L_x_13311) ;  /* 0x000000000f087348 */ /* 0x000fea0003c00000 */
[----:B------:R0:W1:Y:S02]  /*4690*/  SHFL.BFLY P6, R14, R13, R12, R11 ;  /* 0x0c00000c0d0e7389 */ /* 0x00006400000c000b */
[----:B01----:R-:W-:Y:S01]  /*46a0*/  ENDCOLLECTIVE ;  /* 0x000000000000791b */ /* 0x003fe20003800000 */
.L_x_13311:
[----:B------:R-:W-:Y:S01]  /*46b0*/  FADD.FTZ R2, RZ, R2 ;  /* 0x00000002ff027221 */ /* 0x000fe20000010000 */
[----:B------:R-:W-:-:S07]  /*46c0*/  MOV R3, R14 ;  /* 0x0000000e00037202 */ /* 0x000fce0000000f00 */
[----:B------:R-:W-:Y:S05]  /*46d0*/  WARPSYNC.COLLECTIVE R15, `(.L_x_13312) ;  /* 0x000000000f087348 */ /* 0x000fea0003c00000 */
[----:B------:R0:W1:Y:S02]  /*46e0*/  SHFL.BFLY P6, R14, R13, R12, R11 ;  /* 0x0c00000c0d0e7389 */ /* 0x00006400000c000b */
[----:B01----:R-:W-:Y:S01]  /*46f0*/  ENDCOLLECTIVE ;  /* 0x000000000000791b */ /* 0x003fe20003800000 */
.L_x_13312:
[----:B------:R-:W-:Y:S01]  /*4700*/  FADD.FTZ R3, RZ, R3 ;  /* 0x00000003ff037221 */ /* 0x000fe20000010000 */
[----:B------:R-:W-:-:S07]  /*4710*/  IMAD.MOV.U32 R4, RZ, RZ, R14 ;  /* 0x000000ffff047224 */ /* 0x000fce00078e000e */
[----:B------:R-:W-:Y:S05]  /*4720*/  WARPSYNC.COLLECTIVE R15, `(.L_x_13313) ;  /* 0x000000000f087348 */ /* 0x000fea0003c00000 */
[----:B------:R0:W1:Y:S02]  /*4730*/  SHFL.BFLY P6, R14, R13, R12, R11 ;  /* 0x0c00000c0d0e7389 */ /* 0x00006400000c000b */
[----:B01----:R-:W-:Y:S01]  /*4740*/  ENDCOLLECTIVE ;  /* 0x000000000000791b */ /* 0x003fe20003800000 */
.L_x_13313:
[----:B------:R-:W-:Y:S01]  /*4750*/  FADD.FTZ R4, RZ, R4 ;  /* 0x00000004ff047221 */ /* 0x000fe20000010000 */
[----:B------:R-:W-:-:S07]  /*4760*/  MOV R5, R14 ;  /* 0x0000000e00057202 */ /* 0x000fce0000000f00 */
[----:B------:R-:W-:Y:S05]  /*4770*/  WARPSYNC.COLLECTIVE R15, `(.L_x_13314) ;  /* 0x000000000f087348 */ /* 0x000fea0003c00000 */
[----:B------:R0:W1:Y:S02]  /*4780*/  SHFL.BFLY P6, R14, R13, R12, R11 ;  /* 0x0c00000c0d0e7389 */ /* 0x00006400000c000b */
[----:B01----:R-:W-:Y:S01]  /*4790*/  ENDCOLLECTIVE ;  /* 0x000000000000791b */ /* 0x003fe20003800000 */
.L_x_13314:
[----:B------:R-:W-:Y:S01]  /*47a0*/  FADD.FTZ R5, RZ, R5 ;  /* 0x00000005ff057221 */ /* 0x000fe20000010000 */
[----:B------:R-:W-:-:S07]  /*47b0*/  IMAD.MOV.U32 R6, RZ, RZ, R14 ;  /* 0x000000ffff067224 */ /* 0x000fce00078e000e */
[----:B------:R-:W-:Y:S05]  /*47c0*/  WARPSYNC.COLLECTIVE R15, `(.L_x_13315) ;  /* 0x000000000f087348 */ /* 0x000fea0003c00000 */
[----:B------:R0:W1:Y:S02]  /*47d0*/  SHFL.BFLY P6, R14, R13, R12, R11 ;  /* 0x0c00000c0d0e7389 */ /* 0x00006400000c000b */
[----:B01----:R-:W-:Y:S01]  /*47e0*/  ENDCOLLECTIVE ;  /* 0x000000000000791b */ /* 0x003fe20003800000 */
.L_x_13315:
[----:B------:R-:W-:Y:S01]  /*47f0*/  FADD.FTZ R6, RZ, R6 ;  /* 0x00000006ff067221 */ /* 0x000fe20000010000 */
[----:B------:R-:W-:-:S07]  /*4800*/  MOV R9, R14 ;  /* 0x0000000e00097202 */ /* 0x000fce0000000f00 */
[----:B------:R-:W-:Y:S05]  /*4810*/  WARPSYNC.COLLECTIVE R15, `(.L_x_13316) ;  /* 0x000000000f087348 */ /* 0x000fea0003c00000 */
[----:B------:R0:W1:Y:S02]  /*4820*/  SHFL.BFLY P6, R14, R13, R12, R11 ;  /* 0x0c00000c0d0e7389 */ /* 0x00006400000c000b */
[----:B01----:R-:W-:Y:S01]  /*4830*/  ENDCOLLECTIVE ;  /* 0x000000000000791b */ /* 0x003fe20003800000 */
.L_x_13316:
[----:B------:R-:W-:Y:S01]  /*4840*/  FADD.FTZ R9, RZ, R9 ;  /* 0x00000009ff097221 */ /* 0x000fe20000010000 */
[----:B------:R-:W-:Y:S06]  /*4850*/  BRA `(.L_x_13317) ;  /* 0xffffffe400ac7947 */ /* 0x000fec000383ffff */
.L_x_13318:
        /* <DEDUP_REMOVED lines=10> */
.L_x_29812:


//--------------------- .text._ZN4vllm25paged_attention_v2_kernelIthLi192ELi16ELi128ELNS_18Fp8KVCacheDataTypeE1ELb1ELi512EEEvPfS2_PT_PKS3_PKT0_S9_ifPKiSB_iPKfiiiSD_SD_iiiii --------------------------
	.section	.text._ZN4vllm25paged_attention_v2_kernelIthLi192ELi16ELi128ELNS_18Fp8KVCacheDataTypeE1ELb1ELi512EEEvPfS2_PT_PKS3_PKT0_S9_ifPKiSB_iPKfiiiSD_SD_iiiii,"ax",@progbits
	.align	128
        .global         _ZN4vllm25paged_attention_v2_kernelIthLi192ELi16ELi128ELNS_18Fp8KVCacheDataTypeE1ELb1ELi512EEEvPfS2_PT_PKS3_PKT0_S9_ifPKiSB_iPKfiiiSD_SD_iiiii
        .type           _ZN4vllm25paged_attention_v2_kernelIthLi192ELi16ELi128ELNS_18Fp8KVCacheDataTypeE1ELb1ELi512EEEvPfS2_PT_PKS3_PKT0_S9_ifPKiSB_iPKfiiiSD_SD_iiiii,@function
        .size           _ZN4vllm25paged_attention_v2_kernelIthLi192ELi16ELi128ELNS_18Fp8KVCacheDataTypeE1ELb1ELi512EEEvPfS2_PT_PKS3_PKT0_S9_ifPKiSB_iPKfiiiSD_SD_iiiii,(.L_x_29813 - _ZN4vllm25paged_attention_v2_kernelIthLi192ELi16ELi128ELNS_18Fp8KVCacheDataTypeE1ELb1ELi512EEEvPfS2_PT_PKS3_PKT0_S9_ifPKiSB_iPKfiiiSD_SD_iiiii)
        .other          _ZN4vllm25paged_attention_v2_kernelIthLi192ELi16ELi128ELNS_18Fp8KVCacheDataTypeE1ELb1ELi512EEEvPfS2_PT_PKS3_PKT0_S9_ifPKiSB_iPKfiiiSD_SD_iiiii,@"STO_CUDA_ENTRY STV_DEFAULT"
_ZN4vllm25paged_attention_v2_kernelIthLi192ELi16ELi128ELNS_18Fp8KVCacheDataTypeE1ELb1ELi512EEEvPfS2_PT_PKS3_PKT0_S9_ifPKiSB_iPKfiiiSD_SD_iiiii:
.text._ZN4vllm25paged_attention_v2_kernelIthLi192ELi16ELi128ELNS_18Fp8KVCacheDataTypeE1ELb1ELi512EEEvPfS2_PT_PKS3_PKT0_S9_ifPKiSB_iPKfiiiSD_SD_iiiii:
        /* <DEDUP_REMOVED lines=109> */
.L_x_13319:
[----:B------:R-:W-:Y:S02]  /*06d0*/  ULDC UR4, c[0x0][0x288] ;  /* 0x0000a20000047ab9 */ /* 0x000fe40000000800 */
[----:B------:R-:W-:-:S04]  /*06e0*/  IMAD R3, R17, UR4, R24 ;  /* 0x0000000411037c24 */ /* 0x000fc8000f8e0218 */
[----:B------:R-:W-:-:S07]  /*06f0*/  IMAD R6, R3, R6, RZ ;  /* 0x0000000603067224 */ /* 0x000fce00078e02ff */
.L_x_13320:
        /* <DEDUP_REMOVED lines=28> */
.L_x_13324:
        /* <DEDUP_REMOVED lines=41> */
.L_x_13322:
[----:B------:R-:W-:Y:S05]  /*0b50*/  BSYNC B7 ;  /* 0x0000000000077941 */ /* 0x000fea0003800000 */
.L_x_13321:
        /* <DEDUP_REMOVED lines=25> */
.L_x_13366:
        /* <DEDUP_REMOVED lines=47> */
.L_x_13330:
        /* <DEDUP_REMOVED lines=11> */
.L_x_13329:
[----:B------:R-:W-:Y:S05]  /*1090*/  BSYNC B1 ;  /* 0x0000000000017941 */ /* 0x000fea0003800000 */
.L_x_13328:
        /* <DEDUP_REMOVED lines=14> */
.L_x_13333:
        /* <DEDUP_REMOVED lines=100> */
.L_x_13332:
[----:B------:R-:W-:Y:S05]  /*17c0*/  BSYNC B1 ;  /* 0x0000000000017941 */ /* 0x000fea0003800000 */
.L_x_13331:
        /* <DEDUP_REMOVED lines=55> */
.L_x_13335:
[----:B------:R-:W-:Y:S05]  /*1b40*/  BSYNC B1 ;  /* 0x0000000000017941 */ /* 0x000fea0003800000 */
.L_x_13334:
        /* <DEDUP_REMOVED lines=26> */
.L_x_13327:
[----:B------:R-:W-:Y:S05]  /*1cf0*/  BSYNC B0 ;  /* 0x0000000000007941 */ /* 0x000fea0003800000 */
.L_x_13326:
        /* <DEDUP_REMOVED lines=55> */
.L_x_13340:
        /* <DEDUP_REMOVED lines=8> */
.L_x_13339:
[----:B------:R-:W-:Y:S05]  /*20f0*/  BSYNC B1 ;  /* 0x0000000000017941 */ /* 0x000fea0003800000 */
.L_x_13338:
        /* <DEDUP_REMOVED lines=14> */
.L_x_13343:
        /* <DEDUP_REMOVED lines=52> */
.L_x_13342:
[----:B------:R-:W-:Y:S05]  /*2520*/  BSYNC B1 ;  /* 0x0000000000017941 */ /* 0x000fea0003800000 */
.L_x_13341:
        /* <DEDUP_REMOVED lines=31> */
.L_x_13345:
[----:B------:R-:W-:Y:S05]  /*2720*/  BSYNC B1 ;  /* 0x0000000000017941 */ /* 0x000fea0003800000 */
.L_x_13344:
        /* <DEDUP_REMOVED lines=14> */
.L_x_13337:
[----:B------:R-:W-:Y:S05]  /*2810*/  BSYNC B0 ;  /* 0x0000000000007941 */ /* 0x000fea0003800000 */
.L_x_13336:
        /* <DEDUP_REMOVED lines=22> */
.L_x_13347:
[----:B------:R-:W-:Y:S05]  /*2980*/  BSYNC B0 ;  /* 0x0000000000007941 */ /* 0x000fea0003800000 */
.L_x_13346:
        /* <DEDUP_REMOVED lines=27> */
.L_x_13351:
        /* <DEDUP_REMOVED lines=33> */
.L_x_13349:
[----:B------:R-:W-:Y:S05]  /*2d50*/  BSYNC B6 ;  /* 0x0000000000067941 */ /* 0x000fea0003800000 */
.L_x_13348:
        /* <DEDUP_REMOVED lines=21> */
.L_x_13379:
        /* <DEDUP_REMOVED lines=36> */
.L_x_13354:
[----:B------:R-:W-:Y:S05]  /*30f0*/  BSYNC B0 ;  /* 0x0000000000007941 */ /* 0x000fea0003800000 */
.L_x_13353:
        /* <DEDUP_REMOVED lines=27> */
.L_x_13356:
[----:B------:R-:W-:Y:S05]  /*32b0*/  BSYNC B0 ;  /* 0x0000000000007941 */ /* 0x000fea0003800000 */
.L_x_13355:
        /* <DEDUP_REMOVED lines=15> */
.L_x_13358:
[----:B------:R-:W-:Y:S05]  /*33b0*/  BSYNC B0 ;  /* 0x0000000000007941 */ /* 0x000fea0003800000 */
.L_x_13357:
        /* <DEDUP_REMOVED lines=27> */
.L_x_13360:
[----:B------:R-:W-:Y:S05]  /*3570*/  BSYNC B0 ;  /* 0x0000000000007941 */ /* 0x000fea0003800000 */
.L_x_13359:
        /* <DEDUP_REMOVED lines=99> */
.L_x_13323:
        /* <DEDUP_REMOVED lines=16> */
.L_x_13350:
        /* <DEDUP_REMOVED lines=16> */
.L_x_13361:
[----:B------:R-:W-:Y:S05]  /*3db0*/  EXIT ;  /* 0x000000000000794d */ /* 0x000fea0003800000 */
.L_x_13325:
[----:B------:R-:W-:Y:S01]  /*3dc0*/  MOV R12, 0x10 ;  /* 0x00000010000c7802 */ /* 0x000fe20000000f00 */
[----:B------:R-:W-:Y:S01]  /*3dd0*/  IMAD.MOV.U32 R11, RZ, RZ, 0x1f ;  /* 0x0000001fff0b7424 */ /* 0x000fe200078e00ff */
[----:B------:R-:W-:Y:S01]  /*3de0*/  MOV R15, 0xffffffff ;  /* 0xffffffff000f7802 */ /* 0x000fe20000000f00 */
[----:B------:R-:W-:-:S07]  /*3df0*/  IMAD.MOV.U32 R2, RZ, RZ, -0x800001 ;  /* 0xff7fffffff027424 */ /* 0x000fce00078e00ff */
[----:B------:R-:W-:Y:S05]  /*3e00*/  WARPSYNC.COLLECTIVE R15, `(.L_x_13362) ;  /* 0x000000000f087348 */ /* 0x000fea0003c00000 */
[----:B------:R0:W1:Y:S02]  /*3e10*/  SHFL.BFLY P6, R14, R13, R12, R11 ;  /* 0x0c00000c0d0e7389 */ /* 0x00006400000c000b */
[----:B01----:R-:W-:Y:S01]  /*3e20*/  ENDCOLLECTIVE ;  /* 0x000000000000791b */ /* 0x003fe20003800000 */
.L_x_13362:
[----:B------:R-:W-:Y:S01]  /*3e30*/  HFMA2.MMA R12, -RZ, RZ, 0, 4.76837158203125e-07 ;  /* 0x00000008ff0c7435 */ /* 0x000fe200000001ff */
[----:B------:R-:W-:-:S05]  /*3e40*/  FMNMX.FTZ R0, R14, -3.40282346638528859812e+38, !PT ;  /* 0xff7fffff0e007809 */ /* 0x000fca0007810000 */
[----:B------:R-:W-:-:S07]  /*3e50*/  IMAD.MOV.U32 R13, RZ, RZ, R0 ;  /* 0x000000ffff0d7224 */ /* 0x000fce00078e0000 */
[----:B------:R-:W-:Y:S05]  /*3e60*/  WARPSYNC.COLLECTIVE R15, `(.L_x_13363) ;  /* 0x000000000f087348 */ /* 0x000fea0003c00000 */
[----:B------:R0:W1:Y:S02]  /*3e70*/  SHFL.BFLY P6, R14, R13, R12, R11 ;  /* 0x0c00000c0d0e7389 */ /* 0x00006400000c000b */
[----:B01----:R-:W-:Y:S01]  /*3e80*/  ENDCOLLECTIVE ;  /* 0x000000000000791b */ /* 0x003fe20003800000 */
.L_x_13363:
[----:B------:R-:W-:Y:S02]  /*3e90*/  MOV R12, 0x4 ;  /* 0x00000004000c7802 */ /* 0x000fe40000000f00 */
[----:B------:R-:W-:-:S05]  /*3ea0*/  FMNMX.FTZ R3, R0, R14, !PT ;  /* 0x0000000e00037209 */ /* 0x000fca0007810000 */
[----:B------:R-:W-:-:S07]  /*3eb0*/  IMAD.MOV.U32 R13, RZ, RZ, R3 ;  /* 0x000000ffff0d7224 */ /* 0x000fce00078e0003 */
[----:B------:R-:W-:Y:S05]  /*3ec0*/  WARPSYNC.COLLECTIVE R15, `(.L_x_13364) ;  /* 0x000000000f087348 */ /* 0x000fea0003c00000 */
[----:B------:R0:W1:Y:S02]  /*3ed0*/  SHFL.BFLY P6, R14, R13, R12, R11 ;  /* 0x0c00000c0d0e7389 */ /* 0x00006400000c000b */
[----:B01----:R-:W-:Y:S01]  /*3ee0*/  ENDCOLLECTIVE ;  /* 0x000000000000791b */ /* 0x003fe20003800000 */
.L_x_13364:
[----:B------:R-:W-:Y:S01]  /*3ef0*/  HFMA2.MMA R12, -RZ, RZ, 0, 1.1920928955078125e-07 ;  /* 0x00000002ff0c7435 */ /* 0x000fe200000001ff */
[----:B------:R-:W-:-:S05]  /*3f00*/  FMNMX.FTZ R4, R3, R14, !PT ;  /* 0x0000000e03047209 */ /* 0x000fca0007810000 */
[----:B------:R-:W-:-:S07]  /*3f10*/  IMAD.MOV.U32 R13, RZ, RZ, R4 ;  /* 0x000000ffff0d7224 */ /* 0x000fce00078e0004 */
[----:B------:R-:W-:Y:S05]  /*3f20*/  WARPSYNC.COLLECTIVE R15, `(.L_x_13365) ;  /* 0x000000000f087348 */ /* 0x000fea0003c00000 */
[----:B------:R0:W1:Y:S02]  /*3f30*/  SHFL.BFLY P6, R14, R13, R12, R11 ;  /* 0x0c00000c0d0e7389 */ /* 0x00006400000c000b */
[----:B01----:R-:W-:Y:S01]  /*3f40*/  ENDCOLLECTIVE ;  /* 0x000000000000791b */ /* 0x003fe20003800000 */
.L_x_13365:
[----:B------:R-:W-:Y:S05]  /*3f50*/  BRA `(.L_x_13366) ;  /* 0xffffffcc00647947 */ /* 0x000fea000383ffff */
.L_x_13352:
[----:B0--3--:R-:W-:Y:S01]  /*3f60*/  HFMA2.MMA R11, -RZ, RZ, 0, 1.847743988037109375e-06 ;  /* 0x0000001fff0b7435 */ /* 0x009fe200000001ff */
[----:B--2---:R-:W-:Y:S01]  /*3f70*/  MOV R13, RZ ;  /* 0x000000ff000d7202 */ /* 0x004fe20000000f00 */
[----:B------:R-:W-:Y:S02]  /*3f80*/  IMAD.MOV.U32 R12, RZ, RZ, 0x1 ;  /* 0x00000001ff0c7424 */ /* 0x000fe400078e00ff */
[----:B-1----:R-:W-:-:S07]  /*3f90*/  IMAD.MOV.U32 R15, RZ, RZ, -0x1 ;  /* 0xffffffffff0f7424 */ /* 0x002fce00078e00ff */
[----:B------:R-:W-:Y:S05]  /*3fa0*/  WARPSYNC.COLLECTIVE R15, `(.L_x_13367) ;  /* 0x000000000f087348 */ /* 0x000fea0003c00000 */
[----:B------:R0:W1:Y:S02]  /*3fb0*/  SHFL.BFLY P6, R14, R13, R12, R11 ;  /* 0x0c00000c0d0e7389 */ /* 0x00006400000c000b */
[----:B01----:R-:W-:Y:S01]  /*3fc0*/  ENDCOLLECTIVE ;  /* 0x000000000000791b */ /* 0x003fe20003800000 */
.L_x_13367:
[----:B------:R-:W-:-:S07]  /*3fd0*/  MOV R6, R14 ;  /* 0x0000000e00067202 */ /* 0x000fce0000000f00 */
[----:B------:R-:W-:Y:S05]  /*3fe0*/  WARPSYNC.COLLECTIVE R15, `(.L_x_13368) ;  /* 0x000000000f087348 */ /* 0x000fea0003c00000 */
[----:B------:R0:W1:Y:S02]  /*3ff0*/  SHFL.BFLY P6, R14, R13, R12, R11 ;  /* 0x0c00000c0d0e7389 */ /* 0x00006400000c000b */
[----:B01----:R-:W-:Y:S01]  /*4000*/  ENDCOLLECTIVE ;  /* 0x000000000000791b */ /* 0x003fe20003800000 */
.L_x_13368:
[----:B------:R-:W-:Y:S01]  /*4010*/  FADD.FTZ R6, RZ, R6 ;  /* 0x00000006ff067221 */ /* 0x000fe20000010000 */
[----:B------:R-:W-:-:S07]  /*4020*/  IMAD.MOV.U32 R7, RZ, RZ, R14 ;  /* 0x000000ffff077224 */ /* 0x000fce00078e000e */
[----:B------:R-:W-:Y:S05]  /*4030*/  WARPSYNC.COLLECTIVE R15, `(.L_x_13369) ;  /* 0x000000000f087348 */ /* 0x000fea0003c00000 */
[----:B------:R0:W1:Y:S02]  /*4040*/  SHFL.BFLY P6, R14, R13, R12, R11 ;  /* 0x0c00000c0d0e7389 */ /* 0x00006400000c000b */
[----:B01----:R-:W-:Y:S01]  /*4050*/  ENDCOLLECTIVE ;  /* 0x000000000000791b */ /* 0x003fe20003800000 */
.L_x_13369:
[----:B------:R-:W-:Y:S01]  /*4060*/  FADD.FTZ R7, RZ, R7 ;  /* 0x00000007ff077221 */ /* 0x000fe20000010000 */
[----:B------:R-:W-:-:S07]  /*4070*/  MOV R2, R14 ;  /* 0x0000000e00027202 */ /* 0x000fce0000000f00 */
[----:B------:R-:W-:Y:S05]  /*4080*/  WARPSYNC.COLLECTIVE R15, `(.L_x_13370) ;  /* 0x000000000f087348 */ /* 0x000fea0003c00000 */
[----:B------:R0:W1:Y:S02]  /*4090*/  SHFL.BFLY P6, R14, R13, R12, R11 ;  /* 0x0c00000c0d0e7389 */ /* 0x00006400000c000b */
[----:B01----:R-:W-:Y:S01]  /*40a0*/  ENDCOLLECTIVE ;  /* 0x000000000000791b */ /* 0x003fe20003800000 */
.L_x_13370:
[----:B------:R-:W-:Y:S01]  /*40b0*/  FADD.FTZ R2, RZ, R2 ;  /* 0x00000002ff027221 */ /* 0x000fe20000010000 */
[----:B------:R-:W-:-:S07]  /*40c0*/  IMAD.MOV.U32 R3, RZ, RZ, R14 ;  /* 0x000000ffff037224 */ /* 0x000fce00078e000e */
[----:B------:R-:W-:Y:S05]  /*40d0*/  WARPSYNC.COLLECTIVE R15, `(.L_x_13371) ;  /* 0x000000000f087348 */ /* 0x000fea0003c00000 */
[----:B------:R0:W1:Y:S02]  /*40e0*/  SHFL.BFLY P6, R14, R13, R12, R11 ;  /* 0x0c00000c0d0e7389 */ /* 0x00006400000c000b */
[----:B01----:R-:W-:Y:S01]  /*40f0*/  ENDCOLLECTIVE ;  /* 0x000000000000791b */ /* 0x003fe20003800000 */
.L_x_13371:
[----:B------:R-:W-:Y:S01]  /*4100*/  FADD.FTZ R3, RZ, R3 ;  /* 0x00000003ff037221 */ /* 0x000fe20000010000 */
[----:B------:R-:W-:-:S07]  /*4110*/  MOV R0, R14 ;  /* 0x0000000e00007202 */ /* 0x000fce0000000f00 */
[----:B------:R-:W-:Y:S05]  /*4120*/  WARPSYNC.COLLECTIVE R15, `(.L_x_13372) ;  /* 0x000000000f087348 */ /* 0x000fea0003c00000 */
[----:B------:R0:W1:Y:S02]  /*4130*/  SHFL.BFLY P6, R14, R13, R12, R11 ;  /* 0x0c00000c0d0e7389 */ /* 0x00006400000c000b */
[----:B01----:R-:W-:Y:S01]  /*4140*/  ENDCOLLECTIVE ;  /* 0x000000000000791b */ /* 0x003fe20003800000 */
.L_x_13372:
[----:B------:R-:W-:Y:S01]  /*4150*/  FADD.FTZ R0, RZ, R0 ;  /* 0x00000000ff007221 */ /* 0x000fe20000010000 */
[----:B------:R-:W-:-:S07]  /*4160*/  IMAD.MOV.U32 R5, RZ, RZ, R14 ;  /* 0x000000ffff057224 */ /* 0x000fce00078e000e */
[----:B------:R-:W-:Y:S05]  /*4170*/  WARPSYNC.COLLECTIVE R15, `(.L_x_13373) ;  /* 0x000000000f087348 */ /* 0x000fea0003c00000 */
[----:B------:R0:W1:Y:S02]  /*4180*/  SHFL.BFLY P6, R14, R13, R12, R11 ;  /* 0x0c00000c0d0e7389 */ /* 0x00006400000c000b */
[----:B01----:R-:W-:Y:S01]  /*4190*/  ENDCOLLECTIVE ;  /* 0x000000000000791b */ /* 0x003fe20003800000 */
.L_x_13373:
[----:B------:R-:W-:Y:S01]  /*41a0*/  FADD.FTZ R25, RZ, R5 ;  /* 0x00000005ff197221 */ /* 0x000fe20000010000 */
[----:B------:R-:W-:-:S07]  /*41b0*/  MOV R8, R14 ;  /* 0x0000000e00087202 */ /* 0x000fce0000000f00 */
[----:B------:R-:W-:Y:S05]  /*41c0*/  WARPSYNC.COLLECTIVE R15, `(.L_x_13374) ;  /* 0x000000000f087348 */ /* 0x000fea0003c00000 */
[----:B------:R0:W1:Y:S02]  /*41d0*/  SHFL.BFLY P6, R14, R13, R12, R11 ;  /* 0x0c00000c0d0e7389 */ /* 0x00006400000c000b */
[----:B01----:R-:W-:Y:S01]  /*41e0*/  ENDCOLLECTIVE ;  /* 0x000000000000791b */ /* 0x003fe20003800000 */
.L_x_13374:
[----:B------:R-:W-:Y:S01]  /*41f0*/  FADD.FTZ R22, RZ, R8 ;  /* 0x00000008ff167221 */ /* 0x000fe20000010000 */
[----:B------:R-:W-:-:S07]  /*4200*/  IMAD.MOV.U32 R9, RZ, RZ, R14 ;  /* 0x000000ffff097224 */ /* 0x000fce00078e000e */
[----:B------:R-:W-:Y:S05]  /*4210*/  WARPSYNC.COLLECTIVE R15, `(.L_x_13375) ;  /* 0x000000000f087348 */ /* 0x000fea0003c00000 */
[----:B------:R0:W1:Y:S02]  /*4220*/  SHFL.BFLY P6, R14, R13, R12, R11 ;  /* 0x0c00000c0d0e7389 */ /* 0x00006400000c000b */
[----:B01----:R-:W-:Y:S01]  /*4230*/  ENDCOLLECTIVE ;  /* 0x000000000000791b */ /* 0x003fe20003800000 */
.L_x_13375:
[----:B------:R-:W-:Y:S01]  /*4240*/  FADD.FTZ R23, RZ, R9 ;  /* 0x00000009ff177221 */ /* 0x000fe20000010000 */
[----:B------:R-:W-:-:S07]  /*4250*/  MOV R10, R14 ;  /* 0x0000000e000a7202 */ /* 0x000fce0000000f00 */
[----:B------:R-:W-:Y:S05]  /*4260*/  WARPSYNC.COLLECTIVE R15, `(.L_x_13376) ;  /* 0x000000000f087348 */ /* 0x000fea0003c00000 */
[----:B------:R0:W1:Y:S02]  /*4270*/  SHFL.BFLY P6, R14, R13, R12, R11 ;  /* 0x0c00000c0d0e7389 */ /* 0x00006400000c000b */
[----:B01----:R-:W-:Y:S01]  /*4280*/  ENDCOLLECTIVE ;  /* 0x000000000000791b */ /* 0x003fe20003800000 */
.L_x_13376:
[----:B------:R-:W-:Y:S01]  /*4290*/  FADD.FTZ R20, RZ, R10 ;  /* 0x0000000aff147221 */ /* 0x000fe20000010000 */
[----:B------:R-:W-:-:S07]  /*42a0*/  IMAD.MOV.U32 R16, RZ, RZ, R14 ;  /* 0x000000ffff107224 */ /* 0x000fce00078e000e */
[----:B------:R-:W-:Y:S05]  /*42b0*/  WARPSYNC.COLLECTIVE R15, `(.L_x_13377) ;  /* 0x000000000f087348 */ /* 0x000fea0003c00000 */
[----:B------:R0:W1:Y:S02]  /*42c0*/  SHFL.BFLY P6, R14, R13, R12, R11 ;  /* 0x0c00000c0d0e7389 */ /* 0x00006400000c000b */
[----:B01----:R-:W-:Y:S01]  /*42d0*/  ENDCOLLECTIVE ;  /* 0x000000000000791b */ /* 0x003fe20003800000 */
.L_x_13377:
[----:B------:R-:W-:Y:S01]  /*42e0*/  FADD.FTZ R21, RZ, R16 ;  /* 0x00000010ff157221 */ /* 0x000fe20000010000 */
[----:B------:R-:W-:-:S07]  /*42f0*/  MOV R4, R14 ;  /* 0x0000000e00047202 */ /* 0x000fce0000000f00 */
[----:B------:R-:W-:Y:S05]  /*4300*/  WARPSYNC.COLLECTIVE R15, `(.L_x_13378) ;  /* 0x000000000f087348 */ /* 0x000fea0003c00000 */
[----:B------:R0:W1:Y:S02]  /*4310*/  SHFL.BFLY P6, R14, R13, R12, R11 ;  /* 0x0c00000c0d0e7389 */ /* 0x00006400000c000b */
[----:B01----:R-:W-:Y:S01]  /*4320*/  ENDCOLLECTIVE ;  /* 0x000000000000791b */ /* 0x003fe20003800000 */
.L_x_13378:
[----:B------:R-:W-:Y:S01]  /*4330*/  FADD.FTZ R4, RZ, R4 ;  /* 0x00000004ff047221 */ /* 0x000fe20000010000 */
[----:B------:R-:W-:Y:S06]  /*4340*/  BRA `(.L_x_13379) ;  /* 0xffffffe800d87947 */ /* 0x000fec000383ffff */
.L_x_13380:
        /* <DEDUP_REMOVED lines=11> */
.L_x_29813:


//--------------------- .text._ZN4vllm25paged_attention_v2_kernelIthLi128ELi16ELi128ELNS_18Fp8KVCacheDataTypeE1ELb1ELi512EEEvPfS2_PT_PKS3_PKT0_S9_ifPKiSB_iPKfiiiSD_SD_iiiii --------------------------
	.section	.text._ZN4vllm25paged_attention_v2_kernelIthLi128ELi16ELi128ELNS_18Fp8KVCacheDataTypeE1ELb1ELi512EEEvPfS2_PT_PKS3_PKT0_S9_ifPKiSB_iPKfiiiSD_SD_iiiii,"ax",@progbits
	.align	128
        .global         _ZN4vllm25paged_attention_v2_kernelIthLi128ELi16ELi128ELNS_18Fp8KVCacheDataTypeE1ELb1ELi512EEEvPfS2_PT_PKS3_PKT0_S9_ifPKiSB_iPKfiiiSD_SD_iiiii
        .type           _ZN4vllm25paged_attention_v2_kernelIthLi128ELi16ELi128ELNS_18Fp8KVCacheDataTypeE1ELb1ELi512EEEvPfS2_PT_PKS3_PKT0_S9_ifPKiSB_iPKfiiiSD_SD_iiiii,@function
        .size           _ZN4vllm25paged_attention_v2_kernelIthLi128ELi16ELi128ELNS_18Fp8KVCacheDataTypeE1ELb1ELi512EEEvPfS2_PT_PKS3_PKT0_S9_ifPKiSB_iPKfiiiSD_SD_iiiii,(.L_x_29814 - _ZN4vllm25paged_attention_v2_kernelIthLi128ELi16ELi128ELNS_18Fp8KVCacheDataTypeE1ELb1ELi512EEEvPfS2_PT_PKS3_PKT0_S9_ifPKiSB_iPKfiiiSD_SD_iiiii)
        .other          _ZN4vllm25paged_attention_v2_kernelIthLi128ELi16ELi128ELNS_18Fp8KVCacheDataTypeE1ELb1ELi512EEEvPfS2_PT_PKS3_PKT0_S9_ifPKiSB_iPKfiiiSD_SD_iiiii,@"STO_CUDA_ENTRY STV_DEFAULT"
_ZN4vllm25paged_attention_v2_kernelIthLi128ELi16ELi128ELNS_18Fp8KVCacheDataTypeE1ELb1ELi512EEEvPfS2_PT_PKS3_PKT0_S9_ifPKiSB_iPKfiiiSD_SD_iiiii:
.text._ZN4vllm25paged_attention_v2_kernelIthLi128ELi16ELi128ELNS_18Fp8KVCacheDataTypeE1ELb1ELi512EEEvPfS2_PT_PKS3_PKT0_S9_ifPKiSB_iPKfiiiSD_SD_iiiii:
        /* <DEDUP_REMOVED lines=109> */
.L_x_13381:
[----:B------:R-:W-:Y:S02]  /*06d0*/  ULDC UR4, c[0x0][0x288] ;  /* 0x0000a20000047ab9 */ /* 0x000fe40000000800 */
[----:B---3--:R-:W-:-:S04]  /*06e0*/  IMAD R2, R7, UR4, R8 ;  /* 0x0000000407027c24 */ /* 0x008fc8000f8e0208 */
[----:B------:R-:W-:-:S07]  /*06f0*/  IMAD R18, R2, R5, RZ ;  /* 0x0000000502127224 */ /* 0x000fce00078e02ff */
.L_x_13382:
        /* <DEDUP_REMOVED lines=28> */
.L_x_13386:
        /* <DEDUP_REMOVED lines=41> */
.L_x_13384:
[----:B------:R-:W-:Y:S05]  /*0b50*/  BSYNC B7 ;  /* 0x0000000000077941 */ /* 0x000fea0003800000 */
.L_x_13383:
        /* <DEDUP_REMOVED lines=25> */
.L_x_13424:
        /* <DEDUP_REMOVED lines=47> */
.L_x_13392:
        /* <DEDUP_REMOVED lines=11> */
.L_x_13391:
[----:B------:R-:W-:Y:S05]  /*1090*/  BSYNC B1 ;  /* 0x0000000000017941 */ /* 0x000fea0003800000 */
.L_x_13390:
        /* <DEDUP_REMOVED lines=14> */
.L_x_13395:
        /* <DEDUP_REMOVED lines=100> */
.L_x_13394:
[----:B------:R-:W-:Y:S05]  /*17c0*/  BSYNC B1 ;  /* 0x0000000000017941 */ /* 0x000fea0003800000 */
.L_x_13393:
        /* <DEDUP_REMOVED lines=55> */
.L_x_13397:
[----:B------:R-:W-:Y:S05]  /*1b40*/  BSYNC B1 ;  /* 0x0000000000017941 */ /* 0x000fea0003800000 */
.L_x_13396:
        /* <DEDUP_REMOVED lines=26> */
.L_x_13389:
[----:B------:R-:W-:Y:S05]  /*1cf0*/  BSYNC B0 ;  /* 0x0000000000007941 */ /* 0x000fea0003800000 */
.L_x_13388:
        /* <DEDUP_REMOVED lines=55> */
.L_x_13402:
        /* <DEDUP_REMOVED lines=8> */
.L_x_13401:
[----:B------:R-:W-:Y:S05]  /*20f0*/  BSYNC B1 ;  /* 0x0000000000017941 */ /* 0x000fea0003800000 */
.L_x_13400:
        /* <DEDUP_REMOVED lines=14> */
.L_x_13405:
        /* <DEDUP_REMOVED lines=52> */
.L_x_13404:
[----:B------:R-:W-:Y:S05]  /*2520*/  BSYNC B1 ;  /* 0x0000000000017941 */ /* 0x000fea0003800000 */
.L_x_13403:
        /* <DEDUP_REMOVED lines=31> */
.L_x_13407:
[----:B------:R-:W-:Y:S05]  /*2720*/  BSYNC B1 ;  /* 0x0000000000017941 */ /* 0x000fea0003800000 */
.L_x_13406:
        /* <DEDUP_REMOVED lines=14> */
.L_x_13399:
[----:B------:R-:W-:Y:S05]  /*2810*/  BSYNC B0 ;  /* 0x0000000000007941 */ /* 0x000fea0003800000 */
.L_x_13398:
        /* <DEDUP_REMOVED lines=22> */
.L_x_13409:
[----:B------:R-:W-:Y:S05]  /*2980*/  BSYNC B0 ;  /* 0x0000000000007941 */ /* 0x000fea0003800000 */
.L_x_13408:
        /* <DEDUP_REMOVED lines=27> */
.L_x_13413:
        /* <DEDUP_REMOVED lines=33> */
.L_x_13411:
[----:B------:R-:W-:Y:S05]  /*2d50*/  BSYNC B6 ;  /* 0x0000000000067941 */ /* 0x000fea0003800000 */
.L_x_13410:
        /* <DEDUP_REMOVED lines=16> */
.L_x_13433:
        /* <DEDUP_REMOVED lines=48> */
.L_x_13416:
[----:B------:R-:W-:Y:S05]  /*3160*/  BSYNC B0 ;  /* 0x0000000000007941 */ /* 0x000fea0003800000 */
.L_x_13415:
        /* <DEDUP_REMOVED lines=28> */
.L_x_13418:
[----:B------:R-:W-:Y:S05]  /*3330*/  BSYNC B0 ;  /* 0x0000000000007941 */ /* 0x000fea0003800000 */
.L_x_13417:
        /* <DEDUP_REMOVED lines=71> */
.L_x_13385:
        /* <DEDUP_REMOVED lines=16> */
.L_x_13412:
        /* <DEDUP_REMOVED lines=16> */
.L_x_13419:
[----:B------:R-:W-:Y:S05]  /*39b0*/  EXIT ;  /* 0x000000000000794d */ /* 0x000fea0003800000 */
.L_x_13387:
[----:B------:R-:W-:Y:S01]  /*39c0*/  MOV R12, 0x10 ;  /* 0x00000010000c7802 */ /* 0x000fe20000000f00 */
[----:B------:R-:W-:Y:S01]  /*39d0*/  IMAD.MOV.U32 R11, RZ, RZ, 0x1f ;  /* 0x0000001fff0b7424 */ /* 0x000fe200078e00ff */
[----:B------:R-:W-:Y:S01]  /*39e0*/  MOV R15, 0xffffffff ;  /* 0xffffffff000f7802 */ /* 0x000fe20000000f00 */
[----:B------:R-:W-:-:S07]  /*39f0*/  IMAD.MOV.U32 R2, RZ, RZ, -0x800001 ;  /* 0xff7fffffff027424 */ /* 0x000fce00078e00ff */
[----:B------:R-:W-:Y:S05]  /*3a00*/  WARPSYNC.COLLECTIVE R15, `(.L_x_13420) ;  /* 0x000000000f087348 */ /* 0x000fea0003c00000 */
[----:B------:R0:W1:Y:S02]  /*3a10*/  SHFL.BFLY P6, R14, R13, R12, R11 ;  /* 0x0c00000c0d0e7389 */ /* 0x00006400000c000b */
[----:B01----:R-:W-:Y:S01]  /*3a20*/  ENDCOLLECTIVE ;  /* 0x000000000000791b */ /* 0x003fe20003800000 */
.L_x_13420:
[----:B------:R-:W-:Y:S01]  /*3a30*/  HFMA2.MMA R12, -RZ, RZ, 0, 4.76837158203125e-07 ;  /* 0x00000008ff0c7435 */ /* 0x000fe200000001ff */
[----:B------:R-:W-:-:S05]  /*3a40*/  FMNMX.FTZ R0, R14, -3.40282346638528859812e+38, !PT ;  /* 0xff7fffff0e007809 */ /* 0x000fca0007810000 */
[----:B------:R-:W-:-:S07]  /*3a50*/  IMAD.MOV.U32 R13, RZ, RZ, R0 ;  /* 0x000000ffff0d7224 */ /* 0x000fce00078e0000 */
[----:B------:R-:W-:Y:S05]  /*3a60*/  WARPSYNC.COLLECTIVE R15, `(.L_x_13421) ;  /* 0x000000000f087348 */ /* 0x000fea0003c00000 */
[----:B------:R0:W1:Y:S02]  /*3a70*/  SHFL.BFLY P6, R14, R13, R12, R11 ;  /* 0x0c00000c0d0e7389 */ /* 0x00006400000c000b */
[----:B01----:R-:W-:Y:S01]  /*3a80*/  ENDCOLLECTIVE ;  /* 0x000000000000791b */ /* 0x003fe20003800000 */
.L_x_13421:
[----:B------:R-:W-:Y:S02]  /*3a90*/  MOV R12, 0x4 ;  /* 0x00000004000c7802 */ /* 0x000fe40000000f00 */
[----:B------:R-:W-:-:S05]  /*3aa0*/  FMNMX.FTZ R3, R0, R14, !PT ;  /* 0x0000000e00037209 */ /* 0x000fca0007810000 */
[----:B------:R-:W-:-:S07]  /*3ab0*/  IMAD.MOV.U32 R13, RZ, RZ, R3 ;  /* 0x000000ffff0d7224 */ /* 0x000fce00078e0003 */
[----:B------:R-:W-:Y:S05]  /*3ac0*/  WARPSYNC.COLLECTIVE R15, `(.L_x_13422) ;  /* 0x000000000f087348 */ /* 0x000fea0003c00000 */
[----:B------:R0:W1:Y:S02]  /*3ad0*/  SHFL.BFLY P6, R14, R13, R12, R11 ;  /* 0x0c00000c0d0e7389 */ /* 0x00006400000c000b */
[----:B01----:R-:W-:Y:S01]  /*3ae0*/  ENDCOLLECTIVE ;  /* 0x000000000000791b */ /* 0x003fe20003800000 */
.L_x_13422:
[----:B------:R-:W-:Y:S01]  /*3af0*/  HFMA2.MMA R12, -RZ, RZ, 0, 1.1920928955078125e-07 ;  /* 0x00000002ff0c7435 */ /* 0x000fe200000001ff */
[----:B------:R-:W-:-:S05]  /*3b00*/  FMNMX.FTZ R4, R3, R14, !PT ;  /* 0x0000000e03047209 */ /* 0x000fca0007810000 */
[----:B------:R-:W-:-:S07]  /*3b10*/  IMAD.MOV.U32 R13, RZ, RZ, R4 ;  /* 0x000000ffff0d7224 */ /* 0x000fce00078e0004 */
[----:B------:R-:W-:Y:S05]  /*3b20*/  WARPSYNC.COLLECTIVE R15, `(.L_x_13423) ;  /* 0x000000000f087348 */ /* 0x000fea0003c00000 */
[----:B------:R0:W1:Y:S02]  /*3b30*/  SHFL.BFLY P6, R14, R13, R12, R11 ;  /* 0x0c00000c0d0e7389 */ /* 0x00006400000c000b */
[----:B01----:R-:W-:Y:S01]  /*3b40*/  ENDCOLLECTIVE ;  /* 0x000000000000791b */ /* 0x003fe20003800000 */
.L_x_13423:
[----:B------:R-:W-:Y:S05]  /*3b50*/  BRA `(.L_x_13424) ;  /* 0xffffffd000647947 */ /* 0x000fea000383ffff */
.L_x_13414:
[----:B0---4-:R-:W-:Y:S01]  /*3b60*/  HFMA2.MMA R11, -RZ, RZ, 0, 1.847743988037109375e-06 ;  /* 0x0000001fff0b7435 */ /* 0x011fe200000001ff */
[----:B---3--:R-:W-:Y:S01]  /*3b70*/  MOV R13, RZ ;  /* 0x000000ff000d7202 */ /* 0x008fe20000000f00 */
[----:B------:R-:W-:Y:S02]  /*3b80*/  IMAD.MOV.U32 R12, RZ, RZ, 0x1 ;  /* 0x00000001ff0c7424 */ /* 0x000fe400078e00ff */
[----:B--2---:R-:W-:-:S07]  /*3b90*/  IMAD.MOV.U32 R15, RZ, RZ, -0x1 ;  /* 0xffffffffff0f7424 */ /* 0x004fce00078e00ff */
[----:B-1----:R-:W-:Y:S05]  /*3ba0*/  WARPSYNC.COLLECTIVE R15, `(.L_x_13425) ;  /* 0x000000000f087348 */ /* 0x002fea0003c00000 */
[----:B------:R0:W2:Y:S02]  /*3bb0*/  SHFL.BFLY P6, R14, R13, R12, R11 ;  /* 0x0c00000c0d0e7389 */ /* 0x0000a400000c000b */
[----:B012---:R-:W-:Y:S01]  /*3bc0*/  ENDCOLLECTIVE ;  /* 0x000000000000791b */ /* 0x007fe20003800000 */
.L_x_13425:
[----:B------:R-:W-:-:S07]  /*3bd0*/  MOV R2, R14 ;  /* 0x0000000e00027202 */ /* 0x000fce0000000f00 */
[----:B------:R-:W-:Y:S05]  /*3be0*/  WARPSYNC.COLLECTIVE R15, `(.L_x_13426) ;  /* 0x000000000f087348 */ /* 0x000fea0003c00000 */
[----:B------:R0:W1:Y:S02]  /*3bf0*/  SHFL.BFLY P6, R14, R13, R12, R11 ;  /* 0x0c00000c0d0e7389 */ /* 0x00006400000c000b */
[----:B01----:R-:W-:Y:S01]  /*3c00*/  ENDCOLLECTIVE ;  /* 0x000000000000791b */ /* 0x003fe20003800000 */
.L_x_13426:
[----:B------:R-:W-:Y:S01]  /*3c10*/  FADD.FTZ R3, RZ, R2 ;  /* 0x00000002ff037221 */ /* 0x000fe20000010000 */
[----:B------:R-:W-:-:S07]  /*3c20*/  IMAD.MOV.U32 R4, RZ, RZ, R14 ;  /* 0x000000ffff047224 */ /* 0x000fce00078e000e */
[----:B------:R-:W-:Y:S05]  /*3c30*/  WARPSYNC.COLLECTIVE R15, `(.L_x_13427) ;  /* 0x000000000f087348 */ /* 0x000fea0003c00000 */
[----:B------:R0:W1:Y:S02]  /*3c40*/  SHFL.BFLY P6, R14, R13, R12, R11 ;  /* 0x0c00000c0d0e7389 */ /* 0x00006400000c000b */
[----:B01----:R-:W-:Y:S01]  /*3c50*/  ENDCOLLECTIVE ;  /* 0x000000000000791b */ /* 0x003fe20003800000 */
.L_x_13427:
[----:B------:R-:W-:Y:S01]  /*3c60*/  FADD.FTZ R4, RZ, R4 ;  /* 0x00000004ff047221 */ /* 0x000fe20000010000 */
[----:B------:R-:W-:-:S07]  /*3c70*/  MOV R17, R14 ;  /* 0x0000000e00117202 */ /* 0x000fce0000000f00 */
[----:B------:R-:W-:Y:S05]  /*3c80*/  WARPSYNC.COLLECTIVE R15, `(.L_x_13428) ;  /* 0x000000000f087348 */ /* 0x000fea0003c00000 */
[----:B------:R0:W1:Y:S02]  /*3c90*/  SHFL.BFLY P6, R14, R13, R12, R11 ;  /* 0x0c00000c0d0e7389 */ /* 0x00006400000c000b */
[----:B01----:R-:W-:Y:S01]  /*3ca0*/  ENDCOLLECTIVE ;  /* 0x000000000000791b */ /* 0x003fe20003800000 */
.L_x_13428:
[----:B------:R-:W-:Y:S01]  /*3cb0*/  FADD.FTZ R2, RZ, R17 ;  /* 0x00000011ff027221 */ /* 0x000fe20000010000 */
[----:B------:R-:W-:-:S07]  /*3cc0*/  IMAD.MOV.U32 R18, RZ, RZ, R14 ;  /* 0x000000ffff127224 */ /* 0x000fce00078e000e */
[----:B------:R-:W-:Y:S05]  /*3cd0*/  WARPSYNC.COLLECTIVE R15, `(.L_x_13429) ;  /* 0x000000000f087348 */ /* 0x000fea0003c00000 */
[----:B------:R0:W1:Y:S02]  /*3ce0*/  SHFL.BFLY P6, R14, R13, R12, R11 ;  /* 0x0c00000c0d0e7389 */ /* 0x00006400000c000b */
[----:B01----:R-:W-:Y:S01]  /*3cf0*/  ENDCOLLECTIVE ;  /* 0x000000000000791b */ /* 0x003fe20003800000 */
.L_x_13429:
[----:B------:R-:W-:Y:S01]  /*3d00*/  FADD.FTZ R18, RZ, R18 ;  /* 0x00000012ff127221 */ /* 0x000fe20000010000 */
[----:B------:R-:W-:-:S07]  /*3d10*/  MOV R19, R14 ;  /* 0x0000000e00137202 */ /* 0x000fce0000000f00 */
[----:B------:R-:W-:Y:S05]  /*3d20*/  WARPSYNC.COLLECTIVE R15, `(.L_x_13430) ;  /* 0x000000000f087348 */ /* 0x000fea0003c00000 */
[----:B------:R0:W1:Y:S02]  /*3d30*/  SHFL.BFLY P6, R14, R13, R12, R11 ;  /* 0x0c00000c0d0e7389 */ /* 0x00006400000c000b */
[----:B01----:R-:W-:Y:S01]  /*3d40*/  ENDCOLLECTIVE ;  /* 0x000000000000791b */ /* 0x003fe20003800000 */
.L_x_13430:
[----:B------:R-:W-:Y:S01]  /*3d50*/  FADD.FTZ R19, RZ, R19 ;  /* 0x00000013ff137221 */ /* 0x000fe20000010000 */
[----:B------:R-:W-:-:S07]  /*3d60*/  IMAD.MOV.U32 R20, RZ, RZ, R14 ;  /* 0x000000ffff147224 */ /* 0x000fce00078e000e */
[----:B------:R-:W-:Y:S05]  /*3d70*/  WARPSYNC.COLLECTIVE R15, `(.L_x_13431) ;  /* 0x000000000f087348 */ /* 0x000fea0003c00000 */
[----:B------:R0:W1:Y:S02]  /*3d80*/  SHFL.BFLY P6, R14, R13, R12, R11 ;  /* 0x0c00000c0d0e7389 */ /* 0x00006400000c000b */
[----:B01----:R-:W-:Y:S01]  /*3d90*/  ENDCOLLECTIVE ;  /* 0x000000000000791b */ /* 0x003fe20003800000 */
.L_x_13431:
[----:B------:R-:W-:Y:S01]  /*3da0*/  FADD.FTZ R20, RZ, R20 ;  /* 0x00000014ff147221 */ /* 0x000fe20000010000 */
[----:B------:R-:W-:-:S07]  /*3db0*/  MOV R0, R14 ;  /* 0x0000000e00007202 */ /* 0x000fce0000000f00 */
[----:B------:R-:W-:Y:S05]  /*3dc0*/  WARPSYNC.COLLECTIVE R15, `(.L_x_13432) ;  /* 0x000000000f087348 */ /* 0x000fea0003c00000 */
[----:B------:R0:W1:Y:S02]  /*3dd0*/  SHFL.BFLY P6, R14, R13, R12, R11 ;  /* 0x0c00000c0d0e7389 */ /* 0x00006400000c000b */
[----:B01----:R-:W-:Y:S01]  /*3de0*/  ENDCOLLECTIVE ;  /* 0x000000000000791b */ /* 0x003fe20003800000 */
.L_x_13432:
[----:B------:R-:W-:Y:S01]  /*3df0*/  FADD.FTZ R0, RZ, R0 ;  /* 0x00000000ff007221 */ /* 0x000fe20000010000 */
[----:B------:R-:W-:Y:S06]  /*3e00*/  BRA `(.L_x_13433) ;  /* 0xfffffff000147947 */ /* 0x000fec000383ffff */
.L_x_13434:
        /* <DEDUP_REMOVED lines=15> */
.L_x_29814:


//--------------------- .text._ZN4vllm25paged_attention_v2_kernelIthLi120ELi16ELi128ELNS_18Fp8KVCacheDataTypeE1ELb1ELi512EEEvPfS2_PT_PKS3_PKT0_S9_ifPKiSB_iPKfiiiSD_SD_iiiii --------------------------
	.section	.text._ZN4vllm25paged_attention_v2_kernelIthLi120ELi16ELi128ELNS_18Fp8KVCacheDataTypeE1ELb1ELi512EEEvPfS2_PT_PKS3_PKT0_S9_ifPKiSB_iPKfiiiSD_SD_iiiii,"ax",@progbits
	.align	128
        .global         _ZN4vllm25paged_attention_v2_kernelIthLi120ELi16ELi128ELNS_18Fp8KVCacheDataTypeE1ELb1ELi512EEEvPfS2_PT_PKS3_PKT0_S9_ifPKiSB_iPKfiiiSD_SD_iiiii
        .type           _ZN4vllm25paged_attention_v2_kernelIthLi120ELi16ELi128ELNS_18Fp8KVCacheDataTypeE1ELb1ELi512EEEvPfS2_PT_PKS3_PKT0_S9_ifPKiSB_iPKfiiiSD_SD_iiiii,@function
        .size           _ZN4vllm25paged_attention_v2_kernelIthLi120ELi16ELi128ELNS_18Fp8KVCacheDataTypeE1ELb1ELi512EEEvPfS2_PT_PKS3_PKT0_S9_ifPKiSB_iPKfiiiSD_SD_iiiii,(.L_x_29815 - _ZN4vllm25paged_attention_v2_kernelIthLi120ELi16ELi128ELNS_18Fp8KVCacheDataTypeE1ELb1ELi512EEEvPfS2_PT_PKS3_PKT0_S9_ifPKiSB_iPKfiiiSD_SD_iiiii)
        .other          _ZN4vllm25paged_attention_v2_kernelIthLi120ELi16ELi128ELNS_18Fp8KVCacheDataTypeE1ELb1ELi512EEEvPfS2_PT_PKS3_PKT0_S9_ifPKiSB_iPKfiiiSD_SD_iiiii,@"STO_CUDA_ENTRY STV_DEFAULT"
_ZN4vllm25paged_attention_v2_kernelIthLi120ELi16ELi128ELNS_18Fp8KVCacheDataTypeE1ELb1ELi512EEEvPfS2_PT_PKS3_PKT0_S9_ifPKiSB_iPKfiiiSD_SD_iiiii:
.text._ZN4vllm25paged_attention_v2_kernelIthLi120ELi16ELi128ELNS_18Fp8KVCacheDataTypeE1ELb1ELi512EEEvPfS2_PT_PKS3_PKT0_S9_ifPKiSB_iPKfiiiSD_SD_iiiii:
        /* <DEDUP_REMOVED lines=109> */
.L_x_13435:
[----:B------:R-:W-:Y:S02]  /*06d0*/  ULDC UR4, c[0x0][0x288] ;  /* 0x0000a20000047ab9 */ /* 0x000fe40000000800 */
[----:B---3--:R-:W-:-:S04]  /*06e0*/  IMAD R2, R7, UR4, R8 ;  /* 0x0000000407027c24 */ /* 0x008fc8000f8e0208 */
[----:B------:R-:W-:-:S07]  /*06f0*/  IMAD R18, R2, R5, RZ ;  /* 0x0000000502127224 */ /* 0x000fce00078e02ff */
.L_x_13436:
        /* <DEDUP_REMOVED lines=28> */
.L_x_13440:
        /* <DEDUP_REMOVED lines=41> */
.L_x_13438:
[----:B------:R-:W-:Y:S05]  /*0b50*/  BSYNC B7 ;  /* 0x0000000000077941 */ /* 0x000fea0003800000 */
.L_x_13437:
        /* <DEDUP_REMOVED lines=26> */
.L_x_13488:
        /* <DEDUP_REMOVED lines=47> */
.L_x_13446:
        /* <DEDUP_REMOVED lines=11> */
.L_x_13445:
[----:B------:R-:W-:Y:S05]  /*10a0*/  BSYNC B1 ;  /* 0x0000000000017941 */ /* 0x000fea0003800000 */
.L_x_13444:
        /* <DEDUP_REMOVED lines=14> */
.L_x_13449:
        /* <DEDUP_REMOVED lines=100> */
.L_x_13448:
[----:B------:R-:W-:Y:S05]  /*17d0*/  BSYNC B1 ;  /* 0x0000000000017941 */ /* 0x000fea0003800000 */
.L_x_13447:
        /* <DEDUP_REMOVED lines=55> */
.L_x_13451:
[----:B------:R-:W-:Y:S05]  /*1b50*/  BSYNC B1 ;  /* 0x0000000000017941 */ /* 0x000fea0003800000 */
.L_x_13450:
        /* <DEDUP_REMOVED lines=26> */
.L_x_13443:
[----:B------:R-:W-:Y:S05]  /*1d00*/  BSYNC B0 ;  /* 0x0000000000007941 */ /* 0x000fea0003800000 */
.L_x_13442:
        /* <DEDUP_REMOVED lines=55> */
.L_x_13456:
        /* <DEDUP_REMOVED lines=8> */
.L_x_13455:
[----:B------:R-:W-:Y:S05]  /*2100*/  BSYNC B1 ;  /* 0x0000000000017941 */ /* 0x000fea0003800000 */
.L_x_13454:
        /* <DEDUP_REMOVED lines=14> */
.L_x_13459:
        /* <DEDUP_REMOVED lines=52> */
.L_x_13458:
[----:B------:R-:W-:Y:S05]  /*2530*/  BSYNC B1 ;  /* 0x0000000000017941 */ /* 0x000fea0003800000 */
.L_x_13457:
        /* <DEDUP_REMOVED lines=31> */
.L_x_13461:
[----:B------:R-:W-:Y:S05]  /*2730*/  BSYNC B1 ;  /* 0x0000000000017941 */ /* 0x000fea0003800000 */
.L_x_13460:
        /* <DEDUP_REMOVED lines=14> */
.L_x_13453:
[----:B------:R-:W-:Y:S05]  /*2820*/  BSYNC B0 ;  /* 0x0000000000007941 */ /* 0x000fea0003800000 */
.L_x_13452:
        /* <DEDUP_REMOVED lines=22> */
.L_x_13463:
[----:B------:R-:W-:Y:S05]  /*2990*/  BSYNC B0 ;  /* 0x0000000000007941 */ /* 0x000fea0003800000 */
.L_x_13462:
        /* <DEDUP_REMOVED lines=27> */
.L_x_13467:
        /* <DEDUP_REMOVED lines=33> */
.L_x_13465:
[----:B------:R-:W-:Y:S05]  /*2d60*/  BSYNC B6 ;  /* 0x0000000000067941 */ /* 0x000fea0003800000 */
.L_x_13464:
        /* <DEDUP_REMOVED lines=15> */
.L_x_13497:
        /* <DEDUP_REMOVED lines=28> */
.L_x_13470:
[----:B------:R-:W-:Y:S05]  /*3020*/  BSYNC B0 ;  /* 0x0000000000007941 */ /* 0x000fea0003800000 */
.L_x_13469:
        /* <DEDUP_REMOVED lines=24> */
.L_x_13474:
[----:B------:R-:W-:Y:S05]  /*31b0*/  BSYNC B1 ;  /* 0x0000000000017941 */ /* 0x000fea0003800000 */
.L_x_13473:
[----:B0-2---:R-:W-:-:S07]  /*31c0*/  @!P0 FADD.FTZ R20, R20, R23 ;  /* 0x0000001714148221 */ /* 0x005fce0000010000 */
.L_x_13472:
[----:B------:R-:W-:Y:S05]  /*31d0*/  BSYNC B0 ;  /* 0x0000000000007941 */ /* 0x000fea0003800000 */
.L_x_13471:
        /* <DEDUP_REMOVED lines=16> */
.L_x_13476:
[----:B------:R-:W-:Y:S05]  /*32e0*/  BSYNC B0 ;  /* 0x0000000000007941 */ /* 0x000fea0003800000 */
.L_x_13475:
        /* <DEDUP_REMOVED lines=24> */
.L_x_13480:
[----:B------:R-:W-:Y:S05]  /*3470*/  BSYNC B1 ;  /* 0x0000000000017941 */ /* 0x000fea0003800000 */
.L_x_13479:
[----:B0-2-4-:R-:W-:-:S07]  /*3480*/  @!P0 FADD.FTZ R20, R20, R23 ;  /* 0x0000001714148221 */ /* 0x015fce0000010000 */
.L_x_13478:
[----:B------:R-:W-:Y:S05]  /*3490*/  BSYNC B0 ;  /* 0x0000000000007941 */ /* 0x000fea0003800000 */
.L_x_13477:
        /* <DEDUP_REMOVED lines=68> */
.L_x_13482:
[----:B------:R-:W-:Y:S05]  /*38e0*/  BSYNC B0 ;  /* 0x0000000000007941 */ /* 0x000fea0003800000 */
.L_x_13481:
        /* <DEDUP_REMOVED lines=10> */
.L_x_13439:
        /* <DEDUP_REMOVED lines=16> */
.L_x_13466:
        /* <DEDUP_REMOVED lines=16> */
.L_x_13483:
[----:B------:R-:W-:Y:S05]  /*3b90*/  EXIT ;  /* 0x000000000000794d */ /* 0x000fea0003800000 */
.L_x_13441:
[----:B------:R-:W-:Y:S01]  /*3ba0*/  MOV R12, 0x10 ;  /* 0x00000010000c7802 */ /* 0x000fe20000000f00 */
[----:B------:R-:W-:Y:S01]  /*3bb0*/  IMAD.MOV.U32 R11, RZ, RZ, 0x1f ;  /* 0x0000001fff0b7424 */ /* 0x000fe200078e00ff */
[----:B------:R-:W-:Y:S01]  /*3bc0*/  MOV R15, 0xffffffff ;  /* 0xffffffff000f7802 */ /* 0x000fe20000000f00 */
[----:B------:R-:W-:-:S07]  /*3bd0*/  IMAD.MOV.U32 R2, RZ, RZ, -0x800001 ;  /* 0xff7fffffff027424 */ /* 0x000fce00078e00ff */
[----:B------:R-:W-:Y:S05]  /*3be0*/  WARPSYNC.COLLECTIVE R15, `(.L_x_13484) ;  /* 0x000000000f087348 */ /* 0x000fea0003c00000 */
[----:B------:R0:W1:Y:S02]  /*3bf0*/  SHFL.BFLY P6, R14, R13, R12, R11 ;  /* 0x0c00000c0d0e7389 */ /* 0x00006400000c000b */
[----:B01----:R-:W-:Y:S01]  /*3c00*/  ENDCOLLECTIVE ;  /* 0x000000000000791b */ /* 0x003fe20003800000 */
.L_x_13484:
[----:B------:R-:W-:Y:S01]  /*3c10*/  HFMA2.MMA R12, -RZ, RZ, 0, 4.76837158203125e-07 ;  /* 0x00000008ff0c7435 */ /* 0x000fe200000001ff */
[----:B------:R-:W-:-:S05]  /*3c20*/  FMNMX.FTZ R0, R14, -3.40282346638528859812e+38, !PT ;  /* 0xff7fffff0e007809 */ /* 0x000fca0007810000 */
[----:B------:R-:W-:-:S07]  /*3c30*/  IMAD.MOV.U32 R13, RZ, RZ, R0 ;  /* 0x000000ffff0d7224 */ /* 0x000fce00078e0000 */
[----:B------:R-:W-:Y:S05]  /*3c40*/  WARPSYNC.COLLECTIVE R15, `(.L_x_13485) ;  /* 0x000000000f087348 */ /* 0x000fea0003c00000 */
[----:B------:R0:W1:Y:S02]  /*3c50*/  SHFL.BFLY P6, R14, R13, R12, R11 ;  /* 0x0c00000c0d0e7389 */ /* 0x00006400000c000b */
[----:B01----:R-:W-:Y:S01]  /*3c60*/  ENDCOLLECTIVE ;  /* 0x000000000000791b */ /* 0x003fe20003800000 */
.L_x_13485:
[----:B------:R-:W-:Y:S02]  /*3c70*/  MOV R12, 0x4 ;  /* 0x00000004000c7802 */ /* 0x000fe40000000f00 */
[----:B------:R-:W-:-:S05]  /*3c80*/  FMNMX.FTZ R3, R0, R14, !PT ;  /* 0x0000000e00037209 */ /* 0x000fca0007810000 */
[----:B------:R-:W-:-:S07]  /*3c90*/  IMAD.MOV.U32 R13, RZ, RZ, R3 ;  /* 0x000000ffff0d7224 */ /* 0x000fce00078e0003 */
[----:B------:R-:W-:Y:S05]  /*3ca0*/  WARPSYNC.COLLECTIVE R15, `(.L_x_13486) ;  /* 0x000000000f087348 */ /* 0x000fea0003c00000 */
[----:B------:R0:W1:Y:S02]  /*3cb0*/  SHFL.BFLY P6, R14, R13, R12, R11 ;  /* 0x0c00000c0d0e7389 */ /* 0x00006400000c000b */
[----:B01----:R-:W-:Y:S01]  /*3cc0*/  ENDCOLLECTIVE ;  /* 0x000000000000791b */ /* 0x003fe20003800000 */
.L_x_13486:
[----:B------:R-:W-:Y:S01]  /*3cd0*/  HFMA2.MMA R12, -RZ, RZ, 0, 1.1920928955078125e-07 ;  /* 0x00000002ff0c7435 */ /* 0x000fe200000001ff */
[----:B------:R-:W-:-:S05]  /*3ce0*/  FMNMX.FTZ R4, R3, R14, !PT ;  /* 0x0000000e03047209 */ /* 0x000fca0007810000 */
[----:B------:R-:W-:-:S07]  /*3cf0*/  IMAD.MOV.U32 R13, RZ, RZ, R4 ;  /* 0x000000ffff0d7224 */ /* 0x000fce00078e0004 */
[----:B------:R-:W-:Y:S05]  /*3d00*/  WARPSYNC.COLLECTIVE R15, `(.L_x_13487) ;  /* 0x000000000f087348 */ /* 0x000fea0003c00000 */
[----:B------:R0:W1:Y:S02]  /*3d10*/  SHFL.BFLY P6, R14, R13, R12, R11 ;  /* 0x0c00000c0d0e7389 */ /* 0x00006400000c000b */
[----:B01----:R-:W-:Y:S01]  /*3d20*/  ENDCOLLECTIVE ;  /* 0x000000000000791b */ /* 0x003fe20003800000 */
.L_x_13487:
[----:B------:R-:W-:Y:S05]  /*3d30*/  BRA `(.L_x_13488) ;  /* 0xffffffcc00f07947 */ /* 0x000fea000383ffff */
.L_x_13468:
[----:B0---4-:R-:W-:Y:S01]  /*3d40*/  HFMA2.MMA R11, -RZ, RZ, 0, 1.847743988037109375e-06 ;  /* 0x0000001fff0b7435 */ /* 0x011fe200000001ff */
[----:B---3--:R-:W-:Y:S01]  /*3d50*/  MOV R13, RZ ;  /* 0x000000ff000d7202 */ /* 0x008fe20000000f00 */
[----:B------:R-:W-:Y:S02]  /*3d60*/  IMAD.MOV.U32 R12, RZ, RZ, 0x1 ;  /* 0x00000001ff0c7424 */ /* 0x000fe400078e00ff */
[----:B--2---:R-:W-:-:S07]  /*3d70*/  IMAD.MOV.U32 R15, RZ, RZ, -0x1 ;  /* 0xffffffffff0f7424 */ /* 0x004fce00078e00ff */
[----:B-1----:R-:W-:Y:S05]  /*3d80*/  WARPSYNC.COLLECTIVE R15, `(.L_x_13489) ;  /* 0x000000000f087348 */ /* 0x002fea0003c00000 */
[----:B------:R0:W2:Y:S02]  /*3d90*/  SHFL.BFLY P6, R14, R13, R12, R11 ;  /* 0x0c00000c0d0e7389 */ /* 0x0000a400000c000b */
[----:B012---:R-:W-:Y:S01]  /*3da0*/  ENDCOLLECTIVE ;  /* 0x000000000000791b */ /* 0x007fe20003800000 */
.L_x_13489:
[----:B------:R-:W-:-:S07]  /*3db0*/  MOV R2, R14 ;  /* 0x0000000e00027202 */ /* 0x000fce0000000f00 */
[----:B------:R-:W-:Y:S05]  /*3dc0*/  WARPSYNC.COLLECTIVE R15, `(.L_x_13490) ;  /* 0x000000000f087348 */ /* 0x000fea0003c00000 */
[----:B------:R0:W1:Y:S02]  /*3dd0*/  SHFL.BFLY P6, R14, R13, R12, R11 ;  /* 0x0c00000c0d0e7389 */ /* 0x00006400000c000b */
[----:B01----:R-:W-:Y:S01]  /*3de0*/  ENDCOLLECTIVE ;  /* 0x000000000000791b */ /* 0x003fe20003800000 */
.L_x_13490:
[----:B------:R-:W-:Y:S01]  /*3df0*/  FADD.FTZ R2, RZ, R2 ;  /* 0x00000002ff027221 */ /* 0x000fe20000010000 */
[----:B------:R-:W-:-:S07]  /*3e00*/  IMAD.MOV.U32 R3, RZ, RZ, R14 ;  /* 0x000000ffff037224 */ /* 0x000fce00078e000e */
[----:B------:R-:W-:Y:S05]  /*3e10*/  WARPSYNC.COLLECTIVE R15, `(.L_x_13491) ;  /* 0x000000000f087348 */ /* 0x000fea0003c00000 */
[----:B------:R0:W1:Y:S02]  /*3e20*/  SHFL.BFLY P6, R14, R13, R12, R11 ;  /* 0x0c00000c0d0e7389 */ /* 0x00006400000c000b */
[----:B01----:R-:W-:Y:S01]  /*3e30*/  ENDCOLLECTIVE ;  /* 0x000000000000791b */ /* 0x003fe20003800000 */
.L_x_13491:
[----:B------:R-:W-:Y:S01]  /*3e40*/  FADD.FTZ R3, RZ, R3 ;  /* 0x00000003ff037221 */ /* 0x000fe20000010000 */
[----:B------:R-:W-:-:S07]  /*3e50*/  MOV R4, R14 ;  /* 0x0000000e00047202 */ /* 0x000fce0000000f00 */
[----:B------:R-:W-:Y:S05]  /*3e60*/  WARPSYNC.COLLECTIVE R15, `(.L_x_13492) ;  /* 0x000000000f087348 */ /* 0x000fea0003c00000 */
[----:B------:R0:W1:Y:S02]  /*3e70*/  SHFL.BFLY P6, R14, R13, R12, R11 ;  /* 0x0c00000c0d0e7389 */ /* 0x00006400000c000b */
[----:B01----:R-:W-:Y:S01]  /*3e80*/  ENDCOLLECTIVE ;  /* 0x000000000000791b */ /* 0x003fe20003800000 */
.L_x_13492:
[----:B------:R-:W-:Y:S01]  /*3e90*/  FADD.FTZ R4, RZ, R4 ;  /* 0x00000004ff047221 */ /* 0x000fe20000010000 */
[----:B------:R-:W-:-:S07]  /*3ea0*/  IMAD.MOV.U32 R17, RZ, RZ, R14 ;  /* 0x000000ffff117224 */ /* 0x000fce00078e000e */
[----:B------:R-:W-:Y:S05]  /*3eb0*/  WARPSYNC.COLLECTIVE R15, `(.L_x_13493) ;  /* 0x000000000f087348 */ /* 0x000fea0003c00000 */
[----:B------:R0:W1:Y:S02]  /*3ec0*/  SHFL.BFLY P6, R14, R13, R12, R11 ;  /* 0x0c00000c0d0e7389 */ /* 0x00006400000c000b */
[----:B01----:R-:W-:Y:S01]  /*3ed0*/  ENDCOLLECTIVE ;  /* 0x000000000000791b */ /* 0x003fe20003800000 */
.L_x_13493:
[----:B------:R-:W-:Y:S01]  /*3ee0*/  FADD.FTZ R17, RZ, R17 ;  /* 0x00000011ff117221 */ /* 0x000fe20000010000 */
[----:B------:R-:W-:-:S07]  /*3ef0*/  MOV R18, R14 ;  /* 0x0000000e00127202 */ /* 0x000fce0000000f00 */
[----:B------:R-:W-:Y:S05]  /*3f00*/  WARPSYNC.COLLECTIVE R15, `(.L_x_13494) ;  /* 0x000000000f087348 */ /* 0x000fea0003c00000 */
[----:B------:R0:W1:Y:S02]  /*3f10*/  SHFL.BFLY P6, R14, R13, R12, R11 ;  /* 0x0c00000c0d0e7389 */ /* 0x00006400000c000b */
[----:B01----:R-:W-:Y:S01]  /*3f20*/  ENDCOLLECTIVE ;  /* 0x000000000000791b */ /* 0x003fe20003800000 */
.L_x_13494:
[----:B------:R-:W-:Y:S01]  /*3f30*/  FADD.FTZ R18, RZ, R18 ;  /* 0x00000012ff127221 */ /* 0x000fe20000010000 */
[----:B------:R-:W-:-:S07]  /*3f40*/  IMAD.MOV.U32 R19, RZ, RZ, R14 ;  /* 0x000000ffff137224 */ /* 0x000fce00078e000e */
[----:B------:R-:W-:Y:S05]  /*3f50*/  WARPSYNC.COLLECTIVE R15, `(.L_x_13495) ;  /* 0x000000000f087348 */ /* 0x000fea0003c00000 */
[----:B------:R0:W1:Y:S02]  /*3f60*/  SHFL.BFLY P6, R14, R13, R12, R11 ;  /* 0x0c00000c0d0e7389 */ /* 0x00006400000c000b */
[----:B01----:R-:W-:Y:S01]  /*3f70*/  ENDCOLLECTIVE ;  /* 0x000000000000791b */ /* 0x003fe20003800000 */
.L_x_13495:
[----:B------:R-:W-:Y:S01]  /*3f80*/  FADD.FTZ R19, RZ, R19 ;  /* 0x00000013ff137221 */ /* 0x000fe20000010000 */
[----:B------:R-:W-:-:S07]  /*3f90*/  MOV R0, R14 ;  /* 0x0000000e00007202 */ /* 0x000fce0000000f00 */
[----:B------:R-:W-:Y:S05]  /*3fa0*/  WARPSYNC.COLLECTIVE R15, `(.L_x_13496) ;  /* 0x000000000f087348 */ /* 0x000fea0003c00000 */
[----:B------:R0:W1:Y:S02]  /*3fb0*/  SHFL.BFLY P6, R14, R13, R12, R11 ;  /* 0x0c00000c0d0e7389 */ /* 0x00006400000c000b */
[----:B01----:R-:W-:Y:S01]  /*3fc0*/  ENDCOLLECTIVE ;  /* 0x000000000000791b */ /* 0x003fe20003800000 */
.L_x_13496:
[----:B------:R-:W-:Y:S01]  /*3fd0*/  FADD.FTZ R11, RZ, R0 ;  /* 0x00000000ff0b7221 */ /* 0x000fe20000010000 */
[----:B------:R-:W-:Y:S06]  /*3fe0*/  BRA `(.L_x_13497) ;  /* 0xffffffec009c7947 */ /* 0x000fec000383ffff */
.L_x_13498:
        /* <DEDUP_REMOVED lines=9> */
.L_x_29815:


//--------------------- .text._ZN4vllm25paged_attention_v2_kernelIthLi112ELi16ELi128ELNS_18Fp8KVCacheDataTypeE1ELb1ELi512EEEvPfS2_PT_PKS3_PKT0_S9_ifPKiSB_iPKfiiiSD_SD_iiiii --------------------------
	.section	.text._ZN4vllm25paged_attention_v2_kernelIthLi112ELi16ELi128ELNS_18Fp8KVCacheDataTypeE1ELb1ELi512EEEvPfS2_PT_PKS3_PKT0_S9_ifPKiSB_iPKfiiiSD_SD_iiiii,"ax",@progbits
	.align	128
        .global         _ZN4vllm25paged_attention_v2_kernelIthLi112ELi16ELi128ELNS_18Fp8KVCacheDataTypeE1ELb1ELi512EEEvPfS2_PT_PKS3_PKT0_S9_ifPKiSB_iPKfiiiSD_SD_iiiii
        .type           _ZN4vllm25paged_attention_v2_kernelIthLi112ELi16ELi128ELNS_18Fp8KVCacheDataTypeE1ELb1ELi512EEEvPfS2_PT_PKS3_PKT0_S9_ifPKiSB_iPKfiiiSD_SD_iiiii,@function
        .size           _ZN4vllm25paged_attention_v2_kernelIthLi112ELi16ELi128ELNS_18Fp8KVCacheDataTypeE1ELb1ELi512EEEvPfS2_PT_PKS3_PKT0_S9_ifPKiSB_iPKfiiiSD_SD_iiiii,(.L_x_29816 - _ZN4vllm25paged_attention_v2_kernelIthLi112ELi16ELi128ELNS_18Fp8KVCacheDataTypeE1ELb1ELi512EEEvPfS2_PT_PKS3_PKT0_S9_ifPKiSB_iPKfiiiSD_SD_iiiii)
        .other          _ZN4vllm25paged_attention_v2_kernelIthLi112ELi16ELi128ELNS_18Fp8KVCacheDataTypeE1ELb1ELi512EEEvPfS2_PT_PKS3_PKT0_S9_ifPKiSB_iPKfiiiSD_SD_iiiii,@"STO_CUDA_ENTRY STV_DEFAULT"
_ZN4vllm25paged_attention_v2_kernelIthLi112ELi16ELi128ELNS_18Fp8KVCacheDataTypeE1ELb1ELi512EEEvPfS2_PT_PKS3_PKT0_S9_ifPKiSB_iPKfiiiSD_SD_iiiii:
.text._ZN4vllm25paged_attention_v2_kernelIthLi112ELi16ELi128ELNS_18Fp8KVCacheDataTypeE1ELb1ELi512EEEvPfS2_PT_PKS3_PKT0_S9_ifPKiSB_iPKfiiiSD_SD_iiiii:
        /* <DEDUP_REMOVED lines=109> */
.L_x_13499:
[----:B------:R-:W-:Y:S02]  /*06d0*/  ULDC UR4, c[0x0][0x288] ;  /* 0x0000a20000047ab9 */ /* 0x000fe40000000800 */
[----:B------:R-:W-:-:S04]  /*06e0*/  IMAD R2, R8, UR4, R9 ;  /* 0x0000000408027c24 */ /* 0x000fc8000f8e0209 */
[----:B------:R-:W-:-:S07]  /*06f0*/  IMAD R18, R2, R5, RZ ;  /* 0x0000000502127224 */ /* 0x000fce00078e02ff */
.L_x_13500:
        /* <DEDUP_REMOVED lines=28> */
.L_x_13504:
        /* <DEDUP_REMOVED lines=41> */
.L_x_13502:
[----:B------:R-:W-:Y:S05]  /*0b50*/  BSYNC B7 ;  /* 0x0000000000077941 */ /* 0x000fea0003800000 */
.L_x_13501:
        /* <DEDUP_REMOVED lines=25> */
.L_x_13542:
        /* <DEDUP_REMOVED lines=47> */
.L_x_13510:
        /* <DEDUP_REMOVED lines=11> */
.L_x_13509:
[----:B------:R-:W-:Y:S05]  /*1090*/  BSYNC B1 ;  /* 0x0000000000017941 */ /* 0x000fea0003800000 */
.L_x_13508:
        /* <DEDUP_REMOVED lines=14> */
.L_x_13513:
        /* <DEDUP_REMOVED lines=100> */
.L_x_13512:
[----:B------:R-:W-:Y:S05]  /*17c0*/  BSYNC B1 ;  /* 0x0000000000017941 */ /* 0x000fea0003800000 */
.L_x_13511:
        /* <DEDUP_REMOVED lines=55> */
.L_x_13515:
[----:B------:R-:W-:Y:S05]  /*1b40*/  BSYNC B1 ;  /* 0x0000000000017941 */ /* 0x000fea0003800000 */
.L_x_13514:
        /* <DEDUP_REMOVED lines=26> */
.L_x_13507:
[----:B------:R-:W-:Y:S05]  /*1cf0*/  BSYNC B0 ;  /* 0x0000000000007941 */ /* 0x000fea0003800000 */
.L_x_13506:
        /* <DEDUP_REMOVED lines=55> */
.L_x_13520:
        /* <DEDUP_REMOVED lines=8> */
.L_x_13519:
[----:B------:R-:W-:Y:S05]  /*20f0*/  BSYNC B1 ;  /* 0x0000000000017941 */ /* 0x000fea0003800000 */
.L_x_13518:
        /* <DEDUP_REMOVED lines=14> */
.L_x_13523:
        /* <DEDUP_REMOVED lines=52> */
.L_x_13522:
[----:B------:R-:W-:Y:S05]  /*2520*/  BSYNC B1 ;  /* 0x0000000000017941 */ /* 0x000fea0003800000 */
.L_x_13521:
        /* <DEDUP_REMOVED lines=31> */
.L_x_13525:
[----:B------:R-:W-:Y:S05]  /*2720*/  BSYNC B1 ;  /* 0x0000000000017941 */ /* 0x000fea0003800000 */
.L_x_13524:
        /* <DEDUP_REMOVED lines=14> */
.L_x_13517:
[----:B------:R-:W-:Y:S05]  /*2810*/  BSYNC B0 ;  /* 0x0000000000007941 */ /* 0x000fea0003800000 */
.L_x_13516:
        /* <DEDUP_REMOVED lines=22> */
.L_x_13527:
[----:B------:R-:W-:Y:S05]  /*2980*/  BSYNC B0 ;  /* 0x0000000000007941 */ /* 0x000fea0003800000 */
.L_x_13526:
        /* <DEDUP_REMOVED lines=27> */
.L_x_13531:
        /* <DEDUP_REMOVED lines=33> */
.L_x_13529:
[----:B------:R-:W-:Y:S05]  /*2d50*/  BSYNC B6 ;  /* 0x0000000000067941 */ /* 0x000fea0003800000 */
.L_x_13528:
        /* <DEDUP_REMOVED lines=13> */
.L_x_13550:
        /* <DEDUP_REMOVED lines=45> */
.L_x_13534:
[----:B------:R-:W-:Y:S05]  /*3100*/  BSYNC B0 ;  /* 0x0000000000007941 */ /* 0x000fea0003800000 */
.L_x_13533:
        /* <DEDUP_REMOVED lines=25> */
.L_x_13536:
[----:B------:R-:W-:Y:S05]  /*32a0*/  BSYNC B0 ;  /* 0x0000000000007941 */ /* 0x000fea0003800000 */
.L_x_13535:
        /* <DEDUP_REMOVED lines=63> */
.L_x_13503:
        /* <DEDUP_REMOVED lines=16> */
.L_x_13530:
        /* <DEDUP_REMOVED lines=16> */
.L_x_13537:
[----:B------:R-:W-:Y:S05]  /*38a0*/  EXIT ;  /* 0x000000000000794d */ /* 0x000fea0003800000 */
.L_x_13505:
[----:B------:R-:W-:Y:S01]  /*38b0*/  HFMA2.MMA R11, -RZ, RZ, 0, 1.847743988037109375e-06 ;  /* 0x0000001fff0b7435 */ /* 0x000fe200000001ff */
[----:B------:R-:W-:Y:S01]  /*38c0*/  IMAD.MOV.U32 R12, RZ, RZ, 0x10 ;  /* 0x00000010ff0c7424 */ /* 0x000fe200078e00ff */
[----:B------:R-:W-:Y:S01]  /*38d0*/  MOV R2, 0xff7fffff ;  /* 0xff7fffff00027802 */ /* 0x000fe20000000f00 */
[----:B------:R-:W-:-:S08]  /*38e0*/  IMAD.MOV.U32 R15, RZ, RZ, -0x1 ;  /* 0xffffffffff0f7424 */ /* 0x000fd000078e00ff */
[----:B------:R-:W-:Y:S05]  /*38f0*/  WARPSYNC.COLLECTIVE R15, `(.L_x_13538) ;  /* 0x000000000f087348 */ /* 0x000fea0003c00000 */
[----:B------:R0:W1:Y:S02]  /*3900*/  SHFL.BFLY P6, R14, R13, R12, R11 ;  /* 0x0c00000c0d0e7389 */ /* 0x00006400000c000b */
[----:B01----:R-:W-:Y:S01]  /*3910*/  ENDCOLLECTIVE ;  /* 0x000000000000791b */ /* 0x003fe20003800000 */
.L_x_13538:
[----:B------:R-:W-:Y:S01]  /*3920*/  IMAD.MOV.U32 R12, RZ, RZ, 0x8 ;  /* 0x00000008ff0c7424 */ /* 0x000fe200078e00ff */
[----:B------:R-:W-:-:S04]  /*3930*/  FMNMX.FTZ R0, R14, -3.40282346638528859812e+38, !PT ;  /* 0xff7fffff0e007809 */ /* 0x000fc80007810000 */
[----:B------:R-:W-:-:S07]  /*3940*/  MOV R13, R0 ;  /* 0x00000000000d7202 */ /* 0x000fce0000000f00 */
[----:B------:R-:W-:Y:S05]  /*3950*/  WARPSYNC.COLLECTIVE R15, `(.L_x_13539) ;  /* 0x000000000f087348 */ /* 0x000fea0003c00000 */
[----:B------:R0:W1:Y:S02]  /*3960*/  SHFL.BFLY P6, R14, R13, R12, R11 ;  /* 0x0c00000c0d0e7389 */ /* 0x00006400000c000b */
[----:B01----:R-:W-:Y:S01]  /*3970*/  ENDCOLLECTIVE ;  /* 0x000000000000791b */ /* 0x003fe20003800000 */
.L_x_13539:
[----:B------:R-:W-:Y:S01]  /*3980*/  IMAD.MOV.U32 R12, RZ, RZ, 0x4 ;  /* 0x00000004ff0c7424 */ /* 0x000fe200078e00ff */
[----:B------:R-:W-:-:S04]  /*3990*/  FMNMX.FTZ R3, R0, R14, !PT ;  /* 0x0000000e00037209 */ /* 0x000fc80007810000 */
[----:B------:R-:W-:-:S07]  /*39a0*/  MOV R13, R3 ;  /* 0x00000003000d7202 */ /* 0x000fce0000000f00 */
[----:B------:R-:W-:Y:S05]  /*39b0*/  WARPSYNC.COLLECTIVE R15, `(.L_x_13540) ;  /* 0x000000000f087348 */ /* 0x000fea0003c00000 */
[----:B------:R0:W1:Y:S02]  /*39c0*/  SHFL.BFLY P6, R14, R13, R12, R11 ;  /* 0x0c00000c0d0e7389 */ /* 0x00006400000c000b */
[----:B01----:R-:W-:Y:S01]  /*39d0*/  ENDCOLLECTIVE ;  /* 0x000000000000791b */ /* 0x003fe20003800000 */
.L_x_13540:
[----:B------:R-:W-:Y:S01]  /*39e0*/  IMAD.MOV.U32 R12, RZ, RZ, 0x2 ;  /* 0x00000002ff0c7424 */ /* 0x000fe200078e00ff */
[----:B------:R-:W-:-:S04]  /*39f0*/  FMNMX.FTZ R4, R3, R14, !PT ;  /* 0x0000000e03047209 */ /* 0x000fc80007810000 */
[----:B------:R-:W-:-:S07]  /*3a00*/  MOV R13, R4 ;  /* 0x00000004000d7202 */ /* 0x000fce0000000f00 */
[----:B------:R-:W-:Y:S05]  /*3a10*/  WARPSYNC.COLLECTIVE R15, `(.L_x_13541) ;  /* 0x000000000f087348 */ /* 0x000fea0003c00000 */
[----:B------:R0:W1:Y:S02]  /*3a20*/  SHFL.BFLY P6, R14, R13, R12, R11 ;  /* 0x0c00000c0d0e7389 */ /* 0x00006400000c000b */
[----:B01----:R-:W-:Y:S01]  /*3a30*/  ENDCOLLECTIVE ;  /* 0x000000000000791b */ /* 0x003fe20003800000 */
.L_x_13541:
[----:B------:R-:W-:Y:S05]  /*3a40*/  BRA `(.L_x_13542) ;  /* 0xffffffd000a87947 */ /* 0x000fea000383ffff */
.L_x_13532:
[----:B------:R-:W-:Y:S01]  /*3a50*/  HFMA2.MMA R12, -RZ, RZ, 0, 5.9604644775390625e-08 ;  /* 0x00000001ff0c7435 */ /* 0x000fe200000001ff */
[----:B--23--:R-:W-:Y:S01]  /*3a60*/  IMAD.MOV.U32 R13, RZ, RZ, RZ ;  /* 0x000000ffff0d7224 */ /* 0x00cfe200078e00ff */
[----:B-1----:R-:W-:Y:S01]  /*3a70*/  MOV R15, 0xffffffff ;  /* 0xffffffff000f7802 */ /* 0x002fe20000000f00 */
[----:B0-----:R-:W-:-:S08]  /*3a80*/  IMAD.MOV.U32 R11, RZ, RZ, 0x1f ;  /* 0x0000001fff0b7424 */ /* 0x001fd000078e00ff */
[----:B------:R-:W-:Y:S05]  /*3a90*/  WARPSYNC.COLLECTIVE R15, `(.L_x_13543) ;  /* 0x000000000f087348 */ /* 0x000fea0003c00000 */
[----:B------:R0:W1:Y:S02]  /*3aa0*/  SHFL.BFLY P6, R14, R13, R12, R11 ;  /* 0x0c00000c0d0e7389 */ /* 0x00006400000c000b */
[----:B01----:R-:W-:Y:S01]  /*3ab0*/  ENDCOLLECTIVE ;  /* 0x000000000000791b */ /* 0x003fe20003800000 */
.L_x_13543:
[----:B------:R-:W-:-:S07]  /*3ac0*/  IMAD.MOV.U32 R0, RZ, RZ, R14 ;  /* 0x000000ffff007224 */ /* 0x000fce00078e000e */
[----:B------:R-:W-:Y:S05]  /*3ad0*/  WARPSYNC.COLLECTIVE R15, `(.L_x_13544) ;  /* 0x000000000f087348 */ /* 0x000fea0003c00000 */
[----:B------:R0:W1:Y:S02]  /*3ae0*/  SHFL.BFLY P6, R14, R13, R12, R11 ;  /* 0x0c00000c0d0e7389 */ /* 0x00006400000c000b */
[----:B01----:R-:W-:Y:S01]  /*3af0*/  ENDCOLLECTIVE ;  /* 0x000000000000791b */ /* 0x003fe20003800000 */
.L_x_13544:
[----:B------:R-:W-:Y:S01]  /*3b00*/  FADD.FTZ R0, RZ, R0 ;  /* 0x00000000ff007221 */ /* 0x000fe20000010000 */
[----:B------:R-:W-:-:S07]  /*3b10*/  MOV R2, R14 ;  /* 0x0000000e00027202 */ /* 0x000fce0000000f00 */
[----:B------:R-:W-:Y:S05]  /*3b20*/  WARPSYNC.COLLECTIVE R15, `(.L_x_13545) ;  /* 0x000000000f087348 */ /* 0x000fea0003c00000 */
[----:B------:R0:W1:Y:S02]  /*3b30*/  SHFL.BFLY P6, R14, R13, R12, R11 ;  /* 0x0c00000c0d0e7389 */ /* 0x00006400000c000b */
[----:B01----:R-:W-:Y:S01]  /*3b40*/  ENDCOLLECTIVE ;  /* 0x000000000000791b */ /* 0x003fe20003800000 */
.L_x_13545:
[----:B------:R-:W-:Y:S01]  /*3b50*/  FADD.FTZ R5, RZ, R2 ;  /* 0x00000002ff057221 */ /* 0x000fe20000010000 */
[----:B------:R-:W-:-:S07]  /*3b60*/  IMAD.MOV.U32 R3, RZ, RZ, R14 ;  /* 0x000000ffff037224 */ /* 0x000fce00078e000e */
[----:B------:R-:W-:Y:S05]  /*3b70*/  WARPSYNC.COLLECTIVE R15, `(.L_x_13546) ;  /* 0x000000000f087348 */ /* 0x000fea0003c00000 */
[----:B------:R0:W1:Y:S02]  /*3b80*/  SHFL.BFLY P6, R14, R13, R12, R11 ;  /* 0x0c00000c0d0e7389 */ /* 0x00006400000c000b */
[----:B01----:R-:W-:Y:S01]  /*3b90*/  ENDCOLLECTIVE ;  /* 0x000000000000791b */ /* 0x003fe20003800000 */
.L_x_13546:
[----:B------:R-:W-:Y:S01]  /*3ba0*/  FADD.FTZ R2, RZ, R3 ;  /* 0x00000003ff027221 */ /* 0x000fe20000010000 */
[----:B------:R-:W-:-:S07]  /*3bb0*/  MOV R4, R14 ;  /* 0x0000000e00047202 */ /* 0x000fce0000000f00 */
[----:B------:R-:W-:Y:S05]  /*3bc0*/  WARPSYNC.COLLECTIVE R15, `(.L_x_13547) ;  /* 0x000000000f087348 */ /* 0x000fea0003c00000 */
[----:B------:R0:W1:Y:S02]  /*3bd0*/  SHFL.BFLY P6, R14, R13, R12, R11 ;  /* 0x0c00000c0d0e7389 */ /* 0x00006400000c000b */
[----:B01----:R-:W-:Y:S01]  /*3be0*/  ENDCOLLECTIVE ;  /* 0x000000000000791b */ /* 0x003fe20003800000 */
.L_x_13547:
[----:B------:R-:W-:Y:S01]  /*3bf0*/  FADD.FTZ R3, RZ, R4 ;  /* 0x00000004ff037221 */ /* 0x000fe20000010000 */
[----:B------:R-:W-:-:S07]  /*3c00*/  IMAD.MOV.U32 R18, RZ, RZ, R14 ;  /* 0x000000ffff127224 */ /* 0x000fce00078e000e */
[----:B------:R-:W-:Y:S05]  /*3c10*/  WARPSYNC.COLLECTIVE R15, `(.L_x_13548) ;  /* 0x000000000f087348 */ /* 0x000fea0003c00000 */
[----:B------:R0:W1:Y:S02]  /*3c20*/  SHFL.BFLY P6, R14, R13, R12, R11 ;  /* 0x0c00000c0d0e7389 */ /* 0x00006400000c000b */
[----:B01----:R-:W-:Y:S01]  /*3c30*/  ENDCOLLECTIVE ;  /* 0x000000000000791b */ /* 0x003fe20003800000 */
.L_x_13548:
[----:B------:R-:W-:Y:S01]  /*3c40*/  FADD.FTZ R18, RZ, R18 ;  /* 0x00000012ff127221 */ /* 0x000fe20000010000 */
[----:B------:R-:W-:-:S07]  /*3c50*/  MOV R19, R14 ;  /* 0x0000000e00137202 */ /* 0x000fce0000000f00 */
[----:B------:R-:W-:Y:S05]  /*3c60*/  WARPSYNC.COLLECTIVE R15, `(.L_x_13549) ;  /* 0x000000000f087348 */ /* 0x000fea0003c00000 */
[----:B------:R0:W1:Y:S02]  /*3c70*/  SHFL.BFLY P6, R14, R13, R12, R11 ;  /* 0x0c00000c0d0e7389 */ /* 0x00006400000c000b */
[----:B01----:R-:W-:Y:S01]  /*3c80*/  ENDCOLLECTIVE ;  /* 0x000000000000791b */ /* 0x003fe20003800000 */
.L_x_13549:
[----:B------:R-:W-:Y:S01]  /*3c90*/  FADD.FTZ R19, RZ, R19 ;  /* 0x00000013ff137221 */ /* 0x000fe20000010000 */
[----:B------:R-:W-:Y:S06]  /*3ca0*/  BRA `(.L_x_13550) ;  /* 0xfffffff000607947 */ /* 0x000fec000383ffff */
.L_x_13551:
        /* <DEDUP_REMOVED lines=13> */
.L_x_29816:


//--------------------- .text._ZN4vllm25paged_attention_v2_kernelIthLi96ELi16ELi128ELNS_18Fp8KVCacheDataTypeE1ELb1ELi512EEEvPfS2_PT_PKS3_PKT0_S9_ifPKiSB_iPKfiiiSD_SD_iiiii --------------------------
	.section	.text._ZN4vllm25paged_attention_v2_kernelIthLi96ELi16ELi128ELNS_18Fp8KVCacheDataTypeE1ELb1ELi512EEEvPfS2_PT_PKS3_PKT0_S9_ifPKiSB_iPKfiiiSD_SD_iiiii,"ax",@progbits
	.align	128
        .global         _ZN4vllm25paged_attention_v2_kernelIthLi96ELi16ELi128ELNS_18Fp8KVCacheDataTypeE1ELb1ELi512EEEvPfS2_PT_PKS3_PKT0_S9_ifPKiSB_iPKfiiiSD_SD_iiiii
        .type           _ZN4vllm25paged_attention_v2_kernelIthLi96ELi16ELi128ELNS_18Fp8KVCacheDataTypeE1ELb1ELi512EEEvPfS2_PT_PKS3_PKT0_S9_ifPKiSB_iPKfiiiSD_SD_iiiii,@function
        .size           _ZN4vllm25paged_attention_v2_kernelIthLi96ELi16ELi128ELNS_18Fp8KVCacheDataTypeE1ELb1ELi512EEEvPfS2_PT_PKS3_PKT0_S9_ifPKiSB_iPKfiiiSD_SD_iiiii,(.L_x_29817 - _ZN4vllm25paged_attention_v2_kernelIthLi96ELi16ELi128ELNS_18Fp8KVCacheDataTypeE1ELb1ELi512EEEvPfS2_PT_PKS3_PKT0_S9_ifPKiSB_iPKfiiiSD_SD_iiiii)
        .other          _ZN4vllm25paged_attention_v2_kernelIthLi96ELi16ELi128ELNS_18Fp8KVCacheDataTypeE1ELb1ELi512EEEvPfS2_PT_PKS3_PKT0_S9_ifPKiSB_iPKfiiiSD_SD_iiiii,@"STO_CUDA_ENTRY STV_DEFAULT"
_ZN4vllm25paged_attention_v2_kernelIthLi96ELi16ELi128ELNS_18Fp8KVCacheDataTypeE1ELb1ELi512EEEvPfS2_PT_PKS3_PKT0_S9_ifPKiSB_iPKfiiiSD_SD_iiiii:
.text._ZN4vllm25paged_attention_v2_kernelIthLi96ELi16ELi128ELNS_18Fp8KVCacheDataTypeE1ELb1ELi512EEEvPfS2_PT_PKS3_PKT0_S9_ifPKiSB_iPKfiiiSD_SD_iiiii:
        /* <DEDUP_REMOVED lines=109> */
.L_x_13552:
[----:B------:R-:W-:Y:S02]  /*06d0*/  ULDC UR4, c[0x0][0x288] ;  /* 0x0000a20000047ab9 */ /* 0x000fe40000000800 */
[----:B------:R-:W-:-:S04]  /*06e0*/  IMAD R2, R8, UR4, R9 ;  /* 0x0000000408027c24 */ /* 0x000fc8000f8e0209 */
[----:B------:R-:W-:-:S07]  /*06f0*/  IMAD R18, R2, R5, RZ ;  /* 0x0000000502127224 */ /* 0x000fce00078e02ff */
.L_x_13553:
        /* <DEDUP_REMOVED lines=28> */
.L_x_13557:
        /* <DEDUP_REMOVED lines=41> */
.L_x_13555:
[----:B------:R-:W-:Y:S05]  /*0b50*/  BSYNC B7 ;  /* 0x0000000000077941 */ /* 0x000fea0003800000 */
.L_x_13554:
        /* <DEDUP_REMOVED lines=25> */
.L_x_13595:
        /* <DEDUP_REMOVED lines=47> */
.L_x_13563:
        /* <DEDUP_REMOVED lines=11> */
.L_x_13562:
[----:B------:R-:W-:Y:S05]  /*1090*/  BSYNC B1 ;  /* 0x0000000000017941 */ /* 0x000fea0003800000 */
.L_x_13561:
        /* <DEDUP_REMOVED lines=14> */
.L_x_13566:
        /* <DEDUP_REMOVED lines=100> */
.L_x_13565:
[----:B------:R-:W-:Y:S05]  /*17c0*/  BSYNC B1 ;  /* 0x0000000000017941 */ /* 0x000fea0003800000 */
.L_x_13564:
        /* <DEDUP_REMOVED lines=55> */
.L_x_13568:
[----:B------:R-:W-:Y:S05]  /*1b40*/  BSYNC B1 ;  /* 0x0000000000017941 */ /* 0x000fea0003800000 */
.L_x_13567:
        /* <DEDUP_REMOVED lines=26> */
.L_x_13560:
[----:B------:R-:W-:Y:S05]  /*1cf0*/  BSYNC B0 ;  /* 0x0000000000007941 */ /* 0x000fea0003800000 */
.L_x_13559:
        /* <DEDUP_REMOVED lines=55> */
.L_x_13573:
        /* <DEDUP_REMOVED lines=8> */
.L_x_13572:
[----:B------:R-:W-:Y:S05]  /*20f0*/  BSYNC B1 ;  /* 0x0000000000017941 */ /* 0x000fea0003800000 */
.L_x_13571:
        /* <DEDUP_REMOVED lines=14> */
.L_x_13576:
        /* <DEDUP_REMOVED lines=52> */
.L_x_13575:
[----:B------:R-:W-:Y:S05]  /*2520*/  BSYNC B1 ;  /* 0x0000000000017941 */ /* 0x000fea0003800000 */
.L_x_13574:
        /* <DEDUP_REMOVED lines=31> */
.L_x_13578:
[----:B------:R-:W-:Y:S05]  /*2720*/  BSYNC B1 ;  /* 0x0000000000017941 */ /* 0x000fea0003800000 */
.L_x_13577:
        /* <DEDUP_REMOVED lines=14> */
.L_x_13570:
[----:B------:R-:W-:Y:S05]  /*2810*/  BSYNC B0 ;  /* 0x0000000000007941 */ /* 0x000fea0003800000 */
.L_x_13569:
        /* <DEDUP_REMOVED lines=22> */
.L_x_13580:
[----:B------:R-:W-:Y:S05]  /*2980*/  BSYNC B0 ;  /* 0x0000000000007941 */ /* 0x000fea0003800000 */
.L_x_13579:
        /* <DEDUP_REMOVED lines=27> */
.L_x_13584:
        /* <DEDUP_REMOVED lines=33> */
.L_x_13582:
[----:B------:R-:W-:Y:S05]  /*2d50*/  BSYNC B6 ;  /* 0x0000000000067941 */ /* 0x000fea0003800000 */
.L_x_13581:
        /* <DEDUP_REMOVED lines=12> */
.L_x_13602:
        /* <DEDUP_REMOVED lines=42> */
.L_x_13587:
[----:B------:R-:W-:Y:S05]  /*30c0*/  BSYNC B0 ;  /* 0x0000000000007941 */ /* 0x000fea0003800000 */
.L_x_13586:
        /* <DEDUP_REMOVED lines=22> */
.L_x_13589:
[----:B------:R-:W-:Y:S05]  /*3230*/  BSYNC B0 ;  /* 0x0000000000007941 */ /* 0x000fea0003800000 */
.L_x_13588:
        /* <DEDUP_REMOVED lines=56> */
.L_x_13556:
        /* <DEDUP_REMOVED lines=16> */
.L_x_13583:
        /* <DEDUP_REMOVED lines=16> */
.L_x_13590:
[----:B------:R-:W-:Y:S05]  /*37c0*/  EXIT ;  /* 0x000000000000794d */ /* 0x000fea0003800000 */
.L_x_13558:
[----:B------:R-:W-:Y:S01]  /*37d0*/  MOV R12, 0x10 ;  /* 0x00000010000c7802 */ /* 0x000fe20000000f00 */
[----:B------:R-:W-:Y:S01]  /*37e0*/  IMAD.MOV.U32 R11, RZ, RZ, 0x1f ;  /* 0x0000001fff0b7424 */ /* 0x000fe200078e00ff */
[----:B------:R-:W-:Y:S01]  /*37f0*/  MOV R15, 0xffffffff ;  /* 0xffffffff000f7802 */ /* 0x000fe20000000f00 */
[----:B------:R-:W-:-:S07]  /*3800*/  IMAD.MOV.U32 R2, RZ, RZ, -0x800001 ;  /* 0xff7fffffff027424 */ /* 0x000fce00078e00ff */
[----:B------:R-:W-:Y:S05]  /*3810*/  WARPSYNC.COLLECTIVE R15, `(.L_x_13591) ;  /* 0x000000000f087348 */ /* 0x000fea0003c00000 */
[----:B------:R0:W1:Y:S02]  /*3820*/  SHFL.BFLY P6, R14, R13, R12, R11 ;  /* 0x0c00000c0d0e7389 */ /* 0x00006400000c000b */
[----:B01----:R-:W-:Y:S01]  /*3830*/  ENDCOLLECTIVE ;  /* 0x000000000000791b */ /* 0x003fe20003800000 */
.L_x_13591:
[----:B------:R-:W-:Y:S01]  /*3840*/  HFMA2.MMA R12, -RZ, RZ, 0, 4.76837158203125e-07 ;  /* 0x00000008ff0c7435 */ /* 0x000fe200000001ff */
[----:B------:R-:W-:-:S05]  /*3850*/  FMNMX.FTZ R0, R14, -3.40282346638528859812e+38, !PT ;  /* 0xff7fffff0e007809 */ /* 0x000fca0007810000 */
[----:B------:R-:W-:-:S07]  /*3860*/  IMAD.MOV.U32 R13, RZ, RZ, R0 ;  /* 0x000000ffff0d7224 */ /* 0x000fce00078e0000 */
[----:B------:R-:W-:Y:S05]  /*3870*/  WARPSYNC.COLLECTIVE R15, `(.L_x_13592) ;  /* 0x000000000f087348 */ /* 0x000fea0003c00000 */
[----:B------:R0:W1:Y:S02]  /*3880*/  SHFL.BFLY P6, R14, R13, R12, R11 ;  /* 0x0c00000c0d0e7389 */ /* 0x00006400000c000b */
[----:B01----:R-:W-:Y:S01]  /*3890*/  ENDCOLLECTIVE ;  /* 0x000000000000791b */ /* 0x003fe20003800000 */
.L_x_13592:
[----:B------:R-:W-:Y:S02]  /*38a0*/  MOV R12, 0x4 ;  /* 0x00000004000c7802 */ /* 0x000fe40000000f00 */
[----:B------:R-:W-:-:S05]  /*38b0*/  FMNMX.FTZ R3, R0, R14, !PT ;  /* 0x0000000e00037209 */ /* 0x000fca0007810000 */
[----:B------:R-:W-:-:S07]  /*38c0*/  IMAD.MOV.U32 R13, RZ, RZ, R3 ;  /* 0x000000ffff0d7224 */ /* 0x000fce00078e0003 */
[----:B------:R-:W-:Y:S05]  /*38d0*/  WARPSYNC.COLLECTIVE R15, `(.L_x_13593) ;  /* 0x000000000f087348 */ /* 0x000fea0003c00000 */
[----:B------:R0:W1:Y:S02]  /*38e0*/  SHFL.BFLY P6, R14, R13, R12, R11 ;  /* 0x0c00000c0d0e7389 */ /* 0x00006400000c000b */
[----:B01----:R-:W-:Y:S01]  /*38f0*/  ENDCOLLECTIVE ;  /* 0x000000000000791b */ /* 0x003fe20003800000 */
.L_x_13593:
[----:B------:R-:W-:Y:S01]  /*3900*/  HFMA2.MMA R12, -RZ, RZ, 0, 1.1920928955078125e-07 ;  /* 0x00000002ff0c7435 */ /* 0x000fe200000001ff */
[----:B------:R-:W-:-:S05]  /*3910*/  FMNMX.FTZ R4, R3, R14, !PT ;  /* 0x0000000e03047209 */ /* 0x000fca0007810000 */
[----:B------:R-:W-:-:S07]  /*3920*/  IMAD.MOV.U32 R13, RZ, RZ, R4 ;  /* 0x000000ffff0d7224 */ /* 0x000fce00078e0004 */
[----:B------:R-:W-:Y:S05]  /*3930*/  WARPSYNC.COLLECTIVE R15, `(.L_x_13594) ;  /* 0x000000000f087348 */ /* 0x000fea0003c00000 */
[----:B------:R0:W1:Y:S02]  /*3940*/  SHFL.BFLY P6, R14, R13, R12, R11 ;  /* 0x0c00000c0d0e7389 */ /* 0x00006400000c000b */
[----:B01----:R-:W-:Y:S01]  /*3950*/  ENDCOLLECTIVE ;  /* 0x000000000000791b */ /* 0x003fe20003800000 */
.L_x_13594:
[----:B------:R-:W-:Y:S05]  /*3960*/  BRA `(.L_x_13595) ;  /* 0xffffffd000e07947 */ /* 0x000fea000383ffff */
.L_x_13585:
[----:B0--3--:R-:W-:Y:S01]  /*3970*/  HFMA2.MMA R11, -RZ, RZ, 0, 1.847743988037109375e-06 ;  /* 0x0000001fff0b7435 */ /* 0x009fe200000001ff */
[----:B--2---:R-:W-:Y:S01]  /*3980*/  MOV R13, RZ ;  /* 0x000000ff000d7202 */ /* 0x004fe20000000f00 */
[----:B------:R-:W-:Y:S02]  /*3990*/  IMAD.MOV.U32 R12, RZ, RZ, 0x1 ;  /* 0x00000001ff0c7424 */ /* 0x000fe400078e00ff */
[----:B-1----:R-:W-:-:S07]  /*39a0*/  IMAD.MOV.U32 R15, RZ, RZ, -0x1 ;  /* 0xffffffffff0f7424 */ /* 0x002fce00078e00ff */
[----:B------:R-:W-:Y:S05]  /*39b0*/  WARPSYNC.COLLECTIVE R15, `(.L_x_13596) ;  /* 0x000000000f087348 */ /* 0x000fea0003c00000 */
[----:B------:R0:W1:Y:S02]  /*39c0*/  SHFL.BFLY P6, R14, R13, R12, R11 ;  /* 0x0c00000c0d0e7389 */ /* 0x00006400000c000b */
[----:B01----:R-:W-:Y:S01]  /*39d0*/  ENDCOLLECTIVE ;  /* 0x000000000000791b */ /* 0x003fe20003800000 */
.L_x_13596:
[----:B------:R-:W-:-:S07]  /*39e0*/  MOV R0, R14 ;  /* 0x0000000e00007202 */ /* 0x000fce0000000f00 */
[----:B------:R-:W-:Y:S05]  /*39f0*/  WARPSYNC.COLLECTIVE R15, `(.L_x_13597) ;  /* 0x000000000f087348 */ /* 0x000fea0003c00000 */
[----:B------:R0:W1:Y:S02]  /*3a00*/  SHFL.BFLY P6, R14, R13, R12, R11 ;  /* 0x0c00000c0d0e7389 */ /* 0x00006400000c000b */
[----:B01----:R-:W-:Y:S01]  /*3a10*/  ENDCOLLECTIVE ;  /* 0x000000000000791b */ /* 0x003fe20003800000 */
.L_x_13597:
[----:B------:R-:W-:Y:S01]  /*3a20*/  FADD.FTZ R2, RZ, R0 ;  /* 0x00000000ff027221 */ /* 0x000fe20000010000 */
[----:B------:R-:W-:-:S07]  /*3a30*/  IMAD.MOV.U32 R3, RZ, RZ, R14 ;  /* 0x000000ffff037224 */ /* 0x000fce00078e000e */
[----:B------:R-:W-:Y:S05]  /*3a40*/  WARPSYNC.COLLECTIVE R15, `(.L_x_13598) ;  /* 0x000000000f087348 */ /* 0x000fea0003c00000 */
[----:B------:R0:W1:Y:S02]  /*3a50*/  SHFL.BFLY P6, R14, R13, R12, R11 ;  /* 0x0c00000c0d0e7389 */ /* 0x00006400000c000b */
[----:B01----:R-:W-:Y:S01]  /*3a60*/  ENDCOLLECTIVE ;  /* 0x000000000000791b */ /* 0x003fe20003800000 */
.L_x_13598:
[----:B------:R-:W-:Y:S01]  /*3a70*/  FADD.FTZ R3, RZ, R3 ;  /* 0x00000003ff037221 */ /* 0x000fe20000010000 */
[----:B------:R-:W-:-:S07]  /*3a80*/  MOV R4, R14 ;  /* 0x0000000e00047202 */ /* 0x000fce0000000f00 */
[----:B------:R-:W-:Y:S05]  /*3a90*/  WARPSYNC.COLLECTIVE R15, `(.L_x_13599) ;  /* 0x000000000f087348 */ /* 0x000fea0003c00000 */
[----:B------:R0:W1:Y:S02]  /*3aa0*/  SHFL.BFLY P6, R14, R13, R12, R11 ;  /* 0x0c00000c0d0e7389 */ /* 0x00006400000c000b */
[----:B01----:R-:W-:Y:S01]  /*3ab0*/  ENDCOLLECTIVE ;  /* 0x000000000000791b */ /* 0x003fe20003800000 */
.L_x_13599:
[----:B------:R-:W-:Y:S01]  /*3ac0*/  FADD.FTZ R0, RZ, R4 ;  /* 0x00000004ff007221 */ /* 0x000fe20000010000 */
[----:B------:R-:W-:-:S07]  /*3ad0*/  IMAD.MOV.U32 R5, RZ, RZ, R14 ;  /* 0x000000ffff057224 */ /* 0x000fce00078e000e */
[----:B------:R-:W-:Y:S05]  /*3ae0*/  WARPSYNC.COLLECTIVE R15, `(.L_x_13600) ;  /* 0x000000000f087348 */ /* 0x000fea0003c00000 */
[----:B------:R0:W1:Y:S02]  /*3af0*/  SHFL.BFLY P6, R14, R13, R12, R11 ;  /* 0x0c00000c0d0e7389 */ /* 0x00006400000c000b */
[----:B01----:R-:W-:Y:S01]  /*3b00*/  ENDCOLLECTIVE ;  /* 0x000000000000791b */ /* 0x003fe20003800000 */
.L_x_13600:
[----:B------:R-:W-:Y:S01]  /*3b10*/  FADD.FTZ R5, RZ, R5 ;  /* 0x00000005ff057221 */ /* 0x000fe20000010000 */
[----:B------:R-:W-:-:S07]  /*3b20*/  MOV R18, R14 ;  /* 0x0000000e00127202 */ /* 0x000fce0000000f00 */
[----:B------:R-:W-:Y:S05]  /*3b30*/  WARPSYNC.COLLECTIVE R15, `(.L_x_13601) ;  /* 0x000000000f087348 */ /* 0x000fea0003c00000 */
[----:B------:R0:W1:Y:S02]  /*3b40*/  SHFL.BFLY P6, R14, R13, R12, R11 ;  /* 0x0c00000c0d0e7389 */ /* 0x00006400000c000b */
[----:B01----:R-:W-:Y:S01]  /*3b50*/  ENDCOLLECTIVE ;  /* 0x000000000000791b */ /* 0x003fe20003800000 */
.L_x_13601:
[----:B------:R-:W-:Y:S01]  /*3b60*/  FADD.FTZ R18, RZ, R18 ;  /* 0x00000012ff127221 */ /* 0x000fe20000010000 */
[----:B------:R-:W-:Y:S06]  /*3b70*/  BRA `(.L_x_13602) ;  /* 0xfffffff000a87947 */ /* 0x000fec000383ffff */
.L_x_13603:
        /* <DEDUP_REMOVED lines=16> */
.L_x_29817:


//--------------------- .text._ZN4vllm25paged_attention_v2_kernelIthLi80ELi16ELi128ELNS_18Fp8KVCacheDataTypeE1ELb1ELi512EEEvPfS2_PT_PKS3_PKT0_S9_ifPKiSB_iPKfiiiSD_SD_iiiii --------------------------
	.section	.text._ZN4vllm25paged_attention_v2_kernelIthLi80ELi16ELi128ELNS_18Fp8KVCacheDataTypeE1ELb1ELi512EEEvPfS2_PT_PKS3_PKT0_S9_ifPKiSB_iPKfiiiSD_SD_iiiii,"ax",@progbits
	.align	128
        .global         _ZN4vllm25paged_attention_v2_kernelIthLi80ELi16ELi128ELNS_18Fp8KVCacheDataTypeE1ELb1ELi512EEEvPfS2_PT_PKS3_PKT0_S9_ifPKiSB_iPKfiiiSD_SD_iiiii
        .type           _ZN4vllm25paged_attention_v2_kernelIthLi80ELi16ELi128ELNS_18Fp8KVCacheDataTypeE1ELb1ELi512EEEvPfS2_PT_PKS3_PKT0_S9_ifPKiSB_iPKfiiiSD_SD_iiiii,@function
        .size           _ZN4vllm25paged_attention_v2_kernelIthLi80ELi16ELi128ELNS_18Fp8KVCacheDataTypeE1ELb1ELi512EEEvPfS2_PT_PKS3_PKT0_S9_ifPKiSB_iPKfiiiSD_SD_iiiii,(.L_x_29818 - _ZN4vllm25paged_attention_v2_kernelIthLi80ELi16ELi128ELNS_18Fp8KVCacheDataTypeE1ELb1ELi512EEEvPfS2_PT_PKS3_PKT0_S9_ifPKiSB_iPKfiiiSD_SD_iiiii)
        .other          _ZN4vllm25paged_attention_v2_kernelIthLi80ELi16ELi128ELNS_18Fp8KVCacheDataTypeE1ELb1ELi512EEEvPfS2_PT_PKS3_PKT0_S9_ifPKiSB_iPKfiiiSD_SD_iiiii,@"STO_CUDA_ENTRY STV_DEFAULT"
_ZN4vllm25paged_attention_v2_kernelIthLi80ELi16ELi128ELNS_18Fp8KVCacheDataTypeE1ELb1ELi512EEEvPfS2_PT_PKS3_PKT0_S9_ifPKiSB_iPKfiiiSD_SD_iiiii:
.text._ZN4vllm25paged_attention_v2_kernelIthLi80ELi16ELi128ELNS_18Fp8KVCacheDataTypeE1ELb1ELi512EEEvPfS2_PT_PKS3_PKT0_S9_ifPKiSB_iPKfiiiSD_SD_iiiii:
        /* <DEDUP_REMOVED lines=109> */
.L_x_13604:
[----:B------:R-:W-:Y:S02]  /*06d0*/  ULDC UR4, c[0x0][0x288] ;  /* 0x0000a20000047ab9 */ /* 0x000fe40000000800 */
[----:B---3--:R-:W-:-:S04]  /*06e0*/  IMAD R2, R7, UR4, R8 ;  /* 0x0000000407027c24 */ /* 0x008fc8000f8e0208 */
[----:B------:R-:W-:-:S07]  /*06f0*/  IMAD R18, R2, R5, RZ ;  /* 0x0000000502127224 */ /* 0x000fce00078e02ff */
.L_x_13605:
        /* <DEDUP_REMOVED lines=28> */
.L_x_13609:
        /* <DEDUP_REMOVED lines=41> */
.L_x_13607:
[----:B------:R-:W-:Y:S05]  /*0b50*/  BSYNC B7 ;  /* 0x0000000000077941 */ /* 0x000fea0003800000 */
.L_x_13606:
        /* <DEDUP_REMOVED lines=25> */
.L_x_13647:
        /* <DEDUP_REMOVED lines=47> */
.L_x_13615:
        /* <DEDUP_REMOVED lines=11> */
.L_x_13614:
[----:B------:R-:W-:Y:S05]  /*1090*/  BSYNC B1 ;  /* 0x0000000000017941 */ /* 0x000fea0003800000 */
.L_x_13613:
        /* <DEDUP_REMOVED lines=14> */
.L_x_13618:
        /* <DEDUP_REMOVED lines=100> */
.L_x_13617:
[----:B------:R-:W-:Y:S05]  /*17c0*/  BSYNC B1 ;  /* 0x0000000000017941 */ /* 0x000fea0003800000 */
.L_x_13616:
        /* <DEDUP_REMOVED lines=55> */
.L_x_13620:
[----:B------:R-:W-:Y:S05]  /*1b40*/  BSYNC B1 ;  /* 0x0000000000017941 */ /* 0x000fea0003800000 */
.L_x_13619:
        /* <DEDUP_REMOVED lines=26> */
.L_x_13612:
[----:B------:R-:W-:Y:S05]  /*1cf0*/  BSYNC B0 ;  /* 0x0000000000007941 */ /* 0x000fea0003800000 */
.L_x_13611:
        /* <DEDUP_REMOVED lines=55> */
.L_x_13625:
        /* <DEDUP_REMOVED lines=8> */
.L_x_13624:
[----:B------:R-:W-:Y:S05]  /*20f0*/  BSYNC B1 ;  /* 0x0000000000017941 */ /* 0x000fea0003800000 */
.L_x_13623:
        /* <DEDUP_REMOVED lines=14> */
.L_x_13628:
        /* <DEDUP_REMOVED lines=52> */
.L_x_13627:
[----:B------:R-:W-:Y:S05]  /*2520*/  BSYNC B1 ;  /* 0x0000000000017941 */ /* 0x000fea0003800000 */
.L_x_13626:
        /* <DEDUP_REMOVED lines=31> */
.L_x_13630:
[----:B------:R-:W-:Y:S05]  /*2720*/  BSYNC B1 ;  /* 0x0000000000017941 */ /* 0x000fea0003800000 */
.L_x_13629:
        /* <DEDUP_REMOVED lines=14> */
.L_x_13622:
[----:B------:R-:W-:Y:S05]  /*2810*/  BSYNC B0 ;  /* 0x0000000000007941 */ /* 0x000fea0003800000 */
.L_x_13621:
        /* <DEDUP_REMOVED lines=22> */
.L_x_13632:
[----:B------:R-:W-:Y:S05]  /*2980*/  BSYNC B0 ;  /* 0x0000000000007941 */ /* 0x000fea0003800000 */
.L_x_13631:
        /* <DEDUP_REMOVED lines=27> */
.L_x_13636:
        /* <DEDUP_REMOVED lines=33> */
.L_x_13634:
[----:B------:R-:W-:Y:S05]  /*2d50*/  BSYNC B6 ;  /* 0x0000000000067941 */ /* 0x000fea0003800000 */
.L_x_13633:
        /* <DEDUP_REMOVED lines=11> */
.L_x_13653:
        /* <DEDUP_REMOVED lines=39> */
.L_x_13639:
[----:B------:R-:W-:Y:S05]  /*3080*/  BSYNC B0 ;  /* 0x0000000000007941 */ /* 0x000fea0003800000 */
.L_x_13638:
        /* <DEDUP_REMOVED lines=19> */
.L_x_13641:
[----:B------:R-:W-:Y:S05]  /*31c0*/  BSYNC B0 ;  /* 0x0000000000007941 */ /* 0x000fea0003800000 */
.L_x_13640:
        /* <DEDUP_REMOVED lines=49> */
.L_x_13608:
        /* <DEDUP_REMOVED lines=16> */
.L_x_13635:
        /* <DEDUP_REMOVED lines=16> */
.L_x_13642:
[----:B------:R-:W-:Y:S05]  /*36e0*/  EXIT ;  /* 0x000000000000794d */ /* 0x000fea0003800000 */
.L_x_13610:
[----:B------:R-:W-:Y:S01]  /*36f0*/  HFMA2.MMA R11, -RZ, RZ, 0, 1.847743988037109375e-06 ;  /* 0x0000001fff0b7435 */ /* 0x000fe200000001ff */
[----:B------:R-:W-:Y:S01]  /*3700*/  IMAD.MOV.U32 R12, RZ, RZ, 0x10 ;  /* 0x00000010ff0c7424 */ /* 0x000fe200078e00ff */
[----:B------:R-:W-:Y:S01]  /*3710*/  MOV R2, 0xff7fffff ;  /* 0xff7fffff00027802 */ /* 0x000fe20000000f00 */
[----:B------:R-:W-:-:S08]  /*3720*/  IMAD.MOV.U32 R15, RZ, RZ, -0x1 ;  /* 0xffffffffff0f7424 */ /* 0x000fd000078e00ff */
[----:B------:R-:W-:Y:S05]  /*3730*/  WARPSYNC.COLLECTIVE R15, `(.L_x_13643) ;  /* 0x000000000f087348 */ /* 0x000fea0003c00000 */
[----:B------:R0:W1:Y:S02]  /*3740*/  SHFL.BFLY P6, R14, R13, R12, R11 ;  /* 0x0c00000c0d0e7389 */ /* 0x00006400000c000b */
[----:B01----:R-:W-:Y:S01]  /*3750*/  ENDCOLLECTIVE ;  /* 0x000000000000791b */ /* 0x003fe20003800000 */
.L_x_13643:
[----:B------:R-:W-:Y:S01]  /*3760*/  IMAD.MOV.U32 R12, RZ, RZ, 0x8 ;  /* 0x00000008ff0c7424 */ /* 0x000fe200078e00ff */
[----:B------:R-:W-:-:S04]  /*3770*/  FMNMX.FTZ R0, R14, -3.40282346638528859812e+38, !PT ;  /* 0xff7fffff0e007809 */ /* 0x000fc80007810000 */
[----:B------:R-:W-:-:S07]  /*3780*/  MOV R13, R0 ;  /* 0x00000000000d7202 */ /* 0x000fce0000000f00 */
[----:B------:R-:W-:Y:S05]  /*3790*/  WARPSYNC.COLLECTIVE R15, `(.L_x_13644) ;  /* 0x000000000f087348 */ /* 0x000fea0003c00000 */
[----:B------:R0:W1:Y:S02]  /*37a0*/  SHFL.BFLY P6, R14, R13, R12, R11 ;  /* 0x0c00000c0d0e7389 */ /* 0x00006400000c000b */
[----:B01----:R-:W-:Y:S01]  /*37b0*/  ENDCOLLECTIVE ;  /* 0x000000000000791b */ /* 0x003fe20003800000 */
.L_x_13644:
[----:B------:R-:W-:Y:S01]  /*37c0*/  IMAD.MOV.U32 R12, RZ, RZ, 0x4 ;  /* 0x00000004ff0c7424 */ /* 0x000fe200078e00ff */
[----:B------:R-:W-:-:S04]  /*37d0*/  FMNMX.FTZ R3, R0, R14, !PT ;  /* 0x0000000e00037209 */ /* 0x000fc80007810000 */
[----:B------:R-:W-:-:S07]  /*37e0*/  MOV R13, R3 ;  /* 0x00000003000d7202 */ /* 0x000fce0000000f00 */
[----:B------:R-:W-:Y:S05]  /*37f0*/  WARPSYNC.COLLECTIVE R15, `(.L_x_13645) ;  /* 0x000000000f087348 */ /* 0x000fea0003c00000 */
[----:B------:R0:W1:Y:S02]  /*3800*/  SHFL.BFLY P6, R14, R13, R12, R11 ;  /* 0x0c00000c0d0e7389 */ /* 0x00006400000c000b */
[----:B01----:R-:W-:Y:S01]  /*3810*/  ENDCOLLECTIVE ;  /* 0x000000000000791b */ /* 0x003fe20003800000 */
.L_x_13645:
[----:B------:R-:W-:Y:S01]  /*3820*/  IMAD.MOV.U32 R12, RZ, RZ, 0x2 ;  /* 0x00000002ff0c7424 */ /* 0x000fe200078e00ff */
[----:B------:R-:W-:-:S04]  /*3830*/  FMNMX.FTZ R4, R3, R14, !PT ;  /* 0x0000000e03047209 */ /* 0x000fc80007810000 */
[----:B------:R-:W-:-:S07]  /*3840*/  MOV R13, R4 ;  /* 0x00000004000d7202 */ /* 0x000fce0000000f00 */
[----:B------:R-:W-:Y:S05]  /*3850*/  WARPSYNC.COLLECTIVE R15, `(.L_x_13646) ;  /* 0x000000000f087348 */ /* 0x000fea0003c00000 */
[----:B------:R0:W1:Y:S02]  /*3860*/  SHFL.BFLY P6, R14, R13, R12, R11 ;  /* 0x0c00000c0d0e7389 */ /* 0x00006400000c000b */
[----:B01----:R-:W-:Y:S01]  /*3870*/  ENDCOLLECTIVE ;  /* 0x000000000000791b */ /* 0x003fe20003800000 */
.L_x_13646:
[----:B------:R-:W-:Y:S05]  /*3880*/  BRA `(.L_x_13647) ;  /* 0xffffffd400187947 */ /* 0x000fea000383ffff */
.L_x_13637:
[----:B----4-:R-:W-:Y:S01]  /*3890*/  HFMA2.MMA R12, -RZ, RZ, 0, 5.9604644775390625e-08 ;  /* 0x00000001ff0c7435 */ /* 0x010fe200000001ff */
[----:B---3--:R-:W-:Y:S01]  /*38a0*/  IMAD.MOV.U32 R13, RZ, RZ, RZ ;  /* 0x000000ffff0d7224 */ /* 0x008fe200078e00ff */
[----:B--2---:R-:W-:Y:S01]  /*38b0*/  MOV R15, 0xffffffff ;  /* 0xffffffff000f7802 */ /* 0x004fe20000000f00 */
[----:B0-----:R-:W-:-:S08]  /*38c0*/  IMAD.MOV.U32 R11, RZ, RZ, 0x1f ;  /* 0x0000001fff0b7424 */ /* 0x001fd000078e00ff */
[----:B-1----:R-:W-:Y:S05]  /*38d0*/  WARPSYNC.COLLECTIVE R15, `(.L_x_13648) ;  /* 0x000000000f087348 */ /* 0x002fea0003c00000 */
[----:B------:R0:W2:Y:S02]  /*38e0*/  SHFL.BFLY P6, R14, R13, R12, R11 ;  /* 0x0c00000c0d0e7389 */ /* 0x0000a400000c000b */
[----:B012---:R-:W-:Y:S01]  /*38f0*/  ENDCOLLECTIVE ;  /* 0x000000000000791b */ /* 0x007fe20003800000 */
.L_x_13648:
[----:B------:R-:W-:-:S07]  /*3900*/  IMAD.MOV.U32 R0, RZ, RZ, R14 ;  /* 0x000000ffff007224 */ /* 0x000fce00078e000e */
[----:B------:R-:W-:Y:S05]  /*3910*/  WARPSYNC.COLLECTIVE R15, `(.L_x_13649) ;  /* 0x000000000f087348 */ /* 0x000fea0003c00000 */
[----:B------:R0:W1:Y:S02]  /*3920*/  SHFL.BFLY P6, R14, R13, R12, R11 ;  /* 0x0c00000c0d0e7389 */ /* 0x00006400000c000b */
[----:B01----:R-:W-:Y:S01]  /*3930*/  ENDCOLLECTIVE ;  /* 0x000000000000791b */ /* 0x003fe20003800000 */
.L_x_13649:
[----:B------:R-:W-:Y:S01]  /*3940*/  FADD.FTZ R0, RZ, R0 ;  /* 0x00000000ff007221 */ /* 0x000fe20000010000 */
[----:B------:R-:W-:-:S07]  /*3950*/  MOV R2, R14 ;  /* 0x0000000e00027202 */ /* 0x000fce0000000f00 */
[----:B------:R-:W-:Y:S05]  /*3960*/  WARPSYNC.COLLECTIVE R15, `(.L_x_13650) ;  /* 0x000000000f087348 */ /* 0x000fea0003c00000 */
[----:B------:R0:W1:Y:S02]  /*3970*/  SHFL.BFLY P6, R14, R13, R12, R11 ;  /* 0x0c00000c0d0e7389 */ /* 0x00006400000c000b */
[----:B01----:R-:W-:Y:S01]  /*3980*/  ENDCOLLECTIVE ;  /* 0x000000000000791b */ /* 0x003fe20003800000 */
.L_x_13650:
[----:B------:R-:W-:Y:S01]  /*3990*/  FADD.FTZ R3, RZ, R2 ;  /* 0x00000002ff037221 */ /* 0x000fe20000010000 */
[----:B------:R-:W-:-:S07]  /*39a0*/  IMAD.MOV.U32 R4, RZ, RZ, R14 ;  /* 0x000000ffff047224 */ /* 0x000fce00078e000e */
[----:B------:R-:W-:Y:S05]  /*39b0*/  WARPSYNC.COLLECTIVE R15, `(.L_x_13651) ;  /* 0x000000000f087348 */ /* 0x000fea0003c00000 */
[----:B------:R0:W1:Y:S02]  /*39c0*/  SHFL.BFLY P6, R14, R13, R12, R11 ;  /* 0x0c00000c0d0e7389 */ /* 0x00006400000c000b */
[----:B01----:R-:W-:Y:S01]  /*39d0*/  ENDCOLLECTIVE ;  /* 0x000000000000791b */ /* 0x003fe20003800000 */
.L_x_13651:
[----:B------:R-:W-:Y:S01]  /*39e0*/  FADD.FTZ R2, RZ, R4 ;  /* 0x00000004ff027221 */ /* 0x000fe20000010000 */
[----:B------:R-:W-:-:S07]  /*39f0*/  MOV R17, R14 ;  /* 0x0000000e00117202 */ /* 0x000fce0000000f00 */
[----:B------:R-:W-:Y:S05]  /*3a00*/  WARPSYNC.COLLECTIVE R15, `(.L_x_13652) ;  /* 0x000000000f087348 */ /* 0x000fea0003c00000 */
[----:B------:R0:W1:Y:S02]  /*3a10*/  SHFL.BFLY P6, R14, R13, R12, R11 ;  /* 0x0c00000c0d0e7389 */ /* 0x00006400000c000b */
[----:B01----:R-:W-:Y:S01]  /*3a20*/  ENDCOLLECTIVE ;  /* 0x000000000000791b */ /* 0x003fe20003800000 */
.L_x_13652:
[----:B------:R-:W-:Y:S01]  /*3a30*/  FADD.FTZ R17, RZ, R17 ;  /* 0x00000011ff117221 */ /* 0x000fe20000010000 */
[----:B------:R-:W-:Y:S06]  /*3a40*/  BRA `(.L_x_13653) ;  /* 0xfffffff000f07947 */ /* 0x000fec000383ffff */
.L_x_13654:
        /* <DEDUP_REMOVED lines=11> */
.L_x_29818:


//--------------------- .text._ZN4vllm25paged_attention_v2_kernelIthLi64ELi16ELi128ELNS_18Fp8KVCacheDataTypeE1ELb1ELi512EEEvPfS2_PT_PKS3_PKT0_S9_ifPKiSB_iPKfiiiSD_SD_iiiii --------------------------
	.section	.text._ZN4vllm25paged_attention_v2_kernelIthLi64ELi16ELi128ELNS_18Fp8KVCacheDataTypeE1ELb1ELi512EEEvPfS2_PT_PKS3_PKT0_S9_ifPKiSB_iPKfiiiSD_SD_iiiii,"ax",@progbits
	.align	128
        .global         _ZN4vllm25paged_attention_v2_kernelIthLi64ELi16ELi128ELNS_18Fp8KVCacheDataTypeE1ELb1ELi512EEEvPfS2_PT_PKS3_PKT0_S9_ifPKiSB_iPKfiiiSD_SD_iiiii
        .type           _ZN4vllm25paged_attention_v2_kernelIthLi64ELi16ELi128ELNS_18Fp8KVCacheDataTypeE1ELb1ELi512EEEvPfS2_PT_PKS3_PKT0_S9_ifPKiSB_iPKfiiiSD_SD_iiiii,@function
        .size           _ZN4vllm25paged_attention_v2_kernelIthLi64ELi16ELi128ELNS_18Fp8KVCacheDataTypeE1ELb1ELi512EEEvPfS2_PT_PKS3_PKT0_S9_ifPKiSB_iPKfiiiSD_SD_iiiii,(.L_x_29819 - _ZN4vllm25paged_attention_v2_kernelIthLi64ELi16ELi128ELNS_18Fp8KVCacheDataTypeE1ELb1ELi512EEEvPfS2_PT_PKS3_PKT0_S9_ifPKiSB_iPKfiiiSD_SD_iiiii)
        .other          _ZN4vllm25paged_attention_v2_kernelIthLi64ELi16ELi128ELNS_18Fp8KVCacheDataTypeE1ELb1ELi512EEEvPfS2_PT_PKS3_PKT0_S9_ifPKiSB_iPKfiiiSD_SD_iiiii,@"STO_CUDA_ENTRY STV_DEFAULT"
_ZN4vllm25paged_attention_v2_kernelIthLi64ELi16ELi128ELNS_18Fp8KVCacheDataTypeE1ELb1ELi512EEEvPfS2_PT_PKS3_PKT0_S9_ifPKiSB_iPKfiiiSD_SD_iiiii:
.text._ZN4vllm25paged_attention_v2_kernelIthLi64ELi16ELi128ELNS_18Fp8KVCacheDataTypeE1ELb1ELi512EEEvPfS2_PT_PKS3_PKT0_S9_ifPKiSB_iPKfiiiSD_SD_iiiii:
        /* <DEDUP_REMOVED lines=109> */
.L_x_13655:
[----:B------:R-:W-:Y:S02]  /*06d0*/  ULDC UR4, c[0x0][0x288] ;  /* 0x0000a20000047ab9 */ /* 0x000fe40000000800 */
[----:B---3--:R-:W-:-:S04]  /*06e0*/  IMAD R2, R5, UR4, R6 ;  /* 0x0000000405027c24 */ /* 0x008fc8000f8e0206 */
[----:B------:R-:W-:-:S07]  /*06f0*/  IMAD R18, R2, R9, RZ ;  /* 0x0000000902127224 */ /* 0x000fce00078e02ff */
.L_x_13656:
        /* <DEDUP_REMOVED lines=28> */
.L_x_13660:
        /* <DEDUP_REMOVED lines=41> */
.L_x_13658:
[----:B------:R-:W-:Y:S05]  /*0b50*/  BSYNC B7 ;  /* 0x0000000000077941 */ /* 0x000fea0003800000 */
.L_x_13657:
        /* <DEDUP_REMOVED lines=25> */
.L_x_13696:
        /* <DEDUP_REMOVED lines=47> */
.L_x_13666:
        /* <DEDUP_REMOVED lines=11> */
.L_x_13665:
[----:B------:R-:W-:Y:S05]  /*1090*/  BSYNC B1 ;  /* 0x0000000000017941 */ /* 0x000fea0003800000 */
.L_x_13664:
        /* <DEDUP_REMOVED lines=14> */
.L_x_13669:
        /* <DEDUP_REMOVED lines=100> */
.L_x_13668:
[----:B------:R-:W-:Y:S05]  /*17c0*/  BSYNC B1 ;  /* 0x0000000000017941 */ /* 0x000fea0003800000 */
.L_x_13667:
        /* <DEDUP_REMOVED lines=55> */
.L_x_13671:
[----:B------:R-:W-:Y:S05]  /*1b40*/  BSYNC B1 ;  /* 0x0000000000017941 */ /* 0x000fea0003800000 */
.L_x_13670:
        /* <DEDUP_REMOVED lines=26> */
.L_x_13663:
[----:B------:R-:W-:Y:S05]  /*1cf0*/  BSYNC B0 ;  /* 0x0000000000007941 */ /* 0x000fea0003800000 */
.L_x_13662:
        /* <DEDUP_REMOVED lines=55> */
.L_x_13676:
        /* <DEDUP_REMOVED lines=8> */
.L_x_13675:
[----:B------:R-:W-:Y:S05]  /*20f0*/  BSYNC B1 ;  /* 0x0000000000017941 */ /* 0x000fea0003800000 */
.L_x_13674:
        /* <DEDUP_REMOVED lines=14> */
.L_x_13679:
        /* <DEDUP_REMOVED lines=52> */
.L_x_13678:
[----:B------:R-:W-:Y:S05]  /*2520*/  BSYNC B1 ;  /* 0x0000000000017941 */ /* 0x000fea0003800000 */
.L_x_13677:
        /* <DEDUP_REMOVED lines=31> */
.L_x_13681:
[----:B------:R-:W-:Y:S05]  /*2720*/  BSYNC B1 ;  /* 0x0000000000017941 */ /* 0x000fea0003800000 */
.L_x_13680:
        /* <DEDUP_REMOVED lines=14> */
.L_x_13673:
[----:B------:R-:W-:Y:S05]  /*2810*/  BSYNC B0 ;  /* 0x0000000000007941 */ /* 0x000fea0003800000 */
.L_x_13672:
        /* <DEDUP_REMOVED lines=22> */
.L_x_13683:
[----:B------:R-:W-:Y:S05]  /*2980*/  BSYNC B0 ;  /* 0x0000000000007941 */ /* 0x000fea0003800000 */
.L_x_13682:
        /* <DEDUP_REMOVED lines=27> */
.L_x_13687:
        /* <DEDUP_REMOVED lines=33> */
.L_x_13685:
[----:B------:R-:W-:Y:S05]  /*2d50*/  BSYNC B6 ;  /* 0x0000000000067941 */ /* 0x000fea0003800000 */
.L_x_13684:
        /* <DEDUP_REMOVED lines=9> */
.L_x_13701:
        /* <DEDUP_REMOVED lines=50> */
.L_x_13690:
[----:B------:R-:W-:Y:S05]  /*3110*/  BSYNC B0 ;  /* 0x0000000000007941 */ /* 0x000fea0003800000 */
.L_x_13689:
        /* <DEDUP_REMOVED lines=43> */
.L_x_13659:
        /* <DEDUP_REMOVED lines=16> */
.L_x_13686:
        /* <DEDUP_REMOVED lines=16> */
.L_x_13691:
[----:B------:R-:W-:Y:S05]  /*35d0*/  EXIT ;  /* 0x000000000000794d */ /* 0x000fea0003800000 */
.L_x_13661:
[----:B------:R-:W-:Y:S01]  /*35e0*/  MOV R12, 0x10 ;  /* 0x00000010000c7802 */ /* 0x000fe20000000f00 */
[----:B------:R-:W-:Y:S01]  /*35f0*/  IMAD.MOV.U32 R11, RZ, RZ, 0x1f ;  /* 0x0000001fff0b7424 */ /* 0x000fe200078e00ff */
[----:B------:R-:W-:Y:S01]  /*3600*/  MOV R15, 0xffffffff ;  /* 0xffffffff000f7802 */ /* 0x000fe20000000f00 */
[----:B------:R-:W-:-:S07]  /*3610*/  IMAD.MOV.U32 R2, RZ, RZ, -0x800001 ;  /* 0xff7fffffff027424 */ /* 0x000fce00078e00ff */
[----:B------:R-:W-:Y:S05]  /*3620*/  WARPSYNC.COLLECTIVE R15, `(.L_x_13692) ;  /* 0x000000000f087348 */ /* 0x000fea0003c00000 */
[----:B------:R0:W1:Y:S02]  /*3630*/  SHFL.BFLY P6, R14, R13, R12, R11 ;  /* 0x0c00000c0d0e7389 */ /* 0x00006400000c000b */
[----:B01----:R-:W-:Y:S01]  /*3640*/  ENDCOLLECTIVE ;  /* 0x000000000000791b */ /* 0x003fe20003800000 */
.L_x_13692:
[----:B------:R-:W-:Y:S01]  /*3650*/  HFMA2.MMA R12, -RZ, RZ, 0, 4.76837158203125e-07 ;  /* 0x00000008ff0c7435 */ /* 0x000fe200000001ff */
[----:B------:R-:W-:-:S05]  /*3660*/  FMNMX.FTZ R0, R14, -3.40282346638528859812e+38, !PT ;  /* 0xff7fffff0e007809 */ /* 0x000fca0007810000 */
[----:B------:R-:W-:-:S07]  /*3670*/  IMAD.MOV.U32 R13, RZ, RZ, R0 ;  /* 0x000000ffff0d7224 */ /* 0x000fce00078e0000 */
[----:B------:R-:W-:Y:S05]  /*3680*/  WARPSYNC.COLLECTIVE R15, `(.L_x_13693) ;  /* 0x000000000f087348 */ /* 0x000fea0003c00000 */
[----:B------:R0:W1:Y:S02]  /*3690*/  SHFL.BFLY P6, R14, R13, R12, R11 ;  /* 0x0c00000c0d0e7389 */ /* 0x00006400000c000b */
[----:B01----:R-:W-:Y:S01]  /*36a0*/  ENDCOLLECTIVE ;  /* 0x000000000000791b */ /* 0x003fe20003800000 */
.L_x_13693:
[----:B------:R-:W-:Y:S02]  /*36b0*/  MOV R12, 0x4 ;  /* 0x00000004000c7802 */ /* 0x000fe40000000f00 */
[----:B------:R-:W-:-:S05]  /*36c0*/  FMNMX.FTZ R3, R0, R14, !PT ;  /* 0x0000000e00037209 */ /* 0x000fca0007810000 */
[----:B------:R-:W-:-:S07]  /*36d0*/  IMAD.MOV.U32 R13, RZ, RZ, R3 ;  /* 0x000000ffff0d7224 */ /* 0x000fce00078e0003 */
[----:B------:R-:W-:Y:S05]  /*36e0*/  WARPSYNC.COLLECTIVE R15, `(.L_x_13694) ;  /* 0x000000000f087348 */ /* 0x000fea0003c00000 */
[----:B------:R0:W1:Y:S02]  /*36f0*/  SHFL.BFLY P6, R14, R13, R12, R11 ;  /* 0x0c00000c0d0e7389 */ /* 0x00006400000c000b */
[----:B01----:R-:W-:Y:S01]  /*3700*/  ENDCOLLECTIVE ;  /* 0x000000000000791b */ /* 0x003fe20003800000 */
.L_x_13694:
[----:B------:R-:W-:Y:S01]  /*3710*/  HFMA2.MMA R12, -RZ, RZ, 0, 1.1920928955078125e-07 ;  /* 0x00000002ff0c7435 */ /* 0x000fe200000001ff */
[----:B------:R-:W-:-:S05]  /*3720*/  FMNMX.FTZ R4, R3, R14, !PT ;  /* 0x0000000e03047209 */ /* 0x000fca0007810000 */
[----:B------:R-:W-:-:S07]  /*3730*/  IMAD.MOV.U32 R13, RZ, RZ, R4 ;  /* 0x000000ffff0d7224 */ /* 0x000fce00078e0004 */
[----:B------:R-:W-:Y:S05]  /*3740*/  WARPSYNC.COLLECTIVE R15, `(.L_x_13695) ;  /* 0x000000000f087348 */ /* 0x000fea0003c00000 */
[----:B------:R0:W1:Y:S02]  /*3750*/  SHFL.BFLY P6, R14, R13, R12, R11 ;  /* 0x0c00000c0d0e7389 */ /* 0x00006400000c000b */
[----:B01----:R-:W-:Y:S01]  /*3760*/  ENDCOLLECTIVE ;  /* 0x000000000000791b */ /* 0x003fe20003800000 */
.L_x_13695:
[----:B------:R-:W-:Y:S05]  /*3770*/  BRA `(.L_x_13696) ;  /* 0xffffffd4005c7947 */ /* 0x000fea000383ffff */
.L_x_13688:
[----:B0---4-:R-:W-:Y:S01]  /*3780*/  HFMA2.MMA R11, -RZ, RZ, 0, 1.847743988037109375e-06 ;  /* 0x0000001fff0b7435 */ /* 0x011fe200000001ff */
[----:B---3--:R-:W-:Y:S01]  /*3790*/  MOV R13, RZ ;  /* 0x000000ff000d7202 */ /* 0x008fe20000000f00 */
[----:B------:R-:W-:Y:S02]  /*37a0*/  IMAD.MOV.U32 R12, RZ, RZ, 0x1 ;  /* 0x00000001ff0c7424 */ /* 0x000fe400078e00ff */
[----:B--2---:R-:W-:-:S07]  /*37b0*/  IMAD.MOV.U32 R15, RZ, RZ, -0x1 ;  /* 0xffffffffff0f7424 */ /* 0x004fce00078e00ff */
[----:B-1----:R-:W-:Y:S05]  /*37c0*/  WARPSYNC.COLLECTIVE R15, `(.L_x_13697) ;  /* 0x000000000f087348 */ /* 0x002fea0003c00000 */
[----:B------:R0:W2:Y:S02]  /*37d0*/  SHFL.BFLY P6, R14, R13, R12, R11 ;  /* 0x0c00000c0d0e7389 */ /* 0x0000a400000c000b */
[----:B012---:R-:W-:Y:S01]  /*37e0*/  ENDCOLLECTIVE ;  /* 0x000000000000791b */ /* 0x007fe20003800000 */
.L_x_13697:
[----:B------:R-:W-:-:S07]  /*37f0*/  MOV R0, R14 ;  /* 0x0000000e00007202 */ /* 0x000fce0000000f00 */
[----:B------:R-:W-:Y:S05]  /*3800*/  WARPSYNC.COLLECTIVE R15, `(.L_x_13698) ;  /* 0x000000000f087348 */ /* 0x000fea0003c00000 */
[----:B------:R0:W1:Y:S02]  /*3810*/  SHFL.BFLY P6, R14, R13, R12, R11 ;  /* 0x0c00000c0d0e7389 */ /* 0x00006400000c000b */
[----:B01----:R-:W-:Y:S01]  /*3820*/  ENDCOLLECTIVE ;  /* 0x000000000000791b */ /* 0x003fe20003800000 */
.L_x_13698:
[----:B------:R-:W-:Y:S01]  /*3830*/  FADD.FTZ R0, RZ, R0 ;  /* 0x00000000ff007221 */ /* 0x000fe20000010000 */
[----:B------:R-:W-:-:S07]  /*3840*/  IMAD.MOV.U32 R2, RZ, RZ, R14 ;  /* 0x000000ffff027224 */ /* 0x000fce00078e000e */
[----:B------:R-:W-:Y:S05]  /*3850*/  WARPSYNC.COLLECTIVE R15, `(.L_x_13699) ;  /* 0x000000000f087348 */ /* 0x000fea0003c00000 */
[----:B------:R0:W1:Y:S02]  /*3860*/  SHFL.BFLY P6, R14, R13, R12, R11 ;  /* 0x0c00000c0d0e7389 */ /* 0x00006400000c000b */
[----:B01----:R-:W-:Y:S01]  /*3870*/  ENDCOLLECTIVE ;  /* 0x000000000000791b */ /* 0x003fe20003800000 */
.L_x_13699:
[----:B------:R-:W-:Y:S01]  /*3880*/  FADD.FTZ R3, RZ, R2 ;  /* 0x00000002ff037221 */ /* 0x000fe20000010000 */
[----:B------:R-:W-:-:S07]  /*3890*/  MOV R4, R14 ;  /* 0x0000000e00047202 */ /* 0x000fce0000000f00 */
[----:B------:R-:W-:Y:S05]  /*38a0*/  WARPSYNC.COLLECTIVE R15, `(.L_x_13700) ;  /* 0x000000000f087348 */ /* 0x000fea0003c00000 */
[----:B------:R0:W1:Y:S02]  /*38b0*/  SHFL.BFLY P6, R14, R13, R12, R11 ;  /* 0x0c00000c0d0e7389 */ /* 0x00006400000c000b */
[----:B01----:R-:W-:Y:S01]  /*38c0*/  ENDCOLLECTIVE ;  /* 0x000000000000791b */ /* 0x003fe20003800000 */
.L_x_13700:
[----:B------:R-:W-:Y:S01]  /*38d0*/  FADD.FTZ R4, RZ, R4 ;  /* 0x00000004ff047221 */ /* 0x000fe20000010000 */
[----:B------:R-:W-:Y:S06]  /*38e0*/  BRA `(.L_x_13701) ;  /* 0xfffffff400407947 */ /* 0x000fec000383ffff */
.L_x_13702:
        /* <DEDUP_REMOVED lines=9> */
.L_x_29819:


//--------------------- .text._ZN4vllm25paged_attention_v2_kernelIthLi32ELi16ELi128ELNS_18Fp8KVCacheDataTypeE1ELb1ELi512EEEvPfS2_PT_PKS3_PKT0_S9_ifPKiSB_iPKfiiiSD_SD_iiiii --------------------------
	.section	.text._ZN4vllm25paged_attention_v2_kernelIthLi32ELi16ELi128ELNS_18Fp8KVCacheDataTypeE1ELb1ELi512EEEvPfS2_PT_PKS3_PKT0_S9_ifPKiSB_iPKfiiiSD_SD_iiiii,"ax",@progbits
	.align	128
        .global         _ZN4vllm25paged_attention_v2_kernelIthLi32ELi16ELi128ELNS_18Fp8KVCacheDataTypeE1ELb1ELi512EEEvPfS2_PT_PKS3_PKT0_S9_ifPKiSB_iPKfiiiSD_SD_iiiii
        .type           _ZN4vllm25paged_attention_v2_kernelIthLi32ELi16ELi128ELNS_18Fp8KVCacheDataTypeE1ELb1ELi512EEEvPfS2_PT_PKS3_PKT0_S9_ifPKiSB_iPKfiiiSD_SD_iiiii,@function
        .size           _ZN4vllm25paged_attention_v2_kernelIthLi32ELi16ELi128ELNS_18Fp8KVCacheDataTypeE1ELb1ELi512EEEvPfS2_PT_PKS3_PKT0_S9_ifPKiSB_iPKfiiiSD_SD_iiiii,(.L_x_29820 - _ZN4vllm25paged_attention_v2_kernelIthLi32ELi16ELi128ELNS_18Fp8KVCacheDataTypeE1ELb1ELi512EEEvPfS2_PT_PKS3_PKT0_S9_ifPKiSB_iPKfiiiSD_SD_iiiii)
        .other          _ZN4vllm25paged_attention_v2_kernelIthLi32ELi16ELi128ELNS_18Fp8KVCacheDataTypeE1ELb1ELi512EEEvPfS2_PT_PKS3_PKT0_S9_ifPKiSB_iPKfiiiSD_SD_iiiii,@"STO_CUDA_ENTRY STV_DEFAULT"
_ZN4vllm25paged_attention_v2_kernelIthLi32ELi16ELi128ELNS_18Fp8KVCacheDataTypeE1ELb1ELi512EEEvPfS2_PT_PKS3_PKT0_S9_ifPKiSB_iPKfiiiSD_SD_iiiii:
.text._ZN4vllm25paged_attention_v2_kernelIthLi32ELi16ELi128ELNS_18Fp8KVCacheDataTypeE1ELb1ELi512EEEvPfS2_PT_PKS3_PKT0_S9_ifPKiSB_iPKfiiiSD_SD_iiiii:
        /* <DEDUP_REMOVED lines=109> */
.L_x_13703:
[----:B------:R-:W-:Y:S02]  /*06d0*/  ULDC UR4, c[0x0][0x288] ;  /* 0x0000a20000047ab9 */ /* 0x000fe40000000800 */
[----:B------:R-:W-:-:S04]  /*06e0*/  IMAD R2, R20, UR4, R21 ;  /* 0x0000000414027c24 */ /* 0x000fc8000f8e0215 */
[----:B------:R-:W-:-:S07]  /*06f0*/  IMAD R16, R2, R5, RZ ;  /* 0x0000000502107224 */ /* 0x000fce00078e02ff */
.L_x_13704:
        /* <DEDUP_REMOVED lines=28> */
.L_x_13708:
        /* <DEDUP_REMOVED lines=41> */
.L_x_13706:
[----:B------:R-:W-:Y:S05]  /*0b50*/  BSYNC B7 ;  /* 0x0000000000077941 */ /* 0x000fea0003800000 */
.L_x_13705:
        /* <DEDUP_REMOVED lines=26> */
.L_x_13746:
        /* <DEDUP_REMOVED lines=46> */
.L_x_13714:
        /* <DEDUP_REMOVED lines=11> */
.L_x_13713:
[----:B------:R-:W-:Y:S05]  /*1090*/  BSYNC B1 ;  /* 0x0000000000017941 */ /* 0x000fea0003800000 */
.L_x_13712:
        /* <DEDUP_REMOVED lines=14> */
.L_x_13717:
        /* <DEDUP_REMOVED lines=100> */
.L_x_13716:
[----:B------:R-:W-:Y:S05]  /*17c0*/  BSYNC B1 ;  /* 0x0000000000017941 */ /* 0x000fea0003800000 */
.L_x_13715:
        /* <DEDUP_REMOVED lines=55> */
.L_x_13719:
[----:B------:R-:W-:Y:S05]  /*1b40*/  BSYNC B1 ;  /* 0x0000000000017941 */ /* 0x000fea0003800000 */
.L_x_13718:
        /* <DEDUP_REMOVED lines=26> */
.L_x_13711:
[----:B------:R-:W-:Y:S05]  /*1cf0*/  BSYNC B0 ;  /* 0x0000000000007941 */ /* 0x000fea0003800000 */
.L_x_13710:
        /* <DEDUP_REMOVED lines=54> */
.L_x_13724:
        /* <DEDUP_REMOVED lines=8> */
.L_x_13723:
[----:B------:R-:W-:Y:S05]  /*20e0*/  BSYNC B1 ;  /* 0x0000000000017941 */ /* 0x000fea0003800000 */
.L_x_13722:
        /* <DEDUP_REMOVED lines=14> */
.L_x_13727:
        /* <DEDUP_REMOVED lines=52> */
.L_x_13726:
[----:B------:R-:W-:Y:S05]  /*2510*/  BSYNC B1 ;  /* 0x0000000000017941 */ /* 0x000fea0003800000 */
.L_x_13725:
        /* <DEDUP_REMOVED lines=31> */
.L_x_13729:
[----:B------:R-:W-:Y:S05]  /*2710*/  BSYNC B1 ;  /* 0x0000000000017941 */ /* 0x000fea0003800000 */
.L_x_13728:
        /* <DEDUP_REMOVED lines=14> */
.L_x_13721:
[----:B------:R-:W-:Y:S05]  /*2800*/  BSYNC B0 ;  /* 0x0000000000007941 */ /* 0x000fea0003800000 */
.L_x_13720:
        /* <DEDUP_REMOVED lines=22> */
.L_x_13731:
[----:B------:R-:W-:Y:S05]  /*2970*/  BSYNC B0 ;  /* 0x0000000000007941 */ /* 0x000fea0003800000 */
.L_x_13730:
        /* <DEDUP_REMOVED lines=27> */
.L_x_13735:
        /* <DEDUP_REMOVED lines=32> */
.L_x_13733:
[----:B------:R-:W-:Y:S05]  /*2d30*/  BSYNC B6 ;  /* 0x0000000000067941 */ /* 0x000fea0003800000 */
.L_x_13732:
[----:B------:R-:W-:-:S03]  /*2d40*/  UMOV UR4, 0xffffffff ;  /* 0xffffffff00047882 */ /* 0x000fc60000000000 */
[----:B------:R-:W-:Y:S05]  /*2d50*/  BRA.DIV UR4, `(.L_x_13736) ;  /* 0x0000000a04107947 */ /* 0x000fea000b800000 */
[----:B-1----:R-:W-:Y:S01]  /*2d60*/  IMAD.MOV.U32 R0, RZ, RZ, RZ ;  /* 0x000000ffff007224 */ /* 0x002fe200078e00ff */
[----:B------:R-:W-:-:S03]  /*2d70*/  HFMA2.MMA R14, -RZ, RZ, 0, 0 ;  /* 0x00000000ff0e7435 */ /* 0x000fc600000001ff */
[----:B------:R-:W-:-:S08]  /*2d80*/  FADD.FTZ R0, RZ, R0 ;  /* 0x00000000ff007221 */ /* 0x000fd00000010000 */
.L_x_13749:
        /* <DEDUP_REMOVED lines=30> */
.L_x_13738:
[----:B------:R-:W-:Y:S05]  /*2f70*/  BSYNC B0 ;  /* 0x0000000000007941 */ /* 0x000fea0003800000 */
.L_x_13737:
        /* <DEDUP_REMOVED lines=10> */
.L_x_13740:
[----:B------:R-:W-:Y:S05]  /*3020*/  BSYNC B0 ;  /* 0x0000000000007941 */ /* 0x000fea0003800000 */
.L_x_13739:
        /* <DEDUP_REMOVED lines=28> */
.L_x_13707:
        /* <DEDUP_REMOVED lines=16> */
.L_x_13734:
        /* <DEDUP_REMOVED lines=16> */
.L_x_13741:
[----:B------:R-:W-:Y:S05]  /*33f0*/  EXIT ;  /* 0x000000000000794d */ /* 0x000fea0003800000 */
.L_x_13709:
[----:B------:R-:W-:Y:S01]  /*3400*/  MOV R12, 0x10 ;  /* 0x00000010000c7802 */ /* 0x000fe20000000f00 */
[----:B------:R-:W-:Y:S01]  /*3410*/  IMAD.MOV.U32 R11, RZ, RZ, 0x1f ;  /* 0x0000001fff0b7424 */ /* 0x000fe200078e00ff */
[----:B------:R-:W-:Y:S01]  /*3420*/  MOV R15, 0xffffffff ;  /* 0xffffffff000f7802 */ /* 0x000fe20000000f00 */
[----:B------:R-:W-:-:S07]  /*3430*/  IMAD.MOV.U32 R0, RZ, RZ, -0x800001 ;  /* 0xff7fffffff007424 */ /* 0x000fce00078e00ff */
[----:B------:R-:W-:Y:S05]  /*3440*/  WARPSYNC.COLLECTIVE R15, `(.L_x_13742) ;  /* 0x000000000f087348 */ /* 0x000fea0003c00000 */
[----:B------:R0:W1:Y:S02]  /*3450*/  SHFL.BFLY P6, R14, R13, R12, R11 ;  /* 0x0c00000c0d0e7389 */ /* 0x00006400000c000b */
[----:B01----:R-:W-:Y:S01]  /*3460*/  ENDCOLLECTIVE ;  /* 0x000000000000791b */ /* 0x003fe20003800000 */
.L_x_13742:
[----:B------:R-:W-:Y:S01]  /*3470*/  HFMA2.MMA R12, -RZ, RZ, 0, 4.76837158203125e-07 ;  /* 0x00000008ff0c7435 */ /* 0x000fe200000001ff */
[----:B------:R-:W-:-:S05]  /*3480*/  FMNMX.FTZ R2, R14, -3.40282346638528859812e+38, !PT ;  /* 0xff7fffff0e027809 */ /* 0x000fca0007810000 */
[----:B------:R-:W-:-:S07]  /*3490*/  IMAD.MOV.U32 R13, RZ, RZ, R2 ;  /* 0x000000ffff0d7224 */ /* 0x000fce00078e0002 */
[----:B------:R-:W-:Y:S05]  /*34a0*/  WARPSYNC.COLLECTIVE R15, `(.L_x_13743) ;  /* 0x000000000f087348 */ /* 0x000fea0003c00000 */
[----:B------:R0:W1:Y:S02]  /*34b0*/  SHFL.BFLY P6, R14, R13, R12, R11 ;  /* 0x0c00000c0d0e7389 */ /* 0x00006400000c000b */
[----:B01----:R-:W-:Y:S01]  /*34c0*/  ENDCOLLECTIVE ;  /* 0x000000000000791b */ /* 0x003fe20003800000 */
.L_x_13743:
[----:B------:R-:W-:Y:S02]  /*34d0*/  MOV R12, 0x4 ;  /* 0x00000004000c7802 */ /* 0x000fe40000000f00 */
[----:B------:R-:W-:-:S05]  /*34e0*/  FMNMX.FTZ R3, R2, R14, !PT ;  /* 0x0000000e02037209 */ /* 0x000fca0007810000 */
[----:B------:R-:W-:-:S07]  /*34f0*/  IMAD.MOV.U32 R13, RZ, RZ, R3 ;  /* 0x000000ffff0d7224 */ /* 0x000fce00078e0003 */
[----:B------:R-:W-:Y:S05]  /*3500*/  WARPSYNC.COLLECTIVE R15, `(.L_x_13744) ;  /* 0x000000000f087348 */ /* 0x000fea0003c00000 */
[----:B------:R0:W1:Y:S02]  /*3510*/  SHFL.BFLY P6, R14, R13, R12, R11 ;  /* 0x0c00000c0d0e7389 */ /* 0x00006400000c000b */
[----:B01----:R-:W-:Y:S01]  /*3520*/  ENDCOLLECTIVE ;  /* 0x000000000000791b */ /* 0x003fe20003800000 */
.L_x_13744:
[----:B------:R-:W-:Y:S01]  /*3530*/  HFMA2.MMA R12, -RZ, RZ, 0, 1.1920928955078125e-07 ;  /* 0x00000002ff0c7435 */ /* 0x000fe200000001ff */
[----:B------:R-:W-:-:S05]  /*3540*/  FMNMX.FTZ R4, R3, R14, !PT ;  /* 0x0000000e03047209 */ /* 0x000fca0007810000 */
[----:B------:R-:W-:-:S07]  /*3550*/  IMAD.MOV.U32 R13, RZ, RZ, R4 ;  /* 0x000000ffff0d7224 */ /* 0x000fce00078e0004 */
[----:B------:R-:W-:Y:S05]  /*3560*/  WARPSYNC.COLLECTIVE R15, `(.L_x_13745) ;  /* 0x000000000f087348 */ /* 0x000fea0003c00000 */
[----:B------:R0:W1:Y:S02]  /*3570*/  SHFL.BFLY P6, R14, R13, R12, R11 ;  /* 0x0c00000c0d0e7389 */ /* 0x00006400000c000b */
[----:B01----:R-:W-:Y:S01]  /*3580*/  ENDCOLLECTIVE ;  /* 0x000000000000791b */ /* 0x003fe20003800000 */
.L_x_13745:
[----:B------:R-:W-:Y:S05]  /*3590*/  BRA `(.L_x_13746) ;  /* 0xffffffd400d87947 */ /* 0x000fea000383ffff */
.L_x_13736:
[----:B0--3--:R-:W-:Y:S01]  /*35a0*/  HFMA2.MMA R11, -RZ, RZ, 0, 1.847743988037109375e-06 ;  /* 0x0000001fff0b7435 */ /* 0x009fe200000001ff */
[----:B-1----:R-:W-:Y:S01]  /*35b0*/  MOV R13, RZ ;  /* 0x000000ff000d7202 */ /* 0x002fe20000000f00 */
[----:B------:R-:W-:Y:S02]  /*35c0*/  IMAD.MOV.U32 R12, RZ, RZ, 0x1 ;  /* 0x00000001ff0c7424 */ /* 0x000fe400078e00ff */
[----:B------:R-:W-:-:S07]  /*35d0*/  IMAD.MOV.U32 R15, RZ, RZ, -0x1 ;  /* 0xffffffffff0f7424 */ /* 0x000fce00078e00ff */
[----:B--2---:R-:W-:Y:S05]  /*35e0*/  WARPSYNC.COLLECTIVE R15, `(.L_x_13747) ;  /* 0x000000000f087348 */ /* 0x004fea0003c00000 */
[----:B------:R0:W1:Y:S02]  /*35f0*/  SHFL.BFLY P6, R14, R13, R12, R11 ;  /* 0x0c00000c0d0e7389 */ /* 0x00006400000c000b */
[----:B012---:R-:W-:Y:S01]  /*3600*/  ENDCOLLECTIVE ;  /* 0x000000000000791b */ /* 0x007fe20003800000 */
.L_x_13747:
[----:B------:R-:W-:-:S07]  /*3610*/  MOV R0, R14 ;  /* 0x0000000e00007202 */ /* 0x000fce0000000f00 */
[----:B------:R-:W-:Y:S05]  /*3620*/  WARPSYNC.COLLECTIVE R15, `(.L_x_13748) ;  /* 0x000000000f087348 */ /* 0x000fea0003c00000 */
[----:B------:R0:W1:Y:S02]  /*3630*/  SHFL.BFLY P6, R14, R13, R12, R11 ;  /* 0x0c00000c0d0e7389 */ /* 0x00006400000c000b */
[----:B01----:R-:W-:Y:S01]  /*3640*/  ENDCOLLECTIVE ;  /* 0x000000000000791b */ /* 0x003fe20003800000 */
.L_x_13748:
[----:B------:R-:W-:Y:S01]  /*3650*/  FADD.FTZ R0, RZ, R0 ;  /* 0x00000000ff007221 */ /* 0x000fe20000010000 */
[----:B------:R-:W-:Y:S06]  /*3660*/  BRA `(.L_x_13749) ;  /* 0xfffffff400c87947 */ /* 0x000fec000383ffff */
.L_x_13750:
        /* <DEDUP_REMOVED lines=9> */
.L_x_29820:


//--------------------- .text._ZN4vllm25paged_attention_v2_kernelIthLi256ELi8ELi128ELNS_18Fp8KVCacheDataTypeE1ELb0ELi512EEEvPfS2_PT_PKS3_PKT0_S9_ifPKiSB_iPKfiiiSD_SD_iiiii --------------------------
	.section	.text._ZN4vllm25paged_attention_v2_kernelIthLi256ELi8ELi128ELNS_18Fp8KVCacheDataTypeE1ELb0ELi512EEEvPfS2_PT_PKS3_PKT0_S9_ifPKiSB_iPKfiiiSD_SD_iiiii,"ax",@progbits
	.align	128
        .global         _ZN4vllm25paged_attention_v2_kernelIthLi256ELi8ELi128ELNS_18Fp8KVCacheDataTypeE1ELb0ELi512EEEvPfS2_PT_PKS3_PKT0_S9_ifPKiSB_iPKfiiiSD_SD_iiiii
        .type           _ZN4vllm25paged_attention_v2_kernelIthLi256ELi8ELi128ELNS_18Fp8KVCacheDataTypeE1ELb0ELi512EEEvPfS2_PT_PKS3_PKT0_S9_ifPKiSB_iPKfiiiSD_SD_iiiii,@function
        .size           _ZN4vllm25paged_attention_v2_kernelIthLi256ELi8ELi128ELNS_18Fp8KVCacheDataTypeE1ELb0ELi512EEEvPfS2_PT_PKS3_PKT0_S9_ifPKiSB_iPKfiiiSD_SD_iiiii,(.L_x_29821 - _ZN4vllm25paged_attention_v2_kernelIthLi256ELi8ELi128ELNS_18Fp8KVCacheDataTypeE1ELb0ELi512EEEvPfS2_PT_PKS3_PKT0_S9_ifPKiSB_iPKfiiiSD_SD_iiiii)
        .other          _ZN4vllm25paged_attention_v2_kernelIthLi256ELi8ELi128ELNS_18Fp8KVCacheDataTypeE1ELb0ELi512EEEvPfS2_PT_PKS3_PKT0_S9_ifPKiSB_iPKfiiiSD_SD_iiiii,@"STO_CUDA_ENTRY STV_DEFAULT"
_ZN4vllm25paged_attention_v2_kernelIthLi256ELi8ELi128ELNS_18Fp8KVCacheDataTypeE1ELb0ELi512EEEvPfS2_PT_PKS3_PKT0_S9_ifPKiSB_iPKfiiiSD_SD_iiiii:
.text._ZN4vllm25paged_attention_v2_kernelIthLi256ELi8ELi128ELNS_18Fp8KVCacheDataTypeE1ELb0ELi512EEEvPfS2_PT_PKS3_PKT0_S9_ifPKiSB_iPKfiiiSD_SD_iiiii:
        /* <DEDUP_REMOVED lines=42> */
.L_x_13783:
        /* <DEDUP_REMOVED lines=47> */
.L_x_13757:
        /* <DEDUP_REMOVED lines=11> */
.L_x_13756:
[----:B------:R-:W-:Y:S05]  /*0640*/  BSYNC B1 ;  /* 0x0000000000017941 */ /* 0x000fea0003800000 */
.L_x_13755:
        /* <DEDUP_REMOVED lines=14> */
.L_x_13760:
        /* <DEDUP_REMOVED lines=100> */
.L_x_13759:
[----:B------:R-:W-:Y:S05]  /*0d70*/  BSYNC B1 ;  /* 0x0000000000017941 */ /* 0x000fea0003800000 */
.L_x_13758:
        /* <DEDUP_REMOVED lines=55> */
.L_x_13762:
[----:B------:R-:W-:Y:S05]  /*10f0*/  BSYNC B1 ;  /* 0x0000000000017941 */ /* 0x000fea0003800000 */
.L_x_13761:
        /* <DEDUP_REMOVED lines=26> */
.L_x_13754:
[----:B------:R-:W-:Y:S05]  /*12a0*/  BSYNC B0 ;  /* 0x0000000000007941 */ /* 0x000fea0003800000 */
.L_x_13753:
        /* <DEDUP_REMOVED lines=55> */
.L_x_13767:
        /* <DEDUP_REMOVED lines=8> */
.L_x_13766:
[----:B------:R-:W-:Y:S05]  /*16a0*/  BSYNC B1 ;  /* 0x0000000000017941 */ /* 0x000fea0003800000 */
.L_x_13765:
        /* <DEDUP_REMOVED lines=14> */
.L_x_13770:
        /* <DEDUP_REMOVED lines=52> */
.L_x_13769:
[----:B------:R-:W-:Y:S05]  /*1ad0*/  BSYNC B1 ;  /* 0x0000000000017941 */ /* 0x000fea0003800000 */
.L_x_13768:
        /* <DEDUP_REMOVED lines=31> */
.L_x_13772:
[----:B------:R-:W-:Y:S05]  /*1cd0*/  BSYNC B1 ;  /* 0x0000000000017941 */ /* 0x000fea0003800000 */
.L_x_13771:
        /* <DEDUP_REMOVED lines=14> */
.L_x_13764:
[----:B------:R-:W-:Y:S05]  /*1dc0*/  BSYNC B0 ;  /* 0x0000000000007941 */ /* 0x000fea0003800000 */
.L_x_13763:
        /* <DEDUP_REMOVED lines=22> */
.L_x_13774:
[----:B------:R-:W-:Y:S05]  /*1f30*/  BSYNC B0 ;  /* 0x0000000000007941 */ /* 0x000fea0003800000 */
.L_x_13773:
        /* <DEDUP_REMOVED lines=48> */
.L_x_13776:
[----:B------:R-:W-:Y:S05]  /*2240*/  BSYNC B0 ;  /* 0x0000000000007941 */ /* 0x000fea0003800000 */
.L_x_13775:
        /* <DEDUP_REMOVED lines=28> */
.L_x_13778:
[----:B------:R-:W-:Y:S05]  /*2410*/  BSYNC B0 ;  /* 0x0000000000007941 */ /* 0x000fea0003800000 */
.L_x_13777:
        /* <DEDUP_REMOVED lines=70> */
.L_x_13751:
        /* <DEDUP_REMOVED lines=16> */
.L_x_13779:
[----:B------:R-:W-:Y:S05]  /*2980*/  EXIT ;  /* 0x000000000000794d */ /* 0x000fea0003800000 */
.L_x_13752:
[----:B------:R-:W-:Y:S01]  /*2990*/  HFMA2.MMA R12, -RZ, RZ, 0, 9.5367431640625e-07 ;  /* 0x00000010ff0c7435 */ /* 0x000fe200000001ff */
[----:B------:R-:W-:Y:S01]  /*29a0*/  MOV R11, 0x1f ;  /* 0x0000001f000b7802 */ /* 0x000fe20000000f00 */
[----:B------:R-:W-:Y:S01]  /*29b0*/  IMAD.MOV.U32 R15, RZ, RZ, -0x1 ;  /* 0xffffffffff0f7424 */ /* 0x000fe200078e00ff */
[----:B------:R-:W-:-:S08]  /*29c0*/  MOV R2, 0xff7fffff ;  /* 0xff7fffff00027802 */ /* 0x000fd00000000f00 */
[----:B0-----:R-:W-:Y:S05]  /*29d0*/  WARPSYNC.COLLECTIVE R15, `(.L_x_13780) ;  /* 0x000000000f087348 */ /* 0x001fea0003c00000 */
[----:B------:R1:W2:Y:S02]  /*29e0*/  SHFL.BFLY P6, R14, R13, R12, R11 ;  /* 0x0c00000c0d0e7389 */ /* 0x0002a400000c000b */
[----:B012---:R-:W-:Y:S01]  /*29f0*/  ENDCOLLECTIVE ;  /* 0x000000000000791b */ /* 0x007fe20003800000 */
.L_x_13780:
[----:B------:R-:W-:Y:S01]  /*2a00*/  HFMA2.MMA R12, -RZ, RZ, 0, 4.76837158203125e-07 ;  /* 0x00000008ff0c7435 */ /* 0x000fe200000001ff */
[----:B------:R-:W-:-:S04]  /*2a10*/  FMNMX.FTZ R0, R14, -3.40282346638528859812e+38, !PT ;  /* 0xff7fffff0e007809 */ /* 0x000fc80007810000 */
[----:B------:R-:W-:-:S07]  /*2a20*/  MOV R13, R0 ;  /* 0x00000000000d7202 */ /* 0x000fce0000000f00 */
[----:B------:R-:W-:Y:S05]  /*2a30*/  WARPSYNC.COLLECTIVE R15, `(.L_x_13781) ;  /* 0x000000000f087348 */ /* 0x000fea0003c00000 */
[----:B------:R0:W1:Y:S02]  /*2a40*/  SHFL.BFLY P6, R14, R13, R12, R11 ;  /* 0x0c00000c0d0e7389 */ /* 0x00006400000c000b */
[----:B01----:R-:W-:Y:S01]  /*2a50*/  ENDCOLLECTIVE ;  /* 0x000000000000791b */ /* 0x003fe20003800000 */
.L_x_13781:
[----:B------:R-:W-:Y:S02]  /*2a60*/  MOV R12, 0x4 ;  /* 0x00000004000c7802 */ /* 0x000fe40000000f00 */
[----:B------:R-:W-:-:S05]  /*2a70*/  FMNMX.FTZ R3, R0, R14, !PT ;  /* 0x0000000e00037209 */ /* 0x000fca0007810000 */
[----:B------:R-:W-:-:S07]  /*2a80*/  IMAD.MOV.U32 R13, RZ, RZ, R3 ;  /* 0x000000ffff0d7224 */ /* 0x000fce00078e0003 */
[----:B------:R-:W-:Y:S05]  /*2a90*/  WARPSYNC.COLLECTIVE R15, `(.L_x_13782) ;  /* 0x000000000f087348 */ /* 0x000fea0003c00000 */
[----:B------:R0:W1:Y:S02]  /*2aa0*/  SHFL.BFLY P6, R14, R13, R12, R11 ;  /* 0x0c00000c0d0e7389 */ /* 0x00006400000c000b */
[----:B01----:R-:W-:Y:S01]  /*2ab0*/  ENDCOLLECTIVE ;  /* 0x000000000000791b */ /* 0x003fe20003800000 */
.L_x_13782:
[----:B------:R-:W-:Y:S05]  /*2ac0*/  BRA `(.L_x_13783) ;  /* 0xffffffd400f47947 */ /* 0x000fea000383ffff */
.L_x_13784:
        /* <DEDUP_REMOVED lines=11> */
.L_x_29821:


//--------------------- .text._ZN4vllm25paged_attention_v2_kernelIthLi192ELi8ELi128ELNS_18Fp8KVCacheDataTypeE1ELb0ELi512EEEvPfS2_PT_PKS3_PKT0_S9_ifPKiSB_iPKfiiiSD_SD_iiiii --------------------------
	.section	.text._ZN4vllm25paged_attention_v2_kernelIthLi192ELi8ELi128ELNS_18Fp8KVCacheDataTypeE1ELb0ELi512EEEvPfS2_PT_PKS3_PKT0_S9_ifPKiSB_iPKfiiiSD_SD_iiiii,"ax",@progbits
	.align	128
        .global         _ZN4vllm25paged_attention_v2_kernelIthLi192ELi8ELi128ELNS_18Fp8KVCacheDataTypeE1ELb0ELi512EEEvPfS2_PT_PKS3_PKT0_S9_ifPKiSB_iPKfiiiSD_SD_iiiii
        .type           _ZN4vllm25paged_attention_v2_kernelIthLi192ELi8ELi128ELNS_18Fp8KVCacheDataTypeE1ELb0ELi512EEEvPfS2_PT_PKS3_PKT0_S9_ifPKiSB_iPKfiiiSD_SD_iiiii,@function
        .size           _ZN4vllm25paged_attention_v2_kernelIthLi192ELi8ELi128ELNS_18Fp8KVCacheDataTypeE1ELb0ELi512EEEvPfS2_PT_PKS3_PKT0_S9_ifPKiSB_iPKfiiiSD_SD_iiiii,(.L_x_29822 - _ZN4vllm25paged_attention_v2_kernelIthLi192ELi8ELi128ELNS_18Fp8KVCacheDataTypeE1ELb0ELi512EEEvPfS2_PT_PKS3_PKT0_S9_ifPKiSB_iPKfiiiSD_SD_iiiii)
        .other          _ZN4vllm25paged_attention_v2_kernelIthLi192ELi8ELi128ELNS_18Fp8KVCacheDataTypeE1ELb0ELi512EEEvPfS2_PT_PKS3_PKT0_S9_ifPKiSB_iPKfiiiSD_SD_iiiii,@"STO_CUDA_ENTRY STV_DEFAULT"
_ZN4vllm25paged_attention_v2_kernelIthLi192ELi8ELi128ELNS_18Fp8KVCacheDataTypeE1ELb0ELi512EEEvPfS2_PT_PKS3_PKT0_S9_ifPKiSB_iPKfiiiSD_SD_iiiii:
.text._ZN4vllm25paged_attention_v2_kernelIthLi192ELi8ELi128ELNS_18Fp8KVCacheDataTypeE1ELb0ELi512EEEvPfS2_PT_PKS3_PKT0_S9_ifPKiSB_iPKfiiiSD_SD_iiiii:
        /* <DEDUP_REMOVED lines=42> */
.L_x_13817:
        /* <DEDUP_REMOVED lines=47> */
.L_x_13791:
        /* <DEDUP_REMOVED lines=11> */
.L_x_13790:
[----:B------:R-:W-:Y:S05]  /*0640*/  BSYNC B1 ;  /* 0x0000000000017941 */ /* 0x000fea0003800000 */
.L_x_13789:
        /* <DEDUP_REMOVED lines=14> */
.L_x_13794:
        /* <DEDUP_REMOVED lines=100> */
.L_x_13793:
[----:B------:R-:W-:Y:S05]  /*0d70*/  BSYNC B1 ;  /* 0x0000000000017941 */ /* 0x000fea0003800000 */
.L_x_13792:
        /* <DEDUP_REMOVED lines=55> */
.L_x_13796:
[----:B------:R-:W-:Y:S05]  /*10f0*/  BSYNC B1 ;  /* 0x0000000000017941 */ /* 0x000fea0003800000 */
.L_x_13795:
        /* <DEDUP_REMOVED lines=26> */
.L_x_13788:
[----:B------:R-:W-:Y:S05]  /*12a0*/  BSYNC B0 ;  /* 0x0000000000007941 */ /* 0x000fea0003800000 */
.L_x_13787:
        /* <DEDUP_REMOVED lines=55> */
.L_x_13801:
        /* <DEDUP_REMOVED lines=8> */
.L_x_13800:
[----:B------:R-:W-:Y:S05]  /*16a0*/  BSYNC B1 ;  /* 0x0000000000017941 */ /* 0x000fea0003800000 */
.L_x_13799:
        /* <DEDUP_REMOVED lines=14> */
.L_x_13804:
        /* <DEDUP_REMOVED lines=52> */
.L_x_13803:
[----:B------:R-:W-:Y:S05]  /*1ad0*/  BSYNC B1 ;  /* 0x0000000000017941 */ /* 0x000fea0003800000 */
.L_x_13802:
        /* <DEDUP_REMOVED lines=31> */
.L_x_13806:
[----:B------:R-:W-:Y:S05]  /*1cd0*/  BSYNC B1 ;  /* 0x0000000000017941 */ /* 0x000fea0003800000 */
.L_x_13805:
        /* <DEDUP_REMOVED lines=14> */
.L_x_13798:
[----:B------:R-:W-:Y:S05]  /*1dc0*/  BSYNC B0 ;  /* 0x0000000000007941 */ /* 0x000fea0003800000 */
.L_x_13797:
        /* <DEDUP_REMOVED lines=22> */
.L_x_13808:
[----:B------:R-:W-:Y:S05]  /*1f30*/  BSYNC B0 ;  /* 0x0000000000007941 */ /* 0x000fea0003800000 */
.L_x_13807:
        /* <DEDUP_REMOVED lines=41> */
.L_x_13810:
[----:B------:R-:W-:Y:S05]  /*21d0*/  BSYNC B0 ;  /* 0x0000000000007941 */ /* 0x000fea0003800000 */
.L_x_13809:
        /* <DEDUP_REMOVED lines=22> */
.L_x_13812:
[----:B------:R-:W-:Y:S05]  /*2340*/  BSYNC B0 ;  /* 0x0000000000007941 */ /* 0x000fea0003800000 */
.L_x_13811:
        /* <DEDUP_REMOVED lines=55> */
.L_x_13785:
        /* <DEDUP_REMOVED lines=16> */
.L_x_13813:
[----:B------:R-:W-:Y:S05]  /*27c0*/  EXIT ;  /* 0x000000000000794d */ /* 0x000fea0003800000 */
.L_x_13786:
[----:B------:R-:W-:Y:S01]  /*27d0*/  HFMA2.MMA R12, -RZ, RZ, 0, 9.5367431640625e-07 ;  /* 0x00000010ff0c7435 */ /* 0x000fe200000001ff */
[----:B------:R-:W-:Y:S01]  /*27e0*/  MOV R11, 0x1f ;  /* 0x0000001f000b7802 */ /* 0x000fe20000000f00 */
[----:B------:R-:W-:Y:S01]  /*27f0*/  IMAD.MOV.U32 R15, RZ, RZ, -0x1 ;  /* 0xffffffffff0f7424 */ /* 0x000fe200078e00ff */
[----:B------:R-:W-:-:S08]  /*2800*/  MOV R2, 0xff7fffff ;  /* 0xff7fffff00027802 */ /* 0x000fd00000000f00 */
[----:B0-----:R-:W-:Y:S05]  /*2810*/  WARPSYNC.COLLECTIVE R15, `(.L_x_13814) ;  /* 0x000000000f087348 */ /* 0x001fea0003c00000 */
[----:B------:R1:W2:Y:S02]  /*2820*/  SHFL.BFLY P6, R14, R13, R12, R11 ;  /* 0x0c00000c0d0e7389 */ /* 0x0002a400000c000b */
[----:B012---:R-:W-:Y:S01]  /*2830*/  ENDCOLLECTIVE ;  /* 0x000000000000791b */ /* 0x007fe20003800000 */
.L_x_13814:
[----:B------:R-:W-:Y:S01]  /*2840*/  HFMA2.MMA R12, -RZ, RZ, 0, 4.76837158203125e-07 ;  /* 0x00000008ff0c7435 */ /* 0x000fe200000001ff */
[----:B------:R-:W-:-:S04]  /*2850*/  FMNMX.FTZ R0, R14, -3.40282346638528859812e+38, !PT ;  /* 0xff7fffff0e007809 */ /* 0x000fc80007810000 */
[----:B------:R-:W-:-:S07]  /*2860*/  MOV R13, R0 ;  /* 0x00000000000d7202 */ /* 0x000fce0000000f00 */
[----:B------:R-:W-:Y:S05]  /*2870*/  WARPSYNC.COLLECTIVE R15, `(.L_x_13815) ;  /* 0x000000000f087348 */ /* 0x000fea0003c00000 */
[----:B------:R0:W1:Y:S02]  /*2880*/  SHFL.BFLY P6, R14, R13, R12, R11 ;  /* 0x0c00000c0d0e7389 */ /* 0x00006400000c000b */
[----:B01----:R-:W-:Y:S01]  /*2890*/  ENDCOLLECTIVE ;  /* 0x000000000000791b */ /* 0x003fe20003800000 */
.L_x_13815:
[----:B------:R-:W-:Y:S02]  /*28a0*/  MOV R12, 0x4 ;  /* 0x00000004000c7802 */ /* 0x000fe40000000f00 */
[----:B------:R-:W-:-:S05]  /*28b0*/  FMNMX.FTZ R3, R0, R14, !PT ;  /* 0x0000000e00037209 */ /* 0x000fca0007810000 */
[----:B------:R-:W-:-:S07]  /*28c0*/  IMAD.MOV.U32 R13, RZ, RZ, R3 ;  /* 0x000000ffff0d7224 */ /* 0x000fce00078e0003 */
[----:B------:R-:W-:Y:S05]  /*28d0*/  WARPSYNC.COLLECTIVE R15, `(.L_x_13816) ;  /* 0x000000000f087348 */ /* 0x000fea0003c00000 */
[----:B------:R0:W1:Y:S02]  /*28e0*/  SHFL.BFLY P6, R14, R13, R12, R11 ;  /* 0x0c00000c0d0e7389 */ /* 0x00006400000c000b */
[----:B01----:R-:W-:Y:S01]  /*28f0*/  ENDCOLLECTIVE ;  /* 0x000000000000791b */ /* 0x003fe20003800000 */
.L_x_13816:
[----:B------:R-:W-:Y:S05]  /*2900*/  BRA `(.L_x_13817) ;  /* 0xffffffd800647947 */ /* 0x000fea000383ffff */
.L_x_13818:
        /* <DEDUP_REMOVED lines=15> */
.L_x_29822:


//--------------------- .text._ZN4vllm25paged_attention_v2_kernelIthLi128ELi8ELi128ELNS_18Fp8KVCacheDataTypeE1ELb0ELi512EEEvPfS2_PT_PKS3_PKT0_S9_ifPKiSB_iPKfiiiSD_SD_iiiii --------------------------
	.section	.text._ZN4vllm25paged_attention_v2_kernelIthLi128ELi8ELi128ELNS_18Fp8KVCacheDataTypeE1ELb0ELi512EEEvPfS2_PT_PKS3_PKT0_S9_ifPKiSB_iPKfiiiSD_SD_iiiii,"ax",@progbits
	.align	128
        .global         _ZN4vllm25paged_attention_v2_kernelIthLi128ELi8ELi128ELNS_18Fp8KVCacheDataTypeE1ELb0ELi512EEEvPfS2_PT_PKS3_PKT0_S9_ifPKiSB_iPKfiiiSD_SD_iiiii
        .type           _ZN4vllm25paged_attention_v2_kernelIthLi128ELi8ELi128ELNS_18Fp8KVCacheDataTypeE1ELb0ELi512EEEvPfS2_PT_PKS3_PKT0_S9_ifPKiSB_iPKfiiiSD_SD_iiiii,@function
        .size           _ZN4vllm25paged_attention_v2_kernelIthLi128ELi8ELi128ELNS_18Fp8KVCacheDataTypeE1ELb0ELi512EEEvPfS2_PT_PKS3_PKT0_S9_ifPKiSB_iPKfiiiSD_SD_iiiii,(.L_x_29823 - _ZN4vllm25paged_attention_v2_kernelIthLi128ELi8ELi128ELNS_18Fp8KVCacheDataTypeE1ELb0ELi512EEEvPfS2_PT_PKS3_PKT0_S9_ifPKiSB_iPKfiiiSD_SD_iiiii)
        .other          _ZN4vllm25paged_attention_v2_kernelIthLi128ELi8ELi128ELNS_18Fp8KVCacheDataTypeE1ELb0ELi512EEEvPfS2_PT_PKS3_PKT0_S9_ifPKiSB_iPKfiiiSD_SD_iiiii,@"STO_CUDA_ENTRY STV_DEFAULT"
_ZN4vllm25paged_attention_v2_kernelIthLi128ELi8ELi128ELNS_18Fp8KVCacheDataTypeE1ELb0ELi512EEEvPfS2_PT_PKS3_PKT0_S9_ifPKiSB_iPKfiiiSD_SD_iiiii:
.text._ZN4vllm25paged_attention_v2_kernelIthLi128ELi8ELi128ELNS_18Fp8KVCacheDataTypeE1ELb0ELi512EEEvPfS2_PT_PKS3_PKT0_S9_ifPKiSB_iPKfiiiSD_SD_iiiii:
        /* <DEDUP_REMOVED lines=42> */
.L_x_13847:
        /* <DEDUP_REMOVED lines=47> */
.L_x_13825:
        /* <DEDUP_REMOVED lines=11> */
.L_x_13824:
[----:B------:R-:W-:Y:S05]  /*0640*/  BSYNC B1 ;  /* 0x0000000000017941 */ /* 0x000fea0003800000 */
.L_x_13823:
        /* <DEDUP_REMOVED lines=14> */
.L_x_13828:
        /* <DEDUP_REMOVED lines=100> */
.L_x_13827:
[----:B------:R-:W-:Y:S05]  /*0d70*/  BSYNC B1 ;  /* 0x0000000000017941 */ /* 0x000fea0003800000 */
.L_x_13826:
        /* <DEDUP_REMOVED lines=55> */
.L_x_13830:
[----:B------:R-:W-:Y:S05]  /*10f0*/  BSYNC B1 ;  /* 0x0000000000017941 */ /* 0x000fea0003800000 */
.L_x_13829:
        /* <DEDUP_REMOVED lines=26> */
.L_x_13822:
[----:B------:R-:W-:Y:S05]  /*12a0*/  BSYNC B0 ;  /* 0x0000000000007941 */ /* 0x000fea0003800000 */
.L_x_13821:
        /* <DEDUP_REMOVED lines=55> */
.L_x_13835:
        /* <DEDUP_REMOVED lines=8> */
.L_x_13834:
[----:B------:R-:W-:Y:S05]  /*16a0*/  BSYNC B1 ;  /* 0x0000000000017941 */ /* 0x000fea0003800000 */
.L_x_13833:
        /* <DEDUP_REMOVED lines=14> */
.L_x_13838:
        /* <DEDUP_REMOVED lines=52> */
.L_x_13837:
[----:B------:R-:W-:Y:S05]  /*1ad0*/  BSYNC B1 ;  /* 0x0000000000017941 */ /* 0x000fea0003800000 */
.L_x_13836:
        /* <DEDUP_REMOVED lines=31> */
.L_x_13840:
[----:B------:R-:W-:Y:S05]  /*1cd0*/  BSYNC B1 ;  /* 0x0000000000017941 */ /* 0x000fea0003800000 */
.L_x_13839:
        /* <DEDUP_REMOVED lines=14> */
.L_x_13832:
[----:B------:R-:W-:Y:S05]  /*1dc0*/  BSYNC B0 ;  /* 0x0000000000007941 */ /* 0x000fea0003800000 */
.L_x_13831:
        /* <DEDUP_REMOVED lines=22> */
.L_x_13842:
[----:B------:R-:W-:Y:S05]  /*1f30*/  BSYNC B0 ;  /* 0x0000000000007941 */ /* 0x000fea0003800000 */
.L_x_13841:
        /* <DEDUP_REMOVED lines=87> */
.L_x_13819:
        /* <DEDUP_REMOVED lines=16> */
.L_x_13843:
[----:B------:R-:W-:Y:S05]  /*25b0*/  EXIT ;  /* 0x000000000000794d */ /* 0x000fea0003800000 */
.L_x_13820:
[----:B------:R-:W-:Y:S01]  /*25c0*/  HFMA2.MMA R12, -RZ, RZ, 0, 9.5367431640625e-07 ;  /* 0x00000010ff0c7435 */ /* 0x000fe200000001ff */
[----:B------:R-:W-:Y:S01]  /*25d0*/  MOV R11, 0x1f ;  /* 0x0000001f000b7802 */ /* 0x000fe20000000f00 */
[----:B------:R-:W-:Y:S01]  /*25e0*/  IMAD.MOV.U32 R15, RZ, RZ, -0x1 ;  /* 0xffffffffff0f7424 */ /* 0x000fe200078e00ff */
[----:B------:R-:W-:-:S08]  /*25f0*/  MOV R2, 0xff7fffff ;  /* 0xff7fffff00027802 */ /* 0x000fd00000000f00 */
[----:B0-----:R-:W-:Y:S05]  /*2600*/  WARPSYNC.COLLECTIVE R15, `(.L_x_13844) ;  /* 0x000000000f087348 */ /* 0x001fea0003c00000 */
[----:B------:R1:W2:Y:S02]  /*2610*/  SHFL.BFLY P6, R14, R13, R12, R11 ;  /* 0x0c00000c0d0e7389 */ /* 0x0002a400000c000b */
[----:B012---:R-:W-:Y:S01]  /*2620*/  ENDCOLLECTIVE ;  /* 0x000000000000791b */ /* 0x007fe20003800000 */
.L_x_13844:
[----:B------:R-:W-:Y:S01]  /*2630*/  HFMA2.MMA R12, -RZ, RZ, 0, 4.76837158203125e-07 ;  /* 0x00000008ff0c7435 */ /* 0x000fe200000001ff */
[----:B------:R-:W-:-:S04]  /*2640*/  FMNMX.FTZ R0, R14, -3.40282346638528859812e+38, !PT ;  /* 0xff7fffff0e007809 */ /* 0x000fc80007810000 */
[----:B------:R-:W-:-:S07]  /*2650*/  MOV R13, R0 ;  /* 0x00000000000d7202 */ /* 0x000fce0000000f00 */
[----:B------:R-:W-:Y:S05]  /*2660*/  WARPSYNC.COLLECTIVE R15, `(.L_x_13845) ;  /* 0x000000000f087348 */ /* 0x000fea0003c00000 */
[----:B------:R0:W1:Y:S02]  /*2670*/  SHFL.BFLY P6, R14, R13, R12, R11 ;  /* 0x0c00000c0d0e7389 */ /* 0x00006400000c000b */
[----:B01----:R-:W-:Y:S01]  /*2680*/  ENDCOLLECTIVE ;  /* 0x000000000000791b */ /* 0x003fe20003800000 */
.L_x_13845:
[----:B------:R-:W-:Y:S02]  /*2690*/  MOV R12, 0x4 ;  /* 0x00000004000c7802 */ /* 0x000fe40000000f00 */
[----:B------:R-:W-:-:S05]  /*26a0*/  FMNMX.FTZ R3, R0, R14, !PT ;  /* 0x0000000e00037209 */ /* 0x000fca0007810000 */
[----:B------:R-:W-:-:S07]  /*26b0*/  IMAD.MOV.U32 R13, RZ, RZ, R3 ;  /* 0x000000ffff0d7224 */ /* 0x000fce00078e0003 */
[----:B------:R-:W-:Y:S05]  /*26c0*/  WARPSYNC.COLLECTIVE R15, `(.L_x_13846) ;  /* 0x000000000f087348 */ /* 0x000fea0003c00000 */
[----:B------:R0:W1:Y:S02]  /*26d0*/  SHFL.BFLY P6, R14, R13, R12, R11 ;  /* 0x0c00000c0d0e7389 */ /* 0x00006400000c000b */
[----:B01----:R-:W-:Y:S01]  /*26e0*/  ENDCOLLECTIVE ;  /* 0x000000000000791b */ /* 0x003fe20003800000 */
.L_x_13846:
[----:B------:R-:W-:Y:S05]  /*26f0*/  BRA `(.L_x_13847) ;  /* 0xffffffd800e87947 */ /* 0x000fea000383ffff */
.L_x_13848:
        /* <DEDUP_REMOVED lines=16> */
.L_x_29823:


//--------------------- .text._ZN4vllm25paged_attention_v2_kernelIthLi120ELi8ELi128ELNS_18Fp8KVCacheDataTypeE1ELb0ELi512EEEvPfS2_PT_PKS3_PKT0_S9_ifPKiSB_iPKfiiiSD_SD_iiiii --------------------------
	.section	.text._ZN4vllm25paged_attention_v2_kernelIthLi120ELi8ELi128ELNS_18Fp8KVCacheDataTypeE1ELb0ELi512EEEvPfS2_PT_PKS3_PKT0_S9_ifPKiSB_iPKfiiiSD_SD_iiiii,"ax",@progbits
	.align	128
        .global         _ZN4vllm25paged_attention_v2_kernelIthLi120ELi8ELi128ELNS_18Fp8KVCacheDataTypeE1ELb0ELi512EEEvPfS2_PT_PKS3_PKT0_S9_ifPKiSB_iPKfiiiSD_SD_iiiii
        .type           _ZN4vllm25paged_attention_v2_kernelIthLi120ELi8ELi128ELNS_18Fp8KVCacheDataTypeE1ELb0ELi512EEEvPfS2_PT_PKS3_PKT0_S9_ifPKiSB_iPKfiiiSD_SD_iiiii,@function
        .size           _ZN4vllm25paged_attention_v2_kernelIthLi120ELi8ELi128ELNS_18Fp8KVCacheDataTypeE1ELb0ELi512EEEvPfS2_PT_PKS3_PKT0_S9_ifPKiSB_iPKfiiiSD_SD_iiiii,(.L_x_29824 - _ZN4vllm25paged_attention_v2_kernelIthLi120ELi8ELi128ELNS_18Fp8KVCacheDataTypeE1ELb0ELi512EEEvPfS2_PT_PKS3_PKT0_S9_ifPKiSB_iPKfiiiSD_SD_iiiii)
        .other          _ZN4vllm25paged_attention_v2_kernelIthLi120ELi8ELi128ELNS_18Fp8KVCacheDataTypeE1ELb0ELi512EEEvPfS2_PT_PKS3_PKT0_S9_ifPKiSB_iPKfiiiSD_SD_iiiii,@"STO_CUDA_ENTRY STV_DEFAULT"
_ZN4vllm25paged_attention_v2_kernelIthLi120ELi8ELi128ELNS_18Fp8KVCacheDataTypeE1ELb0ELi512EEEvPfS2_PT_PKS3_PKT0_S9_ifPKiSB_iPKfiiiSD_SD_iiiii:
.text._ZN4vllm25paged_attention_v2_kernelIthLi120ELi8ELi128ELNS_18Fp8KVCacheDataTypeE1ELb0ELi512EEEvPfS2_PT_PKS3_PKT0_S9_ifPKiSB_iPKfiiiSD_SD_iiiii:
        /* <DEDUP_REMOVED lines=42> */
.L_x_13885:
        /* <DEDUP_REMOVED lines=47> */
.L_x_13855:
        /* <DEDUP_REMOVED lines=11> */
.L_x_13854:
[----:B------:R-:W-:Y:S05]  /*0640*/  BSYNC B1 ;  /* 0x0000000000017941 */ /* 0x000fea0003800000 */
.L_x_13853:
        /* <DEDUP_REMOVED lines=14> */
.L_x_13858:
        /* <DEDUP_REMOVED lines=100> */
.L_x_13857:
[----:B------:R-:W-:Y:S05]  /*0d70*/  BSYNC B1 ;  /* 0x0000000000017941 */ /* 0x000fea0003800000 */
.L_x_13856:
        /* <DEDUP_REMOVED lines=55> */
.L_x_13860:
[----:B------:R-:W-:Y:S05]  /*10f0*/  BSYNC B1 ;  /* 0x0000000000017941 */ /* 0x000fea0003800000 */
.L_x_13859:
        /* <DEDUP_REMOVED lines=26> */
.L_x_13852:
[----:B------:R-:W-:Y:S05]  /*12a0*/  BSYNC B0 ;  /* 0x0000000000007941 */ /* 0x000fea0003800000 */
.L_x_13851:
        /* <DEDUP_REMOVED lines=55> */
.L_x_13865:
        /* <DEDUP_REMOVED lines=8> */
.L_x_13864:
[----:B------:R-:W-:Y:S05]  /*16a0*/  BSYNC B1 ;  /* 0x0000000000017941 */ /* 0x000fea0003800000 */
.L_x_13863:
        /* <DEDUP_REMOVED lines=14> */
.L_x_13868:
        /* <DEDUP_REMOVED lines=52> */
.L_x_13867:
[----:B------:R-:W-:Y:S05]  /*1ad0*/  BSYNC B1 ;  /* 0x0000000000017941 */ /* 0x000fea0003800000 */
.L_x_13866:
        /* <DEDUP_REMOVED lines=31> */
.L_x_13870:
[----:B------:R-:W-:Y:S05]  /*1cd0*/  BSYNC B1 ;  /* 0x0000000000017941 */ /* 0x000fea0003800000 */
.L_x_13869:
        /* <DEDUP_REMOVED lines=14> */
.L_x_13862:
[----:B------:R-:W-:Y:S05]  /*1dc0*/  BSYNC B0 ;  /* 0x0000000000007941 */ /* 0x000fea0003800000 */
.L_x_13861:
        /* <DEDUP_REMOVED lines=22> */
.L_x_13872:
[----:B------:R-:W-:Y:S05]  /*1f30*/  BSYNC B0 ;  /* 0x0000000000007941 */ /* 0x000fea0003800000 */
.L_x_13871:
        /* <DEDUP_REMOVED lines=25> */
.L_x_13874:
[----:B------:R-:W-:Y:S05]  /*20d0*/  BSYNC B0 ;  /* 0x0000000000007941 */ /* 0x000fea0003800000 */
.L_x_13873:
        /* <DEDUP_REMOVED lines=12> */
.L_x_13876:
[----:B------:R-:W-:Y:S05]  /*21a0*/  BSYNC B0 ;  /* 0x0000000000007941 */ /* 0x000fea0003800000 */
.L_x_13875:
        /* <DEDUP_REMOVED lines=8> */
.L_x_13878:
[----:B------:R-:W-:Y:S05]  /*2230*/  BSYNC B0 ;  /* 0x0000000000007941 */ /* 0x000fea0003800000 */
.L_x_13877:
        /* <DEDUP_REMOVED lines=12> */
.L_x_13880:
[----:B------:R-:W-:Y:S05]  /*2300*/  BSYNC B0 ;  /* 0x0000000000007941 */ /* 0x000fea0003800000 */
.L_x_13879:
        /* <DEDUP_REMOVED lines=43> */
.L_x_13849:
        /* <DEDUP_REMOVED lines=16> */
.L_x_13881:
[----:B------:R-:W-:Y:S05]  /*26c0*/  EXIT ;  /* 0x000000000000794d */ /* 0x000fea0003800000 */
.L_x_13850:
[----:B------:R-:W-:Y:S01]  /*26d0*/  HFMA2.MMA R12, -RZ, RZ, 0, 9.5367431640625e-07 ;  /* 0x00000010ff0c7435 */ /* 0x000fe200000001ff */
[----:B------:R-:W-:Y:S01]  /*26e0*/  MOV R11, 0x1f ;  /* 0x0000001f000b7802 */ /* 0x000fe20000000f00 */
[----:B------:R-:W-:Y:S01]  /*26f0*/  IMAD.MOV.U32 R15, RZ, RZ, -0x1 ;  /* 0xffffffffff0f7424 */ /* 0x000fe200078e00ff */
[----:B------:R-:W-:-:S08]  /*2700*/  MOV R2, 0xff7fffff ;  /* 0xff7fffff00027802 */ /* 0x000fd00000000f00 */
[----:B0-----:R-:W-:Y:S05]  /*2710*/  WARPSYNC.COLLECTIVE R15, `(.L_x_13882) ;  /* 0x000000000f087348 */ /* 0x001fea0003c00000 */
[----:B------:R1:W2:Y:S02]  /*2720*/  SHFL.BFLY P6, R14, R13, R12, R11 ;  /* 0x0c00000c0d0e7389 */ /* 0x0002a400000c000b */
[----:B012---:R-:W-:Y:S01]  /*2730*/  ENDCOLLECTIVE ;  /* 0x000000000000791b */ /* 0x007fe20003800000 */
.L_x_13882:
[----:B------:R-:W-:Y:S01]  /*2740*/  HFMA2.MMA R12, -RZ, RZ, 0, 4.76837158203125e-07 ;  /* 0x00000008ff0c7435 */ /* 0x000fe200000001ff */
[----:B------:R-:W-:-:S04]  /*2750*/  FMNMX.FTZ R0, R14, -3.40282346638528859812e+38, !PT ;  /* 0xff7fffff0e007809 */ /* 0x000fc80007810000 */
[----:B------:R-:W-:-:S07]  /*2760*/  MOV R13, R0 ;  /* 0x00000000000d7202 */ /* 0x000fce0000000f00 */
[----:B------:R-:W-:Y:S05]  /*2770*/  WARPSYNC.COLLECTIVE R15, `(.L_x_13883) ;  /* 0x000000000f087348 */ /* 0x000fea0003c00000 */
[----:B------:R0:W1:Y:S02]  /*2780*/  SHFL.BFLY P6, R14, R13, R12, R11 ;  /* 0x0c00000c0d0e7389 */ /* 0x00006400000c000b */
[----:B01----:R-:W-:Y:S01]  /*2790*/  ENDCOLLECTIVE ;  /* 0x000000000000791b */ /* 0x003fe20003800000 */
.L_x_13883:
[----:B------:R-:W-:Y:S02]  /*27a0*/  MOV R12, 0x4 ;  /* 0x00000004000c7802 */ /* 0x000fe40000000f00 */
[----:B------:R-:W-:-:S05]  /*27b0*/  FMNMX.FTZ R3, R0, R14, !PT ;  /* 0x0000000e00037209 */ /* 0x000fca0007810000 */
[----:B------:R-:W-:-:S07]  /*27c0*/  IMAD.MOV.U32 R13, RZ, RZ, R3 ;  /* 0x000000ffff0d7224 */ /* 0x000fce00078e0003 */
[----:B------:R-:W-:Y:S05]  /*27d0*/  WARPSYNC.COLLECTIVE R15, `(.L_x_13884) ;  /* 0x000000000f087348 */ /* 0x000fea0003c00000 */
[----:B------:R0:W1:Y:S02]  /*27e0*/  SHFL.BFLY P6, R14, R13, R12, R11 ;  /* 0x0c00000c0d0e7389 */ /* 0x00006400000c000b */
[----:B01----:R-:W-:Y:S01]  /*27f0*/  ENDCOLLECTIVE ;  /* 0x000000000000791b */ /* 0x003fe20003800000 */
.L_x_13884:
[----:B------:R-:W-:Y:S05]  /*2800*/  BRA `(.L_x_13885) ;  /* 0xffffffd800a47947 */ /* 0x000fea000383ffff */
.L_x_13886:
        /* <DEDUP_REMOVED lines=15> */
.L_x_29824:


//--------------------- .text._ZN4vllm25paged_attention_v2_kernelIthLi112ELi8ELi128ELNS_18Fp8KVCacheDataTypeE1ELb0ELi512EEEvPfS2_PT_PKS3_PKT0_S9_ifPKiSB_iPKfiiiSD_SD_iiiii --------------------------
	.section	.text._ZN4vllm25paged_attention_v2_kernelIthLi112ELi8ELi128ELNS_18Fp8KVCacheDataTypeE1ELb0ELi512EEEvPfS2_PT_PKS3_PKT0_S9_ifPKiSB_iPKfiiiSD_SD_iiiii,"ax",@progbits
	.align	128
        .global         _ZN4vllm25paged_attention_v2_kernelIthLi112ELi8ELi128ELNS_18Fp8KVCacheDataTypeE1ELb0ELi512EEEvPfS2_PT_PKS3_PKT0_S9_ifPKiSB_iPKfiiiSD_SD_iiiii
        .type           _ZN4vllm25paged_attention_v2_kernelIthLi112ELi8ELi128ELNS_18Fp8KVCacheDataTypeE1ELb0ELi512EEEvPfS2_PT_PKS3_PKT0_S9_ifPKiSB_iPKfiiiSD_SD_iiiii,@function
        .size           _ZN4vllm25paged_attention_v2_kernelIthLi112ELi8ELi128ELNS_18Fp8KVCacheDataTypeE1ELb0ELi512EEEvPfS2_PT_PKS3_PKT0_S9_ifPKiSB_iPKfiiiSD_SD_iiiii,(.L_x_29825 - _ZN4vllm25paged_attention_v2_kernelIthLi112ELi8ELi128ELNS_18Fp8KVCacheDataTypeE1ELb0ELi512EEEvPfS2_PT_PKS3_PKT0_S9_ifPKiSB_iPKfiiiSD_SD_iiiii)
        .other          _ZN4vllm25paged_attention_v2_kernelIthLi112ELi8ELi128ELNS_18Fp8KVCacheDataTypeE1ELb0ELi512EEEvPfS2_PT_PKS3_PKT0_S9_ifPKiSB_iPKfiiiSD_SD_iiiii,@"STO_CUDA_ENTRY STV_DEFAULT"
_ZN4vllm25paged_attention_v2_kernelIthLi112ELi8ELi128ELNS_18Fp8KVCacheDataTypeE1ELb0ELi512EEEvPfS2_PT_PKS3_PKT0_S9_ifPKiSB_iPKfiiiSD_SD_iiiii:
.text._ZN4vllm25paged_attention_v2_kernelIthLi112ELi8ELi128ELNS_18Fp8KVCacheDataTypeE1ELb0ELi512EEEvPfS2_PT_PKS3_PKT0_S9_ifPKiSB_iPKfiiiSD_SD_iiiii:
        /* <DEDUP_REMOVED lines=42> */
.L_x_13923:
        /* <DEDUP_REMOVED lines=47> */
.L_x_13893:
        /* <DEDUP_REMOVED lines=11> */
.L_x_13892:
[----:B------:R-:W-:Y:S05]  /*0640*/  BSYNC B1 ;  /* 0x0000000000017941 */ /* 0x000fea0003800000 */
.L_x_13891:
        /* <DEDUP_REMOVED lines=14> */
.L_x_13896:
        /* <DEDUP_REMOVED lines=100> */
.L_x_13895:
[----:B------:R-:W-:Y:S05]  /*0d70*/  BSYNC B1 ;  /* 0x0000000000017941 */ /* 0x000fea0003800000 */
.L_x_13894:
        /* <DEDUP_REMOVED lines=55> */
.L_x_13898:
[----:B------:R-:W-:Y:S05]  /*10f0*/  BSYNC B1 ;  /* 0x0000000000017941 */ /* 0x000fea0003800000 */
.L_x_13897:
        /* <DEDUP_REMOVED lines=26> */
.L_x_13890:
[----:B------:R-:W-:Y:S05]  /*12a0*/  BSYNC B0 ;  /* 0x0000000000007941 */ /* 0x000fea0003800000 */
.L_x_13889:
        /* <DEDUP_REMOVED lines=55> */
.L_x_13903:
        /* <DEDUP_REMOVED lines=8> */
.L_x_13902:
[----:B------:R-:W-:Y:S05]  /*16a0*/  BSYNC B1 ;  /* 0x0000000000017941 */ /* 0x000fea0003800000 */
.L_x_13901:
        /* <DEDUP_REMOVED lines=14> */
.L_x_13906:
        /* <DEDUP_REMOVED lines=52> */
.L_x_13905:
[----:B------:R-:W-:Y:S05]  /*1ad0*/  BSYNC B1 ;  /* 0x0000000000017941 */ /* 0x000fea0003800000 */
.L_x_13904:
        /* <DEDUP_REMOVED lines=31> */
.L_x_13908:
[----:B------:R-:W-:Y:S05]  /*1cd0*/  BSYNC B1 ;  /* 0x0000000000017941 */ /* 0x000fea0003800000 */
.L_x_13907:
        /* <DEDUP_REMOVED lines=14> */
.L_x_13900:
[----:B------:R-:W-:Y:S05]  /*1dc0*/  BSYNC B0 ;  /* 0x0000000000007941 */ /* 0x000fea0003800000 */
.L_x_13899:
        /* <DEDUP_REMOVED lines=22> */
.L_x_13910:
[----:B------:R-:W-:Y:S05]  /*1f30*/  BSYNC B0 ;  /* 0x0000000000007941 */ /* 0x000fea0003800000 */
.L_x_13909:
        /* <DEDUP_REMOVED lines=25> */
.L_x_13912:
[----:B------:R-:W-:Y:S05]  /*20d0*/  BSYNC B0 ;  /* 0x0000000000007941 */ /* 0x000fea0003800000 */
.L_x_13911:
        /* <DEDUP_REMOVED lines=12> */
.L_x_13914:
[----:B------:R-:W-:Y:S05]  /*21a0*/  BSYNC B0 ;  /* 0x0000000000007941 */ /* 0x000fea0003800000 */
.L_x_13913:
        /* <DEDUP_REMOVED lines=8> */
.L_x_13916:
[----:B------:R-:W-:Y:S05]  /*2230*/  BSYNC B0 ;  /* 0x0000000000007941 */ /* 0x000fea0003800000 */
.L_x_13915:
        /* <DEDUP_REMOVED lines=12> */
.L_x_13918:
[----:B------:R-:W-:Y:S05]  /*2300*/  BSYNC B0 ;  /* 0x0000000000007941 */ /* 0x000fea0003800000 */
.L_x_13917:
        /* <DEDUP_REMOVED lines=43> */
.L_x_13887:
        /* <DEDUP_REMOVED lines=16> */
.L_x_13919:
[----:B------:R-:W-:Y:S05]  /*26c0*/  EXIT ;  /* 0x000000000000794d */ /* 0x000fea0003800000 */
.L_x_13888:
[----:B------:R-:W-:Y:S01]  /*26d0*/  HFMA2.MMA R12, -RZ, RZ, 0, 9.5367431640625e-07 ;  /* 0x00000010ff0c7435 */ /* 0x000fe200000001ff */
[----:B------:R-:W-:Y:S01]  /*26e0*/  MOV R11, 0x1f ;  /* 0x0000001f000b7802 */ /* 0x000fe20000000f00 */
[----:B------:R-:W-:Y:S01]  /*26f0*/  IMAD.MOV.U32 R15, RZ, RZ, -0x1 ;  /* 0xffffffffff0f7424 */ /* 0x000fe200078e00ff */
[----:B------:R-:W-:-:S08]  /*2700*/  MOV R2, 0xff7fffff ;  /* 0xff7fffff00027802 */ /* 0x000fd00000000f00 */
[----:B0-----:R-:W-:Y:S05]  /*2710*/  WARPSYNC.COLLECTIVE R15, `(.L_x_13920) ;  /* 0x000000000f087348 */ /* 0x001fea0003c00000 */
[----:B------:R1:W2:Y:S02]  /*2720*/  SHFL.BFLY P6, R14, R13, R12, R11 ;  /* 0x0c00000c0d0e7389 */ /* 0x0002a400000c000b */
[----:B012---:R-:W-:Y:S01]  /*2730*/  ENDCOLLECTIVE ;  /* 0x000000000000791b */ /* 0x007fe20003800000 */
.L_x_13920:
[----:B------:R-:W-:Y:S01]  /*2740*/  HFMA2.MMA R12, -RZ, RZ, 0, 4.76837158203125e-07 ;  /* 0x00000008ff0c7435 */ /* 0x000fe200000001ff */
[----:B------:R-:W-:-:S04]  /*2750*/  FMNMX.FTZ R0, R14, -3.40282346638528859812e+38, !PT ;  /* 0xff7fffff0e007809 */ /* 0x000fc80007810000 */
[----:B------:R-:W-:-:S07]  /*2760*/  MOV R13, R0 ;  /* 0x00000000000d7202 */ /* 0x000fce0000000f00 */
[----:B------:R-:W-:Y:S05]  /*2770*/  WARPSYNC.COLLECTIVE R15, `(.L_x_13921) ;  /* 0x000000000f087348 */ /* 0x000fea0003c00000 */
[----:B------:R0:W1:Y:S02]  /*2780*/  SHFL.BFLY P6, R14, R13, R12, R11 ;  /* 0x0c00000c0d0e7389 */ /* 0x00006400000c000b */
[----:B01----:R-:W-:Y:S01]  /*2790*/  ENDCOLLECTIVE ;  /* 0x000000000000791b */ /* 0x003fe20003800000 */
.L_x_13921:
[----:B------:R-:W-:Y:S02]  /*27a0*/  MOV R12, 0x4 ;  /* 0x00000004000c7802 */ /* 0x000fe40000000f00 */
[----:B------:R-:W-:-:S05]  /*27b0*/  FMNMX.FTZ R3, R0, R14, !PT ;  /* 0x0000000e00037209 */ /* 0x000fca0007810000 */
[----:B------:R-:W-:-:S07]  /*27c0*/  IMAD.MOV.U32 R13, RZ, RZ, R3 ;  /* 0x000000ffff0d7224 */ /* 0x000fce00078e0003 */
[----:B------:R-:W-:Y:S05]  /*27d0*/  WARPSYNC.COLLECTIVE R15, `(.L_x_13922) ;  /* 0x000000000f087348 */ /* 0x000fea0003c00000 */
[----:B------:R0:W1:Y:S02]  /*27e0*/  SHFL.BFLY P6, R14, R13, R12, R11 ;  /* 0x0c00000c0d0e7389 */ /* 0x00006400000c000b */
[----:B01----:R-:W-:Y:S01]  /*27f0*/  ENDCOLLECTIVE ;  /* 0x000000000000791b */ /* 0x003fe20003800000 */
.L_x_13922:
[----:B------:R-:W-:Y:S05]  /*2800*/  BRA `(.L_x_13923) ;  /* 0xffffffd800a47947 */ /* 0x000fea000383ffff */
.L_x_13924:
        /* <DEDUP_REMOVED lines=15> */
.L_x_29825:


//--------------------- .text._ZN4vllm25paged_attention_v2_kernelIthLi96ELi8ELi128ELNS_18Fp8KVCacheDataTypeE1ELb0ELi512EEEvPfS2_PT_PKS3_PKT0_S9_ifPKiSB_iPKfiiiSD_SD_iiiii --------------------------
	.section	.text._ZN4vllm25paged_attention_v2_kernelIthLi96ELi8ELi128ELNS_18Fp8KVCacheDataTypeE1ELb0ELi512EEEvPfS2_PT_PKS3_PKT0_S9_ifPKiSB_iPKfiiiSD_SD_iiiii,"ax",@progbits
	.align	128
        .global         _ZN4vllm25paged_attention_v2_kernelIthLi96ELi8ELi128ELNS_18Fp8KVCacheDataTypeE1ELb0ELi512EEEvPfS2_PT_PKS3_PKT0_S9_ifPKiSB_iPKfiiiSD_SD_iiiii
        .type           _ZN4vllm25paged_attention_v2_kernelIthLi96ELi8ELi128ELNS_18Fp8KVCacheDataTypeE1ELb0ELi512EEEvPfS2_PT_PKS3_PKT0_S9_ifPKiSB_iPKfiiiSD_SD_iiiii,@function
        .size           _ZN4vllm25paged_attention_v2_kernelIthLi96ELi8ELi128ELNS_18Fp8KVCacheDataTypeE1ELb0ELi512EEEvPfS2_PT_PKS3_PKT0_S9_ifPKiSB_iPKfiiiSD_SD_iiiii,(.L_x_29826 - _ZN4vllm25paged_attention_v2_kernelIthLi96ELi8ELi128ELNS_18Fp8KVCacheDataTypeE1ELb0ELi512EEEvPfS2_PT_PKS3_PKT0_S9_ifPKiSB_iPKfiiiSD_SD_iiiii)
        .other          _ZN4vllm25paged_attention_v2_kernelIthLi96ELi8ELi128ELNS_18Fp8KVCacheDataTypeE1ELb0ELi512EEEvPfS2_PT_PKS3_PKT0_S9_ifPKiSB_iPKfiiiSD_SD_iiiii,@"STO_CUDA_ENTRY STV_DEFAULT"
_ZN4vllm25paged_attention_v2_kernelIthLi96ELi8ELi128ELNS_18Fp8KVCacheDataTypeE1ELb0ELi512EEEvPfS2_PT_PKS3_PKT0_S9_ifPKiSB_iPKfiiiSD_SD_iiiii:
.text._ZN4vllm25paged_attention_v2_kernelIthLi96ELi8ELi128ELNS_18Fp8KVCacheDataTypeE1ELb0ELi512EEEvPfS2_PT_PKS3_PKT0_S9_ifPKiSB_iPKfiiiSD_SD_iiiii:
        /* <DEDUP_REMOVED lines=42> */
.L_x_13953:
        /* <DEDUP_REMOVED lines=47> */
.L_x_13931:
        /* <DEDUP_REMOVED lines=11> */
.L_x_13930:
[----:B------:R-:W-:Y:S05]  /*0640*/  BSYNC B1 ;  /* 0x0000000000017941 */ /* 0x000fea0003800000 */
.L_x_13929:
        /* <DEDUP_REMOVED lines=14> */
.L_x_13934:
        /* <DEDUP_REMOVED lines=100> */
.L_x_13933:
[----:B------:R-:W-:Y:S05]  /*0d70*/  BSYNC B1 ;  /* 0x0000000000017941 */ /* 0x000fea0003800000 */
.L_x_13932:
        /* <DEDUP_REMOVED lines=55> */
.L_x_13936:
[----:B------:R-:W-:Y:S05]  /*10f0*/  BSYNC B1 ;  /* 0x0000000000017941 */ /* 0x000fea0003800000 */
.L_x_13935:
        /* <DEDUP_REMOVED lines=26> */
.L_x_13928:
[----:B------:R-:W-:Y:S05]  /*12a0*/  BSYNC B0 ;  /* 0x0000000000007941 */ /* 0x000fea0003800000 */
.L_x_13927:
        /* <DEDUP_REMOVED lines=55> */
.L_x_13941:
        /* <DEDUP_REMOVED lines=8> */
.L_x_13940:
[----:B------:R-:W-:Y:S05]  /*16a0*/  BSYNC B1 ;  /* 0x0000000000017941 */ /* 0x000fea0003800000 */
.L_x_13939:
        /* <DEDUP_REMOVED lines=14> */
.L_x_13944:
        /* <DEDUP_REMOVED lines=52> */
.L_x_13943:
[----:B------:R-:W-:Y:S05]  /*1ad0*/  BSYNC B1 ;  /* 0x0000000000017941 */ /* 0x000fea0003800000 */
.L_x_13942:
        /* <DEDUP_REMOVED lines=31> */
.L_x_13946:
[----:B------:R-:W-:Y:S05]  /*1cd0*/  BSYNC B1 ;  /* 0x0000000000017941 */ /* 0x000fea0003800000 */
.L_x_13945:
        /* <DEDUP_REMOVED lines=14> */
.L_x_13938:
[----:B------:R-:W-:Y:S05]  /*1dc0*/  BSYNC B0 ;  /* 0x0000000000007941 */ /* 0x000fea0003800000 */
.L_x_13937:
        /* <DEDUP_REMOVED lines=22> */
.L_x_13948:
[----:B------:R-:W-:Y:S05]  /*1f30*/  BSYNC B0 ;  /* 0x0000000000007941 */ /* 0x000fea0003800000 */
.L_x_13947:
        /* <DEDUP_REMOVED lines=72> */
.L_x_13925:
        /* <DEDUP_REMOVED lines=16> */
.L_x_13949:
[----:B------:R-:W-:Y:S05]  /*24c0*/  EXIT ;  /* 0x000000000000794d */ /* 0x000fea0003800000 */
.L_x_13926:
[----:B------:R-:W-:Y:S01]  /*24d0*/  IMAD.MOV.U32 R12, RZ, RZ, 0x10 ;  /* 0x00000010ff0c7424 */ /* 0x000fe200078e00ff */
[----:B------:R-:W-:Y:S02]  /*24e0*/  MOV R11, 0x1f ;  /* 0x0000001f000b7802 */ /* 0x000fe40000000f00 */
[----:B------:R-:W-:Y:S02]  /*24f0*/  MOV R15, 0xffffffff ;  /* 0xffffffff000f7802 */ /* 0x000fe40000000f00 */
[----:B------:R-:W-:-:S07]  /*2500*/  MOV R2, 0xff7fffff ;  /* 0xff7fffff00027802 */ /* 0x000fce0000000f00 */
[----:B0-----:R-:W-:Y:S05]  /*2510*/  WARPSYNC.COLLECTIVE R15, `(.L_x_13950) ;  /* 0x000000000f087348 */ /* 0x001fea0003c00000 */
[----:B------:R1:W2:Y:S02]  /*2520*/  SHFL.BFLY P6, R14, R13, R12, R11 ;  /* 0x0c00000c0d0e7389 */ /* 0x0002a400000c000b */
[----:B012---:R-:W-:Y:S01]  /*2530*/  ENDCOLLECTIVE ;  /* 0x000000000000791b */ /* 0x007fe20003800000 */
.L_x_13950:
[----:B------:R-:W-:Y:S01]  /*2540*/  IMAD.MOV.U32 R12, RZ, RZ, 0x8 ;  /* 0x00000008ff0c7424 */ /* 0x000fe200078e00ff */
[----:B------:R-:W-:-:S04]  /*2550*/  FMNMX.FTZ R0, R14, -3.40282346638528859812e+38, !PT ;  /* 0xff7fffff0e007809 */ /* 0x000fc80007810000 */
[----:B------:R-:W-:-:S07]  /*2560*/  MOV R13, R0 ;  /* 0x00000000000d7202 */ /* 0x000fce0000000f00 */
[----:B------:R-:W-:Y:S05]  /*2570*/  WARPSYNC.COLLECTIVE R15, `(.L_x_13951) ;  /* 0x000000000f087348 */ /* 0x000fea0003c00000 */
[----:B------:R0:W1:Y:S02]  /*2580*/  SHFL.BFLY P6, R14, R13, R12, R11 ;  /* 0x0c00000c0d0e7389 */ /* 0x00006400000c000b */
[----:B01----:R-:W-:Y:S01]  /*2590*/  ENDCOLLECTIVE ;  /* 0x000000000000791b */ /* 0x003fe20003800000 */
.L_x_13951:
[----:B------:R-:W-:Y:S01]  /*25a0*/  HFMA2.MMA R12, -RZ, RZ, 0, 2.384185791015625e-07 ;  /* 0x00000004ff0c7435 */ /* 0x000fe200000001ff */
[----:B------:R-:W-:-:S04]  /*25b0*/  FMNMX.FTZ R3, R0, R14, !PT ;  /* 0x0000000e00037209 */ /* 0x000fc80007810000 */
[----:B------:R-:W-:-:S07]  /*25c0*/  MOV R13, R3 ;  /* 0x00000003000d7202 */ /* 0x000fce0000000f00 */
[----:B------:R-:W-:Y:S05]  /*25d0*/  WARPSYNC.COLLECTIVE R15, `(.L_x_13952) ;  /* 0x000000000f087348 */ /* 0x000fea0003c00000 */
[----:B------:R0:W1:Y:S02]  /*25e0*/  SHFL.BFLY P6, R14, R13, R12, R11 ;  /* 0x0c00000c0d0e7389 */ /* 0x00006400000c000b */
[----:B01----:R-:W-:Y:S01]  /*25f0*/  ENDCOLLECTIVE ;  /* 0x000000000000791b */ /* 0x003fe20003800000 */
.L_x_13952:
[----:B------:R-:W-:Y:S05]  /*2600*/  BRA `(.L_x_13953) ;  /* 0xffffffdc00247947 */ /* 0x000fea000383ffff */
.L_x_13954:
        /* <DEDUP_REMOVED lines=15> */
.L_x_29826:


//--------------------- .text._ZN4vllm25paged_attention_v2_kernelIthLi80ELi8ELi128ELNS_18Fp8KVCacheDataTypeE1ELb0ELi512EEEvPfS2_PT_PKS3_PKT0_S9_ifPKiSB_iPKfiiiSD_SD_iiiii --------------------------
	.section	.text._ZN4vllm25paged_attention_v2_kernelIthLi80ELi8ELi128ELNS_18Fp8KVCacheDataTypeE1ELb0ELi512EEEvPfS2_PT_PKS3_PKT0_S9_ifPKiSB_iPKfiiiSD_SD_iiiii,"ax",@progbits
	.align	128
        .global         _ZN4vllm25paged_attention_v2_kernelIthLi80ELi8ELi128ELNS_18Fp8KVCacheDataTypeE1ELb0ELi512EEEvPfS2_PT_PKS3_PKT0_S9_ifPKiSB_iPKfiiiSD_SD_iiiii
        .type           _ZN4vllm25paged_attention_v2_kernelIthLi80ELi8ELi128ELNS_18Fp8KVCacheDataTypeE1ELb0ELi512EEEvPfS2_PT_PKS3_PKT0_S9_ifPKiSB_iPKfiiiSD_SD_iiiii,@function
        .size           _ZN4vllm25paged_attention_v2_kernelIthLi80ELi8ELi128ELNS_18Fp8KVCacheDataTypeE1ELb0ELi512EEEvPfS2_PT_PKS3_PKT0_S9_ifPKiSB_iPKfiiiSD_SD_iiiii,(.L_x_29827 - _ZN4vllm25paged_attention_v2_kernelIthLi80ELi8ELi128ELNS_18Fp8KVCacheDataTypeE1ELb0ELi512EEEvPfS2_PT_PKS3_PKT0_S9_ifPKiSB_iPKfiiiSD_SD_iiiii)
        .other          _ZN4vllm25paged_attention_v2_kernelIthLi80ELi8ELi128ELNS_18Fp8KVCacheDataTypeE1ELb0ELi512EEEvPfS2_PT_PKS3_PKT0_S9_ifPKiSB_iPKfiiiSD_SD_iiiii,@"STO_CUDA_ENTRY STV_DEFAULT"
_ZN4vllm25paged_attention_v2_kernelIthLi80ELi8ELi128ELNS_18Fp8KVCacheDataTypeE1ELb0ELi512EEEvPfS2_PT_PKS3_PKT0_S9_ifPKiSB_iPKfiiiSD_SD_iiiii:
.text._ZN4vllm25paged_attention_v2_kernelIthLi80ELi8ELi128ELNS_18Fp8KVCacheDataTypeE1ELb0ELi512EEEvPfS2_PT_PKS3_PKT0_S9_ifPKiSB_iPKfiiiSD_SD_iiiii:
        /* <DEDUP_REMOVED lines=42> */
.L_x_13991:
        /* <DEDUP_REMOVED lines=47> */
.L_x_13961:
        /* <DEDUP_REMOVED lines=11> */
.L_x_13960:
[----:B------:R-:W-:Y:S05]  /*0640*/  BSYNC B1 ;  /* 0x0000000000017941 */ /* 0x000fea0003800000 */
.L_x_13959:
        /* <DEDUP_REMOVED lines=14> */
.L_x_13964:
        /* <DEDUP_REMOVED lines=100> */
.L_x_13963:
[----:B------:R-:W-:Y:S05]  /*0d70*/  BSYNC B1 ;  /* 0x0000000000017941 */ /* 0x000fea0003800000 */
.L_x_13962:
        /* <DEDUP_REMOVED lines=55> */
.L_x_13966:
[----:B------:R-:W-:Y:S05]  /*10f0*/  BSYNC B1 ;  /* 0x0000000000017941 */ /* 0x000fea0003800000 */
.L_x_13965:
        /* <DEDUP_REMOVED lines=26> */
.L_x_13958:
[----:B------:R-:W-:Y:S05]  /*12a0*/  BSYNC B0 ;  /* 0x0000000000007941 */ /* 0x000fea0003800000 */
.L_x_13957:
        /* <DEDUP_REMOVED lines=55> */
.L_x_13971:
        /* <DEDUP_REMOVED lines=8> */
.L_x_13970:
[----:B------:R-:W-:Y:S05]  /*16a0*/  BSYNC B1 ;  /* 0x0000000000017941 */ /* 0x000fea0003800000 */
.L_x_13969:
        /* <DEDUP_REMOVED lines=14> */
.L_x_13974:
        /* <DEDUP_REMOVED lines=52> */
.L_x_13973:
[----:B------:R-:W-:Y:S05]  /*1ad0*/  BSYNC B1 ;  /* 0x0000000000017941 */ /* 0x000fea0003800000 */
.L_x_13972:
        /* <DEDUP_REMOVED lines=31> */
.L_x_13976:
[----:B------:R-:W-:Y:S05]  /*1cd0*/  BSYNC B1 ;  /* 0x0000000000017941 */ /* 0x000fea0003800000 */
.L_x_13975:
        /* <DEDUP_REMOVED lines=14> */
.L_x_13968:
[----:B------:R-:W-:Y:S05]  /*1dc0*/  BSYNC B0 ;  /* 0x0000000000007941 */ /* 0x000fea0003800000 */
.L_x_13967:
        /* <DEDUP_REMOVED lines=22> */
.L_x_13978:
[----:B------:R-:W-:Y:S05]  /*1f30*/  BSYNC B0 ;  /* 0x0000000000007941 */ /* 0x000fea0003800000 */
.L_x_13977:
        /* <DEDUP_REMOVED lines=23> */
.L_x_13980:
[----:B------:R-:W-:Y:S05]  /*20b0*/  BSYNC B0 ;  /* 0x0000000000007941 */ /* 0x000fea0003800000 */
.L_x_13979:
        /* <DEDUP_REMOVED lines=10> */
.L_x_13982:
[----:B------:R-:W-:Y:S05]  /*2160*/  BSYNC B0 ;  /* 0x0000000000007941 */ /* 0x000fea0003800000 */
.L_x_13981:
[----:B------:R-:W-:Y:S06]  /*2170*/  BAR.SYNC.DEFER_BLOCKING 0x0 ;  /* 0x0000000000007b1d */ /* 0x000fec0000010000 */
[----:B------:R-:W-:Y:S04]  /*2180*/  BSSY B0, `(.L_x_13983) ;  /* 0x0000006000007945 */ /* 0x000fe80003800000 */
[----:B------:R-:W-:Y:S05]  /*2190*/  @P2 BRA `(.L_x_13984) ;  /* 0x0000000000102947 */ /* 0x000fea0003800000 */
[----:B------:R-:W-:Y:S01]  /*21a0*/  ISETP.GT.AND P0, PT, R18, 0xf, PT ;  /* 0x0000000f1200780c */ /* 0x000fe20003f04270 */
[----:B------:R2:W-:Y:S04]  /*21b0*/  STS [R17+-0x140], R3 ;  /* 0xfffec00311007388 */ /* 0x0005e80000000800 */
[----:B------:R2:W-:Y:S08]  /*21c0*/  STS [R17+-0xc0], R2 ;  /* 0xffff400211007388 */ /* 0x0005f00000000800 */
[----:B------:R2:W-:Y:S02]  /*21d0*/  @!P0 STS [R17+-0x40], R0 ;  /* 0xffffc00011008388 */ /* 0x0005e40000000800 */
.L_x_13984:
[----:B------:R-:W-:Y:S05]  /*21e0*/  BSYNC B0 ;  /* 0x0000000000007941 */ /* 0x000fea0003800000 */
.L_x_13983:
        /* <DEDUP_REMOVED lines=10> */
.L_x_13986:
[----:B------:R-:W-:Y:S05]  /*2290*/  BSYNC B0 ;  /* 0x0000000000007941 */ /* 0x000fea0003800000 */
.L_x_13985:
        /* <DEDUP_REMOVED lines=36> */
.L_x_13955:
        /* <DEDUP_REMOVED lines=16> */
.L_x_13987:
[----:B------:R-:W-:Y:S05]  /*25e0*/  EXIT ;  /* 0x000000000000794d */ /* 0x000fea0003800000 */
.L_x_13956:
[----:B------:R-:W-:Y:S01]  /*25f0*/  HFMA2.MMA R12, -RZ, RZ, 0, 9.5367431640625e-07 ;  /* 0x00000010ff0c7435 */ /* 0x000fe200000001ff */
[----:B------:R-:W-:Y:S01]  /*2600*/  MOV R11, 0x1f ;  /* 0x0000001f000b7802 */ /* 0x000fe20000000f00 */
[----:B------:R-:W-:Y:S01]  /*2610*/  IMAD.MOV.U32 R15, RZ, RZ, -0x1 ;  /* 0xffffffffff0f7424 */ /* 0x000fe200078e00ff */
[----:B------:R-:W-:-:S08]  /*2620*/  MOV R2, 0xff7fffff ;  /* 0xff7fffff00027802 */ /* 0x000fd00000000f00 */
[----:B0-----:R-:W-:Y:S05]  /*2630*/  WARPSYNC.COLLECTIVE R15, `(.L_x_13988) ;  /* 0x000000000f087348 */ /* 0x001fea0003c00000 */
[----:B------:R1:W2:Y:S02]  /*2640*/  SHFL.BFLY P6, R14, R13, R12, R11 ;  /* 0x0c00000c0d0e7389 */ /* 0x0002a400000c000b */
[----:B012---:R-:W-:Y:S01]  /*2650*/  ENDCOLLECTIVE ;  /* 0x000000000000791b */ /* 0x007fe20003800000 */
.L_x_13988:
[----:B------:R-:W-:Y:S01]  /*2660*/  HFMA2.MMA R12, -RZ, RZ, 0, 4.76837158203125e-07 ;  /* 0x00000008ff0c7435 */ /* 0x000fe200000001ff */
[----:B------:R-:W-:-:S04]  /*2670*/  FMNMX.FTZ R0, R14, -3.40282346638528859812e+38, !PT ;  /* 0xff7fffff0e007809 */ /* 0x000fc80007810000 */
[----:B------:R-:W-:-:S07]  /*2680*/  MOV R13, R0 ;  /* 0x00000000000d7202 */ /* 0x000fce0000000f00 */
[----:B------:R-:W-:Y:S05]  /*2690*/  WARPSYNC.COLLECTIVE R15, `(.L_x_13989) ;  /* 0x000000000f087348 */ /* 0x000fea0003c00000 */
[----:B------:R0:W1:Y:S02]  /*26a0*/  SHFL.BFLY P6, R14, R13, R12, R11 ;  /* 0x0c00000c0d0e7389 */ /* 0x00006400000c000b */
[----:B01----:R-:W-:Y:S01]  /*26b0*/  ENDCOLLECTIVE ;  /* 0x000000000000791b */ /* 0x003fe20003800000 */
.L_x_13989:
[----:B------:R-:W-:Y:S02]  /*26c0*/  MOV R12, 0x4 ;  /* 0x00000004000c7802 */ /* 0x000fe40000000f00 */
[----:B------:R-:W-:-:S05]  /*26d0*/  FMNMX.FTZ R3, R0, R14, !PT ;  /* 0x0000000e00037209 */ /* 0x000fca0007810000 */
[----:B------:R-:W-:-:S07]  /*26e0*/  IMAD.MOV.U32 R13, RZ, RZ, R3 ;  /* 0x000000ffff0d7224 */ /* 0x000fce00078e0003 */
[----:B------:R-:W-:Y:S05]  /*26f0*/  WARPSYNC.COLLECTIVE R15, `(.L_x_13990) ;  /* 0x000000000f087348 */ /* 0x000fea0003c00000 */
[----:B------:R0:W1:Y:S02]  /*2700*/  SHFL.BFLY P6, R14, R13, R12, R11 ;  /* 0x0c00000c0d0e7389 */ /* 0x00006400000c000b */
[----:B01----:R-:W-:Y:S01]  /*2710*/  ENDCOLLECTIVE ;  /* 0x000000000000791b */ /* 0x003fe20003800000 */
.L_x_13990:
[----:B------:R-:W-:Y:S05]  /*2720*/  BRA `(.L_x_13991) ;  /* 0xffffffd800dc7947 */ /* 0x000fea000383ffff */
.L_x_13992:
        /* <DEDUP_REMOVED lines=13> */
.L_x_29827:


//--------------------- .text._ZN4vllm25paged_attention_v2_kernelIthLi64ELi8ELi128ELNS_18Fp8KVCacheDataTypeE1ELb0ELi512EEEvPfS2_PT_PKS3_PKT0_S9_ifPKiSB_iPKfiiiSD_SD_iiiii --------------------------
	.section	.text._ZN4vllm25paged_attention_v2_kernelIthLi64ELi8ELi128ELNS_18Fp8KVCacheDataTypeE1ELb0ELi512EEEvPfS2_PT_PKS3_PKT0_S9_ifPKiSB_iPKfiiiSD_SD_iiiii,"ax",@progbits
	.align	128
        .global         _ZN4vllm25paged_attention_v2_kernelIthLi64ELi8ELi128ELNS_18Fp8KVCacheDataTypeE1ELb0ELi512EEEvPfS2_PT_PKS3_PKT0_S9_ifPKiSB_iPKfiiiSD_SD_iiiii
        .type           _ZN4vllm25paged_attention_v2_kernelIthLi64ELi8ELi128ELNS_18Fp8KVCacheDataTypeE1ELb0ELi512EEEvPfS2_PT_PKS3_PKT0_S9_ifPKiSB_iPKfiiiSD_SD_iiiii,@function
        .size           _ZN4vllm25paged_attention_v2_kernelIthLi64ELi8ELi128ELNS_18Fp8KVCacheDataTypeE1ELb0ELi512EEEvPfS2_PT_PKS3_PKT0_S9_ifPKiSB_iPKfiiiSD_SD_iiiii,(.L_x_29828 - _ZN4vllm25paged_attention_v2_kernelIthLi64ELi8ELi128ELNS_18Fp8KVCacheDataTypeE1ELb0ELi512EEEvPfS2_PT_PKS3_PKT0_S9_ifPKiSB_iPKfiiiSD_SD_iiiii)
        .other          _ZN4vllm25paged_attention_v2_kernelIthLi64ELi8ELi128ELNS_18Fp8KVCacheDataTypeE1ELb0ELi512EEEvPfS2_PT_PKS3_PKT0_S9_ifPKiSB_iPKfiiiSD_SD_iiiii,@"STO_CUDA_ENTRY STV_DEFAULT"
_ZN4vllm25paged_attention_v2_kernelIthLi64ELi8ELi128ELNS_18Fp8KVCacheDataTypeE1ELb0ELi512EEEvPfS2_PT_PKS3_PKT0_S9_ifPKiSB_iPKfiiiSD_SD_iiiii:
.text._ZN4vllm25paged_attention_v2_kernelIthLi64ELi8ELi128ELNS_18Fp8KVCacheDataTypeE1ELb0ELi512EEEvPfS2_PT_PKS3_PKT0_S9_ifPKiSB_iPKfiiiSD_SD_iiiii:
        /* <DEDUP_REMOVED lines=42> */
.L_x_14021:
        /* <DEDUP_REMOVED lines=46> */
.L_x_13999:
        /* <DEDUP_REMOVED lines=11> */
.L_x_13998:
[----:B------:R-:W-:Y:S05]  /*0630*/  BSYNC B1 ;  /* 0x0000000000017941 */ /* 0x000fea0003800000 */
.L_x_13997:
        /* <DEDUP_REMOVED lines=14> */
.L_x_14002:
        /* <DEDUP_REMOVED lines=100> */
.L_x_14001:
[----:B------:R-:W-:Y:S05]  /*0d60*/  BSYNC B1 ;  /* 0x0000000000017941 */ /* 0x000fea0003800000 */
.L_x_14000:
        /* <DEDUP_REMOVED lines=55> */
.L_x_14004:
[----:B------:R-:W-:Y:S05]  /*10e0*/  BSYNC B1 ;  /* 0x0000000000017941 */ /* 0x000fea0003800000 */
.L_x_14003:
        /* <DEDUP_REMOVED lines=26> */
.L_x_13996:
[----:B------:R-:W-:Y:S05]  /*1290*/  BSYNC B0 ;  /* 0x0000000000007941 */ /* 0x000fea0003800000 */
.L_x_13995:
        /* <DEDUP_REMOVED lines=54> */
.L_x_14009:
        /* <DEDUP_REMOVED lines=8> */
.L_x_14008:
[----:B------:R-:W-:Y:S05]  /*1680*/  BSYNC B1 ;  /* 0x0000000000017941 */ /* 0x000fea0003800000 */
.L_x_14007:
        /* <DEDUP_REMOVED lines=14> */
.L_x_14012:
        /* <DEDUP_REMOVED lines=52> */
.L_x_14011:
[----:B------:R-:W-:Y:S05]  /*1ab0*/  BSYNC B1 ;  /* 0x0000000000017941 */ /* 0x000fea0003800000 */
.L_x_14010:
        /* <DEDUP_REMOVED lines=31> */
.L_x_14014:
[----:B------:R-:W-:Y:S05]  /*1cb0*/  BSYNC B1 ;  /* 0x0000000000017941 */ /* 0x000fea0003800000 */
.L_x_14013:
        /* <DEDUP_REMOVED lines=14> */
.L_x_14006:
[----:B------:R-:W-:Y:S05]  /*1da0*/  BSYNC B0 ;  /* 0x0000000000007941 */ /* 0x000fea0003800000 */
.L_x_14005:
        /* <DEDUP_REMOVED lines=22> */
.L_x_14016:
[----:B------:R-:W-:Y:S05]  /*1f10*/  BSYNC B0 ;  /* 0x0000000000007941 */ /* 0x000fea0003800000 */
.L_x_14015:
        /* <DEDUP_REMOVED lines=59> */
.L_x_13993:
        /* <DEDUP_REMOVED lines=16> */
.L_x_14017:
[----:B------:R-:W-:Y:S05]  /*23d0*/  EXIT ;  /* 0x000000000000794d */ /* 0x000fea0003800000 */
.L_x_13994:
[----:B------:R-:W-:Y:S01]  /*23e0*/  IMAD.MOV.U32 R12, RZ, RZ, 0x10 ;  /* 0x00000010ff0c7424 */ /* 0x000fe200078e00ff */
[----:B------:R-:W-:Y:S02]  /*23f0*/  MOV R11, 0x1f ;  /* 0x0000001f000b7802 */ /* 0x000fe40000000f00 */
[----:B------:R-:W-:Y:S02]  /*2400*/  MOV R15, 0xffffffff ;  /* 0xffffffff000f7802 */ /* 0x000fe40000000f00 */
[----:B------:R-:W-:-:S07]  /*2410*/  MOV R2, 0xff7fffff ;  /* 0xff7fffff00027802 */ /* 0x000fce0000000f00 */
[----:B0-----:R-:W-:Y:S05]  /*2420*/  WARPSYNC.COLLECTIVE R15, `(.L_x_14018) ;  /* 0x000000000f087348 */ /* 0x001fea0003c00000 */
[----:B------:R1:W2:Y:S02]  /*2430*/  SHFL.BFLY P6, R14, R13, R12, R11 ;  /* 0x0c00000c0d0e7389 */ /* 0x0002a400000c000b */
[----:B012---:R-:W-:Y:S01]  /*2440*/  ENDCOLLECTIVE ;  /* 0x000000000000791b */ /* 0x007fe20003800000 */
.L_x_14018:
[----:B------:R-:W-:Y:S01]  /*2450*/  IMAD.MOV.U32 R12, RZ, RZ, 0x8 ;  /* 0x00000008ff0c7424 */ /* 0x000fe200078e00ff */
[----:B------:R-:W-:-:S04]  /*2460*/  FMNMX.FTZ R0, R14, -3.40282346638528859812e+38, !PT ;  /* 0xff7fffff0e007809 */ /* 0x000fc80007810000 */
[----:B------:R-:W-:-:S07]  /*2470*/  MOV R13, R0 ;  /* 0x00000000000d7202 */ /* 0x000fce0000000f00 */
[----:B------:R-:W-:Y:S05]  /*2480*/  WARPSYNC.COLLECTIVE R15, `(.L_x_14019) ;  /* 0x000000000f087348 */ /* 0x000fea0003c00000 */
[----:B------:R0:W1:Y:S02]  /*2490*/  SHFL.BFLY P6, R14, R13, R12, R11 ;  /* 0x0c00000c0d0e7389 */ /* 0x00006400000c000b */
[----:B01----:R-:W-:Y:S01]  /*24a0*/  ENDCOLLECTIVE ;  /* 0x000000000000791b */ /* 0x003fe20003800000 */
.L_x_14019:
[----:B------:R-:W-:Y:S01]  /*24b0*/  HFMA2.MMA R12, -RZ, RZ, 0, 2.384185791015625e-07 ;  /* 0x00000004ff0c7435 */ /* 0x000fe200000001ff */
[----:B------:R-:W-:-:S04]  /*24c0*/  FMNMX.FTZ R3, R0, R14, !PT ;  /* 0x0000000e00037209 */ /* 0x000fc80007810000 */
[----:B------:R-:W-:-:S07]  /*24d0*/  MOV R13, R3 ;  /* 0x00000003000d7202 */ /* 0x000fce0000000f00 */
[----:B------:R-:W-:Y:S05]  /*24e0*/  WARPSYNC.COLLECTIVE R15, `(.L_x_14020) ;  /* 0x000000000f087348 */ /* 0x000fea0003c00000 */
[----:B------:R0:W1:Y:S02]  /*24f0*/  SHFL.BFLY P6, R14, R13, R12, R11 ;  /* 0x0c00000c0d0e7389 */ /* 0x00006400000c000b */
[----:B01----:R-:W-:Y:S01]  /*2500*/  ENDCOLLECTIVE ;  /* 0x000000000000791b */ /* 0x003fe20003800000 */
.L_x_14020:
[----:B------:R-:W-:Y:S05]  /*2510*/  BRA `(.L_x_14021) ;  /* 0xffffffdc00607947 */ /* 0x000fea000383ffff */
.L_x_14022:
        /* <DEDUP_REMOVED lines=14> */
.L_x_29828:


//--------------------- .text._ZN4vllm25paged_attention_v2_kernelIthLi32ELi8ELi128ELNS_18Fp8KVCacheDataTypeE1ELb0ELi512EEEvPfS2_PT_PKS3_PKT0_S9_ifPKiSB_iPKfiiiSD_SD_iiiii --------------------------
	.section	.text._ZN4vllm25paged_attention_v2_kernelIthLi32ELi8ELi128ELNS_18Fp8KVCacheDataTypeE1ELb0ELi512EEEvPfS2_PT_PKS3_PKT0_S9_ifPKiSB_iPKfiiiSD_SD_iiiii,"ax",@progbits
	.align	128
        .global         _ZN4vllm25paged_attention_v2_kernelIthLi32ELi8ELi128ELNS_18Fp8KVCacheDataTypeE1ELb0ELi512EEEvPfS2_PT_PKS3_PKT0_S9_ifPKiSB_iPKfiiiSD_SD_iiiii
        .type           _ZN4vllm25paged_attention_v2_kernelIthLi32ELi8ELi128ELNS_18Fp8KVCacheDataTypeE1ELb0ELi512EEEvPfS2_PT_PKS3_PKT0_S9_ifPKiSB_iPKfiiiSD_SD_iiiii,@function
        .size           _ZN4vllm25paged_attention_v2_kernelIthLi32ELi8ELi128ELNS_18Fp8KVCacheDataTypeE1ELb0ELi512EEEvPfS2_PT_PKS3_PKT0_S9_ifPKiSB_iPKfiiiSD_SD_iiiii,(.L_x_29829 - _ZN4vllm25paged_attention_v2_kernelIthLi32ELi8ELi128ELNS_18Fp8KVCacheDataTypeE1ELb0ELi512EEEvPfS2_PT_PKS3_PKT0_S9_ifPKiSB_iPKfiiiSD_SD_iiiii)
        .other          _ZN4vllm25paged_attention_v2_kernelIthLi32ELi8ELi128ELNS_18Fp8KVCacheDataTypeE1ELb0ELi512EEEvPfS2_PT_PKS3_PKT0_S9_ifPKiSB_iPKfiiiSD_SD_iiiii,@"STO_CUDA_ENTRY STV_DEFAULT"
_ZN4vllm25paged_attention_v2_kernelIthLi32ELi8ELi128ELNS_18Fp8KVCacheDataTypeE1ELb0ELi512EEEvPfS2_PT_PKS3_PKT0_S9_ifPKiSB_iPKfiiiSD_SD_iiiii:
.text._ZN4vllm25paged_attention_v2_kernelIthLi32ELi8ELi128ELNS_18Fp8KVCacheDataTypeE1ELb0ELi512EEEvPfS2_PT_PKS3_PKT0_S9_ifPKiSB_iPKfiiiSD_SD_iiiii:
        /* <DEDUP_REMOVED lines=42> */
.L_x_14051:
        /* <DEDUP_REMOVED lines=47> */
.L_x_14029:
        /* <DEDUP_REMOVED lines=11> */
.L_x_14028:
[----:B------:R-:W-:Y:S05]  /*0640*/  BSYNC B1 ;  /* 0x0000000000017941 */ /* 0x000fea0003800000 */
.L_x_14027:
        /* <DEDUP_REMOVED lines=14> */
.L_x_14032:
        /* <DEDUP_REMOVED lines=100> */
.L_x_14031:
[----:B------:R-:W-:Y:S05]  /*0d70*/  BSYNC B1 ;  /* 0x0000000000017941 */ /* 0x000fea0003800000 */
.L_x_14030:
        /* <DEDUP_REMOVED lines=55> */
.L_x_14034:
[----:B------:R-:W-:Y:S05]  /*10f0*/  BSYNC B1 ;  /* 0x0000000000017941 */ /* 0x000fea0003800000 */
.L_x_14033:
        /* <DEDUP_REMOVED lines=26> */
.L_x_14026:
[----:B------:R-:W-:Y:S05]  /*12a0*/  BSYNC B0 ;  /* 0x0000000000007941 */ /* 0x000fea0003800000 */
.L_x_14025:
        /* <DEDUP_REMOVED lines=55> */
.L_x_14039:
        /* <DEDUP_REMOVED lines=8> */
.L_x_14038:
[----:B------:R-:W-:Y:S05]  /*16a0*/  BSYNC B1 ;  /* 0x0000000000017941 */ /* 0x000fea0003800000 */
.L_x_14037:
        /* <DEDUP_REMOVED lines=14> */
.L_x_14042:
        /* <DEDUP_REMOVED lines=52> */
.L_x_14041:
[----:B------:R-:W-:Y:S05]  /*1ad0*/  BSYNC B1 ;  /* 0x0000000000017941 */ /* 0x000fea0003800000 */
.L_x_14040:
        /* <DEDUP_REMOVED lines=31> */
.L_x_14044:
[----:B------:R-:W-:Y:S05]  /*1cd0*/  BSYNC B1 ;  /* 0x0000000000017941 */ /* 0x000fea0003800000 */
.L_x_14043:
        /* <DEDUP_REMOVED lines=14> */
.L_x_14036:
[----:B------:R-:W-:Y:S05]  /*1dc0*/  BSYNC B0 ;  /* 0x0000000000007941 */ /* 0x000fea0003800000 */
.L_x_14035:
        /* <DEDUP_REMOVED lines=22> */
.L_x_14046:
[----:B------:R-:W-:Y:S05]  /*1f30*/  BSYNC B0 ;  /* 0x0000000000007941 */ /* 0x000fea0003800000 */
.L_x_14045:
        /* <DEDUP_REMOVED lines=46> */
.L_x_14023:
        /* <DEDUP_REMOVED lines=16> */
.L_x_14047:
[----:B------:R-:W-:Y:S05]  /*2320*/  EXIT ;  /* 0x000000000000794d */ /* 0x000fea0003800000 */
.L_x_14024:
[----:B------:R-:W-:Y:S01]  /*2330*/  IMAD.MOV.U32 R12, RZ, RZ, 0x10 ;  /* 0x00000010ff0c7424 */ /* 0x000fe200078e00ff */
[----:B------:R-:W-:Y:S02]  /*2340*/  MOV R11, 0x1f ;  /* 0x0000001f000b7802 */ /* 0x000fe40000000f00 */
[----:B------:R-:W-:Y:S02]  /*2350*/  MOV R15, 0xffffffff ;  /* 0xffffffff000f7802 */ /* 0x000fe40000000f00 */
[----:B------:R-:W-:-:S07]  /*2360*/  MOV R2, 0xff7fffff ;  /* 0xff7fffff00027802 */ /* 0x000fce0000000f00 */
[----:B0-----:R-:W-:Y:S05]  /*2370*/  WARPSYNC.COLLECTIVE R15, `(.L_x_14048) ;  /* 0x000000000f087348 */ /* 0x001fea0003c00000 */
[----:B------:R1:W2:Y:S02]  /*2380*/  SHFL.BFLY P6, R14, R13, R12, R11 ;  /* 0x0c00000c0d0e7389 */ /* 0x0002a400000c000b */
[----:B012---:R-:W-:Y:S01]  /*2390*/  ENDCOLLECTIVE ;  /* 0x000000000000791b */ /* 0x007fe20003800000 */
.L_x_14048:
[----:B------:R-:W-:Y:S01]  /*23a0*/  IMAD.MOV.U32 R12, RZ, RZ, 0x8 ;  /* 0x00000008ff0c7424 */ /* 0x000fe200078e00ff */
[----:B------:R-:W-:-:S04]  /*23b0*/  FMNMX.FTZ R0, R14, -3.40282346638528859812e+38, !PT ;  /* 0xff7fffff0e007809 */ /* 0x000fc80007810000 */
[----:B------:R-:W-:-:S07]  /*23c0*/  MOV R13, R0 ;  /* 0x00000000000d7202 */ /* 0x000fce0000000f00 */
[----:B------:R-:W-:Y:S05]  /*23d0*/  WARPSYNC.COLLECTIVE R15, `(.L_x_14049) ;  /* 0x000000000f087348 */ /* 0x000fea0003c00000 */
[----:B------:R0:W1:Y:S02]  /*23e0*/  SHFL.BFLY P6, R14, R13, R12, R11 ;  /* 0x0c00000c0d0e7389 */ /* 0x00006400000c000b */
[----:B01----:R-:W-:Y:S01]  /*23f0*/  ENDCOLLECTIVE ;  /* 0x000000000000791b */ /* 0x003fe20003800000 */
.L_x_14049:
[----:B------:R-:W-:Y:S01]  /*2400*/  HFMA2.MMA R12, -RZ, RZ, 0, 2.384185791015625e-07 ;  /* 0x00000004ff0c7435 */ /* 0x000fe200000001ff */
[----:B------:R-:W-:-:S04]  /*2410*/  FMNMX.FTZ R3, R0, R14, !PT ;  /* 0x0000000e00037209 */ /* 0x000fc80007810000 */
[----:B------:R-:W-:-:S07]  /*2420*/  MOV R13, R3 ;  /* 0x00000003000d7202 */ /* 0x000fce0000000f00 */
[----:B------:R-:W-:Y:S05]  /*2430*/  WARPSYNC.COLLECTIVE R15, `(.L_x_14050) ;  /* 0x000000000f087348 */ /* 0x000fea0003c00000 */
[----:B------:R0:W1:Y:S02]  /*2440*/  SHFL.BFLY P6, R14, R13, R12, R11 ;  /* 0x0c00000c0d0e7389 */ /* 0x00006400000c000b */
[----:B01----:R-:W-:Y:S01]  /*2450*/  ENDCOLLECTIVE ;  /* 0x000000000000791b */ /* 0x003fe20003800000 */
.L_x_14050:
[----:B------:R-:W-:Y:S05]  /*2460*/  BRA `(.L_x_14051) ;  /* 0xffffffdc008c7947 */ /* 0x000fea000383ffff */
.L_x_14052:
        /* <DEDUP_REMOVED lines=9> */
.L_x_29829:


//--------------------- .text._ZN4vllm25paged_attention_v2_kernelIthLi256ELi8ELi128ELNS_18Fp8KVCacheDataTypeE1ELb1ELi512EEEvPfS2_PT_PKS3_PKT0_S9_ifPKiSB_iPKfiiiSD_SD_iiiii --------------------------
	.section	.text._ZN4vllm25paged_attention_v2_kernelIthLi256ELi8ELi128ELNS_18Fp8KVCacheDataTypeE1ELb1ELi512EEEvPfS2_PT_PKS3_PKT0_S9_ifPKiSB_iPKfiiiSD_SD_iiiii,"ax",@progbits
	.align	128
        .global         _ZN4vllm25paged_attention_v2_kernelIthLi256ELi8ELi128ELNS_18Fp8KVCacheDataTypeE1ELb1ELi512EEEvPfS2_PT_PKS3_PKT0_S9_ifPKiSB_iPKfiiiSD_SD_iiiii
        .type           _ZN4vllm25paged_attention_v2_kernelIthLi256ELi8ELi128ELNS_18Fp8KVCacheDataTypeE1ELb1ELi512EEEvPfS2_PT_PKS3_PKT0_S9_ifPKiSB_iPKfiiiSD_SD_iiiii,@function
        .size           _ZN4vllm25paged_attention_v2_kernelIthLi256ELi8ELi128ELNS_18Fp8KVCacheDataTypeE1ELb1ELi512EEEvPfS2_PT_PKS3_PKT0_S9_ifPKiSB_iPKfiiiSD_SD_iiiii,(.L_x_29830 - _ZN4vllm25paged_attention_v2_kernelIthLi256ELi8ELi128ELNS_18Fp8KVCacheDataTypeE1ELb1ELi512EEEvPfS2_PT_PKS3_PKT0_S9_ifPKiSB_iPKfiiiSD_SD_iiiii)
        .other          _ZN4vllm25paged_attention_v2_kernelIthLi256ELi8ELi128ELNS_18Fp8KVCacheDataTypeE1ELb1ELi512EEEvPfS2_PT_PKS3_PKT0_S9_ifPKiSB_iPKfiiiSD_SD_iiiii,@"STO_CUDA_ENTRY STV_DEFAULT"
_ZN4vllm25paged_attention_v2_kernelIthLi256ELi8ELi128ELNS_18Fp8KVCacheDataTypeE1ELb1ELi512EEEvPfS2_PT_PKS3_PKT0_S9_ifPKiSB_iPKfiiiSD_SD_iiiii:
.text._ZN4vllm25paged_attention_v2_kernelIthLi256ELi8ELi128ELNS_18Fp8KVCacheDataTypeE1ELb1ELi512EEEvPfS2_PT_PKS3_PKT0_S9_ifPKiSB_iPKfiiiSD_SD_iiiii:
        /* <DEDUP_REMOVED lines=108> */
.L_x_14053:
[----:B------:R-:W-:Y:S02]  /*06c0*/  ULDC UR4, c[0x0][0x288] ;  /* 0x0000a20000047ab9 */ /* 0x000fe40000000800 */
[----:B--2---:R-:W-:-:S04]  /*06d0*/  IMAD R3, R9, UR4, R7 ;  /* 0x0000000409037c24 */ /* 0x004fc8000f8e0207 */
[----:B------:R-:W-:-:S07]  /*06e0*/  IMAD R8, R3, R8, RZ ;  /* 0x0000000803087224 */ /* 0x000fce00078e02ff */
.L_x_14054:
        /* <DEDUP_REMOVED lines=28> */
.L_x_14058:
        /* <DEDUP_REMOVED lines=41> */
.L_x_14056:
[----:B------:R-:W-:Y:S05]  /*0b40*/  BSYNC B6 ;  /* 0x0000000000067941 */ /* 0x000fea0003800000 */
.L_x_14055:
        /* <DEDUP_REMOVED lines=24> */
.L_x_14093:
        /* <DEDUP_REMOVED lines=47> */
.L_x_14064:
        /* <DEDUP_REMOVED lines=11> */
.L_x_14063:
[----:B------:R-:W-:Y:S05]  /*1070*/  BSYNC B1 ;  /* 0x0000000000017941 */ /* 0x000fea0003800000 */
.L_x_14062:
        /* <DEDUP_REMOVED lines=14> */
.L_x_14067:
        /* <DEDUP_REMOVED lines=100> */
.L_x_14066:
[----:B------:R-:W-:Y:S05]  /*17a0*/  BSYNC B1 ;  /* 0x0000000000017941 */ /* 0x000fea0003800000 */
.L_x_14065:
        /* <DEDUP_REMOVED lines=55> */
.L_x_14069:
[----:B------:R-:W-:Y:S05]  /*1b20*/  BSYNC B1 ;  /* 0x0000000000017941 */ /* 0x000fea0003800000 */
.L_x_14068:
        /* <DEDUP_REMOVED lines=26> */
.L_x_14061:
[----:B------:R-:W-:Y:S05]  /*1cd0*/  BSYNC B0 ;  /* 0x0000000000007941 */ /* 0x000fea0003800000 */
.L_x_14060:
        /* <DEDUP_REMOVED lines=55> */
.L_x_14074:
        /* <DEDUP_REMOVED lines=8> */
.L_x_14073:
[----:B------:R-:W-:Y:S05]  /*20d0*/  BSYNC B1 ;  /* 0x0000000000017941 */ /* 0x000fea0003800000 */
.L_x_14072:
        /* <DEDUP_REMOVED lines=14> */
.L_x_14077:
        /* <DEDUP_REMOVED lines=52> */
.L_x_14076:
[----:B------:R-:W-:Y:S05]  /*2500*/  BSYNC B1 ;  /* 0x0000000000017941 */ /* 0x000fea0003800000 */
.L_x_14075:
        /* <DEDUP_REMOVED lines=31> */
.L_x_14079:
[----:B------:R-:W-:Y:S05]  /*2700*/  BSYNC B1 ;  /* 0x0000000000017941 */ /* 0x000fea0003800000 */
.L_x_14078:
        /* <DEDUP_REMOVED lines=14> */
.L_x_14071:
[----:B------:R-:W-:Y:S05]  /*27f0*/  BSYNC B0 ;  /* 0x0000000000007941 */ /* 0x000fea0003800000 */
.L_x_14070:
        /* <DEDUP_REMOVED lines=22> */
.L_x_14081:
[----:B------:R-:W-:Y:S05]  /*2960*/  BSYNC B0 ;  /* 0x0000000000007941 */ /* 0x000fea0003800000 */
.L_x_14080:
        /* <DEDUP_REMOVED lines=26> */
.L_x_14084:
        /* <DEDUP_REMOVED lines=33> */
.L_x_14082:
        /* <DEDUP_REMOVED lines=49> */
.L_x_14086:
[----:B------:R-:W-:Y:S05]  /*3030*/  BSYNC B0 ;  /* 0x0000000000007941 */ /* 0x000fea0003800000 */
.L_x_14085:
        /* <DEDUP_REMOVED lines=28> */
.L_x_14088:
[----:B------:R-:W-:Y:S05]  /*3200*/  BSYNC B0 ;  /* 0x0000000000007941 */ /* 0x000fea0003800000 */
.L_x_14087:
        /* <DEDUP_REMOVED lines=70> */
.L_x_14057:
        /* <DEDUP_REMOVED lines=16> */
.L_x_14083:
        /* <DEDUP_REMOVED lines=16> */
.L_x_14089:
[----:B------:R-:W-:Y:S05]  /*3870*/  EXIT ;  /* 0x000000000000794d */ /* 0x000fea0003800000 */
.L_x_14059:
[----:B------:R-:W-:Y:S01]  /*3880*/  HFMA2.MMA R11, -RZ, RZ, 0, 1.847743988037109375e-06 ;  /* 0x0000001fff0b7435 */ /* 0x000fe200000001ff */
[----:B------:R-:W-:Y:S01]  /*3890*/  IMAD.MOV.U32 R12, RZ, RZ, 0x10 ;  /* 0x00000010ff0c7424 */ /* 0x000fe200078e00ff */
[----:B------:R-:W-:Y:S01]  /*38a0*/  MOV R2, 0xff7fffff ;  /* 0xff7fffff00027802 */ /* 0x000fe20000000f00 */
[----:B------:R-:W-:-:S08]  /*38b0*/  IMAD.MOV.U32 R15, RZ, RZ, -0x1 ;  /* 0xffffffffff0f7424 */ /* 0x000fd000078e00ff */
[----:B------:R-:W-:Y:S05]  /*38c0*/  WARPSYNC.COLLECTIVE R15, `(.L_x_14090) ;  /* 0x000000000f087348 */ /* 0x000fea0003c00000 */
[----:B------:R0:W1:Y:S02]  /*38d0*/  SHFL.BFLY P6, R14, R13, R12, R11 ;  /* 0x0c00000c0d0e7389 */ /* 0x00006400000c000b */
[----:B01----:R-:W-:Y:S01]  /*38e0*/  ENDCOLLECTIVE ;  /* 0x000000000000791b */ /* 0x003fe20003800000 */
.L_x_14090:
[----:B------:R-:W-:Y:S01]  /*38f0*/  IMAD.MOV.U32 R12, RZ, RZ, 0x8 ;  /* 0x00000008ff0c7424 */ /* 0x000fe200078e00ff */
[----:B------:R-:W-:-:S04]  /*3900*/  FMNMX.FTZ R0, R14, -3.40282346638528859812e+38, !PT ;  /* 0xff7fffff0e007809 */ /* 0x000fc80007810000 */
[----:B------:R-:W-:-:S07]  /*3910*/  MOV R13, R0 ;  /* 0x00000000000d7202 */ /* 0x000fce0000000f00 */
[----:B------:R-:W-:Y:S05]  /*3920*/  WARPSYNC.COLLECTIVE R15, `(.L_x_14091) ;  /* 0x000000000f087348 */ /* 0x000fea0003c00000 */
[----:B------:R0:W1:Y:S02]  /*3930*/  SHFL.BFLY P6, R14, R13, R12, R11 ;  /* 0x0c00000c0d0e7389 */ /* 0x00006400000c000b */
[----:B01----:R-:W-:Y:S01]  /*3940*/  ENDCOLLECTIVE ;  /* 0x000000000000791b */ /* 0x003fe20003800000 */
.L_x_14091:
[----:B------:R-:W-:Y:S01]  /*3950*/  IMAD.MOV.U32 R12, RZ, RZ, 0x4 ;  /* 0x00000004ff0c7424 */ /* 0x000fe200078e00ff */
[----:B------:R-:W-:-:S04]  /*3960*/  FMNMX.FTZ R3, R0, R14, !PT ;  /* 0x0000000e00037209 */ /* 0x000fc80007810000 */
[----:B------:R-:W-:-:S07]  /*3970*/  MOV R13, R3 ;  /* 0x00000003000d7202 */ /* 0x000fce0000000f00 */
[----:B------:R-:W-:Y:S05]  /*3980*/  WARPSYNC.COLLECTIVE R15, `(.L_x_14092) ;  /* 0x000000000f087348 */ /* 0x000fea0003c00000 */
[----:B------:R0:W1:Y:S02]  /*3990*/  SHFL.BFLY P6, R14, R13, R12, R11 ;  /* 0x0c00000c0d0e7389 */ /* 0x00006400000c000b */
[----:B01----:R-:W-:Y:S01]  /*39a0*/  ENDCOLLECTIVE ;  /* 0x000000000000791b */ /* 0x003fe20003800000 */
.L_x_14092:
[----:B------:R-:W-:Y:S05]  /*39b0*/  BRA `(.L_x_14093) ;  /* 0xffffffd000c47947 */ /* 0x000fea000383ffff */
.L_x_14094:
        /* <DEDUP_REMOVED lines=12> */
.L_x_29830:


//--------------------- .text._ZN4vllm25paged_attention_v2_kernelIthLi192ELi8ELi128ELNS_18Fp8KVCacheDataTypeE1ELb1ELi512EEEvPfS2_PT_PKS3_PKT0_S9_ifPKiSB_iPKfiiiSD_SD_iiiii --------------------------
	.section	.text._ZN4vllm25paged_attention_v2_kernelIthLi192ELi8ELi128ELNS_18Fp8KVCacheDataTypeE1ELb1ELi512EEEvPfS2_PT_PKS3_PKT0_S9_ifPKiSB_iPKfiiiSD_SD_iiiii,"ax",@progbits
	.align	128
        .global         _ZN4vllm25paged_attention_v2_kernelIthLi192ELi8ELi128ELNS_18Fp8KVCacheDataTypeE1ELb1ELi512EEEvPfS2_PT_PKS3_PKT0_S9_ifPKiSB_iPKfiiiSD_SD_iiiii
        .type           _ZN4vllm25paged_attention_v2_kernelIthLi192ELi8ELi128ELNS_18Fp8KVCacheDataTypeE1ELb1ELi512EEEvPfS2_PT_PKS3_PKT0_S9_ifPKiSB_iPKfiiiSD_SD_iiiii,@function
        .size           _ZN4vllm25paged_attention_v2_kernelIthLi192ELi8ELi128ELNS_18Fp8KVCacheDataTypeE1ELb1ELi512EEEvPfS2_PT_PKS3_PKT0_S9_ifPKiSB_iPKfiiiSD_SD_iiiii,(.L_x_29831 - _ZN4vllm25paged_attention_v2_kernelIthLi192ELi8ELi128ELNS_18Fp8KVCacheDataTypeE1ELb1ELi512EEEvPfS2_PT_PKS3_PKT0_S9_ifPKiSB_iPKfiiiSD_SD_iiiii)
        .other          _ZN4vllm25paged_attention_v2_kernelIthLi192ELi8ELi128ELNS_18Fp8KVCacheDataTypeE1ELb1ELi512EEEvPfS2_PT_PKS3_PKT0_S9_ifPKiSB_iPKfiiiSD_SD_iiiii,@"STO_CUDA_ENTRY STV_DEFAULT"
_ZN4vllm25paged_attention_v2_kernelIthLi192ELi8ELi128ELNS_18Fp8KVCacheDataTypeE1ELb1ELi512EEEvPfS2_PT_PKS3_PKT0_S9_ifPKiSB_iPKfiiiSD_SD_iiiii:
.text._ZN4vllm25paged_attention_v2_kernelIthLi192ELi8ELi128ELNS_18Fp8KVCacheDataTypeE1ELb1ELi512EEEvPfS2_PT_PKS3_PKT0_S9_ifPKiSB_iPKfiiiSD_SD_iiiii:
        /* <DEDUP_REMOVED lines=109> */
.L_x_14095:
[----:B------:R-:W-:Y:S02]  /*06d0*/  ULDC UR4, c[0x0][0x288] ;  /* 0x0000a20000047ab9 */ /* 0x000fe40000000800 */
[----:B------:R-:W-:-:S04]  /*06e0*/  IMAD R3, R10, UR4, R17 ;  /* 0x000000040a037c24 */ /* 0x000fc8000f8e0211 */
[----:B------:R-:W-:-:S07]  /*06f0*/  IMAD R6, R3, R6, RZ ;  /* 0x0000000603067224 */ /* 0x000fce00078e02ff */
.L_x_14096:
        /* <DEDUP_REMOVED lines=28> */
.L_x_14100:
        /* <DEDUP_REMOVED lines=41> */
.L_x_14098:
[----:B------:R-:W-:Y:S05]  /*0b50*/  BSYNC B6 ;  /* 0x0000000000067941 */ /* 0x000fea0003800000 */
.L_x_14097:
        /* <DEDUP_REMOVED lines=24> */
.L_x_14135:
        /* <DEDUP_REMOVED lines=47> */
.L_x_14106:
        /* <DEDUP_REMOVED lines=11> */
.L_x_14105:
[----:B------:R-:W-:Y:S05]  /*1080*/  BSYNC B1 ;  /* 0x0000000000017941 */ /* 0x000fea0003800000 */
.L_x_14104:
        /* <DEDUP_REMOVED lines=14> */
.L_x_14109:
        /* <DEDUP_REMOVED lines=100> */
.L_x_14108:
[----:B------:R-:W-:Y:S05]  /*17b0*/  BSYNC B1 ;  /* 0x0000000000017941 */ /* 0x000fea0003800000 */
.L_x_14107:
        /* <DEDUP_REMOVED lines=55> */
.L_x_14111:
[----:B------:R-:W-:Y:S05]  /*1b30*/  BSYNC B1 ;  /* 0x0000000000017941 */ /* 0x000fea0003800000 */
.L_x_14110:
        /* <DEDUP_REMOVED lines=26> */
.L_x_14103:
[----:B------:R-:W-:Y:S05]  /*1ce0*/  BSYNC B0 ;  /* 0x0000000000007941 */ /* 0x000fea0003800000 */
.L_x_14102:
        /* <DEDUP_REMOVED lines=55> */
.L_x_14116:
        /* <DEDUP_REMOVED lines=8> */
.L_x_14115:
[----:B------:R-:W-:Y:S05]  /*20e0*/  BSYNC B1 ;  /* 0x0000000000017941 */ /* 0x000fea0003800000 */
.L_x_14114:
        /* <DEDUP_REMOVED lines=14> */
.L_x_14119:
        /* <DEDUP_REMOVED lines=52> */
.L_x_14118:
[----:B------:R-:W-:Y:S05]  /*2510*/  BSYNC B1 ;  /* 0x0000000000017941 */ /* 0x000fea0003800000 */
.L_x_14117:
        /* <DEDUP_REMOVED lines=31> */
.L_x_14121:
[----:B------:R-:W-:Y:S05]  /*2710*/  BSYNC B1 ;  /* 0x0000000000017941 */ /* 0x000fea0003800000 */
.L_x_14120:
        /* <DEDUP_REMOVED lines=14> */
.L_x_14113:
[----:B------:R-:W-:Y:S05]  /*2800*/  BSYNC B0 ;  /* 0x0000000000007941 */ /* 0x000fea0003800000 */
.L_x_14112:
        /* <DEDUP_REMOVED lines=22> */
.L_x_14123:
[----:B------:R-:W-:Y:S05]  /*2970*/  BSYNC B0 ;  /* 0x0000000000007941 */ /* 0x000fea0003800000 */
.L_x_14122:
        /* <DEDUP_REMOVED lines=26> */
.L_x_14126:
        /* <DEDUP_REMOVED lines=33> */
.L_x_14124:
        /* <DEDUP_REMOVED lines=42> */
.L_x_14128:
[----:B------:R-:W-:Y:S05]  /*2fd0*/  BSYNC B0 ;  /* 0x0000000000007941 */ /* 0x000fea0003800000 */
.L_x_14127:
        /* <DEDUP_REMOVED lines=22> */
.L_x_14130:
[----:B------:R-:W-:Y:S05]  /*3140*/  BSYNC B0 ;  /* 0x0000000000007941 */ /* 0x000fea0003800000 */
.L_x_14129:
        /* <DEDUP_REMOVED lines=55> */
.L_x_14099:
        /* <DEDUP_REMOVED lines=16> */
.L_x_14125:
        /* <DEDUP_REMOVED lines=16> */
.L_x_14131:
[----:B------:R-:W-:Y:S05]  /*36c0*/  EXIT ;  /* 0x000000000000794d */ /* 0x000fea0003800000 */
.L_x_14101:
[----:B------:R-:W-:Y:S01]  /*36d0*/  HFMA2.MMA R11, -RZ, RZ, 0, 1.847743988037109375e-06 ;  /* 0x0000001fff0b7435 */ /* 0x000fe200000001ff */
[----:B------:R-:W-:Y:S01]  /*36e0*/  IMAD.MOV.U32 R12, RZ, RZ, 0x10 ;  /* 0x00000010ff0c7424 */ /* 0x000fe200078e00ff */
[----:B------:R-:W-:Y:S01]  /*36f0*/  MOV R2, 0xff7fffff ;  /* 0xff7fffff00027802 */ /* 0x000fe20000000f00 */
[----:B------:R-:W-:-:S08]  /*3700*/  IMAD.MOV.U32 R15, RZ, RZ, -0x1 ;  /* 0xffffffffff0f7424 */ /* 0x000fd000078e00ff */
[----:B------:R-:W-:Y:S05]  /*3710*/  WARPSYNC.COLLECTIVE R15, `(.L_x_14132) ;  /* 0x000000000f087348 */ /* 0x000fea0003c00000 */
[----:B------:R0:W1:Y:S02]  /*3720*/  SHFL.BFLY P6, R14, R13, R12, R11 ;  /* 0x0c00000c0d0e7389 */ /* 0x00006400000c000b */
[----:B01----:R-:W-:Y:S01]  /*3730*/  ENDCOLLECTIVE ;  /* 0x000000000000791b */ /* 0x003fe20003800000 */
.L_x_14132:
[----:B------:R-:W-:Y:S01]  /*3740*/  IMAD.MOV.U32 R12, RZ, RZ, 0x8 ;  /* 0x00000008ff0c7424 */ /* 0x000fe200078e00ff */
[----:B------:R-:W-:-:S04]  /*3750*/  FMNMX.FTZ R0, R14, -3.40282346638528859812e+38, !PT ;  /* 0xff7fffff0e007809 */ /* 0x000fc80007810000 */
[----:B------:R-:W-:-:S07]  /*3760*/  MOV R13, R0 ;  /* 0x00000000000d7202 */ /* 0x000fce0000000f00 */
[----:B------:R-:W-:Y:S05]  /*3770*/  WARPSYNC.COLLECTIVE R15, `(.L_x_14133) ;  /* 0x000000000f087348 */ /* 0x000fea0003c00000 */
[----:B------:R0:W1:Y:S02]  /*3780*/  SHFL.BFLY P6, R14, R13, R12, R11 ;  /* 0x0c00000c0d0e7389 */ /* 0x00006400000c000b */
[----:B01----:R-:W-:Y:S01]  /*3790*/  ENDCOLLECTIVE ;  /* 0x000000000000791b */ /* 0x003fe20003800000 */
.L_x_14133:
[----:B------:R-:W-:Y:S01]  /*37a0*/  IMAD.MOV.U32 R12, RZ, RZ, 0x4 ;  /* 0x00000004ff0c7424 */ /* 0x000fe200078e00ff */
[----:B------:R-:W-:-:S04]  /*37b0*/  FMNMX.FTZ R3, R0, R14, !PT ;  /* 0x0000000e00037209 */ /* 0x000fc80007810000 */
[----:B------:R-:W-:-:S07]  /*37c0*/  MOV R13, R3 ;  /* 0x00000003000d7202 */ /* 0x000fce0000000f00 */
[----:B------:R-:W-:Y:S05]  /*37d0*/  WARPSYNC.COLLECTIVE R15, `(.L_x_14134) ;  /* 0x000000000f087348 */ /* 0x000fea0003c00000 */
[----:B------:R0:W1:Y:S02]  /*37e0*/  SHFL.BFLY P6, R14, R13, R12, R11 ;  /* 0x0c00000c0d0e7389 */ /* 0x00006400000c000b */
[----:B01----:R-:W-:Y:S01]  /*37f0*/  ENDCOLLECTIVE ;  /* 0x000000000000791b */ /* 0x003fe20003800000 */
.L_x_14134:
[----:B------:R-:W-:Y:S05]  /*3800*/  BRA `(.L_x_14135) ;  /* 0xffffffd400347947 */ /* 0x000fea000383ffff */
.L_x_14136:
        /* <DEDUP_REMOVED lines=15> */
.L_x_29831:


//--------------------- .text._ZN4vllm25paged_attention_v2_kernelIthLi128ELi8ELi128ELNS_18Fp8KVCacheDataTypeE1ELb1ELi512EEEvPfS2_PT_PKS3_PKT0_S9_ifPKiSB_iPKfiiiSD_SD_iiiii --------------------------
	.section	.text._ZN4vllm25paged_attention_v2_kernelIthLi128ELi8ELi128ELNS_18Fp8KVCacheDataTypeE1ELb1ELi512EEEvPfS2_PT_PKS3_PKT0_S9_ifPKiSB_iPKfiiiSD_SD_iiiii,"ax",@progbits
	.align	128
        .global         _ZN4vllm25paged_attention_v2_kernelIthLi128ELi8ELi128ELNS_18Fp8KVCacheDataTypeE1ELb1ELi512EEEvPfS2_PT_PKS3_PKT0_S9_ifPKiSB_iPKfiiiSD_SD_iiiii
        .type           _ZN4vllm25paged_attention_v2_kernelIthLi128ELi8ELi128ELNS_18Fp8KVCacheDataTypeE1ELb1ELi512EEEvPfS2_PT_PKS3_PKT0_S9_ifPKiSB_iPKfiiiSD_SD_iiiii,@function
        .size           _ZN4vllm25paged_attention_v2_kernelIthLi128ELi8ELi128ELNS_18Fp8KVCacheDataTypeE1ELb1ELi512EEEvPfS2_PT_PKS3_PKT0_S9_ifPKiSB_iPKfiiiSD_SD_iiiii,(.L_x_29832 - _ZN4vllm25paged_attention_v2_kernelIthLi128ELi8ELi128ELNS_18Fp8KVCacheDataTypeE1ELb1ELi512EEEvPfS2_PT_PKS3_PKT0_S9_ifPKiSB_iPKfiiiSD_SD_iiiii)
        .other          _ZN4vllm25paged_attention_v2_kernelIthLi128ELi8ELi128ELNS_18Fp8KVCacheDataTypeE1ELb1ELi512EEEvPfS2_PT_PKS3_PKT0_S9_ifPKiSB_iPKfiiiSD_SD_iiiii,@"STO_CUDA_ENTRY STV_DEFAULT"
_ZN4vllm25paged_attention_v2_kernelIthLi128ELi8ELi128ELNS_18Fp8KVCacheDataTypeE1ELb1ELi512EEEvPfS2_PT_PKS3_PKT0_S9_ifPKiSB_iPKfiiiSD_SD_iiiii:
.text._ZN4vllm25paged_attention_v2_kernelIthLi128ELi8ELi128ELNS_18Fp8KVCacheDataTypeE1ELb1ELi512EEEvPfS2_PT_PKS3_PKT0_S9_ifPKiSB_iPKfiiiSD_SD_iiiii:
        /* <DEDUP_REMOVED lines=109> */
.L_x_14137:
[----:B------:R-:W-:Y:S02]  /*06d0*/  ULDC UR4, c[0x0][0x288] ;  /* 0x0000a20000047ab9 */ /* 0x000fe40000000800 */
[----:B------:R-:W-:-:S04]  /*06e0*/  IMAD R3, R10, UR4, R17 ;  /* 0x000000040a037c24 */ /* 0x000fc8000f8e0211 */
[----:B------:R-:W-:-:S07]  /*06f0*/  IMAD R6, R3, R6, RZ ;  /* 0x0000000603067224 */ /* 0x000fce00078e02ff */
.L_x_14138:
        /* <DEDUP_REMOVED lines=28> */
.L_x_14142:
        /* <DEDUP_REMOVED lines=41> */
.L_x_14140:
[----:B------:R-:W-:Y:S05]  /*0b50*/  BSYNC B6 ;  /* 0x0000000000067941 */ /* 0x000fea0003800000 */
.L_x_14139:
        /* <DEDUP_REMOVED lines=24> */
.L_x_14173:
        /* <DEDUP_REMOVED lines=47> */
.L_x_14148:
        /* <DEDUP_REMOVED lines=11> */
.L_x_14147:
[----:B------:R-:W-:Y:S05]  /*1080*/  BSYNC B1 ;  /* 0x0000000000017941 */ /* 0x000fea0003800000 */
.L_x_14146:
        /* <DEDUP_REMOVED lines=14> */
.L_x_14151:
        /* <DEDUP_REMOVED lines=100> */
.L_x_14150:
[----:B------:R-:W-:Y:S05]  /*17b0*/  BSYNC B1 ;  /* 0x0000000000017941 */ /* 0x000fea0003800000 */
.L_x_14149:
        /* <DEDUP_REMOVED lines=55> */
.L_x_14153:
[----:B------:R-:W-:Y:S05]  /*1b30*/  BSYNC B1 ;  /* 0x0000000000017941 */ /* 0x000fea0003800000 */
.L_x_14152:
        /* <DEDUP_REMOVED lines=26> */
.L_x_14145:
[----:B------:R-:W-:Y:S05]  /*1ce0*/  BSYNC B0 ;  /* 0x0000000000007941 */ /* 0x000fea0003800000 */
.L_x_14144:
        /* <DEDUP_REMOVED lines=55> */
.L_x_14158:
        /* <DEDUP_REMOVED lines=8> */
.L_x_14157:
[----:B------:R-:W-:Y:S05]  /*20e0*/  BSYNC B1 ;  /* 0x0000000000017941 */ /* 0x000fea0003800000 */
.L_x_14156:
        /* <DEDUP_REMOVED lines=14> */
.L_x_14161:
        /* <DEDUP_REMOVED lines=52> */
.L_x_14160:
[----:B------:R-:W-:Y:S05]  /*2510*/  BSYNC B1 ;  /* 0x0000000000017941 */ /* 0x000fea0003800000 */
.L_x_14159:
        /* <DEDUP_REMOVED lines=31> */
.L_x_14163:
[----:B------:R-:W-:Y:S05]  /*2710*/  BSYNC B1 ;  /* 0x0000000000017941 */ /* 0x000fea0003800000 */
.L_x_14162:
        /* <DEDUP_REMOVED lines=14> */
.L_x_14155:
[----:B------:R-:W-:Y:S05]  /*2800*/  BSYNC B0 ;  /* 0x0000000000007941 */ /* 0x000fea0003800000 */
.L_x_14154:
        /* <DEDUP_REMOVED lines=22> */
.L_x_14165:
[----:B------:R-:W-:Y:S05]  /*2970*/  BSYNC B0 ;  /* 0x0000000000007941 */ /* 0x000fea0003800000 */
.L_x_14164:
        /* <DEDUP_REMOVED lines=26> */
.L_x_14168:
        /* <DEDUP_REMOVED lines=33> */
.L_x_14166:
        /* <DEDUP_REMOVED lines=88> */
.L_x_14141:
        /* <DEDUP_REMOVED lines=16> */
.L_x_14167:
        /* <DEDUP_REMOVED lines=16> */
.L_x_14169:
[----:B------:R-:W-:Y:S05]  /*34b0*/  EXIT ;  /* 0x000000000000794d */ /* 0x000fea0003800000 */
.L_x_14143:
[----:B------:R-:W-:Y:S01]  /*34c0*/  HFMA2.MMA R11, -RZ, RZ, 0, 1.847743988037109375e-06 ;  /* 0x0000001fff0b7435 */ /* 0x000fe200000001ff */
[----:B------:R-:W-:Y:S01]  /*34d0*/  IMAD.MOV.U32 R12, RZ, RZ, 0x10 ;  /* 0x00000010ff0c7424 */ /* 0x000fe200078e00ff */
[----:B------:R-:W-:Y:S01]  /*34e0*/  MOV R2, 0xff7fffff ;  /* 0xff7fffff00027802 */ /* 0x000fe20000000f00 */
[----:B------:R-:W-:-:S08]  /*34f0*/  IMAD.MOV.U32 R15, RZ, RZ, -0x1 ;  /* 0xffffffffff0f7424 */ /* 0x000fd000078e00ff */
[----:B------:R-:W-:Y:S05]  /*3500*/  WARPSYNC.COLLECTIVE R15, `(.L_x_14170) ;  /* 0x000000000f087348 */ /* 0x000fea0003c00000 */
[----:B------:R0:W1:Y:S02]  /*3510*/  SHFL.BFLY P6, R14, R13, R12, R11 ;  /* 0x0c00000c0d0e7389 */ /* 0x00006400000c000b */
[----:B01----:R-:W-:Y:S01]  /*3520*/  ENDCOLLECTIVE ;  /* 0x000000000000791b */ /* 0x003fe20003800000 */
.L_x_14170:
[----:B------:R-:W-:Y:S01]  /*3530*/  IMAD.MOV.U32 R12, RZ, RZ, 0x8 ;  /* 0x00000008ff0c7424 */ /* 0x000fe200078e00ff */
[----:B------:R-:W-:-:S04]  /*3540*/  FMNMX.FTZ R0, R14, -3.40282346638528859812e+38, !PT ;  /* 0xff7fffff0e007809 */ /* 0x000fc80007810000 */
[----:B------:R-:W-:-:S07]  /*3550*/  MOV R13, R0 ;  /* 0x00000000000d7202 */ /* 0x000fce0000000f00 */
[----:B------:R-:W-:Y:S05]  /*3560*/  WARPSYNC.COLLECTIVE R15, `(.L_x_14171) ;  /* 0x000000000f087348 */ /* 0x000fea0003c00000 */
[----:B------:R0:W1:Y:S02]  /*3570*/  SHFL.BFLY P6, R14, R13, R12, R11 ;  /* 0x0c00000c0d0e7389 */ /* 0x00006400000c000b */
[----:B01----:R-:W-:Y:S01]  /*3580*/  ENDCOLLECTIVE ;  /* 0x000000000000791b */ /* 0x003fe20003800000 */
.L_x_14171:
[----:B------:R-:W-:Y:S01]  /*3590*/  IMAD.MOV.U32 R12, RZ, RZ, 0x4 ;  /* 0x00000004ff0c7424 */ /* 0x000fe200078e00ff */
[----:B------:R-:W-:-:S04]  /*35a0*/  FMNMX.FTZ R3, R0, R14, !PT ;  /* 0x0000000e00037209 */ /* 0x000fc80007810000 */
[----:B------:R-:W-:-:S07]  /*35b0*/  MOV R13, R3 ;  /* 0x00000003000d7202 */ /* 0x000fce0000000f00 */
[----:B------:R-:W-:Y:S05]  /*35c0*/  WARPSYNC.COLLECTIVE R15, `(.L_x_14172) ;  /* 0x000000000f087348 */ /* 0x000fea0003c00000 */
[----:B------:R0:W1:Y:S02]  /*35d0*/  SHFL.BFLY P6, R14, R13, R12, R11 ;  /* 0x0c00000c0d0e7389 */ /* 0x00006400000c000b */
[----:B01----:R-:W-:Y:S01]  /*35e0*/  ENDCOLLECTIVE ;  /* 0x000000000000791b */ /* 0x003fe20003800000 */
.L_x_14172:
[----:B------:R-:W-:Y:S05]  /*35f0*/  BRA `(.L_x_14173) ;  /* 0xffffffd400b87947 */ /* 0x000fea000383ffff */
.L_x_14174:
        /* <DEDUP_REMOVED lines=16> */
.L_x_29832:


//--------------------- .text._ZN4vllm25paged_attention_v2_kernelIthLi120ELi8ELi128ELNS_18Fp8KVCacheDataTypeE1ELb1ELi512EEEvPfS2_PT_PKS3_PKT0_S9_ifPKiSB_iPKfiiiSD_SD_iiiii --------------------------
	.section	.text._ZN4vllm25paged_attention_v2_kernelIthLi120ELi8ELi128ELNS_18Fp8KVCacheDataTypeE1ELb1ELi512EEEvPfS2_PT_PKS3_PKT0_S9_ifPKiSB_iPKfiiiSD_SD_iiiii,"ax",@progbits
	.align	128
        .global         _ZN4vllm25paged_attention_v2_kernelIthLi120ELi8ELi128ELNS_18Fp8KVCacheDataTypeE1ELb1ELi512EEEvPfS2_PT_PKS3_PKT0_S9_ifPKiSB_iPKfiiiSD_SD_iiiii
        .type           _ZN4vllm25paged_attention_v2_kernelIthLi120ELi8ELi128ELNS_18Fp8KVCacheDataTypeE1ELb1ELi512EEEvPfS2_PT_PKS3_PKT0_S9_ifPKiSB_iPKfiiiSD_SD_iiiii,@function
        .size           _ZN4vllm25paged_attention_v2_kernelIthLi120ELi8ELi128ELNS_18Fp8KVCacheDataTypeE1ELb1ELi512EEEvPfS2_PT_PKS3_PKT0_S9_ifPKiSB_iPKfiiiSD_SD_iiiii,(.L_x_29833 - _ZN4vllm25paged_attention_v2_kernelIthLi120ELi8ELi128ELNS_18Fp8KVCacheDataTypeE1ELb1ELi512EEEvPfS2_PT_PKS3_PKT0_S9_ifPKiSB_iPKfiiiSD_SD_iiiii)
        .other          _ZN4vllm25paged_attention_v2_kernelIthLi120ELi8ELi128ELNS_18Fp8KVCacheDataTypeE1ELb1ELi512EEEvPfS2_PT_PKS3_PKT0_S9_ifPKiSB_iPKfiiiSD_SD_iiiii,@"STO_CUDA_ENTRY STV_DEFAULT"
_ZN4vllm25paged_attention_v2_kernelIthLi120ELi8ELi128ELNS_18Fp8KVCacheDataTypeE1ELb1ELi512EEEvPfS2_PT_PKS3_PKT0_S9_ifPKiSB_iPKfiiiSD_SD_iiiii:
.text._ZN4vllm25paged_attention_v2_kernelIthLi120ELi8ELi128ELNS_18Fp8KVCacheDataTypeE1ELb1ELi512EEEvPfS2_PT_PKS3_PKT0_S9_ifPKiSB_iPKfiiiSD_SD_iiiii:
        /* <DEDUP_REMOVED lines=109> */
.L_x_14175:
[----:B------:R-:W-:Y:S02]  /*06d0*/  ULDC UR4, c[0x0][0x288] ;  /* 0x0000a20000047ab9 */ /* 0x000fe40000000800 */
[----:B------:R-:W-:-:S04]  /*06e0*/  IMAD R3, R10, UR4, R17 ;  /* 0x000000040a037c24 */ /* 0x000fc8000f8e0211 */
[----:B------:R-:W-:-:S07]  /*06f0*/  IMAD R6, R3, R6, RZ ;  /* 0x0000000603067224 */ /* 0x000fce00078e02ff */
.L_x_14176:
        /* <DEDUP_REMOVED lines=28> */
.L_x_14180:
        /* <DEDUP_REMOVED lines=41> */
.L_x_14178:
[----:B------:R-:W-:Y:S05]  /*0b50*/  BSYNC B6 ;  /* 0x0000000000067941 */ /* 0x000fea0003800000 */
.L_x_14177:
        /* <DEDUP_REMOVED lines=24> */
.L_x_14219:
        /* <DEDUP_REMOVED lines=47> */
.L_x_14186:
        /* <DEDUP_REMOVED lines=11> */
.L_x_14185:
[----:B------:R-:W-:Y:S05]  /*1080*/  BSYNC B1 ;  /* 0x0000000000017941 */ /* 0x000fea0003800000 */
.L_x_14184:
        /* <DEDUP_REMOVED lines=14> */
.L_x_14189:
        /* <DEDUP_REMOVED lines=100> */
.L_x_14188:
[----:B------:R-:W-:Y:S05]  /*17b0*/  BSYNC B1 ;  /* 0x0000000000017941 */ /* 0x000fea0003800000 */
.L_x_14187:
        /* <DEDUP_REMOVED lines=55> */
.L_x_14191:
[----:B------:R-:W-:Y:S05]  /*1b30*/  BSYNC B1 ;  /* 0x0000000000017941 */ /* 0x000fea0003800000 */
.L_x_14190:
        /* <DEDUP_REMOVED lines=26> */
.L_x_14183:
[----:B------:R-:W-:Y:S05]  /*1ce0*/  BSYNC B0 ;  /* 0x0000000000007941 */ /* 0x000fea0003800000 */
.L_x_14182:
        /* <DEDUP_REMOVED lines=55> */
.L_x_14196:
        /* <DEDUP_REMOVED lines=8> */
.L_x_14195:
[----:B------:R-:W-:Y:S05]  /*20e0*/  BSYNC B1 ;  /* 0x0000000000017941 */ /* 0x000fea0003800000 */
.L_x_14194:
        /* <DEDUP_REMOVED lines=14> */
.L_x_14199:
        /* <DEDUP_REMOVED lines=52> */
.L_x_14198:
[----:B------:R-:W-:Y:S05]  /*2510*/  BSYNC B1 ;  /* 0x0000000000017941 */ /* 0x000fea0003800000 */
.L_x_14197:
        /* <DEDUP_REMOVED lines=31> */
.L_x_14201:
[----:B------:R-:W-:Y:S05]  /*2710*/  BSYNC B1 ;  /* 0x0000000000017941 */ /* 0x000fea0003800000 */
.L_x_14200:
        /* <DEDUP_REMOVED lines=14> */
.L_x_14193:
[----:B------:R-:W-:Y:S05]  /*2800*/  BSYNC B0 ;  /* 0x0000000000007941 */ /* 0x000fea0003800000 */
.L_x_14192:
        /* <DEDUP_REMOVED lines=22> */
.L_x_14203:
[----:B------:R-:W-:Y:S05]  /*2970*/  BSYNC B0 ;  /* 0x0000000000007941 */ /* 0x000fea0003800000 */
.L_x_14202:
        /* <DEDUP_REMOVED lines=26> */
.L_x_14206:
        /* <DEDUP_REMOVED lines=33> */
.L_x_14204:
        /* <DEDUP_REMOVED lines=26> */
.L_x_14208:
[----:B------:R-:W-:Y:S05]  /*2ed0*/  BSYNC B0 ;  /* 0x0000000000007941 */ /* 0x000fea0003800000 */
.L_x_14207:
        /* <DEDUP_REMOVED lines=12> */
.L_x_14210:
[----:B------:R-:W-:Y:S05]  /*2fa0*/  BSYNC B0 ;  /* 0x0000000000007941 */ /* 0x000fea0003800000 */
.L_x_14209:
        /* <DEDUP_REMOVED lines=8> */
.L_x_14212:
[----:B------:R-:W-:Y:S05]  /*3030*/  BSYNC B0 ;  /* 0x0000000000007941 */ /* 0x000fea0003800000 */
.L_x_14211:
        /* <DEDUP_REMOVED lines=12> */
.L_x_14214:
[----:B------:R-:W-:Y:S05]  /*3100*/  BSYNC B0 ;  /* 0x0000000000007941 */ /* 0x000fea0003800000 */
.L_x_14213:
        /* <DEDUP_REMOVED lines=43> */
.L_x_14179:
        /* <DEDUP_REMOVED lines=16> */
.L_x_14205:
        /* <DEDUP_REMOVED lines=16> */
.L_x_14215:
[----:B------:R-:W-:Y:S05]  /*35c0*/  EXIT ;  /* 0x000000000000794d */ /* 0x000fea0003800000 */
.L_x_14181:
[----:B------:R-:W-:Y:S01]  /*35d0*/  HFMA2.MMA R11, -RZ, RZ, 0, 1.847743988037109375e-06 ;  /* 0x0000001fff0b7435 */ /* 0x000fe200000001ff */
[----:B------:R-:W-:Y:S01]  /*35e0*/  IMAD.MOV.U32 R12, RZ, RZ, 0x10 ;  /* 0x00000010ff0c7424 */ /* 0x000fe200078e00ff */
[----:B------:R-:W-:Y:S01]  /*35f0*/  MOV R2, 0xff7fffff ;  /* 0xff7fffff00027802 */ /* 0x000fe20000000f00 */
[----:B------:R-:W-:-:S08]  /*3600*/  IMAD.MOV.U32 R15, RZ, RZ, -0x1 ;  /* 0xffffffffff0f7424 */ /* 0x000fd000078e00ff */
[----:B------:R-:W-:Y:S05]  /*3610*/  WARPSYNC.COLLECTIVE R15, `(.L_x_14216) ;  /* 0x000000000f087348 */ /* 0x000fea0003c00000 */
[----:B------:R0:W1:Y:S02]  /*3620*/  SHFL.BFLY P6, R14, R13, R12, R11 ;  /* 0x0c00000c0d0e7389 */ /* 0x00006400000c000b */
[----:B01----:R-:W-:Y:S01]  /*3630*/  ENDCOLLECTIVE ;  /* 0x000000000000791b */ /* 0x003fe20003800000 */
.L_x_14216:
[----:B------:R-:W-:Y:S01]  /*3640*/  IMAD.MOV.U32 R12, RZ, RZ, 0x8 ;  /* 0x00000008ff0c7424 */ /* 0x000fe200078e00ff */
[----:B------:R-:W-:-:S04]  /*3650*/  FMNMX.FTZ R0, R14, -3.40282346638528859812e+38, !PT ;  /* 0xff7fffff0e007809 */ /* 0x000fc80007810000 */
[----:B------:R-:W-:-:S07]  /*3660*/  MOV R13, R0 ;  /* 0x00000000000d7202 */ /* 0x000fce0000000f00 */
[----:B------:R-:W-:Y:S05]  /*3670*/  WARPSYNC.COLLECTIVE R15, `(.L_x_14217) ;  /* 0x000000000f087348 */ /* 0x000fea0003c00000 */
[----:B------:R0:W1:Y:S02]  /*3680*/  SHFL.BFLY P6, R14, R13, R12, R11 ;  /* 0x0c00000c0d0e7389 */ /* 0x00006400000c000b */
[----:B01----:R-:W-:Y:S01]  /*3690*/  ENDCOLLECTIVE ;  /* 0x000000000000791b */ /* 0x003fe20003800000 */
.L_x_14217:
[----:B------:R-:W-:Y:S01]  /*36a0*/  IMAD.MOV.U32 R12, RZ, RZ, 0x4 ;  /* 0x00000004ff0c7424 */ /* 0x000fe200078e00ff */
[----:B------:R-:W-:-:S04]  /*36b0*/  FMNMX.FTZ R3, R0, R14, !PT ;  /* 0x0000000e00037209 */ /* 0x000fc80007810000 */
[----:B------:R-:W-:-:S07]  /*36c0*/  MOV R13, R3 ;  /* 0x00000003000d7202 */ /* 0x000fce0000000f00 */
[----:B------:R-:W-:Y:S05]  /*36d0*/  WARPSYNC.COLLECTIVE R15, `(.L_x_14218) ;  /* 0x000000000f087348 */ /* 0x000fea0003c00000 */
[----:B------:R0:W1:Y:S02]  /*36e0*/  SHFL.BFLY P6, R14, R13, R12, R11 ;  /* 0x0c00000c0d0e7389 */ /* 0x00006400000c000b */
[----:B01----:R-:W-:Y:S01]  /*36f0*/  ENDCOLLECTIVE ;  /* 0x000000000000791b */ /* 0x003fe20003800000 */
.L_x_14218:
[----:B------:R-:W-:Y:S05]  /*3700*/  BRA `(.L_x_14219) ;  /* 0xffffffd400747947 */ /* 0x000fea000383ffff */
.L_x_14220:
        /* <DEDUP_REMOVED lines=15> */
.L_x_29833:


//--------------------- .text._ZN4vllm25paged_attention_v2_kernelIthLi112ELi8ELi128ELNS_18Fp8KVCacheDataTypeE1ELb1ELi512EEEvPfS2_PT_PKS3_PKT0_S9_ifPKiSB_iPKfiiiSD_SD_iiiii --------------------------
	.section	.text._ZN4vllm25paged_attention_v2_kernelIthLi112ELi8ELi128ELNS_18Fp8KVCacheDataTypeE1ELb1ELi512EEEvPfS2_PT_PKS3_PKT0_S9_ifPKiSB_iPKfiiiSD_SD_iiiii,"ax",@progbits
	.align	128
        .global         _ZN4vllm25paged_attention_v2_kernelIthLi112ELi8ELi128ELNS_18Fp8KVCacheDataTypeE1ELb1ELi512EEEvPfS2_PT_PKS3_PKT0_S9_ifPKiSB_iPKfiiiSD_SD_iiiii
        .type           _ZN4vllm25paged_attention_v2_kernelIthLi112ELi8ELi128ELNS_18Fp8KVCacheDataTypeE1ELb1ELi512EEEvPfS2_PT_PKS3_PKT0_S9_ifPKiSB_iPKfiiiSD_SD_iiiii,@function
        .size           _ZN4vllm25paged_attention_v2_kernelIthLi112ELi8ELi128ELNS_18Fp8KVCacheDataTypeE1ELb1ELi512EEEvPfS2_PT_PKS3_PKT0_S9_ifPKiSB_iPKfiiiSD_SD_iiiii,(.L_x_29834 - _ZN4vllm25paged_attention_v2_kernelIthLi112ELi8ELi128ELNS_18Fp8KVCacheDataTypeE1ELb1ELi512EEEvPfS2_PT_PKS3_PKT0_S9_ifPKiSB_iPKfiiiSD_SD_iiiii)
        .other          _ZN4vllm25paged_attention_v2_kernelIthLi112ELi8ELi128ELNS_18Fp8KVCacheDataTypeE1ELb1ELi512EEEvPfS2_PT_PKS3_PKT0_S9_ifPKiSB_iPKfiiiSD_SD_iiiii,@"STO_CUDA_ENTRY STV_DEFAULT"
_ZN4vllm25paged_attention_v2_kernelIthLi112ELi8ELi128ELNS_18Fp8KVCacheDataTypeE1ELb1ELi512EEEvPfS2_PT_PKS3_PKT0_S9_ifPKiSB_iPKfiiiSD_SD_iiiii:
.text._ZN4vllm25paged_attention_v2_kernelIthLi112ELi8ELi128ELNS_18Fp8KVCacheDataTypeE1ELb1ELi512EEEvPfS2_PT_PKS3_PKT0_S9_ifPKiSB_iPKfiiiSD_SD_iiiii:
        /* <DEDUP_REMOVED lines=109> */
.L_x_14221:
[----:B------:R-:W-:Y:S02]  /*06d0*/  ULDC UR4, c[0x0][0x288] ;  /* 0x0000a20000047ab9 */ /* 0x000fe40000000800 */
[----:B------:R-:W-:-:S04]  /*06e0*/  IMAD R3, R10, UR4, R17 ;  /* 0x000000040a037c24 */ /* 0x000fc8000f8e0211 */
[----:B------:R-:W-:-:S07]  /*06f0*/  IMAD R6, R3, R6, RZ ;  /* 0x0000000603067224 */ /* 0x000fce00078e02ff */
.L_x_14222:
        /* <DEDUP_REMOVED lines=28> */
.L_x_14226:
        /* <DEDUP_REMOVED lines=41> */
.L_x_14224:
[----:B------:R-:W-:Y:S05]  /*0b50*/  BSYNC B6 ;  /* 0x0000000000067941 */ /* 0x000fea0003800000 */
.L_x_14223:
        /* <DEDUP_REMOVED lines=24> */
.L_x_14265:
        /* <DEDUP_REMOVED lines=47> */
.L_x_14232:
        /* <DEDUP_REMOVED lines=11> */
.L_x_14231:
[----:B------:R-:W-:Y:S05]  /*1080*/  BSYNC B1 ;  /* 0x0000000000017941 */ /* 0x000fea0003800000 */
.L_x_14230:
        /* <DEDUP_REMOVED lines=14> */
.L_x_14235:
        /* <DEDUP_REMOVED lines=100> */
.L_x_14234:
[----:B------:R-:W-:Y:S05]  /*17b0*/  BSYNC B1 ;  /* 0x0000000000017941 */ /* 0x000fea0003800000 */
.L_x_14233:
        /* <DEDUP_REMOVED lines=55> */
.L_x_14237:
[----:B------:R-:W-:Y:S05]  /*1b30*/  BSYNC B1 ;  /* 0x0000000000017941 */ /* 0x000fea0003800000 */
.L_x_14236:
        /* <DEDUP_REMOVED lines=26> */
.L_x_14229:
[----:B------:R-:W-:Y:S05]  /*1ce0*/  BSYNC B0 ;  /* 0x0000000000007941 */ /* 0x000fea0003800000 */
.L_x_14228:
        /* <DEDUP_REMOVED lines=55> */
.L_x_14242:
        /* <DEDUP_REMOVED lines=8> */
.L_x_14241:
[----:B------:R-:W-:Y:S05]  /*20e0*/  BSYNC B1 ;  /* 0x0000000000017941 */ /* 0x000fea0003800000 */
.L_x_14240:
        /* <DEDUP_REMOVED lines=14> */
.L_x_14245:
        /* <DEDUP_REMOVED lines=52> */
.L_x_14244:
[----:B------:R-:W-:Y:S05]  /*2510*/  BSYNC B1 ;  /* 0x0000000000017941 */ /* 0x000fea0003800000 */
.L_x_14243:
        /* <DEDUP_REMOVED lines=31> */
.L_x_14247:
[----:B------:R-:W-:Y:S05]  /*2710*/  BSYNC B1 ;  /* 0x0000000000017941 */ /* 0x000fea0003800000 */
.L_x_14246:
        /* <DEDUP_REMOVED lines=14> */
.L_x_14239:
[----:B------:R-:W-:Y:S05]  /*2800*/  BSYNC B0 ;  /* 0x0000000000007941 */ /* 0x000fea0003800000 */
.L_x_14238:
        /* <DEDUP_REMOVED lines=22> */
.L_x_14249:
[----:B------:R-:W-:Y:S05]  /*2970*/  BSYNC B0 ;  /* 0x0000000000007941 */ /* 0x000fea0003800000 */
.L_x_14248:
        /* <DEDUP_REMOVED lines=26> */
.L_x_14252:
        /* <DEDUP_REMOVED lines=33> */
.L_x_14250:
        /* <DEDUP_REMOVED lines=26> */
.L_x_14254:
[----:B------:R-:W-:Y:S05]  /*2ed0*/  BSYNC B0 ;  /* 0x0000000000007941 */ /* 0x000fea0003800000 */
.L_x_14253:
        /* <DEDUP_REMOVED lines=12> */
.L_x_14256:
[----:B------:R-:W-:Y:S05]  /*2fa0*/  BSYNC B0 ;  /* 0x0000000000007941 */ /* 0x000fea0003800000 */
.L_x_14255:
        /* <DEDUP_REMOVED lines=8> */
.L_x_14258:
[----:B------:R-:W-:Y:S05]  /*3030*/  BSYNC B0 ;  /* 0x0000000000007941 */ /* 0x000fea0003800000 */
.L_x_14257:
        /* <DEDUP_REMOVED lines=12> */
.L_x_14260:
[----:B------:R-:W-:Y:S05]  /*3100*/  BSYNC B0 ;  /* 0x0000000000007941 */ /* 0x000fea0003800000 */
.L_x_14259:
        /* <DEDUP_REMOVED lines=43> */
.L_x_14225:
        /* <DEDUP_REMOVED lines=16> */
.L_x_14251:
        /* <DEDUP_REMOVED lines=16> */
.L_x_14261:
[----:B------:R-:W-:Y:S05]  /*35c0*/  EXIT ;  /* 0x000000000000794d */ /* 0x000fea0003800000 */
.L_x_14227:
[----:B------:R-:W-:Y:S01]  /*35d0*/  HFMA2.MMA R11, -RZ, RZ, 0, 1.847743988037109375e-06 ;  /* 0x0000001fff0b7435 */ /* 0x000fe200000001ff */
[----:B------:R-:W-:Y:S01]  /*35e0*/  IMAD.MOV.U32 R12, RZ, RZ, 0x10 ;  /* 0x00000010ff0c7424 */ /* 0x000fe200078e00ff */
[----:B------:R-:W-:Y:S01]  /*35f0*/  MOV R2, 0xff7fffff ;  /* 0xff7fffff00027802 */ /* 0x000fe20000000f00 */
[----:B------:R-:W-:-:S08]  /*3600*/  IMAD.MOV.U32 R15, RZ, RZ, -0x1 ;  /* 0xffffffffff0f7424 */ /* 0x000fd000078e00ff */
[----:B------:R-:W-:Y:S05]  /*3610*/  WARPSYNC.COLLECTIVE R15, `(.L_x_14262) ;  /* 0x000000000f087348 */ /* 0x000fea0003c00000 */
[----:B------:R0:W1:Y:S02]  /*3620*/  SHFL.BFLY P6, R14, R13, R12, R11 ;  /* 0x0c00000c0d0e7389 */ /* 0x00006400000c000b */
[----:B01----:R-:W-:Y:S01]  /*3630*/  ENDCOLLECTIVE ;  /* 0x000000000000791b */ /* 0x003fe20003800000 */
.L_x_14262:
[----:B------:R-:W-:Y:S01]  /*3640*/  IMAD.MOV.U32 R12, RZ, RZ, 0x8 ;  /* 0x00000008ff0c7424 */ /* 0x000fe200078e00ff */
[----:B------:R-:W-:-:S04]  /*3650*/  FMNMX.FTZ R0, R14, -3.40282346638528859812e+38, !PT ;  /* 0xff7fffff0e007809 */ /* 0x000fc80007810000 */
[----:B------:R-:W-:-:S07]  /*3660*/  MOV R13, R0 ;  /* 0x00000000000d7202 */ /* 0x000fce0000000f00 */
[----:B------:R-:W-:Y:S05]  /*3670*/  WARPSYNC.COLLECTIVE R15, `(.L_x_14263) ;  /* 0x000000000f087348 */ /* 0x000fea0003c00000 */
[----:B------:R0:W1:Y:S02]  /*3680*/  SHFL.BFLY P6, R14, R13, R12, R11 ;  /* 0x0c00000c0d0e7389 */ /* 0x00006400000c000b */
[----:B01----:R-:W-:Y:S01]  /*3690*/  ENDCOLLECTIVE ;  /* 0x000000000000791b */ /* 0x003fe20003800000 */
.L_x_14263:
[----:B------:R-:W-:Y:S01]  /*36a0*/  IMAD.MOV.U32 R12, RZ, RZ, 0x4 ;  /* 0x00000004ff0c7424 */ /* 0x000fe200078e00ff */
[----:B------:R-:W-:-:S04]  /*36b0*/  FMNMX.FTZ R3, R0, R14, !PT ;  /* 0x0000000e00037209 */ /* 0x000fc80007810000 */
[----:B------:R-:W-:-:S07]  /*36c0*/  MOV R13, R3 ;  /* 0x00000003000d7202 */ /* 0x000fce0000000f00 */
[----:B------:R-:W-:Y:S05]  /*36d0*/  WARPSYNC.COLLECTIVE R15, `(.L_x_14264) ;  /* 0x000000000f087348 */ /* 0x000fea0003c00000 */
[----:B------:R0:W1:Y:S02]  /*36e0*/  SHFL.BFLY P6, R14, R13, R12, R11 ;  /* 0x0c00000c0d0e7389 */ /* 0x00006400000c000b */
[----:B01----:R-:W-:Y:S01]  /*36f0*/  ENDCOLLECTIVE ;  /* 0x000000000000791b */ /* 0x003fe20003800000 */
.L_x_14264:
[----:B------:R-:W-:Y:S05]  /*3700*/  BRA `(.L_x_14265) ;  /* 0xffffffd400747947 */ /* 0x000fea000383ffff */
.L_x_14266:
        /* <DEDUP_REMOVED lines=15> */
.L_x_29834:


//--------------------- .text._ZN4vllm25paged_attention_v2_kernelIthLi96ELi8ELi128ELNS_18Fp8KVCacheDataTypeE1ELb1ELi512EEEvPfS2_PT_PKS3_PKT0_S9_ifPKiSB_iPKfiiiSD_SD_iiiii --------------------------
	.section	.text._ZN4vllm25paged_attention_v2_kernelIthLi96ELi8ELi128ELNS_18Fp8KVCacheDataTypeE1ELb1ELi512EEEvPfS2_PT_PKS3_PKT0_S9_ifPKiSB_iPKfiiiSD_SD_iiiii,"ax",@progbits
	.align	128
        .global         _ZN4vllm25paged_attention_v2_kernelIthLi96ELi8ELi128ELNS_18Fp8KVCacheDataTypeE1ELb1ELi512EEEvPfS2_PT_PKS3_PKT0_S9_ifPKiSB_iPKfiiiSD_SD_iiiii
        .type           _ZN4vllm25paged_attention_v2_kernelIthLi96ELi8ELi128ELNS_18Fp8KVCacheDataTypeE1ELb1ELi512EEEvPfS2_PT_PKS3_PKT0_S9_ifPKiSB_iPKfiiiSD_SD_iiiii,@function
        .size           _ZN4vllm25paged_attention_v2_kernelIthLi96ELi8ELi128ELNS_18Fp8KVCacheDataTypeE1ELb1ELi512EEEvPfS2_PT_PKS3_PKT0_S9_ifPKiSB_iPKfiiiSD_SD_iiiii,(.L_x_29835 - _ZN4vllm25paged_attention_v2_kernelIthLi96ELi8ELi128ELNS_18Fp8KVCacheDataTypeE1ELb1ELi512EEEvPfS2_PT_PKS3_PKT0_S9_ifPKiSB_iPKfiiiSD_SD_iiiii)
        .other          _ZN4vllm25paged_attention_v2_kernelIthLi96ELi8ELi128ELNS_18Fp8KVCacheDataTypeE1ELb1ELi512EEEvPfS2_PT_PKS3_PKT0_S9_ifPKiSB_iPKfiiiSD_SD_iiiii,@"STO_CUDA_ENTRY STV_DEFAULT"
_ZN4vllm25paged_attention_v2_kernelIthLi96ELi8ELi128ELNS_18Fp8KVCacheDataTypeE1ELb1ELi512EEEvPfS2_PT_PKS3_PKT0_S9_ifPKiSB_iPKfiiiSD_SD_iiiii:
.text._ZN4vllm25paged_attention_v2_kernelIthLi96ELi8ELi128ELNS_18Fp8KVCacheDataTypeE1ELb1ELi512EEEvPfS2_PT_PKS3_PKT0_S9_ifPKiSB_iPKfiiiSD_SD_iiiii:
        /* <DEDUP_REMOVED lines=109> */
.L_x_14267:
[----:B------:R-:W-:Y:S02]  /*06d0*/  ULDC UR4, c[0x0][0x288] ;  /* 0x0000a20000047ab9 */ /* 0x000fe40000000800 */
[----:B------:R-:W-:-:S04]  /*06e0*/  IMAD R3, R10, UR4, R17 ;  /* 0x000000040a037c24 */ /* 0x000fc8000f8e0211 */
[----:B------:R-:W-:-:S07]  /*06f0*/  IMAD R6, R3, R6, RZ ;  /* 0x0000000603067224 */ /* 0x000fce00078e02ff */
.L_x_14268:
        /* <DEDUP_REMOVED lines=28> */
.L_x_14272:
        /* <DEDUP_REMOVED lines=41> */
.L_x_14270:
[----:B------:R-:W-:Y:S05]  /*0b50*/  BSYNC B6 ;  /* 0x0000000000067941 */ /* 0x000fea0003800000 */
.L_x_14269:
        /* <DEDUP_REMOVED lines=24> */
.L_x_14303:
        /* <DEDUP_REMOVED lines=47> */
.L_x_14278:
        /* <DEDUP_REMOVED lines=11> */
.L_x_14277:
[----:B------:R-:W-:Y:S05]  /*1080*/  BSYNC B1 ;  /* 0x0000000000017941 */ /* 0x000fea0003800000 */
.L_x_14276:
        /* <DEDUP_REMOVED lines=14> */
.L_x_14281:
        /* <DEDUP_REMOVED lines=100> */
.L_x_14280:
[----:B------:R-:W-:Y:S05]  /*17b0*/  BSYNC B1 ;  /* 0x0000000000017941 */ /* 0x000fea0003800000 */
.L_x_14279:
        /* <DEDUP_REMOVED lines=55> */
.L_x_14283:
[----:B------:R-:W-:Y:S05]  /*1b30*/  BSYNC B1 ;  /* 0x0000000000017941 */ /* 0x000fea0003800000 */
.L_x_14282:
        /* <DEDUP_REMOVED lines=26> */
.L_x_14275:
[----:B------:R-:W-:Y:S05]  /*1ce0*/  BSYNC B0 ;  /* 0x0000000000007941 */ /* 0x000fea0003800000 */
.L_x_14274:
        /* <DEDUP_REMOVED lines=55> */
.L_x_14288:
        /* <DEDUP_REMOVED lines=8> */
.L_x_14287:
[----:B------:R-:W-:Y:S05]  /*20e0*/  BSYNC B1 ;  /* 0x0000000000017941 */ /* 0x000fea0003800000 */
.L_x_14286:
        /* <DEDUP_REMOVED lines=14> */
.L_x_14291:
        /* <DEDUP_REMOVED lines=52> */
.L_x_14290:
[----:B------:R-:W-:Y:S05]  /*2510*/  BSYNC B1 ;  /* 0x0000000000017941 */ /* 0x000fea0003800000 */
.L_x_14289:
        /* <DEDUP_REMOVED lines=31> */
.L_x_14293:
[----:B------:R-:W-:Y:S05]  /*2710*/  BSYNC B1 ;  /* 0x0000000000017941 */ /* 0x000fea0003800000 */
.L_x_14292:
        /* <DEDUP_REMOVED lines=14> */
.L_x_14285:
[----:B------:R-:W-:Y:S05]  /*2800*/  BSYNC B0 ;  /* 0x0000000000007941 */ /* 0x000fea0003800000 */
.L_x_14284:
        /* <DEDUP_REMOVED lines=22> */
.L_x_14295:
[----:B------:R-:W-:Y:S05]  /*2970*/  BSYNC B0 ;  /* 0x0000000000007941 */ /* 0x000fea0003800000 */
.L_x_14294:
        /* <DEDUP_REMOVED lines=26> */
.L_x_14298:
        /* <DEDUP_REMOVED lines=33> */
.L_x_14296:
        /* <DEDUP_REMOVED lines=73> */
.L_x_14271:
        /* <DEDUP_REMOVED lines=16> */
.L_x_14297:
        /* <DEDUP_REMOVED lines=16> */
.L_x_14299:
[----:B------:R-:W-:Y:S05]  /*33c0*/  EXIT ;  /* 0x000000000000794d */ /* 0x000fea0003800000 */
.L_x_14273:
[----:B------:R-:W-:Y:S01]  /*33d0*/  HFMA2.MMA R11, -RZ, RZ, 0, 1.847743988037109375e-06 ;  /* 0x0000001fff0b7435 */ /* 0x000fe200000001ff */
[----:B------:R-:W-:Y:S01]  /*33e0*/  IMAD.MOV.U32 R12, RZ, RZ, 0x10 ;  /* 0x00000010ff0c7424 */ /* 0x000fe200078e00ff */
[----:B------:R-:W-:Y:S01]  /*33f0*/  MOV R2, 0xff7fffff ;  /* 0xff7fffff00027802 */ /* 0x000fe20000000f00 */
[----:B------:R-:W-:-:S08]  /*3400*/  IMAD.MOV.U32 R15, RZ, RZ, -0x1 ;  /* 0xffffffffff0f7424 */ /* 0x000fd000078e00ff */
[----:B------:R-:W-:Y:S05]  /*3410*/  WARPSYNC.COLLECTIVE R15, `(.L_x_14300) ;  /* 0x000000000f087348 */ /* 0x000fea0003c00000 */
[----:B------:R0:W1:Y:S02]  /*3420*/  SHFL.BFLY P6, R14, R13, R12, R11 ;  /* 0x0c00000c0d0e7389 */ /* 0x00006400000c000b */
[----:B01----:R-:W-:Y:S01]  /*3430*/  ENDCOLLECTIVE ;  /* 0x000000000000791b */ /* 0x003fe20003800000 */
.L_x_14300:
[----:B------:R-:W-:Y:S01]  /*3440*/  IMAD.MOV.U32 R12, RZ, RZ, 0x8 ;  /* 0x00000008ff0c7424 */ /* 0x000fe200078e00ff */
[----:B------:R-:W-:-:S04]  /*3450*/  FMNMX.FTZ R0, R14, -3.40282346638528859812e+38, !PT ;  /* 0xff7fffff0e007809 */ /* 0x000fc80007810000 */
[----:B------:R-:W-:-:S07]  /*3460*/  MOV R13, R0 ;  /* 0x00000000000d7202 */ /* 0x000fce0000000f00 */
[----:B------:R-:W-:Y:S05]  /*3470*/  WARPSYNC.COLLECTIVE R15, `(.L_x_14301) ;  /* 0x000000000f087348 */ /* 0x000fea0003c00000 */
[----:B------:R0:W1:Y:S02]  /*3480*/  SHFL.BFLY P6, R14, R13, R12, R11 ;  /* 0x0c00000c0d0e7389 */ /* 0x00006400000c000b */
[----:B01----:R-:W-:Y:S01]  /*3490*/  ENDCOLLECTIVE ;  /* 0x000000000000791b */ /* 0x003fe20003800000 */
.L_x_14301:
[----:B------:R-:W-:Y:S01]  /*34a0*/  IMAD.MOV.U32 R12, RZ, RZ, 0x4 ;  /* 0x00000004ff0c7424 */ /* 0x000fe200078e00ff */
[----:B------:R-:W-:-:S04]  /*34b0*/  FMNMX.FTZ R3, R0, R14, !PT ;  /* 0x0000000e00037209 */ /* 0x000fc80007810000 */
[----:B------:R-:W-:-:S07]  /*34c0*/  MOV R13, R3 ;  /* 0x00000003000d7202 */ /* 0x000fce0000000f00 */
[----:B------:R-:W-:Y:S05]  /*34d0*/  WARPSYNC.COLLECTIVE R15, `(.L_x_14302) ;  /* 0x000000000f087348 */ /* 0x000fea0003c00000 */
[----:B------:R0:W1:Y:S02]  /*34e0*/  SHFL.BFLY P6, R14, R13, R12, R11 ;  /* 0x0c00000c0d0e7389 */ /* 0x00006400000c000b */
[----:B01----:R-:W-:Y:S01]  /*34f0*/  ENDCOLLECTIVE ;  /* 0x000000000000791b */ /* 0x003fe20003800000 */
.L_x_14302:
[----:B------:R-:W-:Y:S05]  /*3500*/  BRA `(.L_x_14303) ;  /* 0xffffffd400f47947 */ /* 0x000fea000383ffff */
.L_x_14304:
        /* <DEDUP_REMOVED lines=15> */
.L_x_29835:


//--------------------- .text._ZN4vllm25paged_attention_v2_kernelIthLi80ELi8ELi128ELNS_18Fp8KVCacheDataTypeE1ELb1ELi512EEEvPfS2_PT_PKS3_PKT0_S9_ifPKiSB_iPKfiiiSD_SD_iiiii --------------------------
	.section	.text._ZN4vllm25paged_attention_v2_kernelIthLi80ELi8ELi128ELNS_18Fp8KVCacheDataTypeE1ELb1ELi512EEEvPfS2_PT_PKS3_PKT0_S9_ifPKiSB_iPKfiiiSD_SD_iiiii,"ax",@progbits
	.align	128
        .global         _ZN4vllm25paged_attention_v2_kernelIthLi80ELi8ELi128ELNS_18Fp8KVCacheDataTypeE1ELb1ELi512EEEvPfS2_PT_PKS3_PKT0_S9_ifPKiSB_iPKfiiiSD_SD_iiiii
        .type           _ZN4vllm25paged_attention_v2_kernelIthLi80ELi8ELi128ELNS_18Fp8KVCacheDataTypeE1ELb1ELi512EEEvPfS2_PT_PKS3_PKT0_S9_ifPKiSB_iPKfiiiSD_SD_iiiii,@function
        .size           _ZN4vllm25paged_attention_v2_kernelIthLi80ELi8ELi128ELNS_18Fp8KVCacheDataTypeE1ELb1ELi512EEEvPfS2_PT_PKS3_PKT0_S9_ifPKiSB_iPKfiiiSD_SD_iiiii,(.L_x_29836 - _ZN4vllm25paged_attention_v2_kernelIthLi80ELi8ELi128ELNS_18Fp8KVCacheDataTypeE1ELb1ELi512EEEvPfS2_PT_PKS3_PKT0_S9_ifPKiSB_iPKfiiiSD_SD_iiiii)
        .other          _ZN4vllm25paged_attention_v2_kernelIthLi80ELi8ELi128ELNS_18Fp8KVCacheDataTypeE1ELb1ELi512EEEvPfS2_PT_PKS3_PKT0_S9_ifPKiSB_iPKfiiiSD_SD_iiiii,@"STO_CUDA_ENTRY STV_DEFAULT"
_ZN4vllm25paged_attention_v2_kernelIthLi80ELi8ELi128ELNS_18Fp8KVCacheDataTypeE1ELb1ELi512EEEvPfS2_PT_PKS3_PKT0_S9_ifPKiSB_iPKfiiiSD_SD_iiiii:
.text._ZN4vllm25paged_attention_v2_kernelIthLi80ELi8ELi128ELNS_18Fp8KVCacheDataTypeE1ELb1ELi512EEEvPfS2_PT_PKS3_PKT0_S9_ifPKiSB_iPKfiiiSD_SD_iiiii:
        /* <DEDUP_REMOVED lines=109> */
.L_x_14305:
[----:B------:R-:W-:Y:S02]  /*06d0*/  ULDC UR4, c[0x0][0x288] ;  /* 0x0000a20000047ab9 */ /* 0x000fe40000000800 */
[----:B------:R-:W-:-:S04]  /*06e0*/  IMAD R3, R10, UR4, R17 ;  /* 0x000000040a037c24 */ /* 0x000fc8000f8e0211 */
[----:B------:R-:W-:-:S07]  /*06f0*/  IMAD R6, R3, R6, RZ ;  /* 0x0000000603067224 */ /* 0x000fce00078e02ff */
.L_x_14306:
        /* <DEDUP_REMOVED lines=28> */
.L_x_14310:
        /* <DEDUP_REMOVED lines=41> */
.L_x_14308:
[----:B------:R-:W-:Y:S05]  /*0b50*/  BSYNC B6 ;  /* 0x0000000000067941 */ /* 0x000fea0003800000 */
.L_x_14307:
        /* <DEDUP_REMOVED lines=24> */
.L_x_14349:
        /* <DEDUP_REMOVED lines=47> */
.L_x_14316:
        /* <DEDUP_REMOVED lines=11> */
.L_x_14315:
[----:B------:R-:W-:Y:S05]  /*1080*/  BSYNC B1 ;  /* 0x0000000000017941 */ /* 0x000fea0003800000 */
.L_x_14314:
        /* <DEDUP_REMOVED lines=14> */
.L_x_14319:
        /* <DEDUP_REMOVED lines=100> */
.L_x_14318:
[----:B------:R-:W-:Y:S05]  /*17b0*/  BSYNC B1 ;  /* 0x0000000000017941 */ /* 0x000fea0003800000 */
.L_x_14317:
        /* <DEDUP_REMOVED lines=55> */
.L_x_14321:
[----:B------:R-:W-:Y:S05]  /*1b30*/  BSYNC B1 ;  /* 0x0000000000017941 */ /* 0x000fea0003800000 */
.L_x_14320:
        /* <DEDUP_REMOVED lines=26> */
.L_x_14313:
[----:B------:R-:W-:Y:S05]  /*1ce0*/  BSYNC B0 ;  /* 0x0000000000007941 */ /* 0x000fea0003800000 */
.L_x_14312:
        /* <DEDUP_REMOVED lines=55> */
.L_x_14326:
        /* <DEDUP_REMOVED lines=8> */
.L_x_14325:
[----:B------:R-:W-:Y:S05]  /*20e0*/  BSYNC B1 ;  /* 0x0000000000017941 */ /* 0x000fea0003800000 */
.L_x_14324:
        /* <DEDUP_REMOVED lines=14> */
.L_x_14329:
        /* <DEDUP_REMOVED lines=52> */
.L_x_14328:
[----:B------:R-:W-:Y:S05]  /*2510*/  BSYNC B1 ;  /* 0x0000000000017941 */ /* 0x000fea0003800000 */
.L_x_14327:
        /* <DEDUP_REMOVED lines=31> */
.L_x_14331:
[----:B------:R-:W-:Y:S05]  /*2710*/  BSYNC B1 ;  /* 0x0000000000017941 */ /* 0x000fea0003800000 */
.L_x_14330:
        /* <DEDUP_REMOVED lines=14> */
.L_x_14323:
[----:B------:R-:W-:Y:S05]  /*2800*/  BSYNC B0 ;  /* 0x0000000000007941 */ /* 0x000fea0003800000 */
.L_x_14322:
        /* <DEDUP_REMOVED lines=22> */
.L_x_14333:
[----:B------:R-:W-:Y:S05]  /*2970*/  BSYNC B0 ;  /* 0x0000000000007941 */ /* 0x000fea0003800000 */
.L_x_14332:
        /* <DEDUP_REMOVED lines=26> */
.L_x_14336:
        /* <DEDUP_REMOVED lines=33> */
.L_x_14334:
        /* <DEDUP_REMOVED lines=25> */
.L_x_14338:
[----:B------:R-:W-:Y:S05]  /*2ec0*/  BSYNC B0 ;  /* 0x0000000000007941 */ /* 0x000fea0003800000 */
.L_x_14337:
        /* <DEDUP_REMOVED lines=10> */
.L_x_14340:
[----:B------:R-:W-:Y:S05]  /*2f70*/  BSYNC B0 ;  /* 0x0000000000007941 */ /* 0x000fea0003800000 */
.L_x_14339:
[----:B------:R-:W-:Y:S06]  /*2f80*/  BAR.SYNC.DEFER_BLOCKING 0x0 ;  /* 0x0000000000007b1d */ /* 0x000fec0000010000 */
[----:B------:R-:W-:Y:S04]  /*2f90*/  BSSY B0, `(.L_x_14341) ;  /* 0x0000006000007945 */ /* 0x000fe80003800000 */
[----:B------:R-:W-:Y:S05]  /*2fa0*/  @P1 BRA `(.L_x_14342) ;  /* 0x0000000000101947 */ /* 0x000fea0003800000 */
[----:B------:R-:W-:Y:S01]  /*2fb0*/  ISETP.GT.AND P1, PT, R5, 0xf, PT ;  /* 0x0000000f0500780c */ /* 0x000fe20003f24270 */
[----:B------:R3:W-:Y:S04]  /*2fc0*/  STS [R3+-0x140], R6 ;  /* 0xfffec00603007388 */ /* 0x0007e80000000800 */
[----:B------:R3:W-:Y:S08]  /*2fd0*/  STS [R3+-0xc0], R2 ;  /* 0xffff400203007388 */ /* 0x0007f00000000800 */
[----:B------:R3:W-:Y:S02]  /*2fe0*/  @!P1 STS [R3+-0x40], R0 ;  /* 0xffffc00003009388 */ /* 0x0007e40000000800 */
.L_x_14342:
[----:B------:R-:W-:Y:S05]  /*2ff0*/  BSYNC B0 ;  /* 0x0000000000007941 */ /* 0x000fea0003800000 */
.L_x_14341:
        /* <DEDUP_REMOVED lines=10> */
.L_x_14344:
[----:B------:R-:W-:Y:S05]  /*30a0*/  BSYNC B0 ;  /* 0x0000000000007941 */ /* 0x000fea0003800000 */
.L_x_14343:
        /* <DEDUP_REMOVED lines=36> */
.L_x_14309:
        /* <DEDUP_REMOVED lines=16> */
.L_x_14335:
        /* <DEDUP_REMOVED lines=16> */
.L_x_14345:
[----:B------:R-:W-:Y:S05]  /*34f0*/  EXIT ;  /* 0x000000000000794d */ /* 0x000fea0003800000 */
.L_x_14311:
[----:B------:R-:W-:Y:S01]  /*3500*/  HFMA2.MMA R11, -RZ, RZ, 0, 1.847743988037109375e-06 ;  /* 0x0000001fff0b7435 */ /* 0x000fe200000001ff */
[----:B------:R-:W-:Y:S01]  /*3510*/  IMAD.MOV.U32 R12, RZ, RZ, 0x10 ;  /* 0x00000010ff0c7424 */ /* 0x000fe200078e00ff */
[----:B------:R-:W-:Y:S01]  /*3520*/  MOV R2, 0xff7fffff ;  /* 0xff7fffff00027802 */ /* 0x000fe20000000f00 */
[----:B------:R-:W-:-:S08]  /*3530*/  IMAD.MOV.U32 R15, RZ, RZ, -0x1 ;  /* 0xffffffffff0f7424 */ /* 0x000fd000078e00ff */
[----:B------:R-:W-:Y:S05]  /*3540*/  WARPSYNC.COLLECTIVE R15, `(.L_x_14346) ;  /* 0x000000000f087348 */ /* 0x000fea0003c00000 */
[----:B------:R0:W1:Y:S02]  /*3550*/  SHFL.BFLY P6, R14, R13, R12, R11 ;  /* 0x0c00000c0d0e7389 */ /* 0x00006400000c000b */
[----:B01----:R-:W-:Y:S01]  /*3560*/  ENDCOLLECTIVE ;  /* 0x000000000000791b */ /* 0x003fe20003800000 */
.L_x_14346:
[----:B------:R-:W-:Y:S01]  /*3570*/  IMAD.MOV.U32 R12, RZ, RZ, 0x8 ;  /* 0x00000008ff0c7424 */ /* 0x000fe200078e00ff */
[----:B------:R-:W-:-:S04]  /*3580*/  FMNMX.FTZ R0, R14, -3.40282346638528859812e+38, !PT ;  /* 0xff7fffff0e007809 */ /* 0x000fc80007810000 */
[----:B------:R-:W-:-:S07]  /*3590*/  MOV R13, R0 ;  /* 0x00000000000d7202 */ /* 0x000fce0000000f00 */
[----:B------:R-:W-:Y:S05]  /*35a0*/  WARPSYNC.COLLECTIVE R15, `(.L_x_14347) ;  /* 0x000000000f087348 */ /* 0x000fea0003c00000 */
[----:B------:R0:W1:Y:S02]  /*35b0*/  SHFL.BFLY P6, R14, R13, R12, R11 ;  /* 0x0c00000c0d0e7389 */ /* 0x00006400000c000b */
[----:B01----:R-:W-:Y:S01]  /*35c0*/  ENDCOLLECTIVE ;  /* 0x000000000000791b */ /* 0x003fe20003800000 */
.L_x_14347:
[----:B------:R-:W-:Y:S01]  /*35d0*/  IMAD.MOV.U32 R12, RZ, RZ, 0x4 ;  /* 0x00000004ff0c7424 */ /* 0x000fe200078e00ff */
[----:B------:R-:W-:-:S04]  /*35e0*/  FMNMX.FTZ R3, R0, R14, !PT ;  /* 0x0000000e00037209 */ /* 0x000fc80007810000 */
[----:B------:R-:W-:-:S07]  /*35f0*/  MOV R13, R3 ;  /* 0x00000003000d7202 */ /* 0x000fce0000000f00 */
[----:B------:R-:W-:Y:S05]  /*3600*/  WARPSYNC.COLLECTIVE R15, `(.L_x_14348) ;  /* 0x000000000f087348 */ /* 0x000fea0003c00000 */
[----:B------:R0:W1:Y:S02]  /*3610*/  SHFL.BFLY P6, R14, R13, R12, R11 ;  /* 0x0c00000c0d0e7389 */ /* 0x00006400000c000b */
[----:B01----:R-:W-:Y:S01]  /*3620*/  ENDCOLLECTIVE ;  /* 0x000000000000791b */ /* 0x003fe20003800000 */
.L_x_14348:
[----:B------:R-:W-:Y:S05]  /*3630*/  BRA `(.L_x_14349) ;  /* 0xffffffd400a87947 */ /* 0x000fea000383ffff */
.L_x_14350:
        /* <DEDUP_REMOVED lines=12> */
.L_x_29836:


//--------------------- .text._ZN4vllm25paged_attention_v2_kernelIthLi64ELi8ELi128ELNS_18Fp8KVCacheDataTypeE1ELb1ELi512EEEvPfS2_PT_PKS3_PKT0_S9_ifPKiSB_iPKfiiiSD_SD_iiiii --------------------------
	.section	.text._ZN4vllm25paged_attention_v2_kernelIthLi64ELi8ELi128ELNS_18Fp8KVCacheDataTypeE1ELb1ELi512EEEvPfS2_PT_PKS3_PKT0_S9_ifPKiSB_iPKfiiiSD_SD_iiiii,"ax",@progbits
	.align	128
        .global         _ZN4vllm25paged_attention_v2_kernelIthLi64ELi8ELi128ELNS_18Fp8KVCacheDataTypeE1ELb1ELi512EEEvPfS2_PT_PKS3_PKT0_S9_ifPKiSB_iPKfiiiSD_SD_iiiii
        .type           _ZN4vllm25paged_attention_v2_kernelIthLi64ELi8ELi128ELNS_18Fp8KVCacheDataTypeE1ELb1ELi512EEEvPfS2_PT_PKS3_PKT0_S9_ifPKiSB_iPKfiiiSD_SD_iiiii,@function
        .size           _ZN4vllm25paged_attention_v2_kernelIthLi64ELi8ELi128ELNS_18Fp8KVCacheDataTypeE1ELb1ELi512EEEvPfS2_PT_PKS3_PKT0_S9_ifPKiSB_iPKfiiiSD_SD_iiiii,(.L_x_29837 - _ZN4vllm25paged_attention_v2_kernelIthLi64ELi8ELi128ELNS_18Fp8KVCacheDataTypeE1ELb1ELi512EEEvPfS2_PT_PKS3_PKT0_S9_ifPKiSB_iPKfiiiSD_SD_iiiii)
        .other          _ZN4vllm25paged_attention_v2_kernelIthLi64ELi8ELi128ELNS_18Fp8KVCacheDataTypeE1ELb1ELi512EEEvPfS2_PT_PKS3_PKT0_S9_ifPKiSB_iPKfiiiSD_SD_iiiii,@"STO_CUDA_ENTRY STV_DEFAULT"
_ZN4vllm25paged_attention_v2_kernelIthLi64ELi8ELi128ELNS_18Fp8KVCacheDataTypeE1ELb1ELi512EEEvPfS2_PT_PKS3_PKT0_S9_ifPKiSB_iPKfiiiSD_SD_iiiii:
.text._ZN4vllm25paged_attention_v2_kernelIthLi64ELi8ELi128ELNS_18Fp8KVCacheDataTypeE1ELb1ELi512EEEvPfS2_PT_PKS3_PKT0_S9_ifPKiSB_iPKfiiiSD_SD_iiiii:
        /* <DEDUP_REMOVED lines=106> */
.L_x_14351:
[----:B------:R-:W-:Y:S02]  /*06a0*/  ULDC UR4, c[0x0][0x288] ;  /* 0x0000a20000047ab9 */ /* 0x000fe40000000800 */
[----:B------:R-:W-:-:S04]  /*06b0*/  IMAD R3, R9, UR4, R7 ;  /* 0x0000000409037c24 */ /* 0x000fc8000f8e0207 */
[----:B------:R-:W-:-:S07]  /*06c0*/  IMAD R3, R3, R14, RZ ;  /* 0x0000000e03037224 */ /* 0x000fce00078e02ff */
.L_x_14352:
        /* <DEDUP_REMOVED lines=28> */
.L_x_14356:
        /* <DEDUP_REMOVED lines=41> */
.L_x_14354:
[----:B------:R-:W-:Y:S05]  /*0b20*/  BSYNC B6 ;  /* 0x0000000000067941 */ /* 0x000fea0003800000 */
.L_x_14353:
        /* <DEDUP_REMOVED lines=25> */
.L_x_14387:
        /* <DEDUP_REMOVED lines=46> */
.L_x_14362:
        /* <DEDUP_REMOVED lines=11> */
.L_x_14361:
[----:B------:R-:W-:Y:S05]  /*1050*/  BSYNC B1 ;  /* 0x0000000000017941 */ /* 0x000fea0003800000 */
.L_x_14360:
        /* <DEDUP_REMOVED lines=14> */
.L_x_14365:
        /* <DEDUP_REMOVED lines=100> */
.L_x_14364:
[----:B------:R-:W-:Y:S05]  /*1780*/  BSYNC B1 ;  /* 0x0000000000017941 */ /* 0x000fea0003800000 */
.L_x_14363:
        /* <DEDUP_REMOVED lines=55> */
.L_x_14367:
[----:B------:R-:W-:Y:S05]  /*1b00*/  BSYNC B1 ;  /* 0x0000000000017941 */ /* 0x000fea0003800000 */
.L_x_14366:
        /* <DEDUP_REMOVED lines=26> */
.L_x_14359:
[----:B------:R-:W-:Y:S05]  /*1cb0*/  BSYNC B0 ;  /* 0x0000000000007941 */ /* 0x000fea0003800000 */
.L_x_14358:
        /* <DEDUP_REMOVED lines=54> */
.L_x_14372:
        /* <DEDUP_REMOVED lines=8> */
.L_x_14371:
[----:B------:R-:W-:Y:S05]  /*20a0*/  BSYNC B1 ;  /* 0x0000000000017941 */ /* 0x000fea0003800000 */
.L_x_14370:
        /* <DEDUP_REMOVED lines=14> */
.L_x_14375:
        /* <DEDUP_REMOVED lines=52> */
.L_x_14374:
[----:B------:R-:W-:Y:S05]  /*24d0*/  BSYNC B1 ;  /* 0x0000000000017941 */ /* 0x000fea0003800000 */
.L_x_14373:
        /* <DEDUP_REMOVED lines=31> */
.L_x_14377:
[----:B------:R-:W-:Y:S05]  /*26d0*/  BSYNC B1 ;  /* 0x0000000000017941 */ /* 0x000fea0003800000 */
.L_x_14376:
        /* <DEDUP_REMOVED lines=14> */
.L_x_14369:
[----:B------:R-:W-:Y:S05]  /*27c0*/  BSYNC B0 ;  /* 0x0000000000007941 */ /* 0x000fea0003800000 */
.L_x_14368:
        /* <DEDUP_REMOVED lines=22> */
.L_x_14379:
[----:B------:R-:W-:Y:S05]  /*2930*/  BSYNC B0 ;  /* 0x0000000000007941 */ /* 0x000fea0003800000 */
.L_x_14378:
        /* <DEDUP_REMOVED lines=26> */
.L_x_14382:
        /* <DEDUP_REMOVED lines=33> */
.L_x_14380:
        /* <DEDUP_REMOVED lines=60> */
.L_x_14355:
        /* <DEDUP_REMOVED lines=16> */
.L_x_14381:
        /* <DEDUP_REMOVED lines=16> */
.L_x_14383:
[----:B------:R-:W-:Y:S05]  /*32b0*/  EXIT ;  /* 0x000000000000794d */ /* 0x000fea0003800000 */
.L_x_14357:
[----:B------:R-:W-:Y:S01]  /*32c0*/  HFMA2.MMA R11, -RZ, RZ, 0, 1.847743988037109375e-06 ;  /* 0x0000001fff0b7435 */ /* 0x000fe200000001ff */
[----:B------:R-:W-:Y:S01]  /*32d0*/  IMAD.MOV.U32 R12, RZ, RZ, 0x10 ;  /* 0x00000010ff0c7424 */ /* 0x000fe200078e00ff */
[----:B------:R-:W-:Y:S01]  /*32e0*/  MOV R0, 0xff7fffff ;  /* 0xff7fffff00007802 */ /* 0x000fe20000000f00 */
[----:B------:R-:W-:-:S08]  /*32f0*/  IMAD.MOV.U32 R15, RZ, RZ, -0x1 ;  /* 0xffffffffff0f7424 */ /* 0x000fd000078e00ff */
[----:B------:R-:W-:Y:S05]  /*3300*/  WARPSYNC.COLLECTIVE R15, `(.L_x_14384) ;  /* 0x000000000f087348 */ /* 0x000fea0003c00000 */
[----:B------:R0:W1:Y:S02]  /*3310*/  SHFL.BFLY P6, R14, R13, R12, R11 ;  /* 0x0c00000c0d0e7389 */ /* 0x00006400000c000b */
[----:B01----:R-:W-:Y:S01]  /*3320*/  ENDCOLLECTIVE ;  /* 0x000000000000791b */ /* 0x003fe20003800000 */
.L_x_14384:
[----:B------:R-:W-:Y:S01]  /*3330*/  IMAD.MOV.U32 R12, RZ, RZ, 0x8 ;  /* 0x00000008ff0c7424 */ /* 0x000fe200078e00ff */
[----:B------:R-:W-:-:S04]  /*3340*/  FMNMX.FTZ R2, R14, -3.40282346638528859812e+38, !PT ;  /* 0xff7fffff0e027809 */ /* 0x000fc80007810000 */
[----:B------:R-:W-:-:S07]  /*3350*/  MOV R13, R2 ;  /* 0x00000002000d7202 */ /* 0x000fce0000000f00 */
[----:B------:R-:W-:Y:S05]  /*3360*/  WARPSYNC.COLLECTIVE R15, `(.L_x_14385) ;  /* 0x000000000f087348 */ /* 0x000fea0003c00000 */
[----:B------:R0:W1:Y:S02]  /*3370*/  SHFL.BFLY P6, R14, R13, R12, R11 ;  /* 0x0c00000c0d0e7389 */ /* 0x00006400000c000b */
[----:B01----:R-:W-:Y:S01]  /*3380*/  ENDCOLLECTIVE ;  /* 0x000000000000791b */ /* 0x003fe20003800000 */
.L_x_14385:
[----:B------:R-:W-:Y:S01]  /*3390*/  IMAD.MOV.U32 R12, RZ, RZ, 0x4 ;  /* 0x00000004ff0c7424 */ /* 0x000fe200078e00ff */
[----:B------:R-:W-:-:S04]  /*33a0*/  FMNMX.FTZ R3, R2, R14, !PT ;  /* 0x0000000e02037209 */ /* 0x000fc80007810000 */
[----:B------:R-:W-:-:S07]  /*33b0*/  MOV R13, R3 ;  /* 0x00000003000d7202 */ /* 0x000fce0000000f00 */
[----:B------:R-:W-:Y:S05]  /*33c0*/  WARPSYNC.COLLECTIVE R15, `(.L_x_14386) ;  /* 0x000000000f087348 */ /* 0x000fea0003c00000 */
[----:B------:R0:W1:Y:S02]  /*33d0*/  SHFL.BFLY P6, R14, R13, R12, R11 ;  /* 0x0c00000c0d0e7389 */ /* 0x00006400000c000b */
[----:B01----:R-:W-:Y:S01]  /*33e0*/  ENDCOLLECTIVE ;  /* 0x000000000000791b */ /* 0x003fe20003800000 */
.L_x_14386:
[----:B------:R-:W-:Y:S05]  /*33f0*/  BRA `(.L_x_14387) ;  /* 0xffffffd800307947 */ /* 0x000fea000383ffff */
.L_x_14388:
        /* <DEDUP_REMOVED lines=16> */
.L_x_29837:


//--------------------- .text._ZN4vllm25paged_attention_v2_kernelIthLi32ELi8ELi128ELNS_18Fp8KVCacheDataTypeE1ELb1ELi512EEEvPfS2_PT_PKS3_PKT0_S9_ifPKiSB_iPKfiiiSD_SD_iiiii --------------------------
	.section	.text._ZN4vllm25paged_attention_v2_kernelIthLi32ELi8ELi128ELNS_18Fp8KVCacheDataTypeE1ELb1ELi512EEEvPfS2_PT_PKS3_PKT0_S9_ifPKiSB_iPKfiiiSD_SD_iiiii,"ax",@progbits
	.align	128
        .global         _ZN4vllm25paged_attention_v2_kernelIthLi32ELi8ELi128ELNS_18Fp8KVCacheDataTypeE1ELb1ELi512EEEvPfS2_PT_PKS3_PKT0_S9_ifPKiSB_iPKfiiiSD_SD_iiiii
        .type           _ZN4vllm25paged_attention_v2_kernelIthLi32ELi8ELi128ELNS_18Fp8KVCacheDataTypeE1ELb1ELi512EEEvPfS2_PT_PKS3_PKT0_S9_ifPKiSB_iPKfiiiSD_SD_iiiii,@function
        .size           _ZN4vllm25paged_attention_v2_kernelIthLi32ELi8ELi128ELNS_18Fp8KVCacheDataTypeE1ELb1ELi512EEEvPfS2_PT_PKS3_PKT0_S9_ifPKiSB_iPKfiiiSD_SD_iiiii,(.L_x_29838 - _ZN4vllm25paged_attention_v2_kernelIthLi32ELi8ELi128ELNS_18Fp8KVCacheDataTypeE1ELb1ELi512EEEvPfS2_PT_PKS3_PKT0_S9_ifPKiSB_iPKfiiiSD_SD_iiiii)
        .other          _ZN4vllm25paged_attention_v2_kernelIthLi32ELi8ELi128ELNS_18Fp8KVCacheDataTypeE1ELb1ELi512EEEvPfS2_PT_PKS3_PKT0_S9_ifPKiSB_iPKfiiiSD_SD_iiiii,@"STO_CUDA_ENTRY STV_DEFAULT"
_ZN4vllm25paged_attention_v2_kernelIthLi32ELi8ELi128ELNS_18Fp8KVCacheDataTypeE1ELb1ELi512EEEvPfS2_PT_PKS3_PKT0_S9_ifPKiSB_iPKfiiiSD_SD_iiiii:
.text._ZN4vllm25paged_attention_v2_kernelIthLi32ELi8ELi128ELNS_18Fp8KVCacheDataTypeE1ELb1ELi512EEEvPfS2_PT_PKS3_PKT0_S9_ifPKiSB_iPKfiiiSD_SD_iiiii:
        /* <DEDUP_REMOVED lines=109> */
.L_x_14389:
[----:B------:R-:W-:Y:S02]  /*06d0*/  ULDC UR4, c[0x0][0x288] ;  /* 0x0000a20000047ab9 */ /* 0x000fe40000000800 */
[----:B------:R-:W-:-:S04]  /*06e0*/  IMAD R3, R10, UR4, R17 ;  /* 0x000000040a037c24 */ /* 0x000fc8000f8e0211 */
[----:B------:R-:W-:-:S07]  /*06f0*/  IMAD R6, R3, R6, RZ ;  /* 0x0000000603067224 */ /* 0x000fce00078e02ff */
.L_x_14390:
        /* <DEDUP_REMOVED lines=28> */
.L_x_14394:
        /* <DEDUP_REMOVED lines=41> */
.L_x_14392:
[----:B------:R-:W-:Y:S05]  /*0b50*/  BSYNC B6 ;  /* 0x0000000000067941 */ /* 0x000fea0003800000 */
.L_x_14391:
        /* <DEDUP_REMOVED lines=24> */
.L_x_14425:
        /* <DEDUP_REMOVED lines=47> */
.L_x_14400:
        /* <DEDUP_REMOVED lines=11> */
.L_x_14399:
[----:B------:R-:W-:Y:S05]  /*1080*/  BSYNC B1 ;  /* 0x0000000000017941 */ /* 0x000fea0003800000 */
.L_x_14398:
        /* <DEDUP_REMOVED lines=14> */
.L_x_14403:
        /* <DEDUP_REMOVED lines=100> */
.L_x_14402:
[----:B------:R-:W-:Y:S05]  /*17b0*/  BSYNC B1 ;  /* 0x0000000000017941 */ /* 0x000fea0003800000 */
.L_x_14401:
        /* <DEDUP_REMOVED lines=55> */
.L_x_14405:
[----:B------:R-:W-:Y:S05]  /*1b30*/  BSYNC B1 ;  /* 0x0000000000017941 */ /* 0x000fea0003800000 */
.L_x_14404:
        /* <DEDUP_REMOVED lines=26> */
.L_x_14397:
[----:B------:R-:W-:Y:S05]  /*1ce0*/  BSYNC B0 ;  /* 0x0000000000007941 */ /* 0x000fea0003800000 */
.L_x_14396:
        /* <DEDUP_REMOVED lines=55> */
.L_x_14410:
        /* <DEDUP_REMOVED lines=8> */
.L_x_14409:
[----:B------:R-:W-:Y:S05]  /*20e0*/  BSYNC B1 ;  /* 0x0000000000017941 */ /* 0x000fea0003800000 */
.L_x_14408:
        /* <DEDUP_REMOVED lines=14> */
.L_x_14413:
        /* <DEDUP_REMOVED lines=52> */
.L_x_14412:
[----:B------:R-:W-:Y:S05]  /*2510*/  BSYNC B1 ;  /* 0x0000000000017941 */ /* 0x000fea0003800000 */
.L_x_14411:
        /* <DEDUP_REMOVED lines=31> */
.L_x_14415:
[----:B------:R-:W-:Y:S05]  /*2710*/  BSYNC B1 ;  /* 0x0000000000017941 */ /* 0x000fea0003800000 */
.L_x_14414:
        /* <DEDUP_REMOVED lines=14> */
.L_x_14407:
[----:B------:R-:W-:Y:S05]  /*2800*/  BSYNC B0 ;  /* 0x0000000000007941 */ /* 0x000fea0003800000 */
.L_x_14406:
        /* <DEDUP_REMOVED lines=22> */
.L_x_14417:
[----:B------:R-:W-:Y:S05]  /*2970*/  BSYNC B0 ;  /* 0x0000000000007941 */ /* 0x000fea0003800000 */
.L_x_14416:
        /* <DEDUP_REMOVED lines=26> */
.L_x_14420:
        /* <DEDUP_REMOVED lines=33> */
.L_x_14418:
        /* <DEDUP_REMOVED lines=47> */
.L_x_14393:
        /* <DEDUP_REMOVED lines=16> */
.L_x_14419:
        /* <DEDUP_REMOVED lines=16> */
.L_x_14421:
[----:B------:R-:W-:Y:S05]  /*3220*/  EXIT ;  /* 0x000000000000794d */ /* 0x000fea0003800000 */
.L_x_14395:
[----:B------:R-:W-:Y:S01]  /*3230*/  HFMA2.MMA R11, -RZ, RZ, 0, 1.847743988037109375e-06 ;  /* 0x0000001fff0b7435 */ /* 0x000fe200000001ff */
[----:B------:R-:W-:Y:S01]  /*3240*/  IMAD.MOV.U32 R12, RZ, RZ, 0x10 ;  /* 0x00000010ff0c7424 */ /* 0x000fe200078e00ff */
[----:B------:R-:W-:Y:S01]  /*3250*/  MOV R2, 0xff7fffff ;  /* 0xff7fffff00027802 */ /* 0x000fe20000000f00 */
[----:B------:R-:W-:-:S08]  /*3260*/  IMAD.MOV.U32 R15, RZ, RZ, -0x1 ;  /* 0xffffffffff0f7424 */ /* 0x000fd000078e00ff */
[----:B------:R-:W-:Y:S05]  /*3270*/  WARPSYNC.COLLECTIVE R15, `(.L_x_14422) ;  /* 0x000000000f087348 */ /* 0x000fea0003c00000 */
[----:B------:R0:W1:Y:S02]  /*3280*/  SHFL.BFLY P6, R14, R13, R12, R11 ;  /* 0x0c00000c0d0e7389 */ /* 0x00006400000c000b */
[----:B01----:R-:W-:Y:S01]  /*3290*/  ENDCOLLECTIVE ;  /* 0x000000000000791b */ /* 0x003fe20003800000 */
.L_x_14422:
[----:B------:R-:W-:Y:S01]  /*32a0*/  IMAD.MOV.U32 R12, RZ, RZ, 0x8 ;  /* 0x00000008ff0c7424 */ /* 0x000fe200078e00ff */
[----:B------:R-:W-:-:S04]  /*32b0*/  FMNMX.FTZ R0, R14, -3.40282346638528859812e+38, !PT ;  /* 0xff7fffff0e007809 */ /* 0x000fc80007810000 */
[----:B------:R-:W-:-:S07]  /*32c0*/  MOV R13, R0 ;  /* 0x00000000000d7202 */ /* 0x000fce0000000f00 */
[----:B------:R-:W-:Y:S05]  /*32d0*/  WARPSYNC.COLLECTIVE R15, `(.L_x_14423) ;  /* 0x000000000f087348 */ /* 0x000fea0003c00000 */
[----:B------:R0:W1:Y:S02]  /*32e0*/  SHFL.BFLY P6, R14, R13, R12, R11 ;  /* 0x0c00000c0d0e7389 */ /* 0x00006400000c000b */
[----:B01----:R-:W-:Y:S01]  /*32f0*/  ENDCOLLECTIVE ;  /* 0x000000000000791b */ /* 0x003fe20003800000 */
.L_x_14423:
[----:B------:R-:W-:Y:S01]  /*3300*/  IMAD.MOV.U32 R12, RZ, RZ, 0x4 ;  /* 0x00000004ff0c7424 */ /* 0x000fe200078e00ff */
[----:B------:R-:W-:-:S04]  /*3310*/  FMNMX.FTZ R3, R0, R14, !PT ;  /* 0x0000000e00037209 */ /* 0x000fc80007810000 */
[----:B------:R-:W-:-:S07]  /*3320*/  MOV R13, R3 ;  /* 0x00000003000d7202 */ /* 0x000fce0000000f00 */
[----:B------:R-:W-:Y:S05]  /*3330*/  WARPSYNC.COLLECTIVE R15, `(.L_x_14424) ;  /* 0x000000000f087348 */ /* 0x000fea0003c00000 */
[----:B------:R0:W1:Y:S02]  /*3340*/  SHFL.BFLY P6, R14, R13, R12, R11 ;  /* 0x0c00000c0d0e7389 */ /* 0x00006400000c000b */
[----:B01----:R-:W-:Y:S01]  /*3350*/  ENDCOLLECTIVE ;  /* 0x000000000000791b */ /* 0x003fe20003800000 */
.L_x_14424:
[----:B------:R-:W-:Y:S05]  /*3360*/  BRA `(.L_x_14425) ;  /* 0xffffffd8005c7947 */ /* 0x000fea000383ffff */
.L_x_14426:
        /* <DEDUP_REMOVED lines=9> */
.L_x_29838:


//--------------------- .text._ZN4vllm25paged_attention_v2_kernelIfhLi256ELi32ELi128ELNS_18Fp8KVCacheDataTypeE1ELb0ELi512EEEvPfS2_PT_PKS3_PKT0_S9_ifPKiSB_iPKfiiiSD_SD_iiiii --------------------------
	.section	.text._ZN4vllm25paged_attention_v2_kernelIfhLi256ELi32ELi128ELNS_18Fp8KVCacheDataTypeE1ELb0ELi512EEEvPfS2_PT_PKS3_PKT0_S9_ifPKiSB_iPKfiiiSD_SD_iiiii,"ax",@progbits
	.align	128
        .global         _ZN4vllm25paged_attention_v2_kernelIfhLi256ELi32ELi128ELNS_18Fp8KVCacheDataTypeE1ELb0ELi512EEEvPfS2_PT_PKS3_PKT0_S9_ifPKiSB_iPKfiiiSD_SD_iiiii
        .type           _ZN4vllm25paged_attention_v2_kernelIfhLi256ELi32ELi128ELNS_18Fp8KVCacheDataTypeE1ELb0ELi512EEEvPfS2_PT_PKS3_PKT0_S9_ifPKiSB_iPKfiiiSD_SD_iiiii,@function
        .size           _ZN4vllm25paged_attention_v2_kernelIfhLi256ELi32ELi128ELNS_18Fp8KVCacheDataTypeE1ELb0ELi512EEEvPfS2_PT_PKS3_PKT0_S9_ifPKiSB_iPKfiiiSD_SD_iiiii,(.L_x_29839 - _ZN4vllm25paged_attention_v2_kernelIfhLi256ELi32ELi128ELNS_18Fp8KVCacheDataTypeE1ELb0ELi512EEEvPfS2_PT_PKS3_PKT0_S9_ifPKiSB_iPKfiiiSD_SD_iiiii)
        .other          _ZN4vllm25paged_attention_v2_kernelIfhLi256ELi32ELi128ELNS_18Fp8KVCacheDataTypeE1ELb0ELi512EEEvPfS2_PT_PKS3_PKT0_S9_ifPKiSB_iPKfiiiSD_SD_iiiii,@"STO_CUDA_ENTRY STV_DEFAULT"
_ZN4vllm25paged_attention_v2_kernelIfhLi256ELi32ELi128ELNS_18Fp8KVCacheDataTypeE1ELb0ELi512EEEvPfS2_PT_PKS3_PKT0_S9_ifPKiSB_iPKfiiiSD_SD_iiiii:
.text._ZN4vllm25paged_attention_v2_kernelIfhLi256ELi32ELi128ELNS_18Fp8KVCacheDataTypeE1ELb0ELi512EEEvPfS2_PT_PKS3_PKT0_S9_ifPKiSB_iPKfiiiSD_SD_iiiii:
        /* <DEDUP_REMOVED lines=46> */
.L_x_14465:
        /* <DEDUP_REMOVED lines=47> */
.L_x_14433:
        /* <DEDUP_REMOVED lines=11> */
.L_x_14432:
[----:B------:R-:W-:Y:S05]  /*0680*/  BSYNC B1 ;  /* 0x0000000000017941 */ /* 0x000fea0003800000 */
.L_x_14431:
        /* <DEDUP_REMOVED lines=14> */
.L_x_14436:
        /* <DEDUP_REMOVED lines=100> */
.L_x_14435:
[----:B------:R-:W-:Y:S05]  /*0db0*/  BSYNC B1 ;  /* 0x0000000000017941 */ /* 0x000fea0003800000 */
.L_x_14434:
        /* <DEDUP_REMOVED lines=55> */
.L_x_14438:
[----:B------:R-:W-:Y:S05]  /*1130*/  BSYNC B1 ;  /* 0x0000000000017941 */ /* 0x000fea0003800000 */
.L_x_14437:
        /* <DEDUP_REMOVED lines=26> */
.L_x_14430:
[----:B------:R-:W-:Y:S05]  /*12e0*/  BSYNC B0 ;  /* 0x0000000000007941 */ /* 0x000fea0003800000 */
.L_x_14429:
        /* <DEDUP_REMOVED lines=56> */
.L_x_14443:
        /* <DEDUP_REMOVED lines=8> */
.L_x_14442:
[----:B------:R-:W-:Y:S05]  /*16f0*/  BSYNC B1 ;  /* 0x0000000000017941 */ /* 0x000fea0003800000 */
.L_x_14441:
        /* <DEDUP_REMOVED lines=14> */
.L_x_14446:
        /* <DEDUP_REMOVED lines=52> */
.L_x_14445:
[----:B------:R-:W-:Y:S05]  /*1b20*/  BSYNC B1 ;  /* 0x0000000000017941 */ /* 0x000fea0003800000 */
.L_x_14444:
        /* <DEDUP_REMOVED lines=31> */
.L_x_14448:
[----:B------:R-:W-:Y:S05]  /*1d20*/  BSYNC B1 ;  /* 0x0000000000017941 */ /* 0x000fea0003800000 */
.L_x_14447:
        /* <DEDUP_REMOVED lines=14> */
.L_x_14440:
[----:B------:R-:W-:Y:S05]  /*1e10*/  BSYNC B0 ;  /* 0x0000000000007941 */ /* 0x000fea0003800000 */
.L_x_14439:
        /* <DEDUP_REMOVED lines=27> */
.L_x_14450:
[----:B------:R-:W-:Y:S05]  /*1fd0*/  BSYNC B0 ;  /* 0x0000000000007941 */ /* 0x000fea0003800000 */
.L_x_14449:
        /* <DEDUP_REMOVED lines=112> */
.L_x_14452:
[----:B------:R-:W-:Y:S05]  /*26e0*/  BSYNC B0 ;  /* 0x0000000000007941 */ /* 0x000fea0003800000 */
.L_x_14451:
        /* <DEDUP_REMOVED lines=146> */
.L_x_14454:
[----:B------:R-:W-:Y:S05]  /*3010*/  BSYNC B0 ;  /* 0x0000000000007941 */ /* 0x000fea0003800000 */
.L_x_14453:
        /* <DEDUP_REMOVED lines=75> */
.L_x_14456:
[----:B------:R-:W-:Y:S05]  /*34d0*/  BSYNC B0 ;  /* 0x0000000000007941 */ /* 0x000fea0003800000 */
.L_x_14455:
        /* <DEDUP_REMOVED lines=139> */
.L_x_14458:
[----:B------:R-:W-:Y:S05]  /*3d90*/  BSYNC B0 ;  /* 0x0000000000007941 */ /* 0x000fea0003800000 */
.L_x_14457:
        /* <DEDUP_REMOVED lines=404> */
.L_x_14427:
        /* <DEDUP_REMOVED lines=16> */
.L_x_14459:
[----:B------:R-:W-:Y:S05]  /*57e0*/  EXIT ;  /* 0x000000000000794d */ /* 0x000fea0003800000 */
.L_x_14428:
[----:B------:R-:W-:Y:S02]  /*57f0*/  IMAD.MOV.U32 R12, RZ, RZ, 0x10 ;  /* 0x00000010ff0c7424 */ /* 0x000fe400078e00ff */
[----:B------:R-:W-:Y:S02]  /*5800*/  IMAD.MOV.U32 R11, RZ, RZ, 0x1f ;  /* 0x0000001fff0b7424 */ /* 0x000fe400078e00ff */
[----:B------:R-:W-:Y:S02]  /*5810*/  IMAD.MOV.U32 R15, RZ, RZ, -0x1 ;  /* 0xffffffffff0f7424 */ /* 0x000fe400078e00ff */
[----:B------:R-:W-:-:S07]  /*5820*/  IMAD.MOV.U32 R2, RZ, RZ, -0x800001 ;  /* 0xff7fffffff027424 */ /* 0x000fce00078e00ff */
[----:B0-----:R-:W-:Y:S05]  /*5830*/  WARPSYNC.COLLECTIVE R15, `(.L_x_14460) ;  /* 0x000000000f087348 */ /* 0x001fea0003c00000 */
[----:B------:R1:W2:Y:S02]  /*5840*/  SHFL.BFLY P6, R14, R13, R12, R11 ;  /* 0x0c00000c0d0e7389 */ /* 0x0002a400000c000b */
[----:B012---:R-:W-:Y:S01]  /*5850*/  ENDCOLLECTIVE ;  /* 0x000000000000791b */ /* 0x007fe20003800000 */
.L_x_14460:
[----:B------:R-:W-:Y:S01]  /*5860*/  IMAD.MOV.U32 R12, RZ, RZ, 0x8 ;  /* 0x00000008ff0c7424 */ /* 0x000fe200078e00ff */
[----:B------:R-:W-:-:S05]  /*5870*/  FMNMX.FTZ R0, R14, -3.40282346638528859812e+38, !PT ;  /* 0xff7fffff0e007809 */ /* 0x000fca0007810000 */
[----:B------:R-:W-:-:S07]  /*5880*/  IMAD.MOV.U32 R13, RZ, RZ, R0 ;  /* 0x000000ffff0d7224 */ /* 0x000fce00078e0000 */
[----:B------:R-:W-:Y:S05]  /*5890*/  WARPSYNC.COLLECTIVE R15, `(.L_x_14461) ;  /* 0x000000000f087348 */ /* 0x000fea0003c00000 */
[----:B------:R0:W1:Y:S02]  /*58a0*/  SHFL.BFLY P6, R14, R13, R12, R11 ;  /* 0x0c00000c0d0e7389 */ /* 0x00006400000c000b */
[----:B01----:R-:W-:Y:S01]  /*58b0*/  ENDCOLLECTIVE ;  /* 0x000000000000791b */ /* 0x003fe20003800000 */
.L_x_14461:
[----:B------:R-:W-:Y:S01]  /*58c0*/  IMAD.MOV.U32 R12, RZ, RZ, 0x4 ;  /* 0x00000004ff0c7424 */ /* 0x000fe200078e00ff */
[----:B------:R-:W-:-:S05]  /*58d0*/  FMNMX.FTZ R3, R0, R14, !PT ;  /* 0x0000000e00037209 */ /* 0x000fca0007810000 */
[----:B------:R-:W-:-:S07]  /*58e0*/  IMAD.MOV.U32 R13, RZ, RZ, R3 ;  /* 0x000000ffff0d7224 */ /* 0x000fce00078e0003 */
[----:B------:R-:W-:Y:S05]  /*58f0*/  WARPSYNC.COLLECTIVE R15, `(.L_x_14462) ;  /* 0x000000000f087348 */ /* 0x000fea0003c00000 */
[----:B------:R0:W1:Y:S02]  /*5900*/  SHFL.BFLY P6, R14, R13, R12, R11 ;  /* 0x0c00000c0d0e7389 */ /* 0x00006400000c000b */
[----:B01----:R-:W-:Y:S01]  /*5910*/  ENDCOLLECTIVE ;  /* 0x000000000000791b */ /* 0x003fe20003800000 */
.L_x_14462:
[----:B------:R-:W-:Y:S01]  /*5920*/  IMAD.MOV.U32 R12, RZ, RZ, 0x2 ;  /* 0x00000002ff0c7424 */ /* 0x000fe200078e00ff */
[----:B------:R-:W-:-:S05]  /*5930*/  FMNMX.FTZ R4, R3, R14, !PT ;  /* 0x0000000e03047209 */ /* 0x000fca0007810000 */
[----:B------:R-:W-:-:S07]  /*5940*/  IMAD.MOV.U32 R13, RZ, RZ, R4 ;  /* 0x000000ffff0d7224 */ /* 0x000fce00078e0004 */
[----:B------:R-:W-:Y:S05]  /*5950*/  WARPSYNC.COLLECTIVE R15, `(.L_x_14463) ;  /* 0x000000000f087348 */ /* 0x000fea0003c00000 */
[----:B------:R0:W1:Y:S02]  /*5960*/  SHFL.BFLY P6, R14, R13, R12, R11 ;  /* 0x0c00000c0d0e7389 */ /* 0x00006400000c000b */
[----:B01----:R-:W-:Y:S01]  /*5970*/  ENDCOLLECTIVE ;  /* 0x000000000000791b */ /* 0x003fe20003800000 */
.L_x_14463:
[----:B------:R-:W-:Y:S01]  /*5980*/  IMAD.MOV.U32 R12, RZ, RZ, 0x1 ;  /* 0x00000001ff0c7424 */ /* 0x000fe200078e00ff */
[----:B------:R-:W-:-:S05]  /*5990*/  FMNMX.FTZ R5, R4, R14, !PT ;  /* 0x0000000e04057209 */ /* 0x000fca0007810000 */
[----:B------:R-:W-:-:S07]  /*59a0*/  IMAD.MOV.U32 R13, RZ, RZ, R5 ;  /* 0x000000ffff0d7224 */ /* 0x000fce00078e0005 */
[----:B------:R-:W-:Y:S05]  /*59b0*/  WARPSYNC.COLLECTIVE R15, `(.L_x_14464) ;  /* 0x000000000f087348 */ /* 0x000fea0003c00000 */
[----:B------:R0:W1:Y:S02]  /*59c0*/  SHFL.BFLY P6, R14, R13, R12, R11 ;  /* 0x0c00000c0d0e7389 */ /* 0x00006400000c000b */
[----:B01----:R-:W-:Y:S01]  /*59d0*/  ENDCOLLECTIVE ;  /* 0x000000000000791b */ /* 0x003fe20003800000 */
.L_x_14464:
[----:B------:R-:W-:Y:S05]  /*59e0*/  BRA `(.L_x_14465) ;  /* 0xffffffa8003c7947 */ /* 0x000fea000383ffff */
.L_x_14466:
        /* <DEDUP_REMOVED lines=9> */
.L_x_29839:


//--------------------- .text._ZN4vllm25paged_attention_v2_kernelIfhLi192ELi32ELi128ELNS_18Fp8KVCacheDataTypeE1ELb0ELi512EEEvPfS2_PT_PKS3_PKT0_S9_ifPKiSB_iPKfiiiSD_SD_iiiii --------------------------
	.section	.text._ZN4vllm25paged_attention_v2_kernelIfhLi192ELi32ELi128ELNS_18Fp8KVCacheDataTypeE1ELb0ELi512EEEvPfS2_PT_PKS3_PKT0_S9_ifPKiSB_iPKfiiiSD_SD_iiiii,"ax",@progbits
	.align	128
        .global         _ZN4vllm25paged_attention_v2_kernelIfhLi192ELi32ELi128ELNS_18Fp8KVCacheDataTypeE1ELb0ELi512EEEvPfS2_PT_PKS3_PKT0_S9_ifPKiSB_iPKfiiiSD_SD_iiiii
        .type           _ZN4vllm25paged_attention_v2_kernelIfhLi192ELi32ELi128ELNS_18Fp8KVCacheDataTypeE1ELb0ELi512EEEvPfS2_PT_PKS3_PKT0_S9_ifPKiSB_iPKfiiiSD_SD_iiiii,@function
        .size           _ZN4vllm25paged_attention_v2_kernelIfhLi192ELi32ELi128ELNS_18Fp8KVCacheDataTypeE1ELb0ELi512EEEvPfS2_PT_PKS3_PKT0_S9_ifPKiSB_iPKfiiiSD_SD_iiiii,(.L_x_29840 - _ZN4vllm25paged_attention_v2_kernelIfhLi192ELi32ELi128ELNS_18Fp8KVCacheDataTypeE1ELb0ELi512EEEvPfS2_PT_PKS3_PKT0_S9_ifPKiSB_iPKfiiiSD_SD_iiiii)
        .other          _ZN4vllm25paged_attention_v2_kernelIfhLi192ELi32ELi128ELNS_18Fp8KVCacheDataTypeE1ELb0ELi512EEEvPfS2_PT_PKS3_PKT0_S9_ifPKiSB_iPKfiiiSD_SD_iiiii,@"STO_CUDA_ENTRY STV_DEFAULT"
_ZN4vllm25paged_attention_v2_kernelIfhLi192ELi32ELi128ELNS_18Fp8KVCacheDataTypeE1ELb0ELi512EEEvPfS2_PT_PKS3_PKT0_S9_ifPKiSB_iPKfiiiSD_SD_iiiii:
.text._ZN4vllm25paged_attention_v2_kernelIfhLi192ELi32ELi128ELNS_18Fp8KVCacheDataTypeE1ELb0ELi512EEEvPfS2_PT_PKS3_PKT0_S9_ifPKiSB_iPKfiiiSD_SD_iiiii:
        /* <DEDUP_REMOVED lines=46> */
.L_x_14505:
        /* <DEDUP_REMOVED lines=47> */
.L_x_14473:
        /* <DEDUP_REMOVED lines=11> */
.L_x_14472:
[----:B------:R-:W-:Y:S05]  /*0680*/  BSYNC B1 ;  /* 0x0000000000017941 */ /* 0x000fea0003800000 */
.L_x_14471:
        /* <DEDUP_REMOVED lines=14> */
.L_x_14476:
        /* <DEDUP_REMOVED lines=100> */
.L_x_14475:
[----:B------:R-:W-:Y:S05]  /*0db0*/  BSYNC B1 ;  /* 0x0000000000017941 */ /* 0x000fea0003800000 */
.L_x_14474:
        /* <DEDUP_REMOVED lines=55> */
.L_x_14478:
[----:B------:R-:W-:Y:S05]  /*1130*/  BSYNC B1 ;  /* 0x0000000000017941 */ /* 0x000fea0003800000 */
.L_x_14477:
        /* <DEDUP_REMOVED lines=26> */
.L_x_14470:
[----:B------:R-:W-:Y:S05]  /*12e0*/  BSYNC B0 ;  /* 0x0000000000007941 */ /* 0x000fea0003800000 */
.L_x_14469:
        /* <DEDUP_REMOVED lines=55> */
.L_x_14483:
        /* <DEDUP_REMOVED lines=8> */
.L_x_14482:
[----:B------:R-:W-:Y:S05]  /*16e0*/  BSYNC B1 ;  /* 0x0000000000017941 */ /* 0x000fea0003800000 */
.L_x_14481:
        /* <DEDUP_REMOVED lines=14> */
.L_x_14486:
        /* <DEDUP_REMOVED lines=52> */
.L_x_14485:
[----:B------:R-:W-:Y:S05]  /*1b10*/  BSYNC B1 ;  /* 0x0000000000017941 */ /* 0x000fea0003800000 */
.L_x_14484:
        /* <DEDUP_REMOVED lines=31> */
.L_x_14488:
[----:B------:R-:W-:Y:S05]  /*1d10*/  BSYNC B1 ;  /* 0x0000000000017941 */ /* 0x000fea0003800000 */
.L_x_14487:
        /* <DEDUP_REMOVED lines=14> */
.L_x_14480:
[----:B------:R-:W-:Y:S05]  /*1e00*/  BSYNC B0 ;  /* 0x0000000000007941 */ /* 0x000fea0003800000 */
.L_x_14479:
        /* <DEDUP_REMOVED lines=26> */
.L_x_14490:
[----:B------:R-:W-:Y:S05]  /*1fb0*/  BSYNC B0 ;  /* 0x0000000000007941 */ /* 0x000fea0003800000 */
.L_x_14489:
        /* <DEDUP_REMOVED lines=88> */
.L_x_14492:
[----:B------:R-:W-:Y:S05]  /*2540*/  BSYNC B0 ;  /* 0x0000000000007941 */ /* 0x000fea0003800000 */
.L_x_14491:
        /* <DEDUP_REMOVED lines=108> */
.L_x_14494:
[----:B------:R-:W-:Y:S05]  /*2c10*/  BSYNC B0 ;  /* 0x0000000000007941 */ /* 0x000fea0003800000 */
.L_x_14493:
        /* <DEDUP_REMOVED lines=62> */
.L_x_14496:
[----:B------:R-:W-:Y:S05]  /*3000*/  BSYNC B0 ;  /* 0x0000000000007941 */ /* 0x000fea0003800000 */
.L_x_14495:
        /* <DEDUP_REMOVED lines=109> */
.L_x_14498:
[----:B------:R-:W-:Y:S05]  /*36e0*/  BSYNC B0 ;  /* 0x0000000000007941 */ /* 0x000fea0003800000 */
.L_x_14497:
        /* <DEDUP_REMOVED lines=307> */
.L_x_14467:
        /* <DEDUP_REMOVED lines=16> */
.L_x_14499:
[----:B------:R-:W-:Y:S05]  /*4b20*/  EXIT ;  /* 0x000000000000794d */ /* 0x000fea0003800000 */
.L_x_14468:
[----:B------:R-:W-:Y:S02]  /*4b30*/  IMAD.MOV.U32 R12, RZ, RZ, 0x10 ;  /* 0x00000010ff0c7424 */ /* 0x000fe400078e00ff */
[----:B------:R-:W-:Y:S02]  /*4b40*/  IMAD.MOV.U32 R11, RZ, RZ, 0x1f ;  /* 0x0000001fff0b7424 */ /* 0x000fe400078e00ff */
[----:B------:R-:W-:Y:S02]  /*4b50*/  IMAD.MOV.U32 R15, RZ, RZ, -0x1 ;  /* 0xffffffffff0f7424 */ /* 0x000fe400078e00ff */
[----:B------:R-:W-:-:S07]  /*4b60*/  IMAD.MOV.U32 R2, RZ, RZ, -0x800001 ;  /* 0xff7fffffff027424 */ /* 0x000fce00078e00ff */
[----:B0-----:R-:W-:Y:S05]  /*4b70*/  WARPSYNC.COLLECTIVE R15, `(.L_x_14500) ;  /* 0x000000000f087348 */ /* 0x001fea0003c00000 */
[----:B------:R1:W2:Y:S02]  /*4b80*/  SHFL.BFLY P6, R14, R13, R12, R11 ;  /* 0x0c00000c0d0e7389 */ /* 0x0002a400000c000b */
[----:B012---:R-:W-:Y:S01]  /*4b90*/  ENDCOLLECTIVE ;  /* 0x000000000000791b */ /* 0x007fe20003800000 */
.L_x_14500:
[----:B------:R-:W-:Y:S01]  /*4ba0*/  HFMA2.MMA R12, -RZ, RZ, 0, 4.76837158203125e-07 ;  /* 0x00000008ff0c7435 */ /* 0x000fe200000001ff */
[----:B------:R-:W-:-:S05]  /*4bb0*/  FMNMX.FTZ R0, R14, -3.40282346638528859812e+38, !PT ;  /* 0xff7fffff0e007809 */ /* 0x000fca0007810000 */
[----:B------:R-:W-:-:S07]  /*4bc0*/  IMAD.MOV.U32 R13, RZ, RZ, R0 ;  /* 0x000000ffff0d7224 */ /* 0x000fce00078e0000 */
[----:B------:R-:W-:Y:S05]  /*4bd0*/  WARPSYNC.COLLECTIVE R15, `(.L_x_14501) ;  /* 0x000000000f087348 */ /* 0x000fea0003c00000 */
[----:B------:R0:W1:Y:S02]  /*4be0*/  SHFL.BFLY P6, R14, R13, R12, R11 ;  /* 0x0c00000c0d0e7389 */ /* 0x00006400000c000b */
[----:B01----:R-:W-:Y:S01]  /*4bf0*/  ENDCOLLECTIVE ;  /* 0x000000000000791b */ /* 0x003fe20003800000 */
.L_x_14501:
[----:B------:R-:W-:Y:S01]  /*4c00*/  IMAD.MOV.U32 R12, RZ, RZ, 0x4 ;  /* 0x00000004ff0c7424 */ /* 0x000fe200078e00ff */
[----:B------:R-:W-:-:S05]  /*4c10*/  FMNMX.FTZ R3, R0, R14, !PT ;  /* 0x0000000e00037209 */ /* 0x000fca0007810000 */
[----:B------:R-:W-:-:S07]  /*4c20*/  IMAD.MOV.U32 R13, RZ, RZ, R3 ;  /* 0x000000ffff0d7224 */ /* 0x000fce00078e0003 */
[----:B------:R-:W-:Y:S05]  /*4c30*/  WARPSYNC.COLLECTIVE R15, `(.L_x_14502) ;  /* 0x000000000f087348 */ /* 0x000fea0003c00000 */
[----:B------:R0:W1:Y:S02]  /*4c40*/  SHFL.BFLY P6, R14, R13, R12, R11 ;  /* 0x0c00000c0d0e7389 */ /* 0x00006400000c000b */
[----:B01----:R-:W-:Y:S01]  /*4c50*/  ENDCOLLECTIVE ;  /* 0x000000000000791b */ /* 0x003fe20003800000 */
.L_x_14502:
[----:B------:R-:W-:Y:S01]  /*4c60*/  IMAD.MOV.U32 R12, RZ, RZ, 0x2 ;  /* 0x00000002ff0c7424 */ /* 0x000fe200078e00ff */
[----:B------:R-:W-:-:S05]  /*4c70*/  FMNMX.FTZ R5, R3, R14, !PT ;  /* 0x0000000e03057209 */ /* 0x000fca0007810000 */
[----:B------:R-:W-:-:S07]  /*4c80*/  IMAD.MOV.U32 R13, RZ, RZ, R5 ;  /* 0x000000ffff0d7224 */ /* 0x000fce00078e0005 */
[----:B------:R-:W-:Y:S05]  /*4c90*/  WARPSYNC.COLLECTIVE R15, `(.L_x_14503) ;  /* 0x000000000f087348 */ /* 0x000fea0003c00000 */
[----:B------:R0:W1:Y:S02]  /*4ca0*/  SHFL.BFLY P6, R14, R13, R12, R11 ;  /* 0x0c00000c0d0e7389 */ /* 0x00006400000c000b */
[----:B01----:R-:W-:Y:S01]  /*4cb0*/  ENDCOLLECTIVE ;  /* 0x000000000000791b */ /* 0x003fe20003800000 */
.L_x_14503:
[----:B------:R-:W-:Y:S01]  /*4cc0*/  IMAD.MOV.U32 R12, RZ, RZ, 0x1 ;  /* 0x00000001ff0c7424 */ /* 0x000fe200078e00ff */
[----:B------:R-:W-:-:S05]  /*4cd0*/  FMNMX.FTZ R6, R5, R14, !PT ;  /* 0x0000000e05067209 */ /* 0x000fca0007810000 */
[----:B------:R-:W-:-:S07]  /*4ce0*/  IMAD.MOV.U32 R13, RZ, RZ, R6 ;  /* 0x000000ffff0d7224 */ /* 0x000fce00078e0006 */
[----:B------:R-:W-:Y:S05]  /*4cf0*/  WARPSYNC.COLLECTIVE R15, `(.L_x_14504) ;  /* 0x000000000f087348 */ /* 0x000fea0003c00000 */
[----:B------:R0:W1:Y:S02]  /*4d00*/  SHFL.BFLY P6, R14, R13, R12, R11 ;  /* 0x0c00000c0d0e7389 */ /* 0x00006400000c000b */
[----:B01----:R-:W-:Y:S01]  /*4d10*/  ENDCOLLECTIVE ;  /* 0x000000000000791b */ /* 0x003fe20003800000 */
.L_x_14504:
[----:B------:R-:W-:Y:S05]  /*4d20*/  BRA `(.L_x_14505) ;  /* 0xffffffb4006c7947 */ /* 0x000fea000383ffff */
.L_x_14506:
        /* <DEDUP_REMOVED lines=13> */
.L_x_29840:


//--------------------- .text._ZN4vllm25paged_attention_v2_kernelIfhLi128ELi32ELi128ELNS_18Fp8KVCacheDataTypeE1ELb0ELi512EEEvPfS2_PT_PKS3_PKT0_S9_ifPKiSB_iPKfiiiSD_SD_iiiii --------------------------
	.section	.text._ZN4vllm25paged_attention_v2_kernelIfhLi128ELi32ELi128ELNS_18Fp8KVCacheDataTypeE1ELb0ELi512EEEvPfS2_PT_PKS3_PKT0_S9_ifPKiSB_iPKfiiiSD_SD_iiiii,"ax",@progbits
	.align	128
        .global         _ZN4vllm25paged_attention_v2_kernelIfhLi128ELi32ELi128ELNS_18Fp8KVCacheDataTypeE1ELb0ELi512EEEvPfS2_PT_PKS3_PKT0_S9_ifPKiSB_iPKfiiiSD_SD_iiiii
        .type           _ZN4vllm25paged_attention_v2_kernelIfhLi128ELi32ELi128ELNS_18Fp8KVCacheDataTypeE1ELb0ELi512EEEvPfS2_PT_PKS3_PKT0_S9_ifPKiSB_iPKfiiiSD_SD_iiiii,@function
        .size           _ZN4vllm25paged_attention_v2_kernelIfhLi128ELi32ELi128ELNS_18Fp8KVCacheDataTypeE1ELb0ELi512EEEvPfS2_PT_PKS3_PKT0_S9_ifPKiSB_iPKfiiiSD_SD_iiiii,(.L_x_29841 - _ZN4vllm25paged_attention_v2_kernelIfhLi128ELi32ELi128ELNS_18Fp8KVCacheDataTypeE1ELb0ELi512EEEvPfS2_PT_PKS3_PKT0_S9_ifPKiSB_iPKfiiiSD_SD_iiiii)
        .other          _ZN4vllm25paged_attention_v2_kernelIfhLi128ELi32ELi128ELNS_18Fp8KVCacheDataTypeE1ELb0ELi512EEEvPfS2_PT_PKS3_PKT0_S9_ifPKiSB_iPKfiiiSD_SD_iiiii,@"STO_CUDA_ENTRY STV_DEFAULT"
_ZN4vllm25paged_attention_v2_kernelIfhLi128ELi32ELi128ELNS_18Fp8KVCacheDataTypeE1ELb0ELi512EEEvPfS2_PT_PKS3_PKT0_S9_ifPKiSB_iPKfiiiSD_SD_iiiii:
.text._ZN4vllm25paged_attention_v2_kernelIfhLi128ELi32ELi128ELNS_18Fp8KVCacheDataTypeE1ELb0ELi512EEEvPfS2_PT_PKS3_PKT0_S9_ifPKiSB_iPKfiiiSD_SD_iiiii:
        /* <DEDUP_REMOVED lines=46> */
.L_x_14545:
        /* <DEDUP_REMOVED lines=47> */
.L_x_14513:
        /* <DEDUP_REMOVED lines=11> */
.L_x_14512:
[----:B------:R-:W-:Y:S05]  /*0680*/  BSYNC B1 ;  /* 0x0000000000017941 */ /* 0x000fea0003800000 */
.L_x_14511:
        /* <DEDUP_REMOVED lines=14> */
.L_x_14516:
        /* <DEDUP_REMOVED lines=100> */
.L_x_14515:
[----:B------:R-:W-:Y:S05]  /*0db0*/  BSYNC B1 ;  /* 0x0000000000017941 */ /* 0x000fea0003800000 */
.L_x_14514:
        /* <DEDUP_REMOVED lines=55> */
.L_x_14518:
[----:B------:R-:W-:Y:S05]  /*1130*/  BSYNC B1 ;  /* 0x0000000000017941 */ /* 0x000fea0003800000 */
.L_x_14517:
        /* <DEDUP_REMOVED lines=26> */
.L_x_14510:
[----:B------:R-:W-:Y:S05]  /*12e0*/  BSYNC B0 ;  /* 0x0000000000007941 */ /* 0x000fea0003800000 */
.L_x_14509:
        /* <DEDUP_REMOVED lines=56> */
.L_x_14523:
        /* <DEDUP_REMOVED lines=8> */
.L_x_14522:
[----:B------:R-:W-:Y:S05]  /*16f0*/  BSYNC B1 ;  /* 0x0000000000017941 */ /* 0x000fea0003800000 */
.L_x_14521:
        /* <DEDUP_REMOVED lines=14> */
.L_x_14526:
        /* <DEDUP_REMOVED lines=52> */
.L_x_14525:
[----:B------:R-:W-:Y:S05]  /*1b20*/  BSYNC B1 ;  /* 0x0000000000017941 */ /* 0x000fea0003800000 */
.L_x_14524:
        /* <DEDUP_REMOVED lines=31> */
.L_x_14528:
[----:B------:R-:W-:Y:S05]  /*1d20*/  BSYNC B1 ;  /* 0x0000000000017941 */ /* 0x000fea0003800000 */
.L_x_14527:
        /* <DEDUP_REMOVED lines=14> */
.L_x_14520:
[----:B------:R-:W-:Y:S05]  /*1e10*/  BSYNC B0 ;  /* 0x0000000000007941 */ /* 0x000fea0003800000 */
.L_x_14519:
        /* <DEDUP_REMOVED lines=26> */
.L_x_14530:
[----:B------:R-:W-:Y:S05]  /*1fc0*/  BSYNC B0 ;  /* 0x0000000000007941 */ /* 0x000fea0003800000 */
.L_x_14529:
        /* <DEDUP_REMOVED lines=64> */
.L_x_14532:
[----:B------:R-:W-:Y:S05]  /*23d0*/  BSYNC B0 ;  /* 0x0000000000007941 */ /* 0x000fea0003800000 */
.L_x_14531:
        /* <DEDUP_REMOVED lines=76> */
.L_x_14534:
[----:B------:R-:W-:Y:S05]  /*28a0*/  BSYNC B0 ;  /* 0x0000000000007941 */ /* 0x000fea0003800000 */
.L_x_14533:
        /* <DEDUP_REMOVED lines=46> */
.L_x_14536:
[----:B------:R-:W-:Y:S05]  /*2b90*/  BSYNC B0 ;  /* 0x0000000000007941 */ /* 0x000fea0003800000 */
.L_x_14535:
        /* <DEDUP_REMOVED lines=77> */
.L_x_14538:
[----:B------:R-:W-:Y:S05]  /*3070*/  BSYNC B0 ;  /* 0x0000000000007941 */ /* 0x000fea0003800000 */
.L_x_14537:
        /* <DEDUP_REMOVED lines=210> */
.L_x_14507:
        /* <DEDUP_REMOVED lines=16> */
.L_x_14539:
[----:B------:R-:W-:Y:S05]  /*3ea0*/  EXIT ;  /* 0x000000000000794d */ /* 0x000fea0003800000 */
.L_x_14508:
[----:B------:R-:W-:Y:S01]  /*3eb0*/  IMAD.MOV.U32 R12, RZ, RZ, 0x10 ;  /* 0x00000010ff0c7424 */ /* 0x000fe200078e00ff */
[----:B------:R-:W-:Y:S01]  /*3ec0*/  MOV R11, 0x1f ;  /* 0x0000001f000b7802 */ /* 0x000fe20000000f00 */
[----:B------:R-:W-:Y:S02]  /*3ed0*/  IMAD.MOV.U32 R15, RZ, RZ, -0x1 ;  /* 0xffffffffff0f7424 */ /* 0x000fe400078e00ff */
[----:B------:R-:W-:-:S07]  /*3ee0*/  IMAD.MOV.U32 R2, RZ, RZ, -0x800001 ;  /* 0xff7fffffff027424 */ /* 0x000fce00078e00ff */
[----:B0-----:R-:W-:Y:S05]  /*3ef0*/  WARPSYNC.COLLECTIVE R15, `(.L_x_14540) ;  /* 0x000000000f087348 */ /* 0x001fea0003c00000 */
[----:B------:R1:W2:Y:S02]  /*3f00*/  SHFL.BFLY P6, R14, R13, R12, R11 ;  /* 0x0c00000c0d0e7389 */ /* 0x0002a400000c000b */
[----:B012---:R-:W-:Y:S01]  /*3f10*/  ENDCOLLECTIVE ;  /* 0x000000000000791b */ /* 0x007fe20003800000 */
.L_x_14540:
[----:B------:R-:W-:Y:S01]  /*3f20*/  IMAD.MOV.U32 R12, RZ, RZ, 0x8 ;  /* 0x00000008ff0c7424 */ /* 0x000fe200078e00ff */
[----:B------:R-:W-:-:S05]  /*3f30*/  FMNMX.FTZ R0, R14, -3.40282346638528859812e+38, !PT ;  /* 0xff7fffff0e007809 */ /* 0x000fca0007810000 */
[----:B------:R-:W-:-:S07]  /*3f40*/  IMAD.MOV.U32 R13, RZ, RZ, R0 ;  /* 0x000000ffff0d7224 */ /* 0x000fce00078e0000 */
[----:B------:R-:W-:Y:S05]  /*3f50*/  WARPSYNC.COLLECTIVE R15, `(.L_x_14541) ;  /* 0x000000000f087348 */ /* 0x000fea0003c00000 */
[----:B------:R0:W1:Y:S02]  /*3f60*/  SHFL.BFLY P6, R14, R13, R12, R11 ;  /* 0x0c00000c0d0e7389 */ /* 0x00006400000c000b */
[----:B01----:R-:W-:Y:S01]  /*3f70*/  ENDCOLLECTIVE ;  /* 0x000000000000791b */ /* 0x003fe20003800000 */
.L_x_14541:
[----:B------:R-:W-:Y:S01]  /*3f80*/  IMAD.MOV.U32 R12, RZ, RZ, 0x4 ;  /* 0x00000004ff0c7424 */ /* 0x000fe200078e00ff */
[----:B------:R-:W-:-:S04]  /*3f90*/  FMNMX.FTZ R3, R0, R14, !PT ;  /* 0x0000000e00037209 */ /* 0x000fc80007810000 */
[----:B------:R-:W-:-:S07]  /*3fa0*/  MOV R13, R3 ;  /* 0x00000003000d7202 */ /* 0x000fce0000000f00 */
[----:B------:R-:W-:Y:S05]  /*3fb0*/  WARPSYNC.COLLECTIVE R15, `(.L_x_14542) ;  /* 0x000000000f087348 */ /* 0x000fea0003c00000 */
[----:B------:R0:W1:Y:S02]  /*3fc0*/  SHFL.BFLY P6, R14, R13, R12, R11 ;  /* 0x0c00000c0d0e7389 */ /* 0x00006400000c000b */
[----:B01----:R-:W-:Y:S01]  /*3fd0*/  ENDCOLLECTIVE ;  /* 0x000000000000791b */ /* 0x003fe20003800000 */
.L_x_14542:
[----:B------:R-:W-:Y:S01]  /*3fe0*/  IMAD.MOV.U32 R12, RZ, RZ, 0x2 ;  /* 0x00000002ff0c7424 */ /* 0x000fe200078e00ff */
[----:B------:R-:W-:-:S05]  /*3ff0*/  FMNMX.FTZ R5, R3, R14, !PT ;  /* 0x0000000e03057209 */ /* 0x000fca0007810000 */
[----:B------:R-:W-:-:S07]  /*4000*/  IMAD.MOV.U32 R13, RZ, RZ, R5 ;  /* 0x000000ffff0d7224 */ /* 0x000fce00078e0005 */
[----:B------:R-:W-:Y:S05]  /*4010*/  WARPSYNC.COLLECTIVE R15, `(.L_x_14543) ;  /* 0x000000000f087348 */ /* 0x000fea0003c00000 */
[----:B------:R0:W1:Y:S02]  /*4020*/  SHFL.BFLY P6, R14, R13, R12, R11 ;  /* 0x0c00000c0d0e7389 */ /* 0x00006400000c000b */
[----:B01----:R-:W-:Y:S01]  /*4030*/  ENDCOLLECTIVE ;  /* 0x000000000000791b */ /* 0x003fe20003800000 */
.L_x_14543:
[----:B------:R-:W-:Y:S01]  /*4040*/  IMAD.MOV.U32 R12, RZ, RZ, 0x1 ;  /* 0x00000001ff0c7424 */ /* 0x000fe200078e00ff */
[----:B------:R-:W-:-:S04]  /*4050*/  FMNMX.FTZ R6, R5, R14, !PT ;  /* 0x0000000e05067209 */ /* 0x000fc80007810000 */
[----:B------:R-:W-:-:S07]  /*4060*/  MOV R13, R6 ;  /* 0x00000006000d7202 */ /* 0x000fce0000000f00 */
[----:B------:R-:W-:Y:S05]  /*4070*/  WARPSYNC.COLLECTIVE R15, `(.L_x_14544) ;  /* 0x000000000f087348 */ /* 0x000fea0003c00000 */
[----:B------:R0:W1:Y:S02]  /*4080*/  SHFL.BFLY P6, R14, R13, R12, R11 ;  /* 0x0c00000c0d0e7389 */ /* 0x00006400000c000b */
[----:B01----:R-:W-:Y:S01]  /*4090*/  ENDCOLLECTIVE ;  /* 0x000000000000791b */ /* 0x003fe20003800000 */
.L_x_14544:
[----:B------:R-:W-:Y:S05]  /*40a0*/  BRA `(.L_x_14545) ;  /* 0xffffffc0008c7947 */ /* 0x000fea000383ffff */
.L_x_14546:
        /* <DEDUP_REMOVED lines=13> */
.L_x_29841:


//--------------------- .text._ZN4vllm25paged_attention_v2_kernelIfhLi120ELi32ELi128ELNS_18Fp8KVCacheDataTypeE1ELb0ELi512EEEvPfS2_PT_PKS3_PKT0_S9_ifPKiSB_iPKfiiiSD_SD_iiiii --------------------------
	.section	.text._ZN4vllm25paged_attention_v2_kernelIfhLi120ELi32ELi128ELNS_18Fp8KVCacheDataTypeE1ELb0ELi512EEEvPfS2_PT_PKS3_PKT0_S9_ifPKiSB_iPKfiiiSD_SD_iiiii,"ax",@progbits
	.align	128
        .global         _ZN4vllm25paged_attention_v2_kernelIfhLi120ELi32ELi128ELNS_18Fp8KVCacheDataTypeE1ELb0ELi512EEEvPfS2_PT_PKS3_PKT0_S9_ifPKiSB_iPKfiiiSD_SD_iiiii
        .type           _ZN4vllm25paged_attention_v2_kernelIfhLi120ELi32ELi128ELNS_18Fp8KVCacheDataTypeE1ELb0ELi512EEEvPfS2_PT_PKS3_PKT0_S9_ifPKiSB_iPKfiiiSD_SD_iiiii,@function
        .size           _ZN4vllm25paged_attention_v2_kernelIfhLi120ELi32ELi128ELNS_18Fp8KVCacheDataTypeE1ELb0ELi512EEEvPfS2_PT_PKS3_PKT0_S9_ifPKiSB_iPKfiiiSD_SD_iiiii,(.L_x_29842 - _ZN4vllm25paged_attention_v2_kernelIfhLi120ELi32ELi128ELNS_18Fp8KVCacheDataTypeE1ELb0ELi512EEEvPfS2_PT_PKS3_PKT0_S9_ifPKiSB_iPKfiiiSD_SD_iiiii)
        .other          _ZN4vllm25paged_attention_v2_kernelIfhLi120ELi32ELi128ELNS_18Fp8KVCacheDataTypeE1ELb0ELi512EEEvPfS2_PT_PKS3_PKT0_S9_ifPKiSB_iPKfiiiSD_SD_iiiii,@"STO_CUDA_ENTRY STV_DEFAULT"
_ZN4vllm25paged_attention_v2_kernelIfhLi120ELi32ELi128ELNS_18Fp8KVCacheDataTypeE1ELb0ELi512EEEvPfS2_PT_PKS3_PKT0_S9_ifPKiSB_iPKfiiiSD_SD_iiiii:
.text._ZN4vllm25paged_attention_v2_kernelIfhLi120ELi32ELi128ELNS_18Fp8KVCacheDataTypeE1ELb0ELi512EEEvPfS2_PT_PKS3_PKT0_S9_ifPKiSB_iPKfiiiSD_SD_iiiii:
        /* <DEDUP_REMOVED lines=46> */
.L_x_14585:
        /* <DEDUP_REMOVED lines=47> */
.L_x_14553:
        /* <DEDUP_REMOVED lines=11> */
.L_x_14552:
[----:B------:R-:W-:Y:S05]  /*0680*/  BSYNC B1 ;  /* 0x0000000000017941 */ /* 0x000fea0003800000 */
.L_x_14551:
        /* <DEDUP_REMOVED lines=14> */
.L_x_14556:
        /* <DEDUP_REMOVED lines=100> */
.L_x_14555:
[----:B------:R-:W-:Y:S05]  /*0db0*/  BSYNC B1 ;  /* 0x0000000000017941 */ /* 0x000fea0003800000 */
.L_x_14554:
        /* <DEDUP_REMOVED lines=55> */
.L_x_14558:
[----:B------:R-:W-:Y:S05]  /*1130*/  BSYNC B1 ;  /* 0x0000000000017941 */ /* 0x000fea0003800000 */
.L_x_14557:
        /* <DEDUP_REMOVED lines=26> */
.L_x_14550:
[----:B------:R-:W-:Y:S05]  /*12e0*/  BSYNC B0 ;  /* 0x0000000000007941 */ /* 0x000fea0003800000 */
.L_x_14549:
        /* <DEDUP_REMOVED lines=55> */
.L_x_14563:
        /* <DEDUP_REMOVED lines=8> */
.L_x_14562:
[----:B------:R-:W-:Y:S05]  /*16e0*/  BSYNC B1 ;  /* 0x0000000000017941 */ /* 0x000fea0003800000 */
.L_x_14561:
        /* <DEDUP_REMOVED lines=14> */
.L_x_14566:
        /* <DEDUP_REMOVED lines=52> */
.L_x_14565:
[----:B------:R-:W-:Y:S05]  /*1b10*/  BSYNC B1 ;  /* 0x0000000000017941 */ /* 0x000fea0003800000 */
.L_x_14564:
        /* <DEDUP_REMOVED lines=31> */
.L_x_14568:
[----:B------:R-:W-:Y:S05]  /*1d10*/  BSYNC B1 ;  /* 0x0000000000017941 */ /* 0x000fea0003800000 */
.L_x_14567:
        /* <DEDUP_REMOVED lines=14> */
.L_x_14560:
[----:B------:R-:W-:Y:S05]  /*1e00*/  BSYNC B0 ;  /* 0x0000000000007941 */ /* 0x000fea0003800000 */
.L_x_14559:
        /* <DEDUP_REMOVED lines=26> */
.L_x_14570:
[----:B------:R-:W-:Y:S05]  /*1fb0*/  BSYNC B0 ;  /* 0x0000000000007941 */ /* 0x000fea0003800000 */
.L_x_14569:
        /* <DEDUP_REMOVED lines=62> */
.L_x_14572:
[----:B------:R-:W-:Y:S05]  /*23a0*/  BSYNC B0 ;  /* 0x0000000000007941 */ /* 0x000fea0003800000 */
.L_x_14571:
        /* <DEDUP_REMOVED lines=72> */
.L_x_14574:
[----:B------:R-:W-:Y:S05]  /*2830*/  BSYNC B0 ;  /* 0x0000000000007941 */ /* 0x000fea0003800000 */
.L_x_14573:
        /* <DEDUP_REMOVED lines=44> */
.L_x_14576:
[----:B------:R-:W-:Y:S05]  /*2b00*/  BSYNC B0 ;  /* 0x0000000000007941 */ /* 0x000fea0003800000 */
.L_x_14575:
        /* <DEDUP_REMOVED lines=73> */
.L_x_14578:
[----:B------:R-:W-:Y:S05]  /*2fa0*/  BSYNC B0 ;  /* 0x0000000000007941 */ /* 0x000fea0003800000 */
.L_x_14577:
        /* <DEDUP_REMOVED lines=197> */
.L_x_14547:
        /* <DEDUP_REMOVED lines=16> */
.L_x_14579:
[----:B------:R-:W-:Y:S05]  /*3d00*/  EXIT ;  /* 0x000000000000794d */ /* 0x000fea0003800000 */
.L_x_14548:
[----:B------:R-:W-:Y:S01]  /*3d10*/  HFMA2.MMA R12, -RZ, RZ, 0, 9.5367431640625e-07 ;  /* 0x00000010ff0c7435 */ /* 0x000fe200000001ff */
[----:B------:R-:W-:Y:S02]  /*3d20*/  IMAD.MOV.U32 R11, RZ, RZ, 0x1f ;  /* 0x0000001fff0b7424 */ /* 0x000fe400078e00ff */
[----:B------:R-:W-:Y:S02]  /*3d30*/  IMAD.MOV.U32 R15, RZ, RZ, -0x1 ;  /* 0xffffffffff0f7424 */ /* 0x000fe400078e00ff */
[----:B------:R-:W-:-:S07]  /*3d40*/  IMAD.MOV.U32 R2, RZ, RZ, -0x800001 ;  /* 0xff7fffffff027424 */ /* 0x000fce00078e00ff */
[----:B0-----:R-:W-:Y:S05]  /*3d50*/  WARPSYNC.COLLECTIVE R15, `(.L_x_14580) ;  /* 0x000000000f087348 */ /* 0x001fea0003c00000 */
[----:B------:R1:W2:Y:S02]  /*3d60*/  SHFL.BFLY P6, R14, R13, R12, R11 ;  /* 0x0c00000c0d0e7389 */ /* 0x0002a400000c000b */
[----:B012---:R-:W-:Y:S01]  /*3d70*/  ENDCOLLECTIVE ;  /* 0x000000000000791b */ /* 0x007fe20003800000 */
.L_x_14580:
[----:B------:R-:W-:Y:S02]  /*3d80*/  MOV R12, 0x8 ;  /* 0x00000008000c7802 */ /* 0x000fe40000000f00 */
[----:B------:R-:W-:-:S05]  /*3d90*/  FMNMX.FTZ R0, R14, -3.40282346638528859812e+38, !PT ;  /* 0xff7fffff0e007809 */ /* 0x000fca0007810000 */
[----:B------:R-:W-:-:S07]  /*3da0*/  IMAD.MOV.U32 R13, RZ, RZ, R0 ;  /* 0x000000ffff0d7224 */ /* 0x000fce00078e0000 */
[----:B------:R-:W-:Y:S05]  /*3db0*/  WARPSYNC.COLLECTIVE R15, `(.L_x_14581) ;  /* 0x000000000f087348 */ /* 0x000fea0003c00000 */
[----:B------:R0:W1:Y:S02]  /*3dc0*/  SHFL.BFLY P6, R14, R13, R12, R11 ;  /* 0x0c00000c0d0e7389 */ /* 0x00006400000c000b */
[----:B01----:R-:W-:Y:S01]  /*3dd0*/  ENDCOLLECTIVE ;  /* 0x000000000000791b */ /* 0x003fe20003800000 */
.L_x_14581:
[----:B------:R-:W-:Y:S01]  /*3de0*/  IMAD.MOV.U32 R12, RZ, RZ, 0x4 ;  /* 0x00000004ff0c7424 */ /* 0x000fe200078e00ff */
[----:B------:R-:W-:-:S05]  /*3df0*/  FMNMX.FTZ R3, R0, R14, !PT ;  /* 0x0000000e00037209 */ /* 0x000fca0007810000 */
[----:B------:R-:W-:-:S07]  /*3e00*/  IMAD.MOV.U32 R13, RZ, RZ, R3 ;  /* 0x000000ffff0d7224 */ /* 0x000fce00078e0003 */
[----:B------:R-:W-:Y:S05]  /*3e10*/  WARPSYNC.COLLECTIVE R15, `(.L_x_14582) ;  /* 0x000000000f087348 */ /* 0x000fea0003c00000 */
[----:B------:R0:W1:Y:S02]  /*3e20*/  SHFL.BFLY P6, R14, R13, R12, R11 ;  /* 0x0c00000c0d0e7389 */ /* 0x00006400000c000b */
[----:B01----:R-:W-:Y:S01]  /*3e30*/  ENDCOLLECTIVE ;  /* 0x000000000000791b */ /* 0x003fe20003800000 */
.L_x_14582:
[----:B------:R-:W-:Y:S01]  /*3e40*/  IMAD.MOV.U32 R12, RZ, RZ, 0x2 ;  /* 0x00000002ff0c7424 */ /* 0x000fe200078e00ff */
[----:B------:R-:W-:-:S04]  /*3e50*/  FMNMX.FTZ R4, R3, R14, !PT ;  /* 0x0000000e03047209 */ /* 0x000fc80007810000 */
[----:B------:R-:W-:-:S07]  /*3e60*/  MOV R13, R4 ;  /* 0x00000004000d7202 */ /* 0x000fce0000000f00 */
[----:B------:R-:W-:Y:S05]  /*3e70*/  WARPSYNC.COLLECTIVE R15, `(.L_x_14583) ;  /* 0x000000000f087348 */ /* 0x000fea0003c00000 */
[----:B------:R0:W1:Y:S02]  /*3e80*/  SHFL.BFLY P6, R14, R13, R12, R11 ;  /* 0x0c00000c0d0e7389 */ /* 0x00006400000c000b */
[----:B01----:R-:W-:Y:S01]  /*3e90*/  ENDCOLLECTIVE ;  /* 0x000000000000791b */ /* 0x003fe20003800000 */
.L_x_14583:
[----:B------:R-:W-:Y:S01]  /*3ea0*/  HFMA2.MMA R12, -RZ, RZ, 0, 5.9604644775390625e-08 ;  /* 0x00000001ff0c7435 */ /* 0x000fe200000001ff */
[----:B------:R-:W-:-:S05]  /*3eb0*/  FMNMX.FTZ R5, R4, R14, !PT ;  /* 0x0000000e04057209 */ /* 0x000fca0007810000 */
[----:B------:R-:W-:-:S07]  /*3ec0*/  IMAD.MOV.U32 R13, RZ, RZ, R5 ;  /* 0x000000ffff0d7224 */ /* 0x000fce00078e0005 */
[----:B------:R-:W-:Y:S05]  /*3ed0*/  WARPSYNC.COLLECTIVE R15, `(.L_x_14584) ;  /* 0x000000000f087348 */ /* 0x000fea0003c00000 */
[----:B------:R0:W1:Y:S02]  /*3ee0*/  SHFL.BFLY P6, R14, R13, R12, R11 ;  /* 0x0c00000c0d0e7389 */ /* 0x00006400000c000b */
[----:B01----:R-:W-:Y:S01]  /*3ef0*/  ENDCOLLECTIVE ;  /* 0x000000000000791b */ /* 0x003fe20003800000 */
.L_x_14584:
[----:B------:R-:W-:Y:S05]  /*3f00*/  BRA `(.L_x_14585) ;  /* 0xffffffc000f47947 */ /* 0x000fea000383ffff */
.L_x_14586:
        /* <DEDUP_REMOVED lines=15> */
.L_x_29842:


//--------------------- .text._ZN4vllm25paged_attention_v2_kernelIfhLi112ELi32ELi128ELNS_18Fp8KVCacheDataTypeE1ELb0ELi512EEEvPfS2_PT_PKS3_PKT0_S9_ifPKiSB_iPKfiiiSD_SD_iiiii --------------------------
	.section	.text._ZN4vllm25paged_attention_v2_kernelIfhLi112ELi32ELi128ELNS_18Fp8KVCacheDataTypeE1ELb0ELi512EEEvPfS2_PT_PKS3_PKT0_S9_ifPKiSB_iPKfiiiSD_SD_iiiii,"ax",@progbits
	.align	128
        .global         _ZN4vllm25paged_attention_v2_kernelIfhLi112ELi32ELi128ELNS_18Fp8KVCacheDataTypeE1ELb0ELi512EEEvPfS2_PT_PKS3_PKT0_S9_ifPKiSB_iPKfiiiSD_SD_iiiii
        .type           _ZN4vllm25paged_attention_v2_kernelIfhLi112ELi32ELi128ELNS_18Fp8KVCacheDataTypeE1ELb0ELi512EEEvPfS2_PT_PKS3_PKT0_S9_ifPKiSB_iPKfiiiSD_SD_iiiii,@function
        .size           _ZN4vllm25paged_attention_v2_kernelIfhLi112ELi32ELi128ELNS_18Fp8KVCacheDataTypeE1ELb0ELi512EEEvPfS2_PT_PKS3_PKT0_S9_ifPKiSB_iPKfiiiSD_SD_iiiii,(.L_x_29843 - _ZN4vllm25paged_attention_v2_kernelIfhLi112ELi32ELi128ELNS_18Fp8KVCacheDataTypeE1ELb0ELi512EEEvPfS2_PT_PKS3_PKT0_S9_ifPKiSB_iPKfiiiSD_SD_iiiii)
        .other          _ZN4vllm25paged_attention_v2_kernelIfhLi112ELi32ELi128ELNS_18Fp8KVCacheDataTypeE1ELb0ELi512EEEvPfS2_PT_PKS3_PKT0_S9_ifPKiSB_iPKfiiiSD_SD_iiiii,@"STO_CUDA_ENTRY STV_DEFAULT"
_ZN4vllm25paged_attention_v2_kernelIfhLi112ELi32ELi128ELNS_18Fp8KVCacheDataTypeE1ELb0ELi512EEEvPfS2_PT_PKS3_PKT0_S9_ifPKiSB_iPKfiiiSD_SD_iiiii:
.text._ZN4vllm25paged_attention_v2_kernelIfhLi112ELi32ELi128ELNS_18Fp8KVCacheDataTypeE1ELb0ELi512EEEvPfS2_PT_PKS3_PKT0_S9_ifPKiSB_iPKfiiiSD_SD_iiiii:
        /* <DEDUP_REMOVED lines=46> */
.L_x_14625:
        /* <DEDUP_REMOVED lines=47> */
.L_x_14593:
        /* <DEDUP_REMOVED lines=11> */
.L_x_14592:
[----:B------:R-:W-:Y:S05]  /*0680*/  BSYNC B1 ;  /* 0x0000000000017941 */ /* 0x000fea0003800000 */
.L_x_14591:
        /* <DEDUP_REMOVED lines=14> */
.L_x_14596:
        /* <DEDUP_REMOVED lines=100> */
.L_x_14595:
[----:B------:R-:W-:Y:S05]  /*0db0*/  BSYNC B1 ;  /* 0x0000000000017941 */ /* 0x000fea0003800000 */
.L_x_14594:
        /* <DEDUP_REMOVED lines=55> */
.L_x_14598:
[----:B------:R-:W-:Y:S05]  /*1130*/  BSYNC B1 ;  /* 0x0000000000017941 */ /* 0x000fea0003800000 */
.L_x_14597:
        /* <DEDUP_REMOVED lines=26> */
.L_x_14590:
[----:B------:R-:W-:Y:S05]  /*12e0*/  BSYNC B0 ;  /* 0x0000000000007941 */ /* 0x000fea0003800000 */
.L_x_14589:
        /* <DEDUP_REMOVED lines=55> */
.L_x_14603:
        /* <DEDUP_REMOVED lines=8> */
.L_x_14602:
[----:B------:R-:W-:Y:S05]  /*16e0*/  BSYNC B1 ;  /* 0x0000000000017941 */ /* 0x000fea0003800000 */
.L_x_14601:
        /* <DEDUP_REMOVED lines=14> */
.L_x_14606:
        /* <DEDUP_REMOVED lines=52> */
.L_x_14605:
[----:B------:R-:W-:Y:S05]  /*1b10*/  BSYNC B1 ;  /* 0x0000000000017941 */ /* 0x000fea0003800000 */
.L_x_14604:
        /* <DEDUP_REMOVED lines=31> */
.L_x_14608:
[----:B------:R-:W-:Y:S05]  /*1d10*/  BSYNC B1 ;  /* 0x0000000000017941 */ /* 0x000fea0003800000 */
.L_x_14607:
        /* <DEDUP_REMOVED lines=14> */
.L_x_14600:
[----:B------:R-:W-:Y:S05]  /*1e00*/  BSYNC B0 ;  /* 0x0000000000007941 */ /* 0x000fea0003800000 */
.L_x_14599:
        /* <DEDUP_REMOVED lines=26> */
.L_x_14610:
[----:B------:R-:W-:Y:S05]  /*1fb0*/  BSYNC B0 ;  /* 0x0000000000007941 */ /* 0x000fea0003800000 */
.L_x_14609:
        /* <DEDUP_REMOVED lines=59> */
.L_x_14612:
[----:B------:R-:W-:Y:S05]  /*2370*/  BSYNC B0 ;  /* 0x0000000000007941 */ /* 0x000fea0003800000 */
.L_x_14611:
        /* <DEDUP_REMOVED lines=69> */
.L_x_14614:
[----:B------:R-:W-:Y:S05]  /*27d0*/  BSYNC B0 ;  /* 0x0000000000007941 */ /* 0x000fea0003800000 */
.L_x_14613:
        /* <DEDUP_REMOVED lines=41> */
.L_x_14616:
[----:B------:R-:W-:Y:S05]  /*2a70*/  BSYNC B0 ;  /* 0x0000000000007941 */ /* 0x000fea0003800000 */
.L_x_14615:
        /* <DEDUP_REMOVED lines=69> */
.L_x_14618:
[----:B------:R-:W-:Y:S05]  /*2ed0*/  BSYNC B0 ;  /* 0x0000000000007941 */ /* 0x000fea0003800000 */
.L_x_14617:
        /* <DEDUP_REMOVED lines=185> */
.L_x_14587:
        /* <DEDUP_REMOVED lines=16> */
.L_x_14619:
[----:B------:R-:W-:Y:S05]  /*3b70*/  EXIT ;  /* 0x000000000000794d */ /* 0x000fea0003800000 */
.L_x_14588:
[----:B------:R-:W-:Y:S01]  /*3b80*/  IMAD.MOV.U32 R12, RZ, RZ, 0x10 ;  /* 0x00000010ff0c7424 */ /* 0x000fe200078e00ff */
[----:B------:R-:W-:Y:S01]  /*3b90*/  MOV R11, 0x1f ;  /* 0x0000001f000b7802 */ /* 0x000fe20000000f00 */
[----:B------:R-:W-:Y:S02]  /*3ba0*/  IMAD.MOV.U32 R15, RZ, RZ, -0x1 ;  /* 0xffffffffff0f7424 */ /* 0x000fe400078e00ff */
[----:B------:R-:W-:-:S07]  /*3bb0*/  IMAD.MOV.U32 R2, RZ, RZ, -0x800001 ;  /* 0xff7fffffff027424 */ /* 0x000fce00078e00ff */
[----:B0-----:R-:W-:Y:S05]  /*3bc0*/  WARPSYNC.COLLECTIVE R15, `(.L_x_14620) ;  /* 0x000000000f087348 */ /* 0x001fea0003c00000 */
[----:B------:R1:W2:Y:S02]  /*3bd0*/  SHFL.BFLY P6, R14, R13, R12, R11 ;  /* 0x0c00000c0d0e7389 */ /* 0x0002a400000c000b */
[----:B012---:R-:W-:Y:S01]  /*3be0*/  ENDCOLLECTIVE ;  /* 0x000000000000791b */ /* 0x007fe20003800000 */
.L_x_14620:
[----:B------:R-:W-:Y:S01]  /*3bf0*/  HFMA2.MMA R12, -RZ, RZ, 0, 4.76837158203125e-07 ;  /* 0x00000008ff0c7435 */ /* 0x000fe200000001ff */
[----:B------:R-:W-:-:S05]  /*3c00*/  FMNMX.FTZ R0, R14, -3.40282346638528859812e+38, !PT ;  /* 0xff7fffff0e007809 */ /* 0x000fca0007810000 */
[----:B------:R-:W-:-:S07]  /*3c10*/  IMAD.MOV.U32 R13, RZ, RZ, R0 ;  /* 0x000000ffff0d7224 */ /* 0x000fce00078e0000 */
[----:B------:R-:W-:Y:S05]  /*3c20*/  WARPSYNC.COLLECTIVE R15, `(.L_x_14621) ;  /* 0x000000000f087348 */ /* 0x000fea0003c00000 */
[----:B------:R0:W1:Y:S02]  /*3c30*/  SHFL.BFLY P6, R14, R13, R12, R11 ;  /* 0x0c00000c0d0e7389 */ /* 0x00006400000c000b */
[----:B01----:R-:W-:Y:S01]  /*3c40*/  ENDCOLLECTIVE ;  /* 0x000000000000791b */ /* 0x003fe20003800000 */
.L_x_14621:
[----:B------:R-:W-:Y:S01]  /*3c50*/  IMAD.MOV.U32 R12, RZ, RZ, 0x4 ;  /* 0x00000004ff0c7424 */ /* 0x000fe200078e00ff */
[----:B------:R-:W-:-:S05]  /*3c60*/  FMNMX.FTZ R3, R0, R14, !PT ;  /* 0x0000000e00037209 */ /* 0x000fca0007810000 */
[----:B------:R-:W-:-:S07]  /*3c70*/  IMAD.MOV.U32 R13, RZ, RZ, R3 ;  /* 0x000000ffff0d7224 */ /* 0x000fce00078e0003 */
[----:B------:R-:W-:Y:S05]  /*3c80*/  WARPSYNC.COLLECTIVE R15, `(.L_x_14622) ;  /* 0x000000000f087348 */ /* 0x000fea0003c00000 */
[----:B------:R0:W1:Y:S02]  /*3c90*/  SHFL.BFLY P6, R14, R13, R12, R11 ;  /* 0x0c00000c0d0e7389 */ /* 0x00006400000c000b */
[----:B01----:R-:W-:Y:S01]  /*3ca0*/  ENDCOLLECTIVE ;  /* 0x000000000000791b */ /* 0x003fe20003800000 */
.L_x_14622:
[----:B------:R-:W-:Y:S01]  /*3cb0*/  IMAD.MOV.U32 R12, RZ, RZ, 0x2 ;  /* 0x00000002ff0c7424 */ /* 0x000fe200078e00ff */
[----:B------:R-:W-:-:S04]  /*3cc0*/  FMNMX.FTZ R4, R3, R14, !PT ;  /* 0x0000000e03047209 */ /* 0x000fc80007810000 */
[----:B------:R-:W-:-:S07]  /*3cd0*/  MOV R13, R4 ;  /* 0x00000004000d7202 */ /* 0x000fce0000000f00 */
[----:B------:R-:W-:Y:S05]  /*3ce0*/  WARPSYNC.COLLECTIVE R15, `(.L_x_14623) ;  /* 0x000000000f087348 */ /* 0x000fea0003c00000 */
[----:B------:R0:W1:Y:S02]  /*3cf0*/  SHFL.BFLY P6, R14, R13, R12, R11 ;  /* 0x0c00000c0d0e7389 */ /* 0x00006400000c000b */
[----:B01----:R-:W-:Y:S01]  /*3d00*/  ENDCOLLECTIVE ;  /* 0x000000000000791b */ /* 0x003fe20003800000 */
.L_x_14623:
[----:B------:R-:W-:Y:S01]  /*3d10*/  HFMA2.MMA R12, -RZ, RZ, 0, 5.9604644775390625e-08 ;  /* 0x00000001ff0c7435 */ /* 0x000fe200000001ff */
[----:B------:R-:W-:-:S05]  /*3d20*/  FMNMX.FTZ R5, R4, R14, !PT ;  /* 0x0000000e04057209 */ /* 0x000fca0007810000 */
[----:B------:R-:W-:-:S07]  /*3d30*/  IMAD.MOV.U32 R13, RZ, RZ, R5 ;  /* 0x000000ffff0d7224 */ /* 0x000fce00078e0005 */
[----:B------:R-:W-:Y:S05]  /*3d40*/  WARPSYNC.COLLECTIVE R15, `(.L_x_14624) ;  /* 0x000000000f087348 */ /* 0x000fea0003c00000 */
[----:B------:R0:W1:Y:S02]  /*3d50*/  SHFL.BFLY P6, R14, R13, R12, R11 ;  /* 0x0c00000c0d0e7389 */ /* 0x00006400000c000b */
[----:B01----:R-:W-:Y:S01]  /*3d60*/  ENDCOLLECTIVE ;  /* 0x000000000000791b */ /* 0x003fe20003800000 */
.L_x_14624:
[----:B------:R-:W-:Y:S05]  /*3d70*/  BRA `(.L_x_14625) ;  /* 0xffffffc400587947 */ /* 0x000fea000383ffff */
.L_x_14626:
        /* <DEDUP_REMOVED lines=16> */
.L_x_29843:


//--------------------- .text._ZN4vllm25paged_attention_v2_kernelIfhLi96ELi32ELi128ELNS_18Fp8KVCacheDataTypeE1ELb0ELi512EEEvPfS2_PT_PKS3_PKT0_S9_ifPKiSB_iPKfiiiSD_SD_iiiii --------------------------
	.section	.text._ZN4vllm25paged_attention_v2_kernelIfhLi96ELi32ELi128ELNS_18Fp8KVCacheDataTypeE1ELb0ELi512EEEvPfS2_PT_PKS3_PKT0_S9_ifPKiSB_iPKfiiiSD_SD_iiiii,"ax",@progbits
	.align	128
        .global         _ZN4vllm25paged_attention_v2_kernelIfhLi96ELi32ELi128ELNS_18Fp8KVCacheDataTypeE1ELb0ELi512EEEvPfS2_PT_PKS3_PKT0_S9_ifPKiSB_iPKfiiiSD_SD_iiiii
        .type           _ZN4vllm25paged_attention_v2_kernelIfhLi96ELi32ELi128ELNS_18Fp8KVCacheDataTypeE1ELb0ELi512EEEvPfS2_PT_PKS3_PKT0_S9_ifPKiSB_iPKfiiiSD_SD_iiiii,@function
        .size           _ZN4vllm25paged_attention_v2_kernelIfhLi96ELi32ELi128ELNS_18Fp8KVCacheDataTypeE1ELb0ELi512EEEvPfS2_PT_PKS3_PKT0_S9_ifPKiSB_iPKfiiiSD_SD_iiiii,(.L_x_29844 - _ZN4vllm25paged_attention_v2_kernelIfhLi96ELi32ELi128ELNS_18Fp8KVCacheDataTypeE1ELb0ELi512EEEvPfS2_PT_PKS3_PKT0_S9_ifPKiSB_iPKfiiiSD_SD_iiiii)
        .other          _ZN4vllm25paged_attention_v2_kernelIfhLi96ELi32ELi128ELNS_18Fp8KVCacheDataTypeE1ELb0ELi512EEEvPfS2_PT_PKS3_PKT0_S9_ifPKiSB_iPKfiiiSD_SD_iiiii,@"STO_CUDA_ENTRY STV_DEFAULT"
_ZN4vllm25paged_attention_v2_kernelIfhLi96ELi32ELi128ELNS_18Fp8KVCacheDataTypeE1ELb0ELi512EEEvPfS2_PT_PKS3_PKT0_S9_ifPKiSB_iPKfiiiSD_SD_iiiii:
.text._ZN4vllm25paged_attention_v2_kernelIfhLi96ELi32ELi128ELNS_18Fp8KVCacheDataTypeE1ELb0ELi512EEEvPfS2_PT_PKS3_PKT0_S9_ifPKiSB_iPKfiiiSD_SD_iiiii:
        /* <DEDUP_REMOVED lines=46> */
.L_x_14665:
        /* <DEDUP_REMOVED lines=47> */
.L_x_14633:
        /* <DEDUP_REMOVED lines=11> */
.L_x_14632:
[----:B------:R-:W-:Y:S05]  /*0680*/  BSYNC B1 ;  /* 0x0000000000017941 */ /* 0x000fea0003800000 */
.L_x_14631:
        /* <DEDUP_REMOVED lines=14> */
.L_x_14636:
        /* <DEDUP_REMOVED lines=100> */
.L_x_14635:
[----:B------:R-:W-:Y:S05]  /*0db0*/  BSYNC B1 ;  /* 0x0000000000017941 */ /* 0x000fea0003800000 */
.L_x_14634:
        /* <DEDUP_REMOVED lines=55> */
.L_x_14638:
[----:B------:R-:W-:Y:S05]  /*1130*/  BSYNC B1 ;  /* 0x0000000000017941 */ /* 0x000fea0003800000 */
.L_x_14637:
        /* <DEDUP_REMOVED lines=26> */
.L_x_14630:
[----:B------:R-:W-:Y:S05]  /*12e0*/  BSYNC B0 ;  /* 0x0000000000007941 */ /* 0x000fea0003800000 */
.L_x_14629:
        /* <DEDUP_REMOVED lines=56> */
.L_x_14643:
        /* <DEDUP_REMOVED lines=8> */
.L_x_14642:
[----:B------:R-:W-:Y:S05]  /*16f0*/  BSYNC B1 ;  /* 0x0000000000017941 */ /* 0x000fea0003800000 */
.L_x_14641:
        /* <DEDUP_REMOVED lines=14> */
.L_x_14646:
        /* <DEDUP_REMOVED lines=52> */
.L_x_14645:
[----:B------:R-:W-:Y:S05]  /*1b20*/  BSYNC B1 ;  /* 0x0000000000017941 */ /* 0x000fea0003800000 */
.L_x_14644:
        /* <DEDUP_REMOVED lines=31> */
.L_x_14648:
[----:B------:R-:W-:Y:S05]  /*1d20*/  BSYNC B1 ;  /* 0x0000000000017941 */ /* 0x000fea0003800000 */
.L_x_14647:
        /* <DEDUP_REMOVED lines=14> */
.L_x_14640:
[----:B------:R-:W-:Y:S05]  /*1e10*/  BSYNC B0 ;  /* 0x0000000000007941 */ /* 0x000fea0003800000 */
.L_x_14639:
        /* <DEDUP_REMOVED lines=32> */
.L_x_14650:
[----:B------:R-:W-:Y:S05]  /*2020*/  BSYNC B0 ;  /* 0x0000000000007941 */ /* 0x000fea0003800000 */
.L_x_14649:
        /* <DEDUP_REMOVED lines=52> */
.L_x_14652:
[----:B------:R-:W-:Y:S05]  /*2370*/  BSYNC B0 ;  /* 0x0000000000007941 */ /* 0x000fea0003800000 */
.L_x_14651:
        /* <DEDUP_REMOVED lines=51> */
.L_x_14654:
[----:B------:R-:W-:Y:S05]  /*26b0*/  BSYNC B0 ;  /* 0x0000000000007941 */ /* 0x000fea0003800000 */
.L_x_14653:
        /* <DEDUP_REMOVED lines=27> */
.L_x_14656:
[----:B------:R-:W-:Y:S05]  /*2870*/  BSYNC B0 ;  /* 0x0000000000007941 */ /* 0x000fea0003800000 */
.L_x_14655:
        /* <DEDUP_REMOVED lines=51> */
.L_x_14658:
[----:B------:R-:W-:Y:S05]  /*2bb0*/  BSYNC B0 ;  /* 0x0000000000007941 */ /* 0x000fea0003800000 */
.L_x_14657:
        /* <DEDUP_REMOVED lines=158> */
.L_x_14627:
        /* <DEDUP_REMOVED lines=16> */
.L_x_14659:
[----:B------:R-:W-:Y:S05]  /*36a0*/  EXIT ;  /* 0x000000000000794d */ /* 0x000fea0003800000 */
.L_x_14628:
[----:B------:R-:W-:Y:S01]  /*36b0*/  HFMA2.MMA R11, -RZ, RZ, 0, 1.847743988037109375e-06 ;  /* 0x0000001fff0b7435 */ /* 0x000fe200000001ff */
[----:B------:R-:W-:Y:S01]  /*36c0*/  IMAD.MOV.U32 R12, RZ, RZ, 0x10 ;  /* 0x00000010ff0c7424 */ /* 0x000fe200078e00ff */
[----:B------:R-:W-:Y:S01]  /*36d0*/  MOV R2, 0xff7fffff ;  /* 0xff7fffff00027802 */ /* 0x000fe20000000f00 */
[----:B------:R-:W-:-:S08]  /*36e0*/  IMAD.MOV.U32 R15, RZ, RZ, -0x1 ;  /* 0xffffffffff0f7424 */ /* 0x000fd000078e00ff */
[----:B0-----:R-:W-:Y:S05]  /*36f0*/  WARPSYNC.COLLECTIVE R15, `(.L_x_14660) ;  /* 0x000000000f087348 */ /* 0x001fea0003c00000 */
[----:B------:R1:W2:Y:S02]  /*3700*/  SHFL.BFLY P6, R14, R13, R12, R11 ;  /* 0x0c00000c0d0e7389 */ /* 0x0002a400000c000b */
[----:B012---:R-:W-:Y:S01]  /*3710*/  ENDCOLLECTIVE ;  /* 0x000000000000791b */ /* 0x007fe20003800000 */
.L_x_14660:
[----:B------:R-:W-:Y:S01]  /*3720*/  IMAD.MOV.U32 R12, RZ, RZ, 0x8 ;  /* 0x00000008ff0c7424 */ /* 0x000fe200078e00ff */
[----:B------:R-:W-:-:S04]  /*3730*/  FMNMX.FTZ R0, R14, -3.40282346638528859812e+38, !PT ;  /* 0xff7fffff0e007809 */ /* 0x000fc80007810000 */
[----:B------:R-:W-:-:S07]  /*3740*/  MOV R13, R0 ;  /* 0x00000000000d7202 */ /* 0x000fce0000000f00 */
[----:B------:R-:W-:Y:S05]  /*3750*/  WARPSYNC.COLLECTIVE R15, `(.L_x_14661) ;  /* 0x000000000f087348 */ /* 0x000fea0003c00000 */
[----:B------:R0:W1:Y:S02]  /*3760*/  SHFL.BFLY P6, R14, R13, R12, R11 ;  /* 0x0c00000c0d0e7389 */ /* 0x00006400000c000b */
[----:B01----:R-:W-:Y:S01]  /*3770*/  ENDCOLLECTIVE ;  /* 0x000000000000791b */ /* 0x003fe20003800000 */
.L_x_14661:
[----:B------:R-:W-:Y:S01]  /*3780*/  IMAD.MOV.U32 R12, RZ, RZ, 0x4 ;  /* 0x00000004ff0c7424 */ /* 0x000fe200078e00ff */
[----:B------:R-:W-:-:S04]  /*3790*/  FMNMX.FTZ R3, R0, R14, !PT ;  /* 0x0000000e00037209 */ /* 0x000fc80007810000 */
[----:B------:R-:W-:-:S07]  /*37a0*/  MOV R13, R3 ;  /* 0x00000003000d7202 */ /* 0x000fce0000000f00 */
[----:B------:R-:W-:Y:S05]  /*37b0*/  WARPSYNC.COLLECTIVE R15, `(.L_x_14662) ;  /* 0x000000000f087348 */ /* 0x000fea0003c00000 */
[----:B------:R0:W1:Y:S02]  /*37c0*/  SHFL.BFLY P6, R14, R13, R12, R11 ;  /* 0x0c00000c0d0e7389 */ /* 0x00006400000c000b */
[----:B01----:R-:W-:Y:S01]  /*37d0*/  ENDCOLLECTIVE ;  /* 0x000000000000791b */ /* 0x003fe20003800000 */
.L_x_14662:
[----:B------:R-:W-:Y:S01]  /*37e0*/  IMAD.MOV.U32 R12, RZ, RZ, 0x2 ;  /* 0x00000002ff0c7424 */ /* 0x000fe200078e00ff */
[----:B------:R-:W-:-:S04]  /*37f0*/  FMNMX.FTZ R4, R3, R14, !PT ;  /* 0x0000000e03047209 */ /* 0x000fc80007810000 */
[----:B------:R-:W-:-:S07]  /*3800*/  MOV R13, R4 ;  /* 0x00000004000d7202 */ /* 0x000fce0000000f00 */
[----:B------:R-:W-:Y:S05]  /*3810*/  WARPSYNC.COLLECTIVE R15, `(.L_x_14663) ;  /* 0x000000000f087348 */ /* 0x000fea0003c00000 */
[----:B------:R0:W1:Y:S02]  /*3820*/  SHFL.BFLY P6, R14, R13, R12, R11 ;  /* 0x0c00000c0d0e7389 */ /* 0x00006400000c000b */
[----:B01----:R-:W-:Y:S01]  /*3830*/  ENDCOLLECTIVE ;  /* 0x000000000000791b */ /* 0x003fe20003800000 */
.L_x_14663:
[----:B------:R-:W-:Y:S01]  /*3840*/  IMAD.MOV.U32 R12, RZ, RZ, 0x1 ;  /* 0x00000001ff0c7424 */ /* 0x000fe200078e00ff */
[----:B------:R-:W-:-:S04]  /*3850*/  FMNMX.FTZ R5, R4, R14, !PT ;  /* 0x0000000e04057209 */ /* 0x000fc80007810000 */
[----:B------:R-:W-:-:S07]  /*3860*/  MOV R13, R5 ;  /* 0x00000005000d7202 */ /* 0x000fce0000000f00 */
[----:B------:R-:W-:Y:S05]  /*3870*/  WARPSYNC.COLLECTIVE R15, `(.L_x_14664) ;  /* 0x000000000f087348 */ /* 0x000fea0003c00000 */
[----:B------:R0:W1:Y:S02]  /*3880*/  SHFL.BFLY P6, R14, R13, R12, R11 ;  /* 0x0c00000c0d0e7389 */ /* 0x00006400000c000b */
[----:B01----:R-:W-:Y:S01]  /*3890*/  ENDCOLLECTIVE ;  /* 0x000000000000791b */ /* 0x003fe20003800000 */
.L_x_14664:
[----:B------:R-:W-:Y:S05]  /*38a0*/  BRA `(.L_x_14665) ;  /* 0xffffffc8008c7947 */ /* 0x000fea000383ffff */
.L_x_14666:
        /* <DEDUP_REMOVED lines=13> */
.L_x_29844:


//--------------------- .text._ZN4vllm25paged_attention_v2_kernelIfhLi80ELi32ELi128ELNS_18Fp8KVCacheDataTypeE1ELb0ELi512EEEvPfS2_PT_PKS3_PKT0_S9_ifPKiSB_iPKfiiiSD_SD_iiiii --------------------------
	.section	.text._ZN4vllm25paged_attention_v2_kernelIfhLi80ELi32ELi128ELNS_18Fp8KVCacheDataTypeE1ELb0ELi512EEEvPfS2_PT_PKS3_PKT0_S9_ifPKiSB_iPKfiiiSD_SD_iiiii,"ax",@progbits
	.align	128
        .global         _ZN4vllm25paged_attention_v2_kernelIfhLi80ELi32ELi128ELNS_18Fp8KVCacheDataTypeE1ELb0ELi512EEEvPfS2_PT_PKS3_PKT0_S9_ifPKiSB_iPKfiiiSD_SD_iiiii
        .type           _ZN4vllm25paged_attention_v2_kernelIfhLi80ELi32ELi128ELNS_18Fp8KVCacheDataTypeE1ELb0ELi512EEEvPfS2_PT_PKS3_PKT0_S9_ifPKiSB_iPKfiiiSD_SD_iiiii,@function
        .size           _ZN4vllm25paged_attention_v2_kernelIfhLi80ELi32ELi128ELNS_18Fp8KVCacheDataTypeE1ELb0ELi512EEEvPfS2_PT_PKS3_PKT0_S9_ifPKiSB_iPKfiiiSD_SD_iiiii,(.L_x_29845 - _ZN4vllm25paged_attention_v2_kernelIfhLi80ELi32ELi128ELNS_18Fp8KVCacheDataTypeE1ELb0ELi512EEEvPfS2_PT_PKS3_PKT0_S9_ifPKiSB_iPKfiiiSD_SD_iiiii)
        .other          _ZN4vllm25paged_attention_v2_kernelIfhLi80ELi32ELi128ELNS_18Fp8KVCacheDataTypeE1ELb0ELi512EEEvPfS2_PT_PKS3_PKT0_S9_ifPKiSB_iPKfiiiSD_SD_iiiii,@"STO_CUDA_ENTRY STV_DEFAULT"
_ZN4vllm25paged_attention_v2_kernelIfhLi80ELi32ELi128ELNS_18Fp8KVCacheDataTypeE1ELb0ELi512EEEvPfS2_PT_PKS3_PKT0_S9_ifPKiSB_iPKfiiiSD_SD_iiiii:
.text._ZN4vllm25paged_attention_v2_kernelIfhLi80ELi32ELi128ELNS_18Fp8KVCacheDataTypeE1ELb0ELi512EEEvPfS2_PT_PKS3_PKT0_S9_ifPKiSB_iPKfiiiSD_SD_iiiii:
        /* <DEDUP_REMOVED lines=46> */
.L_x_14705:
        /* <DEDUP_REMOVED lines=47> */
.L_x_14673:
        /* <DEDUP_REMOVED lines=11> */
.L_x_14672:
[----:B------:R-:W-:Y:S05]  /*0680*/  BSYNC B1 ;  /* 0x0000000000017941 */ /* 0x000fea0003800000 */
.L_x_14671:
        /* <DEDUP_REMOVED lines=14> */
.L_x_14676:
        /* <DEDUP_REMOVED lines=100> */
.L_x_14675:
[----:B------:R-:W-:Y:S05]  /*0db0*/  BSYNC B1 ;  /* 0x0000000000017941 */ /* 0x000fea0003800000 */
.L_x_14674:
        /* <DEDUP_REMOVED lines=55> */
.L_x_14678:
[----:B------:R-:W-:Y:S05]  /*1130*/  BSYNC B1 ;  /* 0x0000000000017941 */ /* 0x000fea0003800000 */
.L_x_14677:
        /* <DEDUP_REMOVED lines=26> */
.L_x_14670:
[----:B------:R-:W-:Y:S05]  /*12e0*/  BSYNC B0 ;  /* 0x0000000000007941 */ /* 0x000fea0003800000 */
.L_x_14669:
        /* <DEDUP_REMOVED lines=55> */
.L_x_14683:
        /* <DEDUP_REMOVED lines=8> */
.L_x_14682:
[----:B------:R-:W-:Y:S05]  /*16e0*/  BSYNC B1 ;  /* 0x0000000000017941 */ /* 0x000fea0003800000 */
.L_x_14681:
        /* <DEDUP_REMOVED lines=14> */
.L_x_14686:
        /* <DEDUP_REMOVED lines=52> */
.L_x_14685:
[----:B------:R-:W-:Y:S05]  /*1b10*/  BSYNC B1 ;  /* 0x0000000000017941 */ /* 0x000fea0003800000 */
.L_x_14684:
        /* <DEDUP_REMOVED lines=31> */
.L_x_14688:
[----:B------:R-:W-:Y:S05]  /*1d10*/  BSYNC B1 ;  /* 0x0000000000017941 */ /* 0x000fea0003800000 */
.L_x_14687:
        /* <DEDUP_REMOVED lines=14> */
.L_x_14680:
[----:B------:R-:W-:Y:S05]  /*1e00*/  BSYNC B0 ;  /* 0x0000000000007941 */ /* 0x000fea0003800000 */
.L_x_14679:
        /* <DEDUP_REMOVED lines=30> */
.L_x_14690:
[----:B------:R-:W-:Y:S05]  /*1ff0*/  BSYNC B0 ;  /* 0x0000000000007941 */ /* 0x000fea0003800000 */
.L_x_14689:
        /* <DEDUP_REMOVED lines=46> */
.L_x_14692:
[----:B------:R-:W-:Y:S05]  /*22e0*/  BSYNC B0 ;  /* 0x0000000000007941 */ /* 0x000fea0003800000 */
.L_x_14691:
        /* <DEDUP_REMOVED lines=43> */
.L_x_14694:
[----:B------:R-:W-:Y:S05]  /*25a0*/  BSYNC B0 ;  /* 0x0000000000007941 */ /* 0x000fea0003800000 */
.L_x_14693:
        /* <DEDUP_REMOVED lines=23> */
.L_x_14696:
[----:B------:R-:W-:Y:S05]  /*2720*/  BSYNC B0 ;  /* 0x0000000000007941 */ /* 0x000fea0003800000 */
.L_x_14695:
        /* <DEDUP_REMOVED lines=43> */
.L_x_14698:
[----:B------:R-:W-:Y:S05]  /*29e0*/  BSYNC B0 ;  /* 0x0000000000007941 */ /* 0x000fea0003800000 */
.L_x_14697:
        /* <DEDUP_REMOVED lines=134> */
.L_x_14667:
        /* <DEDUP_REMOVED lines=16> */
.L_x_14699:
[----:B------:R-:W-:Y:S05]  /*3350*/  EXIT ;  /* 0x000000000000794d */ /* 0x000fea0003800000 */
.L_x_14668:
[----:B------:R-:W-:Y:S01]  /*3360*/  HFMA2.MMA R11, -RZ, RZ, 0, 1.847743988037109375e-06 ;  /* 0x0000001fff0b7435 */ /* 0x000fe200000001ff */
[----:B------:R-:W-:Y:S01]  /*3370*/  IMAD.MOV.U32 R12, RZ, RZ, 0x10 ;  /* 0x00000010ff0c7424 */ /* 0x000fe200078e00ff */
[----:B------:R-:W-:Y:S01]  /*3380*/  MOV R3, 0xff7fffff ;  /* 0xff7fffff00037802 */ /* 0x000fe20000000f00 */
[----:B------:R-:W-:-:S08]  /*3390*/  IMAD.MOV.U32 R15, RZ, RZ, -0x1 ;  /* 0xffffffffff0f7424 */ /* 0x000fd000078e00ff */
[----:B0-----:R-:W-:Y:S05]  /*33a0*/  WARPSYNC.COLLECTIVE R15, `(.L_x_14700) ;  /* 0x000000000f087348 */ /* 0x001fea0003c00000 */
[----:B------:R1:W2:Y:S02]  /*33b0*/  SHFL.BFLY P6, R14, R13, R12, R11 ;  /* 0x0c00000c0d0e7389 */ /* 0x0002a400000c000b */
[----:B012---:R-:W-:Y:S01]  /*33c0*/  ENDCOLLECTIVE ;  /* 0x000000000000791b */ /* 0x007fe20003800000 */
.L_x_14700:
[----:B------:R-:W-:Y:S01]  /*33d0*/  IMAD.MOV.U32 R12, RZ, RZ, 0x8 ;  /* 0x00000008ff0c7424 */ /* 0x000fe200078e00ff */
[----:B------:R-:W-:-:S04]  /*33e0*/  FMNMX.FTZ R0, R14, -3.40282346638528859812e+38, !PT ;  /* 0xff7fffff0e007809 */ /* 0x000fc80007810000 */
[----:B------:R-:W-:-:S07]  /*33f0*/  MOV R13, R0 ;  /* 0x00000000000d7202 */ /* 0x000fce0000000f00 */
[----:B------:R-:W-:Y:S05]  /*3400*/  WARPSYNC.COLLECTIVE R15, `(.L_x_14701) ;  /* 0x000000000f087348 */ /* 0x000fea0003c00000 */
[----:B------:R0:W1:Y:S02]  /*3410*/  SHFL.BFLY P6, R14, R13, R12, R11 ;  /* 0x0c00000c0d0e7389 */ /* 0x00006400000c000b */
[----:B01----:R-:W-:Y:S01]  /*3420*/  ENDCOLLECTIVE ;  /* 0x000000000000791b */ /* 0x003fe20003800000 */
.L_x_14701:
[----:B------:R-:W-:Y:S01]  /*3430*/  IMAD.MOV.U32 R12, RZ, RZ, 0x4 ;  /* 0x00000004ff0c7424 */ /* 0x000fe200078e00ff */
[----:B------:R-:W-:-:S04]  /*3440*/  FMNMX.FTZ R6, R0, R14, !PT ;  /* 0x0000000e00067209 */ /* 0x000fc80007810000 */
[----:B------:R-:W-:-:S07]  /*3450*/  MOV R13, R6 ;  /* 0x00000006000d7202 */ /* 0x000fce0000000f00 */
[----:B------:R-:W-:Y:S05]  /*3460*/  WARPSYNC.COLLECTIVE R15, `(.L_x_14702) ;  /* 0x000000000f087348 */ /* 0x000fea0003c00000 */
[----:B------:R0:W1:Y:S02]  /*3470*/  SHFL.BFLY P6, R14, R13, R12, R11 ;  /* 0x0c00000c0d0e7389 */ /* 0x00006400000c000b */
[----:B01----:R-:W-:Y:S01]  /*3480*/  ENDCOLLECTIVE ;  /* 0x000000000000791b */ /* 0x003fe20003800000 */
.L_x_14702:
[----:B------:R-:W-:Y:S01]  /*3490*/  IMAD.MOV.U32 R12, RZ, RZ, 0x2 ;  /* 0x00000002ff0c7424 */ /* 0x000fe200078e00ff */
[----:B------:R-:W-:-:S04]  /*34a0*/  FMNMX.FTZ R7, R6, R14, !PT ;  /* 0x0000000e06077209 */ /* 0x000fc80007810000 */
[----:B------:R-:W-:-:S07]  /*34b0*/  MOV R13, R7 ;  /* 0x00000007000d7202 */ /* 0x000fce0000000f00 */
[----:B------:R-:W-:Y:S05]  /*34c0*/  WARPSYNC.COLLECTIVE R15, `(.L_x_14703) ;  /* 0x000000000f087348 */ /* 0x000fea0003c00000 */
[----:B------:R0:W1:Y:S02]  /*34d0*/  SHFL.BFLY P6, R14, R13, R12, R11 ;  /* 0x0c00000c0d0e7389 */ /* 0x00006400000c000b */
[----:B01----:R-:W-:Y:S01]  /*34e0*/  ENDCOLLECTIVE ;  /* 0x000000000000791b */ /* 0x003fe20003800000 */
.L_x_14703:
[----:B------:R-:W-:Y:S01]  /*34f0*/  IMAD.MOV.U32 R12, RZ, RZ, 0x1 ;  /* 0x00000001ff0c7424 */ /* 0x000fe200078e00ff */
[----:B------:R-:W-:-:S04]  /*3500*/  FMNMX.FTZ R8, R7, R14, !PT ;  /* 0x0000000e07087209 */ /* 0x000fc80007810000 */
[----:B------:R-:W-:-:S07]  /*3510*/  MOV R13, R8 ;  /* 0x00000008000d7202 */ /* 0x000fce0000000f00 */
[----:B------:R-:W-:Y:S05]  /*3520*/  WARPSYNC.COLLECTIVE R15, `(.L_x_14704) ;  /* 0x000000000f087348 */ /* 0x000fea0003c00000 */
[----:B------:R0:W1:Y:S02]  /*3530*/  SHFL.BFLY P6, R14, R13, R12, R11 ;  /* 0x0c00000c0d0e7389 */ /* 0x00006400000c000b */
[----:B01----:R-:W-:Y:S01]  /*3540*/  ENDCOLLECTIVE ;  /* 0x000000000000791b */ /* 0x003fe20003800000 */
.L_x_14704:
[----:B------:R-:W-:Y:S05]  /*3550*/  BRA `(.L_x_14705) ;  /* 0xffffffcc00607947 */ /* 0x000fea000383ffff */
.L_x_14706:
        /* <DEDUP_REMOVED lines=10> */
.L_x_29845:


//--------------------- .text._ZN4vllm25paged_attention_v2_kernelIfhLi64ELi32ELi128ELNS_18Fp8KVCacheDataTypeE1ELb0ELi512EEEvPfS2_PT_PKS3_PKT0_S9_ifPKiSB_iPKfiiiSD_SD_iiiii --------------------------
	.section	.text._ZN4vllm25paged_attention_v2_kernelIfhLi64ELi32ELi128ELNS_18Fp8KVCacheDataTypeE1ELb0ELi512EEEvPfS2_PT_PKS3_PKT0_S9_ifPKiSB_iPKfiiiSD_SD_iiiii,"ax",@progbits
	.align	128
        .global         _ZN4vllm25paged_attention_v2_kernelIfhLi64ELi32ELi128ELNS_18Fp8KVCacheDataTypeE1ELb0ELi512EEEvPfS2_PT_PKS3_PKT0_S9_ifPKiSB_iPKfiiiSD_SD_iiiii
        .type           _ZN4vllm25paged_attention_v2_kernelIfhLi64ELi32ELi128ELNS_18Fp8KVCacheDataTypeE1ELb0ELi512EEEvPfS2_PT_PKS3_PKT0_S9_ifPKiSB_iPKfiiiSD_SD_iiiii,@function
        .size           _ZN4vllm25paged_attention_v2_kernelIfhLi64ELi32ELi128ELNS_18Fp8KVCacheDataTypeE1ELb0ELi512EEEvPfS2_PT_PKS3_PKT0_S9_ifPKiSB_iPKfiiiSD_SD_iiiii,(.L_x_29846 - _ZN4vllm25paged_attention_v2_kernelIfhLi64ELi32ELi128ELNS_18Fp8KVCacheDataTypeE1ELb0ELi512EEEvPfS2_PT_PKS3_PKT0_S9_ifPKiSB_iPKfiiiSD_SD_iiiii)
        .other          _ZN4vllm25paged_attention_v2_kernelIfhLi64ELi32ELi128ELNS_18Fp8KVCacheDataTypeE1ELb0ELi512EEEvPfS2_PT_PKS3_PKT0_S9_ifPKiSB_iPKfiiiSD_SD_iiiii,@"STO_CUDA_ENTRY STV_DEFAULT"
_ZN4vllm25paged_attention_v2_kernelIfhLi64ELi32ELi128ELNS_18Fp8KVCacheDataTypeE1ELb0ELi512EEEvPfS2_PT_PKS3_PKT0_S9_ifPKiSB_iPKfiiiSD_SD_iiiii:
.text._ZN4vllm25paged_attention_v2_kernelIfhLi64ELi32ELi128ELNS_18Fp8KVCacheDataTypeE1ELb0ELi512EEEvPfS2_PT_PKS3_PKT0_S9_ifPKiSB_iPKfiiiSD_SD_iiiii:
        /* <DEDUP_REMOVED lines=46> */
.L_x_14745:
        /* <DEDUP_REMOVED lines=47> */
.L_x_14713:
        /* <DEDUP_REMOVED lines=11> */
.L_x_14712:
[----:B------:R-:W-:Y:S05]  /*0680*/  BSYNC B1 ;  /* 0x0000000000017941 */ /* 0x000fea0003800000 */
.L_x_14711:
        /* <DEDUP_REMOVED lines=14> */
.L_x_14716:
        /* <DEDUP_REMOVED lines=100> */
.L_x_14715:
[----:B------:R-:W-:Y:S05]  /*0db0*/  BSYNC B1 ;  /* 0x0000000000017941 */ /* 0x000fea0003800000 */
.L_x_14714:
        /* <DEDUP_REMOVED lines=55> */
.L_x_14718:
[----:B------:R-:W-:Y:S05]  /*1130*/  BSYNC B1 ;  /* 0x0000000000017941 */ /* 0x000fea0003800000 */
.L_x_14717:
        /* <DEDUP_REMOVED lines=26> */
.L_x_14710:
[----:B------:R-:W-:Y:S05]  /*12e0*/  BSYNC B0 ;  /* 0x0000000000007941 */ /* 0x000fea0003800000 */
.L_x_14709:
        /* <DEDUP_REMOVED lines=55> */
.L_x_14723:
        /* <DEDUP_REMOVED lines=8> */
.L_x_14722:
[----:B------:R-:W-:Y:S05]  /*16e0*/  BSYNC B1 ;  /* 0x0000000000017941 */ /* 0x000fea0003800000 */
.L_x_14721:
        /* <DEDUP_REMOVED lines=14> */
.L_x_14726:
        /* <DEDUP_REMOVED lines=52> */
.L_x_14725:
[----:B------:R-:W-:Y:S05]  /*1b10*/  BSYNC B1 ;  /* 0x0000000000017941 */ /* 0x000fea0003800000 */
.L_x_14724:
        /* <DEDUP_REMOVED lines=31> */
.L_x_14728:
[----:B------:R-:W-:Y:S05]  /*1d10*/  BSYNC B1 ;  /* 0x0000000000017941 */ /* 0x000fea0003800000 */
.L_x_14727:
        /* <DEDUP_REMOVED lines=14> */
.L_x_14720:
[----:B------:R-:W-:Y:S05]  /*1e00*/  BSYNC B0 ;  /* 0x0000000000007941 */ /* 0x000fea0003800000 */
.L_x_14719:
        /* <DEDUP_REMOVED lines=25> */
.L_x_14730:
[----:B------:R-:W-:Y:S05]  /*1fa0*/  BSYNC B0 ;  /* 0x0000000000007941 */ /* 0x000fea0003800000 */
.L_x_14729:
        /* <DEDUP_REMOVED lines=44> */
.L_x_14732:
[----:B------:R-:W-:Y:S05]  /*2270*/  BSYNC B0 ;  /* 0x0000000000007941 */ /* 0x000fea0003800000 */
.L_x_14731:
        /* <DEDUP_REMOVED lines=35> */
.L_x_14734:
[----:B------:R-:W-:Y:S05]  /*24b0*/  BSYNC B0 ;  /* 0x0000000000007941 */ /* 0x000fea0003800000 */
.L_x_14733:
        /* <DEDUP_REMOVED lines=19> */
.L_x_14736:
[----:B------:R-:W-:Y:S05]  /*25f0*/  BSYNC B0 ;  /* 0x0000000000007941 */ /* 0x000fea0003800000 */
.L_x_14735:
        /* <DEDUP_REMOVED lines=36> */
.L_x_14738:
[----:B------:R-:W-:Y:S05]  /*2840*/  BSYNC B0 ;  /* 0x0000000000007941 */ /* 0x000fea0003800000 */
.L_x_14737:
        /* <DEDUP_REMOVED lines=111> */
.L_x_14707:
        /* <DEDUP_REMOVED lines=16> */
.L_x_14739:
[----:B------:R-:W-:Y:S05]  /*3040*/  EXIT ;  /* 0x000000000000794d */ /* 0x000fea0003800000 */
.L_x_14708:
[----:B------:R-:W-:Y:S01]  /*3050*/  HFMA2.MMA R11, -RZ, RZ, 0, 1.847743988037109375e-06 ;  /* 0x0000001fff0b7435 */ /* 0x000fe200000001ff */
[----:B------:R-:W-:Y:S01]  /*3060*/  IMAD.MOV.U32 R12, RZ, RZ, 0x10 ;  /* 0x00000010ff0c7424 */ /* 0x000fe200078e00ff */
[----:B------:R-:W-:Y:S01]  /*3070*/  MOV R2, 0xff7fffff ;  /* 0xff7fffff00027802 */ /* 0x000fe20000000f00 */
[----:B------:R-:W-:-:S08]  /*3080*/  IMAD.MOV.U32 R15, RZ, RZ, -0x1 ;  /* 0xffffffffff0f7424 */ /* 0x000fd000078e00ff */
[----:B0-----:R-:W-:Y:S05]  /*3090*/  WARPSYNC.COLLECTIVE R15, `(.L_x_14740) ;  /* 0x000000000f087348 */ /* 0x001fea0003c00000 */
[----:B------:R1:W2:Y:S02]  /*30a0*/  SHFL.BFLY P6, R14, R13, R12, R11 ;  /* 0x0c00000c0d0e7389 */ /* 0x0002a400000c000b */
[----:B012---:R-:W-:Y:S01]  /*30b0*/  ENDCOLLECTIVE ;  /* 0x000000000000791b */ /* 0x007fe20003800000 */
.L_x_14740:
[----:B------:R-:W-:Y:S01]  /*30c0*/  IMAD.MOV.U32 R12, RZ, RZ, 0x8 ;  /* 0x00000008ff0c7424 */ /* 0x000fe200078e00ff */
[----:B------:R-:W-:-:S04]  /*30d0*/  FMNMX.FTZ R0, R14, -3.40282346638528859812e+38, !PT ;  /* 0xff7fffff0e007809 */ /* 0x000fc80007810000 */
[----:B------:R-:W-:-:S07]  /*30e0*/  MOV R13, R0 ;  /* 0x00000000000d7202 */ /* 0x000fce0000000f00 */
[----:B------:R-:W-:Y:S05]  /*30f0*/  WARPSYNC.COLLECTIVE R15, `(.L_x_14741) ;  /* 0x000000000f087348 */ /* 0x000fea0003c00000 */
[----:B------:R0:W1:Y:S02]  /*3100*/  SHFL.BFLY P6, R14, R13, R12, R11 ;  /* 0x0c00000c0d0e7389 */ /* 0x00006400000c000b */
[----:B01----:R-:W-:Y:S01]  /*3110*/  ENDCOLLECTIVE ;  /* 0x000000000000791b */ /* 0x003fe20003800000 */
.L_x_14741:
[----:B------:R-:W-:Y:S01]  /*3120*/  IMAD.MOV.U32 R12, RZ, RZ, 0x4 ;  /* 0x00000004ff0c7424 */ /* 0x000fe200078e00ff */
[----:B------:R-:W-:-:S04]  /*3130*/  FMNMX.FTZ R3, R0, R14, !PT ;  /* 0x0000000e00037209 */ /* 0x000fc80007810000 */
[----:B------:R-:W-:-:S07]  /*3140*/  MOV R13, R3 ;  /* 0x00000003000d7202 */ /* 0x000fce0000000f00 */
[----:B------:R-:W-:Y:S05]  /*3150*/  WARPSYNC.COLLECTIVE R15, `(.L_x_14742) ;  /* 0x000000000f087348 */ /* 0x000fea0003c00000 */
[----:B------:R0:W1:Y:S02]  /*3160*/  SHFL.BFLY P6, R14, R13, R12, R11 ;  /* 0x0c00000c0d0e7389 */ /* 0x00006400000c000b */
[----:B01----:R-:W-:Y:S01]  /*3170*/  ENDCOLLECTIVE ;  /* 0x000000000000791b */ /* 0x003fe20003800000 */
.L_x_14742:
[----:B------:R-:W-:Y:S01]  /*3180*/  IMAD.MOV.U32 R12, RZ, RZ, 0x2 ;  /* 0x00000002ff0c7424 */ /* 0x000fe200078e00ff */
[----:B------:R-:W-:-:S04]  /*3190*/  FMNMX.FTZ R7, R3, R14, !PT ;  /* 0x0000000e03077209 */ /* 0x000fc80007810000 */
[----:B------:R-:W-:-:S07]  /*31a0*/  MOV R13, R7 ;  /* 0x00000007000d7202 */ /* 0x000fce0000000f00 */
[----:B------:R-:W-:Y:S05]  /*31b0*/  WARPSYNC.COLLECTIVE R15, `(.L_x_14743) ;  /* 0x000000000f087348 */ /* 0x000fea0003c00000 */
[----:B------:R0:W1:Y:S02]  /*31c0*/  SHFL.BFLY P6, R14, R13, R12, R11 ;  /* 0x0c00000c0d0e7389 */ /* 0x00006400000c000b */
[----:B01----:R-:W-:Y:S01]  /*31d0*/  ENDCOLLECTIVE ;  /* 0x000000000000791b */ /* 0x003fe20003800000 */
.L_x_14743:
[----:B------:R-:W-:Y:S01]  /*31e0*/  IMAD.MOV.U32 R12, RZ, RZ, 0x1 ;  /* 0x00000001ff0c7424 */ /* 0x000fe200078e00ff */
[----:B------:R-:W-:-:S04]  /*31f0*/  FMNMX.FTZ R9, R7, R14, !PT ;  /* 0x0000000e07097209 */ /* 0x000fc80007810000 */
[----:B------:R-:W-:-:S07]  /*3200*/  MOV R13, R9 ;  /* 0x00000009000d7202 */ /* 0x000fce0000000f00 */
[----:B------:R-:W-:Y:S05]  /*3210*/  WARPSYNC.COLLECTIVE R15, `(.L_x_14744) ;  /* 0x000000000f087348 */ /* 0x000fea0003c00000 */
[----:B------:R0:W1:Y:S02]  /*3220*/  SHFL.BFLY P6, R14, R13, R12, R11 ;  /* 0x0c00000c0d0e7389 */ /* 0x00006400000c000b */
[----:B01----:R-:W-:Y:S01]  /*3230*/  ENDCOLLECTIVE ;  /* 0x000000000000791b */ /* 0x003fe20003800000 */
.L_x_14744:
[----:B------:R-:W-:Y:S05]  /*3240*/  BRA `(.L_x_14745) ;  /* 0xffffffd000247947 */ /* 0x000fea000383ffff */
.L_x_14746:
        /* <DEDUP_REMOVED lines=11> */
.L_x_29846:


//--------------------- .text._ZN4vllm25paged_attention_v2_kernelIfhLi32ELi32ELi128ELNS_18Fp8KVCacheDataTypeE1ELb0ELi512EEEvPfS2_PT_PKS3_PKT0_S9_ifPKiSB_iPKfiiiSD_SD_iiiii --------------------------
	.section	.text._ZN4vllm25paged_attention_v2_kernelIfhLi32ELi32ELi128ELNS_18Fp8KVCacheDataTypeE1ELb0ELi512EEEvPfS2_PT_PKS3_PKT0_S9_ifPKiSB_iPKfiiiSD_SD_iiiii,"ax",@progbits
	.align	128
        .global         _ZN4vllm25paged_attention_v2_kernelIfhLi32ELi32ELi128ELNS_18Fp8KVCacheDataTypeE1ELb0ELi512EEEvPfS2_PT_PKS3_PKT0_S9_ifPKiSB_iPKfiiiSD_SD_iiiii
        .type           _ZN4vllm25paged_attention_v2_kernelIfhLi32ELi32ELi128ELNS_18Fp8KVCacheDataTypeE1ELb0ELi512EEEvPfS2_PT_PKS3_PKT0_S9_ifPKiSB_iPKfiiiSD_SD_iiiii,@function
        .size           _ZN4vllm25paged_attention_v2_kernelIfhLi32ELi32ELi128ELNS_18Fp8KVCacheDataTypeE1ELb0ELi512EEEvPfS2_PT_PKS3_PKT0_S9_ifPKiSB_iPKfiiiSD_SD_iiiii,(.L_x_29847 - _ZN4vllm25paged_attention_v2_kernelIfhLi32ELi32ELi128ELNS_18Fp8KVCacheDataTypeE1ELb0ELi512EEEvPfS2_PT_PKS3_PKT0_S9_ifPKiSB_iPKfiiiSD_SD_iiiii)
        .other          _ZN4vllm25paged_attention_v2_kernelIfhLi32ELi32ELi128ELNS_18Fp8KVCacheDataTypeE1ELb0ELi512EEEvPfS2_PT_PKS3_PKT0_S9_ifPKiSB_iPKfiiiSD_SD_iiiii,@"STO_CUDA_ENTRY STV_DEFAULT"
_ZN4vllm25paged_attention_v2_kernelIfhLi32ELi32ELi128ELNS_18Fp8KVCacheDataTypeE1ELb0ELi512EEEvPfS2_PT_PKS3_PKT0_S9_ifPKiSB_iPKfiiiSD_SD_iiiii:
.text._ZN4vllm25paged_attention_v2_kernelIfhLi32ELi32ELi128ELNS_18Fp8KVCacheDataTypeE1ELb0ELi512EEEvPfS2_PT_PKS3_PKT0_S9_ifPKiSB_iPKfiiiSD_SD_iiiii:
        /* <DEDUP_REMOVED lines=46> */
.L_x_14781:
        /* <DEDUP_REMOVED lines=47> */
.L_x_14753:
        /* <DEDUP_REMOVED lines=11> */
.L_x_14752:
[----:B------:R-:W-:Y:S05]  /*0680*/  BSYNC B1 ;  /* 0x0000000000017941 */ /* 0x000fea0003800000 */
.L_x_14751:
        /* <DEDUP_REMOVED lines=14> */
.L_x_14756:
        /* <DEDUP_REMOVED lines=100> */
.L_x_14755:
[----:B------:R-:W-:Y:S05]  /*0db0*/  BSYNC B1 ;  /* 0x0000000000017941 */ /* 0x000fea0003800000 */
.L_x_14754:
        /* <DEDUP_REMOVED lines=55> */
.L_x_14758:
[----:B------:R-:W-:Y:S05]  /*1130*/  BSYNC B1 ;  /* 0x0000000000017941 */ /* 0x000fea0003800000 */
.L_x_14757:
        /* <DEDUP_REMOVED lines=26> */
.L_x_14750:
[----:B------:R-:W-:Y:S05]  /*12e0*/  BSYNC B0 ;  /* 0x0000000000007941 */ /* 0x000fea0003800000 */
.L_x_14749:
        /* <DEDUP_REMOVED lines=55> */
.L_x_14763:
        /* <DEDUP_REMOVED lines=8> */
.L_x_14762:
[----:B------:R-:W-:Y:S05]  /*16e0*/  BSYNC B1 ;  /* 0x0000000000017941 */ /* 0x000fea0003800000 */
.L_x_14761:
        /* <DEDUP_REMOVED lines=14> */
.L_x_14766:
        /* <DEDUP_REMOVED lines=52> */
.L_x_14765:
[----:B------:R-:W-:Y:S05]  /*1b10*/  BSYNC B1 ;  /* 0x0000000000017941 */ /* 0x000fea0003800000 */
.L_x_14764:
        /* <DEDUP_REMOVED lines=31> */
.L_x_14768:
[----:B------:R-:W-:Y:S05]  /*1d10*/  BSYNC B1 ;  /* 0x0000000000017941 */ /* 0x000fea0003800000 */
.L_x_14767:
        /* <DEDUP_REMOVED lines=14> */
.L_x_14760:
[----:B------:R-:W-:Y:S05]  /*1e00*/  BSYNC B0 ;  /* 0x0000000000007941 */ /* 0x000fea0003800000 */
.L_x_14759:
        /* <DEDUP_REMOVED lines=22> */
.L_x_14770:
[----:B------:R-:W-:Y:S05]  /*1f70*/  BSYNC B0 ;  /* 0x0000000000007941 */ /* 0x000fea0003800000 */
.L_x_14769:
        /* <DEDUP_REMOVED lines=54> */
.L_x_14772:
[----:B------:R-:W-:Y:S05]  /*22e0*/  BSYNC B0 ;  /* 0x0000000000007941 */ /* 0x000fea0003800000 */
.L_x_14771:
        /* <DEDUP_REMOVED lines=28> */
.L_x_14774:
[----:B------:R-:W-:Y:S05]  /*24b0*/  BSYNC B0 ;  /* 0x0000000000007941 */ /* 0x000fea0003800000 */
.L_x_14773:
        /* <DEDUP_REMOVED lines=63> */
.L_x_14747:
        /* <DEDUP_REMOVED lines=16> */
.L_x_14775:
[----:B------:R-:W-:Y:S05]  /*29b0*/  EXIT ;  /* 0x000000000000794d */ /* 0x000fea0003800000 */
.L_x_14748:
[----:B------:R-:W-:Y:S01]  /*29c0*/  HFMA2.MMA R11, -RZ, RZ, 0, 1.847743988037109375e-06 ;  /* 0x0000001fff0b7435 */ /* 0x000fe200000001ff */
[----:B------:R-:W-:Y:S01]  /*29d0*/  IMAD.MOV.U32 R12, RZ, RZ, 0x10 ;  /* 0x00000010ff0c7424 */ /* 0x000fe200078e00ff */
[----:B------:R-:W-:Y:S02]  /*29e0*/  MOV R15, 0xffffffff ;  /* 0xffffffff000f7802 */ /* 0x000fe40000000f00 */
[----:B------:R-:W-:-:S07]  /*29f0*/  MOV R2, 0xff7fffff ;  /* 0xff7fffff00027802 */ /* 0x000fce0000000f00 */
[----:B0-----:R-:W-:Y:S05]  /*2a00*/  WARPSYNC.COLLECTIVE R15, `(.L_x_14776) ;  /* 0x000000000f087348 */ /* 0x001fea0003c00000 */
[----:B------:R1:W2:Y:S02]  /*2a10*/  SHFL.BFLY P6, R14, R13, R12, R11 ;  /* 0x0c00000c0d0e7389 */ /* 0x0002a400000c000b */
[----:B012---:R-:W-:Y:S01]  /*2a20*/  ENDCOLLECTIVE ;  /* 0x000000000000791b */ /* 0x007fe20003800000 */
.L_x_14776:
[----:B------:R-:W-:Y:S01]  /*2a30*/  HFMA2.MMA R12, -RZ, RZ, 0, 4.76837158203125e-07 ;  /* 0x00000008ff0c7435 */ /* 0x000fe200000001ff */
[----:B------:R-:W-:-:S05]  /*2a40*/  FMNMX.FTZ R0, R14, -3.40282346638528859812e+38, !PT ;  /* 0xff7fffff0e007809 */ /* 0x000fca0007810000 */
[----:B------:R-:W-:-:S07]  /*2a50*/  IMAD.MOV.U32 R13, RZ, RZ, R0 ;  /* 0x000000ffff0d7224 */ /* 0x000fce00078e0000 */
[----:B------:R-:W-:Y:S05]  /*2a60*/  WARPSYNC.COLLECTIVE R15, `(.L_x_14777) ;  /* 0x000000000f087348 */ /* 0x000fea0003c00000 */
[----:B------:R0:W1:Y:S02]  /*2a70*/  SHFL.BFLY P6, R14, R13, R12, R11 ;  /* 0x0c00000c0d0e7389 */ /* 0x00006400000c000b */
[----:B01----:R-:W-:Y:S01]  /*2a80*/  ENDCOLLECTIVE ;  /* 0x000000000000791b */ /* 0x003fe20003800000 */
.L_x_14777:
[----:B------:R-:W-:Y:S01]  /*2a90*/  IMAD.MOV.U32 R12, RZ, RZ, 0x4 ;  /* 0x00000004ff0c7424 */ /* 0x000fe200078e00ff */
[----:B------:R-:W-:-:S04]  /*2aa0*/  FMNMX.FTZ R3, R0, R14, !PT ;  /* 0x0000000e00037209 */ /* 0x000fc80007810000 */
[----:B------:R-:W-:-:S07]  /*2ab0*/  MOV R13, R3 ;  /* 0x00000003000d7202 */ /* 0x000fce0000000f00 */
[----:B------:R-:W-:Y:S05]  /*2ac0*/  WARPSYNC.COLLECTIVE R15, `(.L_x_14778) ;  /* 0x000000000f087348 */ /* 0x000fea0003c00000 */
[----:B------:R0:W1:Y:S02]  /*2ad0*/  SHFL.BFLY P6, R14, R13, R12, R11 ;  /* 0x0c00000c0d0e7389 */ /* 0x00006400000c000b */
[----:B01----:R-:W-:Y:S01]  /*2ae0*/  ENDCOLLECTIVE ;  /* 0x000000000000791b */ /* 0x003fe20003800000 */
.L_x_14778:
[----:B------:R-:W-:Y:S01]  /*2af0*/  HFMA2.MMA R12, -RZ, RZ, 0, 1.1920928955078125e-07 ;  /* 0x00000002ff0c7435 */ /* 0x000fe200000001ff */
[----:B------:R-:W-:-:S04]  /*2b00*/  FMNMX.FTZ R4, R3, R14, !PT ;  /* 0x0000000e03047209 */ /* 0x000fc80007810000 */
[----:B------:R-:W-:-:S07]  /*2b10*/  MOV R13, R4 ;  /* 0x00000004000d7202 */ /* 0x000fce0000000f00 */
[----:B------:R-:W-:Y:S05]  /*2b20*/  WARPSYNC.COLLECTIVE R15, `(.L_x_14779) ;  /* 0x000000000f087348 */ /* 0x000fea0003c00000 */
[----:B------:R0:W1:Y:S02]  /*2b30*/  SHFL.BFLY P6, R14, R13, R12, R11 ;  /* 0x0c00000c0d0e7389 */ /* 0x00006400000c000b */
[----:B01----:R-:W-:Y:S01]  /*2b40*/  ENDCOLLECTIVE ;  /* 0x000000000000791b */ /* 0x003fe20003800000 */
.L_x_14779:
[----:B------:R-:W-:Y:S02]  /*2b50*/  MOV R12, 0x1 ;  /* 0x00000001000c7802 */ /* 0x000fe40000000f00 */
[----:B------:R-:W-:-:S05]  /*2b60*/  FMNMX.FTZ R5, R4, R14, !PT ;  /* 0x0000000e04057209 */ /* 0x000fca0007810000 */
[----:B------:R-:W-:-:S07]  /*2b70*/  IMAD.MOV.U32 R13, RZ, RZ, R5 ;  /* 0x000000ffff0d7224 */ /* 0x000fce00078e0005 */
[----:B------:R-:W-:Y:S05]  /*2b80*/  WARPSYNC.COLLECTIVE R15, `(.L_x_14780) ;  /* 0x000000000f087348 */ /* 0x000fea0003c00000 */
[----:B------:R0:W1:Y:S02]  /*2b90*/  SHFL.BFLY P6, R14, R13, R12, R11 ;  /* 0x0c00000c0d0e7389 */ /* 0x00006400000c000b */
[----:B01----:R-:W-:Y:S01]  /*2ba0*/  ENDCOLLECTIVE ;  /* 0x000000000000791b */ /* 0x003fe20003800000 */
.L_x_14780:
[----:B------:R-:W-:Y:S05]  /*2bb0*/  BRA `(.L_x_14781) ;  /* 0xffffffd400c87947 */ /* 0x000fea000383ffff */
.L_x_14782:
        /* <DEDUP_REMOVED lines=12> */
.L_x_29847:


//--------------------- .text._ZN4vllm25paged_attention_v2_kernelIfhLi256ELi32ELi128ELNS_18Fp8KVCacheDataTypeE1ELb1ELi512EEEvPfS2_PT_PKS3_PKT0_S9_ifPKiSB_iPKfiiiSD_SD_iiiii --------------------------
	.section	.text._ZN4vllm25paged_attention_v2_kernelIfhLi256ELi32ELi128ELNS_18Fp8KVCacheDataTypeE1ELb1ELi512EEEvPfS2_PT_PKS3_PKT0_S9_ifPKiSB_iPKfiiiSD_SD_iiiii,"ax",@progbits
	.align	128
        .global         _ZN4vllm25paged_attention_v2_kernelIfhLi256ELi32ELi128ELNS_18Fp8KVCacheDataTypeE1ELb1ELi512EEEvPfS2_PT_PKS3_PKT0_S9_ifPKiSB_iPKfiiiSD_SD_iiiii
        .type           _ZN4vllm25paged_attention_v2_kernelIfhLi256ELi32ELi128ELNS_18Fp8KVCacheDataTypeE1ELb1ELi512EEEvPfS2_PT_PKS3_PKT0_S9_ifPKiSB_iPKfiiiSD_SD_iiiii,@function
        .size           _ZN4vllm25paged_attention_v2_kernelIfhLi256ELi32ELi128ELNS_18Fp8KVCacheDataTypeE1ELb1ELi512EEEvPfS2_PT_PKS3_PKT0_S9_ifPKiSB_iPKfiiiSD_SD_iiiii,(.L_x_29848 - _ZN4vllm25paged_attention_v2_kernelIfhLi256ELi32ELi128ELNS_18Fp8KVCacheDataTypeE1ELb1ELi512EEEvPfS2_PT_PKS3_PKT0_S9_ifPKiSB_iPKfiiiSD_SD_iiiii)
        .other          _ZN4vllm25paged_attention_v2_kernelIfhLi256ELi32ELi128ELNS_18Fp8KVCacheDataTypeE1ELb1ELi512EEEvPfS2_PT_PKS3_PKT0_S9_ifPKiSB_iPKfiiiSD_SD_iiiii,@"STO_CUDA_ENTRY STV_DEFAULT"
_ZN4vllm25paged_attention_v2_kernelIfhLi256ELi32ELi128ELNS_18Fp8KVCacheDataTypeE1ELb1ELi512EEEvPfS2_PT_PKS3_PKT0_S9_ifPKiSB_iPKfiiiSD_SD_iiiii:
.text._ZN4vllm25paged_attention_v2_kernelIfhLi256ELi32ELi128ELNS_18Fp8KVCacheDataTypeE1ELb1ELi512EEEvPfS2_PT_PKS3_PKT0_S9_ifPKiSB_iPKfiiiSD_SD_iiiii:
        /* <DEDUP_REMOVED lines=115> */
.L_x_14783:
[----:B------:R-:W-:Y:S02]  /*0730*/  ULDC UR4, c[0x0][0x288] ;  /* 0x0000a20000047ab9 */ /* 0x000fe40000000800 */
[----:B------:R-:W-:-:S04]  /*0740*/  IMAD R3, R20, UR4, R18 ;  /* 0x0000000414037c24 */ /* 0x000fc8000f8e0212 */
[----:B------:R-:W-:-:S07]  /*0750*/  IMAD R23, R3, R12, RZ ;  /* 0x0000000c03177224 */ /* 0x000fce00078e02ff */
.L_x_14784:
        /* <DEDUP_REMOVED lines=27> */
.L_x_14788:
        /* <DEDUP_REMOVED lines=37> */
.L_x_14786:
[----:B------:R-:W-:Y:S05]  /*0b60*/  BSYNC B7 ;  /* 0x0000000000077941 */ /* 0x000fea0003800000 */
.L_x_14785:
        /* <DEDUP_REMOVED lines=13> */
.L_x_14831:
        /* <DEDUP_REMOVED lines=47> */
.L_x_14794:
        /* <DEDUP_REMOVED lines=11> */
.L_x_14793:
[----:B------:R-:W-:Y:S05]  /*0fe0*/  BSYNC B1 ;  /* 0x0000000000017941 */ /* 0x000fea0003800000 */
.L_x_14792:
        /* <DEDUP_REMOVED lines=14> */
.L_x_14797:
        /* <DEDUP_REMOVED lines=100> */
.L_x_14796:
[----:B------:R-:W-:Y:S05]  /*1710*/  BSYNC B1 ;  /* 0x0000000000017941 */ /* 0x000fea0003800000 */
.L_x_14795:
        /* <DEDUP_REMOVED lines=55> */
.L_x_14799:
[----:B------:R-:W-:Y:S05]  /*1a90*/  BSYNC B1 ;  /* 0x0000000000017941 */ /* 0x000fea0003800000 */
.L_x_14798:
        /* <DEDUP_REMOVED lines=26> */
.L_x_14791:
[----:B------:R-:W-:Y:S05]  /*1c40*/  BSYNC B0 ;  /* 0x0000000000007941 */ /* 0x000fea0003800000 */
.L_x_14790:
        /* <DEDUP_REMOVED lines=55> */
.L_x_14804:
        /* <DEDUP_REMOVED lines=8> */
.L_x_14803:
[----:B------:R-:W-:Y:S05]  /*2040*/  BSYNC B1 ;  /* 0x0000000000017941 */ /* 0x000fea0003800000 */
.L_x_14802:
        /* <DEDUP_REMOVED lines=14> */
.L_x_14807:
        /* <DEDUP_REMOVED lines=52> */
.L_x_14806:
[----:B------:R-:W-:Y:S05]  /*2470*/  BSYNC B1 ;  /* 0x0000000000017941 */ /* 0x000fea0003800000 */
.L_x_14805:
        /* <DEDUP_REMOVED lines=31> */
.L_x_14809:
[----:B------:R-:W-:Y:S05]  /*2670*/  BSYNC B1 ;  /* 0x0000000000017941 */ /* 0x000fea0003800000 */
.L_x_14808:
        /* <DEDUP_REMOVED lines=14> */
.L_x_14801:
[----:B------:R-:W-:Y:S05]  /*2760*/  BSYNC B0 ;  /* 0x0000000000007941 */ /* 0x000fea0003800000 */
.L_x_14800:
        /* <DEDUP_REMOVED lines=22> */
.L_x_14811:
[----:B------:R-:W-:Y:S05]  /*28d0*/  BSYNC B0 ;  /* 0x0000000000007941 */ /* 0x000fea0003800000 */
.L_x_14810:
        /* <DEDUP_REMOVED lines=26> */
.L_x_14815:
        /* <DEDUP_REMOVED lines=33> */
.L_x_14813:
[----:B------:R-:W-:Y:S05]  /*2c90*/  BSYNC B6 ;  /* 0x0000000000067941 */ /* 0x000fea0003800000 */
.L_x_14812:
        /* <DEDUP_REMOVED lines=373> */
.L_x_15024:
        /* <DEDUP_REMOVED lines=84> */
.L_x_14818:
[----:B------:R-:W-:Y:S05]  /*4930*/  BSYNC B0 ;  /* 0x0000000000007941 */ /* 0x000fea0003800000 */
.L_x_14817:
        /* <DEDUP_REMOVED lines=146> */
.L_x_14820:
[----:B------:R-:W-:Y:S05]  /*5260*/  BSYNC B0 ;  /* 0x0000000000007941 */ /* 0x000fea0003800000 */
.L_x_14819:
        /* <DEDUP_REMOVED lines=75> */
.L_x_14822:
[----:B------:R-:W-:Y:S05]  /*5720*/  BSYNC B0 ;  /* 0x0000000000007941 */ /* 0x000fea0003800000 */
.L_x_14821:
        /* <DEDUP_REMOVED lines=139> */
.L_x_14824:
[----:B------:R-:W-:Y:S05]  /*5fe0*/  BSYNC B0 ;  /* 0x0000000000007941 */ /* 0x000fea0003800000 */
.L_x_14823:
        /* <DEDUP_REMOVED lines=407> */
.L_x_14787:
        /* <DEDUP_REMOVED lines=16> */
.L_x_14814:
        /* <DEDUP_REMOVED lines=16> */
.L_x_14825:
[----:B------:R-:W-:Y:S05]  /*7b60*/  EXIT ;  /* 0x000000000000794d */ /* 0x000fea0003800000 */
.L_x_14789:
[----:B------:R-:W-:Y:S01]  /*7b70*/  HFMA2.MMA R11, -RZ, RZ, 0, 1.847743988037109375e-06 ;  /* 0x0000001fff0b7435 */ /* 0x000fe200000001ff */
[----:B------:R-:W-:Y:S01]  /*7b80*/  IMAD.MOV.U32 R12, RZ, RZ, 0x10 ;  /* 0x00000010ff0c7424 */ /* 0x000fe200078e00ff */
[----:B------:R-:W-:Y:S02]  /*7b90*/  MOV R15, 0xffffffff ;  /* 0xffffffff000f7802 */ /* 0x000fe40000000f00 */
[----:B------:R-:W-:-:S07]  /*7ba0*/  MOV R2, 0xff7fffff ;  /* 0xff7fffff00027802 */ /* 0x000fce0000000f00 */
[----:B------:R-:W-:Y:S05]  /*7bb0*/  WARPSYNC.COLLECTIVE R15, `(.L_x_14826) ;  /* 0x000000000f087348 */ /* 0x000fea0003c00000 */
[----:B------:R0:W1:Y:S02]  /*7bc0*/  SHFL.BFLY P6, R14, R13, R12, R11 ;  /* 0x0c00000c0d0e7389 */ /* 0x00006400000c000b */
[----:B01----:R-:W-:Y:S01]  /*7bd0*/  ENDCOLLECTIVE ;  /* 0x000000000000791b */ /* 0x003fe20003800000 */
.L_x_14826:
[----:B------:R-:W-:Y:S01]  /*7be0*/  HFMA2.MMA R12, -RZ, RZ, 0, 4.76837158203125e-07 ;  /* 0x00000008ff0c7435 */ /* 0x000fe200000001ff */
[----:B------:R-:W-:-:S05]  /*7bf0*/  FMNMX.FTZ R0, R14, -3.40282346638528859812e+38, !PT ;  /* 0xff7fffff0e007809 */ /* 0x000fca0007810000 */
[----:B------:R-:W-:-:S07]  /*7c00*/  IMAD.MOV.U32 R13, RZ, RZ, R0 ;  /* 0x000000ffff0d7224 */ /* 0x000fce00078e0000 */
[----:B------:R-:W-:Y:S05]  /*7c10*/  WARPSYNC.COLLECTIVE R15, `(.L_x_14827) ;  /* 0x000000000f087348 */ /* 0x000fea0003c00000 */
[----:B------:R0:W1:Y:S02]  /*7c20*/  SHFL.BFLY P6, R14, R13, R12, R11 ;  /* 0x0c00000c0d0e7389 */ /* 0x00006400000c000b */
[----:B01----:R-:W-:Y:S01]  /*7c30*/  ENDCOLLECTIVE ;  /* 0x000000000000791b */ /* 0x003fe20003800000 */
.L_x_14827:
[----:B------:R-:W-:Y:S01]  /*7c40*/  IMAD.MOV.U32 R12, RZ, RZ, 0x4 ;  /* 0x00000004ff0c7424 */ /* 0x000fe200078e00ff */
[----:B------:R-:W-:-:S04]  /*7c50*/  FMNMX.FTZ R3, R0, R14, !PT ;  /* 0x0000000e00037209 */ /* 0x000fc80007810000 */
[----:B------:R-:W-:-:S07]  /*7c60*/  MOV R13, R3 ;  /* 0x00000003000d7202 */ /* 0x000fce0000000f00 */
[----:B------:R-:W-:Y:S05]  /*7c70*/  WARPSYNC.COLLECTIVE R15, `(.L_x_14828) ;  /* 0x000000000f087348 */ /* 0x000fea0003c00000 */
[----:B------:R0:W1:Y:S02]  /*7c80*/  SHFL.BFLY P6, R14, R13, R12, R11 ;  /* 0x0c00000c0d0e7389 */ /* 0x00006400000c000b */
[----:B01----:R-:W-:Y:S01]  /*7c90*/  ENDCOLLECTIVE ;  /* 0x000000000000791b */ /* 0x003fe20003800000 */
.L_x_14828:
[----:B------:R-:W-:Y:S01]  /*7ca0*/  HFMA2.MMA R12, -RZ, RZ, 0, 1.1920928955078125e-07 ;  /* 0x00000002ff0c7435 */ /* 0x000fe200000001ff */
[----:B------:R-:W-:-:S04]  /*7cb0*/  FMNMX.FTZ R4, R3, R14, !PT ;  /* 0x0000000e03047209 */ /* 0x000fc80007810000 */
[----:B------:R-:W-:-:S07]  /*7cc0*/  MOV R13, R4 ;  /* 0x00000004000d7202 */ /* 0x000fce0000000f00 */
[----:B------:R-:W-:Y:S05]  /*7cd0*/  WARPSYNC.COLLECTIVE R15, `(.L_x_14829) ;  /* 0x000000000f087348 */ /* 0x000fea0003c00000 */
[----:B------:R0:W1:Y:S02]  /*7ce0*/  SHFL.BFLY P6, R14, R13, R12, R11 ;  /* 0x0c00000c0d0e7389 */ /* 0x00006400000c000b */
[----:B01----:R-:W-:Y:S01]  /*7cf0*/  ENDCOLLECTIVE ;  /* 0x000000000000791b */ /* 0x003fe20003800000 */
.L_x_14829:
[----:B------:R-:W-:Y:S02]  /*7d00*/  MOV R12, 0x1 ;  /* 0x00000001000c7802 */ /* 0x000fe40000000f00 */
[----:B------:R-:W-:-:S05]  /*7d10*/  FMNMX.FTZ R5, R4, R14, !PT ;  /* 0x0000000e04057209 */ /* 0x000fca0007810000 */
[----:B------:R-:W-:-:S07]  /*7d20*/  IMAD.MOV.U32 R13, RZ, RZ, R5 ;  /* 0x000000ffff0d7224 */ /* 0x000fce00078e0005 */
[----:B------:R-:W-:Y:S05]  /*7d30*/  WARPSYNC.COLLECTIVE R15, `(.L_x_14830) ;  /* 0x000000000f087348 */ /* 0x000fea0003c00000 */
[----:B------:R0:W1:Y:S02]  /*7d40*/  SHFL.BFLY P6, R14, R13, R12, R11 ;  /* 0x0c00000c0d0e7389 */ /* 0x00006400000c000b */
[----:B01----:R-:W-:Y:S01]  /*7d50*/  ENDCOLLECTIVE ;  /* 0x000000000000791b */ /* 0x003fe20003800000 */
.L_x_14830:
[----:B------:R-:W-:Y:S05]  /*7d60*/  BRA `(.L_x_14831) ;  /* 0xffffff8c00b47947 */ /* 0x000fea000383ffff */
.L_x_14816:
[----:B------:R-:W-:Y:S01]  /*7d70*/  HFMA2.MMA R12, -RZ, RZ, 0, 2.384185791015625e-07 ;  /* 0x00000004ff0c7435 */ /* 0x000fe200000001ff */
[----:B--2---:R-:W-:Y:S01]  /*7d80*/  IMAD.MOV.U32 R13, RZ, RZ, RZ ;  /* 0x000000ffff0d7224 */ /* 0x004fe200078e00ff */
[----:B------:R-:W-:Y:S01]  /*7d90*/  MOV R11, 0x1f ;  /* 0x0000001f000b7802 */ /* 0x000fe20000000f00 */
[----:B------:R-:W-:-:S08]  /*7da0*/  IMAD.MOV.U32 R15, RZ, RZ, -0x1 ;  /* 0xffffffffff0f7424 */ /* 0x000fd000078e00ff */
[----:B01-3--:R-:W-:Y:S05]  /*7db0*/  WARPSYNC.COLLECTIVE R15, `(.L_x_14832) ;  /* 0x000000000f087348 */ /* 0x00bfea0003c00000 */
[----:B------:R2:W4:Y:S02]  /*7dc0*/  SHFL.BFLY P6, R14, R13, R12, R11 ;  /* 0x0c00000c0d0e7389 */ /* 0x00052400000c000b */
[----:B01234-:R-:W-:Y:S01]  /*7dd0*/  ENDCOLLECTIVE ;  /* 0x000000000000791b */ /* 0x01ffe20003800000 */
.L_x_14832:
[----:B------:R-:W-:Y:S01]  /*7de0*/  HFMA2.MMA R12, -RZ, RZ, 0, 1.1920928955078125e-07 ;  /* 0x00000002ff0c7435 */ /* 0x000fe200000001ff */
[----:B------:R-:W-:-:S05]  /*7df0*/  FADD.FTZ R0, RZ, R14 ;  /* 0x0000000eff007221 */ /* 0x000fca0000010000 */
[----:B------:R-:W-:-:S07]  /*7e00*/  MOV R13, R0 ;  /* 0x00000000000d7202 */ /* 0x000fce0000000f00 */
[----:B------:R-:W-:Y:S05]  /*7e10*/  WARPSYNC.COLLECTIVE R15, `(.L_x_14833) ;  /* 0x000000000f087348 */ /* 0x000fea0003c00000 */
[----:B------:R0:W1:Y:S02]  /*7e20*/  SHFL.BFLY P6, R14, R13, R12, R11 ;  /* 0x0c00000c0d0e7389 */ /* 0x00006400000c000b */
[----:B01----:R-:W-:Y:S01]  /*7e30*/  ENDCOLLECTIVE ;  /* 0x000000000000791b */ /* 0x003fe20003800000 */
.L_x_14833:
[----:B------:R-:W-:Y:S01]  /*7e40*/  MOV R12, 0x1 ;  /* 0x00000001000c7802 */ /* 0x000fe20000000f00 */
[----:B------:R-:W-:-:S04]  /*7e50*/  FADD.FTZ R88, R0, R14 ;  /* 0x0000000e00587221 */ /* 0x000fc80000010000 */
[----:B------:R-:W-:-:S07]  /*7e60*/  IMAD.MOV.U32 R13, RZ, RZ, R88 ;  /* 0x000000ffff0d7224 */ /* 0x000fce00078e0058 */
[----:B------:R-:W-:Y:S05]  /*7e70*/  WARPSYNC.COLLECTIVE R15, `(.L_x_14834) ;  /* 0x000000000f087348 */ /* 0x000fea0003c00000 */
[----:B------:R0:W1:Y:S02]  /*7e80*/  SHFL.BFLY P6, R14, R13, R12, R11 ;  /* 0x0c00000c0d0e7389 */ /* 0x00006400000c000b */
[----:B01----:R-:W-:Y:S01]  /*7e90*/  ENDCOLLECTIVE ;  /* 0x000000000000791b */ /* 0x003fe20003800000 */
.L_x_14834:
[----:B------:R-:W-:Y:S01]  /*7ea0*/  HFMA2.MMA R12, -RZ, RZ, 0, 2.384185791015625e-07 ;  /* 0x00000004ff0c7435 */ /* 0x000fe200000001ff */
[----:B------:R-:W-:Y:S01]  /*7eb0*/  IMAD.MOV.U32 R13, RZ, RZ, RZ ;  /* 0x000000ffff0d7224 */ /* 0x000fe200078e00ff */
[----:B------:R-:W-:-:S09]  /*7ec0*/  MOV R87, R14 ;  /* 0x0000000e00577202 */ /* 0x000fd20000000f00 */
[----:B------:R-:W-:Y:S05]  /*7ed0*/  WARPSYNC.COLLECTIVE R15, `(.L_x_14835) ;  /* 0x000000000f087348 */ /* 0x000fea0003c00000 */
[----:B------:R0:W1:Y:S02]  /*7ee0*/  SHFL.BFLY P6, R14, R13, R12, R11 ;  /* 0x0c00000c0d0e7389 */ /* 0x00006400000c000b */
[----:B01----:R-:W-:Y:S01]  /*7ef0*/  ENDCOLLECTIVE ;  /* 0x000000000000791b */ /* 0x003fe20003800000 */
.L_x_14835:
        /* <DEDUP_REMOVED lines=8> */
.L_x_14836:
[----:B------:R-:W-:Y:S01]  /*7f80*/  HFMA2.MMA R12, -RZ, RZ, 0, 5.9604644775390625e-08 ;  /* 0x00000001ff0c7435 */ /* 0x000fe200000001ff */
[----:B------:R-:W-:-:S05]  /*7f90*/  MOV R3, R14 ;  /* 0x0000000e00037202 */ /* 0x000fca0000000f00 */
[----:B------:R-:W-:-:S04]  /*7fa0*/  FADD.FTZ R86, R2, R3 ;  /* 0x0000000302567221 */ /* 0x000fc80000010000 */
[----:B------:R-:W-:-:S07]  /*7fb0*/  IMAD.MOV.U32 R13, RZ, RZ, R86 ;  /* 0x000000ffff0d7224 */ /* 0x000fce00078e0056 */
[----:B------:R-:W-:Y:S05]  /*7fc0*/  WARPSYNC.COLLECTIVE R15, `(.L_x_14837) ;  /* 0x000000000f087348 */ /* 0x000fea0003c00000 */
[----:B------:R0:W1:Y:S02]  /*7fd0*/  SHFL.BFLY P6, R14, R13, R12, R11 ;  /* 0x0c00000c0d0e7389 */ /* 0x00006400000c000b */
[----:B01----:R-:W-:Y:S01]  /*7fe0*/  ENDCOLLECTIVE ;  /* 0x000000000000791b */ /* 0x003fe20003800000 */
.L_x_14837:
[----:B------:R-:W-:Y:S01]  /*7ff0*/  HFMA2.MMA R12, -RZ, RZ, 0, 2.384185791015625e-07 ;  /* 0x00000004ff0c7435 */ /* 0x000fe200000001ff */
[----:B------:R-:W-:Y:S01]  /*8000*/  IMAD.MOV.U32 R13, RZ, RZ, RZ ;  /* 0x000000ffff0d7224 */ /* 0x000fe200078e00ff */
[----:B------:R-:W-:-:S09]  /*8010*/  MOV R85, R14 ;  /* 0x0000000e00557202 */ /* 0x000fd20000000f00 */
[----:B------:R-:W-:Y:S05]  /*8020*/  WARPSYNC.COLLECTIVE R15, `(.L_x_14838) ;  /* 0x000000000f087348 */ /* 0x000fea0003c00000 */
[----:B------:R0:W1:Y:S02]  /*8030*/  SHFL.BFLY P6, R14, R13, R12, R11 ;  /* 0x0c00000c0d0e7389 */ /* 0x00006400000c000b */
[----:B01----:R-:W-:Y:S01]  /*8040*/  ENDCOLLECTIVE ;  /* 0x000000000000791b */ /* 0x003fe20003800000 */
.L_x_14838:
        /* <DEDUP_REMOVED lines=8> */
.L_x_14839:
[----:B------:R-:W-:Y:S01]  /*80d0*/  HFMA2.MMA R12, -RZ, RZ, 0, 5.9604644775390625e-08 ;  /* 0x00000001ff0c7435 */ /* 0x000fe200000001ff */
[----:B------:R-:W-:-:S05]  /*80e0*/  MOV R5, R14 ;  /* 0x0000000e00057202 */ /* 0x000fca0000000f00 */
[----:B------:R-:W-:-:S04]  /*80f0*/  FADD.FTZ R84, R4, R5 ;  /* 0x0000000504547221 */ /* 0x000fc80000010000 */
[----:B------:R-:W-:-:S07]  /*8100*/  IMAD.MOV.U32 R13, RZ, RZ, R84 ;  /* 0x000000ffff0d7224 */ /* 0x000fce00078e0054 */
[----:B------:R-:W-:Y:S05]  /*8110*/  WARPSYNC.COLLECTIVE R15, `(.L_x_14840) ;  /* 0x000000000f087348 */ /* 0x000fea0003c00000 */
[----:B------:R0:W1:Y:S02]  /*8120*/  SHFL.BFLY P6, R14, R13, R12, R11 ;  /* 0x0c00000c0d0e7389 */ /* 0x00006400000c000b */
[----:B01----:R-:W-:Y:S01]  /*8130*/  ENDCOLLECTIVE ;  /* 0x000000000000791b */ /* 0x003fe20003800000 */
.L_x_14840:
[----:B------:R-:W-:Y:S01]  /*8140*/  HFMA2.MMA R12, -RZ, RZ, 0, 2.384185791015625e-07 ;  /* 0x00000004ff0c7435 */ /* 0x000fe200000001ff */
[----:B------:R-:W-:Y:S01]  /*8150*/  IMAD.MOV.U32 R13, RZ, RZ, RZ ;  /* 0x000000ffff0d7224 */ /* 0x000fe200078e00ff */
[----:B------:R-:W-:-:S09]  /*8160*/  MOV R83, R14 ;  /* 0x0000000e00537202 */ /* 0x000fd20000000f00 */
[----:B------:R-:W-:Y:S05]  /*8170*/  WARPSYNC.COLLECTIVE R15, `(.L_x_14841) ;  /* 0x000000000f087348 */ /* 0x000fea0003c00000 */
[----:B------:R0:W1:Y:S02]  /*8180*/  SHFL.BFLY P6, R14, R13, R12, R11 ;  /* 0x0c00000c0d0e7389 */ /* 0x00006400000c000b */
[----:B01----:R-:W-:Y:S01]  /*8190*/  ENDCOLLECTIVE ;  /* 0x000000000000791b */ /* 0x003fe20003800000 */
.L_x_14841:
        /* <DEDUP_REMOVED lines=8> */
.L_x_14842:
[----:B------:R-:W-:Y:S01]  /*8220*/  HFMA2.MMA R12, -RZ, RZ, 0, 5.9604644775390625e-08 ;  /* 0x00000001ff0c7435 */ /* 0x000fe200000001ff */
[----:B------:R-:W-:-:S05]  /*8230*/  MOV R3, R14 ;  /* 0x0000000e00037202 */ /* 0x000fca0000000f00 */
[----:B------:R-:W-:-:S04]  /*8240*/  FADD.FTZ R82, R82, R3 ;  /* 0x0000000352527221 */ /* 0x000fc80000010000 */
[----:B------:R-:W-:-:S07]  /*8250*/  IMAD.MOV.U32 R13, RZ, RZ, R82 ;  /* 0x000000ffff0d7224 */ /* 0x000fce00078e0052 */
[----:B------:R-:W-:Y:S05]  /*8260*/  WARPSYNC.COLLECTIVE R15, `(.L_x_14843) ;  /* 0x000000000f087348 */ /* 0x000fea0003c00000 */
[----:B------:R0:W1:Y:S02]  /*8270*/  SHFL.BFLY P6, R14, R13, R12, R11 ;  /* 0x0c00000c0d0e7389 */ /* 0x00006400000c000b */
[----:B01----:R-:W-:Y:S01]  /*8280*/  ENDCOLLECTIVE ;  /* 0x000000000000791b */ /* 0x003fe20003800000 */
.L_x_14843:
[----:B------:R-:W-:Y:S01]  /*8290*/  HFMA2.MMA R12, -RZ, RZ, 0, 2.384185791015625e-07 ;  /* 0x00000004ff0c7435 */ /* 0x000fe200000001ff */
[----:B------:R-:W-:Y:S01]  /*82a0*/  IMAD.MOV.U32 R13, RZ, RZ, RZ ;  /* 0x000000ffff0d7224 */ /* 0x000fe200078e00ff */
[----:B------:R-:W-:-:S09]  /*82b0*/  MOV R94, R14 ;  /* 0x0000000e005e7202 */ /* 0x000fd20000000f00 */
[----:B------:R-:W-:Y:S05]  /*82c0*/  WARPSYNC.COLLECTIVE R15, `(.L_x_14844) ;  /* 0x000000000f087348 */ /* 0x000fea0003c00000 */
[----:B------:R0:W1:Y:S02]  /*82d0*/  SHFL.BFLY P6, R14, R13, R12, R11 ;  /* 0x0c00000c0d0e7389 */ /* 0x00006400000c000b */
[----:B01----:R-:W-:Y:S01]  /*82e0*/  ENDCOLLECTIVE ;  /* 0x000000000000791b */ /* 0x003fe20003800000 */
.L_x_14844:
        /* <DEDUP_REMOVED lines=8> */
.L_x_14845:
[----:B------:R-:W-:Y:S01]  /*8370*/  HFMA2.MMA R12, -RZ, RZ, 0, 5.9604644775390625e-08 ;  /* 0x00000001ff0c7435 */ /* 0x000fe200000001ff */
[----:B------:R-:W-:-:S05]  /*8380*/  MOV R46, R14 ;  /* 0x0000000e002e7202 */ /* 0x000fca0000000f00 */
[----:B------:R-:W-:-:S04]  /*8390*/  FADD.FTZ R81, R81, R46 ;  /* 0x0000002e51517221 */ /* 0x000fc80000010000 */
[----:B------:R-:W-:-:S07]  /*83a0*/  IMAD.MOV.U32 R13, RZ, RZ, R81 ;  /* 0x000000ffff0d7224 */ /* 0x000fce00078e0051 */
[----:B------:R-:W-:Y:S05]  /*83b0*/  WARPSYNC.COLLECTIVE R15, `(.L_x_14846) ;  /* 0x000000000f087348 */ /* 0x000fea0003c00000 */
[----:B------:R0:W1:Y:S02]  /*83c0*/  SHFL.BFLY P6, R14, R13, R12, R11 ;  /* 0x0c00000c0d0e7389 */ /* 0x00006400000c000b */
[----:B01----:R-:W-:Y:S01]  /*83d0*/  ENDCOLLECTIVE ;  /* 0x000000000000791b */ /* 0x003fe20003800000 */
.L_x_14846:
[----:B------:R-:W-:Y:S01]  /*83e0*/  HFMA2.MMA R12, -RZ, RZ, 0, 2.384185791015625e-07 ;  /* 0x00000004ff0c7435 */ /* 0x000fe200000001ff */
[----:B------:R-:W-:Y:S01]  /*83f0*/  IMAD.MOV.U32 R13, RZ, RZ, RZ ;  /* 0x000000ffff0d7224 */ /* 0x000fe200078e00ff */
[----:B------:R-:W-:-:S09]  /*8400*/  MOV R80, R14 ;  /* 0x0000000e00507202 */ /* 0x000fd20000000f00 */
[----:B------:R-:W-:Y:S05]  /*8410*/  WARPSYNC.COLLECTIVE R15, `(.L_x_14847) ;  /* 0x000000000f087348 */ /* 0x000fea0003c00000 */
[----:B------:R0:W1:Y:S02]  /*8420*/  SHFL.BFLY P6, R14, R13, R12, R11 ;  /* 0x0c00000c0d0e7389 */ /* 0x00006400000c000b */
[----:B01----:R-:W-:Y:S01]  /*8430*/  ENDCOLLECTIVE ;  /* 0x000000000000791b */ /* 0x003fe20003800000 */
.L_x_14847:
        /* <DEDUP_REMOVED lines=8> */
.L_x_14848:
[----:B------:R-:W-:Y:S01]  /*84c0*/  HFMA2.MMA R12, -RZ, RZ, 0, 5.9604644775390625e-08 ;  /* 0x00000001ff0c7435 */ /* 0x000fe200000001ff */
[----:B------:R-:W-:-:S05]  /*84d0*/  MOV R48, R14 ;  /* 0x0000000e00307202 */ /* 0x000fca0000000f00 */
[----:B------:R-:W-:-:S04]  /*84e0*/  FADD.FTZ R79, R79, R48 ;  /* 0x000000304f4f7221 */ /* 0x000fc80000010000 */
[----:B------:R-:W-:-:S07]  /*84f0*/  IMAD.MOV.U32 R13, RZ, RZ, R79 ;  /* 0x000000ffff0d7224 */ /* 0x000fce00078e004f */
[----:B------:R-:W-:Y:S05]  /*8500*/  WARPSYNC.COLLECTIVE R15, `(.L_x_14849) ;  /* 0x000000000f087348 */ /* 0x000fea0003c00000 */
[----:B------:R0:W1:Y:S02]  /*8510*/  SHFL.BFLY P6, R14, R13, R12, R11 ;  /* 0x0c00000c0d0e7389 */ /* 0x00006400000c000b */
[----:B01----:R-:W-:Y:S01]  /*8520*/  ENDCOLLECTIVE ;  /* 0x000000000000791b */ /* 0x003fe20003800000 */
.L_x_14849:
[----:B------:R-:W-:Y:S01]  /*8530*/  HFMA2.MMA R12, -RZ, RZ, 0, 2.384185791015625e-07 ;  /* 0x00000004ff0c7435 */ /* 0x000fe200000001ff */
[----:B------:R-:W-:Y:S01]  /*8540*/  IMAD.MOV.U32 R13, RZ, RZ, RZ ;  /* 0x000000ffff0d7224 */ /* 0x000fe200078e00ff */
[----:B------:R-:W-:-:S09]  /*8550*/  MOV R78, R14 ;  /* 0x0000000e004e7202 */ /* 0x000fd20000000f00 */
[----:B------:R-:W-:Y:S05]  /*8560*/  WARPSYNC.COLLECTIVE R15, `(.L_x_14850) ;  /* 0x000000000f087348 */ /* 0x000fea0003c00000 */
[----:B------:R0:W1:Y:S02]  /*8570*/  SHFL.BFLY P6, R14, R13, R12, R11 ;  /* 0x0c00000c0d0e7389 */ /* 0x00006400000c000b */
[----:B01----:R-:W-:Y:S01]  /*8580*/  ENDCOLLECTIVE ;  /* 0x000000000000791b */ /* 0x003fe20003800000 */
.L_x_14850:
        /* <DEDUP_REMOVED lines=8> */
.L_x_14851:
[----:B------:R-:W-:Y:S01]  /*8610*/  HFMA2.MMA R12, -RZ, RZ, 0, 5.9604644775390625e-08 ;  /* 0x00000001ff0c7435 */ /* 0x000fe200000001ff */
[----:B------:R-:W-:-:S05]  /*8620*/  MOV R5, R14 ;  /* 0x0000000e00057202 */ /* 0x000fca0000000f00 */
[----:B------:R-:W-:-:S04]  /*8630*/  FADD.FTZ R0, R0, R5 ;  /* 0x0000000500007221 */ /* 0x000fc80000010000 */
[----:B------:R-:W-:-:S07]  /*8640*/  IMAD.MOV.U32 R13, RZ, RZ, R0 ;  /* 0x000000ffff0d7224 */ /* 0x000fce00078e0000 */
[----:B------:R-:W-:Y:S05]  /*8650*/  WARPSYNC.COLLECTIVE R15, `(.L_x_14852) ;  /* 0x000000000f087348 */ /* 0x000fea0003c00000 */
[----:B------:R0:W1:Y:S02]  /*8660*/  SHFL.BFLY P6, R14, R13, R12, R11 ;  /* 0x0c00000c0d0e7389 */ /* 0x00006400000c000b */
[----:B01----:R-:W-:Y:S01]  /*8670*/  ENDCOLLECTIVE ;  /* 0x000000000000791b */ /* 0x003fe20003800000 */
.L_x_14852:
[----:B------:R-:W-:Y:S01]  /*8680*/  HFMA2.MMA R12, -RZ, RZ, 0, 2.384185791015625e-07 ;  /* 0x00000004ff0c7435 */ /* 0x000fe200000001ff */
[----:B------:R-:W-:Y:S01]  /*8690*/  IMAD.MOV.U32 R13, RZ, RZ, RZ ;  /* 0x000000ffff0d7224 */ /* 0x000fe200078e00ff */
[----:B------:R-:W-:-:S09]  /*86a0*/  MOV R3, R14 ;  /* 0x0000000e00037202 */ /* 0x000fd20000000f00 */
[----:B------:R-:W-:Y:S05]  /*86b0*/  WARPSYNC.COLLECTIVE R15, `(.L_x_14853) ;  /* 0x000000000f087348 */ /* 0x000fea0003c00000 */
[----:B------:R0:W1:Y:S02]  /*86c0*/  SHFL.BFLY P6, R14, R13, R12, R11 ;  /* 0x0c00000c0d0e7389 */ /* 0x00006400000c000b */
[----:B01----:R-:W-:Y:S01]  /*86d0*/  ENDCOLLECTIVE ;  /* 0x000000000000791b */ /* 0x003fe20003800000 */
.L_x_14853:
        /* <DEDUP_REMOVED lines=8> */
.L_x_14854:
[----:B------:R-:W-:Y:S01]  /*8760*/  HFMA2.MMA R12, -RZ, RZ, 0, 5.9604644775390625e-08 ;  /* 0x00000001ff0c7435 */ /* 0x000fe200000001ff */
[----:B------:R-:W-:-:S05]  /*8770*/  MOV R7, R14 ;  /* 0x0000000e00077202 */ /* 0x000fca0000000f00 */
[----:B------:R-:W-:-:S04]  /*8780*/  FADD.FTZ R2, R2, R7 ;  /* 0x0000000702027221 */ /* 0x000fc80000010000 */
[----:B------:R-:W-:-:S07]  /*8790*/  IMAD.MOV.U32 R13, RZ, RZ, R2 ;  /* 0x000000ffff0d7224 */ /* 0x000fce00078e0002 */
[----:B------:R-:W-:Y:S05]  /*87a0*/  WARPSYNC.COLLECTIVE R15, `(.L_x_14855) ;  /* 0x000000000f087348 */ /* 0x000fea0003c00000 */
[----:B------:R0:W1:Y:S02]  /*87b0*/  SHFL.BFLY P6, R14, R13, R12, R11 ;  /* 0x0c00000c0d0e7389 */ /* 0x00006400000c000b */
[----:B01----:R-:W-:Y:S01]  /*87c0*/  ENDCOLLECTIVE ;  /* 0x000000000000791b */ /* 0x003fe20003800000 */
.L_x_14855:
[----:B------:R-:W-:Y:S01]  /*87d0*/  HFMA2.MMA R12, -RZ, RZ, 0, 2.384185791015625e-07 ;  /* 0x00000004ff0c7435 */ /* 0x000fe200000001ff */
[----:B------:R-:W-:Y:S01]  /*87e0*/  IMAD.MOV.U32 R13, RZ, RZ, RZ ;  /* 0x000000ffff0d7224 */ /* 0x000fe200078e00ff */
[----:B------:R-:W-:-:S09]  /*87f0*/  MOV R5, R14 ;  /* 0x0000000e00057202 */ /* 0x000fd20000000f00 */
[----:B------:R-:W-:Y:S05]  /*8800*/  WARPSYNC.COLLECTIVE R15, `(.L_x_14856) ;  /* 0x000000000f087348 */ /* 0x000fea0003c00000 */
[----:B------:R0:W1:Y:S02]  /*8810*/  SHFL.BFLY P6, R14, R13, R12, R11 ;  /* 0x0c00000c0d0e7389 */ /* 0x00006400000c000b */
[----:B01----:R-:W-:Y:S01]  /*8820*/  ENDCOLLECTIVE ;  /* 0x000000000000791b */ /* 0x003fe20003800000 */
.L_x_14856:
        /* <DEDUP_REMOVED lines=8> */
.L_x_14857:
[----:B------:R-:W-:Y:S01]  /*88b0*/  HFMA2.MMA R12, -RZ, RZ, 0, 5.9604644775390625e-08 ;  /* 0x00000001ff0c7435 */ /* 0x000fe200000001ff */
[----:B------:R-:W-:-:S05]  /*88c0*/  MOV R9, R14 ;  /* 0x0000000e00097202 */ /* 0x000fca0000000f00 */
[----:B------:R-:W-:-:S04]  /*88d0*/  FADD.FTZ R4, R4, R9 ;  /* 0x0000000904047221 */ /* 0x000fc80000010000 */
[----:B------:R-:W-:-:S07]  /*88e0*/  IMAD.MOV.U32 R13, RZ, RZ, R4 ;  /* 0x000000ffff0d7224 */ /* 0x000fce00078e0004 */
[----:B------:R-:W-:Y:S05]  /*88f0*/  WARPSYNC.COLLECTIVE R15, `(.L_x_14858) ;  /* 0x000000000f087348 */ /* 0x000fea0003c00000 */
[----:B------:R0:W1:Y:S02]  /*8900*/  SHFL.BFLY P6, R14, R13, R12, R11 ;  /* 0x0c00000c0d0e7389 */ /* 0x00006400000c000b */
[----:B01----:R-:W-:Y:S01]  /*8910*/  ENDCOLLECTIVE ;  /* 0x000000000000791b */ /* 0x003fe20003800000 */
.L_x_14858:
[----:B------:R-:W-:Y:S01]  /*8920*/  HFMA2.MMA R12, -RZ, RZ, 0, 2.384185791015625e-07 ;  /* 0x00000004ff0c7435 */ /* 0x000fe200000001ff */
[----:B------:R-:W-:Y:S01]  /*8930*/  IMAD.MOV.U32 R13, RZ, RZ, RZ ;  /* 0x000000ffff0d7224 */ /* 0x000fe200078e00ff */
[----:B------:R-:W-:-:S09]  /*8940*/  MOV R7, R14 ;  /* 0x0000000e00077202 */ /* 0x000fd20000000f00 */
[----:B------:R-:W-:Y:S05]  /*8950*/  WARPSYNC.COLLECTIVE R15, `(.L_x_14859) ;  /* 0x000000000f087348 */ /* 0x000fea0003c00000 */
[----:B------:R0:W1:Y:S02]  /*8960*/  SHFL.BFLY P6, R14, R13, R12, R11 ;  /* 0x0c00000c0d0e7389 */ /* 0x00006400000c000b */
[----:B01----:R-:W-:Y:S01]  /*8970*/  ENDCOLLECTIVE ;  /* 0x000000000000791b */ /* 0x003fe20003800000 */
.L_x_14859:
        /* <DEDUP_REMOVED lines=8> */
.L_x_14860:
[----:B------:R-:W-:Y:S01]  /*8a00*/  HFMA2.MMA R12, -RZ, RZ, 0, 5.9604644775390625e-08 ;  /* 0x00000001ff0c7435 */ /* 0x000fe200000001ff */
[----:B------:R-:W-:-:S05]  /*8a10*/  MOV R17, R14 ;  /* 0x0000000e00117202 */ /* 0x000fca0000000f00 */
[----:B------:R-:W-:-:S04]  /*8a20*/  FADD.FTZ R6, R6, R17 ;  /* 0x0000001106067221 */ /* 0x000fc80000010000 */
[----:B------:R-:W-:-:S07]  /*8a30*/  IMAD.MOV.U32 R13, RZ, RZ, R6 ;  /* 0x000000ffff0d7224 */ /* 0x000fce00078e0006 */
[----:B------:R-:W-:Y:S05]  /*8a40*/  WARPSYNC.COLLECTIVE R15, `(.L_x_14861) ;  /* 0x000000000f087348 */ /* 0x000fea0003c00000 */
[----:B------:R0:W1:Y:S02]  /*8a50*/  SHFL.BFLY P6, R14, R13, R12, R11 ;  /* 0x0c00000c0d0e7389 */ /* 0x00006400000c000b */
[----:B01----:R-:W-:Y:S01]  /*8a60*/  ENDCOLLECTIVE ;  /* 0x000000000000791b */ /* 0x003fe20003800000 */
.L_x_14861:
[----:B------:R-:W-:Y:S01]  /*8a70*/  HFMA2.MMA R12, -RZ, RZ, 0, 2.384185791015625e-07 ;  /* 0x00000004ff0c7435 */ /* 0x000fe200000001ff */
[----:B------:R-:W-:Y:S01]  /*8a80*/  IMAD.MOV.U32 R13, RZ, RZ, RZ ;  /* 0x000000ffff0d7224 */ /* 0x000fe200078e00ff */
[----:B------:R-:W-:-:S09]  /*8a90*/  MOV R9, R14 ;  /* 0x0000000e00097202 */ /* 0x000fd20000000f00 */
[----:B------:R-:W-:Y:S05]  /*8aa0*/  WARPSYNC.COLLECTIVE R15, `(.L_x_14862) ;  /* 0x000000000f087348 */ /* 0x000fea0003c00000 */
[----:B------:R0:W1:Y:S02]  /*8ab0*/  SHFL.BFLY P6, R14, R13, R12, R11 ;  /* 0x0c00000c0d0e7389 */ /* 0x00006400000c000b */
[----:B01----:R-:W-:Y:S01]  /*8ac0*/  ENDCOLLECTIVE ;  /* 0x000000000000791b */ /* 0x003fe20003800000 */
.L_x_14862:
        /* <DEDUP_REMOVED lines=8> */
.L_x_14863:
[----:B------:R-:W-:Y:S01]  /*8b50*/  HFMA2.MMA R12, -RZ, RZ, 0, 5.9604644775390625e-08 ;  /* 0x00000001ff0c7435 */ /* 0x000fe200000001ff */
[----:B------:R-:W-:-:S05]  /*8b60*/  MOV R19, R14 ;  /* 0x0000000e00137202 */ /* 0x000fca0000000f00 */
[----:B------:R-:W-:-:S04]  /*8b70*/  FADD.FTZ R8, R8, R19 ;  /* 0x0000001308087221 */ /* 0x000fc80000010000 */
[----:B------:R-:W-:-:S07]  /*8b80*/  IMAD.MOV.U32 R13, RZ, RZ, R8 ;  /* 0x000000ffff0d7224 */ /* 0x000fce00078e0008 */
[----:B------:R-:W-:Y:S05]  /*8b90*/  WARPSYNC.COLLECTIVE R15, `(.L_x_14864) ;  /* 0x000000000f087348 */ /* 0x000fea0003c00000 */
[----:B------:R0:W1:Y:S02]  /*8ba0*/  SHFL.BFLY P6, R14, R13, R12, R11 ;  /* 0x0c00000c0d0e7389 */ /* 0x00006400000c000b */
[----:B01----:R-:W-:Y:S01]  /*8bb0*/  ENDCOLLECTIVE ;  /* 0x000000000000791b */ /* 0x003fe20003800000 */
.L_x_14864:
[----:B------:R-:W-:Y:S01]  /*8bc0*/  HFMA2.MMA R12, -RZ, RZ, 0, 2.384185791015625e-07 ;  /* 0x00000004ff0c7435 */ /* 0x000fe200000001ff */
[----:B------:R-:W-:Y:S01]  /*8bd0*/  IMAD.MOV.U32 R13, RZ, RZ, RZ ;  /* 0x000000ffff0d7224 */ /* 0x000fe200078e00ff */
[----:B------:R-:W-:-:S09]  /*8be0*/  MOV R17, R14 ;  /* 0x0000000e00117202 */ /* 0x000fd20000000f00 */
[----:B------:R-:W-:Y:S05]  /*8bf0*/  WARPSYNC.COLLECTIVE R15, `(.L_x_14865) ;  /* 0x000000000f087348 */ /* 0x000fea0003c00000 */
[----:B------:R0:W1:Y:S02]  /*8c00*/  SHFL.BFLY P6, R14, R13, R12, R11 ;  /* 0x0c00000c0d0e7389 */ /* 0x00006400000c000b */
[----:B01----:R-:W-:Y:S01]  /*8c10*/  ENDCOLLECTIVE ;  /* 0x000000000000791b */ /* 0x003fe20003800000 */
.L_x_14865:
        /* <DEDUP_REMOVED lines=8> */
.L_x_14866:
[----:B------:R-:W-:Y:S01]  /*8ca0*/  HFMA2.MMA R12, -RZ, RZ, 0, 5.9604644775390625e-08 ;  /* 0x00000001ff0c7435 */ /* 0x000fe200000001ff */
[----:B------:R-:W-:-:S05]  /*8cb0*/  MOV R21, R14 ;  /* 0x0000000e00157202 */ /* 0x000fca0000000f00 */
[----:B------:R-:W-:-:S04]  /*8cc0*/  FADD.FTZ R10, R10, R21 ;  /* 0x000000150a0a7221 */ /* 0x000fc80000010000 */
[----:B------:R-:W-:-:S07]  /*8cd0*/  IMAD.MOV.U32 R13, RZ, RZ, R10 ;  /* 0x000000ffff0d7224 */ /* 0x000fce00078e000a */
[----:B------:R-:W-:Y:S05]  /*8ce0*/  WARPSYNC.COLLECTIVE R15, `(.L_x_14867) ;  /* 0x000000000f087348 */ /* 0x000fea0003c00000 */
[----:B------:R0:W1:Y:S02]  /*8cf0*/  SHFL.BFLY P6, R14, R13, R12, R11 ;  /* 0x0c00000c0d0e7389 */ /* 0x00006400000c000b */
[----:B01----:R-:W-:Y:S01]  /*8d00*/  ENDCOLLECTIVE ;  /* 0x000000000000791b */ /* 0x003fe20003800000 */
.L_x_14867:
[----:B------:R-:W-:Y:S01]  /*8d10*/  HFMA2.MMA R12, -RZ, RZ, 0, 2.384185791015625e-07 ;  /* 0x00000004ff0c7435 */ /* 0x000fe200000001ff */
[----:B------:R-:W-:Y:S01]  /*8d20*/  IMAD.MOV.U32 R13, RZ, RZ, RZ ;  /* 0x000000ffff0d7224 */ /* 0x000fe200078e00ff */
[----:B------:R-:W-:-:S09]  /*8d30*/  MOV R19, R14 ;  /* 0x0000000e00137202 */ /* 0x000fd20000000f00 */
[----:B------:R-:W-:Y:S05]  /*8d40*/  WARPSYNC.COLLECTIVE R15, `(.L_x_14868) ;  /* 0x000000000f087348 */ /* 0x000fea0003c00000 */
[----:B------:R0:W1:Y:S02]  /*8d50*/  SHFL.BFLY P6, R14, R13, R12, R11 ;  /* 0x0c00000c0d0e7389 */ /* 0x00006400000c000b */
[----:B01----:R-:W-:Y:S01]  /*8d60*/  ENDCOLLECTIVE ;  /* 0x000000000000791b */ /* 0x003fe20003800000 */
.L_x_14868:
        /* <DEDUP_REMOVED lines=8> */
.L_x_14869:
[----:B------:R-:W-:Y:S01]  /*8df0*/  HFMA2.MMA R12, -RZ, RZ, 0, 5.9604644775390625e-08 ;  /* 0x00000001ff0c7435 */ /* 0x000fe200000001ff */
[----:B------:R-:W-:-:S05]  /*8e00*/  MOV R23, R14 ;  /* 0x0000000e00177202 */ /* 0x000fca0000000f00 */
[----:B------:R-:W-:-:S04]  /*8e10*/  FADD.FTZ R16, R16, R23 ;  /* 0x0000001710107221 */ /* 0x000fc80000010000 */
[----:B------:R-:W-:-:S07]  /*8e20*/  IMAD.MOV.U32 R13, RZ, RZ, R16 ;  /* 0x000000ffff0d7224 */ /* 0x000fce00078e0010 */
[----:B------:R-:W-:Y:S05]  /*8e30*/  WARPSYNC.COLLECTIVE R15, `(.L_x_14870) ;  /* 0x000000000f087348 */ /* 0x000fea0003c00000 */
[----:B------:R0:W1:Y:S02]  /*8e40*/  SHFL.BFLY P6, R14, R13, R12, R11 ;  /* 0x0c00000c0d0e7389 */ /* 0x00006400000c000b */
[----:B01----:R-:W-:Y:S01]  /*8e50*/  ENDCOLLECTIVE ;  /* 0x000000000000791b */ /* 0x003fe20003800000 */
.L_x_14870:
[----:B------:R-:W-:Y:S01]  /*8e60*/  HFMA2.MMA R12, -RZ, RZ, 0, 2.384185791015625e-07 ;  /* 0x00000004ff0c7435 */ /* 0x000fe200000001ff */
[----:B------:R-:W-:Y:S01]  /*8e70*/  IMAD.MOV.U32 R13, RZ, RZ, RZ ;  /* 0x000000ffff0d7224 */ /* 0x000fe200078e00ff */
[----:B------:R-:W-:-:S09]  /*8e80*/  MOV R21, R14 ;  /* 0x0000000e00157202 */ /* 0x000fd20000000f00 */
[----:B------:R-:W-:Y:S05]  /*8e90*/  WARPSYNC.COLLECTIVE R15, `(.L_x_14871) ;  /* 0x000000000f087348 */ /* 0x000fea0003c00000 */
[----:B------:R0:W1:Y:S02]  /*8ea0*/  SHFL.BFLY P6, R14, R13, R12, R11 ;  /* 0x0c00000c0d0e7389 */ /* 0x00006400000c000b */
[----:B01----:R-:W-:Y:S01]  /*8eb0*/  ENDCOLLECTIVE ;  /* 0x000000000000791b */ /* 0x003fe20003800000 */
.L_x_14871:
        /* <DEDUP_REMOVED lines=8> */
.L_x_14872:
[----:B------:R-:W-:Y:S01]  /*8f40*/  HFMA2.MMA R12, -RZ, RZ, 0, 5.9604644775390625e-08 ;  /* 0x00000001ff0c7435 */ /* 0x000fe200000001ff */
[----:B------:R-:W-:-:S05]  /*8f50*/  MOV R49, R14 ;  /* 0x0000000e00317202 */ /* 0x000fca0000000f00 */
[----:B------:R-:W-:-:S04]  /*8f60*/  FADD.FTZ R18, R18, R49 ;  /* 0x0000003112127221 */ /* 0x000fc80000010000 */
[----:B------:R-:W-:-:S07]  /*8f70*/  IMAD.MOV.U32 R13, RZ, RZ, R18 ;  /* 0x000000ffff0d7224 */ /* 0x000fce00078e0012 */
[----:B------:R-:W-:Y:S05]  /*8f80*/  WARPSYNC.COLLECTIVE R15, `(.L_x_14873) ;  /* 0x000000000f087348 */ /* 0x000fea0003c00000 */
[----:B------:R0:W1:Y:S02]  /*8f90*/  SHFL.BFLY P6, R14, R13, R12, R11 ;  /* 0x0c00000c0d0e7389 */ /* 0x00006400000c000b */
[----:B01----:R-:W-:Y:S01]  /*8fa0*/  ENDCOLLECTIVE ;  /* 0x000000000000791b */ /* 0x003fe20003800000 */
.L_x_14873:
[----:B------:R-:W-:Y:S01]  /*8fb0*/  HFMA2.MMA R12, -RZ, RZ, 0, 2.384185791015625e-07 ;  /* 0x00000004ff0c7435 */ /* 0x000fe200000001ff */
[----:B------:R-:W-:Y:S01]  /*8fc0*/  IMAD.MOV.U32 R13, RZ, RZ, RZ ;  /* 0x000000ffff0d7224 */ /* 0x000fe200078e00ff */
[----:B------:R-:W-:-:S09]  /*8fd0*/  MOV R23, R14 ;  /* 0x0000000e00177202 */ /* 0x000fd20000000f00 */
[----:B------:R-:W-:Y:S05]  /*8fe0*/  WARPSYNC.COLLECTIVE R15, `(.L_x_14874) ;  /* 0x000000000f087348 */ /* 0x000fea0003c00000 */
[----:B------:R0:W1:Y:S02]  /*8ff0*/  SHFL.BFLY P6, R14, R13, R12, R11 ;  /* 0x0c00000c0d0e7389 */ /* 0x00006400000c000b */
[----:B01----:R-:W-:Y:S01]  /*9000*/  ENDCOLLECTIVE ;  /* 0x000000000000791b */ /* 0x003fe20003800000 */
.L_x_14874:
        /* <DEDUP_REMOVED lines=8> */
.L_x_14875:
[----:B------:R-:W-:Y:S01]  /*9090*/  HFMA2.MMA R12, -RZ, RZ, 0, 5.9604644775390625e-08 ;  /* 0x00000001ff0c7435 */ /* 0x000fe200000001ff */
[----:B------:R-:W-:-:S05]  /*90a0*/  MOV R25, R14 ;  /* 0x0000000e00197202 */ /* 0x000fca0000000f00 */
[----:B------:R-:W-:-:S04]  /*90b0*/  FADD.FTZ R20, R20, R25 ;  /* 0x0000001914147221 */ /* 0x000fc80000010000 */
[----:B------:R-:W-:-:S07]  /*90c0*/  IMAD.MOV.U32 R13, RZ, RZ, R20 ;  /* 0x000000ffff0d7224 */ /* 0x000fce00078e0014 */
[----:B------:R-:W-:Y:S05]  /*90d0*/  WARPSYNC.COLLECTIVE R15, `(.L_x_14876) ;  /* 0x000000000f087348 */ /* 0x000fea0003c00000 */
[----:B------:R0:W1:Y:S02]  /*90e0*/  SHFL.BFLY P6, R14, R13, R12, R11 ;  /* 0x0c00000c0d0e7389 */ /* 0x00006400000c000b */
[----:B01----:R-:W-:Y:S01]  /*90f0*/  ENDCOLLECTIVE ;  /* 0x000000000000791b */ /* 0x003fe20003800000 */
.L_x_14876:
[----:B------:R-:W-:Y:S01]  /*9100*/  HFMA2.MMA R12, -RZ, RZ, 0, 2.384185791015625e-07 ;  /* 0x00000004ff0c7435 */ /* 0x000fe200000001ff */
[----:B------:R-:W-:Y:S01]  /*9110*/  IMAD.MOV.U32 R13, RZ, RZ, RZ ;  /* 0x000000ffff0d7224 */ /* 0x000fe200078e00ff */
[----:B------:R-:W-:-:S09]  /*9120*/  MOV R25, R14 ;  /* 0x0000000e00197202 */ /* 0x000fd20000000f00 */
[----:B------:R-:W-:Y:S05]  /*9130*/  WARPSYNC.COLLECTIVE R15, `(.L_x_14877) ;  /* 0x000000000f087348 */ /* 0x000fea0003c00000 */
[----:B------:R0:W1:Y:S02]  /*9140*/  SHFL.BFLY P6, R14, R13, R12, R11 ;  /* 0x0c00000c0d0e7389 */ /* 0x00006400000c000b */
[----:B01----:R-:W-:Y:S01]  /*9150*/  ENDCOLLECTIVE ;  /* 0x000000000000791b */ /* 0x003fe20003800000 */
.L_x_14877:
        /* <DEDUP_REMOVED lines=8> */
.L_x_14878:
[----:B------:R-:W-:Y:S01]  /*91e0*/  HFMA2.MMA R12, -RZ, RZ, 0, 5.9604644775390625e-08 ;  /* 0x00000001ff0c7435 */ /* 0x000fe200000001ff */
[----:B------:R-:W-:-:S05]  /*91f0*/  MOV R27, R14 ;  /* 0x0000000e001b7202 */ /* 0x000fca0000000f00 */
[----:B------:R-:W-:-:S04]  /*9200*/  FADD.FTZ R22, R22, R27 ;  /* 0x0000001b16167221 */ /* 0x000fc80000010000 */
[----:B------:R-:W-:-:S07]  /*9210*/  IMAD.MOV.U32 R13, RZ, RZ, R22 ;  /* 0x000000ffff0d7224 */ /* 0x000fce00078e0016 */
[----:B------:R-:W-:Y:S05]  /*9220*/  WARPSYNC.COLLECTIVE R15, `(.L_x_14879) ;  /* 0x000000000f087348 */ /* 0x000fea0003c00000 */
[----:B------:R0:W1:Y:S02]  /*9230*/  SHFL.BFLY P6, R14, R13, R12, R11 ;  /* 0x0c00000c0d0e7389 */ /* 0x00006400000c000b */
[----:B01----:R-:W-:Y:S01]  /*9240*/  ENDCOLLECTIVE ;  /* 0x000000000000791b */ /* 0x003fe20003800000 */
.L_x_14879:
[----:B------:R-:W-:Y:S01]  /*9250*/  HFMA2.MMA R12, -RZ, RZ, 0, 2.384185791015625e-07 ;  /* 0x00000004ff0c7435 */ /* 0x000fe200000001ff */
[----:B------:R-:W-:Y:S01]  /*9260*/  IMAD.MOV.U32 R13, RZ, RZ, RZ ;  /* 0x000000ffff0d7224 */ /* 0x000fe200078e00ff */
[----:B------:R-:W-:-:S09]  /*9270*/  MOV R27, R14 ;  /* 0x0000000e001b7202 */ /* 0x000fd20000000f00 */
[----:B------:R-:W-:Y:S05]  /*9280*/  WARPSYNC.COLLECTIVE R15, `(.L_x_14880) ;  /* 0x000000000f087348 */ /* 0x000fea0003c00000 */
[----:B------:R0:W1:Y:S02]  /*9290*/  SHFL.BFLY P6, R14, R13, R12, R11 ;  /* 0x0c00000c0d0e7389 */ /* 0x00006400000c000b */
[----:B01----:R-:W-:Y:S01]  /*92a0*/  ENDCOLLECTIVE ;  /* 0x000000000000791b */ /* 0x003fe20003800000 */
.L_x_14880:
        /* <DEDUP_REMOVED lines=8> */
.L_x_14881:
[----:B------:R-:W-:Y:S01]  /*9330*/  HFMA2.MMA R12, -RZ, RZ, 0, 5.9604644775390625e-08 ;  /* 0x00000001ff0c7435 */ /* 0x000fe200000001ff */
[----:B------:R-:W-:-:S05]  /*9340*/  MOV R29, R14 ;  /* 0x0000000e001d7202 */ /* 0x000fca0000000f00 */
[----:B------:R-:W-:-:S04]  /*9350*/  FADD.FTZ R24, R24, R29 ;  /* 0x0000001d18187221 */ /* 0x000fc80000010000 */
[----:B------:R-:W-:-:S07]  /*9360*/  IMAD.MOV.U32 R13, RZ, RZ, R24 ;  /* 0x000000ffff0d7224 */ /* 0x000fce00078e0018 */
[----:B------:R-:W-:Y:S05]  /*9370*/  WARPSYNC.COLLECTIVE R15, `(.L_x_14882) ;  /* 0x000000000f087348 */ /* 0x000fea0003c00000 */
[----:B------:R0:W1:Y:S02]  /*9380*/  SHFL.BFLY P6, R14, R13, R12, R11 ;  /* 0x0c00000c0d0e7389 */ /* 0x00006400000c000b */
[----:B01----:R-:W-:Y:S01]  /*9390*/  ENDCOLLECTIVE ;  /* 0x000000000000791b */ /* 0x003fe20003800000 */
.L_x_14882:
[----:B------:R-:W-:Y:S01]  /*93a0*/  HFMA2.MMA R12, -RZ, RZ, 0, 2.384185791015625e-07 ;  /* 0x00000004ff0c7435 */ /* 0x000fe200000001ff */
[----:B------:R-:W-:Y:S01]  /*93b0*/  IMAD.MOV.U32 R13, RZ, RZ, RZ ;  /* 0x000000ffff0d7224 */ /* 0x000fe200078e00ff */
[----:B------:R-:W-:-:S09]  /*93c0*/  MOV R29, R14 ;  /* 0x0000000e001d7202 */ /* 0x000fd20000000f00 */
[----:B------:R-:W-:Y:S05]  /*93d0*/  WARPSYNC.COLLECTIVE R15, `(.L_x_14883) ;  /* 0x000000000f087348 */ /* 0x000fea0003c00000 */
[----:B------:R0:W1:Y:S02]  /*93e0*/  SHFL.BFLY P6, R14, R13, R12, R11 ;  /* 0x0c00000c0d0e7389 */ /* 0x00006400000c000b */
[----:B01----:R-:W-:Y:S01]  /*93f0*/  ENDCOLLECTIVE ;  /* 0x000000000000791b */ /* 0x003fe20003800000 */
.L_x_14883:
        /* <DEDUP_REMOVED lines=8> */
.L_x_14884:
[----:B------:R-:W-:Y:S01]  /*9480*/  HFMA2.MMA R12, -RZ, RZ, 0, 5.9604644775390625e-08 ;  /* 0x00000001ff0c7435 */ /* 0x000fe200000001ff */
[----:B------:R-:W-:-:S05]  /*9490*/  MOV R31, R14 ;  /* 0x0000000e001f7202 */ /* 0x000fca0000000f00 */
[----:B------:R-:W-:-:S04]  /*94a0*/  FADD.FTZ R26, R26, R31 ;  /* 0x0000001f1a1a7221 */ /* 0x000fc80000010000 */
[----:B------:R-:W-:-:S07]  /*94b0*/  IMAD.MOV.U32 R13, RZ, RZ, R26 ;  /* 0x000000ffff0d7224 */ /* 0x000fce00078e001a */
[----:B------:R-:W-:Y:S05]  /*94c0*/  WARPSYNC.COLLECTIVE R15, `(.L_x_14885) ;  /* 0x000000000f087348 */ /* 0x000fea0003c00000 */
[----:B------:R0:W1:Y:S02]  /*94d0*/  SHFL.BFLY P6, R14, R13, R12, R11 ;  /* 0x0c00000c0d0e7389 */ /* 0x00006400000c000b */
[----:B01----:R-:W-:Y:S01]  /*94e0*/  ENDCOLLECTIVE ;  /* 0x000000000000791b */ /* 0x003fe20003800000 */
.L_x_14885:
[----:B------:R-:W-:Y:S01]  /*94f0*/  HFMA2.MMA R12, -RZ, RZ, 0, 2.384185791015625e-07 ;  /* 0x00000004ff0c7435 */ /* 0x000fe200000001ff */
[----:B------:R-:W-:Y:S01]  /*9500*/  IMAD.MOV.U32 R13, RZ, RZ, RZ ;  /* 0x000000ffff0d7224 */ /* 0x000fe200078e00ff */
[----:B------:R-:W-:-:S09]  /*9510*/  MOV R31, R14 ;  /* 0x0000000e001f7202 */ /* 0x000fd20000000f00 */
[----:B------:R-:W-:Y:S05]  /*9520*/  WARPSYNC.COLLECTIVE R15, `(.L_x_14886) ;  /* 0x000000000f087348 */ /* 0x000fea0003c00000 */
[----:B------:R0:W1:Y:S02]  /*9530*/  SHFL.BFLY P6, R14, R13, R12, R11 ;  /* 0x0c00000c0d0e7389 */ /* 0x00006400000c000b */
[----:B01----:R-:W-:Y:S01]  /*9540*/  ENDCOLLECTIVE ;  /* 0x000000000000791b */ /* 0x003fe20003800000 */
.L_x_14886:
        /* <DEDUP_REMOVED lines=8> */
.L_x_14887:
[----:B------:R-:W-:Y:S01]  /*95d0*/  HFMA2.MMA R12, -RZ, RZ, 0, 5.9604644775390625e-08 ;  /* 0x00000001ff0c7435 */ /* 0x000fe200000001ff */
[----:B------:R-:W-:-:S05]  /*95e0*/  MOV R33, R14 ;  /* 0x0000000e00217202 */ /* 0x000fca0000000f00 */
[----:B------:R-:W-:-:S04]  /*95f0*/  FADD.FTZ R28, R28, R33 ;  /* 0x000000211c1c7221 */ /* 0x000fc80000010000 */
[----:B------:R-:W-:-:S07]  /*9600*/  IMAD.MOV.U32 R13, RZ, RZ, R28 ;  /* 0x000000ffff0d7224 */ /* 0x000fce00078e001c */
[----:B------:R-:W-:Y:S05]  /*9610*/  WARPSYNC.COLLECTIVE R15, `(.L_x_14888) ;  /* 0x000000000f087348 */ /* 0x000fea0003c00000 */
[----:B------:R0:W1:Y:S02]  /*9620*/  SHFL.BFLY P6, R14, R13, R12, R11 ;  /* 0x0c00000c0d0e7389 */ /* 0x00006400000c000b */
[----:B01----:R-:W-:Y:S01]  /*9630*/  ENDCOLLECTIVE ;  /* 0x000000000000791b */ /* 0x003fe20003800000 */
.L_x_14888:
[----:B------:R-:W-:Y:S01]  /*9640*/  HFMA2.MMA R12, -RZ, RZ, 0, 2.384185791015625e-07 ;  /* 0x00000004ff0c7435 */ /* 0x000fe200000001ff */
[----:B------:R-:W-:Y:S01]  /*9650*/  IMAD.MOV.U32 R13, RZ, RZ, RZ ;  /* 0x000000ffff0d7224 */ /* 0x000fe200078e00ff */
[----:B------:R-:W-:-:S09]  /*9660*/  MOV R33, R14 ;  /* 0x0000000e00217202 */ /* 0x000fd20000000f00 */
[----:B------:R-:W-:Y:S05]  /*9670*/  WARPSYNC.COLLECTIVE R15, `(.L_x_14889) ;  /* 0x000000000f087348 */ /* 0x000fea0003c00000 */
[----:B------:R0:W1:Y:S02]  /*9680*/  SHFL.BFLY P6, R14, R13, R12, R11 ;  /* 0x0c00000c0d0e7389 */ /* 0x00006400000c000b */
[----:B01----:R-:W-:Y:S01]  /*9690*/  ENDCOLLECTIVE ;  /* 0x000000000000791b */ /* 0x003fe20003800000 */
.L_x_14889:
        /* <DEDUP_REMOVED lines=8> */
.L_x_14890:
[----:B------:R-:W-:Y:S01]  /*9720*/  HFMA2.MMA R12, -RZ, RZ, 0, 5.9604644775390625e-08 ;  /* 0x00000001ff0c7435 */ /* 0x000fe200000001ff */
[----:B------:R-:W-:-:S05]  /*9730*/  MOV R35, R14 ;  /* 0x0000000e00237202 */ /* 0x000fca0000000f00 */
[----:B------:R-:W-:-:S04]  /*9740*/  FADD.FTZ R30, R30, R35 ;  /* 0x000000231e1e7221 */ /* 0x000fc80000010000 */
[----:B------:R-:W-:-:S07]  /*9750*/  IMAD.MOV.U32 R13, RZ, RZ, R30 ;  /* 0x000000ffff0d7224 */ /* 0x000fce00078e001e */
[----:B------:R-:W-:Y:S05]  /*9760*/  WARPSYNC.COLLECTIVE R15, `(.L_x_14891) ;  /* 0x000000000f087348 */ /* 0x000fea0003c00000 */
[----:B------:R0:W1:Y:S02]  /*9770*/  SHFL.BFLY P6, R14, R13, R12, R11 ;  /* 0x0c00000c0d0e7389 */ /* 0x00006400000c000b */
[----:B01----:R-:W-:Y:S01]  /*9780*/  ENDCOLLECTIVE ;  /* 0x000000000000791b */ /* 0x003fe20003800000 */
.L_x_14891:
[----:B------:R-:W-:Y:S01]  /*9790*/  HFMA2.MMA R12, -RZ, RZ, 0, 2.384185791015625e-07 ;  /* 0x00000004ff0c7435 */ /* 0x000fe200000001ff */
[----:B------:R-:W-:Y:S01]  /*97a0*/  IMAD.MOV.U32 R13, RZ, RZ, RZ ;  /* 0x000000ffff0d7224 */ /* 0x000fe200078e00ff */
[----:B------:R-:W-:-:S09]  /*97b0*/  MOV R35, R14 ;  /* 0x0000000e00237202 */ /* 0x000fd20000000f00 */
[----:B------:R-:W-:Y:S05]  /*97c0*/  WARPSYNC.COLLECTIVE R15, `(.L_x_14892) ;  /* 0x000000000f087348 */ /* 0x000fea0003c00000 */
[----:B------:R0:W1:Y:S02]  /*97d0*/  SHFL.BFLY P6, R14, R13, R12, R11 ;  /* 0x0c00000c0d0e7389 */ /* 0x00006400000c000b */
[----:B01----:R-:W-:Y:S01]  /*97e0*/  ENDCOLLECTIVE ;  /* 0x000000000000791b */ /* 0x003fe20003800000 */
.L_x_14892:
        /* <DEDUP_REMOVED lines=8> */
.L_x_14893:
[----:B------:R-:W-:Y:S01]  /*9870*/  HFMA2.MMA R12, -RZ, RZ, 0, 5.9604644775390625e-08 ;  /* 0x00000001ff0c7435 */ /* 0x000fe200000001ff */
[----:B------:R-:W-:-:S05]  /*9880*/  MOV R37, R14 ;  /* 0x0000000e00257202 */ /* 0x000fca0000000f00 */
[----:B------:R-:W-:-:S04]  /*9890*/  FADD.FTZ R32, R32, R37 ;  /* 0x0000002520207221 */ /* 0x000fc80000010000 */
[----:B------:R-:W-:-:S07]  /*98a0*/  IMAD.MOV.U32 R13, RZ, RZ, R32 ;  /* 0x000000ffff0d7224 */ /* 0x000fce00078e0020 */
[----:B------:R-:W-:Y:S05]  /*98b0*/  WARPSYNC.COLLECTIVE R15, `(.L_x_14894) ;  /* 0x000000000f087348 */ /* 0x000fea0003c00000 */
[----:B------:R0:W1:Y:S02]  /*98c0*/  SHFL.BFLY P6, R14, R13, R12, R11 ;  /* 0x0c00000c0d0e7389 */ /* 0x00006400000c000b */
[----:B01----:R-:W-:Y:S01]  /*98d0*/  ENDCOLLECTIVE ;  /* 0x000000000000791b */ /* 0x003fe20003800000 */
.L_x_14894:
[----:B------:R-:W-:Y:S01]  /*98e0*/  HFMA2.MMA R12, -RZ, RZ, 0, 2.384185791015625e-07 ;  /* 0x00000004ff0c7435 */ /* 0x000fe200000001ff */
[----:B------:R-:W-:Y:S01]  /*98f0*/  IMAD.MOV.U32 R13, RZ, RZ, RZ ;  /* 0x000000ffff0d7224 */ /* 0x000fe200078e00ff */
[----:B------:R-:W-:-:S09]  /*9900*/  MOV R37, R14 ;  /* 0x0000000e00257202 */ /* 0x000fd20000000f00 */
[----:B------:R-:W-:Y:S05]  /*9910*/  WARPSYNC.COLLECTIVE R15, `(.L_x_14895) ;  /* 0x000000000f087348 */ /* 0x000fea0003c00000 */
[----:B------:R0:W1:Y:S02]  /*9920*/  SHFL.BFLY P6, R14, R13, R12, R11 ;  /* 0x0c00000c0d0e7389 */ /* 0x00006400000c000b */
[----:B01----:R-:W-:Y:S01]  /*9930*/  ENDCOLLECTIVE ;  /* 0x000000000000791b */ /* 0x003fe20003800000 */
.L_x_14895:
        /* <DEDUP_REMOVED lines=8> */
.L_x_14896:
[----:B------:R-:W-:Y:S01]  /*99c0*/  HFMA2.MMA R12, -RZ, RZ, 0, 5.9604644775390625e-08 ;  /* 0x00000001ff0c7435 */ /* 0x000fe200000001ff */
[----:B------:R-:W-:-:S05]  /*99d0*/  MOV R39, R14 ;  /* 0x0000000e00277202 */ /* 0x000fca0000000f00 */
[----:B------:R-:W-:-:S04]  /*99e0*/  FADD.FTZ R34, R34, R39 ;  /* 0x0000002722227221 */ /* 0x000fc80000010000 */
[----:B------:R-:W-:-:S07]  /*99f0*/  IMAD.MOV.U32 R13, RZ, RZ, R34 ;  /* 0x000000ffff0d7224 */ /* 0x000fce00078e0022 */
[----:B------:R-:W-:Y:S05]  /*9a00*/  WARPSYNC.COLLECTIVE R15, `(.L_x_14897) ;  /* 0x000000000f087348 */ /* 0x000fea0003c00000 */
[----:B------:R0:W1:Y:S02]  /*9a10*/  SHFL.BFLY P6, R14, R13, R12, R11 ;  /* 0x0c00000c0d0e7389 */ /* 0x00006400000c000b */
[----:B01----:R-:W-:Y:S01]  /*9a20*/  ENDCOLLECTIVE ;  /* 0x000000000000791b */ /* 0x003fe20003800000 */
.L_x_14897:
[----:B------:R-:W-:Y:S01]  /*9a30*/  HFMA2.MMA R12, -RZ, RZ, 0, 2.384185791015625e-07 ;  /* 0x00000004ff0c7435 */ /* 0x000fe200000001ff */
[----:B------:R-:W-:Y:S01]  /*9a40*/  IMAD.MOV.U32 R13, RZ, RZ, RZ ;  /* 0x000000ffff0d7224 */ /* 0x000fe200078e00ff */
[----:B------:R-:W-:-:S09]  /*9a50*/  MOV R39, R14 ;  /* 0x0000000e00277202 */ /* 0x000fd20000000f00 */
[----:B------:R-:W-:Y:S05]  /*9a60*/  WARPSYNC.COLLECTIVE R15, `(.L_x_14898) ;  /* 0x000000000f087348 */ /* 0x000fea0003c00000 */
[----:B------:R0:W1:Y:S02]  /*9a70*/  SHFL.BFLY P6, R14, R13, R12, R11 ;  /* 0x0c00000c0d0e7389 */ /* 0x00006400000c000b */
[----:B01----:R-:W-:Y:S01]  /*9a80*/  ENDCOLLECTIVE ;  /* 0x000000000000791b */ /* 0x003fe20003800000 */
.L_x_14898:
        /* <DEDUP_REMOVED lines=8> */
.L_x_14899:
[----:B------:R-:W-:Y:S01]  /*9b10*/  HFMA2.MMA R12, -RZ, RZ, 0, 5.9604644775390625e-08 ;  /* 0x00000001ff0c7435 */ /* 0x000fe200000001ff */
[----:B------:R-:W-:-:S05]  /*9b20*/  MOV R41, R14 ;  /* 0x0000000e00297202 */ /* 0x000fca0000000f00 */
[----:B------:R-:W-:-:S04]  /*9b30*/  FADD.FTZ R36, R36, R41 ;  /* 0x0000002924247221 */ /* 0x000fc80000010000 */
[----:B------:R-:W-:-:S07]  /*9b40*/  IMAD.MOV.U32 R13, RZ, RZ, R36 ;  /* 0x000000ffff0d7224 */ /* 0x000fce00078e0024 */
[----:B------:R-:W-:Y:S05]  /*9b50*/  WARPSYNC.COLLECTIVE R15, `(.L_x_14900) ;  /* 0x000000000f087348 */ /* 0x000fea0003c00000 */
[----:B------:R0:W1:Y:S02]  /*9b60*/  SHFL.BFLY P6, R14, R13, R12, R11 ;  /* 0x0c00000c0d0e7389 */ /* 0x00006400000c000b */
[----:B01----:R-:W-:Y:S01]  /*9b70*/  ENDCOLLECTIVE ;  /* 0x000000000000791b */ /* 0x003fe20003800000 */
.L_x_14900:
[----:B------:R-:W-:Y:S01]  /*9b80*/  HFMA2.MMA R12, -RZ, RZ, 0, 2.384185791015625e-07 ;  /* 0x00000004ff0c7435 */ /* 0x000fe200000001ff */
[----:B------:R-:W-:Y:S01]  /*9b90*/  IMAD.MOV.U32 R13, RZ, RZ, RZ ;  /* 0x000000ffff0d7224 */ /* 0x000fe200078e00ff */
[----:B------:R-:W-:-:S09]  /*9ba0*/  MOV R41, R14 ;  /* 0x0000000e00297202 */ /* 0x000fd20000000f00 */
[----:B------:R-:W-:Y:S05]  /*9bb0*/  WARPSYNC.COLLECTIVE R15, `(.L_x_14901) ;  /* 0x000000000f087348 */ /* 0x000fea0003c00000 */
[----:B------:R0:W1:Y:S02]  /*9bc0*/  SHFL.BFLY P6, R14, R13, R12, R11 ;  /* 0x0c00000c0d0e7389 */ /* 0x00006400000c000b */
[----:B01----:R-:W-:Y:S01]  /*9bd0*/  ENDCOLLECTIVE ;  /* 0x000000000000791b */ /* 0x003fe20003800000 */
.L_x_14901:
        /* <DEDUP_REMOVED lines=8> */
.L_x_14902:
[----:B------:R-:W-:Y:S01]  /*9c60*/  HFMA2.MMA R12, -RZ, RZ, 0, 5.9604644775390625e-08 ;  /* 0x00000001ff0c7435 */ /* 0x000fe200000001ff */
[----:B------:R-:W-:-:S05]  /*9c70*/  MOV R43, R14 ;  /* 0x0000000e002b7202 */ /* 0x000fca0000000f00 */
[----:B------:R-:W-:-:S04]  /*9c80*/  FADD.FTZ R38, R38, R43 ;  /* 0x0000002b26267221 */ /* 0x000fc80000010000 */
[----:B------:R-:W-:-:S07]  /*9c90*/  IMAD.MOV.U32 R13, RZ, RZ, R38 ;  /* 0x000000ffff0d7224 */ /* 0x000fce00078e0026 */
[----:B------:R-:W-:Y:S05]  /*9ca0*/  WARPSYNC.COLLECTIVE R15, `(.L_x_14903) ;  /* 0x000000000f087348 */ /* 0x000fea0003c00000 */
[----:B------:R0:W1:Y:S02]  /*9cb0*/  SHFL.BFLY P6, R14, R13, R12, R11 ;  /* 0x0c00000c0d0e7389 */ /* 0x00006400000c000b */
[----:B01----:R-:W-:Y:S01]  /*9cc0*/  ENDCOLLECTIVE ;  /* 0x000000000000791b */ /* 0x003fe20003800000 */
.L_x_14903:
[----:B------:R-:W-:Y:S01]  /*9cd0*/  HFMA2.MMA R12, -RZ, RZ, 0, 2.384185791015625e-07 ;  /* 0x00000004ff0c7435 */ /* 0x000fe200000001ff */
[----:B------:R-:W-:Y:S01]  /*9ce0*/  IMAD.MOV.U32 R13, RZ, RZ, RZ ;  /* 0x000000ffff0d7224 */ /* 0x000fe200078e00ff */
[----:B------:R-:W-:-:S09]  /*9cf0*/  MOV R43, R14 ;  /* 0x0000000e002b7202 */ /* 0x000fd20000000f00 */
[----:B------:R-:W-:Y:S05]  /*9d00*/  WARPSYNC.COLLECTIVE R15, `(.L_x_14904) ;  /* 0x000000000f087348 */ /* 0x000fea0003c00000 */
[----:B------:R0:W1:Y:S02]  /*9d10*/  SHFL.BFLY P6, R14, R13, R12, R11 ;  /* 0x0c00000c0d0e7389 */ /* 0x00006400000c000b */
[----:B01----:R-:W-:Y:S01]  /*9d20*/  ENDCOLLECTIVE ;  /* 0x000000000000791b */ /* 0x003fe20003800000 */
.L_x_14904:
        /* <DEDUP_REMOVED lines=8> */
.L_x_14905:
[----:B------:R-:W-:Y:S01]  /*9db0*/  HFMA2.MMA R12, -RZ, RZ, 0, 5.9604644775390625e-08 ;  /* 0x00000001ff0c7435 */ /* 0x000fe200000001ff */
[----:B------:R-:W-:-:S05]  /*9dc0*/  MOV R45, R14 ;  /* 0x0000000e002d7202 */ /* 0x000fca0000000f00 */
[----:B------:R-:W-:-:S04]  /*9dd0*/  FADD.FTZ R40, R40, R45 ;  /* 0x0000002d28287221 */ /* 0x000fc80000010000 */
[----:B------:R-:W-:-:S07]  /*9de0*/  IMAD.MOV.U32 R13, RZ, RZ, R40 ;  /* 0x000000ffff0d7224 */ /* 0x000fce00078e0028 */
[----:B------:R-:W-:Y:S05]  /*9df0*/  WARPSYNC.COLLECTIVE R15, `(.L_x_14906) ;  /* 0x000000000f087348 */ /* 0x000fea0003c00000 */
[----:B------:R0:W1:Y:S02]  /*9e00*/  SHFL.BFLY P6, R14, R13, R12, R11 ;  /* 0x0c00000c0d0e7389 */ /* 0x00006400000c000b */
[----:B01----:R-:W-:Y:S01]  /*9e10*/  ENDCOLLECTIVE ;  /* 0x000000000000791b */ /* 0x003fe20003800000 */
.L_x_14906:
[----:B------:R-:W-:Y:S01]  /*9e20*/  HFMA2.MMA R12, -RZ, RZ, 0, 2.384185791015625e-07 ;  /* 0x00000004ff0c7435 */ /* 0x000fe200000001ff */
[----:B------:R-:W-:Y:S01]  /*9e30*/  IMAD.MOV.U32 R13, RZ, RZ, RZ ;  /* 0x000000ffff0d7224 */ /* 0x000fe200078e00ff */
[----:B------:R-:W-:-:S09]  /*9e40*/  MOV R45, R14 ;  /* 0x0000000e002d7202 */ /* 0x000fd20000000f00 */
[----:B------:R-:W-:Y:S05]  /*9e50*/  WARPSYNC.COLLECTIVE R15, `(.L_x_14907) ;  /* 0x000000000f087348 */ /* 0x000fea0003c00000 */
[----:B------:R0:W1:Y:S02]  /*9e60*/  SHFL.BFLY P6, R14, R13, R12, R11 ;  /* 0x0c00000c0d0e7389 */ /* 0x00006400000c000b */
[----:B01----:R-:W-:Y:S01]  /*9e70*/  ENDCOLLECTIVE ;  /* 0x000000000000791b */ /* 0x003fe20003800000 */
.L_x_14907:
        /* <DEDUP_REMOVED lines=8> */
.L_x_14908:
[----:B------:R-:W-:Y:S01]  /*9f00*/  HFMA2.MMA R12, -RZ, RZ, 0, 5.9604644775390625e-08 ;  /* 0x00000001ff0c7435 */ /* 0x000fe200000001ff */
[----:B------:R-:W-:-:S05]  /*9f10*/  MOV R47, R14 ;  /* 0x0000000e002f7202 */ /* 0x000fca0000000f00 */
[----:B------:R-:W-:-:S04]  /*9f20*/  FADD.FTZ R42, R42, R47 ;  /* 0x0000002f2a2a7221 */ /* 0x000fc80000010000 */
[----:B------:R-:W-:-:S07]  /*9f30*/  IMAD.MOV.U32 R13, RZ, RZ, R42 ;  /* 0x000000ffff0d7224 */ /* 0x000fce00078e002a */
[----:B------:R-:W-:Y:S05]  /*9f40*/  WARPSYNC.COLLECTIVE R15, `(.L_x_14909) ;  /* 0x000000000f087348 */ /* 0x000fea0003c00000 */
[----:B------:R0:W1:Y:S02]  /*9f50*/  SHFL.BFLY P6, R14, R13, R12, R11 ;  /* 0x0c00000c0d0e7389 */ /* 0x00006400000c000b */
[----:B01----:R-:W-:Y:S01]  /*9f60*/  ENDCOLLECTIVE ;  /* 0x000000000000791b */ /* 0x003fe20003800000 */
.L_x_14909:
[----:B------:R-:W-:Y:S01]  /*9f70*/  HFMA2.MMA R12, -RZ, RZ, 0, 2.384185791015625e-07 ;  /* 0x00000004ff0c7435 */ /* 0x000fe200000001ff */
[----:B------:R-:W-:Y:S01]  /*9f80*/  IMAD.MOV.U32 R13, RZ, RZ, RZ ;  /* 0x000000ffff0d7224 */ /* 0x000fe200078e00ff */
[----:B------:R-:W-:-:S09]  /*9f90*/  MOV R47, R14 ;  /* 0x0000000e002f7202 */ /* 0x000fd20000000f00 */
[----:B------:R-:W-:Y:S05]  /*9fa0*/  WARPSYNC.COLLECTIVE R15, `(.L_x_14910) ;  /* 0x000000000f087348 */ /* 0x000fea0003c00000 */
[----:B------:R0:W1:Y:S02]  /*9fb0*/  SHFL.BFLY P6, R14, R13, R12, R11 ;  /* 0x0c00000c0d0e7389 */ /* 0x00006400000c000b */
[----:B01----:R-:W-:Y:S01]  /*9fc0*/  ENDCOLLECTIVE ;  /* 0x000000000000791b */ /* 0x003fe20003800000 */
.L_x_14910:
[----:B------:R-:W-:Y:S01]  /*9fd0*/  FADD.FTZ R42, R42, R47 ;  /* 0x0000002f2a2a7221 */ /* 0x000fe20000010000 */
[----:B------:R-:W-:Y:S02]  /*9fe0*/  IMAD.MOV.U32 R12, RZ, RZ, 0x2 ;  /* 0x00000002ff0c7424 */ /* 0x000fe400078e00ff */
[----:B------:R-:W-:-:S05]  /*9ff0*/  FADD.FTZ R44, RZ, R14 ;  /* 0x0000000eff2c7221 */ /* 0x000fca0000010000 */
[----:B------:R-:W-:-:S07]  /*a000*/  MOV R13, R44 ;  /* 0x0000002c000d7202 */ /* 0x000fce0000000f00 */
[----:B------:R-:W-:Y:S05]  /*a010*/  WARPSYNC.COLLECTIVE R15, `(.L_x_14911) ;  /* 0x000000000f087348 */ /* 0x000fea0003c00000 */
[----:B------:R0:W1:Y:S02]  /*a020*/  SHFL.BFLY P6, R14, R13, R12, R11 ;  /* 0x0c00000c0d0e7389 */ /* 0x00006400000c000b */
[----:B01----:R-:W-:Y:S01]  /*a030*/  ENDCOLLECTIVE ;  /* 0x000000000000791b */ /* 0x003fe20003800000 */
.L_x_14911:
[----:B------:R-:W-:Y:S01]  /*a040*/  HFMA2.MMA R12, -RZ, RZ, 0, 5.9604644775390625e-08 ;  /* 0x00000001ff0c7435 */ /* 0x000fe200000001ff */
[----:B------:R-:W-:-:S05]  /*a050*/  FADD.FTZ R44, R44, R14 ;  /* 0x0000000e2c2c7221 */ /* 0x000fca0000010000 */
[----:B------:R-:W-:-:S07]  /*a060*/  MOV R13, R44 ;  /* 0x0000002c000d7202 */ /* 0x000fce0000000f00 */
[----:B------:R-:W-:Y:S05]  /*a070*/  WARPSYNC.COLLECTIVE R15, `(.L_x_14912) ;  /* 0x000000000f087348 */ /* 0x000fea0003c00000 */
[----:B------:R0:W1:Y:S02]  /*a080*/  SHFL.BFLY P6, R14, R13, R12, R11 ;  /* 0x0c00000c0d0e7389 */ /* 0x00006400000c000b */
[----:B01----:R-:W-:Y:S01]  /*a090*/  ENDCOLLECTIVE ;  /* 0x000000000000791b */ /* 0x003fe20003800000 */
.L_x_14912:
[----:B------:R-:W-:Y:S01]  /*a0a0*/  HFMA2.MMA R12, -RZ, RZ, 0, 2.384185791015625e-07 ;  /* 0x00000004ff0c7435 */ /* 0x000fe200000001ff */
[----:B------:R-:W-:Y:S01]  /*a0b0*/  MOV R13, RZ ;  /* 0x000000ff000d7202 */ /* 0x000fe20000000f00 */
[----:B------:R-:W-:-:S09]  /*a0c0*/  IMAD.MOV.U32 R49, RZ, RZ, R14 ;  /* 0x000000ffff317224 */ /* 0x000fd200078e000e */
[----:B------:R-:W-:Y:S05]  /*a0d0*/  WARPSYNC.COLLECTIVE R15, `(.L_x_14913) ;  /* 0x000000000f087348 */ /* 0x000fea0003c00000 */
[----:B------:R0:W1:Y:S02]  /*a0e0*/  SHFL.BFLY P6, R14, R13, R12, R11 ;  /* 0x0c00000c0d0e7389 */ /* 0x00006400000c000b */
[----:B01----:R-:W-:Y:S01]  /*a0f0*/  ENDCOLLECTIVE ;  /* 0x000000000000791b */ /* 0x003fe20003800000 */
.L_x_14913:
        /* <DEDUP_REMOVED lines=8> */
.L_x_14914:
[----:B------:R-:W-:Y:S01]  /*a180*/  HFMA2.MMA R12, -RZ, RZ, 0, 5.9604644775390625e-08 ;  /* 0x00000001ff0c7435 */ /* 0x000fe200000001ff */
[----:B------:R-:W-:-:S04]  /*a190*/  IMAD.MOV.U32 R51, RZ, RZ, R14 ;  /* 0x000000ffff337224 */ /* 0x000fc800078e000e */
[----:B------:R-:W-:-:S05]  /*a1a0*/  FADD.FTZ R46, R46, R51 ;  /* 0x000000332e2e7221 */ /* 0x000fca0000010000 */
[----:B------:R-:W-:-:S07]  /*a1b0*/  MOV R13, R46 ;  /* 0x0000002e000d7202 */ /* 0x000fce0000000f00 */
[----:B------:R-:W-:Y:S05]  /*a1c0*/  WARPSYNC.COLLECTIVE R15, `(.L_x_14915) ;  /* 0x000000000f087348 */ /* 0x000fea0003c00000 */
[----:B------:R0:W1:Y:S02]  /*a1d0*/  SHFL.BFLY P6, R14, R13, R12, R11 ;  /* 0x0c00000c0d0e7389 */ /* 0x00006400000c000b */
[----:B01----:R-:W-:Y:S01]  /*a1e0*/  ENDCOLLECTIVE ;  /* 0x000000000000791b */ /* 0x003fe20003800000 */
.L_x_14915:
[----:B------:R-:W-:Y:S01]  /*a1f0*/  HFMA2.MMA R12, -RZ, RZ, 0, 2.384185791015625e-07 ;  /* 0x00000004ff0c7435 */ /* 0x000fe200000001ff */
[----:B------:R-:W-:Y:S01]  /*a200*/  MOV R13, RZ ;  /* 0x000000ff000d7202 */ /* 0x000fe20000000f00 */
[----:B------:R-:W-:-:S09]  /*a210*/  IMAD.MOV.U32 R51, RZ, RZ, R14 ;  /* 0x000000ffff337224 */ /* 0x000fd200078e000e */
[----:B------:R-:W-:Y:S05]  /*a220*/  WARPSYNC.COLLECTIVE R15, `(.L_x_14916) ;  /* 0x000000000f087348 */ /* 0x000fea0003c00000 */
[----:B------:R0:W1:Y:S02]  /*a230*/  SHFL.BFLY P6, R14, R13, R12, R11 ;  /* 0x0c00000c0d0e7389 */ /* 0x00006400000c000b */
[----:B01----:R-:W-:Y:S01]  /*a240*/  ENDCOLLECTIVE ;  /* 0x000000000000791b */ /* 0x003fe20003800000 */
.L_x_14916:
        /* <DEDUP_REMOVED lines=8> */
.L_x_14917:
[----:B------:R-:W-:Y:S01]  /*a2d0*/  HFMA2.MMA R12, -RZ, RZ, 0, 5.9604644775390625e-08 ;  /* 0x00000001ff0c7435 */ /* 0x000fe200000001ff */
[----:B------:R-:W-:-:S04]  /*a2e0*/  IMAD.MOV.U32 R91, RZ, RZ, R14 ;  /* 0x000000ffff5b7224 */ /* 0x000fc800078e000e */
[----:B------:R-:W-:-:S05]  /*a2f0*/  FADD.FTZ R48, R48, R91 ;  /* 0x0000005b30307221 */ /* 0x000fca0000010000 */
[----:B------:R-:W-:-:S07]  /*a300*/  MOV R13, R48 ;  /* 0x00000030000d7202 */ /* 0x000fce0000000f00 */
[----:B------:R-:W-:Y:S05]  /*a310*/  WARPSYNC.COLLECTIVE R15, `(.L_x_14918) ;  /* 0x000000000f087348 */ /* 0x000fea0003c00000 */
[----:B------:R0:W1:Y:S02]  /*a320*/  SHFL.BFLY P6, R14, R13, R12, R11 ;  /* 0x0c00000c0d0e7389 */ /* 0x00006400000c000b */
[----:B01----:R-:W-:Y:S01]  /*a330*/  ENDCOLLECTIVE ;  /* 0x000000000000791b */ /* 0x003fe20003800000 */
.L_x_14918:
[----:B------:R-:W-:Y:S01]  /*a340*/  HFMA2.MMA R12, -RZ, RZ, 0, 2.384185791015625e-07 ;  /* 0x00000004ff0c7435 */ /* 0x000fe200000001ff */
[----:B------:R-:W-:Y:S01]  /*a350*/  MOV R13, RZ ;  /* 0x000000ff000d7202 */ /* 0x000fe20000000f00 */
[----:B------:R-:W-:-:S09]  /*a360*/  IMAD.MOV.U32 R85, RZ, RZ, R14 ;  /* 0x000000ffff557224 */ /* 0x000fd200078e000e */
[----:B------:R-:W-:Y:S05]  /*a370*/  WARPSYNC.COLLECTIVE R15, `(.L_x_14919) ;  /* 0x000000000f087348 */ /* 0x000fea0003c00000 */
[----:B------:R0:W1:Y:S02]  /*a380*/  SHFL.BFLY P6, R14, R13, R12, R11 ;  /* 0x0c00000c0d0e7389 */ /* 0x00006400000c000b */
[----:B01----:R-:W-:Y:S01]  /*a390*/  ENDCOLLECTIVE ;  /* 0x000000000000791b */ /* 0x003fe20003800000 */
.L_x_14919:
        /* <DEDUP_REMOVED lines=8> */
.L_x_14920:
[----:B------:R-:W-:Y:S01]  /*a420*/  HFMA2.MMA R12, -RZ, RZ, 0, 5.9604644775390625e-08 ;  /* 0x00000001ff0c7435 */ /* 0x000fe200000001ff */
[----:B------:R-:W-:-:S04]  /*a430*/  IMAD.MOV.U32 R75, RZ, RZ, R14 ;  /* 0x000000ffff4b7224 */ /* 0x000fc800078e000e */
[----:B------:R-:W-:-:S05]  /*a440*/  FADD.FTZ R50, R50, R75 ;  /* 0x0000004b32327221 */ /* 0x000fca0000010000 */
[----:B------:R-:W-:-:S07]  /*a450*/  MOV R13, R50 ;  /* 0x00000032000d7202 */ /* 0x000fce0000000f00 */
[----:B------:R-:W-:Y:S05]  /*a460*/  WARPSYNC.COLLECTIVE R15, `(.L_x_14921) ;  /* 0x000000000f087348 */ /* 0x000fea0003c00000 */
[----:B------:R0:W1:Y:S02]  /*a470*/  SHFL.BFLY P6, R14, R13, R12, R11 ;  /* 0x0c00000c0d0e7389 */ /* 0x00006400000c000b */
[----:B01----:R-:W-:Y:S01]  /*a480*/  ENDCOLLECTIVE ;  /* 0x000000000000791b */ /* 0x003fe20003800000 */
.L_x_14921:
[----:B------:R-:W-:Y:S01]  /*a490*/  HFMA2.MMA R12, -RZ, RZ, 0, 2.384185791015625e-07 ;  /* 0x00000004ff0c7435 */ /* 0x000fe200000001ff */
[----:B------:R-:W-:Y:S01]  /*a4a0*/  MOV R13, RZ ;  /* 0x000000ff000d7202 */ /* 0x000fe20000000f00 */
[----:B------:R-:W-:-:S09]  /*a4b0*/  IMAD.MOV.U32 R82, RZ, RZ, R14 ;  /* 0x000000ffff527224 */ /* 0x000fd200078e000e */
[----:B------:R-:W-:Y:S05]  /*a4c0*/  WARPSYNC.COLLECTIVE R15, `(.L_x_14922) ;  /* 0x000000000f087348 */ /* 0x000fea0003c00000 */
[----:B------:R0:W1:Y:S02]  /*a4d0*/  SHFL.BFLY P6, R14, R13, R12, R11 ;  /* 0x0c00000c0d0e7389 */ /* 0x00006400000c000b */
[----:B01----:R-:W-:Y:S01]  /*a4e0*/  ENDCOLLECTIVE ;  /* 0x000000000000791b */ /* 0x003fe20003800000 */
.L_x_14922:
        /* <DEDUP_REMOVED lines=8> */
.L_x_14923:
[----:B------:R-:W-:Y:S01]  /*a570*/  HFMA2.MMA R12, -RZ, RZ, 0, 5.9604644775390625e-08 ;  /* 0x00000001ff0c7435 */ /* 0x000fe200000001ff */
[----:B------:R-:W-:-:S04]  /*a580*/  IMAD.MOV.U32 R73, RZ, RZ, R14 ;  /* 0x000000ffff497224 */ /* 0x000fc800078e000e */
[----:B------:R-:W-:-:S05]  /*a590*/  FADD.FTZ R52, R52, R73 ;  /* 0x0000004934347221 */ /* 0x000fca0000010000 */
[----:B------:R-:W-:-:S07]  /*a5a0*/  MOV R13, R52 ;  /* 0x00000034000d7202 */ /* 0x000fce0000000f00 */
[----:B------:R-:W-:Y:S05]  /*a5b0*/  WARPSYNC.COLLECTIVE R15, `(.L_x_14924) ;  /* 0x000000000f087348 */ /* 0x000fea0003c00000 */
[----:B------:R0:W1:Y:S02]  /*a5c0*/  SHFL.BFLY P6, R14, R13, R12, R11 ;  /* 0x0c00000c0d0e7389 */ /* 0x00006400000c000b */
[----:B01----:R-:W-:Y:S01]  /*a5d0*/  ENDCOLLECTIVE ;  /* 0x000000000000791b */ /* 0x003fe20003800000 */
.L_x_14924:
[----:B------:R-:W-:Y:S01]  /*a5e0*/  HFMA2.MMA R12, -RZ, RZ, 0, 2.384185791015625e-07 ;  /* 0x00000004ff0c7435 */ /* 0x000fe200000001ff */
[----:B------:R-:W-:Y:S01]  /*a5f0*/  MOV R13, RZ ;  /* 0x000000ff000d7202 */ /* 0x000fe20000000f00 */
[----:B------:R-:W-:-:S09]  /*a600*/  IMAD.MOV.U32 R79, RZ, RZ, R14 ;  /* 0x000000ffff4f7224 */ /* 0x000fd200078e000e */
[----:B------:R-:W-:Y:S05]  /*a610*/  WARPSYNC.COLLECTIVE R15, `(.L_x_14925) ;  /* 0x000000000f087348 */ /* 0x000fea0003c00000 */
[----:B------:R0:W1:Y:S02]  /*a620*/  SHFL.BFLY P6, R14, R13, R12, R11 ;  /* 0x0c00000c0d0e7389 */ /* 0x00006400000c000b */
[----:B01----:R-:W-:Y:S01]  /*a630*/  ENDCOLLECTIVE ;  /* 0x000000000000791b */ /* 0x003fe20003800000 */
.L_x_14925:
        /* <DEDUP_REMOVED lines=8> */
.L_x_14926:
[----:B------:R-:W-:Y:S01]  /*a6c0*/  HFMA2.MMA R12, -RZ, RZ, 0, 5.9604644775390625e-08 ;  /* 0x00000001ff0c7435 */ /* 0x000fe200000001ff */
[----:B------:R-:W-:-:S04]  /*a6d0*/  IMAD.MOV.U32 R96, RZ, RZ, R14 ;  /* 0x000000ffff607224 */ /* 0x000fc800078e000e */
[----:B------:R-:W-:-:S05]  /*a6e0*/  FADD.FTZ R53, R53, R96 ;  /* 0x0000006035357221 */ /* 0x000fca0000010000 */
[----:B------:R-:W-:-:S07]  /*a6f0*/  MOV R13, R53 ;  /* 0x00000035000d7202 */ /* 0x000fce0000000f00 */
[----:B------:R-:W-:Y:S05]  /*a700*/  WARPSYNC.COLLECTIVE R15, `(.L_x_14927) ;  /* 0x000000000f087348 */ /* 0x000fea0003c00000 */
[----:B------:R0:W1:Y:S02]  /*a710*/  SHFL.BFLY P6, R14, R13, R12, R11 ;  /* 0x0c00000c0d0e7389 */ /* 0x00006400000c000b */
[----:B01----:R-:W-:Y:S01]  /*a720*/  ENDCOLLECTIVE ;  /* 0x000000000000791b */ /* 0x003fe20003800000 */
.L_x_14927:
[----:B------:R-:W-:Y:S01]  /*a730*/  HFMA2.MMA R12, -RZ, RZ, 0, 2.384185791015625e-07 ;  /* 0x00000004ff0c7435 */ /* 0x000fe200000001ff */
[----:B------:R-:W-:Y:S01]  /*a740*/  MOV R13, RZ ;  /* 0x000000ff000d7202 */ /* 0x000fe20000000f00 */
[----:B------:R-:W-:-:S09]  /*a750*/  IMAD.MOV.U32 R2, RZ, RZ, R14 ;  /* 0x000000ffff027224 */ /* 0x000fd200078e000e */
[----:B------:R-:W-:Y:S05]  /*a760*/  WARPSYNC.COLLECTIVE R15, `(.L_x_14928) ;  /* 0x000000000f087348 */ /* 0x000fea0003c00000 */
[----:B------:R0:W1:Y:S02]  /*a770*/  SHFL.BFLY P6, R14, R13, R12, R11 ;  /* 0x0c00000c0d0e7389 */ /* 0x00006400000c000b */
[----:B01----:R-:W-:Y:S01]  /*a780*/  ENDCOLLECTIVE ;  /* 0x000000000000791b */ /* 0x003fe20003800000 */
.L_x_14928:
        /* <DEDUP_REMOVED lines=8> */
.L_x_14929:
[----:B------:R-:W-:Y:S01]  /*a810*/  HFMA2.MMA R12, -RZ, RZ, 0, 5.9604644775390625e-08 ;  /* 0x00000001ff0c7435 */ /* 0x000fe200000001ff */
[----:B------:R-:W-:-:S04]  /*a820*/  IMAD.MOV.U32 R71, RZ, RZ, R14 ;  /* 0x000000ffff477224 */ /* 0x000fc800078e000e */
[----:B------:R-:W-:-:S05]  /*a830*/  FADD.FTZ R54, R54, R71 ;  /* 0x0000004736367221 */ /* 0x000fca0000010000 */
[----:B------:R-:W-:-:S07]  /*a840*/  MOV R13, R54 ;  /* 0x00000036000d7202 */ /* 0x000fce0000000f00 */
[----:B------:R-:W-:Y:S05]  /*a850*/  WARPSYNC.COLLECTIVE R15, `(.L_x_14930) ;  /* 0x000000000f087348 */ /* 0x000fea0003c00000 */
[----:B------:R0:W1:Y:S02]  /*a860*/  SHFL.BFLY P6, R14, R13, R12, R11 ;  /* 0x0c00000c0d0e7389 */ /* 0x00006400000c000b */
[----:B01----:R-:W-:Y:S01]  /*a870*/  ENDCOLLECTIVE ;  /* 0x000000000000791b */ /* 0x003fe20003800000 */
.L_x_14930:
[----:B------:R-:W-:Y:S01]  /*a880*/  HFMA2.MMA R12, -RZ, RZ, 0, 2.384185791015625e-07 ;  /* 0x00000004ff0c7435 */ /* 0x000fe200000001ff */
[----:B------:R-:W-:Y:S01]  /*a890*/  MOV R13, RZ ;  /* 0x000000ff000d7202 */ /* 0x000fe20000000f00 */
[----:B------:R-:W-:-:S09]  /*a8a0*/  IMAD.MOV.U32 R3, RZ, RZ, R14 ;  /* 0x000000ffff037224 */ /* 0x000fd200078e000e */
[----:B------:R-:W-:Y:S05]  /*a8b0*/  WARPSYNC.COLLECTIVE R15, `(.L_x_14931) ;  /* 0x000000000f087348 */ /* 0x000fea0003c00000 */
[----:B------:R0:W1:Y:S02]  /*a8c0*/  SHFL.BFLY P6, R14, R13, R12, R11 ;  /* 0x0c00000c0d0e7389 */ /* 0x00006400000c000b */
[----:B01----:R-:W-:Y:S01]  /*a8d0*/  ENDCOLLECTIVE ;  /* 0x000000000000791b */ /* 0x003fe20003800000 */
.L_x_14931:
        /* <DEDUP_REMOVED lines=8> */
.L_x_14932:
[----:B------:R-:W-:Y:S01]  /*a960*/  HFMA2.MMA R12, -RZ, RZ, 0, 5.9604644775390625e-08 ;  /* 0x00000001ff0c7435 */ /* 0x000fe200000001ff */
[----:B------:R-:W-:-:S04]  /*a970*/  IMAD.MOV.U32 R94, RZ, RZ, R14 ;  /* 0x000000ffff5e7224 */ /* 0x000fc800078e000e */
[----:B------:R-:W-:-:S05]  /*a980*/  FADD.FTZ R55, R55, R94 ;  /* 0x0000005e37377221 */ /* 0x000fca0000010000 */
[----:B------:R-:W-:-:S07]  /*a990*/  MOV R13, R55 ;  /* 0x00000037000d7202 */ /* 0x000fce0000000f00 */
[----:B------:R-:W-:Y:S05]  /*a9a0*/  WARPSYNC.COLLECTIVE R15, `(.L_x_14933) ;  /* 0x000000000f087348 */ /* 0x000fea0003c00000 */
[----:B------:R0:W1:Y:S02]  /*a9b0*/  SHFL.BFLY P6, R14, R13, R12, R11 ;  /* 0x0c00000c0d0e7389 */ /* 0x00006400000c000b */
[----:B01----:R-:W-:Y:S01]  /*a9c0*/  ENDCOLLECTIVE ;  /* 0x000000000000791b */ /* 0x003fe20003800000 */
.L_x_14933:
[----:B------:R-:W-:Y:S01]  /*a9d0*/  HFMA2.MMA R12, -RZ, RZ, 0, 2.384185791015625e-07 ;  /* 0x00000004ff0c7435 */ /* 0x000fe200000001ff */
[----:B------:R-:W-:Y:S01]  /*a9e0*/  MOV R13, RZ ;  /* 0x000000ff000d7202 */ /* 0x000fe20000000f00 */
[----:B------:R-:W-:-:S09]  /*a9f0*/  IMAD.MOV.U32 R10, RZ, RZ, R14 ;  /* 0x000000ffff0a7224 */ /* 0x000fd200078e000e */
[----:B------:R-:W-:Y:S05]  /*aa00*/  WARPSYNC.COLLECTIVE R15, `(.L_x_14934) ;  /* 0x000000000f087348 */ /* 0x000fea0003c00000 */
[----:B------:R0:W1:Y:S02]  /*aa10*/  SHFL.BFLY P6, R14, R13, R12, R11 ;  /* 0x0c00000c0d0e7389 */ /* 0x00006400000c000b */
[----:B01----:R-:W-:Y:S01]  /*aa20*/  ENDCOLLECTIVE ;  /* 0x000000000000791b */ /* 0x003fe20003800000 */
.L_x_14934:
        /* <DEDUP_REMOVED lines=8> */
.L_x_14935:
[----:B------:R-:W-:Y:S01]  /*aab0*/  HFMA2.MMA R12, -RZ, RZ, 0, 5.9604644775390625e-08 ;  /* 0x00000001ff0c7435 */ /* 0x000fe200000001ff */
[----:B------:R-:W-:-:S04]  /*aac0*/  IMAD.MOV.U32 R7, RZ, RZ, R14 ;  /* 0x000000ffff077224 */ /* 0x000fc800078e000e */
[----:B------:R-:W-:-:S05]  /*aad0*/  FADD.FTZ R56, R56, R7 ;  /* 0x0000000738387221 */ /* 0x000fca0000010000 */
[----:B------:R-:W-:-:S07]  /*aae0*/  MOV R13, R56 ;  /* 0x00000038000d7202 */ /* 0x000fce0000000f00 */
[----:B------:R-:W-:Y:S05]  /*aaf0*/  WARPSYNC.COLLECTIVE R15, `(.L_x_14936) ;  /* 0x000000000f087348 */ /* 0x000fea0003c00000 */
[----:B------:R0:W1:Y:S02]  /*ab00*/  SHFL.BFLY P6, R14, R13, R12, R11 ;  /* 0x0c00000c0d0e7389 */ /* 0x00006400000c000b */
[----:B01----:R-:W-:Y:S01]  /*ab10*/  ENDCOLLECTIVE ;  /* 0x000000000000791b */ /* 0x003fe20003800000 */
.L_x_14936:
[----:B------:R-:W-:Y:S01]  /*ab20*/  HFMA2.MMA R12, -RZ, RZ, 0, 2.384185791015625e-07 ;  /* 0x00000004ff0c7435 */ /* 0x000fe200000001ff */
[----:B------:R-:W-:Y:S01]  /*ab30*/  MOV R13, RZ ;  /* 0x000000ff000d7202 */ /* 0x000fe20000000f00 */
[----:B------:R-:W-:-:S09]  /*ab40*/  IMAD.MOV.U32 R7, RZ, RZ, R14 ;  /* 0x000000ffff077224 */ /* 0x000fd200078e000e */
[----:B------:R-:W-:Y:S05]  /*ab50*/  WARPSYNC.COLLECTIVE R15, `(.L_x_14937) ;  /* 0x000000000f087348 */ /* 0x000fea0003c00000 */
[----:B------:R0:W1:Y:S02]  /*ab60*/  SHFL.BFLY P6, R14, R13, R12, R11 ;  /* 0x0c00000c0d0e7389 */ /* 0x00006400000c000b */
[----:B01----:R-:W-:Y:S01]  /*ab70*/  ENDCOLLECTIVE ;  /* 0x000000000000791b */ /* 0x003fe20003800000 */
.L_x_14937:
        /* <DEDUP_REMOVED lines=8> */
.L_x_14938:
[----:B------:R-:W-:Y:S01]  /*ac00*/  HFMA2.MMA R12, -RZ, RZ, 0, 5.9604644775390625e-08 ;  /* 0x00000001ff0c7435 */ /* 0x000fe200000001ff */
[----:B------:R-:W-:-:S04]  /*ac10*/  IMAD.MOV.U32 R25, RZ, RZ, R14 ;  /* 0x000000ffff197224 */ /* 0x000fc800078e000e */
[----:B------:R-:W-:-:S05]  /*ac20*/  FADD.FTZ R57, R57, R25 ;  /* 0x0000001939397221 */ /* 0x000fca0000010000 */
[----:B------:R-:W-:-:S07]  /*ac30*/  MOV R13, R57 ;  /* 0x00000039000d7202 */ /* 0x000fce0000000f00 */
[----:B------:R-:W-:Y:S05]  /*ac40*/  WARPSYNC.COLLECTIVE R15, `(.L_x_14939) ;  /* 0x000000000f087348 */ /* 0x000fea0003c00000 */
[----:B------:R0:W1:Y:S02]  /*ac50*/  SHFL.BFLY P6, R14, R13, R12, R11 ;  /* 0x0c00000c0d0e7389 */ /* 0x00006400000c000b */
[----:B01----:R-:W-:Y:S01]  /*ac60*/  ENDCOLLECTIVE ;  /* 0x000000000000791b */ /* 0x003fe20003800000 */
.L_x_14939:
[----:B------:R-:W-:Y:S01]  /*ac70*/  HFMA2.MMA R12, -RZ, RZ, 0, 2.384185791015625e-07 ;  /* 0x00000004ff0c7435 */ /* 0x000fe200000001ff */
[----:B------:R-:W-:Y:S01]  /*ac80*/  MOV R13, RZ ;  /* 0x000000ff000d7202 */ /* 0x000fe20000000f00 */
[----:B------:R-:W-:-:S09]  /*ac90*/  IMAD.MOV.U32 R88, RZ, RZ, R14 ;  /* 0x000000ffff587224 */ /* 0x000fd200078e000e */
[----:B------:R-:W-:Y:S05]  /*aca0*/  WARPSYNC.COLLECTIVE R15, `(.L_x_14940) ;  /* 0x000000000f087348 */ /* 0x000fea0003c00000 */
[----:B------:R0:W1:Y:S02]  /*acb0*/  SHFL.BFLY P6, R14, R13, R12, R11 ;  /* 0x0c00000c0d0e7389 */ /* 0x00006400000c000b */
[----:B01----:R-:W-:Y:S01]  /*acc0*/  ENDCOLLECTIVE ;  /* 0x000000000000791b */ /* 0x003fe20003800000 */
.L_x_14940:
        /* <DEDUP_REMOVED lines=8> */
.L_x_14941:
[----:B------:R-:W-:Y:S01]  /*ad50*/  HFMA2.MMA R12, -RZ, RZ, 0, 5.9604644775390625e-08 ;  /* 0x00000001ff0c7435 */ /* 0x000fe200000001ff */
[----:B------:R-:W-:-:S04]  /*ad60*/  IMAD.MOV.U32 R9, RZ, RZ, R14 ;  /* 0x000000ffff097224 */ /* 0x000fc800078e000e */
[----:B------:R-:W-:-:S05]  /*ad70*/  FADD.FTZ R58, R58, R9 ;  /* 0x000000093a3a7221 */ /* 0x000fca0000010000 */
[----:B------:R-:W-:-:S07]  /*ad80*/  MOV R13, R58 ;  /* 0x0000003a000d7202 */ /* 0x000fce0000000f00 */
[----:B------:R-:W-:Y:S05]  /*ad90*/  WARPSYNC.COLLECTIVE R15, `(.L_x_14942) ;  /* 0x000000000f087348 */ /* 0x000fea0003c00000 */
[----:B------:R0:W1:Y:S02]  /*ada0*/  SHFL.BFLY P6, R14, R13, R12, R11 ;  /* 0x0c00000c0d0e7389 */ /* 0x00006400000c000b */
[----:B01----:R-:W-:Y:S01]  /*adb0*/  ENDCOLLECTIVE ;  /* 0x000000000000791b */ /* 0x003fe20003800000 */
.L_x_14942:
[----:B------:R-:W-:Y:S01]  /*adc0*/  HFMA2.MMA R12, -RZ, RZ, 0, 2.384185791015625e-07 ;  /* 0x00000004ff0c7435 */ /* 0x000fe200000001ff */
[----:B------:R-:W-:Y:S01]  /*add0*/  MOV R13, RZ ;  /* 0x000000ff000d7202 */ /* 0x000fe20000000f00 */
[----:B------:R-:W-:-:S09]  /*ade0*/  IMAD.MOV.U32 R9, RZ, RZ, R14 ;  /* 0x000000ffff097224 */ /* 0x000fd200078e000e */
[----:B------:R-:W-:Y:S05]  /*adf0*/  WARPSYNC.COLLECTIVE R15, `(.L_x_14943) ;  /* 0x000000000f087348 */ /* 0x000fea0003c00000 */
[----:B------:R0:W1:Y:S02]  /*ae00*/  SHFL.BFLY P6, R14, R13, R12, R11 ;  /* 0x0c00000c0d0e7389 */ /* 0x00006400000c000b */
[----:B01----:R-:W-:Y:S01]  /*ae10*/  ENDCOLLECTIVE ;  /* 0x000000000000791b */ /* 0x003fe20003800000 */
.L_x_14943:
        /* <DEDUP_REMOVED lines=8> */
.L_x_14944:
[----:B------:R-:W-:Y:S01]  /*aea0*/  HFMA2.MMA R12, -RZ, RZ, 0, 5.9604644775390625e-08 ;  /* 0x00000001ff0c7435 */ /* 0x000fe200000001ff */
[----:B------:R-:W-:-:S04]  /*aeb0*/  IMAD.MOV.U32 R17, RZ, RZ, R14 ;  /* 0x000000ffff117224 */ /* 0x000fc800078e000e */
[----:B------:R-:W-:-:S05]  /*aec0*/  FADD.FTZ R59, R59, R17 ;  /* 0x000000113b3b7221 */ /* 0x000fca0000010000 */
[----:B------:R-:W-:-:S07]  /*aed0*/  MOV R13, R59 ;  /* 0x0000003b000d7202 */ /* 0x000fce0000000f00 */
[----:B------:R-:W-:Y:S05]  /*aee0*/  WARPSYNC.COLLECTIVE R15, `(.L_x_14945) ;  /* 0x000000000f087348 */ /* 0x000fea0003c00000 */
[----:B------:R0:W1:Y:S02]  /*aef0*/  SHFL.BFLY P6, R14, R13, R12, R11 ;  /* 0x0c00000c0d0e7389 */ /* 0x00006400000c000b */
[----:B01----:R-:W-:Y:S01]  /*af00*/  ENDCOLLECTIVE ;  /* 0x000000000000791b */ /* 0x003fe20003800000 */
.L_x_14945:
[----:B------:R-:W-:Y:S01]  /*af10*/  HFMA2.MMA R12, -RZ, RZ, 0, 2.384185791015625e-07 ;  /* 0x00000004ff0c7435 */ /* 0x000fe200000001ff */
[----:B------:R-:W-:Y:S01]  /*af20*/  MOV R13, RZ ;  /* 0x000000ff000d7202 */ /* 0x000fe20000000f00 */
[----:B------:R-:W-:-:S09]  /*af30*/  IMAD.MOV.U32 R17, RZ, RZ, R14 ;  /* 0x000000ffff117224 */ /* 0x000fd200078e000e */
[----:B------:R-:W-:Y:S05]  /*af40*/  WARPSYNC.COLLECTIVE R15, `(.L_x_14946) ;  /* 0x000000000f087348 */ /* 0x000fea0003c00000 */
[----:B------:R0:W1:Y:S02]  /*af50*/  SHFL.BFLY P6, R14, R13, R12, R11 ;  /* 0x0c00000c0d0e7389 */ /* 0x00006400000c000b */
[----:B01----:R-:W-:Y:S01]  /*af60*/  ENDCOLLECTIVE ;  /* 0x000000000000791b */ /* 0x003fe20003800000 */
.L_x_14946:
        /* <DEDUP_REMOVED lines=8> */
.L_x_14947:
[----:B------:R-:W-:Y:S01]  /*aff0*/  HFMA2.MMA R12, -RZ, RZ, 0, 5.9604644775390625e-08 ;  /* 0x00000001ff0c7435 */ /* 0x000fe200000001ff */
[----:B------:R-:W-:-:S04]  /*b000*/  IMAD.MOV.U32 R23, RZ, RZ, R14 ;  /* 0x000000ffff177224 */ /* 0x000fc800078e000e */
[----:B------:R-:W-:-:S05]  /*b010*/  FADD.FTZ R60, R60, R23 ;  /* 0x000000173c3c7221 */ /* 0x000fca0000010000 */
[----:B------:R-:W-:-:S07]  /*b020*/  MOV R13, R60 ;  /* 0x0000003c000d7202 */ /* 0x000fce0000000f00 */
[----:B------:R-:W-:Y:S05]  /*b030*/  WARPSYNC.COLLECTIVE R15, `(.L_x_14948) ;  /* 0x000000000f087348 */ /* 0x000fea0003c00000 */
[----:B------:R0:W1:Y:S02]  /*b040*/  SHFL.BFLY P6, R14, R13, R12, R11 ;  /* 0x0c00000c0d0e7389 */ /* 0x00006400000c000b */
[----:B01----:R-:W-:Y:S01]  /*b050*/  ENDCOLLECTIVE ;  /* 0x000000000000791b */ /* 0x003fe20003800000 */
.L_x_14948:
[----:B------:R-:W-:Y:S01]  /*b060*/  HFMA2.MMA R12, -RZ, RZ, 0, 2.384185791015625e-07 ;  /* 0x00000004ff0c7435 */ /* 0x000fe200000001ff */
[----:B------:R-:W-:Y:S01]  /*b070*/  MOV R13, RZ ;  /* 0x000000ff000d7202 */ /* 0x000fe20000000f00 */
[----:B------:R-:W-:-:S09]  /*b080*/  IMAD.MOV.U32 R23, RZ, RZ, R14 ;  /* 0x000000ffff177224 */ /* 0x000fd200078e000e */
[----:B------:R-:W-:Y:S05]  /*b090*/  WARPSYNC.COLLECTIVE R15, `(.L_x_14949) ;  /* 0x000000000f087348 */ /* 0x000fea0003c00000 */
[----:B------:R0:W1:Y:S02]  /*b0a0*/  SHFL.BFLY P6, R14, R13, R12, R11 ;  /* 0x0c00000c0d0e7389 */ /* 0x00006400000c000b */
[----:B01----:R-:W-:Y:S01]  /*b0b0*/  ENDCOLLECTIVE ;  /* 0x000000000000791b */ /* 0x003fe20003800000 */
.L_x_14949:
        /* <DEDUP_REMOVED lines=8> */
.L_x_14950:
[----:B------:R-:W-:Y:S01]  /*b140*/  HFMA2.MMA R12, -RZ, RZ, 0, 5.9604644775390625e-08 ;  /* 0x00000001ff0c7435 */ /* 0x000fe200000001ff */
[----:B------:R-:W-:-:S04]  /*b150*/  IMAD.MOV.U32 R92, RZ, RZ, R14 ;  /* 0x000000ffff5c7224 */ /* 0x000fc800078e000e */
[----:B------:R-:W-:-:S05]  /*b160*/  FADD.FTZ R61, R61, R92 ;  /* 0x0000005c3d3d7221 */ /* 0x000fca0000010000 */
[----:B------:R-:W-:-:S07]  /*b170*/  MOV R13, R61 ;  /* 0x0000003d000d7202 */ /* 0x000fce0000000f00 */
[----:B------:R-:W-:Y:S05]  /*b180*/  WARPSYNC.COLLECTIVE R15, `(.L_x_14951) ;  /* 0x000000000f087348 */ /* 0x000fea0003c00000 */
[----:B------:R0:W1:Y:S02]  /*b190*/  SHFL.BFLY P6, R14, R13, R12, R11 ;  /* 0x0c00000c0d0e7389 */ /* 0x00006400000c000b */
[----:B01----:R-:W-:Y:S01]  /*b1a0*/  ENDCOLLECTIVE ;  /* 0x000000000000791b */ /* 0x003fe20003800000 */
.L_x_14951:
[----:B------:R-:W-:Y:S01]  /*b1b0*/  HFMA2.MMA R12, -RZ, RZ, 0, 2.384185791015625e-07 ;  /* 0x00000004ff0c7435 */ /* 0x000fe200000001ff */
[----:B------:R-:W-:Y:S01]  /*b1c0*/  MOV R13, RZ ;  /* 0x000000ff000d7202 */ /* 0x000fe20000000f00 */
[----:B------:R-:W-:-:S09]  /*b1d0*/  IMAD.MOV.U32 R25, RZ, RZ, R14 ;  /* 0x000000ffff197224 */ /* 0x000fd200078e000e */
[----:B------:R-:W-:Y:S05]  /*b1e0*/  WARPSYNC.COLLECTIVE R15, `(.L_x_14952) ;  /* 0x000000000f087348 */ /* 0x000fea0003c00000 */
[----:B------:R0:W1:Y:S02]  /*b1f0*/  SHFL.BFLY P6, R14, R13, R12, R11 ;  /* 0x0c00000c0d0e7389 */ /* 0x00006400000c000b */
[----:B01----:R-:W-:Y:S01]  /*b200*/  ENDCOLLECTIVE ;  /* 0x000000000000791b */ /* 0x003fe20003800000 */
.L_x_14952:
        /* <DEDUP_REMOVED lines=8> */
.L_x_14953:
[----:B------:R-:W-:Y:S01]  /*b290*/  HFMA2.MMA R12, -RZ, RZ, 0, 5.9604644775390625e-08 ;  /* 0x00000001ff0c7435 */ /* 0x000fe200000001ff */
[----:B------:R-:W-:-:S04]  /*b2a0*/  IMAD.MOV.U32 R27, RZ, RZ, R14 ;  /* 0x000000ffff1b7224 */ /* 0x000fc800078e000e */
[----:B------:R-:W-:-:S05]  /*b2b0*/  FADD.FTZ R62, R62, R27 ;  /* 0x0000001b3e3e7221 */ /* 0x000fca0000010000 */
[----:B------:R-:W-:-:S07]  /*b2c0*/  MOV R13, R62 ;  /* 0x0000003e000d7202 */ /* 0x000fce0000000f00 */
[----:B------:R-:W-:Y:S05]  /*b2d0*/  WARPSYNC.COLLECTIVE R15, `(.L_x_14954) ;  /* 0x000000000f087348 */ /* 0x000fea0003c00000 */
[----:B------:R0:W1:Y:S02]  /*b2e0*/  SHFL.BFLY P6, R14, R13, R12, R11 ;  /* 0x0c00000c0d0e7389 */ /* 0x00006400000c000b */
[----:B01----:R-:W-:Y:S01]  /*b2f0*/  ENDCOLLECTIVE ;  /* 0x000000000000791b */ /* 0x003fe20003800000 */
.L_x_14954:
[----:B------:R-:W-:Y:S01]  /*b300*/  HFMA2.MMA R12, -RZ, RZ, 0, 2.384185791015625e-07 ;  /* 0x00000004ff0c7435 */ /* 0x000fe200000001ff */
[----:B------:R-:W-:Y:S01]  /*b310*/  MOV R13, RZ ;  /* 0x000000ff000d7202 */ /* 0x000fe20000000f00 */
[----:B------:R-:W-:-:S09]  /*b320*/  IMAD.MOV.U32 R27, RZ, RZ, R14 ;  /* 0x000000ffff1b7224 */ /* 0x000fd200078e000e */
[----:B------:R-:W-:Y:S05]  /*b330*/  WARPSYNC.COLLECTIVE R15, `(.L_x_14955) ;  /* 0x000000000f087348 */ /* 0x000fea0003c00000 */
[----:B------:R0:W1:Y:S02]  /*b340*/  SHFL.BFLY P6, R14, R13, R12, R11 ;  /* 0x0c00000c0d0e7389 */ /* 0x00006400000c000b */
[----:B01----:R-:W-:Y:S01]  /*b350*/  ENDCOLLECTIVE ;  /* 0x000000000000791b */ /* 0x003fe20003800000 */
.L_x_14955:
        /* <DEDUP_REMOVED lines=8> */
.L_x_14956:
[----:B------:R-:W-:Y:S01]  /*b3e0*/  HFMA2.MMA R12, -RZ, RZ, 0, 5.9604644775390625e-08 ;  /* 0x00000001ff0c7435 */ /* 0x000fe200000001ff */
[----:B------:R-:W-:-:S04]  /*b3f0*/  IMAD.MOV.U32 R76, RZ, RZ, R14 ;  /* 0x000000ffff4c7224 */ /* 0x000fc800078e000e */
[----:B------:R-:W-:-:S05]  /*b400*/  FADD.FTZ R63, R63, R76 ;  /* 0x0000004c3f3f7221 */ /* 0x000fca0000010000 */
[----:B------:R-:W-:-:S07]  /*b410*/  MOV R13, R63 ;  /* 0x0000003f000d7202 */ /* 0x000fce0000000f00 */
[----:B------:R-:W-:Y:S05]  /*b420*/  WARPSYNC.COLLECTIVE R15, `(.L_x_14957) ;  /* 0x000000000f087348 */ /* 0x000fea0003c00000 */
[----:B------:R0:W1:Y:S02]  /*b430*/  SHFL.BFLY P6, R14, R13, R12, R11 ;  /* 0x0c00000c0d0e7389 */ /* 0x00006400000c000b */
[----:B01----:R-:W-:Y:S01]  /*b440*/  ENDCOLLECTIVE ;  /* 0x000000000000791b */ /* 0x003fe20003800000 */
.L_x_14957:
[----:B------:R-:W-:Y:S01]  /*b450*/  HFMA2.MMA R12, -RZ, RZ, 0, 2.384185791015625e-07 ;  /* 0x00000004ff0c7435 */ /* 0x000fe200000001ff */
[----:B------:R-:W-:Y:S01]  /*b460*/  MOV R13, RZ ;  /* 0x000000ff000d7202 */ /* 0x000fe20000000f00 */
[----:B------:R-:W-:-:S09]  /*b470*/  IMAD.MOV.U32 R29, RZ, RZ, R14 ;  /* 0x000000ffff1d7224 */ /* 0x000fd200078e000e */
[----:B------:R-:W-:Y:S05]  /*b480*/  WARPSYNC.COLLECTIVE R15, `(.L_x_14958) ;  /* 0x000000000f087348 */ /* 0x000fea0003c00000 */
[----:B------:R0:W1:Y:S02]  /*b490*/  SHFL.BFLY P6, R14, R13, R12, R11 ;  /* 0x0c00000c0d0e7389 */ /* 0x00006400000c000b */
[----:B01----:R-:W-:Y:S01]  /*b4a0*/  ENDCOLLECTIVE ;  /* 0x000000000000791b */ /* 0x003fe20003800000 */
.L_x_14958:
        /* <DEDUP_REMOVED lines=8> */
.L_x_14959:
[----:B------:R-:W-:Y:S01]  /*b530*/  HFMA2.MMA R12, -RZ, RZ, 0, 5.9604644775390625e-08 ;  /* 0x00000001ff0c7435 */ /* 0x000fe200000001ff */
[----:B------:R-:W-:-:S04]  /*b540*/  IMAD.MOV.U32 R21, RZ, RZ, R14 ;  /* 0x000000ffff157224 */ /* 0x000fc800078e000e */
[----:B------:R-:W-:-:S05]  /*b550*/  FADD.FTZ R64, R64, R21 ;  /* 0x0000001540407221 */ /* 0x000fca0000010000 */
[----:B------:R-:W-:-:S07]  /*b560*/  MOV R13, R64 ;  /* 0x00000040000d7202 */ /* 0x000fce0000000f00 */
[----:B------:R-:W-:Y:S05]  /*b570*/  WARPSYNC.COLLECTIVE R15, `(.L_x_14960) ;  /* 0x000000000f087348 */ /* 0x000fea0003c00000 */
[----:B------:R0:W1:Y:S02]  /*b580*/  SHFL.BFLY P6, R14, R13, R12, R11 ;  /* 0x0c00000c0d0e7389 */ /* 0x00006400000c000b */
[----:B01----:R-:W-:Y:S01]  /*b590*/  ENDCOLLECTIVE ;  /* 0x000000000000791b */ /* 0x003fe20003800000 */
.L_x_14960:
[----:B------:R-:W-:Y:S01]  /*b5a0*/  HFMA2.MMA R12, -RZ, RZ, 0, 2.384185791015625e-07 ;  /* 0x00000004ff0c7435 */ /* 0x000fe200000001ff */
[----:B------:R-:W-:Y:S01]  /*b5b0*/  MOV R13, RZ ;  /* 0x000000ff000d7202 */ /* 0x000fe20000000f00 */
[----:B------:R-:W-:-:S09]  /*b5c0*/  IMAD.MOV.U32 R31, RZ, RZ, R14 ;  /* 0x000000ffff1f7224 */ /* 0x000fd200078e000e */
[----:B------:R-:W-:Y:S05]  /*b5d0*/  WARPSYNC.COLLECTIVE R15, `(.L_x_14961) ;  /* 0x000000000f087348 */ /* 0x000fea0003c00000 */
[----:B------:R0:W1:Y:S02]  /*b5e0*/  SHFL.BFLY P6, R14, R13, R12, R11 ;  /* 0x0c00000c0d0e7389 */ /* 0x00006400000c000b */
[----:B01----:R-:W-:Y:S01]  /*b5f0*/  ENDCOLLECTIVE ;  /* 0x000000000000791b */ /* 0x003fe20003800000 */
.L_x_14961:
        /* <DEDUP_REMOVED lines=8> */
.L_x_14962:
[----:B------:R-:W-:Y:S01]  /*b680*/  HFMA2.MMA R12, -RZ, RZ, 0, 5.9604644775390625e-08 ;  /* 0x00000001ff0c7435 */ /* 0x000fe200000001ff */
[----:B------:R-:W-:-:S04]  /*b690*/  IMAD.MOV.U32 R74, RZ, RZ, R14 ;  /* 0x000000ffff4a7224 */ /* 0x000fc800078e000e */
[----:B------:R-:W-:-:S05]  /*b6a0*/  FADD.FTZ R65, R65, R74 ;  /* 0x0000004a41417221 */ /* 0x000fca0000010000 */
[----:B------:R-:W-:-:S07]  /*b6b0*/  MOV R13, R65 ;  /* 0x00000041000d7202 */ /* 0x000fce0000000f00 */
[----:B------:R-:W-:Y:S05]  /*b6c0*/  WARPSYNC.COLLECTIVE R15, `(.L_x_14963) ;  /* 0x000000000f087348 */ /* 0x000fea0003c00000 */
[----:B------:R0:W1:Y:S02]  /*b6d0*/  SHFL.BFLY P6, R14, R13, R12, R11 ;  /* 0x0c00000c0d0e7389 */ /* 0x00006400000c000b */
[----:B01----:R-:W-:Y:S01]  /*b6e0*/  ENDCOLLECTIVE ;  /* 0x000000000000791b */ /* 0x003fe20003800000 */
.L_x_14963:
[----:B------:R-:W-:Y:S01]  /*b6f0*/  HFMA2.MMA R12, -RZ, RZ, 0, 2.384185791015625e-07 ;  /* 0x00000004ff0c7435 */ /* 0x000fe200000001ff */
[----:B------:R-:W-:Y:S01]  /*b700*/  MOV R13, RZ ;  /* 0x000000ff000d7202 */ /* 0x000fe20000000f00 */
[----:B------:R-:W-:-:S09]  /*b710*/  IMAD.MOV.U32 R2, RZ, RZ, R14 ;  /* 0x000000ffff027224 */ /* 0x000fd200078e000e */
[----:B------:R-:W-:Y:S05]  /*b720*/  WARPSYNC.COLLECTIVE R15, `(.L_x_14964) ;  /* 0x000000000f087348 */ /* 0x000fea0003c00000 */
[----:B------:R0:W1:Y:S02]  /*b730*/  SHFL.BFLY P6, R14, R13, R12, R11 ;  /* 0x0c00000c0d0e7389 */ /* 0x00006400000c000b */
[----:B01----:R-:W-:Y:S01]  /*b740*/  ENDCOLLECTIVE ;  /* 0x000000000000791b */ /* 0x003fe20003800000 */
.L_x_14964:
        /* <DEDUP_REMOVED lines=8> */
.L_x_14965:
[----:B------:R-:W-:Y:S01]  /*b7d0*/  HFMA2.MMA R12, -RZ, RZ, 0, 5.9604644775390625e-08 ;  /* 0x00000001ff0c7435 */ /* 0x000fe200000001ff */
[----:B------:R-:W-:-:S04]  /*b7e0*/  IMAD.MOV.U32 R3, RZ, RZ, R14 ;  /* 0x000000ffff037224 */ /* 0x000fc800078e000e */
[----:B------:R-:W-:-:S05]  /*b7f0*/  FADD.FTZ R66, R66, R3 ;  /* 0x0000000342427221 */ /* 0x000fca0000010000 */
[----:B------:R-:W-:-:S07]  /*b800*/  MOV R13, R66 ;  /* 0x00000042000d7202 */ /* 0x000fce0000000f00 */
[----:B------:R-:W-:Y:S05]  /*b810*/  WARPSYNC.COLLECTIVE R15, `(.L_x_14966) ;  /* 0x000000000f087348 */ /* 0x000fea0003c00000 */
[----:B------:R0:W1:Y:S02]  /*b820*/  SHFL.BFLY P6, R14, R13, R12, R11 ;  /* 0x0c00000c0d0e7389 */ /* 0x00006400000c000b */
[----:B01----:R-:W-:Y:S01]  /*b830*/  ENDCOLLECTIVE ;  /* 0x000000000000791b */ /* 0x003fe20003800000 */
.L_x_14966:
[----:B------:R-:W-:Y:S01]  /*b840*/  HFMA2.MMA R12, -RZ, RZ, 0, 2.384185791015625e-07 ;  /* 0x00000004ff0c7435 */ /* 0x000fe200000001ff */
[----:B------:R-:W-:Y:S01]  /*b850*/  MOV R13, RZ ;  /* 0x000000ff000d7202 */ /* 0x000fe20000000f00 */
[----:B------:R-:W-:-:S09]  /*b860*/  IMAD.MOV.U32 R3, RZ, RZ, R14 ;  /* 0x000000ffff037224 */ /* 0x000fd200078e000e */
[----:B------:R-:W-:Y:S05]  /*b870*/  WARPSYNC.COLLECTIVE R15, `(.L_x_14967) ;  /* 0x000000000f087348 */ /* 0x000fea0003c00000 */
[----:B------:R0:W1:Y:S02]  /*b880*/  SHFL.BFLY P6, R14, R13, R12, R11 ;  /* 0x0c00000c0d0e7389 */ /* 0x00006400000c000b */
[----:B01----:R-:W-:Y:S01]  /*b890*/  ENDCOLLECTIVE ;  /* 0x000000000000791b */ /* 0x003fe20003800000 */
.L_x_14967:
        /* <DEDUP_REMOVED lines=8> */
.L_x_14968:
[----:B------:R-:W-:Y:S01]  /*b920*/  HFMA2.MMA R12, -RZ, RZ, 0, 5.9604644775390625e-08 ;  /* 0x00000001ff0c7435 */ /* 0x000fe200000001ff */
[----:B------:R-:W-:-:S04]  /*b930*/  IMAD.MOV.U32 R70, RZ, RZ, R14 ;  /* 0x000000ffff467224 */ /* 0x000fc800078e000e */
[----:B------:R-:W-:-:S05]  /*b940*/  FADD.FTZ R67, R67, R70 ;  /* 0x0000004643437221 */ /* 0x000fca0000010000 */
[----:B------:R-:W-:-:S07]  /*b950*/  MOV R13, R67 ;  /* 0x00000043000d7202 */ /* 0x000fce0000000f00 */
[----:B------:R-:W-:Y:S05]  /*b960*/  WARPSYNC.COLLECTIVE R15, `(.L_x_14969) ;  /* 0x000000000f087348 */ /* 0x000fea0003c00000 */
[----:B------:R0:W1:Y:S02]  /*b970*/  SHFL.BFLY P6, R14, R13, R12, R11 ;  /* 0x0c00000c0d0e7389 */ /* 0x00006400000c000b */
[----:B01----:R-:W-:Y:S01]  /*b980*/  ENDCOLLECTIVE ;  /* 0x000000000000791b */ /* 0x003fe20003800000 */
.L_x_14969:
[----:B------:R-:W-:Y:S01]  /*b990*/  HFMA2.MMA R12, -RZ, RZ, 0, 2.384185791015625e-07 ;  /* 0x00000004ff0c7435 */ /* 0x000fe200000001ff */
[----:B------:R-:W-:Y:S01]  /*b9a0*/  MOV R13, RZ ;  /* 0x000000ff000d7202 */ /* 0x000fe20000000f00 */
[----:B------:R-:W-:-:S09]  /*b9b0*/  IMAD.MOV.U32 R82, RZ, RZ, R14 ;  /* 0x000000ffff527224 */ /* 0x000fd200078e000e */
[----:B------:R-:W-:Y:S05]  /*b9c0*/  WARPSYNC.COLLECTIVE R15, `(.L_x_14970) ;  /* 0x000000000f087348 */ /* 0x000fea0003c00000 */
[----:B------:R0:W1:Y:S02]  /*b9d0*/  SHFL.BFLY P6, R14, R13, R12, R11 ;  /* 0x0c00000c0d0e7389 */ /* 0x00006400000c000b */
[----:B01----:R-:W-:Y:S01]  /*b9e0*/  ENDCOLLECTIVE ;  /* 0x000000000000791b */ /* 0x003fe20003800000 */
.L_x_14970:
[----:B------:R-:W-:Y:S01]  /*b9f0*/  FADD.FTZ R82, R67, R82 ;  /* 0x0000005243527221 */ /* 0x000fe20000010000 */
[----:B------:R-:W-:Y:S01]  /*ba00*/  MOV R12, 0x2 ;  /* 0x00000002000c7802 */ /* 0x000fe20000000f00 */
[----:B------:R-:W-:-:S04]  /*ba10*/  FADD.FTZ R68, RZ, R14 ;  /* 0x0000000eff447221 */ /* 0x000fc80000010000 */
[----:B------:R-:W-:-:S07]  /*ba20*/  IMAD.MOV.U32 R13, RZ, RZ, R68 ;  /* 0x000000ffff0d7224 */ /* 0x000fce00078e0044 */
[----:B------:R-:W-:Y:S05]  /*ba30*/  WARPSYNC.COLLECTIVE R15, `(.L_x_14971) ;  /* 0x000000000f087348 */ /* 0x000fea0003c00000 */
[----:B------:R0:W1:Y:S02]  /*ba40*/  SHFL.BFLY P6, R14, R13, R12, R11 ;  /* 0x0c00000c0d0e7389 */ /* 0x00006400000c000b */
[----:B01----:R-:W-:Y:S01]  /*ba50*/  ENDCOLLECTIVE ;  /* 0x000000000000791b */ /* 0x003fe20003800000 */
.L_x_14971:
[----:B------:R-:W-:Y:S02]  /*ba60*/  IMAD.MOV.U32 R12, RZ, RZ, 0x1 ;  /* 0x00000001ff0c7424 */ /* 0x000fe400078e00ff */
[----:B------:R-:W-:-:S05]  /*ba70*/  FADD.FTZ R68, R68, R14 ;  /* 0x0000000e44447221 */ /* 0x000fca0000010000 */
[----:B------:R-:W-:-:S07]  /*ba80*/  MOV R13, R68 ;  /* 0x00000044000d7202 */ /* 0x000fce0000000f00 */
[----:B------:R-:W-:Y:S05]  /*ba90*/  WARPSYNC.COLLECTIVE R15, `(.L_x_14972) ;  /* 0x000000000f087348 */ /* 0x000fea0003c00000 */
[----:B------:R0:W1:Y:S02]  /*baa0*/  SHFL.BFLY P6, R14, R13, R12, R11 ;  /* 0x0c00000c0d0e7389 */ /* 0x00006400000c000b */
[----:B01----:R-:W-:Y:S01]  /*bab0*/  ENDCOLLECTIVE ;  /* 0x000000000000791b */ /* 0x003fe20003800000 */
.L_x_14972:
[----:B------:R-:W-:Y:S01]  /*bac0*/  HFMA2.MMA R13, -RZ, RZ, 0, 0 ;  /* 0x00000000ff0d7435 */ /* 0x000fe200000001ff */
[----:B------:R-:W-:Y:S01]  /*bad0*/  IMAD.MOV.U32 R12, RZ, RZ, 0x4 ;  /* 0x00000004ff0c7424 */ /* 0x000fe200078e00ff */
[----:B------:R-:W-:-:S09]  /*bae0*/  MOV R9, R14 ;  /* 0x0000000e00097202 */ /* 0x000fd20000000f00 */
[----:B------:R-:W-:Y:S05]  /*baf0*/  WARPSYNC.COLLECTIVE R15, `(.L_x_14973) ;  /* 0x000000000f087348 */ /* 0x000fea0003c00000 */
[----:B------:R0:W1:Y:S02]  /*bb00*/  SHFL.BFLY P6, R14, R13, R12, R11 ;  /* 0x0c00000c0d0e7389 */ /* 0x00006400000c000b */
[----:B01----:R-:W-:Y:S01]  /*bb10*/  ENDCOLLECTIVE ;  /* 0x000000000000791b */ /* 0x003fe20003800000 */
.L_x_14973:
[----:B------:R-:W-:Y:S01]  /*bb20*/  IMAD.MOV.U32 R12, RZ, RZ, 0x2 ;  /* 0x00000002ff0c7424 */ /* 0x000fe200078e00ff */
[----:B------:R-:W-:-:S05]  /*bb30*/  MOV R69, R14 ;  /* 0x0000000e00457202 */ /* 0x000fca0000000f00 */
[----:B------:R-:W-:-:S05]  /*bb40*/  FADD.FTZ R69, RZ, R69 ;  /* 0x00000045ff457221 */ /* 0x000fca0000010000 */
[----:B------:R-:W-:-:S07]  /*bb50*/  MOV R13, R69 ;  /* 0x00000045000d7202 */ /* 0x000fce0000000f00 */
[----:B------:R-:W-:Y:S05]  /*bb60*/  WARPSYNC.COLLECTIVE R15, `(.L_x_14974) ;  /* 0x000000000f087348 */ /* 0x000fea0003c00000 */
[----:B------:R0:W1:Y:S02]  /*bb70*/  SHFL.BFLY P6, R14, R13, R12, R11 ;  /* 0x0c00000c0d0e7389 */ /* 0x00006400000c000b */
[----:B01----:R-:W-:Y:S01]  /*bb80*/  ENDCOLLECTIVE ;  /* 0x000000000000791b */ /* 0x003fe20003800000 */
.L_x_14974:
[----:B------:R-:W-:Y:S01]  /*bb90*/  IMAD.MOV.U32 R12, RZ, RZ, 0x1 ;  /* 0x00000001ff0c7424 */ /* 0x000fe200078e00ff */
[----:B------:R-:W-:-:S05]  /*bba0*/  MOV R72, R14 ;  /* 0x0000000e00487202 */ /* 0x000fca0000000f00 */
[----:B------:R-:W-:-:S05]  /*bbb0*/  FADD.FTZ R69, R69, R72 ;  /* 0x0000004845457221 */ /* 0x000fca0000010000 */
[----:B------:R-:W-:-:S07]  /*bbc0*/  MOV R13, R69 ;  /* 0x00000045000d7202 */ /* 0x000fce0000000f00 */
[----:B------:R-:W-:Y:S05]  /*bbd0*/  WARPSYNC.COLLECTIVE R15, `(.L_x_14975) ;  /* 0x000000000f087348 */ /* 0x000fea0003c00000 */
[----:B------:R0:W1:Y:S02]  /*bbe0*/  SHFL.BFLY P6, R14, R13, R12, R11 ;  /* 0x0c00000c0d0e7389 */ /* 0x00006400000c000b */
[----:B01----:R-:W-:Y:S01]  /*bbf0*/  ENDCOLLECTIVE ;  /* 0x000000000000791b */ /* 0x003fe20003800000 */
.L_x_14975:
[----:B------:R-:W-:Y:S01]  /*bc00*/  HFMA2.MMA R13, -RZ, RZ, 0, 0 ;  /* 0x00000000ff0d7435 */ /* 0x000fe200000001ff */
[----:B------:R-:W-:Y:S01]  /*bc10*/  IMAD.MOV.U32 R12, RZ, RZ, 0x4 ;  /* 0x00000004ff0c7424 */ /* 0x000fe200078e00ff */
[----:B------:R-:W-:-:S09]  /*bc20*/  MOV R88, R14 ;  /* 0x0000000e00587202 */ /* 0x000fd20000000f00 */
[----:B------:R-:W-:Y:S05]  /*bc30*/  WARPSYNC.COLLECTIVE R15, `(.L_x_14976) ;  /* 0x000000000f087348 */ /* 0x000fea0003c00000 */
[----:B------:R0:W1:Y:S02]  /*bc40*/  SHFL.BFLY P6, R14, R13, R12, R11 ;  /* 0x0c00000c0d0e7389 */ /* 0x00006400000c000b */
[----:B01----:R-:W-:Y:S01]  /*bc50*/  ENDCOLLECTIVE ;  /* 0x000000000000791b */ /* 0x003fe20003800000 */
.L_x_14976:
        /* <DEDUP_REMOVED lines=8> */
.L_x_14977:
[----:B------:R-:W-:Y:S01]  /*bce0*/  IMAD.MOV.U32 R12, RZ, RZ, 0x1 ;  /* 0x00000001ff0c7424 */ /* 0x000fe200078e00ff */
[----:B------:R-:W-:-:S05]  /*bcf0*/  MOV R7, R14 ;  /* 0x0000000e00077202 */ /* 0x000fca0000000f00 */
[----:B------:R-:W-:-:S05]  /*bd00*/  FADD.FTZ R70, R70, R7 ;  /* 0x0000000746467221 */ /* 0x000fca0000010000 */
[----:B------:R-:W-:-:S07]  /*bd10*/  MOV R13, R70 ;  /* 0x00000046000d7202 */ /* 0x000fce0000000f00 */
[----:B------:R-:W-:Y:S05]  /*bd20*/  WARPSYNC.COLLECTIVE R15, `(.L_x_14978) ;  /* 0x000000000f087348 */ /* 0x000fea0003c00000 */
[----:B------:R0:W1:Y:S02]  /*bd30*/  SHFL.BFLY P6, R14, R13, R12, R11 ;  /* 0x0c00000c0d0e7389 */ /* 0x00006400000c000b */
[----:B01----:R-:W-:Y:S01]  /*bd40*/  ENDCOLLECTIVE ;  /* 0x000000000000791b */ /* 0x003fe20003800000 */
.L_x_14978:
[----:B------:R-:W-:Y:S01]  /*bd50*/  HFMA2.MMA R13, -RZ, RZ, 0, 0 ;  /* 0x00000000ff0d7435 */ /* 0x000fe200000001ff */
[----:B------:R-:W-:Y:S01]  /*bd60*/  IMAD.MOV.U32 R12, RZ, RZ, 0x4 ;  /* 0x00000004ff0c7424 */ /* 0x000fe200078e00ff */
[----:B------:R-:W-:-:S09]  /*bd70*/  MOV R7, R14 ;  /* 0x0000000e00077202 */ /* 0x000fd20000000f00 */
[----:B------:R-:W-:Y:S05]  /*bd80*/  WARPSYNC.COLLECTIVE R15, `(.L_x_14979) ;  /* 0x000000000f087348 */ /* 0x000fea0003c00000 */
[----:B------:R0:W1:Y:S02]  /*bd90*/  SHFL.BFLY P6, R14, R13, R12, R11 ;  /* 0x0c00000c0d0e7389 */ /* 0x00006400000c000b */
[----:B01----:R-:W-:Y:S01]  /*bda0*/  ENDCOLLECTIVE ;  /* 0x000000000000791b */ /* 0x003fe20003800000 */
.L_x_14979:
[----:B------:R-:W-:Y:S01]  /*bdb0*/  FADD.FTZ R70, R70, R7 ;  /* 0x0000000746467221 */ /* 0x000fe20000010000 */
[----:B------:R-:W-:Y:S01]  /*bdc0*/  HFMA2.MMA R12, -RZ, RZ, 0, 1.1920928955078125e-07 ;  /* 0x00000002ff0c7435 */ /* 0x000fe200000001ff */
[----:B------:R-:W-:-:S05]  /*bdd0*/  FADD.FTZ R71, RZ, R14 ;  /* 0x0000000eff477221 */ /* 0x000fca0000010000 */
[----:B------:R-:W-:-:S07]  /*bde0*/  MOV R13, R71 ;  /* 0x00000047000d7202 */ /* 0x000fce0000000f00 */
[----:B------:R-:W-:Y:S05]  /*bdf0*/  WARPSYNC.COLLECTIVE R15, `(.L_x_14980) ;  /* 0x000000000f087348 */ /* 0x000fea0003c00000 */
[----:B------:R0:W1:Y:S02]  /*be00*/  SHFL.BFLY P6, R14, R13, R12, R11 ;  /* 0x0c00000c0d0e7389 */ /* 0x00006400000c000b */
[----:B01----:R-:W-:Y:S01]  /*be10*/  ENDCOLLECTIVE ;  /* 0x000000000000791b */ /* 0x003fe20003800000 */
.L_x_14980:
[----:B------:R-:W-:Y:S01]  /*be20*/  MOV R12, 0x1 ;  /* 0x00000001000c7802 */ /* 0x000fe20000000f00 */
[----:B------:R-:W-:-:S04]  /*be30*/  FADD.FTZ R71, R71, R14 ;  /* 0x0000000e47477221 */ /* 0x000fc80000010000 */
[----:B------:R-:W-:-:S07]  /*be40*/  IMAD.MOV.U32 R13, RZ, RZ, R71 ;  /* 0x000000ffff0d7224 */ /* 0x000fce00078e0047 */
[----:B------:R-:W-:Y:S05]  /*be50*/  WARPSYNC.COLLECTIVE R15, `(.L_x_14981) ;  /* 0x000000000f087348 */ /* 0x000fea0003c00000 */
[----:B------:R0:W1:Y:S02]  /*be60*/  SHFL.BFLY P6, R14, R13, R12, R11 ;  /* 0x0c00000c0d0e7389 */ /* 0x00006400000c000b */
[----:B01----:R-:W-:Y:S01]  /*be70*/  ENDCOLLECTIVE ;  /* 0x000000000000791b */ /* 0x003fe20003800000 */
.L_x_14981:
[----:B------:R-:W-:Y:S01]  /*be80*/  HFMA2.MMA R12, -RZ, RZ, 0, 2.384185791015625e-07 ;  /* 0x00000004ff0c7435 */ /* 0x000fe200000001ff */
[----:B------:R-:W-:Y:S01]  /*be90*/  IMAD.MOV.U32 R13, RZ, RZ, RZ ;  /* 0x000000ffff0d7224 */ /* 0x000fe200078e00ff */
[----:B------:R-:W-:-:S09]  /*bea0*/  MOV R2, R14 ;  /* 0x0000000e00027202 */ /* 0x000fd20000000f00 */
[----:B------:R-:W-:Y:S05]  /*beb0*/  WARPSYNC.COLLECTIVE R15, `(.L_x_14982) ;  /* 0x000000000f087348 */ /* 0x000fea0003c00000 */
[----:B------:R0:W1:Y:S02]  /*bec0*/  SHFL.BFLY P6, R14, R13, R12, R11 ;  /* 0x0c00000c0d0e7389 */ /* 0x00006400000c000b */
[----:B01----:R-:W-:Y:S01]  /*bed0*/  ENDCOLLECTIVE ;  /* 0x000000000000791b */ /* 0x003fe20003800000 */
.L_x_14982:
        /* <DEDUP_REMOVED lines=8> */
.L_x_14983:
        /* <DEDUP_REMOVED lines=8> */
.L_x_14984:
[----:B------:R-:W-:Y:S01]  /*bfe0*/  HFMA2.MMA R12, -RZ, RZ, 0, 2.384185791015625e-07 ;  /* 0x00000004ff0c7435 */ /* 0x000fe200000001ff */
[----:B------:R-:W-:Y:S01]  /*bff0*/  IMAD.MOV.U32 R13, RZ, RZ, RZ ;  /* 0x000000ffff0d7224 */ /* 0x000fe200078e00ff */
[----:B------:R-:W-:-:S09]  /*c000*/  MOV R23, R14 ;  /* 0x0000000e00177202 */ /* 0x000fd20000000f00 */
[----:B------:R-:W-:Y:S05]  /*c010*/  WARPSYNC.COLLECTIVE R15, `(.L_x_14985) ;  /* 0x000000000f087348 */ /* 0x000fea0003c00000 */
[----:B------:R0:W1:Y:S02]  /*c020*/  SHFL.BFLY P6, R14, R13, R12, R11 ;  /* 0x0c00000c0d0e7389 */ /* 0x00006400000c000b */
[----:B01----:R-:W-:Y:S01]  /*c030*/  ENDCOLLECTIVE ;  /* 0x000000000000791b */ /* 0x003fe20003800000 */
.L_x_14985:
        /* <DEDUP_REMOVED lines=8> */
.L_x_14986:
[----:B------:R-:W-:Y:S01]  /*c0c0*/  HFMA2.MMA R12, -RZ, RZ, 0, 5.9604644775390625e-08 ;  /* 0x00000001ff0c7435 */ /* 0x000fe200000001ff */
[----:B------:R-:W-:-:S05]  /*c0d0*/  MOV R27, R14 ;  /* 0x0000000e001b7202 */ /* 0x000fca0000000f00 */
[----:B------:R-:W-:-:S04]  /*c0e0*/  FADD.FTZ R73, R73, R27 ;  /* 0x0000001b49497221 */ /* 0x000fc80000010000 */
[----:B------:R-:W-:-:S07]  /*c0f0*/  IMAD.MOV.U32 R13, RZ, RZ, R73 ;  /* 0x000000ffff0d7224 */ /* 0x000fce00078e0049 */
[----:B------:R-:W-:Y:S05]  /*c100*/  WARPSYNC.COLLECTIVE R15, `(.L_x_14987) ;  /* 0x000000000f087348 */ /* 0x000fea0003c00000 */
[----:B------:R0:W1:Y:S02]  /*c110*/  SHFL.BFLY P6, R14, R13, R12, R11 ;  /* 0x0c00000c0d0e7389 */ /* 0x00006400000c000b */
[----:B01----:R-:W-:Y:S01]  /*c120*/  ENDCOLLECTIVE ;  /* 0x000000000000791b */ /* 0x003fe20003800000 */
.L_x_14987:
[----:B------:R-:W-:Y:S01]  /*c130*/  HFMA2.MMA R12, -RZ, RZ, 0, 2.384185791015625e-07 ;  /* 0x00000004ff0c7435 */ /* 0x000fe200000001ff */
[----:B------:R-:W-:Y:S01]  /*c140*/  IMAD.MOV.U32 R13, RZ, RZ, RZ ;  /* 0x000000ffff0d7224 */ /* 0x000fe200078e00ff */
[----:B------:R-:W-:-:S09]  /*c150*/  MOV R64, R14 ;  /* 0x0000000e00407202 */ /* 0x000fd20000000f00 */
[----:B------:R-:W-:Y:S05]  /*c160*/  WARPSYNC.COLLECTIVE R15, `(.L_x_14988) ;  /* 0x000000000f087348 */ /* 0x000fea0003c00000 */
[----:B------:R0:W1:Y:S02]  /*c170*/  SHFL.BFLY P6, R14, R13, R12, R11 ;  /* 0x0c00000c0d0e7389 */ /* 0x00006400000c000b */
[----:B01----:R-:W-:Y:S01]  /*c180*/  ENDCOLLECTIVE ;  /* 0x000000000000791b */ /* 0x003fe20003800000 */
.L_x_14988:
        /* <DEDUP_REMOVED lines=8> */
.L_x_14989:
[----:B------:R-:W-:Y:S01]  /*c210*/  HFMA2.MMA R12, -RZ, RZ, 0, 5.9604644775390625e-08 ;  /* 0x00000001ff0c7435 */ /* 0x000fe200000001ff */
[----:B------:R-:W-:-:S05]  /*c220*/  MOV R25, R14 ;  /* 0x0000000e00197202 */ /* 0x000fca0000000f00 */
[----:B------:R-:W-:-:S04]  /*c230*/  FADD.FTZ R74, R74, R25 ;  /* 0x000000194a4a7221 */ /* 0x000fc80000010000 */
[----:B------:R-:W-:-:S07]  /*c240*/  IMAD.MOV.U32 R13, RZ, RZ, R74 ;  /* 0x000000ffff0d7224 */ /* 0x000fce00078e004a */
[----:B------:R-:W-:Y:S05]  /*c250*/  WARPSYNC.COLLECTIVE R15, `(.L_x_14990) ;  /* 0x000000000f087348 */ /* 0x000fea0003c00000 */
[----:B------:R0:W1:Y:S02]  /*c260*/  SHFL.BFLY P6, R14, R13, R12, R11 ;  /* 0x0c00000c0d0e7389 */ /* 0x00006400000c000b */
[----:B01----:R-:W-:Y:S01]  /*c270*/  ENDCOLLECTIVE ;  /* 0x000000000000791b */ /* 0x003fe20003800000 */
.L_x_14990:
[----:B------:R-:W-:Y:S01]  /*c280*/  HFMA2.MMA R12, -RZ, RZ, 0, 2.384185791015625e-07 ;  /* 0x00000004ff0c7435 */ /* 0x000fe200000001ff */
[----:B------:R-:W-:Y:S01]  /*c290*/  IMAD.MOV.U32 R13, RZ, RZ, RZ ;  /* 0x000000ffff0d7224 */ /* 0x000fe200078e00ff */
[----:B------:R-:W-:-:S09]  /*c2a0*/  MOV R7, R14 ;  /* 0x0000000e00077202 */ /* 0x000fd20000000f00 */
[----:B------:R-:W-:Y:S05]  /*c2b0*/  WARPSYNC.COLLECTIVE R15, `(.L_x_14991) ;  /* 0x000000000f087348 */ /* 0x000fea0003c00000 */
[----:B------:R0:W1:Y:S02]  /*c2c0*/  SHFL.BFLY P6, R14, R13, R12, R11 ;  /* 0x0c00000c0d0e7389 */ /* 0x00006400000c000b */
[----:B01----:R-:W-:Y:S01]  /*c2d0*/  ENDCOLLECTIVE ;  /* 0x000000000000791b */ /* 0x003fe20003800000 */
.L_x_14991:
[----:B------:R-:W-:Y:S01]  /*c2e0*/  HFMA2.MMA R12, -RZ, RZ, 0, 1.1920928955078125e-07 ;  /* 0x00000002ff0c7435 */ /* 0x000fe200000001ff */
[----:B------:R-:W-:-:S05]  /*c2f0*/  MOV R75, R14 ;  /* 0x0000000e004b7202 */ /* 0x000fca0000000f00 */
[----:B------:R-:W-:-:S04]  /*c300*/  FADD.FTZ R75, RZ, R75 ;  /* 0x0000004bff4b7221 */ /* 0x000fc80000010000 */
[----:B------:R-:W-:-:S07]  /*c310*/  IMAD.MOV.U32 R13, RZ, RZ, R75 ;  /* 0x000000ffff0d7224 */ /* 0x000fce00078e004b */
[----:B------:R-:W-:Y:S05]  /*c320*/  WARPSYNC.COLLECTIVE R15, `(.L_x_14992) ;  /* 0x000000000f087348 */ /* 0x000fea0003c00000 */
[----:B------:R0:W1:Y:S02]  /*c330*/  SHFL.BFLY P6, R14, R13, R12, R11 ;  /* 0x0c00000c0d0e7389 */ /* 0x00006400000c000b */
[----:B01----:R-:W-:Y:S01]  /*c340*/  ENDCOLLECTIVE ;  /* 0x000000000000791b */ /* 0x003fe20003800000 */
.L_x_14992:
        /* <DEDUP_REMOVED lines=8> */
.L_x_14993:
[----:B------:R-:W-:Y:S01]  /*c3d0*/  HFMA2.MMA R12, -RZ, RZ, 0, 2.384185791015625e-07 ;  /* 0x00000004ff0c7435 */ /* 0x000fe200000001ff */
[----:B------:R-:W-:Y:S01]  /*c3e0*/  IMAD.MOV.U32 R13, RZ, RZ, RZ ;  /* 0x000000ffff0d7224 */ /* 0x000fe200078e00ff */
[----:B------:R-:W-:-:S09]  /*c3f0*/  MOV R2, R14 ;  /* 0x0000000e00027202 */ /* 0x000fd20000000f00 */
[----:B------:R-:W-:Y:S05]  /*c400*/  WARPSYNC.COLLECTIVE R15, `(.L_x_14994) ;  /* 0x000000000f087348 */ /* 0x000fea0003c00000 */
[----:B------:R0:W1:Y:S02]  /*c410*/  SHFL.BFLY P6, R14, R13, R12, R11 ;  /* 0x0c00000c0d0e7389 */ /* 0x00006400000c000b */
[----:B01----:R-:W-:Y:S01]  /*c420*/  ENDCOLLECTIVE ;  /* 0x000000000000791b */ /* 0x003fe20003800000 */
.L_x_14994:
        /* <DEDUP_REMOVED lines=8> */
.L_x_14995:
[----:B------:R-:W-:Y:S01]  /*c4b0*/  HFMA2.MMA R12, -RZ, RZ, 0, 5.9604644775390625e-08 ;  /* 0x00000001ff0c7435 */ /* 0x000fe200000001ff */
[----:B------:R-:W-:-:S05]  /*c4c0*/  MOV R21, R14 ;  /* 0x0000000e00157202 */ /* 0x000fca0000000f00 */
[----:B------:R-:W-:-:S04]  /*c4d0*/  FADD.FTZ R76, R76, R21 ;  /* 0x000000154c4c7221 */ /* 0x000fc80000010000 */
[----:B------:R-:W-:-:S07]  /*c4e0*/  IMAD.MOV.U32 R13, RZ, RZ, R76 ;  /* 0x000000ffff0d7224 */ /* 0x000fce00078e004c */
[----:B------:R-:W-:Y:S05]  /*c4f0*/  WARPSYNC.COLLECTIVE R15, `(.L_x_14996) ;  /* 0x000000000f087348 */ /* 0x000fea0003c00000 */
[----:B------:R0:W1:Y:S02]  /*c500*/  SHFL.BFLY P6, R14, R13, R12, R11 ;  /* 0x0c00000c0d0e7389 */ /* 0x00006400000c000b */
[----:B01----:R-:W-:Y:S01]  /*c510*/  ENDCOLLECTIVE ;  /* 0x000000000000791b */ /* 0x003fe20003800000 */
.L_x_14996:
[----:B------:R-:W-:Y:S01]  /*c520*/  HFMA2.MMA R12, -RZ, RZ, 0, 2.384185791015625e-07 ;  /* 0x00000004ff0c7435 */ /* 0x000fe200000001ff */
[----:B------:R-:W-:Y:S01]  /*c530*/  IMAD.MOV.U32 R13, RZ, RZ, RZ ;  /* 0x000000ffff0d7224 */ /* 0x000fe200078e00ff */
[----:B------:R-:W-:-:S09]  /*c540*/  MOV R27, R14 ;  /* 0x0000000e001b7202 */ /* 0x000fd20000000f00 */
[----:B------:R-:W-:Y:S05]  /*c550*/  WARPSYNC.COLLECTIVE R15, `(.L_x_14997) ;  /* 0x000000000f087348 */ /* 0x000fea0003c00000 */
[----:B------:R0:W1:Y:S02]  /*c560*/  SHFL.BFLY P6, R14, R13, R12, R11 ;  /* 0x0c00000c0d0e7389 */ /* 0x00006400000c000b */
[----:B01----:R-:W-:Y:S01]  /*c570*/  ENDCOLLECTIVE ;  /* 0x000000000000791b */ /* 0x003fe20003800000 */
.L_x_14997:
        /* <DEDUP_REMOVED lines=8> */
.L_x_14998:
[----:B------:R-:W-:Y:S01]  /*c600*/  IMAD.MOV.U32 R12, RZ, RZ, 0x1 ;  /* 0x00000001ff0c7424 */ /* 0x000fe200078e00ff */
[----:B------:R-:W-:-:S05]  /*c610*/  MOV R17, R14 ;  /* 0x0000000e00117202 */ /* 0x000fca0000000f00 */
[----:B------:R-:W-:-:S07]  /*c620*/  FADD.FTZ R13, R3, R17 ;  /* 0x00000011030d7221 */ /* 0x000fce0000010000 */
[----:B------:R-:W-:Y:S05]  /*c630*/  WARPSYNC.COLLECTIVE R15, `(.L_x_14999) ;  /* 0x000000000f087348 */ /* 0x000fea0003c00000 */
[----:B------:R0:W1:Y:S02]  /*c640*/  SHFL.BFLY P6, R14, R13, R12, R11 ;  /* 0x0c00000c0d0e7389 */ /* 0x00006400000c000b */
[----:B01----:R-:W-:Y:S01]  /*c650*/  ENDCOLLECTIVE ;  /* 0x000000000000791b */ /* 0x003fe20003800000 */
.L_x_14999:
[----:B------:R-:W-:Y:S01]  /*c660*/  IMAD.MOV.U32 R12, RZ, RZ, 0x4 ;  /* 0x00000004ff0c7424 */ /* 0x000fe200078e00ff */
[----:B------:R-:W-:-:S05]  /*c670*/  MOV R68, R14 ;  /* 0x0000000e00447202 */ /* 0x000fca0000000f00 */
[----:B------:R-:W-:Y:S01]  /*c680*/  FADD.FTZ R35, R13, R68 ;  /* 0x000000440d237221 */ /* 0x000fe20000010000 */
[----:B------:R-:W-:-:S11]  /*c690*/  HFMA2.MMA R13, -RZ, RZ, 0, 0 ;  /* 0x00000000ff0d7435 */ /* 0x000fd600000001ff */
[----:B------:R-:W-:Y:S05]  /*c6a0*/  WARPSYNC.COLLECTIVE R15, `(.L_x_15000) ;  /* 0x000000000f087348 */ /* 0x000fea0003c00000 */
[----:B------:R0:W1:Y:S02]  /*c6b0*/  SHFL.BFLY P6, R14, R13, R12, R11 ;  /* 0x0c00000c0d0e7389 */ /* 0x00006400000c000b */
[----:B01----:R-:W-:Y:S01]  /*c6c0*/  ENDCOLLECTIVE ;  /* 0x000000000000791b */ /* 0x003fe20003800000 */
.L_x_15000:
[----:B------:R-:W-:Y:S01]  /*c6d0*/  IMAD.MOV.U32 R12, RZ, RZ, 0x2 ;  /* 0x00000002ff0c7424 */ /* 0x000fe200078e00ff */
[----:B------:R-:W-:-:S05]  /*c6e0*/  MOV R93, R14 ;  /* 0x0000000e005d7202 */ /* 0x000fca0000000f00 */
[----:B------:R-:W-:-:S05]  /*c6f0*/  FADD.FTZ R93, RZ, R93 ;  /* 0x0000005dff5d7221 */ /* 0x000fca0000010000 */
[----:B------:R-:W-:-:S07]  /*c700*/  MOV R13, R93 ;  /* 0x0000005d000d7202 */ /* 0x000fce0000000f00 */
[----:B------:R-:W-:Y:S05]  /*c710*/  WARPSYNC.COLLECTIVE R15, `(.L_x_15001) ;  /* 0x000000000f087348 */ /* 0x000fea0003c00000 */
[----:B------:R0:W1:Y:S02]  /*c720*/  SHFL.BFLY P6, R14, R13, R12, R11 ;  /* 0x0c00000c0d0e7389 */ /* 0x00006400000c000b */
[----:B01----:R-:W-:Y:S01]  /*c730*/  ENDCOLLECTIVE ;  /* 0x000000000000791b */ /* 0x003fe20003800000 */
.L_x_15001:
[----:B------:R-:W-:Y:S01]  /*c740*/  IMAD.MOV.U32 R12, RZ, RZ, 0x1 ;  /* 0x00000001ff0c7424 */ /* 0x000fe200078e00ff */
[----:B------:R-:W-:-:S05]  /*c750*/  MOV R9, R14 ;  /* 0x0000000e00097202 */ /* 0x000fca0000000f00 */
[----:B------:R-:W-:-:S05]  /*c760*/  FADD.FTZ R93, R93, R9 ;  /* 0x000000095d5d7221 */ /* 0x000fca0000010000 */
[----:B------:R-:W-:-:S07]  /*c770*/  MOV R13, R93 ;  /* 0x0000005d000d7202 */ /* 0x000fce0000000f00 */
[----:B------:R-:W-:Y:S05]  /*c780*/  WARPSYNC.COLLECTIVE R15, `(.L_x_15002) ;  /* 0x000000000f087348 */ /* 0x000fea0003c00000 */
[----:B------:R0:W1:Y:S02]  /*c790*/  SHFL.BFLY P6, R14, R13, R12, R11 ;  /* 0x0c00000c0d0e7389 */ /* 0x00006400000c000b */
[----:B01----:R-:W-:Y:S01]  /*c7a0*/  ENDCOLLECTIVE ;  /* 0x000000000000791b */ /* 0x003fe20003800000 */
.L_x_15002:
[----:B------:R-:W-:Y:S01]  /*c7b0*/  HFMA2.MMA R13, -RZ, RZ, 0, 0 ;  /* 0x00000000ff0d7435 */ /* 0x000fe200000001ff */
[----:B------:R-:W-:Y:S01]  /*c7c0*/  IMAD.MOV.U32 R12, RZ, RZ, 0x4 ;  /* 0x00000004ff0c7424 */ /* 0x000fe200078e00ff */
[----:B------:R-:W-:-:S09]  /*c7d0*/  MOV R64, R14 ;  /* 0x0000000e00407202 */ /* 0x000fd20000000f00 */
[----:B------:R-:W-:Y:S05]  /*c7e0*/  WARPSYNC.COLLECTIVE R15, `(.L_x_15003) ;  /* 0x000000000f087348 */ /* 0x000fea0003c00000 */
[----:B------:R0:W1:Y:S02]  /*c7f0*/  SHFL.BFLY P6, R14, R13, R12, R11 ;  /* 0x0c00000c0d0e7389 */ /* 0x00006400000c000b */
[----:B01----:R-:W-:Y:S01]  /*c800*/  ENDCOLLECTIVE ;  /* 0x000000000000791b */ /* 0x003fe20003800000 */
.L_x_15003:
        /* <DEDUP_REMOVED lines=8> */
.L_x_15004:
[----:B------:R-:W-:Y:S01]  /*c890*/  IMAD.MOV.U32 R12, RZ, RZ, 0x1 ;  /* 0x00000001ff0c7424 */ /* 0x000fe200078e00ff */
[----:B------:R-:W-:-:S05]  /*c8a0*/  MOV R7, R14 ;  /* 0x0000000e00077202 */ /* 0x000fca0000000f00 */
[----:B------:R-:W-:-:S05]  /*c8b0*/  FADD.FTZ R92, R92, R7 ;  /* 0x000000075c5c7221 */ /* 0x000fca0000010000 */
[----:B------:R-:W-:-:S07]  /*c8c0*/  MOV R13, R92 ;  /* 0x0000005c000d7202 */ /* 0x000fce0000000f00 */
[----:B------:R-:W-:Y:S05]  /*c8d0*/  WARPSYNC.COLLECTIVE R15, `(.L_x_15005) ;  /* 0x000000000f087348 */ /* 0x000fea0003c00000 */
[----:B------:R0:W1:Y:S02]  /*c8e0*/  SHFL.BFLY P6, R14, R13, R12, R11 ;  /* 0x0c00000c0d0e7389 */ /* 0x00006400000c000b */
[----:B01----:R-:W-:Y:S01]  /*c8f0*/  ENDCOLLECTIVE ;  /* 0x000000000000791b */ /* 0x003fe20003800000 */
.L_x_15005:
[----:B------:R-:W-:Y:S01]  /*c900*/  HFMA2.MMA R13, -RZ, RZ, 0, 0 ;  /* 0x00000000ff0d7435 */ /* 0x000fe200000001ff */
[----:B------:R-:W-:Y:S01]  /*c910*/  IMAD.MOV.U32 R12, RZ, RZ, 0x4 ;  /* 0x00000004ff0c7424 */ /* 0x000fe200078e00ff */
[----:B------:R-:W-:-:S09]  /*c920*/  MOV R37, R14 ;  /* 0x0000000e00257202 */ /* 0x000fd20000000f00 */
[----:B------:R-:W-:Y:S05]  /*c930*/  WARPSYNC.COLLECTIVE R15, `(.L_x_15006) ;  /* 0x000000000f087348 */ /* 0x000fea0003c00000 */
[----:B------:R0:W1:Y:S02]  /*c940*/  SHFL.BFLY P6, R14, R13, R12, R11 ;  /* 0x0c00000c0d0e7389 */ /* 0x00006400000c000b */
[----:B01----:R-:W-:Y:S01]  /*c950*/  ENDCOLLECTIVE ;  /* 0x000000000000791b */ /* 0x003fe20003800000 */
.L_x_15006:
        /* <DEDUP_REMOVED lines=8> */
.L_x_15007:
[----:B------:R-:W-:Y:S01]  /*c9e0*/  HFMA2.MMA R12, -RZ, RZ, 0, 5.9604644775390625e-08 ;  /* 0x00000001ff0c7435 */ /* 0x000fe200000001ff */
[----:B------:R-:W-:-:S05]  /*c9f0*/  FADD.FTZ R91, R91, R14 ;  /* 0x0000000e5b5b7221 */ /* 0x000fca0000010000 */
[----:B------:R-:W-:-:S07]  /*ca00*/  MOV R13, R91 ;  /* 0x0000005b000d7202 */ /* 0x000fce0000000f00 */
[----:B------:R-:W-:Y:S05]  /*ca10*/  WARPSYNC.COLLECTIVE R15, `(.L_x_15008) ;  /* 0x000000000f087348 */ /* 0x000fea0003c00000 */
[----:B------:R0:W1:Y:S02]  /*ca20*/  SHFL.BFLY P6, R14, R13, R12, R11 ;  /* 0x0c00000c0d0e7389 */ /* 0x00006400000c000b */
[----:B01----:R-:W-:Y:S01]  /*ca30*/  ENDCOLLECTIVE ;  /* 0x000000000000791b */ /* 0x003fe20003800000 */
.L_x_15008:
[----:B------:R-:W-:Y:S01]  /*ca40*/  HFMA2.MMA R12, -RZ, RZ, 0, 2.384185791015625e-07 ;  /* 0x00000004ff0c7435 */ /* 0x000fe200000001ff */
[----:B------:R-:W-:Y:S01]  /*ca50*/  MOV R13, RZ ;  /* 0x000000ff000d7202 */ /* 0x000fe20000000f00 */
[----:B------:R-:W-:-:S09]  /*ca60*/  IMAD.MOV.U32 R2, RZ, RZ, R14 ;  /* 0x000000ffff027224 */ /* 0x000fd200078e000e */
[----:B------:R-:W-:Y:S05]  /*ca70*/  WARPSYNC.COLLECTIVE R15, `(.L_x_15009) ;  /* 0x000000000f087348 */ /* 0x000fea0003c00000 */
[----:B------:R0:W1:Y:S02]  /*ca80*/  SHFL.BFLY P6, R14, R13, R12, R11 ;  /* 0x0c00000c0d0e7389 */ /* 0x00006400000c000b */
[----:B01----:R-:W-:Y:S01]  /*ca90*/  ENDCOLLECTIVE ;  /* 0x000000000000791b */ /* 0x003fe20003800000 */
.L_x_15009:
[----:B------:R-:W-:Y:S01]  /*caa0*/  FADD.FTZ R37, R91, R2 ;  /* 0x000000025b257221 */ /* 0x000fe20000010000 */
[----:B------:R-:W-:Y:S01]  /*cab0*/  MOV R12, 0x2 ;  /* 0x00000002000c7802 */ /* 0x000fe20000000f00 */
[----:B------:R-:W-:-:S04]  /*cac0*/  FADD.FTZ R2, RZ, R14 ;  /* 0x0000000eff027221 */ /* 0x000fc80000010000 */
[----:B------:R-:W-:-:S07]  /*cad0*/  IMAD.MOV.U32 R13, RZ, RZ, R2 ;  /* 0x000000ffff0d7224 */ /* 0x000fce00078e0002 */
[----:B------:R-:W-:Y:S05]  /*cae0*/  WARPSYNC.COLLECTIVE R15, `(.L_x_15010) ;  /* 0x000000000f087348 */ /* 0x000fea0003c00000 */
[----:B------:R0:W1:Y:S02]  /*caf0*/  SHFL.BFLY P6, R14, R13, R12, R11 ;  /* 0x0c00000c0d0e7389 */ /* 0x00006400000c000b */
[----:B01----:R-:W-:Y:S01]  /*cb00*/  ENDCOLLECTIVE ;  /* 0x000000000000791b */ /* 0x003fe20003800000 */
.L_x_15010:
[----:B------:R-:W-:Y:S02]  /*cb10*/  IMAD.MOV.U32 R12, RZ, RZ, 0x1 ;  /* 0x00000001ff0c7424 */ /* 0x000fe400078e00ff */
[----:B------:R-:W-:-:S05]  /*cb20*/  FADD.FTZ R21, R2, R14 ;  /* 0x0000000e02157221 */ /* 0x000fca0000010000 */
[----:B------:R-:W-:-:S07]  /*cb30*/  MOV R13, R21 ;  /* 0x00000015000d7202 */ /* 0x000fce0000000f00 */
[----:B------:R-:W-:Y:S05]  /*cb40*/  WARPSYNC.COLLECTIVE R15, `(.L_x_15011) ;  /* 0x000000000f087348 */ /* 0x000fea0003c00000 */
[----:B------:R0:W1:Y:S02]  /*cb50*/  SHFL.BFLY P6, R14, R13, R12, R11 ;  /* 0x0c00000c0d0e7389 */ /* 0x00006400000c000b */
[----:B01----:R-:W-:Y:S01]  /*cb60*/  ENDCOLLECTIVE ;  /* 0x000000000000791b */ /* 0x003fe20003800000 */
.L_x_15011:
[----:B------:R-:W-:Y:S01]  /*cb70*/  HFMA2.MMA R13, -RZ, RZ, 0, 0 ;  /* 0x00000000ff0d7435 */ /* 0x000fe200000001ff */
[----:B------:R-:W-:Y:S01]  /*cb80*/  IMAD.MOV.U32 R12, RZ, RZ, 0x4 ;  /* 0x00000004ff0c7424 */ /* 0x000fe200078e00ff */
[----:B------:R-:W-:-:S09]  /*cb90*/  MOV R68, R14 ;  /* 0x0000000e00447202 */ /* 0x000fd20000000f00 */
[----:B------:R-:W-:Y:S05]  /*cba0*/  WARPSYNC.COLLECTIVE R15, `(.L_x_15012) ;  /* 0x000000000f087348 */ /* 0x000fea0003c00000 */
[----:B------:R0:W1:Y:S02]  /*cbb0*/  SHFL.BFLY P6, R14, R13, R12, R11 ;  /* 0x0c00000c0d0e7389 */ /* 0x00006400000c000b */
[----:B01----:R-:W-:Y:S01]  /*cbc0*/  ENDCOLLECTIVE ;  /* 0x000000000000791b */ /* 0x003fe20003800000 */
.L_x_15012:
[----:B------:R-:W-:Y:S01]  /*cbd0*/  FADD.FTZ R2, R21, R68 ;  /* 0x0000004415027221 */ /* 0x000fe20000010000 */
[----:B------:R-:W-:Y:S01]  /*cbe0*/  HFMA2.MMA R12, -RZ, RZ, 0, 1.1920928955078125e-07 ;  /* 0x00000002ff0c7435 */ /* 0x000fe200000001ff */
[----:B------:R-:W-:-:S05]  /*cbf0*/  FADD.FTZ R33, RZ, R14 ;  /* 0x0000000eff217221 */ /* 0x000fca0000010000 */
[----:B------:R-:W-:-:S07]  /*cc00*/  MOV R13, R33 ;  /* 0x00000021000d7202 */ /* 0x000fce0000000f00 */
[----:B------:R-:W-:Y:S05]  /*cc10*/  WARPSYNC.COLLECTIVE R15, `(.L_x_15013) ;  /* 0x000000000f087348 */ /* 0x000fea0003c00000 */
[----:B------:R0:W1:Y:S02]  /*cc20*/  SHFL.BFLY P6, R14, R13, R12, R11 ;  /* 0x0c00000c0d0e7389 */ /* 0x00006400000c000b */
[----:B01----:R-:W-:Y:S01]  /*cc30*/  ENDCOLLECTIVE ;  /* 0x000000000000791b */ /* 0x003fe20003800000 */
.L_x_15013:
[----:B------:R-:W-:Y:S01]  /*cc40*/  MOV R12, 0x1 ;  /* 0x00000001000c7802 */ /* 0x000fe20000000f00 */
[----:B------:R-:W-:-:S04]  /*cc50*/  FADD.FTZ R33, R33, R14 ;  /* 0x0000000e21217221 */ /* 0x000fc80000010000 */
[----:B------:R-:W-:-:S07]  /*cc60*/  IMAD.MOV.U32 R13, RZ, RZ, R33 ;  /* 0x000000ffff0d7224 */ /* 0x000fce00078e0021 */
[----:B------:R-:W-:Y:S05]  /*cc70*/  WARPSYNC.COLLECTIVE R15, `(.L_x_15014) ;  /* 0x000000000f087348 */ /* 0x000fea0003c00000 */
[----:B------:R0:W1:Y:S02]  /*cc80*/  SHFL.BFLY P6, R14, R13, R12, R11 ;  /* 0x0c00000c0d0e7389 */ /* 0x00006400000c000b */
[----:B01----:R-:W-:Y:S01]  /*cc90*/  ENDCOLLECTIVE ;  /* 0x000000000000791b */ /* 0x003fe20003800000 */
.L_x_15014:
[----:B------:R-:W-:Y:S01]  /*cca0*/  HFMA2.MMA R12, -RZ, RZ, 0, 2.384185791015625e-07 ;  /* 0x00000004ff0c7435 */ /* 0x000fe200000001ff */
[----:B------:R-:W-:Y:S01]  /*ccb0*/  IMAD.MOV.U32 R13, RZ, RZ, RZ ;  /* 0x000000ffff0d7224 */ /* 0x000fe200078e00ff */
[----:B------:R-:W-:-:S09]  /*ccc0*/  MOV R74, R14 ;  /* 0x0000000e004a7202 */ /* 0x000fd20000000f00 */
[----:B------:R-:W-:Y:S05]  /*ccd0*/  WARPSYNC.COLLECTIVE R15, `(.L_x_15015) ;  /* 0x000000000f087348 */ /* 0x000fea0003c00000 */
[----:B------:R0:W1:Y:S02]  /*cce0*/  SHFL.BFLY P6, R14, R13, R12, R11 ;  /* 0x0c00000c0d0e7389 */ /* 0x00006400000c000b */
[----:B01----:R-:W-:Y:S01]  /*ccf0*/  ENDCOLLECTIVE ;  /* 0x000000000000791b */ /* 0x003fe20003800000 */
.L_x_15015:
[----:B------:R-:W-:Y:S01]  /*cd00*/  FADD.FTZ R41, R33, R74 ;  /* 0x0000004a21297221 */ /* 0x000fe20000010000 */
[----:B------:R-:W-:Y:S02]  /*cd10*/  IMAD.MOV.U32 R12, RZ, RZ, 0x2 ;  /* 0x00000002ff0c7424 */ /* 0x000fe400078e00ff */
[----:B------:R-:W-:-:S05]  /*cd20*/  FADD.FTZ R17, RZ, R14 ;  /* 0x0000000eff117221 */ /* 0x000fca0000010000 */
[----:B------:R-:W-:-:S07]  /*cd30*/  MOV R13, R17 ;  /* 0x00000011000d7202 */ /* 0x000fce0000000f00 */
[----:B------:R-:W-:Y:S05]  /*cd40*/  WARPSYNC.COLLECTIVE R15, `(.L_x_15016) ;  /* 0x000000000f087348 */ /* 0x000fea0003c00000 */
[----:B------:R0:W1:Y:S02]  /*cd50*/  SHFL.BFLY P6, R14, R13, R12, R11 ;  /* 0x0c00000c0d0e7389 */ /* 0x00006400000c000b */
[----:B01----:R-:W-:Y:S01]  /*cd60*/  ENDCOLLECTIVE ;  /* 0x000000000000791b */ /* 0x003fe20003800000 */
.L_x_15016:
[----:B------:R-:W-:Y:S01]  /*cd70*/  HFMA2.MMA R12, -RZ, RZ, 0, 5.9604644775390625e-08 ;  /* 0x00000001ff0c7435 */ /* 0x000fe200000001ff */
[----:B------:R-:W-:-:S05]  /*cd80*/  FADD.FTZ R3, R17, R14 ;  /* 0x0000000e11037221 */ /* 0x000fca0000010000 */
[----:B------:R-:W-:-:S07]  /*cd90*/  MOV R13, R3 ;  /* 0x00000003000d7202 */ /* 0x000fce0000000f00 */
[----:B------:R-:W-:Y:S05]  /*cda0*/  WARPSYNC.COLLECTIVE R15, `(.L_x_15017) ;  /* 0x000000000f087348 */ /* 0x000fea0003c00000 */
[----:B------:R0:W1:Y:S02]  /*cdb0*/  SHFL.BFLY P6, R14, R13, R12, R11 ;  /* 0x0c00000c0d0e7389 */ /* 0x00006400000c000b */
[----:B01----:R-:W-:Y:S01]  /*cdc0*/  ENDCOLLECTIVE ;  /* 0x000000000000791b */ /* 0x003fe20003800000 */
.L_x_15017:
[----:B------:R-:W-:Y:S01]  /*cdd0*/  HFMA2.MMA R12, -RZ, RZ, 0, 2.384185791015625e-07 ;  /* 0x00000004ff0c7435 */ /* 0x000fe200000001ff */
[----:B------:R-:W-:Y:S01]  /*cde0*/  MOV R13, RZ ;  /* 0x000000ff000d7202 */ /* 0x000fe20000000f00 */
[----:B------:R-:W-:-:S09]  /*cdf0*/  IMAD.MOV.U32 R76, RZ, RZ, R14 ;  /* 0x000000ffff4c7224 */ /* 0x000fd200078e000e */
[----:B------:R-:W-:Y:S05]  /*ce00*/  WARPSYNC.COLLECTIVE R15, `(.L_x_15018) ;  /* 0x000000000f087348 */ /* 0x000fea0003c00000 */
[----:B------:R0:W1:Y:S02]  /*ce10*/  SHFL.BFLY P6, R14, R13, R12, R11 ;  /* 0x0c00000c0d0e7389 */ /* 0x00006400000c000b */
[----:B01----:R-:W-:Y:S01]  /*ce20*/  ENDCOLLECTIVE ;  /* 0x000000000000791b */ /* 0x003fe20003800000 */
.L_x_15018:
[----:B------:R-:W-:Y:S01]  /*ce30*/  FADD.FTZ R43, R3, R76 ;  /* 0x0000004c032b7221 */ /* 0x000fe20000010000 */
[----:B------:R-:W-:Y:S01]  /*ce40*/  MOV R12, 0x2 ;  /* 0x00000002000c7802 */ /* 0x000fe20000000f00 */
[----:B------:R-:W-:-:S04]  /*ce50*/  FADD.FTZ R17, RZ, R14 ;  /* 0x0000000eff117221 */ /* 0x000fc80000010000 */
[----:B------:R-:W-:-:S07]  /*ce60*/  IMAD.MOV.U32 R13, RZ, RZ, R17 ;  /* 0x000000ffff0d7224 */ /* 0x000fce00078e0011 */
[----:B------:R-:W-:Y:S05]  /*ce70*/  WARPSYNC.COLLECTIVE R15, `(.L_x_15019) ;  /* 0x000000000f087348 */ /* 0x000fea0003c00000 */
[----:B------:R0:W1:Y:S02]  /*ce80*/  SHFL.BFLY P6, R14, R13, R12, R11 ;  /* 0x0c00000c0d0e7389 */ /* 0x00006400000c000b */
[----:B01----:R-:W-:Y:S01]  /*ce90*/  ENDCOLLECTIVE ;  /* 0x000000000000791b */ /* 0x003fe20003800000 */
.L_x_15019:
[----:B------:R-:W-:Y:S02]  /*cea0*/  IMAD.MOV.U32 R12, RZ, RZ, 0x1 ;  /* 0x00000001ff0c7424 */ /* 0x000fe400078e00ff */
[----:B------:R-:W-:-:S05]  /*ceb0*/  FADD.FTZ R39, R17, R14 ;  /* 0x0000000e11277221 */ /* 0x000fca0000010000 */
[----:B------:R-:W-:-:S07]  /*cec0*/  MOV R13, R39 ;  /* 0x00000027000d7202 */ /* 0x000fce0000000f00 */
[----:B------:R-:W-:Y:S05]  /*ced0*/  WARPSYNC.COLLECTIVE R15, `(.L_x_15020) ;  /* 0x000000000f087348 */ /* 0x000fea0003c00000 */
[----:B------:R0:W1:Y:S02]  /*cee0*/  SHFL.BFLY P6, R14, R13, R12, R11 ;  /* 0x0c00000c0d0e7389 */ /* 0x00006400000c000b */
[----:B01----:R-:W-:Y:S01]  /*cef0*/  ENDCOLLECTIVE ;  /* 0x000000000000791b */ /* 0x003fe20003800000 */
.L_x_15020:
[----:B------:R-:W-:Y:S01]  /*cf00*/  HFMA2.MMA R13, -RZ, RZ, 0, 0 ;  /* 0x00000000ff0d7435 */ /* 0x000fe200000001ff */
[----:B------:R-:W-:Y:S01]  /*cf10*/  MOV R12, 0x4 ;  /* 0x00000004000c7802 */ /* 0x000fe20000000f00 */
[----:B------:R-:W-:-:S09]  /*cf20*/  FADD.FTZ R47, R39, R14 ;  /* 0x0000000e272f7221 */ /* 0x000fd20000010000 */
[----:B------:R-:W-:Y:S05]  /*cf30*/  WARPSYNC.COLLECTIVE R15, `(.L_x_15021) ;  /* 0x000000000f087348 */ /* 0x000fea0003c00000 */
[----:B------:R0:W1:Y:S02]  /*cf40*/  SHFL.BFLY P6, R14, R13, R12, R11 ;  /* 0x0c00000c0d0e7389 */ /* 0x00006400000c000b */
[----:B01----:R-:W-:Y:S01]  /*cf50*/  ENDCOLLECTIVE ;  /* 0x000000000000791b */ /* 0x003fe20003800000 */
.L_x_15021:
[----:B------:R-:W-:Y:S01]  /*cf60*/  HFMA2.MMA R12, -RZ, RZ, 0, 1.1920928955078125e-07 ;  /* 0x00000002ff0c7435 */ /* 0x000fe200000001ff */
[----:B------:R-:W-:-:S04]  /*cf70*/  FADD.FTZ R17, RZ, R14 ;  /* 0x0000000eff117221 */ /* 0x000fc80000010000 */
[----:B------:R-:W-:-:S07]  /*cf80*/  IMAD.MOV.U32 R13, RZ, RZ, R17 ;  /* 0x000000ffff0d7224 */ /* 0x000fce00078e0011 */
[----:B------:R-:W-:Y:S05]  /*cf90*/  WARPSYNC.COLLECTIVE R15, `(.L_x_15022) ;  /* 0x000000000f087348 */ /* 0x000fea0003c00000 */
[----:B------:R0:W1:Y:S02]  /*cfa0*/  SHFL.BFLY P6, R14, R13, R12, R11 ;  /* 0x0c00000c0d0e7389 */ /* 0x00006400000c000b */
[----:B01----:R-:W-:Y:S01]  /*cfb0*/  ENDCOLLECTIVE ;  /* 0x000000000000791b */ /* 0x003fe20003800000 */
.L_x_15022:
[----:B------:R-:W-:Y:S01]  /*cfc0*/  HFMA2.MMA R12, -RZ, RZ, 0, 5.9604644775390625e-08 ;  /* 0x00000001ff0c7435 */ /* 0x000fe200000001ff */
[----:B------:R-:W-:-:S05]  /*cfd0*/  MOV R64, R14 ;  /* 0x0000000e00407202 */ /* 0x000fca0000000f00 */
[----:B------:R-:W-:-:S04]  /*cfe0*/  FADD.FTZ R45, R17, R64 ;  /* 0x00000040112d7221 */ /* 0x000fc80000010000 */
[----:B------:R-:W-:-:S07]  /*cff0*/  IMAD.MOV.U32 R13, RZ, RZ, R45 ;  /* 0x000000ffff0d7224 */ /* 0x000fce00078e002d */
[----:B------:R-:W-:Y:S05]  /*d000*/  WARPSYNC.COLLECTIVE R15, `(.L_x_15023) ;  /* 0x000000000f087348 */ /* 0x000fea0003c00000 */
[----:B------:R0:W1:Y:S02]  /*d010*/  SHFL.BFLY P6, R14, R13, R12, R11 ;  /* 0x0c00000c0d0e7389 */ /* 0x00006400000c000b */
[----:B01----:R-:W-:Y:S01]  /*d020*/  ENDCOLLECTIVE ;  /* 0x000000000000791b */ /* 0x003fe20003800000 */
.L_x_15023:
[----:B------:R-:W-:Y:S01]  /*d030*/  MOV R11, R2 ;  /* 0x00000002000b7202 */ /* 0x000fe20000000f00 */
[----:B------:R-:W-:Y:S06]  /*d040*/  BRA `(.L_x_15024) ;  /* 0xffffff7000e87947 */ /* 0x000fec000383ffff */
.L_x_15025:
        /* <DEDUP_REMOVED lines=11> */
.L_x_29848:


//--------------------- .text._ZN4vllm25paged_attention_v2_kernelIfhLi192ELi32ELi128ELNS_18Fp8KVCacheDataTypeE1ELb1ELi512EEEvPfS2_PT_PKS3_PKT0_S9_ifPKiSB_iPKfiiiSD_SD_iiiii --------------------------
	.section	.text._ZN4vllm25paged_attention_v2_kernelIfhLi192ELi32ELi128ELNS_18Fp8KVCacheDataTypeE1ELb1ELi512EEEvPfS2_PT_PKS3_PKT0_S9_ifPKiSB_iPKfiiiSD_SD_iiiii,"ax",@progbits
	.align	128
        .global         _ZN4vllm25paged_attention_v2_kernelIfhLi192ELi32ELi128ELNS_18Fp8KVCacheDataTypeE1ELb1ELi512EEEvPfS2_PT_PKS3_PKT0_S9_ifPKiSB_iPKfiiiSD_SD_iiiii
        .type           _ZN4vllm25paged_attention_v2_kernelIfhLi192ELi32ELi128ELNS_18Fp8KVCacheDataTypeE1ELb1ELi512EEEvPfS2_PT_PKS3_PKT0_S9_ifPKiSB_iPKfiiiSD_SD_iiiii,@function
        .size           _ZN4vllm25paged_attention_v2_kernelIfhLi192ELi32ELi128ELNS_18Fp8KVCacheDataTypeE1ELb1ELi512EEEvPfS2_PT_PKS3_PKT0_S9_ifPKiSB_iPKfiiiSD_SD_iiiii,(.L_x_29849 - _ZN4vllm25paged_attention_v2_kernelIfhLi192ELi32ELi128ELNS_18Fp8KVCacheDataTypeE1ELb1ELi512EEEvPfS2_PT_PKS3_PKT0_S9_ifPKiSB_iPKfiiiSD_SD_iiiii)
        .other          _ZN4vllm25paged_attention_v2_kernelIfhLi192ELi32ELi128ELNS_18Fp8KVCacheDataTypeE1ELb1ELi512EEEvPfS2_PT_PKS3_PKT0_S9_ifPKiSB_iPKfiiiSD_SD_iiiii,@"STO_CUDA_ENTRY STV_DEFAULT"
_ZN4vllm25paged_attention_v2_kernelIfhLi192ELi32ELi128ELNS_18Fp8KVCacheDataTypeE1ELb1ELi512EEEvPfS2_PT_PKS3_PKT0_S9_ifPKiSB_iPKfiiiSD_SD_iiiii:
.text._ZN4vllm25paged_attention_v2_kernelIfhLi192ELi32ELi128ELNS_18Fp8KVCacheDataTypeE1ELb1ELi512EEEvPfS2_PT_PKS3_PKT0_S9_ifPKiSB_iPKfiiiSD_SD_iiiii:
        /* <DEDUP_REMOVED lines=116> */
.L_x_15026:
[----:B------:R-:W-:Y:S02]  /*0740*/  ULDC UR4, c[0x0][0x288] ;  /* 0x0000a20000047ab9 */ /* 0x000fe40000000800 */
[----:B------:R-:W-:-:S04]  /*0750*/  IMAD R4, R21, UR4, R20 ;  /* 0x0000000415047c24 */ /* 0x000fc8000f8e0214 */
[----:B------:R-:W-:-:S07]  /*0760*/  IMAD R16, R4, R3, RZ ;  /* 0x0000000304107224 */ /* 0x000fce00078e02ff */
.L_x_15027:
        /* <DEDUP_REMOVED lines=27> */
.L_x_15031:
        /* <DEDUP_REMOVED lines=37> */
.L_x_15029:
[----:B------:R-:W-:Y:S05]  /*0b70*/  BSYNC B7 ;  /* 0x0000000000077941 */ /* 0x000fea0003800000 */
.L_x_15028:
        /* <DEDUP_REMOVED lines=13> */
.L_x_15074:
        /* <DEDUP_REMOVED lines=47> */
.L_x_15037:
        /* <DEDUP_REMOVED lines=11> */
.L_x_15036:
[----:B------:R-:W-:Y:S05]  /*0ff0*/  BSYNC B1 ;  /* 0x0000000000017941 */ /* 0x000fea0003800000 */
.L_x_15035:
        /* <DEDUP_REMOVED lines=14> */
.L_x_15040:
        /* <DEDUP_REMOVED lines=100> */
.L_x_15039:
[----:B------:R-:W-:Y:S05]  /*1720*/  BSYNC B1 ;  /* 0x0000000000017941 */ /* 0x000fea0003800000 */
.L_x_15038:
        /* <DEDUP_REMOVED lines=55> */
.L_x_15042:
[----:B------:R-:W-:Y:S05]  /*1aa0*/  BSYNC B1 ;  /* 0x0000000000017941 */ /* 0x000fea0003800000 */
.L_x_15041:
        /* <DEDUP_REMOVED lines=26> */
.L_x_15034:
[----:B------:R-:W-:Y:S05]  /*1c50*/  BSYNC B0 ;  /* 0x0000000000007941 */ /* 0x000fea0003800000 */
.L_x_15033:
        /* <DEDUP_REMOVED lines=55> */
.L_x_15047:
        /* <DEDUP_REMOVED lines=8> */
.L_x_15046:
[----:B------:R-:W-:Y:S05]  /*2050*/  BSYNC B1 ;  /* 0x0000000000017941 */ /* 0x000fea0003800000 */
.L_x_15045:
        /* <DEDUP_REMOVED lines=14> */
.L_x_15050:
        /* <DEDUP_REMOVED lines=52> */
.L_x_15049:
[----:B------:R-:W-:Y:S05]  /*2480*/  BSYNC B1 ;  /* 0x0000000000017941 */ /* 0x000fea0003800000 */
.L_x_15048:
        /* <DEDUP_REMOVED lines=31> */
.L_x_15052:
[----:B------:R-:W-:Y:S05]  /*2680*/  BSYNC B1 ;  /* 0x0000000000017941 */ /* 0x000fea0003800000 */
.L_x_15051:
        /* <DEDUP_REMOVED lines=14> */
.L_x_15044:
[----:B------:R-:W-:Y:S05]  /*2770*/  BSYNC B0 ;  /* 0x0000000000007941 */ /* 0x000fea0003800000 */
.L_x_15043:
        /* <DEDUP_REMOVED lines=22> */
.L_x_15054:
[----:B------:R-:W-:Y:S05]  /*28e0*/  BSYNC B0 ;  /* 0x0000000000007941 */ /* 0x000fea0003800000 */
.L_x_15053:
        /* <DEDUP_REMOVED lines=27> */
.L_x_15058:
        /* <DEDUP_REMOVED lines=33> */
.L_x_15056:
[----:B------:R-:W-:Y:S05]  /*2cb0*/  BSYNC B6 ;  /* 0x0000000000067941 */ /* 0x000fea0003800000 */
.L_x_15055:
        /* <DEDUP_REMOVED lines=281> */
.L_x_15219:
        /* <DEDUP_REMOVED lines=66> */
.L_x_15061:
[----:B------:R-:W-:Y:S05]  /*4270*/  BSYNC B0 ;  /* 0x0000000000007941 */ /* 0x000fea0003800000 */
.L_x_15060:
        /* <DEDUP_REMOVED lines=108> */
.L_x_15063:
[----:B------:R-:W-:Y:S05]  /*4940*/  BSYNC B0 ;  /* 0x0000000000007941 */ /* 0x000fea0003800000 */
.L_x_15062:
        /* <DEDUP_REMOVED lines=62> */
.L_x_15065:
[----:B------:R-:W-:Y:S05]  /*4d30*/  BSYNC B0 ;  /* 0x0000000000007941 */ /* 0x000fea0003800000 */
.L_x_15064:
        /* <DEDUP_REMOVED lines=109> */
.L_x_15067:
[----:B------:R-:W-:Y:S05]  /*5410*/  BSYNC B0 ;  /* 0x0000000000007941 */ /* 0x000fea0003800000 */
.L_x_15066:
        /* <DEDUP_REMOVED lines=310> */
.L_x_15030:
        /* <DEDUP_REMOVED lines=16> */
.L_x_15057:
        /* <DEDUP_REMOVED lines=16> */
.L_x_15068:
[----:B------:R-:W-:Y:S05]  /*6980*/  EXIT ;  /* 0x000000000000794d */ /* 0x000fea0003800000 */
.L_x_15032:
[----:B------:R-:W-:Y:S01]  /*6990*/  HFMA2.MMA R12, -RZ, RZ, 0, 9.5367431640625e-07 ;  /* 0x00000010ff0c7435 */ /* 0x000fe200000001ff */
[----:B------:R-:W-:Y:S01]  /*69a0*/  MOV R11, 0x1f ;  /* 0x0000001f000b7802 */ /* 0x000fe20000000f00 */
[----:B------:R-:W-:Y:S02]  /*69b0*/  IMAD.MOV.U32 R15, RZ, RZ, -0x1 ;  /* 0xffffffffff0f7424 */ /* 0x000fe400078e00ff */
[----:B------:R-:W-:-:S07]  /*69c0*/  IMAD.MOV.U32 R2, RZ, RZ, -0x800001 ;  /* 0xff7fffffff027424 */ /* 0x000fce00078e00ff */
[----:B------:R-:W-:Y:S05]  /*69d0*/  WARPSYNC.COLLECTIVE R15, `(.L_x_15069) ;  /* 0x000000000f087348 */ /* 0x000fea0003c00000 */
[----:B------:R0:W1:Y:S02]  /*69e0*/  SHFL.BFLY P6, R14, R13, R12, R11 ;  /* 0x0c00000c0d0e7389 */ /* 0x00006400000c000b */
[----:B01----:R-:W-:Y:S01]  /*69f0*/  ENDCOLLECTIVE ;  /* 0x000000000000791b */ /* 0x003fe20003800000 */
.L_x_15069:
[----:B------:R-:W-:Y:S01]  /*6a00*/  HFMA2.MMA R12, -RZ, RZ, 0, 4.76837158203125e-07 ;  /* 0x00000008ff0c7435 */ /* 0x000fe200000001ff */
[----:B------:R-:W-:-:S04]  /*6a10*/  FMNMX.FTZ R0, R14, -3.40282346638528859812e+38, !PT ;  /* 0xff7fffff0e007809 */ /* 0x000fc80007810000 */
[----:B------:R-:W-:-:S07]  /*6a20*/  MOV R13, R0 ;  /* 0x00000000000d7202 */ /* 0x000fce0000000f00 */
[----:B------:R-:W-:Y:S05]  /*6a30*/  WARPSYNC.COLLECTIVE R15, `(.L_x_15070) ;  /* 0x000000000f087348 */ /* 0x000fea0003c00000 */
[----:B------:R0:W1:Y:S02]  /*6a40*/  SHFL.BFLY P6, R14, R13, R12, R11 ;  /* 0x0c00000c0d0e7389 */ /* 0x00006400000c000b */
[----:B01----:R-:W-:Y:S01]  /*6a50*/  ENDCOLLECTIVE ;  /* 0x000000000000791b */ /* 0x003fe20003800000 */
.L_x_15070:
[----:B------:R-:W-:Y:S02]  /*6a60*/  MOV R12, 0x4 ;  /* 0x00000004000c7802 */ /* 0x000fe40000000f00 */
[----:B------:R-:W-:-:S05]  /*6a70*/  FMNMX.FTZ R3, R0, R14, !PT ;  /* 0x0000000e00037209 */ /* 0x000fca0007810000 */
[----:B------:R-:W-:-:S07]  /*6a80*/  IMAD.MOV.U32 R13, RZ, RZ, R3 ;  /* 0x000000ffff0d7224 */ /* 0x000fce00078e0003 */
[----:B------:R-:W-:Y:S05]  /*6a90*/  WARPSYNC.COLLECTIVE R15, `(.L_x_15071) ;  /* 0x000000000f087348 */ /* 0x000fea0003c00000 */
[----:B------:R0:W1:Y:S02]  /*6aa0*/  SHFL.BFLY P6, R14, R13, R12, R11 ;  /* 0x0c00000c0d0e7389 */ /* 0x00006400000c000b */
[----:B01----:R-:W-:Y:S01]  /*6ab0*/  ENDCOLLECTIVE ;  /* 0x000000000000791b */ /* 0x003fe20003800000 */
.L_x_15071:
[----:B------:R-:W-:Y:S01]  /*6ac0*/  IMAD.MOV.U32 R12, RZ, RZ, 0x2 ;  /* 0x00000002ff0c7424 */ /* 0x000fe200078e00ff */
[----:B------:R-:W-:-:S04]  /*6ad0*/  FMNMX.FTZ R4, R3, R14, !PT ;  /* 0x0000000e03047209 */ /* 0x000fc80007810000 */
[----:B------:R-:W-:-:S07]  /*6ae0*/  MOV R13, R4 ;  /* 0x00000004000d7202 */ /* 0x000fce0000000f00 */
[----:B------:R-:W-:Y:S05]  /*6af0*/  WARPSYNC.COLLECTIVE R15, `(.L_x_15072) ;  /* 0x000000000f087348 */ /* 0x000fea0003c00000 */
[----:B------:R0:W1:Y:S02]  /*6b00*/  SHFL.BFLY P6, R14, R13, R12, R11 ;  /* 0x0c00000c0d0e7389 */ /* 0x00006400000c000b */
[----:B01----:R-:W-:Y:S01]  /*6b10*/  ENDCOLLECTIVE ;  /* 0x000000000000791b */ /* 0x003fe20003800000 */
.L_x_15072:
[----:B------:R-:W-:Y:S01]  /*6b20*/  HFMA2.MMA R12, -RZ, RZ, 0, 5.9604644775390625e-08 ;  /* 0x00000001ff0c7435 */ /* 0x000fe200000001ff */
[----:B------:R-:W-:-:S04]  /*6b30*/  FMNMX.FTZ R5, R4, R14, !PT ;  /* 0x0000000e04057209 */ /* 0x000fc80007810000 */
[----:B------:R-:W-:-:S07]  /*6b40*/  MOV R13, R5 ;  /* 0x00000005000d7202 */ /* 0x000fce0000000f00 */
[----:B------:R-:W-:Y:S05]  /*6b50*/  WARPSYNC.COLLECTIVE R15, `(.L_x_15073) ;  /* 0x000000000f087348 */ /* 0x000fea0003c00000 */
[----:B------:R0:W1:Y:S02]  /*6b60*/  SHFL.BFLY P6, R14, R13, R12, R11 ;  /* 0x0c00000c0d0e7389 */ /* 0x00006400000c000b */
[----:B01----:R-:W-:Y:S01]  /*6b70*/  ENDCOLLECTIVE ;  /* 0x000000000000791b */ /* 0x003fe20003800000 */
.L_x_15073:
[----:B------:R-:W-:Y:S05]  /*6b80*/  BRA `(.L_x_15074) ;  /* 0xffffffa000307947 */ /* 0x000fea000383ffff */
.L_x_15059:
[----:B------:R-:W-:Y:S01]  /*6b90*/  HFMA2.MMA R12, -RZ, RZ, 0, 2.384185791015625e-07 ;  /* 0x00000004ff0c7435 */ /* 0x000fe200000001ff */
[----:B--2---:R-:W-:Y:S01]  /*6ba0*/  MOV R13, RZ ;  /* 0x000000ff000d7202 */ /* 0x004fe20000000f00 */
[----:B---3--:R-:W-:Y:S01]  /*6bb0*/  IMAD.MOV.U32 R11, RZ, RZ, 0x1f ;  /* 0x0000001fff0b7424 */ /* 0x008fe200078e00ff */
[----:B------:R-:W-:-:S08]  /*6bc0*/  MOV R15, 0xffffffff ;  /* 0xffffffff000f7802 */ /* 0x000fd00000000f00 */
[----:B01----:R-:W-:Y:S05]  /*6bd0*/  WARPSYNC.COLLECTIVE R15, `(.L_x_15075) ;  /* 0x000000000f087348 */ /* 0x003fea0003c00000 */
[----:B------:R2:W3:Y:S02]  /*6be0*/  SHFL.BFLY P6, R14, R13, R12, R11 ;  /* 0x0c00000c0d0e7389 */ /* 0x0004e400000c000b */
[----:B0123--:R-:W-:Y:S01]  /*6bf0*/  ENDCOLLECTIVE ;  /* 0x000000000000791b */ /* 0x00ffe20003800000 */
.L_x_15075:
[----:B------:R-:W-:Y:S02]  /*6c00*/  IMAD.MOV.U32 R12, RZ, RZ, 0x2 ;  /* 0x00000002ff0c7424 */ /* 0x000fe400078e00ff */
[----:B------:R-:W-:-:S05]  /*6c10*/  FADD.FTZ R74, RZ, R14 ;  /* 0x0000000eff4a7221 */ /* 0x000fca0000010000 */
[----:B------:R-:W-:-:S07]  /*6c20*/  MOV R13, R74 ;  /* 0x0000004a000d7202 */ /* 0x000fce0000000f00 */
[----:B------:R-:W-:Y:S05]  /*6c30*/  WARPSYNC.COLLECTIVE R15, `(.L_x_15076) ;  /* 0x000000000f087348 */ /* 0x000fea0003c00000 */
[----:B------:R0:W1:Y:S02]  /*6c40*/  SHFL.BFLY P6, R14, R13, R12, R11 ;  /* 0x0c00000c0d0e7389 */ /* 0x00006400000c000b */
[----:B01----:R-:W-:Y:S01]  /*6c50*/  ENDCOLLECTIVE ;  /* 0x000000000000791b */ /* 0x003fe20003800000 */
.L_x_15076:
[----:B------:R-:W-:Y:S01]  /*6c60*/  HFMA2.MMA R12, -RZ, RZ, 0, 5.9604644775390625e-08 ;  /* 0x00000001ff0c7435 */ /* 0x000fe200000001ff */
[----:B------:R-:W-:-:S05]  /*6c70*/  FADD.FTZ R74, R74, R14 ;  /* 0x0000000e4a4a7221 */ /* 0x000fca0000010000 */
[----:B------:R-:W-:-:S07]  /*6c80*/  MOV R13, R74 ;  /* 0x0000004a000d7202 */ /* 0x000fce0000000f00 */
[----:B------:R-:W-:Y:S05]  /*6c90*/  WARPSYNC.COLLECTIVE R15, `(.L_x_15077) ;  /* 0x000000000f087348 */ /* 0x000fea0003c00000 */
[----:B------:R0:W1:Y:S02]  /*6ca0*/  SHFL.BFLY P6, R14, R13, R12, R11 ;  /* 0x0c00000c0d0e7389 */ /* 0x00006400000c000b */
[----:B01----:R-:W-:Y:S01]  /*6cb0*/  ENDCOLLECTIVE ;  /* 0x000000000000791b */ /* 0x003fe20003800000 */
.L_x_15077:
[----:B------:R-:W-:Y:S01]  /*6cc0*/  HFMA2.MMA R12, -RZ, RZ, 0, 2.384185791015625e-07 ;  /* 0x00000004ff0c7435 */ /* 0x000fe200000001ff */
[----:B------:R-:W-:Y:S01]  /*6cd0*/  MOV R13, RZ ;  /* 0x000000ff000d7202 */ /* 0x000fe20000000f00 */
[----:B------:R-:W-:-:S09]  /*6ce0*/  IMAD.MOV.U32 R69, RZ, RZ, R14 ;  /* 0x000000ffff457224 */ /* 0x000fd200078e000e */
[----:B------:R-:W-:Y:S05]  /*6cf0*/  WARPSYNC.COLLECTIVE R15, `(.L_x_15078) ;  /* 0x000000000f087348 */ /* 0x000fea0003c00000 */
[----:B------:R0:W1:Y:S02]  /*6d00*/  SHFL.BFLY P6, R14, R13, R12, R11 ;  /* 0x0c00000c0d0e7389 */ /* 0x00006400000c000b */
[----:B01----:R-:W-:Y:S01]  /*6d10*/  ENDCOLLECTIVE ;  /* 0x000000000000791b */ /* 0x003fe20003800000 */
.L_x_15078:
        /* <DEDUP_REMOVED lines=8> */
.L_x_15079:
[----:B------:R-:W-:Y:S01]  /*6da0*/  HFMA2.MMA R12, -RZ, RZ, 0, 5.9604644775390625e-08 ;  /* 0x00000001ff0c7435 */ /* 0x000fe200000001ff */
[----:B------:R-:W-:-:S04]  /*6db0*/  IMAD.MOV.U32 R3, RZ, RZ, R14 ;  /* 0x000000ffff037224 */ /* 0x000fc800078e000e */
[----:B------:R-:W-:-:S05]  /*6dc0*/  FADD.FTZ R68, R0, R3 ;  /* 0x0000000300447221 */ /* 0x000fca0000010000 */
[----:B------:R-:W-:-:S07]  /*6dd0*/  MOV R13, R68 ;  /* 0x00000044000d7202 */ /* 0x000fce0000000f00 */
[----:B------:R-:W-:Y:S05]  /*6de0*/  WARPSYNC.COLLECTIVE R15, `(.L_x_15080) ;  /* 0x000000000f087348 */ /* 0x000fea0003c00000 */
[----:B------:R0:W1:Y:S02]  /*6df0*/  SHFL.BFLY P6, R14, R13, R12, R11 ;  /* 0x0c00000c0d0e7389 */ /* 0x00006400000c000b */
[----:B01----:R-:W-:Y:S01]  /*6e00*/  ENDCOLLECTIVE ;  /* 0x000000000000791b */ /* 0x003fe20003800000 */
.L_x_15080:
[----:B------:R-:W-:Y:S01]  /*6e10*/  HFMA2.MMA R12, -RZ, RZ, 0, 2.384185791015625e-07 ;  /* 0x00000004ff0c7435 */ /* 0x000fe200000001ff */
[----:B------:R-:W-:Y:S01]  /*6e20*/  MOV R13, RZ ;  /* 0x000000ff000d7202 */ /* 0x000fe20000000f00 */
[----:B------:R-:W-:-:S09]  /*6e30*/  IMAD.MOV.U32 R67, RZ, RZ, R14 ;  /* 0x000000ffff437224 */ /* 0x000fd200078e000e */
[----:B------:R-:W-:Y:S05]  /*6e40*/  WARPSYNC.COLLECTIVE R15, `(.L_x_15081) ;  /* 0x000000000f087348 */ /* 0x000fea0003c00000 */
[----:B------:R0:W1:Y:S02]  /*6e50*/  SHFL.BFLY P6, R14, R13, R12, R11 ;  /* 0x0c00000c0d0e7389 */ /* 0x00006400000c000b */
[----:B01----:R-:W-:Y:S01]  /*6e60*/  ENDCOLLECTIVE ;  /* 0x000000000000791b */ /* 0x003fe20003800000 */
.L_x_15081:
        /* <DEDUP_REMOVED lines=8> */
.L_x_15082:
[----:B------:R-:W-:Y:S01]  /*6ef0*/  HFMA2.MMA R12, -RZ, RZ, 0, 5.9604644775390625e-08 ;  /* 0x00000001ff0c7435 */ /* 0x000fe200000001ff */
[----:B------:R-:W-:-:S04]  /*6f00*/  IMAD.MOV.U32 R5, RZ, RZ, R14 ;  /* 0x000000ffff057224 */ /* 0x000fc800078e000e */
[----:B------:R-:W-:-:S05]  /*6f10*/  FADD.FTZ R66, R2, R5 ;  /* 0x0000000502427221 */ /* 0x000fca0000010000 */
[----:B------:R-:W-:-:S07]  /*6f20*/  MOV R13, R66 ;  /* 0x00000042000d7202 */ /* 0x000fce0000000f00 */
[----:B------:R-:W-:Y:S05]  /*6f30*/  WARPSYNC.COLLECTIVE R15, `(.L_x_15083) ;  /* 0x000000000f087348 */ /* 0x000fea0003c00000 */
[----:B------:R0:W1:Y:S02]  /*6f40*/  SHFL.BFLY P6, R14, R13, R12, R11 ;  /* 0x0c00000c0d0e7389 */ /* 0x00006400000c000b */
[----:B01----:R-:W-:Y:S01]  /*6f50*/  ENDCOLLECTIVE ;  /* 0x000000000000791b */ /* 0x003fe20003800000 */
.L_x_15083:
[----:B------:R-:W-:Y:S01]  /*6f60*/  HFMA2.MMA R12, -RZ, RZ, 0, 2.384185791015625e-07 ;  /* 0x00000004ff0c7435 */ /* 0x000fe200000001ff */
[----:B------:R-:W-:Y:S01]  /*6f70*/  MOV R13, RZ ;  /* 0x000000ff000d7202 */ /* 0x000fe20000000f00 */
[----:B------:R-:W-:-:S09]  /*6f80*/  IMAD.MOV.U32 R65, RZ, RZ, R14 ;  /* 0x000000ffff417224 */ /* 0x000fd200078e000e */
[----:B------:R-:W-:Y:S05]  /*6f90*/  WARPSYNC.COLLECTIVE R15, `(.L_x_15084) ;  /* 0x000000000f087348 */ /* 0x000fea0003c00000 */
[----:B------:R0:W1:Y:S02]  /*6fa0*/  SHFL.BFLY P6, R14, R13, R12, R11 ;  /* 0x0c00000c0d0e7389 */ /* 0x00006400000c000b */
[----:B01----:R-:W-:Y:S01]  /*6fb0*/  ENDCOLLECTIVE ;  /* 0x000000000000791b */ /* 0x003fe20003800000 */
.L_x_15084:
        /* <DEDUP_REMOVED lines=8> */
.L_x_15085:
[----:B------:R-:W-:Y:S01]  /*7040*/  HFMA2.MMA R12, -RZ, RZ, 0, 5.9604644775390625e-08 ;  /* 0x00000001ff0c7435 */ /* 0x000fe200000001ff */
[----:B------:R-:W-:-:S04]  /*7050*/  IMAD.MOV.U32 R7, RZ, RZ, R14 ;  /* 0x000000ffff077224 */ /* 0x000fc800078e000e */
[----:B------:R-:W-:-:S05]  /*7060*/  FADD.FTZ R64, R64, R7 ;  /* 0x0000000740407221 */ /* 0x000fca0000010000 */
[----:B------:R-:W-:-:S07]  /*7070*/  MOV R13, R64 ;  /* 0x00000040000d7202 */ /* 0x000fce0000000f00 */
[----:B------:R-:W-:Y:S05]  /*7080*/  WARPSYNC.COLLECTIVE R15, `(.L_x_15086) ;  /* 0x000000000f087348 */ /* 0x000fea0003c00000 */
[----:B------:R0:W1:Y:S02]  /*7090*/  SHFL.BFLY P6, R14, R13, R12, R11 ;  /* 0x0c00000c0d0e7389 */ /* 0x00006400000c000b */
[----:B01----:R-:W-:Y:S01]  /*70a0*/  ENDCOLLECTIVE ;  /* 0x000000000000791b */ /* 0x003fe20003800000 */
.L_x_15086:
[----:B------:R-:W-:Y:S01]  /*70b0*/  HFMA2.MMA R12, -RZ, RZ, 0, 2.384185791015625e-07 ;  /* 0x00000004ff0c7435 */ /* 0x000fe200000001ff */
[----:B------:R-:W-:Y:S01]  /*70c0*/  MOV R13, RZ ;  /* 0x000000ff000d7202 */ /* 0x000fe20000000f00 */
[----:B------:R-:W-:-:S09]  /*70d0*/  IMAD.MOV.U32 R63, RZ, RZ, R14 ;  /* 0x000000ffff3f7224 */ /* 0x000fd200078e000e */
[----:B------:R-:W-:Y:S05]  /*70e0*/  WARPSYNC.COLLECTIVE R15, `(.L_x_15087) ;  /* 0x000000000f087348 */ /* 0x000fea0003c00000 */
[----:B------:R0:W1:Y:S02]  /*70f0*/  SHFL.BFLY P6, R14, R13, R12, R11 ;  /* 0x0c00000c0d0e7389 */ /* 0x00006400000c000b */
[----:B01----:R-:W-:Y:S01]  /*7100*/  ENDCOLLECTIVE ;  /* 0x000000000000791b */ /* 0x003fe20003800000 */
.L_x_15087:
        /* <DEDUP_REMOVED lines=8> */
.L_x_15088:
[----:B------:R-:W-:Y:S01]  /*7190*/  HFMA2.MMA R12, -RZ, RZ, 0, 5.9604644775390625e-08 ;  /* 0x00000001ff0c7435 */ /* 0x000fe200000001ff */
[----:B------:R-:W-:-:S04]  /*71a0*/  IMAD.MOV.U32 R9, RZ, RZ, R14 ;  /* 0x000000ffff097224 */ /* 0x000fc800078e000e */
[----:B------:R-:W-:-:S05]  /*71b0*/  FADD.FTZ R62, R4, R9 ;  /* 0x00000009043e7221 */ /* 0x000fca0000010000 */
[----:B------:R-:W-:-:S07]  /*71c0*/  MOV R13, R62 ;  /* 0x0000003e000d7202 */ /* 0x000fce0000000f00 */
[----:B------:R-:W-:Y:S05]  /*71d0*/  WARPSYNC.COLLECTIVE R15, `(.L_x_15089) ;  /* 0x000000000f087348 */ /* 0x000fea0003c00000 */
[----:B------:R0:W1:Y:S02]  /*71e0*/  SHFL.BFLY P6, R14, R13, R12, R11 ;  /* 0x0c00000c0d0e7389 */ /* 0x00006400000c000b */
[----:B01----:R-:W-:Y:S01]  /*71f0*/  ENDCOLLECTIVE ;  /* 0x000000000000791b */ /* 0x003fe20003800000 */
.L_x_15089:
[----:B------:R-:W-:Y:S01]  /*7200*/  HFMA2.MMA R12, -RZ, RZ, 0, 2.384185791015625e-07 ;  /* 0x00000004ff0c7435 */ /* 0x000fe200000001ff */
[----:B------:R-:W-:Y:S01]  /*7210*/  MOV R13, RZ ;  /* 0x000000ff000d7202 */ /* 0x000fe20000000f00 */
[----:B------:R-:W-:-:S09]  /*7220*/  IMAD.MOV.U32 R0, RZ, RZ, R14 ;  /* 0x000000ffff007224 */ /* 0x000fd200078e000e */
[----:B------:R-:W-:Y:S05]  /*7230*/  WARPSYNC.COLLECTIVE R15, `(.L_x_15090) ;  /* 0x000000000f087348 */ /* 0x000fea0003c00000 */
[----:B------:R0:W1:Y:S02]  /*7240*/  SHFL.BFLY P6, R14, R13, R12, R11 ;  /* 0x0c00000c0d0e7389 */ /* 0x00006400000c000b */
[----:B01----:R-:W-:Y:S01]  /*7250*/  ENDCOLLECTIVE ;  /* 0x000000000000791b */ /* 0x003fe20003800000 */
.L_x_15090:
        /* <DEDUP_REMOVED lines=8> */
.L_x_15091:
[----:B------:R-:W-:Y:S01]  /*72e0*/  HFMA2.MMA R12, -RZ, RZ, 0, 5.9604644775390625e-08 ;  /* 0x00000001ff0c7435 */ /* 0x000fe200000001ff */
[----:B------:R-:W-:-:S04]  /*72f0*/  IMAD.MOV.U32 R17, RZ, RZ, R14 ;  /* 0x000000ffff117224 */ /* 0x000fc800078e000e */
[----:B------:R-:W-:-:S05]  /*7300*/  FADD.FTZ R2, R6, R17 ;  /* 0x0000001106027221 */ /* 0x000fca0000010000 */
[----:B------:R-:W-:-:S07]  /*7310*/  MOV R13, R2 ;  /* 0x00000002000d7202 */ /* 0x000fce0000000f00 */
[----:B------:R-:W-:Y:S05]  /*7320*/  WARPSYNC.COLLECTIVE R15, `(.L_x_15092) ;  /* 0x000000000f087348 */ /* 0x000fea0003c00000 */
[----:B------:R0:W1:Y:S02]  /*7330*/  SHFL.BFLY P6, R14, R13, R12, R11 ;  /* 0x0c00000c0d0e7389 */ /* 0x00006400000c000b */
[----:B01----:R-:W-:Y:S01]  /*7340*/  ENDCOLLECTIVE ;  /* 0x000000000000791b */ /* 0x003fe20003800000 */
.L_x_15092:
[----:B------:R-:W-:Y:S01]  /*7350*/  HFMA2.MMA R12, -RZ, RZ, 0, 2.384185791015625e-07 ;  /* 0x00000004ff0c7435 */ /* 0x000fe200000001ff */
[----:B------:R-:W-:Y:S01]  /*7360*/  MOV R13, RZ ;  /* 0x000000ff000d7202 */ /* 0x000fe20000000f00 */
[----:B------:R-:W-:-:S09]  /*7370*/  IMAD.MOV.U32 R3, RZ, RZ, R14 ;  /* 0x000000ffff037224 */ /* 0x000fd200078e000e */
[----:B------:R-:W-:Y:S05]  /*7380*/  WARPSYNC.COLLECTIVE R15, `(.L_x_15093) ;  /* 0x000000000f087348 */ /* 0x000fea0003c00000 */
[----:B------:R0:W1:Y:S02]  /*7390*/  SHFL.BFLY P6, R14, R13, R12, R11 ;  /* 0x0c00000c0d0e7389 */ /* 0x00006400000c000b */
[----:B01----:R-:W-:Y:S01]  /*73a0*/  ENDCOLLECTIVE ;  /* 0x000000000000791b */ /* 0x003fe20003800000 */
.L_x_15093:
        /* <DEDUP_REMOVED lines=8> */
.L_x_15094:
[----:B------:R-:W-:Y:S01]  /*7430*/  HFMA2.MMA R12, -RZ, RZ, 0, 5.9604644775390625e-08 ;  /* 0x00000001ff0c7435 */ /* 0x000fe200000001ff */
[----:B------:R-:W-:-:S04]  /*7440*/  IMAD.MOV.U32 R19, RZ, RZ, R14 ;  /* 0x000000ffff137224 */ /* 0x000fc800078e000e */
[----:B------:R-:W-:-:S05]  /*7450*/  FADD.FTZ R4, R8, R19 ;  /* 0x0000001308047221 */ /* 0x000fca0000010000 */
[----:B------:R-:W-:-:S07]  /*7460*/  MOV R13, R4 ;  /* 0x00000004000d7202 */ /* 0x000fce0000000f00 */
[----:B------:R-:W-:Y:S05]  /*7470*/  WARPSYNC.COLLECTIVE R15, `(.L_x_15095) ;  /* 0x000000000f087348 */ /* 0x000fea0003c00000 */
[----:B------:R0:W1:Y:S02]  /*7480*/  SHFL.BFLY P6, R14, R13, R12, R11 ;  /* 0x0c00000c0d0e7389 */ /* 0x00006400000c000b */
[----:B01----:R-:W-:Y:S01]  /*7490*/  ENDCOLLECTIVE ;  /* 0x000000000000791b */ /* 0x003fe20003800000 */
.L_x_15095:
[----:B------:R-:W-:Y:S01]  /*74a0*/  HFMA2.MMA R12, -RZ, RZ, 0, 2.384185791015625e-07 ;  /* 0x00000004ff0c7435 */ /* 0x000fe200000001ff */
[----:B------:R-:W-:Y:S01]  /*74b0*/  MOV R13, RZ ;  /* 0x000000ff000d7202 */ /* 0x000fe20000000f00 */
[----:B------:R-:W-:-:S09]  /*74c0*/  IMAD.MOV.U32 R5, RZ, RZ, R14 ;  /* 0x000000ffff057224 */ /* 0x000fd200078e000e */
[----:B------:R-:W-:Y:S05]  /*74d0*/  WARPSYNC.COLLECTIVE R15, `(.L_x_15096) ;  /* 0x000000000f087348 */ /* 0x000fea0003c00000 */
[----:B------:R0:W1:Y:S02]  /*74e0*/  SHFL.BFLY P6, R14, R13, R12, R11 ;  /* 0x0c00000c0d0e7389 */ /* 0x00006400000c000b */
[----:B01----:R-:W-:Y:S01]  /*74f0*/  ENDCOLLECTIVE ;  /* 0x000000000000791b */ /* 0x003fe20003800000 */
.L_x_15096:
        /* <DEDUP_REMOVED lines=8> */
.L_x_15097:
[----:B------:R-:W-:Y:S01]  /*7580*/  HFMA2.MMA R12, -RZ, RZ, 0, 5.9604644775390625e-08 ;  /* 0x00000001ff0c7435 */ /* 0x000fe200000001ff */
[----:B------:R-:W-:-:S04]  /*7590*/  IMAD.MOV.U32 R21, RZ, RZ, R14 ;  /* 0x000000ffff157224 */ /* 0x000fc800078e000e */
[----:B------:R-:W-:-:S05]  /*75a0*/  FADD.FTZ R6, R10, R21 ;  /* 0x000000150a067221 */ /* 0x000fca0000010000 */
[----:B------:R-:W-:-:S07]  /*75b0*/  MOV R13, R6 ;  /* 0x00000006000d7202 */ /* 0x000fce0000000f00 */
[----:B------:R-:W-:Y:S05]  /*75c0*/  WARPSYNC.COLLECTIVE R15, `(.L_x_15098) ;  /* 0x000000000f087348 */ /* 0x000fea0003c00000 */
[----:B------:R0:W1:Y:S02]  /*75d0*/  SHFL.BFLY P6, R14, R13, R12, R11 ;  /* 0x0c00000c0d0e7389 */ /* 0x00006400000c000b */
[----:B01----:R-:W-:Y:S01]  /*75e0*/  ENDCOLLECTIVE ;  /* 0x000000000000791b */ /* 0x003fe20003800000 */
.L_x_15098:
[----:B------:R-:W-:Y:S01]  /*75f0*/  HFMA2.MMA R12, -RZ, RZ, 0, 2.384185791015625e-07 ;  /* 0x00000004ff0c7435 */ /* 0x000fe200000001ff */
[----:B------:R-:W-:Y:S01]  /*7600*/  MOV R13, RZ ;  /* 0x000000ff000d7202 */ /* 0x000fe20000000f00 */
[----:B------:R-:W-:-:S09]  /*7610*/  IMAD.MOV.U32 R7, RZ, RZ, R14 ;  /* 0x000000ffff077224 */ /* 0x000fd200078e000e */
[----:B------:R-:W-:Y:S05]  /*7620*/  WARPSYNC.COLLECTIVE R15, `(.L_x_15099) ;  /* 0x000000000f087348 */ /* 0x000fea0003c00000 */
[----:B------:R0:W1:Y:S02]  /*7630*/  SHFL.BFLY P6, R14, R13, R12, R11 ;  /* 0x0c00000c0d0e7389 */ /* 0x00006400000c000b */
[----:B01----:R-:W-:Y:S01]  /*7640*/  ENDCOLLECTIVE ;  /* 0x000000000000791b */ /* 0x003fe20003800000 */
.L_x_15099:
        /* <DEDUP_REMOVED lines=8> */
.L_x_15100:
[----:B------:R-:W-:Y:S01]  /*76d0*/  HFMA2.MMA R12, -RZ, RZ, 0, 5.9604644775390625e-08 ;  /* 0x00000001ff0c7435 */ /* 0x000fe200000001ff */
[----:B------:R-:W-:-:S04]  /*76e0*/  IMAD.MOV.U32 R23, RZ, RZ, R14 ;  /* 0x000000ffff177224 */ /* 0x000fc800078e000e */
[----:B------:R-:W-:-:S05]  /*76f0*/  FADD.FTZ R8, R16, R23 ;  /* 0x0000001710087221 */ /* 0x000fca0000010000 */
[----:B------:R-:W-:-:S07]  /*7700*/  MOV R13, R8 ;  /* 0x00000008000d7202 */ /* 0x000fce0000000f00 */
[----:B------:R-:W-:Y:S05]  /*7710*/  WARPSYNC.COLLECTIVE R15, `(.L_x_15101) ;  /* 0x000000000f087348 */ /* 0x000fea0003c00000 */
[----:B------:R0:W1:Y:S02]  /*7720*/  SHFL.BFLY P6, R14, R13, R12, R11 ;  /* 0x0c00000c0d0e7389 */ /* 0x00006400000c000b */
[----:B01----:R-:W-:Y:S01]  /*7730*/  ENDCOLLECTIVE ;  /* 0x000000000000791b */ /* 0x003fe20003800000 */
.L_x_15101:
[----:B------:R-:W-:Y:S01]  /*7740*/  HFMA2.MMA R12, -RZ, RZ, 0, 2.384185791015625e-07 ;  /* 0x00000004ff0c7435 */ /* 0x000fe200000001ff */
[----:B------:R-:W-:Y:S01]  /*7750*/  MOV R13, RZ ;  /* 0x000000ff000d7202 */ /* 0x000fe20000000f00 */
[----:B------:R-:W-:-:S09]  /*7760*/  IMAD.MOV.U32 R9, RZ, RZ, R14 ;  /* 0x000000ffff097224 */ /* 0x000fd200078e000e */
[----:B------:R-:W-:Y:S05]  /*7770*/  WARPSYNC.COLLECTIVE R15, `(.L_x_15102) ;  /* 0x000000000f087348 */ /* 0x000fea0003c00000 */
[----:B------:R0:W1:Y:S02]  /*7780*/  SHFL.BFLY P6, R14, R13, R12, R11 ;  /* 0x0c00000c0d0e7389 */ /* 0x00006400000c000b */
[----:B01----:R-:W-:Y:S01]  /*7790*/  ENDCOLLECTIVE ;  /* 0x000000000000791b */ /* 0x003fe20003800000 */
.L_x_15102:
        /* <DEDUP_REMOVED lines=8> */
.L_x_15103:
[----:B------:R-:W-:Y:S01]  /*7820*/  HFMA2.MMA R12, -RZ, RZ, 0, 5.9604644775390625e-08 ;  /* 0x00000001ff0c7435 */ /* 0x000fe200000001ff */
[----:B------:R-:W-:-:S04]  /*7830*/  IMAD.MOV.U32 R25, RZ, RZ, R14 ;  /* 0x000000ffff197224 */ /* 0x000fc800078e000e */
[----:B------:R-:W-:-:S05]  /*7840*/  FADD.FTZ R10, R18, R25 ;  /* 0x00000019120a7221 */ /* 0x000fca0000010000 */
[----:B------:R-:W-:-:S07]  /*7850*/  MOV R13, R10 ;  /* 0x0000000a000d7202 */ /* 0x000fce0000000f00 */
[----:B------:R-:W-:Y:S05]  /*7860*/  WARPSYNC.COLLECTIVE R15, `(.L_x_15104) ;  /* 0x000000000f087348 */ /* 0x000fea0003c00000 */
[----:B------:R0:W1:Y:S02]  /*7870*/  SHFL.BFLY P6, R14, R13, R12, R11 ;  /* 0x0c00000c0d0e7389 */ /* 0x00006400000c000b */
[----:B01----:R-:W-:Y:S01]  /*7880*/  ENDCOLLECTIVE ;  /* 0x000000000000791b */ /* 0x003fe20003800000 */
.L_x_15104:
[----:B------:R-:W-:Y:S01]  /*7890*/  HFMA2.MMA R12, -RZ, RZ, 0, 2.384185791015625e-07 ;  /* 0x00000004ff0c7435 */ /* 0x000fe200000001ff */
[----:B------:R-:W-:Y:S01]  /*78a0*/  MOV R13, RZ ;  /* 0x000000ff000d7202 */ /* 0x000fe20000000f00 */
[----:B------:R-:W-:-:S09]  /*78b0*/  IMAD.MOV.U32 R17, RZ, RZ, R14 ;  /* 0x000000ffff117224 */ /* 0x000fd200078e000e */
[----:B------:R-:W-:Y:S05]  /*78c0*/  WARPSYNC.COLLECTIVE R15, `(.L_x_15105) ;  /* 0x000000000f087348 */ /* 0x000fea0003c00000 */
[----:B------:R0:W1:Y:S02]  /*78d0*/  SHFL.BFLY P6, R14, R13, R12, R11 ;  /* 0x0c00000c0d0e7389 */ /* 0x00006400000c000b */
[----:B01----:R-:W-:Y:S01]  /*78e0*/  ENDCOLLECTIVE ;  /* 0x000000000000791b */ /* 0x003fe20003800000 */
.L_x_15105:
        /* <DEDUP_REMOVED lines=8> */
.L_x_15106:
[----:B------:R-:W-:Y:S01]  /*7970*/  HFMA2.MMA R12, -RZ, RZ, 0, 5.9604644775390625e-08 ;  /* 0x00000001ff0c7435 */ /* 0x000fe200000001ff */
[----:B------:R-:W-:-:S04]  /*7980*/  IMAD.MOV.U32 R27, RZ, RZ, R14 ;  /* 0x000000ffff1b7224 */ /* 0x000fc800078e000e */
[----:B------:R-:W-:-:S05]  /*7990*/  FADD.FTZ R16, R20, R27 ;  /* 0x0000001b14107221 */ /* 0x000fca0000010000 */
[----:B------:R-:W-:-:S07]  /*79a0*/  MOV R13, R16 ;  /* 0x00000010000d7202 */ /* 0x000fce0000000f00 */
[----:B------:R-:W-:Y:S05]  /*79b0*/  WARPSYNC.COLLECTIVE R15, `(.L_x_15107) ;  /* 0x000000000f087348 */ /* 0x000fea0003c00000 */
[----:B------:R0:W1:Y:S02]  /*79c0*/  SHFL.BFLY P6, R14, R13, R12, R11 ;  /* 0x0c00000c0d0e7389 */ /* 0x00006400000c000b */
[----:B01----:R-:W-:Y:S01]  /*79d0*/  ENDCOLLECTIVE ;  /* 0x000000000000791b */ /* 0x003fe20003800000 */
.L_x_15107:
[----:B------:R-:W-:Y:S01]  /*79e0*/  HFMA2.MMA R12, -RZ, RZ, 0, 2.384185791015625e-07 ;  /* 0x00000004ff0c7435 */ /* 0x000fe200000001ff */
[----:B------:R-:W-:Y:S01]  /*79f0*/  MOV R13, RZ ;  /* 0x000000ff000d7202 */ /* 0x000fe20000000f00 */
[----:B------:R-:W-:-:S09]  /*7a00*/  IMAD.MOV.U32 R19, RZ, RZ, R14 ;  /* 0x000000ffff137224 */ /* 0x000fd200078e000e */
[----:B------:R-:W-:Y:S05]  /*7a10*/  WARPSYNC.COLLECTIVE R15, `(.L_x_15108) ;  /* 0x000000000f087348 */ /* 0x000fea0003c00000 */
[----:B------:R0:W1:Y:S02]  /*7a20*/  SHFL.BFLY P6, R14, R13, R12, R11 ;  /* 0x0c00000c0d0e7389 */ /* 0x00006400000c000b */
[----:B01----:R-:W-:Y:S01]  /*7a30*/  ENDCOLLECTIVE ;  /* 0x000000000000791b */ /* 0x003fe20003800000 */
.L_x_15108:
        /* <DEDUP_REMOVED lines=8> */
.L_x_15109:
[----:B------:R-:W-:Y:S01]  /*7ac0*/  HFMA2.MMA R12, -RZ, RZ, 0, 5.9604644775390625e-08 ;  /* 0x00000001ff0c7435 */ /* 0x000fe200000001ff */
[----:B------:R-:W-:-:S04]  /*7ad0*/  IMAD.MOV.U32 R29, RZ, RZ, R14 ;  /* 0x000000ffff1d7224 */ /* 0x000fc800078e000e */
[----:B------:R-:W-:-:S05]  /*7ae0*/  FADD.FTZ R18, R22, R29 ;  /* 0x0000001d16127221 */ /* 0x000fca0000010000 */
[----:B------:R-:W-:-:S07]  /*7af0*/  MOV R13, R18 ;  /* 0x00000012000d7202 */ /* 0x000fce0000000f00 */
[----:B------:R-:W-:Y:S05]  /*7b00*/  WARPSYNC.COLLECTIVE R15, `(.L_x_15110) ;  /* 0x000000000f087348 */ /* 0x000fea0003c00000 */
[----:B------:R0:W1:Y:S02]  /*7b10*/  SHFL.BFLY P6, R14, R13, R12, R11 ;  /* 0x0c00000c0d0e7389 */ /* 0x00006400000c000b */
[----:B01----:R-:W-:Y:S01]  /*7b20*/  ENDCOLLECTIVE ;  /* 0x000000000000791b */ /* 0x003fe20003800000 */
.L_x_15110:
[----:B------:R-:W-:Y:S01]  /*7b30*/  HFMA2.MMA R12, -RZ, RZ, 0, 2.384185791015625e-07 ;  /* 0x00000004ff0c7435 */ /* 0x000fe200000001ff */
[----:B------:R-:W-:Y:S01]  /*7b40*/  MOV R13, RZ ;  /* 0x000000ff000d7202 */ /* 0x000fe20000000f00 */
[----:B------:R-:W-:-:S09]  /*7b50*/  IMAD.MOV.U32 R21, RZ, RZ, R14 ;  /* 0x000000ffff157224 */ /* 0x000fd200078e000e */
[----:B------:R-:W-:Y:S05]  /*7b60*/  WARPSYNC.COLLECTIVE R15, `(.L_x_15111) ;  /* 0x000000000f087348 */ /* 0x000fea0003c00000 */
[----:B------:R0:W1:Y:S02]  /*7b70*/  SHFL.BFLY P6, R14, R13, R12, R11 ;  /* 0x0c00000c0d0e7389 */ /* 0x00006400000c000b */
[----:B01----:R-:W-:Y:S01]  /*7b80*/  ENDCOLLECTIVE ;  /* 0x000000000000791b */ /* 0x003fe20003800000 */
.L_x_15111:
        /* <DEDUP_REMOVED lines=8> */
.L_x_15112:
[----:B------:R-:W-:Y:S01]  /*7c10*/  HFMA2.MMA R12, -RZ, RZ, 0, 5.9604644775390625e-08 ;  /* 0x00000001ff0c7435 */ /* 0x000fe200000001ff */
[----:B------:R-:W-:-:S04]  /*7c20*/  IMAD.MOV.U32 R23, RZ, RZ, R14 ;  /* 0x000000ffff177224 */ /* 0x000fc800078e000e */
[----:B------:R-:W-:-:S05]  /*7c30*/  FADD.FTZ R20, R20, R23 ;  /* 0x0000001714147221 */ /* 0x000fca0000010000 */
[----:B------:R-:W-:-:S07]  /*7c40*/  MOV R13, R20 ;  /* 0x00000014000d7202 */ /* 0x000fce0000000f00 */
[----:B------:R-:W-:Y:S05]  /*7c50*/  WARPSYNC.COLLECTIVE R15, `(.L_x_15113) ;  /* 0x000000000f087348 */ /* 0x000fea0003c00000 */
[----:B------:R0:W1:Y:S02]  /*7c60*/  SHFL.BFLY P6, R14, R13, R12, R11 ;  /* 0x0c00000c0d0e7389 */ /* 0x00006400000c000b */
[----:B01----:R-:W-:Y:S01]  /*7c70*/  ENDCOLLECTIVE ;  /* 0x000000000000791b */ /* 0x003fe20003800000 */
.L_x_15113:
[----:B------:R-:W-:Y:S01]  /*7c80*/  HFMA2.MMA R12, -RZ, RZ, 0, 2.384185791015625e-07 ;  /* 0x00000004ff0c7435 */ /* 0x000fe200000001ff */
[----:B------:R-:W-:Y:S01]  /*7c90*/  MOV R13, RZ ;  /* 0x000000ff000d7202 */ /* 0x000fe20000000f00 */
[----:B------:R-:W-:-:S09]  /*7ca0*/  IMAD.MOV.U32 R23, RZ, RZ, R14 ;  /* 0x000000ffff177224 */ /* 0x000fd200078e000e */
[----:B------:R-:W-:Y:S05]  /*7cb0*/  WARPSYNC.COLLECTIVE R15, `(.L_x_15114) ;  /* 0x000000000f087348 */ /* 0x000fea0003c00000 */
[----:B------:R0:W1:Y:S02]  /*7cc0*/  SHFL.BFLY P6, R14, R13, R12, R11 ;  /* 0x0c00000c0d0e7389 */ /* 0x00006400000c000b */
[----:B01----:R-:W-:Y:S01]  /*7cd0*/  ENDCOLLECTIVE ;  /* 0x000000000000791b */ /* 0x003fe20003800000 */
.L_x_15114:
        /* <DEDUP_REMOVED lines=8> */
.L_x_15115:
[----:B------:R-:W-:Y:S01]  /*7d60*/  HFMA2.MMA R12, -RZ, RZ, 0, 5.9604644775390625e-08 ;  /* 0x00000001ff0c7435 */ /* 0x000fe200000001ff */
[----:B------:R-:W-:-:S04]  /*7d70*/  IMAD.MOV.U32 R25, RZ, RZ, R14 ;  /* 0x000000ffff197224 */ /* 0x000fc800078e000e */
[----:B------:R-:W-:-:S05]  /*7d80*/  FADD.FTZ R22, R22, R25 ;  /* 0x0000001916167221 */ /* 0x000fca0000010000 */
[----:B------:R-:W-:-:S07]  /*7d90*/  MOV R13, R22 ;  /* 0x00000016000d7202 */ /* 0x000fce0000000f00 */
[----:B------:R-:W-:Y:S05]  /*7da0*/  WARPSYNC.COLLECTIVE R15, `(.L_x_15116) ;  /* 0x000000000f087348 */ /* 0x000fea0003c00000 */
[----:B------:R0:W1:Y:S02]  /*7db0*/  SHFL.BFLY P6, R14, R13, R12, R11 ;  /* 0x0c00000c0d0e7389 */ /* 0x00006400000c000b */
[----:B01----:R-:W-:Y:S01]  /*7dc0*/  ENDCOLLECTIVE ;  /* 0x000000000000791b */ /* 0x003fe20003800000 */
.L_x_15116:
[----:B------:R-:W-:Y:S01]  /*7dd0*/  HFMA2.MMA R12, -RZ, RZ, 0, 2.384185791015625e-07 ;  /* 0x00000004ff0c7435 */ /* 0x000fe200000001ff */
[----:B------:R-:W-:Y:S01]  /*7de0*/  MOV R13, RZ ;  /* 0x000000ff000d7202 */ /* 0x000fe20000000f00 */
[----:B------:R-:W-:-:S09]  /*7df0*/  IMAD.MOV.U32 R25, RZ, RZ, R14 ;  /* 0x000000ffff197224 */ /* 0x000fd200078e000e */
[----:B------:R-:W-:Y:S05]  /*7e00*/  WARPSYNC.COLLECTIVE R15, `(.L_x_15117) ;  /* 0x000000000f087348 */ /* 0x000fea0003c00000 */
[----:B------:R0:W1:Y:S02]  /*7e10*/  SHFL.BFLY P6, R14, R13, R12, R11 ;  /* 0x0c00000c0d0e7389 */ /* 0x00006400000c000b */
[----:B01----:R-:W-:Y:S01]  /*7e20*/  ENDCOLLECTIVE ;  /* 0x000000000000791b */ /* 0x003fe20003800000 */
.L_x_15117:
        /* <DEDUP_REMOVED lines=8> */
.L_x_15118:
[----:B------:R-:W-:Y:S01]  /*7eb0*/  HFMA2.MMA R12, -RZ, RZ, 0, 5.9604644775390625e-08 ;  /* 0x00000001ff0c7435 */ /* 0x000fe200000001ff */
[----:B------:R-:W-:-:S04]  /*7ec0*/  IMAD.MOV.U32 R27, RZ, RZ, R14 ;  /* 0x000000ffff1b7224 */ /* 0x000fc800078e000e */
[----:B------:R-:W-:-:S05]  /*7ed0*/  FADD.FTZ R24, R24, R27 ;  /* 0x0000001b18187221 */ /* 0x000fca0000010000 */
[----:B------:R-:W-:-:S07]  /*7ee0*/  MOV R13, R24 ;  /* 0x00000018000d7202 */ /* 0x000fce0000000f00 */
[----:B------:R-:W-:Y:S05]  /*7ef0*/  WARPSYNC.COLLECTIVE R15, `(.L_x_15119) ;  /* 0x000000000f087348 */ /* 0x000fea0003c00000 */
[----:B------:R0:W1:Y:S02]  /*7f00*/  SHFL.BFLY P6, R14, R13, R12, R11 ;  /* 0x0c00000c0d0e7389 */ /* 0x00006400000c000b */
[----:B01----:R-:W-:Y:S01]  /*7f10*/  ENDCOLLECTIVE ;  /* 0x000000000000791b */ /* 0x003fe20003800000 */
.L_x_15119:
[----:B------:R-:W-:Y:S01]  /*7f20*/  HFMA2.MMA R12, -RZ, RZ, 0, 2.384185791015625e-07 ;  /* 0x00000004ff0c7435 */ /* 0x000fe200000001ff */
[----:B------:R-:W-:Y:S01]  /*7f30*/  MOV R13, RZ ;  /* 0x000000ff000d7202 */ /* 0x000fe20000000f00 */
[----:B------:R-:W-:-:S09]  /*7f40*/  IMAD.MOV.U32 R27, RZ, RZ, R14 ;  /* 0x000000ffff1b7224 */ /* 0x000fd200078e000e */
[----:B------:R-:W-:Y:S05]  /*7f50*/  WARPSYNC.COLLECTIVE R15, `(.L_x_15120) ;  /* 0x000000000f087348 */ /* 0x000fea0003c00000 */
[----:B------:R0:W1:Y:S02]  /*7f60*/  SHFL.BFLY P6, R14, R13, R12, R11 ;  /* 0x0c00000c0d0e7389 */ /* 0x00006400000c000b */
[----:B01----:R-:W-:Y:S01]  /*7f70*/  ENDCOLLECTIVE ;  /* 0x000000000000791b */ /* 0x003fe20003800000 */
.L_x_15120:
        /* <DEDUP_REMOVED lines=8> */
.L_x_15121:
[----:B------:R-:W-:Y:S01]  /*8000*/  HFMA2.MMA R12, -RZ, RZ, 0, 5.9604644775390625e-08 ;  /* 0x00000001ff0c7435 */ /* 0x000fe200000001ff */
[----:B------:R-:W-:-:S04]  /*8010*/  IMAD.MOV.U32 R29, RZ, RZ, R14 ;  /* 0x000000ffff1d7224 */ /* 0x000fc800078e000e */
[----:B------:R-:W-:-:S05]  /*8020*/  FADD.FTZ R26, R26, R29 ;  /* 0x0000001d1a1a7221 */ /* 0x000fca0000010000 */
[----:B------:R-:W-:-:S07]  /*8030*/  MOV R13, R26 ;  /* 0x0000001a000d7202 */ /* 0x000fce0000000f00 */
[----:B------:R-:W-:Y:S05]  /*8040*/  WARPSYNC.COLLECTIVE R15, `(.L_x_15122) ;  /* 0x000000000f087348 */ /* 0x000fea0003c00000 */
[----:B------:R0:W1:Y:S02]  /*8050*/  SHFL.BFLY P6, R14, R13, R12, R11 ;  /* 0x0c00000c0d0e7389 */ /* 0x00006400000c000b */
[----:B01----:R-:W-:Y:S01]  /*8060*/  ENDCOLLECTIVE ;  /* 0x000000000000791b */ /* 0x003fe20003800000 */
.L_x_15122:
[----:B------:R-:W-:Y:S01]  /*8070*/  HFMA2.MMA R12, -RZ, RZ, 0, 2.384185791015625e-07 ;  /* 0x00000004ff0c7435 */ /* 0x000fe200000001ff */
[----:B------:R-:W-:Y:S01]  /*8080*/  MOV R13, RZ ;  /* 0x000000ff000d7202 */ /* 0x000fe20000000f00 */
[----:B------:R-:W-:-:S09]  /*8090*/  IMAD.MOV.U32 R29, RZ, RZ, R14 ;  /* 0x000000ffff1d7224 */ /* 0x000fd200078e000e */
[----:B------:R-:W-:Y:S05]  /*80a0*/  WARPSYNC.COLLECTIVE R15, `(.L_x_15123) ;  /* 0x000000000f087348 */ /* 0x000fea0003c00000 */
[----:B------:R0:W1:Y:S02]  /*80b0*/  SHFL.BFLY P6, R14, R13, R12, R11 ;  /* 0x0c00000c0d0e7389 */ /* 0x00006400000c000b */
[----:B01----:R-:W-:Y:S01]  /*80c0*/  ENDCOLLECTIVE ;  /* 0x000000000000791b */ /* 0x003fe20003800000 */
.L_x_15123:
        /* <DEDUP_REMOVED lines=8> */
.L_x_15124:
[----:B------:R-:W-:Y:S01]  /*8150*/  HFMA2.MMA R12, -RZ, RZ, 0, 5.9604644775390625e-08 ;  /* 0x00000001ff0c7435 */ /* 0x000fe200000001ff */
[----:B------:R-:W-:-:S04]  /*8160*/  IMAD.MOV.U32 R31, RZ, RZ, R14 ;  /* 0x000000ffff1f7224 */ /* 0x000fc800078e000e */
[----:B------:R-:W-:-:S05]  /*8170*/  FADD.FTZ R28, R28, R31 ;  /* 0x0000001f1c1c7221 */ /* 0x000fca0000010000 */
[----:B------:R-:W-:-:S07]  /*8180*/  MOV R13, R28 ;  /* 0x0000001c000d7202 */ /* 0x000fce0000000f00 */
[----:B------:R-:W-:Y:S05]  /*8190*/  WARPSYNC.COLLECTIVE R15, `(.L_x_15125) ;  /* 0x000000000f087348 */ /* 0x000fea0003c00000 */
[----:B------:R0:W1:Y:S02]  /*81a0*/  SHFL.BFLY P6, R14, R13, R12, R11 ;  /* 0x0c00000c0d0e7389 */ /* 0x00006400000c000b */
[----:B01----:R-:W-:Y:S01]  /*81b0*/  ENDCOLLECTIVE ;  /* 0x000000000000791b */ /* 0x003fe20003800000 */
.L_x_15125:
[----:B------:R-:W-:Y:S01]  /*81c0*/  HFMA2.MMA R12, -RZ, RZ, 0, 2.384185791015625e-07 ;  /* 0x00000004ff0c7435 */ /* 0x000fe200000001ff */
[----:B------:R-:W-:Y:S01]  /*81d0*/  MOV R13, RZ ;  /* 0x000000ff000d7202 */ /* 0x000fe20000000f00 */
[----:B------:R-:W-:-:S09]  /*81e0*/  IMAD.MOV.U32 R31, RZ, RZ, R14 ;  /* 0x000000ffff1f7224 */ /* 0x000fd200078e000e */
[----:B------:R-:W-:Y:S05]  /*81f0*/  WARPSYNC.COLLECTIVE R15, `(.L_x_15126) ;  /* 0x000000000f087348 */ /* 0x000fea0003c00000 */
[----:B------:R0:W1:Y:S02]  /*8200*/  SHFL.BFLY P6, R14, R13, R12, R11 ;  /* 0x0c00000c0d0e7389 */ /* 0x00006400000c000b */
[----:B01----:R-:W-:Y:S01]  /*8210*/  ENDCOLLECTIVE ;  /* 0x000000000000791b */ /* 0x003fe20003800000 */
.L_x_15126:
        /* <DEDUP_REMOVED lines=8> */
.L_x_15127:
[----:B------:R-:W-:Y:S01]  /*82a0*/  HFMA2.MMA R12, -RZ, RZ, 0, 5.9604644775390625e-08 ;  /* 0x00000001ff0c7435 */ /* 0x000fe200000001ff */
[----:B------:R-:W-:-:S04]  /*82b0*/  IMAD.MOV.U32 R33, RZ, RZ, R14 ;  /* 0x000000ffff217224 */ /* 0x000fc800078e000e */
[----:B------:R-:W-:-:S05]  /*82c0*/  FADD.FTZ R30, R30, R33 ;  /* 0x000000211e1e7221 */ /* 0x000fca0000010000 */
[----:B------:R-:W-:-:S07]  /*82d0*/  MOV R13, R30 ;  /* 0x0000001e000d7202 */ /* 0x000fce0000000f00 */
[----:B------:R-:W-:Y:S05]  /*82e0*/  WARPSYNC.COLLECTIVE R15, `(.L_x_15128) ;  /* 0x000000000f087348 */ /* 0x000fea0003c00000 */
[----:B------:R0:W1:Y:S02]  /*82f0*/  SHFL.BFLY P6, R14, R13, R12, R11 ;  /* 0x0c00000c0d0e7389 */ /* 0x00006400000c000b */
[----:B01----:R-:W-:Y:S01]  /*8300*/  ENDCOLLECTIVE ;  /* 0x000000000000791b */ /* 0x003fe20003800000 */
.L_x_15128:
[----:B------:R-:W-:Y:S01]  /*8310*/  HFMA2.MMA R12, -RZ, RZ, 0, 2.384185791015625e-07 ;  /* 0x00000004ff0c7435 */ /* 0x000fe200000001ff */
[----:B------:R-:W-:Y:S01]  /*8320*/  MOV R13, RZ ;  /* 0x000000ff000d7202 */ /* 0x000fe20000000f00 */
[----:B------:R-:W-:-:S09]  /*8330*/  IMAD.MOV.U32 R33, RZ, RZ, R14 ;  /* 0x000000ffff217224 */ /* 0x000fd200078e000e */
[----:B------:R-:W-:Y:S05]  /*8340*/  WARPSYNC.COLLECTIVE R15, `(.L_x_15129) ;  /* 0x000000000f087348 */ /* 0x000fea0003c00000 */
[----:B------:R0:W1:Y:S02]  /*8350*/  SHFL.BFLY P6, R14, R13, R12, R11 ;  /* 0x0c00000c0d0e7389 */ /* 0x00006400000c000b */
[----:B01----:R-:W-:Y:S01]  /*8360*/  ENDCOLLECTIVE ;  /* 0x000000000000791b */ /* 0x003fe20003800000 */
.L_x_15129:
        /* <DEDUP_REMOVED lines=8> */
.L_x_15130:
[----:B------:R-:W-:Y:S01]  /*83f0*/  HFMA2.MMA R12, -RZ, RZ, 0, 5.9604644775390625e-08 ;  /* 0x00000001ff0c7435 */ /* 0x000fe200000001ff */
[----:B------:R-:W-:-:S04]  /*8400*/  IMAD.MOV.U32 R35, RZ, RZ, R14 ;  /* 0x000000ffff237224 */ /* 0x000fc800078e000e */
[----:B------:R-:W-:-:S05]  /*8410*/  FADD.FTZ R32, R32, R35 ;  /* 0x0000002320207221 */ /* 0x000fca0000010000 */
[----:B------:R-:W-:-:S07]  /*8420*/  MOV R13, R32 ;  /* 0x00000020000d7202 */ /* 0x000fce0000000f00 */
[----:B------:R-:W-:Y:S05]  /*8430*/  WARPSYNC.COLLECTIVE R15, `(.L_x_15131) ;  /* 0x000000000f087348 */ /* 0x000fea0003c00000 */
[----:B------:R0:W1:Y:S02]  /*8440*/  SHFL.BFLY P6, R14, R13, R12, R11 ;  /* 0x0c00000c0d0e7389 */ /* 0x00006400000c000b */
[----:B01----:R-:W-:Y:S01]  /*8450*/  ENDCOLLECTIVE ;  /* 0x000000000000791b */ /* 0x003fe20003800000 */
.L_x_15131:
[----:B------:R-:W-:Y:S01]  /*8460*/  HFMA2.MMA R12, -RZ, RZ, 0, 2.384185791015625e-07 ;  /* 0x00000004ff0c7435 */ /* 0x000fe200000001ff */
[----:B------:R-:W-:Y:S01]  /*8470*/  MOV R13, RZ ;  /* 0x000000ff000d7202 */ /* 0x000fe20000000f00 */
[----:B------:R-:W-:-:S09]  /*8480*/  IMAD.MOV.U32 R35, RZ, RZ, R14 ;  /* 0x000000ffff237224 */ /* 0x000fd200078e000e */
[----:B------:R-:W-:Y:S05]  /*8490*/  WARPSYNC.COLLECTIVE R15, `(.L_x_15132) ;  /* 0x000000000f087348 */ /* 0x000fea0003c00000 */
[----:B------:R0:W1:Y:S02]  /*84a0*/  SHFL.BFLY P6, R14, R13, R12, R11 ;  /* 0x0c00000c0d0e7389 */ /* 0x00006400000c000b */
[----:B01----:R-:W-:Y:S01]  /*84b0*/  ENDCOLLECTIVE ;  /* 0x000000000000791b */ /* 0x003fe20003800000 */
.L_x_15132:
        /* <DEDUP_REMOVED lines=8> */
.L_x_15133:
[----:B------:R-:W-:Y:S01]  /*8540*/  HFMA2.MMA R12, -RZ, RZ, 0, 5.9604644775390625e-08 ;  /* 0x00000001ff0c7435 */ /* 0x000fe200000001ff */
[----:B------:R-:W-:-:S04]  /*8550*/  IMAD.MOV.U32 R37, RZ, RZ, R14 ;  /* 0x000000ffff257224 */ /* 0x000fc800078e000e */
[----:B------:R-:W-:-:S05]  /*8560*/  FADD.FTZ R34, R34, R37 ;  /* 0x0000002522227221 */ /* 0x000fca0000010000 */
[----:B------:R-:W-:-:S07]  /*8570*/  MOV R13, R34 ;  /* 0x00000022000d7202 */ /* 0x000fce0000000f00 */
[----:B------:R-:W-:Y:S05]  /*8580*/  WARPSYNC.COLLECTIVE R15, `(.L_x_15134) ;  /* 0x000000000f087348 */ /* 0x000fea0003c00000 */
[----:B------:R0:W1:Y:S02]  /*8590*/  SHFL.BFLY P6, R14, R13, R12, R11 ;  /* 0x0c00000c0d0e7389 */ /* 0x00006400000c000b */
[----:B01----:R-:W-:Y:S01]  /*85a0*/  ENDCOLLECTIVE ;  /* 0x000000000000791b */ /* 0x003fe20003800000 */
.L_x_15134:
[----:B------:R-:W-:Y:S01]  /*85b0*/  HFMA2.MMA R12, -RZ, RZ, 0, 2.384185791015625e-07 ;  /* 0x00000004ff0c7435 */ /* 0x000fe200000001ff */
[----:B------:R-:W-:Y:S01]  /*85c0*/  MOV R13, RZ ;  /* 0x000000ff000d7202 */ /* 0x000fe20000000f00 */
[----:B------:R-:W-:-:S09]  /*85d0*/  IMAD.MOV.U32 R37, RZ, RZ, R14 ;  /* 0x000000ffff257224 */ /* 0x000fd200078e000e */
[----:B------:R-:W-:Y:S05]  /*85e0*/  WARPSYNC.COLLECTIVE R15, `(.L_x_15135) ;  /* 0x000000000f087348 */ /* 0x000fea0003c00000 */
[----:B------:R0:W1:Y:S02]  /*85f0*/  SHFL.BFLY P6, R14, R13, R12, R11 ;  /* 0x0c00000c0d0e7389 */ /* 0x00006400000c000b */
[----:B01----:R-:W-:Y:S01]  /*8600*/  ENDCOLLECTIVE ;  /* 0x000000000000791b */ /* 0x003fe20003800000 */
.L_x_15135:
        /* <DEDUP_REMOVED lines=8> */
.L_x_15136:
[----:B------:R-:W-:Y:S01]  /*8690*/  HFMA2.MMA R12, -RZ, RZ, 0, 5.9604644775390625e-08 ;  /* 0x00000001ff0c7435 */ /* 0x000fe200000001ff */
[----:B------:R-:W-:-:S04]  /*86a0*/  IMAD.MOV.U32 R39, RZ, RZ, R14 ;  /* 0x000000ffff277224 */ /* 0x000fc800078e000e */
[----:B------:R-:W-:-:S05]  /*86b0*/  FADD.FTZ R36, R36, R39 ;  /* 0x0000002724247221 */ /* 0x000fca0000010000 */
[----:B------:R-:W-:-:S07]  /*86c0*/  MOV R13, R36 ;  /* 0x00000024000d7202 */ /* 0x000fce0000000f00 */
[----:B------:R-:W-:Y:S05]  /*86d0*/  WARPSYNC.COLLECTIVE R15, `(.L_x_15137) ;  /* 0x000000000f087348 */ /* 0x000fea0003c00000 */
[----:B------:R0:W1:Y:S02]  /*86e0*/  SHFL.BFLY P6, R14, R13, R12, R11 ;  /* 0x0c00000c0d0e7389 */ /* 0x00006400000c000b */
[----:B01----:R-:W-:Y:S01]  /*86f0*/  ENDCOLLECTIVE ;  /* 0x000000000000791b */ /* 0x003fe20003800000 */
.L_x_15137:
[----:B------:R-:W-:Y:S01]  /*8700*/  HFMA2.MMA R12, -RZ, RZ, 0, 2.384185791015625e-07 ;  /* 0x00000004ff0c7435 */ /* 0x000fe200000001ff */
[----:B------:R-:W-:Y:S01]  /*8710*/  MOV R13, RZ ;  /* 0x000000ff000d7202 */ /* 0x000fe20000000f00 */
[----:B------:R-:W-:-:S09]  /*8720*/  IMAD.MOV.U32 R39, RZ, RZ, R14 ;  /* 0x000000ffff277224 */ /* 0x000fd200078e000e */
[----:B------:R-:W-:Y:S05]  /*8730*/  WARPSYNC.COLLECTIVE R15, `(.L_x_15138) ;  /* 0x000000000f087348 */ /* 0x000fea0003c00000 */
[----:B------:R0:W1:Y:S02]  /*8740*/  SHFL.BFLY P6, R14, R13, R12, R11 ;  /* 0x0c00000c0d0e7389 */ /* 0x00006400000c000b */
[----:B01----:R-:W-:Y:S01]  /*8750*/  ENDCOLLECTIVE ;  /* 0x000000000000791b */ /* 0x003fe20003800000 */
.L_x_15138:
        /* <DEDUP_REMOVED lines=8> */
.L_x_15139:
[----:B------:R-:W-:Y:S01]  /*87e0*/  HFMA2.MMA R12, -RZ, RZ, 0, 5.9604644775390625e-08 ;  /* 0x00000001ff0c7435 */ /* 0x000fe200000001ff */
[----:B------:R-:W-:-:S04]  /*87f0*/  IMAD.MOV.U32 R41, RZ, RZ, R14 ;  /* 0x000000ffff297224 */ /* 0x000fc800078e000e */
[----:B------:R-:W-:-:S05]  /*8800*/  FADD.FTZ R38, R38, R41 ;  /* 0x0000002926267221 */ /* 0x000fca0000010000 */
[----:B------:R-:W-:-:S07]  /*8810*/  MOV R13, R38 ;  /* 0x00000026000d7202 */ /* 0x000fce0000000f00 */
[----:B------:R-:W-:Y:S05]  /*8820*/  WARPSYNC.COLLECTIVE R15, `(.L_x_15140) ;  /* 0x000000000f087348 */ /* 0x000fea0003c00000 */
[----:B------:R0:W1:Y:S02]  /*8830*/  SHFL.BFLY P6, R14, R13, R12, R11 ;  /* 0x0c00000c0d0e7389 */ /* 0x00006400000c000b */
[----:B01----:R-:W-:Y:S01]  /*8840*/  ENDCOLLECTIVE ;  /* 0x000000000000791b */ /* 0x003fe20003800000 */
.L_x_15140:
[----:B------:R-:W-:Y:S01]  /*8850*/  HFMA2.MMA R12, -RZ, RZ, 0, 2.384185791015625e-07 ;  /* 0x00000004ff0c7435 */ /* 0x000fe200000001ff */
[----:B------:R-:W-:Y:S01]  /*8860*/  MOV R13, RZ ;  /* 0x000000ff000d7202 */ /* 0x000fe20000000f00 */
[----:B------:R-:W-:-:S09]  /*8870*/  IMAD.MOV.U32 R41, RZ, RZ, R14 ;  /* 0x000000ffff297224 */ /* 0x000fd200078e000e */
[----:B------:R-:W-:Y:S05]  /*8880*/  WARPSYNC.COLLECTIVE R15, `(.L_x_15141) ;  /* 0x000000000f087348 */ /* 0x000fea0003c00000 */
[----:B------:R0:W1:Y:S02]  /*8890*/  SHFL.BFLY P6, R14, R13, R12, R11 ;  /* 0x0c00000c0d0e7389 */ /* 0x00006400000c000b */
[----:B01----:R-:W-:Y:S01]  /*88a0*/  ENDCOLLECTIVE ;  /* 0x000000000000791b */ /* 0x003fe20003800000 */
.L_x_15141:
        /* <DEDUP_REMOVED lines=8> */
.L_x_15142:
[----:B------:R-:W-:Y:S01]  /*8930*/  HFMA2.MMA R12, -RZ, RZ, 0, 5.9604644775390625e-08 ;  /* 0x00000001ff0c7435 */ /* 0x000fe200000001ff */
[----:B------:R-:W-:-:S04]  /*8940*/  IMAD.MOV.U32 R55, RZ, RZ, R14 ;  /* 0x000000ffff377224 */ /* 0x000fc800078e000e */
[----:B------:R-:W-:-:S05]  /*8950*/  FADD.FTZ R40, R40, R55 ;  /* 0x0000003728287221 */ /* 0x000fca0000010000 */
[----:B------:R-:W-:-:S07]  /*8960*/  MOV R13, R40 ;  /* 0x00000028000d7202 */ /* 0x000fce0000000f00 */
[----:B------:R-:W-:Y:S05]  /*8970*/  WARPSYNC.COLLECTIVE R15, `(.L_x_15143) ;  /* 0x000000000f087348 */ /* 0x000fea0003c00000 */
[----:B------:R0:W1:Y:S02]  /*8980*/  SHFL.BFLY P6, R14, R13, R12, R11 ;  /* 0x0c00000c0d0e7389 */ /* 0x00006400000c000b */
[----:B01----:R-:W-:Y:S01]  /*8990*/  ENDCOLLECTIVE ;  /* 0x000000000000791b */ /* 0x003fe20003800000 */
.L_x_15143:
[----:B------:R-:W-:Y:S01]  /*89a0*/  HFMA2.MMA R12, -RZ, RZ, 0, 2.384185791015625e-07 ;  /* 0x00000004ff0c7435 */ /* 0x000fe200000001ff */
[----:B------:R-:W-:Y:S01]  /*89b0*/  MOV R13, RZ ;  /* 0x000000ff000d7202 */ /* 0x000fe20000000f00 */
[----:B------:R-:W-:-:S09]  /*89c0*/  IMAD.MOV.U32 R65, RZ, RZ, R14 ;  /* 0x000000ffff417224 */ /* 0x000fd200078e000e */
[----:B------:R-:W-:Y:S05]  /*89d0*/  WARPSYNC.COLLECTIVE R15, `(.L_x_15144) ;  /* 0x000000000f087348 */ /* 0x000fea0003c00000 */
[----:B------:R0:W1:Y:S02]  /*89e0*/  SHFL.BFLY P6, R14, R13, R12, R11 ;  /* 0x0c00000c0d0e7389 */ /* 0x00006400000c000b */
[----:B01----:R-:W-:Y:S01]  /*89f0*/  ENDCOLLECTIVE ;  /* 0x000000000000791b */ /* 0x003fe20003800000 */
.L_x_15144:
        /* <DEDUP_REMOVED lines=8> */
.L_x_15145:
[----:B------:R-:W-:Y:S01]  /*8a80*/  HFMA2.MMA R12, -RZ, RZ, 0, 5.9604644775390625e-08 ;  /* 0x00000001ff0c7435 */ /* 0x000fe200000001ff */
[----:B------:R-:W-:-:S04]  /*8a90*/  IMAD.MOV.U32 R53, RZ, RZ, R14 ;  /* 0x000000ffff357224 */ /* 0x000fc800078e000e */
[----:B------:R-:W-:-:S05]  /*8aa0*/  FADD.FTZ R42, R42, R53 ;  /* 0x000000352a2a7221 */ /* 0x000fca0000010000 */
[----:B------:R-:W-:-:S07]  /*8ab0*/  MOV R13, R42 ;  /* 0x0000002a000d7202 */ /* 0x000fce0000000f00 */
[----:B------:R-:W-:Y:S05]  /*8ac0*/  WARPSYNC.COLLECTIVE R15, `(.L_x_15146) ;  /* 0x000000000f087348 */ /* 0x000fea0003c00000 */
[----:B------:R0:W1:Y:S02]  /*8ad0*/  SHFL.BFLY P6, R14, R13, R12, R11 ;  /* 0x0c00000c0d0e7389 */ /* 0x00006400000c000b */
[----:B01----:R-:W-:Y:S01]  /*8ae0*/  ENDCOLLECTIVE ;  /* 0x000000000000791b */ /* 0x003fe20003800000 */
.L_x_15146:
[----:B------:R-:W-:Y:S01]  /*8af0*/  HFMA2.MMA R12, -RZ, RZ, 0, 2.384185791015625e-07 ;  /* 0x00000004ff0c7435 */ /* 0x000fe200000001ff */
[----:B------:R-:W-:Y:S01]  /*8b00*/  MOV R13, RZ ;  /* 0x000000ff000d7202 */ /* 0x000fe20000000f00 */
[----:B------:R-:W-:-:S09]  /*8b10*/  IMAD.MOV.U32 R75, RZ, RZ, R14 ;  /* 0x000000ffff4b7224 */ /* 0x000fd200078e000e */
[----:B------:R-:W-:Y:S05]  /*8b20*/  WARPSYNC.COLLECTIVE R15, `(.L_x_15147) ;  /* 0x000000000f087348 */ /* 0x000fea0003c00000 */
[----:B------:R0:W1:Y:S02]  /*8b30*/  SHFL.BFLY P6, R14, R13, R12, R11 ;  /* 0x0c00000c0d0e7389 */ /* 0x00006400000c000b */
[----:B01----:R-:W-:Y:S01]  /*8b40*/  ENDCOLLECTIVE ;  /* 0x000000000000791b */ /* 0x003fe20003800000 */
.L_x_15147:
        /* <DEDUP_REMOVED lines=8> */
.L_x_15148:
[----:B------:R-:W-:Y:S01]  /*8bd0*/  HFMA2.MMA R12, -RZ, RZ, 0, 5.9604644775390625e-08 ;  /* 0x00000001ff0c7435 */ /* 0x000fe200000001ff */
[----:B------:R-:W-:-:S04]  /*8be0*/  IMAD.MOV.U32 R58, RZ, RZ, R14 ;  /* 0x000000ffff3a7224 */ /* 0x000fc800078e000e */
[----:B------:R-:W-:-:S05]  /*8bf0*/  FADD.FTZ R43, R43, R58 ;  /* 0x0000003a2b2b7221 */ /* 0x000fca0000010000 */
[----:B------:R-:W-:-:S07]  /*8c00*/  MOV R13, R43 ;  /* 0x0000002b000d7202 */ /* 0x000fce0000000f00 */
[----:B------:R-:W-:Y:S05]  /*8c10*/  WARPSYNC.COLLECTIVE R15, `(.L_x_15149) ;  /* 0x000000000f087348 */ /* 0x000fea0003c00000 */
[----:B------:R0:W1:Y:S02]  /*8c20*/  SHFL.BFLY P6, R14, R13, R12, R11 ;  /* 0x0c00000c0d0e7389 */ /* 0x00006400000c000b */
[----:B01----:R-:W-:Y:S01]  /*8c30*/  ENDCOLLECTIVE ;  /* 0x000000000000791b */ /* 0x003fe20003800000 */
.L_x_15149:
[----:B------:R-:W-:Y:S01]  /*8c40*/  HFMA2.MMA R12, -RZ, RZ, 0, 2.384185791015625e-07 ;  /* 0x00000004ff0c7435 */ /* 0x000fe200000001ff */
[----:B------:R-:W-:Y:S01]  /*8c50*/  MOV R13, RZ ;  /* 0x000000ff000d7202 */ /* 0x000fe20000000f00 */
[----:B------:R-:W-:-:S09]  /*8c60*/  IMAD.MOV.U32 R62, RZ, RZ, R14 ;  /* 0x000000ffff3e7224 */ /* 0x000fd200078e000e */
[----:B------:R-:W-:Y:S05]  /*8c70*/  WARPSYNC.COLLECTIVE R15, `(.L_x_15150) ;  /* 0x000000000f087348 */ /* 0x000fea0003c00000 */
[----:B------:R0:W1:Y:S02]  /*8c80*/  SHFL.BFLY P6, R14, R13, R12, R11 ;  /* 0x0c00000c0d0e7389 */ /* 0x00006400000c000b */
[----:B01----:R-:W-:Y:S01]  /*8c90*/  ENDCOLLECTIVE ;  /* 0x000000000000791b */ /* 0x003fe20003800000 */
.L_x_15150:
        /* <DEDUP_REMOVED lines=8> */
.L_x_15151:
[----:B------:R-:W-:Y:S01]  /*8d20*/  HFMA2.MMA R12, -RZ, RZ, 0, 5.9604644775390625e-08 ;  /* 0x00000001ff0c7435 */ /* 0x000fe200000001ff */
[----:B------:R-:W-:-:S04]  /*8d30*/  IMAD.MOV.U32 R5, RZ, RZ, R14 ;  /* 0x000000ffff057224 */ /* 0x000fc800078e000e */
[----:B------:R-:W-:-:S05]  /*8d40*/  FADD.FTZ R44, R44, R5 ;  /* 0x000000052c2c7221 */ /* 0x000fca0000010000 */
[----:B------:R-:W-:-:S07]  /*8d50*/  MOV R13, R44 ;  /* 0x0000002c000d7202 */ /* 0x000fce0000000f00 */
[----:B------:R-:W-:Y:S05]  /*8d60*/  WARPSYNC.COLLECTIVE R15, `(.L_x_15152) ;  /* 0x000000000f087348 */ /* 0x000fea0003c00000 */
[----:B------:R0:W1:Y:S02]  /*8d70*/  SHFL.BFLY P6, R14, R13, R12, R11 ;  /* 0x0c00000c0d0e7389 */ /* 0x00006400000c000b */
[----:B01----:R-:W-:Y:S01]  /*8d80*/  ENDCOLLECTIVE ;  /* 0x000000000000791b */ /* 0x003fe20003800000 */
.L_x_15152:
[----:B------:R-:W-:Y:S01]  /*8d90*/  HFMA2.MMA R12, -RZ, RZ, 0, 2.384185791015625e-07 ;  /* 0x00000004ff0c7435 */ /* 0x000fe200000001ff */
[----:B------:R-:W-:Y:S01]  /*8da0*/  MOV R13, RZ ;  /* 0x000000ff000d7202 */ /* 0x000fe20000000f00 */
[----:B------:R-:W-:-:S09]  /*8db0*/  IMAD.MOV.U32 R5, RZ, RZ, R14 ;  /* 0x000000ffff057224 */ /* 0x000fd200078e000e */
[----:B------:R-:W-:Y:S05]  /*8dc0*/  WARPSYNC.COLLECTIVE R15, `(.L_x_15153) ;  /* 0x000000000f087348 */ /* 0x000fea0003c00000 */
[----:B------:R0:W1:Y:S02]  /*8dd0*/  SHFL.BFLY P6, R14, R13, R12, R11 ;  /* 0x0c00000c0d0e7389 */ /* 0x00006400000c000b */
[----:B01----:R-:W-:Y:S01]  /*8de0*/  ENDCOLLECTIVE ;  /* 0x000000000000791b */ /* 0x003fe20003800000 */
.L_x_15153:
        /* <DEDUP_REMOVED lines=8> */
.L_x_15154:
[----:B------:R-:W-:Y:S01]  /*8e70*/  MOV R12, 0x1 ;  /* 0x00000001000c7802 */ /* 0x000fe20000000f00 */
[----:B------:R-:W-:-:S04]  /*8e80*/  FADD.FTZ R45, R45, R14 ;  /* 0x0000000e2d2d7221 */ /* 0x000fc80000010000 */
[----:B------:R-:W-:-:S07]  /*8e90*/  IMAD.MOV.U32 R13, RZ, RZ, R45 ;  /* 0x000000ffff0d7224 */ /* 0x000fce00078e002d */
[----:B------:R-:W-:Y:S05]  /*8ea0*/  WARPSYNC.COLLECTIVE R15, `(.L_x_15155) ;  /* 0x000000000f087348 */ /* 0x000fea0003c00000 */
[----:B------:R0:W1:Y:S02]  /*8eb0*/  SHFL.BFLY P6, R14, R13, R12, R11 ;  /* 0x0c00000c0d0e7389 */ /* 0x00006400000c000b */
[----:B01----:R-:W-:Y:S01]  /*8ec0*/  ENDCOLLECTIVE ;  /* 0x000000000000791b */ /* 0x003fe20003800000 */
.L_x_15155:
[----:B------:R-:W-:Y:S01]  /*8ed0*/  HFMA2.MMA R12, -RZ, RZ, 0, 2.384185791015625e-07 ;  /* 0x00000004ff0c7435 */ /* 0x000fe200000001ff */
[----:B------:R-:W-:Y:S01]  /*8ee0*/  IMAD.MOV.U32 R13, RZ, RZ, RZ ;  /* 0x000000ffff0d7224 */ /* 0x000fe200078e00ff */
[----:B------:R-:W-:-:S09]  /*8ef0*/  MOV R64, R14 ;  /* 0x0000000e00407202 */ /* 0x000fd20000000f00 */
[----:B------:R-:W-:Y:S05]  /*8f00*/  WARPSYNC.COLLECTIVE R15, `(.L_x_15156) ;  /* 0x000000000f087348 */ /* 0x000fea0003c00000 */
[----:B------:R0:W1:Y:S02]  /*8f10*/  SHFL.BFLY P6, R14, R13, R12, R11 ;  /* 0x0c00000c0d0e7389 */ /* 0x00006400000c000b */
[----:B01----:R-:W-:Y:S01]  /*8f20*/  ENDCOLLECTIVE ;  /* 0x000000000000791b */ /* 0x003fe20003800000 */
.L_x_15156:
        /* <DEDUP_REMOVED lines=8> */
.L_x_15157:
[----:B------:R-:W-:Y:S01]  /*8fb0*/  HFMA2.MMA R12, -RZ, RZ, 0, 5.9604644775390625e-08 ;  /* 0x00000001ff0c7435 */ /* 0x000fe200000001ff */
[----:B------:R-:W-:-:S05]  /*8fc0*/  MOV R7, R14 ;  /* 0x0000000e00077202 */ /* 0x000fca0000000f00 */
[----:B------:R-:W-:-:S04]  /*8fd0*/  FADD.FTZ R46, R46, R7 ;  /* 0x000000072e2e7221 */ /* 0x000fc80000010000 */
[----:B------:R-:W-:-:S07]  /*8fe0*/  IMAD.MOV.U32 R13, RZ, RZ, R46 ;  /* 0x000000ffff0d7224 */ /* 0x000fce00078e002e */
[----:B------:R-:W-:Y:S05]  /*8ff0*/  WARPSYNC.COLLECTIVE R15, `(.L_x_15158) ;  /* 0x000000000f087348 */ /* 0x000fea0003c00000 */
[----:B------:R0:W1:Y:S02]  /*9000*/  SHFL.BFLY P6, R14, R13, R12, R11 ;  /* 0x0c00000c0d0e7389 */ /* 0x00006400000c000b */
[----:B01----:R-:W-:Y:S01]  /*9010*/  ENDCOLLECTIVE ;  /* 0x000000000000791b */ /* 0x003fe20003800000 */
.L_x_15158:
[----:B------:R-:W-:Y:S01]  /*9020*/  HFMA2.MMA R12, -RZ, RZ, 0, 2.384185791015625e-07 ;  /* 0x00000004ff0c7435 */ /* 0x000fe200000001ff */
[----:B------:R-:W-:Y:S01]  /*9030*/  IMAD.MOV.U32 R13, RZ, RZ, RZ ;  /* 0x000000ffff0d7224 */ /* 0x000fe200078e00ff */
[----:B------:R-:W-:-:S09]  /*9040*/  MOV R7, R14 ;  /* 0x0000000e00077202 */ /* 0x000fd20000000f00 */
[----:B------:R-:W-:Y:S05]  /*9050*/  WARPSYNC.COLLECTIVE R15, `(.L_x_15159) ;  /* 0x000000000f087348 */ /* 0x000fea0003c00000 */
[----:B------:R0:W1:Y:S02]  /*9060*/  SHFL.BFLY P6, R14, R13, R12, R11 ;  /* 0x0c00000c0d0e7389 */ /* 0x00006400000c000b */
[----:B01----:R-:W-:Y:S01]  /*9070*/  ENDCOLLECTIVE ;  /* 0x000000000000791b */ /* 0x003fe20003800000 */
.L_x_15159:
        /* <DEDUP_REMOVED lines=8> */
.L_x_15160:
[----:B------:R-:W-:Y:S01]  /*9100*/  HFMA2.MMA R12, -RZ, RZ, 0, 5.9604644775390625e-08 ;  /* 0x00000001ff0c7435 */ /* 0x000fe200000001ff */
[----:B------:R-:W-:-:S05]  /*9110*/  MOV R56, R14 ;  /* 0x0000000e00387202 */ /* 0x000fca0000000f00 */
[----:B------:R-:W-:-:S04]  /*9120*/  FADD.FTZ R47, R47, R56 ;  /* 0x000000382f2f7221 */ /* 0x000fc80000010000 */
[----:B------:R-:W-:-:S07]  /*9130*/  IMAD.MOV.U32 R13, RZ, RZ, R47 ;  /* 0x000000ffff0d7224 */ /* 0x000fce00078e002f */
[----:B------:R-:W-:Y:S05]  /*9140*/  WARPSYNC.COLLECTIVE R15, `(.L_x_15161) ;  /* 0x000000000f087348 */ /* 0x000fea0003c00000 */
[----:B------:R0:W1:Y:S02]  /*9150*/  SHFL.BFLY P6, R14, R13, R12, R11 ;  /* 0x0c00000c0d0e7389 */ /* 0x00006400000c000b */
[----:B01----:R-:W-:Y:S01]  /*9160*/  ENDCOLLECTIVE ;  /* 0x000000000000791b */ /* 0x003fe20003800000 */
.L_x_15161:
[----:B------:R-:W-:Y:S01]  /*9170*/  HFMA2.MMA R12, -RZ, RZ, 0, 2.384185791015625e-07 ;  /* 0x00000004ff0c7435 */ /* 0x000fe200000001ff */
[----:B------:R-:W-:Y:S01]  /*9180*/  IMAD.MOV.U32 R13, RZ, RZ, RZ ;  /* 0x000000ffff0d7224 */ /* 0x000fe200078e00ff */
[----:B------:R-:W-:-:S09]  /*9190*/  MOV R68, R14 ;  /* 0x0000000e00447202 */ /* 0x000fd20000000f00 */
[----:B------:R-:W-:Y:S05]  /*91a0*/  WARPSYNC.COLLECTIVE R15, `(.L_x_15162) ;  /* 0x000000000f087348 */ /* 0x000fea0003c00000 */
[----:B------:R0:W1:Y:S02]  /*91b0*/  SHFL.BFLY P6, R14, R13, R12, R11 ;  /* 0x0c00000c0d0e7389 */ /* 0x00006400000c000b */
[----:B01----:R-:W-:Y:S01]  /*91c0*/  ENDCOLLECTIVE ;  /* 0x000000000000791b */ /* 0x003fe20003800000 */
.L_x_15162:
        /* <DEDUP_REMOVED lines=8> */
.L_x_15163:
[----:B------:R-:W-:Y:S01]  /*9250*/  HFMA2.MMA R12, -RZ, RZ, 0, 5.9604644775390625e-08 ;  /* 0x00000001ff0c7435 */ /* 0x000fe200000001ff */
[----:B------:R-:W-:-:S05]  /*9260*/  MOV R9, R14 ;  /* 0x0000000e00097202 */ /* 0x000fca0000000f00 */
[----:B------:R-:W-:-:S04]  /*9270*/  FADD.FTZ R48, R48, R9 ;  /* 0x0000000930307221 */ /* 0x000fc80000010000 */
[----:B------:R-:W-:-:S07]  /*9280*/  IMAD.MOV.U32 R13, RZ, RZ, R48 ;  /* 0x000000ffff0d7224 */ /* 0x000fce00078e0030 */
[----:B------:R-:W-:Y:S05]  /*9290*/  WARPSYNC.COLLECTIVE R15, `(.L_x_15164) ;  /* 0x000000000f087348 */ /* 0x000fea0003c00000 */
[----:B------:R0:W1:Y:S02]  /*92a0*/  SHFL.BFLY P6, R14, R13, R12, R11 ;  /* 0x0c00000c0d0e7389 */ /* 0x00006400000c000b */
[----:B01----:R-:W-:Y:S01]  /*92b0*/  ENDCOLLECTIVE ;  /* 0x000000000000791b */ /* 0x003fe20003800000 */
.L_x_15164:
[----:B------:R-:W-:Y:S01]  /*92c0*/  HFMA2.MMA R12, -RZ, RZ, 0, 2.384185791015625e-07 ;  /* 0x00000004ff0c7435 */ /* 0x000fe200000001ff */
[----:B------:R-:W-:Y:S01]  /*92d0*/  IMAD.MOV.U32 R13, RZ, RZ, RZ ;  /* 0x000000ffff0d7224 */ /* 0x000fe200078e00ff */
[----:B------:R-:W-:-:S09]  /*92e0*/  MOV R9, R14 ;  /* 0x0000000e00097202 */ /* 0x000fd20000000f00 */
[----:B------:R-:W-:Y:S05]  /*92f0*/  WARPSYNC.COLLECTIVE R15, `(.L_x_15165) ;  /* 0x000000000f087348 */ /* 0x000fea0003c00000 */
[----:B------:R0:W1:Y:S02]  /*9300*/  SHFL.BFLY P6, R14, R13, R12, R11 ;  /* 0x0c00000c0d0e7389 */ /* 0x00006400000c000b */
[----:B01----:R-:W-:Y:S01]  /*9310*/  ENDCOLLECTIVE ;  /* 0x000000000000791b */ /* 0x003fe20003800000 */
.L_x_15165:
        /* <DEDUP_REMOVED lines=8> */
.L_x_15166:
[----:B------:R-:W-:Y:S01]  /*93a0*/  HFMA2.MMA R12, -RZ, RZ, 0, 5.9604644775390625e-08 ;  /* 0x00000001ff0c7435 */ /* 0x000fe200000001ff */
[----:B------:R-:W-:-:S05]  /*93b0*/  MOV R52, R14 ;  /* 0x0000000e00347202 */ /* 0x000fca0000000f00 */
[----:B------:R-:W-:-:S04]  /*93c0*/  FADD.FTZ R49, R49, R52 ;  /* 0x0000003431317221 */ /* 0x000fc80000010000 */
[----:B------:R-:W-:-:S07]  /*93d0*/  IMAD.MOV.U32 R13, RZ, RZ, R49 ;  /* 0x000000ffff0d7224 */ /* 0x000fce00078e0031 */
[----:B------:R-:W-:Y:S05]  /*93e0*/  WARPSYNC.COLLECTIVE R15, `(.L_x_15167) ;  /* 0x000000000f087348 */ /* 0x000fea0003c00000 */
[----:B------:R0:W1:Y:S02]  /*93f0*/  SHFL.BFLY P6, R14, R13, R12, R11 ;  /* 0x0c00000c0d0e7389 */ /* 0x00006400000c000b */
[----:B01----:R-:W-:Y:S01]  /*9400*/  ENDCOLLECTIVE ;  /* 0x000000000000791b */ /* 0x003fe20003800000 */
.L_x_15167:
[----:B------:R-:W-:Y:S01]  /*9410*/  HFMA2.MMA R12, -RZ, RZ, 0, 2.384185791015625e-07 ;  /* 0x00000004ff0c7435 */ /* 0x000fe200000001ff */
[----:B------:R-:W-:Y:S01]  /*9420*/  IMAD.MOV.U32 R13, RZ, RZ, RZ ;  /* 0x000000ffff0d7224 */ /* 0x000fe200078e00ff */
[----:B------:R-:W-:-:S09]  /*9430*/  MOV R74, R14 ;  /* 0x0000000e004a7202 */ /* 0x000fd20000000f00 */
[----:B------:R-:W-:Y:S05]  /*9440*/  WARPSYNC.COLLECTIVE R15, `(.L_x_15168) ;  /* 0x000000000f087348 */ /* 0x000fea0003c00000 */
[----:B------:R0:W1:Y:S02]  /*9450*/  SHFL.BFLY P6, R14, R13, R12, R11 ;  /* 0x0c00000c0d0e7389 */ /* 0x00006400000c000b */
[----:B01----:R-:W-:Y:S01]  /*9460*/  ENDCOLLECTIVE ;  /* 0x000000000000791b */ /* 0x003fe20003800000 */
.L_x_15168:
[----:B------:R-:W-:Y:S01]  /*9470*/  FADD.FTZ R49, R49, R74 ;  /* 0x0000004a31317221 */ /* 0x000fe20000010000 */
[----:B------:R-:W-:Y:S02]  /*9480*/  IMAD.MOV.U32 R12, RZ, RZ, 0x2 ;  /* 0x00000002ff0c7424 */ /* 0x000fe400078e00ff */
[----:B------:R-:W-:-:S05]  /*9490*/  FADD.FTZ R50, RZ, R14 ;  /* 0x0000000eff327221 */ /* 0x000fca0000010000 */
[----:B------:R-:W-:-:S07]  /*94a0*/  MOV R13, R50 ;  /* 0x00000032000d7202 */ /* 0x000fce0000000f00 */
[----:B------:R-:W-:Y:S05]  /*94b0*/  WARPSYNC.COLLECTIVE R15, `(.L_x_15169) ;  /* 0x000000000f087348 */ /* 0x000fea0003c00000 */
[----:B------:R0:W1:Y:S02]  /*94c0*/  SHFL.BFLY P6, R14, R13, R12, R11 ;  /* 0x0c00000c0d0e7389 */ /* 0x00006400000c000b */
[----:B01----:R-:W-:Y:S01]  /*94d0*/  ENDCOLLECTIVE ;  /* 0x000000000000791b */ /* 0x003fe20003800000 */
.L_x_15169:
[----:B------:R-:W-:Y:S01]  /*94e0*/  IMAD.MOV.U32 R12, RZ, RZ, 0x1 ;  /* 0x00000001ff0c7424 */ /* 0x000fe200078e00ff */
[----:B------:R-:W-:-:S05]  /*94f0*/  MOV R3, R14 ;  /* 0x0000000e00037202 */ /* 0x000fca0000000f00 */
[----:B------:R-:W-:-:S05]  /*9500*/  FADD.FTZ R50, R50, R3 ;  /* 0x0000000332327221 */ /* 0x000fca0000010000 */
[----:B------:R-:W-:-:S07]  /*9510*/  MOV R13, R50 ;  /* 0x00000032000d7202 */ /* 0x000fce0000000f00 */
[----:B------:R-:W-:Y:S05]  /*9520*/  WARPSYNC.COLLECTIVE R15, `(.L_x_15170) ;  /* 0x000000000f087348 */ /* 0x000fea0003c00000 */
[----:B------:R0:W1:Y:S02]  /*9530*/  SHFL.BFLY P6, R14, R13, R12, R11 ;  /* 0x0c00000c0d0e7389 */ /* 0x00006400000c000b */
[----:B01----:R-:W-:Y:S01]  /*9540*/  ENDCOLLECTIVE ;  /* 0x000000000000791b */ /* 0x003fe20003800000 */
.L_x_15170:
[----:B------:R-:W-:Y:S01]  /*9550*/  HFMA2.MMA R13, -RZ, RZ, 0, 0 ;  /* 0x00000000ff0d7435 */ /* 0x000fe200000001ff */
[----:B------:R-:W-:Y:S01]  /*9560*/  IMAD.MOV.U32 R12, RZ, RZ, 0x4 ;  /* 0x00000004ff0c7424 */ /* 0x000fe200078e00ff */
[----:B------:R-:W-:-:S09]  /*9570*/  MOV R17, R14 ;  /* 0x0000000e00117202 */ /* 0x000fd20000000f00 */
[----:B------:R-:W-:Y:S05]  /*9580*/  WARPSYNC.COLLECTIVE R15, `(.L_x_15171) ;  /* 0x000000000f087348 */ /* 0x000fea0003c00000 */
[----:B------:R0:W1:Y:S02]  /*9590*/  SHFL.BFLY P6, R14, R13, R12, R11 ;  /* 0x0c00000c0d0e7389 */ /* 0x00006400000c000b */
[----:B01----:R-:W-:Y:S01]  /*95a0*/  ENDCOLLECTIVE ;  /* 0x000000000000791b */ /* 0x003fe20003800000 */
.L_x_15171:
        /* <DEDUP_REMOVED lines=8> */
.L_x_15172:
[----:B------:R-:W-:Y:S01]  /*9630*/  IMAD.MOV.U32 R12, RZ, RZ, 0x1 ;  /* 0x00000001ff0c7424 */ /* 0x000fe200078e00ff */
[----:B------:R-:W-:-:S05]  /*9640*/  MOV R54, R14 ;  /* 0x0000000e00367202 */ /* 0x000fca0000000f00 */
[----:B------:R-:W-:-:S05]  /*9650*/  FADD.FTZ R51, R51, R54 ;  /* 0x0000003633337221 */ /* 0x000fca0000010000 */
[----:B------:R-:W-:-:S07]  /*9660*/  MOV R13, R51 ;  /* 0x00000033000d7202 */ /* 0x000fce0000000f00 */
[----:B------:R-:W-:Y:S05]  /*9670*/  WARPSYNC.COLLECTIVE R15, `(.L_x_15173) ;  /* 0x000000000f087348 */ /* 0x000fea0003c00000 */
[----:B------:R0:W1:Y:S02]  /*9680*/  SHFL.BFLY P6, R14, R13, R12, R11 ;  /* 0x0c00000c0d0e7389 */ /* 0x00006400000c000b */
[----:B01----:R-:W-:Y:S01]  /*9690*/  ENDCOLLECTIVE ;  /* 0x000000000000791b */ /* 0x003fe20003800000 */
.L_x_15173:
[----:B------:R-:W-:Y:S01]  /*96a0*/  HFMA2.MMA R13, -RZ, RZ, 0, 0 ;  /* 0x00000000ff0d7435 */ /* 0x000fe200000001ff */
[----:B------:R-:W-:Y:S01]  /*96b0*/  IMAD.MOV.U32 R12, RZ, RZ, 0x4 ;  /* 0x00000004ff0c7424 */ /* 0x000fe200078e00ff */
[----:B------:R-:W-:-:S09]  /*96c0*/  MOV R76, R14 ;  /* 0x0000000e004c7202 */ /* 0x000fd20000000f00 */
[----:B------:R-:W-:Y:S05]  /*96d0*/  WARPSYNC.COLLECTIVE R15, `(.L_x_15174) ;  /* 0x000000000f087348 */ /* 0x000fea0003c00000 */
[----:B------:R0:W1:Y:S02]  /*96e0*/  SHFL.BFLY P6, R14, R13, R12, R11 ;  /* 0x0c00000c0d0e7389 */ /* 0x00006400000c000b */
[----:B01----:R-:W-:Y:S01]  /*96f0*/  ENDCOLLECTIVE ;  /* 0x000000000000791b */ /* 0x003fe20003800000 */
.L_x_15174:
[----:B------:R-:W-:Y:S01]  /*9700*/  FADD.FTZ R51, R51, R76 ;  /* 0x0000004c33337221 */ /* 0x000fe20000010000 */
[----:B------:R-:W-:Y:S01]  /*9710*/  HFMA2.MMA R12, -RZ, RZ, 0, 1.1920928955078125e-07 ;  /* 0x00000002ff0c7435 */ /* 0x000fe200000001ff */
[----:B------:R-:W-:-:S05]  /*9720*/  FADD.FTZ R52, RZ, R14 ;  /* 0x0000000eff347221 */ /* 0x000fca0000010000 */
[----:B------:R-:W-:-:S07]  /*9730*/  MOV R13, R52 ;  /* 0x00000034000d7202 */ /* 0x000fce0000000f00 */
[----:B------:R-:W-:Y:S05]  /*9740*/  WARPSYNC.COLLECTIVE R15, `(.L_x_15175) ;  /* 0x000000000f087348 */ /* 0x000fea0003c00000 */
[----:B------:R0:W1:Y:S02]  /*9750*/  SHFL.BFLY P6, R14, R13, R12, R11 ;  /* 0x0c00000c0d0e7389 */ /* 0x00006400000c000b */
[----:B01----:R-:W-:Y:S01]  /*9760*/  ENDCOLLECTIVE ;  /* 0x000000000000791b */ /* 0x003fe20003800000 */
.L_x_15175:
[----:B------:R-:W-:Y:S01]  /*9770*/  MOV R12, 0x1 ;  /* 0x00000001000c7802 */ /* 0x000fe20000000f00 */
[----:B------:R-:W-:-:S04]  /*9780*/  FADD.FTZ R52, R52, R14 ;  /* 0x0000000e34347221 */ /* 0x000fc80000010000 */
[----:B------:R-:W-:-:S07]  /*9790*/  IMAD.MOV.U32 R13, RZ, RZ, R52 ;  /* 0x000000ffff0d7224 */ /* 0x000fce00078e0034 */
[----:B------:R-:W-:Y:S05]  /*97a0*/  WARPSYNC.COLLECTIVE R15, `(.L_x_15176) ;  /* 0x000000000f087348 */ /* 0x000fea0003c00000 */
[----:B------:R0:W1:Y:S02]  /*97b0*/  SHFL.BFLY P6, R14, R13, R12, R11 ;  /* 0x0c00000c0d0e7389 */ /* 0x00006400000c000b */
[----:B01----:R-:W-:Y:S01]  /*97c0*/  ENDCOLLECTIVE ;  /* 0x000000000000791b */ /* 0x003fe20003800000 */
.L_x_15176:
[----:B------:R-:W-:Y:S01]  /*97d0*/  HFMA2.MMA R12, -RZ, RZ, 0, 2.384185791015625e-07 ;  /* 0x00000004ff0c7435 */ /* 0x000fe200000001ff */
[----:B------:R-:W-:Y:S01]  /*97e0*/  IMAD.MOV.U32 R13, RZ, RZ, RZ ;  /* 0x000000ffff0d7224 */ /* 0x000fe200078e00ff */
[----:B------:R-:W-:-:S09]  /*97f0*/  MOV R25, R14 ;  /* 0x0000000e00197202 */ /* 0x000fd20000000f00 */
[----:B------:R-:W-:Y:S05]  /*9800*/  WARPSYNC.COLLECTIVE R15, `(.L_x_15177) ;  /* 0x000000000f087348 */ /* 0x000fea0003c00000 */
[----:B------:R0:W1:Y:S02]  /*9810*/  SHFL.BFLY P6, R14, R13, R12, R11 ;  /* 0x0c00000c0d0e7389 */ /* 0x00006400000c000b */
[----:B01----:R-:W-:Y:S01]  /*9820*/  ENDCOLLECTIVE ;  /* 0x000000000000791b */ /* 0x003fe20003800000 */
.L_x_15177:
        /* <DEDUP_REMOVED lines=8> */
.L_x_15178:
[----:B------:R-:W-:Y:S01]  /*98b0*/  HFMA2.MMA R12, -RZ, RZ, 0, 5.9604644775390625e-08 ;  /* 0x00000001ff0c7435 */ /* 0x000fe200000001ff */
[----:B------:R-:W-:-:S05]  /*98c0*/  MOV R23, R14 ;  /* 0x0000000e00177202 */ /* 0x000fca0000000f00 */
[----:B------:R-:W-:-:S04]  /*98d0*/  FADD.FTZ R53, R53, R23 ;  /* 0x0000001735357221 */ /* 0x000fc80000010000 */
[----:B------:R-:W-:-:S07]  /*98e0*/  IMAD.MOV.U32 R13, RZ, RZ, R53 ;  /* 0x000000ffff0d7224 */ /* 0x000fce00078e0035 */
[----:B------:R-:W-:Y:S05]  /*98f0*/  WARPSYNC.COLLECTIVE R15, `(.L_x_15179) ;  /* 0x000000000f087348 */ /* 0x000fea0003c00000 */
[----:B------:R0:W1:Y:S02]  /*9900*/  SHFL.BFLY P6, R14, R13, R12, R11 ;  /* 0x0c00000c0d0e7389 */ /* 0x00006400000c000b */
[----:B01----:R-:W-:Y:S01]  /*9910*/  ENDCOLLECTIVE ;  /* 0x000000000000791b */ /* 0x003fe20003800000 */
.L_x_15179:
[----:B------:R-:W-:Y:S01]  /*9920*/  HFMA2.MMA R12, -RZ, RZ, 0, 2.384185791015625e-07 ;  /* 0x00000004ff0c7435 */ /* 0x000fe200000001ff */
[----:B------:R-:W-:Y:S01]  /*9930*/  IMAD.MOV.U32 R13, RZ, RZ, RZ ;  /* 0x000000ffff0d7224 */ /* 0x000fe200078e00ff */
[----:B------:R-:W-:-:S09]  /*9940*/  MOV R62, R14 ;  /* 0x0000000e003e7202 */ /* 0x000fd20000000f00 */
[----:B------:R-:W-:Y:S05]  /*9950*/  WARPSYNC.COLLECTIVE R15, `(.L_x_15180) ;  /* 0x000000000f087348 */ /* 0x000fea0003c00000 */
[----:B------:R0:W1:Y:S02]  /*9960*/  SHFL.BFLY P6, R14, R13, R12, R11 ;  /* 0x0c00000c0d0e7389 */ /* 0x00006400000c000b */
[----:B01----:R-:W-:Y:S01]  /*9970*/  ENDCOLLECTIVE ;  /* 0x000000000000791b */ /* 0x003fe20003800000 */
.L_x_15180:
        /* <DEDUP_REMOVED lines=8> */
.L_x_15181:
[----:B------:R-:W-:Y:S01]  /*9a00*/  HFMA2.MMA R12, -RZ, RZ, 0, 5.9604644775390625e-08 ;  /* 0x00000001ff0c7435 */ /* 0x000fe200000001ff */
[----:B------:R-:W-:-:S05]  /*9a10*/  MOV R21, R14 ;  /* 0x0000000e00157202 */ /* 0x000fca0000000f00 */
[----:B------:R-:W-:-:S04]  /*9a20*/  FADD.FTZ R54, R54, R21 ;  /* 0x0000001536367221 */ /* 0x000fc80000010000 */
[----:B------:R-:W-:-:S07]  /*9a30*/  IMAD.MOV.U32 R13, RZ, RZ, R54 ;  /* 0x000000ffff0d7224 */ /* 0x000fce00078e0036 */
[----:B------:R-:W-:Y:S05]  /*9a40*/  WARPSYNC.COLLECTIVE R15, `(.L_x_15182) ;  /* 0x000000000f087348 */ /* 0x000fea0003c00000 */
[----:B------:R0:W1:Y:S02]  /*9a50*/  SHFL.BFLY P6, R14, R13, R12, R11 ;  /* 0x0c00000c0d0e7389 */ /* 0x00006400000c000b */
[----:B01----:R-:W-:Y:S01]  /*9a60*/  ENDCOLLECTIVE ;  /* 0x000000000000791b */ /* 0x003fe20003800000 */
.L_x_15182:
[----:B------:R-:W-:Y:S01]  /*9a70*/  HFMA2.MMA R12, -RZ, RZ, 0, 2.384185791015625e-07 ;  /* 0x00000004ff0c7435 */ /* 0x000fe200000001ff */
[----:B------:R-:W-:Y:S01]  /*9a80*/  IMAD.MOV.U32 R13, RZ, RZ, RZ ;  /* 0x000000ffff0d7224 */ /* 0x000fe200078e00ff */
[----:B------:R-:W-:-:S09]  /*9a90*/  MOV R5, R14 ;  /* 0x0000000e00057202 */ /* 0x000fd20000000f00 */
[----:B------:R-:W-:Y:S05]  /*9aa0*/  WARPSYNC.COLLECTIVE R15, `(.L_x_15183) ;  /* 0x000000000f087348 */ /* 0x000fea0003c00000 */
[----:B------:R0:W1:Y:S02]  /*9ab0*/  SHFL.BFLY P6, R14, R13, R12, R11 ;  /* 0x0c00000c0d0e7389 */ /* 0x00006400000c000b */
[----:B01----:R-:W-:Y:S01]  /*9ac0*/  ENDCOLLECTIVE ;  /* 0x000000000000791b */ /* 0x003fe20003800000 */
.L_x_15183:
        /* <DEDUP_REMOVED lines=8> */
.L_x_15184:
[----:B------:R-:W-:Y:S01]  /*9b50*/  HFMA2.MMA R12, -RZ, RZ, 0, 5.9604644775390625e-08 ;  /* 0x00000001ff0c7435 */ /* 0x000fe200000001ff */
[----:B------:R-:W-:-:S05]  /*9b60*/  MOV R19, R14 ;  /* 0x0000000e00137202 */ /* 0x000fca0000000f00 */
[----:B------:R-:W-:-:S04]  /*9b70*/  FADD.FTZ R55, R55, R19 ;  /* 0x0000001337377221 */ /* 0x000fc80000010000 */
[----:B------:R-:W-:-:S07]  /*9b80*/  IMAD.MOV.U32 R13, RZ, RZ, R55 ;  /* 0x000000ffff0d7224 */ /* 0x000fce00078e0037 */
[----:B------:R-:W-:Y:S05]  /*9b90*/  WARPSYNC.COLLECTIVE R15, `(.L_x_15185) ;  /* 0x000000000f087348 */ /* 0x000fea0003c00000 */
[----:B------:R0:W1:Y:S02]  /*9ba0*/  SHFL.BFLY P6, R14, R13, R12, R11 ;  /* 0x0c00000c0d0e7389 */ /* 0x00006400000c000b */
[----:B01----:R-:W-:Y:S01]  /*9bb0*/  ENDCOLLECTIVE ;  /* 0x000000000000791b */ /* 0x003fe20003800000 */
.L_x_15185:
[----:B------:R-:W-:Y:S01]  /*9bc0*/  HFMA2.MMA R12, -RZ, RZ, 0, 2.384185791015625e-07 ;  /* 0x00000004ff0c7435 */ /* 0x000fe200000001ff */
[----:B------:R-:W-:Y:S01]  /*9bd0*/  IMAD.MOV.U32 R13, RZ, RZ, RZ ;  /* 0x000000ffff0d7224 */ /* 0x000fe200078e00ff */
[----:B------:R-:W-:-:S09]  /*9be0*/  MOV R64, R14 ;  /* 0x0000000e00407202 */ /* 0x000fd20000000f00 */
[----:B------:R-:W-:Y:S05]  /*9bf0*/  WARPSYNC.COLLECTIVE R15, `(.L_x_15186) ;  /* 0x000000000f087348 */ /* 0x000fea0003c00000 */
[----:B------:R0:W1:Y:S02]  /*9c00*/  SHFL.BFLY P6, R14, R13, R12, R11 ;  /* 0x0c00000c0d0e7389 */ /* 0x00006400000c000b */
[----:B01----:R-:W-:Y:S01]  /*9c10*/  ENDCOLLECTIVE ;  /* 0x000000000000791b */ /* 0x003fe20003800000 */
.L_x_15186:
        /* <DEDUP_REMOVED lines=8> */
.L_x_15187:
[----:B------:R-:W-:Y:S01]  /*9ca0*/  HFMA2.MMA R12, -RZ, RZ, 0, 5.9604644775390625e-08 ;  /* 0x00000001ff0c7435 */ /* 0x000fe200000001ff */
[----:B------:R-:W-:-:S05]  /*9cb0*/  MOV R17, R14 ;  /* 0x0000000e00117202 */ /* 0x000fca0000000f00 */
[----:B------:R-:W-:-:S04]  /*9cc0*/  FADD.FTZ R56, R56, R17 ;  /* 0x0000001138387221 */ /* 0x000fc80000010000 */
[----:B------:R-:W-:-:S07]  /*9cd0*/  IMAD.MOV.U32 R13, RZ, RZ, R56 ;  /* 0x000000ffff0d7224 */ /* 0x000fce00078e0038 */
[----:B------:R-:W-:Y:S05]  /*9ce0*/  WARPSYNC.COLLECTIVE R15, `(.L_x_15188) ;  /* 0x000000000f087348 */ /* 0x000fea0003c00000 */
[----:B------:R0:W1:Y:S02]  /*9cf0*/  SHFL.BFLY P6, R14, R13, R12, R11 ;  /* 0x0c00000c0d0e7389 */ /* 0x00006400000c000b */
[----:B01----:R-:W-:Y:S01]  /*9d00*/  ENDCOLLECTIVE ;  /* 0x000000000000791b */ /* 0x003fe20003800000 */
.L_x_15188:
[----:B------:R-:W-:Y:S01]  /*9d10*/  HFMA2.MMA R12, -RZ, RZ, 0, 2.384185791015625e-07 ;  /* 0x00000004ff0c7435 */ /* 0x000fe200000001ff */
[----:B------:R-:W-:Y:S01]  /*9d20*/  IMAD.MOV.U32 R13, RZ, RZ, RZ ;  /* 0x000000ffff0d7224 */ /* 0x000fe200078e00ff */
[----:B------:R-:W-:-:S09]  /*9d30*/  MOV R17, R14 ;  /* 0x0000000e00117202 */ /* 0x000fd20000000f00 */
[----:B------:R-:W-:Y:S05]  /*9d40*/  WARPSYNC.COLLECTIVE R15, `(.L_x_15189) ;  /* 0x000000000f087348 */ /* 0x000fea0003c00000 */
[----:B------:R0:W1:Y:S02]  /*9d50*/  SHFL.BFLY P6, R14, R13, R12, R11 ;  /* 0x0c00000c0d0e7389 */ /* 0x00006400000c000b */
[----:B01----:R-:W-:Y:S01]  /*9d60*/  ENDCOLLECTIVE ;  /* 0x000000000000791b */ /* 0x003fe20003800000 */
.L_x_15189:
[----:B------:R-:W-:Y:S01]  /*9d70*/  HFMA2.MMA R12, -RZ, RZ, 0, 1.1920928955078125e-07 ;  /* 0x00000002ff0c7435 */ /* 0x000fe200000001ff */
[----:B------:R-:W-:-:S05]  /*9d80*/  MOV R57, R14 ;  /* 0x0000000e00397202 */ /* 0x000fca0000000f00 */
[----:B------:R-:W-:-:S04]  /*9d90*/  FADD.FTZ R57, RZ, R57 ;  /* 0x00000039ff397221 */ /* 0x000fc80000010000 */
[----:B------:R-:W-:-:S07]  /*9da0*/  IMAD.MOV.U32 R13, RZ, RZ, R57 ;  /* 0x000000ffff0d7224 */ /* 0x000fce00078e0039 */
[----:B------:R-:W-:Y:S05]  /*9db0*/  WARPSYNC.COLLECTIVE R15, `(.L_x_15190) ;  /* 0x000000000f087348 */ /* 0x000fea0003c00000 */
[----:B------:R0:W1:Y:S02]  /*9dc0*/  SHFL.BFLY P6, R14, R13, R12, R11 ;  /* 0x0c00000c0d0e7389 */ /* 0x00006400000c000b */
[----:B01----:R-:W-:Y:S01]  /*9dd0*/  ENDCOLLECTIVE ;  /* 0x000000000000791b */ /* 0x003fe20003800000 */
.L_x_15190:
        /* <DEDUP_REMOVED lines=8> */
.L_x_15191:
[----:B------:R-:W-:Y:S01]  /*9e60*/  HFMA2.MMA R12, -RZ, RZ, 0, 2.384185791015625e-07 ;  /* 0x00000004ff0c7435 */ /* 0x000fe200000001ff */
[----:B------:R-:W-:Y:S01]  /*9e70*/  IMAD.MOV.U32 R13, RZ, RZ, RZ ;  /* 0x000000ffff0d7224 */ /* 0x000fe200078e00ff */
[----:B------:R-:W-:-:S09]  /*9e80*/  MOV R52, R14 ;  /* 0x0000000e00347202 */ /* 0x000fd20000000f00 */
[----:B------:R-:W-:Y:S05]  /*9e90*/  WARPSYNC.COLLECTIVE R15, `(.L_x_15192) ;  /* 0x000000000f087348 */ /* 0x000fea0003c00000 */
[----:B------:R0:W1:Y:S02]  /*9ea0*/  SHFL.BFLY P6, R14, R13, R12, R11 ;  /* 0x0c00000c0d0e7389 */ /* 0x00006400000c000b */
[----:B01----:R-:W-:Y:S01]  /*9eb0*/  ENDCOLLECTIVE ;  /* 0x000000000000791b */ /* 0x003fe20003800000 */
.L_x_15192:
[----:B------:R-:W-:Y:S01]  /*9ec0*/  HFMA2.MMA R12, -RZ, RZ, 0, 1.1920928955078125e-07 ;  /* 0x00000002ff0c7435 */ /* 0x000fe200000001ff */
[----:B------:R-:W-:-:S05]  /*9ed0*/  MOV R58, R14 ;  /* 0x0000000e003a7202 */ /* 0x000fca0000000f00 */
[----:B------:R-:W-:-:S04]  /*9ee0*/  FADD.FTZ R58, RZ, R58 ;  /* 0x0000003aff3a7221 */ /* 0x000fc80000010000 */
[----:B------:R-:W-:-:S07]  /*9ef0*/  IMAD.MOV.U32 R13, RZ, RZ, R58 ;  /* 0x000000ffff0d7224 */ /* 0x000fce00078e003a */
[----:B------:R-:W-:Y:S05]  /*9f00*/  WARPSYNC.COLLECTIVE R15, `(.L_x_15193) ;  /* 0x000000000f087348 */ /* 0x000fea0003c00000 */
[----:B------:R0:W1:Y:S02]  /*9f10*/  SHFL.BFLY P6, R14, R13, R12, R11 ;  /* 0x0c00000c0d0e7389 */ /* 0x00006400000c000b */
[----:B01----:R-:W-:Y:S01]  /*9f20*/  ENDCOLLECTIVE ;  /* 0x000000000000791b */ /* 0x003fe20003800000 */
.L_x_15193:
[----:B------:R-:W-:Y:S01]  /*9f30*/  HFMA2.MMA R12, -RZ, RZ, 0, 5.9604644775390625e-08 ;  /* 0x00000001ff0c7435 */ /* 0x000fe200000001ff */
[----:B------:R-:W-:-:S05]  /*9f40*/  MOV R7, R14 ;  /* 0x0000000e00077202 */ /* 0x000fca0000000f00 */
[----:B------:R-:W-:-:S04]  /*9f50*/  FADD.FTZ R58, R58, R7 ;  /* 0x000000073a3a7221 */ /* 0x000fc80000010000 */
[----:B------:R-:W-:-:S07]  /*9f60*/  IMAD.MOV.U32 R13, RZ, RZ, R58 ;  /* 0x000000ffff0d7224 */ /* 0x000fce00078e003a */
[----:B------:R-:W-:Y:S05]  /*9f70*/  WARPSYNC.COLLECTIVE R15, `(.L_x_15194) ;  /* 0x000000000f087348 */ /* 0x000fea0003c00000 */
[----:B------:R0:W1:Y:S02]  /*9f80*/  SHFL.BFLY P6, R14, R13, R12, R11 ;  /* 0x0c00000c0d0e7389 */ /* 0x00006400000c000b */
[----:B01----:R-:W-:Y:S01]  /*9f90*/  ENDCOLLECTIVE ;  /* 0x000000000000791b */ /* 0x003fe20003800000 */
.L_x_15194:
[----:B------:R-:W-:Y:S01]  /*9fa0*/  HFMA2.MMA R12, -RZ, RZ, 0, 2.384185791015625e-07 ;  /* 0x00000004ff0c7435 */ /* 0x000fe200000001ff */
[----:B------:R-:W-:Y:S01]  /*9fb0*/  IMAD.MOV.U32 R13, RZ, RZ, RZ ;  /* 0x000000ffff0d7224 */ /* 0x000fe200078e00ff */
[----:B------:R-:W-:-:S09]  /*9fc0*/  MOV R21, R14 ;  /* 0x0000000e00157202 */ /* 0x000fd20000000f00 */
[----:B------:R-:W-:Y:S05]  /*9fd0*/  WARPSYNC.COLLECTIVE R15, `(.L_x_15195) ;  /* 0x000000000f087348 */ /* 0x000fea0003c00000 */
[----:B------:R0:W1:Y:S02]  /*9fe0*/  SHFL.BFLY P6, R14, R13, R12, R11 ;  /* 0x0c00000c0d0e7389 */ /* 0x00006400000c000b */
[----:B01----:R-:W-:Y:S01]  /*9ff0*/  ENDCOLLECTIVE ;  /* 0x000000000000791b */ /* 0x003fe20003800000 */
.L_x_15195:
        /* <DEDUP_REMOVED lines=8> */
.L_x_15196:
        /* <DEDUP_REMOVED lines=8> */
.L_x_15197:
[----:B------:R-:W-:Y:S01]  /*a100*/  HFMA2.MMA R12, -RZ, RZ, 0, 2.384185791015625e-07 ;  /* 0x00000004ff0c7435 */ /* 0x000fe200000001ff */
[----:B------:R-:W-:Y:S01]  /*a110*/  IMAD.MOV.U32 R13, RZ, RZ, RZ ;  /* 0x000000ffff0d7224 */ /* 0x000fe200078e00ff */
[----:B------:R-:W-:-:S09]  /*a120*/  MOV R68, R14 ;  /* 0x0000000e00447202 */ /* 0x000fd20000000f00 */
[----:B------:R-:W-:Y:S05]  /*a130*/  WARPSYNC.COLLECTIVE R15, `(.L_x_15198) ;  /* 0x000000000f087348 */ /* 0x000fea0003c00000 */
[----:B------:R0:W1:Y:S02]  /*a140*/  SHFL.BFLY P6, R14, R13, R12, R11 ;  /* 0x0c00000c0d0e7389 */ /* 0x00006400000c000b */
[----:B01----:R-:W-:Y:S01]  /*a150*/  ENDCOLLECTIVE ;  /* 0x000000000000791b */ /* 0x003fe20003800000 */
.L_x_15198:
        /* <DEDUP_REMOVED lines=8> */
.L_x_15199:
[----:B------:R-:W-:Y:S01]  /*a1e0*/  HFMA2.MMA R12, -RZ, RZ, 0, 5.9604644775390625e-08 ;  /* 0x00000001ff0c7435 */ /* 0x000fe200000001ff */
[----:B------:R-:W-:-:S05]  /*a1f0*/  MOV R3, R14 ;  /* 0x0000000e00037202 */ /* 0x000fca0000000f00 */
[----:B------:R-:W-:-:S04]  /*a200*/  FADD.FTZ R60, R60, R3 ;  /* 0x000000033c3c7221 */ /* 0x000fc80000010000 */
[----:B------:R-:W-:-:S07]  /*a210*/  IMAD.MOV.U32 R13, RZ, RZ, R60 ;  /* 0x000000ffff0d7224 */ /* 0x000fce00078e003c */
[----:B------:R-:W-:Y:S05]  /*a220*/  WARPSYNC.COLLECTIVE R15, `(.L_x_15200) ;  /* 0x000000000f087348 */ /* 0x000fea0003c00000 */
[----:B------:R0:W1:Y:S02]  /*a230*/  SHFL.BFLY P6, R14, R13, R12, R11 ;  /* 0x0c00000c0d0e7389 */ /* 0x00006400000c000b */
[----:B01----:R-:W-:Y:S01]  /*a240*/  ENDCOLLECTIVE ;  /* 0x000000000000791b */ /* 0x003fe20003800000 */
.L_x_15200:
[----:B------:R-:W-:Y:S01]  /*a250*/  HFMA2.MMA R12, -RZ, RZ, 0, 2.384185791015625e-07 ;  /* 0x00000004ff0c7435 */ /* 0x000fe200000001ff */
[----:B------:R-:W-:Y:S01]  /*a260*/  IMAD.MOV.U32 R13, RZ, RZ, RZ ;  /* 0x000000ffff0d7224 */ /* 0x000fe200078e00ff */
[----:B------:R-:W-:-:S09]  /*a270*/  MOV R17, R14 ;  /* 0x0000000e00117202 */ /* 0x000fd20000000f00 */
[----:B------:R-:W-:Y:S05]  /*a280*/  WARPSYNC.COLLECTIVE R15, `(.L_x_15201) ;  /* 0x000000000f087348 */ /* 0x000fea0003c00000 */
[----:B------:R0:W1:Y:S02]  /*a290*/  SHFL.BFLY P6, R14, R13, R12, R11 ;  /* 0x0c00000c0d0e7389 */ /* 0x00006400000c000b */
[----:B01----:R-:W-:Y:S01]  /*a2a0*/  ENDCOLLECTIVE ;  /* 0x000000000000791b */ /* 0x003fe20003800000 */
.L_x_15201:
        /* <DEDUP_REMOVED lines=8> */
.L_x_15202:
[----:B------:R-:W-:Y:S01]  /*a330*/  HFMA2.MMA R12, -RZ, RZ, 0, 5.9604644775390625e-08 ;  /* 0x00000001ff0c7435 */ /* 0x000fe200000001ff */
[----:B------:R-:W-:-:S05]  /*a340*/  MOV R76, R14 ;  /* 0x0000000e004c7202 */ /* 0x000fca0000000f00 */
[----:B------:R-:W-:-:S04]  /*a350*/  FADD.FTZ R73, R73, R76 ;  /* 0x0000004c49497221 */ /* 0x000fc80000010000 */
[----:B------:R-:W-:-:S07]  /*a360*/  IMAD.MOV.U32 R13, RZ, RZ, R73 ;  /* 0x000000ffff0d7224 */ /* 0x000fce00078e0049 */
[----:B------:R-:W-:Y:S05]  /*a370*/  WARPSYNC.COLLECTIVE R15, `(.L_x_15203) ;  /* 0x000000000f087348 */ /* 0x000fea0003c00000 */
[----:B------:R0:W1:Y:S02]  /*a380*/  SHFL.BFLY P6, R14, R13, R12, R11 ;  /* 0x0c00000c0d0e7389 */ /* 0x00006400000c000b */
[----:B01----:R-:W-:Y:S01]  /*a390*/  ENDCOLLECTIVE ;  /* 0x000000000000791b */ /* 0x003fe20003800000 */
.L_x_15203:
[----:B------:R-:W-:Y:S01]  /*a3a0*/  HFMA2.MMA R12, -RZ, RZ, 0, 2.384185791015625e-07 ;  /* 0x00000004ff0c7435 */ /* 0x000fe200000001ff */
[----:B------:R-:W-:Y:S01]  /*a3b0*/  IMAD.MOV.U32 R13, RZ, RZ, RZ ;  /* 0x000000ffff0d7224 */ /* 0x000fe200078e00ff */
[----:B------:R-:W-:-:S09]  /*a3c0*/  MOV R62, R14 ;  /* 0x0000000e003e7202 */ /* 0x000fd20000000f00 */
[----:B------:R-:W-:Y:S05]  /*a3d0*/  WARPSYNC.COLLECTIVE R15, `(.L_x_15204) ;  /* 0x000000000f087348 */ /* 0x000fea0003c00000 */
[----:B------:R0:W1:Y:S02]  /*a3e0*/  SHFL.BFLY P6, R14, R13, R12, R11 ;  /* 0x0c00000c0d0e7389 */ /* 0x00006400000c000b */
[----:B01----:R-:W-:Y:S01]  /*a3f0*/  ENDCOLLECTIVE ;  /* 0x000000000000791b */ /* 0x003fe20003800000 */
.L_x_15204:
        /* <DEDUP_REMOVED lines=8> */
.L_x_15205:
[----:B------:R-:W-:Y:S02]  /*a480*/  IMAD.MOV.U32 R12, RZ, RZ, 0x1 ;  /* 0x00000001ff0c7424 */ /* 0x000fe400078e00ff */
[----:B------:R-:W-:-:S05]  /*a490*/  FADD.FTZ R72, R72, R14 ;  /* 0x0000000e48487221 */ /* 0x000fca0000010000 */
[----:B------:R-:W-:-:S07]  /*a4a0*/  MOV R13, R72 ;  /* 0x00000048000d7202 */ /* 0x000fce0000000f00 */
[----:B------:R-:W-:Y:S05]  /*a4b0*/  WARPSYNC.COLLECTIVE R15, `(.L_x_15206) ;  /* 0x000000000f087348 */ /* 0x000fea0003c00000 */
[----:B------:R0:W1:Y:S02]  /*a4c0*/  SHFL.BFLY P6, R14, R13, R12, R11 ;  /* 0x0c00000c0d0e7389 */ /* 0x00006400000c000b */
[----:B01----:R-:W-:Y:S01]  /*a4d0*/  ENDCOLLECTIVE ;  /* 0x000000000000791b */ /* 0x003fe20003800000 */
.L_x_15206:
[----:B------:R-:W-:Y:S01]  /*a4e0*/  HFMA2.MMA R13, -RZ, RZ, 0, 0 ;  /* 0x00000000ff0d7435 */ /* 0x000fe200000001ff */
[----:B------:R-:W-:Y:S01]  /*a4f0*/  IMAD.MOV.U32 R12, RZ, RZ, 0x4 ;  /* 0x00000004ff0c7424 */ /* 0x000fe200078e00ff */
[----:B------:R-:W-:-:S09]  /*a500*/  MOV R29, R14 ;  /* 0x0000000e001d7202 */ /* 0x000fd20000000f00 */
[----:B------:R-:W-:Y:S05]  /*a510*/  WARPSYNC.COLLECTIVE R15, `(.L_x_15207) ;  /* 0x000000000f087348 */ /* 0x000fea0003c00000 */
[----:B------:R0:W1:Y:S02]  /*a520*/  SHFL.BFLY P6, R14, R13, R12, R11 ;  /* 0x0c00000c0d0e7389 */ /* 0x00006400000c000b */
[----:B01----:R-:W-:Y:S01]  /*a530*/  ENDCOLLECTIVE ;  /* 0x000000000000791b */ /* 0x003fe20003800000 */
.L_x_15207:
        /* <DEDUP_REMOVED lines=8> */
.L_x_15208:
[----:B------:R-:W-:Y:S01]  /*a5c0*/  HFMA2.MMA R12, -RZ, RZ, 0, 5.9604644775390625e-08 ;  /* 0x00000001ff0c7435 */ /* 0x000fe200000001ff */
[----:B------:R-:W-:-:S05]  /*a5d0*/  FADD.FTZ R3, R31, R14 ;  /* 0x0000000e1f037221 */ /* 0x000fca0000010000 */
[----:B------:R-:W-:-:S07]  /*a5e0*/  MOV R13, R3 ;  /* 0x00000003000d7202 */ /* 0x000fce0000000f00 */
[----:B------:R-:W-:Y:S05]  /*a5f0*/  WARPSYNC.COLLECTIVE R15, `(.L_x_15209) ;  /* 0x000000000f087348 */ /* 0x000fea0003c00000 */
[----:B------:R0:W1:Y:S02]  /*a600*/  SHFL.BFLY P6, R14, R13, R12, R11 ;  /* 0x0c00000c0d0e7389 */ /* 0x00006400000c000b */
[----:B01----:R-:W-:Y:S01]  /*a610*/  ENDCOLLECTIVE ;  /* 0x000000000000791b */ /* 0x003fe20003800000 */
.L_x_15209:
[----:B------:R-:W-:Y:S01]  /*a620*/  HFMA2.MMA R12, -RZ, RZ, 0, 2.384185791015625e-07 ;  /* 0x00000004ff0c7435 */ /* 0x000fe200000001ff */
[----:B------:R-:W-:Y:S01]  /*a630*/  MOV R13, RZ ;  /* 0x000000ff000d7202 */ /* 0x000fe20000000f00 */
[----:B------:R-:W-:-:S09]  /*a640*/  IMAD.MOV.U32 R58, RZ, RZ, R14 ;  /* 0x000000ffff3a7224 */ /* 0x000fd200078e000e */
[----:B------:R-:W-:Y:S05]  /*a650*/  WARPSYNC.COLLECTIVE R15, `(.L_x_15210) ;  /* 0x000000000f087348 */ /* 0x000fea0003c00000 */
[----:B------:R0:W1:Y:S02]  /*a660*/  SHFL.BFLY P6, R14, R13, R12, R11 ;  /* 0x0c00000c0d0e7389 */ /* 0x00006400000c000b */
[----:B01----:R-:W-:Y:S01]  /*a670*/  ENDCOLLECTIVE ;  /* 0x000000000000791b */ /* 0x003fe20003800000 */
.L_x_15210:
        /* <DEDUP_REMOVED lines=8> */
.L_x_15211:
[----:B------:R-:W-:Y:S02]  /*a700*/  IMAD.MOV.U32 R12, RZ, RZ, 0x1 ;  /* 0x00000001ff0c7424 */ /* 0x000fe400078e00ff */
[----:B------:R-:W-:-:S05]  /*a710*/  FADD.FTZ R19, R19, R14 ;  /* 0x0000000e13137221 */ /* 0x000fca0000010000 */
[----:B------:R-:W-:-:S07]  /*a720*/  MOV R13, R19 ;  /* 0x00000013000d7202 */ /* 0x000fce0000000f00 */
[----:B------:R-:W-:Y:S05]  /*a730*/  WARPSYNC.COLLECTIVE R15, `(.L_x_15212) ;  /* 0x000000000f087348 */ /* 0x000fea0003c00000 */
[----:B------:R0:W1:Y:S02]  /*a740*/  SHFL.BFLY P6, R14, R13, R12, R11 ;  /* 0x0c00000c0d0e7389 */ /* 0x00006400000c000b */
[----:B01----:R-:W-:Y:S01]  /*a750*/  ENDCOLLECTIVE ;  /* 0x000000000000791b */ /* 0x003fe20003800000 */
.L_x_15212:
[----:B------:R-:W-:Y:S01]  /*a760*/  HFMA2.MMA R13, -RZ, RZ, 0, 0 ;  /* 0x00000000ff0d7435 */ /* 0x000fe200000001ff */
[----:B------:R-:W-:Y:S01]  /*a770*/  IMAD.MOV.U32 R12, RZ, RZ, 0x4 ;  /* 0x00000004ff0c7424 */ /* 0x000fe200078e00ff */
[----:B------:R-:W-:-:S09]  /*a780*/  MOV R56, R14 ;  /* 0x0000000e00387202 */ /* 0x000fd20000000f00 */
[----:B------:R-:W-:Y:S05]  /*a790*/  WARPSYNC.COLLECTIVE R15, `(.L_x_15213) ;  /* 0x000000000f087348 */ /* 0x000fea0003c00000 */
[----:B------:R0:W1:Y:S02]  /*a7a0*/  SHFL.BFLY P6, R14, R13, R12, R11 ;  /* 0x0c00000c0d0e7389 */ /* 0x00006400000c000b */
[----:B01----:R-:W-:Y:S01]  /*a7b0*/  ENDCOLLECTIVE ;  /* 0x000000000000791b */ /* 0x003fe20003800000 */
.L_x_15213:
        /* <DEDUP_REMOVED lines=8> */
.L_x_15214:
[----:B------:R-:W-:Y:S01]  /*a840*/  MOV R12, 0x1 ;  /* 0x00000001000c7802 */ /* 0x000fe20000000f00 */
[----:B------:R-:W-:-:S04]  /*a850*/  FADD.FTZ R7, R7, R14 ;  /* 0x0000000e07077221 */ /* 0x000fc80000010000 */
[----:B------:R-:W-:-:S07]  /*a860*/  IMAD.MOV.U32 R13, RZ, RZ, R7 ;  /* 0x000000ffff0d7224 */ /* 0x000fce00078e0007 */
[----:B------:R-:W-:Y:S05]  /*a870*/  WARPSYNC.COLLECTIVE R15, `(.L_x_15215) ;  /* 0x000000000f087348 */ /* 0x000fea0003c00000 */
[----:B------:R0:W1:Y:S02]  /*a880*/  SHFL.BFLY P6, R14, R13, R12, R11 ;  /* 0x0c00000c0d0e7389 */ /* 0x00006400000c000b */
[----:B01----:R-:W-:Y:S01]  /*a890*/  ENDCOLLECTIVE ;  /* 0x000000000000791b */ /* 0x003fe20003800000 */
.L_x_15215:
[----:B------:R-:W-:Y:S01]  /*a8a0*/  HFMA2.MMA R13, -RZ, RZ, 0, 0 ;  /* 0x00000000ff0d7435 */ /* 0x000fe200000001ff */
[----:B------:R-:W-:Y:S02]  /*a8b0*/  IMAD.MOV.U32 R12, RZ, RZ, 0x4 ;  /* 0x00000004ff0c7424 */ /* 0x000fe400078e00ff */
[----:B------:R-:W-:Y:S01]  /*a8c0*/  FADD.FTZ R37, R7, R14 ;  /* 0x0000000e07257221 */ /* 0x000fe20000010000 */
[----:B------:R-:W-:-:S07]  /*a8d0*/  MOV R7, R51 ;  /* 0x0000003300077202 */ /* 0x000fce0000000f00 */
[----:B------:R-:W-:Y:S05]  /*a8e0*/  WARPSYNC.COLLECTIVE R15, `(.L_x_15216) ;  /* 0x000000000f087348 */ /* 0x000fea0003c00000 */
[----:B------:R0:W1:Y:S02]  /*a8f0*/  SHFL.BFLY P6, R14, R13, R12, R11 ;  /* 0x0c00000c0d0e7389 */ /* 0x00006400000c000b */
[----:B01----:R-:W-:Y:S01]  /*a900*/  ENDCOLLECTIVE ;  /* 0x000000000000791b */ /* 0x003fe20003800000 */
.L_x_15216:
[----:B------:R-:W-:Y:S01]  /*a910*/  HFMA2.MMA R12, -RZ, RZ, 0, 1.1920928955078125e-07 ;  /* 0x00000002ff0c7435 */ /* 0x000fe200000001ff */
[----:B------:R-:W-:-:S05]  /*a920*/  FADD.FTZ R27, RZ, R14 ;  /* 0x0000000eff1b7221 */ /* 0x000fca0000010000 */
[----:B------:R-:W-:-:S07]  /*a930*/  MOV R13, R27 ;  /* 0x0000001b000d7202 */ /* 0x000fce0000000f00 */
[----:B------:R-:W-:Y:S05]  /*a940*/  WARPSYNC.COLLECTIVE R15, `(.L_x_15217) ;  /* 0x000000000f087348 */ /* 0x000fea0003c00000 */
[----:B------:R0:W1:Y:S02]  /*a950*/  SHFL.BFLY P6, R14, R13, R12, R11 ;  /* 0x0c00000c0d0e7389 */ /* 0x00006400000c000b */
[----:B01----:R-:W-:Y:S01]  /*a960*/  ENDCOLLECTIVE ;  /* 0x000000000000791b */ /* 0x003fe20003800000 */
.L_x_15217:
[----:B------:R-:W-:Y:S01]  /*a970*/  HFMA2.MMA R12, -RZ, RZ, 0, 5.9604644775390625e-08 ;  /* 0x00000001ff0c7435 */ /* 0x000fe200000001ff */
[----:B------:R-:W-:-:S04]  /*a980*/  IMAD.MOV.U32 R52, RZ, RZ, R14 ;  /* 0x000000ffff347224 */ /* 0x000fc800078e000e */
[----:B------:R-:W-:-:S05]  /*a990*/  FADD.FTZ R35, R27, R52 ;  /* 0x000000341b237221 */ /* 0x000fca0000010000 */
[----:B------:R-:W-:-:S07]  /*a9a0*/  MOV R13, R35 ;  /* 0x00000023000d7202 */ /* 0x000fce0000000f00 */
[----:B------:R-:W-:Y:S05]  /*a9b0*/  WARPSYNC.COLLECTIVE R15, `(.L_x_15218) ;  /* 0x000000000f087348 */ /* 0x000fea0003c00000 */
[----:B------:R0:W1:Y:S02]  /*a9c0*/  SHFL.BFLY P6, R14, R13, R12, R11 ;  /* 0x0c00000c0d0e7389 */ /* 0x00006400000c000b */
[----:B01----:R-:W-:Y:S01]  /*a9d0*/  ENDCOLLECTIVE ;  /* 0x000000000000791b */ /* 0x003fe20003800000 */
.L_x_15218:
[----:B------:R-:W-:Y:S05]  /*a9e0*/  BRA `(.L_x_15219) ;  /* 0xffffff9400187947 */ /* 0x000fea000383ffff */
.L_x_15220:
        /* <DEDUP_REMOVED lines=9> */
.L_x_29849:


//--------------------- .text._ZN4vllm25paged_attention_v2_kernelIfhLi128ELi32ELi128ELNS_18Fp8KVCacheDataTypeE1ELb1ELi512EEEvPfS2_PT_PKS3_PKT0_S9_ifPKiSB_iPKfiiiSD_SD_iiiii --------------------------
	.section	.text._ZN4vllm25paged_attention_v2_kernelIfhLi128ELi32ELi128ELNS_18Fp8KVCacheDataTypeE1ELb1ELi512EEEvPfS2_PT_PKS3_PKT0_S9_ifPKiSB_iPKfiiiSD_SD_iiiii,"ax",@progbits
	.align	128
        .global         _ZN4vllm25paged_attention_v2_kernelIfhLi128ELi32ELi128ELNS_18Fp8KVCacheDataTypeE1ELb1ELi512EEEvPfS2_PT_PKS3_PKT0_S9_ifPKiSB_iPKfiiiSD_SD_iiiii
        .type           _ZN4vllm25paged_attention_v2_kernelIfhLi128ELi32ELi128ELNS_18Fp8KVCacheDataTypeE1ELb1ELi512EEEvPfS2_PT_PKS3_PKT0_S9_ifPKiSB_iPKfiiiSD_SD_iiiii,@function
        .size           _ZN4vllm25paged_attention_v2_kernelIfhLi128ELi32ELi128ELNS_18Fp8KVCacheDataTypeE1ELb1ELi512EEEvPfS2_PT_PKS3_PKT0_S9_ifPKiSB_iPKfiiiSD_SD_iiiii,(.L_x_29850 - _ZN4vllm25paged_attention_v2_kernelIfhLi128ELi32ELi128ELNS_18Fp8KVCacheDataTypeE1ELb1ELi512EEEvPfS2_PT_PKS3_PKT0_S9_ifPKiSB_iPKfiiiSD_SD_iiiii)
        .other          _ZN4vllm25paged_attention_v2_kernelIfhLi128ELi32ELi128ELNS_18Fp8KVCacheDataTypeE1ELb1ELi512EEEvPfS2_PT_PKS3_PKT0_S9_ifPKiSB_iPKfiiiSD_SD_iiiii,@"STO_CUDA_ENTRY STV_DEFAULT"
_ZN4vllm25paged_attention_v2_kernelIfhLi128ELi32ELi128ELNS_18Fp8KVCacheDataTypeE1ELb1ELi512EEEvPfS2_PT_PKS3_PKT0_S9_ifPKiSB_iPKfiiiSD_SD_iiiii:
.text._ZN4vllm25paged_attention_v2_kernelIfhLi128ELi32ELi128ELNS_18Fp8KVCacheDataTypeE1ELb1ELi512EEEvPfS2_PT_PKS3_PKT0_S9_ifPKiSB_iPKfiiiSD_SD_iiiii:
        /* <DEDUP_REMOVED lines=122> */
.L_x_15221:
[----:B------:R-:W-:Y:S02]  /*07a0*/  ULDC UR4, c[0x0][0x288] ;  /* 0x0000a20000047ab9 */ /* 0x000fe40000000800 */
[----:B------:R-:W-:-:S06]  /*07b0*/  UIMAD UR4, UR47, UR4, UR45 ;  /* 0x000000042f0472a4 */ /* 0x000fcc000f8e022d */
[----:B------:R-:W-:-:S07]  /*07c0*/  IMAD R9, R3, UR4, RZ ;  /* 0x0000000403097c24 */ /* 0x000fce000f8e02ff */
.L_x_15222:
        /* <DEDUP_REMOVED lines=28> */
.L_x_15226:
        /* <DEDUP_REMOVED lines=37> */
.L_x_15224:
[----:B------:R-:W-:Y:S05]  /*0be0*/  BSYNC B7 ;  /* 0x0000000000077941 */ /* 0x000fea0003800000 */
.L_x_15223:
        /* <DEDUP_REMOVED lines=13> */
.L_x_15269:
        /* <DEDUP_REMOVED lines=47> */
.L_x_15232:
        /* <DEDUP_REMOVED lines=11> */
.L_x_15231:
[----:B------:R-:W-:Y:S05]  /*1060*/  BSYNC B1 ;  /* 0x0000000000017941 */ /* 0x000fea0003800000 */
.L_x_15230:
        /* <DEDUP_REMOVED lines=15> */
.L_x_15235:
        /* <DEDUP_REMOVED lines=100> */
.L_x_15234:
[----:B------:R-:W-:Y:S05]  /*17a0*/  BSYNC B1 ;  /* 0x0000000000017941 */ /* 0x000fea0003800000 */
.L_x_15233:
        /* <DEDUP_REMOVED lines=55> */
.L_x_15237:
[----:B------:R-:W-:Y:S05]  /*1b20*/  BSYNC B1 ;  /* 0x0000000000017941 */ /* 0x000fea0003800000 */
.L_x_15236:
        /* <DEDUP_REMOVED lines=26> */
.L_x_15229:
[----:B------:R-:W-:Y:S05]  /*1cd0*/  BSYNC B0 ;  /* 0x0000000000007941 */ /* 0x000fea0003800000 */
.L_x_15228:
        /* <DEDUP_REMOVED lines=55> */
.L_x_15242:
        /* <DEDUP_REMOVED lines=8> */
.L_x_15241:
[----:B------:R-:W-:Y:S05]  /*20d0*/  BSYNC B1 ;  /* 0x0000000000017941 */ /* 0x000fea0003800000 */
.L_x_15240:
        /* <DEDUP_REMOVED lines=15> */
.L_x_15245:
        /* <DEDUP_REMOVED lines=52> */
.L_x_15244:
[----:B------:R-:W-:Y:S05]  /*2510*/  BSYNC B1 ;  /* 0x0000000000017941 */ /* 0x000fea0003800000 */
.L_x_15243:
        /* <DEDUP_REMOVED lines=31> */
.L_x_15247:
[----:B------:R-:W-:Y:S05]  /*2710*/  BSYNC B1 ;  /* 0x0000000000017941 */ /* 0x000fea0003800000 */
.L_x_15246:
        /* <DEDUP_REMOVED lines=14> */
.L_x_15239:
[----:B------:R-:W-:Y:S05]  /*2800*/  BSYNC B0 ;  /* 0x0000000000007941 */ /* 0x000fea0003800000 */
.L_x_15238:
        /* <DEDUP_REMOVED lines=26> */
.L_x_15249:
[----:B------:R-:W-:Y:S05]  /*29b0*/  BSYNC B0 ;  /* 0x0000000000007941 */ /* 0x000fea0003800000 */
.L_x_15248:
        /* <DEDUP_REMOVED lines=26> */
.L_x_15253:
        /* <DEDUP_REMOVED lines=33> */
.L_x_15251:
[----:B------:R-:W-:Y:S05]  /*2d70*/  BSYNC B6 ;  /* 0x0000000000067941 */ /* 0x000fea0003800000 */
.L_x_15250:
        /* <DEDUP_REMOVED lines=183> */
.L_x_15366:
        /* <DEDUP_REMOVED lines=50> */
.L_x_15256:
[----:B------:R-:W-:Y:S05]  /*3c10*/  BSYNC B0 ;  /* 0x0000000000007941 */ /* 0x000fea0003800000 */
.L_x_15255:
        /* <DEDUP_REMOVED lines=76> */
.L_x_15258:
[----:B------:R-:W-:Y:S05]  /*40e0*/  BSYNC B0 ;  /* 0x0000000000007941 */ /* 0x000fea0003800000 */
.L_x_15257:
        /* <DEDUP_REMOVED lines=46> */
.L_x_15260:
[----:B------:R-:W-:Y:S05]  /*43d0*/  BSYNC B0 ;  /* 0x0000000000007941 */ /* 0x000fea0003800000 */
.L_x_15259:
        /* <DEDUP_REMOVED lines=77> */
.L_x_15262:
[----:B------:R-:W-:Y:S05]  /*48b0*/  BSYNC B0 ;  /* 0x0000000000007941 */ /* 0x000fea0003800000 */
.L_x_15261:
        /* <DEDUP_REMOVED lines=210> */
.L_x_15225:
        /* <DEDUP_REMOVED lines=16> */
.L_x_15252:
        /* <DEDUP_REMOVED lines=16> */
.L_x_15263:
[----:B------:R-:W-:Y:S05]  /*57e0*/  EXIT ;  /* 0x000000000000794d */ /* 0x000fea0003800000 */
.L_x_15227:
[----:B------:R-:W-:Y:S01]  /*57f0*/  HFMA2.MMA R11, -RZ, RZ, 0, 1.847743988037109375e-06 ;  /* 0x0000001fff0b7435 */ /* 0x000fe200000001ff */
[----:B------:R-:W-:Y:S02]  /*5800*/  IMAD.MOV.U32 R12, RZ, RZ, 0x10 ;  /* 0x00000010ff0c7424 */ /* 0x000fe400078e00ff */
[----:B------:R-:W-:Y:S02]  /*5810*/  IMAD.MOV.U32 R15, RZ, RZ, -0x1 ;  /* 0xffffffffff0f7424 */ /* 0x000fe400078e00ff */
[----:B------:R-:W-:-:S07]  /*5820*/  IMAD.MOV.U32 R2, RZ, RZ, -0x800001 ;  /* 0xff7fffffff027424 */ /* 0x000fce00078e00ff */
[----:B------:R-:W-:Y:S05]  /*5830*/  WARPSYNC.COLLECTIVE R15, `(.L_x_15264) ;  /* 0x000000000f087348 */ /* 0x000fea0003c00000 */
[----:B------:R0:W1:Y:S02]  /*5840*/  SHFL.BFLY P6, R14, R13, R12, R11 ;  /* 0x0c00000c0d0e7389 */ /* 0x00006400000c000b */
[----:B01----:R-:W-:Y:S01]  /*5850*/  ENDCOLLECTIVE ;  /* 0x000000000000791b */ /* 0x003fe20003800000 */
.L_x_15264:
[----:B------:R-:W-:Y:S01]  /*5860*/  HFMA2.MMA R12, -RZ, RZ, 0, 4.76837158203125e-07 ;  /* 0x00000008ff0c7435 */ /* 0x000fe200000001ff */
[----:B------:R-:W-:-:S04]  /*5870*/  FMNMX.FTZ R0, R14, -3.40282346638528859812e+38, !PT ;  /* 0xff7fffff0e007809 */ /* 0x000fc80007810000 */
[----:B------:R-:W-:-:S07]  /*5880*/  MOV R13, R0 ;  /* 0x00000000000d7202 */ /* 0x000fce0000000f00 */
[----:B------:R-:W-:Y:S05]  /*5890*/  WARPSYNC.COLLECTIVE R15, `(.L_x_15265) ;  /* 0x000000000f087348 */ /* 0x000fea0003c00000 */
[----:B------:R0:W1:Y:S02]  /*58a0*/  SHFL.BFLY P6, R14, R13, R12, R11 ;  /* 0x0c00000c0d0e7389 */ /* 0x00006400000c000b */
[----:B01----:R-:W-:Y:S01]  /*58b0*/  ENDCOLLECTIVE ;  /* 0x000000000000791b */ /* 0x003fe20003800000 */
.L_x_15265:
[----:B------:R-:W-:Y:S02]  /*58c0*/  MOV R12, 0x4 ;  /* 0x00000004000c7802 */ /* 0x000fe40000000f00 */
[----:B------:R-:W-:-:S05]  /*58d0*/  FMNMX.FTZ R3, R0, R14, !PT ;  /* 0x0000000e00037209 */ /* 0x000fca0007810000 */
[----:B------:R-:W-:-:S07]  /*58e0*/  IMAD.MOV.U32 R13, RZ, RZ, R3 ;  /* 0x000000ffff0d7224 */ /* 0x000fce00078e0003 */
[----:B------:R-:W-:Y:S05]  /*58f0*/  WARPSYNC.COLLECTIVE R15, `(.L_x_15266) ;  /* 0x000000000f087348 */ /* 0x000fea0003c00000 */
[----:B------:R0:W1:Y:S02]  /*5900*/  SHFL.BFLY P6, R14, R13, R12, R11 ;  /* 0x0c00000c0d0e7389 */ /* 0x00006400000c000b */
[----:B01----:R-:W-:Y:S01]  /*5910*/  ENDCOLLECTIVE ;  /* 0x000000000000791b */ /* 0x003fe20003800000 */
.L_x_15266:
[----:B------:R-:W-:Y:S01]  /*5920*/  IMAD.MOV.U32 R12, RZ, RZ, 0x2 ;  /* 0x00000002ff0c7424 */ /* 0x000fe200078e00ff */
[----:B------:R-:W-:-:S04]  /*5930*/  FMNMX.FTZ R4, R3, R14, !PT ;  /* 0x0000000e03047209 */ /* 0x000fc80007810000 */
[----:B------:R-:W-:-:S07]  /*5940*/  MOV R13, R4 ;  /* 0x00000004000d7202 */ /* 0x000fce0000000f00 */
[----:B------:R-:W-:Y:S05]  /*5950*/  WARPSYNC.COLLECTIVE R15, `(.L_x_15267) ;  /* 0x000000000f087348 */ /* 0x000fea0003c00000 */
[----:B------:R0:W1:Y:S02]  /*5960*/  SHFL.BFLY P6, R14, R13, R12, R11 ;  /* 0x0c00000c0d0e7389 */ /* 0x00006400000c000b */
[----:B01----:R-:W-:Y:S01]  /*5970*/  ENDCOLLECTIVE ;  /* 0x000000000000791b */ /* 0x003fe20003800000 */
.L_x_15267:
[----:B------:R-:W-:Y:S01]  /*5980*/  HFMA2.MMA R12, -RZ, RZ, 0, 5.9604644775390625e-08 ;  /* 0x00000001ff0c7435 */ /* 0x000fe200000001ff */
[----:B------:R-:W-:-:S04]  /*5990*/  FMNMX.FTZ R5, R4, R14, !PT ;  /* 0x0000000e04057209 */ /* 0x000fc80007810000 */
[----:B------:R-:W-:-:S07]  /*59a0*/  MOV R13, R5 ;  /* 0x00000005000d7202 */ /* 0x000fce0000000f00 */
[----:B------:R-:W-:Y:S05]  /*59b0*/  WARPSYNC.COLLECTIVE R15, `(.L_x_15268) ;  /* 0x000000000f087348 */ /* 0x000fea0003c00000 */
[----:B------:R0:W1:Y:S02]  /*59c0*/  SHFL.BFLY P6, R14, R13, R12, R11 ;  /* 0x0c00000c0d0e7389 */ /* 0x00006400000c000b */
[----:B01----:R-:W-:Y:S01]  /*59d0*/  ENDCOLLECTIVE ;  /* 0x000000000000791b */ /* 0x003fe20003800000 */
.L_x_15268:
[----:B------:R-:W-:Y:S05]  /*59e0*/  BRA `(.L_x_15269) ;  /* 0xffffffb000b47947 */ /* 0x000fea000383ffff */
.L_x_15254:
[----:B------:R-:W-:Y:S01]  /*59f0*/  HFMA2.MMA R12, -RZ, RZ, 0, 2.384185791015625e-07 ;  /* 0x00000004ff0c7435 */ /* 0x000fe200000001ff */
[----:B--2---:R-:W-:Y:S01]  /*5a00*/  MOV R13, RZ ;  /* 0x000000ff000d7202 */ /* 0x004fe20000000f00 */
[----:B---3--:R-:W-:Y:S01]  /*5a10*/  IMAD.MOV.U32 R11, RZ, RZ, 0x1f ;  /* 0x0000001fff0b7424 */ /* 0x008fe200078e00ff */
[----:B------:R-:W-:-:S08]  /*5a20*/  MOV R15, 0xffffffff ;  /* 0xffffffff000f7802 */ /* 0x000fd00000000f00 */
[----:B01----:R-:W-:Y:S05]  /*5a30*/  WARPSYNC.COLLECTIVE R15, `(.L_x_15270) ;  /* 0x000000000f087348 */ /* 0x003fea0003c00000 */
[----:B------:R2:W3:Y:S02]  /*5a40*/  SHFL.BFLY P6, R14, R13, R12, R11 ;  /* 0x0c00000c0d0e7389 */ /* 0x0004e400000c000b */
[----:B0123--:R-:W-:Y:S01]  /*5a50*/  ENDCOLLECTIVE ;  /* 0x000000000000791b */ /* 0x00ffe20003800000 */
.L_x_15270:
[----:B------:R-:W-:Y:S01]  /*5a60*/  HFMA2.MMA R12, -RZ, RZ, 0, 1.1920928955078125e-07 ;  /* 0x00000002ff0c7435 */ /* 0x000fe200000001ff */
[----:B------:R-:W-:-:S05]  /*5a70*/  MOV R16, R14 ;  /* 0x0000000e00107202 */ /* 0x000fca0000000f00 */
[----:B------:R-:W-:-:S04]  /*5a80*/  FADD.FTZ R16, RZ, R16 ;  /* 0x00000010ff107221 */ /* 0x000fc80000010000 */
[----:B------:R-:W-:-:S07]  /*5a90*/  IMAD.MOV.U32 R13, RZ, RZ, R16 ;  /* 0x000000ffff0d7224 */ /* 0x000fce00078e0010 */
[----:B------:R-:W-:Y:S05]  /*5aa0*/  WARPSYNC.COLLECTIVE R15, `(.L_x_15271) ;  /* 0x000000000f087348 */ /* 0x000fea0003c00000 */
[----:B------:R0:W1:Y:S02]  /*5ab0*/  SHFL.BFLY P6, R14, R13, R12, R11 ;  /* 0x0c00000c0d0e7389 */ /* 0x00006400000c000b */
[----:B01----:R-:W-:Y:S01]  /*5ac0*/  ENDCOLLECTIVE ;  /* 0x000000000000791b */ /* 0x003fe20003800000 */
.L_x_15271:
[----:B------:R-:W-:Y:S01]  /*5ad0*/  HFMA2.MMA R12, -RZ, RZ, 0, 5.9604644775390625e-08 ;  /* 0x00000001ff0c7435 */ /* 0x000fe200000001ff */
[----:B------:R-:W-:-:S05]  /*5ae0*/  MOV R41, R14 ;  /* 0x0000000e00297202 */ /* 0x000fca0000000f00 */
[----:B------:R-:W-:-:S04]  /*5af0*/  FADD.FTZ R16, R16, R41 ;  /* 0x0000002910107221 */ /* 0x000fc80000010000 */
[----:B------:R-:W-:-:S07]  /*5b00*/  IMAD.MOV.U32 R13, RZ, RZ, R16 ;  /* 0x000000ffff0d7224 */ /* 0x000fce00078e0010 */
[----:B------:R-:W-:Y:S05]  /*5b10*/  WARPSYNC.COLLECTIVE R15, `(.L_x_15272) ;  /* 0x000000000f087348 */ /* 0x000fea0003c00000 */
[----:B------:R0:W1:Y:S02]  /*5b20*/  SHFL.BFLY P6, R14, R13, R12, R11 ;  /* 0x0c00000c0d0e7389 */ /* 0x00006400000c000b */
[----:B01----:R-:W-:Y:S01]  /*5b30*/  ENDCOLLECTIVE ;  /* 0x000000000000791b */ /* 0x003fe20003800000 */
.L_x_15272:
[----:B------:R-:W-:Y:S01]  /*5b40*/  HFMA2.MMA R12, -RZ, RZ, 0, 2.384185791015625e-07 ;  /* 0x00000004ff0c7435 */ /* 0x000fe200000001ff */
[----:B------:R-:W-:Y:S01]  /*5b50*/  IMAD.MOV.U32 R13, RZ, RZ, RZ ;  /* 0x000000ffff0d7224 */ /* 0x000fe200078e00ff */
[----:B------:R-:W-:-:S09]  /*5b60*/  MOV R42, R14 ;  /* 0x0000000e002a7202 */ /* 0x000fd20000000f00 */
[----:B------:R-:W-:Y:S05]  /*5b70*/  WARPSYNC.COLLECTIVE R15, `(.L_x_15273) ;  /* 0x000000000f087348 */ /* 0x000fea0003c00000 */
[----:B------:R0:W1:Y:S02]  /*5b80*/  SHFL.BFLY P6, R14, R13, R12, R11 ;  /* 0x0c00000c0d0e7389 */ /* 0x00006400000c000b */
[----:B01----:R-:W-:Y:S01]  /*5b90*/  ENDCOLLECTIVE ;  /* 0x000000000000791b */ /* 0x003fe20003800000 */
.L_x_15273:
        /* <DEDUP_REMOVED lines=8> */
.L_x_15274:
[----:B------:R-:W-:Y:S01]  /*5c20*/  HFMA2.MMA R12, -RZ, RZ, 0, 5.9604644775390625e-08 ;  /* 0x00000001ff0c7435 */ /* 0x000fe200000001ff */
[----:B------:R-:W-:-:S05]  /*5c30*/  MOV R43, R14 ;  /* 0x0000000e002b7202 */ /* 0x000fca0000000f00 */
[----:B------:R-:W-:-:S04]  /*5c40*/  FADD.FTZ R10, R10, R43 ;  /* 0x0000002b0a0a7221 */ /* 0x000fc80000010000 */
[----:B------:R-:W-:-:S07]  /*5c50*/  IMAD.MOV.U32 R13, RZ, RZ, R10 ;  /* 0x000000ffff0d7224 */ /* 0x000fce00078e000a */
[----:B------:R-:W-:Y:S05]  /*5c60*/  WARPSYNC.COLLECTIVE R15, `(.L_x_15275) ;  /* 0x000000000f087348 */ /* 0x000fea0003c00000 */
[----:B------:R0:W1:Y:S02]  /*5c70*/  SHFL.BFLY P6, R14, R13, R12, R11 ;  /* 0x0c00000c0d0e7389 */ /* 0x00006400000c000b */
[----:B01----:R-:W-:Y:S01]  /*5c80*/  ENDCOLLECTIVE ;  /* 0x000000000000791b */ /* 0x003fe20003800000 */
.L_x_15275:
[----:B------:R-:W-:Y:S01]  /*5c90*/  HFMA2.MMA R12, -RZ, RZ, 0, 2.384185791015625e-07 ;  /* 0x00000004ff0c7435 */ /* 0x000fe200000001ff */
[----:B------:R-:W-:Y:S01]  /*5ca0*/  IMAD.MOV.U32 R13, RZ, RZ, RZ ;  /* 0x000000ffff0d7224 */ /* 0x000fe200078e00ff */
[----:B------:R-:W-:-:S09]  /*5cb0*/  MOV R50, R14 ;  /* 0x0000000e00327202 */ /* 0x000fd20000000f00 */
[----:B------:R-:W-:Y:S05]  /*5cc0*/  WARPSYNC.COLLECTIVE R15, `(.L_x_15276) ;  /* 0x000000000f087348 */ /* 0x000fea0003c00000 */
[----:B------:R0:W1:Y:S02]  /*5cd0*/  SHFL.BFLY P6, R14, R13, R12, R11 ;  /* 0x0c00000c0d0e7389 */ /* 0x00006400000c000b */
[----:B01----:R-:W-:Y:S01]  /*5ce0*/  ENDCOLLECTIVE ;  /* 0x000000000000791b */ /* 0x003fe20003800000 */
.L_x_15276:
        /* <DEDUP_REMOVED lines=8> */
.L_x_15277:
[----:B------:R-:W-:Y:S01]  /*5d70*/  HFMA2.MMA R12, -RZ, RZ, 0, 5.9604644775390625e-08 ;  /* 0x00000001ff0c7435 */ /* 0x000fe200000001ff */
[----:B------:R-:W-:-:S05]  /*5d80*/  MOV R45, R14 ;  /* 0x0000000e002d7202 */ /* 0x000fca0000000f00 */
[----:B------:R-:W-:-:S04]  /*5d90*/  FADD.FTZ R8, R8, R45 ;  /* 0x0000002d08087221 */ /* 0x000fc80000010000 */
[----:B------:R-:W-:-:S07]  /*5da0*/  IMAD.MOV.U32 R13, RZ, RZ, R8 ;  /* 0x000000ffff0d7224 */ /* 0x000fce00078e0008 */
[----:B------:R-:W-:Y:S05]  /*5db0*/  WARPSYNC.COLLECTIVE R15, `(.L_x_15278) ;  /* 0x000000000f087348 */ /* 0x000fea0003c00000 */
[----:B------:R0:W1:Y:S02]  /*5dc0*/  SHFL.BFLY P6, R14, R13, R12, R11 ;  /* 0x0c00000c0d0e7389 */ /* 0x00006400000c000b */
[----:B01----:R-:W-:Y:S01]  /*5dd0*/  ENDCOLLECTIVE ;  /* 0x000000000000791b */ /* 0x003fe20003800000 */
.L_x_15278:
[----:B------:R-:W-:Y:S01]  /*5de0*/  HFMA2.MMA R12, -RZ, RZ, 0, 2.384185791015625e-07 ;  /* 0x00000004ff0c7435 */ /* 0x000fe200000001ff */
[----:B------:R-:W-:Y:S01]  /*5df0*/  IMAD.MOV.U32 R13, RZ, RZ, RZ ;  /* 0x000000ffff0d7224 */ /* 0x000fe200078e00ff */
[----:B------:R-:W-:-:S09]  /*5e00*/  MOV R44, R14 ;  /* 0x0000000e002c7202 */ /* 0x000fd20000000f00 */
[----:B------:R-:W-:Y:S05]  /*5e10*/  WARPSYNC.COLLECTIVE R15, `(.L_x_15279) ;  /* 0x000000000f087348 */ /* 0x000fea0003c00000 */
[----:B------:R0:W1:Y:S02]  /*5e20*/  SHFL.BFLY P6, R14, R13, R12, R11 ;  /* 0x0c00000c0d0e7389 */ /* 0x00006400000c000b */
[----:B01----:R-:W-:Y:S01]  /*5e30*/  ENDCOLLECTIVE ;  /* 0x000000000000791b */ /* 0x003fe20003800000 */
.L_x_15279:
        /* <DEDUP_REMOVED lines=8> */
.L_x_15280:
[----:B------:R-:W-:Y:S01]  /*5ec0*/  HFMA2.MMA R12, -RZ, RZ, 0, 5.9604644775390625e-08 ;  /* 0x00000001ff0c7435 */ /* 0x000fe200000001ff */
[----:B------:R-:W-:-:S05]  /*5ed0*/  MOV R46, R14 ;  /* 0x0000000e002e7202 */ /* 0x000fca0000000f00 */
[----:B------:R-:W-:-:S04]  /*5ee0*/  FADD.FTZ R7, R7, R46 ;  /* 0x0000002e07077221 */ /* 0x000fc80000010000 */
[----:B------:R-:W-:-:S07]  /*5ef0*/  IMAD.MOV.U32 R13, RZ, RZ, R7 ;  /* 0x000000ffff0d7224 */ /* 0x000fce00078e0007 */
[----:B------:R-:W-:Y:S05]  /*5f00*/  WARPSYNC.COLLECTIVE R15, `(.L_x_15281) ;  /* 0x000000000f087348 */ /* 0x000fea0003c00000 */
[----:B------:R0:W1:Y:S02]  /*5f10*/  SHFL.BFLY P6, R14, R13, R12, R11 ;  /* 0x0c00000c0d0e7389 */ /* 0x00006400000c000b */
[----:B01----:R-:W-:Y:S01]  /*5f20*/  ENDCOLLECTIVE ;  /* 0x000000000000791b */ /* 0x003fe20003800000 */
.L_x_15281:
[----:B------:R-:W-:Y:S01]  /*5f30*/  HFMA2.MMA R12, -RZ, RZ, 0, 2.384185791015625e-07 ;  /* 0x00000004ff0c7435 */ /* 0x000fe200000001ff */
[----:B------:R-:W-:Y:S01]  /*5f40*/  IMAD.MOV.U32 R13, RZ, RZ, RZ ;  /* 0x000000ffff0d7224 */ /* 0x000fe200078e00ff */
[----:B------:R-:W-:-:S09]  /*5f50*/  MOV R43, R14 ;  /* 0x0000000e002b7202 */ /* 0x000fd20000000f00 */
[----:B------:R-:W-:Y:S05]  /*5f60*/  WARPSYNC.COLLECTIVE R15, `(.L_x_15282) ;  /* 0x000000000f087348 */ /* 0x000fea0003c00000 */
[----:B------:R0:W1:Y:S02]  /*5f70*/  SHFL.BFLY P6, R14, R13, R12, R11 ;  /* 0x0c00000c0d0e7389 */ /* 0x00006400000c000b */
[----:B01----:R-:W-:Y:S01]  /*5f80*/  ENDCOLLECTIVE ;  /* 0x000000000000791b */ /* 0x003fe20003800000 */
.L_x_15282:
        /* <DEDUP_REMOVED lines=8> */
.L_x_15283:
[----:B------:R-:W-:Y:S01]  /*6010*/  HFMA2.MMA R12, -RZ, RZ, 0, 5.9604644775390625e-08 ;  /* 0x00000001ff0c7435 */ /* 0x000fe200000001ff */
[----:B------:R-:W-:-:S05]  /*6020*/  MOV R40, R14 ;  /* 0x0000000e00287202 */ /* 0x000fca0000000f00 */
[----:B------:R-:W-:-:S04]  /*6030*/  FADD.FTZ R5, R5, R40 ;  /* 0x0000002805057221 */ /* 0x000fc80000010000 */
[----:B------:R-:W-:-:S07]  /*6040*/  IMAD.MOV.U32 R13, RZ, RZ, R5 ;  /* 0x000000ffff0d7224 */ /* 0x000fce00078e0005 */
[----:B------:R-:W-:Y:S05]  /*6050*/  WARPSYNC.COLLECTIVE R15, `(.L_x_15284) ;  /* 0x000000000f087348 */ /* 0x000fea0003c00000 */
[----:B------:R0:W1:Y:S02]  /*6060*/  SHFL.BFLY P6, R14, R13, R12, R11 ;  /* 0x0c00000c0d0e7389 */ /* 0x00006400000c000b */
[----:B01----:R-:W-:Y:S01]  /*6070*/  ENDCOLLECTIVE ;  /* 0x000000000000791b */ /* 0x003fe20003800000 */
.L_x_15284:
[----:B------:R-:W-:Y:S01]  /*6080*/  HFMA2.MMA R12, -RZ, RZ, 0, 2.384185791015625e-07 ;  /* 0x00000004ff0c7435 */ /* 0x000fe200000001ff */
[----:B------:R-:W-:Y:S01]  /*6090*/  IMAD.MOV.U32 R13, RZ, RZ, RZ ;  /* 0x000000ffff0d7224 */ /* 0x000fe200078e00ff */
[----:B------:R-:W-:-:S09]  /*60a0*/  MOV R52, R14 ;  /* 0x0000000e00347202 */ /* 0x000fd20000000f00 */
[----:B------:R-:W-:Y:S05]  /*60b0*/  WARPSYNC.COLLECTIVE R15, `(.L_x_15285) ;  /* 0x000000000f087348 */ /* 0x000fea0003c00000 */
[----:B------:R0:W1:Y:S02]  /*60c0*/  SHFL.BFLY P6, R14, R13, R12, R11 ;  /* 0x0c00000c0d0e7389 */ /* 0x00006400000c000b */
[----:B01----:R-:W-:Y:S01]  /*60d0*/  ENDCOLLECTIVE ;  /* 0x000000000000791b */ /* 0x003fe20003800000 */
.L_x_15285:
        /* <DEDUP_REMOVED lines=8> */
.L_x_15286:
[----:B------:R-:W-:Y:S01]  /*6160*/  HFMA2.MMA R12, -RZ, RZ, 0, 5.9604644775390625e-08 ;  /* 0x00000001ff0c7435 */ /* 0x000fe200000001ff */
[----:B------:R-:W-:-:S05]  /*6170*/  MOV R39, R14 ;  /* 0x0000000e00277202 */ /* 0x000fca0000000f00 */
[----:B------:R-:W-:-:S04]  /*6180*/  FADD.FTZ R4, R4, R39 ;  /* 0x0000002704047221 */ /* 0x000fc80000010000 */
[----:B------:R-:W-:-:S07]  /*6190*/  IMAD.MOV.U32 R13, RZ, RZ, R4 ;  /* 0x000000ffff0d7224 */ /* 0x000fce00078e0004 */
[----:B------:R-:W-:Y:S05]  /*61a0*/  WARPSYNC.COLLECTIVE R15, `(.L_x_15287) ;  /* 0x000000000f087348 */ /* 0x000fea0003c00000 */
[----:B------:R0:W1:Y:S02]  /*61b0*/  SHFL.BFLY P6, R14, R13, R12, R11 ;  /* 0x0c00000c0d0e7389 */ /* 0x00006400000c000b */
[----:B01----:R-:W-:Y:S01]  /*61c0*/  ENDCOLLECTIVE ;  /* 0x000000000000791b */ /* 0x003fe20003800000 */
.L_x_15287:
[----:B------:R-:W-:Y:S01]  /*61d0*/  HFMA2.MMA R12, -RZ, RZ, 0, 2.384185791015625e-07 ;  /* 0x00000004ff0c7435 */ /* 0x000fe200000001ff */
[----:B------:R-:W-:Y:S01]  /*61e0*/  IMAD.MOV.U32 R13, RZ, RZ, RZ ;  /* 0x000000ffff0d7224 */ /* 0x000fe200078e00ff */
[----:B------:R-:W-:-:S09]  /*61f0*/  MOV R49, R14 ;  /* 0x0000000e00317202 */ /* 0x000fd20000000f00 */
[----:B------:R-:W-:Y:S05]  /*6200*/  WARPSYNC.COLLECTIVE R15, `(.L_x_15288) ;  /* 0x000000000f087348 */ /* 0x000fea0003c00000 */
[----:B------:R0:W1:Y:S02]  /*6210*/  SHFL.BFLY P6, R14, R13, R12, R11 ;  /* 0x0c00000c0d0e7389 */ /* 0x00006400000c000b */
[----:B01----:R-:W-:Y:S01]  /*6220*/  ENDCOLLECTIVE ;  /* 0x000000000000791b */ /* 0x003fe20003800000 */
.L_x_15288:
        /* <DEDUP_REMOVED lines=8> */
.L_x_15289:
[----:B------:R-:W-:Y:S01]  /*62b0*/  HFMA2.MMA R12, -RZ, RZ, 0, 5.9604644775390625e-08 ;  /* 0x00000001ff0c7435 */ /* 0x000fe200000001ff */
[----:B------:R-:W-:-:S05]  /*62c0*/  MOV R37, R14 ;  /* 0x0000000e00257202 */ /* 0x000fca0000000f00 */
[----:B------:R-:W-:-:S04]  /*62d0*/  FADD.FTZ R24, R24, R37 ;  /* 0x0000002518187221 */ /* 0x000fc80000010000 */
[----:B------:R-:W-:-:S07]  /*62e0*/  IMAD.MOV.U32 R13, RZ, RZ, R24 ;  /* 0x000000ffff0d7224 */ /* 0x000fce00078e0018 */
[----:B------:R-:W-:Y:S05]  /*62f0*/  WARPSYNC.COLLECTIVE R15, `(.L_x_15290) ;  /* 0x000000000f087348 */ /* 0x000fea0003c00000 */
[----:B------:R0:W1:Y:S02]  /*6300*/  SHFL.BFLY P6, R14, R13, R12, R11 ;  /* 0x0c00000c0d0e7389 */ /* 0x00006400000c000b */
[----:B01----:R-:W-:Y:S01]  /*6310*/  ENDCOLLECTIVE ;  /* 0x000000000000791b */ /* 0x003fe20003800000 */
.L_x_15290:
[----:B------:R-:W-:Y:S01]  /*6320*/  HFMA2.MMA R12, -RZ, RZ, 0, 2.384185791015625e-07 ;  /* 0x00000004ff0c7435 */ /* 0x000fe200000001ff */
[----:B------:R-:W-:Y:S01]  /*6330*/  IMAD.MOV.U32 R13, RZ, RZ, RZ ;  /* 0x000000ffff0d7224 */ /* 0x000fe200078e00ff */
[----:B------:R-:W-:-:S09]  /*6340*/  MOV R51, R14 ;  /* 0x0000000e00337202 */ /* 0x000fd20000000f00 */
[----:B------:R-:W-:Y:S05]  /*6350*/  WARPSYNC.COLLECTIVE R15, `(.L_x_15291) ;  /* 0x000000000f087348 */ /* 0x000fea0003c00000 */
[----:B------:R0:W1:Y:S02]  /*6360*/  SHFL.BFLY P6, R14, R13, R12, R11 ;  /* 0x0c00000c0d0e7389 */ /* 0x00006400000c000b */
[----:B01----:R-:W-:Y:S01]  /*6370*/  ENDCOLLECTIVE ;  /* 0x000000000000791b */ /* 0x003fe20003800000 */
.L_x_15291:
        /* <DEDUP_REMOVED lines=8> */
.L_x_15292:
[----:B------:R-:W-:Y:S01]  /*6400*/  HFMA2.MMA R12, -RZ, RZ, 0, 5.9604644775390625e-08 ;  /* 0x00000001ff0c7435 */ /* 0x000fe200000001ff */
[----:B------:R-:W-:-:S05]  /*6410*/  MOV R38, R14 ;  /* 0x0000000e00267202 */ /* 0x000fca0000000f00 */
[----:B------:R-:W-:-:S04]  /*6420*/  FADD.FTZ R31, R31, R38 ;  /* 0x000000261f1f7221 */ /* 0x000fc80000010000 */
[----:B------:R-:W-:-:S07]  /*6430*/  IMAD.MOV.U32 R13, RZ, RZ, R31 ;  /* 0x000000ffff0d7224 */ /* 0x000fce00078e001f */
[----:B------:R-:W-:Y:S05]  /*6440*/  WARPSYNC.COLLECTIVE R15, `(.L_x_15293) ;  /* 0x000000000f087348 */ /* 0x000fea0003c00000 */
[----:B------:R0:W1:Y:S02]  /*6450*/  SHFL.BFLY P6, R14, R13, R12, R11 ;  /* 0x0c00000c0d0e7389 */ /* 0x00006400000c000b */
[----:B01----:R-:W-:Y:S01]  /*6460*/  ENDCOLLECTIVE ;  /* 0x000000000000791b */ /* 0x003fe20003800000 */
.L_x_15293:
[----:B------:R-:W-:Y:S01]  /*6470*/  HFMA2.MMA R12, -RZ, RZ, 0, 2.384185791015625e-07 ;  /* 0x00000004ff0c7435 */ /* 0x000fe200000001ff */
[----:B------:R-:W-:Y:S01]  /*6480*/  IMAD.MOV.U32 R13, RZ, RZ, RZ ;  /* 0x000000ffff0d7224 */ /* 0x000fe200078e00ff */
[----:B------:R-:W-:-:S09]  /*6490*/  MOV R48, R14 ;  /* 0x0000000e00307202 */ /* 0x000fd20000000f00 */
[----:B------:R-:W-:Y:S05]  /*64a0*/  WARPSYNC.COLLECTIVE R15, `(.L_x_15294) ;  /* 0x000000000f087348 */ /* 0x000fea0003c00000 */
[----:B------:R0:W1:Y:S02]  /*64b0*/  SHFL.BFLY P6, R14, R13, R12, R11 ;  /* 0x0c00000c0d0e7389 */ /* 0x00006400000c000b */
[----:B01----:R-:W-:Y:S01]  /*64c0*/  ENDCOLLECTIVE ;  /* 0x000000000000791b */ /* 0x003fe20003800000 */
.L_x_15294:
        /* <DEDUP_REMOVED lines=8> */
.L_x_15295:
[----:B------:R-:W-:Y:S01]  /*6550*/  HFMA2.MMA R12, -RZ, RZ, 0, 5.9604644775390625e-08 ;  /* 0x00000001ff0c7435 */ /* 0x000fe200000001ff */
[----:B------:R-:W-:-:S05]  /*6560*/  MOV R33, R14 ;  /* 0x0000000e00217202 */ /* 0x000fca0000000f00 */
[----:B------:R-:W-:-:S04]  /*6570*/  FADD.FTZ R32, R32, R33 ;  /* 0x0000002120207221 */ /* 0x000fc80000010000 */
[----:B------:R-:W-:-:S07]  /*6580*/  IMAD.MOV.U32 R13, RZ, RZ, R32 ;  /* 0x000000ffff0d7224 */ /* 0x000fce00078e0020 */
[----:B------:R-:W-:Y:S05]  /*6590*/  WARPSYNC.COLLECTIVE R15, `(.L_x_15296) ;  /* 0x000000000f087348 */ /* 0x000fea0003c00000 */
[----:B------:R0:W1:Y:S02]  /*65a0*/  SHFL.BFLY P6, R14, R13, R12, R11 ;  /* 0x0c00000c0d0e7389 */ /* 0x00006400000c000b */
[----:B01----:R-:W-:Y:S01]  /*65b0*/  ENDCOLLECTIVE ;  /* 0x000000000000791b */ /* 0x003fe20003800000 */
.L_x_15296:
[----:B------:R-:W-:Y:S01]  /*65c0*/  HFMA2.MMA R12, -RZ, RZ, 0, 2.384185791015625e-07 ;  /* 0x00000004ff0c7435 */ /* 0x000fe200000001ff */
[----:B------:R-:W-:Y:S01]  /*65d0*/  IMAD.MOV.U32 R13, RZ, RZ, RZ ;  /* 0x000000ffff0d7224 */ /* 0x000fe200078e00ff */
[----:B------:R-:W-:-:S09]  /*65e0*/  MOV R45, R14 ;  /* 0x0000000e002d7202 */ /* 0x000fd20000000f00 */
[----:B------:R-:W-:Y:S05]  /*65f0*/  WARPSYNC.COLLECTIVE R15, `(.L_x_15297) ;  /* 0x000000000f087348 */ /* 0x000fea0003c00000 */
[----:B------:R0:W1:Y:S02]  /*6600*/  SHFL.BFLY P6, R14, R13, R12, R11 ;  /* 0x0c00000c0d0e7389 */ /* 0x00006400000c000b */
[----:B01----:R-:W-:Y:S01]  /*6610*/  ENDCOLLECTIVE ;  /* 0x000000000000791b */ /* 0x003fe20003800000 */
.L_x_15297:
        /* <DEDUP_REMOVED lines=8> */
.L_x_15298:
[----:B------:R-:W-:Y:S01]  /*66a0*/  HFMA2.MMA R12, -RZ, RZ, 0, 5.9604644775390625e-08 ;  /* 0x00000001ff0c7435 */ /* 0x000fe200000001ff */
[----:B------:R-:W-:-:S05]  /*66b0*/  MOV R30, R14 ;  /* 0x0000000e001e7202 */ /* 0x000fca0000000f00 */
[----:B------:R-:W-:-:S04]  /*66c0*/  FADD.FTZ R25, R25, R30 ;  /* 0x0000001e19197221 */ /* 0x000fc80000010000 */
[----:B------:R-:W-:-:S07]  /*66d0*/  IMAD.MOV.U32 R13, RZ, RZ, R25 ;  /* 0x000000ffff0d7224 */ /* 0x000fce00078e0019 */
[----:B------:R-:W-:Y:S05]  /*66e0*/  WARPSYNC.COLLECTIVE R15, `(.L_x_15299) ;  /* 0x000000000f087348 */ /* 0x000fea0003c00000 */
[----:B------:R0:W1:Y:S02]  /*66f0*/  SHFL.BFLY P6, R14, R13, R12, R11 ;  /* 0x0c00000c0d0e7389 */ /* 0x00006400000c000b */
[----:B01----:R-:W-:Y:S01]  /*6700*/  ENDCOLLECTIVE ;  /* 0x000000000000791b */ /* 0x003fe20003800000 */
.L_x_15299:
[----:B------:R-:W-:Y:S01]  /*6710*/  HFMA2.MMA R12, -RZ, RZ, 0, 2.384185791015625e-07 ;  /* 0x00000004ff0c7435 */ /* 0x000fe200000001ff */
[----:B------:R-:W-:Y:S01]  /*6720*/  IMAD.MOV.U32 R13, RZ, RZ, RZ ;  /* 0x000000ffff0d7224 */ /* 0x000fe200078e00ff */
[----:B------:R-:W-:-:S09]  /*6730*/  MOV R47, R14 ;  /* 0x0000000e002f7202 */ /* 0x000fd20000000f00 */
[----:B------:R-:W-:Y:S05]  /*6740*/  WARPSYNC.COLLECTIVE R15, `(.L_x_15300) ;  /* 0x000000000f087348 */ /* 0x000fea0003c00000 */
[----:B------:R0:W1:Y:S02]  /*6750*/  SHFL.BFLY P6, R14, R13, R12, R11 ;  /* 0x0c00000c0d0e7389 */ /* 0x00006400000c000b */
[----:B01----:R-:W-:Y:S01]  /*6760*/  ENDCOLLECTIVE ;  /* 0x000000000000791b */ /* 0x003fe20003800000 */
.L_x_15300:
        /* <DEDUP_REMOVED lines=8> */
.L_x_15301:
[----:B------:R-:W-:Y:S01]  /*67f0*/  HFMA2.MMA R12, -RZ, RZ, 0, 5.9604644775390625e-08 ;  /* 0x00000001ff0c7435 */ /* 0x000fe200000001ff */
[----:B------:R-:W-:-:S05]  /*6800*/  MOV R28, R14 ;  /* 0x0000000e001c7202 */ /* 0x000fca0000000f00 */
[----:B------:R-:W-:-:S04]  /*6810*/  FADD.FTZ R21, R21, R28 ;  /* 0x0000001c15157221 */ /* 0x000fc80000010000 */
[----:B------:R-:W-:-:S07]  /*6820*/  IMAD.MOV.U32 R13, RZ, RZ, R21 ;  /* 0x000000ffff0d7224 */ /* 0x000fce00078e0015 */
[----:B------:R-:W-:Y:S05]  /*6830*/  WARPSYNC.COLLECTIVE R15, `(.L_x_15302) ;  /* 0x000000000f087348 */ /* 0x000fea0003c00000 */
[----:B------:R0:W1:Y:S02]  /*6840*/  SHFL.BFLY P6, R14, R13, R12, R11 ;  /* 0x0c00000c0d0e7389 */ /* 0x00006400000c000b */
[----:B01----:R-:W-:Y:S01]  /*6850*/  ENDCOLLECTIVE ;  /* 0x000000000000791b */ /* 0x003fe20003800000 */
.L_x_15302:
[----:B------:R-:W-:Y:S01]  /*6860*/  HFMA2.MMA R12, -RZ, RZ, 0, 2.384185791015625e-07 ;  /* 0x00000004ff0c7435 */ /* 0x000fe200000001ff */
[----:B------:R-:W-:Y:S01]  /*6870*/  IMAD.MOV.U32 R13, RZ, RZ, RZ ;  /* 0x000000ffff0d7224 */ /* 0x000fe200078e00ff */
[----:B------:R-:W-:-:S09]  /*6880*/  MOV R46, R14 ;  /* 0x0000000e002e7202 */ /* 0x000fd20000000f00 */
[----:B------:R-:W-:Y:S05]  /*6890*/  WARPSYNC.COLLECTIVE R15, `(.L_x_15303) ;  /* 0x000000000f087348 */ /* 0x000fea0003c00000 */
[----:B------:R0:W1:Y:S02]  /*68a0*/  SHFL.BFLY P6, R14, R13, R12, R11 ;  /* 0x0c00000c0d0e7389 */ /* 0x00006400000c000b */
[----:B01----:R-:W-:Y:S01]  /*68b0*/  ENDCOLLECTIVE ;  /* 0x000000000000791b */ /* 0x003fe20003800000 */
.L_x_15303:
        /* <DEDUP_REMOVED lines=8> */
.L_x_15304:
[----:B------:R-:W-:Y:S01]  /*6940*/  HFMA2.MMA R12, -RZ, RZ, 0, 5.9604644775390625e-08 ;  /* 0x00000001ff0c7435 */ /* 0x000fe200000001ff */
[----:B------:R-:W-:-:S05]  /*6950*/  MOV R29, R14 ;  /* 0x0000000e001d7202 */ /* 0x000fca0000000f00 */
[----:B------:R-:W-:-:S04]  /*6960*/  FADD.FTZ R20, R20, R29 ;  /* 0x0000001d14147221 */ /* 0x000fc80000010000 */
[----:B------:R-:W-:-:S07]  /*6970*/  IMAD.MOV.U32 R13, RZ, RZ, R20 ;  /* 0x000000ffff0d7224 */ /* 0x000fce00078e0014 */
[----:B------:R-:W-:Y:S05]  /*6980*/  WARPSYNC.COLLECTIVE R15, `(.L_x_15305) ;  /* 0x000000000f087348 */ /* 0x000fea0003c00000 */
[----:B------:R0:W1:Y:S02]  /*6990*/  SHFL.BFLY P6, R14, R13, R12, R11 ;  /* 0x0c00000c0d0e7389 */ /* 0x00006400000c000b */
[----:B01----:R-:W-:Y:S01]  /*69a0*/  ENDCOLLECTIVE ;  /* 0x000000000000791b */ /* 0x003fe20003800000 */
.L_x_15305:
[----:B------:R-:W-:Y:S01]  /*69b0*/  HFMA2.MMA R12, -RZ, RZ, 0, 2.384185791015625e-07 ;  /* 0x00000004ff0c7435 */ /* 0x000fe200000001ff */
[----:B------:R-:W-:Y:S01]  /*69c0*/  IMAD.MOV.U32 R13, RZ, RZ, RZ ;  /* 0x000000ffff0d7224 */ /* 0x000fe200078e00ff */
[----:B------:R-:W-:-:S09]  /*69d0*/  MOV R41, R14 ;  /* 0x0000000e00297202 */ /* 0x000fd20000000f00 */
[----:B------:R-:W-:Y:S05]  /*69e0*/  WARPSYNC.COLLECTIVE R15, `(.L_x_15306) ;  /* 0x000000000f087348 */ /* 0x000fea0003c00000 */
[----:B------:R0:W1:Y:S02]  /*69f0*/  SHFL.BFLY P6, R14, R13, R12, R11 ;  /* 0x0c00000c0d0e7389 */ /* 0x00006400000c000b */
[----:B01----:R-:W-:Y:S01]  /*6a00*/  ENDCOLLECTIVE ;  /* 0x000000000000791b */ /* 0x003fe20003800000 */
.L_x_15306:
        /* <DEDUP_REMOVED lines=8> */
.L_x_15307:
[----:B------:R-:W-:Y:S01]  /*6a90*/  HFMA2.MMA R12, -RZ, RZ, 0, 5.9604644775390625e-08 ;  /* 0x00000001ff0c7435 */ /* 0x000fe200000001ff */
[----:B------:R-:W-:-:S05]  /*6aa0*/  MOV R26, R14 ;  /* 0x0000000e001a7202 */ /* 0x000fca0000000f00 */
[----:B------:R-:W-:-:S04]  /*6ab0*/  FADD.FTZ R19, R19, R26 ;  /* 0x0000001a13137221 */ /* 0x000fc80000010000 */
[----:B------:R-:W-:-:S07]  /*6ac0*/  IMAD.MOV.U32 R13, RZ, RZ, R19 ;  /* 0x000000ffff0d7224 */ /* 0x000fce00078e0013 */
[----:B------:R-:W-:Y:S05]  /*6ad0*/  WARPSYNC.COLLECTIVE R15, `(.L_x_15308) ;  /* 0x000000000f087348 */ /* 0x000fea0003c00000 */
[----:B------:R0:W1:Y:S02]  /*6ae0*/  SHFL.BFLY P6, R14, R13, R12, R11 ;  /* 0x0c00000c0d0e7389 */ /* 0x00006400000c000b */
[----:B01----:R-:W-:Y:S01]  /*6af0*/  ENDCOLLECTIVE ;  /* 0x000000000000791b */ /* 0x003fe20003800000 */
.L_x_15308:
[----:B------:R-:W-:Y:S01]  /*6b00*/  HFMA2.MMA R12, -RZ, RZ, 0, 2.384185791015625e-07 ;  /* 0x00000004ff0c7435 */ /* 0x000fe200000001ff */
[----:B------:R-:W-:Y:S01]  /*6b10*/  IMAD.MOV.U32 R13, RZ, RZ, RZ ;  /* 0x000000ffff0d7224 */ /* 0x000fe200078e00ff */
[----:B------:R-:W-:-:S09]  /*6b20*/  MOV R37, R14 ;  /* 0x0000000e00257202 */ /* 0x000fd20000000f00 */
[----:B------:R-:W-:Y:S05]  /*6b30*/  WARPSYNC.COLLECTIVE R15, `(.L_x_15309) ;  /* 0x000000000f087348 */ /* 0x000fea0003c00000 */
[----:B------:R0:W1:Y:S02]  /*6b40*/  SHFL.BFLY P6, R14, R13, R12, R11 ;  /* 0x0c00000c0d0e7389 */ /* 0x00006400000c000b */
[----:B01----:R-:W-:Y:S01]  /*6b50*/  ENDCOLLECTIVE ;  /* 0x000000000000791b */ /* 0x003fe20003800000 */
.L_x_15309:
        /* <DEDUP_REMOVED lines=8> */
.L_x_15310:
[----:B------:R-:W-:Y:S01]  /*6be0*/  HFMA2.MMA R12, -RZ, RZ, 0, 5.9604644775390625e-08 ;  /* 0x00000001ff0c7435 */ /* 0x000fe200000001ff */
[----:B------:R-:W-:-:S05]  /*6bf0*/  MOV R27, R14 ;  /* 0x0000000e001b7202 */ /* 0x000fca0000000f00 */
[----:B------:R-:W-:-:S04]  /*6c00*/  FADD.FTZ R18, R18, R27 ;  /* 0x0000001b12127221 */ /* 0x000fc80000010000 */
[----:B------:R-:W-:-:S07]  /*6c10*/  IMAD.MOV.U32 R13, RZ, RZ, R18 ;  /* 0x000000ffff0d7224 */ /* 0x000fce00078e0012 */
[----:B------:R-:W-:Y:S05]  /*6c20*/  WARPSYNC.COLLECTIVE R15, `(.L_x_15311) ;  /* 0x000000000f087348 */ /* 0x000fea0003c00000 */
[----:B------:R0:W1:Y:S02]  /*6c30*/  SHFL.BFLY P6, R14, R13, R12, R11 ;  /* 0x0c00000c0d0e7389 */ /* 0x00006400000c000b */
[----:B01----:R-:W-:Y:S01]  /*6c40*/  ENDCOLLECTIVE ;  /* 0x000000000000791b */ /* 0x003fe20003800000 */
.L_x_15311:
[----:B------:R-:W-:Y:S01]  /*6c50*/  HFMA2.MMA R12, -RZ, RZ, 0, 2.384185791015625e-07 ;  /* 0x00000004ff0c7435 */ /* 0x000fe200000001ff */
[----:B------:R-:W-:Y:S01]  /*6c60*/  IMAD.MOV.U32 R13, RZ, RZ, RZ ;  /* 0x000000ffff0d7224 */ /* 0x000fe200078e00ff */
[----:B------:R-:W-:-:S09]  /*6c70*/  MOV R27, R14 ;  /* 0x0000000e001b7202 */ /* 0x000fd20000000f00 */
[----:B------:R-:W-:Y:S05]  /*6c80*/  WARPSYNC.COLLECTIVE R15, `(.L_x_15312) ;  /* 0x000000000f087348 */ /* 0x000fea0003c00000 */
[----:B------:R0:W1:Y:S02]  /*6c90*/  SHFL.BFLY P6, R14, R13, R12, R11 ;  /* 0x0c00000c0d0e7389 */ /* 0x00006400000c000b */
[----:B01----:R-:W-:Y:S01]  /*6ca0*/  ENDCOLLECTIVE ;  /* 0x000000000000791b */ /* 0x003fe20003800000 */
.L_x_15312:
        /* <DEDUP_REMOVED lines=8> */
.L_x_15313:
[----:B------:R-:W-:Y:S01]  /*6d30*/  HFMA2.MMA R12, -RZ, RZ, 0, 5.9604644775390625e-08 ;  /* 0x00000001ff0c7435 */ /* 0x000fe200000001ff */
[----:B------:R-:W-:-:S05]  /*6d40*/  MOV R22, R14 ;  /* 0x0000000e00167202 */ /* 0x000fca0000000f00 */
[----:B------:R-:W-:-:S04]  /*6d50*/  FADD.FTZ R17, R17, R22 ;  /* 0x0000001611117221 */ /* 0x000fc80000010000 */
[----:B------:R-:W-:-:S07]  /*6d60*/  IMAD.MOV.U32 R13, RZ, RZ, R17 ;  /* 0x000000ffff0d7224 */ /* 0x000fce00078e0011 */
[----:B------:R-:W-:Y:S05]  /*6d70*/  WARPSYNC.COLLECTIVE R15, `(.L_x_15314) ;  /* 0x000000000f087348 */ /* 0x000fea0003c00000 */
[----:B------:R0:W1:Y:S02]  /*6d80*/  SHFL.BFLY P6, R14, R13, R12, R11 ;  /* 0x0c00000c0d0e7389 */ /* 0x00006400000c000b */
[----:B01----:R-:W-:Y:S01]  /*6d90*/  ENDCOLLECTIVE ;  /* 0x000000000000791b */ /* 0x003fe20003800000 */
.L_x_15314:
[----:B------:R-:W-:Y:S01]  /*6da0*/  HFMA2.MMA R12, -RZ, RZ, 0, 2.384185791015625e-07 ;  /* 0x00000004ff0c7435 */ /* 0x000fe200000001ff */
[----:B------:R-:W-:Y:S01]  /*6db0*/  IMAD.MOV.U32 R13, RZ, RZ, RZ ;  /* 0x000000ffff0d7224 */ /* 0x000fe200078e00ff */
[----:B------:R-:W-:-:S09]  /*6dc0*/  MOV R26, R14 ;  /* 0x0000000e001a7202 */ /* 0x000fd20000000f00 */
[----:B------:R-:W-:Y:S05]  /*6dd0*/  WARPSYNC.COLLECTIVE R15, `(.L_x_15315) ;  /* 0x000000000f087348 */ /* 0x000fea0003c00000 */
[----:B------:R0:W1:Y:S02]  /*6de0*/  SHFL.BFLY P6, R14, R13, R12, R11 ;  /* 0x0c00000c0d0e7389 */ /* 0x00006400000c000b */
[----:B01----:R-:W-:Y:S01]  /*6df0*/  ENDCOLLECTIVE ;  /* 0x000000000000791b */ /* 0x003fe20003800000 */
.L_x_15315:
        /* <DEDUP_REMOVED lines=8> */
.L_x_15316:
[----:B------:R-:W-:Y:S01]  /*6e80*/  HFMA2.MMA R12, -RZ, RZ, 0, 5.9604644775390625e-08 ;  /* 0x00000001ff0c7435 */ /* 0x000fe200000001ff */
[----:B------:R-:W-:-:S05]  /*6e90*/  MOV R2, R14 ;  /* 0x0000000e00027202 */ /* 0x000fca0000000f00 */
[----:B------:R-:W-:-:S04]  /*6ea0*/  FADD.FTZ R9, R9, R2 ;  /* 0x0000000209097221 */ /* 0x000fc80000010000 */
[----:B------:R-:W-:-:S07]  /*6eb0*/  IMAD.MOV.U32 R13, RZ, RZ, R9 ;  /* 0x000000ffff0d7224 */ /* 0x000fce00078e0009 */
[----:B------:R-:W-:Y:S05]  /*6ec0*/  WARPSYNC.COLLECTIVE R15, `(.L_x_15317) ;  /* 0x000000000f087348 */ /* 0x000fea0003c00000 */
[----:B------:R0:W1:Y:S02]  /*6ed0*/  SHFL.BFLY P6, R14, R13, R12, R11 ;  /* 0x0c00000c0d0e7389 */ /* 0x00006400000c000b */
[----:B01----:R-:W-:Y:S01]  /*6ee0*/  ENDCOLLECTIVE ;  /* 0x000000000000791b */ /* 0x003fe20003800000 */
.L_x_15317:
[----:B------:R-:W-:Y:S01]  /*6ef0*/  HFMA2.MMA R12, -RZ, RZ, 0, 2.384185791015625e-07 ;  /* 0x00000004ff0c7435 */ /* 0x000fe200000001ff */
[----:B------:R-:W-:Y:S01]  /*6f00*/  IMAD.MOV.U32 R13, RZ, RZ, RZ ;  /* 0x000000ffff0d7224 */ /* 0x000fe200078e00ff */
[----:B------:R-:W-:-:S09]  /*6f10*/  MOV R28, R14 ;  /* 0x0000000e001c7202 */ /* 0x000fd20000000f00 */
[----:B------:R-:W-:Y:S05]  /*6f20*/  WARPSYNC.COLLECTIVE R15, `(.L_x_15318) ;  /* 0x000000000f087348 */ /* 0x000fea0003c00000 */
[----:B------:R0:W1:Y:S02]  /*6f30*/  SHFL.BFLY P6, R14, R13, R12, R11 ;  /* 0x0c00000c0d0e7389 */ /* 0x00006400000c000b */
[----:B01----:R-:W-:Y:S01]  /*6f40*/  ENDCOLLECTIVE ;  /* 0x000000000000791b */ /* 0x003fe20003800000 */
.L_x_15318:
        /* <DEDUP_REMOVED lines=8> */
.L_x_15319:
[----:B------:R-:W-:Y:S01]  /*6fd0*/  HFMA2.MMA R12, -RZ, RZ, 0, 5.9604644775390625e-08 ;  /* 0x00000001ff0c7435 */ /* 0x000fe200000001ff */
[----:B------:R-:W-:-:S05]  /*6fe0*/  MOV R23, R14 ;  /* 0x0000000e00177202 */ /* 0x000fca0000000f00 */
[----:B------:R-:W-:-:S04]  /*6ff0*/  FADD.FTZ R6, R6, R23 ;  /* 0x0000001706067221 */ /* 0x000fc80000010000 */
[----:B------:R-:W-:-:S07]  /*7000*/  IMAD.MOV.U32 R13, RZ, RZ, R6 ;  /* 0x000000ffff0d7224 */ /* 0x000fce00078e0006 */
[----:B------:R-:W-:Y:S05]  /*7010*/  WARPSYNC.COLLECTIVE R15, `(.L_x_15320) ;  /* 0x000000000f087348 */ /* 0x000fea0003c00000 */
[----:B------:R0:W1:Y:S02]  /*7020*/  SHFL.BFLY P6, R14, R13, R12, R11 ;  /* 0x0c00000c0d0e7389 */ /* 0x00006400000c000b */
[----:B01----:R-:W-:Y:S01]  /*7030*/  ENDCOLLECTIVE ;  /* 0x000000000000791b */ /* 0x003fe20003800000 */
.L_x_15320:
[----:B------:R-:W-:Y:S01]  /*7040*/  HFMA2.MMA R12, -RZ, RZ, 0, 2.384185791015625e-07 ;  /* 0x00000004ff0c7435 */ /* 0x000fe200000001ff */
[----:B------:R-:W-:Y:S01]  /*7050*/  IMAD.MOV.U32 R13, RZ, RZ, RZ ;  /* 0x000000ffff0d7224 */ /* 0x000fe200078e00ff */
[----:B------:R-:W-:-:S09]  /*7060*/  MOV R43, R14 ;  /* 0x0000000e002b7202 */ /* 0x000fd20000000f00 */
[----:B------:R-:W-:Y:S05]  /*7070*/  WARPSYNC.COLLECTIVE R15, `(.L_x_15321) ;  /* 0x000000000f087348 */ /* 0x000fea0003c00000 */
[----:B------:R0:W1:Y:S02]  /*7080*/  SHFL.BFLY P6, R14, R13, R12, R11 ;  /* 0x0c00000c0d0e7389 */ /* 0x00006400000c000b */
[----:B01----:R-:W-:Y:S01]  /*7090*/  ENDCOLLECTIVE ;  /* 0x000000000000791b */ /* 0x003fe20003800000 */
.L_x_15321:
[----:B------:R-:W-:Y:S01]  /*70a0*/  FADD.FTZ R6, R6, R43 ;  /* 0x0000002b06067221 */ /* 0x000fe20000010000 */
[----:B------:R-:W-:Y:S02]  /*70b0*/  IMAD.MOV.U32 R12, RZ, RZ, 0x2 ;  /* 0x00000002ff0c7424 */ /* 0x000fe400078e00ff */
[----:B------:R-:W-:-:S05]  /*70c0*/  FADD.FTZ R3, RZ, R14 ;  /* 0x0000000eff037221 */ /* 0x000fca0000010000 */
[----:B------:R-:W-:-:S07]  /*70d0*/  MOV R13, R3 ;  /* 0x00000003000d7202 */ /* 0x000fce0000000f00 */
[----:B------:R-:W-:Y:S05]  /*70e0*/  WARPSYNC.COLLECTIVE R15, `(.L_x_15322) ;  /* 0x000000000f087348 */ /* 0x000fea0003c00000 */
[----:B------:R0:W1:Y:S02]  /*70f0*/  SHFL.BFLY P6, R14, R13, R12, R11 ;  /* 0x0c00000c0d0e7389 */ /* 0x00006400000c000b */
[----:B01----:R-:W-:Y:S01]  /*7100*/  ENDCOLLECTIVE ;  /* 0x000000000000791b */ /* 0x003fe20003800000 */
.L_x_15322:
[----:B------:R-:W-:Y:S01]  /*7110*/  IMAD.MOV.U32 R12, RZ, RZ, 0x1 ;  /* 0x00000001ff0c7424 */ /* 0x000fe200078e00ff */
[----:B------:R-:W-:-:S05]  /*7120*/  MOV R0, R14 ;  /* 0x0000000e00007202 */ /* 0x000fca0000000f00 */
[----:B------:R-:W-:-:S05]  /*7130*/  FADD.FTZ R3, R3, R0 ;  /* 0x0000000003037221 */ /* 0x000fca0000010000 */
[----:B------:R-:W-:-:S07]  /*7140*/  MOV R13, R3 ;  /* 0x00000003000d7202 */ /* 0x000fce0000000f00 */
[----:B------:R-:W-:Y:S05]  /*7150*/  WARPSYNC.COLLECTIVE R15, `(.L_x_15323) ;  /* 0x000000000f087348 */ /* 0x000fea0003c00000 */
[----:B------:R0:W1:Y:S02]  /*7160*/  SHFL.BFLY P6, R14, R13, R12, R11 ;  /* 0x0c00000c0d0e7389 */ /* 0x00006400000c000b */
[----:B01----:R-:W-:Y:S01]  /*7170*/  ENDCOLLECTIVE ;  /* 0x000000000000791b */ /* 0x003fe20003800000 */
.L_x_15323:
[----:B------:R-:W-:Y:S01]  /*7180*/  HFMA2.MMA R13, -RZ, RZ, 0, 0 ;  /* 0x00000000ff0d7435 */ /* 0x000fe200000001ff */
[----:B------:R-:W-:Y:S01]  /*7190*/  IMAD.MOV.U32 R12, RZ, RZ, 0x4 ;  /* 0x00000004ff0c7424 */ /* 0x000fe200078e00ff */
[----:B------:R-:W-:-:S09]  /*71a0*/  MOV R44, R14 ;  /* 0x0000000e002c7202 */ /* 0x000fd20000000f00 */
[----:B------:R-:W-:Y:S05]  /*71b0*/  WARPSYNC.COLLECTIVE R15, `(.L_x_15324) ;  /* 0x000000000f087348 */ /* 0x000fea0003c00000 */
[----:B------:R0:W1:Y:S02]  /*71c0*/  SHFL.BFLY P6, R14, R13, R12, R11 ;  /* 0x0c00000c0d0e7389 */ /* 0x00006400000c000b */
[----:B01----:R-:W-:Y:S01]  /*71d0*/  ENDCOLLECTIVE ;  /* 0x000000000000791b */ /* 0x003fe20003800000 */
.L_x_15324:
[----:B------:R-:W-:Y:S01]  /*71e0*/  FADD.FTZ R3, R3, R44 ;  /* 0x0000002c03037221 */ /* 0x000fe20000010000 */
[----:B------:R-:W-:Y:S01]  /*71f0*/  HFMA2.MMA R12, -RZ, RZ, 0, 1.1920928955078125e-07 ;  /* 0x00000002ff0c7435 */ /* 0x000fe200000001ff */
[----:B------:R-:W-:-:S05]  /*7200*/  FADD.FTZ R2, RZ, R14 ;  /* 0x0000000eff027221 */ /* 0x000fca0000010000 */
[----:B------:R-:W-:-:S07]  /*7210*/  MOV R13, R2 ;  /* 0x00000002000d7202 */ /* 0x000fce0000000f00 */
[----:B------:R-:W-:Y:S05]  /*7220*/  WARPSYNC.COLLECTIVE R15, `(.L_x_15325) ;  /* 0x000000000f087348 */ /* 0x000fea0003c00000 */
[----:B------:R0:W1:Y:S02]  /*7230*/  SHFL.BFLY P6, R14, R13, R12, R11 ;  /* 0x0c00000c0d0e7389 */ /* 0x00006400000c000b */
[----:B01----:R-:W-:Y:S01]  /*7240*/  ENDCOLLECTIVE ;  /* 0x000000000000791b */ /* 0x003fe20003800000 */
.L_x_15325:
[----:B------:R-:W-:-:S04]  /*7250*/  IMAD.MOV.U32 R12, RZ, RZ, R14 ;  /* 0x000000ffff0c7224 */ /* 0x000fc800078e000e */
[----:B------:R-:W-:Y:S01]  /*7260*/  FADD.FTZ R2, R2, R12 ;  /* 0x0000000c02027221 */ /* 0x000fe20000010000 */
[----:B------:R-:W-:-:S04]  /*7270*/  HFMA2.MMA R12, -RZ, RZ, 0, 5.9604644775390625e-08 ;  /* 0x00000001ff0c7435 */ /* 0x000fc800000001ff */
[----:B------:R-:W-:-:S07]  /*7280*/  MOV R13, R2 ;  /* 0x00000002000d7202 */ /* 0x000fce0000000f00 */
[----:B------:R-:W-:Y:S05]  /*7290*/  WARPSYNC.COLLECTIVE R15, `(.L_x_15326) ;  /* 0x000000000f087348 */ /* 0x000fea0003c00000 */
[----:B------:R0:W1:Y:S02]  /*72a0*/  SHFL.BFLY P6, R14, R13, R12, R11 ;  /* 0x0c00000c0d0e7389 */ /* 0x00006400000c000b */
[----:B01----:R-:W-:Y:S01]  /*72b0*/  ENDCOLLECTIVE ;  /* 0x000000000000791b */ /* 0x003fe20003800000 */
.L_x_15326:
[----:B------:R-:W-:Y:S01]  /*72c0*/  HFMA2.MMA R12, -RZ, RZ, 0, 2.384185791015625e-07 ;  /* 0x00000004ff0c7435 */ /* 0x000fe200000001ff */
[----:B------:R-:W-:Y:S01]  /*72d0*/  MOV R13, RZ ;  /* 0x000000ff000d7202 */ /* 0x000fe20000000f00 */
[----:B------:R-:W-:-:S09]  /*72e0*/  IMAD.MOV.U32 R45, RZ, RZ, R14 ;  /* 0x000000ffff2d7224 */ /* 0x000fd200078e000e */
[----:B------:R-:W-:Y:S05]  /*72f0*/  WARPSYNC.COLLECTIVE R15, `(.L_x_15327) ;  /* 0x000000000f087348 */ /* 0x000fea0003c00000 */
[----:B------:R0:W1:Y:S02]  /*7300*/  SHFL.BFLY P6, R14, R13, R12, R11 ;  /* 0x0c00000c0d0e7389 */ /* 0x00006400000c000b */
[----:B01----:R-:W-:Y:S01]  /*7310*/  ENDCOLLECTIVE ;  /* 0x000000000000791b */ /* 0x003fe20003800000 */
.L_x_15327:
        /* <DEDUP_REMOVED lines=8> */
.L_x_15328:
[----:B------:R-:W-:Y:S01]  /*73a0*/  HFMA2.MMA R12, -RZ, RZ, 0, 5.9604644775390625e-08 ;  /* 0x00000001ff0c7435 */ /* 0x000fe200000001ff */
[----:B------:R-:W-:-:S04]  /*73b0*/  IMAD.MOV.U32 R42, RZ, RZ, R14 ;  /* 0x000000ffff2a7224 */ /* 0x000fc800078e000e */
[----:B------:R-:W-:-:S05]  /*73c0*/  FADD.FTZ R0, R0, R42 ;  /* 0x0000002a00007221 */ /* 0x000fca0000010000 */
[----:B------:R-:W-:-:S07]  /*73d0*/  MOV R13, R0 ;  /* 0x00000000000d7202 */ /* 0x000fce0000000f00 */
[----:B------:R-:W-:Y:S05]  /*73e0*/  WARPSYNC.COLLECTIVE R15, `(.L_x_15329) ;  /* 0x000000000f087348 */ /* 0x000fea0003c00000 */
[----:B------:R0:W1:Y:S02]  /*73f0*/  SHFL.BFLY P6, R14, R13, R12, R11 ;  /* 0x0c00000c0d0e7389 */ /* 0x00006400000c000b */
[----:B01----:R-:W-:Y:S01]  /*7400*/  ENDCOLLECTIVE ;  /* 0x000000000000791b */ /* 0x003fe20003800000 */
.L_x_15329:
[----:B------:R-:W-:Y:S01]  /*7410*/  HFMA2.MMA R12, -RZ, RZ, 0, 2.384185791015625e-07 ;  /* 0x00000004ff0c7435 */ /* 0x000fe200000001ff */
[----:B------:R-:W-:Y:S01]  /*7420*/  MOV R13, RZ ;  /* 0x000000ff000d7202 */ /* 0x000fe20000000f00 */
[----:B------:R-:W-:-:S09]  /*7430*/  IMAD.MOV.U32 R42, RZ, RZ, R14 ;  /* 0x000000ffff2a7224 */ /* 0x000fd200078e000e */
[----:B------:R-:W-:Y:S05]  /*7440*/  WARPSYNC.COLLECTIVE R15, `(.L_x_15330) ;  /* 0x000000000f087348 */ /* 0x000fea0003c00000 */
[----:B------:R0:W1:Y:S02]  /*7450*/  SHFL.BFLY P6, R14, R13, R12, R11 ;  /* 0x0c00000c0d0e7389 */ /* 0x00006400000c000b */
[----:B01----:R-:W-:Y:S01]  /*7460*/  ENDCOLLECTIVE ;  /* 0x000000000000791b */ /* 0x003fe20003800000 */
.L_x_15330:
        /* <DEDUP_REMOVED lines=8> */
.L_x_15331:
[----:B------:R-:W-:Y:S01]  /*74f0*/  HFMA2.MMA R12, -RZ, RZ, 0, 5.9604644775390625e-08 ;  /* 0x00000001ff0c7435 */ /* 0x000fe200000001ff */
[----:B------:R-:W-:-:S04]  /*7500*/  IMAD.MOV.U32 R41, RZ, RZ, R14 ;  /* 0x000000ffff297224 */ /* 0x000fc800078e000e */
[----:B------:R-:W-:-:S05]  /*7510*/  FADD.FTZ R23, R23, R41 ;  /* 0x0000002917177221 */ /* 0x000fca0000010000 */
[----:B------:R-:W-:-:S07]  /*7520*/  MOV R13, R23 ;  /* 0x00000017000d7202 */ /* 0x000fce0000000f00 */
[----:B------:R-:W-:Y:S05]  /*7530*/  WARPSYNC.COLLECTIVE R15, `(.L_x_15332) ;  /* 0x000000000f087348 */ /* 0x000fea0003c00000 */
[----:B------:R0:W1:Y:S02]  /*7540*/  SHFL.BFLY P6, R14, R13, R12, R11 ;  /* 0x0c00000c0d0e7389 */ /* 0x00006400000c000b */
[----:B01----:R-:W-:Y:S01]  /*7550*/  ENDCOLLECTIVE ;  /* 0x000000000000791b */ /* 0x003fe20003800000 */
.L_x_15332:
[----:B------:R-:W-:Y:S01]  /*7560*/  HFMA2.MMA R12, -RZ, RZ, 0, 2.384185791015625e-07 ;  /* 0x00000004ff0c7435 */ /* 0x000fe200000001ff */
[----:B------:R-:W-:Y:S01]  /*7570*/  MOV R13, RZ ;  /* 0x000000ff000d7202 */ /* 0x000fe20000000f00 */
[----:B------:R-:W-:-:S09]  /*7580*/  IMAD.MOV.U32 R37, RZ, RZ, R14 ;  /* 0x000000ffff257224 */ /* 0x000fd200078e000e */
[----:B------:R-:W-:Y:S05]  /*7590*/  WARPSYNC.COLLECTIVE R15, `(.L_x_15333) ;  /* 0x000000000f087348 */ /* 0x000fea0003c00000 */
[----:B------:R0:W1:Y:S02]  /*75a0*/  SHFL.BFLY P6, R14, R13, R12, R11 ;  /* 0x0c00000c0d0e7389 */ /* 0x00006400000c000b */
[----:B01----:R-:W-:Y:S01]  /*75b0*/  ENDCOLLECTIVE ;  /* 0x000000000000791b */ /* 0x003fe20003800000 */
.L_x_15333:
        /* <DEDUP_REMOVED lines=8> */
.L_x_15334:
[----:B------:R-:W-:Y:S01]  /*7640*/  HFMA2.MMA R12, -RZ, RZ, 0, 5.9604644775390625e-08 ;  /* 0x00000001ff0c7435 */ /* 0x000fe200000001ff */
[----:B------:R-:W-:-:S04]  /*7650*/  IMAD.MOV.U32 R40, RZ, RZ, R14 ;  /* 0x000000ffff287224 */ /* 0x000fc800078e000e */
[----:B------:R-:W-:-:S05]  /*7660*/  FADD.FTZ R30, R30, R40 ;  /* 0x000000281e1e7221 */ /* 0x000fca0000010000 */
[----:B------:R-:W-:-:S07]  /*7670*/  MOV R13, R30 ;  /* 0x0000001e000d7202 */ /* 0x000fce0000000f00 */
[----:B------:R-:W-:Y:S05]  /*7680*/  WARPSYNC.COLLECTIVE R15, `(.L_x_15335) ;  /* 0x000000000f087348 */ /* 0x000fea0003c00000 */
[----:B------:R0:W1:Y:S02]  /*7690*/  SHFL.BFLY P6, R14, R13, R12, R11 ;  /* 0x0c00000c0d0e7389 */ /* 0x00006400000c000b */
[----:B01----:R-:W-:Y:S01]  /*76a0*/  ENDCOLLECTIVE ;  /* 0x000000000000791b */ /* 0x003fe20003800000 */
.L_x_15335:
[----:B------:R-:W-:Y:S01]  /*76b0*/  HFMA2.MMA R12, -RZ, RZ, 0, 2.384185791015625e-07 ;  /* 0x00000004ff0c7435 */ /* 0x000fe200000001ff */
[----:B------:R-:W-:Y:S01]  /*76c0*/  MOV R13, RZ ;  /* 0x000000ff000d7202 */ /* 0x000fe20000000f00 */
[----:B------:R-:W-:-:S09]  /*76d0*/  IMAD.MOV.U32 R26, RZ, RZ, R14 ;  /* 0x000000ffff1a7224 */ /* 0x000fd200078e000e */
[----:B------:R-:W-:Y:S05]  /*76e0*/  WARPSYNC.COLLECTIVE R15, `(.L_x_15336) ;  /* 0x000000000f087348 */ /* 0x000fea0003c00000 */
[----:B------:R0:W1:Y:S02]  /*76f0*/  SHFL.BFLY P6, R14, R13, R12, R11 ;  /* 0x0c00000c0d0e7389 */ /* 0x00006400000c000b */
[----:B01----:R-:W-:Y:S01]  /*7700*/  ENDCOLLECTIVE ;  /* 0x000000000000791b */ /* 0x003fe20003800000 */
.L_x_15336:
        /* <DEDUP_REMOVED lines=8> */
.L_x_15337:
[----:B------:R-:W-:Y:S01]  /*7790*/  HFMA2.MMA R12, -RZ, RZ, 0, 5.9604644775390625e-08 ;  /* 0x00000001ff0c7435 */ /* 0x000fe200000001ff */
[----:B------:R-:W-:-:S04]  /*77a0*/  IMAD.MOV.U32 R39, RZ, RZ, R14 ;  /* 0x000000ffff277224 */ /* 0x000fc800078e000e */
[----:B------:R-:W-:-:S05]  /*77b0*/  FADD.FTZ R33, R33, R39 ;  /* 0x0000002721217221 */ /* 0x000fca0000010000 */
[----:B------:R-:W-:-:S07]  /*77c0*/  MOV R13, R33 ;  /* 0x00000021000d7202 */ /* 0x000fce0000000f00 */
[----:B------:R-:W-:Y:S05]  /*77d0*/  WARPSYNC.COLLECTIVE R15, `(.L_x_15338) ;  /* 0x000000000f087348 */ /* 0x000fea0003c00000 */
[----:B------:R0:W1:Y:S02]  /*77e0*/  SHFL.BFLY P6, R14, R13, R12, R11 ;  /* 0x0c00000c0d0e7389 */ /* 0x00006400000c000b */
[----:B01----:R-:W-:Y:S01]  /*77f0*/  ENDCOLLECTIVE ;  /* 0x000000000000791b */ /* 0x003fe20003800000 */
.L_x_15338:
[----:B------:R-:W-:Y:S01]  /*7800*/  HFMA2.MMA R12, -RZ, RZ, 0, 2.384185791015625e-07 ;  /* 0x00000004ff0c7435 */ /* 0x000fe200000001ff */
[----:B------:R-:W-:Y:S01]  /*7810*/  MOV R13, RZ ;  /* 0x000000ff000d7202 */ /* 0x000fe20000000f00 */
[----:B------:R-:W-:-:S09]  /*7820*/  IMAD.MOV.U32 R27, RZ, RZ, R14 ;  /* 0x000000ffff1b7224 */ /* 0x000fd200078e000e */
[----:B------:R-:W-:Y:S05]  /*7830*/  WARPSYNC.COLLECTIVE R15, `(.L_x_15339) ;  /* 0x000000000f087348 */ /* 0x000fea0003c00000 */
[----:B------:R0:W1:Y:S02]  /*7840*/  SHFL.BFLY P6, R14, R13, R12, R11 ;  /* 0x0c00000c0d0e7389 */ /* 0x00006400000c000b */
[----:B01----:R-:W-:Y:S01]  /*7850*/  ENDCOLLECTIVE ;  /* 0x000000000000791b */ /* 0x003fe20003800000 */
.L_x_15339:
        /* <DEDUP_REMOVED lines=8> */
.L_x_15340:
[----:B------:R-:W-:Y:S01]  /*78e0*/  HFMA2.MMA R12, -RZ, RZ, 0, 5.9604644775390625e-08 ;  /* 0x00000001ff0c7435 */ /* 0x000fe200000001ff */
[----:B------:R-:W-:-:S04]  /*78f0*/  IMAD.MOV.U32 R38, RZ, RZ, R14 ;  /* 0x000000ffff267224 */ /* 0x000fc800078e000e */
[----:B------:R-:W-:-:S05]  /*7900*/  FADD.FTZ R29, R29, R38 ;  /* 0x000000261d1d7221 */ /* 0x000fca0000010000 */
[----:B------:R-:W-:-:S07]  /*7910*/  MOV R13, R29 ;  /* 0x0000001d000d7202 */ /* 0x000fce0000000f00 */
[----:B------:R-:W-:Y:S05]  /*7920*/  WARPSYNC.COLLECTIVE R15, `(.L_x_15341) ;  /* 0x000000000f087348 */ /* 0x000fea0003c00000 */
[----:B------:R0:W1:Y:S02]  /*7930*/  SHFL.BFLY P6, R14, R13, R12, R11 ;  /* 0x0c00000c0d0e7389 */ /* 0x00006400000c000b */
[----:B01----:R-:W-:Y:S01]  /*7940*/  ENDCOLLECTIVE ;  /* 0x000000000000791b */ /* 0x003fe20003800000 */
.L_x_15341:
[----:B------:R-:W-:Y:S01]  /*7950*/  HFMA2.MMA R12, -RZ, RZ, 0, 2.384185791015625e-07 ;  /* 0x00000004ff0c7435 */ /* 0x000fe200000001ff */
[----:B------:R-:W-:Y:S01]  /*7960*/  MOV R13, RZ ;  /* 0x000000ff000d7202 */ /* 0x000fe20000000f00 */
[----:B------:R-:W-:-:S09]  /*7970*/  IMAD.MOV.U32 R28, RZ, RZ, R14 ;  /* 0x000000ffff1c7224 */ /* 0x000fd200078e000e */
[----:B------:R-:W-:Y:S05]  /*7980*/  WARPSYNC.COLLECTIVE R15, `(.L_x_15342) ;  /* 0x000000000f087348 */ /* 0x000fea0003c00000 */
[----:B------:R0:W1:Y:S02]  /*7990*/  SHFL.BFLY P6, R14, R13, R12, R11 ;  /* 0x0c00000c0d0e7389 */ /* 0x00006400000c000b */
[----:B01----:R-:W-:Y:S01]  /*79a0*/  ENDCOLLECTIVE ;  /* 0x000000000000791b */ /* 0x003fe20003800000 */
.L_x_15342:
        /* <DEDUP_REMOVED lines=8> */
.L_x_15343:
        /* <DEDUP_REMOVED lines=8> */
.L_x_15344:
[----:B------:R-:W-:Y:S01]  /*7ab0*/  HFMA2.MMA R13, -RZ, RZ, 0, 0 ;  /* 0x00000000ff0d7435 */ /* 0x000fe200000001ff */
[----:B------:R-:W-:Y:S01]  /*7ac0*/  IMAD.MOV.U32 R12, RZ, RZ, 0x4 ;  /* 0x00000004ff0c7424 */ /* 0x000fe200078e00ff */
[----:B------:R-:W-:-:S09]  /*7ad0*/  MOV R41, R14 ;  /* 0x0000000e00297202 */ /* 0x000fd20000000f00 */
[----:B------:R-:W-:Y:S05]  /*7ae0*/  WARPSYNC.COLLECTIVE R15, `(.L_x_15345) ;  /* 0x000000000f087348 */ /* 0x000fea0003c00000 */
[----:B------:R0:W1:Y:S02]  /*7af0*/  SHFL.BFLY P6, R14, R13, R12, R11 ;  /* 0x0c00000c0d0e7389 */ /* 0x00006400000c000b */
[----:B01----:R-:W-:Y:S01]  /*7b00*/  ENDCOLLECTIVE ;  /* 0x000000000000791b */ /* 0x003fe20003800000 */
.L_x_15345:
[----:B------:R-:W-:Y:S01]  /*7b10*/  FADD.FTZ R22, R22, R41 ;  /* 0x0000002916167221 */ /* 0x000fe20000010000 */
[----:B------:R-:W-:Y:S01]  /*7b20*/  HFMA2.MMA R12, -RZ, RZ, 0, 1.1920928955078125e-07 ;  /* 0x00000002ff0c7435 */ /* 0x000fe200000001ff */
[----:B------:R-:W-:-:S05]  /*7b30*/  MOV R13, R14 ;  /* 0x0000000e000d7202 */ /* 0x000fca0000000f00 */
[----:B------:R-:W-:-:S07]  /*7b40*/  FADD.FTZ R13, RZ, R13 ;  /* 0x0000000dff0d7221 */ /* 0x000fce0000010000 */
[----:B------:R-:W-:Y:S05]  /*7b50*/  WARPSYNC.COLLECTIVE R15, `(.L_x_15346) ;  /* 0x000000000f087348 */ /* 0x000fea0003c00000 */
[----:B------:R0:W1:Y:S02]  /*7b60*/  SHFL.BFLY P6, R14, R13, R12, R11 ;  /* 0x0c00000c0d0e7389 */ /* 0x00006400000c000b */
[----:B01----:R-:W-:Y:S01]  /*7b70*/  ENDCOLLECTIVE ;  /* 0x000000000000791b */ /* 0x003fe20003800000 */
.L_x_15346:
[----:B------:R-:W-:-:S04]  /*7b80*/  IMAD.MOV.U32 R12, RZ, RZ, R14 ;  /* 0x000000ffff0c7224 */ /* 0x000fc800078e000e */
[----:B------:R-:W-:Y:S01]  /*7b90*/  FADD.FTZ R38, R13, R12 ;  /* 0x0000000c0d267221 */ /* 0x000fe20000010000 */
[----:B------:R-:W-:-:S04]  /*7ba0*/  HFMA2.MMA R12, -RZ, RZ, 0, 5.9604644775390625e-08 ;  /* 0x00000001ff0c7435 */ /* 0x000fc800000001ff */
[----:B------:R-:W-:-:S07]  /*7bb0*/  MOV R13, R38 ;  /* 0x00000026000d7202 */ /* 0x000fce0000000f00 */
[----:B------:R-:W-:Y:S05]  /*7bc0*/  WARPSYNC.COLLECTIVE R15, `(.L_x_15347) ;  /* 0x000000000f087348 */ /* 0x000fea0003c00000 */
[----:B------:R0:W1:Y:S02]  /*7bd0*/  SHFL.BFLY P6, R14, R13, R12, R11 ;  /* 0x0c00000c0d0e7389 */ /* 0x00006400000c000b */
[----:B01----:R-:W-:Y:S01]  /*7be0*/  ENDCOLLECTIVE ;  /* 0x000000000000791b */ /* 0x003fe20003800000 */
.L_x_15347:
[----:B------:R-:W-:Y:S01]  /*7bf0*/  HFMA2.MMA R12, -RZ, RZ, 0, 2.384185791015625e-07 ;  /* 0x00000004ff0c7435 */ /* 0x000fe200000001ff */
[----:B------:R-:W-:Y:S01]  /*7c00*/  MOV R13, RZ ;  /* 0x000000ff000d7202 */ /* 0x000fe20000000f00 */
[----:B------:R-:W-:-:S09]  /*7c10*/  IMAD.MOV.U32 R37, RZ, RZ, R14 ;  /* 0x000000ffff257224 */ /* 0x000fd200078e000e */
[----:B------:R-:W-:Y:S05]  /*7c20*/  WARPSYNC.COLLECTIVE R15, `(.L_x_15348) ;  /* 0x000000000f087348 */ /* 0x000fea0003c00000 */
[----:B------:R0:W1:Y:S02]  /*7c30*/  SHFL.BFLY P6, R14, R13, R12, R11 ;  /* 0x0c00000c0d0e7389 */ /* 0x00006400000c000b */
[----:B01----:R-:W-:Y:S01]  /*7c40*/  ENDCOLLECTIVE ;  /* 0x000000000000791b */ /* 0x003fe20003800000 */
.L_x_15348:
        /* <DEDUP_REMOVED lines=8> */
.L_x_15349:
[----:B------:R-:W-:Y:S01]  /*7cd0*/  MOV R12, 0x1 ;  /* 0x00000001000c7802 */ /* 0x000fe20000000f00 */
[----:B------:R-:W-:-:S04]  /*7ce0*/  FADD.FTZ R39, R26, R14 ;  /* 0x0000000e1a277221 */ /* 0x000fc80000010000 */
[----:B------:R-:W-:-:S07]  /*7cf0*/  IMAD.MOV.U32 R13, RZ, RZ, R39 ;  /* 0x000000ffff0d7224 */ /* 0x000fce00078e0027 */
[----:B------:R-:W-:Y:S05]  /*7d00*/  WARPSYNC.COLLECTIVE R15, `(.L_x_15350) ;  /* 0x000000000f087348 */ /* 0x000fea0003c00000 */
[----:B------:R0:W1:Y:S02]  /*7d10*/  SHFL.BFLY P6, R14, R13, R12, R11 ;  /* 0x0c00000c0d0e7389 */ /* 0x00006400000c000b */
[----:B01----:R-:W-:Y:S01]  /*7d20*/  ENDCOLLECTIVE ;  /* 0x000000000000791b */ /* 0x003fe20003800000 */
.L_x_15350:
[----:B------:R-:W-:Y:S01]  /*7d30*/  HFMA2.MMA R12, -RZ, RZ, 0, 2.384185791015625e-07 ;  /* 0x00000004ff0c7435 */ /* 0x000fe200000001ff */
[----:B------:R-:W-:Y:S01]  /*7d40*/  IMAD.MOV.U32 R13, RZ, RZ, RZ ;  /* 0x000000ffff0d7224 */ /* 0x000fe200078e00ff */
[----:B------:R-:W-:-:S09]  /*7d50*/  MOV R28, R14 ;  /* 0x0000000e001c7202 */ /* 0x000fd20000000f00 */
[----:B------:R-:W-:Y:S05]  /*7d60*/  WARPSYNC.COLLECTIVE R15, `(.L_x_15351) ;  /* 0x000000000f087348 */ /* 0x000fea0003c00000 */
[----:B------:R0:W1:Y:S02]  /*7d70*/  SHFL.BFLY P6, R14, R13, R12, R11 ;  /* 0x0c00000c0d0e7389 */ /* 0x00006400000c000b */
[----:B01----:R-:W-:Y:S01]  /*7d80*/  ENDCOLLECTIVE ;  /* 0x000000000000791b */ /* 0x003fe20003800000 */
.L_x_15351:
        /* <DEDUP_REMOVED lines=8> */
.L_x_15352:
        /* <DEDUP_REMOVED lines=8> */
.L_x_15353:
[----:B------:R-:W-:Y:S01]  /*7e90*/  HFMA2.MMA R13, -RZ, RZ, 0, 0 ;  /* 0x00000000ff0d7435 */ /* 0x000fe200000001ff */
[----:B------:R-:W-:Y:S01]  /*7ea0*/  MOV R12, 0x4 ;  /* 0x00000004000c7802 */ /* 0x000fe20000000f00 */
[----:B------:R-:W-:-:S09]  /*7eb0*/  IMAD.MOV.U32 R26, RZ, RZ, R14 ;  /* 0x000000ffff1a7224 */ /* 0x000fd200078e000e */
[----:B------:R-:W-:Y:S05]  /*7ec0*/  WARPSYNC.COLLECTIVE R15, `(.L_x_15354) ;  /* 0x000000000f087348 */ /* 0x000fea0003c00000 */
[----:B------:R0:W1:Y:S02]  /*7ed0*/  SHFL.BFLY P6, R14, R13, R12, R11 ;  /* 0x0c00000c0d0e7389 */ /* 0x00006400000c000b */
[----:B01----:R-:W-:Y:S01]  /*7ee0*/  ENDCOLLECTIVE ;  /* 0x000000000000791b */ /* 0x003fe20003800000 */
.L_x_15354:
        /* <DEDUP_REMOVED lines=8> */
.L_x_15355:
[----:B------:R-:W-:Y:S01]  /*7f70*/  MOV R12, 0x1 ;  /* 0x00000001000c7802 */ /* 0x000fe20000000f00 */
[----:B------:R-:W-:-:S04]  /*7f80*/  IMAD.MOV.U32 R37, RZ, RZ, R14 ;  /* 0x000000ffff257224 */ /* 0x000fc800078e000e */
[----:B------:R-:W-:-:S07]  /*7f90*/  FADD.FTZ R13, R28, R37 ;  /* 0x000000251c0d7221 */ /* 0x000fce0000010000 */
[----:B------:R-:W-:Y:S05]  /*7fa0*/  WARPSYNC.COLLECTIVE R15, `(.L_x_15356) ;  /* 0x000000000f087348 */ /* 0x000fea0003c00000 */
[----:B------:R0:W1:Y:S02]  /*7fb0*/  SHFL.BFLY P6, R14, R13, R12, R11 ;  /* 0x0c00000c0d0e7389 */ /* 0x00006400000c000b */
[----:B01----:R-:W-:Y:S01]  /*7fc0*/  ENDCOLLECTIVE ;  /* 0x000000000000791b */ /* 0x003fe20003800000 */
.L_x_15356:
        /* <DEDUP_REMOVED lines=9> */
.L_x_15357:
[----:B------:R-:W-:Y:S01]  /*8060*/  HFMA2.MMA R12, -RZ, RZ, 0, 1.1920928955078125e-07 ;  /* 0x00000002ff0c7435 */ /* 0x000fe200000001ff */
[----:B------:R-:W-:-:S04]  /*8070*/  IMAD.MOV.U32 R42, RZ, RZ, R14 ;  /* 0x000000ffff2a7224 */ /* 0x000fc800078e000e */
[----:B------:R-:W-:-:S05]  /*8080*/  FADD.FTZ R42, RZ, R42 ;  /* 0x0000002aff2a7221 */ /* 0x000fca0000010000 */
[----:B------:R-:W-:-:S07]  /*8090*/  MOV R13, R42 ;  /* 0x0000002a000d7202 */ /* 0x000fce0000000f00 */
[----:B------:R-:W-:Y:S05]  /*80a0*/  WARPSYNC.COLLECTIVE R15, `(.L_x_15358) ;  /* 0x000000000f087348 */ /* 0x000fea0003c00000 */
[----:B------:R0:W1:Y:S02]  /*80b0*/  SHFL.BFLY P6, R14, R13, R12, R11 ;  /* 0x0c00000c0d0e7389 */ /* 0x00006400000c000b */
[----:B01----:R-:W-:Y:S01]  /*80c0*/  ENDCOLLECTIVE ;  /* 0x000000000000791b */ /* 0x003fe20003800000 */
.L_x_15358:
[----:B------:R-:W-:Y:S01]  /*80d0*/  MOV R12, 0x1 ;  /* 0x00000001000c7802 */ /* 0x000fe20000000f00 */
[----:B------:R-:W-:-:S04]  /*80e0*/  FADD.FTZ R47, R42, R14 ;  /* 0x0000000e2a2f7221 */ /* 0x000fc80000010000 */
[----:B------:R-:W-:-:S07]  /*80f0*/  IMAD.MOV.U32 R13, RZ, RZ, R47 ;  /* 0x000000ffff0d7224 */ /* 0x000fce00078e002f */
[----:B------:R-:W-:Y:S05]  /*8100*/  WARPSYNC.COLLECTIVE R15, `(.L_x_15359) ;  /* 0x000000000f087348 */ /* 0x000fea0003c00000 */
[----:B------:R0:W1:Y:S02]  /*8110*/  SHFL.BFLY P6, R14, R13, R12, R11 ;  /* 0x0c00000c0d0e7389 */ /* 0x00006400000c000b */
[----:B01----:R-:W-:Y:S01]  /*8120*/  ENDCOLLECTIVE ;  /* 0x000000000000791b */ /* 0x003fe20003800000 */
.L_x_15359:
[----:B------:R-:W-:Y:S01]  /*8130*/  IMAD.MOV.U32 R13, RZ, RZ, RZ ;  /* 0x000000ffff0d7224 */ /* 0x000fe200078e00ff */
[----:B------:R-:W-:-:S05]  /*8140*/  MOV R12, R14 ;  /* 0x0000000e000c7202 */ /* 0x000fca0000000f00 */
[----:B------:R-:W-:Y:S01]  /*8150*/  FADD.FTZ R47, R47, R12 ;  /* 0x0000000c2f2f7221 */ /* 0x000fe20000010000 */
[----:B------:R-:W-:-:S11]  /*8160*/  HFMA2.MMA R12, -RZ, RZ, 0, 2.384185791015625e-07 ;  /* 0x00000004ff0c7435 */ /* 0x000fd600000001ff */
[----:B------:R-:W-:Y:S05]  /*8170*/  WARPSYNC.COLLECTIVE R15, `(.L_x_15360) ;  /* 0x000000000f087348 */ /* 0x000fea0003c00000 */
[----:B------:R0:W1:Y:S02]  /*8180*/  SHFL.BFLY P6, R14, R13, R12, R11 ;  /* 0x0c00000c0d0e7389 */ /* 0x00006400000c000b */
[----:B01----:R-:W-:Y:S01]  /*8190*/  ENDCOLLECTIVE ;  /* 0x000000000000791b */ /* 0x003fe20003800000 */
.L_x_15360:
[----:B------:R-:W-:Y:S02]  /*81a0*/  IMAD.MOV.U32 R12, RZ, RZ, 0x2 ;  /* 0x00000002ff0c7424 */ /* 0x000fe400078e00ff */
[----:B------:R-:W-:-:S05]  /*81b0*/  FADD.FTZ R46, RZ, R14 ;  /* 0x0000000eff2e7221 */ /* 0x000fca0000010000 */
[----:B------:R-:W-:-:S07]  /*81c0*/  MOV R13, R46 ;  /* 0x0000002e000d7202 */ /* 0x000fce0000000f00 */
[----:B------:R-:W-:Y:S05]  /*81d0*/  WARPSYNC.COLLECTIVE R15, `(.L_x_15361) ;  /* 0x000000000f087348 */ /* 0x000fea0003c00000 */
[----:B------:R0:W1:Y:S02]  /*81e0*/  SHFL.BFLY P6, R14, R13, R12, R11 ;  /* 0x0c00000c0d0e7389 */ /* 0x00006400000c000b */
[----:B01----:R-:W-:Y:S01]  /*81f0*/  ENDCOLLECTIVE ;  /* 0x000000000000791b */ /* 0x003fe20003800000 */
.L_x_15361:
[----:B------:R-:W-:Y:S01]  /*8200*/  HFMA2.MMA R12, -RZ, RZ, 0, 5.9604644775390625e-08 ;  /* 0x00000001ff0c7435 */ /* 0x000fe200000001ff */
[----:B------:R-:W-:-:S05]  /*8210*/  FADD.FTZ R46, R46, R14 ;  /* 0x0000000e2e2e7221 */ /* 0x000fca0000010000 */
[----:B------:R-:W-:-:S07]  /*8220*/  MOV R13, R46 ;  /* 0x0000002e000d7202 */ /* 0x000fce0000000f00 */
[----:B------:R-:W-:Y:S05]  /*8230*/  WARPSYNC.COLLECTIVE R15, `(.L_x_15362) ;  /* 0x000000000f087348 */ /* 0x000fea0003c00000 */
[----:B------:R0:W1:Y:S02]  /*8240*/  SHFL.BFLY P6, R14, R13, R12, R11 ;  /* 0x0c00000c0d0e7389 */ /* 0x00006400000c000b */
[----:B01----:R-:W-:Y:S01]  /*8250*/  ENDCOLLECTIVE ;  /* 0x000000000000791b */ /* 0x003fe20003800000 */
.L_x_15362:
[----:B------:R-:W-:Y:S01]  /*8260*/  IMAD.MOV.U32 R13, RZ, RZ, RZ ;  /* 0x000000ffff0d7224 */ /* 0x000fe200078e00ff */
[----:B------:R-:W-:Y:S01]  /*8270*/  MOV R12, 0x4 ;  /* 0x00000004000c7802 */ /* 0x000fe20000000f00 */
[----:B------:R-:W-:-:S07]  /*8280*/  FADD.FTZ R46, R46, R14 ;  /* 0x0000000e2e2e7221 */ /* 0x000fce0000010000 */
[----:B------:R-:W-:Y:S05]  /*8290*/  WARPSYNC.COLLECTIVE R15, `(.L_x_15363) ;  /* 0x000000000f087348 */ /* 0x000fea0003c00000 */
[----:B------:R0:W1:Y:S02]  /*82a0*/  SHFL.BFLY P6, R14, R13, R12, R11 ;  /* 0x0c00000c0d0e7389 */ /* 0x00006400000c000b */
[----:B01----:R-:W-:Y:S01]  /*82b0*/  ENDCOLLECTIVE ;  /* 0x000000000000791b */ /* 0x003fe20003800000 */
.L_x_15363:
[----:B------:R-:W-:Y:S02]  /*82c0*/  IMAD.MOV.U32 R12, RZ, RZ, 0x2 ;  /* 0x00000002ff0c7424 */ /* 0x000fe400078e00ff */
[----:B------:R-:W-:-:S05]  /*82d0*/  FADD.FTZ R42, RZ, R14 ;  /* 0x0000000eff2a7221 */ /* 0x000fca0000010000 */
[----:B------:R-:W-:-:S07]  /*82e0*/  MOV R13, R42 ;  /* 0x0000002a000d7202 */ /* 0x000fce0000000f00 */
[----:B------:R-:W-:Y:S05]  /*82f0*/  WARPSYNC.COLLECTIVE R15, `(.L_x_15364) ;  /* 0x000000000f087348 */ /* 0x000fea0003c00000 */
[----:B------:R0:W1:Y:S02]  /*8300*/  SHFL.BFLY P6, R14, R13, R12, R11 ;  /* 0x0c00000c0d0e7389 */ /* 0x00006400000c000b */
[----:B01----:R-:W-:Y:S01]  /*8310*/  ENDCOLLECTIVE ;  /* 0x000000000000791b */ /* 0x003fe20003800000 */
.L_x_15364:
        /* <DEDUP_REMOVED lines=8> */
.L_x_15365:
[----:B------:R-:W-:Y:S05]  /*83a0*/  BRA `(.L_x_15366) ;  /* 0xffffffb400507947 */ /* 0x000fea000383ffff */
.L_x_15367:
        /* <DEDUP_REMOVED lines=13> */
.L_x_29850:


//--------------------- .text._ZN4vllm25paged_attention_v2_kernelIfhLi120ELi32ELi128ELNS_18Fp8KVCacheDataTypeE1ELb1ELi512EEEvPfS2_PT_PKS3_PKT0_S9_ifPKiSB_iPKfiiiSD_SD_iiiii --------------------------
	.section	.text._ZN4vllm25paged_attention_v2_kernelIfhLi120ELi32ELi128ELNS_18Fp8KVCacheDataTypeE1ELb1ELi512EEEvPfS2_PT_PKS3_PKT0_S9_ifPKiSB_iPKfiiiSD_SD_iiiii,"ax",@progbits
	.align	128
        .global         _ZN4vllm25paged_attention_v2_kernelIfhLi120ELi32ELi128ELNS_18Fp8KVCacheDataTypeE1ELb1ELi512EEEvPfS2_PT_PKS3_PKT0_S9_ifPKiSB_iPKfiiiSD_SD_iiiii
        .type           _ZN4vllm25paged_attention_v2_kernelIfhLi120ELi32ELi128ELNS_18Fp8KVCacheDataTypeE1ELb1ELi512EEEvPfS2_PT_PKS3_PKT0_S9_ifPKiSB_iPKfiiiSD_SD_iiiii,@function
        .size           _ZN4vllm25paged_attention_v2_kernelIfhLi120ELi32ELi128ELNS_18Fp8KVCacheDataTypeE1ELb1ELi512EEEvPfS2_PT_PKS3_PKT0_S9_ifPKiSB_iPKfiiiSD_SD_iiiii,(.L_x_29851 - _ZN4vllm25paged_attention_v2_kernelIfhLi120ELi32ELi128ELNS_18Fp8KVCacheDataTypeE1ELb1ELi512EEEvPfS2_PT_PKS3_PKT0_S9_ifPKiSB_iPKfiiiSD_SD_iiiii)
        .other          _ZN4vllm25paged_attention_v2_kernelIfhLi120ELi32ELi128ELNS_18Fp8KVCacheDataTypeE1ELb1ELi512EEEvPfS2_PT_PKS3_PKT0_S9_ifPKiSB_iPKfiiiSD_SD_iiiii,@"STO_CUDA_ENTRY STV_DEFAULT"
_ZN4vllm25paged_attention_v2_kernelIfhLi120ELi32ELi128ELNS_18Fp8KVCacheDataTypeE1ELb1ELi512EEEvPfS2_PT_PKS3_PKT0_S9_ifPKiSB_iPKfiiiSD_SD_iiiii:
.text._ZN4vllm25paged_attention_v2_kernelIfhLi120ELi32ELi128ELNS_18Fp8KVCacheDataTypeE1ELb1ELi512EEEvPfS2_PT_PKS3_PKT0_S9_ifPKiSB_iPKfiiiSD_SD_iiiii:
        /* <DEDUP_REMOVED lines=122> */
.L_x_15368:
[----:B------:R-:W-:Y:S02]  /*07a0*/  ULDC UR4, c[0x0][0x288] ;  /* 0x0000a20000047ab9 */ /* 0x000fe40000000800 */
[----:B------:R-:W-:-:S06]  /*07b0*/  UIMAD UR4, UR47, UR4, UR45 ;  /* 0x000000042f0472a4 */ /* 0x000fcc000f8e022d */
[----:B------:R-:W-:-:S07]  /*07c0*/  IMAD R9, R3, UR4, RZ ;  /* 0x0000000403097c24 */ /* 0x000fce000f8e02ff */
.L_x_15369:
        /* <DEDUP_REMOVED lines=28> */
.L_x_15373:
        /* <DEDUP_REMOVED lines=37> */
.L_x_15371:
[----:B------:R-:W-:Y:S05]  /*0be0*/  BSYNC B7 ;  /* 0x0000000000077941 */ /* 0x000fea0003800000 */
.L_x_15370:
        /* <DEDUP_REMOVED lines=13> */
.L_x_15416:
        /* <DEDUP_REMOVED lines=47> */
.L_x_15379:
        /* <DEDUP_REMOVED lines=11> */
.L_x_15378:
[----:B------:R-:W-:Y:S05]  /*1060*/  BSYNC B1 ;  /* 0x0000000000017941 */ /* 0x000fea0003800000 */
.L_x_15377:
        /* <DEDUP_REMOVED lines=15> */
.L_x_15382:
        /* <DEDUP_REMOVED lines=100> */
.L_x_15381:
[----:B------:R-:W-:Y:S05]  /*17a0*/  BSYNC B1 ;  /* 0x0000000000017941 */ /* 0x000fea0003800000 */
.L_x_15380:
        /* <DEDUP_REMOVED lines=55> */
.L_x_15384:
[----:B------:R-:W-:Y:S05]  /*1b20*/  BSYNC B1 ;  /* 0x0000000000017941 */ /* 0x000fea0003800000 */
.L_x_15383:
        /* <DEDUP_REMOVED lines=26> */
.L_x_15376:
[----:B------:R-:W-:Y:S05]  /*1cd0*/  BSYNC B0 ;  /* 0x0000000000007941 */ /* 0x000fea0003800000 */
.L_x_15375:
        /* <DEDUP_REMOVED lines=56> */
.L_x_15389:
        /* <DEDUP_REMOVED lines=8> */
.L_x_15388:
[----:B------:R-:W-:Y:S05]  /*20e0*/  BSYNC B1 ;  /* 0x0000000000017941 */ /* 0x000fea0003800000 */
.L_x_15387:
        /* <DEDUP_REMOVED lines=15> */
.L_x_15392:
        /* <DEDUP_REMOVED lines=52> */
.L_x_15391:
[----:B------:R-:W-:Y:S05]  /*2520*/  BSYNC B1 ;  /* 0x0000000000017941 */ /* 0x000fea0003800000 */
.L_x_15390:
        /* <DEDUP_REMOVED lines=31> */
.L_x_15394:
[----:B------:R-:W-:Y:S05]  /*2720*/  BSYNC B1 ;  /* 0x0000000000017941 */ /* 0x000fea0003800000 */
.L_x_15393:
        /* <DEDUP_REMOVED lines=14> */
.L_x_15386:
[----:B------:R-:W-:Y:S05]  /*2810*/  BSYNC B0 ;  /* 0x0000000000007941 */ /* 0x000fea0003800000 */
.L_x_15385:
        /* <DEDUP_REMOVED lines=26> */
.L_x_15396:
[----:B------:R-:W-:Y:S05]  /*29c0*/  BSYNC B0 ;  /* 0x0000000000007941 */ /* 0x000fea0003800000 */
.L_x_15395:
        /* <DEDUP_REMOVED lines=26> */
.L_x_15400:
        /* <DEDUP_REMOVED lines=33> */
.L_x_15398:
[----:B------:R-:W-:Y:S05]  /*2d80*/  BSYNC B6 ;  /* 0x0000000000067941 */ /* 0x000fea0003800000 */
.L_x_15397:
        /* <DEDUP_REMOVED lines=176> */
.L_x_15507:
        /* <DEDUP_REMOVED lines=48> */
.L_x_15403:
[----:B------:R-:W-:Y:S05]  /*3b90*/  BSYNC B0 ;  /* 0x0000000000007941 */ /* 0x000fea0003800000 */
.L_x_15402:
        /* <DEDUP_REMOVED lines=73> */
.L_x_15405:
[----:B------:R-:W-:Y:S05]  /*4030*/  BSYNC B0 ;  /* 0x0000000000007941 */ /* 0x000fea0003800000 */
.L_x_15404:
        /* <DEDUP_REMOVED lines=43> */
.L_x_15407:
[----:B------:R-:W-:Y:S05]  /*42f0*/  BSYNC B0 ;  /* 0x0000000000007941 */ /* 0x000fea0003800000 */
.L_x_15406:
        /* <DEDUP_REMOVED lines=73> */
.L_x_15409:
[----:B------:R-:W-:Y:S05]  /*4790*/  BSYNC B0 ;  /* 0x0000000000007941 */ /* 0x000fea0003800000 */
.L_x_15408:
        /* <DEDUP_REMOVED lines=197> */
.L_x_15372:
        /* <DEDUP_REMOVED lines=16> */
.L_x_15399:
        /* <DEDUP_REMOVED lines=16> */
.L_x_15410:
[----:B------:R-:W-:Y:S05]  /*55f0*/  EXIT ;  /* 0x000000000000794d */ /* 0x000fea0003800000 */
.L_x_15374:
[----:B------:R-:W-:Y:S01]  /*5600*/  HFMA2.MMA R12, -RZ, RZ, 0, 9.5367431640625e-07 ;  /* 0x00000010ff0c7435 */ /* 0x000fe200000001ff */
[----:B------:R-:W-:Y:S01]  /*5610*/  IMAD.MOV.U32 R11, RZ, RZ, 0x1f ;  /* 0x0000001fff0b7424 */ /* 0x000fe200078e00ff */
[----:B------:R-:W-:Y:S02]  /*5620*/  MOV R15, 0xffffffff ;  /* 0xffffffff000f7802 */ /* 0x000fe40000000f00 */
[----:B------:R-:W-:-:S07]  /*5630*/  MOV R2, 0xff7fffff ;  /* 0xff7fffff00027802 */ /* 0x000fce0000000f00 */
[----:B------:R-:W-:Y:S05]  /*5640*/  WARPSYNC.COLLECTIVE R15, `(.L_x_15411) ;  /* 0x000000000f087348 */ /* 0x000fea0003c00000 */
[----:B------:R0:W1:Y:S02]  /*5650*/  SHFL.BFLY P6, R14, R13, R12, R11 ;  /* 0x0c00000c0d0e7389 */ /* 0x00006400000c000b */
[----:B01----:R-:W-:Y:S01]  /*5660*/  ENDCOLLECTIVE ;  /* 0x000000000000791b */ /* 0x003fe20003800000 */
.L_x_15411:
[----:B------:R-:W-:Y:S01]  /*5670*/  IMAD.MOV.U32 R12, RZ, RZ, 0x8 ;  /* 0x00000008ff0c7424 */ /* 0x000fe200078e00ff */
[----:B------:R-:W-:-:S04]  /*5680*/  FMNMX.FTZ R0, R14, -3.40282346638528859812e+38, !PT ;  /* 0xff7fffff0e007809 */ /* 0x000fc80007810000 */
[----:B------:R-:W-:-:S07]  /*5690*/  MOV R13, R0 ;  /* 0x00000000000d7202 */ /* 0x000fce0000000f00 */
[----:B------:R-:W-:Y:S05]  /*56a0*/  WARPSYNC.COLLECTIVE R15, `(.L_x_15412) ;  /* 0x000000000f087348 */ /* 0x000fea0003c00000 */
[----:B------:R0:W1:Y:S02]  /*56b0*/  SHFL.BFLY P6, R14, R13, R12, R11 ;  /* 0x0c00000c0d0e7389 */ /* 0x00006400000c000b */
[----:B01----:R-:W-:Y:S01]  /*56c0*/  ENDCOLLECTIVE ;  /* 0x000000000000791b */ /* 0x003fe20003800000 */
.L_x_15412:
[----:B------:R-:W-:Y:S01]  /*56d0*/  HFMA2.MMA R12, -RZ, RZ, 0, 2.384185791015625e-07 ;  /* 0x00000004ff0c7435 */ /* 0x000fe200000001ff */
[----:B------:R-:W-:-:S04]  /*56e0*/  FMNMX.FTZ R3, R0, R14, !PT ;  /* 0x0000000e00037209 */ /* 0x000fc80007810000 */
[----:B------:R-:W-:-:S07]  /*56f0*/  MOV R13, R3 ;  /* 0x00000003000d7202 */ /* 0x000fce0000000f00 */
[----:B------:R-:W-:Y:S05]  /*5700*/  WARPSYNC.COLLECTIVE R15, `(.L_x_15413) ;  /* 0x000000000f087348 */ /* 0x000fea0003c00000 */
[----:B------:R0:W1:Y:S02]  /*5710*/  SHFL.BFLY P6, R14, R13, R12, R11 ;  /* 0x0c00000c0d0e7389 */ /* 0x00006400000c000b */
[----:B01----:R-:W-:Y:S01]  /*5720*/  ENDCOLLECTIVE ;  /* 0x000000000000791b */ /* 0x003fe20003800000 */
.L_x_15413:
[----:B------:R-:W-:Y:S02]  /*5730*/  MOV R12, 0x2 ;  /* 0x00000002000c7802 */ /* 0x000fe40000000f00 */
[----:B------:R-:W-:-:S05]  /*5740*/  FMNMX.FTZ R4, R3, R14, !PT ;  /* 0x0000000e03047209 */ /* 0x000fca0007810000 */
[----:B------:R-:W-:-:S07]  /*5750*/  IMAD.MOV.U32 R13, RZ, RZ, R4 ;  /* 0x000000ffff0d7224 */ /* 0x000fce00078e0004 */
[----:B------:R-:W-:Y:S05]  /*5760*/  WARPSYNC.COLLECTIVE R15, `(.L_x_15414) ;  /* 0x000000000f087348 */ /* 0x000fea0003c00000 */
[----:B------:R0:W1:Y:S02]  /*5770*/  SHFL.BFLY P6, R14, R13, R12, R11 ;  /* 0x0c00000c0d0e7389 */ /* 0x00006400000c000b */
[----:B01----:R-:W-:Y:S01]  /*5780*/  ENDCOLLECTIVE ;  /* 0x000000000000791b */ /* 0x003fe20003800000 */
.L_x_15414:
[----:B------:R-:W-:Y:S01]  /*5790*/  IMAD.MOV.U32 R12, RZ, RZ, 0x1 ;  /* 0x00000001ff0c7424 */ /* 0x000fe200078e00ff */
[----:B------:R-:W-:-:S04]  /*57a0*/  FMNMX.FTZ R5, R4, R14, !PT ;  /* 0x0000000e04057209 */ /* 0x000fc80007810000 */
[----:B------:R-:W-:-:S07]  /*57b0*/  MOV R13, R5 ;  /* 0x00000005000d7202 */ /* 0x000fce0000000f00 */
[----:B------:R-:W-:Y:S05]  /*57c0*/  WARPSYNC.COLLECTIVE R15, `(.L_x_15415) ;  /* 0x000000000f087348 */ /* 0x000fea0003c00000 */
[----:B------:R0:W1:Y:S02]  /*57d0*/  SHFL.BFLY P6, R14, R13, R12, R11 ;  /* 0x0c00000c0d0e7389 */ /* 0x00006400000c000b */
[----:B01----:R-:W-:Y:S01]  /*57e0*/  ENDCOLLECTIVE ;  /* 0x000000000000791b */ /* 0x003fe20003800000 */
.L_x_15415:
[----:B------:R-:W-:Y:S05]  /*57f0*/  BRA `(.L_x_15416) ;  /* 0xffffffb400307947 */ /* 0x000fea000383ffff */
.L_x_15401:
[----:B--2---:R-:W-:Y:S01]  /*5800*/  HFMA2.MMA R13, -RZ, RZ, 0, 0 ;  /* 0x00000000ff0d7435 */ /* 0x004fe200000001ff */
[----:B------:R-:W-:Y:S01]  /*5810*/  IMAD.MOV.U32 R12, RZ, RZ, 0x4 ;  /* 0x00000004ff0c7424 */ /* 0x000fe200078e00ff */
[----:B---3--:R-:W-:Y:S02]  /*5820*/  MOV R11, 0x1f ;  /* 0x0000001f000b7802 */ /* 0x008fe40000000f00 */
[----:B------:R-:W-:-:S07]  /*5830*/  MOV R15, 0xffffffff ;  /* 0xffffffff000f7802 */ /* 0x000fce0000000f00 */
[----:B01----:R-:W-:Y:S05]  /*5840*/  WARPSYNC.COLLECTIVE R15, `(.L_x_15417) ;  /* 0x000000000f087348 */ /* 0x003fea0003c00000 */
[----:B------:R2:W3:Y:S02]  /*5850*/  SHFL.BFLY P6, R14, R13, R12, R11 ;  /* 0x0c00000c0d0e7389 */ /* 0x0004e400000c000b */
[----:B0123--:R-:W-:Y:S01]  /*5860*/  ENDCOLLECTIVE ;  /* 0x000000000000791b */ /* 0x00ffe20003800000 */
.L_x_15417:
[----:B------:R-:W-:Y:S01]  /*5870*/  HFMA2.MMA R12, -RZ, RZ, 0, 1.1920928955078125e-07 ;  /* 0x00000002ff0c7435 */ /* 0x000fe200000001ff */
[----:B------:R-:W-:-:S04]  /*5880*/  IMAD.MOV.U32 R21, RZ, RZ, R14 ;  /* 0x000000ffff157224 */ /* 0x000fc800078e000e */
[----:B------:R-:W-:-:S05]  /*5890*/  FADD.FTZ R21, RZ, R21 ;  /* 0x00000015ff157221 */ /* 0x000fca0000010000 */
[----:B------:R-:W-:-:S07]  /*58a0*/  MOV R13, R21 ;  /* 0x00000015000d7202 */ /* 0x000fce0000000f00 */
[----:B------:R-:W-:Y:S05]  /*58b0*/  WARPSYNC.COLLECTIVE R15, `(.L_x_15418) ;  /* 0x000000000f087348 */ /* 0x000fea0003c00000 */
[----:B------:R0:W1:Y:S02]  /*58c0*/  SHFL.BFLY P6, R14, R13, R12, R11 ;  /* 0x0c00000c0d0e7389 */ /* 0x00006400000c000b */
[----:B01----:R-:W-:Y:S01]  /*58d0*/  ENDCOLLECTIVE ;  /* 0x000000000000791b */ /* 0x003fe20003800000 */
.L_x_15418:
[----:B------:R-:W-:Y:S01]  /*58e0*/  HFMA2.MMA R12, -RZ, RZ, 0, 5.9604644775390625e-08 ;  /* 0x00000001ff0c7435 */ /* 0x000fe200000001ff */
[----:B------:R-:W-:-:S04]  /*58f0*/  IMAD.MOV.U32 R20, RZ, RZ, R14 ;  /* 0x000000ffff147224 */ /* 0x000fc800078e000e */
[----:B------:R-:W-:-:S05]  /*5900*/  FADD.FTZ R21, R21, R20 ;  /* 0x0000001415157221 */ /* 0x000fca0000010000 */
[----:B------:R-:W-:-:S07]  /*5910*/  MOV R13, R21 ;  /* 0x00000015000d7202 */ /* 0x000fce0000000f00 */
[----:B------:R-:W-:Y:S05]  /*5920*/  WARPSYNC.COLLECTIVE R15, `(.L_x_15419) ;  /* 0x000000000f087348 */ /* 0x000fea0003c00000 */
[----:B------:R0:W1:Y:S02]  /*5930*/  SHFL.BFLY P6, R14, R13, R12, R11 ;  /* 0x0c00000c0d0e7389 */ /* 0x00006400000c000b */
[----:B01----:R-:W-:Y:S01]  /*5940*/  ENDCOLLECTIVE ;  /* 0x000000000000791b */ /* 0x003fe20003800000 */
.L_x_15419:
[----:B------:R-:W-:Y:S01]  /*5950*/  HFMA2.MMA R12, -RZ, RZ, 0, 2.384185791015625e-07 ;  /* 0x00000004ff0c7435 */ /* 0x000fe200000001ff */
[----:B------:R-:W-:Y:S01]  /*5960*/  MOV R13, RZ ;  /* 0x000000ff000d7202 */ /* 0x000fe20000000f00 */
[----:B------:R-:W-:-:S09]  /*5970*/  IMAD.MOV.U32 R20, RZ, RZ, R14 ;  /* 0x000000ffff147224 */ /* 0x000fd200078e000e */
[----:B------:R-:W-:Y:S05]  /*5980*/  WARPSYNC.COLLECTIVE R15, `(.L_x_15420) ;  /* 0x000000000f087348 */ /* 0x000fea0003c00000 */
[----:B------:R0:W1:Y:S02]  /*5990*/  SHFL.BFLY P6, R14, R13, R12, R11 ;  /* 0x0c00000c0d0e7389 */ /* 0x00006400000c000b */
[----:B01----:R-:W-:Y:S01]  /*59a0*/  ENDCOLLECTIVE ;  /* 0x000000000000791b */ /* 0x003fe20003800000 */
.L_x_15420:
        /* <DEDUP_REMOVED lines=8> */
.L_x_15421:
[----:B------:R-:W-:Y:S01]  /*5a30*/  HFMA2.MMA R12, -RZ, RZ, 0, 5.9604644775390625e-08 ;  /* 0x00000001ff0c7435 */ /* 0x000fe200000001ff */
[----:B------:R-:W-:-:S04]  /*5a40*/  IMAD.MOV.U32 R27, RZ, RZ, R14 ;  /* 0x000000ffff1b7224 */ /* 0x000fc800078e000e */
[----:B------:R-:W-:-:S05]  /*5a50*/  FADD.FTZ R26, R26, R27 ;  /* 0x0000001b1a1a7221 */ /* 0x000fca0000010000 */
[----:B------:R-:W-:-:S07]  /*5a60*/  MOV R13, R26 ;  /* 0x0000001a000d7202 */ /* 0x000fce0000000f00 */
[----:B------:R-:W-:Y:S05]  /*5a70*/  WARPSYNC.COLLECTIVE R15, `(.L_x_15422) ;  /* 0x000000000f087348 */ /* 0x000fea0003c00000 */
[----:B------:R0:W1:Y:S02]  /*5a80*/  SHFL.BFLY P6, R14, R13, R12, R11 ;  /* 0x0c00000c0d0e7389 */ /* 0x00006400000c000b */
[----:B01----:R-:W-:Y:S01]  /*5a90*/  ENDCOLLECTIVE ;  /* 0x000000000000791b */ /* 0x003fe20003800000 */
.L_x_15422:
[----:B------:R-:W-:Y:S01]  /*5aa0*/  HFMA2.MMA R12, -RZ, RZ, 0, 2.384185791015625e-07 ;  /* 0x00000004ff0c7435 */ /* 0x000fe200000001ff */
[----:B------:R-:W-:Y:S01]  /*5ab0*/  MOV R13, RZ ;  /* 0x000000ff000d7202 */ /* 0x000fe20000000f00 */
[----:B------:R-:W-:-:S09]  /*5ac0*/  IMAD.MOV.U32 R22, RZ, RZ, R14 ;  /* 0x000000ffff167224 */ /* 0x000fd200078e000e */
[----:B------:R-:W-:Y:S05]  /*5ad0*/  WARPSYNC.COLLECTIVE R15, `(.L_x_15423) ;  /* 0x000000000f087348 */ /* 0x000fea0003c00000 */
[----:B------:R0:W1:Y:S02]  /*5ae0*/  SHFL.BFLY P6, R14, R13, R12, R11 ;  /* 0x0c00000c0d0e7389 */ /* 0x00006400000c000b */
[----:B01----:R-:W-:Y:S01]  /*5af0*/  ENDCOLLECTIVE ;  /* 0x000000000000791b */ /* 0x003fe20003800000 */
.L_x_15423:
        /* <DEDUP_REMOVED lines=8> */
.L_x_15424:
[----:B------:R-:W-:Y:S01]  /*5b80*/  HFMA2.MMA R12, -RZ, RZ, 0, 5.9604644775390625e-08 ;  /* 0x00000001ff0c7435 */ /* 0x000fe200000001ff */
[----:B------:R-:W-:-:S04]  /*5b90*/  IMAD.MOV.U32 R31, RZ, RZ, R14 ;  /* 0x000000ffff1f7224 */ /* 0x000fc800078e000e */
[----:B------:R-:W-:-:S05]  /*5ba0*/  FADD.FTZ R24, R24, R31 ;  /* 0x0000001f18187221 */ /* 0x000fca0000010000 */
[----:B------:R-:W-:-:S07]  /*5bb0*/  MOV R13, R24 ;  /* 0x00000018000d7202 */ /* 0x000fce0000000f00 */
[----:B------:R-:W-:Y:S05]  /*5bc0*/  WARPSYNC.COLLECTIVE R15, `(.L_x_15425) ;  /* 0x000000000f087348 */ /* 0x000fea0003c00000 */
[----:B------:R0:W1:Y:S02]  /*5bd0*/  SHFL.BFLY P6, R14, R13, R12, R11 ;  /* 0x0c00000c0d0e7389 */ /* 0x00006400000c000b */
[----:B01----:R-:W-:Y:S01]  /*5be0*/  ENDCOLLECTIVE ;  /* 0x000000000000791b */ /* 0x003fe20003800000 */
.L_x_15425:
[----:B------:R-:W-:Y:S01]  /*5bf0*/  HFMA2.MMA R12, -RZ, RZ, 0, 2.384185791015625e-07 ;  /* 0x00000004ff0c7435 */ /* 0x000fe200000001ff */
[----:B------:R-:W-:Y:S01]  /*5c00*/  MOV R13, RZ ;  /* 0x000000ff000d7202 */ /* 0x000fe20000000f00 */
[----:B------:R-:W-:-:S09]  /*5c10*/  IMAD.MOV.U32 R47, RZ, RZ, R14 ;  /* 0x000000ffff2f7224 */ /* 0x000fd200078e000e */
[----:B------:R-:W-:Y:S05]  /*5c20*/  WARPSYNC.COLLECTIVE R15, `(.L_x_15426) ;  /* 0x000000000f087348 */ /* 0x000fea0003c00000 */
[----:B------:R0:W1:Y:S02]  /*5c30*/  SHFL.BFLY P6, R14, R13, R12, R11 ;  /* 0x0c00000c0d0e7389 */ /* 0x00006400000c000b */
[----:B01----:R-:W-:Y:S01]  /*5c40*/  ENDCOLLECTIVE ;  /* 0x000000000000791b */ /* 0x003fe20003800000 */
.L_x_15426:
        /* <DEDUP_REMOVED lines=8> */
.L_x_15427:
[----:B------:R-:W-:Y:S01]  /*5cd0*/  HFMA2.MMA R12, -RZ, RZ, 0, 5.9604644775390625e-08 ;  /* 0x00000001ff0c7435 */ /* 0x000fe200000001ff */
[----:B------:R-:W-:-:S04]  /*5ce0*/  IMAD.MOV.U32 R30, RZ, RZ, R14 ;  /* 0x000000ffff1e7224 */ /* 0x000fc800078e000e */
[----:B------:R-:W-:-:S05]  /*5cf0*/  FADD.FTZ R25, R25, R30 ;  /* 0x0000001e19197221 */ /* 0x000fca0000010000 */
[----:B------:R-:W-:-:S07]  /*5d00*/  MOV R13, R25 ;  /* 0x00000019000d7202 */ /* 0x000fce0000000f00 */
[----:B------:R-:W-:Y:S05]  /*5d10*/  WARPSYNC.COLLECTIVE R15, `(.L_x_15428) ;  /* 0x000000000f087348 */ /* 0x000fea0003c00000 */
[----:B------:R0:W1:Y:S02]  /*5d20*/  SHFL.BFLY P6, R14, R13, R12, R11 ;  /* 0x0c00000c0d0e7389 */ /* 0x00006400000c000b */
[----:B01----:R-:W-:Y:S01]  /*5d30*/  ENDCOLLECTIVE ;  /* 0x000000000000791b */ /* 0x003fe20003800000 */
.L_x_15428:
[----:B------:R-:W-:Y:S01]  /*5d40*/  HFMA2.MMA R12, -RZ, RZ, 0, 2.384185791015625e-07 ;  /* 0x00000004ff0c7435 */ /* 0x000fe200000001ff */
[----:B------:R-:W-:Y:S01]  /*5d50*/  MOV R13, RZ ;  /* 0x000000ff000d7202 */ /* 0x000fe20000000f00 */
[----:B------:R-:W-:-:S09]  /*5d60*/  IMAD.MOV.U32 R30, RZ, RZ, R14 ;  /* 0x000000ffff1e7224 */ /* 0x000fd200078e000e */
[----:B------:R-:W-:Y:S05]  /*5d70*/  WARPSYNC.COLLECTIVE R15, `(.L_x_15429) ;  /* 0x000000000f087348 */ /* 0x000fea0003c00000 */
[----:B------:R0:W1:Y:S02]  /*5d80*/  SHFL.BFLY P6, R14, R13, R12, R11 ;  /* 0x0c00000c0d0e7389 */ /* 0x00006400000c000b */
[----:B01----:R-:W-:Y:S01]  /*5d90*/  ENDCOLLECTIVE ;  /* 0x000000000000791b */ /* 0x003fe20003800000 */
.L_x_15429:
        /* <DEDUP_REMOVED lines=8> */
.L_x_15430:
[----:B------:R-:W-:Y:S01]  /*5e20*/  HFMA2.MMA R12, -RZ, RZ, 0, 5.9604644775390625e-08 ;  /* 0x00000001ff0c7435 */ /* 0x000fe200000001ff */
[----:B------:R-:W-:-:S04]  /*5e30*/  IMAD.MOV.U32 R33, RZ, RZ, R14 ;  /* 0x000000ffff217224 */ /* 0x000fc800078e000e */
[----:B------:R-:W-:-:S05]  /*5e40*/  FADD.FTZ R28, R28, R33 ;  /* 0x000000211c1c7221 */ /* 0x000fca0000010000 */
[----:B------:R-:W-:-:S07]  /*5e50*/  MOV R13, R28 ;  /* 0x0000001c000d7202 */ /* 0x000fce0000000f00 */
[----:B------:R-:W-:Y:S05]  /*5e60*/  WARPSYNC.COLLECTIVE R15, `(.L_x_15431) ;  /* 0x000000000f087348 */ /* 0x000fea0003c00000 */
[----:B------:R0:W1:Y:S02]  /*5e70*/  SHFL.BFLY P6, R14, R13, R12, R11 ;  /* 0x0c00000c0d0e7389 */ /* 0x00006400000c000b */
[----:B01----:R-:W-:Y:S01]  /*5e80*/  ENDCOLLECTIVE ;  /* 0x000000000000791b */ /* 0x003fe20003800000 */
.L_x_15431:
[----:B------:R-:W-:Y:S01]  /*5e90*/  HFMA2.MMA R12, -RZ, RZ, 0, 2.384185791015625e-07 ;  /* 0x00000004ff0c7435 */ /* 0x000fe200000001ff */
[----:B------:R-:W-:Y:S01]  /*5ea0*/  MOV R13, RZ ;  /* 0x000000ff000d7202 */ /* 0x000fe20000000f00 */
[----:B------:R-:W-:-:S09]  /*5eb0*/  IMAD.MOV.U32 R49, RZ, RZ, R14 ;  /* 0x000000ffff317224 */ /* 0x000fd200078e000e */
[----:B------:R-:W-:Y:S05]  /*5ec0*/  WARPSYNC.COLLECTIVE R15, `(.L_x_15432) ;  /* 0x000000000f087348 */ /* 0x000fea0003c00000 */
[----:B------:R0:W1:Y:S02]  /*5ed0*/  SHFL.BFLY P6, R14, R13, R12, R11 ;  /* 0x0c00000c0d0e7389 */ /* 0x00006400000c000b */
[----:B01----:R-:W-:Y:S01]  /*5ee0*/  ENDCOLLECTIVE ;  /* 0x000000000000791b */ /* 0x003fe20003800000 */
.L_x_15432:
        /* <DEDUP_REMOVED lines=8> */
.L_x_15433:
[----:B------:R-:W-:Y:S01]  /*5f70*/  HFMA2.MMA R12, -RZ, RZ, 0, 5.9604644775390625e-08 ;  /* 0x00000001ff0c7435 */ /* 0x000fe200000001ff */
[----:B------:R-:W-:-:S04]  /*5f80*/  IMAD.MOV.U32 R32, RZ, RZ, R14 ;  /* 0x000000ffff207224 */ /* 0x000fc800078e000e */
[----:B------:R-:W-:-:S05]  /*5f90*/  FADD.FTZ R29, R29, R32 ;  /* 0x000000201d1d7221 */ /* 0x000fca0000010000 */
[----:B------:R-:W-:-:S07]  /*5fa0*/  MOV R13, R29 ;  /* 0x0000001d000d7202 */ /* 0x000fce0000000f00 */
[----:B------:R-:W-:Y:S05]  /*5fb0*/  WARPSYNC.COLLECTIVE R15, `(.L_x_15434) ;  /* 0x000000000f087348 */ /* 0x000fea0003c00000 */
[----:B------:R0:W1:Y:S02]  /*5fc0*/  SHFL.BFLY P6, R14, R13, R12, R11 ;  /* 0x0c00000c0d0e7389 */ /* 0x00006400000c000b */
[----:B01----:R-:W-:Y:S01]  /*5fd0*/  ENDCOLLECTIVE ;  /* 0x000000000000791b */ /* 0x003fe20003800000 */
.L_x_15434:
[----:B------:R-:W-:Y:S01]  /*5fe0*/  HFMA2.MMA R12, -RZ, RZ, 0, 2.384185791015625e-07 ;  /* 0x00000004ff0c7435 */ /* 0x000fe200000001ff */
[----:B------:R-:W-:Y:S01]  /*5ff0*/  MOV R13, RZ ;  /* 0x000000ff000d7202 */ /* 0x000fe20000000f00 */
[----:B------:R-:W-:-:S09]  /*6000*/  IMAD.MOV.U32 R50, RZ, RZ, R14 ;  /* 0x000000ffff327224 */ /* 0x000fd200078e000e */
[----:B------:R-:W-:Y:S05]  /*6010*/  WARPSYNC.COLLECTIVE R15, `(.L_x_15435) ;  /* 0x000000000f087348 */ /* 0x000fea0003c00000 */
[----:B------:R0:W1:Y:S02]  /*6020*/  SHFL.BFLY P6, R14, R13, R12, R11 ;  /* 0x0c00000c0d0e7389 */ /* 0x00006400000c000b */
[----:B01----:R-:W-:Y:S01]  /*6030*/  ENDCOLLECTIVE ;  /* 0x000000000000791b */ /* 0x003fe20003800000 */
.L_x_15435:
        /* <DEDUP_REMOVED lines=8> */
.L_x_15436:
[----:B------:R-:W-:Y:S01]  /*60c0*/  HFMA2.MMA R12, -RZ, RZ, 0, 5.9604644775390625e-08 ;  /* 0x00000001ff0c7435 */ /* 0x000fe200000001ff */
[----:B------:R-:W-:-:S04]  /*60d0*/  IMAD.MOV.U32 R34, RZ, RZ, R14 ;  /* 0x000000ffff227224 */ /* 0x000fc800078e000e */
[----:B------:R-:W-:-:S05]  /*60e0*/  FADD.FTZ R41, R41, R34 ;  /* 0x0000002229297221 */ /* 0x000fca0000010000 */
[----:B------:R-:W-:-:S07]  /*60f0*/  MOV R13, R41 ;  /* 0x00000029000d7202 */ /* 0x000fce0000000f00 */
[----:B------:R-:W-:Y:S05]  /*6100*/  WARPSYNC.COLLECTIVE R15, `(.L_x_15437) ;  /* 0x000000000f087348 */ /* 0x000fea0003c00000 */
[----:B------:R0:W1:Y:S02]  /*6110*/  SHFL.BFLY P6, R14, R13, R12, R11 ;  /* 0x0c00000c0d0e7389 */ /* 0x00006400000c000b */
[----:B01----:R-:W-:Y:S01]  /*6120*/  ENDCOLLECTIVE ;  /* 0x000000000000791b */ /* 0x003fe20003800000 */
.L_x_15437:
[----:B------:R-:W-:Y:S01]  /*6130*/  HFMA2.MMA R12, -RZ, RZ, 0, 2.384185791015625e-07 ;  /* 0x00000004ff0c7435 */ /* 0x000fe200000001ff */
[----:B------:R-:W-:Y:S01]  /*6140*/  MOV R13, RZ ;  /* 0x000000ff000d7202 */ /* 0x000fe20000000f00 */
[----:B------:R-:W-:-:S09]  /*6150*/  IMAD.MOV.U32 R42, RZ, RZ, R14 ;  /* 0x000000ffff2a7224 */ /* 0x000fd200078e000e */
[----:B------:R-:W-:Y:S05]  /*6160*/  WARPSYNC.COLLECTIVE R15, `(.L_x_15438) ;  /* 0x000000000f087348 */ /* 0x000fea0003c00000 */
[----:B------:R0:W1:Y:S02]  /*6170*/  SHFL.BFLY P6, R14, R13, R12, R11 ;  /* 0x0c00000c0d0e7389 */ /* 0x00006400000c000b */
[----:B01----:R-:W-:Y:S01]  /*6180*/  ENDCOLLECTIVE ;  /* 0x000000000000791b */ /* 0x003fe20003800000 */
.L_x_15438:
        /* <DEDUP_REMOVED lines=8> */
.L_x_15439:
[----:B------:R-:W-:Y:S01]  /*6210*/  HFMA2.MMA R12, -RZ, RZ, 0, 5.9604644775390625e-08 ;  /* 0x00000001ff0c7435 */ /* 0x000fe200000001ff */
[----:B------:R-:W-:-:S04]  /*6220*/  IMAD.MOV.U32 R23, RZ, RZ, R14 ;  /* 0x000000ffff177224 */ /* 0x000fc800078e000e */
[----:B------:R-:W-:-:S05]  /*6230*/  FADD.FTZ R0, R0, R23 ;  /* 0x0000001700007221 */ /* 0x000fca0000010000 */
[----:B------:R-:W-:-:S07]  /*6240*/  MOV R13, R0 ;  /* 0x00000000000d7202 */ /* 0x000fce0000000f00 */
[----:B------:R-:W-:Y:S05]  /*6250*/  WARPSYNC.COLLECTIVE R15, `(.L_x_15440) ;  /* 0x000000000f087348 */ /* 0x000fea0003c00000 */
[----:B------:R0:W1:Y:S02]  /*6260*/  SHFL.BFLY P6, R14, R13, R12, R11 ;  /* 0x0c00000c0d0e7389 */ /* 0x00006400000c000b */
[----:B01----:R-:W-:Y:S01]  /*6270*/  ENDCOLLECTIVE ;  /* 0x000000000000791b */ /* 0x003fe20003800000 */
.L_x_15440:
[----:B------:R-:W-:Y:S01]  /*6280*/  HFMA2.MMA R12, -RZ, RZ, 0, 2.384185791015625e-07 ;  /* 0x00000004ff0c7435 */ /* 0x000fe200000001ff */
[----:B------:R-:W-:Y:S01]  /*6290*/  MOV R13, RZ ;  /* 0x000000ff000d7202 */ /* 0x000fe20000000f00 */
[----:B------:R-:W-:-:S09]  /*62a0*/  IMAD.MOV.U32 R46, RZ, RZ, R14 ;  /* 0x000000ffff2e7224 */ /* 0x000fd200078e000e */
[----:B------:R-:W-:Y:S05]  /*62b0*/  WARPSYNC.COLLECTIVE R15, `(.L_x_15441) ;  /* 0x000000000f087348 */ /* 0x000fea0003c00000 */
[----:B------:R0:W1:Y:S02]  /*62c0*/  SHFL.BFLY P6, R14, R13, R12, R11 ;  /* 0x0c00000c0d0e7389 */ /* 0x00006400000c000b */
[----:B01----:R-:W-:Y:S01]  /*62d0*/  ENDCOLLECTIVE ;  /* 0x000000000000791b */ /* 0x003fe20003800000 */
.L_x_15441:
        /* <DEDUP_REMOVED lines=8> */
.L_x_15442:
[----:B------:R-:W-:Y:S01]  /*6360*/  HFMA2.MMA R12, -RZ, RZ, 0, 5.9604644775390625e-08 ;  /* 0x00000001ff0c7435 */ /* 0x000fe200000001ff */
[----:B------:R-:W-:-:S04]  /*6370*/  IMAD.MOV.U32 R3, RZ, RZ, R14 ;  /* 0x000000ffff037224 */ /* 0x000fc800078e000e */
[----:B------:R-:W-:-:S05]  /*6380*/  FADD.FTZ R2, R2, R3 ;  /* 0x0000000302027221 */ /* 0x000fca0000010000 */
[----:B------:R-:W-:-:S07]  /*6390*/  MOV R13, R2 ;  /* 0x00000002000d7202 */ /* 0x000fce0000000f00 */
[----:B------:R-:W-:Y:S05]  /*63a0*/  WARPSYNC.COLLECTIVE R15, `(.L_x_15443) ;  /* 0x000000000f087348 */ /* 0x000fea0003c00000 */
[----:B------:R0:W1:Y:S02]  /*63b0*/  SHFL.BFLY P6, R14, R13, R12, R11 ;  /* 0x0c00000c0d0e7389 */ /* 0x00006400000c000b */
[----:B01----:R-:W-:Y:S01]  /*63c0*/  ENDCOLLECTIVE ;  /* 0x000000000000791b */ /* 0x003fe20003800000 */
.L_x_15443:
[----:B------:R-:W-:Y:S01]  /*63d0*/  HFMA2.MMA R12, -RZ, RZ, 0, 2.384185791015625e-07 ;  /* 0x00000004ff0c7435 */ /* 0x000fe200000001ff */
[----:B------:R-:W-:Y:S01]  /*63e0*/  MOV R13, RZ ;  /* 0x000000ff000d7202 */ /* 0x000fe20000000f00 */
[----:B------:R-:W-:-:S09]  /*63f0*/  IMAD.MOV.U32 R3, RZ, RZ, R14 ;  /* 0x000000ffff037224 */ /* 0x000fd200078e000e */
[----:B------:R-:W-:Y:S05]  /*6400*/  WARPSYNC.COLLECTIVE R15, `(.L_x_15444) ;  /* 0x000000000f087348 */ /* 0x000fea0003c00000 */
[----:B------:R0:W1:Y:S02]  /*6410*/  SHFL.BFLY P6, R14, R13, R12, R11 ;  /* 0x0c00000c0d0e7389 */ /* 0x00006400000c000b */
[----:B01----:R-:W-:Y:S01]  /*6420*/  ENDCOLLECTIVE ;  /* 0x000000000000791b */ /* 0x003fe20003800000 */
.L_x_15444:
        /* <DEDUP_REMOVED lines=8> */
.L_x_15445:
[----:B------:R-:W-:Y:S01]  /*64b0*/  HFMA2.MMA R12, -RZ, RZ, 0, 5.9604644775390625e-08 ;  /* 0x00000001ff0c7435 */ /* 0x000fe200000001ff */
[----:B------:R-:W-:-:S04]  /*64c0*/  IMAD.MOV.U32 R5, RZ, RZ, R14 ;  /* 0x000000ffff057224 */ /* 0x000fc800078e000e */
[----:B------:R-:W-:-:S05]  /*64d0*/  FADD.FTZ R4, R4, R5 ;  /* 0x0000000504047221 */ /* 0x000fca0000010000 */
[----:B------:R-:W-:-:S07]  /*64e0*/  MOV R13, R4 ;  /* 0x00000004000d7202 */ /* 0x000fce0000000f00 */
[----:B------:R-:W-:Y:S05]  /*64f0*/  WARPSYNC.COLLECTIVE R15, `(.L_x_15446) ;  /* 0x000000000f087348 */ /* 0x000fea0003c00000 */
[----:B------:R0:W1:Y:S02]  /*6500*/  SHFL.BFLY P6, R14, R13, R12, R11 ;  /* 0x0c00000c0d0e7389 */ /* 0x00006400000c000b */
[----:B01----:R-:W-:Y:S01]  /*6510*/  ENDCOLLECTIVE ;  /* 0x000000000000791b */ /* 0x003fe20003800000 */
.L_x_15446:
[----:B------:R-:W-:Y:S01]  /*6520*/  HFMA2.MMA R12, -RZ, RZ, 0, 2.384185791015625e-07 ;  /* 0x00000004ff0c7435 */ /* 0x000fe200000001ff */
[----:B------:R-:W-:Y:S01]  /*6530*/  MOV R13, RZ ;  /* 0x000000ff000d7202 */ /* 0x000fe20000000f00 */
[----:B------:R-:W-:-:S09]  /*6540*/  IMAD.MOV.U32 R5, RZ, RZ, R14 ;  /* 0x000000ffff057224 */ /* 0x000fd200078e000e */
[----:B------:R-:W-:Y:S05]  /*6550*/  WARPSYNC.COLLECTIVE R15, `(.L_x_15447) ;  /* 0x000000000f087348 */ /* 0x000fea0003c00000 */
[----:B------:R0:W1:Y:S02]  /*6560*/  SHFL.BFLY P6, R14, R13, R12, R11 ;  /* 0x0c00000c0d0e7389 */ /* 0x00006400000c000b */
[----:B01----:R-:W-:Y:S01]  /*6570*/  ENDCOLLECTIVE ;  /* 0x000000000000791b */ /* 0x003fe20003800000 */
.L_x_15447:
        /* <DEDUP_REMOVED lines=8> */
.L_x_15448:
[----:B------:R-:W-:Y:S01]  /*6600*/  HFMA2.MMA R12, -RZ, RZ, 0, 5.9604644775390625e-08 ;  /* 0x00000001ff0c7435 */ /* 0x000fe200000001ff */
[----:B------:R-:W-:-:S04]  /*6610*/  IMAD.MOV.U32 R7, RZ, RZ, R14 ;  /* 0x000000ffff077224 */ /* 0x000fc800078e000e */
[----:B------:R-:W-:-:S05]  /*6620*/  FADD.FTZ R6, R6, R7 ;  /* 0x0000000706067221 */ /* 0x000fca0000010000 */
[----:B------:R-:W-:-:S07]  /*6630*/  MOV R13, R6 ;  /* 0x00000006000d7202 */ /* 0x000fce0000000f00 */
[----:B------:R-:W-:Y:S05]  /*6640*/  WARPSYNC.COLLECTIVE R15, `(.L_x_15449) ;  /* 0x000000000f087348 */ /* 0x000fea0003c00000 */
[----:B------:R0:W1:Y:S02]  /*6650*/  SHFL.BFLY P6, R14, R13, R12, R11 ;  /* 0x0c00000c0d0e7389 */ /* 0x00006400000c000b */
[----:B01----:R-:W-:Y:S01]  /*6660*/  ENDCOLLECTIVE ;  /* 0x000000000000791b */ /* 0x003fe20003800000 */
.L_x_15449:
[----:B------:R-:W-:Y:S01]  /*6670*/  HFMA2.MMA R12, -RZ, RZ, 0, 2.384185791015625e-07 ;  /* 0x00000004ff0c7435 */ /* 0x000fe200000001ff */
[----:B------:R-:W-:Y:S01]  /*6680*/  MOV R13, RZ ;  /* 0x000000ff000d7202 */ /* 0x000fe20000000f00 */
[----:B------:R-:W-:-:S09]  /*6690*/  IMAD.MOV.U32 R7, RZ, RZ, R14 ;  /* 0x000000ffff077224 */ /* 0x000fd200078e000e */
[----:B------:R-:W-:Y:S05]  /*66a0*/  WARPSYNC.COLLECTIVE R15, `(.L_x_15450) ;  /* 0x000000000f087348 */ /* 0x000fea0003c00000 */
[----:B------:R0:W1:Y:S02]  /*66b0*/  SHFL.BFLY P6, R14, R13, R12, R11 ;  /* 0x0c00000c0d0e7389 */ /* 0x00006400000c000b */
[----:B01----:R-:W-:Y:S01]  /*66c0*/  ENDCOLLECTIVE ;  /* 0x000000000000791b */ /* 0x003fe20003800000 */
.L_x_15450:
        /* <DEDUP_REMOVED lines=8> */
.L_x_15451:
[----:B------:R-:W-:Y:S01]  /*6750*/  HFMA2.MMA R12, -RZ, RZ, 0, 5.9604644775390625e-08 ;  /* 0x00000001ff0c7435 */ /* 0x000fe200000001ff */
[----:B------:R-:W-:-:S04]  /*6760*/  IMAD.MOV.U32 R9, RZ, RZ, R14 ;  /* 0x000000ffff097224 */ /* 0x000fc800078e000e */
[----:B------:R-:W-:-:S05]  /*6770*/  FADD.FTZ R8, R8, R9 ;  /* 0x0000000908087221 */ /* 0x000fca0000010000 */
[----:B------:R-:W-:-:S07]  /*6780*/  MOV R13, R8 ;  /* 0x00000008000d7202 */ /* 0x000fce0000000f00 */
[----:B------:R-:W-:Y:S05]  /*6790*/  WARPSYNC.COLLECTIVE R15, `(.L_x_15452) ;  /* 0x000000000f087348 */ /* 0x000fea0003c00000 */
[----:B------:R0:W1:Y:S02]  /*67a0*/  SHFL.BFLY P6, R14, R13, R12, R11 ;  /* 0x0c00000c0d0e7389 */ /* 0x00006400000c000b */
[----:B01----:R-:W-:Y:S01]  /*67b0*/  ENDCOLLECTIVE ;  /* 0x000000000000791b */ /* 0x003fe20003800000 */
.L_x_15452:
[----:B------:R-:W-:Y:S01]  /*67c0*/  HFMA2.MMA R12, -RZ, RZ, 0, 2.384185791015625e-07 ;  /* 0x00000004ff0c7435 */ /* 0x000fe200000001ff */
[----:B------:R-:W-:Y:S01]  /*67d0*/  MOV R13, RZ ;  /* 0x000000ff000d7202 */ /* 0x000fe20000000f00 */
[----:B------:R-:W-:-:S09]  /*67e0*/  IMAD.MOV.U32 R9, RZ, RZ, R14 ;  /* 0x000000ffff097224 */ /* 0x000fd200078e000e */
[----:B------:R-:W-:Y:S05]  /*67f0*/  WARPSYNC.COLLECTIVE R15, `(.L_x_15453) ;  /* 0x000000000f087348 */ /* 0x000fea0003c00000 */
[----:B------:R0:W1:Y:S02]  /*6800*/  SHFL.BFLY P6, R14, R13, R12, R11 ;  /* 0x0c00000c0d0e7389 */ /* 0x00006400000c000b */
[----:B01----:R-:W-:Y:S01]  /*6810*/  ENDCOLLECTIVE ;  /* 0x000000000000791b */ /* 0x003fe20003800000 */
.L_x_15453:
        /* <DEDUP_REMOVED lines=8> */
.L_x_15454:
[----:B------:R-:W-:Y:S01]  /*68a0*/  HFMA2.MMA R12, -RZ, RZ, 0, 5.9604644775390625e-08 ;  /* 0x00000001ff0c7435 */ /* 0x000fe200000001ff */
[----:B------:R-:W-:-:S04]  /*68b0*/  IMAD.MOV.U32 R17, RZ, RZ, R14 ;  /* 0x000000ffff117224 */ /* 0x000fc800078e000e */
[----:B------:R-:W-:-:S05]  /*68c0*/  FADD.FTZ R10, R10, R17 ;  /* 0x000000110a0a7221 */ /* 0x000fca0000010000 */
[----:B------:R-:W-:-:S07]  /*68d0*/  MOV R13, R10 ;  /* 0x0000000a000d7202 */ /* 0x000fce0000000f00 */
[----:B------:R-:W-:Y:S05]  /*68e0*/  WARPSYNC.COLLECTIVE R15, `(.L_x_15455) ;  /* 0x000000000f087348 */ /* 0x000fea0003c00000 */
[----:B------:R0:W1:Y:S02]  /*68f0*/  SHFL.BFLY P6, R14, R13, R12, R11 ;  /* 0x0c00000c0d0e7389 */ /* 0x00006400000c000b */
[----:B01----:R-:W-:Y:S01]  /*6900*/  ENDCOLLECTIVE ;  /* 0x000000000000791b */ /* 0x003fe20003800000 */
.L_x_15455:
[----:B------:R-:W-:Y:S01]  /*6910*/  HFMA2.MMA R12, -RZ, RZ, 0, 2.384185791015625e-07 ;  /* 0x00000004ff0c7435 */ /* 0x000fe200000001ff */
[----:B------:R-:W-:Y:S01]  /*6920*/  MOV R13, RZ ;  /* 0x000000ff000d7202 */ /* 0x000fe20000000f00 */
[----:B------:R-:W-:-:S09]  /*6930*/  IMAD.MOV.U32 R17, RZ, RZ, R14 ;  /* 0x000000ffff117224 */ /* 0x000fd200078e000e */
[----:B------:R-:W-:Y:S05]  /*6940*/  WARPSYNC.COLLECTIVE R15, `(.L_x_15456) ;  /* 0x000000000f087348 */ /* 0x000fea0003c00000 */
[----:B------:R0:W1:Y:S02]  /*6950*/  SHFL.BFLY P6, R14, R13, R12, R11 ;  /* 0x0c00000c0d0e7389 */ /* 0x00006400000c000b */
[----:B01----:R-:W-:Y:S01]  /*6960*/  ENDCOLLECTIVE ;  /* 0x000000000000791b */ /* 0x003fe20003800000 */
.L_x_15456:
        /* <DEDUP_REMOVED lines=8> */
.L_x_15457:
[----:B------:R-:W-:Y:S01]  /*69f0*/  HFMA2.MMA R12, -RZ, RZ, 0, 5.9604644775390625e-08 ;  /* 0x00000001ff0c7435 */ /* 0x000fe200000001ff */
[----:B------:R-:W-:-:S04]  /*6a00*/  IMAD.MOV.U32 R19, RZ, RZ, R14 ;  /* 0x000000ffff137224 */ /* 0x000fc800078e000e */
[----:B------:R-:W-:-:S05]  /*6a10*/  FADD.FTZ R16, R16, R19 ;  /* 0x0000001310107221 */ /* 0x000fca0000010000 */
[----:B------:R-:W-:-:S07]  /*6a20*/  MOV R13, R16 ;  /* 0x00000010000d7202 */ /* 0x000fce0000000f00 */
[----:B------:R-:W-:Y:S05]  /*6a30*/  WARPSYNC.COLLECTIVE R15, `(.L_x_15458) ;  /* 0x000000000f087348 */ /* 0x000fea0003c00000 */
[----:B------:R0:W1:Y:S02]  /*6a40*/  SHFL.BFLY P6, R14, R13, R12, R11 ;  /* 0x0c00000c0d0e7389 */ /* 0x00006400000c000b */
[----:B01----:R-:W-:Y:S01]  /*6a50*/  ENDCOLLECTIVE ;  /* 0x000000000000791b */ /* 0x003fe20003800000 */
.L_x_15458:
[----:B------:R-:W-:Y:S01]  /*6a60*/  HFMA2.MMA R12, -RZ, RZ, 0, 2.384185791015625e-07 ;  /* 0x00000004ff0c7435 */ /* 0x000fe200000001ff */
[----:B------:R-:W-:Y:S01]  /*6a70*/  MOV R13, RZ ;  /* 0x000000ff000d7202 */ /* 0x000fe20000000f00 */
[----:B------:R-:W-:-:S09]  /*6a80*/  IMAD.MOV.U32 R19, RZ, RZ, R14 ;  /* 0x000000ffff137224 */ /* 0x000fd200078e000e */
[----:B------:R-:W-:Y:S05]  /*6a90*/  WARPSYNC.COLLECTIVE R15, `(.L_x_15459) ;  /* 0x000000000f087348 */ /* 0x000fea0003c00000 */
[----:B------:R0:W1:Y:S02]  /*6aa0*/  SHFL.BFLY P6, R14, R13, R12, R11 ;  /* 0x0c00000c0d0e7389 */ /* 0x00006400000c000b */
[----:B01----:R-:W-:Y:S01]  /*6ab0*/  ENDCOLLECTIVE ;  /* 0x000000000000791b */ /* 0x003fe20003800000 */
.L_x_15459:
[----:B------:R-:W-:Y:S01]  /*6ac0*/  FADD.FTZ R16, R16, R19 ;  /* 0x0000001310107221 */ /* 0x000fe20000010000 */
[----:B------:R-:W-:Y:S01]  /*6ad0*/  MOV R12, 0x2 ;  /* 0x00000002000c7802 */ /* 0x000fe20000000f00 */
[----:B------:R-:W-:-:S04]  /*6ae0*/  FADD.FTZ R18, RZ, R14 ;  /* 0x0000000eff127221 */ /* 0x000fc80000010000 */
[----:B------:R-:W-:-:S07]  /*6af0*/  IMAD.MOV.U32 R13, RZ, RZ, R18 ;  /* 0x000000ffff0d7224 */ /* 0x000fce00078e0012 */
[----:B------:R-:W-:Y:S05]  /*6b00*/  WARPSYNC.COLLECTIVE R15, `(.L_x_15460) ;  /* 0x000000000f087348 */ /* 0x000fea0003c00000 */
[----:B------:R0:W1:Y:S02]  /*6b10*/  SHFL.BFLY P6, R14, R13, R12, R11 ;  /* 0x0c00000c0d0e7389 */ /* 0x00006400000c000b */
[----:B01----:R-:W-:Y:S01]  /*6b20*/  ENDCOLLECTIVE ;  /* 0x000000000000791b */ /* 0x003fe20003800000 */
.L_x_15460:
[----:B------:R-:W-:Y:S02]  /*6b30*/  IMAD.MOV.U32 R12, RZ, RZ, 0x1 ;  /* 0x00000001ff0c7424 */ /* 0x000fe400078e00ff */
[----:B------:R-:W-:-:S05]  /*6b40*/  FADD.FTZ R18, R18, R14 ;  /* 0x0000000e12127221 */ /* 0x000fca0000010000 */
[----:B------:R-:W-:-:S07]  /*6b50*/  MOV R13, R18 ;  /* 0x00000012000d7202 */ /* 0x000fce0000000f00 */
[----:B------:R-:W-:Y:S05]  /*6b60*/  WARPSYNC.COLLECTIVE R15, `(.L_x_15461) ;  /* 0x000000000f087348 */ /* 0x000fea0003c00000 */
[----:B------:R0:W1:Y:S02]  /*6b70*/  SHFL.BFLY P6, R14, R13, R12, R11 ;  /* 0x0c00000c0d0e7389 */ /* 0x00006400000c000b */
[----:B01----:R-:W-:Y:S01]  /*6b80*/  ENDCOLLECTIVE ;  /* 0x000000000000791b */ /* 0x003fe20003800000 */
.L_x_15461:
[----:B------:R-:W-:Y:S01]  /*6b90*/  HFMA2.MMA R13, -RZ, RZ, 0, 0 ;  /* 0x00000000ff0d7435 */ /* 0x000fe200000001ff */
[----:B------:R-:W-:Y:S01]  /*6ba0*/  IMAD.MOV.U32 R12, RZ, RZ, 0x4 ;  /* 0x00000004ff0c7424 */ /* 0x000fe200078e00ff */
[----:B------:R-:W-:-:S09]  /*6bb0*/  MOV R21, R14 ;  /* 0x0000000e00157202 */ /* 0x000fd20000000f00 */
[----:B------:R-:W-:Y:S05]  /*6bc0*/  WARPSYNC.COLLECTIVE R15, `(.L_x_15462) ;  /* 0x000000000f087348 */ /* 0x000fea0003c00000 */
[----:B------:R0:W1:Y:S02]  /*6bd0*/  SHFL.BFLY P6, R14, R13, R12, R11 ;  /* 0x0c00000c0d0e7389 */ /* 0x00006400000c000b */
[----:B01----:R-:W-:Y:S01]  /*6be0*/  ENDCOLLECTIVE ;  /* 0x000000000000791b */ /* 0x003fe20003800000 */
.L_x_15462:
        /* <DEDUP_REMOVED lines=8> */
.L_x_15463:
[----:B------:R-:W-:Y:S01]  /*6c70*/  IMAD.MOV.U32 R12, RZ, RZ, 0x1 ;  /* 0x00000001ff0c7424 */ /* 0x000fe200078e00ff */
[----:B------:R-:W-:-:S05]  /*6c80*/  MOV R52, R14 ;  /* 0x0000000e00347202 */ /* 0x000fca0000000f00 */
[----:B------:R-:W-:-:S05]  /*6c90*/  FADD.FTZ R23, R23, R52 ;  /* 0x0000003417177221 */ /* 0x000fca0000010000 */
[----:B------:R-:W-:-:S07]  /*6ca0*/  MOV R13, R23 ;  /* 0x00000017000d7202 */ /* 0x000fce0000000f00 */
[----:B------:R-:W-:Y:S05]  /*6cb0*/  WARPSYNC.COLLECTIVE R15, `(.L_x_15464) ;  /* 0x000000000f087348 */ /* 0x000fea0003c00000 */
[----:B------:R0:W1:Y:S02]  /*6cc0*/  SHFL.BFLY P6, R14, R13, R12, R11 ;  /* 0x0c00000c0d0e7389 */ /* 0x00006400000c000b */
[----:B01----:R-:W-:Y:S01]  /*6cd0*/  ENDCOLLECTIVE ;  /* 0x000000000000791b */ /* 0x003fe20003800000 */
.L_x_15464:
[----:B------:R-:W-:Y:S01]  /*6ce0*/  HFMA2.MMA R13, -RZ, RZ, 0, 0 ;  /* 0x00000000ff0d7435 */ /* 0x000fe200000001ff */
[----:B------:R-:W-:Y:S01]  /*6cf0*/  IMAD.MOV.U32 R12, RZ, RZ, 0x4 ;  /* 0x00000004ff0c7424 */ /* 0x000fe200078e00ff */
[----:B------:R-:W-:-:S09]  /*6d00*/  MOV R26, R14 ;  /* 0x0000000e001a7202 */ /* 0x000fd20000000f00 */
[----:B------:R-:W-:Y:S05]  /*6d10*/  WARPSYNC.COLLECTIVE R15, `(.L_x_15465) ;  /* 0x000000000f087348 */ /* 0x000fea0003c00000 */
[----:B------:R0:W1:Y:S02]  /*6d20*/  SHFL.BFLY P6, R14, R13, R12, R11 ;  /* 0x0c00000c0d0e7389 */ /* 0x00006400000c000b */
[----:B01----:R-:W-:Y:S01]  /*6d30*/  ENDCOLLECTIVE ;  /* 0x000000000000791b */ /* 0x003fe20003800000 */
.L_x_15465:
        /* <DEDUP_REMOVED lines=8> */
.L_x_15466:
[----:B------:R-:W-:Y:S01]  /*6dc0*/  IMAD.MOV.U32 R12, RZ, RZ, 0x1 ;  /* 0x00000001ff0c7424 */ /* 0x000fe200078e00ff */
[----:B------:R-:W-:-:S05]  /*6dd0*/  MOV R30, R14 ;  /* 0x0000000e001e7202 */ /* 0x000fca0000000f00 */
[----:B------:R-:W-:-:S05]  /*6de0*/  FADD.FTZ R27, R27, R30 ;  /* 0x0000001e1b1b7221 */ /* 0x000fca0000010000 */
[----:B------:R-:W-:-:S07]  /*6df0*/  MOV R13, R27 ;  /* 0x0000001b000d7202 */ /* 0x000fce0000000f00 */
[----:B------:R-:W-:Y:S05]  /*6e00*/  WARPSYNC.COLLECTIVE R15, `(.L_x_15467) ;  /* 0x000000000f087348 */ /* 0x000fea0003c00000 */
[----:B------:R0:W1:Y:S02]  /*6e10*/  SHFL.BFLY P6, R14, R13, R12, R11 ;  /* 0x0c00000c0d0e7389 */ /* 0x00006400000c000b */
[----:B01----:R-:W-:Y:S01]  /*6e20*/  ENDCOLLECTIVE ;  /* 0x000000000000791b */ /* 0x003fe20003800000 */
.L_x_15467:
[----:B------:R-:W-:Y:S01]  /*6e30*/  HFMA2.MMA R13, -RZ, RZ, 0, 0 ;  /* 0x00000000ff0d7435 */ /* 0x000fe200000001ff */
[----:B------:R-:W-:Y:S01]  /*6e40*/  IMAD.MOV.U32 R12, RZ, RZ, 0x4 ;  /* 0x00000004ff0c7424 */ /* 0x000fe200078e00ff */
[----:B------:R-:W-:-:S09]  /*6e50*/  MOV R30, R14 ;  /* 0x0000000e001e7202 */ /* 0x000fd20000000f00 */
[----:B------:R-:W-:Y:S05]  /*6e60*/  WARPSYNC.COLLECTIVE R15, `(.L_x_15468) ;  /* 0x000000000f087348 */ /* 0x000fea0003c00000 */
[----:B------:R0:W1:Y:S02]  /*6e70*/  SHFL.BFLY P6, R14, R13, R12, R11 ;  /* 0x0c00000c0d0e7389 */ /* 0x00006400000c000b */
[----:B01----:R-:W-:Y:S01]  /*6e80*/  ENDCOLLECTIVE ;  /* 0x000000000000791b */ /* 0x003fe20003800000 */
.L_x_15468:
        /* <DEDUP_REMOVED lines=8> */
.L_x_15469:
[----:B------:R-:W-:Y:S01]  /*6f10*/  IMAD.MOV.U32 R12, RZ, RZ, 0x1 ;  /* 0x00000001ff0c7424 */ /* 0x000fe200078e00ff */
[----:B------:R-:W-:-:S05]  /*6f20*/  MOV R48, R14 ;  /* 0x0000000e00307202 */ /* 0x000fca0000000f00 */
[----:B------:R-:W-:-:S05]  /*6f30*/  FADD.FTZ R31, R31, R48 ;  /* 0x000000301f1f7221 */ /* 0x000fca0000010000 */
[----:B------:R-:W-:-:S07]  /*6f40*/  MOV R13, R31 ;  /* 0x0000001f000d7202 */ /* 0x000fce0000000f00 */
[----:B------:R-:W-:Y:S05]  /*6f50*/  WARPSYNC.COLLECTIVE R15, `(.L_x_15470) ;  /* 0x000000000f087348 */ /* 0x000fea0003c00000 */
[----:B------:R0:W1:Y:S02]  /*6f60*/  SHFL.BFLY P6, R14, R13, R12, R11 ;  /* 0x0c00000c0d0e7389 */ /* 0x00006400000c000b */
[----:B01----:R-:W-:Y:S01]  /*6f70*/  ENDCOLLECTIVE ;  /* 0x000000000000791b */ /* 0x003fe20003800000 */
.L_x_15470:
[----:B------:R-:W-:Y:S01]  /*6f80*/  HFMA2.MMA R13, -RZ, RZ, 0, 0 ;  /* 0x00000000ff0d7435 */ /* 0x000fe200000001ff */
[----:B------:R-:W-:Y:S01]  /*6f90*/  IMAD.MOV.U32 R12, RZ, RZ, 0x4 ;  /* 0x00000004ff0c7424 */ /* 0x000fe200078e00ff */
[----:B------:R-:W-:-:S09]  /*6fa0*/  MOV R42, R14 ;  /* 0x0000000e002a7202 */ /* 0x000fd20000000f00 */
[----:B------:R-:W-:Y:S05]  /*6fb0*/  WARPSYNC.COLLECTIVE R15, `(.L_x_15471) ;  /* 0x000000000f087348 */ /* 0x000fea0003c00000 */
[----:B------:R0:W1:Y:S02]  /*6fc0*/  SHFL.BFLY P6, R14, R13, R12, R11 ;  /* 0x0c00000c0d0e7389 */ /* 0x00006400000c000b */
[----:B01----:R-:W-:Y:S01]  /*6fd0*/  ENDCOLLECTIVE ;  /* 0x000000000000791b */ /* 0x003fe20003800000 */
.L_x_15471:
        /* <DEDUP_REMOVED lines=8> */
.L_x_15472:
        /* <DEDUP_REMOVED lines=8> */
.L_x_15473:
[----:B------:R-:W-:Y:S01]  /*70e0*/  HFMA2.MMA R12, -RZ, RZ, 0, 2.384185791015625e-07 ;  /* 0x00000004ff0c7435 */ /* 0x000fe200000001ff */
[----:B------:R-:W-:Y:S01]  /*70f0*/  IMAD.MOV.U32 R13, RZ, RZ, RZ ;  /* 0x000000ffff0d7224 */ /* 0x000fe200078e00ff */
[----:B------:R-:W-:-:S09]  /*7100*/  MOV R47, R14 ;  /* 0x0000000e002f7202 */ /* 0x000fd20000000f00 */
[----:B------:R-:W-:Y:S05]  /*7110*/  WARPSYNC.COLLECTIVE R15, `(.L_x_15474) ;  /* 0x000000000f087348 */ /* 0x000fea0003c00000 */
[----:B------:R0:W1:Y:S02]  /*7120*/  SHFL.BFLY P6, R14, R13, R12, R11 ;  /* 0x0c00000c0d0e7389 */ /* 0x00006400000c000b */
[----:B01----:R-:W-:Y:S01]  /*7130*/  ENDCOLLECTIVE ;  /* 0x000000000000791b */ /* 0x003fe20003800000 */
.L_x_15474:
        /* <DEDUP_REMOVED lines=8> */
.L_x_15475:
[----:B------:R-:W-:Y:S01]  /*71c0*/  HFMA2.MMA R12, -RZ, RZ, 0, 5.9604644775390625e-08 ;  /* 0x00000001ff0c7435 */ /* 0x000fe200000001ff */
[----:B------:R-:W-:-:S05]  /*71d0*/  MOV R5, R14 ;  /* 0x0000000e00057202 */ /* 0x000fca0000000f00 */
[----:B------:R-:W-:-:S04]  /*71e0*/  FADD.FTZ R33, R33, R5 ;  /* 0x0000000521217221 */ /* 0x000fc80000010000 */
[----:B------:R-:W-:-:S07]  /*71f0*/  IMAD.MOV.U32 R13, RZ, RZ, R33 ;  /* 0x000000ffff0d7224 */ /* 0x000fce00078e0021 */
[----:B------:R-:W-:Y:S05]  /*7200*/  WARPSYNC.COLLECTIVE R15, `(.L_x_15476) ;  /* 0x000000000f087348 */ /* 0x000fea0003c00000 */
[----:B------:R0:W1:Y:S02]  /*7210*/  SHFL.BFLY P6, R14, R13, R12, R11 ;  /* 0x0c00000c0d0e7389 */ /* 0x00006400000c000b */
[----:B01----:R-:W-:Y:S01]  /*7220*/  ENDCOLLECTIVE ;  /* 0x000000000000791b */ /* 0x003fe20003800000 */
.L_x_15476:
[----:B------:R-:W-:Y:S01]  /*7230*/  HFMA2.MMA R12, -RZ, RZ, 0, 2.384185791015625e-07 ;  /* 0x00000004ff0c7435 */ /* 0x000fe200000001ff */
[----:B------:R-:W-:Y:S01]  /*7240*/  IMAD.MOV.U32 R13, RZ, RZ, RZ ;  /* 0x000000ffff0d7224 */ /* 0x000fe200078e00ff */
[----:B------:R-:W-:-:S09]  /*7250*/  MOV R46, R14 ;  /* 0x0000000e002e7202 */ /* 0x000fd20000000f00 */
[----:B------:R-:W-:Y:S05]  /*7260*/  WARPSYNC.COLLECTIVE R15, `(.L_x_15477) ;  /* 0x000000000f087348 */ /* 0x000fea0003c00000 */
[----:B------:R0:W1:Y:S02]  /*7270*/  SHFL.BFLY P6, R14, R13, R12, R11 ;  /* 0x0c00000c0d0e7389 */ /* 0x00006400000c000b */
[----:B01----:R-:W-:Y:S01]  /*7280*/  ENDCOLLECTIVE ;  /* 0x000000000000791b */ /* 0x003fe20003800000 */
.L_x_15477:
        /* <DEDUP_REMOVED lines=8> */
.L_x_15478:
[----:B------:R-:W-:Y:S01]  /*7310*/  HFMA2.MMA R12, -RZ, RZ, 0, 5.9604644775390625e-08 ;  /* 0x00000001ff0c7435 */ /* 0x000fe200000001ff */
[----:B------:R-:W-:-:S05]  /*7320*/  MOV R3, R14 ;  /* 0x0000000e00037202 */ /* 0x000fca0000000f00 */
[----:B------:R-:W-:-:S04]  /*7330*/  FADD.FTZ R34, R34, R3 ;  /* 0x0000000322227221 */ /* 0x000fc80000010000 */
[----:B------:R-:W-:-:S07]  /*7340*/  IMAD.MOV.U32 R13, RZ, RZ, R34 ;  /* 0x000000ffff0d7224 */ /* 0x000fce00078e0022 */
[----:B------:R-:W-:Y:S05]  /*7350*/  WARPSYNC.COLLECTIVE R15, `(.L_x_15479) ;  /* 0x000000000f087348 */ /* 0x000fea0003c00000 */
[----:B------:R0:W1:Y:S02]  /*7360*/  SHFL.BFLY P6, R14, R13, R12, R11 ;  /* 0x0c00000c0d0e7389 */ /* 0x00006400000c000b */
[----:B01----:R-:W-:Y:S01]  /*7370*/  ENDCOLLECTIVE ;  /* 0x000000000000791b */ /* 0x003fe20003800000 */
.L_x_15479:
[----:B------:R-:W-:Y:S01]  /*7380*/  HFMA2.MMA R12, -RZ, RZ, 0, 2.384185791015625e-07 ;  /* 0x00000004ff0c7435 */ /* 0x000fe200000001ff */
[----:B------:R-:W-:Y:S01]  /*7390*/  IMAD.MOV.U32 R13, RZ, RZ, RZ ;  /* 0x000000ffff0d7224 */ /* 0x000fe200078e00ff */
[----:B------:R-:W-:-:S09]  /*73a0*/  MOV R3, R14 ;  /* 0x0000000e00037202 */ /* 0x000fd20000000f00 */
[----:B------:R-:W-:Y:S05]  /*73b0*/  WARPSYNC.COLLECTIVE R15, `(.L_x_15480) ;  /* 0x000000000f087348 */ /* 0x000fea0003c00000 */
[----:B------:R0:W1:Y:S02]  /*73c0*/  SHFL.BFLY P6, R14, R13, R12, R11 ;  /* 0x0c00000c0d0e7389 */ /* 0x00006400000c000b */
[----:B01----:R-:W-:Y:S01]  /*73d0*/  ENDCOLLECTIVE ;  /* 0x000000000000791b */ /* 0x003fe20003800000 */
.L_x_15480:
        /* <DEDUP_REMOVED lines=8> */
.L_x_15481:
[----:B------:R-:W-:Y:S01]  /*7460*/  HFMA2.MMA R12, -RZ, RZ, 0, 5.9604644775390625e-08 ;  /* 0x00000001ff0c7435 */ /* 0x000fe200000001ff */
[----:B------:R-:W-:-:S05]  /*7470*/  MOV R7, R14 ;  /* 0x0000000e00077202 */ /* 0x000fca0000000f00 */
[----:B------:R-:W-:-:S04]  /*7480*/  FADD.FTZ R35, R35, R7 ;  /* 0x0000000723237221 */ /* 0x000fc80000010000 */
[----:B------:R-:W-:-:S07]  /*7490*/  IMAD.MOV.U32 R13, RZ, RZ, R35 ;  /* 0x000000ffff0d7224 */ /* 0x000fce00078e0023 */
[----:B------:R-:W-:Y:S05]  /*74a0*/  WARPSYNC.COLLECTIVE R15, `(.L_x_15482) ;  /* 0x000000000f087348 */ /* 0x000fea0003c00000 */
[----:B------:R0:W1:Y:S02]  /*74b0*/  SHFL.BFLY P6, R14, R13, R12, R11 ;  /* 0x0c00000c0d0e7389 */ /* 0x00006400000c000b */
[----:B01----:R-:W-:Y:S01]  /*74c0*/  ENDCOLLECTIVE ;  /* 0x000000000000791b */ /* 0x003fe20003800000 */
.L_x_15482:
[----:B------:R-:W-:Y:S01]  /*74d0*/  HFMA2.MMA R12, -RZ, RZ, 0, 2.384185791015625e-07 ;  /* 0x00000004ff0c7435 */ /* 0x000fe200000001ff */
[----:B------:R-:W-:Y:S01]  /*74e0*/  IMAD.MOV.U32 R13, RZ, RZ, RZ ;  /* 0x000000ffff0d7224 */ /* 0x000fe200078e00ff */
[----:B------:R-:W-:-:S09]  /*74f0*/  MOV R50, R14 ;  /* 0x0000000e00327202 */ /* 0x000fd20000000f00 */
[----:B------:R-:W-:Y:S05]  /*7500*/  WARPSYNC.COLLECTIVE R15, `(.L_x_15483) ;  /* 0x000000000f087348 */ /* 0x000fea0003c00000 */
[----:B------:R0:W1:Y:S02]  /*7510*/  SHFL.BFLY P6, R14, R13, R12, R11 ;  /* 0x0c00000c0d0e7389 */ /* 0x00006400000c000b */
[----:B01----:R-:W-:Y:S01]  /*7520*/  ENDCOLLECTIVE ;  /* 0x000000000000791b */ /* 0x003fe20003800000 */
.L_x_15483:
[----:B------:R-:W-:Y:S01]  /*7530*/  FADD.FTZ R50, R35, R50 ;  /* 0x0000003223327221 */ /* 0x000fe20000010000 */
[----:B------:R-:W-:Y:S02]  /*7540*/  IMAD.MOV.U32 R12, RZ, RZ, 0x2 ;  /* 0x00000002ff0c7424 */ /* 0x000fe400078e00ff */
[----:B------:R-:W-:-:S05]  /*7550*/  FADD.FTZ R36, RZ, R14 ;  /* 0x0000000eff247221 */ /* 0x000fca0000010000 */
[----:B------:R-:W-:-:S07]  /*7560*/  MOV R13, R36 ;  /* 0x00000024000d7202 */ /* 0x000fce0000000f00 */
[----:B------:R-:W-:Y:S05]  /*7570*/  WARPSYNC.COLLECTIVE R15, `(.L_x_15484) ;  /* 0x000000000f087348 */ /* 0x000fea0003c00000 */
[----:B------:R0:W1:Y:S02]  /*7580*/  SHFL.BFLY P6, R14, R13, R12, R11 ;  /* 0x0c00000c0d0e7389 */ /* 0x00006400000c000b */
[----:B01----:R-:W-:Y:S01]  /*7590*/  ENDCOLLECTIVE ;  /* 0x000000000000791b */ /* 0x003fe20003800000 */
.L_x_15484:
[----:B------:R-:W-:Y:S01]  /*75a0*/  IMAD.MOV.U32 R12, RZ, RZ, 0x1 ;  /* 0x00000001ff0c7424 */ /* 0x000fe200078e00ff */
[----:B------:R-:W-:-:S05]  /*75b0*/  MOV R19, R14 ;  /* 0x0000000e00137202 */ /* 0x000fca0000000f00 */
[----:B------:R-:W-:-:S05]  /*75c0*/  FADD.FTZ R36, R36, R19 ;  /* 0x0000001324247221 */ /* 0x000fca0000010000 */
[----:B------:R-:W-:-:S07]  /*75d0*/  MOV R13, R36 ;  /* 0x00000024000d7202 */ /* 0x000fce0000000f00 */
[----:B------:R-:W-:Y:S05]  /*75e0*/  WARPSYNC.COLLECTIVE R15, `(.L_x_15485) ;  /* 0x000000000f087348 */ /* 0x000fea0003c00000 */
[----:B------:R0:W1:Y:S02]  /*75f0*/  SHFL.BFLY P6, R14, R13, R12, R11 ;  /* 0x0c00000c0d0e7389 */ /* 0x00006400000c000b */
[----:B01----:R-:W-:Y:S01]  /*7600*/  ENDCOLLECTIVE ;  /* 0x000000000000791b */ /* 0x003fe20003800000 */
.L_x_15485:
[----:B------:R-:W-:Y:S01]  /*7610*/  HFMA2.MMA R13, -RZ, RZ, 0, 0 ;  /* 0x00000000ff0d7435 */ /* 0x000fe200000001ff */
[----:B------:R-:W-:Y:S01]  /*7620*/  IMAD.MOV.U32 R12, RZ, RZ, 0x4 ;  /* 0x00000004ff0c7424 */ /* 0x000fe200078e00ff */
[----:B------:R-:W-:-:S09]  /*7630*/  MOV R5, R14 ;  /* 0x0000000e00057202 */ /* 0x000fd20000000f00 */
[----:B------:R-:W-:Y:S05]  /*7640*/  WARPSYNC.COLLECTIVE R15, `(.L_x_15486) ;  /* 0x000000000f087348 */ /* 0x000fea0003c00000 */
[----:B------:R0:W1:Y:S02]  /*7650*/  SHFL.BFLY P6, R14, R13, R12, R11 ;  /* 0x0c00000c0d0e7389 */ /* 0x00006400000c000b */
[----:B01----:R-:W-:Y:S01]  /*7660*/  ENDCOLLECTIVE ;  /* 0x000000000000791b */ /* 0x003fe20003800000 */
.L_x_15486:
        /* <DEDUP_REMOVED lines=8> */
.L_x_15487:
[----:B------:R-:W-:Y:S01]  /*76f0*/  IMAD.MOV.U32 R12, RZ, RZ, 0x1 ;  /* 0x00000001ff0c7424 */ /* 0x000fe200078e00ff */
[----:B------:R-:W-:-:S05]  /*7700*/  MOV R42, R14 ;  /* 0x0000000e002a7202 */ /* 0x000fca0000000f00 */
[----:B------:R-:W-:-:S05]  /*7710*/  FADD.FTZ R37, R37, R42 ;  /* 0x0000002a25257221 */ /* 0x000fca0000010000 */
[----:B------:R-:W-:-:S07]  /*7720*/  MOV R13, R37 ;  /* 0x00000025000d7202 */ /* 0x000fce0000000f00 */
[----:B------:R-:W-:Y:S05]  /*7730*/  WARPSYNC.COLLECTIVE R15, `(.L_x_15488) ;  /* 0x000000000f087348 */ /* 0x000fea0003c00000 */
[----:B------:R0:W1:Y:S02]  /*7740*/  SHFL.BFLY P6, R14, R13, R12, R11 ;  /* 0x0c00000c0d0e7389 */ /* 0x00006400000c000b */
[----:B01----:R-:W-:Y:S01]  /*7750*/  ENDCOLLECTIVE ;  /* 0x000000000000791b */ /* 0x003fe20003800000 */
.L_x_15488:
[----:B------:R-:W-:Y:S01]  /*7760*/  HFMA2.MMA R13, -RZ, RZ, 0, 0 ;  /* 0x00000000ff0d7435 */ /* 0x000fe200000001ff */
[----:B------:R-:W-:Y:S01]  /*7770*/  IMAD.MOV.U32 R12, RZ, RZ, 0x4 ;  /* 0x00000004ff0c7424 */ /* 0x000fe200078e00ff */
[----:B------:R-:W-:-:S09]  /*7780*/  MOV R26, R14 ;  /* 0x0000000e001a7202 */ /* 0x000fd20000000f00 */
[----:B------:R-:W-:Y:S05]  /*7790*/  WARPSYNC.COLLECTIVE R15, `(.L_x_15489) ;  /* 0x000000000f087348 */ /* 0x000fea0003c00000 */
[----:B------:R0:W1:Y:S02]  /*77a0*/  SHFL.BFLY P6, R14, R13, R12, R11 ;  /* 0x0c00000c0d0e7389 */ /* 0x00006400000c000b */
[----:B01----:R-:W-:Y:S01]  /*77b0*/  ENDCOLLECTIVE ;  /* 0x000000000000791b */ /* 0x003fe20003800000 */
.L_x_15489:
        /* <DEDUP_REMOVED lines=8> */
.L_x_15490:
[----:B------:R-:W-:Y:S01]  /*7840*/  IMAD.MOV.U32 R12, RZ, RZ, 0x1 ;  /* 0x00000001ff0c7424 */ /* 0x000fe200078e00ff */
[----:B------:R-:W-:-:S05]  /*7850*/  MOV R9, R14 ;  /* 0x0000000e00097202 */ /* 0x000fca0000000f00 */
[----:B------:R-:W-:-:S05]  /*7860*/  FADD.FTZ R38, R38, R9 ;  /* 0x0000000926267221 */ /* 0x000fca0000010000 */
[----:B------:R-:W-:-:S07]  /*7870*/  MOV R13, R38 ;  /* 0x00000026000d7202 */ /* 0x000fce0000000f00 */
[----:B------:R-:W-:Y:S05]  /*7880*/  WARPSYNC.COLLECTIVE R15, `(.L_x_15491) ;  /* 0x000000000f087348 */ /* 0x000fea0003c00000 */
[----:B------:R0:W1:Y:S02]  /*7890*/  SHFL.BFLY P6, R14, R13, R12, R11 ;  /* 0x0c00000c0d0e7389 */ /* 0x00006400000c000b */
[----:B01----:R-:W-:Y:S01]  /*78a0*/  ENDCOLLECTIVE ;  /* 0x000000000000791b */ /* 0x003fe20003800000 */
.L_x_15491:
[----:B------:R-:W-:Y:S01]  /*78b0*/  HFMA2.MMA R13, -RZ, RZ, 0, 0 ;  /* 0x00000000ff0d7435 */ /* 0x000fe200000001ff */
[----:B------:R-:W-:Y:S01]  /*78c0*/  IMAD.MOV.U32 R12, RZ, RZ, 0x4 ;  /* 0x00000004ff0c7424 */ /* 0x000fe200078e00ff */
[----:B------:R-:W-:-:S09]  /*78d0*/  MOV R9, R14 ;  /* 0x0000000e00097202 */ /* 0x000fd20000000f00 */
[----:B------:R-:W-:Y:S05]  /*78e0*/  WARPSYNC.COLLECTIVE R15, `(.L_x_15492) ;  /* 0x000000000f087348 */ /* 0x000fea0003c00000 */
[----:B------:R0:W1:Y:S02]  /*78f0*/  SHFL.BFLY P6, R14, R13, R12, R11 ;  /* 0x0c00000c0d0e7389 */ /* 0x00006400000c000b */
[----:B01----:R-:W-:Y:S01]  /*7900*/  ENDCOLLECTIVE ;  /* 0x000000000000791b */ /* 0x003fe20003800000 */
.L_x_15492:
        /* <DEDUP_REMOVED lines=8> */
.L_x_15493:
[----:B------:R-:W-:Y:S01]  /*7990*/  IMAD.MOV.U32 R12, RZ, RZ, 0x1 ;  /* 0x00000001ff0c7424 */ /* 0x000fe200078e00ff */
[----:B------:R-:W-:-:S05]  /*79a0*/  MOV R30, R14 ;  /* 0x0000000e001e7202 */ /* 0x000fca0000000f00 */
[----:B------:R-:W-:-:S05]  /*79b0*/  FADD.FTZ R39, R39, R30 ;  /* 0x0000001e27277221 */ /* 0x000fca0000010000 */
[----:B------:R-:W-:-:S07]  /*79c0*/  MOV R13, R39 ;  /* 0x00000027000d7202 */ /* 0x000fce0000000f00 */
[----:B------:R-:W-:Y:S05]  /*79d0*/  WARPSYNC.COLLECTIVE R15, `(.L_x_15494) ;  /* 0x000000000f087348 */ /* 0x000fea0003c00000 */
[----:B------:R0:W1:Y:S02]  /*79e0*/  SHFL.BFLY P6, R14, R13, R12, R11 ;  /* 0x0c00000c0d0e7389 */ /* 0x00006400000c000b */
[----:B01----:R-:W-:Y:S01]  /*79f0*/  ENDCOLLECTIVE ;  /* 0x000000000000791b */ /* 0x003fe20003800000 */
.L_x_15494:
[----:B------:R-:W-:Y:S01]  /*7a00*/  HFMA2.MMA R13, -RZ, RZ, 0, 0 ;  /* 0x00000000ff0d7435 */ /* 0x000fe200000001ff */
[----:B------:R-:W-:Y:S01]  /*7a10*/  IMAD.MOV.U32 R12, RZ, RZ, 0x4 ;  /* 0x00000004ff0c7424 */ /* 0x000fe200078e00ff */
[----:B------:R-:W-:-:S09]  /*7a20*/  MOV R30, R14 ;  /* 0x0000000e001e7202 */ /* 0x000fd20000000f00 */
[----:B------:R-:W-:Y:S05]  /*7a30*/  WARPSYNC.COLLECTIVE R15, `(.L_x_15495) ;  /* 0x000000000f087348 */ /* 0x000fea0003c00000 */
[----:B------:R0:W1:Y:S02]  /*7a40*/  SHFL.BFLY P6, R14, R13, R12, R11 ;  /* 0x0c00000c0d0e7389 */ /* 0x00006400000c000b */
[----:B01----:R-:W-:Y:S01]  /*7a50*/  ENDCOLLECTIVE ;  /* 0x000000000000791b */ /* 0x003fe20003800000 */
.L_x_15495:
        /* <DEDUP_REMOVED lines=8> */
.L_x_15496:
[----:B------:R-:W-:Y:S01]  /*7ae0*/  HFMA2.MMA R12, -RZ, RZ, 0, 5.9604644775390625e-08 ;  /* 0x00000001ff0c7435 */ /* 0x000fe200000001ff */
[----:B------:R-:W-:-:S05]  /*7af0*/  FADD.FTZ R40, R40, R14 ;  /* 0x0000000e28287221 */ /* 0x000fca0000010000 */
[----:B------:R-:W-:-:S07]  /*7b00*/  MOV R13, R40 ;  /* 0x00000028000d7202 */ /* 0x000fce0000000f00 */
[----:B------:R-:W-:Y:S05]  /*7b10*/  WARPSYNC.COLLECTIVE R15, `(.L_x_15497) ;  /* 0x000000000f087348 */ /* 0x000fea0003c00000 */
[----:B------:R0:W1:Y:S02]  /*7b20*/  SHFL.BFLY P6, R14, R13, R12, R11 ;  /* 0x0c00000c0d0e7389 */ /* 0x00006400000c000b */
[----:B01----:R-:W-:Y:S01]  /*7b30*/  ENDCOLLECTIVE ;  /* 0x000000000000791b */ /* 0x003fe20003800000 */
.L_x_15497:
[----:B------:R-:W-:Y:S01]  /*7b40*/  HFMA2.MMA R12, -RZ, RZ, 0, 2.384185791015625e-07 ;  /* 0x00000004ff0c7435 */ /* 0x000fe200000001ff */
[----:B------:R-:W-:Y:S01]  /*7b50*/  MOV R13, RZ ;  /* 0x000000ff000d7202 */ /* 0x000fe20000000f00 */
[----:B------:R-:W-:-:S09]  /*7b60*/  IMAD.MOV.U32 R19, RZ, RZ, R14 ;  /* 0x000000ffff137224 */ /* 0x000fd200078e000e */
[----:B------:R-:W-:Y:S05]  /*7b70*/  WARPSYNC.COLLECTIVE R15, `(.L_x_15498) ;  /* 0x000000000f087348 */ /* 0x000fea0003c00000 */
[----:B------:R0:W1:Y:S02]  /*7b80*/  SHFL.BFLY P6, R14, R13, R12, R11 ;  /* 0x0c00000c0d0e7389 */ /* 0x00006400000c000b */
[----:B01----:R-:W-:Y:S01]  /*7b90*/  ENDCOLLECTIVE ;  /* 0x000000000000791b */ /* 0x003fe20003800000 */
.L_x_15498:
        /* <DEDUP_REMOVED lines=8> */
.L_x_15499:
[----:B------:R-:W-:Y:S01]  /*7c20*/  HFMA2.MMA R12, -RZ, RZ, 0, 5.9604644775390625e-08 ;  /* 0x00000001ff0c7435 */ /* 0x000fe200000001ff */
[----:B------:R-:W-:-:S04]  /*7c30*/  IMAD.MOV.U32 R48, RZ, RZ, R14 ;  /* 0x000000ffff307224 */ /* 0x000fc800078e000e */
[----:B------:R-:W-:-:S05]  /*7c40*/  FADD.FTZ R48, R17, R48 ;  /* 0x0000003011307221 */ /* 0x000fca0000010000 */
[----:B------:R-:W-:-:S07]  /*7c50*/  MOV R13, R48 ;  /* 0x00000030000d7202 */ /* 0x000fce0000000f00 */
[----:B------:R-:W-:Y:S05]  /*7c60*/  WARPSYNC.COLLECTIVE R15, `(.L_x_15500) ;  /* 0x000000000f087348 */ /* 0x000fea0003c00000 */
[----:B------:R0:W1:Y:S02]  /*7c70*/  SHFL.BFLY P6, R14, R13, R12, R11 ;  /* 0x0c00000c0d0e7389 */ /* 0x00006400000c000b */
[----:B01----:R-:W-:Y:S01]  /*7c80*/  ENDCOLLECTIVE ;  /* 0x000000000000791b */ /* 0x003fe20003800000 */
.L_x_15500:
[----:B------:R-:W-:Y:S01]  /*7c90*/  HFMA2.MMA R12, -RZ, RZ, 0, 2.384185791015625e-07 ;  /* 0x00000004ff0c7435 */ /* 0x000fe200000001ff */
[----:B------:R-:W-:Y:S01]  /*7ca0*/  MOV R13, RZ ;  /* 0x000000ff000d7202 */ /* 0x000fe20000000f00 */
[----:B------:R-:W-:-:S09]  /*7cb0*/  IMAD.MOV.U32 R17, RZ, RZ, R14 ;  /* 0x000000ffff117224 */ /* 0x000fd200078e000e */
[----:B------:R-:W-:Y:S05]  /*7cc0*/  WARPSYNC.COLLECTIVE R15, `(.L_x_15501) ;  /* 0x000000000f087348 */ /* 0x000fea0003c00000 */
[----:B------:R0:W1:Y:S02]  /*7cd0*/  SHFL.BFLY P6, R14, R13, R12, R11 ;  /* 0x0c00000c0d0e7389 */ /* 0x00006400000c000b */
[----:B01----:R-:W-:Y:S01]  /*7ce0*/  ENDCOLLECTIVE ;  /* 0x000000000000791b */ /* 0x003fe20003800000 */
.L_x_15501:
[----:B------:R-:W-:Y:S01]  /*7cf0*/  FADD.FTZ R17, R48, R17 ;  /* 0x0000001130117221 */ /* 0x000fe20000010000 */
[----:B------:R-:W-:Y:S01]  /*7d00*/  MOV R12, 0x2 ;  /* 0x00000002000c7802 */ /* 0x000fe20000000f00 */
[----:B------:R-:W-:-:S04]  /*7d10*/  FADD.FTZ R49, RZ, R14 ;  /* 0x0000000eff317221 */ /* 0x000fc80000010000 */
[----:B------:R-:W-:-:S07]  /*7d20*/  IMAD.MOV.U32 R13, RZ, RZ, R49 ;  /* 0x000000ffff0d7224 */ /* 0x000fce00078e0031 */
[----:B------:R-:W-:Y:S05]  /*7d30*/  WARPSYNC.COLLECTIVE R15, `(.L_x_15502) ;  /* 0x000000000f087348 */ /* 0x000fea0003c00000 */
[----:B------:R0:W1:Y:S02]  /*7d40*/  SHFL.BFLY P6, R14, R13, R12, R11 ;  /* 0x0c00000c0d0e7389 */ /* 0x00006400000c000b */
[----:B01----:R-:W-:Y:S01]  /*7d50*/  ENDCOLLECTIVE ;  /* 0x000000000000791b */ /* 0x003fe20003800000 */
.L_x_15502:
[----:B------:R-:W-:Y:S02]  /*7d60*/  IMAD.MOV.U32 R12, RZ, RZ, 0x1 ;  /* 0x00000001ff0c7424 */ /* 0x000fe400078e00ff */
[----:B------:R-:W-:-:S05]  /*7d70*/  FADD.FTZ R49, R49, R14 ;  /* 0x0000000e31317221 */ /* 0x000fca0000010000 */
[----:B------:R-:W-:-:S07]  /*7d80*/  MOV R13, R49 ;  /* 0x00000031000d7202 */ /* 0x000fce0000000f00 */
[----:B------:R-:W-:Y:S05]  /*7d90*/  WARPSYNC.COLLECTIVE R15, `(.L_x_15503) ;  /* 0x000000000f087348 */ /* 0x000fea0003c00000 */
[----:B------:R0:W1:Y:S02]  /*7da0*/  SHFL.BFLY P6, R14, R13, R12, R11 ;  /* 0x0c00000c0d0e7389 */ /* 0x00006400000c000b */
[----:B01----:R-:W-:Y:S01]  /*7db0*/  ENDCOLLECTIVE ;  /* 0x000000000000791b */ /* 0x003fe20003800000 */
.L_x_15503:
[----:B------:R-:W-:Y:S01]  /*7dc0*/  HFMA2.MMA R13, -RZ, RZ, 0, 0 ;  /* 0x00000000ff0d7435 */ /* 0x000fe200000001ff */
[----:B------:R-:W-:Y:S01]  /*7dd0*/  MOV R12, 0x4 ;  /* 0x00000004000c7802 */ /* 0x000fe20000000f00 */
[----:B------:R-:W-:-:S09]  /*7de0*/  FADD.FTZ R35, R49, R14 ;  /* 0x0000000e31237221 */ /* 0x000fd20000010000 */
[----:B------:R-:W-:Y:S05]  /*7df0*/  WARPSYNC.COLLECTIVE R15, `(.L_x_15504) ;  /* 0x000000000f087348 */ /* 0x000fea0003c00000 */
[----:B------:R0:W1:Y:S02]  /*7e00*/  SHFL.BFLY P6, R14, R13, R12, R11 ;  /* 0x0c00000c0d0e7389 */ /* 0x00006400000c000b */
[----:B01----:R-:W-:Y:S01]  /*7e10*/  ENDCOLLECTIVE ;  /* 0x000000000000791b */ /* 0x003fe20003800000 */
.L_x_15504:
[----:B------:R-:W-:Y:S01]  /*7e20*/  HFMA2.MMA R12, -RZ, RZ, 0, 1.1920928955078125e-07 ;  /* 0x00000002ff0c7435 */ /* 0x000fe200000001ff */
[----:B------:R-:W-:-:S04]  /*7e30*/  FADD.FTZ R7, RZ, R14 ;  /* 0x0000000eff077221 */ /* 0x000fc80000010000 */
[----:B------:R-:W-:-:S07]  /*7e40*/  IMAD.MOV.U32 R13, RZ, RZ, R7 ;  /* 0x000000ffff0d7224 */ /* 0x000fce00078e0007 */
[----:B------:R-:W-:Y:S05]  /*7e50*/  WARPSYNC.COLLECTIVE R15, `(.L_x_15505) ;  /* 0x000000000f087348 */ /* 0x000fea0003c00000 */
[----:B------:R0:W1:Y:S02]  /*7e60*/  SHFL.BFLY P6, R14, R13, R12, R11 ;  /* 0x0c00000c0d0e7389 */ /* 0x00006400000c000b */
[----:B01----:R-:W-:Y:S01]  /*7e70*/  ENDCOLLECTIVE ;  /* 0x000000000000791b */ /* 0x003fe20003800000 */
.L_x_15505:
        /* <DEDUP_REMOVED lines=8> */
.L_x_15506:
[----:B------:R-:W-:Y:S05]  /*7f00*/  BRA `(.L_x_15507) ;  /* 0xffffffb800607947 */ /* 0x000fea000383ffff */
.L_x_15508:
        /* <DEDUP_REMOVED lines=15> */
.L_x_29851:


//--------------------- .text._ZN4vllm25paged_attention_v2_kernelIfhLi112ELi32ELi128ELNS_18Fp8KVCacheDataTypeE1ELb1ELi512EEEvPfS2_PT_PKS3_PKT0_S9_ifPKiSB_iPKfiiiSD_SD_iiiii --------------------------
	.section	.text._ZN4vllm25paged_attention_v2_kernelIfhLi112ELi32ELi128ELNS_18Fp8KVCacheDataTypeE1ELb1ELi512EEEvPfS2_PT_PKS3_PKT0_S9_ifPKiSB_iPKfiiiSD_SD_iiiii,"ax",@progbits
	.align	128
        .global         _ZN4vllm25paged_attention_v2_kernelIfhLi112ELi32ELi128ELNS_18Fp8KVCacheDataTypeE1ELb1ELi512EEEvPfS2_PT_PKS3_PKT0_S9_ifPKiSB_iPKfiiiSD_SD_iiiii
        .type           _ZN4vllm25paged_attention_v2_kernelIfhLi112ELi32ELi128ELNS_18Fp8KVCacheDataTypeE1ELb1ELi512EEEvPfS2_PT_PKS3_PKT0_S9_ifPKiSB_iPKfiiiSD_SD_iiiii,@function
        .size           _ZN4vllm25paged_attention_v2_kernelIfhLi112ELi32ELi128ELNS_18Fp8KVCacheDataTypeE1ELb1ELi512EEEvPfS2_PT_PKS3_PKT0_S9_ifPKiSB_iPKfiiiSD_SD_iiiii,(.L_x_29852 - _ZN4vllm25paged_attention_v2_kernelIfhLi112ELi32ELi128ELNS_18Fp8KVCacheDataTypeE1ELb1ELi512EEEvPfS2_PT_PKS3_PKT0_S9_ifPKiSB_iPKfiiiSD_SD_iiiii)
        .other          _ZN4vllm25paged_attention_v2_kernelIfhLi112ELi32ELi128ELNS_18Fp8KVCacheDataTypeE1ELb1ELi512EEEvPfS2_PT_PKS3_PKT0_S9_ifPKiSB_iPKfiiiSD_SD_iiiii,@"STO_CUDA_ENTRY STV_DEFAULT"
_ZN4vllm25paged_attention_v2_kernelIfhLi112ELi32ELi128ELNS_18Fp8KVCacheDataTypeE1ELb1ELi512EEEvPfS2_PT_PKS3_PKT0_S9_ifPKiSB_iPKfiiiSD_SD_iiiii:
.text._ZN4vllm25paged_attention_v2_kernelIfhLi112ELi32ELi128ELNS_18Fp8KVCacheDataTypeE1ELb1ELi512EEEvPfS2_PT_PKS3_PKT0_S9_ifPKiSB_iPKfiiiSD_SD_iiiii:
        /* <DEDUP_REMOVED lines=122> */
.L_x_15509:
[----:B------:R-:W-:Y:S02]  /*07a0*/  ULDC UR4, c[0x0][0x288] ;  /* 0x0000a20000047ab9 */ /* 0x000fe40000000800 */
[----:B------:R-:W-:-:S06]  /*07b0*/  UIMAD UR4, UR47, UR4, UR45 ;  /* 0x000000042f0472a4 */ /* 0x000fcc000f8e022d */
[----:B------:R-:W-:-:S07]  /*07c0*/  IMAD R6, R3, UR4, RZ ;  /* 0x0000000403067c24 */ /* 0x000fce000f8e02ff */
.L_x_15510:
        /* <DEDUP_REMOVED lines=28> */
.L_x_15514:
        /* <DEDUP_REMOVED lines=37> */
.L_x_15512:
[----:B------:R-:W-:Y:S05]  /*0be0*/  BSYNC B7 ;  /* 0x0000000000077941 */ /* 0x000fea0003800000 */
.L_x_15511:
        /* <DEDUP_REMOVED lines=13> */
.L_x_15557:
        /* <DEDUP_REMOVED lines=47> */
.L_x_15520:
        /* <DEDUP_REMOVED lines=11> */
.L_x_15519:
[----:B------:R-:W-:Y:S05]  /*1060*/  BSYNC B1 ;  /* 0x0000000000017941 */ /* 0x000fea0003800000 */
.L_x_15518:
        /* <DEDUP_REMOVED lines=15> */
.L_x_15523:
        /* <DEDUP_REMOVED lines=100> */
.L_x_15522:
[----:B------:R-:W-:Y:S05]  /*17a0*/  BSYNC B1 ;  /* 0x0000000000017941 */ /* 0x000fea0003800000 */
.L_x_15521:
        /* <DEDUP_REMOVED lines=55> */
.L_x_15525:
[----:B------:R-:W-:Y:S05]  /*1b20*/  BSYNC B1 ;  /* 0x0000000000017941 */ /* 0x000fea0003800000 */
.L_x_15524:
        /* <DEDUP_REMOVED lines=26> */
.L_x_15517:
[----:B------:R-:W-:Y:S05]  /*1cd0*/  BSYNC B0 ;  /* 0x0000000000007941 */ /* 0x000fea0003800000 */
.L_x_15516:
        /* <DEDUP_REMOVED lines=56> */
.L_x_15530:
        /* <DEDUP_REMOVED lines=8> */
.L_x_15529:
[----:B------:R-:W-:Y:S05]  /*20e0*/  BSYNC B1 ;  /* 0x0000000000017941 */ /* 0x000fea0003800000 */
.L_x_15528:
        /* <DEDUP_REMOVED lines=15> */
.L_x_15533:
        /* <DEDUP_REMOVED lines=52> */
.L_x_15532:
[----:B------:R-:W-:Y:S05]  /*2520*/  BSYNC B1 ;  /* 0x0000000000017941 */ /* 0x000fea0003800000 */
.L_x_15531:
        /* <DEDUP_REMOVED lines=31> */
.L_x_15535:
[----:B------:R-:W-:Y:S05]  /*2720*/  BSYNC B1 ;  /* 0x0000000000017941 */ /* 0x000fea0003800000 */
.L_x_15534:
        /* <DEDUP_REMOVED lines=14> */
.L_x_15527:
[----:B------:R-:W-:Y:S05]  /*2810*/  BSYNC B0 ;  /* 0x0000000000007941 */ /* 0x000fea0003800000 */
.L_x_15526:
        /* <DEDUP_REMOVED lines=26> */
.L_x_15537:
[----:B------:R-:W-:Y:S05]  /*29c0*/  BSYNC B0 ;  /* 0x0000000000007941 */ /* 0x000fea0003800000 */
.L_x_15536:
        /* <DEDUP_REMOVED lines=26> */
.L_x_15541:
        /* <DEDUP_REMOVED lines=33> */
.L_x_15539:
[----:B------:R-:W-:Y:S05]  /*2d80*/  BSYNC B6 ;  /* 0x0000000000067941 */ /* 0x000fea0003800000 */
.L_x_15538:
        /* <DEDUP_REMOVED lines=163> */
.L_x_15642:
        /* <DEDUP_REMOVED lines=46> */
.L_x_15544:
[----:B------:R-:W-:Y:S05]  /*3aa0*/  BSYNC B0 ;  /* 0x0000000000007941 */ /* 0x000fea0003800000 */
.L_x_15543:
        /* <DEDUP_REMOVED lines=68> */
.L_x_15546:
[----:B------:R-:W-:Y:S05]  /*3ef0*/  BSYNC B0 ;  /* 0x0000000000007941 */ /* 0x000fea0003800000 */
.L_x_15545:
        /* <DEDUP_REMOVED lines=42> */
.L_x_15548:
[----:B------:R-:W-:Y:S05]  /*41a0*/  BSYNC B0 ;  /* 0x0000000000007941 */ /* 0x000fea0003800000 */
.L_x_15547:
        /* <DEDUP_REMOVED lines=69> */
.L_x_15550:
[----:B------:R-:W-:Y:S05]  /*4600*/  BSYNC B0 ;  /* 0x0000000000007941 */ /* 0x000fea0003800000 */
.L_x_15549:
        /* <DEDUP_REMOVED lines=185> */
.L_x_15513:
        /* <DEDUP_REMOVED lines=16> */
.L_x_15540:
        /* <DEDUP_REMOVED lines=16> */
.L_x_15551:
[----:B------:R-:W-:Y:S05]  /*53a0*/  EXIT ;  /* 0x000000000000794d */ /* 0x000fea0003800000 */
.L_x_15515:
[----:B------:R-:W-:Y:S01]  /*53b0*/  HFMA2.MMA R12, -RZ, RZ, 0, 9.5367431640625e-07 ;  /* 0x00000010ff0c7435 */ /* 0x000fe200000001ff */
[----:B------:R-:W-:Y:S01]  /*53c0*/  MOV R11, 0x1f ;  /* 0x0000001f000b7802 */ /* 0x000fe20000000f00 */
[----:B------:R-:W-:Y:S02]  /*53d0*/  IMAD.MOV.U32 R15, RZ, RZ, -0x1 ;  /* 0xffffffffff0f7424 */ /* 0x000fe400078e00ff */
[----:B------:R-:W-:-:S07]  /*53e0*/  IMAD.MOV.U32 R2, RZ, RZ, -0x800001 ;  /* 0xff7fffffff027424 */ /* 0x000fce00078e00ff */
[----:B------:R-:W-:Y:S05]  /*53f0*/  WARPSYNC.COLLECTIVE R15, `(.L_x_15552) ;  /* 0x000000000f087348 */ /* 0x000fea0003c00000 */
[----:B------:R0:W1:Y:S02]  /*5400*/  SHFL.BFLY P6, R14, R13, R12, R11 ;  /* 0x0c00000c0d0e7389 */ /* 0x00006400000c000b */
[----:B01----:R-:W-:Y:S01]  /*5410*/  ENDCOLLECTIVE ;  /* 0x000000000000791b */ /* 0x003fe20003800000 */
.L_x_15552:
[----:B------:R-:W-:Y:S01]  /*5420*/  HFMA2.MMA R12, -RZ, RZ, 0, 4.76837158203125e-07 ;  /* 0x00000008ff0c7435 */ /* 0x000fe200000001ff */
[----:B------:R-:W-:-:S04]  /*5430*/  FMNMX.FTZ R0, R14, -3.40282346638528859812e+38, !PT ;  /* 0xff7fffff0e007809 */ /* 0x000fc80007810000 */
[----:B------:R-:W-:-:S07]  /*5440*/  MOV R13, R0 ;  /* 0x00000000000d7202 */ /* 0x000fce0000000f00 */
[----:B------:R-:W-:Y:S05]  /*5450*/  WARPSYNC.COLLECTIVE R15, `(.L_x_15553) ;  /* 0x000000000f087348 */ /* 0x000fea0003c00000 */
[----:B------:R0:W1:Y:S02]  /*5460*/  SHFL.BFLY P6, R14, R13, R12, R11 ;  /* 0x0c00000c0d0e7389 */ /* 0x00006400000c000b */
[----:B01----:R-:W-:Y:S01]  /*5470*/  ENDCOLLECTIVE ;  /* 0x000000000000791b */ /* 0x003fe20003800000 */
.L_x_15553:
[----:B------:R-:W-:Y:S02]  /*5480*/  MOV R12, 0x4 ;  /* 0x00000004000c7802 */ /* 0x000fe40000000f00 */
[----:B------:R-:W-:-:S05]  /*5490*/  FMNMX.FTZ R3, R0, R14, !PT ;  /* 0x0000000e00037209 */ /* 0x000fca0007810000 */
[----:B------:R-:W-:-:S07]  /*54a0*/  IMAD.MOV.U32 R13, RZ, RZ, R3 ;  /* 0x000000ffff0d7224 */ /* 0x000fce00078e0003 */
[----:B------:R-:W-:Y:S05]  /*54b0*/  WARPSYNC.COLLECTIVE R15, `(.L_x_15554) ;  /* 0x000000000f087348 */ /* 0x000fea0003c00000 */
[----:B------:R0:W1:Y:S02]  /*54c0*/  SHFL.BFLY P6, R14, R13, R12, R11 ;  /* 0x0c00000c0d0e7389 */ /* 0x00006400000c000b */
[----:B01----:R-:W-:Y:S01]  /*54d0*/  ENDCOLLECTIVE ;  /* 0x000000000000791b */ /* 0x003fe20003800000 */
.L_x_15554:
[----:B------:R-:W-:Y:S01]  /*54e0*/  IMAD.MOV.U32 R12, RZ, RZ, 0x2 ;  /* 0x00000002ff0c7424 */ /* 0x000fe200078e00ff */
[----:B------:R-:W-:-:S04]  /*54f0*/  FMNMX.FTZ R4, R3, R14, !PT ;  /* 0x0000000e03047209 */ /* 0x000fc80007810000 */
[----:B------:R-:W-:-:S07]  /*5500*/  MOV R13, R4 ;  /* 0x00000004000d7202 */ /* 0x000fce0000000f00 */
[----:B------:R-:W-:Y:S05]  /*5510*/  WARPSYNC.COLLECTIVE R15, `(.L_x_15555) ;  /* 0x000000000f087348 */ /* 0x000fea0003c00000 */
[----:B------:R0:W1:Y:S02]  /*5520*/  SHFL.BFLY P6, R14, R13, R12, R11 ;  /* 0x0c00000c0d0e7389 */ /* 0x00006400000c000b */
[----:B01----:R-:W-:Y:S01]  /*5530*/  ENDCOLLECTIVE ;  /* 0x000000000000791b */ /* 0x003fe20003800000 */
.L_x_15555:
[----:B------:R-:W-:Y:S01]  /*5540*/  HFMA2.MMA R12, -RZ, RZ, 0, 5.9604644775390625e-08 ;  /* 0x00000001ff0c7435 */ /* 0x000fe200000001ff */
[----:B------:R-:W-:-:S04]  /*5550*/  FMNMX.FTZ R5, R4, R14, !PT ;  /* 0x0000000e04057209 */ /* 0x000fc80007810000 */
[----:B------:R-:W-:-:S07]  /*5560*/  MOV R13, R5 ;  /* 0x00000005000d7202 */ /* 0x000fce0000000f00 */
[----:B------:R-:W-:Y:S05]  /*5570*/  WARPSYNC.COLLECTIVE R15, `(.L_x_15556) ;  /* 0x000000000f087348 */ /* 0x000fea0003c00000 */
[----:B------:R0:W1:Y:S02]  /*5580*/  SHFL.BFLY P6, R14, R13, R12, R11 ;  /* 0x0c00000c0d0e7389 */ /* 0x00006400000c000b */
[----:B01----:R-:W-:Y:S01]  /*5590*/  ENDCOLLECTIVE ;  /* 0x000000000000791b */ /* 0x003fe20003800000 */
.L_x_15556:
[----:B------:R-:W-:Y:S05]  /*55a0*/  BRA `(.L_x_15557) ;  /* 0xffffffb400c47947 */ /* 0x000fea000383ffff */
.L_x_15542:
[----:B------:R-:W-:Y:S01]  /*55b0*/  HFMA2.MMA R12, -RZ, RZ, 0, 2.384185791015625e-07 ;  /* 0x00000004ff0c7435 */ /* 0x000fe200000001ff */
[----:B--2---:R-:W-:Y:S01]  /*55c0*/  MOV R13, RZ ;  /* 0x000000ff000d7202 */ /* 0x004fe20000000f00 */
[----:B---3--:R-:W-:Y:S01]  /*55d0*/  IMAD.MOV.U32 R11, RZ, RZ, 0x1f ;  /* 0x0000001fff0b7424 */ /* 0x008fe200078e00ff */
[----:B------:R-:W-:-:S08]  /*55e0*/  MOV R15, 0xffffffff ;  /* 0xffffffff000f7802 */ /* 0x000fd00000000f00 */
[----:B01----:R-:W-:Y:S05]  /*55f0*/  WARPSYNC.COLLECTIVE R15, `(.L_x_15558) ;  /* 0x000000000f087348 */ /* 0x003fea0003c00000 */
[----:B------:R2:W3:Y:S02]  /*5600*/  SHFL.BFLY P6, R14, R13, R12, R11 ;  /* 0x0c00000c0d0e7389 */ /* 0x0004e400000c000b */
[----:B0123--:R-:W-:Y:S01]  /*5610*/  ENDCOLLECTIVE ;  /* 0x000000000000791b */ /* 0x00ffe20003800000 */
.L_x_15558:
[----:B------:R-:W-:Y:S02]  /*5620*/  IMAD.MOV.U32 R12, RZ, RZ, 0x2 ;  /* 0x00000002ff0c7424 */ /* 0x000fe400078e00ff */
[----:B------:R-:W-:-:S05]  /*5630*/  FADD.FTZ R43, RZ, R14 ;  /* 0x0000000eff2b7221 */ /* 0x000fca0000010000 */
[----:B------:R-:W-:-:S07]  /*5640*/  MOV R13, R43 ;  /* 0x0000002b000d7202 */ /* 0x000fce0000000f00 */
[----:B------:R-:W-:Y:S05]  /*5650*/  WARPSYNC.COLLECTIVE R15, `(.L_x_15559) ;  /* 0x000000000f087348 */ /* 0x000fea0003c00000 */
[----:B------:R0:W1:Y:S02]  /*5660*/  SHFL.BFLY P6, R14, R13, R12, R11 ;  /* 0x0c00000c0d0e7389 */ /* 0x00006400000c000b */
[----:B01----:R-:W-:Y:S01]  /*5670*/  ENDCOLLECTIVE ;  /* 0x000000000000791b */ /* 0x003fe20003800000 */
.L_x_15559:
[----:B------:R-:W-:Y:S01]  /*5680*/  IMAD.MOV.U32 R12, RZ, RZ, 0x1 ;  /* 0x00000001ff0c7424 */ /* 0x000fe200078e00ff */
[----:B------:R-:W-:-:S05]  /*5690*/  MOV R22, R14 ;  /* 0x0000000e00167202 */ /* 0x000fca0000000f00 */
[----:B------:R-:W-:-:S05]  /*56a0*/  FADD.FTZ R43, R43, R22 ;  /* 0x000000162b2b7221 */ /* 0x000fca0000010000 */
[----:B------:R-:W-:-:S07]  /*56b0*/  MOV R13, R43 ;  /* 0x0000002b000d7202 */ /* 0x000fce0000000f00 */
[----:B------:R-:W-:Y:S05]  /*56c0*/  WARPSYNC.COLLECTIVE R15, `(.L_x_15560) ;  /* 0x000000000f087348 */ /* 0x000fea0003c00000 */
[----:B------:R0:W1:Y:S02]  /*56d0*/  SHFL.BFLY P6, R14, R13, R12, R11 ;  /* 0x0c00000c0d0e7389 */ /* 0x00006400000c000b */
[----:B01----:R-:W-:Y:S01]  /*56e0*/  ENDCOLLECTIVE ;  /* 0x000000000000791b */ /* 0x003fe20003800000 */
.L_x_15560:
[----:B------:R-:W-:Y:S01]  /*56f0*/  HFMA2.MMA R13, -RZ, RZ, 0, 0 ;  /* 0x00000000ff0d7435 */ /* 0x000fe200000001ff */
[----:B------:R-:W-:Y:S01]  /*5700*/  IMAD.MOV.U32 R12, RZ, RZ, 0x4 ;  /* 0x00000004ff0c7424 */ /* 0x000fe200078e00ff */
[----:B------:R-:W-:-:S09]  /*5710*/  MOV R22, R14 ;  /* 0x0000000e00167202 */ /* 0x000fd20000000f00 */
[----:B------:R-:W-:Y:S05]  /*5720*/  WARPSYNC.COLLECTIVE R15, `(.L_x_15561) ;  /* 0x000000000f087348 */ /* 0x000fea0003c00000 */
[----:B------:R0:W1:Y:S02]  /*5730*/  SHFL.BFLY P6, R14, R13, R12, R11 ;  /* 0x0c00000c0d0e7389 */ /* 0x00006400000c000b */
[----:B01----:R-:W-:Y:S01]  /*5740*/  ENDCOLLECTIVE ;  /* 0x000000000000791b */ /* 0x003fe20003800000 */
.L_x_15561:
        /* <DEDUP_REMOVED lines=8> */
.L_x_15562:
[----:B------:R-:W-:Y:S01]  /*57d0*/  IMAD.MOV.U32 R12, RZ, RZ, 0x1 ;  /* 0x00000001ff0c7424 */ /* 0x000fe200078e00ff */
[----:B------:R-:W-:-:S05]  /*57e0*/  MOV R26, R14 ;  /* 0x0000000e001a7202 */ /* 0x000fca0000000f00 */
[----:B------:R-:W-:-:S05]  /*57f0*/  FADD.FTZ R27, R27, R26 ;  /* 0x0000001a1b1b7221 */ /* 0x000fca0000010000 */
[----:B------:R-:W-:-:S07]  /*5800*/  MOV R13, R27 ;  /* 0x0000001b000d7202 */ /* 0x000fce0000000f00 */
[----:B------:R-:W-:Y:S05]  /*5810*/  WARPSYNC.COLLECTIVE R15, `(.L_x_15563) ;  /* 0x000000000f087348 */ /* 0x000fea0003c00000 */
[----:B------:R0:W1:Y:S02]  /*5820*/  SHFL.BFLY P6, R14, R13, R12, R11 ;  /* 0x0c00000c0d0e7389 */ /* 0x00006400000c000b */
[----:B01----:R-:W-:Y:S01]  /*5830*/  ENDCOLLECTIVE ;  /* 0x000000000000791b */ /* 0x003fe20003800000 */
.L_x_15563:
[----:B------:R-:W-:Y:S01]  /*5840*/  HFMA2.MMA R13, -RZ, RZ, 0, 0 ;  /* 0x00000000ff0d7435 */ /* 0x000fe200000001ff */
[----:B------:R-:W-:Y:S01]  /*5850*/  IMAD.MOV.U32 R12, RZ, RZ, 0x4 ;  /* 0x00000004ff0c7424 */ /* 0x000fe200078e00ff */
[----:B------:R-:W-:-:S09]  /*5860*/  MOV R26, R14 ;  /* 0x0000000e001a7202 */ /* 0x000fd20000000f00 */
[----:B------:R-:W-:Y:S05]  /*5870*/  WARPSYNC.COLLECTIVE R15, `(.L_x_15564) ;  /* 0x000000000f087348 */ /* 0x000fea0003c00000 */
[----:B------:R0:W1:Y:S02]  /*5880*/  SHFL.BFLY P6, R14, R13, R12, R11 ;  /* 0x0c00000c0d0e7389 */ /* 0x00006400000c000b */
[----:B01----:R-:W-:Y:S01]  /*5890*/  ENDCOLLECTIVE ;  /* 0x000000000000791b */ /* 0x003fe20003800000 */
.L_x_15564:
        /* <DEDUP_REMOVED lines=8> */
.L_x_15565:
[----:B------:R-:W-:Y:S01]  /*5920*/  IMAD.MOV.U32 R12, RZ, RZ, 0x1 ;  /* 0x00000001ff0c7424 */ /* 0x000fe200078e00ff */
[----:B------:R-:W-:-:S05]  /*5930*/  MOV R3, R14 ;  /* 0x0000000e00037202 */ /* 0x000fca0000000f00 */
[----:B------:R-:W-:-:S05]  /*5940*/  FADD.FTZ R0, R0, R3 ;  /* 0x0000000300007221 */ /* 0x000fca0000010000 */
[----:B------:R-:W-:-:S07]  /*5950*/  MOV R13, R0 ;  /* 0x00000000000d7202 */ /* 0x000fce0000000f00 */
[----:B------:R-:W-:Y:S05]  /*5960*/  WARPSYNC.COLLECTIVE R15, `(.L_x_15566) ;  /* 0x000000000f087348 */ /* 0x000fea0003c00000 */
[----:B------:R0:W1:Y:S02]  /*5970*/  SHFL.BFLY P6, R14, R13, R12, R11 ;  /* 0x0c00000c0d0e7389 */ /* 0x00006400000c000b */
[----:B01----:R-:W-:Y:S01]  /*5980*/  ENDCOLLECTIVE ;  /* 0x000000000000791b */ /* 0x003fe20003800000 */
.L_x_15566:
[----:B------:R-:W-:Y:S01]  /*5990*/  HFMA2.MMA R13, -RZ, RZ, 0, 0 ;  /* 0x00000000ff0d7435 */ /* 0x000fe200000001ff */
[----:B------:R-:W-:Y:S01]  /*59a0*/  IMAD.MOV.U32 R12, RZ, RZ, 0x4 ;  /* 0x00000004ff0c7424 */ /* 0x000fe200078e00ff */
[----:B------:R-:W-:-:S09]  /*59b0*/  MOV R3, R14 ;  /* 0x0000000e00037202 */ /* 0x000fd20000000f00 */
[----:B------:R-:W-:Y:S05]  /*59c0*/  WARPSYNC.COLLECTIVE R15, `(.L_x_15567) ;  /* 0x000000000f087348 */ /* 0x000fea0003c00000 */
[----:B------:R0:W1:Y:S02]  /*59d0*/  SHFL.BFLY P6, R14, R13, R12, R11 ;  /* 0x0c00000c0d0e7389 */ /* 0x00006400000c000b */
[----:B01----:R-:W-:Y:S01]  /*59e0*/  ENDCOLLECTIVE ;  /* 0x000000000000791b */ /* 0x003fe20003800000 */
.L_x_15567:
        /* <DEDUP_REMOVED lines=8> */
.L_x_15568:
[----:B------:R-:W-:Y:S01]  /*5a70*/  IMAD.MOV.U32 R12, RZ, RZ, 0x1 ;  /* 0x00000001ff0c7424 */ /* 0x000fe200078e00ff */
[----:B------:R-:W-:-:S05]  /*5a80*/  MOV R5, R14 ;  /* 0x0000000e00057202 */ /* 0x000fca0000000f00 */
[----:B------:R-:W-:-:S05]  /*5a90*/  FADD.FTZ R2, R2, R5 ;  /* 0x0000000502027221 */ /* 0x000fca0000010000 */
[----:B------:R-:W-:-:S07]  /*5aa0*/  MOV R13, R2 ;  /* 0x00000002000d7202 */ /* 0x000fce0000000f00 */
[----:B------:R-:W-:Y:S05]  /*5ab0*/  WARPSYNC.COLLECTIVE R15, `(.L_x_15569) ;  /* 0x000000000f087348 */ /* 0x000fea0003c00000 */
[----:B------:R0:W1:Y:S02]  /*5ac0*/  SHFL.BFLY P6, R14, R13, R12, R11 ;  /* 0x0c00000c0d0e7389 */ /* 0x00006400000c000b */
[----:B01----:R-:W-:Y:S01]  /*5ad0*/  ENDCOLLECTIVE ;  /* 0x000000000000791b */ /* 0x003fe20003800000 */
.L_x_15569:
[----:B------:R-:W-:Y:S01]  /*5ae0*/  HFMA2.MMA R13, -RZ, RZ, 0, 0 ;  /* 0x00000000ff0d7435 */ /* 0x000fe200000001ff */
[----:B------:R-:W-:Y:S01]  /*5af0*/  IMAD.MOV.U32 R12, RZ, RZ, 0x4 ;  /* 0x00000004ff0c7424 */ /* 0x000fe200078e00ff */
[----:B------:R-:W-:-:S09]  /*5b00*/  MOV R5, R14 ;  /* 0x0000000e00057202 */ /* 0x000fd20000000f00 */
[----:B------:R-:W-:Y:S05]  /*5b10*/  WARPSYNC.COLLECTIVE R15, `(.L_x_15570) ;  /* 0x000000000f087348 */ /* 0x000fea0003c00000 */
[----:B------:R0:W1:Y:S02]  /*5b20*/  SHFL.BFLY P6, R14, R13, R12, R11 ;  /* 0x0c00000c0d0e7389 */ /* 0x00006400000c000b */
[----:B01----:R-:W-:Y:S01]  /*5b30*/  ENDCOLLECTIVE ;  /* 0x000000000000791b */ /* 0x003fe20003800000 */
.L_x_15570:
        /* <DEDUP_REMOVED lines=8> */
.L_x_15571:
[----:B------:R-:W-:Y:S01]  /*5bc0*/  IMAD.MOV.U32 R12, RZ, RZ, 0x1 ;  /* 0x00000001ff0c7424 */ /* 0x000fe200078e00ff */
[----:B------:R-:W-:-:S05]  /*5bd0*/  MOV R7, R14 ;  /* 0x0000000e00077202 */ /* 0x000fca0000000f00 */
[----:B------:R-:W-:-:S05]  /*5be0*/  FADD.FTZ R4, R4, R7 ;  /* 0x0000000704047221 */ /* 0x000fca0000010000 */
[----:B------:R-:W-:-:S07]  /*5bf0*/  MOV R13, R4 ;  /* 0x00000004000d7202 */ /* 0x000fce0000000f00 */
[----:B------:R-:W-:Y:S05]  /*5c00*/  WARPSYNC.COLLECTIVE R15, `(.L_x_15572) ;  /* 0x000000000f087348 */ /* 0x000fea0003c00000 */
[----:B------:R0:W1:Y:S02]  /*5c10*/  SHFL.BFLY P6, R14, R13, R12, R11 ;  /* 0x0c00000c0d0e7389 */ /* 0x00006400000c000b */
[----:B01----:R-:W-:Y:S01]  /*5c20*/  ENDCOLLECTIVE ;  /* 0x000000000000791b */ /* 0x003fe20003800000 */
.L_x_15572:
[----:B------:R-:W-:Y:S01]  /*5c30*/  HFMA2.MMA R13, -RZ, RZ, 0, 0 ;  /* 0x00000000ff0d7435 */ /* 0x000fe200000001ff */
[----:B------:R-:W-:Y:S01]  /*5c40*/  IMAD.MOV.U32 R12, RZ, RZ, 0x4 ;  /* 0x00000004ff0c7424 */ /* 0x000fe200078e00ff */
[----:B------:R-:W-:-:S09]  /*5c50*/  MOV R7, R14 ;  /* 0x0000000e00077202 */ /* 0x000fd20000000f00 */
[----:B------:R-:W-:Y:S05]  /*5c60*/  WARPSYNC.COLLECTIVE R15, `(.L_x_15573) ;  /* 0x000000000f087348 */ /* 0x000fea0003c00000 */
[----:B------:R0:W1:Y:S02]  /*5c70*/  SHFL.BFLY P6, R14, R13, R12, R11 ;  /* 0x0c00000c0d0e7389 */ /* 0x00006400000c000b */
[----:B01----:R-:W-:Y:S01]  /*5c80*/  ENDCOLLECTIVE ;  /* 0x000000000000791b */ /* 0x003fe20003800000 */
.L_x_15573:
[----:B------:R-:W-:Y:S01]  /*5c90*/  FADD.FTZ R4, R4, R7 ;  /* 0x0000000704047221 */ /* 0x000fe20000010000 */
[----:B------:R-:W-:Y:S01]  /*5ca0*/  HFMA2.MMA R12, -RZ, RZ, 0, 1.1920928955078125e-07 ;  /* 0x00000002ff0c7435 */ /* 0x000fe200000001ff */
[----:B------:R-:W-:-:S05]  /*5cb0*/  FADD.FTZ R6, RZ, R14 ;  /* 0x0000000eff067221 */ /* 0x000fca0000010000 */
[----:B------:R-:W-:-:S07]  /*5cc0*/  MOV R13, R6 ;  /* 0x00000006000d7202 */ /* 0x000fce0000000f00 */
[----:B------:R-:W-:Y:S05]  /*5cd0*/  WARPSYNC.COLLECTIVE R15, `(.L_x_15574) ;  /* 0x000000000f087348 */ /* 0x000fea0003c00000 */
[----:B------:R0:W1:Y:S02]  /*5ce0*/  SHFL.BFLY P6, R14, R13, R12, R11 ;  /* 0x0c00000c0d0e7389 */ /* 0x00006400000c000b */
[----:B01----:R-:W-:Y:S01]  /*5cf0*/  ENDCOLLECTIVE ;  /* 0x000000000000791b */ /* 0x003fe20003800000 */
.L_x_15574:
[----:B------:R-:W-:Y:S01]  /*5d00*/  HFMA2.MMA R12, -RZ, RZ, 0, 5.9604644775390625e-08 ;  /* 0x00000001ff0c7435 */ /* 0x000fe200000001ff */
[----:B------:R-:W-:-:S04]  /*5d10*/  IMAD.MOV.U32 R9, RZ, RZ, R14 ;  /* 0x000000ffff097224 */ /* 0x000fc800078e000e */
[----:B------:R-:W-:-:S05]  /*5d20*/  FADD.FTZ R6, R6, R9 ;  /* 0x0000000906067221 */ /* 0x000fca0000010000 */
[----:B------:R-:W-:-:S07]  /*5d30*/  MOV R13, R6 ;  /* 0x00000006000d7202 */ /* 0x000fce0000000f00 */
[----:B------:R-:W-:Y:S05]  /*5d40*/  WARPSYNC.COLLECTIVE R15, `(.L_x_15575) ;  /* 0x000000000f087348 */ /* 0x000fea0003c00000 */
[----:B------:R0:W1:Y:S02]  /*5d50*/  SHFL.BFLY P6, R14, R13, R12, R11 ;  /* 0x0c00000c0d0e7389 */ /* 0x00006400000c000b */
[----:B01----:R-:W-:Y:S01]  /*5d60*/  ENDCOLLECTIVE ;  /* 0x000000000000791b */ /* 0x003fe20003800000 */
.L_x_15575:
[----:B------:R-:W-:Y:S01]  /*5d70*/  HFMA2.MMA R12, -RZ, RZ, 0, 2.384185791015625e-07 ;  /* 0x00000004ff0c7435 */ /* 0x000fe200000001ff */
[----:B------:R-:W-:Y:S01]  /*5d80*/  MOV R13, RZ ;  /* 0x000000ff000d7202 */ /* 0x000fe20000000f00 */
[----:B------:R-:W-:-:S09]  /*5d90*/  IMAD.MOV.U32 R9, RZ, RZ, R14 ;  /* 0x000000ffff097224 */ /* 0x000fd200078e000e */
[----:B------:R-:W-:Y:S05]  /*5da0*/  WARPSYNC.COLLECTIVE R15, `(.L_x_15576) ;  /* 0x000000000f087348 */ /* 0x000fea0003c00000 */
[----:B------:R0:W1:Y:S02]  /*5db0*/  SHFL.BFLY P6, R14, R13, R12, R11 ;  /* 0x0c00000c0d0e7389 */ /* 0x00006400000c000b */
[----:B01----:R-:W-:Y:S01]  /*5dc0*/  ENDCOLLECTIVE ;  /* 0x000000000000791b */ /* 0x003fe20003800000 */
.L_x_15576:
        /* <DEDUP_REMOVED lines=8> */
.L_x_15577:
[----:B------:R-:W-:Y:S01]  /*5e50*/  HFMA2.MMA R12, -RZ, RZ, 0, 5.9604644775390625e-08 ;  /* 0x00000001ff0c7435 */ /* 0x000fe200000001ff */
[----:B------:R-:W-:-:S04]  /*5e60*/  IMAD.MOV.U32 R17, RZ, RZ, R14 ;  /* 0x000000ffff117224 */ /* 0x000fc800078e000e */
[----:B------:R-:W-:-:S05]  /*5e70*/  FADD.FTZ R8, R8, R17 ;  /* 0x0000001108087221 */ /* 0x000fca0000010000 */
[----:B------:R-:W-:-:S07]  /*5e80*/  MOV R13, R8 ;  /* 0x00000008000d7202 */ /* 0x000fce0000000f00 */
[----:B------:R-:W-:Y:S05]  /*5e90*/  WARPSYNC.COLLECTIVE R15, `(.L_x_15578) ;  /* 0x000000000f087348 */ /* 0x000fea0003c00000 */
[----:B------:R0:W1:Y:S02]  /*5ea0*/  SHFL.BFLY P6, R14, R13, R12, R11 ;  /* 0x0c00000c0d0e7389 */ /* 0x00006400000c000b */
[----:B01----:R-:W-:Y:S01]  /*5eb0*/  ENDCOLLECTIVE ;  /* 0x000000000000791b */ /* 0x003fe20003800000 */
.L_x_15578:
[----:B------:R-:W-:Y:S01]  /*5ec0*/  HFMA2.MMA R12, -RZ, RZ, 0, 2.384185791015625e-07 ;  /* 0x00000004ff0c7435 */ /* 0x000fe200000001ff */
[----:B------:R-:W-:Y:S01]  /*5ed0*/  MOV R13, RZ ;  /* 0x000000ff000d7202 */ /* 0x000fe20000000f00 */
[----:B------:R-:W-:-:S09]  /*5ee0*/  IMAD.MOV.U32 R17, RZ, RZ, R14 ;  /* 0x000000ffff117224 */ /* 0x000fd200078e000e */
[----:B------:R-:W-:Y:S05]  /*5ef0*/  WARPSYNC.COLLECTIVE R15, `(.L_x_15579) ;  /* 0x000000000f087348 */ /* 0x000fea0003c00000 */
[----:B------:R0:W1:Y:S02]  /*5f00*/  SHFL.BFLY P6, R14, R13, R12, R11 ;  /* 0x0c00000c0d0e7389 */ /* 0x00006400000c000b */
[----:B01----:R-:W-:Y:S01]  /*5f10*/  ENDCOLLECTIVE ;  /* 0x000000000000791b */ /* 0x003fe20003800000 */
.L_x_15579:
        /* <DEDUP_REMOVED lines=8> */
.L_x_15580:
[----:B------:R-:W-:Y:S01]  /*5fa0*/  HFMA2.MMA R12, -RZ, RZ, 0, 5.9604644775390625e-08 ;  /* 0x00000001ff0c7435 */ /* 0x000fe200000001ff */
[----:B------:R-:W-:-:S04]  /*5fb0*/  IMAD.MOV.U32 R19, RZ, RZ, R14 ;  /* 0x000000ffff137224 */ /* 0x000fc800078e000e */
[----:B------:R-:W-:-:S05]  /*5fc0*/  FADD.FTZ R10, R10, R19 ;  /* 0x000000130a0a7221 */ /* 0x000fca0000010000 */
[----:B------:R-:W-:-:S07]  /*5fd0*/  MOV R13, R10 ;  /* 0x0000000a000d7202 */ /* 0x000fce0000000f00 */
[----:B------:R-:W-:Y:S05]  /*5fe0*/  WARPSYNC.COLLECTIVE R15, `(.L_x_15581) ;  /* 0x000000000f087348 */ /* 0x000fea0003c00000 */
[----:B------:R0:W1:Y:S02]  /*5ff0*/  SHFL.BFLY P6, R14, R13, R12, R11 ;  /* 0x0c00000c0d0e7389 */ /* 0x00006400000c000b */
[----:B01----:R-:W-:Y:S01]  /*6000*/  ENDCOLLECTIVE ;  /* 0x000000000000791b */ /* 0x003fe20003800000 */
.L_x_15581:
[----:B------:R-:W-:Y:S01]  /*6010*/  HFMA2.MMA R12, -RZ, RZ, 0, 2.384185791015625e-07 ;  /* 0x00000004ff0c7435 */ /* 0x000fe200000001ff */
[----:B------:R-:W-:Y:S01]  /*6020*/  MOV R13, RZ ;  /* 0x000000ff000d7202 */ /* 0x000fe20000000f00 */
[----:B------:R-:W-:-:S09]  /*6030*/  IMAD.MOV.U32 R19, RZ, RZ, R14 ;  /* 0x000000ffff137224 */ /* 0x000fd200078e000e */
[----:B------:R-:W-:Y:S05]  /*6040*/  WARPSYNC.COLLECTIVE R15, `(.L_x_15582) ;  /* 0x000000000f087348 */ /* 0x000fea0003c00000 */
[----:B------:R0:W1:Y:S02]  /*6050*/  SHFL.BFLY P6, R14, R13, R12, R11 ;  /* 0x0c00000c0d0e7389 */ /* 0x00006400000c000b */
[----:B01----:R-:W-:Y:S01]  /*6060*/  ENDCOLLECTIVE ;  /* 0x000000000000791b */ /* 0x003fe20003800000 */
.L_x_15582:
        /* <DEDUP_REMOVED lines=8> */
.L_x_15583:
[----:B------:R-:W-:Y:S01]  /*60f0*/  HFMA2.MMA R12, -RZ, RZ, 0, 5.9604644775390625e-08 ;  /* 0x00000001ff0c7435 */ /* 0x000fe200000001ff */
[----:B------:R-:W-:-:S04]  /*6100*/  IMAD.MOV.U32 R21, RZ, RZ, R14 ;  /* 0x000000ffff157224 */ /* 0x000fc800078e000e */
[----:B------:R-:W-:-:S05]  /*6110*/  FADD.FTZ R16, R16, R21 ;  /* 0x0000001510107221 */ /* 0x000fca0000010000 */
[----:B------:R-:W-:-:S07]  /*6120*/  MOV R13, R16 ;  /* 0x00000010000d7202 */ /* 0x000fce0000000f00 */
[----:B------:R-:W-:Y:S05]  /*6130*/  WARPSYNC.COLLECTIVE R15, `(.L_x_15584) ;  /* 0x000000000f087348 */ /* 0x000fea0003c00000 */
[----:B------:R0:W1:Y:S02]  /*6140*/  SHFL.BFLY P6, R14, R13, R12, R11 ;  /* 0x0c00000c0d0e7389 */ /* 0x00006400000c000b */
[----:B01----:R-:W-:Y:S01]  /*6150*/  ENDCOLLECTIVE ;  /* 0x000000000000791b */ /* 0x003fe20003800000 */
.L_x_15584:
[----:B------:R-:W-:Y:S01]  /*6160*/  HFMA2.MMA R12, -RZ, RZ, 0, 2.384185791015625e-07 ;  /* 0x00000004ff0c7435 */ /* 0x000fe200000001ff */
[----:B------:R-:W-:Y:S01]  /*6170*/  MOV R13, RZ ;  /* 0x000000ff000d7202 */ /* 0x000fe20000000f00 */
[----:B------:R-:W-:-:S09]  /*6180*/  IMAD.MOV.U32 R21, RZ, RZ, R14 ;  /* 0x000000ffff157224 */ /* 0x000fd200078e000e */
[----:B------:R-:W-:Y:S05]  /*6190*/  WARPSYNC.COLLECTIVE R15, `(.L_x_15585) ;  /* 0x000000000f087348 */ /* 0x000fea0003c00000 */
[----:B------:R0:W1:Y:S02]  /*61a0*/  SHFL.BFLY P6, R14, R13, R12, R11 ;  /* 0x0c00000c0d0e7389 */ /* 0x00006400000c000b */
[----:B01----:R-:W-:Y:S01]  /*61b0*/  ENDCOLLECTIVE ;  /* 0x000000000000791b */ /* 0x003fe20003800000 */
.L_x_15585:
[----:B------:R-:W-:Y:S01]  /*61c0*/  FADD.FTZ R21, R16, R21 ;  /* 0x0000001510157221 */ /* 0x000fe20000010000 */
[----:B------:R-:W-:Y:S01]  /*61d0*/  MOV R12, 0x2 ;  /* 0x00000002000c7802 */ /* 0x000fe20000000f00 */
[----:B------:R-:W-:-:S04]  /*61e0*/  FADD.FTZ R18, RZ, R14 ;  /* 0x0000000eff127221 */ /* 0x000fc80000010000 */
[----:B------:R-:W-:-:S07]  /*61f0*/  IMAD.MOV.U32 R13, RZ, RZ, R18 ;  /* 0x000000ffff0d7224 */ /* 0x000fce00078e0012 */
[----:B------:R-:W-:Y:S05]  /*6200*/  WARPSYNC.COLLECTIVE R15, `(.L_x_15586) ;  /* 0x000000000f087348 */ /* 0x000fea0003c00000 */
[----:B------:R0:W1:Y:S02]  /*6210*/  SHFL.BFLY P6, R14, R13, R12, R11 ;  /* 0x0c00000c0d0e7389 */ /* 0x00006400000c000b */
[----:B01----:R-:W-:Y:S01]  /*6220*/  ENDCOLLECTIVE ;  /* 0x000000000000791b */ /* 0x003fe20003800000 */
.L_x_15586:
[----:B------:R-:W-:Y:S01]  /*6230*/  HFMA2.MMA R12, -RZ, RZ, 0, 5.9604644775390625e-08 ;  /* 0x00000001ff0c7435 */ /* 0x000fe200000001ff */
[----:B------:R-:W-:-:S05]  /*6240*/  MOV R23, R14 ;  /* 0x0000000e00177202 */ /* 0x000fca0000000f00 */
[----:B------:R-:W-:-:S04]  /*6250*/  FADD.FTZ R18, R18, R23 ;  /* 0x0000001712127221 */ /* 0x000fc80000010000 */
[----:B------:R-:W-:-:S07]  /*6260*/  IMAD.MOV.U32 R13, RZ, RZ, R18 ;  /* 0x000000ffff0d7224 */ /* 0x000fce00078e0012 */
[----:B------:R-:W-:Y:S05]  /*6270*/  WARPSYNC.COLLECTIVE R15, `(.L_x_15587) ;  /* 0x000000000f087348 */ /* 0x000fea0003c00000 */
[----:B------:R0:W1:Y:S02]  /*6280*/  SHFL.BFLY P6, R14, R13, R12, R11 ;  /* 0x0c00000c0d0e7389 */ /* 0x00006400000c000b */
[----:B01----:R-:W-:Y:S01]  /*6290*/  ENDCOLLECTIVE ;  /* 0x000000000000791b */ /* 0x003fe20003800000 */
.L_x_15587:
[----:B------:R-:W-:Y:S01]  /*62a0*/  HFMA2.MMA R12, -RZ, RZ, 0, 2.384185791015625e-07 ;  /* 0x00000004ff0c7435 */ /* 0x000fe200000001ff */
[----:B------:R-:W-:Y:S01]  /*62b0*/  IMAD.MOV.U32 R13, RZ, RZ, RZ ;  /* 0x000000ffff0d7224 */ /* 0x000fe200078e00ff */
[----:B------:R-:W-:-:S09]  /*62c0*/  MOV R23, R14 ;  /* 0x0000000e00177202 */ /* 0x000fd20000000f00 */
[----:B------:R-:W-:Y:S05]  /*62d0*/  WARPSYNC.COLLECTIVE R15, `(.L_x_15588) ;  /* 0x000000000f087348 */ /* 0x000fea0003c00000 */
[----:B------:R0:W1:Y:S02]  /*62e0*/  SHFL.BFLY P6, R14, R13, R12, R11 ;  /* 0x0c00000c0d0e7389 */ /* 0x00006400000c000b */
[----:B01----:R-:W-:Y:S01]  /*62f0*/  ENDCOLLECTIVE ;  /* 0x000000000000791b */ /* 0x003fe20003800000 */
.L_x_15588:
        /* <DEDUP_REMOVED lines=8> */
.L_x_15589:
[----:B------:R-:W-:Y:S01]  /*6380*/  HFMA2.MMA R12, -RZ, RZ, 0, 5.9604644775390625e-08 ;  /* 0x00000001ff0c7435 */ /* 0x000fe200000001ff */
[----:B------:R-:W-:-:S05]  /*6390*/  MOV R25, R14 ;  /* 0x0000000e00197202 */ /* 0x000fca0000000f00 */
[----:B------:R-:W-:-:S04]  /*63a0*/  FADD.FTZ R20, R20, R25 ;  /* 0x0000001914147221 */ /* 0x000fc80000010000 */
[----:B------:R-:W-:-:S07]  /*63b0*/  IMAD.MOV.U32 R13, RZ, RZ, R20 ;  /* 0x000000ffff0d7224 */ /* 0x000fce00078e0014 */
[----:B------:R-:W-:Y:S05]  /*63c0*/  WARPSYNC.COLLECTIVE R15, `(.L_x_15590) ;  /* 0x000000000f087348 */ /* 0x000fea0003c00000 */
[----:B------:R0:W1:Y:S02]  /*63d0*/  SHFL.BFLY P6, R14, R13, R12, R11 ;  /* 0x0c00000c0d0e7389 */ /* 0x00006400000c000b */
[----:B01----:R-:W-:Y:S01]  /*63e0*/  ENDCOLLECTIVE ;  /* 0x000000000000791b */ /* 0x003fe20003800000 */
.L_x_15590:
[----:B------:R-:W-:Y:S01]  /*63f0*/  HFMA2.MMA R12, -RZ, RZ, 0, 2.384185791015625e-07 ;  /* 0x00000004ff0c7435 */ /* 0x000fe200000001ff */
[----:B------:R-:W-:Y:S01]  /*6400*/  IMAD.MOV.U32 R13, RZ, RZ, RZ ;  /* 0x000000ffff0d7224 */ /* 0x000fe200078e00ff */
[----:B------:R-:W-:-:S09]  /*6410*/  MOV R25, R14 ;  /* 0x0000000e00197202 */ /* 0x000fd20000000f00 */
[----:B------:R-:W-:Y:S05]  /*6420*/  WARPSYNC.COLLECTIVE R15, `(.L_x_15591) ;  /* 0x000000000f087348 */ /* 0x000fea0003c00000 */
[----:B------:R0:W1:Y:S02]  /*6430*/  SHFL.BFLY P6, R14, R13, R12, R11 ;  /* 0x0c00000c0d0e7389 */ /* 0x00006400000c000b */
[----:B01----:R-:W-:Y:S01]  /*6440*/  ENDCOLLECTIVE ;  /* 0x000000000000791b */ /* 0x003fe20003800000 */
.L_x_15591:
        /* <DEDUP_REMOVED lines=8> */
.L_x_15592:
[----:B------:R-:W-:Y:S01]  /*64d0*/  HFMA2.MMA R12, -RZ, RZ, 0, 5.9604644775390625e-08 ;  /* 0x00000001ff0c7435 */ /* 0x000fe200000001ff */
[----:B------:R-:W-:-:S05]  /*64e0*/  MOV R35, R14 ;  /* 0x0000000e00237202 */ /* 0x000fca0000000f00 */
[----:B------:R-:W-:-:S04]  /*64f0*/  FADD.FTZ R24, R24, R35 ;  /* 0x0000002318187221 */ /* 0x000fc80000010000 */
[----:B------:R-:W-:-:S07]  /*6500*/  IMAD.MOV.U32 R13, RZ, RZ, R24 ;  /* 0x000000ffff0d7224 */ /* 0x000fce00078e0018 */
[----:B------:R-:W-:Y:S05]  /*6510*/  WARPSYNC.COLLECTIVE R15, `(.L_x_15593) ;  /* 0x000000000f087348 */ /* 0x000fea0003c00000 */
[----:B------:R0:W1:Y:S02]  /*6520*/  SHFL.BFLY P6, R14, R13, R12, R11 ;  /* 0x0c00000c0d0e7389 */ /* 0x00006400000c000b */
[----:B01----:R-:W-:Y:S01]  /*6530*/  ENDCOLLECTIVE ;  /* 0x000000000000791b */ /* 0x003fe20003800000 */
.L_x_15593:
[----:B------:R-:W-:Y:S01]  /*6540*/  HFMA2.MMA R12, -RZ, RZ, 0, 2.384185791015625e-07 ;  /* 0x00000004ff0c7435 */ /* 0x000fe200000001ff */
[----:B------:R-:W-:Y:S01]  /*6550*/  IMAD.MOV.U32 R13, RZ, RZ, RZ ;  /* 0x000000ffff0d7224 */ /* 0x000fe200078e00ff */
[----:B------:R-:W-:-:S09]  /*6560*/  MOV R27, R14 ;  /* 0x0000000e001b7202 */ /* 0x000fd20000000f00 */
[----:B------:R-:W-:Y:S05]  /*6570*/  WARPSYNC.COLLECTIVE R15, `(.L_x_15594) ;  /* 0x000000000f087348 */ /* 0x000fea0003c00000 */
[----:B------:R0:W1:Y:S02]  /*6580*/  SHFL.BFLY P6, R14, R13, R12, R11 ;  /* 0x0c00000c0d0e7389 */ /* 0x00006400000c000b */
[----:B01----:R-:W-:Y:S01]  /*6590*/  ENDCOLLECTIVE ;  /* 0x000000000000791b */ /* 0x003fe20003800000 */
.L_x_15594:
[----:B------:R-:W-:Y:S01]  /*65a0*/  FADD.FTZ R27, R24, R27 ;  /* 0x0000001b181b7221 */ /* 0x000fe20000010000 */
[----:B------:R-:W-:Y:S02]  /*65b0*/  IMAD.MOV.U32 R12, RZ, RZ, 0x2 ;  /* 0x00000002ff0c7424 */ /* 0x000fe400078e00ff */
[----:B------:R-:W-:-:S05]  /*65c0*/  FADD.FTZ R28, RZ, R14 ;  /* 0x0000000eff1c7221 */ /* 0x000fca0000010000 */
[----:B------:R-:W-:-:S07]  /*65d0*/  MOV R13, R28 ;  /* 0x0000001c000d7202 */ /* 0x000fce0000000f00 */
[----:B------:R-:W-:Y:S05]  /*65e0*/  WARPSYNC.COLLECTIVE R15, `(.L_x_15595) ;  /* 0x000000000f087348 */ /* 0x000fea0003c00000 */
[----:B------:R0:W1:Y:S02]  /*65f0*/  SHFL.BFLY P6, R14, R13, R12, R11 ;  /* 0x0c00000c0d0e7389 */ /* 0x00006400000c000b */
[----:B01----:R-:W-:Y:S01]  /*6600*/  ENDCOLLECTIVE ;  /* 0x000000000000791b */ /* 0x003fe20003800000 */
.L_x_15595:
[----:B------:R-:W-:Y:S01]  /*6610*/  IMAD.MOV.U32 R12, RZ, RZ, 0x1 ;  /* 0x00000001ff0c7424 */ /* 0x000fe200078e00ff */
[----:B------:R-:W-:-:S05]  /*6620*/  MOV R3, R14 ;  /* 0x0000000e00037202 */ /* 0x000fca0000000f00 */
[----:B------:R-:W-:-:S05]  /*6630*/  FADD.FTZ R28, R28, R3 ;  /* 0x000000031c1c7221 */ /* 0x000fca0000010000 */
[----:B------:R-:W-:-:S07]  /*6640*/  MOV R13, R28 ;  /* 0x0000001c000d7202 */ /* 0x000fce0000000f00 */
[----:B------:R-:W-:Y:S05]  /*6650*/  WARPSYNC.COLLECTIVE R15, `(.L_x_15596) ;  /* 0x000000000f087348 */ /* 0x000fea0003c00000 */
[----:B------:R0:W1:Y:S02]  /*6660*/  SHFL.BFLY P6, R14, R13, R12, R11 ;  /* 0x0c00000c0d0e7389 */ /* 0x00006400000c000b */
[----:B01----:R-:W-:Y:S01]  /*6670*/  ENDCOLLECTIVE ;  /* 0x000000000000791b */ /* 0x003fe20003800000 */
.L_x_15596:
[----:B------:R-:W-:Y:S01]  /*6680*/  HFMA2.MMA R13, -RZ, RZ, 0, 0 ;  /* 0x00000000ff0d7435 */ /* 0x000fe200000001ff */
[----:B------:R-:W-:Y:S01]  /*6690*/  IMAD.MOV.U32 R12, RZ, RZ, 0x4 ;  /* 0x00000004ff0c7424 */ /* 0x000fe200078e00ff */
[----:B------:R-:W-:-:S09]  /*66a0*/  MOV R3, R14 ;  /* 0x0000000e00037202 */ /* 0x000fd20000000f00 */
[----:B------:R-:W-:Y:S05]  /*66b0*/  WARPSYNC.COLLECTIVE R15, `(.L_x_15597) ;  /* 0x000000000f087348 */ /* 0x000fea0003c00000 */
[----:B------:R0:W1:Y:S02]  /*66c0*/  SHFL.BFLY P6, R14, R13, R12, R11 ;  /* 0x0c00000c0d0e7389 */ /* 0x00006400000c000b */
[----:B01----:R-:W-:Y:S01]  /*66d0*/  ENDCOLLECTIVE ;  /* 0x000000000000791b */ /* 0x003fe20003800000 */
.L_x_15597:
        /* <DEDUP_REMOVED lines=8> */
.L_x_15598:
[----:B------:R-:W-:Y:S01]  /*6760*/  IMAD.MOV.U32 R12, RZ, RZ, 0x1 ;  /* 0x00000001ff0c7424 */ /* 0x000fe200078e00ff */
[----:B------:R-:W-:-:S05]  /*6770*/  MOV R44, R14 ;  /* 0x0000000e002c7202 */ /* 0x000fca0000000f00 */
[----:B------:R-:W-:-:S05]  /*6780*/  FADD.FTZ R29, R29, R44 ;  /* 0x0000002c1d1d7221 */ /* 0x000fca0000010000 */
[----:B------:R-:W-:-:S07]  /*6790*/  MOV R13, R29 ;  /* 0x0000001d000d7202 */ /* 0x000fce0000000f00 */
[----:B------:R-:W-:Y:S05]  /*67a0*/  WARPSYNC.COLLECTIVE R15, `(.L_x_15599) ;  /* 0x000000000f087348 */ /* 0x000fea0003c00000 */
[----:B------:R0:W1:Y:S02]  /*67b0*/  SHFL.BFLY P6, R14, R13, R12, R11 ;  /* 0x0c00000c0d0e7389 */ /* 0x00006400000c000b */
[----:B01----:R-:W-:Y:S01]  /*67c0*/  ENDCOLLECTIVE ;  /* 0x000000000000791b */ /* 0x003fe20003800000 */
.L_x_15599:
[----:B------:R-:W-:Y:S01]  /*67d0*/  HFMA2.MMA R13, -RZ, RZ, 0, 0 ;  /* 0x00000000ff0d7435 */ /* 0x000fe200000001ff */
[----:B------:R-:W-:Y:S01]  /*67e0*/  IMAD.MOV.U32 R12, RZ, RZ, 0x4 ;  /* 0x00000004ff0c7424 */ /* 0x000fe200078e00ff */
[----:B------:R-:W-:-:S09]  /*67f0*/  MOV R44, R14 ;  /* 0x0000000e002c7202 */ /* 0x000fd20000000f00 */
[----:B------:R-:W-:Y:S05]  /*6800*/  WARPSYNC.COLLECTIVE R15, `(.L_x_15600) ;  /* 0x000000000f087348 */ /* 0x000fea0003c00000 */
[----:B------:R0:W1:Y:S02]  /*6810*/  SHFL.BFLY P6, R14, R13, R12, R11 ;  /* 0x0c00000c0d0e7389 */ /* 0x00006400000c000b */
[----:B01----:R-:W-:Y:S01]  /*6820*/  ENDCOLLECTIVE ;  /* 0x000000000000791b */ /* 0x003fe20003800000 */
.L_x_15600:
[----:B------:R-:W-:Y:S01]  /*6830*/  FADD.FTZ R29, R29, R44 ;  /* 0x0000002c1d1d7221 */ /* 0x000fe20000010000 */
[----:B------:R-:W-:Y:S01]  /*6840*/  HFMA2.MMA R12, -RZ, RZ, 0, 1.1920928955078125e-07 ;  /* 0x00000002ff0c7435 */ /* 0x000fe200000001ff */
[----:B------:R-:W-:-:S05]  /*6850*/  FADD.FTZ R30, RZ, R14 ;  /* 0x0000000eff1e7221 */ /* 0x000fca0000010000 */
[----:B------:R-:W-:-:S07]  /*6860*/  MOV R13, R30 ;  /* 0x0000001e000d7202 */ /* 0x000fce0000000f00 */
[----:B------:R-:W-:Y:S05]  /*6870*/  WARPSYNC.COLLECTIVE R15, `(.L_x_15601) ;  /* 0x000000000f087348 */ /* 0x000fea0003c00000 */
[----:B------:R0:W1:Y:S02]  /*6880*/  SHFL.BFLY P6, R14, R13, R12, R11 ;  /* 0x0c00000c0d0e7389 */ /* 0x00006400000c000b */
[----:B01----:R-:W-:Y:S01]  /*6890*/  ENDCOLLECTIVE ;  /* 0x000000000000791b */ /* 0x003fe20003800000 */
.L_x_15601:
[----:B------:R-:W-:Y:S01]  /*68a0*/  HFMA2.MMA R12, -RZ, RZ, 0, 5.9604644775390625e-08 ;  /* 0x00000001ff0c7435 */ /* 0x000fe200000001ff */
[----:B------:R-:W-:-:S04]  /*68b0*/  IMAD.MOV.U32 R5, RZ, RZ, R14 ;  /* 0x000000ffff057224 */ /* 0x000fc800078e000e */
[----:B------:R-:W-:-:S05]  /*68c0*/  FADD.FTZ R30, R30, R5 ;  /* 0x000000051e1e7221 */ /* 0x000fca0000010000 */
[----:B------:R-:W-:-:S07]  /*68d0*/  MOV R13, R30 ;  /* 0x0000001e000d7202 */ /* 0x000fce0000000f00 */
[----:B------:R-:W-:Y:S05]  /*68e0*/  WARPSYNC.COLLECTIVE R15, `(.L_x_15602) ;  /* 0x000000000f087348 */ /* 0x000fea0003c00000 */
[----:B------:R0:W1:Y:S02]  /*68f0*/  SHFL.BFLY P6, R14, R13, R12, R11 ;  /* 0x0c00000c0d0e7389 */ /* 0x00006400000c000b */
[----:B01----:R-:W-:Y:S01]  /*6900*/  ENDCOLLECTIVE ;  /* 0x000000000000791b */ /* 0x003fe20003800000 */
.L_x_15602:
[----:B------:R-:W-:Y:S01]  /*6910*/  HFMA2.MMA R12, -RZ, RZ, 0, 2.384185791015625e-07 ;  /* 0x00000004ff0c7435 */ /* 0x000fe200000001ff */
[----:B------:R-:W-:Y:S01]  /*6920*/  MOV R13, RZ ;  /* 0x000000ff000d7202 */ /* 0x000fe20000000f00 */
[----:B------:R-:W-:-:S09]  /*6930*/  IMAD.MOV.U32 R5, RZ, RZ, R14 ;  /* 0x000000ffff057224 */ /* 0x000fd200078e000e */
[----:B------:R-:W-:Y:S05]  /*6940*/  WARPSYNC.COLLECTIVE R15, `(.L_x_15603) ;  /* 0x000000000f087348 */ /* 0x000fea0003c00000 */
[----:B------:R0:W1:Y:S02]  /*6950*/  SHFL.BFLY P6, R14, R13, R12, R11 ;  /* 0x0c00000c0d0e7389 */ /* 0x00006400000c000b */
[----:B01----:R-:W-:Y:S01]  /*6960*/  ENDCOLLECTIVE ;  /* 0x000000000000791b */ /* 0x003fe20003800000 */
.L_x_15603:
[----:B------:R-:W-:Y:S01]  /*6970*/  HFMA2.MMA R12, -RZ, RZ, 0, 1.1920928955078125e-07 ;  /* 0x00000002ff0c7435 */ /* 0x000fe200000001ff */
[----:B------:R-:W-:-:S04]  /*6980*/  IMAD.MOV.U32 R31, RZ, RZ, R14 ;  /* 0x000000ffff1f7224 */ /* 0x000fc800078e000e */
[----:B------:R-:W-:-:S05]  /*6990*/  FADD.FTZ R31, RZ, R31 ;  /* 0x0000001fff1f7221 */ /* 0x000fca0000010000 */
[----:B------:R-:W-:-:S07]  /*69a0*/  MOV R13, R31 ;  /* 0x0000001f000d7202 */ /* 0x000fce0000000f00 */
[----:B------:R-:W-:Y:S05]  /*69b0*/  WARPSYNC.COLLECTIVE R15, `(.L_x_15604) ;  /* 0x000000000f087348 */ /* 0x000fea0003c00000 */
[----:B------:R0:W1:Y:S02]  /*69c0*/  SHFL.BFLY P6, R14, R13, R12, R11 ;  /* 0x0c00000c0d0e7389 */ /* 0x00006400000c000b */
[----:B01----:R-:W-:Y:S01]  /*69d0*/  ENDCOLLECTIVE ;  /* 0x000000000000791b */ /* 0x003fe20003800000 */
.L_x_15604:
[----:B------:R-:W-:Y:S01]  /*69e0*/  HFMA2.MMA R12, -RZ, RZ, 0, 5.9604644775390625e-08 ;  /* 0x00000001ff0c7435 */ /* 0x000fe200000001ff */
[----:B------:R-:W-:-:S04]  /*69f0*/  IMAD.MOV.U32 R40, RZ, RZ, R14 ;  /* 0x000000ffff287224 */ /* 0x000fc800078e000e */
[----:B------:R-:W-:-:S05]  /*6a00*/  FADD.FTZ R31, R31, R40 ;  /* 0x000000281f1f7221 */ /* 0x000fca0000010000 */
[----:B------:R-:W-:-:S07]  /*6a10*/  MOV R13, R31 ;  /* 0x0000001f000d7202 */ /* 0x000fce0000000f00 */
[----:B------:R-:W-:Y:S05]  /*6a20*/  WARPSYNC.COLLECTIVE R15, `(.L_x_15605) ;  /* 0x000000000f087348 */ /* 0x000fea0003c00000 */
[----:B------:R0:W1:Y:S02]  /*6a30*/  SHFL.BFLY P6, R14, R13, R12, R11 ;  /* 0x0c00000c0d0e7389 */ /* 0x00006400000c000b */
[----:B01----:R-:W-:Y:S01]  /*6a40*/  ENDCOLLECTIVE ;  /* 0x000000000000791b */ /* 0x003fe20003800000 */
.L_x_15605:
[----:B------:R-:W-:Y:S01]  /*6a50*/  HFMA2.MMA R12, -RZ, RZ, 0, 2.384185791015625e-07 ;  /* 0x00000004ff0c7435 */ /* 0x000fe200000001ff */
[----:B------:R-:W-:Y:S01]  /*6a60*/  MOV R13, RZ ;  /* 0x000000ff000d7202 */ /* 0x000fe20000000f00 */
[----:B------:R-:W-:-:S09]  /*6a70*/  IMAD.MOV.U32 R18, RZ, RZ, R14 ;  /* 0x000000ffff127224 */ /* 0x000fd200078e000e */
[----:B------:R-:W-:Y:S05]  /*6a80*/  WARPSYNC.COLLECTIVE R15, `(.L_x_15606) ;  /* 0x000000000f087348 */ /* 0x000fea0003c00000 */
[----:B------:R0:W1:Y:S02]  /*6a90*/  SHFL.BFLY P6, R14, R13, R12, R11 ;  /* 0x0c00000c0d0e7389 */ /* 0x00006400000c000b */
[----:B01----:R-:W-:Y:S01]  /*6aa0*/  ENDCOLLECTIVE ;  /* 0x000000000000791b */ /* 0x003fe20003800000 */
.L_x_15606:
[----:B------:R-:W-:Y:S01]  /*6ab0*/  FADD.FTZ R18, R31, R18 ;  /* 0x000000121f127221 */ /* 0x000fe20000010000 */
[----:B------:R-:W-:Y:S01]  /*6ac0*/  MOV R12, 0x2 ;  /* 0x00000002000c7802 */ /* 0x000fe20000000f00 */
[----:B------:R-:W-:-:S04]  /*6ad0*/  FADD.FTZ R32, RZ, R14 ;  /* 0x0000000eff207221 */ /* 0x000fc80000010000 */
[----:B------:R-:W-:-:S07]  /*6ae0*/  IMAD.MOV.U32 R13, RZ, RZ, R32 ;  /* 0x000000ffff0d7224 */ /* 0x000fce00078e0020 */
[----:B------:R-:W-:Y:S05]  /*6af0*/  WARPSYNC.COLLECTIVE R15, `(.L_x_15607) ;  /* 0x000000000f087348 */ /* 0x000fea0003c00000 */
[----:B------:R0:W1:Y:S02]  /*6b00*/  SHFL.BFLY P6, R14, R13, R12, R11 ;  /* 0x0c00000c0d0e7389 */ /* 0x00006400000c000b */
[----:B01----:R-:W-:Y:S01]  /*6b10*/  ENDCOLLECTIVE ;  /* 0x000000000000791b */ /* 0x003fe20003800000 */
.L_x_15607:
[----:B------:R-:W-:Y:S01]  /*6b20*/  HFMA2.MMA R12, -RZ, RZ, 0, 5.9604644775390625e-08 ;  /* 0x00000001ff0c7435 */ /* 0x000fe200000001ff */
[----:B------:R-:W-:-:S05]  /*6b30*/  MOV R17, R14 ;  /* 0x0000000e00117202 */ /* 0x000fca0000000f00 */
[----:B------:R-:W-:-:S04]  /*6b40*/  FADD.FTZ R32, R32, R17 ;  /* 0x0000001120207221 */ /* 0x000fc80000010000 */
[----:B------:R-:W-:-:S07]  /*6b50*/  IMAD.MOV.U32 R13, RZ, RZ, R32 ;  /* 0x000000ffff0d7224 */ /* 0x000fce00078e0020 */
[----:B------:R-:W-:Y:S05]  /*6b60*/  WARPSYNC.COLLECTIVE R15, `(.L_x_15608) ;  /* 0x000000000f087348 */ /* 0x000fea0003c00000 */
[----:B------:R0:W1:Y:S02]  /*6b70*/  SHFL.BFLY P6, R14, R13, R12, R11 ;  /* 0x0c00000c0d0e7389 */ /* 0x00006400000c000b */
[----:B01----:R-:W-:Y:S01]  /*6b80*/  ENDCOLLECTIVE ;  /* 0x000000000000791b */ /* 0x003fe20003800000 */
.L_x_15608:
[----:B------:R-:W-:Y:S01]  /*6b90*/  HFMA2.MMA R12, -RZ, RZ, 0, 2.384185791015625e-07 ;  /* 0x00000004ff0c7435 */ /* 0x000fe200000001ff */
[----:B------:R-:W-:Y:S01]  /*6ba0*/  IMAD.MOV.U32 R13, RZ, RZ, RZ ;  /* 0x000000ffff0d7224 */ /* 0x000fe200078e00ff */
[----:B------:R-:W-:-:S09]  /*6bb0*/  MOV R19, R14 ;  /* 0x0000000e00137202 */ /* 0x000fd20000000f00 */
[----:B------:R-:W-:Y:S05]  /*6bc0*/  WARPSYNC.COLLECTIVE R15, `(.L_x_15609) ;  /* 0x000000000f087348 */ /* 0x000fea0003c00000 */
[----:B------:R0:W1:Y:S02]  /*6bd0*/  SHFL.BFLY P6, R14, R13, R12, R11 ;  /* 0x0c00000c0d0e7389 */ /* 0x00006400000c000b */
[----:B01----:R-:W-:Y:S01]  /*6be0*/  ENDCOLLECTIVE ;  /* 0x000000000000791b */ /* 0x003fe20003800000 */
.L_x_15609:
[----:B------:R-:W-:Y:S01]  /*6bf0*/  HFMA2.MMA R12, -RZ, RZ, 0, 1.1920928955078125e-07 ;  /* 0x00000002ff0c7435 */ /* 0x000fe200000001ff */
[----:B------:R-:W-:-:S05]  /*6c00*/  MOV R33, R14 ;  /* 0x0000000e00217202 */ /* 0x000fca0000000f00 */
[----:B------:R-:W-:-:S04]  /*6c10*/  FADD.FTZ R33, RZ, R33 ;  /* 0x00000021ff217221 */ /* 0x000fc80000010000 */
[----:B------:R-:W-:-:S07]  /*6c20*/  IMAD.MOV.U32 R13, RZ, RZ, R33 ;  /* 0x000000ffff0d7224 */ /* 0x000fce00078e0021 */
[----:B------:R-:W-:Y:S05]  /*6c30*/  WARPSYNC.COLLECTIVE R15, `(.L_x_15610) ;  /* 0x000000000f087348 */ /* 0x000fea0003c00000 */
[----:B------:R0:W1:Y:S02]  /*6c40*/  SHFL.BFLY P6, R14, R13, R12, R11 ;  /* 0x0c00000c0d0e7389 */ /* 0x00006400000c000b */
[----:B01----:R-:W-:Y:S01]  /*6c50*/  ENDCOLLECTIVE ;  /* 0x000000000000791b */ /* 0x003fe20003800000 */
.L_x_15610:
        /* <DEDUP_REMOVED lines=8> */
.L_x_15611:
[----:B------:R-:W-:Y:S01]  /*6ce0*/  HFMA2.MMA R12, -RZ, RZ, 0, 2.384185791015625e-07 ;  /* 0x00000004ff0c7435 */ /* 0x000fe200000001ff */
[----:B------:R-:W-:Y:S01]  /*6cf0*/  IMAD.MOV.U32 R13, RZ, RZ, RZ ;  /* 0x000000ffff0d7224 */ /* 0x000fe200078e00ff */
[----:B------:R-:W-:-:S09]  /*6d00*/  MOV R20, R14 ;  /* 0x0000000e00147202 */ /* 0x000fd20000000f00 */
[----:B------:R-:W-:Y:S05]  /*6d10*/  WARPSYNC.COLLECTIVE R15, `(.L_x_15612) ;  /* 0x000000000f087348 */ /* 0x000fea0003c00000 */
[----:B------:R0:W1:Y:S02]  /*6d20*/  SHFL.BFLY P6, R14, R13, R12, R11 ;  /* 0x0c00000c0d0e7389 */ /* 0x00006400000c000b */
[----:B01----:R-:W-:Y:S01]  /*6d30*/  ENDCOLLECTIVE ;  /* 0x000000000000791b */ /* 0x003fe20003800000 */
.L_x_15612:
        /* <DEDUP_REMOVED lines=8> */
.L_x_15613:
        /* <DEDUP_REMOVED lines=8> */
.L_x_15614:
[----:B------:R-:W-:Y:S01]  /*6e40*/  HFMA2.MMA R12, -RZ, RZ, 0, 2.384185791015625e-07 ;  /* 0x00000004ff0c7435 */ /* 0x000fe200000001ff */
[----:B------:R-:W-:Y:S01]  /*6e50*/  IMAD.MOV.U32 R13, RZ, RZ, RZ ;  /* 0x000000ffff0d7224 */ /* 0x000fe200078e00ff */
[----:B------:R-:W-:-:S09]  /*6e60*/  MOV R3, R14 ;  /* 0x0000000e00037202 */ /* 0x000fd20000000f00 */
[----:B------:R-:W-:Y:S05]  /*6e70*/  WARPSYNC.COLLECTIVE R15, `(.L_x_15615) ;  /* 0x000000000f087348 */ /* 0x000fea0003c00000 */
[----:B------:R0:W1:Y:S02]  /*6e80*/  SHFL.BFLY P6, R14, R13, R12, R11 ;  /* 0x0c00000c0d0e7389 */ /* 0x00006400000c000b */
[----:B01----:R-:W-:Y:S01]  /*6e90*/  ENDCOLLECTIVE ;  /* 0x000000000000791b */ /* 0x003fe20003800000 */
.L_x_15615:
[----:B------:R-:W-:Y:S01]  /*6ea0*/  FADD.FTZ R19, R34, R3 ;  /* 0x0000000322137221 */ /* 0x000fe20000010000 */
[----:B------:R-:W-:Y:S02]  /*6eb0*/  IMAD.MOV.U32 R12, RZ, RZ, 0x2 ;  /* 0x00000002ff0c7424 */ /* 0x000fe400078e00ff */
[----:B------:R-:W-:-:S05]  /*6ec0*/  FADD.FTZ R35, RZ, R14 ;  /* 0x0000000eff237221 */ /* 0x000fca0000010000 */
[----:B------:R-:W-:-:S07]  /*6ed0*/  MOV R13, R35 ;  /* 0x00000023000d7202 */ /* 0x000fce0000000f00 */
[----:B------:R-:W-:Y:S05]  /*6ee0*/  WARPSYNC.COLLECTIVE R15, `(.L_x_15616) ;  /* 0x000000000f087348 */ /* 0x000fea0003c00000 */
[----:B------:R0:W1:Y:S02]  /*6ef0*/  SHFL.BFLY P6, R14, R13, R12, R11 ;  /* 0x0c00000c0d0e7389 */ /* 0x00006400000c000b */
[----:B01----:R-:W-:Y:S01]  /*6f00*/  ENDCOLLECTIVE ;  /* 0x000000000000791b */ /* 0x003fe20003800000 */
.L_x_15616:
[----:B------:R-:W-:Y:S01]  /*6f10*/  HFMA2.MMA R12, -RZ, RZ, 0, 5.9604644775390625e-08 ;  /* 0x00000001ff0c7435 */ /* 0x000fe200000001ff */
[----:B------:R-:W-:-:S05]  /*6f20*/  FADD.FTZ R35, R35, R14 ;  /* 0x0000000e23237221 */ /* 0x000fca0000010000 */
[----:B------:R-:W-:-:S07]  /*6f30*/  MOV R13, R35 ;  /* 0x00000023000d7202 */ /* 0x000fce0000000f00 */
[----:B------:R-:W-:Y:S05]  /*6f40*/  WARPSYNC.COLLECTIVE R15, `(.L_x_15617) ;  /* 0x000000000f087348 */ /* 0x000fea0003c00000 */
[----:B------:R0:W1:Y:S02]  /*6f50*/  SHFL.BFLY P6, R14, R13, R12, R11 ;  /* 0x0c00000c0d0e7389 */ /* 0x00006400000c000b */
[----:B01----:R-:W-:Y:S01]  /*6f60*/  ENDCOLLECTIVE ;  /* 0x000000000000791b */ /* 0x003fe20003800000 */
.L_x_15617:
[----:B------:R-:W-:Y:S01]  /*6f70*/  HFMA2.MMA R12, -RZ, RZ, 0, 2.384185791015625e-07 ;  /* 0x00000004ff0c7435 */ /* 0x000fe200000001ff */
[----:B------:R-:W-:Y:S01]  /*6f80*/  MOV R13, RZ ;  /* 0x000000ff000d7202 */ /* 0x000fe20000000f00 */
[----:B------:R-:W-:-:S09]  /*6f90*/  IMAD.MOV.U32 R28, RZ, RZ, R14 ;  /* 0x000000ffff1c7224 */ /* 0x000fd200078e000e */
[----:B------:R-:W-:Y:S05]  /*6fa0*/  WARPSYNC.COLLECTIVE R15, `(.L_x_15618) ;  /* 0x000000000f087348 */ /* 0x000fea0003c00000 */
[----:B------:R0:W1:Y:S02]  /*6fb0*/  SHFL.BFLY P6, R14, R13, R12, R11 ;  /* 0x0c00000c0d0e7389 */ /* 0x00006400000c000b */
[----:B01----:R-:W-:Y:S01]  /*6fc0*/  ENDCOLLECTIVE ;  /* 0x000000000000791b */ /* 0x003fe20003800000 */
.L_x_15618:
[----:B------:R-:W-:Y:S01]  /*6fd0*/  HFMA2.MMA R12, -RZ, RZ, 0, 1.1920928955078125e-07 ;  /* 0x00000002ff0c7435 */ /* 0x000fe200000001ff */
[----:B------:R-:W-:-:S04]  /*6fe0*/  IMAD.MOV.U32 R36, RZ, RZ, R14 ;  /* 0x000000ffff247224 */ /* 0x000fc800078e000e */
[----:B------:R-:W-:-:S05]  /*6ff0*/  FADD.FTZ R36, RZ, R36 ;  /* 0x00000024ff247221 */ /* 0x000fca0000010000 */
[----:B------:R-:W-:-:S07]  /*7000*/  MOV R13, R36 ;  /* 0x00000024000d7202 */ /* 0x000fce0000000f00 */
[----:B------:R-:W-:Y:S05]  /*7010*/  WARPSYNC.COLLECTIVE R15, `(.L_x_15619) ;  /* 0x000000000f087348 */ /* 0x000fea0003c00000 */
[----:B------:R0:W1:Y:S02]  /*7020*/  SHFL.BFLY P6, R14, R13, R12, R11 ;  /* 0x0c00000c0d0e7389 */ /* 0x00006400000c000b */
[----:B01----:R-:W-:Y:S01]  /*7030*/  ENDCOLLECTIVE ;  /* 0x000000000000791b */ /* 0x003fe20003800000 */
.L_x_15619:
        /* <DEDUP_REMOVED lines=8> */
.L_x_15620:
[----:B------:R-:W-:Y:S01]  /*70c0*/  HFMA2.MMA R12, -RZ, RZ, 0, 2.384185791015625e-07 ;  /* 0x00000004ff0c7435 */ /* 0x000fe200000001ff */
[----:B------:R-:W-:Y:S01]  /*70d0*/  MOV R13, RZ ;  /* 0x000000ff000d7202 */ /* 0x000fe20000000f00 */
[----:B------:R-:W-:-:S09]  /*70e0*/  IMAD.MOV.U32 R5, RZ, RZ, R14 ;  /* 0x000000ffff057224 */ /* 0x000fd200078e000e */
[----:B------:R-:W-:Y:S05]  /*70f0*/  WARPSYNC.COLLECTIVE R15, `(.L_x_15621) ;  /* 0x000000000f087348 */ /* 0x000fea0003c00000 */
[----:B------:R0:W1:Y:S02]  /*7100*/  SHFL.BFLY P6, R14, R13, R12, R11 ;  /* 0x0c00000c0d0e7389 */ /* 0x00006400000c000b */
[----:B01----:R-:W-:Y:S01]  /*7110*/  ENDCOLLECTIVE ;  /* 0x000000000000791b */ /* 0x003fe20003800000 */
.L_x_15621:
        /* <DEDUP_REMOVED lines=8> */
.L_x_15622:
[----:B------:R-:W-:Y:S01]  /*71a0*/  HFMA2.MMA R12, -RZ, RZ, 0, 5.9604644775390625e-08 ;  /* 0x00000001ff0c7435 */ /* 0x000fe200000001ff */
[----:B------:R-:W-:-:S04]  /*71b0*/  IMAD.MOV.U32 R5, RZ, RZ, R14 ;  /* 0x000000ffff057224 */ /* 0x000fc800078e000e */
[----:B------:R-:W-:-:S05]  /*71c0*/  FADD.FTZ R42, R42, R5 ;  /* 0x000000052a2a7221 */ /* 0x000fca0000010000 */
[----:B------:R-:W-:-:S07]  /*71d0*/  MOV R13, R42 ;  /* 0x0000002a000d7202 */ /* 0x000fce0000000f00 */
[----:B------:R-:W-:Y:S05]  /*71e0*/  WARPSYNC.COLLECTIVE R15, `(.L_x_15623) ;  /* 0x000000000f087348 */ /* 0x000fea0003c00000 */
[----:B------:R0:W1:Y:S02]  /*71f0*/  SHFL.BFLY P6, R14, R13, R12, R11 ;  /* 0x0c00000c0d0e7389 */ /* 0x00006400000c000b */
[----:B01----:R-:W-:Y:S01]  /*7200*/  ENDCOLLECTIVE ;  /* 0x000000000000791b */ /* 0x003fe20003800000 */
.L_x_15623:
[----:B------:R-:W-:Y:S01]  /*7210*/  HFMA2.MMA R12, -RZ, RZ, 0, 2.384185791015625e-07 ;  /* 0x00000004ff0c7435 */ /* 0x000fe200000001ff */
[----:B------:R-:W-:Y:S01]  /*7220*/  MOV R13, RZ ;  /* 0x000000ff000d7202 */ /* 0x000fe20000000f00 */
[----:B------:R-:W-:-:S09]  /*7230*/  IMAD.MOV.U32 R31, RZ, RZ, R14 ;  /* 0x000000ffff1f7224 */ /* 0x000fd200078e000e */
[----:B------:R-:W-:Y:S05]  /*7240*/  WARPSYNC.COLLECTIVE R15, `(.L_x_15624) ;  /* 0x000000000f087348 */ /* 0x000fea0003c00000 */
[----:B------:R0:W1:Y:S02]  /*7250*/  SHFL.BFLY P6, R14, R13, R12, R11 ;  /* 0x0c00000c0d0e7389 */ /* 0x00006400000c000b */
[----:B01----:R-:W-:Y:S01]  /*7260*/  ENDCOLLECTIVE ;  /* 0x000000000000791b */ /* 0x003fe20003800000 */
.L_x_15624:
        /* <DEDUP_REMOVED lines=8> */
.L_x_15625:
[----:B------:R-:W-:Y:S01]  /*72f0*/  HFMA2.MMA R12, -RZ, RZ, 0, 5.9604644775390625e-08 ;  /* 0x00000001ff0c7435 */ /* 0x000fe200000001ff */
[----:B------:R-:W-:-:S04]  /*7300*/  IMAD.MOV.U32 R44, RZ, RZ, R14 ;  /* 0x000000ffff2c7224 */ /* 0x000fc800078e000e */
[----:B------:R-:W-:-:S05]  /*7310*/  FADD.FTZ R41, R41, R44 ;  /* 0x0000002c29297221 */ /* 0x000fca0000010000 */
[----:B------:R-:W-:-:S07]  /*7320*/  MOV R13, R41 ;  /* 0x00000029000d7202 */ /* 0x000fce0000000f00 */
[----:B------:R-:W-:Y:S05]  /*7330*/  WARPSYNC.COLLECTIVE R15, `(.L_x_15626) ;  /* 0x000000000f087348 */ /* 0x000fea0003c00000 */
[----:B------:R0:W1:Y:S02]  /*7340*/  SHFL.BFLY P6, R14, R13, R12, R11 ;  /* 0x0c00000c0d0e7389 */ /* 0x00006400000c000b */
[----:B01----:R-:W-:Y:S01]  /*7350*/  ENDCOLLECTIVE ;  /* 0x000000000000791b */ /* 0x003fe20003800000 */
.L_x_15626:
[----:B------:R-:W-:Y:S01]  /*7360*/  HFMA2.MMA R12, -RZ, RZ, 0, 2.384185791015625e-07 ;  /* 0x00000004ff0c7435 */ /* 0x000fe200000001ff */
[----:B------:R-:W-:Y:S01]  /*7370*/  MOV R13, RZ ;  /* 0x000000ff000d7202 */ /* 0x000fe20000000f00 */
[----:B------:R-:W-:-:S09]  /*7380*/  IMAD.MOV.U32 R44, RZ, RZ, R14 ;  /* 0x000000ffff2c7224 */ /* 0x000fd200078e000e */
[----:B------:R-:W-:Y:S05]  /*7390*/  WARPSYNC.COLLECTIVE R15, `(.L_x_15627) ;  /* 0x000000000f087348 */ /* 0x000fea0003c00000 */
[----:B------:R0:W1:Y:S02]  /*73a0*/  SHFL.BFLY P6, R14, R13, R12, R11 ;  /* 0x0c00000c0d0e7389 */ /* 0x00006400000c000b */
[----:B01----:R-:W-:Y:S01]  /*73b0*/  ENDCOLLECTIVE ;  /* 0x000000000000791b */ /* 0x003fe20003800000 */
.L_x_15627:
        /* <DEDUP_REMOVED lines=8> */
.L_x_15628:
[----:B------:R-:W-:Y:S01]  /*7440*/  MOV R12, 0x1 ;  /* 0x00000001000c7802 */ /* 0x000fe20000000f00 */
[----:B------:R-:W-:-:S04]  /*7450*/  FADD.FTZ R40, R40, R14 ;  /* 0x0000000e28287221 */ /* 0x000fc80000010000 */
[----:B------:R-:W-:-:S07]  /*7460*/  IMAD.MOV.U32 R13, RZ, RZ, R40 ;  /* 0x000000ffff0d7224 */ /* 0x000fce00078e0028 */
[----:B------:R-:W-:Y:S05]  /*7470*/  WARPSYNC.COLLECTIVE R15, `(.L_x_15629) ;  /* 0x000000000f087348 */ /* 0x000fea0003c00000 */
[----:B------:R0:W1:Y:S02]  /*7480*/  SHFL.BFLY P6, R14, R13, R12, R11 ;  /* 0x0c00000c0d0e7389 */ /* 0x00006400000c000b */
[----:B01----:R-:W-:Y:S01]  /*7490*/  ENDCOLLECTIVE ;  /* 0x000000000000791b */ /* 0x003fe20003800000 */
.L_x_15629:
[----:B------:R-:W-:Y:S01]  /*74a0*/  HFMA2.MMA R12, -RZ, RZ, 0, 2.384185791015625e-07 ;  /* 0x00000004ff0c7435 */ /* 0x000fe200000001ff */
[----:B------:R-:W-:Y:S01]  /*74b0*/  IMAD.MOV.U32 R13, RZ, RZ, RZ ;  /* 0x000000ffff0d7224 */ /* 0x000fe200078e00ff */
[----:B------:R-:W-:-:S09]  /*74c0*/  MOV R33, R14 ;  /* 0x0000000e00217202 */ /* 0x000fd20000000f00 */
[----:B------:R-:W-:Y:S05]  /*74d0*/  WARPSYNC.COLLECTIVE R15, `(.L_x_15630) ;  /* 0x000000000f087348 */ /* 0x000fea0003c00000 */
[----:B------:R0:W1:Y:S02]  /*74e0*/  SHFL.BFLY P6, R14, R13, R12, R11 ;  /* 0x0c00000c0d0e7389 */ /* 0x00006400000c000b */
[----:B01----:R-:W-:Y:S01]  /*74f0*/  ENDCOLLECTIVE ;  /* 0x000000000000791b */ /* 0x003fe20003800000 */
.L_x_15630:
[----:B------:R-:W-:Y:S01]  /*7500*/  FADD.FTZ R33, R40, R33 ;  /* 0x0000002128217221 */ /* 0x000fe20000010000 */
[----:B------:R-:W-:Y:S02]  /*7510*/  IMAD.MOV.U32 R12, RZ, RZ, 0x2 ;  /* 0x00000002ff0c7424 */ /* 0x000fe400078e00ff */
[----:B------:R-:W-:-:S05]  /*7520*/  FADD.FTZ R5, RZ, R14 ;  /* 0x0000000eff057221 */ /* 0x000fca0000010000 */
[----:B------:R-:W-:-:S07]  /*7530*/  MOV R13, R5 ;  /* 0x00000005000d7202 */ /* 0x000fce0000000f00 */
[----:B------:R-:W-:Y:S05]  /*7540*/  WARPSYNC.COLLECTIVE R15, `(.L_x_15631) ;  /* 0x000000000f087348 */ /* 0x000fea0003c00000 */
[----:B------:R0:W1:Y:S02]  /*7550*/  SHFL.BFLY P6, R14, R13, R12, R11 ;  /* 0x0c00000c0d0e7389 */ /* 0x00006400000c000b */
[----:B01----:R-:W-:Y:S01]  /*7560*/  ENDCOLLECTIVE ;  /* 0x000000000000791b */ /* 0x003fe20003800000 */
.L_x_15631:
[----:B------:R-:W-:Y:S01]  /*7570*/  HFMA2.MMA R12, -RZ, RZ, 0, 5.9604644775390625e-08 ;  /* 0x00000001ff0c7435 */ /* 0x000fe200000001ff */
[----:B------:R-:W-:-:S05]  /*7580*/  FADD.FTZ R17, R5, R14 ;  /* 0x0000000e05117221 */ /* 0x000fca0000010000 */
[----:B------:R-:W-:-:S07]  /*7590*/  MOV R13, R17 ;  /* 0x00000011000d7202 */ /* 0x000fce0000000f00 */
[----:B------:R-:W-:Y:S05]  /*75a0*/  WARPSYNC.COLLECTIVE R15, `(.L_x_15632) ;  /* 0x000000000f087348 */ /* 0x000fea0003c00000 */
[----:B------:R0:W1:Y:S02]  /*75b0*/  SHFL.BFLY P6, R14, R13, R12, R11 ;  /* 0x0c00000c0d0e7389 */ /* 0x00006400000c000b */
[----:B01----:R-:W-:Y:S01]  /*75c0*/  ENDCOLLECTIVE ;  /* 0x000000000000791b */ /* 0x003fe20003800000 */
.L_x_15632:
[----:B------:R-:W-:Y:S01]  /*75d0*/  HFMA2.MMA R12, -RZ, RZ, 0, 2.384185791015625e-07 ;  /* 0x00000004ff0c7435 */ /* 0x000fe200000001ff */
[----:B------:R-:W-:Y:S01]  /*75e0*/  MOV R13, RZ ;  /* 0x000000ff000d7202 */ /* 0x000fe20000000f00 */
[----:B------:R-:W-:-:S09]  /*75f0*/  IMAD.MOV.U32 R36, RZ, RZ, R14 ;  /* 0x000000ffff247224 */ /* 0x000fd200078e000e */
[----:B------:R-:W-:Y:S05]  /*7600*/  WARPSYNC.COLLECTIVE R15, `(.L_x_15633) ;  /* 0x000000000f087348 */ /* 0x000fea0003c00000 */
[----:B------:R0:W1:Y:S02]  /*7610*/  SHFL.BFLY P6, R14, R13, R12, R11 ;  /* 0x0c00000c0d0e7389 */ /* 0x00006400000c000b */
[----:B01----:R-:W-:Y:S01]  /*7620*/  ENDCOLLECTIVE ;  /* 0x000000000000791b */ /* 0x003fe20003800000 */
.L_x_15633:
[----:B------:R-:W-:Y:S01]  /*7630*/  FADD.FTZ R5, R17, R36 ;  /* 0x0000002411057221 */ /* 0x000fe20000010000 */
[----:B------:R-:W-:Y:S01]  /*7640*/  MOV R12, 0x2 ;  /* 0x00000002000c7802 */ /* 0x000fe20000000f00 */
[----:B------:R-:W-:-:S04]  /*7650*/  FADD.FTZ R24, RZ, R14 ;  /* 0x0000000eff187221 */ /* 0x000fc80000010000 */
[----:B------:R-:W-:-:S07]  /*7660*/  IMAD.MOV.U32 R13, RZ, RZ, R24 ;  /* 0x000000ffff0d7224 */ /* 0x000fce00078e0018 */
[----:B------:R-:W-:Y:S05]  /*7670*/  WARPSYNC.COLLECTIVE R15, `(.L_x_15634) ;  /* 0x000000000f087348 */ /* 0x000fea0003c00000 */
[----:B------:R0:W1:Y:S02]  /*7680*/  SHFL.BFLY P6, R14, R13, R12, R11 ;  /* 0x0c00000c0d0e7389 */ /* 0x00006400000c000b */
[----:B01----:R-:W-:Y:S01]  /*7690*/  ENDCOLLECTIVE ;  /* 0x000000000000791b */ /* 0x003fe20003800000 */
.L_x_15634:
[----:B------:R-:W-:Y:S02]  /*76a0*/  IMAD.MOV.U32 R12, RZ, RZ, 0x1 ;  /* 0x00000001ff0c7424 */ /* 0x000fe400078e00ff */
[----:B------:R-:W-:-:S05]  /*76b0*/  FADD.FTZ R32, R24, R14 ;  /* 0x0000000e18207221 */ /* 0x000fca0000010000 */
[----:B------:R-:W-:-:S07]  /*76c0*/  MOV R13, R32 ;  /* 0x00000020000d7202 */ /* 0x000fce0000000f00 */
[----:B------:R-:W-:Y:S05]  /*76d0*/  WARPSYNC.COLLECTIVE R15, `(.L_x_15635) ;  /* 0x000000000f087348 */ /* 0x000fea0003c00000 */
[----:B------:R0:W1:Y:S02]  /*76e0*/  SHFL.BFLY P6, R14, R13, R12, R11 ;  /* 0x0c00000c0d0e7389 */ /* 0x00006400000c000b */
[----:B01----:R-:W-:Y:S01]  /*76f0*/  ENDCOLLECTIVE ;  /* 0x000000000000791b */ /* 0x003fe20003800000 */
.L_x_15635:
[----:B------:R-:W-:Y:S01]  /*7700*/  HFMA2.MMA R13, -RZ, RZ, 0, 0 ;  /* 0x00000000ff0d7435 */ /* 0x000fe200000001ff */
[----:B------:R-:W-:Y:S01]  /*7710*/  MOV R12, 0x4 ;  /* 0x00000004000c7802 */ /* 0x000fe20000000f00 */
[----:B------:R-:W-:-:S09]  /*7720*/  FADD.FTZ R17, R32, R14 ;  /* 0x0000000e20117221 */ /* 0x000fd20000010000 */
[----:B------:R-:W-:Y:S05]  /*7730*/  WARPSYNC.COLLECTIVE R15, `(.L_x_15636) ;  /* 0x000000000f087348 */ /* 0x000fea0003c00000 */
[----:B------:R0:W1:Y:S02]  /*7740*/  SHFL.BFLY P6, R14, R13, R12, R11 ;  /* 0x0c00000c0d0e7389 */ /* 0x00006400000c000b */
[----:B01----:R-:W-:Y:S01]  /*7750*/  ENDCOLLECTIVE ;  /* 0x000000000000791b */ /* 0x003fe20003800000 */
.L_x_15636:
[----:B------:R-:W-:Y:S01]  /*7760*/  HFMA2.MMA R12, -RZ, RZ, 0, 1.1920928955078125e-07 ;  /* 0x00000002ff0c7435 */ /* 0x000fe200000001ff */
[----:B------:R-:W-:-:S04]  /*7770*/  FADD.FTZ R24, RZ, R14 ;  /* 0x0000000eff187221 */ /* 0x000fc80000010000 */
[----:B------:R-:W-:-:S07]  /*7780*/  IMAD.MOV.U32 R13, RZ, RZ, R24 ;  /* 0x000000ffff0d7224 */ /* 0x000fce00078e0018 */
[----:B------:R-:W-:Y:S05]  /*7790*/  WARPSYNC.COLLECTIVE R15, `(.L_x_15637) ;  /* 0x000000000f087348 */ /* 0x000fea0003c00000 */
[----:B------:R0:W1:Y:S02]  /*77a0*/  SHFL.BFLY P6, R14, R13, R12, R11 ;  /* 0x0c00000c0d0e7389 */ /* 0x00006400000c000b */
[----:B01----:R-:W-:Y:S01]  /*77b0*/  ENDCOLLECTIVE ;  /* 0x000000000000791b */ /* 0x003fe20003800000 */
.L_x_15637:
[----:B------:R-:W-:Y:S02]  /*77c0*/  IMAD.MOV.U32 R12, RZ, RZ, 0x1 ;  /* 0x00000001ff0c7424 */ /* 0x000fe400078e00ff */
[----:B------:R-:W-:-:S05]  /*77d0*/  FADD.FTZ R35, R24, R14 ;  /* 0x0000000e18237221 */ /* 0x000fca0000010000 */
[----:B------:R-:W-:-:S07]  /*77e0*/  MOV R13, R35 ;  /* 0x00000023000d7202 */ /* 0x000fce0000000f00 */
[----:B------:R-:W-:Y:S05]  /*77f0*/  WARPSYNC.COLLECTIVE R15, `(.L_x_15638) ;  /* 0x000000000f087348 */ /* 0x000fea0003c00000 */
[----:B------:R0:W1:Y:S02]  /*7800*/  SHFL.BFLY P6, R14, R13, R12, R11 ;  /* 0x0c00000c0d0e7389 */ /* 0x00006400000c000b */
[----:B01----:R-:W-:Y:S01]  /*7810*/  ENDCOLLECTIVE ;  /* 0x000000000000791b */ /* 0x003fe20003800000 */
.L_x_15638:
[----:B------:R-:W-:Y:S01]  /*7820*/  HFMA2.MMA R13, -RZ, RZ, 0, 0 ;  /* 0x00000000ff0d7435 */ /* 0x000fe200000001ff */
[----:B------:R-:W-:Y:S01]  /*7830*/  IMAD.MOV.U32 R12, RZ, RZ, 0x4 ;  /* 0x00000004ff0c7424 */ /* 0x000fe200078e00ff */
[----:B------:R-:W-:-:S09]  /*7840*/  MOV R36, R14 ;  /* 0x0000000e00247202 */ /* 0x000fd20000000f00 */
[----:B------:R-:W-:Y:S05]  /*7850*/  WARPSYNC.COLLECTIVE R15, `(.L_x_15639) ;  /* 0x000000000f087348 */ /* 0x000fea0003c00000 */
[----:B------:R0:W1:Y:S02]  /*7860*/  SHFL.BFLY P6, R14, R13, R12, R11 ;  /* 0x0c00000c0d0e7389 */ /* 0x00006400000c000b */
[----:B01----:R-:W-:Y:S01]  /*7870*/  ENDCOLLECTIVE ;  /* 0x000000000000791b */ /* 0x003fe20003800000 */
.L_x_15639:
[----:B------:R-:W-:Y:S01]  /*7880*/  FADD.FTZ R36, R35, R36 ;  /* 0x0000002423247221 */ /* 0x000fe20000010000 */
[----:B------:R-:W-:Y:S01]  /*7890*/  HFMA2.MMA R12, -RZ, RZ, 0, 1.1920928955078125e-07 ;  /* 0x00000002ff0c7435 */ /* 0x000fe200000001ff */
[----:B------:R-:W-:-:S05]  /*78a0*/  FADD.FTZ R34, RZ, R14 ;  /* 0x0000000eff227221 */ /* 0x000fca0000010000 */
[----:B------:R-:W-:-:S07]  /*78b0*/  MOV R13, R34 ;  /* 0x00000022000d7202 */ /* 0x000fce0000000f00 */
[----:B------:R-:W-:Y:S05]  /*78c0*/  WARPSYNC.COLLECTIVE R15, `(.L_x_15640) ;  /* 0x000000000f087348 */ /* 0x000fea0003c00000 */
[----:B------:R0:W1:Y:S02]  /*78d0*/  SHFL.BFLY P6, R14, R13, R12, R11 ;  /* 0x0c00000c0d0e7389 */ /* 0x00006400000c000b */
[----:B01----:R-:W-:Y:S01]  /*78e0*/  ENDCOLLECTIVE ;  /* 0x000000000000791b */ /* 0x003fe20003800000 */
.L_x_15640:
[----:B------:R-:W-:Y:S01]  /*78f0*/  HFMA2.MMA R12, -RZ, RZ, 0, 5.9604644775390625e-08 ;  /* 0x00000001ff0c7435 */ /* 0x000fe200000001ff */
[----:B------:R-:W-:-:S04]  /*7900*/  IMAD.MOV.U32 R43, RZ, RZ, R14 ;  /* 0x000000ffff2b7224 */ /* 0x000fc800078e000e */
[----:B------:R-:W-:-:S05]  /*7910*/  FADD.FTZ R24, R34, R43 ;  /* 0x0000002b22187221 */ /* 0x000fca0000010000 */
[----:B------:R-:W-:-:S07]  /*7920*/  MOV R13, R24 ;  /* 0x00000018000d7202 */ /* 0x000fce0000000f00 */
[----:B------:R-:W-:Y:S05]  /*7930*/  WARPSYNC.COLLECTIVE R15, `(.L_x_15641) ;  /* 0x000000000f087348 */ /* 0x000fea0003c00000 */
[----:B------:R0:W1:Y:S02]  /*7940*/  SHFL.BFLY P6, R14, R13, R12, R11 ;  /* 0x0c00000c0d0e7389 */ /* 0x00006400000c000b */
[----:B01----:R-:W-:Y:S01]  /*7950*/  ENDCOLLECTIVE ;  /* 0x000000000000791b */ /* 0x003fe20003800000 */
.L_x_15641:
[----:B------:R-:W-:Y:S05]  /*7960*/  BRA `(.L_x_15642) ;  /* 0xffffffbc00947947 */ /* 0x000fea000383ffff */
.L_x_15643:
        /* <DEDUP_REMOVED lines=9> */
.L_x_29852:


//--------------------- .text._ZN4vllm25paged_attention_v2_kernelIfhLi96ELi32ELi128ELNS_18Fp8KVCacheDataTypeE1ELb1ELi512EEEvPfS2_PT_PKS3_PKT0_S9_ifPKiSB_iPKfiiiSD_SD_iiiii --------------------------
	.section	.text._ZN4vllm25paged_attention_v2_kernelIfhLi96ELi32ELi128ELNS_18Fp8KVCacheDataTypeE1ELb1ELi512EEEvPfS2_PT_PKS3_PKT0_S9_ifPKiSB_iPKfiiiSD_SD_iiiii,"ax",@progbits
	.align	128
        .global         _ZN4vllm25paged_attention_v2_kernelIfhLi96ELi32ELi128ELNS_18Fp8KVCacheDataTypeE1ELb1ELi512EEEvPfS2_PT_PKS3_PKT0_S9_ifPKiSB_iPKfiiiSD_SD_iiiii
        .type           _ZN4vllm25paged_attention_v2_kernelIfhLi96ELi32ELi128ELNS_18Fp8KVCacheDataTypeE1ELb1ELi512EEEvPfS2_PT_PKS3_PKT0_S9_ifPKiSB_iPKfiiiSD_SD_iiiii,@function
        .size           _ZN4vllm25paged_attention_v2_kernelIfhLi96ELi32ELi128ELNS_18Fp8KVCacheDataTypeE1ELb1ELi512EEEvPfS2_PT_PKS3_PKT0_S9_ifPKiSB_iPKfiiiSD_SD_iiiii,(.L_x_29853 - _ZN4vllm25paged_attention_v2_kernelIfhLi96ELi32ELi128ELNS_18Fp8KVCacheDataTypeE1ELb1ELi512EEEvPfS2_PT_PKS3_PKT0_S9_ifPKiSB_iPKfiiiSD_SD_iiiii)
        .other          _ZN4vllm25paged_attention_v2_kernelIfhLi96ELi32ELi128ELNS_18Fp8KVCacheDataTypeE1ELb1ELi512EEEvPfS2_PT_PKS3_PKT0_S9_ifPKiSB_iPKfiiiSD_SD_iiiii,@"STO_CUDA_ENTRY STV_DEFAULT"
_ZN4vllm25paged_attention_v2_kernelIfhLi96ELi32ELi128ELNS_18Fp8KVCacheDataTypeE1ELb1ELi512EEEvPfS2_PT_PKS3_PKT0_S9_ifPKiSB_iPKfiiiSD_SD_iiiii:
.text._ZN4vllm25paged_attention_v2_kernelIfhLi96ELi32ELi128ELNS_18Fp8KVCacheDataTypeE1ELb1ELi512EEEvPfS2_PT_PKS3_PKT0_S9_ifPKiSB_iPKfiiiSD_SD_iiiii:
        /* <DEDUP_REMOVED lines=122> */
.L_x_15644:
[----:B------:R-:W-:Y:S02]  /*07a0*/  ULDC UR4, c[0x0][0x288] ;  /* 0x0000a20000047ab9 */ /* 0x000fe40000000800 */
[----:B------:R-:W-:-:S06]  /*07b0*/  UIMAD UR4, UR47, UR4, UR45 ;  /* 0x000000042f0472a4 */ /* 0x000fcc000f8e022d */
[----:B------:R-:W-:-:S07]  /*07c0*/  IMAD R6, R3, UR4, RZ ;  /* 0x0000000403067c24 */ /* 0x000fce000f8e02ff */
.L_x_15645:
        /* <DEDUP_REMOVED lines=28> */
.L_x_15649:
        /* <DEDUP_REMOVED lines=37> */
.L_x_15647:
[----:B------:R-:W-:Y:S05]  /*0be0*/  BSYNC B7 ;  /* 0x0000000000077941 */ /* 0x000fea0003800000 */
.L_x_15646:
        /* <DEDUP_REMOVED lines=13> */
.L_x_15692:
        /* <DEDUP_REMOVED lines=47> */
.L_x_15655:
        /* <DEDUP_REMOVED lines=11> */
.L_x_15654:
[----:B------:R-:W-:Y:S05]  /*1060*/  BSYNC B1 ;  /* 0x0000000000017941 */ /* 0x000fea0003800000 */
.L_x_15653:
        /* <DEDUP_REMOVED lines=15> */
.L_x_15658:
        /* <DEDUP_REMOVED lines=100> */
.L_x_15657:
[----:B------:R-:W-:Y:S05]  /*17a0*/  BSYNC B1 ;  /* 0x0000000000017941 */ /* 0x000fea0003800000 */
.L_x_15656:
        /* <DEDUP_REMOVED lines=55> */
.L_x_15660:
[----:B------:R-:W-:Y:S05]  /*1b20*/  BSYNC B1 ;  /* 0x0000000000017941 */ /* 0x000fea0003800000 */
.L_x_15659:
        /* <DEDUP_REMOVED lines=26> */
.L_x_15652:
[----:B------:R-:W-:Y:S05]  /*1cd0*/  BSYNC B0 ;  /* 0x0000000000007941 */ /* 0x000fea0003800000 */
.L_x_15651:
        /* <DEDUP_REMOVED lines=55> */
.L_x_15665:
        /* <DEDUP_REMOVED lines=8> */
.L_x_15664:
[----:B------:R-:W-:Y:S05]  /*20d0*/  BSYNC B1 ;  /* 0x0000000000017941 */ /* 0x000fea0003800000 */
.L_x_15663:
        /* <DEDUP_REMOVED lines=15> */
.L_x_15668:
        /* <DEDUP_REMOVED lines=52> */
.L_x_15667:
[----:B------:R-:W-:Y:S05]  /*2510*/  BSYNC B1 ;  /* 0x0000000000017941 */ /* 0x000fea0003800000 */
.L_x_15666:
        /* <DEDUP_REMOVED lines=31> */
.L_x_15670:
[----:B------:R-:W-:Y:S05]  /*2710*/  BSYNC B1 ;  /* 0x0000000000017941 */ /* 0x000fea0003800000 */
.L_x_15669:
        /* <DEDUP_REMOVED lines=14> */
.L_x_15662:
[----:B------:R-:W-:Y:S05]  /*2800*/  BSYNC B0 ;  /* 0x0000000000007941 */ /* 0x000fea0003800000 */
.L_x_15661:
        /* <DEDUP_REMOVED lines=26> */
.L_x_15672:
[----:B------:R-:W-:Y:S05]  /*29b0*/  BSYNC B0 ;  /* 0x0000000000007941 */ /* 0x000fea0003800000 */
.L_x_15671:
        /* <DEDUP_REMOVED lines=26> */
.L_x_15676:
        /* <DEDUP_REMOVED lines=33> */
.L_x_15674:
[----:B------:R-:W-:Y:S05]  /*2d70*/  BSYNC B6 ;  /* 0x0000000000067941 */ /* 0x000fea0003800000 */
.L_x_15673:
        /* <DEDUP_REMOVED lines=141> */
.L_x_15765:
        /* <DEDUP_REMOVED lines=48> */
.L_x_15679:
[----:B------:R-:W-:Y:S05]  /*3950*/  BSYNC B0 ;  /* 0x0000000000007941 */ /* 0x000fea0003800000 */
.L_x_15678:
        /* <DEDUP_REMOVED lines=51> */
.L_x_15681:
[----:B------:R-:W-:Y:S05]  /*3c90*/  BSYNC B0 ;  /* 0x0000000000007941 */ /* 0x000fea0003800000 */
.L_x_15680:
        /* <DEDUP_REMOVED lines=27> */
.L_x_15683:
[----:B------:R-:W-:Y:S05]  /*3e50*/  BSYNC B0 ;  /* 0x0000000000007941 */ /* 0x000fea0003800000 */
.L_x_15682:
        /* <DEDUP_REMOVED lines=51> */
.L_x_15685:
[----:B------:R-:W-:Y:S05]  /*4190*/  BSYNC B0 ;  /* 0x0000000000007941 */ /* 0x000fea0003800000 */
.L_x_15684:
        /* <DEDUP_REMOVED lines=158> */
.L_x_15648:
        /* <DEDUP_REMOVED lines=16> */
.L_x_15675:
        /* <DEDUP_REMOVED lines=16> */
.L_x_15686:
[----:B------:R-:W-:Y:S05]  /*4d80*/  EXIT ;  /* 0x000000000000794d */ /* 0x000fea0003800000 */
.L_x_15650:
[----:B------:R-:W-:Y:S01]  /*4d90*/  HFMA2.MMA R11, -RZ, RZ, 0, 1.847743988037109375e-06 ;  /* 0x0000001fff0b7435 */ /* 0x000fe200000001ff */
[----:B------:R-:W-:Y:S01]  /*4da0*/  IMAD.MOV.U32 R12, RZ, RZ, 0x10 ;  /* 0x00000010ff0c7424 */ /* 0x000fe200078e00ff */
[----:B------:R-:W-:Y:S02]  /*4db0*/  MOV R15, 0xffffffff ;  /* 0xffffffff000f7802 */ /* 0x000fe40000000f00 */
[----:B------:R-:W-:-:S07]  /*4dc0*/  MOV R2, 0xff7fffff ;  /* 0xff7fffff00027802 */ /* 0x000fce0000000f00 */
[----:B------:R-:W-:Y:S05]  /*4dd0*/  WARPSYNC.COLLECTIVE R15, `(.L_x_15687) ;  /* 0x000000000f087348 */ /* 0x000fea0003c00000 */
[----:B------:R0:W1:Y:S02]  /*4de0*/  SHFL.BFLY P6, R14, R13, R12, R11 ;  /* 0x0c00000c0d0e7389 */ /* 0x00006400000c000b */
[----:B01----:R-:W-:Y:S01]  /*4df0*/  ENDCOLLECTIVE ;  /* 0x000000000000791b */ /* 0x003fe20003800000 */
.L_x_15687:
[----:B------:R-:W-:Y:S01]  /*4e00*/  HFMA2.MMA R12, -RZ, RZ, 0, 4.76837158203125e-07 ;  /* 0x00000008ff0c7435 */ /* 0x000fe200000001ff */
[----:B------:R-:W-:-:S05]  /*4e10*/  FMNMX.FTZ R0, R14, -3.40282346638528859812e+38, !PT ;  /* 0xff7fffff0e007809 */ /* 0x000fca0007810000 */
[----:B------:R-:W-:-:S07]  /*4e20*/  IMAD.MOV.U32 R13, RZ, RZ, R0 ;  /* 0x000000ffff0d7224 */ /* 0x000fce00078e0000 */
[----:B------:R-:W-:Y:S05]  /*4e30*/  WARPSYNC.COLLECTIVE R15, `(.L_x_15688) ;  /* 0x000000000f087348 */ /* 0x000fea0003c00000 */
[----:B------:R0:W1:Y:S02]  /*4e40*/  SHFL.BFLY P6, R14, R13, R12, R11 ;  /* 0x0c00000c0d0e7389 */ /* 0x00006400000c000b */
[----:B01----:R-:W-:Y:S01]  /*4e50*/  ENDCOLLECTIVE ;  /* 0x000000000000791b */ /* 0x003fe20003800000 */
.L_x_15688:
[----:B------:R-:W-:Y:S01]  /*4e60*/  IMAD.MOV.U32 R12, RZ, RZ, 0x4 ;  /* 0x00000004ff0c7424 */ /* 0x000fe200078e00ff */
[----:B------:R-:W-:-:S04]  /*4e70*/  FMNMX.FTZ R3, R0, R14, !PT ;  /* 0x0000000e00037209 */ /* 0x000fc80007810000 */
[----:B------:R-:W-:-:S07]  /*4e80*/  MOV R13, R3 ;  /* 0x00000003000d7202 */ /* 0x000fce0000000f00 */
[----:B------:R-:W-:Y:S05]  /*4e90*/  WARPSYNC.COLLECTIVE R15, `(.L_x_15689) ;  /* 0x000000000f087348 */ /* 0x000fea0003c00000 */
[----:B------:R0:W1:Y:S02]  /*4ea0*/  SHFL.BFLY P6, R14, R13, R12, R11 ;  /* 0x0c00000c0d0e7389 */ /* 0x00006400000c000b */
[----:B01----:R-:W-:Y:S01]  /*4eb0*/  ENDCOLLECTIVE ;  /* 0x000000000000791b */ /* 0x003fe20003800000 */
.L_x_15689:
[----:B------:R-:W-:Y:S01]  /*4ec0*/  HFMA2.MMA R12, -RZ, RZ, 0, 1.1920928955078125e-07 ;  /* 0x00000002ff0c7435 */ /* 0x000fe200000001ff */
[----:B------:R-:W-:-:S04]  /*4ed0*/  FMNMX.FTZ R4, R3, R14, !PT ;  /* 0x0000000e03047209 */ /* 0x000fc80007810000 */
[----:B------:R-:W-:-:S07]  /*4ee0*/  MOV R13, R4 ;  /* 0x00000004000d7202 */ /* 0x000fce0000000f00 */
[----:B------:R-:W-:Y:S05]  /*4ef0*/  WARPSYNC.COLLECTIVE R15, `(.L_x_15690) ;  /* 0x000000000f087348 */ /* 0x000fea0003c00000 */
[----:B------:R0:W1:Y:S02]  /*4f00*/  SHFL.BFLY P6, R14, R13, R12, R11 ;  /* 0x0c00000c0d0e7389 */ /* 0x00006400000c000b */
[----:B01----:R-:W-:Y:S01]  /*4f10*/  ENDCOLLECTIVE ;  /* 0x000000000000791b */ /* 0x003fe20003800000 */
.L_x_15690:
[----:B------:R-:W-:Y:S02]  /*4f20*/  MOV R12, 0x1 ;  /* 0x00000001000c7802 */ /* 0x000fe40000000f00 */
[----:B------:R-:W-:-:S05]  /*4f30*/  FMNMX.FTZ R5, R4, R14, !PT ;  /* 0x0000000e04057209 */ /* 0x000fca0007810000 */
[----:B------:R-:W-:-:S07]  /*4f40*/  IMAD.MOV.U32 R13, RZ, RZ, R5 ;  /* 0x000000ffff0d7224 */ /* 0x000fce00078e0005 */
[----:B------:R-:W-:Y:S05]  /*4f50*/  WARPSYNC.COLLECTIVE R15, `(.L_x_15691) ;  /* 0x000000000f087348 */ /* 0x000fea0003c00000 */
[----:B------:R0:W1:Y:S02]  /*4f60*/  SHFL.BFLY P6, R14, R13, R12, R11 ;  /* 0x0c00000c0d0e7389 */ /* 0x00006400000c000b */
[----:B01----:R-:W-:Y:S01]  /*4f70*/  ENDCOLLECTIVE ;  /* 0x000000000000791b */ /* 0x003fe20003800000 */
.L_x_15691:
[----:B------:R-:W-:Y:S05]  /*4f80*/  BRA `(.L_x_15692) ;  /* 0xffffffbc004c7947 */ /* 0x000fea000383ffff */
.L_x_15677:
[----:B------:R-:W-:Y:S01]  /*4f90*/  HFMA2.MMA R12, -RZ, RZ, 0, 2.384185791015625e-07 ;  /* 0x00000004ff0c7435 */ /* 0x000fe200000001ff */
[----:B--2---:R-:W-:Y:S01]  /*4fa0*/  IMAD.MOV.U32 R13, RZ, RZ, RZ ;  /* 0x000000ffff0d7224 */ /* 0x004fe200078e00ff */
[----:B---3--:R-:W-:Y:S01]  /*4fb0*/  MOV R11, 0x1f ;  /* 0x0000001f000b7802 */ /* 0x008fe20000000f00 */
[----:B------:R-:W-:-:S08]  /*4fc0*/  IMAD.MOV.U32 R15, RZ, RZ, -0x1 ;  /* 0xffffffffff0f7424 */ /* 0x000fd000078e00ff */
[----:B01----:R-:W-:Y:S05]  /*4fd0*/  WARPSYNC.COLLECTIVE R15, `(.L_x_15693) ;  /* 0x000000000f087348 */ /* 0x003fea0003c00000 */
[----:B------:R2:W3:Y:S02]  /*4fe0*/  SHFL.BFLY P6, R14, R13, R12, R11 ;  /* 0x0c00000c0d0e7389 */ /* 0x0004e400000c000b */
[----:B0123--:R-:W-:Y:S01]  /*4ff0*/  ENDCOLLECTIVE ;  /* 0x000000000000791b */ /* 0x00ffe20003800000 */
.L_x_15693:
[----:B------:R-:W-:Y:S01]  /*5000*/  IMAD.MOV.U32 R12, RZ, RZ, 0x2 ;  /* 0x00000002ff0c7424 */ /* 0x000fe200078e00ff */
[----:B------:R-:W-:-:S05]  /*5010*/  MOV R35, R14 ;  /* 0x0000000e00237202 */ /* 0x000fca0000000f00 */
[----:B------:R-:W-:-:S05]  /*5020*/  FADD.FTZ R35, RZ, R35 ;  /* 0x00000023ff237221 */ /* 0x000fca0000010000 */
[----:B------:R-:W-:-:S07]  /*5030*/  MOV R13, R35 ;  /* 0x00000023000d7202 */ /* 0x000fce0000000f00 */
[----:B------:R-:W-:Y:S05]  /*5040*/  WARPSYNC.COLLECTIVE R15, `(.L_x_15694) ;  /* 0x000000000f087348 */ /* 0x000fea0003c00000 */
[----:B------:R0:W1:Y:S02]  /*5050*/  SHFL.BFLY P6, R14, R13, R12, R11 ;  /* 0x0c00000c0d0e7389 */ /* 0x00006400000c000b */
[----:B01----:R-:W-:Y:S01]  /*5060*/  ENDCOLLECTIVE ;  /* 0x000000000000791b */ /* 0x003fe20003800000 */
.L_x_15694:
[----:B------:R-:W-:Y:S01]  /*5070*/  IMAD.MOV.U32 R12, RZ, RZ, 0x1 ;  /* 0x00000001ff0c7424 */ /* 0x000fe200078e00ff */
[----:B------:R-:W-:-:S05]  /*5080*/  MOV R18, R14 ;  /* 0x0000000e00127202 */ /* 0x000fca0000000f00 */
[----:B------:R-:W-:-:S05]  /*5090*/  FADD.FTZ R35, R35, R18 ;  /* 0x0000001223237221 */ /* 0x000fca0000010000 */
[----:B------:R-:W-:-:S07]  /*50a0*/  MOV R13, R35 ;  /* 0x00000023000d7202 */ /* 0x000fce0000000f00 */
[----:B------:R-:W-:Y:S05]  /*50b0*/  WARPSYNC.COLLECTIVE R15, `(.L_x_15695) ;  /* 0x000000000f087348 */ /* 0x000fea0003c00000 */
[----:B------:R0:W1:Y:S02]  /*50c0*/  SHFL.BFLY P6, R14, R13, R12, R11 ;  /* 0x0c00000c0d0e7389 */ /* 0x00006400000c000b */
[----:B01----:R-:W-:Y:S01]  /*50d0*/  ENDCOLLECTIVE ;  /* 0x000000000000791b */ /* 0x003fe20003800000 */
.L_x_15695:
[----:B------:R-:W-:Y:S01]  /*50e0*/  HFMA2.MMA R13, -RZ, RZ, 0, 0 ;  /* 0x00000000ff0d7435 */ /* 0x000fe200000001ff */
[----:B------:R-:W-:Y:S01]  /*50f0*/  IMAD.MOV.U32 R12, RZ, RZ, 0x4 ;  /* 0x00000004ff0c7424 */ /* 0x000fe200078e00ff */
[----:B------:R-:W-:-:S09]  /*5100*/  MOV R28, R14 ;  /* 0x0000000e001c7202 */ /* 0x000fd20000000f00 */
[----:B------:R-:W-:Y:S05]  /*5110*/  WARPSYNC.COLLECTIVE R15, `(.L_x_15696) ;  /* 0x000000000f087348 */ /* 0x000fea0003c00000 */
[----:B------:R0:W1:Y:S02]  /*5120*/  SHFL.BFLY P6, R14, R13, R12, R11 ;  /* 0x0c00000c0d0e7389 */ /* 0x00006400000c000b */
[----:B01----:R-:W-:Y:S01]  /*5130*/  ENDCOLLECTIVE ;  /* 0x000000000000791b */ /* 0x003fe20003800000 */
.L_x_15696:
        /* <DEDUP_REMOVED lines=8> */
.L_x_15697:
[----:B------:R-:W-:Y:S01]  /*51c0*/  IMAD.MOV.U32 R12, RZ, RZ, 0x1 ;  /* 0x00000001ff0c7424 */ /* 0x000fe200078e00ff */
[----:B------:R-:W-:-:S05]  /*51d0*/  MOV R24, R14 ;  /* 0x0000000e00187202 */ /* 0x000fca0000000f00 */
[----:B------:R-:W-:-:S05]  /*51e0*/  FADD.FTZ R31, R31, R24 ;  /* 0x000000181f1f7221 */ /* 0x000fca0000010000 */
[----:B------:R-:W-:-:S07]  /*51f0*/  MOV R13, R31 ;  /* 0x0000001f000d7202 */ /* 0x000fce0000000f00 */
[----:B------:R-:W-:Y:S05]  /*5200*/  WARPSYNC.COLLECTIVE R15, `(.L_x_15698) ;  /* 0x000000000f087348 */ /* 0x000fea0003c00000 */
[----:B------:R0:W1:Y:S02]  /*5210*/  SHFL.BFLY P6, R14, R13, R12, R11 ;  /* 0x0c00000c0d0e7389 */ /* 0x00006400000c000b */
[----:B01----:R-:W-:Y:S01]  /*5220*/  ENDCOLLECTIVE ;  /* 0x000000000000791b */ /* 0x003fe20003800000 */
.L_x_15698:
[----:B------:R-:W-:Y:S01]  /*5230*/  HFMA2.MMA R13, -RZ, RZ, 0, 0 ;  /* 0x00000000ff0d7435 */ /* 0x000fe200000001ff */
[----:B------:R-:W-:Y:S01]  /*5240*/  IMAD.MOV.U32 R12, RZ, RZ, 0x4 ;  /* 0x00000004ff0c7424 */ /* 0x000fe200078e00ff */
[----:B------:R-:W-:-:S09]  /*5250*/  MOV R30, R14 ;  /* 0x0000000e001e7202 */ /* 0x000fd20000000f00 */
[----:B------:R-:W-:Y:S05]  /*5260*/  WARPSYNC.COLLECTIVE R15, `(.L_x_15699) ;  /* 0x000000000f087348 */ /* 0x000fea0003c00000 */
[----:B------:R0:W1:Y:S02]  /*5270*/  SHFL.BFLY P6, R14, R13, R12, R11 ;  /* 0x0c00000c0d0e7389 */ /* 0x00006400000c000b */
[----:B01----:R-:W-:Y:S01]  /*5280*/  ENDCOLLECTIVE ;  /* 0x000000000000791b */ /* 0x003fe20003800000 */
.L_x_15699:
        /* <DEDUP_REMOVED lines=8> */
.L_x_15700:
[----:B------:R-:W-:Y:S01]  /*5310*/  IMAD.MOV.U32 R12, RZ, RZ, 0x1 ;  /* 0x00000001ff0c7424 */ /* 0x000fe200078e00ff */
[----:B------:R-:W-:-:S05]  /*5320*/  MOV R19, R14 ;  /* 0x0000000e00137202 */ /* 0x000fca0000000f00 */
[----:B------:R-:W-:-:S05]  /*5330*/  FADD.FTZ R0, R0, R19 ;  /* 0x0000001300007221 */ /* 0x000fca0000010000 */
[----:B------:R-:W-:-:S07]  /*5340*/  MOV R13, R0 ;  /* 0x00000000000d7202 */ /* 0x000fce0000000f00 */
[----:B------:R-:W-:Y:S05]  /*5350*/  WARPSYNC.COLLECTIVE R15, `(.L_x_15701) ;  /* 0x000000000f087348 */ /* 0x000fea0003c00000 */
[----:B------:R0:W1:Y:S02]  /*5360*/  SHFL.BFLY P6, R14, R13, R12, R11 ;  /* 0x0c00000c0d0e7389 */ /* 0x00006400000c000b */
[----:B01----:R-:W-:Y:S01]  /*5370*/  ENDCOLLECTIVE ;  /* 0x000000000000791b */ /* 0x003fe20003800000 */
.L_x_15701:
[----:B------:R-:W-:Y:S01]  /*5380*/  HFMA2.MMA R13, -RZ, RZ, 0, 0 ;  /* 0x00000000ff0d7435 */ /* 0x000fe200000001ff */
[----:B------:R-:W-:Y:S01]  /*5390*/  IMAD.MOV.U32 R12, RZ, RZ, 0x4 ;  /* 0x00000004ff0c7424 */ /* 0x000fe200078e00ff */
[----:B------:R-:W-:-:S09]  /*53a0*/  MOV R39, R14 ;  /* 0x0000000e00277202 */ /* 0x000fd20000000f00 */
[----:B------:R-:W-:Y:S05]  /*53b0*/  WARPSYNC.COLLECTIVE R15, `(.L_x_15702) ;  /* 0x000000000f087348 */ /* 0x000fea0003c00000 */
[----:B------:R0:W1:Y:S02]  /*53c0*/  SHFL.BFLY P6, R14, R13, R12, R11 ;  /* 0x0c00000c0d0e7389 */ /* 0x00006400000c000b */
[----:B01----:R-:W-:Y:S01]  /*53d0*/  ENDCOLLECTIVE ;  /* 0x000000000000791b */ /* 0x003fe20003800000 */
.L_x_15702:
        /* <DEDUP_REMOVED lines=8> */
.L_x_15703:
[----:B------:R-:W-:Y:S01]  /*5460*/  IMAD.MOV.U32 R12, RZ, RZ, 0x1 ;  /* 0x00000001ff0c7424 */ /* 0x000fe200078e00ff */
[----:B------:R-:W-:-:S05]  /*5470*/  MOV R25, R14 ;  /* 0x0000000e00197202 */ /* 0x000fca0000000f00 */
[----:B------:R-:W-:-:S05]  /*5480*/  FADD.FTZ R2, R2, R25 ;  /* 0x0000001902027221 */ /* 0x000fca0000010000 */
[----:B------:R-:W-:-:S07]  /*5490*/  MOV R13, R2 ;  /* 0x00000002000d7202 */ /* 0x000fce0000000f00 */
[----:B------:R-:W-:Y:S05]  /*54a0*/  WARPSYNC.COLLECTIVE R15, `(.L_x_15704) ;  /* 0x000000000f087348 */ /* 0x000fea0003c00000 */
[----:B------:R0:W1:Y:S02]  /*54b0*/  SHFL.BFLY P6, R14, R13, R12, R11 ;  /* 0x0c00000c0d0e7389 */ /* 0x00006400000c000b */
[----:B01----:R-:W-:Y:S01]  /*54c0*/  ENDCOLLECTIVE ;  /* 0x000000000000791b */ /* 0x003fe20003800000 */
.L_x_15704:
[----:B------:R-:W-:Y:S01]  /*54d0*/  HFMA2.MMA R13, -RZ, RZ, 0, 0 ;  /* 0x00000000ff0d7435 */ /* 0x000fe200000001ff */
[----:B------:R-:W-:Y:S01]  /*54e0*/  IMAD.MOV.U32 R12, RZ, RZ, 0x4 ;  /* 0x00000004ff0c7424 */ /* 0x000fe200078e00ff */
[----:B------:R-:W-:-:S09]  /*54f0*/  MOV R43, R14 ;  /* 0x0000000e002b7202 */ /* 0x000fd20000000f00 */
[----:B------:R-:W-:Y:S05]  /*5500*/  WARPSYNC.COLLECTIVE R15, `(.L_x_15705) ;  /* 0x000000000f087348 */ /* 0x000fea0003c00000 */
[----:B------:R0:W1:Y:S02]  /*5510*/  SHFL.BFLY P6, R14, R13, R12, R11 ;  /* 0x0c00000c0d0e7389 */ /* 0x00006400000c000b */
[----:B01----:R-:W-:Y:S01]  /*5520*/  ENDCOLLECTIVE ;  /* 0x000000000000791b */ /* 0x003fe20003800000 */
.L_x_15705:
        /* <DEDUP_REMOVED lines=8> */
.L_x_15706:
[----:B------:R-:W-:Y:S01]  /*55b0*/  IMAD.MOV.U32 R12, RZ, RZ, 0x1 ;  /* 0x00000001ff0c7424 */ /* 0x000fe200078e00ff */
[----:B------:R-:W-:-:S05]  /*55c0*/  MOV R22, R14 ;  /* 0x0000000e00167202 */ /* 0x000fca0000000f00 */
[----:B------:R-:W-:-:S05]  /*55d0*/  FADD.FTZ R3, R3, R22 ;  /* 0x0000001603037221 */ /* 0x000fca0000010000 */
[----:B------:R-:W-:-:S07]  /*55e0*/  MOV R13, R3 ;  /* 0x00000003000d7202 */ /* 0x000fce0000000f00 */
[----:B------:R-:W-:Y:S05]  /*55f0*/  WARPSYNC.COLLECTIVE R15, `(.L_x_15707) ;  /* 0x000000000f087348 */ /* 0x000fea0003c00000 */
[----:B------:R0:W1:Y:S02]  /*5600*/  SHFL.BFLY P6, R14, R13, R12, R11 ;  /* 0x0c00000c0d0e7389 */ /* 0x00006400000c000b */
[----:B01----:R-:W-:Y:S01]  /*5610*/  ENDCOLLECTIVE ;  /* 0x000000000000791b */ /* 0x003fe20003800000 */
.L_x_15707:
[----:B------:R-:W-:Y:S01]  /*5620*/  HFMA2.MMA R13, -RZ, RZ, 0, 0 ;  /* 0x00000000ff0d7435 */ /* 0x000fe200000001ff */
[----:B------:R-:W-:Y:S01]  /*5630*/  IMAD.MOV.U32 R12, RZ, RZ, 0x4 ;  /* 0x00000004ff0c7424 */ /* 0x000fe200078e00ff */
[----:B------:R-:W-:-:S09]  /*5640*/  MOV R40, R14 ;  /* 0x0000000e00287202 */ /* 0x000fd20000000f00 */
[----:B------:R-:W-:Y:S05]  /*5650*/  WARPSYNC.COLLECTIVE R15, `(.L_x_15708) ;  /* 0x000000000f087348 */ /* 0x000fea0003c00000 */
[----:B------:R0:W1:Y:S02]  /*5660*/  SHFL.BFLY P6, R14, R13, R12, R11 ;  /* 0x0c00000c0d0e7389 */ /* 0x00006400000c000b */
[----:B01----:R-:W-:Y:S01]  /*5670*/  ENDCOLLECTIVE ;  /* 0x000000000000791b */ /* 0x003fe20003800000 */
.L_x_15708:
        /* <DEDUP_REMOVED lines=8> */
.L_x_15709:
[----:B------:R-:W-:Y:S01]  /*5700*/  IMAD.MOV.U32 R12, RZ, RZ, 0x1 ;  /* 0x00000001ff0c7424 */ /* 0x000fe200078e00ff */
[----:B------:R-:W-:-:S05]  /*5710*/  MOV R23, R14 ;  /* 0x0000000e00177202 */ /* 0x000fca0000000f00 */
[----:B------:R-:W-:-:S05]  /*5720*/  FADD.FTZ R4, R4, R23 ;  /* 0x0000001704047221 */ /* 0x000fca0000010000 */
[----:B------:R-:W-:-:S07]  /*5730*/  MOV R13, R4 ;  /* 0x00000004000d7202 */ /* 0x000fce0000000f00 */
[----:B------:R-:W-:Y:S05]  /*5740*/  WARPSYNC.COLLECTIVE R15, `(.L_x_15710) ;  /* 0x000000000f087348 */ /* 0x000fea0003c00000 */
[----:B------:R0:W1:Y:S02]  /*5750*/  SHFL.BFLY P6, R14, R13, R12, R11 ;  /* 0x0c00000c0d0e7389 */ /* 0x00006400000c000b */
[----:B01----:R-:W-:Y:S01]  /*5760*/  ENDCOLLECTIVE ;  /* 0x000000000000791b */ /* 0x003fe20003800000 */
.L_x_15710:
[----:B------:R-:W-:Y:S01]  /*5770*/  HFMA2.MMA R13, -RZ, RZ, 0, 0 ;  /* 0x00000000ff0d7435 */ /* 0x000fe200000001ff */
[----:B------:R-:W-:Y:S01]  /*5780*/  IMAD.MOV.U32 R12, RZ, RZ, 0x4 ;  /* 0x00000004ff0c7424 */ /* 0x000fe200078e00ff */
[----:B------:R-:W-:-:S09]  /*5790*/  MOV R38, R14 ;  /* 0x0000000e00267202 */ /* 0x000fd20000000f00 */
[----:B------:R-:W-:Y:S05]  /*57a0*/  WARPSYNC.COLLECTIVE R15, `(.L_x_15711) ;  /* 0x000000000f087348 */ /* 0x000fea0003c00000 */
[----:B------:R0:W1:Y:S02]  /*57b0*/  SHFL.BFLY P6, R14, R13, R12, R11 ;  /* 0x0c00000c0d0e7389 */ /* 0x00006400000c000b */
[----:B01----:R-:W-:Y:S01]  /*57c0*/  ENDCOLLECTIVE ;  /* 0x000000000000791b */ /* 0x003fe20003800000 */
.L_x_15711:
        /* <DEDUP_REMOVED lines=8> */
.L_x_15712:
[----:B------:R-:W-:Y:S01]  /*5850*/  IMAD.MOV.U32 R12, RZ, RZ, 0x1 ;  /* 0x00000001ff0c7424 */ /* 0x000fe200078e00ff */
[----:B------:R-:W-:-:S05]  /*5860*/  MOV R20, R14 ;  /* 0x0000000e00147202 */ /* 0x000fca0000000f00 */
[----:B------:R-:W-:-:S05]  /*5870*/  FADD.FTZ R5, R5, R20 ;  /* 0x0000001405057221 */ /* 0x000fca0000010000 */
[----:B------:R-:W-:-:S07]  /*5880*/  MOV R13, R5 ;  /* 0x00000005000d7202 */ /* 0x000fce0000000f00 */
[----:B------:R-:W-:Y:S05]  /*5890*/  WARPSYNC.COLLECTIVE R15, `(.L_x_15713) ;  /* 0x000000000f087348 */ /* 0x000fea0003c00000 */
[----:B------:R0:W1:Y:S02]  /*58a0*/  SHFL.BFLY P6, R14, R13, R12, R11 ;  /* 0x0c00000c0d0e7389 */ /* 0x00006400000c000b */
[----:B01----:R-:W-:Y:S01]  /*58b0*/  ENDCOLLECTIVE ;  /* 0x000000000000791b */ /* 0x003fe20003800000 */
.L_x_15713:
[----:B------:R-:W-:Y:S01]  /*58c0*/  HFMA2.MMA R13, -RZ, RZ, 0, 0 ;  /* 0x00000000ff0d7435 */ /* 0x000fe200000001ff */
[----:B------:R-:W-:Y:S01]  /*58d0*/  IMAD.MOV.U32 R12, RZ, RZ, 0x4 ;  /* 0x00000004ff0c7424 */ /* 0x000fe200078e00ff */
[----:B------:R-:W-:-:S09]  /*58e0*/  MOV R37, R14 ;  /* 0x0000000e00257202 */ /* 0x000fd20000000f00 */
[----:B------:R-:W-:Y:S05]  /*58f0*/  WARPSYNC.COLLECTIVE R15, `(.L_x_15714) ;  /* 0x000000000f087348 */ /* 0x000fea0003c00000 */
[----:B------:R0:W1:Y:S02]  /*5900*/  SHFL.BFLY P6, R14, R13, R12, R11 ;  /* 0x0c00000c0d0e7389 */ /* 0x00006400000c000b */
[----:B01----:R-:W-:Y:S01]  /*5910*/  ENDCOLLECTIVE ;  /* 0x000000000000791b */ /* 0x003fe20003800000 */
.L_x_15714:
        /* <DEDUP_REMOVED lines=8> */
.L_x_15715:
[----:B------:R-:W-:Y:S01]  /*59a0*/  IMAD.MOV.U32 R12, RZ, RZ, 0x1 ;  /* 0x00000001ff0c7424 */ /* 0x000fe200078e00ff */
[----:B------:R-:W-:-:S05]  /*59b0*/  MOV R7, R14 ;  /* 0x0000000e00077202 */ /* 0x000fca0000000f00 */
[----:B------:R-:W-:-:S05]  /*59c0*/  FADD.FTZ R6, R6, R7 ;  /* 0x0000000706067221 */ /* 0x000fca0000010000 */
[----:B------:R-:W-:-:S07]  /*59d0*/  MOV R13, R6 ;  /* 0x00000006000d7202 */ /* 0x000fce0000000f00 */
[----:B------:R-:W-:Y:S05]  /*59e0*/  WARPSYNC.COLLECTIVE R15, `(.L_x_15716) ;  /* 0x000000000f087348 */ /* 0x000fea0003c00000 */
[----:B------:R0:W1:Y:S02]  /*59f0*/  SHFL.BFLY P6, R14, R13, R12, R11 ;  /* 0x0c00000c0d0e7389 */ /* 0x00006400000c000b */
[----:B01----:R-:W-:Y:S01]  /*5a00*/  ENDCOLLECTIVE ;  /* 0x000000000000791b */ /* 0x003fe20003800000 */
.L_x_15716:
[----:B------:R-:W-:Y:S01]  /*5a10*/  HFMA2.MMA R13, -RZ, RZ, 0, 0 ;  /* 0x00000000ff0d7435 */ /* 0x000fe200000001ff */
[----:B------:R-:W-:Y:S01]  /*5a20*/  IMAD.MOV.U32 R12, RZ, RZ, 0x4 ;  /* 0x00000004ff0c7424 */ /* 0x000fe200078e00ff */
[----:B------:R-:W-:-:S09]  /*5a30*/  MOV R7, R14 ;  /* 0x0000000e00077202 */ /* 0x000fd20000000f00 */
[----:B------:R-:W-:Y:S05]  /*5a40*/  WARPSYNC.COLLECTIVE R15, `(.L_x_15717) ;  /* 0x000000000f087348 */ /* 0x000fea0003c00000 */
[----:B------:R0:W1:Y:S02]  /*5a50*/  SHFL.BFLY P6, R14, R13, R12, R11 ;  /* 0x0c00000c0d0e7389 */ /* 0x00006400000c000b */
[----:B01----:R-:W-:Y:S01]  /*5a60*/  ENDCOLLECTIVE ;  /* 0x000000000000791b */ /* 0x003fe20003800000 */
.L_x_15717:
        /* <DEDUP_REMOVED lines=8> */
.L_x_15718:
[----:B------:R-:W-:Y:S01]  /*5af0*/  IMAD.MOV.U32 R12, RZ, RZ, 0x1 ;  /* 0x00000001ff0c7424 */ /* 0x000fe200078e00ff */
[----:B------:R-:W-:-:S05]  /*5b00*/  MOV R9, R14 ;  /* 0x0000000e00097202 */ /* 0x000fca0000000f00 */
[----:B------:R-:W-:-:S05]  /*5b10*/  FADD.FTZ R8, R8, R9 ;  /* 0x0000000908087221 */ /* 0x000fca0000010000 */
[----:B------:R-:W-:-:S07]  /*5b20*/  MOV R13, R8 ;  /* 0x00000008000d7202 */ /* 0x000fce0000000f00 */
[----:B------:R-:W-:Y:S05]  /*5b30*/  WARPSYNC.COLLECTIVE R15, `(.L_x_15719) ;  /* 0x000000000f087348 */ /* 0x000fea0003c00000 */
[----:B------:R0:W1:Y:S02]  /*5b40*/  SHFL.BFLY P6, R14, R13, R12, R11 ;  /* 0x0c00000c0d0e7389 */ /* 0x00006400000c000b */
[----:B01----:R-:W-:Y:S01]  /*5b50*/  ENDCOLLECTIVE ;  /* 0x000000000000791b */ /* 0x003fe20003800000 */
.L_x_15719:
[----:B------:R-:W-:Y:S01]  /*5b60*/  HFMA2.MMA R13, -RZ, RZ, 0, 0 ;  /* 0x00000000ff0d7435 */ /* 0x000fe200000001ff */
[----:B------:R-:W-:Y:S01]  /*5b70*/  IMAD.MOV.U32 R12, RZ, RZ, 0x4 ;  /* 0x00000004ff0c7424 */ /* 0x000fe200078e00ff */
[----:B------:R-:W-:-:S09]  /*5b80*/  MOV R9, R14 ;  /* 0x0000000e00097202 */ /* 0x000fd20000000f00 */
[----:B------:R-:W-:Y:S05]  /*5b90*/  WARPSYNC.COLLECTIVE R15, `(.L_x_15720) ;  /* 0x000000000f087348 */ /* 0x000fea0003c00000 */
[----:B------:R0:W1:Y:S02]  /*5ba0*/  SHFL.BFLY P6, R14, R13, R12, R11 ;  /* 0x0c00000c0d0e7389 */ /* 0x00006400000c000b */
[----:B01----:R-:W-:Y:S01]  /*5bb0*/  ENDCOLLECTIVE ;  /* 0x000000000000791b */ /* 0x003fe20003800000 */
.L_x_15720:
        /* <DEDUP_REMOVED lines=8> */
.L_x_15721:
[----:B------:R-:W-:Y:S01]  /*5c40*/  IMAD.MOV.U32 R12, RZ, RZ, 0x1 ;  /* 0x00000001ff0c7424 */ /* 0x000fe200078e00ff */
[----:B------:R-:W-:-:S05]  /*5c50*/  MOV R17, R14 ;  /* 0x0000000e00117202 */ /* 0x000fca0000000f00 */
[----:B------:R-:W-:-:S05]  /*5c60*/  FADD.FTZ R10, R10, R17 ;  /* 0x000000110a0a7221 */ /* 0x000fca0000010000 */
[----:B------:R-:W-:-:S07]  /*5c70*/  MOV R13, R10 ;  /* 0x0000000a000d7202 */ /* 0x000fce0000000f00 */
[----:B------:R-:W-:Y:S05]  /*5c80*/  WARPSYNC.COLLECTIVE R15, `(.L_x_15722) ;  /* 0x000000000f087348 */ /* 0x000fea0003c00000 */
[----:B------:R0:W1:Y:S02]  /*5c90*/  SHFL.BFLY P6, R14, R13, R12, R11 ;  /* 0x0c00000c0d0e7389 */ /* 0x00006400000c000b */
[----:B01----:R-:W-:Y:S01]  /*5ca0*/  ENDCOLLECTIVE ;  /* 0x000000000000791b */ /* 0x003fe20003800000 */
.L_x_15722:
[----:B------:R-:W-:Y:S01]  /*5cb0*/  HFMA2.MMA R13, -RZ, RZ, 0, 0 ;  /* 0x00000000ff0d7435 */ /* 0x000fe200000001ff */
[----:B------:R-:W-:Y:S01]  /*5cc0*/  IMAD.MOV.U32 R12, RZ, RZ, 0x4 ;  /* 0x00000004ff0c7424 */ /* 0x000fe200078e00ff */
[----:B------:R-:W-:-:S09]  /*5cd0*/  MOV R17, R14 ;  /* 0x0000000e00117202 */ /* 0x000fd20000000f00 */
[----:B------:R-:W-:Y:S05]  /*5ce0*/  WARPSYNC.COLLECTIVE R15, `(.L_x_15723) ;  /* 0x000000000f087348 */ /* 0x000fea0003c00000 */
[----:B------:R0:W1:Y:S02]  /*5cf0*/  SHFL.BFLY P6, R14, R13, R12, R11 ;  /* 0x0c00000c0d0e7389 */ /* 0x00006400000c000b */
[----:B01----:R-:W-:Y:S01]  /*5d00*/  ENDCOLLECTIVE ;  /* 0x000000000000791b */ /* 0x003fe20003800000 */
.L_x_15723:
[----:B------:R-:W-:Y:S01]  /*5d10*/  FADD.FTZ R10, R10, R17 ;  /* 0x000000110a0a7221 */ /* 0x000fe20000010000 */
[----:B------:R-:W-:Y:S01]  /*5d20*/  HFMA2.MMA R12, -RZ, RZ, 0, 1.1920928955078125e-07 ;  /* 0x00000002ff0c7435 */ /* 0x000fe200000001ff */
[----:B------:R-:W-:-:S05]  /*5d30*/  FADD.FTZ R16, RZ, R14 ;  /* 0x0000000eff107221 */ /* 0x000fca0000010000 */
[----:B------:R-:W-:-:S07]  /*5d40*/  MOV R13, R16 ;  /* 0x00000010000d7202 */ /* 0x000fce0000000f00 */
[----:B------:R-:W-:Y:S05]  /*5d50*/  WARPSYNC.COLLECTIVE R15, `(.L_x_15724) ;  /* 0x000000000f087348 */ /* 0x000fea0003c00000 */
[----:B------:R0:W1:Y:S02]  /*5d60*/  SHFL.BFLY P6, R14, R13, R12, R11 ;  /* 0x0c00000c0d0e7389 */ /* 0x00006400000c000b */
[----:B01----:R-:W-:Y:S01]  /*5d70*/  ENDCOLLECTIVE ;  /* 0x000000000000791b */ /* 0x003fe20003800000 */
.L_x_15724:
[----:B------:R-:W-:Y:S01]  /*5d80*/  HFMA2.MMA R12, -RZ, RZ, 0, 5.9604644775390625e-08 ;  /* 0x00000001ff0c7435 */ /* 0x000fe200000001ff */
[----:B------:R-:W-:-:S04]  /*5d90*/  IMAD.MOV.U32 R21, RZ, RZ, R14 ;  /* 0x000000ffff157224 */ /* 0x000fc800078e000e */
[----:B------:R-:W-:-:S05]  /*5da0*/  FADD.FTZ R16, R16, R21 ;  /* 0x0000001510107221 */ /* 0x000fca0000010000 */
[----:B------:R-:W-:-:S07]  /*5db0*/  MOV R13, R16 ;  /* 0x00000010000d7202 */ /* 0x000fce0000000f00 */
[----:B------:R-:W-:Y:S05]  /*5dc0*/  WARPSYNC.COLLECTIVE R15, `(.L_x_15725) ;  /* 0x000000000f087348 */ /* 0x000fea0003c00000 */
[----:B------:R0:W1:Y:S02]  /*5dd0*/  SHFL.BFLY P6, R14, R13, R12, R11 ;  /* 0x0c00000c0d0e7389 */ /* 0x00006400000c000b */
[----:B01----:R-:W-:Y:S01]  /*5de0*/  ENDCOLLECTIVE ;  /* 0x000000000000791b */ /* 0x003fe20003800000 */
.L_x_15725:
[----:B------:R-:W-:Y:S01]  /*5df0*/  HFMA2.MMA R12, -RZ, RZ, 0, 2.384185791015625e-07 ;  /* 0x00000004ff0c7435 */ /* 0x000fe200000001ff */
[----:B------:R-:W-:Y:S01]  /*5e00*/  MOV R13, RZ ;  /* 0x000000ff000d7202 */ /* 0x000fe20000000f00 */
[----:B------:R-:W-:-:S09]  /*5e10*/  IMAD.MOV.U32 R29, RZ, RZ, R14 ;  /* 0x000000ffff1d7224 */ /* 0x000fd200078e000e */
[----:B------:R-:W-:Y:S05]  /*5e20*/  WARPSYNC.COLLECTIVE R15, `(.L_x_15726) ;  /* 0x000000000f087348 */ /* 0x000fea0003c00000 */
[----:B------:R0:W1:Y:S02]  /*5e30*/  SHFL.BFLY P6, R14, R13, R12, R11 ;  /* 0x0c00000c0d0e7389 */ /* 0x00006400000c000b */
[----:B01----:R-:W-:Y:S01]  /*5e40*/  ENDCOLLECTIVE ;  /* 0x000000000000791b */ /* 0x003fe20003800000 */
.L_x_15726:
[----:B------:R-:W-:Y:S01]  /*5e50*/  FADD.FTZ R16, R16, R29 ;  /* 0x0000001d10107221 */ /* 0x000fe20000010000 */
[----:B------:R-:W-:Y:S01]  /*5e60*/  MOV R12, 0x2 ;  /* 0x00000002000c7802 */ /* 0x000fe20000000f00 */
[----:B------:R-:W-:-:S04]  /*5e70*/  FADD.FTZ R18, RZ, R14 ;  /* 0x0000000eff127221 */ /* 0x000fc80000010000 */
[----:B------:R-:W-:-:S07]  /*5e80*/  IMAD.MOV.U32 R13, RZ, RZ, R18 ;  /* 0x000000ffff0d7224 */ /* 0x000fce00078e0012 */
[----:B------:R-:W-:Y:S05]  /*5e90*/  WARPSYNC.COLLECTIVE R15, `(.L_x_15727) ;  /* 0x000000000f087348 */ /* 0x000fea0003c00000 */
[----:B------:R0:W1:Y:S02]  /*5ea0*/  SHFL.BFLY P6, R14, R13, R12, R11 ;  /* 0x0c00000c0d0e7389 */ /* 0x00006400000c000b */
[----:B01----:R-:W-:Y:S01]  /*5eb0*/  ENDCOLLECTIVE ;  /* 0x000000000000791b */ /* 0x003fe20003800000 */
.L_x_15727:
[----:B------:R-:W-:Y:S01]  /*5ec0*/  HFMA2.MMA R12, -RZ, RZ, 0, 5.9604644775390625e-08 ;  /* 0x00000001ff0c7435 */ /* 0x000fe200000001ff */
[----:B------:R-:W-:-:S05]  /*5ed0*/  MOV R41, R14 ;  /* 0x0000000e00297202 */ /* 0x000fca0000000f00 */
[----:B------:R-:W-:-:S04]  /*5ee0*/  FADD.FTZ R18, R18, R41 ;  /* 0x0000002912127221 */ /* 0x000fc80000010000 */
[----:B------:R-:W-:-:S07]  /*5ef0*/  IMAD.MOV.U32 R13, RZ, RZ, R18 ;  /* 0x000000ffff0d7224 */ /* 0x000fce00078e0012 */
[----:B------:R-:W-:Y:S05]  /*5f00*/  WARPSYNC.COLLECTIVE R15, `(.L_x_15728) ;  /* 0x000000000f087348 */ /* 0x000fea0003c00000 */
[----:B------:R0:W1:Y:S02]  /*5f10*/  SHFL.BFLY P6, R14, R13, R12, R11 ;  /* 0x0c00000c0d0e7389 */ /* 0x00006400000c000b */
[----:B01----:R-:W-:Y:S01]  /*5f20*/  ENDCOLLECTIVE ;  /* 0x000000000000791b */ /* 0x003fe20003800000 */
.L_x_15728:
[----:B------:R-:W-:Y:S01]  /*5f30*/  HFMA2.MMA R12, -RZ, RZ, 0, 2.384185791015625e-07 ;  /* 0x00000004ff0c7435 */ /* 0x000fe200000001ff */
[----:B------:R-:W-:Y:S01]  /*5f40*/  IMAD.MOV.U32 R13, RZ, RZ, RZ ;  /* 0x000000ffff0d7224 */ /* 0x000fe200078e00ff */
[----:B------:R-:W-:-:S09]  /*5f50*/  MOV R31, R14 ;  /* 0x0000000e001f7202 */ /* 0x000fd20000000f00 */
[----:B------:R-:W-:Y:S05]  /*5f60*/  WARPSYNC.COLLECTIVE R15, `(.L_x_15729) ;  /* 0x000000000f087348 */ /* 0x000fea0003c00000 */
[----:B------:R0:W1:Y:S02]  /*5f70*/  SHFL.BFLY P6, R14, R13, R12, R11 ;  /* 0x0c00000c0d0e7389 */ /* 0x00006400000c000b */
[----:B01----:R-:W-:Y:S01]  /*5f80*/  ENDCOLLECTIVE ;  /* 0x000000000000791b */ /* 0x003fe20003800000 */
.L_x_15729:
        /* <DEDUP_REMOVED lines=8> */
.L_x_15730:
[----:B------:R-:W-:Y:S01]  /*6010*/  HFMA2.MMA R12, -RZ, RZ, 0, 5.9604644775390625e-08 ;  /* 0x00000001ff0c7435 */ /* 0x000fe200000001ff */
[----:B------:R-:W-:-:S05]  /*6020*/  MOV R36, R14 ;  /* 0x0000000e00247202 */ /* 0x000fca0000000f00 */
[----:B------:R-:W-:-:S04]  /*6030*/  FADD.FTZ R19, R19, R36 ;  /* 0x0000002413137221 */ /* 0x000fc80000010000 */
[----:B------:R-:W-:-:S07]  /*6040*/  IMAD.MOV.U32 R13, RZ, RZ, R19 ;  /* 0x000000ffff0d7224 */ /* 0x000fce00078e0013 */
[----:B------:R-:W-:Y:S05]  /*6050*/  WARPSYNC.COLLECTIVE R15, `(.L_x_15731) ;  /* 0x000000000f087348 */ /* 0x000fea0003c00000 */
[----:B------:R0:W1:Y:S02]  /*6060*/  SHFL.BFLY P6, R14, R13, R12, R11 ;  /* 0x0c00000c0d0e7389 */ /* 0x00006400000c000b */
[----:B01----:R-:W-:Y:S01]  /*6070*/  ENDCOLLECTIVE ;  /* 0x000000000000791b */ /* 0x003fe20003800000 */
.L_x_15731:
[----:B------:R-:W-:Y:S01]  /*6080*/  HFMA2.MMA R12, -RZ, RZ, 0, 2.384185791015625e-07 ;  /* 0x00000004ff0c7435 */ /* 0x000fe200000001ff */
[----:B------:R-:W-:Y:S01]  /*6090*/  IMAD.MOV.U32 R13, RZ, RZ, RZ ;  /* 0x000000ffff0d7224 */ /* 0x000fe200078e00ff */
[----:B------:R-:W-:-:S09]  /*60a0*/  MOV R36, R14 ;  /* 0x0000000e00247202 */ /* 0x000fd20000000f00 */
[----:B------:R-:W-:Y:S05]  /*60b0*/  WARPSYNC.COLLECTIVE R15, `(.L_x_15732) ;  /* 0x000000000f087348 */ /* 0x000fea0003c00000 */
[----:B------:R0:W1:Y:S02]  /*60c0*/  SHFL.BFLY P6, R14, R13, R12, R11 ;  /* 0x0c00000c0d0e7389 */ /* 0x00006400000c000b */
[----:B01----:R-:W-:Y:S01]  /*60d0*/  ENDCOLLECTIVE ;  /* 0x000000000000791b */ /* 0x003fe20003800000 */
.L_x_15732:
[----:B------:R-:W-:Y:S01]  /*60e0*/  FADD.FTZ R18, R19, R36 ;  /* 0x0000002413127221 */ /* 0x000fe20000010000 */
[----:B------:R-:W-:Y:S02]  /*60f0*/  IMAD.MOV.U32 R12, RZ, RZ, 0x2 ;  /* 0x00000002ff0c7424 */ /* 0x000fe400078e00ff */
[----:B------:R-:W-:-:S05]  /*6100*/  FADD.FTZ R20, RZ, R14 ;  /* 0x0000000eff147221 */ /* 0x000fca0000010000 */
[----:B------:R-:W-:-:S07]  /*6110*/  MOV R13, R20 ;  /* 0x00000014000d7202 */ /* 0x000fce0000000f00 */
[----:B------:R-:W-:Y:S05]  /*6120*/  WARPSYNC.COLLECTIVE R15, `(.L_x_15733) ;  /* 0x000000000f087348 */ /* 0x000fea0003c00000 */
[----:B------:R0:W1:Y:S02]  /*6130*/  SHFL.BFLY P6, R14, R13, R12, R11 ;  /* 0x0c00000c0d0e7389 */ /* 0x00006400000c000b */
[----:B01----:R-:W-:Y:S01]  /*6140*/  ENDCOLLECTIVE ;  /* 0x000000000000791b */ /* 0x003fe20003800000 */
.L_x_15733:
[----:B------:R-:W-:Y:S01]  /*6150*/  IMAD.MOV.U32 R12, RZ, RZ, 0x1 ;  /* 0x00000001ff0c7424 */ /* 0x000fe200078e00ff */
[----:B------:R-:W-:-:S05]  /*6160*/  MOV R39, R14 ;  /* 0x0000000e00277202 */ /* 0x000fca0000000f00 */
[----:B------:R-:W-:-:S05]  /*6170*/  FADD.FTZ R20, R20, R39 ;  /* 0x0000002714147221 */ /* 0x000fca0000010000 */
[----:B------:R-:W-:-:S07]  /*6180*/  MOV R13, R20 ;  /* 0x00000014000d7202 */ /* 0x000fce0000000f00 */
[----:B------:R-:W-:Y:S05]  /*6190*/  WARPSYNC.COLLECTIVE R15, `(.L_x_15734) ;  /* 0x000000000f087348 */ /* 0x000fea0003c00000 */
[----:B------:R0:W1:Y:S02]  /*61a0*/  SHFL.BFLY P6, R14, R13, R12, R11 ;  /* 0x0c00000c0d0e7389 */ /* 0x00006400000c000b */
[----:B01----:R-:W-:Y:S01]  /*61b0*/  ENDCOLLECTIVE ;  /* 0x000000000000791b */ /* 0x003fe20003800000 */
.L_x_15734:
[----:B------:R-:W-:Y:S01]  /*61c0*/  HFMA2.MMA R13, -RZ, RZ, 0, 0 ;  /* 0x00000000ff0d7435 */ /* 0x000fe200000001ff */
[----:B------:R-:W-:Y:S01]  /*61d0*/  IMAD.MOV.U32 R12, RZ, RZ, 0x4 ;  /* 0x00000004ff0c7424 */ /* 0x000fe200078e00ff */
[----:B------:R-:W-:-:S09]  /*61e0*/  MOV R35, R14 ;  /* 0x0000000e00237202 */ /* 0x000fd20000000f00 */
[----:B------:R-:W-:Y:S05]  /*61f0*/  WARPSYNC.COLLECTIVE R15, `(.L_x_15735) ;  /* 0x000000000f087348 */ /* 0x000fea0003c00000 */
[----:B------:R0:W1:Y:S02]  /*6200*/  SHFL.BFLY P6, R14, R13, R12, R11 ;  /* 0x0c00000c0d0e7389 */ /* 0x00006400000c000b */
[----:B01----:R-:W-:Y:S01]  /*6210*/  ENDCOLLECTIVE ;  /* 0x000000000000791b */ /* 0x003fe20003800000 */
.L_x_15735:
        /* <DEDUP_REMOVED lines=8> */
.L_x_15736:
[----:B------:R-:W-:Y:S01]  /*62a0*/  IMAD.MOV.U32 R12, RZ, RZ, 0x1 ;  /* 0x00000001ff0c7424 */ /* 0x000fe200078e00ff */
[----:B------:R-:W-:-:S05]  /*62b0*/  MOV R37, R14 ;  /* 0x0000000e00257202 */ /* 0x000fca0000000f00 */
[----:B------:R-:W-:-:S05]  /*62c0*/  FADD.FTZ R21, R21, R37 ;  /* 0x0000002515157221 */ /* 0x000fca0000010000 */
[----:B------:R-:W-:-:S07]  /*62d0*/  MOV R13, R21 ;  /* 0x00000015000d7202 */ /* 0x000fce0000000f00 */
[----:B------:R-:W-:Y:S05]  /*62e0*/  WARPSYNC.COLLECTIVE R15, `(.L_x_15737) ;  /* 0x000000000f087348 */ /* 0x000fea0003c00000 */
[----:B------:R0:W1:Y:S02]  /*62f0*/  SHFL.BFLY P6, R14, R13, R12, R11 ;  /* 0x0c00000c0d0e7389 */ /* 0x00006400000c000b */
[----:B01----:R-:W-:Y:S01]  /*6300*/  ENDCOLLECTIVE ;  /* 0x000000000000791b */ /* 0x003fe20003800000 */
.L_x_15737:
[----:B------:R-:W-:Y:S01]  /*6310*/  HFMA2.MMA R13, -RZ, RZ, 0, 0 ;  /* 0x00000000ff0d7435 */ /* 0x000fe200000001ff */
[----:B------:R-:W-:Y:S01]  /*6320*/  IMAD.MOV.U32 R12, RZ, RZ, 0x4 ;  /* 0x00000004ff0c7424 */ /* 0x000fe200078e00ff */
[----:B------:R-:W-:-:S09]  /*6330*/  MOV R38, R14 ;  /* 0x0000000e00267202 */ /* 0x000fd20000000f00 */
[----:B------:R-:W-:Y:S05]  /*6340*/  WARPSYNC.COLLECTIVE R15, `(.L_x_15738) ;  /* 0x000000000f087348 */ /* 0x000fea0003c00000 */
[----:B------:R0:W1:Y:S02]  /*6350*/  SHFL.BFLY P6, R14, R13, R12, R11 ;  /* 0x0c00000c0d0e7389 */ /* 0x00006400000c000b */
[----:B01----:R-:W-:Y:S01]  /*6360*/  ENDCOLLECTIVE ;  /* 0x000000000000791b */ /* 0x003fe20003800000 */
.L_x_15738:
        /* <DEDUP_REMOVED lines=8> */
.L_x_15739:
[----:B------:R-:W-:Y:S01]  /*63f0*/  HFMA2.MMA R12, -RZ, RZ, 0, 5.9604644775390625e-08 ;  /* 0x00000001ff0c7435 */ /* 0x000fe200000001ff */
[----:B------:R-:W-:-:S05]  /*6400*/  FADD.FTZ R22, R22, R14 ;  /* 0x0000000e16167221 */ /* 0x000fca0000010000 */
[----:B------:R-:W-:-:S07]  /*6410*/  MOV R13, R22 ;  /* 0x00000016000d7202 */ /* 0x000fce0000000f00 */
[----:B------:R-:W-:Y:S05]  /*6420*/  WARPSYNC.COLLECTIVE R15, `(.L_x_15740) ;  /* 0x000000000f087348 */ /* 0x000fea0003c00000 */
[----:B------:R0:W1:Y:S02]  /*6430*/  SHFL.BFLY P6, R14, R13, R12, R11 ;  /* 0x0c00000c0d0e7389 */ /* 0x00006400000c000b */
[----:B01----:R-:W-:Y:S01]  /*6440*/  ENDCOLLECTIVE ;  /* 0x000000000000791b */ /* 0x003fe20003800000 */
.L_x_15740:
[----:B------:R-:W-:Y:S01]  /*6450*/  HFMA2.MMA R12, -RZ, RZ, 0, 2.384185791015625e-07 ;  /* 0x00000004ff0c7435 */ /* 0x000fe200000001ff */
[----:B------:R-:W-:Y:S01]  /*6460*/  MOV R13, RZ ;  /* 0x000000ff000d7202 */ /* 0x000fe20000000f00 */
[----:B------:R-:W-:-:S09]  /*6470*/  IMAD.MOV.U32 R7, RZ, RZ, R14 ;  /* 0x000000ffff077224 */ /* 0x000fd200078e000e */
[----:B------:R-:W-:Y:S05]  /*6480*/  WARPSYNC.COLLECTIVE R15, `(.L_x_15741) ;  /* 0x000000000f087348 */ /* 0x000fea0003c00000 */
[----:B------:R0:W1:Y:S02]  /*6490*/  SHFL.BFLY P6, R14, R13, R12, R11 ;  /* 0x0c00000c0d0e7389 */ /* 0x00006400000c000b */
[----:B01----:R-:W-:Y:S01]  /*64a0*/  ENDCOLLECTIVE ;  /* 0x000000000000791b */ /* 0x003fe20003800000 */
.L_x_15741:
[----:B------:R-:W-:Y:S01]  /*64b0*/  HFMA2.MMA R12, -RZ, RZ, 0, 1.1920928955078125e-07 ;  /* 0x00000002ff0c7435 */ /* 0x000fe200000001ff */
[----:B------:R-:W-:-:S04]  /*64c0*/  IMAD.MOV.U32 R23, RZ, RZ, R14 ;  /* 0x000000ffff177224 */ /* 0x000fc800078e000e */
[----:B------:R-:W-:-:S05]  /*64d0*/  FADD.FTZ R23, RZ, R23 ;  /* 0x00000017ff177221 */ /* 0x000fca0000010000 */
[----:B------:R-:W-:-:S07]  /*64e0*/  MOV R13, R23 ;  /* 0x00000017000d7202 */ /* 0x000fce0000000f00 */
[----:B------:R-:W-:Y:S05]  /*64f0*/  WARPSYNC.COLLECTIVE R15, `(.L_x_15742) ;  /* 0x000000000f087348 */ /* 0x000fea0003c00000 */
[----:B------:R0:W1:Y:S02]  /*6500*/  SHFL.BFLY P6, R14, R13, R12, R11 ;  /* 0x0c00000c0d0e7389 */ /* 0x00006400000c000b */
[----:B01----:R-:W-:Y:S01]  /*6510*/  ENDCOLLECTIVE ;  /* 0x000000000000791b */ /* 0x003fe20003800000 */
.L_x_15742:
[----:B------:R-:W-:-:S04]  /*6520*/  IMAD.MOV.U32 R12, RZ, RZ, R14 ;  /* 0x000000ffff0c7224 */ /* 0x000fc800078e000e */
[----:B------:R-:W-:Y:S01]  /*6530*/  FADD.FTZ R23, R23, R12 ;  /* 0x0000000c17177221 */ /* 0x000fe20000010000 */
[----:B------:R-:W-:-:S04]  /*6540*/  HFMA2.MMA R12, -RZ, RZ, 0, 5.9604644775390625e-08 ;  /* 0x00000001ff0c7435 */ /* 0x000fc800000001ff */
[----:B------:R-:W-:-:S07]  /*6550*/  MOV R13, R23 ;  /* 0x00000017000d7202 */ /* 0x000fce0000000f00 */
[----:B------:R-:W-:Y:S05]  /*6560*/  WARPSYNC.COLLECTIVE R15, `(.L_x_15743) ;  /* 0x000000000f087348 */ /* 0x000fea0003c00000 */
[----:B------:R0:W1:Y:S02]  /*6570*/  SHFL.BFLY P6, R14, R13, R12, R11 ;  /* 0x0c00000c0d0e7389 */ /* 0x00006400000c000b */
[----:B01----:R-:W-:Y:S01]  /*6580*/  ENDCOLLECTIVE ;  /* 0x000000000000791b */ /* 0x003fe20003800000 */
.L_x_15743:
[----:B------:R-:W-:Y:S01]  /*6590*/  HFMA2.MMA R12, -RZ, RZ, 0, 2.384185791015625e-07 ;  /* 0x00000004ff0c7435 */ /* 0x000fe200000001ff */
[----:B------:R-:W-:Y:S01]  /*65a0*/  MOV R13, RZ ;  /* 0x000000ff000d7202 */ /* 0x000fe20000000f00 */
[----:B------:R-:W-:-:S09]  /*65b0*/  IMAD.MOV.U32 R40, RZ, RZ, R14 ;  /* 0x000000ffff287224 */ /* 0x000fd200078e000e */
[----:B------:R-:W-:Y:S05]  /*65c0*/  WARPSYNC.COLLECTIVE R15, `(.L_x_15744) ;  /* 0x000000000f087348 */ /* 0x000fea0003c00000 */
[----:B------:R0:W1:Y:S02]  /*65d0*/  SHFL.BFLY P6, R14, R13, R12, R11 ;  /* 0x0c00000c0d0e7389 */ /* 0x00006400000c000b */
[----:B01----:R-:W-:Y:S01]  /*65e0*/  ENDCOLLECTIVE ;  /* 0x000000000000791b */ /* 0x003fe20003800000 */
.L_x_15744:
[----:B------:R-:W-:Y:S01]  /*65f0*/  FADD.FTZ R40, R23, R40 ;  /* 0x0000002817287221 */ /* 0x000fe20000010000 */
[----:B------:R-:W-:Y:S01]  /*6600*/  MOV R12, 0x2 ;  /* 0x00000002000c7802 */ /* 0x000fe20000000f00 */
[----:B------:R-:W-:-:S04]  /*6610*/  FADD.FTZ R24, RZ, R14 ;  /* 0x0000000eff187221 */ /* 0x000fc80000010000 */
[----:B------:R-:W-:-:S07]  /*6620*/  IMAD.MOV.U32 R13, RZ, RZ, R24 ;  /* 0x000000ffff0d7224 */ /* 0x000fce00078e0018 */
[----:B------:R-:W-:Y:S05]  /*6630*/  WARPSYNC.COLLECTIVE R15, `(.L_x_15745) ;  /* 0x000000000f087348 */ /* 0x000fea0003c00000 */
[----:B------:R0:W1:Y:S02]  /*6640*/  SHFL.BFLY P6, R14, R13, R12, R11 ;  /* 0x0c00000c0d0e7389 */ /* 0x00006400000c000b */
[----:B01----:R-:W-:Y:S01]  /*6650*/  ENDCOLLECTIVE ;  /* 0x000000000000791b */ /* 0x003fe20003800000 */
.L_x_15745:
[----:B------:R-:W-:Y:S01]  /*6660*/  HFMA2.MMA R12, -RZ, RZ, 0, 5.9604644775390625e-08 ;  /* 0x00000001ff0c7435 */ /* 0x000fe200000001ff */
[----:B------:R-:W-:-:S05]  /*6670*/  MOV R17, R14 ;  /* 0x0000000e00117202 */ /* 0x000fca0000000f00 */
[----:B------:R-:W-:-:S04]  /*6680*/  FADD.FTZ R24, R24, R17 ;  /* 0x0000001118187221 */ /* 0x000fc80000010000 */
[----:B------:R-:W-:-:S07]  /*6690*/  IMAD.MOV.U32 R13, RZ, RZ, R24 ;  /* 0x000000ffff0d7224 */ /* 0x000fce00078e0018 */
[----:B------:R-:W-:Y:S05]  /*66a0*/  WARPSYNC.COLLECTIVE R15, `(.L_x_15746) ;  /* 0x000000000f087348 */ /* 0x000fea0003c00000 */
[----:B------:R0:W1:Y:S02]  /*66b0*/  SHFL.BFLY P6, R14, R13, R12, R11 ;  /* 0x0c00000c0d0e7389 */ /* 0x00006400000c000b */
[----:B01----:R-:W-:Y:S01]  /*66c0*/  ENDCOLLECTIVE ;  /* 0x000000000000791b */ /* 0x003fe20003800000 */
.L_x_15746:
[----:B------:R-:W-:Y:S01]  /*66d0*/  HFMA2.MMA R12, -RZ, RZ, 0, 2.384185791015625e-07 ;  /* 0x00000004ff0c7435 */ /* 0x000fe200000001ff */
[----:B------:R-:W-:Y:S01]  /*66e0*/  IMAD.MOV.U32 R13, RZ, RZ, RZ ;  /* 0x000000ffff0d7224 */ /* 0x000fe200078e00ff */
[----:B------:R-:W-:-:S09]  /*66f0*/  MOV R17, R14 ;  /* 0x0000000e00117202 */ /* 0x000fd20000000f00 */
[----:B------:R-:W-:Y:S05]  /*6700*/  WARPSYNC.COLLECTIVE R15, `(.L_x_15747) ;  /* 0x000000000f087348 */ /* 0x000fea0003c00000 */
[----:B------:R0:W1:Y:S02]  /*6710*/  SHFL.BFLY P6, R14, R13, R12, R11 ;  /* 0x0c00000c0d0e7389 */ /* 0x00006400000c000b */
[----:B01----:R-:W-:Y:S01]  /*6720*/  ENDCOLLECTIVE ;  /* 0x000000000000791b */ /* 0x003fe20003800000 */
.L_x_15747:
        /* <DEDUP_REMOVED lines=8> */
.L_x_15748:
        /* <DEDUP_REMOVED lines=8> */
.L_x_15749:
[----:B------:R-:W-:Y:S01]  /*6830*/  HFMA2.MMA R12, -RZ, RZ, 0, 2.384185791015625e-07 ;  /* 0x00000004ff0c7435 */ /* 0x000fe200000001ff */
[----:B------:R-:W-:Y:S01]  /*6840*/  IMAD.MOV.U32 R13, RZ, RZ, RZ ;  /* 0x000000ffff0d7224 */ /* 0x000fe200078e00ff */
[----:B------:R-:W-:-:S09]  /*6850*/  MOV R20, R14 ;  /* 0x0000000e00147202 */ /* 0x000fd20000000f00 */
[----:B------:R-:W-:Y:S05]  /*6860*/  WARPSYNC.COLLECTIVE R15, `(.L_x_15750) ;  /* 0x000000000f087348 */ /* 0x000fea0003c00000 */
[----:B------:R0:W1:Y:S02]  /*6870*/  SHFL.BFLY P6, R14, R13, R12, R11 ;  /* 0x0c00000c0d0e7389 */ /* 0x00006400000c000b */
[----:B01----:R-:W-:Y:S01]  /*6880*/  ENDCOLLECTIVE ;  /* 0x000000000000791b */ /* 0x003fe20003800000 */
.L_x_15750:
        /* <DEDUP_REMOVED lines=8> */
.L_x_15751:
[----:B------:R-:W-:Y:S01]  /*6910*/  HFMA2.MMA R12, -RZ, RZ, 0, 5.9604644775390625e-08 ;  /* 0x00000001ff0c7435 */ /* 0x000fe200000001ff */
[----:B------:R-:W-:-:S05]  /*6920*/  MOV R7, R14 ;  /* 0x0000000e00077202 */ /* 0x000fca0000000f00 */
[----:B------:R-:W-:-:S04]  /*6930*/  FADD.FTZ R26, R26, R7 ;  /* 0x000000071a1a7221 */ /* 0x000fc80000010000 */
[----:B------:R-:W-:-:S07]  /*6940*/  IMAD.MOV.U32 R13, RZ, RZ, R26 ;  /* 0x000000ffff0d7224 */ /* 0x000fce00078e001a */
[----:B------:R-:W-:Y:S05]  /*6950*/  WARPSYNC.COLLECTIVE R15, `(.L_x_15752) ;  /* 0x000000000f087348 */ /* 0x000fea0003c00000 */
[----:B------:R0:W1:Y:S02]  /*6960*/  SHFL.BFLY P6, R14, R13, R12, R11 ;  /* 0x0c00000c0d0e7389 */ /* 0x00006400000c000b */
[----:B01----:R-:W-:Y:S01]  /*6970*/  ENDCOLLECTIVE ;  /* 0x000000000000791b */ /* 0x003fe20003800000 */
.L_x_15752:
[----:B------:R-:W-:Y:S01]  /*6980*/  HFMA2.MMA R12, -RZ, RZ, 0, 2.384185791015625e-07 ;  /* 0x00000004ff0c7435 */ /* 0x000fe200000001ff */
[----:B------:R-:W-:Y:S01]  /*6990*/  IMAD.MOV.U32 R13, RZ, RZ, RZ ;  /* 0x000000ffff0d7224 */ /* 0x000fe200078e00ff */
[----:B------:R-:W-:-:S09]  /*69a0*/  MOV R7, R14 ;  /* 0x0000000e00077202 */ /* 0x000fd20000000f00 */
[----:B------:R-:W-:Y:S05]  /*69b0*/  WARPSYNC.COLLECTIVE R15, `(.L_x_15753) ;  /* 0x000000000f087348 */ /* 0x000fea0003c00000 */
[----:B------:R0:W1:Y:S02]  /*69c0*/  SHFL.BFLY P6, R14, R13, R12, R11 ;  /* 0x0c00000c0d0e7389 */ /* 0x00006400000c000b */
[----:B01----:R-:W-:Y:S01]  /*69d0*/  ENDCOLLECTIVE ;  /* 0x000000000000791b */ /* 0x003fe20003800000 */
.L_x_15753:
        /* <DEDUP_REMOVED lines=8> */
.L_x_15754:
[----:B------:R-:W-:Y:S01]  /*6a60*/  HFMA2.MMA R12, -RZ, RZ, 0, 5.9604644775390625e-08 ;  /* 0x00000001ff0c7435 */ /* 0x000fe200000001ff */
[----:B------:R-:W-:-:S05]  /*6a70*/  MOV R36, R14 ;  /* 0x0000000e00247202 */ /* 0x000fca0000000f00 */
[----:B------:R-:W-:-:S04]  /*6a80*/  FADD.FTZ R27, R27, R36 ;  /* 0x000000241b1b7221 */ /* 0x000fc80000010000 */
[----:B------:R-:W-:-:S07]  /*6a90*/  IMAD.MOV.U32 R13, RZ, RZ, R27 ;  /* 0x000000ffff0d7224 */ /* 0x000fce00078e001b */
[----:B------:R-:W-:Y:S05]  /*6aa0*/  WARPSYNC.COLLECTIVE R15, `(.L_x_15755) ;  /* 0x000000000f087348 */ /* 0x000fea0003c00000 */
[----:B------:R0:W1:Y:S02]  /*6ab0*/  SHFL.BFLY P6, R14, R13, R12, R11 ;  /* 0x0c00000c0d0e7389 */ /* 0x00006400000c000b */
[----:B01----:R-:W-:Y:S01]  /*6ac0*/  ENDCOLLECTIVE ;  /* 0x000000000000791b */ /* 0x003fe20003800000 */
.L_x_15755:
[----:B------:R-:W-:Y:S01]  /*6ad0*/  HFMA2.MMA R12, -RZ, RZ, 0, 2.384185791015625e-07 ;  /* 0x00000004ff0c7435 */ /* 0x000fe200000001ff */
[----:B------:R-:W-:Y:S01]  /*6ae0*/  IMAD.MOV.U32 R13, RZ, RZ, RZ ;  /* 0x000000ffff0d7224 */ /* 0x000fe200078e00ff */
[----:B------:R-:W-:-:S09]  /*6af0*/  MOV R22, R14 ;  /* 0x0000000e00167202 */ /* 0x000fd20000000f00 */
[----:B------:R-:W-:Y:S05]  /*6b00*/  WARPSYNC.COLLECTIVE R15, `(.L_x_15756) ;  /* 0x000000000f087348 */ /* 0x000fea0003c00000 */
[----:B------:R0:W1:Y:S02]  /*6b10*/  SHFL.BFLY P6, R14, R13, R12, R11 ;  /* 0x0c00000c0d0e7389 */ /* 0x00006400000c000b */
[----:B01----:R-:W-:Y:S01]  /*6b20*/  ENDCOLLECTIVE ;  /* 0x000000000000791b */ /* 0x003fe20003800000 */
.L_x_15756:
        /* <DEDUP_REMOVED lines=8> */
.L_x_15757:
[----:B------:R-:W-:Y:S02]  /*6bb0*/  IMAD.MOV.U32 R12, RZ, RZ, 0x1 ;  /* 0x00000001ff0c7424 */ /* 0x000fe400078e00ff */
[----:B------:R-:W-:-:S05]  /*6bc0*/  FADD.FTZ R41, R29, R14 ;  /* 0x0000000e1d297221 */ /* 0x000fca0000010000 */
[----:B------:R-:W-:-:S07]  /*6bd0*/  MOV R13, R41 ;  /* 0x00000029000d7202 */ /* 0x000fce0000000f00 */
[----:B------:R-:W-:Y:S05]  /*6be0*/  WARPSYNC.COLLECTIVE R15, `(.L_x_15758) ;  /* 0x000000000f087348 */ /* 0x000fea0003c00000 */
[----:B------:R0:W1:Y:S02]  /*6bf0*/  SHFL.BFLY P6, R14, R13, R12, R11 ;  /* 0x0c00000c0d0e7389 */ /* 0x00006400000c000b */
[----:B01----:R-:W-:Y:S01]  /*6c00*/  ENDCOLLECTIVE ;  /* 0x000000000000791b */ /* 0x003fe20003800000 */
.L_x_15758:
[----:B------:R-:W-:Y:S01]  /*6c10*/  HFMA2.MMA R13, -RZ, RZ, 0, 0 ;  /* 0x00000000ff0d7435 */ /* 0x000fe200000001ff */
[----:B------:R-:W-:Y:S01]  /*6c20*/  IMAD.MOV.U32 R12, RZ, RZ, 0x4 ;  /* 0x00000004ff0c7424 */ /* 0x000fe200078e00ff */
[----:B------:R-:W-:-:S09]  /*6c30*/  MOV R42, R14 ;  /* 0x0000000e002a7202 */ /* 0x000fd20000000f00 */
[----:B------:R-:W-:Y:S05]  /*6c40*/  WARPSYNC.COLLECTIVE R15, `(.L_x_15759) ;  /* 0x000000000f087348 */ /* 0x000fea0003c00000 */
[----:B------:R0:W1:Y:S02]  /*6c50*/  SHFL.BFLY P6, R14, R13, R12, R11 ;  /* 0x0c00000c0d0e7389 */ /* 0x00006400000c000b */
[----:B01----:R-:W-:Y:S01]  /*6c60*/  ENDCOLLECTIVE ;  /* 0x000000000000791b */ /* 0x003fe20003800000 */
.L_x_15759:
        /* <DEDUP_REMOVED lines=8> */
.L_x_15760:
[----:B------:R-:W-:Y:S01]  /*6cf0*/  MOV R12, 0x1 ;  /* 0x00000001000c7802 */ /* 0x000fe20000000f00 */
[----:B------:R-:W-:-:S04]  /*6d00*/  FADD.FTZ R39, R39, R14 ;  /* 0x0000000e27277221 */ /* 0x000fc80000010000 */
[----:B------:R-:W-:-:S07]  /*6d10*/  IMAD.MOV.U32 R13, RZ, RZ, R39 ;  /* 0x000000ffff0d7224 */ /* 0x000fce00078e0027 */
[----:B------:R-:W-:Y:S05]  /*6d20*/  WARPSYNC.COLLECTIVE R15, `(.L_x_15761) ;  /* 0x000000000f087348 */ /* 0x000fea0003c00000 */
[----:B------:R0:W1:Y:S02]  /*6d30*/  SHFL.BFLY P6, R14, R13, R12, R11 ;  /* 0x0c00000c0d0e7389 */ /* 0x00006400000c000b */
[----:B01----:R-:W-:Y:S01]  /*6d40*/  ENDCOLLECTIVE ;  /* 0x000000000000791b */ /* 0x003fe20003800000 */
.L_x_15761:
[----:B------:R-:W-:Y:S01]  /*6d50*/  HFMA2.MMA R13, -RZ, RZ, 0, 0 ;  /* 0x00000000ff0d7435 */ /* 0x000fe200000001ff */
[----:B------:R-:W-:Y:S02]  /*6d60*/  IMAD.MOV.U32 R12, RZ, RZ, 0x4 ;  /* 0x00000004ff0c7424 */ /* 0x000fe400078e00ff */
[----:B------:R-:W-:-:S08]  /*6d70*/  FADD.FTZ R24, R39, R14 ;  /* 0x0000000e27187221 */ /* 0x000fd00000010000 */
[----:B------:R-:W-:Y:S05]  /*6d80*/  WARPSYNC.COLLECTIVE R15, `(.L_x_15762) ;  /* 0x000000000f087348 */ /* 0x000fea0003c00000 */
[----:B------:R0:W1:Y:S02]  /*6d90*/  SHFL.BFLY P6, R14, R13, R12, R11 ;  /* 0x0c00000c0d0e7389 */ /* 0x00006400000c000b */
[----:B01----:R-:W-:Y:S01]  /*6da0*/  ENDCOLLECTIVE ;  /* 0x000000000000791b */ /* 0x003fe20003800000 */
.L_x_15762:
[----:B------:R-:W-:Y:S01]  /*6db0*/  HFMA2.MMA R12, -RZ, RZ, 0, 1.1920928955078125e-07 ;  /* 0x00000002ff0c7435 */ /* 0x000fe200000001ff */
[----:B------:R-:W-:-:S05]  /*6dc0*/  FADD.FTZ R19, RZ, R14 ;  /* 0x0000000eff137221 */ /* 0x000fca0000010000 */
[----:B------:R-:W-:-:S07]  /*6dd0*/  MOV R13, R19 ;  /* 0x00000013000d7202 */ /* 0x000fce0000000f00 */
[----:B------:R-:W-:Y:S05]  /*6de0*/  WARPSYNC.COLLECTIVE R15, `(.L_x_15763) ;  /* 0x000000000f087348 */ /* 0x000fea0003c00000 */
[----:B------:R0:W1:Y:S02]  /*6df0*/  SHFL.BFLY P6, R14, R13, R12, R11 ;  /* 0x0c00000c0d0e7389 */ /* 0x00006400000c000b */
[----:B01----:R-:W-:Y:S01]  /*6e00*/  ENDCOLLECTIVE ;  /* 0x000000000000791b */ /* 0x003fe20003800000 */
.L_x_15763:
        /* <DEDUP_REMOVED lines=8> */
.L_x_15764:
[----:B------:R-:W-:Y:S01]  /*6e90*/  IMAD.MOV.U32 R11, RZ, RZ, R20 ;  /* 0x000000ffff0b7224 */ /* 0x000fe200078e0014 */
[----:B------:R-:W-:Y:S06]  /*6ea0*/  BRA `(.L_x_15765) ;  /* 0xffffffc400e87947 */ /* 0x000fec000383ffff */
.L_x_15766:
        /* <DEDUP_REMOVED lines=13> */
.L_x_29853:


//--------------------- .text._ZN4vllm25paged_attention_v2_kernelIfhLi80ELi32ELi128ELNS_18Fp8KVCacheDataTypeE1ELb1ELi512EEEvPfS2_PT_PKS3_PKT0_S9_ifPKiSB_iPKfiiiSD_SD_iiiii --------------------------
	.section	.text._ZN4vllm25paged_attention_v2_kernelIfhLi80ELi32ELi128ELNS_18Fp8KVCacheDataTypeE1ELb1ELi512EEEvPfS2_PT_PKS3_PKT0_S9_ifPKiSB_iPKfiiiSD_SD_iiiii,"ax",@progbits
	.align	128
        .global         _ZN4vllm25paged_attention_v2_kernelIfhLi80ELi32ELi128ELNS_18Fp8KVCacheDataTypeE1ELb1ELi512EEEvPfS2_PT_PKS3_PKT0_S9_ifPKiSB_iPKfiiiSD_SD_iiiii
        .type           _ZN4vllm25paged_attention_v2_kernelIfhLi80ELi32ELi128ELNS_18Fp8KVCacheDataTypeE1ELb1ELi512EEEvPfS2_PT_PKS3_PKT0_S9_ifPKiSB_iPKfiiiSD_SD_iiiii,@function
        .size           _ZN4vllm25paged_attention_v2_kernelIfhLi80ELi32ELi128ELNS_18Fp8KVCacheDataTypeE1ELb1ELi512EEEvPfS2_PT_PKS3_PKT0_S9_ifPKiSB_iPKfiiiSD_SD_iiiii,(.L_x_29854 - _ZN4vllm25paged_attention_v2_kernelIfhLi80ELi32ELi128ELNS_18Fp8KVCacheDataTypeE1ELb1ELi512EEEvPfS2_PT_PKS3_PKT0_S9_ifPKiSB_iPKfiiiSD_SD_iiiii)
        .other          _ZN4vllm25paged_attention_v2_kernelIfhLi80ELi32ELi128ELNS_18Fp8KVCacheDataTypeE1ELb1ELi512EEEvPfS2_PT_PKS3_PKT0_S9_ifPKiSB_iPKfiiiSD_SD_iiiii,@"STO_CUDA_ENTRY STV_DEFAULT"
_ZN4vllm25paged_attention_v2_kernelIfhLi80ELi32ELi128ELNS_18Fp8KVCacheDataTypeE1ELb1ELi512EEEvPfS2_PT_PKS3_PKT0_S9_ifPKiSB_iPKfiiiSD_SD_iiiii:
.text._ZN4vllm25paged_attention_v2_kernelIfhLi80ELi32ELi128ELNS_18Fp8KVCacheDataTypeE1ELb1ELi512EEEvPfS2_PT_PKS3_PKT0_S9_ifPKiSB_iPKfiiiSD_SD_iiiii:
        /* <DEDUP_REMOVED lines=122> */
.L_x_15767:
[----:B------:R-:W-:Y:S02]  /*07a0*/  ULDC UR4, c[0x0][0x288] ;  /* 0x0000a20000047ab9 */ /* 0x000fe40000000800 */
[----:B------:R-:W-:-:S06]  /*07b0*/  UIMAD UR4, UR45, UR4, UR42 ;  /* 0x000000042d0472a4 */ /* 0x000fcc000f8e022a */
[----:B------:R-:W-:-:S07]  /*07c0*/  IMAD R8, R4, UR4, RZ ;  /* 0x0000000404087c24 */ /* 0x000fce000f8e02ff */
.L_x_15768:
        /* <DEDUP_REMOVED lines=28> */
.L_x_15772:
        /* <DEDUP_REMOVED lines=37> */
.L_x_15770:
[----:B------:R-:W-:Y:S05]  /*0be0*/  BSYNC B7 ;  /* 0x0000000000077941 */ /* 0x000fea0003800000 */
.L_x_15769:
        /* <DEDUP_REMOVED lines=25> */
.L_x_15815:
        /* <DEDUP_REMOVED lines=47> */
.L_x_15778:
        /* <DEDUP_REMOVED lines=11> */
.L_x_15777:
[----:B------:R-:W-:Y:S05]  /*1120*/  BSYNC B1 ;  /* 0x0000000000017941 */ /* 0x000fea0003800000 */
.L_x_15776:
        /* <DEDUP_REMOVED lines=15> */
.L_x_15781:
        /* <DEDUP_REMOVED lines=100> */
.L_x_15780:
[----:B------:R-:W-:Y:S05]  /*1860*/  BSYNC B1 ;  /* 0x0000000000017941 */ /* 0x000fea0003800000 */
.L_x_15779:
        /* <DEDUP_REMOVED lines=55> */
.L_x_15783:
[----:B------:R-:W-:Y:S05]  /*1be0*/  BSYNC B1 ;  /* 0x0000000000017941 */ /* 0x000fea0003800000 */
.L_x_15782:
        /* <DEDUP_REMOVED lines=26> */
.L_x_15775:
[----:B------:R-:W-:Y:S05]  /*1d90*/  BSYNC B0 ;  /* 0x0000000000007941 */ /* 0x000fea0003800000 */
.L_x_15774:
        /* <DEDUP_REMOVED lines=55> */
.L_x_15788:
        /* <DEDUP_REMOVED lines=8> */
.L_x_15787:
[----:B------:R-:W-:Y:S05]  /*2190*/  BSYNC B1 ;  /* 0x0000000000017941 */ /* 0x000fea0003800000 */
.L_x_15786:
        /* <DEDUP_REMOVED lines=15> */
.L_x_15791:
        /* <DEDUP_REMOVED lines=52> */
.L_x_15790:
[----:B------:R-:W-:Y:S05]  /*25d0*/  BSYNC B1 ;  /* 0x0000000000017941 */ /* 0x000fea0003800000 */
.L_x_15789:
        /* <DEDUP_REMOVED lines=31> */
.L_x_15793:
[----:B------:R-:W-:Y:S05]  /*27d0*/  BSYNC B1 ;  /* 0x0000000000017941 */ /* 0x000fea0003800000 */
.L_x_15792:
        /* <DEDUP_REMOVED lines=14> */
.L_x_15785:
[----:B------:R-:W-:Y:S05]  /*28c0*/  BSYNC B0 ;  /* 0x0000000000007941 */ /* 0x000fea0003800000 */
.L_x_15784:
        /* <DEDUP_REMOVED lines=26> */
.L_x_15795:
[----:B------:R-:W-:Y:S05]  /*2a70*/  BSYNC B0 ;  /* 0x0000000000007941 */ /* 0x000fea0003800000 */
.L_x_15794:
        /* <DEDUP_REMOVED lines=26> */
.L_x_15799:
        /* <DEDUP_REMOVED lines=33> */
.L_x_15797:
[----:B------:R-:W-:Y:S05]  /*2e30*/  BSYNC B6 ;  /* 0x0000000000067941 */ /* 0x000fea0003800000 */
.L_x_15796:
        /* <DEDUP_REMOVED lines=120> */
.L_x_15876:
        /* <DEDUP_REMOVED lines=44> */
.L_x_15802:
[----:B------:R-:W-:Y:S05]  /*3880*/  BSYNC B0 ;  /* 0x0000000000007941 */ /* 0x000fea0003800000 */
.L_x_15801:
        /* <DEDUP_REMOVED lines=43> */
.L_x_15804:
[----:B------:R-:W-:Y:S05]  /*3b40*/  BSYNC B0 ;  /* 0x0000000000007941 */ /* 0x000fea0003800000 */
.L_x_15803:
        /* <DEDUP_REMOVED lines=23> */
.L_x_15806:
[----:B------:R-:W-:Y:S05]  /*3cc0*/  BSYNC B0 ;  /* 0x0000000000007941 */ /* 0x000fea0003800000 */
.L_x_15805:
        /* <DEDUP_REMOVED lines=43> */
.L_x_15808:
[----:B------:R-:W-:Y:S05]  /*3f80*/  BSYNC B0 ;  /* 0x0000000000007941 */ /* 0x000fea0003800000 */
.L_x_15807:
        /* <DEDUP_REMOVED lines=134> */
.L_x_15771:
        /* <DEDUP_REMOVED lines=16> */
.L_x_15798:
        /* <DEDUP_REMOVED lines=16> */
.L_x_15809:
[----:B------:R-:W-:Y:S05]  /*49f0*/  EXIT ;  /* 0x000000000000794d */ /* 0x000fea0003800000 */
.L_x_15773:
[----:B------:R-:W-:Y:S01]  /*4a00*/  HFMA2.MMA R12, -RZ, RZ, 0, 9.5367431640625e-07 ;  /* 0x00000010ff0c7435 */ /* 0x000fe200000001ff */
[----:B------:R-:W-:Y:S01]  /*4a10*/  IMAD.MOV.U32 R11, RZ, RZ, 0x1f ;  /* 0x0000001fff0b7424 */ /* 0x000fe200078e00ff */
[----:B------:R-:W-:Y:S02]  /*4a20*/  MOV R15, 0xffffffff ;  /* 0xffffffff000f7802 */ /* 0x000fe40000000f00 */
[----:B------:R-:W-:-:S07]  /*4a30*/  MOV R2, 0xff7fffff ;  /* 0xff7fffff00027802 */ /* 0x000fce0000000f00 */
[----:B------:R-:W-:Y:S05]  /*4a40*/  WARPSYNC.COLLECTIVE R15, `(.L_x_15810) ;  /* 0x000000000f087348 */ /* 0x000fea0003c00000 */
[----:B------:R0:W1:Y:S02]  /*4a50*/  SHFL.BFLY P6, R14, R13, R12, R11 ;  /* 0x0c00000c0d0e7389 */ /* 0x00006400000c000b */
[----:B01----:R-:W-:Y:S01]  /*4a60*/  ENDCOLLECTIVE ;  /* 0x000000000000791b */ /* 0x003fe20003800000 */
.L_x_15810:
[----:B------:R-:W-:Y:S01]  /*4a70*/  IMAD.MOV.U32 R12, RZ, RZ, 0x8 ;  /* 0x00000008ff0c7424 */ /* 0x000fe200078e00ff */
[----:B------:R-:W-:-:S04]  /*4a80*/  FMNMX.FTZ R0, R14, -3.40282346638528859812e+38, !PT ;  /* 0xff7fffff0e007809 */ /* 0x000fc80007810000 */
[----:B------:R-:W-:-:S07]  /*4a90*/  MOV R13, R0 ;  /* 0x00000000000d7202 */ /* 0x000fce0000000f00 */
[----:B------:R-:W-:Y:S05]  /*4aa0*/  WARPSYNC.COLLECTIVE R15, `(.L_x_15811) ;  /* 0x000000000f087348 */ /* 0x000fea0003c00000 */
[----:B------:R0:W1:Y:S02]  /*4ab0*/  SHFL.BFLY P6, R14, R13, R12, R11 ;  /* 0x0c00000c0d0e7389 */ /* 0x00006400000c000b */
[----:B01----:R-:W-:Y:S01]  /*4ac0*/  ENDCOLLECTIVE ;  /* 0x000000000000791b */ /* 0x003fe20003800000 */
.L_x_15811:
[----:B------:R-:W-:Y:S01]  /*4ad0*/  HFMA2.MMA R12, -RZ, RZ, 0, 2.384185791015625e-07 ;  /* 0x00000004ff0c7435 */ /* 0x000fe200000001ff */
[----:B------:R-:W-:-:S04]  /*4ae0*/  FMNMX.FTZ R3, R0, R14, !PT ;  /* 0x0000000e00037209 */ /* 0x000fc80007810000 */
[----:B------:R-:W-:-:S07]  /*4af0*/  MOV R13, R3 ;  /* 0x00000003000d7202 */ /* 0x000fce0000000f00 */
[----:B------:R-:W-:Y:S05]  /*4b00*/  WARPSYNC.COLLECTIVE R15, `(.L_x_15812) ;  /* 0x000000000f087348 */ /* 0x000fea0003c00000 */
[----:B------:R0:W1:Y:S02]  /*4b10*/  SHFL.BFLY P6, R14, R13, R12, R11 ;  /* 0x0c00000c0d0e7389 */ /* 0x00006400000c000b */
[----:B01----:R-:W-:Y:S01]  /*4b20*/  ENDCOLLECTIVE ;  /* 0x000000000000791b */ /* 0x003fe20003800000 */
.L_x_15812:
[----:B------:R-:W-:Y:S02]  /*4b30*/  MOV R12, 0x2 ;  /* 0x00000002000c7802 */ /* 0x000fe40000000f00 */
[----:B------:R-:W-:-:S05]  /*4b40*/  FMNMX.FTZ R4, R3, R14, !PT ;  /* 0x0000000e03047209 */ /* 0x000fca0007810000 */
[----:B------:R-:W-:-:S07]  /*4b50*/  IMAD.MOV.U32 R13, RZ, RZ, R4 ;  /* 0x000000ffff0d7224 */ /* 0x000fce00078e0004 */
[----:B------:R-:W-:Y:S05]  /*4b60*/  WARPSYNC.COLLECTIVE R15, `(.L_x_15813) ;  /* 0x000000000f087348 */ /* 0x000fea0003c00000 */
[----:B------:R0:W1:Y:S02]  /*4b70*/  SHFL.BFLY P6, R14, R13, R12, R11 ;  /* 0x0c00000c0d0e7389 */ /* 0x00006400000c000b */
[----:B01----:R-:W-:Y:S01]  /*4b80*/  ENDCOLLECTIVE ;  /* 0x000000000000791b */ /* 0x003fe20003800000 */
.L_x_15813:
[----:B------:R-:W-:Y:S01]  /*4b90*/  IMAD.MOV.U32 R12, RZ, RZ, 0x1 ;  /* 0x00000001ff0c7424 */ /* 0x000fe200078e00ff */
[----:B------:R-:W-:-:S04]  /*4ba0*/  FMNMX.FTZ R5, R4, R14, !PT ;  /* 0x0000000e04057209 */ /* 0x000fc80007810000 */
[----:B------:R-:W-:-:S07]  /*4bb0*/  MOV R13, R5 ;  /* 0x00000005000d7202 */ /* 0x000fce0000000f00 */
[----:B------:R-:W-:Y:S05]  /*4bc0*/  WARPSYNC.COLLECTIVE R15, `(.L_x_15814) ;  /* 0x000000000f087348 */ /* 0x000fea0003c00000 */
[----:B------:R0:W1:Y:S02]  /*4bd0*/  SHFL.BFLY P6, R14, R13, R12, R11 ;  /* 0x0c00000c0d0e7389 */ /* 0x00006400000c000b */
[----:B01----:R-:W-:Y:S01]  /*4be0*/  ENDCOLLECTIVE ;  /* 0x000000000000791b */ /* 0x003fe20003800000 */
.L_x_15814:
[----:B------:R-:W-:Y:S05]  /*4bf0*/  BRA `(.L_x_15815) ;  /* 0xffffffc000607947 */ /* 0x000fea000383ffff */
.L_x_15800:
[----:B------:R-:W-:Y:S01]  /*4c00*/  HFMA2.MMA R13, -RZ, RZ, 0, 0 ;  /* 0x00000000ff0d7435 */ /* 0x000fe200000001ff */
[----:B--2---:R-:W-:Y:S01]  /*4c10*/  IMAD.MOV.U32 R12, RZ, RZ, 0x4 ;  /* 0x00000004ff0c7424 */ /* 0x004fe200078e00ff */
[----:B------:R-:W-:Y:S02]  /*4c20*/  MOV R11, 0x1f ;  /* 0x0000001f000b7802 */ /* 0x000fe40000000f00 */
[----:B------:R-:W-:-:S07]  /*4c30*/  MOV R15, 0xffffffff ;  /* 0xffffffff000f7802 */ /* 0x000fce0000000f00 */
[----:B01-3--:R-:W-:Y:S05]  /*4c40*/  WARPSYNC.COLLECTIVE R15, `(.L_x_15816) ;  /* 0x000000000f087348 */ /* 0x00bfea0003c00000 */
[----:B------:R2:W4:Y:S02]  /*4c50*/  SHFL.BFLY P6, R14, R13, R12, R11 ;  /* 0x0c00000c0d0e7389 */ /* 0x00052400000c000b */
[----:B01234-:R-:W-:Y:S01]  /*4c60*/  ENDCOLLECTIVE ;  /* 0x000000000000791b */ /* 0x01ffe20003800000 */
.L_x_15816:
[----:B------:R-:W-:Y:S01]  /*4c70*/  HFMA2.MMA R12, -RZ, RZ, 0, 1.1920928955078125e-07 ;  /* 0x00000002ff0c7435 */ /* 0x000fe200000001ff */
[----:B------:R-:W-:-:S04]  /*4c80*/  IMAD.MOV.U32 R19, RZ, RZ, R14 ;  /* 0x000000ffff137224 */ /* 0x000fc800078e000e */
[----:B------:R-:W-:-:S05]  /*4c90*/  FADD.FTZ R19, RZ, R19 ;  /* 0x00000013ff137221 */ /* 0x000fca0000010000 */
[----:B------:R-:W-:-:S07]  /*4ca0*/  MOV R13, R19 ;  /* 0x00000013000d7202 */ /* 0x000fce0000000f00 */
[----:B------:R-:W-:Y:S05]  /*4cb0*/  WARPSYNC.COLLECTIVE R15, `(.L_x_15817) ;  /* 0x000000000f087348 */ /* 0x000fea0003c00000 */
[----:B------:R0:W1:Y:S02]  /*4cc0*/  SHFL.BFLY P6, R14, R13, R12, R11 ;  /* 0x0c00000c0d0e7389 */ /* 0x00006400000c000b */
[----:B01----:R-:W-:Y:S01]  /*4cd0*/  ENDCOLLECTIVE ;  /* 0x000000000000791b */ /* 0x003fe20003800000 */
.L_x_15817:
[----:B------:R-:W-:Y:S01]  /*4ce0*/  HFMA2.MMA R12, -RZ, RZ, 0, 5.9604644775390625e-08 ;  /* 0x00000001ff0c7435 */ /* 0x000fe200000001ff */
[----:B------:R-:W-:-:S04]  /*4cf0*/  IMAD.MOV.U32 R8, RZ, RZ, R14 ;  /* 0x000000ffff087224 */ /* 0x000fc800078e000e */
[----:B------:R-:W-:-:S05]  /*4d00*/  FADD.FTZ R19, R19, R8 ;  /* 0x0000000813137221 */ /* 0x000fca0000010000 */
[----:B------:R-:W-:-:S07]  /*4d10*/  MOV R13, R19 ;  /* 0x00000013000d7202 */ /* 0x000fce0000000f00 */
[----:B------:R-:W-:Y:S05]  /*4d20*/  WARPSYNC.COLLECTIVE R15, `(.L_x_15818) ;  /* 0x000000000f087348 */ /* 0x000fea0003c00000 */
[----:B------:R0:W1:Y:S02]  /*4d30*/  SHFL.BFLY P6, R14, R13, R12, R11 ;  /* 0x0c00000c0d0e7389 */ /* 0x00006400000c000b */
[----:B01----:R-:W-:Y:S01]  /*4d40*/  ENDCOLLECTIVE ;  /* 0x000000000000791b */ /* 0x003fe20003800000 */
.L_x_15818:
[----:B------:R-:W-:Y:S01]  /*4d50*/  HFMA2.MMA R12, -RZ, RZ, 0, 2.384185791015625e-07 ;  /* 0x00000004ff0c7435 */ /* 0x000fe200000001ff */
[----:B------:R-:W-:Y:S01]  /*4d60*/  MOV R13, RZ ;  /* 0x000000ff000d7202 */ /* 0x000fe20000000f00 */
[----:B------:R-:W-:-:S09]  /*4d70*/  IMAD.MOV.U32 R17, RZ, RZ, R14 ;  /* 0x000000ffff117224 */ /* 0x000fd200078e000e */
[----:B------:R-:W-:Y:S05]  /*4d80*/  WARPSYNC.COLLECTIVE R15, `(.L_x_15819) ;  /* 0x000000000f087348 */ /* 0x000fea0003c00000 */
[----:B------:R0:W1:Y:S02]  /*4d90*/  SHFL.BFLY P6, R14, R13, R12, R11 ;  /* 0x0c00000c0d0e7389 */ /* 0x00006400000c000b */
[----:B01----:R-:W-:Y:S01]  /*4da0*/  ENDCOLLECTIVE ;  /* 0x000000000000791b */ /* 0x003fe20003800000 */
.L_x_15819:
        /* <DEDUP_REMOVED lines=8> */
.L_x_15820:
[----:B------:R-:W-:Y:S01]  /*4e30*/  HFMA2.MMA R12, -RZ, RZ, 0, 5.9604644775390625e-08 ;  /* 0x00000001ff0c7435 */ /* 0x000fe200000001ff */
[----:B------:R-:W-:-:S04]  /*4e40*/  IMAD.MOV.U32 R3, RZ, RZ, R14 ;  /* 0x000000ffff037224 */ /* 0x000fc800078e000e */
[----:B------:R-:W-:-:S05]  /*4e50*/  FADD.FTZ R6, R6, R3 ;  /* 0x0000000306067221 */ /* 0x000fca0000010000 */
[----:B------:R-:W-:-:S07]  /*4e60*/  MOV R13, R6 ;  /* 0x00000006000d7202 */ /* 0x000fce0000000f00 */
[----:B------:R-:W-:Y:S05]  /*4e70*/  WARPSYNC.COLLECTIVE R15, `(.L_x_15821) ;  /* 0x000000000f087348 */ /* 0x000fea0003c00000 */
[----:B------:R0:W1:Y:S02]  /*4e80*/  SHFL.BFLY P6, R14, R13, R12, R11 ;  /* 0x0c00000c0d0e7389 */ /* 0x00006400000c000b */
[----:B01----:R-:W-:Y:S01]  /*4e90*/  ENDCOLLECTIVE ;  /* 0x000000000000791b */ /* 0x003fe20003800000 */
.L_x_15821:
[----:B------:R-:W-:Y:S01]  /*4ea0*/  HFMA2.MMA R12, -RZ, RZ, 0, 2.384185791015625e-07 ;  /* 0x00000004ff0c7435 */ /* 0x000fe200000001ff */
[----:B------:R-:W-:Y:S01]  /*4eb0*/  MOV R13, RZ ;  /* 0x000000ff000d7202 */ /* 0x000fe20000000f00 */
[----:B------:R-:W-:-:S09]  /*4ec0*/  IMAD.MOV.U32 R31, RZ, RZ, R14 ;  /* 0x000000ffff1f7224 */ /* 0x000fd200078e000e */
[----:B------:R-:W-:Y:S05]  /*4ed0*/  WARPSYNC.COLLECTIVE R15, `(.L_x_15822) ;  /* 0x000000000f087348 */ /* 0x000fea0003c00000 */
[----:B------:R0:W1:Y:S02]  /*4ee0*/  SHFL.BFLY P6, R14, R13, R12, R11 ;  /* 0x0c00000c0d0e7389 */ /* 0x00006400000c000b */
[----:B01----:R-:W-:Y:S01]  /*4ef0*/  ENDCOLLECTIVE ;  /* 0x000000000000791b */ /* 0x003fe20003800000 */
.L_x_15822:
        /* <DEDUP_REMOVED lines=8> */
.L_x_15823:
[----:B------:R-:W-:Y:S01]  /*4f80*/  HFMA2.MMA R12, -RZ, RZ, 0, 5.9604644775390625e-08 ;  /* 0x00000001ff0c7435 */ /* 0x000fe200000001ff */
[----:B------:R-:W-:-:S04]  /*4f90*/  IMAD.MOV.U32 R33, RZ, RZ, R14 ;  /* 0x000000ffff217224 */ /* 0x000fc800078e000e */
[----:B------:R-:W-:-:S05]  /*4fa0*/  FADD.FTZ R10, R10, R33 ;  /* 0x000000210a0a7221 */ /* 0x000fca0000010000 */
[----:B------:R-:W-:-:S07]  /*4fb0*/  MOV R13, R10 ;  /* 0x0000000a000d7202 */ /* 0x000fce0000000f00 */
[----:B------:R-:W-:Y:S05]  /*4fc0*/  WARPSYNC.COLLECTIVE R15, `(.L_x_15824) ;  /* 0x000000000f087348 */ /* 0x000fea0003c00000 */
[----:B------:R0:W1:Y:S02]  /*4fd0*/  SHFL.BFLY P6, R14, R13, R12, R11 ;  /* 0x0c00000c0d0e7389 */ /* 0x00006400000c000b */
[----:B01----:R-:W-:Y:S01]  /*4fe0*/  ENDCOLLECTIVE ;  /* 0x000000000000791b */ /* 0x003fe20003800000 */
.L_x_15824:
[----:B------:R-:W-:Y:S01]  /*4ff0*/  HFMA2.MMA R12, -RZ, RZ, 0, 2.384185791015625e-07 ;  /* 0x00000004ff0c7435 */ /* 0x000fe200000001ff */
[----:B------:R-:W-:Y:S01]  /*5000*/  MOV R13, RZ ;  /* 0x000000ff000d7202 */ /* 0x000fe20000000f00 */
[----:B------:R-:W-:-:S09]  /*5010*/  IMAD.MOV.U32 R33, RZ, RZ, R14 ;  /* 0x000000ffff217224 */ /* 0x000fd200078e000e */
[----:B------:R-:W-:Y:S05]  /*5020*/  WARPSYNC.COLLECTIVE R15, `(.L_x_15825) ;  /* 0x000000000f087348 */ /* 0x000fea0003c00000 */
[----:B------:R0:W1:Y:S02]  /*5030*/  SHFL.BFLY P6, R14, R13, R12, R11 ;  /* 0x0c00000c0d0e7389 */ /* 0x00006400000c000b */
[----:B01----:R-:W-:Y:S01]  /*5040*/  ENDCOLLECTIVE ;  /* 0x000000000000791b */ /* 0x003fe20003800000 */
.L_x_15825:
        /* <DEDUP_REMOVED lines=8> */
.L_x_15826:
[----:B------:R-:W-:Y:S01]  /*50d0*/  HFMA2.MMA R12, -RZ, RZ, 0, 5.9604644775390625e-08 ;  /* 0x00000001ff0c7435 */ /* 0x000fe200000001ff */
[----:B------:R-:W-:-:S04]  /*50e0*/  IMAD.MOV.U32 R18, RZ, RZ, R14 ;  /* 0x000000ffff127224 */ /* 0x000fc800078e000e */
[----:B------:R-:W-:-:S05]  /*50f0*/  FADD.FTZ R7, R7, R18 ;  /* 0x0000001207077221 */ /* 0x000fca0000010000 */
[----:B------:R-:W-:-:S07]  /*5100*/  MOV R13, R7 ;  /* 0x00000007000d7202 */ /* 0x000fce0000000f00 */
[----:B------:R-:W-:Y:S05]  /*5110*/  WARPSYNC.COLLECTIVE R15, `(.L_x_15827) ;  /* 0x000000000f087348 */ /* 0x000fea0003c00000 */
[----:B------:R0:W1:Y:S02]  /*5120*/  SHFL.BFLY P6, R14, R13, R12, R11 ;  /* 0x0c00000c0d0e7389 */ /* 0x00006400000c000b */
[----:B01----:R-:W-:Y:S01]  /*5130*/  ENDCOLLECTIVE ;  /* 0x000000000000791b */ /* 0x003fe20003800000 */
.L_x_15827:
[----:B------:R-:W-:Y:S01]  /*5140*/  HFMA2.MMA R12, -RZ, RZ, 0, 2.384185791015625e-07 ;  /* 0x00000004ff0c7435 */ /* 0x000fe200000001ff */
[----:B------:R-:W-:Y:S01]  /*5150*/  MOV R13, RZ ;  /* 0x000000ff000d7202 */ /* 0x000fe20000000f00 */
[----:B------:R-:W-:-:S09]  /*5160*/  IMAD.MOV.U32 R32, RZ, RZ, R14 ;  /* 0x000000ffff207224 */ /* 0x000fd200078e000e */
[----:B------:R-:W-:Y:S05]  /*5170*/  WARPSYNC.COLLECTIVE R15, `(.L_x_15828) ;  /* 0x000000000f087348 */ /* 0x000fea0003c00000 */
[----:B------:R0:W1:Y:S02]  /*5180*/  SHFL.BFLY P6, R14, R13, R12, R11 ;  /* 0x0c00000c0d0e7389 */ /* 0x00006400000c000b */
[----:B01----:R-:W-:Y:S01]  /*5190*/  ENDCOLLECTIVE ;  /* 0x000000000000791b */ /* 0x003fe20003800000 */
.L_x_15828:
        /* <DEDUP_REMOVED lines=8> */
.L_x_15829:
[----:B------:R-:W-:Y:S01]  /*5220*/  HFMA2.MMA R12, -RZ, RZ, 0, 5.9604644775390625e-08 ;  /* 0x00000001ff0c7435 */ /* 0x000fe200000001ff */
[----:B------:R-:W-:-:S04]  /*5230*/  IMAD.MOV.U32 R4, RZ, RZ, R14 ;  /* 0x000000ffff047224 */ /* 0x000fc800078e000e */
[----:B------:R-:W-:-:S05]  /*5240*/  FADD.FTZ R5, R5, R4 ;  /* 0x0000000405057221 */ /* 0x000fca0000010000 */
[----:B------:R-:W-:-:S07]  /*5250*/  MOV R13, R5 ;  /* 0x00000005000d7202 */ /* 0x000fce0000000f00 */
[----:B------:R-:W-:Y:S05]  /*5260*/  WARPSYNC.COLLECTIVE R15, `(.L_x_15830) ;  /* 0x000000000f087348 */ /* 0x000fea0003c00000 */
[----:B------:R0:W1:Y:S02]  /*5270*/  SHFL.BFLY P6, R14, R13, R12, R11 ;  /* 0x0c00000c0d0e7389 */ /* 0x00006400000c000b */
[----:B01----:R-:W-:Y:S01]  /*5280*/  ENDCOLLECTIVE ;  /* 0x000000000000791b */ /* 0x003fe20003800000 */
.L_x_15830:
[----:B------:R-:W-:Y:S01]  /*5290*/  HFMA2.MMA R12, -RZ, RZ, 0, 2.384185791015625e-07 ;  /* 0x00000004ff0c7435 */ /* 0x000fe200000001ff */
[----:B------:R-:W-:Y:S01]  /*52a0*/  MOV R13, RZ ;  /* 0x000000ff000d7202 */ /* 0x000fe20000000f00 */
[----:B------:R-:W-:-:S09]  /*52b0*/  IMAD.MOV.U32 R30, RZ, RZ, R14 ;  /* 0x000000ffff1e7224 */ /* 0x000fd200078e000e */
[----:B------:R-:W-:Y:S05]  /*52c0*/  WARPSYNC.COLLECTIVE R15, `(.L_x_15831) ;  /* 0x000000000f087348 */ /* 0x000fea0003c00000 */
[----:B------:R0:W1:Y:S02]  /*52d0*/  SHFL.BFLY P6, R14, R13, R12, R11 ;  /* 0x0c00000c0d0e7389 */ /* 0x00006400000c000b */
[----:B01----:R-:W-:Y:S01]  /*52e0*/  ENDCOLLECTIVE ;  /* 0x000000000000791b */ /* 0x003fe20003800000 */
.L_x_15831:
        /* <DEDUP_REMOVED lines=8> */
.L_x_15832:
[----:B------:R-:W-:Y:S01]  /*5370*/  HFMA2.MMA R12, -RZ, RZ, 0, 5.9604644775390625e-08 ;  /* 0x00000001ff0c7435 */ /* 0x000fe200000001ff */
[----:B------:R-:W-:-:S04]  /*5380*/  IMAD.MOV.U32 R2, RZ, RZ, R14 ;  /* 0x000000ffff027224 */ /* 0x000fc800078e000e */
[----:B------:R-:W-:-:S05]  /*5390*/  FADD.FTZ R25, R25, R2 ;  /* 0x0000000219197221 */ /* 0x000fca0000010000 */
[----:B------:R-:W-:-:S07]  /*53a0*/  MOV R13, R25 ;  /* 0x00000019000d7202 */ /* 0x000fce0000000f00 */
[----:B------:R-:W-:Y:S05]  /*53b0*/  WARPSYNC.COLLECTIVE R15, `(.L_x_15833) ;  /* 0x000000000f087348 */ /* 0x000fea0003c00000 */
[----:B------:R0:W1:Y:S02]  /*53c0*/  SHFL.BFLY P6, R14, R13, R12, R11 ;  /* 0x0c00000c0d0e7389 */ /* 0x00006400000c000b */
[----:B01----:R-:W-:Y:S01]  /*53d0*/  ENDCOLLECTIVE ;  /* 0x000000000000791b */ /* 0x003fe20003800000 */
.L_x_15833:
[----:B------:R-:W-:Y:S01]  /*53e0*/  HFMA2.MMA R12, -RZ, RZ, 0, 2.384185791015625e-07 ;  /* 0x00000004ff0c7435 */ /* 0x000fe200000001ff */
[----:B------:R-:W-:Y:S01]  /*53f0*/  MOV R13, RZ ;  /* 0x000000ff000d7202 */ /* 0x000fe20000000f00 */
[----:B------:R-:W-:-:S09]  /*5400*/  IMAD.MOV.U32 R22, RZ, RZ, R14 ;  /* 0x000000ffff167224 */ /* 0x000fd200078e000e */
[----:B------:R-:W-:Y:S05]  /*5410*/  WARPSYNC.COLLECTIVE R15, `(.L_x_15834) ;  /* 0x000000000f087348 */ /* 0x000fea0003c00000 */
[----:B------:R0:W1:Y:S02]  /*5420*/  SHFL.BFLY P6, R14, R13, R12, R11 ;  /* 0x0c00000c0d0e7389 */ /* 0x00006400000c000b */
[----:B01----:R-:W-:Y:S01]  /*5430*/  ENDCOLLECTIVE ;  /* 0x000000000000791b */ /* 0x003fe20003800000 */
.L_x_15834:
        /* <DEDUP_REMOVED lines=8> */
.L_x_15835:
[----:B------:R-:W-:Y:S01]  /*54c0*/  HFMA2.MMA R12, -RZ, RZ, 0, 5.9604644775390625e-08 ;  /* 0x00000001ff0c7435 */ /* 0x000fe200000001ff */
[----:B------:R-:W-:-:S04]  /*54d0*/  IMAD.MOV.U32 R0, RZ, RZ, R14 ;  /* 0x000000ffff007224 */ /* 0x000fc800078e000e */
[----:B------:R-:W-:-:S05]  /*54e0*/  FADD.FTZ R23, R23, R0 ;  /* 0x0000000017177221 */ /* 0x000fca0000010000 */
[----:B------:R-:W-:-:S07]  /*54f0*/  MOV R13, R23 ;  /* 0x00000017000d7202 */ /* 0x000fce0000000f00 */
[----:B------:R-:W-:Y:S05]  /*5500*/  WARPSYNC.COLLECTIVE R15, `(.L_x_15836) ;  /* 0x000000000f087348 */ /* 0x000fea0003c00000 */
[----:B------:R0:W1:Y:S02]  /*5510*/  SHFL.BFLY P6, R14, R13, R12, R11 ;  /* 0x0c00000c0d0e7389 */ /* 0x00006400000c000b */
[----:B01----:R-:W-:Y:S01]  /*5520*/  ENDCOLLECTIVE ;  /* 0x000000000000791b */ /* 0x003fe20003800000 */
.L_x_15836:
[----:B------:R-:W-:Y:S01]  /*5530*/  HFMA2.MMA R12, -RZ, RZ, 0, 2.384185791015625e-07 ;  /* 0x00000004ff0c7435 */ /* 0x000fe200000001ff */
[----:B------:R-:W-:Y:S01]  /*5540*/  MOV R13, RZ ;  /* 0x000000ff000d7202 */ /* 0x000fe20000000f00 */
[----:B------:R-:W-:-:S09]  /*5550*/  IMAD.MOV.U32 R20, RZ, RZ, R14 ;  /* 0x000000ffff147224 */ /* 0x000fd200078e000e */
[----:B------:R-:W-:Y:S05]  /*5560*/  WARPSYNC.COLLECTIVE R15, `(.L_x_15837) ;  /* 0x000000000f087348 */ /* 0x000fea0003c00000 */
[----:B------:R0:W1:Y:S02]  /*5570*/  SHFL.BFLY P6, R14, R13, R12, R11 ;  /* 0x0c00000c0d0e7389 */ /* 0x00006400000c000b */
[----:B01----:R-:W-:Y:S01]  /*5580*/  ENDCOLLECTIVE ;  /* 0x000000000000791b */ /* 0x003fe20003800000 */
.L_x_15837:
[----:B------:R-:W-:Y:S01]  /*5590*/  FADD.FTZ R20, R23, R20 ;  /* 0x0000001417147221 */ /* 0x000fe20000010000 */
[----:B------:R-:W-:Y:S01]  /*55a0*/  MOV R12, 0x2 ;  /* 0x00000002000c7802 */ /* 0x000fe20000000f00 */
[----:B------:R-:W-:-:S04]  /*55b0*/  FADD.FTZ R21, RZ, R14 ;  /* 0x0000000eff157221 */ /* 0x000fc80000010000 */
[----:B------:R-:W-:-:S07]  /*55c0*/  IMAD.MOV.U32 R13, RZ, RZ, R21 ;  /* 0x000000ffff0d7224 */ /* 0x000fce00078e0015 */
[----:B------:R-:W-:Y:S05]  /*55d0*/  WARPSYNC.COLLECTIVE R15, `(.L_x_15838) ;  /* 0x000000000f087348 */ /* 0x000fea0003c00000 */
[----:B------:R0:W1:Y:S02]  /*55e0*/  SHFL.BFLY P6, R14, R13, R12, R11 ;  /* 0x0c00000c0d0e7389 */ /* 0x00006400000c000b */
[----:B01----:R-:W-:Y:S01]  /*55f0*/  ENDCOLLECTIVE ;  /* 0x000000000000791b */ /* 0x003fe20003800000 */
.L_x_15838:
[----:B------:R-:W-:Y:S02]  /*5600*/  IMAD.MOV.U32 R12, RZ, RZ, 0x1 ;  /* 0x00000001ff0c7424 */ /* 0x000fe400078e00ff */
[----:B------:R-:W-:-:S05]  /*5610*/  FADD.FTZ R21, R21, R14 ;  /* 0x0000000e15157221 */ /* 0x000fca0000010000 */
[----:B------:R-:W-:-:S07]  /*5620*/  MOV R13, R21 ;  /* 0x00000015000d7202 */ /* 0x000fce0000000f00 */
[----:B------:R-:W-:Y:S05]  /*5630*/  WARPSYNC.COLLECTIVE R15, `(.L_x_15839) ;  /* 0x000000000f087348 */ /* 0x000fea0003c00000 */
[----:B------:R0:W1:Y:S02]  /*5640*/  SHFL.BFLY P6, R14, R13, R12, R11 ;  /* 0x0c00000c0d0e7389 */ /* 0x00006400000c000b */
[----:B01----:R-:W-:Y:S01]  /*5650*/  ENDCOLLECTIVE ;  /* 0x000000000000791b */ /* 0x003fe20003800000 */
.L_x_15839:
[----:B------:R-:W-:Y:S01]  /*5660*/  HFMA2.MMA R13, -RZ, RZ, 0, 0 ;  /* 0x00000000ff0d7435 */ /* 0x000fe200000001ff */
[----:B------:R-:W-:Y:S01]  /*5670*/  IMAD.MOV.U32 R12, RZ, RZ, 0x4 ;  /* 0x00000004ff0c7424 */ /* 0x000fe200078e00ff */
[----:B------:R-:W-:-:S09]  /*5680*/  MOV R18, R14 ;  /* 0x0000000e00127202 */ /* 0x000fd20000000f00 */
[----:B------:R-:W-:Y:S05]  /*5690*/  WARPSYNC.COLLECTIVE R15, `(.L_x_15840) ;  /* 0x000000000f087348 */ /* 0x000fea0003c00000 */
[----:B------:R0:W1:Y:S02]  /*56a0*/  SHFL.BFLY P6, R14, R13, R12, R11 ;  /* 0x0c00000c0d0e7389 */ /* 0x00006400000c000b */
[----:B01----:R-:W-:Y:S01]  /*56b0*/  ENDCOLLECTIVE ;  /* 0x000000000000791b */ /* 0x003fe20003800000 */
.L_x_15840:
        /* <DEDUP_REMOVED lines=8> */
.L_x_15841:
[----:B------:R-:W-:Y:S01]  /*5740*/  IMAD.MOV.U32 R12, RZ, RZ, 0x1 ;  /* 0x00000001ff0c7424 */ /* 0x000fe200078e00ff */
[----:B------:R-:W-:-:S05]  /*5750*/  MOV R9, R14 ;  /* 0x0000000e00097202 */ /* 0x000fca0000000f00 */
[----:B------:R-:W-:-:S05]  /*5760*/  FADD.FTZ R16, R16, R9 ;  /* 0x0000000910107221 */ /* 0x000fca0000010000 */
[----:B------:R-:W-:-:S07]  /*5770*/  MOV R13, R16 ;  /* 0x00000010000d7202 */ /* 0x000fce0000000f00 */
[----:B------:R-:W-:Y:S05]  /*5780*/  WARPSYNC.COLLECTIVE R15, `(.L_x_15842) ;  /* 0x000000000f087348 */ /* 0x000fea0003c00000 */
[----:B------:R0:W1:Y:S02]  /*5790*/  SHFL.BFLY P6, R14, R13, R12, R11 ;  /* 0x0c00000c0d0e7389 */ /* 0x00006400000c000b */
[----:B01----:R-:W-:Y:S01]  /*57a0*/  ENDCOLLECTIVE ;  /* 0x000000000000791b */ /* 0x003fe20003800000 */
.L_x_15842:
[----:B------:R-:W-:Y:S01]  /*57b0*/  HFMA2.MMA R13, -RZ, RZ, 0, 0 ;  /* 0x00000000ff0d7435 */ /* 0x000fe200000001ff */
[----:B------:R-:W-:Y:S01]  /*57c0*/  IMAD.MOV.U32 R12, RZ, RZ, 0x4 ;  /* 0x00000004ff0c7424 */ /* 0x000fe200078e00ff */
[----:B------:R-:W-:-:S09]  /*57d0*/  MOV R9, R14 ;  /* 0x0000000e00097202 */ /* 0x000fd20000000f00 */
[----:B------:R-:W-:Y:S05]  /*57e0*/  WARPSYNC.COLLECTIVE R15, `(.L_x_15843) ;  /* 0x000000000f087348 */ /* 0x000fea0003c00000 */
[----:B------:R0:W1:Y:S02]  /*57f0*/  SHFL.BFLY P6, R14, R13, R12, R11 ;  /* 0x0c00000c0d0e7389 */ /* 0x00006400000c000b */
[----:B01----:R-:W-:Y:S01]  /*5800*/  ENDCOLLECTIVE ;  /* 0x000000000000791b */ /* 0x003fe20003800000 */
.L_x_15843:
        /* <DEDUP_REMOVED lines=8> */
.L_x_15844:
[----:B------:R-:W-:Y:S01]  /*5890*/  IMAD.MOV.U32 R12, RZ, RZ, 0x1 ;  /* 0x00000001ff0c7424 */ /* 0x000fe200078e00ff */
[----:B------:R-:W-:-:S05]  /*58a0*/  MOV R33, R14 ;  /* 0x0000000e00217202 */ /* 0x000fca0000000f00 */
[----:B------:R-:W-:-:S05]  /*58b0*/  FADD.FTZ R8, R8, R33 ;  /* 0x0000002108087221 */ /* 0x000fca0000010000 */
[----:B------:R-:W-:-:S07]  /*58c0*/  MOV R13, R8 ;  /* 0x00000008000d7202 */ /* 0x000fce0000000f00 */
[----:B------:R-:W-:Y:S05]  /*58d0*/  WARPSYNC.COLLECTIVE R15, `(.L_x_15845) ;  /* 0x000000000f087348 */ /* 0x000fea0003c00000 */
[----:B------:R0:W1:Y:S02]  /*58e0*/  SHFL.BFLY P6, R14, R13, R12, R11 ;  /* 0x0c00000c0d0e7389 */ /* 0x00006400000c000b */
[----:B01----:R-:W-:Y:S01]  /*58f0*/  ENDCOLLECTIVE ;  /* 0x000000000000791b */ /* 0x003fe20003800000 */
.L_x_15845:
[----:B------:R-:W-:Y:S01]  /*5900*/  HFMA2.MMA R13, -RZ, RZ, 0, 0 ;  /* 0x00000000ff0d7435 */ /* 0x000fe200000001ff */
[----:B------:R-:W-:Y:S01]  /*5910*/  IMAD.MOV.U32 R12, RZ, RZ, 0x4 ;  /* 0x00000004ff0c7424 */ /* 0x000fe200078e00ff */
[----:B------:R-:W-:-:S09]  /*5920*/  MOV R5, R14 ;  /* 0x0000000e00057202 */ /* 0x000fd20000000f00 */
[----:B------:R-:W-:Y:S05]  /*5930*/  WARPSYNC.COLLECTIVE R15, `(.L_x_15846) ;  /* 0x000000000f087348 */ /* 0x000fea0003c00000 */
[----:B------:R0:W1:Y:S02]  /*5940*/  SHFL.BFLY P6, R14, R13, R12, R11 ;  /* 0x0c00000c0d0e7389 */ /* 0x00006400000c000b */
[----:B01----:R-:W-:Y:S01]  /*5950*/  ENDCOLLECTIVE ;  /* 0x000000000000791b */ /* 0x003fe20003800000 */
.L_x_15846:
        /* <DEDUP_REMOVED lines=8> */
.L_x_15847:
[----:B------:R-:W-:Y:S01]  /*59e0*/  IMAD.MOV.U32 R12, RZ, RZ, 0x1 ;  /* 0x00000001ff0c7424 */ /* 0x000fe200078e00ff */
[----:B------:R-:W-:-:S05]  /*59f0*/  MOV R31, R14 ;  /* 0x0000000e001f7202 */ /* 0x000fca0000000f00 */
[----:B------:R-:W-:-:S05]  /*5a00*/  FADD.FTZ R4, R4, R31 ;  /* 0x0000001f04047221 */ /* 0x000fca0000010000 */
[----:B------:R-:W-:-:S07]  /*5a10*/  MOV R13, R4 ;  /* 0x00000004000d7202 */ /* 0x000fce0000000f00 */
[----:B------:R-:W-:Y:S05]  /*5a20*/  WARPSYNC.COLLECTIVE R15, `(.L_x_15848) ;  /* 0x000000000f087348 */ /* 0x000fea0003c00000 */
[----:B------:R0:W1:Y:S02]  /*5a30*/  SHFL.BFLY P6, R14, R13, R12, R11 ;  /* 0x0c00000c0d0e7389 */ /* 0x00006400000c000b */
[----:B01----:R-:W-:Y:S01]  /*5a40*/  ENDCOLLECTIVE ;  /* 0x000000000000791b */ /* 0x003fe20003800000 */
.L_x_15848:
[----:B------:R-:W-:Y:S01]  /*5a50*/  HFMA2.MMA R13, -RZ, RZ, 0, 0 ;  /* 0x00000000ff0d7435 */ /* 0x000fe200000001ff */
[----:B------:R-:W-:Y:S01]  /*5a60*/  IMAD.MOV.U32 R12, RZ, RZ, 0x4 ;  /* 0x00000004ff0c7424 */ /* 0x000fe200078e00ff */
[----:B------:R-:W-:-:S09]  /*5a70*/  MOV R31, R14 ;  /* 0x0000000e001f7202 */ /* 0x000fd20000000f00 */
[----:B------:R-:W-:Y:S05]  /*5a80*/  WARPSYNC.COLLECTIVE R15, `(.L_x_15849) ;  /* 0x000000000f087348 */ /* 0x000fea0003c00000 */
[----:B------:R0:W1:Y:S02]  /*5a90*/  SHFL.BFLY P6, R14, R13, R12, R11 ;  /* 0x0c00000c0d0e7389 */ /* 0x00006400000c000b */
[----:B01----:R-:W-:Y:S01]  /*5aa0*/  ENDCOLLECTIVE ;  /* 0x000000000000791b */ /* 0x003fe20003800000 */
.L_x_15849:
[----:B------:R-:W-:Y:S01]  /*5ab0*/  FADD.FTZ R31, R4, R31 ;  /* 0x0000001f041f7221 */ /* 0x000fe20000010000 */
[----:B------:R-:W-:Y:S01]  /*5ac0*/  HFMA2.MMA R12, -RZ, RZ, 0, 1.1920928955078125e-07 ;  /* 0x00000002ff0c7435 */ /* 0x000fe200000001ff */
[----:B------:R-:W-:-:S05]  /*5ad0*/  FADD.FTZ R3, RZ, R14 ;  /* 0x0000000eff037221 */ /* 0x000fca0000010000 */
[----:B------:R-:W-:-:S07]  /*5ae0*/  MOV R13, R3 ;  /* 0x00000003000d7202 */ /* 0x000fce0000000f00 */
[----:B------:R-:W-:Y:S05]  /*5af0*/  WARPSYNC.COLLECTIVE R15, `(.L_x_15850) ;  /* 0x000000000f087348 */ /* 0x000fea0003c00000 */
[----:B------:R0:W1:Y:S02]  /*5b00*/  SHFL.BFLY P6, R14, R13, R12, R11 ;  /* 0x0c00000c0d0e7389 */ /* 0x00006400000c000b */
[----:B01----:R-:W-:Y:S01]  /*5b10*/  ENDCOLLECTIVE ;  /* 0x000000000000791b */ /* 0x003fe20003800000 */
.L_x_15850:
[----:B------:R-:W-:-:S04]  /*5b20*/  IMAD.MOV.U32 R12, RZ, RZ, R14 ;  /* 0x000000ffff0c7224 */ /* 0x000fc800078e000e */
[----:B------:R-:W-:Y:S01]  /*5b30*/  FADD.FTZ R3, R3, R12 ;  /* 0x0000000c03037221 */ /* 0x000fe20000010000 */
[----:B------:R-:W-:-:S04]  /*5b40*/  HFMA2.MMA R12, -RZ, RZ, 0, 5.9604644775390625e-08 ;  /* 0x00000001ff0c7435 */ /* 0x000fc800000001ff */
[----:B------:R-:W-:-:S07]  /*5b50*/  MOV R13, R3 ;  /* 0x00000003000d7202 */ /* 0x000fce0000000f00 */
[----:B------:R-:W-:Y:S05]  /*5b60*/  WARPSYNC.COLLECTIVE R15, `(.L_x_15851) ;  /* 0x000000000f087348 */ /* 0x000fea0003c00000 */
[----:B------:R0:W1:Y:S02]  /*5b70*/  SHFL.BFLY P6, R14, R13, R12, R11 ;  /* 0x0c00000c0d0e7389 */ /* 0x00006400000c000b */
[----:B01----:R-:W-:Y:S01]  /*5b80*/  ENDCOLLECTIVE ;  /* 0x000000000000791b */ /* 0x003fe20003800000 */
.L_x_15851:
[----:B------:R-:W-:Y:S01]  /*5b90*/  HFMA2.MMA R12, -RZ, RZ, 0, 2.384185791015625e-07 ;  /* 0x00000004ff0c7435 */ /* 0x000fe200000001ff */
[----:B------:R-:W-:Y:S01]  /*5ba0*/  MOV R13, RZ ;  /* 0x000000ff000d7202 */ /* 0x000fe20000000f00 */
[----:B------:R-:W-:-:S09]  /*5bb0*/  IMAD.MOV.U32 R18, RZ, RZ, R14 ;  /* 0x000000ffff127224 */ /* 0x000fd200078e000e */
[----:B------:R-:W-:Y:S05]  /*5bc0*/  WARPSYNC.COLLECTIVE R15, `(.L_x_15852) ;  /* 0x000000000f087348 */ /* 0x000fea0003c00000 */
[----:B------:R0:W1:Y:S02]  /*5bd0*/  SHFL.BFLY P6, R14, R13, R12, R11 ;  /* 0x0c00000c0d0e7389 */ /* 0x00006400000c000b */
[----:B01----:R-:W-:Y:S01]  /*5be0*/  ENDCOLLECTIVE ;  /* 0x000000000000791b */ /* 0x003fe20003800000 */
.L_x_15852:
        /* <DEDUP_REMOVED lines=8> */
.L_x_15853:
[----:B------:R-:W-:Y:S01]  /*5c70*/  HFMA2.MMA R12, -RZ, RZ, 0, 5.9604644775390625e-08 ;  /* 0x00000001ff0c7435 */ /* 0x000fe200000001ff */
[----:B------:R-:W-:-:S04]  /*5c80*/  IMAD.MOV.U32 R2, RZ, RZ, R14 ;  /* 0x000000ffff027224 */ /* 0x000fc800078e000e */
[----:B------:R-:W-:-:S05]  /*5c90*/  FADD.FTZ R2, R0, R2 ;  /* 0x0000000200027221 */ /* 0x000fca0000010000 */
[----:B------:R-:W-:-:S07]  /*5ca0*/  MOV R13, R2 ;  /* 0x00000002000d7202 */ /* 0x000fce0000000f00 */
[----:B------:R-:W-:Y:S05]  /*5cb0*/  WARPSYNC.COLLECTIVE R15, `(.L_x_15854) ;  /* 0x000000000f087348 */ /* 0x000fea0003c00000 */
[----:B------:R0:W1:Y:S02]  /*5cc0*/  SHFL.BFLY P6, R14, R13, R12, R11 ;  /* 0x0c00000c0d0e7389 */ /* 0x00006400000c000b */
[----:B01----:R-:W-:Y:S01]  /*5cd0*/  ENDCOLLECTIVE ;  /* 0x000000000000791b */ /* 0x003fe20003800000 */
.L_x_15854:
[----:B------:R-:W-:Y:S01]  /*5ce0*/  HFMA2.MMA R12, -RZ, RZ, 0, 2.384185791015625e-07 ;  /* 0x00000004ff0c7435 */ /* 0x000fe200000001ff */
[----:B------:R-:W-:Y:S01]  /*5cf0*/  MOV R13, RZ ;  /* 0x000000ff000d7202 */ /* 0x000fe20000000f00 */
[----:B------:R-:W-:-:S09]  /*5d00*/  IMAD.MOV.U32 R21, RZ, RZ, R14 ;  /* 0x000000ffff157224 */ /* 0x000fd200078e000e */
[----:B------:R-:W-:Y:S05]  /*5d10*/  WARPSYNC.COLLECTIVE R15, `(.L_x_15855) ;  /* 0x000000000f087348 */ /* 0x000fea0003c00000 */
[----:B------:R0:W1:Y:S02]  /*5d20*/  SHFL.BFLY P6, R14, R13, R12, R11 ;  /* 0x0c00000c0d0e7389 */ /* 0x00006400000c000b */
[----:B01----:R-:W-:Y:S01]  /*5d30*/  ENDCOLLECTIVE ;  /* 0x000000000000791b */ /* 0x003fe20003800000 */
.L_x_15855:
        /* <DEDUP_REMOVED lines=8> */
.L_x_15856:
[----:B------:R-:W-:Y:S01]  /*5dc0*/  HFMA2.MMA R12, -RZ, RZ, 0, 5.9604644775390625e-08 ;  /* 0x00000001ff0c7435 */ /* 0x000fe200000001ff */
[----:B------:R-:W-:-:S04]  /*5dd0*/  IMAD.MOV.U32 R13, RZ, RZ, R14 ;  /* 0x000000ffff0d7224 */ /* 0x000fc800078e000e */
[----:B------:R-:W-:-:S05]  /*5de0*/  FADD.FTZ R0, R24, R13 ;  /* 0x0000000d18007221 */ /* 0x000fca0000010000 */
[----:B------:R-:W-:-:S07]  /*5df0*/  MOV R13, R0 ;  /* 0x00000000000d7202 */ /* 0x000fce0000000f00 */
[----:B------:R-:W-:Y:S05]  /*5e00*/  WARPSYNC.COLLECTIVE R15, `(.L_x_15857) ;  /* 0x000000000f087348 */ /* 0x000fea0003c00000 */
[----:B------:R0:W1:Y:S02]  /*5e10*/  SHFL.BFLY P6, R14, R13, R12, R11 ;  /* 0x0c00000c0d0e7389 */ /* 0x00006400000c000b */
[----:B01----:R-:W-:Y:S01]  /*5e20*/  ENDCOLLECTIVE ;  /* 0x000000000000791b */ /* 0x003fe20003800000 */
.L_x_15857:
[----:B------:R-:W-:Y:S01]  /*5e30*/  HFMA2.MMA R12, -RZ, RZ, 0, 2.384185791015625e-07 ;  /* 0x00000004ff0c7435 */ /* 0x000fe200000001ff */
[----:B------:R-:W-:Y:S01]  /*5e40*/  MOV R13, RZ ;  /* 0x000000ff000d7202 */ /* 0x000fe20000000f00 */
[----:B------:R-:W-:-:S09]  /*5e50*/  IMAD.MOV.U32 R9, RZ, RZ, R14 ;  /* 0x000000ffff097224 */ /* 0x000fd200078e000e */
[----:B------:R-:W-:Y:S05]  /*5e60*/  WARPSYNC.COLLECTIVE R15, `(.L_x_15858) ;  /* 0x000000000f087348 */ /* 0x000fea0003c00000 */
[----:B------:R0:W1:Y:S02]  /*5e70*/  SHFL.BFLY P6, R14, R13, R12, R11 ;  /* 0x0c00000c0d0e7389 */ /* 0x00006400000c000b */
[----:B01----:R-:W-:Y:S01]  /*5e80*/  ENDCOLLECTIVE ;  /* 0x000000000000791b */ /* 0x003fe20003800000 */
.L_x_15858:
        /* <DEDUP_REMOVED lines=8> */
.L_x_15859:
        /* <DEDUP_REMOVED lines=8> */
.L_x_15860:
[----:B------:R-:W-:Y:S01]  /*5f90*/  HFMA2.MMA R13, -RZ, RZ, 0, 0 ;  /* 0x00000000ff0d7435 */ /* 0x000fe200000001ff */
[----:B------:R-:W-:Y:S01]  /*5fa0*/  IMAD.MOV.U32 R12, RZ, RZ, 0x4 ;  /* 0x00000004ff0c7424 */ /* 0x000fe200078e00ff */
[----:B------:R-:W-:-:S09]  /*5fb0*/  MOV R21, R14 ;  /* 0x0000000e00157202 */ /* 0x000fd20000000f00 */
[----:B------:R-:W-:Y:S05]  /*5fc0*/  WARPSYNC.COLLECTIVE R15, `(.L_x_15861) ;  /* 0x000000000f087348 */ /* 0x000fea0003c00000 */
[----:B------:R0:W1:Y:S02]  /*5fd0*/  SHFL.BFLY P6, R14, R13, R12, R11 ;  /* 0x0c00000c0d0e7389 */ /* 0x00006400000c000b */
[----:B01----:R-:W-:Y:S01]  /*5fe0*/  ENDCOLLECTIVE ;  /* 0x000000000000791b */ /* 0x003fe20003800000 */
.L_x_15861:
[----:B------:R-:W-:Y:S01]  /*5ff0*/  FADD.FTZ R0, R24, R21 ;  /* 0x0000001518007221 */ /* 0x000fe20000010000 */
[----:B------:R-:W-:Y:S01]  /*6000*/  HFMA2.MMA R12, -RZ, RZ, 0, 1.1920928955078125e-07 ;  /* 0x00000002ff0c7435 */ /* 0x000fe200000001ff */
[----:B------:R-:W-:-:S05]  /*6010*/  FADD.FTZ R26, RZ, R14 ;  /* 0x0000000eff1a7221 */ /* 0x000fca0000010000 */
[----:B------:R-:W-:-:S07]  /*6020*/  MOV R13, R26 ;  /* 0x0000001a000d7202 */ /* 0x000fce0000000f00 */
[----:B------:R-:W-:Y:S05]  /*6030*/  WARPSYNC.COLLECTIVE R15, `(.L_x_15862) ;  /* 0x000000000f087348 */ /* 0x000fea0003c00000 */
[----:B------:R0:W1:Y:S02]  /*6040*/  SHFL.BFLY P6, R14, R13, R12, R11 ;  /* 0x0c00000c0d0e7389 */ /* 0x00006400000c000b */
[----:B01----:R-:W-:Y:S01]  /*6050*/  ENDCOLLECTIVE ;  /* 0x000000000000791b */ /* 0x003fe20003800000 */
.L_x_15862:
[----:B------:R-:W-:Y:S01]  /*6060*/  MOV R12, 0x1 ;  /* 0x00000001000c7802 */ /* 0x000fe20000000f00 */
[----:B------:R-:W-:-:S04]  /*6070*/  FADD.FTZ R26, R26, R14 ;  /* 0x0000000e1a1a7221 */ /* 0x000fc80000010000 */
[----:B------:R-:W-:-:S07]  /*6080*/  IMAD.MOV.U32 R13, RZ, RZ, R26 ;  /* 0x000000ffff0d7224 */ /* 0x000fce00078e001a */
[----:B------:R-:W-:Y:S05]  /*6090*/  WARPSYNC.COLLECTIVE R15, `(.L_x_15863) ;  /* 0x000000000f087348 */ /* 0x000fea0003c00000 */
[----:B------:R0:W1:Y:S02]  /*60a0*/  SHFL.BFLY P6, R14, R13, R12, R11 ;  /* 0x0c00000c0d0e7389 */ /* 0x00006400000c000b */
[----:B01----:R-:W-:Y:S01]  /*60b0*/  ENDCOLLECTIVE ;  /* 0x000000000000791b */ /* 0x003fe20003800000 */
.L_x_15863:
[----:B------:R-:W-:Y:S01]  /*60c0*/  HFMA2.MMA R12, -RZ, RZ, 0, 2.384185791015625e-07 ;  /* 0x00000004ff0c7435 */ /* 0x000fe200000001ff */
[----:B------:R-:W-:Y:S01]  /*60d0*/  IMAD.MOV.U32 R13, RZ, RZ, RZ ;  /* 0x000000ffff0d7224 */ /* 0x000fe200078e00ff */
[----:B------:R-:W-:-:S09]  /*60e0*/  MOV R3, R14 ;  /* 0x0000000e00037202 */ /* 0x000fd20000000f00 */
[----:B------:R-:W-:Y:S05]  /*60f0*/  WARPSYNC.COLLECTIVE R15, `(.L_x_15864) ;  /* 0x000000000f087348 */ /* 0x000fea0003c00000 */
[----:B------:R0:W1:Y:S02]  /*6100*/  SHFL.BFLY P6, R14, R13, R12, R11 ;  /* 0x0c00000c0d0e7389 */ /* 0x00006400000c000b */
[----:B01----:R-:W-:Y:S01]  /*6110*/  ENDCOLLECTIVE ;  /* 0x000000000000791b */ /* 0x003fe20003800000 */
.L_x_15864:
        /* <DEDUP_REMOVED lines=8> */
.L_x_15865:
[----:B------:R-:W-:Y:S01]  /*61a0*/  IMAD.MOV.U32 R12, RZ, RZ, 0x1 ;  /* 0x00000001ff0c7424 */ /* 0x000fe200078e00ff */
[----:B------:R-:W-:-:S05]  /*61b0*/  MOV R18, R14 ;  /* 0x0000000e00127202 */ /* 0x000fca0000000f00 */
[----:B------:R-:W-:-:S07]  /*61c0*/  FADD.FTZ R13, R9, R18 ;  /* 0x00000012090d7221 */ /* 0x000fce0000010000 */
[----:B------:R-:W-:Y:S05]  /*61d0*/  WARPSYNC.COLLECTIVE R15, `(.L_x_15866) ;  /* 0x000000000f087348 */ /* 0x000fea0003c00000 */
[----:B------:R0:W1:Y:S02]  /*61e0*/  SHFL.BFLY P6, R14, R13, R12, R11 ;  /* 0x0c00000c0d0e7389 */ /* 0x00006400000c000b */
[----:B01----:R-:W-:Y:S01]  /*61f0*/  ENDCOLLECTIVE ;  /* 0x000000000000791b */ /* 0x003fe20003800000 */
.L_x_15866:
[----:B------:R-:W-:Y:S01]  /*6200*/  IMAD.MOV.U32 R12, RZ, RZ, 0x4 ;  /* 0x00000004ff0c7424 */ /* 0x000fe200078e00ff */
[----:B------:R-:W-:-:S05]  /*6210*/  MOV R34, R14 ;  /* 0x0000000e00227202 */ /* 0x000fca0000000f00 */
[----:B------:R-:W-:Y:S01]  /*6220*/  FADD.FTZ R3, R13, R34 ;  /* 0x000000220d037221 */ /* 0x000fe20000010000 */
[----:B------:R-:W-:-:S11]  /*6230*/  HFMA2.MMA R13, -RZ, RZ, 0, 0 ;  /* 0x00000000ff0d7435 */ /* 0x000fd600000001ff */
[----:B------:R-:W-:Y:S05]  /*6240*/  WARPSYNC.COLLECTIVE R15, `(.L_x_15867) ;  /* 0x000000000f087348 */ /* 0x000fea0003c00000 */
[----:B------:R0:W1:Y:S02]  /*6250*/  SHFL.BFLY P6, R14, R13, R12, R11 ;  /* 0x0c00000c0d0e7389 */ /* 0x00006400000c000b */
[----:B01----:R-:W-:Y:S01]  /*6260*/  ENDCOLLECTIVE ;  /* 0x000000000000791b */ /* 0x003fe20003800000 */
.L_x_15867:
[----:B------:R-:W-:Y:S01]  /*6270*/  HFMA2.MMA R12, -RZ, RZ, 0, 1.1920928955078125e-07 ;  /* 0x00000002ff0c7435 */ /* 0x000fe200000001ff */
[----:B------:R-:W-:-:S05]  /*6280*/  FADD.FTZ R30, RZ, R14 ;  /* 0x0000000eff1e7221 */ /* 0x000fca0000010000 */
[----:B------:R-:W-:-:S07]  /*6290*/  MOV R13, R30 ;  /* 0x0000001e000d7202 */ /* 0x000fce0000000f00 */
[----:B------:R-:W-:Y:S05]  /*62a0*/  WARPSYNC.COLLECTIVE R15, `(.L_x_15868) ;  /* 0x000000000f087348 */ /* 0x000fea0003c00000 */
[----:B------:R0:W1:Y:S02]  /*62b0*/  SHFL.BFLY P6, R14, R13, R12, R11 ;  /* 0x0c00000c0d0e7389 */ /* 0x00006400000c000b */
[----:B01----:R-:W-:Y:S01]  /*62c0*/  ENDCOLLECTIVE ;  /* 0x000000000000791b */ /* 0x003fe20003800000 */
.L_x_15868:
[----:B------:R-:W-:Y:S01]  /*62d0*/  MOV R12, 0x1 ;  /* 0x00000001000c7802 */ /* 0x000fe20000000f00 */
[----:B------:R-:W-:-:S04]  /*62e0*/  FADD.FTZ R32, R30, R14 ;  /* 0x0000000e1e207221 */ /* 0x000fc80000010000 */
[----:B------:R-:W-:-:S07]  /*62f0*/  IMAD.MOV.U32 R13, RZ, RZ, R32 ;  /* 0x000000ffff0d7224 */ /* 0x000fce00078e0020 */
[----:B------:R-:W-:Y:S05]  /*6300*/  WARPSYNC.COLLECTIVE R15, `(.L_x_15869) ;  /* 0x000000000f087348 */ /* 0x000fea0003c00000 */
[----:B------:R0:W1:Y:S02]  /*6310*/  SHFL.BFLY P6, R14, R13, R12, R11 ;  /* 0x0c00000c0d0e7389 */ /* 0x00006400000c000b */
[----:B01----:R-:W-:Y:S01]  /*6320*/  ENDCOLLECTIVE ;  /* 0x000000000000791b */ /* 0x003fe20003800000 */
.L_x_15869:
[----:B------:R-:W-:Y:S01]  /*6330*/  HFMA2.MMA R12, -RZ, RZ, 0, 2.384185791015625e-07 ;  /* 0x00000004ff0c7435 */ /* 0x000fe200000001ff */
[----:B------:R-:W-:Y:S01]  /*6340*/  IMAD.MOV.U32 R13, RZ, RZ, RZ ;  /* 0x000000ffff0d7224 */ /* 0x000fe200078e00ff */
[----:B------:R-:W-:-:S09]  /*6350*/  MOV R21, R14 ;  /* 0x0000000e00157202 */ /* 0x000fd20000000f00 */
[----:B------:R-:W-:Y:S05]  /*6360*/  WARPSYNC.COLLECTIVE R15, `(.L_x_15870) ;  /* 0x000000000f087348 */ /* 0x000fea0003c00000 */
[----:B------:R0:W1:Y:S02]  /*6370*/  SHFL.BFLY P6, R14, R13, R12, R11 ;  /* 0x0c00000c0d0e7389 */ /* 0x00006400000c000b */
[----:B01----:R-:W-:Y:S01]  /*6380*/  ENDCOLLECTIVE ;  /* 0x000000000000791b */ /* 0x003fe20003800000 */
.L_x_15870:
[----:B------:R-:W-:Y:S01]  /*6390*/  FADD.FTZ R21, R32, R21 ;  /* 0x0000001520157221 */ /* 0x000fe20000010000 */
[----:B------:R-:W-:Y:S02]  /*63a0*/  IMAD.MOV.U32 R12, RZ, RZ, 0x2 ;  /* 0x00000002ff0c7424 */ /* 0x000fe400078e00ff */
[----:B------:R-:W-:-:S05]  /*63b0*/  FADD.FTZ R30, RZ, R14 ;  /* 0x0000000eff1e7221 */ /* 0x000fca0000010000 */
[----:B------:R-:W-:-:S07]  /*63c0*/  MOV R13, R30 ;  /* 0x0000001e000d7202 */ /* 0x000fce0000000f00 */
[----:B------:R-:W-:Y:S05]  /*63d0*/  WARPSYNC.COLLECTIVE R15, `(.L_x_15871) ;  /* 0x000000000f087348 */ /* 0x000fea0003c00000 */
[----:B------:R0:W1:Y:S02]  /*63e0*/  SHFL.BFLY P6, R14, R13, R12, R11 ;  /* 0x0c00000c0d0e7389 */ /* 0x00006400000c000b */
[----:B01----:R-:W-:Y:S01]  /*63f0*/  ENDCOLLECTIVE ;  /* 0x000000000000791b */ /* 0x003fe20003800000 */
.L_x_15871:
[----:B------:R-:W-:Y:S01]  /*6400*/  HFMA2.MMA R12, -RZ, RZ, 0, 5.9604644775390625e-08 ;  /* 0x00000001ff0c7435 */ /* 0x000fe200000001ff */
[----:B------:R-:W-:-:S05]  /*6410*/  FADD.FTZ R18, R30, R14 ;  /* 0x0000000e1e127221 */ /* 0x000fca0000010000 */
[----:B------:R-:W-:-:S07]  /*6420*/  MOV R13, R18 ;  /* 0x00000012000d7202 */ /* 0x000fce0000000f00 */
[----:B------:R-:W-:Y:S05]  /*6430*/  WARPSYNC.COLLECTIVE R15, `(.L_x_15872) ;  /* 0x000000000f087348 */ /* 0x000fea0003c00000 */
[----:B------:R0:W1:Y:S02]  /*6440*/  SHFL.BFLY P6, R14, R13, R12, R11 ;  /* 0x0c00000c0d0e7389 */ /* 0x00006400000c000b */
[----:B01----:R-:W-:Y:S01]  /*6450*/  ENDCOLLECTIVE ;  /* 0x000000000000791b */ /* 0x003fe20003800000 */
.L_x_15872:
[----:B------:R-:W-:Y:S01]  /*6460*/  HFMA2.MMA R12, -RZ, RZ, 0, 2.384185791015625e-07 ;  /* 0x00000004ff0c7435 */ /* 0x000fe200000001ff */
[----:B------:R-:W-:Y:S01]  /*6470*/  MOV R13, RZ ;  /* 0x000000ff000d7202 */ /* 0x000fe20000000f00 */
[----:B------:R-:W-:-:S09]  /*6480*/  IMAD.MOV.U32 R33, RZ, RZ, R14 ;  /* 0x000000ffff217224 */ /* 0x000fd200078e000e */
[----:B------:R-:W-:Y:S05]  /*6490*/  WARPSYNC.COLLECTIVE R15, `(.L_x_15873) ;  /* 0x000000000f087348 */ /* 0x000fea0003c00000 */
[----:B------:R0:W1:Y:S02]  /*64a0*/  SHFL.BFLY P6, R14, R13, R12, R11 ;  /* 0x0c00000c0d0e7389 */ /* 0x00006400000c000b */
[----:B01----:R-:W-:Y:S01]  /*64b0*/  ENDCOLLECTIVE ;  /* 0x000000000000791b */ /* 0x003fe20003800000 */
.L_x_15873:
[----:B------:R-:W-:Y:S01]  /*64c0*/  FADD.FTZ R26, R18, R33 ;  /* 0x00000021121a7221 */ /* 0x000fe20000010000 */
[----:B------:R-:W-:Y:S01]  /*64d0*/  MOV R12, 0x2 ;  /* 0x00000002000c7802 */ /* 0x000fe20000000f00 */
[----:B------:R-:W-:-:S04]  /*64e0*/  FADD.FTZ R9, RZ, R14 ;  /* 0x0000000eff097221 */ /* 0x000fc80000010000 */
[----:B------:R-:W-:-:S07]  /*64f0*/  IMAD.MOV.U32 R13, RZ, RZ, R9 ;  /* 0x000000ffff0d7224 */ /* 0x000fce00078e0009 */
[----:B------:R-:W-:Y:S05]  /*6500*/  WARPSYNC.COLLECTIVE R15, `(.L_x_15874) ;  /* 0x000000000f087348 */ /* 0x000fea0003c00000 */
[----:B------:R0:W1:Y:S02]  /*6510*/  SHFL.BFLY P6, R14, R13, R12, R11 ;  /* 0x0c00000c0d0e7389 */ /* 0x00006400000c000b */
[----:B01----:R-:W-:Y:S01]  /*6520*/  ENDCOLLECTIVE ;  /* 0x000000000000791b */ /* 0x003fe20003800000 */
.L_x_15874:
[----:B------:R-:W-:Y:S02]  /*6530*/  IMAD.MOV.U32 R12, RZ, RZ, 0x1 ;  /* 0x00000001ff0c7424 */ /* 0x000fe400078e00ff */
[----:B------:R-:W-:Y:S01]  /*6540*/  FADD.FTZ R24, R9, R14 ;  /* 0x0000000e09187221 */ /* 0x000fe20000010000 */
[----:B------:R-:W-:-:S04]  /*6550*/  MOV R9, R2 ;  /* 0x0000000200097202 */ /* 0x000fc80000000f00 */
[----:B------:R-:W-:-:S07]  /*6560*/  MOV R13, R24 ;  /* 0x00000018000d7202 */ /* 0x000fce0000000f00 */
[----:B------:R-:W-:Y:S05]  /*6570*/  WARPSYNC.COLLECTIVE R15, `(.L_x_15875) ;  /* 0x000000000f087348 */ /* 0x000fea0003c00000 */
[----:B------:R0:W1:Y:S02]  /*6580*/  SHFL.BFLY P6, R14, R13, R12, R11 ;  /* 0x0c00000c0d0e7389 */ /* 0x00006400000c000b */
[----:B01----:R-:W-:Y:S01]  /*6590*/  ENDCOLLECTIVE ;  /* 0x000000000000791b */ /* 0x003fe20003800000 */
.L_x_15875:
[----:B------:R-:W-:Y:S01]  /*65a0*/  MOV R11, R3 ;  /* 0x00000003000b7202 */ /* 0x000fe20000000f00 */
[----:B------:R-:W-:Y:S06]  /*65b0*/  BRA `(.L_x_15876) ;  /* 0xffffffd000007947 */ /* 0x000fec000383ffff */
.L_x_15877:
        /* <DEDUP_REMOVED lines=12> */
.L_x_29854:


//--------------------- .text._ZN4vllm25paged_attention_v2_kernelIfhLi64ELi32ELi128ELNS_18Fp8KVCacheDataTypeE1ELb1ELi512EEEvPfS2_PT_PKS3_PKT0_S9_ifPKiSB_iPKfiiiSD_SD_iiiii --------------------------
	.section	.text._ZN4vllm25paged_attention_v2_kernelIfhLi64ELi32ELi128ELNS_18Fp8KVCacheDataTypeE1ELb1ELi512EEEvPfS2_PT_PKS3_PKT0_S9_ifPKiSB_iPKfiiiSD_SD_iiiii,"ax",@progbits
	.align	128
        .global         _ZN4vllm25paged_attention_v2_kernelIfhLi64ELi32ELi128ELNS_18Fp8KVCacheDataTypeE1ELb1ELi512EEEvPfS2_PT_PKS3_PKT0_S9_ifPKiSB_iPKfiiiSD_SD_iiiii
        .type           _ZN4vllm25paged_attention_v2_kernelIfhLi64ELi32ELi128ELNS_18Fp8KVCacheDataTypeE1ELb1ELi512EEEvPfS2_PT_PKS3_PKT0_S9_ifPKiSB_iPKfiiiSD_SD_iiiii,@function
        .size           _ZN4vllm25paged_attention_v2_kernelIfhLi64ELi32ELi128ELNS_18Fp8KVCacheDataTypeE1ELb1ELi512EEEvPfS2_PT_PKS3_PKT0_S9_ifPKiSB_iPKfiiiSD_SD_iiiii,(.L_x_29855 - _ZN4vllm25paged_attention_v2_kernelIfhLi64ELi32ELi128ELNS_18Fp8KVCacheDataTypeE1ELb1ELi512EEEvPfS2_PT_PKS3_PKT0_S9_ifPKiSB_iPKfiiiSD_SD_iiiii)
        .other          _ZN4vllm25paged_attention_v2_kernelIfhLi64ELi32ELi128ELNS_18Fp8KVCacheDataTypeE1ELb1ELi512EEEvPfS2_PT_PKS3_PKT0_S9_ifPKiSB_iPKfiiiSD_SD_iiiii,@"STO_CUDA_ENTRY STV_DEFAULT"
_ZN4vllm25paged_attention_v2_kernelIfhLi64ELi32ELi128ELNS_18Fp8KVCacheDataTypeE1ELb1ELi512EEEvPfS2_PT_PKS3_PKT0_S9_ifPKiSB_iPKfiiiSD_SD_iiiii:
.text._ZN4vllm25paged_attention_v2_kernelIfhLi64ELi32ELi128ELNS_18Fp8KVCacheDataTypeE1ELb1ELi512EEEvPfS2_PT_PKS3_PKT0_S9_ifPKiSB_iPKfiiiSD_SD_iiiii:
        /* <DEDUP_REMOVED lines=111> */
.L_x_15878:
[----:B------:R-:W-:Y:S02]  /*06f0*/  ULDC UR4, c[0x0][0x288] ;  /* 0x0000a20000047ab9 */ /* 0x000fe40000000800 */
[----:B------:R-:W-:-:S04]  /*0700*/  IMAD R2, R25, UR4, R26 ;  /* 0x0000000419027c24 */ /* 0x000fc8000f8e021a */
[----:B------:R-:W-:-:S07]  /*0710*/  IMAD R2, R2, R7, RZ ;  /* 0x0000000702027224 */ /* 0x000fce00078e02ff */
.L_x_15879:
        /* <DEDUP_REMOVED lines=27> */
.L_x_15883:
        /* <DEDUP_REMOVED lines=36> */
.L_x_15881:
[----:B------:R-:W-:Y:S05]  /*0b10*/  BSYNC B7 ;  /* 0x0000000000077941 */ /* 0x000fea0003800000 */
.L_x_15880:
        /* <DEDUP_REMOVED lines=28> */
.L_x_15926:
        /* <DEDUP_REMOVED lines=47> */
.L_x_15889:
        /* <DEDUP_REMOVED lines=11> */
.L_x_15888:
[----:B------:R-:W-:Y:S05]  /*1080*/  BSYNC B1 ;  /* 0x0000000000017941 */ /* 0x000fea0003800000 */
.L_x_15887:
        /* <DEDUP_REMOVED lines=14> */
.L_x_15892:
        /* <DEDUP_REMOVED lines=100> */
.L_x_15891:
[----:B------:R-:W-:Y:S05]  /*17b0*/  BSYNC B1 ;  /* 0x0000000000017941 */ /* 0x000fea0003800000 */
.L_x_15890:
        /* <DEDUP_REMOVED lines=55> */
.L_x_15894:
[----:B------:R-:W-:Y:S05]  /*1b30*/  BSYNC B1 ;  /* 0x0000000000017941 */ /* 0x000fea0003800000 */
.L_x_15893:
        /* <DEDUP_REMOVED lines=26> */
.L_x_15886:
[----:B------:R-:W-:Y:S05]  /*1ce0*/  BSYNC B0 ;  /* 0x0000000000007941 */ /* 0x000fea0003800000 */
.L_x_15885:
        /* <DEDUP_REMOVED lines=55> */
.L_x_15899:
        /* <DEDUP_REMOVED lines=8> */
.L_x_15898:
[----:B------:R-:W-:Y:S05]  /*20e0*/  BSYNC B1 ;  /* 0x0000000000017941 */ /* 0x000fea0003800000 */
.L_x_15897:
        /* <DEDUP_REMOVED lines=14> */
.L_x_15902:
        /* <DEDUP_REMOVED lines=52> */
.L_x_15901:
[----:B------:R-:W-:Y:S05]  /*2510*/  BSYNC B1 ;  /* 0x0000000000017941 */ /* 0x000fea0003800000 */
.L_x_15900:
        /* <DEDUP_REMOVED lines=31> */
.L_x_15904:
[----:B------:R-:W-:Y:S05]  /*2710*/  BSYNC B1 ;  /* 0x0000000000017941 */ /* 0x000fea0003800000 */
.L_x_15903:
        /* <DEDUP_REMOVED lines=14> */
.L_x_15896:
[----:B------:R-:W-:Y:S05]  /*2800*/  BSYNC B0 ;  /* 0x0000000000007941 */ /* 0x000fea0003800000 */
.L_x_15895:
        /* <DEDUP_REMOVED lines=22> */
.L_x_15906:
[----:B------:R-:W-:Y:S05]  /*2970*/  BSYNC B0 ;  /* 0x0000000000007941 */ /* 0x000fea0003800000 */
.L_x_15905:
        /* <DEDUP_REMOVED lines=27> */
.L_x_15910:
        /* <DEDUP_REMOVED lines=33> */
.L_x_15908:
[----:B------:R-:W-:Y:S05]  /*2d40*/  BSYNC B6 ;  /* 0x0000000000067941 */ /* 0x000fea0003800000 */
.L_x_15907:
        /* <DEDUP_REMOVED lines=93> */
.L_x_15975:
        /* <DEDUP_REMOVED lines=40> */
.L_x_15913:
[----:B------:R-:W-:Y:S05]  /*35a0*/  BSYNC B0 ;  /* 0x0000000000007941 */ /* 0x000fea0003800000 */
.L_x_15912:
        /* <DEDUP_REMOVED lines=35> */
.L_x_15915:
[----:B------:R-:W-:Y:S05]  /*37e0*/  BSYNC B0 ;  /* 0x0000000000007941 */ /* 0x000fea0003800000 */
.L_x_15914:
        /* <DEDUP_REMOVED lines=19> */
.L_x_15917:
[----:B------:R-:W-:Y:S05]  /*3920*/  BSYNC B0 ;  /* 0x0000000000007941 */ /* 0x000fea0003800000 */
.L_x_15916:
        /* <DEDUP_REMOVED lines=36> */
.L_x_15919:
[----:B------:R-:W-:Y:S05]  /*3b70*/  BSYNC B0 ;  /* 0x0000000000007941 */ /* 0x000fea0003800000 */
.L_x_15918:
        /* <DEDUP_REMOVED lines=111> */
.L_x_15882:
        /* <DEDUP_REMOVED lines=16> */
.L_x_15909:
        /* <DEDUP_REMOVED lines=16> */
.L_x_15920:
[----:B------:R-:W-:Y:S05]  /*4470*/  EXIT ;  /* 0x000000000000794d */ /* 0x000fea0003800000 */
.L_x_15884:
[----:B------:R-:W-:Y:S01]  /*4480*/  MOV R12, 0x10 ;  /* 0x00000010000c7802 */ /* 0x000fe20000000f00 */
[----:B------:R-:W-:Y:S01]  /*4490*/  IMAD.MOV.U32 R11, RZ, RZ, 0x1f ;  /* 0x0000001fff0b7424 */ /* 0x000fe200078e00ff */
[----:B------:R-:W-:Y:S01]  /*44a0*/  MOV R15, 0xffffffff ;  /* 0xffffffff000f7802 */ /* 0x000fe20000000f00 */
[----:B------:R-:W-:-:S07]  /*44b0*/  IMAD.MOV.U32 R2, RZ, RZ, -0x800001 ;  /* 0xff7fffffff027424 */ /* 0x000fce00078e00ff */
[----:B------:R-:W-:Y:S05]  /*44c0*/  WARPSYNC.COLLECTIVE R15, `(.L_x_15921) ;  /* 0x000000000f087348 */ /* 0x000fea0003c00000 */
[----:B------:R0:W1:Y:S02]  /*44d0*/  SHFL.BFLY P6, R14, R13, R12, R11 ;  /* 0x0c00000c0d0e7389 */ /* 0x00006400000c000b */
[----:B01----:R-:W-:Y:S01]  /*44e0*/  ENDCOLLECTIVE ;  /* 0x000000000000791b */ /* 0x003fe20003800000 */
.L_x_15921:
[----:B------:R-:W-:Y:S01]  /*44f0*/  HFMA2.MMA R12, -RZ, RZ, 0, 4.76837158203125e-07 ;  /* 0x00000008ff0c7435 */ /* 0x000fe200000001ff */
[----:B------:R-:W-:-:S05]  /*4500*/  FMNMX.FTZ R0, R14, -3.40282346638528859812e+38, !PT ;  /* 0xff7fffff0e007809 */ /* 0x000fca0007810000 */
[----:B------:R-:W-:-:S07]  /*4510*/  IMAD.MOV.U32 R13, RZ, RZ, R0 ;  /* 0x000000ffff0d7224 */ /* 0x000fce00078e0000 */
[----:B------:R-:W-:Y:S05]  /*4520*/  WARPSYNC.COLLECTIVE R15, `(.L_x_15922) ;  /* 0x000000000f087348 */ /* 0x000fea0003c00000 */
[----:B------:R0:W1:Y:S02]  /*4530*/  SHFL.BFLY P6, R14, R13, R12, R11 ;  /* 0x0c00000c0d0e7389 */ /* 0x00006400000c000b */
[----:B01----:R-:W-:Y:S01]  /*4540*/  ENDCOLLECTIVE ;  /* 0x000000000000791b */ /* 0x003fe20003800000 */
.L_x_15922:
[----:B------:R-:W-:Y:S02]  /*4550*/  MOV R12, 0x4 ;  /* 0x00000004000c7802 */ /* 0x000fe40000000f00 */
[----:B------:R-:W-:-:S05]  /*4560*/  FMNMX.FTZ R3, R0, R14, !PT ;  /* 0x0000000e00037209 */ /* 0x000fca0007810000 */
[----:B------:R-:W-:-:S07]  /*4570*/  IMAD.MOV.U32 R13, RZ, RZ, R3 ;  /* 0x000000ffff0d7224 */ /* 0x000fce00078e0003 */
[----:B------:R-:W-:Y:S05]  /*4580*/  WARPSYNC.COLLECTIVE R15, `(.L_x_15923) ;  /* 0x000000000f087348 */ /* 0x000fea0003c00000 */
[----:B------:R0:W1:Y:S02]  /*4590*/  SHFL.BFLY P6, R14, R13, R12, R11 ;  /* 0x0c00000c0d0e7389 */ /* 0x00006400000c000b */
[----:B01----:R-:W-:Y:S01]  /*45a0*/  ENDCOLLECTIVE ;  /* 0x000000000000791b */ /* 0x003fe20003800000 */
.L_x_15923:
[----:B------:R-:W-:Y:S01]  /*45b0*/  HFMA2.MMA R12, -RZ, RZ, 0, 1.1920928955078125e-07 ;  /* 0x00000002ff0c7435 */ /* 0x000fe200000001ff */
[----:B------:R-:W-:-:S05]  /*45c0*/  FMNMX.FTZ R4, R3, R14, !PT ;  /* 0x0000000e03047209 */ /* 0x000fca0007810000 */
[----:B------:R-:W-:-:S07]  /*45d0*/  IMAD.MOV.U32 R13, RZ, RZ, R4 ;  /* 0x000000ffff0d7224 */ /* 0x000fce00078e0004 */
[----:B------:R-:W-:Y:S05]  /*45e0*/  WARPSYNC.COLLECTIVE R15, `(.L_x_15924) ;  /* 0x000000000f087348 */ /* 0x000fea0003c00000 */
[----:B------:R0:W1:Y:S02]  /*45f0*/  SHFL.BFLY P6, R14, R13, R12, R11 ;  /* 0x0c00000c0d0e7389 */ /* 0x00006400000c000b */
[----:B01----:R-:W-:Y:S01]  /*4600*/  ENDCOLLECTIVE ;  /* 0x000000000000791b */ /* 0x003fe20003800000 */
.L_x_15924:
[----:B------:R-:W-:Y:S02]  /*4610*/  MOV R12, 0x1 ;  /* 0x00000001000c7802 */ /* 0x000fe40000000f00 */
[----:B------:R-:W-:-:S05]  /*4620*/  FMNMX.FTZ R19, R4, R14, !PT ;  /* 0x0000000e04137209 */ /* 0x000fca0007810000 */
[----:B------:R-:W-:-:S07]  /*4630*/  IMAD.MOV.U32 R13, RZ, RZ, R19 ;  /* 0x000000ffff0d7224 */ /* 0x000fce00078e0013 */
[----:B------:R-:W-:Y:S05]  /*4640*/  WARPSYNC.COLLECTIVE R15, `(.L_x_15925) ;  /* 0x000000000f087348 */ /* 0x000fea0003c00000 */
[----:B------:R0:W1:Y:S02]  /*4650*/  SHFL.BFLY P6, R14, R13, R12, R11 ;  /* 0x0c00000c0d0e7389 */ /* 0x00006400000c000b */
[----:B01----:R-:W-:Y:S01]  /*4660*/  ENDCOLLECTIVE ;  /* 0x000000000000791b */ /* 0x003fe20003800000 */
.L_x_15925:
[----:B------:R-:W-:Y:S05]  /*4670*/  BRA `(.L_x_15926) ;  /* 0xffffffc400987947 */ /* 0x000fea000383ffff */
.L_x_15911:
[----:B--23--:R-:W-:Y:S01]  /*4680*/  HFMA2.MMA R13, -RZ, RZ, 0, 0 ;  /* 0x00000000ff0d7435 */ /* 0x00cfe200000001ff */
[----:B------:R-:W-:Y:S01]  /*4690*/  IMAD.MOV.U32 R12, RZ, RZ, 0x4 ;  /* 0x00000004ff0c7424 */ /* 0x000fe200078e00ff */
[----:B0-----:R-:W-:Y:S01]  /*46a0*/  MOV R11, 0x1f ;  /* 0x0000001f000b7802 */ /* 0x001fe20000000f00 */
[----:B-1----:R-:W-:-:S08]  /*46b0*/  IMAD.MOV.U32 R15, RZ, RZ, -0x1 ;  /* 0xffffffffff0f7424 */ /* 0x002fd000078e00ff */
[----:B------:R-:W-:Y:S05]  /*46c0*/  WARPSYNC.COLLECTIVE R15, `(.L_x_15927) ;  /* 0x000000000f087348 */ /* 0x000fea0003c00000 */
[----:B------:R0:W1:Y:S02]  /*46d0*/  SHFL.BFLY P6, R14, R13, R12, R11 ;  /* 0x0c00000c0d0e7389 */ /* 0x00006400000c000b */
[----:B01----:R-:W-:Y:S01]  /*46e0*/  ENDCOLLECTIVE ;  /* 0x000000000000791b */ /* 0x003fe20003800000 */
.L_x_15927:
[----:B------:R-:W-:Y:S01]  /*46f0*/  HFMA2.MMA R12, -RZ, RZ, 0, 1.1920928955078125e-07 ;  /* 0x00000002ff0c7435 */ /* 0x000fe200000001ff */
[----:B------:R-:W-:-:S05]  /*4700*/  FADD.FTZ R20, RZ, R14 ;  /* 0x0000000eff147221 */ /* 0x000fca0000010000 */
[----:B------:R-:W-:-:S07]  /*4710*/  MOV R13, R20 ;  /* 0x00000014000d7202 */ /* 0x000fce0000000f00 */
[----:B------:R-:W-:Y:S05]  /*4720*/  WARPSYNC.COLLECTIVE R15, `(.L_x_15928) ;  /* 0x000000000f087348 */ /* 0x000fea0003c00000 */
[----:B------:R0:W1:Y:S02]  /*4730*/  SHFL.BFLY P6, R14, R13, R12, R11 ;  /* 0x0c00000c0d0e7389 */ /* 0x00006400000c000b */
[----:B01----:R-:W-:Y:S01]  /*4740*/  ENDCOLLECTIVE ;  /* 0x000000000000791b */ /* 0x003fe20003800000 */
.L_x_15928:
[----:B------:R-:W-:Y:S01]  /*4750*/  HFMA2.MMA R12, -RZ, RZ, 0, 5.9604644775390625e-08 ;  /* 0x00000001ff0c7435 */ /* 0x000fe200000001ff */
[----:B------:R-:W-:-:S04]  /*4760*/  IMAD.MOV.U32 R19, RZ, RZ, R14 ;  /* 0x000000ffff137224 */ /* 0x000fc800078e000e */
[----:B------:R-:W-:-:S05]  /*4770*/  FADD.FTZ R20, R20, R19 ;  /* 0x0000001314147221 */ /* 0x000fca0000010000 */
[----:B------:R-:W-:-:S07]  /*4780*/  MOV R13, R20 ;  /* 0x00000014000d7202 */ /* 0x000fce0000000f00 */
[----:B------:R-:W-:Y:S05]  /*4790*/  WARPSYNC.COLLECTIVE R15, `(.L_x_15929) ;  /* 0x000000000f087348 */ /* 0x000fea0003c00000 */
[----:B------:R0:W1:Y:S02]  /*47a0*/  SHFL.BFLY P6, R14, R13, R12, R11 ;  /* 0x0c00000c0d0e7389 */ /* 0x00006400000c000b */
[----:B01----:R-:W-:Y:S01]  /*47b0*/  ENDCOLLECTIVE ;  /* 0x000000000000791b */ /* 0x003fe20003800000 */
.L_x_15929:
[----:B------:R-:W-:Y:S01]  /*47c0*/  HFMA2.MMA R12, -RZ, RZ, 0, 2.384185791015625e-07 ;  /* 0x00000004ff0c7435 */ /* 0x000fe200000001ff */
[----:B------:R-:W-:Y:S01]  /*47d0*/  MOV R13, RZ ;  /* 0x000000ff000d7202 */ /* 0x000fe20000000f00 */
[----:B------:R-:W-:-:S09]  /*47e0*/  IMAD.MOV.U32 R19, RZ, RZ, R14 ;  /* 0x000000ffff137224 */ /* 0x000fd200078e000e */
[----:B------:R-:W-:Y:S05]  /*47f0*/  WARPSYNC.COLLECTIVE R15, `(.L_x_15930) ;  /* 0x000000000f087348 */ /* 0x000fea0003c00000 */
[----:B------:R0:W1:Y:S02]  /*4800*/  SHFL.BFLY P6, R14, R13, R12, R11 ;  /* 0x0c00000c0d0e7389 */ /* 0x00006400000c000b */
[----:B01----:R-:W-:Y:S01]  /*4810*/  ENDCOLLECTIVE ;  /* 0x000000000000791b */ /* 0x003fe20003800000 */
.L_x_15930:
        /* <DEDUP_REMOVED lines=8> */
.L_x_15931:
[----:B------:R-:W-:Y:S01]  /*48a0*/  HFMA2.MMA R12, -RZ, RZ, 0, 5.9604644775390625e-08 ;  /* 0x00000001ff0c7435 */ /* 0x000fe200000001ff */
[----:B------:R-:W-:-:S04]  /*48b0*/  IMAD.MOV.U32 R8, RZ, RZ, R14 ;  /* 0x000000ffff087224 */ /* 0x000fc800078e000e */
[----:B------:R-:W-:-:S05]  /*48c0*/  FADD.FTZ R17, R17, R8 ;  /* 0x0000000811117221 */ /* 0x000fca0000010000 */
[----:B------:R-:W-:-:S07]  /*48d0*/  MOV R13, R17 ;  /* 0x00000011000d7202 */ /* 0x000fce0000000f00 */
[----:B------:R-:W-:Y:S05]  /*48e0*/  WARPSYNC.COLLECTIVE R15, `(.L_x_15932) ;  /* 0x000000000f087348 */ /* 0x000fea0003c00000 */
[----:B------:R0:W1:Y:S02]  /*48f0*/  SHFL.BFLY P6, R14, R13, R12, R11 ;  /* 0x0c00000c0d0e7389 */ /* 0x00006400000c000b */
[----:B01----:R-:W-:Y:S01]  /*4900*/  ENDCOLLECTIVE ;  /* 0x000000000000791b */ /* 0x003fe20003800000 */
.L_x_15932:
[----:B------:R-:W-:Y:S01]  /*4910*/  HFMA2.MMA R12, -RZ, RZ, 0, 2.384185791015625e-07 ;  /* 0x00000004ff0c7435 */ /* 0x000fe200000001ff */
[----:B------:R-:W-:Y:S01]  /*4920*/  MOV R13, RZ ;  /* 0x000000ff000d7202 */ /* 0x000fe20000000f00 */
[----:B------:R-:W-:-:S09]  /*4930*/  IMAD.MOV.U32 R10, RZ, RZ, R14 ;  /* 0x000000ffff0a7224 */ /* 0x000fd200078e000e */
[----:B------:R-:W-:Y:S05]  /*4940*/  WARPSYNC.COLLECTIVE R15, `(.L_x_15933) ;  /* 0x000000000f087348 */ /* 0x000fea0003c00000 */
[----:B------:R0:W1:Y:S02]  /*4950*/  SHFL.BFLY P6, R14, R13, R12, R11 ;  /* 0x0c00000c0d0e7389 */ /* 0x00006400000c000b */
[----:B01----:R-:W-:Y:S01]  /*4960*/  ENDCOLLECTIVE ;  /* 0x000000000000791b */ /* 0x003fe20003800000 */
.L_x_15933:
        /* <DEDUP_REMOVED lines=8> */
.L_x_15934:
[----:B------:R-:W-:Y:S01]  /*49f0*/  HFMA2.MMA R12, -RZ, RZ, 0, 5.9604644775390625e-08 ;  /* 0x00000001ff0c7435 */ /* 0x000fe200000001ff */
[----:B------:R-:W-:-:S04]  /*4a00*/  IMAD.MOV.U32 R0, RZ, RZ, R14 ;  /* 0x000000ffff007224 */ /* 0x000fc800078e000e */
[----:B------:R-:W-:-:S05]  /*4a10*/  FADD.FTZ R9, R9, R0 ;  /* 0x0000000009097221 */ /* 0x000fca0000010000 */
[----:B------:R-:W-:-:S07]  /*4a20*/  MOV R13, R9 ;  /* 0x00000009000d7202 */ /* 0x000fce0000000f00 */
[----:B------:R-:W-:Y:S05]  /*4a30*/  WARPSYNC.COLLECTIVE R15, `(.L_x_15935) ;  /* 0x000000000f087348 */ /* 0x000fea0003c00000 */
[----:B------:R0:W1:Y:S02]  /*4a40*/  SHFL.BFLY P6, R14, R13, R12, R11 ;  /* 0x0c00000c0d0e7389 */ /* 0x00006400000c000b */
[----:B01----:R-:W-:Y:S01]  /*4a50*/  ENDCOLLECTIVE ;  /* 0x000000000000791b */ /* 0x003fe20003800000 */
.L_x_15935:
[----:B------:R-:W-:Y:S01]  /*4a60*/  HFMA2.MMA R12, -RZ, RZ, 0, 2.384185791015625e-07 ;  /* 0x00000004ff0c7435 */ /* 0x000fe200000001ff */
[----:B------:R-:W-:Y:S01]  /*4a70*/  MOV R13, RZ ;  /* 0x000000ff000d7202 */ /* 0x000fe20000000f00 */
[----:B------:R-:W-:-:S09]  /*4a80*/  IMAD.MOV.U32 R8, RZ, RZ, R14 ;  /* 0x000000ffff087224 */ /* 0x000fd200078e000e */
[----:B------:R-:W-:Y:S05]  /*4a90*/  WARPSYNC.COLLECTIVE R15, `(.L_x_15936) ;  /* 0x000000000f087348 */ /* 0x000fea0003c00000 */
[----:B------:R0:W1:Y:S02]  /*4aa0*/  SHFL.BFLY P6, R14, R13, R12, R11 ;  /* 0x0c00000c0d0e7389 */ /* 0x00006400000c000b */
[----:B01----:R-:W-:Y:S01]  /*4ab0*/  ENDCOLLECTIVE ;  /* 0x000000000000791b */ /* 0x003fe20003800000 */
.L_x_15936:
[----:B------:R-:W-:Y:S01]  /*4ac0*/  FADD.FTZ R8, R9, R8 ;  /* 0x0000000809087221 */ /* 0x000fe20000010000 */
[----:B------:R-:W-:Y:S01]  /*4ad0*/  MOV R12, 0x2 ;  /* 0x00000002000c7802 */ /* 0x000fe20000000f00 */
[----:B------:R-:W-:-:S04]  /*4ae0*/  FADD.FTZ R7, RZ, R14 ;  /* 0x0000000eff077221 */ /* 0x000fc80000010000 */
[----:B------:R-:W-:-:S07]  /*4af0*/  IMAD.MOV.U32 R13, RZ, RZ, R7 ;  /* 0x000000ffff0d7224 */ /* 0x000fce00078e0007 */
[----:B------:R-:W-:Y:S05]  /*4b00*/  WARPSYNC.COLLECTIVE R15, `(.L_x_15937) ;  /* 0x000000000f087348 */ /* 0x000fea0003c00000 */
[----:B------:R0:W1:Y:S02]  /*4b10*/  SHFL.BFLY P6, R14, R13, R12, R11 ;  /* 0x0c00000c0d0e7389 */ /* 0x00006400000c000b */
[----:B01----:R-:W-:Y:S01]  /*4b20*/  ENDCOLLECTIVE ;  /* 0x000000000000791b */ /* 0x003fe20003800000 */
.L_x_15937:
[----:B------:R-:W-:Y:S02]  /*4b30*/  IMAD.MOV.U32 R12, RZ, RZ, 0x1 ;  /* 0x00000001ff0c7424 */ /* 0x000fe400078e00ff */
[----:B------:R-:W-:-:S05]  /*4b40*/  FADD.FTZ R7, R7, R14 ;  /* 0x0000000e07077221 */ /* 0x000fca0000010000 */
[----:B------:R-:W-:-:S07]  /*4b50*/  MOV R13, R7 ;  /* 0x00000007000d7202 */ /* 0x000fce0000000f00 */
[----:B------:R-:W-:Y:S05]  /*4b60*/  WARPSYNC.COLLECTIVE R15, `(.L_x_15938) ;  /* 0x000000000f087348 */ /* 0x000fea0003c00000 */
[----:B------:R0:W1:Y:S02]  /*4b70*/  SHFL.BFLY P6, R14, R13, R12, R11 ;  /* 0x0c00000c0d0e7389 */ /* 0x00006400000c000b */
[----:B01----:R-:W-:Y:S01]  /*4b80*/  ENDCOLLECTIVE ;  /* 0x000000000000791b */ /* 0x003fe20003800000 */
.L_x_15938:
[----:B------:R-:W-:Y:S01]  /*4b90*/  HFMA2.MMA R13, -RZ, RZ, 0, 0 ;  /* 0x00000000ff0d7435 */ /* 0x000fe200000001ff */
[----:B------:R-:W-:Y:S01]  /*4ba0*/  IMAD.MOV.U32 R12, RZ, RZ, 0x4 ;  /* 0x00000004ff0c7424 */ /* 0x000fe200078e00ff */
[----:B------:R-:W-:-:S09]  /*4bb0*/  MOV R32, R14 ;  /* 0x0000000e00207202 */ /* 0x000fd20000000f00 */
[----:B------:R-:W-:Y:S05]  /*4bc0*/  WARPSYNC.COLLECTIVE R15, `(.L_x_15939) ;  /* 0x000000000f087348 */ /* 0x000fea0003c00000 */
[----:B------:R0:W1:Y:S02]  /*4bd0*/  SHFL.BFLY P6, R14, R13, R12, R11 ;  /* 0x0c00000c0d0e7389 */ /* 0x00006400000c000b */
[----:B01----:R-:W-:Y:S01]  /*4be0*/  ENDCOLLECTIVE ;  /* 0x000000000000791b */ /* 0x003fe20003800000 */
.L_x_15939:
        /* <DEDUP_REMOVED lines=8> */
.L_x_15940:
[----:B------:R-:W-:Y:S01]  /*4c70*/  IMAD.MOV.U32 R12, RZ, RZ, 0x1 ;  /* 0x00000001ff0c7424 */ /* 0x000fe200078e00ff */
[----:B------:R-:W-:-:S05]  /*4c80*/  MOV R29, R14 ;  /* 0x0000000e001d7202 */ /* 0x000fca0000000f00 */
[----:B------:R-:W-:-:S05]  /*4c90*/  FADD.FTZ R6, R6, R29 ;  /* 0x0000001d06067221 */ /* 0x000fca0000010000 */
[----:B------:R-:W-:-:S07]  /*4ca0*/  MOV R13, R6 ;  /* 0x00000006000d7202 */ /* 0x000fce0000000f00 */
[----:B------:R-:W-:Y:S05]  /*4cb0*/  WARPSYNC.COLLECTIVE R15, `(.L_x_15941) ;  /* 0x000000000f087348 */ /* 0x000fea0003c00000 */
[----:B------:R0:W1:Y:S02]  /*4cc0*/  SHFL.BFLY P6, R14, R13, R12, R11 ;  /* 0x0c00000c0d0e7389 */ /* 0x00006400000c000b */
[----:B01----:R-:W-:Y:S01]  /*4cd0*/  ENDCOLLECTIVE ;  /* 0x000000000000791b */ /* 0x003fe20003800000 */
.L_x_15941:
[----:B------:R-:W-:Y:S01]  /*4ce0*/  HFMA2.MMA R13, -RZ, RZ, 0, 0 ;  /* 0x00000000ff0d7435 */ /* 0x000fe200000001ff */
[----:B------:R-:W-:Y:S01]  /*4cf0*/  IMAD.MOV.U32 R12, RZ, RZ, 0x4 ;  /* 0x00000004ff0c7424 */ /* 0x000fe200078e00ff */
[----:B------:R-:W-:-:S09]  /*4d00*/  MOV R30, R14 ;  /* 0x0000000e001e7202 */ /* 0x000fd20000000f00 */
[----:B------:R-:W-:Y:S05]  /*4d10*/  WARPSYNC.COLLECTIVE R15, `(.L_x_15942) ;  /* 0x000000000f087348 */ /* 0x000fea0003c00000 */
[----:B------:R0:W1:Y:S02]  /*4d20*/  SHFL.BFLY P6, R14, R13, R12, R11 ;  /* 0x0c00000c0d0e7389 */ /* 0x00006400000c000b */
[----:B01----:R-:W-:Y:S01]  /*4d30*/  ENDCOLLECTIVE ;  /* 0x000000000000791b */ /* 0x003fe20003800000 */
.L_x_15942:
        /* <DEDUP_REMOVED lines=8> */
.L_x_15943:
[----:B------:R-:W-:Y:S01]  /*4dc0*/  IMAD.MOV.U32 R12, RZ, RZ, 0x1 ;  /* 0x00000001ff0c7424 */ /* 0x000fe200078e00ff */
[----:B------:R-:W-:-:S05]  /*4dd0*/  MOV R34, R14 ;  /* 0x0000000e00227202 */ /* 0x000fca0000000f00 */
[----:B------:R-:W-:-:S05]  /*4de0*/  FADD.FTZ R5, R5, R34 ;  /* 0x0000002205057221 */ /* 0x000fca0000010000 */
[----:B------:R-:W-:-:S07]  /*4df0*/  MOV R13, R5 ;  /* 0x00000005000d7202 */ /* 0x000fce0000000f00 */
[----:B------:R-:W-:Y:S05]  /*4e00*/  WARPSYNC.COLLECTIVE R15, `(.L_x_15944) ;  /* 0x000000000f087348 */ /* 0x000fea0003c00000 */
[----:B------:R0:W1:Y:S02]  /*4e10*/  SHFL.BFLY P6, R14, R13, R12, R11 ;  /* 0x0c00000c0d0e7389 */ /* 0x00006400000c000b */
[----:B01----:R-:W-:Y:S01]  /*4e20*/  ENDCOLLECTIVE ;  /* 0x000000000000791b */ /* 0x003fe20003800000 */
.L_x_15944:
[----:B------:R-:W-:Y:S01]  /*4e30*/  HFMA2.MMA R13, -RZ, RZ, 0, 0 ;  /* 0x00000000ff0d7435 */ /* 0x000fe200000001ff */
[----:B------:R-:W-:Y:S01]  /*4e40*/  IMAD.MOV.U32 R12, RZ, RZ, 0x4 ;  /* 0x00000004ff0c7424 */ /* 0x000fe200078e00ff */
[----:B------:R-:W-:-:S09]  /*4e50*/  MOV R20, R14 ;  /* 0x0000000e00147202 */ /* 0x000fd20000000f00 */
[----:B------:R-:W-:Y:S05]  /*4e60*/  WARPSYNC.COLLECTIVE R15, `(.L_x_15945) ;  /* 0x000000000f087348 */ /* 0x000fea0003c00000 */
[----:B------:R0:W1:Y:S02]  /*4e70*/  SHFL.BFLY P6, R14, R13, R12, R11 ;  /* 0x0c00000c0d0e7389 */ /* 0x00006400000c000b */
[----:B01----:R-:W-:Y:S01]  /*4e80*/  ENDCOLLECTIVE ;  /* 0x000000000000791b */ /* 0x003fe20003800000 */
.L_x_15945:
        /* <DEDUP_REMOVED lines=8> */
.L_x_15946:
[----:B------:R-:W-:Y:S01]  /*4f10*/  IMAD.MOV.U32 R12, RZ, RZ, 0x1 ;  /* 0x00000001ff0c7424 */ /* 0x000fe200078e00ff */
[----:B------:R-:W-:-:S05]  /*4f20*/  MOV R31, R14 ;  /* 0x0000000e001f7202 */ /* 0x000fca0000000f00 */
[----:B------:R-:W-:-:S05]  /*4f30*/  FADD.FTZ R4, R4, R31 ;  /* 0x0000001f04047221 */ /* 0x000fca0000010000 */
[----:B------:R-:W-:-:S07]  /*4f40*/  MOV R13, R4 ;  /* 0x00000004000d7202 */ /* 0x000fce0000000f00 */
[----:B------:R-:W-:Y:S05]  /*4f50*/  WARPSYNC.COLLECTIVE R15, `(.L_x_15947) ;  /* 0x000000000f087348 */ /* 0x000fea0003c00000 */
[----:B------:R0:W1:Y:S02]  /*4f60*/  SHFL.BFLY P6, R14, R13, R12, R11 ;  /* 0x0c00000c0d0e7389 */ /* 0x00006400000c000b */
[----:B01----:R-:W-:Y:S01]  /*4f70*/  ENDCOLLECTIVE ;  /* 0x000000000000791b */ /* 0x003fe20003800000 */
.L_x_15947:
[----:B------:R-:W-:Y:S01]  /*4f80*/  HFMA2.MMA R13, -RZ, RZ, 0, 0 ;  /* 0x00000000ff0d7435 */ /* 0x000fe200000001ff */
[----:B------:R-:W-:Y:S01]  /*4f90*/  IMAD.MOV.U32 R12, RZ, RZ, 0x4 ;  /* 0x00000004ff0c7424 */ /* 0x000fe200078e00ff */
[----:B------:R-:W-:-:S09]  /*4fa0*/  MOV R31, R14 ;  /* 0x0000000e001f7202 */ /* 0x000fd20000000f00 */
[----:B------:R-:W-:Y:S05]  /*4fb0*/  WARPSYNC.COLLECTIVE R15, `(.L_x_15948) ;  /* 0x000000000f087348 */ /* 0x000fea0003c00000 */
[----:B------:R0:W1:Y:S02]  /*4fc0*/  SHFL.BFLY P6, R14, R13, R12, R11 ;  /* 0x0c00000c0d0e7389 */ /* 0x00006400000c000b */
[----:B01----:R-:W-:Y:S01]  /*4fd0*/  ENDCOLLECTIVE ;  /* 0x000000000000791b */ /* 0x003fe20003800000 */
.L_x_15948:
        /* <DEDUP_REMOVED lines=8> */
.L_x_15949:
[----:B------:R-:W-:Y:S01]  /*5060*/  IMAD.MOV.U32 R12, RZ, RZ, 0x1 ;  /* 0x00000001ff0c7424 */ /* 0x000fe200078e00ff */
[----:B------:R-:W-:-:S05]  /*5070*/  MOV R32, R14 ;  /* 0x0000000e00207202 */ /* 0x000fca0000000f00 */
[----:B------:R-:W-:-:S05]  /*5080*/  FADD.FTZ R3, R3, R32 ;  /* 0x0000002003037221 */ /* 0x000fca0000010000 */
[----:B------:R-:W-:-:S07]  /*5090*/  MOV R13, R3 ;  /* 0x00000003000d7202 */ /* 0x000fce0000000f00 */
[----:B------:R-:W-:Y:S05]  /*50a0*/  WARPSYNC.COLLECTIVE R15, `(.L_x_15950) ;  /* 0x000000000f087348 */ /* 0x000fea0003c00000 */
[----:B------:R0:W1:Y:S02]  /*50b0*/  SHFL.BFLY P6, R14, R13, R12, R11 ;  /* 0x0c00000c0d0e7389 */ /* 0x00006400000c000b */
[----:B01----:R-:W-:Y:S01]  /*50c0*/  ENDCOLLECTIVE ;  /* 0x000000000000791b */ /* 0x003fe20003800000 */
.L_x_15950:
[----:B------:R-:W-:Y:S01]  /*50d0*/  HFMA2.MMA R13, -RZ, RZ, 0, 0 ;  /* 0x00000000ff0d7435 */ /* 0x000fe200000001ff */
[----:B------:R-:W-:Y:S01]  /*50e0*/  IMAD.MOV.U32 R12, RZ, RZ, 0x4 ;  /* 0x00000004ff0c7424 */ /* 0x000fe200078e00ff */
[----:B------:R-:W-:-:S09]  /*50f0*/  MOV R30, R14 ;  /* 0x0000000e001e7202 */ /* 0x000fd20000000f00 */
[----:B------:R-:W-:Y:S05]  /*5100*/  WARPSYNC.COLLECTIVE R15, `(.L_x_15951) ;  /* 0x000000000f087348 */ /* 0x000fea0003c00000 */
[----:B------:R0:W1:Y:S02]  /*5110*/  SHFL.BFLY P6, R14, R13, R12, R11 ;  /* 0x0c00000c0d0e7389 */ /* 0x00006400000c000b */
[----:B01----:R-:W-:Y:S01]  /*5120*/  ENDCOLLECTIVE ;  /* 0x000000000000791b */ /* 0x003fe20003800000 */
.L_x_15951:
        /* <DEDUP_REMOVED lines=8> */
.L_x_15952:
[----:B------:R-:W-:Y:S01]  /*51b0*/  IMAD.MOV.U32 R12, RZ, RZ, 0x1 ;  /* 0x00000001ff0c7424 */ /* 0x000fe200078e00ff */
[----:B------:R-:W-:-:S05]  /*51c0*/  MOV R33, R14 ;  /* 0x0000000e00217202 */ /* 0x000fca0000000f00 */
[----:B------:R-:W-:-:S05]  /*51d0*/  FADD.FTZ R2, R2, R33 ;  /* 0x0000002102027221 */ /* 0x000fca0000010000 */
[----:B------:R-:W-:-:S07]  /*51e0*/  MOV R13, R2 ;  /* 0x00000002000d7202 */ /* 0x000fce0000000f00 */
[----:B------:R-:W-:Y:S05]  /*51f0*/  WARPSYNC.COLLECTIVE R15, `(.L_x_15953) ;  /* 0x000000000f087348 */ /* 0x000fea0003c00000 */
[----:B------:R0:W1:Y:S02]  /*5200*/  SHFL.BFLY P6, R14, R13, R12, R11 ;  /* 0x0c00000c0d0e7389 */ /* 0x00006400000c000b */
[----:B01----:R-:W-:Y:S01]  /*5210*/  ENDCOLLECTIVE ;  /* 0x000000000000791b */ /* 0x003fe20003800000 */
.L_x_15953:
[----:B------:R-:W-:Y:S01]  /*5220*/  HFMA2.MMA R13, -RZ, RZ, 0, 0 ;  /* 0x00000000ff0d7435 */ /* 0x000fe200000001ff */
[----:B------:R-:W-:Y:S01]  /*5230*/  IMAD.MOV.U32 R12, RZ, RZ, 0x4 ;  /* 0x00000004ff0c7424 */ /* 0x000fe200078e00ff */
[----:B------:R-:W-:-:S09]  /*5240*/  MOV R7, R14 ;  /* 0x0000000e00077202 */ /* 0x000fd20000000f00 */
[----:B------:R-:W-:Y:S05]  /*5250*/  WARPSYNC.COLLECTIVE R15, `(.L_x_15954) ;  /* 0x000000000f087348 */ /* 0x000fea0003c00000 */
[----:B------:R0:W1:Y:S02]  /*5260*/  SHFL.BFLY P6, R14, R13, R12, R11 ;  /* 0x0c00000c0d0e7389 */ /* 0x00006400000c000b */
[----:B01----:R-:W-:Y:S01]  /*5270*/  ENDCOLLECTIVE ;  /* 0x000000000000791b */ /* 0x003fe20003800000 */
.L_x_15954:
        /* <DEDUP_REMOVED lines=8> */
.L_x_15955:
[----:B------:R-:W-:Y:S01]  /*5300*/  IMAD.MOV.U32 R12, RZ, RZ, 0x1 ;  /* 0x00000001ff0c7424 */ /* 0x000fe200078e00ff */
[----:B------:R-:W-:-:S05]  /*5310*/  MOV R0, R14 ;  /* 0x0000000e00007202 */ /* 0x000fca0000000f00 */
[----:B------:R-:W-:-:S05]  /*5320*/  FADD.FTZ R0, R18, R0 ;  /* 0x0000000012007221 */ /* 0x000fca0000010000 */
[----:B------:R-:W-:-:S07]  /*5330*/  MOV R13, R0 ;  /* 0x00000000000d7202 */ /* 0x000fce0000000f00 */
[----:B------:R-:W-:Y:S05]  /*5340*/  WARPSYNC.COLLECTIVE R15, `(.L_x_15956) ;  /* 0x000000000f087348 */ /* 0x000fea0003c00000 */
[----:B------:R0:W1:Y:S02]  /*5350*/  SHFL.BFLY P6, R14, R13, R12, R11 ;  /* 0x0c00000c0d0e7389 */ /* 0x00006400000c000b */
[----:B01----:R-:W-:Y:S01]  /*5360*/  ENDCOLLECTIVE ;  /* 0x000000000000791b */ /* 0x003fe20003800000 */
.L_x_15956:
[----:B------:R-:W-:Y:S01]  /*5370*/  HFMA2.MMA R13, -RZ, RZ, 0, 0 ;  /* 0x00000000ff0d7435 */ /* 0x000fe200000001ff */
[----:B------:R-:W-:Y:S01]  /*5380*/  IMAD.MOV.U32 R12, RZ, RZ, 0x4 ;  /* 0x00000004ff0c7424 */ /* 0x000fe200078e00ff */
[----:B------:R-:W-:-:S09]  /*5390*/  MOV R33, R14 ;  /* 0x0000000e00217202 */ /* 0x000fd20000000f00 */
[----:B------:R-:W-:Y:S05]  /*53a0*/  WARPSYNC.COLLECTIVE R15, `(.L_x_15957) ;  /* 0x000000000f087348 */ /* 0x000fea0003c00000 */
[----:B------:R0:W1:Y:S02]  /*53b0*/  SHFL.BFLY P6, R14, R13, R12, R11 ;  /* 0x0c00000c0d0e7389 */ /* 0x00006400000c000b */
[----:B01----:R-:W-:Y:S01]  /*53c0*/  ENDCOLLECTIVE ;  /* 0x000000000000791b */ /* 0x003fe20003800000 */
.L_x_15957:
        /* <DEDUP_REMOVED lines=8> */
.L_x_15958:
[----:B------:R-:W-:Y:S01]  /*5450*/  HFMA2.MMA R12, -RZ, RZ, 0, 5.9604644775390625e-08 ;  /* 0x00000001ff0c7435 */ /* 0x000fe200000001ff */
[----:B------:R-:W-:-:S05]  /*5460*/  FADD.FTZ R18, R16, R14 ;  /* 0x0000000e10127221 */ /* 0x000fca0000010000 */
[----:B------:R-:W-:-:S07]  /*5470*/  MOV R13, R18 ;  /* 0x00000012000d7202 */ /* 0x000fce0000000f00 */
[----:B------:R-:W-:Y:S05]  /*5480*/  WARPSYNC.COLLECTIVE R15, `(.L_x_15959) ;  /* 0x000000000f087348 */ /* 0x000fea0003c00000 */
[----:B------:R0:W1:Y:S02]  /*5490*/  SHFL.BFLY P6, R14, R13, R12, R11 ;  /* 0x0c00000c0d0e7389 */ /* 0x00006400000c000b */
[----:B01----:R-:W-:Y:S01]  /*54a0*/  ENDCOLLECTIVE ;  /* 0x000000000000791b */ /* 0x003fe20003800000 */
.L_x_15959:
[----:B------:R-:W-:Y:S01]  /*54b0*/  HFMA2.MMA R12, -RZ, RZ, 0, 2.384185791015625e-07 ;  /* 0x00000004ff0c7435 */ /* 0x000fe200000001ff */
[----:B------:R-:W-:Y:S01]  /*54c0*/  MOV R13, RZ ;  /* 0x000000ff000d7202 */ /* 0x000fe20000000f00 */
[----:B------:R-:W-:-:S09]  /*54d0*/  IMAD.MOV.U32 R35, RZ, RZ, R14 ;  /* 0x000000ffff237224 */ /* 0x000fd200078e000e */
[----:B------:R-:W-:Y:S05]  /*54e0*/  WARPSYNC.COLLECTIVE R15, `(.L_x_15960) ;  /* 0x000000000f087348 */ /* 0x000fea0003c00000 */
[----:B------:R0:W1:Y:S02]  /*54f0*/  SHFL.BFLY P6, R14, R13, R12, R11 ;  /* 0x0c00000c0d0e7389 */ /* 0x00006400000c000b */
[----:B01----:R-:W-:Y:S01]  /*5500*/  ENDCOLLECTIVE ;  /* 0x000000000000791b */ /* 0x003fe20003800000 */
.L_x_15960:
        /* <DEDUP_REMOVED lines=8> */
.L_x_15961:
        /* <DEDUP_REMOVED lines=8> */
.L_x_15962:
[----:B------:R-:W-:Y:S01]  /*5610*/  HFMA2.MMA R13, -RZ, RZ, 0, 0 ;  /* 0x00000000ff0d7435 */ /* 0x000fe200000001ff */
[----:B------:R-:W-:Y:S01]  /*5620*/  IMAD.MOV.U32 R12, RZ, RZ, 0x4 ;  /* 0x00000004ff0c7424 */ /* 0x000fe200078e00ff */
[----:B------:R-:W-:-:S09]  /*5630*/  MOV R3, R14 ;  /* 0x0000000e00037202 */ /* 0x000fd20000000f00 */
[----:B------:R-:W-:Y:S05]  /*5640*/  WARPSYNC.COLLECTIVE R15, `(.L_x_15963) ;  /* 0x000000000f087348 */ /* 0x000fea0003c00000 */
[----:B------:R0:W1:Y:S02]  /*5650*/  SHFL.BFLY P6, R14, R13, R12, R11 ;  /* 0x0c00000c0d0e7389 */ /* 0x00006400000c000b */
[----:B01----:R-:W-:Y:S01]  /*5660*/  ENDCOLLECTIVE ;  /* 0x000000000000791b */ /* 0x003fe20003800000 */
.L_x_15963:
[----:B------:R-:W-:Y:S01]  /*5670*/  FADD.FTZ R3, R16, R3 ;  /* 0x0000000310037221 */ /* 0x000fe20000010000 */
[----:B------:R-:W-:Y:S01]  /*5680*/  HFMA2.MMA R12, -RZ, RZ, 0, 1.1920928955078125e-07 ;  /* 0x00000002ff0c7435 */ /* 0x000fe200000001ff */
[----:B------:R-:W-:-:S05]  /*5690*/  FADD.FTZ R29, RZ, R14 ;  /* 0x0000000eff1d7221 */ /* 0x000fca0000010000 */
[----:B------:R-:W-:-:S07]  /*56a0*/  MOV R13, R29 ;  /* 0x0000001d000d7202 */ /* 0x000fce0000000f00 */
[----:B------:R-:W-:Y:S05]  /*56b0*/  WARPSYNC.COLLECTIVE R15, `(.L_x_15964) ;  /* 0x000000000f087348 */ /* 0x000fea0003c00000 */
[----:B------:R0:W1:Y:S02]  /*56c0*/  SHFL.BFLY P6, R14, R13, R12, R11 ;  /* 0x0c00000c0d0e7389 */ /* 0x00006400000c000b */
[----:B01----:R-:W-:Y:S01]  /*56d0*/  ENDCOLLECTIVE ;  /* 0x000000000000791b */ /* 0x003fe20003800000 */
.L_x_15964:
[----:B------:R-:W-:-:S04]  /*56e0*/  IMAD.MOV.U32 R12, RZ, RZ, R14 ;  /* 0x000000ffff0c7224 */ /* 0x000fc800078e000e */
[----:B------:R-:W-:Y:S01]  /*56f0*/  FADD.FTZ R21, R29, R12 ;  /* 0x0000000c1d157221 */ /* 0x000fe20000010000 */
[----:B------:R-:W-:-:S04]  /*5700*/  HFMA2.MMA R12, -RZ, RZ, 0, 5.9604644775390625e-08 ;  /* 0x00000001ff0c7435 */ /* 0x000fc800000001ff */
[----:B------:R-:W-:-:S07]  /*5710*/  MOV R13, R21 ;  /* 0x00000015000d7202 */ /* 0x000fce0000000f00 */
[----:B------:R-:W-:Y:S05]  /*5720*/  WARPSYNC.COLLECTIVE R15, `(.L_x_15965) ;  /* 0x000000000f087348 */ /* 0x000fea0003c00000 */
[----:B------:R0:W1:Y:S02]  /*5730*/  SHFL.BFLY P6, R14, R13, R12, R11 ;  /* 0x0c00000c0d0e7389 */ /* 0x00006400000c000b */
[----:B01----:R-:W-:Y:S01]  /*5740*/  ENDCOLLECTIVE ;  /* 0x000000000000791b */ /* 0x003fe20003800000 */
.L_x_15965:
[----:B------:R-:W-:Y:S01]  /*5750*/  HFMA2.MMA R12, -RZ, RZ, 0, 2.384185791015625e-07 ;  /* 0x00000004ff0c7435 */ /* 0x000fe200000001ff */
[----:B------:R-:W-:Y:S01]  /*5760*/  MOV R13, RZ ;  /* 0x000000ff000d7202 */ /* 0x000fe20000000f00 */
[----:B------:R-:W-:-:S09]  /*5770*/  IMAD.MOV.U32 R30, RZ, RZ, R14 ;  /* 0x000000ffff1e7224 */ /* 0x000fd200078e000e */
[----:B------:R-:W-:Y:S05]  /*5780*/  WARPSYNC.COLLECTIVE R15, `(.L_x_15966) ;  /* 0x000000000f087348 */ /* 0x000fea0003c00000 */
[----:B------:R0:W1:Y:S02]  /*5790*/  SHFL.BFLY P6, R14, R13, R12, R11 ;  /* 0x0c00000c0d0e7389 */ /* 0x00006400000c000b */
[----:B01----:R-:W-:Y:S01]  /*57a0*/  ENDCOLLECTIVE ;  /* 0x000000000000791b */ /* 0x003fe20003800000 */
.L_x_15966:
[----:B------:R-:W-:Y:S01]  /*57b0*/  FADD.FTZ R30, R21, R30 ;  /* 0x0000001e151e7221 */ /* 0x000fe20000010000 */
[----:B------:R-:W-:Y:S01]  /*57c0*/  MOV R12, 0x2 ;  /* 0x00000002000c7802 */ /* 0x000fe20000000f00 */
[----:B------:R-:W-:-:S04]  /*57d0*/  FADD.FTZ R29, RZ, R14 ;  /* 0x0000000eff1d7221 */ /* 0x000fc80000010000 */
[----:B------:R-:W-:-:S07]  /*57e0*/  IMAD.MOV.U32 R13, RZ, RZ, R29 ;  /* 0x000000ffff0d7224 */ /* 0x000fce00078e001d */
[----:B------:R-:W-:Y:S05]  /*57f0*/  WARPSYNC.COLLECTIVE R15, `(.L_x_15967) ;  /* 0x000000000f087348 */ /* 0x000fea0003c00000 */
[----:B------:R0:W1:Y:S02]  /*5800*/  SHFL.BFLY P6, R14, R13, R12, R11 ;  /* 0x0c00000c0d0e7389 */ /* 0x00006400000c000b */
[----:B01----:R-:W-:Y:S01]  /*5810*/  ENDCOLLECTIVE ;  /* 0x000000000000791b */ /* 0x003fe20003800000 */
.L_x_15967:
[----:B------:R-:W-:Y:S02]  /*5820*/  IMAD.MOV.U32 R12, RZ, RZ, 0x1 ;  /* 0x00000001ff0c7424 */ /* 0x000fe400078e00ff */
[----:B------:R-:W-:-:S05]  /*5830*/  FADD.FTZ R32, R29, R14 ;  /* 0x0000000e1d207221 */ /* 0x000fca0000010000 */
[----:B------:R-:W-:-:S07]  /*5840*/  MOV R13, R32 ;  /* 0x00000020000d7202 */ /* 0x000fce0000000f00 */
[----:B------:R-:W-:Y:S05]  /*5850*/  WARPSYNC.COLLECTIVE R15, `(.L_x_15968) ;  /* 0x000000000f087348 */ /* 0x000fea0003c00000 */
[----:B------:R0:W1:Y:S02]  /*5860*/  SHFL.BFLY P6, R14, R13, R12, R11 ;  /* 0x0c00000c0d0e7389 */ /* 0x00006400000c000b */
[----:B01----:R-:W-:Y:S01]  /*5870*/  ENDCOLLECTIVE ;  /* 0x000000000000791b */ /* 0x003fe20003800000 */
.L_x_15968:
[----:B------:R-:W-:Y:S01]  /*5880*/  HFMA2.MMA R13, -RZ, RZ, 0, 0 ;  /* 0x00000000ff0d7435 */ /* 0x000fe200000001ff */
[----:B------:R-:W-:Y:S01]  /*5890*/  IMAD.MOV.U32 R12, RZ, RZ, 0x4 ;  /* 0x00000004ff0c7424 */ /* 0x000fe200078e00ff */
[----:B------:R-:W-:-:S09]  /*58a0*/  MOV R33, R14 ;  /* 0x0000000e00217202 */ /* 0x000fd20000000f00 */
[----:B------:R-:W-:Y:S05]  /*58b0*/  WARPSYNC.COLLECTIVE R15, `(.L_x_15969) ;  /* 0x000000000f087348 */ /* 0x000fea0003c00000 */
[----:B------:R0:W1:Y:S02]  /*58c0*/  SHFL.BFLY P6, R14, R13, R12, R11 ;  /* 0x0c00000c0d0e7389 */ /* 0x00006400000c000b */
[----:B01----:R-:W-:Y:S01]  /*58d0*/  ENDCOLLECTIVE ;  /* 0x000000000000791b */ /* 0x003fe20003800000 */
.L_x_15969:
[----:B------:R-:W-:Y:S01]  /*58e0*/  FADD.FTZ R16, R32, R33 ;  /* 0x0000002120107221 */ /* 0x000fe20000010000 */
[----:B------:R-:W-:Y:S01]  /*58f0*/  HFMA2.MMA R12, -RZ, RZ, 0, 1.1920928955078125e-07 ;  /* 0x00000002ff0c7435 */ /* 0x000fe200000001ff */
[----:B------:R-:W-:-:S05]  /*5900*/  FADD.FTZ R20, RZ, R14 ;  /* 0x0000000eff147221 */ /* 0x000fca0000010000 */
[----:B------:R-:W-:-:S07]  /*5910*/  MOV R13, R20 ;  /* 0x00000014000d7202 */ /* 0x000fce0000000f00 */
[----:B------:R-:W-:Y:S05]  /*5920*/  WARPSYNC.COLLECTIVE R15, `(.L_x_15970) ;  /* 0x000000000f087348 */ /* 0x000fea0003c00000 */
[----:B------:R0:W1:Y:S02]  /*5930*/  SHFL.BFLY P6, R14, R13, R12, R11 ;  /* 0x0c00000c0d0e7389 */ /* 0x00006400000c000b */
[----:B01----:R-:W-:Y:S01]  /*5940*/  ENDCOLLECTIVE ;  /* 0x000000000000791b */ /* 0x003fe20003800000 */
.L_x_15970:
[----:B------:R-:W-:Y:S01]  /*5950*/  MOV R12, 0x1 ;  /* 0x00000001000c7802 */ /* 0x000fe20000000f00 */
[----:B------:R-:W-:-:S04]  /*5960*/  FADD.FTZ R31, R20, R14 ;  /* 0x0000000e141f7221 */ /* 0x000fc80000010000 */
[----:B------:R-:W-:-:S07]  /*5970*/  IMAD.MOV.U32 R13, RZ, RZ, R31 ;  /* 0x000000ffff0d7224 */ /* 0x000fce00078e001f */
[----:B------:R-:W-:Y:S05]  /*5980*/  WARPSYNC.COLLECTIVE R15, `(.L_x_15971) ;  /* 0x000000000f087348 */ /* 0x000fea0003c00000 */
[----:B------:R0:W1:Y:S02]  /*5990*/  SHFL.BFLY P6, R14, R13, R12, R11 ;  /* 0x0c00000c0d0e7389 */ /* 0x00006400000c000b */
[----:B01----:R-:W-:Y:S01]  /*59a0*/  ENDCOLLECTIVE ;  /* 0x000000000000791b */ /* 0x003fe20003800000 */
.L_x_15971:
[----:B------:R-:W-:Y:S01]  /*59b0*/  HFMA2.MMA R12, -RZ, RZ, 0, 2.384185791015625e-07 ;  /* 0x00000004ff0c7435 */ /* 0x000fe200000001ff */
[----:B------:R-:W-:Y:S01]  /*59c0*/  IMAD.MOV.U32 R13, RZ, RZ, RZ ;  /* 0x000000ffff0d7224 */ /* 0x000fe200078e00ff */
[----:B------:R-:W-:-:S09]  /*59d0*/  MOV R18, R14 ;  /* 0x0000000e00127202 */ /* 0x000fd20000000f00 */
[----:B------:R-:W-:Y:S05]  /*59e0*/  WARPSYNC.COLLECTIVE R15, `(.L_x_15972) ;  /* 0x000000000f087348 */ /* 0x000fea0003c00000 */
[----:B------:R0:W1:Y:S02]  /*59f0*/  SHFL.BFLY P6, R14, R13, R12, R11 ;  /* 0x0c00000c0d0e7389 */ /* 0x00006400000c000b */
[----:B01----:R-:W-:Y:S01]  /*5a00*/  ENDCOLLECTIVE ;  /* 0x000000000000791b */ /* 0x003fe20003800000 */
.L_x_15972:
[----:B------:R-:W-:Y:S01]  /*5a10*/  FADD.FTZ R18, R31, R18 ;  /* 0x000000121f127221 */ /* 0x000fe20000010000 */
[----:B------:R-:W-:Y:S02]  /*5a20*/  IMAD.MOV.U32 R12, RZ, RZ, 0x2 ;  /* 0x00000002ff0c7424 */ /* 0x000fe400078e00ff */
[----:B------:R-:W-:-:S05]  /*5a30*/  FADD.FTZ R29, RZ, R14 ;  /* 0x0000000eff1d7221 */ /* 0x000fca0000010000 */
[----:B------:R-:W-:-:S07]  /*5a40*/  MOV R13, R29 ;  /* 0x0000001d000d7202 */ /* 0x000fce0000000f00 */
[----:B------:R-:W-:Y:S05]  /*5a50*/  WARPSYNC.COLLECTIVE R15, `(.L_x_15973) ;  /* 0x000000000f087348 */ /* 0x000fea0003c00000 */
[----:B------:R0:W1:Y:S02]  /*5a60*/  SHFL.BFLY P6, R14, R13, R12, R11 ;  /* 0x0c00000c0d0e7389 */ /* 0x00006400000c000b */
[----:B01----:R-:W-:Y:S01]  /*5a70*/  ENDCOLLECTIVE ;  /* 0x000000000000791b */ /* 0x003fe20003800000 */
.L_x_15973:
[----:B------:R-:W-:Y:S01]  /*5a80*/  HFMA2.MMA R12, -RZ, RZ, 0, 5.9604644775390625e-08 ;  /* 0x00000001ff0c7435 */ /* 0x000fe200000001ff */
[----:B------:R-:W-:-:S05]  /*5a90*/  FADD.FTZ R20, R29, R14 ;  /* 0x0000000e1d147221 */ /* 0x000fca0000010000 */
[----:B------:R-:W-:-:S07]  /*5aa0*/  MOV R13, R20 ;  /* 0x00000014000d7202 */ /* 0x000fce0000000f00 */
[----:B------:R-:W-:Y:S05]  /*5ab0*/  WARPSYNC.COLLECTIVE R15, `(.L_x_15974) ;  /* 0x000000000f087348 */ /* 0x000fea0003c00000 */
[----:B------:R0:W1:Y:S02]  /*5ac0*/  SHFL.BFLY P6, R14, R13, R12, R11 ;  /* 0x0c00000c0d0e7389 */ /* 0x00006400000c000b */
[----:B01----:R-:W-:Y:S01]  /*5ad0*/  ENDCOLLECTIVE ;  /* 0x000000000000791b */ /* 0x003fe20003800000 */
.L_x_15974:
[----:B------:R-:W-:Y:S05]  /*5ae0*/  BRA `(.L_x_15975) ;  /* 0xffffffd8000c7947 */ /* 0x000fea000383ffff */
.L_x_15976:
        /* <DEDUP_REMOVED lines=9> */
.L_x_29855:


//--------------------- .text._ZN4vllm25paged_attention_v2_kernelIfhLi32ELi32ELi128ELNS_18Fp8KVCacheDataTypeE1ELb1ELi512EEEvPfS2_PT_PKS3_PKT0_S9_ifPKiSB_iPKfiiiSD_SD_iiiii --------------------------
	.section	.text._ZN4vllm25paged_attention_v2_kernelIfhLi32ELi32ELi128ELNS_18Fp8KVCacheDataTypeE1ELb1ELi512EEEvPfS2_PT_PKS3_PKT0_S9_ifPKiSB_iPKfiiiSD_SD_iiiii,"ax",@progbits
	.align	128
        .global         _ZN4vllm25paged_attention_v2_kernelIfhLi32ELi32ELi128ELNS_18Fp8KVCacheDataTypeE1ELb1ELi512EEEvPfS2_PT_PKS3_PKT0_S9_ifPKiSB_iPKfiiiSD_SD_iiiii
        .type           _ZN4vllm25paged_attention_v2_kernelIfhLi32ELi32ELi128ELNS_18Fp8KVCacheDataTypeE1ELb1ELi512EEEvPfS2_PT_PKS3_PKT0_S9_ifPKiSB_iPKfiiiSD_SD_iiiii,@function
        .size           _ZN4vllm25paged_attention_v2_kernelIfhLi32ELi32ELi128ELNS_18Fp8KVCacheDataTypeE1ELb1ELi512EEEvPfS2_PT_PKS3_PKT0_S9_ifPKiSB_iPKfiiiSD_SD_iiiii,(.L_x_29856 - _ZN4vllm25paged_attention_v2_kernelIfhLi32ELi32ELi128ELNS_18Fp8KVCacheDataTypeE1ELb1ELi512EEEvPfS2_PT_PKS3_PKT0_S9_ifPKiSB_iPKfiiiSD_SD_iiiii)
        .other          _ZN4vllm25paged_attention_v2_kernelIfhLi32ELi32ELi128ELNS_18Fp8KVCacheDataTypeE1ELb1ELi512EEEvPfS2_PT_PKS3_PKT0_S9_ifPKiSB_iPKfiiiSD_SD_iiiii,@"STO_CUDA_ENTRY STV_DEFAULT"
_ZN4vllm25paged_attention_v2_kernelIfhLi32ELi32ELi128ELNS_18Fp8KVCacheDataTypeE1ELb1ELi512EEEvPfS2_PT_PKS3_PKT0_S9_ifPKiSB_iPKfiiiSD_SD_iiiii:
.text._ZN4vllm25paged_attention_v2_kernelIfhLi32ELi32ELi128ELNS_18Fp8KVCacheDataTypeE1ELb1ELi512EEEvPfS2_PT_PKS3_PKT0_S9_ifPKiSB_iPKfiiiSD_SD_iiiii:
        /* <DEDUP_REMOVED lines=111> */
.L_x_15977:
[----:B------:R-:W-:Y:S02]  /*06f0*/  ULDC UR4, c[0x0][0x288] ;  /* 0x0000a20000047ab9 */ /* 0x000fe40000000800 */
[----:B------:R-:W-:-:S04]  /*0700*/  IMAD R2, R18, UR4, R19 ;  /* 0x0000000412027c24 */ /* 0x000fc8000f8e0213 */
[----:B------:R-:W-:-:S07]  /*0710*/  IMAD R9, R2, R7, RZ ;  /* 0x0000000702097224 */ /* 0x000fce00078e02ff */
.L_x_15978:
        /* <DEDUP_REMOVED lines=27> */
.L_x_15982:
        /* <DEDUP_REMOVED lines=36> */
.L_x_15980:
[----:B------:R-:W-:Y:S05]  /*0b10*/  BSYNC B7 ;  /* 0x0000000000077941 */ /* 0x000fea0003800000 */
.L_x_15979:
        /* <DEDUP_REMOVED lines=28> */
.L_x_16021:
        /* <DEDUP_REMOVED lines=47> */
.L_x_15988:
        /* <DEDUP_REMOVED lines=11> */
.L_x_15987:
[----:B------:R-:W-:Y:S05]  /*1080*/  BSYNC B1 ;  /* 0x0000000000017941 */ /* 0x000fea0003800000 */
.L_x_15986:
        /* <DEDUP_REMOVED lines=14> */
.L_x_15991:
        /* <DEDUP_REMOVED lines=100> */
.L_x_15990:
[----:B------:R-:W-:Y:S05]  /*17b0*/  BSYNC B1 ;  /* 0x0000000000017941 */ /* 0x000fea0003800000 */
.L_x_15989:
        /* <DEDUP_REMOVED lines=55> */
.L_x_15993:
[----:B------:R-:W-:Y:S05]  /*1b30*/  BSYNC B1 ;  /* 0x0000000000017941 */ /* 0x000fea0003800000 */
.L_x_15992:
        /* <DEDUP_REMOVED lines=26> */
.L_x_15985:
[----:B------:R-:W-:Y:S05]  /*1ce0*/  BSYNC B0 ;  /* 0x0000000000007941 */ /* 0x000fea0003800000 */
.L_x_15984:
        /* <DEDUP_REMOVED lines=55> */
.L_x_15998:
        /* <DEDUP_REMOVED lines=8> */
.L_x_15997:
[----:B------:R-:W-:Y:S05]  /*20e0*/  BSYNC B1 ;  /* 0x0000000000017941 */ /* 0x000fea0003800000 */
.L_x_15996:
        /* <DEDUP_REMOVED lines=14> */
.L_x_16001:
        /* <DEDUP_REMOVED lines=52> */
.L_x_16000:
[----:B------:R-:W-:Y:S05]  /*2510*/  BSYNC B1 ;  /* 0x0000000000017941 */ /* 0x000fea0003800000 */
.L_x_15999:
        /* <DEDUP_REMOVED lines=31> */
.L_x_16003:
[----:B------:R-:W-:Y:S05]  /*2710*/  BSYNC B1 ;  /* 0x0000000000017941 */ /* 0x000fea0003800000 */
.L_x_16002:
        /* <DEDUP_REMOVED lines=14> */
.L_x_15995:
[----:B------:R-:W-:Y:S05]  /*2800*/  BSYNC B0 ;  /* 0x0000000000007941 */ /* 0x000fea0003800000 */
.L_x_15994:
        /* <DEDUP_REMOVED lines=22> */
.L_x_16005:
[----:B------:R-:W-:Y:S05]  /*2970*/  BSYNC B0 ;  /* 0x0000000000007941 */ /* 0x000fea0003800000 */
.L_x_16004:
        /* <DEDUP_REMOVED lines=27> */
.L_x_16009:
        /* <DEDUP_REMOVED lines=33> */
.L_x_16007:
[----:B------:R-:W-:Y:S05]  /*2d40*/  BSYNC B6 ;  /* 0x0000000000067941 */ /* 0x000fea0003800000 */
.L_x_16006:
        /* <DEDUP_REMOVED lines=52> */
.L_x_16046:
        /* <DEDUP_REMOVED lines=49> */
.L_x_16012:
[----:B------:R-:W-:Y:S05]  /*33a0*/  BSYNC B0 ;  /* 0x0000000000007941 */ /* 0x000fea0003800000 */
.L_x_16011:
        /* <DEDUP_REMOVED lines=28> */
.L_x_16014:
[----:B------:R-:W-:Y:S05]  /*3570*/  BSYNC B0 ;  /* 0x0000000000007941 */ /* 0x000fea0003800000 */
.L_x_16013:
        /* <DEDUP_REMOVED lines=63> */
.L_x_15981:
        /* <DEDUP_REMOVED lines=16> */
.L_x_16008:
        /* <DEDUP_REMOVED lines=16> */
.L_x_16015:
[----:B------:R-:W-:Y:S05]  /*3b70*/  EXIT ;  /* 0x000000000000794d */ /* 0x000fea0003800000 */
.L_x_15983:
[----:B------:R-:W-:Y:S01]  /*3b80*/  HFMA2.MMA R11, -RZ, RZ, 0, 1.847743988037109375e-06 ;  /* 0x0000001fff0b7435 */ /* 0x000fe200000001ff */
[----:B------:R-:W-:Y:S01]  /*3b90*/  IMAD.MOV.U32 R12, RZ, RZ, 0x10 ;  /* 0x00000010ff0c7424 */ /* 0x000fe200078e00ff */
[----:B------:R-:W-:Y:S01]  /*3ba0*/  MOV R2, 0xff7fffff ;  /* 0xff7fffff00027802 */ /* 0x000fe20000000f00 */
[----:B------:R-:W-:-:S08]  /*3bb0*/  IMAD.MOV.U32 R15, RZ, RZ, -0x1 ;  /* 0xffffffffff0f7424 */ /* 0x000fd000078e00ff */
[----:B------:R-:W-:Y:S05]  /*3bc0*/  WARPSYNC.COLLECTIVE R15, `(.L_x_16016) ;  /* 0x000000000f087348 */ /* 0x000fea0003c00000 */
[----:B------:R0:W1:Y:S02]  /*3bd0*/  SHFL.BFLY P6, R14, R13, R12, R11 ;  /* 0x0c00000c0d0e7389 */ /* 0x00006400000c000b */
[----:B01----:R-:W-:Y:S01]  /*3be0*/  ENDCOLLECTIVE ;  /* 0x000000000000791b */ /* 0x003fe20003800000 */
.L_x_16016:
[----:B------:R-:W-:Y:S01]  /*3bf0*/  IMAD.MOV.U32 R12, RZ, RZ, 0x8 ;  /* 0x00000008ff0c7424 */ /* 0x000fe200078e00ff */
[----:B------:R-:W-:-:S04]  /*3c00*/  FMNMX.FTZ R0, R14, -3.40282346638528859812e+38, !PT ;  /* 0xff7fffff0e007809 */ /* 0x000fc80007810000 */
[----:B------:R-:W-:-:S07]  /*3c10*/  MOV R13, R0 ;  /* 0x00000000000d7202 */ /* 0x000fce0000000f00 */
[----:B------:R-:W-:Y:S05]  /*3c20*/  WARPSYNC.COLLECTIVE R15, `(.L_x_16017) ;  /* 0x000000000f087348 */ /* 0x000fea0003c00000 */
[----:B------:R0:W1:Y:S02]  /*3c30*/  SHFL.BFLY P6, R14, R13, R12, R11 ;  /* 0x0c00000c0d0e7389 */ /* 0x00006400000c000b */
[----:B01----:R-:W-:Y:S01]  /*3c40*/  ENDCOLLECTIVE ;  /* 0x000000000000791b */ /* 0x003fe20003800000 */
.L_x_16017:
[----:B------:R-:W-:Y:S01]  /*3c50*/  IMAD.MOV.U32 R12, RZ, RZ, 0x4 ;  /* 0x00000004ff0c7424 */ /* 0x000fe200078e00ff */
[----:B------:R-:W-:-:S04]  /*3c60*/  FMNMX.FTZ R3, R0, R14, !PT ;  /* 0x0000000e00037209 */ /* 0x000fc80007810000 */
[----:B------:R-:W-:-:S07]  /*3c70*/  MOV R13, R3 ;  /* 0x00000003000d7202 */ /* 0x000fce0000000f00 */
[----:B------:R-:W-:Y:S05]  /*3c80*/  WARPSYNC.COLLECTIVE R15, `(.L_x_16018) ;  /* 0x000000000f087348 */ /* 0x000fea0003c00000 */
[----:B------:R0:W1:Y:S02]  /*3c90*/  SHFL.BFLY P6, R14, R13, R12, R11 ;  /* 0x0c00000c0d0e7389 */ /* 0x00006400000c000b */
[----:B01----:R-:W-:Y:S01]  /*3ca0*/  ENDCOLLECTIVE ;  /* 0x000000000000791b */ /* 0x003fe20003800000 */
.L_x_16018:
[----:B------:R-:W-:Y:S01]  /*3cb0*/  IMAD.MOV.U32 R12, RZ, RZ, 0x2 ;  /* 0x00000002ff0c7424 */ /* 0x000fe200078e00ff */
[----:B------:R-:W-:-:S04]  /*3cc0*/  FMNMX.FTZ R4, R3, R14, !PT ;  /* 0x0000000e03047209 */ /* 0x000fc80007810000 */
[----:B------:R-:W-:-:S07]  /*3cd0*/  MOV R13, R4 ;  /* 0x00000004000d7202 */ /* 0x000fce0000000f00 */
[----:B------:R-:W-:Y:S05]  /*3ce0*/  WARPSYNC.COLLECTIVE R15, `(.L_x_16019) ;  /* 0x000000000f087348 */ /* 0x000fea0003c00000 */
[----:B------:R0:W1:Y:S02]  /*3cf0*/  SHFL.BFLY P6, R14, R13, R12, R11 ;  /* 0x0c00000c0d0e7389 */ /* 0x00006400000c000b */
[----:B01----:R-:W-:Y:S01]  /*3d00*/  ENDCOLLECTIVE ;  /* 0x000000000000791b */ /* 0x003fe20003800000 */
.L_x_16019:
[----:B------:R-:W-:Y:S01]  /*3d10*/  IMAD.MOV.U32 R12, RZ, RZ, 0x1 ;  /* 0x00000001ff0c7424 */ /* 0x000fe200078e00ff */
[----:B------:R-:W-:-:S04]  /*3d20*/  FMNMX.FTZ R26, R4, R14, !PT ;  /* 0x0000000e041a7209 */ /* 0x000fc80007810000 */
[----:B------:R-:W-:-:S07]  /*3d30*/  MOV R13, R26 ;  /* 0x0000001a000d7202 */ /* 0x000fce0000000f00 */
[----:B------:R-:W-:Y:S05]  /*3d40*/  WARPSYNC.COLLECTIVE R15, `(.L_x_16020) ;  /* 0x000000000f087348 */ /* 0x000fea0003c00000 */
[----:B------:R0:W1:Y:S02]  /*3d50*/  SHFL.BFLY P6, R14, R13, R12, R11 ;  /* 0x0c00000c0d0e7389 */ /* 0x00006400000c000b */
[----:B01----:R-:W-:Y:S01]  /*3d60*/  ENDCOLLECTIVE ;  /* 0x000000000000791b */ /* 0x003fe20003800000 */
.L_x_16020:
[----:B------:R-:W-:Y:S05]  /*3d70*/  BRA `(.L_x_16021) ;  /* 0xffffffcc00d87947 */ /* 0x000fea000383ffff */
.L_x_16010:
[----:B------:R-:W-:Y:S01]  /*3d80*/  HFMA2.MMA R12, -RZ, RZ, 0, 2.384185791015625e-07 ;  /* 0x00000004ff0c7435 */ /* 0x000fe200000001ff */
[----:B---34-:R-:W-:Y:S01]  /*3d90*/  IMAD.MOV.U32 R13, RZ, RZ, RZ ;  /* 0x000000ffff0d7224 */ /* 0x018fe200078e00ff */
[----:B--2---:R-:W-:Y:S01]  /*3da0*/  MOV R15, 0xffffffff ;  /* 0xffffffff000f7802 */ /* 0x004fe20000000f00 */
[----:B-1----:R-:W-:-:S08]  /*3db0*/  IMAD.MOV.U32 R11, RZ, RZ, 0x1f ;  /* 0x0000001fff0b7424 */ /* 0x002fd000078e00ff */
[----:B0-----:R-:W-:Y:S05]  /*3dc0*/  WARPSYNC.COLLECTIVE R15, `(.L_x_16022) ;  /* 0x000000000f087348 */ /* 0x001fea0003c00000 */
[----:B------:R1:W2:Y:S02]  /*3dd0*/  SHFL.BFLY P6, R14, R13, R12, R11 ;  /* 0x0c00000c0d0e7389 */ /* 0x0002a400000c000b */
[----:B012---:R-:W-:Y:S01]  /*3de0*/  ENDCOLLECTIVE ;  /* 0x000000000000791b */ /* 0x007fe20003800000 */
.L_x_16022:
[----:B------:R-:W-:Y:S02]  /*3df0*/  IMAD.MOV.U32 R12, RZ, RZ, 0x2 ;  /* 0x00000002ff0c7424 */ /* 0x000fe400078e00ff */
[----:B------:R-:W-:-:S04]  /*3e00*/  IMAD.MOV.U32 R9, RZ, RZ, R14 ;  /* 0x000000ffff097224 */ /* 0x000fc800078e000e */
[----:B------:R-:W-:-:S05]  /*3e10*/  FADD.FTZ R9, RZ, R9 ;  /* 0x00000009ff097221 */ /* 0x000fca0000010000 */
[----:B------:R-:W-:-:S07]  /*3e20*/  MOV R13, R9 ;  /* 0x00000009000d7202 */ /* 0x000fce0000000f00 */
[----:B------:R-:W-:Y:S05]  /*3e30*/  WARPSYNC.COLLECTIVE R15, `(.L_x_16023) ;  /* 0x000000000f087348 */ /* 0x000fea0003c00000 */
[----:B------:R0:W1:Y:S02]  /*3e40*/  SHFL.BFLY P6, R14, R13, R12, R11 ;  /* 0x0c00000c0d0e7389 */ /* 0x00006400000c000b */
[----:B01----:R-:W-:Y:S01]  /*3e50*/  ENDCOLLECTIVE ;  /* 0x000000000000791b */ /* 0x003fe20003800000 */
.L_x_16023:
[----:B------:R-:W-:Y:S01]  /*3e60*/  HFMA2.MMA R12, -RZ, RZ, 0, 5.9604644775390625e-08 ;  /* 0x00000001ff0c7435 */ /* 0x000fe200000001ff */
[----:B------:R-:W-:-:S05]  /*3e70*/  MOV R24, R14 ;  /* 0x0000000e00187202 */ /* 0x000fca0000000f00 */
[----:B------:R-:W-:-:S04]  /*3e80*/  FADD.FTZ R27, R9, R24 ;  /* 0x00000018091b7221 */ /* 0x000fc80000010000 */
[----:B------:R-:W-:-:S07]  /*3e90*/  IMAD.MOV.U32 R13, RZ, RZ, R27 ;  /* 0x000000ffff0d7224 */ /* 0x000fce00078e001b */
[----:B------:R-:W-:Y:S05]  /*3ea0*/  WARPSYNC.COLLECTIVE R15, `(.L_x_16024) ;  /* 0x000000000f087348 */ /* 0x000fea0003c00000 */
[----:B------:R0:W1:Y:S02]  /*3eb0*/  SHFL.BFLY P6, R14, R13, R12, R11 ;  /* 0x0c00000c0d0e7389 */ /* 0x00006400000c000b */
[----:B01----:R-:W-:Y:S01]  /*3ec0*/  ENDCOLLECTIVE ;  /* 0x000000000000791b */ /* 0x003fe20003800000 */
.L_x_16024:
[----:B------:R-:W-:Y:S01]  /*3ed0*/  MOV R13, RZ ;  /* 0x000000ff000d7202 */ /* 0x000fe20000000f00 */
[----:B------:R-:W-:Y:S02]  /*3ee0*/  IMAD.MOV.U32 R12, RZ, RZ, 0x4 ;  /* 0x00000004ff0c7424 */ /* 0x000fe400078e00ff */
[----:B------:R-:W-:-:S07]  /*3ef0*/  IMAD.MOV.U32 R26, RZ, RZ, R14 ;  /* 0x000000ffff1a7224 */ /* 0x000fce00078e000e */
[----:B------:R-:W-:Y:S05]  /*3f00*/  WARPSYNC.COLLECTIVE R15, `(.L_x_16025) ;  /* 0x000000000f087348 */ /* 0x000fea0003c00000 */
[----:B------:R0:W1:Y:S02]  /*3f10*/  SHFL.BFLY P6, R14, R13, R12, R11 ;  /* 0x0c00000c0d0e7389 */ /* 0x00006400000c000b */
[----:B01----:R-:W-:Y:S01]  /*3f20*/  ENDCOLLECTIVE ;  /* 0x000000000000791b */ /* 0x003fe20003800000 */
.L_x_16025:
        /* <DEDUP_REMOVED lines=8> */
.L_x_16026:
[----:B------:R-:W-:Y:S02]  /*3fb0*/  IMAD.MOV.U32 R12, RZ, RZ, 0x1 ;  /* 0x00000001ff0c7424 */ /* 0x000fe400078e00ff */
[----:B------:R-:W-:-:S04]  /*3fc0*/  IMAD.MOV.U32 R17, RZ, RZ, R14 ;  /* 0x000000ffff117224 */ /* 0x000fc800078e000e */
[----:B------:R-:W-:-:S05]  /*3fd0*/  FADD.FTZ R24, R6, R17 ;  /* 0x0000001106187221 */ /* 0x000fca0000010000 */
[----:B------:R-:W-:-:S07]  /*3fe0*/  MOV R13, R24 ;  /* 0x00000018000d7202 */ /* 0x000fce0000000f00 */
[----:B------:R-:W-:Y:S05]  /*3ff0*/  WARPSYNC.COLLECTIVE R15, `(.L_x_16027) ;  /* 0x000000000f087348 */ /* 0x000fea0003c00000 */
[----:B------:R0:W1:Y:S02]  /*4000*/  SHFL.BFLY P6, R14, R13, R12, R11 ;  /* 0x0c00000c0d0e7389 */ /* 0x00006400000c000b */
[----:B01----:R-:W-:Y:S01]  /*4010*/  ENDCOLLECTIVE ;  /* 0x000000000000791b */ /* 0x003fe20003800000 */
.L_x_16027:
[----:B------:R-:W-:Y:S01]  /*4020*/  HFMA2.MMA R12, -RZ, RZ, 0, 2.384185791015625e-07 ;  /* 0x00000004ff0c7435 */ /* 0x000fe200000001ff */
[----:B------:R-:W-:Y:S01]  /*4030*/  IMAD.MOV.U32 R13, RZ, RZ, RZ ;  /* 0x000000ffff0d7224 */ /* 0x000fe200078e00ff */
[----:B------:R-:W-:-:S09]  /*4040*/  MOV R25, R14 ;  /* 0x0000000e00197202 */ /* 0x000fd20000000f00 */
[----:B------:R-:W-:Y:S05]  /*4050*/  WARPSYNC.COLLECTIVE R15, `(.L_x_16028) ;  /* 0x000000000f087348 */ /* 0x000fea0003c00000 */
[----:B------:R0:W1:Y:S02]  /*4060*/  SHFL.BFLY P6, R14, R13, R12, R11 ;  /* 0x0c00000c0d0e7389 */ /* 0x00006400000c000b */
[----:B01----:R-:W-:Y:S01]  /*4070*/  ENDCOLLECTIVE ;  /* 0x000000000000791b */ /* 0x003fe20003800000 */
.L_x_16028:
        /* <DEDUP_REMOVED lines=8> */
.L_x_16029:
        /* <DEDUP_REMOVED lines=8> */
.L_x_16030:
[----:B------:R-:W-:Y:S01]  /*4180*/  HFMA2.MMA R12, -RZ, RZ, 0, 2.384185791015625e-07 ;  /* 0x00000004ff0c7435 */ /* 0x000fe200000001ff */
[----:B------:R-:W-:Y:S01]  /*4190*/  IMAD.MOV.U32 R13, RZ, RZ, RZ ;  /* 0x000000ffff0d7224 */ /* 0x000fe200078e00ff */
[----:B------:R-:W-:-:S09]  /*41a0*/  MOV R6, R14 ;  /* 0x0000000e00067202 */ /* 0x000fd20000000f00 */
[----:B------:R-:W-:Y:S05]  /*41b0*/  WARPSYNC.COLLECTIVE R15, `(.L_x_16031) ;  /* 0x000000000f087348 */ /* 0x000fea0003c00000 */
[----:B------:R0:W1:Y:S02]  /*41c0*/  SHFL.BFLY P6, R14, R13, R12, R11 ;  /* 0x0c00000c0d0e7389 */ /* 0x00006400000c000b */
[----:B01----:R-:W-:Y:S01]  /*41d0*/  ENDCOLLECTIVE ;  /* 0x000000000000791b */ /* 0x003fe20003800000 */
.L_x_16031:
        /* <DEDUP_REMOVED lines=8> */
.L_x_16032:
[----:B------:R-:W-:Y:S01]  /*4260*/  IMAD.MOV.U32 R12, RZ, RZ, 0x1 ;  /* 0x00000001ff0c7424 */ /* 0x000fe200078e00ff */
[----:B------:R-:W-:-:S05]  /*4270*/  MOV R28, R14 ;  /* 0x0000000e001c7202 */ /* 0x000fca0000000f00 */
[----:B------:R-:W-:-:S05]  /*4280*/  FADD.FTZ R9, R3, R28 ;  /* 0x0000001c03097221 */ /* 0x000fca0000010000 */
[----:B------:R-:W-:-:S07]  /*4290*/  MOV R13, R9 ;  /* 0x00000009000d7202 */ /* 0x000fce0000000f00 */
[----:B------:R-:W-:Y:S05]  /*42a0*/  WARPSYNC.COLLECTIVE R15, `(.L_x_16033) ;  /* 0x000000000f087348 */ /* 0x000fea0003c00000 */
[----:B------:R0:W1:Y:S02]  /*42b0*/  SHFL.BFLY P6, R14, R13, R12, R11 ;  /* 0x0c00000c0d0e7389 */ /* 0x00006400000c000b */
[----:B01----:R-:W-:Y:S01]  /*42c0*/  ENDCOLLECTIVE ;  /* 0x000000000000791b */ /* 0x003fe20003800000 */
.L_x_16033:
[----:B------:R-:W-:Y:S01]  /*42d0*/  HFMA2.MMA R13, -RZ, RZ, 0, 0 ;  /* 0x00000000ff0d7435 */ /* 0x000fe200000001ff */
[----:B------:R-:W-:Y:S01]  /*42e0*/  IMAD.MOV.U32 R12, RZ, RZ, 0x4 ;  /* 0x00000004ff0c7424 */ /* 0x000fe200078e00ff */
[----:B------:R-:W-:-:S09]  /*42f0*/  MOV R4, R14 ;  /* 0x0000000e00047202 */ /* 0x000fd20000000f00 */
[----:B------:R-:W-:Y:S05]  /*4300*/  WARPSYNC.COLLECTIVE R15, `(.L_x_16034) ;  /* 0x000000000f087348 */ /* 0x000fea0003c00000 */
[----:B------:R0:W1:Y:S02]  /*4310*/  SHFL.BFLY P6, R14, R13, R12, R11 ;  /* 0x0c00000c0d0e7389 */ /* 0x00006400000c000b */
[----:B01----:R-:W-:Y:S01]  /*4320*/  ENDCOLLECTIVE ;  /* 0x000000000000791b */ /* 0x003fe20003800000 */
.L_x_16034:
        /* <DEDUP_REMOVED lines=8> */
.L_x_16035:
[----:B------:R-:W-:Y:S01]  /*43b0*/  IMAD.MOV.U32 R12, RZ, RZ, 0x1 ;  /* 0x00000001ff0c7424 */ /* 0x000fe200078e00ff */
[----:B------:R-:W-:-:S05]  /*43c0*/  MOV R5, R14 ;  /* 0x0000000e00057202 */ /* 0x000fca0000000f00 */
[----:B------:R-:W-:-:S05]  /*43d0*/  FADD.FTZ R5, R2, R5 ;  /* 0x0000000502057221 */ /* 0x000fca0000010000 */
[----:B------:R-:W-:-:S07]  /*43e0*/  MOV R13, R5 ;  /* 0x00000005000d7202 */ /* 0x000fce0000000f00 */
[----:B------:R-:W-:Y:S05]  /*43f0*/  WARPSYNC.COLLECTIVE R15, `(.L_x_16036) ;  /* 0x000000000f087348 */ /* 0x000fea0003c00000 */
[----:B------:R0:W1:Y:S02]  /*4400*/  SHFL.BFLY P6, R14, R13, R12, R11 ;  /* 0x0c00000c0d0e7389 */ /* 0x00006400000c000b */
[----:B01----:R-:W-:Y:S01]  /*4410*/  ENDCOLLECTIVE ;  /* 0x000000000000791b */ /* 0x003fe20003800000 */
.L_x_16036:
[----:B------:R-:W-:Y:S01]  /*4420*/  HFMA2.MMA R13, -RZ, RZ, 0, 0 ;  /* 0x00000000ff0d7435 */ /* 0x000fe200000001ff */
[----:B------:R-:W-:Y:S01]  /*4430*/  IMAD.MOV.U32 R12, RZ, RZ, 0x4 ;  /* 0x00000004ff0c7424 */ /* 0x000fe200078e00ff */
[----:B------:R-:W-:-:S09]  /*4440*/  MOV R2, R14 ;  /* 0x0000000e00027202 */ /* 0x000fd20000000f00 */
[----:B------:R-:W-:Y:S05]  /*4450*/  WARPSYNC.COLLECTIVE R15, `(.L_x_16037) ;  /* 0x000000000f087348 */ /* 0x000fea0003c00000 */
[----:B------:R0:W1:Y:S02]  /*4460*/  SHFL.BFLY P6, R14, R13, R12, R11 ;  /* 0x0c00000c0d0e7389 */ /* 0x00006400000c000b */
[----:B01----:R-:W-:Y:S01]  /*4470*/  ENDCOLLECTIVE ;  /* 0x000000000000791b */ /* 0x003fe20003800000 */
.L_x_16037:
        /* <DEDUP_REMOVED lines=9> */
.L_x_16038:
[----:B------:R-:W-:Y:S01]  /*4510*/  IMAD.MOV.U32 R12, RZ, RZ, 0x1 ;  /* 0x00000001ff0c7424 */ /* 0x000fe200078e00ff */
[----:B------:R-:W-:-:S05]  /*4520*/  MOV R29, R14 ;  /* 0x0000000e001d7202 */ /* 0x000fca0000000f00 */
[----:B------:R-:W-:-:S05]  /*4530*/  FADD.FTZ R3, R0, R29 ;  /* 0x0000001d00037221 */ /* 0x000fca0000010000 */
[----:B------:R-:W-:-:S07]  /*4540*/  MOV R13, R3 ;  /* 0x00000003000d7202 */ /* 0x000fce0000000f00 */
[----:B------:R-:W-:Y:S05]  /*4550*/  WARPSYNC.COLLECTIVE R15, `(.L_x_16039) ;  /* 0x000000000f087348 */ /* 0x000fea0003c00000 */
[----:B------:R0:W1:Y:S02]  /*4560*/  SHFL.BFLY P6, R14, R13, R12, R11 ;  /* 0x0c00000c0d0e7389 */ /* 0x00006400000c000b */
[----:B01----:R-:W-:Y:S01]  /*4570*/  ENDCOLLECTIVE ;  /* 0x000000000000791b */ /* 0x003fe20003800000 */
.L_x_16039:
[----:B------:R-:W-:Y:S01]  /*4580*/  HFMA2.MMA R13, -RZ, RZ, 0, 0 ;  /* 0x00000000ff0d7435 */ /* 0x000fe200000001ff */
[----:B------:R-:W-:Y:S01]  /*4590*/  IMAD.MOV.U32 R12, RZ, RZ, 0x4 ;  /* 0x00000004ff0c7424 */ /* 0x000fe200078e00ff */
[----:B------:R-:W-:-:S09]  /*45a0*/  MOV R0, R14 ;  /* 0x0000000e00007202 */ /* 0x000fd20000000f00 */
[----:B------:R-:W-:Y:S05]  /*45b0*/  WARPSYNC.COLLECTIVE R15, `(.L_x_16040) ;  /* 0x000000000f087348 */ /* 0x000fea0003c00000 */
[----:B------:R0:W1:Y:S02]  /*45c0*/  SHFL.BFLY P6, R14, R13, R12, R11 ;  /* 0x0c00000c0d0e7389 */ /* 0x00006400000c000b */
[----:B01----:R-:W-:Y:S01]  /*45d0*/  ENDCOLLECTIVE ;  /* 0x000000000000791b */ /* 0x003fe20003800000 */
.L_x_16040:
        /* <DEDUP_REMOVED lines=10> */
.L_x_16041:
[----:B------:R-:W-:Y:S01]  /*4680*/  HFMA2.MMA R12, -RZ, RZ, 0, 5.9604644775390625e-08 ;  /* 0x00000001ff0c7435 */ /* 0x000fe200000001ff */
[----:B------:R-:W-:-:S04]  /*4690*/  IMAD.MOV.U32 R22, RZ, RZ, R14 ;  /* 0x000000ffff167224 */ /* 0x000fc800078e000e */
[----:B------:R-:W-:-:S05]  /*46a0*/  FADD.FTZ R22, R23, R22 ;  /* 0x0000001617167221 */ /* 0x000fca0000010000 */
[----:B------:R-:W-:-:S07]  /*46b0*/  MOV R13, R22 ;  /* 0x00000016000d7202 */ /* 0x000fce0000000f00 */
[----:B------:R-:W-:Y:S05]  /*46c0*/  WARPSYNC.COLLECTIVE R15, `(.L_x_16042) ;  /* 0x000000000f087348 */ /* 0x000fea0003c00000 */
[----:B------:R0:W1:Y:S02]  /*46d0*/  SHFL.BFLY P6, R14, R13, R12, R11 ;  /* 0x0c00000c0d0e7389 */ /* 0x00006400000c000b */
[----:B01----:R-:W-:Y:S01]  /*46e0*/  ENDCOLLECTIVE ;  /* 0x000000000000791b */ /* 0x003fe20003800000 */
.L_x_16042:
[----:B------:R-:W-:Y:S01]  /*46f0*/  HFMA2.MMA R12, -RZ, RZ, 0, 2.384185791015625e-07 ;  /* 0x00000004ff0c7435 */ /* 0x000fe200000001ff */
[----:B------:R-:W-:Y:S01]  /*4700*/  MOV R13, RZ ;  /* 0x000000ff000d7202 */ /* 0x000fe20000000f00 */
[----:B------:R-:W-:-:S09]  /*4710*/  IMAD.MOV.U32 R23, RZ, RZ, R14 ;  /* 0x000000ffff177224 */ /* 0x000fd200078e000e */
[----:B------:R-:W-:Y:S05]  /*4720*/  WARPSYNC.COLLECTIVE R15, `(.L_x_16043) ;  /* 0x000000000f087348 */ /* 0x000fea0003c00000 */
[----:B------:R0:W1:Y:S02]  /*4730*/  SHFL.BFLY P6, R14, R13, R12, R11 ;  /* 0x0c00000c0d0e7389 */ /* 0x00006400000c000b */
[----:B01----:R-:W-:Y:S01]  /*4740*/  ENDCOLLECTIVE ;  /* 0x000000000000791b */ /* 0x003fe20003800000 */
.L_x_16043:
        /* <DEDUP_REMOVED lines=8> */
.L_x_16044:
[----:B------:R-:W-:Y:S02]  /*47d0*/  IMAD.MOV.U32 R12, RZ, RZ, 0x1 ;  /* 0x00000001ff0c7424 */ /* 0x000fe400078e00ff */
[----:B------:R-:W-:-:S05]  /*47e0*/  FADD.FTZ R7, R7, R14 ;  /* 0x0000000e07077221 */ /* 0x000fca0000010000 */
[----:B------:R-:W-:-:S07]  /*47f0*/  MOV R13, R7 ;  /* 0x00000007000d7202 */ /* 0x000fce0000000f00 */
[----:B------:R-:W-:Y:S05]  /*4800*/  WARPSYNC.COLLECTIVE R15, `(.L_x_16045) ;  /* 0x000000000f087348 */ /* 0x000fea0003c00000 */
[----:B------:R0:W1:Y:S02]  /*4810*/  SHFL.BFLY P6, R14, R13, R12, R11 ;  /* 0x0c00000c0d0e7389 */ /* 0x00006400000c000b */
[----:B01----:R-:W-:Y:S01]  /*4820*/  ENDCOLLECTIVE ;  /* 0x000000000000791b */ /* 0x003fe20003800000 */
.L_x_16045:
[----:B------:R-:W-:Y:S05]  /*4830*/  BRA `(.L_x_16046) ;  /* 0xffffffe800147947 */ /* 0x000fea000383ffff */
.L_x_16047:
        /* <DEDUP_REMOVED lines=12> */
.L_x_29856:


//--------------------- .text._ZN4vllm25paged_attention_v2_kernelIfhLi256ELi16ELi128ELNS_18Fp8KVCacheDataTypeE1ELb0ELi512EEEvPfS2_PT_PKS3_PKT0_S9_ifPKiSB_iPKfiiiSD_SD_iiiii --------------------------
	.section	.text._ZN4vllm25paged_attention_v2_kernelIfhLi256ELi16ELi128ELNS_18Fp8KVCacheDataTypeE1ELb0ELi512EEEvPfS2_PT_PKS3_PKT0_S9_ifPKiSB_iPKfiiiSD_SD_iiiii,"ax",@progbits
	.align	128
        .global         _ZN4vllm25paged_attention_v2_kernelIfhLi256ELi16ELi128ELNS_18Fp8KVCacheDataTypeE1ELb0ELi512EEEvPfS2_PT_PKS3_PKT0_S9_ifPKiSB_iPKfiiiSD_SD_iiiii
        .type           _ZN4vllm25paged_attention_v2_kernelIfhLi256ELi16ELi128ELNS_18Fp8KVCacheDataTypeE1ELb0ELi512EEEvPfS2_PT_PKS3_PKT0_S9_ifPKiSB_iPKfiiiSD_SD_iiiii,@function
        .size           _ZN4vllm25paged_attention_v2_kernelIfhLi256ELi16ELi128ELNS_18Fp8KVCacheDataTypeE1ELb0ELi512EEEvPfS2_PT_PKS3_PKT0_S9_ifPKiSB_iPKfiiiSD_SD_iiiii,(.L_x_29857 - _ZN4vllm25paged_attention_v2_kernelIfhLi256ELi16ELi128ELNS_18Fp8KVCacheDataTypeE1ELb0ELi512EEEvPfS2_PT_PKS3_PKT0_S9_ifPKiSB_iPKfiiiSD_SD_iiiii)
        .other          _ZN4vllm25paged_attention_v2_kernelIfhLi256ELi16ELi128ELNS_18Fp8KVCacheDataTypeE1ELb0ELi512EEEvPfS2_PT_PKS3_PKT0_S9_ifPKiSB_iPKfiiiSD_SD_iiiii,@"STO_CUDA_ENTRY STV_DEFAULT"
_ZN4vllm25paged_attention_v2_kernelIfhLi256ELi16ELi128ELNS_18Fp8KVCacheDataTypeE1ELb0ELi512EEEvPfS2_PT_PKS3_PKT0_S9_ifPKiSB_iPKfiiiSD_SD_iiiii:
.text._ZN4vllm25paged_attention_v2_kernelIfhLi256ELi16ELi128ELNS_18Fp8KVCacheDataTypeE1ELb0ELi512EEEvPfS2_PT_PKS3_PKT0_S9_ifPKiSB_iPKfiiiSD_SD_iiiii:
        /* <DEDUP_REMOVED lines=44> */
.L_x_16085:
        /* <DEDUP_REMOVED lines=47> */
.L_x_16054:
        /* <DEDUP_REMOVED lines=11> */
.L_x_16053:
[----:B------:R-:W-:Y:S05]  /*0660*/  BSYNC B1 ;  /* 0x0000000000017941 */ /* 0x000fea0003800000 */
.L_x_16052:
        /* <DEDUP_REMOVED lines=14> */
.L_x_16057:
        /* <DEDUP_REMOVED lines=100> */
.L_x_16056:
[----:B------:R-:W-:Y:S05]  /*0d90*/  BSYNC B1 ;  /* 0x0000000000017941 */ /* 0x000fea0003800000 */
.L_x_16055:
        /* <DEDUP_REMOVED lines=55> */
.L_x_16059:
[----:B------:R-:W-:Y:S05]  /*1110*/  BSYNC B1 ;  /* 0x0000000000017941 */ /* 0x000fea0003800000 */
.L_x_16058:
        /* <DEDUP_REMOVED lines=26> */
.L_x_16051:
[----:B------:R-:W-:Y:S05]  /*12c0*/  BSYNC B0 ;  /* 0x0000000000007941 */ /* 0x000fea0003800000 */
.L_x_16050:
        /* <DEDUP_REMOVED lines=55> */
.L_x_16064:
        /* <DEDUP_REMOVED lines=8> */
.L_x_16063:
[----:B------:R-:W-:Y:S05]  /*16c0*/  BSYNC B1 ;  /* 0x0000000000017941 */ /* 0x000fea0003800000 */
.L_x_16062:
        /* <DEDUP_REMOVED lines=14> */
.L_x_16067:
        /* <DEDUP_REMOVED lines=52> */
.L_x_16066:
[----:B------:R-:W-:Y:S05]  /*1af0*/  BSYNC B1 ;  /* 0x0000000000017941 */ /* 0x000fea0003800000 */
.L_x_16065:
        /* <DEDUP_REMOVED lines=31> */
.L_x_16069:
[----:B------:R-:W-:Y:S05]  /*1cf0*/  BSYNC B1 ;  /* 0x0000000000017941 */ /* 0x000fea0003800000 */
.L_x_16068:
        /* <DEDUP_REMOVED lines=14> */
.L_x_16061:
[----:B------:R-:W-:Y:S05]  /*1de0*/  BSYNC B0 ;  /* 0x0000000000007941 */ /* 0x000fea0003800000 */
.L_x_16060:
        /* <DEDUP_REMOVED lines=26> */
.L_x_16071:
[----:B------:R-:W-:Y:S05]  /*1f90*/  BSYNC B0 ;  /* 0x0000000000007941 */ /* 0x000fea0003800000 */
.L_x_16070:
        /* <DEDUP_REMOVED lines=64> */
.L_x_16073:
[----:B------:R-:W-:Y:S05]  /*23a0*/  BSYNC B0 ;  /* 0x0000000000007941 */ /* 0x000fea0003800000 */
.L_x_16072:
        /* <DEDUP_REMOVED lines=76> */
.L_x_16075:
[----:B------:R-:W-:Y:S05]  /*2870*/  BSYNC B0 ;  /* 0x0000000000007941 */ /* 0x000fea0003800000 */
.L_x_16074:
        /* <DEDUP_REMOVED lines=46> */
.L_x_16077:
[----:B------:R-:W-:Y:S05]  /*2b60*/  BSYNC B0 ;  /* 0x0000000000007941 */ /* 0x000fea0003800000 */
.L_x_16076:
        /* <DEDUP_REMOVED lines=77> */
.L_x_16079:
[----:B------:R-:W-:Y:S05]  /*3040*/  BSYNC B0 ;  /* 0x0000000000007941 */ /* 0x000fea0003800000 */
.L_x_16078:
        /* <DEDUP_REMOVED lines=210> */
.L_x_16048:
        /* <DEDUP_REMOVED lines=16> */
.L_x_16080:
[----:B------:R-:W-:Y:S05]  /*3e70*/  EXIT ;  /* 0x000000000000794d */ /* 0x000fea0003800000 */
.L_x_16049:
[----:B------:R-:W-:Y:S02]  /*3e80*/  IMAD.MOV.U32 R12, RZ, RZ, 0x10 ;  /* 0x00000010ff0c7424 */ /* 0x000fe400078e00ff */
[----:B------:R-:W-:Y:S02]  /*3e90*/  IMAD.MOV.U32 R11, RZ, RZ, 0x1f ;  /* 0x0000001fff0b7424 */ /* 0x000fe400078e00ff */
[----:B------:R-:W-:Y:S02]  /*3ea0*/  IMAD.MOV.U32 R15, RZ, RZ, -0x1 ;  /* 0xffffffffff0f7424 */ /* 0x000fe400078e00ff */
[----:B------:R-:W-:-:S07]  /*3eb0*/  IMAD.MOV.U32 R2, RZ, RZ, -0x800001 ;  /* 0xff7fffffff027424 */ /* 0x000fce00078e00ff */
[----:B0-----:R-:W-:Y:S05]  /*3ec0*/  WARPSYNC.COLLECTIVE R15, `(.L_x_16081) ;  /* 0x000000000f087348 */ /* 0x001fea0003c00000 */
[----:B------:R1:W2:Y:S02]  /*3ed0*/  SHFL.BFLY P6, R14, R13, R12, R11 ;  /* 0x0c00000c0d0e7389 */ /* 0x0002a400000c000b */
[----:B012---:R-:W-:Y:S01]  /*3ee0*/  ENDCOLLECTIVE ;  /* 0x000000000000791b */ /* 0x007fe20003800000 */
.L_x_16081:
[----:B------:R-:W-:Y:S01]  /*3ef0*/  IMAD.MOV.U32 R12, RZ, RZ, 0x8 ;  /* 0x00000008ff0c7424 */ /* 0x000fe200078e00ff */
[----:B------:R-:W-:-:S04]  /*3f00*/  FMNMX.FTZ R0, R14, -3.40282346638528859812e+38, !PT ;  /* 0xff7fffff0e007809 */ /* 0x000fc80007810000 */
[----:B------:R-:W-:-:S07]  /*3f10*/  MOV R13, R0 ;  /* 0x00000000000d7202 */ /* 0x000fce0000000f00 */
[----:B------:R-:W-:Y:S05]  /*3f20*/  WARPSYNC.COLLECTIVE R15, `(.L_x_16082) ;  /* 0x000000000f087348 */ /* 0x000fea0003c00000 */
[----:B------:R0:W1:Y:S02]  /*3f30*/  SHFL.BFLY P6, R14, R13, R12, R11 ;  /* 0x0c00000c0d0e7389 */ /* 0x00006400000c000b */
[----:B01----:R-:W-:Y:S01]  /*3f40*/  ENDCOLLECTIVE ;  /* 0x000000000000791b */ /* 0x003fe20003800000 */
.L_x_16082:
[----:B------:R-:W-:Y:S01]  /*3f50*/  IMAD.MOV.U32 R12, RZ, RZ, 0x4 ;  /* 0x00000004ff0c7424 */ /* 0x000fe200078e00ff */
[----:B------:R-:W-:-:S05]  /*3f60*/  FMNMX.FTZ R3, R0, R14, !PT ;  /* 0x0000000e00037209 */ /* 0x000fca0007810000 */
[----:B------:R-:W-:-:S07]  /*3f70*/  IMAD.MOV.U32 R13, RZ, RZ, R3 ;  /* 0x000000ffff0d7224 */ /* 0x000fce00078e0003 */
[----:B------:R-:W-:Y:S05]  /*3f80*/  WARPSYNC.COLLECTIVE R15, `(.L_x_16083) ;  /* 0x000000000f087348 */ /* 0x000fea0003c00000 */
[----:B------:R0:W1:Y:S02]  /*3f90*/  SHFL.BFLY P6, R14, R13, R12, R11 ;  /* 0x0c00000c0d0e7389 */ /* 0x00006400000c000b */
[----:B01----:R-:W-:Y:S01]  /*3fa0*/  ENDCOLLECTIVE ;  /* 0x000000000000791b */ /* 0x003fe20003800000 */
.L_x_16083:
[----:B------:R-:W-:Y:S01]  /*3fb0*/  IMAD.MOV.U32 R12, RZ, RZ, 0x2 ;  /* 0x00000002ff0c7424 */ /* 0x000fe200078e00ff */
[----:B------:R-:W-:-:S04]  /*3fc0*/  FMNMX.FTZ R5, R3, R14, !PT ;  /* 0x0000000e03057209 */ /* 0x000fc80007810000 */
[----:B------:R-:W-:-:S07]  /*3fd0*/  MOV R13, R5 ;  /* 0x00000005000d7202 */ /* 0x000fce0000000f00 */
[----:B------:R-:W-:Y:S05]  /*3fe0*/  WARPSYNC.COLLECTIVE R15, `(.L_x_16084) ;  /* 0x000000000f087348 */ /* 0x000fea0003c00000 */
[----:B------:R0:W1:Y:S02]  /*3ff0*/  SHFL.BFLY P6, R14, R13, R12, R11 ;  /* 0x0c00000c0d0e7389 */ /* 0x00006400000c000b */
[----:B01----:R-:W-:Y:S01]  /*4000*/  ENDCOLLECTIVE ;  /* 0x000000000000791b */ /* 0x003fe20003800000 */
.L_x_16084:
[----:B------:R-:W-:Y:S05]  /*4010*/  BRA `(.L_x_16085) ;  /* 0xffffffc000a87947 */ /* 0x000fea000383ffff */
.L_x_16086:
        /* <DEDUP_REMOVED lines=14> */
.L_x_29857:


//--------------------- .text._ZN4vllm25paged_attention_v2_kernelIfhLi192ELi16ELi128ELNS_18Fp8KVCacheDataTypeE1ELb0ELi512EEEvPfS2_PT_PKS3_PKT0_S9_ifPKiSB_iPKfiiiSD_SD_iiiii --------------------------
	.section	.text._ZN4vllm25paged_attention_v2_kernelIfhLi192ELi16ELi128ELNS_18Fp8KVCacheDataTypeE1ELb0ELi512EEEvPfS2_PT_PKS3_PKT0_S9_ifPKiSB_iPKfiiiSD_SD_iiiii,"ax",@progbits
	.align	128
        .global         _ZN4vllm25paged_attention_v2_kernelIfhLi192ELi16ELi128ELNS_18Fp8KVCacheDataTypeE1ELb0ELi512EEEvPfS2_PT_PKS3_PKT0_S9_ifPKiSB_iPKfiiiSD_SD_iiiii
        .type           _ZN4vllm25paged_attention_v2_kernelIfhLi192ELi16ELi128ELNS_18Fp8KVCacheDataTypeE1ELb0ELi512EEEvPfS2_PT_PKS3_PKT0_S9_ifPKiSB_iPKfiiiSD_SD_iiiii,@function
        .size           _ZN4vllm25paged_attention_v2_kernelIfhLi192ELi16ELi128ELNS_18Fp8KVCacheDataTypeE1ELb0ELi512EEEvPfS2_PT_PKS3_PKT0_S9_ifPKiSB_iPKfiiiSD_SD_iiiii,(.L_x_29858 - _ZN4vllm25paged_attention_v2_kernelIfhLi192ELi16ELi128ELNS_18Fp8KVCacheDataTypeE1ELb0ELi512EEEvPfS2_PT_PKS3_PKT0_S9_ifPKiSB_iPKfiiiSD_SD_iiiii)
        .other          _ZN4vllm25paged_attention_v2_kernelIfhLi192ELi16ELi128ELNS_18Fp8KVCacheDataTypeE1ELb0ELi512EEEvPfS2_PT_PKS3_PKT0_S9_ifPKiSB_iPKfiiiSD_SD_iiiii,@"STO_CUDA_ENTRY STV_DEFAULT"
_ZN4vllm25paged_attention_v2_kernelIfhLi192ELi16ELi128ELNS_18Fp8KVCacheDataTypeE1ELb0ELi512EEEvPfS2_PT_PKS3_PKT0_S9_ifPKiSB_iPKfiiiSD_SD_iiiii:
.text._ZN4vllm25paged_attention_v2_kernelIfhLi192ELi16ELi128ELNS_18Fp8KVCacheDataTypeE1ELb0ELi512EEEvPfS2_PT_PKS3_PKT0_S9_ifPKiSB_iPKfiiiSD_SD_iiiii:
        /* <DEDUP_REMOVED lines=44> */
.L_x_16124:
        /* <DEDUP_REMOVED lines=47> */
.L_x_16093:
        /* <DEDUP_REMOVED lines=11> */
.L_x_16092:
[----:B------:R-:W-:Y:S05]  /*0660*/  BSYNC B1 ;  /* 0x0000000000017941 */ /* 0x000fea0003800000 */
.L_x_16091:
        /* <DEDUP_REMOVED lines=14> */
.L_x_16096:
        /* <DEDUP_REMOVED lines=100> */
.L_x_16095:
[----:B------:R-:W-:Y:S05]  /*0d90*/  BSYNC B1 ;  /* 0x0000000000017941 */ /* 0x000fea0003800000 */
.L_x_16094:
        /* <DEDUP_REMOVED lines=55> */
.L_x_16098:
[----:B------:R-:W-:Y:S05]  /*1110*/  BSYNC B1 ;  /* 0x0000000000017941 */ /* 0x000fea0003800000 */
.L_x_16097:
        /* <DEDUP_REMOVED lines=26> */
.L_x_16090:
[----:B------:R-:W-:Y:S05]  /*12c0*/  BSYNC B0 ;  /* 0x0000000000007941 */ /* 0x000fea0003800000 */
.L_x_16089:
        /* <DEDUP_REMOVED lines=55> */
.L_x_16103:
        /* <DEDUP_REMOVED lines=8> */
.L_x_16102:
[----:B------:R-:W-:Y:S05]  /*16c0*/  BSYNC B1 ;  /* 0x0000000000017941 */ /* 0x000fea0003800000 */
.L_x_16101:
        /* <DEDUP_REMOVED lines=14> */
.L_x_16106:
        /* <DEDUP_REMOVED lines=52> */
.L_x_16105:
[----:B------:R-:W-:Y:S05]  /*1af0*/  BSYNC B1 ;  /* 0x0000000000017941 */ /* 0x000fea0003800000 */
.L_x_16104:
        /* <DEDUP_REMOVED lines=31> */
.L_x_16108:
[----:B------:R-:W-:Y:S05]  /*1cf0*/  BSYNC B1 ;  /* 0x0000000000017941 */ /* 0x000fea0003800000 */
.L_x_16107:
        /* <DEDUP_REMOVED lines=14> */
.L_x_16100:
[----:B------:R-:W-:Y:S05]  /*1de0*/  BSYNC B0 ;  /* 0x0000000000007941 */ /* 0x000fea0003800000 */
.L_x_16099:
        /* <DEDUP_REMOVED lines=32> */
.L_x_16110:
[----:B------:R-:W-:Y:S05]  /*1ff0*/  BSYNC B0 ;  /* 0x0000000000007941 */ /* 0x000fea0003800000 */
.L_x_16109:
        /* <DEDUP_REMOVED lines=52> */
.L_x_16112:
[----:B------:R-:W-:Y:S05]  /*2340*/  BSYNC B0 ;  /* 0x0000000000007941 */ /* 0x000fea0003800000 */
.L_x_16111:
        /* <DEDUP_REMOVED lines=51> */
.L_x_16114:
[----:B------:R-:W-:Y:S05]  /*2680*/  BSYNC B0 ;  /* 0x0000000000007941 */ /* 0x000fea0003800000 */
.L_x_16113:
        /* <DEDUP_REMOVED lines=27> */
.L_x_16116:
[----:B------:R-:W-:Y:S05]  /*2840*/  BSYNC B0 ;  /* 0x0000000000007941 */ /* 0x000fea0003800000 */
.L_x_16115:
        /* <DEDUP_REMOVED lines=51> */
.L_x_16118:
[----:B------:R-:W-:Y:S05]  /*2b80*/  BSYNC B0 ;  /* 0x0000000000007941 */ /* 0x000fea0003800000 */
.L_x_16117:
        /* <DEDUP_REMOVED lines=158> */
.L_x_16087:
        /* <DEDUP_REMOVED lines=16> */
.L_x_16119:
[----:B------:R-:W-:Y:S05]  /*3670*/  EXIT ;  /* 0x000000000000794d */ /* 0x000fea0003800000 */
.L_x_16088:
[----:B------:R-:W-:Y:S01]  /*3680*/  HFMA2.MMA R11, -RZ, RZ, 0, 1.847743988037109375e-06 ;  /* 0x0000001fff0b7435 */ /* 0x000fe200000001ff */
[----:B------:R-:W-:Y:S01]  /*3690*/  IMAD.MOV.U32 R12, RZ, RZ, 0x10 ;  /* 0x00000010ff0c7424 */ /* 0x000fe200078e00ff */
[----:B------:R-:W-:Y:S01]  /*36a0*/  MOV R2, 0xff7fffff ;  /* 0xff7fffff00027802 */ /* 0x000fe20000000f00 */
[----:B------:R-:W-:-:S08]  /*36b0*/  IMAD.MOV.U32 R15, RZ, RZ, -0x1 ;  /* 0xffffffffff0f7424 */ /* 0x000fd000078e00ff */
[----:B0-----:R-:W-:Y:S05]  /*36c0*/  WARPSYNC.COLLECTIVE R15, `(.L_x_16120) ;  /* 0x000000000f087348 */ /* 0x001fea0003c00000 */
[----:B------:R1:W2:Y:S02]  /*36d0*/  SHFL.BFLY P6, R14, R13, R12, R11 ;  /* 0x0c00000c0d0e7389 */ /* 0x0002a400000c000b */
[----:B012---:R-:W-:Y:S01]  /*36e0*/  ENDCOLLECTIVE ;  /* 0x000000000000791b */ /* 0x007fe20003800000 */
.L_x_16120:
[----:B------:R-:W-:Y:S01]  /*36f0*/  IMAD.MOV.U32 R12, RZ, RZ, 0x8 ;  /* 0x00000008ff0c7424 */ /* 0x000fe200078e00ff */
[----:B------:R-:W-:-:S04]  /*3700*/  FMNMX.FTZ R0, R14, -3.40282346638528859812e+38, !PT ;  /* 0xff7fffff0e007809 */ /* 0x000fc80007810000 */
[----:B------:R-:W-:-:S07]  /*3710*/  MOV R13, R0 ;  /* 0x00000000000d7202 */ /* 0x000fce0000000f00 */
[----:B------:R-:W-:Y:S05]  /*3720*/  WARPSYNC.COLLECTIVE R15, `(.L_x_16121) ;  /* 0x000000000f087348 */ /* 0x000fea0003c00000 */
[----:B------:R0:W1:Y:S02]  /*3730*/  SHFL.BFLY P6, R14, R13, R12, R11 ;  /* 0x0c00000c0d0e7389 */ /* 0x00006400000c000b */
[----:B01----:R-:W-:Y:S01]  /*3740*/  ENDCOLLECTIVE ;  /* 0x000000000000791b */ /* 0x003fe20003800000 */
.L_x_16121:
[----:B------:R-:W-:Y:S01]  /*3750*/  IMAD.MOV.U32 R12, RZ, RZ, 0x4 ;  /* 0x00000004ff0c7424 */ /* 0x000fe200078e00ff */
[----:B------:R-:W-:-:S04]  /*3760*/  FMNMX.FTZ R3, R0, R14, !PT ;  /* 0x0000000e00037209 */ /* 0x000fc80007810000 */
[----:B------:R-:W-:-:S07]  /*3770*/  MOV R13, R3 ;  /* 0x00000003000d7202 */ /* 0x000fce0000000f00 */
[----:B------:R-:W-:Y:S05]  /*3780*/  WARPSYNC.COLLECTIVE R15, `(.L_x_16122) ;  /* 0x000000000f087348 */ /* 0x000fea0003c00000 */
[----:B------:R0:W1:Y:S02]  /*3790*/  SHFL.BFLY P6, R14, R13, R12, R11 ;  /* 0x0c00000c0d0e7389 */ /* 0x00006400000c000b */
[----:B01----:R-:W-:Y:S01]  /*37a0*/  ENDCOLLECTIVE ;  /* 0x000000000000791b */ /* 0x003fe20003800000 */
.L_x_16122:
[----:B------:R-:W-:Y:S01]  /*37b0*/  IMAD.MOV.U32 R12, RZ, RZ, 0x2 ;  /* 0x00000002ff0c7424 */ /* 0x000fe200078e00ff */
[----:B------:R-:W-:-:S04]  /*37c0*/  FMNMX.FTZ R4, R3, R14, !PT ;  /* 0x0000000e03047209 */ /* 0x000fc80007810000 */
[----:B------:R-:W-:-:S07]  /*37d0*/  MOV R13, R4 ;  /* 0x00000004000d7202 */ /* 0x000fce0000000f00 */
[----:B------:R-:W-:Y:S05]  /*37e0*/  WARPSYNC.COLLECTIVE R15, `(.L_x_16123) ;  /* 0x000000000f087348 */ /* 0x000fea0003c00000 */
[----:B------:R0:W1:Y:S02]  /*37f0*/  SHFL.BFLY P6, R14, R13, R12, R11 ;  /* 0x0c00000c0d0e7389 */ /* 0x00006400000c000b */
[----:B01----:R-:W-:Y:S01]  /*3800*/  ENDCOLLECTIVE ;  /* 0x000000000000791b */ /* 0x003fe20003800000 */
.L_x_16123:
[----:B------:R-:W-:Y:S05]  /*3810*/  BRA `(.L_x_16124) ;  /* 0xffffffc800a87947 */ /* 0x000fea000383ffff */
.L_x_16125:
        /* <DEDUP_REMOVED lines=14> */
.L_x_29858:


//--------------------- .text._ZN4vllm25paged_attention_v2_kernelIfhLi128ELi16ELi128ELNS_18Fp8KVCacheDataTypeE1ELb0ELi512EEEvPfS2_PT_PKS3_PKT0_S9_ifPKiSB_iPKfiiiSD_SD_iiiii --------------------------
	.section	.text._ZN4vllm25paged_attention_v2_kernelIfhLi128ELi16ELi128ELNS_18Fp8KVCacheDataTypeE1ELb0ELi512EEEvPfS2_PT_PKS3_PKT0_S9_ifPKiSB_iPKfiiiSD_SD_iiiii,"ax",@progbits
	.align	128
        .global         _ZN4vllm25paged_attention_v2_kernelIfhLi128ELi16ELi128ELNS_18Fp8KVCacheDataTypeE1ELb0ELi512EEEvPfS2_PT_PKS3_PKT0_S9_ifPKiSB_iPKfiiiSD_SD_iiiii
        .type           _ZN4vllm25paged_attention_v2_kernelIfhLi128ELi16ELi128ELNS_18Fp8KVCacheDataTypeE1ELb0ELi512EEEvPfS2_PT_PKS3_PKT0_S9_ifPKiSB_iPKfiiiSD_SD_iiiii,@function
        .size           _ZN4vllm25paged_attention_v2_kernelIfhLi128ELi16ELi128ELNS_18Fp8KVCacheDataTypeE1ELb0ELi512EEEvPfS2_PT_PKS3_PKT0_S9_ifPKiSB_iPKfiiiSD_SD_iiiii,(.L_x_29859 - _ZN4vllm25paged_attention_v2_kernelIfhLi128ELi16ELi128ELNS_18Fp8KVCacheDataTypeE1ELb0ELi512EEEvPfS2_PT_PKS3_PKT0_S9_ifPKiSB_iPKfiiiSD_SD_iiiii)
        .other          _ZN4vllm25paged_attention_v2_kernelIfhLi128ELi16ELi128ELNS_18Fp8KVCacheDataTypeE1ELb0ELi512EEEvPfS2_PT_PKS3_PKT0_S9_ifPKiSB_iPKfiiiSD_SD_iiiii,@"STO_CUDA_ENTRY STV_DEFAULT"
_ZN4vllm25paged_attention_v2_kernelIfhLi128ELi16ELi128ELNS_18Fp8KVCacheDataTypeE1ELb0ELi512EEEvPfS2_PT_PKS3_PKT0_S9_ifPKiSB_iPKfiiiSD_SD_iiiii:
.text._ZN4vllm25paged_attention_v2_kernelIfhLi128ELi16ELi128ELNS_18Fp8KVCacheDataTypeE1ELb0ELi512EEEvPfS2_PT_PKS3_PKT0_S9_ifPKiSB_iPKfiiiSD_SD_iiiii:
        /* <DEDUP_REMOVED lines=44> */
.L_x_16163:
        /* <DEDUP_REMOVED lines=47> */
.L_x_16132:
        /* <DEDUP_REMOVED lines=11> */
.L_x_16131:
[----:B------:R-:W-:Y:S05]  /*0660*/  BSYNC B1 ;  /* 0x0000000000017941 */ /* 0x000fea0003800000 */
.L_x_16130:
        /* <DEDUP_REMOVED lines=14> */
.L_x_16135:
        /* <DEDUP_REMOVED lines=100> */
.L_x_16134:
[----:B------:R-:W-:Y:S05]  /*0d90*/  BSYNC B1 ;  /* 0x0000000000017941 */ /* 0x000fea0003800000 */
.L_x_16133:
        /* <DEDUP_REMOVED lines=55> */
.L_x_16137:
[----:B------:R-:W-:Y:S05]  /*1110*/  BSYNC B1 ;  /* 0x0000000000017941 */ /* 0x000fea0003800000 */
.L_x_16136:
        /* <DEDUP_REMOVED lines=26> */
.L_x_16129:
[----:B------:R-:W-:Y:S05]  /*12c0*/  BSYNC B0 ;  /* 0x0000000000007941 */ /* 0x000fea0003800000 */
.L_x_16128:
        /* <DEDUP_REMOVED lines=55> */
.L_x_16142:
        /* <DEDUP_REMOVED lines=8> */
.L_x_16141:
[----:B------:R-:W-:Y:S05]  /*16c0*/  BSYNC B1 ;  /* 0x0000000000017941 */ /* 0x000fea0003800000 */
.L_x_16140:
        /* <DEDUP_REMOVED lines=14> */
.L_x_16145:
        /* <DEDUP_REMOVED lines=52> */
.L_x_16144:
[----:B------:R-:W-:Y:S05]  /*1af0*/  BSYNC B1 ;  /* 0x0000000000017941 */ /* 0x000fea0003800000 */
.L_x_16143:
        /* <DEDUP_REMOVED lines=31> */
.L_x_16147:
[----:B------:R-:W-:Y:S05]  /*1cf0*/  BSYNC B1 ;  /* 0x0000000000017941 */ /* 0x000fea0003800000 */
.L_x_16146:
        /* <DEDUP_REMOVED lines=14> */
.L_x_16139:
[----:B------:R-:W-:Y:S05]  /*1de0*/  BSYNC B0 ;  /* 0x0000000000007941 */ /* 0x000fea0003800000 */
.L_x_16138:
        /* <DEDUP_REMOVED lines=25> */
.L_x_16149:
[----:B------:R-:W-:Y:S05]  /*1f80*/  BSYNC B0 ;  /* 0x0000000000007941 */ /* 0x000fea0003800000 */
.L_x_16148:
        /* <DEDUP_REMOVED lines=44> */
.L_x_16151:
[----:B------:R-:W-:Y:S05]  /*2250*/  BSYNC B0 ;  /* 0x0000000000007941 */ /* 0x000fea0003800000 */
.L_x_16150:
        /* <DEDUP_REMOVED lines=35> */
.L_x_16153:
[----:B------:R-:W-:Y:S05]  /*2490*/  BSYNC B0 ;  /* 0x0000000000007941 */ /* 0x000fea0003800000 */
.L_x_16152:
        /* <DEDUP_REMOVED lines=19> */
.L_x_16155:
[----:B------:R-:W-:Y:S05]  /*25d0*/  BSYNC B0 ;  /* 0x0000000000007941 */ /* 0x000fea0003800000 */
.L_x_16154:
        /* <DEDUP_REMOVED lines=36> */
.L_x_16157:
[----:B------:R-:W-:Y:S05]  /*2820*/  BSYNC B0 ;  /* 0x0000000000007941 */ /* 0x000fea0003800000 */
.L_x_16156:
        /* <DEDUP_REMOVED lines=111> */
.L_x_16126:
        /* <DEDUP_REMOVED lines=16> */
.L_x_16158:
[----:B------:R-:W-:Y:S05]  /*3020*/  EXIT ;  /* 0x000000000000794d */ /* 0x000fea0003800000 */
.L_x_16127:
[----:B------:R-:W-:Y:S01]  /*3030*/  HFMA2.MMA R11, -RZ, RZ, 0, 1.847743988037109375e-06 ;  /* 0x0000001fff0b7435 */ /* 0x000fe200000001ff */
[----:B------:R-:W-:Y:S01]  /*3040*/  IMAD.MOV.U32 R12, RZ, RZ, 0x10 ;  /* 0x00000010ff0c7424 */ /* 0x000fe200078e00ff */
[----:B------:R-:W-:Y:S01]  /*3050*/  MOV R2, 0xff7fffff ;  /* 0xff7fffff00027802 */ /* 0x000fe20000000f00 */
[----:B------:R-:W-:-:S08]  /*3060*/  IMAD.MOV.U32 R15, RZ, RZ, -0x1 ;  /* 0xffffffffff0f7424 */ /* 0x000fd000078e00ff */
[----:B0-----:R-:W-:Y:S05]  /*3070*/  WARPSYNC.COLLECTIVE R15, `(.L_x_16159) ;  /* 0x000000000f087348 */ /* 0x001fea0003c00000 */
[----:B------:R1:W2:Y:S02]  /*3080*/  SHFL.BFLY P6, R14, R13, R12, R11 ;  /* 0x0c00000c0d0e7389 */ /* 0x0002a400000c000b */
[----:B012---:R-:W-:Y:S01]  /*3090*/  ENDCOLLECTIVE ;  /* 0x000000000000791b */ /* 0x007fe20003800000 */
.L_x_16159:
[----:B------:R-:W-:Y:S01]  /*30a0*/  IMAD.MOV.U32 R12, RZ, RZ, 0x8 ;  /* 0x00000008ff0c7424 */ /* 0x000fe200078e00ff */
[----:B------:R-:W-:-:S04]  /*30b0*/  FMNMX.FTZ R0, R14, -3.40282346638528859812e+38, !PT ;  /* 0xff7fffff0e007809 */ /* 0x000fc80007810000 */
[----:B------:R-:W-:-:S07]  /*30c0*/  MOV R13, R0 ;  /* 0x00000000000d7202 */ /* 0x000fce0000000f00 */
[----:B------:R-:W-:Y:S05]  /*30d0*/  WARPSYNC.COLLECTIVE R15, `(.L_x_16160) ;  /* 0x000000000f087348 */ /* 0x000fea0003c00000 */
[----:B------:R0:W1:Y:S02]  /*30e0*/  SHFL.BFLY P6, R14, R13, R12, R11 ;  /* 0x0c00000c0d0e7389 */ /* 0x00006400000c000b */
[----:B01----:R-:W-:Y:S01]  /*30f0*/  ENDCOLLECTIVE ;  /* 0x000000000000791b */ /* 0x003fe20003800000 */
.L_x_16160:
[----:B------:R-:W-:Y:S01]  /*3100*/  IMAD.MOV.U32 R12, RZ, RZ, 0x4 ;  /* 0x00000004ff0c7424 */ /* 0x000fe200078e00ff */
[----:B------:R-:W-:-:S04]  /*3110*/  FMNMX.FTZ R3, R0, R14, !PT ;  /* 0x0000000e00037209 */ /* 0x000fc80007810000 */
[----:B------:R-:W-:-:S07]  /*3120*/  MOV R13, R3 ;  /* 0x00000003000d7202 */ /* 0x000fce0000000f00 */
[----:B------:R-:W-:Y:S05]  /*3130*/  WARPSYNC.COLLECTIVE R15, `(.L_x_16161) ;  /* 0x000000000f087348 */ /* 0x000fea0003c00000 */
[----:B------:R0:W1:Y:S02]  /*3140*/  SHFL.BFLY P6, R14, R13, R12, R11 ;  /* 0x0c00000c0d0e7389 */ /* 0x00006400000c000b */
[----:B01----:R-:W-:Y:S01]  /*3150*/  ENDCOLLECTIVE ;  /* 0x000000000000791b */ /* 0x003fe20003800000 */
.L_x_16161:
[----:B------:R-:W-:Y:S01]  /*3160*/  IMAD.MOV.U32 R12, RZ, RZ, 0x2 ;  /* 0x00000002ff0c7424 */ /* 0x000fe200078e00ff */
[----:B------:R-:W-:-:S04]  /*3170*/  FMNMX.FTZ R7, R3, R14, !PT ;  /* 0x0000000e03077209 */ /* 0x000fc80007810000 */
[----:B------:R-:W-:-:S07]  /*3180*/  MOV R13, R7 ;  /* 0x00000007000d7202 */ /* 0x000fce0000000f00 */
[----:B------:R-:W-:Y:S05]  /*3190*/  WARPSYNC.COLLECTIVE R15, `(.L_x_16162) ;  /* 0x000000000f087348 */ /* 0x000fea0003c00000 */
[----:B------:R0:W1:Y:S02]  /*31a0*/  SHFL.BFLY P6, R14, R13, R12, R11 ;  /* 0x0c00000c0d0e7389 */ /* 0x00006400000c000b */
[----:B01----:R-:W-:Y:S01]  /*31b0*/  ENDCOLLECTIVE ;  /* 0x000000000000791b */ /* 0x003fe20003800000 */
.L_x_16162:
[----:B------:R-:W-:Y:S05]  /*31c0*/  BRA `(.L_x_16163) ;  /* 0xffffffd0003c7947 */ /* 0x000fea000383ffff */
.L_x_16164:
        /* <DEDUP_REMOVED lines=11> */
.L_x_29859:


//--------------------- .text._ZN4vllm25paged_attention_v2_kernelIfhLi120ELi16ELi128ELNS_18Fp8KVCacheDataTypeE1ELb0ELi512EEEvPfS2_PT_PKS3_PKT0_S9_ifPKiSB_iPKfiiiSD_SD_iiiii --------------------------
	.section	.text._ZN4vllm25paged_attention_v2_kernelIfhLi120ELi16ELi128ELNS_18Fp8KVCacheDataTypeE1ELb0ELi512EEEvPfS2_PT_PKS3_PKT0_S9_ifPKiSB_iPKfiiiSD_SD_iiiii,"ax",@progbits
	.align	128
        .global         _ZN4vllm25paged_attention_v2_kernelIfhLi120ELi16ELi128ELNS_18Fp8KVCacheDataTypeE1ELb0ELi512EEEvPfS2_PT_PKS3_PKT0_S9_ifPKiSB_iPKfiiiSD_SD_iiiii
        .type           _ZN4vllm25paged_attention_v2_kernelIfhLi120ELi16ELi128ELNS_18Fp8KVCacheDataTypeE1ELb0ELi512EEEvPfS2_PT_PKS3_PKT0_S9_ifPKiSB_iPKfiiiSD_SD_iiiii,@function
        .size           _ZN4vllm25paged_attention_v2_kernelIfhLi120ELi16ELi128ELNS_18Fp8KVCacheDataTypeE1ELb0ELi512EEEvPfS2_PT_PKS3_PKT0_S9_ifPKiSB_iPKfiiiSD_SD_iiiii,(.L_x_29860 - _ZN4vllm25paged_attention_v2_kernelIfhLi120ELi16ELi128ELNS_18Fp8KVCacheDataTypeE1ELb0ELi512EEEvPfS2_PT_PKS3_PKT0_S9_ifPKiSB_iPKfiiiSD_SD_iiiii)
        .other          _ZN4vllm25paged_attention_v2_kernelIfhLi120ELi16ELi128ELNS_18Fp8KVCacheDataTypeE1ELb0ELi512EEEvPfS2_PT_PKS3_PKT0_S9_ifPKiSB_iPKfiiiSD_SD_iiiii,@"STO_CUDA_ENTRY STV_DEFAULT"
_ZN4vllm25paged_attention_v2_kernelIfhLi120ELi16ELi128ELNS_18Fp8KVCacheDataTypeE1ELb0ELi512EEEvPfS2_PT_PKS3_PKT0_S9_ifPKiSB_iPKfiiiSD_SD_iiiii:
.text._ZN4vllm25paged_attention_v2_kernelIfhLi120ELi16ELi128ELNS_18Fp8KVCacheDataTypeE1ELb0ELi512EEEvPfS2_PT_PKS3_PKT0_S9_ifPKiSB_iPKfiiiSD_SD_iiiii:
        /* <DEDUP_REMOVED lines=44> */
.L_x_16202:
        /* <DEDUP_REMOVED lines=47> */
.L_x_16171:
        /* <DEDUP_REMOVED lines=11> */
.L_x_16170:
[----:B------:R-:W-:Y:S05]  /*0660*/  BSYNC B1 ;  /* 0x0000000000017941 */ /* 0x000fea0003800000 */
.L_x_16169:
        /* <DEDUP_REMOVED lines=14> */
.L_x_16174:
        /* <DEDUP_REMOVED lines=100> */
.L_x_16173:
[----:B------:R-:W-:Y:S05]  /*0d90*/  BSYNC B1 ;  /* 0x0000000000017941 */ /* 0x000fea0003800000 */
.L_x_16172:
        /* <DEDUP_REMOVED lines=55> */
.L_x_16176:
[----:B------:R-:W-:Y:S05]  /*1110*/  BSYNC B1 ;  /* 0x0000000000017941 */ /* 0x000fea0003800000 */
.L_x_16175:
        /* <DEDUP_REMOVED lines=26> */
.L_x_16168:
[----:B------:R-:W-:Y:S05]  /*12c0*/  BSYNC B0 ;  /* 0x0000000000007941 */ /* 0x000fea0003800000 */
.L_x_16167:
        /* <DEDUP_REMOVED lines=55> */
.L_x_16181:
        /* <DEDUP_REMOVED lines=8> */
.L_x_16180:
[----:B------:R-:W-:Y:S05]  /*16c0*/  BSYNC B1 ;  /* 0x0000000000017941 */ /* 0x000fea0003800000 */
.L_x_16179:
        /* <DEDUP_REMOVED lines=14> */
.L_x_16184:
        /* <DEDUP_REMOVED lines=52> */
.L_x_16183:
[----:B------:R-:W-:Y:S05]  /*1af0*/  BSYNC B1 ;  /* 0x0000000000017941 */ /* 0x000fea0003800000 */
.L_x_16182:
        /* <DEDUP_REMOVED lines=31> */
.L_x_16186:
[----:B------:R-:W-:Y:S05]  /*1cf0*/  BSYNC B1 ;  /* 0x0000000000017941 */ /* 0x000fea0003800000 */
.L_x_16185:
        /* <DEDUP_REMOVED lines=14> */
.L_x_16178:
[----:B------:R-:W-:Y:S05]  /*1de0*/  BSYNC B0 ;  /* 0x0000000000007941 */ /* 0x000fea0003800000 */
.L_x_16177:
        /* <DEDUP_REMOVED lines=25> */
.L_x_16188:
[----:B------:R-:W-:Y:S05]  /*1f80*/  BSYNC B0 ;  /* 0x0000000000007941 */ /* 0x000fea0003800000 */
.L_x_16187:
        /* <DEDUP_REMOVED lines=46> */
.L_x_16190:
[----:B------:R-:W-:Y:S05]  /*2270*/  BSYNC B0 ;  /* 0x0000000000007941 */ /* 0x000fea0003800000 */
.L_x_16189:
        /* <DEDUP_REMOVED lines=33> */
.L_x_16192:
[----:B------:R-:W-:Y:S05]  /*2490*/  BSYNC B0 ;  /* 0x0000000000007941 */ /* 0x000fea0003800000 */
.L_x_16191:
        /* <DEDUP_REMOVED lines=18> */
.L_x_16194:
[----:B------:R-:W-:Y:S05]  /*25c0*/  BSYNC B0 ;  /* 0x0000000000007941 */ /* 0x000fea0003800000 */
.L_x_16193:
        /* <DEDUP_REMOVED lines=34> */
.L_x_16196:
[----:B------:R-:W-:Y:S05]  /*27f0*/  BSYNC B0 ;  /* 0x0000000000007941 */ /* 0x000fea0003800000 */
.L_x_16195:
        /* <DEDUP_REMOVED lines=104> */
.L_x_16165:
        /* <DEDUP_REMOVED lines=16> */
.L_x_16197:
[----:B------:R-:W-:Y:S05]  /*2f80*/  EXIT ;  /* 0x000000000000794d */ /* 0x000fea0003800000 */
.L_x_16166:
[----:B------:R-:W-:Y:S01]  /*2f90*/  MOV R12, 0x10 ;  /* 0x00000010000c7802 */ /* 0x000fe20000000f00 */
[----:B------:R-:W-:Y:S01]  /*2fa0*/  IMAD.MOV.U32 R11, RZ, RZ, 0x1f ;  /* 0x0000001fff0b7424 */ /* 0x000fe200078e00ff */
[----:B------:R-:W-:Y:S01]  /*2fb0*/  MOV R15, 0xffffffff ;  /* 0xffffffff000f7802 */ /* 0x000fe20000000f00 */
[----:B------:R-:W-:-:S07]  /*2fc0*/  IMAD.MOV.U32 R2, RZ, RZ, -0x800001 ;  /* 0xff7fffffff027424 */ /* 0x000fce00078e00ff */
[----:B0-----:R-:W-:Y:S05]  /*2fd0*/  WARPSYNC.COLLECTIVE R15, `(.L_x_16198) ;  /* 0x000000000f087348 */ /* 0x001fea0003c00000 */
[----:B------:R1:W2:Y:S02]  /*2fe0*/  SHFL.BFLY P6, R14, R13, R12, R11 ;  /* 0x0c00000c0d0e7389 */ /* 0x0002a400000c000b */
[----:B012---:R-:W-:Y:S01]  /*2ff0*/  ENDCOLLECTIVE ;  /* 0x000000000000791b */ /* 0x007fe20003800000 */
.L_x_16198:
[----:B------:R-:W-:Y:S01]  /*3000*/  HFMA2.MMA R12, -RZ, RZ, 0, 4.76837158203125e-07 ;  /* 0x00000008ff0c7435 */ /* 0x000fe200000001ff */
[----:B------:R-:W-:-:S05]  /*3010*/  FMNMX.FTZ R0, R14, -3.40282346638528859812e+38, !PT ;  /* 0xff7fffff0e007809 */ /* 0x000fca0007810000 */
[----:B------:R-:W-:-:S07]  /*3020*/  IMAD.MOV.U32 R13, RZ, RZ, R0 ;  /* 0x000000ffff0d7224 */ /* 0x000fce00078e0000 */
[----:B------:R-:W-:Y:S05]  /*3030*/  WARPSYNC.COLLECTIVE R15, `(.L_x_16199) ;  /* 0x000000000f087348 */ /* 0x000fea0003c00000 */
[----:B------:R0:W1:Y:S02]  /*3040*/  SHFL.BFLY P6, R14, R13, R12, R11 ;  /* 0x0c00000c0d0e7389 */ /* 0x00006400000c000b */
[----:B01----:R-:W-:Y:S01]  /*3050*/  ENDCOLLECTIVE ;  /* 0x000000000000791b */ /* 0x003fe20003800000 */
.L_x_16199:
[----:B------:R-:W-:Y:S02]  /*3060*/  MOV R12, 0x4 ;  /* 0x00000004000c7802 */ /* 0x000fe40000000f00 */
[----:B------:R-:W-:-:S05]  /*3070*/  FMNMX.FTZ R3, R0, R14, !PT ;  /* 0x0000000e00037209 */ /* 0x000fca0007810000 */
[----:B------:R-:W-:-:S07]  /*3080*/  IMAD.MOV.U32 R13, RZ, RZ, R3 ;  /* 0x000000ffff0d7224 */ /* 0x000fce00078e0003 */
[----:B------:R-:W-:Y:S05]  /*3090*/  WARPSYNC.COLLECTIVE R15, `(.L_x_16200) ;  /* 0x000000000f087348 */ /* 0x000fea0003c00000 */
[----:B------:R0:W1:Y:S02]  /*30a0*/  SHFL.BFLY P6, R14, R13, R12, R11 ;  /* 0x0c00000c0d0e7389 */ /* 0x00006400000c000b */
[----:B01----:R-:W-:Y:S01]  /*30b0*/  ENDCOLLECTIVE ;  /* 0x000000000000791b */ /* 0x003fe20003800000 */
.L_x_16200:
[----:B------:R-:W-:Y:S01]  /*30c0*/  HFMA2.MMA R12, -RZ, RZ, 0, 1.1920928955078125e-07 ;  /* 0x00000002ff0c7435 */ /* 0x000fe200000001ff */
[----:B------:R-:W-:-:S05]  /*30d0*/  FMNMX.FTZ R4, R3, R14, !PT ;  /* 0x0000000e03047209 */ /* 0x000fca0007810000 */
[----:B------:R-:W-:-:S07]  /*30e0*/  IMAD.MOV.U32 R13, RZ, RZ, R4 ;  /* 0x000000ffff0d7224 */ /* 0x000fce00078e0004 */
[----:B------:R-:W-:Y:S05]  /*30f0*/  WARPSYNC.COLLECTIVE R15, `(.L_x_16201) ;  /* 0x000000000f087348 */ /* 0x000fea0003c00000 */
[----:B------:R0:W1:Y:S02]  /*3100*/  SHFL.BFLY P6, R14, R13, R12, R11 ;  /* 0x0c00000c0d0e7389 */ /* 0x00006400000c000b */
[----:B01----:R-:W-:Y:S01]  /*3110*/  ENDCOLLECTIVE ;  /* 0x000000000000791b */ /* 0x003fe20003800000 */
.L_x_16201:
[----:B------:R-:W-:Y:S05]  /*3120*/  BRA `(.L_x_16202) ;  /* 0xffffffd000647947 */ /* 0x000fea000383ffff */
.L_x_16203:
        /* <DEDUP_REMOVED lines=13> */
.L_x_29860:


//--------------------- .text._ZN4vllm25paged_attention_v2_kernelIfhLi112ELi16ELi128ELNS_18Fp8KVCacheDataTypeE1ELb0ELi512EEEvPfS2_PT_PKS3_PKT0_S9_ifPKiSB_iPKfiiiSD_SD_iiiii --------------------------
	.section	.text._ZN4vllm25paged_attention_v2_kernelIfhLi112ELi16ELi128ELNS_18Fp8KVCacheDataTypeE1ELb0ELi512EEEvPfS2_PT_PKS3_PKT0_S9_ifPKiSB_iPKfiiiSD_SD_iiiii,"ax",@progbits
	.align	128
        .global         _ZN4vllm25paged_attention_v2_kernelIfhLi112ELi16ELi128ELNS_18Fp8KVCacheDataTypeE1ELb0ELi512EEEvPfS2_PT_PKS3_PKT0_S9_ifPKiSB_iPKfiiiSD_SD_iiiii
        .type           _ZN4vllm25paged_attention_v2_kernelIfhLi112ELi16ELi128ELNS_18Fp8KVCacheDataTypeE1ELb0ELi512EEEvPfS2_PT_PKS3_PKT0_S9_ifPKiSB_iPKfiiiSD_SD_iiiii,@function
        .size           _ZN4vllm25paged_attention_v2_kernelIfhLi112ELi16ELi128ELNS_18Fp8KVCacheDataTypeE1ELb0ELi512EEEvPfS2_PT_PKS3_PKT0_S9_ifPKiSB_iPKfiiiSD_SD_iiiii,(.L_x_29861 - _ZN4vllm25paged_attention_v2_kernelIfhLi112ELi16ELi128ELNS_18Fp8KVCacheDataTypeE1ELb0ELi512EEEvPfS2_PT_PKS3_PKT0_S9_ifPKiSB_iPKfiiiSD_SD_iiiii)
        .other          _ZN4vllm25paged_attention_v2_kernelIfhLi112ELi16ELi128ELNS_18Fp8KVCacheDataTypeE1ELb0ELi512EEEvPfS2_PT_PKS3_PKT0_S9_ifPKiSB_iPKfiiiSD_SD_iiiii,@"STO_CUDA_ENTRY STV_DEFAULT"
_ZN4vllm25paged_attention_v2_kernelIfhLi112ELi16ELi128ELNS_18Fp8KVCacheDataTypeE1ELb0ELi512EEEvPfS2_PT_PKS3_PKT0_S9_ifPKiSB_iPKfiiiSD_SD_iiiii:
.text._ZN4vllm25paged_attention_v2_kernelIfhLi112ELi16ELi128ELNS_18Fp8KVCacheDataTypeE1ELb0ELi512EEEvPfS2_PT_PKS3_PKT0_S9_ifPKiSB_iPKfiiiSD_SD_iiiii:
        /* <DEDUP_REMOVED lines=44> */
.L_x_16241:
        /* <DEDUP_REMOVED lines=47> */
.L_x_16210:
        /* <DEDUP_REMOVED lines=11> */
.L_x_16209:
[----:B------:R-:W-:Y:S05]  /*0660*/  BSYNC B1 ;  /* 0x0000000000017941 */ /* 0x000fea0003800000 */
.L_x_16208:
        /* <DEDUP_REMOVED lines=14> */
.L_x_16213:
        /* <DEDUP_REMOVED lines=100> */
.L_x_16212:
[----:B------:R-:W-:Y:S05]  /*0d90*/  BSYNC B1 ;  /* 0x0000000000017941 */ /* 0x000fea0003800000 */
.L_x_16211:
        /* <DEDUP_REMOVED lines=55> */
.L_x_16215:
[----:B------:R-:W-:Y:S05]  /*1110*/  BSYNC B1 ;  /* 0x0000000000017941 */ /* 0x000fea0003800000 */
.L_x_16214:
        /* <DEDUP_REMOVED lines=26> */
.L_x_16207:
[----:B------:R-:W-:Y:S05]  /*12c0*/  BSYNC B0 ;  /* 0x0000000000007941 */ /* 0x000fea0003800000 */
.L_x_16206:
        /* <DEDUP_REMOVED lines=55> */
.L_x_16220:
        /* <DEDUP_REMOVED lines=8> */
.L_x_16219:
[----:B------:R-:W-:Y:S05]  /*16c0*/  BSYNC B1 ;  /* 0x0000000000017941 */ /* 0x000fea0003800000 */
.L_x_16218:
        /* <DEDUP_REMOVED lines=14> */
.L_x_16223:
        /* <DEDUP_REMOVED lines=52> */
.L_x_16222:
[----:B------:R-:W-:Y:S05]  /*1af0*/  BSYNC B1 ;  /* 0x0000000000017941 */ /* 0x000fea0003800000 */
.L_x_16221:
        /* <DEDUP_REMOVED lines=31> */
.L_x_16225:
[----:B------:R-:W-:Y:S05]  /*1cf0*/  BSYNC B1 ;  /* 0x0000000000017941 */ /* 0x000fea0003800000 */
.L_x_16224:
        /* <DEDUP_REMOVED lines=14> */
.L_x_16217:
[----:B------:R-:W-:Y:S05]  /*1de0*/  BSYNC B0 ;  /* 0x0000000000007941 */ /* 0x000fea0003800000 */
.L_x_16216:
        /* <DEDUP_REMOVED lines=25> */
.L_x_16227:
[----:B------:R-:W-:Y:S05]  /*1f80*/  BSYNC B0 ;  /* 0x0000000000007941 */ /* 0x000fea0003800000 */
.L_x_16226:
        /* <DEDUP_REMOVED lines=44> */
.L_x_16229:
[----:B------:R-:W-:Y:S05]  /*2250*/  BSYNC B0 ;  /* 0x0000000000007941 */ /* 0x000fea0003800000 */
.L_x_16228:
        /* <DEDUP_REMOVED lines=31> */
.L_x_16231:
[----:B------:R-:W-:Y:S05]  /*2450*/  BSYNC B0 ;  /* 0x0000000000007941 */ /* 0x000fea0003800000 */
.L_x_16230:
        /* <DEDUP_REMOVED lines=17> */
.L_x_16233:
[----:B------:R-:W-:Y:S05]  /*2570*/  BSYNC B0 ;  /* 0x0000000000007941 */ /* 0x000fea0003800000 */
.L_x_16232:
        /* <DEDUP_REMOVED lines=32> */
.L_x_16235:
[----:B------:R-:W-:Y:S05]  /*2780*/  BSYNC B0 ;  /* 0x0000000000007941 */ /* 0x000fea0003800000 */
.L_x_16234:
        /* <DEDUP_REMOVED lines=98> */
.L_x_16204:
        /* <DEDUP_REMOVED lines=16> */
.L_x_16236:
[----:B------:R-:W-:Y:S05]  /*2eb0*/  EXIT ;  /* 0x000000000000794d */ /* 0x000fea0003800000 */
.L_x_16205:
[----:B------:R-:W-:Y:S01]  /*2ec0*/  MOV R12, 0x10 ;  /* 0x00000010000c7802 */ /* 0x000fe20000000f00 */
[----:B------:R-:W-:Y:S01]  /*2ed0*/  IMAD.MOV.U32 R11, RZ, RZ, 0x1f ;  /* 0x0000001fff0b7424 */ /* 0x000fe200078e00ff */
[----:B------:R-:W-:Y:S01]  /*2ee0*/  MOV R15, 0xffffffff ;  /* 0xffffffff000f7802 */ /* 0x000fe20000000f00 */
[----:B------:R-:W-:-:S07]  /*2ef0*/  IMAD.MOV.U32 R2, RZ, RZ, -0x800001 ;  /* 0xff7fffffff027424 */ /* 0x000fce00078e00ff */
[----:B0-----:R-:W-:Y:S05]  /*2f00*/  WARPSYNC.COLLECTIVE R15, `(.L_x_16237) ;  /* 0x000000000f087348 */ /* 0x001fea0003c00000 */
[----:B------:R1:W2:Y:S02]  /*2f10*/  SHFL.BFLY P6, R14, R13, R12, R11 ;  /* 0x0c00000c0d0e7389 */ /* 0x0002a400000c000b */
[----:B012---:R-:W-:Y:S01]  /*2f20*/  ENDCOLLECTIVE ;  /* 0x000000000000791b */ /* 0x007fe20003800000 */
.L_x_16237:
[----:B------:R-:W-:Y:S01]  /*2f30*/  HFMA2.MMA R12, -RZ, RZ, 0, 4.76837158203125e-07 ;  /* 0x00000008ff0c7435 */ /* 0x000fe200000001ff */
[----:B------:R-:W-:-:S05]  /*2f40*/  FMNMX.FTZ R0, R14, -3.40282346638528859812e+38, !PT ;  /* 0xff7fffff0e007809 */ /* 0x000fca0007810000 */
[----:B------:R-:W-:-:S07]  /*2f50*/  IMAD.MOV.U32 R13, RZ, RZ, R0 ;  /* 0x000000ffff0d7224 */ /* 0x000fce00078e0000 */
[----:B------:R-:W-:Y:S05]  /*2f60*/  WARPSYNC.COLLECTIVE R15, `(.L_x_16238) ;  /* 0x000000000f087348 */ /* 0x000fea0003c00000 */
[----:B------:R0:W1:Y:S02]  /*2f70*/  SHFL.BFLY P6, R14, R13, R12, R11 ;  /* 0x0c00000c0d0e7389 */ /* 0x00006400000c000b */
[----:B01----:R-:W-:Y:S01]  /*2f80*/  ENDCOLLECTIVE ;  /* 0x000000000000791b */ /* 0x003fe20003800000 */
.L_x_16238:
[----:B------:R-:W-:Y:S02]  /*2f90*/  MOV R12, 0x4 ;  /* 0x00000004000c7802 */ /* 0x000fe40000000f00 */
[----:B------:R-:W-:-:S05]  /*2fa0*/  FMNMX.FTZ R3, R0, R14, !PT ;  /* 0x0000000e00037209 */ /* 0x000fca0007810000 */
[----:B------:R-:W-:-:S07]  /*2fb0*/  IMAD.MOV.U32 R13, RZ, RZ, R3 ;  /* 0x000000ffff0d7224 */ /* 0x000fce00078e0003 */
[----:B------:R-:W-:Y:S05]  /*2fc0*/  WARPSYNC.COLLECTIVE R15, `(.L_x_16239) ;  /* 0x000000000f087348 */ /* 0x000fea0003c00000 */
[----:B------:R0:W1:Y:S02]  /*2fd0*/  SHFL.BFLY P6, R14, R13, R12, R11 ;  /* 0x0c00000c0d0e7389 */ /* 0x00006400000c000b */
[----:B01----:R-:W-:Y:S01]  /*2fe0*/  ENDCOLLECTIVE ;  /* 0x000000000000791b */ /* 0x003fe20003800000 */
.L_x_16239:
[----:B------:R-:W-:Y:S01]  /*2ff0*/  HFMA2.MMA R12, -RZ, RZ, 0, 1.1920928955078125e-07 ;  /* 0x00000002ff0c7435 */ /* 0x000fe200000001ff */
[----:B------:R-:W-:-:S05]  /*3000*/  FMNMX.FTZ R4, R3, R14, !PT ;  /* 0x0000000e03047209 */ /* 0x000fca0007810000 */
[----:B------:R-:W-:-:S07]  /*3010*/  IMAD.MOV.U32 R13, RZ, RZ, R4 ;  /* 0x000000ffff0d7224 */ /* 0x000fce00078e0004 */
[----:B------:R-:W-:Y:S05]  /*3020*/  WARPSYNC.COLLECTIVE R15, `(.L_x_16240) ;  /* 0x000000000f087348 */ /* 0x000fea0003c00000 */
[----:B------:R0:W1:Y:S02]  /*3030*/  SHFL.BFLY P6, R14, R13, R12, R11 ;  /* 0x0c00000c0d0e7389 */ /* 0x00006400000c000b */
[----:B01----:R-:W-:Y:S01]  /*3040*/  ENDCOLLECTIVE ;  /* 0x000000000000791b */ /* 0x003fe20003800000 */
.L_x_16240:
[----:B------:R-:W-:Y:S05]  /*3050*/  BRA `(.L_x_16241) ;  /* 0xffffffd000987947 */ /* 0x000fea000383ffff */
.L_x_16242:
        /* <DEDUP_REMOVED lines=10> */
.L_x_29861:


//--------------------- .text._ZN4vllm25paged_attention_v2_kernelIfhLi96ELi16ELi128ELNS_18Fp8KVCacheDataTypeE1ELb0ELi512EEEvPfS2_PT_PKS3_PKT0_S9_ifPKiSB_iPKfiiiSD_SD_iiiii --------------------------
	.section	.text._ZN4vllm25paged_attention_v2_kernelIfhLi96ELi16ELi128ELNS_18Fp8KVCacheDataTypeE1ELb0ELi512EEEvPfS2_PT_PKS3_PKT0_S9_ifPKiSB_iPKfiiiSD_SD_iiiii,"ax",@progbits
	.align	128
        .global         _ZN4vllm25paged_attention_v2_kernelIfhLi96ELi16ELi128ELNS_18Fp8KVCacheDataTypeE1ELb0ELi512EEEvPfS2_PT_PKS3_PKT0_S9_ifPKiSB_iPKfiiiSD_SD_iiiii
        .type           _ZN4vllm25paged_attention_v2_kernelIfhLi96ELi16ELi128ELNS_18Fp8KVCacheDataTypeE1ELb0ELi512EEEvPfS2_PT_PKS3_PKT0_S9_ifPKiSB_iPKfiiiSD_SD_iiiii,@function
        .size           _ZN4vllm25paged_attention_v2_kernelIfhLi96ELi16ELi128ELNS_18Fp8KVCacheDataTypeE1ELb0ELi512EEEvPfS2_PT_PKS3_PKT0_S9_ifPKiSB_iPKfiiiSD_SD_iiiii,(.L_x_29862 - _ZN4vllm25paged_attention_v2_kernelIfhLi96ELi16ELi128ELNS_18Fp8KVCacheDataTypeE1ELb0ELi512EEEvPfS2_PT_PKS3_PKT0_S9_ifPKiSB_iPKfiiiSD_SD_iiiii)
        .other          _ZN4vllm25paged_attention_v2_kernelIfhLi96ELi16ELi128ELNS_18Fp8KVCacheDataTypeE1ELb0ELi512EEEvPfS2_PT_PKS3_PKT0_S9_ifPKiSB_iPKfiiiSD_SD_iiiii,@"STO_CUDA_ENTRY STV_DEFAULT"
_ZN4vllm25paged_attention_v2_kernelIfhLi96ELi16ELi128ELNS_18Fp8KVCacheDataTypeE1ELb0ELi512EEEvPfS2_PT_PKS3_PKT0_S9_ifPKiSB_iPKfiiiSD_SD_iiiii:
.text._ZN4vllm25paged_attention_v2_kernelIfhLi96ELi16ELi128ELNS_18Fp8KVCacheDataTypeE1ELb0ELi512EEEvPfS2_PT_PKS3_PKT0_S9_ifPKiSB_iPKfiiiSD_SD_iiiii:
        /* <DEDUP_REMOVED lines=44> */
.L_x_16280:
        /* <DEDUP_REMOVED lines=47> */
.L_x_16249:
        /* <DEDUP_REMOVED lines=11> */
.L_x_16248:
[----:B------:R-:W-:Y:S05]  /*0660*/  BSYNC B1 ;  /* 0x0000000000017941 */ /* 0x000fea0003800000 */
.L_x_16247:
        /* <DEDUP_REMOVED lines=14> */
.L_x_16252:
        /* <DEDUP_REMOVED lines=100> */
.L_x_16251:
[----:B------:R-:W-:Y:S05]  /*0d90*/  BSYNC B1 ;  /* 0x0000000000017941 */ /* 0x000fea0003800000 */
.L_x_16250:
        /* <DEDUP_REMOVED lines=55> */
.L_x_16254:
[----:B------:R-:W-:Y:S05]  /*1110*/  BSYNC B1 ;  /* 0x0000000000017941 */ /* 0x000fea0003800000 */
.L_x_16253:
        /* <DEDUP_REMOVED lines=26> */
.L_x_16246:
[----:B------:R-:W-:Y:S05]  /*12c0*/  BSYNC B0 ;  /* 0x0000000000007941 */ /* 0x000fea0003800000 */
.L_x_16245:
        /* <DEDUP_REMOVED lines=56> */
.L_x_16259:
        /* <DEDUP_REMOVED lines=8> */
.L_x_16258:
[----:B------:R-:W-:Y:S05]  /*16d0*/  BSYNC B1 ;  /* 0x0000000000017941 */ /* 0x000fea0003800000 */
.L_x_16257:
        /* <DEDUP_REMOVED lines=14> */
.L_x_16262:
        /* <DEDUP_REMOVED lines=52> */
.L_x_16261:
[----:B------:R-:W-:Y:S05]  /*1b00*/  BSYNC B1 ;  /* 0x0000000000017941 */ /* 0x000fea0003800000 */
.L_x_16260:
        /* <DEDUP_REMOVED lines=31> */
.L_x_16264:
[----:B------:R-:W-:Y:S05]  /*1d00*/  BSYNC B1 ;  /* 0x0000000000017941 */ /* 0x000fea0003800000 */
.L_x_16263:
        /* <DEDUP_REMOVED lines=14> */
.L_x_16256:
[----:B------:R-:W-:Y:S05]  /*1df0*/  BSYNC B0 ;  /* 0x0000000000007941 */ /* 0x000fea0003800000 */
.L_x_16255:
        /* <DEDUP_REMOVED lines=23> */
.L_x_16266:
[----:B------:R-:W-:Y:S05]  /*1f70*/  BSYNC B0 ;  /* 0x0000000000007941 */ /* 0x000fea0003800000 */
.L_x_16265:
        /* <DEDUP_REMOVED lines=41> */
.L_x_16268:
[----:B------:R-:W-:Y:S05]  /*2210*/  BSYNC B0 ;  /* 0x0000000000007941 */ /* 0x000fea0003800000 */
.L_x_16267:
        /* <DEDUP_REMOVED lines=27> */
.L_x_16270:
[----:B------:R-:W-:Y:S05]  /*23d0*/  BSYNC B0 ;  /* 0x0000000000007941 */ /* 0x000fea0003800000 */
.L_x_16269:
        /* <DEDUP_REMOVED lines=15> */
.L_x_16272:
[----:B------:R-:W-:Y:S05]  /*24d0*/  BSYNC B0 ;  /* 0x0000000000007941 */ /* 0x000fea0003800000 */
.L_x_16271:
        /* <DEDUP_REMOVED lines=27> */
.L_x_16274:
[----:B------:R-:W-:Y:S05]  /*2690*/  BSYNC B0 ;  /* 0x0000000000007941 */ /* 0x000fea0003800000 */
.L_x_16273:
        /* <DEDUP_REMOVED lines=86> */
.L_x_16243:
        /* <DEDUP_REMOVED lines=16> */
.L_x_16275:
[----:B------:R-:W-:Y:S05]  /*2d00*/  EXIT ;  /* 0x000000000000794d */ /* 0x000fea0003800000 */
.L_x_16244:
[----:B------:R-:W-:Y:S01]  /*2d10*/  MOV R12, 0x10 ;  /* 0x00000010000c7802 */ /* 0x000fe20000000f00 */
[----:B------:R-:W-:Y:S01]  /*2d20*/  IMAD.MOV.U32 R11, RZ, RZ, 0x1f ;  /* 0x0000001fff0b7424 */ /* 0x000fe200078e00ff */
[----:B------:R-:W-:Y:S02]  /*2d30*/  MOV R15, 0xffffffff ;  /* 0xffffffff000f7802 */ /* 0x000fe40000000f00 */
[----:B------:R-:W-:-:S07]  /*2d40*/  MOV R2, 0xff7fffff ;  /* 0xff7fffff00027802 */ /* 0x000fce0000000f00 */
[----:B0-----:R-:W-:Y:S05]  /*2d50*/  WARPSYNC.COLLECTIVE R15, `(.L_x_16276) ;  /* 0x000000000f087348 */ /* 0x001fea0003c00000 */
[----:B------:R1:W2:Y:S02]  /*2d60*/  SHFL.BFLY P6, R14, R13, R12, R11 ;  /* 0x0c00000c0d0e7389 */ /* 0x0002a400000c000b */
[----:B012---:R-:W-:Y:S01]  /*2d70*/  ENDCOLLECTIVE ;  /* 0x000000000000791b */ /* 0x007fe20003800000 */
.L_x_16276:
[----:B------:R-:W-:Y:S01]  /*2d80*/  IMAD.MOV.U32 R12, RZ, RZ, 0x8 ;  /* 0x00000008ff0c7424 */ /* 0x000fe200078e00ff */
[----:B------:R-:W-:-:S04]  /*2d90*/  FMNMX.FTZ R0, R14, -3.40282346638528859812e+38, !PT ;  /* 0xff7fffff0e007809 */ /* 0x000fc80007810000 */
[----:B------:R-:W-:-:S07]  /*2da0*/  MOV R13, R0 ;  /* 0x00000000000d7202 */ /* 0x000fce0000000f00 */
[----:B------:R-:W-:Y:S05]  /*2db0*/  WARPSYNC.COLLECTIVE R15, `(.L_x_16277) ;  /* 0x000000000f087348 */ /* 0x000fea0003c00000 */
[----:B------:R0:W1:Y:S02]  /*2dc0*/  SHFL.BFLY P6, R14, R13, R12, R11 ;  /* 0x0c00000c0d0e7389 */ /* 0x00006400000c000b */
[----:B01----:R-:W-:Y:S01]  /*2dd0*/  ENDCOLLECTIVE ;  /* 0x000000000000791b */ /* 0x003fe20003800000 */
.L_x_16277:
[----:B------:R-:W-:Y:S01]  /*2de0*/  HFMA2.MMA R12, -RZ, RZ, 0, 2.384185791015625e-07 ;  /* 0x00000004ff0c7435 */ /* 0x000fe200000001ff */
[----:B------:R-:W-:-:S04]  /*2df0*/  FMNMX.FTZ R3, R0, R14, !PT ;  /* 0x0000000e00037209 */ /* 0x000fc80007810000 */
[----:B------:R-:W-:-:S07]  /*2e00*/  MOV R13, R3 ;  /* 0x00000003000d7202 */ /* 0x000fce0000000f00 */
[----:B------:R-:W-:Y:S05]  /*2e10*/  WARPSYNC.COLLECTIVE R15, `(.L_x_16278) ;  /* 0x000000000f087348 */ /* 0x000fea0003c00000 */
[----:B------:R0:W1:Y:S02]  /*2e20*/  SHFL.BFLY P6, R14, R13, R12, R11 ;  /* 0x0c00000c0d0e7389 */ /* 0x00006400000c000b */
[----:B01----:R-:W-:Y:S01]  /*2e30*/  ENDCOLLECTIVE ;  /* 0x000000000000791b */ /* 0x003fe20003800000 */
.L_x_16278:
[----:B------:R-:W-:Y:S02]  /*2e40*/  MOV R12, 0x2 ;  /* 0x00000002000c7802 */ /* 0x000fe40000000f00 */
[----:B------:R-:W-:-:S05]  /*2e50*/  FMNMX.FTZ R4, R3, R14, !PT ;  /* 0x0000000e03047209 */ /* 0x000fca0007810000 */
[----:B------:R-:W-:-:S07]  /*2e60*/  IMAD.MOV.U32 R13, RZ, RZ, R4 ;  /* 0x000000ffff0d7224 */ /* 0x000fce00078e0004 */
[----:B------:R-:W-:Y:S05]  /*2e70*/  WARPSYNC.COLLECTIVE R15, `(.L_x_16279) ;  /* 0x000000000f087348 */ /* 0x000fea0003c00000 */
[----:B------:R0:W1:Y:S02]  /*2e80*/  SHFL.BFLY P6, R14, R13, R12, R11 ;  /* 0x0c00000c0d0e7389 */ /* 0x00006400000c000b */
[----:B01----:R-:W-:Y:S01]  /*2e90*/  ENDCOLLECTIVE ;  /* 0x000000000000791b */ /* 0x003fe20003800000 */
.L_x_16279:
[----:B------:R-:W-:Y:S05]  /*2ea0*/  BRA `(.L_x_16280) ;  /* 0xffffffd400047947 */ /* 0x000fea000383ffff */
.L_x_16281:
        /* <DEDUP_REMOVED lines=13> */
.L_x_29862:


//--------------------- .text._ZN4vllm25paged_attention_v2_kernelIfhLi80ELi16ELi128ELNS_18Fp8KVCacheDataTypeE1ELb0ELi512EEEvPfS2_PT_PKS3_PKT0_S9_ifPKiSB_iPKfiiiSD_SD_iiiii --------------------------
	.section	.text._ZN4vllm25paged_attention_v2_kernelIfhLi80ELi16ELi128ELNS_18Fp8KVCacheDataTypeE1ELb0ELi512EEEvPfS2_PT_PKS3_PKT0_S9_ifPKiSB_iPKfiiiSD_SD_iiiii,"ax",@progbits
	.align	128
        .global         _ZN4vllm25paged_attention_v2_kernelIfhLi80ELi16ELi128ELNS_18Fp8KVCacheDataTypeE1ELb0ELi512EEEvPfS2_PT_PKS3_PKT0_S9_ifPKiSB_iPKfiiiSD_SD_iiiii
        .type           _ZN4vllm25paged_attention_v2_kernelIfhLi80ELi16ELi128ELNS_18Fp8KVCacheDataTypeE1ELb0ELi512EEEvPfS2_PT_PKS3_PKT0_S9_ifPKiSB_iPKfiiiSD_SD_iiiii,@function
        .size           _ZN4vllm25paged_attention_v2_kernelIfhLi80ELi16ELi128ELNS_18Fp8KVCacheDataTypeE1ELb0ELi512EEEvPfS2_PT_PKS3_PKT0_S9_ifPKiSB_iPKfiiiSD_SD_iiiii,(.L_x_29863 - _ZN4vllm25paged_attention_v2_kernelIfhLi80ELi16ELi128ELNS_18Fp8KVCacheDataTypeE1ELb0ELi512EEEvPfS2_PT_PKS3_PKT0_S9_ifPKiSB_iPKfiiiSD_SD_iiiii)
        .other          _ZN4vllm25paged_attention_v2_kernelIfhLi80ELi16ELi128ELNS_18Fp8KVCacheDataTypeE1ELb0ELi512EEEvPfS2_PT_PKS3_PKT0_S9_ifPKiSB_iPKfiiiSD_SD_iiiii,@"STO_CUDA_ENTRY STV_DEFAULT"
_ZN4vllm25paged_attention_v2_kernelIfhLi80ELi16ELi128ELNS_18Fp8KVCacheDataTypeE1ELb0ELi512EEEvPfS2_PT_PKS3_PKT0_S9_ifPKiSB_iPKfiiiSD_SD_iiiii:
.text._ZN4vllm25paged_attention_v2_kernelIfhLi80ELi16ELi128ELNS_18Fp8KVCacheDataTypeE1ELb0ELi512EEEvPfS2_PT_PKS3_PKT0_S9_ifPKiSB_iPKfiiiSD_SD_iiiii:
        /* <DEDUP_REMOVED lines=44> */
.L_x_16319:
        /* <DEDUP_REMOVED lines=47> */
.L_x_16288:
        /* <DEDUP_REMOVED lines=11> */
.L_x_16287:
[----:B------:R-:W-:Y:S05]  /*0660*/  BSYNC B1 ;  /* 0x0000000000017941 */ /* 0x000fea0003800000 */
.L_x_16286:
        /* <DEDUP_REMOVED lines=14> */
.L_x_16291:
        /* <DEDUP_REMOVED lines=100> */
.L_x_16290:
[----:B------:R-:W-:Y:S05]  /*0d90*/  BSYNC B1 ;  /* 0x0000000000017941 */ /* 0x000fea0003800000 */
.L_x_16289:
        /* <DEDUP_REMOVED lines=55> */
.L_x_16293:
[----:B------:R-:W-:Y:S05]  /*1110*/  BSYNC B1 ;  /* 0x0000000000017941 */ /* 0x000fea0003800000 */
.L_x_16292:
        /* <DEDUP_REMOVED lines=26> */
.L_x_16285:
[----:B------:R-:W-:Y:S05]  /*12c0*/  BSYNC B0 ;  /* 0x0000000000007941 */ /* 0x000fea0003800000 */
.L_x_16284:
        /* <DEDUP_REMOVED lines=56> */
.L_x_16298:
        /* <DEDUP_REMOVED lines=8> */
.L_x_16297:
[----:B------:R-:W-:Y:S05]  /*16d0*/  BSYNC B1 ;  /* 0x0000000000017941 */ /* 0x000fea0003800000 */
.L_x_16296:
        /* <DEDUP_REMOVED lines=14> */
.L_x_16301:
        /* <DEDUP_REMOVED lines=52> */
.L_x_16300:
[----:B------:R-:W-:Y:S05]  /*1b00*/  BSYNC B1 ;  /* 0x0000000000017941 */ /* 0x000fea0003800000 */
.L_x_16299:
        /* <DEDUP_REMOVED lines=31> */
.L_x_16303:
[----:B------:R-:W-:Y:S05]  /*1d00*/  BSYNC B1 ;  /* 0x0000000000017941 */ /* 0x000fea0003800000 */
.L_x_16302:
        /* <DEDUP_REMOVED lines=14> */
.L_x_16295:
[----:B------:R-:W-:Y:S05]  /*1df0*/  BSYNC B0 ;  /* 0x0000000000007941 */ /* 0x000fea0003800000 */
.L_x_16294:
        /* <DEDUP_REMOVED lines=23> */
.L_x_16305:
[----:B------:R-:W-:Y:S05]  /*1f70*/  BSYNC B0 ;  /* 0x0000000000007941 */ /* 0x000fea0003800000 */
.L_x_16304:
        /* <DEDUP_REMOVED lines=39> */
.L_x_16307:
[----:B------:R-:W-:Y:S05]  /*21f0*/  BSYNC B0 ;  /* 0x0000000000007941 */ /* 0x000fea0003800000 */
.L_x_16306:
        /* <DEDUP_REMOVED lines=23> */
.L_x_16309:
[----:B------:R-:W-:Y:S05]  /*2370*/  BSYNC B0 ;  /* 0x0000000000007941 */ /* 0x000fea0003800000 */
.L_x_16308:
        /* <DEDUP_REMOVED lines=13> */
.L_x_16311:
[----:B------:R-:W-:Y:S05]  /*2450*/  BSYNC B0 ;  /* 0x0000000000007941 */ /* 0x000fea0003800000 */
.L_x_16310:
        /* <DEDUP_REMOVED lines=23> */
.L_x_16313:
[----:B------:R-:W-:Y:S05]  /*25d0*/  BSYNC B0 ;  /* 0x0000000000007941 */ /* 0x000fea0003800000 */
.L_x_16312:
        /* <DEDUP_REMOVED lines=74> */
.L_x_16282:
        /* <DEDUP_REMOVED lines=16> */
.L_x_16314:
[----:B------:R-:W-:Y:S05]  /*2b80*/  EXIT ;  /* 0x000000000000794d */ /* 0x000fea0003800000 */
.L_x_16283:
[----:B------:R-:W-:Y:S01]  /*2b90*/  HFMA2.MMA R12, -RZ, RZ, 0, 9.5367431640625e-07 ;  /* 0x00000010ff0c7435 */ /* 0x000fe200000001ff */
[----:B------:R-:W-:Y:S01]  /*2ba0*/  IMAD.MOV.U32 R11, RZ, RZ, 0x1f ;  /* 0x0000001fff0b7424 */ /* 0x000fe200078e00ff */
[----:B------:R-:W-:Y:S02]  /*2bb0*/  MOV R15, 0xffffffff ;  /* 0xffffffff000f7802 */ /* 0x000fe40000000f00 */
[----:B------:R-:W-:-:S07]  /*2bc0*/  MOV R2, 0xff7fffff ;  /* 0xff7fffff00027802 */ /* 0x000fce0000000f00 */
[----:B0-----:R-:W-:Y:S05]  /*2bd0*/  WARPSYNC.COLLECTIVE R15, `(.L_x_16315) ;  /* 0x000000000f087348 */ /* 0x001fea0003c00000 */
[----:B------:R1:W2:Y:S02]  /*2be0*/  SHFL.BFLY P6, R14, R13, R12, R11 ;  /* 0x0c00000c0d0e7389 */ /* 0x0002a400000c000b */
[----:B012---:R-:W-:Y:S01]  /*2bf0*/  ENDCOLLECTIVE ;  /* 0x000000000000791b */ /* 0x007fe20003800000 */
.L_x_16315:
[----:B------:R-:W-:Y:S01]  /*2c00*/  IMAD.MOV.U32 R12, RZ, RZ, 0x8 ;  /* 0x00000008ff0c7424 */ /* 0x000fe200078e00ff */
[----:B------:R-:W-:-:S04]  /*2c10*/  FMNMX.FTZ R0, R14, -3.40282346638528859812e+38, !PT ;  /* 0xff7fffff0e007809 */ /* 0x000fc80007810000 */
[----:B------:R-:W-:-:S07]  /*2c20*/  MOV R13, R0 ;  /* 0x00000000000d7202 */ /* 0x000fce0000000f00 */
[----:B------:R-:W-:Y:S05]  /*2c30*/  WARPSYNC.COLLECTIVE R15, `(.L_x_16316) ;  /* 0x000000000f087348 */ /* 0x000fea0003c00000 */
[----:B------:R0:W1:Y:S02]  /*2c40*/  SHFL.BFLY P6, R14, R13, R12, R11 ;  /* 0x0c00000c0d0e7389 */ /* 0x00006400000c000b */
[----:B01----:R-:W-:Y:S01]  /*2c50*/  ENDCOLLECTIVE ;  /* 0x000000000000791b */ /* 0x003fe20003800000 */
.L_x_16316:
[----:B------:R-:W-:Y:S01]  /*2c60*/  HFMA2.MMA R12, -RZ, RZ, 0, 2.384185791015625e-07 ;  /* 0x00000004ff0c7435 */ /* 0x000fe200000001ff */
[----:B------:R-:W-:-:S04]  /*2c70*/  FMNMX.FTZ R3, R0, R14, !PT ;  /* 0x0000000e00037209 */ /* 0x000fc80007810000 */
[----:B------:R-:W-:-:S07]  /*2c80*/  MOV R13, R3 ;  /* 0x00000003000d7202 */ /* 0x000fce0000000f00 */
[----:B------:R-:W-:Y:S05]  /*2c90*/  WARPSYNC.COLLECTIVE R15, `(.L_x_16317) ;  /* 0x000000000f087348 */ /* 0x000fea0003c00000 */
[----:B------:R0:W1:Y:S02]  /*2ca0*/  SHFL.BFLY P6, R14, R13, R12, R11 ;  /* 0x0c00000c0d0e7389 */ /* 0x00006400000c000b */
[----:B01----:R-:W-:Y:S01]  /*2cb0*/  ENDCOLLECTIVE ;  /* 0x000000000000791b */ /* 0x003fe20003800000 */
.L_x_16317:
[----:B------:R-:W-:Y:S02]  /*2cc0*/  MOV R12, 0x2 ;  /* 0x00000002000c7802 */ /* 0x000fe40000000f00 */
[----:B------:R-:W-:-:S05]  /*2cd0*/  FMNMX.FTZ R4, R3, R14, !PT ;  /* 0x0000000e03047209 */ /* 0x000fca0007810000 */
[----:B------:R-:W-:-:S07]  /*2ce0*/  IMAD.MOV.U32 R13, RZ, RZ, R4 ;  /* 0x000000ffff0d7224 */ /* 0x000fce00078e0004 */
[----:B------:R-:W-:Y:S05]  /*2cf0*/  WARPSYNC.COLLECTIVE R15, `(.L_x_16318) ;  /* 0x000000000f087348 */ /* 0x000fea0003c00000 */
[----:B------:R0:W1:Y:S02]  /*2d00*/  SHFL.BFLY P6, R14, R13, R12, R11 ;  /* 0x0c00000c0d0e7389 */ /* 0x00006400000c000b */
[----:B01----:R-:W-:Y:S01]  /*2d10*/  ENDCOLLECTIVE ;  /* 0x000000000000791b */ /* 0x003fe20003800000 */
.L_x_16318:
[----:B------:R-:W-:Y:S05]  /*2d20*/  BRA `(.L_x_16319) ;  /* 0xffffffd400647947 */ /* 0x000fea000383ffff */
.L_x_16320:
        /* <DEDUP_REMOVED lines=13> */
.L_x_29863:


//--------------------- .text._ZN4vllm25paged_attention_v2_kernelIfhLi64ELi16ELi128ELNS_18Fp8KVCacheDataTypeE1ELb0ELi512EEEvPfS2_PT_PKS3_PKT0_S9_ifPKiSB_iPKfiiiSD_SD_iiiii --------------------------
	.section	.text._ZN4vllm25paged_attention_v2_kernelIfhLi64ELi16ELi128ELNS_18Fp8KVCacheDataTypeE1ELb0ELi512EEEvPfS2_PT_PKS3_PKT0_S9_ifPKiSB_iPKfiiiSD_SD_iiiii,"ax",@progbits
	.align	128
        .global         _ZN4vllm25paged_attention_v2_kernelIfhLi64ELi16ELi128ELNS_18Fp8KVCacheDataTypeE1ELb0ELi512EEEvPfS2_PT_PKS3_PKT0_S9_ifPKiSB_iPKfiiiSD_SD_iiiii
        .type           _ZN4vllm25paged_attention_v2_kernelIfhLi64ELi16ELi128ELNS_18Fp8KVCacheDataTypeE1ELb0ELi512EEEvPfS2_PT_PKS3_PKT0_S9_ifPKiSB_iPKfiiiSD_SD_iiiii,@function
        .size           _ZN4vllm25paged_attention_v2_kernelIfhLi64ELi16ELi128ELNS_18Fp8KVCacheDataTypeE1ELb0ELi512EEEvPfS2_PT_PKS3_PKT0_S9_ifPKiSB_iPKfiiiSD_SD_iiiii,(.L_x_29864 - _ZN4vllm25paged_attention_v2_kernelIfhLi64ELi16ELi128ELNS_18Fp8KVCacheDataTypeE1ELb0ELi512EEEvPfS2_PT_PKS3_PKT0_S9_ifPKiSB_iPKfiiiSD_SD_iiiii)
        .other          _ZN4vllm25paged_attention_v2_kernelIfhLi64ELi16ELi128ELNS_18Fp8KVCacheDataTypeE1ELb0ELi512EEEvPfS2_PT_PKS3_PKT0_S9_ifPKiSB_iPKfiiiSD_SD_iiiii,@"STO_CUDA_ENTRY STV_DEFAULT"
_ZN4vllm25paged_attention_v2_kernelIfhLi64ELi16ELi128ELNS_18Fp8KVCacheDataTypeE1ELb0ELi512EEEvPfS2_PT_PKS3_PKT0_S9_ifPKiSB_iPKfiiiSD_SD_iiiii:
.text._ZN4vllm25paged_attention_v2_kernelIfhLi64ELi16ELi128ELNS_18Fp8KVCacheDataTypeE1ELb0ELi512EEEvPfS2_PT_PKS3_PKT0_S9_ifPKiSB_iPKfiiiSD_SD_iiiii:
        /* <DEDUP_REMOVED lines=44> */
.L_x_16354:
        /* <DEDUP_REMOVED lines=47> */
.L_x_16327:
        /* <DEDUP_REMOVED lines=11> */
.L_x_16326:
[----:B------:R-:W-:Y:S05]  /*0660*/  BSYNC B1 ;  /* 0x0000000000017941 */ /* 0x000fea0003800000 */
.L_x_16325:
        /* <DEDUP_REMOVED lines=14> */
.L_x_16330:
        /* <DEDUP_REMOVED lines=100> */
.L_x_16329:
[----:B------:R-:W-:Y:S05]  /*0d90*/  BSYNC B1 ;  /* 0x0000000000017941 */ /* 0x000fea0003800000 */
.L_x_16328:
        /* <DEDUP_REMOVED lines=55> */
.L_x_16332:
[----:B------:R-:W-:Y:S05]  /*1110*/  BSYNC B1 ;  /* 0x0000000000017941 */ /* 0x000fea0003800000 */
.L_x_16331:
        /* <DEDUP_REMOVED lines=26> */
.L_x_16324:
[----:B------:R-:W-:Y:S05]  /*12c0*/  BSYNC B0 ;  /* 0x0000000000007941 */ /* 0x000fea0003800000 */
.L_x_16323:
        /* <DEDUP_REMOVED lines=56> */
.L_x_16337:
        /* <DEDUP_REMOVED lines=8> */
.L_x_16336:
[----:B------:R-:W-:Y:S05]  /*16d0*/  BSYNC B1 ;  /* 0x0000000000017941 */ /* 0x000fea0003800000 */
.L_x_16335:
        /* <DEDUP_REMOVED lines=14> */
.L_x_16340:
        /* <DEDUP_REMOVED lines=52> */
.L_x_16339:
[----:B------:R-:W-:Y:S05]  /*1b00*/  BSYNC B1 ;  /* 0x0000000000017941 */ /* 0x000fea0003800000 */
.L_x_16338:
        /* <DEDUP_REMOVED lines=31> */
.L_x_16342:
[----:B------:R-:W-:Y:S05]  /*1d00*/  BSYNC B1 ;  /* 0x0000000000017941 */ /* 0x000fea0003800000 */
.L_x_16341:
        /* <DEDUP_REMOVED lines=14> */
.L_x_16334:
[----:B------:R-:W-:Y:S05]  /*1df0*/  BSYNC B0 ;  /* 0x0000000000007941 */ /* 0x000fea0003800000 */
.L_x_16333:
        /* <DEDUP_REMOVED lines=22> */
.L_x_16344:
[----:B------:R-:W-:Y:S05]  /*1f60*/  BSYNC B0 ;  /* 0x0000000000007941 */ /* 0x000fea0003800000 */
.L_x_16343:
        /* <DEDUP_REMOVED lines=54> */
.L_x_16346:
[----:B------:R-:W-:Y:S05]  /*22d0*/  BSYNC B0 ;  /* 0x0000000000007941 */ /* 0x000fea0003800000 */
.L_x_16345:
        /* <DEDUP_REMOVED lines=28> */
.L_x_16348:
[----:B------:R-:W-:Y:S05]  /*24a0*/  BSYNC B0 ;  /* 0x0000000000007941 */ /* 0x000fea0003800000 */
.L_x_16347:
        /* <DEDUP_REMOVED lines=63> */
.L_x_16321:
        /* <DEDUP_REMOVED lines=16> */
.L_x_16349:
[----:B------:R-:W-:Y:S05]  /*29a0*/  EXIT ;  /* 0x000000000000794d */ /* 0x000fea0003800000 */
.L_x_16322:
[----:B------:R-:W-:Y:S01]  /*29b0*/  HFMA2.MMA R12, -RZ, RZ, 0, 9.5367431640625e-07 ;  /* 0x00000010ff0c7435 */ /* 0x000fe200000001ff */
[----:B------:R-:W-:Y:S01]  /*29c0*/  IMAD.MOV.U32 R11, RZ, RZ, 0x1f ;  /* 0x0000001fff0b7424 */ /* 0x000fe200078e00ff */
[----:B------:R-:W-:Y:S02]  /*29d0*/  MOV R15, 0xffffffff ;  /* 0xffffffff000f7802 */ /* 0x000fe40000000f00 */
[----:B------:R-:W-:-:S07]  /*29e0*/  MOV R2, 0xff7fffff ;  /* 0xff7fffff00027802 */ /* 0x000fce0000000f00 */
[----:B0-----:R-:W-:Y:S05]  /*29f0*/  WARPSYNC.COLLECTIVE R15, `(.L_x_16350) ;  /* 0x000000000f087348 */ /* 0x001fea0003c00000 */
[----:B------:R1:W2:Y:S02]  /*2a00*/  SHFL.BFLY P6, R14, R13, R12, R11 ;  /* 0x0c00000c0d0e7389 */ /* 0x0002a400000c000b */
[----:B012---:R-:W-:Y:S01]  /*2a10*/  ENDCOLLECTIVE ;  /* 0x000000000000791b */ /* 0x007fe20003800000 */
.L_x_16350:
[----:B------:R-:W-:Y:S01]  /*2a20*/  IMAD.MOV.U32 R12, RZ, RZ, 0x8 ;  /* 0x00000008ff0c7424 */ /* 0x000fe200078e00ff */
[----:B------:R-:W-:-:S04]  /*2a30*/  FMNMX.FTZ R0, R14, -3.40282346638528859812e+38, !PT ;  /* 0xff7fffff0e007809 */ /* 0x000fc80007810000 */
[----:B------:R-:W-:-:S07]  /*2a40*/  MOV R13, R0 ;  /* 0x00000000000d7202 */ /* 0x000fce0000000f00 */
[----:B------:R-:W-:Y:S05]  /*2a50*/  WARPSYNC.COLLECTIVE R15, `(.L_x_16351) ;  /* 0x000000000f087348 */ /* 0x000fea0003c00000 */
[----:B------:R0:W1:Y:S02]  /*2a60*/  SHFL.BFLY P6, R14, R13, R12, R11 ;  /* 0x0c00000c0d0e7389 */ /* 0x00006400000c000b */
[----:B01----:R-:W-:Y:S01]  /*2a70*/  ENDCOLLECTIVE ;  /* 0x000000000000791b */ /* 0x003fe20003800000 */
.L_x_16351:
[----:B------:R-:W-:Y:S01]  /*2a80*/  HFMA2.MMA R12, -RZ, RZ, 0, 2.384185791015625e-07 ;  /* 0x00000004ff0c7435 */ /* 0x000fe200000001ff */
[----:B------:R-:W-:-:S04]  /*2a90*/  FMNMX.FTZ R3, R0, R14, !PT ;  /* 0x0000000e00037209 */ /* 0x000fc80007810000 */
[----:B------:R-:W-:-:S07]  /*2aa0*/  MOV R13, R3 ;  /* 0x00000003000d7202 */ /* 0x000fce0000000f00 */
[----:B------:R-:W-:Y:S05]  /*2ab0*/  WARPSYNC.COLLECTIVE R15, `(.L_x_16352) ;  /* 0x000000000f087348 */ /* 0x000fea0003c00000 */
[----:B------:R0:W1:Y:S02]  /*2ac0*/  SHFL.BFLY P6, R14, R13, R12, R11 ;  /* 0x0c00000c0d0e7389 */ /* 0x00006400000c000b */
[----:B01----:R-:W-:Y:S01]  /*2ad0*/  ENDCOLLECTIVE ;  /* 0x000000000000791b */ /* 0x003fe20003800000 */
.L_x_16352:
[----:B------:R-:W-:Y:S02]  /*2ae0*/  MOV R12, 0x2 ;  /* 0x00000002000c7802 */ /* 0x000fe40000000f00 */
[----:B------:R-:W-:-:S05]  /*2af0*/  FMNMX.FTZ R4, R3, R14, !PT ;  /* 0x0000000e03047209 */ /* 0x000fca0007810000 */
[----:B------:R-:W-:-:S07]  /*2b00*/  IMAD.MOV.U32 R13, RZ, RZ, R4 ;  /* 0x000000ffff0d7224 */ /* 0x000fce00078e0004 */
[----:B------:R-:W-:Y:S05]  /*2b10*/  WARPSYNC.COLLECTIVE R15, `(.L_x_16353) ;  /* 0x000000000f087348 */ /* 0x000fea0003c00000 */
[----:B------:R0:W1:Y:S02]  /*2b20*/  SHFL.BFLY P6, R14, R13, R12, R11 ;  /* 0x0c00000c0d0e7389 */ /* 0x00006400000c000b */
[----:B01----:R-:W-:Y:S01]  /*2b30*/  ENDCOLLECTIVE ;  /* 0x000000000000791b */ /* 0x003fe20003800000 */
.L_x_16353:
[----:B------:R-:W-:Y:S05]  /*2b40*/  BRA `(.L_x_16354) ;  /* 0xffffffd400dc7947 */ /* 0x000fea000383ffff */
.L_x_16355:
        /* <DEDUP_REMOVED lines=11> */
.L_x_29864:


//--------------------- .text._ZN4vllm25paged_attention_v2_kernelIfhLi32ELi16ELi128ELNS_18Fp8KVCacheDataTypeE1ELb0ELi512EEEvPfS2_PT_PKS3_PKT0_S9_ifPKiSB_iPKfiiiSD_SD_iiiii --------------------------
	.section	.text._ZN4vllm25paged_attention_v2_kernelIfhLi32ELi16ELi128ELNS_18Fp8KVCacheDataTypeE1ELb0ELi512EEEvPfS2_PT_PKS3_PKT0_S9_ifPKiSB_iPKfiiiSD_SD_iiiii,"ax",@progbits
	.align	128
        .global         _ZN4vllm25paged_attention_v2_kernelIfhLi32ELi16ELi128ELNS_18Fp8KVCacheDataTypeE1ELb0ELi512EEEvPfS2_PT_PKS3_PKT0_S9_ifPKiSB_iPKfiiiSD_SD_iiiii
        .type           _ZN4vllm25paged_attention_v2_kernelIfhLi32ELi16ELi128ELNS_18Fp8KVCacheDataTypeE1ELb0ELi512EEEvPfS2_PT_PKS3_PKT0_S9_ifPKiSB_iPKfiiiSD_SD_iiiii,@function
        .size           _ZN4vllm25paged_attention_v2_kernelIfhLi32ELi16ELi128ELNS_18Fp8KVCacheDataTypeE1ELb0ELi512EEEvPfS2_PT_PKS3_PKT0_S9_ifPKiSB_iPKfiiiSD_SD_iiiii,(.L_x_29865 - _ZN4vllm25paged_attention_v2_kernelIfhLi32ELi16ELi128ELNS_18Fp8KVCacheDataTypeE1ELb0ELi512EEEvPfS2_PT_PKS3_PKT0_S9_ifPKiSB_iPKfiiiSD_SD_iiiii)
        .other          _ZN4vllm25paged_attention_v2_kernelIfhLi32ELi16ELi128ELNS_18Fp8KVCacheDataTypeE1ELb0ELi512EEEvPfS2_PT_PKS3_PKT0_S9_ifPKiSB_iPKfiiiSD_SD_iiiii,@"STO_CUDA_ENTRY STV_DEFAULT"
_ZN4vllm25paged_attention_v2_kernelIfhLi32ELi16ELi128ELNS_18Fp8KVCacheDataTypeE1ELb0ELi512EEEvPfS2_PT_PKS3_PKT0_S9_ifPKiSB_iPKfiiiSD_SD_iiiii:
.text._ZN4vllm25paged_attention_v2_kernelIfhLi32ELi16ELi128ELNS_18Fp8KVCacheDataTypeE1ELb0ELi512EEEvPfS2_PT_PKS3_PKT0_S9_ifPKiSB_iPKfiiiSD_SD_iiiii:
        /* <DEDUP_REMOVED lines=44> */
.L_x_16387:
        /* <DEDUP_REMOVED lines=46> */
.L_x_16362:
        /* <DEDUP_REMOVED lines=11> */
.L_x_16361:
[----:B------:R-:W-:Y:S05]  /*0650*/  BSYNC B1 ;  /* 0x0000000000017941 */ /* 0x000fea0003800000 */
.L_x_16360:
        /* <DEDUP_REMOVED lines=14> */
.L_x_16365:
        /* <DEDUP_REMOVED lines=100> */
.L_x_16364:
[----:B------:R-:W-:Y:S05]  /*0d80*/  BSYNC B1 ;  /* 0x0000000000017941 */ /* 0x000fea0003800000 */
.L_x_16363:
        /* <DEDUP_REMOVED lines=55> */
.L_x_16367:
[----:B------:R-:W-:Y:S05]  /*1100*/  BSYNC B1 ;  /* 0x0000000000017941 */ /* 0x000fea0003800000 */
.L_x_16366:
        /* <DEDUP_REMOVED lines=26> */
.L_x_16359:
[----:B------:R-:W-:Y:S05]  /*12b0*/  BSYNC B0 ;  /* 0x0000000000007941 */ /* 0x000fea0003800000 */
.L_x_16358:
        /* <DEDUP_REMOVED lines=54> */
.L_x_16372:
        /* <DEDUP_REMOVED lines=8> */
.L_x_16371:
[----:B------:R-:W-:Y:S05]  /*16a0*/  BSYNC B1 ;  /* 0x0000000000017941 */ /* 0x000fea0003800000 */
.L_x_16370:
        /* <DEDUP_REMOVED lines=14> */
.L_x_16375:
        /* <DEDUP_REMOVED lines=52> */
.L_x_16374:
[----:B------:R-:W-:Y:S05]  /*1ad0*/  BSYNC B1 ;  /* 0x0000000000017941 */ /* 0x000fea0003800000 */
.L_x_16373:
        /* <DEDUP_REMOVED lines=31> */
.L_x_16377:
[----:B------:R-:W-:Y:S05]  /*1cd0*/  BSYNC B1 ;  /* 0x0000000000017941 */ /* 0x000fea0003800000 */
.L_x_16376:
        /* <DEDUP_REMOVED lines=14> */
.L_x_16369:
[----:B------:R-:W-:Y:S05]  /*1dc0*/  BSYNC B0 ;  /* 0x0000000000007941 */ /* 0x000fea0003800000 */
.L_x_16368:
        /* <DEDUP_REMOVED lines=22> */
.L_x_16379:
[----:B------:R-:W-:Y:S05]  /*1f30*/  BSYNC B0 ;  /* 0x0000000000007941 */ /* 0x000fea0003800000 */
.L_x_16378:
        /* <DEDUP_REMOVED lines=52> */
.L_x_16381:
[----:B------:R-:W-:Y:S05]  /*2280*/  BSYNC B0 ;  /* 0x0000000000007941 */ /* 0x000fea0003800000 */
.L_x_16380:
        /* <DEDUP_REMOVED lines=38> */
.L_x_16356:
        /* <DEDUP_REMOVED lines=16> */
.L_x_16382:
[----:B------:R-:W-:Y:S05]  /*25f0*/  EXIT ;  /* 0x000000000000794d */ /* 0x000fea0003800000 */
.L_x_16357:
[----:B------:R-:W-:Y:S01]  /*2600*/  HFMA2.MMA R12, -RZ, RZ, 0, 9.5367431640625e-07 ;  /* 0x00000010ff0c7435 */ /* 0x000fe200000001ff */
[----:B------:R-:W-:Y:S01]  /*2610*/  IMAD.MOV.U32 R11, RZ, RZ, 0x1f ;  /* 0x0000001fff0b7424 */ /* 0x000fe200078e00ff */
[----:B------:R-:W-:Y:S02]  /*2620*/  MOV R15, 0xffffffff ;  /* 0xffffffff000f7802 */ /* 0x000fe40000000f00 */
[----:B------:R-:W-:-:S07]  /*2630*/  MOV R2, 0xff7fffff ;  /* 0xff7fffff00027802 */ /* 0x000fce0000000f00 */
[----:B0-----:R-:W-:Y:S05]  /*2640*/  WARPSYNC.COLLECTIVE R15, `(.L_x_16383) ;  /* 0x000000000f087348 */ /* 0x001fea0003c00000 */
[----:B------:R1:W2:Y:S02]  /*2650*/  SHFL.BFLY P6, R14, R13, R12, R11 ;  /* 0x0c00000c0d0e7389 */ /* 0x0002a400000c000b */
[----:B012---:R-:W-:Y:S01]  /*2660*/  ENDCOLLECTIVE ;  /* 0x000000000000791b */ /* 0x007fe20003800000 */
.L_x_16383:
[----:B------:R-:W-:Y:S01]  /*2670*/  IMAD.MOV.U32 R12, RZ, RZ, 0x8 ;  /* 0x00000008ff0c7424 */ /* 0x000fe200078e00ff */
[----:B------:R-:W-:-:S04]  /*2680*/  FMNMX.FTZ R0, R14, -3.40282346638528859812e+38, !PT ;  /* 0xff7fffff0e007809 */ /* 0x000fc80007810000 */
[----:B------:R-:W-:-:S07]  /*2690*/  MOV R13, R0 ;  /* 0x00000000000d7202 */ /* 0x000fce0000000f00 */
[----:B------:R-:W-:Y:S05]  /*26a0*/  WARPSYNC.COLLECTIVE R15, `(.L_x_16384) ;  /* 0x000000000f087348 */ /* 0x000fea0003c00000 */
[----:B------:R0:W1:Y:S02]  /*26b0*/  SHFL.BFLY P6, R14, R13, R12, R11 ;  /* 0x0c00000c0d0e7389 */ /* 0x00006400000c000b */
[----:B01----:R-:W-:Y:S01]  /*26c0*/  ENDCOLLECTIVE ;  /* 0x000000000000791b */ /* 0x003fe20003800000 */
.L_x_16384:
[----:B------:R-:W-:Y:S01]  /*26d0*/  HFMA2.MMA R12, -RZ, RZ, 0, 2.384185791015625e-07 ;  /* 0x00000004ff0c7435 */ /* 0x000fe200000001ff */
[----:B------:R-:W-:-:S04]  /*26e0*/  FMNMX.FTZ R3, R0, R14, !PT ;  /* 0x0000000e00037209 */ /* 0x000fc80007810000 */
[----:B------:R-:W-:-:S07]  /*26f0*/  MOV R13, R3 ;  /* 0x00000003000d7202 */ /* 0x000fce0000000f00 */
[----:B------:R-:W-:Y:S05]  /*2700*/  WARPSYNC.COLLECTIVE R15, `(.L_x_16385) ;  /* 0x000000000f087348 */ /* 0x000fea0003c00000 */
[----:B------:R0:W1:Y:S02]  /*2710*/  SHFL.BFLY P6, R14, R13, R12, R11 ;  /* 0x0c00000c0d0e7389 */ /* 0x00006400000c000b */
[----:B01----:R-:W-:Y:S01]  /*2720*/  ENDCOLLECTIVE ;  /* 0x000000000000791b */ /* 0x003fe20003800000 */
.L_x_16385:
[----:B------:R-:W-:Y:S02]  /*2730*/  MOV R12, 0x2 ;  /* 0x00000002000c7802 */ /* 0x000fe40000000f00 */
[----:B------:R-:W-:-:S05]  /*2740*/  FMNMX.FTZ R4, R3, R14, !PT ;  /* 0x0000000e03047209 */ /* 0x000fca0007810000 */
[----:B------:R-:W-:-:S07]  /*2750*/  IMAD.MOV.U32 R13, RZ, RZ, R4 ;  /* 0x000000ffff0d7224 */ /* 0x000fce00078e0004 */
[----:B------:R-:W-:Y:S05]  /*2760*/  WARPSYNC.COLLECTIVE R15, `(.L_x_16386) ;  /* 0x000000000f087348 */ /* 0x000fea0003c00000 */
[----:B------:R0:W1:Y:S02]  /*2770*/  SHFL.BFLY P6, R14, R13, R12, R11 ;  /* 0x0c00000c0d0e7389 */ /* 0x00006400000c000b */
[----:B01----:R-:W-:Y:S01]  /*2780*/  ENDCOLLECTIVE ;  /* 0x000000000000791b */ /* 0x003fe20003800000 */
.L_x_16386:
[----:B------:R-:W-:Y:S05]  /*2790*/  BRA `(.L_x_16387) ;  /* 0xffffffd800c87947 */ /* 0x000fea000383ffff */
.L_x_16388:
        /* <DEDUP_REMOVED lines=14> */
.L_x_29865:


//--------------------- .text._ZN4vllm25paged_attention_v2_kernelIfhLi256ELi16ELi128ELNS_18Fp8KVCacheDataTypeE1ELb1ELi512EEEvPfS2_PT_PKS3_PKT0_S9_ifPKiSB_iPKfiiiSD_SD_iiiii --------------------------
	.section	.text._ZN4vllm25paged_attention_v2_kernelIfhLi256ELi16ELi128ELNS_18Fp8KVCacheDataTypeE1ELb1ELi512EEEvPfS2_PT_PKS3_PKT0_S9_ifPKiSB_iPKfiiiSD_SD_iiiii,"ax",@progbits
	.align	128
        .global         _ZN4vllm25paged_attention_v2_kernelIfhLi256ELi16ELi128ELNS_18Fp8KVCacheDataTypeE1ELb1ELi512EEEvPfS2_PT_PKS3_PKT0_S9_ifPKiSB_iPKfiiiSD_SD_iiiii
        .type           _ZN4vllm25paged_attention_v2_kernelIfhLi256ELi16ELi128ELNS_18Fp8KVCacheDataTypeE1ELb1ELi512EEEvPfS2_PT_PKS3_PKT0_S9_ifPKiSB_iPKfiiiSD_SD_iiiii,@function
        .size           _ZN4vllm25paged_attention_v2_kernelIfhLi256ELi16ELi128ELNS_18Fp8KVCacheDataTypeE1ELb1ELi512EEEvPfS2_PT_PKS3_PKT0_S9_ifPKiSB_iPKfiiiSD_SD_iiiii,(.L_x_29866 - _ZN4vllm25paged_attention_v2_kernelIfhLi256ELi16ELi128ELNS_18Fp8KVCacheDataTypeE1ELb1ELi512EEEvPfS2_PT_PKS3_PKT0_S9_ifPKiSB_iPKfiiiSD_SD_iiiii)
        .other          _ZN4vllm25paged_attention_v2_kernelIfhLi256ELi16ELi128ELNS_18Fp8KVCacheDataTypeE1ELb1ELi512EEEvPfS2_PT_PKS3_PKT0_S9_ifPKiSB_iPKfiiiSD_SD_iiiii,@"STO_CUDA_ENTRY STV_DEFAULT"
_ZN4vllm25paged_attention_v2_kernelIfhLi256ELi16ELi128ELNS_18Fp8KVCacheDataTypeE1ELb1ELi512EEEvPfS2_PT_PKS3_PKT0_S9_ifPKiSB_iPKfiiiSD_SD_iiiii:
.text._ZN4vllm25paged_attention_v2_kernelIfhLi256ELi16ELi128ELNS_18Fp8KVCacheDataTypeE1ELb1ELi512EEEvPfS2_PT_PKS3_PKT0_S9_ifPKiSB_iPKfiiiSD_SD_iiiii:
        /* <DEDUP_REMOVED lines=122> */
.L_x_16389:
[----:B------:R-:W-:Y:S02]  /*07a0*/  ULDC UR4, c[0x0][0x288] ;  /* 0x0000a20000047ab9 */ /* 0x000fe40000000800 */
[----:B------:R-:W-:-:S06]  /*07b0*/  UIMAD UR4, UR47, UR4, UR45 ;  /* 0x000000042f0472a4 */ /* 0x000fcc000f8e022d */
[----:B------:R-:W-:-:S07]  /*07c0*/  IMAD R8, R3, UR4, RZ ;  /* 0x0000000403087c24 */ /* 0x000fce000f8e02ff */
.L_x_16390:
        /* <DEDUP_REMOVED lines=29> */
.L_x_16394:
        /* <DEDUP_REMOVED lines=42> */
.L_x_16392:
[----:B------:R-:W-:Y:S05]  /*0c40*/  BSYNC B7 ;  /* 0x0000000000077941 */ /* 0x000fea0003800000 */
.L_x_16391:
        /* <DEDUP_REMOVED lines=11> */
.L_x_16436:
        /* <DEDUP_REMOVED lines=47> */
.L_x_16400:
        /* <DEDUP_REMOVED lines=11> */
.L_x_16399:
[----:B------:R-:W-:Y:S05]  /*10a0*/  BSYNC B1 ;  /* 0x0000000000017941 */ /* 0x000fea0003800000 */
.L_x_16398:
        /* <DEDUP_REMOVED lines=15> */
.L_x_16403:
        /* <DEDUP_REMOVED lines=100> */
.L_x_16402:
[----:B------:R-:W-:Y:S05]  /*17e0*/  BSYNC B1 ;  /* 0x0000000000017941 */ /* 0x000fea0003800000 */
.L_x_16401:
        /* <DEDUP_REMOVED lines=55> */
.L_x_16405:
[----:B------:R-:W-:Y:S05]  /*1b60*/  BSYNC B1 ;  /* 0x0000000000017941 */ /* 0x000fea0003800000 */
.L_x_16404:
        /* <DEDUP_REMOVED lines=26> */
.L_x_16397:
[----:B------:R-:W-:Y:S05]  /*1d10*/  BSYNC B0 ;  /* 0x0000000000007941 */ /* 0x000fea0003800000 */
.L_x_16396:
        /* <DEDUP_REMOVED lines=56> */
.L_x_16410:
        /* <DEDUP_REMOVED lines=8> */
.L_x_16409:
[----:B------:R-:W-:Y:S05]  /*2120*/  BSYNC B1 ;  /* 0x0000000000017941 */ /* 0x000fea0003800000 */
.L_x_16408:
        /* <DEDUP_REMOVED lines=15> */
.L_x_16413:
        /* <DEDUP_REMOVED lines=52> */
.L_x_16412:
[----:B------:R-:W-:Y:S05]  /*2560*/  BSYNC B1 ;  /* 0x0000000000017941 */ /* 0x000fea0003800000 */
.L_x_16411:
        /* <DEDUP_REMOVED lines=31> */
.L_x_16415:
[----:B------:R-:W-:Y:S05]  /*2760*/  BSYNC B1 ;  /* 0x0000000000017941 */ /* 0x000fea0003800000 */
.L_x_16414:
        /* <DEDUP_REMOVED lines=14> */
.L_x_16407:
[----:B------:R-:W-:Y:S05]  /*2850*/  BSYNC B0 ;  /* 0x0000000000007941 */ /* 0x000fea0003800000 */
.L_x_16406:
        /* <DEDUP_REMOVED lines=26> */
.L_x_16417:
[----:B------:R-:W-:Y:S05]  /*2a00*/  BSYNC B0 ;  /* 0x0000000000007941 */ /* 0x000fea0003800000 */
.L_x_16416:
        /* <DEDUP_REMOVED lines=27> */
.L_x_16421:
        /* <DEDUP_REMOVED lines=33> */
.L_x_16419:
[----:B------:R-:W-:Y:S05]  /*2dd0*/  BSYNC B6 ;  /* 0x0000000000067941 */ /* 0x000fea0003800000 */
.L_x_16418:
        /* <DEDUP_REMOVED lines=124> */
.L_x_16501:
        /* <DEDUP_REMOVED lines=50> */
.L_x_16424:
[----:B------:R-:W-:Y:S05]  /*38c0*/  BSYNC B0 ;  /* 0x0000000000007941 */ /* 0x000fea0003800000 */
.L_x_16423:
        /* <DEDUP_REMOVED lines=76> */
.L_x_16426:
[----:B------:R-:W-:Y:S05]  /*3d90*/  BSYNC B0 ;  /* 0x0000000000007941 */ /* 0x000fea0003800000 */
.L_x_16425:
        /* <DEDUP_REMOVED lines=46> */
.L_x_16428:
[----:B------:R-:W-:Y:S05]  /*4080*/  BSYNC B0 ;  /* 0x0000000000007941 */ /* 0x000fea0003800000 */
.L_x_16427:
        /* <DEDUP_REMOVED lines=77> */
.L_x_16430:
[----:B------:R-:W-:Y:S05]  /*4560*/  BSYNC B0 ;  /* 0x0000000000007941 */ /* 0x000fea0003800000 */
.L_x_16429:
        /* <DEDUP_REMOVED lines=210> */
.L_x_16393:
        /* <DEDUP_REMOVED lines=16> */
.L_x_16420:
        /* <DEDUP_REMOVED lines=16> */
.L_x_16431:
[----:B------:R-:W-:Y:S05]  /*5490*/  EXIT ;  /* 0x000000000000794d */ /* 0x000fea0003800000 */
.L_x_16395:
[----:B------:R-:W-:Y:S01]  /*54a0*/  HFMA2.MMA R11, -RZ, RZ, 0, 1.847743988037109375e-06 ;  /* 0x0000001fff0b7435 */ /* 0x000fe200000001ff */
[----:B------:R-:W-:Y:S01]  /*54b0*/  IMAD.MOV.U32 R12, RZ, RZ, 0x10 ;  /* 0x00000010ff0c7424 */ /* 0x000fe200078e00ff */
[----:B------:R-:W-:Y:S01]  /*54c0*/  MOV R2, 0xff7fffff ;  /* 0xff7fffff00027802 */ /* 0x000fe20000000f00 */
[----:B------:R-:W-:-:S08]  /*54d0*/  IMAD.MOV.U32 R15, RZ, RZ, -0x1 ;  /* 0xffffffffff0f7424 */ /* 0x000fd000078e00ff */
[----:B------:R-:W-:Y:S05]  /*54e0*/  WARPSYNC.COLLECTIVE R15, `(.L_x_16432) ;  /* 0x000000000f087348 */ /* 0x000fea0003c00000 */
[----:B------:R0:W1:Y:S02]  /*54f0*/  SHFL.BFLY P6, R14, R13, R12, R11 ;  /* 0x0c00000c0d0e7389 */ /* 0x00006400000c000b */
[----:B01----:R-:W-:Y:S01]  /*5500*/  ENDCOLLECTIVE ;  /* 0x000000000000791b */ /* 0x003fe20003800000 */
.L_x_16432:
[----:B------:R-:W-:Y:S01]  /*5510*/  IMAD.MOV.U32 R12, RZ, RZ, 0x8 ;  /* 0x00000008ff0c7424 */ /* 0x000fe200078e00ff */
[----:B------:R-:W-:-:S04]  /*5520*/  FMNMX.FTZ R0, R14, -3.40282346638528859812e+38, !PT ;  /* 0xff7fffff0e007809 */ /* 0x000fc80007810000 */
[----:B------:R-:W-:-:S07]  /*5530*/  MOV R13, R0 ;  /* 0x00000000000d7202 */ /* 0x000fce0000000f00 */
[----:B------:R-:W-:Y:S05]  /*5540*/  WARPSYNC.COLLECTIVE R15, `(.L_x_16433) ;  /* 0x000000000f087348 */ /* 0x000fea0003c00000 */
[----:B------:R0:W1:Y:S02]  /*5550*/  SHFL.BFLY P6, R14, R13, R12, R11 ;  /* 0x0c00000c0d0e7389 */ /* 0x00006400000c000b */
[----:B01----:R-:W-:Y:S01]  /*5560*/  ENDCOLLECTIVE ;  /* 0x000000000000791b */ /* 0x003fe20003800000 */
.L_x_16433:
[----:B------:R-:W-:Y:S01]  /*5570*/  IMAD.MOV.U32 R12, RZ, RZ, 0x4 ;  /* 0x00000004ff0c7424 */ /* 0x000fe200078e00ff */
[----:B------:R-:W-:-:S04]  /*5580*/  FMNMX.FTZ R3, R0, R14, !PT ;  /* 0x0000000e00037209 */ /* 0x000fc80007810000 */
[----:B------:R-:W-:-:S07]  /*5590*/  MOV R13, R3 ;  /* 0x00000003000d7202 */ /* 0x000fce0000000f00 */
[----:B------:R-:W-:Y:S05]  /*55a0*/  WARPSYNC.COLLECTIVE R15, `(.L_x_16434) ;  /* 0x000000000f087348 */ /* 0x000fea0003c00000 */
[----:B------:R0:W1:Y:S02]  /*55b0*/  SHFL.BFLY P6, R14, R13, R12, R11 ;  /* 0x0c00000c0d0e7389 */ /* 0x00006400000c000b */
[----:B01----:R-:W-:Y:S01]  /*55c0*/  ENDCOLLECTIVE ;  /* 0x000000000000791b */ /* 0x003fe20003800000 */
.L_x_16434:
[----:B------:R-:W-:Y:S01]  /*55d0*/  IMAD.MOV.U32 R12, RZ, RZ, 0x2 ;  /* 0x00000002ff0c7424 */ /* 0x000fe200078e00ff */
[----:B------:R-:W-:-:S04]  /*55e0*/  FMNMX.FTZ R4, R3, R14, !PT ;  /* 0x0000000e03047209 */ /* 0x000fc80007810000 */
[----:B------:R-:W-:-:S07]  /*55f0*/  MOV R13, R4 ;  /* 0x00000004000d7202 */ /* 0x000fce0000000f00 */
[----:B------:R-:W-:Y:S05]  /*5600*/  WARPSYNC.COLLECTIVE R15, `(.L_x_16435) ;  /* 0x000000000f087348 */ /* 0x000fea0003c00000 */
[----:B------:R0:W1:Y:S02]  /*5610*/  SHFL.BFLY P6, R14, R13, R12, R11 ;  /* 0x0c00000c0d0e7389 */ /* 0x00006400000c000b */
[----:B01----:R-:W-:Y:S01]  /*5620*/  ENDCOLLECTIVE ;  /* 0x000000000000791b */ /* 0x003fe20003800000 */
.L_x_16435:
[----:B------:R-:W-:Y:S05]  /*5630*/  BRA `(.L_x_16436) ;  /* 0xffffffb400b07947 */ /* 0x000fea000383ffff */
.L_x_16422:
[----:B---3--:R-:W-:Y:S01]  /*5640*/  HFMA2.MMA R12, -RZ, RZ, 0, 1.1920928955078125e-07 ;  /* 0x00000002ff0c7435 */ /* 0x008fe200000001ff */
[----:B--2---:R-:W-:Y:S01]  /*5650*/  IMAD.MOV.U32 R13, RZ, RZ, RZ ;  /* 0x000000ffff0d7224 */ /* 0x004fe200078e00ff */
[----:B------:R-:W-:Y:S01]  /*5660*/  MOV R15, 0xffffffff ;  /* 0xffffffff000f7802 */ /* 0x000fe20000000f00 */
[----:B------:R-:W-:-:S08]  /*5670*/  IMAD.MOV.U32 R11, RZ, RZ, 0x1f ;  /* 0x0000001fff0b7424 */ /* 0x000fd000078e00ff */
[----:B01----:R-:W-:Y:S05]  /*5680*/  WARPSYNC.COLLECTIVE R15, `(.L_x_16437) ;  /* 0x000000000f087348 */ /* 0x003fea0003c00000 */
[----:B------:R2:W3:Y:S02]  /*5690*/  SHFL.BFLY P6, R14, R13, R12, R11 ;  /* 0x0c00000c0d0e7389 */ /* 0x0004e400000c000b */
[----:B0123--:R-:W-:Y:S01]  /*56a0*/  ENDCOLLECTIVE ;  /* 0x000000000000791b */ /* 0x00ffe20003800000 */
.L_x_16437:
[----:B------:R-:W-:Y:S01]  /*56b0*/  HFMA2.MMA R12, -RZ, RZ, 0, 5.9604644775390625e-08 ;  /* 0x00000001ff0c7435 */ /* 0x000fe200000001ff */
[----:B------:R-:W-:-:S04]  /*56c0*/  FADD.FTZ R26, RZ, R14 ;  /* 0x0000000eff1a7221 */ /* 0x000fc80000010000 */
[----:B------:R-:W-:-:S07]  /*56d0*/  IMAD.MOV.U32 R13, RZ, RZ, R26 ;  /* 0x000000ffff0d7224 */ /* 0x000fce00078e001a */
[----:B------:R-:W-:Y:S05]  /*56e0*/  WARPSYNC.COLLECTIVE R15, `(.L_x_16438) ;  /* 0x000000000f087348 */ /* 0x000fea0003c00000 */
[----:B------:R0:W1:Y:S02]  /*56f0*/  SHFL.BFLY P6, R14, R13, R12, R11 ;  /* 0x0c00000c0d0e7389 */ /* 0x00006400000c000b */
[----:B01----:R-:W-:Y:S01]  /*5700*/  ENDCOLLECTIVE ;  /* 0x000000000000791b */ /* 0x003fe20003800000 */
.L_x_16438:
[----:B------:R-:W-:Y:S01]  /*5710*/  MOV R13, RZ ;  /* 0x000000ff000d7202 */ /* 0x000fe20000000f00 */
[----:B------:R-:W-:Y:S02]  /*5720*/  IMAD.MOV.U32 R12, RZ, RZ, 0x2 ;  /* 0x00000002ff0c7424 */ /* 0x000fe400078e00ff */
[----:B------:R-:W-:-:S07]  /*5730*/  IMAD.MOV.U32 R25, RZ, RZ, R14 ;  /* 0x000000ffff197224 */ /* 0x000fce00078e000e */
[----:B------:R-:W-:Y:S05]  /*5740*/  WARPSYNC.COLLECTIVE R15, `(.L_x_16439) ;  /* 0x000000000f087348 */ /* 0x000fea0003c00000 */
[----:B------:R0:W1:Y:S02]  /*5750*/  SHFL.BFLY P6, R14, R13, R12, R11 ;  /* 0x0c00000c0d0e7389 */ /* 0x00006400000c000b */
[----:B01----:R-:W-:Y:S01]  /*5760*/  ENDCOLLECTIVE ;  /* 0x000000000000791b */ /* 0x003fe20003800000 */
.L_x_16439:
        /* <DEDUP_REMOVED lines=8> */
.L_x_16440:
[----:B------:R-:W-:Y:S01]  /*57f0*/  MOV R13, RZ ;  /* 0x000000ff000d7202 */ /* 0x000fe20000000f00 */
[----:B------:R-:W-:Y:S02]  /*5800*/  IMAD.MOV.U32 R12, RZ, RZ, 0x2 ;  /* 0x00000002ff0c7424 */ /* 0x000fe400078e00ff */
[----:B------:R-:W-:-:S07]  /*5810*/  IMAD.MOV.U32 R28, RZ, RZ, R14 ;  /* 0x000000ffff1c7224 */ /* 0x000fce00078e000e */
[----:B------:R-:W-:Y:S05]  /*5820*/  WARPSYNC.COLLECTIVE R15, `(.L_x_16441) ;  /* 0x000000000f087348 */ /* 0x000fea0003c00000 */
[----:B------:R0:W1:Y:S02]  /*5830*/  SHFL.BFLY P6, R14, R13, R12, R11 ;  /* 0x0c00000c0d0e7389 */ /* 0x00006400000c000b */
[----:B01----:R-:W-:Y:S01]  /*5840*/  ENDCOLLECTIVE ;  /* 0x000000000000791b */ /* 0x003fe20003800000 */
.L_x_16441:
        /* <DEDUP_REMOVED lines=8> */
.L_x_16442:
[----:B------:R-:W-:Y:S01]  /*58d0*/  MOV R13, RZ ;  /* 0x000000ff000d7202 */ /* 0x000fe20000000f00 */
[----:B------:R-:W-:Y:S02]  /*58e0*/  IMAD.MOV.U32 R12, RZ, RZ, 0x2 ;  /* 0x00000002ff0c7424 */ /* 0x000fe400078e00ff */
[----:B------:R-:W-:-:S07]  /*58f0*/  IMAD.MOV.U32 R29, RZ, RZ, R14 ;  /* 0x000000ffff1d7224 */ /* 0x000fce00078e000e */
[----:B------:R-:W-:Y:S05]  /*5900*/  WARPSYNC.COLLECTIVE R15, `(.L_x_16443) ;  /* 0x000000000f087348 */ /* 0x000fea0003c00000 */
[----:B------:R0:W1:Y:S02]  /*5910*/  SHFL.BFLY P6, R14, R13, R12, R11 ;  /* 0x0c00000c0d0e7389 */ /* 0x00006400000c000b */
[----:B01----:R-:W-:Y:S01]  /*5920*/  ENDCOLLECTIVE ;  /* 0x000000000000791b */ /* 0x003fe20003800000 */
.L_x_16443:
        /* <DEDUP_REMOVED lines=8> */
.L_x_16444:
[----:B------:R-:W-:Y:S01]  /*59b0*/  MOV R13, RZ ;  /* 0x000000ff000d7202 */ /* 0x000fe20000000f00 */
[----:B------:R-:W-:Y:S02]  /*59c0*/  IMAD.MOV.U32 R12, RZ, RZ, 0x2 ;  /* 0x00000002ff0c7424 */ /* 0x000fe400078e00ff */
[----:B------:R-:W-:-:S07]  /*59d0*/  IMAD.MOV.U32 R35, RZ, RZ, R14 ;  /* 0x000000ffff237224 */ /* 0x000fce00078e000e */
[----:B------:R-:W-:Y:S05]  /*59e0*/  WARPSYNC.COLLECTIVE R15, `(.L_x_16445) ;  /* 0x000000000f087348 */ /* 0x000fea0003c00000 */
[----:B------:R0:W1:Y:S02]  /*59f0*/  SHFL.BFLY P6, R14, R13, R12, R11 ;  /* 0x0c00000c0d0e7389 */ /* 0x00006400000c000b */
[----:B01----:R-:W-:Y:S01]  /*5a00*/  ENDCOLLECTIVE ;  /* 0x000000000000791b */ /* 0x003fe20003800000 */
.L_x_16445:
        /* <DEDUP_REMOVED lines=8> */
.L_x_16446:
[----:B------:R-:W-:Y:S01]  /*5a90*/  MOV R13, RZ ;  /* 0x000000ff000d7202 */ /* 0x000fe20000000f00 */
[----:B------:R-:W-:Y:S02]  /*5aa0*/  IMAD.MOV.U32 R12, RZ, RZ, 0x2 ;  /* 0x00000002ff0c7424 */ /* 0x000fe400078e00ff */
[----:B------:R-:W-:-:S07]  /*5ab0*/  IMAD.MOV.U32 R33, RZ, RZ, R14 ;  /* 0x000000ffff217224 */ /* 0x000fce00078e000e */
[----:B------:R-:W-:Y:S05]  /*5ac0*/  WARPSYNC.COLLECTIVE R15, `(.L_x_16447) ;  /* 0x000000000f087348 */ /* 0x000fea0003c00000 */
[----:B------:R0:W1:Y:S02]  /*5ad0*/  SHFL.BFLY P6, R14, R13, R12, R11 ;  /* 0x0c00000c0d0e7389 */ /* 0x00006400000c000b */
[----:B01----:R-:W-:Y:S01]  /*5ae0*/  ENDCOLLECTIVE ;  /* 0x000000000000791b */ /* 0x003fe20003800000 */
.L_x_16447:
        /* <DEDUP_REMOVED lines=8> */
.L_x_16448:
[----:B------:R-:W-:Y:S01]  /*5b70*/  MOV R13, RZ ;  /* 0x000000ff000d7202 */ /* 0x000fe20000000f00 */
[----:B------:R-:W-:Y:S02]  /*5b80*/  IMAD.MOV.U32 R12, RZ, RZ, 0x2 ;  /* 0x00000002ff0c7424 */ /* 0x000fe400078e00ff */
[----:B------:R-:W-:-:S07]  /*5b90*/  IMAD.MOV.U32 R2, RZ, RZ, R14 ;  /* 0x000000ffff027224 */ /* 0x000fce00078e000e */
[----:B------:R-:W-:Y:S05]  /*5ba0*/  WARPSYNC.COLLECTIVE R15, `(.L_x_16449) ;  /* 0x000000000f087348 */ /* 0x000fea0003c00000 */
[----:B------:R0:W1:Y:S02]  /*5bb0*/  SHFL.BFLY P6, R14, R13, R12, R11 ;  /* 0x0c00000c0d0e7389 */ /* 0x00006400000c000b */
[----:B01----:R-:W-:Y:S01]  /*5bc0*/  ENDCOLLECTIVE ;  /* 0x000000000000791b */ /* 0x003fe20003800000 */
.L_x_16449:
        /* <DEDUP_REMOVED lines=8> */
.L_x_16450:
[----:B------:R-:W-:Y:S01]  /*5c50*/  MOV R13, RZ ;  /* 0x000000ff000d7202 */ /* 0x000fe20000000f00 */
[----:B------:R-:W-:Y:S02]  /*5c60*/  IMAD.MOV.U32 R12, RZ, RZ, 0x2 ;  /* 0x00000002ff0c7424 */ /* 0x000fe400078e00ff */
[----:B------:R-:W-:-:S07]  /*5c70*/  IMAD.MOV.U32 R4, RZ, RZ, R14 ;  /* 0x000000ffff047224 */ /* 0x000fce00078e000e */
[----:B------:R-:W-:Y:S05]  /*5c80*/  WARPSYNC.COLLECTIVE R15, `(.L_x_16451) ;  /* 0x000000000f087348 */ /* 0x000fea0003c00000 */
[----:B------:R0:W1:Y:S02]  /*5c90*/  SHFL.BFLY P6, R14, R13, R12, R11 ;  /* 0x0c00000c0d0e7389 */ /* 0x00006400000c000b */
[----:B01----:R-:W-:Y:S01]  /*5ca0*/  ENDCOLLECTIVE ;  /* 0x000000000000791b */ /* 0x003fe20003800000 */
.L_x_16451:
        /* <DEDUP_REMOVED lines=8> */
.L_x_16452:
[----:B------:R-:W-:Y:S01]  /*5d30*/  MOV R13, RZ ;  /* 0x000000ff000d7202 */ /* 0x000fe20000000f00 */
[----:B------:R-:W-:Y:S02]  /*5d40*/  IMAD.MOV.U32 R12, RZ, RZ, 0x2 ;  /* 0x00000002ff0c7424 */ /* 0x000fe400078e00ff */
[----:B------:R-:W-:-:S07]  /*5d50*/  IMAD.MOV.U32 R6, RZ, RZ, R14 ;  /* 0x000000ffff067224 */ /* 0x000fce00078e000e */
[----:B------:R-:W-:Y:S05]  /*5d60*/  WARPSYNC.COLLECTIVE R15, `(.L_x_16453) ;  /* 0x000000000f087348 */ /* 0x000fea0003c00000 */
[----:B------:R0:W1:Y:S02]  /*5d70*/  SHFL.BFLY P6, R14, R13, R12, R11 ;  /* 0x0c00000c0d0e7389 */ /* 0x00006400000c000b */
[----:B01----:R-:W-:Y:S01]  /*5d80*/  ENDCOLLECTIVE ;  /* 0x000000000000791b */ /* 0x003fe20003800000 */
.L_x_16453:
        /* <DEDUP_REMOVED lines=8> */
.L_x_16454:
[----:B------:R-:W-:Y:S01]  /*5e10*/  MOV R13, RZ ;  /* 0x000000ff000d7202 */ /* 0x000fe20000000f00 */
[----:B------:R-:W-:Y:S02]  /*5e20*/  IMAD.MOV.U32 R12, RZ, RZ, 0x2 ;  /* 0x00000002ff0c7424 */ /* 0x000fe400078e00ff */
[----:B------:R-:W-:-:S07]  /*5e30*/  IMAD.MOV.U32 R8, RZ, RZ, R14 ;  /* 0x000000ffff087224 */ /* 0x000fce00078e000e */
[----:B------:R-:W-:Y:S05]  /*5e40*/  WARPSYNC.COLLECTIVE R15, `(.L_x_16455) ;  /* 0x000000000f087348 */ /* 0x000fea0003c00000 */
[----:B------:R0:W1:Y:S02]  /*5e50*/  SHFL.BFLY P6, R14, R13, R12, R11 ;  /* 0x0c00000c0d0e7389 */ /* 0x00006400000c000b */
[----:B01----:R-:W-:Y:S01]  /*5e60*/  ENDCOLLECTIVE ;  /* 0x000000000000791b */ /* 0x003fe20003800000 */
.L_x_16455:
        /* <DEDUP_REMOVED lines=8> */
.L_x_16456:
[----:B------:R-:W-:Y:S01]  /*5ef0*/  MOV R13, RZ ;  /* 0x000000ff000d7202 */ /* 0x000fe20000000f00 */
[----:B------:R-:W-:Y:S02]  /*5f00*/  IMAD.MOV.U32 R12, RZ, RZ, 0x2 ;  /* 0x00000002ff0c7424 */ /* 0x000fe400078e00ff */
[----:B------:R-:W-:-:S07]  /*5f10*/  IMAD.MOV.U32 R10, RZ, RZ, R14 ;  /* 0x000000ffff0a7224 */ /* 0x000fce00078e000e */
[----:B------:R-:W-:Y:S05]  /*5f20*/  WARPSYNC.COLLECTIVE R15, `(.L_x_16457) ;  /* 0x000000000f087348 */ /* 0x000fea0003c00000 */
[----:B------:R0:W1:Y:S02]  /*5f30*/  SHFL.BFLY P6, R14, R13, R12, R11 ;  /* 0x0c00000c0d0e7389 */ /* 0x00006400000c000b */
[----:B01----:R-:W-:Y:S01]  /*5f40*/  ENDCOLLECTIVE ;  /* 0x000000000000791b */ /* 0x003fe20003800000 */
.L_x_16457:
        /* <DEDUP_REMOVED lines=8> */
.L_x_16458:
[----:B------:R-:W-:Y:S01]  /*5fd0*/  MOV R13, RZ ;  /* 0x000000ff000d7202 */ /* 0x000fe20000000f00 */
[----:B------:R-:W-:Y:S02]  /*5fe0*/  IMAD.MOV.U32 R12, RZ, RZ, 0x2 ;  /* 0x00000002ff0c7424 */ /* 0x000fe400078e00ff */
[----:B------:R-:W-:-:S07]  /*5ff0*/  IMAD.MOV.U32 R17, RZ, RZ, R14 ;  /* 0x000000ffff117224 */ /* 0x000fce00078e000e */
[----:B------:R-:W-:Y:S05]  /*6000*/  WARPSYNC.COLLECTIVE R15, `(.L_x_16459) ;  /* 0x000000000f087348 */ /* 0x000fea0003c00000 */
[----:B------:R0:W1:Y:S02]  /*6010*/  SHFL.BFLY P6, R14, R13, R12, R11 ;  /* 0x0c00000c0d0e7389 */ /* 0x00006400000c000b */
[----:B01----:R-:W-:Y:S01]  /*6020*/  ENDCOLLECTIVE ;  /* 0x000000000000791b */ /* 0x003fe20003800000 */
.L_x_16459:
        /* <DEDUP_REMOVED lines=8> */
.L_x_16460:
[----:B------:R-:W-:Y:S01]  /*60b0*/  MOV R13, RZ ;  /* 0x000000ff000d7202 */ /* 0x000fe20000000f00 */
[----:B------:R-:W-:Y:S02]  /*60c0*/  IMAD.MOV.U32 R12, RZ, RZ, 0x2 ;  /* 0x00000002ff0c7424 */ /* 0x000fe400078e00ff */
[----:B------:R-:W-:-:S07]  /*60d0*/  IMAD.MOV.U32 R19, RZ, RZ, R14 ;  /* 0x000000ffff137224 */ /* 0x000fce00078e000e */
[----:B------:R-:W-:Y:S05]  /*60e0*/  WARPSYNC.COLLECTIVE R15, `(.L_x_16461) ;  /* 0x000000000f087348 */ /* 0x000fea0003c00000 */
[----:B------:R0:W1:Y:S02]  /*60f0*/  SHFL.BFLY P6, R14, R13, R12, R11 ;  /* 0x0c00000c0d0e7389 */ /* 0x00006400000c000b */
[----:B01----:R-:W-:Y:S01]  /*6100*/  ENDCOLLECTIVE ;  /* 0x000000000000791b */ /* 0x003fe20003800000 */
.L_x_16461:
        /* <DEDUP_REMOVED lines=8> */
.L_x_16462:
[----:B------:R-:W-:Y:S01]  /*6190*/  MOV R13, RZ ;  /* 0x000000ff000d7202 */ /* 0x000fe20000000f00 */
[----:B------:R-:W-:Y:S02]  /*61a0*/  IMAD.MOV.U32 R12, RZ, RZ, 0x2 ;  /* 0x00000002ff0c7424 */ /* 0x000fe400078e00ff */
[----:B------:R-:W-:-:S07]  /*61b0*/  IMAD.MOV.U32 R21, RZ, RZ, R14 ;  /* 0x000000ffff157224 */ /* 0x000fce00078e000e */
[----:B------:R-:W-:Y:S05]  /*61c0*/  WARPSYNC.COLLECTIVE R15, `(.L_x_16463) ;  /* 0x000000000f087348 */ /* 0x000fea0003c00000 */
[----:B------:R0:W1:Y:S02]  /*61d0*/  SHFL.BFLY P6, R14, R13, R12, R11 ;  /* 0x0c00000c0d0e7389 */ /* 0x00006400000c000b */
[----:B01----:R-:W-:Y:S01]  /*61e0*/  ENDCOLLECTIVE ;  /* 0x000000000000791b */ /* 0x003fe20003800000 */
.L_x_16463:
        /* <DEDUP_REMOVED lines=8> */
.L_x_16464:
[----:B------:R-:W-:Y:S01]  /*6270*/  HFMA2.MMA R13, -RZ, RZ, 0, 0 ;  /* 0x00000000ff0d7435 */ /* 0x000fe200000001ff */
[----:B------:R-:W-:Y:S01]  /*6280*/  IMAD.MOV.U32 R12, RZ, RZ, 0x2 ;  /* 0x00000002ff0c7424 */ /* 0x000fe200078e00ff */
[----:B------:R-:W-:-:S09]  /*6290*/  MOV R23, R14 ;  /* 0x0000000e00177202 */ /* 0x000fd20000000f00 */
[----:B------:R-:W-:Y:S05]  /*62a0*/  WARPSYNC.COLLECTIVE R15, `(.L_x_16465) ;  /* 0x000000000f087348 */ /* 0x000fea0003c00000 */
[----:B------:R0:W1:Y:S02]  /*62b0*/  SHFL.BFLY P6, R14, R13, R12, R11 ;  /* 0x0c00000c0d0e7389 */ /* 0x00006400000c000b */
[----:B01----:R-:W-:Y:S01]  /*62c0*/  ENDCOLLECTIVE ;  /* 0x000000000000791b */ /* 0x003fe20003800000 */
.L_x_16465:
        /* <DEDUP_REMOVED lines=8> */
.L_x_16466:
[----:B------:R-:W-:Y:S01]  /*6350*/  HFMA2.MMA R13, -RZ, RZ, 0, 0 ;  /* 0x00000000ff0d7435 */ /* 0x000fe200000001ff */
[----:B------:R-:W-:Y:S01]  /*6360*/  IMAD.MOV.U32 R12, RZ, RZ, 0x2 ;  /* 0x00000002ff0c7424 */ /* 0x000fe200078e00ff */
[----:B------:R-:W-:-:S09]  /*6370*/  MOV R26, R14 ;  /* 0x0000000e001a7202 */ /* 0x000fd20000000f00 */
[----:B------:R-:W-:Y:S05]  /*6380*/  WARPSYNC.COLLECTIVE R15, `(.L_x_16467) ;  /* 0x000000000f087348 */ /* 0x000fea0003c00000 */
[----:B------:R0:W1:Y:S02]  /*6390*/  SHFL.BFLY P6, R14, R13, R12, R11 ;  /* 0x0c00000c0d0e7389 */ /* 0x00006400000c000b */
[----:B01----:R-:W-:Y:S01]  /*63a0*/  ENDCOLLECTIVE ;  /* 0x000000000000791b */ /* 0x003fe20003800000 */
.L_x_16467:
        /* <DEDUP_REMOVED lines=8> */
.L_x_16468:
[----:B------:R-:W-:Y:S01]  /*6430*/  HFMA2.MMA R13, -RZ, RZ, 0, 0 ;  /* 0x00000000ff0d7435 */ /* 0x000fe200000001ff */
[----:B------:R-:W-:Y:S01]  /*6440*/  IMAD.MOV.U32 R12, RZ, RZ, 0x2 ;  /* 0x00000002ff0c7424 */ /* 0x000fe200078e00ff */
[----:B------:R-:W-:-:S09]  /*6450*/  MOV R30, R14 ;  /* 0x0000000e001e7202 */ /* 0x000fd20000000f00 */
[----:B------:R-:W-:Y:S05]  /*6460*/  WARPSYNC.COLLECTIVE R15, `(.L_x_16469) ;  /* 0x000000000f087348 */ /* 0x000fea0003c00000 */
[----:B------:R0:W1:Y:S02]  /*6470*/  SHFL.BFLY P6, R14, R13, R12, R11 ;  /* 0x0c00000c0d0e7389 */ /* 0x00006400000c000b */
[----:B01----:R-:W-:Y:S01]  /*6480*/  ENDCOLLECTIVE ;  /* 0x000000000000791b */ /* 0x003fe20003800000 */
.L_x_16469:
        /* <DEDUP_REMOVED lines=8> */
.L_x_16470:
[----:B------:R-:W-:Y:S01]  /*6510*/  HFMA2.MMA R13, -RZ, RZ, 0, 0 ;  /* 0x00000000ff0d7435 */ /* 0x000fe200000001ff */
[----:B------:R-:W-:Y:S01]  /*6520*/  IMAD.MOV.U32 R12, RZ, RZ, 0x2 ;  /* 0x00000002ff0c7424 */ /* 0x000fe200078e00ff */
[----:B------:R-:W-:-:S09]  /*6530*/  MOV R34, R14 ;  /* 0x0000000e00227202 */ /* 0x000fd20000000f00 */
[----:B------:R-:W-:Y:S05]  /*6540*/  WARPSYNC.COLLECTIVE R15, `(.L_x_16471) ;  /* 0x000000000f087348 */ /* 0x000fea0003c00000 */
[----:B------:R0:W1:Y:S02]  /*6550*/  SHFL.BFLY P6, R14, R13, R12, R11 ;  /* 0x0c00000c0d0e7389 */ /* 0x00006400000c000b */
[----:B01----:R-:W-:Y:S01]  /*6560*/  ENDCOLLECTIVE ;  /* 0x000000000000791b */ /* 0x003fe20003800000 */
.L_x_16471:
        /* <DEDUP_REMOVED lines=8> */
.L_x_16472:
[----:B------:R-:W-:Y:S01]  /*65f0*/  HFMA2.MMA R13, -RZ, RZ, 0, 0 ;  /* 0x00000000ff0d7435 */ /* 0x000fe200000001ff */
[----:B------:R-:W-:Y:S01]  /*6600*/  IMAD.MOV.U32 R12, RZ, RZ, 0x2 ;  /* 0x00000002ff0c7424 */ /* 0x000fe200078e00ff */
[----:B------:R-:W-:-:S09]  /*6610*/  MOV R36, R14 ;  /* 0x0000000e00247202 */ /* 0x000fd20000000f00 */
[----:B------:R-:W-:Y:S05]  /*6620*/  WARPSYNC.COLLECTIVE R15, `(.L_x_16473) ;  /* 0x000000000f087348 */ /* 0x000fea0003c00000 */
[----:B------:R0:W1:Y:S02]  /*6630*/  SHFL.BFLY P6, R14, R13, R12, R11 ;  /* 0x0c00000c0d0e7389 */ /* 0x00006400000c000b */
[----:B01----:R-:W-:Y:S01]  /*6640*/  ENDCOLLECTIVE ;  /* 0x000000000000791b */ /* 0x003fe20003800000 */
.L_x_16473:
        /* <DEDUP_REMOVED lines=8> */
.L_x_16474:
[----:B------:R-:W-:Y:S01]  /*66d0*/  HFMA2.MMA R13, -RZ, RZ, 0, 0 ;  /* 0x00000000ff0d7435 */ /* 0x000fe200000001ff */
[----:B------:R-:W-:Y:S01]  /*66e0*/  IMAD.MOV.U32 R12, RZ, RZ, 0x2 ;  /* 0x00000002ff0c7424 */ /* 0x000fe200078e00ff */
[----:B------:R-:W-:-:S09]  /*66f0*/  MOV R38, R14 ;  /* 0x0000000e00267202 */ /* 0x000fd20000000f00 */
[----:B------:R-:W-:Y:S05]  /*6700*/  WARPSYNC.COLLECTIVE R15, `(.L_x_16475) ;  /* 0x000000000f087348 */ /* 0x000fea0003c00000 */
[----:B------:R0:W1:Y:S02]  /*6710*/  SHFL.BFLY P6, R14, R13, R12, R11 ;  /* 0x0c00000c0d0e7389 */ /* 0x00006400000c000b */
[----:B01----:R-:W-:Y:S01]  /*6720*/  ENDCOLLECTIVE ;  /* 0x000000000000791b */ /* 0x003fe20003800000 */
.L_x_16475:
[----:B------:R-:W-:Y:S01]  /*6730*/  FADD.FTZ R37, R37, R38 ;  /* 0x0000002625257221 */ /* 0x000fe20000010000 */
[----:B------:R-:W-:Y:S01]  /*6740*/  HFMA2.MMA R12, -RZ, RZ, 0, 5.9604644775390625e-08 ;  /* 0x00000001ff0c7435 */ /* 0x000fe200000001ff */
[----:B------:R-:W-:-:S05]  /*6750*/  FADD.FTZ R39, RZ, R14 ;  /* 0x0000000eff277221 */ /* 0x000fca0000010000 */
[----:B------:R-:W-:-:S07]  /*6760*/  MOV R13, R39 ;  /* 0x00000027000d7202 */ /* 0x000fce0000000f00 */
[----:B------:R-:W-:Y:S05]  /*6770*/  WARPSYNC.COLLECTIVE R15, `(.L_x_16476) ;  /* 0x000000000f087348 */ /* 0x000fea0003c00000 */
[----:B------:R0:W1:Y:S02]  /*6780*/  SHFL.BFLY P6, R14, R13, R12, R11 ;  /* 0x0c00000c0d0e7389 */ /* 0x00006400000c000b */
[----:B01----:R-:W-:Y:S01]  /*6790*/  ENDCOLLECTIVE ;  /* 0x000000000000791b */ /* 0x003fe20003800000 */
.L_x_16476:
[----:B------:R-:W-:Y:S01]  /*67a0*/  HFMA2.MMA R12, -RZ, RZ, 0, 1.1920928955078125e-07 ;  /* 0x00000002ff0c7435 */ /* 0x000fe200000001ff */
[----:B------:R-:W-:Y:S01]  /*67b0*/  MOV R13, RZ ;  /* 0x000000ff000d7202 */ /* 0x000fe20000000f00 */
[----:B------:R-:W-:-:S09]  /*67c0*/  IMAD.MOV.U32 R40, RZ, RZ, R14 ;  /* 0x000000ffff287224 */ /* 0x000fd200078e000e */
[----:B------:R-:W-:Y:S05]  /*67d0*/  WARPSYNC.COLLECTIVE R15, `(.L_x_16477) ;  /* 0x000000000f087348 */ /* 0x000fea0003c00000 */
[----:B------:R0:W1:Y:S02]  /*67e0*/  SHFL.BFLY P6, R14, R13, R12, R11 ;  /* 0x0c00000c0d0e7389 */ /* 0x00006400000c000b */
[----:B01----:R-:W-:Y:S01]  /*67f0*/  ENDCOLLECTIVE ;  /* 0x000000000000791b */ /* 0x003fe20003800000 */
.L_x_16477:
        /* <DEDUP_REMOVED lines=8> */
.L_x_16478:
[----:B------:R-:W-:Y:S01]  /*6880*/  HFMA2.MMA R12, -RZ, RZ, 0, 1.1920928955078125e-07 ;  /* 0x00000002ff0c7435 */ /* 0x000fe200000001ff */
[----:B------:R-:W-:Y:S01]  /*6890*/  MOV R13, RZ ;  /* 0x000000ff000d7202 */ /* 0x000fe20000000f00 */
[----:B------:R-:W-:-:S09]  /*68a0*/  IMAD.MOV.U32 R42, RZ, RZ, R14 ;  /* 0x000000ffff2a7224 */ /* 0x000fd200078e000e */
[----:B------:R-:W-:Y:S05]  /*68b0*/  WARPSYNC.COLLECTIVE R15, `(.L_x_16479) ;  /* 0x000000000f087348 */ /* 0x000fea0003c00000 */
[----:B------:R0:W1:Y:S02]  /*68c0*/  SHFL.BFLY P6, R14, R13, R12, R11 ;  /* 0x0c00000c0d0e7389 */ /* 0x00006400000c000b */
[----:B01----:R-:W-:Y:S01]  /*68d0*/  ENDCOLLECTIVE ;  /* 0x000000000000791b */ /* 0x003fe20003800000 */
.L_x_16479:
        /* <DEDUP_REMOVED lines=8> */
.L_x_16480:
[----:B------:R-:W-:Y:S01]  /*6960*/  HFMA2.MMA R12, -RZ, RZ, 0, 1.1920928955078125e-07 ;  /* 0x00000002ff0c7435 */ /* 0x000fe200000001ff */
[----:B------:R-:W-:Y:S01]  /*6970*/  MOV R13, RZ ;  /* 0x000000ff000d7202 */ /* 0x000fe20000000f00 */
[----:B------:R-:W-:-:S09]  /*6980*/  IMAD.MOV.U32 R44, RZ, RZ, R14 ;  /* 0x000000ffff2c7224 */ /* 0x000fd200078e000e */
[----:B------:R-:W-:Y:S05]  /*6990*/  WARPSYNC.COLLECTIVE R15, `(.L_x_16481) ;  /* 0x000000000f087348 */ /* 0x000fea0003c00000 */
[----:B------:R0:W1:Y:S02]  /*69a0*/  SHFL.BFLY P6, R14, R13, R12, R11 ;  /* 0x0c00000c0d0e7389 */ /* 0x00006400000c000b */
[----:B01----:R-:W-:Y:S01]  /*69b0*/  ENDCOLLECTIVE ;  /* 0x000000000000791b */ /* 0x003fe20003800000 */
.L_x_16481:
[----:B------:R-:W-:Y:S01]  /*69c0*/  FADD.FTZ R43, R43, R44 ;  /* 0x0000002c2b2b7221 */ /* 0x000fe20000010000 */
[----:B------:R-:W-:Y:S01]  /*69d0*/  MOV R12, 0x1 ;  /* 0x00000001000c7802 */ /* 0x000fe20000000f00 */
[----:B------:R-:W-:-:S04]  /*69e0*/  FADD.FTZ R2, RZ, R14 ;  /* 0x0000000eff027221 */ /* 0x000fc80000010000 */
[----:B------:R-:W-:-:S07]  /*69f0*/  IMAD.MOV.U32 R13, RZ, RZ, R2 ;  /* 0x000000ffff0d7224 */ /* 0x000fce00078e0002 */
[----:B------:R-:W-:Y:S05]  /*6a00*/  WARPSYNC.COLLECTIVE R15, `(.L_x_16482) ;  /* 0x000000000f087348 */ /* 0x000fea0003c00000 */
[----:B------:R0:W1:Y:S02]  /*6a10*/  SHFL.BFLY P6, R14, R13, R12, R11 ;  /* 0x0c00000c0d0e7389 */ /* 0x00006400000c000b */
[----:B01----:R-:W-:Y:S01]  /*6a20*/  ENDCOLLECTIVE ;  /* 0x000000000000791b */ /* 0x003fe20003800000 */
.L_x_16482:
[----:B------:R-:W-:Y:S01]  /*6a30*/  HFMA2.MMA R12, -RZ, RZ, 0, 1.1920928955078125e-07 ;  /* 0x00000002ff0c7435 */ /* 0x000fe200000001ff */
[----:B------:R-:W-:Y:S01]  /*6a40*/  IMAD.MOV.U32 R13, RZ, RZ, RZ ;  /* 0x000000ffff0d7224 */ /* 0x000fe200078e00ff */
[----:B------:R-:W-:-:S09]  /*6a50*/  MOV R6, R14 ;  /* 0x0000000e00067202 */ /* 0x000fd20000000f00 */
[----:B------:R-:W-:Y:S05]  /*6a60*/  WARPSYNC.COLLECTIVE R15, `(.L_x_16483) ;  /* 0x000000000f087348 */ /* 0x000fea0003c00000 */
[----:B------:R0:W1:Y:S02]  /*6a70*/  SHFL.BFLY P6, R14, R13, R12, R11 ;  /* 0x0c00000c0d0e7389 */ /* 0x00006400000c000b */
[----:B01----:R-:W-:Y:S01]  /*6a80*/  ENDCOLLECTIVE ;  /* 0x000000000000791b */ /* 0x003fe20003800000 */
.L_x_16483:
        /* <DEDUP_REMOVED lines=8> */
.L_x_16484:
[----:B------:R-:W-:Y:S01]  /*6b10*/  HFMA2.MMA R12, -RZ, RZ, 0, 1.1920928955078125e-07 ;  /* 0x00000002ff0c7435 */ /* 0x000fe200000001ff */
[----:B------:R-:W-:Y:S01]  /*6b20*/  IMAD.MOV.U32 R13, RZ, RZ, RZ ;  /* 0x000000ffff0d7224 */ /* 0x000fe200078e00ff */
[----:B------:R-:W-:-:S09]  /*6b30*/  MOV R10, R14 ;  /* 0x0000000e000a7202 */ /* 0x000fd20000000f00 */
[----:B------:R-:W-:Y:S05]  /*6b40*/  WARPSYNC.COLLECTIVE R15, `(.L_x_16485) ;  /* 0x000000000f087348 */ /* 0x000fea0003c00000 */
[----:B------:R0:W1:Y:S02]  /*6b50*/  SHFL.BFLY P6, R14, R13, R12, R11 ;  /* 0x0c00000c0d0e7389 */ /* 0x00006400000c000b */
[----:B01----:R-:W-:Y:S01]  /*6b60*/  ENDCOLLECTIVE ;  /* 0x000000000000791b */ /* 0x003fe20003800000 */
.L_x_16485:
        /* <DEDUP_REMOVED lines=8> */
.L_x_16486:
[----:B------:R-:W-:Y:S01]  /*6bf0*/  HFMA2.MMA R12, -RZ, RZ, 0, 1.1920928955078125e-07 ;  /* 0x00000002ff0c7435 */ /* 0x000fe200000001ff */
[----:B------:R-:W-:Y:S01]  /*6c00*/  IMAD.MOV.U32 R13, RZ, RZ, RZ ;  /* 0x000000ffff0d7224 */ /* 0x000fe200078e00ff */
[----:B------:R-:W-:-:S09]  /*6c10*/  MOV R19, R14 ;  /* 0x0000000e00137202 */ /* 0x000fd20000000f00 */
[----:B------:R-:W-:Y:S05]  /*6c20*/  WARPSYNC.COLLECTIVE R15, `(.L_x_16487) ;  /* 0x000000000f087348 */ /* 0x000fea0003c00000 */
[----:B------:R0:W1:Y:S02]  /*6c30*/  SHFL.BFLY P6, R14, R13, R12, R11 ;  /* 0x0c00000c0d0e7389 */ /* 0x00006400000c000b */
[----:B01----:R-:W-:Y:S01]  /*6c40*/  ENDCOLLECTIVE ;  /* 0x000000000000791b */ /* 0x003fe20003800000 */
.L_x_16487:
        /* <DEDUP_REMOVED lines=8> */
.L_x_16488:
[----:B------:R-:W-:Y:S01]  /*6cd0*/  HFMA2.MMA R12, -RZ, RZ, 0, 1.1920928955078125e-07 ;  /* 0x00000002ff0c7435 */ /* 0x000fe200000001ff */
[----:B------:R-:W-:Y:S01]  /*6ce0*/  IMAD.MOV.U32 R13, RZ, RZ, RZ ;  /* 0x000000ffff0d7224 */ /* 0x000fe200078e00ff */
[----:B------:R-:W-:-:S09]  /*6cf0*/  MOV R30, R14 ;  /* 0x0000000e001e7202 */ /* 0x000fd20000000f00 */
[----:B------:R-:W-:Y:S05]  /*6d00*/  WARPSYNC.COLLECTIVE R15, `(.L_x_16489) ;  /* 0x000000000f087348 */ /* 0x000fea0003c00000 */
[----:B------:R0:W1:Y:S02]  /*6d10*/  SHFL.BFLY P6, R14, R13, R12, R11 ;  /* 0x0c00000c0d0e7389 */ /* 0x00006400000c000b */
[----:B01----:R-:W-:Y:S01]  /*6d20*/  ENDCOLLECTIVE ;  /* 0x000000000000791b */ /* 0x003fe20003800000 */
.L_x_16489:
        /* <DEDUP_REMOVED lines=8> */
.L_x_16490:
[----:B------:R-:W-:Y:S01]  /*6db0*/  HFMA2.MMA R12, -RZ, RZ, 0, 1.1920928955078125e-07 ;  /* 0x00000002ff0c7435 */ /* 0x000fe200000001ff */
[----:B------:R-:W-:Y:S01]  /*6dc0*/  IMAD.MOV.U32 R13, RZ, RZ, RZ ;  /* 0x000000ffff0d7224 */ /* 0x000fe200078e00ff */
[----:B------:R-:W-:-:S09]  /*6dd0*/  MOV R23, R14 ;  /* 0x0000000e00177202 */ /* 0x000fd20000000f00 */
[----:B------:R-:W-:Y:S05]  /*6de0*/  WARPSYNC.COLLECTIVE R15, `(.L_x_16491) ;  /* 0x000000000f087348 */ /* 0x000fea0003c00000 */
[----:B------:R0:W1:Y:S02]  /*6df0*/  SHFL.BFLY P6, R14, R13, R12, R11 ;  /* 0x0c00000c0d0e7389 */ /* 0x00006400000c000b */
[----:B01----:R-:W-:Y:S01]  /*6e00*/  ENDCOLLECTIVE ;  /* 0x000000000000791b */ /* 0x003fe20003800000 */
.L_x_16491:
        /* <DEDUP_REMOVED lines=8> */
.L_x_16492:
[----:B------:R-:W-:Y:S01]  /*6e90*/  HFMA2.MMA R12, -RZ, RZ, 0, 1.1920928955078125e-07 ;  /* 0x00000002ff0c7435 */ /* 0x000fe200000001ff */
[----:B------:R-:W-:Y:S01]  /*6ea0*/  IMAD.MOV.U32 R13, RZ, RZ, RZ ;  /* 0x000000ffff0d7224 */ /* 0x000fe200078e00ff */
[----:B------:R-:W-:-:S09]  /*6eb0*/  MOV R6, R14 ;  /* 0x0000000e00067202 */ /* 0x000fd20000000f00 */
[----:B------:R-:W-:Y:S05]  /*6ec0*/  WARPSYNC.COLLECTIVE R15, `(.L_x_16493) ;  /* 0x000000000f087348 */ /* 0x000fea0003c00000 */
[----:B------:R0:W1:Y:S02]  /*6ed0*/  SHFL.BFLY P6, R14, R13, R12, R11 ;  /* 0x0c00000c0d0e7389 */ /* 0x00006400000c000b */
[----:B01----:R-:W-:Y:S01]  /*6ee0*/  ENDCOLLECTIVE ;  /* 0x000000000000791b */ /* 0x003fe20003800000 */
.L_x_16493:
[----:B------:R-:W-:Y:S01]  /*6ef0*/  FADD.FTZ R6, R21, R6 ;  /* 0x0000000615067221 */ /* 0x000fe20000010000 */
[----:B------:R-:W-:Y:S01]  /*6f00*/  IMAD.MOV.U32 R12, RZ, RZ, 0x1 ;  /* 0x00000001ff0c7424 */ /* 0x000fe200078e00ff */
[----:B------:R-:W-:-:S05]  /*6f10*/  MOV R30, R14 ;  /* 0x0000000e001e7202 */ /* 0x000fca0000000f00 */
[----:B------:R-:W-:-:S07]  /*6f20*/  FADD.FTZ R13, RZ, R30 ;  /* 0x0000001eff0d7221 */ /* 0x000fce0000010000 */
[----:B------:R-:W-:Y:S05]  /*6f30*/  WARPSYNC.COLLECTIVE R15, `(.L_x_16494) ;  /* 0x000000000f087348 */ /* 0x000fea0003c00000 */
[----:B------:R0:W1:Y:S02]  /*6f40*/  SHFL.BFLY P6, R14, R13, R12, R11 ;  /* 0x0c00000c0d0e7389 */ /* 0x00006400000c000b */
[----:B01----:R-:W-:Y:S01]  /*6f50*/  ENDCOLLECTIVE ;  /* 0x000000000000791b */ /* 0x003fe20003800000 */
.L_x_16494:
[----:B------:R-:W-:Y:S01]  /*6f60*/  MOV R12, 0x2 ;  /* 0x00000002000c7802 */ /* 0x000fe20000000f00 */
[----:B------:R-:W-:Y:S01]  /*6f70*/  FADD.FTZ R19, R13, R14 ;  /* 0x0000000e0d137221 */ /* 0x000fe20000010000 */
[----:B------:R-:W-:-:S11]  /*6f80*/  HFMA2.MMA R13, -RZ, RZ, 0, 0 ;  /* 0x00000000ff0d7435 */ /* 0x000fd600000001ff */
[----:B------:R-:W-:Y:S05]  /*6f90*/  WARPSYNC.COLLECTIVE R15, `(.L_x_16495) ;  /* 0x000000000f087348 */ /* 0x000fea0003c00000 */
[----:B------:R0:W1:Y:S02]  /*6fa0*/  SHFL.BFLY P6, R14, R13, R12, R11 ;  /* 0x0c00000c0d0e7389 */ /* 0x00006400000c000b */
[----:B01----:R-:W-:Y:S01]  /*6fb0*/  ENDCOLLECTIVE ;  /* 0x000000000000791b */ /* 0x003fe20003800000 */
.L_x_16495:
[----:B------:R-:W-:Y:S01]  /*6fc0*/  HFMA2.MMA R12, -RZ, RZ, 0, 5.9604644775390625e-08 ;  /* 0x00000001ff0c7435 */ /* 0x000fe200000001ff */
[----:B------:R-:W-:-:S04]  /*6fd0*/  IMAD.MOV.U32 R34, RZ, RZ, R14 ;  /* 0x000000ffff227224 */ /* 0x000fc800078e000e */
[----:B------:R-:W-:-:S05]  /*6fe0*/  FADD.FTZ R34, RZ, R34 ;  /* 0x00000022ff227221 */ /* 0x000fca0000010000 */
[----:B------:R-:W-:-:S07]  /*6ff0*/  MOV R13, R34 ;  /* 0x00000022000d7202 */ /* 0x000fce0000000f00 */
[----:B------:R-:W-:Y:S05]  /*7000*/  WARPSYNC.COLLECTIVE R15, `(.L_x_16496) ;  /* 0x000000000f087348 */ /* 0x000fea0003c00000 */
[----:B------:R0:W1:Y:S02]  /*7010*/  SHFL.BFLY P6, R14, R13, R12, R11 ;  /* 0x0c00000c0d0e7389 */ /* 0x00006400000c000b */
[----:B01----:R-:W-:Y:S01]  /*7020*/  ENDCOLLECTIVE ;  /* 0x000000000000791b */ /* 0x003fe20003800000 */
.L_x_16496:
        /* <DEDUP_REMOVED lines=8> */
.L_x_16497:
[----:B------:R-:W-:Y:S01]  /*70b0*/  HFMA2.MMA R12, -RZ, RZ, 0, 5.9604644775390625e-08 ;  /* 0x00000001ff0c7435 */ /* 0x000fe200000001ff */
[----:B------:R-:W-:-:S05]  /*70c0*/  FADD.FTZ R36, RZ, R14 ;  /* 0x0000000eff247221 */ /* 0x000fca0000010000 */
[----:B------:R-:W-:-:S07]  /*70d0*/  MOV R13, R36 ;  /* 0x00000024000d7202 */ /* 0x000fce0000000f00 */
[----:B------:R-:W-:Y:S05]  /*70e0*/  WARPSYNC.COLLECTIVE R15, `(.L_x_16498) ;  /* 0x000000000f087348 */ /* 0x000fea0003c00000 */
[----:B------:R0:W1:Y:S02]  /*70f0*/  SHFL.BFLY P6, R14, R13, R12, R11 ;  /* 0x0c00000c0d0e7389 */ /* 0x00006400000c000b */
[----:B01----:R-:W-:Y:S01]  /*7100*/  ENDCOLLECTIVE ;  /* 0x000000000000791b */ /* 0x003fe20003800000 */
.L_x_16498:
[----:B------:R-:W-:Y:S01]  /*7110*/  MOV R13, RZ ;  /* 0x000000ff000d7202 */ /* 0x000fe20000000f00 */
[----:B------:R-:W-:-:S04]  /*7120*/  IMAD.MOV.U32 R12, RZ, RZ, R14 ;  /* 0x000000ffff0c7224 */ /* 0x000fc800078e000e */
[----:B------:R-:W-:Y:S01]  /*7130*/  FADD.FTZ R36, R36, R12 ;  /* 0x0000000c24247221 */ /* 0x000fe20000010000 */
[----:B------:R-:W-:-:S11]  /*7140*/  HFMA2.MMA R12, -RZ, RZ, 0, 1.1920928955078125e-07 ;  /* 0x00000002ff0c7435 */ /* 0x000fd600000001ff */
[----:B------:R-:W-:Y:S05]  /*7150*/  WARPSYNC.COLLECTIVE R15, `(.L_x_16499) ;  /* 0x000000000f087348 */ /* 0x000fea0003c00000 */
[----:B------:R0:W1:Y:S02]  /*7160*/  SHFL.BFLY P6, R14, R13, R12, R11 ;  /* 0x0c00000c0d0e7389 */ /* 0x00006400000c000b */
[----:B01----:R-:W-:Y:S01]  /*7170*/  ENDCOLLECTIVE ;  /* 0x000000000000791b */ /* 0x003fe20003800000 */
.L_x_16499:
[----:B------:R-:W-:Y:S01]  /*7180*/  HFMA2.MMA R12, -RZ, RZ, 0, 5.9604644775390625e-08 ;  /* 0x00000001ff0c7435 */ /* 0x000fe200000001ff */
[----:B------:R-:W-:-:S04]  /*7190*/  IMAD.MOV.U32 R10, RZ, RZ, R14 ;  /* 0x000000ffff0a7224 */ /* 0x000fc800078e000e */
[----:B------:R-:W-:-:S05]  /*71a0*/  FADD.FTZ R10, RZ, R10 ;  /* 0x0000000aff0a7221 */ /* 0x000fca0000010000 */
[----:B------:R-:W-:-:S07]  /*71b0*/  MOV R13, R10 ;  /* 0x0000000a000d7202 */ /* 0x000fce0000000f00 */
[----:B------:R-:W-:Y:S05]  /*71c0*/  WARPSYNC.COLLECTIVE R15, `(.L_x_16500) ;  /* 0x000000000f087348 */ /* 0x000fea0003c00000 */
[----:B------:R0:W1:Y:S02]  /*71d0*/  SHFL.BFLY P6, R14, R13, R12, R11 ;  /* 0x0c00000c0d0e7389 */ /* 0x00006400000c000b */
[----:B01----:R-:W-:Y:S01]  /*71e0*/  ENDCOLLECTIVE ;  /* 0x000000000000791b */ /* 0x003fe20003800000 */
.L_x_16500:
[----:B------:R-:W-:Y:S05]  /*71f0*/  BRA `(.L_x_16501) ;  /* 0xffffffc000e87947 */ /* 0x000fea000383ffff */
.L_x_16502:
        /* <DEDUP_REMOVED lines=16> */
.L_x_29866:


//--------------------- .text._ZN4vllm25paged_attention_v2_kernelIfhLi192ELi16ELi128ELNS_18Fp8KVCacheDataTypeE1ELb1ELi512EEEvPfS2_PT_PKS3_PKT0_S9_ifPKiSB_iPKfiiiSD_SD_iiiii --------------------------
	.section	.text._ZN4vllm25paged_attention_v2_kernelIfhLi192ELi16ELi128ELNS_18Fp8KVCacheDataTypeE1ELb1ELi512EEEvPfS2_PT_PKS3_PKT0_S9_ifPKiSB_iPKfiiiSD_SD_iiiii,"ax",@progbits
	.align	128
        .global         _ZN4vllm25paged_attention_v2_kernelIfhLi192ELi16ELi128ELNS_18Fp8KVCacheDataTypeE1ELb1ELi512EEEvPfS2_PT_PKS3_PKT0_S9_ifPKiSB_iPKfiiiSD_SD_iiiii
        .type           _ZN4vllm25paged_attention_v2_kernelIfhLi192ELi16ELi128ELNS_18Fp8KVCacheDataTypeE1ELb1ELi512EEEvPfS2_PT_PKS3_PKT0_S9_ifPKiSB_iPKfiiiSD_SD_iiiii,@function
        .size           _ZN4vllm25paged_attention_v2_kernelIfhLi192ELi16ELi128ELNS_18Fp8KVCacheDataTypeE1ELb1ELi512EEEvPfS2_PT_PKS3_PKT0_S9_ifPKiSB_iPKfiiiSD_SD_iiiii,(.L_x_29867 - _ZN4vllm25paged_attention_v2_kernelIfhLi192ELi16ELi128ELNS_18Fp8KVCacheDataTypeE1ELb1ELi512EEEvPfS2_PT_PKS3_PKT0_S9_ifPKiSB_iPKfiiiSD_SD_iiiii)
        .other          _ZN4vllm25paged_attention_v2_kernelIfhLi192ELi16ELi128ELNS_18Fp8KVCacheDataTypeE1ELb1ELi512EEEvPfS2_PT_PKS3_PKT0_S9_ifPKiSB_iPKfiiiSD_SD_iiiii,@"STO_CUDA_ENTRY STV_DEFAULT"
_ZN4vllm25paged_attention_v2_kernelIfhLi192ELi16ELi128ELNS_18Fp8KVCacheDataTypeE1ELb1ELi512EEEvPfS2_PT_PKS3_PKT0_S9_ifPKiSB_iPKfiiiSD_SD_iiiii:
.text._ZN4vllm25paged_attention_v2_kernelIfhLi192ELi16ELi128ELNS_18Fp8KVCacheDataTypeE1ELb1ELi512EEEvPfS2_PT_PKS3_PKT0_S9_ifPKiSB_iPKfiiiSD_SD_iiiii:
        /* <DEDUP_REMOVED lines=122> */
.L_x_16503:
[----:B------:R-:W-:Y:S02]  /*07a0*/  ULDC UR4, c[0x0][0x288] ;  /* 0x0000a20000047ab9 */ /* 0x000fe40000000800 */
[----:B------:R-:W-:-:S06]  /*07b0*/  UIMAD UR4, UR47, UR4, UR45 ;  /* 0x000000042f0472a4 */ /* 0x000fcc000f8e022d */
[----:B------:R-:W-:-:S07]  /*07c0*/  IMAD R5, R3, UR4, RZ ;  /* 0x0000000403057c24 */ /* 0x000fce000f8e02ff */
.L_x_16504:
        /* <DEDUP_REMOVED lines=29> */
.L_x_16508:
        /* <DEDUP_REMOVED lines=42> */
.L_x_16506:
[----:B------:R-:W-:Y:S05]  /*0c40*/  BSYNC B7 ;  /* 0x0000000000077941 */ /* 0x000fea0003800000 */
.L_x_16505:
        /* <DEDUP_REMOVED lines=11> */
.L_x_16550:
        /* <DEDUP_REMOVED lines=47> */
.L_x_16514:
        /* <DEDUP_REMOVED lines=11> */
.L_x_16513:
[----:B------:R-:W-:Y:S05]  /*10a0*/  BSYNC B1 ;  /* 0x0000000000017941 */ /* 0x000fea0003800000 */
.L_x_16512:
        /* <DEDUP_REMOVED lines=15> */
.L_x_16517:
        /* <DEDUP_REMOVED lines=100> */
.L_x_16516:
[----:B------:R-:W-:Y:S05]  /*17e0*/  BSYNC B1 ;  /* 0x0000000000017941 */ /* 0x000fea0003800000 */
.L_x_16515:
        /* <DEDUP_REMOVED lines=55> */
.L_x_16519:
[----:B------:R-:W-:Y:S05]  /*1b60*/  BSYNC B1 ;  /* 0x0000000000017941 */ /* 0x000fea0003800000 */
.L_x_16518:
        /* <DEDUP_REMOVED lines=26> */
.L_x_16511:
[----:B------:R-:W-:Y:S05]  /*1d10*/  BSYNC B0 ;  /* 0x0000000000007941 */ /* 0x000fea0003800000 */
.L_x_16510:
        /* <DEDUP_REMOVED lines=55> */
.L_x_16524:
        /* <DEDUP_REMOVED lines=8> */
.L_x_16523:
[----:B------:R-:W-:Y:S05]  /*2110*/  BSYNC B1 ;  /* 0x0000000000017941 */ /* 0x000fea0003800000 */
.L_x_16522:
        /* <DEDUP_REMOVED lines=15> */
.L_x_16527:
        /* <DEDUP_REMOVED lines=52> */
.L_x_16526:
[----:B------:R-:W-:Y:S05]  /*2550*/  BSYNC B1 ;  /* 0x0000000000017941 */ /* 0x000fea0003800000 */
.L_x_16525:
        /* <DEDUP_REMOVED lines=31> */
.L_x_16529:
[----:B------:R-:W-:Y:S05]  /*2750*/  BSYNC B1 ;  /* 0x0000000000017941 */ /* 0x000fea0003800000 */
.L_x_16528:
        /* <DEDUP_REMOVED lines=14> */
.L_x_16521:
[----:B------:R-:W-:Y:S05]  /*2840*/  BSYNC B0 ;  /* 0x0000000000007941 */ /* 0x000fea0003800000 */
.L_x_16520:
        /* <DEDUP_REMOVED lines=26> */
.L_x_16531:
[----:B------:R-:W-:Y:S05]  /*29f0*/  BSYNC B0 ;  /* 0x0000000000007941 */ /* 0x000fea0003800000 */
.L_x_16530:
        /* <DEDUP_REMOVED lines=26> */
.L_x_16535:
        /* <DEDUP_REMOVED lines=33> */
.L_x_16533:
[----:B------:R-:W-:Y:S05]  /*2db0*/  BSYNC B6 ;  /* 0x0000000000067941 */ /* 0x000fea0003800000 */
.L_x_16532:
        /* <DEDUP_REMOVED lines=95> */
.L_x_16599:
        /* <DEDUP_REMOVED lines=48> */
.L_x_16538:
[----:B------:R-:W-:Y:S05]  /*36b0*/  BSYNC B0 ;  /* 0x0000000000007941 */ /* 0x000fea0003800000 */
.L_x_16537:
        /* <DEDUP_REMOVED lines=51> */
.L_x_16540:
[----:B------:R-:W-:Y:S05]  /*39f0*/  BSYNC B0 ;  /* 0x0000000000007941 */ /* 0x000fea0003800000 */
.L_x_16539:
        /* <DEDUP_REMOVED lines=27> */
.L_x_16542:
[----:B------:R-:W-:Y:S05]  /*3bb0*/  BSYNC B0 ;  /* 0x0000000000007941 */ /* 0x000fea0003800000 */
.L_x_16541:
        /* <DEDUP_REMOVED lines=51> */
.L_x_16544:
[----:B------:R-:W-:Y:S05]  /*3ef0*/  BSYNC B0 ;  /* 0x0000000000007941 */ /* 0x000fea0003800000 */
.L_x_16543:
        /* <DEDUP_REMOVED lines=158> */
.L_x_16507:
        /* <DEDUP_REMOVED lines=16> */
.L_x_16534:
        /* <DEDUP_REMOVED lines=16> */
.L_x_16545:
[----:B------:R-:W-:Y:S05]  /*4ae0*/  EXIT ;  /* 0x000000000000794d */ /* 0x000fea0003800000 */
.L_x_16509:
[----:B------:R-:W-:Y:S01]  /*4af0*/  HFMA2.MMA R11, -RZ, RZ, 0, 1.847743988037109375e-06 ;  /* 0x0000001fff0b7435 */ /* 0x000fe200000001ff */
[----:B------:R-:W-:Y:S01]  /*4b00*/  IMAD.MOV.U32 R12, RZ, RZ, 0x10 ;  /* 0x00000010ff0c7424 */ /* 0x000fe200078e00ff */
[----:B------:R-:W-:Y:S01]  /*4b10*/  MOV R2, 0xff7fffff ;  /* 0xff7fffff00027802 */ /* 0x000fe20000000f00 */
[----:B------:R-:W-:-:S08]  /*4b20*/  IMAD.MOV.U32 R15, RZ, RZ, -0x1 ;  /* 0xffffffffff0f7424 */ /* 0x000fd000078e00ff */
[----:B------:R-:W-:Y:S05]  /*4b30*/  WARPSYNC.COLLECTIVE R15, `(.L_x_16546) ;  /* 0x000000000f087348 */ /* 0x000fea0003c00000 */
[----:B------:R0:W1:Y:S02]  /*4b40*/  SHFL.BFLY P6, R14, R13, R12, R11 ;  /* 0x0c00000c0d0e7389 */ /* 0x00006400000c000b */
[----:B01----:R-:W-:Y:S01]  /*4b50*/  ENDCOLLECTIVE ;  /* 0x000000000000791b */ /* 0x003fe20003800000 */
.L_x_16546:
[----:B------:R-:W-:Y:S01]  /*4b60*/  IMAD.MOV.U32 R12, RZ, RZ, 0x8 ;  /* 0x00000008ff0c7424 */ /* 0x000fe200078e00ff */
[----:B------:R-:W-:-:S04]  /*4b70*/  FMNMX.FTZ R0, R14, -3.40282346638528859812e+38, !PT ;  /* 0xff7fffff0e007809 */ /* 0x000fc80007810000 */
[----:B------:R-:W-:-:S07]  /*4b80*/  MOV R13, R0 ;  /* 0x00000000000d7202 */ /* 0x000fce0000000f00 */
[----:B------:R-:W-:Y:S05]  /*4b90*/  WARPSYNC.COLLECTIVE R15, `(.L_x_16547) ;  /* 0x000000000f087348 */ /* 0x000fea0003c00000 */
[----:B------:R0:W1:Y:S02]  /*4ba0*/  SHFL.BFLY P6, R14, R13, R12, R11 ;  /* 0x0c00000c0d0e7389 */ /* 0x00006400000c000b */
[----:B01----:R-:W-:Y:S01]  /*4bb0*/  ENDCOLLECTIVE ;  /* 0x000000000000791b */ /* 0x003fe20003800000 */
.L_x_16547:
[----:B------:R-:W-:Y:S01]  /*4bc0*/  IMAD.MOV.U32 R12, RZ, RZ, 0x4 ;  /* 0x00000004ff0c7424 */ /* 0x000fe200078e00ff */
[----:B------:R-:W-:-:S04]  /*4bd0*/  FMNMX.FTZ R3, R0, R14, !PT ;  /* 0x0000000e00037209 */ /* 0x000fc80007810000 */
[----:B------:R-:W-:-:S07]  /*4be0*/  MOV R13, R3 ;  /* 0x00000003000d7202 */ /* 0x000fce0000000f00 */
[----:B------:R-:W-:Y:S05]  /*4bf0*/  WARPSYNC.COLLECTIVE R15, `(.L_x_16548) ;  /* 0x000000000f087348 */ /* 0x000fea0003c00000 */
[----:B------:R0:W1:Y:S02]  /*4c00*/  SHFL.BFLY P6, R14, R13, R12, R11 ;  /* 0x0c00000c0d0e7389 */ /* 0x00006400000c000b */
[----:B01----:R-:W-:Y:S01]  /*4c10*/  ENDCOLLECTIVE ;  /* 0x000000000000791b */ /* 0x003fe20003800000 */
.L_x_16548:
[----:B------:R-:W-:Y:S01]  /*4c20*/  IMAD.MOV.U32 R12, RZ, RZ, 0x2 ;  /* 0x00000002ff0c7424 */ /* 0x000fe200078e00ff */
[----:B------:R-:W-:-:S04]  /*4c30*/  FMNMX.FTZ R4, R3, R14, !PT ;  /* 0x0000000e03047209 */ /* 0x000fc80007810000 */
[----:B------:R-:W-:-:S07]  /*4c40*/  MOV R13, R4 ;  /* 0x00000004000d7202 */ /* 0x000fce0000000f00 */
[----:B------:R-:W-:Y:S05]  /*4c50*/  WARPSYNC.COLLECTIVE R15, `(.L_x_16549) ;  /* 0x000000000f087348 */ /* 0x000fea0003c00000 */
[----:B------:R0:W1:Y:S02]  /*4c60*/  SHFL.BFLY P6, R14, R13, R12, R11 ;  /* 0x0c00000c0d0e7389 */ /* 0x00006400000c000b */
[----:B01----:R-:W-:Y:S01]  /*4c70*/  ENDCOLLECTIVE ;  /* 0x000000000000791b */ /* 0x003fe20003800000 */
.L_x_16549:
[----:B------:R-:W-:Y:S05]  /*4c80*/  BRA `(.L_x_16550) ;  /* 0xffffffc0001c7947 */ /* 0x000fea000383ffff */
.L_x_16536:
[----:B---3--:R-:W-:Y:S01]  /*4c90*/  HFMA2.MMA R12, -RZ, RZ, 0, 1.1920928955078125e-07 ;  /* 0x00000002ff0c7435 */ /* 0x008fe200000001ff */
[----:B--2---:R-:W-:Y:S01]  /*4ca0*/  IMAD.MOV.U32 R13, RZ, RZ, RZ ;  /* 0x000000ffff0d7224 */ /* 0x004fe200078e00ff */
[----:B------:R-:W-:Y:S01]  /*4cb0*/  MOV R15, 0xffffffff ;  /* 0xffffffff000f7802 */ /* 0x000fe20000000f00 */
[----:B------:R-:W-:-:S08]  /*4cc0*/  IMAD.MOV.U32 R11, RZ, RZ, 0x1f ;  /* 0x0000001fff0b7424 */ /* 0x000fd000078e00ff */
[----:B01----:R-:W-:Y:S05]  /*4cd0*/  WARPSYNC.COLLECTIVE R15, `(.L_x_16551) ;  /* 0x000000000f087348 */ /* 0x003fea0003c00000 */
[----:B------:R2:W3:Y:S02]  /*4ce0*/  SHFL.BFLY P6, R14, R13, R12, R11 ;  /* 0x0c00000c0d0e7389 */ /* 0x0004e400000c000b */
[----:B0123--:R-:W-:Y:S01]  /*4cf0*/  ENDCOLLECTIVE ;  /* 0x000000000000791b */ /* 0x00ffe20003800000 */
.L_x_16551:
[----:B------:R-:W-:Y:S02]  /*4d00*/  IMAD.MOV.U32 R12, RZ, RZ, 0x1 ;  /* 0x00000001ff0c7424 */ /* 0x000fe400078e00ff */
[----:B------:R-:W-:-:S04]  /*4d10*/  IMAD.MOV.U32 R37, RZ, RZ, R14 ;  /* 0x000000ffff257224 */ /* 0x000fc800078e000e */
[----:B------:R-:W-:-:S05]  /*4d20*/  FADD.FTZ R37, RZ, R37 ;  /* 0x00000025ff257221 */ /* 0x000fca0000010000 */
[----:B------:R-:W-:-:S07]  /*4d30*/  MOV R13, R37 ;  /* 0x00000025000d7202 */ /* 0x000fce0000000f00 */
[----:B------:R-:W-:Y:S05]  /*4d40*/  WARPSYNC.COLLECTIVE R15, `(.L_x_16552) ;  /* 0x000000000f087348 */ /* 0x000fea0003c00000 */
[----:B------:R0:W1:Y:S02]  /*4d50*/  SHFL.BFLY P6, R14, R13, R12, R11 ;  /* 0x0c00000c0d0e7389 */ /* 0x00006400000c000b */
[----:B01----:R-:W-:Y:S01]  /*4d60*/  ENDCOLLECTIVE ;  /* 0x000000000000791b */ /* 0x003fe20003800000 */
.L_x_16552:
[----:B------:R-:W-:Y:S01]  /*4d70*/  HFMA2.MMA R12, -RZ, RZ, 0, 1.1920928955078125e-07 ;  /* 0x00000002ff0c7435 */ /* 0x000fe200000001ff */
[----:B------:R-:W-:Y:S01]  /*4d80*/  IMAD.MOV.U32 R13, RZ, RZ, RZ ;  /* 0x000000ffff0d7224 */ /* 0x000fe200078e00ff */
[----:B------:R-:W-:-:S09]  /*4d90*/  MOV R8, R14 ;  /* 0x0000000e00087202 */ /* 0x000fd20000000f00 */
[----:B------:R-:W-:Y:S05]  /*4da0*/  WARPSYNC.COLLECTIVE R15, `(.L_x_16553) ;  /* 0x000000000f087348 */ /* 0x000fea0003c00000 */
[----:B------:R0:W1:Y:S02]  /*4db0*/  SHFL.BFLY P6, R14, R13, R12, R11 ;  /* 0x0c00000c0d0e7389 */ /* 0x00006400000c000b */
[----:B01----:R-:W-:Y:S01]  /*4dc0*/  ENDCOLLECTIVE ;  /* 0x000000000000791b */ /* 0x003fe20003800000 */
.L_x_16553:
        /* <DEDUP_REMOVED lines=8> */
.L_x_16554:
[----:B------:R-:W-:Y:S01]  /*4e50*/  HFMA2.MMA R12, -RZ, RZ, 0, 1.1920928955078125e-07 ;  /* 0x00000002ff0c7435 */ /* 0x000fe200000001ff */
[----:B------:R-:W-:Y:S01]  /*4e60*/  IMAD.MOV.U32 R13, RZ, RZ, RZ ;  /* 0x000000ffff0d7224 */ /* 0x000fe200078e00ff */
[----:B------:R-:W-:-:S09]  /*4e70*/  MOV R7, R14 ;  /* 0x0000000e00077202 */ /* 0x000fd20000000f00 */
[----:B------:R-:W-:Y:S05]  /*4e80*/  WARPSYNC.COLLECTIVE R15, `(.L_x_16555) ;  /* 0x000000000f087348 */ /* 0x000fea0003c00000 */
[----:B------:R0:W1:Y:S02]  /*4e90*/  SHFL.BFLY P6, R14, R13, R12, R11 ;  /* 0x0c00000c0d0e7389 */ /* 0x00006400000c000b */
[----:B01----:R-:W-:Y:S01]  /*4ea0*/  ENDCOLLECTIVE ;  /* 0x000000000000791b */ /* 0x003fe20003800000 */
.L_x_16555:
        /* <DEDUP_REMOVED lines=8> */
.L_x_16556:
[----:B------:R-:W-:Y:S01]  /*4f30*/  HFMA2.MMA R12, -RZ, RZ, 0, 1.1920928955078125e-07 ;  /* 0x00000002ff0c7435 */ /* 0x000fe200000001ff */
[----:B------:R-:W-:Y:S01]  /*4f40*/  IMAD.MOV.U32 R13, RZ, RZ, RZ ;  /* 0x000000ffff0d7224 */ /* 0x000fe200078e00ff */
[----:B------:R-:W-:-:S09]  /*4f50*/  MOV R33, R14 ;  /* 0x0000000e00217202 */ /* 0x000fd20000000f00 */
[----:B------:R-:W-:Y:S05]  /*4f60*/  WARPSYNC.COLLECTIVE R15, `(.L_x_16557) ;  /* 0x000000000f087348 */ /* 0x000fea0003c00000 */
[----:B------:R0:W1:Y:S02]  /*4f70*/  SHFL.BFLY P6, R14, R13, R12, R11 ;  /* 0x0c00000c0d0e7389 */ /* 0x00006400000c000b */
[----:B01----:R-:W-:Y:S01]  /*4f80*/  ENDCOLLECTIVE ;  /* 0x000000000000791b */ /* 0x003fe20003800000 */
.L_x_16557:
        /* <DEDUP_REMOVED lines=8> */
.L_x_16558:
[----:B------:R-:W-:Y:S01]  /*5010*/  HFMA2.MMA R12, -RZ, RZ, 0, 1.1920928955078125e-07 ;  /* 0x00000002ff0c7435 */ /* 0x000fe200000001ff */
[----:B------:R-:W-:Y:S01]  /*5020*/  IMAD.MOV.U32 R13, RZ, RZ, RZ ;  /* 0x000000ffff0d7224 */ /* 0x000fe200078e00ff */
[----:B------:R-:W-:-:S09]  /*5030*/  MOV R28, R14 ;  /* 0x0000000e001c7202 */ /* 0x000fd20000000f00 */
[----:B------:R-:W-:Y:S05]  /*5040*/  WARPSYNC.COLLECTIVE R15, `(.L_x_16559) ;  /* 0x000000000f087348 */ /* 0x000fea0003c00000 */
[----:B------:R0:W1:Y:S02]  /*5050*/  SHFL.BFLY P6, R14, R13, R12, R11 ;  /* 0x0c00000c0d0e7389 */ /* 0x00006400000c000b */
[----:B01----:R-:W-:Y:S01]  /*5060*/  ENDCOLLECTIVE ;  /* 0x000000000000791b */ /* 0x003fe20003800000 */
.L_x_16559:
        /* <DEDUP_REMOVED lines=8> */
.L_x_16560:
[----:B------:R-:W-:Y:S01]  /*50f0*/  HFMA2.MMA R12, -RZ, RZ, 0, 1.1920928955078125e-07 ;  /* 0x00000002ff0c7435 */ /* 0x000fe200000001ff */
[----:B------:R-:W-:Y:S01]  /*5100*/  IMAD.MOV.U32 R13, RZ, RZ, RZ ;  /* 0x000000ffff0d7224 */ /* 0x000fe200078e00ff */
[----:B------:R-:W-:-:S09]  /*5110*/  MOV R25, R14 ;  /* 0x0000000e00197202 */ /* 0x000fd20000000f00 */
[----:B------:R-:W-:Y:S05]  /*5120*/  WARPSYNC.COLLECTIVE R15, `(.L_x_16561) ;  /* 0x000000000f087348 */ /* 0x000fea0003c00000 */
[----:B------:R0:W1:Y:S02]  /*5130*/  SHFL.BFLY P6, R14, R13, R12, R11 ;  /* 0x0c00000c0d0e7389 */ /* 0x00006400000c000b */
[----:B01----:R-:W-:Y:S01]  /*5140*/  ENDCOLLECTIVE ;  /* 0x000000000000791b */ /* 0x003fe20003800000 */
.L_x_16561:
        /* <DEDUP_REMOVED lines=8> */
.L_x_16562:
[----:B------:R-:W-:Y:S01]  /*51d0*/  HFMA2.MMA R13, -RZ, RZ, 0, 0 ;  /* 0x00000000ff0d7435 */ /* 0x000fe200000001ff */
[----:B------:R-:W-:Y:S01]  /*51e0*/  IMAD.MOV.U32 R12, RZ, RZ, 0x2 ;  /* 0x00000002ff0c7424 */ /* 0x000fe200078e00ff */
[----:B------:R-:W-:-:S09]  /*51f0*/  MOV R26, R14 ;  /* 0x0000000e001a7202 */ /* 0x000fd20000000f00 */
[----:B------:R-:W-:Y:S05]  /*5200*/  WARPSYNC.COLLECTIVE R15, `(.L_x_16563) ;  /* 0x000000000f087348 */ /* 0x000fea0003c00000 */
[----:B------:R0:W1:Y:S02]  /*5210*/  SHFL.BFLY P6, R14, R13, R12, R11 ;  /* 0x0c00000c0d0e7389 */ /* 0x00006400000c000b */
[----:B01----:R-:W-:Y:S01]  /*5220*/  ENDCOLLECTIVE ;  /* 0x000000000000791b */ /* 0x003fe20003800000 */
.L_x_16563:
        /* <DEDUP_REMOVED lines=8> */
.L_x_16564:
[----:B------:R-:W-:Y:S01]  /*52b0*/  HFMA2.MMA R13, -RZ, RZ, 0, 0 ;  /* 0x00000000ff0d7435 */ /* 0x000fe200000001ff */
[----:B------:R-:W-:Y:S01]  /*52c0*/  IMAD.MOV.U32 R12, RZ, RZ, 0x2 ;  /* 0x00000002ff0c7424 */ /* 0x000fe200078e00ff */
[----:B------:R-:W-:-:S09]  /*52d0*/  MOV R31, R14 ;  /* 0x0000000e001f7202 */ /* 0x000fd20000000f00 */
[----:B------:R-:W-:Y:S05]  /*52e0*/  WARPSYNC.COLLECTIVE R15, `(.L_x_16565) ;  /* 0x000000000f087348 */ /* 0x000fea0003c00000 */
[----:B------:R0:W1:Y:S02]  /*52f0*/  SHFL.BFLY P6, R14, R13, R12, R11 ;  /* 0x0c00000c0d0e7389 */ /* 0x00006400000c000b */
[----:B01----:R-:W-:Y:S01]  /*5300*/  ENDCOLLECTIVE ;  /* 0x000000000000791b */ /* 0x003fe20003800000 */
.L_x_16565:
        /* <DEDUP_REMOVED lines=8> */
.L_x_16566:
[----:B------:R-:W-:Y:S01]  /*5390*/  HFMA2.MMA R13, -RZ, RZ, 0, 0 ;  /* 0x00000000ff0d7435 */ /* 0x000fe200000001ff */
[----:B------:R-:W-:Y:S01]  /*53a0*/  IMAD.MOV.U32 R12, RZ, RZ, 0x2 ;  /* 0x00000002ff0c7424 */ /* 0x000fe200078e00ff */
[----:B------:R-:W-:-:S09]  /*53b0*/  MOV R29, R14 ;  /* 0x0000000e001d7202 */ /* 0x000fd20000000f00 */
[----:B------:R-:W-:Y:S05]  /*53c0*/  WARPSYNC.COLLECTIVE R15, `(.L_x_16567) ;  /* 0x000000000f087348 */ /* 0x000fea0003c00000 */
[----:B------:R0:W1:Y:S02]  /*53d0*/  SHFL.BFLY P6, R14, R13, R12, R11 ;  /* 0x0c00000c0d0e7389 */ /* 0x00006400000c000b */
[----:B01----:R-:W-:Y:S01]  /*53e0*/  ENDCOLLECTIVE ;  /* 0x000000000000791b */ /* 0x003fe20003800000 */
.L_x_16567:
        /* <DEDUP_REMOVED lines=8> */
.L_x_16568:
[----:B------:R-:W-:Y:S01]  /*5470*/  HFMA2.MMA R13, -RZ, RZ, 0, 0 ;  /* 0x00000000ff0d7435 */ /* 0x000fe200000001ff */
[----:B------:R-:W-:Y:S01]  /*5480*/  IMAD.MOV.U32 R12, RZ, RZ, 0x2 ;  /* 0x00000002ff0c7424 */ /* 0x000fe200078e00ff */
[----:B------:R-:W-:-:S09]  /*5490*/  MOV R16, R14 ;  /* 0x0000000e00107202 */ /* 0x000fd20000000f00 */
[----:B------:R-:W-:Y:S05]  /*54a0*/  WARPSYNC.COLLECTIVE R15, `(.L_x_16569) ;  /* 0x000000000f087348 */ /* 0x000fea0003c00000 */
[----:B------:R0:W1:Y:S02]  /*54b0*/  SHFL.BFLY P6, R14, R13, R12, R11 ;  /* 0x0c00000c0d0e7389 */ /* 0x00006400000c000b */
[----:B01----:R-:W-:Y:S01]  /*54c0*/  ENDCOLLECTIVE ;  /* 0x000000000000791b */ /* 0x003fe20003800000 */
.L_x_16569:
        /* <DEDUP_REMOVED lines=8> */
.L_x_16570:
[----:B------:R-:W-:Y:S01]  /*5550*/  HFMA2.MMA R13, -RZ, RZ, 0, 0 ;  /* 0x00000000ff0d7435 */ /* 0x000fe200000001ff */
[----:B------:R-:W-:Y:S01]  /*5560*/  IMAD.MOV.U32 R12, RZ, RZ, 0x2 ;  /* 0x00000002ff0c7424 */ /* 0x000fe200078e00ff */
[----:B------:R-:W-:-:S09]  /*5570*/  MOV R27, R14 ;  /* 0x0000000e001b7202 */ /* 0x000fd20000000f00 */
[----:B------:R-:W-:Y:S05]  /*5580*/  WARPSYNC.COLLECTIVE R15, `(.L_x_16571) ;  /* 0x000000000f087348 */ /* 0x000fea0003c00000 */
[----:B------:R0:W1:Y:S02]  /*5590*/  SHFL.BFLY P6, R14, R13, R12, R11 ;  /* 0x0c00000c0d0e7389 */ /* 0x00006400000c000b */
[----:B01----:R-:W-:Y:S01]  /*55a0*/  ENDCOLLECTIVE ;  /* 0x000000000000791b */ /* 0x003fe20003800000 */
.L_x_16571:
        /* <DEDUP_REMOVED lines=8> */
.L_x_16572:
[----:B------:R-:W-:Y:S01]  /*5630*/  HFMA2.MMA R13, -RZ, RZ, 0, 0 ;  /* 0x00000000ff0d7435 */ /* 0x000fe200000001ff */
[----:B------:R-:W-:Y:S01]  /*5640*/  IMAD.MOV.U32 R12, RZ, RZ, 0x2 ;  /* 0x00000002ff0c7424 */ /* 0x000fe200078e00ff */
[----:B------:R-:W-:-:S09]  /*5650*/  MOV R20, R14 ;  /* 0x0000000e00147202 */ /* 0x000fd20000000f00 */
[----:B------:R-:W-:Y:S05]  /*5660*/  WARPSYNC.COLLECTIVE R15, `(.L_x_16573) ;  /* 0x000000000f087348 */ /* 0x000fea0003c00000 */
[----:B------:R0:W1:Y:S02]  /*5670*/  SHFL.BFLY P6, R14, R13, R12, R11 ;  /* 0x0c00000c0d0e7389 */ /* 0x00006400000c000b */
[----:B01----:R-:W-:Y:S01]  /*5680*/  ENDCOLLECTIVE ;  /* 0x000000000000791b */ /* 0x003fe20003800000 */
.L_x_16573:
        /* <DEDUP_REMOVED lines=8> */
.L_x_16574:
[----:B------:R-:W-:Y:S01]  /*5710*/  HFMA2.MMA R13, -RZ, RZ, 0, 0 ;  /* 0x00000000ff0d7435 */ /* 0x000fe200000001ff */
[----:B------:R-:W-:Y:S01]  /*5720*/  IMAD.MOV.U32 R12, RZ, RZ, 0x2 ;  /* 0x00000002ff0c7424 */ /* 0x000fe200078e00ff */
[----:B------:R-:W-:-:S09]  /*5730*/  MOV R19, R14 ;  /* 0x0000000e00137202 */ /* 0x000fd20000000f00 */
[----:B------:R-:W-:Y:S05]  /*5740*/  WARPSYNC.COLLECTIVE R15, `(.L_x_16575) ;  /* 0x000000000f087348 */ /* 0x000fea0003c00000 */
[----:B------:R0:W1:Y:S02]  /*5750*/  SHFL.BFLY P6, R14, R13, R12, R11 ;  /* 0x0c00000c0d0e7389 */ /* 0x00006400000c000b */
[----:B01----:R-:W-:Y:S01]  /*5760*/  ENDCOLLECTIVE ;  /* 0x000000000000791b */ /* 0x003fe20003800000 */
.L_x_16575:
        /* <DEDUP_REMOVED lines=8> */
.L_x_16576:
[----:B------:R-:W-:Y:S01]  /*57f0*/  HFMA2.MMA R13, -RZ, RZ, 0, 0 ;  /* 0x00000000ff0d7435 */ /* 0x000fe200000001ff */
[----:B------:R-:W-:Y:S01]  /*5800*/  IMAD.MOV.U32 R12, RZ, RZ, 0x2 ;  /* 0x00000002ff0c7424 */ /* 0x000fe200078e00ff */
[----:B------:R-:W-:-:S09]  /*5810*/  MOV R24, R14 ;  /* 0x0000000e00187202 */ /* 0x000fd20000000f00 */
[----:B------:R-:W-:Y:S05]  /*5820*/  WARPSYNC.COLLECTIVE R15, `(.L_x_16577) ;  /* 0x000000000f087348 */ /* 0x000fea0003c00000 */
[----:B------:R0:W1:Y:S02]  /*5830*/  SHFL.BFLY P6, R14, R13, R12, R11 ;  /* 0x0c00000c0d0e7389 */ /* 0x00006400000c000b */
[----:B01----:R-:W-:Y:S01]  /*5840*/  ENDCOLLECTIVE ;  /* 0x000000000000791b */ /* 0x003fe20003800000 */
.L_x_16577:
[----:B------:R-:W-:Y:S01]  /*5850*/  FADD.FTZ R21, R21, R24 ;  /* 0x0000001815157221 */ /* 0x000fe20000010000 */
[----:B------:R-:W-:Y:S01]  /*5860*/  HFMA2.MMA R12, -RZ, RZ, 0, 5.9604644775390625e-08 ;  /* 0x00000001ff0c7435 */ /* 0x000fe200000001ff */
[----:B------:R-:W-:-:S05]  /*5870*/  FADD.FTZ R22, RZ, R14 ;  /* 0x0000000eff167221 */ /* 0x000fca0000010000 */
[----:B------:R-:W-:-:S07]  /*5880*/  MOV R13, R22 ;  /* 0x00000016000d7202 */ /* 0x000fce0000000f00 */
[----:B------:R-:W-:Y:S05]  /*5890*/  WARPSYNC.COLLECTIVE R15, `(.L_x_16578) ;  /* 0x000000000f087348 */ /* 0x000fea0003c00000 */
[----:B------:R0:W1:Y:S02]  /*58a0*/  SHFL.BFLY P6, R14, R13, R12, R11 ;  /* 0x0c00000c0d0e7389 */ /* 0x00006400000c000b */
[----:B01----:R-:W-:Y:S01]  /*58b0*/  ENDCOLLECTIVE ;  /* 0x000000000000791b */ /* 0x003fe20003800000 */
.L_x_16578:
[----:B------:R-:W-:Y:S01]  /*58c0*/  HFMA2.MMA R12, -RZ, RZ, 0, 1.1920928955078125e-07 ;  /* 0x00000002ff0c7435 */ /* 0x000fe200000001ff */
[----:B------:R-:W-:Y:S01]  /*58d0*/  MOV R13, RZ ;  /* 0x000000ff000d7202 */ /* 0x000fe20000000f00 */
[----:B------:R-:W-:-:S09]  /*58e0*/  IMAD.MOV.U32 R23, RZ, RZ, R14 ;  /* 0x000000ffff177224 */ /* 0x000fd200078e000e */
[----:B------:R-:W-:Y:S05]  /*58f0*/  WARPSYNC.COLLECTIVE R15, `(.L_x_16579) ;  /* 0x000000000f087348 */ /* 0x000fea0003c00000 */
[----:B------:R0:W1:Y:S02]  /*5900*/  SHFL.BFLY P6, R14, R13, R12, R11 ;  /* 0x0c00000c0d0e7389 */ /* 0x00006400000c000b */
[----:B01----:R-:W-:Y:S01]  /*5910*/  ENDCOLLECTIVE ;  /* 0x000000000000791b */ /* 0x003fe20003800000 */
.L_x_16579:
[----:B------:R-:W-:Y:S01]  /*5920*/  FADD.FTZ R22, R22, R23 ;  /* 0x0000001716167221 */ /* 0x000fe20000010000 */
[----:B------:R-:W-:Y:S01]  /*5930*/  MOV R12, 0x1 ;  /* 0x00000001000c7802 */ /* 0x000fe20000000f00 */
[----:B------:R-:W-:-:S04]  /*5940*/  FADD.FTZ R25, RZ, R14 ;  /* 0x0000000eff197221 */ /* 0x000fc80000010000 */
[----:B------:R-:W-:-:S07]  /*5950*/  IMAD.MOV.U32 R13, RZ, RZ, R25 ;  /* 0x000000ffff0d7224 */ /* 0x000fce00078e0019 */
[----:B------:R-:W-:Y:S05]  /*5960*/  WARPSYNC.COLLECTIVE R15, `(.L_x_16580) ;  /* 0x000000000f087348 */ /* 0x000fea0003c00000 */
[----:B------:R0:W1:Y:S02]  /*5970*/  SHFL.BFLY P6, R14, R13, R12, R11 ;  /* 0x0c00000c0d0e7389 */ /* 0x00006400000c000b */
[----:B01----:R-:W-:Y:S01]  /*5980*/  ENDCOLLECTIVE ;  /* 0x000000000000791b */ /* 0x003fe20003800000 */
.L_x_16580:
[----:B------:R-:W-:Y:S01]  /*5990*/  HFMA2.MMA R12, -RZ, RZ, 0, 1.1920928955078125e-07 ;  /* 0x00000002ff0c7435 */ /* 0x000fe200000001ff */
[----:B------:R-:W-:Y:S01]  /*59a0*/  IMAD.MOV.U32 R13, RZ, RZ, RZ ;  /* 0x000000ffff0d7224 */ /* 0x000fe200078e00ff */
[----:B------:R-:W-:-:S09]  /*59b0*/  MOV R29, R14 ;  /* 0x0000000e001d7202 */ /* 0x000fd20000000f00 */
[----:B------:R-:W-:Y:S05]  /*59c0*/  WARPSYNC.COLLECTIVE R15, `(.L_x_16581) ;  /* 0x000000000f087348 */ /* 0x000fea0003c00000 */
[----:B------:R0:W1:Y:S02]  /*59d0*/  SHFL.BFLY P6, R14, R13, R12, R11 ;  /* 0x0c00000c0d0e7389 */ /* 0x00006400000c000b */
[----:B01----:R-:W-:Y:S01]  /*59e0*/  ENDCOLLECTIVE ;  /* 0x000000000000791b */ /* 0x003fe20003800000 */
.L_x_16581:
        /* <DEDUP_REMOVED lines=8> */
.L_x_16582:
[----:B------:R-:W-:Y:S01]  /*5a70*/  HFMA2.MMA R12, -RZ, RZ, 0, 1.1920928955078125e-07 ;  /* 0x00000002ff0c7435 */ /* 0x000fe200000001ff */
[----:B------:R-:W-:Y:S01]  /*5a80*/  IMAD.MOV.U32 R13, RZ, RZ, RZ ;  /* 0x000000ffff0d7224 */ /* 0x000fe200078e00ff */
[----:B------:R-:W-:-:S09]  /*5a90*/  MOV R33, R14 ;  /* 0x0000000e00217202 */ /* 0x000fd20000000f00 */
[----:B------:R-:W-:Y:S05]  /*5aa0*/  WARPSYNC.COLLECTIVE R15, `(.L_x_16583) ;  /* 0x000000000f087348 */ /* 0x000fea0003c00000 */
[----:B------:R0:W1:Y:S02]  /*5ab0*/  SHFL.BFLY P6, R14, R13, R12, R11 ;  /* 0x0c00000c0d0e7389 */ /* 0x00006400000c000b */
[----:B01----:R-:W-:Y:S01]  /*5ac0*/  ENDCOLLECTIVE ;  /* 0x000000000000791b */ /* 0x003fe20003800000 */
.L_x_16583:
        /* <DEDUP_REMOVED lines=8> */
.L_x_16584:
[----:B------:R-:W-:Y:S01]  /*5b50*/  HFMA2.MMA R12, -RZ, RZ, 0, 1.1920928955078125e-07 ;  /* 0x00000002ff0c7435 */ /* 0x000fe200000001ff */
[----:B------:R-:W-:Y:S01]  /*5b60*/  IMAD.MOV.U32 R13, RZ, RZ, RZ ;  /* 0x000000ffff0d7224 */ /* 0x000fe200078e00ff */
[----:B------:R-:W-:-:S09]  /*5b70*/  MOV R19, R14 ;  /* 0x0000000e00137202 */ /* 0x000fd20000000f00 */
[----:B------:R-:W-:Y:S05]  /*5b80*/  WARPSYNC.COLLECTIVE R15, `(.L_x_16585) ;  /* 0x000000000f087348 */ /* 0x000fea0003c00000 */
[----:B------:R0:W1:Y:S02]  /*5b90*/  SHFL.BFLY P6, R14, R13, R12, R11 ;  /* 0x0c00000c0d0e7389 */ /* 0x00006400000c000b */
[----:B01----:R-:W-:Y:S01]  /*5ba0*/  ENDCOLLECTIVE ;  /* 0x000000000000791b */ /* 0x003fe20003800000 */
.L_x_16585:
        /* <DEDUP_REMOVED lines=8> */
.L_x_16586:
[----:B------:R-:W-:Y:S01]  /*5c30*/  HFMA2.MMA R12, -RZ, RZ, 0, 1.1920928955078125e-07 ;  /* 0x00000002ff0c7435 */ /* 0x000fe200000001ff */
[----:B------:R-:W-:Y:S01]  /*5c40*/  IMAD.MOV.U32 R13, RZ, RZ, RZ ;  /* 0x000000ffff0d7224 */ /* 0x000fe200078e00ff */
[----:B------:R-:W-:-:S09]  /*5c50*/  MOV R23, R14 ;  /* 0x0000000e00177202 */ /* 0x000fd20000000f00 */
[----:B------:R-:W-:Y:S05]  /*5c60*/  WARPSYNC.COLLECTIVE R15, `(.L_x_16587) ;  /* 0x000000000f087348 */ /* 0x000fea0003c00000 */
[----:B------:R0:W1:Y:S02]  /*5c70*/  SHFL.BFLY P6, R14, R13, R12, R11 ;  /* 0x0c00000c0d0e7389 */ /* 0x00006400000c000b */
[----:B01----:R-:W-:Y:S01]  /*5c80*/  ENDCOLLECTIVE ;  /* 0x000000000000791b */ /* 0x003fe20003800000 */
.L_x_16587:
        /* <DEDUP_REMOVED lines=8> */
.L_x_16588:
[----:B------:R-:W-:Y:S01]  /*5d10*/  HFMA2.MMA R12, -RZ, RZ, 0, 1.1920928955078125e-07 ;  /* 0x00000002ff0c7435 */ /* 0x000fe200000001ff */
[----:B------:R-:W-:Y:S01]  /*5d20*/  IMAD.MOV.U32 R13, RZ, RZ, RZ ;  /* 0x000000ffff0d7224 */ /* 0x000fe200078e00ff */
[----:B------:R-:W-:-:S09]  /*5d30*/  MOV R27, R14 ;  /* 0x0000000e001b7202 */ /* 0x000fd20000000f00 */
[----:B------:R-:W-:Y:S05]  /*5d40*/  WARPSYNC.COLLECTIVE R15, `(.L_x_16589) ;  /* 0x000000000f087348 */ /* 0x000fea0003c00000 */
[----:B------:R0:W1:Y:S02]  /*5d50*/  SHFL.BFLY P6, R14, R13, R12, R11 ;  /* 0x0c00000c0d0e7389 */ /* 0x00006400000c000b */
[----:B01----:R-:W-:Y:S01]  /*5d60*/  ENDCOLLECTIVE ;  /* 0x000000000000791b */ /* 0x003fe20003800000 */
.L_x_16589:
        /* <DEDUP_REMOVED lines=8> */
.L_x_16590:
[----:B------:R-:W-:Y:S01]  /*5df0*/  HFMA2.MMA R12, -RZ, RZ, 0, 1.1920928955078125e-07 ;  /* 0x00000002ff0c7435 */ /* 0x000fe200000001ff */
[----:B------:R-:W-:Y:S01]  /*5e00*/  IMAD.MOV.U32 R13, RZ, RZ, RZ ;  /* 0x000000ffff0d7224 */ /* 0x000fe200078e00ff */
[----:B------:R-:W-:-:S09]  /*5e10*/  MOV R29, R14 ;  /* 0x0000000e001d7202 */ /* 0x000fd20000000f00 */
[----:B------:R-:W-:Y:S05]  /*5e20*/  WARPSYNC.COLLECTIVE R15, `(.L_x_16591) ;  /* 0x000000000f087348 */ /* 0x000fea0003c00000 */
[----:B------:R0:W1:Y:S02]  /*5e30*/  SHFL.BFLY P6, R14, R13, R12, R11 ;  /* 0x0c00000c0d0e7389 */ /* 0x00006400000c000b */
[----:B01----:R-:W-:Y:S01]  /*5e40*/  ENDCOLLECTIVE ;  /* 0x000000000000791b */ /* 0x003fe20003800000 */
.L_x_16591:
        /* <DEDUP_REMOVED lines=8> */
.L_x_16592:
[----:B------:R-:W-:Y:S01]  /*5ed0*/  HFMA2.MMA R12, -RZ, RZ, 0, 1.1920928955078125e-07 ;  /* 0x00000002ff0c7435 */ /* 0x000fe200000001ff */
[----:B------:R-:W-:Y:S01]  /*5ee0*/  IMAD.MOV.U32 R13, RZ, RZ, RZ ;  /* 0x000000ffff0d7224 */ /* 0x000fe200078e00ff */
[----:B------:R-:W-:-:S09]  /*5ef0*/  MOV R31, R14 ;  /* 0x0000000e001f7202 */ /* 0x000fd20000000f00 */
[----:B------:R-:W-:Y:S05]  /*5f00*/  WARPSYNC.COLLECTIVE R15, `(.L_x_16593) ;  /* 0x000000000f087348 */ /* 0x000fea0003c00000 */
[----:B------:R0:W1:Y:S02]  /*5f10*/  SHFL.BFLY P6, R14, R13, R12, R11 ;  /* 0x0c00000c0d0e7389 */ /* 0x00006400000c000b */
[----:B01----:R-:W-:Y:S01]  /*5f20*/  ENDCOLLECTIVE ;  /* 0x000000000000791b */ /* 0x003fe20003800000 */
.L_x_16593:
        /* <DEDUP_REMOVED lines=8> */
.L_x_16594:
[----:B------:R-:W-:Y:S01]  /*5fb0*/  MOV R13, RZ ;  /* 0x000000ff000d7202 */ /* 0x000fe20000000f00 */
[----:B------:R-:W-:Y:S02]  /*5fc0*/  IMAD.MOV.U32 R12, RZ, RZ, 0x2 ;  /* 0x00000002ff0c7424 */ /* 0x000fe400078e00ff */
[----:B------:R-:W-:Y:S01]  /*5fd0*/  FADD.FTZ R20, R30, R14 ;  /* 0x0000000e1e147221 */ /* 0x000fe20000010000 */
[----:B------:R-:W-:-:S07]  /*5fe0*/  MOV R30, R29 ;  /* 0x0000001d001e7202 */ /* 0x000fce0000000f00 */
[----:B------:R-:W-:Y:S05]  /*5ff0*/  WARPSYNC.COLLECTIVE R15, `(.L_x_16595) ;  /* 0x000000000f087348 */ /* 0x000fea0003c00000 */
[----:B------:R0:W1:Y:S02]  /*6000*/  SHFL.BFLY P6, R14, R13, R12, R11 ;  /* 0x0c00000c0d0e7389 */ /* 0x00006400000c000b */
[----:B01----:R-:W-:Y:S01]  /*6010*/  ENDCOLLECTIVE ;  /* 0x000000000000791b */ /* 0x003fe20003800000 */
.L_x_16595:
[----:B------:R-:W-:Y:S01]  /*6020*/  HFMA2.MMA R12, -RZ, RZ, 0, 5.9604644775390625e-08 ;  /* 0x00000001ff0c7435 */ /* 0x000fe200000001ff */
[----:B------:R-:W-:-:S05]  /*6030*/  FADD.FTZ R32, RZ, R14 ;  /* 0x0000000eff207221 */ /* 0x000fca0000010000 */
[----:B------:R-:W-:-:S07]  /*6040*/  MOV R13, R32 ;  /* 0x00000020000d7202 */ /* 0x000fce0000000f00 */
[----:B------:R-:W-:Y:S05]  /*6050*/  WARPSYNC.COLLECTIVE R15, `(.L_x_16596) ;  /* 0x000000000f087348 */ /* 0x000fea0003c00000 */
[----:B------:R0:W1:Y:S02]  /*6060*/  SHFL.BFLY P6, R14, R13, R12, R11 ;  /* 0x0c00000c0d0e7389 */ /* 0x00006400000c000b */
[----:B01----:R-:W-:Y:S01]  /*6070*/  ENDCOLLECTIVE ;  /* 0x000000000000791b */ /* 0x003fe20003800000 */
.L_x_16596:
        /* <DEDUP_REMOVED lines=8> */
.L_x_16597:
[----:B------:R-:W-:Y:S01]  /*6100*/  IMAD.MOV.U32 R12, RZ, RZ, 0x1 ;  /* 0x00000001ff0c7424 */ /* 0x000fe200078e00ff */
[----:B------:R-:W-:-:S05]  /*6110*/  MOV R19, R14 ;  /* 0x0000000e00137202 */ /* 0x000fca0000000f00 */
[----:B------:R-:W-:-:S05]  /*6120*/  FADD.FTZ R19, RZ, R19 ;  /* 0x00000013ff137221 */ /* 0x000fca0000010000 */
[----:B------:R-:W-:-:S07]  /*6130*/  MOV R13, R19 ;  /* 0x00000013000d7202 */ /* 0x000fce0000000f00 */
[----:B------:R-:W-:Y:S05]  /*6140*/  WARPSYNC.COLLECTIVE R15, `(.L_x_16598) ;  /* 0x000000000f087348 */ /* 0x000fea0003c00000 */
[----:B------:R0:W1:Y:S02]  /*6150*/  SHFL.BFLY P6, R14, R13, R12, R11 ;  /* 0x0c00000c0d0e7389 */ /* 0x00006400000c000b */
[----:B01----:R-:W-:Y:S01]  /*6160*/  ENDCOLLECTIVE ;  /* 0x000000000000791b */ /* 0x003fe20003800000 */
.L_x_16598:
[----:B------:R-:W-:Y:S01]  /*6170*/  MOV R11, R27 ;  /* 0x0000001b000b7202 */ /* 0x000fe20000000f00 */
[----:B------:R-:W-:Y:S06]  /*6180*/  BRA `(.L_x_16599) ;  /* 0xffffffd000887947 */ /* 0x000fec000383ffff */
.L_x_16600:
        /* <DEDUP_REMOVED lines=15> */
.L_x_29867:


//--------------------- .text._ZN4vllm25paged_attention_v2_kernelIfhLi128ELi16ELi128ELNS_18Fp8KVCacheDataTypeE1ELb1ELi512EEEvPfS2_PT_PKS3_PKT0_S9_ifPKiSB_iPKfiiiSD_SD_iiiii --------------------------
	.section	.text._ZN4vllm25paged_attention_v2_kernelIfhLi128ELi16ELi128ELNS_18Fp8KVCacheDataTypeE1ELb1ELi512EEEvPfS2_PT_PKS3_PKT0_S9_ifPKiSB_iPKfiiiSD_SD_iiiii,"ax",@progbits
	.align	128
        .global         _ZN4vllm25paged_attention_v2_kernelIfhLi128ELi16ELi128ELNS_18Fp8KVCacheDataTypeE1ELb1ELi512EEEvPfS2_PT_PKS3_PKT0_S9_ifPKiSB_iPKfiiiSD_SD_iiiii
        .type           _ZN4vllm25paged_attention_v2_kernelIfhLi128ELi16ELi128ELNS_18Fp8KVCacheDataTypeE1ELb1ELi512EEEvPfS2_PT_PKS3_PKT0_S9_ifPKiSB_iPKfiiiSD_SD_iiiii,@function
        .size           _ZN4vllm25paged_attention_v2_kernelIfhLi128ELi16ELi128ELNS_18Fp8KVCacheDataTypeE1ELb1ELi512EEEvPfS2_PT_PKS3_PKT0_S9_ifPKiSB_iPKfiiiSD_SD_iiiii,(.L_x_29868 - _ZN4vllm25paged_attention_v2_kernelIfhLi128ELi16ELi128ELNS_18Fp8KVCacheDataTypeE1ELb1ELi512EEEvPfS2_PT_PKS3_PKT0_S9_ifPKiSB_iPKfiiiSD_SD_iiiii)
        .other          _ZN4vllm25paged_attention_v2_kernelIfhLi128ELi16ELi128ELNS_18Fp8KVCacheDataTypeE1ELb1ELi512EEEvPfS2_PT_PKS3_PKT0_S9_ifPKiSB_iPKfiiiSD_SD_iiiii,@"STO_CUDA_ENTRY STV_DEFAULT"
_ZN4vllm25paged_attention_v2_kernelIfhLi128ELi16ELi128ELNS_18Fp8KVCacheDataTypeE1ELb1ELi512EEEvPfS2_PT_PKS3_PKT0_S9_ifPKiSB_iPKfiiiSD_SD_iiiii:
.text._ZN4vllm25paged_attention_v2_kernelIfhLi128ELi16ELi128ELNS_18Fp8KVCacheDataTypeE1ELb1ELi512EEEvPfS2_PT_PKS3_PKT0_S9_ifPKiSB_iPKfiiiSD_SD_iiiii:
        /* <DEDUP_REMOVED lines=109> */
.L_x_16601:
[----:B------:R-:W-:Y:S02]  /*06d0*/  ULDC UR4, c[0x0][0x288] ;  /* 0x0000a20000047ab9 */ /* 0x000fe40000000800 */
[----:B------:R-:W-:-:S04]  /*06e0*/  IMAD R3, R25, UR4, R26 ;  /* 0x0000000419037c24 */ /* 0x000fc8000f8e021a */
[----:B------:R-:W-:-:S07]  /*06f0*/  IMAD R6, R3, R6, RZ ;  /* 0x0000000603067224 */ /* 0x000fce00078e02ff */
.L_x_16602:
        /* <DEDUP_REMOVED lines=28> */
.L_x_16606:
        /* <DEDUP_REMOVED lines=41> */
.L_x_16604:
[----:B------:R-:W-:Y:S05]  /*0b50*/  BSYNC B7 ;  /* 0x0000000000077941 */ /* 0x000fea0003800000 */
.L_x_16603:
        /* <DEDUP_REMOVED lines=25> */
.L_x_16648:
        /* <DEDUP_REMOVED lines=47> */
.L_x_16612:
        /* <DEDUP_REMOVED lines=11> */
.L_x_16611:
[----:B------:R-:W-:Y:S05]  /*1090*/  BSYNC B1 ;  /* 0x0000000000017941 */ /* 0x000fea0003800000 */
.L_x_16610:
        /* <DEDUP_REMOVED lines=14> */
.L_x_16615:
        /* <DEDUP_REMOVED lines=100> */
.L_x_16614:
[----:B------:R-:W-:Y:S05]  /*17c0*/  BSYNC B1 ;  /* 0x0000000000017941 */ /* 0x000fea0003800000 */
.L_x_16613:
        /* <DEDUP_REMOVED lines=55> */
.L_x_16617:
[----:B------:R-:W-:Y:S05]  /*1b40*/  BSYNC B1 ;  /* 0x0000000000017941 */ /* 0x000fea0003800000 */
.L_x_16616:
        /* <DEDUP_REMOVED lines=26> */
.L_x_16609:
[----:B------:R-:W-:Y:S05]  /*1cf0*/  BSYNC B0 ;  /* 0x0000000000007941 */ /* 0x000fea0003800000 */
.L_x_16608:
        /* <DEDUP_REMOVED lines=55> */
.L_x_16622:
        /* <DEDUP_REMOVED lines=8> */
.L_x_16621:
[----:B------:R-:W-:Y:S05]  /*20f0*/  BSYNC B1 ;  /* 0x0000000000017941 */ /* 0x000fea0003800000 */
.L_x_16620:
        /* <DEDUP_REMOVED lines=14> */
.L_x_16625:
        /* <DEDUP_REMOVED lines=52> */
.L_x_16624:
[----:B------:R-:W-:Y:S05]  /*2520*/  BSYNC B1 ;  /* 0x0000000000017941 */ /* 0x000fea0003800000 */
.L_x_16623:
        /* <DEDUP_REMOVED lines=31> */
.L_x_16627:
[----:B------:R-:W-:Y:S05]  /*2720*/  BSYNC B1 ;  /* 0x0000000000017941 */ /* 0x000fea0003800000 */
.L_x_16626:
        /* <DEDUP_REMOVED lines=14> */
.L_x_16619:
[----:B------:R-:W-:Y:S05]  /*2810*/  BSYNC B0 ;  /* 0x0000000000007941 */ /* 0x000fea0003800000 */
.L_x_16618:
        /* <DEDUP_REMOVED lines=22> */
.L_x_16629:
[----:B------:R-:W-:Y:S05]  /*2980*/  BSYNC B0 ;  /* 0x0000000000007941 */ /* 0x000fea0003800000 */
.L_x_16628:
        /* <DEDUP_REMOVED lines=27> */
.L_x_16633:
        /* <DEDUP_REMOVED lines=33> */
.L_x_16631:
[----:B------:R-:W-:Y:S05]  /*2d50*/  BSYNC B6 ;  /* 0x0000000000067941 */ /* 0x000fea0003800000 */
.L_x_16630:
        /* <DEDUP_REMOVED lines=61> */
.L_x_16681:
        /* <DEDUP_REMOVED lines=40> */
.L_x_16636:
[----:B------:R-:W-:Y:S05]  /*33b0*/  BSYNC B0 ;  /* 0x0000000000007941 */ /* 0x000fea0003800000 */
.L_x_16635:
        /* <DEDUP_REMOVED lines=35> */
.L_x_16638:
[----:B------:R-:W-:Y:S05]  /*35f0*/  BSYNC B0 ;  /* 0x0000000000007941 */ /* 0x000fea0003800000 */
.L_x_16637:
        /* <DEDUP_REMOVED lines=19> */
.L_x_16640:
[----:B------:R-:W-:Y:S05]  /*3730*/  BSYNC B0 ;  /* 0x0000000000007941 */ /* 0x000fea0003800000 */
.L_x_16639:
        /* <DEDUP_REMOVED lines=36> */
.L_x_16642:
[----:B------:R-:W-:Y:S05]  /*3980*/  BSYNC B0 ;  /* 0x0000000000007941 */ /* 0x000fea0003800000 */
.L_x_16641:
        /* <DEDUP_REMOVED lines=111> */
.L_x_16605:
        /* <DEDUP_REMOVED lines=16> */
.L_x_16632:
        /* <DEDUP_REMOVED lines=16> */
.L_x_16643:
[----:B------:R-:W-:Y:S05]  /*4280*/  EXIT ;  /* 0x000000000000794d */ /* 0x000fea0003800000 */
.L_x_16607:
[----:B------:R-:W-:Y:S01]  /*4290*/  HFMA2.MMA R11, -RZ, RZ, 0, 1.847743988037109375e-06 ;  /* 0x0000001fff0b7435 */ /* 0x000fe200000001ff */
[----:B------:R-:W-:Y:S01]  /*42a0*/  IMAD.MOV.U32 R12, RZ, RZ, 0x10 ;  /* 0x00000010ff0c7424 */ /* 0x000fe200078e00ff */
[----:B------:R-:W-:Y:S01]  /*42b0*/  MOV R2, 0xff7fffff ;  /* 0xff7fffff00027802 */ /* 0x000fe20000000f00 */
[----:B------:R-:W-:-:S08]  /*42c0*/  IMAD.MOV.U32 R15, RZ, RZ, -0x1 ;  /* 0xffffffffff0f7424 */ /* 0x000fd000078e00ff */
[----:B------:R-:W-:Y:S05]  /*42d0*/  WARPSYNC.COLLECTIVE R15, `(.L_x_16644) ;  /* 0x000000000f087348 */ /* 0x000fea0003c00000 */
[----:B------:R0:W1:Y:S02]  /*42e0*/  SHFL.BFLY P6, R14, R13, R12, R11 ;  /* 0x0c00000c0d0e7389 */ /* 0x00006400000c000b */
[----:B01----:R-:W-:Y:S01]  /*42f0*/  ENDCOLLECTIVE ;  /* 0x000000000000791b */ /* 0x003fe20003800000 */
.L_x_16644:
[----:B------:R-:W-:Y:S01]  /*4300*/  IMAD.MOV.U32 R12, RZ, RZ, 0x8 ;  /* 0x00000008ff0c7424 */ /* 0x000fe200078e00ff */
[----:B------:R-:W-:-:S04]  /*4310*/  FMNMX.FTZ R0, R14, -3.40282346638528859812e+38, !PT ;  /* 0xff7fffff0e007809 */ /* 0x000fc80007810000 */
[----:B------:R-:W-:-:S07]  /*4320*/  MOV R13, R0 ;  /* 0x00000000000d7202 */ /* 0x000fce0000000f00 */
[----:B------:R-:W-:Y:S05]  /*4330*/  WARPSYNC.COLLECTIVE R15, `(.L_x_16645) ;  /* 0x000000000f087348 */ /* 0x000fea0003c00000 */
[----:B------:R0:W1:Y:S02]  /*4340*/  SHFL.BFLY P6, R14, R13, R12, R11 ;  /* 0x0c00000c0d0e7389 */ /* 0x00006400000c000b */
[----:B01----:R-:W-:Y:S01]  /*4350*/  ENDCOLLECTIVE ;  /* 0x000000000000791b */ /* 0x003fe20003800000 */
.L_x_16645:
[----:B------:R-:W-:Y:S01]  /*4360*/  IMAD.MOV.U32 R12, RZ, RZ, 0x4 ;  /* 0x00000004ff0c7424 */ /* 0x000fe200078e00ff */
[----:B------:R-:W-:-:S04]  /*4370*/  FMNMX.FTZ R3, R0, R14, !PT ;  /* 0x0000000e00037209 */ /* 0x000fc80007810000 */
[----:B------:R-:W-:-:S07]  /*4380*/  MOV R13, R3 ;  /* 0x00000003000d7202 */ /* 0x000fce0000000f00 */
[----:B------:R-:W-:Y:S05]  /*4390*/  WARPSYNC.COLLECTIVE R15, `(.L_x_16646) ;  /* 0x000000000f087348 */ /* 0x000fea0003c00000 */
[----:B------:R0:W1:Y:S02]  /*43a0*/  SHFL.BFLY P6, R14, R13, R12, R11 ;  /* 0x0c00000c0d0e7389 */ /* 0x00006400000c000b */
[----:B01----:R-:W-:Y:S01]  /*43b0*/  ENDCOLLECTIVE ;  /* 0x000000000000791b */ /* 0x003fe20003800000 */
.L_x_16646:
[----:B------:R-:W-:Y:S01]  /*43c0*/  IMAD.MOV.U32 R12, RZ, RZ, 0x2 ;  /* 0x00000002ff0c7424 */ /* 0x000fe200078e00ff */
[----:B------:R-:W-:-:S04]  /*43d0*/  FMNMX.FTZ R4, R3, R14, !PT ;  /* 0x0000000e03047209 */ /* 0x000fc80007810000 */
[----:B------:R-:W-:-:S07]  /*43e0*/  MOV R13, R4 ;  /* 0x00000004000d7202 */ /* 0x000fce0000000f00 */
[----:B------:R-:W-:Y:S05]  /*43f0*/  WARPSYNC.COLLECTIVE R15, `(.L_x_16647) ;  /* 0x000000000f087348 */ /* 0x000fea0003c00000 */
[----:B------:R0:W1:Y:S02]  /*4400*/  SHFL.BFLY P6, R14, R13, R12, R11 ;  /* 0x0c00000c0d0e7389 */ /* 0x00006400000c000b */
[----:B01----:R-:W-:Y:S01]  /*4410*/  ENDCOLLECTIVE ;  /* 0x000000000000791b */ /* 0x003fe20003800000 */
.L_x_16647:
[----:B------:R-:W-:Y:S05]  /*4420*/  BRA `(.L_x_16648) ;  /* 0xffffffc800307947 */ /* 0x000fea000383ffff */
.L_x_16634:
[----:B------:R-:W-:Y:S01]  /*4430*/  HFMA2.MMA R12, -RZ, RZ, 0, 1.1920928955078125e-07 ;  /* 0x00000002ff0c7435 */ /* 0x000fe200000001ff */
[----:B--23--:R-:W-:Y:S01]  /*4440*/  IMAD.MOV.U32 R13, RZ, RZ, RZ ;  /* 0x000000ffff0d7224 */ /* 0x00cfe200078e00ff */
[----:B-1----:R-:W-:Y:S01]  /*4450*/  MOV R15, 0xffffffff ;  /* 0xffffffff000f7802 */ /* 0x002fe20000000f00 */
[----:B0-----:R-:W-:-:S08]  /*4460*/  IMAD.MOV.U32 R11, RZ, RZ, 0x1f ;  /* 0x0000001fff0b7424 */ /* 0x001fd000078e00ff */
[----:B------:R-:W-:Y:S05]  /*4470*/  WARPSYNC.COLLECTIVE R15, `(.L_x_16649) ;  /* 0x000000000f087348 */ /* 0x000fea0003c00000 */
[----:B------:R0:W1:Y:S02]  /*4480*/  SHFL.BFLY P6, R14, R13, R12, R11 ;  /* 0x0c00000c0d0e7389 */ /* 0x00006400000c000b */
[----:B01----:R-:W-:Y:S01]  /*4490*/  ENDCOLLECTIVE ;  /* 0x000000000000791b */ /* 0x003fe20003800000 */
.L_x_16649:
[----:B------:R-:W-:Y:S01]  /*44a0*/  HFMA2.MMA R12, -RZ, RZ, 0, 5.9604644775390625e-08 ;  /* 0x00000001ff0c7435 */ /* 0x000fe200000001ff */
[----:B------:R-:W-:-:S04]  /*44b0*/  FADD.FTZ R3, RZ, R14 ;  /* 0x0000000eff037221 */ /* 0x000fc80000010000 */
[----:B------:R-:W-:-:S07]  /*44c0*/  IMAD.MOV.U32 R13, RZ, RZ, R3 ;  /* 0x000000ffff0d7224 */ /* 0x000fce00078e0003 */
[----:B------:R-:W-:Y:S05]  /*44d0*/  WARPSYNC.COLLECTIVE R15, `(.L_x_16650) ;  /* 0x000000000f087348 */ /* 0x000fea0003c00000 */
[----:B------:R0:W1:Y:S02]  /*44e0*/  SHFL.BFLY P6, R14, R13, R12, R11 ;  /* 0x0c00000c0d0e7389 */ /* 0x00006400000c000b */
[----:B01----:R-:W-:Y:S01]  /*44f0*/  ENDCOLLECTIVE ;  /* 0x000000000000791b */ /* 0x003fe20003800000 */
.L_x_16650:
[----:B------:R-:W-:Y:S01]  /*4500*/  MOV R13, RZ ;  /* 0x000000ff000d7202 */ /* 0x000fe20000000f00 */
[----:B------:R-:W-:Y:S02]  /*4510*/  IMAD.MOV.U32 R12, RZ, RZ, 0x2 ;  /* 0x00000002ff0c7424 */ /* 0x000fe400078e00ff */
[----:B------:R-:W-:-:S07]  /*4520*/  IMAD.MOV.U32 R16, RZ, RZ, R14 ;  /* 0x000000ffff107224 */ /* 0x000fce00078e000e */
[----:B------:R-:W-:Y:S05]  /*4530*/  WARPSYNC.COLLECTIVE R15, `(.L_x_16651) ;  /* 0x000000000f087348 */ /* 0x000fea0003c00000 */
[----:B------:R0:W1:Y:S02]  /*4540*/  SHFL.BFLY P6, R14, R13, R12, R11 ;  /* 0x0c00000c0d0e7389 */ /* 0x00006400000c000b */
[----:B01----:R-:W-:Y:S01]  /*4550*/  ENDCOLLECTIVE ;  /* 0x000000000000791b */ /* 0x003fe20003800000 */
.L_x_16651:
[----:B------:R-:W-:Y:S01]  /*4560*/  FADD.FTZ R16, R3, R16 ;  /* 0x0000001003107221 */ /* 0x000fe20000010000 */
[----:B------:R-:W-:Y:S02]  /*4570*/  IMAD.MOV.U32 R12, RZ, RZ, 0x1 ;  /* 0x00000001ff0c7424 */ /* 0x000fe400078e00ff */
[----:B------:R-:W-:-:S05]  /*4580*/  FADD.FTZ R2, RZ, R14 ;  /* 0x0000000eff027221 */ /* 0x000fca0000010000 */
[----:B------:R-:W-:-:S07]  /*4590*/  MOV R13, R2 ;  /* 0x00000002000d7202 */ /* 0x000fce0000000f00 */
[----:B------:R-:W-:Y:S05]  /*45a0*/  WARPSYNC.COLLECTIVE R15, `(.L_x_16652) ;  /* 0x000000000f087348 */ /* 0x000fea0003c00000 */
[----:B------:R0:W1:Y:S02]  /*45b0*/  SHFL.BFLY P6, R14, R13, R12, R11 ;  /* 0x0c00000c0d0e7389 */ /* 0x00006400000c000b */
[----:B01----:R-:W-:Y:S01]  /*45c0*/  ENDCOLLECTIVE ;  /* 0x000000000000791b */ /* 0x003fe20003800000 */
.L_x_16652:
[----:B------:R-:W-:Y:S01]  /*45d0*/  HFMA2.MMA R12, -RZ, RZ, 0, 1.1920928955078125e-07 ;  /* 0x00000002ff0c7435 */ /* 0x000fe200000001ff */
[----:B------:R-:W-:Y:S01]  /*45e0*/  IMAD.MOV.U32 R13, RZ, RZ, RZ ;  /* 0x000000ffff0d7224 */ /* 0x000fe200078e00ff */
[----:B------:R-:W-:-:S09]  /*45f0*/  MOV R9, R14 ;  /* 0x0000000e00097202 */ /* 0x000fd20000000f00 */
[----:B------:R-:W-:Y:S05]  /*4600*/  WARPSYNC.COLLECTIVE R15, `(.L_x_16653) ;  /* 0x000000000f087348 */ /* 0x000fea0003c00000 */
[----:B------:R0:W1:Y:S02]  /*4610*/  SHFL.BFLY P6, R14, R13, R12, R11 ;  /* 0x0c00000c0d0e7389 */ /* 0x00006400000c000b */
[----:B01----:R-:W-:Y:S01]  /*4620*/  ENDCOLLECTIVE ;  /* 0x000000000000791b */ /* 0x003fe20003800000 */
.L_x_16653:
[----:B------:R-:W-:Y:S01]  /*4630*/  FADD.FTZ R9, R2, R9 ;  /* 0x0000000902097221 */ /* 0x000fe20000010000 */
[----:B------:R-:W-:Y:S01]  /*4640*/  MOV R12, 0x1 ;  /* 0x00000001000c7802 */ /* 0x000fe20000000f00 */
[----:B------:R-:W-:-:S04]  /*4650*/  FADD.FTZ R0, RZ, R14 ;  /* 0x0000000eff007221 */ /* 0x000fc80000010000 */
[----:B------:R-:W-:-:S07]  /*4660*/  IMAD.MOV.U32 R13, RZ, RZ, R0 ;  /* 0x000000ffff0d7224 */ /* 0x000fce00078e0000 */
[----:B------:R-:W-:Y:S05]  /*4670*/  WARPSYNC.COLLECTIVE R15, `(.L_x_16654) ;  /* 0x000000000f087348 */ /* 0x000fea0003c00000 */
[----:B------:R0:W1:Y:S02]  /*4680*/  SHFL.BFLY P6, R14, R13, R12, R11 ;  /* 0x0c00000c0d0e7389 */ /* 0x00006400000c000b */
[----:B01----:R-:W-:Y:S01]  /*4690*/  ENDCOLLECTIVE ;  /* 0x000000000000791b */ /* 0x003fe20003800000 */
.L_x_16654:
[----:B------:R-:W-:Y:S01]  /*46a0*/  HFMA2.MMA R13, -RZ, RZ, 0, 0 ;  /* 0x00000000ff0d7435 */ /* 0x000fe200000001ff */
[----:B------:R-:W-:Y:S02]  /*46b0*/  IMAD.MOV.U32 R12, RZ, RZ, 0x2 ;  /* 0x00000002ff0c7424 */ /* 0x000fe400078e00ff */
[----:B------:R-:W-:-:S08]  /*46c0*/  IMAD.MOV.U32 R8, RZ, RZ, R14 ;  /* 0x000000ffff087224 */ /* 0x000fd000078e000e */
[----:B------:R-:W-:Y:S05]  /*46d0*/  WARPSYNC.COLLECTIVE R15, `(.L_x_16655) ;  /* 0x000000000f087348 */ /* 0x000fea0003c00000 */
[----:B------:R0:W1:Y:S02]  /*46e0*/  SHFL.BFLY P6, R14, R13, R12, R11 ;  /* 0x0c00000c0d0e7389 */ /* 0x00006400000c000b */
[----:B01----:R-:W-:Y:S01]  /*46f0*/  ENDCOLLECTIVE ;  /* 0x000000000000791b */ /* 0x003fe20003800000 */
.L_x_16655:
[----:B------:R-:W-:Y:S01]  /*4700*/  FADD.FTZ R8, R0, R8 ;  /* 0x0000000800087221 */ /* 0x000fe20000010000 */
[----:B------:R-:W-:Y:S02]  /*4710*/  IMAD.MOV.U32 R12, RZ, RZ, 0x1 ;  /* 0x00000001ff0c7424 */ /* 0x000fe400078e00ff */
[----:B------:R-:W-:-:S05]  /*4720*/  FADD.FTZ R23, RZ, R14 ;  /* 0x0000000eff177221 */ /* 0x000fca0000010000 */
[----:B------:R-:W-:-:S07]  /*4730*/  MOV R13, R23 ;  /* 0x00000017000d7202 */ /* 0x000fce0000000f00 */
[----:B------:R-:W-:Y:S05]  /*4740*/  WARPSYNC.COLLECTIVE R15, `(.L_x_16656) ;  /* 0x000000000f087348 */ /* 0x000fea0003c00000 */
[----:B------:R0:W1:Y:S02]  /*4750*/  SHFL.BFLY P6, R14, R13, R12, R11 ;  /* 0x0c00000c0d0e7389 */ /* 0x00006400000c000b */
[----:B01----:R-:W-:Y:S01]  /*4760*/  ENDCOLLECTIVE ;  /* 0x000000000000791b */ /* 0x003fe20003800000 */
.L_x_16656:
[----:B------:R-:W-:Y:S01]  /*4770*/  HFMA2.MMA R12, -RZ, RZ, 0, 1.1920928955078125e-07 ;  /* 0x00000002ff0c7435 */ /* 0x000fe200000001ff */
[----:B------:R-:W-:Y:S01]  /*4780*/  IMAD.MOV.U32 R13, RZ, RZ, RZ ;  /* 0x000000ffff0d7224 */ /* 0x000fe200078e00ff */
[----:B------:R-:W-:-:S09]  /*4790*/  MOV R20, R14 ;  /* 0x0000000e00147202 */ /* 0x000fd20000000f00 */
[----:B------:R-:W-:Y:S05]  /*47a0*/  WARPSYNC.COLLECTIVE R15, `(.L_x_16657) ;  /* 0x000000000f087348 */ /* 0x000fea0003c00000 */
[----:B------:R0:W1:Y:S02]  /*47b0*/  SHFL.BFLY P6, R14, R13, R12, R11 ;  /* 0x0c00000c0d0e7389 */ /* 0x00006400000c000b */
[----:B01----:R-:W-:Y:S01]  /*47c0*/  ENDCOLLECTIVE ;  /* 0x000000000000791b */ /* 0x003fe20003800000 */
.L_x_16657:
        /* <DEDUP_REMOVED lines=8> */
.L_x_16658:
[----:B------:R-:W-:Y:S01]  /*4850*/  HFMA2.MMA R12, -RZ, RZ, 0, 1.1920928955078125e-07 ;  /* 0x00000002ff0c7435 */ /* 0x000fe200000001ff */
[----:B------:R-:W-:Y:S01]  /*4860*/  IMAD.MOV.U32 R13, RZ, RZ, RZ ;  /* 0x000000ffff0d7224 */ /* 0x000fe200078e00ff */
[----:B------:R-:W-:-:S09]  /*4870*/  MOV R18, R14 ;  /* 0x0000000e00127202 */ /* 0x000fd20000000f00 */
[----:B------:R-:W-:Y:S05]  /*4880*/  WARPSYNC.COLLECTIVE R15, `(.L_x_16659) ;  /* 0x000000000f087348 */ /* 0x000fea0003c00000 */
[----:B------:R0:W1:Y:S02]  /*4890*/  SHFL.BFLY P6, R14, R13, R12, R11 ;  /* 0x0c00000c0d0e7389 */ /* 0x00006400000c000b */
[----:B01----:R-:W-:Y:S01]  /*48a0*/  ENDCOLLECTIVE ;  /* 0x000000000000791b */ /* 0x003fe20003800000 */
.L_x_16659:
        /* <DEDUP_REMOVED lines=8> */
.L_x_16660:
[----:B------:R-:W-:Y:S01]  /*4930*/  HFMA2.MMA R12, -RZ, RZ, 0, 1.1920928955078125e-07 ;  /* 0x00000002ff0c7435 */ /* 0x000fe200000001ff */
[----:B------:R-:W-:Y:S01]  /*4940*/  IMAD.MOV.U32 R13, RZ, RZ, RZ ;  /* 0x000000ffff0d7224 */ /* 0x000fe200078e00ff */
[----:B------:R-:W-:-:S09]  /*4950*/  MOV R10, R14 ;  /* 0x0000000e000a7202 */ /* 0x000fd20000000f00 */
[----:B------:R-:W-:Y:S05]  /*4960*/  WARPSYNC.COLLECTIVE R15, `(.L_x_16661) ;  /* 0x000000000f087348 */ /* 0x000fea0003c00000 */
[----:B------:R0:W1:Y:S02]  /*4970*/  SHFL.BFLY P6, R14, R13, R12, R11 ;  /* 0x0c00000c0d0e7389 */ /* 0x00006400000c000b */
[----:B01----:R-:W-:Y:S01]  /*4980*/  ENDCOLLECTIVE ;  /* 0x000000000000791b */ /* 0x003fe20003800000 */
.L_x_16661:
        /* <DEDUP_REMOVED lines=8> */
.L_x_16662:
[----:B------:R-:W-:Y:S01]  /*4a10*/  HFMA2.MMA R12, -RZ, RZ, 0, 1.1920928955078125e-07 ;  /* 0x00000002ff0c7435 */ /* 0x000fe200000001ff */
[----:B------:R-:W-:Y:S01]  /*4a20*/  IMAD.MOV.U32 R13, RZ, RZ, RZ ;  /* 0x000000ffff0d7224 */ /* 0x000fe200078e00ff */
[----:B------:R-:W-:-:S09]  /*4a30*/  MOV R6, R14 ;  /* 0x0000000e00067202 */ /* 0x000fd20000000f00 */
[----:B------:R-:W-:Y:S05]  /*4a40*/  WARPSYNC.COLLECTIVE R15, `(.L_x_16663) ;  /* 0x000000000f087348 */ /* 0x000fea0003c00000 */
[----:B------:R0:W1:Y:S02]  /*4a50*/  SHFL.BFLY P6, R14, R13, R12, R11 ;  /* 0x0c00000c0d0e7389 */ /* 0x00006400000c000b */
[----:B01----:R-:W-:Y:S01]  /*4a60*/  ENDCOLLECTIVE ;  /* 0x000000000000791b */ /* 0x003fe20003800000 */
.L_x_16663:
        /* <DEDUP_REMOVED lines=8> */
.L_x_16664:
[----:B------:R-:W-:Y:S01]  /*4af0*/  HFMA2.MMA R12, -RZ, RZ, 0, 1.1920928955078125e-07 ;  /* 0x00000002ff0c7435 */ /* 0x000fe200000001ff */
[----:B------:R-:W-:Y:S01]  /*4b00*/  IMAD.MOV.U32 R13, RZ, RZ, RZ ;  /* 0x000000ffff0d7224 */ /* 0x000fe200078e00ff */
[----:B------:R-:W-:-:S09]  /*4b10*/  MOV R4, R14 ;  /* 0x0000000e00047202 */ /* 0x000fd20000000f00 */
[----:B------:R-:W-:Y:S05]  /*4b20*/  WARPSYNC.COLLECTIVE R15, `(.L_x_16665) ;  /* 0x000000000f087348 */ /* 0x000fea0003c00000 */
[----:B------:R0:W1:Y:S02]  /*4b30*/  SHFL.BFLY P6, R14, R13, R12, R11 ;  /* 0x0c00000c0d0e7389 */ /* 0x00006400000c000b */
[----:B01----:R-:W-:Y:S01]  /*4b40*/  ENDCOLLECTIVE ;  /* 0x000000000000791b */ /* 0x003fe20003800000 */
.L_x_16665:
        /* <DEDUP_REMOVED lines=8> */
.L_x_16666:
[----:B------:R-:W-:Y:S01]  /*4bd0*/  HFMA2.MMA R12, -RZ, RZ, 0, 1.1920928955078125e-07 ;  /* 0x00000002ff0c7435 */ /* 0x000fe200000001ff */
[----:B------:R-:W-:Y:S01]  /*4be0*/  IMAD.MOV.U32 R13, RZ, RZ, RZ ;  /* 0x000000ffff0d7224 */ /* 0x000fe200078e00ff */
[----:B------:R-:W-:-:S09]  /*4bf0*/  MOV R2, R14 ;  /* 0x0000000e00027202 */ /* 0x000fd20000000f00 */
[----:B------:R-:W-:Y:S05]  /*4c00*/  WARPSYNC.COLLECTIVE R15, `(.L_x_16667) ;  /* 0x000000000f087348 */ /* 0x000fea0003c00000 */
[----:B------:R0:W1:Y:S02]  /*4c10*/  SHFL.BFLY P6, R14, R13, R12, R11 ;  /* 0x0c00000c0d0e7389 */ /* 0x00006400000c000b */
[----:B01----:R-:W-:Y:S01]  /*4c20*/  ENDCOLLECTIVE ;  /* 0x000000000000791b */ /* 0x003fe20003800000 */
.L_x_16667:
        /* <DEDUP_REMOVED lines=8> */
.L_x_16668:
[----:B------:R-:W-:Y:S01]  /*4cb0*/  HFMA2.MMA R12, -RZ, RZ, 0, 1.1920928955078125e-07 ;  /* 0x00000002ff0c7435 */ /* 0x000fe200000001ff */
[----:B------:R-:W-:Y:S01]  /*4cc0*/  IMAD.MOV.U32 R13, RZ, RZ, RZ ;  /* 0x000000ffff0d7224 */ /* 0x000fe200078e00ff */
[----:B------:R-:W-:-:S09]  /*4cd0*/  MOV R0, R14 ;  /* 0x0000000e00007202 */ /* 0x000fd20000000f00 */
[----:B------:R-:W-:Y:S05]  /*4ce0*/  WARPSYNC.COLLECTIVE R15, `(.L_x_16669) ;  /* 0x000000000f087348 */ /* 0x000fea0003c00000 */
[----:B------:R0:W1:Y:S02]  /*4cf0*/  SHFL.BFLY P6, R14, R13, R12, R11 ;  /* 0x0c00000c0d0e7389 */ /* 0x00006400000c000b */
[----:B01----:R-:W-:Y:S01]  /*4d00*/  ENDCOLLECTIVE ;  /* 0x000000000000791b */ /* 0x003fe20003800000 */
.L_x_16669:
[----:B------:R-:W-:Y:S01]  /*4d10*/  FADD.FTZ R0, R3, R0 ;  /* 0x0000000003007221 */ /* 0x000fe20000010000 */
[----:B------:R-:W-:Y:S01]  /*4d20*/  MOV R12, 0x1 ;  /* 0x00000001000c7802 */ /* 0x000fe20000000f00 */
[----:B------:R-:W-:-:S07]  /*4d30*/  FADD.FTZ R13, RZ, R14 ;  /* 0x0000000eff0d7221 */ /* 0x000fce0000010000 */
[----:B------:R-:W-:Y:S05]  /*4d40*/  WARPSYNC.COLLECTIVE R15, `(.L_x_16670) ;  /* 0x000000000f087348 */ /* 0x000fea0003c00000 */
[----:B------:R0:W1:Y:S02]  /*4d50*/  SHFL.BFLY P6, R14, R13, R12, R11 ;  /* 0x0c00000c0d0e7389 */ /* 0x00006400000c000b */
[----:B01----:R-:W-:Y:S01]  /*4d60*/  ENDCOLLECTIVE ;  /* 0x000000000000791b */ /* 0x003fe20003800000 */
.L_x_16670:
[----:B------:R-:W-:Y:S01]  /*4d70*/  HFMA2.MMA R12, -RZ, RZ, 0, 1.1920928955078125e-07 ;  /* 0x00000002ff0c7435 */ /* 0x000fe200000001ff */
[----:B------:R-:W-:Y:S01]  /*4d80*/  FADD.FTZ R3, R13, R14 ;  /* 0x0000000e0d037221 */ /* 0x000fe20000010000 */
[----:B------:R-:W-:-:S09]  /*4d90*/  IMAD.MOV.U32 R13, RZ, RZ, RZ ;  /* 0x000000ffff0d7224 */ /* 0x000fd200078e00ff */
[----:B------:R-:W-:Y:S05]  /*4da0*/  WARPSYNC.COLLECTIVE R15, `(.L_x_16671) ;  /* 0x000000000f087348 */ /* 0x000fea0003c00000 */
[----:B------:R0:W1:Y:S02]  /*4db0*/  SHFL.BFLY P6, R14, R13, R12, R11 ;  /* 0x0c00000c0d0e7389 */ /* 0x00006400000c000b */
[----:B01----:R-:W-:Y:S01]  /*4dc0*/  ENDCOLLECTIVE ;  /* 0x000000000000791b */ /* 0x003fe20003800000 */
.L_x_16671:
[----:B------:R-:W-:Y:S01]  /*4dd0*/  HFMA2.MMA R12, -RZ, RZ, 0, 5.9604644775390625e-08 ;  /* 0x00000001ff0c7435 */ /* 0x000fe200000001ff */
[----:B------:R-:W-:-:S05]  /*4de0*/  MOV R23, R14 ;  /* 0x0000000e00177202 */ /* 0x000fca0000000f00 */
[----:B------:R-:W-:-:S04]  /*4df0*/  FADD.FTZ R23, RZ, R23 ;  /* 0x00000017ff177221 */ /* 0x000fc80000010000 */
[----:B------:R-:W-:-:S07]  /*4e00*/  IMAD.MOV.U32 R13, RZ, RZ, R23 ;  /* 0x000000ffff0d7224 */ /* 0x000fce00078e0017 */
[----:B------:R-:W-:Y:S05]  /*4e10*/  WARPSYNC.COLLECTIVE R15, `(.L_x_16672) ;  /* 0x000000000f087348 */ /* 0x000fea0003c00000 */
[----:B------:R0:W1:Y:S02]  /*4e20*/  SHFL.BFLY P6, R14, R13, R12, R11 ;  /* 0x0c00000c0d0e7389 */ /* 0x00006400000c000b */
[----:B01----:R-:W-:Y:S01]  /*4e30*/  ENDCOLLECTIVE ;  /* 0x000000000000791b */ /* 0x003fe20003800000 */
.L_x_16672:
[----:B------:R-:W-:Y:S01]  /*4e40*/  HFMA2.MMA R12, -RZ, RZ, 0, 1.1920928955078125e-07 ;  /* 0x00000002ff0c7435 */ /* 0x000fe200000001ff */
[----:B------:R-:W-:Y:S01]  /*4e50*/  IMAD.MOV.U32 R13, RZ, RZ, RZ ;  /* 0x000000ffff0d7224 */ /* 0x000fe200078e00ff */
[----:B------:R-:W-:-:S09]  /*4e60*/  MOV R17, R14 ;  /* 0x0000000e00117202 */ /* 0x000fd20000000f00 */
[----:B------:R-:W-:Y:S05]  /*4e70*/  WARPSYNC.COLLECTIVE R15, `(.L_x_16673) ;  /* 0x000000000f087348 */ /* 0x000fea0003c00000 */
[----:B------:R0:W1:Y:S02]  /*4e80*/  SHFL.BFLY P6, R14, R13, R12, R11 ;  /* 0x0c00000c0d0e7389 */ /* 0x00006400000c000b */
[----:B01----:R-:W-:Y:S01]  /*4e90*/  ENDCOLLECTIVE ;  /* 0x000000000000791b */ /* 0x003fe20003800000 */
.L_x_16673:
        /* <DEDUP_REMOVED lines=8> */
.L_x_16674:
[----:B------:R-:W-:Y:S01]  /*4f20*/  HFMA2.MMA R12, -RZ, RZ, 0, 1.1920928955078125e-07 ;  /* 0x00000002ff0c7435 */ /* 0x000fe200000001ff */
[----:B------:R-:W-:Y:S01]  /*4f30*/  IMAD.MOV.U32 R13, RZ, RZ, RZ ;  /* 0x000000ffff0d7224 */ /* 0x000fe200078e00ff */
[----:B------:R-:W-:-:S09]  /*4f40*/  MOV R19, R14 ;  /* 0x0000000e00137202 */ /* 0x000fd20000000f00 */
[----:B------:R-:W-:Y:S05]  /*4f50*/  WARPSYNC.COLLECTIVE R15, `(.L_x_16675) ;  /* 0x000000000f087348 */ /* 0x000fea0003c00000 */
[----:B------:R0:W1:Y:S02]  /*4f60*/  SHFL.BFLY P6, R14, R13, R12, R11 ;  /* 0x0c00000c0d0e7389 */ /* 0x00006400000c000b */
[----:B01----:R-:W-:Y:S01]  /*4f70*/  ENDCOLLECTIVE ;  /* 0x000000000000791b */ /* 0x003fe20003800000 */
.L_x_16675:
        /* <DEDUP_REMOVED lines=8> */
.L_x_16676:
[----:B------:R-:W-:Y:S01]  /*5000*/  MOV R13, RZ ;  /* 0x000000ff000d7202 */ /* 0x000fe20000000f00 */
[----:B------:R-:W-:Y:S02]  /*5010*/  IMAD.MOV.U32 R12, RZ, RZ, 0x2 ;  /* 0x00000002ff0c7424 */ /* 0x000fe400078e00ff */
[----:B------:R-:W-:-:S07]  /*5020*/  FADD.FTZ R23, R7, R14 ;  /* 0x0000000e07177221 */ /* 0x000fce0000010000 */
[----:B------:R-:W-:Y:S05]  /*5030*/  WARPSYNC.COLLECTIVE R15, `(.L_x_16677) ;  /* 0x000000000f087348 */ /* 0x000fea0003c00000 */
[----:B------:R0:W1:Y:S02]  /*5040*/  SHFL.BFLY P6, R14, R13, R12, R11 ;  /* 0x0c00000c0d0e7389 */ /* 0x00006400000c000b */
[----:B01----:R-:W-:Y:S01]  /*5050*/  ENDCOLLECTIVE ;  /* 0x000000000000791b */ /* 0x003fe20003800000 */
.L_x_16677:
[----:B------:R-:W-:Y:S01]  /*5060*/  IMAD.MOV.U32 R12, RZ, RZ, 0x1 ;  /* 0x00000001ff0c7424 */ /* 0x000fe200078e00ff */
[----:B------:R-:W-:-:S05]  /*5070*/  MOV R21, R14 ;  /* 0x0000000e00157202 */ /* 0x000fca0000000f00 */
[----:B------:R-:W-:-:S05]  /*5080*/  FADD.FTZ R21, RZ, R21 ;  /* 0x00000015ff157221 */ /* 0x000fca0000010000 */
[----:B------:R-:W-:-:S07]  /*5090*/  MOV R13, R21 ;  /* 0x00000015000d7202 */ /* 0x000fce0000000f00 */
[----:B------:R-:W-:Y:S05]  /*50a0*/  WARPSYNC.COLLECTIVE R15, `(.L_x_16678) ;  /* 0x000000000f087348 */ /* 0x000fea0003c00000 */
[----:B------:R0:W1:Y:S02]  /*50b0*/  SHFL.BFLY P6, R14, R13, R12, R11 ;  /* 0x0c00000c0d0e7389 */ /* 0x00006400000c000b */
[----:B01----:R-:W-:Y:S01]  /*50c0*/  ENDCOLLECTIVE ;  /* 0x000000000000791b */ /* 0x003fe20003800000 */
.L_x_16678:
[----:B------:R-:W-:Y:S01]  /*50d0*/  HFMA2.MMA R13, -RZ, RZ, 0, 0 ;  /* 0x00000000ff0d7435 */ /* 0x000fe200000001ff */
[----:B------:R-:W-:-:S05]  /*50e0*/  MOV R12, R14 ;  /* 0x0000000e000c7202 */ /* 0x000fca0000000f00 */
[----:B------:R-:W-:Y:S01]  /*50f0*/  FADD.FTZ R21, R21, R12 ;  /* 0x0000000c15157221 */ /* 0x000fe20000010000 */
[----:B------:R-:W-:-:S07]  /*5100*/  IMAD.MOV.U32 R12, RZ, RZ, 0x2 ;  /* 0x00000002ff0c7424 */ /* 0x000fce00078e00ff */
[----:B------:R-:W-:Y:S05]  /*5110*/  WARPSYNC.COLLECTIVE R15, `(.L_x_16679) ;  /* 0x000000000f087348 */ /* 0x000fea0003c00000 */
[----:B------:R0:W1:Y:S02]  /*5120*/  SHFL.BFLY P6, R14, R13, R12, R11 ;  /* 0x0c00000c0d0e7389 */ /* 0x00006400000c000b */
[----:B01----:R-:W-:Y:S01]  /*5130*/  ENDCOLLECTIVE ;  /* 0x000000000000791b */ /* 0x003fe20003800000 */
.L_x_16679:
[----:B------:R-:W-:Y:S01]  /*5140*/  HFMA2.MMA R12, -RZ, RZ, 0, 5.9604644775390625e-08 ;  /* 0x00000001ff0c7435 */ /* 0x000fe200000001ff */
[----:B------:R-:W-:-:S05]  /*5150*/  MOV R13, R14 ;  /* 0x0000000e000d7202 */ /* 0x000fca0000000f00 */
[----:B------:R-:W-:-:S07]  /*5160*/  FADD.FTZ R13, RZ, R13 ;  /* 0x0000000dff0d7221 */ /* 0x000fce0000010000 */
[----:B------:R-:W-:Y:S05]  /*5170*/  WARPSYNC.COLLECTIVE R15, `(.L_x_16680) ;  /* 0x000000000f087348 */ /* 0x000fea0003c00000 */
[----:B------:R0:W1:Y:S02]  /*5180*/  SHFL.BFLY P6, R14, R13, R12, R11 ;  /* 0x0c00000c0d0e7389 */ /* 0x00006400000c000b */
[----:B01----:R-:W-:Y:S01]  /*5190*/  ENDCOLLECTIVE ;  /* 0x000000000000791b */ /* 0x003fe20003800000 */
.L_x_16680:
[----:B------:R-:W-:Y:S05]  /*51a0*/  BRA `(.L_x_16681) ;  /* 0xffffffdc00e07947 */ /* 0x000fea000383ffff */
.L_x_16682:
        /* <DEDUP_REMOVED lines=13> */
.L_x_29868:


//--------------------- .text._ZN4vllm25paged_attention_v2_kernelIfhLi120ELi16ELi128ELNS_18Fp8KVCacheDataTypeE1ELb1ELi512EEEvPfS2_PT_PKS3_PKT0_S9_ifPKiSB_iPKfiiiSD_SD_iiiii --------------------------
	.section	.text._ZN4vllm25paged_attention_v2_kernelIfhLi120ELi16ELi128ELNS_18Fp8KVCacheDataTypeE1ELb1ELi512EEEvPfS2_PT_PKS3_PKT0_S9_ifPKiSB_iPKfiiiSD_SD_iiiii,"ax",@progbits
	.align	128
        .global         _ZN4vllm25paged_attention_v2_kernelIfhLi120ELi16ELi128ELNS_18Fp8KVCacheDataTypeE1ELb1ELi512EEEvPfS2_PT_PKS3_PKT0_S9_ifPKiSB_iPKfiiiSD_SD_iiiii
        .type           _ZN4vllm25paged_attention_v2_kernelIfhLi120ELi16ELi128ELNS_18Fp8KVCacheDataTypeE1ELb1ELi512EEEvPfS2_PT_PKS3_PKT0_S9_ifPKiSB_iPKfiiiSD_SD_iiiii,@function
        .size           _ZN4vllm25paged_attention_v2_kernelIfhLi120ELi16ELi128ELNS_18Fp8KVCacheDataTypeE1ELb1ELi512EEEvPfS2_PT_PKS3_PKT0_S9_ifPKiSB_iPKfiiiSD_SD_iiiii,(.L_x_29869 - _ZN4vllm25paged_attention_v2_kernelIfhLi120ELi16ELi128ELNS_18Fp8KVCacheDataTypeE1ELb1ELi512EEEvPfS2_PT_PKS3_PKT0_S9_ifPKiSB_iPKfiiiSD_SD_iiiii)
        .other          _ZN4vllm25paged_attention_v2_kernelIfhLi120ELi16ELi128ELNS_18Fp8KVCacheDataTypeE1ELb1ELi512EEEvPfS2_PT_PKS3_PKT0_S9_ifPKiSB_iPKfiiiSD_SD_iiiii,@"STO_CUDA_ENTRY STV_DEFAULT"
_ZN4vllm25paged_attention_v2_kernelIfhLi120ELi16ELi128ELNS_18Fp8KVCacheDataTypeE1ELb1ELi512EEEvPfS2_PT_PKS3_PKT0_S9_ifPKiSB_iPKfiiiSD_SD_iiiii:
.text._ZN4vllm25paged_attention_v2_kernelIfhLi120ELi16ELi128ELNS_18Fp8KVCacheDataTypeE1ELb1ELi512EEEvPfS2_PT_PKS3_PKT0_S9_ifPKiSB_iPKfiiiSD_SD_iiiii:
        /* <DEDUP_REMOVED lines=109> */
.L_x_16683:
[----:B------:R-:W-:Y:S02]  /*06d0*/  ULDC UR4, c[0x0][0x288] ;  /* 0x0000a20000047ab9 */ /* 0x000fe40000000800 */
[----:B------:R-:W-:-:S04]  /*06e0*/  IMAD R3, R23, UR4, R24 ;  /* 0x0000000417037c24 */ /* 0x000fc8000f8e0218 */
[----:B------:R-:W-:-:S07]  /*06f0*/  IMAD R6, R3, R6, RZ ;  /* 0x0000000603067224 */ /* 0x000fce00078e02ff */
.L_x_16684:
        /* <DEDUP_REMOVED lines=28> */
.L_x_16688:
        /* <DEDUP_REMOVED lines=41> */
.L_x_16686:
[----:B------:R-:W-:Y:S05]  /*0b50*/  BSYNC B7 ;  /* 0x0000000000077941 */ /* 0x000fea0003800000 */
.L_x_16685:
        /* <DEDUP_REMOVED lines=25> */
.L_x_16730:
        /* <DEDUP_REMOVED lines=47> */
.L_x_16694:
        /* <DEDUP_REMOVED lines=11> */
.L_x_16693:
[----:B------:R-:W-:Y:S05]  /*1090*/  BSYNC B1 ;  /* 0x0000000000017941 */ /* 0x000fea0003800000 */
.L_x_16692:
        /* <DEDUP_REMOVED lines=14> */
.L_x_16697:
        /* <DEDUP_REMOVED lines=100> */
.L_x_16696:
[----:B------:R-:W-:Y:S05]  /*17c0*/  BSYNC B1 ;  /* 0x0000000000017941 */ /* 0x000fea0003800000 */
.L_x_16695:
        /* <DEDUP_REMOVED lines=55> */
.L_x_16699:
[----:B------:R-:W-:Y:S05]  /*1b40*/  BSYNC B1 ;  /* 0x0000000000017941 */ /* 0x000fea0003800000 */
.L_x_16698:
        /* <DEDUP_REMOVED lines=26> */
.L_x_16691:
[----:B------:R-:W-:Y:S05]  /*1cf0*/  BSYNC B0 ;  /* 0x0000000000007941 */ /* 0x000fea0003800000 */
.L_x_16690:
        /* <DEDUP_REMOVED lines=55> */
.L_x_16704:
        /* <DEDUP_REMOVED lines=8> */
.L_x_16703:
[----:B------:R-:W-:Y:S05]  /*20f0*/  BSYNC B1 ;  /* 0x0000000000017941 */ /* 0x000fea0003800000 */
.L_x_16702:
        /* <DEDUP_REMOVED lines=14> */
.L_x_16707:
        /* <DEDUP_REMOVED lines=52> */
.L_x_16706:
[----:B------:R-:W-:Y:S05]  /*2520*/  BSYNC B1 ;  /* 0x0000000000017941 */ /* 0x000fea0003800000 */
.L_x_16705:
        /* <DEDUP_REMOVED lines=31> */
.L_x_16709:
[----:B------:R-:W-:Y:S05]  /*2720*/  BSYNC B1 ;  /* 0x0000000000017941 */ /* 0x000fea0003800000 */
.L_x_16708:
        /* <DEDUP_REMOVED lines=14> */
.L_x_16701:
[----:B------:R-:W-:Y:S05]  /*2810*/  BSYNC B0 ;  /* 0x0000000000007941 */ /* 0x000fea0003800000 */
.L_x_16700:
        /* <DEDUP_REMOVED lines=22> */
.L_x_16711:
[----:B------:R-:W-:Y:S05]  /*2980*/  BSYNC B0 ;  /* 0x0000000000007941 */ /* 0x000fea0003800000 */
.L_x_16710:
        /* <DEDUP_REMOVED lines=27> */
.L_x_16715:
        /* <DEDUP_REMOVED lines=33> */
.L_x_16713:
[----:B------:R-:W-:Y:S05]  /*2d50*/  BSYNC B6 ;  /* 0x0000000000067941 */ /* 0x000fea0003800000 */
.L_x_16712:
        /* <DEDUP_REMOVED lines=56> */
.L_x_16761:
        /* <DEDUP_REMOVED lines=39> */
.L_x_16718:
[----:B------:R-:W-:Y:S05]  /*3350*/  BSYNC B0 ;  /* 0x0000000000007941 */ /* 0x000fea0003800000 */
.L_x_16717:
        /* <DEDUP_REMOVED lines=33> */
.L_x_16720:
[----:B------:R-:W-:Y:S05]  /*3570*/  BSYNC B0 ;  /* 0x0000000000007941 */ /* 0x000fea0003800000 */
.L_x_16719:
        /* <DEDUP_REMOVED lines=18> */
.L_x_16722:
[----:B------:R-:W-:Y:S05]  /*36a0*/  BSYNC B0 ;  /* 0x0000000000007941 */ /* 0x000fea0003800000 */
.L_x_16721:
        /* <DEDUP_REMOVED lines=34> */
.L_x_16724:
[----:B------:R-:W-:Y:S05]  /*38d0*/  BSYNC B0 ;  /* 0x0000000000007941 */ /* 0x000fea0003800000 */
.L_x_16723:
        /* <DEDUP_REMOVED lines=104> */
.L_x_16687:
        /* <DEDUP_REMOVED lines=16> */
.L_x_16714:
        /* <DEDUP_REMOVED lines=16> */
.L_x_16725:
[----:B------:R-:W-:Y:S05]  /*4160*/  EXIT ;  /* 0x000000000000794d */ /* 0x000fea0003800000 */
.L_x_16689:
[----:B------:R-:W-:Y:S01]  /*4170*/  MOV R12, 0x10 ;  /* 0x00000010000c7802 */ /* 0x000fe20000000f00 */
[----:B------:R-:W-:Y:S01]  /*4180*/  IMAD.MOV.U32 R11, RZ, RZ, 0x1f ;  /* 0x0000001fff0b7424 */ /* 0x000fe200078e00ff */
[----:B------:R-:W-:Y:S01]  /*4190*/  MOV R15, 0xffffffff ;  /* 0xffffffff000f7802 */ /* 0x000fe20000000f00 */
[----:B------:R-:W-:-:S07]  /*41a0*/  IMAD.MOV.U32 R2, RZ, RZ, -0x800001 ;  /* 0xff7fffffff027424 */ /* 0x000fce00078e00ff */
[----:B------:R-:W-:Y:S05]  /*41b0*/  WARPSYNC.COLLECTIVE R15, `(.L_x_16726) ;  /* 0x000000000f087348 */ /* 0x000fea0003c00000 */
[----:B------:R0:W1:Y:S02]  /*41c0*/  SHFL.BFLY P6, R14, R13, R12, R11 ;  /* 0x0c00000c0d0e7389 */ /* 0x00006400000c000b */
[----:B01----:R-:W-:Y:S01]  /*41d0*/  ENDCOLLECTIVE ;  /* 0x000000000000791b */ /* 0x003fe20003800000 */
.L_x_16726:
[----:B------:R-:W-:Y:S01]  /*41e0*/  HFMA2.MMA R12, -RZ, RZ, 0, 4.76837158203125e-07 ;  /* 0x00000008ff0c7435 */ /* 0x000fe200000001ff */
[----:B------:R-:W-:-:S05]  /*41f0*/  FMNMX.FTZ R0, R14, -3.40282346638528859812e+38, !PT ;  /* 0xff7fffff0e007809 */ /* 0x000fca0007810000 */
[----:B------:R-:W-:-:S07]  /*4200*/  IMAD.MOV.U32 R13, RZ, RZ, R0 ;  /* 0x000000ffff0d7224 */ /* 0x000fce00078e0000 */
[----:B------:R-:W-:Y:S05]  /*4210*/  WARPSYNC.COLLECTIVE R15, `(.L_x_16727) ;  /* 0x000000000f087348 */ /* 0x000fea0003c00000 */
[----:B------:R0:W1:Y:S02]  /*4220*/  SHFL.BFLY P6, R14, R13, R12, R11 ;  /* 0x0c00000c0d0e7389 */ /* 0x00006400000c000b */
[----:B01----:R-:W-:Y:S01]  /*4230*/  ENDCOLLECTIVE ;  /* 0x000000000000791b */ /* 0x003fe20003800000 */
.L_x_16727:
[----:B------:R-:W-:Y:S02]  /*4240*/  MOV R12, 0x4 ;  /* 0x00000004000c7802 */ /* 0x000fe40000000f00 */
[----:B------:R-:W-:-:S05]  /*4250*/  FMNMX.FTZ R3, R0, R14, !PT ;  /* 0x0000000e00037209 */ /* 0x000fca0007810000 */
[----:B------:R-:W-:-:S07]  /*4260*/  IMAD.MOV.U32 R13, RZ, RZ, R3 ;  /* 0x000000ffff0d7224 */ /* 0x000fce00078e0003 */
[----:B------:R-:W-:Y:S05]  /*4270*/  WARPSYNC.COLLECTIVE R15, `(.L_x_16728) ;  /* 0x000000000f087348 */ /* 0x000fea0003c00000 */
[----:B------:R0:W1:Y:S02]  /*4280*/  SHFL.BFLY P6, R14, R13, R12, R11 ;  /* 0x0c00000c0d0e7389 */ /* 0x00006400000c000b */
[----:B01----:R-:W-:Y:S01]  /*4290*/  ENDCOLLECTIVE ;  /* 0x000000000000791b */ /* 0x003fe20003800000 */
.L_x_16728:
[----:B------:R-:W-:Y:S01]  /*42a0*/  HFMA2.MMA R12, -RZ, RZ, 0, 1.1920928955078125e-07 ;  /* 0x00000002ff0c7435 */ /* 0x000fe200000001ff */
[----:B------:R-:W-:-:S05]  /*42b0*/  FMNMX.FTZ R4, R3, R14, !PT ;  /* 0x0000000e03047209 */ /* 0x000fca0007810000 */
[----:B------:R-:W-:-:S07]  /*42c0*/  IMAD.MOV.U32 R13, RZ, RZ, R4 ;  /* 0x000000ffff0d7224 */ /* 0x000fce00078e0004 */
[----:B------:R-:W-:Y:S05]  /*42d0*/  WARPSYNC.COLLECTIVE R15, `(.L_x_16729) ;  /* 0x000000000f087348 */ /* 0x000fea0003c00000 */
[----:B------:R0:W1:Y:S02]  /*42e0*/  SHFL.BFLY P6, R14, R13, R12, R11 ;  /* 0x0c00000c0d0e7389 */ /* 0x00006400000c000b */
[----:B01----:R-:W-:Y:S01]  /*42f0*/  ENDCOLLECTIVE ;  /* 0x000000000000791b */ /* 0x003fe20003800000 */
.L_x_16729:
[----:B------:R-:W-:Y:S05]  /*4300*/  BRA `(.L_x_16730) ;  /* 0xffffffc800787947 */ /* 0x000fea000383ffff */
.L_x_16716:
[----:B0--3--:R-:W-:Y:S01]  /*4310*/  HFMA2.MMA R11, -RZ, RZ, 0, 1.847743988037109375e-06 ;  /* 0x0000001fff0b7435 */ /* 0x009fe200000001ff */
[----:B--2---:R-:W-:Y:S01]  /*4320*/  MOV R13, RZ ;  /* 0x000000ff000d7202 */ /* 0x004fe20000000f00 */
[----:B------:R-:W-:Y:S02]  /*4330*/  IMAD.MOV.U32 R12, RZ, RZ, 0x2 ;  /* 0x00000002ff0c7424 */ /* 0x000fe400078e00ff */
[----:B-1----:R-:W-:-:S07]  /*4340*/  IMAD.MOV.U32 R15, RZ, RZ, -0x1 ;  /* 0xffffffffff0f7424 */ /* 0x002fce00078e00ff */
[----:B------:R-:W-:Y:S05]  /*4350*/  WARPSYNC.COLLECTIVE R15, `(.L_x_16731) ;  /* 0x000000000f087348 */ /* 0x000fea0003c00000 */
[----:B------:R0:W1:Y:S02]  /*4360*/  SHFL.BFLY P6, R14, R13, R12, R11 ;  /* 0x0c00000c0d0e7389 */ /* 0x00006400000c000b */
[----:B01----:R-:W-:Y:S01]  /*4370*/  ENDCOLLECTIVE ;  /* 0x000000000000791b */ /* 0x003fe20003800000 */
.L_x_16731:
[----:B------:R-:W-:Y:S02]  /*4380*/  IMAD.MOV.U32 R12, RZ, RZ, 0x1 ;  /* 0x00000001ff0c7424 */ /* 0x000fe400078e00ff */
[----:B------:R-:W-:-:S05]  /*4390*/  FADD.FTZ R30, RZ, R14 ;  /* 0x0000000eff1e7221 */ /* 0x000fca0000010000 */
[----:B------:R-:W-:-:S07]  /*43a0*/  MOV R13, R30 ;  /* 0x0000001e000d7202 */ /* 0x000fce0000000f00 */
[----:B------:R-:W-:Y:S05]  /*43b0*/  WARPSYNC.COLLECTIVE R15, `(.L_x_16732) ;  /* 0x000000000f087348 */ /* 0x000fea0003c00000 */
[----:B------:R0:W1:Y:S02]  /*43c0*/  SHFL.BFLY P6, R14, R13, R12, R11 ;  /* 0x0c00000c0d0e7389 */ /* 0x00006400000c000b */
[----:B01----:R-:W-:Y:S01]  /*43d0*/  ENDCOLLECTIVE ;  /* 0x000000000000791b */ /* 0x003fe20003800000 */
.L_x_16732:
[----:B------:R-:W-:Y:S01]  /*43e0*/  HFMA2.MMA R12, -RZ, RZ, 0, 1.1920928955078125e-07 ;  /* 0x00000002ff0c7435 */ /* 0x000fe200000001ff */
[----:B------:R-:W-:Y:S01]  /*43f0*/  IMAD.MOV.U32 R13, RZ, RZ, RZ ;  /* 0x000000ffff0d7224 */ /* 0x000fe200078e00ff */
[----:B------:R-:W-:-:S09]  /*4400*/  MOV R5, R14 ;  /* 0x0000000e00057202 */ /* 0x000fd20000000f00 */
[----:B------:R-:W-:Y:S05]  /*4410*/  WARPSYNC.COLLECTIVE R15, `(.L_x_16733) ;  /* 0x000000000f087348 */ /* 0x000fea0003c00000 */
[----:B------:R0:W1:Y:S02]  /*4420*/  SHFL.BFLY P6, R14, R13, R12, R11 ;  /* 0x0c00000c0d0e7389 */ /* 0x00006400000c000b */
[----:B01----:R-:W-:Y:S01]  /*4430*/  ENDCOLLECTIVE ;  /* 0x000000000000791b */ /* 0x003fe20003800000 */
.L_x_16733:
        /* <DEDUP_REMOVED lines=8> */
.L_x_16734:
[----:B------:R-:W-:Y:S01]  /*44c0*/  HFMA2.MMA R12, -RZ, RZ, 0, 1.1920928955078125e-07 ;  /* 0x00000002ff0c7435 */ /* 0x000fe200000001ff */
[----:B------:R-:W-:Y:S01]  /*44d0*/  IMAD.MOV.U32 R13, RZ, RZ, RZ ;  /* 0x000000ffff0d7224 */ /* 0x000fe200078e00ff */
[----:B------:R-:W-:-:S09]  /*44e0*/  MOV R4, R14 ;  /* 0x0000000e00047202 */ /* 0x000fd20000000f00 */
[----:B------:R-:W-:Y:S05]  /*44f0*/  WARPSYNC.COLLECTIVE R15, `(.L_x_16735) ;  /* 0x000000000f087348 */ /* 0x000fea0003c00000 */
[----:B------:R0:W1:Y:S02]  /*4500*/  SHFL.BFLY P6, R14, R13, R12, R11 ;  /* 0x0c00000c0d0e7389 */ /* 0x00006400000c000b */
[----:B01----:R-:W-:Y:S01]  /*4510*/  ENDCOLLECTIVE ;  /* 0x000000000000791b */ /* 0x003fe20003800000 */
.L_x_16735:
        /* <DEDUP_REMOVED lines=8> */
.L_x_16736:
[----:B------:R-:W-:Y:S01]  /*45a0*/  HFMA2.MMA R12, -RZ, RZ, 0, 1.1920928955078125e-07 ;  /* 0x00000002ff0c7435 */ /* 0x000fe200000001ff */
[----:B------:R-:W-:Y:S01]  /*45b0*/  IMAD.MOV.U32 R13, RZ, RZ, RZ ;  /* 0x000000ffff0d7224 */ /* 0x000fe200078e00ff */
[----:B------:R-:W-:-:S09]  /*45c0*/  MOV R16, R14 ;  /* 0x0000000e00107202 */ /* 0x000fd20000000f00 */
[----:B------:R-:W-:Y:S05]  /*45d0*/  WARPSYNC.COLLECTIVE R15, `(.L_x_16737) ;  /* 0x000000000f087348 */ /* 0x000fea0003c00000 */
[----:B------:R0:W1:Y:S02]  /*45e0*/  SHFL.BFLY P6, R14, R13, R12, R11 ;  /* 0x0c00000c0d0e7389 */ /* 0x00006400000c000b */
[----:B01----:R-:W-:Y:S01]  /*45f0*/  ENDCOLLECTIVE ;  /* 0x000000000000791b */ /* 0x003fe20003800000 */
.L_x_16737:
        /* <DEDUP_REMOVED lines=8> */
.L_x_16738:
[----:B------:R-:W-:Y:S01]  /*4680*/  HFMA2.MMA R12, -RZ, RZ, 0, 1.1920928955078125e-07 ;  /* 0x00000002ff0c7435 */ /* 0x000fe200000001ff */
[----:B------:R-:W-:Y:S01]  /*4690*/  IMAD.MOV.U32 R13, RZ, RZ, RZ ;  /* 0x000000ffff0d7224 */ /* 0x000fe200078e00ff */
[----:B------:R-:W-:-:S09]  /*46a0*/  MOV R2, R14 ;  /* 0x0000000e00027202 */ /* 0x000fd20000000f00 */
[----:B------:R-:W-:Y:S05]  /*46b0*/  WARPSYNC.COLLECTIVE R15, `(.L_x_16739) ;  /* 0x000000000f087348 */ /* 0x000fea0003c00000 */
[----:B------:R0:W1:Y:S02]  /*46c0*/  SHFL.BFLY P6, R14, R13, R12, R11 ;  /* 0x0c00000c0d0e7389 */ /* 0x00006400000c000b */
[----:B01----:R-:W-:Y:S01]  /*46d0*/  ENDCOLLECTIVE ;  /* 0x000000000000791b */ /* 0x003fe20003800000 */
.L_x_16739:
        /* <DEDUP_REMOVED lines=8> */
.L_x_16740:
[----:B------:R-:W-:Y:S01]  /*4760*/  HFMA2.MMA R12, -RZ, RZ, 0, 1.1920928955078125e-07 ;  /* 0x00000002ff0c7435 */ /* 0x000fe200000001ff */
[----:B------:R-:W-:Y:S01]  /*4770*/  IMAD.MOV.U32 R13, RZ, RZ, RZ ;  /* 0x000000ffff0d7224 */ /* 0x000fe200078e00ff */
[----:B------:R-:W-:-:S09]  /*4780*/  MOV R29, R14 ;  /* 0x0000000e001d7202 */ /* 0x000fd20000000f00 */
[----:B------:R-:W-:Y:S05]  /*4790*/  WARPSYNC.COLLECTIVE R15, `(.L_x_16741) ;  /* 0x000000000f087348 */ /* 0x000fea0003c00000 */
[----:B------:R0:W1:Y:S02]  /*47a0*/  SHFL.BFLY P6, R14, R13, R12, R11 ;  /* 0x0c00000c0d0e7389 */ /* 0x00006400000c000b */
[----:B01----:R-:W-:Y:S01]  /*47b0*/  ENDCOLLECTIVE ;  /* 0x000000000000791b */ /* 0x003fe20003800000 */
.L_x_16741:
        /* <DEDUP_REMOVED lines=8> */
.L_x_16742:
[----:B------:R-:W-:Y:S01]  /*4840*/  HFMA2.MMA R12, -RZ, RZ, 0, 1.1920928955078125e-07 ;  /* 0x00000002ff0c7435 */ /* 0x000fe200000001ff */
[----:B------:R-:W-:Y:S01]  /*4850*/  IMAD.MOV.U32 R13, RZ, RZ, RZ ;  /* 0x000000ffff0d7224 */ /* 0x000fe200078e00ff */
[----:B------:R-:W-:-:S09]  /*4860*/  MOV R9, R14 ;  /* 0x0000000e00097202 */ /* 0x000fd20000000f00 */
[----:B------:R-:W-:Y:S05]  /*4870*/  WARPSYNC.COLLECTIVE R15, `(.L_x_16743) ;  /* 0x000000000f087348 */ /* 0x000fea0003c00000 */
[----:B------:R0:W1:Y:S02]  /*4880*/  SHFL.BFLY P6, R14, R13, R12, R11 ;  /* 0x0c00000c0d0e7389 */ /* 0x00006400000c000b */
[----:B01----:R-:W-:Y:S01]  /*4890*/  ENDCOLLECTIVE ;  /* 0x000000000000791b */ /* 0x003fe20003800000 */
.L_x_16743:
        /* <DEDUP_REMOVED lines=8> */
.L_x_16744:
[----:B------:R-:W-:Y:S01]  /*4920*/  HFMA2.MMA R12, -RZ, RZ, 0, 1.1920928955078125e-07 ;  /* 0x00000002ff0c7435 */ /* 0x000fe200000001ff */
[----:B------:R-:W-:Y:S01]  /*4930*/  IMAD.MOV.U32 R13, RZ, RZ, RZ ;  /* 0x000000ffff0d7224 */ /* 0x000fe200078e00ff */
[----:B------:R-:W-:-:S09]  /*4940*/  MOV R10, R14 ;  /* 0x0000000e000a7202 */ /* 0x000fd20000000f00 */
[----:B------:R-:W-:Y:S05]  /*4950*/  WARPSYNC.COLLECTIVE R15, `(.L_x_16745) ;  /* 0x000000000f087348 */ /* 0x000fea0003c00000 */
[----:B------:R0:W1:Y:S02]  /*4960*/  SHFL.BFLY P6, R14, R13, R12, R11 ;  /* 0x0c00000c0d0e7389 */ /* 0x00006400000c000b */
[----:B01----:R-:W-:Y:S01]  /*4970*/  ENDCOLLECTIVE ;  /* 0x000000000000791b */ /* 0x003fe20003800000 */
.L_x_16745:
[----:B------:R-:W-:Y:S01]  /*4980*/  FADD.FTZ R7, R7, R10 ;  /* 0x0000000a07077221 */ /* 0x000fe20000010000 */
[----:B------:R-:W-:Y:S01]  /*4990*/  MOV R12, 0x1 ;  /* 0x00000001000c7802 */ /* 0x000fe20000000f00 */
[----:B------:R-:W-:-:S04]  /*49a0*/  FADD.FTZ R19, RZ, R14 ;  /* 0x0000000eff137221 */ /* 0x000fc80000010000 */
[----:B------:R-:W-:-:S07]  /*49b0*/  IMAD.MOV.U32 R13, RZ, RZ, R19 ;  /* 0x000000ffff0d7224 */ /* 0x000fce00078e0013 */
[----:B------:R-:W-:Y:S05]  /*49c0*/  WARPSYNC.COLLECTIVE R15, `(.L_x_16746) ;  /* 0x000000000f087348 */ /* 0x000fea0003c00000 */
[----:B------:R0:W1:Y:S02]  /*49d0*/  SHFL.BFLY P6, R14, R13, R12, R11 ;  /* 0x0c00000c0d0e7389 */ /* 0x00006400000c000b */
[----:B01----:R-:W-:Y:S01]  /*49e0*/  ENDCOLLECTIVE ;  /* 0x000000000000791b */ /* 0x003fe20003800000 */
.L_x_16746:
[----:B------:R-:W-:Y:S01]  /*49f0*/  HFMA2.MMA R13, -RZ, RZ, 0, 0 ;  /* 0x00000000ff0d7435 */ /* 0x000fe200000001ff */
[----:B------:R-:W-:Y:S02]  /*4a00*/  IMAD.MOV.U32 R12, RZ, RZ, 0x2 ;  /* 0x00000002ff0c7424 */ /* 0x000fe400078e00ff */
[----:B------:R-:W-:-:S08]  /*4a10*/  IMAD.MOV.U32 R8, RZ, RZ, R14 ;  /* 0x000000ffff087224 */ /* 0x000fd000078e000e */
[----:B------:R-:W-:Y:S05]  /*4a20*/  WARPSYNC.COLLECTIVE R15, `(.L_x_16747) ;  /* 0x000000000f087348 */ /* 0x000fea0003c00000 */
[----:B------:R0:W1:Y:S02]  /*4a30*/  SHFL.BFLY P6, R14, R13, R12, R11 ;  /* 0x0c00000c0d0e7389 */ /* 0x00006400000c000b */
[----:B01----:R-:W-:Y:S01]  /*4a40*/  ENDCOLLECTIVE ;  /* 0x000000000000791b */ /* 0x003fe20003800000 */
.L_x_16747:
[----:B------:R-:W-:Y:S01]  /*4a50*/  FADD.FTZ R8, R19, R8 ;  /* 0x0000000813087221 */ /* 0x000fe20000010000 */
[----:B------:R-:W-:Y:S02]  /*4a60*/  IMAD.MOV.U32 R12, RZ, RZ, 0x1 ;  /* 0x00000001ff0c7424 */ /* 0x000fe400078e00ff */
[----:B------:R-:W-:-:S05]  /*4a70*/  FADD.FTZ R27, RZ, R14 ;  /* 0x0000000eff1b7221 */ /* 0x000fca0000010000 */
[----:B------:R-:W-:-:S07]  /*4a80*/  MOV R13, R27 ;  /* 0x0000001b000d7202 */ /* 0x000fce0000000f00 */
[----:B------:R-:W-:Y:S05]  /*4a90*/  WARPSYNC.COLLECTIVE R15, `(.L_x_16748) ;  /* 0x000000000f087348 */ /* 0x000fea0003c00000 */
[----:B------:R0:W1:Y:S02]  /*4aa0*/  SHFL.BFLY P6, R14, R13, R12, R11 ;  /* 0x0c00000c0d0e7389 */ /* 0x00006400000c000b */
[----:B01----:R-:W-:Y:S01]  /*4ab0*/  ENDCOLLECTIVE ;  /* 0x000000000000791b */ /* 0x003fe20003800000 */
.L_x_16748:
[----:B------:R-:W-:Y:S01]  /*4ac0*/  HFMA2.MMA R12, -RZ, RZ, 0, 1.1920928955078125e-07 ;  /* 0x00000002ff0c7435 */ /* 0x000fe200000001ff */
[----:B------:R-:W-:Y:S01]  /*4ad0*/  IMAD.MOV.U32 R13, RZ, RZ, RZ ;  /* 0x000000ffff0d7224 */ /* 0x000fe200078e00ff */
[----:B------:R-:W-:-:S09]  /*4ae0*/  MOV R20, R14 ;  /* 0x0000000e00147202 */ /* 0x000fd20000000f00 */
[----:B------:R-:W-:Y:S05]  /*4af0*/  WARPSYNC.COLLECTIVE R15, `(.L_x_16749) ;  /* 0x000000000f087348 */ /* 0x000fea0003c00000 */
[----:B------:R0:W1:Y:S02]  /*4b00*/  SHFL.BFLY P6, R14, R13, R12, R11 ;  /* 0x0c00000c0d0e7389 */ /* 0x00006400000c000b */
[----:B01----:R-:W-:Y:S01]  /*4b10*/  ENDCOLLECTIVE ;  /* 0x000000000000791b */ /* 0x003fe20003800000 */
.L_x_16749:
[----:B------:R-:W-:Y:S01]  /*4b20*/  FADD.FTZ R20, R27, R20 ;  /* 0x000000141b147221 */ /* 0x000fe20000010000 */
[----:B------:R-:W-:Y:S01]  /*4b30*/  MOV R12, 0x1 ;  /* 0x00000001000c7802 */ /* 0x000fe20000000f00 */
[----:B------:R-:W-:-:S04]  /*4b40*/  FADD.FTZ R17, RZ, R14 ;  /* 0x0000000eff117221 */ /* 0x000fc80000010000 */
[----:B------:R-:W-:-:S07]  /*4b50*/  IMAD.MOV.U32 R13, RZ, RZ, R17 ;  /* 0x000000ffff0d7224 */ /* 0x000fce00078e0011 */
[----:B------:R-:W-:Y:S05]  /*4b60*/  WARPSYNC.COLLECTIVE R15, `(.L_x_16750) ;  /* 0x000000000f087348 */ /* 0x000fea0003c00000 */
[----:B------:R0:W1:Y:S02]  /*4b70*/  SHFL.BFLY P6, R14, R13, R12, R11 ;  /* 0x0c00000c0d0e7389 */ /* 0x00006400000c000b */
[----:B01----:R-:W-:Y:S01]  /*4b80*/  ENDCOLLECTIVE ;  /* 0x000000000000791b */ /* 0x003fe20003800000 */
.L_x_16750:
[----:B------:R-:W-:Y:S01]  /*4b90*/  HFMA2.MMA R13, -RZ, RZ, 0, 0 ;  /* 0x00000000ff0d7435 */ /* 0x000fe200000001ff */
[----:B------:R-:W-:Y:S02]  /*4ba0*/  IMAD.MOV.U32 R12, RZ, RZ, 0x2 ;  /* 0x00000002ff0c7424 */ /* 0x000fe400078e00ff */
[----:B------:R-:W-:-:S08]  /*4bb0*/  IMAD.MOV.U32 R16, RZ, RZ, R14 ;  /* 0x000000ffff107224 */ /* 0x000fd000078e000e */
[----:B------:R-:W-:Y:S05]  /*4bc0*/  WARPSYNC.COLLECTIVE R15, `(.L_x_16751) ;  /* 0x000000000f087348 */ /* 0x000fea0003c00000 */
[----:B------:R0:W1:Y:S02]  /*4bd0*/  SHFL.BFLY P6, R14, R13, R12, R11 ;  /* 0x0c00000c0d0e7389 */ /* 0x00006400000c000b */
[----:B01----:R-:W-:Y:S01]  /*4be0*/  ENDCOLLECTIVE ;  /* 0x000000000000791b */ /* 0x003fe20003800000 */
.L_x_16751:
        /* <DEDUP_REMOVED lines=8> */
.L_x_16752:
[----:B------:R-:W-:Y:S01]  /*4c70*/  HFMA2.MMA R12, -RZ, RZ, 0, 1.1920928955078125e-07 ;  /* 0x00000002ff0c7435 */ /* 0x000fe200000001ff */
[----:B------:R-:W-:Y:S01]  /*4c80*/  MOV R13, RZ ;  /* 0x000000ff000d7202 */ /* 0x000fe20000000f00 */
[----:B------:R-:W-:-:S09]  /*4c90*/  IMAD.MOV.U32 R29, RZ, RZ, R14 ;  /* 0x000000ffff1d7224 */ /* 0x000fd200078e000e */
[----:B------:R-:W-:Y:S05]  /*4ca0*/  WARPSYNC.COLLECTIVE R15, `(.L_x_16753) ;  /* 0x000000000f087348 */ /* 0x000fea0003c00000 */
[----:B------:R0:W1:Y:S02]  /*4cb0*/  SHFL.BFLY P6, R14, R13, R12, R11 ;  /* 0x0c00000c0d0e7389 */ /* 0x00006400000c000b */
[----:B01----:R-:W-:Y:S01]  /*4cc0*/  ENDCOLLECTIVE ;  /* 0x000000000000791b */ /* 0x003fe20003800000 */
.L_x_16753:
        /* <DEDUP_REMOVED lines=8> */
.L_x_16754:
[----:B------:R-:W-:Y:S01]  /*4d50*/  IMAD.MOV.U32 R13, RZ, RZ, RZ ;  /* 0x000000ffff0d7224 */ /* 0x000fe200078e00ff */
[----:B------:R-:W-:Y:S01]  /*4d60*/  MOV R12, 0x2 ;  /* 0x00000002000c7802 */ /* 0x000fe20000000f00 */
[----:B------:R-:W-:-:S07]  /*4d70*/  FADD.FTZ R29, R9, R14 ;  /* 0x0000000e091d7221 */ /* 0x000fce0000010000 */
[----:B------:R-:W-:Y:S05]  /*4d80*/  WARPSYNC.COLLECTIVE R15, `(.L_x_16755) ;  /* 0x000000000f087348 */ /* 0x000fea0003c00000 */
[----:B------:R0:W1:Y:S02]  /*4d90*/  SHFL.BFLY P6, R14, R13, R12, R11 ;  /* 0x0c00000c0d0e7389 */ /* 0x00006400000c000b */
[----:B01----:R-:W-:Y:S01]  /*4da0*/  ENDCOLLECTIVE ;  /* 0x000000000000791b */ /* 0x003fe20003800000 */
.L_x_16755:
[----:B------:R-:W-:Y:S01]  /*4db0*/  HFMA2.MMA R12, -RZ, RZ, 0, 5.9604644775390625e-08 ;  /* 0x00000001ff0c7435 */ /* 0x000fe200000001ff */
[----:B------:R-:W-:-:S05]  /*4dc0*/  MOV R18, R14 ;  /* 0x0000000e00127202 */ /* 0x000fca0000000f00 */
[----:B------:R-:W-:-:S04]  /*4dd0*/  FADD.FTZ R18, RZ, R18 ;  /* 0x00000012ff127221 */ /* 0x000fc80000010000 */
[----:B------:R-:W-:-:S07]  /*4de0*/  IMAD.MOV.U32 R13, RZ, RZ, R18 ;  /* 0x000000ffff0d7224 */ /* 0x000fce00078e0012 */
[----:B------:R-:W-:Y:S05]  /*4df0*/  WARPSYNC.COLLECTIVE R15, `(.L_x_16756) ;  /* 0x000000000f087348 */ /* 0x000fea0003c00000 */
[----:B------:R0:W1:Y:S02]  /*4e00*/  SHFL.BFLY P6, R14, R13, R12, R11 ;  /* 0x0c00000c0d0e7389 */ /* 0x00006400000c000b */
[----:B01----:R-:W-:Y:S01]  /*4e10*/  ENDCOLLECTIVE ;  /* 0x000000000000791b */ /* 0x003fe20003800000 */
.L_x_16756:
        /* <DEDUP_REMOVED lines=9> */
.L_x_16757:
[----:B------:R-:W-:Y:S01]  /*4eb0*/  HFMA2.MMA R12, -RZ, RZ, 0, 5.9604644775390625e-08 ;  /* 0x00000001ff0c7435 */ /* 0x000fe200000001ff */
[----:B------:R-:W-:-:S04]  /*4ec0*/  FADD.FTZ R19, RZ, R14 ;  /* 0x0000000eff137221 */ /* 0x000fc80000010000 */
[----:B------:R-:W-:-:S07]  /*4ed0*/  IMAD.MOV.U32 R13, RZ, RZ, R19 ;  /* 0x000000ffff0d7224 */ /* 0x000fce00078e0013 */
[----:B------:R-:W-:Y:S05]  /*4ee0*/  WARPSYNC.COLLECTIVE R15, `(.L_x_16758) ;  /* 0x000000000f087348 */ /* 0x000fea0003c00000 */
[----:B------:R0:W1:Y:S02]  /*4ef0*/  SHFL.BFLY P6, R14, R13, R12, R11 ;  /* 0x0c00000c0d0e7389 */ /* 0x00006400000c000b */
[----:B01----:R-:W-:Y:S01]  /*4f00*/  ENDCOLLECTIVE ;  /* 0x000000000000791b */ /* 0x003fe20003800000 */
.L_x_16758:
[----:B------:R-:W-:Y:S01]  /*4f10*/  IMAD.MOV.U32 R13, RZ, RZ, RZ ;  /* 0x000000ffff0d7224 */ /* 0x000fe200078e00ff */
[----:B------:R-:W-:-:S05]  /*4f20*/  MOV R12, R14 ;  /* 0x0000000e000c7202 */ /* 0x000fca0000000f00 */
[----:B------:R-:W-:Y:S01]  /*4f30*/  FADD.FTZ R9, R19, R12 ;  /* 0x0000000c13097221 */ /* 0x000fe20000010000 */
[----:B------:R-:W-:-:S11]  /*4f40*/  HFMA2.MMA R12, -RZ, RZ, 0, 1.1920928955078125e-07 ;  /* 0x00000002ff0c7435 */ /* 0x000fd600000001ff */
[----:B------:R-:W-:Y:S05]  /*4f50*/  WARPSYNC.COLLECTIVE R15, `(.L_x_16759) ;  /* 0x000000000f087348 */ /* 0x000fea0003c00000 */
[----:B------:R0:W1:Y:S02]  /*4f60*/  SHFL.BFLY P6, R14, R13, R12, R11 ;  /* 0x0c00000c0d0e7389 */ /* 0x00006400000c000b */
[----:B01----:R-:W-:Y:S01]  /*4f70*/  ENDCOLLECTIVE ;  /* 0x000000000000791b */ /* 0x003fe20003800000 */
.L_x_16759:
[----:B------:R-:W-:Y:S01]  /*4f80*/  HFMA2.MMA R12, -RZ, RZ, 0, 5.9604644775390625e-08 ;  /* 0x00000001ff0c7435 */ /* 0x000fe200000001ff */
[----:B------:R-:W-:-:S05]  /*4f90*/  MOV R17, R14 ;  /* 0x0000000e00117202 */ /* 0x000fca0000000f00 */
[----:B------:R-:W-:-:S04]  /*4fa0*/  FADD.FTZ R17, RZ, R17 ;  /* 0x00000011ff117221 */ /* 0x000fc80000010000 */
[----:B------:R-:W-:-:S07]  /*4fb0*/  IMAD.MOV.U32 R13, RZ, RZ, R17 ;  /* 0x000000ffff0d7224 */ /* 0x000fce00078e0011 */
[----:B------:R-:W-:Y:S05]  /*4fc0*/  WARPSYNC.COLLECTIVE R15, `(.L_x_16760) ;  /* 0x000000000f087348 */ /* 0x000fea0003c00000 */
[----:B------:R0:W1:Y:S02]  /*4fd0*/  SHFL.BFLY P6, R14, R13, R12, R11 ;  /* 0x0c00000c0d0e7389 */ /* 0x00006400000c000b */
[----:B01----:R-:W-:Y:S01]  /*4fe0*/  ENDCOLLECTIVE ;  /* 0x000000000000791b */ /* 0x003fe20003800000 */
.L_x_16760:
[----:B------:R-:W-:Y:S05]  /*4ff0*/  BRA `(.L_x_16761) ;  /* 0xffffffe000387947 */ /* 0x000fea000383ffff */
.L_x_16762:
        /* <DEDUP_REMOVED lines=16> */
.L_x_29869:


//--------------------- .text._ZN4vllm25paged_attention_v2_kernelIfhLi112ELi16ELi128ELNS_18Fp8KVCacheDataTypeE1ELb1ELi512EEEvPfS2_PT_PKS3_PKT0_S9_ifPKiSB_iPKfiiiSD_SD_iiiii --------------------------
	.section	.text._ZN4vllm25paged_attention_v2_kernelIfhLi112ELi16ELi128ELNS_18Fp8KVCacheDataTypeE1ELb1ELi512EEEvPfS2_PT_PKS3_PKT0_S9_ifPKiSB_iPKfiiiSD_SD_iiiii,"ax",@progbits
	.align	128
        .global         _ZN4vllm25paged_attention_v2_kernelIfhLi112ELi16ELi128ELNS_18Fp8KVCacheDataTypeE1ELb1ELi512EEEvPfS2_PT_PKS3_PKT0_S9_ifPKiSB_iPKfiiiSD_SD_iiiii
        .type           _ZN4vllm25paged_attention_v2_kernelIfhLi112ELi16ELi128ELNS_18Fp8KVCacheDataTypeE1ELb1ELi512EEEvPfS2_PT_PKS3_PKT0_S9_ifPKiSB_iPKfiiiSD_SD_iiiii,@function
        .size           _ZN4vllm25paged_attention_v2_kernelIfhLi112ELi16ELi128ELNS_18Fp8KVCacheDataTypeE1ELb1ELi512EEEvPfS2_PT_PKS3_PKT0_S9_ifPKiSB_iPKfiiiSD_SD_iiiii,(.L_x_29870 - _ZN4vllm25paged_attention_v2_kernelIfhLi112ELi16ELi128ELNS_18Fp8KVCacheDataTypeE1ELb1ELi512EEEvPfS2_PT_PKS3_PKT0_S9_ifPKiSB_iPKfiiiSD_SD_iiiii)
        .other          _ZN4vllm25paged_attention_v2_kernelIfhLi112ELi16ELi128ELNS_18Fp8KVCacheDataTypeE1ELb1ELi512EEEvPfS2_PT_PKS3_PKT0_S9_ifPKiSB_iPKfiiiSD_SD_iiiii,@"STO_CUDA_ENTRY STV_DEFAULT"
_ZN4vllm25paged_attention_v2_kernelIfhLi112ELi16ELi128ELNS_18Fp8KVCacheDataTypeE1ELb1ELi512EEEvPfS2_PT_PKS3_PKT0_S9_ifPKiSB_iPKfiiiSD_SD_iiiii:
.text._ZN4vllm25paged_attention_v2_kernelIfhLi112ELi16ELi128ELNS_18Fp8KVCacheDataTypeE1ELb1ELi512EEEvPfS2_PT_PKS3_PKT0_S9_ifPKiSB_iPKfiiiSD_SD_iiiii:
        /* <DEDUP_REMOVED lines=109> */
.L_x_16763:
[----:B------:R-:W-:Y:S02]  /*06d0*/  ULDC UR4, c[0x0][0x288] ;  /* 0x0000a20000047ab9 */ /* 0x000fe40000000800 */
[----:B------:R-:W-:-:S04]  /*06e0*/  IMAD R3, R25, UR4, R26 ;  /* 0x0000000419037c24 */ /* 0x000fc8000f8e021a */
[----:B------:R-:W-:-:S07]  /*06f0*/  IMAD R6, R3, R6, RZ ;  /* 0x0000000603067224 */ /* 0x000fce00078e02ff */
.L_x_16764:
        /* <DEDUP_REMOVED lines=28> */
.L_x_16768:
        /* <DEDUP_REMOVED lines=41> */
.L_x_16766:
[----:B------:R-:W-:Y:S05]  /*0b50*/  BSYNC B7 ;  /* 0x0000000000077941 */ /* 0x000fea0003800000 */
.L_x_16765:
        /* <DEDUP_REMOVED lines=25> */
.L_x_16810:
        /* <DEDUP_REMOVED lines=47> */
.L_x_16774:
        /* <DEDUP_REMOVED lines=11> */
.L_x_16773:
[----:B------:R-:W-:Y:S05]  /*1090*/  BSYNC B1 ;  /* 0x0000000000017941 */ /* 0x000fea0003800000 */
.L_x_16772:
        /* <DEDUP_REMOVED lines=14> */
.L_x_16777:
        /* <DEDUP_REMOVED lines=100> */
.L_x_16776:
[----:B------:R-:W-:Y:S05]  /*17c0*/  BSYNC B1 ;  /* 0x0000000000017941 */ /* 0x000fea0003800000 */
.L_x_16775:
        /* <DEDUP_REMOVED lines=55> */
.L_x_16779:
[----:B------:R-:W-:Y:S05]  /*1b40*/  BSYNC B1 ;  /* 0x0000000000017941 */ /* 0x000fea0003800000 */
.L_x_16778:
        /* <DEDUP_REMOVED lines=26> */
.L_x_16771:
[----:B------:R-:W-:Y:S05]  /*1cf0*/  BSYNC B0 ;  /* 0x0000000000007941 */ /* 0x000fea0003800000 */
.L_x_16770:
        /* <DEDUP_REMOVED lines=55> */
.L_x_16784:
        /* <DEDUP_REMOVED lines=8> */
.L_x_16783:
[----:B------:R-:W-:Y:S05]  /*20f0*/  BSYNC B1 ;  /* 0x0000000000017941 */ /* 0x000fea0003800000 */
.L_x_16782:
        /* <DEDUP_REMOVED lines=14> */
.L_x_16787:
        /* <DEDUP_REMOVED lines=52> */
.L_x_16786:
[----:B------:R-:W-:Y:S05]  /*2520*/  BSYNC B1 ;  /* 0x0000000000017941 */ /* 0x000fea0003800000 */
.L_x_16785:
        /* <DEDUP_REMOVED lines=31> */
.L_x_16789:
[----:B------:R-:W-:Y:S05]  /*2720*/  BSYNC B1 ;  /* 0x0000000000017941 */ /* 0x000fea0003800000 */
.L_x_16788:
        /* <DEDUP_REMOVED lines=14> */
.L_x_16781:
[----:B------:R-:W-:Y:S05]  /*2810*/  BSYNC B0 ;  /* 0x0000000000007941 */ /* 0x000fea0003800000 */
.L_x_16780:
        /* <DEDUP_REMOVED lines=22> */
.L_x_16791:
[----:B------:R-:W-:Y:S05]  /*2980*/  BSYNC B0 ;  /* 0x0000000000007941 */ /* 0x000fea0003800000 */
.L_x_16790:
        /* <DEDUP_REMOVED lines=27> */
.L_x_16795:
        /* <DEDUP_REMOVED lines=33> */
.L_x_16793:
[----:B------:R-:W-:Y:S05]  /*2d50*/  BSYNC B6 ;  /* 0x0000000000067941 */ /* 0x000fea0003800000 */
.L_x_16792:
        /* <DEDUP_REMOVED lines=53> */
.L_x_16839:
        /* <DEDUP_REMOVED lines=38> */
.L_x_16798:
[----:B------:R-:W-:Y:S05]  /*3310*/  BSYNC B0 ;  /* 0x0000000000007941 */ /* 0x000fea0003800000 */
.L_x_16797:
        /* <DEDUP_REMOVED lines=31> */
.L_x_16800:
[----:B------:R-:W-:Y:S05]  /*3510*/  BSYNC B0 ;  /* 0x0000000000007941 */ /* 0x000fea0003800000 */
.L_x_16799:
        /* <DEDUP_REMOVED lines=17> */
.L_x_16802:
[----:B------:R-:W-:Y:S05]  /*3630*/  BSYNC B0 ;  /* 0x0000000000007941 */ /* 0x000fea0003800000 */
.L_x_16801:
        /* <DEDUP_REMOVED lines=32> */
.L_x_16804:
[----:B------:R-:W-:Y:S05]  /*3840*/  BSYNC B0 ;  /* 0x0000000000007941 */ /* 0x000fea0003800000 */
.L_x_16803:
        /* <DEDUP_REMOVED lines=98> */
.L_x_16767:
        /* <DEDUP_REMOVED lines=16> */
.L_x_16794:
        /* <DEDUP_REMOVED lines=16> */
.L_x_16805:
[----:B------:R-:W-:Y:S05]  /*4070*/  EXIT ;  /* 0x000000000000794d */ /* 0x000fea0003800000 */
.L_x_16769:
[----:B------:R-:W-:Y:S01]  /*4080*/  MOV R12, 0x10 ;  /* 0x00000010000c7802 */ /* 0x000fe20000000f00 */
[----:B------:R-:W-:Y:S01]  /*4090*/  IMAD.MOV.U32 R11, RZ, RZ, 0x1f ;  /* 0x0000001fff0b7424 */ /* 0x000fe200078e00ff */
[----:B------:R-:W-:Y:S01]  /*40a0*/  MOV R15, 0xffffffff ;  /* 0xffffffff000f7802 */ /* 0x000fe20000000f00 */
[----:B------:R-:W-:-:S07]  /*40b0*/  IMAD.MOV.U32 R2, RZ, RZ, -0x800001 ;  /* 0xff7fffffff027424 */ /* 0x000fce00078e00ff */
[----:B------:R-:W-:Y:S05]  /*40c0*/  WARPSYNC.COLLECTIVE R15, `(.L_x_16806) ;  /* 0x000000000f087348 */ /* 0x000fea0003c00000 */
[----:B------:R0:W1:Y:S02]  /*40d0*/  SHFL.BFLY P6, R14, R13, R12, R11 ;  /* 0x0c00000c0d0e7389 */ /* 0x00006400000c000b */
[----:B01----:R-:W-:Y:S01]  /*40e0*/  ENDCOLLECTIVE ;  /* 0x000000000000791b */ /* 0x003fe20003800000 */
.L_x_16806:
[----:B------:R-:W-:Y:S01]  /*40f0*/  HFMA2.MMA R12, -RZ, RZ, 0, 4.76837158203125e-07 ;  /* 0x00000008ff0c7435 */ /* 0x000fe200000001ff */
[----:B------:R-:W-:-:S05]  /*4100*/  FMNMX.FTZ R0, R14, -3.40282346638528859812e+38, !PT ;  /* 0xff7fffff0e007809 */ /* 0x000fca0007810000 */
[----:B------:R-:W-:-:S07]  /*4110*/  IMAD.MOV.U32 R13, RZ, RZ, R0 ;  /* 0x000000ffff0d7224 */ /* 0x000fce00078e0000 */
[----:B------:R-:W-:Y:S05]  /*4120*/  WARPSYNC.COLLECTIVE R15, `(.L_x_16807) ;  /* 0x000000000f087348 */ /* 0x000fea0003c00000 */
[----:B------:R0:W1:Y:S02]  /*4130*/  SHFL.BFLY P6, R14, R13, R12, R11 ;  /* 0x0c00000c0d0e7389 */ /* 0x00006400000c000b */
[----:B01----:R-:W-:Y:S01]  /*4140*/  ENDCOLLECTIVE ;  /* 0x000000000000791b */ /* 0x003fe20003800000 */
.L_x_16807:
[----:B------:R-:W-:Y:S02]  /*4150*/  MOV R12, 0x4 ;  /* 0x00000004000c7802 */ /* 0x000fe40000000f00 */
[----:B------:R-:W-:-:S05]  /*4160*/  FMNMX.FTZ R3, R0, R14, !PT ;  /* 0x0000000e00037209 */ /* 0x000fca0007810000 */
[----:B------:R-:W-:-:S07]  /*4170*/  IMAD.MOV.U32 R13, RZ, RZ, R3 ;  /* 0x000000ffff0d7224 */ /* 0x000fce00078e0003 */
[----:B------:R-:W-:Y:S05]  /*4180*/  WARPSYNC.COLLECTIVE R15, `(.L_x_16808) ;  /* 0x000000000f087348 */ /* 0x000fea0003c00000 */
[----:B------:R0:W1:Y:S02]  /*4190*/  SHFL.BFLY P6, R14, R13, R12, R11 ;  /* 0x0c00000c0d0e7389 */ /* 0x00006400000c000b */
[----:B01----:R-:W-:Y:S01]  /*41a0*/  ENDCOLLECTIVE ;  /* 0x000000000000791b */ /* 0x003fe20003800000 */
.L_x_16808:
[----:B------:R-:W-:Y:S01]  /*41b0*/  HFMA2.MMA R12, -RZ, RZ, 0, 1.1920928955078125e-07 ;  /* 0x00000002ff0c7435 */ /* 0x000fe200000001ff */
[----:B------:R-:W-:-:S05]  /*41c0*/  FMNMX.FTZ R4, R3, R14, !PT ;  /* 0x0000000e03047209 */ /* 0x000fca0007810000 */
[----:B------:R-:W-:-:S07]  /*41d0*/  IMAD.MOV.U32 R13, RZ, RZ, R4 ;  /* 0x000000ffff0d7224 */ /* 0x000fce00078e0004 */
[----:B------:R-:W-:Y:S05]  /*41e0*/  WARPSYNC.COLLECTIVE R15, `(.L_x_16809) ;  /* 0x000000000f087348 */ /* 0x000fea0003c00000 */
[----:B------:R0:W1:Y:S02]  /*41f0*/  SHFL.BFLY P6, R14, R13, R12, R11 ;  /* 0x0c00000c0d0e7389 */ /* 0x00006400000c000b */
[----:B01----:R-:W-:Y:S01]  /*4200*/  ENDCOLLECTIVE ;  /* 0x000000000000791b */ /* 0x003fe20003800000 */
.L_x_16809:
[----:B------:R-:W-:Y:S05]  /*4210*/  BRA `(.L_x_16810) ;  /* 0xffffffc800b47947 */ /* 0x000fea000383ffff */
.L_x_16796:
[----:B0--3--:R-:W-:Y:S01]  /*4220*/  HFMA2.MMA R11, -RZ, RZ, 0, 1.847743988037109375e-06 ;  /* 0x0000001fff0b7435 */ /* 0x009fe200000001ff */
[----:B--2---:R-:W-:Y:S01]  /*4230*/  MOV R13, RZ ;  /* 0x000000ff000d7202 */ /* 0x004fe20000000f00 */
[----:B------:R-:W-:Y:S02]  /*4240*/  IMAD.MOV.U32 R12, RZ, RZ, 0x2 ;  /* 0x00000002ff0c7424 */ /* 0x000fe400078e00ff */
[----:B-1----:R-:W-:-:S07]  /*4250*/  IMAD.MOV.U32 R15, RZ, RZ, -0x1 ;  /* 0xffffffffff0f7424 */ /* 0x002fce00078e00ff */
[----:B------:R-:W-:Y:S05]  /*4260*/  WARPSYNC.COLLECTIVE R15, `(.L_x_16811) ;  /* 0x000000000f087348 */ /* 0x000fea0003c00000 */
[----:B------:R0:W1:Y:S02]  /*4270*/  SHFL.BFLY P6, R14, R13, R12, R11 ;  /* 0x0c00000c0d0e7389 */ /* 0x00006400000c000b */
[----:B01----:R-:W-:Y:S01]  /*4280*/  ENDCOLLECTIVE ;  /* 0x000000000000791b */ /* 0x003fe20003800000 */
.L_x_16811:
[----:B------:R-:W-:Y:S02]  /*4290*/  IMAD.MOV.U32 R12, RZ, RZ, 0x1 ;  /* 0x00000001ff0c7424 */ /* 0x000fe400078e00ff */
[----:B------:R-:W-:-:S05]  /*42a0*/  FADD.FTZ R2, RZ, R14 ;  /* 0x0000000eff027221 */ /* 0x000fca0000010000 */
[----:B------:R-:W-:-:S07]  /*42b0*/  MOV R13, R2 ;  /* 0x00000002000d7202 */ /* 0x000fce0000000f00 */
[----:B------:R-:W-:Y:S05]  /*42c0*/  WARPSYNC.COLLECTIVE R15, `(.L_x_16812) ;  /* 0x000000000f087348 */ /* 0x000fea0003c00000 */
[----:B------:R0:W1:Y:S02]  /*42d0*/  SHFL.BFLY P6, R14, R13, R12, R11 ;  /* 0x0c00000c0d0e7389 */ /* 0x00006400000c000b */
[----:B01----:R-:W-:Y:S01]  /*42e0*/  ENDCOLLECTIVE ;  /* 0x000000000000791b */ /* 0x003fe20003800000 */
.L_x_16812:
[----:B------:R-:W-:Y:S01]  /*42f0*/  HFMA2.MMA R12, -RZ, RZ, 0, 1.1920928955078125e-07 ;  /* 0x00000002ff0c7435 */ /* 0x000fe200000001ff */
[----:B------:R-:W-:Y:S01]  /*4300*/  IMAD.MOV.U32 R13, RZ, RZ, RZ ;  /* 0x000000ffff0d7224 */ /* 0x000fe200078e00ff */
[----:B------:R-:W-:-:S09]  /*4310*/  MOV R19, R14 ;  /* 0x0000000e00137202 */ /* 0x000fd20000000f00 */
[----:B------:R-:W-:Y:S05]  /*4320*/  WARPSYNC.COLLECTIVE R15, `(.L_x_16813) ;  /* 0x000000000f087348 */ /* 0x000fea0003c00000 */
[----:B------:R0:W1:Y:S02]  /*4330*/  SHFL.BFLY P6, R14, R13, R12, R11 ;  /* 0x0c00000c0d0e7389 */ /* 0x00006400000c000b */
[----:B01----:R-:W-:Y:S01]  /*4340*/  ENDCOLLECTIVE ;  /* 0x000000000000791b */ /* 0x003fe20003800000 */
.L_x_16813:
        /* <DEDUP_REMOVED lines=8> */
.L_x_16814:
[----:B------:R-:W-:Y:S01]  /*43d0*/  HFMA2.MMA R12, -RZ, RZ, 0, 1.1920928955078125e-07 ;  /* 0x00000002ff0c7435 */ /* 0x000fe200000001ff */
[----:B------:R-:W-:Y:S01]  /*43e0*/  IMAD.MOV.U32 R13, RZ, RZ, RZ ;  /* 0x000000ffff0d7224 */ /* 0x000fe200078e00ff */
[----:B------:R-:W-:-:S09]  /*43f0*/  MOV R16, R14 ;  /* 0x0000000e00107202 */ /* 0x000fd20000000f00 */
[----:B------:R-:W-:Y:S05]  /*4400*/  WARPSYNC.COLLECTIVE R15, `(.L_x_16815) ;  /* 0x000000000f087348 */ /* 0x000fea0003c00000 */
[----:B------:R0:W1:Y:S02]  /*4410*/  SHFL.BFLY P6, R14, R13, R12, R11 ;  /* 0x0c00000c0d0e7389 */ /* 0x00006400000c000b */
[----:B01----:R-:W-:Y:S01]  /*4420*/  ENDCOLLECTIVE ;  /* 0x000000000000791b */ /* 0x003fe20003800000 */
.L_x_16815:
        /* <DEDUP_REMOVED lines=8> */
.L_x_16816:
[----:B------:R-:W-:Y:S01]  /*44b0*/  HFMA2.MMA R12, -RZ, RZ, 0, 1.1920928955078125e-07 ;  /* 0x00000002ff0c7435 */ /* 0x000fe200000001ff */
[----:B------:R-:W-:Y:S01]  /*44c0*/  IMAD.MOV.U32 R13, RZ, RZ, RZ ;  /* 0x000000ffff0d7224 */ /* 0x000fe200078e00ff */
[----:B------:R-:W-:-:S09]  /*44d0*/  MOV R10, R14 ;  /* 0x0000000e000a7202 */ /* 0x000fd20000000f00 */
[----:B------:R-:W-:Y:S05]  /*44e0*/  WARPSYNC.COLLECTIVE R15, `(.L_x_16817) ;  /* 0x000000000f087348 */ /* 0x000fea0003c00000 */
[----:B------:R0:W1:Y:S02]  /*44f0*/  SHFL.BFLY P6, R14, R13, R12, R11 ;  /* 0x0c00000c0d0e7389 */ /* 0x00006400000c000b */
[----:B01----:R-:W-:Y:S01]  /*4500*/  ENDCOLLECTIVE ;  /* 0x000000000000791b */ /* 0x003fe20003800000 */
.L_x_16817:
        /* <DEDUP_REMOVED lines=8> */
.L_x_16818:
[----:B------:R-:W-:Y:S01]  /*4590*/  HFMA2.MMA R12, -RZ, RZ, 0, 1.1920928955078125e-07 ;  /* 0x00000002ff0c7435 */ /* 0x000fe200000001ff */
[----:B------:R-:W-:Y:S01]  /*45a0*/  IMAD.MOV.U32 R13, RZ, RZ, RZ ;  /* 0x000000ffff0d7224 */ /* 0x000fe200078e00ff */
[----:B------:R-:W-:-:S09]  /*45b0*/  MOV R0, R14 ;  /* 0x0000000e00007202 */ /* 0x000fd20000000f00 */
[----:B------:R-:W-:Y:S05]  /*45c0*/  WARPSYNC.COLLECTIVE R15, `(.L_x_16819) ;  /* 0x000000000f087348 */ /* 0x000fea0003c00000 */
[----:B------:R0:W1:Y:S02]  /*45d0*/  SHFL.BFLY P6, R14, R13, R12, R11 ;  /* 0x0c00000c0d0e7389 */ /* 0x00006400000c000b */
[----:B01----:R-:W-:Y:S01]  /*45e0*/  ENDCOLLECTIVE ;  /* 0x000000000000791b */ /* 0x003fe20003800000 */
.L_x_16819:
        /* <DEDUP_REMOVED lines=8> */
.L_x_16820:
[----:B------:R-:W-:Y:S01]  /*4670*/  HFMA2.MMA R12, -RZ, RZ, 0, 1.1920928955078125e-07 ;  /* 0x00000002ff0c7435 */ /* 0x000fe200000001ff */
[----:B------:R-:W-:Y:S01]  /*4680*/  IMAD.MOV.U32 R13, RZ, RZ, RZ ;  /* 0x000000ffff0d7224 */ /* 0x000fe200078e00ff */
[----:B------:R-:W-:-:S09]  /*4690*/  MOV R3, R14 ;  /* 0x0000000e00037202 */ /* 0x000fd20000000f00 */
[----:B------:R-:W-:Y:S05]  /*46a0*/  WARPSYNC.COLLECTIVE R15, `(.L_x_16821) ;  /* 0x000000000f087348 */ /* 0x000fea0003c00000 */
[----:B------:R0:W1:Y:S02]  /*46b0*/  SHFL.BFLY P6, R14, R13, R12, R11 ;  /* 0x0c00000c0d0e7389 */ /* 0x00006400000c000b */
[----:B01----:R-:W-:Y:S01]  /*46c0*/  ENDCOLLECTIVE ;  /* 0x000000000000791b */ /* 0x003fe20003800000 */
.L_x_16821:
[----:B------:R-:W-:Y:S01]  /*46d0*/  FADD.FTZ R6, R6, R3 ;  /* 0x0000000306067221 */ /* 0x000fe20000010000 */
[----:B------:R-:W-:Y:S01]  /*46e0*/  MOV R12, 0x1 ;  /* 0x00000001000c7802 */ /* 0x000fe20000000f00 */
[----:B------:R-:W-:-:S04]  /*46f0*/  FADD.FTZ R21, RZ, R14 ;  /* 0x0000000eff157221 */ /* 0x000fc80000010000 */
[----:B------:R-:W-:-:S07]  /*4700*/  IMAD.MOV.U32 R13, RZ, RZ, R21 ;  /* 0x000000ffff0d7224 */ /* 0x000fce00078e0015 */
[----:B------:R-:W-:Y:S05]  /*4710*/  WARPSYNC.COLLECTIVE R15, `(.L_x_16822) ;  /* 0x000000000f087348 */ /* 0x000fea0003c00000 */
[----:B------:R0:W1:Y:S02]  /*4720*/  SHFL.BFLY P6, R14, R13, R12, R11 ;  /* 0x0c00000c0d0e7389 */ /* 0x00006400000c000b */
[----:B01----:R-:W-:Y:S01]  /*4730*/  ENDCOLLECTIVE ;  /* 0x000000000000791b */ /* 0x003fe20003800000 */
.L_x_16822:
[----:B------:R-:W-:Y:S01]  /*4740*/  HFMA2.MMA R13, -RZ, RZ, 0, 0 ;  /* 0x00000000ff0d7435 */ /* 0x000fe200000001ff */
[----:B------:R-:W-:Y:S02]  /*4750*/  IMAD.MOV.U32 R12, RZ, RZ, 0x2 ;  /* 0x00000002ff0c7424 */ /* 0x000fe400078e00ff */
[----:B------:R-:W-:-:S08]  /*4760*/  IMAD.MOV.U32 R18, RZ, RZ, R14 ;  /* 0x000000ffff127224 */ /* 0x000fd000078e000e */
[----:B------:R-:W-:Y:S05]  /*4770*/  WARPSYNC.COLLECTIVE R15, `(.L_x_16823) ;  /* 0x000000000f087348 */ /* 0x000fea0003c00000 */
[----:B------:R0:W1:Y:S02]  /*4780*/  SHFL.BFLY P6, R14, R13, R12, R11 ;  /* 0x0c00000c0d0e7389 */ /* 0x00006400000c000b */
[----:B01----:R-:W-:Y:S01]  /*4790*/  ENDCOLLECTIVE ;  /* 0x000000000000791b */ /* 0x003fe20003800000 */
.L_x_16823:
        /* <DEDUP_REMOVED lines=8> */
.L_x_16824:
[----:B------:R-:W-:Y:S01]  /*4820*/  MOV R13, RZ ;  /* 0x000000ff000d7202 */ /* 0x000fe20000000f00 */
[----:B------:R-:W-:Y:S02]  /*4830*/  IMAD.MOV.U32 R12, RZ, RZ, 0x2 ;  /* 0x00000002ff0c7424 */ /* 0x000fe400078e00ff */
[----:B------:R-:W-:-:S07]  /*4840*/  IMAD.MOV.U32 R8, RZ, RZ, R14 ;  /* 0x000000ffff087224 */ /* 0x000fce00078e000e */
[----:B------:R-:W-:Y:S05]  /*4850*/  WARPSYNC.COLLECTIVE R15, `(.L_x_16825) ;  /* 0x000000000f087348 */ /* 0x000fea0003c00000 */
[----:B------:R0:W1:Y:S02]  /*4860*/  SHFL.BFLY P6, R14, R13, R12, R11 ;  /* 0x0c00000c0d0e7389 */ /* 0x00006400000c000b */
[----:B01----:R-:W-:Y:S01]  /*4870*/  ENDCOLLECTIVE ;  /* 0x000000000000791b */ /* 0x003fe20003800000 */
.L_x_16825:
[----:B------:R-:W-:Y:S01]  /*4880*/  FADD.FTZ R8, R17, R8 ;  /* 0x0000000811087221 */ /* 0x000fe20000010000 */
[----:B------:R-:W-:Y:S02]  /*4890*/  IMAD.MOV.U32 R12, RZ, RZ, 0x1 ;  /* 0x00000001ff0c7424 */ /* 0x000fe400078e00ff */
[----:B------:R-:W-:-:S05]  /*48a0*/  FADD.FTZ R9, RZ, R14 ;  /* 0x0000000eff097221 */ /* 0x000fca0000010000 */
[----:B------:R-:W-:-:S07]  /*48b0*/  MOV R13, R9 ;  /* 0x00000009000d7202 */ /* 0x000fce0000000f00 */
[----:B------:R-:W-:Y:S05]  /*48c0*/  WARPSYNC.COLLECTIVE R15, `(.L_x_16826) ;  /* 0x000000000f087348 */ /* 0x000fea0003c00000 */
[----:B------:R0:W1:Y:S02]  /*48d0*/  SHFL.BFLY P6, R14, R13, R12, R11 ;  /* 0x0c00000c0d0e7389 */ /* 0x00006400000c000b */
[----:B01----:R-:W-:Y:S01]  /*48e0*/  ENDCOLLECTIVE ;  /* 0x000000000000791b */ /* 0x003fe20003800000 */
.L_x_16826:
[----:B------:R-:W-:Y:S01]  /*48f0*/  HFMA2.MMA R12, -RZ, RZ, 0, 1.1920928955078125e-07 ;  /* 0x00000002ff0c7435 */ /* 0x000fe200000001ff */
[----:B------:R-:W-:Y:S01]  /*4900*/  IMAD.MOV.U32 R13, RZ, RZ, RZ ;  /* 0x000000ffff0d7224 */ /* 0x000fe200078e00ff */
[----:B------:R-:W-:-:S09]  /*4910*/  MOV R4, R14 ;  /* 0x0000000e00047202 */ /* 0x000fd20000000f00 */
[----:B------:R-:W-:Y:S05]  /*4920*/  WARPSYNC.COLLECTIVE R15, `(.L_x_16827) ;  /* 0x000000000f087348 */ /* 0x000fea0003c00000 */
[----:B------:R0:W1:Y:S02]  /*4930*/  SHFL.BFLY P6, R14, R13, R12, R11 ;  /* 0x0c00000c0d0e7389 */ /* 0x00006400000c000b */
[----:B01----:R-:W-:Y:S01]  /*4940*/  ENDCOLLECTIVE ;  /* 0x000000000000791b */ /* 0x003fe20003800000 */
.L_x_16827:
        /* <DEDUP_REMOVED lines=8> */
.L_x_16828:
[----:B------:R-:W-:Y:S01]  /*49d0*/  HFMA2.MMA R12, -RZ, RZ, 0, 1.1920928955078125e-07 ;  /* 0x00000002ff0c7435 */ /* 0x000fe200000001ff */
[----:B------:R-:W-:Y:S01]  /*49e0*/  IMAD.MOV.U32 R13, RZ, RZ, RZ ;  /* 0x000000ffff0d7224 */ /* 0x000fe200078e00ff */
[----:B------:R-:W-:-:S09]  /*49f0*/  MOV R2, R14 ;  /* 0x0000000e00027202 */ /* 0x000fd20000000f00 */
[----:B------:R-:W-:Y:S05]  /*4a00*/  WARPSYNC.COLLECTIVE R15, `(.L_x_16829) ;  /* 0x000000000f087348 */ /* 0x000fea0003c00000 */
[----:B------:R0:W1:Y:S02]  /*4a10*/  SHFL.BFLY P6, R14, R13, R12, R11 ;  /* 0x0c00000c0d0e7389 */ /* 0x00006400000c000b */
[----:B01----:R-:W-:Y:S01]  /*4a20*/  ENDCOLLECTIVE ;  /* 0x000000000000791b */ /* 0x003fe20003800000 */
.L_x_16829:
        /* <DEDUP_REMOVED lines=8> */
.L_x_16830:
[----:B------:R-:W-:Y:S01]  /*4ab0*/  HFMA2.MMA R12, -RZ, RZ, 0, 1.1920928955078125e-07 ;  /* 0x00000002ff0c7435 */ /* 0x000fe200000001ff */
[----:B------:R-:W-:Y:S01]  /*4ac0*/  IMAD.MOV.U32 R13, RZ, RZ, RZ ;  /* 0x000000ffff0d7224 */ /* 0x000fe200078e00ff */
[----:B------:R-:W-:-:S09]  /*4ad0*/  MOV R0, R14 ;  /* 0x0000000e00007202 */ /* 0x000fd20000000f00 */
[----:B------:R-:W-:Y:S05]  /*4ae0*/  WARPSYNC.COLLECTIVE R15, `(.L_x_16831) ;  /* 0x000000000f087348 */ /* 0x000fea0003c00000 */
[----:B------:R0:W1:Y:S02]  /*4af0*/  SHFL.BFLY P6, R14, R13, R12, R11 ;  /* 0x0c00000c0d0e7389 */ /* 0x00006400000c000b */
[----:B01----:R-:W-:Y:S01]  /*4b00*/  ENDCOLLECTIVE ;  /* 0x000000000000791b */ /* 0x003fe20003800000 */
.L_x_16831:
        /* <DEDUP_REMOVED lines=8> */
.L_x_16832:
[----:B------:R-:W-:Y:S01]  /*4b90*/  MOV R13, RZ ;  /* 0x000000ff000d7202 */ /* 0x000fe20000000f00 */
[----:B------:R-:W-:Y:S02]  /*4ba0*/  IMAD.MOV.U32 R12, RZ, RZ, 0x2 ;  /* 0x00000002ff0c7424 */ /* 0x000fe400078e00ff */
[----:B------:R-:W-:-:S07]  /*4bb0*/  FADD.FTZ R3, R20, R14 ;  /* 0x0000000e14037221 */ /* 0x000fce0000010000 */
[----:B------:R-:W-:Y:S05]  /*4bc0*/  WARPSYNC.COLLECTIVE R15, `(.L_x_16833) ;  /* 0x000000000f087348 */ /* 0x000fea0003c00000 */
[----:B------:R0:W1:Y:S02]  /*4bd0*/  SHFL.BFLY P6, R14, R13, R12, R11 ;  /* 0x0c00000c0d0e7389 */ /* 0x00006400000c000b */
[----:B01----:R-:W-:Y:S01]  /*4be0*/  ENDCOLLECTIVE ;  /* 0x000000000000791b */ /* 0x003fe20003800000 */
.L_x_16833:
[----:B------:R-:W-:Y:S01]  /*4bf0*/  IMAD.MOV.U32 R12, RZ, RZ, 0x1 ;  /* 0x00000001ff0c7424 */ /* 0x000fe200078e00ff */
[----:B------:R-:W-:-:S05]  /*4c00*/  MOV R22, R14 ;  /* 0x0000000e00167202 */ /* 0x000fca0000000f00 */
[----:B------:R-:W-:-:S05]  /*4c10*/  FADD.FTZ R22, RZ, R22 ;  /* 0x00000016ff167221 */ /* 0x000fca0000010000 */
[----:B------:R-:W-:-:S07]  /*4c20*/  MOV R13, R22 ;  /* 0x00000016000d7202 */ /* 0x000fce0000000f00 */
[----:B------:R-:W-:Y:S05]  /*4c30*/  WARPSYNC.COLLECTIVE R15, `(.L_x_16834) ;  /* 0x000000000f087348 */ /* 0x000fea0003c00000 */
[----:B------:R0:W1:Y:S02]  /*4c40*/  SHFL.BFLY P6, R14, R13, R12, R11 ;  /* 0x0c00000c0d0e7389 */ /* 0x00006400000c000b */
[----:B01----:R-:W-:Y:S01]  /*4c50*/  ENDCOLLECTIVE ;  /* 0x000000000000791b */ /* 0x003fe20003800000 */
.L_x_16834:
[----:B------:R-:W-:Y:S01]  /*4c60*/  HFMA2.MMA R13, -RZ, RZ, 0, 0 ;  /* 0x00000000ff0d7435 */ /* 0x000fe200000001ff */
[----:B------:R-:W-:Y:S01]  /*4c70*/  IMAD.MOV.U32 R12, RZ, RZ, 0x2 ;  /* 0x00000002ff0c7424 */ /* 0x000fe200078e00ff */
[----:B------:R-:W-:-:S09]  /*4c80*/  MOV R17, R14 ;  /* 0x0000000e00117202 */ /* 0x000fd20000000f00 */
[----:B------:R-:W-:Y:S05]  /*4c90*/  WARPSYNC.COLLECTIVE R15, `(.L_x_16835) ;  /* 0x000000000f087348 */ /* 0x000fea0003c00000 */
[----:B------:R0:W1:Y:S02]  /*4ca0*/  SHFL.BFLY P6, R14, R13, R12, R11 ;  /* 0x0c00000c0d0e7389 */ /* 0x00006400000c000b */
[----:B01----:R-:W-:Y:S01]  /*4cb0*/  ENDCOLLECTIVE ;  /* 0x000000000000791b */ /* 0x003fe20003800000 */
.L_x_16835:
[----:B------:R-:W-:Y:S01]  /*4cc0*/  FADD.FTZ R17, R22, R17 ;  /* 0x0000001116117221 */ /* 0x000fe20000010000 */
[----:B------:R-:W-:Y:S01]  /*4cd0*/  MOV R12, 0x1 ;  /* 0x00000001000c7802 */ /* 0x000fe20000000f00 */
[----:B------:R-:W-:-:S07]  /*4ce0*/  FADD.FTZ R13, RZ, R14 ;  /* 0x0000000eff0d7221 */ /* 0x000fce0000010000 */
[----:B------:R-:W-:Y:S05]  /*4cf0*/  WARPSYNC.COLLECTIVE R15, `(.L_x_16836) ;  /* 0x000000000f087348 */ /* 0x000fea0003c00000 */
[----:B------:R0:W1:Y:S02]  /*4d00*/  SHFL.BFLY P6, R14, R13, R12, R11 ;  /* 0x0c00000c0d0e7389 */ /* 0x00006400000c000b */
[----:B01----:R-:W-:Y:S01]  /*4d10*/  ENDCOLLECTIVE ;  /* 0x000000000000791b */ /* 0x003fe20003800000 */
.L_x_16836:
[----:B------:R-:W-:Y:S01]  /*4d20*/  HFMA2.MMA R12, -RZ, RZ, 0, 1.1920928955078125e-07 ;  /* 0x00000002ff0c7435 */ /* 0x000fe200000001ff */
[----:B------:R-:W-:-:S05]  /*4d30*/  MOV R21, R14 ;  /* 0x0000000e00157202 */ /* 0x000fca0000000f00 */
[----:B------:R-:W-:Y:S01]  /*4d40*/  FADD.FTZ R21, R13, R21 ;  /* 0x000000150d157221 */ /* 0x000fe20000010000 */
[----:B------:R-:W-:-:S07]  /*4d50*/  IMAD.MOV.U32 R13, RZ, RZ, RZ ;  /* 0x000000ffff0d7224 */ /* 0x000fce00078e00ff */
[----:B------:R-:W-:Y:S05]  /*4d60*/  WARPSYNC.COLLECTIVE R15, `(.L_x_16837) ;  /* 0x000000000f087348 */ /* 0x000fea0003c00000 */
[----:B------:R0:W1:Y:S02]  /*4d70*/  SHFL.BFLY P6, R14, R13, R12, R11 ;  /* 0x0c00000c0d0e7389 */ /* 0x00006400000c000b */
[----:B01----:R-:W-:Y:S01]  /*4d80*/  ENDCOLLECTIVE ;  /* 0x000000000000791b */ /* 0x003fe20003800000 */
.L_x_16837:
[----:B------:R-:W-:Y:S01]  /*4d90*/  HFMA2.MMA R12, -RZ, RZ, 0, 5.9604644775390625e-08 ;  /* 0x00000001ff0c7435 */ /* 0x000fe200000001ff */
[----:B------:R-:W-:-:S05]  /*4da0*/  MOV R9, R14 ;  /* 0x0000000e00097202 */ /* 0x000fca0000000f00 */
[----:B------:R-:W-:-:S04]  /*4db0*/  FADD.FTZ R9, RZ, R9 ;  /* 0x00000009ff097221 */ /* 0x000fc80000010000 */
[----:B------:R-:W-:-:S07]  /*4dc0*/  IMAD.MOV.U32 R13, RZ, RZ, R9 ;  /* 0x000000ffff0d7224 */ /* 0x000fce00078e0009 */
[----:B------:R-:W-:Y:S05]  /*4dd0*/  WARPSYNC.COLLECTIVE R15, `(.L_x_16838) ;  /* 0x000000000f087348 */ /* 0x000fea0003c00000 */
[----:B------:R0:W1:Y:S02]  /*4de0*/  SHFL.BFLY P6, R14, R13, R12, R11 ;  /* 0x0c00000c0d0e7389 */ /* 0x00006400000c000b */
[----:B01----:R-:W-:Y:S01]  /*4df0*/  ENDCOLLECTIVE ;  /* 0x000000000000791b */ /* 0x003fe20003800000 */
.L_x_16838:
[----:B------:R-:W-:Y:S01]  /*4e00*/  MOV R5, R14 ;  /* 0x0000000e00057202 */ /* 0x000fe20000000f00 */
[----:B------:R-:W-:Y:S06]  /*4e10*/  BRA `(.L_x_16839) ;  /* 0xffffffe000a47947 */ /* 0x000fec000383ffff */
.L_x_16840:
        /* <DEDUP_REMOVED lines=14> */
.L_x_29870:


//--------------------- .text._ZN4vllm25paged_attention_v2_kernelIfhLi96ELi16ELi128ELNS_18Fp8KVCacheDataTypeE1ELb1ELi512EEEvPfS2_PT_PKS3_PKT0_S9_ifPKiSB_iPKfiiiSD_SD_iiiii --------------------------
	.section	.text._ZN4vllm25paged_attention_v2_kernelIfhLi96ELi16ELi128ELNS_18Fp8KVCacheDataTypeE1ELb1ELi512EEEvPfS2_PT_PKS3_PKT0_S9_ifPKiSB_iPKfiiiSD_SD_iiiii,"ax",@progbits
	.align	128
        .global         _ZN4vllm25paged_attention_v2_kernelIfhLi96ELi16ELi128ELNS_18Fp8KVCacheDataTypeE1ELb1ELi512EEEvPfS2_PT_PKS3_PKT0_S9_ifPKiSB_iPKfiiiSD_SD_iiiii
        .type           _ZN4vllm25paged_attention_v2_kernelIfhLi96ELi16ELi128ELNS_18Fp8KVCacheDataTypeE1ELb1ELi512EEEvPfS2_PT_PKS3_PKT0_S9_ifPKiSB_iPKfiiiSD_SD_iiiii,@function
        .size           _ZN4vllm25paged_attention_v2_kernelIfhLi96ELi16ELi128ELNS_18Fp8KVCacheDataTypeE1ELb1ELi512EEEvPfS2_PT_PKS3_PKT0_S9_ifPKiSB_iPKfiiiSD_SD_iiiii,(.L_x_29871 - _ZN4vllm25paged_attention_v2_kernelIfhLi96ELi16ELi128ELNS_18Fp8KVCacheDataTypeE1ELb1ELi512EEEvPfS2_PT_PKS3_PKT0_S9_ifPKiSB_iPKfiiiSD_SD_iiiii)
        .other          _ZN4vllm25paged_attention_v2_kernelIfhLi96ELi16ELi128ELNS_18Fp8KVCacheDataTypeE1ELb1ELi512EEEvPfS2_PT_PKS3_PKT0_S9_ifPKiSB_iPKfiiiSD_SD_iiiii,@"STO_CUDA_ENTRY STV_DEFAULT"
_ZN4vllm25paged_attention_v2_kernelIfhLi96ELi16ELi128ELNS_18Fp8KVCacheDataTypeE1ELb1ELi512EEEvPfS2_PT_PKS3_PKT0_S9_ifPKiSB_iPKfiiiSD_SD_iiiii:
.text._ZN4vllm25paged_attention_v2_kernelIfhLi96ELi16ELi128ELNS_18Fp8KVCacheDataTypeE1ELb1ELi512EEEvPfS2_PT_PKS3_PKT0_S9_ifPKiSB_iPKfiiiSD_SD_iiiii:
        /* <DEDUP_REMOVED lines=109> */
.L_x_16841:
[----:B------:R-:W-:Y:S02]  /*06d0*/  ULDC UR4, c[0x0][0x288] ;  /* 0x0000a20000047ab9 */ /* 0x000fe40000000800 */
[----:B------:R-:W-:-:S04]  /*06e0*/  IMAD R3, R25, UR4, R26 ;  /* 0x0000000419037c24 */ /* 0x000fc8000f8e021a */
[----:B------:R-:W-:-:S07]  /*06f0*/  IMAD R6, R3, R6, RZ ;  /* 0x0000000603067224 */ /* 0x000fce00078e02ff */
.L_x_16842:
        /* <DEDUP_REMOVED lines=28> */
.L_x_16846:
        /* <DEDUP_REMOVED lines=41> */
.L_x_16844:
[----:B------:R-:W-:Y:S05]  /*0b50*/  BSYNC B7 ;  /* 0x0000000000077941 */ /* 0x000fea0003800000 */
.L_x_16843:
        /* <DEDUP_REMOVED lines=25> */
.L_x_16888:
        /* <DEDUP_REMOVED lines=47> */
.L_x_16852:
        /* <DEDUP_REMOVED lines=11> */
.L_x_16851:
[----:B------:R-:W-:Y:S05]  /*1090*/  BSYNC B1 ;  /* 0x0000000000017941 */ /* 0x000fea0003800000 */
.L_x_16850:
        /* <DEDUP_REMOVED lines=14> */
.L_x_16855:
        /* <DEDUP_REMOVED lines=100> */
.L_x_16854:
[----:B------:R-:W-:Y:S05]  /*17c0*/  BSYNC B1 ;  /* 0x0000000000017941 */ /* 0x000fea0003800000 */
.L_x_16853:
        /* <DEDUP_REMOVED lines=55> */
.L_x_16857:
[----:B------:R-:W-:Y:S05]  /*1b40*/  BSYNC B1 ;  /* 0x0000000000017941 */ /* 0x000fea0003800000 */
.L_x_16856:
        /* <DEDUP_REMOVED lines=26> */
.L_x_16849:
[----:B------:R-:W-:Y:S05]  /*1cf0*/  BSYNC B0 ;  /* 0x0000000000007941 */ /* 0x000fea0003800000 */
.L_x_16848:
        /* <DEDUP_REMOVED lines=55> */
.L_x_16862:
        /* <DEDUP_REMOVED lines=8> */
.L_x_16861:
[----:B------:R-:W-:Y:S05]  /*20f0*/  BSYNC B1 ;  /* 0x0000000000017941 */ /* 0x000fea0003800000 */
.L_x_16860:
        /* <DEDUP_REMOVED lines=14> */
.L_x_16865:
        /* <DEDUP_REMOVED lines=52> */
.L_x_16864:
[----:B------:R-:W-:Y:S05]  /*2520*/  BSYNC B1 ;  /* 0x0000000000017941 */ /* 0x000fea0003800000 */
.L_x_16863:
        /* <DEDUP_REMOVED lines=31> */
.L_x_16867:
[----:B------:R-:W-:Y:S05]  /*2720*/  BSYNC B1 ;  /* 0x0000000000017941 */ /* 0x000fea0003800000 */
.L_x_16866:
        /* <DEDUP_REMOVED lines=14> */
.L_x_16859:
[----:B------:R-:W-:Y:S05]  /*2810*/  BSYNC B0 ;  /* 0x0000000000007941 */ /* 0x000fea0003800000 */
.L_x_16858:
        /* <DEDUP_REMOVED lines=22> */
.L_x_16869:
[----:B------:R-:W-:Y:S05]  /*2980*/  BSYNC B0 ;  /* 0x0000000000007941 */ /* 0x000fea0003800000 */
.L_x_16868:
        /* <DEDUP_REMOVED lines=27> */
.L_x_16873:
        /* <DEDUP_REMOVED lines=33> */
.L_x_16871:
[----:B------:R-:W-:Y:S05]  /*2d50*/  BSYNC B6 ;  /* 0x0000000000067941 */ /* 0x000fea0003800000 */
.L_x_16870:
        /* <DEDUP_REMOVED lines=47> */
.L_x_16913:
        /* <DEDUP_REMOVED lines=36> */
.L_x_16876:
[----:B------:R-:W-:Y:S05]  /*3290*/  BSYNC B0 ;  /* 0x0000000000007941 */ /* 0x000fea0003800000 */
.L_x_16875:
        /* <DEDUP_REMOVED lines=27> */
.L_x_16878:
[----:B------:R-:W-:Y:S05]  /*3450*/  BSYNC B0 ;  /* 0x0000000000007941 */ /* 0x000fea0003800000 */
.L_x_16877:
        /* <DEDUP_REMOVED lines=15> */
.L_x_16880:
[----:B------:R-:W-:Y:S05]  /*3550*/  BSYNC B0 ;  /* 0x0000000000007941 */ /* 0x000fea0003800000 */
.L_x_16879:
        /* <DEDUP_REMOVED lines=27> */
.L_x_16882:
[----:B------:R-:W-:Y:S05]  /*3710*/  BSYNC B0 ;  /* 0x0000000000007941 */ /* 0x000fea0003800000 */
.L_x_16881:
        /* <DEDUP_REMOVED lines=86> */
.L_x_16845:
        /* <DEDUP_REMOVED lines=16> */
.L_x_16872:
        /* <DEDUP_REMOVED lines=16> */
.L_x_16883:
[----:B------:R-:W-:Y:S05]  /*3e80*/  EXIT ;  /* 0x000000000000794d */ /* 0x000fea0003800000 */
.L_x_16847:
[----:B------:R-:W-:Y:S01]  /*3e90*/  HFMA2.MMA R11, -RZ, RZ, 0, 1.847743988037109375e-06 ;  /* 0x0000001fff0b7435 */ /* 0x000fe200000001ff */
[----:B------:R-:W-:Y:S01]  /*3ea0*/  IMAD.MOV.U32 R12, RZ, RZ, 0x10 ;  /* 0x00000010ff0c7424 */ /* 0x000fe200078e00ff */
[----:B------:R-:W-:Y:S01]  /*3eb0*/  MOV R2, 0xff7fffff ;  /* 0xff7fffff00027802 */ /* 0x000fe20000000f00 */
[----:B------:R-:W-:-:S08]  /*3ec0*/  IMAD.MOV.U32 R15, RZ, RZ, -0x1 ;  /* 0xffffffffff0f7424 */ /* 0x000fd000078e00ff */
[----:B------:R-:W-:Y:S05]  /*3ed0*/  WARPSYNC.COLLECTIVE R15, `(.L_x_16884) ;  /* 0x000000000f087348 */ /* 0x000fea0003c00000 */
[----:B------:R0:W1:Y:S02]  /*3ee0*/  SHFL.BFLY P6, R14, R13, R12, R11 ;  /* 0x0c00000c0d0e7389 */ /* 0x00006400000c000b */
[----:B01----:R-:W-:Y:S01]  /*3ef0*/  ENDCOLLECTIVE ;  /* 0x000000000000791b */ /* 0x003fe20003800000 */
.L_x_16884:
[----:B------:R-:W-:Y:S01]  /*3f00*/  IMAD.MOV.U32 R12, RZ, RZ, 0x8 ;  /* 0x00000008ff0c7424 */ /* 0x000fe200078e00ff */
[----:B------:R-:W-:-:S04]  /*3f10*/  FMNMX.FTZ R0, R14, -3.40282346638528859812e+38, !PT ;  /* 0xff7fffff0e007809 */ /* 0x000fc80007810000 */
[----:B------:R-:W-:-:S07]  /*3f20*/  MOV R13, R0 ;  /* 0x00000000000d7202 */ /* 0x000fce0000000f00 */
[----:B------:R-:W-:Y:S05]  /*3f30*/  WARPSYNC.COLLECTIVE R15, `(.L_x_16885) ;  /* 0x000000000f087348 */ /* 0x000fea0003c00000 */
[----:B------:R0:W1:Y:S02]  /*3f40*/  SHFL.BFLY P6, R14, R13, R12, R11 ;  /* 0x0c00000c0d0e7389 */ /* 0x00006400000c000b */
[----:B01----:R-:W-:Y:S01]  /*3f50*/  ENDCOLLECTIVE ;  /* 0x000000000000791b */ /* 0x003fe20003800000 */
.L_x_16885:
[----:B------:R-:W-:Y:S01]  /*3f60*/  IMAD.MOV.U32 R12, RZ, RZ, 0x4 ;  /* 0x00000004ff0c7424 */ /* 0x000fe200078e00ff */
[----:B------:R-:W-:-:S04]  /*3f70*/  FMNMX.FTZ R3, R0, R14, !PT ;  /* 0x0000000e00037209 */ /* 0x000fc80007810000 */
[----:B------:R-:W-:-:S07]  /*3f80*/  MOV R13, R3 ;  /* 0x00000003000d7202 */ /* 0x000fce0000000f00 */
[----:B------:R-:W-:Y:S05]  /*3f90*/  WARPSYNC.COLLECTIVE R15, `(.L_x_16886) ;  /* 0x000000000f087348 */ /* 0x000fea0003c00000 */
[----:B------:R0:W1:Y:S02]  /*3fa0*/  SHFL.BFLY P6, R14, R13, R12, R11 ;  /* 0x0c00000c0d0e7389 */ /* 0x00006400000c000b */
[----:B01----:R-:W-:Y:S01]  /*3fb0*/  ENDCOLLECTIVE ;  /* 0x000000000000791b */ /* 0x003fe20003800000 */
.L_x_16886:
[----:B------:R-:W-:Y:S01]  /*3fc0*/  IMAD.MOV.U32 R12, RZ, RZ, 0x2 ;  /* 0x00000002ff0c7424 */ /* 0x000fe200078e00ff */
[----:B------:R-:W-:-:S04]  /*3fd0*/  FMNMX.FTZ R4, R3, R14, !PT ;  /* 0x0000000e03047209 */ /* 0x000fc80007810000 */
[----:B------:R-:W-:-:S07]  /*3fe0*/  MOV R13, R4 ;  /* 0x00000004000d7202 */ /* 0x000fce0000000f00 */
[----:B------:R-:W-:Y:S05]  /*3ff0*/  WARPSYNC.COLLECTIVE R15, `(.L_x_16887) ;  /* 0x000000000f087348 */ /* 0x000fea0003c00000 */
[----:B------:R0:W1:Y:S02]  /*4000*/  SHFL.BFLY P6, R14, R13, R12, R11 ;  /* 0x0c00000c0d0e7389 */ /* 0x00006400000c000b */
[----:B01----:R-:W-:Y:S01]  /*4010*/  ENDCOLLECTIVE ;  /* 0x000000000000791b */ /* 0x003fe20003800000 */
.L_x_16887:
[----:B------:R-:W-:Y:S05]  /*4020*/  BRA `(.L_x_16888) ;  /* 0xffffffcc00307947 */ /* 0x000fea000383ffff */
.L_x_16874:
[----:B------:R-:W-:Y:S01]  /*4030*/  HFMA2.MMA R12, -RZ, RZ, 0, 1.1920928955078125e-07 ;  /* 0x00000002ff0c7435 */ /* 0x000fe200000001ff */
[----:B--23--:R-:W-:Y:S01]  /*4040*/  IMAD.MOV.U32 R13, RZ, RZ, RZ ;  /* 0x000000ffff0d7224 */ /* 0x00cfe200078e00ff */
[----:B-1----:R-:W-:Y:S01]  /*4050*/  MOV R15, 0xffffffff ;  /* 0xffffffff000f7802 */ /* 0x002fe20000000f00 */
[----:B0-----:R-:W-:-:S08]  /*4060*/  IMAD.MOV.U32 R11, RZ, RZ, 0x1f ;  /* 0x0000001fff0b7424 */ /* 0x001fd000078e00ff */
[----:B------:R-:W-:Y:S05]  /*4070*/  WARPSYNC.COLLECTIVE R15, `(.L_x_16889) ;  /* 0x000000000f087348 */ /* 0x000fea0003c00000 */
[----:B------:R0:W1:Y:S02]  /*4080*/  SHFL.BFLY P6, R14, R13, R12, R11 ;  /* 0x0c00000c0d0e7389 */ /* 0x00006400000c000b */
[----:B01----:R-:W-:Y:S01]  /*4090*/  ENDCOLLECTIVE ;  /* 0x000000000000791b */ /* 0x003fe20003800000 */
.L_x_16889:
[----:B------:R-:W-:Y:S01]  /*40a0*/  HFMA2.MMA R12, -RZ, RZ, 0, 5.9604644775390625e-08 ;  /* 0x00000001ff0c7435 */ /* 0x000fe200000001ff */
[----:B------:R-:W-:-:S04]  /*40b0*/  FADD.FTZ R2, RZ, R14 ;  /* 0x0000000eff027221 */ /* 0x000fc80000010000 */
[----:B------:R-:W-:-:S07]  /*40c0*/  IMAD.MOV.U32 R13, RZ, RZ, R2 ;  /* 0x000000ffff0d7224 */ /* 0x000fce00078e0002 */
[----:B------:R-:W-:Y:S05]  /*40d0*/  WARPSYNC.COLLECTIVE R15, `(.L_x_16890) ;  /* 0x000000000f087348 */ /* 0x000fea0003c00000 */
[----:B------:R0:W1:Y:S02]  /*40e0*/  SHFL.BFLY P6, R14, R13, R12, R11 ;  /* 0x0c00000c0d0e7389 */ /* 0x00006400000c000b */
[----:B01----:R-:W-:Y:S01]  /*40f0*/  ENDCOLLECTIVE ;  /* 0x000000000000791b */ /* 0x003fe20003800000 */
.L_x_16890:
[----:B------:R-:W-:Y:S01]  /*4100*/  MOV R13, RZ ;  /* 0x000000ff000d7202 */ /* 0x000fe20000000f00 */
[----:B------:R-:W-:Y:S02]  /*4110*/  IMAD.MOV.U32 R12, RZ, RZ, 0x2 ;  /* 0x00000002ff0c7424 */ /* 0x000fe400078e00ff */
[----:B------:R-:W-:-:S07]  /*4120*/  IMAD.MOV.U32 R5, RZ, RZ, R14 ;  /* 0x000000ffff057224 */ /* 0x000fce00078e000e */
[----:B------:R-:W-:Y:S05]  /*4130*/  WARPSYNC.COLLECTIVE R15, `(.L_x_16891) ;  /* 0x000000000f087348 */ /* 0x000fea0003c00000 */
[----:B------:R0:W1:Y:S02]  /*4140*/  SHFL.BFLY P6, R14, R13, R12, R11 ;  /* 0x0c00000c0d0e7389 */ /* 0x00006400000c000b */
[----:B01----:R-:W-:Y:S01]  /*4150*/  ENDCOLLECTIVE ;  /* 0x000000000000791b */ /* 0x003fe20003800000 */
.L_x_16891:
        /* <DEDUP_REMOVED lines=8> */
.L_x_16892:
[----:B------:R-:W-:Y:S01]  /*41e0*/  MOV R13, RZ ;  /* 0x000000ff000d7202 */ /* 0x000fe20000000f00 */
[----:B------:R-:W-:Y:S02]  /*41f0*/  IMAD.MOV.U32 R12, RZ, RZ, 0x2 ;  /* 0x00000002ff0c7424 */ /* 0x000fe400078e00ff */
[----:B------:R-:W-:-:S07]  /*4200*/  IMAD.MOV.U32 R9, RZ, RZ, R14 ;  /* 0x000000ffff097224 */ /* 0x000fce00078e000e */
[----:B------:R-:W-:Y:S05]  /*4210*/  WARPSYNC.COLLECTIVE R15, `(.L_x_16893) ;  /* 0x000000000f087348 */ /* 0x000fea0003c00000 */
[----:B------:R0:W1:Y:S02]  /*4220*/  SHFL.BFLY P6, R14, R13, R12, R11 ;  /* 0x0c00000c0d0e7389 */ /* 0x00006400000c000b */
[----:B01----:R-:W-:Y:S01]  /*4230*/  ENDCOLLECTIVE ;  /* 0x000000000000791b */ /* 0x003fe20003800000 */
.L_x_16893:
        /* <DEDUP_REMOVED lines=8> */
.L_x_16894:
[----:B------:R-:W-:Y:S01]  /*42c0*/  MOV R13, RZ ;  /* 0x000000ff000d7202 */ /* 0x000fe20000000f00 */
[----:B------:R-:W-:Y:S02]  /*42d0*/  IMAD.MOV.U32 R12, RZ, RZ, 0x2 ;  /* 0x00000002ff0c7424 */ /* 0x000fe400078e00ff */
[----:B------:R-:W-:-:S07]  /*42e0*/  IMAD.MOV.U32 R8, RZ, RZ, R14 ;  /* 0x000000ffff087224 */ /* 0x000fce00078e000e */
[----:B------:R-:W-:Y:S05]  /*42f0*/  WARPSYNC.COLLECTIVE R15, `(.L_x_16895) ;  /* 0x000000000f087348 */ /* 0x000fea0003c00000 */
[----:B------:R0:W1:Y:S02]  /*4300*/  SHFL.BFLY P6, R14, R13, R12, R11 ;  /* 0x0c00000c0d0e7389 */ /* 0x00006400000c000b */
[----:B01----:R-:W-:Y:S01]  /*4310*/  ENDCOLLECTIVE ;  /* 0x000000000000791b */ /* 0x003fe20003800000 */
.L_x_16895:
[----:B------:R-:W-:Y:S01]  /*4320*/  FADD.FTZ R8, R3, R8 ;  /* 0x0000000803087221 */ /* 0x000fe20000010000 */
[----:B------:R-:W-:Y:S02]  /*4330*/  IMAD.MOV.U32 R12, RZ, RZ, 0x1 ;  /* 0x00000001ff0c7424 */ /* 0x000fe400078e00ff */
[----:B------:R-:W-:-:S05]  /*4340*/  FADD.FTZ R23, RZ, R14 ;  /* 0x0000000eff177221 */ /* 0x000fca0000010000 */
[----:B------:R-:W-:-:S07]  /*4350*/  MOV R13, R23 ;  /* 0x00000017000d7202 */ /* 0x000fce0000000f00 */
[----:B------:R-:W-:Y:S05]  /*4360*/  WARPSYNC.COLLECTIVE R15, `(.L_x_16896) ;  /* 0x000000000f087348 */ /* 0x000fea0003c00000 */
[----:B------:R0:W1:Y:S02]  /*4370*/  SHFL.BFLY P6, R14, R13, R12, R11 ;  /* 0x0c00000c0d0e7389 */ /* 0x00006400000c000b */
[----:B01----:R-:W-:Y:S01]  /*4380*/  ENDCOLLECTIVE ;  /* 0x000000000000791b */ /* 0x003fe20003800000 */
.L_x_16896:
[----:B------:R-:W-:Y:S01]  /*4390*/  HFMA2.MMA R12, -RZ, RZ, 0, 1.1920928955078125e-07 ;  /* 0x00000002ff0c7435 */ /* 0x000fe200000001ff */
[----:B------:R-:W-:Y:S01]  /*43a0*/  IMAD.MOV.U32 R13, RZ, RZ, RZ ;  /* 0x000000ffff0d7224 */ /* 0x000fe200078e00ff */
[----:B------:R-:W-:-:S09]  /*43b0*/  MOV R20, R14 ;  /* 0x0000000e00147202 */ /* 0x000fd20000000f00 */
[----:B------:R-:W-:Y:S05]  /*43c0*/  WARPSYNC.COLLECTIVE R15, `(.L_x_16897) ;  /* 0x000000000f087348 */ /* 0x000fea0003c00000 */
[----:B------:R0:W1:Y:S02]  /*43d0*/  SHFL.BFLY P6, R14, R13, R12, R11 ;  /* 0x0c00000c0d0e7389 */ /* 0x00006400000c000b */
[----:B01----:R-:W-:Y:S01]  /*43e0*/  ENDCOLLECTIVE ;  /* 0x000000000000791b */ /* 0x003fe20003800000 */
.L_x_16897:
        /* <DEDUP_REMOVED lines=8> */
.L_x_16898:
[----:B------:R-:W-:Y:S01]  /*4470*/  HFMA2.MMA R12, -RZ, RZ, 0, 1.1920928955078125e-07 ;  /* 0x00000002ff0c7435 */ /* 0x000fe200000001ff */
[----:B------:R-:W-:Y:S01]  /*4480*/  IMAD.MOV.U32 R13, RZ, RZ, RZ ;  /* 0x000000ffff0d7224 */ /* 0x000fe200078e00ff */
[----:B------:R-:W-:-:S09]  /*4490*/  MOV R18, R14 ;  /* 0x0000000e00127202 */ /* 0x000fd20000000f00 */
[----:B------:R-:W-:Y:S05]  /*44a0*/  WARPSYNC.COLLECTIVE R15, `(.L_x_16899) ;  /* 0x000000000f087348 */ /* 0x000fea0003c00000 */
[----:B------:R0:W1:Y:S02]  /*44b0*/  SHFL.BFLY P6, R14, R13, R12, R11 ;  /* 0x0c00000c0d0e7389 */ /* 0x00006400000c000b */
[----:B01----:R-:W-:Y:S01]  /*44c0*/  ENDCOLLECTIVE ;  /* 0x000000000000791b */ /* 0x003fe20003800000 */
.L_x_16899:
        /* <DEDUP_REMOVED lines=8> */
.L_x_16900:
[----:B------:R-:W-:Y:S01]  /*4550*/  HFMA2.MMA R12, -RZ, RZ, 0, 1.1920928955078125e-07 ;  /* 0x00000002ff0c7435 */ /* 0x000fe200000001ff */
[----:B------:R-:W-:Y:S01]  /*4560*/  IMAD.MOV.U32 R13, RZ, RZ, RZ ;  /* 0x000000ffff0d7224 */ /* 0x000fe200078e00ff */
[----:B------:R-:W-:-:S09]  /*4570*/  MOV R10, R14 ;  /* 0x0000000e000a7202 */ /* 0x000fd20000000f00 */
[----:B------:R-:W-:Y:S05]  /*4580*/  WARPSYNC.COLLECTIVE R15, `(.L_x_16901) ;  /* 0x000000000f087348 */ /* 0x000fea0003c00000 */
[----:B------:R0:W1:Y:S02]  /*4590*/  SHFL.BFLY P6, R14, R13, R12, R11 ;  /* 0x0c00000c0d0e7389 */ /* 0x00006400000c000b */
[----:B01----:R-:W-:Y:S01]  /*45a0*/  ENDCOLLECTIVE ;  /* 0x000000000000791b */ /* 0x003fe20003800000 */
.L_x_16901:
        /* <DEDUP_REMOVED lines=8> */
.L_x_16902:
[----:B------:R-:W-:Y:S01]  /*4630*/  HFMA2.MMA R12, -RZ, RZ, 0, 1.1920928955078125e-07 ;  /* 0x00000002ff0c7435 */ /* 0x000fe200000001ff */
[----:B------:R-:W-:Y:S01]  /*4640*/  IMAD.MOV.U32 R13, RZ, RZ, RZ ;  /* 0x000000ffff0d7224 */ /* 0x000fe200078e00ff */
[----:B------:R-:W-:-:S09]  /*4650*/  MOV R6, R14 ;  /* 0x0000000e00067202 */ /* 0x000fd20000000f00 */
[----:B------:R-:W-:Y:S05]  /*4660*/  WARPSYNC.COLLECTIVE R15, `(.L_x_16903) ;  /* 0x000000000f087348 */ /* 0x000fea0003c00000 */
[----:B------:R0:W1:Y:S02]  /*4670*/  SHFL.BFLY P6, R14, R13, R12, R11 ;  /* 0x0c00000c0d0e7389 */ /* 0x00006400000c000b */
[----:B01----:R-:W-:Y:S01]  /*4680*/  ENDCOLLECTIVE ;  /* 0x000000000000791b */ /* 0x003fe20003800000 */
.L_x_16903:
        /* <DEDUP_REMOVED lines=8> */
.L_x_16904:
[----:B------:R-:W-:Y:S01]  /*4710*/  HFMA2.MMA R12, -RZ, RZ, 0, 1.1920928955078125e-07 ;  /* 0x00000002ff0c7435 */ /* 0x000fe200000001ff */
[----:B------:R-:W-:Y:S01]  /*4720*/  IMAD.MOV.U32 R13, RZ, RZ, RZ ;  /* 0x000000ffff0d7224 */ /* 0x000fe200078e00ff */
[----:B------:R-:W-:-:S09]  /*4730*/  MOV R4, R14 ;  /* 0x0000000e00047202 */ /* 0x000fd20000000f00 */
[----:B------:R-:W-:Y:S05]  /*4740*/  WARPSYNC.COLLECTIVE R15, `(.L_x_16905) ;  /* 0x000000000f087348 */ /* 0x000fea0003c00000 */
[----:B------:R0:W1:Y:S02]  /*4750*/  SHFL.BFLY P6, R14, R13, R12, R11 ;  /* 0x0c00000c0d0e7389 */ /* 0x00006400000c000b */
[----:B01----:R-:W-:Y:S01]  /*4760*/  ENDCOLLECTIVE ;  /* 0x000000000000791b */ /* 0x003fe20003800000 */
.L_x_16905:
        /* <DEDUP_REMOVED lines=8> */
.L_x_16906:
[----:B------:R-:W-:Y:S01]  /*47f0*/  HFMA2.MMA R12, -RZ, RZ, 0, 1.1920928955078125e-07 ;  /* 0x00000002ff0c7435 */ /* 0x000fe200000001ff */
[----:B------:R-:W-:Y:S01]  /*4800*/  IMAD.MOV.U32 R13, RZ, RZ, RZ ;  /* 0x000000ffff0d7224 */ /* 0x000fe200078e00ff */
[----:B------:R-:W-:-:S09]  /*4810*/  MOV R2, R14 ;  /* 0x0000000e00027202 */ /* 0x000fd20000000f00 */
[----:B------:R-:W-:Y:S05]  /*4820*/  WARPSYNC.COLLECTIVE R15, `(.L_x_16907) ;  /* 0x000000000f087348 */ /* 0x000fea0003c00000 */
[----:B------:R0:W1:Y:S02]  /*4830*/  SHFL.BFLY P6, R14, R13, R12, R11 ;  /* 0x0c00000c0d0e7389 */ /* 0x00006400000c000b */
[----:B01----:R-:W-:Y:S01]  /*4840*/  ENDCOLLECTIVE ;  /* 0x000000000000791b */ /* 0x003fe20003800000 */
.L_x_16907:
        /* <DEDUP_REMOVED lines=8> */
.L_x_16908:
[----:B------:R-:W-:Y:S01]  /*48d0*/  HFMA2.MMA R12, -RZ, RZ, 0, 1.1920928955078125e-07 ;  /* 0x00000002ff0c7435 */ /* 0x000fe200000001ff */
[----:B------:R-:W-:Y:S01]  /*48e0*/  IMAD.MOV.U32 R13, RZ, RZ, RZ ;  /* 0x000000ffff0d7224 */ /* 0x000fe200078e00ff */
[----:B------:R-:W-:-:S09]  /*48f0*/  MOV R0, R14 ;  /* 0x0000000e00007202 */ /* 0x000fd20000000f00 */
[----:B------:R-:W-:Y:S05]  /*4900*/  WARPSYNC.COLLECTIVE R15, `(.L_x_16909) ;  /* 0x000000000f087348 */ /* 0x000fea0003c00000 */
[----:B------:R0:W1:Y:S02]  /*4910*/  SHFL.BFLY P6, R14, R13, R12, R11 ;  /* 0x0c00000c0d0e7389 */ /* 0x00006400000c000b */
[----:B01----:R-:W-:Y:S01]  /*4920*/  ENDCOLLECTIVE ;  /* 0x000000000000791b */ /* 0x003fe20003800000 */
.L_x_16909:
[----:B------:R-:W-:Y:S01]  /*4930*/  FADD.FTZ R0, R3, R0 ;  /* 0x0000000003007221 */ /* 0x000fe20000010000 */
[----:B------:R-:W-:Y:S01]  /*4940*/  MOV R12, 0x1 ;  /* 0x00000001000c7802 */ /* 0x000fe20000000f00 */
[----:B------:R-:W-:-:S07]  /*4950*/  FADD.FTZ R13, RZ, R14 ;  /* 0x0000000eff0d7221 */ /* 0x000fce0000010000 */
[----:B------:R-:W-:Y:S05]  /*4960*/  WARPSYNC.COLLECTIVE R15, `(.L_x_16910) ;  /* 0x000000000f087348 */ /* 0x000fea0003c00000 */
[----:B------:R0:W1:Y:S02]  /*4970*/  SHFL.BFLY P6, R14, R13, R12, R11 ;  /* 0x0c00000c0d0e7389 */ /* 0x00006400000c000b */
[----:B01----:R-:W-:Y:S01]  /*4980*/  ENDCOLLECTIVE ;  /* 0x000000000000791b */ /* 0x003fe20003800000 */
.L_x_16910:
[----:B------:R-:W-:Y:S01]  /*4990*/  HFMA2.MMA R12, -RZ, RZ, 0, 1.1920928955078125e-07 ;  /* 0x00000002ff0c7435 */ /* 0x000fe200000001ff */
[----:B------:R-:W-:Y:S01]  /*49a0*/  FADD.FTZ R3, R13, R14 ;  /* 0x0000000e0d037221 */ /* 0x000fe20000010000 */
[----:B------:R-:W-:-:S09]  /*49b0*/  IMAD.MOV.U32 R13, RZ, RZ, RZ ;  /* 0x000000ffff0d7224 */ /* 0x000fd200078e00ff */
[----:B------:R-:W-:Y:S05]  /*49c0*/  WARPSYNC.COLLECTIVE R15, `(.L_x_16911) ;  /* 0x000000000f087348 */ /* 0x000fea0003c00000 */
[----:B------:R0:W1:Y:S02]  /*49d0*/  SHFL.BFLY P6, R14, R13, R12, R11 ;  /* 0x0c00000c0d0e7389 */ /* 0x00006400000c000b */
[----:B01----:R-:W-:Y:S01]  /*49e0*/  ENDCOLLECTIVE ;  /* 0x000000000000791b */ /* 0x003fe20003800000 */
.L_x_16911:
[----:B------:R-:W-:Y:S01]  /*49f0*/  HFMA2.MMA R12, -RZ, RZ, 0, 5.9604644775390625e-08 ;  /* 0x00000001ff0c7435 */ /* 0x000fe200000001ff */
[----:B------:R-:W-:-:S05]  /*4a00*/  MOV R23, R14 ;  /* 0x0000000e00177202 */ /* 0x000fca0000000f00 */
[----:B------:R-:W-:-:S04]  /*4a10*/  FADD.FTZ R23, RZ, R23 ;  /* 0x00000017ff177221 */ /* 0x000fc80000010000 */
[----:B------:R-:W-:-:S07]  /*4a20*/  IMAD.MOV.U32 R13, RZ, RZ, R23 ;  /* 0x000000ffff0d7224 */ /* 0x000fce00078e0017 */
[----:B------:R-:W-:Y:S05]  /*4a30*/  WARPSYNC.COLLECTIVE R15, `(.L_x_16912) ;  /* 0x000000000f087348 */ /* 0x000fea0003c00000 */
[----:B------:R0:W1:Y:S02]  /*4a40*/  SHFL.BFLY P6, R14, R13, R12, R11 ;  /* 0x0c00000c0d0e7389 */ /* 0x00006400000c000b */
[----:B01----:R-:W-:Y:S01]  /*4a50*/  ENDCOLLECTIVE ;  /* 0x000000000000791b */ /* 0x003fe20003800000 */
.L_x_16912:
[----:B------:R-:W-:Y:S01]  /*4a60*/  MOV R19, R14 ;  /* 0x0000000e00137202 */ /* 0x000fe20000000f00 */
[----:B------:R-:W-:Y:S06]  /*4a70*/  BRA `(.L_x_16913) ;  /* 0xffffffe400747947 */ /* 0x000fec000383ffff */
.L_x_16914:
        /* <DEDUP_REMOVED lines=16> */
.L_x_29871:


//--------------------- .text._ZN4vllm25paged_attention_v2_kernelIfhLi80ELi16ELi128ELNS_18Fp8KVCacheDataTypeE1ELb1ELi512EEEvPfS2_PT_PKS3_PKT0_S9_ifPKiSB_iPKfiiiSD_SD_iiiii --------------------------
	.section	.text._ZN4vllm25paged_attention_v2_kernelIfhLi80ELi16ELi128ELNS_18Fp8KVCacheDataTypeE1ELb1ELi512EEEvPfS2_PT_PKS3_PKT0_S9_ifPKiSB_iPKfiiiSD_SD_iiiii,"ax",@progbits
	.align	128
        .global         _ZN4vllm25paged_attention_v2_kernelIfhLi80ELi16ELi128ELNS_18Fp8KVCacheDataTypeE1ELb1ELi512EEEvPfS2_PT_PKS3_PKT0_S9_ifPKiSB_iPKfiiiSD_SD_iiiii
        .type           _ZN4vllm25paged_attention_v2_kernelIfhLi80ELi16ELi128ELNS_18Fp8KVCacheDataTypeE1ELb1ELi512EEEvPfS2_PT_PKS3_PKT0_S9_ifPKiSB_iPKfiiiSD_SD_iiiii,@function
        .size           _ZN4vllm25paged_attention_v2_kernelIfhLi80ELi16ELi128ELNS_18Fp8KVCacheDataTypeE1ELb1ELi512EEEvPfS2_PT_PKS3_PKT0_S9_ifPKiSB_iPKfiiiSD_SD_iiiii,(.L_x_29872 - _ZN4vllm25paged_attention_v2_kernelIfhLi80ELi16ELi128ELNS_18Fp8KVCacheDataTypeE1ELb1ELi512EEEvPfS2_PT_PKS3_PKT0_S9_ifPKiSB_iPKfiiiSD_SD_iiiii)
        .other          _ZN4vllm25paged_attention_v2_kernelIfhLi80ELi16ELi128ELNS_18Fp8KVCacheDataTypeE1ELb1ELi512EEEvPfS2_PT_PKS3_PKT0_S9_ifPKiSB_iPKfiiiSD_SD_iiiii,@"STO_CUDA_ENTRY STV_DEFAULT"
_ZN4vllm25paged_attention_v2_kernelIfhLi80ELi16ELi128ELNS_18Fp8KVCacheDataTypeE1ELb1ELi512EEEvPfS2_PT_PKS3_PKT0_S9_ifPKiSB_iPKfiiiSD_SD_iiiii:
.text._ZN4vllm25paged_attention_v2_kernelIfhLi80ELi16ELi128ELNS_18Fp8KVCacheDataTypeE1ELb1ELi512EEEvPfS2_PT_PKS3_PKT0_S9_ifPKiSB_iPKfiiiSD_SD_iiiii:
        /* <DEDUP_REMOVED lines=109> */
.L_x_16915:
[----:B------:R-:W-:Y:S02]  /*06d0*/  ULDC UR4, c[0x0][0x288] ;  /* 0x0000a20000047ab9 */ /* 0x000fe40000000800 */
[----:B------:R-:W-:-:S04]  /*06e0*/  IMAD R3, R25, UR4, R26 ;  /* 0x0000000419037c24 */ /* 0x000fc8000f8e021a */
[----:B------:R-:W-:-:S07]  /*06f0*/  IMAD R6, R3, R6, RZ ;  /* 0x0000000603067224 */ /* 0x000fce00078e02ff */
.L_x_16916:
        /* <DEDUP_REMOVED lines=28> */
.L_x_16920:
        /* <DEDUP_REMOVED lines=41> */
.L_x_16918:
[----:B------:R-:W-:Y:S05]  /*0b50*/  BSYNC B7 ;  /* 0x0000000000077941 */ /* 0x000fea0003800000 */
.L_x_16917:
        /* <DEDUP_REMOVED lines=25> */
.L_x_16962:
        /* <DEDUP_REMOVED lines=47> */
.L_x_16926:
        /* <DEDUP_REMOVED lines=11> */
.L_x_16925:
[----:B------:R-:W-:Y:S05]  /*1090*/  BSYNC B1 ;  /* 0x0000000000017941 */ /* 0x000fea0003800000 */
.L_x_16924:
        /* <DEDUP_REMOVED lines=14> */
.L_x_16929:
        /* <DEDUP_REMOVED lines=100> */
.L_x_16928:
[----:B------:R-:W-:Y:S05]  /*17c0*/  BSYNC B1 ;  /* 0x0000000000017941 */ /* 0x000fea0003800000 */
.L_x_16927:
        /* <DEDUP_REMOVED lines=55> */
.L_x_16931:
[----:B------:R-:W-:Y:S05]  /*1b40*/  BSYNC B1 ;  /* 0x0000000000017941 */ /* 0x000fea0003800000 */
.L_x_16930:
        /* <DEDUP_REMOVED lines=26> */
.L_x_16923:
[----:B------:R-:W-:Y:S05]  /*1cf0*/  BSYNC B0 ;  /* 0x0000000000007941 */ /* 0x000fea0003800000 */
.L_x_16922:
        /* <DEDUP_REMOVED lines=55> */
.L_x_16936:
        /* <DEDUP_REMOVED lines=8> */
.L_x_16935:
[----:B------:R-:W-:Y:S05]  /*20f0*/  BSYNC B1 ;  /* 0x0000000000017941 */ /* 0x000fea0003800000 */
.L_x_16934:
        /* <DEDUP_REMOVED lines=14> */
.L_x_16939:
        /* <DEDUP_REMOVED lines=52> */
.L_x_16938:
[----:B------:R-:W-:Y:S05]  /*2520*/  BSYNC B1 ;  /* 0x0000000000017941 */ /* 0x000fea0003800000 */
.L_x_16937:
        /* <DEDUP_REMOVED lines=31> */
.L_x_16941:
[----:B------:R-:W-:Y:S05]  /*2720*/  BSYNC B1 ;  /* 0x0000000000017941 */ /* 0x000fea0003800000 */
.L_x_16940:
        /* <DEDUP_REMOVED lines=14> */
.L_x_16933:
[----:B------:R-:W-:Y:S05]  /*2810*/  BSYNC B0 ;  /* 0x0000000000007941 */ /* 0x000fea0003800000 */
.L_x_16932:
        /* <DEDUP_REMOVED lines=22> */
.L_x_16943:
[----:B------:R-:W-:Y:S05]  /*2980*/  BSYNC B0 ;  /* 0x0000000000007941 */ /* 0x000fea0003800000 */
.L_x_16942:
        /* <DEDUP_REMOVED lines=27> */
.L_x_16947:
        /* <DEDUP_REMOVED lines=33> */
.L_x_16945:
[----:B------:R-:W-:Y:S05]  /*2d50*/  BSYNC B6 ;  /* 0x0000000000067941 */ /* 0x000fea0003800000 */
.L_x_16944:
        /* <DEDUP_REMOVED lines=42> */
.L_x_16983:
        /* <DEDUP_REMOVED lines=34> */
.L_x_16950:
[----:B------:R-:W-:Y:S05]  /*3220*/  BSYNC B0 ;  /* 0x0000000000007941 */ /* 0x000fea0003800000 */
.L_x_16949:
        /* <DEDUP_REMOVED lines=23> */
.L_x_16952:
[----:B------:R-:W-:Y:S05]  /*33a0*/  BSYNC B0 ;  /* 0x0000000000007941 */ /* 0x000fea0003800000 */
.L_x_16951:
        /* <DEDUP_REMOVED lines=13> */
.L_x_16954:
[----:B------:R-:W-:Y:S05]  /*3480*/  BSYNC B0 ;  /* 0x0000000000007941 */ /* 0x000fea0003800000 */
.L_x_16953:
        /* <DEDUP_REMOVED lines=23> */
.L_x_16956:
[----:B------:R-:W-:Y:S05]  /*3600*/  BSYNC B0 ;  /* 0x0000000000007941 */ /* 0x000fea0003800000 */
.L_x_16955:
        /* <DEDUP_REMOVED lines=74> */
.L_x_16919:
        /* <DEDUP_REMOVED lines=16> */
.L_x_16946:
        /* <DEDUP_REMOVED lines=16> */
.L_x_16957:
[----:B------:R-:W-:Y:S05]  /*3cb0*/  EXIT ;  /* 0x000000000000794d */ /* 0x000fea0003800000 */
.L_x_16921:
[----:B------:R-:W-:Y:S01]  /*3cc0*/  HFMA2.MMA R11, -RZ, RZ, 0, 1.847743988037109375e-06 ;  /* 0x0000001fff0b7435 */ /* 0x000fe200000001ff */
[----:B------:R-:W-:Y:S01]  /*3cd0*/  IMAD.MOV.U32 R12, RZ, RZ, 0x10 ;  /* 0x00000010ff0c7424 */ /* 0x000fe200078e00ff */
[----:B------:R-:W-:Y:S01]  /*3ce0*/  MOV R2, 0xff7fffff ;  /* 0xff7fffff00027802 */ /* 0x000fe20000000f00 */
[----:B------:R-:W-:-:S08]  /*3cf0*/  IMAD.MOV.U32 R15, RZ, RZ, -0x1 ;  /* 0xffffffffff0f7424 */ /* 0x000fd000078e00ff */
[----:B------:R-:W-:Y:S05]  /*3d00*/  WARPSYNC.COLLECTIVE R15, `(.L_x_16958) ;  /* 0x000000000f087348 */ /* 0x000fea0003c00000 */
[----:B------:R0:W1:Y:S02]  /*3d10*/  SHFL.BFLY P6, R14, R13, R12, R11 ;  /* 0x0c00000c0d0e7389 */ /* 0x00006400000c000b */
[----:B01----:R-:W-:Y:S01]  /*3d20*/  ENDCOLLECTIVE ;  /* 0x000000000000791b */ /* 0x003fe20003800000 */
.L_x_16958:
[----:B------:R-:W-:Y:S01]  /*3d30*/  IMAD.MOV.U32 R12, RZ, RZ, 0x8 ;  /* 0x00000008ff0c7424 */ /* 0x000fe200078e00ff */
[----:B------:R-:W-:-:S04]  /*3d40*/  FMNMX.FTZ R0, R14, -3.40282346638528859812e+38, !PT ;  /* 0xff7fffff0e007809 */ /* 0x000fc80007810000 */
[----:B------:R-:W-:-:S07]  /*3d50*/  MOV R13, R0 ;  /* 0x00000000000d7202 */ /* 0x000fce0000000f00 */
[----:B------:R-:W-:Y:S05]  /*3d60*/  WARPSYNC.COLLECTIVE R15, `(.L_x_16959) ;  /* 0x000000000f087348 */ /* 0x000fea0003c00000 */
[----:B------:R0:W1:Y:S02]  /*3d70*/  SHFL.BFLY P6, R14, R13, R12, R11 ;  /* 0x0c00000c0d0e7389 */ /* 0x00006400000c000b */
[----:B01----:R-:W-:Y:S01]  /*3d80*/  ENDCOLLECTIVE ;  /* 0x000000000000791b */ /* 0x003fe20003800000 */
.L_x_16959:
[----:B------:R-:W-:Y:S01]  /*3d90*/  IMAD.MOV.U32 R12, RZ, RZ, 0x4 ;  /* 0x00000004ff0c7424 */ /* 0x000fe200078e00ff */
[----:B------:R-:W-:-:S04]  /*3da0*/  FMNMX.FTZ R3, R0, R14, !PT ;  /* 0x0000000e00037209 */ /* 0x000fc80007810000 */
[----:B------:R-:W-:-:S07]  /*3db0*/  MOV R13, R3 ;  /* 0x00000003000d7202 */ /* 0x000fce0000000f00 */
[----:B------:R-:W-:Y:S05]  /*3dc0*/  WARPSYNC.COLLECTIVE R15, `(.L_x_16960) ;  /* 0x000000000f087348 */ /* 0x000fea0003c00000 */
[----:B------:R0:W1:Y:S02]  /*3dd0*/  SHFL.BFLY P6, R14, R13, R12, R11 ;  /* 0x0c00000c0d0e7389 */ /* 0x00006400000c000b */
[----:B01----:R-:W-:Y:S01]  /*3de0*/  ENDCOLLECTIVE ;  /* 0x000000000000791b */ /* 0x003fe20003800000 */
.L_x_16960:
[----:B------:R-:W-:Y:S01]  /*3df0*/  IMAD.MOV.U32 R12, RZ, RZ, 0x2 ;  /* 0x00000002ff0c7424 */ /* 0x000fe200078e00ff */
[----:B------:R-:W-:-:S04]  /*3e00*/  FMNMX.FTZ R4, R3, R14, !PT ;  /* 0x0000000e03047209 */ /* 0x000fc80007810000 */
[----:B------:R-:W-:-:S07]  /*3e10*/  MOV R13, R4 ;  /* 0x00000004000d7202 */ /* 0x000fce0000000f00 */
[----:B------:R-:W-:Y:S05]  /*3e20*/  WARPSYNC.COLLECTIVE R15, `(.L_x_16961) ;  /* 0x000000000f087348 */ /* 0x000fea0003c00000 */
[----:B------:R0:W1:Y:S02]  /*3e30*/  SHFL.BFLY P6, R14, R13, R12, R11 ;  /* 0x0c00000c0d0e7389 */ /* 0x00006400000c000b */
[----:B01----:R-:W-:Y:S01]  /*3e40*/  ENDCOLLECTIVE ;  /* 0x000000000000791b */ /* 0x003fe20003800000 */
.L_x_16961:
[----:B------:R-:W-:Y:S05]  /*3e50*/  BRA `(.L_x_16962) ;  /* 0xffffffcc00a47947 */ /* 0x000fea000383ffff */
.L_x_16948:
[----:B------:R-:W-:Y:S01]  /*3e60*/  HFMA2.MMA R12, -RZ, RZ, 0, 1.1920928955078125e-07 ;  /* 0x00000002ff0c7435 */ /* 0x000fe200000001ff */
[----:B--23--:R-:W-:Y:S01]  /*3e70*/  IMAD.MOV.U32 R13, RZ, RZ, RZ ;  /* 0x000000ffff0d7224 */ /* 0x00cfe200078e00ff */
[----:B-1----:R-:W-:Y:S01]  /*3e80*/  MOV R15, 0xffffffff ;  /* 0xffffffff000f7802 */ /* 0x002fe20000000f00 */
[----:B0-----:R-:W-:-:S08]  /*3e90*/  IMAD.MOV.U32 R11, RZ, RZ, 0x1f ;  /* 0x0000001fff0b7424 */ /* 0x001fd000078e00ff */
[----:B------:R-:W-:Y:S05]  /*3ea0*/  WARPSYNC.COLLECTIVE R15, `(.L_x_16963) ;  /* 0x000000000f087348 */ /* 0x000fea0003c00000 */
[----:B------:R0:W1:Y:S02]  /*3eb0*/  SHFL.BFLY P6, R14, R13, R12, R11 ;  /* 0x0c00000c0d0e7389 */ /* 0x00006400000c000b */
[----:B01----:R-:W-:Y:S01]  /*3ec0*/  ENDCOLLECTIVE ;  /* 0x000000000000791b */ /* 0x003fe20003800000 */
.L_x_16963:
[----:B------:R-:W-:Y:S02]  /*3ed0*/  IMAD.MOV.U32 R12, RZ, RZ, 0x1 ;  /* 0x00000001ff0c7424 */ /* 0x000fe400078e00ff */
[----:B------:R-:W-:-:S04]  /*3ee0*/  IMAD.MOV.U32 R30, RZ, RZ, R14 ;  /* 0x000000ffff1e7224 */ /* 0x000fc800078e000e */
[----:B------:R-:W-:-:S05]  /*3ef0*/  FADD.FTZ R30, RZ, R30 ;  /* 0x0000001eff1e7221 */ /* 0x000fca0000010000 */
[----:B------:R-:W-:-:S07]  /*3f00*/  MOV R13, R30 ;  /* 0x0000001e000d7202 */ /* 0x000fce0000000f00 */
[----:B------:R-:W-:Y:S05]  /*3f10*/  WARPSYNC.COLLECTIVE R15, `(.L_x_16964) ;  /* 0x000000000f087348 */ /* 0x000fea0003c00000 */
[----:B------:R0:W1:Y:S02]  /*3f20*/  SHFL.BFLY P6, R14, R13, R12, R11 ;  /* 0x0c00000c0d0e7389 */ /* 0x00006400000c000b */
[----:B01----:R-:W-:Y:S01]  /*3f30*/  ENDCOLLECTIVE ;  /* 0x000000000000791b */ /* 0x003fe20003800000 */
.L_x_16964:
[----:B------:R-:W-:Y:S01]  /*3f40*/  HFMA2.MMA R12, -RZ, RZ, 0, 1.1920928955078125e-07 ;  /* 0x00000002ff0c7435 */ /* 0x000fe200000001ff */
[----:B------:R-:W-:Y:S01]  /*3f50*/  IMAD.MOV.U32 R13, RZ, RZ, RZ ;  /* 0x000000ffff0d7224 */ /* 0x000fe200078e00ff */
[----:B------:R-:W-:-:S09]  /*3f60*/  MOV R0, R14 ;  /* 0x0000000e00007202 */ /* 0x000fd20000000f00 */
[----:B------:R-:W-:Y:S05]  /*3f70*/  WARPSYNC.COLLECTIVE R15, `(.L_x_16965) ;  /* 0x000000000f087348 */ /* 0x000fea0003c00000 */
[----:B------:R0:W1:Y:S02]  /*3f80*/  SHFL.BFLY P6, R14, R13, R12, R11 ;  /* 0x0c00000c0d0e7389 */ /* 0x00006400000c000b */
[----:B01----:R-:W-:Y:S01]  /*3f90*/  ENDCOLLECTIVE ;  /* 0x000000000000791b */ /* 0x003fe20003800000 */
.L_x_16965:
        /* <DEDUP_REMOVED lines=8> */
.L_x_16966:
[----:B------:R-:W-:Y:S01]  /*4020*/  HFMA2.MMA R12, -RZ, RZ, 0, 1.1920928955078125e-07 ;  /* 0x00000002ff0c7435 */ /* 0x000fe200000001ff */
[----:B------:R-:W-:Y:S01]  /*4030*/  IMAD.MOV.U32 R13, RZ, RZ, RZ ;  /* 0x000000ffff0d7224 */ /* 0x000fe200078e00ff */
[----:B------:R-:W-:-:S09]  /*4040*/  MOV R3, R14 ;  /* 0x0000000e00037202 */ /* 0x000fd20000000f00 */
[----:B------:R-:W-:Y:S05]  /*4050*/  WARPSYNC.COLLECTIVE R15, `(.L_x_16967) ;  /* 0x000000000f087348 */ /* 0x000fea0003c00000 */
[----:B------:R0:W1:Y:S02]  /*4060*/  SHFL.BFLY P6, R14, R13, R12, R11 ;  /* 0x0c00000c0d0e7389 */ /* 0x00006400000c000b */
[----:B01----:R-:W-:Y:S01]  /*4070*/  ENDCOLLECTIVE ;  /* 0x000000000000791b */ /* 0x003fe20003800000 */
.L_x_16967:
        /* <DEDUP_REMOVED lines=9> */
.L_x_16968:
[----:B------:R-:W-:Y:S01]  /*4110*/  HFMA2.MMA R12, -RZ, RZ, 0, 1.1920928955078125e-07 ;  /* 0x00000002ff0c7435 */ /* 0x000fe200000001ff */
[----:B------:R-:W-:Y:S01]  /*4120*/  IMAD.MOV.U32 R13, RZ, RZ, RZ ;  /* 0x000000ffff0d7224 */ /* 0x000fe200078e00ff */
[----:B------:R-:W-:-:S09]  /*4130*/  MOV R5, R14 ;  /* 0x0000000e00057202 */ /* 0x000fd20000000f00 */
[----:B------:R-:W-:Y:S05]  /*4140*/  WARPSYNC.COLLECTIVE R15, `(.L_x_16969) ;  /* 0x000000000f087348 */ /* 0x000fea0003c00000 */
[----:B------:R0:W1:Y:S02]  /*4150*/  SHFL.BFLY P6, R14, R13, R12, R11 ;  /* 0x0c00000c0d0e7389 */ /* 0x00006400000c000b */
[----:B01----:R-:W-:Y:S01]  /*4160*/  ENDCOLLECTIVE ;  /* 0x000000000000791b */ /* 0x003fe20003800000 */
.L_x_16969:
        /* <DEDUP_REMOVED lines=8> */
.L_x_16970:
[----:B------:R-:W-:Y:S01]  /*41f0*/  HFMA2.MMA R12, -RZ, RZ, 0, 1.1920928955078125e-07 ;  /* 0x00000002ff0c7435 */ /* 0x000fe200000001ff */
[----:B------:R-:W-:Y:S01]  /*4200*/  IMAD.MOV.U32 R13, RZ, RZ, RZ ;  /* 0x000000ffff0d7224 */ /* 0x000fe200078e00ff */
[----:B------:R-:W-:-:S09]  /*4210*/  MOV R7, R14 ;  /* 0x0000000e00077202 */ /* 0x000fd20000000f00 */
[----:B------:R-:W-:Y:S05]  /*4220*/  WARPSYNC.COLLECTIVE R15, `(.L_x_16971) ;  /* 0x000000000f087348 */ /* 0x000fea0003c00000 */
[----:B------:R0:W1:Y:S02]  /*4230*/  SHFL.BFLY P6, R14, R13, R12, R11 ;  /* 0x0c00000c0d0e7389 */ /* 0x00006400000c000b */
[----:B01----:R-:W-:Y:S01]  /*4240*/  ENDCOLLECTIVE ;  /* 0x000000000000791b */ /* 0x003fe20003800000 */
.L_x_16971:
        /* <DEDUP_REMOVED lines=8> */
.L_x_16972:
[----:B------:R-:W-:Y:S01]  /*42d0*/  HFMA2.MMA R12, -RZ, RZ, 0, 1.1920928955078125e-07 ;  /* 0x00000002ff0c7435 */ /* 0x000fe200000001ff */
[----:B------:R-:W-:Y:S01]  /*42e0*/  IMAD.MOV.U32 R13, RZ, RZ, RZ ;  /* 0x000000ffff0d7224 */ /* 0x000fe200078e00ff */
[----:B------:R-:W-:-:S09]  /*42f0*/  MOV R9, R14 ;  /* 0x0000000e00097202 */ /* 0x000fd20000000f00 */
[----:B------:R-:W-:Y:S05]  /*4300*/  WARPSYNC.COLLECTIVE R15, `(.L_x_16973) ;  /* 0x000000000f087348 */ /* 0x000fea0003c00000 */
[----:B------:R0:W1:Y:S02]  /*4310*/  SHFL.BFLY P6, R14, R13, R12, R11 ;  /* 0x0c00000c0d0e7389 */ /* 0x00006400000c000b */
[----:B01----:R-:W-:Y:S01]  /*4320*/  ENDCOLLECTIVE ;  /* 0x000000000000791b */ /* 0x003fe20003800000 */
.L_x_16973:
        /* <DEDUP_REMOVED lines=8> */
.L_x_16974:
[----:B------:R-:W-:Y:S01]  /*43b0*/  HFMA2.MMA R12, -RZ, RZ, 0, 1.1920928955078125e-07 ;  /* 0x00000002ff0c7435 */ /* 0x000fe200000001ff */
[----:B------:R-:W-:Y:S01]  /*43c0*/  IMAD.MOV.U32 R13, RZ, RZ, RZ ;  /* 0x000000ffff0d7224 */ /* 0x000fe200078e00ff */
[----:B------:R-:W-:-:S09]  /*43d0*/  MOV R17, R14 ;  /* 0x0000000e00117202 */ /* 0x000fd20000000f00 */
[----:B------:R-:W-:Y:S05]  /*43e0*/  WARPSYNC.COLLECTIVE R15, `(.L_x_16975) ;  /* 0x000000000f087348 */ /* 0x000fea0003c00000 */
[----:B------:R0:W1:Y:S02]  /*43f0*/  SHFL.BFLY P6, R14, R13, R12, R11 ;  /* 0x0c00000c0d0e7389 */ /* 0x00006400000c000b */
[----:B01----:R-:W-:Y:S01]  /*4400*/  ENDCOLLECTIVE ;  /* 0x000000000000791b */ /* 0x003fe20003800000 */
.L_x_16975:
        /* <DEDUP_REMOVED lines=8> */
.L_x_16976:
[----:B------:R-:W-:Y:S01]  /*4490*/  HFMA2.MMA R12, -RZ, RZ, 0, 1.1920928955078125e-07 ;  /* 0x00000002ff0c7435 */ /* 0x000fe200000001ff */
[----:B------:R-:W-:Y:S01]  /*44a0*/  IMAD.MOV.U32 R13, RZ, RZ, RZ ;  /* 0x000000ffff0d7224 */ /* 0x000fe200078e00ff */
[----:B------:R-:W-:-:S09]  /*44b0*/  MOV R19, R14 ;  /* 0x0000000e00137202 */ /* 0x000fd20000000f00 */
[----:B------:R-:W-:Y:S05]  /*44c0*/  WARPSYNC.COLLECTIVE R15, `(.L_x_16977) ;  /* 0x000000000f087348 */ /* 0x000fea0003c00000 */
[----:B------:R0:W1:Y:S02]  /*44d0*/  SHFL.BFLY P6, R14, R13, R12, R11 ;  /* 0x0c00000c0d0e7389 */ /* 0x00006400000c000b */
[----:B01----:R-:W-:Y:S01]  /*44e0*/  ENDCOLLECTIVE ;  /* 0x000000000000791b */ /* 0x003fe20003800000 */
.L_x_16977:
        /* <DEDUP_REMOVED lines=8> */
.L_x_16978:
[----:B------:R-:W-:Y:S01]  /*4570*/  HFMA2.MMA R12, -RZ, RZ, 0, 1.1920928955078125e-07 ;  /* 0x00000002ff0c7435 */ /* 0x000fe200000001ff */
[----:B------:R-:W-:Y:S01]  /*4580*/  IMAD.MOV.U32 R13, RZ, RZ, RZ ;  /* 0x000000ffff0d7224 */ /* 0x000fe200078e00ff */
[----:B------:R-:W-:-:S09]  /*4590*/  MOV R21, R14 ;  /* 0x0000000e00157202 */ /* 0x000fd20000000f00 */
[----:B------:R-:W-:Y:S05]  /*45a0*/  WARPSYNC.COLLECTIVE R15, `(.L_x_16979) ;  /* 0x000000000f087348 */ /* 0x000fea0003c00000 */
[----:B------:R0:W1:Y:S02]  /*45b0*/  SHFL.BFLY P6, R14, R13, R12, R11 ;  /* 0x0c00000c0d0e7389 */ /* 0x00006400000c000b */
[----:B01----:R-:W-:Y:S01]  /*45c0*/  ENDCOLLECTIVE ;  /* 0x000000000000791b */ /* 0x003fe20003800000 */
.L_x_16979:
        /* <DEDUP_REMOVED lines=8> */
.L_x_16980:
[----:B------:R-:W-:Y:S01]  /*4650*/  HFMA2.MMA R13, -RZ, RZ, 0, 0 ;  /* 0x00000000ff0d7435 */ /* 0x000fe200000001ff */
[----:B------:R-:W-:Y:S02]  /*4660*/  IMAD.MOV.U32 R12, RZ, RZ, 0x2 ;  /* 0x00000002ff0c7424 */ /* 0x000fe400078e00ff */
[----:B------:R-:W-:-:S08]  /*4670*/  IMAD.MOV.U32 R23, RZ, RZ, R14 ;  /* 0x000000ffff177224 */ /* 0x000fd000078e000e */
[----:B------:R-:W-:Y:S05]  /*4680*/  WARPSYNC.COLLECTIVE R15, `(.L_x_16981) ;  /* 0x000000000f087348 */ /* 0x000fea0003c00000 */
[----:B------:R0:W1:Y:S02]  /*4690*/  SHFL.BFLY P6, R14, R13, R12, R11 ;  /* 0x0c00000c0d0e7389 */ /* 0x00006400000c000b */
[----:B01----:R-:W-:Y:S01]  /*46a0*/  ENDCOLLECTIVE ;  /* 0x000000000000791b */ /* 0x003fe20003800000 */
.L_x_16981:
[----:B------:R-:W-:Y:S01]  /*46b0*/  FADD.FTZ R5, R20, R23 ;  /* 0x0000001714057221 */ /* 0x000fe20000010000 */
[----:B------:R-:W-:Y:S02]  /*46c0*/  IMAD.MOV.U32 R12, RZ, RZ, 0x1 ;  /* 0x00000001ff0c7424 */ /* 0x000fe400078e00ff */
[----:B------:R-:W-:-:S05]  /*46d0*/  FADD.FTZ R31, RZ, R14 ;  /* 0x0000000eff1f7221 */ /* 0x000fca0000010000 */
[----:B------:R-:W-:-:S07]  /*46e0*/  MOV R13, R31 ;  /* 0x0000001f000d7202 */ /* 0x000fce0000000f00 */
[----:B------:R-:W-:Y:S05]  /*46f0*/  WARPSYNC.COLLECTIVE R15, `(.L_x_16982) ;  /* 0x000000000f087348 */ /* 0x000fea0003c00000 */
[----:B------:R0:W1:Y:S02]  /*4700*/  SHFL.BFLY P6, R14, R13, R12, R11 ;  /* 0x0c00000c0d0e7389 */ /* 0x00006400000c000b */
[----:B01----:R-:W-:Y:S01]  /*4710*/  ENDCOLLECTIVE ;  /* 0x000000000000791b */ /* 0x003fe20003800000 */
.L_x_16982:
[----:B------:R-:W-:Y:S05]  /*4720*/  BRA `(.L_x_16983) ;  /* 0xffffffe800347947 */ /* 0x000fea000383ffff */
.L_x_16984:
        /* <DEDUP_REMOVED lines=13> */
.L_x_29872:


//--------------------- .text._ZN4vllm25paged_attention_v2_kernelIfhLi64ELi16ELi128ELNS_18Fp8KVCacheDataTypeE1ELb1ELi512EEEvPfS2_PT_PKS3_PKT0_S9_ifPKiSB_iPKfiiiSD_SD_iiiii --------------------------
	.section	.text._ZN4vllm25paged_attention_v2_kernelIfhLi64ELi16ELi128ELNS_18Fp8KVCacheDataTypeE1ELb1ELi512EEEvPfS2_PT_PKS3_PKT0_S9_ifPKiSB_iPKfiiiSD_SD_iiiii,"ax",@progbits
	.align	128
        .global         _ZN4vllm25paged_attention_v2_kernelIfhLi64ELi16ELi128ELNS_18Fp8KVCacheDataTypeE1ELb1ELi512EEEvPfS2_PT_PKS3_PKT0_S9_ifPKiSB_iPKfiiiSD_SD_iiiii
        .type           _ZN4vllm25paged_attention_v2_kernelIfhLi64ELi16ELi128ELNS_18Fp8KVCacheDataTypeE1ELb1ELi512EEEvPfS2_PT_PKS3_PKT0_S9_ifPKiSB_iPKfiiiSD_SD_iiiii,@function
        .size           _ZN4vllm25paged_attention_v2_kernelIfhLi64ELi16ELi128ELNS_18Fp8KVCacheDataTypeE1ELb1ELi512EEEvPfS2_PT_PKS3_PKT0_S9_ifPKiSB_iPKfiiiSD_SD_iiiii,(.L_x_29873 - _ZN4vllm25paged_attention_v2_kernelIfhLi64ELi16ELi128ELNS_18Fp8KVCacheDataTypeE1ELb1ELi512EEEvPfS2_PT_PKS3_PKT0_S9_ifPKiSB_iPKfiiiSD_SD_iiiii)
        .other          _ZN4vllm25paged_attention_v2_kernelIfhLi64ELi16ELi128ELNS_18Fp8KVCacheDataTypeE1ELb1ELi512EEEvPfS2_PT_PKS3_PKT0_S9_ifPKiSB_iPKfiiiSD_SD_iiiii,@"STO_CUDA_ENTRY STV_DEFAULT"
_ZN4vllm25paged_attention_v2_kernelIfhLi64ELi16ELi128ELNS_18Fp8KVCacheDataTypeE1ELb1ELi512EEEvPfS2_PT_PKS3_PKT0_S9_ifPKiSB_iPKfiiiSD_SD_iiiii:
.text._ZN4vllm25paged_attention_v2_kernelIfhLi64ELi16ELi128ELNS_18Fp8KVCacheDataTypeE1ELb1ELi512EEEvPfS2_PT_PKS3_PKT0_S9_ifPKiSB_iPKfiiiSD_SD_iiiii:
        /* <DEDUP_REMOVED lines=108> */
.L_x_16985:
[----:B------:R-:W-:Y:S02]  /*06c0*/  ULDC UR4, c[0x0][0x288] ;  /* 0x0000a20000047ab9 */ /* 0x000fe40000000800 */
[----:B------:R-:W-:-:S04]  /*06d0*/  IMAD R2, R17, UR4, R18 ;  /* 0x0000000411027c24 */ /* 0x000fc8000f8e0212 */
[----:B------:R-:W-:-:S07]  /*06e0*/  IMAD R6, R2, R5, RZ ;  /* 0x0000000502067224 */ /* 0x000fce00078e02ff */
.L_x_16986:
        /* <DEDUP_REMOVED lines=28> */
.L_x_16990:
        /* <DEDUP_REMOVED lines=41> */
.L_x_16988:
[----:B------:R-:W-:Y:S05]  /*0b40*/  BSYNC B7 ;  /* 0x0000000000077941 */ /* 0x000fea0003800000 */
.L_x_16987:
        /* <DEDUP_REMOVED lines=25> */
.L_x_17028:
        /* <DEDUP_REMOVED lines=47> */
.L_x_16996:
        /* <DEDUP_REMOVED lines=11> */
.L_x_16995:
[----:B------:R-:W-:Y:S05]  /*1080*/  BSYNC B1 ;  /* 0x0000000000017941 */ /* 0x000fea0003800000 */
.L_x_16994:
        /* <DEDUP_REMOVED lines=14> */
.L_x_16999:
        /* <DEDUP_REMOVED lines=100> */
.L_x_16998:
[----:B------:R-:W-:Y:S05]  /*17b0*/  BSYNC B1 ;  /* 0x0000000000017941 */ /* 0x000fea0003800000 */
.L_x_16997:
        /* <DEDUP_REMOVED lines=55> */
.L_x_17001:
[----:B------:R-:W-:Y:S05]  /*1b30*/  BSYNC B1 ;  /* 0x0000000000017941 */ /* 0x000fea0003800000 */
.L_x_17000:
        /* <DEDUP_REMOVED lines=26> */
.L_x_16993:
[----:B------:R-:W-:Y:S05]  /*1ce0*/  BSYNC B0 ;  /* 0x0000000000007941 */ /* 0x000fea0003800000 */
.L_x_16992:
        /* <DEDUP_REMOVED lines=55> */
.L_x_17006:
        /* <DEDUP_REMOVED lines=8> */
.L_x_17005:
[----:B------:R-:W-:Y:S05]  /*20e0*/  BSYNC B1 ;  /* 0x0000000000017941 */ /* 0x000fea0003800000 */
.L_x_17004:
        /* <DEDUP_REMOVED lines=14> */
.L_x_17009:
        /* <DEDUP_REMOVED lines=52> */
.L_x_17008:
[----:B------:R-:W-:Y:S05]  /*2510*/  BSYNC B1 ;  /* 0x0000000000017941 */ /* 0x000fea0003800000 */
.L_x_17007:
        /* <DEDUP_REMOVED lines=31> */
.L_x_17011:
[----:B------:R-:W-:Y:S05]  /*2710*/  BSYNC B1 ;  /* 0x0000000000017941 */ /* 0x000fea0003800000 */
.L_x_17010:
        /* <DEDUP_REMOVED lines=14> */
.L_x_17003:
[----:B------:R-:W-:Y:S05]  /*2800*/  BSYNC B0 ;  /* 0x0000000000007941 */ /* 0x000fea0003800000 */
.L_x_17002:
        /* <DEDUP_REMOVED lines=22> */
.L_x_17013:
[----:B------:R-:W-:Y:S05]  /*2970*/  BSYNC B0 ;  /* 0x0000000000007941 */ /* 0x000fea0003800000 */
.L_x_17012:
        /* <DEDUP_REMOVED lines=27> */
.L_x_17017:
        /* <DEDUP_REMOVED lines=33> */
.L_x_17015:
[----:B------:R-:W-:Y:S05]  /*2d40*/  BSYNC B6 ;  /* 0x0000000000067941 */ /* 0x000fea0003800000 */
.L_x_17014:
        /* <DEDUP_REMOVED lines=38> */
.L_x_17045:
        /* <DEDUP_REMOVED lines=49> */
.L_x_17020:
[----:B------:R-:W-:Y:S05]  /*32c0*/  BSYNC B0 ;  /* 0x0000000000007941 */ /* 0x000fea0003800000 */
.L_x_17019:
        /* <DEDUP_REMOVED lines=28> */
.L_x_17022:
[----:B------:R-:W-:Y:S05]  /*3490*/  BSYNC B0 ;  /* 0x0000000000007941 */ /* 0x000fea0003800000 */
.L_x_17021:
        /* <DEDUP_REMOVED lines=63> */
.L_x_16989:
        /* <DEDUP_REMOVED lines=16> */
.L_x_17016:
        /* <DEDUP_REMOVED lines=16> */
.L_x_17023:
[----:B------:R-:W-:Y:S05]  /*3a90*/  EXIT ;  /* 0x000000000000794d */ /* 0x000fea0003800000 */
.L_x_16991:
[----:B------:R-:W-:Y:S01]  /*3aa0*/  MOV R12, 0x10 ;  /* 0x00000010000c7802 */ /* 0x000fe20000000f00 */
[----:B------:R-:W-:Y:S01]  /*3ab0*/  IMAD.MOV.U32 R11, RZ, RZ, 0x1f ;  /* 0x0000001fff0b7424 */ /* 0x000fe200078e00ff */
[----:B------:R-:W-:Y:S01]  /*3ac0*/  MOV R15, 0xffffffff ;  /* 0xffffffff000f7802 */ /* 0x000fe20000000f00 */
[----:B------:R-:W-:-:S07]  /*3ad0*/  IMAD.MOV.U32 R2, RZ, RZ, -0x800001 ;  /* 0xff7fffffff027424 */ /* 0x000fce00078e00ff */
[----:B------:R-:W-:Y:S05]  /*3ae0*/  WARPSYNC.COLLECTIVE R15, `(.L_x_17024) ;  /* 0x000000000f087348 */ /* 0x000fea0003c00000 */
[----:B------:R0:W1:Y:S02]  /*3af0*/  SHFL.BFLY P6, R14, R13, R12, R11 ;  /* 0x0c00000c0d0e7389 */ /* 0x00006400000c000b */
[----:B01----:R-:W-:Y:S01]  /*3b00*/  ENDCOLLECTIVE ;  /* 0x000000000000791b */ /* 0x003fe20003800000 */
.L_x_17024:
[----:B------:R-:W-:Y:S01]  /*3b10*/  HFMA2.MMA R12, -RZ, RZ, 0, 4.76837158203125e-07 ;  /* 0x00000008ff0c7435 */ /* 0x000fe200000001ff */
[----:B------:R-:W-:-:S05]  /*3b20*/  FMNMX.FTZ R0, R14, -3.40282346638528859812e+38, !PT ;  /* 0xff7fffff0e007809 */ /* 0x000fca0007810000 */
[----:B------:R-:W-:-:S07]  /*3b30*/  IMAD.MOV.U32 R13, RZ, RZ, R0 ;  /* 0x000000ffff0d7224 */ /* 0x000fce00078e0000 */
[----:B------:R-:W-:Y:S05]  /*3b40*/  WARPSYNC.COLLECTIVE R15, `(.L_x_17025) ;  /* 0x000000000f087348 */ /* 0x000fea0003c00000 */
[----:B------:R0:W1:Y:S02]  /*3b50*/  SHFL.BFLY P6, R14, R13, R12, R11 ;  /* 0x0c00000c0d0e7389 */ /* 0x00006400000c000b */
[----:B01----:R-:W-:Y:S01]  /*3b60*/  ENDCOLLECTIVE ;  /* 0x000000000000791b */ /* 0x003fe20003800000 */
.L_x_17025:
[----:B------:R-:W-:Y:S02]  /*3b70*/  MOV R12, 0x4 ;  /* 0x00000004000c7802 */ /* 0x000fe40000000f00 */
[----:B------:R-:W-:-:S05]  /*3b80*/  FMNMX.FTZ R3, R0, R14, !PT ;  /* 0x0000000e00037209 */ /* 0x000fca0007810000 */
[----:B------:R-:W-:-:S07]  /*3b90*/  IMAD.MOV.U32 R13, RZ, RZ, R3 ;  /* 0x000000ffff0d7224 */ /* 0x000fce00078e0003 */
[----:B------:R-:W-:Y:S05]  /*3ba0*/  WARPSYNC.COLLECTIVE R15, `(.L_x_17026) ;  /* 0x000000000f087348 */ /* 0x000fea0003c00000 */
[----:B------:R0:W1:Y:S02]  /*3bb0*/  SHFL.BFLY P6, R14, R13, R12, R11 ;  /* 0x0c00000c0d0e7389 */ /* 0x00006400000c000b */
[----:B01----:R-:W-:Y:S01]  /*3bc0*/  ENDCOLLECTIVE ;  /* 0x000000000000791b */ /* 0x003fe20003800000 */
.L_x_17026:
[----:B------:R-:W-:Y:S01]  /*3bd0*/  HFMA2.MMA R12, -RZ, RZ, 0, 1.1920928955078125e-07 ;  /* 0x00000002ff0c7435 */ /* 0x000fe200000001ff */
[----:B------:R-:W-:-:S05]  /*3be0*/  FMNMX.FTZ R4, R3, R14, !PT ;  /* 0x0000000e03047209 */ /* 0x000fca0007810000 */
[----:B------:R-:W-:-:S07]  /*3bf0*/  IMAD.MOV.U32 R13, RZ, RZ, R4 ;  /* 0x000000ffff0d7224 */ /* 0x000fce00078e0004 */
[----:B------:R-:W-:Y:S05]  /*3c00*/  WARPSYNC.COLLECTIVE R15, `(.L_x_17027) ;  /* 0x000000000f087348 */ /* 0x000fea0003c00000 */
[----:B------:R0:W1:Y:S02]  /*3c10*/  SHFL.BFLY P6, R14, R13, R12, R11 ;  /* 0x0c00000c0d0e7389 */ /* 0x00006400000c000b */
[----:B01----:R-:W-:Y:S01]  /*3c20*/  ENDCOLLECTIVE ;  /* 0x000000000000791b */ /* 0x003fe20003800000 */
.L_x_17027:
[----:B------:R-:W-:Y:S05]  /*3c30*/  BRA `(.L_x_17028) ;  /* 0xffffffd000287947 */ /* 0x000fea000383ffff */
.L_x_17018:
[----:B0--3--:R-:W-:Y:S01]  /*3c40*/  HFMA2.MMA R11, -RZ, RZ, 0, 1.847743988037109375e-06 ;  /* 0x0000001fff0b7435 */ /* 0x009fe200000001ff */
[----:B--2---:R-:W-:Y:S01]  /*3c50*/  MOV R13, RZ ;  /* 0x000000ff000d7202 */ /* 0x004fe20000000f00 */
[----:B------:R-:W-:Y:S02]  /*3c60*/  IMAD.MOV.U32 R12, RZ, RZ, 0x2 ;  /* 0x00000002ff0c7424 */ /* 0x000fe400078e00ff */
[----:B-1----:R-:W-:-:S07]  /*3c70*/  IMAD.MOV.U32 R15, RZ, RZ, -0x1 ;  /* 0xffffffffff0f7424 */ /* 0x002fce00078e00ff */
[----:B------:R-:W-:Y:S05]  /*3c80*/  WARPSYNC.COLLECTIVE R15, `(.L_x_17029) ;  /* 0x000000000f087348 */ /* 0x000fea0003c00000 */
[----:B------:R0:W1:Y:S02]  /*3c90*/  SHFL.BFLY P6, R14, R13, R12, R11 ;  /* 0x0c00000c0d0e7389 */ /* 0x00006400000c000b */
[----:B01----:R-:W-:Y:S01]  /*3ca0*/  ENDCOLLECTIVE ;  /* 0x000000000000791b */ /* 0x003fe20003800000 */
.L_x_17029:
[----:B------:R-:W-:Y:S02]  /*3cb0*/  IMAD.MOV.U32 R12, RZ, RZ, 0x1 ;  /* 0x00000001ff0c7424 */ /* 0x000fe400078e00ff */
[----:B------:R-:W-:-:S05]  /*3cc0*/  FADD.FTZ R27, RZ, R14 ;  /* 0x0000000eff1b7221 */ /* 0x000fca0000010000 */
[----:B------:R-:W-:-:S07]  /*3cd0*/  MOV R13, R27 ;  /* 0x0000001b000d7202 */ /* 0x000fce0000000f00 */
[----:B------:R-:W-:Y:S05]  /*3ce0*/  WARPSYNC.COLLECTIVE R15, `(.L_x_17030) ;  /* 0x000000000f087348 */ /* 0x000fea0003c00000 */
[----:B------:R0:W1:Y:S02]  /*3cf0*/  SHFL.BFLY P6, R14, R13, R12, R11 ;  /* 0x0c00000c0d0e7389 */ /* 0x00006400000c000b */
[----:B01----:R-:W-:Y:S01]  /*3d00*/  ENDCOLLECTIVE ;  /* 0x000000000000791b */ /* 0x003fe20003800000 */
.L_x_17030:
[----:B------:R-:W-:Y:S01]  /*3d10*/  HFMA2.MMA R12, -RZ, RZ, 0, 1.1920928955078125e-07 ;  /* 0x00000002ff0c7435 */ /* 0x000fe200000001ff */
[----:B------:R-:W-:Y:S01]  /*3d20*/  IMAD.MOV.U32 R13, RZ, RZ, RZ ;  /* 0x000000ffff0d7224 */ /* 0x000fe200078e00ff */
[----:B------:R-:W-:-:S09]  /*3d30*/  MOV R24, R14 ;  /* 0x0000000e00187202 */ /* 0x000fd20000000f00 */
[----:B------:R-:W-:Y:S05]  /*3d40*/  WARPSYNC.COLLECTIVE R15, `(.L_x_17031) ;  /* 0x000000000f087348 */ /* 0x000fea0003c00000 */
[----:B------:R0:W1:Y:S02]  /*3d50*/  SHFL.BFLY P6, R14, R13, R12, R11 ;  /* 0x0c00000c0d0e7389 */ /* 0x00006400000c000b */
[----:B01----:R-:W-:Y:S01]  /*3d60*/  ENDCOLLECTIVE ;  /* 0x000000000000791b */ /* 0x003fe20003800000 */
.L_x_17031:
        /* <DEDUP_REMOVED lines=8> */
.L_x_17032:
[----:B------:R-:W-:Y:S01]  /*3df0*/  HFMA2.MMA R12, -RZ, RZ, 0, 1.1920928955078125e-07 ;  /* 0x00000002ff0c7435 */ /* 0x000fe200000001ff */
[----:B------:R-:W-:Y:S01]  /*3e00*/  IMAD.MOV.U32 R13, RZ, RZ, RZ ;  /* 0x000000ffff0d7224 */ /* 0x000fe200078e00ff */
[----:B------:R-:W-:-:S09]  /*3e10*/  MOV R25, R14 ;  /* 0x0000000e00197202 */ /* 0x000fd20000000f00 */
[----:B------:R-:W-:Y:S05]  /*3e20*/  WARPSYNC.COLLECTIVE R15, `(.L_x_17033) ;  /* 0x000000000f087348 */ /* 0x000fea0003c00000 */
[----:B------:R0:W1:Y:S02]  /*3e30*/  SHFL.BFLY P6, R14, R13, R12, R11 ;  /* 0x0c00000c0d0e7389 */ /* 0x00006400000c000b */
[----:B01----:R-:W-:Y:S01]  /*3e40*/  ENDCOLLECTIVE ;  /* 0x000000000000791b */ /* 0x003fe20003800000 */
.L_x_17033:
        /* <DEDUP_REMOVED lines=8> */
.L_x_17034:
[----:B------:R-:W-:Y:S01]  /*3ed0*/  HFMA2.MMA R12, -RZ, RZ, 0, 1.1920928955078125e-07 ;  /* 0x00000002ff0c7435 */ /* 0x000fe200000001ff */
[----:B------:R-:W-:Y:S01]  /*3ee0*/  IMAD.MOV.U32 R13, RZ, RZ, RZ ;  /* 0x000000ffff0d7224 */ /* 0x000fe200078e00ff */
[----:B------:R-:W-:-:S09]  /*3ef0*/  MOV R8, R14 ;  /* 0x0000000e00087202 */ /* 0x000fd20000000f00 */
[----:B------:R-:W-:Y:S05]  /*3f00*/  WARPSYNC.COLLECTIVE R15, `(.L_x_17035) ;  /* 0x000000000f087348 */ /* 0x000fea0003c00000 */
[----:B------:R0:W1:Y:S02]  /*3f10*/  SHFL.BFLY P6, R14, R13, R12, R11 ;  /* 0x0c00000c0d0e7389 */ /* 0x00006400000c000b */
[----:B01----:R-:W-:Y:S01]  /*3f20*/  ENDCOLLECTIVE ;  /* 0x000000000000791b */ /* 0x003fe20003800000 */
.L_x_17035:
        /* <DEDUP_REMOVED lines=8> */
.L_x_17036:
[----:B------:R-:W-:Y:S01]  /*3fb0*/  HFMA2.MMA R12, -RZ, RZ, 0, 1.1920928955078125e-07 ;  /* 0x00000002ff0c7435 */ /* 0x000fe200000001ff */
[----:B------:R-:W-:Y:S01]  /*3fc0*/  IMAD.MOV.U32 R13, RZ, RZ, RZ ;  /* 0x000000ffff0d7224 */ /* 0x000fe200078e00ff */
[----:B------:R-:W-:-:S09]  /*3fd0*/  MOV R6, R14 ;  /* 0x0000000e00067202 */ /* 0x000fd20000000f00 */
[----:B------:R-:W-:Y:S05]  /*3fe0*/  WARPSYNC.COLLECTIVE R15, `(.L_x_17037) ;  /* 0x000000000f087348 */ /* 0x000fea0003c00000 */
[----:B------:R0:W1:Y:S02]  /*3ff0*/  SHFL.BFLY P6, R14, R13, R12, R11 ;  /* 0x0c00000c0d0e7389 */ /* 0x00006400000c000b */
[----:B01----:R-:W-:Y:S01]  /*4000*/  ENDCOLLECTIVE ;  /* 0x000000000000791b */ /* 0x003fe20003800000 */
.L_x_17037:
        /* <DEDUP_REMOVED lines=8> */
.L_x_17038:
[----:B------:R-:W-:Y:S01]  /*4090*/  HFMA2.MMA R12, -RZ, RZ, 0, 1.1920928955078125e-07 ;  /* 0x00000002ff0c7435 */ /* 0x000fe200000001ff */
[----:B------:R-:W-:Y:S01]  /*40a0*/  IMAD.MOV.U32 R13, RZ, RZ, RZ ;  /* 0x000000ffff0d7224 */ /* 0x000fe200078e00ff */
[----:B------:R-:W-:-:S09]  /*40b0*/  MOV R4, R14 ;  /* 0x0000000e00047202 */ /* 0x000fd20000000f00 */
[----:B------:R-:W-:Y:S05]  /*40c0*/  WARPSYNC.COLLECTIVE R15, `(.L_x_17039) ;  /* 0x000000000f087348 */ /* 0x000fea0003c00000 */
[----:B------:R0:W1:Y:S02]  /*40d0*/  SHFL.BFLY P6, R14, R13, R12, R11 ;  /* 0x0c00000c0d0e7389 */ /* 0x00006400000c000b */
[----:B01----:R-:W-:Y:S01]  /*40e0*/  ENDCOLLECTIVE ;  /* 0x000000000000791b */ /* 0x003fe20003800000 */
.L_x_17039:
        /* <DEDUP_REMOVED lines=9> */
.L_x_17040:
[----:B------:R-:W-:Y:S01]  /*4180*/  HFMA2.MMA R12, -RZ, RZ, 0, 1.1920928955078125e-07 ;  /* 0x00000002ff0c7435 */ /* 0x000fe200000001ff */
[----:B------:R-:W-:Y:S01]  /*4190*/  IMAD.MOV.U32 R13, RZ, RZ, RZ ;  /* 0x000000ffff0d7224 */ /* 0x000fe200078e00ff */
[----:B------:R-:W-:-:S09]  /*41a0*/  MOV R2, R14 ;  /* 0x0000000e00027202 */ /* 0x000fd20000000f00 */
[----:B------:R-:W-:Y:S05]  /*41b0*/  WARPSYNC.COLLECTIVE R15, `(.L_x_17041) ;  /* 0x000000000f087348 */ /* 0x000fea0003c00000 */
[----:B------:R0:W1:Y:S02]  /*41c0*/  SHFL.BFLY P6, R14, R13, R12, R11 ;  /* 0x0c00000c0d0e7389 */ /* 0x00006400000c000b */
[----:B01----:R-:W-:Y:S01]  /*41d0*/  ENDCOLLECTIVE ;  /* 0x000000000000791b */ /* 0x003fe20003800000 */
.L_x_17041:
        /* <DEDUP_REMOVED lines=11> */
.L_x_17042:
[----:B------:R-:W-:Y:S01]  /*4290*/  HFMA2.MMA R12, -RZ, RZ, 0, 1.1920928955078125e-07 ;  /* 0x00000002ff0c7435 */ /* 0x000fe200000001ff */
[----:B------:R-:W-:Y:S01]  /*42a0*/  IMAD.MOV.U32 R13, RZ, RZ, RZ ;  /* 0x000000ffff0d7224 */ /* 0x000fe200078e00ff */
[----:B------:R-:W-:-:S09]  /*42b0*/  MOV R23, R14 ;  /* 0x0000000e00177202 */ /* 0x000fd20000000f00 */
[----:B------:R-:W-:Y:S05]  /*42c0*/  WARPSYNC.COLLECTIVE R15, `(.L_x_17043) ;  /* 0x000000000f087348 */ /* 0x000fea0003c00000 */
[----:B------:R0:W1:Y:S02]  /*42d0*/  SHFL.BFLY P6, R14, R13, R12, R11 ;  /* 0x0c00000c0d0e7389 */ /* 0x00006400000c000b */
[----:B01----:R-:W-:Y:S01]  /*42e0*/  ENDCOLLECTIVE ;  /* 0x000000000000791b */ /* 0x003fe20003800000 */
.L_x_17043:
        /* <DEDUP_REMOVED lines=9> */
.L_x_17044:
[----:B------:R-:W-:Y:S05]  /*4380*/  BRA `(.L_x_17045) ;  /* 0xffffffec00087947 */ /* 0x000fea000383ffff */
.L_x_17046:
        /* <DEDUP_REMOVED lines=15> */
.L_x_29873:


//--------------------- .text._ZN4vllm25paged_attention_v2_kernelIfhLi32ELi16ELi128ELNS_18Fp8KVCacheDataTypeE1ELb1ELi512EEEvPfS2_PT_PKS3_PKT0_S9_ifPKiSB_iPKfiiiSD_SD_iiiii --------------------------
	.section	.text._ZN4vllm25paged_attention_v2_kernelIfhLi32ELi16ELi128ELNS_18Fp8KVCacheDataTypeE1ELb1ELi512EEEvPfS2_PT_PKS3_PKT0_S9_ifPKiSB_iPKfiiiSD_SD_iiiii,"ax",@progbits
	.align	128
        .global         _ZN4vllm25paged_attention_v2_kernelIfhLi32ELi16ELi128ELNS_18Fp8KVCacheDataTypeE1ELb1ELi512EEEvPfS2_PT_PKS3_PKT0_S9_ifPKiSB_iPKfiiiSD_SD_iiiii
        .type           _ZN4vllm25paged_attention_v2_kernelIfhLi32ELi16ELi128ELNS_18Fp8KVCacheDataTypeE1ELb1ELi512EEEvPfS2_PT_PKS3_PKT0_S9_ifPKiSB_iPKfiiiSD_SD_iiiii,@function
        .size           _ZN4vllm25paged_attention_v2_kernelIfhLi32ELi16ELi128ELNS_18Fp8KVCacheDataTypeE1ELb1ELi512EEEvPfS2_PT_PKS3_PKT0_S9_ifPKiSB_iPKfiiiSD_SD_iiiii,(.L_x_29874 - _ZN4vllm25paged_attention_v2_kernelIfhLi32ELi16ELi128ELNS_18Fp8KVCacheDataTypeE1ELb1ELi512EEEvPfS2_PT_PKS3_PKT0_S9_ifPKiSB_iPKfiiiSD_SD_iiiii)
        .other          _ZN4vllm25paged_attention_v2_kernelIfhLi32ELi16ELi128ELNS_18Fp8KVCacheDataTypeE1ELb1ELi512EEEvPfS2_PT_PKS3_PKT0_S9_ifPKiSB_iPKfiiiSD_SD_iiiii,@"STO_CUDA_ENTRY STV_DEFAULT"
_ZN4vllm25paged_attention_v2_kernelIfhLi32ELi16ELi128ELNS_18Fp8KVCacheDataTypeE1ELb1ELi512EEEvPfS2_PT_PKS3_PKT0_S9_ifPKiSB_iPKfiiiSD_SD_iiiii:
.text._ZN4vllm25paged_attention_v2_kernelIfhLi32ELi16ELi128ELNS_18Fp8KVCacheDataTypeE1ELb1ELi512EEEvPfS2_PT_PKS3_PKT0_S9_ifPKiSB_iPKfiiiSD_SD_iiiii:
        /* <DEDUP_REMOVED lines=108> */
.L_x_17047:
[----:B------:R-:W-:Y:S02]  /*06c0*/  ULDC UR4, c[0x0][0x288] ;  /* 0x0000a20000047ab9 */ /* 0x000fe40000000800 */
[----:B------:R-:W-:-:S04]  /*06d0*/  IMAD R3, R5, UR4, R6 ;  /* 0x0000000405037c24 */ /* 0x000fc8000f8e0206 */
[----:B------:R-:W-:-:S07]  /*06e0*/  IMAD R20, R3, R10, RZ ;  /* 0x0000000a03147224 */ /* 0x000fce00078e02ff */
.L_x_17048:
        /* <DEDUP_REMOVED lines=28> */
.L_x_17052:
        /* <DEDUP_REMOVED lines=41> */
.L_x_17050:
[----:B------:R-:W-:Y:S05]  /*0b40*/  BSYNC B7 ;  /* 0x0000000000077941 */ /* 0x000fea0003800000 */
.L_x_17049:
        /* <DEDUP_REMOVED lines=26> */
.L_x_17088:
        /* <DEDUP_REMOVED lines=46> */
.L_x_17058:
        /* <DEDUP_REMOVED lines=11> */
.L_x_17057:
[----:B------:R-:W-:Y:S05]  /*1080*/  BSYNC B1 ;  /* 0x0000000000017941 */ /* 0x000fea0003800000 */
.L_x_17056:
        /* <DEDUP_REMOVED lines=14> */
.L_x_17061:
        /* <DEDUP_REMOVED lines=100> */
.L_x_17060:
[----:B------:R-:W-:Y:S05]  /*17b0*/  BSYNC B1 ;  /* 0x0000000000017941 */ /* 0x000fea0003800000 */
.L_x_17059:
        /* <DEDUP_REMOVED lines=55> */
.L_x_17063:
[----:B------:R-:W-:Y:S05]  /*1b30*/  BSYNC B1 ;  /* 0x0000000000017941 */ /* 0x000fea0003800000 */
.L_x_17062:
        /* <DEDUP_REMOVED lines=26> */
.L_x_17055:
[----:B------:R-:W-:Y:S05]  /*1ce0*/  BSYNC B0 ;  /* 0x0000000000007941 */ /* 0x000fea0003800000 */
.L_x_17054:
        /* <DEDUP_REMOVED lines=54> */
.L_x_17068:
        /* <DEDUP_REMOVED lines=8> */
.L_x_17067:
[----:B------:R-:W-:Y:S05]  /*20d0*/  BSYNC B1 ;  /* 0x0000000000017941 */ /* 0x000fea0003800000 */
.L_x_17066:
        /* <DEDUP_REMOVED lines=14> */
.L_x_17071:
        /* <DEDUP_REMOVED lines=52> */
.L_x_17070:
[----:B------:R-:W-:Y:S05]  /*2500*/  BSYNC B1 ;  /* 0x0000000000017941 */ /* 0x000fea0003800000 */
.L_x_17069:
        /* <DEDUP_REMOVED lines=31> */
.L_x_17073:
[----:B------:R-:W-:Y:S05]  /*2700*/  BSYNC B1 ;  /* 0x0000000000017941 */ /* 0x000fea0003800000 */
.L_x_17072:
        /* <DEDUP_REMOVED lines=14> */
.L_x_17065:
[----:B------:R-:W-:Y:S05]  /*27f0*/  BSYNC B0 ;  /* 0x0000000000007941 */ /* 0x000fea0003800000 */
.L_x_17064:
        /* <DEDUP_REMOVED lines=22> */
.L_x_17075:
[----:B------:R-:W-:Y:S05]  /*2960*/  BSYNC B0 ;  /* 0x0000000000007941 */ /* 0x000fea0003800000 */
.L_x_17074:
        /* <DEDUP_REMOVED lines=27> */
.L_x_17079:
        /* <DEDUP_REMOVED lines=33> */
.L_x_17077:
[----:B------:R-:W-:Y:S05]  /*2d30*/  BSYNC B6 ;  /* 0x0000000000067941 */ /* 0x000fea0003800000 */
.L_x_17076:
        /* <DEDUP_REMOVED lines=16> */
.L_x_17097:
        /* <DEDUP_REMOVED lines=51> */
.L_x_17082:
[----:B------:R-:W-:Y:S05]  /*3170*/  BSYNC B0 ;  /* 0x0000000000007941 */ /* 0x000fea0003800000 */
.L_x_17081:
        /* <DEDUP_REMOVED lines=38> */
.L_x_17051:
        /* <DEDUP_REMOVED lines=16> */
.L_x_17078:
        /* <DEDUP_REMOVED lines=16> */
.L_x_17083:
[----:B------:R-:W-:Y:S05]  /*35e0*/  EXIT ;  /* 0x000000000000794d */ /* 0x000fea0003800000 */
.L_x_17053:
[----:B------:R-:W-:Y:S01]  /*35f0*/  MOV R12, 0x10 ;  /* 0x00000010000c7802 */ /* 0x000fe20000000f00 */
[----:B------:R-:W-:Y:S01]  /*3600*/  IMAD.MOV.U32 R11, RZ, RZ, 0x1f ;  /* 0x0000001fff0b7424 */ /* 0x000fe200078e00ff */
[----:B------:R-:W-:Y:S01]  /*3610*/  MOV R15, 0xffffffff ;  /* 0xffffffff000f7802 */ /* 0x000fe20000000f00 */
[----:B------:R-:W-:-:S07]  /*3620*/  IMAD.MOV.U32 R0, RZ, RZ, -0x800001 ;  /* 0xff7fffffff007424 */ /* 0x000fce00078e00ff */
[----:B------:R-:W-:Y:S05]  /*3630*/  WARPSYNC.COLLECTIVE R15, `(.L_x_17084) ;  /* 0x000000000f087348 */ /* 0x000fea0003c00000 */
[----:B------:R0:W1:Y:S02]  /*3640*/  SHFL.BFLY P6, R14, R13, R12, R11 ;  /* 0x0c00000c0d0e7389 */ /* 0x00006400000c000b */
[----:B01----:R-:W-:Y:S01]  /*3650*/  ENDCOLLECTIVE ;  /* 0x000000000000791b */ /* 0x003fe20003800000 */
.L_x_17084:
[----:B------:R-:W-:Y:S01]  /*3660*/  HFMA2.MMA R12, -RZ, RZ, 0, 4.76837158203125e-07 ;  /* 0x00000008ff0c7435 */ /* 0x000fe200000001ff */
[----:B------:R-:W-:-:S05]  /*3670*/  FMNMX.FTZ R2, R14, -3.40282346638528859812e+38, !PT ;  /* 0xff7fffff0e027809 */ /* 0x000fca0007810000 */
[----:B------:R-:W-:-:S07]  /*3680*/  IMAD.MOV.U32 R13, RZ, RZ, R2 ;  /* 0x000000ffff0d7224 */ /* 0x000fce00078e0002 */
[----:B------:R-:W-:Y:S05]  /*3690*/  WARPSYNC.COLLECTIVE R15, `(.L_x_17085) ;  /* 0x000000000f087348 */ /* 0x000fea0003c00000 */
[----:B------:R0:W1:Y:S02]  /*36a0*/  SHFL.BFLY P6, R14, R13, R12, R11 ;  /* 0x0c00000c0d0e7389 */ /* 0x00006400000c000b */
[----:B01----:R-:W-:Y:S01]  /*36b0*/  ENDCOLLECTIVE ;  /* 0x000000000000791b */ /* 0x003fe20003800000 */
.L_x_17085:
[----:B------:R-:W-:Y:S02]  /*36c0*/  MOV R12, 0x4 ;  /* 0x00000004000c7802 */ /* 0x000fe40000000f00 */
[----:B------:R-:W-:-:S05]  /*36d0*/  FMNMX.FTZ R3, R2, R14, !PT ;  /* 0x0000000e02037209 */ /* 0x000fca0007810000 */
[----:B------:R-:W-:-:S07]  /*36e0*/  IMAD.MOV.U32 R13, RZ, RZ, R3 ;  /* 0x000000ffff0d7224 */ /* 0x000fce00078e0003 */
[----:B------:R-:W-:Y:S05]  /*36f0*/  WARPSYNC.COLLECTIVE R15, `(.L_x_17086) ;  /* 0x000000000f087348 */ /* 0x000fea0003c00000 */
[----:B------:R0:W1:Y:S02]  /*3700*/  SHFL.BFLY P6, R14, R13, R12, R11 ;  /* 0x0c00000c0d0e7389 */ /* 0x00006400000c000b */
[----:B01----:R-:W-:Y:S01]  /*3710*/  ENDCOLLECTIVE ;  /* 0x000000000000791b */ /* 0x003fe20003800000 */
.L_x_17086:
[----:B------:R-:W-:Y:S01]  /*3720*/  HFMA2.MMA R12, -RZ, RZ, 0, 1.1920928955078125e-07 ;  /* 0x00000002ff0c7435 */ /* 0x000fe200000001ff */
[----:B------:R-:W-:-:S05]  /*3730*/  FMNMX.FTZ R4, R3, R14, !PT ;  /* 0x0000000e03047209 */ /* 0x000fca0007810000 */
[----:B------:R-:W-:-:S07]  /*3740*/  IMAD.MOV.U32 R13, RZ, RZ, R4 ;  /* 0x000000ffff0d7224 */ /* 0x000fce00078e0004 */
[----:B------:R-:W-:Y:S05]  /*3750*/  WARPSYNC.COLLECTIVE R15, `(.L_x_17087) ;  /* 0x000000000f087348 */ /* 0x000fea0003c00000 */
[----:B------:R0:W1:Y:S02]  /*3760*/  SHFL.BFLY P6, R14, R13, R12, R11 ;  /* 0x0c00000c0d0e7389 */ /* 0x00006400000c000b */
[----:B01----:R-:W-:Y:S01]  /*3770*/  ENDCOLLECTIVE ;  /* 0x000000000000791b */ /* 0x003fe20003800000 */
.L_x_17087:
[----:B------:R-:W-:Y:S05]  /*3780*/  BRA `(.L_x_17088) ;  /* 0xffffffd400587947 */ /* 0x000fea000383ffff */
.L_x_17080:
[----:B0---4-:R-:W-:Y:S01]  /*3790*/  HFMA2.MMA R11, -RZ, RZ, 0, 1.847743988037109375e-06 ;  /* 0x0000001fff0b7435 */ /* 0x011fe200000001ff */
[----:B---3--:R-:W-:Y:S01]  /*37a0*/  MOV R13, RZ ;  /* 0x000000ff000d7202 */ /* 0x008fe20000000f00 */
[----:B------:R-:W-:Y:S02]  /*37b0*/  IMAD.MOV.U32 R12, RZ, RZ, 0x2 ;  /* 0x00000002ff0c7424 */ /* 0x000fe400078e00ff */
[----:B--2---:R-:W-:-:S07]  /*37c0*/  IMAD.MOV.U32 R15, RZ, RZ, -0x1 ;  /* 0xffffffffff0f7424 */ /* 0x004fce00078e00ff */
[----:B-1----:R-:W-:Y:S05]  /*37d0*/  WARPSYNC.COLLECTIVE R15, `(.L_x_17089) ;  /* 0x000000000f087348 */ /* 0x002fea0003c00000 */
[----:B------:R0:W2:Y:S02]  /*37e0*/  SHFL.BFLY P6, R14, R13, R12, R11 ;  /* 0x0c00000c0d0e7389 */ /* 0x0000a400000c000b */
[----:B012---:R-:W-:Y:S01]  /*37f0*/  ENDCOLLECTIVE ;  /* 0x000000000000791b */ /* 0x007fe20003800000 */
.L_x_17089:
[----:B------:R-:W-:Y:S02]  /*3800*/  IMAD.MOV.U32 R12, RZ, RZ, 0x1 ;  /* 0x00000001ff0c7424 */ /* 0x000fe400078e00ff */
[----:B------:R-:W-:-:S05]  /*3810*/  FADD.FTZ R4, RZ, R14 ;  /* 0x0000000eff047221 */ /* 0x000fca0000010000 */
[----:B------:R-:W-:-:S07]  /*3820*/  MOV R13, R4 ;  /* 0x00000004000d7202 */ /* 0x000fce0000000f00 */
[----:B------:R-:W-:Y:S05]  /*3830*/  WARPSYNC.COLLECTIVE R15, `(.L_x_17090) ;  /* 0x000000000f087348 */ /* 0x000fea0003c00000 */
[----:B------:R0:W1:Y:S02]  /*3840*/  SHFL.BFLY P6, R14, R13, R12, R11 ;  /* 0x0c00000c0d0e7389 */ /* 0x00006400000c000b */
[----:B01----:R-:W-:Y:S01]  /*3850*/  ENDCOLLECTIVE ;  /* 0x000000000000791b */ /* 0x003fe20003800000 */
.L_x_17090:
[----:B------:R-:W-:Y:S01]  /*3860*/  HFMA2.MMA R12, -RZ, RZ, 0, 1.1920928955078125e-07 ;  /* 0x00000002ff0c7435 */ /* 0x000fe200000001ff */
[----:B------:R-:W-:Y:S01]  /*3870*/  IMAD.MOV.U32 R13, RZ, RZ, RZ ;  /* 0x000000ffff0d7224 */ /* 0x000fe200078e00ff */
[----:B------:R-:W-:-:S09]  /*3880*/  MOV R3, R14 ;  /* 0x0000000e00037202 */ /* 0x000fd20000000f00 */
[----:B------:R-:W-:Y:S05]  /*3890*/  WARPSYNC.COLLECTIVE R15, `(.L_x_17091) ;  /* 0x000000000f087348 */ /* 0x000fea0003c00000 */
[----:B------:R0:W1:Y:S02]  /*38a0*/  SHFL.BFLY P6, R14, R13, R12, R11 ;  /* 0x0c00000c0d0e7389 */ /* 0x00006400000c000b */
[----:B01----:R-:W-:Y:S01]  /*38b0*/  ENDCOLLECTIVE ;  /* 0x000000000000791b */ /* 0x003fe20003800000 */
.L_x_17091:
[----:B------:R-:W-:Y:S02]  /*38c0*/  IMAD.MOV.U32 R12, RZ, RZ, 0x1 ;  /* 0x00000001ff0c7424 */ /* 0x000fe400078e00ff */
[----:B------:R-:W-:-:S04]  /*38d0*/  IMAD.MOV.U32 R0, RZ, RZ, R14 ;  /* 0x000000ffff007224 */ /* 0x000fc800078e000e */
[----:B------:R-:W-:-:S05]  /*38e0*/  FADD.FTZ R17, RZ, R0 ;  /* 0x00000000ff117221 */ /* 0x000fca0000010000 */
[----:B------:R-:W-:-:S07]  /*38f0*/  MOV R13, R17 ;  /* 0x00000011000d7202 */ /* 0x000fce0000000f00 */
[----:B------:R-:W-:Y:S05]  /*3900*/  WARPSYNC.COLLECTIVE R15, `(.L_x_17092) ;  /* 0x000000000f087348 */ /* 0x000fea0003c00000 */
[----:B------:R0:W1:Y:S02]  /*3910*/  SHFL.BFLY P6, R14, R13, R12, R11 ;  /* 0x0c00000c0d0e7389 */ /* 0x00006400000c000b */
[----:B01----:R-:W-:Y:S01]  /*3920*/  ENDCOLLECTIVE ;  /* 0x000000000000791b */ /* 0x003fe20003800000 */
.L_x_17092:
[----:B------:R-:W-:Y:S01]  /*3930*/  HFMA2.MMA R12, -RZ, RZ, 0, 1.1920928955078125e-07 ;  /* 0x00000002ff0c7435 */ /* 0x000fe200000001ff */
[----:B------:R-:W-:Y:S01]  /*3940*/  IMAD.MOV.U32 R13, RZ, RZ, RZ ;  /* 0x000000ffff0d7224 */ /* 0x000fe200078e00ff */
[----:B------:R-:W-:-:S09]  /*3950*/  MOV R18, R14 ;  /* 0x0000000e00127202 */ /* 0x000fd20000000f00 */
[----:B------:R-:W-:Y:S05]  /*3960*/  WARPSYNC.COLLECTIVE R15, `(.L_x_17093) ;  /* 0x000000000f087348 */ /* 0x000fea0003c00000 */
[----:B------:R0:W1:Y:S02]  /*3970*/  SHFL.BFLY P6, R14, R13, R12, R11 ;  /* 0x0c00000c0d0e7389 */ /* 0x00006400000c000b */
[----:B01----:R-:W-:Y:S01]  /*3980*/  ENDCOLLECTIVE ;  /* 0x000000000000791b */ /* 0x003fe20003800000 */
.L_x_17093:
        /* <DEDUP_REMOVED lines=9> */
.L_x_17094:
[----:B------:R-:W-:Y:S01]  /*3a20*/  HFMA2.MMA R12, -RZ, RZ, 0, 1.1920928955078125e-07 ;  /* 0x00000002ff0c7435 */ /* 0x000fe200000001ff */
[----:B------:R-:W-:Y:S01]  /*3a30*/  IMAD.MOV.U32 R13, RZ, RZ, RZ ;  /* 0x000000ffff0d7224 */ /* 0x000fe200078e00ff */
[----:B------:R-:W-:-:S09]  /*3a40*/  MOV R20, R14 ;  /* 0x0000000e00147202 */ /* 0x000fd20000000f00 */
[----:B------:R-:W-:Y:S05]  /*3a50*/  WARPSYNC.COLLECTIVE R15, `(.L_x_17095) ;  /* 0x000000000f087348 */ /* 0x000fea0003c00000 */
[----:B------:R0:W1:Y:S02]  /*3a60*/  SHFL.BFLY P6, R14, R13, R12, R11 ;  /* 0x0c00000c0d0e7389 */ /* 0x00006400000c000b */
[----:B01----:R-:W-:Y:S01]  /*3a70*/  ENDCOLLECTIVE ;  /* 0x000000000000791b */ /* 0x003fe20003800000 */
.L_x_17095:
[----:B------:R-:W-:Y:S01]  /*3a80*/  FADD.FTZ R4, R19, R20 ;  /* 0x0000001413047221 */ /* 0x000fe20000010000 */
[----:B------:R-:W-:Y:S01]  /*3a90*/  MOV R12, 0x1 ;  /* 0x00000001000c7802 */ /* 0x000fe20000000f00 */
[----:B------:R-:W-:-:S04]  /*3aa0*/  FADD.FTZ R0, RZ, R14 ;  /* 0x0000000eff007221 */ /* 0x000fc80000010000 */
[----:B------:R-:W-:-:S07]  /*3ab0*/  IMAD.MOV.U32 R13, RZ, RZ, R0 ;  /* 0x000000ffff0d7224 */ /* 0x000fce00078e0000 */
[----:B------:R-:W-:Y:S05]  /*3ac0*/  WARPSYNC.COLLECTIVE R15, `(.L_x_17096) ;  /* 0x000000000f087348 */ /* 0x000fea0003c00000 */
[----:B------:R0:W1:Y:S02]  /*3ad0*/  SHFL.BFLY P6, R14, R13, R12, R11 ;  /* 0x0c00000c0d0e7389 */ /* 0x00006400000c000b */
[----:B01----:R-:W-:Y:S01]  /*3ae0*/  ENDCOLLECTIVE ;  /* 0x000000000000791b */ /* 0x003fe20003800000 */
.L_x_17096:
[----:B------:R-:W-:Y:S05]  /*3af0*/  BRA `(.L_x_17097) ;  /* 0xfffffff000d07947 */ /* 0x000fea000383ffff */
.L_x_17098:
        /* <DEDUP_REMOVED lines=16> */
.L_x_29874:


//--------------------- .text._ZN4vllm25paged_attention_v2_kernelIfhLi256ELi8ELi128ELNS_18Fp8KVCacheDataTypeE1ELb0ELi512EEEvPfS2_PT_PKS3_PKT0_S9_ifPKiSB_iPKfiiiSD_SD_iiiii --------------------------
	.section	.text._ZN4vllm25paged_attention_v2_kernelIfhLi256ELi8ELi128ELNS_18Fp8KVCacheDataTypeE1ELb0ELi512EEEvPfS2_PT_PKS3_PKT0_S9_ifPKiSB_iPKfiiiSD_SD_iiiii,"ax",@progbits
	.align	128
        .global         _ZN4vllm25paged_attention_v2_kernelIfhLi256ELi8ELi128ELNS_18Fp8KVCacheDataTypeE1ELb0ELi512EEEvPfS2_PT_PKS3_PKT0_S9_ifPKiSB_iPKfiiiSD_SD_iiiii
        .type           _ZN4vllm25paged_attention_v2_kernelIfhLi256ELi8ELi128ELNS_18Fp8KVCacheDataTypeE1ELb0ELi512EEEvPfS2_PT_PKS3_PKT0_S9_ifPKiSB_iPKfiiiSD_SD_iiiii,@function
        .size           _ZN4vllm25paged_attention_v2_kernelIfhLi256ELi8ELi128ELNS_18Fp8KVCacheDataTypeE1ELb0ELi512EEEvPfS2_PT_PKS3_PKT0_S9_ifPKiSB_iPKfiiiSD_SD_iiiii,(.L_x_29875 - _ZN4vllm25paged_attention_v2_kernelIfhLi256ELi8ELi128ELNS_18Fp8KVCacheDataTypeE1ELb0ELi512EEEvPfS2_PT_PKS3_PKT0_S9_ifPKiSB_iPKfiiiSD_SD_iiiii)
        .other          _ZN4vllm25paged_attention_v2_kernelIfhLi256ELi8ELi128ELNS_18Fp8KVCacheDataTypeE1ELb0ELi512EEEvPfS2_PT_PKS3_PKT0_S9_ifPKiSB_iPKfiiiSD_SD_iiiii,@"STO_CUDA_ENTRY STV_DEFAULT"
_ZN4vllm25paged_attention_v2_kernelIfhLi256ELi8ELi128ELNS_18Fp8KVCacheDataTypeE1ELb0ELi512EEEvPfS2_PT_PKS3_PKT0_S9_ifPKiSB_iPKfiiiSD_SD_iiiii:
.text._ZN4vllm25paged_attention_v2_kernelIfhLi256ELi8ELi128ELNS_18Fp8KVCacheDataTypeE1ELb0ELi512EEEvPfS2_PT_PKS3_PKT0_S9_ifPKiSB_iPKfiiiSD_SD_iiiii:
        /* <DEDUP_REMOVED lines=42> */
.L_x_17135:
        /* <DEDUP_REMOVED lines=47> */
.L_x_17105:
        /* <DEDUP_REMOVED lines=11> */
.L_x_17104:
[----:B------:R-:W-:Y:S05]  /*0640*/  BSYNC B1 ;  /* 0x0000000000017941 */ /* 0x000fea0003800000 */
.L_x_17103:
        /* <DEDUP_REMOVED lines=14> */
.L_x_17108:
        /* <DEDUP_REMOVED lines=100> */
.L_x_17107:
[----:B------:R-:W-:Y:S05]  /*0d70*/  BSYNC B1 ;  /* 0x0000000000017941 */ /* 0x000fea0003800000 */
.L_x_17106:
        /* <DEDUP_REMOVED lines=55> */
.L_x_17110:
[----:B------:R-:W-:Y:S05]  /*10f0*/  BSYNC B1 ;  /* 0x0000000000017941 */ /* 0x000fea0003800000 */
.L_x_17109:
        /* <DEDUP_REMOVED lines=26> */
.L_x_17102:
[----:B------:R-:W-:Y:S05]  /*12a0*/  BSYNC B0 ;  /* 0x0000000000007941 */ /* 0x000fea0003800000 */
.L_x_17101:
        /* <DEDUP_REMOVED lines=55> */
.L_x_17115:
        /* <DEDUP_REMOVED lines=8> */
.L_x_17114:
[----:B------:R-:W-:Y:S05]  /*16a0*/  BSYNC B1 ;  /* 0x0000000000017941 */ /* 0x000fea0003800000 */
.L_x_17113:
        /* <DEDUP_REMOVED lines=14> */
.L_x_17118:
        /* <DEDUP_REMOVED lines=52> */
.L_x_17117:
[----:B------:R-:W-:Y:S05]  /*1ad0*/  BSYNC B1 ;  /* 0x0000000000017941 */ /* 0x000fea0003800000 */
.L_x_17116:
        /* <DEDUP_REMOVED lines=31> */
.L_x_17120:
[----:B------:R-:W-:Y:S05]  /*1cd0*/  BSYNC B1 ;  /* 0x0000000000017941 */ /* 0x000fea0003800000 */
.L_x_17119:
        /* <DEDUP_REMOVED lines=14> */
.L_x_17112:
[----:B------:R-:W-:Y:S05]  /*1dc0*/  BSYNC B0 ;  /* 0x0000000000007941 */ /* 0x000fea0003800000 */
.L_x_17111:
        /* <DEDUP_REMOVED lines=25> */
.L_x_17122:
[----:B------:R-:W-:Y:S05]  /*1f60*/  BSYNC B0 ;  /* 0x0000000000007941 */ /* 0x000fea0003800000 */
.L_x_17121:
        /* <DEDUP_REMOVED lines=43> */
.L_x_17124:
[----:B------:R-:W-:Y:S05]  /*2220*/  BSYNC B0 ;  /* 0x0000000000007941 */ /* 0x000fea0003800000 */
.L_x_17123:
        /* <DEDUP_REMOVED lines=35> */
.L_x_17126:
[----:B------:R-:W-:Y:S05]  /*2460*/  BSYNC B0 ;  /* 0x0000000000007941 */ /* 0x000fea0003800000 */
.L_x_17125:
        /* <DEDUP_REMOVED lines=19> */
.L_x_17128:
[----:B------:R-:W-:Y:S05]  /*25a0*/  BSYNC B0 ;  /* 0x0000000000007941 */ /* 0x000fea0003800000 */
.L_x_17127:
        /* <DEDUP_REMOVED lines=36> */
.L_x_17130:
[----:B------:R-:W-:Y:S05]  /*27f0*/  BSYNC B0 ;  /* 0x0000000000007941 */ /* 0x000fea0003800000 */
.L_x_17129:
        /* <DEDUP_REMOVED lines=111> */
.L_x_17099:
        /* <DEDUP_REMOVED lines=16> */
.L_x_17131:
[----:B------:R-:W-:Y:S05]  /*2ff0*/  EXIT ;  /* 0x000000000000794d */ /* 0x000fea0003800000 */
.L_x_17100:
[----:B------:R-:W-:Y:S01]  /*3000*/  HFMA2.MMA R11, -RZ, RZ, 0, 1.847743988037109375e-06 ;  /* 0x0000001fff0b7435 */ /* 0x000fe200000001ff */
[----:B------:R-:W-:Y:S01]  /*3010*/  IMAD.MOV.U32 R12, RZ, RZ, 0x10 ;  /* 0x00000010ff0c7424 */ /* 0x000fe200078e00ff */
[----:B------:R-:W-:Y:S01]  /*3020*/  MOV R2, 0xff7fffff ;  /* 0xff7fffff00027802 */ /* 0x000fe20000000f00 */
[----:B------:R-:W-:-:S08]  /*3030*/  IMAD.MOV.U32 R15, RZ, RZ, -0x1 ;  /* 0xffffffffff0f7424 */ /* 0x000fd000078e00ff */
[----:B0-----:R-:W-:Y:S05]  /*3040*/  WARPSYNC.COLLECTIVE R15, `(.L_x_17132) ;  /* 0x000000000f087348 */ /* 0x001fea0003c00000 */
[----:B------:R1:W2:Y:S02]  /*3050*/  SHFL.BFLY P6, R14, R13, R12, R11 ;  /* 0x0c00000c0d0e7389 */ /* 0x0002a400000c000b */
[----:B012---:R-:W-:Y:S01]  /*3060*/  ENDCOLLECTIVE ;  /* 0x000000000000791b */ /* 0x007fe20003800000 */
.L_x_17132:
[----:B------:R-:W-:Y:S01]  /*3070*/  IMAD.MOV.U32 R12, RZ, RZ, 0x8 ;  /* 0x00000008ff0c7424 */ /* 0x000fe200078e00ff */
[----:B------:R-:W-:-:S04]  /*3080*/  FMNMX.FTZ R0, R14, -3.40282346638528859812e+38, !PT ;  /* 0xff7fffff0e007809 */ /* 0x000fc80007810000 */
[----:B------:R-:W-:-:S07]  /*3090*/  MOV R13, R0 ;  /* 0x00000000000d7202 */ /* 0x000fce0000000f00 */
[----:B------:R-:W-:Y:S05]  /*30a0*/  WARPSYNC.COLLECTIVE R15, `(.L_x_17133) ;  /* 0x000000000f087348 */ /* 0x000fea0003c00000 */
[----:B------:R0:W1:Y:S02]  /*30b0*/  SHFL.BFLY P6, R14, R13, R12, R11 ;  /* 0x0c00000c0d0e7389 */ /* 0x00006400000c000b */
[----:B01----:R-:W-:Y:S01]  /*30c0*/  ENDCOLLECTIVE ;  /* 0x000000000000791b */ /* 0x003fe20003800000 */
.L_x_17133:
[----:B------:R-:W-:Y:S01]  /*30d0*/  IMAD.MOV.U32 R12, RZ, RZ, 0x4 ;  /* 0x00000004ff0c7424 */ /* 0x000fe200078e00ff */
[----:B------:R-:W-:-:S04]  /*30e0*/  FMNMX.FTZ R3, R0, R14, !PT ;  /* 0x0000000e00037209 */ /* 0x000fc80007810000 */
[----:B------:R-:W-:-:S07]  /*30f0*/  MOV R13, R3 ;  /* 0x00000003000d7202 */ /* 0x000fce0000000f00 */
[----:B------:R-:W-:Y:S05]  /*3100*/  WARPSYNC.COLLECTIVE R15, `(.L_x_17134) ;  /* 0x000000000f087348 */ /* 0x000fea0003c00000 */
[----:B------:R0:W1:Y:S02]  /*3110*/  SHFL.BFLY P6, R14, R13, R12, R11 ;  /* 0x0c00000c0d0e7389 */ /* 0x00006400000c000b */
[----:B01----:R-:W-:Y:S01]  /*3120*/  ENDCOLLECTIVE ;  /* 0x000000000000791b */ /* 0x003fe20003800000 */
.L_x_17134:
[----:B------:R-:W-:Y:S05]  /*3130*/  BRA `(.L_x_17135) ;  /* 0xffffffd000587947 */ /* 0x000fea000383ffff */
.L_x_17136:
        /* <DEDUP_REMOVED lines=12> */
.L_x_29875:


//--------------------- .text._ZN4vllm25paged_attention_v2_kernelIfhLi192ELi8ELi128ELNS_18Fp8KVCacheDataTypeE1ELb0ELi512EEEvPfS2_PT_PKS3_PKT0_S9_ifPKiSB_iPKfiiiSD_SD_iiiii --------------------------
	.section	.text._ZN4vllm25paged_attention_v2_kernelIfhLi192ELi8ELi128ELNS_18Fp8KVCacheDataTypeE1ELb0ELi512EEEvPfS2_PT_PKS3_PKT0_S9_ifPKiSB_iPKfiiiSD_SD_iiiii,"ax",@progbits
	.align	128
        .global         _ZN4vllm25paged_attention_v2_kernelIfhLi192ELi8ELi128ELNS_18Fp8KVCacheDataTypeE1ELb0ELi512EEEvPfS2_PT_PKS3_PKT0_S9_ifPKiSB_iPKfiiiSD_SD_iiiii
        .type           _ZN4vllm25paged_attention_v2_kernelIfhLi192ELi8ELi128ELNS_18Fp8KVCacheDataTypeE1ELb0ELi512EEEvPfS2_PT_PKS3_PKT0_S9_ifPKiSB_iPKfiiiSD_SD_iiiii,@function
        .size           _ZN4vllm25paged_attention_v2_kernelIfhLi192ELi8ELi128ELNS_18Fp8KVCacheDataTypeE1ELb0ELi512EEEvPfS2_PT_PKS3_PKT0_S9_ifPKiSB_iPKfiiiSD_SD_iiiii,(.L_x_29876 - _ZN4vllm25paged_attention_v2_kernelIfhLi192ELi8ELi128ELNS_18Fp8KVCacheDataTypeE1ELb0ELi512EEEvPfS2_PT_PKS3_PKT0_S9_ifPKiSB_iPKfiiiSD_SD_iiiii)
        .other          _ZN4vllm25paged_attention_v2_kernelIfhLi192ELi8ELi128ELNS_18Fp8KVCacheDataTypeE1ELb0ELi512EEEvPfS2_PT_PKS3_PKT0_S9_ifPKiSB_iPKfiiiSD_SD_iiiii,@"STO_CUDA_ENTRY STV_DEFAULT"
_ZN4vllm25paged_attention_v2_kernelIfhLi192ELi8ELi128ELNS_18Fp8KVCacheDataTypeE1ELb0ELi512EEEvPfS2_PT_PKS3_PKT0_S9_ifPKiSB_iPKfiiiSD_SD_iiiii:
.text._ZN4vllm25paged_attention_v2_kernelIfhLi192ELi8ELi128ELNS_18Fp8KVCacheDataTypeE1ELb0ELi512EEEvPfS2_PT_PKS3_PKT0_S9_ifPKiSB_iPKfiiiSD_SD_iiiii:
        /* <DEDUP_REMOVED lines=42> */
.L_x_17173:
        /* <DEDUP_REMOVED lines=47> */
.L_x_17143:
        /* <DEDUP_REMOVED lines=11> */
.L_x_17142:
[----:B------:R-:W-:Y:S05]  /*0640*/  BSYNC B1 ;  /* 0x0000000000017941 */ /* 0x000fea0003800000 */
.L_x_17141:
        /* <DEDUP_REMOVED lines=14> */
.L_x_17146:
        /* <DEDUP_REMOVED lines=100> */
.L_x_17145:
[----:B------:R-:W-:Y:S05]  /*0d70*/  BSYNC B1 ;  /* 0x0000000000017941 */ /* 0x000fea0003800000 */
.L_x_17144:
        /* <DEDUP_REMOVED lines=55> */
.L_x_17148:
[----:B------:R-:W-:Y:S05]  /*10f0*/  BSYNC B1 ;  /* 0x0000000000017941 */ /* 0x000fea0003800000 */
.L_x_17147:
        /* <DEDUP_REMOVED lines=26> */
.L_x_17140:
[----:B------:R-:W-:Y:S05]  /*12a0*/  BSYNC B0 ;  /* 0x0000000000007941 */ /* 0x000fea0003800000 */
.L_x_17139:
        /* <DEDUP_REMOVED lines=55> */
.L_x_17153:
        /* <DEDUP_REMOVED lines=8> */
.L_x_17152:
[----:B------:R-:W-:Y:S05]  /*16a0*/  BSYNC B1 ;  /* 0x0000000000017941 */ /* 0x000fea0003800000 */
.L_x_17151:
        /* <DEDUP_REMOVED lines=14> */
.L_x_17156:
        /* <DEDUP_REMOVED lines=52> */
.L_x_17155:
[----:B------:R-:W-:Y:S05]  /*1ad0*/  BSYNC B1 ;  /* 0x0000000000017941 */ /* 0x000fea0003800000 */
.L_x_17154:
        /* <DEDUP_REMOVED lines=31> */
.L_x_17158:
[----:B------:R-:W-:Y:S05]  /*1cd0*/  BSYNC B1 ;  /* 0x0000000000017941 */ /* 0x000fea0003800000 */
.L_x_17157:
        /* <DEDUP_REMOVED lines=14> */
.L_x_17150:
[----:B------:R-:W-:Y:S05]  /*1dc0*/  BSYNC B0 ;  /* 0x0000000000007941 */ /* 0x000fea0003800000 */
.L_x_17149:
        /* <DEDUP_REMOVED lines=23> */
.L_x_17160:
[----:B------:R-:W-:Y:S05]  /*1f40*/  BSYNC B0 ;  /* 0x0000000000007941 */ /* 0x000fea0003800000 */
.L_x_17159:
        /* <DEDUP_REMOVED lines=40> */
.L_x_17162:
[----:B------:R-:W-:Y:S05]  /*21d0*/  BSYNC B0 ;  /* 0x0000000000007941 */ /* 0x000fea0003800000 */
.L_x_17161:
        /* <DEDUP_REMOVED lines=27> */
.L_x_17164:
[----:B------:R-:W-:Y:S05]  /*2390*/  BSYNC B0 ;  /* 0x0000000000007941 */ /* 0x000fea0003800000 */
.L_x_17163:
        /* <DEDUP_REMOVED lines=15> */
.L_x_17166:
[----:B------:R-:W-:Y:S05]  /*2490*/  BSYNC B0 ;  /* 0x0000000000007941 */ /* 0x000fea0003800000 */
.L_x_17165:
        /* <DEDUP_REMOVED lines=27> */
.L_x_17168:
[----:B------:R-:W-:Y:S05]  /*2650*/  BSYNC B0 ;  /* 0x0000000000007941 */ /* 0x000fea0003800000 */
.L_x_17167:
        /* <DEDUP_REMOVED lines=86> */
.L_x_17137:
        /* <DEDUP_REMOVED lines=16> */
.L_x_17169:
[----:B------:R-:W-:Y:S05]  /*2cc0*/  EXIT ;  /* 0x000000000000794d */ /* 0x000fea0003800000 */
.L_x_17138:
[----:B------:R-:W-:Y:S01]  /*2cd0*/  HFMA2.MMA R12, -RZ, RZ, 0, 9.5367431640625e-07 ;  /* 0x00000010ff0c7435 */ /* 0x000fe200000001ff */
[----:B------:R-:W-:Y:S01]  /*2ce0*/  MOV R11, 0x1f ;  /* 0x0000001f000b7802 */ /* 0x000fe20000000f00 */
[----:B------:R-:W-:Y:S01]  /*2cf0*/  IMAD.MOV.U32 R15, RZ, RZ, -0x1 ;  /* 0xffffffffff0f7424 */ /* 0x000fe200078e00ff */
[----:B------:R-:W-:-:S08]  /*2d00*/  MOV R2, 0xff7fffff ;  /* 0xff7fffff00027802 */ /* 0x000fd00000000f00 */
[----:B0-----:R-:W-:Y:S05]  /*2d10*/  WARPSYNC.COLLECTIVE R15, `(.L_x_17170) ;  /* 0x000000000f087348 */ /* 0x001fea0003c00000 */
[----:B------:R1:W2:Y:S02]  /*2d20*/  SHFL.BFLY P6, R14, R13, R12, R11 ;  /* 0x0c00000c0d0e7389 */ /* 0x0002a400000c000b */
[----:B012---:R-:W-:Y:S01]  /*2d30*/  ENDCOLLECTIVE ;  /* 0x000000000000791b */ /* 0x007fe20003800000 */
.L_x_17170:
[----:B------:R-:W-:Y:S01]  /*2d40*/  HFMA2.MMA R12, -RZ, RZ, 0, 4.76837158203125e-07 ;  /* 0x00000008ff0c7435 */ /* 0x000fe200000001ff */
[----:B------:R-:W-:-:S04]  /*2d50*/  FMNMX.FTZ R0, R14, -3.40282346638528859812e+38, !PT ;  /* 0xff7fffff0e007809 */ /* 0x000fc80007810000 */
[----:B------:R-:W-:-:S07]  /*2d60*/  MOV R13, R0 ;  /* 0x00000000000d7202 */ /* 0x000fce0000000f00 */
[----:B------:R-:W-:Y:S05]  /*2d70*/  WARPSYNC.COLLECTIVE R15, `(.L_x_17171) ;  /* 0x000000000f087348 */ /* 0x000fea0003c00000 */
[----:B------:R0:W1:Y:S02]  /*2d80*/  SHFL.BFLY P6, R14, R13, R12, R11 ;  /* 0x0c00000c0d0e7389 */ /* 0x00006400000c000b */
[----:B01----:R-:W-:Y:S01]  /*2d90*/  ENDCOLLECTIVE ;  /* 0x000000000000791b */ /* 0x003fe20003800000 */
.L_x_17171:
[----:B------:R-:W-:Y:S02]  /*2da0*/  MOV R12, 0x4 ;  /* 0x00000004000c7802 */ /* 0x000fe40000000f00 */
[----:B------:R-:W-:-:S05]  /*2db0*/  FMNMX.FTZ R3, R0, R14, !PT ;  /* 0x0000000e00037209 */ /* 0x000fca0007810000 */
[----:B------:R-:W-:-:S07]  /*2dc0*/  IMAD.MOV.U32 R13, RZ, RZ, R3 ;  /* 0x000000ffff0d7224 */ /* 0x000fce00078e0003 */
[----:B------:R-:W-:Y:S05]  /*2dd0*/  WARPSYNC.COLLECTIVE R15, `(.L_x_17172) ;  /* 0x000000000f087348 */ /* 0x000fea0003c00000 */
[----:B------:R0:W1:Y:S02]  /*2de0*/  SHFL.BFLY P6, R14, R13, R12, R11 ;  /* 0x0c00000c0d0e7389 */ /* 0x00006400000c000b */
[----:B01----:R-:W-:Y:S01]  /*2df0*/  ENDCOLLECTIVE ;  /* 0x000000000000791b */ /* 0x003fe20003800000 */
.L_x_17172:
[----:B------:R-:W-:Y:S05]  /*2e00*/  BRA `(.L_x_17173) ;  /* 0xffffffd400247947 */ /* 0x000fea000383ffff */
.L_x_17174:
        /* <DEDUP_REMOVED lines=15> */
.L_x_29876:


//--------------------- .text._ZN4vllm25paged_attention_v2_kernelIfhLi128ELi8ELi128ELNS_18Fp8KVCacheDataTypeE1ELb0ELi512EEEvPfS2_PT_PKS3_PKT0_S9_ifPKiSB_iPKfiiiSD_SD_iiiii --------------------------
	.section	.text._ZN4vllm25paged_attention_v2_kernelIfhLi128ELi8ELi128ELNS_18Fp8KVCacheDataTypeE1ELb0ELi512EEEvPfS2_PT_PKS3_PKT0_S9_ifPKiSB_iPKfiiiSD_SD_iiiii,"ax",@progbits
	.align	128
        .global         _ZN4vllm25paged_attention_v2_kernelIfhLi128ELi8ELi128ELNS_18Fp8KVCacheDataTypeE1ELb0ELi512EEEvPfS2_PT_PKS3_PKT0_S9_ifPKiSB_iPKfiiiSD_SD_iiiii
        .type           _ZN4vllm25paged_attention_v2_kernelIfhLi128ELi8ELi128ELNS_18Fp8KVCacheDataTypeE1ELb0ELi512EEEvPfS2_PT_PKS3_PKT0_S9_ifPKiSB_iPKfiiiSD_SD_iiiii,@function
        .size           _ZN4vllm25paged_attention_v2_kernelIfhLi128ELi8ELi128ELNS_18Fp8KVCacheDataTypeE1ELb0ELi512EEEvPfS2_PT_PKS3_PKT0_S9_ifPKiSB_iPKfiiiSD_SD_iiiii,(.L_x_29877 - _ZN4vllm25paged_attention_v2_kernelIfhLi128ELi8ELi128ELNS_18Fp8KVCacheDataTypeE1ELb0ELi512EEEvPfS2_PT_PKS3_PKT0_S9_ifPKiSB_iPKfiiiSD_SD_iiiii)
        .other          _ZN4vllm25paged_attention_v2_kernelIfhLi128ELi8ELi128ELNS_18Fp8KVCacheDataTypeE1ELb0ELi512EEEvPfS2_PT_PKS3_PKT0_S9_ifPKiSB_iPKfiiiSD_SD_iiiii,@"STO_CUDA_ENTRY STV_DEFAULT"
_ZN4vllm25paged_attention_v2_kernelIfhLi128ELi8ELi128ELNS_18Fp8KVCacheDataTypeE1ELb0ELi512EEEvPfS2_PT_PKS3_PKT0_S9_ifPKiSB_iPKfiiiSD_SD_iiiii:
.text._ZN4vllm25paged_attention_v2_kernelIfhLi128ELi8ELi128ELNS_18Fp8KVCacheDataTypeE1ELb0ELi512EEEvPfS2_PT_PKS3_PKT0_S9_ifPKiSB_iPKfiiiSD_SD_iiiii:
        /* <DEDUP_REMOVED lines=42> */
.L_x_17207:
        /* <DEDUP_REMOVED lines=47> */
.L_x_17181:
        /* <DEDUP_REMOVED lines=11> */
.L_x_17180:
[----:B------:R-:W-:Y:S05]  /*0640*/  BSYNC B1 ;  /* 0x0000000000017941 */ /* 0x000fea0003800000 */
.L_x_17179:
        /* <DEDUP_REMOVED lines=14> */
.L_x_17184:
        /* <DEDUP_REMOVED lines=100> */
.L_x_17183:
[----:B------:R-:W-:Y:S05]  /*0d70*/  BSYNC B1 ;  /* 0x0000000000017941 */ /* 0x000fea0003800000 */
.L_x_17182:
        /* <DEDUP_REMOVED lines=55> */
.L_x_17186:
[----:B------:R-:W-:Y:S05]  /*10f0*/  BSYNC B1 ;  /* 0x0000000000017941 */ /* 0x000fea0003800000 */
.L_x_17185:
        /* <DEDUP_REMOVED lines=26> */
.L_x_17178:
[----:B------:R-:W-:Y:S05]  /*12a0*/  BSYNC B0 ;  /* 0x0000000000007941 */ /* 0x000fea0003800000 */
.L_x_17177:
        /* <DEDUP_REMOVED lines=55> */
.L_x_17191:
        /* <DEDUP_REMOVED lines=8> */
.L_x_17190:
[----:B------:R-:W-:Y:S05]  /*16a0*/  BSYNC B1 ;  /* 0x0000000000017941 */ /* 0x000fea0003800000 */
.L_x_17189:
        /* <DEDUP_REMOVED lines=14> */
.L_x_17194:
        /* <DEDUP_REMOVED lines=52> */
.L_x_17193:
[----:B------:R-:W-:Y:S05]  /*1ad0*/  BSYNC B1 ;  /* 0x0000000000017941 */ /* 0x000fea0003800000 */
.L_x_17192:
        /* <DEDUP_REMOVED lines=31> */
.L_x_17196:
[----:B------:R-:W-:Y:S05]  /*1cd0*/  BSYNC B1 ;  /* 0x0000000000017941 */ /* 0x000fea0003800000 */
.L_x_17195:
        /* <DEDUP_REMOVED lines=14> */
.L_x_17188:
[----:B------:R-:W-:Y:S05]  /*1dc0*/  BSYNC B0 ;  /* 0x0000000000007941 */ /* 0x000fea0003800000 */
.L_x_17187:
        /* <DEDUP_REMOVED lines=22> */
.L_x_17198:
[----:B------:R-:W-:Y:S05]  /*1f30*/  BSYNC B0 ;  /* 0x0000000000007941 */ /* 0x000fea0003800000 */
.L_x_17197:
        /* <DEDUP_REMOVED lines=53> */
.L_x_17200:
[----:B------:R-:W-:Y:S05]  /*2290*/  BSYNC B0 ;  /* 0x0000000000007941 */ /* 0x000fea0003800000 */
.L_x_17199:
        /* <DEDUP_REMOVED lines=28> */
.L_x_17202:
[----:B------:R-:W-:Y:S05]  /*2460*/  BSYNC B0 ;  /* 0x0000000000007941 */ /* 0x000fea0003800000 */
.L_x_17201:
        /* <DEDUP_REMOVED lines=63> */
.L_x_17175:
        /* <DEDUP_REMOVED lines=16> */
.L_x_17203:
[----:B------:R-:W-:Y:S05]  /*2960*/  EXIT ;  /* 0x000000000000794d */ /* 0x000fea0003800000 */
.L_x_17176:
[----:B------:R-:W-:Y:S01]  /*2970*/  HFMA2.MMA R12, -RZ, RZ, 0, 9.5367431640625e-07 ;  /* 0x00000010ff0c7435 */ /* 0x000fe200000001ff */
[----:B------:R-:W-:Y:S01]  /*2980*/  MOV R11, 0x1f ;  /* 0x0000001f000b7802 */ /* 0x000fe20000000f00 */
[----:B------:R-:W-:Y:S01]  /*2990*/  IMAD.MOV.U32 R15, RZ, RZ, -0x1 ;  /* 0xffffffffff0f7424 */ /* 0x000fe200078e00ff */
[----:B------:R-:W-:-:S08]  /*29a0*/  MOV R2, 0xff7fffff ;  /* 0xff7fffff00027802 */ /* 0x000fd00000000f00 */
[----:B0-----:R-:W-:Y:S05]  /*29b0*/  WARPSYNC.COLLECTIVE R15, `(.L_x_17204) ;  /* 0x000000000f087348 */ /* 0x001fea0003c00000 */
[----:B------:R1:W2:Y:S02]  /*29c0*/  SHFL.BFLY P6, R14, R13, R12, R11 ;  /* 0x0c00000c0d0e7389 */ /* 0x0002a400000c000b */
[----:B012---:R-:W-:Y:S01]  /*29d0*/  ENDCOLLECTIVE ;  /* 0x000000000000791b */ /* 0x007fe20003800000 */
.L_x_17204:
[----:B------:R-:W-:Y:S01]  /*29e0*/  HFMA2.MMA R12, -RZ, RZ, 0, 4.76837158203125e-07 ;  /* 0x00000008ff0c7435 */ /* 0x000fe200000001ff */
[----:B------:R-:W-:-:S04]  /*29f0*/  FMNMX.FTZ R0, R14, -3.40282346638528859812e+38, !PT ;  /* 0xff7fffff0e007809 */ /* 0x000fc80007810000 */
[----:B------:R-:W-:-:S07]  /*2a00*/  MOV R13, R0 ;  /* 0x00000000000d7202 */ /* 0x000fce0000000f00 */
[----:B------:R-:W-:Y:S05]  /*2a10*/  WARPSYNC.COLLECTIVE R15, `(.L_x_17205) ;  /* 0x000000000f087348 */ /* 0x000fea0003c00000 */
[----:B------:R0:W1:Y:S02]  /*2a20*/  SHFL.BFLY P6, R14, R13, R12, R11 ;  /* 0x0c00000c0d0e7389 */ /* 0x00006400000c000b */
[----:B01----:R-:W-:Y:S01]  /*2a30*/  ENDCOLLECTIVE ;  /* 0x000000000000791b */ /* 0x003fe20003800000 */
.L_x_17205:
[----:B------:R-:W-:Y:S02]  /*2a40*/  MOV R12, 0x4 ;  /* 0x00000004000c7802 */ /* 0x000fe40000000f00 */
[----:B------:R-:W-:-:S05]  /*2a50*/  FMNMX.FTZ R3, R0, R14, !PT ;  /* 0x0000000e00037209 */ /* 0x000fca0007810000 */
[----:B------:R-:W-:-:S07]  /*2a60*/  IMAD.MOV.U32 R13, RZ, RZ, R3 ;  /* 0x000000ffff0d7224 */ /* 0x000fce00078e0003 */
[----:B------:R-:W-:Y:S05]  /*2a70*/  WARPSYNC.COLLECTIVE R15, `(.L_x_17206) ;  /* 0x000000000f087348 */ /* 0x000fea0003c00000 */
[----:B------:R0:W1:Y:S02]  /*2a80*/  SHFL.BFLY P6, R14, R13, R12, R11 ;  /* 0x0c00000c0d0e7389 */ /* 0x00006400000c000b */
[----:B01----:R-:W-:Y:S01]  /*2a90*/  ENDCOLLECTIVE ;  /* 0x000000000000791b */ /* 0x003fe20003800000 */
.L_x_17206:
[----:B------:R-:W-:Y:S05]  /*2aa0*/  BRA `(.L_x_17207) ;  /* 0xffffffd400fc7947 */ /* 0x000fea000383ffff */
.L_x_17208:
        /* <DEDUP_REMOVED lines=13> */
.L_x_29877:


//--------------------- .text._ZN4vllm25paged_attention_v2_kernelIfhLi120ELi8ELi128ELNS_18Fp8KVCacheDataTypeE1ELb0ELi512EEEvPfS2_PT_PKS3_PKT0_S9_ifPKiSB_iPKfiiiSD_SD_iiiii --------------------------
	.section	.text._ZN4vllm25paged_attention_v2_kernelIfhLi120ELi8ELi128ELNS_18Fp8KVCacheDataTypeE1ELb0ELi512EEEvPfS2_PT_PKS3_PKT0_S9_ifPKiSB_iPKfiiiSD_SD_iiiii,"ax",@progbits
	.align	128
        .global         _ZN4vllm25paged_attention_v2_kernelIfhLi120ELi8ELi128ELNS_18Fp8KVCacheDataTypeE1ELb0ELi512EEEvPfS2_PT_PKS3_PKT0_S9_ifPKiSB_iPKfiiiSD_SD_iiiii
        .type           _ZN4vllm25paged_attention_v2_kernelIfhLi120ELi8ELi128ELNS_18Fp8KVCacheDataTypeE1ELb0ELi512EEEvPfS2_PT_PKS3_PKT0_S9_ifPKiSB_iPKfiiiSD_SD_iiiii,@function
        .size           _ZN4vllm25paged_attention_v2_kernelIfhLi120ELi8ELi128ELNS_18Fp8KVCacheDataTypeE1ELb0ELi512EEEvPfS2_PT_PKS3_PKT0_S9_ifPKiSB_iPKfiiiSD_SD_iiiii,(.L_x_29878 - _ZN4vllm25paged_attention_v2_kernelIfhLi120ELi8ELi128ELNS_18Fp8KVCacheDataTypeE1ELb0ELi512EEEvPfS2_PT_PKS3_PKT0_S9_ifPKiSB_iPKfiiiSD_SD_iiiii)
        .other          _ZN4vllm25paged_attention_v2_kernelIfhLi120ELi8ELi128ELNS_18Fp8KVCacheDataTypeE1ELb0ELi512EEEvPfS2_PT_PKS3_PKT0_S9_ifPKiSB_iPKfiiiSD_SD_iiiii,@"STO_CUDA_ENTRY STV_DEFAULT"
_ZN4vllm25paged_attention_v2_kernelIfhLi120ELi8ELi128ELNS_18Fp8KVCacheDataTypeE1ELb0ELi512EEEvPfS2_PT_PKS3_PKT0_S9_ifPKiSB_iPKfiiiSD_SD_iiiii:
.text._ZN4vllm25paged_attention_v2_kernelIfhLi120ELi8ELi128ELNS_18Fp8KVCacheDataTypeE1ELb0ELi512EEEvPfS2_PT_PKS3_PKT0_S9_ifPKiSB_iPKfiiiSD_SD_iiiii:
        /* <DEDUP_REMOVED lines=42> */
.L_x_17251:
        /* <DEDUP_REMOVED lines=47> */
.L_x_17215:
        /* <DEDUP_REMOVED lines=11> */
.L_x_17214:
[----:B------:R-:W-:Y:S05]  /*0640*/  BSYNC B1 ;  /* 0x0000000000017941 */ /* 0x000fea0003800000 */
.L_x_17213:
        /* <DEDUP_REMOVED lines=14> */
.L_x_17218:
        /* <DEDUP_REMOVED lines=100> */
.L_x_17217:
[----:B------:R-:W-:Y:S05]  /*0d70*/  BSYNC B1 ;  /* 0x0000000000017941 */ /* 0x000fea0003800000 */
.L_x_17216:
        /* <DEDUP_REMOVED lines=55> */
.L_x_17220:
[----:B------:R-:W-:Y:S05]  /*10f0*/  BSYNC B1 ;  /* 0x0000000000017941 */ /* 0x000fea0003800000 */
.L_x_17219:
        /* <DEDUP_REMOVED lines=26> */
.L_x_17212:
[----:B------:R-:W-:Y:S05]  /*12a0*/  BSYNC B0 ;  /* 0x0000000000007941 */ /* 0x000fea0003800000 */
.L_x_17211:
        /* <DEDUP_REMOVED lines=55> */
.L_x_17225:
        /* <DEDUP_REMOVED lines=8> */
.L_x_17224:
[----:B------:R-:W-:Y:S05]  /*16a0*/  BSYNC B1 ;  /* 0x0000000000017941 */ /* 0x000fea0003800000 */
.L_x_17223:
        /* <DEDUP_REMOVED lines=14> */
.L_x_17228:
        /* <DEDUP_REMOVED lines=52> */
.L_x_17227:
[----:B------:R-:W-:Y:S05]  /*1ad0*/  BSYNC B1 ;  /* 0x0000000000017941 */ /* 0x000fea0003800000 */
.L_x_17226:
        /* <DEDUP_REMOVED lines=31> */
.L_x_17230:
[----:B------:R-:W-:Y:S05]  /*1cd0*/  BSYNC B1 ;  /* 0x0000000000017941 */ /* 0x000fea0003800000 */
.L_x_17229:
        /* <DEDUP_REMOVED lines=14> */
.L_x_17222:
[----:B------:R-:W-:Y:S05]  /*1dc0*/  BSYNC B0 ;  /* 0x0000000000007941 */ /* 0x000fea0003800000 */
.L_x_17221:
        /* <DEDUP_REMOVED lines=22> */
.L_x_17232:
[----:B------:R-:W-:Y:S05]  /*1f30*/  BSYNC B0 ;  /* 0x0000000000007941 */ /* 0x000fea0003800000 */
.L_x_17231:
        /* <DEDUP_REMOVED lines=32> */
.L_x_17234:
[----:B------:R-:W-:Y:S05]  /*2140*/  BSYNC B0 ;  /* 0x0000000000007941 */ /* 0x000fea0003800000 */
.L_x_17233:
        /* <DEDUP_REMOVED lines=24> */
.L_x_17238:
[----:B------:R-:W-:Y:S05]  /*22d0*/  BSYNC B1 ;  /* 0x0000000000017941 */ /* 0x000fea0003800000 */
.L_x_17237:
[----:B-1-3--:R-:W-:-:S07]  /*22e0*/  @!P0 FADD.FTZ R14, R14, R5 ;  /* 0x000000050e0e8221 */ /* 0x00afce0000010000 */
.L_x_17236:
[----:B------:R-:W-:Y:S05]  /*22f0*/  BSYNC B0 ;  /* 0x0000000000007941 */ /* 0x000fea0003800000 */
.L_x_17235:
        /* <DEDUP_REMOVED lines=16> */
.L_x_17240:
[----:B------:R-:W-:Y:S05]  /*2400*/  BSYNC B0 ;  /* 0x0000000000007941 */ /* 0x000fea0003800000 */
.L_x_17239:
        /* <DEDUP_REMOVED lines=24> */
.L_x_17244:
[----:B------:R-:W-:Y:S05]  /*2590*/  BSYNC B1 ;  /* 0x0000000000017941 */ /* 0x000fea0003800000 */
.L_x_17243:
[----:B01-3--:R-:W-:-:S07]  /*25a0*/  @!P0 FADD.FTZ R14, R14, R5 ;  /* 0x000000050e0e8221 */ /* 0x00bfce0000010000 */
.L_x_17242:
[----:B------:R-:W-:Y:S05]  /*25b0*/  BSYNC B0 ;  /* 0x0000000000007941 */ /* 0x000fea0003800000 */
.L_x_17241:
        /* <DEDUP_REMOVED lines=61> */
.L_x_17246:
[----:B------:R-:W-:Y:S05]  /*2990*/  BSYNC B0 ;  /* 0x0000000000007941 */ /* 0x000fea0003800000 */
.L_x_17245:
        /* <DEDUP_REMOVED lines=9> */
.L_x_17209:
        /* <DEDUP_REMOVED lines=16> */
.L_x_17247:
[----:B------:R-:W-:Y:S05]  /*2b30*/  EXIT ;  /* 0x000000000000794d */ /* 0x000fea0003800000 */
.L_x_17210:
[----:B------:R-:W-:Y:S01]  /*2b40*/  HFMA2.MMA R11, -RZ, RZ, 0, 1.847743988037109375e-06 ;  /* 0x0000001fff0b7435 */ /* 0x000fe200000001ff */
[----:B------:R-:W-:Y:S01]  /*2b50*/  IMAD.MOV.U32 R12, RZ, RZ, 0x10 ;  /* 0x00000010ff0c7424 */ /* 0x000fe200078e00ff */
[----:B------:R-:W-:Y:S01]  /*2b60*/  MOV R2, 0xff7fffff ;  /* 0xff7fffff00027802 */ /* 0x000fe20000000f00 */
[----:B------:R-:W-:-:S08]  /*2b70*/  IMAD.MOV.U32 R15, RZ, RZ, -0x1 ;  /* 0xffffffffff0f7424 */ /* 0x000fd000078e00ff */
[----:B0-----:R-:W-:Y:S05]  /*2b80*/  WARPSYNC.COLLECTIVE R15, `(.L_x_17248) ;  /* 0x000000000f087348 */ /* 0x001fea0003c00000 */
[----:B------:R1:W2:Y:S02]  /*2b90*/  SHFL.BFLY P6, R14, R13, R12, R11 ;  /* 0x0c00000c0d0e7389 */ /* 0x0002a400000c000b */
[----:B012---:R-:W-:Y:S01]  /*2ba0*/  ENDCOLLECTIVE ;  /* 0x000000000000791b */ /* 0x007fe20003800000 */
.L_x_17248:
[----:B------:R-:W-:Y:S01]  /*2bb0*/  HFMA2.MMA R12, -RZ, RZ, 0, 4.76837158203125e-07 ;  /* 0x00000008ff0c7435 */ /* 0x000fe200000001ff */
[----:B------:R-:W-:-:S04]  /*2bc0*/  FMNMX.FTZ R0, R14, -3.40282346638528859812e+38, !PT ;  /* 0xff7fffff0e007809 */ /* 0x000fc80007810000 */
[----:B------:R-:W-:-:S07]  /*2bd0*/  MOV R13, R0 ;  /* 0x00000000000d7202 */ /* 0x000fce0000000f00 */
[----:B------:R-:W-:Y:S05]  /*2be0*/  WARPSYNC.COLLECTIVE R15, `(.L_x_17249) ;  /* 0x000000000f087348 */ /* 0x000fea0003c00000 */
[----:B------:R0:W1:Y:S02]  /*2bf0*/  SHFL.BFLY P6, R14, R13, R12, R11 ;  /* 0x0c00000c0d0e7389 */ /* 0x00006400000c000b */
[----:B01----:R-:W-:Y:S01]  /*2c00*/  ENDCOLLECTIVE ;  /* 0x000000000000791b */ /* 0x003fe20003800000 */
.L_x_17249:
[----:B------:R-:W-:Y:S02]  /*2c10*/  MOV R12, 0x4 ;  /* 0x00000004000c7802 */ /* 0x000fe40000000f00 */
[----:B------:R-:W-:-:S05]  /*2c20*/  FMNMX.FTZ R3, R0, R14, !PT ;  /* 0x0000000e00037209 */ /* 0x000fca0007810000 */
[----:B------:R-:W-:-:S07]  /*2c30*/  IMAD.MOV.U32 R13, RZ, RZ, R3 ;  /* 0x000000ffff0d7224 */ /* 0x000fce00078e0003 */
[----:B------:R-:W-:Y:S05]  /*2c40*/  WARPSYNC.COLLECTIVE R15, `(.L_x_17250) ;  /* 0x000000000f087348 */ /* 0x000fea0003c00000 */
[----:B------:R0:W1:Y:S02]  /*2c50*/  SHFL.BFLY P6, R14, R13, R12, R11 ;  /* 0x0c00000c0d0e7389 */ /* 0x00006400000c000b */
[----:B01----:R-:W-:Y:S01]  /*2c60*/  ENDCOLLECTIVE ;  /* 0x000000000000791b */ /* 0x003fe20003800000 */
.L_x_17250:
[----:B------:R-:W-:Y:S05]  /*2c70*/  BRA `(.L_x_17251) ;  /* 0xffffffd400887947 */ /* 0x000fea000383ffff */
.L_x_17252:
        /* <DEDUP_REMOVED lines=16> */
.L_x_29878:


//--------------------- .text._ZN4vllm25paged_attention_v2_kernelIfhLi112ELi8ELi128ELNS_18Fp8KVCacheDataTypeE1ELb0ELi512EEEvPfS2_PT_PKS3_PKT0_S9_ifPKiSB_iPKfiiiSD_SD_iiiii --------------------------
	.section	.text._ZN4vllm25paged_attention_v2_kernelIfhLi112ELi8ELi128ELNS_18Fp8KVCacheDataTypeE1ELb0ELi512EEEvPfS2_PT_PKS3_PKT0_S9_ifPKiSB_iPKfiiiSD_SD_iiiii,"ax",@progbits
	.align	128
        .global         _ZN4vllm25paged_attention_v2_kernelIfhLi112ELi8ELi128ELNS_18Fp8KVCacheDataTypeE1ELb0ELi512EEEvPfS2_PT_PKS3_PKT0_S9_ifPKiSB_iPKfiiiSD_SD_iiiii
        .type           _ZN4vllm25paged_attention_v2_kernelIfhLi112ELi8ELi128ELNS_18Fp8KVCacheDataTypeE1ELb0ELi512EEEvPfS2_PT_PKS3_PKT0_S9_ifPKiSB_iPKfiiiSD_SD_iiiii,@function
        .size           _ZN4vllm25paged_attention_v2_kernelIfhLi112ELi8ELi128ELNS_18Fp8KVCacheDataTypeE1ELb0ELi512EEEvPfS2_PT_PKS3_PKT0_S9_ifPKiSB_iPKfiiiSD_SD_iiiii,(.L_x_29879 - _ZN4vllm25paged_attention_v2_kernelIfhLi112ELi8ELi128ELNS_18Fp8KVCacheDataTypeE1ELb0ELi512EEEvPfS2_PT_PKS3_PKT0_S9_ifPKiSB_iPKfiiiSD_SD_iiiii)
        .other          _ZN4vllm25paged_attention_v2_kernelIfhLi112ELi8ELi128ELNS_18Fp8KVCacheDataTypeE1ELb0ELi512EEEvPfS2_PT_PKS3_PKT0_S9_ifPKiSB_iPKfiiiSD_SD_iiiii,@"STO_CUDA_ENTRY STV_DEFAULT"
_ZN4vllm25paged_attention_v2_kernelIfhLi112ELi8ELi128ELNS_18Fp8KVCacheDataTypeE1ELb0ELi512EEEvPfS2_PT_PKS3_PKT0_S9_ifPKiSB_iPKfiiiSD_SD_iiiii:
.text._ZN4vllm25paged_attention_v2_kernelIfhLi112ELi8ELi128ELNS_18Fp8KVCacheDataTypeE1ELb0ELi512EEEvPfS2_PT_PKS3_PKT0_S9_ifPKiSB_iPKfiiiSD_SD_iiiii:
        /* <DEDUP_REMOVED lines=42> */
.L_x_17285:
        /* <DEDUP_REMOVED lines=47> */
.L_x_17259:
        /* <DEDUP_REMOVED lines=11> */
.L_x_17258:
[----:B------:R-:W-:Y:S05]  /*0640*/  BSYNC B1 ;  /* 0x0000000000017941 */ /* 0x000fea0003800000 */
.L_x_17257:
        /* <DEDUP_REMOVED lines=14> */
.L_x_17262:
        /* <DEDUP_REMOVED lines=100> */
.L_x_17261:
[----:B------:R-:W-:Y:S05]  /*0d70*/  BSYNC B1 ;  /* 0x0000000000017941 */ /* 0x000fea0003800000 */
.L_x_17260:
        /* <DEDUP_REMOVED lines=55> */
.L_x_17264:
[----:B------:R-:W-:Y:S05]  /*10f0*/  BSYNC B1 ;  /* 0x0000000000017941 */ /* 0x000fea0003800000 */
.L_x_17263:
        /* <DEDUP_REMOVED lines=26> */
.L_x_17256:
[----:B------:R-:W-:Y:S05]  /*12a0*/  BSYNC B0 ;  /* 0x0000000000007941 */ /* 0x000fea0003800000 */
.L_x_17255:
        /* <DEDUP_REMOVED lines=55> */
.L_x_17269:
        /* <DEDUP_REMOVED lines=8> */
.L_x_17268:
[----:B------:R-:W-:Y:S05]  /*16a0*/  BSYNC B1 ;  /* 0x0000000000017941 */ /* 0x000fea0003800000 */
.L_x_17267:
        /* <DEDUP_REMOVED lines=14> */
.L_x_17272:
        /* <DEDUP_REMOVED lines=52> */
.L_x_17271:
[----:B------:R-:W-:Y:S05]  /*1ad0*/  BSYNC B1 ;  /* 0x0000000000017941 */ /* 0x000fea0003800000 */
.L_x_17270:
        /* <DEDUP_REMOVED lines=31> */
.L_x_17274:
[----:B------:R-:W-:Y:S05]  /*1cd0*/  BSYNC B1 ;  /* 0x0000000000017941 */ /* 0x000fea0003800000 */
.L_x_17273:
        /* <DEDUP_REMOVED lines=14> */
.L_x_17266:
[----:B------:R-:W-:Y:S05]  /*1dc0*/  BSYNC B0 ;  /* 0x0000000000007941 */ /* 0x000fea0003800000 */
.L_x_17265:
        /* <DEDUP_REMOVED lines=22> */
.L_x_17276:
[----:B------:R-:W-:Y:S05]  /*1f30*/  BSYNC B0 ;  /* 0x0000000000007941 */ /* 0x000fea0003800000 */
.L_x_17275:
        /* <DEDUP_REMOVED lines=50> */
.L_x_17278:
[----:B------:R-:W-:Y:S05]  /*2260*/  BSYNC B0 ;  /* 0x0000000000007941 */ /* 0x000fea0003800000 */
.L_x_17277:
        /* <DEDUP_REMOVED lines=25> */
.L_x_17280:
[----:B------:R-:W-:Y:S05]  /*2400*/  BSYNC B0 ;  /* 0x0000000000007941 */ /* 0x000fea0003800000 */
.L_x_17279:
        /* <DEDUP_REMOVED lines=56> */
.L_x_17253:
        /* <DEDUP_REMOVED lines=16> */
.L_x_17281:
[----:B------:R-:W-:Y:S05]  /*2890*/  EXIT ;  /* 0x000000000000794d */ /* 0x000fea0003800000 */
.L_x_17254:
[----:B------:R-:W-:Y:S01]  /*28a0*/  HFMA2.MMA R12, -RZ, RZ, 0, 9.5367431640625e-07 ;  /* 0x00000010ff0c7435 */ /* 0x000fe200000001ff */
[----:B------:R-:W-:Y:S01]  /*28b0*/  MOV R11, 0x1f ;  /* 0x0000001f000b7802 */ /* 0x000fe20000000f00 */
[----:B------:R-:W-:Y:S01]  /*28c0*/  IMAD.MOV.U32 R15, RZ, RZ, -0x1 ;  /* 0xffffffffff0f7424 */ /* 0x000fe200078e00ff */
[----:B------:R-:W-:-:S08]  /*28d0*/  MOV R2, 0xff7fffff ;  /* 0xff7fffff00027802 */ /* 0x000fd00000000f00 */
[----:B0-----:R-:W-:Y:S05]  /*28e0*/  WARPSYNC.COLLECTIVE R15, `(.L_x_17282) ;  /* 0x000000000f087348 */ /* 0x001fea0003c00000 */
[----:B------:R1:W2:Y:S02]  /*28f0*/  SHFL.BFLY P6, R14, R13, R12, R11 ;  /* 0x0c00000c0d0e7389 */ /* 0x0002a400000c000b */
[----:B012---:R-:W-:Y:S01]  /*2900*/  ENDCOLLECTIVE ;  /* 0x000000000000791b */ /* 0x007fe20003800000 */
.L_x_17282:
[----:B------:R-:W-:Y:S01]  /*2910*/  HFMA2.MMA R12, -RZ, RZ, 0, 4.76837158203125e-07 ;  /* 0x00000008ff0c7435 */ /* 0x000fe200000001ff */
[----:B------:R-:W-:-:S04]  /*2920*/  FMNMX.FTZ R0, R14, -3.40282346638528859812e+38, !PT ;  /* 0xff7fffff0e007809 */ /* 0x000fc80007810000 */
[----:B------:R-:W-:-:S07]  /*2930*/  MOV R13, R0 ;  /* 0x00000000000d7202 */ /* 0x000fce0000000f00 */
[----:B------:R-:W-:Y:S05]  /*2940*/  WARPSYNC.COLLECTIVE R15, `(.L_x_17283) ;  /* 0x000000000f087348 */ /* 0x000fea0003c00000 */
[----:B------:R0:W1:Y:S02]  /*2950*/  SHFL.BFLY P6, R14, R13, R12, R11 ;  /* 0x0c00000c0d0e7389 */ /* 0x00006400000c000b */
[----:B01----:R-:W-:Y:S01]  /*2960*/  ENDCOLLECTIVE ;  /* 0x000000000000791b */ /* 0x003fe20003800000 */
.L_x_17283:
[----:B------:R-:W-:Y:S02]  /*2970*/  MOV R12, 0x4 ;  /* 0x00000004000c7802 */ /* 0x000fe40000000f00 */
[----:B------:R-:W-:-:S05]  /*2980*/  FMNMX.FTZ R3, R0, R14, !PT ;  /* 0x0000000e00037209 */ /* 0x000fca0007810000 */
[----:B------:R-:W-:-:S07]  /*2990*/  IMAD.MOV.U32 R13, RZ, RZ, R3 ;  /* 0x000000ffff0d7224 */ /* 0x000fce00078e0003 */
[----:B------:R-:W-:Y:S05]  /*29a0*/  WARPSYNC.COLLECTIVE R15, `(.L_x_17284) ;  /* 0x000000000f087348 */ /* 0x000fea0003c00000 */
[----:B------:R0:W1:Y:S02]  /*29b0*/  SHFL.BFLY P6, R14, R13, R12, R11 ;  /* 0x0c00000c0d0e7389 */ /* 0x00006400000c000b */
[----:B01----:R-:W-:Y:S01]  /*29c0*/  ENDCOLLECTIVE ;  /* 0x000000000000791b */ /* 0x003fe20003800000 */
.L_x_17284:
[----:B------:R-:W-:Y:S05]  /*29d0*/  BRA `(.L_x_17285) ;  /* 0xffffffd800307947 */ /* 0x000fea000383ffff */
.L_x_17286:
        /* <DEDUP_REMOVED lines=10> */
.L_x_29879:


//--------------------- .text._ZN4vllm25paged_attention_v2_kernelIfhLi96ELi8ELi128ELNS_18Fp8KVCacheDataTypeE1ELb0ELi512EEEvPfS2_PT_PKS3_PKT0_S9_ifPKiSB_iPKfiiiSD_SD_iiiii --------------------------
	.section	.text._ZN4vllm25paged_attention_v2_kernelIfhLi96ELi8ELi128ELNS_18Fp8KVCacheDataTypeE1ELb0ELi512EEEvPfS2_PT_PKS3_PKT0_S9_ifPKiSB_iPKfiiiSD_SD_iiiii,"ax",@progbits
	.align	128
        .global         _ZN4vllm25paged_attention_v2_kernelIfhLi96ELi8ELi128ELNS_18Fp8KVCacheDataTypeE1ELb0ELi512EEEvPfS2_PT_PKS3_PKT0_S9_ifPKiSB_iPKfiiiSD_SD_iiiii
        .type           _ZN4vllm25paged_attention_v2_kernelIfhLi96ELi8ELi128ELNS_18Fp8KVCacheDataTypeE1ELb0ELi512EEEvPfS2_PT_PKS3_PKT0_S9_ifPKiSB_iPKfiiiSD_SD_iiiii,@function
        .size           _ZN4vllm25paged_attention_v2_kernelIfhLi96ELi8ELi128ELNS_18Fp8KVCacheDataTypeE1ELb0ELi512EEEvPfS2_PT_PKS3_PKT0_S9_ifPKiSB_iPKfiiiSD_SD_iiiii,(.L_x_29880 - _ZN4vllm25paged_attention_v2_kernelIfhLi96ELi8ELi128ELNS_18Fp8KVCacheDataTypeE1ELb0ELi512EEEvPfS2_PT_PKS3_PKT0_S9_ifPKiSB_iPKfiiiSD_SD_iiiii)
        .other          _ZN4vllm25paged_attention_v2_kernelIfhLi96ELi8ELi128ELNS_18Fp8KVCacheDataTypeE1ELb0ELi512EEEvPfS2_PT_PKS3_PKT0_S9_ifPKiSB_iPKfiiiSD_SD_iiiii,@"STO_CUDA_ENTRY STV_DEFAULT"
_ZN4vllm25paged_attention_v2_kernelIfhLi96ELi8ELi128ELNS_18Fp8KVCacheDataTypeE1ELb0ELi512EEEvPfS2_PT_PKS3_PKT0_S9_ifPKiSB_iPKfiiiSD_SD_iiiii:
.text._ZN4vllm25paged_attention_v2_kernelIfhLi96ELi8ELi128ELNS_18Fp8KVCacheDataTypeE1ELb0ELi512EEEvPfS2_PT_PKS3_PKT0_S9_ifPKiSB_iPKfiiiSD_SD_iiiii:
        /* <DEDUP_REMOVED lines=42> */
.L_x_17319:
        /* <DEDUP_REMOVED lines=47> */
.L_x_17293:
        /* <DEDUP_REMOVED lines=11> */
.L_x_17292:
[----:B------:R-:W-:Y:S05]  /*0640*/  BSYNC B1 ;  /* 0x0000000000017941 */ /* 0x000fea0003800000 */
.L_x_17291:
        /* <DEDUP_REMOVED lines=14> */
.L_x_17296:
        /* <DEDUP_REMOVED lines=100> */
.L_x_17295:
[----:B------:R-:W-:Y:S05]  /*0d70*/  BSYNC B1 ;  /* 0x0000000000017941 */ /* 0x000fea0003800000 */
.L_x_17294:
        /* <DEDUP_REMOVED lines=55> */
.L_x_17298:
[----:B------:R-:W-:Y:S05]  /*10f0*/  BSYNC B1 ;  /* 0x0000000000017941 */ /* 0x000fea0003800000 */
.L_x_17297:
        /* <DEDUP_REMOVED lines=26> */
.L_x_17290:
[----:B------:R-:W-:Y:S05]  /*12a0*/  BSYNC B0 ;  /* 0x0000000000007941 */ /* 0x000fea0003800000 */
.L_x_17289:
        /* <DEDUP_REMOVED lines=55> */
.L_x_17303:
        /* <DEDUP_REMOVED lines=8> */
.L_x_17302:
[----:B------:R-:W-:Y:S05]  /*16a0*/  BSYNC B1 ;  /* 0x0000000000017941 */ /* 0x000fea0003800000 */
.L_x_17301:
        /* <DEDUP_REMOVED lines=14> */
.L_x_17306:
        /* <DEDUP_REMOVED lines=52> */
.L_x_17305:
[----:B------:R-:W-:Y:S05]  /*1ad0*/  BSYNC B1 ;  /* 0x0000000000017941 */ /* 0x000fea0003800000 */
.L_x_17304:
        /* <DEDUP_REMOVED lines=31> */
.L_x_17308:
[----:B------:R-:W-:Y:S05]  /*1cd0*/  BSYNC B1 ;  /* 0x0000000000017941 */ /* 0x000fea0003800000 */
.L_x_17307:
        /* <DEDUP_REMOVED lines=14> */
.L_x_17300:
[----:B------:R-:W-:Y:S05]  /*1dc0*/  BSYNC B0 ;  /* 0x0000000000007941 */ /* 0x000fea0003800000 */
.L_x_17299:
        /* <DEDUP_REMOVED lines=22> */
.L_x_17310:
[----:B------:R-:W-:Y:S05]  /*1f30*/  BSYNC B0 ;  /* 0x0000000000007941 */ /* 0x000fea0003800000 */
.L_x_17309:
        /* <DEDUP_REMOVED lines=46> */
.L_x_17312:
[----:B------:R-:W-:Y:S05]  /*2220*/  BSYNC B0 ;  /* 0x0000000000007941 */ /* 0x000fea0003800000 */
.L_x_17311:
        /* <DEDUP_REMOVED lines=22> */
.L_x_17314:
[----:B------:R-:W-:Y:S05]  /*2390*/  BSYNC B0 ;  /* 0x0000000000007941 */ /* 0x000fea0003800000 */
.L_x_17313:
        /* <DEDUP_REMOVED lines=50> */
.L_x_17287:
        /* <DEDUP_REMOVED lines=16> */
.L_x_17315:
[----:B------:R-:W-:Y:S05]  /*27c0*/  EXIT ;  /* 0x000000000000794d */ /* 0x000fea0003800000 */
.L_x_17288:
[----:B------:R-:W-:Y:S01]  /*27d0*/  HFMA2.MMA R12, -RZ, RZ, 0, 9.5367431640625e-07 ;  /* 0x00000010ff0c7435 */ /* 0x000fe200000001ff */
[----:B------:R-:W-:Y:S01]  /*27e0*/  MOV R11, 0x1f ;  /* 0x0000001f000b7802 */ /* 0x000fe20000000f00 */
[----:B------:R-:W-:Y:S01]  /*27f0*/  IMAD.MOV.U32 R15, RZ, RZ, -0x1 ;  /* 0xffffffffff0f7424 */ /* 0x000fe200078e00ff */
[----:B------:R-:W-:-:S08]  /*2800*/  MOV R2, 0xff7fffff ;  /* 0xff7fffff00027802 */ /* 0x000fd00000000f00 */
[----:B0-----:R-:W-:Y:S05]  /*2810*/  WARPSYNC.COLLECTIVE R15, `(.L_x_17316) ;  /* 0x000000000f087348 */ /* 0x001fea0003c00000 */
[----:B------:R1:W2:Y:S02]  /*2820*/  SHFL.BFLY P6, R14, R13, R12, R11 ;  /* 0x0c00000c0d0e7389 */ /* 0x0002a400000c000b */
[----:B012---:R-:W-:Y:S01]  /*2830*/  ENDCOLLECTIVE ;  /* 0x000000000000791b */ /* 0x007fe20003800000 */
.L_x_17316:
[----:B------:R-:W-:Y:S01]  /*2840*/  HFMA2.MMA R12, -RZ, RZ, 0, 4.76837158203125e-07 ;  /* 0x00000008ff0c7435 */ /* 0x000fe200000001ff */
[----:B------:R-:W-:-:S04]  /*2850*/  FMNMX.FTZ R0, R14, -3.40282346638528859812e+38, !PT ;  /* 0xff7fffff0e007809 */ /* 0x000fc80007810000 */
[----:B------:R-:W-:-:S07]  /*2860*/  MOV R13, R0 ;  /* 0x00000000000d7202 */ /* 0x000fce0000000f00 */
[----:B------:R-:W-:Y:S05]  /*2870*/  WARPSYNC.COLLECTIVE R15, `(.L_x_17317) ;  /* 0x000000000f087348 */ /* 0x000fea0003c00000 */
[----:B------:R0:W1:Y:S02]  /*2880*/  SHFL.BFLY P6, R14, R13, R12, R11 ;  /* 0x0c00000c0d0e7389 */ /* 0x00006400000c000b */
[----:B01----:R-:W-:Y:S01]  /*2890*/  ENDCOLLECTIVE ;  /* 0x000000000000791b */ /* 0x003fe20003800000 */
.L_x_17317:
[----:B------:R-:W-:Y:S02]  /*28a0*/  MOV R12, 0x4 ;  /* 0x00000004000c7802 */ /* 0x000fe40000000f00 */
[----:B------:R-:W-:-:S05]  /*28b0*/  FMNMX.FTZ R3, R0, R14, !PT ;  /* 0x0000000e00037209 */ /* 0x000fca0007810000 */
[----:B------:R-:W-:-:S07]  /*28c0*/  IMAD.MOV.U32 R13, RZ, RZ, R3 ;  /* 0x000000ffff0d7224 */ /* 0x000fce00078e0003 */
[----:B------:R-:W-:Y:S05]  /*28d0*/  WARPSYNC.COLLECTIVE R15, `(.L_x_17318) ;  /* 0x000000000f087348 */ /* 0x000fea0003c00000 */
[----:B------:R0:W1:Y:S02]  /*28e0*/  SHFL.BFLY P6, R14, R13, R12, R11 ;  /* 0x0c00000c0d0e7389 */ /* 0x00006400000c000b */
[----:B01----:R-:W-:Y:S01]  /*28f0*/  ENDCOLLECTIVE ;  /* 0x000000000000791b */ /* 0x003fe20003800000 */
.L_x_17318:
[----:B------:R-:W-:Y:S05]  /*2900*/  BRA `(.L_x_17319) ;  /* 0xffffffd800647947 */ /* 0x000fea000383ffff */
.L_x_17320:
        /* <DEDUP_REMOVED lines=15> */
.L_x_29880:


//--------------------- .text._ZN4vllm25paged_attention_v2_kernelIfhLi80ELi8ELi128ELNS_18Fp8KVCacheDataTypeE1ELb0ELi512EEEvPfS2_PT_PKS3_PKT0_S9_ifPKiSB_iPKfiiiSD_SD_iiiii --------------------------
	.section	.text._ZN4vllm25paged_attention_v2_kernelIfhLi80ELi8ELi128ELNS_18Fp8KVCacheDataTypeE1ELb0ELi512EEEvPfS2_PT_PKS3_PKT0_S9_ifPKiSB_iPKfiiiSD_SD_iiiii,"ax",@progbits
	.align	128
        .global         _ZN4vllm25paged_attention_v2_kernelIfhLi80ELi8ELi128ELNS_18Fp8KVCacheDataTypeE1ELb0ELi512EEEvPfS2_PT_PKS3_PKT0_S9_ifPKiSB_iPKfiiiSD_SD_iiiii
        .type           _ZN4vllm25paged_attention_v2_kernelIfhLi80ELi8ELi128ELNS_18Fp8KVCacheDataTypeE1ELb0ELi512EEEvPfS2_PT_PKS3_PKT0_S9_ifPKiSB_iPKfiiiSD_SD_iiiii,@function
        .size           _ZN4vllm25paged_attention_v2_kernelIfhLi80ELi8ELi128ELNS_18Fp8KVCacheDataTypeE1ELb0ELi512EEEvPfS2_PT_PKS3_PKT0_S9_ifPKiSB_iPKfiiiSD_SD_iiiii,(.L_x_29881 - _ZN4vllm25paged_attention_v2_kernelIfhLi80ELi8ELi128ELNS_18Fp8KVCacheDataTypeE1ELb0ELi512EEEvPfS2_PT_PKS3_PKT0_S9_ifPKiSB_iPKfiiiSD_SD_iiiii)
        .other          _ZN4vllm25paged_attention_v2_kernelIfhLi80ELi8ELi128ELNS_18Fp8KVCacheDataTypeE1ELb0ELi512EEEvPfS2_PT_PKS3_PKT0_S9_ifPKiSB_iPKfiiiSD_SD_iiiii,@"STO_CUDA_ENTRY STV_DEFAULT"
_ZN4vllm25paged_attention_v2_kernelIfhLi80ELi8ELi128ELNS_18Fp8KVCacheDataTypeE1ELb0ELi512EEEvPfS2_PT_PKS3_PKT0_S9_ifPKiSB_iPKfiiiSD_SD_iiiii:
.text._ZN4vllm25paged_attention_v2_kernelIfhLi80ELi8ELi128ELNS_18Fp8KVCacheDataTypeE1ELb0ELi512EEEvPfS2_PT_PKS3_PKT0_S9_ifPKiSB_iPKfiiiSD_SD_iiiii:
        /* <DEDUP_REMOVED lines=42> */
.L_x_17353:
        /* <DEDUP_REMOVED lines=47> */
.L_x_17327:
        /* <DEDUP_REMOVED lines=11> */
.L_x_17326:
[----:B------:R-:W-:Y:S05]  /*0640*/  BSYNC B1 ;  /* 0x0000000000017941 */ /* 0x000fea0003800000 */
.L_x_17325:
        /* <DEDUP_REMOVED lines=14> */
.L_x_17330:
        /* <DEDUP_REMOVED lines=100> */
.L_x_17329:
[----:B------:R-:W-:Y:S05]  /*0d70*/  BSYNC B1 ;  /* 0x0000000000017941 */ /* 0x000fea0003800000 */
.L_x_17328:
        /* <DEDUP_REMOVED lines=55> */
.L_x_17332:
[----:B------:R-:W-:Y:S05]  /*10f0*/  BSYNC B1 ;  /* 0x0000000000017941 */ /* 0x000fea0003800000 */
.L_x_17331:
        /* <DEDUP_REMOVED lines=26> */
.L_x_17324:
[----:B------:R-:W-:Y:S05]  /*12a0*/  BSYNC B0 ;  /* 0x0000000000007941 */ /* 0x000fea0003800000 */
.L_x_17323:
        /* <DEDUP_REMOVED lines=55> */
.L_x_17337:
        /* <DEDUP_REMOVED lines=8> */
.L_x_17336:
[----:B------:R-:W-:Y:S05]  /*16a0*/  BSYNC B1 ;  /* 0x0000000000017941 */ /* 0x000fea0003800000 */
.L_x_17335:
        /* <DEDUP_REMOVED lines=14> */
.L_x_17340:
        /* <DEDUP_REMOVED lines=52> */
.L_x_17339:
[----:B------:R-:W-:Y:S05]  /*1ad0*/  BSYNC B1 ;  /* 0x0000000000017941 */ /* 0x000fea0003800000 */
.L_x_17338:
        /* <DEDUP_REMOVED lines=31> */
.L_x_17342:
[----:B------:R-:W-:Y:S05]  /*1cd0*/  BSYNC B1 ;  /* 0x0000000000017941 */ /* 0x000fea0003800000 */
.L_x_17341:
        /* <DEDUP_REMOVED lines=14> */
.L_x_17334:
[----:B------:R-:W-:Y:S05]  /*1dc0*/  BSYNC B0 ;  /* 0x0000000000007941 */ /* 0x000fea0003800000 */
.L_x_17333:
        /* <DEDUP_REMOVED lines=22> */
.L_x_17344:
[----:B------:R-:W-:Y:S05]  /*1f30*/  BSYNC B0 ;  /* 0x0000000000007941 */ /* 0x000fea0003800000 */
.L_x_17343:
        /* <DEDUP_REMOVED lines=41> */
.L_x_17346:
[----:B------:R-:W-:Y:S05]  /*21d0*/  BSYNC B0 ;  /* 0x0000000000007941 */ /* 0x000fea0003800000 */
.L_x_17345:
        /* <DEDUP_REMOVED lines=19> */
.L_x_17348:
[----:B------:R-:W-:Y:S05]  /*2310*/  BSYNC B0 ;  /* 0x0000000000007941 */ /* 0x000fea0003800000 */
.L_x_17347:
        /* <DEDUP_REMOVED lines=44> */
.L_x_17321:
        /* <DEDUP_REMOVED lines=16> */
.L_x_17349:
[----:B------:R-:W-:Y:S05]  /*26e0*/  EXIT ;  /* 0x000000000000794d */ /* 0x000fea0003800000 */
.L_x_17322:
[----:B------:R-:W-:Y:S01]  /*26f0*/  HFMA2.MMA R12, -RZ, RZ, 0, 9.5367431640625e-07 ;  /* 0x00000010ff0c7435 */ /* 0x000fe200000001ff */
[----:B------:R-:W-:Y:S01]  /*2700*/  MOV R11, 0x1f ;  /* 0x0000001f000b7802 */ /* 0x000fe20000000f00 */
[----:B------:R-:W-:Y:S01]  /*2710*/  IMAD.MOV.U32 R15, RZ, RZ, -0x1 ;  /* 0xffffffffff0f7424 */ /* 0x000fe200078e00ff */
[----:B------:R-:W-:-:S08]  /*2720*/  MOV R2, 0xff7fffff ;  /* 0xff7fffff00027802 */ /* 0x000fd00000000f00 */
[----:B0-----:R-:W-:Y:S05]  /*2730*/  WARPSYNC.COLLECTIVE R15, `(.L_x_17350) ;  /* 0x000000000f087348 */ /* 0x001fea0003c00000 */
[----:B------:R1:W2:Y:S02]  /*2740*/  SHFL.BFLY P6, R14, R13, R12, R11 ;  /* 0x0c00000c0d0e7389 */ /* 0x0002a400000c000b */
[----:B012---:R-:W-:Y:S01]  /*2750*/  ENDCOLLECTIVE ;  /* 0x000000000000791b */ /* 0x007fe20003800000 */
.L_x_17350:
[----:B------:R-:W-:Y:S01]  /*2760*/  HFMA2.MMA R12, -RZ, RZ, 0, 4.76837158203125e-07 ;  /* 0x00000008ff0c7435 */ /* 0x000fe200000001ff */
[----:B------:R-:W-:-:S04]  /*2770*/  FMNMX.FTZ R0, R14, -3.40282346638528859812e+38, !PT ;  /* 0xff7fffff0e007809 */ /* 0x000fc80007810000 */
[----:B------:R-:W-:-:S07]  /*2780*/  MOV R13, R0 ;  /* 0x00000000000d7202 */ /* 0x000fce0000000f00 */
[----:B------:R-:W-:Y:S05]  /*2790*/  WARPSYNC.COLLECTIVE R15, `(.L_x_17351) ;  /* 0x000000000f087348 */ /* 0x000fea0003c00000 */
[----:B------:R0:W1:Y:S02]  /*27a0*/  SHFL.BFLY P6, R14, R13, R12, R11 ;  /* 0x0c00000c0d0e7389 */ /* 0x00006400000c000b */
[----:B01----:R-:W-:Y:S01]  /*27b0*/  ENDCOLLECTIVE ;  /* 0x000000000000791b */ /* 0x003fe20003800000 */
.L_x_17351:
[----:B------:R-:W-:Y:S02]  /*27c0*/  MOV R12, 0x4 ;  /* 0x00000004000c7802 */ /* 0x000fe40000000f00 */
[----:B------:R-:W-:-:S05]  /*27d0*/  FMNMX.FTZ R3, R0, R14, !PT ;  /* 0x0000000e00037209 */ /* 0x000fca0007810000 */
[----:B------:R-:W-:-:S07]  /*27e0*/  IMAD.MOV.U32 R13, RZ, RZ, R3 ;  /* 0x000000ffff0d7224 */ /* 0x000fce00078e0003 */
[----:B------:R-:W-:Y:S05]  /*27f0*/  WARPSYNC.COLLECTIVE R15, `(.L_x_17352) ;  /* 0x000000000f087348 */ /* 0x000fea0003c00000 */
[----:B------:R0:W1:Y:S02]  /*2800*/  SHFL.BFLY P6, R14, R13, R12, R11 ;  /* 0x0c00000c0d0e7389 */ /* 0x00006400000c000b */
[----:B01----:R-:W-:Y:S01]  /*2810*/  ENDCOLLECTIVE ;  /* 0x000000000000791b */ /* 0x003fe20003800000 */
.L_x_17352:
[----:B------:R-:W-:Y:S05]  /*2820*/  BRA `(.L_x_17353) ;  /* 0xffffffd8009c7947 */ /* 0x000fea000383ffff */
.L_x_17354:
        /* <DEDUP_REMOVED lines=13> */
.L_x_29881:


//--------------------- .text._ZN4vllm25paged_attention_v2_kernelIfhLi64ELi8ELi128ELNS_18Fp8KVCacheDataTypeE1ELb0ELi512EEEvPfS2_PT_PKS3_PKT0_S9_ifPKiSB_iPKfiiiSD_SD_iiiii --------------------------
	.section	.text._ZN4vllm25paged_attention_v2_kernelIfhLi64ELi8ELi128ELNS_18Fp8KVCacheDataTypeE1ELb0ELi512EEEvPfS2_PT_PKS3_PKT0_S9_ifPKiSB_iPKfiiiSD_SD_iiiii,"ax",@progbits
	.align	128
        .global         _ZN4vllm25paged_attention_v2_kernelIfhLi64ELi8ELi128ELNS_18Fp8KVCacheDataTypeE1ELb0ELi512EEEvPfS2_PT_PKS3_PKT0_S9_ifPKiSB_iPKfiiiSD_SD_iiiii
        .type           _ZN4vllm25paged_attention_v2_kernelIfhLi64ELi8ELi128ELNS_18Fp8KVCacheDataTypeE1ELb0ELi512EEEvPfS2_PT_PKS3_PKT0_S9_ifPKiSB_iPKfiiiSD_SD_iiiii,@function
        .size           _ZN4vllm25paged_attention_v2_kernelIfhLi64ELi8ELi128ELNS_18Fp8KVCacheDataTypeE1ELb0ELi512EEEvPfS2_PT_PKS3_PKT0_S9_ifPKiSB_iPKfiiiSD_SD_iiiii,(.L_x_29882 - _ZN4vllm25paged_attention_v2_kernelIfhLi64ELi8ELi128ELNS_18Fp8KVCacheDataTypeE1ELb0ELi512EEEvPfS2_PT_PKS3_PKT0_S9_ifPKiSB_iPKfiiiSD_SD_iiiii)
        .other          _ZN4vllm25paged_attention_v2_kernelIfhLi64ELi8ELi128ELNS_18Fp8KVCacheDataTypeE1ELb0ELi512EEEvPfS2_PT_PKS3_PKT0_S9_ifPKiSB_iPKfiiiSD_SD_iiiii,@"STO_CUDA_ENTRY STV_DEFAULT"
_ZN4vllm25paged_attention_v2_kernelIfhLi64ELi8ELi128ELNS_18Fp8KVCacheDataTypeE1ELb0ELi512EEEvPfS2_PT_PKS3_PKT0_S9_ifPKiSB_iPKfiiiSD_SD_iiiii:
.text._ZN4vllm25paged_attention_v2_kernelIfhLi64ELi8ELi128ELNS_18Fp8KVCacheDataTypeE1ELb0ELi512EEEvPfS2_PT_PKS3_PKT0_S9_ifPKiSB_iPKfiiiSD_SD_iiiii:
        /* <DEDUP_REMOVED lines=42> */
.L_x_17385:
        /* <DEDUP_REMOVED lines=46> */
.L_x_17361:
        /* <DEDUP_REMOVED lines=11> */
.L_x_17360:
[----:B------:R-:W-:Y:S05]  /*0630*/  BSYNC B1 ;  /* 0x0000000000017941 */ /* 0x000fea0003800000 */
.L_x_17359:
        /* <DEDUP_REMOVED lines=14> */
.L_x_17364:
        /* <DEDUP_REMOVED lines=100> */
.L_x_17363:
[----:B------:R-:W-:Y:S05]  /*0d60*/  BSYNC B1 ;  /* 0x0000000000017941 */ /* 0x000fea0003800000 */
.L_x_17362:
        /* <DEDUP_REMOVED lines=55> */
.L_x_17366:
[----:B------:R-:W-:Y:S05]  /*10e0*/  BSYNC B1 ;  /* 0x0000000000017941 */ /* 0x000fea0003800000 */
.L_x_17365:
        /* <DEDUP_REMOVED lines=26> */
.L_x_17358:
[----:B------:R-:W-:Y:S05]  /*1290*/  BSYNC B0 ;  /* 0x0000000000007941 */ /* 0x000fea0003800000 */
.L_x_17357:
        /* <DEDUP_REMOVED lines=54> */
.L_x_17371:
        /* <DEDUP_REMOVED lines=8> */
.L_x_17370:
[----:B------:R-:W-:Y:S05]  /*1680*/  BSYNC B1 ;  /* 0x0000000000017941 */ /* 0x000fea0003800000 */
.L_x_17369:
        /* <DEDUP_REMOVED lines=14> */
.L_x_17374:
        /* <DEDUP_REMOVED lines=52> */
.L_x_17373:
[----:B------:R-:W-:Y:S05]  /*1ab0*/  BSYNC B1 ;  /* 0x0000000000017941 */ /* 0x000fea0003800000 */
.L_x_17372:
        /* <DEDUP_REMOVED lines=31> */
.L_x_17376:
[----:B------:R-:W-:Y:S05]  /*1cb0*/  BSYNC B1 ;  /* 0x0000000000017941 */ /* 0x000fea0003800000 */
.L_x_17375:
        /* <DEDUP_REMOVED lines=14> */
.L_x_17368:
[----:B------:R-:W-:Y:S05]  /*1da0*/  BSYNC B0 ;  /* 0x0000000000007941 */ /* 0x000fea0003800000 */
.L_x_17367:
        /* <DEDUP_REMOVED lines=22> */
.L_x_17378:
[----:B------:R-:W-:Y:S05]  /*1f10*/  BSYNC B0 ;  /* 0x0000000000007941 */ /* 0x000fea0003800000 */
.L_x_17377:
        /* <DEDUP_REMOVED lines=51> */
.L_x_17380:
[----:B------:R-:W-:Y:S05]  /*2250*/  BSYNC B0 ;  /* 0x0000000000007941 */ /* 0x000fea0003800000 */
.L_x_17379:
        /* <DEDUP_REMOVED lines=38> */
.L_x_17355:
        /* <DEDUP_REMOVED lines=16> */
.L_x_17381:
[----:B------:R-:W-:Y:S05]  /*25c0*/  EXIT ;  /* 0x000000000000794d */ /* 0x000fea0003800000 */
.L_x_17356:
[----:B------:R-:W-:Y:S01]  /*25d0*/  HFMA2.MMA R12, -RZ, RZ, 0, 9.5367431640625e-07 ;  /* 0x00000010ff0c7435 */ /* 0x000fe200000001ff */
[----:B------:R-:W-:Y:S01]  /*25e0*/  MOV R11, 0x1f ;  /* 0x0000001f000b7802 */ /* 0x000fe20000000f00 */
[----:B------:R-:W-:Y:S01]  /*25f0*/  IMAD.MOV.U32 R15, RZ, RZ, -0x1 ;  /* 0xffffffffff0f7424 */ /* 0x000fe200078e00ff */
[----:B------:R-:W-:-:S08]  /*2600*/  MOV R2, 0xff7fffff ;  /* 0xff7fffff00027802 */ /* 0x000fd00000000f00 */
[----:B0-----:R-:W-:Y:S05]  /*2610*/  WARPSYNC.COLLECTIVE R15, `(.L_x_17382) ;  /* 0x000000000f087348 */ /* 0x001fea0003c00000 */
[----:B------:R1:W2:Y:S02]  /*2620*/  SHFL.BFLY P6, R14, R13, R12, R11 ;  /* 0x0c00000c0d0e7389 */ /* 0x0002a400000c000b */
[----:B012---:R-:W-:Y:S01]  /*2630*/  ENDCOLLECTIVE ;  /* 0x000000000000791b */ /* 0x007fe20003800000 */
.L_x_17382:
[----:B------:R-:W-:Y:S01]  /*2640*/  HFMA2.MMA R12, -RZ, RZ, 0, 4.76837158203125e-07 ;  /* 0x00000008ff0c7435 */ /* 0x000fe200000001ff */
[----:B------:R-:W-:-:S04]  /*2650*/  FMNMX.FTZ R0, R14, -3.40282346638528859812e+38, !PT ;  /* 0xff7fffff0e007809 */ /* 0x000fc80007810000 */
[----:B------:R-:W-:-:S07]  /*2660*/  MOV R13, R0 ;  /* 0x00000000000d7202 */ /* 0x000fce0000000f00 */
[----:B------:R-:W-:Y:S05]  /*2670*/  WARPSYNC.COLLECTIVE R15, `(.L_x_17383) ;  /* 0x000000000f087348 */ /* 0x000fea0003c00000 */
[----:B------:R0:W1:Y:S02]  /*2680*/  SHFL.BFLY P6, R14, R13, R12, R11 ;  /* 0x0c00000c0d0e7389 */ /* 0x00006400000c000b */
[----:B01----:R-:W-:Y:S01]  /*2690*/  ENDCOLLECTIVE ;  /* 0x000000000000791b */ /* 0x003fe20003800000 */
.L_x_17383:
[----:B------:R-:W-:Y:S02]  /*26a0*/  MOV R12, 0x4 ;  /* 0x00000004000c7802 */ /* 0x000fe40000000f00 */
[----:B------:R-:W-:-:S05]  /*26b0*/  FMNMX.FTZ R3, R0, R14, !PT ;  /* 0x0000000e00037209 */ /* 0x000fca0007810000 */
[----:B------:R-:W-:-:S07]  /*26c0*/  IMAD.MOV.U32 R13, RZ, RZ, R3 ;  /* 0x000000ffff0d7224 */ /* 0x000fce00078e0003 */
[----:B------:R-:W-:Y:S05]  /*26d0*/  WARPSYNC.COLLECTIVE R15, `(.L_x_17384) ;  /* 0x000000000f087348 */ /* 0x000fea0003c00000 */
[----:B------:R0:W1:Y:S02]  /*26e0*/  SHFL.BFLY P6, R14, R13, R12, R11 ;  /* 0x0c00000c0d0e7389 */ /* 0x00006400000c000b */
[----:B01----:R-:W-:Y:S01]  /*26f0*/  ENDCOLLECTIVE ;  /* 0x000000000000791b */ /* 0x003fe20003800000 */
.L_x_17384:
[----:B------:R-:W-:Y:S05]  /*2700*/  BRA `(.L_x_17385) ;  /* 0xffffffd800e47947 */ /* 0x000fea000383ffff */
.L_x_17386:
        /* <DEDUP_REMOVED lines=15> */
.L_x_29882:


//--------------------- .text._ZN4vllm25paged_attention_v2_kernelIfhLi32ELi8ELi128ELNS_18Fp8KVCacheDataTypeE1ELb0ELi512EEEvPfS2_PT_PKS3_PKT0_S9_ifPKiSB_iPKfiiiSD_SD_iiiii --------------------------
	.section	.text._ZN4vllm25paged_attention_v2_kernelIfhLi32ELi8ELi128ELNS_18Fp8KVCacheDataTypeE1ELb0ELi512EEEvPfS2_PT_PKS3_PKT0_S9_ifPKiSB_iPKfiiiSD_SD_iiiii,"ax",@progbits
	.align	128
        .global         _ZN4vllm25paged_attention_v2_kernelIfhLi32ELi8ELi128ELNS_18Fp8KVCacheDataTypeE1ELb0ELi512EEEvPfS2_PT_PKS3_PKT0_S9_ifPKiSB_iPKfiiiSD_SD_iiiii
        .type           _ZN4vllm25paged_attention_v2_kernelIfhLi32ELi8ELi128ELNS_18Fp8KVCacheDataTypeE1ELb0ELi512EEEvPfS2_PT_PKS3_PKT0_S9_ifPKiSB_iPKfiiiSD_SD_iiiii,@function
        .size           _ZN4vllm25paged_attention_v2_kernelIfhLi32ELi8ELi128ELNS_18Fp8KVCacheDataTypeE1ELb0ELi512EEEvPfS2_PT_PKS3_PKT0_S9_ifPKiSB_iPKfiiiSD_SD_iiiii,(.L_x_29883 - _ZN4vllm25paged_attention_v2_kernelIfhLi32ELi8ELi128ELNS_18Fp8KVCacheDataTypeE1ELb0ELi512EEEvPfS2_PT_PKS3_PKT0_S9_ifPKiSB_iPKfiiiSD_SD_iiiii)
        .other          _ZN4vllm25paged_attention_v2_kernelIfhLi32ELi8ELi128ELNS_18Fp8KVCacheDataTypeE1ELb0ELi512EEEvPfS2_PT_PKS3_PKT0_S9_ifPKiSB_iPKfiiiSD_SD_iiiii,@"STO_CUDA_ENTRY STV_DEFAULT"
_ZN4vllm25paged_attention_v2_kernelIfhLi32ELi8ELi128ELNS_18Fp8KVCacheDataTypeE1ELb0ELi512EEEvPfS2_PT_PKS3_PKT0_S9_ifPKiSB_iPKfiiiSD_SD_iiiii:
.text._ZN4vllm25paged_attention_v2_kernelIfhLi32ELi8ELi128ELNS_18Fp8KVCacheDataTypeE1ELb0ELi512EEEvPfS2_PT_PKS3_PKT0_S9_ifPKiSB_iPKfiiiSD_SD_iiiii:
        /* <DEDUP_REMOVED lines=42> */
.L_x_17419:
        /* <DEDUP_REMOVED lines=47> */
.L_x_17393:
        /* <DEDUP_REMOVED lines=11> */
.L_x_17392:
[----:B------:R-:W-:Y:S05]  /*0640*/  BSYNC B1 ;  /* 0x0000000000017941 */ /* 0x000fea0003800000 */
.L_x_17391:
        /* <DEDUP_REMOVED lines=14> */
.L_x_17396:
        /* <DEDUP_REMOVED lines=100> */
.L_x_17395:
[----:B------:R-:W-:Y:S05]  /*0d70*/  BSYNC B1 ;  /* 0x0000000000017941 */ /* 0x000fea0003800000 */
.L_x_17394:
        /* <DEDUP_REMOVED lines=55> */
.L_x_17398:
[----:B------:R-:W-:Y:S05]  /*10f0*/  BSYNC B1 ;  /* 0x0000000000017941 */ /* 0x000fea0003800000 */
.L_x_17397:
        /* <DEDUP_REMOVED lines=26> */
.L_x_17390:
[----:B------:R-:W-:Y:S05]  /*12a0*/  BSYNC B0 ;  /* 0x0000000000007941 */ /* 0x000fea0003800000 */
.L_x_17389:
        /* <DEDUP_REMOVED lines=55> */
.L_x_17403:
        /* <DEDUP_REMOVED lines=8> */
.L_x_17402:
[----:B------:R-:W-:Y:S05]  /*16a0*/  BSYNC B1 ;  /* 0x0000000000017941 */ /* 0x000fea0003800000 */
.L_x_17401:
        /* <DEDUP_REMOVED lines=14> */
.L_x_17406:
        /* <DEDUP_REMOVED lines=52> */
.L_x_17405:
[----:B------:R-:W-:Y:S05]  /*1ad0*/  BSYNC B1 ;  /* 0x0000000000017941 */ /* 0x000fea0003800000 */
.L_x_17404:
        /* <DEDUP_REMOVED lines=31> */
.L_x_17408:
[----:B------:R-:W-:Y:S05]  /*1cd0*/  BSYNC B1 ;  /* 0x0000000000017941 */ /* 0x000fea0003800000 */
.L_x_17407:
        /* <DEDUP_REMOVED lines=14> */
.L_x_17400:
[----:B------:R-:W-:Y:S05]  /*1dc0*/  BSYNC B0 ;  /* 0x0000000000007941 */ /* 0x000fea0003800000 */
.L_x_17399:
        /* <DEDUP_REMOVED lines=22> */
.L_x_17410:
[----:B------:R-:W-:Y:S05]  /*1f30*/  BSYNC B0 ;  /* 0x0000000000007941 */ /* 0x000fea0003800000 */
.L_x_17409:
        /* <DEDUP_REMOVED lines=30> */
.L_x_17412:
[----:B------:R-:W-:Y:S05]  /*2120*/  BSYNC B0 ;  /* 0x0000000000007941 */ /* 0x000fea0003800000 */
.L_x_17411:
        /* <DEDUP_REMOVED lines=10> */
.L_x_17414:
[----:B------:R-:W-:Y:S05]  /*21d0*/  BSYNC B0 ;  /* 0x0000000000007941 */ /* 0x000fea0003800000 */
.L_x_17413:
        /* <DEDUP_REMOVED lines=27> */
.L_x_17387:
        /* <DEDUP_REMOVED lines=16> */
.L_x_17415:
[----:B------:R-:W-:Y:S05]  /*2490*/  EXIT ;  /* 0x000000000000794d */ /* 0x000fea0003800000 */
.L_x_17388:
[----:B------:R-:W-:Y:S01]  /*24a0*/  IMAD.MOV.U32 R12, RZ, RZ, 0x10 ;  /* 0x00000010ff0c7424 */ /* 0x000fe200078e00ff */
[----:B------:R-:W-:Y:S02]  /*24b0*/  MOV R11, 0x1f ;  /* 0x0000001f000b7802 */ /* 0x000fe40000000f00 */
[----:B------:R-:W-:Y:S02]  /*24c0*/  MOV R15, 0xffffffff ;  /* 0xffffffff000f7802 */ /* 0x000fe40000000f00 */
[----:B------:R-:W-:-:S07]  /*24d0*/  MOV R2, 0xff7fffff ;  /* 0xff7fffff00027802 */ /* 0x000fce0000000f00 */
[----:B0-----:R-:W-:Y:S05]  /*24e0*/  WARPSYNC.COLLECTIVE R15, `(.L_x_17416) ;  /* 0x000000000f087348 */ /* 0x001fea0003c00000 */
[----:B------:R1:W2:Y:S02]  /*24f0*/  SHFL.BFLY P6, R14, R13, R12, R11 ;  /* 0x0c00000c0d0e7389 */ /* 0x0002a400000c000b */
[----:B012---:R-:W-:Y:S01]  /*2500*/  ENDCOLLECTIVE ;  /* 0x000000000000791b */ /* 0x007fe20003800000 */
.L_x_17416:
[----:B------:R-:W-:Y:S01]  /*2510*/  IMAD.MOV.U32 R12, RZ, RZ, 0x8 ;  /* 0x00000008ff0c7424 */ /* 0x000fe200078e00ff */
[----:B------:R-:W-:-:S04]  /*2520*/  FMNMX.FTZ R0, R14, -3.40282346638528859812e+38, !PT ;  /* 0xff7fffff0e007809 */ /* 0x000fc80007810000 */
[----:B------:R-:W-:-:S07]  /*2530*/  MOV R13, R0 ;  /* 0x00000000000d7202 */ /* 0x000fce0000000f00 */
[----:B------:R-:W-:Y:S05]  /*2540*/  WARPSYNC.COLLECTIVE R15, `(.L_x_17417) ;  /* 0x000000000f087348 */ /* 0x000fea0003c00000 */
[----:B------:R0:W1:Y:S02]  /*2550*/  SHFL.BFLY P6, R14, R13, R12, R11 ;  /* 0x0c00000c0d0e7389 */ /* 0x00006400000c000b */
[----:B01----:R-:W-:Y:S01]  /*2560*/  ENDCOLLECTIVE ;  /* 0x000000000000791b */ /* 0x003fe20003800000 */
.L_x_17417:
[----:B------:R-:W-:Y:S01]  /*2570*/  HFMA2.MMA R12, -RZ, RZ, 0, 2.384185791015625e-07 ;  /* 0x00000004ff0c7435 */ /* 0x000fe200000001ff */
[----:B------:R-:W-:-:S04]  /*2580*/  FMNMX.FTZ R3, R0, R14, !PT ;  /* 0x0000000e00037209 */ /* 0x000fc80007810000 */
[----:B------:R-:W-:-:S07]  /*2590*/  MOV R13, R3 ;  /* 0x00000003000d7202 */ /* 0x000fce0000000f00 */
[----:B------:R-:W-:Y:S05]  /*25a0*/  WARPSYNC.COLLECTIVE R15, `(.L_x_17418) ;  /* 0x000000000f087348 */ /* 0x000fea0003c00000 */
[----:B------:R0:W1:Y:S02]  /*25b0*/  SHFL.BFLY P6, R14, R13, R12, R11 ;  /* 0x0c00000c0d0e7389 */ /* 0x00006400000c000b */
[----:B01----:R-:W-:Y:S01]  /*25c0*/  ENDCOLLECTIVE ;  /* 0x000000000000791b */ /* 0x003fe20003800000 */
.L_x_17418:
[----:B------:R-:W-:Y:S05]  /*25d0*/  BRA `(.L_x_17419) ;  /* 0xffffffdc00307947 */ /* 0x000fea000383ffff */
.L_x_17420:
        /* <DEDUP_REMOVED lines=10> */
.L_x_29883:


//--------------------- .text._ZN4vllm25paged_attention_v2_kernelIfhLi256ELi8ELi128ELNS_18Fp8KVCacheDataTypeE1ELb1ELi512EEEvPfS2_PT_PKS3_PKT0_S9_ifPKiSB_iPKfiiiSD_SD_iiiii --------------------------
	.section	.text._ZN4vllm25paged_attention_v2_kernelIfhLi256ELi8ELi128ELNS_18Fp8KVCacheDataTypeE1ELb1ELi512EEEvPfS2_PT_PKS3_PKT0_S9_ifPKiSB_iPKfiiiSD_SD_iiiii,"ax",@progbits
	.align	128
        .global         _ZN4vllm25paged_attention_v2_kernelIfhLi256ELi8ELi128ELNS_18Fp8KVCacheDataTypeE1ELb1ELi512EEEvPfS2_PT_PKS3_PKT0_S9_ifPKiSB_iPKfiiiSD_SD_iiiii
        .type           _ZN4vllm25paged_attention_v2_kernelIfhLi256ELi8ELi128ELNS_18Fp8KVCacheDataTypeE1ELb1ELi512EEEvPfS2_PT_PKS3_PKT0_S9_ifPKiSB_iPKfiiiSD_SD_iiiii,@function
        .size           _ZN4vllm25paged_attention_v2_kernelIfhLi256ELi8ELi128ELNS_18Fp8KVCacheDataTypeE1ELb1ELi512EEEvPfS2_PT_PKS3_PKT0_S9_ifPKiSB_iPKfiiiSD_SD_iiiii,(.L_x_29884 - _ZN4vllm25paged_attention_v2_kernelIfhLi256ELi8ELi128ELNS_18Fp8KVCacheDataTypeE1ELb1ELi512EEEvPfS2_PT_PKS3_PKT0_S9_ifPKiSB_iPKfiiiSD_SD_iiiii)
        .other          _ZN4vllm25paged_attention_v2_kernelIfhLi256ELi8ELi128ELNS_18Fp8KVCacheDataTypeE1ELb1ELi512EEEvPfS2_PT_PKS3_PKT0_S9_ifPKiSB_iPKfiiiSD_SD_iiiii,@"STO_CUDA_ENTRY STV_DEFAULT"
_ZN4vllm25paged_attention_v2_kernelIfhLi256ELi8ELi128ELNS_18Fp8KVCacheDataTypeE1ELb1ELi512EEEvPfS2_PT_PKS3_PKT0_S9_ifPKiSB_iPKfiiiSD_SD_iiiii:
.text._ZN4vllm25paged_attention_v2_kernelIfhLi256ELi8ELi128ELNS_18Fp8KVCacheDataTypeE1ELb1ELi512EEEvPfS2_PT_PKS3_PKT0_S9_ifPKiSB_iPKfiiiSD_SD_iiiii:
        /* <DEDUP_REMOVED lines=109> */
.L_x_17421:
[----:B------:R-:W-:Y:S02]  /*06d0*/  ULDC UR4, c[0x0][0x288] ;  /* 0x0000a20000047ab9 */ /* 0x000fe40000000800 */
[----:B------:R-:W-:-:S04]  /*06e0*/  IMAD R3, R23, UR4, R24 ;  /* 0x0000000417037c24 */ /* 0x000fc8000f8e0218 */
[----:B------:R-:W-:-:S07]  /*06f0*/  IMAD R4, R3, R4, RZ ;  /* 0x0000000403047224 */ /* 0x000fce00078e02ff */
.L_x_17422:
        /* <DEDUP_REMOVED lines=28> */
.L_x_17426:
        /* <DEDUP_REMOVED lines=41> */
.L_x_17424:
[----:B------:R-:W-:Y:S05]  /*0b50*/  BSYNC B7 ;  /* 0x0000000000077941 */ /* 0x000fea0003800000 */
.L_x_17423:
        /* <DEDUP_REMOVED lines=23> */
.L_x_17467:
        /* <DEDUP_REMOVED lines=47> */
.L_x_17432:
        /* <DEDUP_REMOVED lines=11> */
.L_x_17431:
[----:B------:R-:W-:Y:S05]  /*1070*/  BSYNC B1 ;  /* 0x0000000000017941 */ /* 0x000fea0003800000 */
.L_x_17430:
        /* <DEDUP_REMOVED lines=14> */
.L_x_17435:
        /* <DEDUP_REMOVED lines=100> */
.L_x_17434:
[----:B------:R-:W-:Y:S05]  /*17a0*/  BSYNC B1 ;  /* 0x0000000000017941 */ /* 0x000fea0003800000 */
.L_x_17433:
        /* <DEDUP_REMOVED lines=55> */
.L_x_17437:
[----:B------:R-:W-:Y:S05]  /*1b20*/  BSYNC B1 ;  /* 0x0000000000017941 */ /* 0x000fea0003800000 */
.L_x_17436:
        /* <DEDUP_REMOVED lines=26> */
.L_x_17429:
[----:B------:R-:W-:Y:S05]  /*1cd0*/  BSYNC B0 ;  /* 0x0000000000007941 */ /* 0x000fea0003800000 */
.L_x_17428:
        /* <DEDUP_REMOVED lines=55> */
.L_x_17442:
        /* <DEDUP_REMOVED lines=8> */
.L_x_17441:
[----:B------:R-:W-:Y:S05]  /*20d0*/  BSYNC B1 ;  /* 0x0000000000017941 */ /* 0x000fea0003800000 */
.L_x_17440:
        /* <DEDUP_REMOVED lines=14> */
.L_x_17445:
        /* <DEDUP_REMOVED lines=52> */
.L_x_17444:
[----:B------:R-:W-:Y:S05]  /*2500*/  BSYNC B1 ;  /* 0x0000000000017941 */ /* 0x000fea0003800000 */
.L_x_17443:
        /* <DEDUP_REMOVED lines=31> */
.L_x_17447:
[----:B------:R-:W-:Y:S05]  /*2700*/  BSYNC B1 ;  /* 0x0000000000017941 */ /* 0x000fea0003800000 */
.L_x_17446:
        /* <DEDUP_REMOVED lines=14> */
.L_x_17439:
[----:B------:R-:W-:Y:S05]  /*27f0*/  BSYNC B0 ;  /* 0x0000000000007941 */ /* 0x000fea0003800000 */
.L_x_17438:
        /* <DEDUP_REMOVED lines=22> */
.L_x_17449:
[----:B------:R-:W-:Y:S05]  /*2960*/  BSYNC B0 ;  /* 0x0000000000007941 */ /* 0x000fea0003800000 */
.L_x_17448:
        /* <DEDUP_REMOVED lines=27> */
.L_x_17453:
        /* <DEDUP_REMOVED lines=33> */
.L_x_17451:
[----:B------:R-:W-:Y:S05]  /*2d30*/  BSYNC B6 ;  /* 0x0000000000067941 */ /* 0x000fea0003800000 */
.L_x_17450:
        /* <DEDUP_REMOVED lines=27> */
.L_x_17484:
        /* <DEDUP_REMOVED lines=39> */
.L_x_17456:
[----:B------:R-:W-:Y:S05]  /*3160*/  BSYNC B0 ;  /* 0x0000000000007941 */ /* 0x000fea0003800000 */
.L_x_17455:
        /* <DEDUP_REMOVED lines=35> */
.L_x_17458:
[----:B------:R-:W-:Y:S05]  /*33a0*/  BSYNC B0 ;  /* 0x0000000000007941 */ /* 0x000fea0003800000 */
.L_x_17457:
        /* <DEDUP_REMOVED lines=19> */
.L_x_17460:
[----:B------:R-:W-:Y:S05]  /*34e0*/  BSYNC B0 ;  /* 0x0000000000007941 */ /* 0x000fea0003800000 */
.L_x_17459:
        /* <DEDUP_REMOVED lines=36> */
.L_x_17462:
[----:B------:R-:W-:Y:S05]  /*3730*/  BSYNC B0 ;  /* 0x0000000000007941 */ /* 0x000fea0003800000 */
.L_x_17461:
        /* <DEDUP_REMOVED lines=111> */
.L_x_17425:
        /* <DEDUP_REMOVED lines=16> */
.L_x_17452:
        /* <DEDUP_REMOVED lines=16> */
.L_x_17463:
[----:B------:R-:W-:Y:S05]  /*4030*/  EXIT ;  /* 0x000000000000794d */ /* 0x000fea0003800000 */
.L_x_17427:
[----:B------:R-:W-:Y:S01]  /*4040*/  MOV R12, 0x10 ;  /* 0x00000010000c7802 */ /* 0x000fe20000000f00 */
[----:B------:R-:W-:Y:S01]  /*4050*/  IMAD.MOV.U32 R11, RZ, RZ, 0x1f ;  /* 0x0000001fff0b7424 */ /* 0x000fe200078e00ff */
[----:B------:R-:W-:Y:S01]  /*4060*/  MOV R15, 0xffffffff ;  /* 0xffffffff000f7802 */ /* 0x000fe20000000f00 */
[----:B------:R-:W-:-:S07]  /*4070*/  IMAD.MOV.U32 R2, RZ, RZ, -0x800001 ;  /* 0xff7fffffff027424 */ /* 0x000fce00078e00ff */
[----:B------:R-:W-:Y:S05]  /*4080*/  WARPSYNC.COLLECTIVE R15, `(.L_x_17464) ;  /* 0x000000000f087348 */ /* 0x000fea0003c00000 */
[----:B------:R0:W1:Y:S02]  /*4090*/  SHFL.BFLY P6, R14, R13, R12, R11 ;  /* 0x0c00000c0d0e7389 */ /* 0x00006400000c000b */
[----:B01----:R-:W-:Y:S01]  /*40a0*/  ENDCOLLECTIVE ;  /* 0x000000000000791b */ /* 0x003fe20003800000 */
.L_x_17464:
[----:B------:R-:W-:Y:S01]  /*40b0*/  HFMA2.MMA R12, -RZ, RZ, 0, 4.76837158203125e-07 ;  /* 0x00000008ff0c7435 */ /* 0x000fe200000001ff */
[----:B------:R-:W-:-:S05]  /*40c0*/  FMNMX.FTZ R0, R14, -3.40282346638528859812e+38, !PT ;  /* 0xff7fffff0e007809 */ /* 0x000fca0007810000 */
[----:B------:R-:W-:-:S07]  /*40d0*/  IMAD.MOV.U32 R13, RZ, RZ, R0 ;  /* 0x000000ffff0d7224 */ /* 0x000fce00078e0000 */
[----:B------:R-:W-:Y:S05]  /*40e0*/  WARPSYNC.COLLECTIVE R15, `(.L_x_17465) ;  /* 0x000000000f087348 */ /* 0x000fea0003c00000 */
[----:B------:R0:W1:Y:S02]  /*40f0*/  SHFL.BFLY P6, R14, R13, R12, R11 ;  /* 0x0c00000c0d0e7389 */ /* 0x00006400000c000b */
[----:B01----:R-:W-:Y:S01]  /*4100*/  ENDCOLLECTIVE ;  /* 0x000000000000791b */ /* 0x003fe20003800000 */
.L_x_17465:
[----:B------:R-:W-:Y:S02]  /*4110*/  MOV R12, 0x4 ;  /* 0x00000004000c7802 */ /* 0x000fe40000000f00 */
[----:B------:R-:W-:-:S05]  /*4120*/  FMNMX.FTZ R3, R0, R14, !PT ;  /* 0x0000000e00037209 */ /* 0x000fca0007810000 */
[----:B------:R-:W-:-:S07]  /*4130*/  IMAD.MOV.U32 R13, RZ, RZ, R3 ;  /* 0x000000ffff0d7224 */ /* 0x000fce00078e0003 */
[----:B------:R-:W-:Y:S05]  /*4140*/  WARPSYNC.COLLECTIVE R15, `(.L_x_17466) ;  /* 0x000000000f087348 */ /* 0x000fea0003c00000 */
[----:B------:R0:W1:Y:S02]  /*4150*/  SHFL.BFLY P6, R14, R13, R12, R11 ;  /* 0x0c00000c0d0e7389 */ /* 0x00006400000c000b */
[----:B01----:R-:W-:Y:S01]  /*4160*/  ENDCOLLECTIVE ;  /* 0x000000000000791b */ /* 0x003fe20003800000 */
.L_x_17466:
[----:B------:R-:W-:Y:S05]  /*4170*/  BRA `(.L_x_17467) ;  /* 0xffffffc800d47947 */ /* 0x000fea000383ffff */
.L_x_17454:
[----:B-1-3--:R-:W-:Y:S01]  /*4180*/  HFMA2.MMA R13, -RZ, RZ, 0, 0 ;  /* 0x00000000ff0d7435 */ /* 0x00afe200000001ff */
[----:B------:R-:W-:Y:S01]  /*4190*/  IMAD.MOV.U32 R12, RZ, RZ, 0x1 ;  /* 0x00000001ff0c7424 */ /* 0x000fe200078e00ff */
[----:B0-----:R-:W-:Y:S01]  /*41a0*/  MOV R11, 0x1f ;  /* 0x0000001f000b7802 */ /* 0x001fe20000000f00 */
[----:B--2---:R-:W-:-:S08]  /*41b0*/  IMAD.MOV.U32 R15, RZ, RZ, -0x1 ;  /* 0xffffffffff0f7424 */ /* 0x004fd000078e00ff */
[----:B------:R-:W-:Y:S05]  /*41c0*/  WARPSYNC.COLLECTIVE R15, `(.L_x_17468) ;  /* 0x000000000f087348 */ /* 0x000fea0003c00000 */
[----:B------:R0:W1:Y:S02]  /*41d0*/  SHFL.BFLY P6, R14, R13, R12, R11 ;  /* 0x0c00000c0d0e7389 */ /* 0x00006400000c000b */
[----:B01----:R-:W-:Y:S01]  /*41e0*/  ENDCOLLECTIVE ;  /* 0x000000000000791b */ /* 0x003fe20003800000 */
.L_x_17468:
[----:B------:R-:W-:-:S07]  /*41f0*/  MOV R7, R14 ;  /* 0x0000000e00077202 */ /* 0x000fce0000000f00 */
[----:B------:R-:W-:Y:S05]  /*4200*/  WARPSYNC.COLLECTIVE R15, `(.L_x_17469) ;  /* 0x000000000f087348 */ /* 0x000fea0003c00000 */
[----:B------:R0:W1:Y:S02]  /*4210*/  SHFL.BFLY P6, R14, R13, R12, R11 ;  /* 0x0c00000c0d0e7389 */ /* 0x00006400000c000b */
[----:B01----:R-:W-:Y:S01]  /*4220*/  ENDCOLLECTIVE ;  /* 0x000000000000791b */ /* 0x003fe20003800000 */
.L_x_17469:
[----:B------:R-:W-:Y:S01]  /*4230*/  FADD.FTZ R7, RZ, R7 ;  /* 0x00000007ff077221 */ /* 0x000fe20000010000 */
[----:B------:R-:W-:-:S07]  /*4240*/  IMAD.MOV.U32 R8, RZ, RZ, R14 ;  /* 0x000000ffff087224 */ /* 0x000fce00078e000e */
[----:B------:R-:W-:Y:S05]  /*4250*/  WARPSYNC.COLLECTIVE R15, `(.L_x_17470) ;  /* 0x000000000f087348 */ /* 0x000fea0003c00000 */
[----:B------:R0:W1:Y:S02]  /*4260*/  SHFL.BFLY P6, R14, R13, R12, R11 ;  /* 0x0c00000c0d0e7389 */ /* 0x00006400000c000b */
[----:B01----:R-:W-:Y:S01]  /*4270*/  ENDCOLLECTIVE ;  /* 0x000000000000791b */ /* 0x003fe20003800000 */
.L_x_17470:
[----:B------:R-:W-:Y:S01]  /*4280*/  FADD.FTZ R8, RZ, R8 ;  /* 0x00000008ff087221 */ /* 0x000fe20000010000 */
[----:B------:R-:W-:-:S07]  /*4290*/  MOV R20, R14 ;  /* 0x0000000e00147202 */ /* 0x000fce0000000f00 */
[----:B------:R-:W-:Y:S05]  /*42a0*/  WARPSYNC.COLLECTIVE R15, `(.L_x_17471) ;  /* 0x000000000f087348 */ /* 0x000fea0003c00000 */
[----:B------:R0:W1:Y:S02]  /*42b0*/  SHFL.BFLY P6, R14, R13, R12, R11 ;  /* 0x0c00000c0d0e7389 */ /* 0x00006400000c000b */
[----:B01----:R-:W-:Y:S01]  /*42c0*/  ENDCOLLECTIVE ;  /* 0x000000000000791b */ /* 0x003fe20003800000 */
.L_x_17471:
[----:B------:R-:W-:Y:S01]  /*42d0*/  FADD.FTZ R20, RZ, R20 ;  /* 0x00000014ff147221 */ /* 0x000fe20000010000 */
[----:B------:R-:W-:-:S07]  /*42e0*/  IMAD.MOV.U32 R19, RZ, RZ, R14 ;  /* 0x000000ffff137224 */ /* 0x000fce00078e000e */
[----:B------:R-:W-:Y:S05]  /*42f0*/  WARPSYNC.COLLECTIVE R15, `(.L_x_17472) ;  /* 0x000000000f087348 */ /* 0x000fea0003c00000 */
[----:B------:R0:W1:Y:S02]  /*4300*/  SHFL.BFLY P6, R14, R13, R12, R11 ;  /* 0x0c00000c0d0e7389 */ /* 0x00006400000c000b */
[----:B01----:R-:W-:Y:S01]  /*4310*/  ENDCOLLECTIVE ;  /* 0x000000000000791b */ /* 0x003fe20003800000 */
.L_x_17472:
[----:B------:R-:W-:Y:S01]  /*4320*/  FADD.FTZ R19, RZ, R19 ;  /* 0x00000013ff137221 */ /* 0x000fe20000010000 */
[----:B------:R-:W-:-:S07]  /*4330*/  MOV R10, R14 ;  /* 0x0000000e000a7202 */ /* 0x000fce0000000f00 */
[----:B------:R-:W-:Y:S05]  /*4340*/  WARPSYNC.COLLECTIVE R15, `(.L_x_17473) ;  /* 0x000000000f087348 */ /* 0x000fea0003c00000 */
[----:B------:R0:W1:Y:S02]  /*4350*/  SHFL.BFLY P6, R14, R13, R12, R11 ;  /* 0x0c00000c0d0e7389 */ /* 0x00006400000c000b */
[----:B01----:R-:W-:Y:S01]  /*4360*/  ENDCOLLECTIVE ;  /* 0x000000000000791b */ /* 0x003fe20003800000 */
.L_x_17473:
[----:B------:R-:W-:Y:S01]  /*4370*/  FADD.FTZ R10, RZ, R10 ;  /* 0x0000000aff0a7221 */ /* 0x000fe20000010000 */
[----:B------:R-:W-:-:S07]  /*4380*/  IMAD.MOV.U32 R16, RZ, RZ, R14 ;  /* 0x000000ffff107224 */ /* 0x000fce00078e000e */
[----:B------:R-:W-:Y:S05]  /*4390*/  WARPSYNC.COLLECTIVE R15, `(.L_x_17474) ;  /* 0x000000000f087348 */ /* 0x000fea0003c00000 */
[----:B------:R0:W1:Y:S02]  /*43a0*/  SHFL.BFLY P6, R14, R13, R12, R11 ;  /* 0x0c00000c0d0e7389 */ /* 0x00006400000c000b */
[----:B01----:R-:W-:Y:S01]  /*43b0*/  ENDCOLLECTIVE ;  /* 0x000000000000791b */ /* 0x003fe20003800000 */
.L_x_17474:
[----:B------:R-:W-:Y:S01]  /*43c0*/  FADD.FTZ R16, RZ, R16 ;  /* 0x00000010ff107221 */ /* 0x000fe20000010000 */
[----:B------:R-:W-:-:S07]  /*43d0*/  MOV R17, R14 ;  /* 0x0000000e00117202 */ /* 0x000fce0000000f00 */
[----:B------:R-:W-:Y:S05]  /*43e0*/  WARPSYNC.COLLECTIVE R15, `(.L_x_17475) ;  /* 0x000000000f087348 */ /* 0x000fea0003c00000 */
[----:B------:R0:W1:Y:S02]  /*43f0*/  SHFL.BFLY P6, R14, R13, R12, R11 ;  /* 0x0c00000c0d0e7389 */ /* 0x00006400000c000b */
[----:B01----:R-:W-:Y:S01]  /*4400*/  ENDCOLLECTIVE ;  /* 0x000000000000791b */ /* 0x003fe20003800000 */
.L_x_17475:
[----:B------:R-:W-:Y:S01]  /*4410*/  FADD.FTZ R17, RZ, R17 ;  /* 0x00000011ff117221 */ /* 0x000fe20000010000 */
[----:B------:R-:W-:-:S07]  /*4420*/  IMAD.MOV.U32 R18, RZ, RZ, R14 ;  /* 0x000000ffff127224 */ /* 0x000fce00078e000e */
[----:B------:R-:W-:Y:S05]  /*4430*/  WARPSYNC.COLLECTIVE R15, `(.L_x_17476) ;  /* 0x000000000f087348 */ /* 0x000fea0003c00000 */
[----:B------:R0:W1:Y:S02]  /*4440*/  SHFL.BFLY P6, R14, R13, R12, R11 ;  /* 0x0c00000c0d0e7389 */ /* 0x00006400000c000b */
[----:B01----:R-:W-:Y:S01]  /*4450*/  ENDCOLLECTIVE ;  /* 0x000000000000791b */ /* 0x003fe20003800000 */
.L_x_17476:
[----:B------:R-:W-:Y:S01]  /*4460*/  FADD.FTZ R18, RZ, R18 ;  /* 0x00000012ff127221 */ /* 0x000fe20000010000 */
[----:B------:R-:W-:-:S07]  /*4470*/  MOV R0, R14 ;  /* 0x0000000e00007202 */ /* 0x000fce0000000f00 */
[----:B------:R-:W-:Y:S05]  /*4480*/  WARPSYNC.COLLECTIVE R15, `(.L_x_17477) ;  /* 0x000000000f087348 */ /* 0x000fea0003c00000 */
[----:B------:R0:W1:Y:S02]  /*4490*/  SHFL.BFLY P6, R14, R13, R12, R11 ;  /* 0x0c00000c0d0e7389 */ /* 0x00006400000c000b */
[----:B01----:R-:W-:Y:S01]  /*44a0*/  ENDCOLLECTIVE ;  /* 0x000000000000791b */ /* 0x003fe20003800000 */
.L_x_17477:
[----:B------:R-:W-:Y:S01]  /*44b0*/  FADD.FTZ R0, RZ, R0 ;  /* 0x00000000ff007221 */ /* 0x000fe20000010000 */
[----:B------:R-:W-:-:S07]  /*44c0*/  IMAD.MOV.U32 R2, RZ, RZ, R14 ;  /* 0x000000ffff027224 */ /* 0x000fce00078e000e */
[----:B------:R-:W-:Y:S05]  /*44d0*/  WARPSYNC.COLLECTIVE R15, `(.L_x_17478) ;  /* 0x000000000f087348 */ /* 0x000fea0003c00000 */
[----:B------:R0:W1:Y:S02]  /*44e0*/  SHFL.BFLY P6, R14, R13, R12, R11 ;  /* 0x0c00000c0d0e7389 */ /* 0x00006400000c000b */
[----:B01----:R-:W-:Y:S01]  /*44f0*/  ENDCOLLECTIVE ;  /* 0x000000000000791b */ /* 0x003fe20003800000 */
.L_x_17478:
[----:B------:R-:W-:Y:S01]  /*4500*/  FADD.FTZ R2, RZ, R2 ;  /* 0x00000002ff027221 */ /* 0x000fe20000010000 */
[----:B------:R-:W-:-:S07]  /*4510*/  MOV R3, R14 ;  /* 0x0000000e00037202 */ /* 0x000fce0000000f00 */
[----:B------:R-:W-:Y:S05]  /*4520*/  WARPSYNC.COLLECTIVE R15, `(.L_x_17479) ;  /* 0x000000000f087348 */ /* 0x000fea0003c00000 */
[----:B------:R0:W1:Y:S02]  /*4530*/  SHFL.BFLY P6, R14, R13, R12, R11 ;  /* 0x0c00000c0d0e7389 */ /* 0x00006400000c000b */
[----:B01----:R-:W-:Y:S01]  /*4540*/  ENDCOLLECTIVE ;  /* 0x000000000000791b */ /* 0x003fe20003800000 */
.L_x_17479:
[----:B------:R-:W-:Y:S01]  /*4550*/  FADD.FTZ R3, RZ, R3 ;  /* 0x00000003ff037221 */ /* 0x000fe20000010000 */
[----:B------:R-:W-:-:S07]  /*4560*/  IMAD.MOV.U32 R4, RZ, RZ, R14 ;  /* 0x000000ffff047224 */ /* 0x000fce00078e000e */
[----:B------:R-:W-:Y:S05]  /*4570*/  WARPSYNC.COLLECTIVE R15, `(.L_x_17480) ;  /* 0x000000000f087348 */ /* 0x000fea0003c00000 */
[----:B------:R0:W1:Y:S02]  /*4580*/  SHFL.BFLY P6, R14, R13, R12, R11 ;  /* 0x0c00000c0d0e7389 */ /* 0x00006400000c000b */
[----:B01----:R-:W-:Y:S01]  /*4590*/  ENDCOLLECTIVE ;  /* 0x000000000000791b */ /* 0x003fe20003800000 */
.L_x_17480:
[----:B------:R-:W-:Y:S01]  /*45a0*/  FADD.FTZ R4, RZ, R4 ;  /* 0x00000004ff047221 */ /* 0x000fe20000010000 */
[----:B------:R-:W-:-:S07]  /*45b0*/  MOV R5, R14 ;  /* 0x0000000e00057202 */ /* 0x000fce0000000f00 */
[----:B------:R-:W-:Y:S05]  /*45c0*/  WARPSYNC.COLLECTIVE R15, `(.L_x_17481) ;  /* 0x000000000f087348 */ /* 0x000fea0003c00000 */
[----:B------:R0:W1:Y:S02]  /*45d0*/  SHFL.BFLY P6, R14, R13, R12, R11 ;  /* 0x0c00000c0d0e7389 */ /* 0x00006400000c000b */
[----:B01----:R-:W-:Y:S01]  /*45e0*/  ENDCOLLECTIVE ;  /* 0x000000000000791b */ /* 0x003fe20003800000 */
.L_x_17481:
[----:B------:R-:W-:Y:S01]  /*45f0*/  FADD.FTZ R5, RZ, R5 ;  /* 0x00000005ff057221 */ /* 0x000fe20000010000 */
[----:B------:R-:W-:-:S07]  /*4600*/  IMAD.MOV.U32 R6, RZ, RZ, R14 ;  /* 0x000000ffff067224 */ /* 0x000fce00078e000e */
[----:B------:R-:W-:Y:S05]  /*4610*/  WARPSYNC.COLLECTIVE R15, `(.L_x_17482) ;  /* 0x000000000f087348 */ /* 0x000fea0003c00000 */
[----:B------:R0:W1:Y:S02]  /*4620*/  SHFL.BFLY P6, R14, R13, R12, R11 ;  /* 0x0c00000c0d0e7389 */ /* 0x00006400000c000b */
[----:B01----:R-:W-:Y:S01]  /*4630*/  ENDCOLLECTIVE ;  /* 0x000000000000791b */ /* 0x003fe20003800000 */
.L_x_17482:
[----:B------:R-:W-:Y:S01]  /*4640*/  FADD.FTZ R6, RZ, R6 ;  /* 0x00000006ff067221 */ /* 0x000fe20000010000 */
[----:B------:R-:W-:-:S07]  /*4650*/  MOV R9, R14 ;  /* 0x0000000e00097202 */ /* 0x000fce0000000f00 */
[----:B------:R-:W-:Y:S05]  /*4660*/  WARPSYNC.COLLECTIVE R15, `(.L_x_17483) ;  /* 0x000000000f087348 */ /* 0x000fea0003c00000 */
[----:B------:R0:W1:Y:S02]  /*4670*/  SHFL.BFLY P6, R14, R13, R12, R11 ;  /* 0x0c00000c0d0e7389 */ /* 0x00006400000c000b */
[----:B01----:R-:W-:Y:S01]  /*4680*/  ENDCOLLECTIVE ;  /* 0x000000000000791b */ /* 0x003fe20003800000 */
.L_x_17483:
[----:B------:R-:W-:Y:S01]  /*4690*/  FADD.FTZ R9, RZ, R9 ;  /* 0x00000009ff097221 */ /* 0x000fe20000010000 */
[----:B------:R-:W-:Y:S06]  /*46a0*/  BRA `(.L_x_17484) ;  /* 0xffffffe800107947 */ /* 0x000fec000383ffff */
.L_x_17485:
        /* <DEDUP_REMOVED lines=13> */
.L_x_29884:


//--------------------- .text._ZN4vllm25paged_attention_v2_kernelIfhLi192ELi8ELi128ELNS_18Fp8KVCacheDataTypeE1ELb1ELi512EEEvPfS2_PT_PKS3_PKT0_S9_ifPKiSB_iPKfiiiSD_SD_iiiii --------------------------
	.section	.text._ZN4vllm25paged_attention_v2_kernelIfhLi192ELi8ELi128ELNS_18Fp8KVCacheDataTypeE1ELb1ELi512EEEvPfS2_PT_PKS3_PKT0_S9_ifPKiSB_iPKfiiiSD_SD_iiiii,"ax",@progbits
	.align	128
        .global         _ZN4vllm25paged_attention_v2_kernelIfhLi192ELi8ELi128ELNS_18Fp8KVCacheDataTypeE1ELb1ELi512EEEvPfS2_PT_PKS3_PKT0_S9_ifPKiSB_iPKfiiiSD_SD_iiiii
        .type           _ZN4vllm25paged_attention_v2_kernelIfhLi192ELi8ELi128ELNS_18Fp8KVCacheDataTypeE1ELb1ELi512EEEvPfS2_PT_PKS3_PKT0_S9_ifPKiSB_iPKfiiiSD_SD_iiiii,@function
        .size           _ZN4vllm25paged_attention_v2_kernelIfhLi192ELi8ELi128ELNS_18Fp8KVCacheDataTypeE1ELb1ELi512EEEvPfS2_PT_PKS3_PKT0_S9_ifPKiSB_iPKfiiiSD_SD_iiiii,(.L_x_29885 - _ZN4vllm25paged_attention_v2_kernelIfhLi192ELi8ELi128ELNS_18Fp8KVCacheDataTypeE1ELb1ELi512EEEvPfS2_PT_PKS3_PKT0_S9_ifPKiSB_iPKfiiiSD_SD_iiiii)
        .other          _ZN4vllm25paged_attention_v2_kernelIfhLi192ELi8ELi128ELNS_18Fp8KVCacheDataTypeE1ELb1ELi512EEEvPfS2_PT_PKS3_PKT0_S9_ifPKiSB_iPKfiiiSD_SD_iiiii,@"STO_CUDA_ENTRY STV_DEFAULT"
_ZN4vllm25paged_attention_v2_kernelIfhLi192ELi8ELi128ELNS_18Fp8KVCacheDataTypeE1ELb1ELi512EEEvPfS2_PT_PKS3_PKT0_S9_ifPKiSB_iPKfiiiSD_SD_iiiii:
.text._ZN4vllm25paged_attention_v2_kernelIfhLi192ELi8ELi128ELNS_18Fp8KVCacheDataTypeE1ELb1ELi512EEEvPfS2_PT_PKS3_PKT0_S9_ifPKiSB_iPKfiiiSD_SD_iiiii:
        /* <DEDUP_REMOVED lines=107> */
.L_x_17486:
[----:B------:R-:W-:Y:S02]  /*06b0*/  ULDC UR4, c[0x0][0x288] ;  /* 0x0000a20000047ab9 */ /* 0x000fe40000000800 */
[----:B------:R-:W-:-:S04]  /*06c0*/  IMAD R3, R10, UR4, R20 ;  /* 0x000000040a037c24 */ /* 0x000fc8000f8e0214 */
[----:B------:R-:W-:-:S07]  /*06d0*/  IMAD R4, R3, R4, RZ ;  /* 0x0000000403047224 */ /* 0x000fce00078e02ff */
.L_x_17487:
        /* <DEDUP_REMOVED lines=28> */
.L_x_17491:
        /* <DEDUP_REMOVED lines=41> */
.L_x_17489:
[----:B------:R-:W-:Y:S05]  /*0b30*/  BSYNC B7 ;  /* 0x0000000000077941 */ /* 0x000fea0003800000 */
.L_x_17488:
        /* <DEDUP_REMOVED lines=23> */
.L_x_17532:
        /* <DEDUP_REMOVED lines=47> */
.L_x_17497:
        /* <DEDUP_REMOVED lines=11> */
.L_x_17496:
[----:B------:R-:W-:Y:S05]  /*1050*/  BSYNC B1 ;  /* 0x0000000000017941 */ /* 0x000fea0003800000 */
.L_x_17495:
        /* <DEDUP_REMOVED lines=14> */
.L_x_17500:
        /* <DEDUP_REMOVED lines=100> */
.L_x_17499:
[----:B------:R-:W-:Y:S05]  /*1780*/  BSYNC B1 ;  /* 0x0000000000017941 */ /* 0x000fea0003800000 */
.L_x_17498:
        /* <DEDUP_REMOVED lines=55> */
.L_x_17502:
[----:B------:R-:W-:Y:S05]  /*1b00*/  BSYNC B1 ;  /* 0x0000000000017941 */ /* 0x000fea0003800000 */
.L_x_17501:
        /* <DEDUP_REMOVED lines=26> */
.L_x_17494:
[----:B------:R-:W-:Y:S05]  /*1cb0*/  BSYNC B0 ;  /* 0x0000000000007941 */ /* 0x000fea0003800000 */
.L_x_17493:
        /* <DEDUP_REMOVED lines=55> */
.L_x_17507:
        /* <DEDUP_REMOVED lines=8> */
.L_x_17506:
[----:B------:R-:W-:Y:S05]  /*20b0*/  BSYNC B1 ;  /* 0x0000000000017941 */ /* 0x000fea0003800000 */
.L_x_17505:
        /* <DEDUP_REMOVED lines=14> */
.L_x_17510:
        /* <DEDUP_REMOVED lines=52> */
.L_x_17509:
[----:B------:R-:W-:Y:S05]  /*24e0*/  BSYNC B1 ;  /* 0x0000000000017941 */ /* 0x000fea0003800000 */
.L_x_17508:
        /* <DEDUP_REMOVED lines=31> */
.L_x_17512:
[----:B------:R-:W-:Y:S05]  /*26e0*/  BSYNC B1 ;  /* 0x0000000000017941 */ /* 0x000fea0003800000 */
.L_x_17511:
        /* <DEDUP_REMOVED lines=14> */
.L_x_17504:
[----:B------:R-:W-:Y:S05]  /*27d0*/  BSYNC B0 ;  /* 0x0000000000007941 */ /* 0x000fea0003800000 */
.L_x_17503:
        /* <DEDUP_REMOVED lines=22> */
.L_x_17514:
[----:B------:R-:W-:Y:S05]  /*2940*/  BSYNC B0 ;  /* 0x0000000000007941 */ /* 0x000fea0003800000 */
.L_x_17513:
        /* <DEDUP_REMOVED lines=27> */
.L_x_17518:
        /* <DEDUP_REMOVED lines=32> */
.L_x_17516:
[----:B------:R-:W-:Y:S05]  /*2d00*/  BSYNC B6 ;  /* 0x0000000000067941 */ /* 0x000fea0003800000 */
.L_x_17515:
        /* <DEDUP_REMOVED lines=20> */
.L_x_17545:
        /* <DEDUP_REMOVED lines=36> */
.L_x_17521:
[----:B------:R-:W-:Y:S05]  /*3090*/  BSYNC B0 ;  /* 0x0000000000007941 */ /* 0x000fea0003800000 */
.L_x_17520:
        /* <DEDUP_REMOVED lines=27> */
.L_x_17523:
[----:B------:R-:W-:Y:S05]  /*3250*/  BSYNC B0 ;  /* 0x0000000000007941 */ /* 0x000fea0003800000 */
.L_x_17522:
        /* <DEDUP_REMOVED lines=15> */
.L_x_17525:
[----:B------:R-:W-:Y:S05]  /*3350*/  BSYNC B0 ;  /* 0x0000000000007941 */ /* 0x000fea0003800000 */
.L_x_17524:
        /* <DEDUP_REMOVED lines=27> */
.L_x_17527:
[----:B------:R-:W-:Y:S05]  /*3510*/  BSYNC B0 ;  /* 0x0000000000007941 */ /* 0x000fea0003800000 */
.L_x_17526:
        /* <DEDUP_REMOVED lines=86> */
.L_x_17490:
        /* <DEDUP_REMOVED lines=16> */
.L_x_17517:
        /* <DEDUP_REMOVED lines=16> */
.L_x_17528:
[----:B------:R-:W-:Y:S05]  /*3c80*/  EXIT ;  /* 0x000000000000794d */ /* 0x000fea0003800000 */
.L_x_17492:
[----:B------:R-:W-:Y:S01]  /*3c90*/  MOV R12, 0x10 ;  /* 0x00000010000c7802 */ /* 0x000fe20000000f00 */
[----:B------:R-:W-:Y:S01]  /*3ca0*/  IMAD.MOV.U32 R11, RZ, RZ, 0x1f ;  /* 0x0000001fff0b7424 */ /* 0x000fe200078e00ff */
[----:B------:R-:W-:Y:S01]  /*3cb0*/  MOV R15, 0xffffffff ;  /* 0xffffffff000f7802 */ /* 0x000fe20000000f00 */
[----:B------:R-:W-:-:S07]  /*3cc0*/  IMAD.MOV.U32 R2, RZ, RZ, -0x800001 ;  /* 0xff7fffffff027424 */ /* 0x000fce00078e00ff */
[----:B------:R-:W-:Y:S05]  /*3cd0*/  WARPSYNC.COLLECTIVE R15, `(.L_x_17529) ;  /* 0x000000000f087348 */ /* 0x000fea0003c00000 */
[----:B------:R0:W1:Y:S02]  /*3ce0*/  SHFL.BFLY P6, R14, R13, R12, R11 ;  /* 0x0c00000c0d0e7389 */ /* 0x00006400000c000b */
[----:B01----:R-:W-:Y:S01]  /*3cf0*/  ENDCOLLECTIVE ;  /* 0x000000000000791b */ /* 0x003fe20003800000 */
.L_x_17529:
[----:B------:R-:W-:Y:S01]  /*3d00*/  HFMA2.MMA R12, -RZ, RZ, 0, 4.76837158203125e-07 ;  /* 0x00000008ff0c7435 */ /* 0x000fe200000001ff */
[----:B------:R-:W-:-:S05]  /*3d10*/  FMNMX.FTZ R0, R14, -3.40282346638528859812e+38, !PT ;  /* 0xff7fffff0e007809 */ /* 0x000fca0007810000 */
[----:B------:R-:W-:-:S07]  /*3d20*/  IMAD.MOV.U32 R13, RZ, RZ, R0 ;  /* 0x000000ffff0d7224 */ /* 0x000fce00078e0000 */
[----:B------:R-:W-:Y:S05]  /*3d30*/  WARPSYNC.COLLECTIVE R15, `(.L_x_17530) ;  /* 0x000000000f087348 */ /* 0x000fea0003c00000 */
[----:B------:R0:W1:Y:S02]  /*3d40*/  SHFL.BFLY P6, R14, R13, R12, R11 ;  /* 0x0c00000c0d0e7389 */ /* 0x00006400000c000b */
[----:B01----:R-:W-:Y:S01]  /*3d50*/  ENDCOLLECTIVE ;  /* 0x000000000000791b */ /* 0x003fe20003800000 */
.L_x_17530:
[----:B------:R-:W-:Y:S02]  /*3d60*/  MOV R12, 0x4 ;  /* 0x00000004000c7802 */ /* 0x000fe40000000f00 */
[----:B------:R-:W-:-:S05]  /*3d70*/  FMNMX.FTZ R3, R0, R14, !PT ;  /* 0x0000000e00037209 */ /* 0x000fca0007810000 */
[----:B------:R-:W-:-:S07]  /*3d80*/  IMAD.MOV.U32 R13, RZ, RZ, R3 ;  /* 0x000000ffff0d7224 */ /* 0x000fce00078e0003 */
[----:B------:R-:W-:Y:S05]  /*3d90*/  WARPSYNC.COLLECTIVE R15, `(.L_x_17531) ;  /* 0x000000000f087348 */ /* 0x000fea0003c00000 */
[----:B------:R0:W1:Y:S02]  /*3da0*/  SHFL.BFLY P6, R14, R13, R12, R11 ;  /* 0x0c00000c0d0e7389 */ /* 0x00006400000c000b */
[----:B01----:R-:W-:Y:S01]  /*3db0*/  ENDCOLLECTIVE ;  /* 0x000000000000791b */ /* 0x003fe20003800000 */
.L_x_17531:
[----:B------:R-:W-:Y:S05]  /*3dc0*/  BRA `(.L_x_17532) ;  /* 0xffffffcc00b87947 */ /* 0x000fea000383ffff */
.L_x_17519:
[----:B-1-3--:R-:W-:Y:S01]  /*3dd0*/  HFMA2.MMA R13, -RZ, RZ, 0, 0 ;  /* 0x00000000ff0d7435 */ /* 0x00afe200000001ff */
[----:B------:R-:W-:Y:S01]  /*3de0*/  IMAD.MOV.U32 R12, RZ, RZ, 0x1 ;  /* 0x00000001ff0c7424 */ /* 0x000fe200078e00ff */
[----:B0-----:R-:W-:Y:S01]  /*3df0*/  MOV R11, 0x1f ;  /* 0x0000001f000b7802 */ /* 0x001fe20000000f00 */
[----:B--2---:R-:W-:-:S08]  /*3e00*/  IMAD.MOV.U32 R15, RZ, RZ, -0x1 ;  /* 0xffffffffff0f7424 */ /* 0x004fd000078e00ff */
[----:B------:R-:W-:Y:S05]  /*3e10*/  WARPSYNC.COLLECTIVE R15, `(.L_x_17533) ;  /* 0x000000000f087348 */ /* 0x000fea0003c00000 */
[----:B------:R0:W1:Y:S02]  /*3e20*/  SHFL.BFLY P6, R14, R13, R12, R11 ;  /* 0x0c00000c0d0e7389 */ /* 0x00006400000c000b */
[----:B01----:R-:W-:Y:S01]  /*3e30*/  ENDCOLLECTIVE ;  /* 0x000000000000791b */ /* 0x003fe20003800000 */
.L_x_17533:
[----:B------:R-:W-:-:S07]  /*3e40*/  MOV R2, R14 ;  /* 0x0000000e00027202 */ /* 0x000fce0000000f00 */
[----:B------:R-:W-:Y:S05]  /*3e50*/  WARPSYNC.COLLECTIVE R15, `(.L_x_17534) ;  /* 0x000000000f087348 */ /* 0x000fea0003c00000 */
[----:B------:R0:W1:Y:S02]  /*3e60*/  SHFL.BFLY P6, R14, R13, R12, R11 ;  /* 0x0c00000c0d0e7389 */ /* 0x00006400000c000b */
[----:B01----:R-:W-:Y:S01]  /*3e70*/  ENDCOLLECTIVE ;  /* 0x000000000000791b */ /* 0x003fe20003800000 */
.L_x_17534:
[----:B------:R-:W-:Y:S01]  /*3e80*/  FADD.FTZ R2, RZ, R2 ;  /* 0x00000002ff027221 */ /* 0x000fe20000010000 */
[----:B------:R-:W-:-:S07]  /*3e90*/  IMAD.MOV.U32 R3, RZ, RZ, R14 ;  /* 0x000000ffff037224 */ /* 0x000fce00078e000e */
[----:B------:R-:W-:Y:S05]  /*3ea0*/  WARPSYNC.COLLECTIVE R15, `(.L_x_17535) ;  /* 0x000000000f087348 */ /* 0x000fea0003c00000 */
[----:B------:R0:W1:Y:S02]  /*3eb0*/  SHFL.BFLY P6, R14, R13, R12, R11 ;  /* 0x0c00000c0d0e7389 */ /* 0x00006400000c000b */
[----:B01----:R-:W-:Y:S01]  /*3ec0*/  ENDCOLLECTIVE ;  /* 0x000000000000791b */ /* 0x003fe20003800000 */
.L_x_17535:
[----:B------:R-:W-:Y:S01]  /*3ed0*/  FADD.FTZ R3, RZ, R3 ;  /* 0x00000003ff037221 */ /* 0x000fe20000010000 */
[----:B------:R-:W-:-:S07]  /*3ee0*/  MOV R17, R14 ;  /* 0x0000000e00117202 */ /* 0x000fce0000000f00 */
[----:B------:R-:W-:Y:S05]  /*3ef0*/  WARPSYNC.COLLECTIVE R15, `(.L_x_17536) ;  /* 0x000000000f087348 */ /* 0x000fea0003c00000 */
[----:B------:R0:W1:Y:S02]  /*3f00*/  SHFL.BFLY P6, R14, R13, R12, R11 ;  /* 0x0c00000c0d0e7389 */ /* 0x00006400000c000b */
[----:B01----:R-:W-:Y:S01]  /*3f10*/  ENDCOLLECTIVE ;  /* 0x000000000000791b */ /* 0x003fe20003800000 */
.L_x_17536:
[----:B------:R-:W-:Y:S01]  /*3f20*/  FADD.FTZ R17, RZ, R17 ;  /* 0x00000011ff117221 */ /* 0x000fe20000010000 */
[----:B------:R-:W-:-:S07]  /*3f30*/  IMAD.MOV.U32 R16, RZ, RZ, R14 ;  /* 0x000000ffff107224 */ /* 0x000fce00078e000e */
[----:B------:R-:W-:Y:S05]  /*3f40*/  WARPSYNC.COLLECTIVE R15, `(.L_x_17537) ;  /* 0x000000000f087348 */ /* 0x000fea0003c00000 */
[----:B------:R0:W1:Y:S02]  /*3f50*/  SHFL.BFLY P6, R14, R13, R12, R11 ;  /* 0x0c00000c0d0e7389 */ /* 0x00006400000c000b */
[----:B01----:R-:W-:Y:S01]  /*3f60*/  ENDCOLLECTIVE ;  /* 0x000000000000791b */ /* 0x003fe20003800000 */
.L_x_17537:
[----:B------:R-:W-:Y:S01]  /*3f70*/  FADD.FTZ R16, RZ, R16 ;  /* 0x00000010ff107221 */ /* 0x000fe20000010000 */
[----:B------:R-:W-:-:S07]  /*3f80*/  MOV R0, R14 ;  /* 0x0000000e00007202 */ /* 0x000fce0000000f00 */
[----:B------:R-:W-:Y:S05]  /*3f90*/  WARPSYNC.COLLECTIVE R15, `(.L_x_17538) ;  /* 0x000000000f087348 */ /* 0x000fea0003c00000 */
[----:B------:R0:W1:Y:S02]  /*3fa0*/  SHFL.BFLY P6, R14, R13, R12, R11 ;  /* 0x0c00000c0d0e7389 */ /* 0x00006400000c000b */
[----:B01----:R-:W-:Y:S01]  /*3fb0*/  ENDCOLLECTIVE ;  /* 0x000000000000791b */ /* 0x003fe20003800000 */
.L_x_17538:
[----:B------:R-:W-:Y:S01]  /*3fc0*/  FADD.FTZ R0, RZ, R0 ;  /* 0x00000000ff007221 */ /* 0x000fe20000010000 */
[----:B------:R-:W-:-:S07]  /*3fd0*/  IMAD.MOV.U32 R5, RZ, RZ, R14 ;  /* 0x000000ffff057224 */ /* 0x000fce00078e000e */
[----:B------:R-:W-:Y:S05]  /*3fe0*/  WARPSYNC.COLLECTIVE R15, `(.L_x_17539) ;  /* 0x000000000f087348 */ /* 0x000fea0003c00000 */
[----:B------:R0:W1:Y:S02]  /*3ff0*/  SHFL.BFLY P6, R14, R13, R12, R11 ;  /* 0x0c00000c0d0e7389 */ /* 0x00006400000c000b */
[----:B01----:R-:W-:Y:S01]  /*4000*/  ENDCOLLECTIVE ;  /* 0x000000000000791b */ /* 0x003fe20003800000 */
.L_x_17539:
[----:B------:R-:W-:Y:S01]  /*4010*/  FADD.FTZ R18, RZ, R5 ;  /* 0x00000005ff127221 */ /* 0x000fe20000010000 */
[----:B------:R-:W-:-:S07]  /*4020*/  MOV R6, R14 ;  /* 0x0000000e00067202 */ /* 0x000fce0000000f00 */
[----:B------:R-:W-:Y:S05]  /*4030*/  WARPSYNC.COLLECTIVE R15, `(.L_x_17540) ;  /* 0x000000000f087348 */ /* 0x000fea0003c00000 */
[----:B------:R0:W1:Y:S02]  /*4040*/  SHFL.BFLY P6, R14, R13, R12, R11 ;  /* 0x0c00000c0d0e7389 */ /* 0x00006400000c000b */
[----:B01----:R-:W-:Y:S01]  /*4050*/  ENDCOLLECTIVE ;  /* 0x000000000000791b */ /* 0x003fe20003800000 */
.L_x_17540:
[----:B------:R-:W-:Y:S01]  /*4060*/  FADD.FTZ R29, RZ, R6 ;  /* 0x00000006ff1d7221 */ /* 0x000fe20000010000 */
[----:B------:R-:W-:-:S07]  /*4070*/  IMAD.MOV.U32 R7, RZ, RZ, R14 ;  /* 0x000000ffff077224 */ /* 0x000fce00078e000e */
[----:B------:R-:W-:Y:S05]  /*4080*/  WARPSYNC.COLLECTIVE R15, `(.L_x_17541) ;  /* 0x000000000f087348 */ /* 0x000fea0003c00000 */
[----:B------:R0:W1:Y:S02]  /*4090*/  SHFL.BFLY P6, R14, R13, R12, R11 ;  /* 0x0c00000c0d0e7389 */ /* 0x00006400000c000b */
[----:B01----:R-:W-:Y:S01]  /*40a0*/  ENDCOLLECTIVE ;  /* 0x000000000000791b */ /* 0x003fe20003800000 */
.L_x_17541:
[----:B------:R-:W-:Y:S01]  /*40b0*/  FADD.FTZ R27, RZ, R7 ;  /* 0x00000007ff1b7221 */ /* 0x000fe20000010000 */
[----:B------:R-:W-:-:S07]  /*40c0*/  MOV R8, R14 ;  /* 0x0000000e00087202 */ /* 0x000fce0000000f00 */
[----:B------:R-:W-:Y:S05]  /*40d0*/  WARPSYNC.COLLECTIVE R15, `(.L_x_17542) ;  /* 0x000000000f087348 */ /* 0x000fea0003c00000 */
[----:B------:R0:W1:Y:S02]  /*40e0*/  SHFL.BFLY P6, R14, R13, R12, R11 ;  /* 0x0c00000c0d0e7389 */ /* 0x00006400000c000b */
[----:B01----:R-:W-:Y:S01]  /*40f0*/  ENDCOLLECTIVE ;  /* 0x000000000000791b */ /* 0x003fe20003800000 */
.L_x_17542:
[----:B------:R-:W-:Y:S01]  /*4100*/  FADD.FTZ R25, RZ, R8 ;  /* 0x00000008ff197221 */ /* 0x000fe20000010000 */
[----:B------:R-:W-:-:S07]  /*4110*/  IMAD.MOV.U32 R9, RZ, RZ, R14 ;  /* 0x000000ffff097224 */ /* 0x000fce00078e000e */
[----:B------:R-:W-:Y:S05]  /*4120*/  WARPSYNC.COLLECTIVE R15, `(.L_x_17543) ;  /* 0x000000000f087348 */ /* 0x000fea0003c00000 */
[----:B------:R0:W1:Y:S02]  /*4130*/  SHFL.BFLY P6, R14, R13, R12, R11 ;  /* 0x0c00000c0d0e7389 */ /* 0x00006400000c000b */
[----:B01----:R-:W-:Y:S01]  /*4140*/  ENDCOLLECTIVE ;  /* 0x000000000000791b */ /* 0x003fe20003800000 */
.L_x_17543:
[----:B------:R-:W-:Y:S01]  /*4150*/  FADD.FTZ R23, RZ, R9 ;  /* 0x00000009ff177221 */ /* 0x000fe20000010000 */
[----:B------:R-:W-:-:S07]  /*4160*/  MOV R4, R14 ;  /* 0x0000000e00047202 */ /* 0x000fce0000000f00 */
[----:B------:R-:W-:Y:S05]  /*4170*/  WARPSYNC.COLLECTIVE R15, `(.L_x_17544) ;  /* 0x000000000f087348 */ /* 0x000fea0003c00000 */
[----:B------:R0:W1:Y:S02]  /*4180*/  SHFL.BFLY P6, R14, R13, R12, R11 ;  /* 0x0c00000c0d0e7389 */ /* 0x00006400000c000b */
[----:B01----:R-:W-:Y:S01]  /*4190*/  ENDCOLLECTIVE ;  /* 0x000000000000791b */ /* 0x003fe20003800000 */
.L_x_17544:
[----:B------:R-:W-:Y:S01]  /*41a0*/  FADD.FTZ R4, RZ, R4 ;  /* 0x00000004ff047221 */ /* 0x000fe20000010000 */
[----:B------:R-:W-:Y:S06]  /*41b0*/  BRA `(.L_x_17545) ;  /* 0xffffffec00247947 */ /* 0x000fec000383ffff */
.L_x_17546:
        /* <DEDUP_REMOVED lines=12> */
.L_x_29885:


//--------------------- .text._ZN4vllm25paged_attention_v2_kernelIfhLi128ELi8ELi128ELNS_18Fp8KVCacheDataTypeE1ELb1ELi512EEEvPfS2_PT_PKS3_PKT0_S9_ifPKiSB_iPKfiiiSD_SD_iiiii --------------------------
	.section	.text._ZN4vllm25paged_attention_v2_kernelIfhLi128ELi8ELi128ELNS_18Fp8KVCacheDataTypeE1ELb1ELi512EEEvPfS2_PT_PKS3_PKT0_S9_ifPKiSB_iPKfiiiSD_SD_iiiii,"ax",@progbits
	.align	128
        .global         _ZN4vllm25paged_attention_v2_kernelIfhLi128ELi8ELi128ELNS_18Fp8KVCacheDataTypeE1ELb1ELi512EEEvPfS2_PT_PKS3_PKT0_S9_ifPKiSB_iPKfiiiSD_SD_iiiii
        .type           _ZN4vllm25paged_attention_v2_kernelIfhLi128ELi8ELi128ELNS_18Fp8KVCacheDataTypeE1ELb1ELi512EEEvPfS2_PT_PKS3_PKT0_S9_ifPKiSB_iPKfiiiSD_SD_iiiii,@function
        .size           _ZN4vllm25paged_attention_v2_kernelIfhLi128ELi8ELi128ELNS_18Fp8KVCacheDataTypeE1ELb1ELi512EEEvPfS2_PT_PKS3_PKT0_S9_ifPKiSB_iPKfiiiSD_SD_iiiii,(.L_x_29886 - _ZN4vllm25paged_attention_v2_kernelIfhLi128ELi8ELi128ELNS_18Fp8KVCacheDataTypeE1ELb1ELi512EEEvPfS2_PT_PKS3_PKT0_S9_ifPKiSB_iPKfiiiSD_SD_iiiii)
        .other          _ZN4vllm25paged_attention_v2_kernelIfhLi128ELi8ELi128ELNS_18Fp8KVCacheDataTypeE1ELb1ELi512EEEvPfS2_PT_PKS3_PKT0_S9_ifPKiSB_iPKfiiiSD_SD_iiiii,@"STO_CUDA_ENTRY STV_DEFAULT"
_ZN4vllm25paged_attention_v2_kernelIfhLi128ELi8ELi128ELNS_18Fp8KVCacheDataTypeE1ELb1ELi512EEEvPfS2_PT_PKS3_PKT0_S9_ifPKiSB_iPKfiiiSD_SD_iiiii:
.text._ZN4vllm25paged_attention_v2_kernelIfhLi128ELi8ELi128ELNS_18Fp8KVCacheDataTypeE1ELb1ELi512EEEvPfS2_PT_PKS3_PKT0_S9_ifPKiSB_iPKfiiiSD_SD_iiiii:
        /* <DEDUP_REMOVED lines=109> */
.L_x_17547:
[----:B------:R-:W-:Y:S02]  /*06d0*/  ULDC UR4, c[0x0][0x288] ;  /* 0x0000a20000047ab9 */ /* 0x000fe40000000800 */
[----:B------:R-:W-:-:S04]  /*06e0*/  IMAD R3, R8, UR4, R9 ;  /* 0x0000000408037c24 */ /* 0x000fc8000f8e0209 */
[----:B------:R-:W-:-:S07]  /*06f0*/  IMAD R4, R3, R4, RZ ;  /* 0x0000000403047224 */ /* 0x000fce00078e02ff */
.L_x_17548:
        /* <DEDUP_REMOVED lines=28> */
.L_x_17552:
        /* <DEDUP_REMOVED lines=41> */
.L_x_17550:
[----:B------:R-:W-:Y:S05]  /*0b50*/  BSYNC B7 ;  /* 0x0000000000077941 */ /* 0x000fea0003800000 */
.L_x_17549:
        /* <DEDUP_REMOVED lines=23> */
.L_x_17589:
        /* <DEDUP_REMOVED lines=47> */
.L_x_17558:
        /* <DEDUP_REMOVED lines=11> */
.L_x_17557:
[----:B------:R-:W-:Y:S05]  /*1070*/  BSYNC B1 ;  /* 0x0000000000017941 */ /* 0x000fea0003800000 */
.L_x_17556:
        /* <DEDUP_REMOVED lines=14> */
.L_x_17561:
        /* <DEDUP_REMOVED lines=100> */
.L_x_17560:
[----:B------:R-:W-:Y:S05]  /*17a0*/  BSYNC B1 ;  /* 0x0000000000017941 */ /* 0x000fea0003800000 */
.L_x_17559:
        /* <DEDUP_REMOVED lines=55> */
.L_x_17563:
[----:B------:R-:W-:Y:S05]  /*1b20*/  BSYNC B1 ;  /* 0x0000000000017941 */ /* 0x000fea0003800000 */
.L_x_17562:
        /* <DEDUP_REMOVED lines=26> */
.L_x_17555:
[----:B------:R-:W-:Y:S05]  /*1cd0*/  BSYNC B0 ;  /* 0x0000000000007941 */ /* 0x000fea0003800000 */
.L_x_17554:
        /* <DEDUP_REMOVED lines=55> */
.L_x_17568:
        /* <DEDUP_REMOVED lines=8> */
.L_x_17567:
[----:B------:R-:W-:Y:S05]  /*20d0*/  BSYNC B1 ;  /* 0x0000000000017941 */ /* 0x000fea0003800000 */
.L_x_17566:
        /* <DEDUP_REMOVED lines=14> */
.L_x_17571:
        /* <DEDUP_REMOVED lines=52> */
.L_x_17570:
[----:B------:R-:W-:Y:S05]  /*2500*/  BSYNC B1 ;  /* 0x0000000000017941 */ /* 0x000fea0003800000 */
.L_x_17569:
        /* <DEDUP_REMOVED lines=31> */
.L_x_17573:
[----:B------:R-:W-:Y:S05]  /*2700*/  BSYNC B1 ;  /* 0x0000000000017941 */ /* 0x000fea0003800000 */
.L_x_17572:
        /* <DEDUP_REMOVED lines=14> */
.L_x_17565:
[----:B------:R-:W-:Y:S05]  /*27f0*/  BSYNC B0 ;  /* 0x0000000000007941 */ /* 0x000fea0003800000 */
.L_x_17564:
        /* <DEDUP_REMOVED lines=22> */
.L_x_17575:
[----:B------:R-:W-:Y:S05]  /*2960*/  BSYNC B0 ;  /* 0x0000000000007941 */ /* 0x000fea0003800000 */
.L_x_17574:
        /* <DEDUP_REMOVED lines=27> */
.L_x_17579:
        /* <DEDUP_REMOVED lines=33> */
.L_x_17577:
[----:B------:R-:W-:Y:S05]  /*2d30*/  BSYNC B6 ;  /* 0x0000000000067941 */ /* 0x000fea0003800000 */
.L_x_17576:
        /* <DEDUP_REMOVED lines=15> */
.L_x_17598:
        /* <DEDUP_REMOVED lines=48> */
.L_x_17582:
[----:B------:R-:W-:Y:S05]  /*3130*/  BSYNC B0 ;  /* 0x0000000000007941 */ /* 0x000fea0003800000 */
.L_x_17581:
        /* <DEDUP_REMOVED lines=28> */
.L_x_17584:
[----:B------:R-:W-:Y:S05]  /*3300*/  BSYNC B0 ;  /* 0x0000000000007941 */ /* 0x000fea0003800000 */
.L_x_17583:
        /* <DEDUP_REMOVED lines=63> */
.L_x_17551:
        /* <DEDUP_REMOVED lines=16> */
.L_x_17578:
        /* <DEDUP_REMOVED lines=16> */
.L_x_17585:
[----:B------:R-:W-:Y:S05]  /*3900*/  EXIT ;  /* 0x000000000000794d */ /* 0x000fea0003800000 */
.L_x_17553:
[----:B------:R-:W-:Y:S01]  /*3910*/  MOV R12, 0x10 ;  /* 0x00000010000c7802 */ /* 0x000fe20000000f00 */
[----:B------:R-:W-:Y:S01]  /*3920*/  IMAD.MOV.U32 R11, RZ, RZ, 0x1f ;  /* 0x0000001fff0b7424 */ /* 0x000fe200078e00ff */
[----:B------:R-:W-:Y:S01]  /*3930*/  MOV R15, 0xffffffff ;  /* 0xffffffff000f7802 */ /* 0x000fe20000000f00 */
[----:B------:R-:W-:-:S07]  /*3940*/  IMAD.MOV.U32 R2, RZ, RZ, -0x800001 ;  /* 0xff7fffffff027424 */ /* 0x000fce00078e00ff */
[----:B------:R-:W-:Y:S05]  /*3950*/  WARPSYNC.COLLECTIVE R15, `(.L_x_17586) ;  /* 0x000000000f087348 */ /* 0x000fea0003c00000 */
[----:B------:R0:W1:Y:S02]  /*3960*/  SHFL.BFLY P6, R14, R13, R12, R11 ;  /* 0x0c00000c0d0e7389 */ /* 0x00006400000c000b */
[----:B01----:R-:W-:Y:S01]  /*3970*/  ENDCOLLECTIVE ;  /* 0x000000000000791b */ /* 0x003fe20003800000 */
.L_x_17586:
[----:B------:R-:W-:Y:S01]  /*3980*/  HFMA2.MMA R12, -RZ, RZ, 0, 4.76837158203125e-07 ;  /* 0x00000008ff0c7435 */ /* 0x000fe200000001ff */
[----:B------:R-:W-:-:S05]  /*3990*/  FMNMX.FTZ R0, R14, -3.40282346638528859812e+38, !PT ;  /* 0xff7fffff0e007809 */ /* 0x000fca0007810000 */
[----:B------:R-:W-:-:S07]  /*39a0*/  IMAD.MOV.U32 R13, RZ, RZ, R0 ;  /* 0x000000ffff0d7224 */ /* 0x000fce00078e0000 */
[----:B------:R-:W-:Y:S05]  /*39b0*/  WARPSYNC.COLLECTIVE R15, `(.L_x_17587) ;  /* 0x000000000f087348 */ /* 0x000fea0003c00000 */
[----:B------:R0:W1:Y:S02]  /*39c0*/  SHFL.BFLY P6, R14, R13, R12, R11 ;  /* 0x0c00000c0d0e7389 */ /* 0x00006400000c000b */
[----:B01----:R-:W-:Y:S01]  /*39d0*/  ENDCOLLECTIVE ;  /* 0x000000000000791b */ /* 0x003fe20003800000 */
.L_x_17587:
[----:B------:R-:W-:Y:S02]  /*39e0*/  MOV R12, 0x4 ;  /* 0x00000004000c7802 */ /* 0x000fe40000000f00 */
[----:B------:R-:W-:-:S05]  /*39f0*/  FMNMX.FTZ R3, R0, R14, !PT ;  /* 0x0000000e00037209 */ /* 0x000fca0007810000 */
[----:B------:R-:W-:-:S07]  /*3a00*/  IMAD.MOV.U32 R13, RZ, RZ, R3 ;  /* 0x000000ffff0d7224 */ /* 0x000fce00078e0003 */
[----:B------:R-:W-:Y:S05]  /*3a10*/  WARPSYNC.COLLECTIVE R15, `(.L_x_17588) ;  /* 0x000000000f087348 */ /* 0x000fea0003c00000 */
[----:B------:R0:W1:Y:S02]  /*3a20*/  SHFL.BFLY P6, R14, R13, R12, R11 ;  /* 0x0c00000c0d0e7389 */ /* 0x00006400000c000b */
[----:B01----:R-:W-:Y:S01]  /*3a30*/  ENDCOLLECTIVE ;  /* 0x000000000000791b */ /* 0x003fe20003800000 */
.L_x_17588:
[----:B------:R-:W-:Y:S05]  /*3a40*/  BRA `(.L_x_17589) ;  /* 0xffffffd000a07947 */ /* 0x000fea000383ffff */
.L_x_17580:
[----:B-1-3--:R-:W-:Y:S01]  /*3a50*/  HFMA2.MMA R13, -RZ, RZ, 0, 0 ;  /* 0x00000000ff0d7435 */ /* 0x00afe200000001ff */
[----:B------:R-:W-:Y:S01]  /*3a60*/  IMAD.MOV.U32 R12, RZ, RZ, 0x1 ;  /* 0x00000001ff0c7424 */ /* 0x000fe200078e00ff */
[----:B0-----:R-:W-:Y:S01]  /*3a70*/  MOV R11, 0x1f ;  /* 0x0000001f000b7802 */ /* 0x001fe20000000f00 */
[----:B--2---:R-:W-:-:S08]  /*3a80*/  IMAD.MOV.U32 R15, RZ, RZ, -0x1 ;  /* 0xffffffffff0f7424 */ /* 0x004fd000078e00ff */
[----:B------:R-:W-:Y:S05]  /*3a90*/  WARPSYNC.COLLECTIVE R15, `(.L_x_17590) ;  /* 0x000000000f087348 */ /* 0x000fea0003c00000 */
[----:B------:R0:W1:Y:S02]  /*3aa0*/  SHFL.BFLY P6, R14, R13, R12, R11 ;  /* 0x0c00000c0d0e7389 */ /* 0x00006400000c000b */
[----:B01----:R-:W-:Y:S01]  /*3ab0*/  ENDCOLLECTIVE ;  /* 0x000000000000791b */ /* 0x003fe20003800000 */
.L_x_17590:
[----:B------:R-:W-:-:S07]  /*3ac0*/  MOV R2, R14 ;  /* 0x0000000e00027202 */ /* 0x000fce0000000f00 */
[----:B------:R-:W-:Y:S05]  /*3ad0*/  WARPSYNC.COLLECTIVE R15, `(.L_x_17591) ;  /* 0x000000000f087348 */ /* 0x000fea0003c00000 */
[----:B------:R0:W1:Y:S02]  /*3ae0*/  SHFL.BFLY P6, R14, R13, R12, R11 ;  /* 0x0c00000c0d0e7389 */ /* 0x00006400000c000b */
[----:B01----:R-:W-:Y:S01]  /*3af0*/  ENDCOLLECTIVE ;  /* 0x000000000000791b */ /* 0x003fe20003800000 */
.L_x_17591:
[----:B------:R-:W-:Y:S01]  /*3b00*/  FADD.FTZ R2, RZ, R2 ;  /* 0x00000002ff027221 */ /* 0x000fe20000010000 */
[----:B------:R-:W-:-:S07]  /*3b10*/  IMAD.MOV.U32 R3, RZ, RZ, R14 ;  /* 0x000000ffff037224 */ /* 0x000fce00078e000e */
[----:B------:R-:W-:Y:S05]  /*3b20*/  WARPSYNC.COLLECTIVE R15, `(.L_x_17592) ;  /* 0x000000000f087348 */ /* 0x000fea0003c00000 */
[----:B------:R0:W1:Y:S02]  /*3b30*/  SHFL.BFLY P6, R14, R13, R12, R11 ;  /* 0x0c00000c0d0e7389 */ /* 0x00006400000c000b */
[----:B01----:R-:W-:Y:S01]  /*3b40*/  ENDCOLLECTIVE ;  /* 0x000000000000791b */ /* 0x003fe20003800000 */
.L_x_17592:
[----:B------:R-:W-:Y:S01]  /*3b50*/  FADD.FTZ R4, RZ, R3 ;  /* 0x00000003ff047221 */ /* 0x000fe20000010000 */
[----:B------:R-:W-:-:S07]  /*3b60*/  MOV R5, R14 ;  /* 0x0000000e00057202 */ /* 0x000fce0000000f00 */
[----:B------:R-:W-:Y:S05]  /*3b70*/  WARPSYNC.COLLECTIVE R15, `(.L_x_17593) ;  /* 0x000000000f087348 */ /* 0x000fea0003c00000 */
[----:B------:R0:W1:Y:S02]  /*3b80*/  SHFL.BFLY P6, R14, R13, R12, R11 ;  /* 0x0c00000c0d0e7389 */ /* 0x00006400000c000b */
[----:B01----:R-:W-:Y:S01]  /*3b90*/  ENDCOLLECTIVE ;  /* 0x000000000000791b */ /* 0x003fe20003800000 */
.L_x_17593:
[----:B------:R-:W-:Y:S01]  /*3ba0*/  FADD.FTZ R3, RZ, R5 ;  /* 0x00000005ff037221 */ /* 0x000fe20000010000 */
[----:B------:R-:W-:-:S07]  /*3bb0*/  IMAD.MOV.U32 R18, RZ, RZ, R14 ;  /* 0x000000ffff127224 */ /* 0x000fce00078e000e */
[----:B------:R-:W-:Y:S05]  /*3bc0*/  WARPSYNC.COLLECTIVE R15, `(.L_x_17594) ;  /* 0x000000000f087348 */ /* 0x000fea0003c00000 */
[----:B------:R0:W1:Y:S02]  /*3bd0*/  SHFL.BFLY P6, R14, R13, R12, R11 ;  /* 0x0c00000c0d0e7389 */ /* 0x00006400000c000b */
[----:B01----:R-:W-:Y:S01]  /*3be0*/  ENDCOLLECTIVE ;  /* 0x000000000000791b */ /* 0x003fe20003800000 */
.L_x_17594:
[----:B------:R-:W-:Y:S01]  /*3bf0*/  FADD.FTZ R18, RZ, R18 ;  /* 0x00000012ff127221 */ /* 0x000fe20000010000 */
[----:B------:R-:W-:-:S07]  /*3c00*/  MOV R19, R14 ;  /* 0x0000000e00137202 */ /* 0x000fce0000000f00 */
[----:B------:R-:W-:Y:S05]  /*3c10*/  WARPSYNC.COLLECTIVE R15, `(.L_x_17595) ;  /* 0x000000000f087348 */ /* 0x000fea0003c00000 */
[----:B------:R0:W1:Y:S02]  /*3c20*/  SHFL.BFLY P6, R14, R13, R12, R11 ;  /* 0x0c00000c0d0e7389 */ /* 0x00006400000c000b */
[----:B01----:R-:W-:Y:S01]  /*3c30*/  ENDCOLLECTIVE ;  /* 0x000000000000791b */ /* 0x003fe20003800000 */
.L_x_17595:
[----:B------:R-:W-:Y:S01]  /*3c40*/  FADD.FTZ R19, RZ, R19 ;  /* 0x00000013ff137221 */ /* 0x000fe20000010000 */
[----:B------:R-:W-:-:S07]  /*3c50*/  IMAD.MOV.U32 R20, RZ, RZ, R14 ;  /* 0x000000ffff147224 */ /* 0x000fce00078e000e */
[----:B------:R-:W-:Y:S05]  /*3c60*/  WARPSYNC.COLLECTIVE R15, `(.L_x_17596) ;  /* 0x000000000f087348 */ /* 0x000fea0003c00000 */
[----:B------:R0:W1:Y:S02]  /*3c70*/  SHFL.BFLY P6, R14, R13, R12, R11 ;  /* 0x0c00000c0d0e7389 */ /* 0x00006400000c000b */
[----:B01----:R-:W-:Y:S01]  /*3c80*/  ENDCOLLECTIVE ;  /* 0x000000000000791b */ /* 0x003fe20003800000 */
.L_x_17596:
[----:B------:R-:W-:Y:S01]  /*3c90*/  FADD.FTZ R20, RZ, R20 ;  /* 0x00000014ff147221 */ /* 0x000fe20000010000 */
[----:B------:R-:W-:-:S07]  /*3ca0*/  MOV R0, R14 ;  /* 0x0000000e00007202 */ /* 0x000fce0000000f00 */
[----:B------:R-:W-:Y:S05]  /*3cb0*/  WARPSYNC.COLLECTIVE R15, `(.L_x_17597) ;  /* 0x000000000f087348 */ /* 0x000fea0003c00000 */
[----:B------:R0:W1:Y:S02]  /*3cc0*/  SHFL.BFLY P6, R14, R13, R12, R11 ;  /* 0x0c00000c0d0e7389 */ /* 0x00006400000c000b */
[----:B01----:R-:W-:Y:S01]  /*3cd0*/  ENDCOLLECTIVE ;  /* 0x000000000000791b */ /* 0x003fe20003800000 */
.L_x_17597:
[----:B------:R-:W-:Y:S01]  /*3ce0*/  FADD.FTZ R5, RZ, R0 ;  /* 0x00000000ff057221 */ /* 0x000fe20000010000 */
[----:B------:R-:W-:Y:S06]  /*3cf0*/  BRA `(.L_x_17598) ;  /* 0xfffffff0004c7947 */ /* 0x000fec000383ffff */
.L_x_17599:
        /* <DEDUP_REMOVED lines=16> */
.L_x_29886:


//--------------------- .text._ZN4vllm25paged_attention_v2_kernelIfhLi120ELi8ELi128ELNS_18Fp8KVCacheDataTypeE1ELb1ELi512EEEvPfS2_PT_PKS3_PKT0_S9_ifPKiSB_iPKfiiiSD_SD_iiiii --------------------------
	.section	.text._ZN4vllm25paged_attention_v2_kernelIfhLi120ELi8ELi128ELNS_18Fp8KVCacheDataTypeE1ELb1ELi512EEEvPfS2_PT_PKS3_PKT0_S9_ifPKiSB_iPKfiiiSD_SD_iiiii,"ax",@progbits
	.align	128
        .global         _ZN4vllm25paged_attention_v2_kernelIfhLi120ELi8ELi128ELNS_18Fp8KVCacheDataTypeE1ELb1ELi512EEEvPfS2_PT_PKS3_PKT0_S9_ifPKiSB_iPKfiiiSD_SD_iiiii
        .type           _ZN4vllm25paged_attention_v2_kernelIfhLi120ELi8ELi128ELNS_18Fp8KVCacheDataTypeE1ELb1ELi512EEEvPfS2_PT_PKS3_PKT0_S9_ifPKiSB_iPKfiiiSD_SD_iiiii,@function
        .size           _ZN4vllm25paged_attention_v2_kernelIfhLi120ELi8ELi128ELNS_18Fp8KVCacheDataTypeE1ELb1ELi512EEEvPfS2_PT_PKS3_PKT0_S9_ifPKiSB_iPKfiiiSD_SD_iiiii,(.L_x_29887 - _ZN4vllm25paged_attention_v2_kernelIfhLi120ELi8ELi128ELNS_18Fp8KVCacheDataTypeE1ELb1ELi512EEEvPfS2_PT_PKS3_PKT0_S9_ifPKiSB_iPKfiiiSD_SD_iiiii)
        .other          _ZN4vllm25paged_attention_v2_kernelIfhLi120ELi8ELi128ELNS_18Fp8KVCacheDataTypeE1ELb1ELi512EEEvPfS2_PT_PKS3_PKT0_S9_ifPKiSB_iPKfiiiSD_SD_iiiii,@"STO_CUDA_ENTRY STV_DEFAULT"
_ZN4vllm25paged_attention_v2_kernelIfhLi120ELi8ELi128ELNS_18Fp8KVCacheDataTypeE1ELb1ELi512EEEvPfS2_PT_PKS3_PKT0_S9_ifPKiSB_iPKfiiiSD_SD_iiiii:
.text._ZN4vllm25paged_attention_v2_kernelIfhLi120ELi8ELi128ELNS_18Fp8KVCacheDataTypeE1ELb1ELi512EEEvPfS2_PT_PKS3_PKT0_S9_ifPKiSB_iPKfiiiSD_SD_iiiii:
        /* <DEDUP_REMOVED lines=109> */
.L_x_17600:
[----:B------:R-:W-:Y:S02]  /*06d0*/  ULDC UR4, c[0x0][0x288] ;  /* 0x0000a20000047ab9 */ /* 0x000fe40000000800 */
[----:B------:R-:W-:-:S04]  /*06e0*/  IMAD R3, R8, UR4, R9 ;  /* 0x0000000408037c24 */ /* 0x000fc8000f8e0209 */
[----:B------:R-:W-:-:S07]  /*06f0*/  IMAD R4, R3, R4, RZ ;  /* 0x0000000403047224 */ /* 0x000fce00078e02ff */
.L_x_17601:
        /* <DEDUP_REMOVED lines=28> */
.L_x_17605:
        /* <DEDUP_REMOVED lines=41> */
.L_x_17603:
[----:B------:R-:W-:Y:S05]  /*0b50*/  BSYNC B7 ;  /* 0x0000000000077941 */ /* 0x000fea0003800000 */
.L_x_17602:
        /* <DEDUP_REMOVED lines=24> */
.L_x_17652:
        /* <DEDUP_REMOVED lines=47> */
.L_x_17611:
        /* <DEDUP_REMOVED lines=11> */
.L_x_17610:
[----:B------:R-:W-:Y:S05]  /*1080*/  BSYNC B1 ;  /* 0x0000000000017941 */ /* 0x000fea0003800000 */
.L_x_17609:
        /* <DEDUP_REMOVED lines=14> */
.L_x_17614:
        /* <DEDUP_REMOVED lines=100> */
.L_x_17613:
[----:B------:R-:W-:Y:S05]  /*17b0*/  BSYNC B1 ;  /* 0x0000000000017941 */ /* 0x000fea0003800000 */
.L_x_17612:
        /* <DEDUP_REMOVED lines=55> */
.L_x_17616:
[----:B------:R-:W-:Y:S05]  /*1b30*/  BSYNC B1 ;  /* 0x0000000000017941 */ /* 0x000fea0003800000 */
.L_x_17615:
        /* <DEDUP_REMOVED lines=26> */
.L_x_17608:
[----:B------:R-:W-:Y:S05]  /*1ce0*/  BSYNC B0 ;  /* 0x0000000000007941 */ /* 0x000fea0003800000 */
.L_x_17607:
        /* <DEDUP_REMOVED lines=55> */
.L_x_17621:
        /* <DEDUP_REMOVED lines=8> */
.L_x_17620:
[----:B------:R-:W-:Y:S05]  /*20e0*/  BSYNC B1 ;  /* 0x0000000000017941 */ /* 0x000fea0003800000 */
.L_x_17619:
        /* <DEDUP_REMOVED lines=14> */
.L_x_17624:
        /* <DEDUP_REMOVED lines=52> */
.L_x_17623:
[----:B------:R-:W-:Y:S05]  /*2510*/  BSYNC B1 ;  /* 0x0000000000017941 */ /* 0x000fea0003800000 */
.L_x_17622:
        /* <DEDUP_REMOVED lines=31> */
.L_x_17626:
[----:B------:R-:W-:Y:S05]  /*2710*/  BSYNC B1 ;  /* 0x0000000000017941 */ /* 0x000fea0003800000 */
.L_x_17625:
        /* <DEDUP_REMOVED lines=14> */
.L_x_17618:
[----:B------:R-:W-:Y:S05]  /*2800*/  BSYNC B0 ;  /* 0x0000000000007941 */ /* 0x000fea0003800000 */
.L_x_17617:
        /* <DEDUP_REMOVED lines=22> */
.L_x_17628:
[----:B------:R-:W-:Y:S05]  /*2970*/  BSYNC B0 ;  /* 0x0000000000007941 */ /* 0x000fea0003800000 */
.L_x_17627:
        /* <DEDUP_REMOVED lines=27> */
.L_x_17632:
        /* <DEDUP_REMOVED lines=33> */
.L_x_17630:
[----:B------:R-:W-:Y:S05]  /*2d40*/  BSYNC B6 ;  /* 0x0000000000067941 */ /* 0x000fea0003800000 */
.L_x_17629:
        /* <DEDUP_REMOVED lines=15> */
.L_x_17661:
        /* <DEDUP_REMOVED lines=27> */
.L_x_17635:
[----:B------:R-:W-:Y:S05]  /*2ff0*/  BSYNC B0 ;  /* 0x0000000000007941 */ /* 0x000fea0003800000 */
.L_x_17634:
        /* <DEDUP_REMOVED lines=24> */
.L_x_17639:
[----:B------:R-:W-:Y:S05]  /*3180*/  BSYNC B1 ;  /* 0x0000000000017941 */ /* 0x000fea0003800000 */
.L_x_17638:
[----:B0--3--:R-:W-:-:S07]  /*3190*/  @!P0 FADD.FTZ R21, R21, R14 ;  /* 0x0000000e15158221 */ /* 0x009fce0000010000 */
.L_x_17637:
[----:B------:R-:W-:Y:S05]  /*31a0*/  BSYNC B0 ;  /* 0x0000000000007941 */ /* 0x000fea0003800000 */
.L_x_17636:
        /* <DEDUP_REMOVED lines=16> */
.L_x_17641:
[----:B------:R-:W-:Y:S05]  /*32b0*/  BSYNC B0 ;  /* 0x0000000000007941 */ /* 0x000fea0003800000 */
.L_x_17640:
        /* <DEDUP_REMOVED lines=24> */
.L_x_17645:
[----:B------:R-:W-:Y:S05]  /*3440*/  BSYNC B1 ;  /* 0x0000000000017941 */ /* 0x000fea0003800000 */
.L_x_17644:
[----:B0--3--:R-:W-:-:S07]  /*3450*/  @!P0 FADD.FTZ R21, R21, R14 ;  /* 0x0000000e15158221 */ /* 0x009fce0000010000 */
.L_x_17643:
[----:B------:R-:W-:Y:S05]  /*3460*/  BSYNC B0 ;  /* 0x0000000000007941 */ /* 0x000fea0003800000 */
.L_x_17642:
        /* <DEDUP_REMOVED lines=61> */
.L_x_17647:
[----:B------:R-:W-:Y:S05]  /*3840*/  BSYNC B0 ;  /* 0x0000000000007941 */ /* 0x000fea0003800000 */
.L_x_17646:
        /* <DEDUP_REMOVED lines=9> */
.L_x_17604:
        /* <DEDUP_REMOVED lines=16> */
.L_x_17631:
        /* <DEDUP_REMOVED lines=16> */
.L_x_17648:
[----:B------:R-:W-:Y:S05]  /*3ae0*/  EXIT ;  /* 0x000000000000794d */ /* 0x000fea0003800000 */
.L_x_17606:
[----:B------:R-:W-:Y:S01]  /*3af0*/  MOV R12, 0x10 ;  /* 0x00000010000c7802 */ /* 0x000fe20000000f00 */
[----:B------:R-:W-:Y:S01]  /*3b00*/  IMAD.MOV.U32 R11, RZ, RZ, 0x1f ;  /* 0x0000001fff0b7424 */ /* 0x000fe200078e00ff */
[----:B------:R-:W-:Y:S01]  /*3b10*/  MOV R15, 0xffffffff ;  /* 0xffffffff000f7802 */ /* 0x000fe20000000f00 */
[----:B------:R-:W-:-:S07]  /*3b20*/  IMAD.MOV.U32 R2, RZ, RZ, -0x800001 ;  /* 0xff7fffffff027424 */ /* 0x000fce00078e00ff */
[----:B------:R-:W-:Y:S05]  /*3b30*/  WARPSYNC.COLLECTIVE R15, `(.L_x_17649) ;  /* 0x000000000f087348 */ /* 0x000fea0003c00000 */
[----:B------:R0:W1:Y:S02]  /*3b40*/  SHFL.BFLY P6, R14, R13, R12, R11 ;  /* 0x0c00000c0d0e7389 */ /* 0x00006400000c000b */
[----:B01----:R-:W-:Y:S01]  /*3b50*/  ENDCOLLECTIVE ;  /* 0x000000000000791b */ /* 0x003fe20003800000 */
.L_x_17649:
[----:B------:R-:W-:Y:S01]  /*3b60*/  HFMA2.MMA R12, -RZ, RZ, 0, 4.76837158203125e-07 ;  /* 0x00000008ff0c7435 */ /* 0x000fe200000001ff */
[----:B------:R-:W-:-:S05]  /*3b70*/  FMNMX.FTZ R0, R14, -3.40282346638528859812e+38, !PT ;  /* 0xff7fffff0e007809 */ /* 0x000fca0007810000 */
[----:B------:R-:W-:-:S07]  /*3b80*/  IMAD.MOV.U32 R13, RZ, RZ, R0 ;  /* 0x000000ffff0d7224 */ /* 0x000fce00078e0000 */
[----:B------:R-:W-:Y:S05]  /*3b90*/  WARPSYNC.COLLECTIVE R15, `(.L_x_17650) ;  /* 0x000000000f087348 */ /* 0x000fea0003c00000 */
[----:B------:R0:W1:Y:S02]  /*3ba0*/  SHFL.BFLY P6, R14, R13, R12, R11 ;  /* 0x0c00000c0d0e7389 */ /* 0x00006400000c000b */
[----:B01----:R-:W-:Y:S01]  /*3bb0*/  ENDCOLLECTIVE ;  /* 0x000000000000791b */ /* 0x003fe20003800000 */
.L_x_17650:
[----:B------:R-:W-:Y:S02]  /*3bc0*/  MOV R12, 0x4 ;  /* 0x00000004000c7802 */ /* 0x000fe40000000f00 */
[----:B------:R-:W-:-:S05]  /*3bd0*/  FMNMX.FTZ R3, R0, R14, !PT ;  /* 0x0000000e00037209 */ /* 0x000fca0007810000 */
[----:B------:R-:W-:-:S07]  /*3be0*/  IMAD.MOV.U32 R13, RZ, RZ, R3 ;  /* 0x000000ffff0d7224 */ /* 0x000fce00078e0003 */
[----:B------:R-:W-:Y:S05]  /*3bf0*/  WARPSYNC.COLLECTIVE R15, `(.L_x_17651) ;  /* 0x000000000f087348 */ /* 0x000fea0003c00000 */
[----:B------:R0:W1:Y:S02]  /*3c00*/  SHFL.BFLY P6, R14, R13, R12, R11 ;  /* 0x0c00000c0d0e7389 */ /* 0x00006400000c000b */
[----:B01----:R-:W-:Y:S01]  /*3c10*/  ENDCOLLECTIVE ;  /* 0x000000000000791b */ /* 0x003fe20003800000 */
.L_x_17651:
[----:B------:R-:W-:Y:S05]  /*3c20*/  BRA `(.L_x_17652) ;  /* 0xffffffd0002c7947 */ /* 0x000fea000383ffff */
.L_x_17633:
[----:B-1-3--:R-:W-:Y:S01]  /*3c30*/  HFMA2.MMA R13, -RZ, RZ, 0, 0 ;  /* 0x00000000ff0d7435 */ /* 0x00afe200000001ff */
[----:B------:R-:W-:Y:S01]  /*3c40*/  IMAD.MOV.U32 R12, RZ, RZ, 0x1 ;  /* 0x00000001ff0c7424 */ /* 0x000fe200078e00ff */
[----:B0-----:R-:W-:Y:S01]  /*3c50*/  MOV R11, 0x1f ;  /* 0x0000001f000b7802 */ /* 0x001fe20000000f00 */
[----:B--2---:R-:W-:-:S08]  /*3c60*/  IMAD.MOV.U32 R15, RZ, RZ, -0x1 ;  /* 0xffffffffff0f7424 */ /* 0x004fd000078e00ff */
[----:B------:R-:W-:Y:S05]  /*3c70*/  WARPSYNC.COLLECTIVE R15, `(.L_x_17653) ;  /* 0x000000000f087348 */ /* 0x000fea0003c00000 */
[----:B------:R0:W1:Y:S02]  /*3c80*/  SHFL.BFLY P6, R14, R13, R12, R11 ;  /* 0x0c00000c0d0e7389 */ /* 0x00006400000c000b */
[----:B01----:R-:W-:Y:S01]  /*3c90*/  ENDCOLLECTIVE ;  /* 0x000000000000791b */ /* 0x003fe20003800000 */
.L_x_17653:
[----:B------:R-:W-:-:S07]  /*3ca0*/  MOV R2, R14 ;  /* 0x0000000e00027202 */ /* 0x000fce0000000f00 */
[----:B------:R-:W-:Y:S05]  /*3cb0*/  WARPSYNC.COLLECTIVE R15, `(.L_x_17654) ;  /* 0x000000000f087348 */ /* 0x000fea0003c00000 */
[----:B------:R0:W1:Y:S02]  /*3cc0*/  SHFL.BFLY P6, R14, R13, R12, R11 ;  /* 0x0c00000c0d0e7389 */ /* 0x00006400000c000b */
[----:B01----:R-:W-:Y:S01]  /*3cd0*/  ENDCOLLECTIVE ;  /* 0x000000000000791b */ /* 0x003fe20003800000 */
.L_x_17654:
[----:B------:R-:W-:Y:S01]  /*3ce0*/  FADD.FTZ R2, RZ, R2 ;  /* 0x00000002ff027221 */ /* 0x000fe20000010000 */
[----:B------:R-:W-:-:S07]  /*3cf0*/  IMAD.MOV.U32 R3, RZ, RZ, R14 ;  /* 0x000000ffff037224 */ /* 0x000fce00078e000e */
[----:B------:R-:W-:Y:S05]  /*3d00*/  WARPSYNC.COLLECTIVE R15, `(.L_x_17655) ;  /* 0x000000000f087348 */ /* 0x000fea0003c00000 */
[----:B------:R0:W1:Y:S02]  /*3d10*/  SHFL.BFLY P6, R14, R13, R12, R11 ;  /* 0x0c00000c0d0e7389 */ /* 0x00006400000c000b */
[----:B01----:R-:W-:Y:S01]  /*3d20*/  ENDCOLLECTIVE ;  /* 0x000000000000791b */ /* 0x003fe20003800000 */
.L_x_17655:
[----:B------:R-:W-:Y:S01]  /*3d30*/  FADD.FTZ R4, RZ, R3 ;  /* 0x00000003ff047221 */ /* 0x000fe20000010000 */
[----:B------:R-:W-:-:S07]  /*3d40*/  MOV R5, R14 ;  /* 0x0000000e00057202 */ /* 0x000fce0000000f00 */
[----:B------:R-:W-:Y:S05]  /*3d50*/  WARPSYNC.COLLECTIVE R15, `(.L_x_17656) ;  /* 0x000000000f087348 */ /* 0x000fea0003c00000 */
[----:B------:R0:W1:Y:S02]  /*3d60*/  SHFL.BFLY P6, R14, R13, R12, R11 ;  /* 0x0c00000c0d0e7389 */ /* 0x00006400000c000b */
[----:B01----:R-:W-:Y:S01]  /*3d70*/  ENDCOLLECTIVE ;  /* 0x000000000000791b */ /* 0x003fe20003800000 */
.L_x_17656:
[----:B------:R-:W-:Y:S01]  /*3d80*/  FADD.FTZ R3, RZ, R5 ;  /* 0x00000005ff037221 */ /* 0x000fe20000010000 */
[----:B------:R-:W-:-:S07]  /*3d90*/  IMAD.MOV.U32 R18, RZ, RZ, R14 ;  /* 0x000000ffff127224 */ /* 0x000fce00078e000e */
[----:B------:R-:W-:Y:S05]  /*3da0*/  WARPSYNC.COLLECTIVE R15, `(.L_x_17657) ;  /* 0x000000000f087348 */ /* 0x000fea0003c00000 */
[----:B------:R0:W1:Y:S02]  /*3db0*/  SHFL.BFLY P6, R14, R13, R12, R11 ;  /* 0x0c00000c0d0e7389 */ /* 0x00006400000c000b */
[----:B01----:R-:W-:Y:S01]  /*3dc0*/  ENDCOLLECTIVE ;  /* 0x000000000000791b */ /* 0x003fe20003800000 */
.L_x_17657:
[----:B------:R-:W-:Y:S01]  /*3dd0*/  FADD.FTZ R18, RZ, R18 ;  /* 0x00000012ff127221 */ /* 0x000fe20000010000 */
[----:B------:R-:W-:-:S07]  /*3de0*/  MOV R19, R14 ;  /* 0x0000000e00137202 */ /* 0x000fce0000000f00 */
[----:B------:R-:W-:Y:S05]  /*3df0*/  WARPSYNC.COLLECTIVE R15, `(.L_x_17658) ;  /* 0x000000000f087348 */ /* 0x000fea0003c00000 */
[----:B------:R0:W1:Y:S02]  /*3e00*/  SHFL.BFLY P6, R14, R13, R12, R11 ;  /* 0x0c00000c0d0e7389 */ /* 0x00006400000c000b */
[----:B01----:R-:W-:Y:S01]  /*3e10*/  ENDCOLLECTIVE ;  /* 0x000000000000791b */ /* 0x003fe20003800000 */
.L_x_17658:
[----:B------:R-:W-:Y:S01]  /*3e20*/  FADD.FTZ R19, RZ, R19 ;  /* 0x00000013ff137221 */ /* 0x000fe20000010000 */
[----:B------:R-:W-:-:S07]  /*3e30*/  IMAD.MOV.U32 R20, RZ, RZ, R14 ;  /* 0x000000ffff147224 */ /* 0x000fce00078e000e */
[----:B------:R-:W-:Y:S05]  /*3e40*/  WARPSYNC.COLLECTIVE R15, `(.L_x_17659) ;  /* 0x000000000f087348 */ /* 0x000fea0003c00000 */
[----:B------:R0:W1:Y:S02]  /*3e50*/  SHFL.BFLY P6, R14, R13, R12, R11 ;  /* 0x0c00000c0d0e7389 */ /* 0x00006400000c000b */
[----:B01----:R-:W-:Y:S01]  /*3e60*/  ENDCOLLECTIVE ;  /* 0x000000000000791b */ /* 0x003fe20003800000 */
.L_x_17659:
[----:B------:R-:W-:Y:S01]  /*3e70*/  FADD.FTZ R20, RZ, R20 ;  /* 0x00000014ff147221 */ /* 0x000fe20000010000 */
[----:B------:R-:W-:-:S07]  /*3e80*/  MOV R0, R14 ;  /* 0x0000000e00007202 */ /* 0x000fce0000000f00 */
[----:B------:R-:W-:Y:S05]  /*3e90*/  WARPSYNC.COLLECTIVE R15, `(.L_x_17660) ;  /* 0x000000000f087348 */ /* 0x000fea0003c00000 */
[----:B------:R0:W1:Y:S02]  /*3ea0*/  SHFL.BFLY P6, R14, R13, R12, R11 ;  /* 0x0c00000c0d0e7389 */ /* 0x00006400000c000b */
[----:B01----:R-:W-:Y:S01]  /*3eb0*/  ENDCOLLECTIVE ;  /* 0x000000000000791b */ /* 0x003fe20003800000 */
.L_x_17660:
[----:B------:R-:W-:Y:S01]  /*3ec0*/  FADD.FTZ R0, RZ, R0 ;  /* 0x00000000ff007221 */ /* 0x000fe20000010000 */
[----:B------:R-:W-:Y:S06]  /*3ed0*/  BRA `(.L_x_17661) ;  /* 0xffffffec00d87947 */ /* 0x000fec000383ffff */
.L_x_17662:
        /* <DEDUP_REMOVED lines=10> */
.L_x_29887:


//--------------------- .text._ZN4vllm25paged_attention_v2_kernelIfhLi112ELi8ELi128ELNS_18Fp8KVCacheDataTypeE1ELb1ELi512EEEvPfS2_PT_PKS3_PKT0_S9_ifPKiSB_iPKfiiiSD_SD_iiiii --------------------------
	.section	.text._ZN4vllm25paged_attention_v2_kernelIfhLi112ELi8ELi128ELNS_18Fp8KVCacheDataTypeE1ELb1ELi512EEEvPfS2_PT_PKS3_PKT0_S9_ifPKiSB_iPKfiiiSD_SD_iiiii,"ax",@progbits
	.align	128
        .global         _ZN4vllm25paged_attention_v2_kernelIfhLi112ELi8ELi128ELNS_18Fp8KVCacheDataTypeE1ELb1ELi512EEEvPfS2_PT_PKS3_PKT0_S9_ifPKiSB_iPKfiiiSD_SD_iiiii
        .type           _ZN4vllm25paged_attention_v2_kernelIfhLi112ELi8ELi128ELNS_18Fp8KVCacheDataTypeE1ELb1ELi512EEEvPfS2_PT_PKS3_PKT0_S9_ifPKiSB_iPKfiiiSD_SD_iiiii,@function
        .size           _ZN4vllm25paged_attention_v2_kernelIfhLi112ELi8ELi128ELNS_18Fp8KVCacheDataTypeE1ELb1ELi512EEEvPfS2_PT_PKS3_PKT0_S9_ifPKiSB_iPKfiiiSD_SD_iiiii,(.L_x_29888 - _ZN4vllm25paged_attention_v2_kernelIfhLi112ELi8ELi128ELNS_18Fp8KVCacheDataTypeE1ELb1ELi512EEEvPfS2_PT_PKS3_PKT0_S9_ifPKiSB_iPKfiiiSD_SD_iiiii)
        .other          _ZN4vllm25paged_attention_v2_kernelIfhLi112ELi8ELi128ELNS_18Fp8KVCacheDataTypeE1ELb1ELi512EEEvPfS2_PT_PKS3_PKT0_S9_ifPKiSB_iPKfiiiSD_SD_iiiii,@"STO_CUDA_ENTRY STV_DEFAULT"
_ZN4vllm25paged_attention_v2_kernelIfhLi112ELi8ELi128ELNS_18Fp8KVCacheDataTypeE1ELb1ELi512EEEvPfS2_PT_PKS3_PKT0_S9_ifPKiSB_iPKfiiiSD_SD_iiiii:
.text._ZN4vllm25paged_attention_v2_kernelIfhLi112ELi8ELi128ELNS_18Fp8KVCacheDataTypeE1ELb1ELi512EEEvPfS2_PT_PKS3_PKT0_S9_ifPKiSB_iPKfiiiSD_SD_iiiii:
        /* <DEDUP_REMOVED lines=109> */
.L_x_17663:
[----:B------:R-:W-:Y:S02]  /*06d0*/  ULDC UR4, c[0x0][0x288] ;  /* 0x0000a20000047ab9 */ /* 0x000fe40000000800 */
[----:B------:R-:W-:-:S04]  /*06e0*/  IMAD R3, R7, UR4, R8 ;  /* 0x0000000407037c24 */ /* 0x000fc8000f8e0208 */
[----:B------:R-:W-:-:S07]  /*06f0*/  IMAD R4, R3, R4, RZ ;  /* 0x0000000403047224 */ /* 0x000fce00078e02ff */
.L_x_17664:
        /* <DEDUP_REMOVED lines=28> */
.L_x_17668:
        /* <DEDUP_REMOVED lines=41> */
.L_x_17666:
[----:B------:R-:W-:Y:S05]  /*0b50*/  BSYNC B7 ;  /* 0x0000000000077941 */ /* 0x000fea0003800000 */
.L_x_17665:
        /* <DEDUP_REMOVED lines=23> */
.L_x_17705:
        /* <DEDUP_REMOVED lines=47> */
.L_x_17674:
        /* <DEDUP_REMOVED lines=11> */
.L_x_17673:
[----:B------:R-:W-:Y:S05]  /*1070*/  BSYNC B1 ;  /* 0x0000000000017941 */ /* 0x000fea0003800000 */
.L_x_17672:
        /* <DEDUP_REMOVED lines=14> */
.L_x_17677:
        /* <DEDUP_REMOVED lines=100> */
.L_x_17676:
[----:B------:R-:W-:Y:S05]  /*17a0*/  BSYNC B1 ;  /* 0x0000000000017941 */ /* 0x000fea0003800000 */
.L_x_17675:
        /* <DEDUP_REMOVED lines=55> */
.L_x_17679:
[----:B------:R-:W-:Y:S05]  /*1b20*/  BSYNC B1 ;  /* 0x0000000000017941 */ /* 0x000fea0003800000 */
.L_x_17678:
        /* <DEDUP_REMOVED lines=26> */
.L_x_17671:
[----:B------:R-:W-:Y:S05]  /*1cd0*/  BSYNC B0 ;  /* 0x0000000000007941 */ /* 0x000fea0003800000 */
.L_x_17670:
        /* <DEDUP_REMOVED lines=55> */
.L_x_17684:
        /* <DEDUP_REMOVED lines=8> */
.L_x_17683:
[----:B------:R-:W-:Y:S05]  /*20d0*/  BSYNC B1 ;  /* 0x0000000000017941 */ /* 0x000fea0003800000 */
.L_x_17682:
        /* <DEDUP_REMOVED lines=14> */
.L_x_17687:
        /* <DEDUP_REMOVED lines=52> */
.L_x_17686:
[----:B------:R-:W-:Y:S05]  /*2500*/  BSYNC B1 ;  /* 0x0000000000017941 */ /* 0x000fea0003800000 */
.L_x_17685:
        /* <DEDUP_REMOVED lines=31> */
.L_x_17689:
[----:B------:R-:W-:Y:S05]  /*2700*/  BSYNC B1 ;  /* 0x0000000000017941 */ /* 0x000fea0003800000 */
.L_x_17688:
        /* <DEDUP_REMOVED lines=14> */
.L_x_17681:
[----:B------:R-:W-:Y:S05]  /*27f0*/  BSYNC B0 ;  /* 0x0000000000007941 */ /* 0x000fea0003800000 */
.L_x_17680:
        /* <DEDUP_REMOVED lines=22> */
.L_x_17691:
[----:B------:R-:W-:Y:S05]  /*2960*/  BSYNC B0 ;  /* 0x0000000000007941 */ /* 0x000fea0003800000 */
.L_x_17690:
        /* <DEDUP_REMOVED lines=27> */
.L_x_17695:
        /* <DEDUP_REMOVED lines=33> */
.L_x_17693:
[----:B------:R-:W-:Y:S05]  /*2d30*/  BSYNC B6 ;  /* 0x0000000000067941 */ /* 0x000fea0003800000 */
.L_x_17692:
        /* <DEDUP_REMOVED lines=14> */
.L_x_17713:
        /* <DEDUP_REMOVED lines=46> */
.L_x_17698:
[----:B------:R-:W-:Y:S05]  /*3100*/  BSYNC B0 ;  /* 0x0000000000007941 */ /* 0x000fea0003800000 */
.L_x_17697:
        /* <DEDUP_REMOVED lines=25> */
.L_x_17700:
[----:B------:R-:W-:Y:S05]  /*32a0*/  BSYNC B0 ;  /* 0x0000000000007941 */ /* 0x000fea0003800000 */
.L_x_17699:
        /* <DEDUP_REMOVED lines=56> */
.L_x_17667:
        /* <DEDUP_REMOVED lines=16> */
.L_x_17694:
        /* <DEDUP_REMOVED lines=16> */
.L_x_17701:
[----:B------:R-:W-:Y:S05]  /*3830*/  EXIT ;  /* 0x000000000000794d */ /* 0x000fea0003800000 */
.L_x_17669:
[----:B------:R-:W-:Y:S01]  /*3840*/  HFMA2.MMA R11, -RZ, RZ, 0, 1.847743988037109375e-06 ;  /* 0x0000001fff0b7435 */ /* 0x000fe200000001ff */
[----:B------:R-:W-:Y:S01]  /*3850*/  IMAD.MOV.U32 R12, RZ, RZ, 0x10 ;  /* 0x00000010ff0c7424 */ /* 0x000fe200078e00ff */
[----:B------:R-:W-:Y:S01]  /*3860*/  MOV R2, 0xff7fffff ;  /* 0xff7fffff00027802 */ /* 0x000fe20000000f00 */
[----:B------:R-:W-:-:S08]  /*3870*/  IMAD.MOV.U32 R15, RZ, RZ, -0x1 ;  /* 0xffffffffff0f7424 */ /* 0x000fd000078e00ff */
[----:B------:R-:W-:Y:S05]  /*3880*/  WARPSYNC.COLLECTIVE R15, `(.L_x_17702) ;  /* 0x000000000f087348 */ /* 0x000fea0003c00000 */
[----:B------:R0:W1:Y:S02]  /*3890*/  SHFL.BFLY P6, R14, R13, R12, R11 ;  /* 0x0c00000c0d0e7389 */ /* 0x00006400000c000b */
[----:B01----:R-:W-:Y:S01]  /*38a0*/  ENDCOLLECTIVE ;  /* 0x000000000000791b */ /* 0x003fe20003800000 */
.L_x_17702:
[----:B------:R-:W-:Y:S01]  /*38b0*/  IMAD.MOV.U32 R12, RZ, RZ, 0x8 ;  /* 0x00000008ff0c7424 */ /* 0x000fe200078e00ff */
[----:B------:R-:W-:-:S04]  /*38c0*/  FMNMX.FTZ R0, R14, -3.40282346638528859812e+38, !PT ;  /* 0xff7fffff0e007809 */ /* 0x000fc80007810000 */
[----:B------:R-:W-:-:S07]  /*38d0*/  MOV R13, R0 ;  /* 0x00000000000d7202 */ /* 0x000fce0000000f00 */
[----:B------:R-:W-:Y:S05]  /*38e0*/  WARPSYNC.COLLECTIVE R15, `(.L_x_17703) ;  /* 0x000000000f087348 */ /* 0x000fea0003c00000 */
[----:B------:R0:W1:Y:S02]  /*38f0*/  SHFL.BFLY P6, R14, R13, R12, R11 ;  /* 0x0c00000c0d0e7389 */ /* 0x00006400000c000b */
[----:B01----:R-:W-:Y:S01]  /*3900*/  ENDCOLLECTIVE ;  /* 0x000000000000791b */ /* 0x003fe20003800000 */
.L_x_17703:
[----:B------:R-:W-:Y:S01]  /*3910*/  IMAD.MOV.U32 R12, RZ, RZ, 0x4 ;  /* 0x00000004ff0c7424 */ /* 0x000fe200078e00ff */
[----:B------:R-:W-:-:S04]  /*3920*/  FMNMX.FTZ R3, R0, R14, !PT ;  /* 0x0000000e00037209 */ /* 0x000fc80007810000 */
[----:B------:R-:W-:-:S07]  /*3930*/  MOV R13, R3 ;  /* 0x00000003000d7202 */ /* 0x000fce0000000f00 */
[----:B------:R-:W-:Y:S05]  /*3940*/  WARPSYNC.COLLECTIVE R15, `(.L_x_17704) ;  /* 0x000000000f087348 */ /* 0x000fea0003c00000 */
[----:B------:R0:W1:Y:S02]  /*3950*/  SHFL.BFLY P6, R14, R13, R12, R11 ;  /* 0x0c00000c0d0e7389 */ /* 0x00006400000c000b */
[----:B01----:R-:W-:Y:S01]  /*3960*/  ENDCOLLECTIVE ;  /* 0x000000000000791b */ /* 0x003fe20003800000 */
.L_x_17704:
[----:B------:R-:W-:Y:S05]  /*3970*/  BRA `(.L_x_17705) ;  /* 0xffffffd000d47947 */ /* 0x000fea000383ffff */
.L_x_17696:
[----:B-1--4-:R-:W-:Y:S01]  /*3980*/  HFMA2.MMA R12, -RZ, RZ, 0, 5.9604644775390625e-08 ;  /* 0x00000001ff0c7435 */ /* 0x012fe200000001ff */
[----:B---3--:R-:W-:Y:S01]  /*3990*/  IMAD.MOV.U32 R13, RZ, RZ, RZ ;  /* 0x000000ffff0d7224 */ /* 0x008fe200078e00ff */
[----:B--2---:R-:W-:Y:S01]  /*39a0*/  MOV R15, 0xffffffff ;  /* 0xffffffff000f7802 */ /* 0x004fe20000000f00 */
[----:B0-----:R-:W-:-:S08]  /*39b0*/  IMAD.MOV.U32 R11, RZ, RZ, 0x1f ;  /* 0x0000001fff0b7424 */ /* 0x001fd000078e00ff */
[----:B------:R-:W-:Y:S05]  /*39c0*/  WARPSYNC.COLLECTIVE R15, `(.L_x_17706) ;  /* 0x000000000f087348 */ /* 0x000fea0003c00000 */
[----:B------:R0:W1:Y:S02]  /*39d0*/  SHFL.BFLY P6, R14, R13, R12, R11 ;  /* 0x0c00000c0d0e7389 */ /* 0x00006400000c000b */
[----:B01----:R-:W-:Y:S01]  /*39e0*/  ENDCOLLECTIVE ;  /* 0x000000000000791b */ /* 0x003fe20003800000 */
.L_x_17706:
[----:B------:R-:W-:-:S07]  /*39f0*/  IMAD.MOV.U32 R0, RZ, RZ, R14 ;  /* 0x000000ffff007224 */ /* 0x000fce00078e000e */
[----:B------:R-:W-:Y:S05]  /*3a00*/  WARPSYNC.COLLECTIVE R15, `(.L_x_17707) ;  /* 0x000000000f087348 */ /* 0x000fea0003c00000 */
[----:B------:R0:W1:Y:S02]  /*3a10*/  SHFL.BFLY P6, R14, R13, R12, R11 ;  /* 0x0c00000c0d0e7389 */ /* 0x00006400000c000b */
[----:B01----:R-:W-:Y:S01]  /*3a20*/  ENDCOLLECTIVE ;  /* 0x000000000000791b */ /* 0x003fe20003800000 */
.L_x_17707:
[----:B------:R-:W-:Y:S01]  /*3a30*/  FADD.FTZ R0, RZ, R0 ;  /* 0x00000000ff007221 */ /* 0x000fe20000010000 */
[----:B------:R-:W-:-:S07]  /*3a40*/  MOV R2, R14 ;  /* 0x0000000e00027202 */ /* 0x000fce0000000f00 */
[----:B------:R-:W-:Y:S05]  /*3a50*/  WARPSYNC.COLLECTIVE R15, `(.L_x_17708) ;  /* 0x000000000f087348 */ /* 0x000fea0003c00000 */
[----:B------:R0:W1:Y:S02]  /*3a60*/  SHFL.BFLY P6, R14, R13, R12, R11 ;  /* 0x0c00000c0d0e7389 */ /* 0x00006400000c000b */
[----:B01----:R-:W-:Y:S01]  /*3a70*/  ENDCOLLECTIVE ;  /* 0x000000000000791b */ /* 0x003fe20003800000 */
.L_x_17708:
[----:B------:R-:W-:Y:S01]  /*3a80*/  FADD.FTZ R3, RZ, R2 ;  /* 0x00000002ff037221 */ /* 0x000fe20000010000 */
[----:B------:R-:W-:-:S07]  /*3a90*/  IMAD.MOV.U32 R4, RZ, RZ, R14 ;  /* 0x000000ffff047224 */ /* 0x000fce00078e000e */
[----:B------:R-:W-:Y:S05]  /*3aa0*/  WARPSYNC.COLLECTIVE R15, `(.L_x_17709) ;  /* 0x000000000f087348 */ /* 0x000fea0003c00000 */
[----:B------:R0:W1:Y:S02]  /*3ab0*/  SHFL.BFLY P6, R14, R13, R12, R11 ;  /* 0x0c00000c0d0e7389 */ /* 0x00006400000c000b */
[----:B01----:R-:W-:Y:S01]  /*3ac0*/  ENDCOLLECTIVE ;  /* 0x000000000000791b */ /* 0x003fe20003800000 */
.L_x_17709:
[----:B------:R-:W-:Y:S01]  /*3ad0*/  FADD.FTZ R2, RZ, R4 ;  /* 0x00000004ff027221 */ /* 0x000fe20000010000 */
[----:B------:R-:W-:-:S07]  /*3ae0*/  MOV R17, R14 ;  /* 0x0000000e00117202 */ /* 0x000fce0000000f00 */
[----:B------:R-:W-:Y:S05]  /*3af0*/  WARPSYNC.COLLECTIVE R15, `(.L_x_17710) ;  /* 0x000000000f087348 */ /* 0x000fea0003c00000 */
[----:B------:R0:W1:Y:S02]  /*3b00*/  SHFL.BFLY P6, R14, R13, R12, R11 ;  /* 0x0c00000c0d0e7389 */ /* 0x00006400000c000b */
[----:B01----:R-:W-:Y:S01]  /*3b10*/  ENDCOLLECTIVE ;  /* 0x000000000000791b */ /* 0x003fe20003800000 */
.L_x_17710:
[----:B------:R-:W-:Y:S01]  /*3b20*/  FADD.FTZ R4, RZ, R17 ;  /* 0x00000011ff047221 */ /* 0x000fe20000010000 */
[----:B------:R-:W-:-:S07]  /*3b30*/  IMAD.MOV.U32 R18, RZ, RZ, R14 ;  /* 0x000000ffff127224 */ /* 0x000fce00078e000e */
[----:B------:R-:W-:Y:S05]  /*3b40*/  WARPSYNC.COLLECTIVE R15, `(.L_x_17711) ;  /* 0x000000000f087348 */ /* 0x000fea0003c00000 */
[----:B------:R0:W1:Y:S02]  /*3b50*/  SHFL.BFLY P6, R14, R13, R12, R11 ;  /* 0x0c00000c0d0e7389 */ /* 0x00006400000c000b */
[----:B01----:R-:W-:Y:S01]  /*3b60*/  ENDCOLLECTIVE ;  /* 0x000000000000791b */ /* 0x003fe20003800000 */
.L_x_17711:
[----:B------:R-:W-:Y:S01]  /*3b70*/  FADD.FTZ R18, RZ, R18 ;  /* 0x00000012ff127221 */ /* 0x000fe20000010000 */
[----:B------:R-:W-:-:S07]  /*3b80*/  MOV R19, R14 ;  /* 0x0000000e00137202 */ /* 0x000fce0000000f00 */
[----:B------:R-:W-:Y:S05]  /*3b90*/  WARPSYNC.COLLECTIVE R15, `(.L_x_17712) ;  /* 0x000000000f087348 */ /* 0x000fea0003c00000 */
[----:B------:R0:W1:Y:S02]  /*3ba0*/  SHFL.BFLY P6, R14, R13, R12, R11 ;  /* 0x0c00000c0d0e7389 */ /* 0x00006400000c000b */
[----:B01----:R-:W-:Y:S01]  /*3bb0*/  ENDCOLLECTIVE ;  /* 0x000000000000791b */ /* 0x003fe20003800000 */
.L_x_17712:
[----:B------:R-:W-:Y:S01]  /*3bc0*/  FADD.FTZ R19, RZ, R19 ;  /* 0x00000013ff137221 */ /* 0x000fe20000010000 */
[----:B------:R-:W-:Y:S06]  /*3bd0*/  BRA `(.L_x_17713) ;  /* 0xfffffff000907947 */ /* 0x000fec000383ffff */
.L_x_17714:
        /* <DEDUP_REMOVED lines=10> */
.L_x_29888:


//--------------------- .text._ZN4vllm25paged_attention_v2_kernelIfhLi96ELi8ELi128ELNS_18Fp8KVCacheDataTypeE1ELb1ELi512EEEvPfS2_PT_PKS3_PKT0_S9_ifPKiSB_iPKfiiiSD_SD_iiiii --------------------------
	.section	.text._ZN4vllm25paged_attention_v2_kernelIfhLi96ELi8ELi128ELNS_18Fp8KVCacheDataTypeE1ELb1ELi512EEEvPfS2_PT_PKS3_PKT0_S9_ifPKiSB_iPKfiiiSD_SD_iiiii,"ax",@progbits
	.align	128
        .global         _ZN4vllm25paged_attention_v2_kernelIfhLi96ELi8ELi128ELNS_18Fp8KVCacheDataTypeE1ELb1ELi512EEEvPfS2_PT_PKS3_PKT0_S9_ifPKiSB_iPKfiiiSD_SD_iiiii
        .type           _ZN4vllm25paged_attention_v2_kernelIfhLi96ELi8ELi128ELNS_18Fp8KVCacheDataTypeE1ELb1ELi512EEEvPfS2_PT_PKS3_PKT0_S9_ifPKiSB_iPKfiiiSD_SD_iiiii,@function
        .size           _ZN4vllm25paged_attention_v2_kernelIfhLi96ELi8ELi128ELNS_18Fp8KVCacheDataTypeE1ELb1ELi512EEEvPfS2_PT_PKS3_PKT0_S9_ifPKiSB_iPKfiiiSD_SD_iiiii,(.L_x_29889 - _ZN4vllm25paged_attention_v2_kernelIfhLi96ELi8ELi128ELNS_18Fp8KVCacheDataTypeE1ELb1ELi512EEEvPfS2_PT_PKS3_PKT0_S9_ifPKiSB_iPKfiiiSD_SD_iiiii)
        .other          _ZN4vllm25paged_attention_v2_kernelIfhLi96ELi8ELi128ELNS_18Fp8KVCacheDataTypeE1ELb1ELi512EEEvPfS2_PT_PKS3_PKT0_S9_ifPKiSB_iPKfiiiSD_SD_iiiii,@"STO_CUDA_ENTRY STV_DEFAULT"
_ZN4vllm25paged_attention_v2_kernelIfhLi96ELi8ELi128ELNS_18Fp8KVCacheDataTypeE1ELb1ELi512EEEvPfS2_PT_PKS3_PKT0_S9_ifPKiSB_iPKfiiiSD_SD_iiiii:
.text._ZN4vllm25paged_attention_v2_kernelIfhLi96ELi8ELi128ELNS_18Fp8KVCacheDataTypeE1ELb1ELi512EEEvPfS2_PT_PKS3_PKT0_S9_ifPKiSB_iPKfiiiSD_SD_iiiii:
        /* <DEDUP_REMOVED lines=109> */
.L_x_17715:
[----:B------:R-:W-:Y:S02]  /*06d0*/  ULDC UR4, c[0x0][0x288] ;  /* 0x0000a20000047ab9 */ /* 0x000fe40000000800 */
[----:B------:R-:W-:-:S04]  /*06e0*/  IMAD R3, R7, UR4, R8 ;  /* 0x0000000407037c24 */ /* 0x000fc8000f8e0208 */
[----:B------:R-:W-:-:S07]  /*06f0*/  IMAD R4, R3, R4, RZ ;  /* 0x0000000403047224 */ /* 0x000fce00078e02ff */
.L_x_17716:
        /* <DEDUP_REMOVED lines=28> */
.L_x_17720:
        /* <DEDUP_REMOVED lines=41> */
.L_x_17718:
[----:B------:R-:W-:Y:S05]  /*0b50*/  BSYNC B7 ;  /* 0x0000000000077941 */ /* 0x000fea0003800000 */
.L_x_17717:
        /* <DEDUP_REMOVED lines=23> */
.L_x_17757:
        /* <DEDUP_REMOVED lines=47> */
.L_x_17726:
        /* <DEDUP_REMOVED lines=11> */
.L_x_17725:
[----:B------:R-:W-:Y:S05]  /*1070*/  BSYNC B1 ;  /* 0x0000000000017941 */ /* 0x000fea0003800000 */
.L_x_17724:
        /* <DEDUP_REMOVED lines=14> */
.L_x_17729:
        /* <DEDUP_REMOVED lines=100> */
.L_x_17728:
[----:B------:R-:W-:Y:S05]  /*17a0*/  BSYNC B1 ;  /* 0x0000000000017941 */ /* 0x000fea0003800000 */
.L_x_17727:
        /* <DEDUP_REMOVED lines=55> */
.L_x_17731:
[----:B------:R-:W-:Y:S05]  /*1b20*/  BSYNC B1 ;  /* 0x0000000000017941 */ /* 0x000fea0003800000 */
.L_x_17730:
        /* <DEDUP_REMOVED lines=26> */
.L_x_17723:
[----:B------:R-:W-:Y:S05]  /*1cd0*/  BSYNC B0 ;  /* 0x0000000000007941 */ /* 0x000fea0003800000 */
.L_x_17722:
        /* <DEDUP_REMOVED lines=55> */
.L_x_17736:
        /* <DEDUP_REMOVED lines=8> */
.L_x_17735:
[----:B------:R-:W-:Y:S05]  /*20d0*/  BSYNC B1 ;  /* 0x0000000000017941 */ /* 0x000fea0003800000 */
.L_x_17734:
        /* <DEDUP_REMOVED lines=14> */
.L_x_17739:
        /* <DEDUP_REMOVED lines=52> */
.L_x_17738:
[----:B------:R-:W-:Y:S05]  /*2500*/  BSYNC B1 ;  /* 0x0000000000017941 */ /* 0x000fea0003800000 */
.L_x_17737:
        /* <DEDUP_REMOVED lines=31> */
.L_x_17741:
[----:B------:R-:W-:Y:S05]  /*2700*/  BSYNC B1 ;  /* 0x0000000000017941 */ /* 0x000fea0003800000 */
.L_x_17740:
        /* <DEDUP_REMOVED lines=14> */
.L_x_17733:
[----:B------:R-:W-:Y:S05]  /*27f0*/  BSYNC B0 ;  /* 0x0000000000007941 */ /* 0x000fea0003800000 */
.L_x_17732:
        /* <DEDUP_REMOVED lines=22> */
.L_x_17743:
[----:B------:R-:W-:Y:S05]  /*2960*/  BSYNC B0 ;  /* 0x0000000000007941 */ /* 0x000fea0003800000 */
.L_x_17742:
        /* <DEDUP_REMOVED lines=27> */
.L_x_17747:
        /* <DEDUP_REMOVED lines=33> */
.L_x_17745:
[----:B------:R-:W-:Y:S05]  /*2d30*/  BSYNC B6 ;  /* 0x0000000000067941 */ /* 0x000fea0003800000 */
.L_x_17744:
        /* <DEDUP_REMOVED lines=12> */
.L_x_17764:
        /* <DEDUP_REMOVED lines=43> */
.L_x_17750:
[----:B------:R-:W-:Y:S05]  /*30b0*/  BSYNC B0 ;  /* 0x0000000000007941 */ /* 0x000fea0003800000 */
.L_x_17749:
        /* <DEDUP_REMOVED lines=22> */
.L_x_17752:
[----:B------:R-:W-:Y:S05]  /*3220*/  BSYNC B0 ;  /* 0x0000000000007941 */ /* 0x000fea0003800000 */
.L_x_17751:
        /* <DEDUP_REMOVED lines=50> */
.L_x_17719:
        /* <DEDUP_REMOVED lines=16> */
.L_x_17746:
        /* <DEDUP_REMOVED lines=16> */
.L_x_17753:
[----:B------:R-:W-:Y:S05]  /*3750*/  EXIT ;  /* 0x000000000000794d */ /* 0x000fea0003800000 */
.L_x_17721:
[----:B------:R-:W-:Y:S01]  /*3760*/  MOV R12, 0x10 ;  /* 0x00000010000c7802 */ /* 0x000fe20000000f00 */
[----:B------:R-:W-:Y:S01]  /*3770*/  IMAD.MOV.U32 R11, RZ, RZ, 0x1f ;  /* 0x0000001fff0b7424 */ /* 0x000fe200078e00ff */
[----:B------:R-:W-:Y:S01]  /*3780*/  MOV R15, 0xffffffff ;  /* 0xffffffff000f7802 */ /* 0x000fe20000000f00 */
[----:B------:R-:W-:-:S07]  /*3790*/  IMAD.MOV.U32 R2, RZ, RZ, -0x800001 ;  /* 0xff7fffffff027424 */ /* 0x000fce00078e00ff */
[----:B------:R-:W-:Y:S05]  /*37a0*/  WARPSYNC.COLLECTIVE R15, `(.L_x_17754) ;  /* 0x000000000f087348 */ /* 0x000fea0003c00000 */
[----:B------:R0:W1:Y:S02]  /*37b0*/  SHFL.BFLY P6, R14, R13, R12, R11 ;  /* 0x0c00000c0d0e7389 */ /* 0x00006400000c000b */
[----:B01----:R-:W-:Y:S01]  /*37c0*/  ENDCOLLECTIVE ;  /* 0x000000000000791b */ /* 0x003fe20003800000 */
.L_x_17754:
[----:B------:R-:W-:Y:S01]  /*37d0*/  HFMA2.MMA R12, -RZ, RZ, 0, 4.76837158203125e-07 ;  /* 0x00000008ff0c7435 */ /* 0x000fe200000001ff */
[----:B------:R-:W-:-:S05]  /*37e0*/  FMNMX.FTZ R0, R14, -3.40282346638528859812e+38, !PT ;  /* 0xff7fffff0e007809 */ /* 0x000fca0007810000 */
[----:B------:R-:W-:-:S07]  /*37f0*/  IMAD.MOV.U32 R13, RZ, RZ, R0 ;  /* 0x000000ffff0d7224 */ /* 0x000fce00078e0000 */
[----:B------:R-:W-:Y:S05]  /*3800*/  WARPSYNC.COLLECTIVE R15, `(.L_x_17755) ;  /* 0x000000000f087348 */ /* 0x000fea0003c00000 */
[----:B------:R0:W1:Y:S02]  /*3810*/  SHFL.BFLY P6, R14, R13, R12, R11 ;  /* 0x0c00000c0d0e7389 */ /* 0x00006400000c000b */
[----:B01----:R-:W-:Y:S01]  /*3820*/  ENDCOLLECTIVE ;  /* 0x000000000000791b */ /* 0x003fe20003800000 */
.L_x_17755:
[----:B------:R-:W-:Y:S02]  /*3830*/  MOV R12, 0x4 ;  /* 0x00000004000c7802 */ /* 0x000fe40000000f00 */
[----:B------:R-:W-:-:S05]  /*3840*/  FMNMX.FTZ R3, R0, R14, !PT ;  /* 0x0000000e00037209 */ /* 0x000fca0007810000 */
[----:B------:R-:W-:-:S07]  /*3850*/  IMAD.MOV.U32 R13, RZ, RZ, R3 ;  /* 0x000000ffff0d7224 */ /* 0x000fce00078e0003 */
[----:B------:R-:W-:Y:S05]  /*3860*/  WARPSYNC.COLLECTIVE R15, `(.L_x_17756) ;  /* 0x000000000f087348 */ /* 0x000fea0003c00000 */
[----:B------:R0:W1:Y:S02]  /*3870*/  SHFL.BFLY P6, R14, R13, R12, R11 ;  /* 0x0c00000c0d0e7389 */ /* 0x00006400000c000b */
[----:B01----:R-:W-:Y:S01]  /*3880*/  ENDCOLLECTIVE ;  /* 0x000000000000791b */ /* 0x003fe20003800000 */
.L_x_17756:
[----:B------:R-:W-:Y:S05]  /*3890*/  BRA `(.L_x_17757) ;  /* 0xffffffd4000c7947 */ /* 0x000fea000383ffff */
.L_x_17748:
[----:B---34-:R-:W-:Y:S01]  /*38a0*/  HFMA2.MMA R13, -RZ, RZ, 0, 0 ;  /* 0x00000000ff0d7435 */ /* 0x018fe200000001ff */
[----:B-1----:R-:W-:Y:S01]  /*38b0*/  IMAD.MOV.U32 R12, RZ, RZ, 0x1 ;  /* 0x00000001ff0c7424 */ /* 0x002fe200078e00ff */
[----:B0-----:R-:W-:Y:S01]  /*38c0*/  MOV R11, 0x1f ;  /* 0x0000001f000b7802 */ /* 0x001fe20000000f00 */
[----:B--2---:R-:W-:-:S08]  /*38d0*/  IMAD.MOV.U32 R15, RZ, RZ, -0x1 ;  /* 0xffffffffff0f7424 */ /* 0x004fd000078e00ff */
[----:B------:R-:W-:Y:S05]  /*38e0*/  WARPSYNC.COLLECTIVE R15, `(.L_x_17758) ;  /* 0x000000000f087348 */ /* 0x000fea0003c00000 */
[----:B------:R0:W1:Y:S02]  /*38f0*/  SHFL.BFLY P6, R14, R13, R12, R11 ;  /* 0x0c00000c0d0e7389 */ /* 0x00006400000c000b */
[----:B01----:R-:W-:Y:S01]  /*3900*/  ENDCOLLECTIVE ;  /* 0x000000000000791b */ /* 0x003fe20003800000 */
.L_x_17758:
[----:B------:R-:W-:-:S07]  /*3910*/  MOV R0, R14 ;  /* 0x0000000e00007202 */ /* 0x000fce0000000f00 */
[----:B------:R-:W-:Y:S05]  /*3920*/  WARPSYNC.COLLECTIVE R15, `(.L_x_17759) ;  /* 0x000000000f087348 */ /* 0x000fea0003c00000 */
[----:B------:R0:W1:Y:S02]  /*3930*/  SHFL.BFLY P6, R14, R13, R12, R11 ;  /* 0x0c00000c0d0e7389 */ /* 0x00006400000c000b */
[----:B01----:R-:W-:Y:S01]  /*3940*/  ENDCOLLECTIVE ;  /* 0x000000000000791b */ /* 0x003fe20003800000 */
.L_x_17759:
[----:B------:R-:W-:Y:S01]  /*3950*/  FADD.FTZ R0, RZ, R0 ;  /* 0x00000000ff007221 */ /* 0x000fe20000010000 */
[----:B------:R-:W-:-:S07]  /*3960*/  IMAD.MOV.U32 R2, RZ, RZ, R14 ;  /* 0x000000ffff027224 */ /* 0x000fce00078e000e */
[----:B------:R-:W-:Y:S05]  /*3970*/  WARPSYNC.COLLECTIVE R15, `(.L_x_17760) ;  /* 0x000000000f087348 */ /* 0x000fea0003c00000 */
[----:B------:R0:W1:Y:S02]  /*3980*/  SHFL.BFLY P6, R14, R13, R12, R11 ;  /* 0x0c00000c0d0e7389 */ /* 0x00006400000c000b */
[----:B01----:R-:W-:Y:S01]  /*3990*/  ENDCOLLECTIVE ;  /* 0x000000000000791b */ /* 0x003fe20003800000 */
.L_x_17760:
[----:B------:R-:W-:Y:S01]  /*39a0*/  FADD.FTZ R2, RZ, R2 ;  /* 0x00000002ff027221 */ /* 0x000fe20000010000 */
[----:B------:R-:W-:-:S07]  /*39b0*/  MOV R3, R14 ;  /* 0x0000000e00037202 */ /* 0x000fce0000000f00 */
[----:B------:R-:W-:Y:S05]  /*39c0*/  WARPSYNC.COLLECTIVE R15, `(.L_x_17761) ;  /* 0x000000000f087348 */ /* 0x000fea0003c00000 */
[----:B------:R0:W1:Y:S02]  /*39d0*/  SHFL.BFLY P6, R14, R13, R12, R11 ;  /* 0x0c00000c0d0e7389 */ /* 0x00006400000c000b */
[----:B01----:R-:W-:Y:S01]  /*39e0*/  ENDCOLLECTIVE ;  /* 0x000000000000791b */ /* 0x003fe20003800000 */
.L_x_17761:
[----:B------:R-:W-:Y:S01]  /*39f0*/  FADD.FTZ R3, RZ, R3 ;  /* 0x00000003ff037221 */ /* 0x000fe20000010000 */
[----:B------:R-:W-:-:S07]  /*3a00*/  IMAD.MOV.U32 R4, RZ, RZ, R14 ;  /* 0x000000ffff047224 */ /* 0x000fce00078e000e */
[----:B------:R-:W-:Y:S05]  /*3a10*/  WARPSYNC.COLLECTIVE R15, `(.L_x_17762) ;  /* 0x000000000f087348 */ /* 0x000fea0003c00000 */
[----:B------:R0:W1:Y:S02]  /*3a20*/  SHFL.BFLY P6, R14, R13, R12, R11 ;  /* 0x0c00000c0d0e7389 */ /* 0x00006400000c000b */
[----:B01----:R-:W-:Y:S01]  /*3a30*/  ENDCOLLECTIVE ;  /* 0x000000000000791b */ /* 0x003fe20003800000 */
.L_x_17762:
[----:B------:R-:W-:Y:S01]  /*3a40*/  FADD.FTZ R4, RZ, R4 ;  /* 0x00000004ff047221 */ /* 0x000fe20000010000 */
[----:B------:R-:W-:-:S07]  /*3a50*/  MOV R17, R14 ;  /* 0x0000000e00117202 */ /* 0x000fce0000000f00 */
[----:B------:R-:W-:Y:S05]  /*3a60*/  WARPSYNC.COLLECTIVE R15, `(.L_x_17763) ;  /* 0x000000000f087348 */ /* 0x000fea0003c00000 */
[----:B------:R0:W1:Y:S02]  /*3a70*/  SHFL.BFLY P6, R14, R13, R12, R11 ;  /* 0x0c00000c0d0e7389 */ /* 0x00006400000c000b */
[----:B01----:R-:W-:Y:S01]  /*3a80*/  ENDCOLLECTIVE ;  /* 0x000000000000791b */ /* 0x003fe20003800000 */
.L_x_17763:
[----:B------:R-:W-:Y:S01]  /*3a90*/  FADD.FTZ R17, RZ, R17 ;  /* 0x00000011ff117221 */ /* 0x000fe20000010000 */
[----:B------:R-:W-:Y:S06]  /*3aa0*/  BRA `(.L_x_17764) ;  /* 0xfffffff000d47947 */ /* 0x000fec000383ffff */
.L_x_17765:
        /* <DEDUP_REMOVED lines=13> */
.L_x_29889:


//--------------------- .text._ZN4vllm25paged_attention_v2_kernelIfhLi80ELi8ELi128ELNS_18Fp8KVCacheDataTypeE1ELb1ELi512EEEvPfS2_PT_PKS3_PKT0_S9_ifPKiSB_iPKfiiiSD_SD_iiiii --------------------------
	.section	.text._ZN4vllm25paged_attention_v2_kernelIfhLi80ELi8ELi128ELNS_18Fp8KVCacheDataTypeE1ELb1ELi512EEEvPfS2_PT_PKS3_PKT0_S9_ifPKiSB_iPKfiiiSD_SD_iiiii,"ax",@progbits
	.align	128
        .global         _ZN4vllm25paged_attention_v2_kernelIfhLi80ELi8ELi128ELNS_18Fp8KVCacheDataTypeE1ELb1ELi512EEEvPfS2_PT_PKS3_PKT0_S9_ifPKiSB_iPKfiiiSD_SD_iiiii
        .type           _ZN4vllm25paged_attention_v2_kernelIfhLi80ELi8ELi128ELNS_18Fp8KVCacheDataTypeE1ELb1ELi512EEEvPfS2_PT_PKS3_PKT0_S9_ifPKiSB_iPKfiiiSD_SD_iiiii,@function
        .size           _ZN4vllm25paged_attention_v2_kernelIfhLi80ELi8ELi128ELNS_18Fp8KVCacheDataTypeE1ELb1ELi512EEEvPfS2_PT_PKS3_PKT0_S9_ifPKiSB_iPKfiiiSD_SD_iiiii,(.L_x_29890 - _ZN4vllm25paged_attention_v2_kernelIfhLi80ELi8ELi128ELNS_18Fp8KVCacheDataTypeE1ELb1ELi512EEEvPfS2_PT_PKS3_PKT0_S9_ifPKiSB_iPKfiiiSD_SD_iiiii)
        .other          _ZN4vllm25paged_attention_v2_kernelIfhLi80ELi8ELi128ELNS_18Fp8KVCacheDataTypeE1ELb1ELi512EEEvPfS2_PT_PKS3_PKT0_S9_ifPKiSB_iPKfiiiSD_SD_iiiii,@"STO_CUDA_ENTRY STV_DEFAULT"
_ZN4vllm25paged_attention_v2_kernelIfhLi80ELi8ELi128ELNS_18Fp8KVCacheDataTypeE1ELb1ELi512EEEvPfS2_PT_PKS3_PKT0_S9_ifPKiSB_iPKfiiiSD_SD_iiiii:
.text._ZN4vllm25paged_attention_v2_kernelIfhLi80ELi8ELi128ELNS_18Fp8KVCacheDataTypeE1ELb1ELi512EEEvPfS2_PT_PKS3_PKT0_S9_ifPKiSB_iPKfiiiSD_SD_iiiii:
        /* <DEDUP_REMOVED lines=109> */
.L_x_17766:
[----:B------:R-:W-:Y:S02]  /*06d0*/  ULDC UR4, c[0x0][0x288] ;  /* 0x0000a20000047ab9 */ /* 0x000fe40000000800 */
[----:B------:R-:W-:-:S04]  /*06e0*/  IMAD R3, R7, UR4, R8 ;  /* 0x0000000407037c24 */ /* 0x000fc8000f8e0208 */
[----:B------:R-:W-:-:S07]  /*06f0*/  IMAD R4, R3, R4, RZ ;  /* 0x0000000403047224 */ /* 0x000fce00078e02ff */
.L_x_17767:
        /* <DEDUP_REMOVED lines=28> */
.L_x_17771:
        /* <DEDUP_REMOVED lines=41> */
.L_x_17769:
[----:B------:R-:W-:Y:S05]  /*0b50*/  BSYNC B7 ;  /* 0x0000000000077941 */ /* 0x000fea0003800000 */
.L_x_17768:
        /* <DEDUP_REMOVED lines=23> */
.L_x_17808:
        /* <DEDUP_REMOVED lines=47> */
.L_x_17777:
        /* <DEDUP_REMOVED lines=11> */
.L_x_17776:
[----:B------:R-:W-:Y:S05]  /*1070*/  BSYNC B1 ;  /* 0x0000000000017941 */ /* 0x000fea0003800000 */
.L_x_17775:
        /* <DEDUP_REMOVED lines=14> */
.L_x_17780:
        /* <DEDUP_REMOVED lines=100> */
.L_x_17779:
[----:B------:R-:W-:Y:S05]  /*17a0*/  BSYNC B1 ;  /* 0x0000000000017941 */ /* 0x000fea0003800000 */
.L_x_17778:
        /* <DEDUP_REMOVED lines=55> */
.L_x_17782:
[----:B------:R-:W-:Y:S05]  /*1b20*/  BSYNC B1 ;  /* 0x0000000000017941 */ /* 0x000fea0003800000 */
.L_x_17781:
        /* <DEDUP_REMOVED lines=26> */
.L_x_17774:
[----:B------:R-:W-:Y:S05]  /*1cd0*/  BSYNC B0 ;  /* 0x0000000000007941 */ /* 0x000fea0003800000 */
.L_x_17773:
        /* <DEDUP_REMOVED lines=55> */
.L_x_17787:
        /* <DEDUP_REMOVED lines=8> */
.L_x_17786:
[----:B------:R-:W-:Y:S05]  /*20d0*/  BSYNC B1 ;  /* 0x0000000000017941 */ /* 0x000fea0003800000 */
.L_x_17785:
        /* <DEDUP_REMOVED lines=14> */
.L_x_17790:
        /* <DEDUP_REMOVED lines=52> */
.L_x_17789:
[----:B------:R-:W-:Y:S05]  /*2500*/  BSYNC B1 ;  /* 0x0000000000017941 */ /* 0x000fea0003800000 */
.L_x_17788:
        /* <DEDUP_REMOVED lines=31> */
.L_x_17792:
[----:B------:R-:W-:Y:S05]  /*2700*/  BSYNC B1 ;  /* 0x0000000000017941 */ /* 0x000fea0003800000 */
.L_x_17791:
        /* <DEDUP_REMOVED lines=14> */
.L_x_17784:
[----:B------:R-:W-:Y:S05]  /*27f0*/  BSYNC B0 ;  /* 0x0000000000007941 */ /* 0x000fea0003800000 */
.L_x_17783:
        /* <DEDUP_REMOVED lines=22> */
.L_x_17794:
[----:B------:R-:W-:Y:S05]  /*2960*/  BSYNC B0 ;  /* 0x0000000000007941 */ /* 0x000fea0003800000 */
.L_x_17793:
        /* <DEDUP_REMOVED lines=27> */
.L_x_17798:
        /* <DEDUP_REMOVED lines=33> */
.L_x_17796:
[----:B------:R-:W-:Y:S05]  /*2d30*/  BSYNC B6 ;  /* 0x0000000000067941 */ /* 0x000fea0003800000 */
.L_x_17795:
        /* <DEDUP_REMOVED lines=10> */
.L_x_17814:
        /* <DEDUP_REMOVED lines=39> */
.L_x_17801:
[----:B------:R-:W-:Y:S05]  /*3050*/  BSYNC B0 ;  /* 0x0000000000007941 */ /* 0x000fea0003800000 */
.L_x_17800:
        /* <DEDUP_REMOVED lines=19> */
.L_x_17803:
[----:B------:R-:W-:Y:S05]  /*3190*/  BSYNC B0 ;  /* 0x0000000000007941 */ /* 0x000fea0003800000 */
.L_x_17802:
        /* <DEDUP_REMOVED lines=44> */
.L_x_17770:
        /* <DEDUP_REMOVED lines=16> */
.L_x_17797:
        /* <DEDUP_REMOVED lines=16> */
.L_x_17804:
[----:B------:R-:W-:Y:S05]  /*3660*/  EXIT ;  /* 0x000000000000794d */ /* 0x000fea0003800000 */
.L_x_17772:
[----:B------:R-:W-:Y:S01]  /*3670*/  HFMA2.MMA R11, -RZ, RZ, 0, 1.847743988037109375e-06 ;  /* 0x0000001fff0b7435 */ /* 0x000fe200000001ff */
[----:B------:R-:W-:Y:S01]  /*3680*/  IMAD.MOV.U32 R12, RZ, RZ, 0x10 ;  /* 0x00000010ff0c7424 */ /* 0x000fe200078e00ff */
[----:B------:R-:W-:Y:S01]  /*3690*/  MOV R2, 0xff7fffff ;  /* 0xff7fffff00027802 */ /* 0x000fe20000000f00 */
[----:B------:R-:W-:-:S08]  /*36a0*/  IMAD.MOV.U32 R15, RZ, RZ, -0x1 ;  /* 0xffffffffff0f7424 */ /* 0x000fd000078e00ff */
[----:B------:R-:W-:Y:S05]  /*36b0*/  WARPSYNC.COLLECTIVE R15, `(.L_x_17805) ;  /* 0x000000000f087348 */ /* 0x000fea0003c00000 */
[----:B------:R0:W1:Y:S02]  /*36c0*/  SHFL.BFLY P6, R14, R13, R12, R11 ;  /* 0x0c00000c0d0e7389 */ /* 0x00006400000c000b */
[----:B01----:R-:W-:Y:S01]  /*36d0*/  ENDCOLLECTIVE ;  /* 0x000000000000791b */ /* 0x003fe20003800000 */
.L_x_17805:
[----:B------:R-:W-:Y:S01]  /*36e0*/  IMAD.MOV.U32 R12, RZ, RZ, 0x8 ;  /* 0x00000008ff0c7424 */ /* 0x000fe200078e00ff */
[----:B------:R-:W-:-:S04]  /*36f0*/  FMNMX.FTZ R0, R14, -3.40282346638528859812e+38, !PT ;  /* 0xff7fffff0e007809 */ /* 0x000fc80007810000 */
[----:B------:R-:W-:-:S07]  /*3700*/  MOV R13, R0 ;  /* 0x00000000000d7202 */ /* 0x000fce0000000f00 */
[----:B------:R-:W-:Y:S05]  /*3710*/  WARPSYNC.COLLECTIVE R15, `(.L_x_17806) ;  /* 0x000000000f087348 */ /* 0x000fea0003c00000 */
[----:B------:R0:W1:Y:S02]  /*3720*/  SHFL.BFLY P6, R14, R13, R12, R11 ;  /* 0x0c00000c0d0e7389 */ /* 0x00006400000c000b */
[----:B01----:R-:W-:Y:S01]  /*3730*/  ENDCOLLECTIVE ;  /* 0x000000000000791b */ /* 0x003fe20003800000 */
.L_x_17806:
[----:B------:R-:W-:Y:S01]  /*3740*/  IMAD.MOV.U32 R12, RZ, RZ, 0x4 ;  /* 0x00000004ff0c7424 */ /* 0x000fe200078e00ff */
[----:B------:R-:W-:-:S04]  /*3750*/  FMNMX.FTZ R3, R0, R14, !PT ;  /* 0x0000000e00037209 */ /* 0x000fc80007810000 */
[----:B------:R-:W-:-:S07]  /*3760*/  MOV R13, R3 ;  /* 0x00000003000d7202 */ /* 0x000fce0000000f00 */
[----:B------:R-:W-:Y:S05]  /*3770*/  WARPSYNC.COLLECTIVE R15, `(.L_x_17807) ;  /* 0x000000000f087348 */ /* 0x000fea0003c00000 */
[----:B------:R0:W1:Y:S02]  /*3780*/  SHFL.BFLY P6, R14, R13, R12, R11 ;  /* 0x0c00000c0d0e7389 */ /* 0x00006400000c000b */
[----:B01----:R-:W-:Y:S01]  /*3790*/  ENDCOLLECTIVE ;  /* 0x000000000000791b */ /* 0x003fe20003800000 */
.L_x_17807:
[----:B------:R-:W-:Y:S05]  /*37a0*/  BRA `(.L_x_17808) ;  /* 0xffffffd400487947 */ /* 0x000fea000383ffff */
.L_x_17799:
[----:B-1--4-:R-:W-:Y:S01]  /*37b0*/  HFMA2.MMA R12, -RZ, RZ, 0, 5.9604644775390625e-08 ;  /* 0x00000001ff0c7435 */ /* 0x012fe200000001ff */
[----:B---3--:R-:W-:Y:S01]  /*37c0*/  IMAD.MOV.U32 R13, RZ, RZ, RZ ;  /* 0x000000ffff0d7224 */ /* 0x008fe200078e00ff */
[----:B--2---:R-:W-:Y:S01]  /*37d0*/  MOV R15, 0xffffffff ;  /* 0xffffffff000f7802 */ /* 0x004fe20000000f00 */
[----:B0-----:R-:W-:-:S08]  /*37e0*/  IMAD.MOV.U32 R11, RZ, RZ, 0x1f ;  /* 0x0000001fff0b7424 */ /* 0x001fd000078e00ff */
[----:B------:R-:W-:Y:S05]  /*37f0*/  WARPSYNC.COLLECTIVE R15, `(.L_x_17809) ;  /* 0x000000000f087348 */ /* 0x000fea0003c00000 */
[----:B------:R0:W1:Y:S02]  /*3800*/  SHFL.BFLY P6, R14, R13, R12, R11 ;  /* 0x0c00000c0d0e7389 */ /* 0x00006400000c000b */
[----:B01----:R-:W-:Y:S01]  /*3810*/  ENDCOLLECTIVE ;  /* 0x000000000000791b */ /* 0x003fe20003800000 */
.L_x_17809:
[----:B------:R-:W-:-:S07]  /*3820*/  IMAD.MOV.U32 R0, RZ, RZ, R14 ;  /* 0x000000ffff007224 */ /* 0x000fce00078e000e */
[----:B------:R-:W-:Y:S05]  /*3830*/  WARPSYNC.COLLECTIVE R15, `(.L_x_17810) ;  /* 0x000000000f087348 */ /* 0x000fea0003c00000 */
[----:B------:R0:W1:Y:S02]  /*3840*/  SHFL.BFLY P6, R14, R13, R12, R11 ;  /* 0x0c00000c0d0e7389 */ /* 0x00006400000c000b */
[----:B01----:R-:W-:Y:S01]  /*3850*/  ENDCOLLECTIVE ;  /* 0x000000000000791b */ /* 0x003fe20003800000 */
.L_x_17810:
[----:B------:R-:W-:Y:S01]  /*3860*/  FADD.FTZ R0, RZ, R0 ;  /* 0x00000000ff007221 */ /* 0x000fe20000010000 */
[----:B------:R-:W-:-:S07]  /*3870*/  MOV R2, R14 ;  /* 0x0000000e00027202 */ /* 0x000fce0000000f00 */
[----:B------:R-:W-:Y:S05]  /*3880*/  WARPSYNC.COLLECTIVE R15, `(.L_x_17811) ;  /* 0x000000000f087348 */ /* 0x000fea0003c00000 */
[----:B------:R0:W1:Y:S02]  /*3890*/  SHFL.BFLY P6, R14, R13, R12, R11 ;  /* 0x0c00000c0d0e7389 */ /* 0x00006400000c000b */
[----:B01----:R-:W-:Y:S01]  /*38a0*/  ENDCOLLECTIVE ;  /* 0x000000000000791b */ /* 0x003fe20003800000 */
.L_x_17811:
[----:B------:R-:W-:Y:S01]  /*38b0*/  FADD.FTZ R2, RZ, R2 ;  /* 0x00000002ff027221 */ /* 0x000fe20000010000 */
[----:B------:R-:W-:-:S07]  /*38c0*/  IMAD.MOV.U32 R3, RZ, RZ, R14 ;  /* 0x000000ffff037224 */ /* 0x000fce00078e000e */
[----:B------:R-:W-:Y:S05]  /*38d0*/  WARPSYNC.COLLECTIVE R15, `(.L_x_17812) ;  /* 0x000000000f087348 */ /* 0x000fea0003c00000 */
[----:B------:R0:W1:Y:S02]  /*38e0*/  SHFL.BFLY P6, R14, R13, R12, R11 ;  /* 0x0c00000c0d0e7389 */ /* 0x00006400000c000b */
[----:B01----:R-:W-:Y:S01]  /*38f0*/  ENDCOLLECTIVE ;  /* 0x000000000000791b */ /* 0x003fe20003800000 */
.L_x_17812:
[----:B------:R-:W-:Y:S01]  /*3900*/  FADD.FTZ R3, RZ, R3 ;  /* 0x00000003ff037221 */ /* 0x000fe20000010000 */
[----:B------:R-:W-:-:S07]  /*3910*/  MOV R4, R14 ;  /* 0x0000000e00047202 */ /* 0x000fce0000000f00 */
[----:B------:R-:W-:Y:S05]  /*3920*/  WARPSYNC.COLLECTIVE R15, `(.L_x_17813) ;  /* 0x000000000f087348 */ /* 0x000fea0003c00000 */
[----:B------:R0:W1:Y:S02]  /*3930*/  SHFL.BFLY P6, R14, R13, R12, R11 ;  /* 0x0c00000c0d0e7389 */ /* 0x00006400000c000b */
[----:B01----:R-:W-:Y:S01]  /*3940*/  ENDCOLLECTIVE ;  /* 0x000000000000791b */ /* 0x003fe20003800000 */
.L_x_17813:
[----:B------:R-:W-:Y:S01]  /*3950*/  FADD.FTZ R4, RZ, R4 ;  /* 0x00000004ff047221 */ /* 0x000fe20000010000 */
[----:B------:R-:W-:Y:S06]  /*3960*/  BRA `(.L_x_17814) ;  /* 0xfffffff4001c7947 */ /* 0x000fec000383ffff */
.L_x_17815:
        /* <DEDUP_REMOVED lines=9> */
.L_x_29890:


//--------------------- .text._ZN4vllm25paged_attention_v2_kernelIfhLi64ELi8ELi128ELNS_18Fp8KVCacheDataTypeE1ELb1ELi512EEEvPfS2_PT_PKS3_PKT0_S9_ifPKiSB_iPKfiiiSD_SD_iiiii --------------------------
	.section	.text._ZN4vllm25paged_attention_v2_kernelIfhLi64ELi8ELi128ELNS_18Fp8KVCacheDataTypeE1ELb1ELi512EEEvPfS2_PT_PKS3_PKT0_S9_ifPKiSB_iPKfiiiSD_SD_iiiii,"ax",@progbits
	.align	128
        .global         _ZN4vllm25paged_attention_v2_kernelIfhLi64ELi8ELi128ELNS_18Fp8KVCacheDataTypeE1ELb1ELi512EEEvPfS2_PT_PKS3_PKT0_S9_ifPKiSB_iPKfiiiSD_SD_iiiii
        .type           _ZN4vllm25paged_attention_v2_kernelIfhLi64ELi8ELi128ELNS_18Fp8KVCacheDataTypeE1ELb1ELi512EEEvPfS2_PT_PKS3_PKT0_S9_ifPKiSB_iPKfiiiSD_SD_iiiii,@function
        .size           _ZN4vllm25paged_attention_v2_kernelIfhLi64ELi8ELi128ELNS_18Fp8KVCacheDataTypeE1ELb1ELi512EEEvPfS2_PT_PKS3_PKT0_S9_ifPKiSB_iPKfiiiSD_SD_iiiii,(.L_x_29891 - _ZN4vllm25paged_attention_v2_kernelIfhLi64ELi8ELi128ELNS_18Fp8KVCacheDataTypeE1ELb1ELi512EEEvPfS2_PT_PKS3_PKT0_S9_ifPKiSB_iPKfiiiSD_SD_iiiii)
        .other          _ZN4vllm25paged_attention_v2_kernelIfhLi64ELi8ELi128ELNS_18Fp8KVCacheDataTypeE1ELb1ELi512EEEvPfS2_PT_PKS3_PKT0_S9_ifPKiSB_iPKfiiiSD_SD_iiiii,@"STO_CUDA_ENTRY STV_DEFAULT"
_ZN4vllm25paged_attention_v2_kernelIfhLi64ELi8ELi128ELNS_18Fp8KVCacheDataTypeE1ELb1ELi512EEEvPfS2_PT_PKS3_PKT0_S9_ifPKiSB_iPKfiiiSD_SD_iiiii:
.text._ZN4vllm25paged_attention_v2_kernelIfhLi64ELi8ELi128ELNS_18Fp8KVCacheDataTypeE1ELb1ELi512EEEvPfS2_PT_PKS3_PKT0_S9_ifPKiSB_iPKfiiiSD_SD_iiiii:
        /* <DEDUP_REMOVED lines=109> */
.L_x_17816:
[----:B------:R-:W-:Y:S02]  /*06d0*/  ULDC UR4, c[0x0][0x288] ;  /* 0x0000a20000047ab9 */ /* 0x000fe40000000800 */
[----:B-1----:R-:W-:-:S04]  /*06e0*/  IMAD R2, R4, UR4, R5 ;  /* 0x0000000404027c24 */ /* 0x002fc8000f8e0205 */
[----:B------:R-:W-:-:S07]  /*06f0*/  IMAD R20, R2, R11, RZ ;  /* 0x0000000b02147224 */ /* 0x000fce00078e02ff */
.L_x_17817:
        /* <DEDUP_REMOVED lines=28> */
.L_x_17821:
        /* <DEDUP_REMOVED lines=41> */
.L_x_17819:
[----:B------:R-:W-:Y:S05]  /*0b50*/  BSYNC B7 ;  /* 0x0000000000077941 */ /* 0x000fea0003800000 */
.L_x_17818:
        /* <DEDUP_REMOVED lines=24> */
.L_x_17856:
        /* <DEDUP_REMOVED lines=46> */
.L_x_17827:
        /* <DEDUP_REMOVED lines=11> */
.L_x_17826:
[----:B------:R-:W-:Y:S05]  /*1070*/  BSYNC B1 ;  /* 0x0000000000017941 */ /* 0x000fea0003800000 */
.L_x_17825:
        /* <DEDUP_REMOVED lines=14> */
.L_x_17830:
        /* <DEDUP_REMOVED lines=100> */
.L_x_17829:
[----:B------:R-:W-:Y:S05]  /*17a0*/  BSYNC B1 ;  /* 0x0000000000017941 */ /* 0x000fea0003800000 */
.L_x_17828:
        /* <DEDUP_REMOVED lines=55> */
.L_x_17832:
[----:B------:R-:W-:Y:S05]  /*1b20*/  BSYNC B1 ;  /* 0x0000000000017941 */ /* 0x000fea0003800000 */
.L_x_17831:
        /* <DEDUP_REMOVED lines=26> */
.L_x_17824:
[----:B------:R-:W-:Y:S05]  /*1cd0*/  BSYNC B0 ;  /* 0x0000000000007941 */ /* 0x000fea0003800000 */
.L_x_17823:
        /* <DEDUP_REMOVED lines=54> */
.L_x_17837:
        /* <DEDUP_REMOVED lines=8> */
.L_x_17836:
[----:B------:R-:W-:Y:S05]  /*20c0*/  BSYNC B1 ;  /* 0x0000000000017941 */ /* 0x000fea0003800000 */
.L_x_17835:
        /* <DEDUP_REMOVED lines=14> */
.L_x_17840:
        /* <DEDUP_REMOVED lines=52> */
.L_x_17839:
[----:B------:R-:W-:Y:S05]  /*24f0*/  BSYNC B1 ;  /* 0x0000000000017941 */ /* 0x000fea0003800000 */
.L_x_17838:
        /* <DEDUP_REMOVED lines=31> */
.L_x_17842:
[----:B------:R-:W-:Y:S05]  /*26f0*/  BSYNC B1 ;  /* 0x0000000000017941 */ /* 0x000fea0003800000 */
.L_x_17841:
        /* <DEDUP_REMOVED lines=14> */
.L_x_17834:
[----:B------:R-:W-:Y:S05]  /*27e0*/  BSYNC B0 ;  /* 0x0000000000007941 */ /* 0x000fea0003800000 */
.L_x_17833:
        /* <DEDUP_REMOVED lines=22> */
.L_x_17844:
[----:B------:R-:W-:Y:S05]  /*2950*/  BSYNC B0 ;  /* 0x0000000000007941 */ /* 0x000fea0003800000 */
.L_x_17843:
        /* <DEDUP_REMOVED lines=27> */
.L_x_17848:
        /* <DEDUP_REMOVED lines=33> */
.L_x_17846:
[----:B------:R-:W-:Y:S05]  /*2d20*/  BSYNC B6 ;  /* 0x0000000000067941 */ /* 0x000fea0003800000 */
.L_x_17845:
        /* <DEDUP_REMOVED lines=8> */
.L_x_17861:
        /* <DEDUP_REMOVED lines=50> */
.L_x_17851:
[----:B------:R-:W-:Y:S05]  /*30d0*/  BSYNC B0 ;  /* 0x0000000000007941 */ /* 0x000fea0003800000 */
.L_x_17850:
        /* <DEDUP_REMOVED lines=38> */
.L_x_17820:
        /* <DEDUP_REMOVED lines=16> */
.L_x_17847:
        /* <DEDUP_REMOVED lines=16> */
.L_x_17852:
[----:B------:R-:W-:Y:S05]  /*3540*/  EXIT ;  /* 0x000000000000794d */ /* 0x000fea0003800000 */
.L_x_17822:
[----:B------:R-:W-:Y:S01]  /*3550*/  MOV R12, 0x10 ;  /* 0x00000010000c7802 */ /* 0x000fe20000000f00 */
[----:B------:R-:W-:Y:S01]  /*3560*/  IMAD.MOV.U32 R11, RZ, RZ, 0x1f ;  /* 0x0000001fff0b7424 */ /* 0x000fe200078e00ff */
[----:B------:R-:W-:Y:S01]  /*3570*/  MOV R15, 0xffffffff ;  /* 0xffffffff000f7802 */ /* 0x000fe20000000f00 */
[----:B------:R-:W-:-:S07]  /*3580*/  IMAD.MOV.U32 R0, RZ, RZ, -0x800001 ;  /* 0xff7fffffff007424 */ /* 0x000fce00078e00ff */
[----:B------:R-:W-:Y:S05]  /*3590*/  WARPSYNC.COLLECTIVE R15, `(.L_x_17853) ;  /* 0x000000000f087348 */ /* 0x000fea0003c00000 */
[----:B------:R0:W1:Y:S02]  /*35a0*/  SHFL.BFLY P6, R14, R13, R12, R11 ;  /* 0x0c00000c0d0e7389 */ /* 0x00006400000c000b */
[----:B01----:R-:W-:Y:S01]  /*35b0*/  ENDCOLLECTIVE ;  /* 0x000000000000791b */ /* 0x003fe20003800000 */
.L_x_17853:
[----:B------:R-:W-:Y:S01]  /*35c0*/  HFMA2.MMA R12, -RZ, RZ, 0, 4.76837158203125e-07 ;  /* 0x00000008ff0c7435 */ /* 0x000fe200000001ff */
[----:B------:R-:W-:-:S05]  /*35d0*/  FMNMX.FTZ R2, R14, -3.40282346638528859812e+38, !PT ;  /* 0xff7fffff0e027809 */ /* 0x000fca0007810000 */
[----:B------:R-:W-:-:S07]  /*35e0*/  IMAD.MOV.U32 R13, RZ, RZ, R2 ;  /* 0x000000ffff0d7224 */ /* 0x000fce00078e0002 */
[----:B------:R-:W-:Y:S05]  /*35f0*/  WARPSYNC.COLLECTIVE R15, `(.L_x_17854) ;  /* 0x000000000f087348 */ /* 0x000fea0003c00000 */
[----:B------:R0:W1:Y:S02]  /*3600*/  SHFL.BFLY P6, R14, R13, R12, R11 ;  /* 0x0c00000c0d0e7389 */ /* 0x00006400000c000b */
[----:B01----:R-:W-:Y:S01]  /*3610*/  ENDCOLLECTIVE ;  /* 0x000000000000791b */ /* 0x003fe20003800000 */
.L_x_17854:
[----:B------:R-:W-:Y:S02]  /*3620*/  MOV R12, 0x4 ;  /* 0x00000004000c7802 */ /* 0x000fe40000000f00 */
[----:B------:R-:W-:-:S05]  /*3630*/  FMNMX.FTZ R3, R2, R14, !PT ;  /* 0x0000000e02037209 */ /* 0x000fca0007810000 */
[----:B------:R-:W-:-:S07]  /*3640*/  IMAD.MOV.U32 R13, RZ, RZ, R3 ;  /* 0x000000ffff0d7224 */ /* 0x000fce00078e0003 */
[----:B------:R-:W-:Y:S05]  /*3650*/  WARPSYNC.COLLECTIVE R15, `(.L_x_17855) ;  /* 0x000000000f087348 */ /* 0x000fea0003c00000 */
[----:B------:R0:W1:Y:S02]  /*3660*/  SHFL.BFLY P6, R14, R13, R12, R11 ;  /* 0x0c00000c0d0e7389 */ /* 0x00006400000c000b */
[----:B01----:R-:W-:Y:S01]  /*3670*/  ENDCOLLECTIVE ;  /* 0x000000000000791b */ /* 0x003fe20003800000 */
.L_x_17855:
[----:B------:R-:W-:Y:S05]  /*3680*/  BRA `(.L_x_17856) ;  /* 0xffffffd400947947 */ /* 0x000fea000383ffff */
.L_x_17849:
[----:B-1-3--:R-:W-:Y:S01]  /*3690*/  HFMA2.MMA R13, -RZ, RZ, 0, 0 ;  /* 0x00000000ff0d7435 */ /* 0x00afe200000001ff */
[----:B------:R-:W-:Y:S01]  /*36a0*/  IMAD.MOV.U32 R12, RZ, RZ, 0x1 ;  /* 0x00000001ff0c7424 */ /* 0x000fe200078e00ff */
[----:B0-----:R-:W-:Y:S01]  /*36b0*/  MOV R11, 0x1f ;  /* 0x0000001f000b7802 */ /* 0x001fe20000000f00 */
[----:B--2---:R-:W-:-:S08]  /*36c0*/  IMAD.MOV.U32 R15, RZ, RZ, -0x1 ;  /* 0xffffffffff0f7424 */ /* 0x004fd000078e00ff */
[----:B------:R-:W-:Y:S05]  /*36d0*/  WARPSYNC.COLLECTIVE R15, `(.L_x_17857) ;  /* 0x000000000f087348 */ /* 0x000fea0003c00000 */
[----:B------:R0:W1:Y:S02]  /*36e0*/  SHFL.BFLY P6, R14, R13, R12, R11 ;  /* 0x0c00000c0d0e7389 */ /* 0x00006400000c000b */
[----:B01----:R-:W-:Y:S01]  /*36f0*/  ENDCOLLECTIVE ;  /* 0x000000000000791b */ /* 0x003fe20003800000 */
.L_x_17857:
[----:B------:R-:W-:-:S07]  /*3700*/  MOV R0, R14 ;  /* 0x0000000e00007202 */ /* 0x000fce0000000f00 */
[----:B------:R-:W-:Y:S05]  /*3710*/  WARPSYNC.COLLECTIVE R15, `(.L_x_17858) ;  /* 0x000000000f087348 */ /* 0x000fea0003c00000 */
[----:B------:R0:W1:Y:S02]  /*3720*/  SHFL.BFLY P6, R14, R13, R12, R11 ;  /* 0x0c00000c0d0e7389 */ /* 0x00006400000c000b */
[----:B01----:R-:W-:Y:S01]  /*3730*/  ENDCOLLECTIVE ;  /* 0x000000000000791b */ /* 0x003fe20003800000 */
.L_x_17858:
[----:B------:R-:W-:Y:S01]  /*3740*/  FADD.FTZ R0, RZ, R0 ;  /* 0x00000000ff007221 */ /* 0x000fe20000010000 */
[----:B------:R-:W-:-:S07]  /*3750*/  IMAD.MOV.U32 R2, RZ, RZ, R14 ;  /* 0x000000ffff027224 */ /* 0x000fce00078e000e */
[----:B------:R-:W-:Y:S05]  /*3760*/  WARPSYNC.COLLECTIVE R15, `(.L_x_17859) ;  /* 0x000000000f087348 */ /* 0x000fea0003c00000 */
[----:B------:R0:W1:Y:S02]  /*3770*/  SHFL.BFLY P6, R14, R13, R12, R11 ;  /* 0x0c00000c0d0e7389 */ /* 0x00006400000c000b */
[----:B01----:R-:W-:Y:S01]  /*3780*/  ENDCOLLECTIVE ;  /* 0x000000000000791b */ /* 0x003fe20003800000 */
.L_x_17859:
[----:B------:R-:W-:Y:S01]  /*3790*/  FADD.FTZ R2, RZ, R2 ;  /* 0x00000002ff027221 */ /* 0x000fe20000010000 */
[----:B------:R-:W-:-:S07]  /*37a0*/  MOV R3, R14 ;  /* 0x0000000e00037202 */ /* 0x000fce0000000f00 */
[----:B------:R-:W-:Y:S05]  /*37b0*/  WARPSYNC.COLLECTIVE R15, `(.L_x_17860) ;  /* 0x000000000f087348 */ /* 0x000fea0003c00000 */
[----:B------:R0:W1:Y:S02]  /*37c0*/  SHFL.BFLY P6, R14, R13, R12, R11 ;  /* 0x0c00000c0d0e7389 */ /* 0x00006400000c000b */
[----:B01----:R-:W-:Y:S01]  /*37d0*/  ENDCOLLECTIVE ;  /* 0x000000000000791b */ /* 0x003fe20003800000 */
.L_x_17860:
[----:B------:R-:W-:Y:S01]  /*37e0*/  FADD.FTZ R3, RZ, R3 ;  /* 0x00000003ff037221 */ /* 0x000fe20000010000 */
[----:B------:R-:W-:Y:S06]  /*37f0*/  BRA `(.L_x_17861) ;  /* 0xfffffff4006c7947 */ /* 0x000fec000383ffff */
.L_x_17862:
        /* <DEDUP_REMOVED lines=16> */
.L_x_29891:


//--------------------- .text._ZN4vllm25paged_attention_v2_kernelIfhLi32ELi8ELi128ELNS_18Fp8KVCacheDataTypeE1ELb1ELi512EEEvPfS2_PT_PKS3_PKT0_S9_ifPKiSB_iPKfiiiSD_SD_iiiii --------------------------
	.section	.text._ZN4vllm25paged_attention_v2_kernelIfhLi32ELi8ELi128ELNS_18Fp8KVCacheDataTypeE1ELb1ELi512EEEvPfS2_PT_PKS3_PKT0_S9_ifPKiSB_iPKfiiiSD_SD_iiiii,"ax",@progbits
	.align	128
        .global         _ZN4vllm25paged_attention_v2_kernelIfhLi32ELi8ELi128ELNS_18Fp8KVCacheDataTypeE1ELb1ELi512EEEvPfS2_PT_PKS3_PKT0_S9_ifPKiSB_iPKfiiiSD_SD_iiiii
        .type           _ZN4vllm25paged_attention_v2_kernelIfhLi32ELi8ELi128ELNS_18Fp8KVCacheDataTypeE1ELb1ELi512EEEvPfS2_PT_PKS3_PKT0_S9_ifPKiSB_iPKfiiiSD_SD_iiiii,@function
        .size           _ZN4vllm25paged_attention_v2_kernelIfhLi32ELi8ELi128ELNS_18Fp8KVCacheDataTypeE1ELb1ELi512EEEvPfS2_PT_PKS3_PKT0_S9_ifPKiSB_iPKfiiiSD_SD_iiiii,(.L_x_29892 - _ZN4vllm25paged_attention_v2_kernelIfhLi32ELi8ELi128ELNS_18Fp8KVCacheDataTypeE1ELb1ELi512EEEvPfS2_PT_PKS3_PKT0_S9_ifPKiSB_iPKfiiiSD_SD_iiiii)
        .other          _ZN4vllm25paged_attention_v2_kernelIfhLi32ELi8ELi128ELNS_18Fp8KVCacheDataTypeE1ELb1ELi512EEEvPfS2_PT_PKS3_PKT0_S9_ifPKiSB_iPKfiiiSD_SD_iiiii,@"STO_CUDA_ENTRY STV_DEFAULT"
_ZN4vllm25paged_attention_v2_kernelIfhLi32ELi8ELi128ELNS_18Fp8KVCacheDataTypeE1ELb1ELi512EEEvPfS2_PT_PKS3_PKT0_S9_ifPKiSB_iPKfiiiSD_SD_iiiii:
.text._ZN4vllm25paged_attention_v2_kernelIfhLi32ELi8ELi128ELNS_18Fp8KVCacheDataTypeE1ELb1ELi512EEEvPfS2_PT_PKS3_PKT0_S9_ifPKiSB_iPKfiiiSD_SD_iiiii:
        /* <DEDUP_REMOVED lines=108> */
.L_x_17863:
[----:B------:R-:W-:Y:S02]  /*06c0*/  ULDC UR4, c[0x0][0x288] ;  /* 0x0000a20000047ab9 */ /* 0x000fe40000000800 */
[----:B---3--:R-:W-:-:S04]  /*06d0*/  IMAD R3, R9, UR4, R7 ;  /* 0x0000000409037c24 */ /* 0x008fc8000f8e0207 */
[----:B------:R-:W-:-:S07]  /*06e0*/  IMAD R16, R3, R12, RZ ;  /* 0x0000000c03107224 */ /* 0x000fce00078e02ff */
.L_x_17864:
        /* <DEDUP_REMOVED lines=28> */
.L_x_17868:
        /* <DEDUP_REMOVED lines=41> */
.L_x_17866:
[----:B------:R-:W-:Y:S05]  /*0b40*/  BSYNC B7 ;  /* 0x0000000000077941 */ /* 0x000fea0003800000 */
.L_x_17865:
        /* <DEDUP_REMOVED lines=23> */
.L_x_17905:
        /* <DEDUP_REMOVED lines=47> */
.L_x_17874:
        /* <DEDUP_REMOVED lines=11> */
.L_x_17873:
[----:B------:R-:W-:Y:S05]  /*1060*/  BSYNC B1 ;  /* 0x0000000000017941 */ /* 0x000fea0003800000 */
.L_x_17872:
        /* <DEDUP_REMOVED lines=14> */
.L_x_17877:
        /* <DEDUP_REMOVED lines=100> */
.L_x_17876:
[----:B------:R-:W-:Y:S05]  /*1790*/  BSYNC B1 ;  /* 0x0000000000017941 */ /* 0x000fea0003800000 */
.L_x_17875:
        /* <DEDUP_REMOVED lines=55> */
.L_x_17879:
[----:B------:R-:W-:Y:S05]  /*1b10*/  BSYNC B1 ;  /* 0x0000000000017941 */ /* 0x000fea0003800000 */
.L_x_17878:
        /* <DEDUP_REMOVED lines=26> */
.L_x_17871:
[----:B------:R-:W-:Y:S05]  /*1cc0*/  BSYNC B0 ;  /* 0x0000000000007941 */ /* 0x000fea0003800000 */
.L_x_17870:
        /* <DEDUP_REMOVED lines=55> */
.L_x_17884:
        /* <DEDUP_REMOVED lines=8> */
.L_x_17883:
[----:B------:R-:W-:Y:S05]  /*20c0*/  BSYNC B1 ;  /* 0x0000000000017941 */ /* 0x000fea0003800000 */
.L_x_17882:
        /* <DEDUP_REMOVED lines=14> */
.L_x_17887:
        /* <DEDUP_REMOVED lines=52> */
.L_x_17886:
[----:B------:R-:W-:Y:S05]  /*24f0*/  BSYNC B1 ;  /* 0x0000000000017941 */ /* 0x000fea0003800000 */
.L_x_17885:
        /* <DEDUP_REMOVED lines=31> */
.L_x_17889:
[----:B------:R-:W-:Y:S05]  /*26f0*/  BSYNC B1 ;  /* 0x0000000000017941 */ /* 0x000fea0003800000 */
.L_x_17888:
        /* <DEDUP_REMOVED lines=14> */
.L_x_17881:
[----:B------:R-:W-:Y:S05]  /*27e0*/  BSYNC B0 ;  /* 0x0000000000007941 */ /* 0x000fea0003800000 */
.L_x_17880:
        /* <DEDUP_REMOVED lines=22> */
.L_x_17891:
[----:B------:R-:W-:Y:S05]  /*2950*/  BSYNC B0 ;  /* 0x0000000000007941 */ /* 0x000fea0003800000 */
.L_x_17890:
        /* <DEDUP_REMOVED lines=27> */
.L_x_17895:
        /* <DEDUP_REMOVED lines=33> */
.L_x_17893:
[----:B------:R-:W-:Y:S05]  /*2d20*/  BSYNC B6 ;  /* 0x0000000000067941 */ /* 0x000fea0003800000 */
.L_x_17892:
[----:B------:R-:W-:-:S03]  /*2d30*/  UMOV UR4, 0xffffffff ;  /* 0xffffffff00047882 */ /* 0x000fc60000000000 */
[----:B------:R-:W-:Y:S05]  /*2d40*/  BRA.DIV UR4, `(.L_x_17896) ;  /* 0x0000000604f47947 */ /* 0x000fea000b800000 */
[----:B-1----:R-:W-:Y:S01]  /*2d50*/  HFMA2.MMA R0, -RZ, RZ, 0, 0 ;  /* 0x00000000ff007435 */ /* 0x002fe200000001ff */
[----:B------:R-:W-:-:S09]  /*2d60*/  IMAD.MOV.U32 R14, RZ, RZ, RZ ;  /* 0x000000ffff0e7224 */ /* 0x000fd200078e00ff */
[----:B------:R-:W-:-:S07]  /*2d70*/  FADD.FTZ R0, RZ, R0 ;  /* 0x00000000ff007221 */ /* 0x000fce0000010000 */
.L_x_17908:
        /* <DEDUP_REMOVED lines=30> */
.L_x_17898:
[----:B------:R-:W-:Y:S05]  /*2f60*/  BSYNC B0 ;  /* 0x0000000000007941 */ /* 0x000fea0003800000 */
.L_x_17897:
        /* <DEDUP_REMOVED lines=10> */
.L_x_17900:
[----:B------:R-:W-:Y:S05]  /*3010*/  BSYNC B0 ;  /* 0x0000000000007941 */ /* 0x000fea0003800000 */
.L_x_17899:
        /* <DEDUP_REMOVED lines=27> */
.L_x_17867:
        /* <DEDUP_REMOVED lines=16> */
.L_x_17894:
        /* <DEDUP_REMOVED lines=16> */
.L_x_17901:
[----:B------:R-:W-:Y:S05]  /*33d0*/  EXIT ;  /* 0x000000000000794d */ /* 0x000fea0003800000 */
.L_x_17869:
[----:B------:R-:W-:Y:S01]  /*33e0*/  MOV R12, 0x10 ;  /* 0x00000010000c7802 */ /* 0x000fe20000000f00 */
[----:B------:R-:W-:Y:S01]  /*33f0*/  IMAD.MOV.U32 R11, RZ, RZ, 0x1f ;  /* 0x0000001fff0b7424 */ /* 0x000fe200078e00ff */
[----:B------:R-:W-:Y:S01]  /*3400*/  MOV R15, 0xffffffff ;  /* 0xffffffff000f7802 */ /* 0x000fe20000000f00 */
[----:B------:R-:W-:-:S07]  /*3410*/  IMAD.MOV.U32 R2, RZ, RZ, -0x800001 ;  /* 0xff7fffffff027424 */ /* 0x000fce00078e00ff */
[----:B------:R-:W-:Y:S05]  /*3420*/  WARPSYNC.COLLECTIVE R15, `(.L_x_17902) ;  /* 0x000000000f087348 */ /* 0x000fea0003c00000 */
[----:B------:R0:W1:Y:S02]  /*3430*/  SHFL.BFLY P6, R14, R13, R12, R11 ;  /* 0x0c00000c0d0e7389 */ /* 0x00006400000c000b */
[----:B01----:R-:W-:Y:S01]  /*3440*/  ENDCOLLECTIVE ;  /* 0x000000000000791b */ /* 0x003fe20003800000 */
.L_x_17902:
[----:B------:R-:W-:Y:S01]  /*3450*/  HFMA2.MMA R12, -RZ, RZ, 0, 4.76837158203125e-07 ;  /* 0x00000008ff0c7435 */ /* 0x000fe200000001ff */
[----:B------:R-:W-:-:S05]  /*3460*/  FMNMX.FTZ R0, R14, -3.40282346638528859812e+38, !PT ;  /* 0xff7fffff0e007809 */ /* 0x000fca0007810000 */
[----:B------:R-:W-:-:S07]  /*3470*/  IMAD.MOV.U32 R13, RZ, RZ, R0 ;  /* 0x000000ffff0d7224 */ /* 0x000fce00078e0000 */
[----:B------:R-:W-:Y:S05]  /*3480*/  WARPSYNC.COLLECTIVE R15, `(.L_x_17903) ;  /* 0x000000000f087348 */ /* 0x000fea0003c00000 */
[----:B------:R0:W1:Y:S02]  /*3490*/  SHFL.BFLY P6, R14, R13, R12, R11 ;  /* 0x0c00000c0d0e7389 */ /* 0x00006400000c000b */
[----:B01----:R-:W-:Y:S01]  /*34a0*/  ENDCOLLECTIVE ;  /* 0x000000000000791b */ /* 0x003fe20003800000 */
.L_x_17903:
[----:B------:R-:W-:Y:S02]  /*34b0*/  MOV R12, 0x4 ;  /* 0x00000004000c7802 */ /* 0x000fe40000000f00 */
[----:B------:R-:W-:-:S05]  /*34c0*/  FMNMX.FTZ R3, R0, R14, !PT ;  /* 0x0000000e00037209 */ /* 0x000fca0007810000 */
[----:B------:R-:W-:-:S07]  /*34d0*/  IMAD.MOV.U32 R13, RZ, RZ, R3 ;  /* 0x000000ffff0d7224 */ /* 0x000fce00078e0003 */
[----:B------:R-:W-:Y:S05]  /*34e0*/  WARPSYNC.COLLECTIVE R15, `(.L_x_17904) ;  /* 0x000000000f087348 */ /* 0x000fea0003c00000 */
[----:B------:R0:W1:Y:S02]  /*34f0*/  SHFL.BFLY P6, R14, R13, R12, R11 ;  /* 0x0c00000c0d0e7389 */ /* 0x00006400000c000b */
[----:B01----:R-:W-:Y:S01]  /*3500*/  ENDCOLLECTIVE ;  /* 0x000000000000791b */ /* 0x003fe20003800000 */
.L_x_17904:
[----:B------:R-:W-:Y:S05]  /*3510*/  BRA `(.L_x_17905) ;  /* 0xffffffd400e87947 */ /* 0x000fea000383ffff */
.L_x_17896:
[----:B-1-3--:R-:W-:Y:S01]  /*3520*/  HFMA2.MMA R13, -RZ, RZ, 0, 0 ;  /* 0x00000000ff0d7435 */ /* 0x00afe200000001ff */
[----:B------:R-:W-:Y:S01]  /*3530*/  IMAD.MOV.U32 R12, RZ, RZ, 0x1 ;  /* 0x00000001ff0c7424 */ /* 0x000fe200078e00ff */
[----:B0-----:R-:W-:Y:S01]  /*3540*/  MOV R11, 0x1f ;  /* 0x0000001f000b7802 */ /* 0x001fe20000000f00 */
[----:B--2---:R-:W-:-:S08]  /*3550*/  IMAD.MOV.U32 R15, RZ, RZ, -0x1 ;  /* 0xffffffffff0f7424 */ /* 0x004fd000078e00ff */
[----:B------:R-:W-:Y:S05]  /*3560*/  WARPSYNC.COLLECTIVE R15, `(.L_x_17906) ;  /* 0x000000000f087348 */ /* 0x000fea0003c00000 */
[----:B------:R0:W1:Y:S02]  /*3570*/  SHFL.BFLY P6, R14, R13, R12, R11 ;  /* 0x0c00000c0d0e7389 */ /* 0x00006400000c000b */
[----:B01----:R-:W-:Y:S01]  /*3580*/  ENDCOLLECTIVE ;  /* 0x000000000000791b */ /* 0x003fe20003800000 */
.L_x_17906:
[----:B------:R-:W-:-:S07]  /*3590*/  MOV R0, R14 ;  /* 0x0000000e00007202 */ /* 0x000fce0000000f00 */
[----:B------:R-:W-:Y:S05]  /*35a0*/  WARPSYNC.COLLECTIVE R15, `(.L_x_17907) ;  /* 0x000000000f087348 */ /* 0x000fea0003c00000 */
[----:B------:R0:W1:Y:S02]  /*35b0*/  SHFL.BFLY P6, R14, R13, R12, R11 ;  /* 0x0c00000c0d0e7389 */ /* 0x00006400000c000b */
[----:B01----:R-:W-:Y:S01]  /*35c0*/  ENDCOLLECTIVE ;  /* 0x000000000000791b */ /* 0x003fe20003800000 */
.L_x_17907:
[----:B------:R-:W-:Y:S01]  /*35d0*/  FADD.FTZ R0, RZ, R0 ;  /* 0x00000000ff007221 */ /* 0x000fe20000010000 */
[----:B------:R-:W-:Y:S06]  /*35e0*/  BRA `(.L_x_17908) ;  /* 0xfffffff400e47947 */ /* 0x000fec000383ffff */
.L_x_17909:
        /* <DEDUP_REMOVED lines=9> */
.L_x_29892:


//--------------------- .text._ZN4vllm25paged_attention_v2_kernelI13__nv_bfloat16S1_Li256ELi32ELi128ELNS_18Fp8KVCacheDataTypeE0ELb0ELi512EEEvPfS3_PT_PKS4_PKT0_SA_ifPKiSC_iPKfiiiSE_SE_iiiii --------------------------
	.section	.text._ZN4vllm25paged_attention_v2_kernelI13__nv_bfloat16S1_Li256ELi32ELi128ELNS_18Fp8KVCacheDataTypeE0ELb0ELi512EEEvPfS3_PT_PKS4_PKT0_SA_ifPKiSC_iPKfiiiSE_SE_iiiii,"ax",@progbits
	.align	128
        .global         _ZN4vllm25paged_attention_v2_kernelI13__nv_bfloat16S1_Li256ELi32ELi128ELNS_18Fp8KVCacheDataTypeE0ELb0ELi512EEEvPfS3_PT_PKS4_PKT0_SA_ifPKiSC_iPKfiiiSE_SE_iiiii
        .type           _ZN4vllm25paged_attention_v2_kernelI13__nv_bfloat16S1_Li256ELi32ELi128ELNS_18Fp8KVCacheDataTypeE0ELb0ELi512EEEvPfS3_PT_PKS4_PKT0_SA_ifPKiSC_iPKfiiiSE_SE_iiiii,@function
        .size           _ZN4vllm25paged_attention_v2_kernelI13__nv_bfloat16S1_Li256ELi32ELi128ELNS_18Fp8KVCacheDataTypeE0ELb0ELi512EEEvPfS3_PT_PKS4_PKT0_SA_ifPKiSC_iPKfiiiSE_SE_iiiii,(.L_x_29893 - _ZN4vllm25paged_attention_v2_kernelI13__nv_bfloat16S1_Li256ELi32ELi128ELNS_18Fp8KVCacheDataTypeE0ELb0ELi512EEEvPfS3_PT_PKS4_PKT0_SA_ifPKiSC_iPKfiiiSE_SE_iiiii)
        .other          _ZN4vllm25paged_attention_v2_kernelI13__nv_bfloat16S1_Li256ELi32ELi128ELNS_18Fp8KVCacheDataTypeE0ELb0ELi512EEEvPfS3_PT_PKS4_PKT0_SA_ifPKiSC_iPKfiiiSE_SE_iiiii,@"STO_CUDA_ENTRY STV_DEFAULT"
_ZN4vllm25paged_attention_v2_kernelI13__nv_bfloat16S1_Li256ELi32ELi128ELNS_18Fp8KVCacheDataTypeE0ELb0ELi512EEEvPfS3_PT_PKS4_PKT0_SA_ifPKiSC_iPKfiiiSE_SE_iiiii:
.text._ZN4vllm25paged_attention_v2_kernelI13__nv_bfloat16S1_Li256ELi32ELi128ELNS_18Fp8KVCacheDataTypeE0ELb0ELi512EEEvPfS3_PT_PKS4_PKT0_SA_ifPKiSC_iPKfiiiSE_SE_iiiii:
[----:B------:R-:W0:Y:S01]  /*0000*/  LDC R1, c[0x0][0x28] ;  /* 0x00000a00ff017b82 */ /* 0x000e220000000800 */
[----:B------:R-:W1:Y:S07]  /*0010*/  S2R R10, SR_CTAID.Y ;  /* 0x00000000000a7919 */ /* 0x000e6e0000002600 */
[----:B------:R-:W1:Y:S01]  /*0020*/  LDC.64 R56, c[0x0][0x250] ;  /* 0x00009400ff387b82 */ /* 0x000e620000000a00 */
[----:B------:R-:W-:Y:S01]  /*0030*/  ULDC.64 UR10, c[0x0][0x208] ;  /* 0x00008200000a7ab9 */ /* 0x000fe20000000a00 */
[----:B0-----:R-:W-:-:S02]  /*0040*/  VIADD R1, R1, 0xffffff90 ;  /* 0xffffff9001017836 */ /* 0x001fc40000000000 */
[----:B-1----:R-:W-:-:S06]  /*0050*/  IMAD.WIDE R56, R10, 0x4, R56 ;  /* 0x000000040a387825 */ /* 0x002fcc00078e0238 */
[----:B------:R-:W2:Y:S01]  /*0060*/  LDG.E.CONSTANT R56, desc[UR10][R56.64] ;  /* 0x0000000a38387981 */ /* 0x000ea2000c1e9900 */
[----:B------:R-:W0:Y:S02]  /*0070*/  S2R R13, SR_CTAID.Z ;  /* 0x00000000000d7919 */ /* 0x000e240000002700 */
[----:B0-----:R-:W-:-:S05]  /*0080*/  IMAD.SHL.U32 R3, R13, 0x200, RZ ;  /* 0x000002000d037824 */ /* 0x001fca00078e00ff */
[----:B--2---:R-:W-:-:S13]  /*0090*/  ISETP.GE.AND P0, PT, R3, R56, PT ;  /* 0x000000380300720c */ /* 0x004fda0003f06270 */
[----:B------:R-:W-:Y:S05]  /*00a0*/  @P0 EXIT ;  /* 0x000000000000094d */ /* 0x000fea0003800000 */
[----:B------:R-:W0:Y:S01]  /*00b0*/  LDC R9, c[0x0][0x240] ;  /* 0x00009000ff097b82 */ /* 0x000e220000000800 */
[----:B------:R-:W1:Y:S01]  /*00c0*/  S2R R12, SR_CTAID.X ;  /* 0x00000000000c7919 */ /* 0x000e620000002500 */
[----:B------:R-:W-:-:S06]  /*00d0*/  IMAD.MOV.U32 R55, RZ, RZ, RZ ;  /* 0x000000ffff377224 */ /* 0x000fcc00078e00ff */
[----:B------:R-:W2:Y:S01]  /*00e0*/  LDC.64 R2, c[0x0][0x260] ;  /* 0x00009800ff027b82 */ /* 0x000ea20000000a00 */
[----:B0-----:R-:W-:-:S04]  /*00f0*/  IABS R7, R9 ;  /* 0x0000000900077213 */ /* 0x001fc80000000000 */
[----:B------:R-:W0:Y:S01]  /*0100*/  I2F.RP R0, R7 ;  /* 0x0000000700007306 */ /* 0x000e220000209400 */
[----:B--2---:R-:W-:-:S04]  /*0110*/  ISETP.NE.U32.AND P0, PT, R2, RZ, PT ;  /* 0x000000ff0200720c */ /* 0x004fc80003f05070 */
[----:B------:R-:W-:-:S03]  /*0120*/  ISETP.NE.AND.EX P0, PT, R3, RZ, PT, P0 ;  /* 0x000000ff0300720c */ /* 0x000fc60003f05300 */
[----:B0-----:R-:W0:Y:S10]  /*0130*/  MUFU.RCP R0, R0 ;  /* 0x0000000000007308 */ /* 0x001e340000001000 */
[----:B------:R-:W1:Y:S01]  /*0140*/  @P0 LDC.64 R2, c[0x0][0x260] ;  /* 0x00009800ff020b82 */ /* 0x000e620000000a00 */
[----:B0-----:R-:W-:-:S07]  /*0150*/  VIADD R4, R0, 0xffffffe ;  /* 0x0ffffffe00047836 */ /* 0x001fce0000000000 */
[----:B------:R-:W0:Y:S01]  /*0160*/  LDC R6, c[0x0][0xc] ;  /* 0x00000300ff067b82 */ /* 0x000e220000000800 */
[----:B------:R2:W3:Y:S02]  /*0170*/  F2I.FTZ.U32.TRUNC.NTZ R5, R4 ;  /* 0x0000000400057305 */ /* 0x0004e4000021f000 */
[----:B--2---:R-:W-:Y:S01]  /*0180*/  HFMA2.MMA R4, -RZ, RZ, 0, 0 ;  /* 0x00000000ff047435 */ /* 0x004fe200000001ff */
[----:B-1----:R-:W-:-:S04]  /*0190*/  @P0 IMAD.WIDE R2, R12, 0x4, R2 ;  /* 0x000000040c020825 */ /* 0x002fc800078e0202 */
[----:B---3--:R-:W-:Y:S01]  /*01a0*/  IMAD.MOV R8, RZ, RZ, -R5 ;  /* 0x000000ffff087224 */ /* 0x008fe200078e0a05 */
[----:B------:R0:W5:Y:S01]  /*01b0*/  @P0 LDG.E.CONSTANT R55, desc[UR10][R2.64] ;  /* 0x0000000a02370981 */ /* 0x000162000c1e9900 */
[----:B------:R-:W-:Y:S02]  /*01c0*/  BSSY B0, `(.L_x_17910) ;  /* 0x000008c000007945 */ /* 0x000fe40003800000 */
[----:B------:R-:W-:-:S04]  /*01d0*/  IMAD R11, R8, R7, RZ ;  /* 0x00000007080b7224 */ /* 0x000fc800078e02ff */
[----:B------:R-:W-:Y:S01]  /*01e0*/  IMAD.HI.U32 R5, R5, R11, R4 ;  /* 0x0000000b05057227 */ /* 0x000fe200078e0004 */
[----:B0-----:R-:W-:-:S05]  /*01f0*/  IABS R2, R6 ;  /* 0x0000000600027213 */ /* 0x001fca0000000000 */
[----:B------:R-:W-:-:S04]  /*0200*/  IMAD.HI.U32 R5, R5, R2, RZ ;  /* 0x0000000205057227 */ /* 0x000fc800078e00ff */
[----:B------:R-:W-:-:S04]  /*0210*/  IMAD.MOV R0, RZ, RZ, -R5 ;  /* 0x000000ffff007224 */ /* 0x000fc800078e0a05 */
        /* <DEDUP_REMOVED lines=8> */
[----:B------:R-:W-:-:S04]  /*02a0*/  @P0 VIADD R5, R5, 0x1 ;  /* 0x0000000105050836 */ /* 0x000fc80000000000 */
[----:B------:R-:W-:-:S05]  /*02b0*/  IMAD.MOV.U32 R6, RZ, RZ, R5 ;  /* 0x000000ffff067224 */ /* 0x000fca00078e0005 */
[----:B------:R-:W-:Y:S02]  /*02c0*/  @!P2 IADD3 R6, RZ, -R6, RZ ;  /* 0x80000006ff06a210 */ /* 0x000fe40007ffe0ff */
[----:B------:R-:W-:Y:S02]  /*02d0*/  @!P1 LOP3.LUT R6, RZ, R9, RZ, 0x33, !PT ;  /* 0x00000009ff069212 */ /* 0x000fe400078e33ff */
[----:B------:R-:W0:Y:S02]  /*02e0*/  S2R R9, SR_TID.X ;  /* 0x0000000000097919 */ /* 0x000e240000002100 */
[-C--:B------:R-:W-:Y:S02]  /*02f0*/  IABS R5, R6.reuse ;  /* 0x0000000600057213 */ /* 0x080fe40000000000 */
[----:B------:R-:W-:Y:S02]  /*0300*/  IABS R8, R6 ;  /* 0x0000000600087213 */ /* 0x000fe40000000000 */
[----:B------:R-:W1:Y:S08]  /*0310*/  I2F.RP R0, R5 ;  /* 0x0000000500007306 */ /* 0x000e700000209400 */
[----:B-1----:R-:W1:Y:S02]  /*0320*/  MUFU.RCP R0, R0 ;  /* 0x0000000000007308 */ /* 0x002e640000001000 */
[----:B-1----:R-:W-:-:S06]  /*0330*/  VIADD R2, R0, 0xffffffe ;  /* 0x0ffffffe00027836 */ /* 0x002fcc0000000000 */
[----:B------:R1:W2:Y:S02]  /*0340*/  F2I.FTZ.U32.TRUNC.NTZ R3, R2 ;  /* 0x0000000200037305 */ /* 0x0002a4000021f000 */
[----:B-1----:R-:W-:Y:S02]  /*0350*/  IMAD.MOV.U32 R2, RZ, RZ, RZ ;  /* 0x000000ffff027224 */ /* 0x002fe400078e00ff */
[----:B--2---:R-:W-:-:S04]  /*0360*/  IMAD.MOV R4, RZ, RZ, -R3 ;  /* 0x000000ffff047224 */ /* 0x004fc800078e0a03 */
[----:B------:R-:W-:Y:S01]  /*0370*/  IMAD R7, R4, R5, RZ ;  /* 0x0000000504077224 */ /* 0x000fe200078e02ff */
[----:B------:R-:W-:-:S03]  /*0380*/  IABS R4, R12 ;  /* 0x0000000c00047213 */ /* 0x000fc60000000000 */
[----:B------:R-:W-:Y:S01]  /*0390*/  IMAD.HI.U32 R3, R3, R7, R2 ;  /* 0x0000000703037227 */ /* 0x000fe200078e0002 */
[----:B------:R-:W-:-:S03]  /*03a0*/  LOP3.LUT R2, R12, R6, RZ, 0x3c, !PT ;  /* 0x000000060c027212 */ /* 0x000fc600078e3cff */
[----:B------:R-:W-:Y:S01]  /*03b0*/  IMAD.MOV R7, RZ, RZ, -R8 ;  /* 0x000000ffff077224 */ /* 0x000fe200078e0a08 */
[----:B------:R-:W-:Y:S01]  /*03c0*/  ISETP.GE.AND P2, PT, R2, RZ, PT ;  /* 0x000000ff0200720c */ /* 0x000fe20003f46270 */
[----:B------:R-:W-:Y:S01]  /*03d0*/  IMAD.HI.U32 R54, R3, R4, RZ ;  /* 0x0000000403367227 */ /* 0x000fe200078e00ff */
[----:B0-----:R-:W-:-:S03]  /*03e0*/  SHF.R.S32.HI R2, RZ, 0x1f, R9 ;  /* 0x0000001fff027819 */ /* 0x001fc60000011409 */
[----:B------:R-:W-:Y:S01]  /*03f0*/  IMAD R0, R54, R7, R4 ;  /* 0x0000000736007224 */ /* 0x000fe200078e0204 */
[----:B------:R-:W-:-:S04]  /*0400*/  LEA.HI R2, R2, R9, RZ, 0x5 ;  /* 0x0000000902027211 */ /* 0x000fc800078f28ff */
[----:B------:R-:W-:Y:S02]  /*0410*/  ISETP.GT.U32.AND P1, PT, R5, R0, PT ;  /* 0x000000000500720c */ /* 0x000fe40003f24070 */
[----:B------:R-:W-:-:S11]  /*0420*/  SHF.R.S32.HI R110, RZ, 0x5, R2 ;  /* 0x00000005ff6e7819 */ /* 0x000fd60000011402 */
[----:B------:R-:W-:Y:S02]  /*0430*/  @!P1 IMAD.IADD R0, R0, 0x1, -R5 ;  /* 0x0000000100009824 */ /* 0x000fe400078e0a05 */
[----:B------:R-:W-:Y:S01]  /*0440*/  @!P1 VIADD R54, R54, 0x1 ;  /* 0x0000000136369836 */ /* 0x000fe20000000000 */
[----:B------:R-:W-:Y:S02]  /*0450*/  ISETP.NE.AND P1, PT, R6, RZ, PT ;  /* 0x000000ff0600720c */ /* 0x000fe40003f25270 */
[----:B------:R-:W-:Y:S02]  /*0460*/  ISETP.GE.U32.AND P0, PT, R0, R5, PT ;  /* 0x000000050000720c */ /* 0x000fe40003f06070 */
[----:B------:R-:W-:-:S04]  /*0470*/  IADD3 R0, R56, 0x1f, RZ ;  /* 0x0000001f38007810 */ /* 0x000fc80007ffe0ff */
[----:B------:R-:W-:-:S04]  /*0480*/  SHF.R.S32.HI R3, RZ, 0x1f, R0 ;  /* 0x0000001fff037819 */ /* 0x000fc80000011400 */
[----:B------:R-:W-:Y:S02]  /*0490*/  LEA.HI R3, R3, R0, RZ, 0x5 ;  /* 0x0000000003037211 */ /* 0x000fe400078f28ff */
[----:B------:R-:W-:Y:S01]  /*04a0*/  LEA R0, R13, 0x10, 0x4 ;  /* 0x000000100d007811 */ /* 0x000fe200078e20ff */
[----:B------:R-:W-:Y:S01]  /*04b0*/  @P0 VIADD R54, R54, 0x1 ;  /* 0x0000000136360836 */ /* 0x000fe20000000000 */
[----:B------:R-:W-:Y:S02]  /*04c0*/  ISETP.GT.AND P0, PT, R9, 0x1f, PT ;  /* 0x0000001f0900780c */ /* 0x000fe40003f04270 */
[----:B------:R-:W-:Y:S01]  /*04d0*/  SHF.R.S32.HI R3, RZ, 0x5, R3 ;  /* 0x00000005ff037819 */ /* 0x000fe20000011403 */
[----:B------:R-:W-:Y:S01]  /*04e0*/  @!P2 IMAD.MOV R54, RZ, RZ, -R54 ;  /* 0x000000ffff36a224 */ /* 0x000fe200078e0a36 */
[----:B------:R-:W-:Y:S02]  /*04f0*/  @!P1 LOP3.LUT R54, RZ, R6, RZ, 0x33, !PT ;  /* 0x00000006ff369212 */ /* 0x000fe400078e33ff */
[----:B------:R-:W-:-:S07]  /*0500*/  VIMNMX R7, R3, R0, PT ;  /* 0x0000000003077248 */ /* 0x000fce0003fe0100 */
[----:B------:R-:W-:Y:S05]  /*0510*/  @P0 BRA `(.L_x_17911) ;  /* 0x0000000400580947 */ /* 0x000fea0003800000 */
[C---:B------:R-:W-:Y:S01]  /*0520*/  VIMNMX R0, R9.reuse, -0x60, !PT ;  /* 0xffffffa009007848 */ /* 0x040fe20007fe0100 */
[----:B------:R-:W-:Y:S01]  /*0530*/  ULDC UR4, c[0x0][0x268] ;  /* 0x00009a0000047ab9 */ /* 0x000fe20000000800 */
[----:B------:R-:W-:Y:S01]  /*0540*/  IMAD.SHL.U32 R5, R12, 0x100, RZ ;  /* 0x000001000c057824 */ /* 0x000fe200078e00ff */
[----:B------:R-:W-:Y:S01]  /*0550*/  BSSY B1, `(.L_x_17912) ;  /* 0x0000027000017945 */ /* 0x000fe20003800000 */
[----:B------:R-:W-:-:S03]  /*0560*/  IADD3 R3, -R9, 0x7f, R0 ;  /* 0x0000007f09037810 */ /* 0x000fc60007ffe100 */
[----:B------:R-:W-:Y:S02]  /*0570*/  SHF.R.S32.HI R15, RZ, 0x1f, R5 ;  /* 0x0000001fff0f7819 */ /* 0x000fe40000011405 */
[C---:B------:R-:W-:Y:S02]  /*0580*/  LEA.HI R0, R3.reuse, 0x1, RZ, 0x19 ;  /* 0x0000000103007811 */ /* 0x040fe400078fc8ff */
[----:B------:R-:W-:Y:S02]  /*0590*/  ISETP.GE.U32.AND P0, PT, R3, 0x180, PT ;  /* 0x000001800300780c */ /* 0x000fe40003f06070 */
[----:B------:R-:W-:Y:S01]  /*05a0*/  LOP3.LUT P1, R2, R0, 0x3, RZ, 0xc0, !PT ;  /* 0x0000000300027812 */ /* 0x000fe2000782c0ff */
[----:B------:R-:W-:-:S05]  /*05b0*/  IMAD R0, R10, UR4, RZ ;  /* 0x000000040a007c24 */ /* 0x000fca000f8e02ff */
[----:B------:R-:W-:-:S07]  /*05c0*/  SHF.R.S32.HI R8, RZ, 0x1f, R0 ;  /* 0x0000001fff087819 */ /* 0x000fce0000011400 */
[----:B------:R-:W-:Y:S05]  /*05d0*/  @!P1 BRA `(.L_x_17913) ;  /* 0x0000000000789947 */ /* 0x000fea0003800000 */
[----:B------:R-:W0:Y:S01]  /*05e0*/  S2UR UR5, SR_CgaCtaId ;  /* 0x00000000000579c3 */ /* 0x000e220000008800 */
[----:B------:R-:W-:Y:S01]  /*05f0*/  IMAD.SHL.U32 R3, R9, 0x8, RZ ;  /* 0x0000000809037824 */ /* 0x000fe200078e00ff */
[----:B------:R-:W-:Y:S01]  /*0600*/  UMOV UR4, 0x400 ;  /* 0x0000040000047882 */ /* 0x000fe20000000000 */
[----:B------:R-:W-:-:S03]  /*0610*/  ULDC.64 UR6, c[0x0][0x228] ;  /* 0x00008a0000067ab9 */ /* 0x000fc60000000a00 */
[----:B------:R-:W-:Y:S02]  /*0620*/  IADD3 R17, P1, P2, R0, R3, R5 ;  /* 0x0000000300117210 */ /* 0x000fe40007a3e005 */
[----:B------:R-:W-:Y:S02]  /*0630*/  SHF.R.S32.HI R3, RZ, 0x1f, R3 ;  /* 0x0000001fff037819 */ /* 0x000fe40000011403 */
[C---:B------:R-:W-:Y:S02]  /*0640*/  LEA R14, P3, R17.reuse, UR6, 0x1 ;  /* 0x00000006110e7c11 */ /* 0x040fe4000f8608ff */
[----:B------:R-:W-:Y:S02]  /*0650*/  IADD3.X R4, R8, R3, R15, P1, P2 ;  /* 0x0000000308047210 */ /* 0x000fe40000fe440f */
[----:B------:R-:W-:Y:S02]  /*0660*/  IADD3 R14, P1, R14, 0x8, RZ ;  /* 0x000000080e0e7810 */ /* 0x000fe40007f3e0ff */
[----:B------:R-:W-:-:S02]  /*0670*/  LEA.HI.X R17, R17, UR7, R4, 0x1, P3 ;  /* 0x0000000711117c11 */ /* 0x000fc400098f0c04 */
[----:B------:R-:W-:-:S03]  /*0680*/  MOV R4, R2 ;  /* 0x0000000200047202 */ /* 0x000fc60000000f00 */
[----:B------:R-:W-:Y:S01]  /*0690*/  IMAD.X R17, RZ, RZ, R17, P1 ;  /* 0x000000ffff117224 */ /* 0x000fe200008e0611 */
[----:B0-----:R-:W-:-:S06]  /*06a0*/  ULEA UR4, UR5, UR4, 0x18 ;  /* 0x0000000405047291 */ /* 0x001fcc000f8ec03f */
[----:B------:R-:W-:-:S05]  /*06b0*/  LEA R3, R9, UR4, 0x4 ;  /* 0x0000000409037c11 */ /* 0x000fca000f8e20ff */
[----:B------:R-:W-:-:S07]  /*06c0*/  VIADD R6, R3, 0x8 ;  /* 0x0000000803067836 */ /* 0x000fce0000000000 */
.L_x_17914:
        /* <DEDUP_REMOVED lines=15> */
.L_x_17913:
[----:B------:R-:W-:Y:S05]  /*07c0*/  BSYNC B1 ;  /* 0x0000000000017941 */ /* 0x000fea0003800000 */
.L_x_17912:
        /* <DEDUP_REMOVED lines=12> */
[C---:B-1----:R-:W-:Y:S02]  /*0890*/  LEA R6, P0, R11.reuse, R2, 0x1 ;  /* 0x000000020b067211 */ /* 0x042fe400078008ff */
[----:B------:R-:W-:Y:S02]  /*08a0*/  IADD3 R0, R0, 0x1000, RZ ;  /* 0x0000100000007810 */ /* 0x000fe40007ffe0ff */
[----:B------:R-:W-:-:S09]  /*08b0*/  LEA.HI.X R11, R11, R3, R8, 0x1, P0 ;  /* 0x000000030b0b7211 */ /* 0x000fd200000f0c08 */
.L_x_17915:
        /* <DEDUP_REMOVED lines=14> */
[----:B------:R-:W4:Y:S04]  /*09a0*/  LDG.E.CONSTANT R24, desc[UR10][R2.64+0x17f4] ;  /* 0x0017f40a02187981 */ /* 0x000f28000c1e9900 */
[----:B------:R-:W4:Y:S04]  /*09b0*/  LDG.E.CONSTANT R25, desc[UR10][R2.64+0x17f8] ;  /* 0x0017f80a02197981 */ /* 0x000f28000c1e9900 */
[----:B------:R-:W4:Y:S04]  /*09c0*/  LDG.E.CONSTANT R26, desc[UR10][R2.64+0x17fc] ;  /* 0x0017fc0a021a7981 */ /* 0x000f28000c1e9900 */
[----:B------:R-:W4:Y:S01]  /*09d0*/  LDG.E.CONSTANT R27, desc[UR10][R2.64+0x1800] ;  /* 0x0018000a021b7981 */ /* 0x000f22000c1e9900 */
[----:B------:R-:W-:Y:S01]  /*09e0*/  VIADD R9, R9, 0x200 ;  /* 0x0000020009097836 */ /* 0x000fe20000000000 */
[----:B------:R-:W-:-:S04]  /*09f0*/  IADD3 R6, P1, R6, 0x2000, RZ ;  /* 0x0000200006067810 */ /* 0x000fc80007f3e0ff */
[----:B------:R-:W-:Y:S01]  /*0a00*/  ISETP.GE.AND P0, PT, R9, -0x1e0, PT ;  /* 0xfffffe200900780c */ /* 0x000fe20003f06270 */
[----:B------:R-:W-:Y:S01]  /*0a10*/  IMAD.X R11, RZ, RZ, R11, P1 ;  /* 0x000000ffff0b7224 */ /* 0x000fe200008e060b */
[----:B--2---:R-:W-:Y:S04]  /*0a20*/  STS.128 [R0+-0x1000], R12 ;  /* 0xfff0000c00007388 */ /* 0x004fe80000000c00 */
[----:B---3--:R-:W-:Y:S04]  /*0a30*/  STS.128 [R0+-0x800], R16 ;  /* 0xfff8001000007388 */ /* 0x008fe80000000c00 */
[----:B----4-:R-:W-:Y:S04]  /*0a40*/  STS.128 [R0], R20 ;  /* 0x0000001400007388 */ /* 0x010fe80000000c00 */
[----:B------:R0:W-:Y:S02]  /*0a50*/  STS.128 [R0+0x800], R24 ;  /* 0x0008001800007388 */ /* 0x0001e40000000c00 */
[----:B0-----:R-:W-:Y:S01]  /*0a60*/  VIADD R0, R0, 0x2000 ;  /* 0x0000200000007836 */ /* 0x001fe20000000000 */
[----:B------:R-:W-:Y:S06]  /*0a70*/  @!P0 BRA `(.L_x_17915) ;  /* 0xfffffffc00908947 */ /* 0x000fec000383ffff */
.L_x_17911:
[----:B------:R-:W-:Y:S05]  /*0a80*/  BSYNC B0 ;  /* 0x0000000000007941 */ /* 0x000fea0003800000 */
.L_x_17910:
[----:B------:R-:W0:Y:S01]  /*0a90*/  S2R R2, SR_CTAID.Z ;  /* 0x0000000000027919 */ /* 0x000e220000002700 */
[----:B------:R-:W-:Y:S01]  /*0aa0*/  ULDC UR8, c[0x0][0x26c] ;  /* 0x00009b0000087ab9 */ /* 0x000fe20000000800 */
[----:B------:R-:W-:Y:S01]  /*0ab0*/  ULDC UR14, c[0x0][0x258] ;  /* 0x00009600000e7ab9 */ /* 0x000fe20000000800 */
[----:B------:R-:W-:Y:S01]  /*0ac0*/  ULDC UR15, c[0x0][0x270] ;  /* 0x00009c00000f7ab9 */ /* 0x000fe20000000800 */
[----:B------:R-:W-:Y:S01]  /*0ad0*/  ULDC UR9, c[0x0][0x244] ;  /* 0x0000910000097ab9 */ /* 0x000fe20000000800 */
[----:B------:R-:W-:Y:S01]  /*0ae0*/  ULDC.64 UR6, c[0x0][0x248] ;  /* 0x0000920000067ab9 */ /* 0x000fe20000000a00 */
[----:B------:R-:W-:Y:S01]  /*0af0*/  ULDC.64 UR12, c[0x0][0x230] ;  /* 0x00008c00000c7ab9 */ /* 0x000fe20000000a00 */
[----:B------:R-:W-:Y:S01]  /*0b00*/  BSSY B0, `(.L_x_17916) ;  /* 0x000051d000007945 */ /* 0x000fe20003800000 */
[----:B------:R-:W-:Y:S01]  /*0b10*/  MOV R63, 0xff7fffff ;  /* 0xff7fffff003f7802 */ /* 0x000fe20000000f00 */
[----:B0-----:R-:W-:Y:S01]  /*0b20*/  IMAD R110, R2, 0x10, R110 ;  /* 0x00000010026e7824 */ /* 0x001fe200078e026e */
[----:B------:R-:W-:Y:S04]  /*0b30*/  BAR.SYNC.DEFER_BLOCKING 0x0 ;  /* 0x0000000000007b1d */ /* 0x000fe80000010000 */
[----:B------:R-:W-:-:S13]  /*0b40*/  ISETP.GE.AND P1, PT, R110, R7, PT ;  /* 0x000000076e00720c */ /* 0x000fda0003f26270 */
[----:B------:R-:W-:Y:S05]  /*0b50*/  @P1 BRA `(.L_x_17917) ;  /* 0x00000050005c1947 */ /* 0x000fea0003800000 */
[----:B------:R-:W0:Y:S01]  /*0b60*/  S2UR UR5, SR_CgaCtaId ;  /* 0x00000000000579c3 */ /* 0x000e220000008800 */
[----:B------:R-:W-:Y:S02]  /*0b70*/  UMOV UR4, 0x400 ;  /* 0x0000040000047882 */ /* 0x000fe40000000000 */
[----:B0-----:R-:W-:-:S09]  /*0b80*/  ULEA UR4, UR5, UR4, 0x18 ;  /* 0x0000000405047291 */ /* 0x001fd2000f8ec03f */
[----:B------:R-:W0:Y:S04]  /*0b90*/  LDS.128 R4, [UR4] ;  /* 0x00000004ff047984 */ /* 0x000e280008000c00 */
[----:B------:R-:W1:Y:S04]  /*0ba0*/  LDS.128 R8, [UR4+0x10] ;  /* 0x00001004ff087984 */ /* 0x000e680008000c00 */
[----:B------:R-:W2:Y:S04]  /*0bb0*/  LDS.128 R12, [UR4+0x20] ;  /* 0x00002004ff0c7984 */ /* 0x000ea80008000c00 */
[----:B------:R-:W-:Y:S04]  /*0bc0*/  LDS.128 R28, [UR4+0x30] ;  /* 0x00003004ff1c7984 */ /* 0x000fe80008000c00 */
[----:B------:R-:W-:Y:S04]  /*0bd0*/  LDS.128 R32, [UR4+0x40] ;  /* 0x00004004ff207984 */ /* 0x000fe80008000c00 */
[----:B------:R-:W3:Y:S04]  /*0be0*/  LDS.128 R24, [UR4+0x50] ;  /* 0x00005004ff187984 */ /* 0x000ee80008000c00 */
[----:B------:R-:W4:Y:S04]  /*0bf0*/  LDS.128 R20, [UR4+0x60] ;  /* 0x00006004ff147984 */ /* 0x000f280008000c00 */
[----:B------:R-:W4:Y:S04]  /*0c00*/  LDS.128 R16, [UR4+0x70] ;  /* 0x00007004ff107984 */ /* 0x000f280008000c00 */
[----:B------:R-:W-:Y:S04]  /*0c10*/  LDS.128 R76, [UR4+0x110] ;  /* 0x00011004ff4c7984 */ /* 0x000fe80008000c00 */
[----:B------:R-:W4:Y:S01]  /*0c20*/  LDS.128 R64, [UR4+0x120] ;  /* 0x00012004ff407984 */ /* 0x000f220008000c00 */
[C---:B0-----:R-:W-:Y:S01]  /*0c30*/  IMAD.U32 R2, R4.reuse, 0x10000, RZ ;  /* 0x0001000004027824 */ /* 0x041fe200078e00ff */
[----:B------:R-:W-:Y:S01]  /*0c40*/  PRMT R111, R4, 0x7632, R111 ;  /* 0x00007632046f7816 */ /* 0x000fe2000000006f */
[C---:B------:R-:W-:Y:S01]  /*0c50*/  IMAD.U32 R0, R5.reuse, 0x10000, RZ ;  /* 0x0001000005007824 */ /* 0x040fe200078e00ff */
[----:B------:R-:W-:Y:S01]  /*0c60*/  PRMT R112, R5, 0x7632, R112 ;  /* 0x0000763205707816 */ /* 0x000fe20000000070 */
[----:B------:R-:W0:Y:S01]  /*0c70*/  LDS.128 R60, [UR4+0x130] ;  /* 0x00013004ff3c7984 */ /* 0x000e220008000c00 */
[----:B-1----:R-:W-:Y:S01]  /*0c80*/  PRMT R115, R8, 0x7632, R115 ;  /* 0x0000763208737816 */ /* 0x002fe20000000073 */
[----:B------:R-:W-:Y:S01]  /*0c90*/  IMAD.U32 R111, R111, 0x10000, RZ ;  /* 0x000100006f6f7824 */ /* 0x000fe200078e00ff */
[----:B------:R-:W-:Y:S01]  /*0ca0*/  PRMT R116, R9, 0x7632, R116 ;  /* 0x0000763209747816 */ /* 0x000fe20000000074 */
[----:B------:R1:W-:Y:S01]  /*0cb0*/  STL [R1+0x58], R2 ;  /* 0x0000580201007387 */ /* 0x0003e20000100800 */
[----:B--2---:R-:W-:Y:S01]  /*0cc0*/  PRMT R119, R12, 0x7632, R119 ;  /* 0x000076320c777816 */ /* 0x004fe20000000077 */
[----:B------:R-:W-:Y:S01]  /*0cd0*/  IMAD.U32 R112, R112, 0x10000, RZ ;  /* 0x0001000070707824 */ /* 0x000fe200078e00ff */
[----:B------:R-:W-:Y:S01]  /*0ce0*/  PRMT R120, R13, 0x7632, R120 ;  /* 0x000076320d787816 */ /* 0x000fe20000000078 */
[----:B------:R2:W-:Y:S01]  /*0cf0*/  STL [R1+0x54], R0 ;  /* 0x0000540001007387 */ /* 0x0005e20000100800 */
[----:B------:R-:W-:Y:S01]  /*0d00*/  PRMT R121, R14, 0x7632, R121 ;  /* 0x000076320e797816 */ /* 0x000fe20000000079 */
[----:B------:R-:W-:Y:S01]  /*0d10*/  IMAD.U32 R115, R115, 0x10000, RZ ;  /* 0x0001000073737824 */ /* 0x000fe200078e00ff */
[----:B------:R-:W-:Y:S01]  /*0d20*/  PRMT R122, R15, 0x7632, R122 ;  /* 0x000076320f7a7816 */ /* 0x000fe2000000007a */
[----:B------:R-:W-:Y:S01]  /*0d30*/  LDS.128 R68, [UR4+0x140] ;  /* 0x00014004ff447984 */ /* 0x000fe20008000c00 */
[----:B------:R-:W-:Y:S01]  /*0d40*/  PRMT R117, R10, 0x7632, R117 ;  /* 0x000076320a757816 */ /* 0x000fe20000000075 */
[C---:B-1----:R-:W-:Y:S01]  /*0d50*/  IMAD.U32 R2, R6.reuse, 0x10000, RZ ;  /* 0x0001000006027824 */ /* 0x042fe200078e00ff */
[----:B------:R-:W-:Y:S01]  /*0d60*/  PRMT R118, R11, 0x7632, R118 ;  /* 0x000076320b767816 */ /* 0x000fe20000000076 */
[----:B------:R-:W-:Y:S01]  /*0d70*/  LDS.128 R72, [UR4+0x150] ;  /* 0x00015004ff487984 */ /* 0x000fe20008000c00 */
[----:B------:R-:W-:Y:S01]  /*0d80*/  PRMT R113, R6, 0x7632, R113 ;  /* 0x0000763206717816 */ /* 0x000fe20000000071 */
[C---:B--2---:R-:W-:Y:S01]  /*0d90*/  IMAD.U32 R0, R7.reuse, 0x10000, RZ ;  /* 0x0001000007007824 */ /* 0x044fe200078e00ff */
[----:B------:R-:W-:Y:S01]  /*0da0*/  PRMT R114, R7, 0x7632, R114 ;  /* 0x0000763207727816 */ /* 0x000fe20000000072 */
[----:B------:R1:W-:Y:S01]  /*0db0*/  STL [R1+0x50], R2 ;  /* 0x0000500201007387 */ /* 0x0003e20000100800 */
[----:B---3--:R-:W-:Y:S01]  /*0dc0*/  PRMT R135, R24, 0x7632, R135 ;  /* 0x0000763218877816 */ /* 0x008fe20000000087 */
[----:B----4-:R-:W-:Y:S01]  /*0dd0*/  IMAD.U32 R52, R20, 0x10000, RZ ;  /* 0x0001000014347824 */ /* 0x010fe200078e00ff */
[----:B------:R-:W-:Y:S01]  /*0de0*/  PRMT R136, R25, 0x7632, R136 ;  /* 0x0000763219887816 */ /* 0x000fe20000000088 */
[----:B------:R2:W-:Y:S01]  /*0df0*/  STL [R1+0x4c], R0 ;  /* 0x00004c0001007387 */ /* 0x0005e20000100800 */
[----:B------:R-:W-:Y:S01]  /*0e00*/  PRMT R137, R26, 0x7632, R137 ;  /* 0x000076321a897816 */ /* 0x000fe20000000089 */
[----:B------:R-:W-:Y:S01]  /*0e10*/  IMAD.U32 R51, R21, 0x10000, RZ ;  /* 0x0001000015337824 */ /* 0x000fe200078e00ff */
[C---:B------:R-:W-:Y:S01]  /*0e20*/  PRMT R138, R27.reuse, 0x7632, R138 ;  /* 0x000076321b8a7816 */ /* 0x040fe2000000008a */
[----:B------:R-:W3:Y:S01]  /*0e30*/  LDS.128 R4, [UR4+0xa0] ;  /* 0x0000a004ff047984 */ /* 0x000ee20008000c00 */
[----:B------:R-:W-:Y:S01]  /*0e40*/  SHF.L.U32 R53, R27, 0x10, RZ ;  /* 0x000000101b357819 */ /* 0x000fe200000006ff */
[----:B-1----:R-:W-:Y:S01]  /*0e50*/  IMAD.U32 R2, R8, 0x10000, RZ ;  /* 0x0001000008027824 */ /* 0x002fe200078e00ff */
[----:B------:R-:W-:Y:S01]  /*0e60*/  PRMT R139, R20, 0x7632, R139 ;  /* 0x00007632148b7816 */ /* 0x000fe2000000008b */
[C---:B------:R-:W-:Y:S01]  /*0e70*/  IMAD.U32 R50, R22.reuse, 0x10000, RZ ;  /* 0x0001000016327824 */ /* 0x040fe200078e00ff */
[----:B------:R-:W-:Y:S01]  /*0e80*/  PRMT R140, R21, 0x7632, R140 ;  /* 0x00007632158c7816 */ /* 0x000fe2000000008c */
[----:B------:R-:W-:Y:S01]  /*0e90*/  IMAD.U32 R49, R23, 0x10000, RZ ;  /* 0x0001000017317824 */ /* 0x000fe200078e00ff */
[----:B--2---:R-:W-:Y:S01]  /*0ea0*/  SHF.L.U32 R0, R9, 0x10, RZ ;  /* 0x0000001009007819 */ /* 0x004fe200000006ff */
[----:B------:R1:W-:Y:S01]  /*0eb0*/  STL [R1+0x48], R2 ;  /* 0x0000480201007387 */ /* 0x0003e20000100800 */
[----:B------:R-:W-:Y:S01]  /*0ec0*/  PRMT R141, R22, 0x7632, R141 ;  /* 0x00007632168d7816 */ /* 0x000fe2000000008d */
[C---:B------:R-:W-:Y:S01]  /*0ed0*/  IMAD.U32 R48, R16.reuse, 0x10000, RZ ;  /* 0x0001000010307824 */ /* 0x040fe200078e00ff */
[----:B------:R-:W-:Y:S01]  /*0ee0*/  PRMT R142, R23, 0x7632, R142 ;  /* 0x00007632178e7816 */ /* 0x000fe2000000008e */
[----:B------:R2:W-:Y:S01]  /*0ef0*/  STL [R1+0x44], R0 ;  /* 0x0000440001007387 */ /* 0x0005e20000100800 */
[----:B------:R-:W-:Y:S01]  /*0f00*/  PRMT R143, R16, 0x7632, R143 ;  /* 0x00007632108f7816 */ /* 0x000fe2000000008f */
[----:B------:R-:W-:Y:S01]  /*0f10*/  IMAD.U32 R46, R18, 0x10000, RZ ;  /* 0x00010000122e7824 */ /* 0x000fe200078e00ff */
[C---:B------:R-:W-:Y:S01]  /*0f20*/  PRMT R144, R17.reuse, 0x7632, R144 ;  /* 0x0000763211907816 */ /* 0x040fe20000000090 */
[----:B------:R-:W4:Y:S01]  /*0f30*/  LDS.128 R20, [UR4+0xc0] ;  /* 0x0000c004ff147984 */ /* 0x000f220008000c00 */
[----:B------:R-:W-:Y:S01]  /*0f40*/  SHF.L.U32 R47, R17, 0x10, RZ ;  /* 0x00000010112f7819 */ /* 0x000fe200000006ff */
[----:B-1----:R-:W-:Y:S01]  /*0f50*/  IMAD.U32 R2, R10, 0x10000, RZ ;  /* 0x000100000a027824 */ /* 0x002fe200078e00ff */
[----:B------:R-:W-:Y:S01]  /*0f60*/  PRMT R145, R18, 0x7632, R145 ;  /* 0x0000763212917816 */ /* 0x000fe20000000091 */
[C---:B------:R-:W-:Y:S01]  /*0f70*/  IMAD.U32 R45, R19.reuse, 0x10000, RZ ;  /* 0x00010000132d7824 */ /* 0x040fe200078e00ff */
[----:B------:R-:W-:Y:S01]  /*0f80*/  PRMT R146, R19, 0x7632, R146 ;  /* 0x0000763213927816 */ /* 0x000fe20000000092 */
[----:B--2---:R-:W-:Y:S01]  /*0f90*/  IMAD.U32 R0, R11, 0x10000, RZ ;  /* 0x000100000b007824 */ /* 0x004fe200078e00ff */
[----:B------:R1:W-:Y:S01]  /*0fa0*/  STL [R1+0x40], R2 ;  /* 0x0000400201007387 */ /* 0x0003e20000100800 */
[----:B------:R-:W-:Y:S01]  /*0fb0*/  PRMT R132, R33, 0x7632, R132 ;  /* 0x0000763221847816 */ /* 0x000fe20000000084 */
[----:B------:R-:W-:Y:S01]  /*0fc0*/  IMAD.U32 R3, R65, 0x10000, RZ ;  /* 0x0001000041037824 */ /* 0x000fe200078e00ff */
[----:B------:R-:W-:Y:S01]  /*0fd0*/  PRMT R133, R34, 0x7632, R133 ;  /* 0x0000763222857816 */ /* 0x000fe20000000085 */
[----:B------:R2:W-:Y:S01]  /*0fe0*/  STL [R1+0x3c], R0 ;  /* 0x00003c0001007387 */ /* 0x0005e20000100800 */
[----:B------:R-:W-:Y:S01]  /*0ff0*/  PRMT R134, R35, 0x7632, R134 ;  /* 0x0000763223867816 */ /* 0x000fe20000000086 */
[----:B0-----:R-:W-:Y:S01]  /*1000*/  IMAD.U32 R57, R60, 0x10000, RZ ;  /* 0x000100003c397824 */ /* 0x001fe200078e00ff */
[----:B------:R-:W-:Y:S01]  /*1010*/  PRMT R128, R29, 0x7632, R128 ;  /* 0x000076321d807816 */ /* 0x000fe20000000080 */
[----:B------:R-:W0:Y:S01]  /*1020*/  LDS.128 R8, [UR4+0x90] ;  /* 0x00009004ff087984 */ /* 0x000e220008000c00 */
[----:B------:R-:W-:Y:S01]  /*1030*/  PRMT R129, R30, 0x7632, R129 ;  /* 0x000076321e817816 */ /* 0x000fe20000000081 */
[----:B-1----:R-:W-:Y:S01]  /*1040*/  IMAD.U32 R2, R12, 0x10000, RZ ;  /* 0x000100000c027824 */ /* 0x002fe200078e00ff */
[----:B------:R-:W-:Y:S01]  /*1050*/  PRMT R130, R31, 0x7632, R130 ;  /* 0x000076321f827816 */ /* 0x000fe20000000082 */
[----:B------:R-:W1:Y:S01]  /*1060*/  LDS.128 R16, [UR4+0xd0] ;  /* 0x0000d004ff107984 */ /* 0x000e620008000c00 */
[----:B------:R-:W-:Y:S01]  /*1070*/  PRMT R123, R28, 0x7632, R123 ;  /* 0x000076321c7b7816 */ /* 0x000fe2000000007b */
[----:B--2---:R-:W-:Y:S01]  /*1080*/  IMAD.U32 R0, R13, 0x10000, RZ ;  /* 0x000100000d007824 */ /* 0x004fe200078e00ff */
[----:B------:R-:W-:Y:S01]  /*1090*/  PRMT R131, R32, 0x7632, R131 ;  /* 0x0000763220837816 */ /* 0x000fe20000000083 */
[----:B------:R2:W-:Y:S01]  /*10a0*/  STL [R1+0x38], R2 ;  /* 0x0000380201007387 */ /* 0x0005e20000100800 */
[C---:B---3--:R-:W-:Y:S01]  /*10b0*/  PRMT R155, R4.reuse, 0x7632, R155 ;  /* 0x00007632049b7816 */ /* 0x048fe2000000009b */
[----:B------:R-:W-:Y:S01]  /*10c0*/  IMAD.U32 R36, R4, 0x10000, RZ ;  /* 0x0001000004247824 */ /* 0x000fe200078e00ff */
[----:B------:R-:W-:Y:S01]  /*10d0*/  PRMT R156, R5, 0x7632, R156 ;  /* 0x00007632059c7816 */ /* 0x000fe2000000009c */
[----:B------:R3:W-:Y:S01]  /*10e0*/  STL [R1+0x34], R0 ;  /* 0x0000340001007387 */ /* 0x0007e20000100800 */
[----:B------:R-:W-:Y:S01]  /*10f0*/  PRMT R157, R6, 0x7632, R157 ;  /* 0x00007632069d7816 */ /* 0x000fe2000000009d */
[----:B------:R-:W-:Y:S01]  /*1100*/  IMAD.U32 R59, R62, 0x10000, RZ ;  /* 0x000100003e3b7824 */ /* 0x000fe200078e00ff */
[----:B------:R-:W-:Y:S01]  /*1110*/  PRMT R158, R7, 0x7632, R158 ;  /* 0x00007632079e7816 */ /* 0x000fe2000000009e */
[----:B------:R-:W-:Y:S01]  /*1120*/  IMAD.U32 R84, R63, 0x10000, RZ ;  /* 0x000100003f547824 */ /* 0x000fe200078e00ff */
[----:B------:R-:W-:Y:S01]  /*1130*/  PRMT R183, R76, 0x7632, R183 ;  /* 0x000076324cb77816 */ /* 0x000fe200000000b7 */
[----:B--2---:R-:W-:Y:S01]  /*1140*/  IMAD.U32 R2, R14, 0x10000, RZ ;  /* 0x000100000e027824 */ /* 0x004fe200078e00ff */
[----:B------:R-:W-:Y:S01]  /*1150*/  PRMT R184, R77, 0x7632, R184 ;  /* 0x000076324db87816 */ /* 0x000fe200000000b8 */
[----:B------:R-:W2:Y:S01]  /*1160*/  LDS.128 R80, [UR4+0x160] ;  /* 0x00016004ff507984 */ /* 0x000ea20008000c00 */
[----:B------:R-:W-:Y:S01]  /*1170*/  PRMT R185, R78, 0x7632, R185 ;  /* 0x000076324eb97816 */ /* 0x000fe200000000b9 */
[----:B------:R-:W-:Y:S01]  /*1180*/  IMAD.U32 R85, R68, 0x10000, RZ ;  /* 0x0001000044557824 */ /* 0x000fe200078e00ff */
[----:B---3--:R-:W-:Y:S01]  /*1190*/  SHF.L.U32 R0, R15, 0x10, RZ ;  /* 0x000000100f007819 */ /* 0x008fe200000006ff */
[----:B------:R3:W-:Y:S01]  /*11a0*/  STL [R1+0x30], R2 ;  /* 0x0000300201007387 */ /* 0x0007e20000100800 */
[----:B----4-:R-:W-:Y:S01]  /*11b0*/  PRMT R164, R21, 0x7632, R164 ;  /* 0x0000763215a47816 */ /* 0x010fe200000000a4 */
[----:B------:R-:W-:Y:S01]  /*11c0*/  IMAD.U32 R86, R69, 0x10000, RZ ;  /* 0x0001000045567824 */ /* 0x000fe200078e00ff */
[----:B------:R-:W-:Y:S01]  /*11d0*/  PRMT R165, R22, 0x7632, R165 ;  /* 0x0000763216a57816 */ /* 0x000fe200000000a5 */
[----:B------:R-:W4:Y:S01]  /*11e0*/  LDS.128 R12, [UR4+0x80] ;  /* 0x00008004ff0c7984 */ /* 0x000f220008000c00 */
[----:B------:R-:W-:Y:S01]  /*11f0*/  PRMT R166, R23, 0x7632, R166 ;  /* 0x0000763217a67816 */ /* 0x000fe200000000a6 */
[----:B------:R-:W-:Y:S01]  /*1200*/  IMAD.U32 R87, R70, 0x10000, RZ ;  /* 0x0001000046577824 */ /* 0x000fe200078e00ff */
[----:B------:R-:W-:Y:S01]  /*1210*/  PRMT R163, R20, 0x7632, R163 ;  /* 0x0000763214a37816 */ /* 0x000fe200000000a3 */
[----:B------:R1:W-:Y:S01]  /*1220*/  STL [R1+0x2c], R0 ;  /* 0x00002c0001007387 */ /* 0x0003e20000100800 */
[----:B------:R-:W-:Y:S01]  /*1230*/  PRMT R186, R79, 0x7632, R186 ;  /* 0x000076324fba7816 */ /* 0x000fe200000000ba */
[----:B---3--:R-:W-:Y:S01]  /*1240*/  IMAD.U32 R2, R28, 0x10000, RZ ;  /* 0x000100001c027824 */ /* 0x008fe200078e00ff */
[----:B------:R-:W-:Y:S01]  /*1250*/  PRMT R187, R64, 0x7632, R187 ;  /* 0x0000763240bb7816 */ /* 0x000fe200000000bb */
[----:B------:R-:W-:Y:S01]  /*1260*/  IMAD.U32 R28, R20, 0x10000, RZ ;  /* 0x00010000141c7824 */ /* 0x000fe200078e00ff */
[----:B------:R-:W-:Y:S01]  /*1270*/  PRMT R188, R65, 0x7632, R188 ;  /* 0x0000763241bc7816 */ /* 0x000fe200000000bc */
[----:B------:R-:W-:Y:S01]  /*1280*/  IMAD.U32 R89, R72, 0x10000, RZ ;  /* 0x0001000048597824 */ /* 0x000fe200078e00ff */
[----:B------:R3:W-:Y:S01]  /*1290*/  STL [R1+0x28], R2 ;  /* 0x0000280201007387 */ /* 0x0007e20000100800 */
[C---:B0-----:R-:W-:Y:S01]  /*12a0*/  PRMT R151, R8.reuse, 0x7632, R151 ;  /* 0x0000763208977816 */ /* 0x041fe20000000097 */
[----:B------:R-:W-:Y:S01]  /*12b0*/  IMAD.U32 R40, R8, 0x10000, RZ ;  /* 0x0001000008287824 */ /* 0x000fe200078e00ff */
[----:B------:R-:W-:Y:S01]  /*12c0*/  PRMT R152, R9, 0x7632, R152 ;  /* 0x0000763209987816 */ /* 0x000fe20000000098 */
[----:B-1----:R-:W-:Y:S01]  /*12d0*/  IMAD.U32 R0, R29, 0x10000, RZ ;  /* 0x000100001d007824 */ /* 0x002fe200078e00ff */
[C---:B------:R-:W-:Y:S01]  /*12e0*/  PRMT R153, R10.reuse, 0x7632, R153 ;  /* 0x000076320a997816 */ /* 0x040fe20000000099 */
[----:B------:R-:W-:Y:S01]  /*12f0*/  IMAD.U32 R39, R9, 0x10000, RZ ;  /* 0x0001000009277824 */ /* 0x000fe200078e00ff */
[----:B------:R-:W-:Y:S01]  /*1300*/  PRMT R154, R11, 0x7632, R154 ;  /* 0x000076320b9a7816 */ /* 0x000fe2000000009a */
[----:B------:R-:W-:Y:S01]  /*1310*/  IMAD.U32 R38, R10, 0x10000, RZ ;  /* 0x000100000a267824 */ /* 0x000fe200078e00ff */
[----:B------:R0:W-:Y:S01]  /*1320*/  STL [R1+0x24], R0 ;  /* 0x0000240001007387 */ /* 0x0001e20000100800 */
[----:B---3--:R-:W-:Y:S01]  /*1330*/  IMAD.U32 R2, R30, 0x10000, RZ ;  /* 0x000100001e027824 */ /* 0x008fe200078e00ff */
[----:B------:R-:W-:Y:S01]  /*1340*/  PRMT R168, R17, 0x7632, R168 ;  /* 0x0000763211a87816 */ /* 0x000fe200000000a8 */
[----:B------:R-:W-:Y:S01]  /*1350*/  IMAD.U32 R37, R11, 0x10000, RZ ;  /* 0x000100000b257824 */ /* 0x000fe200078e00ff */
[----:B------:R-:W-:Y:S01]  /*1360*/  PRMT R169, R18, 0x7632, R169 ;  /* 0x0000763212a97816 */ /* 0x000fe200000000a9 */
[----:B------:R-:W1:Y:S01]  /*1370*/  LDS.128 R8, [UR4+0xf0] ;  /* 0x0000f004ff087984 */ /* 0x000e620008000c00 */
[----:B------:R-:W-:Y:S01]  /*1380*/  PRMT R170, R19, 0x7632, R170 ;  /* 0x0000763213aa7816 */ /* 0x000fe200000000aa */
[----:B------:R-:W-:Y:S01]  /*1390*/  IMAD.U32 R90, R73, 0x10000, RZ ;  /* 0x00010000495a7824 */ /* 0x000fe200078e00ff */
[----:B------:R-:W-:Y:S01]  /*13a0*/  PRMT R167, R16, 0x7632, R167 ;  /* 0x0000763210a77816 */ /* 0x000fe200000000a7 */
[----:B------:R3:W-:Y:S01]  /*13b0*/  STL [R1+0x20], R2 ;  /* 0x0000200201007387 */ /* 0x0007e20000100800 */
[----:B0-----:R-:W-:Y:S01]  /*13c0*/  IMAD.U32 R0, R31, 0x10000, RZ ;  /* 0x000100001f007824 */ /* 0x001fe200078e00ff */
[----:B------:R-:W-:Y:S01]  /*13d0*/  PRMT R189, R66, 0x7632, R189 ;  /* 0x0000763242bd7816 */ /* 0x000fe200000000bd */
[----:B------:R-:W-:Y:S01]  /*13e0*/  IMAD.U32 R91, R74, 0x10000, RZ ;  /* 0x000100004a5b7824 */ /* 0x000fe200078e00ff */
[----:B------:R-:W-:Y:S01]  /*13f0*/  PRMT R190, R67, 0x7632, R190 ;  /* 0x0000763243be7816 */ /* 0x000fe200000000be */
[----:B------:R-:W-:Y:S01]  /*1400*/  IMAD.U32 R92, R75, 0x10000, RZ ;  /* 0x000100004b5c7824 */ /* 0x000fe200078e00ff */
[----:B------:R0:W-:Y:S01]  /*1410*/  STL [R1+0x1c], R0 ;  /* 0x00001c0001007387 */ /* 0x0001e20000100800 */
[----:B------:R-:W-:Y:S01]  /*1420*/  PRMT R191, R60, 0x7632, R191 ;  /* 0x000076323cbf7816 */ /* 0x000fe200000000bf */
[----:B--2---:R-:W-:Y:S01]  /*1430*/  IMAD.U32 R93, R80, 0x10000, RZ ;  /* 0x00010000505d7824 */ /* 0x004fe200078e00ff */
[----:B------:R-:W-:Y:S01]  /*1440*/  PRMT R192, R61, 0x7632, R192 ;  /* 0x000076323dc07816 */ /* 0x000fe200000000c0 */
[----:B---3--:R-:W-:Y:S01]  /*1450*/  IMAD.U32 R2, R32, 0x10000, RZ ;  /* 0x0001000020027824 */ /* 0x008fe200078e00ff */
[C---:B----4-:R-:W-:Y:S01]  /*1460*/  PRMT R147, R12.reuse, 0x7632, R147 ;  /* 0x000076320c937816 */ /* 0x050fe20000000093 */
[----:B------:R-:W-:Y:S01]  /*1470*/  IMAD.U32 R44, R12, 0x10000, RZ ;  /* 0x000100000c2c7824 */ /* 0x000fe200078e00ff */
[C---:B------:R-:W-:Y:S01]  /*1480*/  PRMT R148, R13.reuse, 0x7632, R148 ;  /* 0x000076320d947816 */ /* 0x040fe20000000094 */
[----:B------:R-:W-:Y:S01]  /*1490*/  IMAD.U32 R43, R13, 0x10000, RZ ;  /* 0x000100000d2b7824 */ /* 0x000fe200078e00ff */
[----:B------:R2:W-:Y:S01]  /*14a0*/  STL [R1+0x18], R2 ;  /* 0x0000180201007387 */ /* 0x0005e20000100800 */
[----:B0-----:R-:W-:Y:S01]  /*14b0*/  SHF.L.U32 R0, R33, 0x10, RZ ;  /* 0x0000001021007819 */ /* 0x001fe200000006ff */
[C---:B------:R-:W-:Y:S01]  /*14c0*/  IMAD.U32 R42, R14.reuse, 0x10000, RZ ;  /* 0x000100000e2a7824 */ /* 0x040fe200078e00ff */
[----:B------:R-:W-:Y:S01]  /*14d0*/  PRMT R149, R14, 0x7632, R149 ;  /* 0x000076320e957816 */ /* 0x000fe20000000095 */
[----:B------:R-:W-:Y:S01]  /*14e0*/  IMAD.U32 R33, R7, 0x10000, RZ ;  /* 0x0001000007217824 */ /* 0x000fe200078e00ff */
[C---:B------:R-:W-:Y:S01]  /*14f0*/  PRMT R150, R15.reuse, 0x7632, R150 ;  /* 0x000076320f967816 */ /* 0x040fe20000000096 */
[----:B------:R0:W-:Y:S01]  /*1500*/  STL [R1+0x14], R0 ;  /* 0x0000140001007387 */ /* 0x0001e20000100800 */
[----:B------:R-:W-:Y:S01]  /*1510*/  SHF.L.U32 R41, R15, 0x10, RZ ;  /* 0x000000100f297819 */ /* 0x000fe200000006ff */
[----:B------:R-:W-:Y:S01]  /*1520*/  IMAD.U32 R95, R82, 0x10000, RZ ;  /* 0x00010000525f7824 */ /* 0x000fe200078e00ff */
[----:B------:R-:W-:Y:S01]  /*1530*/  SHF.L.U32 R58, R61, 0x10, RZ ;  /* 0x000000103d3a7819 */ /* 0x000fe200000006ff */
[----:B--2---:R-:W-:Y:S01]  /*1540*/  IMAD.U32 R2, R34, 0x10000, RZ ;  /* 0x0001000022027824 */ /* 0x004fe200078e00ff */
[----:B------:R-:W2:Y:S01]  /*1550*/  LDS.128 R12, [UR4+0xe0] ;  /* 0x0000e004ff0c7984 */ /* 0x000ea20008000c00 */
[----:B------:R-:W-:Y:S01]  /*1560*/  IMAD.U32 R34, R6, 0x10000, RZ ;  /* 0x0001000006227824 */ /* 0x000fe200078e00ff */
[----:B------:R-:W-:Y:S01]  /*1570*/  PRMT R193, R62, 0x7632, R193 ;  /* 0x000076323ec17816 */ /* 0x000fe200000000c1 */
[----:B------:R-:W-:Y:S01]  /*1580*/  IMAD.U32 R96, R83, 0x10000, RZ ;  /* 0x0001000053607824 */ /* 0x000fe200078e00ff */
[----:B------:R3:W-:Y:S01]  /*1590*/  STL [R1+0x10], R2 ;  /* 0x0000100201007387 */ /* 0x0007e20000100800 */
[----:B0-----:R-:W-:Y:S01]  /*15a0*/  IMAD.U32 R0, R35, 0x10000, RZ ;  /* 0x0001000023007824 */ /* 0x001fe200078e00ff */
[----:B------:R-:W-:Y:S01]  /*15b0*/  SHF.L.U32 R35, R5, 0x10, RZ ;  /* 0x0000001005237819 */ /* 0x000fe200000006ff */
[----:B------:R-:W-:Y:S01]  /*15c0*/  IMAD.U32 R113, R113, 0x10000, RZ ;  /* 0x0001000071717824 */ /* 0x000fe200078e00ff */
[----:B------:R-:W0:Y:S01]  /*15d0*/  LDS.128 R4, [UR4+0x100] ;  /* 0x00010004ff047984 */ /* 0x000e220008000c00 */
[----:B------:R-:W-:Y:S01]  /*15e0*/  PRMT R194, R63, 0x7632, R194 ;  /* 0x000076323fc27816 */ /* 0x000fe200000000c2 */
[----:B------:R-:W-:Y:S01]  /*15f0*/  IMAD.U32 R116, R116, 0x10000, RZ ;  /* 0x0001000074747824 */ /* 0x000fe200078e00ff */
[----:B-1----:R-:W-:Y:S01]  /*1600*/  PRMT R176, R9, 0x7632, R176 ;  /* 0x0000763209b07816 */ /* 0x002fe200000000b0 */
[----:B------:R1:W-:Y:S01]  /*1610*/  STL [R1+0xc], R0 ;  /* 0x00000c0001007387 */ /* 0x0003e20000100800 */
[----:B------:R-:W-:Y:S01]  /*1620*/  PRMT R177, R10, 0x7632, R177 ;  /* 0x000076320ab17816 */ /* 0x000fe200000000b1 */
[----:B---3--:R-:W-:Y:S01]  /*1630*/  IMAD.U32 R2, R25, 0x10000, RZ ;  /* 0x0001000019027824 */ /* 0x008fe200078e00ff */
[----:B------:R-:W-:Y:S01]  /*1640*/  PRMT R178, R11, 0x7632, R178 ;  /* 0x000076320bb27816 */ /* 0x000fe200000000b2 */
[----:B------:R-:W3:Y:S01]  /*1650*/  LDS.128 R60, [UR4+0x190] ;  /* 0x00019004ff3c7984 */ /* 0x000ee20008000c00 */
[----:B------:R-:W-:Y:S01]  /*1660*/  PRMT R175, R8, 0x7632, R175 ;  /* 0x0000763208af7816 */ /* 0x000fe200000000af */
[----:B------:R-:W-:Y:S01]  /*1670*/  IMAD.U32 R117, R117, 0x10000, RZ ;  /* 0x0001000075757824 */ /* 0x000fe200078e00ff */
[----:B------:R-:W-:Y:S01]  /*1680*/  PRMT R195, R68, 0x7632, R195 ;  /* 0x0000763244c37816 */ /* 0x000fe200000000c3 */
[----:B------:R-:W-:Y:S01]  /*1690*/  IMAD.U32 R118, R118, 0x10000, RZ ;  /* 0x0001000076767824 */ /* 0x000fe200078e00ff */
[----:B------:R-:W-:Y:S01]  /*16a0*/  PRMT R196, R69, 0x7632, R196 ;  /* 0x0000763245c47816 */ /* 0x000fe200000000c4 */
[----:B-1----:R-:W-:Y:S01]  /*16b0*/  IMAD.U32 R0, R24, 0x10000, RZ ;  /* 0x0001000018007824 */ /* 0x002fe200078e00ff */
[----:B------:R-:W-:Y:S01]  /*16c0*/  PRMT R197, R70, 0x7632, R197 ;  /* 0x0000763246c57816 */ /* 0x000fe200000000c5 */
[----:B------:R-:W-:Y:S01]  /*16d0*/  IMAD.U32 R119, R119, 0x10000, RZ ;  /* 0x0001000077777824 */ /* 0x000fe200078e00ff */
[----:B------:R-:W-:Y:S01]  /*16e0*/  PRMT R198, R71, 0x7632, R198 ;  /* 0x0000763247c67816 */ /* 0x000fe200000000c6 */
[----:B------:R-:W-:Y:S01]  /*16f0*/  IMAD.U32 R121, R121, 0x10000, RZ ;  /* 0x0001000079797824 */ /* 0x000fe200078e00ff */
[----:B------:R1:W-:Y:S01]  /*1700*/  STL [R1+0x8], R0 ;  /* 0x0000080001007387 */ /* 0x0003e20000100800 */
[----:B------:R-:W-:Y:S01]  /*1710*/  SHF.L.U32 R88, R71, 0x10, RZ ;  /* 0x0000001047587819 */ /* 0x000fe200000006ff */
[----:B------:R-:W-:Y:S01]  /*1720*/  IMAD.U32 R122, R122, 0x10000, RZ ;  /* 0x000100007a7a7824 */ /* 0x000fe200078e00ff */
[----:B------:R-:W-:Y:S01]  /*1730*/  PRMT R199, R72, 0x7632, R199 ;  /* 0x0000763248c77816 */ /* 0x000fe200000000c7 */
[----:B------:R4:W-:Y:S01]  /*1740*/  STL [R1+0x4], R2 ;  /* 0x0000040201007387 */ /* 0x0009e20000100800 */
[----:B------:R-:W-:Y:S01]  /*1750*/  PRMT R200, R73, 0x7632, R200 ;  /* 0x0000763249c87816 */ /* 0x000fe200000000c8 */
[----:B------:R-:W-:Y:S01]  /*1760*/  IMAD.U32 R123, R123, 0x10000, RZ ;  /* 0x000100007b7b7824 */ /* 0x000fe200078e00ff */
[----:B------:R-:W-:Y:S01]  /*1770*/  PRMT R201, R74, 0x7632, R201 ;  /* 0x000076324ac97816 */ /* 0x000fe200000000c9 */
[----:B------:R-:W3:Y:S01]  /*1780*/  LDS.128 R68, [UR4+0x1a0] ;  /* 0x0001a004ff447984 */ /* 0x000ee20008000c00 */
[----:B------:R-:W-:Y:S01]  /*1790*/  PRMT R202, R75, 0x7632, R202 ;  /* 0x000076324bca7816 */ /* 0x000fe200000000ca */
[----:B-1----:R-:W-:Y:S01]  /*17a0*/  IMAD.U32 R0, R26, 0x10000, RZ ;  /* 0x000100001a007824 */ /* 0x002fe200078e00ff */
[----:B------:R-:W-:Y:S01]  /*17b0*/  PRMT R203, R80, 0x7632, R203 ;  /* 0x0000763250cb7816 */ /* 0x000fe200000000cb */
[----:B------:R-:W1:Y:S01]  /*17c0*/  LDS.128 R24, [UR4+0xb0] ;  /* 0x0000b004ff187984 */ /* 0x000e620008000c00 */
[----:B--2---:R-:W-:Y:S01]  /*17d0*/  PRMT R172, R13, 0x7632, R172 ;  /* 0x000076320dac7816 */ /* 0x004fe200000000ac */
[----:B------:R-:W-:Y:S01]  /*17e0*/  IMAD.U32 R20, R12, 0x10000, RZ ;  /* 0x000100000c147824 */ /* 0x000fe200078e00ff */
[----:B------:R-:W-:Y:S01]  /*17f0*/  PRMT R173, R14, 0x7632, R173 ;  /* 0x000076320ead7816 */ /* 0x000fe200000000ad */
[----:B------:R2:W-:Y:S01]  /*1800*/  STL [R1], R0 ;  /* 0x0000000001007387 */ /* 0x0005e20000100800 */
[----:B------:R-:W-:Y:S01]  /*1810*/  PRMT R174, R15, 0x7632, R174 ;  /* 0x000076320fae7816 */ /* 0x000fe200000000ae */
[----:B----4-:R-:W-:Y:S01]  /*1820*/  IMAD.U32 R2, R66, 0x10000, RZ ;  /* 0x0001000042027824 */ /* 0x010fe200078e00ff */
[----:B------:R-:W-:Y:S01]  /*1830*/  PRMT R171, R12, 0x7632, R171 ;  /* 0x000076320cab7816 */ /* 0x000fe200000000ab */
[----:B------:R-:W-:Y:S01]  /*1840*/  LDS.128 R72, [UR4+0x1b0] ;  /* 0x0001b004ff487984 */ /* 0x000fe20008000c00 */
[C---:B0-----:R-:W-:Y:S01]  /*1850*/  PRMT R179, R4.reuse, 0x7632, R179 ;  /* 0x0000763204b37816 */ /* 0x041fe200000000b3 */
[----:B------:R-:W-:Y:S01]  /*1860*/  IMAD.U32 R12, R4, 0x10000, RZ ;  /* 0x00010000040c7824 */ /* 0x000fe200078e00ff */
[----:B------:R-:W-:Y:S01]  /*1870*/  PRMT R180, R5, 0x7632, R180 ;  /* 0x0000763205b47816 */ /* 0x000fe200000000b4 */
[----:B------:R-:W-:Y:S01]  /*1880*/  IMAD.U32 R4, R64, 0x10000, RZ ;  /* 0x0001000040047824 */ /* 0x000fe200078e00ff */
[----:B------:R-:W-:Y:S01]  /*1890*/  PRMT R181, R6, 0x7632, R181 ;  /* 0x0000763206b57816 */ /* 0x000fe200000000b5 */
[----:B--2---:R-:W-:Y:S01]  /*18a0*/  IMAD.U32 R0, R67, 0x10000, RZ ;  /* 0x0001000043007824 */ /* 0x004fe200078e00ff */
[----:B------:R-:W-:Y:S01]  /*18b0*/  PRMT R182, R7, 0x7632, R182 ;  /* 0x0000763207b67816 */ /* 0x000fe200000000b6 */
[----:B------:R-:W0:Y:S01]  /*18c0*/  LDS.128 R64, [UR4+0x180] ;  /* 0x00018004ff407984 */ /* 0x000e220008000c00 */
[C---:B------:R-:W-:Y:S01]  /*18d0*/  PRMT R204, R81.reuse, 0x7632, R204 ;  /* 0x0000763251cc7816 */ /* 0x040fe200000000cc */
[----:B---3--:R-:W-:Y:S01]  /*18e0*/  IMAD.U32 R105, R60, 0x10000, RZ ;  /* 0x000100003c697824 */ /* 0x008fe200078e00ff */
[----:B------:R-:W-:Y:S01]  /*18f0*/  SHF.L.U32 R94, R81, 0x10, RZ ;  /* 0x00000010515e7819 */ /* 0x000fe200000006ff */
[----:B------:R-:W-:Y:S01]  /*1900*/  IMAD.U32 R107, R62, 0x10000, RZ ;  /* 0x000100003e6b7824 */ /* 0x000fe200078e00ff */
[----:B------:R-:W-:Y:S01]  /*1910*/  PRMT R205, R82, 0x7632, R205 ;  /* 0x0000763252cd7816 */ /* 0x000fe200000000cd */
[----:B------:R-:W-:Y:S01]  /*1920*/  IMAD.U32 R108, R63, 0x10000, RZ ;  /* 0x000100003f6c7824 */ /* 0x000fe200078e00ff */
[----:B------:R-:W-:Y:S01]  /*1930*/  PRMT R206, R83, 0x7632, R206 ;  /* 0x0000763253ce7816 */ /* 0x000fe200000000ce */
[----:B------:R-:W-:Y:S01]  /*1940*/  IMAD.U32 R128, R128, 0x10000, RZ ;  /* 0x0001000080807824 */ /* 0x000fe200078e00ff */
[----:B------:R-:W-:Y:S01]  /*1950*/  PRMT R215, R60, 0x7632, R215 ;  /* 0x000076323cd77816 */ /* 0x000fe200000000d7 */
[----:B------:R-:W2:Y:S01]  /*1960*/  LDS.128 R80, [UR4+0x1c0] ;  /* 0x0001c004ff507984 */ /* 0x000ea20008000c00 */
[----:B------:R-:W-:Y:S01]  /*1970*/  PRMT R216, R61, 0x7632, R216 ;  /* 0x000076323dd87816 */ /* 0x000fe200000000d8 */
[----:B------:R-:W-:Y:S01]  /*1980*/  IMAD.U32 R129, R129, 0x10000, RZ ;  /* 0x0001000081817824 */ /* 0x000fe200078e00ff */
[----:B------:R-:W-:Y:S01]  /*1990*/  SHF.L.U32 R106, R61, 0x10, RZ ;  /* 0x000000103d6a7819 */ /* 0x000fe200000006ff */
[----:B------:R-:W-:Y:S01]  /*19a0*/  IMAD.U32 R131, R131, 0x10000, RZ ;  /* 0x0001000083837824 */ /* 0x000fe200078e00ff */
[----:B------:R-:W-:Y:S01]  /*19b0*/  PRMT R217, R62, 0x7632, R217 ;  /* 0x000076323ed97816 */ /* 0x000fe200000000d9 */
[----:B------:R-:W-:Y:S01]  /*19c0*/  IMAD.U32 R132, R132, 0x10000, RZ ;  /* 0x0001000084847824 */ /* 0x000fe200078e00ff */
[----:B------:R-:W-:Y:S01]  /*19d0*/  PRMT R218, R63, 0x7632, R218 ;  /* 0x000076323fda7816 */ /* 0x000fe200000000da */
[----:B------:R-:W-:Y:S01]  /*19e0*/  IMAD.U32 R133, R133, 0x10000, RZ ;  /* 0x0001000085857824 */ /* 0x000fe200078e00ff */
[----:B------:R-:W3:Y:S01]  /*19f0*/  LDS.128 R60, [UR4+0x1f0] ;  /* 0x0001f004ff3c7984 */ /* 0x000ee20008000c00 */
[C---:B------:R-:W-:Y:S01]  /*1a00*/  PRMT R219, R68.reuse, 0x7632, R219 ;  /* 0x0000763244db7816 */ /* 0x040fe200000000db */
[----:B------:R-:W-:Y:S01]  /*1a10*/  IMAD.U32 R68, R68, 0x10000, RZ ;  /* 0x0001000044447824 */ /* 0x000fe200078e00ff */
[C---:B------:R-:W-:Y:S01]  /*1a20*/  PRMT R221, R70.reuse, 0x7632, R221 ;  /* 0x0000763246dd7816 */ /* 0x040fe200000000dd */
[----:B------:R-:W-:Y:S01]  /*1a30*/  IMAD.U32 R70, R70, 0x10000, RZ ;  /* 0x0001000046467824 */ /* 0x000fe200078e00ff */
[C---:B-1----:R-:W-:Y:S01]  /*1a40*/  PRMT R160, R25.reuse, 0x7632, R160 ;  /* 0x0000763219a07816 */ /* 0x042fe200000000a0 */
[----:B------:R-:W-:Y:S01]  /*1a50*/  IMAD.U32 R31, R25, 0x10000, RZ ;  /* 0x00010000191f7824 */ /* 0x000fe200078e00ff */
[C---:B------:R-:W-:Y:S01]  /*1a60*/  PRMT R161, R26.reuse, 0x7632, R161 ;  /* 0x000076321aa17816 */ /* 0x040fe200000000a1 */
[----:B------:R-:W-:Y:S01]  /*1a70*/  IMAD.U32 R30, R26, 0x10000, RZ ;  /* 0x000100001a1e7824 */ /* 0x000fe200078e00ff */
[C---:B------:R-:W-:Y:S01]  /*1a80*/  PRMT R162, R27.reuse, 0x7632, R162 ;  /* 0x000076321ba27816 */ /* 0x040fe200000000a2 */
[----:B------:R-:W-:Y:S01]  /*1a90*/  IMAD.U32 R26, R22, 0x10000, RZ ;  /* 0x00010000161a7824 */ /* 0x000fe200078e00ff */
[----:B------:R-:W-:Y:S01]  /*1aa0*/  SHF.L.U32 R29, R27, 0x10, RZ ;  /* 0x000000101b1d7819 */ /* 0x000fe200000006ff */
[----:B------:R-:W-:Y:S01]  /*1ab0*/  IMAD.U32 R27, R21, 0x10000, RZ ;  /* 0x00010000151b7824 */ /* 0x000fe200078e00ff */
[----:B------:R-:W-:Y:S01]  /*1ac0*/  PRMT R159, R24, 0x7632, R159 ;  /* 0x00007632189f7816 */ /* 0x000fe2000000009f */
[----:B------:R-:W-:Y:S01]  /*1ad0*/  IMAD.U32 R25, R23, 0x10000, RZ ;  /* 0x0001000017197824 */ /* 0x000fe200078e00ff */
[----:B------:R-:W-:Y:S01]  /*1ae0*/  SHF.L.U32 R23, R17, 0x10, RZ ;  /* 0x0000001011177819 */ /* 0x000fe200000006ff */
[----:B------:R-:W-:Y:S01]  /*1af0*/  IMAD.U32 R22, R18, 0x10000, RZ ;  /* 0x0001000012167824 */ /* 0x000fe200078e00ff */
[----:B------:R-:W-:Y:S01]  /*1b00*/  SHF.L.U32 R17, R15, 0x10, RZ ;  /* 0x000000100f117819 */ /* 0x000fe200000006ff */
[----:B------:R-:W-:Y:S01]  /*1b10*/  IMAD.U32 R21, R19, 0x10000, RZ ;  /* 0x0001000013157824 */ /* 0x000fe200078e00ff */
[----:B------:R-:W-:Y:S01]  /*1b20*/  PRMT R222, R71, 0x7632, R222 ;  /* 0x0000763247de7816 */ /* 0x000fe200000000de */
[----:B------:R-:W-:Y:S01]  /*1b30*/  IMAD.U32 R32, R24, 0x10000, RZ ;  /* 0x0001000018207824 */ /* 0x000fe200078e00ff */
[----:B0-----:R-:W-:Y:S01]  /*1b40*/  PRMT R211, R64, 0x7632, R211 ;  /* 0x0000763240d37816 */ /* 0x001fe200000000d3 */
[----:B------:R-:W-:Y:S01]  /*1b50*/  IMAD.U32 R19, R13, 0x10000, RZ ;  /* 0x000100000d137824 */ /* 0x000fe200078e00ff */
[----:B------:R-:W-:Y:S01]  /*1b60*/  PRMT R212, R65, 0x7632, R212 ;  /* 0x0000763241d47816 */ /* 0x000fe200000000d4 */
        /* <DEDUP_REMOVED lines=15> */
[----:B--2---:R-:W-:Y:S01]  /*1c60*/  PRMT R227, R80, 0x7632, R227 ;  /* 0x0000763250e37816 */ /* 0x004fe200000000e3 */
[----:B------:R-:W-:Y:S01]  /*1c70*/  IMAD.U32 R8, R76, 0x10000, RZ ;  /* 0x000100004c087824 */ /* 0x000fe200078e00ff */
[----:B------:R-:W-:Y:S01]  /*1c80*/  PRMT R228, R81, 0x7632, R228 ;  /* 0x0000763251e47816 */ /* 0x000fe200000000e4 */
[----:B------:R-:W-:Y:S01]  /*1c90*/  IMAD.U32 R7, R77, 0x10000, RZ ;  /* 0x000100004d077824 */ /* 0x000fe200078e00ff */
[----:B------:R-:W-:Y:S01]  /*1ca0*/  PRMT R229, R82, 0x7632, R229 ;  /* 0x0000763252e57816 */ /* 0x000fe200000000e5 */
[----:B------:R-:W-:Y:S01]  /*1cb0*/  IMAD.U32 R6, R78, 0x10000, RZ ;  /* 0x000100004e067824 */ /* 0x000fe200078e00ff */
[----:B------:R-:W-:Y:S01]  /*1cc0*/  PRMT R230, R83, 0x7632, R230 ;  /* 0x0000763253e67816 */ /* 0x000fe200000000e6 */
[----:B------:R-:W0:Y:S01]  /*1cd0*/  LDS.128 R76, [UR4+0x170] ;  /* 0x00017004ff4c7984 */ /* 0x000e220008000c00 */
[----:B------:R-:W-:Y:S01]  /*1ce0*/  IMAD.U32 R101, R64, 0x10000, RZ ;  /* 0x0001000040657824 */ /* 0x000fe200078e00ff */
[----:B---3--:R-:W-:Y:S01]  /*1cf0*/  PRMT R239, R60, 0x7632, R239 ;  /* 0x000076323cef7816 */ /* 0x008fe200000000ef */
[----:B------:R-:W-:Y:S01]  /*1d00*/  IMAD.U32 R102, R65, 0x10000, RZ ;  /* 0x0001000041667824 */ /* 0x000fe200078e00ff */
[----:B------:R-:W-:Y:S01]  /*1d10*/  PRMT R240, R61, 0x7632, R240 ;  /* 0x000076323df07816 */ /* 0x000fe200000000f0 */
[----:B------:R-:W-:Y:S01]  /*1d20*/  IMAD.U32 R103, R66, 0x10000, RZ ;  /* 0x0001000042677824 */ /* 0x000fe200078e00ff */
[----:B------:R-:W-:Y:S01]  /*1d30*/  PRMT R241, R62, 0x7632, R241 ;  /* 0x000076323ef17816 */ /* 0x000fe200000000f1 */
[----:B------:R-:W-:Y:S01]  /*1d40*/  IMAD.U32 R104, R67, 0x10000, RZ ;  /* 0x0001000043687824 */ /* 0x000fe200078e00ff */
[----:B------:R-:W-:Y:S01]  /*1d50*/  PRMT R242, R63, 0x7632, R242 ;  /* 0x000076323ff27816 */ /* 0x000fe200000000f2 */
[----:B------:R-:W1:Y:S01]  /*1d60*/  LDS.128 R64, [UR4+0x1e0] ;  /* 0x0001e004ff407984 */ /* 0x000e620008000c00 */
        /* <DEDUP_REMOVED lines=30> */
[C---:B0-----:R-:W-:Y:S01]  /*1f50*/  PRMT R207, R76.reuse, 0x7632, R207 ;  /* 0x000076324ccf7816 */ /* 0x041fe200000000cf */
[----:B------:R-:W-:Y:S01]  /*1f60*/  IMAD.U32 R97, R76, 0x10000, RZ ;  /* 0x000100004c617824 */ /* 0x000fe200078e00ff */
[C---:B------:R-:W-:Y:S01]  /*1f70*/  PRMT R208, R77.reuse, 0x7632, R208 ;  /* 0x000076324dd07816 */ /* 0x040fe200000000d0 */
[----:B------:R-:W-:Y:S01]  /*1f80*/  IMAD.U32 R98, R77, 0x10000, RZ ;  /* 0x000100004d627824 */ /* 0x000fe200078e00ff */
[C---:B------:R-:W-:Y:S01]  /*1f90*/  PRMT R209, R78.reuse, 0x7632, R209 ;  /* 0x000076324ed17816 */ /* 0x040fe200000000d1 */
[----:B------:R-:W-:Y:S01]  /*1fa0*/  IMAD.U32 R99, R78, 0x10000, RZ ;  /* 0x000100004e637824 */ /* 0x000fe200078e00ff */
[----:B------:R-:W-:Y:S01]  /*1fb0*/  PRMT R210, R79, 0x7632, R210 ;  /* 0x000076324fd27816 */ /* 0x000fe200000000d2 */
[----:B------:R-:W-:Y:S01]  /*1fc0*/  IMAD.U32 R139, R139, 0x10000, RZ ;  /* 0x000100008b8b7824 */ /* 0x000fe200078e00ff */
[----:B------:R-:W-:Y:S01]  /*1fd0*/  SHF.L.U32 R100, R79, 0x10, RZ ;  /* 0x000000104f647819 */ /* 0x000fe200000006ff */
[----:B------:R-:W-:Y:S01]  /*1fe0*/  IMAD.U32 R140, R140, 0x10000, RZ ;  /* 0x000100008c8c7824 */ /* 0x000fe200078e00ff */
[----:B------:R-:W0:Y:S01]  /*1ff0*/  LDS.128 R76, [UR4+0x1d0] ;  /* 0x0001d004ff4c7984 */ /* 0x000e220008000c00 */
[C---:B-1----:R-:W-:Y:S01]  /*2000*/  PRMT R235, R64.reuse, 0x7632, R235 ;  /* 0x0000763240eb7816 */ /* 0x042fe200000000eb */
[----:B------:R-:W-:Y:S01]  /*2010*/  IMAD.U32 R64, R64, 0x10000, RZ ;  /* 0x0001000040407824 */ /* 0x000fe200078e00ff */
[C---:B------:R-:W-:Y:S01]  /*2020*/  PRMT R236, R65.reuse, 0x7632, R236 ;  /* 0x0000763241ec7816 */ /* 0x040fe200000000ec */
[----:B------:R-:W-:Y:S01]  /*2030*/  IMAD.U32 R65, R65, 0x10000, RZ ;  /* 0x0001000041417824 */ /* 0x000fe200078e00ff */
[C---:B------:R-:W-:Y:S01]  /*2040*/  PRMT R237, R66.reuse, 0x7632, R237 ;  /* 0x0000763242ed7816 */ /* 0x040fe200000000ed */
[----:B------:R-:W-:Y:S01]  /*2050*/  IMAD.U32 R66, R66, 0x10000, RZ ;  /* 0x0001000042427824 */ /* 0x000fe200078e00ff */
[C---:B------:R-:W-:Y:S01]  /*2060*/  PRMT R238, R67.reuse, 0x7632, R238 ;  /* 0x0000763243ee7816 */ /* 0x040fe200000000ee */
        /* <DEDUP_REMOVED lines=20> */
[----:B------:R-:W-:-:S02]  /*21b0*/  IMAD.U32 R152, R152, 0x10000, RZ ;  /* 0x0001000098987824 */ /* 0x000fc400078e00ff */
[----:B------:R-:W-:Y:S02]  /*21c0*/  IMAD.U32 R153, R153, 0x10000, RZ ;  /* 0x0001000099997824 */ /* 0x000fe400078e00ff */
[----:B------:R-:W-:Y:S02]  /*21d0*/  IMAD.U32 R155, R155, 0x10000, RZ ;  /* 0x000100009b9b7824 */ /* 0x000fe400078e00ff */
[----:B------:R-:W-:Y:S02]  /*21e0*/  IMAD.U32 R156, R156, 0x10000, RZ ;  /* 0x000100009c9c7824 */ /* 0x000fe400078e00ff */
[----:B------:R-:W-:Y:S02]  /*21f0*/  IMAD.U32 R157, R157, 0x10000, RZ ;  /* 0x000100009d9d7824 */ /* 0x000fe400078e00ff */
[----:B------:R-:W-:Y:S01]  /*2200*/  IMAD.U32 R158, R158, 0x10000, RZ ;  /* 0x000100009e9e7824 */ /* 0x000fe200078e00ff */
[C---:B0-----:R-:W-:Y:S01]  /*2210*/  PRMT R231, R76.reuse, 0x7632, R231 ;  /* 0x000076324ce77816 */ /* 0x041fe200000000e7 */
[----:B------:R-:W-:Y:S01]  /*2220*/  IMAD.U32 R76, R76, 0x10000, RZ ;  /* 0x000100004c4c7824 */ /* 0x000fe200078e00ff */
[C---:B------:R-:W-:Y:S01]  /*2230*/  PRMT R233, R78.reuse, 0x7632, R233 ;  /* 0x000076324ee97816 */ /* 0x040fe200000000e9 */
[----:B------:R-:W-:Y:S01]  /*2240*/  IMAD.U32 R78, R78, 0x10000, RZ ;  /* 0x000100004e4e7824 */ /* 0x000fe200078e00ff */
[----:B------:R-:W-:Y:S01]  /*2250*/  PRMT R234, R79, 0x7632, R234 ;  /* 0x000076324fea7816 */ /* 0x000fe200000000ea */
[----:B------:R-:W-:Y:S01]  /*2260*/  IMAD.U32 R159, R159, 0x10000, RZ ;  /* 0x000100009f9f7824 */ /* 0x000fe200078e00ff */
[C---:B------:R-:W-:Y:S01]  /*2270*/  PRMT R232, R77.reuse, 0x7632, R232 ;  /* 0x000076324de87816 */ /* 0x040fe200000000e8 */
        /* <DEDUP_REMOVED lines=9> */
[----:B------:R-:W-:Y:S02]  /*2310*/  IMAD.U32 R168, R168, 0x10000, RZ ;  /* 0x00010000a8a87824 */ /* 0x000fe400078e00ff */
        /* <DEDUP_REMOVED lines=62> */
[----:B------:R-:W-:-:S07]  /*2700*/  IMAD.MOV.U32 R63, RZ, RZ, -0x800001 ;  /* 0xff7fffffff3f7424 */ /* 0x000fce00078e00ff */
.L_x_17918:
[----:B------:R-:W0:Y:S01]  /*2710*/  S2R R124, SR_CTAID.Y ;  /* 0x00000000007c7919 */ /* 0x000e220000002600 */
[----:B------:R-:W-:Y:S04]  /*2720*/  STL [R1+0x68], R242 ;  /* 0x000068f201007387 */ /* 0x000fe80000100800 */
[----:B------:R1:W-:Y:S04]  /*2730*/  STL [R1+0x64], R56 ;  /* 0x0000643801007387 */ /* 0x0003e80000100800 */
[----:B-----5:R2:W-:Y:S04]  /*2740*/  STL [R1+0x60], R55 ;  /* 0x0000603701007387 */ /* 0x0205e80000100800 */
[----:B------:R3:W-:Y:S04]  /*2750*/  STL [R1+0x5c], R63 ;  /* 0x00005c3f01007387 */ /* 0x0007e80000100800 */
[----:B-1----:R-:W4:Y:S04]  /*2760*/  LDL R56, [R1+0x48] ;  /* 0x0000480001387983 */ /* 0x002f280000100800 */
[----:B--2---:R-:W2:Y:S04]  /*2770*/  LDL R55, [R1+0x58] ;  /* 0x0000580001377983 */ /* 0x004ea80000100800 */
[----:B------:R-:W2:Y:S01]  /*2780*/  LDL R242, [R1+0x38] ;  /* 0x0000380001f27983 */ /* 0x000ea20000100800 */
[----:B0-----:R-:W-:-:S03]  /*2790*/  IMAD R125, R124, UR14, RZ ;  /* 0x0000000e7c7d7c24 */ /* 0x001fc6000f8e02ff */
[----:B---3--:R-:W3:Y:S02]  /*27a0*/  LDL R63, [R1+0x28] ;  /* 0x00002800013f7983 */ /* 0x008ee40000100800 */
[----:B------:R-:W-:Y:S02]  /*27b0*/  SHF.R.S32.HI R126, RZ, 0x1f, R125 ;  /* 0x0000001fff7e7819 */ /* 0x000fe4000001147d */
[----:B------:R-:W-:-:S04]  /*27c0*/  IADD3 R125, P0, R125, R110, RZ ;  /* 0x0000006e7d7d7210 */ /* 0x000fc80007f1e0ff */
[----:B------:R-:W-:Y:S02]  /*27d0*/  LEA.HI.X.SX32 R126, R110, R126, 0x1, P0 ;  /* 0x0000007e6e7e7211 */ /* 0x000fe400000f0eff */
[----:B------:R-:W-:-:S04]  /*27e0*/  LEA R124, P0, R125, UR6, 0x2 ;  /* 0x000000067d7c7c11 */ /* 0x000fc8000f8010ff */
[----:B------:R-:W-:-:S05]  /*27f0*/  LEA.HI.X R125, R125, UR7, R126, 0x2, P0 ;  /* 0x000000077d7d7c11 */ /* 0x000fca00080f147e */
[----:B------:R0:W4:Y:S02]  /*2800*/  LDG.E.CONSTANT R126, desc[UR10][R124.64] ;  /* 0x0000000a7c7e7981 */ /* 0x000124000c1e9900 */
[----:B0-----:R-:W0:Y:S02]  /*2810*/  S2R R125, SR_TID.X ;  /* 0x00000000007d7919 */ /* 0x001e240000002100 */
[----:B0-----:R-:W-:-:S04]  /*2820*/  SHF.R.S32.HI R124, RZ, 0x1f, R125 ;  /* 0x0000001fff7c7819 */ /* 0x001fc8000001147d */
[----:B------:R-:W-:-:S04]  /*2830*/  LEA.HI R124, R124, R125, RZ, 0x5 ;  /* 0x0000007d7c7c7211 */ /* 0x000fc800078f28ff */
[----:B------:R-:W-:-:S04]  /*2840*/  LOP3.LUT R124, R124, 0xffffffe0, RZ, 0xc0, !PT ;  /* 0xffffffe07c7c7812 */ /* 0x000fc800078ec0ff */
[----:B------:R-:W-:Y:S01]  /*2850*/  IADD3 R124, -R124, R125, RZ ;  /* 0x0000007d7c7c7210 */ /* 0x000fe20007ffe1ff */
[----:B------:R-:W-:-:S04]  /*2860*/  IMAD R125, R54, UR15, RZ ;  /* 0x0000000f367d7c24 */ /* 0x000fc8000f8e02ff */
[----:B------:R-:W-:-:S05]  /*2870*/  IMAD.SHL.U32 R124, R124, 0x8, RZ ;  /* 0x000000087c7c7824 */ /* 0x000fca00078e00ff */
[----:B------:R-:W-:Y:S02]  /*2880*/  SHF.R.S32.HI R127, RZ, 0x1f, R124 ;  /* 0x0000001fff7f7819 */ /* 0x000fe4000001147c */
[----:B------:R-:W-:-:S04]  /*2890*/  IADD3 R124, P0, R125, R124, RZ ;  /* 0x0000007c7d7c7210 */ /* 0x000fc80007f1e0ff */
[----:B------:R-:W-:-:S03]  /*28a0*/  LEA.HI.X.SX32 R125, R125, R127, 0x1, P0 ;  /* 0x0000007f7d7d7211 */ /* 0x000fc600000f0eff */
[----:B----4-:R-:W-:-:S03]  /*28b0*/  IMAD.WIDE R124, R126, UR8, R124 ;  /* 0x000000087e7c7c25 */ /* 0x010fc6000f8e027c */
[----:B------:R-:W-:-:S04]  /*28c0*/  LEA R126, P0, R124, UR12, 0x1 ;  /* 0x0000000c7c7e7c11 */ /* 0x000fc8000f8008ff */
[----:B------:R-:W-:-:S05]  /*28d0*/  LEA.HI.X R127, R124, UR13, R125, 0x1, P0 ;  /* 0x0000000d7c7f7c11 */ /* 0x000fca00080f0c7d */
[----:B------:R-:W4:Y:S04]  /*28e0*/  LDG.E.CONSTANT R247, desc[UR10][R126.64+0x200] ;  /* 0x0002000a7ef77981 */ /* 0x000f28000c1e9900 */
[----:B------:R-:W2:Y:S04]  /*28f0*/  LDG.E.CONSTANT R252, desc[UR10][R126.64] ;  /* 0x0000000a7efc7981 */ /* 0x000ea8000c1e9900 */
[----:B------:R-:W3:Y:S04]  /*2900*/  LDG.E.CONSTANT R248, desc[UR10][R126.64+0x400] ;  /* 0x0004000a7ef87981 */ /* 0x000ee8000c1e9900 */
[----:B------:R-:W3:Y:S04]  /*2910*/  LDG.E.CONSTANT R250, desc[UR10][R126.64+0x600] ;  /* 0x0006000a7efa7981 */ /* 0x000ee8000c1e9900 */
[----:B------:R-:W3:Y:S04]  /*2920*/  LDG.E.CONSTANT R251, desc[UR10][R126.64+0x800] ;  /* 0x0008000a7efb7981 */ /* 0x000ee8000c1e9900 */
[----:B------:R-:W3:Y:S04]  /*2930*/  LDG.E.CONSTANT R246, desc[UR10][R126.64+0xa00] ;  /* 0x000a000a7ef67981 */ /* 0x000ee8000c1e9900 */
[----:B------:R-:W3:Y:S04]  /*2940*/  LDG.E.CONSTANT R245, desc[UR10][R126.64+0xc00] ;  /* 0x000c000a7ef57981 */ /* 0x000ee8000c1e9900 */
[----:B------:R-:W3:Y:S04]  /*2950*/  LDG.E.CONSTANT R244, desc[UR10][R126.64+0xe00] ;  /* 0x000e000a7ef47981 */ /* 0x000ee8000c1e9900 */
[----:B------:R-:W3:Y:S04]  /*2960*/  LDG.E.CONSTANT R125, desc[UR10][R126.64+0x1000] ;  /* 0x0010000a7e7d7981 */ /* 0x000ee8000c1e9900 */
[----:B------:R-:W3:Y:S01]  /*2970*/  LDG.E.CONSTANT R124, desc[UR10][R126.64+0x1200] ;  /* 0x0012000a7e7c7981 */ /* 0x000ee2000c1e9900 */
[C---:B----4-:R-:W-:Y:S01]  /*2980*/  PRMT R243, R247.reuse, 0x7632, R243 ;  /* 0x00007632f7f37816 */ /* 0x050fe200000000f3 */
[----:B------:R-:W-:Y:S01]  /*2990*/  IMAD.U32 R247, R247, 0x10000, RZ ;  /* 0x00010000f7f77824 */ /* 0x000fe200078e00ff */
[----:B--2---:R-:W-:-:S03]  /*29a0*/  PRMT R249, R252, 0x7632, R249 ;  /* 0x00007632fcf97816 */ /* 0x004fc600000000f9 */
[----:B------:R-:W-:Y:S01]  /*29b0*/  FMUL.FTZ R247, R56, R247 ;  /* 0x000000f738f77220 */ /* 0x000fe20000410000 */
[----:B------:R-:W-:Y:S01]  /*29c0*/  IMAD.U32 R252, R252, 0x10000, RZ ;  /* 0x00010000fcfc7824 */ /* 0x000fe200078e00ff */
[----:B------:R-:W2:Y:S03]  /*29d0*/  LDL R56, [R1+0x18] ;  /* 0x0000180001387983 */ /* 0x000ea60000100800 */
[----:B------:R-:W-:Y:S02]  /*29e0*/  FFMA.FTZ R252, R55, R252, R247 ;  /* 0x000000fc37fc7223 */ /* 0x000fe400000100f7 */
[----:B------:R-:W4:Y:S01]  /*29f0*/  LDL R55, [R1+0x8] ;  /* 0x0000080001377983 */ /* 0x000f220000100800 */
[----:B------:R-:W-:Y:S02]  /*2a00*/  IMAD.U32 R243, R243, 0x10000, RZ ;  /* 0x00010000f3f37824 */ /* 0x000fe400078e00ff */
[----:B------:R-:W-:-:S02]  /*2a10*/  IMAD.U32 R249, R249, 0x10000, RZ ;  /* 0x00010000f9f97824 */ /* 0x000fc400078e00ff */
[----:B------:R-:W-:Y:S01]  /*2a20*/  FMUL.FTZ R243, R115, R243 ;  /* 0x000000f373f37220 */ /* 0x000fe20000410000 */
[----:B---3--:R-:W-:-:S03]  /*2a30*/  PRMT R247, R248, 0x7632, R247 ;  /* 0x00007632f8f77816 */ /* 0x008fc600000000f7 */
[----:B------:R-:W-:Y:S02]  /*2a40*/  FFMA.FTZ R249, R111, R249, R243 ;  /* 0x000000f96ff97223 */ /* 0x000fe400000100f3 */
[----:B------:R-:W3:Y:S01]  /*2a50*/  LDG.E.CONSTANT R243, desc[UR10][R126.64+0x1400] ;  /* 0x0014000a7ef37981 */ /* 0x000ee2000c1e9900 */
[----:B------:R-:W-:Y:S01]  /*2a60*/  SHF.L.U32 R248, R248, 0x10, RZ ;  /* 0x00000010f8f87819 */ /* 0x000fe200000006ff */
[----:B------:R-:W-:-:S04]  /*2a70*/  IMAD.U32 R247, R247, 0x10000, RZ ;  /* 0x00010000f7f77824 */ /* 0x000fc800078e00ff */
[----:B------:R-:W-:Y:S01]  /*2a80*/  FFMA.FTZ R252, R242, R248, R252 ;  /* 0x000000f8f2fc7223 */ /* 0x000fe200000100fc */
[----:B------:R-:W-:Y:S01]  /*2a90*/  FFMA.FTZ R249, R119, R247, R249 ;  /* 0x000000f777f97223 */ /* 0x000fe200000100f9 */
[C---:B------:R-:W-:Y:S01]  /*2aa0*/  PRMT R248, R250.reuse, 0x7632, R248 ;  /* 0x00007632faf87816 */ /* 0x040fe200000000f8 */
[----:B------:R-:W3:Y:S01]  /*2ab0*/  LDG.E.CONSTANT R247, desc[UR10][R126.64+0x1600] ;  /* 0x0016000a7ef77981 */ /* 0x000ee2000c1e9900 */
[----:B------:R-:W-:-:S03]  /*2ac0*/  IMAD.U32 R250, R250, 0x10000, RZ ;  /* 0x00010000fafa7824 */ /* 0x000fc600078e00ff */
[----:B------:R-:W-:Y:S02]  /*2ad0*/  IMAD.U32 R248, R248, 0x10000, RZ ;  /* 0x00010000f8f87824 */ /* 0x000fe400078e00ff */
[----:B------:R-:W-:Y:S01]  /*2ae0*/  FFMA.FTZ R252, R63, R250, R252 ;  /* 0x000000fa3ffc7223 */ /* 0x000fe200000100fc */
[----:B------:R-:W3:Y:S01]  /*2af0*/  LDL R242, [R1+0x34] ;  /* 0x0000340001f27983 */ /* 0x000ee20000100800 */
[----:B------:R-:W-:Y:S01]  /*2b00*/  FFMA.FTZ R249, R123, R248, R249 ;  /* 0x000000f87bf97223 */ /* 0x000fe200000100f9 */
[----:B------:R-:W-:Y:S02]  /*2b10*/  PRMT R248, R251, 0x7632, R248 ;  /* 0x00007632fbf87816 */ /* 0x000fe400000000f8 */
[----:B------:R-:W3:Y:S03]  /*2b20*/  LDG.E.CONSTANT R250, desc[UR10][R126.64+0x1800] ;  /* 0x0018000a7efa7981 */ /* 0x000ee6000c1e9900 */
[----:B------:R-:W-:Y:S01]  /*2b30*/  IMAD.U32 R248, R248, 0x10000, RZ ;  /* 0x00010000f8f87824 */ /* 0x000fe200078e00ff */
[----:B------:R-:W3:Y:S03]  /*2b40*/  LDL R63, [R1+0x24] ;  /* 0x00002400013f7983 */ /* 0x000ee60000100800 */
[----:B------:R-:W-:-:S02]  /*2b50*/  FFMA.FTZ R249, R131, R248, R249 ;  /* 0x000000f883f97223 */ /* 0x000fc400000100f9 */
[----:B------:R-:W3:Y:S01]  /*2b60*/  LDG.E.CONSTANT R248, desc[UR10][R126.64+0x1a00] ;  /* 0x001a000a7ef87981 */ /* 0x000ee2000c1e9900 */
[----:B------:R-:W-:-:S04]  /*2b70*/  IMAD.U32 R251, R251, 0x10000, RZ ;  /* 0x00010000fbfb7824 */ /* 0x000fc800078e00ff */
[----:B--2---:R-:W-:Y:S01]  /*2b80*/  FFMA.FTZ R252, R56, R251, R252 ;  /* 0x000000fb38fc7223 */ /* 0x004fe200000100fc */
[C---:B------:R-:W-:Y:S01]  /*2b90*/  SHF.L.U32 R251, R246.reuse, 0x10, RZ ;  /* 0x00000010f6fb7819 */ /* 0x040fe200000006ff */
[----:B------:R-:W2:Y:S04]  /*2ba0*/  LDL R56, [R1+0x44] ;  /* 0x0000440001387983 */ /* 0x000ea80000100800 */
[----:B----4-:R-:W-:Y:S02]  /*2bb0*/  FFMA.FTZ R252, R55, R251, R252 ;  /* 0x000000fb37fc7223 */ /* 0x010fe400000100fc */
[----:B------:R-:W4:Y:S01]  /*2bc0*/  LDG.E.CONSTANT R251, desc[UR10][R126.64+0x1c00] ;  /* 0x001c000a7efb7981 */ /* 0x000f22000c1e9900 */
[----:B------:R-:W-:-:S03]  /*2bd0*/  PRMT R246, R246, 0x7632, R246 ;  /* 0x00007632f6f67816 */ /* 0x000fc600000000f6 */
[----:B------:R-:W2:Y:S02]  /*2be0*/  LDL R55, [R1+0x54] ;  /* 0x0000540001377983 */ /* 0x000ea40000100800 */
[----:B------:R-:W-:-:S04]  /*2bf0*/  IMAD.U32 R246, R246, 0x10000, RZ ;  /* 0x00010000f6f67824 */ /* 0x000fc800078e00ff */
[----:B------:R-:W-:Y:S01]  /*2c00*/  FFMA.FTZ R249, R135, R246, R249 ;  /* 0x000000f687f97223 */ /* 0x000fe200000100f9 */
[----:B------:R-:W-:-:S04]  /*2c10*/  IMAD.U32 R246, R245, 0x10000, RZ ;  /* 0x00010000f5f67824 */ /* 0x000fc800078e00ff */
[----:B------:R-:W-:Y:S02]  /*2c20*/  FFMA.FTZ R252, R52, R246, R252 ;  /* 0x000000f634fc7223 */ /* 0x000fe400000100fc */
[----:B------:R-:W2:Y:S01]  /*2c30*/  LDG.E.CONSTANT R246, desc[UR10][R126.64+0x1e00] ;  /* 0x001e000a7ef67981 */ /* 0x000ea2000c1e9900 */
[----:B------:R-:W-:-:S05]  /*2c40*/  PRMT R245, R245, 0x7632, R245 ;  /* 0x00007632f5f57816 */ /* 0x000fca00000000f5 */
[----:B------:R-:W-:-:S04]  /*2c50*/  IMAD.U32 R245, R245, 0x10000, RZ ;  /* 0x00010000f5f57824 */ /* 0x000fc800078e00ff */
[----:B------:R-:W-:Y:S01]  /*2c60*/  FFMA.FTZ R249, R139, R245, R249 ;  /* 0x000000f58bf97223 */ /* 0x000fe200000100f9 */
[C---:B------:R-:W-:Y:S01]  /*2c70*/  IMAD.U32 R245, R244.reuse, 0x10000, RZ ;  /* 0x00010000f4f57824 */ /* 0x040fe200078e00ff */
[----:B------:R-:W-:-:S03]  /*2c80*/  PRMT R244, R244, 0x7632, R244 ;  /* 0x00007632f4f47816 */ /* 0x000fc600000000f4 */
[----:B------:R-:W-:Y:S02]  /*2c90*/  FFMA.FTZ R252, R48, R245, R252 ;  /* 0x000000f530fc7223 */ /* 0x000fe400000100fc */
[----:B------:R-:W-:Y:S01]  /*2ca0*/  IMAD.U32 R244, R244, 0x10000, RZ ;  /* 0x00010000f4f47824 */ /* 0x000fe200078e00ff */
[----:B------:R-:W2:Y:S03]  /*2cb0*/  LDG.E.CONSTANT R245, desc[UR10][R126.64+0x2000] ;  /* 0x0020000a7ef57981 */ /* 0x000ea6000c1e9900 */
[----:B------:R-:W-:Y:S01]  /*2cc0*/  FFMA.FTZ R249, R143, R244, R249 ;  /* 0x000000f48ff97223 */ /* 0x000fe200000100f9 */
[----:B------:R-:W-:-:S05]  /*2cd0*/  SHF.L.U32 R244, R125, 0x10, RZ ;  /* 0x000000107df47819 */ /* 0x000fca00000006ff */
[----:B------:R-:W-:Y:S01]  /*2ce0*/  FFMA.FTZ R252, R44, R244, R252 ;  /* 0x000000f42cfc7223 */ /* 0x000fe200000100fc */
[----:B------:R-:W-:Y:S02]  /*2cf0*/  PRMT R244, R125, 0x7632, R244 ;  /* 0x000076327df47816 */ /* 0x000fe400000000f4 */
[----:B------:R-:W2:Y:S03]  /*2d00*/  LDG.E.CONSTANT R125, desc[UR10][R126.64+0x2200] ;  /* 0x0022000a7e7d7981 */ /* 0x000ea6000c1e9900 */
[----:B------:R-:W-:-:S04]  /*2d10*/  IMAD.U32 R244, R244, 0x10000, RZ ;  /* 0x00010000f4f47824 */ /* 0x000fc800078e00ff */
[----:B------:R-:W-:Y:S01]  /*2d20*/  FFMA.FTZ R249, R147, R244, R249 ;  /* 0x000000f493f97223 */ /* 0x000fe200000100f9 */
[----:B------:R-:W-:-:S04]  /*2d30*/  IMAD.U32 R244, R124, 0x10000, RZ ;  /* 0x000100007cf47824 */ /* 0x000fc800078e00ff */
[----:B------:R-:W-:Y:S01]  /*2d40*/  FFMA.FTZ R252, R40, R244, R252 ;  /* 0x000000f428fc7223 */ /* 0x000fe200000100fc */
[----:B------:R-:W-:Y:S02]  /*2d50*/  PRMT R244, R124, 0x7632, R244 ;  /* 0x000076327cf47816 */ /* 0x000fe400000000f4 */
[----:B------:R-:W2:Y:S03]  /*2d60*/  LDG.E.CONSTANT R124, desc[UR10][R126.64+0x2400] ;  /* 0x0024000a7e7c7981 */ /* 0x000ea6000c1e9900 */
[----:B------:R-:W-:-:S04]  /*2d70*/  IMAD.U32 R244, R244, 0x10000, RZ ;  /* 0x00010000f4f47824 */ /* 0x000fc800078e00ff */
[----:B------:R-:W-:Y:S01]  /*2d80*/  FFMA.FTZ R249, R151, R244, R249 ;  /* 0x000000f497f97223 */ /* 0x000fe200000100f9 */
[C---:B---3--:R-:W-:Y:S01]  /*2d90*/  IMAD.U32 R244, R243.reuse, 0x10000, RZ ;  /* 0x00010000f3f47824 */ /* 0x048fe200078e00ff */
[----:B------:R-:W-:-:S03]  /*2da0*/  PRMT R243, R243, 0x7632, R243 ;  /* 0x00007632f3f37816 */ /* 0x000fc600000000f3 */
[----:B------:R-:W-:Y:S02]  /*2db0*/  FFMA.FTZ R252, R36, R244, R252 ;  /* 0x000000f424fc7223 */ /* 0x000fe400000100fc */
[----:B------:R-:W-:Y:S02]  /*2dc0*/  IMAD.U32 R244, R243, 0x10000, RZ ;  /* 0x00010000f3f47824 */ /* 0x000fe400078e00ff */
[----:B------:R-:W3:Y:S02]  /*2dd0*/  LDG.E.CONSTANT R243, desc[UR10][R126.64+0x2600] ;  /* 0x0026000a7ef37981 */ /* 0x000ee4000c1e9900 */
[----:B------:R-:W-:Y:S01]  /*2de0*/  FFMA.FTZ R249, R155, R244, R249 ;  /* 0x000000f49bf97223 */ /* 0x000fe200000100f9 */
[C---:B------:R-:W-:Y:S02]  /*2df0*/  PRMT R244, R247.reuse, 0x7632, R244 ;  /* 0x00007632f7f47816 */ /* 0x040fe400000000f4 */
[----:B------:R-:W-:-:S03]  /*2e00*/  SHF.L.U32 R247, R247, 0x10, RZ ;  /* 0x00000010f7f77819 */ /* 0x000fc600000006ff */
[----:B------:R-:W-:Y:S02]  /*2e10*/  IMAD.U32 R244, R244, 0x10000, RZ ;  /* 0x00010000f4f47824 */ /* 0x000fe400078e00ff */
[----:B------:R-:W-:Y:S01]  /*2e20*/  FFMA.FTZ R252, R32, R247, R252 ;  /* 0x000000f720fc7223 */ /* 0x000fe200000100fc */
[C---:B------:R-:W-:Y:S01]  /*2e30*/  PRMT R247, R250.reuse, 0x7632, R247 ;  /* 0x00007632faf77816 */ /* 0x040fe200000000f7 */
[----:B------:R-:W-:Y:S02]  /*2e40*/  FFMA.FTZ R249, R159, R244, R249 ;  /* 0x000000f49ff97223 */ /* 0x000fe400000100f9 */
[----:B------:R-:W3:Y:S01]  /*2e50*/  LDG.E.CONSTANT R244, desc[UR10][R126.64+0x2800] ;  /* 0x0028000a7ef47981 */ /* 0x000ee2000c1e9900 */
[----:B------:R-:W-:Y:S02]  /*2e60*/  IMAD.U32 R250, R250, 0x10000, RZ ;  /* 0x00010000fafa7824 */ /* 0x000fe400078e00ff */
[----:B------:R-:W-:Y:S02]  /*2e70*/  IMAD.U32 R247, R247, 0x10000, RZ ;  /* 0x00010000f7f77824 */ /* 0x000fe400078e00ff */
[----:B------:R-:W-:-:S02]  /*2e80*/  FFMA.FTZ R252, R28, R250, R252 ;  /* 0x000000fa1cfc7223 */ /* 0x000fc400000100fc */
[----:B------:R-:W-:Y:S01]  /*2e90*/  FFMA.FTZ R249, R163, R247, R249 ;  /* 0x000000f7a3f97223 */ /* 0x000fe200000100f9 */
[C---:B------:R-:W-:Y:S01]  /*2ea0*/  PRMT R247, R248.reuse, 0x7632, R247 ;  /* 0x00007632f8f77816 */ /* 0x040fe200000000f7 */
[----:B------:R-:W3:Y:S04]  /*2eb0*/  LDG.E.CONSTANT R250, desc[UR10][R126.64+0x2a00] ;  /* 0x002a000a7efa7981 */ /* 0x000ee8000c1e9900 */
[----:B------:R-:W-:Y:S02]  /*2ec0*/  IMAD.U32 R247, R247, 0x10000, RZ ;  /* 0x00010000f7f77824 */ /* 0x000fe400078e00ff */
[----:B------:R-:W-:Y:S02]  /*2ed0*/  IMAD.U32 R248, R248, 0x10000, RZ ;  /* 0x00010000f8f87824 */ /* 0x000fe400078e00ff */
[----:B------:R-:W-:-:S02]  /*2ee0*/  FFMA.FTZ R249, R167, R247, R249 ;  /* 0x000000f7a7f97223 */ /* 0x000fc400000100f9 */
[----:B------:R-:W3:Y:S01]  /*2ef0*/  LDG.E.CONSTANT R247, desc[UR10][R126.64+0x2c00] ;  /* 0x002c000a7ef77981 */ /* 0x000ee2000c1e9900 */
[----:B------:R-:W-:Y:S01]  /*2f00*/  FFMA.FTZ R252, R24, R248, R252 ;  /* 0x000000f818fc7223 */ /* 0x000fe200000100fc */
[C---:B----4-:R-:W-:Y:S02]  /*2f10*/  PRMT R248, R251.reuse, 0x7632, R248 ;  /* 0x00007632fbf87816 */ /* 0x050fe400000000f8 */
[----:B------:R-:W-:-:S05]  /*2f20*/  SHF.L.U32 R251, R251, 0x10, RZ ;  /* 0x00000010fbfb7819 */ /* 0x000fca00000006ff */
[----:B------:R-:W-:Y:S02]  /*2f30*/  FFMA.FTZ R252, R20, R251, R252 ;  /* 0x000000fb14fc7223 */ /* 0x000fe400000100fc */
[----:B------:R-:W4:Y:S01]  /*2f40*/  LDG.E.CONSTANT R251, desc[UR10][R126.64+0x2e00] ;  /* 0x002e000a7efb7981 */ /* 0x000f22000c1e9900 */
[----:B------:R-:W-:-:S04]  /*2f50*/  IMAD.U32 R248, R248, 0x10000, RZ ;  /* 0x00010000f8f87824 */ /* 0x000fc800078e00ff */
[----:B------:R-:W-:Y:S01]  /*2f60*/  FFMA.FTZ R249, R171, R248, R249 ;  /* 0x000000f8abf97223 */ /* 0x000fe200000100f9 */
[----:B--2---:R-:W-:-:S04]  /*2f70*/  IMAD.U32 R248, R246, 0x10000, RZ ;  /* 0x00010000f6f87824 */ /* 0x004fc800078e00ff */
[----:B------:R-:W-:Y:S02]  /*2f80*/  FFMA.FTZ R252, R16, R248, R252 ;  /* 0x000000f810fc7223 */ /* 0x000fe400000100fc */
[----:B------:R-:W2:Y:S01]  /*2f90*/  LDG.E.CONSTANT R248, desc[UR10][R126.64+0x3000] ;  /* 0x0030000a7ef87981 */ /* 0x000ea2000c1e9900 */
[----:B------:R-:W-:-:S05]  /*2fa0*/  PRMT R246, R246, 0x7632, R246 ;  /* 0x00007632f6f67816 */ /* 0x000fca00000000f6 */
        /* <DEDUP_REMOVED lines=21> */
[----:B------:R-:W-:-:S05]  /*3100*/  PRMT R243, R243, 0x7632, R243 ;  /* 0x00007632f3f37816 */ /* 0x000fca00000000f3 */
[----:B------:R-:W-:Y:S02]  /*3110*/  IMAD.U32 R243, R243, 0x10000, RZ ;  /* 0x00010000f3f37824 */ /* 0x000fe400078e00ff */
[----:B------:R-:W-:Y:S02]  /*3120*/  FFMA.FTZ R252, R57, R246, R252 ;  /* 0x000000f639fc7223 */ /* 0x000fe400000100fc */
[----:B------:R-:W3:Y:S01]  /*3130*/  LDG.E.CONSTANT R246, desc[UR10][R126.64+0x3800] ;  /* 0x0038000a7ef67981 */ /* 0x000ee2000c1e9900 */
[----:B------:R-:W-:Y:S01]  /*3140*/  FFMA.FTZ R249, R191, R243, R249 ;  /* 0x000000f3bff97223 */ /* 0x000fe200000100f9 */
[C---:B------:R-:W-:Y:S02]  /*3150*/  PRMT R243, R244.reuse, 0x7632, R243 ;  /* 0x00007632f4f37816 */ /* 0x040fe400000000f3 */
[----:B------:R-:W-:-:S03]  /*3160*/  SHF.L.U32 R244, R244, 0x10, RZ ;  /* 0x00000010f4f47819 */ /* 0x000fc600000006ff */
[----:B------:R-:W-:Y:S02]  /*3170*/  IMAD.U32 R243, R243, 0x10000, RZ ;  /* 0x00010000f3f37824 */ /* 0x000fe400078e00ff */
[----:B------:R-:W-:Y:S02]  /*3180*/  FFMA.FTZ R252, R85, R244, R252 ;  /* 0x000000f455fc7223 */ /* 0x000fe400000100fc */
[----:B------:R-:W-:Y:S01]  /*3190*/  FFMA.FTZ R249, R195, R243, R249 ;  /* 0x000000f3c3f97223 */ /* 0x000fe200000100f9 */
[C---:B------:R-:W-:Y:S01]  /*31a0*/  PRMT R244, R250.reuse, 0x7632, R244 ;  /* 0x00007632faf47816 */ /* 0x040fe200000000f4 */
[----:B------:R-:W3:Y:S01]  /*31b0*/  LDG.E.CONSTANT R243, desc[UR10][R126.64+0x3a00] ;  /* 0x003a000a7ef37981 */ /* 0x000ee2000c1e9900 */
[----:B------:R-:W-:-:S03]  /*31c0*/  IMAD.U32 R250, R250, 0x10000, RZ ;  /* 0x00010000fafa7824 */ /* 0x000fc600078e00ff */
[----:B------:R-:W-:Y:S02]  /*31d0*/  IMAD.U32 R244, R244, 0x10000, RZ ;  /* 0x00010000f4f47824 */ /* 0x000fe400078e00ff */
[----:B------:R-:W-:Y:S02]  /*31e0*/  FFMA.FTZ R252, R89, R250, R252 ;  /* 0x000000fa59fc7223 */ /* 0x000fe400000100fc */
[----:B------:R-:W3:Y:S01]  /*31f0*/  LDG.E.CONSTANT R250, desc[UR10][R126.64+0x3c00] ;  /* 0x003c000a7efa7981 */ /* 0x000ee2000c1e9900 */
[----:B------:R-:W-:Y:S01]  /*3200*/  FFMA.FTZ R249, R199, R244, R249 ;  /* 0x000000f4c7f97223 */ /* 0x000fe200000100f9 */
[C---:B------:R-:W-:Y:S01]  /*3210*/  PRMT R244, R247.reuse, 0x7632, R244 ;  /* 0x00007632f7f47816 */ /* 0x040fe200000000f4 */
[----:B------:R-:W-:-:S04]  /*3220*/  IMAD.U32 R247, R247, 0x10000, RZ ;  /* 0x00010000f7f77824 */ /* 0x000fc800078e00ff */
[----:B------:R-:W-:Y:S02]  /*3230*/  IMAD.U32 R244, R244, 0x10000, RZ ;  /* 0x00010000f4f47824 */ /* 0x000fe400078e00ff */
[----:B------:R-:W-:Y:S02]  /*3240*/  FFMA.FTZ R252, R93, R247, R252 ;  /* 0x000000f75dfc7223 */ /* 0x000fe400000100fc */
[----:B------:R-:W3:Y:S01]  /*3250*/  LDG.E.CONSTANT R247, desc[UR10][R126.64+0x3e00] ;  /* 0x003e000a7ef77981 */ /* 0x000ee2000c1e9900 */
[----:B------:R-:W-:Y:S01]  /*3260*/  FFMA.FTZ R249, R203, R244, R249 ;  /* 0x000000f4cbf97223 */ /* 0x000fe200000100f9 */
[----:B----4-:R-:W-:-:S05]  /*3270*/  PRMT R244, R251, 0x7632, R244 ;  /* 0x00007632fbf47816 */ /* 0x010fca00000000f4 */
[----:B------:R-:W-:-:S04]  /*3280*/  IMAD.U32 R244, R244, 0x10000, RZ ;  /* 0x00010000f4f47824 */ /* 0x000fc800078e00ff */
[----:B------:R-:W-:Y:S02]  /*3290*/  FFMA.FTZ R249, R207, R244, R249 ;  /* 0x000000f4cff97223 */ /* 0x000fe400000100f9 */
[----:B------:R-:W4:Y:S01]  /*32a0*/  LDG.E.CONSTANT R244, desc[UR10][R126.64+0x204] ;  /* 0x0002040a7ef47981 */ /* 0x000f22000c1e9900 */
[----:B------:R-:W-:-:S05]  /*32b0*/  SHF.L.U32 R251, R251, 0x10, RZ ;  /* 0x00000010fbfb7819 */ /* 0x000fca00000006ff */
        /* <DEDUP_REMOVED lines=27> */
[----:B------:R-:W-:-:S04]  /*3470*/  IMAD.U32 R246, R246, 0x10000, RZ ;  /* 0x00010000f6f67824 */ /* 0x000fc800078e00ff */
[----:B------:R-:W-:Y:S01]  /*3480*/  FFMA.FTZ R249, R227, R246, R249 ;  /* 0x000000f6e3f97223 */ /* 0x000fe200000100f9 */
[C---:B------:R-:W-:Y:S02]  /*3490*/  SHF.L.U32 R246, R243.reuse, 0x10, RZ ;  /* 0x00000010f3f67819 */ /* 0x040fe400000006ff */
[----:B------:R-:W-:-:S05]  /*34a0*/  PRMT R243, R243, 0x7632, R243 ;  /* 0x00007632f3f37816 */ /* 0x000fca00000000f3 */
[----:B------:R-:W-:-:S04]  /*34b0*/  IMAD.U32 R243, R243, 0x10000, RZ ;  /* 0x00010000f3f37824 */ /* 0x000fc800078e00ff */
[----:B------:R-:W-:Y:S01]  /*34c0*/  FFMA.FTZ R249, R231, R243, R249 ;  /* 0x000000f3e7f97223 */ /* 0x000fe200000100f9 */
[----:B------:R-:W-:-:S05]  /*34d0*/  PRMT R243, R250, 0x7632, R243 ;  /* 0x00007632faf37816 */ /* 0x000fca00000000f3 */
[----:B------:R-:W-:-:S04]  /*34e0*/  IMAD.U32 R243, R243, 0x10000, RZ ;  /* 0x00010000f3f37824 */ /* 0x000fc800078e00ff */
[----:B------:R-:W-:Y:S01]  /*34f0*/  FFMA.FTZ R249, R235, R243, R249 ;  /* 0x000000f3ebf97223 */ /* 0x000fe200000100f9 */
[----:B------:R-:W-:-:S05]  /*3500*/  PRMT R243, R247, 0x7632, R243 ;  /* 0x00007632f7f37816 */ /* 0x000fca00000000f3 */
[----:B------:R-:W-:-:S04]  /*3510*/  IMAD.U32 R243, R243, 0x10000, RZ ;  /* 0x00010000f3f37824 */ /* 0x000fc800078e00ff */
[----:B------:R-:W-:Y:S01]  /*3520*/  FFMA.FTZ R249, R239, R243, R249 ;  /* 0x000000f3eff97223 */ /* 0x000fe200000100f9 */
[----:B------:R-:W-:Y:S01]  /*3530*/  FFMA.FTZ R252, R80, R248, R252 ;  /* 0x000000f850fc7223 */ /* 0x000fe200000100fc */
[----:B------:R-:W-:Y:S01]  /*3540*/  IMAD.U32 R250, R250, 0x10000, RZ ;  /* 0x00010000fafa7824 */ /* 0x000fe200078e00ff */
[----:B------:R-:W3:Y:S02]  /*3550*/  LDG.E.CONSTANT R248, desc[UR10][R126.64+0xa04] ;  /* 0x000a040a7ef87981 */ /* 0x000ee4000c1e9900 */
[----:B------:R-:W-:Y:S01]  /*3560*/  FFMA.FTZ R252, R76, R246, R252 ;  /* 0x000000f64cfc7223 */ /* 0x000fe200000100fc */
[----:B------:R-:W-:Y:S01]  /*3570*/  IMAD.U32 R247, R247, 0x10000, RZ ;  /* 0x00010000f7f77824 */ /* 0x000fe200078e00ff */
[----:B------:R-:W3:Y:S02]  /*3580*/  LDG.E.CONSTANT R246, desc[UR10][R126.64+0xc04] ;  /* 0x000c040a7ef67981 */ /* 0x000ee4000c1e9900 */
[----:B------:R-:W-:Y:S02]  /*3590*/  FFMA.FTZ R252, R64, R250, R252 ;  /* 0x000000fa40fc7223 */ /* 0x000fe400000100fc */
[----:B------:R-:W3:Y:S02]  /*35a0*/  LDG.E.CONSTANT R250, desc[UR10][R126.64+0xe04] ;  /* 0x000e040a7efa7981 */ /* 0x000ee4000c1e9900 */
[----:B------:R-:W-:Y:S01]  /*35b0*/  FFMA.FTZ R252, R60, R247, R252 ;  /* 0x000000f73cfc7223 */ /* 0x000fe200000100fc */
[----:B----4-:R-:W-:-:S05]  /*35c0*/  SHF.L.U32 R243, R244, 0x10, RZ ;  /* 0x00000010f4f37819 */ /* 0x010fca00000006ff */
[----:B------:R-:W-:Y:S02]  /*35d0*/  FMUL.FTZ R243, R56, R243 ;  /* 0x000000f338f37220 */ /* 0x000fe40000410000 */
[----:B------:R-:W4:Y:S01]  /*35e0*/  LDL R56, [R1+0x14] ;  /* 0x0000140001387983 */ /* 0x000f220000100800 */
[----:B--2---:R-:W-:-:S04]  /*35f0*/  IMAD.U32 R247, R251, 0x10000, RZ ;  /* 0x00010000fbf77824 */ /* 0x004fc800078e00ff */
[----:B------:R-:W-:Y:S02]  /*3600*/  FFMA.FTZ R243, R55, R247, R243 ;  /* 0x000000f737f37223 */ /* 0x000fe400000100f3 */
[----:B------:R-:W2:Y:S01]  /*3610*/  LDL R55, [R1+0x4] ;  /* 0x0000040001377983 */ /* 0x000ea20000100800 */
[----:B------:R-:W-:Y:S02]  /*3620*/  PRMT R244, R244, 0x7632, R244 ;  /* 0x00007632f4f47816 */ /* 0x000fe400000000f4 */
[----:B------:R-:W-:Y:S01]  /*3630*/  PRMT R251, R251, 0x7632, R251 ;  /* 0x00007632fbfb7816 */ /* 0x000fe200000000fb */
[----:B------:R-:W2:Y:S02]  /*3640*/  LDG.E.CONSTANT R247, desc[UR10][R126.64+0x1004] ;  /* 0x0010040a7ef77981 */ /* 0x000ea4000c1e9900 */
[----:B------:R-:W-:Y:S02]  /*3650*/  IMAD.U32 R244, R244, 0x10000, RZ ;  /* 0x00010000f4f47824 */ /* 0x000fe400078e00ff */
[----:B------:R-:W-:-:S02]  /*3660*/  IMAD.U32 R251, R251, 0x10000, RZ ;  /* 0x00010000fbfb7824 */ /* 0x000fc400078e00ff */
[----:B------:R-:W-:-:S04]  /*3670*/  FMUL.FTZ R244, R116, R244 ;  /* 0x000000f474f47220 */ /* 0x000fc80000410000 */
[--C-:B------:R-:W-:Y:S01]  /*3680*/  FFMA.FTZ R251, R112, R251, R244.reuse ;  /* 0x000000fb70fb7223 */ /* 0x100fe200000100f4 */
[C---:B------:R-:W-:Y:S01]  /*3690*/  PRMT R244, R245.reuse, 0x7632, R244 ;  /* 0x00007632f5f47816 */ /* 0x040fe200000000f4 */
[----:B------:R-:W-:-:S04]  /*36a0*/  IMAD.U32 R245, R245, 0x10000, RZ ;  /* 0x00010000f5f57824 */ /* 0x000fc800078e00ff */
[----:B------:R-:W-:Y:S01]  /*36b0*/  FFMA.FTZ R243, R242, R245, R243 ;  /* 0x000000f5f2f37223 */ /* 0x000fe200000100f3 */
[----:B------:R-:W-:Y:S01]  /*36c0*/  IMAD.U32 R244, R244, 0x10000, RZ ;  /* 0x00010000f4f47824 */ /* 0x000fe200078e00ff */
[----:B------:R-:W2:Y:S03]  /*36d0*/  LDG.E.CONSTANT R245, desc[UR10][R126.64+0x1204] ;  /* 0x0012040a7ef57981 */ /* 0x000ea6000c1e9900 */
[----:B------:R-:W-:Y:S01]  /*36e0*/  FFMA.FTZ R251, R120, R244, R251 ;  /* 0x000000f478fb7223 */ /* 0x000fe200000100fb */
[----:B------:R-:W2:Y:S01]  /*36f0*/  LDL.LU R242, [R1+0x68] ;  /* 0x0000680001f27983 */ /* 0x000ea20000300800 */
[C---:B------:R-:W-:Y:S02]  /*3700*/  SHF.L.U32 R244, R125.reuse, 0x10, RZ ;  /* 0x000000107df47819 */ /* 0x040fe400000006ff */
[----:B------:R-:W-:-:S03]  /*3710*/  PRMT R125, R125, 0x7632, R125 ;  /* 0x000076327d7d7816 */ /* 0x000fc6000000007d */
[----:B------:R-:W-:Y:S02]  /*3720*/  FFMA.FTZ R243, R63, R244, R243 ;  /* 0x000000f43ff37223 */ /* 0x000fe400000100f3 */
[----:B------:R-:W2:Y:S01]  /*3730*/  LDG.E.CONSTANT R244, desc[UR10][R126.64+0x1404] ;  /* 0x0014040a7ef47981 */ /* 0x000ea2000c1e9900 */
[----:B------:R-:W-:-:S03]  /*3740*/  IMAD.U32 R125, R125, 0x10000, RZ ;  /* 0x000100007d7d7824 */ /* 0x000fc600078e00ff */
[----:B------:R-:W2:Y:S01]  /*3750*/  LDL R63, [R1+0x40] ;  /* 0x00004000013f7983 */ /* 0x000ea20000100800 */
[----:B------:R-:W-:Y:S01]  /*3760*/  FFMA.FTZ R251, R128, R125, R251 ;  /* 0x0000007d80fb7223 */ /* 0x000fe200000100fb */
[C---:B------:R-:W-:Y:S01]  /*3770*/  IMAD.U32 R125, R124.reuse, 0x10000, RZ ;  /* 0x000100007c7d7824 */ /* 0x040fe200078e00ff */
[----:B------:R-:W-:-:S05]  /*3780*/  PRMT R124, R124, 0x7632, R124 ;  /* 0x000076327c7c7816 */ /* 0x000fca000000007c */
[----:B------:R-:W-:-:S04]  /*3790*/  IMAD.U32 R124, R124, 0x10000, RZ ;  /* 0x000100007c7c7824 */ /* 0x000fc800078e00ff */
[----:B------:R-:W-:Y:S01]  /*37a0*/  FFMA.FTZ R251, R132, R124, R251 ;  /* 0x0000007c84fb7223 */ /* 0x000fe200000100fb */
[----:B---3--:R-:W-:Y:S02]  /*37b0*/  IMAD.U32 R124, R248, 0x10000, RZ ;  /* 0x00010000f87c7824 */ /* 0x008fe400078e00ff */
[----:B----4-:R-:W-:Y:S02]  /*37c0*/  FFMA.FTZ R243, R56, R125, R243 ;  /* 0x0000007d38f37223 */ /* 0x010fe400000100f3 */
[----:B------:R-:W3:Y:S01]  /*37d0*/  LDG.E.CONSTANT R125, desc[UR10][R126.64+0x1604] ;  /* 0x0016040a7e7d7981 */ /* 0x000ee2000c1e9900 */
[----:B------:R-:W-:-:S03]  /*37e0*/  PRMT R248, R248, 0x7632, R248 ;  /* 0x00007632f8f87816 */ /* 0x000fc600000000f8 */
[----:B------:R-:W4:Y:S01]  /*37f0*/  LDL R56, [R1+0x50] ;  /* 0x0000500001387983 */ /* 0x000f220000100800 */
[----:B--2---:R-:W-:-:S03]  /*3800*/  FFMA.FTZ R243, R55, R124, R243 ;  /* 0x0000007c37f37223 */ /* 0x004fc600000100f3 */
[----:B------:R-:W2:Y:S01]  /*3810*/  LDG.E.CONSTANT R124, desc[UR10][R126.64+0x1804] ;  /* 0x0018040a7e7c7981 */ /* 0x000ea2000c1e9900 */
[----:B------:R-:W-:-:S03]  /*3820*/  IMAD.U32 R248, R248, 0x10000, RZ ;  /* 0x00010000f8f87824 */ /* 0x000fc600078e00ff */
[----:B------:R-:W4:Y:S01]  /*3830*/  LDL R55, [R1+0x30] ;  /* 0x0000300001377983 */ /* 0x000f220000100800 */
[----:B------:R-:W-:Y:S01]  /*3840*/  FFMA.FTZ R251, R136, R248, R251 ;  /* 0x000000f888fb7223 */ /* 0x000fe200000100fb */
[C---:B------:R-:W-:Y:S02]  /*3850*/  SHF.L.U32 R248, R246.reuse, 0x10, RZ ;  /* 0x00000010f6f87819 */ /* 0x040fe400000006ff */
[----:B------:R-:W-:-:S03]  /*3860*/  PRMT R246, R246, 0x7632, R246 ;  /* 0x00007632f6f67816 */ /* 0x000fc600000000f6 */
[----:B------:R-:W-:Y:S02]  /*3870*/  FFMA.FTZ R243, R51, R248, R243 ;  /* 0x000000f833f37223 */ /* 0x000fe400000100f3 */
[----:B------:R-:W4:Y:S01]  /*3880*/  LDG.E.CONSTANT R248, desc[UR10][R126.64+0x1a04] ;  /* 0x001a040a7ef87981 */ /* 0x000f22000c1e9900 */
[----:B------:R-:W-:-:S04]  /*3890*/  IMAD.U32 R246, R246, 0x10000, RZ ;  /* 0x00010000f6f67824 */ /* 0x000fc800078e00ff */
[----:B------:R-:W-:Y:S01]  /*38a0*/  FFMA.FTZ R251, R140, R246, R251 ;  /* 0x000000f68cfb7223 */ /* 0x000fe200000100fb */
[C---:B------:R-:W-:Y:S01]  /*38b0*/  IMAD.U32 R246, R250.reuse, 0x10000, RZ ;  /* 0x00010000faf67824 */ /* 0x040fe200078e00ff */
        /* <DEDUP_REMOVED lines=11> */
[C---:B------:R-:W-:Y:S02]  /*3970*/  SHF.L.U32 R247, R245.reuse, 0x10, RZ ;  /* 0x00000010f5f77819 */ /* 0x040fe400000006ff */
[----:B------:R-:W-:-:S03]  /*3980*/  PRMT R245, R245, 0x7632, R245 ;  /* 0x00007632f5f57816 */ /* 0x000fc600000000f5 */
[----:B------:R-:W-:Y:S02]  /*3990*/  FFMA.FTZ R243, R39, R247, R243 ;  /* 0x000000f727f37223 */ /* 0x000fe400000100f3 */
[----:B------:R-:W-:Y:S01]  /*39a0*/  IMAD.U32 R245, R245, 0x10000, RZ ;  /* 0x00010000f5f57824 */ /* 0x000fe200078e00ff */
[----:B------:R-:W4:Y:S03]  /*39b0*/  LDG.E.CONSTANT R247, desc[UR10][R126.64+0x2004] ;  /* 0x0020040a7ef77981 */ /* 0x000f26000c1e9900 */
[----:B------:R-:W-:Y:S01]  /*39c0*/  FFMA.FTZ R251, R152, R245, R251 ;  /* 0x000000f598fb7223 */ /* 0x000fe200000100fb */
[C---:B------:R-:W-:Y:S01]  /*39d0*/  IMAD.U32 R245, R244.reuse, 0x10000, RZ ;  /* 0x00010000f4f57824 */ /* 0x040fe200078e00ff */
[----:B------:R-:W-:-:S03]  /*39e0*/  PRMT R244, R244, 0x7632, R244 ;  /* 0x00007632f4f47816 */ /* 0x000fc600000000f4 */
[----:B------:R-:W-:Y:S02]  /*39f0*/  FFMA.FTZ R243, R35, R245, R243 ;  /* 0x000000f523f37223 */ /* 0x000fe400000100f3 */
[----:B------:R-:W4:Y:S01]  /*3a00*/  LDG.E.CONSTANT R245, desc[UR10][R126.64+0x2204] ;  /* 0x0022040a7ef57981 */ /* 0x000f22000c1e9900 */
[----:B------:R-:W-:-:S04]  /*3a10*/  IMAD.U32 R244, R244, 0x10000, RZ ;  /* 0x00010000f4f47824 */ /* 0x000fc800078e00ff */
[----:B------:R-:W-:Y:S01]  /*3a20*/  FFMA.FTZ R251, R156, R244, R251 ;  /* 0x000000f49cfb7223 */ /* 0x000fe200000100fb */
[----:B---3--:R-:W-:-:S04]  /*3a30*/  IMAD.U32 R244, R125, 0x10000, RZ ;  /* 0x000100007df47824 */ /* 0x008fc800078e00ff */
[----:B------:R-:W-:Y:S02]  /*3a40*/  FFMA.FTZ R243, R31, R244, R243 ;  /* 0x000000f41ff37223 */ /* 0x000fe400000100f3 */
[----:B------:R-:W3:Y:S01]  /*3a50*/  LDG.E.CONSTANT R244, desc[UR10][R126.64+0x2404] ;  /* 0x0024040a7ef47981 */ /* 0x000ee2000c1e9900 */
[----:B------:R-:W-:-:S05]  /*3a60*/  PRMT R125, R125, 0x7632, R125 ;  /* 0x000076327d7d7816 */ /* 0x000fca000000007d */
[----:B------:R-:W-:-:S04]  /*3a70*/  IMAD.U32 R125, R125, 0x10000, RZ ;  /* 0x000100007d7d7824 */ /* 0x000fc800078e00ff */
[----:B------:R-:W-:Y:S01]  /*3a80*/  FFMA.FTZ R251, R160, R125, R251 ;  /* 0x0000007da0fb7223 */ /* 0x000fe200000100fb */
[----:B--2---:R-:W-:-:S05]  /*3a90*/  SHF.L.U32 R125, R124, 0x10, RZ ;  /* 0x000000107c7d7819 */ /* 0x004fca00000006ff */
[----:B------:R-:W-:Y:S02]  /*3aa0*/  FFMA.FTZ R243, R27, R125, R243 ;  /* 0x0000007d1bf37223 */ /* 0x000fe400000100f3 */
[----:B------:R-:W2:Y:S01]  /*3ab0*/  LDG.E.CONSTANT R125, desc[UR10][R126.64+0x2604] ;  /* 0x0026040a7e7d7981 */ /* 0x000ea2000c1e9900 */
[----:B------:R-:W-:-:S05]  /*3ac0*/  PRMT R124, R124, 0x7632, R124 ;  /* 0x000076327c7c7816 */ /* 0x000fca000000007c */
[----:B------:R-:W-:-:S04]  /*3ad0*/  IMAD.U32 R124, R124, 0x10000, RZ ;  /* 0x000100007c7c7824 */ /* 0x000fc800078e00ff */
[----:B------:R-:W-:Y:S01]  /*3ae0*/  FFMA.FTZ R251, R164, R124, R251 ;  /* 0x0000007ca4fb7223 */ /* 0x000fe200000100fb */
[C---:B----4-:R-:W-:Y:S01]  /*3af0*/  IMAD.U32 R124, R248.reuse, 0x10000, RZ ;  /* 0x00010000f87c7824 */ /* 0x050fe200078e00ff */
        /* <DEDUP_REMOVED lines=8> */
[----:B------:R-:W-:Y:S01]  /*3b80*/  IMAD.U32 R246, R246, 0x10000, RZ ;  /* 0x00010000f6f67824 */ /* 0x000fe200078e00ff */
[----:B------:R-:W4:Y:S03]  /*3b90*/  LDG.E.CONSTANT R248, desc[UR10][R126.64+0x2a04] ;  /* 0x002a040a7ef87981 */ /* 0x000f26000c1e9900 */
        /* <DEDUP_REMOVED lines=13> */
[----:B------:R-:W-:-:S04]  /*3c70*/  IMAD.U32 R247, R245, 0x10000, RZ ;  /* 0x00010000f5f77824 */ /* 0x000fc800078e00ff */
[----:B------:R-:W-:Y:S01]  /*3c80*/  FFMA.FTZ R243, R7, R247, R243 ;  /* 0x000000f707f37223 */ /* 0x000fe200000100f3 */
[----:B------:R-:W-:Y:S02]  /*3c90*/  PRMT R247, R245, 0x7632, R247 ;  /* 0x00007632f5f77816 */ /* 0x000fe400000000f7 */
[----:B------:R-:W4:Y:S03]  /*3ca0*/  LDG.E.CONSTANT R245, desc[UR10][R126.64+0x3004] ;  /* 0x0030040a7ef57981 */ /* 0x000f26000c1e9900 */
[----:B------:R-:W-:-:S04]  /*3cb0*/  IMAD.U32 R247, R247, 0x10000, RZ ;  /* 0x00010000f7f77824 */ /* 0x000fc800078e00ff */
[----:B------:R-:W-:Y:S01]  /*3cc0*/  FFMA.FTZ R251, R184, R247, R251 ;  /* 0x000000f7b8fb7223 */ /* 0x000fe200000100fb */
[----:B---3--:R-:W-:-:S05]  /*3cd0*/  SHF.L.U32 R247, R244, 0x10, RZ ;  /* 0x00000010f4f77819 */ /* 0x008fca00000006ff */
[----:B------:R-:W-:Y:S02]  /*3ce0*/  FFMA.FTZ R243, R3, R247, R243 ;  /* 0x000000f703f37223 */ /* 0x000fe400000100f3 */
[----:B------:R-:W3:Y:S01]  /*3cf0*/  LDG.E.CONSTANT R247, desc[UR10][R126.64+0x3204] ;  /* 0x0032040a7ef77981 */ /* 0x000ee2000c1e9900 */
[----:B------:R-:W-:-:S05]  /*3d00*/  PRMT R244, R244, 0x7632, R244 ;  /* 0x00007632f4f47816 */ /* 0x000fca00000000f4 */
        /* <DEDUP_REMOVED lines=8> */
[C---:B----4-:R-:W-:Y:S01]  /*3d90*/  IMAD.U32 R125, R124.reuse, 0x10000, RZ ;  /* 0x000100007c7d7824 */ /* 0x050fe200078e00ff */
[----:B------:R-:W-:-:S05]  /*3da0*/  PRMT R124, R124, 0x7632, R124 ;  /* 0x000076327c7c7816 */ /* 0x000fca000000007c */
[----:B------:R-:W-:-:S04]  /*3db0*/  IMAD.U32 R124, R124, 0x10000, RZ ;  /* 0x000100007c7c7824 */ /* 0x000fc800078e00ff */
[----:B------:R-:W-:Y:S01]  /*3dc0*/  FFMA.FTZ R251, R196, R124, R251 ;  /* 0x0000007cc4fb7223 */ /* 0x000fe200000100fb */
[C---:B------:R-:W-:Y:S02]  /*3dd0*/  SHF.L.U32 R124, R248.reuse, 0x10, RZ ;  /* 0x00000010f87c7819 */ /* 0x040fe400000006ff */
[----:B------:R-:W-:Y:S01]  /*3de0*/  PRMT R248, R248, 0x7632, R248 ;  /* 0x00007632f8f87816 */ /* 0x000fe200000000f8 */
[----:B------:R-:W-:Y:S02]  /*3df0*/  FFMA.FTZ R243, R86, R125, R243 ;  /* 0x0000007d56f37223 */ /* 0x000fe400000100f3 */
[----:B------:R-:W4:Y:S02]  /*3e00*/  LDG.E.CONSTANT R125, desc[UR10][R126.64+0x3604] ;  /* 0x0036040a7e7d7981 */ /* 0x000f24000c1e9900 */
[----:B------:R-:W-:-:S04]  /*3e10*/  IMAD.U32 R248, R248, 0x10000, RZ ;  /* 0x00010000f8f87824 */ /* 0x000fc800078e00ff */
[----:B------:R-:W-:Y:S01]  /*3e20*/  FFMA.FTZ R251, R200, R248, R251 ;  /* 0x000000f8c8fb7223 */ /* 0x000fe200000100fb */
[C---:B------:R-:W-:Y:S01]  /*3e30*/  IMAD.U32 R248, R246.reuse, 0x10000, RZ ;  /* 0x00010000f6f87824 */ /* 0x040fe200078e00ff */
[----:B------:R-:W-:Y:S01]  /*3e40*/  PRMT R246, R246, 0x7632, R246 ;  /* 0x00007632f6f67816 */ /* 0x000fe200000000f6 */
[----:B------:R-:W-:Y:S02]  /*3e50*/  FFMA.FTZ R243, R90, R124, R243 ;  /* 0x0000007c5af37223 */ /* 0x000fe400000100f3 */
[----:B------:R-:W4:Y:S02]  /*3e60*/  LDG.E.CONSTANT R124, desc[UR10][R126.64+0x3804] ;  /* 0x0038040a7e7c7981 */ /* 0x000f24000c1e9900 */
[----:B------:R-:W-:-:S04]  /*3e70*/  IMAD.U32 R246, R246, 0x10000, RZ ;  /* 0x00010000f6f67824 */ /* 0x000fc800078e00ff */
[----:B------:R-:W-:Y:S01]  /*3e80*/  FFMA.FTZ R251, R204, R246, R251 ;  /* 0x000000f6ccfb7223 */ /* 0x000fe200000100fb */
[----:B------:R-:W-:Y:S01]  /*3e90*/  PRMT R246, R250, 0x7632, R246 ;  /* 0x00007632faf67816 */ /* 0x000fe200000000f6 */
[----:B------:R-:W-:Y:S01]  /*3ea0*/  FFMA.FTZ R243, R94, R248, R243 ;  /* 0x000000f85ef37223 */ /* 0x000fe200000100f3 */
[----:B------:R-:W-:Y:S01]  /*3eb0*/  IMAD.U32 R250, R250, 0x10000, RZ ;  /* 0x00010000fafa7824 */ /* 0x000fe200078e00ff */
[----:B------:R-:W4:Y:S02]  /*3ec0*/  LDG.E.CONSTANT R248, desc[UR10][R126.64+0x3a04] ;  /* 0x003a040a7ef87981 */ /* 0x000f24000c1e9900 */
[----:B------:R-:W-:Y:S02]  /*3ed0*/  IMAD.U32 R246, R246, 0x10000, RZ ;  /* 0x00010000f6f67824 */ /* 0x000fe400078e00ff */
[----:B------:R-:W-:Y:S02]  /*3ee0*/  FFMA.FTZ R243, R98, R250, R243 ;  /* 0x000000fa62f37223 */ /* 0x000fe400000100f3 */
[----:B------:R-:W4:Y:S01]  /*3ef0*/  LDG.E.CONSTANT R250, desc[UR10][R126.64+0x3c04] ;  /* 0x003c040a7efa7981 */ /* 0x000f22000c1e9900 */
[----:B------:R-:W-:Y:S01]  /*3f00*/  FFMA.FTZ R251, R208, R246, R251 ;  /* 0x000000f6d0fb7223 */ /* 0x000fe200000100fb */
[----:B------:R-:W-:-:S05]  /*3f10*/  SHF.L.U32 R246, R245, 0x10, RZ ;  /* 0x00000010f5f67819 */ /* 0x000fca00000006ff */
[----:B------:R-:W-:Y:S01]  /*3f20*/  FFMA.FTZ R243, R102, R246, R243 ;  /* 0x000000f666f37223 */ /* 0x000fe200000100f3 */
[----:B------:R-:W-:Y:S02]  /*3f30*/  PRMT R246, R245, 0x7632, R246 ;  /* 0x00007632f5f67816 */ /* 0x000fe400000000f6 */
[----:B------:R-:W4:Y:S03]  /*3f40*/  LDG.E.CONSTANT R245, desc[UR10][R126.64+0x3e04] ;  /* 0x003e040a7ef57981 */ /* 0x000f26000c1e9900 */
[----:B------:R-:W-:-:S04]  /*3f50*/  IMAD.U32 R246, R246, 0x10000, RZ ;  /* 0x00010000f6f67824 */ /* 0x000fc800078e00ff */
[----:B------:R-:W-:Y:S01]  /*3f60*/  FFMA.FTZ R251, R212, R246, R251 ;  /* 0x000000f6d4fb7223 */ /* 0x000fe200000100fb */
[----:B---3--:R-:W-:-:S05]  /*3f70*/  PRMT R246, R247, 0x7632, R246 ;  /* 0x00007632f7f67816 */ /* 0x008fca00000000f6 */
[----:B------:R-:W-:-:S04]  /*3f80*/  IMAD.U32 R246, R246, 0x10000, RZ ;  /* 0x00010000f6f67824 */ /* 0x000fc800078e00ff */
[----:B------:R-:W-:Y:S02]  /*3f90*/  FFMA.FTZ R251, R216, R246, R251 ;  /* 0x000000f6d8fb7223 */ /* 0x000fe400000100fb */
[----:B------:R-:W3:Y:S01]  /*3fa0*/  LDG.E.CONSTANT R246, desc[UR10][R126.64+0x208] ;  /* 0x0002080a7ef67981 */ /* 0x000ee2000c1e9900 */
        /* <DEDUP_REMOVED lines=8> */
[C---:B----4-:R-:W-:Y:S02]  /*4030*/  SHF.L.U32 R244, R125.reuse, 0x10, RZ ;  /* 0x000000107df47819 */ /* 0x050fe400000006ff */
[----:B------:R-:W-:-:S03]  /*4040*/  PRMT R125, R125, 0x7632, R125 ;  /* 0x000076327d7d7816 */ /* 0x000fc6000000007d */
[----:B------:R-:W-:Y:S02]  /*4050*/  FFMA.FTZ R243, R73, R244, R243 ;  /* 0x000000f449f37223 */ /* 0x000fe400000100f3 */
[----:B------:R-:W4:Y:S01]  /*4060*/  LDG.E.CONSTANT R244, desc[UR10][R126.64+0x408] ;  /* 0x0004080a7ef47981 */ /* 0x000f22000c1e9900 */
[----:B------:R-:W-:-:S04]  /*4070*/  IMAD.U32 R125, R125, 0x10000, RZ ;  /* 0x000100007d7d7824 */ /* 0x000fc800078e00ff */
[----:B------:R-:W-:Y:S01]  /*4080*/  FFMA.FTZ R251, R224, R125, R251 ;  /* 0x0000007de0fb7223 */ /* 0x000fe200000100fb */
[C---:B------:R-:W-:Y:S01]  /*4090*/  IMAD.U32 R125, R124.reuse, 0x10000, RZ ;  /* 0x000100007c7d7824 */ /* 0x040fe200078e00ff */
[----:B------:R-:W-:-:S05]  /*40a0*/  PRMT R124, R124, 0x7632, R124 ;  /* 0x000076327c7c7816 */ /* 0x000fca000000007c */
[----:B------:R-:W-:-:S04]  /*40b0*/  IMAD.U32 R124, R124, 0x10000, RZ ;  /* 0x000100007c7c7824 */ /* 0x000fc800078e00ff */
[----:B------:R-:W-:Y:S01]  /*40c0*/  FFMA.FTZ R251, R228, R124, R251 ;  /* 0x0000007ce4fb7223 */ /* 0x000fe200000100fb */
[C---:B------:R-:W-:Y:S01]  /*40d0*/  IMAD.U32 R124, R248.reuse, 0x10000, RZ ;  /* 0x00010000f87c7824 */ /* 0x040fe200078e00ff */
[----:B------:R-:W-:-:S05]  /*40e0*/  PRMT R248, R248, 0x7632, R248 ;  /* 0x00007632f8f87816 */ /* 0x000fca00000000f8 */
[----:B------:R-:W-:Y:S02]  /*40f0*/  IMAD.U32 R248, R248, 0x10000, RZ ;  /* 0x00010000f8f87824 */ /* 0x000fe400078e00ff */
[----:B------:R-:W-:Y:S02]  /*4100*/  FFMA.FTZ R243, R81, R125, R243 ;  /* 0x0000007d51f37223 */ /* 0x000fe400000100f3 */
[----:B------:R-:W4:Y:S01]  /*4110*/  LDG.E.CONSTANT R125, desc[UR10][R126.64+0x608] ;  /* 0x0006080a7e7d7981 */ /* 0x000f22000c1e9900 */
[--C-:B------:R-:W-:Y:S01]  /*4120*/  FFMA.FTZ R248, R232, R248, R251.reuse ;  /* 0x000000f8e8f87223 */ /* 0x100fe200000100fb */
[C---:B------:R-:W-:Y:S01]  /*4130*/  PRMT R251, R250.reuse, 0x7632, R251 ;  /* 0x00007632fafb7816 */ /* 0x040fe200000000fb */
[----:B------:R-:W-:Y:S01]  /*4140*/  FFMA.FTZ R243, R77, R124, R243 ;  /* 0x0000007c4df37223 */ /* 0x000fe200000100f3 */
[----:B------:R-:W-:Y:S01]  /*4150*/  SHF.L.U32 R250, R250, 0x10, RZ ;  /* 0x00000010fafa7819 */ /* 0x000fe200000006ff */
[----:B------:R-:W4:Y:S02]  /*4160*/  LDG.E.CONSTANT R124, desc[UR10][R126.64+0x808] ;  /* 0x0008080a7e7c7981 */ /* 0x000f24000c1e9900 */
[----:B------:R-:W-:-:S02]  /*4170*/  IMAD.U32 R251, R251, 0x10000, RZ ;  /* 0x00010000fbfb7824 */ /* 0x000fc400078e00ff */
[----:B------:R-:W-:Y:S02]  /*4180*/  FFMA.FTZ R250, R65, R250, R243 ;  /* 0x000000fa41fa7223 */ /* 0x000fe400000100f3 */
[----:B------:R-:W-:Y:S01]  /*4190*/  FFMA.FTZ R248, R236, R251, R248 ;  /* 0x000000fbecf87223 */ /* 0x000fe200000100f8 */
[----:B------:R-:W-:Y:S01]  /*41a0*/  IMAD.U32 R251, R245, 0x10000, RZ ;  /* 0x00010000f5fb7824 */ /* 0x000fe200078e00ff */
[----:B------:R-:W4:Y:S03]  /*41b0*/  LDG.E.CONSTANT R243, desc[UR10][R126.64+0xa08] ;  /* 0x000a080a7ef37981 */ /* 0x000f26000c1e9900 */
[----:B------:R-:W-:Y:S01]  /*41c0*/  FFMA.FTZ R250, R61, R251, R250 ;  /* 0x000000fb3dfa7223 */ /* 0x000fe200000100fa */
[----:B------:R-:W-:-:S05]  /*41d0*/  PRMT R245, R245, 0x7632, R245 ;  /* 0x00007632f5f57816 */ /* 0x000fca00000000f5 */
[----:B------:R-:W-:-:S04]  /*41e0*/  IMAD.U32 R245, R245, 0x10000, RZ ;  /* 0x00010000f5f57824 */ /* 0x000fc800078e00ff */
[----:B------:R-:W-:Y:S01]  /*41f0*/  FFMA.FTZ R245, R240, R245, R248 ;  /* 0x000000f5f0f57223 */ /* 0x000fe200000100f8 */
[----:B---3--:R-:W-:-:S04]  /*4200*/  IMAD.U32 R251, R246, 0x10000, RZ ;  /* 0x00010000f6fb7824 */ /* 0x008fc800078e00ff */
[----:B------:R-:W-:Y:S02]  /*4210*/  FMUL.FTZ R251, R63, R251 ;  /* 0x000000fb3ffb7220 */ /* 0x000fe40000410000 */
[----:B------:R-:W3:Y:S01]  /*4220*/  LDL R63, [R1+0x20] ;  /* 0x00002000013f7983 */ /* 0x000ee20000100800 */
[----:B--2---:R-:W-:-:S04]  /*4230*/  IMAD.U32 R248, R247, 0x10000, RZ ;  /* 0x00010000f7f87824 */ /* 0x004fc800078e00ff */
[----:B------:R-:W-:Y:S02]  /*4240*/  FFMA.FTZ R251, R56, R248, R251 ;  /* 0x000000f838fb7223 */ /* 0x000fe400000100fb */
[----:B------:R-:W2:Y:S01]  /*4250*/  LDL R56, [R1+0x10] ;  /* 0x0000100001387983 */ /* 0x000ea20000100800 */
[----:B------:R-:W-:Y:S01]  /*4260*/  PRMT R247, R246, 0x7632, R247 ;  /* 0x00007632f6f77816 */ /* 0x000fe200000000f7 */
[----:B------:R-:W-:Y:S02]  /*4270*/  FADD.FTZ R249, R252, R249 ;  /* 0x000000f9fcf97221 */ /* 0x000fe40000010000 */
[----:B------:R-:W2:Y:S01]  /*4280*/  LDG.E.CONSTANT R252, desc[UR10][R126.64+0xc08] ;  /* 0x000c080a7efc7981 */ /* 0x000ea2000c1e9900 */
[C---:B------:R-:W-:Y:S02]  /*4290*/  PRMT R248, R247.reuse, 0x7632, R248 ;  /* 0x00007632f7f87816 */ /* 0x040fe400000000f8 */
[----:B------:R-:W-:Y:S01]  /*42a0*/  SHF.L.U32 R247, R247, 0x10, RZ ;  /* 0x00000010f7f77819 */ /* 0x000fe200000006ff */
[----:B------:R-:W2:Y:S02]  /*42b0*/  LDG.E.CONSTANT R246, desc[UR10][R126.64+0x1008] ;  /* 0x0010080a7ef67981 */ /* 0x000ea4000c1e9900 */
[----:B------:R-:W-:-:S02]  /*42c0*/  IMAD.U32 R248, R248, 0x10000, RZ ;  /* 0x00010000f8f87824 */ /* 0x000fc400078e00ff */
[----:B------:R-:W-:-:S04]  /*42d0*/  FMUL.FTZ R247, R117, R247 ;  /* 0x000000f775f77220 */ /* 0x000fc80000410000 */
[----:B------:R-:W-:Y:S01]  /*42e0*/  FFMA.FTZ R248, R113, R248, R247 ;  /* 0x000000f871f87223 */ /* 0x000fe200000100f7 */
[----:B----4-:R-:W-:-:S04]  /*42f0*/  IMAD.U32 R247, R244, 0x10000, RZ ;  /* 0x00010000f4f77824 */ /* 0x010fc800078e00ff */
[----:B------:R-:W-:Y:S02]  /*4300*/  FFMA.FTZ R251, R55, R247, R251 ;  /* 0x000000f737fb7223 */ /* 0x000fe400000100fb */
[----:B------:R-:W4:Y:S01]  /*4310*/  LDL R55, [R1] ;  /* 0x0000000001377983 */ /* 0x000f220000100800 */
[----:B------:R-:W-:-:S03]  /*4320*/  FADD.FTZ R249, R250, R249 ;  /* 0x000000f9faf97221 */ /* 0x000fc60000010000 */
[----:B------:R-:W4:Y:S01]  /*4330*/  LDG.E.CONSTANT R250, desc[UR10][R126.64+0xe08] ;  /* 0x000e080a7efa7981 */ /* 0x000f22000c1e9900 */
[----:B------:R-:W-:-:S03]  /*4340*/  PRMT R247, R244, 0x7632, R247 ;  /* 0x00007632f4f77816 */ /* 0x000fc600000000f7 */
[----:B------:R-:W4:Y:S02]  /*4350*/  LDG.E.CONSTANT R244, desc[UR10][R126.64+0x1208] ;  /* 0x0012080a7ef47981 */ /* 0x000f24000c1e9900 */
[----:B------:R-:W-:-:S04]  /*4360*/  IMAD.U32 R247, R247, 0x10000, RZ ;  /* 0x00010000f7f77824 */ /* 0x000fc800078e00ff */
[----:B------:R-:W-:Y:S01]  /*4370*/  FFMA.FTZ R248, R121, R247, R248 ;  /* 0x000000f779f87223 */ /* 0x000fe200000100f8 */
[C---:B------:R-:W-:Y:S01]  /*4380*/  IMAD.U32 R247, R125.reuse, 0x10000, RZ ;  /* 0x000100007df77824 */ /* 0x040fe200078e00ff */
[----:B------:R-:W-:-:S05]  /*4390*/  PRMT R125, R125, 0x7632, R125 ;  /* 0x000076327d7d7816 */ /* 0x000fca000000007d */
[----:B------:R-:W-:-:S04]  /*43a0*/  IMAD.U32 R125, R125, 0x10000, RZ ;  /* 0x000100007d7d7824 */ /* 0x000fc800078e00ff */
[----:B------:R-:W-:Y:S01]  /*43b0*/  FFMA.FTZ R248, R129, R125, R248 ;  /* 0x0000007d81f87223 */ /* 0x000fe200000100f8 */
[C---:B------:R-:W-:Y:S01]  /*43c0*/  SHF.L.U32 R125, R124.reuse, 0x10, RZ ;  /* 0x000000107c7d7819 */ /* 0x040fe200000006ff */
[----:B---3--:R-:W-:Y:S02]  /*43d0*/  FFMA.FTZ R251, R63, R247, R251 ;  /* 0x000000f73ffb7223 */ /* 0x008fe400000100fb */
[----:B------:R-:W3:Y:S01]  /*43e0*/  LDG.E.CONSTANT R247, desc[UR10][R126.64+0x1408] ;  /* 0x0014080a7ef77981 */ /* 0x000ee2000c1e9900 */
[----:B------:R-:W-:-:S03]  /*43f0*/  PRMT R124, R124, 0x7632, R124 ;  /* 0x000076327c7c7816 */ /* 0x000fc6000000007c */
[----:B------:R-:W3:Y:S01]  /*4400*/  LDL R63, [R1+0x3c] ;  /* 0x00003c00013f7983 */ /* 0x000ee20000100800 */
[----:B--2---:R-:W-:-:S03]  /*4410*/  FFMA.FTZ R251, R56, R125, R251 ;  /* 0x0000007d38fb7223 */ /* 0x004fc600000100fb */
[----:B------:R-:W2:Y:S01]  /*4420*/  LDG.E.CONSTANT R125, desc[UR10][R126.64+0x1608] ;  /* 0x0016080a7e7d7981 */ /* 0x000ea2000c1e9900 */
[----:B------:R-:W-:-:S03]  /*4430*/  IMAD.U32 R124, R124, 0x10000, RZ ;  /* 0x000100007c7c7824 */ /* 0x000fc600078e00ff */
[----:B------:R-:W2:Y:S01]  /*4440*/  LDL R56, [R1+0x2c] ;  /* 0x00002c0001387983 */ /* 0x000ea20000100800 */
[----:B------:R-:W-:Y:S01]  /*4450*/  FFMA.FTZ R248, R133, R124, R248 ;  /* 0x0000007c85f87223 */ /* 0x000fe200000100f8 */
[C---:B------:R-:W-:Y:S01]  /*4460*/  PRMT R124, R243.reuse, 0x7632, R124 ;  /* 0x00007632f37c7816 */ /* 0x040fe2000000007c */
[----:B------:R-:W-:-:S04]  /*4470*/  IMAD.U32 R243, R243, 0x10000, RZ ;  /* 0x00010000f3f37824 */ /* 0x000fc800078e00ff */
[----:B------:R-:W-:-:S04]  /*4480*/  IMAD.U32 R124, R124, 0x10000, RZ ;  /* 0x000100007c7c7824 */ /* 0x000fc800078e00ff */
[----:B------:R-:W-:Y:S01]  /*4490*/  FFMA.FTZ R248, R137, R124, R248 ;  /* 0x0000007c89f87223 */ /* 0x000fe200000100f8 */
[C---:B------:R-:W-:Y:S01]  /*44a0*/  PRMT R124, R252.reuse, 0x7632, R124 ;  /* 0x00007632fc7c7816 */ /* 0x040fe2000000007c */
[----:B------:R-:W-:-:S04]  /*44b0*/  IMAD.U32 R252, R252, 0x10000, RZ ;  /* 0x00010000fcfc7824 */ /* 0x000fc800078e00ff */
[----:B------:R-:W-:Y:S02]  /*44c0*/  IMAD.U32 R124, R124, 0x10000, RZ ;  /* 0x000100007c7c7824 */ /* 0x000fe400078e00ff */
[----:B----4-:R-:W-:Y:S02]  /*44d0*/  FFMA.FTZ R251, R55, R243, R251 ;  /* 0x000000f337fb7223 */ /* 0x010fe400000100fb */
[----:B------:R-:W4:Y:S01]  /*44e0*/  LDG.E.CONSTANT R243, desc[UR10][R126.64+0x1808] ;  /* 0x0018080a7ef37981 */ /* 0x000f22000c1e9900 */
[----:B------:R-:W-:Y:S01]  /*44f0*/  FFMA.FTZ R248, R141, R124, R248 ;  /* 0x0000007c8df87223 */ /* 0x000fe200000100f8 */
[----:B------:R-:W-:Y:S01]  /*4500*/  FFMA.FTZ R251, R50, R252, R251 ;  /* 0x000000fc32fb7223 */ /* 0x000fe200000100fb */
[C---:B------:R-:W-:Y:S01]  /*4510*/  PRMT R252, R250.reuse, 0x7632, R252 ;  /* 0x00007632fafc7816 */ /* 0x040fe200000000fc */
[----:B------:R-:W4:Y:S01]  /*4520*/  LDG.E.CONSTANT R124, desc[UR10][R126.64+0x1a08] ;  /* 0x001a080a7e7c7981 */ /* 0x000f22000c1e9900 */
[----:B------:R-:W-:-:S03]  /*4530*/  SHF.L.U32 R250, R250, 0x10, RZ ;  /* 0x00000010fafa7819 */ /* 0x000fc600000006ff */
[----:B------:R-:W-:Y:S01]  /*4540*/  IMAD.U32 R252, R252, 0x10000, RZ ;  /* 0x00010000fcfc7824 */ /* 0x000fe200078e00ff */
[----:B------:R-:W4:Y:S01]  /*4550*/  LDL R55, [R1+0x4c] ;  /* 0x00004c0001377983 */ /* 0x000f220000100800 */
[--C-:B------:R-:W-:Y:S02]  /*4560*/  FFMA.FTZ R250, R46, R250, R251.reuse ;  /* 0x000000fa2efa7223 */ /* 0x100fe400000100fb */
[----:B------:R-:W-:Y:S01]  /*4570*/  FFMA.FTZ R252, R145, R252, R248 ;  /* 0x000000fc91fc7223 */ /* 0x000fe200000100f8 */
[C---:B------:R-:W-:Y:S01]  /*4580*/  PRMT R251, R246.reuse, 0x7632, R251 ;  /* 0x00007632f6fb7816 */ /* 0x040fe200000000fb */
[----:B------:R-:W4:Y:S01]  /*4590*/  LDG.E.CONSTANT R248, desc[UR10][R126.64+0x1c08] ;  /* 0x001c080a7ef87981 */ /* 0x000f22000c1e9900 */
[----:B------:R-:W-:-:S03]  /*45a0*/  IMAD.U32 R246, R246, 0x10000, RZ ;  /* 0x00010000f6f67824 */ /* 0x000fc600078e00ff */
[----:B------:R-:W-:Y:S02]  /*45b0*/  IMAD.U32 R251, R251, 0x10000, RZ ;  /* 0x00010000fbfb7824 */ /* 0x000fe400078e00ff */
[----:B------:R-:W-:Y:S02]  /*45c0*/  FFMA.FTZ R246, R42, R246, R250 ;  /* 0x000000f62af67223 */ /* 0x000fe400000100fa */
[----:B------:R-:W4:Y:S01]  /*45d0*/  LDG.E.CONSTANT R250, desc[UR10][R126.64+0x1e08] ;  /* 0x001e080a7efa7981 */ /* 0x000f22000c1e9900 */
        /* <DEDUP_REMOVED lines=19> */
[C---:B----4-:R-:W-:Y:S01]  /*4710*/  PRMT R125, R243.reuse, 0x7632, R125 ;  /* 0x00007632f37d7816 */ /* 0x050fe2000000007d */
[----:B------:R-:W-:-:S04]  /*4720*/  IMAD.U32 R243, R243, 0x10000, RZ ;  /* 0x00010000f3f37824 */ /* 0x000fc800078e00ff */
[----:B------:R-:W-:Y:S02]  /*4730*/  IMAD.U32 R125, R125, 0x10000, RZ ;  /* 0x000100007d7d7824 */ /* 0x000fe400078e00ff */
[--C-:B------:R-:W-:Y:S01]  /*4740*/  FFMA.FTZ R243, R26, R243, R252.reuse ;  /* 0x000000f31af37223 */ /* 0x100fe200000100fc */
[C---:B------:R-:W-:Y:S01]  /*4750*/  PRMT R252, R124.reuse, 0x7632, R252 ;  /* 0x000076327cfc7816 */ /* 0x040fe200000000fc */
[----:B------:R-:W-:Y:S01]  /*4760*/  FFMA.FTZ R251, R165, R125, R251 ;  /* 0x0000007da5fb7223 */ /* 0x000fe200000100fb */
[----:B------:R-:W-:Y:S01]  /*4770*/  SHF.L.U32 R124, R124, 0x10, RZ ;  /* 0x000000107c7c7819 */ /* 0x000fe200000006ff */
[----:B------:R-:W4:Y:S02]  /*4780*/  LDG.E.CONSTANT R125, desc[UR10][R126.64+0x2608] ;  /* 0x0026080a7e7d7981 */ /* 0x000f24000c1e9900 */
[----:B------:R-:W-:Y:S02]  /*4790*/  IMAD.U32 R252, R252, 0x10000, RZ ;  /* 0x00010000fcfc7824 */ /* 0x000fe400078e00ff */
[----:B------:R-:W-:-:S02]  /*47a0*/  FFMA.FTZ R124, R22, R124, R243 ;  /* 0x0000007c167c7223 */ /* 0x000fc400000100f3 */
[----:B------:R-:W4:Y:S01]  /*47b0*/  LDG.E.CONSTANT R243, desc[UR10][R126.64+0x2808] ;  /* 0x0028080a7ef37981 */ /* 0x000f22000c1e9900 */
[----:B------:R-:W-:Y:S01]  /*47c0*/  FFMA.FTZ R251, R169, R252, R251 ;  /* 0x000000fca9fb7223 */ /* 0x000fe200000100fb */
[C---:B------:R-:W-:Y:S01]  /*47d0*/  PRMT R252, R248.reuse, 0x7632, R252 ;  /* 0x00007632f8fc7816 */ /* 0x040fe200000000fc */
[----:B------:R-:W-:-:S04]  /*47e0*/  IMAD.U32 R248, R248, 0x10000, RZ ;  /* 0x00010000f8f87824 */ /* 0x000fc800078e00ff */
[----:B------:R-:W-:Y:S02]  /*47f0*/  IMAD.U32 R252, R252, 0x10000, RZ ;  /* 0x00010000fcfc7824 */ /* 0x000fe400078e00ff */
[----:B------:R-:W-:Y:S02]  /*4800*/  FFMA.FTZ R124, R18, R248, R124 ;  /* 0x000000f8127c7223 */ /* 0x000fe4000001007c */
        /* <DEDUP_REMOVED lines=8> */
[C---:B------:R-:W-:Y:S02]  /*4890*/  PRMT R252, R244.reuse, 0x7632, R252 ;  /* 0x00007632f4fc7816 */ /* 0x040fe400000000fc */
[----:B------:R-:W-:-:S03]  /*48a0*/  SHF.L.U32 R244, R244, 0x10, RZ ;  /* 0x00000010f4f47819 */ /* 0x000fc600000006ff */
[----:B------:R-:W-:Y:S02]  /*48b0*/  IMAD.U32 R252, R252, 0x10000, RZ ;  /* 0x00010000fcfc7824 */ /* 0x000fe400078e00ff */
[----:B------:R-:W-:Y:S02]  /*48c0*/  FFMA.FTZ R124, R10, R244, R124 ;  /* 0x000000f40a7c7223 */ /* 0x000fe4000001007c */
[----:B------:R-:W4:Y:S01]  /*48d0*/  LDG.E.CONSTANT R244, desc[UR10][R126.64+0x2e08] ;  /* 0x002e080a7ef47981 */ /* 0x000f22000c1e9900 */
[----:B------:R-:W-:Y:S01]  /*48e0*/  FFMA.FTZ R251, R181, R252, R251 ;  /* 0x000000fcb5fb7223 */ /* 0x000fe200000100fb */
[----:B---3--:R-:W-:-:S04]  /*48f0*/  IMAD.U32 R252, R246, 0x10000, RZ ;  /* 0x00010000f6fc7824 */ /* 0x008fc800078e00ff */
        /* <DEDUP_REMOVED lines=11> */
[C---:B----4-:R-:W-:Y:S02]  /*49b0*/  PRMT R247, R125.reuse, 0x7632, R247 ;  /* 0x000076327df77816 */ /* 0x050fe400000000f7 */
[----:B------:R-:W-:-:S03]  /*49c0*/  SHF.L.U32 R125, R125, 0x10, RZ ;  /* 0x000000107d7d7819 */ /* 0x000fc600000006ff */
[----:B------:R-:W-:Y:S02]  /*49d0*/  IMAD.U32 R247, R247, 0x10000, RZ ;  /* 0x00010000f7f77824 */ /* 0x000fe400078e00ff */
[--C-:B------:R-:W-:Y:S01]  /*49e0*/  FFMA.FTZ R125, R59, R125, R252.reuse ;  /* 0x0000007d3b7d7223 */ /* 0x100fe200000100fc */
[----:B------:R-:W-:Y:S01]  /*49f0*/  PRMT R252, R243, 0x7632, R252 ;  /* 0x00007632f3fc7816 */ /* 0x000fe200000000fc */
[----:B------:R-:W-:Y:S01]  /*4a00*/  FFMA.FTZ R247, R193, R247, R251 ;  /* 0x000000f7c1f77223 */ /* 0x000fe200000100fb */
[----:B------:R-:W-:Y:S01]  /*4a10*/  IMAD.U32 R243, R243, 0x10000, RZ ;  /* 0x00010000f3f37824 */ /* 0x000fe200078e00ff */
[----:B------:R-:W4:Y:S02]  /*4a20*/  LDG.E.CONSTANT R251, desc[UR10][R126.64+0x3408] ;  /* 0x0034080a7efb7981 */ /* 0x000f24000c1e9900 */
[----:B------:R-:W-:-:S04]  /*4a30*/  IMAD.U32 R252, R252, 0x10000, RZ ;  /* 0x00010000fcfc7824 */ /* 0x000fc800078e00ff */
[----:B------:R-:W-:Y:S01]  /*4a40*/  FFMA.FTZ R247, R197, R252, R247 ;  /* 0x000000fcc5f77223 */ /* 0x000fe200000100f7 */
[C---:B------:R-:W-:Y:S01]  /*4a50*/  PRMT R252, R248.reuse, 0x7632, R252 ;  /* 0x00007632f8fc7816 */ /* 0x040fe200000000fc */
[----:B------:R-:W-:Y:S01]  /*4a60*/  FFMA.FTZ R125, R87, R243, R125 ;  /* 0x000000f3577d7223 */ /* 0x000fe2000001007d */
[----:B------:R-:W-:Y:S01]  /*4a70*/  IMAD.U32 R248, R248, 0x10000, RZ ;  /* 0x00010000f8f87824 */ /* 0x000fe200078e00ff */
[----:B------:R-:W4:Y:S02]  /*4a80*/  LDG.E.CONSTANT R243, desc[UR10][R126.64+0x3608] ;  /* 0x0036080a7ef37981 */ /* 0x000f24000c1e9900 */
[----:B------:R-:W-:-:S04]  /*4a90*/  IMAD.U32 R252, R252, 0x10000, RZ ;  /* 0x00010000fcfc7824 */ /* 0x000fc800078e00ff */
[----:B------:R-:W-:Y:S01]  /*4aa0*/  FFMA.FTZ R247, R201, R252, R247 ;  /* 0x000000fcc9f77223 */ /* 0x000fe200000100f7 */
[----:B------:R-:W-:Y:S01]  /*4ab0*/  PRMT R252, R250, 0x7632, R252 ;  /* 0x00007632fafc7816 */ /* 0x000fe200000000fc */
[----:B------:R-:W-:Y:S02]  /*4ac0*/  FFMA.FTZ R125, R91, R248, R125 ;  /* 0x000000f85b7d7223 */ /* 0x000fe4000001007d */
[----:B------:R-:W4:Y:S02]  /*4ad0*/  LDG.E.CONSTANT R248, desc[UR10][R126.64+0x3808] ;  /* 0x0038080a7ef87981 */ /* 0x000f24000c1e9900 */
[----:B------:R-:W-:Y:S01]  /*4ae0*/  IMAD.U32 R252, R252, 0x10000, RZ ;  /* 0x00010000fcfc7824 */ /* 0x000fe200078e00ff */
[----:B------:R-:W-:-:S03]  /*4af0*/  SHF.L.U32 R250, R250, 0x10, RZ ;  /* 0x00000010fafa7819 */ /* 0x000fc600000006ff */
[----:B------:R-:W-:Y:S01]  /*4b00*/  FFMA.FTZ R247, R205, R252, R247 ;  /* 0x000000fccdf77223 */ /* 0x000fe200000100f7 */
[C---:B------:R-:W-:Y:S01]  /*4b10*/  PRMT R252, R244.reuse, 0x7632, R252 ;  /* 0x00007632f4fc7816 */ /* 0x040fe200000000fc */
[----:B------:R-:W-:Y:S01]  /*4b20*/  FFMA.FTZ R125, R95, R250, R125 ;  /* 0x000000fa5f7d7223 */ /* 0x000fe2000001007d */
[----:B------:R-:W-:Y:S01]  /*4b30*/  IMAD.U32 R244, R244, 0x10000, RZ ;  /* 0x00010000f4f47824 */ /* 0x000fe200078e00ff */
[----:B------:R-:W4:Y:S02]  /*4b40*/  LDG.E.CONSTANT R250, desc[UR10][R126.64+0x3a08] ;  /* 0x003a080a7efa7981 */ /* 0x000f24000c1e9900 */
        /* <DEDUP_REMOVED lines=16> */
[C---:B----4-:R-:W-:Y:S01]  /*4c50*/  PRMT R246, R251.reuse, 0x7632, R246 ;  /* 0x00007632fbf67816 */ /* 0x050fe200000000f6 */
[----:B------:R-:W-:-:S04]  /*4c60*/  IMAD.U32 R251, R251, 0x10000, RZ ;  /* 0x00010000fbfb7824 */ /* 0x000fc800078e00ff */
[--C-:B------:R-:W-:Y:S01]  /*4c70*/  FFMA.FTZ R251, R70, R251, R252.reuse ;  /* 0x000000fb46fb7223 */ /* 0x100fe200000100fc */
[----:B------:R-:W-:Y:S01]  /*4c80*/  IMAD.U32 R246, R246, 0x10000, RZ ;  /* 0x00010000f6f67824 */ /* 0x000fe200078e00ff */
[C---:B------:R-:W-:Y:S01]  /*4c90*/  PRMT R252, R243.reuse, 0x7632, R252 ;  /* 0x00007632f3fc7816 */ /* 0x040fe200000000fc */
[----:B------:R-:W-:Y:S02]  /*4ca0*/  IMAD.U32 R243, R243, 0x10000, RZ ;  /* 0x00010000f3f37824 */ /* 0x000fe400078e00ff */
[----:B------:R-:W-:Y:S02]  /*4cb0*/  FFMA.FTZ R246, R221, R246, R247 ;  /* 0x000000f6ddf67223 */ /* 0x000fe400000100f7 */
[----:B------:R-:W4:Y:S01]  /*4cc0*/  LDG.E.CONSTANT R247, desc[UR10][R126.64+0x60c] ;  /* 0x00060c0a7ef77981 */ /* 0x000f22000c1e9900 */
[--C-:B------:R-:W-:Y:S01]  /*4cd0*/  FFMA.FTZ R243, R74, R243, R251.reuse ;  /* 0x000000f34af37223 */ /* 0x100fe200000100fb */
[----:B------:R-:W-:Y:S01]  /*4ce0*/  IMAD.U32 R252, R252, 0x10000, RZ ;  /* 0x00010000fcfc7824 */ /* 0x000fe200078e00ff */
[----:B------:R-:W-:-:S03]  /*4cf0*/  PRMT R251, R248, 0x7632, R251 ;  /* 0x00007632f8fb7816 */ /* 0x000fc600000000fb */
[----:B------:R-:W-:Y:S01]  /*4d00*/  FFMA.FTZ R252, R225, R252, R246 ;  /* 0x000000fce1fc7223 */ /* 0x000fe200000100f6 */
[----:B------:R-:W-:Y:S01]  /*4d10*/  SHF.L.U32 R248, R248, 0x10, RZ ;  /* 0x00000010f8f87819 */ /* 0x000fe200000006ff */
[----:B------:R-:W4:Y:S01]  /*4d20*/  LDG.E.CONSTANT R246, desc[UR10][R126.64+0x80c] ;  /* 0x00080c0a7ef67981 */ /* 0x000f22000c1e9900 */
[----:B------:R-:W-:-:S03]  /*4d30*/  IMAD.U32 R251, R251, 0x10000, RZ ;  /* 0x00010000fbfb7824 */ /* 0x000fc600078e00ff */
[----:B------:R-:W-:Y:S01]  /*4d40*/  FFMA.FTZ R243, R82, R248, R243 ;  /* 0x000000f852f37223 */ /* 0x000fe200000100f3 */
[--C-:B------:R-:W-:Y:S01]  /*4d50*/  FFMA.FTZ R251, R229, R251, R252.reuse ;  /* 0x000000fbe5fb7223 */ /* 0x100fe200000100fc */
[C---:B------:R-:W-:Y:S01]  /*4d60*/  PRMT R252, R250.reuse, 0x7632, R252 ;  /* 0x00007632fafc7816 */ /* 0x040fe200000000fc */
[----:B------:R-:W-:Y:S01]  /*4d70*/  IMAD.U32 R250, R250, 0x10000, RZ ;  /* 0x00010000fafa7824 */ /* 0x000fe200078e00ff */
[----:B------:R-:W4:Y:S03]  /*4d80*/  LDG.E.CONSTANT R248, desc[UR10][R126.64+0xa0c] ;  /* 0x000a0c0a7ef87981 */ /* 0x000f26000c1e9900 */
[----:B------:R-:W-:Y:S02]  /*4d90*/  IMAD.U32 R252, R252, 0x10000, RZ ;  /* 0x00010000fcfc7824 */ /* 0x000fe400078e00ff */
[----:B------:R-:W-:Y:S01]  /*4da0*/  FFMA.FTZ R243, R78, R250, R243 ;  /* 0x000000fa4ef37223 */ /* 0x000fe200000100f3 */
[----:B------:R-:W-:-:S02]  /*4db0*/  IMAD.U32 R250, R244, 0x10000, RZ ;  /* 0x00010000f4fa7824 */ /* 0x000fc400078e00ff */
[----:B------:R-:W-:Y:S02]  /*4dc0*/  FFMA.FTZ R251, R233, R252, R251 ;  /* 0x000000fce9fb7223 */ /* 0x000fe400000100fb */
[----:B------:R-:W-:Y:S02]  /*4dd0*/  FMUL.FTZ R250, R63, R250 ;  /* 0x000000fa3ffa7220 */ /* 0x000fe40000410000 */
[----:B------:R-:W4:Y:S01]  /*4de0*/  LDL R63, [R1+0xc] ;  /* 0x00000c00013f7983 */ /* 0x000f220000100800 */
[----:B------:R-:W-:-:S03]  /*4df0*/  FADD.FTZ R245, R245, R249 ;  /* 0x000000f9f5f57221 */ /* 0x000fc60000010000 */
[----:B------:R-:W4:Y:S01]  /*4e00*/  LDG.E.CONSTANT R249, desc[UR10][R126.64+0xc0c] ;  /* 0x000c0c0a7ef97981 */ /* 0x000f22000c1e9900 */
[----:B------:R-:W-:-:S04]  /*4e10*/  PRMT R244, R244, 0x7632, R244 ;  /* 0x00007632f4f47816 */ /* 0x000fc800000000f4 */
[----:B------:R-:W-:-:S05]  /*4e20*/  SHF.L.U32 R244, R244, 0x10, RZ ;  /* 0x00000010f4f47819 */ /* 0x000fca00000006ff */
[----:B------:R-:W-:Y:S01]  /*4e30*/  FMUL.FTZ R244, R118, R244 ;  /* 0x000000f476f47220 */ /* 0x000fe20000410000 */
[----:B---3--:R-:W-:-:S04]  /*4e40*/  IMAD.U32 R252, R125, 0x10000, RZ ;  /* 0x000100007dfc7824 */ /* 0x008fc800078e00ff */
[----:B------:R-:W-:Y:S02]  /*4e50*/  FFMA.FTZ R250, R55, R252, R250 ;  /* 0x000000fc37fa7223 */ /* 0x000fe400000100fa */
[----:B------:R-:W3:Y:S01]  /*4e60*/  LDL R55, [R1+0x1c] ;  /* 0x00001c0001377983 */ /* 0x000ee20000100800 */
[----:B------:R-:W-:-:S03]  /*4e70*/  PRMT R252, R125, 0x7632, R252 ;  /* 0x000076327dfc7816 */ /* 0x000fc600000000fc */
[----:B------:R-:W3:Y:S02]  /*4e80*/  LDG.E.CONSTANT R125, desc[UR10][R126.64+0xe0c] ;  /* 0x000e0c0a7e7d7981 */ /* 0x000ee4000c1e9900 */
[----:B------:R-:W-:-:S04]  /*4e90*/  IMAD.U32 R252, R252, 0x10000, RZ ;  /* 0x00010000fcfc7824 */ /* 0x000fc800078e00ff */
[----:B------:R-:W-:Y:S01]  /*4ea0*/  FFMA.FTZ R244, R114, R252, R244 ;  /* 0x000000fc72f47223 */ /* 0x000fe200000100f4 */
[----:B--2---:R-:W-:-:S04]  /*4eb0*/  IMAD.U32 R252, R124, 0x10000, RZ ;  /* 0x000100007cfc7824 */ /* 0x004fc800078e00ff */
[----:B------:R-:W-:Y:S02]  /*4ec0*/  FFMA.FTZ R252, R56, R252, R250 ;  /* 0x000000fc38fc7223 */ /* 0x000fe400000100fa */
[----:B------:R-:W2:Y:S01]  /*4ed0*/  LDG.E.CONSTANT R250, desc[UR10][R126.64+0x100c] ;  /* 0x00100c0a7efa7981 */ /* 0x000ea2000c1e9900 */
[----:B------:R-:W-:-:S03]  /*4ee0*/  PRMT R124, R124, 0x7632, R124 ;  /* 0x000076327c7c7816 */ /* 0x000fc6000000007c */
[----:B------:R-:W2:Y:S02]  /*4ef0*/  LDL.LU R56, [R1+0x64] ;  /* 0x0000640001387983 */ /* 0x000ea40000300800 */
[----:B------:R-:W-:-:S04]  /*4f00*/  IMAD.U32 R124, R124, 0x10000, RZ ;  /* 0x000100007c7c7824 */ /* 0x000fc800078e00ff */
[----:B------:R-:W-:Y:S01]  /*4f10*/  FFMA.FTZ R244, R122, R124, R244 ;  /* 0x0000007c7af47223 */ /* 0x000fe200000100f4 */
[C---:B----4-:R-:W-:Y:S01]  /*4f20*/  PRMT R124, R247.reuse, 0x7632, R124 ;  /* 0x00007632f77c7816 */ /* 0x050fe2000000007c */
[----:B------:R-:W-:-:S04]  /*4f30*/  IMAD.U32 R247, R247, 0x10000, RZ ;  /* 0x00010000f7f77824 */ /* 0x000fc800078e00ff */
[----:B------:R-:W-:-:S04]  /*4f40*/  IMAD.U32 R124, R124, 0x10000, RZ ;  /* 0x000100007c7c7824 */ /* 0x000fc800078e00ff */
[----:B------:R-:W-:Y:S02]  /*4f50*/  FFMA.FTZ R244, R130, R124, R244 ;  /* 0x0000007c82f47223 */ /* 0x000fe400000100f4 */
[----:B------:R-:W4:Y:S01]  /*4f60*/  LDG.E.CONSTANT R124, desc[UR10][R126.64+0x120c] ;  /* 0x00120c0a7e7c7981 */ /* 0x000f22000c1e9900 */
[--C-:B---3--:R-:W-:Y:S01]  /*4f70*/  FFMA.FTZ R247, R55, R247, R252.reuse ;  /* 0x000000f737f77223 */ /* 0x108fe200000100fc */
[C---:B------:R-:W-:Y:S02]  /*4f80*/  PRMT R252, R246.reuse, 0x7632, R252 ;  /* 0x00007632f6fc7816 */ /* 0x040fe400000000fc */
[----:B------:R-:W3:Y:S01]  /*4f90*/  LDL.LU R55, [R1+0x60] ;  /* 0x0000600001377983 */ /* 0x000ee20000300800 */
[----:B------:R-:W-:Y:S02]  /*4fa0*/  SHF.L.U32 R246, R246, 0x10, RZ ;  /* 0x00000010f6f67819 */ /* 0x000fe400000006ff */
[----:B------:R-:W-:-:S03]  /*4fb0*/  IMAD.U32 R252, R252, 0x10000, RZ ;  /* 0x00010000fcfc7824 */ /* 0x000fc600078e00ff */
[--C-:B------:R-:W-:Y:S01]  /*4fc0*/  FFMA.FTZ R246, R63, R246, R247.reuse ;  /* 0x000000f63ff67223 */ /* 0x100fe200000100f7 */
[----:B------:R-:W-:Y:S01]  /*4fd0*/  PRMT R247, R248, 0x7632, R247 ;  /* 0x00007632f8f77816 */ /* 0x000fe200000000f7 */
[----:B------:R-:W-:Y:S01]  /*4fe0*/  FFMA.FTZ R252, R134, R252, R244 ;  /* 0x000000fc86fc7223 */ /* 0x000fe200000100f4 */
[----:B------:R-:W3:Y:S04]  /*4ff0*/  LDL.LU R63, [R1+0x5c] ;  /* 0x00005c00013f7983 */ /* 0x000ee80000300800 */
[----:B------:R-:W3:Y:S01]  /*5000*/  LDG.E.CONSTANT R244, desc[UR10][R126.64+0x140c] ;  /* 0x00140c0a7ef47981 */ /* 0x000ee2000c1e9900 */
[----:B------:R-:W-:Y:S02]  /*5010*/  IMAD.U32 R247, R247, 0x10000, RZ ;  /* 0x00010000f7f77824 */ /* 0x000fe400078e00ff */
[----:B------:R-:W-:-:S02]  /*5020*/  IMAD.U32 R248, R248, 0x10000, RZ ;  /* 0x00010000f8f87824 */ /* 0x000fc400078e00ff */
[----:B------:R-:W-:Y:S02]  /*5030*/  FFMA.FTZ R252, R138, R247, R252 ;  /* 0x000000f78afc7223 */ /* 0x000fe400000100fc */
[----:B------:R-:W3:Y:S01]  /*5040*/  LDG.E.CONSTANT R247, desc[UR10][R126.64+0x160c] ;  /* 0x00160c0a7ef77981 */ /* 0x000ee2000c1e9900 */
[----:B------:R-:W-:Y:S01]  /*5050*/  FFMA.FTZ R246, R53, R248, R246 ;  /* 0x000000f835f67223 */ /* 0x000fe200000100f6 */
[C---:B------:R-:W-:Y:S01]  /*5060*/  IMAD.U32 R248, R249.reuse, 0x10000, RZ ;  /* 0x00010000f9f87824 */ /* 0x040fe200078e00ff */
[----:B------:R-:W-:-:S03]  /*5070*/  PRMT R249, R249, 0x7632, R249 ;  /* 0x00007632f9f97816 */ /* 0x000fc600000000f9 */
[----:B------:R-:W-:Y:S02]  /*5080*/  FFMA.FTZ R246, R49, R248, R246 ;  /* 0x000000f831f67223 */ /* 0x000fe400000100f6 */
[----:B------:R-:W-:Y:S01]  /*5090*/  IMAD.U32 R249, R249, 0x10000, RZ ;  /* 0x00010000f9f97824 */ /* 0x000fe200078e00ff */
[----:B------:R-:W3:Y:S03]  /*50a0*/  LDG.E.CONSTANT R248, desc[UR10][R126.64+0x180c] ;  /* 0x00180c0a7ef87981 */ /* 0x000ee6000c1e9900 */
[----:B------:R-:W-:Y:S01]  /*50b0*/  FFMA.FTZ R252, R142, R249, R252 ;  /* 0x000000f98efc7223 */ /* 0x000fe200000100fc */
[----:B------:R-:W-:-:S05]  /*50c0*/  SHF.L.U32 R249, R125, 0x10, RZ ;  /* 0x000000107df97819 */ /* 0x000fca00000006ff */
[----:B------:R-:W-:Y:S01]  /*50d0*/  FFMA.FTZ R246, R45, R249, R246 ;  /* 0x000000f92df67223 */ /* 0x000fe200000100f6 */
[----:B------:R-:W-:Y:S02]  /*50e0*/  PRMT R249, R125, 0x7632, R249 ;  /* 0x000076327df97816 */ /* 0x000fe400000000f9 */
[----:B------:R-:W3:Y:S03]  /*50f0*/  LDG.E.CONSTANT R125, desc[UR10][R126.64+0x1a0c] ;  /* 0x001a0c0a7e7d7981 */ /* 0x000ee6000c1e9900 */
        /* <DEDUP_REMOVED lines=11> */
[----:B------:R-:W-:Y:S02]  /*51b0*/  FFMA.FTZ R124, R37, R124, R249 ;  /* 0x0000007c257c7223 */ /* 0x000fe400000100f9 */
[----:B------:R-:W4:Y:S01]  /*51c0*/  LDG.E.CONSTANT R249, desc[UR10][R126.64+0x1e0c] ;  /* 0x001e0c0a7ef97981 */ /* 0x000f22000c1e9900 */
[--C-:B------:R-:W-:Y:S01]  /*51d0*/  FFMA.FTZ R250, R154, R250, R252.reuse ;  /* 0x000000fa9afa7223 */ /* 0x100fe200000100fc */
[C---:B---3--:R-:W-:Y:S02]  /*51e0*/  PRMT R252, R244.reuse, 0x7632, R252 ;  /* 0x00007632f4fc7816 */ /* 0x048fe400000000fc */
[----:B------:R-:W-:-:S03]  /*51f0*/  SHF.L.U32 R244, R244, 0x10, RZ ;  /* 0x00000010f4f47819 */ /* 0x000fc600000006ff */
[----:B------:R-:W-:Y:S02]  /*5200*/  IMAD.U32 R252, R252, 0x10000, RZ ;  /* 0x00010000fcfc7824 */ /* 0x000fe400078e00ff */
[----:B------:R-:W-:Y:S02]  /*5210*/  FFMA.FTZ R124, R33, R244, R124 ;  /* 0x000000f4217c7223 */ /* 0x000fe4000001007c */
[----:B------:R-:W-:Y:S01]  /*5220*/  FFMA.FTZ R250, R158, R252, R250 ;  /* 0x000000fc9efa7223 */ /* 0x000fe200000100fa */
[----:B------:R-:W3:Y:S01]  /*5230*/  LDG.E.CONSTANT R244, desc[UR10][R126.64+0x200c] ;  /* 0x00200c0a7ef47981 */ /* 0x000ee2000c1e9900 */
[C---:B------:R-:W-:Y:S01]  /*5240*/  PRMT R252, R247.reuse, 0x7632, R252 ;  /* 0x00007632f7fc7816 */ /* 0x040fe200000000fc */
[----:B------:R-:W-:-:S04]  /*5250*/  IMAD.U32 R247, R247, 0x10000, RZ ;  /* 0x00010000f7f77824 */ /* 0x000fc800078e00ff */
        /* <DEDUP_REMOVED lines=26> */
[----:B------:R-:W-:Y:S02]  /*5400*/  FFMA.FTZ R246, R178, R246, R250 ;  /* 0x000000f6b2f67223 */ /* 0x000fe400000100fa */
[----:B------:R-:W4:Y:S01]  /*5410*/  LDG.E.CONSTANT R250, desc[UR10][R126.64+0x2a0c] ;  /* 0x002a0c0a7efa7981 */ /* 0x000f22000c1e9900 */
        /* <DEDUP_REMOVED lines=9> */
[----:B------:R-:W-:Y:S01]  /*54b0*/  FFMA.FTZ R244, R5, R247, R244 ;  /* 0x000000f705f47223 */ /* 0x000fe200000100f4 */
[----:B------:R-:W-:Y:S01]  /*54c0*/  PRMT R247, R248, 0x7632, R247 ;  /* 0x00007632f8f77816 */ /* 0x000fe200000000f7 */
[----:B------:R-:W-:Y:S02]  /*54d0*/  FFMA.FTZ R252, R186, R252, R246 ;  /* 0x000000fcbafc7223 */ /* 0x000fe400000100f6 */
[----:B------:R-:W3:Y:S01]  /*54e0*/  LDG.E.CONSTANT R246, desc[UR10][R126.64+0x2e0c] ;  /* 0x002e0c0a7ef67981 */ /* 0x000ee2000c1e9900 */
[----:B------:R-:W-:Y:S02]  /*54f0*/  IMAD.U32 R248, R248, 0x10000, RZ ;  /* 0x00010000f8f87824 */ /* 0x000fe400078e00ff */
[----:B------:R-:W-:Y:S02]  /*5500*/  IMAD.U32 R247, R247, 0x10000, RZ ;  /* 0x00010000f7f77824 */ /* 0x000fe400078e00ff */
[----:B------:R-:W-:Y:S01]  /*5510*/  FFMA.FTZ R244, R0, R248, R244 ;  /* 0x000000f800f47223 */ /* 0x000fe200000100f4 */
[----:B------:R-:W-:Y:S01]  /*5520*/  SHF.L.U32 R248, R125, 0x10, RZ ;  /* 0x000000107df87819 */ /* 0x000fe200000006ff */
[----:B------:R-:W-:-:S02]  /*5530*/  FFMA.FTZ R252, R190, R247, R252 ;  /* 0x000000f7befc7223 */ /* 0x000fc400000100fc */
[----:B------:R-:W3:Y:S02]  /*5540*/  LDG.E.CONSTANT R247, desc[UR10][R126.64+0x300c] ;  /* 0x00300c0a7ef77981 */ /* 0x000ee4000c1e9900 */
        /* <DEDUP_REMOVED lines=22> */
[C---:B------:R-:W-:Y:S01]  /*56b0*/  IMAD.U32 R250, R246.reuse, 0x10000, RZ ;  /* 0x00010000f6fa7824 */ /* 0x040fe200078e00ff */
[----:B------:R-:W-:-:S03]  /*56c0*/  PRMT R246, R246, 0x7632, R246 ;  /* 0x00007632f6f67816 */ /* 0x000fc600000000f6 */
[----:B------:R-:W-:Y:S02]  /*56d0*/  FFMA.FTZ R250, R100, R250, R248 ;  /* 0x000000fa64fa7223 */ /* 0x000fe400000100f8 */
[----:B------:R-:W-:Y:S02]  /*56e0*/  IMAD.U32 R248, R246, 0x10000, RZ ;  /* 0x00010000f6f87824 */ /* 0x000fe400078e00ff */
[----:B------:R-:W3:Y:S02]  /*56f0*/  LDG.E.CONSTANT R246, desc[UR10][R126.64+0x3c08] ;  /* 0x003c080a7ef67981 */ /* 0x000ee4000c1e9900 */
[----:B------:R-:W-:Y:S01]  /*5700*/  FFMA.FTZ R249, R210, R248, R249 ;  /* 0x000000f8d2f97223 */ /* 0x000fe200000100f9 */
[C---:B------:R-:W-:Y:S01]  /*5710*/  PRMT R248, R247.reuse, 0x7632, R248 ;  /* 0x00007632f7f87816 */ /* 0x040fe200000000f8 */
[----:B------:R-:W-:Y:S02]  /*5720*/  IMAD.U32 R252, R247, 0x10000, RZ ;  /* 0x00010000f7fc7824 */ /* 0x000fe400078e00ff */
[----:B------:R-:W3:Y:S02]  /*5730*/  LDG.E.CONSTANT R247, desc[UR10][R126.64+0x380c] ;  /* 0x00380c0a7ef77981 */ /* 0x000ee4000c1e9900 */
[----:B------:R-:W-:-:S02]  /*5740*/  IMAD.U32 R248, R248, 0x10000, RZ ;  /* 0x00010000f8f87824 */ /* 0x000fc400078e00ff */
[----:B------:R-:W-:Y:S02]  /*5750*/  FFMA.FTZ R250, R104, R252, R250 ;  /* 0x000000fc68fa7223 */ /* 0x000fe400000100fa */
[----:B------:R-:W-:Y:S01]  /*5760*/  FFMA.FTZ R249, R214, R248, R249 ;  /* 0x000000f8d6f97223 */ /* 0x000fe200000100f9 */
[C---:B------:R-:W-:Y:S02]  /*5770*/  PRMT R248, R125.reuse, 0x7632, R248 ;  /* 0x000076327df87816 */ /* 0x040fe400000000f8 */
[----:B------:R-:W-:Y:S02]  /*5780*/  SHF.L.U32 R252, R125, 0x10, RZ ;  /* 0x000000107dfc7819 */ /* 0x000fe400000006ff */
[----:B------:R-:W3:Y:S01]  /*5790*/  LDG.E.CONSTANT R125, desc[UR10][R126.64+0x3e08] ;  /* 0x003e080a7e7d7981 */ /* 0x000ee2000c1e9900 */
[----:B------:R-:W-:Y:S02]  /*57a0*/  IMAD.U32 R248, R248, 0x10000, RZ ;  /* 0x00010000f8f87824 */ /* 0x000fe400078e00ff */
[----:B------:R-:W-:Y:S01]  /*57b0*/  FFMA.FTZ R250, R108, R252, R250 ;  /* 0x000000fc6cfa7223 */ /* 0x000fe200000100fa */
[----:B--2---:R-:W-:-:S02]  /*57c0*/  IMAD.U32 R252, R244, 0x10000, RZ ;  /* 0x00010000f4fc7824 */ /* 0x004fc400078e00ff */
[----:B------:R-:W-:Y:S02]  /*57d0*/  FFMA.FTZ R248, R218, R248, R249 ;  /* 0x000000f8daf87223 */ /* 0x000fe400000100f9 */
[----:B------:R-:W2:Y:S01]  /*57e0*/  LDG.E.CONSTANT R249, desc[UR10][R126.64+0x3a0c] ;  /* 0x003a0c0a7ef97981 */ /* 0x000ea2000c1e9900 */
[----:B------:R-:W-:-:S03]  /*57f0*/  FFMA.FTZ R250, R71, R252, R250 ;  /* 0x000000fc47fa7223 */ /* 0x000fc600000100fa */
[----:B------:R-:W2:Y:S04]  /*5800*/  LDG.E.CONSTANT R252, desc[UR10][R126.64+0x3c0c] ;  /* 0x003c0c0a7efc7981 */ /* 0x000ea8000c1e9900 */
[----:B------:R4:W2:Y:S01]  /*5810*/  LDG.E.CONSTANT R126, desc[UR10][R126.64+0x3e0c] ;  /* 0x003e0c0a7e7e7981 */ /* 0x0008a2000c1e9900 */
[----:B------:R-:W-:-:S05]  /*5820*/  PRMT R244, R244, 0x7632, R244 ;  /* 0x00007632f4f47816 */ /* 0x000fca00000000f4 */
[----:B------:R-:W-:-:S04]  /*5830*/  IMAD.U32 R244, R244, 0x10000, RZ ;  /* 0x00010000f4f47824 */ /* 0x000fc800078e00ff */
[----:B------:R-:W-:Y:S02]  /*5840*/  FFMA.FTZ R248, R222, R244, R248 ;  /* 0x000000f4def87223 */ /* 0x000fe400000100f8 */
[----:B------:R-:W0:Y:S01]  /*5850*/  S2R R244, SR_TID.X ;  /* 0x0000000000f47919 */ /* 0x000e220000002100 */
[----:B----4-:R-:W-:-:S04]  /*5860*/  IMAD.U32 R127, R124, 0x10000, RZ ;  /* 0x000100007c7f7824 */ /* 0x010fc800078e00ff */
[----:B------:R-:W-:Y:S01]  /*5870*/  FFMA.FTZ R250, R75, R127, R250 ;  /* 0x0000007f4bfa7223 */ /* 0x000fe200000100fa */
[----:B------:R-:W-:-:S05]  /*5880*/  PRMT R124, R124, 0x7632, R124 ;  /* 0x000076327c7c7816 */ /* 0x000fca000000007c */
[----:B------:R-:W-:Y:S01]  /*5890*/  IMAD.U32 R124, R124, 0x10000, RZ ;  /* 0x000100007c7c7824 */ /* 0x000fe200078e00ff */
[----:B0-----:R-:W-:-:S04]  /*58a0*/  SHF.R.S32.HI R127, RZ, 0x1f, R244 ;  /* 0x0000001fff7f7819 */ /* 0x001fc800000114f4 */
[----:B------:R-:W-:-:S04]  /*58b0*/  LEA.HI R127, R127, R244, RZ, 0x5 ;  /* 0x000000f47f7f7211 */ /* 0x000fc800078f28ff */
[----:B------:R-:W-:-:S04]  /*58c0*/  LOP3.LUT R127, R127, 0xffffffe0, RZ, 0xc0, !PT ;  /* 0xffffffe07f7f7812 */ /* 0x000fc800078ec0ff */
[----:B------:R-:W-:Y:S01]  /*58d0*/  IADD3 R127, -R127, R244, RZ ;  /* 0x000000f47f7f7210 */ /* 0x000fe20007ffe1ff */
[----:B------:R-:W-:Y:S02]  /*58e0*/  FFMA.FTZ R124, R226, R124, R248 ;  /* 0x0000007ce27c7223 */ /* 0x000fe400000100f8 */
[----:B------:R-:W0:Y:S02]  /*58f0*/  S2R R248, SR_CTAID.Z ;  /* 0x0000000000f87919 */ /* 0x000e240000002700 */
[C---:B------:R-:W-:Y:S01]  /*5900*/  IMAD R127, R110.reuse, 0x20, R127 ;  /* 0x000000206e7f7824 */ /* 0x040fe200078e027f */
[----:B------:R-:W1:Y:S01]  /*5910*/  S2UR UR5, SR_CgaCtaId ;  /* 0x00000000000579c3 */ /* 0x000e620000008800 */
[----:B------:R-:W-:Y:S01]  /*5920*/  FSETP.NEU.FTZ.AND P0, PT, R55, RZ, PT ;  /* 0x000000ff3700720b */ /* 0x000fe20003f1d000 */
[----:B------:R-:W-:Y:S02]  /*5930*/  UMOV UR4, 0x400 ;  /* 0x0000040000047882 */ /* 0x000fe40000000000 */
[----:B------:R-:W-:Y:S01]  /*5940*/  UIADD3 UR4, UR4, 0x220, URZ ;  /* 0x0000022004047890 */ /* 0x000fe2000fffe03f */
[----:B------:R-:W-:-:S03]  /*5950*/  VIADD R110, R110, 0x4 ;  /* 0x000000046e6e7836 */ /* 0x000fc60000000000 */
[----:B-1----:R-:W-:Y:S01]  /*5960*/  ULEA UR4, UR5, UR4, 0x18 ;  /* 0x0000000405047291 */ /* 0x002fe2000f8ec03f */
[----:B---3--:R-:W-:-:S04]  /*5970*/  IMAD.U32 R244, R246, 0x10000, RZ ;  /* 0x00010000f6f47824 */ /* 0x008fc800078e00ff */
[----:B------:R-:W-:Y:S01]  /*5980*/  FFMA.FTZ R243, R66, R244, R243 ;  /* 0x000000f442f37223 */ /* 0x000fe200000100f3 */
[----:B------:R-:W-:Y:S02]  /*5990*/  PRMT R244, R246, 0x7632, R244 ;  /* 0x00007632f6f47816 */ /* 0x000fe400000000f4 */
[----:B------:R-:W-:-:S05]  /*59a0*/  PRMT R246, R247, 0x7632, R246 ;  /* 0x00007632f7f67816 */ /* 0x000fca00000000f6 */
[----:B------:R-:W-:-:S04]  /*59b0*/  IMAD.U32 R246, R246, 0x10000, RZ ;  /* 0x00010000f6f67824 */ /* 0x000fc800078e00ff */
[----:B------:R-:W-:Y:S01]  /*59c0*/  FFMA.FTZ R124, R230, R246, R124 ;  /* 0x000000f6e67c7223 */ /* 0x000fe2000001007c */
[C---:B------:R-:W-:Y:S01]  /*59d0*/  IMAD.U32 R246, R125.reuse, 0x10000, RZ ;  /* 0x000100007df67824 */ /* 0x040fe200078e00ff */
[----:B------:R-:W-:Y:S01]  /*59e0*/  PRMT R125, R125, 0x7632, R125 ;  /* 0x000076327d7d7816 */ /* 0x000fe2000000007d */
[----:B------:R-:W-:Y:S02]  /*59f0*/  IMAD.U32 R244, R244, 0x10000, RZ ;  /* 0x00010000f4f47824 */ /* 0x000fe400078e00ff */
[----:B------:R-:W-:Y:S01]  /*5a00*/  FFMA.FTZ R243, R62, R246, R243 ;  /* 0x000000f63ef37223 */ /* 0x000fe200000100f3 */
[----:B------:R-:W-:Y:S01]  /*5a10*/  SHF.L.U32 R125, R125, 0x10, RZ ;  /* 0x000000107d7d7819 */ /* 0x000fe200000006ff */
[----:B------:R-:W-:Y:S01]  /*5a20*/  FFMA.FTZ R244, R237, R244, R251 ;  /* 0x000000f4edf47223 */ /* 0x000fe200000100fb */
[----:B--2---:R-:W-:Y:S01]  /*5a30*/  PRMT R246, R249, 0x7632, R246 ;  /* 0x00007632f9f67816 */ /* 0x004fe200000000f6 */
[----:B------:R-:W-:Y:S02]  /*5a40*/  IMAD.U32 R247, R247, 0x10000, RZ ;  /* 0x00010000f7f77824 */ /* 0x000fe400078e00ff */
[--C-:B------:R-:W-:Y:S01]  /*5a50*/  FFMA.FTZ R125, R241, R125, R244.reuse ;  /* 0x0000007df17d7223 */ /* 0x100fe200000100f4 */
[----:B------:R-:W-:Y:S01]  /*5a60*/  PRMT R244, R252, 0x7632, R244 ;  /* 0x00007632fcf47816 */ /* 0x000fe200000000f4 */
[----:B------:R-:W-:-:S02]  /*5a70*/  IMAD.U32 R246, R246, 0x10000, RZ ;  /* 0x00010000f6f67824 */ /* 0x000fc400078e00ff */
[----:B------:R-:W-:Y:S01]  /*5a80*/  FFMA.FTZ R247, R83, R247, R250 ;  /* 0x000000f753f77223 */ /* 0x000fe200000100fa */
[----:B------:R-:W-:Y:S02]  /*5a90*/  IMAD.U32 R249, R249, 0x10000, RZ ;  /* 0x00010000f9f97824 */ /* 0x000fe400078e00ff */
[----:B------:R-:W-:Y:S01]  /*5aa0*/  FFMA.FTZ R124, R234, R246, R124 ;  /* 0x000000f6ea7c7223 */ /* 0x000fe2000001007c */
[----:B------:R-:W-:Y:S02]  /*5ab0*/  IMAD.U32 R244, R244, 0x10000, RZ ;  /* 0x00010000f4f47824 */ /* 0x000fe400078e00ff */
[----:B------:R-:W-:Y:S01]  /*5ac0*/  FFMA.FTZ R247, R79, R249, R247 ;  /* 0x000000f94ff77223 */ /* 0x000fe200000100f7 */
[----:B------:R-:W-:Y:S02]  /*5ad0*/  IMAD.U32 R252, R252, 0x10000, RZ ;  /* 0x00010000fcfc7824 */ /* 0x000fe400078e00ff */
[----:B------:R-:W-:Y:S01]  /*5ae0*/  FFMA.FTZ R124, R238, R244, R124 ;  /* 0x000000f4ee7c7223 */ /* 0x000fe2000001007c */
[C---:B------:R-:W-:Y:S01]  /*5af0*/  PRMT R244, R126.reuse, 0x7632, R244 ;  /* 0x000076327ef47816 */ /* 0x040fe200000000f4 */
[----:B------:R-:W-:Y:S01]  /*5b00*/  FADD.FTZ R243, R243, R245 ;  /* 0x000000f5f3f37221 */ /* 0x000fe20000010000 */
[----:B------:R-:W-:Y:S01]  /*5b10*/  FFMA.FTZ R247, R67, R252, R247 ;  /* 0x000000fc43f77223 */ /* 0x000fe200000100f7 */
[----:B------:R-:W-:-:S02]  /*5b20*/  IMAD.U32 R126, R126, 0x10000, RZ ;  /* 0x000100007e7e7824 */ /* 0x000fc400078e00ff */
[----:B------:R-:W-:Y:S02]  /*5b30*/  FADD.FTZ R125, R125, R243 ;  /* 0x000000f37d7d7221 */ /* 0x000fe40000010000 */
[----:B------:R-:W-:Y:S01]  /*5b40*/  FFMA.FTZ R126, R109, R126, R247 ;  /* 0x0000007e6d7e7223 */ /* 0x000fe200000100f7 */
[----:B------:R-:W-:-:S03]  /*5b50*/  SHF.L.U32 R244, R244, 0x10, RZ ;  /* 0x00000010f4f47819 */ /* 0x000fc600000006ff */
[----:B------:R-:W-:Y:S01]  /*5b60*/  FADD.FTZ R125, R126, R125 ;  /* 0x0000007d7e7d7221 */ /* 0x000fe20000010000 */
[----:B------:R-:W-:Y:S01]  /*5b70*/  IADD3 R126, R127, 0x1, -R56 ;  /* 0x000000017f7e7810 */ /* 0x000fe20007ffe838 */
[----:B------:R-:W-:-:S03]  /*5b80*/  FFMA.FTZ R124, R242, R244, R124 ;  /* 0x000000f4f27c7223 */ /* 0x000fc6000001007c */
[----:B------:R-:W-:Y:S01]  /*5b90*/  I2FP.F32.S32 R126, R126 ;  /* 0x0000007e007e7245 */ /* 0x000fe20000201400 */
[----:B------:R-:W-:Y:S01]  /*5ba0*/  FADD.FTZ R124, R124, R125 ;  /* 0x0000007d7c7c7221 */ /* 0x000fe20000010000 */
[----:B0-----:R-:W-:-:S03]  /*5bb0*/  IMAD.SHL.U32 R125, R248, 0x200, RZ ;  /* 0x00000200f87d7824 */ /* 0x001fc600078e00ff */
[----:B------:R-:W-:-:S05]  /*5bc0*/  FMUL.FTZ R126, R126, R55 ;  /* 0x000000377e7e7220 */ /* 0x000fca0000410000 */
[----:B------:R-:W-:Y:S02]  /*5bd0*/  FSEL R126, R126, RZ, P0 ;  /* 0x000000ff7e7e7208 */ /* 0x000fe40000000000 */
[C---:B------:R-:W-:Y:S01]  /*5be0*/  ISETP.GE.AND P0, PT, R127.reuse, R56, PT ;  /* 0x000000387f00720c */ /* 0x040fe20003f06270 */
[----:B------:R-:W-:Y:S02]  /*5bf0*/  IMAD.IADD R127, R127, 0x1, -R125 ;  /* 0x000000017f7f7824 */ /* 0x000fe400078e0a7d */
[----:B------:R-:W-:Y:S02]  /*5c00*/  VIADD R125, R56, 0x1f ;  /* 0x0000001f387d7836 */ /* 0x000fe40000000000 */
[----:B------:R-:W-:-:S03]  /*5c10*/  FFMA.FTZ R124, R124, UR9, R126 ;  /* 0x000000097c7c7c23 */ /* 0x000fc6000801007e */
[----:B------:R-:W-:Y:S02]  /*5c20*/  SHF.R.S32.HI R126, RZ, 0x1f, R125 ;  /* 0x0000001fff7e7819 */ /* 0x000fe4000001147d */
[----:B------:R-:W-:Y:S02]  /*5c30*/  LEA R127, R127, UR4, 0x2 ;  /* 0x000000047f7f7c11 */ /* 0x000fe4000f8e10ff */
[----:B------:R-:W-:Y:S02]  /*5c40*/  LEA.HI R126, R126, R125, RZ, 0x5 ;  /* 0x0000007d7e7e7211 */ /* 0x000fe400078f28ff */
[----:B------:R-:W-:Y:S02]  /*5c50*/  FSEL R125, R124, RZ, !P0 ;  /* 0x000000ff7c7d7208 */ /* 0x000fe40004000000 */
[----:B------:R-:W-:-:S03]  /*5c60*/  SHF.R.S32.HI R126, RZ, 0x5, R126 ;  /* 0x00000005ff7e7819 */ /* 0x000fc6000001147e */
[----:B------:R0:W-:Y:S02]  /*5c70*/  STS [R127], R125 ;  /* 0x0000007d7f007388 */ /* 0x0001e40000000800 */
[----:B0-----:R-:W-:-:S04]  /*5c80*/  LEA R125, R248, 0x10, 0x4 ;  /* 0x00000010f87d7811 */ /* 0x001fc800078e20ff */
[----:B------:R-:W-:-:S04]  /*5c90*/  VIMNMX R126, R126, R125, PT ;  /* 0x0000007d7e7e7248 */ /* 0x000fc80003fe0100 */
[----:B------:R-:W-:Y:S02]  /*5ca0*/  ISETP.GE.AND P2, PT, R110, R126, PT ;  /* 0x0000007e6e00720c */ /* 0x000fe40003f46270 */
[----:B------:R-:W-:-:S11]  /*5cb0*/  @!P0 FMNMX.FTZ R63, R63, R124, !PT ;  /* 0x0000007c3f3f8209 */ /* 0x000fd60007810000 */
[----:B------:R-:W-:Y:S05]  /*5cc0*/  @!P2 BRA `(.L_x_17918) ;  /* 0xffffffc80090a947 */ /* 0x000fea000383ffff */
.L_x_17917:
[----:B------:R-:W-:Y:S05]  /*5cd0*/  BSYNC B0 ;  /* 0x0000000000007941 */ /* 0x000fea0003800000 */
.L_x_17916:
[----:B------:R-:W0:Y:S01]  /*5ce0*/  SHFL.BFLY PT, R0, R63, 0x10, 0x1f ;  /* 0x0e001f003f007f89 */ /* 0x000e2200000e0000 */
[----:B------:R-:W-:Y:S01]  /*5cf0*/  BSSY B0, `(.L_x_17919) ;  /* 0x000011c000007945 */ /* 0x000fe20003800000 */
[----:B------:R-:W1:Y:S01]  /*5d00*/  S2R R124, SR_CTAID.Z ;  /* 0x00000000007c7919 */ /* 0x000e620000002700 */
[----:B0-----:R-:W-:Y:S02]  /*5d10*/  FMNMX.FTZ R2, R0, R63, !PT ;  /* 0x0000003f00027209 */ /* 0x001fe40007810000 */
[----:B------:R-:W0:Y:S03]  /*5d20*/  S2R R0, SR_TID.X ;  /* 0x0000000000007919 */ /* 0x000e260000002100 */
[----:B------:R-:W2:Y:S01]  /*5d30*/  SHFL.BFLY PT, R3, R2, 0x8, 0x1f ;  /* 0x0d001f0002037f89 */ /* 0x000ea200000e0000 */
[C---:B-1----:R-:W-:Y:S01]  /*5d40*/  LEA R11, R124.reuse, 0x10, 0x4 ;  /* 0x000000107c0b7811 */ /* 0x042fe200078e20ff */
[----:B------:R-:W-:Y:S01]  /*5d50*/  IMAD.SHL.U32 R49, R124, 0x200, RZ ;  /* 0x000002007c317824 */ /* 0x000fe200078e00ff */
[----:B--2---:R-:W-:-:S02]  /*5d60*/  FMNMX.FTZ R3, R2, R3, !PT ;  /* 0x0000000302037209 */ /* 0x004fc40007810000 */
[----:B0-----:R-:W-:-:S03]  /*5d70*/  SHF.R.S32.HI R5, RZ, 0x1f, R0 ;  /* 0x0000001fff057819 */ /* 0x001fc60000011400 */
[----:B------:R-:W0:Y:S01]  /*5d80*/  SHFL.BFLY PT, R4, R3, 0x4, 0x1f ;  /* 0x0c801f0003047f89 */ /* 0x000e2200000e0000 */
[----:B------:R-:W-:-:S04]  /*5d90*/  LEA.HI R47, R5, R0, RZ, 0x5 ;  /* 0x00000000052f7211 */ /* 0x000fc800078f28ff */
[----:B------:R-:W-:Y:S02]  /*5da0*/  LOP3.LUT R5, R47, 0xffffffe0, RZ, 0xc0, !PT ;  /* 0xffffffe02f057812 */ /* 0x000fe400078ec0ff */
[----:B------:R-:W-:Y:S02]  /*5db0*/  SHF.R.S32.HI R47, RZ, 0x5, R47 ;  /* 0x00000005ff2f7819 */ /* 0x000fe4000001142f */
[----:B------:R-:W-:-:S04]  /*5dc0*/  IADD3 R46, -R5, R0, RZ ;  /* 0x00000000052e7210 */ /* 0x000fc80007ffe1ff */
[C---:B------:R-:W-:Y:S02]  /*5dd0*/  ISETP.NE.AND P0, PT, R46.reuse, RZ, PT ;  /* 0x000000ff2e00720c */ /* 0x040fe40003f05270 */
[----:B------:R-:W-:Y:S02]  /*5de0*/  ISETP.GT.AND P2, PT, R46, 0x3, PT ;  /* 0x000000032e00780c */ /* 0x000fe40003f44270 */
[----:B0-----:R-:W-:-:S09]  /*5df0*/  FMNMX.FTZ R4, R3, R4, !PT ;  /* 0x0000000403047209 */ /* 0x001fd20007810000 */
[----:B------:R-:W0:Y:S01]  /*5e00*/  @!P0 S2R R6, SR_CgaCtaId ;  /* 0x0000000000068919 */ /* 0x000e220000008800 */
[----:B------:R-:W-:Y:S02]  /*5e10*/  @!P0 MOV R3, 0x400 ;  /* 0x0000040000038802 */ /* 0x000fe40000000f00 */
[----:B------:R-:W-:Y:S01]  /*5e20*/  @!P2 MOV R7, 0x400 ;  /* 0x000004000007a802 */ /* 0x000fe20000000f00 */
[----:B------:R-:W1:Y:S02]  /*5e30*/  SHFL.BFLY PT, R5, R4, 0x2, 0x1f ;  /* 0x0c401f0004057f89 */ /* 0x000e6400000e0000 */
[----:B------:R-:W-:Y:S01]  /*5e40*/  @!P0 VIADD R3, R3, 0x200 ;  /* 0x0000020003038836 */ /* 0x000fe20000000000 */
[----:B------:R-:W2:Y:S01]  /*5e50*/  @!P2 S2R R8, SR_CgaCtaId ;  /* 0x000000000008a919 */ /* 0x000ea20000008800 */
[----:B------:R-:W-:Y:S01]  /*5e60*/  @!P2 VIADD R7, R7, 0x200 ;  /* 0x000002000707a836 */ /* 0x000fe20000000000 */
[----:B-1----:R-:W-:Y:S02]  /*5e70*/  FMNMX.FTZ R5, R4, R5, !PT ;  /* 0x0000000504057209 */ /* 0x002fe40007810000 */
[----:B0-----:R-:W-:-:S03]  /*5e80*/  @!P0 LEA R6, R6, R3, 0x18 ;  /* 0x0000000306068211 */ /* 0x001fc600078ec0ff */
[----:B------:R-:W0:Y:S02]  /*5e90*/  SHFL.BFLY PT, R2, R5, 0x1, 0x1f ;  /* 0x0c201f0005027f89 */ /* 0x000e2400000e0000 */
[----:B------:R-:W-:Y:S01]  /*5ea0*/  @!P0 IMAD R6, R47, 0x4, R6 ;  /* 0x000000042f068824 */ /* 0x000fe200078e0206 */
[----:B--2---:R-:W-:Y:S02]  /*5eb0*/  @!P2 LEA R3, R8, R7, 0x18 ;  /* 0x000000070803a211 */ /* 0x004fe400078ec0ff */
[----:B------:R-:W-:-:S03]  /*5ec0*/  IADD3 R8, R56, 0x1f, RZ ;  /* 0x0000001f38087810 */ /* 0x000fc60007ffe0ff */
[----:B------:R-:W-:Y:S01]  /*5ed0*/  @!P2 IMAD R3, R46, 0x4, R3 ;  /* 0x000000042e03a824 */ /* 0x000fe200078e0203 */
[----:B------:R-:W-:-:S04]  /*5ee0*/  SHF.R.S32.HI R9, RZ, 0x1f, R8 ;  /* 0x0000001fff097819 */ /* 0x000fc80000011408 */
[----:B------:R-:W-:-:S04]  /*5ef0*/  LEA.HI R9, R9, R8, RZ, 0x5 ;  /* 0x0000000809097211 */ /* 0x000fc800078f28ff */
[----:B------:R-:W-:Y:S02]  /*5f00*/  SHF.R.S32.HI R88, RZ, 0x5, R9 ;  /* 0x00000005ff587819 */ /* 0x000fe40000011409 */
[----:B0-----:R-:W-:Y:S01]  /*5f10*/  FMNMX.FTZ R7, R5, R2, !PT ;  /* 0x0000000205077209 */ /* 0x001fe20007810000 */
[----:B------:R-:W-:Y:S01]  /*5f20*/  IMAD.MOV.U32 R2, RZ, RZ, -0x800001 ;  /* 0xff7fffffff027424 */ /* 0x000fe200078e00ff */
[----:B------:R-:W-:-:S03]  /*5f30*/  VIMNMX R48, R88, R11, PT ;  /* 0x0000000b58307248 */ /* 0x000fc60003fe0100 */
[----:B------:R0:W-:Y:S01]  /*5f40*/  @!P0 STS [R6], R7 ;  /* 0x0000000706008388 */ /* 0x0001e20000000800 */
[----:B------:R-:W-:Y:S01]  /*5f50*/  BAR.SYNC.DEFER_BLOCKING 0x0 ;  /* 0x0000000000007b1d */ /* 0x000fe20000010000 */
[----:B0-----:R-:W-:-:S05]  /*5f60*/  IMAD R6, R124, -0x10, R48 ;  /* 0xfffffff07c067824 */ /* 0x001fca00078e0230 */
[----:B------:R0:W1:Y:S02]  /*5f70*/  @!P2 LDS R2, [R3] ;  /* 0x000000000302a984 */ /* 0x0000640000000800 */
[----:B0-----:R-:W-:Y:S02]  /*5f80*/  IMAD R3, R6, 0x20, R49 ;  /* 0x0000002006037824 */ /* 0x001fe400078e0231 */
[----:B-1----:R-:W0:Y:S02]  /*5f90*/  SHFL.BFLY PT, R5, R2, 0x2, 0x1f ;  /* 0x0c401f0002057f89 */ /* 0x002e2400000e0000 */
[----:B0-----:R-:W-:-:S05]  /*5fa0*/  FMNMX.FTZ R5, R5, R2, !PT ;  /* 0x0000000205057209 */ /* 0x001fca0007810000 */
[----:B------:R-:W0:Y:S02]  /*5fb0*/  SHFL.BFLY PT, R4, R5, 0x1, 0x1f ;  /* 0x0c201f0005047f89 */ /* 0x000e2400000e0000 */
[----:B0-----:R-:W-:Y:S02]  /*5fc0*/  FMNMX.FTZ R2, R5, R4, !PT ;  /* 0x0000000405027209 */ /* 0x001fe40007810000 */
[----:B------:R-:W-:-:S04]  /*5fd0*/  VIMNMX R4, R56, R3, PT ;  /* 0x0000000338047248 */ /* 0x000fc80003fe0100 */
[----:B------:R-:W0:Y:S01]  /*5fe0*/  SHFL.IDX PT, R2, R2, RZ, 0x1f ;  /* 0x00001fff02027589 */ /* 0x000e2200000e0000 */
[----:B------:R-:W-:Y:S02]  /*5ff0*/  IMAD.IADD R3, R4, 0x1, -R49 ;  /* 0x0000000104037824 */ /* 0x000fe400078e0a31 */
[----:B------:R-:W-:-:S03]  /*6000*/  IMAD.MOV.U32 R4, RZ, RZ, RZ ;  /* 0x000000ffff047224 */ /* 0x000fc600078e00ff */
[----:B------:R-:W-:-:S13]  /*6010*/  ISETP.GE.AND P2, PT, R0, R3, PT ;  /* 0x000000030000720c */ /* 0x000fda0003f46270 */
[----:B------:R-:W-:Y:S05]  /*6020*/  @P2 BRA `(.L_x_17920) ;  /* 0x0000000c00a02947 */ /* 0x000fea0003800000 */
[----:B------:R-:W-:Y:S01]  /*6030*/  IMAD.MOV.U32 R5, RZ, RZ, -0x10 ;  /* 0xfffffff0ff057424 */ /* 0x000fe200078e00ff */
[----:B------:R-:W-:Y:S01]  /*6040*/  LOP3.LUT R4, RZ, R88, RZ, 0x33, !PT ;  /* 0x00000058ff047212 */ /* 0x000fe200078e33ff */
[----:B------:R-:W-:Y:S01]  /*6050*/  BSSY B1, `(.L_x_17921) ;  /* 0x0000020000017945 */ /* 0x000fe20003800000 */
[----:B------:R-:W-:Y:S02]  /*6060*/  IMAD.MOV.U32 R6, RZ, RZ, R0 ;  /* 0x000000ffff067224 */ /* 0x000fe400078e0000 */
        /* <DEDUP_REMOVED lines=14> */
[----:B------:R-:W-:Y:S01]  /*6150*/  IMAD.MOV.U32 R6, RZ, RZ, R0 ;  /* 0x000000ffff067224 */ /* 0x000fe200078e0000 */
[----:B------:R-:W-:Y:S01]  /*6160*/  UIADD3 UR4, UR4, 0x220, URZ ;  /* 0x0000022004047890 */ /* 0x000fe2000fffe03f */
[----:B------:R-:W-:-:S03]  /*6170*/  IMAD.MOV.U32 R4, RZ, RZ, RZ ;  /* 0x000000ffff047224 */ /* 0x000fc600078e00ff */
[----:B-1----:R-:W-:-:S06]  /*6180*/  ULEA UR4, UR5, UR4, 0x18 ;  /* 0x0000000405047291 */ /* 0x002fcc000f8ec03f */
[----:B------:R-:W-:-:S07]  /*6190*/  LEA R7, R0, UR4, 0x2 ;  /* 0x0000000400077c11 */ /* 0x000fce000f8e10ff */
.L_x_17923:
        /* <DEDUP_REMOVED lines=11> */
.L_x_17922:
[----:B------:R-:W-:Y:S05]  /*6250*/  BSYNC B1 ;  /* 0x0000000000017941 */ /* 0x000fea0003800000 */
.L_x_17921:
        /* <DEDUP_REMOVED lines=12> */
[----:B------:R-:W-:Y:S01]  /*6320*/  PLOP3.LUT P0, PT, PT, PT, PT, 0x8, 0x0 ;  /* 0x000000000000781c */ /* 0x000fe20003f0e170 */
[----:B------:R-:W-:-:S12]  /*6330*/  VIADD R39, R3, 0xfffffa00 ;  /* 0xfffffa0003277836 */ /* 0x000fd80000000000 */
.L_x_17926:
[----:B------:R-:W0:Y:S01]  /*6340*/  LDS R7, [R5+-0x400] ;  /* 0xfffc000005077984 */ /* 0x000e220000000800 */
[----:B------:R-:W-:-:S03]  /*6350*/  VIADD R6, R6, 0x800 ;  /* 0x0000080006067836 */ /* 0x000fc60000000000 */
[----:B------:R-:W1:Y:S02]  /*6360*/  LDS R9, [R5+-0x200] ;  /* 0xfffe000005097984 */ /* 0x000e640000000800 */
[----:B------:R-:W-:Y:S02]  /*6370*/  ISETP.GE.AND P3, PT, R6, R39, PT ;  /* 0x000000270600720c */ /* 0x000fe40003f66270 */
[----:B------:R-:W2:Y:S04]  /*6380*/  LDS R11, [R5] ;  /* 0x00000000050b7984 */ /* 0x000ea80000000800 */
[----:B------:R-:W3:Y:S04]  /*6390*/  LDS R13, [R5+0x200] ;  /* 0x00020000050d7984 */ /* 0x000ee80000000800 */
[----:B------:R-:W4:Y:S04]  /*63a0*/  LDS R15, [R5+0x400] ;  /* 0x00040000050f7984 */ /* 0x000f280000000800 */
[----:B------:R-:W4:Y:S04]  /*63b0*/  LDS R17, [R5+0x600] ;  /* 0x0006000005117984 */ /* 0x000f280000000800 */
[----:B------:R-:W4:Y:S04]  /*63c0*/  LDS R19, [R5+0x800] ;  /* 0x0008000005137984 */ /* 0x000f280000000800 */
[----:B------:R-:W4:Y:S04]  /*63d0*/  LDS R21, [R5+0xa00] ;  /* 0x000a000005157984 */ /* 0x000f280000000800 */
[----:B------:R-:W4:Y:S04]  /*63e0*/  LDS R23, [R5+0xc00] ;  /* 0x000c000005177984 */ /* 0x000f280000000800 */
[----:B------:R-:W4:Y:S01]  /*63f0*/  LDS R25, [R5+0xe00] ;  /* 0x000e000005197984 */ /* 0x000f220000000800 */
        /* <DEDUP_REMOVED lines=8> */
[----:B------:R-:W4:Y:S01]  /*6480*/  MUFU.EX2 R7, R7 ;  /* 0x0000000700077308 */ /* 0x000f220000000800 */
        /* <DEDUP_REMOVED lines=8> */
[C---:B------:R-:W-:Y:S01]  /*6510*/  FADD.FTZ R17, -R2.reuse, R17 ;  /* 0x0000001102117221 */ /* 0x040fe20000010100 */
[----:B------:R-:W4:Y:S01]  /*6520*/  LDS R37, [R5+0x1a00] ;  /* 0x001a000005257984 */ /* 0x000f220000000800 */
        /* <DEDUP_REMOVED lines=32> */
[----:B------:R-:W-:Y:S01]  /*6730*/  FADD.FTZ R37, -R2, R37 ;  /* 0x0000002502257221 */ /* 0x000fe20000010100 */
        /* <DEDUP_REMOVED lines=36> */
.L_x_17925:
[----:B------:R-:W-:Y:S05]  /*6980*/  BSYNC B1 ;  /* 0x0000000000017941 */ /* 0x000fea0003800000 */
.L_x_17924:
        /* <DEDUP_REMOVED lines=11> */
[----:B------:R-:W4:Y:S04]  /*6a40*/  LDS R17, [R5+0x600] ;  /* 0x0006000005117984 */ /* 0x000f280000000800 */
[----:B------:R-:W4:Y:S04]  /*6a50*/  LDS R19, [R5+0x800] ;  /* 0x0008000005137984 */ /* 0x000f280000000800 */
[----:B------:R-:W4:Y:S01]  /*6a60*/  LDS R21, [R5+0xa00] ;  /* 0x000a000005157984 */ /* 0x000f220000000800 */
        /* <DEDUP_REMOVED lines=12> */
[C---:B------:R-:W-:Y:S01]  /*6b30*/  FADD.FTZ R17, -R2.reuse, R17 ;  /* 0x0000001102117221 */ /* 0x040fe20000010100 */
        /* <DEDUP_REMOVED lines=28> */
.L_x_17928:
[----:B------:R-:W-:Y:S05]  /*6d00*/  BSYNC B1 ;  /* 0x0000000000017941 */ /* 0x000fea0003800000 */
.L_x_17927:
        /* <DEDUP_REMOVED lines=26> */
.L_x_17920:
[----:B------:R-:W-:Y:S05]  /*6eb0*/  BSYNC B0 ;  /* 0x0000000000007941 */ /* 0x000fea0003800000 */
.L_x_17919:
        /* <DEDUP_REMOVED lines=10> */
[----:B------:R-:W-:Y:S01]  /*6f60*/  @!P0 VIADD R5, R4, 0x200 ;  /* 0x0000020004058836 */ /* 0x000fe20000000000 */
[----:B------:R-:W-:-:S03]  /*6f70*/  @!P0 SHF.R.U32.HI R4, RZ, 0x3, R0 ;  /* 0x00000003ff048819 */ /* 0x000fc60000011600 */
[----:B------:R-:W1:Y:S01]  /*6f80*/  SHFL.BFLY PT, R7, R6, 0x4, 0x1f ;  /* 0x0c801f0006077f89 */ /* 0x000e6200000e0000 */
        /* <DEDUP_REMOVED lines=21> */
[----:B------:R-:W1:Y:S01]  /*70e0*/  S2R R13, SR_CTAID.Z ;  /* 0x00000000000d7919 */ /* 0x000e620000002700 */
[----:B------:R-:W-:Y:S01]  /*70f0*/  IMAD.MOV.U32 R4, RZ, RZ, -0x10 ;  /* 0xfffffff0ff047424 */ /* 0x000fe200078e00ff */
[----:B------:R-:W-:Y:S01]  /*7100*/  BSSY B1, `(.L_x_17931) ;  /* 0x000001f000017945 */ /* 0x000fe20003800000 */
[----:B------:R-:W-:Y:S02]  /*7110*/  IMAD.MOV.U32 R6, RZ, RZ, R0 ;  /* 0x000000ffff067224 */ /* 0x000fe400078e0000 */
[----:B-1----:R-:W-:Y:S01]  /*7120*/  IMAD R5, R13, R4, -0x11 ;  /* 0xffffffef0d057424 */ /* 0x002fe200078e0204 */
        /* <DEDUP_REMOVED lines=10> */
[----:B------:R-:W-:-:S03]  /*71d0*/  LOP3.LUT P0, R5, R5, 0x3, RZ, 0xc0, !PT ;  /* 0x0000000305057812 */ /* 0x000fc6000780c0ff */
[----:B------:R1:W2:Y:S10]  /*71e0*/  MUFU.RCP R31, R4 ;  /* 0x00000004001f7308 */ /* 0x0002b40000001000 */
[----:B-1----:R-:W-:Y:S05]  /*71f0*/  @!P0 BRA `(.L_x_17932) ;  /* 0x00000000003c8947 */ /* 0x002fea0003800000 */
[----:B------:R-:W1:Y:S01]  /*7200*/  S2UR UR5, SR_CgaCtaId ;  /* 0x00000000000579c3 */ /* 0x000e620000008800 */
[----:B------:R-:W-:Y:S01]  /*7210*/  UMOV UR4, 0x400 ;  /* 0x0000040000047882 */ /* 0x000fe20000000000 */
[----:B------:R-:W-:Y:S01]  /*7220*/  IMAD.MOV.U32 R4, RZ, RZ, R5 ;  /* 0x000000ffff047224 */ /* 0x000fe200078e0005 */
[----:B------:R-:W-:Y:S01]  /*7230*/  UIADD3 UR4, UR4, 0x220, URZ ;  /* 0x0000022004047890 */ /* 0x000fe2000fffe03f */
[----:B------:R-:W-:-:S03]  /*7240*/  MOV R6, R0 ;  /* 0x0000000000067202 */ /* 0x000fc60000000f00 */
[----:B-1----:R-:W-:-:S06]  /*7250*/  ULEA UR4, UR5, UR4, 0x18 ;  /* 0x0000000405047291 */ /* 0x002fcc000f8ec03f */
[----:B------:R-:W-:-:S07]  /*7260*/  LEA R5, R0, UR4, 0x2 ;  /* 0x0000000400057c11 */ /* 0x000fce000f8e10ff */
.L_x_17933:
[----:B------:R-:W2:Y:S01]  /*7270*/  LDS R7, [R5] ;  /* 0x0000000005077984 */ /* 0x000ea20000000800 */
[----:B------:R-:W-:Y:S02]  /*7280*/  VIADD R4, R4, 0xffffffff ;  /* 0xffffffff04047836 */ /* 0x000fe40000000000 */
[----:B------:R-:W-:-:S03]  /*7290*/  VIADD R6, R6, 0x80 ;  /* 0x0000008006067836 */ /* 0x000fc60000000000 */
[----:B------:R-:W-:Y:S01]  /*72a0*/  ISETP.NE.AND P0, PT, R4, RZ, PT ;  /* 0x000000ff0400720c */ /* 0x000fe20003f05270 */
[----:B--2---:R-:W-:-:S05]  /*72b0*/  FMUL.FTZ R8, R7, R31 ;  /* 0x0000001f07087220 */ /* 0x004fca0000410000 */
[----:B------:R1:W-:Y:S02]  /*72c0*/  STS [R5], R8 ;  /* 0x0000000805007388 */ /* 0x0003e40000000800 */
[----:B-1----:R-:W-:-:S05]  /*72d0*/  VIADD R5, R5, 0x200 ;  /* 0x0000020005057836 */ /* 0x002fca0000000000 */
[----:B------:R-:W-:Y:S05]  /*72e0*/  @P0 BRA `(.L_x_17933) ;  /* 0xfffffffc00e00947 */ /* 0x000fea000383ffff */
.L_x_17932:
[----:B------:R-:W-:Y:S05]  /*72f0*/  BSYNC B1 ;  /* 0x0000000000017941 */ /* 0x000fea0003800000 */
.L_x_17931:
        /* <DEDUP_REMOVED lines=14> */
.L_x_17936:
[----:B------:R-:W2:Y:S01]  /*73e0*/  LDS R5, [R4+-0x400] ;  /* 0xfffc000004057984 */ /* 0x000ea20000000800 */
[----:B------:R-:W-:-:S03]  /*73f0*/  VIADD R6, R6, 0x800 ;  /* 0x0000080006067836 */ /* 0x000fc60000000000 */
[----:B------:R-:W1:Y:S02]  /*7400*/  LDS R7, [R4+-0x200] ;  /* 0xfffe000004077984 */ /* 0x000e640000000800 */
[----:B------:R-:W-:Y:S02]  /*7410*/  ISETP.GE.AND P2, PT, R6, R33, PT ;  /* 0x000000210600720c */ /* 0x000fe40003f46270 */
[----:B------:R-:W3:Y:S04]  /*7420*/  LDS R8, [R4] ;  /* 0x0000000004087984 */ /* 0x000ee80000000800 */
[----:B------:R-:W4:Y:S04]  /*7430*/  LDS R10, [R4+0x200] ;  /* 0x00020000040a7984 */ /* 0x000f280000000800 */
[----:B------:R-:W0:Y:S04]  /*7440*/  LDS R12, [R4+0x400] ;  /* 0x00040000040c7984 */ /* 0x000e280000000800 */
[----:B------:R-:W0:Y:S04]  /*7450*/  LDS R14, [R4+0x600] ;  /* 0x00060000040e7984 */ /* 0x000e280000000800 */
[----:B------:R-:W-:Y:S04]  /*7460*/  LDS R16, [R4+0x800] ;  /* 0x0008000004107984 */ /* 0x000fe80000000800 */
[----:B------:R-:W0:Y:S04]  /*7470*/  LDS R17, [R4+0xa00] ;  /* 0x000a000004117984 */ /* 0x000e280000000800 */
[----:B------:R-:W0:Y:S04]  /*7480*/  LDS R18, [R4+0xc00] ;  /* 0x000c000004127984 */ /* 0x000e280000000800 */
[----:B------:R-:W0:Y:S04]  /*7490*/  LDS R20, [R4+0xe00] ;  /* 0x000e000004147984 */ /* 0x000e280000000800 */
[----:B------:R-:W0:Y:S01]  /*74a0*/  LDS R22, [R4+0x1000] ;  /* 0x0010000004167984 */ /* 0x000e220000000800 */
[----:B--2---:R-:W-:-:S03]  /*74b0*/  FMUL.FTZ R5, R5, R31 ;  /* 0x0000001f05057220 */ /* 0x004fc60000410000 */
[----:B------:R-:W2:Y:S01]  /*74c0*/  LDS R24, [R4+0x1200] ;  /* 0x0012000004187984 */ /* 0x000ea20000000800 */
[----:B-1----:R-:W-:-:S03]  /*74d0*/  FMUL.FTZ R7, R7, R31 ;  /* 0x0000001f07077220 */ /* 0x002fc60000410000 */
[----:B------:R-:W1:Y:S01]  /*74e0*/  LDS R25, [R4+0x1400] ;  /* 0x0014000004197984 */ /* 0x000e620000000800 */
[----:B---3--:R-:W-:-:S03]  /*74f0*/  FMUL.FTZ R9, R8, R31 ;  /* 0x0000001f08097220 */ /* 0x008fc60000410000 */
[----:B------:R-:W3:Y:S01]  /*7500*/  LDS R26, [R4+0x1600] ;  /* 0x00160000041a7984 */ /* 0x000ee20000000800 */
[----:B----4-:R-:W-:-:S03]  /*7510*/  FMUL.FTZ R11, R10, R31 ;  /* 0x0000001f0a0b7220 */ /* 0x010fc60000410000 */
[----:B------:R-:W4:Y:S01]  /*7520*/  LDS R27, [R4+0x1800] ;  /* 0x00180000041b7984 */ /* 0x000f220000000800 */
[----:B0-----:R-:W-:-:S03]  /*7530*/  FMUL.FTZ R13, R12, R31 ;  /* 0x0000001f0c0d7220 */ /* 0x001fc60000410000 */
[----:B------:R-:W0:Y:S01]  /*7540*/  LDS R28, [R4+0x1a00] ;  /* 0x001a0000041c7984 */ /* 0x000e220000000800 */
[----:B------:R-:W-:-:S03]  /*7550*/  FMUL.FTZ R15, R14, R31 ;  /* 0x0000001f0e0f7220 */ /* 0x000fc60000410000 */
[----:B------:R2:W-:Y:S04]  /*7560*/  STS [R4+-0x400], R5 ;  /* 0xfffc000504007388 */ /* 0x0005e80000000800 */
[----:B------:R1:W-:Y:S01]  /*7570*/  STS [R4+-0x200], R7 ;  /* 0xfffe000704007388 */ /* 0x0003e20000000800 */
[----:B------:R-:W-:-:S03]  /*7580*/  FMUL.FTZ R17, R17, R31 ;  /* 0x0000001f11117220 */ /* 0x000fc60000410000 */
[----:B------:R3:W-:Y:S01]  /*7590*/  STS [R4], R9 ;  /* 0x0000000904007388 */ /* 0x0007e20000000800 */
[-C--:B------:R-:W-:Y:S01]  /*75a0*/  FMUL.FTZ R19, R18, R31.reuse ;  /* 0x0000001f12137220 */ /* 0x080fe20000410000 */
[-C--:B--2---:R-:W-:Y:S02]  /*75b0*/  FMUL.FTZ R5, R16, R31.reuse ;  /* 0x0000001f10057220 */ /* 0x084fe40000410000 */
[----:B------:R0:W-:Y:S01]  /*75c0*/  STS [R4+0x200], R11 ;  /* 0x0002000b04007388 */ /* 0x0001e20000000800 */
[-C--:B------:R-:W-:Y:S01]  /*75d0*/  FMUL.FTZ R21, R20, R31.reuse ;  /* 0x0000001f14157220 */ /* 0x080fe20000410000 */
[-C--:B------:R-:W-:Y:S02]  /*75e0*/  FMUL.FTZ R23, R22, R31.reuse ;  /* 0x0000001f16177220 */ /* 0x080fe40000410000 */
[----:B------:R-:W-:Y:S01]  /*75f0*/  STS [R4+0x400], R13 ;  /* 0x0004000d04007388 */ /* 0x000fe20000000800 */
[----:B-1----:R-:W-:-:S03]  /*7600*/  FMUL.FTZ R7, R24, R31 ;  /* 0x0000001f18077220 */ /* 0x002fc60000410000 */
[----:B------:R-:W-:Y:S01]  /*7610*/  STS [R4+0x600], R15 ;  /* 0x0006000f04007388 */ /* 0x000fe20000000800 */
[----:B------:R-:W-:-:S03]  /*7620*/  FMUL.FTZ R25, R25, R31 ;  /* 0x0000001f19197220 */ /* 0x000fc60000410000 */
[----:B------:R-:W-:Y:S01]  /*7630*/  STS [R4+0x800], R5 ;  /* 0x0008000504007388 */ /* 0x000fe20000000800 */
[----:B---3--:R-:W-:-:S03]  /*7640*/  FMUL.FTZ R9, R26, R31 ;  /* 0x0000001f1a097220 */ /* 0x008fc60000410000 */
[----:B------:R-:W-:Y:S01]  /*7650*/  STS [R4+0xa00], R17 ;  /* 0x000a001104007388 */ /* 0x000fe20000000800 */
[----:B----4-:R-:W-:-:S03]  /*7660*/  FMUL.FTZ R27, R27, R31 ;  /* 0x0000001f1b1b7220 */ /* 0x010fc60000410000 */
        /* <DEDUP_REMOVED lines=11> */
.L_x_17935:
[----:B------:R-:W-:Y:S05]  /*7720*/  BSYNC B1 ;  /* 0x0000000000017941 */ /* 0x000fea0003800000 */
.L_x_17934:
[----:B------:R-:W-:Y:S01]  /*7730*/  IMAD.IADD R5, R3, 0x1, -R6 ;  /* 0x0000000103057824 */ /* 0x000fe200078e0a06 */
[----:B------:R-:W-:Y:S04]  /*7740*/  BSSY B1, `(.L_x_17937) ;  /* 0x000001e000017945 */ /* 0x000fe80003800000 */
[----:B------:R-:W-:-:S13]  /*7750*/  ISETP.GT.AND P2, PT, R5, 0x200, PT ;  /* 0x000002000500780c */ /* 0x000fda0003f44270 */
[----:B------:R-:W-:Y:S05]  /*7760*/  @!P2 BRA `(.L_x_17938) ;  /* 0x00000000006ca947 */ /* 0x000fea0003800000 */
[----:B------:R-:W2:Y:S01]  /*7770*/  LDS R5, [R4+-0x400] ;  /* 0xfffc000004057984 */ /* 0x000ea20000000800 */
[----:B------:R-:W-:Y:S01]  /*7780*/  PLOP3.LUT P0, PT, PT, PT, PT, 0x8, 0x0 ;  /* 0x000000000000781c */ /* 0x000fe20003f0e170 */
[----:B------:R-:W-:Y:S02]  /*7790*/  VIADD R6, R6, 0x400 ;  /* 0x0000040006067836 */ /* 0x000fe40000000000 */
[----:B------:R-:W1:Y:S04]  /*77a0*/  LDS R7, [R4+-0x200] ;  /* 0xfffe000004077984 */ /* 0x000e680000000800 */
[----:B------:R-:W3:Y:S04]  /*77b0*/  LDS R8, [R4] ;  /* 0x0000000004087984 */ /* 0x000ee80000000800 */
[----:B------:R-:W4:Y:S04]  /*77c0*/  LDS R10, [R4+0x200] ;  /* 0x00020000040a7984 */ /* 0x000f280000000800 */
[----:B------:R-:W0:Y:S04]  /*77d0*/  LDS R12, [R4+0x400] ;  /* 0x00040000040c7984 */ /* 0x000e280000000800 */
[----:B------:R-:W0:Y:S04]  /*77e0*/  LDS R14, [R4+0x600] ;  /* 0x00060000040e7984 */ /* 0x000e280000000800 */
[----:B------:R-:W0:Y:S04]  /*77f0*/  LDS R16, [R4+0x800] ;  /* 0x0008000004107984 */ /* 0x000e280000000800 */
[----:B------:R-:W0:Y:S01]  /*7800*/  LDS R18, [R4+0xa00] ;  /* 0x000a000004127984 */ /* 0x000e220000000800 */
[-C--:B--2---:R-:W-:Y:S01]  /*7810*/  FMUL.FTZ R5, R5, R31.reuse ;  /* 0x0000001f05057220 */ /* 0x084fe20000410000 */
[----:B-1----:R-:W-:-:S04]  /*7820*/  FMUL.FTZ R7, R7, R31 ;  /* 0x0000001f07077220 */ /* 0x002fc80000410000 */
[----:B------:R-:W-:Y:S01]  /*7830*/  STS [R4+-0x400], R5 ;  /* 0xfffc000504007388 */ /* 0x000fe20000000800 */
[----:B---3--:R-:W-:-:S03]  /*7840*/  FMUL.FTZ R9, R8, R31 ;  /* 0x0000001f08097220 */ /* 0x008fc60000410000 */
[----:B------:R-:W-:Y:S01]  /*7850*/  STS [R4+-0x200], R7 ;  /* 0xfffe000704007388 */ /* 0x000fe20000000800 */
[----:B----4-:R-:W-:-:S03]  /*7860*/  FMUL.FTZ R11, R10, R31 ;  /* 0x0000001f0a0b7220 */ /* 0x010fc60000410000 */
[----:B------:R-:W-:Y:S01]  /*7870*/  STS [R4], R9 ;  /* 0x0000000904007388 */ /* 0x000fe20000000800 */
[----:B0-----:R-:W-:-:S03]  /*7880*/  FMUL.FTZ R13, R12, R31 ;  /* 0x0000001f0c0d7220 */ /* 0x001fc60000410000 */
[----:B------:R-:W-:Y:S01]  /*7890*/  STS [R4+0x200], R11 ;  /* 0x0002000b04007388 */ /* 0x000fe20000000800 */
[----:B------:R-:W-:-:S03]  /*78a0*/  FMUL.FTZ R15, R14, R31 ;  /* 0x0000001f0e0f7220 */ /* 0x000fc60000410000 */
[----:B------:R-:W-:Y:S01]  /*78b0*/  STS [R4+0x400], R13 ;  /* 0x0004000d04007388 */ /* 0x000fe20000000800 */
[----:B------:R-:W-:-:S03]  /*78c0*/  FMUL.FTZ R17, R16, R31 ;  /* 0x0000001f10117220 */ /* 0x000fc60000410000 */
[----:B------:R-:W-:Y:S01]  /*78d0*/  STS [R4+0x600], R15 ;  /* 0x0006000f04007388 */ /* 0x000fe20000000800 */
[----:B------:R-:W-:-:S03]  /*78e0*/  FMUL.FTZ R19, R18, R31 ;  /* 0x0000001f12137220 */ /* 0x000fc60000410000 */
[----:B------:R-:W-:Y:S04]  /*78f0*/  STS [R4+0x800], R17 ;  /* 0x0008001104007388 */ /* 0x000fe80000000800 */
[----:B------:R0:W-:Y:S02]  /*7900*/  STS [R4+0xa00], R19 ;  /* 0x000a001304007388 */ /* 0x0001e40000000800 */
[----:B0-----:R-:W-:-:S07]  /*7910*/  VIADD R4, R4, 0x1000 ;  /* 0x0000100004047836 */ /* 0x001fce0000000000 */
.L_x_17938:
[----:B------:R-:W-:Y:S05]  /*7920*/  BSYNC B1 ;  /* 0x0000000000017941 */ /* 0x000fea0003800000 */
.L_x_17937:
[----:B------:R-:W-:-:S13]  /*7930*/  ISETP.LT.OR P0, PT, R6, R3, P0 ;  /* 0x000000030600720c */ /* 0x000fda0000701670 */
[----:B------:R-:W-:Y:S05]  /*7940*/  @!P0 BRA `(.L_x_17930) ;  /* 0x0000000000308947 */ /* 0x000fea0003800000 */
[----:B------:R-:W2:Y:S04]  /*7950*/  LDS R3, [R4+-0x400] ;  /* 0xfffc000004037984 */ /* 0x000ea80000000800 */
[----:B------:R-:W1:Y:S04]  /*7960*/  LDS R5, [R4+-0x200] ;  /* 0xfffe000004057984 */ /* 0x000e680000000800 */
        /* <DEDUP_REMOVED lines=10> */
.L_x_17930:
[----:B------:R-:W-:Y:S05]  /*7a10*/  BSYNC B0 ;  /* 0x0000000000007941 */ /* 0x000fea0003800000 */
.L_x_17929:
[----:B------:R-:W3:Y:S01]  /*7a20*/  S2R R8, SR_CTAID.Z ;  /* 0x0000000000087919 */ /* 0x000ee20000002700 */
[----:B------:R-:W-:Y:S01]  /*7a30*/  BAR.SYNC.DEFER_BLOCKING 0x0 ;  /* 0x0000000000007b1d */ /* 0x000fe20000010000 */
[----:B------:R-:W-:Y:S01]  /*7a40*/  ISETP.NE.AND P0, PT, R0, RZ, PT ;  /* 0x000000ff0000720c */ /* 0x000fe20003f05270 */
[----:B------:R-:W-:-:S04]  /*7a50*/  HFMA2.MMA R50, -RZ, RZ, 0, 0 ;  /* 0x00000000ff327435 */ /* 0x000fc800000001ff */
[----:B------:R-:W-:Y:S01]  /*7a60*/  ULDC UR8, c[0x0][0x26c] ;  /* 0x00009b0000087ab9 */ /* 0x000fe20000000800 */
[----:B------:R-:W-:Y:S07]  /*7a70*/  BSSY B0, `(.L_x_17939) ;  /* 0x0000018000007945 */ /* 0x000fee0003800000 */
[----:B------:R-:W-:Y:S05]  /*7a80*/  @P0 BRA `(.L_x_17940) ;  /* 0x0000000000580947 */ /* 0x000fea0003800000 */
[----:B-1----:R-:W1:Y:S01]  /*7a90*/  S2R R3, SR_CTAID.Y ;  /* 0x0000000000037919 */ /* 0x002e620000002600 */
[----:B------:R-:W-:Y:S01]  /*7aa0*/  ULDC UR4, c[0x0][0xc] ;  /* 0x0000030000047ab9 */ /* 0x000fe20000000800 */
[----:B---3--:R-:W-:Y:S01]  /*7ab0*/  SHF.R.S32.HI R6, RZ, 0x1f, R8 ;  /* 0x0000001fff067819 */ /* 0x008fe20000011408 */
[----:B------:R-:W-:Y:S01]  /*7ac0*/  ULDC.64 UR6, c[0x0][0x210] ;  /* 0x0000840000067ab9 */ /* 0x000fe20000000a00 */
[----:B------:R-:W3:Y:S01]  /*7ad0*/  S2R R4, SR_CTAID.X ;  /* 0x0000000000047919 */ /* 0x000ee20000002500 */
[----:B-1----:R-:W-:Y:S01]  /*7ae0*/  IMAD R3, R3, UR4, RZ ;  /* 0x0000000403037c24 */ /* 0x002fe2000f8e02ff */
[----:B------:R-:W-:-:S03]  /*7af0*/  ULDC UR4, c[0x0][0x14] ;  /* 0x0000050000047ab9 */ /* 0x000fc60000000800 */
[----:B------:R-:W-:Y:S02]  /*7b00*/  IMAD R3, R3, UR4, RZ ;  /* 0x0000000403037c24 */ /* 0x000fe4000f8e02ff */
[----:B---3--:R-:W-:Y:S01]  /*7b10*/  IMAD R4, R4, UR4, RZ ;  /* 0x0000000404047c24 */ /* 0x008fe2000f8e02ff */
        /* <DEDUP_REMOVED lines=13> */
.L_x_17940:
[----:B------:R-:W-:Y:S05]  /*7bf0*/  BSYNC B0 ;  /* 0x0000000000007941 */ /* 0x000fea0003800000 */
.L_x_17939:
[----:B------:R-:W-:Y:S01]  /*7c00*/  ULDC UR5, c[0x0][0x258] ;  /* 0x0000960000057ab9 */ /* 0x000fe20000000800 */
[----:B------:R-:W-:Y:S01]  /*7c10*/  ULDC.64 UR6, c[0x0][0x248] ;  /* 0x0000920000067ab9 */ /* 0x000fe20000000a00 */
[----:B------:R-:W-:Y:S01]  /*7c20*/  BSSY B0, `(.L_x_17941) ;  /* 0x00008ac000007945 */ /* 0x000fe20003800000 */
[----:B------:R-:W-:Y:S01]  /*7c30*/  IMAD.MOV.U32 R84, RZ, RZ, RZ ;  /* 0x000000ffff547224 */ /* 0x000fe200078e00ff */
        /* <DEDUP_REMOVED lines=12> */
[----:B------:R-:W-:Y:S01]  /*7d00*/  CS2R R58, SRZ ;  /* 0x00000000003a7805 */ /* 0x000fe2000001ff00 */
[----:B------:R-:W-:Y:S01]  /*7d10*/  IMAD.MOV.U32 R57, RZ, RZ, RZ ;  /* 0x000000ffff397224 */ /* 0x000fe200078e00ff */
[----:B------:R-:W-:Y:S01]  /*7d20*/  CS2R R52, SRZ ;  /* 0x0000000000347805 */ /* 0x000fe2000001ff00 */
[----:B------:R-:W-:Y:S01]  /*7d30*/  IMAD.MOV.U32 R51, RZ, RZ, RZ ;  /* 0x000000ffff337224 */ /* 0x000fe200078e00ff */
[----:B------:R-:W-:Y:S06]  /*7d40*/  @P1 BRA `(.L_x_17942) ;  /* 0x0000008800641947 */ /* 0x000fec0003800000 */
[----:B------:R-:W2:Y:S01]  /*7d50*/  S2R R85, SR_CgaCtaId ;  /* 0x0000000000557919 */ /* 0x000ea20000008800 */
[----:B-1----:R-:W-:Y:S01]  /*7d60*/  SHF.R.S32.HI R3, RZ, 0x1f, R46 ;  /* 0x0000001fff037819 */ /* 0x002fe2000001142e */
[----:B------:R-:W1:Y:S01]  /*7d70*/  LDC R90, c[0x0][0x26c] ;  /* 0x00009b00ff5a7b82 */ /* 0x000e620000000800 */
[----:B0---4-:R-:W-:Y:S01]  /*7d80*/  MOV R2, 0x400 ;  /* 0x0000040000027802 */ /* 0x011fe20000000f00 */
[----:B------:R-:W-:Y:S01]  /*7d90*/  ULDC UR4, c[0x0][0x270] ;  /* 0x00009c0000047ab9 */ /* 0x000fe20000000800 */
[----:B------:R-:W-:Y:S01]  /*7da0*/  LEA.HI R3, R3, R46, RZ, 0x2 ;  /* 0x0000002e03037211 */ /* 0x000fe200078f10ff */
[----:B------:R-:W-:Y:S01]  /*7db0*/  IMAD R54, R54, UR4, RZ ;  /* 0x0000000436367c24 */ /* 0x000fe2000f8e02ff */
[----:B------:R-:W-:Y:S01]  /*7dc0*/  MOV R50, RZ ;  /* 0x000000ff00327202 */ /* 0x000fe20000000f00 */
[----:B------:R-:W-:Y:S01]  /*7dd0*/  VIADD R2, R2, 0x220 ;  /* 0x0000022002027836 */ /* 0x000fe20000000000 */
[C---:B------:R-:W-:Y:S01]  /*7de0*/  LOP3.LUT R5, R3.reuse, 0x1ffffffc, RZ, 0xc0, !PT ;  /* 0x1ffffffc03057812 */ /* 0x040fe200078ec0ff */
[----:B---3--:R-:W-:Y:S01]  /*7df0*/  IMAD R87, R8, 0x10, R47 ;  /* 0x0000001008577824 */ /* 0x008fe200078e022f */
[----:B------:R-:W-:Y:S01]  /*7e00*/  SHF.L.U32 R3, R3, 0x3, RZ ;  /* 0x0000000303037819 */ /* 0x000fe200000006ff */
[----:B------:R-:W-:Y:S01]  /*7e10*/  VIADD R88, R88, 0xffffffff ;  /* 0xffffffff58587836 */ /* 0x000fe20000000000 */
[----:B-----5:R-:W-:Y:S01]  /*7e20*/  SHF.R.S32.HI R55, RZ, 0x1f, R54 ;  /* 0x0000001fff377819 */ /* 0x020fe20000011436 */
[----:B------:R-:W-:Y:S01]  /*7e30*/  IMAD.IADD R5, R46, 0x1, -R5 ;  /* 0x000000012e057824 */ /* 0x000fe200078e0a05 */
[----:B------:R-:W-:-:S03]  /*7e40*/  LOP3.LUT R3, R3, 0xffffffe0, RZ, 0xc0, !PT ;  /* 0xffffffe003037812 */ /* 0x000fc600078ec0ff */
[----:B------:R-:W-:-:S04]  /*7e50*/  IMAD.SHL.U32 R86, R5, 0x8, RZ ;  /* 0x0000000805567824 */ /* 0x000fc800078e00ff */
[----:B------:R-:W-:Y:S01]  /*7e60*/  IMAD.IADD R89, R86, 0x1, R3 ;  /* 0x0000000156597824 */ /* 0x000fe200078e0203 */
[----:B-1----:R-:W-:-:S03]  /*7e70*/  SHF.R.S32.HI R90, RZ, 0x1f, R90 ;  /* 0x0000001fff5a7819 */ /* 0x002fc6000001145a */
[C---:B------:R-:W-:Y:S01]  /*7e80*/  VIADD R91, R89.reuse, 0x200 ;  /* 0x00000200595b7836 */ /* 0x040fe20000000000 */
[C---:B------:R-:W-:Y:S01]  /*7e90*/  IADD3 R101, R89.reuse, 0x700, RZ ;  /* 0x0000070059657810 */ /* 0x040fe20007ffe0ff */
[C---:B------:R-:W-:Y:S01]  /*7ea0*/  VIADD R93, R89.reuse, 0x300 ;  /* 0x00000300595d7836 */ /* 0x040fe20000000000 */
[C---:B------:R-:W-:Y:S01]  /*7eb0*/  IADD3 R113, R89.reuse, 0xd00, RZ ;  /* 0x00000d0059717810 */ /* 0x040fe20007ffe0ff */
[----:B------:R-:W-:Y:S01]  /*7ec0*/  VIADD R95, R89, 0x400 ;  /* 0x00000400595f7836 */ /* 0x000fe20000000000 */
[----:B--2---:R-:W-:Y:S01]  /*7ed0*/  LEA R85, R85, R2, 0x18 ;  /* 0x0000000255557211 */ /* 0x004fe200078ec0ff */
[C---:B------:R-:W-:Y:S01]  /*7ee0*/  VIADD R97, R89.reuse, 0x500 ;  /* 0x0000050059617836 */ /* 0x040fe20000000000 */
[C---:B------:R-:W-:Y:S01]  /*7ef0*/  IADD3 R125, R89.reuse, 0x1300, RZ ;  /* 0x00001300597d7810 */ /* 0x040fe20007ffe0ff */
[C---:B------:R-:W-:Y:S01]  /*7f00*/  VIADD R99, R89.reuse, 0x600 ;  /* 0x0000060059637836 */ /* 0x040fe20000000000 */
[C---:B------:R-:W-:Y:S01]  /*7f10*/  IADD3 R137, R89.reuse, 0x1900, RZ ;  /* 0x0000190059897810 */ /* 0x040fe20007ffe0ff */
[C---:B------:R-:W-:Y:S01]  /*7f20*/  VIADD R103, R89.reuse, 0x800 ;  /* 0x0000080059677836 */ /* 0x040fe20000000000 */
[C---:B------:R-:W-:Y:S01]  /*7f30*/  IADD3 R149, R89.reuse, 0x1f00, RZ ;  /* 0x00001f0059957810 */ /* 0x040fe20007ffe0ff */
[----:B------:R-:W-:-:S02]  /*7f40*/  VIADD R105, R89, 0x900 ;  /* 0x0000090059697836 */ /* 0x000fc40000000000 */
[C---:B------:R-:W-:Y:S02]  /*7f50*/  VIADD R107, R89.reuse, 0xa00 ;  /* 0x00000a00596b7836 */ /* 0x040fe40000000000 */
[C---:B------:R-:W-:Y:S02]  /*7f60*/  VIADD R109, R89.reuse, 0xb00 ;  /* 0x00000b00596d7836 */ /* 0x040fe40000000000 */
[C---:B------:R-:W-:Y:S02]  /*7f70*/  VIADD R111, R89.reuse, 0xc00 ;  /* 0x00000c00596f7836 */ /* 0x040fe40000000000 */
[C---:B------:R-:W-:Y:S02]  /*7f80*/  VIADD R115, R89.reuse, 0xe00 ;  /* 0x00000e0059737836 */ /* 0x040fe40000000000 */
[C---:B------:R-:W-:Y:S02]  /*7f90*/  VIADD R117, R89.reuse, 0xf00 ;  /* 0x00000f0059757836 */ /* 0x040fe40000000000 */
        /* <DEDUP_REMOVED lines=12> */
[----:B------:R-:W-:-:S07]  /*8060*/  VIADD R147, R89, 0x1e00 ;  /* 0x00001e0059937836 */ /* 0x000fce0000000000 */
.L_x_18007:
[----:B------:R-:W0:Y:S02]  /*8070*/  S2R R2, SR_CTAID.Y ;  /* 0x0000000000027919 */ /* 0x000e240000002600 */
[----:B0-----:R-:W-:-:S05]  /*8080*/  IMAD R2, R2, UR5, RZ ;  /* 0x0000000502027c24 */ /* 0x001fca000f8e02ff */
[----:B------:R-:W-:Y:S02]  /*8090*/  SHF.R.S32.HI R4, RZ, 0x1f, R2 ;  /* 0x0000001fff047819 */ /* 0x000fe40000011402 */
[----:B------:R-:W-:-:S04]  /*80a0*/  IADD3 R2, P0, R2, R87, RZ ;  /* 0x0000005702027210 */ /* 0x000fc80007f1e0ff */
[----:B------:R-:W-:Y:S02]  /*80b0*/  LEA.HI.X.SX32 R3, R87, R4, 0x1, P0 ;  /* 0x0000000457037211 */ /* 0x000fe400000f0eff */
[----:B------:R-:W-:-:S04]  /*80c0*/  LEA R4, P0, R2, UR6, 0x2 ;  /* 0x0000000602047c11 */ /* 0x000fc8000f8010ff */
[----:B------:R-:W-:Y:S02]  /*80d0*/  LEA.HI.X R5, R2, UR7, R3, 0x2, P0 ;  /* 0x0000000702057c11 */ /* 0x000fe400080f1403 */
[----:B------:R-:W0:Y:S04]  /*80e0*/  LDC.64 R2, c[0x0][0x238] ;  /* 0x00008e00ff027b82 */ /* 0x000e280000000a00 */
[----:B--2---:R-:W2:Y:S01]  /*80f0*/  LDG.E.CONSTANT R5, desc[UR10][R4.64] ;  /* 0x0000000a04057981 */ /* 0x004ea2000c1e9900 */
[----:B------:R-:W-:Y:S01]  /*8100*/  IMAD R157, R87, 0x20, R86 ;  /* 0x00000020579d7824 */ /* 0x000fe200078e0256 */
[----:B--2---:R-:W-:Y:S01]  /*8110*/  SHF.R.S32.HI R6, RZ, 0x1f, R5 ;  /* 0x0000001fff067819 */ /* 0x004fe20000011405 */
[----:B----4-:R-:W-:-:S04]  /*8120*/  IMAD.WIDE.U32 R44, R5, UR8, R54 ;  /* 0x00000008052c7c25 */ /* 0x010fc8000f8e0036 */
[----:B------:R-:W-:Y:S01]  /*8130*/  IMAD R6, R6, UR8, RZ ;  /* 0x0000000806067c24 */ /* 0x000fe2000f8e02ff */
[-C--:B------:R-:W-:Y:S02]  /*8140*/  IADD3 R13, P1, R137, R44.reuse, RZ ;  /* 0x0000002c890d7210 */ /* 0x080fe40007f3e0ff */
[----:B------:R-:W-:Y:S01]  /*8150*/  IADD3 R4, P5, R141, R44, RZ ;  /* 0x0000002c8d047210 */ /* 0x000fe20007fbe0ff */
[----:B------:R-:W-:Y:S01]  /*8160*/  IMAD R7, R5, R90, R6 ;  /* 0x0000005a05077224 */ /* 0x000fe200078e0206 */
[----:B------:R-:W-:Y:S02]  /*8170*/  IADD3 R6, P0, R133, R44, RZ ;  /* 0x0000002c85067210 */ /* 0x000fe40007f1e0ff */
[-C--:B0-----:R-:W-:Y:S01]  /*8180*/  LEA R12, P3, R13, R2.reuse, 0x1 ;  /* 0x000000020d0c7211 */ /* 0x081fe200078608ff */
[----:B------:R-:W-:Y:S01]  /*8190*/  IMAD.IADD R92, R45, 0x1, R7 ;  /* 0x000000012d5c7824 */ /* 0x000fe200078e0207 */
[----:B------:R-:W-:-:S04]  /*81a0*/  LEA R8, P2, R6, R2, 0x1 ;  /* 0x0000000206087211 */ /* 0x000fc800078408ff */
[----:B------:R-:W-:Y:S02]  /*81b0*/  LEA.HI.X.SX32 R7, R133, R92, 0x1, P0 ;  /* 0x0000005c85077211 */ /* 0x000fe400000f0eff */
[-C--:B------:R-:W-:Y:S02]  /*81c0*/  IADD3 R11, P0, R135, R44.reuse, RZ ;  /* 0x0000002c870b7210 */ /* 0x080fe40007f1e0ff */
[----:B------:R-:W-:Y:S02]  /*81d0*/  LEA.HI.X R9, R6, R3, R7, 0x1, P2 ;  /* 0x0000000306097211 */ /* 0x000fe400010f0c07 */
[----:B------:R-:W-:Y:S02]  /*81e0*/  IADD3 R6, P6, R139, R44, RZ ;  /* 0x0000002c8b067210 */ /* 0x000fe40007fde0ff */
[----:B------:R-:W-:Y:S01]  /*81f0*/  LEA.HI.X.SX32 R20, R135, R92, 0x1, P0 ;  /* 0x0000005c87147211 */ /* 0x000fe200000f0eff */
[----:B------:R-:W5:Y:S01]  /*8200*/  LDG.E.CONSTANT R94, desc[UR10][R8.64] ;  /* 0x0000000a085e7981 */ /* 0x000f62000c1e9900 */
[----:B------:R-:W-:-:S02]  /*8210*/  LEA R10, P4, R11, R2, 0x1 ;  /* 0x000000020b0a7211 */ /* 0x000fc400078808ff */
[-C--:B------:R-:W-:Y:S01]  /*8220*/  LEA R14, P2, R6, R2.reuse, 0x1 ;  /* 0x00000002060e7211 */ /* 0x080fe200078408ff */
[----:B------:R-:W5:Y:S01]  /*8230*/  LDG.E.CONSTANT R96, desc[UR10][R8.64+0x4] ;  /* 0x0000040a08607981 */ /* 0x000f62000c1e9900 */
[----:B------:R-:W-:Y:S02]  /*8240*/  LEA R16, P0, R4, R2, 0x1 ;  /* 0x0000000204107211 */ /* 0x000fe400078008ff */
[-C--:B------:R-:W-:Y:S01]  /*8250*/  LEA.HI.X.SX32 R18, R137, R92.reuse, 0x1, P1 ;  /* 0x0000005c89127211 */ /* 0x080fe200008f0eff */
[----:B------:R-:W5:Y:S01]  /*8260*/  LDG.E.CONSTANT R98, desc[UR10][R8.64+0x8] ;  /* 0x0000080a08627981 */ /* 0x000f62000c1e9900 */
[-C--:B------:R-:W-:Y:S02]  /*8270*/  LEA.HI.X.SX32 R7, R139, R92.reuse, 0x1, P6 ;  /* 0x0000005c8b077211 */ /* 0x080fe400030f0eff */
[----:B------:R-:W-:Y:S01]  /*8280*/  LEA.HI.X.SX32 R5, R141, R92, 0x1, P5 ;  /* 0x0000005c8d057211 */ /* 0x000fe200028f0eff */
[----:B------:R0:W5:Y:S01]  /*8290*/  LDG.E.CONSTANT R100, desc[UR10][R8.64+0xc] ;  /* 0x00000c0a08647981 */ /* 0x000162000c1e9900 */
[----:B------:R-:W-:-:S02]  /*82a0*/  LEA.HI.X R11, R11, R3, R20, 0x1, P4 ;  /* 0x000000030b0b7211 */ /* 0x000fc400020f0c14 */
[-C--:B------:R-:W-:Y:S02]  /*82b0*/  LEA.HI.X R13, R13, R3.reuse, R18, 0x1, P3 ;  /* 0x000000030d0d7211 */ /* 0x080fe400018f0c12 */
[-C--:B------:R-:W-:Y:S01]  /*82c0*/  LEA.HI.X R15, R6, R3.reuse, R7, 0x1, P2 ;  /* 0x00000003060f7211 */ /* 0x080fe200010f0c07 */
[----:B------:R-:W5:Y:S01]  /*82d0*/  LDG.E.CONSTANT R102, desc[UR10][R10.64] ;  /* 0x0000000a0a667981 */ /* 0x000f62000c1e9900 */
[----:B------:R-:W-:Y:S02]  /*82e0*/  LEA.HI.X R17, R4, R3, R5, 0x1, P0 ;  /* 0x0000000304117211 */ /* 0x000fe400000f0c05 */
[-C--:B------:R-:W-:Y:S01]  /*82f0*/  IADD3 R19, P6, R143, R44.reuse, RZ ;  /* 0x0000002c8f137210 */ /* 0x080fe20007fde0ff */
[----:B------:R-:W5:Y:S01]  /*8300*/  LDG.E.CONSTANT R104, desc[UR10][R10.64+0x4] ;  /* 0x0000040a0a687981 */ /* 0x000f62000c1e9900 */
[-C--:B------:R-:W-:Y:S02]  /*8310*/  IADD3 R7, P4, R147, R44.reuse, RZ ;  /* 0x0000002c93077210 */ /* 0x080fe40007f9e0ff */
[----:B------:R-:W-:Y:S01]  /*8320*/  IADD3 R5, P3, R149, R44, RZ ;  /* 0x0000002c95057210 */ /* 0x000fe20007f7e0ff */
[----:B------:R-:W5:Y:S01]  /*8330*/  LDG.E.CONSTANT R106, desc[UR10][R10.64+0x8] ;  /* 0x0000080a0a6a7981 */ /* 0x000f62000c1e9900 */
[----:B------:R-:W-:-:S02]  /*8340*/  LEA.HI.X.SX32 R28, R143, R92, 0x1, P6 ;  /* 0x0000005c8f1c7211 */ /* 0x000fc400030f0eff */
[-C--:B------:R-:W-:Y:S01]  /*8350*/  LEA R6, P0, R7, R2.reuse, 0x1 ;  /* 0x0000000207067211 */ /* 0x080fe200078008ff */
[----:B-1----:R1:W5:Y:S01]  /*8360*/  LDG.E.CONSTANT R108, desc[UR10][R10.64+0xc] ;  /* 0x00000c0a0a6c7981 */ /* 0x002362000c1e9900 */
[----:B------:R-:W-:Y:S02]  /*8370*/  LEA R4, P6, R5, R2, 0x1 ;  /* 0x0000000205047211 */ /* 0x000fe400078c08ff */
[-C--:B------:R-:W-:Y:S01]  /*8380*/  LEA.HI.X.SX32 R24, R147, R92.reuse, 0x1, P4 ;  /* 0x0000005c93187211 */ /* 0x080fe200020f0eff */
[----:B------:R-:W5:Y:S01]  /*8390*/  LDG.E.CONSTANT R110, desc[UR10][R12.64] ;  /* 0x0000000a0c6e7981 */ /* 0x000f62000c1e9900 */
[----:B------:R-:W-:Y:S02]  /*83a0*/  LEA.HI.X.SX32 R22, R149, R92, 0x1, P3 ;  /* 0x0000005c95167211 */ /* 0x000fe400018f0eff */
[----:B------:R-:W-:Y:S01]  /*83b0*/  LEA R18, P2, R19, R2, 0x1 ;  /* 0x0000000213127211 */ /* 0x000fe200078408ff */
[----:B------:R-:W5:Y:S01]  /*83c0*/  LDG.E.CONSTANT R112, desc[UR10][R12.64+0x4] ;  /* 0x0000040a0c707981 */ /* 0x000f62000c1e9900 */
[----:B------:R-:W-:-:S02]  /*83d0*/  LEA.HI.X R7, R7, R3, R24, 0x1, P0 ;  /* 0x0000000307077211 */ /* 0x000fc400000f0c18 */
[-C--:B------:R-:W-:Y:S01]  /*83e0*/  LEA.HI.X R5, R5, R3.reuse, R22, 0x1, P6 ;  /* 0x0000000305057211 */ /* 0x080fe200030f0c16 */
[----:B------:R-:W5:Y:S01]  /*83f0*/  LDG.E.CONSTANT R114, desc[UR10][R12.64+0x8] ;  /* 0x0000080a0c727981 */ /* 0x000f62000c1e9900 */
[-C--:B------:R-:W-:Y:S02]  /*8400*/  IADD3 R21, P5, R145, R44.reuse, RZ ;  /* 0x0000002c91157210 */ /* 0x080fe40007fbe0ff */
[----:B------:R-:W-:Y:S01]  /*8410*/  LEA.HI.X R19, R19, R3, R28, 0x1, P2 ;  /* 0x0000000313137211 */ /* 0x000fe200010f0c1c */
[----:B------:R2:W5:Y:S01]  /*8420*/  LDG.E.CONSTANT R116, desc[UR10][R12.64+0xc] ;  /* 0x00000c0a0c747981 */ /* 0x000562000c1e9900 */
[-C--:B0-----:R-:W-:Y:S02]  /*8430*/  IADD3 R9, P2, R91, R44.reuse, RZ ;  /* 0x0000002c5b097210 */ /* 0x081fe40007f5e0ff */
[----:B------:R-:W-:Y:S01]  /*8440*/  IADD3 R8, P4, R93, R44, RZ ;  /* 0x0000002c5d087210 */ /* 0x000fe20007f9e0ff */
[----:B------:R-:W5:Y:S01]  /*8450*/  LDG.E.CONSTANT R150, desc[UR10][R6.64] ;  /* 0x0000000a06967981 */ /* 0x000f62000c1e9900 */
[----:B------:R-:W-:-:S02]  /*8460*/  LEA R20, P1, R21, R2, 0x1 ;  /* 0x0000000215147211 */ /* 0x000fc400078208ff */
[----:B------:R-:W-:Y:S01]  /*8470*/  LEA.HI.X.SX32 R26, R145, R92, 0x1, P5 ;  /* 0x0000005c911a7211 */ /* 0x000fe200028f0eff */
[----:B------:R-:W5:Y:S01]  /*8480*/  LDG.E.CONSTANT R151, desc[UR10][R6.64+0x4] ;  /* 0x0000040a06977981 */ /* 0x000f62000c1e9900 */
[----:B-1----:R-:W-:Y:S02]  /*8490*/  IADD3 R11, P0, R89, R44, RZ ;  /* 0x0000002c590b7210 */ /* 0x002fe40007f1e0ff */
[-C--:B------:R-:W-:Y:S01]  /*84a0*/  LEA R42, P3, R9, R2.reuse, 0x1 ;  /* 0x00000002092a7211 */ /* 0x080fe200078608ff */
[----:B------:R-:W5:Y:S01]  /*84b0*/  LDG.E.CONSTANT R152, desc[UR10][R6.64+0x8] ;  /* 0x0000080a06987981 */ /* 0x000f62000c1e9900 */
[----:B--2---:R-:W-:Y:S02]  /*84c0*/  LEA R12, P5, R8, R2, 0x1 ;  /* 0x00000002080c7211 */ /* 0x004fe400078a08ff */
[----:B------:R-:W-:Y:S01]  /*84d0*/  LEA.HI.X.SX32 R10, R91, R92, 0x1, P2 ;  /* 0x0000005c5b0a7211 */ /* 0x000fe200010f0eff */
[----:B------:R0:W5:Y:S01]  /*84e0*/  LDG.E.CONSTANT R153, desc[UR10][R6.64+0xc] ;  /* 0x00000c0a06997981 */ /* 0x000162000c1e9900 */
[----:B------:R-:W-:-:S03]  /*84f0*/  LEA.HI.X R21, R21, R3, R26, 0x1, P1 ;  /* 0x0000000315157211 */ /* 0x000fc600008f0c1a */
[----:B------:R-:W5:Y:S04]  /*8500*/  LDG.E.CONSTANT R154, desc[UR10][R4.64] ;  /* 0x0000000a049a7981 */ /* 0x000f68000c1e9900 */
[----:B------:R-:W5:Y:S01]  /*8510*/  LDG.E.CONSTANT R155, desc[UR10][R4.64+0x4] ;  /* 0x0000040a049b7981 */ /* 0x000f62000c1e9900 */
[----:B0-----:R-:W-:-:S03]  /*8520*/  LEA.HI.X.SX32 R6, R93, R92, 0x1, P4 ;  /* 0x0000005c5d067211 */ /* 0x001fc600020f0eff */
[----:B------:R-:W5:Y:S04]  /*8530*/  LDG.E.CONSTANT R156, desc[UR10][R4.64+0x8] ;  /* 0x0000080a049c7981 */ /* 0x000f68000c1e9900 */
[----:B------:R0:W5:Y:S01]  /*8540*/  LDG.E.CONSTANT R158, desc[UR10][R4.64+0xc] ;  /* 0x00000c0a049e7981 */ /* 0x000162000c1e9900 */
[----:B------:R-:W-:Y:S02]  /*8550*/  LEA R40, P1, R11, R2, 0x1 ;  /* 0x000000020b287211 */ /* 0x000fe400078208ff */
[-C--:B------:R-:W-:Y:S01]  /*8560*/  LEA.HI.X R43, R9, R3.reuse, R10, 0x1, P3 ;  /* 0x00000003092b7211 */ /* 0x080fe200018f0c0a */
[----:B------:R-:W5:Y:S01]  /*8570*/  LDG.E.CONSTANT R118, desc[UR10][R14.64] ;  /* 0x0000000a0e767981 */ /* 0x000f62000c1e9900 */
[----:B------:R-:W-:-:S03]  /*8580*/  LEA.HI.X R13, R8, R3, R6, 0x1, P5 ;  /* 0x00000003080d7211 */ /* 0x000fc600028f0c06 */
[----:B------:R-:W5:Y:S01]  /*8590*/  LDG.E.CONSTANT R120, desc[UR10][R14.64+0x4] ;  /* 0x0000040a0e787981 */ /* 0x000f62000c1e9900 */
[----:B0-----:R-:W-:-:S03]  /*85a0*/  IMAD.IADD R4, R157, 0x1, -R49 ;  /* 0x000000019d047824 */ /* 0x001fc600078e0a31 */
[----:B------:R-:W5:Y:S01]  /*85b0*/  LDG.E.CONSTANT R122, desc[UR10][R14.64+0x8] ;  /* 0x0000080a0e7a7981 */ /* 0x000f62000c1e9900 */
[-C--:B------:R-:W-:Y:S01]  /*85c0*/  IADD3 R10, P6, R95, R44.reuse, RZ ;  /* 0x0000002c5f0a7210 */ /* 0x080fe20007fde0ff */
[----:B------:R-:W-:Y:S02]  /*85d0*/  IMAD R30, R4, 0x4, R85 ;  /* 0x00000004041e7824 */ /* 0x000fe400078e0255 */
[----:B------:R0:W5:Y:S01]  /*85e0*/  LDG.E.CONSTANT R130, desc[UR10][R14.64+0xc] ;  /* 0x00000c0a0e827981 */ /* 0x000162000c1e9900 */
[-C--:B------:R-:W-:Y:S02]  /*85f0*/  IADD3 R8, P5, R97, R44.reuse, RZ ;  /* 0x0000002c61087210 */ /* 0x080fe40007fbe0ff */
[-C--:B------:R-:W-:Y:S01]  /*8600*/  IADD3 R6, P4, R99, R44.reuse, RZ ;  /* 0x0000002c63067210 */ /* 0x080fe20007f9e0ff */
[----:B------:R-:W5:Y:S01]  /*8610*/  LDG.E.CONSTANT R128, desc[UR10][R16.64] ;  /* 0x0000000a10807981 */ /* 0x000f62000c1e9900 */
[----:B------:R-:W-:-:S03]  /*8620*/  IADD3 R4, P3, R101, R44, RZ ;  /* 0x0000002c65047210 */ /* 0x000fc60007f7e0ff */
[----:B------:R-:W5:Y:S01]  /*8630*/  LDG.E.CONSTANT R126, desc[UR10][R16.64+0x4] ;  /* 0x0000040a107e7981 */ /* 0x000f62000c1e9900 */
[----:B0-----:R-:W-:-:S03]  /*8640*/  LEA.HI.X.SX32 R14, R89, R92, 0x1, P0 ;  /* 0x0000005c590e7211 */ /* 0x001fc600000f0eff */
[----:B------:R-:W5:Y:S01]  /*8650*/  LDG.E.CONSTANT R124, desc[UR10][R16.64+0x8] ;  /* 0x0000080a107c7981 */ /* 0x000f62000c1e9900 */
[-C--:B------:R-:W-:Y:S02]  /*8660*/  LEA.HI.X.SX32 R9, R97, R92.reuse, 0x1, P5 ;  /* 0x0000005c61097211 */ /* 0x080fe400028f0eff */
[----:B------:R-:W-:Y:S01]  /*8670*/  LEA.HI.X R41, R11, R3, R14, 0x1, P1 ;  /* 0x000000030b297211 */ /* 0x000fe200008f0c0e */
[----:B------:R0:W5:Y:S01]  /*8680*/  LDG.E.CONSTANT R132, desc[UR10][R16.64+0xc] ;  /* 0x00000c0a10847981 */ /* 0x000162000c1e9900 */
[-C--:B------:R-:W-:Y:S02]  /*8690*/  LEA.HI.X.SX32 R11, R95, R92.reuse, 0x1, P6 ;  /* 0x0000005c5f0b7211 */ /* 0x080fe400030f0eff */
[-C--:B------:R-:W-:Y:S01]  /*86a0*/  LEA.HI.X.SX32 R7, R99, R92.reuse, 0x1, P4 ;  /* 0x0000005c63077211 */ /* 0x080fe200020f0eff */
[----:B------:R-:W5:Y:S01]  /*86b0*/  LDG.E.CONSTANT R134, desc[UR10][R18.64] ;  /* 0x0000000a12867981 */ /* 0x000f62000c1e9900 */
[----:B------:R-:W-:Y:S02]  /*86c0*/  LEA.HI.X.SX32 R5, R101, R92, 0x1, P3 ;  /* 0x0000005c65057211 */ /* 0x000fe400018f0eff */
[-C--:B------:R-:W-:Y:S01]  /*86d0*/  LEA R14, P2, R10, R2.reuse, 0x1 ;  /* 0x000000020a0e7211 */ /* 0x080fe200078408ff */
[----:B------:R-:W5:Y:S01]  /*86e0*/  LDG.E.CONSTANT R136, desc[UR10][R18.64+0x4] ;  /* 0x0000040a12887981 */ /* 0x000f62000c1e9900 */
[----:B0-----:R-:W-:-:S03]  /*86f0*/  LEA R16, P1, R8, R2, 0x1 ;  /* 0x0000000208107211 */ /* 0x001fc600078208ff */
[----:B------:R-:W5:Y:S04]  /*8700*/  LDG.E.CONSTANT R138, desc[UR10][R18.64+0x8] ;  /* 0x0000080a128a7981 */ /* 0x000f68000c1e9900 */
[----:B------:R0:W5:Y:S04]  /*8710*/  LDG.E.CONSTANT R140, desc[UR10][R18.64+0xc] ;  /* 0x00000c0a128c7981 */ /* 0x000168000c1e9900 */
[----:B------:R-:W5:Y:S04]  /*8720*/  LDG.E.CONSTANT R142, desc[UR10][R20.64] ;  /* 0x0000000a148e7981 */ /* 0x000f68000c1e9900 */
[----:B------:R-:W5:Y:S01]  /*8730*/  LDG.E.CONSTANT R144, desc[UR10][R20.64+0x4] ;  /* 0x0000040a14907981 */ /* 0x000f62000c1e9900 */
[----:B0-----:R-:W-:-:S03]  /*8740*/  LEA R18, P0, R6, R2, 0x1 ;  /* 0x0000000206127211 */ /* 0x001fc600078008ff */
[----:B------:R-:W5:Y:S04]  /*8750*/  LDG.E.CONSTANT R146, desc[UR10][R20.64+0x8] ;  /* 0x0000080a14927981 */ /* 0x000f68000c1e9900 */
[----:B------:R0:W5:Y:S01]  /*8760*/  LDG.E.CONSTANT R148, desc[UR10][R20.64+0xc] ;  /* 0x00000c0a14947981 */ /* 0x000162000c1e9900 */
[-C--:B------:R-:W-:Y:S02]  /*8770*/  LEA.HI.X R15, R10, R3.reuse, R11, 0x1, P2 ;  /* 0x000000030a0f7211 */ /* 0x080fe400010f0c0b */
[-C--:B------:R-:W-:Y:S02]  /*8780*/  LEA.HI.X R17, R8, R3.reuse, R9, 0x1, P1 ;  /* 0x0000000308117211 */ /* 0x080fe400008f0c09 */
[----:B------:R-:W-:Y:S01]  /*8790*/  LEA.HI.X R19, R6, R3, R7, 0x1, P0 ;  /* 0x0000000306137211 */ /* 0x000fe200000f0c07 */
[----:B------:R-:W-:Y:S01]  /*87a0*/  LDS.128 R8, [R30+0x10] ;  /* 0x000010001e087984 */ /* 0x000fe20000000c00 */
[----:B0-----:R-:W-:-:S04]  /*87b0*/  LEA R20, P6, R4, R2, 0x1 ;  /* 0x0000000204147211 */ /* 0x001fc800078c08ff */
[----:B------:R-:W-:Y:S02]  /*87c0*/  LEA.HI.X R21, R4, R3, R5, 0x1, P6 ;  /* 0x0000000304157211 */ /* 0x000fe400030f0c05 */
[----:B------:R0:W1:Y:S01]  /*87d0*/  LDS.128 R4, [R30] ;  /* 0x000000001e047984 */ /* 0x0000620000000c00 */
[-C--:B------:R-:W-:Y:S02]  /*87e0*/  IADD3 R23, P6, R103, R44.reuse, RZ ;  /* 0x0000002c67177210 */ /* 0x080fe40007fde0ff */
[-C--:B------:R-:W-:Y:S02]  /*87f0*/  IADD3 R25, P5, R105, R44.reuse, RZ ;  /* 0x0000002c69197210 */ /* 0x080fe40007fbe0ff */
[-C--:B------:R-:W-:Y:S02]  /*8800*/  IADD3 R27, P4, R107, R44.reuse, RZ ;  /* 0x0000002c6b1b7210 */ /* 0x080fe40007f9e0ff */
[----:B------:R-:W-:Y:S02]  /*8810*/  IADD3 R29, P3, R109, R44, RZ ;  /* 0x0000002c6d1d7210 */ /* 0x000fe40007f7e0ff */
[----:B------:R-:W-:-:S02]  /*8820*/  LEA.HI.X.SX32 R36, R103, R92, 0x1, P6 ;  /* 0x0000005c67247211 */ /* 0x000fc400030f0eff */
[-C--:B------:R-:W-:Y:S02]  /*8830*/  LEA R24, P1, R25, R2.reuse, 0x1 ;  /* 0x0000000219187211 */ /* 0x080fe400078208ff */
[-C--:B------:R-:W-:Y:S02]  /*8840*/  LEA R26, P0, R27, R2.reuse, 0x1 ;  /* 0x000000021b1a7211 */ /* 0x080fe400078008ff */
[----:B------:R-:W-:Y:S02]  /*8850*/  LEA R28, P6, R29, R2, 0x1 ;  /* 0x000000021d1c7211 */ /* 0x000fe400078c08ff */
[-C--:B------:R-:W-:Y:S02]  /*8860*/  LEA.HI.X.SX32 R34, R105, R92.reuse, 0x1, P5 ;  /* 0x0000005c69227211 */ /* 0x080fe400028f0eff */
[-C--:B------:R-:W-:Y:S02]  /*8870*/  LEA.HI.X.SX32 R32, R107, R92.reuse, 0x1, P4 ;  /* 0x0000005c6b207211 */ /* 0x080fe400020f0eff */
[----:B0-----:R-:W-:-:S02]  /*8880*/  LEA.HI.X.SX32 R30, R109, R92, 0x1, P3 ;  /* 0x0000005c6d1e7211 */ /* 0x001fc400018f0eff */
[----:B------:R-:W-:Y:S02]  /*8890*/  IADD3 R35, P4, R115, R44, RZ ;  /* 0x0000002c73237210 */ /* 0x000fe40007f9e0ff */
[-C--:B------:R-:W-:Y:S02]  /*88a0*/  LEA.HI.X R25, R25, R3.reuse, R34, 0x1, P1 ;  /* 0x0000000319197211 */ /* 0x080fe400008f0c22 */
[-C--:B------:R-:W-:Y:S02]  /*88b0*/  LEA.HI.X R27, R27, R3.reuse, R32, 0x1, P0 ;  /* 0x000000031b1b7211 */ /* 0x080fe400000f0c20 */
[----:B------:R-:W-:Y:S02]  /*88c0*/  LEA.HI.X R29, R29, R3, R30, 0x1, P6 ;  /* 0x000000031d1d7211 */ /* 0x000fe400030f0c1e */
[----:B------:R-:W-:Y:S02]  /*88d0*/  LEA R22, P2, R23, R2, 0x1 ;  /* 0x0000000217167211 */ /* 0x000fe400078408ff */
[----:B------:R-:W-:-:S02]  /*88e0*/  IADD3 R31, P6, R111, R44, RZ ;  /* 0x0000002c6f1f7210 */ /* 0x000fc40007fde0ff */
[----:B------:R-:W-:Y:S02]  /*88f0*/  LEA R34, P0, R35, R2, 0x1 ;  /* 0x0000000223227211 */ /* 0x000fe400078008ff */
[----:B------:R-:W-:Y:S02]  /*8900*/  LEA.HI.X.SX32 R160, R115, R92, 0x1, P4 ;  /* 0x0000005c73a07211 */ /* 0x000fe400020f0eff */
[-C--:B------:R-:W-:Y:S02]  /*8910*/  IADD3 R33, P5, R113, R44.reuse, RZ ;  /* 0x0000002c71217210 */ /* 0x080fe40007fbe0ff */
[----:B------:R-:W-:Y:S02]  /*8920*/  IADD3 R37, P3, R117, R44, RZ ;  /* 0x0000002c75257210 */ /* 0x000fe40007f7e0ff */
[----:B------:R-:W-:Y:S02]  /*8930*/  LEA.HI.X R23, R23, R3, R36, 0x1, P2 ;  /* 0x0000000317177211 */ /* 0x000fe400010f0c24 */
[----:B------:R-:W-:-:S02]  /*8940*/  LEA.HI.X.SX32 R164, R111, R92, 0x1, P6 ;  /* 0x0000005c6fa47211 */ /* 0x000fc400030f0eff */
[----:B------:R-:W-:Y:S02]  /*8950*/  LEA.HI.X R35, R35, R3, R160, 0x1, P0 ;  /* 0x0000000323237211 */ /* 0x000fe400000f0ca0 */
[-C--:B------:R-:W-:Y:S02]  /*8960*/  LEA R32, P1, R33, R2.reuse, 0x1 ;  /* 0x0000000221207211 */ /* 0x080fe400078208ff */
[----:B------:R-:W-:Y:S02]  /*8970*/  LEA R36, P6, R37, R2, 0x1 ;  /* 0x0000000225247211 */ /* 0x000fe400078c08ff */
[-C--:B------:R-:W-:Y:S02]  /*8980*/  LEA.HI.X.SX32 R162, R113, R92.reuse, 0x1, P5 ;  /* 0x0000005c71a27211 */ /* 0x080fe400028f0eff */
[----:B---3--:R-:W-:Y:S02]  /*8990*/  LEA.HI.X.SX32 R38, R117, R92, 0x1, P3 ;  /* 0x0000005c75267211 */ /* 0x008fe400018f0eff */
[----:B------:R-:W-:-:S02]  /*89a0*/  IADD3 R39, P0, R119, R44, RZ ;  /* 0x0000002c77277210 */ /* 0x000fc40007f1e0ff */
[-C--:B------:R-:W-:Y:S02]  /*89b0*/  LEA.HI.X R33, R33, R3.reuse, R162, 0x1, P1 ;  /* 0x0000000321217211 */ /* 0x080fe400008f0ca2 */
[-C--:B------:R-:W-:Y:S02]  /*89c0*/  LEA.HI.X R37, R37, R3.reuse, R38, 0x1, P6 ;  /* 0x0000000325257211 */ /* 0x080fe400030f0c26 */
[----:B------:R-:W-:Y:S02]  /*89d0*/  LEA.HI.X.SX32 R160, R119, R92, 0x1, P0 ;  /* 0x0000005c77a07211 */ /* 0x000fe400000f0eff */
[----:B------:R-:W-:Y:S02]  /*89e0*/  LEA R38, P1, R39, R2, 0x1 ;  /* 0x0000000227267211 */ /* 0x000fe400078208ff */
[----:B-1----:R-:W-:Y:S02]  /*89f0*/  F2FP.BF16.F32.PACK_AB R163, R7, R6 ;  /* 0x0000000607a3723e */ /* 0x002fe400000010ff */
[----:B------:R-:W-:Y:S01]  /*8a00*/  LEA.HI.X R39, R39, R3, R160, 0x1, P1 ;  /* 0x0000000327277211 */ /* 0x000fe200008f0ca0 */
[----:B------:R0:W5:Y:S01]  /*8a10*/  LDG.E.CONSTANT R6, desc[UR10][R40.64] ;  /* 0x0000000a28067981 */ /* 0x000162000c1e9900 */
[----:B------:R-:W-:-:S02]  /*8a20*/  F2FP.BF16.F32.PACK_AB R165, R9, R8 ;  /* 0x0000000809a5723e */ /* 0x000fc400000010ff */
[----:B------:R-:W-:Y:S01]  /*8a30*/  F2FP.BF16.F32.PACK_AB R173, R11, R10 ;  /* 0x0000000a0bad723e */ /* 0x000fe200000010ff */
[----:B------:R0:W5:Y:S04]  /*8a40*/  LDG.E.CONSTANT R8, desc[UR10][R40.64+0x4] ;  /* 0x0000040a28087981 */ /* 0x000168000c1e9900 */
[----:B------:R0:W5:Y:S04]  /*8a50*/  LDG.E.CONSTANT R10, desc[UR10][R40.64+0x8] ;  /* 0x0000080a280a7981 */ /* 0x000168000c1e9900 */
[----:B------:R0:W5:Y:S01]  /*8a60*/  LDG.E.CONSTANT R160, desc[UR10][R40.64+0xc] ;  /* 0x00000c0a28a07981 */ /* 0x000162000c1e9900 */
[----:B------:R-:W-:-:S02]  /*8a70*/  ISETP.NE.AND P1, PT, R87, R88, PT ;  /* 0x000000585700720c */ /* 0x000fc40003f25270 */
[----:B------:R-:W-:Y:S01]  /*8a80*/  LEA R30, P2, R31, R2, 0x1 ;  /* 0x000000021f1e7211 */ /* 0x000fe200078408ff */
[----:B------:R-:W-:Y:S01]  /*8a90*/  BSSY B1, `(.L_x_17943) ;  /* 0x0000029000017945 */ /* 0x000fe20003800000 */
[-C--:B------:R-:W-:Y:S02]  /*8aa0*/  IADD3 R45, P6, R121, R44.reuse, RZ ;  /* 0x0000002c792d7210 */ /* 0x080fe40007fde0ff */
[----:B------:R-:W-:Y:S02]  /*8ab0*/  LEA.HI.X R31, R31, R3, R164, 0x1, P2 ;  /* 0x000000031f1f7211 */ /* 0x000fe400010f0ca4 */
[-C--:B------:R-:W-:Y:S02]  /*8ac0*/  IADD3 R168, P2, R123, R44.reuse, RZ ;  /* 0x0000002c7ba87210 */ /* 0x080fe40007f5e0ff */
[-C--:B------:R-:W-:Y:S02]  /*8ad0*/  IADD3 R164, P3, R125, R44.reuse, RZ ;  /* 0x0000002c7da47210 */ /* 0x080fe40007f7e0ff */
[----:B------:R-:W-:-:S02]  /*8ae0*/  IADD3 R170, P4, R127, R44, RZ ;  /* 0x0000002c7faa7210 */ /* 0x000fc40007f9e0ff */
[-C--:B------:R-:W-:Y:S02]  /*8af0*/  IADD3 R166, P5, R129, R44.reuse, RZ ;  /* 0x0000002c81a67210 */ /* 0x080fe40007fbe0ff */
[----:B------:R-:W-:Y:S02]  /*8b00*/  IADD3 R159, P0, R131, R44, RZ ;  /* 0x0000002c839f7210 */ /* 0x000fe40007f1e0ff */
[----:B------:R-:W-:Y:S02]  /*8b10*/  F2FP.BF16.F32.PACK_AB R161, R5, R4 ;  /* 0x0000000405a1723e */ /* 0x000fe400000010ff */
[----:B------:R-:W-:Y:S01]  /*8b20*/  LEA.HI.X.SX32 R44, R121, R92, 0x1, P6 ;  /* 0x0000005c792c7211 */ /* 0x000fe200030f0eff */
[----:B0-----:R-:W-:Y:S08]  /*8b30*/  @P1 BRA `(.L_x_17944) ;  /* 0x0000000000781947 */ /* 0x001ff00003800000 */
[----:B------:R-:W-:Y:S01]  /*8b40*/  VIADD R5, R157, 0x2 ;  /* 0x000000029d057836 */ /* 0x000fe20000000000 */
[----:B-----5:R-:W-:-:S04]  /*8b50*/  PRMT R4, R8, 0x7632, R4 ;  /* 0x0000763208047816 */ /* 0x020fc80000000004 */
[-C--:B------:R-:W-:Y:S02]  /*8b60*/  ISETP.GE.AND P6, PT, R5, R56.reuse, PT ;  /* 0x000000380500720c */ /* 0x080fe40003fc6270 */
[----:B------:R-:W-:Y:S02]  /*8b70*/  IADD3 R5, R157, 0x3, RZ ;  /* 0x000000039d057810 */ /* 0x000fe40007ffe0ff */
[----:B------:R-:W-:Y:S02]  /*8b80*/  SEL R7, R8, RZ, !P6 ;  /* 0x000000ff08077207 */ /* 0x000fe40007000000 */
[----:B------:R-:W-:Y:S01]  /*8b90*/  ISETP.GE.AND P6, PT, R5, R56, PT ;  /* 0x000000380500720c */ /* 0x000fe20003fc6270 */
[----:B------:R-:W-:-:S03]  /*8ba0*/  VIADD R5, R157, 0x4 ;  /* 0x000000049d057836 */ /* 0x000fc60000000000 */
[----:B------:R-:W-:Y:S02]  /*8bb0*/  SEL R8, R4, RZ, !P6 ;  /* 0x000000ff04087207 */ /* 0x000fe40007000000 */
[-C--:B------:R-:W-:Y:S01]  /*8bc0*/  ISETP.GE.AND P6, PT, R5, R56.reuse, PT ;  /* 0x000000380500720c */ /* 0x080fe20003fc6270 */
[----:B------:R-:W-:Y:S01]  /*8bd0*/  VIADD R5, R157, 0x5 ;  /* 0x000000059d057836 */ /* 0x000fe20000000000 */
[----:B------:R-:W-:Y:S02]  /*8be0*/  PRMT R8, R7, 0x5410, R8 ;  /* 0x0000541007087816 */ /* 0x000fe40000000008 */
[C---:B------:R-:W-:Y:S02]  /*8bf0*/  SEL R9, R10.reuse, RZ, !P6 ;  /* 0x000000ff0a097207 */ /* 0x040fe40007000000 */
[----:B------:R-:W-:Y:S01]  /*8c00*/  ISETP.GE.AND P6, PT, R5, R56, PT ;  /* 0x000000380500720c */ /* 0x000fe20003fc6270 */
[----:B------:R-:W-:Y:S01]  /*8c10*/  VIADD R5, R157, 0x6 ;  /* 0x000000069d057836 */ /* 0x000fe20000000000 */
[----:B------:R-:W-:-:S04]  /*8c20*/  PRMT R10, R10, 0x7632, R10 ;  /* 0x000076320a0a7816 */ /* 0x000fc8000000000a */
[----:B------:R-:W-:Y:S02]  /*8c30*/  SEL R10, R10, RZ, !P6 ;  /* 0x000000ff0a0a7207 */ /* 0x000fe40007000000 */
[-C--:B------:R-:W-:Y:S01]  /*8c40*/  ISETP.GE.AND P6, PT, R5, R56.reuse, PT ;  /* 0x000000380500720c */ /* 0x080fe20003fc6270 */
[----:B------:R-:W-:Y:S01]  /*8c50*/  VIADD R5, R157, 0x7 ;  /* 0x000000079d057836 */ /* 0x000fe20000000000 */
[----:B------:R-:W-:Y:S02]  /*8c60*/  PRMT R10, R9, 0x5410, R10 ;  /* 0x00005410090a7816 */ /* 0x000fe4000000000a */
[----:B------:R-:W-:Y:S02]  /*8c70*/  SEL R11, R160, RZ, !P6 ;  /* 0x000000ffa00b7207 */ /* 0x000fe40007000000 */
[----:B------:R-:W-:Y:S02]  /*8c80*/  ISETP.GE.AND P6, PT, R5, R56, PT ;  /* 0x000000380500720c */ /* 0x000fe40003fc6270 */
[----:B------:R-:W-:-:S11]  /*8c90*/  IADD3 R5, R157, 0x1, RZ ;  /* 0x000000019d057810 */ /* 0x000fd60007ffe0ff */
[----:B------:R-:W-:-:S04]  /*8ca0*/  @P6 PRMT R160, R11, 0x5410, RZ ;  /* 0x000054100ba06816 */ /* 0x000fc800000000ff */
[----:B------:R-:W-:Y:S02]  /*8cb0*/  @!P6 PRMT R160, R11, 0x7610, R160 ;  /* 0x000076100ba0e816 */ /* 0x000fe400000000a0 */
[----:B------:R-:W-:-:S13]  /*8cc0*/  ISETP.GE.AND P6, PT, R157, R56, PT ;  /* 0x000000389d00720c */ /* 0x000fda0003fc6270 */
[----:B------:R-:W-:Y:S02]  /*8cd0*/  @P6 PRMT R6, RZ, 0x7610, R6 ;  /* 0x00007610ff066816 */ /* 0x000fe40000000006 */
[----:B------:R-:W-:Y:S02]  /*8ce0*/  ISETP.GE.AND P6, PT, R5, R56, PT ;  /* 0x000000380500720c */ /* 0x000fe40003fc6270 */
[----:B------:R-:W-:-:S04]  /*8cf0*/  PRMT R4, R6, 0x7632, R4 ;  /* 0x0000763206047816 */ /* 0x000fc80000000004 */
[----:B------:R-:W-:-:S04]  /*8d00*/  SEL R5, R4, RZ, !P6 ;  /* 0x000000ff04057207 */ /* 0x000fc80007000000 */
[----:B------:R-:W-:-:S07]  /*8d10*/  PRMT R6, R6, 0x5410, R5 ;  /* 0x0000541006067816 */ /* 0x000fce0000000005 */
.L_x_17944:
[----:B------:R-:W-:Y:S05]  /*8d20*/  BSYNC B1 ;  /* 0x0000000000017941 */ /* 0x000fea0003800000 */
.L_x_17943:
[----:B-----5:R-:W-:Y:S01]  /*8d30*/  HMUL2.BF16_V2 R7, R161, R6 ;  /* 0x00000006a1077232 */ /* 0x020fe20000200000 */
[----:B------:R-:W-:Y:S01]  /*8d40*/  HFMA2.MMA.BF16_V2 R11, R163, R8, -RZ ;  /* 0x00000008a30b7235 */ /* 0x000fe200003000ff */
[----:B------:R-:W-:Y:S01]  /*8d50*/  LEA.HI.X.SX32 R169, R123, R92, 0x1, P2 ;  /* 0x0000005c7ba97211 */ /* 0x000fe200010f0eff */
[----:B------:R-:W-:Y:S01]  /*8d60*/  HMUL2.BF16_V2 R10, R165, R10 ;  /* 0x0000000aa50a7232 */ /* 0x000fe20000200000 */
[C---:B------:R-:W-:Y:S02]  /*8d70*/  LEA R8, P2, R164.reuse, R2, 0x1 ;  /* 0x00000002a4087211 */ /* 0x040fe400078408ff */
[----:B------:R-:W-:Y:S02]  /*8d80*/  PRMT R9, R7, 0x7632, R9 ;  /* 0x0000763207097816 */ /* 0x000fe40000000009 */
[----:B------:R-:W-:Y:S02]  /*8d90*/  LEA.HI.X.SX32 R167, R125, R92, 0x1, P3 ;  /* 0x0000005c7da77211 */ /* 0x000fe400018f0eff */
[-C--:B------:R-:W-:Y:S01]  /*8da0*/  LEA R4, P6, R45, R2.reuse, 0x1 ;  /* 0x000000022d047211 */ /* 0x080fe200078c08ff */
[----:B------:R-:W-:Y:S01]  /*8db0*/  IMAD.U32 R162, R9, 0x10000, RZ ;  /* 0x0001000009a27824 */ /* 0x000fe200078e00ff */
[-C--:B------:R-:W-:Y:S01]  /*8dc0*/  LEA.HI.X R9, R164, R3.reuse, R167, 0x1, P2 ;  /* 0x00000003a4097211 */ /* 0x080fe200010f0ca7 */
[----:B------:R-:W-:Y:S01]  /*8dd0*/  IMAD.MOV.U32 R167, RZ, RZ, R173 ;  /* 0x000000ffffa77224 */ /* 0x000fe200078e00ad */
[-CC-:B------:R-:W-:Y:S01]  /*8de0*/  LEA.HI.X R5, R45, R3.reuse, R44.reuse, 0x1, P6 ;  /* 0x000000032d057211 */ /* 0x180fe200030f0c2c */
[----:B------:R-:W-:Y:S01]  /*8df0*/  IMAD.U32 R45, R7, 0x10000, RZ ;  /* 0x00010000072d7824 */ /* 0x000fe200078e00ff */
[C---:B------:R-:W-:Y:S01]  /*8e00*/  PRMT R44, R11.reuse, 0x7632, R44 ;  /* 0x000076320b2c7816 */ /* 0x040fe2000000002c */
[----:B------:R-:W-:Y:S01]  /*8e10*/  IMAD.U32 R11, R11, 0x10000, RZ ;  /* 0x000100000b0b7824 */ /* 0x000fe200078e00ff */
[----:B------:R-:W-:Y:S01]  /*8e20*/  LEA R6, P6, R168, R2, 0x1 ;  /* 0x00000002a8067211 */ /* 0x000fe200078c08ff */
[----:B------:R-:W-:Y:S01]  /*8e30*/  HFMA2.MMA.BF16_V2 R160, R167, R160, -RZ ;  /* 0x000000a0a7a07235 */ /* 0x000fe200003000ff */
[----:B------:R-:W-:Y:S01]  /*8e40*/  FADD.FTZ R162, R45, R162 ;  /* 0x000000a22da27221 */ /* 0x000fe20000010000 */
[----:B------:R-:W-:Y:S01]  /*8e50*/  IMAD.U32 R44, R44, 0x10000, RZ ;  /* 0x000100002c2c7824 */ /* 0x000fe200078e00ff */
[----:B------:R-:W-:-:S02]  /*8e60*/  LEA.HI.X R7, R168, R3, R169, 0x1, P6 ;  /* 0x00000003a8077211 */ /* 0x000fc400030f0ca9 */
[C---:B------:R-:W-:Y:S01]  /*8e70*/  PRMT R45, R10.reuse, 0x7632, R45 ;  /* 0x000076320a2d7816 */ /* 0x040fe2000000002d */
[----:B------:R-:W-:Y:S01]  /*8e80*/  FADD.FTZ R169, R11, R44 ;  /* 0x0000002c0ba97221 */ /* 0x000fe20000010000 */
[----:B------:R-:W-:Y:S02]  /*8e90*/  PRMT R11, R10, 0x7610, R11 ;  /* 0x000076100a0b7816 */ /* 0x000fe4000000000b */
[----:B------:R-:W-:Y:S01]  /*8ea0*/  LEA.HI.X.SX32 R168, R129, R92, 0x1, P5 ;  /* 0x0000005c81a87211 */ /* 0x000fe200028f0eff */
[----:B------:R-:W-:Y:S01]  /*8eb0*/  FADD.FTZ R169, R162, R169 ;  /* 0x000000a9a2a97221 */ /* 0x000fe20000010000 */
[----:B------:R-:W-:Y:S01]  /*8ec0*/  SHF.L.U32 R164, R11, 0x10, RZ ;  /* 0x000000100ba47819 */ /* 0x000fe200000006ff */
[----:B------:R-:W-:Y:S01]  /*8ed0*/  IMAD.U32 R171, R45, 0x10000, RZ ;  /* 0x000100002dab7824 */ /* 0x000fe200078e00ff */
[----:B------:R-:W-:Y:S02]  /*8ee0*/  PRMT R162, R160, 0x7632, R162 ;  /* 0x00007632a0a27816 */ /* 0x000fe400000000a2 */
[-C--:B------:R-:W-:Y:S01]  /*8ef0*/  LEA R10, P2, R170, R2.reuse, 0x1 ;  /* 0x00000002aa0a7211 */ /* 0x080fe200078408ff */
[----:B------:R-:W-:Y:S01]  /*8f00*/  FADD.FTZ R164, R164, R171 ;  /* 0x000000aba4a47221 */ /* 0x000fe20000010000 */
[----:B------:R-:W-:-:S02]  /*8f10*/  LEA R44, P3, R166, R2, 0x1 ;  /* 0x00000002a62c7211 */ /* 0x000fc400078608ff */
[----:B------:R-:W-:Y:S01]  /*8f20*/  LEA.HI.X.SX32 R172, R127, R92, 0x1, P4 ;  /* 0x0000005c7fac7211 */ /* 0x000fe200020f0eff */
[----:B------:R-:W-:Y:S01]  /*8f30*/  IMAD.U32 R171, R162, 0x10000, RZ ;  /* 0x00010000a2ab7824 */ /* 0x000fe200078e00ff */
[-C--:B------:R-:W-:Y:S01]  /*8f40*/  LEA.HI.X R45, R166, R3.reuse, R168, 0x1, P3 ;  /* 0x00000003a62d7211 */ /* 0x080fe200018f0ca8 */
[----:B------:R0:W5:Y:S01]  /*8f50*/  LDG.E.CONSTANT R162, desc[UR10][R40.64+0x20c] ;  /* 0x00020c0a28a27981 */ /* 0x000162000c1e9900 */
[----:B------:R-:W-:-:S03]  /*8f60*/  LEA.HI.X R11, R170, R3, R172, 0x1, P2 ;  /* 0x00000003aa0b7211 */ /* 0x000fc600010f0cac */
[----:B------:R0:W5:Y:S04]  /*8f70*/  LDG.E.CONSTANT R166, desc[UR10][R40.64+0x200] ;  /* 0x0002000a28a67981 */ /* 0x000168000c1e9900 */
[----:B------:R0:W5:Y:S04]  /*8f80*/  LDG.E.CONSTANT R168, desc[UR10][R40.64+0x204] ;  /* 0x0002040a28a87981 */ /* 0x000168000c1e9900 */
[----:B------:R0:W5:Y:S01]  /*8f90*/  LDG.E.CONSTANT R170, desc[UR10][R40.64+0x208] ;  /* 0x0002080a28aa7981 */ /* 0x000162000c1e9900 */
[----:B------:R-:W-:Y:S01]  /*8fa0*/  BSSY B1, `(.L_x_17945) ;  /* 0x0000021000017945 */ /* 0x000fe20003800000 */
[----:B------:R-:W-:-:S03]  /*8fb0*/  IMAD.U32 R160, R160, 0x10000, RZ ;  /* 0x00010000a0a07824 */ /* 0x000fc600078e00ff */
[----:B------:R-:W-:Y:S05]  /*8fc0*/  @P1 BRA `(.L_x_17946) ;  /* 0x0000000000781947 */ /* 0x000fea0003800000 */
[C---:B0-----:R-:W-:Y:S01]  /*8fd0*/  IADD3 R41, R157.reuse, 0x2, RZ ;  /* 0x000000029d297810 */ /* 0x041fe20007ffe0ff */
[C---:B------:R-:W-:Y:S01]  /*8fe0*/  VIADD R173, R157.reuse, 0x3 ;  /* 0x000000039dad7836 */ /* 0x040fe20000000000 */
[CC--:B------:R-:W-:Y:S01]  /*8ff0*/  ISETP.GE.AND P2, PT, R157.reuse, R56.reuse, PT ;  /* 0x000000389d00720c */ /* 0x0c0fe20003f46270 */
[----:B------:R-:W-:Y:S01]  /*9000*/  VIADD R175, R157, 0x4 ;  /* 0x000000049daf7836 */ /* 0x000fe20000000000 */
[-C--:B------:R-:W-:Y:S01]  /*9010*/  ISETP.GE.AND P5, PT, R41, R56.reuse, PT ;  /* 0x000000382900720c */ /* 0x080fe20003fa6270 */
[----:B------:R-:W-:Y:S01]  /*9020*/  VIADD R41, R157, 0x6 ;  /* 0x000000069d297836 */ /* 0x000fe20000000000 */
[-C--:B------:R-:W-:Y:S01]  /*9030*/  ISETP.GE.AND P6, PT, R173, R56.reuse, PT ;  /* 0x00000038ad00720c */ /* 0x080fe20003fc6270 */
[----:B------:R-:W-:Y:S01]  /*9040*/  VIADD R177, R157, 0x5 ;  /* 0x000000059db17836 */ /* 0x000fe20000000000 */
[----:B------:R-:W-:Y:S02]  /*9050*/  ISETP.GE.AND P3, PT, R175, R56, PT ;  /* 0x00000038af00720c */ /* 0x000fe40003f66270 */
[----:B-----5:R-:W-:-:S02]  /*9060*/  PRMT R40, R168, 0x7632, R40 ;  /* 0x00007632a8287816 */ /* 0x020fc40000000028 */
[----:B------:R-:W-:Y:S02]  /*9070*/  IADD3 R175, R157, 0x7, RZ ;  /* 0x000000079daf7810 */ /* 0x000fe40007ffe0ff */
[----:B------:R-:W-:Y:S02]  /*9080*/  SEL R173, R168, RZ, !P5 ;  /* 0x000000ffa8ad7207 */ /* 0x000fe40006800000 */
[----:B------:R-:W-:Y:S02]  /*9090*/  SEL R168, R40, RZ, !P6 ;  /* 0x000000ff28a87207 */ /* 0x000fe40007000000 */
[-C--:B------:R-:W-:Y:S02]  /*90a0*/  ISETP.GE.AND P6, PT, R175, R56.reuse, PT ;  /* 0x00000038af00720c */ /* 0x080fe40003fc6270 */
[----:B------:R-:W-:Y:S01]  /*90b0*/  ISETP.GE.AND P5, PT, R41, R56, PT ;  /* 0x000000382900720c */ /* 0x000fe20003fa6270 */
[----:B------:R-:W-:Y:S01]  /*90c0*/  VIADD R41, R157, 0x1 ;  /* 0x000000019d297836 */ /* 0x000fe20000000000 */
[----:B------:R-:W-:-:S02]  /*90d0*/  @P2 PRMT R166, RZ, 0x7610, R166 ;  /* 0x00007610ffa62816 */ /* 0x000fc400000000a6 */
[-C--:B------:R-:W-:Y:S02]  /*90e0*/  ISETP.GE.AND P4, PT, R177, R56.reuse, PT ;  /* 0x00000038b100720c */ /* 0x080fe40003f86270 */
[----:B------:R-:W-:Y:S02]  /*90f0*/  ISETP.GE.AND P2, PT, R41, R56, PT ;  /* 0x000000382900720c */ /* 0x000fe40003f46270 */
[----:B------:R-:W-:Y:S02]  /*9100*/  PRMT R41, R170, 0x7632, R41 ;  /* 0x00007632aa297816 */ /* 0x000fe40000000029 */
[----:B------:R-:W-:Y:S02]  /*9110*/  PRMT R40, R166, 0x7632, R40 ;  /* 0x00007632a6287816 */ /* 0x000fe40000000028 */
[----:B------:R-:W-:Y:S02]  /*9120*/  SEL R177, R162, RZ, !P5 ;  /* 0x000000ffa2b17207 */ /* 0x000fe40006800000 */
[----:B------:R-:W-:-:S02]  /*9130*/  SEL R175, R170, RZ, !P3 ;  /* 0x000000ffaaaf7207 */ /* 0x000fc40005800000 */
[----:B------:R-:W-:Y:S02]  /*9140*/  SEL R170, R41, RZ, !P4 ;  /* 0x000000ff29aa7207 */ /* 0x000fe40006000000 */
[----:B------:R-:W-:Y:S02]  /*9150*/  SEL R41, R40, RZ, !P2 ;  /* 0x000000ff28297207 */ /* 0x000fe40005000000 */
[----:B------:R-:W-:Y:S02]  /*9160*/  @P6 PRMT R162, R177, 0x5410, RZ ;  /* 0x00005410b1a26816 */ /* 0x000fe400000000ff */
[----:B------:R-:W-:Y:S02]  /*9170*/  PRMT R168, R173, 0x5410, R168 ;  /* 0x00005410ada87816 */ /* 0x000fe400000000a8 */
[----:B------:R-:W-:Y:S02]  /*9180*/  PRMT R170, R175, 0x5410, R170 ;  /* 0x00005410afaa7816 */ /* 0x000fe400000000aa */
[----:B------:R-:W-:-:S02]  /*9190*/  @!P6 PRMT R162, R177, 0x7610, R162 ;  /* 0x00007610b1a2e816 */ /* 0x000fc400000000a2 */
[----:B------:R-:W-:-:S07]  /*91a0*/  PRMT R166, R166, 0x5410, R41 ;  /* 0x00005410a6a67816 */ /* 0x000fce0000000029 */
.L_x_17946:
[----:B------:R-:W-:Y:S05]  /*91b0*/  BSYNC B1 ;  /* 0x0000000000017941 */ /* 0x000fea0003800000 */
.L_x_17945:
[----:B------:R-:W-:Y:S01]  /*91c0*/  FADD.FTZ R171, R160, R171 ;  /* 0x000000aba0ab7221 */ /* 0x000fe20000010000 */
[----:B0----5:R-:W-:Y:S01]  /*91d0*/  HMUL2.BF16_V2 R40, R161, R166 ;  /* 0x000000a6a1287232 */ /* 0x021fe20000200000 */
[----:B------:R-:W-:Y:S01]  /*91e0*/  HFMA2.MMA.BF16_V2 R160, R163, R168, -RZ ;  /* 0x000000a8a3a07235 */ /* 0x000fe200003000ff */
[----:B------:R-:W-:Y:S02]  /*91f0*/  HMUL2.BF16_V2 R168, R165, R170 ;  /* 0x000000aaa5a87232 */ /* 0x000fe40000200000 */
[----:B------:R-:W-:Y:S01]  /*9200*/  FADD.FTZ R164, R169, R164 ;  /* 0x000000a4a9a47221 */ /* 0x000fe20000010000 */
[----:B------:R-:W-:Y:S01]  /*9210*/  HFMA2.MMA.BF16_V2 R162, R167, R162, -RZ ;  /* 0x000000a2a7a27235 */ /* 0x000fe200003000ff */
[C---:B------:R-:W-:Y:S01]  /*9220*/  PRMT R41, R40.reuse, 0x7632, R41 ;  /* 0x0000763228297816 */ /* 0x040fe20000000029 */
[----:B------:R-:W-:Y:S01]  /*9230*/  IMAD.U32 R40, R40, 0x10000, RZ ;  /* 0x0001000028287824 */ /* 0x000fe200078e00ff */
[C---:B------:R-:W-:Y:S01]  /*9240*/  PRMT R169, R168.reuse, 0x7632, R169 ;  /* 0x00007632a8a97816 */ /* 0x040fe200000000a9 */
[----:B------:R-:W-:-:S02]  /*9250*/  IMAD.U32 R168, R168, 0x10000, RZ ;  /* 0x00010000a8a87824 */ /* 0x000fc400078e00ff */
[----:B------:R-:W-:Y:S01]  /*9260*/  FADD.FTZ R171, R164, R171 ;  /* 0x000000aba4ab7221 */ /* 0x000fe20000010000 */
[----:B------:R-:W-:Y:S01]  /*9270*/  IMAD.U32 R41, R41, 0x10000, RZ ;  /* 0x0001000029297824 */ /* 0x000fe200078e00ff */
[C---:B------:R-:W-:Y:S01]  /*9280*/  PRMT R166, R160.reuse, 0x7632, R166 ;  /* 0x00007632a0a67816 */ /* 0x040fe200000000a6 */
[----:B------:R-:W-:Y:S01]  /*9290*/  IMAD.U32 R169, R169, 0x10000, RZ ;  /* 0x00010000a9a97824 */ /* 0x000fe200078e00ff */
[----:B------:R0:W5:Y:S01]  /*92a0*/  LDG.E.CONSTANT R164, desc[UR10][R42.64+0x4] ;  /* 0x0000040a2aa47981 */ /* 0x000162000c1e9900 */
[----:B------:R-:W-:Y:S02]  /*92b0*/  IMAD.U32 R170, R160, 0x10000, RZ ;  /* 0x00010000a0aa7824 */ /* 0x000fe400078e00ff */
[----:B------:R-:W-:Y:S01]  /*92c0*/  FADD.FTZ R160, R40, R41 ;  /* 0x0000002928a07221 */ /* 0x000fe20000010000 */
[----:B------:R-:W-:Y:S01]  /*92d0*/  SHF.L.U32 R173, R166, 0x10, RZ ;  /* 0x00000010a6ad7819 */ /* 0x000fe200000006ff */
[----:B------:R-:W-:Y:S01]  /*92e0*/  FADD.FTZ R169, R168, R169 ;  /* 0x000000a9a8a97221 */ /* 0x000fe20000010000 */
[C---:B------:R-:W-:Y:S01]  /*92f0*/  PRMT R40, R162.reuse, 0x7610, R40 ;  /* 0x00007610a2287816 */ /* 0x040fe20000000028 */
[----:B------:R0:W5:Y:S01]  /*9300*/  LDG.E.CONSTANT R166, desc[UR10][R42.64+0x8] ;  /* 0x0000080a2aa67981 */ /* 0x000162000c1e9900 */
[----:B------:R-:W-:Y:S01]  /*9310*/  PRMT R41, R162, 0x7632, R41 ;  /* 0x00007632a2297816 */ /* 0x000fe20000000029 */
[----:B------:R-:W-:Y:S01]  /*9320*/  BSSY B1, `(.L_x_17947) ;  /* 0x0000025000017945 */ /* 0x000fe20003800000 */
[----:B------:R-:W-:Y:S01]  /*9330*/  FADD.FTZ R173, R170, R173 ;  /* 0x000000adaaad7221 */ /* 0x000fe20000010000 */
[----:B------:R0:W5:Y:S04]  /*9340*/  LDG.E.CONSTANT R162, desc[UR10][R42.64] ;  /* 0x0000000a2aa27981 */ /* 0x000168000c1e9900 */
[----:B------:R0:W5:Y:S01]  /*9350*/  LDG.E.CONSTANT R168, desc[UR10][R42.64+0xc] ;  /* 0x00000c0a2aa87981 */ /* 0x000162000c1e9900 */
[----:B------:R-:W-:-:S02]  /*9360*/  IMAD.U32 R40, R40, 0x10000, RZ ;  /* 0x0001000028287824 */ /* 0x000fc400078e00ff */
[----:B------:R-:W-:Y:S01]  /*9370*/  IMAD.U32 R41, R41, 0x10000, RZ ;  /* 0x0001000029297824 */ /* 0x000fe200078e00ff */
[----:B------:R-:W-:Y:S06]  /*9380*/  @P1 BRA `(.L_x_17948) ;  /* 0x0000000000781947 */ /* 0x000fec0003800000 */
        /* <DEDUP_REMOVED lines=30> */
.L_x_17948:
[----:B------:R-:W-:Y:S05]  /*9570*/  BSYNC B1 ;  /* 0x0000000000017941 */ /* 0x000fea0003800000 */
.L_x_17947:
[----:B-----5:R-:W-:Y:S01]  /*9580*/  HMUL2.BF16_V2 R162, R161, R162 ;  /* 0x000000a2a1a27232 */ /* 0x020fe20000200000 */
[----:B0-----:R-:W-:Y:S01]  /*9590*/  HFMA2.MMA.BF16_V2 R43, R163, R164, -RZ ;  /* 0x000000a4a32b7235 */ /* 0x001fe200003000ff */
[----:B------:R-:W-:Y:S01]  /*95a0*/  FADD.FTZ R41, R40, R41 ;  /* 0x0000002928297221 */ /* 0x000fe20000010000 */
[----:B------:R-:W-:Y:S01]  /*95b0*/  HFMA2.MMA.BF16_V2 R168, R167, R168, -RZ ;  /* 0x000000a8a7a87235 */ /* 0x000fe200003000ff */
[----:B------:R-:W-:Y:S01]  /*95c0*/  FADD.FTZ R160, R160, R173 ;  /* 0x000000ada0a07221 */ /* 0x000fe20000010000 */
[C---:B------:R-:W-:Y:S01]  /*95d0*/  PRMT R40, R162.reuse, 0x7610, R40 ;  /* 0x00007610a2287816 */ /* 0x040fe20000000028 */
[----:B------:R-:W-:Y:S01]  /*95e0*/  HMUL2.BF16_V2 R164, R165, R166 ;  /* 0x000000a6a5a47232 */ /* 0x000fe20000200000 */
[----:B------:R-:W-:Y:S01]  /*95f0*/  PRMT R42, R162, 0x7632, R42 ;  /* 0x00007632a22a7816 */ /* 0x000fe2000000002a */
[----:B------:R-:W-:Y:S01]  /*9600*/  FADD.FTZ R160, R160, R169 ;  /* 0x000000a9a0a07221 */ /* 0x000fe20000010000 */
[----:B------:R-:W-:Y:S01]  /*9610*/  LEA.HI.X.SX32 R92, R131, R92, 0x1, P0 ;  /* 0x0000005c835c7211 */ /* 0x000fe200000f0eff */
[----:B------:R-:W-:Y:S01]  /*9620*/  IMAD.U32 R40, R40, 0x10000, RZ ;  /* 0x0001000028287824 */ /* 0x000fe200078e00ff */
[C---:B------:R-:W-:Y:S01]  /*9630*/  PRMT R162, R43.reuse, 0x7632, R162 ;  /* 0x000076322ba27816 */ /* 0x040fe200000000a2 */
[----:B------:R-:W-:Y:S01]  /*9640*/  IMAD.U32 R173, R42, 0x10000, RZ ;  /* 0x000100002aad7824 */ /* 0x000fe200078e00ff */
[----:B------:R-:W-:Y:S01]  /*9650*/  PRMT R42, R168, 0x7632, R42 ;  /* 0x00007632a82a7816 */ /* 0x000fe2000000002a */
[----:B------:R-:W-:Y:S01]  /*9660*/  IMAD.U32 R43, R43, 0x10000, RZ ;  /* 0x000100002b2b7824 */ /* 0x000fe200078e00ff */
[----:B------:R-:W-:Y:S01]  /*9670*/  SHF.L.U32 R162, R162, 0x10, RZ ;  /* 0x00000010a2a27819 */ /* 0x000fe200000006ff */
[----:B------:R-:W-:Y:S01]  /*9680*/  FADD.FTZ R173, R40, R173 ;  /* 0x000000ad28ad7221 */ /* 0x000fe20000010000 */
[----:B------:R-:W-:Y:S01]  /*9690*/  PRMT R40, R168, 0x7610, R40 ;  /* 0x00007610a8287816 */ /* 0x000fe20000000028 */
[----:B------:R-:W-:Y:S01]  /*96a0*/  FADD.FTZ R41, R160, R41 ;  /* 0x00000029a0297221 */ /* 0x000fe20000010000 */
[----:B------:R-:W-:Y:S01]  /*96b0*/  LEA R2, P2, R159, R2, 0x1 ;  /* 0x000000029f027211 */ /* 0x000fe200078408ff */
[----:B------:R-:W-:Y:S01]  /*96c0*/  FADD.FTZ R162, R43, R162 ;  /* 0x000000a22ba27221 */ /* 0x000fe20000010000 */
[----:B------:R-:W-:Y:S01]  /*96d0*/  IMAD.U32 R43, R42, 0x10000, RZ ;  /* 0x000100002a2b7824 */ /* 0x000fe200078e00ff */
[----:B------:R0:W5:Y:S01]  /*96e0*/  LDG.E.CONSTANT R160, desc[UR10][R12.64+0xc] ;  /* 0x00000c0a0ca07981 */ /* 0x000162000c1e9900 */
[----:B------:R-:W-:Y:S01]  /*96f0*/  IMAD.U32 R40, R40, 0x10000, RZ ;  /* 0x0001000028287824 */ /* 0x000fe200078e00ff */
[----:B------:R-:W-:Y:S01]  /*9700*/  LEA.HI.X R3, R159, R3, R92, 0x1, P2 ;  /* 0x000000039f037211 */ /* 0x000fe200010f0c5c */
[----:B------:R-:W-:Y:S01]  /*9710*/  FADD.FTZ R162, R173, R162 ;  /* 0x000000a2ada27221 */ /* 0x000fe20000010000 */
[----:B------:R0:W5:Y:S01]  /*9720*/  LDG.E.CONSTANT R42, desc[UR10][R12.64+0x4] ;  /* 0x0000040a0c2a7981 */ /* 0x000162000c1e9900 */
[----:B------:R-:W-:Y:S01]  /*9730*/  FADD.FTZ R43, R40, R43 ;  /* 0x0000002b282b7221 */ /* 0x000fe20000010000 */
[C---:B------:R-:W-:Y:S01]  /*9740*/  PRMT R166, R164.reuse, 0x7632, R166 ;  /* 0x00007632a4a67816 */ /* 0x040fe200000000a6 */
[----:B------:R-:W-:Y:S01]  /*9750*/  IMAD.U32 R164, R164, 0x10000, RZ ;  /* 0x00010000a4a47824 */ /* 0x000fe200078e00ff */
[----:B------:R0:W5:Y:S01]  /*9760*/  LDG.E.CONSTANT R40, desc[UR10][R12.64] ;  /* 0x0000000a0c287981 */ /* 0x000162000c1e9900 */
[----:B------:R-:W-:-:S02]  /*9770*/  FADD.FTZ R50, R171, R50 ;  /* 0x00000032ab327221 */ /* 0x000fc40000010000 */
[----:B------:R-:W-:Y:S01]  /*9780*/  IMAD.U32 R175, R166, 0x10000, RZ ;  /* 0x00010000a6af7824 */ /* 0x000fe200078e00ff */
[----:B------:R0:W5:Y:S03]  /*9790*/  LDG.E.CONSTANT R92, desc[UR10][R12.64+0x8] ;  /* 0x0000080a0c5c7981 */ /* 0x000166000c1e9900 */
[----:B------:R-:W-:Y:S01]  /*97a0*/  FADD.FTZ R175, R164, R175 ;  /* 0x000000afa4af7221 */ /* 0x000fe20000010000 */
[----:B------:R-:W-:Y:S03]  /*97b0*/  BSSY B1, `(.L_x_17949) ;  /* 0x0000022000017945 */ /* 0x000fe60003800000 */
[----:B------:R-:W-:-:S04]  /*97c0*/  FADD.FTZ R162, R162, R175 ;  /* 0x000000afa2a27221 */ /* 0x000fc80000010000 */
[----:B------:R-:W-:Y:S01]  /*97d0*/  FADD.FTZ R162, R162, R43 ;  /* 0x0000002ba2a27221 */ /* 0x000fe20000010000 */
[----:B0-----:R-:W-:Y:S06]  /*97e0*/  @P1 BRA `(.L_x_17950) ;  /* 0x0000000000781947 */ /* 0x001fec0003800000 */
[C---:B------:R-:W-:Y:S01]  /*97f0*/  VIADD R159, R157.reuse, 0x5 ;  /* 0x000000059d9f7836 */ /* 0x040fe20000000000 */
[C---:B------:R-:W-:Y:S01]  /*9800*/  IADD3 R13, R157.reuse, 0x2, RZ ;  /* 0x000000029d0d7810 */ /* 0x040fe20007ffe0ff */
[C---:B------:R-:W-:Y:S01]  /*9810*/  VIADD R43, R157.reuse, 0x3 ;  /* 0x000000039d2b7836 */ /* 0x040fe20000000000 */
[CC--:B------:R-:W-:Y:S01]  /*9820*/  ISETP.GE.AND P5, PT, R157.reuse, R56.reuse, PT ;  /* 0x000000389d00720c */ /* 0x0c0fe20003fa6270 */
[----:B------:R-:W-:Y:S01]  /*9830*/  VIADD R169, R157, 0x6 ;  /* 0x000000069da97836 */ /* 0x000fe20000000000 */
[-C--:B------:R-:W-:Y:S01]  /*9840*/  ISETP.GE.AND P0, PT, R13, R56.reuse, PT ;  /* 0x000000380d00720c */ /* 0x080fe20003f06270 */
[----:B------:R-:W-:Y:S01]  /*9850*/  VIADD R13, R157, 0x4 ;  /* 0x000000049d0d7836 */ /* 0x000fe20000000000 */
[-C--:B------:R-:W-:Y:S02]  /*9860*/  ISETP.GE.AND P3, PT, R159, R56.reuse, PT ;  /* 0x000000389f00720c */ /* 0x080fe40003f66270 */
[----:B------:R-:W-:Y:S02]  /*9870*/  IADD3 R159, R157, 0x7, RZ ;  /* 0x000000079d9f7810 */ /* 0x000fe40007ffe0ff */
[----:B------:R-:W-:-:S02]  /*9880*/  ISETP.GE.AND P6, PT, R43, R56, PT ;  /* 0x000000382b00720c */ /* 0x000fc40003fc6270 */
[C---:B-----5:R-:W-:Y:S02]  /*9890*/  SEL R43, R42.reuse, RZ, !P0 ;  /* 0x000000ff2a2b7207 */ /* 0x060fe40004000000 */
[-C--:B------:R-:W-:Y:S02]  /*98a0*/  ISETP.GE.AND P0, PT, R159, R56.reuse, PT ;  /* 0x000000389f00720c */ /* 0x080fe40003f06270 */
[-C--:B------:R-:W-:Y:S01]  /*98b0*/  ISETP.GE.AND P4, PT, R13, R56.reuse, PT ;  /* 0x000000380d00720c */ /* 0x080fe20003f86270 */
[----:B------:R-:W-:Y:S01]  /*98c0*/  VIADD R13, R157, 0x1 ;  /* 0x000000019d0d7836 */ /* 0x000fe20000000000 */
[----:B------:R-:W-:Y:S02]  /*98d0*/  PRMT R12, R42, 0x7632, R12 ;  /* 0x000076322a0c7816 */ /* 0x000fe4000000000c */
[----:B------:R-:W-:Y:S02]  /*98e0*/  ISETP.GE.AND P2, PT, R169, R56, PT ;  /* 0x00000038a900720c */ /* 0x000fe40003f46270 */
[----:B------:R-:W-:-:S02]  /*98f0*/  @P5 PRMT R40, RZ, 0x7610, R40 ;  /* 0x00007610ff285816 */ /* 0x000fc40000000028 */
[----:B------:R-:W-:Y:S02]  /*9900*/  SEL R42, R12, RZ, !P6 ;  /* 0x000000ff0c2a7207 */ /* 0x000fe40007000000 */
        /* <DEDUP_REMOVED lines=12> */
.L_x_17950:
[----:B------:R-:W-:Y:S05]  /*99d0*/  BSYNC B1 ;  /* 0x0000000000017941 */ /* 0x000fea0003800000 */
.L_x_17949:
[----:B-----5:R-:W-:Y:S01]  /*99e0*/  HMUL2.BF16_V2 R12, R161, R40 ;  /* 0x00000028a10c7232 */ /* 0x020fe20000200000 */
[----:B------:R-:W-:Y:S01]  /*99f0*/  HFMA2.MMA.BF16_V2 R40, R163, R42, -RZ ;  /* 0x0000002aa3287235 */ /* 0x000fe200003000ff */
[----:B------:R-:W-:Y:S01]  /*9a00*/  FADD.FTZ R83, R162, R83 ;  /* 0x00000053a2537221 */ /* 0x000fe20000010000 */
[----:B------:R-:W-:Y:S01]  /*9a10*/  HMUL2.BF16_V2 R42, R165, R92 ;  /* 0x0000005ca52a7232 */ /* 0x000fe20000200000 */
[----:B------:R0:W5:Y:S01]  /*9a20*/  LDG.E.CONSTANT R162, desc[UR10][R14.64+0x4] ;  /* 0x0000040a0ea27981 */ /* 0x000162000c1e9900 */
[----:B------:R-:W-:-:S03]  /*9a30*/  FADD.FTZ R84, R41, R84 ;  /* 0x0000005429547221 */ /* 0x000fc60000010000 */
[----:B------:R0:W5:Y:S04]  /*9a40*/  LDG.E.CONSTANT R164, desc[UR10][R14.64+0x8] ;  /* 0x0000080a0ea47981 */ /* 0x000168000c1e9900 */
[----:B------:R0:W5:Y:S01]  /*9a50*/  LDG.E.CONSTANT R166, desc[UR10][R14.64+0xc] ;  /* 0x00000c0a0ea67981 */ /* 0x000162000c1e9900 */
[----:B------:R-:W-:Y:S01]  /*9a60*/  BSSY B1, `(.L_x_17951) ;  /* 0x0000024000017945 */ /* 0x000fe20003800000 */
[----:B------:R-:W-:Y:S02]  /*9a70*/  PRMT R13, R12, 0x7632, R13 ;  /* 0x000076320c0d7816 */ /* 0x000fe4000000000d */
[----:B------:R0:W5:Y:S01]  /*9a80*/  LDG.E.CONSTANT R92, desc[UR10][R14.64] ;  /* 0x0000000a0e5c7981 */ /* 0x000162000c1e9900 */
[----:B------:R-:W-:Y:S02]  /*9a90*/  PRMT R41, R40, 0x7632, R41 ;  /* 0x0000763228297816 */ /* 0x000fe40000000029 */
[----:B------:R-:W-:Y:S01]  /*9aa0*/  PRMT R43, R42, 0x7632, R43 ;  /* 0x000076322a2b7816 */ /* 0x000fe2000000002b */
[----:B------:R-:W-:Y:S06]  /*9ab0*/  @P1 BRA `(.L_x_17952) ;  /* 0x0000000000781947 */ /* 0x000fec0003800000 */
[C---:B0-----:R-:W-:Y:S01]  /*9ac0*/  VIADD R15, R157.reuse, 0x2 ;  /* 0x000000029d0f7836 */ /* 0x041fe20000000000 */
[C---:B------:R-:W-:Y:S01]  /*9ad0*/  IADD3 R169, R157.reuse, 0x5, RZ ;  /* 0x000000059da97810 */ /* 0x040fe20007ffe0ff */
        /* <DEDUP_REMOVED lines=8> */
[----:B-----5:R-:W-:-:S02]  /*9b60*/  SEL R159, R162, RZ, !P0 ;  /* 0x000000ffa29f7207 */ /* 0x020fc40004000000 */
[-C--:B------:R-:W-:Y:S02]  /*9b70*/  ISETP.GE.AND P0, PT, R169, R56.reuse, PT ;  /* 0x00000038a900720c */ /* 0x080fe40003f06270 */
[-C--:B------:R-:W-:Y:S01]  /*9b80*/  ISETP.GE.AND P4, PT, R15, R56.reuse, PT ;  /* 0x000000380f00720c */ /* 0x080fe20003f86270 */
[----:B------:R-:W-:Y:S01]  /*9b90*/  VIADD R15, R157, 0x1 ;  /* 0x000000019d0f7836 */ /* 0x000fe20000000000 */
[----:B------:R-:W-:Y:S02]  /*9ba0*/  PRMT R14, R162, 0x7632, R14 ;  /* 0x00007632a20e7816 */ /* 0x000fe4000000000e */
[----:B------:R-:W-:Y:S02]  /*9bb0*/  ISETP.GE.AND P2, PT, R171, R56, PT ;  /* 0x00000038ab00720c */ /* 0x000fe40003f46270 */
[----:B------:R-:W-:Y:S02]  /*9bc0*/  @P5 PRMT R92, RZ, 0x7610, R92 ;  /* 0x00007610ff5c5816 */ /* 0x000fe4000000005c */
[----:B------:R-:W-:-:S02]  /*9bd0*/  SEL R162, R14, RZ, !P6 ;  /* 0x000000ff0ea27207 */ /* 0x000fc40007000000 */
[----:B------:R-:W-:Y:S02]  /*9be0*/  ISETP.GE.AND P6, PT, R15, R56, PT ;  /* 0x000000380f00720c */ /* 0x000fe40003fc6270 */
[----:B------:R-:W-:Y:S02]  /*9bf0*/  PRMT R15, R164, 0x7632, R15 ;  /* 0x00007632a40f7816 */ /* 0x000fe4000000000f */
[----:B------:R-:W-:Y:S02]  /*9c00*/  PRMT R14, R92, 0x7632, R14 ;  /* 0x000076325c0e7816 */ /* 0x000fe4000000000e */
[----:B------:R-:W-:Y:S02]  /*9c10*/  SEL R171, R166, RZ, !P2 ;  /* 0x000000ffa6ab7207 */ /* 0x000fe40005000000 */
[----:B------:R-:W-:Y:S02]  /*9c20*/  SEL R169, R164, RZ, !P4 ;  /* 0x000000ffa4a97207 */ /* 0x000fe40006000000 */
[----:B------:R-:W-:-:S02]  /*9c30*/  SEL R164, R15, RZ, !P3 ;  /* 0x000000ff0fa47207 */ /* 0x000fc40005800000 */
[----:B------:R-:W-:Y:S02]  /*9c40*/  SEL R15, R14, RZ, !P6 ;  /* 0x000000ff0e0f7207 */ /* 0x000fe40007000000 */
[----:B------:R-:W-:Y:S02]  /*9c50*/  @P0 PRMT R166, R171, 0x5410, RZ ;  /* 0x00005410aba60816 */ /* 0x000fe400000000ff */
[----:B------:R-:W-:Y:S02]  /*9c60*/  PRMT R162, R159, 0x5410, R162 ;  /* 0x000054109fa27816 */ /* 0x000fe400000000a2 */
[----:B------:R-:W-:Y:S02]  /*9c70*/  PRMT R164, R169, 0x5410, R164 ;  /* 0x00005410a9a47816 */ /* 0x000fe400000000a4 */
[----:B------:R-:W-:Y:S02]  /*9c80*/  @!P0 PRMT R166, R171, 0x7610, R166 ;  /* 0x00007610aba68816 */ /* 0x000fe400000000a6 */
[----:B------:R-:W-:-:S07]  /*9c90*/  PRMT R92, R92, 0x5410, R15 ;  /* 0x000054105c5c7816 */ /* 0x000fce000000000f */
.L_x_17952:
[----:B------:R-:W-:Y:S05]  /*9ca0*/  BSYNC B1 ;  /* 0x0000000000017941 */ /* 0x000fea0003800000 */
.L_x_17951:
[----:B-----5:R-:W-:Y:S01]  /*9cb0*/  HFMA2.MMA.BF16_V2 R92, R161, R92, -RZ ;  /* 0x0000005ca15c7235 */ /* 0x020fe200003000ff */
[----:B------:R-:W-:Y:S01]  /*9cc0*/  SHF.L.U32 R13, R13, 0x10, RZ ;  /* 0x000000100d0d7819 */ /* 0x000fe200000006ff */
[----:B------:R-:W-:Y:S02]  /*9cd0*/  IMAD.U32 R12, R12, 0x10000, RZ ;  /* 0x000100000c0c7824 */ /* 0x000fe400078e00ff */
[----:B0-----:R-:W-:Y:S02]  /*9ce0*/  HMUL2.BF16_V2 R15, R163, R162 ;  /* 0x000000a2a30f7232 */ /* 0x001fe40000200000 */
[----:B------:R-:W-:Y:S02]  /*9cf0*/  IMAD.U32 R40, R40, 0x10000, RZ ;  /* 0x0001000028287824 */ /* 0x000fe400078e00ff */
[--C-:B------:R-:W-:Y:S01]  /*9d00*/  FADD.FTZ R12, R12, R13.reuse ;  /* 0x0000000d0c0c7221 */ /* 0x100fe20000010000 */
[----:B------:R-:W-:Y:S02]  /*9d10*/  IMAD.U32 R41, R41, 0x10000, RZ ;  /* 0x0001000029297824 */ /* 0x000fe400078e00ff */
[----:B------:R-:W-:Y:S01]  /*9d20*/  IMAD.U32 R42, R42, 0x10000, RZ ;  /* 0x000100002a2a7824 */ /* 0x000fe200078e00ff */
[----:B------:R-:W-:Y:S01]  /*9d30*/  PRMT R13, R92, 0x7610, R13 ;  /* 0x000076105c0d7816 */ /* 0x000fe2000000000d */
[----:B------:R-:W-:Y:S01]  /*9d40*/  FADD.FTZ R41, R40, R41 ;  /* 0x0000002928297221 */ /* 0x000fe20000010000 */
[----:B------:R-:W-:Y:S01]  /*9d50*/  PRMT R14, R92, 0x7632, R14 ;  /* 0x000076325c0e7816 */ /* 0x000fe2000000000e */
[----:B------:R-:W-:Y:S01]  /*9d60*/  IMAD.U32 R43, R43, 0x10000, RZ ;  /* 0x000100002b2b7824 */ /* 0x000fe200078e00ff */
[----:B------:R-:W-:Y:S01]  /*9d70*/  SHF.L.U32 R13, R13, 0x10, RZ ;  /* 0x000000100d0d7819 */ /* 0x000fe200000006ff */
[----:B------:R-:W-:Y:S01]  /*9d80*/  FADD.FTZ R41, R12, R41 ;  /* 0x000000290c297221 */ /* 0x000fe20000010000 */
[----:B------:R-:W-:Y:S01]  /*9d90*/  PRMT R40, R15, 0x7632, R40 ;  /* 0x000076320f287816 */ /* 0x000fe20000000028 */
[----:B------:R-:W-:-:S02]  /*9da0*/  IMAD.U32 R14, R14, 0x10000, RZ ;  /* 0x000100000e0e7824 */ /* 0x000fc400078e00ff */
[----:B------:R-:W-:Y:S01]  /*9db0*/  FADD.FTZ R42, R42, R43 ;  /* 0x0000002b2a2a7221 */ /* 0x000fe20000010000 */
[----:B------:R-:W-:Y:S01]  /*9dc0*/  IMAD.U32 R15, R15, 0x10000, RZ ;  /* 0x000100000f0f7824 */ /* 0x000fe200078e00ff */
[C---:B------:R-:W-:Y:S01]  /*9dd0*/  HFMA2.MMA.BF16_V2 R12, R167.reuse, R160, -RZ ;  /* 0x000000a0a70c7235 */ /* 0x040fe200003000ff */
[----:B------:R-:W-:Y:S01]  /*9de0*/  FADD.FTZ R92, R13, R14 ;  /* 0x0000000e0d5c7221 */ /* 0x000fe20000010000 */
[----:B------:R-:W-:Y:S02]  /*9df0*/  IMAD.U32 R40, R40, 0x10000, RZ ;  /* 0x0001000028287824 */ /* 0x000fe400078e00ff */
[----:B------:R-:W-:Y:S02]  /*9e00*/  HMUL2.BF16_V2 R14, R165, R164 ;  /* 0x000000a4a50e7232 */ /* 0x000fe40000200000 */
[----:B------:R-:W-:Y:S01]  /*9e10*/  FADD.FTZ R41, R41, R42 ;  /* 0x0000002a29297221 */ /* 0x000fe20000010000 */
[----:B------:R0:W5:Y:S01]  /*9e20*/  LDG.E.CONSTANT R160, desc[UR10][R16.64+0xc] ;  /* 0x00000c0a10a07981 */ /* 0x000162000c1e9900 */
[----:B------:R-:W-:Y:S01]  /*9e30*/  FADD.FTZ R159, R15, R40 ;  /* 0x000000280f9f7221 */ /* 0x000fe20000010000 */
[----:B------:R-:W-:Y:S01]  /*9e40*/  HFMA2.MMA.BF16_V2 R40, R167, R166, -RZ ;  /* 0x000000a6a7287235 */ /* 0x000fe200003000ff */
[C---:B------:R-:W-:Y:S01]  /*9e50*/  PRMT R15, R14.reuse, 0x7632, R15 ;  /* 0x000076320e0f7816 */ /* 0x040fe2000000000f */
[----:B------:R-:W-:-:S02]  /*9e60*/  IMAD.U32 R14, R14, 0x10000, RZ ;  /* 0x000100000e0e7824 */ /* 0x000fc400078e00ff */
[----:B------:R-:W-:Y:S01]  /*9e70*/  FADD.FTZ R92, R92, R159 ;  /* 0x0000009f5c5c7221 */ /* 0x000fe20000010000 */
[----:B------:R0:W5:Y:S01]  /*9e80*/  LDG.E.CONSTANT R42, desc[UR10][R16.64+0x4] ;  /* 0x0000040a102a7981 */ /* 0x000162000c1e9900 */
[----:B------:R-:W-:Y:S02]  /*9e90*/  SHF.L.U32 R15, R15, 0x10, RZ ;  /* 0x000000100f0f7819 */ /* 0x000fe400000006ff */
[C---:B------:R-:W-:Y:S01]  /*9ea0*/  PRMT R13, R12.reuse, 0x7632, R13 ;  /* 0x000076320c0d7816 */ /* 0x040fe2000000000d */
[----:B------:R-:W-:Y:S02]  /*9eb0*/  IMAD.U32 R12, R12, 0x10000, RZ ;  /* 0x000100000c0c7824 */ /* 0x000fe400078e00ff */
[----:B------:R-:W-:Y:S01]  /*9ec0*/  FADD.FTZ R15, R14, R15 ;  /* 0x0000000f0e0f7221 */ /* 0x000fe20000010000 */
[----:B------:R-:W-:Y:S01]  /*9ed0*/  PRMT R43, R40, 0x7632, R43 ;  /* 0x00007632282b7816 */ /* 0x000fe2000000002b */
[----:B------:R0:W5:Y:S01]  /*9ee0*/  LDG.E.CONSTANT R14, desc[UR10][R16.64] ;  /* 0x0000000a100e7981 */ /* 0x000162000c1e9900 */
[----:B------:R-:W-:-:S02]  /*9ef0*/  IMAD.U32 R13, R13, 0x10000, RZ ;  /* 0x000100000d0d7824 */ /* 0x000fc400078e00ff */
[----:B------:R-:W-:Y:S01]  /*9f00*/  FADD.FTZ R15, R92, R15 ;  /* 0x0000000f5c0f7221 */ /* 0x000fe20000010000 */
[----:B------:R-:W-:Y:S01]  /*9f10*/  IMAD.U32 R40, R40, 0x10000, RZ ;  /* 0x0001000028287824 */ /* 0x000fe200078e00ff */
[----:B------:R0:W5:Y:S01]  /*9f20*/  LDG.E.CONSTANT R92, desc[UR10][R16.64+0x8] ;  /* 0x0000080a105c7981 */ /* 0x000162000c1e9900 */
[----:B------:R-:W-:Y:S01]  /*9f30*/  IMAD.U32 R43, R43, 0x10000, RZ ;  /* 0x000100002b2b7824 */ /* 0x000fe200078e00ff */
[----:B------:R-:W-:Y:S01]  /*9f40*/  BSSY B1, `(.L_x_17953) ;  /* 0x0000022000017945 */ /* 0x000fe20003800000 */
[----:B------:R-:W-:Y:S02]  /*9f50*/  FADD.FTZ R12, R12, R13 ;  /* 0x0000000d0c0c7221 */ /* 0x000fe40000010000 */
[----:B------:R-:W-:Y:S01]  /*9f60*/  FADD.FTZ R40, R40, R43 ;  /* 0x0000002b28287221 */ /* 0x000fe20000010000 */
[----:B------:R-:W-:Y:S06]  /*9f70*/  @P1 BRA `(.L_x_17954) ;  /* 0x0000000000781947 */ /* 0x000fec0003800000 */
[C---:B------:R-:W-:Y:S01]  /*9f80*/  VIADD R159, R157.reuse, 0x6 ;  /* 0x000000069d9f7836 */ /* 0x040fe20000000000 */
[C---:B------:R-:W-:Y:S01]  /*9f90*/  IADD3 R13, R157.reuse, 0x2, RZ ;  /* 0x000000029d0d7810 */ /* 0x040fe20007ffe0ff */
[C---:B0-----:R-:W-:Y:S01]  /*9fa0*/  VIADD R17, R157.reuse, 0x3 ;  /* 0x000000039d117836 */ /* 0x041fe20000000000 */
        /* <DEDUP_REMOVED lines=9> */
[-C--:B------:R-:W-:Y:S02]  /*a040*/  ISETP.GE.AND P4, PT, R13, R56.reuse, PT ;  /* 0x000000380d00720c */ /* 0x080fe40003f86270 */
[----:B------:R-:W-:Y:S01]  /*a050*/  ISETP.GE.AND P3, PT, R43, R56, PT ;  /* 0x000000382b00720c */ /* 0x000fe20003f66270 */
[----:B------:R-:W-:Y:S01]  /*a060*/  VIADD R43, R157, 0x1 ;  /* 0x000000019d2b7836 */ /* 0x000fe20000000000 */
[----:B------:R-:W-:Y:S02]  /*a070*/  PRMT R13, R42, 0x7632, R13 ;  /* 0x000076322a0d7816 */ /* 0x000fe4000000000d */
        /* <DEDUP_REMOVED lines=14> */
.L_x_17954:
[----:B------:R-:W-:Y:S05]  /*a160*/  BSYNC B1 ;  /* 0x0000000000017941 */ /* 0x000fea0003800000 */
.L_x_17953:
[----:B-----5:R-:W-:Y:S01]  /*a170*/  HFMA2.MMA.BF16_V2 R42, R163, R42, -RZ ;  /* 0x0000002aa32a7235 */ /* 0x020fe200003000ff */
[----:B------:R-:W-:Y:S02]  /*a180*/  HMUL2.BF16_V2 R14, R161, R14 ;  /* 0x0000000ea10e7232 */ /* 0x000fe40000200000 */
[----:B------:R-:W-:Y:S01]  /*a190*/  FADD.FTZ R41, R41, R12 ;  /* 0x0000000c29297221 */ /* 0x000fe20000010000 */
[----:B------:R-:W-:Y:S01]  /*a1a0*/  FADD.FTZ R40, R15, R40 ;  /* 0x000000280f287221 */ /* 0x000fe20000010000 */
[----:B0-----:R-:W-:Y:S01]  /*a1b0*/  HMUL2.BF16_V2 R16, R165, R92 ;  /* 0x0000005ca5107232 */ /* 0x001fe20000200000 */
[----:B------:R0:W5:Y:S01]  /*a1c0*/  LDG.E.CONSTANT R162, desc[UR10][R18.64+0x8] ;  /* 0x0000080a12a27981 */ /* 0x000162000c1e9900 */
[C---:B------:R-:W-:Y:S02]  /*a1d0*/  PRMT R12, R14.reuse, 0x7610, R12 ;  /* 0x000076100e0c7816 */ /* 0x040fe4000000000c */
[----:B------:R-:W-:Y:S01]  /*a1e0*/  PRMT R13, R14, 0x7632, R13 ;  /* 0x000076320e0d7816 */ /* 0x000fe2000000000d */
[----:B------:R0:W5:Y:S01]  /*a1f0*/  LDG.E.CONSTANT R92, desc[UR10][R18.64+0x4] ;  /* 0x0000040a125c7981 */ /* 0x000162000c1e9900 */
[----:B------:R-:W-:-:S02]  /*a200*/  PRMT R14, R42, 0x7610, R14 ;  /* 0x000076102a0e7816 */ /* 0x000fc4000000000e */
[----:B------:R-:W-:Y:S01]  /*a210*/  PRMT R15, R42, 0x7632, R15 ;  /* 0x000076322a0f7816 */ /* 0x000fe2000000000f */
[----:B------:R0:W5:Y:S01]  /*a220*/  LDG.E.CONSTANT R164, desc[UR10][R18.64+0xc] ;  /* 0x00000c0a12a47981 */ /* 0x000162000c1e9900 */
[----:B------:R-:W-:Y:S01]  /*a230*/  BSSY B1, `(.L_x_17955) ;  /* 0x0000022000017945 */ /* 0x000fe20003800000 */
[----:B------:R-:W-:Y:S02]  /*a240*/  PRMT R17, R16, 0x7632, R17 ;  /* 0x0000763210117816 */ /* 0x000fe40000000011 */
[----:B------:R0:W5:Y:S01]  /*a250*/  LDG.E.CONSTANT R42, desc[UR10][R18.64] ;  /* 0x0000000a122a7981 */ /* 0x000162000c1e9900 */
[----:B------:R-:W-:Y:S05]  /*a260*/  @P1 BRA `(.L_x_17956) ;  /* 0x0000000000781947 */ /* 0x000fea0003800000 */
        /* <DEDUP_REMOVED lines=30> */
.L_x_17956:
[----:B------:R-:W-:Y:S05]  /*a450*/  BSYNC B1 ;  /* 0x0000000000017941 */ /* 0x000fea0003800000 */
.L_x_17955:
[----:B------:R-:W-:Y:S01]  /*a460*/  SHF.L.U32 R13, R13, 0x10, RZ ;  /* 0x000000100d0d7819 */ /* 0x000fe200000006ff */
[----:B-----5:R-:W-:Y:S01]  /*a470*/  HFMA2.MMA.BF16_V2 R42, R161, R42, -RZ ;  /* 0x0000002aa12a7235 */ /* 0x020fe200003000ff */
[----:B------:R-:W-:Y:S02]  /*a480*/  IMAD.U32 R12, R12, 0x10000, RZ ;  /* 0x000100000c0c7824 */ /* 0x000fe400078e00ff */
[----:B------:R-:W-:Y:S02]  /*a490*/  HMUL2.BF16_V2 R92, R163, R92 ;  /* 0x0000005ca35c7232 */ /* 0x000fe40000200000 */
[----:B------:R-:W-:Y:S02]  /*a4a0*/  IMAD.U32 R14, R14, 0x10000, RZ ;  /* 0x000100000e0e7824 */ /* 0x000fe400078e00ff */
[----:B------:R-:W-:Y:S01]  /*a4b0*/  FADD.FTZ R81, R40, R81 ;  /* 0x0000005128517221 */ /* 0x000fe20000010000 */
[----:B------:R-:W-:Y:S02]  /*a4c0*/  IMAD.U32 R15, R15, 0x10000, RZ ;  /* 0x000100000f0f7824 */ /* 0x000fe400078e00ff */
[----:B------:R-:W-:Y:S01]  /*a4d0*/  FADD.FTZ R12, R12, R13 ;  /* 0x0000000d0c0c7221 */ /* 0x000fe20000010000 */
[----:B------:R-:W-:Y:S01]  /*a4e0*/  IMAD.U32 R16, R16, 0x10000, RZ ;  /* 0x0001000010107824 */ /* 0x000fe200078e00ff */
[----:B0-----:R-:W-:Y:S01]  /*a4f0*/  PRMT R18, R92, 0x7632, R18 ;  /* 0x000076325c127816 */ /* 0x001fe20000000012 */
[----:B------:R-:W-:Y:S01]  /*a500*/  FADD.FTZ R15, R14, R15 ;  /* 0x0000000f0e0f7221 */ /* 0x000fe20000010000 */
[----:B------:R-:W-:Y:S01]  /*a510*/  IMAD.U32 R17, R17, 0x10000, RZ ;  /* 0x0001000011117824 */ /* 0x000fe200078e00ff */
[----:B------:R-:W-:Y:S01]  /*a520*/  PRMT R13, R42, 0x7610, R13 ;  /* 0x000076102a0d7816 */ /* 0x000fe2000000000d */
[----:B------:R0:W5:Y:S01]  /*a530*/  LDG.E.CONSTANT R40, desc[UR10][R20.64+0xc] ;  /* 0x00000c0a14287981 */ /* 0x000162000c1e9900 */
[----:B------:R-:W-:Y:S01]  /*a540*/  FADD.FTZ R15, R12, R15 ;  /* 0x0000000f0c0f7221 */ /* 0x000fe20000010000 */
[----:B------:R-:W-:Y:S01]  /*a550*/  PRMT R14, R42, 0x7632, R14 ;  /* 0x000076322a0e7816 */ /* 0x000fe2000000000e */
[----:B------:R-:W-:Y:S01]  /*a560*/  HFMA2.MMA.BF16_V2 R12, R167, R160, -RZ ;  /* 0x000000a0a70c7235 */ /* 0x000fe200003000ff */
[--C-:B------:R-:W-:Y:S01]  /*a570*/  FADD.FTZ R16, R16, R17.reuse ;  /* 0x0000001110107221 */ /* 0x100fe20000010000 */
[----:B------:R-:W-:Y:S01]  /*a580*/  SHF.L.U32 R13, R13, 0x10, RZ ;  /* 0x000000100d0d7819 */ /* 0x000fe200000006ff */
[----:B------:R-:W-:Y:S01]  /*a590*/  IMAD.U32 R18, R18, 0x10000, RZ ;  /* 0x0001000012127824 */ /* 0x000fe200078e00ff */
[----:B------:R-:W-:Y:S01]  /*a5a0*/  PRMT R17, R92, 0x7610, R17 ;  /* 0x000076105c117816 */ /* 0x000fe20000000011 */
[----:B------:R-:W-:-:S02]  /*a5b0*/  IMAD.U32 R14, R14, 0x10000, RZ ;  /* 0x000100000e0e7824 */ /* 0x000fc400078e00ff */
[----:B------:R-:W-:Y:S01]  /*a5c0*/  FADD.FTZ R15, R15, R16 ;  /* 0x000000100f0f7221 */ /* 0x000fe20000010000 */
[----:B------:R-:W-:Y:S01]  /*a5d0*/  FADD.FTZ R82, R41, R82 ;  /* 0x0000005229527221 */ /* 0x000fe20000010000 */
[----:B------:R0:W5:Y:S01]  /*a5e0*/  LDG.E.CONSTANT R16, desc[UR10][R20.64+0x8] ;  /* 0x0000080a14107981 */ /* 0x000162000c1e9900 */
[----:B------:R-:W-:Y:S01]  /*a5f0*/  FADD.FTZ R42, R13, R14 ;  /* 0x0000000e0d2a7221 */ /* 0x000fe20000010000 */
[----:B------:R-:W-:Y:S02]  /*a600*/  IMAD.U32 R17, R17, 0x10000, RZ ;  /* 0x0001000011117824 */ /* 0x000fe400078e00ff */
[----:B------:R-:W-:Y:S01]  /*a610*/  HMUL2.BF16_V2 R14, R165, R162 ;  /* 0x000000a2a50e7232 */ /* 0x000fe20000200000 */
[C---:B------:R-:W-:Y:S01]  /*a620*/  PRMT R13, R12.reuse, 0x7632, R13 ;  /* 0x000076320c0d7816 */ /* 0x040fe2000000000d */
[----:B------:R-:W-:Y:S02]  /*a630*/  IMAD.U32 R12, R12, 0x10000, RZ ;  /* 0x000100000c0c7824 */ /* 0x000fe400078e00ff */
[----:B------:R-:W-:Y:S01]  /*a640*/  FADD.FTZ R43, R17, R18 ;  /* 0x00000012112b7221 */ /* 0x000fe20000010000 */
[----:B------:R-:W-:Y:S01]  /*a650*/  HFMA2.MMA.BF16_V2 R18, R167, R164, -RZ ;  /* 0x000000a4a7127235 */ /* 0x000fe200003000ff */
[----:B------:R-:W-:Y:S01]  /*a660*/  PRMT R17, R14, 0x7632, R17 ;  /* 0x000076320e117816 */ /* 0x000fe20000000011 */
[----:B------:R-:W-:-:S02]  /*a670*/  IMAD.U32 R13, R13, 0x10000, RZ ;  /* 0x000100000d0d7824 */ /* 0x000fc400078e00ff */
[----:B------:R-:W-:Y:S01]  /*a680*/  FADD.FTZ R42, R42, R43 ;  /* 0x0000002b2a2a7221 */ /* 0x000fe20000010000 */
[----:B------:R-:W-:Y:S01]  /*a690*/  IMAD.U32 R14, R14, 0x10000, RZ ;  /* 0x000100000e0e7824 */ /* 0x000fe200078e00ff */
[----:B------:R-:W-:Y:S01]  /*a6a0*/  SHF.L.U32 R17, R17, 0x10, RZ ;  /* 0x0000001011117819 */ /* 0x000fe200000006ff */
[----:B------:R-:W-:-:S04]  /*a6b0*/  FADD.FTZ R12, R12, R13 ;  /* 0x0000000d0c0c7221 */ /* 0x000fc80000010000 */
[----:B------:R-:W-:Y:S01]  /*a6c0*/  FADD.FTZ R17, R14, R17 ;  /* 0x000000110e117221 */ /* 0x000fe20000010000 */
[----:B------:R-:W-:Y:S01]  /*a6d0*/  FADD.FTZ R15, R15, R12 ;  /* 0x0000000c0f0f7221 */ /* 0x000fe20000010000 */
[----:B------:R0:W5:Y:S01]  /*a6e0*/  LDG.E.CONSTANT R14, desc[UR10][R20.64+0x4] ;  /* 0x0000040a140e7981 */ /* 0x000162000c1e9900 */
[C---:B------:R-:W-:Y:S01]  /*a6f0*/  PRMT R19, R18.reuse, 0x7632, R19 ;  /* 0x0000763212137816 */ /* 0x040fe20000000013 */
[----:B------:R-:W-:Y:S02]  /*a700*/  IMAD.U32 R18, R18, 0x10000, RZ ;  /* 0x0001000012127824 */ /* 0x000fe400078e00ff */
[----:B------:R-:W-:Y:S01]  /*a710*/  FADD.FTZ R17, R42, R17 ;  /* 0x000000112a117221 */ /* 0x000fe20000010000 */
[----:B------:R0:W5:Y:S01]  /*a720*/  LDG.E.CONSTANT R12, desc[UR10][R20.64] ;  /* 0x0000000a140c7981 */ /* 0x000162000c1e9900 */
[----:B------:R-:W-:Y:S01]  /*a730*/  IMAD.U32 R19, R19, 0x10000, RZ ;  /* 0x0001000013137824 */ /* 0x000fe200078e00ff */
        /* <DEDUP_REMOVED lines=34> */
.L_x_17958:
[----:B------:R-:W-:Y:S05]  /*a960*/  BSYNC B1 ;  /* 0x0000000000017941 */ /* 0x000fea0003800000 */
.L_x_17957:
[----:B------:R-:W-:Y:S01]  /*a970*/  FADD.FTZ R79, R18, R79 ;  /* 0x0000004f124f7221 */ /* 0x000fe20000010000 */
[----:B------:R0:W5:Y:S02]  /*a980*/  LDG.E.CONSTANT R20, desc[UR10][R22.64+0x4] ;  /* 0x0000040a16147981 */ /* 0x000164000c1e9900 */
[----:B-----5:R-:W-:Y:S01]  /*a990*/  HFMA2.MMA.BF16_V2 R14, R163, R14, -RZ ;  /* 0x0000000ea30e7235 */ /* 0x020fe200003000ff */
[----:B------:R-:W-:Y:S02]  /*a9a0*/  HMUL2.BF16_V2 R12, R161, R12 ;  /* 0x0000000ca10c7232 */ /* 0x000fe40000200000 */
[----:B------:R-:W-:Y:S01]  /*a9b0*/  FADD.FTZ R80, R15, R80 ;  /* 0x000000500f507221 */ /* 0x000fe20000010000 */
[----:B------:R0:W5:Y:S01]  /*a9c0*/  LDG.E.CONSTANT R18, desc[UR10][R22.64] ;  /* 0x0000000a16127981 */ /* 0x000162000c1e9900 */
[----:B------:R-:W-:-:S03]  /*a9d0*/  HMUL2.BF16_V2 R16, R165, R16 ;  /* 0x00000010a5107232 */ /* 0x000fc60000200000 */
[----:B------:R0:W5:Y:S04]  /*a9e0*/  LDG.E.CONSTANT R42, desc[UR10][R22.64+0x8] ;  /* 0x0000080a162a7981 */ /* 0x000168000c1e9900 */
[----:B------:R0:W5:Y:S01]  /*a9f0*/  LDG.E.CONSTANT R92, desc[UR10][R22.64+0xc] ;  /* 0x00000c0a165c7981 */ /* 0x000162000c1e9900 */
[----:B------:R-:W-:Y:S01]  /*aa00*/  BSSY B1, `(.L_x_17959) ;  /* 0x0000023000017945 */ /* 0x000fe20003800000 */
[----:B------:R-:W-:Y:S02]  /*aa10*/  PRMT R13, R12, 0x7632, R13 ;  /* 0x000076320c0d7816 */ /* 0x000fe4000000000d */
[----:B------:R-:W-:Y:S02]  /*aa20*/  PRMT R15, R14, 0x7632, R15 ;  /* 0x000076320e0f7816 */ /* 0x000fe4000000000f */
[----:B------:R-:W-:Y:S01]  /*aa30*/  PRMT R17, R16, 0x7632, R17 ;  /* 0x0000763210117816 */ /* 0x000fe20000000011 */
[----:B------:R-:W-:Y:S06]  /*aa40*/  @P1 BRA `(.L_x_17960) ;  /* 0x0000000000781947 */ /* 0x000fec0003800000 */
[C---:B------:R-:W-:Y:S01]  /*aa50*/  VIADD R41, R157.reuse, 0x6 ;  /* 0x000000069d297836 */ /* 0x040fe20000000000 */
[CC--:B------:R-:W-:Y:S01]  /*aa60*/  ISETP.GE.AND P5, PT, R157.reuse, R56.reuse, PT ;  /* 0x000000389d00720c */ /* 0x0c0fe20003fa6270 */
[C---:B------:R-:W-:Y:S01]  /*aa70*/  VIADD R19, R157.reuse, 0x2 ;  /* 0x000000029d137836 */ /* 0x040fe20000000000 */
[C---:B0-----:R-:W-:Y:S01]  /*aa80*/  IADD3 R23, R157.reuse, 0x5, RZ ;  /* 0x000000059d177810 */ /* 0x041fe20007ffe0ff */
[----:B------:R-:W-:Y:S01]  /*aa90*/  VIADD R21, R157, 0x3 ;  /* 0x000000039d157836 */ /* 0x000fe20000000000 */
[-C--:B------:R-:W-:Y:S01]  /*aaa0*/  ISETP.GE.AND P2, PT, R41, R56.reuse, PT ;  /* 0x000000382900720c */ /* 0x080fe20003f46270 */
[----:B------:R-:W-:Y:S01]  /*aab0*/  VIADD R41, R157, 0x7 ;  /* 0x000000079d297836 */ /* 0x000fe20000000000 */
[-C--:B------:R-:W-:Y:S01]  /*aac0*/  ISETP.GE.AND P0, PT, R19, R56.reuse, PT ;  /* 0x000000381300720c */ /* 0x080fe20003f06270 */
[----:B------:R-:W-:Y:S01]  /*aad0*/  VIADD R19, R157, 0x4 ;  /* 0x000000049d137836 */ /* 0x000fe20000000000 */
[----:B------:R-:W-:Y:S02]  /*aae0*/  ISETP.GE.AND P6, PT, R21, R56, PT ;  /* 0x000000381500720c */ /* 0x000fe40003fc6270 */
[----:B------:R-:W-:-:S02]  /*aaf0*/  SEL R21, R20, RZ, !P0 ;  /* 0x000000ff14157207 */ /* 0x000fc40004000000 */
[-C--:B------:R-:W-:Y:S02]  /*ab00*/  ISETP.GE.AND P0, PT, R41, R56.reuse, PT ;  /* 0x000000382900720c */ /* 0x080fe40003f06270 */
[-C--:B------:R-:W-:Y:S02]  /*ab10*/  ISETP.GE.AND P4, PT, R19, R56.reuse, PT ;  /* 0x000000381300720c */ /* 0x080fe40003f86270 */
[----:B------:R-:W-:Y:S01]  /*ab20*/  ISETP.GE.AND P3, PT, R23, R56, PT ;  /* 0x000000381700720c */ /* 0x000fe20003f66270 */
[----:B------:R-:W-:Y:S01]  /*ab30*/  VIADD R23, R157, 0x1 ;  /* 0x000000019d177836 */ /* 0x000fe20000000000 */
[----:B------:R-:W-:Y:S02]  /*ab40*/  PRMT R19, R20, 0x7632, R19 ;  /* 0x0000763214137816 */ /* 0x000fe40000000013 */
[----:B-----5:R-:W-:Y:S02]  /*ab50*/  @P5 PRMT R18, RZ, 0x7610, R18 ;  /* 0x00007610ff125816 */ /* 0x020fe40000000012 */
        /* <DEDUP_REMOVED lines=13> */
.L_x_17960:
[----:B------:R-:W-:Y:S05]  /*ac30*/  BSYNC B1 ;  /* 0x0000000000017941 */ /* 0x000fea0003800000 */
.L_x_17959:
[----:B-----5:R-:W-:Y:S01]  /*ac40*/  HFMA2.MMA.BF16_V2 R18, R161, R18, -RZ ;  /* 0x00000012a1127235 */ /* 0x020fe200003000ff */
[----:B------:R-:W-:Y:S01]  /*ac50*/  SHF.L.U32 R13, R13, 0x10, RZ ;  /* 0x000000100d0d7819 */ /* 0x000fe200000006ff */
[----:B------:R-:W-:Y:S02]  /*ac60*/  IMAD.U32 R12, R12, 0x10000, RZ ;  /* 0x000100000c0c7824 */ /* 0x000fe400078e00ff */
[----:B------:R-:W-:Y:S02]  /*ac70*/  HMUL2.BF16_V2 R20, R163, R20 ;  /* 0x00000014a3147232 */ /* 0x000fe40000200000 */
[----:B------:R-:W-:Y:S01]  /*ac80*/  IMAD.U32 R14, R14, 0x10000, RZ ;  /* 0x000100000e0e7824 */ /* 0x000fe200078e00ff */
[----:B0-----:R0:W5:Y:S01]  /*ac90*/  LDG.E.CONSTANT R22, desc[UR10][R24.64+0xc] ;  /* 0x00000c0a18167981 */ /* 0x001162000c1e9900 */
[----:B------:R-:W-:Y:S02]  /*aca0*/  IMAD.U32 R15, R15, 0x10000, RZ ;  /* 0x000100000f0f7824 */ /* 0x000fe400078e00ff */
[----:B------:R-:W-:Y:S01]  /*acb0*/  FADD.FTZ R12, R12, R13 ;  /* 0x0000000d0c0c7221 */ /* 0x000fe20000010000 */
[----:B------:R-:W-:-:S02]  /*acc0*/  IMAD.U32 R16, R16, 0x10000, RZ ;  /* 0x0001000010107824 */ /* 0x000fc400078e00ff */
[----:B------:R-:W-:Y:S01]  /*acd0*/  FADD.FTZ R15, R14, R15 ;  /* 0x0000000f0e0f7221 */ /* 0x000fe20000010000 */
[----:B------:R-:W-:Y:S01]  /*ace0*/  IMAD.U32 R17, R17, 0x10000, RZ ;  /* 0x0001000011117824 */ /* 0x000fe200078e00ff */
[C---:B------:R-:W-:Y:S02]  /*acf0*/  PRMT R13, R18.reuse, 0x7610, R13 ;  /* 0x00007610120d7816 */ /* 0x040fe4000000000d */
[----:B------:R-:W-:Y:S01]  /*ad00*/  PRMT R14, R18, 0x7632, R14 ;  /* 0x00007632120e7816 */ /* 0x000fe2000000000e */
[----:B------:R-:W-:Y:S01]  /*ad10*/  FADD.FTZ R16, R16, R17 ;  /* 0x0000001110107221 */ /* 0x000fe20000010000 */
[----:B------:R-:W-:Y:S01]  /*ad20*/  SHF.L.U32 R13, R13, 0x10, RZ ;  /* 0x000000100d0d7819 */ /* 0x000fe200000006ff */
[----:B------:R-:W-:Y:S01]  /*ad30*/  FADD.FTZ R15, R12, R15 ;  /* 0x0000000f0c0f7221 */ /* 0x000fe20000010000 */
[----:B------:R-:W-:Y:S01]  /*ad40*/  PRMT R17, R20, 0x7610, R17 ;  /* 0x0000761014117816 */ /* 0x000fe20000000011 */
[----:B------:R-:W-:Y:S01]  /*ad50*/  IMAD.U32 R14, R14, 0x10000, RZ ;  /* 0x000100000e0e7824 */ /* 0x000fe200078e00ff */
[----:B------:R-:W-:Y:S01]  /*ad60*/  PRMT R18, R20, 0x7632, R18 ;  /* 0x0000763214127816 */ /* 0x000fe20000000012 */
[----:B------:R-:W-:Y:S01]  /*ad70*/  FADD.FTZ R15, R15, R16 ;  /* 0x000000100f0f7221 */ /* 0x000fe20000010000 */
[----:B------:R-:W-:Y:S01]  /*ad80*/  HFMA2.MMA.BF16_V2 R12, R167, R40, -RZ ;  /* 0x00000028a70c7235 */ /* 0x000fe200003000ff */
[----:B------:R-:W-:Y:S01]  /*ad90*/  FADD.FTZ R20, R13, R14 ;  /* 0x0000000e0d147221 */ /* 0x000fe20000010000 */
[----:B------:R-:W-:-:S02]  /*ada0*/  IMAD.U32 R17, R17, 0x10000, RZ ;  /* 0x0001000011117824 */ /* 0x000fc400078e00ff */
[----:B------:R-:W-:Y:S02]  /*adb0*/  HMUL2.BF16_V2 R14, R165, R42 ;  /* 0x0000002aa50e7232 */ /* 0x000fe40000200000 */
[----:B------:R-:W-:Y:S01]  /*adc0*/  IMAD.U32 R18, R18, 0x10000, RZ ;  /* 0x0001000012127824 */ /* 0x000fe200078e00ff */
[----:B------:R0:W5:Y:S03]  /*add0*/  LDG.E.CONSTANT R16, desc[UR10][R24.64+0x4] ;  /* 0x0000040a18107981 */ /* 0x000166000c1e9900 */
[----:B------:R-:W-:Y:S01]  /*ade0*/  FADD.FTZ R21, R17, R18 ;  /* 0x0000001211157221 */ /* 0x000fe20000010000 */
[C---:B------:R-:W-:Y:S01]  /*adf0*/  PRMT R17, R14.reuse, 0x7632, R17 ;  /* 0x000076320e117816 */ /* 0x040fe20000000011 */
[----:B------:R-:W-:Y:S01]  /*ae00*/  IMAD.U32 R14, R14, 0x10000, RZ ;  /* 0x000100000e0e7824 */ /* 0x000fe200078e00ff */
[----:B------:R-:W-:Y:S01]  /*ae10*/  HFMA2.MMA.BF16_V2 R18, R167, R92, -RZ ;  /* 0x0000005ca7127235 */ /* 0x000fe200003000ff */
[----:B------:R-:W-:Y:S01]  /*ae20*/  FADD.FTZ R20, R20, R21 ;  /* 0x0000001514147221 */ /* 0x000fe20000010000 */
[----:B------:R-:W-:-:S02]  /*ae30*/  SHF.L.U32 R17, R17, 0x10, RZ ;  /* 0x0000001011117819 */ /* 0x000fc400000006ff */
[C---:B------:R-:W-:Y:S01]  /*ae40*/  PRMT R13, R12.reuse, 0x7632, R13 ;  /* 0x000076320c0d7816 */ /* 0x040fe2000000000d */
[----:B------:R-:W-:Y:S02]  /*ae50*/  IMAD.U32 R12, R12, 0x10000, RZ ;  /* 0x000100000c0c7824 */ /* 0x000fe400078e00ff */
[----:B------:R-:W-:Y:S02]  /*ae60*/  FADD.FTZ R17, R14, R17 ;  /* 0x000000110e117221 */ /* 0x000fe40000010000 */
[----:B------:R0:W5:Y:S01]  /*ae70*/  LDG.E.CONSTANT R14, desc[UR10][R24.64] ;  /* 0x0000000a180e7981 */ /* 0x000162000c1e9900 */
[----:B------:R-:W-:Y:S01]  /*ae80*/  PRMT R19, R18, 0x7632, R19 ;  /* 0x0000763212137816 */ /* 0x000fe20000000013 */
[----:B------:R-:W-:Y:S01]  /*ae90*/  FADD.FTZ R17, R20, R17 ;  /* 0x0000001114117221 */ /* 0x000fe20000010000 */
[----:B------:R-:W-:Y:S01]  /*aea0*/  IMAD.U32 R13, R13, 0x10000, RZ ;  /* 0x000100000d0d7824 */ /* 0x000fe200078e00ff */
[----:B------:R0:W5:Y:S01]  /*aeb0*/  LDG.E.CONSTANT R20, desc[UR10][R24.64+0x8] ;  /* 0x0000080a18147981 */ /* 0x000162000c1e9900 */
[----:B------:R-:W-:Y:S01]  /*aec0*/  IMAD.U32 R18, R18, 0x10000, RZ ;  /* 0x0001000012127824 */ /* 0x000fe200078e00ff */
[----:B------:R-:W-:Y:S01]  /*aed0*/  BSSY B1, `(.L_x_17961) ;  /* 0x0000023000017945 */ /* 0x000fe20003800000 */
[----:B------:R-:W-:-:S02]  /*aee0*/  IMAD.U32 R19, R19, 0x10000, RZ ;  /* 0x0001000013137824 */ /* 0x000fc400078e00ff */
[----:B------:R-:W-:Y:S02]  /*aef0*/  FADD.FTZ R12, R12, R13 ;  /* 0x0000000d0c0c7221 */ /* 0x000fe40000010000 */
[----:B------:R-:W-:Y:S01]  /*af00*/  FADD.FTZ R18, R18, R19 ;  /* 0x0000001312127221 */ /* 0x000fe20000010000 */
[----:B------:R-:W-:Y:S06]  /*af10*/  @P1 BRA `(.L_x_17962) ;  /* 0x0000000000781947 */ /* 0x000fec0003800000 */
        /* <DEDUP_REMOVED lines=30> */
.L_x_17962:
[----:B------:R-:W-:Y:S05]  /*b100*/  BSYNC B1 ;  /* 0x0000000000017941 */ /* 0x000fea0003800000 */
.L_x_17961:
[----:B------:R-:W-:Y:S01]  /*b110*/  FADD.FTZ R18, R17, R18 ;  /* 0x0000001211127221 */ /* 0x000fe20000010000 */
[----:B-----5:R-:W-:Y:S01]  /*b120*/  HMUL2.BF16_V2 R17, R165, R20 ;  /* 0x00000014a5117232 */ /* 0x020fe20000200000 */
[----:B0-----:R0:W5:Y:S01]  /*b130*/  LDG.E.CONSTANT R24, desc[UR10][R26.64+0x4] ;  /* 0x0000040a1a187981 */ /* 0x001162000c1e9900 */
[----:B------:R-:W-:Y:S01]  /*b140*/  HFMA2.MMA.BF16_V2 R16, R163, R16, -RZ ;  /* 0x00000010a3107235 */ /* 0x000fe200003000ff */
[----:B------:R-:W-:Y:S02]  /*b150*/  HMUL2.BF16_V2 R14, R161, R14 ;  /* 0x0000000ea10e7232 */ /* 0x000fe40000200000 */
[--C-:B------:R-:W-:Y:S01]  /*b160*/  FADD.FTZ R15, R15, R12.reuse ;  /* 0x0000000c0f0f7221 */ /* 0x100fe20000010000 */
[----:B------:R0:W5:Y:S04]  /*b170*/  LDG.E.CONSTANT R20, desc[UR10][R26.64] ;  /* 0x0000000a1a147981 */ /* 0x000168000c1e9900 */
[----:B------:R0:W5:Y:S04]  /*b180*/  LDG.E.CONSTANT R40, desc[UR10][R26.64+0x8] ;  /* 0x0000080a1a287981 */ /* 0x000168000c1e9900 */
[----:B------:R0:W5:Y:S01]  /*b190*/  LDG.E.CONSTANT R42, desc[UR10][R26.64+0xc] ;  /* 0x00000c0a1a2a7981 */ /* 0x000162000c1e9900 */
[----:B------:R-:W-:Y:S01]  /*b1a0*/  BSSY B1, `(.L_x_17963) ;  /* 0x0000025000017945 */ /* 0x000fe20003800000 */
[----:B------:R-:W-:-:S02]  /*b1b0*/  PRMT R12, R14, 0x7610, R12 ;  /* 0x000076100e0c7816 */ /* 0x000fc4000000000c */
[----:B------:R-:W-:Y:S02]  /*b1c0*/  PRMT R13, R14, 0x7632, R13 ;  /* 0x000076320e0d7816 */ /* 0x000fe4000000000d */
[C---:B------:R-:W-:Y:S02]  /*b1d0*/  PRMT R14, R16.reuse, 0x7610, R14 ;  /* 0x00007610100e7816 */ /* 0x040fe4000000000e */
[----:B------:R-:W-:Y:S02]  /*b1e0*/  PRMT R16, R16, 0x7632, R16 ;  /* 0x0000763210107816 */ /* 0x000fe40000000010 */
[----:B------:R-:W-:Y:S01]  /*b1f0*/  PRMT R19, R17, 0x7632, R19 ;  /* 0x0000763211137816 */ /* 0x000fe20000000013 */
[----:B0-----:R-:W-:Y:S06]  /*b200*/  @P1 BRA `(.L_x_17964) ;  /* 0x0000000000781947 */ /* 0x001fec0003800000 */
[C---:B------:R-:W-:Y:S01]  /*b210*/  VIADD R27, R157.reuse, 0x6 ;  /* 0x000000069d1b7836 */ /* 0x040fe20000000000 */
[CC--:B------:R-:W-:Y:S01]  /*b220*/  ISETP.GE.AND P5, PT, R157.reuse, R56.reuse, PT ;  /* 0x000000389d00720c */ /* 0x0c0fe20003fa6270 */
[C---:B------:R-:W-:Y:S01]  /*b230*/  VIADD R21, R157.reuse, 0x2 ;  /* 0x000000029d157836 */ /* 0x040fe20000000000 */
[C---:B------:R-:W-:Y:S01]  /*b240*/  IADD3 R25, R157.reuse, 0x5, RZ ;  /* 0x000000059d197810 */ /* 0x040fe20007ffe0ff */
        /* <DEDUP_REMOVED lines=8> */
[-C--:B------:R-:W-:Y:S02]  /*b2d0*/  ISETP.GE.AND P4, PT, R21, R56.reuse, PT ;  /* 0x000000381500720c */ /* 0x080fe40003f86270 */
[----:B------:R-:W-:Y:S01]  /*b2e0*/  ISETP.GE.AND P3, PT, R25, R56, PT ;  /* 0x000000381900720c */ /* 0x000fe20003f66270 */
[----:B------:R-:W-:Y:S01]  /*b2f0*/  VIADD R25, R157, 0x1 ;  /* 0x000000019d197836 */ /* 0x000fe20000000000 */
[----:B------:R-:W-:Y:S02]  /*b300*/  PRMT R21, R24, 0x7632, R21 ;  /* 0x0000763218157816 */ /* 0x000fe40000000015 */
        /* <DEDUP_REMOVED lines=14> */
.L_x_17964:
[----:B------:R-:W-:Y:S05]  /*b3f0*/  BSYNC B1 ;  /* 0x0000000000017941 */ /* 0x000fea0003800000 */
.L_x_17963:
[----:B-----5:R-:W-:Y:S01]  /*b400*/  HFMA2.MMA.BF16_V2 R20, R161, R20, -RZ ;  /* 0x00000014a1147235 */ /* 0x020fe200003000ff */
[----:B------:R-:W-:Y:S01]  /*b410*/  SHF.L.U32 R13, R13, 0x10, RZ ;  /* 0x000000100d0d7819 */ /* 0x000fe200000006ff */
[----:B------:R-:W-:Y:S02]  /*b420*/  IMAD.U32 R12, R12, 0x10000, RZ ;  /* 0x000100000c0c7824 */ /* 0x000fe400078e00ff */
[----:B------:R-:W-:Y:S02]  /*b430*/  HMUL2.BF16_V2 R24, R163, R24 ;  /* 0x00000018a3187232 */ /* 0x000fe40000200000 */
[----:B------:R-:W-:Y:S02]  /*b440*/  IMAD.U32 R14, R14, 0x10000, RZ ;  /* 0x000100000e0e7824 */ /* 0x000fe400078e00ff */
[----:B------:R-:W-:Y:S01]  /*b450*/  FADD.FTZ R77, R18, R77 ;  /* 0x0000004d124d7221 */ /* 0x000fe20000010000 */
[----:B------:R-:W-:Y:S02]  /*b460*/  IMAD.U32 R21, R16, 0x10000, RZ ;  /* 0x0001000010157824 */ /* 0x000fe400078e00ff */
[----:B------:R-:W-:Y:S01]  /*b470*/  FADD.FTZ R12, R12, R13 ;  /* 0x0000000d0c0c7221 */ /* 0x000fe20000010000 */
[----:B------:R-:W-:Y:S01]  /*b480*/  IMAD.U32 R17, R17, 0x10000, RZ ;  /* 0x0001000011117824 */ /* 0x000fe200078e00ff */
[----:B------:R0:W5:Y:S01]  /*b490*/  LDG.E.CONSTANT R18, desc[UR10][R28.64+0xc] ;  /* 0x00000c0a1c127981 */ /* 0x000162000c1e9900 */
[----:B------:R-:W-:Y:S01]  /*b4a0*/  FADD.FTZ R21, R14, R21 ;  /* 0x000000150e157221 */ /* 0x000fe20000010000 */
[----:B------:R-:W-:Y:S01]  /*b4b0*/  IMAD.U32 R16, R19, 0x10000, RZ ;  /* 0x0001000013107824 */ /* 0x000fe200078e00ff */
[C---:B------:R-:W-:Y:S01]  /*b4c0*/  PRMT R13, R20.reuse, 0x7610, R13 ;  /* 0x00007610140d7816 */ /* 0x040fe2000000000d */
[----:B------:R-:W-:Y:S01]  /*b4d0*/  FADD.FTZ R78, R15, R78 ;  /* 0x0000004e0f4e7221 */ /* 0x000fe20000010000 */
[----:B------:R-:W-:Y:S01]  /*b4e0*/  PRMT R14, R20, 0x7632, R14 ;  /* 0x00007632140e7816 */ /* 0x000fe2000000000e */
[----:B------:R-:W-:Y:S01]  /*b4f0*/  FADD.FTZ R21, R12, R21 ;  /* 0x000000150c157221 */ /* 0x000fe20000010000 */
[----:B------:R-:W-:Y:S01]  /*b500*/  HFMA2.MMA.BF16_V2 R12, R167, R22, -RZ ;  /* 0x00000016a70c7235 */ /* 0x000fe200003000ff */
[----:B------:R-:W-:Y:S01]  /*b510*/  FADD.FTZ R16, R17, R16 ;  /* 0x0000001011107221 */ /* 0x000fe20000010000 */
[----:B------:R-:W-:Y:S01]  /*b520*/  SHF.L.U32 R13, R13, 0x10, RZ ;  /* 0x000000100d0d7819 */ /* 0x000fe200000006ff */
[----:B------:R-:W-:Y:S01]  /*b530*/  IMAD.U32 R14, R14, 0x10000, RZ ;  /* 0x000100000e0e7824 */ /* 0x000fe200078e00ff */
[C---:B------:R-:W-:Y:S01]  /*b540*/  PRMT R17, R24.reuse, 0x7610, R17 ;  /* 0x0000761018117816 */ /* 0x040fe20000000011 */
[----:B------:R-:W-:Y:S01]  /*b550*/  FADD.FTZ R16, R21, R16 ;  /* 0x0000001015107221 */ /* 0x000fe20000010000 */
[----:B------:R-:W-:Y:S01]  /*b560*/  PRMT R19, R24, 0x7632, R19 ;  /* 0x0000763218137816 */ /* 0x000fe20000000013 */
[----:B------:R-:W-:Y:S01]  /*b570*/  FADD.FTZ R22, R13, R14 ;  /* 0x0000000e0d167221 */ /* 0x000fe20000010000 */
[----:B------:R-:W-:-:S02]  /*b580*/  HMUL2.BF16_V2 R14, R165, R40 ;  /* 0x00000028a50e7232 */ /* 0x000fc40000200000 */
[----:B------:R-:W-:Y:S01]  /*b590*/  IMAD.U32 R17, R17, 0x10000, RZ ;  /* 0x0001000011117824 */ /* 0x000fe200078e00ff */
[C---:B------:R-:W-:Y:S01]  /*b5a0*/  PRMT R13, R12.reuse, 0x7632, R13 ;  /* 0x000076320c0d7816 */ /* 0x040fe2000000000d */
[----:B------:R-:W-:Y:S01]  /*b5b0*/  IMAD.U32 R20, R19, 0x10000, RZ ;  /* 0x0001000013147824 */ /* 0x000fe200078e00ff */
[----:B------:R-:W-:Y:S01]  /*b5c0*/  HFMA2.MMA.BF16_V2 R19, R167, R42, -RZ ;  /* 0x0000002aa7137235 */ /* 0x000fe200003000ff */
[----:B------:R-:W-:Y:S02]  /*b5d0*/  IMAD.U32 R12, R12, 0x10000, RZ ;  /* 0x000100000c0c7824 */ /* 0x000fe400078e00ff */
[--C-:B------:R-:W-:Y:S01]  /*b5e0*/  FADD.FTZ R23, R17, R20.reuse ;  /* 0x0000001411177221 */ /* 0x100fe20000010000 */
[C---:B------:R-:W-:Y:S01]  /*b5f0*/  PRMT R17, R14.reuse, 0x7632, R17 ;  /* 0x000076320e117816 */ /* 0x040fe20000000011 */
[----:B------:R-:W-:Y:S02]  /*b600*/  IMAD.U32 R13, R13, 0x10000, RZ ;  /* 0x000100000d0d7824 */ /* 0x000fe400078e00ff */
[----:B------:R-:W-:Y:S01]  /*b610*/  IMAD.U32 R14, R14, 0x10000, RZ ;  /* 0x000100000e0e7824 */ /* 0x000fe200078e00ff */
[----:B------:R-:W-:Y:S01]  /*b620*/  SHF.L.U32 R17, R17, 0x10, RZ ;  /* 0x0000001011117819 */ /* 0x000fe200000006ff */
[----:B------:R-:W-:Y:S01]  /*b630*/  FADD.FTZ R13, R12, R13 ;  /* 0x0000000d0c0d7221 */ /* 0x000fe20000010000 */
[C---:B------:R-:W-:Y:S01]  /*b640*/  PRMT R20, R19.reuse, 0x7632, R20 ;  /* 0x0000763213147816 */ /* 0x040fe20000000014 */
[----:B------:R0:W5:Y:S01]  /*b650*/  LDG.E.CONSTANT R12, desc[UR10][R28.64] ;  /* 0x0000000a1c0c7981 */ /* 0x000162000c1e9900 */
[----:B------:R-:W-:-:S02]  /*b660*/  IMAD.U32 R19, R19, 0x10000, RZ ;  /* 0x0001000013137824 */ /* 0x000fc400078e00ff */
[----:B------:R-:W-:Y:S01]  /*b670*/  FADD.FTZ R17, R14, R17 ;  /* 0x000000110e117221 */ /* 0x000fe20000010000 */
[----:B------:R-:W-:Y:S01]  /*b680*/  FADD.FTZ R13, R16, R13 ;  /* 0x0000000d100d7221 */ /* 0x000fe20000010000 */
[----:B------:R0:W5:Y:S01]  /*b690*/  LDG.E.CONSTANT R14, desc[UR10][R28.64+0x4] ;  /* 0x0000040a1c0e7981 */ /* 0x000162000c1e9900 */
[----:B------:R-:W-:Y:S02]  /*b6a0*/  IMAD.U32 R20, R20, 0x10000, RZ ;  /* 0x0001000014147824 */ /* 0x000fe400078e00ff */
[----:B------:R-:W-:Y:S01]  /*b6b0*/  FADD.FTZ R22, R22, R23 ;  /* 0x0000001716167221 */ /* 0x000fe20000010000 */
[----:B------:R0:W5:Y:S01]  /*b6c0*/  LDG.E.CONSTANT R16, desc[UR10][R28.64+0x8] ;  /* 0x0000080a1c107981 */ /* 0x000162000c1e9900 */
[----:B------:R-:W-:Y:S02]  /*b6d0*/  FADD.FTZ R20, R19, R20 ;  /* 0x0000001413147221 */ /* 0x000fe40000010000 */
[----:B------:R-:W-:Y:S01]  /*b6e0*/  FADD.FTZ R17, R22, R17 ;  /* 0x0000001116117221 */ /* 0x000fe20000010000 */
[----:B------:R-:W-:Y:S03]  /*b6f0*/  BSSY B1, `(.L_x_17965) ;  /* 0x0000021000017945 */ /* 0x000fe60003800000 */
        /* <DEDUP_REMOVED lines=9> */
[----:B------:R-:W-:Y:S02]  /*b790*/  ISETP.GE.AND P6, PT, R17, R56, PT ;  /* 0x000000381100720c */ /* 0x000fe40003fc6270 */
[----:B------:R-:W-:Y:S02]  /*b7a0*/  IADD3 R17, R157, 0x7, RZ ;  /* 0x000000079d117810 */ /* 0x000fe40007ffe0ff */
[----:B-----5:R-:W-:-:S02]  /*b7b0*/  SEL R22, R14, RZ, !P0 ;  /* 0x000000ff0e167207 */ /* 0x020fc40004000000 */
[-C--:B------:R-:W-:Y:S02]  /*b7c0*/  ISETP.GE.AND P0, PT, R17, R56.reuse, PT ;  /* 0x000000381100720c */ /* 0x080fe40003f06270 */
[-C--:B------:R-:W-:Y:S02]  /*b7d0*/  ISETP.GE.AND P4, PT, R15, R56.reuse, PT ;  /* 0x000000380f00720c */ /* 0x080fe40003f86270 */
[-C--:B------:R-:W-:Y:S01]  /*b7e0*/  ISETP.GE.AND P3, PT, R19, R56.reuse, PT ;  /* 0x000000381300720c */ /* 0x080fe20003f66270 */
[----:B------:R-:W-:Y:S01]  /*b7f0*/  VIADD R19, R157, 0x1 ;  /* 0x000000019d137836 */ /* 0x000fe20000000000 */
[----:B------:R-:W-:Y:S02]  /*b800*/  PRMT R15, R14, 0x7632, R15 ;  /* 0x000076320e0f7816 */ /* 0x000fe4000000000f */
[----:B------:R-:W-:Y:S02]  /*b810*/  ISETP.GE.AND P2, PT, R21, R56, PT ;  /* 0x000000381500720c */ /* 0x000fe40003f46270 */
[----:B------:R-:W-:-:S02]  /*b820*/  @P5 PRMT R12, RZ, 0x7610, R12 ;  /* 0x00007610ff0c5816 */ /* 0x000fc4000000000c */
[----:B------:R-:W-:Y:S02]  /*b830*/  SEL R17, R15, RZ, !P6 ;  /* 0x000000ff0f117207 */ /* 0x000fe40007000000 */
[----:B------:R-:W-:Y:S02]  /*b840*/  PRMT R15, R16, 0x7632, R15 ;  /* 0x00007632100f7816 */ /* 0x000fe4000000000f */
[----:B------:R-:W-:Y:S02]  /*b850*/  ISETP.GE.AND P6, PT, R19, R56, PT ;  /* 0x000000381300720c */ /* 0x000fe40003fc6270 */
        /* <DEDUP_REMOVED lines=10> */
.L_x_17966:
[----:B------:R-:W-:Y:S05]  /*b900*/  BSYNC B1 ;  /* 0x0000000000017941 */ /* 0x000fea0003800000 */
.L_x_17965:
        /* <DEDUP_REMOVED lines=44> */
.L_x_17968:
[----:B------:R-:W-:Y:S05]  /*bbd0*/  BSYNC B1 ;  /* 0x0000000000017941 */ /* 0x000fea0003800000 */
.L_x_17967:
[----:B-----5:R-:W-:Y:S01]  /*bbe0*/  HFMA2.MMA.BF16_V2 R20, R161, R20, -RZ ;  /* 0x00000014a1147235 */ /* 0x020fe200003000ff */
[----:B------:R-:W-:Y:S01]  /*bbf0*/  SHF.L.U32 R13, R13, 0x10, RZ ;  /* 0x000000100d0d7819 */ /* 0x000fe200000006ff */
[----:B------:R-:W-:Y:S02]  /*bc00*/  IMAD.U32 R12, R12, 0x10000, RZ ;  /* 0x000100000c0c7824 */ /* 0x000fe400078e00ff */
[----:B------:R-:W-:Y:S02]  /*bc10*/  HMUL2.BF16_V2 R22, R163, R22 ;  /* 0x00000016a3167232 */ /* 0x000fe40000200000 */
[----:B------:R-:W-:Y:S02]  /*bc20*/  IMAD.U32 R14, R14, 0x10000, RZ ;  /* 0x000100000e0e7824 */ /* 0x000fe400078e00ff */
[----:B------:R-:W-:Y:S02]  /*bc30*/  IMAD.U32 R15, R15, 0x10000, RZ ;  /* 0x000100000f0f7824 */ /* 0x000fe400078e00ff */
[----:B------:R-:W-:Y:S01]  /*bc40*/  FADD.FTZ R12, R12, R13 ;  /* 0x0000000d0c0c7221 */ /* 0x000fe20000010000 */
[----:B------:R-:W-:Y:S01]  /*bc50*/  IMAD.U32 R16, R16, 0x10000, RZ ;  /* 0x0001000010107824 */ /* 0x000fe200078e00ff */
[----:B------:R-:W-:Y:S01]  /*bc60*/  PRMT R19, R22, 0x7632, R19 ;  /* 0x0000763216137816 */ /* 0x000fe20000000013 */
[----:B------:R-:W-:Y:S01]  /*bc70*/  FADD.FTZ R15, R14, R15 ;  /* 0x0000000f0e0f7221 */ /* 0x000fe20000010000 */
[----:B------:R-:W-:Y:S01]  /*bc80*/  IMAD.U32 R17, R17, 0x10000, RZ ;  /* 0x0001000011117824 */ /* 0x000fe200078e00ff */
[----:B------:R-:W-:-:S02]  /*bc90*/  PRMT R13, R20, 0x7610, R13 ;  /* 0x00007610140d7816 */ /* 0x000fc4000000000d */
[----:B------:R-:W-:Y:S01]  /*bca0*/  PRMT R14, R20, 0x7632, R14 ;  /* 0x00007632140e7816 */ /* 0x000fe2000000000e */
[----:B------:R-:W-:Y:S01]  /*bcb0*/  FADD.FTZ R16, R16, R17 ;  /* 0x0000001110107221 */ /* 0x000fe20000010000 */
[----:B------:R-:W-:Y:S01]  /*bcc0*/  SHF.L.U32 R13, R13, 0x10, RZ ;  /* 0x000000100d0d7819 */ /* 0x000fe200000006ff */
[----:B------:R-:W-:Y:S01]  /*bcd0*/  FADD.FTZ R15, R12, R15 ;  /* 0x0000000f0c0f7221 */ /* 0x000fe20000010000 */
[----:B------:R-:W-:Y:S01]  /*bce0*/  PRMT R17, R22, 0x7610, R17 ;  /* 0x0000761016117816 */ /* 0x000fe20000000011 */
[----:B------:R-:W-:Y:S01]  /*bcf0*/  IMAD.U32 R14, R14, 0x10000, RZ ;  /* 0x000100000e0e7824 */ /* 0x000fe200078e00ff */
[----:B------:R-:W-:Y:S01]  /*bd00*/  HFMA2.MMA.BF16_V2 R12, R167, R18, -RZ ;  /* 0x00000012a70c7235 */ /* 0x000fe200003000ff */
[----:B------:R-:W-:Y:S02]  /*bd10*/  IMAD.U32 R22, R19, 0x10000, RZ ;  /* 0x0001000013167824 */ /* 0x000fe400078e00ff */
[----:B------:R-:W-:Y:S01]  /*bd20*/  FADD.FTZ R15, R15, R16 ;  /* 0x000000100f0f7221 */ /* 0x000fe20000010000 */
[----:B------:R-:W-:Y:S01]  /*bd30*/  FADD.FTZ R20, R13, R14 ;  /* 0x0000000e0d147221 */ /* 0x000fe20000010000 */
[----:B------:R-:W-:-:S02]  /*bd40*/  IMAD.U32 R17, R17, 0x10000, RZ ;  /* 0x0001000011117824 */ /* 0x000fc400078e00ff */
[----:B------:R-:W-:Y:S01]  /*bd50*/  HMUL2.BF16_V2 R14, R165, R24 ;  /* 0x00000018a50e7232 */ /* 0x000fe20000200000 */
[----:B------:R2:W5:Y:S01]  /*bd60*/  LDG.E.CONSTANT R16, desc[UR10][R32.64+0x4] ;  /* 0x0000040a20107981 */ /* 0x000562000c1e9900 */
[----:B------:R-:W-:Y:S01]  /*bd70*/  HFMA2.MMA.BF16_V2 R18, R167, R26, -RZ ;  /* 0x0000001aa7127235 */ /* 0x000fe200003000ff */
[----:B------:R-:W-:Y:S02]  /*bd80*/  FADD.FTZ R21, R17, R22 ;  /* 0x0000001611157221 */ /* 0x000fe40000010000 */
[C---:B------:R-:W-:Y:S01]  /*bd90*/  PRMT R17, R14.reuse, 0x7632, R17 ;  /* 0x000076320e117816 */ /* 0x040fe20000000011 */
[----:B------:R-:W-:Y:S02]  /*bda0*/  IMAD.U32 R14, R14, 0x10000, RZ ;  /* 0x000100000e0e7824 */ /* 0x000fe400078e00ff */
[----:B------:R-:W-:Y:S01]  /*bdb0*/  FADD.FTZ R20, R20, R21 ;  /* 0x0000001514147221 */ /* 0x000fe20000010000 */
[----:B------:R2:W5:Y:S01]  /*bdc0*/  LDG.E.CONSTANT R22, desc[UR10][R32.64+0xc] ;  /* 0x00000c0a20167981 */ /* 0x000562000c1e9900 */
[----:B------:R-:W-:-:S02]  /*bdd0*/  SHF.L.U32 R17, R17, 0x10, RZ ;  /* 0x0000001011117819 */ /* 0x000fc400000006ff */
[C---:B------:R-:W-:Y:S01]  /*bde0*/  PRMT R13, R12.reuse, 0x7632, R13 ;  /* 0x000076320c0d7816 */ /* 0x040fe2000000000d */
[----:B------:R-:W-:Y:S01]  /*bdf0*/  IMAD.U32 R12, R12, 0x10000, RZ ;  /* 0x000100000c0c7824 */ /* 0x000fe200078e00ff */
[----:B------:R-:W-:Y:S01]  /*be00*/  PRMT R19, R18, 0x7632, R19 ;  /* 0x0000763212137816 */ /* 0x000fe20000000013 */
[----:B------:R-:W-:Y:S01]  /*be10*/  FADD.FTZ R17, R14, R17 ;  /* 0x000000110e117221 */ /* 0x000fe20000010000 */
[----:B------:R-:W-:Y:S01]  /*be20*/  IMAD.U32 R18, R18, 0x10000, RZ ;  /* 0x0001000012127824 */ /* 0x000fe200078e00ff */
[----:B------:R2:W5:Y:S01]  /*be30*/  LDG.E.CONSTANT R14, desc[UR10][R32.64] ;  /* 0x0000000a200e7981 */ /* 0x000562000c1e9900 */
[----:B------:R-:W-:Y:S02]  /*be40*/  IMAD.U32 R13, R13, 0x10000, RZ ;  /* 0x000100000d0d7824 */ /* 0x000fe400078e00ff */
[----:B------:R-:W-:Y:S01]  /*be50*/  FADD.FTZ R17, R20, R17 ;  /* 0x0000001114117221 */ /* 0x000fe20000010000 */
[----:B------:R-:W-:Y:S01]  /*be60*/  IMAD.U32 R19, R19, 0x10000, RZ ;  /* 0x0001000013137824 */ /* 0x000fe200078e00ff */
[----:B------:R2:W5:Y:S01]  /*be70*/  LDG.E.CONSTANT R20, desc[UR10][R32.64+0x8] ;  /* 0x0000080a20147981 */ /* 0x000562000c1e9900 */
[----:B------:R-:W-:Y:S01]  /*be80*/  BSSY B1, `(.L_x_17969) ;  /* 0x0000022000017945 */ /* 0x000fe20003800000 */
[----:B------:R-:W-:Y:S01]  /*be90*/  FADD.FTZ R12, R12, R13 ;  /* 0x0000000d0c0c7221 */ /* 0x000fe20000010000 */
[----:B------:R-:W-:-:S02]  /*bea0*/  FADD.FTZ R18, R18, R19 ;  /* 0x0000001312127221 */ /* 0x000fc40000010000 */
[----:B------:R-:W-:Y:S05]  /*beb0*/  @P1 BRA `(.L_x_17970) ;  /* 0x0000000000781947 */ /* 0x000fea0003800000 */
        /* <DEDUP_REMOVED lines=30> */
.L_x_17970:
[----:B------:R-:W-:Y:S05]  /*c0a0*/  BSYNC B1 ;  /* 0x0000000000017941 */ /* 0x000fea0003800000 */
.L_x_17969:
[----:B------:R-:W-:Y:S01]  /*c0b0*/  FADD.FTZ R18, R17, R18 ;  /* 0x0000001211127221 */ /* 0x000fe20000010000 */
[----:B-----5:R-:W-:Y:S01]  /*c0c0*/  HMUL2.BF16_V2 R17, R165, R20 ;  /* 0x00000014a5117232 */ /* 0x020fe20000200000 */
[----:B------:R3:W5:Y:S01]  /*c0d0*/  LDG.E.CONSTANT R24, desc[UR10][R34.64+0x4] ;  /* 0x0000040a22187981 */ /* 0x000762000c1e9900 */
[----:B------:R-:W-:Y:S01]  /*c0e0*/  HFMA2.MMA.BF16_V2 R16, R163, R16, -RZ ;  /* 0x00000010a3107235 */ /* 0x000fe200003000ff */
[----:B------:R-:W-:Y:S02]  /*c0f0*/  HMUL2.BF16_V2 R14, R161, R14 ;  /* 0x0000000ea10e7232 */ /* 0x000fe40000200000 */
[--C-:B------:R-:W-:Y:S01]  /*c100*/  FADD.FTZ R15, R15, R12.reuse ;  /* 0x0000000c0f0f7221 */ /* 0x100fe20000010000 */
[----:B------:R3:W5:Y:S04]  /*c110*/  LDG.E.CONSTANT R20, desc[UR10][R34.64] ;  /* 0x0000000a22147981 */ /* 0x000768000c1e9900 */
[----:B------:R3:W5:Y:S04]  /*c120*/  LDG.E.CONSTANT R26, desc[UR10][R34.64+0x8] ;  /* 0x0000080a221a7981 */ /* 0x000768000c1e9900 */
[----:B0-----:R3:W5:Y:S01]  /*c130*/  LDG.E.CONSTANT R28, desc[UR10][R34.64+0xc] ;  /* 0x00000c0a221c7981 */ /* 0x001762000c1e9900 */
[----:B------:R-:W-:Y:S01]  /*c140*/  BSSY B1, `(.L_x_17971) ;  /* 0x0000025000017945 */ /* 0x000fe20003800000 */
[----:B------:R-:W-:-:S02]  /*c150*/  PRMT R12, R14, 0x7610, R12 ;  /* 0x000076100e0c7816 */ /* 0x000fc4000000000c */
[----:B------:R-:W-:Y:S02]  /*c160*/  PRMT R13, R14, 0x7632, R13 ;  /* 0x000076320e0d7816 */ /* 0x000fe4000000000d */
[C---:B------:R-:W-:Y:S02]  /*c170*/  PRMT R14, R16.reuse, 0x7610, R14 ;  /* 0x00007610100e7816 */ /* 0x040fe4000000000e */
[----:B------:R-:W-:Y:S02]  /*c180*/  PRMT R16, R16, 0x7632, R16 ;  /* 0x0000763210107816 */ /* 0x000fe40000000010 */
[----:B------:R-:W-:Y:S01]  /*c190*/  PRMT R19, R17, 0x7632, R19 ;  /* 0x0000763211137816 */ /* 0x000fe20000000013 */
[----:B---3--:R-:W-:Y:S06]  /*c1a0*/  @P1 BRA `(.L_x_17972) ;  /* 0x0000000000781947 */ /* 0x008fec0003800000 */
        /* <DEDUP_REMOVED lines=30> */
.L_x_17972:
[----:B------:R-:W-:Y:S05]  /*c390*/  BSYNC B1 ;  /* 0x0000000000017941 */ /* 0x000fea0003800000 */
.L_x_17971:
        /* <DEDUP_REMOVED lines=80> */
.L_x_17974:
[----:B------:R-:W-:Y:S05]  /*c8a0*/  BSYNC B1 ;  /* 0x0000000000017941 */ /* 0x000fea0003800000 */
.L_x_17973:
        /* <DEDUP_REMOVED lines=44> */
.L_x_17976:
[----:B------:R-:W-:Y:S05]  /*cb70*/  BSYNC B1 ;  /* 0x0000000000017941 */ /* 0x000fea0003800000 */
.L_x_17975:
        /* <DEDUP_REMOVED lines=47> */
[C---:B----4-:R-:W-:Y:S01]  /*ce70*/  IADD3 R5, R157.reuse, 0x2, RZ ;  /* 0x000000029d057810 */ /* 0x050fe20007ffe0ff */
        /* <DEDUP_REMOVED lines=28> */
.L_x_17978:
[----:B------:R-:W-:Y:S05]  /*d040*/  BSYNC B1 ;  /* 0x0000000000017941 */ /* 0x000fea0003800000 */
.L_x_17977:
[----:B----45:R-:W-:Y:S01]  /*d050*/  HMUL2.BF16_V2 R4, R161, R14 ;  /* 0x0000000ea1047232 */ /* 0x030fe20000200000 */
[----:B------:R4:W5:Y:S01]  /*d060*/  LDG.E.CONSTANT R24, desc[UR10][R6.64+0x4] ;  /* 0x0000040a06187981 */ /* 0x000962000c1e9900 */
[----:B------:R-:W-:Y:S02]  /*d070*/  HMUL2.BF16_V2 R14, R165, R20 ;  /* 0x00000014a50e7232 */ /* 0x000fe40000200000 */
[----:B------:R-:W-:Y:S01]  /*d080*/  FADD.FTZ R15, R15, R12 ;  /* 0x0000000c0f0f7221 */ /* 0x000fe20000010000 */
[----:B------:R-:W-:Y:S01]  /*d090*/  HFMA2.MMA.BF16_V2 R12, R163, R16, -RZ ;  /* 0x00000010a30c7235 */ /* 0x000fe200003000ff */
[----:B------:R4:W5:Y:S01]  /*d0a0*/  LDG.E.CONSTANT R20, desc[UR10][R6.64] ;  /* 0x0000000a06147981 */ /* 0x000962000c1e9900 */
[----:B------:R-:W-:-:S03]  /*d0b0*/  FADD.FTZ R18, R17, R18 ;  /* 0x0000001211127221 */ /* 0x000fc60000010000 */
[----:B------:R4:W5:Y:S04]  /*d0c0*/  LDG.E.CONSTANT R26, desc[UR10][R6.64+0x8] ;  /* 0x0000080a061a7981 */ /* 0x000968000c1e9900 */
[----:B------:R4:W5:Y:S01]  /*d0d0*/  LDG.E.CONSTANT R28, desc[UR10][R6.64+0xc] ;  /* 0x00000c0a061c7981 */ /* 0x000962000c1e9900 */
[----:B------:R-:W-:Y:S01]  /*d0e0*/  BSSY B1, `(.L_x_17979) ;  /* 0x0000023000017945 */ /* 0x000fe20003800000 */
[----:B------:R-:W-:Y:S02]  /*d0f0*/  PRMT R5, R4, 0x7632, R5 ;  /* 0x0000763204057816 */ /* 0x000fe40000000005 */
[----:B------:R-:W-:Y:S02]  /*d100*/  PRMT R13, R12, 0x7632, R13 ;  /* 0x000076320c0d7816 */ /* 0x000fe4000000000d */
[----:B------:R-:W-:Y:S01]  /*d110*/  PRMT R16, R14, 0x7632, R16 ;  /* 0x000076320e107816 */ /* 0x000fe20000000010 */
[----:B------:R-:W-:Y:S06]  /*d120*/  @P1 BRA `(.L_x_17980) ;  /* 0x0000000000781947 */ /* 0x000fec0003800000 */
[C---:B----4-:R-:W-:Y:S01]  /*d130*/  VIADD R7, R157.reuse, 0x2 ;  /* 0x000000029d077836 */ /* 0x050fe20000000000 */
        /* <DEDUP_REMOVED lines=29> */
.L_x_17980:
[----:B------:R-:W-:Y:S05]  /*d310*/  BSYNC B1 ;  /* 0x0000000000017941 */ /* 0x000fea0003800000 */
.L_x_17979:
[----:B------:R-:W-:Y:S01]  /*d320*/  SHF.L.U32 R5, R5, 0x10, RZ ;  /* 0x0000001005057819 */ /* 0x000fe200000006ff */
[----:B------:R-:W-:Y:S01]  /*d330*/  IMAD.U32 R12, R12, 0x10000, RZ ;  /* 0x000100000c0c7824 */ /* 0x000fe200078e00ff */
[----:B-----5:R-:W-:Y:S01]  /*d340*/  HFMA2.MMA.BF16_V2 R20, R161, R20, -RZ ;  /* 0x00000014a1147235 */ /* 0x020fe200003000ff */
[----:B------:R-:W-:Y:S02]  /*d350*/  IMAD.U32 R13, R13, 0x10000, RZ ;  /* 0x000100000d0d7824 */ /* 0x000fe400078e00ff */
[----:B------:R-:W-:Y:S02]  /*d360*/  HMUL2.BF16_V2 R24, R163, R24 ;  /* 0x00000018a3187232 */ /* 0x000fe40000200000 */
[----:B------:R-:W-:Y:S02]  /*d370*/  IMAD.U32 R14, R14, 0x10000, RZ ;  /* 0x000100000e0e7824 */ /* 0x000fe400078e00ff */
[----:B------:R-:W-:Y:S01]  /*d380*/  FADD.FTZ R70, R15, R70 ;  /* 0x000000460f467221 */ /* 0x000fe20000010000 */
[----:B----4-:R-:W-:-:S02]  /*d390*/  IMAD.U32 R7, R16, 0x10000, RZ ;  /* 0x0001000010077824 */ /* 0x010fc400078e00ff */
[----:B------:R-:W-:Y:S01]  /*d3a0*/  FADD.FTZ R13, R12, R13 ;  /* 0x0000000d0c0d7221 */ /* 0x000fe20000010000 */
[----:B------:R-:W-:Y:S01]  /*d3b0*/  IMAD.U32 R4, R4, 0x10000, RZ ;  /* 0x0001000004047824 */ /* 0x000fe200078e00ff */
[----:B------:R-:W-:Y:S01]  /*d3c0*/  PRMT R12, R24, 0x7632, R12 ;  /* 0x00007632180c7816 */ /* 0x000fe2000000000c */
[--C-:B------:R-:W-:Y:S01]  /*d3d0*/  FADD.FTZ R14, R14, R7.reuse ;  /* 0x000000070e0e7221 */ /* 0x100fe20000010000 */
[----:B------:R-:W-:Y:S01]  /*d3e0*/  PRMT R7, R24, 0x7610, R7 ;  /* 0x0000761018077816 */ /* 0x000fe20000000007 */
[--C-:B------:R-:W-:Y:S01]  /*d3f0*/  FADD.FTZ R4, R4, R5.reuse ;  /* 0x0000000504047221 */ /* 0x100fe20000010000 */
[----:B------:R-:W-:Y:S01]  /*d400*/  PRMT R5, R20, 0x7610, R5 ;  /* 0x0000761014057816 */ /* 0x000fe20000000005 */
[----:B------:R-:W-:Y:S01]  /*d410*/  IMAD.U32 R12, R12, 0x10000, RZ ;  /* 0x000100000c0c7824 */ /* 0x000fe200078e00ff */
[----:B------:R-:W-:Y:S01]  /*d420*/  PRMT R6, R20, 0x7632, R6 ;  /* 0x0000763214067816 */ /* 0x000fe20000000006 */
[----:B------:R-:W-:Y:S01]  /*d430*/  FADD.FTZ R13, R4, R13 ;  /* 0x0000000d040d7221 */ /* 0x000fe20000010000 */
[----:B------:R-:W-:Y:S01]  /*d440*/  IMAD.U32 R7, R7, 0x10000, RZ ;  /* 0x0001000007077824 */ /* 0x000fe200078e00ff */
[----:B------:R-:W-:Y:S01]  /*d450*/  HFMA2.MMA.BF16_V2 R4, R167, R22, -RZ ;  /* 0x00000016a7047235 */ /* 0x000fe200003000ff */
[----:B------:R-:W-:Y:S01]  /*d460*/  SHF.L.U32 R5, R5, 0x10, RZ ;  /* 0x0000001005057819 */ /* 0x000fe200000006ff */
[----:B------:R-:W-:-:S02]  /*d470*/  IMAD.U32 R6, R6, 0x10000, RZ ;  /* 0x0001000006067824 */ /* 0x000fc400078e00ff */
[----:B------:R-:W-:Y:S01]  /*d480*/  FADD.FTZ R20, R7, R12 ;  /* 0x0000000c07147221 */ /* 0x000fe20000010000 */
[----:B------:R-:W-:Y:S01]  /*d490*/  HFMA2.MMA.BF16_V2 R12, R167, R28, -RZ ;  /* 0x0000001ca70c7235 */ /* 0x000fe200003000ff */
[----:B------:R-:W-:Y:S01]  /*d4a0*/  FADD.FTZ R13, R13, R14 ;  /* 0x0000000e0d0d7221 */ /* 0x000fe20000010000 */
[----:B------:R-:W-:Y:S01]  /*d4b0*/  FADD.FTZ R17, R5, R6 ;  /* 0x0000000605117221 */ /* 0x000fe20000010000 */
[----:B------:R4:W5:Y:S01]  /*d4c0*/  LDG.E.CONSTANT R14, desc[UR10][R8.64+0x8] ;  /* 0x0000080a080e7981 */ /* 0x000962000c1e9900 */
[----:B------:R-:W-:Y:S02]  /*d4d0*/  HMUL2.BF16_V2 R6, R165, R26 ;  /* 0x0000001aa5067232 */ /* 0x000fe40000200000 */
[----:B------:R-:W-:Y:S01]  /*d4e0*/  FADD.FTZ R69, R18, R69 ;  /* 0x0000004512457221 */ /* 0x000fe20000010000 */
[C---:B------:R-:W-:Y:S01]  /*d4f0*/  PRMT R5, R4.reuse, 0x7632, R5 ;  /* 0x0000763204057816 */ /* 0x040fe20000000005 */
[----:B------:R-:W-:Y:S02]  /*d500*/  IMAD.U32 R4, R4, 0x10000, RZ ;  /* 0x0001000004047824 */ /* 0x000fe400078e00ff */
[----:B------:R-:W-:Y:S01]  /*d510*/  FADD.FTZ R17, R17, R20 ;  /* 0x0000001411117221 */ /* 0x000fe20000010000 */
[C---:B------:R-:W-:Y:S01]  /*d520*/  PRMT R7, R6.reuse, 0x7632, R7 ;  /* 0x0000763206077816 */ /* 0x040fe20000000007 */
[----:B------:R-:W-:Y:S01]  /*d530*/  IMAD.U32 R6, R6, 0x10000, RZ ;  /* 0x0001000006067824 */ /* 0x000fe200078e00ff */
[C---:B------:R-:W-:Y:S01]  /*d540*/  PRMT R16, R12.reuse, 0x7632, R16 ;  /* 0x000076320c107816 */ /* 0x040fe20000000010 */
[----:B------:R-:W-:Y:S01]  /*d550*/  IMAD.U32 R5, R5, 0x10000, RZ ;  /* 0x0001000005057824 */ /* 0x000fe200078e00ff */
[----:B------:R-:W-:Y:S01]  /*d560*/  SHF.L.U32 R7, R7, 0x10, RZ ;  /* 0x0000001007077819 */ /* 0x000fe200000006ff */
[----:B------:R-:W-:-:S02]  /*d570*/  IMAD.U32 R12, R12, 0x10000, RZ ;  /* 0x000100000c0c7824 */ /* 0x000fc400078e00ff */
[----:B------:R-:W-:Y:S01]  /*d580*/  FADD.FTZ R4, R4, R5 ;  /* 0x0000000504047221 */ /* 0x000fe20000010000 */
[----:B------:R-:W-:Y:S02]  /*d590*/  IMAD.U32 R19, R16, 0x10000, RZ ;  /* 0x0001000010137824 */ /* 0x000fe400078e00ff */
[----:B------:R-:W-:Y:S01]  /*d5a0*/  FADD.FTZ R6, R6, R7 ;  /* 0x0000000706067221 */ /* 0x000fe20000010000 */
[----:B------:R4:W5:Y:S01]  /*d5b0*/  LDG.E.CONSTANT R16, desc[UR10][R8.64+0xc] ;  /* 0x00000c0a08107981 */ /* 0x000962000c1e9900 */
[----:B------:R-:W-:Y:S01]  /*d5c0*/  FADD.FTZ R13, R13, R4 ;  /* 0x000000040d0d7221 */ /* 0x000fe20000010000 */
[----:B------:R-:W-:Y:S01]  /*d5d0*/  FADD.FTZ R19, R12, R19 ;  /* 0x000000130c137221 */ /* 0x000fe20000010000 */
[----:B------:R-:W-:Y:S01]  /*d5e0*/  FADD.FTZ R6, R17, R6 ;  /* 0x0000000611067221 */ /* 0x000fe20000010000 */
[----:B------:R4:W5:Y:S01]  /*d5f0*/  LDG.E.CONSTANT R4, desc[UR10][R8.64] ;  /* 0x0000000a08047981 */ /* 0x000962000c1e9900 */
[----:B------:R-:W-:Y:S02]  /*d600*/  BSSY B1, `(.L_x_17981) ;  /* 0x0000022000017945 */ /* 0x000fe40003800000 */
[----:B------:R-:W-:Y:S01]  /*d610*/  FADD.FTZ R6, R6, R19 ;  /* 0x0000001306067221 */ /* 0x000fe20000010000 */
[----:B------:R4:W5:Y:S01]  /*d620*/  LDG.E.CONSTANT R12, desc[UR10][R8.64+0x4] ;  /* 0x0000040a080c7981 */ /* 0x000962000c1e9900 */
[----:B------:R-:W-:Y:S05]  /*d630*/  @P1 BRA `(.L_x_17982) ;  /* 0x0000000000781947 */ /* 0x000fea0003800000 */
[C---:B------:R-:W-:Y:S01]  /*d640*/  VIADD R15, R157.reuse, 0x6 ;  /* 0x000000069d0f7836 */ /* 0x040fe20000000000 */
[C---:B------:R-:W-:Y:S01]  /*d650*/  IADD3 R5, R157.reuse, 0x2, RZ ;  /* 0x000000029d057810 */ /* 0x040fe20007ffe0ff */
[C---:B------:R-:W-:Y:S01]  /*d660*/  VIADD R7, R157.reuse, 0x3 ;  /* 0x000000039d077836 */ /* 0x040fe20000000000 */
[CC--:B------:R-:W-:Y:S01]  /*d670*/  ISETP.GE.AND P5, PT, R157.reuse, R56.reuse, PT ;  /* 0x000000389d00720c */ /* 0x0c0fe20003fa6270 */
[----:B----4-:R-:W-:Y:S01]  /*d680*/  VIADD R9, R157, 0x5 ;  /* 0x000000059d097836 */ /* 0x010fe20000000000 */
        /* <DEDUP_REMOVED lines=25> */
.L_x_17982:
[----:B------:R-:W-:Y:S05]  /*d820*/  BSYNC B1 ;  /* 0x0000000000017941 */ /* 0x000fea0003800000 */
.L_x_17981:
[----:B-----5:R-:W-:Y:S01]  /*d830*/  HFMA2.MMA.BF16_V2 R12, R163, R12, -RZ ;  /* 0x0000000ca30c7235 */ /* 0x020fe200003000ff */
[----:B------:R-:W-:Y:S01]  /*d840*/  FADD.FTZ R67, R6, R67 ;  /* 0x0000004306437221 */ /* 0x000fe20000010000 */
[----:B----4-:R-:W-:Y:S01]  /*d850*/  HMUL2.BF16_V2 R8, R165, R14 ;  /* 0x0000000ea5087232 */ /* 0x010fe20000200000 */
[----:B------:R4:W5:Y:S01]  /*d860*/  LDG.E.CONSTANT R18, desc[UR10][R10.64+0x8] ;  /* 0x0000080a0a127981 */ /* 0x000962000c1e9900 */
[----:B------:R-:W-:Y:S02]  /*d870*/  HMUL2.BF16_V2 R4, R161, R4 ;  /* 0x00000004a1047232 */ /* 0x000fe40000200000 */
[----:B------:R-:W-:Y:S01]  /*d880*/  FADD.FTZ R68, R13, R68 ;  /* 0x000000440d447221 */ /* 0x000fe20000010000 */
[----:B------:R4:W5:Y:S04]  /*d890*/  LDG.E.CONSTANT R14, desc[UR10][R10.64+0x4] ;  /* 0x0000040a0a0e7981 */ /* 0x000968000c1e9900 */
[----:B------:R4:W5:Y:S01]  /*d8a0*/  LDG.E.CONSTANT R20, desc[UR10][R10.64+0xc] ;  /* 0x00000c0a0a147981 */ /* 0x000962000c1e9900 */
[----:B------:R-:W-:-:S02]  /*d8b0*/  PRMT R6, R12, 0x7610, R6 ;  /* 0x000076100c067816 */ /* 0x000fc40000000006 */
[----:B------:R-:W-:Y:S02]  /*d8c0*/  PRMT R7, R12, 0x7632, R7 ;  /* 0x000076320c077816 */ /* 0x000fe40000000007 */
[----:B------:R4:W5:Y:S01]  /*d8d0*/  LDG.E.CONSTANT R12, desc[UR10][R10.64] ;  /* 0x0000000a0a0c7981 */ /* 0x000962000c1e9900 */
[----:B------:R-:W-:Y:S01]  /*d8e0*/  BSSY B1, `(.L_x_17983) ;  /* 0x0000022000017945 */ /* 0x000fe20003800000 */
        /* <DEDUP_REMOVED lines=33> */
.L_x_17984:
[----:B------:R-:W-:Y:S05]  /*db00*/  BSYNC B1 ;  /* 0x0000000000017941 */ /* 0x000fea0003800000 */
.L_x_17983:
        /* <DEDUP_REMOVED lines=8> */
[----:B----4-:R-:W-:Y:S01]  /*db90*/  PRMT R10, R14, 0x7632, R10 ;  /* 0x000076320e0a7816 */ /* 0x010fe2000000000a */
[----:B------:R-:W-:Y:S01]  /*dba0*/  FADD.FTZ R7, R6, R7 ;  /* 0x0000000706077221 */ /* 0x000fe20000010000 */
[----:B------:R-:W-:Y:S01]  /*dbb0*/  IMAD.U32 R9, R9, 0x10000, RZ ;  /* 0x0001000009097824 */ /* 0x000fe200078e00ff */
[----:B------:R-:W-:-:S02]  /*dbc0*/  PRMT R5, R12, 0x7610, R5 ;  /* 0x000076100c057816 */ /* 0x000fc40000000005 */
[----:B------:R-:W-:Y:S01]  /*dbd0*/  PRMT R6, R12, 0x7632, R6 ;  /* 0x000076320c067816 */ /* 0x000fe20000000006 */
[--C-:B------:R-:W-:Y:S01]  /*dbe0*/  FADD.FTZ R8, R8, R9.reuse ;  /* 0x0000000908087221 */ /* 0x100fe20000010000 */
[----:B------:R-:W-:Y:S01]  /*dbf0*/  SHF.L.U32 R5, R5, 0x10, RZ ;  /* 0x0000001005057819 */ /* 0x000fe200000006ff */
[----:B------:R-:W-:Y:S01]  /*dc00*/  IMAD.U32 R10, R10, 0x10000, RZ ;  /* 0x000100000a0a7824 */ /* 0x000fe200078e00ff */
[----:B------:R-:W-:Y:S01]  /*dc10*/  PRMT R9, R14, 0x7610, R9 ;  /* 0x000076100e097816 */ /* 0x000fe20000000009 */
[----:B------:R-:W-:Y:S02]  /*dc20*/  IMAD.U32 R6, R6, 0x10000, RZ ;  /* 0x0001000006067824 */ /* 0x000fe400078e00ff */
[----:B------:R-:W-:Y:S01]  /*dc30*/  FADD.FTZ R7, R4, R7 ;  /* 0x0000000704077221 */ /* 0x000fe20000010000 */
[----:B------:R4:W5:Y:S01]  /*dc40*/  LDG.E.CONSTANT R14, desc[UR10][R44.64+0xc] ;  /* 0x00000c0a2c0e7981 */ /* 0x000962000c1e9900 */
[----:B------:R-:W-:Y:S01]  /*dc50*/  HFMA2.MMA.BF16_V2 R4, R167, R16, -RZ ;  /* 0x00000010a7047235 */ /* 0x000fe200003000ff */
[----:B------:R-:W-:Y:S01]  /*dc60*/  FADD.FTZ R12, R5, R6 ;  /* 0x00000006050c7221 */ /* 0x000fe20000010000 */
[----:B------:R-:W-:-:S02]  /*dc70*/  IMAD.U32 R9, R9, 0x10000, RZ ;  /* 0x0001000009097824 */ /* 0x000fc400078e00ff */
[----:B------:R-:W-:Y:S02]  /*dc80*/  HMUL2.BF16_V2 R6, R165, R18 ;  /* 0x00000012a5067232 */ /* 0x000fe40000200000 */
[----:B------:R-:W-:Y:S01]  /*dc90*/  FADD.FTZ R7, R7, R8 ;  /* 0x0000000807077221 */ /* 0x000fe20000010000 */
[----:B------:R-:W-:Y:S01]  /*dca0*/  FADD.FTZ R13, R9, R10 ;  /* 0x0000000a090d7221 */ /* 0x000fe20000010000 */
[----:B------:R4:W5:Y:S01]  /*dcb0*/  LDG.E.CONSTANT R8, desc[UR10][R44.64+0x4] ;  /* 0x0000040a2c087981 */ /* 0x000962000c1e9900 */
[C---:B------:R-:W-:Y:S01]  /*dcc0*/  PRMT R9, R6.reuse, 0x7632, R9 ;  /* 0x0000763206097816 */ /* 0x040fe20000000009 */
[----:B------:R-:W-:Y:S02]  /*dcd0*/  IMAD.U32 R6, R6, 0x10000, RZ ;  /* 0x0001000006067824 */ /* 0x000fe400078e00ff */
[----:B------:R-:W-:Y:S01]  /*dce0*/  FADD.FTZ R12, R12, R13 ;  /* 0x0000000d0c0c7221 */ /* 0x000fe20000010000 */
[----:B------:R-:W-:Y:S01]  /*dcf0*/  HFMA2.MMA.BF16_V2 R10, R167, R20, -RZ ;  /* 0x00000014a70a7235 */ /* 0x000fe200003000ff */
[----:B------:R-:W-:-:S02]  /*dd00*/  SHF.L.U32 R9, R9, 0x10, RZ ;  /* 0x0000001009097819 */ /* 0x000fc400000006ff */
[C---:B------:R-:W-:Y:S01]  /*dd10*/  PRMT R5, R4.reuse, 0x7632, R5 ;  /* 0x0000763204057816 */ /* 0x040fe20000000005 */
[----:B------:R-:W-:Y:S02]  /*dd20*/  IMAD.U32 R4, R4, 0x10000, RZ ;  /* 0x0001000004047824 */ /* 0x000fe400078e00ff */
[----:B------:R-:W-:Y:S02]  /*dd30*/  FADD.FTZ R9, R6, R9 ;  /* 0x0000000906097221 */ /* 0x000fe40000010000 */
[----:B------:R4:W5:Y:S01]  /*dd40*/  LDG.E.CONSTANT R6, desc[UR10][R44.64] ;  /* 0x0000000a2c067981 */ /* 0x000962000c1e9900 */
[----:B------:R-:W-:Y:S02]  /*dd50*/  IMAD.U32 R5, R5, 0x10000, RZ ;  /* 0x0001000005057824 */ /* 0x000fe400078e00ff */
[----:B------:R-:W-:Y:S01]  /*dd60*/  FADD.FTZ R9, R12, R9 ;  /* 0x000000090c097221 */ /* 0x000fe20000010000 */
[C---:B------:R-:W-:Y:S01]  /*dd70*/  PRMT R11, R10.reuse, 0x7632, R11 ;  /* 0x000076320a0b7816 */ /* 0x040fe2000000000b */
[----:B------:R4:W5:Y:S01]  /*dd80*/  LDG.E.CONSTANT R12, desc[UR10][R44.64+0x8] ;  /* 0x0000080a2c0c7981 */ /* 0x000962000c1e9900 */
[----:B------:R-:W-:Y:S01]  /*dd90*/  IMAD.U32 R10, R10, 0x10000, RZ ;  /* 0x000100000a0a7824 */ /* 0x000fe200078e00ff */
[----:B------:R-:W-:Y:S01]  /*dda0*/  BSSY B1, `(.L_x_17985) ;  /* 0x0000023000017945 */ /* 0x000fe20003800000 */
[----:B------:R-:W-:Y:S01]  /*ddb0*/  FADD.FTZ R4, R4, R5 ;  /* 0x0000000504047221 */ /* 0x000fe20000010000 */
[----:B------:R-:W-:-:S04]  /*ddc0*/  IMAD.U32 R11, R11, 0x10000, RZ ;  /* 0x000100000b0b7824 */ /* 0x000fc800078e00ff */
        /* <DEDUP_REMOVED lines=32> */
.L_x_17986:
[----:B------:R-:W-:Y:S05]  /*dfd0*/  BSYNC B1 ;  /* 0x0000000000017941 */ /* 0x000fea0003800000 */
.L_x_17985:
        /* <DEDUP_REMOVED lines=46> */
.L_x_17988:
[----:B------:R-:W-:Y:S05]  /*e2c0*/  BSYNC B1 ;  /* 0x0000000000017941 */ /* 0x000fea0003800000 */
.L_x_17987:
[----:B-----5:R-:W-:Y:S01]  /*e2d0*/  HFMA2.MMA.BF16_V2 R12, R161, R12, -RZ ;  /* 0x0000000ca10c7235 */ /* 0x020fe200003000ff */
[----:B------:R-:W-:Y:S01]  /*e2e0*/  SHF.L.U32 R5, R5, 0x10, RZ ;  /* 0x0000001005057819 */ /* 0x000fe200000006ff */
[----:B------:R-:W-:Y:S02]  /*e2f0*/  IMAD.U32 R4, R4, 0x10000, RZ ;  /* 0x0001000004047824 */ /* 0x000fe400078e00ff */
[----:B------:R-:W-:Y:S02]  /*e300*/  HMUL2.BF16_V2 R16, R163, R16 ;  /* 0x00000010a3107232 */ /* 0x000fe40000200000 */
[----:B------:R-:W-:Y:S01]  /*e310*/  IMAD.U32 R9, R9, 0x10000, RZ ;  /* 0x0001000009097824 */ /* 0x000fe200078e00ff */
[C---:B------:R-:W-:Y:S01]  /*e320*/  HFMA2.MMA.BF16_V2 R14, R167.reuse, R14, -RZ ;  /* 0x0000000ea70e7235 */ /* 0x040fe200003000ff */
[----:B------:R-:W-:Y:S02]  /*e330*/  IMAD.U32 R2, R11, 0x10000, RZ ;  /* 0x000100000b027824 */ /* 0x000fe400078e00ff */
[--C-:B------:R-:W-:Y:S01]  /*e340*/  FADD.FTZ R4, R4, R5.reuse ;  /* 0x0000000504047221 */ /* 0x100fe20000010000 */
[----:B------:R-:W-:Y:S01]  /*e350*/  IMAD.U32 R6, R6, 0x10000, RZ ;  /* 0x0001000006067824 */ /* 0x000fe200078e00ff */
[----:B------:R-:W-:Y:S01]  /*e360*/  BSSY B1, `(.L_x_17989) ;  /* 0x0000044000017945 */ /* 0x000fe20003800000 */
[--C-:B------:R-:W-:Y:S01]  /*e370*/  FADD.FTZ R9, R9, R2.reuse ;  /* 0x0000000209097221 */ /* 0x100fe20000010000 */
[----:B------:R-:W-:Y:S01]  /*e380*/  IMAD.U32 R3, R8, 0x10000, RZ ;  /* 0x0001000008037824 */ /* 0x000fe200078e00ff */
[C---:B------:R-:W-:Y:S01]  /*e390*/  PRMT R2, R12.reuse, 0x7610, R2 ;  /* 0x000076100c027816 */ /* 0x040fe20000000002 */
[----:B------:R-:W-:Y:S01]  /*e3a0*/  FADD.FTZ R66, R7, R66 ;  /* 0x0000004207427221 */ /* 0x000fe20000010000 */
[----:B------:R-:W-:Y:S01]  /*e3b0*/  PRMT R5, R12, 0x7632, R5 ;  /* 0x000076320c057816 */ /* 0x000fe20000000005 */
[----:B------:R-:W-:Y:S01]  /*e3c0*/  FADD.FTZ R3, R6, R3 ;  /* 0x0000000306037221 */ /* 0x000fe20000010000 */
[----:B------:R-:W-:Y:S01]  /*e3d0*/  PRMT R8, R16, 0x7632, R8 ;  /* 0x0000763210087816 */ /* 0x000fe20000000008 */
[----:B------:R-:W-:Y:S01]  /*e3e0*/  FADD.FTZ R65, R10, R65 ;  /* 0x000000410a417221 */ /* 0x000fe20000010000 */
[----:B------:R-:W-:Y:S01]  /*e3f0*/  SHF.L.U32 R2, R2, 0x10, RZ ;  /* 0x0000001002027819 */ /* 0x000fe200000006ff */
[----:B------:R-:W-:Y:S01]  /*e400*/  IMAD.U32 R5, R5, 0x10000, RZ ;  /* 0x0001000005057824 */ /* 0x000fe200078e00ff */
[----:B------:R-:W-:Y:S01]  /*e410*/  PRMT R6, R16, 0x7610, R6 ;  /* 0x0000761010067816 */ /* 0x000fe20000000006 */
[----:B------:R-:W-:Y:S01]  /*e420*/  IMAD.U32 R11, R8, 0x10000, RZ ;  /* 0x00010000080b7824 */ /* 0x000fe200078e00ff */
[----:B------:R-:W-:Y:S01]  /*e430*/  HFMA2.MMA.BF16_V2 R8, R167, R20, -RZ ;  /* 0x00000014a7087235 */ /* 0x000fe200003000ff */
[----:B------:R-:W-:Y:S01]  /*e440*/  FADD.FTZ R12, R2, R5 ;  /* 0x00000005020c7221 */ /* 0x000fe20000010000 */
[----:B------:R-:W-:-:S02]  /*e450*/  HMUL2.BF16_V2 R5, R165, R18 ;  /* 0x00000012a5057232 */ /* 0x000fc40000200000 */
[----:B------:R-:W-:Y:S02]  /*e460*/  IMAD.U32 R6, R6, 0x10000, RZ ;  /* 0x0001000006067824 */ /* 0x000fe400078e00ff */
[----:B------:R-:W-:Y:S01]  /*e470*/  FADD.FTZ R4, R4, R3 ;  /* 0x0000000304047221 */ /* 0x000fe20000010000 */
[----:B------:R-:W-:Y:S01]  /*e480*/  PRMT R2, R14, 0x7610, R2 ;  /* 0x000076100e027816 */ /* 0x000fe20000000002 */
[----:B------:R-:W-:Y:S01]  /*e490*/  FADD.FTZ R13, R6, R11 ;  /* 0x0000000b060d7221 */ /* 0x000fe20000010000 */
[C---:B------:R-:W-:Y:S01]  /*e4a0*/  PRMT R6, R5.reuse, 0x7632, R6 ;  /* 0x0000763205067816 */ /* 0x040fe20000000006 */
[----:B------:R-:W-:Y:S01]  /*e4b0*/  IMAD.U32 R5, R5, 0x10000, RZ ;  /* 0x0001000005057824 */ /* 0x000fe200078e00ff */
[----:B------:R-:W-:Y:S01]  /*e4c0*/  PRMT R3, R14, 0x7632, R3 ;  /* 0x000076320e037816 */ /* 0x000fe20000000003 */
        /* <DEDUP_REMOVED lines=8> */
[----:B------:R-:W-:Y:S01]  /*e550*/  FADD.FTZ R5, R5, R6 ;  /* 0x0000000605057221 */ /* 0x000fe20000010000 */
[----:B------:R-:W-:Y:S01]  /*e560*/  FADD.FTZ R3, R2, R3 ;  /* 0x0000000302037221 */ /* 0x000fe20000010000 */
[----:B------:R-:W-:Y:S02]  /*e570*/  FADD.FTZ R8, R8, R11 ;  /* 0x0000000b08087221 */ /* 0x000fe40000010000 */
[----:B------:R-:W-:Y:S01]  /*e580*/  FADD.FTZ R5, R12, R5 ;  /* 0x000000050c057221 */ /* 0x000fe20000010000 */
[----:B------:R-:W-:-:S03]  /*e590*/  FADD.FTZ R3, R4, R3 ;  /* 0x0000000304037221 */ /* 0x000fc60000010000 */
        /* <DEDUP_REMOVED lines=12> */
[C---:B------:R-:W-:Y:S02]  /*e660*/  SEL R7, R96.reuse, RZ, !P0 ;  /* 0x000000ff60077207 */ /* 0x040fe40004000000 */
        /* <DEDUP_REMOVED lines=19> */
.L_x_17990:
[----:B------:R-:W-:Y:S05]  /*e7a0*/  BSYNC B1 ;  /* 0x0000000000017941 */ /* 0x000fea0003800000 */
.L_x_17989:
[----:B------:R-:W-:Y:S01]  /*e7b0*/  HFMA2.MMA.BF16_V2 R4, R163, R96, -RZ ;  /* 0x00000060a3047235 */ /* 0x000fe200003000ff */
[----:B------:R-:W-:Y:S01]  /*e7c0*/  HMUL2.BF16_V2 R2, R161, R94 ;  /* 0x0000005ea1027232 */ /* 0x000fe20000200000 */
[----:B------:R-:W-:Y:S01]  /*e7d0*/  BSSY B1, `(.L_x_17991) ;  /* 0x0000026000017945 */ /* 0x000fe20003800000 */
[----:B------:R-:W-:Y:S02]  /*e7e0*/  HMUL2.BF16_V2 R6, R165, R98 ;  /* 0x00000062a5067232 */ /* 0x000fe40000200000 */
[----:B------:R-:W-:Y:S01]  /*e7f0*/  FADD.FTZ R64, R3, R64 ;  /* 0x0000004003407221 */ /* 0x000fe20000010000 */
[----:B------:R-:W-:Y:S01]  /*e800*/  FADD.FTZ R63, R8, R63 ;  /* 0x0000003f083f7221 */ /* 0x000fe20000010000 */
[----:B------:R-:W-:Y:S02]  /*e810*/  PRMT R3, R2, 0x7632, R3 ;  /* 0x0000763202037816 */ /* 0x000fe40000000003 */
[----:B------:R-:W-:Y:S02]  /*e820*/  PRMT R7, R6, 0x7632, R7 ;  /* 0x0000763206077816 */ /* 0x000fe40000000007 */
[----:B------:R-:W-:Y:S01]  /*e830*/  PRMT R5, R4, 0x7632, R5 ;  /* 0x0000763204057816 */ /* 0x000fe20000000005 */
        /* <DEDUP_REMOVED lines=31> */
.L_x_17992:
[----:B------:R-:W-:Y:S05]  /*ea30*/  BSYNC B1 ;  /* 0x0000000000017941 */ /* 0x000fea0003800000 */
.L_x_17991:
[----:B------:R-:W-:Y:S01]  /*ea40*/  HFMA2.MMA.BF16_V2 R102, R161, R102, -RZ ;  /* 0x00000066a1667235 */ /* 0x000fe200003000ff */
[----:B------:R-:W-:Y:S01]  /*ea50*/  SHF.L.U32 R3, R3, 0x10, RZ ;  /* 0x0000001003037819 */ /* 0x000fe200000006ff */
[----:B------:R-:W-:Y:S02]  /*ea60*/  IMAD.U32 R6, R6, 0x10000, RZ ;  /* 0x0001000006067824 */ /* 0x000fe400078e00ff */
[----:B------:R-:W-:Y:S02]  /*ea70*/  HMUL2.BF16_V2 R104, R163, R104 ;  /* 0x00000068a3687232 */ /* 0x000fe40000200000 */
[----:B------:R-:W-:Y:S01]  /*ea80*/  IMAD.U32 R7, R7, 0x10000, RZ ;  /* 0x0001000007077824 */ /* 0x000fe200078e00ff */
[----:B------:R-:W-:Y:S01]  /*ea90*/  BSSY B1, `(.L_x_17993) ;  /* 0x0000043000017945 */ /* 0x000fe20003800000 */
[----:B------:R-:W-:Y:S02]  /*eaa0*/  IMAD.U32 R2, R2, 0x10000, RZ ;  /* 0x0001000002027824 */ /* 0x000fe400078e00ff */
[----:B------:R-:W-:-:S02]  /*eab0*/  IMAD.U32 R4, R4, 0x10000, RZ ;  /* 0x0001000004047824 */ /* 0x000fc400078e00ff */
[----:B------:R-:W-:Y:S01]  /*eac0*/  FADD.FTZ R6, R6, R7 ;  /* 0x0000000706067221 */ /* 0x000fe20000010000 */
[----:B------:R-:W-:Y:S02]  /*ead0*/  IMAD.U32 R5, R5, 0x10000, RZ ;  /* 0x0001000005057824 */ /* 0x000fe400078e00ff */
[----:B------:R-:W-:Y:S01]  /*eae0*/  FADD.FTZ R2, R2, R3 ;  /* 0x0000000302027221 */ /* 0x000fe20000010000 */
[----:B------:R-:W-:Y:S01]  /*eaf0*/  PRMT R7, R104, 0x7610, R7 ;  /* 0x0000761068077816 */ /* 0x000fe20000000007 */
[----:B------:R-:W-:Y:S01]  /*eb00*/  FADD.FTZ R5, R4, R5 ;  /* 0x0000000504057221 */ /* 0x000fe20000010000 */
[----:B------:R-:W-:Y:S02]  /*eb10*/  PRMT R8, R104, 0x7632, R8 ;  /* 0x0000763268087816 */ /* 0x000fe40000000008 */
[C---:B------:R-:W-:Y:S01]  /*eb20*/  PRMT R3, R102.reuse, 0x7610, R3 ;  /* 0x0000761066037816 */ /* 0x040fe20000000003 */
[----:B------:R-:W-:Y:S01]  /*eb30*/  IMAD.U32 R7, R7, 0x10000, RZ ;  /* 0x0001000007077824 */ /* 0x000fe200078e00ff */
[----:B------:R-:W-:Y:S01]  /*eb40*/  PRMT R4, R102, 0x7632, R4 ;  /* 0x0000763266047816 */ /* 0x000fe20000000004 */
[----:B------:R-:W-:Y:S01]  /*eb50*/  IMAD.U32 R8, R8, 0x10000, RZ ;  /* 0x0001000008087824 */ /* 0x000fe200078e00ff */
[----:B------:R-:W-:Y:S01]  /*eb60*/  SHF.L.U32 R3, R3, 0x10, RZ ;  /* 0x0000001003037819 */ /* 0x000fe200000006ff */
[----:B------:R-:W-:Y:S01]  /*eb70*/  FADD.FTZ R5, R2, R5 ;  /* 0x0000000502057221 */ /* 0x000fe20000010000 */
[----:B------:R-:W-:Y:S01]  /*eb80*/  HFMA2.MMA.BF16_V2 R2, R167, R100, -RZ ;  /* 0x00000064a7027235 */ /* 0x000fe200003000ff */
[----:B------:R-:W-:-:S02]  /*eb90*/  IMAD.U32 R4, R4, 0x10000, RZ ;  /* 0x0001000004047824 */ /* 0x000fc400078e00ff */
[----:B------:R-:W-:Y:S01]  /*eba0*/  FADD.FTZ R11, R7, R8 ;  /* 0x00000008070b7221 */ /* 0x000fe20000010000 */
[----:B------:R-:W-:Y:S01]  /*ebb0*/  HFMA2.MMA.BF16_V2 R8, R167, R108, -RZ ;  /* 0x0000006ca7087235 */ /* 0x000fe200003000ff */
[----:B------:R-:W-:Y:S01]  /*ebc0*/  FADD.FTZ R5, R5, R6 ;  /* 0x0000000605057221 */ /* 0x000fe20000010000 */
[----:B------:R-:W-:Y:S01]  /*ebd0*/  FADD.FTZ R10, R3, R4 ;  /* 0x00000004030a7221 */ /* 0x000fe20000010000 */
[----:B------:R-:W-:-:S03]  /*ebe0*/  HMUL2.BF16_V2 R4, R165, R106 ;  /* 0x0000006aa5047232 */ /* 0x000fc60000200000 */
[----:B------:R-:W-:Y:S01]  /*ebf0*/  FADD.FTZ R10, R10, R11 ;  /* 0x0000000b0a0a7221 */ /* 0x000fe20000010000 */
[C---:B------:R-:W-:Y:S01]  /*ec00*/  PRMT R3, R2.reuse, 0x7632, R3 ;  /* 0x0000763202037816 */ /* 0x040fe20000000003 */
[----:B------:R-:W-:Y:S01]  /*ec10*/  IMAD.U32 R2, R2, 0x10000, RZ ;  /* 0x0001000002027824 */ /* 0x000fe200078e00ff */
[C---:B------:R-:W-:Y:S01]  /*ec20*/  PRMT R7, R4.reuse, 0x7632, R7 ;  /* 0x0000763204077816 */ /* 0x040fe20000000007 */
[----:B------:R-:W-:Y:S01]  /*ec30*/  IMAD.U32 R4, R4, 0x10000, RZ ;  /* 0x0001000004047824 */ /* 0x000fe200078e00ff */
[C---:B------:R-:W-:Y:S01]  /*ec40*/  PRMT R9, R8.reuse, 0x7632, R9 ;  /* 0x0000763208097816 */ /* 0x040fe20000000009 */
[----:B------:R-:W-:Y:S01]  /*ec50*/  IMAD.U32 R3, R3, 0x10000, RZ ;  /* 0x0001000003037824 */ /* 0x000fe200078e00ff */
[----:B------:R-:W-:Y:S01]  /*ec60*/  SHF.L.U32 R7, R7, 0x10, RZ ;  /* 0x0000001007077819 */ /* 0x000fe200000006ff */
[----:B------:R-:W-:Y:S02]  /*ec70*/  IMAD.U32 R8, R8, 0x10000, RZ ;  /* 0x0001000008087824 */ /* 0x000fe400078e00ff */
[----:B------:R-:W-:-:S02]  /*ec80*/  IMAD.U32 R9, R9, 0x10000, RZ ;  /* 0x0001000009097824 */ /* 0x000fc400078e00ff */
[----:B------:R-:W-:Y:S01]  /*ec90*/  FADD.FTZ R2, R2, R3 ;  /* 0x0000000302027221 */ /* 0x000fe20000010000 */
        /* <DEDUP_REMOVED lines=34> */
.L_x_17994:
[----:B------:R-:W-:Y:S05]  /*eec0*/  BSYNC B1 ;  /* 0x0000000000017941 */ /* 0x000fea0003800000 */
.L_x_17993:
[----:B------:R-:W-:Y:S01]  /*eed0*/  HFMA2.MMA.BF16_V2 R4, R163, R112, -RZ ;  /* 0x00000070a3047235 */ /* 0x000fe200003000ff */
[----:B------:R-:W-:Y:S01]  /*eee0*/  FADD.FTZ R8, R7, R8 ;  /* 0x0000000807087221 */ /* 0x000fe20000010000 */
[----:B------:R-:W-:Y:S01]  /*eef0*/  HMUL2.BF16_V2 R110, R161, R110 ;  /* 0x0000006ea16e7232 */ /* 0x000fe20000200000 */
[----:B------:R-:W-:Y:S01]  /*ef00*/  BSSY B1, `(.L_x_17995) ;  /* 0x0000026000017945 */ /* 0x000fe20003800000 */
[----:B------:R-:W-:Y:S02]  /*ef10*/  HMUL2.BF16_V2 R7, R165, R114 ;  /* 0x00000072a5077232 */ /* 0x000fe40000200000 */
[--C-:B------:R-:W-:Y:S01]  /*ef20*/  FADD.FTZ R5, R5, R2.reuse ;  /* 0x0000000205057221 */ /* 0x100fe20000010000 */
[C---:B------:R-:W-:Y:S02]  /*ef30*/  PRMT R2, R110.reuse, 0x7610, R2 ;  /* 0x000076106e027816 */ /* 0x040fe40000000002 */
[----:B------:R-:W-:Y:S02]  /*ef40*/  PRMT R3, R110, 0x7632, R3 ;  /* 0x000076326e037816 */ /* 0x000fe40000000003 */
[----:B------:R-:W-:-:S02]  /*ef50*/  PRMT R6, R4, 0x7632, R6 ;  /* 0x0000763204067816 */ /* 0x000fc40000000006 */
        /* <DEDUP_REMOVED lines=32> */
.L_x_17996:
[----:B------:R-:W-:Y:S05]  /*f160*/  BSYNC B1 ;  /* 0x0000000000017941 */ /* 0x000fea0003800000 */
.L_x_17995:
[----:B------:R-:W-:Y:S01]  /*f170*/  HFMA2.MMA.BF16_V2 R118, R161, R118, -RZ ;  /* 0x00000076a1767235 */ /* 0x000fe200003000ff */
[----:B------:R-:W-:Y:S01]  /*f180*/  SHF.L.U32 R3, R3, 0x10, RZ ;  /* 0x0000001003037819 */ /* 0x000fe200000006ff */
[----:B------:R-:W-:Y:S02]  /*f190*/  IMAD.U32 R2, R2, 0x10000, RZ ;  /* 0x0001000002027824 */ /* 0x000fe400078e00ff */
[----:B------:R-:W-:Y:S02]  /*f1a0*/  HMUL2.BF16_V2 R120, R163, R120 ;  /* 0x00000078a3787232 */ /* 0x000fe40000200000 */
[----:B------:R-:W-:Y:S01]  /*f1b0*/  IMAD.U32 R4, R4, 0x10000, RZ ;  /* 0x0001000004047824 */ /* 0x000fe200078e00ff */
[----:B------:R-:W-:Y:S01]  /*f1c0*/  BSSY B1, `(.L_x_17997) ;  /* 0x0000047000017945 */ /* 0x000fe20003800000 */
[----:B------:R-:W-:Y:S02]  /*f1d0*/  IMAD.U32 R11, R6, 0x10000, RZ ;  /* 0x00010000060b7824 */ /* 0x000fe400078e00ff */
[----:B------:R-:W-:Y:S01]  /*f1e0*/  FADD.FTZ R2, R2, R3 ;  /* 0x0000000302027221 */ /* 0x000fe20000010000 */
[----:B------:R-:W-:-:S02]  /*f1f0*/  IMAD.U32 R7, R7, 0x10000, RZ ;  /* 0x0001000007077824 */ /* 0x000fc400078e00ff */
[----:B------:R-:W-:Y:S01]  /*f200*/  FADD.FTZ R62, R5, R62 ;  /* 0x0000003e053e7221 */ /* 0x000fe20000010000 */
[----:B------:R-:W-:Y:S01]  /*f210*/  FADD.FTZ R11, R4, R11 ;  /* 0x0000000b040b7221 */ /* 0x000fe20000010000 */
[----:B------:R-:W-:Y:S01]  /*f220*/  IMAD.U32 R6, R9, 0x10000, RZ ;  /* 0x0001000009067824 */ /* 0x000fe200078e00ff */
[----:B------:R-:W-:Y:S01]  /*f230*/  PRMT R3, R118, 0x7610, R3 ;  /* 0x0000761076037816 */ /* 0x000fe20000000003 */
        /* <DEDUP_REMOVED lines=9> */
[C---:B------:R-:W-:Y:S01]  /*f2d0*/  HFMA2.MMA.BF16_V2 R2, R167.reuse, R116, -RZ ;  /* 0x00000074a7027235 */ /* 0x040fe200003000ff */
[----:B------:R-:W-:Y:S01]  /*f2e0*/  FADD.FTZ R12, R3, R4 ;  /* 0x00000004030c7221 */ /* 0x000fe20000010000 */
[----:B------:R-:W-:Y:S01]  /*f2f0*/  HFMA2.MMA.BF16_V2 R9, R167, R130, -RZ ;  /* 0x00000082a7097235 */ /* 0x000fe200003000ff */
[----:B------:R-:W-:-:S02]  /*f300*/  IMAD.U32 R7, R7, 0x10000, RZ ;  /* 0x0001000007077824 */ /* 0x000fc400078e00ff */
[----:B------:R-:W-:Y:S02]  /*f310*/  HMUL2.BF16_V2 R4, R165, R122 ;  /* 0x0000007aa5047232 */ /* 0x000fe40000200000 */
[----:B------:R-:W-:Y:S01]  /*f320*/  FADD.FTZ R6, R11, R6 ;  /* 0x000000060b067221 */ /* 0x000fe20000010000 */
[--C-:B------:R-:W-:Y:S02]  /*f330*/  FADD.FTZ R13, R7, R10.reuse ;  /* 0x0000000a070d7221 */ /* 0x100fe40000010000 */
[C---:B------:R-:W-:Y:S01]  /*f340*/  PRMT R7, R4.reuse, 0x7632, R7 ;  /* 0x0000763204077816 */ /* 0x040fe20000000007 */
[----:B------:R-:W-:Y:S01]  /*f350*/  IMAD.U32 R4, R4, 0x10000, RZ ;  /* 0x0001000004047824 */ /* 0x000fe200078e00ff */
        /* <DEDUP_REMOVED lines=45> */
.L_x_17998:
[----:B------:R-:W-:Y:S05]  /*f630*/  BSYNC B1 ;  /* 0x0000000000017941 */ /* 0x000fea0003800000 */
.L_x_17997:
[----:B------:R-:W-:Y:S01]  /*f640*/  HFMA2.MMA.BF16_V2 R4, R163, R126, -RZ ;  /* 0x0000007ea3047235 */ /* 0x000fe200003000ff */
[----:B------:R-:W-:Y:S02]  /*f650*/  HMUL2.BF16_V2 R2, R161, R128 ;  /* 0x00000080a1027232 */ /* 0x000fe40000200000 */
[----:B------:R-:W-:Y:S01]  /*f660*/  FADD.FTZ R60, R3, R60 ;  /* 0x0000003c033c7221 */ /* 0x000fe20000010000 */
[----:B------:R-:W-:Y:S01]  /*f670*/  HFMA2.MMA.BF16_V2 R132, R167, R132, -RZ ;  /* 0x00000084a7847235 */ /* 0x000fe200003000ff */
[----:B------:R-:W-:Y:S01]  /*f680*/  HMUL2.BF16_V2 R6, R165, R124 ;  /* 0x0000007ca5067232 */ /* 0x000fe20000200000 */
[----:B------:R-:W-:Y:S01]  /*f690*/  BSSY B1, `(.L_x_17999) ;  /* 0x0000032000017945 */ /* 0x000fe20003800000 */
[C---:B------:R-:W-:Y:S01]  /*f6a0*/  PRMT R3, R2.reuse, 0x7632, R3 ;  /* 0x0000763202037816 */ /* 0x040fe20000000003 */
[----:B------:R-:W-:Y:S02]  /*f6b0*/  IMAD.U32 R2, R2, 0x10000, RZ ;  /* 0x0001000002027824 */ /* 0x000fe400078e00ff */
[----:B------:R-:W-:Y:S01]  /*f6c0*/  FADD.FTZ R59, R10, R59 ;  /* 0x0000003b0a3b7221 */ /* 0x000fe20000010000 */
[----:B------:R-:W-:Y:S01]  /*f6d0*/  PRMT R7, R6, 0x7632, R7 ;  /* 0x0000763206077816 */ /* 0x000fe20000000007 */
[C---:B------:R-:W-:Y:S01]  /*f6e0*/  IMAD.U32 R8, R4.reuse, 0x10000, RZ ;  /* 0x0001000004087824 */ /* 0x040fe200078e00ff */
[----:B------:R-:W-:Y:S01]  /*f6f0*/  PRMT R5, R4, 0x7632, R5 ;  /* 0x0000763204057816 */ /* 0x000fe20000000005 */
[----:B------:R-:W-:-:S02]  /*f700*/  IMAD.U32 R3, R3, 0x10000, RZ ;  /* 0x0001000003037824 */ /* 0x000fc400078e00ff */
[----:B------:R-:W-:Y:S01]  /*f710*/  IMAD.U32 R6, R6, 0x10000, RZ ;  /* 0x0001000006067824 */ /* 0x000fe200078e00ff */
[----:B------:R-:W-:Y:S01]  /*f720*/  SHF.L.U32 R5, R5, 0x10, RZ ;  /* 0x0000001005057819 */ /* 0x000fe200000006ff */
[--C-:B------:R-:W-:Y:S01]  /*f730*/  FADD.FTZ R4, R2, R3.reuse ;  /* 0x0000000302047221 */ /* 0x100fe20000010000 */
[C---:B------:R-:W-:Y:S01]  /*f740*/  PRMT R2, R132.reuse, 0x7610, R2 ;  /* 0x0000761084027816 */ /* 0x040fe20000000002 */
[----:B------:R-:W-:Y:S01]  /*f750*/  IMAD.U32 R7, R7, 0x10000, RZ ;  /* 0x0001000007077824 */ /* 0x000fe200078e00ff */
[----:B------:R-:W-:Y:S01]  /*f760*/  PRMT R3, R132, 0x7632, R3 ;  /* 0x0000763284037816 */ /* 0x000fe20000000003 */
[----:B------:R-:W-:Y:S02]  /*f770*/  FADD.FTZ R5, R8, R5 ;  /* 0x0000000508057221 */ /* 0x000fe40000010000 */
[----:B------:R-:W-:Y:S01]  /*f780*/  FADD.FTZ R7, R6, R7 ;  /* 0x0000000706077221 */ /* 0x000fe20000010000 */
[----:B------:R-:W-:Y:S02]  /*f790*/  IMAD.U32 R2, R2, 0x10000, RZ ;  /* 0x0001000002027824 */ /* 0x000fe400078e00ff */
[----:B------:R-:W-:Y:S01]  /*f7a0*/  FADD.FTZ R4, R4, R5 ;  /* 0x0000000504047221 */ /* 0x000fe20000010000 */
[----:B------:R-:W-:Y:S01]  /*f7b0*/  IMAD.U32 R3, R3, 0x10000, RZ ;  /* 0x0001000003037824 */ /* 0x000fe200078e00ff */
        /* <DEDUP_REMOVED lines=31> */
.L_x_18000:
[----:B------:R-:W-:Y:S05]  /*f9b0*/  BSYNC B1 ;  /* 0x0000000000017941 */ /* 0x000fea0003800000 */
.L_x_17999:
[----:B------:R-:W-:Y:S01]  /*f9c0*/  HFMA2.MMA.BF16_V2 R6, R163, R136, -RZ ;  /* 0x00000088a3067235 */ /* 0x000fe200003000ff */
[----:B------:R-:W-:Y:S02]  /*f9d0*/  HMUL2.BF16_V2 R134, R161, R134 ;  /* 0x00000086a1867232 */ /* 0x000fe40000200000 */
[----:B------:R-:W-:Y:S01]  /*f9e0*/  FADD.FTZ R3, R2, R3 ;  /* 0x0000000302037221 */ /* 0x000fe20000010000 */
[----:B------:R-:W-:Y:S01]  /*f9f0*/  HFMA2.MMA.BF16_V2 R140, R167, R140, -RZ ;  /* 0x0000008ca78c7235 */ /* 0x000fe200003000ff */
[----:B------:R-:W-:Y:S01]  /*fa00*/  FADD.FTZ R4, R4, R7 ;  /* 0x0000000704047221 */ /* 0x000fe20000010000 */
[----:B------:R-:W-:Y:S01]  /*fa10*/  HMUL2.BF16_V2 R8, R165, R138 ;  /* 0x0000008aa5087232 */ /* 0x000fe20000200000 */
[C---:B------:R-:W-:Y:S01]  /*fa20*/  PRMT R2, R134.reuse, 0x7610, R2 ;  /* 0x0000761086027816 */ /* 0x040fe20000000002 */
[----:B------:R-:W-:Y:S01]  /*fa30*/  BSSY B1, `(.L_x_18001) ;  /* 0x0000031000017945 */ /* 0x000fe20003800000 */
[----:B------:R-:W-:Y:S02]  /*fa40*/  PRMT R5, R134, 0x7632, R5 ;  /* 0x0000763286057816 */ /* 0x000fe40000000005 */
[----:B------:R-:W-:Y:S01]  /*fa50*/  PRMT R7, R6, 0x7632, R7 ;  /* 0x0000763206077816 */ /* 0x000fe20000000007 */
[----:B------:R-:W-:Y:S01]  /*fa60*/  IMAD.U32 R2, R2, 0x10000, RZ ;  /* 0x0001000002027824 */ /* 0x000fe200078e00ff */
[----:B------:R-:W-:Y:S01]  /*fa70*/  PRMT R9, R8, 0x7632, R9 ;  /* 0x0000763208097816 */ /* 0x000fe20000000009 */
[----:B------:R-:W-:Y:S01]  /*fa80*/  IMAD.U32 R5, R5, 0x10000, RZ ;  /* 0x0001000005057824 */ /* 0x000fe200078e00ff */
[----:B------:R-:W-:Y:S01]  /*fa90*/  SHF.L.U32 R7, R7, 0x10, RZ ;  /* 0x0000001007077819 */ /* 0x000fe200000006ff */
[----:B------:R-:W-:-:S02]  /*faa0*/  IMAD.U32 R10, R6, 0x10000, RZ ;  /* 0x00010000060a7824 */ /* 0x000fc400078e00ff */
[--C-:B------:R-:W-:Y:S01]  /*fab0*/  FADD.FTZ R6, R2, R5.reuse ;  /* 0x0000000502067221 */ /* 0x100fe20000010000 */
[----:B------:R-:W-:Y:S01]  /*fac0*/  PRMT R2, R140, 0x7610, R2 ;  /* 0x000076108c027816 */ /* 0x000fe20000000002 */
[----:B------:R-:W-:Y:S01]  /*fad0*/  IMAD.U32 R8, R8, 0x10000, RZ ;  /* 0x0001000008087824 */ /* 0x000fe200078e00ff */
[----:B------:R-:W-:Y:S01]  /*fae0*/  PRMT R5, R140, 0x7632, R5 ;  /* 0x000076328c057816 */ /* 0x000fe20000000005 */
[----:B------:R-:W-:Y:S02]  /*faf0*/  IMAD.U32 R9, R9, 0x10000, RZ ;  /* 0x0001000009097824 */ /* 0x000fe400078e00ff */
[----:B------:R-:W-:Y:S01]  /*fb00*/  FADD.FTZ R7, R10, R7 ;  /* 0x000000070a077221 */ /* 0x000fe20000010000 */
[----:B------:R-:W-:Y:S02]  /*fb10*/  IMAD.U32 R2, R2, 0x10000, RZ ;  /* 0x0001000002027824 */ /* 0x000fe400078e00ff */
[----:B------:R-:W-:Y:S01]  /*fb20*/  FADD.FTZ R9, R8, R9 ;  /* 0x0000000908097221 */ /* 0x000fe20000010000 */
        /* <DEDUP_REMOVED lines=33> */
.L_x_18002:
[----:B------:R-:W-:Y:S05]  /*fd40*/  BSYNC B1 ;  /* 0x0000000000017941 */ /* 0x000fea0003800000 */
.L_x_18001:
[----:B------:R-:W-:Y:S01]  /*fd50*/  HFMA2.MMA.BF16_V2 R8, R163, R144, -RZ ;  /* 0x00000090a3087235 */ /* 0x000fe200003000ff */
[----:B------:R-:W-:Y:S01]  /*fd60*/  HMUL2.BF16_V2 R142, R161, R142 ;  /* 0x0000008ea18e7232 */ /* 0x000fe20000200000 */
[----:B------:R-:W-:Y:S01]  /*fd70*/  BSSY B1, `(.L_x_18003) ;  /* 0x0000027000017945 */ /* 0x000fe20003800000 */
[----:B------:R-:W-:Y:S02]  /*fd80*/  HMUL2.BF16_V2 R10, R165, R146 ;  /* 0x00000092a50a7232 */ /* 0x000fe40000200000 */
[----:B------:R-:W-:Y:S01]  /*fd90*/  FADD.FTZ R5, R2, R5 ;  /* 0x0000000502057221 */ /* 0x000fe20000010000 */
[----:B------:R-:W-:Y:S01]  /*fda0*/  FADD.FTZ R6, R6, R9 ;  /* 0x0000000906067221 */ /* 0x000fe20000010000 */
[C---:B------:R-:W-:Y:S02]  /*fdb0*/  PRMT R2, R142.reuse, 0x7610, R2 ;  /* 0x000076108e027816 */ /* 0x040fe40000000002 */
[----:B------:R-:W-:Y:S02]  /*fdc0*/  PRMT R7, R142, 0x7632, R7 ;  /* 0x000076328e077816 */ /* 0x000fe40000000007 */
[----:B------:R-:W-:-:S02]  /*fdd0*/  PRMT R9, R8, 0x7632, R9 ;  /* 0x0000763208097816 */ /* 0x000fc40000000009 */
[----:B------:R-:W-:Y:S01]  /*fde0*/  PRMT R11, R10, 0x7632, R11 ;  /* 0x000076320a0b7816 */ /* 0x000fe2000000000b */
[----:B------:R-:W-:Y:S06]  /*fdf0*/  @P1 BRA `(.L_x_18004) ;  /* 0x0000000000781947 */ /* 0x000fec0003800000 */
[C---:B------:R-:W-:Y:S01]  /*fe00*/  VIADD R15, R157.reuse, 0x3 ;  /* 0x000000039d0f7836 */ /* 0x040fe20000000000 */
[CC--:B------:R-:W-:Y:S01]  /*fe10*/  ISETP.GE.AND P5, PT, R157.reuse, R56.reuse, PT ;  /* 0x000000389d00720c */ /* 0x0c0fe20003fa6270 */
[----:B------:R-:W-:Y:S01]  /*fe20*/  VIADD R13, R157, 0x2 ;  /* 0x000000029d0d7836 */ /* 0x000fe20000000000 */
[----:B------:R-:W-:Y:S01]  /*fe30*/  PRMT R12, R151, 0x7632, R12 ;  /* 0x00007632970c7816 */ /* 0x000fe2000000000c */
[----:B------:R-:W-:Y:S01]  /*fe40*/  VIADD R19, R157, 0x6 ;  /* 0x000000069d137836 */ /* 0x000fe20000000000 */
[-C--:B------:R-:W-:Y:S01]  /*fe50*/  ISETP.GE.AND P6, PT, R15, R56.reuse, PT ;  /* 0x000000380f00720c */ /* 0x080fe20003fc6270 */
[----:B------:R-:W-:Y:S01]  /*fe60*/  VIADD R15, R157, 0x7 ;  /* 0x000000079d0f7836 */ /* 0x000fe20000000000 */
[----:B------:R-:W-:Y:S01]  /*fe70*/  ISETP.GE.AND P0, PT, R13, R56, PT ;  /* 0x000000380d00720c */ /* 0x000fe20003f06270 */
[C---:B------:R-:W-:Y:S01]  /*fe80*/  VIADD R13, R157.reuse, 0x4 ;  /* 0x000000049d0d7836 */ /* 0x040fe20000000000 */
[----:B------:R-:W-:Y:S02]  /*fe90*/  IADD3 R17, R157, 0x5, RZ ;  /* 0x000000059d117810 */ /* 0x000fe40007ffe0ff */
[----:B------:R-:W-:-:S02]  /*fea0*/  SEL R14, R151, RZ, !P0 ;  /* 0x000000ff970e7207 */ /* 0x000fc40004000000 */
[-C--:B------:R-:W-:Y:S02]  /*feb0*/  ISETP.GE.AND P0, PT, R15, R56.reuse, PT ;  /* 0x000000380f00720c */ /* 0x080fe40003f06270 */
[-C--:B------:R-:W-:Y:S01]  /*fec0*/  ISETP.GE.AND P4, PT, R13, R56.reuse, PT ;  /* 0x000000380d00720c */ /* 0x080fe20003f86270 */
[----:B------:R-:W-:Y:S01]  /*fed0*/  VIADD R13, R157, 0x1 ;  /* 0x000000019d0d7836 */ /* 0x000fe20000000000 */
[-C--:B------:R-:W-:Y:S02]  /*fee0*/  ISETP.GE.AND P2, PT, R19, R56.reuse, PT ;  /* 0x000000381300720c */ /* 0x080fe40003f46270 */
[----:B------:R-:W-:Y:S02]  /*fef0*/  @P5 PRMT R150, RZ, 0x7610, R150 ;  /* 0x00007610ff965816 */ /* 0x000fe40000000096 */
[----:B------:R-:W-:Y:S02]  /*ff00*/  SEL R151, R12, RZ, !P6 ;  /* 0x000000ff0c977207 */ /* 0x000fe40007000000 */
[----:B------:R-:W-:-:S02]  /*ff10*/  ISETP.GE.AND P6, PT, R13, R56, PT ;  /* 0x000000380d00720c */ /* 0x000fc40003fc6270 */
        /* <DEDUP_REMOVED lines=12> */
.L_x_18004:
[----:B------:R-:W-:Y:S05]  /*ffe0*/  BSYNC B1 ;  /* 0x0000000000017941 */ /* 0x000fea0003800000 */
.L_x_18003:
[----:B------:R-:W-:Y:S01]  /*fff0*/  HFMA2.MMA.BF16_V2 R150, R161, R150, -RZ ;  /* 0x00000096a1967235 */ /* 0x000fe200003000ff */
[----:B------:R-:W-:Y:S01]  /*10000*/  SHF.L.U32 R7, R7, 0x10, RZ ;  /* 0x0000001007077819 */ /* 0x000fe200000006ff */
[----:B------:R-:W-:Y:S02]  /*10010*/  IMAD.U32 R10, R10, 0x10000, RZ ;  /* 0x000100000a0a7824 */ /* 0x000fe400078e00ff */
[----:B------:R-:W-:Y:S02]  /*10020*/  HMUL2.BF16_V2 R151, R163, R151 ;  /* 0x00000097a3977232 */ /* 0x000fe40000200000 */
[----:B------:R-:W-:Y:S02]  /*10030*/  IMAD.U32 R11, R11, 0x10000, RZ ;  /* 0x000100000b0b7824 */ /* 0x000fe400078e00ff */
[----:B------:R-:W-:Y:S01]  /*10040*/  FADD.FTZ R3, R4, R3 ;  /* 0x0000000304037221 */ /* 0x000fe20000010000 */
[----:B------:R-:W-:Y:S02]  /*10050*/  IMAD.U32 R2, R2, 0x10000, RZ ;  /* 0x0001000002027824 */ /* 0x000fe400078e00ff */
[----:B------:R-:W-:Y:S01]  /*10060*/  FADD.FTZ R6, R6, R5 ;  /* 0x0000000506067221 */ /* 0x000fe20000010000 */
[----:B------:R-:W-:-:S02]  /*10070*/  IMAD.U32 R8, R8, 0x10000, RZ ;  /* 0x0001000008087824 */ /* 0x000fc400078e00ff */
[----:B------:R-:W-:Y:S01]  /*10080*/  FADD.FTZ R10, R10, R11 ;  /* 0x0000000b0a0a7221 */ /* 0x000fe20000010000 */
[----:B------:R-:W-:Y:S02]  /*10090*/  IMAD.U32 R9, R9, 0x10000, RZ ;  /* 0x0001000009097824 */ /* 0x000fe400078e00ff */
[----:B------:R-:W-:Y:S01]  /*100a0*/  FADD.FTZ R2, R2, R7 ;  /* 0x0000000702027221 */ /* 0x000fe20000010000 */
[C---:B------:R-:W-:Y:S01]  /*100b0*/  PRMT R11, R151.reuse, 0x7610, R11 ;  /* 0x00007610970b7816 */ /* 0x040fe2000000000b */
[----:B------:R-:W-:Y:S01]  /*100c0*/  BSSY B1, `(.L_x_18005) ;  /* 0x0000043000017945 */ /* 0x000fe20003800000 */
[----:B------:R-:W-:Y:S01]  /*100d0*/  FADD.FTZ R9, R8, R9 ;  /* 0x0000000908097221 */ /* 0x000fe20000010000 */
[----:B------:R-:W-:Y:S01]  /*100e0*/  PRMT R12, R151, 0x7632, R12 ;  /* 0x00007632970c7816 */ /* 0x000fe2000000000c */
[----:B------:R-:W-:Y:S01]  /*100f0*/  FADD.FTZ R58, R3, R58 ;  /* 0x0000003a033a7221 */ /* 0x000fe20000010000 */
        /* <DEDUP_REMOVED lines=12> */
[----:B------:R-:W-:Y:S02]  /*101c0*/  HMUL2.BF16_V2 R8, R165, R152 ;  /* 0x00000098a5087232 */ /* 0x000fe40000200000 */
[----:B------:R-:W-:Y:S01]  /*101d0*/  FADD.FTZ R57, R6, R57 ;  /* 0x0000003906397221 */ /* 0x000fe20000010000 */
        /* <DEDUP_REMOVED lines=9> */
[----:B------:R-:W-:Y:S02]  /*10270*/  IMAD.U32 R13, R13, 0x10000, RZ ;  /* 0x000100000d0d7824 */ /* 0x000fe400078e00ff */
[----:B------:R-:W-:Y:S01]  /*10280*/  FADD.FTZ R2, R2, R7 ;  /* 0x0000000702027221 */ /* 0x000fe20000010000 */
[----:B------:R-:W-:Y:S01]  /*10290*/  FADD.FTZ R11, R8, R11 ;  /* 0x0000000b080b7221 */ /* 0x000fe20000010000 */
[----:B------:R-:W-:Y:S02]  /*102a0*/  FADD.FTZ R12, R12, R13 ;  /* 0x0000000d0c0c7221 */ /* 0x000fe40000010000 */
[----:B------:R-:W-:Y:S01]  /*102b0*/  FADD.FTZ R2, R9, R2 ;  /* 0x0000000209027221 */ /* 0x000fe20000010000 */
[----:B------:R-:W-:-:S03]  /*102c0*/  FADD.FTZ R11, R14, R11 ;  /* 0x0000000b0e0b7221 */ /* 0x000fc60000010000 */
[----:B------:R-:W-:Y:S01]  /*102d0*/  FADD.FTZ R53, R2, R53 ;  /* 0x0000003502357221 */ /* 0x000fe20000010000 */
[----:B------:R-:W-:-:S04]  /*102e0*/  FADD.FTZ R11, R11, R12 ;  /* 0x0000000c0b0b7221 */ /* 0x000fc80000010000 */
[----:B------:R-:W-:Y:S01]  /*102f0*/  FADD.FTZ R52, R11, R52 ;  /* 0x000000340b347221 */ /* 0x000fe20000010000 */
[----:B------:R-:W-:Y:S06]  /*10300*/  @P1 BRA `(.L_x_18006) ;  /* 0x0000000000781947 */ /* 0x000fec0003800000 */
        /* <DEDUP_REMOVED lines=8> */
[----:B------:R-:W-:Y:S02]  /*10390*/  PRMT R2, R155, 0x7632, R2 ;  /* 0x000076329b027816 */ /* 0x000fe40000000002 */
[----:B------:R-:W-:-:S02]  /*103a0*/  ISETP.GE.AND P4, PT, R3, R56, PT ;  /* 0x000000380300720c */ /* 0x000fc40003f86270 */
[C---:B------:R-:W-:Y:S01]  /*103b0*/  IADD3 R3, R157.reuse, 0x7, RZ ;  /* 0x000000079d037810 */ /* 0x040fe20007ffe0ff */
[----:B------:R-:W-:Y:S01]  /*103c0*/  VIADD R157, R157, 0x6 ;  /* 0x000000069d9d7836 */ /* 0x000fe20000000000 */
[-C--:B------:R-:W-:Y:S02]  /*103d0*/  ISETP.GE.AND P3, PT, R5, R56.reuse, PT ;  /* 0x000000380500720c */ /* 0x080fe40003f66270 */
[-C--:B------:R-:W-:Y:S02]  /*103e0*/  ISETP.GE.AND P0, PT, R3, R56.reuse, PT ;  /* 0x000000380300720c */ /* 0x080fe40003f06270 */
[----:B------:R-:W-:Y:S02]  /*103f0*/  @P6 PRMT R154, RZ, 0x7610, R154 ;  /* 0x00007610ff9a6816 */ /* 0x000fe4000000009a */
[----:B------:R-:W-:Y:S02]  /*10400*/  ISETP.GE.AND P6, PT, R157, R56, PT ;  /* 0x000000389d00720c */ /* 0x000fe40003fc6270 */
[----:B------:R-:W-:-:S02]  /*10410*/  SEL R4, R155, RZ, !P5 ;  /* 0x000000ff9b047207 */ /* 0x000fc40006800000 */
[----:B------:R-:W-:Y:S02]  /*10420*/  ISETP.GE.AND P2, PT, R7, R56, PT ;  /* 0x000000380700720c */ /* 0x000fe40003f46270 */
[----:B------:R-:W-:Y:S02]  /*10430*/  PRMT R3, R156, 0x7632, R3 ;  /* 0x000076329c037816 */ /* 0x000fe40000000003 */
[----:B------:R-:W-:Y:S02]  /*10440*/  SEL R155, R2, RZ, !P4 ;  /* 0x000000ff029b7207 */ /* 0x000fe40006000000 */
        /* <DEDUP_REMOVED lines=8> */
[----:B------:R-:W-:-:S02]  /*104d0*/  PRMT R154, R154, 0x5410, R3 ;  /* 0x000054109a9a7816 */ /* 0x000fc40000000003 */
[----:B------:R-:W-:-:S07]  /*104e0*/  @!P0 PRMT R158, R7, 0x7610, R158 ;  /* 0x00007610079e8816 */ /* 0x000fce000000009e */
.L_x_18006:
[----:B------:R-:W-:Y:S05]  /*104f0*/  BSYNC B1 ;  /* 0x0000000000017941 */ /* 0x000fea0003800000 */
.L_x_18005:
[----:B------:R-:W-:Y:S01]  /*10500*/  HMUL2.BF16_V2 R2, R161, R154 ;  /* 0x0000009aa1027232 */ /* 0x000fe20000200000 */
[----:B------:R-:W-:Y:S01]  /*10510*/  HFMA2.MMA.BF16_V2 R155, R163, R155, -RZ ;  /* 0x0000009ba39b7235 */ /* 0x000fe200003000ff */
[----:B------:R-:W-:Y:S01]  /*10520*/  HMUL2.BF16_V2 R156, R165, R156 ;  /* 0x0000009ca59c7232 */ /* 0x000fe20000200000 */
[----:B------:R-:W-:Y:S01]  /*10530*/  HFMA2.MMA.BF16_V2 R158, R167, R158, -RZ ;  /* 0x0000009ea79e7235 */ /* 0x000fe200003000ff */
[----:B------:R-:W-:Y:S01]  /*10540*/  IADD3 R87, R87, 0x4, RZ ;  /* 0x0000000457577810 */ /* 0x000fe20007ffe0ff */
[C---:B------:R-:W-:Y:S01]  /*10550*/  IMAD.U32 R4, R2.reuse, 0x10000, RZ ;  /* 0x0001000002047824 */ /* 0x040fe200078e00ff */
[----:B------:R-:W-:Y:S02]  /*10560*/  PRMT R3, R2, 0x7632, R3 ;  /* 0x0000763202037816 */ /* 0x000fe40000000003 */
[----:B------:R-:W-:Y:S02]  /*10570*/  PRMT R5, R156, 0x7632, R5 ;  /* 0x000076329c057816 */ /* 0x000fe40000000005 */
[----:B------:R-:W-:Y:S01]  /*10580*/  ISETP.GE.AND P0, PT, R87, R48, PT ;  /* 0x000000305700720c */ /* 0x000fe20003f06270 */
[----:B------:R-:W-:Y:S01]  /*10590*/  IMAD.U32 R3, R3, 0x10000, RZ ;  /* 0x0001000003037824 */ /* 0x000fe200078e00ff */
[----:B------:R-:W-:Y:S01]  /*105a0*/  PRMT R2, R155, 0x7610, R2 ;  /* 0x000076109b027816 */ /* 0x000fe20000000002 */
[----:B------:R-:W-:-:S02]  /*105b0*/  IMAD.U32 R5, R5, 0x10000, RZ ;  /* 0x0001000005057824 */ /* 0x000fc400078e00ff */
[--C-:B------:R-:W-:Y:S01]  /*105c0*/  FADD.FTZ R6, R4, R3.reuse ;  /* 0x0000000304067221 */ /* 0x100fe20000010000 */
[----:B------:R-:W-:Y:S01]  /*105d0*/  PRMT R3, R155, 0x7632, R3 ;  /* 0x000076329b037816 */ /* 0x000fe20000000003 */
[----:B------:R-:W-:Y:S01]  /*105e0*/  IMAD.U32 R7, R2, 0x10000, RZ ;  /* 0x0001000002077824 */ /* 0x000fe200078e00ff */
[----:B------:R-:W-:Y:S02]  /*105f0*/  PRMT R4, R156, 0x7610, R4 ;  /* 0x000076109c047816 */ /* 0x000fe40000000004 */
[----:B------:R-:W-:Y:S02]  /*10600*/  SHF.L.U32 R8, R3, 0x10, RZ ;  /* 0x0000001003087819 */ /* 0x000fe400000006ff */
[----:B------:R-:W-:Y:S01]  /*10610*/  PRMT R2, R158, 0x7610, R2 ;  /* 0x000076109e027816 */ /* 0x000fe20000000002 */
[----:B------:R-:W-:Y:S01]  /*10620*/  IMAD.U32 R4, R4, 0x10000, RZ ;  /* 0x0001000004047824 */ /* 0x000fe200078e00ff */
[----:B------:R-:W-:Y:S01]  /*10630*/  PRMT R3, R158, 0x7632, R3 ;  /* 0x000076329e037816 */ /* 0x000fe20000000003 */
[----:B------:R-:W-:-:S02]  /*10640*/  FADD.FTZ R7, R7, R8 ;  /* 0x0000000807077221 */ /* 0x000fc40000010000 */
[----:B------:R-:W-:Y:S02]  /*10650*/  IMAD.U32 R2, R2, 0x10000, RZ ;  /* 0x0001000002027824 */ /* 0x000fe400078e00ff */
[----:B------:R-:W-:Y:S01]  /*10660*/  FADD.FTZ R5, R4, R5 ;  /* 0x0000000504057221 */ /* 0x000fe20000010000 */
[----:B------:R-:W-:Y:S02]  /*10670*/  IMAD.U32 R3, R3, 0x10000, RZ ;  /* 0x0001000003037824 */ /* 0x000fe400078e00ff */
[----:B------:R-:W-:Y:S02]  /*10680*/  FADD.FTZ R6, R6, R7 ;  /* 0x0000000706067221 */ /* 0x000fe40000010000 */
[----:B------:R-:W-:Y:S02]  /*10690*/  FADD.FTZ R2, R2, R3 ;  /* 0x0000000302027221 */ /* 0x000fe40000010000 */
[----:B------:R-:W-:-:S04]  /*106a0*/  FADD.FTZ R5, R6, R5 ;  /* 0x0000000506057221 */ /* 0x000fc80000010000 */
[----:B------:R-:W-:-:S04]  /*106b0*/  FADD.FTZ R2, R5, R2 ;  /* 0x0000000205027221 */ /* 0x000fc80000010000 */
[----:B------:R-:W-:Y:S01]  /*106c0*/  FADD.FTZ R51, R2, R51 ;  /* 0x0000003302337221 */ /* 0x000fe20000010000 */
[----:B------:R-:W-:Y:S06]  /*106d0*/  @!P0 BRA `(.L_x_18007) ;  /* 0xffffff7800648947 */ /* 0x000fec000383ffff */
.L_x_17942:
[----:B------:R-:W-:Y:S05]  /*106e0*/  BSYNC B0 ;  /* 0x0000000000007941 */ /* 0x000fea0003800000 */
.L_x_17941:
[----:B0---4-:R-:W0:Y:S01]  /*106f0*/  SHFL.BFLY PT, R2, R83, 0x2, 0x1f ;  /* 0x0c401f0053027f89 */ /* 0x011e2200000e0000 */
[----:B------:R-:W-:Y:S01]  /*10700*/  LOP3.LUT P0, RZ, R46, 0x3, RZ, 0xc0, !PT ;  /* 0x000000032eff7812 */ /* 0x000fe2000780c0ff */
[----:B------:R-:W-:Y:S01]  /*10710*/  BSSY B0, `(.L_x_18008) ;  /* 0x00000ae000007945 */ /* 0x000fe20003800000 */
[----:B------:R-:W-:Y:S01]  /*10720*/  IMAD.SHL.U32 R47, R47, 0x100, RZ ;  /* 0x000001002f2f7824 */ /* 0x000fe200078e00ff */
[----:B-1----:R-:W1:Y:S04]  /*10730*/  SHFL.BFLY PT, R4, R81, 0x2, 0x1f ;  /* 0x0c401f0051047f89 */ /* 0x002e6800000e0000 */
[----:B------:R-:W4:Y:S04]  /*10740*/  SHFL.BFLY PT, R9, R80, 0x2, 0x1f ;  /* 0x0c401f0050097f89 */ /* 0x000f2800000e0000 */
[----:B------:R-:W2:Y:S04]  /*10750*/  SHFL.BFLY PT, R3, R50, 0x2, 0x1f ;  /* 0x0c401f0032037f89 */ /* 0x000ea800000e0000 */
[----:B------:R-:W3:Y:S04]  /*10760*/  SHFL.BFLY PT, R5, R84, 0x2, 0x1f ;  /* 0x0c401f0054057f89 */ /* 0x000ee800000e0000 */
[----:B------:R-:W3:Y:S04]  /*10770*/  SHFL.BFLY PT, R14, R71, 0x2, 0x1f ;  /* 0x0c401f00470e7f89 */ /* 0x000ee800000e0000 */
[----:B------:R-:W3:Y:S01]  /*10780*/  SHFL.BFLY PT, R7, R82, 0x2, 0x1f ;  /* 0x0c401f0052077f89 */ /* 0x000ee200000e0000 */
[----:B0-----:R-:W-:-:S03]  /*10790*/  FADD.FTZ R83, R2, R83 ;  /* 0x0000005302537221 */ /* 0x001fc60000010000 */
[----:B------:R-:W0:Y:S01]  /*107a0*/  SHFL.BFLY PT, R6, R79, 0x2, 0x1f ;  /* 0x0c401f004f067f89 */ /* 0x000e2200000e0000 */
[----:B-1----:R-:W-:-:S03]  /*107b0*/  FADD.FTZ R81, R4, R81 ;  /* 0x0000005104517221 */ /* 0x002fc60000010000 */
[----:B------:R-:W1:Y:S01]  /*107c0*/  SHFL.BFLY PT, R2, R69, 0x2, 0x1f ;  /* 0x0c401f0045027f89 */ /* 0x000e6200000e0000 */
[----:B----4-:R-:W-:-:S03]  /*107d0*/  FADD.FTZ R80, R9, R80 ;  /* 0x0000005009507221 */ /* 0x010fc60000010000 */
[----:B------:R-:W4:Y:S01]  /*107e0*/  SHFL.BFLY PT, R4, R67, 0x2, 0x1f ;  /* 0x0c401f0043047f89 */ /* 0x000f2200000e0000 */
[----:B--2---:R-:W-:-:S03]  /*107f0*/  FADD.FTZ R3, R3, R50 ;  /* 0x0000003203037221 */ /* 0x004fc60000010000 */
[----:B---3--:R-:W2:Y:S01]  /*10800*/  SHFL.BFLY PT, R8, R77, 0x2, 0x1f ;  /* 0x0c401f004d087f89 */ /* 0x008ea200000e0000 */
[----:B------:R-:W-:-:S03]  /*10810*/  FADD.FTZ R5, R5, R84 ;  /* 0x0000005405057221 */ /* 0x000fc60000010000 */
[----:B------:R-:W3:Y:S01]  /*10820*/  SHFL.BFLY PT, R11, R78, 0x2, 0x1f ;  /* 0x0c401f004e0b7f89 */ /* 0x000ee200000e0000 */
[----:B------:R-:W-:-:S03]  /*10830*/  FADD.FTZ R71, R14, R71 ;  /* 0x000000470e477221 */ /* 0x000fc60000010000 */
[----:B------:R-:W3:Y:S01]  /*10840*/  SHFL.BFLY PT, R10, R75, 0x2, 0x1f ;  /* 0x0c401f004b0a7f89 */ /* 0x000ee200000e0000 */
[----:B------:R-:W-:-:S03]  /*10850*/  FADD.FTZ R7, R7, R82 ;  /* 0x0000005207077221 */ /* 0x000fc60000010000 */
        /* <DEDUP_REMOVED lines=8> */
[----:B------:R-:W2:Y:S01]  /*108e0*/  SHFL.BFLY PT, R9, R66, 0x2, 0x1f ;  /* 0x0c401f0042097f89 */ /* 0x000ea200000e0000 */
[----:B---3--:R-:W-:-:S03]  /*108f0*/  FADD.FTZ R78, R11, R78 ;  /* 0x0000004e0b4e7221 */ /* 0x008fc60000010000 */
        /* <DEDUP_REMOVED lines=11> */
[----:B--2---:R-:W-:Y:S01]  /*109b0*/  FADD.FTZ R66, R9, R66 ;  /* 0x0000004209427221 */ /* 0x004fe20000010000 */
[----:B------:R-:W-:Y:S02]  /*109c0*/  LOP3.LUT R9, R0, 0xffffffc0, RZ, 0xc0, !PT ;  /* 0xffffffc000097812 */ /* 0x000fe400078ec0ff */
[----:B------:R-:W2:Y:S01]  /*109d0*/  SHFL.BFLY PT, R25, R62, 0x2, 0x1f ;  /* 0x0c401f003e197f89 */ /* 0x000ea200000e0000 */
[----:B---3--:R-:W-:Y:S01]  /*109e0*/  FADD.FTZ R76, R13, R76 ;  /* 0x0000004c0d4c7221 */ /* 0x008fe20000010000 */
[----:B------:R-:W-:Y:S02]  /*109f0*/  ISETP.NE.OR P1, PT, R9, 0x40, P0 ;  /* 0x000000400900780c */ /* 0x000fe40000725670 */
        /* <DEDUP_REMOVED lines=77> */
[----:B-1----:R-:W-:Y:S01]  /*10ed0*/  FADD.FTZ R31, R31, R36 ;  /* 0x000000241f1f7221 */ /* 0x002fe20000010000 */
[----:B------:R-:W-:Y:S01]  /*10ee0*/  BAR.SYNC.DEFER_BLOCKING 0x0 ;  /* 0x0000000000007b1d */ /* 0x000fe20000010000 */
[----:B----4-:R-:W-:Y:S01]  /*10ef0*/  FADD.FTZ R42, R42, R29 ;  /* 0x0000001d2a2a7221 */ /* 0x010fe20000010000 */
[----:B--2---:R-:W-:Y:S01]  /*10f00*/  FADD.FTZ R43, R43, R38 ;  /* 0x000000262b2b7221 */ /* 0x004fe20000010000 */
[----:B---3--:R-:W-:Y:S01]  /*10f10*/  FADD.FTZ R58, R57, R58 ;  /* 0x0000003a393a7221 */ /* 0x008fe20000010000 */
[----:B------:R-:W-:Y:S01]  /*10f20*/  FADD.FTZ R59, R53, R40 ;  /* 0x00000028353b7221 */ /* 0x000fe20000010000 */
[----:B------:R-:W-:Y:S01]  /*10f30*/  FADD.FTZ R64, R33, R44 ;  /* 0x0000002c21407221 */ /* 0x000fe20000010000 */
[----:B0-----:R-:W-:Y:S01]  /*10f40*/  FADD.FTZ R65, R51, R48 ;  /* 0x0000003033417221 */ /* 0x001fe20000010000 */
        /* <DEDUP_REMOVED lines=42> */
.L_x_18009:
[----:B------:R-:W-:Y:S05]  /*111f0*/  BSYNC B0 ;  /* 0x0000000000007941 */ /* 0x000fea0003800000 */
.L_x_18008:
        /* <DEDUP_REMOVED lines=18> */
[----:B------:R-:W4:Y:S04]  /*11320*/  LDS R33, [R68+0xa0] ;  /* 0x0000a00044217984 */ /* 0x000f280000000800 */
[----:B------:R-:W4:Y:S04]  /*11330*/  LDS R34, [R68+0xc0] ;  /* 0x0000c00044227984 */ /* 0x000f280000000800 */
[----:B------:R-:W4:Y:S04]  /*11340*/  LDS R35, [R68+0xe0] ;  /* 0x0000e00044237984 */ /* 0x000f280000000800 */
[----:B------:R-:W4:Y:S04]  /*11350*/  LDS R37, [R68+0x100] ;  /* 0x0001000044257984 */ /* 0x000f280000000800 */
[----:B------:R-:W4:Y:S04]  /*11360*/  LDS R36, [R68+0x120] ;  /* 0x0001200044247984 */ /* 0x000f280000000800 */
        /* <DEDUP_REMOVED lines=11> */
[----:B------:R-:W-:-:S03]  /*11420*/  FADD.FTZ R6, R6, R33 ;  /* 0x0000002106067221 */ /* 0x000fc60000010000 */
        /* <DEDUP_REMOVED lines=11> */
[----:B0-----:R-:W-:-:S03]  /*114e0*/  FADD.FTZ R13, R13, R38 ;  /* 0x000000260d0d7221 */ /* 0x001fc60000010000 */
[----:B-----5:R-:W0:Y:S01]  /*114f0*/  LDS R55, [R68+0x2c0] ;  /* 0x0002c00044377984 */ /* 0x020e220000000800 */
        /* <DEDUP_REMOVED lines=18> */
[----:B------:R-:W-:Y:S01]  /*11620*/  FADD.FTZ R23, R23, R52 ;  /* 0x0000003417177221 */ /* 0x000fe20000010000 */
[----:B0-----:R-:W-:Y:S01]  /*11630*/  FADD.FTZ R24, R24, R55 ;  /* 0x0000003718187221 */ /* 0x001fe20000010000 */
[----:B-1----:R-:W-:Y:S01]  /*11640*/  FADD.FTZ R25, R25, R54 ;  /* 0x0000003619197221 */ /* 0x002fe20000010000 */
[----:B--2---:R-:W-:Y:S01]  /*11650*/  FADD.FTZ R30, R30, R57 ;  /* 0x000000391e1e7221 */ /* 0x004fe20000010000 */
[----:B---3--:R-:W-:Y:S01]  /*11660*/  FADD.FTZ R31, R31, R56 ;  /* 0x000000381f1f7221 */ /* 0x008fe20000010000 */
[----:B----4-:R-:W-:Y:S01]  /*11670*/  FADD.FTZ R42, R42, R61 ;  /* 0x0000003d2a2a7221 */ /* 0x010fe20000010000 */
[----:B------:R-:W-:Y:S01]  /*11680*/  FADD.FTZ R43, R43, R60 ;  /* 0x0000003c2b2b7221 */ /* 0x000fe20000010000 */
[----:B------:R-:W-:Y:S01]  /*11690*/  FADD.FTZ R58, R58, R63 ;  /* 0x0000003f3a3a7221 */ /* 0x000fe20000010000 */
[----:B------:R-:W-:Y:S01]  /*116a0*/  FADD.FTZ R59, R59, R62 ;  /* 0x0000003e3b3b7221 */ /* 0x000fe20000010000 */
[----:B------:R-:W-:Y:S01]  /*116b0*/  FADD.FTZ R64, R64, R67 ;  /* 0x0000004340407221 */ /* 0x000fe20000010000 */
[----:B------:R-:W-:-:S07]  /*116c0*/  FADD.FTZ R65, R65, R66 ;  /* 0x0000004241417221 */ /* 0x000fce0000010000 */
.L_x_18011:
[----:B------:R-:W-:Y:S05]  /*116d0*/  BSYNC B0 ;  /* 0x0000000000007941 */ /* 0x000fea0003800000 */
.L_x_18010:
[----:B------:R-:W-:Y:S01]  /*116e0*/  BAR.SYNC.DEFER_BLOCKING 0x0 ;  /* 0x0000000000007b1d */ /* 0x000fe20000010000 */
[----:B------:R-:W-:Y:S01]  /*116f0*/  ISETP.NE.OR P1, PT, R69, 0x20, P0 ;  /* 0x000000204500780c */ /* 0x000fe20000725670 */
[----:B------:R-:W-:-:S04]  /*11700*/  VIADD R28, R0, 0x1f ;  /* 0x0000001f001c7836 */ /* 0x000fc80000000000 */
        /* <DEDUP_REMOVED lines=42> */
.L_x_18013:
[----:B------:R-:W-:Y:S05]  /*119b0*/  BSYNC B0 ;  /* 0x0000000000007941 */ /* 0x000fea0003800000 */
.L_x_18012:
        /* <DEDUP_REMOVED lines=15> */
[----:B------:R-:W4:Y:S04]  /*11ab0*/  LDS R29, [R66+0x40] ;  /* 0x00004000421d7984 */ /* 0x000f280000000800 */
[----:B01----:R-:W0:Y:S04]  /*11ac0*/  LDS R26, [R66+0x60] ;  /* 0x00006000421a7984 */ /* 0x003e280000000800 */
[----:B------:R-:W1:Y:S04]  /*11ad0*/  LDS R28, [R66+0x80] ;  /* 0x00008000421c7984 */ /* 0x000e680000000800 */
[----:B------:R-:W1:Y:S04]  /*11ae0*/  LDS R33, [R66+0xa0] ;  /* 0x0000a00042217984 */ /* 0x000e680000000800 */
[----:B------:R-:W1:Y:S04]  /*11af0*/  LDS R32, [R66+0xc0] ;  /* 0x0000c00042207984 */ /* 0x000e680000000800 */
[----:B------:R-:W1:Y:S04]  /*11b00*/  LDS R35, [R66+0xe0] ;  /* 0x0000e00042237984 */ /* 0x000e680000000800 */
[----:B------:R-:W1:Y:S04]  /*11b10*/  LDS R37, [R66+0x100] ;  /* 0x0001000042257984 */ /* 0x000e680000000800 */
[----:B------:R-:W1:Y:S04]  /*11b20*/  LDS R34, [R66+0x120] ;  /* 0x0001200042227984 */ /* 0x000e680000000800 */
        /* <DEDUP_REMOVED lines=11> */
[----:B------:R-:W-:-:S03]  /*11be0*/  FADD.FTZ R6, R6, R33 ;  /* 0x0000002106067221 */ /* 0x000fc60000010000 */
        /* <DEDUP_REMOVED lines=11> */
[----:B--2---:R-:W-:-:S03]  /*11ca0*/  FADD.FTZ R13, R13, R36 ;  /* 0x000000240d0d7221 */ /* 0x004fc60000010000 */
[----:B------:R-:W2:Y:S01]  /*11cb0*/  LDS R53, [R66+0x2c0] ;  /* 0x0002c00042357984 */ /* 0x000ea20000000800 */
[----:B---3--:R-:W-:-:S03]  /*11cc0*/  FADD.FTZ R14, R14, R41 ;  /* 0x000000290e0e7221 */ /* 0x008fc60000010000 */
[----:B------:R-:W3:Y:S01]  /*11cd0*/  LDS R52, [R66+0x2e0] ;  /* 0x0002e00042347984 */ /* 0x000ee20000000800 */
[----:B----4-:R-:W-:-:S03]  /*11ce0*/  FADD.FTZ R15, R15, R38 ;  /* 0x000000260f0f7221 */ /* 0x010fc60000010000 */
[----:B-----5:R-:W4:Y:S01]  /*11cf0*/  LDS R55, [R66+0x300] ;  /* 0x0003000042377984 */ /* 0x020f220000000800 */
        /* <DEDUP_REMOVED lines=14> */
[----:B------:R-:W-:Y:S01]  /*11de0*/  FADD.FTZ R23, R23, R50 ;  /* 0x0000003217177221 */ /* 0x000fe20000010000 */
[----:B--2---:R-:W-:Y:S01]  /*11df0*/  FADD.FTZ R24, R24, R53 ;  /* 0x0000003518187221 */ /* 0x004fe20000010000 */
[----:B---3--:R-:W-:Y:S01]  /*11e00*/  FADD.FTZ R25, R25, R52 ;  /* 0x0000003419197221 */ /* 0x008fe20000010000 */
[----:B----4-:R-:W-:Y:S01]  /*11e10*/  FADD.FTZ R30, R30, R55 ;  /* 0x000000371e1e7221 */ /* 0x010fe20000010000 */
[----:B0-----:R-:W-:Y:S01]  /*11e20*/  FADD.FTZ R31, R31, R54 ;  /* 0x000000361f1f7221 */ /* 0x001fe20000010000 */
[----:B-1----:R-:W-:Y:S01]  /*11e30*/  FADD.FTZ R42, R42, R57 ;  /* 0x000000392a2a7221 */ /* 0x002fe20000010000 */
[----:B------:R-:W-:Y:S01]  /*11e40*/  FADD.FTZ R43, R43, R56 ;  /* 0x000000382b2b7221 */ /* 0x000fe20000010000 */
[----:B------:R-:W-:Y:S01]  /*11e50*/  FADD.FTZ R58, R58, R61 ;  /* 0x0000003d3a3a7221 */ /* 0x000fe20000010000 */
[----:B------:R-:W-:Y:S01]  /*11e60*/  FADD.FTZ R59, R59, R60 ;  /* 0x0000003c3b3b7221 */ /* 0x000fe20000010000 */
[----:B------:R-:W-:Y:S01]  /*11e70*/  FADD.FTZ R64, R64, R63 ;  /* 0x0000003f40407221 */ /* 0x000fe20000010000 */
[----:B------:R-:W-:-:S07]  /*11e80*/  FADD.FTZ R65, R65, R62 ;  /* 0x0000003e41417221 */ /* 0x000fce0000010000 */
.L_x_18015:
[----:B------:R-:W-:Y:S05]  /*11e90*/  BSYNC B0 ;  /* 0x0000000000007941 */ /* 0x000fea0003800000 */
.L_x_18014:
[----:B------:R-:W-:Y:S06]  /*11ea0*/  BAR.SYNC.DEFER_BLOCKING 0x0 ;  /* 0x0000000000007b1d */ /* 0x000fec0000010000 */
[----:B------:R-:W-:Y:S05]  /*11eb0*/  @P2 EXIT ;  /* 0x000000000000294d */ /* 0x000fea0003800000 */
[----:B------:R-:W-:Y:S05]  /*11ec0*/  @P0 EXIT ;  /* 0x000000000000094d */ /* 0x000fea0003800000 */
[----:B------:R-:W2:Y:S01]  /*11ed0*/  S2UR UR5, SR_CTAID.Y ;  /* 0x00000000000579c3 */ /* 0x000ea20000002600 */
[----:B------:R-:W-:Y:S01]  /*11ee0*/  ULDC UR4, c[0x0][0xc] ;  /* 0x0000030000047ab9 */ /* 0x000fe20000000800 */
[----:B------:R-:W-:Y:S01]  /*11ef0*/  ULDC UR6, c[0x0][0x14] ;  /* 0x0000050000067ab9 */ /* 0x000fe20000000800 */
[----:B------:R-:W-:Y:S02]  /*11f00*/  SHF.R.S32.HI R27, RZ, 0x1f, R46 ;  /* 0x0000001fff1b7819 */ /* 0x000fe4000001142e */
[----:B01----:R-:W-:Y:S02]  /*11f10*/  F2FP.BF16.F32.PACK_AB R4, R9, R4 ;  /* 0x000000040904723e */ /* 0x003fe400000010ff */
[----:B------:R-:W-:Y:S01]  /*11f20*/  LEA.HI R0, R27, R46, RZ, 0x2 ;  /* 0x0000002e1b007211 */ /* 0x000fe200078f10ff */
[----:B------:R-:W0:Y:S01]  /*11f30*/  S2UR UR7, SR_CTAID.X ;  /* 0x00000000000779c3 */ /* 0x000e220000002500 */
[----:B------:R-:W-:Y:S02]  /*11f40*/  F2FP.BF16.F32.PACK_AB R2, R3, R2 ;  /* 0x000000020302723e */ /* 0x000fe400000010ff */
[----:B------:R-:W-:-:S02]  /*11f50*/  SHF.R.S32.HI R0, RZ, 0x2, R0 ;  /* 0x00000002ff007819 */ /* 0x000fc40000011400 */
[----:B------:R-:W-:Y:S02]  /*11f60*/  F2FP.BF16.F32.PACK_AB R5, R6, R5 ;  /* 0x000000050605723e */ /* 0x000fe400000010ff */
[C---:B------:R-:W-:Y:S01]  /*11f70*/  IADD3 R79, R0.reuse, 0xb8, RZ ;  /* 0x000000b8004f7810 */ /* 0x040fe20007ffe0ff */
[----:B------:R-:W1:Y:S01]  /*11f80*/  S2UR UR8, SR_CTAID.Z ;  /* 0x00000000000879c3 */ /* 0x000e620000002700 */
[C---:B------:R-:W-:Y:S01]  /*11f90*/  VIADD R27, R0.reuse, 0x8 ;  /* 0x00000008001b7836 */ /* 0x040fe20000000000 */
[C---:B------:R-:W-:Y:S01]  /*11fa0*/  IADD3 R89, R0.reuse, 0xe0, RZ ;  /* 0x000000e000597810 */ /* 0x040fe20007ffe0ff */
[----:B------:R-:W-:Y:S01]  /*11fb0*/  VIADD R28, R0, 0x10 ;  /* 0x00000010001c7836 */ /* 0x000fe20000000000 */
[----:B------:R-:W-:Y:S01]  /*11fc0*/  PRMT R3, R2, 0x7632, R3 ;  /* 0x0000763202037816 */ /* 0x000fe20000000003 */
[----:B------:R-:W-:Y:S01]  /*11fd0*/  VIADD R37, R0, 0x28 ;  /* 0x0000002800257836 */ /* 0x000fe20000000000 */
[----:B------:R-:W-:Y:S01]  /*11fe0*/  F2FP.BF16.F32.PACK_AB R7, R8, R7 ;  /* 0x000000070807723e */ /* 0x000fe200000010ff */
[C---:B------:R-:W-:Y:S01]  /*11ff0*/  VIADD R51, R0.reuse, 0x58 ;  /* 0x0000005800337836 */ /* 0x040fe20000000000 */
[----:B--2---:R-:W-:Y:S01]  /*12000*/  UIMAD UR4, UR5, UR4, URZ ;  /* 0x00000004050472a4 */ /* 0x004fe2000f8e023f */
[C---:B------:R-:W-:Y:S01]  /*12010*/  VIADD R67, R0.reuse, 0x88 ;  /* 0x0000008800437836 */ /* 0x040fe20000000000 */
[----:B------:R-:W-:Y:S01]  /*12020*/  PRMT R6, R5, 0x7632, R6 ;  /* 0x0000763205067816 */ /* 0x000fe20000000006 */
[C---:B------:R-:W-:Y:S01]  /*12030*/  VIADD R71, R0.reuse, 0x98 ;  /* 0x0000009800477836 */ /* 0x040fe20000000000 */
[----:B------:R-:W-:Y:S01]  /*12040*/  F2FP.BF16.F32.PACK_AB R10, R11, R10 ;  /* 0x0000000a0b0a723e */ /* 0x000fe200000010ff */
[----:B------:R-:W-:Y:S01]  /*12050*/  VIADD R83, R0, 0xc8 ;  /* 0x000000c800537836 */ /* 0x000fe20000000000 */
[----:B------:R-:W-:Y:S01]  /*12060*/  F2FP.BF16.F32.PACK_AB R12, R13, R12 ;  /* 0x0000000c0d0c723e */ /* 0x000fe200000010ff */
[----:B0-----:R-:W-:Y:S01]  /*12070*/  UIMAD UR5, UR7, UR6, URZ ;  /* 0x00000006070572a4 */ /* 0x001fe2000f8e023f */
[----:B------:R-:W-:Y:S01]  /*12080*/  F2FP.BF16.F32.PACK_AB R14, R15, R14 ;  /* 0x0000000e0f0e723e */ /* 0x000fe200000010ff */
[----:B------:R-:W-:Y:S01]  /*12090*/  UIMAD UR6, UR4, UR6, URZ ;  /* 0x00000006040672a4 */ /* 0x000fe2000f8e023f */
[----:B------:R-:W-:Y:S01]  /*120a0*/  F2FP.BF16.F32.PACK_AB R16, R17, R16 ;  /* 0x000000101110723e */ /* 0x000fe200000010ff */
[----:B------:R-:W-:Y:S01]  /*120b0*/  USHF.L.U32 UR5, UR5, 0x8, URZ ;  /* 0x0000000805057899 */ /* 0x000fe2000800063f */
[----:B------:R-:W-:Y:S01]  /*120c0*/  F2FP.BF16.F32.PACK_AB R18, R19, R18 ;  /* 0x000000121312723e */ /* 0x000fe200000010ff */
[----:B------:R-:W-:Y:S01]  /*120d0*/  USHF.L.U32 UR6, UR6, 0x8, URZ ;  /* 0x0000000806067899 */ /* 0x000fe2000800063f */
[----:B------:R-:W-:Y:S01]  /*120e0*/  F2FP.BF16.F32.PACK_AB R20, R21, R20 ;  /* 0x000000141514723e */ /* 0x000fe200000010ff */
[----:B-1----:R-:W-:Y:S01]  /*120f0*/  USHF.L.U32 UR4, UR8, 0x8, URZ ;  /* 0x0000000808047899 */ /* 0x002fe2000800063f */
[----:B------:R-:W-:Y:S01]  /*12100*/  F2FP.BF16.F32.PACK_AB R22, R23, R22 ;  /* 0x000000161716723e */ /* 0x000fe200000010ff */
[----:B------:R-:W-:Y:S01]  /*12110*/  USHF.R.S32.HI UR8, URZ, 0x1f, UR5 ;  /* 0x0000001f3f087899 */ /* 0x000fe20008011405 */
[----:B------:R-:W-:Y:S01]  /*12120*/  F2FP.BF16.F32.PACK_AB R24, R25, R24 ;  /* 0x000000181918723e */ /* 0x000fe200000010ff */
[----:B------:R-:W-:Y:S01]  /*12130*/  USHF.R.S32.HI UR7, URZ, 0x1f, UR4 ;  /* 0x0000001f3f077899 */ /* 0x000fe20008011404 */
[----:B------:R-:W-:Y:S01]  /*12140*/  F2FP.BF16.F32.PACK_AB R30, R31, R30 ;  /* 0x0000001e1f1e723e */ /* 0x000fe200000010ff */
[----:B------:R-:W-:Y:S01]  /*12150*/  USHF.R.S32.HI UR9, URZ, 0x1f, UR6 ;  /* 0x0000001f3f097899 */ /* 0x000fe20008011406 */
[----:B------:R-:W-:Y:S01]  /*12160*/  F2FP.BF16.F32.PACK_AB R42, R43, R42 ;  /* 0x0000002a2b2a723e */ /* 0x000fe200000010ff */
[----:B------:R-:W-:Y:S01]  /*12170*/  UIADD3 UR4, UP0, UP1, UR6, UR5, UR4 ;  /* 0x0000000506047290 */ /* 0x000fe2000f91e004 */
[----:B------:R-:W-:-:S02]  /*12180*/  F2FP.BF16.F32.PACK_AB R58, R59, R58 ;  /* 0x0000003a3b3a723e */ /* 0x000fc400000010ff */
[----:B------:R-:W-:Y:S01]  /*12190*/  F2FP.BF16.F32.PACK_AB R64, R65, R64 ;  /* 0x000000404140723e */ /* 0x000fe200000010ff */
[----:B------:R-:W-:Y:S02]  /*121a0*/  UIADD3.X UR7, UR9, UR8, UR7, UP0, UP1 ;  /* 0x0000000809077290 */ /* 0x000fe400087e2407 */
[C---:B------:R-:W-:Y:S01]  /*121b0*/  IADD3 R29, P0, R0.reuse, UR4, RZ ;  /* 0x00000004001d7c10 */ /* 0x040fe2000ff1e0ff */
[----:B------:R-:W-:Y:S01]  /*121c0*/  ULDC.64 UR8, c[0x0][0x220] ;  /* 0x0000880000087ab9 */ /* 0x000fe20000000a00 */
[----:B------:R-:W-:Y:S02]  /*121d0*/  IADD3 R33, P1, R27, UR4, RZ ;  /* 0x000000041b217c10 */ /* 0x000fe4000ff3e0ff */
[----:B------:R-:W-:Y:S02]  /*121e0*/  LEA.HI.X.SX32 R36, R0, UR7, 0x1, P0 ;  /* 0x0000000700247c11 */ /* 0x000fe400080f0eff */
[----:B------:R-:W-:Y:S02]  /*121f0*/  LEA R26, P0, R29, UR8, 0x1 ;  /* 0x000000081d1a7c11 */ /* 0x000fe4000f8008ff */
[----:B------:R-:W-:-:S02]  /*12200*/  LEA.HI.X.SX32 R34, R27, UR7, 0x1, P1 ;  /* 0x000000071b227c11 */ /* 0x000fc400088f0eff */
[----:B------:R-:W-:Y:S02]  /*12210*/  LEA R32, P1, R33, UR8, 0x1 ;  /* 0x0000000821207c11 */ /* 0x000fe4000f8208ff */
[----:B------:R-:W-:Y:S01]  /*12220*/  LEA.HI.X R27, R29, UR9, R36, 0x1, P0 ;  /* 0x000000091d1b7c11 */ /* 0x000fe200080f0c24 */
[C---:B------:R-:W-:Y:S01]  /*12230*/  VIADD R36, R0.reuse, 0x20 ;  /* 0x0000002000247836 */ /* 0x040fe20000000000 */
[----:B------:R-:W-:Y:S02]  /*12240*/  IADD3 R29, R0, 0x18, RZ ;  /* 0x00000018001d7810 */ /* 0x000fe40007ffe0ff */
[----:B------:R-:W-:Y:S01]  /*12250*/  IADD3 R39, P0, R28, UR4, RZ ;  /* 0x000000041c277c10 */ /* 0x000fe2000ff1e0ff */
[----:B------:R-:W-:Y:S01]  /*12260*/  STG.E.U16 desc[UR10][R26.64], R4 ;  /* 0x000000041a007986 */ /* 0x000fe2000c10150a */
[----:B------:R-:W-:Y:S02]  /*12270*/  LEA.HI.X R33, R33, UR9, R34, 0x1, P1 ;  /* 0x0000000921217c11 */ /* 0x000fe400088f0c22 */
[----:B------:R-:W-:-:S02]  /*12280*/  IADD3 R35, P1, R29, UR4, RZ ;  /* 0x000000041d237c10 */ /* 0x000fc4000ff3e0ff */
[----:B------:R-:W-:Y:S02]  /*12290*/  LEA.HI.X.SX32 R40, R28, UR7, 0x1, P0 ;  /* 0x000000071c287c11 */ /* 0x000fe400080f0eff */
[----:B------:R-:W-:Y:S02]  /*122a0*/  LEA R28, P0, R39, UR8, 0x1 ;  /* 0x00000008271c7c11 */ /* 0x000fe4000f8008ff */
[----:B------:R-:W-:Y:S02]  /*122b0*/  LEA.HI.X.SX32 R38, R29, UR7, 0x1, P1 ;  /* 0x000000071d267c11 */ /* 0x000fe400088f0eff */
[----:B------:R-:W-:Y:S02]  /*122c0*/  LEA R34, P1, R35, UR8, 0x1 ;  /* 0x0000000823227c11 */ /* 0x000fe4000f8208ff */
[----:B------:R-:W-:Y:S01]  /*122d0*/  LEA.HI.X R29, R39, UR9, R40, 0x1, P0 ;  /* 0x00000009271d7c11 */ /* 0x000fe200080f0c28 */
[----:B------:R-:W-:Y:S01]  /*122e0*/  VIADD R39, R0, 0x38 ;  /* 0x0000003800277836 */ /* 0x000fe20000000000 */
[----:B------:R-:W-:-:S02]  /*122f0*/  IADD3 R41, P0, R36, UR4, RZ ;  /* 0x0000000424297c10 */ /* 0x000fc4000ff1e0ff */
[----:B------:R-:W-:Y:S01]  /*12300*/  LEA.HI.X R35, R35, UR9, R38, 0x1, P1 ;  /* 0x0000000923237c11 */ /* 0x000fe200088f0c26 */
[----:B------:R-:W-:Y:S01]  /*12310*/  VIADD R38, R0, 0x30 ;  /* 0x0000003000267836 */ /* 0x000fe20000000000 */
[C---:B------:R-:W-:Y:S02]  /*12320*/  IADD3 R44, P2, R37.reuse, UR4, RZ ;  /* 0x00000004252c7c10 */ /* 0x040fe4000ff5e0ff */
[----:B------:R-:W-:Y:S02]  /*12330*/  LEA.HI.X.SX32 R46, R36, UR7, 0x1, P0 ;  /* 0x00000007242e7c11 */ /* 0x000fe400080f0eff */
[----:B------:R-:W-:Y:S02]  /*12340*/  LEA.HI.X.SX32 R37, R37, UR7, 0x1, P2 ;  /* 0x0000000725257c11 */ /* 0x000fe400090f0eff */
[----:B------:R-:W-:Y:S02]  /*12350*/  LEA R36, P1, R44, UR8, 0x1 ;  /* 0x000000082c247c11 */ /* 0x000fe4000f8208ff */
[----:B------:R-:W-:-:S02]  /*12360*/  LEA R40, P0, R41, UR8, 0x1 ;  /* 0x0000000829287c11 */ /* 0x000fc4000f8008ff */
[----:B------:R-:W-:Y:S02]  /*12370*/  IADD3 R47, P2, R38, UR4, RZ ;  /* 0x00000004262f7c10 */ /* 0x000fe4000ff5e0ff */
[----:B------:R-:W-:Y:S02]  /*12380*/  LEA.HI.X R37, R44, UR9, R37, 0x1, P1 ;  /* 0x000000092c257c11 */ /* 0x000fe400088f0c25 */
[----:B------:R-:W-:Y:S02]  /*12390*/  LEA.HI.X R41, R41, UR9, R46, 0x1, P0 ;  /* 0x0000000929297c11 */ /* 0x000fe400080f0c2e */
[----:B------:R-:W-:Y:S02]  /*123a0*/  IADD3 R45, P1, R39, UR4, RZ ;  /* 0x00000004272d7c10 */ /* 0x000fe4000ff3e0ff */
[----:B------:R-:W-:Y:S02]  /*123b0*/  LEA.HI.X.SX32 R50, R38, UR7, 0x1, P2 ;  /* 0x0000000726327c11 */ /* 0x000fe400090f0eff */
[----:B------:R-:W-:-:S02]  /*123c0*/  LEA R38, P0, R47, UR8, 0x1 ;  /* 0x000000082f267c11 */ /* 0x000fc4000f8008ff */
[----:B------:R-:W-:Y:S02]  /*123d0*/  LEA.HI.X.SX32 R48, R39, UR7, 0x1, P1 ;  /* 0x0000000727307c11 */ /* 0x000fe400088f0eff */
[----:B------:R-:W-:Y:S01]  /*123e0*/  LEA.HI.X R39, R47, UR9, R50, 0x1, P0 ;  /* 0x000000092f277c11 */ /* 0x000fe200080f0c32 */
[C---:B------:R-:W-:Y:S01]  /*123f0*/  VIADD R47, R0.reuse, 0x48 ;  /* 0x00000048002f7836 */ /* 0x040fe20000000000 */
[C---:B------:R-:W-:Y:S01]  /*12400*/  IADD3 R46, R0.reuse, 0x40, RZ ;  /* 0x00000040002e7810 */ /* 0x040fe20007ffe0ff */
[----:B------:R-:W-:Y:S01]  /*12410*/  VIADD R50, R0, 0x50 ;  /* 0x0000005000327836 */ /* 0x000fe20000000000 */
[C---:B------:R-:W-:Y:S02]  /*12420*/  LEA R44, P1, R45.reuse, UR8, 0x1 ;  /* 0x000000082d2c7c11 */ /* 0x040fe4000f8208ff */
[----:B------:R-:W-:Y:S02]  /*12430*/  IADD3 R53, P0, R46, UR4, RZ ;  /* 0x000000042e357c10 */ /* 0x000fe4000ff1e0ff */
[----:B------:R-:W-:-:S02]  /*12440*/  LEA.HI.X R45, R45, UR9, R48, 0x1, P1 ;  /* 0x000000092d2d7c11 */ /* 0x000fc400088f0c30 */
[----:B------:R-:W-:Y:S02]  /*12450*/  IADD3 R49, P1, R47, UR4, RZ ;  /* 0x000000042f317c10 */ /* 0x000fe4000ff3e0ff */
[----:B------:R-:W-:Y:S02]  /*12460*/  LEA.HI.X.SX32 R54, R46, UR7, 0x1, P0 ;  /* 0x000000072e367c11 */ /* 0x000fe400080f0eff */
[----:B------:R-:W-:Y:S02]  /*12470*/  LEA R46, P0, R53, UR8, 0x1 ;  /* 0x00000008352e7c11 */ /* 0x000fe4000f8008ff */
[----:B------:R-:W-:Y:S02]  /*12480*/  LEA.HI.X.SX32 R52, R47, UR7, 0x1, P1 ;  /* 0x000000072f347c11 */ /* 0x000fe400088f0eff */
[----:B------:R-:W-:Y:S02]  /*12490*/  LEA R48, P1, R49, UR8, 0x1 ;  /* 0x0000000831307c11 */ /* 0x000fe4000f8208ff */
[----:B------:R-:W-:-:S02]  /*124a0*/  LEA.HI.X R47, R53, UR9, R54, 0x1, P0 ;  /* 0x00000009352f7c11 */ /* 0x000fc400080f0c36 */
[----:B-----5:R-:W-:Y:S02]  /*124b0*/  IADD3 R55, P0, R50, UR4, RZ ;  /* 0x0000000432377c10 */ /* 0x020fe4000ff1e0ff */
[----:B------:R-:W-:Y:S01]  /*124c0*/  LEA.HI.X R49, R49, UR9, R52, 0x1, P1 ;  /* 0x0000000931317c11 */ /* 0x000fe200088f0c34 */
[----:B------:R-:W-:Y:S01]  /*124d0*/  VIADD R52, R0, 0x60 ;  /* 0x0000006000347836 */ /* 0x000fe20000000000 */
[C---:B------:R-:W-:Y:S02]  /*124e0*/  IADD3 R56, P2, R51.reuse, UR4, RZ ;  /* 0x0000000433387c10 */ /* 0x040fe4000ff5e0ff */
[----:B------:R-:W-:Y:S02]  /*124f0*/  LEA.HI.X.SX32 R60, R50, UR7, 0x1, P0 ;  /* 0x00000007323c7c11 */ /* 0x000fe400080f0eff */
[----:B------:R-:W-:Y:S02]  /*12500*/  LEA.HI.X.SX32 R51, R51, UR7, 0x1, P2 ;  /* 0x0000000733337c11 */ /* 0x000fe400090f0eff */
[----:B------:R-:W-:-:S02]  /*12510*/  LEA R50, P1, R56, UR8, 0x1 ;  /* 0x0000000838327c11 */ /* 0x000fc4000f8208ff */
[C---:B------:R-:W-:Y:S02]  /*12520*/  LEA R54, P0, R55.reuse, UR8, 0x1 ;  /* 0x0000000837367c11 */ /* 0x040fe4000f8008ff */
[----:B------:R-:W-:Y:S02]  /*12530*/  IADD3 R53, R0, 0x68, RZ ;  /* 0x0000006800357810 */ /* 0x000fe40007ffe0ff */
[----:B------:R-:W-:Y:S02]  /*12540*/  IADD3 R61, P2, R52, UR4, RZ ;  /* 0x00000004343d7c10 */ /* 0x000fe4000ff5e0ff */
[----:B------:R-:W-:Y:S02]  /*12550*/  LEA.HI.X R51, R56, UR9, R51, 0x1, P1 ;  /* 0x0000000938337c11 */ /* 0x000fe400088f0c33 */
[----:B------:R-:W-:Y:S01]  /*12560*/  LEA.HI.X R55, R55, UR9, R60, 0x1, P0 ;  /* 0x0000000937377c11 */ /* 0x000fe200080f0c3c */
[----:B------:R-:W-:Y:S01]  /*12570*/  VIADD R60, R0, 0x70 ;  /* 0x00000070003c7836 */ /* 0x000fe20000000000 */
[----:B------:R-:W-:-:S02]  /*12580*/  IADD3 R57, P1, R53, UR4, RZ ;  /* 0x0000000435397c10 */ /* 0x000fc4000ff3e0ff */
[----:B------:R-:W-:Y:S02]  /*12590*/  LEA.HI.X.SX32 R66, R52, UR7, 0x1, P2 ;  /* 0x0000000734427c11 */ /* 0x000fe400090f0eff */
[----:B------:R-:W-:Y:S02]  /*125a0*/  LEA R52, P0, R61, UR8, 0x1 ;  /* 0x000000083d347c11 */ /* 0x000fe4000f8008ff */
[----:B------:R-:W-:Y:S02]  /*125b0*/  LEA.HI.X.SX32 R62, R53, UR7, 0x1, P1 ;  /* 0x00000007353e7c11 */ /* 0x000fe400088f0eff */
[----:B------:R-:W-:Y:S01]  /*125c0*/  LEA.HI.X R53, R61, UR9, R66, 0x1, P0 ;  /* 0x000000093d357c11 */ /* 0x000fe200080f0c42 */
[C---:B------:R-:W-:Y:S01]  /*125d0*/  VIADD R61, R0.reuse, 0x78 ;  /* 0x00000078003d7836 */ /* 0x040fe20000000000 */
[----:B------:R-:W-:Y:S01]  /*125e0*/  LEA R56, P1, R57, UR8, 0x1 ;  /* 0x0000000839387c11 */ /* 0x000fe2000f8208ff */
[----:B------:R-:W-:Y:S01]  /*125f0*/  VIADD R66, R0, 0x80 ;  /* 0x0000008000427836 */ /* 0x000fe20000000000 */
[----:B------:R-:W-:-:S02]  /*12600*/  IADD3 R69, P0, R60, UR4, RZ ;  /* 0x000000043c457c10 */ /* 0x000fc4000ff1e0ff */
[----:B------:R-:W-:Y:S02]  /*12610*/  LEA.HI.X R57, R57, UR9, R62, 0x1, P1 ;  /* 0x0000000939397c11 */ /* 0x000fe400088f0c3e */
[----:B------:R-:W-:Y:S02]  /*12620*/  IADD3 R63, P1, R61, UR4, RZ ;  /* 0x000000043d3f7c10 */ /* 0x000fe4000ff3e0ff */
[----:B------:R-:W-:Y:S02]  /*12630*/  LEA.HI.X.SX32 R70, R60, UR7, 0x1, P0 ;  /* 0x000000073c467c11 */ /* 0x000fe400080f0eff */
[----:B------:R-:W-:Y:S02]  /*12640*/  LEA R60, P0, R69, UR8, 0x1 ;  /* 0x00000008453c7c11 */ /* 0x000fe4000f8008ff */
[----:B------:R-:W-:Y:S02]  /*12650*/  LEA.HI.X.SX32 R68, R61, UR7, 0x1, P1 ;  /* 0x000000073d447c11 */ /* 0x000fe400088f0eff */
[----:B------:R-:W-:-:S02]  /*12660*/  LEA.HI.X R61, R69, UR9, R70, 0x1, P0 ;  /* 0x00000009453d7c11 */ /* 0x000fc400080f0c46 */
[----:B------:R-:W-:Y:S02]  /*12670*/  LEA R62, P1, R63, UR8, 0x1 ;  /* 0x000000083f3e7c11 */ /* 0x000fe4000f8208ff */
[----:B------:R-:W-:Y:S02]  /*12680*/  IADD3 R69, P0, R66, UR4, RZ ;  /* 0x0000000442457c10 */ /* 0x000fe4000ff1e0ff */
[----:B------:R-:W-:Y:S02]  /*12690*/  IADD3 R72, P2, R67, UR4, RZ ;  /* 0x0000000443487c10 */ /* 0x000fe4000ff5e0ff */
[----:B------:R-:W-:Y:S02]  /*126a0*/  IADD3 R70, R0, 0x90, RZ ;  /* 0x0000009000467810 */ /* 0x000fe40007ffe0ff */
[----:B------:R-:W-:Y:S02]  /*126b0*/  LEA.HI.X R63, R63, UR9, R68, 0x1, P1 ;  /* 0x000000093f3f7c11 */ /* 0x000fe400088f0c44 */
[----:B------:R-:W-:-:S02]  /*126c0*/  LEA.HI.X.SX32 R74, R66, UR7, 0x1, P0 ;  /* 0x00000007424a7c11 */ /* 0x000fc400080f0eff */
[----:B------:R-:W-:Y:S02]  /*126d0*/  LEA.HI.X.SX32 R67, R67, UR7, 0x1, P2 ;  /* 0x0000000743437c11 */ /* 0x000fe400090f0eff */
[----:B------:R-:W-:Y:S02]  /*126e0*/  LEA R66, P1, R72, UR8, 0x1 ;  /* 0x0000000848427c11 */ /* 0x000fe4000f8208ff */
[C---:B------:R-:W-:Y:S02]  /*126f0*/  LEA R68, P0, R69.reuse, UR8, 0x1 ;  /* 0x0000000845447c11 */ /* 0x040fe4000f8008ff */
        /* <DEDUP_REMOVED lines=18> */
[----:B------:R-:W-:Y:S01]  /*12820*/  LEA.HI.X R75, R81, UR9, R82, 0x1, P0 ;  /* 0x00000009514b7c11 */ /* 0x000fe200080f0c52 */
[----:B------:R-:W-:Y:S01]  /*12830*/  VIADD R82, R0, 0xc0 ;  /* 0x000000c000527836 */ /* 0x000fe20000000000 */
[----:B------:R-:W-:-:S02]  /*12840*/  LEA R76, P1, R77, UR8, 0x1 ;  /* 0x000000084d4c7c11 */ /* 0x000fc4000f8208ff */
[C---:B------:R-:W-:Y:S02]  /*12850*/  IADD3 R81, P0, R78.reuse, UR4, RZ ;  /* 0x000000044e517c10 */ /* 0x040fe4000ff1e0ff */
[----:B------:R-:W-:Y:S02]  /*12860*/  IADD3 R84, P2, R79, UR4, RZ ;  /* 0x000000044f547c10 */ /* 0x000fe4000ff5e0ff */
[----:B------:R-:W-:Y:S02]  /*12870*/  LEA.HI.X R77, R77, UR9, R80, 0x1, P1 ;  /* 0x000000094d4d7c11 */ /* 0x000fe400088f0c50 */
[----:B------:R-:W-:Y:S02]  /*12880*/  LEA.HI.X.SX32 R86, R78, UR7, 0x1, P0 ;  /* 0x000000074e567c11 */ /* 0x000fe400080f0eff */
[----:B------:R-:W-:Y:S02]  /*12890*/  LEA.HI.X.SX32 R79, R79, UR7, 0x1, P2 ;  /* 0x000000074f4f7c11 */ /* 0x000fe400090f0eff */
[----:B------:R-:W-:-:S02]  /*128a0*/  LEA R78, P1, R84, UR8, 0x1 ;  /* 0x00000008544e7c11 */ /* 0x000fc4000f8208ff */
[C---:B------:R-:W-:Y:S02]  /*128b0*/  LEA R80, P0, R81.reuse, UR8, 0x1 ;  /* 0x0000000851507c11 */ /* 0x040fe4000f8008ff */
[----:B------:R-:W-:Y:S02]  /*128c0*/  IADD3 R87, P2, R82, UR4, RZ ;  /* 0x0000000452577c10 */ /* 0x000fe4000ff5e0ff */
[----:B------:R-:W-:Y:S02]  /*128d0*/  LEA.HI.X R79, R84, UR9, R79, 0x1, P1 ;  /* 0x00000009544f7c11 */ /* 0x000fe400088f0c4f */
[----:B------:R-:W-:Y:S01]  /*128e0*/  LEA.HI.X R81, R81, UR9, R86, 0x1, P0 ;  /* 0x0000000951517c11 */ /* 0x000fe200080f0c56 */
[----:B------:R-:W-:Y:S01]  /*128f0*/  VIADD R86, R0, 0xd0 ;  /* 0x000000d000567836 */ /* 0x000fe20000000000 */
[----:B------:R-:W-:Y:S02]  /*12900*/  IADD3 R85, P1, R83, UR4, RZ ;  /* 0x0000000453557c10 */ /* 0x000fe4000ff3e0ff */
[----:B------:R-:W-:-:S02]  /*12910*/  LEA.HI.X.SX32 R90, R82, UR7, 0x1, P2 ;  /* 0x00000007525a7c11 */ /* 0x000fc400090f0eff */
[----:B------:R-:W-:Y:S02]  /*12920*/  LEA R82, P0, R87, UR8, 0x1 ;  /* 0x0000000857527c11 */ /* 0x000fe4000f8008ff */
[----:B------:R-:W-:Y:S02]  /*12930*/  LEA.HI.X.SX32 R88, R83, UR7, 0x1, P1 ;  /* 0x0000000753587c11 */ /* 0x000fe400088f0eff */
[----:B------:R-:W-:Y:S01]  /*12940*/  LEA.HI.X R83, R87, UR9, R90, 0x1, P0 ;  /* 0x0000000957537c11 */ /* 0x000fe200080f0c5a */
[----:B------:R-:W-:Y:S01]  /*12950*/  VIADD R87, R0, 0xd8 ;  /* 0x000000d800577836 */ /* 0x000fe20000000000 */
[C---:B------:R-:W-:Y:S02]  /*12960*/  LEA R84, P1, R85.reuse, UR8, 0x1 ;  /* 0x0000000855547c11 */ /* 0x040fe4000f8208ff */
[----:B------:R-:W-:Y:S02]  /*12970*/  IADD3 R90, P0, R86, UR4, RZ ;  /* 0x00000004565a7c10 */ /* 0x000fe4000ff1e0ff */
[----:B------:R-:W-:-:S02]  /*12980*/  LEA.HI.X R85, R85, UR9, R88, 0x1, P1 ;  /* 0x0000000955557c11 */ /* 0x000fc400088f0c58 */
[----:B------:R-:W-:Y:S02]  /*12990*/  IADD3 R92, P1, R87, UR4, RZ ;  /* 0x00000004575c7c10 */ /* 0x000fe4000ff3e0ff */
[----:B------:R-:W-:Y:S02]  /*129a0*/  LEA.HI.X.SX32 R95, R86, UR7, 0x1, P0 ;  /* 0x00000007565f7c11 */ /* 0x000fe400080f0eff */
[----:B------:R-:W-:Y:S02]  /*129b0*/  IADD3 R91, P2, R89, UR4, RZ ;  /* 0x00000004595b7c10 */ /* 0x000fe4000ff5e0ff */
[----:B------:R-:W-:Y:S02]  /*129c0*/  LEA.HI.X.SX32 R93, R87, UR7, 0x1, P1 ;  /* 0x00000007575d7c11 */ /* 0x000fe400088f0eff */
[----:B------:R-:W-:Y:S02]  /*129d0*/  LEA R86, P0, R90, UR8, 0x1 ;  /* 0x000000085a567c11 */ /* 0x000fe4000f8008ff */
[----:B------:R-:W-:-:S02]  /*129e0*/  LEA R88, P1, R92, UR8, 0x1 ;  /* 0x000000085c587c11 */ /* 0x000fc4000f8208ff */
[----:B------:R-:W-:Y:S02]  /*129f0*/  LEA.HI.X.SX32 R94, R89, UR7, 0x1, P2 ;  /* 0x00000007595e7c11 */ /* 0x000fe400090f0eff */
[----:B------:R-:W-:Y:S02]  /*12a00*/  LEA.HI.X R87, R90, UR9, R95, 0x1, P0 ;  /* 0x000000095a577c11 */ /* 0x000fe400080f0c5f */
[----:B------:R-:W-:Y:S01]  /*12a10*/  LEA.HI.X R89, R92, UR9, R93, 0x1, P1 ;  /* 0x000000095c597c11 */ /* 0x000fe200088f0c5d */
[C---:B------:R-:W-:Y:S01]  /*12a20*/  VIADD R92, R0.reuse, 0xe8 ;  /* 0x000000e8005c7836 */ /* 0x040fe20000000000 */
[C---:B------:R-:W-:Y:S01]  /*12a30*/  LEA R90, P0, R91.reuse, UR8, 0x1 ;  /* 0x000000085b5a7c11 */ /* 0x040fe2000f8008ff */
[C---:B------:R-:W-:Y:S02]  /*12a40*/  VIADD R93, R0.reuse, 0xf0 ;  /* 0x000000f0005d7836 */ /* 0x040fe40000000000 */
[----:B------:R-:W-:Y:S01]  /*12a50*/  VIADD R0, R0, 0xf8 ;  /* 0x000000f800007836 */ /* 0x000fe20000000000 */
[----:B------:R-:W-:-:S02]  /*12a60*/  LEA.HI.X R91, R91, UR9, R94, 0x1, P0 ;  /* 0x000000095b5b7c11 */ /* 0x000fc400080f0c5e */
[----:B------:R-:W-:Y:S02]  /*12a70*/  IADD3 R97, P0, R92, UR4, RZ ;  /* 0x000000045c617c10 */ /* 0x000fe4000ff1e0ff */
[----:B------:R-:W-:Y:S02]  /*12a80*/  IADD3 R9, P2, R0, UR4, RZ ;  /* 0x0000000400097c10 */ /* 0x000fe4000ff5e0ff */
[----:B------:R-:W-:Y:S02]  /*12a90*/  IADD3 R95, P1, R93, UR4, RZ ;  /* 0x000000045d5f7c10 */ /* 0x000fe4000ff3e0ff */
[----:B------:R-:W-:Y:S02]  /*12aa0*/  LEA.HI.X.SX32 R100, R92, UR7, 0x1, P0 ;  /* 0x000000075c647c11 */ /* 0x000fe400080f0eff */
[----:B------:R-:W-:Y:S02]  /*12ab0*/  LEA R92, P0, R97, UR8, 0x1 ;  /* 0x00000008615c7c11 */ /* 0x000fe4000f8008ff */
[----:B------:R-:W-:-:S02]  /*12ac0*/  LEA.HI.X.SX32 R0, R0, UR7, 0x1, P2 ;  /* 0x0000000700007c11 */ /* 0x000fc400090f0eff */
[----:B------:R-:W-:Y:S02]  /*12ad0*/  LEA R96, P2, R9, UR8, 0x1 ;  /* 0x0000000809607c11 */ /* 0x000fe4000f8408ff */
[----:B------:R-:W-:Y:S02]  /*12ae0*/  LEA.HI.X.SX32 R98, R93, UR7, 0x1, P1 ;  /* 0x000000075d627c11 */ /* 0x000fe400088f0eff */
[----:B------:R-:W-:Y:S02]  /*12af0*/  LEA.HI.X R93, R97, UR9, R100, 0x1, P0 ;  /* 0x00000009615d7c11 */ /* 0x000fe400080f0c64 */
[--C-:B------:R-:W-:Y:S02]  /*12b00*/  LEA.HI.X R97, R9, UR9, R0.reuse, 0x1, P2 ;  /* 0x0000000909617c11 */ /* 0x100fe400090f0c00 */
[----:B------:R-:W-:Y:S02]  /*12b10*/  PRMT R0, R4, 0x7632, R0 ;  /* 0x0000763204007816 */ /* 0x000fe40000000000 */
[----:B------:R-:W-:-:S03]  /*12b20*/  LEA R94, P1, R95, UR8, 0x1 ;  /* 0x000000085f5e7c11 */ /* 0x000fc6000f8208ff */
[----:B------:R0:W-:Y:S01]  /*12b30*/  STG.E.U16 desc[UR10][R32.64], R0 ;  /* 0x0000000020007986 */ /* 0x0001e2000c10150a */
[----:B------:R-:W-:-:S03]  /*12b40*/  LEA.HI.X R95, R95, UR9, R98, 0x1, P1 ;  /* 0x000000095f5f7c11 */ /* 0x000fc600088f0c62 */
[----:B------:R1:W-:Y:S04]  /*12b50*/  STG.E.U16 desc[UR10][R28.64], R2 ;  /* 0x000000021c007986 */ /* 0x0003e8000c10150a */
[----:B------:R2:W-:Y:S01]  /*12b60*/  STG.E.U16 desc[UR10][R34.64], R3 ;  /* 0x0000000322007986 */ /* 0x0005e2000c10150a */
[----:B0-----:R-:W-:-:S03]  /*12b70*/  PRMT R0, R7, 0x7632, R0 ;  /* 0x0000763207007816 */ /* 0x001fc60000000000 */
[----:B------:R-:W-:Y:S01]  /*12b80*/  STG.E.U16 desc[UR10][R40.64], R5 ;  /* 0x0000000528007986 */ /* 0x000fe2000c10150a */
[----:B------:R-:W-:Y:S02]  /*12b90*/  PRMT R33, R18, 0x7632, R33 ;  /* 0x0000763212217816 */ /* 0x000fe40000000021 */
[----:B-1----:R-:W-:Y:S01]  /*12ba0*/  PRMT R2, R10, 0x7632, R2 ;  /* 0x000076320a027816 */ /* 0x002fe20000000002 */
[----:B------:R0:W-:Y:S01]  /*12bb0*/  STG.E.U16 desc[UR10][R36.64], R6 ;  /* 0x0000000624007986 */ /* 0x0001e2000c10150a */
[----:B------:R-:W-:Y:S02]  /*12bc0*/  PRMT R28, R14, 0x7632, R28 ;  /* 0x000076320e1c7816 */ /* 0x000fe4000000001c */
[----:B--2---:R-:W-:Y:S01]  /*12bd0*/  PRMT R3, R12, 0x7632, R3 ;  /* 0x000076320c037816 */ /* 0x004fe20000000003 */
[----:B------:R1:W-:Y:S04]  /*12be0*/  STG.E.U16 desc[UR10][R38.64], R7 ;  /* 0x0000000726007986 */ /* 0x0003e8000c10150a */
[----:B------:R2:W-:Y:S04]  /*12bf0*/  STG.E.U16 desc[UR10][R44.64], R0 ;  /* 0x000000002c007986 */ /* 0x0005e8000c10150a */
[----:B------:R3:W-:Y:S01]  /*12c00*/  STG.E.U16 desc[UR10][R46.64], R10 ;  /* 0x0000000a2e007986 */ /* 0x0007e2000c10150a */
[----:B0-----:R-:W-:-:S03]  /*12c10*/  PRMT R36, R20, 0x7632, R36 ;  /* 0x0000763214247816 */ /* 0x001fc60000000024 */
[----:B------:R0:W-:Y:S01]  /*12c20*/  STG.E.U16 desc[UR10][R48.64], R2 ;  /* 0x0000000230007986 */ /* 0x0001e2000c10150a */
[----:B-1----:R-:W-:Y:S02]  /*12c30*/  PRMT R38, R22, 0x7632, R38 ;  /* 0x0000763216267816 */ /* 0x002fe40000000026 */
[----:B------:R-:W-:Y:S01]  /*12c40*/  PRMT R39, R24, 0x7632, R39 ;  /* 0x0000763218277816 */ /* 0x000fe20000000027 */
[----:B------:R-:W-:Y:S01]  /*12c50*/  STG.E.U16 desc[UR10][R54.64], R12 ;  /* 0x0000000c36007986 */ /* 0x000fe2000c10150a */
[----:B--2---:R-:W-:Y:S02]  /*12c60*/  PRMT R0, R16, 0x7632, R0 ;  /* 0x0000763210007816 */ /* 0x004fe40000000000 */
[----:B------:R-:W-:Y:S01]  /*12c70*/  PRMT R44, R42, 0x7632, R44 ;  /* 0x000076322a2c7816 */ /* 0x000fe2000000002c */
[----:B------:R-:W-:Y:S01]  /*12c80*/  STG.E.U16 desc[UR10][R50.64], R3 ;  /* 0x0000000332007986 */ /* 0x000fe2000c10150a */
[----:B---3--:R-:W-:-:S03]  /*12c90*/  PRMT R46, R58, 0x7632, R46 ;  /* 0x000076323a2e7816 */ /* 0x008fc6000000002e */
[----:B------:R-:W-:Y:S01]  /*12ca0*/  STG.E.U16 desc[UR10][R52.64], R14 ;  /* 0x0000000e34007986 */ /* 0x000fe2000c10150a */
[----:B0-----:R-:W-:-:S03]  /*12cb0*/  PRMT R48, R64, 0x7632, R48 ;  /* 0x0000763240307816 */ /* 0x001fc60000000030 */
[----:B------:R-:W-:Y:S04]  /*12cc0*/  STG.E.U16 desc[UR10][R56.64], R28 ;  /* 0x0000001c38007986 */ /* 0x000fe8000c10150a */
[----:B------:R-:W-:Y:S04]  /*12cd0*/  STG.E.U16 desc[UR10][R60.64], R16 ;  /* 0x000000103c007986 */ /* 0x000fe8000c10150a */
[----:B------:R0:W-:Y:S04]  /*12ce0*/  STG.E.U16 desc[UR10][R62.64], R0 ;  /* 0x000000003e007986 */ /* 0x0001e8000c10150a */
[----:B------:R-:W-:Y:S04]  /*12cf0*/  STG.E.U16 desc[UR10][R68.64], R18 ;  /* 0x0000001244007986 */ /* 0x000fe8000c10150a */
[----:B------:R-:W-:Y:S04]  /*12d00*/  STG.E.U16 desc[UR10][R66.64], R33 ;  /* 0x0000002142007986 */ /* 0x000fe8000c10150a */
[----:B------:R-:W-:Y:S01]  /*12d10*/  STG.E.U16 desc[UR10][R70.64], R20 ;  /* 0x0000001446007986 */ /* 0x000fe2000c10150a */
[----:B0-----:R-:W-:-:S03]  /*12d20*/  PRMT R0, R30, 0x7632, R0 ;  /* 0x000076321e007816 */ /* 0x001fc60000000000 */
[----:B------:R-:W-:Y:S04]  /*12d30*/  STG.E.U16 desc[UR10][R72.64], R36 ;  /* 0x0000002448007986 */ /* 0x000fe8000c10150a */
        /* <DEDUP_REMOVED lines=13> */
.L_x_18016:
        /* <DEDUP_REMOVED lines=15> */
.L_x_29893:


//--------------------- .text._ZN4vllm25paged_attention_v2_kernelI13__nv_bfloat16S1_Li192ELi32ELi128ELNS_18Fp8KVCacheDataTypeE0ELb0ELi512EEEvPfS3_PT_PKS4_PKT0_SA_ifPKiSC_iPKfiiiSE_SE_iiiii --------------------------
	.section	.text._ZN4vllm25paged_attention_v2_kernelI13__nv_bfloat16S1_Li192ELi32ELi128ELNS_18Fp8KVCacheDataTypeE0ELb0ELi512EEEvPfS3_PT_PKS4_PKT0_SA_ifPKiSC_iPKfiiiSE_SE_iiiii,"ax",@progbits
	.align	128
        .global         _ZN4vllm25paged_attention_v2_kernelI13__nv_bfloat16S1_Li192ELi32ELi128ELNS_18Fp8KVCacheDataTypeE0ELb0ELi512EEEvPfS3_PT_PKS4_PKT0_SA_ifPKiSC_iPKfiiiSE_SE_iiiii
        .type           _ZN4vllm25paged_attention_v2_kernelI13__nv_bfloat16S1_Li192ELi32ELi128ELNS_18Fp8KVCacheDataTypeE0ELb0ELi512EEEvPfS3_PT_PKS4_PKT0_SA_ifPKiSC_iPKfiiiSE_SE_iiiii,@function
        .size           _ZN4vllm25paged_attention_v2_kernelI13__nv_bfloat16S1_Li192ELi32ELi128ELNS_18Fp8KVCacheDataTypeE0ELb0ELi512EEEvPfS3_PT_PKS4_PKT0_SA_ifPKiSC_iPKfiiiSE_SE_iiiii,(.L_x_29894 - _ZN4vllm25paged_attention_v2_kernelI13__nv_bfloat16S1_Li192ELi32ELi128ELNS_18Fp8KVCacheDataTypeE0ELb0ELi512EEEvPfS3_PT_PKS4_PKT0_SA_ifPKiSC_iPKfiiiSE_SE_iiiii)
        .other          _ZN4vllm25paged_attention_v2_kernelI13__nv_bfloat16S1_Li192ELi32ELi128ELNS_18Fp8KVCacheDataTypeE0ELb0ELi512EEEvPfS3_PT_PKS4_PKT0_SA_ifPKiSC_iPKfiiiSE_SE_iiiii,@"STO_CUDA_ENTRY STV_DEFAULT"
_ZN4vllm25paged_attention_v2_kernelI13__nv_bfloat16S1_Li192ELi32ELi128ELNS_18Fp8KVCacheDataTypeE0ELb0ELi512EEEvPfS3_PT_PKS4_PKT0_SA_ifPKiSC_iPKfiiiSE_SE_iiiii:
.text._ZN4vllm25paged_attention_v2_kernelI13__nv_bfloat16S1_Li192ELi32ELi128ELNS_18Fp8KVCacheDataTypeE0ELb0ELi512EEEvPfS3_PT_PKS4_PKT0_SA_ifPKiSC_iPKfiiiSE_SE_iiiii:
[----:B------:R-:W-:Y:S01]  /*0000*/  LDC R1, c[0x0][0x28] ;  /* 0x00000a00ff017b82 */ /* 0x000fe20000000800 */
[----:B------:R-:W0:Y:S07]  /*0010*/  S2R R54, SR_CTAID.Y ;  /* 0x0000000000367919 */ /* 0x000e2e0000002600 */
[----:B------:R-:W0:Y:S01]  /*0020*/  LDC.64 R2, c[0x0][0x250] ;  /* 0x00009400ff027b82 */ /* 0x000e220000000a00 */
[----:B------:R-:W-:Y:S01]  /*0030*/  ULDC.64 UR10, c[0x0][0x208] ;  /* 0x00008200000a7ab9 */ /* 0x000fe20000000a00 */
[----:B0-----:R-:W-:-:S05]  /*0040*/  IMAD.WIDE R2, R54, 0x4, R2 ;  /* 0x0000000436027825 */ /* 0x001fca00078e0202 */
        /* <DEDUP_REMOVED lines=17> */
[----:B------:R2:W3:Y:S01]  /*0160*/  F2I.FTZ.U32.TRUNC.NTZ R5, R4 ;  /* 0x0000000400057305 */ /* 0x0004e2000021f000 */
[----:B-1----:R-:W-:-:S04]  /*0170*/  @P0 IMAD.WIDE R2, R51, 0x4, R2 ;  /* 0x0000000433020825 */ /* 0x002fc800078e0202 */
[----:B--2---:R-:W-:Y:S01]  /*0180*/  IMAD.MOV.U32 R4, RZ, RZ, RZ ;  /* 0x000000ffff047224 */ /* 0x004fe200078e00ff */
[----:B------:R0:W5:Y:S01]  /*0190*/  @P0 LDG.E.CONSTANT R50, desc[UR10][R2.64] ;  /* 0x0000000a02320981 */ /* 0x000162000c1e9900 */
[----:B---3--:R-:W-:Y:S01]  /*01a0*/  IMAD.MOV R8, RZ, RZ, -R5 ;  /* 0x000000ffff087224 */ /* 0x008fe200078e0a05 */
[----:B------:R-:W-:Y:S03]  /*01b0*/  BSSY B0, `(.L_x_18017) ;  /* 0x000008c000007945 */ /* 0x000fe60003800000 */
[----:B------:R-:W-:-:S04]  /*01c0*/  IMAD R11, R8, R7, RZ ;  /* 0x00000007080b7224 */ /* 0x000fc800078e02ff */
[----:B------:R-:W-:Y:S01]  /*01d0*/  IMAD.HI.U32 R5, R5, R11, R4 ;  /* 0x0000000b05057227 */ /* 0x000fe200078e0004 */
[----:B0-----:R-:W-:-:S05]  /*01e0*/  IABS R2, R6 ;  /* 0x0000000600027213 */ /* 0x001fca0000000000 */
[----:B------:R-:W-:-:S05]  /*01f0*/  IMAD.HI.U32 R5, R5, R2, RZ ;  /* 0x0000000205057227 */ /* 0x000fca00078e00ff */
[----:B------:R-:W-:-:S05]  /*0200*/  IADD3 R0, RZ, -R5, RZ ;  /* 0x80000005ff007210 */ /* 0x000fca0007ffe0ff */
        /* <DEDUP_REMOVED lines=19> */
[----:B0-----:R-:W-:Y:S02]  /*0340*/  IMAD.MOV.U32 R2, RZ, RZ, RZ ;  /* 0x000000ffff027224 */ /* 0x001fe400078e00ff */
[----:B-1----:R-:W-:-:S04]  /*0350*/  IMAD.MOV R4, RZ, RZ, -R3 ;  /* 0x000000ffff047224 */ /* 0x002fc800078e0a03 */
[----:B------:R-:W-:Y:S01]  /*0360*/  IMAD R7, R4, R5, RZ ;  /* 0x0000000504077224 */ /* 0x000fe200078e02ff */
[----:B------:R-:W-:-:S03]  /*0370*/  IABS R4, R51 ;  /* 0x0000003300047213 */ /* 0x000fc60000000000 */
[----:B------:R-:W-:Y:S01]  /*0380*/  IMAD.HI.U32 R3, R3, R7, R2 ;  /* 0x0000000703037227 */ /* 0x000fe200078e0002 */
[----:B------:R-:W-:Y:S01]  /*0390*/  LOP3.LUT R2, R51, R6, RZ, 0x3c, !PT ;  /* 0x0000000633027212 */ /* 0x000fe200078e3cff */
[----:B------:R-:W0:Y:S03]  /*03a0*/  S2R R7, SR_TID.X ;  /* 0x0000000000077919 */ /* 0x000e260000002100 */
[----:B------:R-:W-:Y:S01]  /*03b0*/  ISETP.GE.AND P2, PT, R2, RZ, PT ;  /* 0x000000ff0200720c */ /* 0x000fe20003f46270 */
[----:B------:R-:W-:-:S04]  /*03c0*/  IMAD.HI.U32 R49, R3, R4, RZ ;  /* 0x0000000403317227 */ /* 0x000fc800078e00ff */
[----:B------:R-:W-:-:S05]  /*03d0*/  IMAD R0, R49, R0, R4 ;  /* 0x0000000031007224 */ /* 0x000fca00078e0204 */
[----:B------:R-:W-:-:S13]  /*03e0*/  ISETP.GT.U32.AND P1, PT, R5, R0, PT ;  /* 0x000000000500720c */ /* 0x000fda0003f24070 */
[----:B------:R-:W-:Y:S01]  /*03f0*/  @!P1 IMAD.IADD R0, R0, 0x1, -R5 ;  /* 0x0000000100009824 */ /* 0x000fe200078e0a05 */
[----:B------:R-:W-:Y:S02]  /*0400*/  @!P1 IADD3 R49, R49, 0x1, RZ ;  /* 0x0000000131319810 */ /* 0x000fe40007ffe0ff */
[----:B------:R-:W-:Y:S02]  /*0410*/  ISETP.NE.AND P1, PT, R6, RZ, PT ;  /* 0x000000ff0600720c */ /* 0x000fe40003f25270 */
[----:B------:R-:W-:Y:S01]  /*0420*/  ISETP.GE.U32.AND P0, PT, R0, R5, PT ;  /* 0x000000050000720c */ /* 0x000fe20003f06070 */
[----:B------:R-:W-:Y:S01]  /*0430*/  VIADD R0, R53, 0x1f ;  /* 0x0000001f35007836 */ /* 0x000fe20000000000 */
[----:B0-----:R-:W-:-:S04]  /*0440*/  SHF.R.S32.HI R2, RZ, 0x1f, R7 ;  /* 0x0000001fff027819 */ /* 0x001fc80000011407 */
[----:B------:R-:W-:Y:S02]  /*0450*/  SHF.R.S32.HI R3, RZ, 0x1f, R0 ;  /* 0x0000001fff037819 */ /* 0x000fe40000011400 */
[----:B------:R-:W-:Y:S02]  /*0460*/  LEA.HI R2, R2, R7, RZ, 0x5 ;  /* 0x0000000702027211 */ /* 0x000fe400078f28ff */
[----:B------:R-:W-:Y:S02]  /*0470*/  LEA.HI R3, R3, R0, RZ, 0x5 ;  /* 0x0000000003037211 */ /* 0x000fe400078f28ff */
[----:B------:R-:W-:Y:S01]  /*0480*/  LEA R0, R52, 0x10, 0x4 ;  /* 0x0000001034007811 */ /* 0x000fe200078e20ff */
[----:B------:R-:W-:Y:S01]  /*0490*/  @P0 VIADD R49, R49, 0x1 ;  /* 0x0000000131310836 */ /* 0x000fe20000000000 */
[----:B------:R-:W-:Y:S02]  /*04a0*/  ISETP.GT.AND P0, PT, R7, 0x17, PT ;  /* 0x000000170700780c */ /* 0x000fe40003f04270 */
[----:B------:R-:W-:Y:S01]  /*04b0*/  SHF.R.S32.HI R3, RZ, 0x5, R3 ;  /* 0x00000005ff037819 */ /* 0x000fe20000011403 */
[----:B------:R-:W-:Y:S01]  /*04c0*/  @!P2 IMAD.MOV R49, RZ, RZ, -R49 ;  /* 0x000000ffff31a224 */ /* 0x000fe200078e0a31 */
[----:B------:R-:W-:-:S02]  /*04d0*/  @!P1 LOP3.LUT R49, RZ, R6, RZ, 0x33, !PT ;  /* 0x00000006ff319212 */ /* 0x000fc400078e33ff */
[----:B------:R-:W-:Y:S02]  /*04e0*/  VIMNMX R0, R3, R0, PT ;  /* 0x0000000003007248 */ /* 0x000fe40003fe0100 */
[----:B------:R-:W-:-:S05]  /*04f0*/  SHF.R.S32.HI R63, RZ, 0x5, R2 ;  /* 0x00000005ff3f7819 */ /* 0x000fca0000011402 */
[----:B------:R-:W-:Y:S05]  /*0500*/  @P0 BRA `(.L_x_18018) ;  /* 0x0000000400580947 */ /* 0x000fea0003800000 */
[----:B------:R-:W-:Y:S01]  /*0510*/  VIMNMX R2, R7, -0x68, !PT ;  /* 0xffffff9807027848 */ /* 0x000fe20007fe0100 */
[----:B------:R-:W-:Y:S01]  /*0520*/  ULDC UR4, c[0x0][0x268] ;  /* 0x00009a0000047ab9 */ /* 0x000fe20000000800 */
[----:B------:R-:W-:Y:S01]  /*0530*/  IMAD R5, R51, 0xc0, RZ ;  /* 0x000000c033057824 */ /* 0x000fe200078e02ff */
        /* <DEDUP_REMOVED lines=24> */
.L_x_18021:
        /* <DEDUP_REMOVED lines=13> */
[----:B0-----:R-:W-:-:S05]  /*0790*/  IADD3 R8, R8, 0x800, RZ ;  /* 0x0000080008087810 */ /* 0x001fca0007ffe0ff */
[----:B------:R-:W-:Y:S05]  /*07a0*/  @P1 BRA `(.L_x_18021) ;  /* 0xfffffffc00c41947 */ /* 0x000fea000383ffff */
.L_x_18020:
[----:B------:R-:W-:Y:S05]  /*07b0*/  BSYNC B1 ;  /* 0x0000000000017941 */ /* 0x000fea0003800000 */
.L_x_18019:
        /* <DEDUP_REMOVED lines=9> */
[----:B0-----:R-:W-:Y:S01]  /*0850*/  ULEA UR4, UR5, UR4, 0x18 ;  /* 0x0000000405047291 */ /* 0x001fe2000f8ec03f */
[----:B-1----:R-:W-:-:S05]  /*0860*/  LEA R24, P0, R25, R2, 0x1 ;  /* 0x0000000219187211 */ /* 0x002fca00078008ff */
[C---:B------:R-:W-:Y:S01]  /*0870*/  LEA R2, R7.reuse, UR4, 0x4 ;  /* 0x0000000407027c11 */ /* 0x040fe2000f8e20ff */
[----:B------:R-:W-:Y:S01]  /*0880*/  VIADD R7, R7, 0xfffffe00 ;  /* 0xfffffe0007077836 */ /* 0x000fe20000000000 */
[----:B------:R-:W-:-:S03]  /*0890*/  LEA.HI.X R25, R25, R3, R14, 0x1, P0 ;  /* 0x0000000319197211 */ /* 0x000fc600000f0c0e */
[----:B------:R-:W-:-:S07]  /*08a0*/  VIADD R6, R2, 0x1000 ;  /* 0x0000100002067836 */ /* 0x000fce0000000000 */
.L_x_18022:
        /* <DEDUP_REMOVED lines=18> */
[----:B------:R-:W-:-:S02]  /*09d0*/  IADD3 R7, R7, 0x200, RZ ;  /* 0x0000020007077810 */ /* 0x000fc40007ffe0ff */
[----:B------:R-:W-:Y:S02]  /*09e0*/  IADD3 R24, P1, R24, 0x2000, RZ ;  /* 0x0000200018187810 */ /* 0x000fe40007f3e0ff */
[----:B------:R-:W-:-:S03]  /*09f0*/  ISETP.GE.AND P0, PT, R7, -0x1e8, PT ;  /* 0xfffffe180700780c */ /* 0x000fc60003f06270 */
[----:B------:R-:W-:Y:S01]  /*0a00*/  IMAD.X R25, RZ, RZ, R25, P1 ;  /* 0x000000ffff197224 */ /* 0x000fe200008e0619 */
[----:B--2---:R-:W-:Y:S04]  /*0a10*/  STS.128 [R6+-0x1000], R8 ;  /* 0xfff0000806007388 */ /* 0x004fe80000000c00 */
[----:B---3--:R-:W-:Y:S04]  /*0a20*/  STS.128 [R6+-0x800], R12 ;  /* 0xfff8000c06007388 */ /* 0x008fe80000000c00 */
[----:B----4-:R-:W-:Y:S04]  /*0a30*/  STS.128 [R6], R16 ;  /* 0x0000001006007388 */ /* 0x010fe80000000c00 */
[----:B------:R0:W-:Y:S02]  /*0a40*/  STS.128 [R6+0x800], R20 ;  /* 0x0008001406007388 */ /* 0x0001e40000000c00 */
[----:B0-----:R-:W-:Y:S01]  /*0a50*/  VIADD R6, R6, 0x2000 ;  /* 0x0000200006067836 */ /* 0x001fe20000000000 */
[----:B------:R-:W-:Y:S06]  /*0a60*/  @!P0 BRA `(.L_x_18022) ;  /* 0xfffffffc00908947 */ /* 0x000fec000383ffff */
.L_x_18018:
[----:B------:R-:W-:Y:S05]  /*0a70*/  BSYNC B0 ;  /* 0x0000000000007941 */ /* 0x000fea0003800000 */
.L_x_18017:
[----:B------:R-:W-:Y:S01]  /*0a80*/  IMAD R63, R52, 0x10, R63 ;  /* 0x00000010343f7824 */ /* 0x000fe200078e023f */
[----:B------:R-:W-:Y:S01]  /*0a90*/  BAR.SYNC.DEFER_BLOCKING 0x0 ;  /* 0x0000000000007b1d */ /* 0x000fe20000010000 */
[----:B------:R-:W-:-:S03]  /*0aa0*/  IMAD.MOV.U32 R196, RZ, RZ, -0x800001 ;  /* 0xff7fffffffc47424 */ /* 0x000fc600078e00ff */
[----:B------:R-:W-:Y:S02]  /*0ab0*/  ISETP.GE.AND P0, PT, R63, R0, PT ;  /* 0x000000003f00720c */ /* 0x000fe40003f06270 */
[----:B------:R-:W-:Y:S01]  /*0ac0*/  ULDC UR8, c[0x0][0x26c] ;  /* 0x00009b0000087ab9 */ /* 0x000fe20000000800 */
[----:B------:R-:W-:Y:S01]  /*0ad0*/  ULDC UR14, c[0x0][0x270] ;  /* 0x00009c00000e7ab9 */ /* 0x000fe20000000800 */
[----:B------:R-:W-:Y:S01]  /*0ae0*/  ULDC UR15, c[0x0][0x258] ;  /* 0x00009600000f7ab9 */ /* 0x000fe20000000800 */
[----:B------:R-:W-:Y:S01]  /*0af0*/  ULDC UR9, c[0x0][0x244] ;  /* 0x0000910000097ab9 */ /* 0x000fe20000000800 */
[----:B------:R-:W-:Y:S01]  /*0b00*/  ULDC.64 UR6, c[0x0][0x248] ;  /* 0x0000920000067ab9 */ /* 0x000fe20000000a00 */
[----:B------:R-:W-:Y:S01]  /*0b10*/  ULDC.64 UR12, c[0x0][0x230] ;  /* 0x00008c00000c7ab9 */ /* 0x000fe20000000a00 */
[----:B------:R-:W-:Y:S05]  /*0b20*/  BSSY B0, `(.L_x_18023) ;  /* 0x00003b9000007945 */ /* 0x000fea0003800000 */
[----:B------:R-:W-:Y:S05]  /*0b30*/  @P0 BRA `(.L_x_18024) ;  /* 0x0000003800dc0947 */ /* 0x000fea0003800000 */
[----:B------:R-:W0:Y:S01]  /*0b40*/  S2UR UR5, SR_CgaCtaId ;  /* 0x00000000000579c3 */ /* 0x000e220000008800 */
[----:B------:R-:W-:Y:S01]  /*0b50*/  UMOV UR4, 0x400 ;  /* 0x0000040000047882 */ /* 0x000fe20000000000 */
[----:B------:R-:W-:Y:S01]  /*0b60*/  IMAD.MOV.U32 R196, RZ, RZ, -0x800001 ;  /* 0xff7fffffffc47424 */ /* 0x000fe200078e00ff */
[----:B0-----:R-:W-:-:S09]  /*0b70*/  ULEA UR4, UR5, UR4, 0x18 ;  /* 0x0000000405047291 */ /* 0x001fd2000f8ec03f */
[----:B------:R-:W0:Y:S04]  /*0b80*/  LDS.128 R4, [UR4+0x50] ;  /* 0x00005004ff047984 */ /* 0x000e280008000c00 */
[----:B------:R-:W1:Y:S04]  /*0b90*/  LDS.128 R8, [UR4] ;  /* 0x00000004ff087984 */ /* 0x000e680008000c00 */
[----:B------:R-:W2:Y:S04]  /*0ba0*/  LDS.128 R12, [UR4+0x10] ;  /* 0x00001004ff0c7984 */ /* 0x000ea80008000c00 */
[----:B------:R-:W3:Y:S04]  /*0bb0*/  LDS.128 R16, [UR4+0x20] ;  /* 0x00002004ff107984 */ /* 0x000ee80008000c00 */
[----:B------:R-:W4:Y:S04]  /*0bc0*/  LDS.128 R20, [UR4+0x30] ;  /* 0x00003004ff147984 */ /* 0x000f280008000c00 */
[----:B------:R-:W4:Y:S01]  /*0bd0*/  LDS.128 R24, [UR4+0x40] ;  /* 0x00004004ff187984 */ /* 0x000f220008000c00 */
[C---:B0-----:R-:W-:Y:S01]  /*0be0*/  PRMT R84, R4.reuse, 0x7632, R84 ;  /* 0x0000763204547816 */ /* 0x041fe20000000054 */
[----:B------:R-:W-:Y:S01]  /*0bf0*/  IMAD.U32 R28, R4, 0x10000, RZ ;  /* 0x00010000041c7824 */ /* 0x000fe200078e00ff */
[C---:B------:R-:W-:Y:S01]  /*0c00*/  PRMT R85, R5.reuse, 0x7632, R85 ;  /* 0x0000763205557816 */ /* 0x040fe20000000055 */
[----:B------:R-:W-:Y:S01]  /*0c10*/  IMAD.U32 R3, R5, 0x10000, RZ ;  /* 0x0001000005037824 */ /* 0x000fe200078e00ff */
[C---:B------:R-:W-:Y:S01]  /*0c20*/  PRMT R86, R6.reuse, 0x7632, R86 ;  /* 0x0000763206567816 */ /* 0x040fe20000000056 */
[----:B------:R-:W-:Y:S01]  /*0c30*/  IMAD.U32 R2, R6, 0x10000, RZ ;  /* 0x0001000006027824 */ /* 0x000fe200078e00ff */
[C---:B------:R-:W-:Y:S01]  /*0c40*/  PRMT R87, R7.reuse, 0x7632, R87 ;  /* 0x0000763207577816 */ /* 0x040fe20000000057 */
[----:B------:R-:W-:Y:S01]  /*0c50*/  IMAD.U32 R0, R7, 0x10000, RZ ;  /* 0x0001000007007824 */ /* 0x000fe200078e00ff */
[C---:B-1----:R-:W-:Y:S01]  /*0c60*/  PRMT R64, R8.reuse, 0x7632, R64 ;  /* 0x0000763208407816 */ /* 0x042fe20000000040 */
[----:B------:R-:W0:Y:S01]  /*0c70*/  LDS.128 R4, [UR4+0xb0] ;  /* 0x0000b004ff047984 */ /* 0x000e220008000c00 */
[----:B------:R-:W-:Y:S01]  /*0c80*/  IMAD.U32 R48, R8, 0x10000, RZ ;  /* 0x0001000008307824 */ /* 0x000fe200078e00ff */
[C---:B------:R-:W-:Y:S01]  /*0c90*/  PRMT R65, R9.reuse, 0x7632, R65 ;  /* 0x0000763209417816 */ /* 0x040fe20000000041 */
[C---:B------:R-:W-:Y:S01]  /*0ca0*/  IMAD.U32 R46, R10.reuse, 0x10000, RZ ;  /* 0x000100000a2e7824 */ /* 0x040fe200078e00ff */
[----:B------:R-:W-:Y:S01]  /*0cb0*/  SHF.L.U32 R47, R9, 0x10, RZ ;  /* 0x00000010092f7819 */ /* 0x000fe200000006ff */
[C---:B------:R-:W-:Y:S01]  /*0cc0*/  IMAD.U32 R45, R11.reuse, 0x10000, RZ ;  /* 0x000100000b2d7824 */ /* 0x040fe200078e00ff */
[----:B------:R-:W-:Y:S01]  /*0cd0*/  PRMT R66, R10, 0x7632, R66 ;  /* 0x000076320a427816 */ /* 0x000fe20000000042 */
[C---:B--2---:R-:W-:Y:S01]  /*0ce0*/  IMAD.U32 R44, R12.reuse, 0x10000, RZ ;  /* 0x000100000c2c7824 */ /* 0x044fe200078e00ff */
[----:B------:R-:W-:Y:S01]  /*0cf0*/  PRMT R67, R11, 0x7632, R67 ;  /* 0x000076320b437816 */ /* 0x000fe20000000043 */
[C---:B------:R-:W-:Y:S01]  /*0d00*/  IMAD.U32 R43, R13.reuse, 0x10000, RZ ;  /* 0x000100000d2b7824 */ /* 0x040fe200078e00ff */
[----:B------:R-:W-:Y:S01]  /*0d10*/  PRMT R68, R12, 0x7632, R68 ;  /* 0x000076320c447816 */ /* 0x000fe20000000044 */
[----:B------:R-:W-:Y:S01]  /*0d20*/  IMAD.U32 R42, R14, 0x10000, RZ ;  /* 0x000100000e2a7824 */ /* 0x000fe200078e00ff */
[----:B------:R-:W-:Y:S01]  /*0d30*/  PRMT R69, R13, 0x7632, R69 ;  /* 0x000076320d457816 */ /* 0x000fe20000000045 */
[----:B---3--:R-:W-:Y:S01]  /*0d40*/  IMAD.U32 R40, R16, 0x10000, RZ ;  /* 0x0001000010287824 */ /* 0x008fe200078e00ff */
[----:B------:R-:W-:Y:S01]  /*0d50*/  PRMT R70, R14, 0x7632, R70 ;  /* 0x000076320e467816 */ /* 0x000fe20000000046 */
[----:B------:R-:W-:Y:S01]  /*0d60*/  IMAD.U32 R39, R17, 0x10000, RZ ;  /* 0x0001000011277824 */ /* 0x000fe200078e00ff */
[C---:B------:R-:W-:Y:S01]  /*0d70*/  PRMT R71, R15.reuse, 0x7632, R71 ;  /* 0x000076320f477816 */ /* 0x040fe20000000047 */
[----:B------:R-:W-:Y:S01]  /*0d80*/  IMAD.U32 R38, R18, 0x10000, RZ ;  /* 0x0001000012267824 */ /* 0x000fe200078e00ff */
[----:B------:R-:W-:Y:S01]  /*0d90*/  SHF.L.U32 R41, R15, 0x10, RZ ;  /* 0x000000100f297819 */ /* 0x000fe200000006ff */
[----:B------:R-:W-:Y:S01]  /*0da0*/  IMAD.U32 R37, R19, 0x10000, RZ ;  /* 0x0001000013257824 */ /* 0x000fe200078e00ff */
[----:B------:R-:W-:Y:S01]  /*0db0*/  PRMT R72, R16, 0x7632, R72 ;  /* 0x0000763210487816 */ /* 0x000fe20000000048 */
[----:B----4-:R-:W-:Y:S01]  /*0dc0*/  IMAD.U32 R36, R20, 0x10000, RZ ;  /* 0x0001000014247824 */ /* 0x010fe200078e00ff */
        /* <DEDUP_REMOVED lines=8> */
[C---:B------:R-:W-:Y:S01]  /*0e50*/  PRMT R77, R21.reuse, 0x7632, R77 ;  /* 0x00007632154d7816 */ /* 0x040fe2000000004d */
[----:B------:R-:W-:Y:S01]  /*0e60*/  IMAD.U32 R30, R26, 0x10000, RZ ;  /* 0x000100001a1e7824 */ /* 0x000fe200078e00ff */
[----:B------:R-:W-:Y:S01]  /*0e70*/  SHF.L.U32 R35, R21, 0x10, RZ ;  /* 0x0000001015237819 */ /* 0x000fe200000006ff */
[----:B------:R-:W1:Y:S01]  /*0e80*/  LDS.128 R8, [UR4+0x60] ;  /* 0x00006004ff087984 */ /* 0x000e620008000c00 */
[----:B------:R-:W-:Y:S01]  /*0e90*/  PRMT R78, R22, 0x7632, R78 ;  /* 0x00007632164e7816 */ /* 0x000fe2000000004e */
[----:B------:R-:W-:Y:S01]  /*0ea0*/  IMAD.U32 R65, R65, 0x10000, RZ ;  /* 0x0001000041417824 */ /* 0x000fe200078e00ff */
[----:B------:R-:W-:Y:S01]  /*0eb0*/  PRMT R79, R23, 0x7632, R79 ;  /* 0x00007632174f7816 */ /* 0x000fe2000000004f */
[----:B------:R-:W2:Y:S01]  /*0ec0*/  LDS.128 R12, [UR4+0x70] ;  /* 0x00007004ff0c7984 */ /* 0x000ea20008000c00 */
[----:B------:R-:W-:Y:S01]  /*0ed0*/  PRMT R80, R24, 0x7632, R80 ;  /* 0x0000763218507816 */ /* 0x000fe20000000050 */
[----:B------:R-:W-:Y:S01]  /*0ee0*/  IMAD.U32 R66, R66, 0x10000, RZ ;  /* 0x0001000042427824 */ /* 0x000fe200078e00ff */
[----:B------:R-:W-:Y:S01]  /*0ef0*/  PRMT R81, R25, 0x7632, R81 ;  /* 0x0000763219517816 */ /* 0x000fe20000000051 */
[----:B------:R-:W3:Y:S01]  /*0f00*/  LDS.128 R16, [UR4+0x80] ;  /* 0x00008004ff107984 */ /* 0x000ee20008000c00 */
[----:B------:R-:W-:Y:S01]  /*0f10*/  PRMT R82, R26, 0x7632, R82 ;  /* 0x000076321a527816 */ /* 0x000fe20000000052 */
[C---:B0-----:R-:W-:Y:S01]  /*0f20*/  IMAD.U32 R113, R4.reuse, 0x10000, RZ ;  /* 0x0001000004717824 */ /* 0x041fe200078e00ff */
[C---:B------:R-:W-:Y:S01]  /*0f30*/  PRMT R83, R27.reuse, 0x7632, R83 ;  /* 0x000076321b537816 */ /* 0x040fe20000000053 */
[----:B------:R-:W0:Y:S01]  /*0f40*/  LDS.128 R20, [UR4+0x90] ;  /* 0x00009004ff147984 */ /* 0x000e220008000c00 */
[----:B------:R-:W-:Y:S01]  /*0f50*/  SHF.L.U32 R29, R27, 0x10, RZ ;  /* 0x000000101b1d7819 */ /* 0x000fe200000006ff */
[C---:B------:R-:W-:Y:S01]  /*0f60*/  IMAD.U32 R115, R5.reuse, 0x10000, RZ ;  /* 0x0001000005737824 */ /* 0x040fe200078e00ff */
[----:B------:R-:W-:Y:S01]  /*0f70*/  PRMT R128, R4, 0x7632, R128 ;  /* 0x0000763204807816 */ /* 0x000fe20000000080 */
[----:B------:R-:W4:Y:S01]  /*0f80*/  LDS.128 R24, [UR4+0xa0] ;  /* 0x0000a004ff187984 */ /* 0x000f220008000c00 */
[----:B------:R-:W-:Y:S01]  /*0f90*/  PRMT R130, R5, 0x7632, R130 ;  /* 0x0000763205827816 */ /* 0x000fe20000000082 */
[C---:B------:R-:W-:Y:S01]  /*0fa0*/  IMAD.U32 R117, R6.reuse, 0x10000, RZ ;  /* 0x0001000006757824 */ /* 0x040fe200078e00ff */
[----:B------:R-:W-:Y:S01]  /*0fb0*/  PRMT R132, R6, 0x7632, R132 ;  /* 0x0000763206847816 */ /* 0x000fe20000000084 */
[C---:B------:R-:W-:Y:S01]  /*0fc0*/  IMAD.U32 R119, R7.reuse, 0x10000, RZ ;  /* 0x0001000007777824 */ /* 0x040fe200078e00ff */
[----:B------:R-:W-:Y:S01]  /*0fd0*/  PRMT R134, R7, 0x7632, R134 ;  /* 0x0000763207867816 */ /* 0x000fe20000000086 */
[----:B------:R-:W-:Y:S01]  /*0fe0*/  IMAD.U32 R67, R67, 0x10000, RZ ;  /* 0x0001000043437824 */ /* 0x000fe200078e00ff */
[----:B------:R-:W4:Y:S01]  /*0ff0*/  LDS.128 R4, [UR4+0x110] ;  /* 0x00011004ff047984 */ /* 0x000f220008000c00 */
        /* <DEDUP_REMOVED lines=11> */
[----:B------:R-:W-:Y:S01]  /*10b0*/  IMAD.U32 R77, R77, 0x10000, RZ ;  /* 0x000100004d4d7824 */ /* 0x000fe200078e00ff */
[C---:B-1----:R-:W-:Y:S01]  /*10c0*/  PRMT R88, R8.reuse, 0x7632, R88 ;  /* 0x0000763208587816 */ /* 0x042fe20000000058 */
        /* <DEDUP_REMOVED lines=20> */
[----:B0-----:R-:W-:Y:S01]  /*1210*/  IMAD.U32 R97, R20, 0x10000, RZ ;  /* 0x0001000014617824 */ /* 0x001fe200078e00ff */
[----:B------:R-:W-:Y:S01]  /*1220*/  PRMT R106, R17, 0x7632, R106 ;  /* 0x00007632116a7816 */ /* 0x000fe2000000006a */
[----:B------:R-:W-:Y:S01]  /*1230*/  IMAD.U32 R101, R22, 0x10000, RZ ;  /* 0x0001000016657824 */ /* 0x000fe200078e00ff */
[----:B------:R-:W-:Y:S01]  /*1240*/  PRMT R108, R18, 0x7632, R108 ;  /* 0x00007632126c7816 */ /* 0x000fe2000000006c */
[----:B------:R-:W-:Y:S01]  /*1250*/  IMAD.U32 R103, R23, 0x10000, RZ ;  /* 0x0001000017677824 */ /* 0x000fe200078e00ff */
[----:B------:R-:W-:Y:S01]  /*1260*/  PRMT R110, R19, 0x7632, R110 ;  /* 0x00007632136e7816 */ /* 0x000fe2000000006e */
[----:B----4-:R-:W-:Y:S01]  /*1270*/  IMAD.U32 R105, R24, 0x10000, RZ ;  /* 0x0001000018697824 */ /* 0x010fe200078e00ff */
[----:B------:R-:W-:Y:S01]  /*1280*/  PRMT R112, R20, 0x7632, R112 ;  /* 0x0000763214707816 */ /* 0x000fe20000000070 */
[----:B------:R-:W-:Y:S01]  /*1290*/  IMAD.U32 R107, R25, 0x10000, RZ ;  /* 0x00010000196b7824 */ /* 0x000fe200078e00ff */
[C---:B------:R-:W-:Y:S01]  /*12a0*/  PRMT R114, R21.reuse, 0x7632, R114 ;  /* 0x0000763215727816 */ /* 0x040fe20000000072 */
[----:B------:R-:W-:Y:S01]  /*12b0*/  IMAD.U32 R109, R26, 0x10000, RZ ;  /* 0x000100001a6d7824 */ /* 0x000fe200078e00ff */
[----:B------:R-:W-:Y:S01]  /*12c0*/  SHF.L.U32 R99, R21, 0x10, RZ ;  /* 0x0000001015637819 */ /* 0x000fe200000006ff */
[----:B------:R-:W0:Y:S01]  /*12d0*/  LDS.128 R8, [UR4+0xc0] ;  /* 0x0000c004ff087984 */ /* 0x000e220008000c00 */
[----:B------:R-:W-:Y:S01]  /*12e0*/  PRMT R116, R22, 0x7632, R116 ;  /* 0x0000763216747816 */ /* 0x000fe20000000074 */
[----:B------:R-:W-:Y:S01]  /*12f0*/  IMAD.U32 R161, R4, 0x10000, RZ ;  /* 0x0001000004a17824 */ /* 0x000fe200078e00ff */
[----:B------:R-:W-:Y:S01]  /*1300*/  PRMT R118, R23, 0x7632, R118 ;  /* 0x0000763217767816 */ /* 0x000fe20000000076 */
[----:B------:R-:W1:Y:S01]  /*1310*/  LDS.128 R12, [UR4+0xd0] ;  /* 0x0000d004ff0c7984 */ /* 0x000e620008000c00 */
[----:B------:R-:W-:Y:S01]  /*1320*/  PRMT R120, R24, 0x7632, R120 ;  /* 0x0000763218787816 */ /* 0x000fe20000000078 */
[----:B------:R-:W-:Y:S01]  /*1330*/  IMAD.U32 R163, R5, 0x10000, RZ ;  /* 0x0001000005a37824 */ /* 0x000fe200078e00ff */
[----:B------:R-:W-:Y:S01]  /*1340*/  PRMT R122, R25, 0x7632, R122 ;  /* 0x00007632197a7816 */ /* 0x000fe2000000007a */
[----:B------:R-:W2:Y:S01]  /*1350*/  LDS.128 R16, [UR4+0xe0] ;  /* 0x0000e004ff107984 */ /* 0x000ea20008000c00 */
[----:B------:R-:W-:Y:S01]  /*1360*/  PRMT R124, R26, 0x7632, R124 ;  /* 0x000076321a7c7816 */ /* 0x000fe2000000007c */
[----:B------:R-:W-:Y:S01]  /*1370*/  IMAD.U32 R165, R6, 0x10000, RZ ;  /* 0x0001000006a57824 */ /* 0x000fe200078e00ff */
[C---:B------:R-:W-:Y:S01]  /*1380*/  PRMT R126, R27.reuse, 0x7632, R126 ;  /* 0x000076321b7e7816 */ /* 0x040fe2000000007e */
[----:B------:R-:W3:Y:S01]  /*1390*/  LDS.128 R20, [UR4+0xf0] ;  /* 0x0000f004ff147984 */ /* 0x000ee20008000c00 */
[----:B------:R-:W-:Y:S01]  /*13a0*/  SHF.L.U32 R111, R27, 0x10, RZ ;  /* 0x000000101b6f7819 */ /* 0x000fe200000006ff */
[----:B------:R-:W-:Y:S01]  /*13b0*/  IMAD.U32 R167, R7, 0x10000, RZ ;  /* 0x0001000007a77824 */ /* 0x000fe200078e00ff */
[----:B------:R-:W-:Y:S01]  /*13c0*/  PRMT R172, R4, 0x7632, R172 ;  /* 0x0000763204ac7816 */ /* 0x000fe200000000ac */
[----:B------:R-:W4:Y:S01]  /*13d0*/  LDS.128 R24, [UR4+0x100] ;  /* 0x00010004ff187984 */ /* 0x000f220008000c00 */
[----:B------:R-:W-:Y:S01]  /*13e0*/  PRMT R173, R5, 0x7632, R173 ;  /* 0x0000763205ad7816 */ /* 0x000fe200000000ad */
[----:B------:R-:W-:Y:S01]  /*13f0*/  IMAD.U32 R78, R78, 0x10000, RZ ;  /* 0x000100004e4e7824 */ /* 0x000fe200078e00ff */
[----:B------:R-:W-:Y:S01]  /*1400*/  PRMT R174, R6, 0x7632, R174 ;  /* 0x0000763206ae7816 */ /* 0x000fe200000000ae */
[----:B------:R-:W-:Y:S01]  /*1410*/  IMAD.U32 R79, R79, 0x10000, RZ ;  /* 0x000100004f4f7824 */ /* 0x000fe200078e00ff */
[----:B------:R-:W-:Y:S01]  /*1420*/  PRMT R175, R7, 0x7632, R175 ;  /* 0x0000763207af7816 */ /* 0x000fe200000000af */
[----:B------:R-:W-:Y:S01]  /*1430*/  IMAD.U32 R80, R80, 0x10000, RZ ;  /* 0x0001000050507824 */ /* 0x000fe200078e00ff */
[----:B------:R-:W4:Y:S01]  /*1440*/  LDS.128 R4, [UR4+0x170] ;  /* 0x00017004ff047984 */ /* 0x000f220008000c00 */
        /* <DEDUP_REMOVED lines=11> */
[----:B------:R-:W-:Y:S01]  /*1500*/  IMAD.U32 R92, R92, 0x10000, RZ ;  /* 0x000100005c5c7824 */ /* 0x000fe200078e00ff */
[C---:B0-----:R-:W-:Y:S01]  /*1510*/  PRMT R136, R8.reuse, 0x7632, R136 ;  /* 0x0000763208887816 */ /* 0x041fe20000000088 */
[----:B------:R-:W-:Y:S01]  /*1520*/  IMAD.U32 R121, R8, 0x10000, RZ ;  /* 0x0001000008797824 */ /* 0x000fe200078e00ff */
[C---:B------:R-:W-:Y:S01]  /*1530*/  PRMT R138, R9.reuse, 0x7632, R138 ;  /* 0x00007632098a7816 */ /* 0x040fe2000000008a */
[C---:B------:R-:W-:Y:S01]  /*1540*/  IMAD.U32 R125, R10.reuse, 0x10000, RZ ;  /* 0x000100000a7d7824 */ /* 0x040fe200078e00ff */
[----:B------:R-:W-:Y:S01]  /*1550*/  SHF.L.U32 R123, R9, 0x10, RZ ;  /* 0x00000010097b7819 */ /* 0x000fe200000006ff */
[C---:B------:R-:W-:Y:S01]  /*1560*/  IMAD.U32 R127, R11.reuse, 0x10000, RZ ;  /* 0x000100000b7f7824 */ /* 0x040fe200078e00ff */
[----:B------:R-:W-:Y:S01]  /*1570*/  PRMT R140, R10, 0x7632, R140 ;  /* 0x000076320a8c7816 */ /* 0x000fe2000000008c */
[C---:B-1----:R-:W-:Y:S01]  /*1580*/  IMAD.U32 R129, R12.reuse, 0x10000, RZ ;  /* 0x000100000c817824 */ /* 0x042fe200078e00ff */
[----:B------:R-:W-:Y:S01]  /*1590*/  PRMT R142, R11, 0x7632, R142 ;  /* 0x000076320b8e7816 */ /* 0x000fe2000000008e */
[C---:B------:R-:W-:Y:S01]  /*15a0*/  IMAD.U32 R131, R13.reuse, 0x10000, RZ ;  /* 0x000100000d837824 */ /* 0x040fe200078e00ff */
[----:B------:R-:W-:Y:S01]  /*15b0*/  PRMT R144, R12, 0x7632, R144 ;  /* 0x000076320c907816 */ /* 0x000fe20000000090 */
[----:B------:R-:W-:Y:S01]  /*15c0*/  IMAD.U32 R133, R14, 0x10000, RZ ;  /* 0x000100000e857824 */ /* 0x000fe200078e00ff */
[----:B------:R-:W-:Y:S01]  /*15d0*/  PRMT R146, R13, 0x7632, R146 ;  /* 0x000076320d927816 */ /* 0x000fe20000000092 */
[----:B--2---:R-:W-:Y:S01]  /*15e0*/  IMAD.U32 R137, R16, 0x10000, RZ ;  /* 0x0001000010897824 */ /* 0x004fe200078e00ff */
[----:B------:R-:W-:Y:S01]  /*15f0*/  PRMT R148, R14, 0x7632, R148 ;  /* 0x000076320e947816 */ /* 0x000fe20000000094 */
[----:B------:R-:W-:Y:S01]  /*1600*/  IMAD.U32 R139, R17, 0x10000, RZ ;  /* 0x00010000118b7824 */ /* 0x000fe200078e00ff */
[C---:B------:R-:W-:Y:S01]  /*1610*/  PRMT R150, R15.reuse, 0x7632, R150 ;  /* 0x000076320f967816 */ /* 0x040fe20000000096 */
[----:B------:R-:W-:Y:S01]  /*1620*/  IMAD.U32 R141, R18, 0x10000, RZ ;  /* 0x00010000128d7824 */ /* 0x000fe200078e00ff */
[----:B------:R-:W-:Y:S01]  /*1630*/  SHF.L.U32 R135, R15, 0x10, RZ ;  /* 0x000000100f877819 */ /* 0x000fe200000006ff */
[----:B------:R-:W-:Y:S01]  /*1640*/  IMAD.U32 R143, R19, 0x10000, RZ ;  /* 0x00010000138f7824 */ /* 0x000fe200078e00ff */
[----:B------:R-:W-:Y:S01]  /*1650*/  PRMT R152, R16, 0x7632, R152 ;  /* 0x0000763210987816 */ /* 0x000fe20000000098 */
[----:B---3--:R-:W-:Y:S01]  /*1660*/  IMAD.U32 R145, R20, 0x10000, RZ ;  /* 0x0001000014917824 */ /* 0x008fe200078e00ff */
        /* <DEDUP_REMOVED lines=46> */
[----:B0-----:R-:W-:Y:S01]  /*1950*/  PRMT R177, R9, 0x7632, R177 ;  /* 0x0000763209b17816 */ /* 0x001fe200000000b1 */
[----:B------:R-:W-:Y:S01]  /*1960*/  IMAD.U32 R120, R120, 0x10000, RZ ;  /* 0x0001000078787824 */ /* 0x000fe200078e00ff */
        /* <DEDUP_REMOVED lines=8> */
[----:B------:R-:W-:Y:S01]  /*19f0*/  PRMT R183, R15, 0x7632, R183 ;  /* 0x000076320fb77816 */ /* 0x000fe200000000b7 */
[----:B------:R-:W-:Y:S01]  /*1a00*/  IMAD.U32 R122, R122, 0x10000, RZ ;  /* 0x000100007a7a7824 */ /* 0x000fe200078e00ff */
[C---:B--2---:R-:W-:Y:S01]  /*1a10*/  PRMT R184, R16.reuse, 0x7632, R184 ;  /* 0x0000763210b87816 */ /* 0x044fe200000000b8 */
[----:B------:R-:W-:Y:S01]  /*1a20*/  IMAD.U32 R16, R16, 0x10000, RZ ;  /* 0x0001000010107824 */ /* 0x000fe200078e00ff */
[C---:B------:R-:W-:Y:S01]  /*1a30*/  PRMT R185, R17.reuse, 0x7632, R185 ;  /* 0x0000763211b97816 */ /* 0x040fe200000000b9 */
[----:B------:R-:W-:Y:S01]  /*1a40*/  IMAD.U32 R17, R17, 0x10000, RZ ;  /* 0x0001000011117824 */ /* 0x000fe200078e00ff */
[C---:B------:R-:W-:Y:S01]  /*1a50*/  PRMT R186, R18.reuse, 0x7632, R186 ;  /* 0x0000763212ba7816 */ /* 0x040fe200000000ba */
[----:B------:R-:W-:Y:S01]  /*1a60*/  IMAD.U32 R18, R18, 0x10000, RZ ;  /* 0x0001000012127824 */ /* 0x000fe200078e00ff */
[C---:B------:R-:W-:Y:S01]  /*1a70*/  PRMT R187, R19.reuse, 0x7632, R187 ;  /* 0x0000763213bb7816 */ /* 0x040fe200000000bb */
[----:B------:R-:W-:Y:S01]  /*1a80*/  IMAD.U32 R19, R19, 0x10000, RZ ;  /* 0x0001000013137824 */ /* 0x000fe200078e00ff */
[----:B---3--:R-:W-:Y:S01]  /*1a90*/  PRMT R190, R21, 0x7632, R190 ;  /* 0x0000763215be7816 */ /* 0x008fe200000000be */
[----:B------:R-:W-:Y:S01]  /*1aa0*/  IMAD.U32 R126, R126, 0x10000, RZ ;  /* 0x000100007e7e7824 */ /* 0x000fe200078e00ff */
[C---:B------:R-:W-:Y:S01]  /*1ab0*/  PRMT R192, R22.reuse, 0x7632, R192 ;  /* 0x0000763216c07816 */ /* 0x040fe200000000c0 */
[----:B------:R-:W-:Y:S01]  /*1ac0*/  IMAD.U32 R22, R22, 0x10000, RZ ;  /* 0x0001000016167824 */ /* 0x000fe200078e00ff */
[C---:B------:R-:W-:Y:S01]  /*1ad0*/  PRMT R194, R23.reuse, 0x7632, R194 ;  /* 0x0000763217c27816 */ /* 0x040fe200000000c2 */
[----:B------:R-:W-:Y:S01]  /*1ae0*/  IMAD.U32 R23, R23, 0x10000, RZ ;  /* 0x0001000017177824 */ /* 0x000fe200078e00ff */
[C---:B----4-:R-:W-:Y:S01]  /*1af0*/  PRMT R197, R24.reuse, 0x7632, R197 ;  /* 0x0000763218c57816 */ /* 0x050fe200000000c5 */
[----:B------:R-:W-:Y:S01]  /*1b00*/  IMAD.U32 R24, R24, 0x10000, RZ ;  /* 0x0001000018187824 */ /* 0x000fe200078e00ff */
[C---:B------:R-:W-:Y:S01]  /*1b10*/  PRMT R198, R25.reuse, 0x7632, R198 ;  /* 0x0000763219c67816 */ /* 0x040fe200000000c6 */
[----:B------:R-:W-:Y:S01]  /*1b20*/  IMAD.U32 R25, R25, 0x10000, RZ ;  /* 0x0001000019197824 */ /* 0x000fe200078e00ff */
[----:B------:R-:W-:Y:S01]  /*1b30*/  PRMT R200, R27, 0x7632, R200 ;  /* 0x000076321bc87816 */ /* 0x000fe200000000c8 */
[----:B------:R-:W-:Y:S01]  /*1b40*/  IMAD.U32 R128, R128, 0x10000, RZ ;  /* 0x0001000080807824 */ /* 0x000fe200078e00ff */
[C---:B------:R-:W-:Y:S01]  /*1b50*/  PRMT R176, R8.reuse, 0x7632, R176 ;  /* 0x0000763208b07816 */ /* 0x040fe200000000b0 */
        /* <DEDUP_REMOVED lines=57> */
[----:B------:R-:W-:-:S07]  /*1ef0*/  IMAD.U32 R204, R6, 0x10000, RZ ;  /* 0x0001000006cc7824 */ /* 0x000fce00078e00ff */
.L_x_18025:
[----:B------:R-:W-:-:S05]  /*1f00*/  IMAD R4, R54, UR15, RZ ;  /* 0x0000000f36047c24 */ /* 0x000fca000f8e02ff */
[----:B------:R-:W-:Y:S02]  /*1f10*/  SHF.R.S32.HI R6, RZ, 0x1f, R4 ;  /* 0x0000001fff067819 */ /* 0x000fe40000011404 */
[----:B------:R-:W-:-:S04]  /*1f20*/  IADD3 R5, P0, R4, R63, RZ ;  /* 0x0000003f04057210 */ /* 0x000fc80007f1e0ff */
[----:B------:R-:W-:Y:S02]  /*1f30*/  LEA.HI.X.SX32 R6, R63, R6, 0x1, P0 ;  /* 0x000000063f067211 */ /* 0x000fe400000f0eff */
[----:B------:R-:W-:-:S04]  /*1f40*/  LEA R4, P0, R5, UR6, 0x2 ;  /* 0x0000000605047c11 */ /* 0x000fc8000f8010ff */
[----:B------:R-:W-:-:S06]  /*1f50*/  LEA.HI.X R5, R5, UR7, R6, 0x2, P0 ;  /* 0x0000000705057c11 */ /* 0x000fcc00080f1406 */
[----:B------:R-:W2:Y:S01]  /*1f60*/  LDG.E.CONSTANT R5, desc[UR10][R4.64] ;  /* 0x0000000a04057981 */ /* 0x000ea2000c1e9900 */
[----:B------:R-:W-:Y:S01]  /*1f70*/  IMAD R205, R49, UR14, RZ ;  /* 0x0000000e31cd7c24 */ /* 0x000fe2000f8e02ff */
[----:B------:R-:W0:Y:S02]  /*1f80*/  S2R R6, SR_TID.X ;  /* 0x0000000000067919 */ /* 0x000e240000002100 */
[----:B0-----:R-:W-:-:S04]  /*1f90*/  SHF.R.S32.HI R7, RZ, 0x1f, R6 ;  /* 0x0000001fff077819 */ /* 0x001fc80000011406 */
[----:B------:R-:W-:-:S04]  /*1fa0*/  LEA.HI R7, R7, R6, RZ, 0x5 ;  /* 0x0000000607077211 */ /* 0x000fc800078f28ff */
[----:B------:R-:W-:-:S04]  /*1fb0*/  LOP3.LUT R7, R7, 0xffffffe0, RZ, 0xc0, !PT ;  /* 0xffffffe007077812 */ /* 0x000fc800078ec0ff */
[----:B------:R-:W-:-:S05]  /*1fc0*/  IADD3 R7, -R7, R6, RZ ;  /* 0x0000000607077210 */ /* 0x000fca0007ffe1ff */
[----:B------:R-:W-:-:S05]  /*1fd0*/  IMAD.SHL.U32 R6, R7, 0x8, RZ ;  /* 0x0000000807067824 */ /* 0x000fca00078e00ff */
[----:B------:R-:W-:Y:S02]  /*1fe0*/  SHF.R.S32.HI R206, RZ, 0x1f, R6 ;  /* 0x0000001fffce7819 */ /* 0x000fe40000011406 */
[----:B------:R-:W-:-:S04]  /*1ff0*/  IADD3 R6, P0, R205, R6, RZ ;  /* 0x00000006cd067210 */ /* 0x000fc80007f1e0ff */
[----:B------:R-:W-:-:S03]  /*2000*/  LEA.HI.X.SX32 R7, R205, R206, 0x1, P0 ;  /* 0x000000cecd077211 */ /* 0x000fc600000f0eff */
[----:B--2---:R-:W-:-:S03]  /*2010*/  IMAD.WIDE R4, R5, UR8, R6 ;  /* 0x0000000805047c25 */ /* 0x004fc6000f8e0206 */
[----:B------:R-:W-:-:S04]  /*2020*/  LEA R6, P0, R4, UR12, 0x1 ;  /* 0x0000000c04067c11 */ /* 0x000fc8000f8008ff */
[----:B------:R-:W-:-:S05]  /*2030*/  LEA.HI.X R7, R4, UR13, R5, 0x1, P0 ;  /* 0x0000000d04077c11 */ /* 0x000fca00080f0c05 */
[----:B------:R-:W2:Y:S04]  /*2040*/  LDG.E.CONSTANT R233, desc[UR10][R6.64+0x200] ;  /* 0x0002000a06e97981 */ /* 0x000ea8000c1e9900 */
        /* <DEDUP_REMOVED lines=28> */
[C---:B--2---:R-:W-:Y:S01]  /*2210*/  PRMT R205, R233.reuse, 0x7632, R205 ;  /* 0x00007632e9cd7816 */ /* 0x044fe200000000cd */
[----:B------:R-:W-:Y:S01]  /*2220*/  IMAD.U32 R233, R233, 0x10000, RZ ;  /* 0x00010000e9e97824 */ /* 0x000fe200078e00ff */
[----:B---3--:R-:W-:-:S03]  /*2230*/  PRMT R206, R211, 0x7632, R206 ;  /* 0x00007632d3ce7816 */ /* 0x008fc600000000ce */
[----:B------:R-:W-:Y:S02]  /*2240*/  IMAD.U32 R237, R205, 0x10000, RZ ;  /* 0x00010000cded7824 */ /* 0x000fe400078e00ff */
[----:B------:R-:W-:Y:S01]  /*2250*/  FMUL.FTZ R233, R44, R233 ;  /* 0x000000e92ce97220 */ /* 0x000fe20000410000 */
[----:B------:R-:W-:Y:S01]  /*2260*/  IMAD.U32 R211, R211, 0x10000, RZ ;  /* 0x00010000d3d37824 */ /* 0x000fe200078e00ff */
[----:B------:R-:W2:Y:S01]  /*2270*/  LDG.E.CONSTANT R205, desc[UR10][R6.64+0xa04] ;  /* 0x000a040a06cd7981 */ /* 0x000ea2000c1e9900 */
[----:B------:R-:W-:Y:S01]  /*2280*/  IMAD.U32 R217, R206, 0x10000, RZ ;  /* 0x00010000ced97824 */ /* 0x000fe200078e00ff */
[----:B----4-:R-:W-:Y:S01]  /*2290*/  PRMT R206, R210, 0x7632, R206 ;  /* 0x00007632d2ce7816 */ /* 0x010fe200000000ce */
[----:B------:R-:W-:Y:S01]  /*22a0*/  FFMA.FTZ R233, R48, R211, R233 ;  /* 0x000000d330e97223 */ /* 0x000fe200000100e9 */
[----:B------:R-:W-:Y:S01]  /*22b0*/  FMUL.FTZ R237, R68, R237 ;  /* 0x000000ed44ed7220 */ /* 0x000fe20000410000 */
[----:B------:R-:W3:Y:S01]  /*22c0*/  LDG.E.CONSTANT R211, desc[UR10][R6.64+0xc04] ;  /* 0x000c040a06d37981 */ /* 0x000ee2000c1e9900 */
[----:B------:R-:W-:Y:S01]  /*22d0*/  SHF.L.U32 R210, R210, 0x10, RZ ;  /* 0x00000010d2d27819 */ /* 0x000fe200000006ff */
[----:B------:R-:W-:-:S02]  /*22e0*/  IMAD.U32 R206, R206, 0x10000, RZ ;  /* 0x00010000cece7824 */ /* 0x000fc400078e00ff */
[----:B------:R-:W-:Y:S02]  /*22f0*/  FFMA.FTZ R217, R64, R217, R237 ;  /* 0x000000d940d97223 */ /* 0x000fe400000100ed */
[----:B------:R-:W-:Y:S02]  /*2300*/  FFMA.FTZ R233, R40, R210, R233 ;  /* 0x000000d228e97223 */ /* 0x000fe400000100e9 */
[----:B------:R-:W-:Y:S01]  /*2310*/  FFMA.FTZ R217, R72, R206, R217 ;  /* 0x000000ce48d97223 */ /* 0x000fe200000100d9 */
[C---:B------:R-:W-:Y:S01]  /*2320*/  PRMT R210, R214.reuse, 0x7632, R210 ;  /* 0x00007632d6d27816 */ /* 0x040fe200000000d2 */
[----:B------:R-:W4:Y:S01]  /*2330*/  LDG.E.CONSTANT R206, desc[UR10][R6.64+0xe04] ;  /* 0x000e040a06ce7981 */ /* 0x000f22000c1e9900 */
[----:B------:R-:W-:-:S03]  /*2340*/  IMAD.U32 R214, R214, 0x10000, RZ ;  /* 0x00010000d6d67824 */ /* 0x000fc600078e00ff */
[----:B------:R-:W-:Y:S02]  /*2350*/  IMAD.U32 R224, R210, 0x10000, RZ ;  /* 0x00010000d2e07824 */ /* 0x000fe400078e00ff */
[----:B------:R-:W4:Y:S01]  /*2360*/  LDG.E.CONSTANT R210, desc[UR10][R6.64+0x1004] ;  /* 0x0010040a06d27981 */ /* 0x000f22000c1e9900 */
[----:B------:R-:W-:Y:S01]  /*2370*/  FFMA.FTZ R233, R36, R214, R233 ;  /* 0x000000d624e97223 */ /* 0x000fe200000100e9 */
[C---:B------:R-:W-:Y:S01]  /*2380*/  PRMT R214, R212.reuse, 0x7632, R214 ;  /* 0x00007632d4d67816 */ /* 0x040fe200000000d6 */
[----:B------:R-:W-:Y:S02]  /*2390*/  IMAD.U32 R212, R212, 0x10000, RZ ;  /* 0x00010000d4d47824 */ /* 0x000fe400078e00ff */
[----:B------:R-:W-:Y:S02]  /*23a0*/  FFMA.FTZ R217, R76, R224, R217 ;  /* 0x000000e04cd97223 */ /* 0x000fe400000100d9 */
[----:B------:R-:W-:Y:S02]  /*23b0*/  IMAD.U32 R224, R214, 0x10000, RZ ;  /* 0x00010000d6e07824 */ /* 0x000fe400078e00ff */
[----:B------:R-:W-:Y:S01]  /*23c0*/  FFMA.FTZ R233, R32, R212, R233 ;  /* 0x000000d420e97223 */ /* 0x000fe200000100e9 */
[----:B------:R-:W4:Y:S01]  /*23d0*/  LDG.E.CONSTANT R214, desc[UR10][R6.64+0x1204] ;  /* 0x0012040a06d67981 */ /* 0x000f22000c1e9900 */
[C---:B------:R-:W-:Y:S01]  /*23e0*/  PRMT R212, R207.reuse, 0x7632, R212 ;  /* 0x00007632cfd47816 */ /* 0x040fe200000000d4 */
[----:B------:R-:W-:Y:S01]  /*23f0*/  FFMA.FTZ R217, R80, R224, R217 ;  /* 0x000000e050d97223 */ /* 0x000fe200000100d9 */
[----:B------:R-:W-:-:S02]  /*2400*/  SHF.L.U32 R224, R207, 0x10, RZ ;  /* 0x00000010cfe07819 */ /* 0x000fc400000006ff */
[----:B------:R-:W4:Y:S01]  /*2410*/  LDG.E.CONSTANT R207, desc[UR10][R6.64+0x1404] ;  /* 0x0014040a06cf7981 */ /* 0x000f22000c1e9900 */
[----:B------:R-:W-:Y:S02]  /*2420*/  IMAD.U32 R212, R212, 0x10000, RZ ;  /* 0x00010000d4d47824 */ /* 0x000fe400078e00ff */
[----:B------:R-:W-:Y:S02]  /*2430*/  FFMA.FTZ R224, R28, R224, R233 ;  /* 0x000000e01ce07223 */ /* 0x000fe400000100e9 */
[--C-:B------:R-:W-:Y:S02]  /*2440*/  FFMA.FTZ R233, R84, R212, R217.reuse ;  /* 0x000000d454e97223 */ /* 0x100fe400000100d9 */
[----:B------:R-:W4:Y:S01]  /*2450*/  LDG.E.CONSTANT R212, desc[UR10][R6.64+0x1604] ;  /* 0x0016040a06d47981 */ /* 0x000f22000c1e9900 */
[C---:B------:R-:W-:Y:S01]  /*2460*/  PRMT R217, R208.reuse, 0x7632, R217 ;  /* 0x00007632d0d97816 */ /* 0x040fe200000000d9 */
[----:B------:R-:W-:-:S04]  /*2470*/  IMAD.U32 R208, R208, 0x10000, RZ ;  /* 0x00010000d0d07824 */ /* 0x000fc800078e00ff */
[----:B------:R-:W-:Y:S02]  /*2480*/  IMAD.U32 R217, R217, 0x10000, RZ ;  /* 0x00010000d9d97824 */ /* 0x000fe400078e00ff */
[----:B------:R-:W-:Y:S02]  /*2490*/  FFMA.FTZ R224, R55, R208, R224 ;  /* 0x000000d037e07223 */ /* 0x000fe400000100e0 */
[----:B------:R-:W4:Y:S01]  /*24a0*/  LDG.E.CONSTANT R208, desc[UR10][R6.64+0x1804] ;  /* 0x0018040a06d07981 */ /* 0x000f22000c1e9900 */
[----:B------:R-:W-:Y:S01]  /*24b0*/  FFMA.FTZ R233, R88, R217, R233 ;  /* 0x000000d958e97223 */ /* 0x000fe200000100e9 */
[C---:B------:R-:W-:Y:S01]  /*24c0*/  PRMT R217, R209.reuse, 0x7632, R217 ;  /* 0x00007632d1d97816 */ /* 0x040fe200000000d9 */
[----:B------:R-:W-:Y:S02]  /*24d0*/  IMAD.U32 R226, R209, 0x10000, RZ ;  /* 0x00010000d1e27824 */ /* 0x000fe400078e00ff */
[----:B------:R-:W4:Y:S02]  /*24e0*/  LDG.E.CONSTANT R209, desc[UR10][R6.64+0x1a04] ;  /* 0x001a040a06d17981 */ /* 0x000f24000c1e9900 */
[----:B------:R-:W-:-:S02]  /*24f0*/  IMAD.U32 R217, R217, 0x10000, RZ ;  /* 0x00010000d9d97824 */ /* 0x000fc400078e00ff */
[--C-:B------:R-:W-:Y:S01]  /*2500*/  FFMA.FTZ R238, R59, R226, R224.reuse ;  /* 0x000000e23bee7223 */ /* 0x100fe200000100e0 */
[----:B------:R-:W-:Y:S01]  /*2510*/  PRMT R224, R222, 0x7632, R224 ;  /* 0x00007632dee07816 */ /* 0x000fe200000000e0 */
[----:B------:R-:W4:Y:S01]  /*2520*/  LDG.E.CONSTANT R226, desc[UR10][R6.64+0x8] ;  /* 0x0000080a06e27981 */ /* 0x000f22000c1e9900 */
[----:B------:R-:W-:-:S03]  /*2530*/  FFMA.FTZ R233, R96, R217, R233 ;  /* 0x000000d960e97223 */ /* 0x000fc600000100e9 */
[----:B------:R-:W4:Y:S01]  /*2540*/  LDG.E.CONSTANT R217, desc[UR10][R6.64+0x208] ;  /* 0x0002080a06d97981 */ /* 0x000f22000c1e9900 */
[----:B------:R-:W-:Y:S01]  /*2550*/  IMAD.U32 R224, R224, 0x10000, RZ ;  /* 0x00010000e0e07824 */ /* 0x000fe200078e00ff */
[----:B------:R-:W-:-:S03]  /*2560*/  SHF.L.U32 R222, R222, 0x10, RZ ;  /* 0x00000010dede7819 */ /* 0x000fc600000006ff */
[----:B------:R-:W-:Y:S01]  /*2570*/  FFMA.FTZ R233, R104, R224, R233 ;  /* 0x000000e068e97223 */ /* 0x000fe200000100e9 */
[----:B------:R-:W-:Y:S01]  /*2580*/  PRMT R224, R223, 0x7632, R224 ;  /* 0x00007632dfe07816 */ /* 0x000fe200000000e0 */
[----:B------:R-:W-:Y:S02]  /*2590*/  FFMA.FTZ R238, R89, R222, R238 ;  /* 0x000000de59ee7223 */ /* 0x000fe400000100ee */
[----:B------:R-:W4:Y:S01]  /*25a0*/  LDG.E.CONSTANT R222, desc[UR10][R6.64+0x408] ;  /* 0x0004080a06de7981 */ /* 0x000f22000c1e9900 */
[----:B------:R-:W-:Y:S02]  /*25b0*/  IMAD.U32 R237, R223, 0x10000, RZ ;  /* 0x00010000dfed7824 */ /* 0x000fe400078e00ff */
[----:B------:R-:W-:Y:S01]  /*25c0*/  IMAD.U32 R224, R224, 0x10000, RZ ;  /* 0x00010000e0e07824 */ /* 0x000fe200078e00ff */
[----:B------:R-:W4:Y:S01]  /*25d0*/  LDG.E.CONSTANT R223, desc[UR10][R6.64+0x608] ;  /* 0x0006080a06df7981 */ /* 0x000f22000c1e9900 */
[----:B------:R-:W-:Y:S02]  /*25e0*/  FFMA.FTZ R238, R97, R237, R238 ;  /* 0x000000ed61ee7223 */ /* 0x000fe400000100ee */
[--C-:B------:R-:W-:Y:S01]  /*25f0*/  FFMA.FTZ R237, R112, R224, R233.reuse ;  /* 0x000000e070ed7223 */ /* 0x100fe200000100e9 */
[C---:B------:R-:W-:Y:S01]  /*2600*/  PRMT R233, R225.reuse, 0x7632, R233 ;  /* 0x00007632e1e97816 */ /* 0x040fe200000000e9 */
[----:B------:R-:W-:Y:S01]  /*2610*/  IMAD.U32 R225, R225, 0x10000, RZ ;  /* 0x00010000e1e17824 */ /* 0x000fe200078e00ff */
[----:B------:R-:W4:Y:S03]  /*2620*/  LDG.E.CONSTANT R224, desc[UR10][R6.64+0x1c04] ;  /* 0x001c040a06e07981 */ /* 0x000f26000c1e9900 */
[----:B------:R-:W-:-:S02]  /*2630*/  IMAD.U32 R233, R233, 0x10000, RZ ;  /* 0x00010000e9e97824 */ /* 0x000fc400078e00ff */
[----:B------:R-:W-:Y:S02]  /*2640*/  FFMA.FTZ R238, R105, R225, R238 ;  /* 0x000000e169ee7223 */ /* 0x000fe400000100ee */
[----:B------:R-:W4:Y:S01]  /*2650*/  LDG.E.CONSTANT R225, desc[UR10][R6.64+0x808] ;  /* 0x0008080a06e17981 */ /* 0x000f22000c1e9900 */
[----:B------:R-:W-:Y:S01]  /*2660*/  FFMA.FTZ R237, R120, R233, R237 ;  /* 0x000000e978ed7223 */ /* 0x000fe200000100ed */
[----:B------:R-:W-:-:S05]  /*2670*/  PRMT R233, R228, 0x7632, R233 ;  /* 0x00007632e4e97816 */ /* 0x000fca00000000e9 */
[----:B------:R-:W-:Y:S01]  /*2680*/  IMAD.U32 R233, R233, 0x10000, RZ ;  /* 0x00010000e9e97824 */ /* 0x000fe200078e00ff */
[----:B------:R-:W-:-:S03]  /*2690*/  SHF.L.U32 R228, R228, 0x10, RZ ;  /* 0x00000010e4e47819 */ /* 0x000fc600000006ff */
        /* <DEDUP_REMOVED lines=9> */
[----:B------:R-:W-:-:S05]  /*2730*/  PRMT R233, R221, 0x7632, R233 ;  /* 0x00007632dde97816 */ /* 0x000fca00000000e9 */
[----:B------:R-:W-:Y:S02]  /*2740*/  IMAD.U32 R233, R233, 0x10000, RZ ;  /* 0x00010000e9e97824 */ /* 0x000fe400078e00ff */
[----:B------:R-:W-:Y:S02]  /*2750*/  IMAD.U32 R221, R221, 0x10000, RZ ;  /* 0x00010000dddd7824 */ /* 0x000fe400078e00ff */
[--C-:B------:R-:W-:Y:S02]  /*2760*/  FFMA.FTZ R239, R144, R233, R237.reuse ;  /* 0x000000e990ef7223 */ /* 0x100fe400000100ed */
[----:B------:R-:W4:Y:S01]  /*2770*/  LDG.E.CONSTANT R233, desc[UR10][R6.64+0xc08] ;  /* 0x000c080a06e97981 */ /* 0x000f22000c1e9900 */
[C---:B------:R-:W-:Y:S01]  /*2780*/  PRMT R237, R236.reuse, 0x7632, R237 ;  /* 0x00007632eced7816 */ /* 0x040fe200000000ed */
[----:B------:R-:W-:Y:S01]  /*2790*/  FFMA.FTZ R238, R129, R221, R238 ;  /* 0x000000dd81ee7223 */ /* 0x000fe200000100ee */
[----:B------:R-:W-:Y:S01]  /*27a0*/  SHF.L.U32 R236, R236, 0x10, RZ ;  /* 0x00000010ecec7819 */ /* 0x000fe200000006ff */
[----:B------:R-:W4:Y:S02]  /*27b0*/  LDG.E.CONSTANT R221, desc[UR10][R6.64+0x2004] ;  /* 0x0020040a06dd7981 */ /* 0x000f24000c1e9900 */
[----:B------:R-:W-:-:S02]  /*27c0*/  IMAD.U32 R237, R237, 0x10000, RZ ;  /* 0x00010000eded7824 */ /* 0x000fc400078e00ff */
[----:B------:R-:W-:Y:S01]  /*27d0*/  FFMA.FTZ R238, R137, R236, R238 ;  /* 0x000000ec89ee7223 */ /* 0x000fe200000100ee */
[C---:B------:R-:W-:Y:S01]  /*27e0*/  PRMT R236, R220.reuse, 0x7632, R236 ;  /* 0x00007632dcec7816 */ /* 0x040fe200000000ec */
[----:B------:R-:W-:Y:S02]  /*27f0*/  IMAD.U32 R220, R220, 0x10000, RZ ;  /* 0x00010000dcdc7824 */ /* 0x000fe400078e00ff */
[----:B------:R-:W-:Y:S02]  /*2800*/  FFMA.FTZ R237, R152, R237, R239 ;  /* 0x000000ed98ed7223 */ /* 0x000fe400000100ef */
[----:B------:R-:W-:Y:S02]  /*2810*/  IMAD.U32 R236, R236, 0x10000, RZ ;  /* 0x00010000ecec7824 */ /* 0x000fe400078e00ff */
[----:B------:R-:W-:Y:S02]  /*2820*/  FFMA.FTZ R238, R145, R220, R238 ;  /* 0x000000dc91ee7223 */ /* 0x000fe400000100ee */
[----:B------:R-:W4:Y:S01]  /*2830*/  LDG.E.CONSTANT R220, desc[UR10][R6.64+0xe08] ;  /* 0x000e080a06dc7981 */ /* 0x000f22000c1e9900 */
[----:B------:R-:W-:Y:S01]  /*2840*/  FFMA.FTZ R237, R160, R236, R237 ;  /* 0x000000eca0ed7223 */ /* 0x000fe200000100ed */
[C---:B------:R-:W-:Y:S01]  /*2850*/  PRMT R236, R235.reuse, 0x7632, R236 ;  /* 0x00007632ebec7816 */ /* 0x040fe200000000ec */
[----:B------:R-:W-:-:S04]  /*2860*/  IMAD.U32 R235, R235, 0x10000, RZ ;  /* 0x00010000ebeb7824 */ /* 0x000fc800078e00ff */
[----:B------:R-:W-:Y:S01]  /*2870*/  FFMA.FTZ R238, R153, R235, R238 ;  /* 0x000000eb99ee7223 */ /* 0x000fe200000100ee */
[C---:B------:R-:W-:Y:S02]  /*2880*/  SHF.L.U32 R235, R219.reuse, 0x10, RZ ;  /* 0x00000010dbeb7819 */ /* 0x040fe400000006ff */
[----:B------:R-:W-:-:S03]  /*2890*/  PRMT R219, R219, 0x7632, R219 ;  /* 0x00007632dbdb7816 */ /* 0x000fc600000000db */
[----:B------:R-:W-:Y:S02]  /*28a0*/  FFMA.FTZ R239, R161, R235, R238 ;  /* 0x000000eba1ef7223 */ /* 0x000fe400000100ee */
[----:B------:R-:W-:Y:S02]  /*28b0*/  IMAD.U32 R235, R219, 0x10000, RZ ;  /* 0x00010000dbeb7824 */ /* 0x000fe400078e00ff */
[----:B------:R-:W4:Y:S01]  /*28c0*/  LDG.E.CONSTANT R219, desc[UR10][R6.64+0x1008] ;  /* 0x0010080a06db7981 */ /* 0x000f22000c1e9900 */
[----:B------:R-:W-:-:S04]  /*28d0*/  IMAD.U32 R236, R236, 0x10000, RZ ;  /* 0x00010000ecec7824 */ /* 0x000fc800078e00ff */
[----:B------:R-:W-:-:S04]  /*28e0*/  FFMA.FTZ R237, R168, R236, R237 ;  /* 0x000000eca8ed7223 */ /* 0x000fc800000100ed */
[----:B------:R-:W-:Y:S01]  /*28f0*/  FFMA.FTZ R237, R172, R235, R237 ;  /* 0x000000ebaced7223 */ /* 0x000fe200000100ed */
[C---:B------:R-:W-:Y:S01]  /*2900*/  PRMT R235, R218.reuse, 0x7632, R235 ;  /* 0x00007632daeb7816 */ /* 0x040fe200000000eb */
[----:B------:R-:W-:-:S04]  /*2910*/  IMAD.U32 R218, R218, 0x10000, RZ ;  /* 0x00010000dada7824 */ /* 0x000fc800078e00ff */
[----:B------:R-:W-:Y:S02]  /*2920*/  FFMA.FTZ R239, R8, R218, R239 ;  /* 0x000000da08ef7223 */ /* 0x000fe400000100ef */
[----:B------:R-:W4:Y:S01]  /*2930*/  LDG.E.CONSTANT R218, desc[UR10][R6.64+0x1208] ;  /* 0x0012080a06da7981 */ /* 0x000f22000c1e9900 */
[----:B------:R-:W-:-:S04]  /*2940*/  IMAD.U32 R235, R235, 0x10000, RZ ;  /* 0x00010000ebeb7824 */ /* 0x000fc800078e00ff */
[----:B------:R-:W-:Y:S01]  /*2950*/  FFMA.FTZ R237, R176, R235, R237 ;  /* 0x000000ebb0ed7223 */ /* 0x000fe200000100ed */
[C---:B------:R-:W-:Y:S01]  /*2960*/  PRMT R235, R215.reuse, 0x7632, R235 ;  /* 0x00007632d7eb7816 */ /* 0x040fe200000000eb */
[----:B------:R-:W-:-:S04]  /*2970*/  IMAD.U32 R215, R215, 0x10000, RZ ;  /* 0x00010000d7d77824 */ /* 0x000fc800078e00ff */
[----:B------:R-:W-:Y:S01]  /*2980*/  FFMA.FTZ R239, R12, R215, R239 ;  /* 0x000000d70cef7223 */ /* 0x000fe200000100ef */
[C---:B------:R-:W-:Y:S01]  /*2990*/  PRMT R215, R234.reuse, 0x7632, R215 ;  /* 0x00007632ead77816 */ /* 0x040fe200000000d7 */
[----:B------:R-:W-:Y:S01]  /*29a0*/  IMAD.U32 R235, R235, 0x10000, RZ ;  /* 0x00010000ebeb7824 */ /* 0x000fe200078e00ff */
[----:B------:R-:W-:-:S03]  /*29b0*/  SHF.L.U32 R234, R234, 0x10, RZ ;  /* 0x00000010eaea7819 */ /* 0x000fc600000006ff */
[----:B------:R-:W-:Y:S02]  /*29c0*/  IMAD.U32 R215, R215, 0x10000, RZ ;  /* 0x00010000d7d77824 */ /* 0x000fe400078e00ff */
[----:B------:R-:W-:Y:S01]  /*29d0*/  FFMA.FTZ R235, R180, R235, R237 ;  /* 0x000000ebb4eb7223 */ /* 0x000fe200000100ed */
[----:B------:R-:W-:Y:S01]  /*29e0*/  FFMA.FTZ R239, R16, R234, R239 ;  /* 0x000000ea10ef7223 */ /* 0x000fe200000100ef */
[C---:B------:R-:W-:Y:S01]  /*29f0*/  PRMT R234, R5.reuse, 0x7632, R234 ;  /* 0x0000763205ea7816 */ /* 0x040fe200000000ea */
[----:B------:R-:W-:Y:S02]  /*2a00*/  IMAD.U32 R5, R5, 0x10000, RZ ;  /* 0x0001000005057824 */ /* 0x000fe400078e00ff */
[----:B------:R-:W-:Y:S02]  /*2a10*/  FFMA.FTZ R235, R184, R215, R235 ;  /* 0x000000d7b8eb7223 */ /* 0x000fe400000100eb */
[----:B------:R-:W4:Y:S01]  /*2a20*/  LDG.E.CONSTANT R215, desc[UR10][R6.64+0x2204] ;  /* 0x0022040a06d77981 */ /* 0x000f22000c1e9900 */
[----:B------:R-:W-:-:S03]  /*2a30*/  FFMA.FTZ R239, R20, R5, R239 ;  /* 0x0000000514ef7223 */ /* 0x000fc600000100ef */
[----:B------:R-:W4:Y:S01]  /*2a40*/  LDG.E.CONSTANT R5, desc[UR10][R6.64+0x1408] ;  /* 0x0014080a06057981 */ /* 0x000f22000c1e9900 */
[----:B------:R-:W-:-:S04]  /*2a50*/  IMAD.U32 R234, R234, 0x10000, RZ ;  /* 0x00010000eaea7824 */ /* 0x000fc800078e00ff */
[----:B------:R-:W-:Y:S01]  /*2a60*/  FFMA.FTZ R236, R188, R234, R235 ;  /* 0x000000eabcec7223 */ /* 0x000fe200000100eb */
[C---:B------:R-:W-:Y:S01]  /*2a70*/  PRMT R234, R231.reuse, 0x7632, R234 ;  /* 0x00007632e7ea7816 */ /* 0x040fe200000000ea */
[----:B------:R-:W-:-:S04]  /*2a80*/  IMAD.U32 R231, R231, 0x10000, RZ ;  /* 0x00010000e7e77824 */ /* 0x000fc800078e00ff */
[----:B------:R-:W-:Y:S02]  /*2a90*/  IMAD.U32 R234, R234, 0x10000, RZ ;  /* 0x00010000eaea7824 */ /* 0x000fe400078e00ff */
[----:B------:R-:W-:Y:S01]  /*2aa0*/  FFMA.FTZ R240, R24, R231, R239 ;  /* 0x000000e718f07223 */ /* 0x000fe200000100ef */
[----:B------:R-:W-:Y:S01]  /*2ab0*/  PRMT R231, R4, 0x7632, R231 ;  /* 0x0000763204e77816 */ /* 0x000fe200000000e7 */
[----:B------:R-:W-:Y:S01]  /*2ac0*/  FFMA.FTZ R242, R197, R234, R236 ;  /* 0x000000eac5f27223 */ /* 0x000fe200000100ec */
[C---:B------:R-:W-:Y:S02]  /*2ad0*/  PRMT R234, R232.reuse, 0x7632, R234 ;  /* 0x00007632e8ea7816 */ /* 0x040fe400000000ea */
[----:B------:R-:W-:Y:S01]  /*2ae0*/  SHF.L.U32 R236, R232, 0x10, RZ ;  /* 0x00000010e8ec7819 */ /* 0x000fe200000006ff */
[----:B------:R-:W-:Y:S02]  /*2af0*/  IMAD.U32 R232, R4, 0x10000, RZ ;  /* 0x0001000004e87824 */ /* 0x000fe400078e00ff */
[----:B------:R-:W4:Y:S02]  /*2b00*/  LDG.E.CONSTANT R4, desc[UR10][R6.64+0x1608] ;  /* 0x0016080a06047981 */ /* 0x000f24000c1e9900 */
[----:B------:R-:W-:Y:S01]  /*2b10*/  FMUL.FTZ R236, R43, R236 ;  /* 0x000000ec2bec7220 */ /* 0x000fe20000410000 */
[----:B------:R-:W-:-:S02]  /*2b20*/  IMAD.U32 R238, R234, 0x10000, RZ ;  /* 0x00010000eaee7824 */ /* 0x000fc400078e00ff */
[----:B------:R-:W-:Y:S02]  /*2b30*/  IMAD.U32 R234, R231, 0x10000, RZ ;  /* 0x00010000e7ea7824 */ /* 0x000fe400078e00ff */
[----:B------:R-:W-:Y:S01]  /*2b40*/  FFMA.FTZ R236, R47, R232, R236 ;  /* 0x000000e82fec7223 */ /* 0x000fe200000100ec */
[C---:B------:R-:W-:Y:S01]  /*2b50*/  IMAD.U32 R231, R227.reuse, 0x10000, RZ ;  /* 0x00010000e3e77824 */ /* 0x040fe200078e00ff */
[----:B------:R-:W-:Y:S01]  /*2b60*/  PRMT R232, R227, 0x7632, R232 ;  /* 0x00007632e3e87816 */ /* 0x000fe200000000e8 */
[----:B------:R-:W-:Y:S01]  /*2b70*/  FMUL.FTZ R238, R69, R238 ;  /* 0x000000ee45ee7220 */ /* 0x000fe20000410000 */
[----:B------:R-:W-:-:S03]  /*2b80*/  PRMT R227, R230, 0x7632, R227 ;  /* 0x00007632e6e37816 */ /* 0x000fc600000000e3 */
[----:B------:R-:W-:Y:S01]  /*2b90*/  FFMA.FTZ R234, R65, R234, R238 ;  /* 0x000000ea41ea7223 */ /* 0x000fe200000100ee */
[----:B------:R-:W-:Y:S01]  /*2ba0*/  IMAD.U32 R235, R232, 0x10000, RZ ;  /* 0x00010000e8eb7824 */ /* 0x000fe200078e00ff */
[----:B------:R-:W-:Y:S01]  /*2bb0*/  SHF.L.U32 R232, R230, 0x10, RZ ;  /* 0x00000010e6e87819 */ /* 0x000fe200000006ff */
[----:B------:R-:W-:-:S04]  /*2bc0*/  IMAD.U32 R227, R227, 0x10000, RZ ;  /* 0x00010000e3e37824 */ /* 0x000fc800078e00ff */
[----:B------:R-:W-:Y:S01]  /*2bd0*/  FFMA.FTZ R234, R73, R227, R234 ;  /* 0x000000e349ea7223 */ /* 0x000fe200000100ea */
[----:B------:R-:W-:Y:S01]  /*2be0*/  PRMT R227, R213, 0x7632, R227 ;  /* 0x00007632d5e37816 */ /* 0x000fe200000000e3 */
[----:B------:R-:W-:Y:S01]  /*2bf0*/  FFMA.FTZ R232, R39, R232, R236 ;  /* 0x000000e827e87223 */ /* 0x000fe200000100ec */
[----:B------:R-:W-:-:S04]  /*2c00*/  IMAD.U32 R213, R213, 0x10000, RZ ;  /* 0x00010000d5d57824 */ /* 0x000fc800078e00ff */
[----:B------:R-:W-:Y:S01]  /*2c10*/  FFMA.FTZ R232, R35, R213, R232 ;  /* 0x000000d523e87223 */ /* 0x000fe200000100e8 */
[C---:B------:R-:W-:Y:S01]  /*2c20*/  IMAD.U32 R213, R216.reuse, 0x10000, RZ ;  /* 0x00010000d8d57824 */ /* 0x040fe200078e00ff */
[----:B------:R-:W-:Y:S01]  /*2c30*/  PRMT R216, R216, 0x7632, R216 ;  /* 0x00007632d8d87816 */ /* 0x000fe200000000d8 */
[----:B------:R-:W-:-:S04]  /*2c40*/  IMAD.U32 R227, R227, 0x10000, RZ ;  /* 0x00010000e3e37824 */ /* 0x000fc800078e00ff */
[----:B------:R-:W-:Y:S01]  /*2c50*/  FFMA.FTZ R234, R77, R227, R234 ;  /* 0x000000e34dea7223 */ /* 0x000fe200000100ea */
[----:B------:R-:W-:Y:S02]  /*2c60*/  IMAD.U32 R216, R216, 0x10000, RZ ;  /* 0x00010000d8d87824 */ /* 0x000fe400078e00ff */
[----:B------:R-:W-:Y:S02]  /*2c70*/  FFMA.FTZ R232, R31, R213, R232 ;  /* 0x000000d51fe87223 */ /* 0x000fe400000100e8 */
[----:B------:R-:W4:Y:S01]  /*2c80*/  LDG.E.CONSTANT R213, desc[UR10][R6.64+0x2404] ;  /* 0x0024040a06d57981 */ /* 0x000f22000c1e9900 */
[----:B------:R-:W-:Y:S01]  /*2c90*/  FFMA.FTZ R234, R81, R216, R234 ;  /* 0x000000d851ea7223 */ /* 0x000fe200000100ea */
[----:B------:R-:W-:Y:S01]  /*2ca0*/  FFMA.FTZ R230, R201, R235, R242 ;  /* 0x000000ebc9e67223 */ /* 0x000fe200000100f2 */
[----:B------:R-:W-:Y:S01]  /*2cb0*/  FFMA.FTZ R231, R189, R231, R240 ;  /* 0x000000e7bde77223 */ /* 0x000fe200000100f0 */
[----:B------:R-:W4:Y:S01]  /*2cc0*/  LDG.E.CONSTANT R242, desc[UR10][R6.64+0x220c] ;  /* 0x00220c0a06f27981 */ /* 0x000f22000c1e9900 */
[----:B--2---:R-:W-:-:S02]  /*2cd0*/  SHF.L.U32 R227, R205, 0x10, RZ ;  /* 0x00000010cde37819 */ /* 0x004fc400000006ff */
[----:B------:R-:W-:Y:S02]  /*2ce0*/  PRMT R216, R205, 0x7632, R216 ;  /* 0x00007632cdd87816 */ /* 0x000fe400000000d8 */
[----:B------:R-:W2:Y:S01]  /*2cf0*/  LDG.E.CONSTANT R205, desc[UR10][R6.64+0x1808] ;  /* 0x0018080a06cd7981 */ /* 0x000ea2000c1e9900 */
[----:B------:R-:W-:Y:S01]  /*2d00*/  FFMA.FTZ R227, R3, R227, R232 ;  /* 0x000000e303e37223 */ /* 0x000fe200000100e8 */
[C---:B---3--:R-:W-:Y:S01]  /*2d10*/  IMAD.U32 R232, R211.reuse, 0x10000, RZ ;  /* 0x00010000d3e87824 */ /* 0x048fe200078e00ff */
[----:B------:R-:W-:Y:S01]  /*2d20*/  PRMT R211, R211, 0x7632, R211 ;  /* 0x00007632d3d37816 */ /* 0x000fe200000000d3 */
[----:B------:R-:W-:-:S04]  /*2d30*/  IMAD.U32 R216, R216, 0x10000, RZ ;  /* 0x00010000d8d87824 */ /* 0x000fc800078e00ff */
[----:B------:R-:W-:Y:S01]  /*2d40*/  FFMA.FTZ R235, R85, R216, R234 ;  /* 0x000000d855eb7223 */ /* 0x000fe200000100ea */
[----:B------:R-:W-:Y:S02]  /*2d50*/  IMAD.U32 R216, R211, 0x10000, RZ ;  /* 0x00010000d3d87824 */ /* 0x000fe400078e00ff */
[----:B------:R-:W-:Y:S01]  /*2d60*/  FFMA.FTZ R227, R56, R232, R227 ;  /* 0x000000e838e37223 */ /* 0x000fe200000100e3 */
[----:B----4-:R-:W-:Y:S01]  /*2d70*/  IMAD.U32 R232, R206, 0x10000, RZ ;  /* 0x00010000cee87824 */ /* 0x010fe200078e00ff */
[----:B------:R-:W3:Y:S01]  /*2d80*/  LDG.E.CONSTANT R211, desc[UR10][R6.64+0x2604] ;  /* 0x0026040a06d37981 */ /* 0x000ee2000c1e9900 */
[----:B------:R-:W-:Y:S01]  /*2d90*/  FFMA.FTZ R235, R90, R216, R235 ;  /* 0x000000d85aeb7223 */ /* 0x000fe200000100eb */
[----:B------:R-:W-:Y:S01]  /*2da0*/  PRMT R216, R206, 0x7632, R216 ;  /* 0x00007632ced87816 */ /* 0x000fe200000000d8 */
[----:B------:R-:W-:Y:S01]  /*2db0*/  FFMA.FTZ R232, R60, R232, R227 ;  /* 0x000000e83ce87223 */ /* 0x000fe200000100e3 */
[----:B------:R-:W4:Y:S03]  /*2dc0*/  LDG.E.CONSTANT R206, desc[UR10][R6.64+0x1a08] ;  /* 0x001a080a06ce7981 */ /* 0x000f26000c1e9900 */
[----:B------:R-:W-:Y:S01]  /*2dd0*/  IMAD.U32 R227, R216, 0x10000, RZ ;  /* 0x00010000d8e37824 */ /* 0x000fe200078e00ff */
[----:B------:R-:W-:-:S02]  /*2de0*/  PRMT R216, R210, 0x7632, R216 ;  /* 0x00007632d2d87816 */ /* 0x000fc400000000d8 */
[----:B------:R-:W-:Y:S01]  /*2df0*/  SHF.L.U32 R210, R210, 0x10, RZ ;  /* 0x00000010d2d27819 */ /* 0x000fe200000006ff */
[----:B------:R-:W-:Y:S02]  /*2e00*/  FFMA.FTZ R227, R98, R227, R235 ;  /* 0x000000e362e37223 */ /* 0x000fe400000100eb */
[----:B------:R-:W-:Y:S02]  /*2e10*/  IMAD.U32 R216, R216, 0x10000, RZ ;  /* 0x00010000d8d87824 */ /* 0x000fe400078e00ff */
        /* <DEDUP_REMOVED lines=9> */
[----:B------:R-:W-:Y:S01]  /*2eb0*/  FFMA.FTZ R227, R114, R234, R227 ;  /* 0x000000ea72e37223 */ /* 0x000fe200000100e3 */
[C---:B------:R-:W-:Y:S01]  /*2ec0*/  SHF.L.U32 R234, R212.reuse, 0x10, RZ ;  /* 0x00000010d4ea7819 */ /* 0x040fe200000006ff */
[----:B------:R-:W-:Y:S01]  /*2ed0*/  IMAD.U32 R235, R207, 0x10000, RZ ;  /* 0x00010000cfeb7824 */ /* 0x000fe200078e00ff */
[----:B------:R-:W-:Y:S01]  /*2ee0*/  PRMT R212, R212, 0x7632, R212 ;  /* 0x00007632d4d47816 */ /* 0x000fe200000000d4 */
[----:B------:R-:W-:Y:S01]  /*2ef0*/  IMAD.U32 R214, R214, 0x10000, RZ ;  /* 0x00010000d6d67824 */ /* 0x000fe200078e00ff */
[----:B------:R-:W4:Y:S01]  /*2f00*/  LDG.E.CONSTANT R207, desc[UR10][R6.64+0x2a04] ;  /* 0x002a040a06cf7981 */ /* 0x000f22000c1e9900 */
[----:B------:R-:W-:-:S02]  /*2f10*/  FFMA.FTZ R232, R107, R235, R232 ;  /* 0x000000eb6be87223 */ /* 0x000fc400000100e8 */
[----:B------:R-:W-:Y:S01]  /*2f20*/  FFMA.FTZ R227, R122, R214, R227 ;  /* 0x000000d67ae37223 */ /* 0x000fe200000100e3 */
[----:B------:R-:W-:Y:S01]  /*2f30*/  IMAD.U32 R212, R212, 0x10000, RZ ;  /* 0x00010000d4d47824 */ /* 0x000fe200078e00ff */
[----:B------:R-:W4:Y:S01]  /*2f40*/  LDG.E.CONSTANT R214, desc[UR10][R6.64+0x1e08] ;  /* 0x001e080a06d67981 */ /* 0x000f22000c1e9900 */
[----:B------:R-:W-:Y:S01]  /*2f50*/  FFMA.FTZ R232, R115, R234, R232 ;  /* 0x000000ea73e87223 */ /* 0x000fe200000100e8 */
[----:B------:R-:W-:Y:S02]  /*2f60*/  IMAD.U32 R234, R208, 0x10000, RZ ;  /* 0x00010000d0ea7824 */ /* 0x000fe400078e00ff */
[----:B------:R-:W-:Y:S01]  /*2f70*/  FFMA.FTZ R227, R130, R212, R227 ;  /* 0x000000d482e37223 */ /* 0x000fe200000100e3 */
[----:B------:R-:W-:Y:S01]  /*2f80*/  PRMT R212, R208, 0x7632, R212 ;  /* 0x00007632d0d47816 */ /* 0x000fe200000000d4 */
[----:B------:R-:W-:Y:S01]  /*2f90*/  FFMA.FTZ R234, R123, R234, R232 ;  /* 0x000000ea7bea7223 */ /* 0x000fe200000100e8 */
[----:B------:R-:W4:Y:S03]  /*2fa0*/  LDG.E.CONSTANT R208, desc[UR10][R6.64+0x2c04] ;  /* 0x002c040a06d07981 */ /* 0x000f26000c1e9900 */
[----:B------:R-:W-:Y:S01]  /*2fb0*/  IMAD.U32 R232, R212, 0x10000, RZ ;  /* 0x00010000d4e87824 */ /* 0x000fe200078e00ff */
[C---:B------:R-:W-:Y:S01]  /*2fc0*/  PRMT R212, R209.reuse, 0x7632, R212 ;  /* 0x00007632d1d47816 */ /* 0x040fe200000000d4 */
[----:B------:R-:W-:-:S02]  /*2fd0*/  IMAD.U32 R235, R209, 0x10000, RZ ;  /* 0x00010000d1eb7824 */ /* 0x000fc400078e00ff */
[----:B------:R-:W-:Y:S02]  /*2fe0*/  FADD.FTZ R209, R231, R230 ;  /* 0x000000e6e7d17221 */ /* 0x000fe40000010000 */
[----:B------:R-:W-:Y:S02]  /*2ff0*/  IMAD.U32 R231, R212, 0x10000, RZ ;  /* 0x00010000d4e77824 */ /* 0x000fe400078e00ff */
[----:B------:R-:W4:Y:S01]  /*3000*/  LDG.E.CONSTANT R212, desc[UR10][R6.64+0x2008] ;  /* 0x0020080a06d47981 */ /* 0x000f22000c1e9900 */
[----:B------:R-:W-:Y:S01]  /*3010*/  FFMA.FTZ R230, R131, R235, R234 ;  /* 0x000000eb83e67223 */ /* 0x000fe200000100ea */
[----:B------:R-:W-:Y:S01]  /*3020*/  FFMA.FTZ R227, R138, R232, R227 ;  /* 0x000000e88ae37223 */ /* 0x000fe200000100e3 */
[C---:B------:R-:W-:Y:S02]  /*3030*/  SHF.L.U32 R235, R217.reuse, 0x10, RZ ;  /* 0x00000010d9eb7819 */ /* 0x040fe400000006ff */
[----:B------:R-:W-:Y:S01]  /*3040*/  PRMT R217, R217, 0x7632, R217 ;  /* 0x00007632d9d97816 */ /* 0x000fe200000000d9 */
[----:B------:R-:W-:Y:S01]  /*3050*/  FFMA.FTZ R227, R146, R231, R227 ;  /* 0x000000e792e37223 */ /* 0x000fe200000100e3 */
[----:B------:R-:W-:-:S02]  /*3060*/  IMAD.U32 R231, R226, 0x10000, RZ ;  /* 0x00010000e2e77824 */ /* 0x000fc400078e00ff */
[----:B------:R-:W-:Y:S01]  /*3070*/  FMUL.FTZ R237, R42, R235 ;  /* 0x000000eb2aed7220 */ /* 0x000fe20000410000 */
[----:B------:R-:W-:Y:S01]  /*3080*/  PRMT R226, R226, 0x7632, R226 ;  /* 0x00007632e2e27816 */ /* 0x000fe200000000e2 */
[----:B------:R-:W-:Y:S02]  /*3090*/  IMAD.U32 R235, R217, 0x10000, RZ ;  /* 0x00010000d9eb7824 */ /* 0x000fe400078e00ff */
[----:B------:R-:W4:Y:S01]  /*30a0*/  LDG.E.CONSTANT R217, desc[UR10][R6.64+0x2e04] ;  /* 0x002e040a06d97981 */ /* 0x000f22000c1e9900 */
[----:B------:R-:W-:Y:S01]  /*30b0*/  FFMA.FTZ R237, R46, R231, R237 ;  /* 0x000000e72eed7223 */ /* 0x000fe200000100ed */
[----:B------:R-:W-:Y:S01]  /*30c0*/  IMAD.U32 R231, R226, 0x10000, RZ ;  /* 0x00010000e2e77824 */ /* 0x000fe200078e00ff */
[C---:B------:R-:W-:Y:S01]  /*30d0*/  PRMT R226, R222.reuse, 0x7632, R226 ;  /* 0x00007632dee27816 */ /* 0x040fe200000000e2 */
[----:B------:R-:W-:Y:S02]  /*30e0*/  IMAD.U32 R232, R222, 0x10000, RZ ;  /* 0x00010000dee87824 */ /* 0x000fe400078e00ff */
[----:B------:R-:W-:Y:S01]  /*30f0*/  FMUL.FTZ R235, R70, R235 ;  /* 0x000000eb46eb7220 */ /* 0x000fe20000410000 */
[----:B------:R-:W4:Y:S01]  /*3100*/  LDG.E.CONSTANT R222, desc[UR10][R6.64+0x2208] ;  /* 0x0022080a06de7981 */ /* 0x000f22000c1e9900 */
[----:B------:R-:W-:-:S02]  /*3110*/  IMAD.U32 R226, R226, 0x10000, RZ ;  /* 0x00010000e2e27824 */ /* 0x000fc400078e00ff */
[----:B------:R-:W-:Y:S01]  /*3120*/  FFMA.FTZ R231, R66, R231, R235 ;  /* 0x000000e742e77223 */ /* 0x000fe200000100eb */
[----:B------:R-:W-:Y:S01]  /*3130*/  FFMA.FTZ R237, R38, R232, R237 ;  /* 0x000000e826ed7223 */ /* 0x000fe200000100ed */
[C---:B------:R-:W-:Y:S02]  /*3140*/  SHF.L.U32 R232, R223.reuse, 0x10, RZ ;  /* 0x00000010dfe87819 */ /* 0x040fe400000006ff */
[----:B------:R-:W-:Y:S01]  /*3150*/  FFMA.FTZ R231, R74, R226, R231 ;  /* 0x000000e24ae77223 */ /* 0x000fe200000100e7 */
[----:B------:R-:W-:Y:S02]  /*3160*/  PRMT R226, R223, 0x7632, R226 ;  /* 0x00007632dfe27816 */ /* 0x000fe400000000e2 */
[----:B------:R-:W4:Y:S01]  /*3170*/  LDG.E.CONSTANT R223, desc[UR10][R6.64+0x2408] ;  /* 0x0024080a06df7981 */ /* 0x000f22000c1e9900 */
[----:B------:R-:W-:Y:S01]  /*3180*/  FFMA.FTZ R237, R34, R232, R237 ;  /* 0x000000e822ed7223 */ /* 0x000fe200000100ed */
[----:B------:R-:W-:Y:S02]  /*3190*/  IMAD.U32 R232, R224, 0x10000, RZ ;  /* 0x00010000e0e87824 */ /* 0x000fe400078e00ff */
[----:B------:R-:W-:-:S02]  /*31a0*/  IMAD.U32 R226, R226, 0x10000, RZ ;  /* 0x00010000e2e27824 */ /* 0x000fc400078e00ff */
[--C-:B------:R-:W-:Y:S01]  /*31b0*/  FFMA.FTZ R232, R139, R232, R230.reuse ;  /* 0x000000e88be87223 */ /* 0x100fe200000100e6 */
[----:B------:R-:W-:Y:S01]  /*31c0*/  PRMT R230, R224, 0x7632, R230 ;  /* 0x00007632e0e67816 */ /* 0x000fe200000000e6 */
[----:B------:R-:W-:Y:S01]  /*31d0*/  FFMA.FTZ R231, R78, R226, R231 ;  /* 0x000000e24ee77223 */ /* 0x000fe200000100e7 */
[C---:B------:R-:W-:Y:S01]  /*31e0*/  PRMT R226, R225.reuse, 0x7632, R226 ;  /* 0x00007632e1e27816 */ /* 0x040fe200000000e2 */
[----:B------:R-:W4:Y:S01]  /*31f0*/  LDG.E.CONSTANT R224, desc[UR10][R6.64+0x2608] ;  /* 0x0026080a06e07981 */ /* 0x000f22000c1e9900 */
[----:B------:R-:W-:-:S03]  /*3200*/  IMAD.U32 R225, R225, 0x10000, RZ ;  /* 0x00010000e1e17824 */ /* 0x000fc600078e00ff */
[----:B------:R-:W-:Y:S02]  /*3210*/  IMAD.U32 R226, R226, 0x10000, RZ ;  /* 0x00010000e2e27824 */ /* 0x000fe400078e00ff */
[----:B------:R-:W-:Y:S01]  /*3220*/  FFMA.FTZ R237, R30, R225, R237 ;  /* 0x000000e11eed7223 */ /* 0x000fe200000100ed */
[----:B------:R-:W-:Y:S01]  /*3230*/  IMAD.U32 R230, R230, 0x10000, RZ ;  /* 0x00010000e6e67824 */ /* 0x000fe200078e00ff */
[----:B------:R-:W4:Y:S01]  /*3240*/  LDG.E.CONSTANT R225, desc[UR10][R6.64+0x20c] ;  /* 0x00020c0a06e17981 */ /* 0x000f22000c1e9900 */
[----:B------:R-:W-:Y:S02]  /*3250*/  FFMA.FTZ R235, R82, R226, R231 ;  /* 0x000000e252eb7223 */ /* 0x000fe400000100e7 */
[----:B------:R-:W-:Y:S01]  /*3260*/  FFMA.FTZ R239, R154, R230, R227 ;  /* 0x000000e69aef7223 */ /* 0x000fe200000100e3 */
[----:B------:R-:W4:Y:S01]  /*3270*/  LDG.E.CONSTANT R226, desc[UR10][R6.64+0xc] ;  /* 0x00000c0a06e27981 */ /* 0x000f22000c1e9900 */
[C---:B------:R-:W-:Y:S02]  /*3280*/  SHF.L.U32 R230, R228.reuse, 0x10, RZ ;  /* 0x00000010e4e67819 */ /* 0x040fe400000006ff */
[----:B------:R-:W-:Y:S01]  /*3290*/  PRMT R231, R228, 0x7632, R231 ;  /* 0x00007632e4e77816 */ /* 0x000fe200000000e7 */
[----:B------:R-:W4:Y:S02]  /*32a0*/  LDG.E.CONSTANT R227, desc[UR10][R6.64+0x2808] ;  /* 0x0028080a06e37981 */ /* 0x000f24000c1e9900 */
[----:B------:R-:W-:Y:S01]  /*32b0*/  FFMA.FTZ R244, R147, R230, R232 ;  /* 0x000000e693f47223 */ /* 0x000fe200000100e8 */
[C---:B------:R-:W-:Y:S01]  /*32c0*/  PRMT R230, R229.reuse, 0x7632, R230 ;  /* 0x00007632e5e67816 */ /* 0x040fe200000000e6 */
[----:B------:R-:W4:Y:S01]  /*32d0*/  LDG.E.CONSTANT R228, desc[UR10][R6.64+0x40c] ;  /* 0x00040c0a06e47981 */ /* 0x000f22000c1e9900 */
[----:B------:R-:W-:-:S02]  /*32e0*/  IMAD.U32 R229, R229, 0x10000, RZ ;  /* 0x00010000e5e57824 */ /* 0x000fc400078e00ff */
[----:B------:R-:W-:Y:S01]  /*32f0*/  IMAD.U32 R231, R231, 0x10000, RZ ;  /* 0x00010000e7e77824 */ /* 0x000fe200078e00ff */
[----:B------:R-:W4:Y:S01]  /*3300*/  LDG.E.CONSTANT R232, desc[UR10][R6.64+0x80c] ;  /* 0x00080c0a06e87981 */ /* 0x000f22000c1e9900 */
[----:B------:R-:W-:Y:S02]  /*3310*/  IMAD.U32 R230, R230, 0x10000, RZ ;  /* 0x00010000e6e67824 */ /* 0x000fe400078e00ff */
[----:B------:R-:W-:Y:S02]  /*3320*/  FFMA.FTZ R234, R2, R229, R237 ;  /* 0x000000e502ea7223 */ /* 0x000fe400000100ed */
[----:B------:R-:W4:Y:S01]  /*3330*/  LDG.E.CONSTANT R229, desc[UR10][R6.64+0x60c] ;  /* 0x00060c0a06e57981 */ /* 0x000f22000c1e9900 */
[----:B------:R-:W-:Y:S01]  /*3340*/  FFMA.FTZ R235, R86, R230, R235 ;  /* 0x000000e656eb7223 */ /* 0x000fe200000100eb */
[----:B------:R-:W-:Y:S01]  /*3350*/  FFMA.FTZ R248, R162, R231, R239 ;  /* 0x000000e7a2f87223 */ /* 0x000fe200000100ef */
[----:B------:R-:W-:Y:S01]  /*3360*/  SHF.L.U32 R230, R233, 0x10, RZ ;  /* 0x00000010e9e67819 */ /* 0x000fe200000006ff */
[----:B------:R-:W4:Y:S04]  /*3370*/  LDG.E.CONSTANT R231, desc[UR10][R6.64+0x2a08] ;  /* 0x002a080a06e77981 */ /* 0x000f28000c1e9900 */
[----:B------:R-:W-:-:S02]  /*3380*/  FFMA.FTZ R238, R57, R230, R234 ;  /* 0x000000e639ee7223 */ /* 0x000fc400000100ea */
[----:B------:R-:W4:Y:S01]  /*3390*/  LDG.E.CONSTANT R230, desc[UR10][R6.64+0xa0c] ;  /* 0x000a0c0a06e67981 */ /* 0x000f22000c1e9900 */
[----:B------:R-:W-:Y:S01]  /*33a0*/  IMAD.U32 R236, R221, 0x10000, RZ ;  /* 0x00010000ddec7824 */ /* 0x000fe200078e00ff */
[----:B------:R-:W-:Y:S02]  /*33b0*/  PRMT R233, R233, 0x7632, R233 ;  /* 0x00007632e9e97816 */ /* 0x000fe400000000e9 */
[----:B------:R-:W4:Y:S01]  /*33c0*/  LDG.E.CONSTANT R234, desc[UR10][R6.64+0xc0c] ;  /* 0x000c0c0a06ea7981 */ /* 0x000f22000c1e9900 */
[----:B------:R-:W-:Y:S01]  /*33d0*/  FFMA.FTZ R244, R155, R236, R244 ;  /* 0x000000ec9bf47223 */ /* 0x000fe200000100f4 */
[----:B------:R-:W-:Y:S01]  /*33e0*/  PRMT R221, R221, 0x7632, R221 ;  /* 0x00007632dddd7816 */ /* 0x000fe200000000dd */
[----:B------:R-:W-:Y:S02]  /*33f0*/  IMAD.U32 R236, R233, 0x10000, RZ ;  /* 0x00010000e9ec7824 */ /* 0x000fe400078e00ff */
[----:B------:R-:W4:Y:S02]  /*3400*/  LDG.E.CONSTANT R233, desc[UR10][R6.64+0x2c08] ;  /* 0x002c080a06e97981 */ /* 0x000f24000c1e9900 */
[----:B------:R-:W-:Y:S01]  /*3410*/  FFMA.FTZ R237, R92, R236, R235 ;  /* 0x000000ec5ced7223 */ /* 0x000fe200000100eb */
[----:B------:R-:W-:Y:S01]  /*3420*/  IMAD.U32 R239, R221, 0x10000, RZ ;  /* 0x00010000ddef7824 */ /* 0x000fe200078e00ff */
[----:B------:R-:W-:Y:S01]  /*3430*/  PRMT R236, R220, 0x7632, R236 ;  /* 0x00007632dcec7816 */ /* 0x000fe200000000ec */
[----:B------:R-:W4:Y:S04]  /*3440*/  LDG.E.CONSTANT R221, desc[UR10][R6.64+0xe0c] ;  /* 0x000e0c0a06dd7981 */ /* 0x000f28000c1e9900 */
[----:B------:R-:W4:Y:S01]  /*3450*/  LDG.E.CONSTANT R235, desc[UR10][R6.64+0x100c] ;  /* 0x00100c0a06eb7981 */ /* 0x000f22000c1e9900 */
[----:B------:R-:W-:-:S02]  /*3460*/  IMAD.U32 R236, R236, 0x10000, RZ ;  /* 0x00010000ecec7824 */ /* 0x000fc400078e00ff */
[----:B------:R-:W-:Y:S01]  /*3470*/  FFMA.FTZ R248, R169, R239, R248 ;  /* 0x000000efa9f87223 */ /* 0x000fe200000100f8 */
[----:B------:R-:W-:Y:S02]  /*3480*/  IMAD.U32 R220, R220, 0x10000, RZ ;  /* 0x00010000dcdc7824 */ /* 0x000fe400078e00ff */
[----:B------:R-:W-:Y:S02]  /*3490*/  FFMA.FTZ R239, R100, R236, R237 ;  /* 0x000000ec64ef7223 */ /* 0x000fe400000100ed */
[----:B------:R-:W4:Y:S01]  /*34a0*/  LDG.E.CONSTANT R236, desc[UR10][R6.64+0x120c] ;  /* 0x00120c0a06ec7981 */ /* 0x000f22000c1e9900 */
[----:B------:R-:W-:Y:S01]  /*34b0*/  SHF.L.U32 R240, R219, 0x10, RZ ;  /* 0x00000010dbf07819 */ /* 0x000fe200000006ff */
[----:B------:R-:W-:Y:S02]  /*34c0*/  FFMA.FTZ R238, R61, R220, R238 ;  /* 0x000000dc3dee7223 */ /* 0x000fe400000100ee */
[----:B------:R-:W4:Y:S02]  /*34d0*/  LDG.E.CONSTANT R237, desc[UR10][R6.64+0x140c] ;  /* 0x00140c0a06ed7981 */ /* 0x000f24000c1e9900 */
[--C-:B------:R-:W-:Y:S01]  /*34e0*/  FFMA.FTZ R246, R93, R240, R238.reuse ;  /* 0x000000f05df67223 */ /* 0x100fe200000100ee */
[----:B------:R-:W-:Y:S01]  /*34f0*/  PRMT R238, R219, 0x7632, R238 ;  /* 0x00007632dbee7816 */ /* 0x000fe200000000ee */
[----:B------:R-:W4:Y:S04]  /*3500*/  LDG.E.CONSTANT R220, desc[UR10][R6.64+0x2e08] ;  /* 0x002e080a06dc7981 */ /* 0x000f28000c1e9900 */
[----:B------:R-:W-:Y:S01]  /*3510*/  IMAD.U32 R240, R238, 0x10000, RZ ;  /* 0x00010000eef07824 */ /* 0x000fe200078e00ff */
[----:B------:R-:W4:Y:S04]  /*3520*/  LDG.E.CONSTANT R219, desc[UR10][R6.64+0x160c] ;  /* 0x00160c0a06db7981 */ /* 0x000f28000c1e9900 */
[----:B------:R-:W4:Y:S01]  /*3530*/  LDG.E.CONSTANT R238, desc[UR10][R6.64+0x180c] ;  /* 0x00180c0a06ee7981 */ /* 0x000f22000c1e9900 */
[--C-:B------:R-:W-:Y:S01]  /*3540*/  FFMA.FTZ R243, R108, R240, R239.reuse ;  /* 0x000000f06cf37223 */ /* 0x100fe200000100ef */
[C---:B------:R-:W-:Y:S01]  /*3550*/  PRMT R239, R218.reuse, 0x7632, R239 ;  /* 0x00007632daef7816 */ /* 0x040fe200000000ef */
[----:B------:R-:W-:-:S02]  /*3560*/  IMAD.U32 R240, R218, 0x10000, RZ ;  /* 0x00010000daf07824 */ /* 0x000fc400078e00ff */
[----:B------:R-:W4:Y:S02]  /*3570*/  LDG.E.CONSTANT R218, desc[UR10][R6.64+0x1a0c] ;  /* 0x001a0c0a06da7981 */ /* 0x000f24000c1e9900 */
[----:B------:R-:W-:Y:S02]  /*3580*/  IMAD.U32 R241, R239, 0x10000, RZ ;  /* 0x00010000eff17824 */ /* 0x000fe400078e00ff */
[----:B------:R-:W4:Y:S01]  /*3590*/  LDG.E.CONSTANT R239, desc[UR10][R6.64+0x1c0c] ;  /* 0x001c0c0a06ef7981 */ /* 0x000f22000c1e9900 */
[----:B------:R-:W-:-:S03]  /*35a0*/  FFMA.FTZ R246, R101, R240, R246 ;  /* 0x000000f065f67223 */ /* 0x000fc600000100f6 */
[----:B------:R-:W4:Y:S01]  /*35b0*/  LDG.E.CONSTANT R240, desc[UR10][R6.64+0x1e0c] ;  /* 0x001e0c0a06f07981 */ /* 0x000f22000c1e9900 */
[----:B------:R-:W-:Y:S01]  /*35c0*/  FFMA.FTZ R243, R116, R241, R243 ;  /* 0x000000f174f37223 */ /* 0x000fe200000100f3 */
[C---:B------:R-:W-:Y:S02]  /*35d0*/  IMAD.U32 R245, R215.reuse, 0x10000, RZ ;  /* 0x00010000d7f57824 */ /* 0x040fe400078e00ff */
[----:B------:R-:W4:Y:S01]  /*35e0*/  LDG.E.CONSTANT R241, desc[UR10][R6.64+0x200c] ;  /* 0x00200c0a06f17981 */ /* 0x000f22000c1e9900 */
[----:B------:R-:W-:Y:S01]  /*35f0*/  PRMT R247, R215, 0x7632, R247 ;  /* 0x00007632d7f77816 */ /* 0x000fe200000000f7 */
[----:B------:R-:W-:Y:S01]  /*3600*/  FFMA.FTZ R244, R163, R245, R244 ;  /* 0x000000f5a3f47223 */ /* 0x000fe200000100f4 */
[C---:B------:R-:W-:Y:S01]  /*3610*/  PRMT R245, R5.reuse, 0x7632, R245 ;  /* 0x0000763205f57816 */ /* 0x040fe200000000f5 */
[----:B------:R-:W4:Y:S01]  /*3620*/  LDG.E.CONSTANT R215, desc[UR10][R6.64+0x240c] ;  /* 0x00240c0a06d77981 */ /* 0x000f22000c1e9900 */
[----:B------:R-:W-:-:S03]  /*3630*/  SHF.L.U32 R249, R5, 0x10, RZ ;  /* 0x0000001005f97819 */ /* 0x000fc600000006ff */
[----:B------:R-:W-:Y:S01]  /*3640*/  IMAD.U32 R245, R245, 0x10000, RZ ;  /* 0x00010000f5f57824 */ /* 0x000fe200078e00ff */
[----:B------:R-:W4:Y:S01]  /*3650*/  LDG.E.CONSTANT R5, desc[UR10][R6.64+0x260c] ;  /* 0x00260c0a06057981 */ /* 0x000f22000c1e9900 */
[----:B------:R-:W-:Y:S02]  /*3660*/  FFMA.FTZ R246, R109, R249, R246 ;  /* 0x000000f96df67223 */ /* 0x000fe400000100f6 */
[----:B------:R-:W-:Y:S02]  /*3670*/  FFMA.FTZ R249, R124, R245, R243 ;  /* 0x000000f57cf97223 */ /* 0x000fe400000100f3 */
[----:B------:R-:W4:Y:S04]  /*3680*/  LDG.E.CONSTANT R243, desc[UR10][R6.64+0x280c] ;  /* 0x00280c0a06f37981 */ /* 0x000f28000c1e9900 */
[----:B------:R-:W4:Y:S01]  /*3690*/  LDG.E.CONSTANT R245, desc[UR10][R6.64+0x2a0c] ;  /* 0x002a0c0a06f57981 */ /* 0x000f22000c1e9900 */
[----:B------:R-:W-:-:S02]  /*36a0*/  IMAD.U32 R250, R4, 0x10000, RZ ;  /* 0x0001000004fa7824 */ /* 0x000fc400078e00ff */
[----:B------:R-:W-:Y:S02]  /*36b0*/  IMAD.U32 R247, R247, 0x10000, RZ ;  /* 0x00010000f7f77824 */ /* 0x000fe400078e00ff */
[----:B------:R-:W-:Y:S02]  /*36c0*/  FFMA.FTZ R250, R117, R250, R246 ;  /* 0x000000fa75fa7223 */ /* 0x000fe400000100f6 */
[----:B------:R-:W4:Y:S01]  /*36d0*/  LDG.E.CONSTANT R246, desc[UR10][R6.64+0x2c0c] ;  /* 0x002c0c0a06f67981 */ /* 0x000f22000c1e9900 */
[----:B------:R-:W-:-:S03]  /*36e0*/  FFMA.FTZ R248, R173, R247, R248 ;  /* 0x000000f7adf87223 */ /* 0x000fc600000100f8 */
[----:B------:R0:W4:Y:S01]  /*36f0*/  LDG.E.CONSTANT R247, desc[UR10][R6.64+0x2e0c] ;  /* 0x002e0c0a06f77981 */ /* 0x000122000c1e9900 */
[----:B------:R-:W-:-:S05]  /*3700*/  PRMT R4, R4, 0x7632, R4 ;  /* 0x0000763204047816 */ /* 0x000fca0000000004 */
[----:B------:R-:W-:-:S04]  /*3710*/  IMAD.U32 R4, R4, 0x10000, RZ ;  /* 0x0001000004047824 */ /* 0x000fc800078e00ff */
[----:B------:R-:W-:Y:S01]  /*3720*/  FFMA.FTZ R249, R132, R4, R249 ;  /* 0x0000000484f97223 */ /* 0x000fe200000100f9 */
[----:B------:R-:W-:-:S05]  /*3730*/  SHF.L.U32 R4, R213, 0x10, RZ ;  /* 0x00000010d5047819 */ /* 0x000fca00000006ff */
[----:B------:R-:W-:Y:S01]  /*3740*/  FFMA.FTZ R244, R9, R4, R244 ;  /* 0x0000000409f47223 */ /* 0x000fe200000100f4 */
[----:B--2---:R-:W-:-:S05]  /*3750*/  PRMT R4, R205, 0x7632, R4 ;  /* 0x00007632cd047816 */ /* 0x004fca0000000004 */
[----:B------:R-:W-:-:S04]  /*3760*/  IMAD.U32 R4, R4, 0x10000, RZ ;  /* 0x0001000004047824 */ /* 0x000fc800078e00ff */
[----:B------:R-:W-:Y:S01]  /*3770*/  FFMA.FTZ R249, R140, R4, R249 ;  /* 0x000000048cf97223 */ /* 0x000fe200000100f9 */
[----:B---3--:R-:W-:-:S04]  /*3780*/  IMAD.U32 R4, R211, 0x10000, RZ ;  /* 0x00010000d3047824 */ /* 0x008fc800078e00ff */
[----:B------:R-:W-:Y:S01]  /*3790*/  FFMA.FTZ R244, R13, R4, R244 ;  /* 0x000000040df47223 */ /* 0x000fe200000100f4 */
[----:B----4-:R-:W-:-:S05]  /*37a0*/  PRMT R4, R206, 0x7632, R4 ;  /* 0x00007632ce047816 */ /* 0x010fca0000000004 */
[----:B------:R-:W-:-:S04]  /*37b0*/  IMAD.U32 R4, R4, 0x10000, RZ ;  /* 0x0001000004047824 */ /* 0x000fc800078e00ff */
[----:B------:R-:W-:Y:S01]  /*37c0*/  FFMA.FTZ R249, R148, R4, R249 ;  /* 0x0000000494f97223 */ /* 0x000fe200000100f9 */
[----:B------:R-:W-:-:S04]  /*37d0*/  IMAD.U32 R4, R210, 0x10000, RZ ;  /* 0x00010000d2047824 */ /* 0x000fc800078e00ff */
[----:B------:R-:W-:Y:S01]  /*37e0*/  FFMA.FTZ R244, R17, R4, R244 ;  /* 0x0000000411f47223 */ /* 0x000fe200000100f4 */
[----:B------:R-:W-:-:S05]  /*37f0*/  PRMT R4, R216, 0x7632, R4 ;  /* 0x00007632d8047816 */ /* 0x000fca0000000004 */
[----:B------:R-:W-:-:S04]  /*3800*/  IMAD.U32 R4, R4, 0x10000, RZ ;  /* 0x0001000004047824 */ /* 0x000fc800078e00ff */
[----:B------:R-:W-:Y:S01]  /*3810*/  FFMA.FTZ R249, R156, R4, R249 ;  /* 0x000000049cf97223 */ /* 0x000fe200000100f9 */
[----:B------:R-:W-:-:S04]  /*3820*/  IMAD.U32 R4, R207, 0x10000, RZ ;  /* 0x00010000cf047824 */ /* 0x000fc800078e00ff */
[----:B------:R-:W-:Y:S01]  /*3830*/  FFMA.FTZ R244, R21, R4, R244 ;  /* 0x0000000415f47223 */ /* 0x000fe200000100f4 */
[----:B------:R-:W-:-:S04]  /*3840*/  PRMT R4, R214, 0x7632, R4 ;  /* 0x00007632d6047816 */ /* 0x000fc80000000004 */
[----:B------:R-:W-:-:S05]  /*3850*/  SHF.L.U32 R4, R4, 0x10, RZ ;  /* 0x0000001004047819 */ /* 0x000fca00000006ff */
[----:B------:R-:W-:Y:S01]  /*3860*/  FFMA.FTZ R249, R164, R4, R249 ;  /* 0x00000004a4f97223 */ /* 0x000fe200000100f9 */
[----:B------:R-:W-:-:S04]  /*3870*/  IMAD.U32 R4, R208, 0x10000, RZ ;  /* 0x00010000d0047824 */ /* 0x000fc800078e00ff */
[----:B------:R-:W-:Y:S01]  /*3880*/  FFMA.FTZ R244, R25, R4, R244 ;  /* 0x0000000419f47223 */ /* 0x000fe200000100f4 */
[----:B------:R-:W-:-:S05]  /*3890*/  PRMT R4, R212, 0x7632, R4 ;  /* 0x00007632d4047816 */ /* 0x000fca0000000004 */
[----:B------:R-:W-:-:S04]  /*38a0*/  IMAD.U32 R4, R4, 0x10000, RZ ;  /* 0x0001000004047824 */ /* 0x000fc800078e00ff */
[----:B------:R-:W-:Y:S01]  /*38b0*/  FFMA.FTZ R249, R170, R4, R249 ;  /* 0x00000004aaf97223 */ /* 0x000fe200000100f9 */
[----:B------:R-:W-:Y:S02]  /*38c0*/  SHF.L.U32 R4, R217, 0x10, RZ ;  /* 0x00000010d9047819 */ /* 0x000fe400000006ff */
[----:B------:R-:W-:-:S03]  /*38d0*/  PRMT R213, R213, 0x7632, R213 ;  /* 0x00007632d5d57816 */ /* 0x000fc600000000d5 */
[----:B------:R-:W-:Y:S01]  /*38e0*/  FFMA.FTZ R244, R191, R4, R244 ;  /* 0x00000004bff47223 */ /* 0x000fe200000100f4 */
[----:B------:R-:W-:Y:S01]  /*38f0*/  PRMT R4, R222, 0x7632, R4 ;  /* 0x00007632de047816 */ /* 0x000fe20000000004 */
[----:B------:R-:W-:Y:S01]  /*3900*/  IMAD.U32 R213, R213, 0x10000, RZ ;  /* 0x00010000d5d57824 */ /* 0x000fe200078e00ff */
[----:B------:R-:W-:Y:S01]  /*3910*/  PRMT R211, R211, 0x7632, R211 ;  /* 0x00007632d3d37816 */ /* 0x000fe200000000d3 */
[----:B------:R-:W-:Y:S02]  /*3920*/  IMAD.U32 R205, R205, 0x10000, RZ ;  /* 0x00010000cdcd7824 */ /* 0x000fe400078e00ff */
[----:B------:R-:W-:Y:S01]  /*3930*/  IMAD.U32 R4, R4, 0x10000, RZ ;  /* 0x0001000004047824 */ /* 0x000fe200078e00ff */
[----:B------:R-:W-:Y:S01]  /*3940*/  SHF.L.U32 R211, R211, 0x10, RZ ;  /* 0x00000010d3d37819 */ /* 0x000fe200000006ff */
[----:B------:R-:W-:Y:S01]  /*3950*/  FFMA.FTZ R248, R177, R213, R248 ;  /* 0x000000d5b1f87223 */ /* 0x000fe200000100f8 */
[----:B------:R-:W-:Y:S01]  /*3960*/  PRMT R210, R210, 0x7632, R210 ;  /* 0x00007632d2d27816 */ /* 0x000fe200000000d2 */
[----:B------:R-:W-:Y:S01]  /*3970*/  FFMA.FTZ R249, R174, R4, R249 ;  /* 0x00000004aef97223 */ /* 0x000fe200000100f9 */
[----:B------:R-:W-:Y:S01]  /*3980*/  FFMA.FTZ R250, R125, R205, R250 ;  /* 0x000000cd7dfa7223 */ /* 0x000fe200000100fa */
[----:B------:R-:W-:Y:S01]  /*3990*/  IMAD.U32 R206, R206, 0x10000, RZ ;  /* 0x00010000cece7824 */ /* 0x000fe200078e00ff */
[----:B------:R-:W-:Y:S01]  /*39a0*/  PRMT R4, R223, 0x7632, R4 ;  /* 0x00007632df047816 */ /* 0x000fe20000000004 */
[----:B------:R-:W-:Y:S01]  /*39b0*/  FFMA.FTZ R248, R181, R211, R248 ;  /* 0x000000d3b5f87223 */ /* 0x000fe200000100f8 */
[----:B------:R-:W-:Y:S01]  /*39c0*/  PRMT R207, R207, 0x7632, R207 ;  /* 0x00007632cfcf7816 */ /* 0x000fe200000000cf */
[----:B------:R-:W-:Y:S01]  /*39d0*/  IMAD.U32 R210, R210, 0x10000, RZ ;  /* 0x00010000d2d27824 */ /* 0x000fe200078e00ff */
[----:B------:R-:W-:Y:S01]  /*39e0*/  SHF.L.U32 R216, R216, 0x10, RZ ;  /* 0x00000010d8d87819 */ /* 0x000fe200000006ff */
[----:B------:R-:W-:Y:S01]  /*39f0*/  FFMA.FTZ R250, R133, R206, R250 ;  /* 0x000000ce85fa7223 */ /* 0x000fe200000100fa */
[----:B------:R-:W-:Y:S01]  /*3a00*/  SHF.L.U32 R4, R4, 0x10, RZ ;  /* 0x0000001004047819 */ /* 0x000fe200000006ff */
[----:B0-----:R-:W-:Y:S01]  /*3a10*/  FFMA.FTZ R7, R185, R210, R248 ;  /* 0x000000d2b9077223 */ /* 0x001fe200000100f8 */
[----:B------:R-:W-:Y:S01]  /*3a20*/  PRMT R208, R208, 0x7632, R208 ;  /* 0x00007632d0d07816 */ /* 0x000fe200000000d0 */
[----:B------:R-:W-:-:S02]  /*3a30*/  IMAD.U32 R207, R207, 0x10000, RZ ;  /* 0x00010000cfcf7824 */ /* 0x000fc400078e00ff */
[----:B------:R-:W-:Y:S01]  /*3a40*/  FFMA.FTZ R216, R141, R216, R250 ;  /* 0x000000d88dd87223 */ /* 0x000fe200000100fa */
[----:B------:R-:W-:Y:S02]  /*3a50*/  IMAD.U32 R214, R214, 0x10000, RZ ;  /* 0x00010000d6d67824 */ /* 0x000fe400078e00ff */
[----:B------:R-:W-:Y:S01]  /*3a60*/  FFMA.FTZ R249, R178, R4, R249 ;  /* 0x00000004b2f97223 */ /* 0x000fe200000100f9 */
[----:B------:R-:W-:Y:S01]  /*3a70*/  PRMT R217, R217, 0x7632, R217 ;  /* 0x00007632d9d97816 */ /* 0x000fe200000000d9 */
[----:B------:R-:W-:Y:S01]  /*3a80*/  FFMA.FTZ R7, R190, R207, R7 ;  /* 0x000000cfbe077223 */ /* 0x000fe20000010007 */
[----:B------:R-:W-:Y:S01]  /*3a90*/  PRMT R4, R224, 0x7632, R4 ;  /* 0x00007632e0047816 */ /* 0x000fe20000000004 */
[----:B------:R-:W-:Y:S02]  /*3aa0*/  IMAD.U32 R208, R208, 0x10000, RZ ;  /* 0x00010000d0d07824 */ /* 0x000fe400078e00ff */
[----:B------:R-:W-:Y:S01]  /*3ab0*/  FFMA.FTZ R214, R149, R214, R216 ;  /* 0x000000d695d67223 */ /* 0x000fe200000100d8 */
[----:B------:R-:W-:-:S02]  /*3ac0*/  IMAD.U32 R212, R212, 0x10000, RZ ;  /* 0x00010000d4d47824 */ /* 0x000fc400078e00ff */
[----:B------:R-:W-:Y:S01]  /*3ad0*/  FFMA.FTZ R7, R198, R208, R7 ;  /* 0x000000d0c6077223 */ /* 0x000fe20000010007 */
[----:B------:R-:W-:Y:S02]  /*3ae0*/  IMAD.U32 R217, R217, 0x10000, RZ ;  /* 0x00010000d9d97824 */ /* 0x000fe400078e00ff */
[----:B------:R-:W-:Y:S01]  /*3af0*/  FFMA.FTZ R212, R157, R212, R214 ;  /* 0x000000d49dd47223 */ /* 0x000fe200000100d6 */
[----:B------:R-:W-:Y:S02]  /*3b00*/  IMAD.U32 R6, R4, 0x10000, RZ ;  /* 0x0001000004067824 */ /* 0x000fe400078e00ff */
[----:B------:R-:W-:Y:S02]  /*3b10*/  IMAD.U32 R222, R222, 0x10000, RZ ;  /* 0x00010000dede7824 */ /* 0x000fe400078e00ff */
[----:B------:R-:W-:Y:S02]  /*3b20*/  IMAD.U32 R206, R225, 0x10000, RZ ;  /* 0x00010000e1ce7824 */ /* 0x000fe400078e00ff */
[----:B------:R-:W-:Y:S01]  /*3b30*/  FFMA.FTZ R217, R202, R217, R7 ;  /* 0x000000d9cad97223 */ /* 0x000fe20000010007 */
[----:B------:R-:W-:Y:S01]  /*3b40*/  FFMA.FTZ R205, R182, R6, R249 ;  /* 0x00000006b6cd7223 */ /* 0x000fe200000100f9 */
[----:B------:R-:W-:Y:S01]  /*3b50*/  FFMA.FTZ R7, R165, R222, R212 ;  /* 0x000000dea5077223 */ /* 0x000fe200000100d4 */
[----:B------:R-:W-:Y:S01]  /*3b60*/  IMAD.U32 R223, R223, 0x10000, RZ ;  /* 0x00010000dfdf7824 */ /* 0x000fe200078e00ff */
[----:B------:R-:W-:Y:S01]  /*3b70*/  SHF.L.U32 R6, R226, 0x10, RZ ;  /* 0x00000010e2067819 */ /* 0x000fe200000006ff */
[----:B------:R-:W-:Y:S01]  /*3b80*/  FMUL.FTZ R206, R41, R206 ;  /* 0x000000ce29ce7220 */ /* 0x000fe20000410000 */
[----:B------:R-:W-:Y:S01]  /*3b90*/  PRMT R225, R225, 0x7632, R225 ;  /* 0x00007632e1e17816 */ /* 0x000fe200000000e1 */
[----:B------:R-:W-:Y:S01]  /*3ba0*/  FFMA.FTZ R7, R10, R223, R7 ;  /* 0x000000df0a077223 */ /* 0x000fe20000010007 */
[----:B------:R-:W-:-:S02]  /*3bb0*/  IMAD.U32 R224, R224, 0x10000, RZ ;  /* 0x00010000e0e07824 */ /* 0x000fc400078e00ff */
[----:B------:R-:W-:Y:S01]  /*3bc0*/  FFMA.FTZ R208, R45, R6, R206 ;  /* 0x000000062dd07223 */ /* 0x000fe200000100ce */
[----:B------:R-:W-:Y:S01]  /*3bd0*/  PRMT R226, R226, 0x7632, R226 ;  /* 0x00007632e2e27816 */ /* 0x000fe200000000e2 */
[----:B------:R-:W-:Y:S02]  /*3be0*/  IMAD.U32 R206, R225, 0x10000, RZ ;  /* 0x00010000e1ce7824 */ /* 0x000fe400078e00ff */
[----:B------:R-:W-:Y:S01]  /*3bf0*/  FFMA.FTZ R7, R14, R224, R7 ;  /* 0x000000e00e077223 */ /* 0x000fe20000010007 */
[----:B------:R-:W-:Y:S01]  /*3c00*/  IMAD.U32 R207, R227, 0x10000, RZ ;  /* 0x00010000e3cf7824 */ /* 0x000fe200078e00ff */
[----:B------:R-:W-:Y:S01]  /*3c10*/  PRMT R6, R228, 0x7632, R6 ;  /* 0x00007632e4067816 */ /* 0x000fe20000000006 */
[----:B------:R-:W-:Y:S02]  /*3c20*/  IMAD.U32 R226, R226, 0x10000, RZ ;  /* 0x00010000e2e27824 */ /* 0x000fe400078e00ff */
[----:B------:R-:W-:Y:S01]  /*3c30*/  FMUL.FTZ R206, R71, R206 ;  /* 0x000000ce47ce7220 */ /* 0x000fe20000410000 */
[----:B------:R-:W-:Y:S01]  /*3c40*/  FFMA.FTZ R7, R18, R207, R7 ;  /* 0x000000cf12077223 */ /* 0x000fe20000010007 */
[----:B------:R-:W-:-:S02]  /*3c50*/  SHF.L.U32 R207, R6, 0x10, RZ ;  /* 0x0000001006cf7819 */ /* 0x000fc400000006ff */
[----:B------:R-:W-:Y:S01]  /*3c60*/  FFMA.FTZ R206, R67, R226, R206 ;  /* 0x000000e243ce7223 */ /* 0x000fe200000100ce */
[----:B------:R-:W-:Y:S01]  /*3c70*/  PRMT R6, R229, 0x7632, R6 ;  /* 0x00007632e5067816 */ /* 0x000fe20000000006 */
[----:B------:R-:W-:Y:S02]  /*3c80*/  IMAD.U32 R228, R228, 0x10000, RZ ;  /* 0x00010000e4e47824 */ /* 0x000fe400078e00ff */
[--C-:B------:R-:W-:Y:S01]  /*3c90*/  FFMA.FTZ R210, R75, R207, R206.reuse ;  /* 0x000000cf4bd27223 */ /* 0x100fe200000100ce */
[----:B------:R-:W-:Y:S01]  /*3ca0*/  PRMT R206, R232, 0x7632, R206 ;  /* 0x00007632e8ce7816 */ /* 0x000fe200000000ce */
[----:B------:R-:W-:Y:S02]  /*3cb0*/  IMAD.U32 R207, R231, 0x10000, RZ ;  /* 0x00010000e7cf7824 */ /* 0x000fe400078e00ff */
[----:B------:R-:W-:Y:S01]  /*3cc0*/  FFMA.FTZ R208, R37, R228, R208 ;  /* 0x000000e425d07223 */ /* 0x000fe200000100d0 */
[----:B------:R-:W-:Y:S02]  /*3cd0*/  IMAD.U32 R6, R6, 0x10000, RZ ;  /* 0x0001000006067824 */ /* 0x000fe400078e00ff */
[----:B------:R-:W-:Y:S01]  /*3ce0*/  FADD.FTZ R244, R244, R209 ;  /* 0x000000d1f4f47221 */ /* 0x000fe20000010000 */
[----:B------:R-:W-:Y:S01]  /*3cf0*/  IMAD.U32 R229, R229, 0x10000, RZ ;  /* 0x00010000e5e57824 */ /* 0x000fe200078e00ff */
[----:B------:R-:W-:Y:S01]  /*3d00*/  SHF.L.U32 R206, R206, 0x10, RZ ;  /* 0x00000010cece7819 */ /* 0x000fe200000006ff */
[----:B------:R-:W-:Y:S01]  /*3d10*/  FFMA.FTZ R209, R22, R207, R7 ;  /* 0x000000cf16d17223 */ /* 0x000fe20000010007 */
[----:B------:R-:W-:Y:S01]  /*3d20*/  FFMA.FTZ R6, R79, R6, R210 ;  /* 0x000000064f067223 */ /* 0x000fe200000100d2 */
[----:B------:R-:W-:-:S02]  /*3d30*/  IMAD.U32 R207, R230, 0x10000, RZ ;  /* 0x00010000e6cf7824 */ /* 0x000fc400078e00ff */
[----:B------:R-:W-:Y:S01]  /*3d40*/  FFMA.FTZ R208, R33, R229, R208 ;  /* 0x000000e521d07223 */ /* 0x000fe200000100d0 */
[----:B------:R-:W-:Y:S01]  /*3d50*/  IMAD.U32 R232, R232, 0x10000, RZ ;  /* 0x00010000e8e87824 */ /* 0x000fe200078e00ff */
[----:B------:R-:W-:Y:S01]  /*3d60*/  PRMT R230, R230, 0x7632, R230 ;  /* 0x00007632e6e67816 */ /* 0x000fe200000000e6 */
[----:B------:R-:W-:Y:S01]  /*3d70*/  FFMA.FTZ R206, R83, R206, R6 ;  /* 0x000000ce53ce7223 */ /* 0x000fe20000010006 */
[----:B------:R-:W-:Y:S01]  /*3d80*/  PRMT R227, R227, 0x7632, R227 ;  /* 0x00007632e3e37816 */ /* 0x000fe200000000e3 */
[----:B------:R-:W-:Y:S01]  /*3d90*/  FFMA.FTZ R7, R29, R232, R208 ;  /* 0x000000e81d077223 */ /* 0x000fe200000100d0 */
[----:B------:R-:W-:Y:S01]  /*3da0*/  PRMT R6, R234, 0x7632, R6 ;  /* 0x00007632ea067816 */ /* 0x000fe20000000006 */
[----:B------:R-:W-:Y:S01]  /*3db0*/  IMAD.U32 R230, R230, 0x10000, RZ ;  /* 0x00010000e6e67824 */ /* 0x000fe200078e00ff */
[----:B------:R-:W-:Y:S01]  /*3dc0*/  PRMT R231, R231, 0x7632, R231 ;  /* 0x00007632e7e77816 */ /* 0x000fe200000000e7 */
[----:B------:R-:W-:Y:S02]  /*3dd0*/  IMAD.U32 R227, R227, 0x10000, RZ ;  /* 0x00010000e3e37824 */ /* 0x000fe400078e00ff */
[----:B------:R-:W-:Y:S01]  /*3de0*/  FFMA.FTZ R7, R0, R207, R7 ;  /* 0x000000cf00077223 */ /* 0x000fe20000010007 */
[----:B------:R-:W-:-:S02]  /*3df0*/  IMAD.U32 R6, R6, 0x10000, RZ ;  /* 0x0001000006067824 */ /* 0x000fc400078e00ff */
[----:B------:R-:W-:Y:S01]  /*3e00*/  FFMA.FTZ R207, R87, R230, R206 ;  /* 0x000000e657cf7223 */ /* 0x000fe200000100ce */
[----:B------:R-:W-:Y:S01]  /*3e10*/  FFMA.FTZ R205, R186, R227, R205 ;  /* 0x000000e3bacd7223 */ /* 0x000fe200000100cd */
[----:B------:R-:W-:Y:S01]  /*3e20*/  IMAD.U32 R231, R231, 0x10000, RZ ;  /* 0x00010000e7e77824 */ /* 0x000fe200078e00ff */
[----:B------:R-:W-:Y:S01]  /*3e30*/  SHF.L.U32 R234, R234, 0x10, RZ ;  /* 0x00000010eaea7819 */ /* 0x000fe200000006ff */
[----:B------:R-:W-:Y:S01]  /*3e40*/  FFMA.FTZ R207, R94, R6, R207 ;  /* 0x000000065ecf7223 */ /* 0x000fe200000100cf */
[----:B------:R-:W-:Y:S01]  /*3e50*/  PRMT R6, R221, 0x7632, R6 ;  /* 0x00007632dd067816 */ /* 0x000fe20000000006 */
[----:B------:R-:W-:Y:S02]  /*3e60*/  FFMA.FTZ R208, R192, R231, R205 ;  /* 0x000000e7c0d07223 */ /* 0x000fe400000100cd */
[--C-:B------:R-:W-:Y:S01]  /*3e70*/  FFMA.FTZ R205, R58, R234, R7.reuse ;  /* 0x000000ea3acd7223 */ /* 0x100fe20000010007 */
[----:B------:R-:W-:Y:S01]  /*3e80*/  PRMT R7, R235, 0x7632, R7 ;  /* 0x00007632eb077816 */ /* 0x000fe20000000007 */
[----:B------:R-:W-:-:S04]  /*3e90*/  IMAD.U32 R6, R6, 0x10000, RZ ;  /* 0x0001000006067824 */ /* 0x000fc800078e00ff */
[----:B------:R-:W-:Y:S02]  /*3ea0*/  IMAD.U32 R7, R7, 0x10000, RZ ;  /* 0x0001000007077824 */ /* 0x000fe400078e00ff */
[----:B------:R-:W-:Y:S01]  /*3eb0*/  FFMA.FTZ R207, R102, R6, R207 ;  /* 0x0000000666cf7223 */ /* 0x000fe200000100cf */
[----:B------:R-:W-:Y:S01]  /*3ec0*/  PRMT R6, R236, 0x7632, R6 ;  /* 0x00007632ec067816 */ /* 0x000fe20000000006 */
[----:B------:R-:W-:Y:S02]  /*3ed0*/  IMAD.U32 R210, R233, 0x10000, RZ ;  /* 0x00010000e9d27824 */ /* 0x000fe400078e00ff */
[----:B------:R-:W-:Y:S01]  /*3ee0*/  FFMA.FTZ R207, R110, R7, R207 ;  /* 0x000000076ecf7223 */ /* 0x000fe200000100cf */
[----:B------:R-:W-:Y:S01]  /*3ef0*/  IMAD.U32 R221, R221, 0x10000, RZ ;  /* 0x00010000dddd7824 */ /* 0x000fe200078e00ff */
[----:B------:R-:W-:Y:S01]  /*3f00*/  PRMT R7, R237, 0x7632, R7 ;  /* 0x00007632ed077816 */ /* 0x000fe20000000007 */
[----:B------:R-:W-:Y:S01]  /*3f10*/  IMAD.U32 R6, R6, 0x10000, RZ ;  /* 0x0001000006067824 */ /* 0x000fe200078e00ff */
[----:B------:R-:W-:Y:S01]  /*3f20*/  PRMT R233, R233, 0x7632, R233 ;  /* 0x00007632e9e97816 */ /* 0x000fe200000000e9 */
[----:B------:R-:W-:-:S02]  /*3f30*/  FFMA.FTZ R206, R62, R221, R205 ;  /* 0x000000dd3ece7223 */ /* 0x000fc400000100cd */
[----:B------:R-:W-:Y:S02]  /*3f40*/  IMAD.U32 R205, R7, 0x10000, RZ ;  /* 0x0001000007cd7824 */ /* 0x000fe400078e00ff */
[----:B------:R-:W-:Y:S01]  /*3f50*/  FFMA.FTZ R207, R118, R6, R207 ;  /* 0x0000000676cf7223 */ /* 0x000fe200000100cf */
[----:B------:R-:W-:Y:S01]  /*3f60*/  IMAD.U32 R233, R233, 0x10000, RZ ;  /* 0x00010000e9e97824 */ /* 0x000fe200078e00ff */
[----:B------:R-:W-:Y:S02]  /*3f70*/  SHF.L.U32 R235, R235, 0x10, RZ ;  /* 0x00000010ebeb7819 */ /* 0x000fe400000006ff */
[----:B------:R-:W-:Y:S01]  /*3f80*/  FFMA.FTZ R207, R126, R205, R207 ;  /* 0x000000cd7ecf7223 */ /* 0x000fe200000100cf */
[----:B------:R-:W-:Y:S01]  /*3f90*/  FFMA.FTZ R212, R199, R233, R208 ;  /* 0x000000e9c7d47223 */ /* 0x000fe200000100d0 */
[----:B------:R-:W-:Y:S01]  /*3fa0*/  PRMT R205, R238, 0x7632, R205 ;  /* 0x00007632eecd7816 */ /* 0x000fe200000000cd */
[----:B------:R-:W-:Y:S01]  /*3fb0*/  FFMA.FTZ R210, R26, R210, R209 ;  /* 0x000000d21ad27223 */ /* 0x000fe200000100d1 */
[----:B------:R-:W-:Y:S01]  /*3fc0*/  IMAD.U32 R208, R220, 0x10000, RZ ;  /* 0x00010000dcd07824 */ /* 0x000fe200078e00ff */
[----:B------:R-:W-:Y:S01]  /*3fd0*/  PRMT R6, R219, 0x7632, R6 ;  /* 0x00007632db067816 */ /* 0x000fe20000000006 */
[----:B------:R-:W-:Y:S01]  /*3fe0*/  FFMA.FTZ R206, R95, R235, R206 ;  /* 0x000000eb5fce7223 */ /* 0x000fe200000100ce */
[----:B------:R-:W-:Y:S01]  /*3ff0*/  IMAD.U32 R236, R236, 0x10000, RZ ;  /* 0x00010000ecec7824 */ /* 0x000fe200078e00ff */
[----:B------:R-:W-:Y:S01]  /*4000*/  SHF.L.U32 R237, R237, 0x10, RZ ;  /* 0x00000010eded7819 */ /* 0x000fe200000006ff */
[----:B------:R-:W-:Y:S01]  /*4010*/  FFMA.FTZ R7, R193, R208, R210 ;  /* 0x000000d0c1077223 */ /* 0x000fe200000100d2 */
[----:B------:R-:W-:-:S02]  /*4020*/  IMAD.U32 R209, R205, 0x10000, RZ ;  /* 0x00010000cdd17824 */ /* 0x000fc400078e00ff */
[----:B------:R-:W-:Y:S01]  /*4030*/  FFMA.FTZ R206, R103, R236, R206 ;  /* 0x000000ec67ce7223 */ /* 0x000fe200000100ce */
[----:B------:R-:W-:Y:S01]  /*4040*/  IMAD.U32 R208, R6, 0x10000, RZ ;  /* 0x0001000006d07824 */ /* 0x000fe200078e00ff */
[----:B------:R-:W-:Y:S01]  /*4050*/  PRMT R205, R218, 0x7632, R205 ;  /* 0x00007632dacd7816 */ /* 0x000fe200000000cd */
[----:B------:R-:W-:Y:S02]  /*4060*/  IMAD.U32 R219, R219, 0x10000, RZ ;  /* 0x00010000dbdb7824 */ /* 0x000fe400078e00ff */
[----:B------:R-:W-:Y:S01]  /*4070*/  FFMA.FTZ R206, R111, R237, R206 ;  /* 0x000000ed6fce7223 */ /* 0x000fe200000100ce */
[----:B------:R-:W-:Y:S01]  /*4080*/  FFMA.FTZ R207, R134, R208, R207 ;  /* 0x000000d086cf7223 */ /* 0x000fe200000100cf */
[----:B------:R-:W-:Y:S01]  /*4090*/  IMAD.U32 R208, R205, 0x10000, RZ ;  /* 0x00010000cdd07824 */ /* 0x000fe200078e00ff */
[----:B------:R-:W-:Y:S01]  /*40a0*/  SHF.L.U32 R238, R238, 0x10, RZ ;  /* 0x00000010eeee7819 */ /* 0x000fe200000006ff */
[----:B------:R-:W0:Y:S01]  /*40b0*/  S2R R205, SR_TID.X ;  /* 0x0000000000cd7919 */ /* 0x000e220000002100 */
[----:B------:R-:W-:Y:S01]  /*40c0*/  FFMA.FTZ R206, R119, R219, R206 ;  /* 0x000000db77ce7223 */ /* 0x000fe200000100ce */
[----:B------:R-:W-:-:S03]  /*40d0*/  IMAD.U32 R218, R218, 0x10000, RZ ;  /* 0x00010000dada7824 */ /* 0x000fc600078e00ff */
[--C-:B------:R-:W-:Y:S01]  /*40e0*/  FFMA.FTZ R238, R127, R238, R206.reuse ;  /* 0x000000ee7fee7223 */ /* 0x100fe200000100ce */
[C---:B------:R-:W-:Y:S01]  /*40f0*/  PRMT R206, R239.reuse, 0x7632, R206 ;  /* 0x00007632efce7816 */ /* 0x040fe200000000ce */
[----:B------:R-:W-:Y:S01]  /*4100*/  FFMA.FTZ R207, R142, R209, R207 ;  /* 0x000000d18ecf7223 */ /* 0x000fe200000100cf */
[----:B------:R-:W-:Y:S02]  /*4110*/  IMAD.U32 R239, R239, 0x10000, RZ ;  /* 0x00010000efef7824 */ /* 0x000fe400078e00ff */
[----:B------:R-:W-:Y:S01]  /*4120*/  FFMA.FTZ R218, R135, R218, R238 ;  /* 0x000000da87da7223 */ /* 0x000fe200000100ee */
[----:B------:R-:W-:Y:S01]  /*4130*/  SHF.L.U32 R209, R206, 0x10, RZ ;  /* 0x00000010ced17819 */ /* 0x000fe200000006ff */
[----:B------:R-:W-:Y:S01]  /*4140*/  FFMA.FTZ R207, R150, R208, R207 ;  /* 0x000000d096cf7223 */ /* 0x000fe200000100cf */
[C---:B------:R-:W-:Y:S01]  /*4150*/  PRMT R206, R240.reuse, 0x7632, R206 ;  /* 0x00007632f0ce7816 */ /* 0x040fe200000000ce */
[----:B------:R-:W-:Y:S02]  /*4160*/  IMAD.U32 R240, R240, 0x10000, RZ ;  /* 0x00010000f0f07824 */ /* 0x000fe400078e00ff */
[----:B------:R-:W-:Y:S01]  /*4170*/  FFMA.FTZ R218, R143, R239, R218 ;  /* 0x000000ef8fda7223 */ /* 0x000fe200000100da */
[--C-:B------:R-:W-:Y:S01]  /*4180*/  FFMA.FTZ R209, R158, R209, R207.reuse ;  /* 0x000000d19ed17223 */ /* 0x100fe200000100cf */
[----:B------:R-:W-:Y:S01]  /*4190*/  PRMT R207, R241, 0x7632, R207 ;  /* 0x00007632f1cf7816 */ /* 0x000fe200000000cf */
[----:B------:R-:W-:Y:S01]  /*41a0*/  IMAD.U32 R208, R206, 0x10000, RZ ;  /* 0x00010000ced07824 */ /* 0x000fe200078e00ff */
[----:B------:R-:W-:Y:S01]  /*41b0*/  PRMT R206, R242, 0x7632, R206 ;  /* 0x00007632f2ce7816 */ /* 0x000fe200000000ce */
[----:B------:R-:W-:Y:S01]  /*41c0*/  FFMA.FTZ R218, R151, R240, R218 ;  /* 0x000000f097da7223 */ /* 0x000fe200000100da */
[----:B------:R-:W-:-:S02]  /*41d0*/  IMAD.U32 R241, R241, 0x10000, RZ ;  /* 0x00010000f1f17824 */ /* 0x000fc400078e00ff */
[----:B------:R-:W-:Y:S01]  /*41e0*/  FFMA.FTZ R208, R166, R208, R209 ;  /* 0x000000d0a6d07223 */ /* 0x000fe200000100d1 */
[----:B------:R-:W-:Y:S01]  /*41f0*/  IMAD.U32 R207, R207, 0x10000, RZ ;  /* 0x00010000cfcf7824 */ /* 0x000fe200078e00ff */
[----:B------:R-:W-:Y:S01]  /*4200*/  SHF.L.U32 R242, R242, 0x10, RZ ;  /* 0x00000010f2f27819 */ /* 0x000fe200000006ff */
[----:B------:R-:W-:Y:S02]  /*4210*/  IMAD.U32 R209, R206, 0x10000, RZ ;  /* 0x00010000ced17824 */ /* 0x000fe400078e00ff */
[----:B------:R-:W-:Y:S01]  /*4220*/  FFMA.FTZ R218, R159, R241, R218 ;  /* 0x000000f19fda7223 */ /* 0x000fe200000100da */
[----:B------:R-:W-:Y:S01]  /*4230*/  PRMT R206, R215, 0x7632, R206 ;  /* 0x00007632d7ce7816 */ /* 0x000fe200000000ce */
[----:B------:R-:W-:Y:S01]  /*4240*/  FFMA.FTZ R208, R171, R207, R208 ;  /* 0x000000cfabd07223 */ /* 0x000fe200000100d0 */
[----:B------:R-:W-:Y:S02]  /*4250*/  IMAD.U32 R215, R215, 0x10000, RZ ;  /* 0x00010000d7d77824 */ /* 0x000fe400078e00ff */
[----:B------:R-:W-:Y:S01]  /*4260*/  FFMA.FTZ R218, R167, R242, R218 ;  /* 0x000000f2a7da7223 */ /* 0x000fe200000100da */
[----:B------:R-:W-:Y:S01]  /*4270*/  FADD.FTZ R4, R217, R244 ;  /* 0x000000f4d9047221 */ /* 0x000fe20000010000 */
[----:B------:R-:W-:Y:S01]  /*4280*/  IMAD.U32 R207, R206, 0x10000, RZ ;  /* 0x00010000cecf7824 */ /* 0x000fe200078e00ff */
[----:B------:R-:W-:Y:S01]  /*4290*/  PRMT R206, R5, 0x7632, R206 ;  /* 0x0000763205ce7816 */ /* 0x000fe200000000ce */
[----:B------:R-:W-:Y:S01]  /*42a0*/  FFMA.FTZ R208, R175, R209, R208 ;  /* 0x000000d1afd07223 */ /* 0x000fe200000100d0 */
[----:B------:R-:W-:-:S02]  /*42b0*/  IMAD.U32 R5, R5, 0x10000, RZ ;  /* 0x0001000005057824 */ /* 0x000fc400078e00ff */
[----:B------:R-:W-:Y:S01]  /*42c0*/  FFMA.FTZ R218, R11, R215, R218 ;  /* 0x000000d70bda7223 */ /* 0x000fe200000100da */
[----:B0-----:R-:W-:Y:S01]  /*42d0*/  SHF.R.S32.HI R210, RZ, 0x1f, R205 ;  /* 0x0000001fffd27819 */ /* 0x001fe200000114cd */
[----:B------:R-:W-:Y:S01]  /*42e0*/  FADD.FTZ R209, R7, R4 ;  /* 0x0000000407d17221 */ /* 0x000fe20000010000 */
[----:B------:R-:W-:Y:S01]  /*42f0*/  SHF.L.U32 R206, R206, 0x10, RZ ;  /* 0x00000010cece7819 */ /* 0x000fe200000006ff */
[----:B------:R-:W-:Y:S01]  /*4300*/  FFMA.FTZ R208, R179, R207, R208 ;  /* 0x000000cfb3d07223 */ /* 0x000fe200000100d0 */
[----:B------:R-:W-:Y:S01]  /*4310*/  PRMT R4, R243, 0x7632, R4 ;  /* 0x00007632f3047816 */ /* 0x000fe20000000004 */
[----:B------:R-:W-:Y:S01]  /*4320*/  FFMA.FTZ R218, R15, R5, R218 ;  /* 0x000000050fda7223 */ /* 0x000fe200000100da */
[----:B------:R-:W-:Y:S02]  /*4330*/  LEA.HI R210, R210, R205, RZ, 0x5 ;  /* 0x000000cdd2d27211 */ /* 0x000fe400078f28ff */
[----:B------:R-:W-:Y:S01]  /*4340*/  PRMT R5, R245, 0x7632, R5 ;  /* 0x00007632f5057816 */ /* 0x000fe20000000005 */
[----:B------:R-:W-:Y:S01]  /*4350*/  FFMA.FTZ R206, R183, R206, R208 ;  /* 0x000000ceb7ce7223 */ /* 0x000fe200000100d0 */
[----:B------:R-:W-:Y:S01]  /*4360*/  IMAD.U32 R4, R4, 0x10000, RZ ;  /* 0x0001000004047824 */ /* 0x000fe200078e00ff */
[----:B------:R-:W-:-:S02]  /*4370*/  LOP3.LUT R210, R210, 0xffffffe0, RZ, 0xc0, !PT ;  /* 0xffffffe0d2d27812 */ /* 0x000fc400078ec0ff */
[----:B------:R-:W-:Y:S01]  /*4380*/  PRMT R220, R220, 0x7632, R220 ;  /* 0x00007632dcdc7816 */ /* 0x000fe200000000dc */
[----:B------:R-:W-:Y:S02]  /*4390*/  IMAD.U32 R7, R5, 0x10000, RZ ;  /* 0x0001000005077824 */ /* 0x000fe400078e00ff */
[----:B------:R-:W-:Y:S01]  /*43a0*/  FFMA.FTZ R5, R187, R4, R206 ;  /* 0x00000004bb057223 */ /* 0x000fe200000100ce */
[----:B------:R-:W-:Y:S01]  /*43b0*/  IADD3 R206, -R210, R205, RZ ;  /* 0x000000cdd2ce7210 */ /* 0x000fe20007ffe1ff */
[----:B------:R-:W-:Y:S02]  /*43c0*/  IMAD.U32 R243, R243, 0x10000, RZ ;  /* 0x00010000f3f37824 */ /* 0x000fe400078e00ff */
[----:B------:R-:W-:Y:S01]  /*43d0*/  IMAD.U32 R220, R220, 0x10000, RZ ;  /* 0x00010000dcdc7824 */ /* 0x000fe200078e00ff */
[----:B------:R-:W0:Y:S01]  /*43e0*/  S2UR UR5, SR_CgaCtaId ;  /* 0x00000000000579c3 */ /* 0x000e220000008800 */
[----:B------:R-:W-:Y:S01]  /*43f0*/  FFMA.FTZ R218, R19, R243, R218 ;  /* 0x000000f313da7223 */ /* 0x000fe200000100da */
[----:B------:R-:W-:-:S02]  /*4400*/  IMAD.U32 R245, R245, 0x10000, RZ ;  /* 0x00010000f5f57824 */ /* 0x000fc400078e00ff */
[----:B------:R-:W-:Y:S01]  /*4410*/  FFMA.FTZ R6, R203, R220, R212 ;  /* 0x000000dccb067223 */ /* 0x000fe200000100d4 */
[----:B------:R-:W-:Y:S01]  /*4420*/  IMAD R206, R63, 0x20, R206 ;  /* 0x000000203fce7824 */ /* 0x000fe200078e02ce */
[----:B------:R-:W-:Y:S01]  /*4430*/  PRMT R4, R246, 0x7632, R4 ;  /* 0x00007632f6047816 */ /* 0x000fe20000000004 */
[----:B------:R-:W-:Y:S01]  /*4440*/  FFMA.FTZ R218, R23, R245, R218 ;  /* 0x000000f517da7223 */ /* 0x000fe200000100da */
[----:B------:R-:W-:Y:S01]  /*4450*/  FFMA.FTZ R5, R194, R7, R5 ;  /* 0x00000007c2057223 */ /* 0x000fe20000010005 */
[----:B------:R-:W-:Y:S02]  /*4460*/  IMAD.U32 R246, R246, 0x10000, RZ ;  /* 0x00010000f6f67824 */ /* 0x000fe400078e00ff */
[----:B------:R-:W-:Y:S01]  /*4470*/  FADD.FTZ R209, R6, R209 ;  /* 0x000000d106d17221 */ /* 0x000fe20000010000 */
[----:B------:R-:W-:Y:S01]  /*4480*/  IADD3 R7, R206, 0x1, -R53 ;  /* 0x00000001ce077810 */ /* 0x000fe20007ffe835 */
[----:B------:R-:W-:Y:S01]  /*4490*/  IMAD.U32 R6, R4, 0x10000, RZ ;  /* 0x0001000004067824 */ /* 0x000fe200078e00ff */
[C---:B------:R-:W-:Y:S01]  /*44a0*/  PRMT R4, R247.reuse, 0x7632, R4 ;  /* 0x00007632f7047816 */ /* 0x040fe20000000004 */
[----:B------:R-:W-:-:S02]  /*44b0*/  IMAD.U32 R247, R247, 0x10000, RZ ;  /* 0x00010000f7f77824 */ /* 0x000fc400078e00ff */
[----:B------:R-:W-:Y:S01]  /*44c0*/  FFMA.FTZ R218, R27, R246, R218 ;  /* 0x000000f61bda7223 */ /* 0x000fe200000100da */
[----:B------:R-:W-:Y:S01]  /*44d0*/  I2FP.F32.S32 R7, R7 ;  /* 0x0000000700077245 */ /* 0x000fe20000201400 */
[----:B------:R-:W-:Y:S01]  /*44e0*/  FFMA.FTZ R5, R200, R6, R5 ;  /* 0x00000006c8057223 */ /* 0x000fe20000010005 */
[----:B------:R-:W-:Y:S01]  /*44f0*/  SHF.L.U32 R4, R4, 0x10, RZ ;  /* 0x0000001004047819 */ /* 0x000fe200000006ff */
[----:B------:R-:W-:Y:S01]  /*4500*/  FFMA.FTZ R218, R195, R247, R218 ;  /* 0x000000f7c3da7223 */ /* 0x000fe200000100da */
[----:B-----5:R-:W-:Y:S01]  /*4510*/  FSETP.NEU.FTZ.AND P0, PT, R50, RZ, PT ;  /* 0x000000ff3200720b */ /* 0x020fe20003f1d000 */
[----:B------:R-:W-:Y:S02]  /*4520*/  FMUL.FTZ R7, R7, R50 ;  /* 0x0000003207077220 */ /* 0x000fe40000410000 */
[----:B------:R-:W-:Y:S01]  /*4530*/  FFMA.FTZ R4, R204, R4, R5 ;  /* 0x00000004cc047223 */ /* 0x000fe20000010005 */
[----:B------:R-:W-:Y:S01]  /*4540*/  FADD.FTZ R209, R218, R209 ;  /* 0x000000d1dad17221 */ /* 0x000fe20000010000 */
[----:B------:R-:W-:Y:S01]  /*4550*/  UMOV UR4, 0x400 ;  /* 0x0000040000047882 */ /* 0x000fe20000000000 */
[----:B------:R-:W-:Y:S01]  /*4560*/  FSEL R7, R7, RZ, P0 ;  /* 0x000000ff07077208 */ /* 0x000fe20000000000 */
[----:B------:R-:W-:Y:S01]  /*4570*/  UIADD3 UR4, UR4, 0x1a0, URZ ;  /* 0x000001a004047890 */ /* 0x000fe2000fffe03f */
[----:B------:R-:W-:Y:S01]  /*4580*/  FADD.FTZ R4, R4, R209 ;  /* 0x000000d104047221 */ /* 0x000fe20000010000 */
[----:B------:R-:W-:-:S02]  /*4590*/  VIADD R6, R53, 0x1f ;  /* 0x0000001f35067836 */ /* 0x000fc40000000000 */
[----:B------:R-:W-:Y:S01]  /*45a0*/  IMAD.SHL.U32 R5, R52, 0x200, RZ ;  /* 0x0000020034057824 */ /* 0x000fe200078e00ff */
[----:B0-----:R-:W-:Y:S01]  /*45b0*/  ULEA UR4, UR5, UR4, 0x18 ;  /* 0x0000000405047291 */ /* 0x001fe2000f8ec03f */
[----:B------:R-:W-:Y:S01]  /*45c0*/  FFMA.FTZ R7, R4, UR9, R7 ;  /* 0x0000000904077c23 */ /* 0x000fe20008010007 */
[----:B------:R-:W-:Y:S01]  /*45d0*/  SHF.R.S32.HI R205, RZ, 0x1f, R6 ;  /* 0x0000001fffcd7819 */ /* 0x000fe20000011406 */
[C---:B------:R-:W-:Y:S01]  /*45e0*/  IMAD.IADD R4, R206.reuse, 0x1, -R5 ;  /* 0x00000001ce047824 */ /* 0x040fe200078e0a05 */
[----:B------:R-:W-:Y:S02]  /*45f0*/  ISETP.GE.AND P0, PT, R206, R53, PT ;  /* 0x00000035ce00720c */ /* 0x000fe40003f06270 */
[----:B------:R-:W-:Y:S02]  /*4600*/  LEA.HI R205, R205, R6, RZ, 0x5 ;  /* 0x00000006cdcd7211 */ /* 0x000fe400078f28ff */
[----:B------:R-:W-:Y:S02]  /*4610*/  LEA R5, R4, UR4, 0x2 ;  /* 0x0000000404057c11 */ /* 0x000fe4000f8e10ff */
[----:B------:R-:W-:-:S02]  /*4620*/  FSEL R4, R7, RZ, !P0 ;  /* 0x000000ff07047208 */ /* 0x000fc40004000000 */
[----:B------:R-:W-:Y:S02]  /*4630*/  LEA R6, R52, 0x10, 0x4 ;  /* 0x0000001034067811 */ /* 0x000fe400078e20ff */
[----:B------:R-:W-:Y:S01]  /*4640*/  SHF.R.S32.HI R205, RZ, 0x5, R205 ;  /* 0x00000005ffcd7819 */ /* 0x000fe200000114cd */
[----:B------:R0:W-:Y:S01]  /*4650*/  STS [R5], R4 ;  /* 0x0000000405007388 */ /* 0x0001e20000000800 */
[----:B------:R-:W-:Y:S02]  /*4660*/  VIADD R63, R63, 0x4 ;  /* 0x000000043f3f7836 */ /* 0x000fe40000000000 */
[----:B------:R-:W-:-:S04]  /*4670*/  VIMNMX R6, R205, R6, PT ;  /* 0x00000006cd067248 */ /* 0x000fc80003fe0100 */
[----:B------:R-:W-:Y:S02]  /*4680*/  ISETP.GE.AND P1, PT, R63, R6, PT ;  /* 0x000000063f00720c */ /* 0x000fe40003f26270 */
[----:B------:R-:W-:-:S11]  /*4690*/  @!P0 FMNMX.FTZ R196, R196, R7, !PT ;  /* 0x00000007c4c48209 */ /* 0x000fd60007810000 */
[----:B0-----:R-:W-:Y:S05]  /*46a0*/  @!P1 BRA `(.L_x_18025) ;  /* 0xffffffd800149947 */ /* 0x001fea000383ffff */
.L_x_18024:
[----:B------:R-:W-:Y:S05]  /*46b0*/  BSYNC B0 ;  /* 0x0000000000007941 */ /* 0x000fea0003800000 */
.L_x_18023:
[----:B------:R-:W0:Y:S01]  /*46c0*/  SHFL.BFLY PT, R3, R196, 0x10, 0x1f ;  /* 0x0e001f00c4037f89 */ /* 0x000e2200000e0000 */
[C---:B------:R-:W-:Y:S01]  /*46d0*/  LEA R17, R52.reuse, 0x10, 0x4 ;  /* 0x0000001034117811 */ /* 0x040fe200078e20ff */
[----:B------:R-:W-:Y:S01]  /*46e0*/  IMAD.SHL.U32 R64, R52, 0x200, RZ ;  /* 0x0000020034407824 */ /* 0x000fe200078e00ff */
[----:B------:R-:W-:Y:S01]  /*46f0*/  BSSY B0, `(.L_x_18026) ;  /* 0x0000119000007945 */ /* 0x000fe20003800000 */
[----:B------:R-:W1:Y:S01]  /*4700*/  S2R R0, SR_TID.X ;  /* 0x0000000000007919 */ /* 0x000e620000002100 */
[----:B0-----:R-:W-:-:S05]  /*4710*/  FMNMX.FTZ R3, R3, R196, !PT ;  /* 0x000000c403037209 */ /* 0x001fca0007810000 */
[----:B------:R-:W0:Y:S01]  /*4720*/  SHFL.BFLY PT, R2, R3, 0x8, 0x1f ;  /* 0x0d001f0003027f89 */ /* 0x000e2200000e0000 */
[----:B-1----:R-:W-:-:S04]  /*4730*/  SHF.R.S32.HI R7, RZ, 0x1f, R0 ;  /* 0x0000001fff077819 */ /* 0x002fc80000011400 */
[----:B------:R-:W-:-:S04]  /*4740*/  LEA.HI R15, R7, R0, RZ, 0x5 ;  /* 0x00000000070f7211 */ /* 0x000fc800078f28ff */
[----:B------:R-:W-:Y:S02]  /*4750*/  LOP3.LUT R7, R15, 0xffffffe0, RZ, 0xc0, !PT ;  /* 0xffffffe00f077812 */ /* 0x000fe400078ec0ff */
[----:B------:R-:W-:Y:S02]  /*4760*/  SHF.R.S32.HI R15, RZ, 0x5, R15 ;  /* 0x00000005ff0f7819 */ /* 0x000fe4000001140f */
[----:B------:R-:W-:-:S04]  /*4770*/  IADD3 R14, -R7, R0, RZ ;  /* 0x00000000070e7210 */ /* 0x000fc80007ffe1ff */
[C---:B------:R-:W-:Y:S02]  /*4780*/  ISETP.NE.AND P0, PT, R14.reuse, RZ, PT ;  /* 0x000000ff0e00720c */ /* 0x040fe40003f05270 */
[----:B0-----:R-:W-:Y:S02]  /*4790*/  FMNMX.FTZ R2, R3, R2, !PT ;  /* 0x0000000203027209 */ /* 0x001fe40007810000 */
[----:B------:R-:W-:-:S03]  /*47a0*/  ISETP.GT.AND P1, PT, R14, 0x3, PT ;  /* 0x000000030e00780c */ /* 0x000fc60003f24270 */
[----:B------:R-:W0:Y:S06]  /*47b0*/  SHFL.BFLY PT, R5, R2, 0x4, 0x1f ;  /* 0x0c801f0002057f89 */ /* 0x000e2c00000e0000 */
[----:B------:R-:W1:Y:S04]  /*47c0*/  @!P0 S2R R7, SR_CgaCtaId ;  /* 0x0000000000078919 */ /* 0x000e680000008800 */
[----:B------:R-:W2:Y:S01]  /*47d0*/  @!P1 S2R R9, SR_CgaCtaId ;  /* 0x0000000000099919 */ /* 0x000ea20000008800 */
[----:B------:R-:W-:-:S05]  /*47e0*/  @!P1 MOV R6, 0x400 ;  /* 0x0000040000069802 */ /* 0x000fca0000000f00 */
[----:B------:R-:W-:Y:S01]  /*47f0*/  @!P1 VIADD R6, R6, 0x180 ;  /* 0x0000018006069836 */ /* 0x000fe20000000000 */
[----:B0-----:R-:W-:Y:S02]  /*4800*/  FMNMX.FTZ R5, R2, R5, !PT ;  /* 0x0000000502057209 */ /* 0x001fe40007810000 */
[----:B------:R-:W-:-:S03]  /*4810*/  @!P0 MOV R2, 0x400 ;  /* 0x0000040000028802 */ /* 0x000fc60000000f00 */
[----:B------:R-:W0:Y:S02]  /*4820*/  SHFL.BFLY PT, R4, R5, 0x2, 0x1f ;  /* 0x0c401f0005047f89 */ /* 0x000e2400000e0000 */
[----:B------:R-:W-:-:S05]  /*4830*/  @!P0 VIADD R2, R2, 0x180 ;  /* 0x0000018002028836 */ /* 0x000fca0000000000 */
[----:B-1----:R-:W-:Y:S02]  /*4840*/  @!P0 LEA R2, R7, R2, 0x18 ;  /* 0x0000000207028211 */ /* 0x002fe400078ec0ff */
[----:B--2---:R-:W-:Y:S02]  /*4850*/  @!P1 LEA R9, R9, R6, 0x18 ;  /* 0x0000000609099211 */ /* 0x004fe400078ec0ff */
[----:B0-----:R-:W-:Y:S01]  /*4860*/  FMNMX.FTZ R4, R5, R4, !PT ;  /* 0x0000000405047209 */ /* 0x001fe20007810000 */
[----:B------:R-:W-:-:S04]  /*4870*/  @!P0 IMAD R5, R15, 0x4, R2 ;  /* 0x000000040f058824 */ /* 0x000fc800078e0202 */
[----:B------:R-:W0:Y:S02]  /*4880*/  SHFL.BFLY PT, R3, R4, 0x1, 0x1f ;  /* 0x0c201f0004037f89 */ /* 0x000e2400000e0000 */
[----:B0-----:R-:W-:Y:S01]  /*4890*/  FMNMX.FTZ R8, R4, R3, !PT ;  /* 0x0000000304087209 */ /* 0x001fe20007810000 */
[----:B------:R-:W-:Y:S01]  /*48a0*/  IMAD.MOV.U32 R3, RZ, RZ, -0x800001 ;  /* 0xff7fffffff037424 */ /* 0x000fe200078e00ff */
[----:B------:R-:W-:-:S03]  /*48b0*/  @!P1 LEA R4, R14, R9, 0x2 ;  /* 0x000000090e049211 */ /* 0x000fc600078e10ff */
[----:B------:R-:W-:Y:S01]  /*48c0*/  @!P0 STS [R5], R8 ;  /* 0x0000000805008388 */ /* 0x000fe20000000800 */
[----:B------:R-:W-:Y:S06]  /*48d0*/  BAR.SYNC.DEFER_BLOCKING 0x0 ;  /* 0x0000000000007b1d */ /* 0x000fec0000010000 */
[----:B------:R-:W0:Y:S04]  /*48e0*/  @!P1 LDS R3, [R4] ;  /* 0x0000000004039984 */ /* 0x000e280000000800 */
[----:B0-----:R-:W0:Y:S02]  /*48f0*/  SHFL.BFLY PT, R2, R3, 0x2, 0x1f ;  /* 0x0c401f0003027f89 */ /* 0x001e2400000e0000 */
[----:B0-----:R-:W-:Y:S01]  /*4900*/  FMNMX.FTZ R6, R2, R3, !PT ;  /* 0x0000000302067209 */ /* 0x001fe20007810000 */
[----:B------:R-:W-:-:S04]  /*4910*/  VIADD R2, R53, 0x1f ;  /* 0x0000001f35027836 */ /* 0x000fc80000000000 */
[----:B------:R-:W0:Y:S01]  /*4920*/  SHFL.BFLY PT, R7, R6, 0x1, 0x1f ;  /* 0x0c201f0006077f89 */ /* 0x000e2200000e0000 */
[----:B------:R-:W-:-:S04]  /*4930*/  SHF.R.S32.HI R9, RZ, 0x1f, R2 ;  /* 0x0000001fff097819 */ /* 0x000fc80000011402 */
[----:B------:R-:W-:-:S04]  /*4940*/  LEA.HI R2, R9, R2, RZ, 0x5 ;  /* 0x0000000209027211 */ /* 0x000fc800078f28ff */
[----:B------:R-:W-:-:S04]  /*4950*/  SHF.R.S32.HI R2, RZ, 0x5, R2 ;  /* 0x00000005ff027819 */ /* 0x000fc80000011402 */
[----:B------:R-:W-:-:S05]  /*4960*/  VIMNMX R17, R2, R17, PT ;  /* 0x0000001102117248 */ /* 0x000fca0003fe0100 */
[----:B------:R-:W-:-:S04]  /*4970*/  IMAD R5, R52, -0x10, R17 ;  /* 0xfffffff034057824 */ /* 0x000fc800078e0211 */
[----:B------:R-:W-:Y:S01]  /*4980*/  IMAD R4, R5, 0x20, R64 ;  /* 0x0000002005047824 */ /* 0x000fe200078e0240 */
[----:B0-----:R-:W-:-:S04]  /*4990*/  FMNMX.FTZ R3, R6, R7, !PT ;  /* 0x0000000706037209 */ /* 0x001fc80007810000 */
[----:B------:R-:W-:Y:S01]  /*49a0*/  VIMNMX R5, R53, R4, PT ;  /* 0x0000000435057248 */ /* 0x000fe20003fe0100 */
[----:B------:R-:W-:Y:S01]  /*49b0*/  HFMA2.MMA R4, -RZ, RZ, 0, 0 ;  /* 0x00000000ff047435 */ /* 0x000fe200000001ff */
[----:B------:R-:W0:Y:S03]  /*49c0*/  SHFL.IDX PT, R3, R3, RZ, 0x1f ;  /* 0x00001fff03037589 */ /* 0x000e2600000e0000 */
[----:B------:R-:W-:-:S05]  /*49d0*/  IMAD.IADD R5, R5, 0x1, -R64 ;  /* 0x0000000105057824 */ /* 0x000fca00078e0a40 */
        /* <DEDUP_REMOVED lines=18> */
[----:B------:R-:W1:Y:S01]  /*4b00*/  S2UR UR5, SR_CgaCtaId ;  /* 0x00000000000579c3 */ /* 0x000e620000008800 */
[----:B------:R-:W-:Y:S01]  /*4b10*/  UMOV UR4, 0x400 ;  /* 0x0000040000047882 */ /* 0x000fe20000000000 */
[----:B------:R-:W-:Y:S01]  /*4b20*/  MOV R8, R0 ;  /* 0x0000000000087202 */ /* 0x000fe20000000f00 */
[----:B------:R-:W-:Y:S01]  /*4b30*/  UIADD3 UR4, UR4, 0x1a0, URZ ;  /* 0x000001a004047890 */ /* 0x000fe2000fffe03f */
[----:B------:R-:W-:-:S03]  /*4b40*/  IMAD.MOV.U32 R4, RZ, RZ, RZ ;  /* 0x000000ffff047224 */ /* 0x000fc600078e00ff */
[----:B-1----:R-:W-:-:S06]  /*4b50*/  ULEA UR4, UR5, UR4, 0x18 ;  /* 0x0000000405047291 */ /* 0x002fcc000f8ec03f */
[----:B------:R-:W-:-:S07]  /*4b60*/  LEA R7, R0, UR4, 0x2 ;  /* 0x0000000400077c11 */ /* 0x000fce000f8e10ff */
.L_x_18030:
        /* <DEDUP_REMOVED lines=11> */
.L_x_18029:
[----:B------:R-:W-:Y:S05]  /*4c20*/  BSYNC B1 ;  /* 0x0000000000017941 */ /* 0x000fea0003800000 */
.L_x_18028:
        /* <DEDUP_REMOVED lines=14> */
.L_x_18033:
        /* <DEDUP_REMOVED lines=15> */
[C---:B-1----:R-:W-:Y:S01]  /*4e00*/  FADD.FTZ R12, -R3.reuse, R12 ;  /* 0x0000000c030c7221 */ /* 0x042fe20000010100 */
[----:B--2---:R-:W-:-:S03]  /*4e10*/  FADD.FTZ R16, -R3, R16 ;  /* 0x0000001003107221 */ /* 0x004fc60000010100 */
[----:B------:R-:W-:Y:S01]  /*4e20*/  FMUL.FTZ R12, R12, 1.4426950216293334961 ;  /* 0x3fb8aa3b0c0c7820 */ /* 0x000fe20000410000 */
[----:B------:R1:W2:Y:S01]  /*4e30*/  MUFU.EX2 R7, R10 ;  /* 0x0000000a00077308 */ /* 0x0002a20000000800 */
[----:B------:R-:W-:Y:S01]  /*4e40*/  FMUL.FTZ R16, R16, 1.4426950216293334961 ;  /* 0x3fb8aa3b10107820 */ /* 0x000fe20000410000 */
[C---:B---3--:R-:W-:Y:S01]  /*4e50*/  FADD.FTZ R18, -R3.reuse, R18 ;  /* 0x0000001203127221 */ /* 0x048fe20000010100 */
[----:B----4-:R-:W-:-:S03]  /*4e60*/  FADD.FTZ R20, -R3, R20 ;  /* 0x0000001403147221 */ /* 0x010fc60000010100 */
[----:B------:R-:W-:Y:S02]  /*4e70*/  FMUL.FTZ R18, R18, 1.4426950216293334961 ;  /* 0x3fb8aa3b12127820 */ /* 0x000fe40000410000 */
[----:B------:R3:W4:Y:S01]  /*4e80*/  MUFU.EX2 R9, R12 ;  /* 0x0000000c00097308 */ /* 0x0007220000000800 */
[----:B-1----:R-:W1:Y:S01]  /*4e90*/  LDS R10, [R6+0x1200] ;  /* 0x00120000060a7984 */ /* 0x002e620000000800 */
[----:B------:R-:W-:Y:S01]  /*4ea0*/  FMUL.FTZ R20, R20, 1.4426950216293334961 ;  /* 0x3fb8aa3b14147820 */ /* 0x000fe20000410000 */
[C---:B------:R-:W-:Y:S01]  /*4eb0*/  FADD.FTZ R22, -R3.reuse, R22 ;  /* 0x0000001603167221 */ /* 0x040fe20000010100 */
[----:B------:R-:W-:-:S03]  /*4ec0*/  FADD.FTZ R24, -R3, R24 ;  /* 0x0000001803187221 */ /* 0x000fc60000010100 */
[----:B------:R-:W-:Y:S01]  /*4ed0*/  FMUL.FTZ R22, R22, 1.4426950216293334961 ;  /* 0x3fb8aa3b16167820 */ /* 0x000fe20000410000 */
[----:B------:R4:W0:Y:S01]  /*4ee0*/  MUFU.EX2 R11, R16 ;  /* 0x00000010000b7308 */ /* 0x0008220000000800 */
[----:B---3--:R-:W3:Y:S01]  /*4ef0*/  LDS R12, [R6+0x1400] ;  /* 0x00140000060c7984 */ /* 0x008ee20000000800 */
[----:B--2---:R-:W-:Y:S01]  /*4f00*/  FADD.FTZ R4, R7, R4 ;  /* 0x0000000407047221 */ /* 0x004fe20000010000 */
[----:B------:R-:W-:Y:S01]  /*4f10*/  FMUL.FTZ R24, R24, 1.4426950216293334961 ;  /* 0x3fb8aa3b18187820 */ /* 0x000fe20000410000 */
[C---:B------:R-:W-:Y:S01]  /*4f20*/  FADD.FTZ R26, -R3.reuse, R26 ;  /* 0x0000001a031a7221 */ /* 0x040fe20000010100 */
[----:B------:R-:W-:Y:S01]  /*4f30*/  STS [R6+-0x400], R7 ;  /* 0xfffc000706007388 */ /* 0x000fe20000000800 */
[C---:B------:R-:W-:Y:S02]  /*4f40*/  FADD.FTZ R28, -R3.reuse, R28 ;  /* 0x0000001c031c7221 */ /* 0x040fe40000010100 */
[----:B------:R2:W2:Y:S01]  /*4f50*/  MUFU.EX2 R13, R18 ;  /* 0x00000012000d7308 */ /* 0x0004a20000000800 */
[----:B----4-:R-:W4:Y:S01]  /*4f60*/  LDS R16, [R6+0x1600] ;  /* 0x0016000006107984 */ /* 0x010f220000000800 */
[----:B------:R-:W-:Y:S01]  /*4f70*/  FADD.FTZ R4, R4, R9 ;  /* 0x0000000904047221 */ /* 0x000fe20000010000 */
[----:B------:R-:W-:Y:S01]  /*4f80*/  FMUL.FTZ R26, R26, 1.4426950216293334961 ;  /* 0x3fb8aa3b1a1a7820 */ /* 0x000fe20000410000 */
[----:B------:R-:W-:Y:S01]  /*4f90*/  FMUL.FTZ R28, R28, 1.4426950216293334961 ;  /* 0x3fb8aa3b1c1c7820 */ /* 0x000fe20000410000 */
[C---:B------:R-:W-:Y:S01]  /*4fa0*/  FADD.FTZ R30, -R3.reuse, R30 ;  /* 0x0000001e031e7221 */ /* 0x040fe20000010100 */
[----:B------:R-:W-:Y:S01]  /*4fb0*/  STS [R6+-0x200], R9 ;  /* 0xfffe000906007388 */ /* 0x000fe20000000800 */
[----:B0-----:R-:W-:Y:S01]  /*4fc0*/  FADD.FTZ R32, -R3, R32 ;  /* 0x0000002003207221 */ /* 0x001fe20000010100 */
[----:B------:R0:W1:Y:S01]  /*4fd0*/  MUFU.EX2 R19, R20 ;  /* 0x0000001400137308 */ /* 0x0000620000000800 */
[----:B------:R-:W-:Y:S01]  /*4fe0*/  FADD.FTZ R4, R4, R11 ;  /* 0x0000000b04047221 */ /* 0x000fe20000010000 */
[----:B--2---:R-:W2:Y:S01]  /*4ff0*/  LDS R18, [R6+0x1800] ;  /* 0x0018000006127984 */ /* 0x004ea20000000800 */
[----:B------:R-:W-:Y:S01]  /*5000*/  FMUL.FTZ R30, R30, 1.4426950216293334961 ;  /* 0x3fb8aa3b1e1e7820 */ /* 0x000fe20000410000 */
[----:B------:R-:W-:-:S02]  /*5010*/  FMUL.FTZ R32, R32, 1.4426950216293334961 ;  /* 0x3fb8aa3b20207820 */ /* 0x000fc40000410000 */
[----:B------:R-:W-:Y:S02]  /*5020*/  STS [R6], R11 ;  /* 0x0000000b06007388 */ /* 0x000fe40000000800 */
[----:B------:R-:W3:Y:S01]  /*5030*/  MUFU.EX2 R21, R22 ;  /* 0x0000001600157308 */ /* 0x000ee20000000800 */
[----:B------:R-:W-:Y:S01]  /*5040*/  FADD.FTZ R4, R4, R13 ;  /* 0x0000000d04047221 */ /* 0x000fe20000010000 */
[----:B0-----:R-:W0:Y:S04]  /*5050*/  LDS R20, [R6+0x1a00] ;  /* 0x001a000006147984 */ /* 0x001e280000000800 */
[----:B------:R-:W-:Y:S02]  /*5060*/  STS [R6+0x200], R13 ;  /* 0x0002000d06007388 */ /* 0x000fe40000000800 */
[----:B------:R-:W4:Y:S01]  /*5070*/  MUFU.EX2 R23, R24 ;  /* 0x0000001800177308 */ /* 0x000f220000000800 */
[----:B-1----:R-:W-:Y:S01]  /*5080*/  FADD.FTZ R4, R4, R19 ;  /* 0x0000001304047221 */ /* 0x002fe20000010000 */
[----:B------:R-:W-:Y:S01]  /*5090*/  FADD.FTZ R10, -R3, R10 ;  /* 0x0000000a030a7221 */ /* 0x000fe20000010100 */
[----:B------:R-:W-:Y:S03]  /*50a0*/  STS [R6+0x400], R19 ;  /* 0x0004001306007388 */ /* 0x000fe60000000800 */
[----:B------:R-:W-:-:S02]  /*50b0*/  FMUL.FTZ R10, R10, 1.4426950216293334961 ;  /* 0x3fb8aa3b0a0a7820 */ /* 0x000fc40000410000 */
[----:B------:R-:W1:Y:S01]  /*50c0*/  MUFU.EX2 R25, R26 ;  /* 0x0000001a00197308 */ /* 0x000e620000000800 */
[----:B---3--:R-:W-:Y:S01]  /*50d0*/  FADD.FTZ R4, R4, R21 ;  /* 0x0000001504047221 */ /* 0x008fe20000010000 */
[C---:B------:R-:W-:Y:S01]  /*50e0*/  FADD.FTZ R12, -R3.reuse, R12 ;  /* 0x0000000c030c7221 */ /* 0x040fe20000010100 */
[----:B------:R-:W-:Y:S03]  /*50f0*/  STS [R6+0x600], R21 ;  /* 0x0006001506007388 */ /* 0x000fe60000000800 */
[----:B------:R-:W-:Y:S02]  /*5100*/  FMUL.FTZ R12, R12, 1.4426950216293334961 ;  /* 0x3fb8aa3b0c0c7820 */ /* 0x000fe40000410000 */
[----:B------:R-:W3:Y:S01]  /*5110*/  MUFU.EX2 R27, R28 ;  /* 0x0000001c001b7308 */ /* 0x000ee20000000800 */
[----:B----4-:R-:W-:Y:S01]  /*5120*/  FADD.FTZ R4, R4, R23 ;  /* 0x0000001704047221 */ /* 0x010fe20000010000 */
[----:B------:R-:W-:Y:S01]  /*5130*/  FADD.FTZ R16, -R3, R16 ;  /* 0x0000001003107221 */ /* 0x000fe20000010100 */
[----:B------:R-:W-:Y:S03]  /*5140*/  STS [R6+0x800], R23 ;  /* 0x0008001706007388 */ /* 0x000fe60000000800 */
[----:B------:R-:W-:-:S02]  /*5150*/  FMUL.FTZ R16, R16, 1.4426950216293334961 ;  /* 0x3fb8aa3b10107820 */ /* 0x000fc40000410000 */
[----:B------:R-:W4:Y:S01]  /*5160*/  MUFU.EX2 R29, R30 ;  /* 0x0000001e001d7308 */ /* 0x000f220000000800 */
[----:B-1----:R-:W-:Y:S01]  /*5170*/  FADD.FTZ R4, R4, R25 ;  /* 0x0000001904047221 */ /* 0x002fe20000010000 */
[C---:B--2---:R-:W-:Y:S01]  /*5180*/  FADD.FTZ R18, -R3.reuse, R18 ;  /* 0x0000001203127221 */ /* 0x044fe20000010100 */
[----:B------:R-:W-:Y:S03]  /*5190*/  STS [R6+0xa00], R25 ;  /* 0x000a001906007388 */ /* 0x000fe60000000800 */
[----:B------:R-:W-:Y:S02]  /*51a0*/  FMUL.FTZ R18, R18, 1.4426950216293334961 ;  /* 0x3fb8aa3b12127820 */ /* 0x000fe40000410000 */
[----:B------:R-:W1:Y:S01]  /*51b0*/  MUFU.EX2 R31, R32 ;  /* 0x00000020001f7308 */ /* 0x000e620000000800 */
[----:B---3--:R-:W-:Y:S01]  /*51c0*/  FADD.FTZ R4, R4, R27 ;  /* 0x0000001b04047221 */ /* 0x008fe20000010000 */
[----:B0-----:R-:W-:Y:S01]  /*51d0*/  FADD.FTZ R20, -R3, R20 ;  /* 0x0000001403147221 */ /* 0x001fe20000010100 */
[----:B------:R-:W-:Y:S03]  /*51e0*/  STS [R6+0xc00], R27 ;  /* 0x000c001b06007388 */ /* 0x000fe60000000800 */
[----:B------:R-:W-:-:S02]  /*51f0*/  FMUL.FTZ R20, R20, 1.4426950216293334961 ;  /* 0x3fb8aa3b14147820 */ /* 0x000fc40000410000 */
[----:B------:R-:W0:Y:S01]  /*5200*/  MUFU.EX2 R33, R10 ;  /* 0x0000000a00217308 */ /* 0x000e220000000800 */
[----:B----4-:R-:W-:Y:S01]  /*5210*/  FADD.FTZ R4, R4, R29 ;  /* 0x0000001d04047221 */ /* 0x010fe20000010000 */
        /* <DEDUP_REMOVED lines=19> */
.L_x_18032:
[----:B------:R-:W-:Y:S05]  /*5350*/  BSYNC B1 ;  /* 0x0000000000017941 */ /* 0x000fea0003800000 */
.L_x_18031:
        /* <DEDUP_REMOVED lines=16> */
[----:B-1----:R-:W-:-:S03]  /*5460*/  FADD.FTZ R12, -R3, R12 ;  /* 0x0000000c030c7221 */ /* 0x002fc60000010100 */
[----:B------:R-:W0:Y:S01]  /*5470*/  MUFU.EX2 R7, R10 ;  /* 0x0000000a00077308 */ /* 0x000e220000000800 */
[----:B------:R-:W-:Y:S01]  /*5480*/  FMUL.FTZ R12, R12, 1.4426950216293334961 ;  /* 0x3fb8aa3b0c0c7820 */ /* 0x000fe20000410000 */
[C---:B--2---:R-:W-:Y:S01]  /*5490*/  FADD.FTZ R16, -R3.reuse, R16 ;  /* 0x0000001003107221 */ /* 0x044fe20000010100 */
[----:B---3--:R-:W-:-:S03]  /*54a0*/  FADD.FTZ R18, -R3, R18 ;  /* 0x0000001203127221 */ /* 0x008fc60000010100 */
[----:B------:R-:W-:Y:S02]  /*54b0*/  FMUL.FTZ R16, R16, 1.4426950216293334961 ;  /* 0x3fb8aa3b10107820 */ /* 0x000fe40000410000 */
[----:B------:R-:W1:Y:S01]  /*54c0*/  MUFU.EX2 R9, R12 ;  /* 0x0000000c00097308 */ /* 0x000e620000000800 */
[----:B------:R-:W-:Y:S01]  /*54d0*/  FMUL.FTZ R18, R18, 1.4426950216293334961 ;  /* 0x3fb8aa3b12127820 */ /* 0x000fe20000410000 */
[C---:B----4-:R-:W-:Y:S01]  /*54e0*/  FADD.FTZ R20, -R3.reuse, R20 ;  /* 0x0000001403147221 */ /* 0x050fe20000010100 */
[----:B------:R-:W-:-:S03]  /*54f0*/  FADD.FTZ R22, -R3, R22 ;  /* 0x0000001603167221 */ /* 0x000fc60000010100 */
[----:B------:R-:W-:Y:S02]  /*5500*/  FMUL.FTZ R20, R20, 1.4426950216293334961 ;  /* 0x3fb8aa3b14147820 */ /* 0x000fe40000410000 */
[----:B------:R-:W2:Y:S01]  /*5510*/  MUFU.EX2 R11, R16 ;  /* 0x00000010000b7308 */ /* 0x000ea20000000800 */
[----:B------:R-:W-:Y:S01]  /*5520*/  FMUL.FTZ R22, R22, 1.4426950216293334961 ;  /* 0x3fb8aa3b16167820 */ /* 0x000fe20000410000 */
[C---:B------:R-:W-:Y:S01]  /*5530*/  FADD.FTZ R24, -R3.reuse, R24 ;  /* 0x0000001803187221 */ /* 0x040fe20000010100 */
[----:B0-----:R-:W-:Y:S01]  /*5540*/  FADD.FTZ R4, R4, R7 ;  /* 0x0000000704047221 */ /* 0x001fe20000010000 */
[----:B------:R-:W-:Y:S01]  /*5550*/  FADD.FTZ R26, -R3, R26 ;  /* 0x0000001a031a7221 */ /* 0x000fe20000010100 */
[----:B------:R-:W-:Y:S01]  /*5560*/  STS [R6+-0x400], R7 ;  /* 0xfffc000706007388 */ /* 0x000fe20000000800 */
[----:B------:R-:W-:Y:S02]  /*5570*/  FMUL.FTZ R24, R24, 1.4426950216293334961 ;  /* 0x3fb8aa3b18187820 */ /* 0x000fe40000410000 */
[----:B------:R-:W0:Y:S01]  /*5580*/  MUFU.EX2 R13, R18 ;  /* 0x00000012000d7308 */ /* 0x000e220000000800 */
[----:B-1----:R-:W-:Y:S01]  /*5590*/  FADD.FTZ R4, R4, R9 ;  /* 0x0000000904047221 */ /* 0x002fe20000010000 */
[----:B------:R-:W-:Y:S01]  /*55a0*/  FMUL.FTZ R26, R26, 1.4426950216293334961 ;  /* 0x3fb8aa3b1a1a7820 */ /* 0x000fe20000410000 */
[----:B------:R-:W-:Y:S05]  /*55b0*/  STS [R6+-0x200], R9 ;  /* 0xfffe000906007388 */ /* 0x000fea0000000800 */
        /* <DEDUP_REMOVED lines=17> */
.L_x_18035:
[----:B------:R-:W-:Y:S05]  /*56d0*/  BSYNC B1 ;  /* 0x0000000000017941 */ /* 0x000fea0003800000 */
.L_x_18034:
        /* <DEDUP_REMOVED lines=26> */
.L_x_18027:
[----:B------:R-:W-:Y:S05]  /*5880*/  BSYNC B0 ;  /* 0x0000000000007941 */ /* 0x000fea0003800000 */
.L_x_18026:
        /* <DEDUP_REMOVED lines=48> */
[----:B--2---:R-:W-:-:S04]  /*5b90*/  FADD.FTZ R4, R35, 9.9999999747524270788e-07 ;  /* 0x358637bd23047421 */ /* 0x004fc80000010000 */
[----:B------:R1:W2:Y:S08]  /*5ba0*/  MUFU.RCP R37, R4 ;  /* 0x0000000400257308 */ /* 0x0002b00000001000 */
[----:B------:R-:W-:Y:S05]  /*5bb0*/  @!P0 BRA `(.L_x_18039) ;  /* 0x00000000003c8947 */ /* 0x000fea0003800000 */
[----:B------:R-:W3:Y:S01]  /*5bc0*/  S2UR UR5, SR_CgaCtaId ;  /* 0x00000000000579c3 */ /* 0x000ee20000008800 */
[----:B------:R-:W-:Y:S01]  /*5bd0*/  UMOV UR4, 0x400 ;  /* 0x0000040000047882 */ /* 0x000fe20000000000 */
[----:B-1----:R-:W-:Y:S01]  /*5be0*/  MOV R4, R8 ;  /* 0x0000000800047202 */ /* 0x002fe20000000f00 */
[----:B------:R-:W-:Y:S01]  /*5bf0*/  UIADD3 UR4, UR4, 0x1a0, URZ ;  /* 0x000001a004047890 */ /* 0x000fe2000fffe03f */
[----:B------:R-:W-:-:S03]  /*5c00*/  IMAD.MOV.U32 R6, RZ, RZ, R0 ;  /* 0x000000ffff067224 */ /* 0x000fc600078e0000 */
[----:B---3--:R-:W-:-:S06]  /*5c10*/  ULEA UR4, UR5, UR4, 0x18 ;  /* 0x0000000405047291 */ /* 0x008fcc000f8ec03f */
[----:B------:R-:W-:-:S07]  /*5c20*/  LEA R7, R0, UR4, 0x2 ;  /* 0x0000000400077c11 */ /* 0x000fce000f8e10ff */
.L_x_18040:
        /* <DEDUP_REMOVED lines=8> */
.L_x_18039:
[----:B------:R-:W-:Y:S05]  /*5cb0*/  BSYNC B1 ;  /* 0x0000000000017941 */ /* 0x000fea0003800000 */
.L_x_18038:
[----:B------:R-:W-:Y:S05]  /*5cc0*/  @!P1 BRA `(.L_x_18037) ;  /* 0x0000000400c09947 */ /* 0x000fea0003800000 */
[----:B------:R-:W3:Y:S01]  /*5cd0*/  S2UR UR5, SR_CgaCtaId ;  /* 0x00000000000579c3 */ /* 0x000ee20000008800 */
[----:B-1----:R-:W-:Y:S01]  /*5ce0*/  IADD3 R4, R5, -R6, RZ ;  /* 0x8000000605047210 */ /* 0x002fe20007ffe0ff */
        /* <DEDUP_REMOVED lines=11> */
.L_x_18043:
        /* <DEDUP_REMOVED lines=52> */
.L_x_18042:
[----:B------:R-:W-:Y:S05]  /*60e0*/  BSYNC B1 ;  /* 0x0000000000017941 */ /* 0x000fea0003800000 */
.L_x_18041:
[----:B------:R-:W-:Y:S01]  /*60f0*/  IADD3 R7, R5, -R6, RZ ;  /* 0x8000000605077210 */ /* 0x000fe20007ffe0ff */
[----:B------:R-:W-:Y:S03]  /*6100*/  BSSY B1, `(.L_x_18044) ;  /* 0x000001e000017945 */ /* 0x000fe60003800000 */
        /* <DEDUP_REMOVED lines=29> */
.L_x_18045:
[----:B------:R-:W-:Y:S05]  /*62e0*/  BSYNC B1 ;  /* 0x0000000000017941 */ /* 0x000fea0003800000 */
.L_x_18044:
        /* <DEDUP_REMOVED lines=14> */
.L_x_18037:
[----:B------:R-:W-:Y:S05]  /*63d0*/  BSYNC B0 ;  /* 0x0000000000007941 */ /* 0x000fea0003800000 */
.L_x_18036:
[----:B------:R-:W-:Y:S01]  /*63e0*/  BAR.SYNC.DEFER_BLOCKING 0x0 ;  /* 0x0000000000007b1d */ /* 0x000fe20000010000 */
[----:B------:R-:W-:Y:S01]  /*63f0*/  ISETP.NE.AND P0, PT, R0, RZ, PT ;  /* 0x000000ff0000720c */ /* 0x000fe20003f05270 */
[----:B------:R-:W-:-:S04]  /*6400*/  IMAD R16, R52, 0x10, R15 ;  /* 0x0000001034107824 */ /* 0x000fc800078e020f */
[----:B------:R-:W-:Y:S01]  /*6410*/  BSSY B0, `(.L_x_18046) ;  /* 0x0000017000007945 */ /* 0x000fe20003800000 */
[----:B------:R-:W-:-:S07]  /*6420*/  ISETP.GE.AND P1, PT, R16, R17, PT ;  /* 0x000000111000720c */ /* 0x000fce0003f26270 */
[----:B------:R-:W-:Y:S06]  /*6430*/  @P0 BRA `(.L_x_18047) ;  /* 0x0000000000500947 */ /* 0x000fec0003800000 */
[----:B------:R-:W-:Y:S01]  /*6440*/  ULDC UR4, c[0x0][0xc] ;  /* 0x0000030000047ab9 */ /* 0x000fe20000000800 */
[----:B------:R-:W-:Y:S01]  /*6450*/  SHF.R.S32.HI R6, RZ, 0x1f, R52 ;  /* 0x0000001fff067819 */ /* 0x000fe20000011434 */
[----:B-1----:R-:W-:Y:S01]  /*6460*/  IMAD R4, R54, UR4, RZ ;  /* 0x0000000436047c24 */ /* 0x002fe2000f8e02ff */
[----:B------:R-:W-:Y:S01]  /*6470*/  ULDC UR4, c[0x0][0x14] ;  /* 0x0000050000047ab9 */ /* 0x000fe20000000800 */
[----:B------:R-:W-:Y:S01]  /*6480*/  ULDC.64 UR6, c[0x0][0x210] ;  /* 0x0000840000067ab9 */ /* 0x000fe20000000a00 */
[----:B------:R-:W-:Y:S02]  /*6490*/  IMAD R51, R51, UR4, RZ ;  /* 0x0000000433337c24 */ /* 0x000fe4000f8e02ff */
[----:B------:R-:W-:Y:S01]  /*64a0*/  IMAD R5, R4, UR4, RZ ;  /* 0x0000000404057c24 */ /* 0x000fe2000f8e02ff */
[----:B------:R-:W-:-:S04]  /*64b0*/  ULDC.64 UR4, c[0x0][0x218] ;  /* 0x0000860000047ab9 */ /* 0x000fc80000000a00 */
        /* <DEDUP_REMOVED lines=12> */
.L_x_18047:
[----:B------:R-:W-:Y:S05]  /*6580*/  BSYNC B0 ;  /* 0x0000000000007941 */ /* 0x000fea0003800000 */
.L_x_18046:
[----:B------:R-:W-:Y:S01]  /*6590*/  ULDC UR7, c[0x0][0x26c] ;  /* 0x00009b0000077ab9 */ /* 0x000fe20000000800 */
[----:B------:R-:W-:Y:S04]  /*65a0*/  BSSY B0, `(.L_x_18048) ;  /* 0x000069f000007945 */ /* 0x000fe80003800000 */
[----:B------:R-:W-:Y:S05]  /*65b0*/  @!P1 BRA `(.L_x_18049) ;  /* 0x0000000000389947 */ /* 0x000fea0003800000 */
[----:B------:R-:W-:Y:S01]  /*65c0*/  HFMA2.MMA R39, -RZ, RZ, 0, 0 ;  /* 0x00000000ff277435 */ /* 0x000fe200000001ff */
[----:B------:R-:W-:Y:S02]  /*65d0*/  CS2R R40, SRZ ;  /* 0x0000000000287805 */ /* 0x000fe4000001ff00 */
[----:B------:R-:W-:Y:S02]  /*65e0*/  CS2R R42, SRZ ;  /* 0x00000000002a7805 */ /* 0x000fe4000001ff00 */
[----:B------:R-:W-:Y:S02]  /*65f0*/  CS2R R44, SRZ ;  /* 0x00000000002c7805 */ /* 0x000fe4000001ff00 */
[----:B------:R-:W-:Y:S02]  /*6600*/  CS2R R46, SRZ ;  /* 0x00000000002e7805 */ /* 0x000fe4000001ff00 */
[----:B------:R-:W-:Y:S02]  /*6610*/  CS2R R48, SRZ ;  /* 0x0000000000307805 */ /* 0x000fe4000001ff00 */
[----:B-----5:R-:W-:-:S02]  /*6620*/  CS2R R50, SRZ ;  /* 0x0000000000327805 */ /* 0x020fc4000001ff00 */
[----:B------:R-:W-:Y:S02]  /*6630*/  CS2R R54, SRZ ;  /* 0x0000000000367805 */ /* 0x000fe4000001ff00 */
[----:B------:R-:W-:Y:S02]  /*6640*/  CS2R R56, SRZ ;  /* 0x0000000000387805 */ /* 0x000fe4000001ff00 */
[----:B------:R-:W-:Y:S02]  /*6650*/  CS2R R58, SRZ ;  /* 0x00000000003a7805 */ /* 0x000fe4000001ff00 */
[----:B------:R-:W-:Y:S02]  /*6660*/  CS2R R60, SRZ ;  /* 0x00000000003c7805 */ /* 0x000fe4000001ff00 */
[----:B------:R-:W-:Y:S01]  /*6670*/  CS2R R62, SRZ ;  /* 0x00000000003e7805 */ /* 0x000fe2000001ff00 */
[----:B------:R-:W-:Y:S01]  /*6680*/  IMAD.MOV.U32 R65, RZ, RZ, RZ ;  /* 0x000000ffff417224 */ /* 0x000fe200078e00ff */
[----:B------:R-:W-:Y:S06]  /*6690*/  BRA `(.L_x_18050) ;  /* 0x00000068003c7947 */ /* 0x000fec0003800000 */
.L_x_18049:
[----:B------:R-:W-:Y:S01]  /*66a0*/  ULDC UR4, c[0x0][0x258] ;  /* 0x0000960000047ab9 */ /* 0x000fe20000000800 */
[----:B0--3--:R-:W-:Y:S01]  /*66b0*/  SHF.R.S32.HI R3, RZ, 0x1f, R14 ;  /* 0x0000001fff037819 */ /* 0x009fe2000001140e */
[----:B--2---:R-:W-:Y:S01]  /*66c0*/  IMAD R37, R54, UR4, RZ ;  /* 0x0000000436257c24 */ /* 0x004fe2000f8e02ff */
[----:B------:R-:W-:Y:S01]  /*66d0*/  ULDC.64 UR4, c[0x0][0x248] ;  /* 0x0000920000047ab9 */ /* 0x000fe20000000a00 */
[----:B------:R-:W0:Y:S01]  /*66e0*/  LDC R66, c[0x0][0x26c] ;  /* 0x00009b00ff427b82 */ /* 0x000e220000000800 */
[----:B------:R-:W-:Y:S01]  /*66f0*/  LEA.HI R3, R3, R14, RZ, 0x2 ;  /* 0x0000000e03037211 */ /* 0x000fe200078f10ff */
[----:B------:R-:W-:Y:S01]  /*6700*/  ULDC UR6, c[0x0][0x270] ;  /* 0x00009c0000067ab9 */ /* 0x000fe20000000800 */
[----:B-1----:R-:W-:Y:S01]  /*6710*/  SHF.R.S32.HI R9, RZ, 0x1f, R37 ;  /* 0x0000001fff097819 */ /* 0x002fe20000011425 */
[----:B------:R-:W-:Y:S01]  /*6720*/  IMAD.MOV.U32 R39, RZ, RZ, RZ ;  /* 0x000000ffff277224 */ /* 0x000fe200078e00ff */
[----:B------:R-:W-:Y:S02]  /*6730*/  IADD3 R37, P0, R37, R16, RZ ;  /* 0x0000001025257210 */ /* 0x000fe40007f1e0ff */
[----:B------:R-:W-:-:S02]  /*6740*/  CS2R R40, SRZ ;  /* 0x0000000000287805 */ /* 0x000fc4000001ff00 */
[C---:B------:R-:W-:Y:S01]  /*6750*/  LOP3.LUT R5, R3.reuse, 0xfffffffc, RZ, 0xc0, !PT ;  /* 0xfffffffc03057812 */ /* 0x040fe200078ec0ff */
[----:B------:R-:W-:Y:S01]  /*6760*/  IMAD.SHL.U32 R3, R3, 0x8, RZ ;  /* 0x0000000803037824 */ /* 0x000fe200078e00ff */
[----:B------:R-:W-:Y:S02]  /*6770*/  LEA.HI.X.SX32 R4, R16, R9, 0x1, P0 ;  /* 0x0000000910047211 */ /* 0x000fe400000f0eff */
[----:B------:R-:W-:Y:S02]  /*6780*/  CS2R R42, SRZ ;  /* 0x00000000002a7805 */ /* 0x000fe4000001ff00 */
[----:B------:R-:W-:Y:S01]  /*6790*/  LEA R36, P0, R37, UR4, 0x2 ;  /* 0x0000000425247c11 */ /* 0x000fe2000f8010ff */
[----:B------:R-:W-:Y:S01]  /*67a0*/  UMOV UR4, 0x400 ;  /* 0x0000040000047882 */ /* 0x000fe20000000000 */
[----:B------:R-:W-:Y:S01]  /*67b0*/  IADD3 R7, -R15, -0x1, R2 ;  /* 0xffffffff0f077810 */ /* 0x000fe20007ffe102 */
[----:B------:R-:W-:Y:S01]  /*67c0*/  IMAD.IADD R2, R14, 0x1, -R5 ;  /* 0x000000010e027824 */ /* 0x000fe200078e0a05 */
[----:B------:R-:W-:Y:S01]  /*67d0*/  LEA.HI.X R37, R37, UR5, R4, 0x2, P0 ;  /* 0x0000000525257c11 */ /* 0x000fe200080f1404 */
[----:B------:R-:W1:Y:S01]  /*67e0*/  S2UR UR5, SR_CgaCtaId ;  /* 0x00000000000579c3 */ /* 0x000e620000008800 */
[----:B------:R-:W-:Y:S01]  /*67f0*/  UIADD3 UR4, UR4, 0x1a0, URZ ;  /* 0x000001a004047890 */ /* 0x000fe2000fffe03f */
[----:B------:R-:W-:Y:S01]  /*6800*/  IMAD.SHL.U32 R38, R2, 0x8, RZ ;  /* 0x0000000802267824 */ /* 0x000fe200078e00ff */
[----:B------:R-:W-:Y:S01]  /*6810*/  LOP3.LUT R3, R3, 0xffffffe0, RZ, 0xc0, !PT ;  /* 0xffffffe003037812 */ /* 0x000fe200078ec0ff */
[----:B------:R-:W-:Y:S01]  /*6820*/  IMAD R67, R15, 0x4, R2 ;  /* 0x000000040f437824 */ /* 0x000fe200078e0202 */
[----:B------:R-:W-:Y:S01]  /*6830*/  CS2R R44, SRZ ;  /* 0x00000000002c7805 */ /* 0x000fe2000001ff00 */
[----:B------:R-:W-:Y:S01]  /*6840*/  IMAD R2, R49, UR6, RZ ;  /* 0x0000000631027c24 */ /* 0x000fe2000f8e02ff */
[----:B------:R-:W-:Y:S01]  /*6850*/  LEA R5, R15, R38, 0x5 ;  /* 0x000000260f057211 */ /* 0x000fe200078e28ff */
[----:B------:R-:W-:Y:S01]  /*6860*/  IMAD.IADD R38, R38, 0x1, R3 ;  /* 0x0000000126267824 */ /* 0x000fe200078e0203 */
[----:B------:R-:W-:Y:S01]  /*6870*/  CS2R R46, SRZ ;  /* 0x00000000002e7805 */ /* 0x000fe2000001ff00 */
[----:B------:R-:W-:Y:S01]  /*6880*/  IMAD R52, R52, -0x10, R7 ;  /* 0xfffffff034347824 */ /* 0x000fe200078e0207 */
[----:B------:R-:W-:-:S02]  /*6890*/  IADD3 R64, R5, 0x7, R64 ;  /* 0x0000000705407810 */ /* 0x000fc40007ffe040 */
[----:B-----5:R-:W-:Y:S02]  /*68a0*/  CS2R R50, SRZ ;  /* 0x0000000000327805 */ /* 0x020fe4000001ff00 */
[----:B------:R-:W-:Y:S02]  /*68b0*/  CS2R R54, SRZ ;  /* 0x0000000000367805 */ /* 0x000fe4000001ff00 */
[----:B------:R-:W-:Y:S02]  /*68c0*/  CS2R R56, SRZ ;  /* 0x0000000000387805 */ /* 0x000fe4000001ff00 */
[----:B------:R-:W-:Y:S02]  /*68d0*/  CS2R R58, SRZ ;  /* 0x00000000003a7805 */ /* 0x000fe4000001ff00 */
[----:B------:R-:W-:Y:S02]  /*68e0*/  CS2R R60, SRZ ;  /* 0x00000000003c7805 */ /* 0x000fe4000001ff00 */
[----:B------:R-:W-:-:S02]  /*68f0*/  CS2R R62, SRZ ;  /* 0x00000000003e7805 */ /* 0x000fc4000001ff00 */
[----:B------:R-:W-:Y:S01]  /*6900*/  CS2R R48, SRZ ;  /* 0x0000000000307805 */ /* 0x000fe2000001ff00 */
[----:B------:R-:W-:Y:S01]  /*6910*/  IMAD.MOV.U32 R65, RZ, RZ, RZ ;  /* 0x000000ffff417224 */ /* 0x000fe200078e00ff */
[----:B0-----:R-:W-:Y:S01]  /*6920*/  SHF.R.S32.HI R66, RZ, 0x1f, R66 ;  /* 0x0000001fff427819 */ /* 0x001fe20000011442 */
[C---:B------:R-:W-:Y:S01]  /*6930*/  VIADD R68, R38.reuse, 0x200 ;  /* 0x0000020026447836 */ /* 0x040fe20000000000 */
[----:B------:R-:W-:Y:S01]  /*6940*/  SHF.R.S32.HI R3, RZ, 0x1f, R2 ;  /* 0x0000001fff037819 */ /* 0x000fe20000011402 */
[C---:B------:R-:W-:Y:S01]  /*6950*/  VIADD R69, R38.reuse, 0x300 ;  /* 0x0000030026457836 */ /* 0x040fe20000000000 */
[----:B-1----:R-:W-:Y:S01]  /*6960*/  ULEA UR4, UR5, UR4, 0x18 ;  /* 0x0000000405047291 */ /* 0x002fe2000f8ec03f */
[C---:B------:R-:W-:Y:S01]  /*6970*/  VIADD R70, R38.reuse, 0x400 ;  /* 0x0000040026467836 */ /* 0x040fe20000000000 */
[C---:B------:R-:W-:Y:S01]  /*6980*/  IADD3 R72, R38.reuse, 0x600, RZ ;  /* 0x0000060026487810 */ /* 0x040fe20007ffe0ff */
[C---:B------:R-:W-:Y:S01]  /*6990*/  VIADD R71, R38.reuse, 0x500 ;  /* 0x0000050026477836 */ /* 0x040fe20000000000 */
[C---:B------:R-:W-:Y:S01]  /*69a0*/  IADD3 R77, R38.reuse, 0xb00, RZ ;  /* 0x00000b00264d7810 */ /* 0x040fe20007ffe0ff */
[C---:B------:R-:W-:Y:S01]  /*69b0*/  VIADD R73, R38.reuse, 0x700 ;  /* 0x0000070026497836 */ /* 0x040fe20000000000 */
[----:B------:R-:W-:Y:S01]  /*69c0*/  LEA R67, R67, UR4, 0x5 ;  /* 0x0000000443437c11 */ /* 0x000fe2000f8e28ff */
[C---:B------:R-:W-:Y:S01]  /*69d0*/  VIADD R74, R38.reuse, 0x800 ;  /* 0x00000800264a7836 */ /* 0x040fe20000000000 */
[C---:B------:R-:W-:Y:S01]  /*69e0*/  IADD3 R82, R38.reuse, 0x1000, RZ ;  /* 0x0000100026527810 */ /* 0x040fe20007ffe0ff */
[C---:B------:R-:W-:Y:S01]  /*69f0*/  VIADD R75, R38.reuse, 0x900 ;  /* 0x00000900264b7836 */ /* 0x040fe20000000000 */
[----:B------:R-:W-:Y:S01]  /*6a00*/  IADD3 R67, R67, 0x10, RZ ;  /* 0x0000001043437810 */ /* 0x000fe20007ffe0ff */
        /* <DEDUP_REMOVED lines=11> */
[----:B------:R-:W-:-:S07]  /*6ac0*/  VIADD R89, R38, 0x1700 ;  /* 0x0000170026597836 */ /* 0x000fce0000000000 */
.L_x_18099:
[----:B--2---:R-:W2:Y:S01]  /*6ad0*/  LDG.E.CONSTANT R5, desc[UR10][R36.64] ;  /* 0x0000000a24057981 */ /* 0x004ea2000c1e9900 */
[----:B0-----:R-:W0:Y:S01]  /*6ae0*/  LDC.64 R12, c[0x0][0x238] ;  /* 0x00008e00ff0c7b82 */ /* 0x001e220000000a00 */
[----:B--2---:R-:W-:Y:S01]  /*6af0*/  SHF.R.S32.HI R4, RZ, 0x1f, R5 ;  /* 0x0000001fff047819 */ /* 0x004fe20000011405 */
[----:B------:R-:W-:-:S04]  /*6b00*/  IMAD.WIDE.U32 R26, R5, UR7, R2 ;  /* 0x00000007051a7c25 */ /* 0x000fc8000f8e0002 */
[----:B------:R-:W-:Y:S01]  /*6b10*/  IMAD R4, R4, UR7, RZ ;  /* 0x0000000704047c24 */ /* 0x000fe2000f8e02ff */
[-C--:B------:R-:W-:Y:S02]  /*6b20*/  IADD3 R11, P6, R84, R26.reuse, RZ ;  /* 0x0000001a540b7210 */ /* 0x080fe40007fde0ff */
[----:B------:R-:W-:Y:S01]  /*6b30*/  IADD3 R9, P1, R83, R26, RZ ;  /* 0x0000001a53097210 */ /* 0x000fe20007f3e0ff */
[----:B------:R-:W-:Y:S01]  /*6b40*/  IMAD R97, R5, R66, R4 ;  /* 0x0000004205617224 */ /* 0x000fe200078e0204 */
[-C--:B------:R-:W-:Y:S02]  /*6b50*/  IADD3 R5, P0, R81, R26.reuse, RZ ;  /* 0x0000001a51057210 */ /* 0x080fe40007f1e0ff */
[----:B------:R-:W-:Y:S01]  /*6b60*/  IADD3 R19, P5, R85, R26, RZ ;  /* 0x0000001a55137210 */ /* 0x000fe20007fbe0ff */
[----:B------:R-:W-:Y:S01]  /*6b70*/  IMAD.IADD R97, R27, 0x1, R97 ;  /* 0x000000011b617824 */ /* 0x000fe200078e0261 */
[-C--:B0-----:R-:W-:Y:S02]  /*6b80*/  LEA R4, P2, R5, R12.reuse, 0x1 ;  /* 0x0000000c05047211 */ /* 0x081fe400078408ff */
[----:B------:R-:W-:-:S02]  /*6b90*/  LEA R8, P3, R9, R12, 0x1 ;  /* 0x0000000c09087211 */ /* 0x000fc400078608ff */
[----:B------:R-:W-:Y:S02]  /*6ba0*/  LEA.HI.X.SX32 R6, R81, R97, 0x1, P0 ;  /* 0x0000006151067211 */ /* 0x000fe400000f0eff */
[C---:B------:R-:W-:Y:S02]  /*6bb0*/  IADD3 R7, P0, R82.reuse, R26, RZ ;  /* 0x0000001a52077210 */ /* 0x040fe40007f1e0ff */
[----:B------:R-:W-:Y:S02]  /*6bc0*/  LEA.HI.X R5, R5, R13, R6, 0x1, P2 ;  /* 0x0000000d05057211 */ /* 0x000fe400010f0c06 */
[-C--:B-1----:R-:W-:Y:S02]  /*6bd0*/  LEA.HI.X.SX32 R28, R82, R97.reuse, 0x1, P0 ;  /* 0x00000061521c7211 */ /* 0x082fe400000f0eff */
[----:B------:R-:W-:Y:S01]  /*6be0*/  LEA.HI.X.SX32 R22, R84, R97, 0x1, P6 ;  /* 0x0000006154167211 */ /* 0x000fe200030f0eff */
[----:B------:R-:W5:Y:S01]  /*6bf0*/  LDG.E.CONSTANT R91, desc[UR10][R4.64+0x4] ;  /* 0x0000040a045b7981 */ /* 0x000f62000c1e9900 */
[----:B------:R-:W-:-:S02]  /*6c00*/  LEA R10, P2, R11, R12, 0x1 ;  /* 0x0000000c0b0a7211 */ /* 0x000fc400078408ff */
[----:B------:R-:W-:Y:S01]  /*6c10*/  LEA R18, P0, R19, R12, 0x1 ;  /* 0x0000000c13127211 */ /* 0x000fe200078008ff */
[----:B------:R-:W5:Y:S01]  /*6c20*/  LDG.E.CONSTANT R92, desc[UR10][R4.64+0x8] ;  /* 0x0000080a045c7981 */ /* 0x000f62000c1e9900 */
[-C--:B------:R-:W-:Y:S02]  /*6c30*/  LEA.HI.X.SX32 R24, R83, R97.reuse, 0x1, P1 ;  /* 0x0000006153187211 */ /* 0x080fe400008f0eff */
[----:B------:R-:W-:Y:S01]  /*6c40*/  LEA.HI.X.SX32 R20, R85, R97, 0x1, P5 ;  /* 0x0000006155147211 */ /* 0x000fe200028f0eff */
[----:B------:R-:W5:Y:S01]  /*6c50*/  LDG.E.CONSTANT R93, desc[UR10][R4.64+0xc] ;  /* 0x00000c0a045d7981 */ /* 0x000f62000c1e9900 */
[----:B------:R-:W-:Y:S02]  /*6c60*/  IADD3 R21, P6, R86, R26, RZ ;  /* 0x0000001a56157210 */ /* 0x000fe40007fde0ff */
[----:B------:R-:W-:Y:S02]  /*6c70*/  LEA R6, P4, R7, R12, 0x1 ;  /* 0x0000000c07067211 */ /* 0x000fe400078808ff */
[----:B------:R-:W-:-:S02]  /*6c80*/  LEA.HI.X R9, R9, R13, R24, 0x1, P3 ;  /* 0x0000000d09097211 */ /* 0x000fc400018f0c18 */
[-C--:B------:R-:W-:Y:S02]  /*6c90*/  LEA.HI.X R11, R11, R13.reuse, R22, 0x1, P2 ;  /* 0x0000000d0b0b7211 */ /* 0x080fe400010f0c16 */
[----:B------:R-:W-:Y:S01]  /*6ca0*/  LEA.HI.X R19, R19, R13, R20, 0x1, P0 ;  /* 0x0000000d13137211 */ /* 0x000fe200000f0c14 */
[----:B------:R-:W5:Y:S01]  /*6cb0*/  LDG.E.CONSTANT R99, desc[UR10][R8.64] ;  /* 0x0000000a08637981 */ /* 0x000f62000c1e9900 */
[----:B------:R-:W-:Y:S02]  /*6cc0*/  LEA.HI.X.SX32 R90, R86, R97, 0x1, P6 ;  /* 0x00000061565a7211 */ /* 0x000fe400030f0eff */
[-C--:B------:R-:W-:Y:S01]  /*6cd0*/  LEA.HI.X R7, R7, R13.reuse, R28, 0x1, P4 ;  /* 0x0000000d07077211 */ /* 0x080fe200020f0c1c */
[----:B------:R-:W5:Y:S01]  /*6ce0*/  LDG.E.CONSTANT R100, desc[UR10][R8.64+0x4] ;  /* 0x0000040a08647981 */ /* 0x000f62000c1e9900 */
[C---:B------:R-:W-:Y:S02]  /*6cf0*/  LEA R20, P2, R21.reuse, R12, 0x1 ;  /* 0x0000000c15147211 */ /* 0x040fe400078408ff */
[----:B------:R-:W-:Y:S01]  /*6d00*/  IADD3 R25, P4, R88, R26, RZ ;  /* 0x0000001a58197210 */ /* 0x000fe20007f9e0ff */
[----:B------:R-:W5:Y:S01]  /*6d10*/  LDG.E.CONSTANT R101, desc[UR10][R8.64+0x8] ;  /* 0x0000080a08657981 */ /* 0x000f62000c1e9900 */
[----:B------:R-:W-:-:S02]  /*6d20*/  LEA.HI.X R21, R21, R13, R90, 0x1, P2 ;  /* 0x0000000d15157211 */ /* 0x000fc400010f0c5a */
[----:B------:R-:W-:Y:S01]  /*6d30*/  IADD3 R27, P3, R89, R26, RZ ;  /* 0x0000001a591b7210 */ /* 0x000fe20007f7e0ff */
[----:B------:R-:W5:Y:S01]  /*6d40*/  LDG.E.CONSTANT R102, desc[UR10][R8.64+0xc] ;  /* 0x00000c0a08667981 */ /* 0x000f62000c1e9900 */
[-C--:B------:R-:W-:Y:S02]  /*6d50*/  LEA R24, P0, R25, R12.reuse, 0x1 ;  /* 0x0000000c19187211 */ /* 0x080fe400078008ff */
[----:B------:R-:W-:Y:S01]  /*6d60*/  LEA R28, P6, R27, R12, 0x1 ;  /* 0x0000000c1b1c7211 */ /* 0x000fe200078c08ff */
[----:B------:R-:W5:Y:S01]  /*6d70*/  LDG.E.CONSTANT R103, desc[UR10][R10.64] ;  /* 0x0000000a0a677981 */ /* 0x000f62000c1e9900 */
[-C--:B------:R-:W-:Y:S02]  /*6d80*/  LEA.HI.X.SX32 R32, R88, R97.reuse, 0x1, P4 ;  /* 0x0000006158207211 */ /* 0x080fe400020f0eff */
[----:B------:R-:W-:Y:S01]  /*6d90*/  LEA.HI.X.SX32 R30, R89, R97, 0x1, P3 ;  /* 0x00000061591e7211 */ /* 0x000fe200018f0eff */
[----:B------:R-:W5:Y:S01]  /*6da0*/  LDG.E.CONSTANT R104, desc[UR10][R10.64+0x4] ;  /* 0x0000040a0a687981 */ /* 0x000f62000c1e9900 */
[----:B------:R-:W-:-:S02]  /*6db0*/  IADD3 R23, P5, R87, R26, RZ ;  /* 0x0000001a57177210 */ /* 0x000fc40007fbe0ff */
[-C--:B------:R-:W-:Y:S01]  /*6dc0*/  LEA.HI.X R25, R25, R13.reuse, R32, 0x1, P0 ;  /* 0x0000000d19197211 */ /* 0x080fe200000f0c20 */
[----:B------:R-:W5:Y:S01]  /*6dd0*/  LDG.E.CONSTANT R105, desc[UR10][R10.64+0x8] ;  /* 0x0000080a0a697981 */ /* 0x000f62000c1e9900 */
[----:B------:R-:W-:Y:S02]  /*6de0*/  LEA.HI.X R29, R27, R13, R30, 0x1, P6 ;  /* 0x0000000d1b1d7211 */ /* 0x000fe400030f0c1e */
[----:B------:R-:W-:Y:S01]  /*6df0*/  LEA R22, P1, R23, R12, 0x1 ;  /* 0x0000000c17167211 */ /* 0x000fe200078208ff */
[----:B------:R0:W5:Y:S01]  /*6e00*/  LDG.E.CONSTANT R106, desc[UR10][R10.64+0xc] ;  /* 0x00000c0a0a6a7981 */ /* 0x000162000c1e9900 */
[----:B------:R-:W-:-:S03]  /*6e10*/  LEA.HI.X.SX32 R34, R87, R97, 0x1, P5 ;  /* 0x0000006157227211 */ /* 0x000fc600028f0eff */
[----:B------:R-:W5:Y:S01]  /*6e20*/  LDG.E.CONSTANT R90, desc[UR10][R4.64] ;  /* 0x0000000a045a7981 */ /* 0x000f62000c1e9900 */
[----:B------:R-:W-:-:S03]  /*6e30*/  LEA.HI.X R23, R23, R13, R34, 0x1, P1 ;  /* 0x0000000d17177211 */ /* 0x000fc600008f0c22 */
[----:B------:R-:W5:Y:S04]  /*6e40*/  LDG.E.CONSTANT R94, desc[UR10][R6.64] ;  /* 0x0000000a065e7981 */ /* 0x000f68000c1e9900 */
[----:B------:R-:W5:Y:S04]  /*6e50*/  LDG.E.CONSTANT R95, desc[UR10][R6.64+0x4] ;  /* 0x0000040a065f7981 */ /* 0x000f68000c1e9900 */
[----:B------:R-:W5:Y:S04]  /*6e60*/  LDG.E.CONSTANT R96, desc[UR10][R6.64+0x8] ;  /* 0x0000080a06607981 */ /* 0x000f68000c1e9900 */
[----:B------:R1:W5:Y:S04]  /*6e70*/  LDG.E.CONSTANT R98, desc[UR10][R6.64+0xc] ;  /* 0x00000c0a06627981 */ /* 0x000368000c1e9900 */
[----:B0-----:R-:W0:Y:S04]  /*6e80*/  LDS.128 R8, [R67] ;  /* 0x0000000043087984 */ /* 0x001e280000000c00 */
[----:B------:R-:W5:Y:S04]  /*6e90*/  LDG.E.CONSTANT R111, desc[UR10][R20.64] ;  /* 0x0000000a146f7981 */ /* 0x000f68000c1e9900 */
[----:B-1----:R-:W1:Y:S04]  /*6ea0*/  LDS.128 R4, [R67+-0x10] ;  /* 0xfffff00043047984 */ /* 0x002e680000000c00 */
[----:B------:R-:W5:Y:S04]  /*6eb0*/  LDG.E.CONSTANT R112, desc[UR10][R20.64+0x4] ;  /* 0x0000040a14707981 */ /* 0x000f68000c1e9900 */
[----:B------:R-:W5:Y:S04]  /*6ec0*/  LDG.E.CONSTANT R113, desc[UR10][R20.64+0x8] ;  /* 0x0000080a14717981 */ /* 0x000f68000c1e9900 */
[----:B------:R2:W5:Y:S04]  /*6ed0*/  LDG.E.CONSTANT R114, desc[UR10][R20.64+0xc] ;  /* 0x00000c0a14727981 */ /* 0x000568000c1e9900 */
[----:B------:R-:W5:Y:S04]  /*6ee0*/  LDG.E.CONSTANT R107, desc[UR10][R18.64] ;  /* 0x0000000a126b7981 */ /* 0x000f68000c1e9900 */
[----:B------:R-:W5:Y:S04]  /*6ef0*/  LDG.E.CONSTANT R108, desc[UR10][R18.64+0x4] ;  /* 0x0000040a126c7981 */ /* 0x000f68000c1e9900 */
[----:B------:R-:W5:Y:S04]  /*6f00*/  LDG.E.CONSTANT R109, desc[UR10][R18.64+0x8] ;  /* 0x0000080a126d7981 */ /* 0x000f68000c1e9900 */
[----:B------:R3:W5:Y:S01]  /*6f10*/  LDG.E.CONSTANT R110, desc[UR10][R18.64+0xc] ;  /* 0x00000c0a126e7981 */ /* 0x000762000c1e9900 */
[----:B0-----:R-:W-:-:S03]  /*6f20*/  F2FP.BF16.F32.PACK_AB R141, R11, R10 ;  /* 0x0000000a0b8d723e */ /* 0x001fc600000010ff */
[----:B------:R-:W5:Y:S01]  /*6f30*/  LDG.E.CONSTANT R119, desc[UR10][R24.64] ;  /* 0x0000000a18777981 */ /* 0x000f62000c1e9900 */
[----:B------:R-:W-:Y:S02]  /*6f40*/  F2FP.BF16.F32.PACK_AB R130, R9, R8 ;  /* 0x000000080982723e */ /* 0x000fe400000010ff */
[-C--:B------:R-:W-:Y:S01]  /*6f50*/  IADD3 R11, P6, R38, R26.reuse, RZ ;  /* 0x0000001a260b7210 */ /* 0x080fe20007fde0ff */
[----:B------:R-:W5:Y:S01]  /*6f60*/  LDG.E.CONSTANT R120, desc[UR10][R24.64+0x4] ;  /* 0x0000040a18787981 */ /* 0x000f62000c1e9900 */
[----:B------:R-:W-:Y:S02]  /*6f70*/  IADD3 R9, P5, R68, R26, RZ ;  /* 0x0000001a44097210 */ /* 0x000fe40007fbe0ff */
[----:B-1----:R-:W-:Y:S01]  /*6f80*/  F2FP.BF16.F32.PACK_AB R127, R7, R6 ;  /* 0x00000006077f723e */ /* 0x002fe200000010ff */
[----:B------:R-:W5:Y:S01]  /*6f90*/  LDG.E.CONSTANT R121, desc[UR10][R24.64+0x8] ;  /* 0x0000080a18797981 */ /* 0x000f62000c1e9900 */
[----:B------:R-:W-:Y:S02]  /*6fa0*/  IADD3 R7, P3, R70, R26, RZ ;  /* 0x0000001a46077210 */ /* 0x000fe40007f7e0ff */
[----:B--2---:R-:W-:Y:S01]  /*6fb0*/  LEA.HI.X.SX32 R20, R38, R97, 0x1, P6 ;  /* 0x0000006126147211 */ /* 0x004fe200030f0eff */
[----:B------:R0:W5:Y:S01]  /*6fc0*/  LDG.E.CONSTANT R122, desc[UR10][R24.64+0xc] ;  /* 0x00000c0a187a7981 */ /* 0x000162000c1e9900 */
[----:B------:R-:W-:-:S02]  /*6fd0*/  LEA R6, P6, R7, R12, 0x1 ;  /* 0x0000000c07067211 */ /* 0x000fc400078c08ff */
[-C--:B---3--:R-:W-:Y:S01]  /*6fe0*/  LEA.HI.X.SX32 R18, R68, R97.reuse, 0x1, P5 ;  /* 0x0000006144127211 */ /* 0x088fe200028f0eff */
[----:B------:R-:W5:Y:S01]  /*6ff0*/  LDG.E.CONSTANT R115, desc[UR10][R22.64] ;  /* 0x0000000a16737981 */ /* 0x000f62000c1e9900 */
[----:B------:R-:W-:-:S03]  /*7000*/  LEA.HI.X.SX32 R8, R70, R97, 0x1, P3 ;  /* 0x0000006146087211 */ /* 0x000fc600018f0eff */
[----:B------:R-:W5:Y:S01]  /*7010*/  LDG.E.CONSTANT R116, desc[UR10][R22.64+0x4] ;  /* 0x0000040a16747981 */ /* 0x000f62000c1e9900 */
[----:B0-----:R-:W-:-:S03]  /*7020*/  LEA R24, P1, R9, R12, 0x1 ;  /* 0x0000000c09187211 */ /* 0x001fc600078208ff */
[----:B------:R-:W5:Y:S01]  /*7030*/  LDG.E.CONSTANT R117, desc[UR10][R22.64+0x8] ;  /* 0x0000080a16757981 */ /* 0x000f62000c1e9900 */
[-C--:B------:R-:W-:Y:S02]  /*7040*/  LEA.HI.X R7, R7, R13.reuse, R8, 0x1, P6 ;  /* 0x0000000d07077211 */ /* 0x080fe400030f0c08 */
[----:B------:R-:W-:Y:S01]  /*7050*/  LEA.HI.X R25, R9, R13, R18, 0x1, P1 ;  /* 0x0000000d09197211 */ /* 0x000fe200008f0c12 */
[----:B------:R0:W5:Y:S01]  /*7060*/  LDG.E.CONSTANT R118, desc[UR10][R22.64+0xc] ;  /* 0x00000c0a16767981 */ /* 0x000162000c1e9900 */
[CC--:B------:R-:W-:Y:S02]  /*7070*/  IADD3 R9, P6, R71.reuse, R26.reuse, RZ ;  /* 0x0000001a47097210 */ /* 0x0c0fe40007fde0ff */
[----:B------:R-:W-:Y:S01]  /*7080*/  IADD3 R21, P3, R74, R26, RZ ;  /* 0x0000001a4a157210 */ /* 0x000fe20007f7e0ff */
[----:B------:R-:W5:Y:S01]  /*7090*/  LDG.E.CONSTANT R123, desc[UR10][R28.64] ;  /* 0x0000000a1c7b7981 */ /* 0x000f62000c1e9900 */
[----:B------:R-:W-:-:S03]  /*70a0*/  LEA.HI.X.SX32 R34, R71, R97, 0x1, P6 ;  /* 0x0000006147227211 */ /* 0x000fc600030f0eff */
[----:B------:R-:W5:Y:S01]  /*70b0*/  LDG.E.CONSTANT R124, desc[UR10][R28.64+0x4] ;  /* 0x0000040a1c7c7981 */ /* 0x000f62000c1e9900 */
[----:B0-----:R-:W-:-:S03]  /*70c0*/  LEA R22, P2, R11, R12, 0x1 ;  /* 0x0000000c0b167211 */ /* 0x001fc600078408ff */
[----:B------:R-:W5:Y:S01]  /*70d0*/  LDG.E.CONSTANT R125, desc[UR10][R28.64+0x8] ;  /* 0x0000080a1c7d7981 */ /* 0x000f62000c1e9900 */
[----:B------:R-:W-:-:S03]  /*70e0*/  LEA.HI.X R23, R11, R13, R20, 0x1, P2 ;  /* 0x0000000d0b177211 */ /* 0x000fc600010f0c14 */
[----:B------:R0:W5:Y:S01]  /*70f0*/  LDG.E.CONSTANT R126, desc[UR10][R28.64+0xc] ;  /* 0x00000c0a1c7e7981 */ /* 0x000162000c1e9900 */
[----:B------:R-:W-:-:S03]  /*7100*/  LEA R20, P6, R21, R12, 0x1 ;  /* 0x0000000c15147211 */ /* 0x000fc600078c08ff */
[----:B------:R1:W5:Y:S04]  /*7110*/  LDG.E.CONSTANT R27, desc[UR10][R22.64] ;  /* 0x0000000a161b7981 */ /* 0x000368000c1e9900 */
[----:B------:R1:W5:Y:S01]  /*7120*/  LDG.E.CONSTANT R132, desc[UR10][R22.64+0xc] ;  /* 0x00000c0a16847981 */ /* 0x000362000c1e9900 */
[----:B0-----:R-:W-:-:S03]  /*7130*/  LEA.HI.X.SX32 R28, R74, R97, 0x1, P3 ;  /* 0x000000614a1c7211 */ /* 0x001fc600018f0eff */
[----:B------:R1:W5:Y:S01]  /*7140*/  LDG.E.CONSTANT R29, desc[UR10][R22.64+0x8] ;  /* 0x0000080a161d7981 */ /* 0x000362000c1e9900 */
[----:B------:R-:W-:-:S03]  /*7150*/  LEA.HI.X R21, R21, R13, R28, 0x1, P6 ;  /* 0x0000000d15157211 */ /* 0x000fc600030f0c1c */
[----:B------:R1:W5:Y:S01]  /*7160*/  LDG.E.CONSTANT R28, desc[UR10][R22.64+0x4] ;  /* 0x0000040a161c7981 */ /* 0x000362000c1e9900 */
[----:B------:R-:W-:Y:S02]  /*7170*/  F2FP.BF16.F32.PACK_AB R128, R5, R4 ;  /* 0x000000040580723e */ /* 0x000fe400000010ff */
[----:B------:R-:W-:-:S04]  /*7180*/  IADD3 R5, P4, R69, R26, RZ ;  /* 0x0000001a45057210 */ /* 0x000fc80007f9e0ff */
[----:B------:R-:W-:Y:S02]  /*7190*/  LEA R4, P0, R5, R12, 0x1 ;  /* 0x0000000c05047211 */ /* 0x000fe400078008ff */
[----:B------:R-:W-:Y:S02]  /*71a0*/  LEA.HI.X.SX32 R10, R69, R97, 0x1, P4 ;  /* 0x00000061450a7211 */ /* 0x000fe400020f0eff */
[----:B------:R-:W-:Y:S02]  /*71b0*/  IADD3 R19, P4, R73, R26, RZ ;  /* 0x0000001a49137210 */ /* 0x000fe40007f9e0ff */
[----:B------:R-:W-:Y:S02]  /*71c0*/  LEA.HI.X R5, R5, R13, R10, 0x1, P0 ;  /* 0x0000000d05057211 */ /* 0x000fe400000f0c0a */
[----:B------:R-:W-:Y:S02]  /*71d0*/  LEA R18, P0, R19, R12, 0x1 ;  /* 0x0000000c13127211 */ /* 0x000fe400078008ff */
[----:B------:R-:W-:-:S04]  /*71e0*/  LEA.HI.X.SX32 R30, R73, R97, 0x1, P4 ;  /* 0x00000061491e7211 */ /* 0x000fc800020f0eff */
[----:B------:R-:W-:Y:S02]  /*71f0*/  LEA.HI.X R19, R19, R13, R30, 0x1, P0 ;  /* 0x0000000d13137211 */ /* 0x000fe400000f0c1e */
[----:B------:R-:W-:Y:S02]  /*7200*/  ISETP.NE.AND P0, PT, R52, RZ, PT ;  /* 0x000000ff3400720c */ /* 0x000fe40003f05270 */
[----:B------:R-:W-:-:S04]  /*7210*/  IADD3 R11, P5, R72, R26, RZ ;  /* 0x0000001a480b7210 */ /* 0x000fc80007fbe0ff */
[-C--:B------:R-:W-:Y:S02]  /*7220*/  LEA R10, P1, R11, R12.reuse, 0x1 ;  /* 0x0000000c0b0a7211 */ /* 0x080fe400078208ff */
[----:B------:R-:W-:Y:S02]  /*7230*/  LEA.HI.X.SX32 R32, R72, R97, 0x1, P5 ;  /* 0x0000006148207211 */ /* 0x000fe400028f0eff */
[----:B------:R-:W-:Y:S02]  /*7240*/  LEA R8, P2, R9, R12, 0x1 ;  /* 0x0000000c09087211 */ /* 0x000fe400078408ff */
[-C--:B------:R-:W-:Y:S01]  /*7250*/  LEA.HI.X R11, R11, R13.reuse, R32, 0x1, P1 ;  /* 0x0000000d0b0b7211 */ /* 0x080fe200008f0c20 */
[----:B------:R-:W-:Y:S01]  /*7260*/  BSSY B1, `(.L_x_18051) ;  /* 0x0000028000017945 */ /* 0x000fe20003800000 */
[----:B------:R-:W-:Y:S02]  /*7270*/  IADD3 R32, P6, R75, R26, RZ ;  /* 0x0000001a4b207210 */ /* 0x000fe40007fde0ff */
[----:B------:R-:W-:-:S02]  /*7280*/  LEA.HI.X R9, R9, R13, R34, 0x1, P2 ;  /* 0x0000000d09097211 */ /* 0x000fc400010f0c22 */
[-C--:B------:R-:W-:Y:S02]  /*7290*/  IADD3 R133, P2, R76, R26.reuse, RZ ;  /* 0x0000001a4c857210 */ /* 0x080fe40007f5e0ff */
[-C--:B------:R-:W-:Y:S02]  /*72a0*/  IADD3 R129, P3, R77, R26.reuse, RZ ;  /* 0x0000001a4d817210 */ /* 0x080fe40007f7e0ff */
[-C--:B------:R-:W-:Y:S02]  /*72b0*/  IADD3 R139, P4, R78, R26.reuse, RZ ;  /* 0x0000001a4e8b7210 */ /* 0x080fe40007f9e0ff */
[-C--:B------:R-:W-:Y:S02]  /*72c0*/  IADD3 R137, P5, R79, R26.reuse, RZ ;  /* 0x0000001a4f897210 */ /* 0x080fe40007fbe0ff */
[----:B------:R-:W-:Y:S02]  /*72d0*/  IADD3 R131, P1, R80, R26, RZ ;  /* 0x0000001a50837210 */ /* 0x000fe40007f3e0ff */
[----:B------:R-:W-:Y:S01]  /*72e0*/  LEA.HI.X.SX32 R33, R75, R97, 0x1, P6 ;  /* 0x000000614b217211 */ /* 0x000fe200030f0eff */
[----:B-1----:R-:W-:Y:S10]  /*72f0*/  @P0 BRA `(.L_x_18052) ;  /* 0x0000000000780947 */ /* 0x002ff40003800000 */
[C---:B------:R-:W-:Y:S01]  /*7300*/  VIADD R26, R64.reuse, 0xfffffffb ;  /* 0xfffffffb401a7836 */ /* 0x040fe20000000000 */
[----:B------:R-:W-:-:S04]  /*7310*/  IADD3 R30, R64, -0x4, RZ ;  /* 0xfffffffc401e7810 */ /* 0x000fc80007ffe0ff */
[-C--:B------:R-:W-:Y:S02]  /*7320*/  ISETP.GE.AND P6, PT, R26, R53.reuse, PT ;  /* 0x000000351a00720c */ /* 0x080fe40003fc6270 */
[C---:B-----5:R-:W-:Y:S02]  /*7330*/  PRMT R26, R28.reuse, 0x7632, R26 ;  /* 0x000076321c1a7816 */ /* 0x060fe4000000001a */
[----:B------:R-:W-:Y:S02]  /*7340*/  SEL R31, R28, RZ, !P6 ;  /* 0x000000ff1c1f7207 */ /* 0x000fe40007000000 */
[----:B------:R-:W-:Y:S01]  /*7350*/  ISETP.GE.AND P6, PT, R30, R53, PT ;  /* 0x000000351e00720c */ /* 0x000fe20003fc6270 */
[----:B------:R-:W-:-:S03]  /*7360*/  VIADD R30, R64, 0xfffffffd ;  /* 0xfffffffd401e7836 */ /* 0x000fc60000000000 */
[----:B------:R-:W-:Y:S01]  /*7370*/  SEL R28, R26, RZ, !P6 ;  /* 0x000000ff1a1c7207 */ /* 0x000fe20007000000 */
[----:B------:R-:W-:Y:S01]  /*7380*/  VIADD R26, R64, 0xfffffffe ;  /* 0xfffffffe401a7836 */ /* 0x000fe20000000000 */
[-C--:B------:R-:W-:Y:S02]  /*7390*/  ISETP.GE.AND P6, PT, R30, R53.reuse, PT ;  /* 0x000000351e00720c */ /* 0x080fe40003fc6270 */
        /* <DEDUP_REMOVED lines=10> */
[----:B------:R-:W-:-:S13]  /*7440*/  ISETP.GE.AND P6, PT, R64, R53, PT ;  /* 0x000000354000720c */ /* 0x000fda0003fc6270 */
[----:B------:R-:W-:-:S04]  /*7450*/  @P6 PRMT R132, R35, 0x5410, RZ ;  /* 0x0000541023846816 */ /* 0x000fc800000000ff */
[----:B------:R-:W-:Y:S02]  /*7460*/  @!P6 PRMT R132, R35, 0x7610, R132 ;  /* 0x000076102384e816 */ /* 0x000fe40000000084 */
[----:B------:R-:W-:Y:S02]  /*7470*/  ISETP.GE.AND P6, PT, R26, R53, PT ;  /* 0x000000351a00720c */ /* 0x000fe40003fc6270 */
[----:B------:R-:W-:-:S11]  /*7480*/  IADD3 R26, R64, -0x6, RZ ;  /* 0xfffffffa401a7810 */ /* 0x000fd60007ffe0ff */
[----:B------:R-:W-:Y:S02]  /*7490*/  @P6 PRMT R27, RZ, 0x7610, R27 ;  /* 0x00007610ff1b6816 */ /* 0x000fe4000000001b */
[----:B------:R-:W-:Y:S02]  /*74a0*/  ISETP.GE.AND P6, PT, R26, R53, PT ;  /* 0x000000351a00720c */ /* 0x000fe40003fc6270 */
[----:B------:R-:W-:-:S04]  /*74b0*/  PRMT R26, R27, 0x7632, R26 ;  /* 0x000076321b1a7816 */ /* 0x000fc8000000001a */
[----:B------:R-:W-:-:S04]  /*74c0*/  SEL R26, R26, RZ, !P6 ;  /* 0x000000ff1a1a7207 */ /* 0x000fc80007000000 */
[----:B------:R-:W-:-:S07]  /*74d0*/  PRMT R27, R27, 0x5410, R26 ;  /* 0x000054101b1b7816 */ /* 0x000fce000000001a */
.L_x_18052:
[----:B------:R-:W-:Y:S05]  /*74e0*/  BSYNC B1 ;  /* 0x0000000000017941 */ /* 0x000fea0003800000 */
.L_x_18051:
[----:B-----5:R-:W-:Y:S01]  /*74f0*/  HFMA2.MMA.BF16_V2 R28, R127, R28, -RZ ;  /* 0x0000001c7f1c7235 */ /* 0x020fe200003000ff */
[-C--:B------:R-:W-:Y:S01]  /*7500*/  LEA R26, P6, R32, R12.reuse, 0x1 ;  /* 0x0000000c201a7211 */ /* 0x080fe200078c08ff */
[----:B------:R-:W-:Y:S01]  /*7510*/  HMUL2.BF16_V2 R31, R128, R27 ;  /* 0x0000001b801f7232 */ /* 0x000fe20000200000 */
[----:B------:R-:W-:Y:S01]  /*7520*/  LEA.HI.X.SX32 R136, R76, R97, 0x1, P2 ;  /* 0x000000614c887211 */ /* 0x000fe200010f0eff */
[----:B------:R-:W-:Y:S01]  /*7530*/  HMUL2.BF16_V2 R135, R130, R29 ;  /* 0x0000001d82877232 */ /* 0x000fe20000200000 */
[--C-:B------:R-:W-:Y:S02]  /*7540*/  LEA.HI.X R27, R32, R13, R33.reuse, 0x1, P6 ;  /* 0x0000000d201b7211 */ /* 0x100fe400030f0c21 */
[C---:B------:R-:W-:Y:S01]  /*7550*/  PRMT R32, R31.reuse, 0x7632, R32 ;  /* 0x000076321f207816 */ /* 0x040fe20000000020 */
[----:B------:R-:W-:Y:S01]  /*7560*/  IMAD.U32 R35, R31, 0x10000, RZ ;  /* 0x000100001f237824 */ /* 0x000fe200078e00ff */
[----:B------:R-:W-:Y:S02]  /*7570*/  LEA R30, P2, R129, R12, 0x1 ;  /* 0x0000000c811e7211 */ /* 0x000fe400078408ff */
[----:B------:R-:W-:Y:S01]  /*7580*/  PRMT R33, R28, 0x7610, R33 ;  /* 0x000076101c217816 */ /* 0x000fe20000000021 */
[----:B------:R-:W-:Y:S01]  /*7590*/  IMAD.U32 R32, R32, 0x10000, RZ ;  /* 0x0001000020207824 */ /* 0x000fe200078e00ff */
[----:B------:R-:W-:-:S02]  /*75a0*/  PRMT R34, R28, 0x7632, R34 ;  /* 0x000076321c227816 */ /* 0x000fc40000000022 */
[-C--:B------:R-:W-:Y:S01]  /*75b0*/  LEA R28, P6, R133, R12.reuse, 0x1 ;  /* 0x0000000c851c7211 */ /* 0x080fe200078c08ff */
[----:B------:R-:W-:Y:S01]  /*75c0*/  IMAD.U32 R33, R33, 0x10000, RZ ;  /* 0x0001000021217824 */ /* 0x000fe200078e00ff */
[----:B------:R-:W-:Y:S01]  /*75d0*/  LEA.HI.X.SX32 R134, R77, R97, 0x1, P3 ;  /* 0x000000614d867211 */ /* 0x000fe200018f0eff */
[----:B------:R-:W-:Y:S01]  /*75e0*/  IMAD.U32 R34, R34, 0x10000, RZ ;  /* 0x0001000022227824 */ /* 0x000fe200078e00ff */
[-C--:B------:R-:W-:Y:S01]  /*75f0*/  LEA.HI.X R29, R133, R13.reuse, R136, 0x1, P6 ;  /* 0x0000000d851d7211 */ /* 0x080fe200030f0c88 */
[----:B------:R-:W-:Y:S01]  /*7600*/  FADD.FTZ R133, R35, R32 ;  /* 0x0000002023857221 */ /* 0x000fe20000010000 */
[----:B------:R-:W-:Y:S01]  /*7610*/  LEA.HI.X R31, R129, R13, R134, 0x1, P2 ;  /* 0x0000000d811f7211 */ /* 0x000fe200010f0c86 */
[----:B------:R-:W-:Y:S01]  /*7620*/  FADD.FTZ R134, R33, R34 ;  /* 0x0000002221867221 */ /* 0x000fe20000010000 */
[C---:B------:R-:W-:Y:S01]  /*7630*/  PRMT R35, R135.reuse, 0x7632, R35 ;  /* 0x0000763287237816 */ /* 0x040fe20000000023 */
[----:B------:R-:W-:Y:S01]  /*7640*/  IMAD.MOV.U32 R129, RZ, RZ, R141 ;  /* 0x000000ffff817224 */ /* 0x000fe200078e008d */
[----:B------:R-:W-:Y:S01]  /*7650*/  PRMT R33, R135, 0x7610, R33 ;  /* 0x0000761087217816 */ /* 0x000fe20000000021 */
[----:B------:R-:W-:Y:S01]  /*7660*/  FADD.FTZ R134, R133, R134 ;  /* 0x0000008685867221 */ /* 0x000fe20000010000 */
[----:B------:R-:W-:Y:S01]  /*7670*/  LEA.HI.X.SX32 R138, R79, R97, 0x1, P5 ;  /* 0x000000614f8a7211 */ /* 0x000fe200028f0eff */
[----:B------:R-:W-:Y:S01]  /*7680*/  IMAD.U32 R136, R35, 0x10000, RZ ;  /* 0x0001000023887824 */ /* 0x000fe200078e00ff */
[----:B------:R-:W-:Y:S01]  /*7690*/  SHF.L.U32 R135, R33, 0x10, RZ ;  /* 0x0000001021877819 */ /* 0x000fe200000006ff */
[----:B------:R-:W-:Y:S01]  /*76a0*/  HFMA2.MMA.BF16_V2 R132, R129, R132, -RZ ;  /* 0x0000008481847235 */ /* 0x000fe200003000ff */
[----:B------:R-:W-:-:S02]  /*76b0*/  LEA R34, P2, R139, R12, 0x1 ;  /* 0x0000000c8b227211 */ /* 0x000fc400078408ff */
[----:B------:R-:W-:Y:S01]  /*76c0*/  LEA R32, P3, R137, R12, 0x1 ;  /* 0x0000000c89207211 */ /* 0x000fe200078608ff */
[----:B------:R-:W-:Y:S01]  /*76d0*/  FADD.FTZ R135, R135, R136 ;  /* 0x0000008887877221 */ /* 0x000fe20000010000 */
[----:B------:R-:W-:Y:S01]  /*76e0*/  LEA.HI.X.SX32 R140, R78, R97, 0x1, P4 ;  /* 0x000000614e8c7211 */ /* 0x000fe200020f0eff */
[----:B------:R0:W5:Y:S01]  /*76f0*/  LDG.E.CONSTANT R136, desc[UR10][R22.64+0x204] ;  /* 0x0002040a16887981 */ /* 0x000162000c1e9900 */
[-C--:B------:R-:W-:Y:S02]  /*7700*/  LEA.HI.X R33, R137, R13.reuse, R138, 0x1, P3 ;  /* 0x0000000d89217211 */ /* 0x080fe400018f0c8a */
[----:B------:R-:W-:Y:S01]  /*7710*/  LEA.HI.X R35, R139, R13, R140, 0x1, P2 ;  /* 0x0000000d8b237211 */ /* 0x000fe200010f0c8c */
[----:B------:R0:W5:Y:S01]  /*7720*/  LDG.E.CONSTANT R137, desc[UR10][R22.64+0x200] ;  /* 0x0002000a16897981 */ /* 0x000162000c1e9900 */
[----:B------:R-:W-:-:S03]  /*7730*/  PRMT R133, R132, 0x7632, R133 ;  /* 0x0000763284857816 */ /* 0x000fc60000000085 */
[----:B------:R0:W5:Y:S04]  /*7740*/  LDG.E.CONSTANT R139, desc[UR10][R22.64+0x208] ;  /* 0x0002080a168b7981 */ /* 0x000168000c1e9900 */
[----:B------:R0:W5:Y:S01]  /*7750*/  LDG.E.CONSTANT R138, desc[UR10][R22.64+0x20c] ;  /* 0x00020c0a168a7981 */ /* 0x000162000c1e9900 */
[----:B------:R-:W-:Y:S01]  /*7760*/  BSSY B1, `(.L_x_18053) ;  /* 0x0000022000017945 */ /* 0x000fe20003800000 */
[----:B------:R-:W-:Y:S02]  /*7770*/  IMAD.U32 R132, R132, 0x10000, RZ ;  /* 0x0001000084847824 */ /* 0x000fe400078e00ff */
[----:B------:R-:W-:Y:S01]  /*7780*/  IMAD.U32 R133, R133, 0x10000, RZ ;  /* 0x0001000085857824 */ /* 0x000fe200078e00ff */
[----:B------:R-:W-:Y:S06]  /*7790*/  @P0 BRA `(.L_x_18054) ;  /* 0x0000000000780947 */ /* 0x000fec0003800000 */
[C---:B0-----:R-:W-:Y:S01]  /*77a0*/  IADD3 R22, R64.reuse, -0x7, RZ ;  /* 0xfffffff940167810 */ /* 0x041fe20007ffe0ff */
[C---:B------:R-:W-:Y:S02]  /*77b0*/  VIADD R140, R64.reuse, 0xfffffffb ;  /* 0xfffffffb408c7836 */ /* 0x040fe40000000000 */
[----:B------:R-:W-:Y:S01]  /*77c0*/  VIADD R142, R64, 0xfffffffc ;  /* 0xfffffffc408e7836 */ /* 0x000fe20000000000 */
[-C--:B------:R-:W-:Y:S01]  /*77d0*/  ISETP.GE.AND P2, PT, R22, R53.reuse, PT ;  /* 0x000000351600720c */ /* 0x080fe20003f46270 */
[----:B------:R-:W-:Y:S01]  /*77e0*/  VIADD R22, R64, 0xfffffffd ;  /* 0xfffffffd40167836 */ /* 0x000fe20000000000 */
[-C--:B------:R-:W-:Y:S01]  /*77f0*/  ISETP.GE.AND P5, PT, R140, R53.reuse, PT ;  /* 0x000000358c00720c */ /* 0x080fe20003fa6270 */
[----:B------:R-:W-:Y:S01]  /*7800*/  VIADD R140, R64, 0xfffffffe ;  /* 0xfffffffe408c7836 */ /* 0x000fe20000000000 */
[-C--:B------:R-:W-:Y:S02]  /*7810*/  ISETP.GE.AND P6, PT, R142, R53.reuse, PT ;  /* 0x000000358e00720c */ /* 0x080fe40003fc6270 */
[----:B------:R-:W-:-:S02]  /*7820*/  ISETP.GE.AND P3, PT, R22, R53, PT ;  /* 0x000000351600720c */ /* 0x000fc40003f66270 */
[C---:B-----5:R-:W-:Y:S02]  /*7830*/  PRMT R22, R136.reuse, 0x7632, R22 ;  /* 0x0000763288167816 */ /* 0x060fe40000000016 */
[----:B------:R-:W-:Y:S02]  /*7840*/  SEL R23, R136, RZ, !P5 ;  /* 0x000000ff88177207 */ /* 0x000fe40006800000 */
[----:B------:R-:W-:Y:S02]  /*7850*/  SEL R136, R22, RZ, !P6 ;  /* 0x000000ff16887207 */ /* 0x000fe40007000000 */
[CC--:B------:R-:W-:Y:S02]  /*7860*/  ISETP.GE.AND P6, PT, R64.reuse, R53.reuse, PT ;  /* 0x000000354000720c */ /* 0x0c0fe40003fc6270 */
[----:B------:R-:W-:Y:S02]  /*7870*/  IADD3 R142, R64, -0x1, RZ ;  /* 0xffffffff408e7810 */ /* 0x000fe40007ffe0ff */
[-C--:B------:R-:W-:Y:S01]  /*7880*/  ISETP.GE.AND P4, PT, R140, R53.reuse, PT ;  /* 0x000000358c00720c */ /* 0x080fe20003f86270 */
[----:B------:R-:W-:Y:S01]  /*7890*/  VIADD R140, R64, 0xfffffffa ;  /* 0xfffffffa408c7836 */ /* 0x000fe20000000000 */
[----:B------:R-:W-:-:S02]  /*78a0*/  ISETP.GE.AND P5, PT, R142, R53, PT ;  /* 0x000000358e00720c */ /* 0x000fc40003fa6270 */
[----:B------:R-:W-:Y:S02]  /*78b0*/  @P2 PRMT R137, RZ, 0x7610, R137 ;  /* 0x00007610ff892816 */ /* 0x000fe40000000089 */
        /* <DEDUP_REMOVED lines=12> */
.L_x_18054:
[----:B------:R-:W-:Y:S05]  /*7980*/  BSYNC B1 ;  /* 0x0000000000017941 */ /* 0x000fea0003800000 */
.L_x_18053:
[----:B------:R-:W-:Y:S01]  /*7990*/  FADD.FTZ R133, R132, R133 ;  /* 0x0000008584857221 */ /* 0x000fe20000010000 */
[----:B0----5:R-:W-:Y:S01]  /*79a0*/  HMUL2.BF16_V2 R22, R128, R137 ;  /* 0x0000008980167232 */ /* 0x021fe20000200000 */
[----:B------:R-:W-:Y:S01]  /*79b0*/  HFMA2.MMA.BF16_V2 R132, R127, R136, -RZ ;  /* 0x000000887f847235 */ /* 0x000fe200003000ff */
[----:B------:R-:W-:Y:S01]  /*79c0*/  HMUL2.BF16_V2 R136, R130, R139 ;  /* 0x0000008b82887232 */ /* 0x000fe20000200000 */
[----:B------:R-:W-:Y:S01]  /*79d0*/  HFMA2.MMA.BF16_V2 R138, R129, R138, -RZ ;  /* 0x0000008a818a7235 */ /* 0x000fe200003000ff */
[----:B------:R-:W-:Y:S01]  /*79e0*/  FADD.FTZ R134, R134, R135 ;  /* 0x0000008786867221 */ /* 0x000fe20000010000 */
[C---:B------:R-:W-:Y:S01]  /*79f0*/  PRMT R23, R22.reuse, 0x7632, R23 ;  /* 0x0000763216177816 */ /* 0x040fe20000000017 */
[----:B------:R-:W-:Y:S01]  /*7a00*/  IMAD.U32 R22, R22, 0x10000, RZ ;  /* 0x0001000016167824 */ /* 0x000fe200078e00ff */
[C---:B------:R-:W-:Y:S01]  /*7a10*/  PRMT R137, R136.reuse, 0x7632, R137 ;  /* 0x0000763288897816 */ /* 0x040fe20000000089 */
[----:B------:R-:W-:Y:S02]  /*7a20*/  IMAD.U32 R136, R136, 0x10000, RZ ;  /* 0x0001000088887824 */ /* 0x000fe400078e00ff */
[----:B------:R-:W-:Y:S01]  /*7a30*/  FADD.FTZ R134, R134, R133 ;  /* 0x0000008586867221 */ /* 0x000fe20000010000 */
[----:B------:R-:W-:Y:S01]  /*7a40*/  IMAD.U32 R23, R23, 0x10000, RZ ;  /* 0x0001000017177824 */ /* 0x000fe200078e00ff */
[C---:B------:R-:W-:Y:S01]  /*7a50*/  PRMT R135, R132.reuse, 0x7632, R135 ;  /* 0x0000763284877816 */ /* 0x040fe20000000087 */
[----:B------:R-:W-:Y:S01]  /*7a60*/  IMAD.U32 R137, R137, 0x10000, RZ ;  /* 0x0001000089897824 */ /* 0x000fe200078e00ff */
[----:B------:R0:W5:Y:S01]  /*7a70*/  LDG.E.CONSTANT R133, desc[UR10][R24.64] ;  /* 0x0000000a18857981 */ /* 0x000162000c1e9900 */
[----:B------:R-:W-:-:S02]  /*7a80*/  IMAD.U32 R139, R132, 0x10000, RZ ;  /* 0x00010000848b7824 */ /* 0x000fc400078e00ff */
        /* <DEDUP_REMOVED lines=43> */
.L_x_18056:
[----:B------:R-:W-:Y:S05]  /*7d40*/  BSYNC B1 ;  /* 0x0000000000017941 */ /* 0x000fea0003800000 */
.L_x_18055:
[----:B0----5:R-:W-:Y:S01]  /*7d50*/  HFMA2.MMA.BF16_V2 R25, R127, R136, -RZ ;  /* 0x000000887f197235 */ /* 0x021fe200003000ff */
[----:B------:R-:W-:Y:S01]  /*7d60*/  HMUL2.BF16_V2 R133, R128, R133 ;  /* 0x0000008580857232 */ /* 0x000fe20000200000 */
[----:B------:R-:W-:Y:S01]  /*7d70*/  HFMA2.MMA.BF16_V2 R140, R129, R138, -RZ ;  /* 0x0000008a818c7235 */ /* 0x000fe200003000ff */
[----:B------:R-:W-:Y:S01]  /*7d80*/  FADD.FTZ R23, R22, R23 ;  /* 0x0000001716177221 */ /* 0x000fe20000010000 */
[----:B------:R-:W-:Y:S01]  /*7d90*/  FADD.FTZ R132, R132, R139 ;  /* 0x0000008b84847221 */ /* 0x000fe20000010000 */
[----:B------:R-:W-:Y:S01]  /*7da0*/  LEA R12, P2, R131, R12, 0x1 ;  /* 0x0000000c830c7211 */ /* 0x000fe200078408ff */
[----:B------:R-:W-:Y:S01]  /*7db0*/  HMUL2.BF16_V2 R135, R130, R135 ;  /* 0x0000008782877232 */ /* 0x000fe20000200000 */
[C---:B------:R-:W-:Y:S01]  /*7dc0*/  PRMT R22, R133.reuse, 0x7610, R22 ;  /* 0x0000761085167816 */ /* 0x040fe20000000016 */
[----:B------:R-:W-:Y:S01]  /*7dd0*/  FADD.FTZ R132, R132, R137 ;  /* 0x0000008984847221 */ /* 0x000fe20000010000 */
[----:B------:R-:W-:Y:S01]  /*7de0*/  PRMT R24, R133, 0x7632, R24 ;  /* 0x0000763285187816 */ /* 0x000fe20000000018 */
[----:B------:R-:W-:Y:S01]  /*7df0*/  FADD.FTZ R39, R134, R39 ;  /* 0x0000002786277221 */ /* 0x000fe20000010000 */
[----:B------:R-:W-:Y:S01]  /*7e00*/  PRMT R133, R25, 0x7632, R133 ;  /* 0x0000763219857816 */ /* 0x000fe20000000085 */
[----:B------:R-:W-:-:S02]  /*7e10*/  IMAD.U32 R22, R22, 0x10000, RZ ;  /* 0x0001000016167824 */ /* 0x000fc400078e00ff */
[----:B------:R-:W-:Y:S01]  /*7e20*/  FADD.FTZ R23, R132, R23 ;  /* 0x0000001784177221 */ /* 0x000fe20000010000 */
[----:B------:R-:W-:Y:S01]  /*7e30*/  IMAD.U32 R139, R24, 0x10000, RZ ;  /* 0x00010000188b7824 */ /* 0x000fe200078e00ff */
[----:B------:R-:W-:Y:S01]  /*7e40*/  SHF.L.U32 R138, R133, 0x10, RZ ;  /* 0x00000010858a7819 */ /* 0x000fe200000006ff */
[----:B------:R-:W-:Y:S01]  /*7e50*/  IMAD.U32 R25, R25, 0x10000, RZ ;  /* 0x0001000019197824 */ /* 0x000fe200078e00ff */
[----:B------:R-:W-:Y:S01]  /*7e60*/  PRMT R24, R140, 0x7632, R24 ;  /* 0x000076328c187816 */ /* 0x000fe20000000018 */
[----:B------:R-:W-:Y:S01]  /*7e70*/  FADD.FTZ R139, R22, R139 ;  /* 0x0000008b168b7221 */ /* 0x000fe20000010000 */
[----:B------:R-:W-:Y:S01]  /*7e80*/  PRMT R22, R140, 0x7610, R22 ;  /* 0x000076108c167816 */ /* 0x000fe20000000016 */
[----:B------:R-:W-:Y:S01]  /*7e90*/  FADD.FTZ R138, R25, R138 ;  /* 0x0000008a198a7221 */ /* 0x000fe20000010000 */
[----:B------:R0:W5:Y:S01]  /*7ea0*/  LDG.E.CONSTANT R132, desc[UR10][R4.64+0xc] ;  /* 0x00000c0a04847981 */ /* 0x000162000c1e9900 */
[----:B------:R-:W-:Y:S01]  /*7eb0*/  IMAD.U32 R25, R24, 0x10000, RZ ;  /* 0x0001000018197824 */ /* 0x000fe200078e00ff */
[----:B------:R-:W-:Y:S01]  /*7ec0*/  LEA.HI.X.SX32 R24, R80, R97, 0x1, P1 ;  /* 0x0000006150187211 */ /* 0x000fe200008f0eff */
[----:B------:R-:W-:Y:S01]  /*7ed0*/  IMAD.U32 R22, R22, 0x10000, RZ ;  /* 0x0001000016167824 */ /* 0x000fe200078e00ff */
[----:B------:R0:W5:Y:S01]  /*7ee0*/  LDG.E.CONSTANT R97, desc[UR10][R4.64+0x8] ;  /* 0x0000080a04617981 */ /* 0x000162000c1e9900 */
[C---:B------:R-:W-:Y:S01]  /*7ef0*/  PRMT R136, R135.reuse, 0x7632, R136 ;  /* 0x0000763287887816 */ /* 0x040fe20000000088 */
[----:B------:R-:W-:-:S02]  /*7f00*/  IMAD.U32 R135, R135, 0x10000, RZ ;  /* 0x0001000087877824 */ /* 0x000fc400078e00ff */
[----:B------:R-:W-:Y:S01]  /*7f10*/  FADD.FTZ R22, R22, R25 ;  /* 0x0000001916167221 */ /* 0x000fe20000010000 */
[----:B------:R-:W-:Y:S01]  /*7f20*/  LEA.HI.X R13, R131, R13, R24, 0x1, P2 ;  /* 0x0000000d830d7211 */ /* 0x000fe200010f0c18 */
[----:B------:R0:W5:Y:S01]  /*7f30*/  LDG.E.CONSTANT R25, desc[UR10][R4.64] ;  /* 0x0000000a04197981 */ /* 0x000162000c1e9900 */
[----:B------:R-:W-:Y:S02]  /*7f40*/  IMAD.U32 R136, R136, 0x10000, RZ ;  /* 0x0001000088887824 */ /* 0x000fe400078e00ff */
[----:B------:R-:W-:Y:S01]  /*7f50*/  FADD.FTZ R138, R139, R138 ;  /* 0x0000008a8b8a7221 */ /* 0x000fe20000010000 */
[----:B------:R0:W5:Y:S01]  /*7f60*/  LDG.E.CONSTANT R24, desc[UR10][R4.64+0x4] ;  /* 0x0000040a04187981 */ /* 0x000162000c1e9900 */
[----:B------:R-:W-:Y:S01]  /*7f70*/  FADD.FTZ R135, R135, R136 ;  /* 0x0000008887877221 */ /* 0x000fe20000010000 */
[----:B------:R-:W-:Y:S03]  /*7f80*/  BSSY B1, `(.L_x_18057) ;  /* 0x0000022000017945 */ /* 0x000fe60003800000 */
[----:B------:R-:W-:-:S04]  /*7f90*/  FADD.FTZ R135, R138, R135 ;  /* 0x000000878a877221 */ /* 0x000fc80000010000 */
[----:B------:R-:W-:Y:S01]  /*7fa0*/  FADD.FTZ R22, R135, R22 ;  /* 0x0000001687167221 */ /* 0x000fe20000010000 */
[----:B0-----:R-:W-:Y:S06]  /*7fb0*/  @P0 BRA `(.L_x_18058) ;  /* 0x0000000000780947 */ /* 0x001fec0003800000 */
[C---:B------:R-:W-:Y:S01]  /*7fc0*/  VIADD R4, R64.reuse, 0xfffffff9 ;  /* 0xfffffff940047836 */ /* 0x040fe20000000000 */
[C---:B------:R-:W-:Y:S01]  /*7fd0*/  IADD3 R134, R64.reuse, -0x5, RZ ;  /* 0xfffffffb40867810 */ /* 0x040fe20007ffe0ff */
[C---:B------:R-:W-:Y:S01]  /*7fe0*/  VIADD R136, R64.reuse, 0xfffffffc ;  /* 0xfffffffc40887836 */ /* 0x040fe20000000000 */
[----:B------:R-:W-:Y:S02]  /*7ff0*/  IADD3 R138, R64, -0x1, RZ ;  /* 0xffffffff408a7810 */ /* 0x000fe40007ffe0ff */
        /* <DEDUP_REMOVED lines=26> */
.L_x_18058:
[----:B------:R-:W-:Y:S05]  /*81a0*/  BSYNC B1 ;  /* 0x0000000000017941 */ /* 0x000fea0003800000 */
.L_x_18057:
[----:B-----5:R-:W-:Y:S01]  /*81b0*/  HFMA2.MMA.BF16_V2 R24, R127, R24, -RZ ;  /* 0x000000187f187235 */ /* 0x020fe200003000ff */
[----:B------:R-:W-:Y:S02]  /*81c0*/  HMUL2.BF16_V2 R97, R130, R97 ;  /* 0x0000006182617232 */ /* 0x000fe40000200000 */
[----:B------:R-:W-:Y:S01]  /*81d0*/  FADD.FTZ R40, R23, R40 ;  /* 0x0000002817287221 */ /* 0x000fe20000010000 */
[----:B------:R-:W-:Y:S01]  /*81e0*/  FADD.FTZ R41, R22, R41 ;  /* 0x0000002916297221 */ /* 0x000fe20000010000 */
[----:B------:R-:W-:Y:S01]  /*81f0*/  HMUL2.BF16_V2 R4, R128, R25 ;  /* 0x0000001980047232 */ /* 0x000fe20000200000 */
[----:B------:R0:W5:Y:S01]  /*8200*/  LDG.E.CONSTANT R134, desc[UR10][R6.64+0x4] ;  /* 0x0000040a06867981 */ /* 0x000162000c1e9900 */
[----:B------:R-:W-:-:S03]  /*8210*/  PRMT R25, R97, 0x7632, R25 ;  /* 0x0000763261197816 */ /* 0x000fc60000000019 */
[----:B------:R0:W5:Y:S01]  /*8220*/  LDG.E.CONSTANT R131, desc[UR10][R6.64+0x8] ;  /* 0x0000080a06837981 */ /* 0x000162000c1e9900 */
[C---:B------:R-:W-:Y:S02]  /*8230*/  PRMT R22, R24.reuse, 0x7610, R22 ;  /* 0x0000761018167816 */ /* 0x040fe40000000016 */
[----:B------:R-:W-:Y:S01]  /*8240*/  PRMT R23, R24, 0x7632, R23 ;  /* 0x0000763218177816 */ /* 0x000fe20000000017 */
[----:B------:R0:W5:Y:S01]  /*8250*/  LDG.E.CONSTANT R136, desc[UR10][R6.64+0xc] ;  /* 0x00000c0a06887981 */ /* 0x000162000c1e9900 */
[----:B------:R-:W-:Y:S01]  /*8260*/  PRMT R24, R97, 0x7610, R24 ;  /* 0x0000761061187816 */ /* 0x000fe20000000018 */
[----:B------:R-:W-:Y:S01]  /*8270*/  BSSY B1, `(.L_x_18059) ;  /* 0x0000022000017945 */ /* 0x000fe20003800000 */
[----:B------:R-:W-:Y:S01]  /*8280*/  PRMT R5, R4, 0x7632, R5 ;  /* 0x0000763204057816 */ /* 0x000fe20000000005 */
[----:B------:R0:W5:Y:S02]  /*8290*/  LDG.E.CONSTANT R97, desc[UR10][R6.64] ;  /* 0x0000000a06617981 */ /* 0x000164000c1e9900 */
[----:B------:R-:W-:Y:S05]  /*82a0*/  @P0 BRA `(.L_x_18060) ;  /* 0x0000000000780947 */ /* 0x000fea0003800000 */
[C---:B0-----:R-:W-:Y:S01]  /*82b0*/  VIADD R6, R64.reuse, 0xfffffff9 ;  /* 0xfffffff940067836 */ /* 0x041fe20000000000 */
[----:B-----5:R-:W-:Y:S01]  /*82c0*/  PRMT R133, R131, 0x7632, R133 ;  /* 0x0000763283857816 */ /* 0x020fe20000000085 */
[C---:B------:R-:W-:Y:S02]  /*82d0*/  VIADD R138, R64.reuse, 0xfffffffb ;  /* 0xfffffffb408a7836 */ /* 0x040fe40000000000 */
[----:B------:R-:W-:Y:S01]  /*82e0*/  VIADD R140, R64, 0xfffffffc ;  /* 0xfffffffc408c7836 */ /* 0x000fe20000000000 */
[-C--:B------:R-:W-:Y:S01]  /*82f0*/  ISETP.GE.AND P5, PT, R6, R53.reuse, PT ;  /* 0x000000350600720c */ /* 0x080fe20003fa6270 */
[----:B------:R-:W-:Y:S01]  /*8300*/  VIADD R142, R64, 0xffffffff ;  /* 0xffffffff408e7836 */ /* 0x000fe20000000000 */
[----:B------:R-:W-:Y:S01]  /*8310*/  ISETP.GE.AND P1, PT, R138, R53, PT ;  /* 0x000000358a00720c */ /* 0x000fe20003f26270 */
[C---:B------:R-:W-:Y:S01]  /*8320*/  VIADD R138, R64.reuse, 0xfffffffe ;  /* 0xfffffffe408a7836 */ /* 0x040fe20000000000 */
[----:B------:R-:W-:Y:S02]  /*8330*/  IADD3 R6, R64, -0x3, RZ ;  /* 0xfffffffd40067810 */ /* 0x000fe40007ffe0ff */
[----:B------:R-:W-:-:S02]  /*8340*/  SEL R7, R134, RZ, !P1 ;  /* 0x000000ff86077207 */ /* 0x000fc40004800000 */
[-C--:B------:R-:W-:Y:S02]  /*8350*/  ISETP.GE.AND P1, PT, R64, R53.reuse, PT ;  /* 0x000000354000720c */ /* 0x080fe40003f26270 */
[-C--:B------:R-:W-:Y:S02]  /*8360*/  ISETP.GE.AND P4, PT, R6, R53.reuse, PT ;  /* 0x000000350600720c */ /* 0x080fe40003f86270 */
[-C--:B------:R-:W-:Y:S01]  /*8370*/  ISETP.GE.AND P3, PT, R138, R53.reuse, PT ;  /* 0x000000358a00720c */ /* 0x080fe20003f66270 */
[----:B------:R-:W-:Y:S01]  /*8380*/  VIADD R138, R64, 0xfffffffa ;  /* 0xfffffffa408a7836 */ /* 0x000fe20000000000 */
[-C--:B------:R-:W-:Y:S02]  /*8390*/  ISETP.GE.AND P6, PT, R140, R53.reuse, PT ;  /* 0x000000358c00720c */ /* 0x080fe40003fc6270 */
[----:B------:R-:W-:Y:S02]  /*83a0*/  PRMT R6, R134, 0x7632, R6 ;  /* 0x0000763286067816 */ /* 0x000fe40000000006 */
[----:B------:R-:W-:-:S02]  /*83b0*/  ISETP.GE.AND P2, PT, R142, R53, PT ;  /* 0x000000358e00720c */ /* 0x000fc40003f46270 */
[----:B------:R-:W-:Y:S02]  /*83c0*/  @P5 PRMT R97, RZ, 0x7610, R97 ;  /* 0x00007610ff615816 */ /* 0x000fe40000000061 */
[----:B------:R-:W-:Y:S02]  /*83d0*/  SEL R134, R6, RZ, !P6 ;  /* 0x000000ff06867207 */ /* 0x000fe40007000000 */
        /* <DEDUP_REMOVED lines=11> */
.L_x_18060:
[----:B------:R-:W-:Y:S05]  /*8490*/  BSYNC B1 ;  /* 0x0000000000017941 */ /* 0x000fea0003800000 */
.L_x_18059:
[----:B------:R-:W-:Y:S01]  /*84a0*/  IMAD.U32 R22, R22, 0x10000, RZ ;  /* 0x0001000016167824 */ /* 0x000fe200078e00ff */
[----:B-----5:R-:W-:Y:S01]  /*84b0*/  HFMA2.MMA.BF16_V2 R97, R128, R97, -RZ ;  /* 0x0000006180617235 */ /* 0x020fe200003000ff */
[----:B------:R-:W-:Y:S02]  /*84c0*/  IMAD.U32 R23, R23, 0x10000, RZ ;  /* 0x0001000017177824 */ /* 0x000fe400078e00ff */
[----:B0-----:R-:W-:Y:S01]  /*84d0*/  HMUL2.BF16_V2 R7, R127, R134 ;  /* 0x000000867f077232 */ /* 0x001fe20000200000 */
[----:B------:R-:W-:Y:S01]  /*84e0*/  SHF.L.U32 R5, R5, 0x10, RZ ;  /* 0x0000001005057819 */ /* 0x000fe200000006ff */
[----:B------:R-:W-:Y:S02]  /*84f0*/  IMAD.U32 R4, R4, 0x10000, RZ ;  /* 0x0001000004047824 */ /* 0x000fe400078e00ff */
[----:B------:R-:W-:Y:S01]  /*8500*/  FADD.FTZ R23, R22, R23 ;  /* 0x0000001716177221 */ /* 0x000fe20000010000 */
[----:B------:R-:W-:Y:S01]  /*8510*/  IMAD.U32 R24, R24, 0x10000, RZ ;  /* 0x0001000018187824 */ /* 0x000fe200078e00ff */
[C---:B------:R-:W-:Y:S01]  /*8520*/  PRMT R22, R7.reuse, 0x7632, R22 ;  /* 0x0000763207167816 */ /* 0x040fe20000000016 */
[--C-:B------:R-:W-:Y:S01]  /*8530*/  FADD.FTZ R4, R4, R5.reuse ;  /* 0x0000000504047221 */ /* 0x100fe20000010000 */
[----:B------:R-:W-:Y:S01]  /*8540*/  IMAD.U32 R7, R7, 0x10000, RZ ;  /* 0x0001000007077824 */ /* 0x000fe200078e00ff */
[----:B------:R-:W-:Y:S01]  /*8550*/  PRMT R5, R97, 0x7610, R5 ;  /* 0x0000761061057816 */ /* 0x000fe20000000005 */
[----:B------:R-:W-:Y:S01]  /*8560*/  IMAD.U32 R25, R25, 0x10000, RZ ;  /* 0x0001000019197824 */ /* 0x000fe200078e00ff */
[----:B------:R-:W-:Y:S01]  /*8570*/  PRMT R6, R97, 0x7632, R6 ;  /* 0x0000763261067816 */ /* 0x000fe20000000006 */
[----:B------:R-:W-:-:S02]  /*8580*/  IMAD.U32 R22, R22, 0x10000, RZ ;  /* 0x0001000016167824 */ /* 0x000fc400078e00ff */
[----:B------:R-:W-:Y:S01]  /*8590*/  FADD.FTZ R23, R4, R23 ;  /* 0x0000001704177221 */ /* 0x000fe20000010000 */
[C---:B------:R-:W-:Y:S01]  /*85a0*/  HFMA2.MMA.BF16_V2 R4, R129.reuse, R132, -RZ ;  /* 0x0000008481047235 */ /* 0x040fe200003000ff */
[----:B------:R-:W-:Y:S01]  /*85b0*/  SHF.L.U32 R5, R5, 0x10, RZ ;  /* 0x0000001005057819 */ /* 0x000fe200000006ff */
[----:B------:R-:W-:Y:S01]  /*85c0*/  FADD.FTZ R132, R7, R22 ;  /* 0x0000001607847221 */ /* 0x000fe20000010000 */
[----:B------:R-:W-:Y:S01]  /*85d0*/  IMAD.U32 R6, R6, 0x10000, RZ ;  /* 0x0001000006067824 */ /* 0x000fe200078e00ff */
[----:B------:R-:W-:Y:S01]  /*85e0*/  HFMA2.MMA.BF16_V2 R22, R129, R136, -RZ ;  /* 0x0000008881167235 */ /* 0x000fe200003000ff */
[----:B------:R-:W-:Y:S02]  /*85f0*/  FADD.FTZ R24, R24, R25 ;  /* 0x0000001918187221 */ /* 0x000fe40000010000 */
[----:B------:R-:W-:Y:S01]  /*8600*/  FADD.FTZ R97, R5, R6 ;  /* 0x0000000605617221 */ /* 0x000fe20000010000 */
[----:B------:R-:W-:Y:S02]  /*8610*/  HMUL2.BF16_V2 R6, R130, R131 ;  /* 0x0000008382067232 */ /* 0x000fe40000200000 */
[----:B------:R-:W-:Y:S01]  /*8620*/  FADD.FTZ R23, R23, R24 ;  /* 0x0000001817177221 */ /* 0x000fe20000010000 */
[C---:B------:R-:W-:Y:S01]  /*8630*/  PRMT R5, R4.reuse, 0x7632, R5 ;  /* 0x0000763204057816 */ /* 0x040fe20000000005 */
[----:B------:R-:W-:Y:S01]  /*8640*/  IMAD.U32 R4, R4, 0x10000, RZ ;  /* 0x0001000004047824 */ /* 0x000fe200078e00ff */
[----:B------:R0:W5:Y:S01]  /*8650*/  LDG.E.CONSTANT R24, desc[UR10][R8.64+0xc] ;  /* 0x00000c0a08187981 */ /* 0x000162000c1e9900 */
        /* <DEDUP_REMOVED lines=10> */
[----:B------:R0:W5:Y:S01]  /*8700*/  LDG.E.CONSTANT R5, desc[UR10][R8.64] ;  /* 0x0000000a08057981 */ /* 0x000162000c1e9900 */
[----:B------:R-:W-:Y:S01]  /*8710*/  FADD.FTZ R25, R22, R25 ;  /* 0x0000001916197221 */ /* 0x000fe20000010000 */
[----:B------:R-:W-:Y:S01]  /*8720*/  BSSY B1, `(.L_x_18061) ;  /* 0x0000023000017945 */ /* 0x000fe20003800000 */
[----:B------:R-:W-:Y:S01]  /*8730*/  FADD.FTZ R6, R97, R6 ;  /* 0x0000000661067221 */ /* 0x000fe20000010000 */
[----:B------:R0:W5:Y:S04]  /*8740*/  LDG.E.CONSTANT R22, desc[UR10][R8.64+0x4] ;  /* 0x0000040a08167981 */ /* 0x000168000c1e9900 */
[----:B------:R0:W5:Y:S01]  /*8750*/  LDG.E.CONSTANT R7, desc[UR10][R8.64+0x8] ;  /* 0x0000080a08077981 */ /* 0x000162000c1e9900 */
[----:B------:R-:W-:Y:S05]  /*8760*/  @P0 BRA `(.L_x_18062) ;  /* 0x0000000000780947 */ /* 0x000fea0003800000 */
[C---:B0-----:R-:W-:Y:S01]  /*8770*/  VIADD R8, R64.reuse, 0xfffffff9 ;  /* 0xfffffff940087836 */ /* 0x041fe20000000000 */
        /* <DEDUP_REMOVED lines=29> */
.L_x_18062:
[----:B------:R-:W-:Y:S05]  /*8950*/  BSYNC B1 ;  /* 0x0000000000017941 */ /* 0x000fea0003800000 */
.L_x_18061:
[----:B------:R-:W-:Y:S01]  /*8960*/  FADD.FTZ R6, R6, R25 ;  /* 0x0000001906067221 */ /* 0x000fe20000010000 */
[----:B------:R1:W5:Y:S02]  /*8970*/  LDG.E.CONSTANT R132, desc[UR10][R10.64+0x4] ;  /* 0x0000040a0a847981 */ /* 0x000364000c1e9900 */
[----:B-----5:R-:W-:Y:S01]  /*8980*/  HFMA2.MMA.BF16_V2 R22, R127, R22, -RZ ;  /* 0x000000167f167235 */ /* 0x020fe200003000ff */
[----:B------:R-:W-:Y:S02]  /*8990*/  HMUL2.BF16_V2 R5, R128, R5 ;  /* 0x0000000580057232 */ /* 0x000fe40000200000 */
[----:B------:R-:W-:Y:S01]  /*89a0*/  FADD.FTZ R23, R23, R4 ;  /* 0x0000000417177221 */ /* 0x000fe20000010000 */
[----:B------:R1:W5:Y:S01]  /*89b0*/  LDG.E.CONSTANT R25, desc[UR10][R10.64] ;  /* 0x0000000a0a197981 */ /* 0x000362000c1e9900 */
[----:B0-----:R-:W-:-:S03]  /*89c0*/  HMUL2.BF16_V2 R9, R130, R7 ;  /* 0x0000000782097232 */ /* 0x001fc60000200000 */
[----:B------:R1:W5:Y:S04]  /*89d0*/  LDG.E.CONSTANT R97, desc[UR10][R10.64+0x8] ;  /* 0x0000080a0a617981 */ /* 0x000368000c1e9900 */
[----:B------:R1:W5:Y:S01]  /*89e0*/  LDG.E.CONSTANT R134, desc[UR10][R10.64+0xc] ;  /* 0x00000c0a0a867981 */ /* 0x000362000c1e9900 */
[----:B------:R-:W-:Y:S01]  /*89f0*/  BSSY B1, `(.L_x_18063) ;  /* 0x0000025000017945 */ /* 0x000fe20003800000 */
[----:B------:R-:W-:Y:S02]  /*8a00*/  PRMT R4, R5, 0x7610, R4 ;  /* 0x0000761005047816 */ /* 0x000fe40000000004 */
[C---:B------:R-:W-:Y:S02]  /*8a10*/  PRMT R7, R22.reuse, 0x7610, R7 ;  /* 0x0000761016077816 */ /* 0x040fe40000000007 */
[----:B------:R-:W-:-:S02]  /*8a20*/  PRMT R8, R22, 0x7632, R8 ;  /* 0x0000763216087816 */ /* 0x000fc40000000008 */
[----:B------:R-:W-:Y:S02]  /*8a30*/  PRMT R5, R5, 0x7632, R5 ;  /* 0x0000763205057816 */ /* 0x000fe40000000005 */
[----:B------:R-:W-:Y:S01]  /*8a40*/  PRMT R22, R9, 0x7632, R22 ;  /* 0x0000763209167816 */ /* 0x000fe20000000016 */
[----:B-1----:R-:W-:Y:S06]  /*8a50*/  @P0 BRA `(.L_x_18064) ;  /* 0x0000000000780947 */ /* 0x002fec0003800000 */
[C---:B------:R-:W-:Y:S01]  /*8a60*/  VIADD R10, R64.reuse, 0xfffffff9 ;  /* 0xfffffff9400a7836 */ /* 0x040fe20000000000 */
        /* <DEDUP_REMOVED lines=29> */
.L_x_18064:
[----:B------:R-:W-:Y:S05]  /*8c40*/  BSYNC B1 ;  /* 0x0000000000017941 */ /* 0x000fea0003800000 */
.L_x_18063:
        /* <DEDUP_REMOVED lines=9> */
[----:B------:R-:W-:Y:S01]  /*8ce0*/  PRMT R10, R132, 0x7632, R10 ;  /* 0x00007632840a7816 */ /* 0x000fe2000000000a */
[----:B------:R-:W-:-:S02]  /*8cf0*/  IMAD.U32 R22, R22, 0x10000, RZ ;  /* 0x0001000016167824 */ /* 0x000fc400078e00ff */
[----:B------:R-:W-:Y:S01]  /*8d00*/  FADD.FTZ R7, R7, R8 ;  /* 0x0000000807077221 */ /* 0x000fe20000010000 */
[----:B------:R-:W-:Y:S01]  /*8d10*/  PRMT R5, R25, 0x7610, R5 ;  /* 0x0000761019057816 */ /* 0x000fe20000000005 */
[----:B------:R0:W5:Y:S01]  /*8d20*/  LDG.E.CONSTANT R6, desc[UR10][R18.64+0xc] ;  /* 0x00000c0a12067981 */ /* 0x000162000c1e9900 */
[----:B------:R-:W-:Y:S01]  /*8d30*/  FADD.FTZ R22, R9, R22 ;  /* 0x0000001609167221 */ /* 0x000fe20000010000 */
[----:B------:R-:W-:Y:S01]  /*8d40*/  PRMT R8, R25, 0x7632, R8 ;  /* 0x0000763219087816 */ /* 0x000fe20000000008 */
[----:B------:R-:W-:Y:S01]  /*8d50*/  IMAD.U32 R10, R10, 0x10000, RZ ;  /* 0x000100000a0a7824 */ /* 0x000fe200078e00ff */
[----:B------:R-:W-:Y:S01]  /*8d60*/  PRMT R9, R132, 0x7610, R9 ;  /* 0x0000761084097816 */ /* 0x000fe20000000009 */
[----:B------:R-:W-:Y:S01]  /*8d70*/  FADD.FTZ R7, R4, R7 ;  /* 0x0000000704077221 */ /* 0x000fe20000010000 */
[----:B------:R-:W-:Y:S01]  /*8d80*/  SHF.L.U32 R5, R5, 0x10, RZ ;  /* 0x0000001005057819 */ /* 0x000fe200000006ff */
[----:B------:R-:W-:Y:S01]  /*8d90*/  IMAD.U32 R8, R8, 0x10000, RZ ;  /* 0x0001000008087824 */ /* 0x000fe200078e00ff */
[----:B------:R-:W-:Y:S01]  /*8da0*/  HFMA2.MMA.BF16_V2 R4, R129, R24, -RZ ;  /* 0x0000001881047235 */ /* 0x000fe200003000ff */
[----:B------:R-:W-:-:S02]  /*8db0*/  IMAD.U32 R9, R9, 0x10000, RZ ;  /* 0x0001000009097824 */ /* 0x000fc400078e00ff */
[----:B------:R-:W-:Y:S01]  /*8dc0*/  FADD.FTZ R7, R7, R22 ;  /* 0x0000001607077221 */ /* 0x000fe20000010000 */
[----:B------:R-:W-:Y:S01]  /*8dd0*/  FADD.FTZ R24, R5, R8 ;  /* 0x0000000805187221 */ /* 0x000fe20000010000 */
[----:B------:R-:W-:Y:S02]  /*8de0*/  HMUL2.BF16_V2 R8, R130, R97 ;  /* 0x0000006182087232 */ /* 0x000fe40000200000 */
[----:B------:R-:W-:Y:S01]  /*8df0*/  FADD.FTZ R25, R9, R10 ;  /* 0x0000000a09197221 */ /* 0x000fe20000010000 */
[----:B------:R-:W-:Y:S01]  /*8e00*/  HFMA2.MMA.BF16_V2 R10, R129, R134, -RZ ;  /* 0x00000086810a7235 */ /* 0x000fe200003000ff */
[----:B------:R-:W-:Y:S01]  /*8e10*/  FADD.FTZ R42, R23, R42 ;  /* 0x0000002a172a7221 */ /* 0x000fe20000010000 */
[C---:B------:R-:W-:Y:S01]  /*8e20*/  PRMT R9, R8.reuse, 0x7632, R9 ;  /* 0x0000763208097816 */ /* 0x040fe20000000009 */
[----:B------:R-:W-:Y:S01]  /*8e30*/  IMAD.U32 R8, R8, 0x10000, RZ ;  /* 0x0001000008087824 */ /* 0x000fe200078e00ff */
[C---:B------:R-:W-:Y:S01]  /*8e40*/  PRMT R5, R4.reuse, 0x7632, R5 ;  /* 0x0000763204057816 */ /* 0x040fe20000000005 */
[----:B------:R-:W-:Y:S01]  /*8e50*/  IMAD.U32 R4, R4, 0x10000, RZ ;  /* 0x0001000004047824 */ /* 0x000fe200078e00ff */
[----:B------:R-:W-:Y:S01]  /*8e60*/  SHF.L.U32 R9, R9, 0x10, RZ ;  /* 0x0000001009097819 */ /* 0x000fe200000006ff */
[----:B------:R-:W-:-:S03]  /*8e70*/  FADD.FTZ R24, R24, R25 ;  /* 0x0000001918187221 */ /* 0x000fc60000010000 */
[----:B------:R-:W-:Y:S01]  /*8e80*/  PRMT R11, R10, 0x7632, R11 ;  /* 0x000076320a0b7816 */ /* 0x000fe2000000000b */
[----:B------:R-:W-:Y:S02]  /*8e90*/  IMAD.U32 R5, R5, 0x10000, RZ ;  /* 0x0001000005057824 */ /* 0x000fe400078e00ff */
[----:B------:R-:W-:Y:S01]  /*8ea0*/  FADD.FTZ R9, R8, R9 ;  /* 0x0000000908097221 */ /* 0x000fe20000010000 */
[----:B------:R-:W-:Y:S02]  /*8eb0*/  IMAD.U32 R10, R10, 0x10000, RZ ;  /* 0x000100000a0a7824 */ /* 0x000fe400078e00ff */
[----:B------:R-:W-:Y:S02]  /*8ec0*/  IMAD.U32 R11, R11, 0x10000, RZ ;  /* 0x000100000b0b7824 */ /* 0x000fe400078e00ff */
[----:B------:R-:W-:Y:S01]  /*8ed0*/  FADD.FTZ R4, R4, R5 ;  /* 0x0000000504047221 */ /* 0x000fe20000010000 */
[----:B------:R-:W-:Y:S01]  /*8ee0*/  FADD.FTZ R9, R24, R9 ;  /* 0x0000000918097221 */ /* 0x000fe20000010000 */
[----:B------:R0:W5:Y:S01]  /*8ef0*/  LDG.E.CONSTANT R5, desc[UR10][R18.64] ;  /* 0x0000000a12057981 */ /* 0x000162000c1e9900 */
[----:B------:R-:W-:Y:S01]  /*8f00*/  FADD.FTZ R10, R10, R11 ;  /* 0x0000000b0a0a7221 */ /* 0x000fe20000010000 */
[----:B------:R-:W-:-:S02]  /*8f10*/  FADD.FTZ R7, R7, R4 ;  /* 0x0000000407077221 */ /* 0x000fc40000010000 */
[----:B------:R0:W5:Y:S01]  /*8f20*/  LDG.E.CONSTANT R4, desc[UR10][R18.64+0x4] ;  /* 0x0000040a12047981 */ /* 0x000162000c1e9900 */
[----:B------:R-:W-:-:S03]  /*8f30*/  FADD.FTZ R10, R9, R10 ;  /* 0x0000000a090a7221 */ /* 0x000fc60000010000 */
[----:B------:R0:W5:Y:S01]  /*8f40*/  LDG.E.CONSTANT R9, desc[UR10][R18.64+0x8] ;  /* 0x0000080a12097981 */ /* 0x000162000c1e9900 */
[----:B------:R-:W-:Y:S04]  /*8f50*/  BSSY B1, `(.L_x_18065) ;  /* 0x0000020000017945 */ /* 0x000fe80003800000 */
[----:B------:R-:W-:Y:S05]  /*8f60*/  @P0 BRA `(.L_x_18066) ;  /* 0x0000000000780947 */ /* 0x000fea0003800000 */
[C---:B------:R-:W-:Y:S01]  /*8f70*/  VIADD R8, R64.reuse, 0xfffffff9 ;  /* 0xfffffff940087836 */ /* 0x040fe20000000000 */
[C---:B0-----:R-:W-:Y:S01]  /*8f80*/  IADD3 R18, R64.reuse, -0x5, RZ ;  /* 0xfffffffb40127810 */ /* 0x041fe20007ffe0ff */
[C---:B------:R-:W-:Y:S01]  /*8f90*/  VIADD R22, R64.reuse, 0xfffffffc ;  /* 0xfffffffc40167836 */ /* 0x040fe20000000000 */
[----:B------:R-:W-:Y:S02]  /*8fa0*/  IADD3 R24, R64, -0x1, RZ ;  /* 0xffffffff40187810 */ /* 0x000fe40007ffe0ff */
[-C--:B------:R-:W-:Y:S01]  /*8fb0*/  ISETP.GE.AND P1, PT, R18, R53.reuse, PT ;  /* 0x000000351200720c */ /* 0x080fe20003f26270 */
[----:B------:R-:W-:Y:S01]  /*8fc0*/  VIADD R18, R64, 0xfffffffe ;  /* 0xfffffffe40127836 */ /* 0x000fe20000000000 */
[-C--:B------:R-:W-:Y:S01]  /*8fd0*/  ISETP.GE.AND P5, PT, R8, R53.reuse, PT ;  /* 0x000000350800720c */ /* 0x080fe20003fa6270 */
[----:B------:R-:W-:Y:S01]  /*8fe0*/  VIADD R8, R64, 0xfffffffd ;  /* 0xfffffffd40087836 */ /* 0x000fe20000000000 */
[-C--:B------:R-:W-:Y:S01]  /*8ff0*/  ISETP.GE.AND P6, PT, R22, R53.reuse, PT ;  /* 0x000000351600720c */ /* 0x080fe20003fc6270 */
[----:B------:R-:W-:Y:S01]  /*9000*/  VIADD R22, R64, 0xfffffffa ;  /* 0xfffffffa40167836 */ /* 0x000fe20000000000 */
[----:B------:R-:W-:-:S02]  /*9010*/  ISETP.GE.AND P3, PT, R18, R53, PT ;  /* 0x000000351200720c */ /* 0x000fc40003f66270 */
[----:B-----5:R-:W-:Y:S02]  /*9020*/  SEL R18, R4, RZ, !P1 ;  /* 0x000000ff04127207 */ /* 0x020fe40004800000 */
[-C--:B------:R-:W-:Y:S02]  /*9030*/  ISETP.GE.AND P1, PT, R64, R53.reuse, PT ;  /* 0x000000354000720c */ /* 0x080fe40003f26270 */
[-C--:B------:R-:W-:Y:S02]  /*9040*/  ISETP.GE.AND P4, PT, R8, R53.reuse, PT ;  /* 0x000000350800720c */ /* 0x080fe40003f86270 */
        /* <DEDUP_REMOVED lines=11> */
[C---:B------:R-:W-:Y:S02]  /*9100*/  @P1 PRMT R6, R19.reuse, 0x5410, RZ ;  /* 0x0000541013061816 */ /* 0x040fe400000000ff */
[----:B------:R-:W-:Y:S02]  /*9110*/  PRMT R4, R18, 0x5410, R11 ;  /* 0x0000541012047816 */ /* 0x000fe4000000000b */
[----:B------:R-:W-:Y:S02]  /*9120*/  PRMT R9, R22, 0x5410, R9 ;  /* 0x0000541016097816 */ /* 0x000fe40000000009 */
[----:B------:R-:W-:-:S02]  /*9130*/  @!P1 PRMT R6, R19, 0x7610, R6 ;  /* 0x0000761013069816 */ /* 0x000fc40000000006 */
[----:B------:R-:W-:-:S07]  /*9140*/  PRMT R5, R5, 0x5410, R8 ;  /* 0x0000541005057816 */ /* 0x000fce0000000008 */
.L_x_18066:
[----:B------:R-:W-:Y:S05]  /*9150*/  BSYNC B1 ;  /* 0x0000000000017941 */ /* 0x000fea0003800000 */
.L_x_18065:
[----:B------:R1:W5:Y:S01]  /*9160*/  LDG.E.CONSTANT R11, desc[UR10][R20.64] ;  /* 0x0000000a140b7981 */ /* 0x000362000c1e9900 */
[----:B------:R-:W-:Y:S01]  /*9170*/  FADD.FTZ R44, R7, R44 ;  /* 0x0000002c072c7221 */ /* 0x000fe20000010000 */
[----:B-----5:R-:W-:Y:S01]  /*9180*/  HFMA2.MMA.BF16_V2 R7, R127, R4, -RZ ;  /* 0x000000047f077235 */ /* 0x020fe200003000ff */
[----:B------:R-:W-:Y:S01]  /*9190*/  HMUL2.BF16_V2 R5, R128, R5 ;  /* 0x0000000580057232 */ /* 0x000fe20000200000 */
[----:B0-----:R1:W5:Y:S01]  /*91a0*/  LDG.E.CONSTANT R18, desc[UR10][R20.64+0x4] ;  /* 0x0000040a14127981 */ /* 0x001362000c1e9900 */
[----:B------:R-:W-:Y:S02]  /*91b0*/  HMUL2.BF16_V2 R9, R130, R9 ;  /* 0x0000000982097232 */ /* 0x000fe40000200000 */
[----:B------:R-:W-:Y:S01]  /*91c0*/  FADD.FTZ R45, R10, R45 ;  /* 0x0000002d0a2d7221 */ /* 0x000fe20000010000 */
[----:B------:R1:W5:Y:S04]  /*91d0*/  LDG.E.CONSTANT R19, desc[UR10][R20.64+0x8] ;  /* 0x0000080a14137981 */ /* 0x000368000c1e9900 */
[----:B------:R1:W5:Y:S01]  /*91e0*/  LDG.E.CONSTANT R22, desc[UR10][R20.64+0xc] ;  /* 0x00000c0a14167981 */ /* 0x000362000c1e9900 */
[----:B------:R-:W-:Y:S01]  /*91f0*/  BSSY B1, `(.L_x_18067) ;  /* 0x0000024000017945 */ /* 0x000fe20003800000 */
[----:B------:R-:W-:-:S02]  /*9200*/  PRMT R4, R5, 0x7610, R4 ;  /* 0x0000761005047816 */ /* 0x000fc40000000004 */
[----:B------:R-:W-:Y:S02]  /*9210*/  PRMT R5, R5, 0x7632, R5 ;  /* 0x0000763205057816 */ /* 0x000fe40000000005 */
[----:B------:R-:W-:Y:S02]  /*9220*/  PRMT R8, R7, 0x7632, R8 ;  /* 0x0000763207087816 */ /* 0x000fe40000000008 */
[----:B------:R-:W-:Y:S01]  /*9230*/  PRMT R10, R9, 0x7632, R10 ;  /* 0x00007632090a7816 */ /* 0x000fe2000000000a */
[----:B------:R-:W-:Y:S06]  /*9240*/  @P0 BRA `(.L_x_18068) ;  /* 0x0000000000780947 */ /* 0x000fec0003800000 */
[C---:B------:R-:W-:Y:S02]  /*9250*/  VIADD R24, R64.reuse, 0xfffffffb ;  /* 0xfffffffb40187836 */ /* 0x040fe40000000000 */
[C---:B-1----:R-:W-:Y:S02]  /*9260*/  VIADD R20, R64.reuse, 0xfffffff9 ;  /* 0xfffffff940147836 */ /* 0x042fe40000000000 */
[----:B------:R-:W-:Y:S01]  /*9270*/  VIADD R132, R64, 0xfffffffc ;  /* 0xfffffffc40847836 */ /* 0x000fe20000000000 */
[-C--:B------:R-:W-:Y:S01]  /*9280*/  ISETP.GE.AND P1, PT, R24, R53.reuse, PT ;  /* 0x000000351800720c */ /* 0x080fe20003f26270 */
[----:B------:R-:W-:Y:S01]  /*9290*/  VIADD R24, R64, 0xfffffffe ;  /* 0xfffffffe40187836 */ /* 0x000fe20000000000 */
[-C--:B------:R-:W-:Y:S01]  /*92a0*/  ISETP.GE.AND P5, PT, R20, R53.reuse, PT ;  /* 0x000000351400720c */ /* 0x080fe20003fa6270 */
[C---:B------:R-:W-:Y:S01]  /*92b0*/  VIADD R134, R64.reuse, 0xffffffff ;  /* 0xffffffff40867836 */ /* 0x040fe20000000000 */
[----:B------:R-:W-:Y:S02]  /*92c0*/  IADD3 R20, R64, -0x3, RZ ;  /* 0xfffffffd40147810 */ /* 0x000fe40007ffe0ff */
[----:B------:R-:W-:-:S02]  /*92d0*/  ISETP.GE.AND P3, PT, R24, R53, PT ;  /* 0x000000351800720c */ /* 0x000fc40003f66270 */
[----:B-----5:R-:W-:Y:S02]  /*92e0*/  SEL R24, R18, RZ, !P1 ;  /* 0x000000ff12187207 */ /* 0x020fe40004800000 */
[-C--:B------:R-:W-:Y:S02]  /*92f0*/  ISETP.GE.AND P1, PT, R64, R53.reuse, PT ;  /* 0x000000354000720c */ /* 0x080fe40003f26270 */
[-C--:B------:R-:W-:Y:S02]  /*9300*/  ISETP.GE.AND P4, PT, R20, R53.reuse, PT ;  /* 0x000000351400720c */ /* 0x080fe40003f86270 */
[-C--:B------:R-:W-:Y:S01]  /*9310*/  ISETP.GE.AND P6, PT, R132, R53.reuse, PT ;  /* 0x000000358400720c */ /* 0x080fe20003fc6270 */
[----:B------:R-:W-:Y:S01]  /*9320*/  VIADD R132, R64, 0xfffffffa ;  /* 0xfffffffa40847836 */ /* 0x000fe20000000000 */
[----:B------:R-:W-:Y:S02]  /*9330*/  PRMT R20, R18, 0x7632, R20 ;  /* 0x0000763212147816 */ /* 0x000fe40000000014 */
[----:B------:R-:W-:-:S02]  /*9340*/  ISETP.GE.AND P2, PT, R134, R53, PT ;  /* 0x000000358600720c */ /* 0x000fc40003f46270 */
[----:B------:R-:W-:Y:S02]  /*9350*/  @P5 PRMT R11, RZ, 0x7610, R11 ;  /* 0x00007610ff0b5816 */ /* 0x000fe4000000000b */
[----:B------:R-:W-:Y:S02]  /*9360*/  SEL R21, R20, RZ, !P6 ;  /* 0x000000ff14157207 */ /* 0x000fe40007000000 */
[----:B------:R-:W-:Y:S02]  /*9370*/  PRMT R20, R19, 0x7632, R20 ;  /* 0x0000763213147816 */ /* 0x000fe40000000014 */
[----:B------:R-:W-:Y:S02]  /*9380*/  ISETP.GE.AND P6, PT, R132, R53, PT ;  /* 0x000000358400720c */ /* 0x000fe40003fc6270 */
[----:B------:R-:W-:Y:S02]  /*9390*/  PRMT R18, R11, 0x7632, R18 ;  /* 0x000076320b127816 */ /* 0x000fe40000000012 */
[----:B------:R-:W-:-:S02]  /*93a0*/  SEL R23, R22, RZ, !P2 ;  /* 0x000000ff16177207 */ /* 0x000fc40005000000 */
[----:B------:R-:W-:Y:S02]  /*93b0*/  SEL R132, R19, RZ, !P4 ;  /* 0x000000ff13847207 */ /* 0x000fe40006000000 */
[----:B------:R-:W-:Y:S02]  /*93c0*/  SEL R19, R20, RZ, !P3 ;  /* 0x000000ff14137207 */ /* 0x000fe40005800000 */
[----:B------:R-:W-:Y:S02]  /*93d0*/  SEL R20, R18, RZ, !P6 ;  /* 0x000000ff12147207 */ /* 0x000fe40007000000 */
[----:B------:R-:W-:Y:S02]  /*93e0*/  @P1 PRMT R22, R23, 0x5410, RZ ;  /* 0x0000541017161816 */ /* 0x000fe400000000ff */
[----:B------:R-:W-:Y:S02]  /*93f0*/  PRMT R18, R24, 0x5410, R21 ;  /* 0x0000541018127816 */ /* 0x000fe40000000015 */
[----:B------:R-:W-:-:S02]  /*9400*/  PRMT R19, R132, 0x5410, R19 ;  /* 0x0000541084137816 */ /* 0x000fc40000000013 */
[----:B------:R-:W-:Y:S02]  /*9410*/  @!P1 PRMT R22, R23, 0x7610, R22 ;  /* 0x0000761017169816 */ /* 0x000fe40000000016 */
[----:B------:R-:W-:-:S07]  /*9420*/  PRMT R11, R11, 0x5410, R20 ;  /* 0x000054100b0b7816 */ /* 0x000fce0000000014 */
.L_x_18068:
[----:B------:R-:W-:Y:S05]  /*9430*/  BSYNC B1 ;  /* 0x0000000000017941 */ /* 0x000fea0003800000 */
.L_x_18067:
[----:B------:R-:W-:Y:S01]  /*9440*/  HFMA2.MMA.BF16_V2 R11, R128, R11, -RZ ;  /* 0x0000000b800b7235 */ /* 0x000fe200003000ff */
[----:B------:R-:W-:Y:S01]  /*9450*/  SHF.L.U32 R5, R5, 0x10, RZ ;  /* 0x0000001005057819 */ /* 0x000fe200000006ff */
[----:B------:R-:W-:Y:S02]  /*9460*/  IMAD.U32 R4, R4, 0x10000, RZ ;  /* 0x0001000004047824 */ /* 0x000fe400078e00ff */
[----:B-----5:R-:W-:Y:S02]  /*9470*/  HMUL2.BF16_V2 R18, R127, R18 ;  /* 0x000000127f127232 */ /* 0x020fe40000200000 */
[----:B------:R-:W-:Y:S02]  /*9480*/  IMAD.U32 R7, R7, 0x10000, RZ ;  /* 0x0001000007077824 */ /* 0x000fe400078e00ff */
[----:B------:R-:W-:Y:S02]  /*9490*/  IMAD.U32 R8, R8, 0x10000, RZ ;  /* 0x0001000008087824 */ /* 0x000fe400078e00ff */
[----:B------:R-:W-:Y:S01]  /*94a0*/  FADD.FTZ R4, R4, R5 ;  /* 0x0000000504047221 */ /* 0x000fe20000010000 */
[----:B------:R-:W-:-:S02]  /*94b0*/  IMAD.U32 R9, R9, 0x10000, RZ ;  /* 0x0001000009097824 */ /* 0x000fc400078e00ff */
[----:B------:R-:W-:Y:S02]  /*94c0*/  IMAD.U32 R10, R10, 0x10000, RZ ;  /* 0x000100000a0a7824 */ /* 0x000fe400078e00ff */
[----:B------:R-:W-:Y:S01]  /*94d0*/  FADD.FTZ R7, R7, R8 ;  /* 0x0000000807077221 */ /* 0x000fe20000010000 */
[----:B------:R-:W-:Y:S01]  /*94e0*/  PRMT R5, R11, 0x7610, R5 ;  /* 0x000076100b057816 */ /* 0x000fe20000000005 */
[----:B------:R-:W-:Y:S01]  /*94f0*/  FADD.FTZ R10, R9, R10 ;  /* 0x0000000a090a7221 */ /* 0x000fe20000010000 */
[----:B------:R-:W-:Y:S01]  /*9500*/  PRMT R8, R11, 0x7632, R8 ;  /* 0x000076320b087816 */ /* 0x000fe20000000008 */
[----:B------:R-:W-:Y:S01]  /*9510*/  FADD.FTZ R7, R4, R7 ;  /* 0x0000000704077221 */ /* 0x000fe20000010000 */
[C---:B------:R-:W-:Y:S01]  /*9520*/  PRMT R9, R18.reuse, 0x7610, R9 ;  /* 0x0000761012097816 */ /* 0x040fe20000000009 */
[----:B------:R-:W-:Y:S01]  /*9530*/  HFMA2.MMA.BF16_V2 R4, R129, R6, -RZ ;  /* 0x0000000681047235 */ /* 0x000fe200003000ff */
[----:B------:R-:W-:Y:S01]  /*9540*/  PRMT R11, R18, 0x7632, R11 ;  /* 0x00007632120b7816 */ /* 0x000fe2000000000b */
[----:B------:R-:W-:Y:S01]  /*9550*/  HMUL2.BF16_V2 R6, R130, R19 ;  /* 0x0000001382067232 */ /* 0x000fe20000200000 */
[----:B------:R-:W-:Y:S01]  /*9560*/  SHF.L.U32 R5, R5, 0x10, RZ ;  /* 0x0000001005057819 */ /* 0x000fe200000006ff */
[----:B------:R-:W-:Y:S01]  /*9570*/  IMAD.U32 R9, R9, 0x10000, RZ ;  /* 0x0001000009097824 */ /* 0x000fe200078e00ff */
[----:B------:R-:W-:Y:S01]  /*9580*/  BSSY B1, `(.L_x_18069) ;  /* 0x0000038000017945 */ /* 0x000fe20003800000 */
[----:B-1----:R-:W-:-:S02]  /*9590*/  IMAD.U32 R20, R11, 0x10000, RZ ;  /* 0x000100000b147824 */ /* 0x002fc400078e00ff */
[----:B------:R-:W-:Y:S01]  /*95a0*/  FADD.FTZ R7, R7, R10 ;  /* 0x0000000a07077221 */ /* 0x000fe20000010000 */
[----:B------:R-:W-:Y:S02]  /*95b0*/  IMAD.U32 R8, R8, 0x10000, RZ ;  /* 0x0001000008087824 */ /* 0x000fe400078e00ff */
[----:B------:R-:W-:Y:S01]  /*95c0*/  FADD.FTZ R19, R9, R20 ;  /* 0x0000001409137221 */ /* 0x000fe20000010000 */
[----:B------:R-:W-:Y:S01]  /*95d0*/  HFMA2.MMA.BF16_V2 R9, R129, R22, -RZ ;  /* 0x0000001681097235 */ /* 0x000fe200003000ff */
[--C-:B------:R-:W-:Y:S01]  /*95e0*/  FADD.FTZ R18, R5, R8.reuse ;  /* 0x0000000805127221 */ /* 0x100fe20000010000 */
[C---:B------:R-:W-:Y:S01]  /*95f0*/  PRMT R5, R4.reuse, 0x7632, R5 ;  /* 0x0000763204057816 */ /* 0x040fe20000000005 */
[----:B------:R-:W-:Y:S01]  /*9600*/  IMAD.U32 R4, R4, 0x10000, RZ ;  /* 0x0001000004047824 */ /* 0x000fe200078e00ff */
[C---:B------:R-:W-:Y:S01]  /*9610*/  PRMT R8, R6.reuse, 0x7632, R8 ;  /* 0x0000763206087816 */ /* 0x040fe20000000008 */
[----:B------:R-:W-:Y:S02]  /*9620*/  IMAD.U32 R6, R6, 0x10000, RZ ;  /* 0x0001000006067824 */ /* 0x000fe400078e00ff */
[----:B------:R-:W-:Y:S01]  /*9630*/  FADD.FTZ R18, R18, R19 ;  /* 0x0000001312127221 */ /* 0x000fe20000010000 */
[----:B------:R-:W-:Y:S01]  /*9640*/  IMAD.U32 R5, R5, 0x10000, RZ ;  /* 0x0001000005057824 */ /* 0x000fe200078e00ff */
[----:B------:R-:W-:-:S02]  /*9650*/  SHF.L.U32 R21, R8, 0x10, RZ ;  /* 0x0000001008157819 */ /* 0x000fc400000006ff */
[C---:B------:R-:W-:Y:S01]  /*9660*/  PRMT R11, R9.reuse, 0x7632, R11 ;  /* 0x00007632090b7816 */ /* 0x040fe2000000000b */
[----:B------:R-:W-:Y:S02]  /*9670*/  IMAD.U32 R9, R9, 0x10000, RZ ;  /* 0x0001000009097824 */ /* 0x000fe400078e00ff */
[----:B------:R-:W-:Y:S01]  /*9680*/  FADD.FTZ R4, R4, R5 ;  /* 0x0000000504047221 */ /* 0x000fe20000010000 */
[----:B------:R-:W-:Y:S01]  /*9690*/  FADD.FTZ R21, R6, R21 ;  /* 0x0000001506157221 */ /* 0x000fe20000010000 */
[----:B------:R0:W5:Y:S01]  /*96a0*/  LDG.E.CONSTANT R5, desc[UR10][R26.64] ;  /* 0x0000000a1a057981 */ /* 0x000162000c1e9900 */
[----:B------:R-:W-:Y:S02]  /*96b0*/  IMAD.U32 R8, R11, 0x10000, RZ ;  /* 0x000100000b087824 */ /* 0x000fe400078e00ff */
[----:B------:R-:W-:Y:S01]  /*96c0*/  FADD.FTZ R18, R18, R21 ;  /* 0x0000001512127221 */ /* 0x000fe20000010000 */
[----:B------:R0:W5:Y:S01]  /*96d0*/  LDG.E.CONSTANT R6, desc[UR10][R26.64+0x4] ;  /* 0x0000040a1a067981 */ /* 0x000162000c1e9900 */
[----:B------:R-:W-:-:S03]  /*96e0*/  FADD.FTZ R9, R9, R8 ;  /* 0x0000000809097221 */ /* 0x000fc60000010000 */
[----:B------:R0:W5:Y:S04]  /*96f0*/  LDG.E.CONSTANT R11, desc[UR10][R26.64+0x8] ;  /* 0x0000080a1a0b7981 */ /* 0x000168000c1e9900 */
[----:B------:R0:W5:Y:S01]  /*9700*/  LDG.E.CONSTANT R8, desc[UR10][R26.64+0xc] ;  /* 0x00000c0a1a087981 */ /* 0x000162000c1e9900 */
[----:B------:R-:W-:Y:S05]  /*9710*/  @P0 BRA `(.L_x_18070) ;  /* 0x0000000000780947 */ /* 0x000fea0003800000 */
        /* <DEDUP_REMOVED lines=30> */
.L_x_18070:
[----:B------:R-:W-:Y:S05]  /*9900*/  BSYNC B1 ;  /* 0x0000000000017941 */ /* 0x000fea0003800000 */
.L_x_18069:
[----:B------:R1:W5:Y:S02]  /*9910*/  LDG.E.CONSTANT R19, desc[UR10][R28.64] ;  /* 0x0000000a1c137981 */ /* 0x000364000c1e9900 */
[----:B-----5:R-:W-:Y:S01]  /*9920*/  HFMA2.MMA.BF16_V2 R6, R127, R6, -RZ ;  /* 0x000000067f067235 */ /* 0x020fe200003000ff */
[----:B------:R-:W-:Y:S02]  /*9930*/  HMUL2.BF16_V2 R5, R128, R5 ;  /* 0x0000000580057232 */ /* 0x000fe40000200000 */
[--C-:B------:R-:W-:Y:S01]  /*9940*/  FADD.FTZ R7, R7, R4.reuse ;  /* 0x0000000407077221 */ /* 0x100fe20000010000 */
[----:B------:R1:W5:Y:S01]  /*9950*/  LDG.E.CONSTANT R20, desc[UR10][R28.64+0x4] ;  /* 0x0000040a1c147981 */ /* 0x000362000c1e9900 */
        /* <DEDUP_REMOVED lines=10> */
[----:B0-----:R-:W-:Y:S01]  /*9a00*/  VIADD R26, R64, 0xfffffffb ;  /* 0xfffffffb401a7836 */ /* 0x001fe20000000000 */
[----:B-----5:R-:W-:Y:S01]  /*9a10*/  PRMT R23, R20, 0x7632, R23 ;  /* 0x0000763214177816 */ /* 0x020fe20000000017 */
[C---:B------:R-:W-:Y:S02]  /*9a20*/  VIADD R24, R64.reuse, 0xfffffff9 ;  /* 0xfffffff940187836 */ /* 0x040fe40000000000 */
[----:B-1----:R-:W-:Y:S01]  /*9a30*/  VIADD R28, R64, 0xfffffffc ;  /* 0xfffffffc401c7836 */ /* 0x002fe20000000000 */
[-C--:B------:R-:W-:Y:S01]  /*9a40*/  ISETP.GE.AND P1, PT, R26, R53.reuse, PT ;  /* 0x000000351a00720c */ /* 0x080fe20003f26270 */
[----:B------:R-:W-:Y:S01]  /*9a50*/  VIADD R26, R64, 0xfffffffe ;  /* 0xfffffffe401a7836 */ /* 0x000fe20000000000 */
[-C--:B------:R-:W-:Y:S01]  /*9a60*/  ISETP.GE.AND P5, PT, R24, R53.reuse, PT ;  /* 0x000000351800720c */ /* 0x080fe20003fa6270 */
[C---:B------:R-:W-:Y:S01]  /*9a70*/  VIADD R132, R64.reuse, 0xffffffff ;  /* 0xffffffff40847836 */ /* 0x040fe20000000000 */
[----:B------:R-:W-:Y:S02]  /*9a80*/  IADD3 R24, R64, -0x3, RZ ;  /* 0xfffffffd40187810 */ /* 0x000fe40007ffe0ff */
[----:B------:R-:W-:-:S02]  /*9a90*/  ISETP.GE.AND P3, PT, R26, R53, PT ;  /* 0x000000351a00720c */ /* 0x000fc40003f66270 */
[----:B------:R-:W-:Y:S02]  /*9aa0*/  SEL R26, R20, RZ, !P1 ;  /* 0x000000ff141a7207 */ /* 0x000fe40004800000 */
[-C--:B------:R-:W-:Y:S02]  /*9ab0*/  ISETP.GE.AND P1, PT, R64, R53.reuse, PT ;  /* 0x000000354000720c */ /* 0x080fe40003f26270 */
[-C--:B------:R-:W-:Y:S01]  /*9ac0*/  ISETP.GE.AND P4, PT, R24, R53.reuse, PT ;  /* 0x000000351800720c */ /* 0x080fe20003f86270 */
[----:B------:R-:W-:Y:S01]  /*9ad0*/  VIADD R24, R64, 0xfffffffa ;  /* 0xfffffffa40187836 */ /* 0x000fe20000000000 */
[-C--:B------:R-:W-:Y:S02]  /*9ae0*/  ISETP.GE.AND P6, PT, R28, R53.reuse, PT ;  /* 0x000000351c00720c */ /* 0x080fe40003fc6270 */
        /* <DEDUP_REMOVED lines=15> */
.L_x_18072:
[----:B------:R-:W-:Y:S05]  /*9be0*/  BSYNC B1 ;  /* 0x0000000000017941 */ /* 0x000fea0003800000 */
.L_x_18071:
[----:B------:R-:W-:Y:S01]  /*9bf0*/  SHF.L.U32 R5, R5, 0x10, RZ ;  /* 0x0000001005057819 */ /* 0x000fe200000006ff */
[----:B------:R-:W-:Y:S01]  /*9c00*/  HFMA2.MMA.BF16_V2 R19, R128, R19, -RZ ;  /* 0x0000001380137235 */ /* 0x000fe200003000ff */
[----:B------:R-:W-:Y:S02]  /*9c10*/  IMAD.U32 R4, R4, 0x10000, RZ ;  /* 0x0001000004047824 */ /* 0x000fe400078e00ff */
[----:B-----5:R-:W-:Y:S02]  /*9c20*/  HMUL2.BF16_V2 R20, R127, R20 ;  /* 0x000000147f147232 */ /* 0x020fe40000200000 */
[----:B------:R-:W-:Y:S02]  /*9c30*/  IMAD.U32 R6, R6, 0x10000, RZ ;  /* 0x0001000006067824 */ /* 0x000fe400078e00ff */
[----:B------:R-:W-:Y:S01]  /*9c40*/  FADD.FTZ R46, R7, R46 ;  /* 0x0000002e072e7221 */ /* 0x000fe20000010000 */
[----:B------:R-:W-:Y:S02]  /*9c50*/  IMAD.U32 R9, R9, 0x10000, RZ ;  /* 0x0001000009097824 */ /* 0x000fe400078e00ff */
[----:B------:R-:W-:Y:S01]  /*9c60*/  FADD.FTZ R4, R4, R5 ;  /* 0x0000000504047221 */ /* 0x000fe20000010000 */
[----:B------:R-:W-:Y:S01]  /*9c70*/  IMAD.U32 R10, R10, 0x10000, RZ ;  /* 0x000100000a0a7824 */ /* 0x000fe200078e00ff */
[----:B------:R2:W5:Y:S01]  /*9c80*/  LDG.E.CONSTANT R7, desc[UR10][R30.64+0x8] ;  /* 0x0000080a1e077981 */ /* 0x000562000c1e9900 */
[----:B------:R-:W-:Y:S01]  /*9c90*/  FADD.FTZ R9, R6, R9 ;  /* 0x0000000906097221 */ /* 0x000fe20000010000 */
[----:B------:R-:W-:Y:S01]  /*9ca0*/  PRMT R5, R19, 0x7610, R5 ;  /* 0x0000761013057816 */ /* 0x000fe20000000005 */
[----:B------:R-:W-:Y:S01]  /*9cb0*/  IMAD.U32 R11, R11, 0x10000, RZ ;  /* 0x000100000b0b7824 */ /* 0x000fe200078e00ff */
[----:B------:R-:W-:Y:S01]  /*9cc0*/  PRMT R6, R19, 0x7632, R6 ;  /* 0x0000763213067816 */ /* 0x000fe20000000006 */
[----:B------:R-:W-:Y:S01]  /*9cd0*/  FADD.FTZ R9, R4, R9 ;  /* 0x0000000904097221 */ /* 0x000fe20000010000 */
[----:B------:R-:W-:Y:S01]  /*9ce0*/  HFMA2.MMA.BF16_V2 R4, R129, R8, -RZ ;  /* 0x0000000881047235 */ /* 0x000fe200003000ff */
[----:B------:R-:W-:Y:S01]  /*9cf0*/  SHF.L.U32 R5, R5, 0x10, RZ ;  /* 0x0000001005057819 */ /* 0x000fe200000006ff */
[--C-:B------:R-:W-:Y:S01]  /*9d00*/  FADD.FTZ R10, R10, R11.reuse ;  /* 0x0000000b0a0a7221 */ /* 0x100fe20000010000 */
[----:B------:R-:W-:Y:S01]  /*9d10*/  IMAD.U32 R6, R6, 0x10000, RZ ;  /* 0x0001000006067824 */ /* 0x000fe200078e00ff */
[----:B------:R-:W-:Y:S01]  /*9d20*/  PRMT R11, R20, 0x7610, R11 ;  /* 0x00007610140b7816 */ /* 0x000fe2000000000b */
[----:B------:R-:W-:Y:S01]  /*9d30*/  FADD.FTZ R47, R18, R47 ;  /* 0x0000002f122f7221 */ /* 0x000fe20000010000 */
[----:B------:R-:W-:Y:S01]  /*9d40*/  PRMT R19, R20, 0x7632, R19 ;  /* 0x0000763214137816 */ /* 0x000fe20000000013 */
[----:B------:R-:W-:Y:S01]  /*9d50*/  FADD.FTZ R20, R5, R6 ;  /* 0x0000000605147221 */ /* 0x000fe20000010000 */
[----:B------:R-:W-:-:S02]  /*9d60*/  HMUL2.BF16_V2 R6, R130, R21 ;  /* 0x0000001582067232 */ /* 0x000fc40000200000 */
[----:B------:R-:W-:Y:S01]  /*9d70*/  FADD.FTZ R9, R9, R10 ;  /* 0x0000000a09097221 */ /* 0x000fe20000010000 */
[C---:B------:R-:W-:Y:S01]  /*9d80*/  PRMT R5, R4.reuse, 0x7632, R5 ;  /* 0x0000763204057816 */ /* 0x040fe20000000005 */
[----:B------:R-:W-:Y:S01]  /*9d90*/  IMAD.U32 R4, R4, 0x10000, RZ ;  /* 0x0001000004047824 */ /* 0x000fe200078e00ff */
[C---:B------:R-:W-:Y:S01]  /*9da0*/  PRMT R8, R6.reuse, 0x7632, R8 ;  /* 0x0000763206087816 */ /* 0x040fe20000000008 */
[----:B------:R-:W-:Y:S02]  /*9db0*/  IMAD.U32 R6, R6, 0x10000, RZ ;  /* 0x0001000006067824 */ /* 0x000fe400078e00ff */
[----:B------:R-:W-:Y:S01]  /*9dc0*/  IMAD.U32 R5, R5, 0x10000, RZ ;  /* 0x0001000005057824 */ /* 0x000fe200078e00ff */
[----:B------:R-:W-:Y:S01]  /*9dd0*/  SHF.L.U32 R23, R8, 0x10, RZ ;  /* 0x0000001008177819 */ /* 0x000fe200000006ff */
[----:B------:R-:W-:Y:S02]  /*9de0*/  IMAD.U32 R11, R11, 0x10000, RZ ;  /* 0x000100000b0b7824 */ /* 0x000fe400078e00ff */
[----:B------:R-:W-:Y:S01]  /*9df0*/  FADD.FTZ R4, R4, R5 ;  /* 0x0000000504047221 */ /* 0x000fe20000010000 */
[----:B------:R-:W-:-:S02]  /*9e00*/  IMAD.U32 R24, R19, 0x10000, RZ ;  /* 0x0001000013187824 */ /* 0x000fc400078e00ff */
[----:B------:R-:W-:Y:S01]  /*9e10*/  FADD.FTZ R23, R6, R23 ;  /* 0x0000001706177221 */ /* 0x000fe20000010000 */
[----:B------:R2:W5:Y:S01]  /*9e20*/  LDG.E.CONSTANT R5, desc[UR10][R30.64] ;  /* 0x0000000a1e057981 */ /* 0x000562000c1e9900 */
[----:B------:R-:W-:Y:S01]  /*9e30*/  FADD.FTZ R9, R9, R4 ;  /* 0x0000000409097221 */ /* 0x000fe20000010000 */
[----:B------:R-:W-:Y:S01]  /*9e40*/  FADD.FTZ R21, R11, R24 ;  /* 0x000000180b157221 */ /* 0x000fe20000010000 */
[----:B------:R-:W-:Y:S01]  /*9e50*/  HFMA2.MMA.BF16_V2 R11, R129, R22, -RZ ;  /* 0x00000016810b7235 */ /* 0x000fe200003000ff */
[----:B------:R2:W5:Y:S02]  /*9e60*/  LDG.E.CONSTANT R4, desc[UR10][R30.64+0x4] ;  /* 0x0000040a1e047981 */ /* 0x000564000c1e9900 */
[----:B------:R-:W-:Y:S02]  /*9e70*/  FADD.FTZ R20, R20, R21 ;  /* 0x0000001514147221 */ /* 0x000fe40000010000 */
[----:B------:R2:W5:Y:S01]  /*9e80*/  LDG.E.CONSTANT R6, desc[UR10][R30.64+0xc] ;  /* 0x00000c0a1e067981 */ /* 0x000562000c1e9900 */
[----:B------:R-:W-:Y:S01]  /*9e90*/  BSSY B1, `(.L_x_18073) ;  /* 0x0000026000017945 */ /* 0x000fe20003800000 */
[----:B------:R-:W-:-:S03]  /*9ea0*/  FADD.FTZ R20, R20, R23 ;  /* 0x0000001714147221 */ /* 0x000fc60000010000 */
[C---:B------:R-:W-:Y:S01]  /*9eb0*/  PRMT R19, R11.reuse, 0x7632, R19 ;  /* 0x000076320b137816 */ /* 0x040fe20000000013 */
[----:B------:R-:W-:-:S04]  /*9ec0*/  IMAD.U32 R11, R11, 0x10000, RZ ;  /* 0x000100000b0b7824 */ /* 0x000fc800078e00ff */
[----:B------:R-:W-:-:S04]  /*9ed0*/  IMAD.U32 R8, R19, 0x10000, RZ ;  /* 0x0001000013087824 */ /* 0x000fc800078e00ff */
[----:B------:R-:W-:-:S04]  /*9ee0*/  FADD.FTZ R11, R11, R8 ;  /* 0x000000080b0b7221 */ /* 0x000fc80000010000 */
[----:B------:R-:W-:Y:S01]  /*9ef0*/  FADD.FTZ R11, R20, R11 ;  /* 0x0000000b140b7221 */ /* 0x000fe20000010000 */
[----:B--2---:R-:W-:Y:S06]  /*9f00*/  @P0 BRA `(.L_x_18074) ;  /* 0x0000000000780947 */ /* 0x004fec0003800000 */
        /* <DEDUP_REMOVED lines=8> */
[----:B------:R-:W-:Y:S01]  /*9f90*/  ISETP.GE.AND P6, PT, R18, R53, PT ;  /* 0x000000351200720c */ /* 0x000fe20003fc6270 */
[----:B------:R-:W-:Y:S01]  /*9fa0*/  VIADD R18, R64, 0xfffffffa ;  /* 0xfffffffa40127836 */ /* 0x000fe20000000000 */
[----:B-----5:R-:W-:-:S02]  /*9fb0*/  SEL R19, R4, RZ, !P1 ;  /* 0x000000ff04137207 */ /* 0x020fc40004800000 */
[-C--:B------:R-:W-:Y:S02]  /*9fc0*/  ISETP.GE.AND P1, PT, R64, R53.reuse, PT ;  /* 0x000000354000720c */ /* 0x080fe40003f26270 */
[-C--:B------:R-:W-:Y:S02]  /*9fd0*/  ISETP.GE.AND P4, PT, R8, R53.reuse, PT ;  /* 0x000000350800720c */ /* 0x080fe40003f86270 */
[----:B------:R-:W-:Y:S02]  /*9fe0*/  PRMT R8, R4, 0x7632, R8 ;  /* 0x0000763204087816 */ /* 0x000fe40000000008 */
[-C--:B------:R-:W-:Y:S02]  /*9ff0*/  ISETP.GE.AND P2, PT, R20, R53.reuse, PT ;  /* 0x000000351400720c */ /* 0x080fe40003f46270 */
[----:B------:R-:W-:Y:S02]  /*a000*/  @P5 PRMT R5, RZ, 0x7610, R5 ;  /* 0x00007610ff055816 */ /* 0x000fe40000000005 */
[----:B------:R-:W-:-:S02]  /*a010*/  ISETP.GE.AND P3, PT, R10, R53, PT ;  /* 0x000000350a00720c */ /* 0x000fc40003f66270 */
        /* <DEDUP_REMOVED lines=13> */
.L_x_18074:
[----:B------:R-:W-:Y:S05]  /*a0f0*/  BSYNC B1 ;  /* 0x0000000000017941 */ /* 0x000fea0003800000 */
.L_x_18073:
        /* <DEDUP_REMOVED lines=10> */
[C---:B------:R-:W-:Y:S02]  /*a1a0*/  PRMT R4, R5.reuse, 0x7610, R4 ;  /* 0x0000761005047816 */ /* 0x040fe40000000004 */
[----:B------:R-:W-:Y:S02]  /*a1b0*/  PRMT R7, R8, 0x7610, R7 ;  /* 0x0000761008077816 */ /* 0x000fe40000000007 */
[----:B------:R-:W-:-:S02]  /*a1c0*/  PRMT R5, R5, 0x7632, R5 ;  /* 0x0000763205057816 */ /* 0x000fc40000000005 */
[----:B------:R-:W-:Y:S02]  /*a1d0*/  PRMT R8, R8, 0x7632, R8 ;  /* 0x0000763208087816 */ /* 0x000fe40000000008 */
[----:B------:R-:W-:Y:S01]  /*a1e0*/  PRMT R10, R9, 0x7632, R10 ;  /* 0x00007632090a7816 */ /* 0x000fe2000000000a */
[----:B--2---:R-:W-:Y:S06]  /*a1f0*/  @P0 BRA `(.L_x_18076) ;  /* 0x0000000000780947 */ /* 0x004fec0003800000 */
[----:B------:R-:W-:Y:S01]  /*a200*/  VIADD R24, R64, 0xfffffffb ;  /* 0xfffffffb40187836 */ /* 0x000fe20000000000 */
[----:B------:R-:W-:Y:S01]  /*a210*/  PRMT R21, R18, 0x7632, R21 ;  /* 0x0000763212157816 */ /* 0x000fe20000000015 */
[C---:B------:R-:W-:Y:S02]  /*a220*/  VIADD R22, R64.reuse, 0xfffffff9 ;  /* 0xfffffff940167836 */ /* 0x040fe40000000000 */
[----:B0-----:R-:W-:Y:S01]  /*a230*/  VIADD R26, R64, 0xfffffffc ;  /* 0xfffffffc401a7836 */ /* 0x001fe20000000000 */
[-C--:B------:R-:W-:Y:S01]  /*a240*/  ISETP.GE.AND P1, PT, R24, R53.reuse, PT ;  /* 0x000000351800720c */ /* 0x080fe20003f26270 */
[----:B------:R-:W-:Y:S01]  /*a250*/  VIADD R24, R64, 0xfffffffe ;  /* 0xfffffffe40187836 */ /* 0x000fe20000000000 */
[-C--:B------:R-:W-:Y:S01]  /*a260*/  ISETP.GE.AND P5, PT, R22, R53.reuse, PT ;  /* 0x000000351600720c */ /* 0x080fe20003fa6270 */
[C---:B-1----:R-:W-:Y:S01]  /*a270*/  VIADD R28, R64.reuse, 0xffffffff ;  /* 0xffffffff401c7836 */ /* 0x042fe20000000000 */
        /* <DEDUP_REMOVED lines=8> */
[----:B-----5:R-:W-:-:S02]  /*a300*/  @P5 PRMT R11, RZ, 0x7610, R11 ;  /* 0x00007610ff0b5816 */ /* 0x020fc4000000000b */
        /* <DEDUP_REMOVED lines=13> */
.L_x_18076:
[----:B------:R-:W-:Y:S05]  /*a3e0*/  BSYNC B1 ;  /* 0x0000000000017941 */ /* 0x000fea0003800000 */
.L_x_18075:
[----:B-----5:R-:W-:Y:S01]  /*a3f0*/  HFMA2.MMA.BF16_V2 R11, R128, R11, -RZ ;  /* 0x0000000b800b7235 */ /* 0x020fe200003000ff */
[----:B------:R-:W-:Y:S01]  /*a400*/  SHF.L.U32 R5, R5, 0x10, RZ ;  /* 0x0000001005057819 */ /* 0x000fe200000006ff */
[----:B------:R-:W-:Y:S02]  /*a410*/  IMAD.U32 R4, R4, 0x10000, RZ ;  /* 0x0001000004047824 */ /* 0x000fe400078e00ff */
[----:B------:R-:W-:Y:S02]  /*a420*/  HMUL2.BF16_V2 R18, R127, R18 ;  /* 0x000000127f127232 */ /* 0x000fe40000200000 */
        /* <DEDUP_REMOVED lines=17> */
[----:B------:R-:W-:-:S02]  /*a540*/  IMAD.U32 R22, R11, 0x10000, RZ ;  /* 0x000100000b167824 */ /* 0x000fc400078e00ff */
        /* <DEDUP_REMOVED lines=54> */
.L_x_18078:
[----:B------:R-:W-:Y:S05]  /*a8b0*/  BSYNC B1 ;  /* 0x0000000000017941 */ /* 0x000fea0003800000 */
.L_x_18077:
[----:B------:R3:W5:Y:S01]  /*a8c0*/  LDG.E.CONSTANT R19, desc[UR10][R12.64] ;  /* 0x0000000a0c137981 */ /* 0x000762000c1e9900 */
[----:B------:R-:W-:Y:S01]  /*a8d0*/  FADD.FTZ R4, R7, R4 ;  /* 0x0000000407047221 */ /* 0x000fe20000010000 */
[----:B-----5:R-:W-:Y:S01]  /*a8e0*/  HFMA2.MMA.BF16_V2 R7, R127, R6, -RZ ;  /* 0x000000067f077235 */ /* 0x020fe200003000ff */
[----:B------:R-:W-:Y:S01]  /*a8f0*/  HMUL2.BF16_V2 R5, R128, R5 ;  /* 0x0000000580057232 */ /* 0x000fe20000200000 */
        /* <DEDUP_REMOVED lines=8> */
[----:B------:R-:W-:Y:S01]  /*a980*/  PRMT R18, R11, 0x7632, R18 ;  /* 0x000076320b127816 */ /* 0x000fe20000000012 */
[----:B------:R-:W-:Y:S06]  /*a990*/  @P0 BRA `(.L_x_18080) ;  /* 0x0000000000780947 */ /* 0x000fec0003800000 */
[C---:B---3--:R-:W-:Y:S01]  /*a9a0*/  VIADD R12, R64.reuse, 0xfffffff9 ;  /* 0xfffffff9400c7836 */ /* 0x048fe20000000000 */
[----:B-----5:R-:W-:Y:S01]  /*a9b0*/  PRMT R23, R21, 0x7632, R23 ;  /* 0x0000763215177816 */ /* 0x020fe20000000017 */
[C---:B------:R-:W-:Y:S02]  /*a9c0*/  VIADD R24, R64.reuse, 0xfffffffb ;  /* 0xfffffffb40187836 */ /* 0x040fe40000000000 */
[----:B0-----:R-:W-:Y:S01]  /*a9d0*/  VIADD R26, R64, 0xfffffffc ;  /* 0xfffffffc401a7836 */ /* 0x001fe20000000000 */
[-C--:B------:R-:W-:Y:S01]  /*a9e0*/  ISETP.GE.AND P5, PT, R12, R53.reuse, PT ;  /* 0x000000350c00720c */ /* 0x080fe20003fa6270 */
[----:B-1----:R-:W-:Y:S01]  /*a9f0*/  VIADD R28, R64, 0xffffffff ;  /* 0xffffffff401c7836 */ /* 0x002fe20000000000 */
        /* <DEDUP_REMOVED lines=24> */
.L_x_18080:
[----:B------:R-:W-:Y:S05]  /*ab80*/  BSYNC B1 ;  /* 0x0000000000017941 */ /* 0x000fea0003800000 */
.L_x_18079:
[----:B------:R-:W-:Y:S01]  /*ab90*/  HFMA2.MMA.BF16_V2 R19, R128, R19, -RZ ;  /* 0x0000001380137235 */ /* 0x000fe200003000ff */
[----:B------:R-:W-:Y:S01]  /*aba0*/  SHF.L.U32 R6, R6, 0x10, RZ ;  /* 0x0000001006067819 */ /* 0x000fe200000006ff */
[----:B---3-5:R-:W-:Y:S02]  /*abb0*/  HMUL2.BF16_V2 R12, R127, R20 ;  /* 0x000000147f0c7232 */ /* 0x028fe40000200000 */
[----:B------:R-:W-:Y:S01]  /*abc0*/  IMAD.U32 R5, R5, 0x10000, RZ ;  /* 0x0001000005057824 */ /* 0x000fe200078e00ff */
[----:B------:R-:W-:Y:S01]  /*abd0*/  BSSY B1, `(.L_x_18081) ;  /* 0x0000047000017945 */ /* 0x000fe20003800000 */
[----:B------:R-:W-:Y:S02]  /*abe0*/  IMAD.U32 R7, R7, 0x10000, RZ ;  /* 0x0001000007077824 */ /* 0x000fe400078e00ff */
[----:B------:R-:W-:Y:S01]  /*abf0*/  FADD.FTZ R51, R4, R51 ;  /* 0x0000003304337221 */ /* 0x000fe20000010000 */
[----:B------:R-:W-:Y:S02]  /*ac00*/  IMAD.U32 R10, R10, 0x10000, RZ ;  /* 0x000100000a0a7824 */ /* 0x000fe400078e00ff */
[----:B------:R-:W-:Y:S01]  /*ac10*/  FADD.FTZ R5, R5, R6 ;  /* 0x0000000605057221 */ /* 0x000fe20000010000 */
[----:B------:R-:W-:Y:S01]  /*ac20*/  PRMT R13, R12, 0x7632, R13 ;  /* 0x000076320c0d7816 */ /* 0x000fe2000000000d */
[----:B------:R-:W-:-:S02]  /*ac30*/  IMAD.U32 R11, R11, 0x10000, RZ ;  /* 0x000100000b0b7824 */ /* 0x000fc400078e00ff */
[----:B------:R-:W-:Y:S01]  /*ac40*/  FADD.FTZ R10, R7, R10 ;  /* 0x0000000a070a7221 */ /* 0x000fe20000010000 */
[C---:B------:R-:W-:Y:S01]  /*ac50*/  PRMT R6, R19.reuse, 0x7610, R6 ;  /* 0x0000761013067816 */ /* 0x040fe20000000006 */
[----:B------:R-:W-:Y:S01]  /*ac60*/  IMAD.U32 R18, R18, 0x10000, RZ ;  /* 0x0001000012127824 */ /* 0x000fe200078e00ff */
[----:B------:R-:W-:Y:S01]  /*ac70*/  PRMT R7, R19, 0x7632, R7 ;  /* 0x0000763213077816 */ /* 0x000fe20000000007 */
[----:B------:R-:W-:Y:S01]  /*ac80*/  IMAD.U32 R12, R12, 0x10000, RZ ;  /* 0x000100000c0c7824 */ /* 0x000fe200078e00ff */
[----:B------:R-:W-:Y:S01]  /*ac90*/  SHF.L.U32 R6, R6, 0x10, RZ ;  /* 0x0000001006067819 */ /* 0x000fe200000006ff */
[----:B------:R-:W-:Y:S02]  /*aca0*/  IMAD.U32 R13, R13, 0x10000, RZ ;  /* 0x000100000d0d7824 */ /* 0x000fe400078e00ff */
[----:B------:R-:W-:Y:S01]  /*acb0*/  FADD.FTZ R11, R11, R18 ;  /* 0x000000120b0b7221 */ /* 0x000fe20000010000 */
[----:B------:R-:W-:Y:S02]  /*acc0*/  IMAD.U32 R7, R7, 0x10000, RZ ;  /* 0x0001000007077824 */ /* 0x000fe400078e00ff */
[----:B------:R-:W-:Y:S01]  /*acd0*/  FADD.FTZ R10, R5, R10 ;  /* 0x0000000a050a7221 */ /* 0x000fe20000010000 */
[----:B------:R-:W-:Y:S01]  /*ace0*/  FADD.FTZ R19, R12, R13 ;  /* 0x0000000d0c137221 */ /* 0x000fe20000010000 */
[C---:B------:R-:W-:Y:S01]  /*acf0*/  HFMA2.MMA.BF16_V2 R5, R129.reuse, R8, -RZ ;  /* 0x0000000881057235 */ /* 0x040fe200003000ff */
[----:B------:R-:W-:Y:S01]  /*ad00*/  FADD.FTZ R18, R6, R7 ;  /* 0x0000000706127221 */ /* 0x000fe20000010000 */
[----:B------:R-:W-:Y:S01]  /*ad10*/  HFMA2.MMA.BF16_V2 R12, R129, R22, -RZ ;  /* 0x00000016810c7235 */ /* 0x000fe200003000ff */
[----:B------:R-:W-:-:S02]  /*ad20*/  HMUL2.BF16_V2 R7, R130, R21 ;  /* 0x0000001582077232 */ /* 0x000fc40000200000 */
[----:B------:R-:W-:Y:S01]  /*ad30*/  FADD.FTZ R10, R10, R11 ;  /* 0x0000000b0a0a7221 */ /* 0x000fe20000010000 */
        /* <DEDUP_REMOVED lines=29> */
[C---:B------:R-:W-:Y:S02]  /*af10*/  SEL R6, R91.reuse, RZ, !P1 ;  /* 0x000000ff5b067207 */ /* 0x040fe40004800000 */
[-C--:B------:R-:W-:Y:S02]  /*af20*/  ISETP.GE.AND P1, PT, R64, R53.reuse, PT ;  /* 0x000000354000720c */ /* 0x080fe40003f26270 */
[-C--:B------:R-:W-:Y:S02]  /*af30*/  ISETP.GE.AND P4, PT, R4, R53.reuse, PT ;  /* 0x000000350400720c */ /* 0x080fe40003f86270 */
        /* <DEDUP_REMOVED lines=16> */
.L_x_18082:
[----:B------:R-:W-:Y:S05]  /*b040*/  BSYNC B1 ;  /* 0x0000000000017941 */ /* 0x000fea0003800000 */
.L_x_18081:
        /* <DEDUP_REMOVED lines=10> */
[----:B------:R-:W-:Y:S01]  /*b0f0*/  VIADD R12, R64, 0xfffffffb ;  /* 0xfffffffb400c7836 */ /* 0x000fe20000000000 */
[----:B------:R-:W-:Y:S01]  /*b100*/  PRMT R11, R96, 0x7632, R11 ;  /* 0x00007632600b7816 */ /* 0x000fe2000000000b */
[C---:B------:R-:W-:Y:S02]  /*b110*/  VIADD R10, R64.reuse, 0xfffffff9 ;  /* 0xfffffff9400a7836 */ /* 0x040fe40000000000 */
[----:B------:R-:W-:Y:S01]  /*b120*/  VIADD R18, R64, 0xfffffffc ;  /* 0xfffffffc40127836 */ /* 0x000fe20000000000 */
[-C--:B------:R-:W-:Y:S01]  /*b130*/  ISETP.GE.AND P1, PT, R12, R53.reuse, PT ;  /* 0x000000350c00720c */ /* 0x080fe20003f26270 */
[----:B------:R-:W-:Y:S01]  /*b140*/  VIADD R12, R64, 0xfffffffe ;  /* 0xfffffffe400c7836 */ /* 0x000fe20000000000 */
[-C--:B------:R-:W-:Y:S01]  /*b150*/  ISETP.GE.AND P5, PT, R10, R53.reuse, PT ;  /* 0x000000350a00720c */ /* 0x080fe20003fa6270 */
[C---:B------:R-:W-:Y:S01]  /*b160*/  VIADD R20, R64.reuse, 0xffffffff ;  /* 0xffffffff40147836 */ /* 0x040fe20000000000 */
[----:B------:R-:W-:Y:S02]  /*b170*/  IADD3 R10, R64, -0x3, RZ ;  /* 0xfffffffd400a7810 */ /* 0x000fe40007ffe0ff */
[----:B------:R-:W-:-:S02]  /*b180*/  ISETP.GE.AND P3, PT, R12, R53, PT ;  /* 0x000000350c00720c */ /* 0x000fc40003f66270 */
[C---:B------:R-:W-:Y:S02]  /*b190*/  SEL R12, R95.reuse, RZ, !P1 ;  /* 0x000000ff5f0c7207 */ /* 0x040fe40004800000 */
        /* <DEDUP_REMOVED lines=19> */
.L_x_18084:
[----:B------:R-:W-:Y:S05]  /*b2d0*/  BSYNC B1 ;  /* 0x0000000000017941 */ /* 0x000fea0003800000 */
.L_x_18083:
        /* <DEDUP_REMOVED lines=11> */
[C---:B------:R-:W-:Y:S01]  /*b390*/  PRMT R9, R95.reuse, 0x7610, R9 ;  /* 0x000076105f097816 */ /* 0x040fe20000000009 */
        /* <DEDUP_REMOVED lines=60> */
.L_x_18086:
[----:B------:R-:W-:Y:S05]  /*b760*/  BSYNC B1 ;  /* 0x0000000000017941 */ /* 0x000fea0003800000 */
.L_x_18085:
[----:B------:R-:W-:Y:S01]  /*b770*/  FADD.FTZ R4, R7, R4 ;  /* 0x0000000407047221 */ /* 0x000fe20000010000 */
[----:B------:R-:W-:Y:S01]  /*b780*/  HFMA2.MMA.BF16_V2 R7, R127, R100, -RZ ;  /* 0x000000647f077235 */ /* 0x000fe200003000ff */
[----:B------:R-:W-:Y:S01]  /*b790*/  FADD.FTZ R9, R9, R10 ;  /* 0x0000000a09097221 */ /* 0x000fe20000010000 */
[----:B------:R-:W-:Y:S01]  /*b7a0*/  HMUL2.BF16_V2 R5, R128, R99 ;  /* 0x0000006380057232 */ /* 0x000fe20000200000 */
[----:B------:R-:W-:Y:S01]  /*b7b0*/  BSSY B1, `(.L_x_18087) ;  /* 0x0000024000017945 */ /* 0x000fe20003800000 */
[----:B------:R-:W-:-:S03]  /*b7c0*/  HMUL2.BF16_V2 R10, R130, R101 ;  /* 0x00000065820a7232 */ /* 0x000fc60000200000 */
[----:B------:R-:W-:Y:S02]  /*b7d0*/  PRMT R6, R5, 0x7632, R6 ;  /* 0x0000763205067816 */ /* 0x000fe40000000006 */
[----:B------:R-:W-:Y:S02]  /*b7e0*/  PRMT R11, R10, 0x7632, R11 ;  /* 0x000076320a0b7816 */ /* 0x000fe4000000000b */
[----:B------:R-:W-:Y:S01]  /*b7f0*/  PRMT R8, R7, 0x7632, R8 ;  /* 0x0000763207087816 */ /* 0x000fe20000000008 */
[----:B------:R-:W-:Y:S06]  /*b800*/  @P0 BRA `(.L_x_18088) ;  /* 0x0000000000780947 */ /* 0x000fec0003800000 */
[C---:B------:R-:W-:Y:S02]  /*b810*/  VIADD R12, R64.reuse, 0xfffffff9 ;  /* 0xfffffff9400c7836 */ /* 0x040fe40000000000 */
        /* <DEDUP_REMOVED lines=29> */
.L_x_18088:
[----:B------:R-:W-:Y:S05]  /*b9f0*/  BSYNC B1 ;  /* 0x0000000000017941 */ /* 0x000fea0003800000 */
.L_x_18087:
        /* <DEDUP_REMOVED lines=8> */
[----:B------:R-:W-:Y:S01]  /*ba80*/  IMAD.U32 R10, R10, 0x10000, RZ ;  /* 0x000100000a0a7824 */ /* 0x000fe200078e00ff */
[----:B------:R-:W-:Y:S01]  /*ba90*/  PRMT R12, R104, 0x7632, R12 ;  /* 0x00007632680c7816 */ /* 0x000fe2000000000c */
[----:B------:R-:W-:Y:S01]  /*baa0*/  FADD.FTZ R8, R7, R8 ;  /* 0x0000000807087221 */ /* 0x000fe20000010000 */
[----:B------:R-:W-:Y:S01]  /*bab0*/  IMAD.U32 R11, R11, 0x10000, RZ ;  /* 0x000100000b0b7824 */ /* 0x000fe200078e00ff */
[C---:B------:R-:W-:Y:S01]  /*bac0*/  PRMT R6, R103.reuse, 0x7610, R6 ;  /* 0x0000761067067816 */ /* 0x040fe20000000006 */
[----:B------:R-:W-:Y:S01]  /*bad0*/  FADD.FTZ R57, R4, R57 ;  /* 0x0000003904397221 */ /* 0x000fe20000010000 */
[----:B------:R-:W-:Y:S01]  /*bae0*/  PRMT R7, R103, 0x7632, R7 ;  /* 0x0000763267077816 */ /* 0x000fe20000000007 */
[----:B------:R-:W-:Y:S01]  /*baf0*/  FADD.FTZ R11, R10, R11 ;  /* 0x0000000b0a0b7221 */ /* 0x000fe20000010000 */
[----:B------:R-:W-:Y:S01]  /*bb00*/  SHF.L.U32 R6, R6, 0x10, RZ ;  /* 0x0000001006067819 */ /* 0x000fe200000006ff */
[----:B------:R-:W-:Y:S01]  /*bb10*/  IMAD.U32 R13, R12, 0x10000, RZ ;  /* 0x000100000c0d7824 */ /* 0x000fe200078e00ff */
[----:B------:R-:W-:Y:S01]  /*bb20*/  PRMT R10, R104, 0x7610, R10 ;  /* 0x00007610680a7816 */ /* 0x000fe2000000000a */
[----:B------:R-:W-:-:S02]  /*bb30*/  IMAD.U32 R7, R7, 0x10000, RZ ;  /* 0x0001000007077824 */ /* 0x000fc400078e00ff */
[----:B------:R-:W-:Y:S01]  /*bb40*/  FADD.FTZ R8, R5, R8 ;  /* 0x0000000805087221 */ /* 0x000fe20000010000 */
[C---:B------:R-:W-:Y:S01]  /*bb50*/  HFMA2.MMA.BF16_V2 R5, R129.reuse, R102, -RZ ;  /* 0x0000006681057235 */ /* 0x040fe200003000ff */
[----:B------:R-:W-:Y:S01]  /*bb60*/  FADD.FTZ R58, R9, R58 ;  /* 0x0000003a093a7221 */ /* 0x000fe20000010000 */
[----:B------:R-:W-:Y:S01]  /*bb70*/  FADD.FTZ R18, R6, R7 ;  /* 0x0000000706127221 */ /* 0x000fe20000010000 */
[----:B------:R-:W-:Y:S01]  /*bb80*/  HFMA2.MMA.BF16_V2 R12, R129, R106, -RZ ;  /* 0x0000006a810c7235 */ /* 0x000fe200003000ff */
[----:B------:R-:W-:Y:S02]  /*bb90*/  IMAD.U32 R10, R10, 0x10000, RZ ;  /* 0x000100000a0a7824 */ /* 0x000fe400078e00ff */
[----:B------:R-:W-:Y:S02]  /*bba0*/  HMUL2.BF16_V2 R7, R130, R105 ;  /* 0x0000006982077232 */ /* 0x000fe40000200000 */
[----:B------:R-:W-:Y:S01]  /*bbb0*/  FADD.FTZ R8, R8, R11 ;  /* 0x0000000b08087221 */ /* 0x000fe20000010000 */
[----:B------:R-:W-:-:S02]  /*bbc0*/  FADD.FTZ R19, R10, R13 ;  /* 0x0000000d0a137221 */ /* 0x000fc40000010000 */
        /* <DEDUP_REMOVED lines=8> */
[----:B------:R-:W-:Y:S01]  /*bc50*/  FADD.FTZ R18, R18, R19 ;  /* 0x0000001312127221 */ /* 0x000fe20000010000 */
[----:B------:R-:W-:-:S02]  /*bc60*/  IMAD.U32 R13, R13, 0x10000, RZ ;  /* 0x000100000d0d7824 */ /* 0x000fc400078e00ff */
        /* <DEDUP_REMOVED lines=37> */
.L_x_18090:
[----:B------:R-:W-:Y:S05]  /*bec0*/  BSYNC B1 ;  /* 0x0000000000017941 */ /* 0x000fea0003800000 */
.L_x_18089:
[----:B------:R-:W-:Y:S01]  /*bed0*/  HFMA2.MMA.BF16_V2 R6, R127, R108, -RZ ;  /* 0x0000006c7f067235 */ /* 0x000fe200003000ff */
[----:B------:R-:W-:Y:S02]  /*bee0*/  HMUL2.BF16_V2 R4, R128, R107 ;  /* 0x0000006b80047232 */ /* 0x000fe40000200000 */
[----:B------:R-:W-:Y:S01]  /*bef0*/  FADD.FTZ R59, R8, R59 ;  /* 0x0000003b083b7221 */ /* 0x000fe20000010000 */
[----:B------:R-:W-:Y:S01]  /*bf00*/  HFMA2.MMA.BF16_V2 R110, R129, R110, -RZ ;  /* 0x0000006e816e7235 */ /* 0x000fe200003000ff */
[----:B------:R-:W-:Y:S01]  /*bf10*/  FADD.FTZ R60, R7, R60 ;  /* 0x0000003c073c7221 */ /* 0x000fe20000010000 */
[----:B------:R-:W-:Y:S01]  /*bf20*/  HMUL2.BF16_V2 R8, R130, R109 ;  /* 0x0000006d82087232 */ /* 0x000fe20000200000 */
[C---:B------:R-:W-:Y:S01]  /*bf30*/  PRMT R5, R4.reuse, 0x7632, R5 ;  /* 0x0000763204057816 */ /* 0x040fe20000000005 */
[----:B------:R-:W-:Y:S01]  /*bf40*/  IMAD.U32 R4, R4, 0x10000, RZ ;  /* 0x0001000004047824 */ /* 0x000fe200078e00ff */
[----:B------:R-:W-:Y:S01]  /*bf50*/  BSSY B1, `(.L_x_18091) ;  /* 0x000002f000017945 */ /* 0x000fe20003800000 */
[----:B------:R-:W-:-:S02]  /*bf60*/  PRMT R7, R6, 0x7632, R7 ;  /* 0x0000763206077816 */ /* 0x000fc40000000007 */
[----:B------:R-:W-:Y:S01]  /*bf70*/  IMAD.U32 R5, R5, 0x10000, RZ ;  /* 0x0001000005057824 */ /* 0x000fe200078e00ff */
[----:B------:R-:W-:Y:S01]  /*bf80*/  PRMT R9, R8, 0x7632, R9 ;  /* 0x0000763208097816 */ /* 0x000fe20000000009 */
[----:B------:R-:W-:Y:S01]  /*bf90*/  IMAD.U32 R10, R6, 0x10000, RZ ;  /* 0x00010000060a7824 */ /* 0x000fe200078e00ff */
[----:B------:R-:W-:Y:S01]  /*bfa0*/  SHF.L.U32 R7, R7, 0x10, RZ ;  /* 0x0000001007077819 */ /* 0x000fe200000006ff */
[--C-:B------:R-:W-:Y:S01]  /*bfb0*/  FADD.FTZ R6, R4, R5.reuse ;  /* 0x0000000504067221 */ /* 0x100fe20000010000 */
[----:B------:R-:W-:Y:S01]  /*bfc0*/  PRMT R4, R110, 0x7610, R4 ;  /* 0x000076106e047816 */ /* 0x000fe20000000004 */
[----:B------:R-:W-:Y:S01]  /*bfd0*/  IMAD.U32 R8, R8, 0x10000, RZ ;  /* 0x0001000008087824 */ /* 0x000fe200078e00ff */
[----:B------:R-:W-:Y:S01]  /*bfe0*/  PRMT R5, R110, 0x7632, R5 ;  /* 0x000076326e057816 */ /* 0x000fe20000000005 */
[----:B------:R-:W-:Y:S02]  /*bff0*/  IMAD.U32 R9, R9, 0x10000, RZ ;  /* 0x0001000009097824 */ /* 0x000fe400078e00ff */
[----:B------:R-:W-:Y:S01]  /*c000*/  FADD.FTZ R7, R10, R7 ;  /* 0x000000070a077221 */ /* 0x000fe20000010000 */
[----:B------:R-:W-:-:S02]  /*c010*/  IMAD.U32 R4, R4, 0x10000, RZ ;  /* 0x0001000004047824 */ /* 0x000fc400078e00ff */
[----:B------:R-:W-:Y:S01]  /*c020*/  FADD.FTZ R9, R8, R9 ;  /* 0x0000000908097221 */ /* 0x000fe20000010000 */
[----:B------:R-:W-:Y:S01]  /*c030*/  FADD.FTZ R6, R6, R7 ;  /* 0x0000000706067221 */ /* 0x000fe20000010000 */
[----:B------:R-:W-:Y:S01]  /*c040*/  IMAD.U32 R5, R5, 0x10000, RZ ;  /* 0x0001000005057824 */ /* 0x000fe200078e00ff */
        /* <DEDUP_REMOVED lines=31> */
.L_x_18092:
[----:B------:R-:W-:Y:S05]  /*c240*/  BSYNC B1 ;  /* 0x0000000000017941 */ /* 0x000fea0003800000 */
.L_x_18091:
        /* <DEDUP_REMOVED lines=56> */
.L_x_18094:
[----:B------:R-:W-:Y:S05]  /*c5d0*/  BSYNC B1 ;  /* 0x0000000000017941 */ /* 0x000fea0003800000 */
.L_x_18093:
        /* <DEDUP_REMOVED lines=41> */
.L_x_18096:
[----:B------:R-:W-:Y:S05]  /*c870*/  BSYNC B1 ;  /* 0x0000000000017941 */ /* 0x000fea0003800000 */
.L_x_18095:
        /* <DEDUP_REMOVED lines=12> */
[----:B------:R-:W-:Y:S01]  /*c940*/  PRMT R13, R120, 0x7610, R13 ;  /* 0x00007610780d7816 */ /* 0x000fe2000000000d */
[----:B------:R-:W-:Y:S01]  /*c950*/  BSSY B1, `(.L_x_18097) ;  /* 0x0000043000017945 */ /* 0x000fe20003800000 */
[----:B------:R-:W-:Y:S01]  /*c960*/  FADD.FTZ R11, R10, R11 ;  /* 0x0000000b0a0b7221 */ /* 0x000fe20000010000 */
[----:B------:R-:W-:Y:S01]  /*c970*/  PRMT R18, R120, 0x7632, R18 ;  /* 0x0000763278127816 */ /* 0x000fe20000000012 */
[----:B------:R-:W-:Y:S01]  /*c980*/  FADD.FTZ R61, R6, R61 ;  /* 0x0000003d063d7221 */ /* 0x000fe20000010000 */
[----:B------:R-:W-:Y:S01]  /*c990*/  PRMT R9, R119, 0x7610, R9 ;  /* 0x0000761077097816 */ /* 0x000fe20000000009 */
        /* <DEDUP_REMOVED lines=32> */
[C---:B------:R-:W-:Y:S01]  /*cba0*/  IADD3 R4, R64.reuse, -0x7, RZ ;  /* 0xfffffff940047810 */ /* 0x040fe20007ffe0ff */
[C---:B------:R-:W-:Y:S02]  /*cbb0*/  VIADD R6, R64.reuse, 0xfffffffa ;  /* 0xfffffffa40067836 */ /* 0x040fe40000000000 */
[----:B------:R-:W-:Y:S01]  /*cbc0*/  VIADD R8, R64, 0xfffffffb ;  /* 0xfffffffb40087836 */ /* 0x000fe20000000000 */
[-C--:B------:R-:W-:Y:S01]  /*cbd0*/  ISETP.GE.AND P6, PT, R4, R53.reuse, PT ;  /* 0x000000350400720c */ /* 0x080fe20003fc6270 */
[----:B------:R-:W-:Y:S01]  /*cbe0*/  VIADD R4, R64, 0xfffffffc ;  /* 0xfffffffc40047836 */ /* 0x000fe20000000000 */
[-C--:B------:R-:W-:Y:S01]  /*cbf0*/  ISETP.GE.AND P0, PT, R6, R53.reuse, PT ;  /* 0x000000350600720c */ /* 0x080fe20003f06270 */
[----:B------:R-:W-:Y:S01]  /*cc00*/  VIADD R10, R64, 0xffffffff ;  /* 0xffffffff400a7836 */ /* 0x000fe20000000000 */
[-C--:B------:R-:W-:Y:S01]  /*cc10*/  ISETP.GE.AND P5, PT, R8, R53.reuse, PT ;  /* 0x000000350800720c */ /* 0x080fe20003fa6270 */
[----:B------:R-:W-:Y:S01]  /*cc20*/  VIADD R6, R64, 0xfffffffd ;  /* 0xfffffffd40067836 */ /* 0x000fe20000000000 */
[----:B------:R-:W-:-:S02]  /*cc30*/  ISETP.GE.AND P4, PT, R4, R53, PT ;  /* 0x000000350400720c */ /* 0x000fc40003f86270 */
[----:B------:R-:W-:Y:S02]  /*cc40*/  PRMT R4, R124, 0x7632, R4 ;  /* 0x000076327c047816 */ /* 0x000fe40000000004 */
[----:B------:R-:W-:Y:S02]  /*cc50*/  IADD3 R8, R64, -0x2, RZ ;  /* 0xfffffffe40087810 */ /* 0x000fe40007ffe0ff */
[-C--:B------:R-:W-:Y:S02]  /*cc60*/  ISETP.GE.AND P1, PT, R10, R53.reuse, PT ;  /* 0x000000350a00720c */ /* 0x080fe40003f26270 */
[----:B------:R-:W-:Y:S02]  /*cc70*/  @P6 PRMT R123, RZ, 0x7610, R123 ;  /* 0x00007610ff7b6816 */ /* 0x000fe4000000007b */
[----:B------:R-:W-:Y:S02]  /*cc80*/  ISETP.GE.AND P6, PT, R64, R53, PT ;  /* 0x000000354000720c */ /* 0x000fe40003fc6270 */
[----:B------:R-:W-:-:S02]  /*cc90*/  SEL R5, R124, RZ, !P5 ;  /* 0x000000ff7c057207 */ /* 0x000fc40006800000 */
[-C--:B------:R-:W-:Y:S02]  /*cca0*/  ISETP.GE.AND P3, PT, R6, R53.reuse, PT ;  /* 0x000000350600720c */ /* 0x080fe40003f66270 */
        /* <DEDUP_REMOVED lines=13> */
.L_x_18098:
[----:B------:R-:W-:Y:S05]  /*cd80*/  BSYNC B1 ;  /* 0x0000000000017941 */ /* 0x000fea0003800000 */
.L_x_18097:
[----:B------:R-:W-:Y:S01]  /*cd90*/  HFMA2.MMA.BF16_V2 R6, R127, R124, -RZ ;  /* 0x0000007c7f067235 */ /* 0x000fe200003000ff */
[----:B------:R-:W-:Y:S01]  /*cda0*/  HMUL2.BF16_V2 R4, R128, R123 ;  /* 0x0000007b80047232 */ /* 0x000fe20000200000 */
[----:B------:R-:W-:Y:S01]  /*cdb0*/  HFMA2.MMA.BF16_V2 R10, R129, R126, -RZ ;  /* 0x0000007e810a7235 */ /* 0x000fe200003000ff */
[----:B------:R-:W-:Y:S01]  /*cdc0*/  HMUL2.BF16_V2 R8, R130, R125 ;  /* 0x0000007d82087232 */ /* 0x000fe20000200000 */
[----:B------:R-:W-:Y:S01]  /*cdd0*/  IADD3 R16, R16, 0x4, RZ ;  /* 0x0000000410107810 */ /* 0x000fe20007ffe0ff */
[----:B------:R-:W-:Y:S01]  /*cde0*/  VIADD R64, R64, 0x80 ;  /* 0x0000008040407836 */ /* 0x000fe20000000000 */
[C---:B------:R-:W-:Y:S01]  /*cdf0*/  PRMT R5, R4.reuse, 0x7632, R5 ;  /* 0x0000763204057816 */ /* 0x040fe20000000005 */
[----:B------:R-:W-:Y:S01]  /*ce00*/  IMAD.U32 R11, R4, 0x10000, RZ ;  /* 0x00010000040b7824 */ /* 0x000fe200078e00ff */
[C---:B------:R-:W-:Y:S01]  /*ce10*/  PRMT R9, R8.reuse, 0x7632, R9 ;  /* 0x0000763208097816 */ /* 0x040fe20000000009 */
[----:B------:R-:W-:Y:S01]  /*ce20*/  IMAD.U32 R8, R8, 0x10000, RZ ;  /* 0x0001000008087824 */ /* 0x000fe200078e00ff */
[----:B------:R-:W-:Y:S01]  /*ce30*/  PRMT R7, R6, 0x7632, R7 ;  /* 0x0000763206077816 */ /* 0x000fe20000000007 */
[----:B------:R-:W-:Y:S01]  /*ce40*/  IMAD.U32 R12, R5, 0x10000, RZ ;  /* 0x00010000050c7824 */ /* 0x000fe200078e00ff */
[----:B------:R-:W-:Y:S01]  /*ce50*/  PRMT R4, R10, 0x7632, R4 ;  /* 0x000076320a047816 */ /* 0x000fe20000000004 */
[----:B------:R-:W-:Y:S01]  /*ce60*/  IMAD.U32 R6, R6, 0x10000, RZ ;  /* 0x0001000006067824 */ /* 0x000fe200078e00ff */
[----:B------:R-:W-:Y:S01]  /*ce70*/  SHF.L.U32 R7, R7, 0x10, RZ ;  /* 0x0000001007077819 */ /* 0x000fe200000006ff */
[----:B------:R-:W-:-:S02]  /*ce80*/  IMAD.U32 R9, R9, 0x10000, RZ ;  /* 0x0001000009097824 */ /* 0x000fc400078e00ff */
[----:B------:R-:W-:Y:S01]  /*ce90*/  FADD.FTZ R11, R11, R12 ;  /* 0x0000000c0b0b7221 */ /* 0x000fe20000010000 */
[----:B------:R-:W-:Y:S01]  /*cea0*/  ISETP.GE.AND P0, PT, R16, R17, PT ;  /* 0x000000111000720c */ /* 0x000fe20003f06270 */
[----:B------:R-:W-:Y:S02]  /*ceb0*/  IMAD.U32 R10, R10, 0x10000, RZ ;  /* 0x000100000a0a7824 */ /* 0x000fe400078e00ff */
[----:B------:R-:W-:Y:S01]  /*cec0*/  FADD.FTZ R6, R6, R7 ;  /* 0x0000000706067221 */ /* 0x000fe20000010000 */
[----:B------:R-:W-:Y:S02]  /*ced0*/  IMAD.U32 R5, R4, 0x10000, RZ ;  /* 0x0001000004057824 */ /* 0x000fe400078e00ff */
[----:B------:R-:W-:Y:S01]  /*cee0*/  FADD.FTZ R9, R8, R9 ;  /* 0x0000000908097221 */ /* 0x000fe20000010000 */
[----:B------:R-:W-:Y:S01]  /*cef0*/  IADD3 R36, P1, R36, 0x10, RZ ;  /* 0x0000001024247810 */ /* 0x000fe20007f3e0ff */
[----:B------:R-:W-:Y:S01]  /*cf00*/  FADD.FTZ R6, R11, R6 ;  /* 0x000000060b067221 */ /* 0x000fe20000010000 */
[----:B------:R-:W-:Y:S01]  /*cf10*/  FADD.FTZ R5, R10, R5 ;  /* 0x000000050a057221 */ /* 0x000fe20000010000 */
[----:B------:R-:W-:-:S02]  /*cf20*/  VIADD R52, R52, 0xfffffffc ;  /* 0xfffffffc34347836 */ /* 0x000fc40000000000 */
[----:B------:R-:W-:Y:S01]  /*cf30*/  FADD.FTZ R6, R6, R9 ;  /* 0x0000000906067221 */ /* 0x000fe20000010000 */
[----:B------:R-:W-:Y:S02]  /*cf40*/  VIADD R67, R67, 0x200 ;  /* 0x0000020043437836 */ /* 0x000fe40000000000 */
[----:B------:R-:W-:Y:S02]  /*cf50*/  IMAD.X R37, RZ, RZ, R37, P1 ;  /* 0x000000ffff257224 */ /* 0x000fe400008e0625 */
[----:B------:R-:W-:-:S04]  /*cf60*/  FADD.FTZ R6, R6, R5 ;  /* 0x0000000506067221 */ /* 0x000fc80000010000 */
[----:B------:R-:W-:Y:S01]  /*cf70*/  FADD.FTZ R65, R6, R65 ;  /* 0x0000004106417221 */ /* 0x000fe20000010000 */
[----:B------:R-:W-:Y:S06]  /*cf80*/  @!P0 BRA `(.L_x_18099) ;  /* 0xffffff9800d08947 */ /* 0x000fec000383ffff */
.L_x_18050:
[----:B------:R-:W-:Y:S05]  /*cf90*/  BSYNC B0 ;  /* 0x0000000000007941 */ /* 0x000fea0003800000 */
.L_x_18048:
[----:B------:R-:W4:Y:S01]  /*cfa0*/  SHFL.BFLY PT, R2, R39, 0x2, 0x1f ;  /* 0x0c401f0027027f89 */ /* 0x000f2200000e0000 */
[----:B------:R-:W5:Y:S01]  /*cfb0*/  S2UR UR5, SR_CgaCtaId ;  /* 0x00000000000579c3 */ /* 0x000f620000008800 */
[----:B------:R-:W-:Y:S01]  /*cfc0*/  UMOV UR4, 0x400 ;  /* 0x0000040000047882 */ /* 0x000fe20000000000 */
[----:B------:R-:W-:Y:S01]  /*cfd0*/  BSSY B0, `(.L_x_18100) ;  /* 0x000008b000007945 */ /* 0x000fe20003800000 */
[----:B0--3--:R-:W0:Y:S01]  /*cfe0*/  SHFL.BFLY PT, R3, R40, 0x2, 0x1f ;  /* 0x0c401f0028037f89 */ /* 0x009e2200000e0000 */
[----:B------:R-:W-:-:S03]  /*cff0*/  UIADD3 UR4, UR4, 0x1a0, URZ ;  /* 0x000001a004047890 */ /* 0x000fc6000fffe03f */
[----:B-1----:R-:W1:Y:S04]  /*d000*/  SHFL.BFLY PT, R5, R42, 0x2, 0x1f ;  /* 0x0c401f002a057f89 */ /* 0x002e6800000e0000 */
[----:B------:R-:W3:Y:S04]  /*d010*/  SHFL.BFLY PT, R11, R48, 0x2, 0x1f ;  /* 0x0c401f00300b7f89 */ /* 0x000ee800000e0000 */
[----:B------:R-:W2:Y:S04]  /*d020*/  SHFL.BFLY PT, R4, R41, 0x2, 0x1f ;  /* 0x0c401f0029047f89 */ /* 0x000ea800000e0000 */
[----:B------:R-:W2:Y:S04]  /*d030*/  SHFL.BFLY PT, R6, R43, 0x2, 0x1f ;  /* 0x0c401f002b067f89 */ /* 0x000ea800000e0000 */
[----:B------:R-:W2:Y:S01]  /*d040*/  SHFL.BFLY PT, R7, R44, 0x2, 0x1f ;  /* 0x0c401f002c077f89 */ /* 0x000ea200000e0000 */
[----:B----4-:R-:W-:Y:S01]  /*d050*/  FADD.FTZ R2, R2, R39 ;  /* 0x0000002702027221 */ /* 0x010fe20000010000 */
[----:B-----5:R-:W-:-:S02]  /*d060*/  ULEA UR4, UR5, UR4, 0x18 ;  /* 0x0000000405047291 */ /* 0x020fc4000f8ec03f */
[----:B------:R-:W4:Y:S01]  /*d070*/  SHFL.BFLY PT, R9, R46, 0x2, 0x1f ;  /* 0x0c401f002e097f89 */ /* 0x000f2200000e0000 */
[----:B0-----:R-:W-:-:S03]  /*d080*/  FADD.FTZ R40, R3, R40 ;  /* 0x0000002803287221 */ /* 0x001fc60000010000 */
[----:B------:R-:W0:Y:S01]  /*d090*/  SHFL.BFLY PT, R13, R50, 0x2, 0x1f ;  /* 0x0c401f00320d7f89 */ /* 0x000e2200000e0000 */
[----:B-1----:R-:W-:Y:S01]  /*d0a0*/  FADD.FTZ R42, R5, R42 ;  /* 0x0000002a052a7221 */ /* 0x002fe20000010000 */
[----:B------:R-:W-:Y:S02]  /*d0b0*/  LOP3.LUT R5, R14, 0x3, RZ, 0xc0, !PT ;  /* 0x000000030e057812 */ /* 0x000fe400078ec0ff */
[----:B------:R-:W1:Y:S01]  /*d0c0*/  SHFL.BFLY PT, R19, R56, 0x2, 0x1f ;  /* 0x0c401f0038137f89 */ /* 0x000e6200000e0000 */
[----:B---3--:R-:W-:Y:S01]  /*d0d0*/  FADD.FTZ R48, R11, R48 ;  /* 0x000000300b307221 */ /* 0x008fe20000010000 */
[----:B------:R-:W-:Y:S02]  /*d0e0*/  LOP3.LUT R11, R0, 0xffffffc0, RZ, 0xc0, !PT ;  /* 0xffffffc0000b7812 */ /* 0x000fe400078ec0ff */
[----:B------:R-:W3:Y:S01]  /*d0f0*/  SHFL.BFLY PT, R3, R2, 0x1, 0x1f ;  /* 0x0c201f0002037f89 */ /* 0x000ee200000e0000 */
[----:B--2---:R-:W-:Y:S01]  /*d100*/  FADD.FTZ R4, R4, R41 ;  /* 0x0000002904047221 */ /* 0x004fe20000010000 */
[----:B------:R-:W-:-:S02]  /*d110*/  ISETP.NE.AND P2, PT, R5, RZ, PT ;  /* 0x000000ff0500720c */ /* 0x000fc40003f45270 */
[----:B------:R-:W2:Y:S01]  /*d120*/  SHFL.BFLY PT, R17, R54, 0x2, 0x1f ;  /* 0x0c401f0036117f89 */ /* 0x000ea200000e0000 */
[----:B------:R-:W-:Y:S01]  /*d130*/  FADD.FTZ R6, R6, R43 ;  /* 0x0000002b06067221 */ /* 0x000fe20000010000 */
[----:B------:R-:W-:Y:S02]  /*d140*/  ISETP.NE.OR P5, PT, R11, 0x40, P2 ;  /* 0x000000400b00780c */ /* 0x000fe400017a5670 */
[----:B------:R-:W5:Y:S01]  /*d150*/  SHFL.BFLY PT, R8, R45, 0x2, 0x1f ;  /* 0x0c401f002d087f89 */ /* 0x000f6200000e0000 */
[----:B------:R-:W-:Y:S01]  /*d160*/  FADD.FTZ R44, R7, R44 ;  /* 0x0000002c072c7221 */ /* 0x000fe20000010000 */
[C---:B------:R-:W-:Y:S02]  /*d170*/  ISETP.GT.OR P0, PT, R0.reuse, 0x3f, P2 ;  /* 0x0000003f0000780c */ /* 0x040fe40001704670 */
[----:B------:R-:W5:Y:S01]  /*d180*/  SHFL.BFLY PT, R10, R47, 0x2, 0x1f ;  /* 0x0c401f002f0a7f89 */ /* 0x000f6200000e0000 */
[----:B----4-:R-:W-:Y:S01]  /*d190*/  FADD.FTZ R46, R9, R46 ;  /* 0x0000002e092e7221 */ /* 0x010fe20000010000 */
[----:B------:R-:W-:-:S02]  /*d1a0*/  ISETP.GT.OR P1, PT, R0, 0x1f, P2 ;  /* 0x0000001f0000780c */ /* 0x000fc40001724670 */
[----:B------:R-:W4:Y:S01]  /*d1b0*/  SHFL.BFLY PT, R16, R51, 0x2, 0x1f ;  /* 0x0c401f0033107f89 */ /* 0x000f2200000e0000 */
[----:B0-----:R-:W-:Y:S01]  /*d1c0*/  FADD.FTZ R12, R13, R50 ;  /* 0x000000320d0c7221 */ /* 0x001fe20000010000 */
[C---:B------:R-:W-:Y:S02]  /*d1d0*/  IADD3 R13, R0.reuse, 0x1f, RZ ;  /* 0x0000001f000d7810 */ /* 0x040fe40007ffe0ff */
[----:B------:R-:W0:Y:S01]  /*d1e0*/  SHFL.BFLY PT, R20, R55, 0x2, 0x1f ;  /* 0x0c401f0037147f89 */ /* 0x000e2200000e0000 */
[----:B-1----:R-:W-:Y:S01]  /*d1f0*/  FADD.FTZ R22, R19, R56 ;  /* 0x0000003813167221 */ /* 0x002fe20000010000 */
[----:B------:R-:W-:Y:S02]  /*d200*/  LOP3.LUT R19, R0, 0xffffffe0, RZ, 0xc0, !PT ;  /* 0xffffffe000137812 */ /* 0x000fe400078ec0ff */
[----:B------:R-:W1:Y:S01]  /*d210*/  SHFL.BFLY PT, R24, R57, 0x2, 0x1f ;  /* 0x0c401f0039187f89 */ /* 0x000e6200000e0000 */
[----:B---3--:R-:W-:Y:S01]  /*d220*/  FADD.FTZ R0, R2, R3 ;  /* 0x0000000302007221 */ /* 0x008fe20000010000 */
[----:B------:R-:W-:-:S02]  /*d230*/  ISETP.GT.U32.AND P3, PT, R13, 0x3e, PT ;  /* 0x0000003e0d00780c */ /* 0x000fc40003f64070 */
[----:B------:R-:W3:Y:S01]  /*d240*/  SHFL.BFLY PT, R21, R58, 0x2, 0x1f ;  /* 0x0c401f003a157f89 */ /* 0x000ee200000e0000 */
[----:B--2---:R-:W-:Y:S01]  /*d250*/  FADD.FTZ R18, R17, R54 ;  /* 0x0000003611127221 */ /* 0x004fe20000010000 */
[----:B------:R-:W-:Y:S02]  /*d260*/  SHF.R.S32.HI R17, RZ, 0x1f, R14 ;  /* 0x0000001fff117819 */ /* 0x000fe4000001140e */
[----:B------:R-:W2:Y:S01]  /*d270*/  SHFL.BFLY PT, R28, R59, 0x2, 0x1f ;  /* 0x0c401f003b1c7f89 */ /* 0x000ea200000e0000 */
[----:B-----5:R-:W-:Y:S01]  /*d280*/  FADD.FTZ R8, R8, R45 ;  /* 0x0000002d08087221 */ /* 0x020fe20000010000 */
[----:B------:R-:W-:Y:S02]  /*d290*/  LEA.HI R14, R17, R14, RZ, 0x2 ;  /* 0x0000000e110e7211 */ /* 0x000fe400078f10ff */
[----:B------:R-:W5:Y:S01]  /*d2a0*/  SHFL.BFLY PT, R23, R60, 0x2, 0x1f ;  /* 0x0c401f003c177f89 */ /* 0x000f6200000e0000 */
[----:B------:R-:W-:Y:S01]  /*d2b0*/  FADD.FTZ R10, R10, R47 ;  /* 0x0000002f0a0a7221 */ /* 0x000fe20000010000 */
[----:B------:R-:W-:-:S02]  /*d2c0*/  ISETP.NE.OR P4, PT, R19, 0x20, P2 ;  /* 0x000000201300780c */ /* 0x000fc40001785670 */
[----:B------:R-:W5:Y:S01]  /*d2d0*/  SHFL.BFLY PT, R32, R61, 0x2, 0x1f ;  /* 0x0c401f003d207f89 */ /* 0x000f6200000e0000 */
[----:B----4-:R-:W-:-:S03]  /*d2e0*/  FADD.FTZ R16, R16, R51 ;  /* 0x0000003310107221 */ /* 0x010fc60000010000 */
[----:B------:R-:W4:Y:S01]  /*d2f0*/  SHFL.BFLY PT, R25, R62, 0x2, 0x1f ;  /* 0x0c401f003e197f89 */ /* 0x000f2200000e0000 */
[----:B0-----:R-:W-:-:S03]  /*d300*/  FADD.FTZ R20, R20, R55 ;  /* 0x0000003714147221 */ /* 0x001fc60000010000 */
[----:B------:R-:W0:Y:S01]  /*d310*/  SHFL.BFLY PT, R36, R63, 0x2, 0x1f ;  /* 0x0c401f003f247f89 */ /* 0x000e2200000e0000 */
[----:B-1----:R-:W-:-:S03]  /*d320*/  FADD.FTZ R24, R24, R57 ;  /* 0x0000003918187221 */ /* 0x002fc60000010000 */
[----:B------:R-:W1:Y:S01]  /*d330*/  SHFL.BFLY PT, R38, R49, 0x2, 0x1f ;  /* 0x0c401f0031267f89 */ /* 0x000e6200000e0000 */
[----:B---3--:R-:W-:-:S03]  /*d340*/  FADD.FTZ R26, R21, R58 ;  /* 0x0000003a151a7221 */ /* 0x008fc60000010000 */
[----:B------:R-:W3:Y:S01]  /*d350*/  SHFL.BFLY PT, R52, R65, 0x2, 0x1f ;  /* 0x0c401f0041347f89 */ /* 0x000ee200000e0000 */
[----:B--2---:R-:W-:-:S03]  /*d360*/  FADD.FTZ R28, R28, R59 ;  /* 0x0000003b1c1c7221 */ /* 0x004fc60000010000 */
[----:B------:R-:W2:Y:S01]  /*d370*/  SHFL.BFLY PT, R5, R40, 0x1, 0x1f ;  /* 0x0c201f0028057f89 */ /* 0x000ea200000e0000 */
[----:B-----5:R-:W-:-:S03]  /*d380*/  FADD.FTZ R30, R23, R60 ;  /* 0x0000003c171e7221 */ /* 0x020fc60000010000 */
[----:B------:R-:W5:Y:S01]  /*d390*/  SHFL.BFLY PT, R7, R4, 0x1, 0x1f ;  /* 0x0c201f0004077f89 */ /* 0x000f6200000e0000 */
[----:B------:R-:W-:-:S03]  /*d3a0*/  FADD.FTZ R32, R32, R61 ;  /* 0x0000003d20207221 */ /* 0x000fc60000010000 */
[----:B------:R-:W5:Y:S01]  /*d3b0*/  SHFL.BFLY PT, R9, R42, 0x1, 0x1f ;  /* 0x0c201f002a097f89 */ /* 0x000f6200000e0000 */
[----:B----4-:R-:W-:-:S03]  /*d3c0*/  FADD.FTZ R34, R25, R62 ;  /* 0x0000003e19227221 */ /* 0x010fc60000010000 */
[----:B------:R-:W4:Y:S01]  /*d3d0*/  SHFL.BFLY PT, R11, R6, 0x1, 0x1f ;  /* 0x0c201f00060b7f89 */ /* 0x000f2200000e0000 */
[----:B0-----:R-:W-:-:S03]  /*d3e0*/  FADD.FTZ R36, R36, R63 ;  /* 0x0000003f24247221 */ /* 0x001fc60000010000 */
[----:B------:R-:W0:Y:S01]  /*d3f0*/  SHFL.BFLY PT, R3, R44, 0x1, 0x1f ;  /* 0x0c201f002c037f89 */ /* 0x000e2200000e0000 */
[----:B-1----:R-:W-:Y:S01]  /*d400*/  FADD.FTZ R38, R38, R49 ;  /* 0x0000003126267221 */ /* 0x002fe20000010000 */
[----:B---3--:R-:W-:Y:S02]  /*d410*/  FADD.FTZ R41, R52, R65 ;  /* 0x0000004134297221 */ /* 0x008fe40000010000 */
[----:B------:R-:W1:Y:S01]  /*d420*/  SHFL.BFLY PT, R13, R8, 0x1, 0x1f ;  /* 0x0c201f00080d7f89 */ /* 0x000e6200000e0000 */
[----:B--2---:R-:W-:-:S03]  /*d430*/  FADD.FTZ R45, R40, R5 ;  /* 0x00000005282d7221 */ /* 0x004fc60000010000 */
[----:B------:R-:W2:Y:S01]  /*d440*/  SHFL.BFLY PT, R17, R46, 0x1, 0x1f ;  /* 0x0c201f002e117f89 */ /* 0x000ea200000e0000 */
[----:B-----5:R-:W-:-:S03]  /*d450*/  FADD.FTZ R50, R4, R7 ;  /* 0x0000000704327221 */ /* 0x020fc60000010000 */
[----:B------:R-:W3:Y:S01]  /*d460*/  SHFL.BFLY PT, R19, R10, 0x1, 0x1f ;  /* 0x0c201f000a137f89 */ /* 0x000ee200000e0000 */
[----:B------:R-:W-:-:S03]  /*d470*/  FADD.FTZ R51, R42, R9 ;  /* 0x000000092a337221 */ /* 0x000fc60000010000 */
[----:B------:R-:W5:Y:S01]  /*d480*/  SHFL.BFLY PT, R21, R48, 0x1, 0x1f ;  /* 0x0c201f0030157f89 */ /* 0x000f6200000e0000 */
[----:B----4-:R-:W-:-:S03]  /*d490*/  FADD.FTZ R52, R6, R11 ;  /* 0x0000000b06347221 */ /* 0x010fc60000010000 */
[----:B------:R-:W4:Y:S01]  /*d4a0*/  SHFL.BFLY PT, R23, R12, 0x1, 0x1f ;  /* 0x0c201f000c177f89 */ /* 0x000f2200000e0000 */
[----:B0-----:R-:W-:-:S03]  /*d4b0*/  FADD.FTZ R53, R44, R3 ;  /* 0x000000032c357221 */ /* 0x001fc60000010000 */
[----:B------:R-:W0:Y:S01]  /*d4c0*/  SHFL.BFLY PT, R25, R16, 0x1, 0x1f ;  /* 0x0c201f0010197f89 */ /* 0x000e2200000e0000 */
[----:B------:R-:W-:-:S03]  /*d4d0*/  SHF.R.S32.HI R44, RZ, 0x2, R14 ;  /* 0x00000002ff2c7819 */ /* 0x000fc6000001140e */
[----:B------:R-:W0:Y:S01]  /*d4e0*/  SHFL.BFLY PT, R27, R18, 0x1, 0x1f ;  /* 0x0c201f00121b7f89 */ /* 0x000e2200000e0000 */
[----:B-1----:R-:W-:Y:S01]  /*d4f0*/  FADD.FTZ R54, R8, R13 ;  /* 0x0000000d08367221 */ /* 0x002fe20000010000 */
[----:B------:R-:W-:Y:S02]  /*d500*/  IMAD R15, R15, 0xc0, R44 ;  /* 0x000000c00f0f7824 */ /* 0x000fe400078e022c */
[----:B------:R-:W1:Y:S01]  /*d510*/  SHFL.BFLY PT, R29, R20, 0x1, 0x1f ;  /* 0x0c201f00141d7f89 */ /* 0x000e6200000e0000 */
[----:B--2---:R-:W-:Y:S02]  /*d520*/  FADD.FTZ R55, R46, R17 ;  /* 0x000000112e377221 */ /* 0x004fe40000010000 */
[----:B------:R-:W-:Y:S01]  /*d530*/  LEA R15, R15, UR4, 0x2 ;  /* 0x000000040f0f7c11 */ /* 0x000fe2000f8e10ff */
[----:B------:R-:W2:Y:S01]  /*d540*/  SHFL.BFLY PT, R31, R22, 0x1, 0x1f ;  /* 0x0c201f00161f7f89 */ /* 0x000ea200000e0000 */
[----:B---3--:R-:W-:-:S03]  /*d550*/  FADD.FTZ R56, R10, R19 ;  /* 0x000000130a387221 */ /* 0x008fc60000010000 */
[----:B------:R-:W3:Y:S01]  /*d560*/  SHFL.BFLY PT, R33, R24, 0x1, 0x1f ;  /* 0x0c201f0018217f89 */ /* 0x000ee200000e0000 */
[----:B-----5:R-:W-:-:S03]  /*d570*/  FADD.FTZ R57, R48, R21 ;  /* 0x0000001530397221 */ /* 0x020fc60000010000 */
[----:B------:R-:W5:Y:S01]  /*d580*/  SHFL.BFLY PT, R35, R26, 0x1, 0x1f ;  /* 0x0c201f001a237f89 */ /* 0x000f6200000e0000 */
[----:B----4-:R-:W-:-:S03]  /*d590*/  FADD.FTZ R58, R12, R23 ;  /* 0x000000170c3a7221 */ /* 0x010fc60000010000 */
[----:B------:R-:W4:Y:S01]  /*d5a0*/  SHFL.BFLY PT, R5, R28, 0x1, 0x1f ;  /* 0x0c201f001c057f89 */ /* 0x000f2200000e0000 */
[----:B0-----:R-:W-:-:S03]  /*d5b0*/  FADD.FTZ R59, R16, R25 ;  /* 0x00000019103b7221 */ /* 0x001fc60000010000 */
[----:B------:R-:W0:Y:S01]  /*d5c0*/  SHFL.BFLY PT, R7, R30, 0x1, 0x1f ;  /* 0x0c201f001e077f89 */ /* 0x000e2200000e0000 */
[----:B------:R-:W-:-:S03]  /*d5d0*/  FADD.FTZ R60, R18, R27 ;  /* 0x0000001b123c7221 */ /* 0x000fc60000010000 */
        /* <DEDUP_REMOVED lines=9> */
[----:B----4-:R-:W-:Y:S01]  /*d670*/  FADD.FTZ R65, R28, R5 ;  /* 0x000000051c417221 */ /* 0x010fe20000010000 */
[----:B------:R-:W-:Y:S01]  /*d680*/  BAR.SYNC.DEFER_BLOCKING 0x0 ;  /* 0x0000000000007b1d */ /* 0x000fe20000010000 */
[----:B0-----:R-:W-:Y:S01]  /*d690*/  FADD.FTZ R66, R30, R7 ;  /* 0x000000071e427221 */ /* 0x001fe20000010000 */
[----:B------:R-:W-:Y:S01]  /*d6a0*/  FADD.FTZ R67, R32, R9 ;  /* 0x0000000920437221 */ /* 0x000fe20000010000 */
[----:B-1----:R-:W-:Y:S01]  /*d6b0*/  FADD.FTZ R68, R34, R37 ;  /* 0x0000002522447221 */ /* 0x002fe20000010000 */
[----:B--2---:R-:W-:Y:S01]  /*d6c0*/  FADD.FTZ R69, R36, R11 ;  /* 0x0000000b24457221 */ /* 0x004fe20000010000 */
[----:B---3--:R-:W-:Y:S01]  /*d6d0*/  FADD.FTZ R70, R38, R39 ;  /* 0x0000002726467221 */ /* 0x008fe20000010000 */
[----:B-----5:R-:W-:Y:S01]  /*d6e0*/  FADD.FTZ R71, R41, R2 ;  /* 0x0000000229477221 */ /* 0x020fe20000010000 */
        /* <DEDUP_REMOVED lines=25> */
.L_x_18101:
[----:B------:R-:W-:Y:S05]  /*d880*/  BSYNC B0 ;  /* 0x0000000000007941 */ /* 0x000fea0003800000 */
.L_x_18100:
        /* <DEDUP_REMOVED lines=44> */
[----:B------:R-:W-:Y:S01]  /*db50*/  FADD.FTZ R65, R65, R18 ;  /* 0x0000001241417221 */ /* 0x000fe20000010000 */
[----:B------:R-:W-:Y:S01]  /*db60*/  FADD.FTZ R66, R66, R23 ;  /* 0x0000001742427221 */ /* 0x000fe20000010000 */
[----:B------:R-:W-:Y:S01]  /*db70*/  FADD.FTZ R67, R67, R20 ;  /* 0x0000001443437221 */ /* 0x000fe20000010000 */
[----:B------:R-:W-:Y:S01]  /*db80*/  FADD.FTZ R68, R68, R25 ;  /* 0x0000001944447221 */ /* 0x000fe20000010000 */
[----:B------:R-:W-:Y:S01]  /*db90*/  FADD.FTZ R69, R69, R22 ;  /* 0x0000001645457221 */ /* 0x000fe20000010000 */
[----:B0-----:R-:W-:Y:S01]  /*dba0*/  FADD.FTZ R70, R70, R27 ;  /* 0x0000001b46467221 */ /* 0x001fe20000010000 */
[----:B-1----:R-:W-:-:S07]  /*dbb0*/  FADD.FTZ R71, R71, R24 ;  /* 0x0000001847477221 */ /* 0x002fce0000010000 */
.L_x_18103:
[----:B------:R-:W-:Y:S05]  /*dbc0*/  BSYNC B0 ;  /* 0x0000000000007941 */ /* 0x000fea0003800000 */
.L_x_18102:
        /* <DEDUP_REMOVED lines=27> */
.L_x_18105:
[----:B------:R-:W-:Y:S05]  /*dd80*/  BSYNC B0 ;  /* 0x0000000000007941 */ /* 0x000fea0003800000 */
.L_x_18104:
        /* <DEDUP_REMOVED lines=51> */
.L_x_18107:
[----:B------:R-:W-:Y:S05]  /*e0c0*/  BSYNC B0 ;  /* 0x0000000000007941 */ /* 0x000fea0003800000 */
.L_x_18106:
[----:B------:R-:W-:Y:S06]  /*e0d0*/  BAR.SYNC.DEFER_BLOCKING 0x0 ;  /* 0x0000000000007b1d */ /* 0x000fec0000010000 */
[----:B------:R-:W-:Y:S05]  /*e0e0*/  @P3 EXIT ;  /* 0x000000000000394d */ /* 0x000fea0003800000 */
[----:B------:R-:W-:Y:S05]  /*e0f0*/  @P2 EXIT ;  /* 0x000000000000294d */ /* 0x000fea0003800000 */
[----:B------:R-:W2:Y:S01]  /*e100*/  S2UR UR5, SR_CTAID.Y ;  /* 0x00000000000579c3 */ /* 0x000ea20000002600 */
[----:B------:R-:W-:Y:S01]  /*e110*/  ULDC UR6, c[0x0][0xc] ;  /* 0x0000030000067ab9 */ /* 0x000fe20000000800 */
[----:B------:R-:W-:Y:S01]  /*e120*/  ULDC UR4, c[0x0][0x14] ;  /* 0x0000050000047ab9 */ /* 0x000fe20000000800 */
[C---:B------:R-:W-:Y:S01]  /*e130*/  VIADD R3, R44.reuse, 0x8 ;  /* 0x000000082c037836 */ /* 0x040fe20000000000 */
[----:B------:R-:W-:Y:S01]  /*e140*/  UIMAD UR7, UR4, 0xc0, URZ ;  /* 0x000000c0040778a4 */ /* 0x000fe2000f8e023f */
[C---:B------:R-:W-:Y:S01]  /*e150*/  VIADD R6, R44.reuse, 0x10 ;  /* 0x000000102c067836 */ /* 0x040fe20000000000 */
[C---:B------:R-:W-:Y:S01]  /*e160*/  IADD3 R11, R44.reuse, 0x28, RZ ;  /* 0x000000282c0b7810 */ /* 0x040fe20007ffe0ff */
[C---:B------:R-:W-:Y:S01]  /*e170*/  VIADD R7, R44.reuse, 0x18 ;  /* 0x000000182c077836 */ /* 0x040fe20000000000 */
[----:B------:R-:W3:Y:S01]  /*e180*/  S2UR UR9, SR_CTAID.Z ;  /* 0x00000000000979c3 */ /* 0x000ee20000002700 */
[C---:B------:R-:W-:Y:S01]  /*e190*/  VIADD R19, R44.reuse, 0x48 ;  /* 0x000000482c137836 */ /* 0x040fe20000000000 */
[C---:B------:R-:W-:Y:S01]  /*e1a0*/  IADD3 R31, R44.reuse, 0x78, RZ ;  /* 0x000000782c1f7810 */ /* 0x040fe20007ffe0ff */
[C---:B------:R-:W-:Y:S01]  /*e1b0*/  VIADD R23, R44.reuse, 0x58 ;  /* 0x000000582c177836 */ /* 0x040fe20000000000 */
[----:B01----:R-:W-:Y:S01]  /*e1c0*/  F2FP.BF16.F32.PACK_AB R0, R45, R0 ;  /* 0x000000002d00723e */ /* 0x003fe200000010ff */
[C---:B------:R-:W-:Y:S01]  /*e1d0*/  VIADD R35, R44.reuse, 0x88 ;  /* 0x000000882c237836 */ /* 0x040fe20000000000 */
[----:B------:R-:W-:-:S02]  /*e1e0*/  IADD3 R41, R44, 0xa0, RZ ;  /* 0x000000a02c297810 */ /* 0x000fc40007ffe0ff */
[----:B------:R-:W0:Y:S01]  /*e1f0*/  S2UR UR8, SR_CTAID.X ;  /* 0x00000000000879c3 */ /* 0x000e220000002500 */
[----:B------:R-:W-:Y:S02]  /*e200*/  F2FP.BF16.F32.PACK_AB R50, R51, R50 ;  /* 0x000000323332723e */ /* 0x000fe400000010ff */
[----:B------:R-:W-:Y:S02]  /*e210*/  PRMT R51, R0, 0x7632, R51 ;  /* 0x0000763200337816 */ /* 0x000fe40000000033 */
[----:B------:R-:W-:Y:S02]  /*e220*/  F2FP.BF16.F32.PACK_AB R52, R53, R52 ;  /* 0x000000343534723e */ /* 0x000fe400000010ff */
[----:B------:R-:W-:Y:S01]  /*e230*/  F2FP.BF16.F32.PACK_AB R54, R55, R54 ;  /* 0x000000363736723e */ /* 0x000fe200000010ff */
[----:B--2---:R-:W-:Y:S01]  /*e240*/  UIMAD UR6, UR5, UR6, URZ ;  /* 0x00000006050672a4 */ /* 0x004fe2000f8e023f */
[----:B------:R-:W-:Y:S02]  /*e250*/  F2FP.BF16.F32.PACK_AB R56, R57, R56 ;  /* 0x000000383938723e */ /* 0x000fe400000010ff */
[----:B------:R-:W-:Y:S01]  /*e260*/  F2FP.BF16.F32.PACK_AB R58, R59, R58 ;  /* 0x0000003a3b3a723e */ /* 0x000fe200000010ff */
[----:B------:R-:W-:Y:S01]  /*e270*/  UIMAD UR6, UR6, UR7, URZ ;  /* 0x00000007060672a4 */ /* 0x000fe2000f8e023f */
[----:B------:R-:W-:-:S02]  /*e280*/  F2FP.BF16.F32.PACK_AB R60, R61, R60 ;  /* 0x0000003c3d3c723e */ /* 0x000fc400000010ff */
[----:B------:R-:W-:Y:S01]  /*e290*/  F2FP.BF16.F32.PACK_AB R62, R63, R62 ;  /* 0x0000003e3f3e723e */ /* 0x000fe200000010ff */
[----:B---3--:R-:W-:Y:S01]  /*e2a0*/  UIMAD UR4, UR9, 0xc0, URZ ;  /* 0x000000c0090478a4 */ /* 0x008fe2000f8e023f */
[----:B------:R-:W-:Y:S01]  /*e2b0*/  F2FP.BF16.F32.PACK_AB R64, R65, R64 ;  /* 0x000000404140723e */ /* 0x000fe200000010ff */
[----:B------:R-:W-:Y:S01]  /*e2c0*/  USHF.R.S32.HI UR9, URZ, 0x1f, UR6 ;  /* 0x0000001f3f097899 */ /* 0x000fe20008011406 */
[----:B------:R-:W-:Y:S02]  /*e2d0*/  F2FP.BF16.F32.PACK_AB R66, R67, R66 ;  /* 0x000000424342723e */ /* 0x000fe400000010ff */
[----:B------:R-:W-:Y:S02]  /*e2e0*/  F2FP.BF16.F32.PACK_AB R68, R69, R68 ;  /* 0x000000444544723e */ /* 0x000fe400000010ff */
[----:B------:R-:W-:Y:S01]  /*e2f0*/  F2FP.BF16.F32.PACK_AB R70, R71, R70 ;  /* 0x000000464746723e */ /* 0x000fe200000010ff */
[----:B0-----:R-:W-:Y:S02]  /*e300*/  UIMAD UR5, UR8, UR7, URZ ;  /* 0x00000007080572a4 */ /* 0x001fe4000f8e023f */
[----:B------:R-:W-:-:S02]  /*e310*/  USHF.R.S32.HI UR7, URZ, 0x1f, UR4 ;  /* 0x0000001f3f077899 */ /* 0x000fc40008011404 */
[----:B------:R-:W-:Y:S02]  /*e320*/  USHF.R.S32.HI UR8, URZ, 0x1f, UR5 ;  /* 0x0000001f3f087899 */ /* 0x000fe40008011405 */
[----:B------:R-:W-:-:S04]  /*e330*/  UIADD3 UR4, UP0, UP1, UR6, UR5, UR4 ;  /* 0x0000000506047290 */ /* 0x000fc8000f91e004 */
[----:B------:R-:W-:Y:S02]  /*e340*/  UIADD3.X UR7, UR9, UR8, UR7, UP0, UP1 ;  /* 0x0000000809077290 */ /* 0x000fe400087e2407 */
[C---:B------:R-:W-:Y:S01]  /*e350*/  IADD3 R9, P0, R44.reuse, UR4, RZ ;  /* 0x000000042c097c10 */ /* 0x040fe2000ff1e0ff */
[----:B------:R-:W-:Y:S01]  /*e360*/  ULDC.64 UR8, c[0x0][0x220] ;  /* 0x0000880000087ab9 */ /* 0x000fe20000000a00 */
[----:B------:R-:W-:Y:S02]  /*e370*/  IADD3 R5, P1, R3, UR4, RZ ;  /* 0x0000000403057c10 */ /* 0x000fe4000ff3e0ff */
[----:B------:R-:W-:Y:S02]  /*e380*/  LEA.HI.X.SX32 R10, R44, UR7, 0x1, P0 ;  /* 0x000000072c0a7c11 */ /* 0x000fe400080f0eff */
[----:B------:R-:W-:Y:S02]  /*e390*/  LEA R2, P0, R9, UR8, 0x1 ;  /* 0x0000000809027c11 */ /* 0x000fe4000f8008ff */
[----:B------:R-:W-:-:S02]  /*e3a0*/  LEA.HI.X.SX32 R8, R3, UR7, 0x1, P1 ;  /* 0x0000000703087c11 */ /* 0x000fc400088f0eff */
[----:B------:R-:W-:Y:S01]  /*e3b0*/  LEA.HI.X R3, R9, UR9, R10, 0x1, P0 ;  /* 0x0000000909037c11 */ /* 0x000fe200080f0c0a */
[----:B------:R-:W-:Y:S01]  /*e3c0*/  VIADD R10, R44, 0x20 ;  /* 0x000000202c0a7836 */ /* 0x000fe20000000000 */
[----:B------:R-:W-:Y:S02]  /*e3d0*/  LEA R4, P1, R5, UR8, 0x1 ;  /* 0x0000000805047c11 */ /* 0x000fe4000f8208ff */
[C---:B------:R-:W-:Y:S01]  /*e3e0*/  IADD3 R13, P0, R6.reuse, UR4, RZ ;  /* 0x00000004060d7c10 */ /* 0x040fe2000ff1e0ff */
[----:B------:R0:W-:Y:S01]  /*e3f0*/  STG.E.U16 desc[UR10][R2.64], R0 ;  /* 0x0000000002007986 */ /* 0x0001e2000c10150a */
[----:B------:R-:W-:Y:S02]  /*e400*/  IADD3 R9, P2, R7, UR4, RZ ;  /* 0x0000000407097c10 */ /* 0x000fe4000ff5e0ff */
[----:B------:R-:W-:Y:S02]  /*e410*/  LEA.HI.X R5, R5, UR9, R8, 0x1, P1 ;  /* 0x0000000905057c11 */ /* 0x000fe400088f0c08 */
[----:B------:R-:W-:-:S02]  /*e420*/  LEA.HI.X.SX32 R14, R6, UR7, 0x1, P0 ;  /* 0x00000007060e7c11 */ /* 0x000fc400080f0eff */
[----:B------:R-:W-:Y:S01]  /*e430*/  LEA.HI.X.SX32 R12, R7, UR7, 0x1, P2 ;  /* 0x00000007070c7c11 */ /* 0x000fe200090f0eff */
[----:B------:R1:W-:Y:S01]  /*e440*/  STG.E.U16 desc[UR10][R4.64], R51 ;  /* 0x0000003304007986 */ /* 0x0003e2000c10150a */
[----:B------:R-:W-:Y:S02]  /*e450*/  LEA R6, P0, R13, UR8, 0x1 ;  /* 0x000000080d067c11 */ /* 0x000fe4000f8008ff */
[----:B------:R-:W-:Y:S02]  /*e460*/  LEA R8, P1, R9, UR8, 0x1 ;  /* 0x0000000809087c11 */ /* 0x000fe4000f8208ff */
[----:B------:R-:W-:Y:S02]  /*e470*/  IADD3 R15, P2, R10, UR4, RZ ;  /* 0x000000040a0f7c10 */ /* 0x000fe4000ff5e0ff */
[----:B------:R-:W-:Y:S01]  /*e480*/  LEA.HI.X R7, R13, UR9, R14, 0x1, P0 ;  /* 0x000000090d077c11 */ /* 0x000fe200080f0c0e */
[----:B------:R-:W-:Y:S01]  /*e490*/  VIADD R14, R44, 0x30 ;  /* 0x000000302c0e7836 */ /* 0x000fe20000000000 */
[----:B------:R-:W-:-:S02]  /*e4a0*/  LEA.HI.X R9, R9, UR9, R12, 0x1, P1 ;  /* 0x0000000909097c11 */ /* 0x000fc400088f0c0c */
[----:B------:R-:W-:Y:S01]  /*e4b0*/  IADD3 R13, P1, R11, UR4, RZ ;  /* 0x000000040b0d7c10 */ /* 0x000fe2000ff3e0ff */
[----:B------:R-:W-:Y:S01]  /*e4c0*/  STG.E.U16 desc[UR10][R6.64], R50 ;  /* 0x0000003206007986 */ /* 0x000fe2000c10150a */
        /* <DEDUP_REMOVED lines=22> */
[----:B------:R-:W-:Y:S02]  /*e630*/  LEA R20, P1, R21, UR8, 0x1 ;  /* 0x0000000815147c11 */ /* 0x000fe4000f8208ff */
[----:B------:R-:W-:Y:S02]  /*e640*/  IADD3 R27, P2, R22, UR4, RZ ;  /* 0x00000004161b7c10 */ /* 0x000fe4000ff5e0ff */
[----:B------:R-:W-:Y:S01]  /*e650*/  LEA.HI.X R19, R25, UR9, R26, 0x1, P0 ;  /* 0x0000000919137c11 */ /* 0x000fe200080f0c1a */
[----:B------:R-:W-:Y:S01]  /*e660*/  VIADD R26, R44, 0x60 ;  /* 0x000000602c1a7836 */ /* 0x000fe20000000000 */
[----:B------:R-:W-:-:S02]  /*e670*/  LEA.HI.X R21, R21, UR9, R24, 0x1, P1 ;  /* 0x0000000915157c11 */ /* 0x000fc400088f0c18 */
[----:B------:R-:W-:Y:S02]  /*e680*/  IADD3 R25, P1, R23, UR4, RZ ;  /* 0x0000000417197c10 */ /* 0x000fe4000ff3e0ff */
        /* <DEDUP_REMOVED lines=22> */
[----:B------:R-:W-:Y:S02]  /*e7f0*/  LEA R32, P1, R33, UR8, 0x1 ;  /* 0x0000000821207c11 */ /* 0x000fe4000f8208ff */
[----:B------:R-:W-:Y:S02]  /*e800*/  IADD3 R39, P2, R34, UR4, RZ ;  /* 0x0000000422277c10 */ /* 0x000fe4000ff5e0ff */
[----:B------:R-:W-:Y:S01]  /*e810*/  LEA.HI.X R31, R37, UR9, R38, 0x1, P0 ;  /* 0x00000009251f7c11 */ /* 0x000fe200080f0c26 */
[----:B------:R-:W-:Y:S01]  /*e820*/  VIADD R38, R44, 0x90 ;  /* 0x000000902c267836 */ /* 0x000fe20000000000 */
[----:B------:R-:W-:Y:S02]  /*e830*/  LEA.HI.X R33, R33, UR9, R36, 0x1, P1 ;  /* 0x0000000921217c11 */ /* 0x000fe400088f0c24 */
        /* <DEDUP_REMOVED lines=11> */
[----:B------:R-:W-:Y:S02]  /*e8f0*/  LEA R38, P0, R42, UR8, 0x1 ;  /* 0x000000082a267c11 */ /* 0x000fe4000f8008ff */
[----:B------:R-:W-:Y:S02]  /*e900*/  IADD3 R43, P2, R41, UR4, RZ ;  /* 0x00000004292b7c10 */ /* 0x000fe4000ff5e0ff */
[----:B------:R-:W-:Y:S02]  /*e910*/  LEA.HI.X.SX32 R47, R39, UR7, 0x1, P1 ;  /* 0x00000007272f7c11 */ /* 0x000fe400088f0eff */
[----:B------:R-:W-:-:S02]  /*e920*/  LEA R40, P1, R46, UR8, 0x1 ;  /* 0x000000082e287c11 */ /* 0x000fc4000f8208ff */
[----:B------:R-:W-:Y:S02]  /*e930*/  LEA.HI.X R39, R42, UR9, R49, 0x1, P0 ;  /* 0x000000092a277c11 */ /* 0x000fe400080f0c31 */
[----:B0-----:R-:W-:Y:S02]  /*e940*/  PRMT R3, R50, 0x7632, R3 ;  /* 0x0000763232037816 */ /* 0x001fe40000000003 */
[----:B------:R-:W-:Y:S02]  /*e950*/  LEA.HI.X.SX32 R48, R41, UR7, 0x1, P2 ;  /* 0x0000000729307c11 */ /* 0x000fe400090f0eff */
[C---:B------:R-:W-:Y:S01]  /*e960*/  LEA R42, P0, R43.reuse, UR8, 0x1 ;  /* 0x000000082b2a7c11 */ /* 0x040fe2000f8008ff */
[----:B------:R-:W-:Y:S01]  /*e970*/  STG.E.U16 desc[UR10][R8.64], R3 ;  /* 0x0000000308007986 */ /* 0x000fe2000c10150a */
[----:B-1----:R-:W-:Y:S02]  /*e980*/  PRMT R5, R52, 0x7632, R5 ;  /* 0x0000763234057816 */ /* 0x002fe40000000005 */
[----:B------:R-:W-:Y:S01]  /*e990*/  LEA.HI.X R41, R46, UR9, R47, 0x1, P1 ;  /* 0x000000092e297c11 */ /* 0x000fe200088f0c2f */
[----:B------:R-:W-:Y:S01]  /*e9a0*/  VIADD R46, R44, 0xa8 ;  /* 0x000000a82c2e7836 */ /* 0x000fe20000000000 */
[----:B------:R-:W-:Y:S01]  /*e9b0*/  PRMT R0, R54, 0x7632, R0 ;  /* 0x0000763236007816 */ /* 0x000fe20000000000 */
[C---:B------:R-:W-:Y:S01]  /*e9c0*/  VIADD R47, R44.reuse, 0xb0 ;  /* 0x000000b02c2f7836 */ /* 0x040fe20000000000 */
[----:B------:R-:W-:Y:S01]  /*e9d0*/  LEA.HI.X R43, R43, UR9, R48, 0x1, P0 ;  /* 0x000000092b2b7c11 */ /* 0x000fe200080f0c30 */
[----:B------:R-:W-:Y:S01]  /*e9e0*/  VIADD R48, R44, 0xb8 ;  /* 0x000000b82c307836 */ /* 0x000fe20000000000 */
[----:B------:R-:W-:Y:S01]  /*e9f0*/  STG.E.U16 desc[UR10][R10.64], R52 ;  /* 0x000000340a007986 */ /* 0x000fe2000c10150a */
[----:B------:R-:W-:-:S02]  /*ea00*/  PRMT R2, R56, 0x7632, R2 ;  /* 0x0000763238027816 */ /* 0x000fc40000000002 */
[----:B------:R-:W-:Y:S01]  /*ea10*/  IADD3 R75, P0, R46, UR4, RZ ;  /* 0x000000042e4b7c10 */ /* 0x000fe2000ff1e0ff */
[----:B------:R0:W-:Y:S01]  /*ea20*/  STG.E.U16 desc[UR10][R12.64], R5 ;  /* 0x000000050c007986 */ /* 0x0001e2000c10150a */
[C---:B------:R-:W-:Y:S02]  /*ea30*/  IADD3 R73, P1, R47.reuse, UR4, RZ ;  /* 0x000000042f497c10 */ /* 0x040fe4000ff3e0ff */
[----:B------:R-:W-:Y:S01]  /*ea40*/  IADD3 R49, P2, R48, UR4, RZ ;  /* 0x0000000430317c10 */ /* 0x000fe2000ff5e0ff */
[----:B------:R1:W-:Y:S01]  /*ea50*/  STG.E.U16 desc[UR10][R14.64], R54 ;  /* 0x000000360e007986 */ /* 0x0003e2000c10150a */
[----:B------:R-:W-:Y:S02]  /*ea60*/  LEA.HI.X.SX32 R76, R46, UR7, 0x1, P0 ;  /* 0x000000072e4c7c11 */ /* 0x000fe400080f0eff */
[----:B------:R-:W-:Y:S01]  /*ea70*/  LEA.HI.X.SX32 R74, R47, UR7, 0x1, P1 ;  /* 0x000000072f4a7c11 */ /* 0x000fe200088f0eff */
[----:B------:R2:W-:Y:S01]  /*ea80*/  STG.E.U16 desc[UR10][R16.64], R0 ;  /* 0x0000000010007986 */ /* 0x0005e2000c10150a */
[----:B------:R-:W-:-:S02]  /*ea90*/  LEA R44, P0, R75, UR8, 0x1 ;  /* 0x000000084b2c7c11 */ /* 0x000fc4000f8008ff */
[----:B------:R-:W-:Y:S01]  /*eaa0*/  LEA R46, P1, R73, UR8, 0x1 ;  /* 0x00000008492e7c11 */ /* 0x000fe2000f8208ff */
[----:B------:R3:W-:Y:S01]  /*eab0*/  STG.E.U16 desc[UR10][R18.64], R56 ;  /* 0x0000003812007986 */ /* 0x0007e2000c10150a */
[----:B0-----:R-:W-:Y:S02]  /*eac0*/  PRMT R12, R58, 0x7632, R12 ;  /* 0x000076323a0c7816 */ /* 0x001fe4000000000c */
[----:B------:R-:W-:Y:S01]  /*ead0*/  LEA.HI.X.SX32 R72, R48, UR7, 0x1, P2 ;  /* 0x0000000730487c11 */ /* 0x000fe200090f0eff */
[----:B------:R0:W-:Y:S01]  /*eae0*/  STG.E.U16 desc[UR10][R20.64], R2 ;  /* 0x0000000214007986 */ /* 0x0001e2000c10150a */
[----:B-1----:R-:W-:Y:S02]  /*eaf0*/  PRMT R14, R60, 0x7632, R14 ;  /* 0x000076323c0e7816 */ /* 0x002fe4000000000e */
[----:B------:R-:W-:Y:S01]  /*eb00*/  LEA R48, P2, R49, UR8, 0x1 ;  /* 0x0000000831307c11 */ /* 0x000fe2000f8408ff */
[----:B------:R1:W-:Y:S01]  /*eb10*/  STG.E.U16 desc[UR10][R22.64], R58 ;  /* 0x0000003a16007986 */ /* 0x0003e2000c10150a */
[----:B--2---:R-:W-:-:S02]  /*eb20*/  PRMT R16, R62, 0x7632, R16 ;  /* 0x000076323e107816 */ /* 0x004fc40000000010 */
[----:B------:R-:W-:Y:S01]  /*eb30*/  LEA.HI.X R45, R75, UR9, R76, 0x1, P0 ;  /* 0x000000094b2d7c11 */ /* 0x000fe200080f0c4c */
[----:B------:R2:W-:Y:S01]  /*eb40*/  STG.E.U16 desc[UR10][R24.64], R12 ;  /* 0x0000000c18007986 */ /* 0x0005e2000c10150a */
[----:B---3--:R-:W-:Y:S02]  /*eb50*/  PRMT R18, R64, 0x7632, R18 ;  /* 0x0000763240127816 */ /* 0x008fe40000000012 */
[----:B------:R-:W-:Y:S01]  /*eb60*/  LEA.HI.X R47, R73, UR9, R74, 0x1, P1 ;  /* 0x00000009492f7c11 */ /* 0x000fe200088f0c4a */
[----:B------:R-:W-:Y:S01]  /*eb70*/  STG.E.U16 desc[UR10][R26.64], R60 ;  /* 0x0000003c1a007986 */ /* 0x000fe2000c10150a */
[----:B0-----:R-:W-:Y:S02]  /*eb80*/  PRMT R20, R66, 0x7632, R20 ;  /* 0x0000763242147816 */ /* 0x001fe40000000014 */
[----:B------:R-:W-:Y:S01]  /*eb90*/  LEA.HI.X R49, R49, UR9, R72, 0x1, P2 ;  /* 0x0000000931317c11 */ /* 0x000fe200090f0c48 */
[----:B------:R-:W-:Y:S01]  /*eba0*/  STG.E.U16 desc[UR10][R28.64], R14 ;  /* 0x0000000e1c007986 */ /* 0x000fe2000c10150a */
[----:B-1----:R-:W-:-:S03]  /*ebb0*/  PRMT R22, R68, 0x7632, R22 ;  /* 0x0000763244167816 */ /* 0x002fc60000000016 */
[----:B------:R-:W-:Y:S01]  /*ebc0*/  STG.E.U16 desc[UR10][R30.64], R62 ;  /* 0x0000003e1e007986 */ /* 0x000fe2000c10150a */
[----:B--2---:R-:W-:-:S03]  /*ebd0*/  PRMT R24, R70, 0x7632, R24 ;  /* 0x0000763246187816 */ /* 0x004fc60000000018 */
        /* <DEDUP_REMOVED lines=10> */
.L_x_18108:
        /* <DEDUP_REMOVED lines=16> */
.L_x_29894:


//--------------------- .text._ZN4vllm25paged_attention_v2_kernelI13__nv_bfloat16S1_Li128ELi32ELi128ELNS_18Fp8KVCacheDataTypeE0ELb0ELi512EEEvPfS3_PT_PKS4_PKT0_SA_ifPKiSC_iPKfiiiSE_SE_iiiii --------------------------
	.section	.text._ZN4vllm25paged_attention_v2_kernelI13__nv_bfloat16S1_Li128ELi32ELi128ELNS_18Fp8KVCacheDataTypeE0ELb0ELi512EEEvPfS3_PT_PKS4_PKT0_SA_ifPKiSC_iPKfiiiSE_SE_iiiii,"ax",@progbits
	.align	128
        .global         _ZN4vllm25paged_attention_v2_kernelI13__nv_bfloat16S1_Li128ELi32ELi128ELNS_18Fp8KVCacheDataTypeE0ELb0ELi512EEEvPfS3_PT_PKS4_PKT0_SA_ifPKiSC_iPKfiiiSE_SE_iiiii
        .type           _ZN4vllm25paged_attention_v2_kernelI13__nv_bfloat16S1_Li128ELi32ELi128ELNS_18Fp8KVCacheDataTypeE0ELb0ELi512EEEvPfS3_PT_PKS4_PKT0_SA_ifPKiSC_iPKfiiiSE_SE_iiiii,@function
        .size           _ZN4vllm25paged_attention_v2_kernelI13__nv_bfloat16S1_Li128ELi32ELi128ELNS_18Fp8KVCacheDataTypeE0ELb0ELi512EEEvPfS3_PT_PKS4_PKT0_SA_ifPKiSC_iPKfiiiSE_SE_iiiii,(.L_x_29895 - _ZN4vllm25paged_attention_v2_kernelI13__nv_bfloat16S1_Li128ELi32ELi128ELNS_18Fp8KVCacheDataTypeE0ELb0ELi512EEEvPfS3_PT_PKS4_PKT0_SA_ifPKiSC_iPKfiiiSE_SE_iiiii)
        .other          _ZN4vllm25paged_attention_v2_kernelI13__nv_bfloat16S1_Li128ELi32ELi128ELNS_18Fp8KVCacheDataTypeE0ELb0ELi512EEEvPfS3_PT_PKS4_PKT0_SA_ifPKiSC_iPKfiiiSE_SE_iiiii,@"STO_CUDA_ENTRY STV_DEFAULT"
_ZN4vllm25paged_attention_v2_kernelI13__nv_bfloat16S1_Li128ELi32ELi128ELNS_18Fp8KVCacheDataTypeE0ELb0ELi512EEEvPfS3_PT_PKS4_PKT0_SA_ifPKiSC_iPKfiiiSE_SE_iiiii:
.text._ZN4vllm25paged_attention_v2_kernelI13__nv_bfloat16S1_Li128ELi32ELi128ELNS_18Fp8KVCacheDataTypeE0ELb0ELi512EEEvPfS3_PT_PKS4_PKT0_SA_ifPKiSC_iPKfiiiSE_SE_iiiii:
[----:B------:R-:W-:Y:S08]  /*0000*/  LDC R1, c[0x0][0x28] ;  /* 0x00000a00ff017b82 */ /* 0x000ff00000000800 */
[----:B------:R-:W0:Y:S01]  /*0010*/  S2UR UR16, SR_CTAID.Y ;  /* 0x00000000001079c3 */ /* 0x000e220000002600 */
[----:B------:R-:W-:Y:S01]  /*0020*/  ULDC.64 UR4, c[0x0][0x250] ;  /* 0x0000940000047ab9 */ /* 0x000fe20000000a00 */
[----:B------:R-:W-:Y:S01]  /*0030*/  ULDC.64 UR10, c[0x0][0x208] ;  /* 0x00008200000a7ab9 */ /* 0x000fe20000000a00 */
[----:B0-----:R-:W-:-:S06]  /*0040*/  UIMAD.WIDE UR4, UR16, 0x4, UR4 ;  /* 0x00000004100478a5 */ /* 0x001fcc000f8e0204 */
[----:B------:R-:W-:Y:S02]  /*0050*/  IMAD.U32 R2, RZ, RZ, UR4 ;  /* 0x00000004ff027e24 */ /* 0x000fe4000f8e00ff */
[----:B------:R-:W-:-:S05]  /*0060*/  IMAD.U32 R3, RZ, RZ, UR5 ;  /* 0x00000005ff037e24 */ /* 0x000fca000f8e00ff */
[----:B------:R-:W2:Y:S01]  /*0070*/  LDG.E.CONSTANT R2, desc[UR10][R2.64] ;  /* 0x0000000a02027981 */ /* 0x000ea2000c1e9900 */
[----:B------:R-:W0:Y:S02]  /*0080*/  S2UR UR17, SR_CTAID.Z ;  /* 0x00000000001179c3 */ /* 0x000e240000002700 */
[----:B0-----:R-:W-:Y:S01]  /*0090*/  USHF.L.U32 UR19, UR17, 0x9, URZ ;  /* 0x0000000911137899 */ /* 0x001fe2000800063f */
[----:B--2---:R-:W-:-:S13]  /*00a0*/  R2UR UR18, R2 ;  /* 0x00000000021272ca */ /* 0x004fda00000e0000 */
[----:B------:R-:W-:-:S06]  /*00b0*/  UISETP.GE.AND UP0, UPT, UR19, UR18, UPT ;  /* 0x000000121300728c */ /* 0x000fcc000bf06270 */
[----:B------:R-:W-:-:S13]  /*00c0*/  PLOP3.LUT P0, PT, PT, PT, UP0, 0x80, 0x0 ;  /* 0x000000000000781c */ /* 0x000fda0003f0f008 */
[----:B------:R-:W-:Y:S05]  /*00d0*/  @P0 EXIT ;  /* 0x000000000000094d */ /* 0x000fea0003800000 */
[----:B------:R-:W0:Y:S01]  /*00e0*/  LDC R9, c[0x0][0x240] ;  /* 0x00009000ff097b82 */ /* 0x000e220000000800 */
[----:B------:R-:W-:Y:S01]  /*00f0*/  ULDC.64 UR4, c[0x0][0x260] ;  /* 0x0000980000047ab9 */ /* 0x000fe20000000a00 */
[----:B------:R-:W-:Y:S01]  /*0100*/  IMAD.MOV.U32 R44, RZ, RZ, RZ ;  /* 0x000000ffff2c7224 */ /* 0x000fe200078e00ff */
[----:B------:R-:W-:-:S04]  /*0110*/  UISETP.NE.U32.AND UP0, UPT, UR4, URZ, UPT ;  /* 0x0000003f0400728c */ /* 0x000fc8000bf05070 */
[----:B------:R-:W-:Y:S01]  /*0120*/  UISETP.NE.AND.EX UP0, UPT, UR5, URZ, UPT, UP0 ;  /* 0x0000003f0500728c */ /* 0x000fe2000bf05300 */
[----:B------:R-:W1:Y:S05]  /*0130*/  S2UR UR20, SR_CTAID.X ;  /* 0x00000000001479c3 */ /* 0x000e6a0000002500 */
[----:B------:R-:W-:-:S03]  /*0140*/  PLOP3.LUT P0, PT, PT, PT, UP0, 0x80, 0x0 ;  /* 0x000000000000781c */ /* 0x000fc60003f0f008 */
[----:B------:R-:W2:Y:S02]  /*0150*/  LDC R6, c[0x0][0xc] ;  /* 0x00000300ff067b82 */ /* 0x000ea40000000800 */
[----:B------:R-:W-:Y:S01]  /*0160*/  @UP0 ULDC.64 UR4, c[0x0][0x260] ;  /* 0x0000980000040ab9 */ /* 0x000fe20000000a00 */
[----:B0-----:R-:W-:-:S04]  /*0170*/  IABS R7, R9 ;  /* 0x0000000900077213 */ /* 0x001fc80000000000 */
[----:B------:R-:W0:Y:S01]  /*0180*/  I2F.RP R0, R7 ;  /* 0x0000000700007306 */ /* 0x000e220000209400 */
[----:B-1----:R-:W-:-:S06]  /*0190*/  @UP0 UIMAD.WIDE UR4, UR20, 0x4, UR4 ;  /* 0x00000004140408a5 */ /* 0x002fcc000f8e0204 */
[----:B------:R-:W-:Y:S01]  /*01a0*/  IMAD.U32 R2, RZ, RZ, UR4 ;  /* 0x00000004ff027e24 */ /* 0x000fe2000f8e00ff */
[----:B------:R-:W-:Y:S01]  /*01b0*/  MOV R3, UR5 ;  /* 0x0000000500037c02 */ /* 0x000fe20008000f00 */
[----:B0-----:R-:W0:Y:S04]  /*01c0*/  MUFU.RCP R0, R0 ;  /* 0x0000000000007308 */ /* 0x001e280000001000 */
[----:B------:R2:W5:Y:S01]  /*01d0*/  @P0 LDG.E.CONSTANT R44, desc[UR10][R2.64] ;  /* 0x0000000a022c0981 */ /* 0x000562000c1e9900 */
[----:B------:R-:W-:Y:S01]  /*01e0*/  UIADD3 UR4, UR18, 0x1f, URZ ;  /* 0x0000001f12047890 */ /* 0x000fe2000fffe03f */
[----:B------:R-:W-:Y:S01]  /*01f0*/  BSSY B0, `(.L_x_18109) ;  /* 0x0000096000007945 */ /* 0x000fe20003800000 */
[----:B------:R-:W1:Y:S02]  /*0200*/  S2R R43, SR_TID.X ;  /* 0x00000000002b7919 */ /* 0x000e640000002100 */
[----:B------:R-:W-:-:S04]  /*0210*/  USHF.R.S32.HI UR5, URZ, 0x1f, UR4 ;  /* 0x0000001f3f057899 */ /* 0x000fc80008011404 */
[----:B------:R-:W-:Y:S01]  /*0220*/  ULEA.HI UR5, UR5, UR4, URZ, 0x5 ;  /* 0x0000000405057291 */ /* 0x000fe2000f8f283f */
[----:B--2---:R-:W-:Y:S01]  /*0230*/  IABS R2, R6 ;  /* 0x0000000600027213 */ /* 0x004fe20000000000 */
[----:B------:R-:W-:Y:S02]  /*0240*/  ULEA UR4, UR17, 0x10, 0x4 ;  /* 0x0000001011047891 */ /* 0x000fe4000f8e203f */
[----:B------:R-:W-:Y:S01]  /*0250*/  USHF.R.S32.HI UR5, URZ, 0x5, UR5 ;  /* 0x000000053f057899 */ /* 0x000fe20008011405 */
[----:B0-----:R-:W-:-:S03]  /*0260*/  VIADD R4, R0, 0xffffffe ;  /* 0x0ffffffe00047836 */ /* 0x001fc60000000000 */
[----:B------:R-:W-:Y:S01]  /*0270*/  UISETP.LT.AND UP0, UPT, UR5, UR4, UPT ;  /* 0x000000040500728c */ /* 0x000fe2000bf01270 */
[----:B------:R0:W2:Y:S03]  /*0280*/  F2I.FTZ.U32.TRUNC.NTZ R5, R4 ;  /* 0x0000000400057305 */ /* 0x0000a6000021f000 */
[----:B------:R-:W-:Y:S01]  /*0290*/  USEL UR4, UR5, UR4, UP0 ;  /* 0x0000000405047287 */ /* 0x000fe20008000000 */
[----:B0-----:R-:W-:Y:S02]  /*02a0*/  IMAD.MOV.U32 R4, RZ, RZ, RZ ;  /* 0x000000ffff047224 */ /* 0x001fe400078e00ff */
[----:B--2---:R-:W-:-:S04]  /*02b0*/  IMAD.MOV R8, RZ, RZ, -R5 ;  /* 0x000000ffff087224 */ /* 0x004fc800078e0a05 */
[----:B------:R-:W-:-:S04]  /*02c0*/  IMAD R11, R8, R7, RZ ;  /* 0x00000007080b7224 */ /* 0x000fc800078e02ff */
        /* <DEDUP_REMOVED lines=19> */
[----:B0-----:R-:W-:-:S06]  /*0400*/  IADD3 R2, R0, 0xffffffe, RZ ;  /* 0x0ffffffe00027810 */ /* 0x001fcc0007ffe0ff */
[----:B------:R0:W2:Y:S02]  /*0410*/  F2I.FTZ.U32.TRUNC.NTZ R3, R2 ;  /* 0x0000000200037305 */ /* 0x0000a4000021f000 */
[----:B0-----:R-:W-:Y:S02]  /*0420*/  IMAD.MOV.U32 R2, RZ, RZ, RZ ;  /* 0x000000ffff027224 */ /* 0x001fe400078e00ff */
[----:B--2---:R-:W-:-:S04]  /*0430*/  IMAD.MOV R4, RZ, RZ, -R3 ;  /* 0x000000ffff047224 */ /* 0x004fc800078e0a03 */
[----:B------:R-:W-:Y:S01]  /*0440*/  IMAD R7, R4, R5, RZ ;  /* 0x0000000504077224 */ /* 0x000fe200078e02ff */
[----:B------:R-:W-:-:S03]  /*0450*/  IABS R4, UR20 ;  /* 0x0000001400047c13 */ /* 0x000fc60008000000 */
[----:B------:R-:W-:-:S04]  /*0460*/  IMAD.HI.U32 R3, R3, R7, R2 ;  /* 0x0000000703037227 */ /* 0x000fc800078e0002 */
[----:B------:R-:W-:Y:S02]  /*0470*/  IMAD.MOV R7, RZ, RZ, -R8 ;  /* 0x000000ffff077224 */ /* 0x000fe400078e0a08 */
[----:B------:R-:W-:-:S04]  /*0480*/  IMAD.HI.U32 R42, R3, R4, RZ ;  /* 0x00000004032a7227 */ /* 0x000fc800078e00ff */
[----:B------:R-:W-:-:S05]  /*0490*/  IMAD R0, R42, R7, R4 ;  /* 0x000000072a007224 */ /* 0x000fca00078e0204 */
[----:B------:R-:W-:-:S13]  /*04a0*/  ISETP.GT.U32.AND P1, PT, R5, R0, PT ;  /* 0x000000000500720c */ /* 0x000fda0003f24070 */
[----:B------:R-:W-:Y:S01]  /*04b0*/  @!P1 IMAD.IADD R0, R0, 0x1, -R5 ;  /* 0x0000000100009824 */ /* 0x000fe200078e0a05 */
[----:B------:R-:W-:Y:S02]  /*04c0*/  @!P1 IADD3 R42, R42, 0x1, RZ ;  /* 0x000000012a2a9810 */ /* 0x000fe40007ffe0ff */
[----:B------:R-:W-:Y:S02]  /*04d0*/  ISETP.NE.AND P1, PT, R6, RZ, PT ;  /* 0x000000ff0600720c */ /* 0x000fe40003f25270 */
[----:B------:R-:W-:Y:S02]  /*04e0*/  ISETP.GE.U32.AND P0, PT, R0, R5, PT ;  /* 0x000000050000720c */ /* 0x000fe40003f06070 */
[----:B------:R-:W-:-:S04]  /*04f0*/  LOP3.LUT R0, R6, UR20, RZ, 0x3c, !PT ;  /* 0x0000001406007c12 */ /* 0x000fc8000f8e3cff */
[----:B------:R-:W-:Y:S02]  /*0500*/  ISETP.GE.AND P2, PT, R0, RZ, PT ;  /* 0x000000ff0000720c */ /* 0x000fe40003f46270 */
[----:B-1----:R-:W-:-:S04]  /*0510*/  SHF.R.S32.HI R0, RZ, 0x1f, R43 ;  /* 0x0000001fff007819 */ /* 0x002fc8000001142b */
[----:B------:R-:W-:Y:S01]  /*0520*/  LEA.HI R0, R0, R43, RZ, 0x5 ;  /* 0x0000002b00007211 */ /* 0x000fe200078f28ff */
[----:B------:R-:W-:Y:S01]  /*0530*/  @P0 VIADD R42, R42, 0x1 ;  /* 0x000000012a2a0836 */ /* 0x000fe20000000000 */
[C---:B------:R-:W-:Y:S02]  /*0540*/  ISETP.GT.AND P0, PT, R43.reuse, 0xf, PT ;  /* 0x0000000f2b00780c */ /* 0x040fe40003f04270 */
[----:B------:R-:W-:Y:S02]  /*0550*/  LOP3.LUT R2, R0, 0xffffffe0, RZ, 0xc0, !PT ;  /* 0xffffffe000027812 */ /* 0x000fe400078ec0ff */
[----:B------:R-:W-:Y:S01]  /*0560*/  SHF.R.S32.HI R0, RZ, 0x5, R0 ;  /* 0x00000005ff007819 */ /* 0x000fe20000011400 */
[----:B------:R-:W-:Y:S01]  /*0570*/  @!P2 IMAD.MOV R42, RZ, RZ, -R42 ;  /* 0x000000ffff2aa224 */ /* 0x000fe200078e0a2a */
[----:B------:R-:W-:Y:S01]  /*0580*/  @!P1 LOP3.LUT R42, RZ, R6, RZ, 0x33, !PT ;  /* 0x00000006ff2a9212 */ /* 0x000fe200078e33ff */
[----:B------:R-:W-:-:S06]  /*0590*/  IMAD.IADD R41, R43, 0x1, -R2 ;  /* 0x000000012b297824 */ /* 0x000fcc00078e0a02 */
[----:B------:R-:W-:Y:S05]  /*05a0*/  @P0 BRA `(.L_x_18110) ;  /* 0x0000000400680947 */ /* 0x000fea0003800000 */
[C---:B------:R-:W-:Y:S01]  /*05b0*/  VIMNMX R2, R43.reuse, -0x70, !PT ;  /* 0xffffff902b027848 */ /* 0x040fe20007fe0100 */
[----:B------:R-:W-:Y:S01]  /*05c0*/  ULDC UR5, c[0x0][0x268] ;  /* 0x00009a0000057ab9 */ /* 0x000fe20000000800 */
[----:B------:R-:W-:Y:S01]  /*05d0*/  IMAD.U32 R5, RZ, RZ, UR20 ;  /* 0x00000014ff057e24 */ /* 0x000fe2000f8e00ff */
[----:B------:R-:W-:Y:S01]  /*05e0*/  MOV R4, UR5 ;  /* 0x0000000500047c02 */ /* 0x000fe20008000f00 */
[----:B------:R-:W-:Y:S01]  /*05f0*/  BSSY B1, `(.L_x_18111) ;  /* 0x000002a000017945 */ /* 0x000fe20003800000 */
[----:B------:R-:W-:Y:S01]  /*0600*/  IADD3 R2, -R43, 0x7f, R2 ;  /* 0x0000007f2b027810 */ /* 0x000fe20007ffe102 */
[----:B------:R-:W-:Y:S02]  /*0610*/  IMAD.SHL.U32 R5, R5, 0x80, RZ ;  /* 0x0000008005057824 */ /* 0x000fe400078e00ff */
[----:B------:R-:W-:Y:S01]  /*0620*/  IMAD R4, R4, UR16, RZ ;  /* 0x0000001004047c24 */ /* 0x000fe2000f8e02ff */
[C---:B------:R-:W-:Y:S01]  /*0630*/  LEA.HI R3, R2.reuse, 0x1, RZ, 0x19 ;  /* 0x0000000102037811 */ /* 0x040fe200078fc8ff */
[----:B------:R-:W-:Y:S01]  /*0640*/  IMAD.MOV.U32 R7, RZ, RZ, R43 ;  /* 0x000000ffff077224 */ /* 0x000fe200078e002b */
        /* <DEDUP_REMOVED lines=16> */
[----:B------:R-:W-:-:S03]  /*0750*/  MOV R7, R43 ;  /* 0x0000002b00077202 */ /* 0x000fc60000000f00 */
[----:B------:R-:W-:Y:S01]  /*0760*/  IMAD.X R16, RZ, RZ, R16, P1 ;  /* 0x000000ffff107224 */ /* 0x000fe200008e0610 */
[----:B0-----:R-:W-:-:S06]  /*0770*/  ULEA UR5, UR6, UR5, 0x18 ;  /* 0x0000000506057291 */ /* 0x001fcc000f8ec03f */
[----:B------:R-:W-:-:S05]  /*0780*/  LEA R2, R43, UR5, 0x4 ;  /* 0x000000052b027c11 */ /* 0x000fca000f8e20ff */
[----:B------:R-:W-:-:S07]  /*0790*/  VIADD R8, R2, 0x8 ;  /* 0x0000000802087836 */ /* 0x000fce0000000000 */
.L_x_18113:
        /* <DEDUP_REMOVED lines=13> */
[----:B0-----:R-:W-:-:S03]  /*0870*/  VIADD R8, R8, 0x800 ;  /* 0x0000080008087836 */ /* 0x001fc60000000000 */
[----:B------:R-:W-:Y:S05]  /*0880*/  @P1 BRA `(.L_x_18113) ;  /* 0xfffffffc00c41947 */ /* 0x000fea000383ffff */
.L_x_18112:
[----:B------:R-:W-:Y:S05]  /*0890*/  BSYNC B1 ;  /* 0x0000000000017941 */ /* 0x000fea0003800000 */
.L_x_18111:
        /* <DEDUP_REMOVED lines=8> */
[----:B------:R-:W1:Y:S02]  /*0920*/  LDC.64 R2, c[0x0][0x228] ;  /* 0x00008a00ff027b82 */ /* 0x000e640000000a00 */
[----:B------:R-:W-:Y:S01]  /*0930*/  LOP3.LUT R27, R4, 0xc, RZ, 0xfc, !PT ;  /* 0x0000000c041b7812 */ /* 0x000fe200078efcff */
[----:B0-----:R-:W-:Y:S01]  /*0940*/  ULEA UR5, UR6, UR5, 0x18 ;  /* 0x0000000506057291 */ /* 0x001fe2000f8ec03f */
[----:B-1----:R-:W-:-:S05]  /*0950*/  LEA R24, P0, R25, R2, 0x1 ;  /* 0x0000000219187211 */ /* 0x002fca00078008ff */
[----:B------:R-:W-:Y:S02]  /*0960*/  LEA R2, R7, UR5, 0x4 ;  /* 0x0000000507027c11 */ /* 0x000fe4000f8e20ff */
[----:B------:R-:W-:-:S03]  /*0970*/  LEA.HI.X R25, R25, R3, R14, 0x1, P0 ;  /* 0x0000000319197211 */ /* 0x000fc600000f0c0e */
[----:B------:R-:W-:-:S07]  /*0980*/  VIADD R7, R2, 0x1000 ;  /* 0x0000100002077836 */ /* 0x000fce0000000000 */
.L_x_18114:
        /* <DEDUP_REMOVED lines=20> */
[----:B------:R-:W-:Y:S02]  /*0ad0*/  ISETP.GE.AND P0, PT, R6, -0x1f0, PT ;  /* 0xfffffe100600780c */ /* 0x000fe40003f06270 */
[----:B------:R-:W-:Y:S01]  /*0ae0*/  IADD3.X R25, RZ, R25, RZ, P1, !PT ;  /* 0x00000019ff197210 */ /* 0x000fe20000ffe4ff */
[----:B--2---:R-:W-:Y:S04]  /*0af0*/  STS.128 [R7+-0x1000], R8 ;  /* 0xfff0000807007388 */ /* 0x004fe80000000c00 */
[----:B---3--:R-:W-:Y:S04]  /*0b00*/  STS.128 [R7+-0x800], R12 ;  /* 0xfff8000c07007388 */ /* 0x008fe80000000c00 */
[----:B----4-:R-:W-:Y:S04]  /*0b10*/  STS.128 [R7], R16 ;  /* 0x0000001007007388 */ /* 0x010fe80000000c00 */
[----:B------:R0:W-:Y:S02]  /*0b20*/  STS.128 [R7+0x800], R20 ;  /* 0x0008001407007388 */ /* 0x0001e40000000c00 */
[----:B0-----:R-:W-:Y:S01]  /*0b30*/  VIADD R7, R7, 0x2000 ;  /* 0x0000200007077836 */ /* 0x001fe20000000000 */
[----:B------:R-:W-:Y:S06]  /*0b40*/  @!P0 BRA `(.L_x_18114) ;  /* 0xfffffffc00908947 */ /* 0x000fec000383ffff */
.L_x_18110:
[----:B------:R-:W-:Y:S05]  /*0b50*/  BSYNC B0 ;  /* 0x0000000000007941 */ /* 0x000fea0003800000 */
.L_x_18109:
[----:B------:R-:W-:Y:S01]  /*0b60*/  IMAD.U32 R3, RZ, RZ, UR17 ;  /* 0x00000011ff037e24 */ /* 0x000fe2000f8e00ff */
[----:B------:R-:W-:Y:S01]  /*0b70*/  ULDC UR5, c[0x0][0x258] ;  /* 0x0000960000057ab9 */ /* 0x000fe20000000800 */
[----:B------:R-:W-:Y:S01]  /*0b80*/  ULDC UR7, c[0x0][0x244] ;  /* 0x0000910000077ab9 */ /* 0x000fe20000000800 */
[----:B------:R-:W-:Y:S01]  /*0b90*/  UIMAD UR5, UR16, UR5, URZ ;  /* 0x00000005100572a4 */ /* 0x000fe2000f8e023f */
[----:B------:R-:W-:Y:S01]  /*0ba0*/  IMAD R40, R3, 0x10, R0 ;  /* 0x0000001003287824 */ /* 0x000fe200078e0200 */
[----:B------:R-:W-:Y:S01]  /*0bb0*/  ULDC.64 UR8, c[0x0][0x248] ;  /* 0x0000920000087ab9 */ /* 0x000fe20000000a00 */
[----:B------:R-:W-:Y:S01]  /*0bc0*/  ULDC.64 UR12, c[0x0][0x230] ;  /* 0x00008c00000c7ab9 */ /* 0x000fe20000000a00 */
[----:B------:R-:W-:Y:S01]  /*0bd0*/  USHF.R.S32.HI UR21, URZ, 0x1f, UR5 ;  /* 0x0000001f3f157899 */ /* 0x000fe20008011405 */
[----:B------:R-:W-:Y:S01]  /*0be0*/  BSSY B0, `(.L_x_18115) ;  /* 0x0000289000007945 */ /* 0x000fe20003800000 */
[----:B------:R-:W-:Y:S01]  /*0bf0*/  BAR.SYNC.DEFER_BLOCKING 0x0 ;  /* 0x0000000000007b1d */ /* 0x000fe20000010000 */
[----:B------:R-:W-:Y:S01]  /*0c00*/  ISETP.GE.AND P0, PT, R40, UR4, PT ;  /* 0x0000000428007c0c */ /* 0x000fe2000bf06270 */
[----:B------:R-:W-:-:S12]  /*0c10*/  IMAD.MOV.U32 R138, RZ, RZ, -0x800001 ;  /* 0xff7fffffff8a7424 */ /* 0x000fd800078e00ff */
[----:B------:R-:W-:Y:S05]  /*0c20*/  @P0 BRA `(.L_x_18116) ;  /* 0x0000002800100947 */ /* 0x000fea0003800000 */
[----:B------:R-:W0:Y:S01]  /*0c30*/  S2R R39, SR_CgaCtaId ;  /* 0x0000000000277919 */ /* 0x000e220000008800 */
[----:B------:R-:W-:Y:S01]  /*0c40*/  MOV R0, 0x400 ;  /* 0x0000040000007802 */ /* 0x000fe20000000f00 */
[----:B------:R-:W-:Y:S01]  /*0c50*/  ULDC UR6, c[0x0][0x270] ;  /* 0x00009c0000067ab9 */ /* 0x000fe20000000800 */
[----:B------:R-:W-:Y:S01]  /*0c60*/  SHF.L.U32 R3, R41, 0x3, RZ ;  /* 0x0000000329037819 */ /* 0x000fe200000006ff */
[----:B------:R-:W-:Y:S01]  /*0c70*/  IMAD.MOV.U32 R136, RZ, RZ, R40 ;  /* 0x000000ffff887224 */ /* 0x000fe200078e0028 */
[----:B------:R-:W-:Y:S02]  /*0c80*/  MOV R138, 0xff7fffff ;  /* 0xff7fffff008a7802 */ /* 0x000fe40000000f00 */
[----:B------:R-:W-:Y:S02]  /*0c90*/  SHF.R.S32.HI R17, RZ, 0x1f, R3 ;  /* 0x0000001fff117819 */ /* 0x000fe40000011403 */
[----:B0-----:R-:W-:Y:S01]  /*0ca0*/  LEA R118, R39, R0, 0x18 ;  /* 0x0000000027767211 */ /* 0x001fe200078ec0ff */
[----:B------:R-:W-:-:S04]  /*0cb0*/  IMAD R0, R42, UR6, RZ ;  /* 0x000000062a007c24 */ /* 0x000fc8000f8e02ff */
[----:B------:R-:W0:Y:S01]  /*0cc0*/  LDS.128 R8, [R118+0x30] ;  /* 0x0000300076087984 */ /* 0x000e220000000c00 */
[----:B------:R-:W-:-:S03]  /*0cd0*/  IADD3 R2, P0, R0, R3, RZ ;  /* 0x0000000300027210 */ /* 0x000fc60007f1e0ff */
[----:B------:R-:W1:Y:S01]  /*0ce0*/  LDS.128 R32, [R118] ;  /* 0x0000000076207984 */ /* 0x000e620000000c00 */
[----:B------:R-:W-:-:S03]  /*0cf0*/  LEA.HI.X.SX32 R3, R0, R17, 0x1, P0 ;  /* 0x0000001100037211 */ /* 0x000fc600000f0eff */
[----:B------:R-:W2:Y:S04]  /*0d00*/  LDS.128 R28, [R118+0x10] ;  /* 0x00001000761c7984 */ /* 0x000ea80000000c00 */
[----:B------:R-:W3:Y:S04]  /*0d10*/  LDS.128 R4, [R118+0x20] ;  /* 0x0000200076047984 */ /* 0x000ee80000000c00 */
[----:B------:R-:W4:Y:S04]  /*0d20*/  LDS.128 R12, [R118+0x40] ;  /* 0x00004000760c7984 */ /* 0x000f280000000c00 */
[----:B------:R-:W4:Y:S04]  /*0d30*/  LDS.128 R20, [R118+0x50] ;  /* 0x0000500076147984 */ /* 0x000f280000000c00 */
[----:B------:R-:W4:Y:S04]  /*0d40*/  LDS.128 R24, [R118+0x60] ;  /* 0x0000600076187984 */ /* 0x000f280000000c00 */
[----:B------:R-:W4:Y:S01]  /*0d50*/  LDS.128 R16, [R118+0x70] ;  /* 0x0000700076107984 */ /* 0x000f220000000c00 */
[C---:B0-----:R-:W-:Y:S01]  /*0d60*/  PRMT R63, R8.reuse, 0x7632, R63 ;  /* 0x00007632083f7816 */ /* 0x041fe2000000003f */
[----:B------:R-:W-:Y:S01]  /*0d70*/  IMAD.U32 R45, R8, 0x10000, RZ ;  /* 0x00010000082d7824 */ /* 0x000fe200078e00ff */
[C---:B------:R-:W-:Y:S01]  /*0d80*/  PRMT R65, R9.reuse, 0x7632, R65 ;  /* 0x0000763209417816 */ /* 0x040fe20000000041 */
[----:B------:R-:W-:Y:S01]  /*0d90*/  IMAD.U32 R46, R9, 0x10000, RZ ;  /* 0x00010000092e7824 */ /* 0x000fe200078e00ff */
[C---:B------:R-:W-:Y:S01]  /*0da0*/  PRMT R67, R10.reuse, 0x7632, R67 ;  /* 0x000076320a437816 */ /* 0x040fe20000000043 */
[C---:B------:R-:W-:Y:S01]  /*0db0*/  IMAD.U32 R48, R11.reuse, 0x10000, RZ ;  /* 0x000100000b307824 */ /* 0x040fe200078e00ff */
[----:B------:R-:W-:Y:S01]  /*0dc0*/  SHF.L.U32 R47, R10, 0x10, RZ ;  /* 0x000000100a2f7819 */ /* 0x000fe200000006ff */
[C---:B-1----:R-:W-:Y:S01]  /*0dd0*/  IMAD.U32 R38, R32.reuse, 0x10000, RZ ;  /* 0x0001000020267824 */ /* 0x042fe200078e00ff */
[----:B------:R-:W-:Y:S01]  /*0de0*/  PRMT R69, R11, 0x7632, R69 ;  /* 0x000076320b457816 */ /* 0x000fe20000000045 */
[C---:B------:R-:W-:Y:S01]  /*0df0*/  IMAD.U32 R37, R33.reuse, 0x10000, RZ ;  /* 0x0001000021257824 */ /* 0x040fe200078e00ff */
[----:B------:R-:W0:Y:S01]  /*0e00*/  LDS.128 R8, [R118+0x90] ;  /* 0x0000900076087984 */ /* 0x000e220000000c00 */
[----:B------:R-:W-:Y:S01]  /*0e10*/  PRMT R51, R32, 0x7632, R51 ;  /* 0x0000763220337816 */ /* 0x000fe20000000033 */
[C---:B------:R-:W-:Y:S01]  /*0e20*/  IMAD.U32 R36, R34.reuse, 0x10000, RZ ;  /* 0x0001000022247824 */ /* 0x040fe200078e00ff */
[----:B------:R-:W-:Y:S01]  /*0e30*/  PRMT R52, R33, 0x7632, R52 ;  /* 0x0000763221347816 */ /* 0x000fe20000000034 */
[----:B--2---:R-:W-:Y:S01]  /*0e40*/  IMAD.U32 R33, R29, 0x10000, RZ ;  /* 0x000100001d217824 */ /* 0x004fe200078e00ff */
[----:B------:R-:W-:Y:S01]  /*0e50*/  PRMT R53, R34, 0x7632, R53 ;  /* 0x0000763222357816 */ /* 0x000fe20000000035 */
[----:B------:R-:W-:Y:S01]  /*0e60*/  IMAD.U32 R32, R30, 0x10000, RZ ;  /* 0x000100001e207824 */ /* 0x000fe200078e00ff */
[C---:B------:R-:W-:Y:S01]  /*0e70*/  PRMT R55, R28.reuse, 0x7632, R55 ;  /* 0x000076321c377816 */ /* 0x040fe20000000037 */
[----:B---3--:R-:W-:Y:S01]  /*0e80*/  IMAD.U32 R0, R7, 0x10000, RZ ;  /* 0x0001000007007824 */ /* 0x008fe200078e00ff */
[----:B------:R-:W-:Y:S01]  /*0e90*/  SHF.L.U32 R34, R28, 0x10, RZ ;  /* 0x000000101c227819 */ /* 0x000fe200000006ff */
[----:B------:R-:W-:Y:S01]  /*0ea0*/  IMAD.U32 R28, R6, 0x10000, RZ ;  /* 0x00010000061c7824 */ /* 0x000fe200078e00ff */
[----:B------:R-:W-:Y:S01]  /*0eb0*/  PRMT R56, R29, 0x7632, R56 ;  /* 0x000076321d387816 */ /* 0x000fe20000000038 */
[----:B----4-:R-:W-:Y:S01]  /*0ec0*/  IMAD.U32 R49, R12, 0x10000, RZ ;  /* 0x000100000c317824 */ /* 0x010fe200078e00ff */
[----:B------:R-:W-:Y:S01]  /*0ed0*/  PRMT R57, R30, 0x7632, R57 ;  /* 0x000076321e397816 */ /* 0x000fe20000000039 */
[C---:B------:R-:W-:Y:S01]  /*0ee0*/  IMAD.U32 R30, R4.reuse, 0x10000, RZ ;  /* 0x00010000041e7824 */ /* 0x040fe200078e00ff */
[----:B------:R-:W-:Y:S01]  /*0ef0*/  PRMT R59, R4, 0x7632, R59 ;  /* 0x00007632043b7816 */ /* 0x000fe2000000003b */
[----:B------:R-:W-:Y:S01]  /*0f00*/  IMAD.U32 R50, R13, 0x10000, RZ ;  /* 0x000100000d327824 */ /* 0x000fe200078e00ff */
[C---:B------:R-:W-:Y:S01]  /*0f10*/  PRMT R60, R5.reuse, 0x7632, R60 ;  /* 0x00007632053c7816 */ /* 0x040fe2000000003c */
[----:B------:R-:W-:Y:S01]  /*0f20*/  IMAD.U32 R64, R14, 0x10000, RZ ;  /* 0x000100000e407824 */ /* 0x000fe200078e00ff */
[----:B------:R-:W-:Y:S01]  /*0f30*/  SHF.L.U32 R29, R5, 0x10, RZ ;  /* 0x00000010051d7819 */ /* 0x000fe200000006ff */
[----:B------:R-:W-:Y:S01]  /*0f40*/  IMAD.U32 R68, R20, 0x10000, RZ ;  /* 0x0001000014447824 */ /* 0x000fe200078e00ff */
[----:B------:R-:W-:Y:S01]  /*0f50*/  PRMT R61, R6, 0x7632, R61 ;  /* 0x00007632063d7816 */ /* 0x000fe2000000003d */
[----:B------:R-:W-:Y:S01]  /*0f60*/  IMAD.U32 R70, R21, 0x10000, RZ ;  /* 0x0001000015467824 */ /* 0x000fe200078e00ff */
[----:B------:R-:W-:Y:S01]  /*0f70*/  PRMT R62, R7, 0x7632, R62 ;  /* 0x00007632073e7816 */ /* 0x000fe2000000003e */
[----:B------:R-:W-:Y:S01]  /*0f80*/  IMAD.U32 R72, R22, 0x10000, RZ ;  /* 0x0001000016487824 */ /* 0x000fe200078e00ff */
[----:B------:R-:W1:Y:S01]  /*0f90*/  LDS.128 R4, [R118+0x80] ;  /* 0x0000800076047984 */ /* 0x000e620000000c00 */
        /* <DEDUP_REMOVED lines=14> */
[C---:B0-----:R-:W-:Y:S01]  /*1080*/  PRMT R109, R8.reuse, 0x7632, R109 ;  /* 0x00007632086d7816 */ /* 0x041fe2000000006d */
[----:B------:R-:W-:Y:S01]  /*1090*/  IMAD.U32 R100, R8, 0x10000, RZ ;  /* 0x0001000008647824 */ /* 0x000fe200078e00ff */
[C---:B------:R-:W-:Y:S01]  /*10a0*/  PRMT R110, R9.reuse, 0x7632, R110 ;  /* 0x00007632096e7816 */ /* 0x040fe2000000006e */
[----:B------:R-:W-:Y:S01]  /*10b0*/  IMAD.U32 R102, R9, 0x10000, RZ ;  /* 0x0001000009667824 */ /* 0x000fe200078e00ff */
[C---:B------:R-:W-:Y:S01]  /*10c0*/  PRMT R111, R10.reuse, 0x7632, R111 ;  /* 0x000076320a6f7816 */ /* 0x040fe2000000006f */
[----:B------:R-:W-:Y:S01]  /*10d0*/  IMAD.U32 R104, R10, 0x10000, RZ ;  /* 0x000100000a687824 */ /* 0x000fe200078e00ff */
[C---:B------:R-:W-:Y:S01]  /*10e0*/  PRMT R112, R11.reuse, 0x7632, R112 ;  /* 0x000076320b707816 */ /* 0x040fe20000000070 */
[----:B------:R-:W0:Y:S01]  /*10f0*/  LDS.128 R12, [R118+0xa0] ;  /* 0x0000a000760c7984 */ /* 0x000e220000000c00 */
[----:B------:R-:W-:Y:S01]  /*1100*/  SHF.L.U32 R106, R11, 0x10, RZ ;  /* 0x000000100b6a7819 */ /* 0x000fe200000006ff */
[----:B------:R-:W-:Y:S01]  /*1110*/  IMAD.U32 R51, R51, 0x10000, RZ ;  /* 0x0001000033337824 */ /* 0x000fe200078e00ff */
[----:B------:R-:W-:Y:S01]  /*1120*/  PRMT R83, R22, 0x7632, R83 ;  /* 0x0000763216537816 */ /* 0x000fe20000000053 */
[----:B------:R-:W2:Y:S01]  /*1130*/  LDS.128 R8, [R118+0xf0] ;  /* 0x0000f00076087984 */ /* 0x000ea20000000c00 */
[----:B------:R-:W-:Y:S01]  /*1140*/  PRMT R85, R23, 0x7632, R85 ;  /* 0x0000763217557816 */ /* 0x000fe20000000055 */
[----:B------:R-:W-:Y:S01]  /*1150*/  IMAD.U32 R52, R52, 0x10000, RZ ;  /* 0x0001000034347824 */ /* 0x000fe200078e00ff */
[C---:B------:R-:W-:Y:S01]  /*1160*/  PRMT R87, R24.reuse, 0x7632, R87 ;  /* 0x0000763218577816 */ /* 0x040fe20000000057 */
[----:B------:R-:W3:Y:S01]  /*1170*/  LDS.128 R20, [R118+0xb0] ;  /* 0x0000b00076147984 */ /* 0x000ee20000000c00 */
[----:B------:R-:W-:Y:S01]  /*1180*/  SHF.L.U32 R76, R24, 0x10, RZ ;  /* 0x00000010184c7819 */ /* 0x000fe200000006ff */
        /* <DEDUP_REMOVED lines=8> */
[C---:B-1----:R-:W-:Y:S01]  /*1210*/  IMAD.U32 R92, R4.reuse, 0x10000, RZ ;  /* 0x00010000045c7824 */ /* 0x042fe200078e00ff */
[----:B------:R-:W-:Y:S01]  /*1220*/  PRMT R103, R4, 0x7632, R103 ;  /* 0x0000763204677816 */ /* 0x000fe20000000067 */
[C---:B------:R-:W-:Y:S01]  /*1230*/  IMAD.U32 R94, R5.reuse, 0x10000, RZ ;  /* 0x00010000055e7824 */ /* 0x040fe200078e00ff */
[----:B------:R-:W-:Y:S01]  /*1240*/  PRMT R105, R5, 0x7632, R105 ;  /* 0x0000763205697816 */ /* 0x000fe20000000069 */
[C---:B------:R-:W-:Y:S01]  /*1250*/  IMAD.U32 R98, R7.reuse, 0x10000, RZ ;  /* 0x0001000007627824 */ /* 0x040fe200078e00ff */
[C---:B------:R-:W-:Y:S01]  /*1260*/  PRMT R107, R6.reuse, 0x7632, R107 ;  /* 0x00007632066b7816 */ /* 0x040fe2000000006b */
[----:B------:R-:W1:Y:S01]  /*1270*/  LDS.128 R24, [R118+0xc0] ;  /* 0x0000c00076187984 */ /* 0x000e620000000c00 */
[----:B------:R-:W-:Y:S01]  /*1280*/  SHF.L.U32 R96, R6, 0x10, RZ ;  /* 0x0000001006607819 */ /* 0x000fe200000006ff */
[----:B------:R-:W-:Y:S01]  /*1290*/  IMAD.U32 R60, R60, 0x10000, RZ ;  /* 0x000100003c3c7824 */ /* 0x000fe200078e00ff */
[----:B------:R-:W-:Y:S01]  /*12a0*/  PRMT R108, R7, 0x7632, R108 ;  /* 0x00007632076c7816 */ /* 0x000fe2000000006c */
[----:B------:R-:W-:Y:S01]  /*12b0*/  IMAD.U32 R61, R61, 0x10000, RZ ;  /* 0x000100003d3d7824 */ /* 0x000fe200078e00ff */
[----:B------:R-:W4:Y:S01]  /*12c0*/  LDS.128 R4, [R118+0xe0] ;  /* 0x0000e00076047984 */ /* 0x000f220000000c00 */
        /* <DEDUP_REMOVED lines=8> */
[----:B------:R3:W4:Y:S01]  /*1350*/  LDS.128 R16, [R118+0xd0] ;  /* 0x0000d00076107984 */ /* 0x0007220000000c00 */
[C---:B------:R-:W-:Y:S01]  /*1360*/  PRMT R58, R31.reuse, 0x7632, R58 ;  /* 0x000076321f3a7816 */ /* 0x040fe2000000003a */
[----:B------:R-:W-:Y:S01]  /*1370*/  IMAD.U32 R31, R31, 0x10000, RZ ;  /* 0x000100001f1f7824 */ /* 0x000fe200078e00ff */
[C---:B0-----:R-:W-:Y:S01]  /*1380*/  PRMT R113, R12.reuse, 0x7632, R113 ;  /* 0x000076320c717816 */ /* 0x041fe20000000071 */
[----:B------:R-:W-:Y:S01]  /*1390*/  IMAD.U32 R12, R12, 0x10000, RZ ;  /* 0x000100000c0c7824 */ /* 0x000fe200078e00ff */
[----:B------:R-:W-:Y:S01]  /*13a0*/  PRMT R114, R13, 0x7632, R114 ;  /* 0x000076320d727816 */ /* 0x000fe20000000072 */
[C---:B--2---:R-:W-:Y:S01]  /*13b0*/  IMAD.U32 R137, R11.reuse, 0x10000, RZ ;  /* 0x000100000b897824 */ /* 0x044fe200078e00ff */
[----:B------:R-:W-:Y:S01]  /*13c0*/  PRMT R139, R11, 0x7632, R139 ;  /* 0x000076320b8b7816 */ /* 0x000fe2000000008b */
[----:B------:R-:W-:Y:S01]  /*13d0*/  IMAD.U32 R132, R8, 0x10000, RZ ;  /* 0x0001000008847824 */ /* 0x000fe200078e00ff */
[----:B------:R-:W0:Y:S01]  /*13e0*/  LDC R11, c[0x0][0x26c] ;  /* 0x00009b00ff0b7b82 */ /* 0x000e220000000800 */
[----:B------:R-:W-:Y:S01]  /*13f0*/  IMAD.U32 R134, R9, 0x10000, RZ ;  /* 0x0001000009867824 */ /* 0x000fe200078e00ff */
[----:B------:R-:W-:Y:S01]  /*1400*/  PRMT R115, R14, 0x7632, R115 ;  /* 0x000076320e737816 */ /* 0x000fe20000000073 */
[----:B------:R-:W-:Y:S01]  /*1410*/  IMAD.U32 R13, R13, 0x10000, RZ ;  /* 0x000100000d0d7824 */ /* 0x000fe200078e00ff */
[----:B---3--:R-:W-:Y:S01]  /*1420*/  PRMT R117, R20, 0x7632, R117 ;  /* 0x0000763214757816 */ /* 0x008fe20000000075 */
        /* <DEDUP_REMOVED lines=13> */
[----:B-1----:R-:W-:Y:S01]  /*1500*/  PRMT R122, R25, 0x7632, R122 ;  /* 0x00007632197a7816 */ /* 0x002fe2000000007a */
[----:B------:R-:W-:Y:S01]  /*1510*/  IMAD.U32 R71, R71, 0x10000, RZ ;  /* 0x0001000047477824 */ /* 0x000fe200078e00ff */
[C---:B------:R-:W-:Y:S01]  /*1520*/  PRMT R123, R26.reuse, 0x7632, R123 ;  /* 0x000076321a7b7816 */ /* 0x040fe2000000007b */
[----:B------:R-:W-:Y:S01]  /*1530*/  IMAD.U32 R26, R26, 0x10000, RZ ;  /* 0x000100001a1a7824 */ /* 0x000fe200078e00ff */
[C---:B----4-:R-:W-:Y:S01]  /*1540*/  PRMT R135, R4.reuse, 0x7632, R135 ;  /* 0x0000763204877816 */ /* 0x050fe20000000087 */
        /* <DEDUP_REMOVED lines=13> */
[C---:B------:R-:W-:Y:S01]  /*1620*/  PRMT R125, R27.reuse, 0x7632, R125 ;  /* 0x000076321b7d7816 */ /* 0x040fe2000000007d */
        /* <DEDUP_REMOVED lines=59> */
[----:B0-----:R-:W-:-:S07]  /*19e0*/  IMAD.U32 R145, R9, 0x10000, RZ ;  /* 0x0001000009917824 */ /* 0x001fce00078e00ff */
.L_x_18117:
[----:B------:R-:W-:-:S04]  /*19f0*/  IADD3 R4, P0, R136, UR5, RZ ;  /* 0x0000000588047c10 */ /* 0x000fc8000ff1e0ff */
[----:B------:R-:W-:Y:S02]  /*1a00*/  LEA.HI.X.SX32 R5, R136, UR21, 0x1, P0 ;  /* 0x0000001588057c11 */ /* 0x000fe400080f0eff */
[----:B------:R-:W-:-:S04]  /*1a10*/  LEA R8, P0, R4, UR8, 0x2 ;  /* 0x0000000804087c11 */ /* 0x000fc8000f8010ff */
[----:B------:R-:W-:-:S05]  /*1a20*/  LEA.HI.X R9, R4, UR9, R5, 0x2, P0 ;  /* 0x0000000904097c11 */ /* 0x000fca00080f1405 */
[----:B------:R-:W2:Y:S01]  /*1a30*/  LDG.E.CONSTANT R8, desc[UR10][R8.64] ;  /* 0x0000000a08087981 */ /* 0x000ea2000c1e9900 */
[----:B------:R-:W-:Y:S02]  /*1a40*/  SHF.R.S32.HI R6, RZ, 0x1f, R11 ;  /* 0x0000001fff067819 */ /* 0x000fe4000001140b */
[----:B--2---:R-:W-:-:S05]  /*1a50*/  SHF.R.S32.HI R4, RZ, 0x1f, R8 ;  /* 0x0000001fff047819 */ /* 0x004fca0000011408 */
[-C--:B------:R-:W-:Y:S02]  /*1a60*/  IMAD R7, R4, R11.reuse, RZ ;  /* 0x0000000b04077224 */ /* 0x080fe400078e02ff */
[----:B------:R-:W-:-:S04]  /*1a70*/  IMAD.WIDE.U32 R4, R8, R11, R2 ;  /* 0x0000000b08047225 */ /* 0x000fc800078e0002 */
[----:B------:R-:W-:Y:S01]  /*1a80*/  IMAD R7, R8, R6, R7 ;  /* 0x0000000608077224 */ /* 0x000fe200078e0207 */
[----:B------:R-:W-:-:S03]  /*1a90*/  LEA R6, P0, R4, UR12, 0x1 ;  /* 0x0000000c04067c11 */ /* 0x000fc6000f8008ff */
[----:B------:R-:W-:-:S05]  /*1aa0*/  IMAD.IADD R5, R5, 0x1, R7 ;  /* 0x0000000105057824 */ /* 0x000fca00078e0207 */
        /* <DEDUP_REMOVED lines=19> */
[----:B------:R-:W-:-:S04]  /*1be0*/  IMAD.U32 R159, R159, 0x10000, RZ ;  /* 0x000100009f9f7824 */ /* 0x000fc800078e00ff */
[----:B------:R-:W-:Y:S01]  /*1bf0*/  IMAD.U32 R160, R146, 0x10000, RZ ;  /* 0x0001000092a07824 */ /* 0x000fe200078e00ff */
[C---:B---3--:R-:W-:Y:S01]  /*1c00*/  PRMT R146, R147.reuse, 0x7632, R146 ;  /* 0x0000763293927816 */ /* 0x048fe20000000092 */
[----:B------:R-:W-:Y:S02]  /*1c10*/  IMAD.U32 R147, R147, 0x10000, RZ ;  /* 0x0001000093937824 */ /* 0x000fe400078e00ff */
[----:B------:R-:W-:Y:S01]  /*1c20*/  FMUL.FTZ R160, R55, R160 ;  /* 0x000000a037a07220 */ /* 0x000fe20000410000 */
[----:B------:R-:W-:Y:S01]  /*1c30*/  SHF.L.U32 R146, R146, 0x10, RZ ;  /* 0x0000001092927819 */ /* 0x000fe200000006ff */
[----:B------:R-:W-:-:S04]  /*1c40*/  FMUL.FTZ R159, R34, R159 ;  /* 0x0000009f229f7220 */ /* 0x000fc80000410000 */
[----:B------:R-:W-:Y:S01]  /*1c50*/  FFMA.FTZ R160, R51, R146, R160 ;  /* 0x0000009233a07223 */ /* 0x000fe200000100a0 */
[C---:B----4-:R-:W-:Y:S02]  /*1c60*/  IMAD.U32 R146, R9.reuse, 0x10000, RZ ;  /* 0x0001000009927824 */ /* 0x050fe400078e00ff */
[----:B------:R-:W-:Y:S01]  /*1c70*/  FFMA.FTZ R159, R38, R147, R159 ;  /* 0x00000093269f7223 */ /* 0x000fe2000001009f */
[----:B------:R-:W-:Y:S01]  /*1c80*/  PRMT R9, R9, 0x7632, R9 ;  /* 0x0000763209097816 */ /* 0x000fe20000000009 */
[----:B------:R-:W2:Y:S02]  /*1c90*/  LDG.E.CONSTANT R147, desc[UR10][R6.64+0x1800] ;  /* 0x0018000a06937981 */ /* 0x000ea4000c1e9900 */
[----:B------:R-:W-:Y:S02]  /*1ca0*/  FFMA.FTZ R162, R30, R146, R159 ;  /* 0x000000921ea27223 */ /* 0x000fe4000001009f */
[----:B------:R-:W3:Y:S01]  /*1cb0*/  LDG.E.CONSTANT R146, desc[UR10][R6.64+0xa04] ;  /* 0x000a040a06927981 */ /* 0x000ee2000c1e9900 */
[----:B------:R-:W-:-:S04]  /*1cc0*/  IMAD.U32 R9, R9, 0x10000, RZ ;  /* 0x0001000009097824 */ /* 0x000fc800078e00ff */
[----:B------:R-:W-:Y:S01]  /*1cd0*/  FFMA.FTZ R160, R59, R9, R160 ;  /* 0x000000093ba07223 */ /* 0x000fe200000100a0 */
[----:B------:R-:W-:-:S04]  /*1ce0*/  IMAD.U32 R9, R8, 0x10000, RZ ;  /* 0x0001000008097824 */ /* 0x000fc800078e00ff */
[----:B------:R-:W-:Y:S02]  /*1cf0*/  FFMA.FTZ R162, R45, R9, R162 ;  /* 0x000000092da27223 */ /* 0x000fe400000100a2 */
[----:B------:R-:W4:Y:S01]  /*1d00*/  LDG.E.CONSTANT R9, desc[UR10][R6.64+0xc04] ;  /* 0x000c040a06097981 */ /* 0x000f22000c1e9900 */
[C---:B------:R-:W-:Y:S02]  /*1d10*/  SHF.L.U32 R159, R5.reuse, 0x10, RZ ;  /* 0x00000010059f7819 */ /* 0x040fe400000006ff */
[----:B------:R-:W-:Y:S02]  /*1d20*/  PRMT R5, R5, 0x7632, R5 ;  /* 0x0000763205057816 */ /* 0x000fe40000000005 */
[----:B------:R-:W-:Y:S01]  /*1d30*/  PRMT R8, R8, 0x7632, R8 ;  /* 0x0000763208087816 */ /* 0x000fe20000000008 */
[----:B------:R-:W-:Y:S02]  /*1d40*/  FFMA.FTZ R161, R49, R159, R162 ;  /* 0x0000009f31a17223 */ /* 0x000fe400000100a2 */
[----:B------:R-:W-:-:S02]  /*1d50*/  IMAD.U32 R159, R5, 0x10000, RZ ;  /* 0x00010000059f7824 */ /* 0x000fc400078e00ff */
[----:B------:R-:W-:Y:S01]  /*1d60*/  IMAD.U32 R8, R8, 0x10000, RZ ;  /* 0x0001000008087824 */ /* 0x000fe200078e00ff */
[----:B------:R-:W4:Y:S03]  /*1d70*/  LDG.E.CONSTANT R5, desc[UR10][R6.64+0xe04] ;  /* 0x000e040a06057981 */ /* 0x000f26000c1e9900 */
[----:B------:R-:W-:-:S04]  /*1d80*/  FFMA.FTZ R8, R63, R8, R160 ;  /* 0x000000083f087223 */ /* 0x000fc800000100a0 */
[----:B------:R-:W-:Y:S01]  /*1d90*/  FFMA.FTZ R8, R71, R159, R8 ;  /* 0x0000009f47087223 */ /* 0x000fe20000010008 */
[----:B------:R-:W-:-:S04]  /*1da0*/  IMAD.U32 R159, R4, 0x10000, RZ ;  /* 0x00010000049f7824 */ /* 0x000fc800078e00ff */
[----:B------:R-:W-:Y:S01]  /*1db0*/  FFMA.FTZ R161, R68, R159, R161 ;  /* 0x0000009f44a17223 */ /* 0x000fe200000100a1 */
[----:B------:R-:W-:Y:S02]  /*1dc0*/  PRMT R159, R4, 0x7632, R159 ;  /* 0x00007632049f7816 */ /* 0x000fe4000000009f */
[----:B------:R-:W4:Y:S03]  /*1dd0*/  LDG.E.CONSTANT R4, desc[UR10][R6.64+0x1004] ;  /* 0x0010040a06047981 */ /* 0x000f26000c1e9900 */
[----:B------:R-:W-:-:S04]  /*1de0*/  IMAD.U32 R159, R159, 0x10000, RZ ;  /* 0x000100009f9f7824 */ /* 0x000fc800078e00ff */
[----:B------:R-:W-:Y:S02]  /*1df0*/  FFMA.FTZ R160, R79, R159, R8 ;  /* 0x0000009f4fa07223 */ /* 0x000fe40000010008 */
[----:B------:R-:W4:Y:S01]  /*1e00*/  LDG.E.CONSTANT R8, desc[UR10][R6.64+0x1204] ;  /* 0x0012040a06087981 */ /* 0x000f22000c1e9900 */
[C---:B------:R-:W-:Y:S01]  /*1e10*/  IMAD.U32 R159, R156.reuse, 0x10000, RZ ;  /* 0x000100009c9f7824 */ /* 0x040fe200078e00ff */
[----:B------:R-:W-:-:S04]  /*1e20*/  PRMT R156, R156, 0x7632, R156 ;  /* 0x000076329c9c7816 */ /* 0x000fc8000000009c */
[----:B------:R-:W-:Y:S01]  /*1e30*/  SHF.L.U32 R156, R156, 0x10, RZ ;  /* 0x000000109c9c7819 */ /* 0x000fe200000006ff */
[----:B------:R-:W-:-:S04]  /*1e40*/  FFMA.FTZ R159, R76, R159, R161 ;  /* 0x0000009f4c9f7223 */ /* 0x000fc800000100a1 */
[--C-:B------:R-:W-:Y:S01]  /*1e50*/  FFMA.FTZ R156, R87, R156, R160.reuse ;  /* 0x0000009c579c7223 */ /* 0x100fe200000100a0 */
[C---:B------:R-:W-:Y:S01]  /*1e60*/  PRMT R160, R158.reuse, 0x7632, R160 ;  /* 0x000076329ea07816 */ /* 0x040fe200000000a0 */
[----:B------:R-:W-:-:S04]  /*1e70*/  IMAD.U32 R158, R158, 0x10000, RZ ;  /* 0x000100009e9e7824 */ /* 0x000fc800078e00ff */
[----:B------:R-:W-:Y:S01]  /*1e80*/  FFMA.FTZ R159, R84, R158, R159 ;  /* 0x0000009e549f7223 */ /* 0x000fe2000001009f */
[----:B------:R-:W-:Y:S01]  /*1e90*/  PRMT R158, R157, 0x7632, R158 ;  /* 0x000076329d9e7816 */ /* 0x000fe2000000009e */
[----:B------:R-:W-:-:S04]  /*1ea0*/  IMAD.U32 R160, R160, 0x10000, RZ ;  /* 0x00010000a0a07824 */ /* 0x000fc800078e00ff */
[----:B------:R-:W-:Y:S01]  /*1eb0*/  FFMA.FTZ R156, R95, R160, R156 ;  /* 0x000000a05f9c7223 */ /* 0x000fe2000001009c */
[----:B------:R-:W-:-:S04]  /*1ec0*/  IMAD.U32 R158, R158, 0x10000, RZ ;  /* 0x000100009e9e7824 */ /* 0x000fc800078e00ff */
[--C-:B------:R-:W-:Y:S01]  /*1ed0*/  FFMA.FTZ R158, R103, R158, R156.reuse ;  /* 0x0000009e679e7223 */ /* 0x100fe2000001009c */
[----:B------:R-:W-:Y:S01]  /*1ee0*/  PRMT R156, R155, 0x7632, R156 ;  /* 0x000076329b9c7816 */ /* 0x000fe2000000009c */
[----:B------:R-:W-:-:S04]  /*1ef0*/  IMAD.U32 R157, R157, 0x10000, RZ ;  /* 0x000100009d9d7824 */ /* 0x000fc800078e00ff */
[----:B------:R-:W-:Y:S01]  /*1f00*/  IMAD.U32 R156, R156, 0x10000, RZ ;  /* 0x000100009c9c7824 */ /* 0x000fe200078e00ff */
[----:B------:R-:W-:-:S03]  /*1f10*/  SHF.L.U32 R155, R155, 0x10, RZ ;  /* 0x000000109b9b7819 */ /* 0x000fc600000006ff */
[----:B------:R-:W-:Y:S01]  /*1f20*/  FFMA.FTZ R158, R109, R156, R158 ;  /* 0x0000009c6d9e7223 */ /* 0x000fe2000001009e */
[C---:B------:R-:W-:Y:S01]  /*1f30*/  IMAD.U32 R156, R154.reuse, 0x10000, RZ ;  /* 0x000100009a9c7824 */ /* 0x040fe200078e00ff */
[----:B------:R-:W-:Y:S01]  /*1f40*/  PRMT R154, R154, 0x7632, R154 ;  /* 0x000076329a9a7816 */ /* 0x000fe2000000009a */
[----:B------:R-:W-:Y:S01]  /*1f50*/  FFMA.FTZ R157, R92, R157, R159 ;  /* 0x0000009d5c9d7223 */ /* 0x000fe2000001009f */
[C---:B------:R-:W-:Y:S01]  /*1f60*/  IMAD.U32 R160, R153.reuse, 0x10000, RZ ;  /* 0x0001000099a07824 */ /* 0x040fe200078e00ff */
[----:B------:R-:W-:Y:S01]  /*1f70*/  PRMT R153, R153, 0x7632, R153 ;  /* 0x0000763299997816 */ /* 0x000fe20000000099 */
[----:B------:R-:W-:Y:S01]  /*1f80*/  FMUL.FTZ R156, R33, R156 ;  /* 0x0000009c219c7220 */ /* 0x000fe20000410000 */
[----:B------:R-:W-:Y:S01]  /*1f90*/  FFMA.FTZ R157, R100, R155, R157 ;  /* 0x0000009b649d7223 */ /* 0x000fe2000001009d */
[----:B------:R-:W-:Y:S01]  /*1fa0*/  IMAD.U32 R159, R154, 0x10000, RZ ;  /* 0x000100009a9f7824 */ /* 0x000fe200078e00ff */
[----:B------:R-:W4:Y:S01]  /*1fb0*/  LDG.E.CONSTANT R155, desc[UR10][R6.64+0x1404] ;  /* 0x0014040a069b7981 */ /* 0x000f22000c1e9900 */
[----:B------:R-:W-:Y:S01]  /*1fc0*/  SHF.L.U32 R153, R153, 0x10, RZ ;  /* 0x0000001099997819 */ /* 0x000fe200000006ff */
[----:B------:R-:W-:Y:S01]  /*1fd0*/  FFMA.FTZ R160, R37, R160, R156 ;  /* 0x000000a025a07223 */ /* 0x000fe2000001009c */
[----:B------:R-:W-:Y:S01]  /*1fe0*/  FMUL.FTZ R159, R56, R159 ;  /* 0x0000009f389f7220 */ /* 0x000fe20000410000 */
[----:B------:R-:W4:Y:S01]  /*1ff0*/  LDG.E.CONSTANT R156, desc[UR10][R6.64+0x1a00] ;  /* 0x001a000a069c7981 */ /* 0x000f22000c1e9900 */
[----:B------:R-:W-:-:S02]  /*2000*/  IMAD.U32 R154, R152, 0x10000, RZ ;  /* 0x00010000989a7824 */ /* 0x000fc400078e00ff */
[--C-:B------:R-:W-:Y:S01]  /*2010*/  FFMA.FTZ R153, R52, R153, R159.reuse ;  /* 0x0000009934997223 */ /* 0x100fe2000001009f */
[----:B------:R-:W-:Y:S02]  /*2020*/  PRMT R159, R152, 0x7632, R159 ;  /* 0x00007632989f7816 */ /* 0x000fe4000000009f */
[C---:B------:R-:W-:Y:S01]  /*2030*/  PRMT R152, R151.reuse, 0x7632, R152 ;  /* 0x0000763297987816 */ /* 0x040fe20000000098 */
[----:B------:R-:W-:Y:S02]  /*2040*/  IMAD.U32 R151, R151, 0x10000, RZ ;  /* 0x0001000097977824 */ /* 0x000fe400078e00ff */
[----:B------:R-:W-:Y:S02]  /*2050*/  FFMA.FTZ R157, R12, R154, R157 ;  /* 0x0000009a0c9d7223 */ /* 0x000fe4000001009d */
[----:B------:R-:W4:Y:S01]  /*2060*/  LDG.E.CONSTANT R154, desc[UR10][R6.64+0x1604] ;  /* 0x0016040a069a7981 */ /* 0x000f22000c1e9900 */
[----:B------:R-:W-:Y:S02]  /*2070*/  IMAD.U32 R152, R152, 0x10000, RZ ;  /* 0x0001000098987824 */ /* 0x000fe400078e00ff */
[----:B------:R-:W-:Y:S01]  /*2080*/  FFMA.FTZ R151, R29, R151, R160 ;  /* 0x000000971d977223 */ /* 0x000fe200000100a0 */
[----:B------:R-:W-:-:S02]  /*2090*/  IMAD.U32 R159, R159, 0x10000, RZ ;  /* 0x000100009f9f7824 */ /* 0x000fc400078e00ff */
[----:B------:R-:W-:Y:S01]  /*20a0*/  FFMA.FTZ R160, R60, R152, R153 ;  /* 0x000000983ca07223 */ /* 0x000fe20000010099 */
[C---:B------:R-:W-:Y:S01]  /*20b0*/  SHF.L.U32 R152, R150.reuse, 0x10, RZ ;  /* 0x0000001096987819 */ /* 0x040fe200000006ff */
[----:B------:R-:W4:Y:S01]  /*20c0*/  LDG.E.CONSTANT R153, desc[UR10][R6.64+0x1c00] ;  /* 0x001c000a06997981 */ /* 0x000f22000c1e9900 */
[----:B------:R-:W-:Y:S01]  /*20d0*/  FFMA.FTZ R158, R113, R159, R158 ;  /* 0x0000009f719e7223 */ /* 0x000fe2000001009e */
[----:B------:R-:W-:Y:S02]  /*20e0*/  PRMT R159, R150, 0x7632, R159 ;  /* 0x00007632969f7816 */ /* 0x000fe4000000009f */
[----:B------:R-:W-:Y:S02]  /*20f0*/  FFMA.FTZ R157, R20, R152, R157 ;  /* 0x00000098149d7223 */ /* 0x000fe4000001009d */
[----:B------:R-:W4:Y:S01]  /*2100*/  LDG.E.CONSTANT R152, desc[UR10][R6.64+0x1804] ;  /* 0x0018040a06987981 */ /* 0x000f22000c1e9900 */
[----:B------:R-:W-:Y:S01]  /*2110*/  PRMT R150, R149, 0x7632, R150 ;  /* 0x0000763295967816 */ /* 0x000fe20000000096 */
[----:B------:R-:W-:-:S02]  /*2120*/  IMAD.U32 R159, R159, 0x10000, RZ ;  /* 0x000100009f9f7824 */ /* 0x000fc400078e00ff */
[----:B------:R-:W-:Y:S02]  /*2130*/  IMAD.U32 R149, R149, 0x10000, RZ ;  /* 0x0001000095957824 */ /* 0x000fe400078e00ff */
[----:B------:R-:W-:Y:S01]  /*2140*/  FFMA.FTZ R158, R117, R159, R158 ;  /* 0x0000009f759e7223 */ /* 0x000fe2000001009e */
[----:B------:R-:W-:Y:S02]  /*2150*/  IMAD.U32 R150, R150, 0x10000, RZ ;  /* 0x0001000096967824 */ /* 0x000fe400078e00ff */
[----:B------:R-:W-:Y:S01]  /*2160*/  FFMA.FTZ R159, R46, R149, R151 ;  /* 0x000000952e9f7223 */ /* 0x000fe20000010097 */
[C---:B------:R-:W-:Y:S01]  /*2170*/  PRMT R149, R148.reuse, 0x7632, R149 ;  /* 0x0000763294957816 */ /* 0x040fe20000000095 */
[----:B------:R-:W4:Y:S01]  /*2180*/  LDG.E.CONSTANT R151, desc[UR10][R6.64+0x1e00] ;  /* 0x001e000a06977981 */ /* 0x000f22000c1e9900 */
[----:B------:R-:W-:Y:S02]  /*2190*/  IMAD.U32 R148, R148, 0x10000, RZ ;  /* 0x0001000094947824 */ /* 0x000fe400078e00ff */
[----:B------:R-:W-:Y:S01]  /*21a0*/  FFMA.FTZ R160, R65, R150, R160 ;  /* 0x0000009641a07223 */ /* 0x000fe200000100a0 */
[----:B------:R-:W-:Y:S01]  /*21b0*/  SHF.L.U32 R149, R149, 0x10, RZ ;  /* 0x0000001095957819 */ /* 0x000fe200000006ff */
[----:B------:R-:W4:Y:S01]  /*21c0*/  LDG.E.CONSTANT R150, desc[UR10][R6.64+0x1a04] ;  /* 0x001a040a06967981 */ /* 0x000f22000c1e9900 */
[----:B------:R-:W-:-:S03]  /*21d0*/  FFMA.FTZ R159, R50, R148, R159 ;  /* 0x00000094329f7223 */ /* 0x000fc6000001009f */
[----:B------:R-:W-:Y:S01]  /*21e0*/  FFMA.FTZ R148, R73, R149, R160 ;  /* 0x0000009549947223 */ /* 0x000fe200000100a0 */
[C---:B--2---:R-:W-:Y:S01]  /*21f0*/  IMAD.U32 R149, R147.reuse, 0x10000, RZ ;  /* 0x0001000093957824 */ /* 0x044fe200078e00ff */
[----:B------:R-:W-:Y:S02]  /*2200*/  PRMT R147, R147, 0x7632, R147 ;  /* 0x0000763293937816 */ /* 0x000fe40000000093 */
[----:B---3--:R-:W-:Y:S01]  /*2210*/  PRMT R161, R146, 0x7632, R161 ;  /* 0x0000763292a17816 */ /* 0x008fe200000000a1 */
[----:B------:R-:W-:Y:S02]  /*2220*/  FFMA.FTZ R157, R24, R149, R157 ;  /* 0x00000095189d7223 */ /* 0x000fe4000001009d */
[----:B------:R-:W-:Y:S01]  /*2230*/  IMAD.U32 R160, R147, 0x10000, RZ ;  /* 0x0001000093a07824 */ /* 0x000fe200078e00ff */
[----:B------:R-:W2:Y:S01]  /*2240*/  LDG.E.CONSTANT R149, desc[UR10][R6.64+0x1c04] ;  /* 0x001c040a06957981 */ /* 0x000ea2000c1e9900 */
[----:B------:R-:W-:Y:S02]  /*2250*/  IMAD.U32 R146, R146, 0x10000, RZ ;  /* 0x0001000092927824 */ /* 0x000fe400078e00ff */
[----:B------:R-:W-:-:S02]  /*2260*/  IMAD.U32 R147, R161, 0x10000, RZ ;  /* 0x00010000a1937824 */ /* 0x000fc400078e00ff */
[----:B------:R-:W-:Y:S01]  /*2270*/  FFMA.FTZ R159, R70, R146, R159 ;  /* 0x00000092469f7223 */ /* 0x000fe2000001009f */
[----:B------:R-:W-:Y:S01]  /*2280*/  FFMA.FTZ R158, R121, R160, R158 ;  /* 0x000000a0799e7223 */ /* 0x000fe2000001009e */
[----:B------:R-:W-:Y:S02]  /*2290*/  FFMA.FTZ R146, R81, R147, R148 ;  /* 0x0000009351927223 */ /* 0x000fe40000010094 */
[----:B------:R-:W3:Y:S01]  /*22a0*/  LDG.E.CONSTANT R148, desc[UR10][R6.64+0x208] ;  /* 0x0002080a06947981 */ /* 0x000ee2000c1e9900 */
[C---:B----4-:R-:W-:Y:S02]  /*22b0*/  PRMT R160, R9.reuse, 0x7632, R160 ;  /* 0x0000763209a07816 */ /* 0x050fe400000000a0 */
[----:B------:R-:W-:Y:S01]  /*22c0*/  SHF.L.U32 R9, R9, 0x10, RZ ;  /* 0x0000001009097819 */ /* 0x000fe200000006ff */
[----:B------:R-:W4:Y:S02]  /*22d0*/  LDG.E.CONSTANT R147, desc[UR10][R6.64+0x8] ;  /* 0x0000080a06937981 */ /* 0x000f24000c1e9900 */
[----:B------:R-:W-:-:S02]  /*22e0*/  IMAD.U32 R160, R160, 0x10000, RZ ;  /* 0x00010000a0a07824 */ /* 0x000fc400078e00ff */
[----:B------:R-:W-:Y:S02]  /*22f0*/  FFMA.FTZ R9, R78, R9, R159 ;  /* 0x000000094e097223 */ /* 0x000fe4000001009f */
[----:B------:R-:W-:Y:S01]  /*2300*/  FFMA.FTZ R160, R89, R160, R146 ;  /* 0x000000a059a07223 */ /* 0x000fe20000010092 */
[C---:B------:R-:W-:Y:S01]  /*2310*/  IMAD.U32 R159, R5.reuse, 0x10000, RZ ;  /* 0x00010000059f7824 */ /* 0x040fe200078e00ff */
[----:B------:R-:W4:Y:S01]  /*2320*/  LDG.E.CONSTANT R146, desc[UR10][R6.64+0x408] ;  /* 0x0004080a06927981 */ /* 0x000f22000c1e9900 */
[----:B------:R-:W-:Y:S02]  /*2330*/  PRMT R5, R5, 0x7632, R5 ;  /* 0x0000763205057816 */ /* 0x000fe40000000005 */
        /* <DEDUP_REMOVED lines=8> */
[----:B------:R-:W-:-:S05]  /*23c0*/  SHF.L.U32 R4, R4, 0x10, RZ ;  /* 0x0000001004047819 */ /* 0x000fca00000006ff */
[----:B------:R-:W-:Y:S01]  /*23d0*/  FFMA.FTZ R161, R105, R4, R160 ;  /* 0x0000000469a17223 */ /* 0x000fe200000100a0 */
[----:B------:R-:W-:-:S04]  /*23e0*/  IMAD.U32 R4, R8, 0x10000, RZ ;  /* 0x0001000008047824 */ /* 0x000fc800078e00ff */
[--C-:B------:R-:W-:Y:S02]  /*23f0*/  FFMA.FTZ R160, R102, R4, R159.reuse ;  /* 0x0000000466a07223 */ /* 0x100fe4000001009f */
[----:B------:R-:W4:Y:S01]  /*2400*/  LDG.E.CONSTANT R4, desc[UR10][R6.64+0xa08] ;  /* 0x000a080a06047981 */ /* 0x000f22000c1e9900 */
[----:B------:R-:W-:-:S05]  /*2410*/  PRMT R159, R8, 0x7632, R159 ;  /* 0x00007632089f7816 */ /* 0x000fca000000009f */
[----:B------:R-:W-:-:S04]  /*2420*/  IMAD.U32 R159, R159, 0x10000, RZ ;  /* 0x000100009f9f7824 */ /* 0x000fc800078e00ff */
[----:B------:R-:W-:Y:S01]  /*2430*/  FFMA.FTZ R159, R110, R159, R161 ;  /* 0x0000009f6e9f7223 */ /* 0x000fe200000100a1 */
[C---:B------:R-:W-:Y:S01]  /*2440*/  IMAD.U32 R8, R155.reuse, 0x10000, RZ ;  /* 0x000100009b087824 */ /* 0x040fe200078e00ff */
[----:B------:R-:W-:-:S03]  /*2450*/  PRMT R155, R155, 0x7632, R155 ;  /* 0x000076329b9b7816 */ /* 0x000fc6000000009b */
[----:B------:R-:W-:Y:S01]  /*2460*/  FFMA.FTZ R160, R13, R8, R160 ;  /* 0x000000080da07223 */ /* 0x000fe200000100a0 */
[C---:B------:R-:W-:Y:S01]  /*2470*/  IMAD.U32 R8, R156.reuse, 0x10000, RZ ;  /* 0x000100009c087824 */ /* 0x040fe200078e00ff */
[----:B------:R-:W-:-:S03]  /*2480*/  PRMT R156, R156, 0x7632, R156 ;  /* 0x000076329c9c7816 */ /* 0x000fc6000000009c */
[----:B------:R-:W-:Y:S01]  /*2490*/  FFMA.FTZ R157, R16, R8, R157 ;  /* 0x00000008109d7223 */ /* 0x000fe2000001009d */
[----:B------:R-:W-:Y:S01]  /*24a0*/  SHF.L.U32 R8, R155, 0x10, RZ ;  /* 0x000000109b087819 */ /* 0x000fe200000006ff */
[----:B------:R-:W-:Y:S01]  /*24b0*/  IMAD.U32 R156, R156, 0x10000, RZ ;  /* 0x000100009c9c7824 */ /* 0x000fe200078e00ff */
[----:B------:R-:W-:-:S03]  /*24c0*/  PRMT R155, R154, 0x7632, R155 ;  /* 0x000076329a9b7816 */ /* 0x000fc6000000009b */
[----:B------:R-:W-:Y:S01]  /*24d0*/  FFMA.FTZ R159, R114, R8, R159 ;  /* 0x00000008729f7223 */ /* 0x000fe2000001009f */
[----:B------:R-:W-:Y:S01]  /*24e0*/  IMAD.U32 R154, R154, 0x10000, RZ ;  /* 0x000100009a9a7824 */ /* 0x000fe200078e00ff */
[----:B------:R-:W4:Y:S01]  /*24f0*/  LDG.E.CONSTANT R8, desc[UR10][R6.64+0xc08] ;  /* 0x000c080a06087981 */ /* 0x000f22000c1e9900 */
[----:B------:R-:W-:Y:S01]  /*2500*/  FFMA.FTZ R158, R127, R156, R158 ;  /* 0x0000009c7f9e7223 */ /* 0x000fe2000001009e */
[----:B------:R-:W-:Y:S02]  /*2510*/  IMAD.U32 R155, R155, 0x10000, RZ ;  /* 0x000100009b9b7824 */ /* 0x000fe400078e00ff */
[----:B------:R-:W-:Y:S01]  /*2520*/  FFMA.FTZ R160, R21, R154, R160 ;  /* 0x0000009a15a07223 */ /* 0x000fe200000100a0 */
[C---:B------:R-:W-:Y:S01]  /*2530*/  IMAD.U32 R156, R153.reuse, 0x10000, RZ ;  /* 0x00010000999c7824 */ /* 0x040fe200078e00ff */
[----:B------:R-:W4:Y:S01]  /*2540*/  LDG.E.CONSTANT R154, desc[UR10][R6.64+0x1e04] ;  /* 0x001e040a069a7981 */ /* 0x000f22000c1e9900 */
[----:B------:R-:W-:Y:S02]  /*2550*/  FFMA.FTZ R155, R118, R155, R159 ;  /* 0x0000009b769b7223 */ /* 0x000fe4000001009f */
[----:B------:R-:W-:Y:S01]  /*2560*/  FFMA.FTZ R157, R124, R156, R157 ;  /* 0x0000009c7c9d7223 */ /* 0x000fe2000001009d */
[----:B------:R-:W-:-:S02]  /*2570*/  PRMT R159, R153, 0x7632, R159 ;  /* 0x00007632999f7816 */ /* 0x000fc4000000009f */
[C---:B------:R-:W-:Y:S01]  /*2580*/  PRMT R156, R152.reuse, 0x7632, R156 ;  /* 0x00007632989c7816 */ /* 0x040fe2000000009c */
[----:B------:R-:W4:Y:S01]  /*2590*/  LDG.E.CONSTANT R153, desc[UR10][R6.64+0xe08] ;  /* 0x000e080a06997981 */ /* 0x000f22000c1e9900 */
[----:B------:R-:W-:-:S03]  /*25a0*/  IMAD.U32 R152, R152, 0x10000, RZ ;  /* 0x0001000098987824 */ /* 0x000fc600078e00ff */
[----:B------:R-:W-:Y:S02]  /*25b0*/  IMAD.U32 R156, R156, 0x10000, RZ ;  /* 0x000100009c9c7824 */ /* 0x000fe400078e00ff */
[----:B------:R-:W-:Y:S02]  /*25c0*/  FFMA.FTZ R160, R25, R152, R160 ;  /* 0x0000009819a07223 */ /* 0x000fe400000100a0 */
[----:B------:R-:W4:Y:S01]  /*25d0*/  LDG.E.CONSTANT R152, desc[UR10][R6.64+0x1008] ;  /* 0x0010080a06987981 */ /* 0x000f22000c1e9900 */
[----:B------:R-:W-:Y:S01]  /*25e0*/  FFMA.FTZ R162, R122, R156, R155 ;  /* 0x0000009c7aa27223 */ /* 0x000fe2000001009b */
[----:B------:R-:W-:Y:S01]  /*25f0*/  IMAD.U32 R156, R151, 0x10000, RZ ;  /* 0x00010000979c7824 */ /* 0x000fe200078e00ff */
[----:B------:R-:W-:Y:S01]  /*2600*/  SHF.L.U32 R159, R159, 0x10, RZ ;  /* 0x000000109f9f7819 */ /* 0x000fe200000006ff */
[----:B------:R-:W4:Y:S02]  /*2610*/  LDG.E.CONSTANT R155, desc[UR10][R6.64+0x1208] ;  /* 0x0012080a069b7981 */ /* 0x000f24000c1e9900 */
[--C-:B------:R-:W-:Y:S01]  /*2620*/  FFMA.FTZ R156, R132, R156, R157.reuse ;  /* 0x0000009c849c7223 */ /* 0x100fe2000001009d */
[----:B------:R-:W-:-:S02]  /*2630*/  PRMT R157, R151, 0x7632, R157 ;  /* 0x00007632979d7816 */ /* 0x000fc4000000009d */
[C---:B------:R-:W-:Y:S01]  /*2640*/  PRMT R151, R150.reuse, 0x7632, R151 ;  /* 0x0000763296977816 */ /* 0x040fe20000000097 */
[----:B------:R-:W-:Y:S01]  /*2650*/  FFMA.FTZ R158, R135, R159, R158 ;  /* 0x0000009f879e7223 */ /* 0x000fe2000001009e */
[----:B------:R-:W-:Y:S01]  /*2660*/  SHF.L.U32 R150, R150, 0x10, RZ ;  /* 0x0000001096967819 */ /* 0x000fe200000006ff */
[----:B------:R-:W-:Y:S02]  /*2670*/  IMAD.U32 R159, R157, 0x10000, RZ ;  /* 0x000100009d9f7824 */ /* 0x000fe400078e00ff */
[----:B------:R-:W-:Y:S02]  /*2680*/  IMAD.U32 R157, R151, 0x10000, RZ ;  /* 0x00010000979d7824 */ /* 0x000fe400078e00ff */
[----:B------:R-:W-:Y:S01]  /*2690*/  FFMA.FTZ R151, R143, R159, R158 ;  /* 0x0000009f8f977223 */ /* 0x000fe2000001009e */
[----:B------:R-:W-:Y:S01]  /*26a0*/  FFMA.FTZ R159, R17, R150, R160 ;  /* 0x00000096119f7223 */ /* 0x000fe200000100a0 */
[----:B------:R-:W-:Y:S01]  /*26b0*/  FFMA.FTZ R161, R129, R157, R162 ;  /* 0x0000009d81a17223 */ /* 0x000fe200000100a2 */
[----:B------:R-:W4:Y:S01]  /*26c0*/  LDG.E.CONSTANT R150, desc[UR10][R6.64+0x20c] ;  /* 0x00020c0a06967981 */ /* 0x000f22000c1e9900 */
[----:B------:R-:W-:Y:S01]  /*26d0*/  FADD.FTZ R156, R156, R151 ;  /* 0x000000979c9c7221 */ /* 0x000fe20000010000 */
[C---:B--2---:R-:W-:Y:S01]  /*26e0*/  PRMT R157, R149.reuse, 0x7632, R157 ;  /* 0x00007632959d7816 */ /* 0x044fe2000000009d */
[----:B------:R-:W-:-:S02]  /*26f0*/  IMAD.U32 R158, R149, 0x10000, RZ ;  /* 0x00010000959e7824 */ /* 0x000fc400078e00ff */
[----:B------:R-:W2:Y:S02]  /*2700*/  LDG.E.CONSTANT R149, desc[UR10][R6.64+0xc] ;  /* 0x00000c0a06957981 */ /* 0x000ea4000c1e9900 */
[----:B------:R-:W-:Y:S01]  /*2710*/  IMAD.U32 R157, R157, 0x10000, RZ ;  /* 0x000100009d9d7824 */ /* 0x000fe200078e00ff */
[----:B---3--:R-:W-:-:S03]  /*2720*/  PRMT R151, R148, 0x7632, R151 ;  /* 0x0000763294977816 */ /* 0x008fc60000000097 */
[----:B------:R-:W-:Y:S01]  /*2730*/  FFMA.FTZ R157, R140, R157, R161 ;  /* 0x0000009d8c9d7223 */ /* 0x000fe200000100a1 */
[----:B------:R-:W-:Y:S01]  /*2740*/  IMAD.U32 R161, R148, 0x10000, RZ ;  /* 0x0001000094a17824 */ /* 0x000fe200078e00ff */
[----:B------:R-:W-:Y:S01]  /*2750*/  SHF.L.U32 R160, R151, 0x10, RZ ;  /* 0x0000001097a07819 */ /* 0x000fe200000006ff */
[----:B------:R-:W3:Y:S01]  /*2760*/  LDG.E.CONSTANT R148, desc[UR10][R6.64+0x1408] ;  /* 0x0014080a06947981 */ /* 0x000ee2000c1e9900 */
[C---:B----4-:R-:W-:Y:S01]  /*2770*/  PRMT R151, R147.reuse, 0x7632, R151 ;  /* 0x0000763293977816 */ /* 0x050fe20000000097 */
[----:B------:R-:W-:Y:S02]  /*2780*/  IMAD.U32 R147, R147, 0x10000, RZ ;  /* 0x0001000093937824 */ /* 0x000fe400078e00ff */
[----:B------:R-:W-:Y:S01]  /*2790*/  FMUL.FTZ R161, R32, R161 ;  /* 0x000000a120a17220 */ /* 0x000fe20000410000 */
[----:B------:R-:W-:Y:S01]  /*27a0*/  FFMA.FTZ R159, R126, R158, R159 ;  /* 0x0000009e7e9f7223 */ /* 0x000fe2000001009f */
[----:B------:R-:W-:Y:S01]  /*27b0*/  FMUL.FTZ R160, R57, R160 ;  /* 0x000000a039a07220 */ /* 0x000fe20000410000 */
[----:B------:R-:W-:Y:S01]  /*27c0*/  IMAD.U32 R158, R151, 0x10000, RZ ;  /* 0x00010000979e7824 */ /* 0x000fe200078e00ff */
[----:B------:R-:W-:Y:S01]  /*27d0*/  PRMT R151, R146, 0x7632, R151 ;  /* 0x0000763292977816 */ /* 0x000fe20000000097 */
[----:B------:R-:W-:Y:S01]  /*27e0*/  FFMA.FTZ R161, R36, R147, R161 ;  /* 0x0000009324a17223 */ /* 0x000fe200000100a1 */
[----:B------:R-:W-:-:S02]  /*27f0*/  IMAD.U32 R146, R146, 0x10000, RZ ;  /* 0x0001000092927824 */ /* 0x000fc400078e00ff */
[----:B------:R-:W-:Y:S01]  /*2800*/  FFMA.FTZ R158, R53, R158, R160 ;  /* 0x0000009e359e7223 */ /* 0x000fe200000100a0 */
[----:B------:R-:W4:Y:S01]  /*2810*/  LDG.E.CONSTANT R147, desc[UR10][R6.64+0x40c] ;  /* 0x00040c0a06937981 */ /* 0x000f22000c1e9900 */
[----:B------:R-:W-:Y:S02]  /*2820*/  IMAD.U32 R151, R151, 0x10000, RZ ;  /* 0x0001000097977824 */ /* 0x000fe400078e00ff */
[----:B------:R-:W-:Y:S01]  /*2830*/  FFMA.FTZ R160, R28, R146, R161 ;  /* 0x000000921ca07223 */ /* 0x000fe200000100a1 */
[----:B------:R-:W-:Y:S01]  /*2840*/  PRMT R146, R9, 0x7632, R146 ;  /* 0x0000763209927816 */ /* 0x000fe20000000092 */
[----:B------:R-:W-:Y:S01]  /*2850*/  FFMA.FTZ R158, R61, R151, R158 ;  /* 0x000000973d9e7223 */ /* 0x000fe2000001009e */
[----:B------:R-:W-:-:S03]  /*2860*/  SHF.L.U32 R151, R9, 0x10, RZ ;  /* 0x0000001009977819 */ /* 0x000fc600000006ff */
[----:B------:R-:W-:Y:S01]  /*2870*/  IMAD.U32 R146, R146, 0x10000, RZ ;  /* 0x0001000092927824 */ /* 0x000fe200078e00ff */
[----:B------:R-:W4:Y:S03]  /*2880*/  LDG.E.CONSTANT R9, desc[UR10][R6.64+0x1608] ;  /* 0x0016080a06097981 */ /* 0x000f26000c1e9900 */
[----:B------:R-:W-:Y:S02]  /*2890*/  FFMA.FTZ R158, R67, R146, R158 ;  /* 0x00000092439e7223 */ /* 0x000fe4000001009e */
[----:B------:R-:W4:Y:S01]  /*28a0*/  LDG.E.CONSTANT R146, desc[UR10][R6.64+0x60c] ;  /* 0x00060c0a06927981 */ /* 0x000f22000c1e9900 */
[----:B------:R-:W-:Y:S01]  /*28b0*/  FFMA.FTZ R151, R47, R151, R160 ;  /* 0x000000972f977223 */ /* 0x000fe200000100a0 */
[----:B------:R-:W-:-:S04]  /*28c0*/  IMAD.U32 R160, R5, 0x10000, RZ ;  /* 0x0001000005a07824 */ /* 0x000fc800078e00ff */
[--C-:B------:R-:W-:Y:S01]  /*28d0*/  FFMA.FTZ R161, R64, R160, R151.reuse ;  /* 0x000000a040a17223 */ /* 0x100fe20000010097 */
[----:B------:R-:W-:Y:S02]  /*28e0*/  PRMT R151, R5, 0x7632, R151 ;  /* 0x0000763205977816 */ /* 0x000fe40000000097 */
[----:B------:R-:W4:Y:S03]  /*28f0*/  LDG.E.CONSTANT R5, desc[UR10][R6.64+0x80c] ;  /* 0x00080c0a06057981 */ /* 0x000f26000c1e9900 */
[----:B------:R-:W-:-:S04]  /*2900*/  IMAD.U32 R151, R151, 0x10000, RZ ;  /* 0x0001000097977824 */ /* 0x000fc800078e00ff */
[----:B------:R-:W-:Y:S01]  /*2910*/  FFMA.FTZ R158, R75, R151, R158 ;  /* 0x000000974b9e7223 */ /* 0x000fe2000001009e */
[----:B------:R-:W-:-:S04]  /*2920*/  IMAD.U32 R151, R4, 0x10000, RZ ;  /* 0x0001000004977824 */ /* 0x000fc800078e00ff */
[----:B------:R-:W-:Y:S02]  /*2930*/  FFMA.FTZ R161, R72, R151, R161 ;  /* 0x0000009748a17223 */ /* 0x000fe400000100a1 */
[----:B------:R-:W4:Y:S01]  /*2940*/  LDG.E.CONSTANT R151, desc[UR10][R6.64+0xa0c] ;  /* 0x000a0c0a06977981 */ /* 0x000f22000c1e9900 */
[----:B------:R-:W-:-:S04]  /*2950*/  PRMT R4, R4, 0x7632, R4 ;  /* 0x0000763204047816 */ /* 0x000fc80000000004 */
[----:B------:R-:W-:-:S05]  /*2960*/  SHF.L.U32 R4, R4, 0x10, RZ ;  /* 0x0000001004047819 */ /* 0x000fca00000006ff */
[--C-:B------:R-:W-:Y:S01]  /*2970*/  FFMA.FTZ R4, R83, R4, R158.reuse ;  /* 0x0000000453047223 */ /* 0x100fe2000001009e */
[C---:B------:R-:W-:Y:S01]  /*2980*/  PRMT R158, R8.reuse, 0x7632, R158 ;  /* 0x00007632089e7816 */ /* 0x040fe2000000009e */
[----:B------:R-:W-:-:S04]  /*2990*/  IMAD.U32 R8, R8, 0x10000, RZ ;  /* 0x0001000008087824 */ /* 0x000fc800078e00ff */
[----:B------:R-:W-:Y:S01]  /*29a0*/  FFMA.FTZ R161, R80, R8, R161 ;  /* 0x0000000850a17223 */ /* 0x000fe200000100a1 */
[C---:B------:R-:W-:Y:S01]  /*29b0*/  IMAD.U32 R8, R154.reuse, 0x10000, RZ ;  /* 0x000100009a087824 */ /* 0x040fe200078e00ff */
[----:B------:R-:W-:Y:S01]  /*29c0*/  PRMT R154, R154, 0x7632, R154 ;  /* 0x000076329a9a7816 */ /* 0x000fe2000000009a */
[----:B------:R-:W-:Y:S02]  /*29d0*/  IMAD.U32 R158, R158, 0x10000, RZ ;  /* 0x000100009e9e7824 */ /* 0x000fe400078e00ff */
[----:B------:R-:W-:Y:S01]  /*29e0*/  FFMA.FTZ R159, R134, R8, R159 ;  /* 0x00000008869f7223 */ /* 0x000fe2000001009f */
[C---:B------:R-:W-:Y:S02]  /*29f0*/  SHF.L.U32 R8, R153.reuse, 0x10, RZ ;  /* 0x0000001099087819 */ /* 0x040fe400000006ff */
[----:B------:R-:W-:Y:S01]  /*2a00*/  PRMT R160, R153, 0x7632, R160 ;  /* 0x0000763299a07816 */ /* 0x000fe200000000a0 */
[----:B------:R-:W-:Y:S01]  /*2a10*/  FFMA.FTZ R4, R91, R158, R4 ;  /* 0x0000009e5b047223 */ /* 0x000fe20000010004 */
[----:B------:R-:W-:-:S02]  /*2a20*/  IMAD.U32 R158, R154, 0x10000, RZ ;  /* 0x000100009a9e7824 */ /* 0x000fc400078e00ff */
[----:B------:R-:W-:Y:S01]  /*2a30*/  FFMA.FTZ R161, R88, R8, R161 ;  /* 0x0000000858a17223 */ /* 0x000fe200000100a1 */
[----:B------:R-:W-:Y:S01]  /*2a40*/  PRMT R8, R152, 0x7632, R8 ;  /* 0x0000763298087816 */ /* 0x000fe20000000008 */
[----:B------:R-:W-:Y:S02]  /*2a50*/  IMAD.U32 R154, R160, 0x10000, RZ ;  /* 0x00010000a09a7824 */ /* 0x000fe400078e00ff */
[----:B------:R-:W-:Y:S01]  /*2a60*/  FFMA.FTZ R153, R144, R158, R157 ;  /* 0x0000009e90997223 */ /* 0x000fe2000001009d */
[--C-:B------:R-:W-:Y:S01]  /*2a70*/  FADD.FTZ R158, R159, R156.reuse ;  /* 0x0000009c9f9e7221 */ /* 0x100fe20000010000 */
[----:B------:R-:W-:Y:S01]  /*2a80*/  PRMT R156, R155, 0x7632, R156 ;  /* 0x000076329b9c7816 */ /* 0x000fe2000000009c */
[----:B------:R-:W-:Y:S01]  /*2a90*/  FFMA.FTZ R154, R99, R154, R4 ;  /* 0x0000009a639a7223 */ /* 0x000fe20000010004 */
[----:B------:R-:W-:Y:S01]  /*2aa0*/  IMAD.U32 R8, R8, 0x10000, RZ ;  /* 0x0001000008087824 */ /* 0x000fe200078e00ff */
[----:B------:R-:W4:Y:S01]  /*2ab0*/  LDG.E.CONSTANT R4, desc[UR10][R6.64+0xc0c] ;  /* 0x000c0c0a06047981 */ /* 0x000f22000c1e9900 */
[----:B------:R-:W-:-:S02]  /*2ac0*/  SHF.L.U32 R156, R156, 0x10, RZ ;  /* 0x000000109c9c7819 */ /* 0x000fc400000006ff */
[----:B------:R-:W-:Y:S01]  /*2ad0*/  FFMA.FTZ R8, R107, R8, R154 ;  /* 0x000000086b087223 */ /* 0x000fe2000001009a */
[----:B------:R-:W-:Y:S01]  /*2ae0*/  IMAD.U32 R152, R152, 0x10000, RZ ;  /* 0x0001000098987824 */ /* 0x000fe200078e00ff */
[----:B------:R-:W4:Y:S02]  /*2af0*/  LDG.E.CONSTANT R154, desc[UR10][R6.64+0x1808] ;  /* 0x0018080a069a7981 */ /* 0x000f24000c1e9900 */
[----:B------:R-:W-:Y:S02]  /*2b00*/  FFMA.FTZ R156, R111, R156, R8 ;  /* 0x0000009c6f9c7223 */ /* 0x000fe40000010008 */
[----:B------:R-:W4:Y:S01]  /*2b10*/  LDG.E.CONSTANT R8, desc[UR10][R6.64+0xe0c] ;  /* 0x000e0c0a06087981 */ /* 0x000f22000c1e9900 */
[----:B------:R-:W-:Y:S01]  /*2b20*/  FFMA.FTZ R157, R96, R152, R161 ;  /* 0x00000098609d7223 */ /* 0x000fe200000100a1 */
[----:B------:R-:W-:Y:S02]  /*2b30*/  IMAD.U32 R152, R150, 0x10000, RZ ;  /* 0x0001000096987824 */ /* 0x000fe400078e00ff */
[----:B------:R-:W-:Y:S01]  /*2b40*/  FADD.FTZ R153, R153, R158 ;  /* 0x0000009e99997221 */ /* 0x000fe20000010000 */
[----:B------:R-:W-:-:S02]  /*2b50*/  IMAD.U32 R155, R155, 0x10000, RZ ;  /* 0x000100009b9b7824 */ /* 0x000fc400078e00ff */
[----:B------:R-:W-:Y:S02]  /*2b60*/  FMUL.FTZ R160, R31, R152 ;  /* 0x000000981fa07220 */ /* 0x000fe40000410000 */
[----:B------:R-:W4:Y:S01]  /*2b70*/  LDG.E.CONSTANT R152, desc[UR10][R6.64+0x1a08] ;  /* 0x001a080a06987981 */ /* 0x000f22000c1e9900 */
[----:B------:R-:W-:Y:S01]  /*2b80*/  FFMA.FTZ R157, R104, R155, R157 ;  /* 0x0000009b689d7223 */ /* 0x000fe2000001009d */
[C---:B--2---:R-:W-:Y:S01]  /*2b90*/  IMAD.U32 R158, R149.reuse, 0x10000, RZ ;  /* 0x00010000959e7824 */ /* 0x044fe200078e00ff */
[----:B------:R-:W-:Y:S02]  /*2ba0*/  PRMT R150, R149, 0x7632, R150 ;  /* 0x0000763295967816 */ /* 0x000fe40000000096 */
[----:B------:R-:W2:Y:S01]  /*2bb0*/  LDG.E.CONSTANT R149, desc[UR10][R6.64+0x100c] ;  /* 0x00100c0a06957981 */ /* 0x000ea2000c1e9900 */
[----:B------:R-:W-:Y:S01]  /*2bc0*/  FFMA.FTZ R155, R35, R158, R160 ;  /* 0x0000009e239b7223 */ /* 0x000fe200000100a0 */
[----:B------:R-:W-:Y:S01]  /*2bd0*/  PRMT R158, R150, 0x7632, R158 ;  /* 0x00007632969e7816 */ /* 0x000fe2000000009e */
[----:B---3--:R-:W-:-:S04]  /*2be0*/  IMAD.U32 R159, R148, 0x10000, RZ ;  /* 0x00010000949f7824 */ /* 0x008fc800078e00ff */
[----:B------:R-:W-:Y:S02]  /*2bf0*/  IMAD.U32 R161, R158, 0x10000, RZ ;  /* 0x000100009ea17824 */ /* 0x000fe400078e00ff */
[----:B------:R-:W-:Y:S01]  /*2c00*/  FFMA.FTZ R157, R14, R159, R157 ;  /* 0x0000009f0e9d7223 */ /* 0x000fe2000001009d */
[----:B------:R-:W-:Y:S01]  /*2c10*/  SHF.L.U32 R159, R150, 0x10, RZ ;  /* 0x00000010969f7819 */ /* 0x000fe200000006ff */
[----:B------:R-:W-:Y:S01]  /*2c20*/  FMUL.FTZ R161, R58, R161 ;  /* 0x000000a13aa17220 */ /* 0x000fe20000410000 */
[----:B------:R-:W-:Y:S01]  /*2c30*/  PRMT R148, R148, 0x7632, R148 ;  /* 0x0000763294947816 */ /* 0x000fe20000000094 */
[----:B------:R-:W3:Y:S02]  /*2c40*/  LDG.E.CONSTANT R150, desc[UR10][R6.64+0x1c08] ;  /* 0x001c080a06967981 */ /* 0x000ee4000c1e9900 */
[----:B------:R-:W-:Y:S01]  /*2c50*/  FFMA.FTZ R161, R54, R159, R161 ;  /* 0x0000009f36a17223 */ /* 0x000fe200000100a1 */
[----:B----4-:R-:W-:Y:S02]  /*2c60*/  IMAD.U32 R159, R147, 0x10000, RZ ;  /* 0x00010000939f7824 */ /* 0x010fe400078e00ff */
[----:B------:R-:W-:-:S02]  /*2c70*/  IMAD.U32 R160, R148, 0x10000, RZ ;  /* 0x0001000094a07824 */ /* 0x000fc400078e00ff */
[----:B------:R-:W4:Y:S01]  /*2c80*/  LDG.E.CONSTANT R148, desc[UR10][R6.64+0x120c] ;  /* 0x00120c0a06947981 */ /* 0x000f22000c1e9900 */
[----:B------:R-:W-:Y:S01]  /*2c90*/  FFMA.FTZ R159, R0, R159, R155 ;  /* 0x0000009f009f7223 */ /* 0x000fe2000001009b */
[----:B------:R-:W-:Y:S01]  /*2ca0*/  FFMA.FTZ R156, R115, R160, R156 ;  /* 0x000000a0739c7223 */ /* 0x000fe2000001009c */
[----:B------:R-:W-:Y:S01]  /*2cb0*/  PRMT R158, R147, 0x7632, R158 ;  /* 0x00007632939e7816 */ /* 0x000fe2000000009e */
[C---:B------:R-:W-:Y:S01]  /*2cc0*/  IMAD.U32 R155, R9.reuse, 0x10000, RZ ;  /* 0x00010000099b7824 */ /* 0x040fe200078e00ff */
[----:B------:R-:W-:Y:S01]  /*2cd0*/  PRMT R160, R9, 0x7632, R160 ;  /* 0x0000763209a07816 */ /* 0x000fe200000000a0 */
[----:B------:R-:W4:Y:S02]  /*2ce0*/  LDG.E.CONSTANT R147, desc[UR10][R6.64+0x1e08] ;  /* 0x001e080a06937981 */ /* 0x000f24000c1e9900 */
[--C-:B------:R-:W-:Y:S02]  /*2cf0*/  FFMA.FTZ R155, R22, R155, R157.reuse ;  /* 0x0000009b169b7223 */ /* 0x100fe4000001009d */
[----:B------:R-:W4:Y:S01]  /*2d00*/  LDG.E.CONSTANT R9, desc[UR10][R6.64+0x140c] ;  /* 0x00140c0a06097981 */ /* 0x000f22000c1e9900 */
[C---:B------:R-:W-:Y:S01]  /*2d10*/  PRMT R157, R146.reuse, 0x7632, R157 ;  /* 0x00007632929d7816 */ /* 0x040fe2000000009d */
[----:B------:R-:W-:-:S02]  /*2d20*/  IMAD.U32 R146, R146, 0x10000, RZ ;  /* 0x0001000092927824 */ /* 0x000fc400078e00ff */
[----:B------:R-:W-:Y:S01]  /*2d30*/  IMAD.U32 R158, R158, 0x10000, RZ ;  /* 0x000100009e9e7824 */ /* 0x000fe200078e00ff */
[----:B------:R-:W-:Y:S01]  /*2d40*/  SHF.L.U32 R160, R160, 0x10, RZ ;  /* 0x00000010a0a07819 */ /* 0x000fe200000006ff */
[----:B------:R-:W-:Y:S02]  /*2d50*/  IMAD.U32 R157, R157, 0x10000, RZ ;  /* 0x000100009d9d7824 */ /* 0x000fe400078e00ff */
[----:B------:R-:W-:Y:S01]  /*2d60*/  FFMA.FTZ R159, R48, R146, R159 ;  /* 0x00000092309f7223 */ /* 0x000fe2000001009f */
[----:B------:R-:W-:Y:S01]  /*2d70*/  FFMA.FTZ R158, R62, R158, R161 ;  /* 0x0000009e3e9e7223 */ /* 0x000fe200000100a1 */
[----:B------:R-:W4:Y:S01]  /*2d80*/  LDG.E.CONSTANT R146, desc[UR10][R6.64+0x160c] ;  /* 0x00160c0a06927981 */ /* 0x000f22000c1e9900 */
[----:B------:R-:W-:Y:S02]  /*2d90*/  FFMA.FTZ R156, R119, R160, R156 ;  /* 0x000000a0779c7223 */ /* 0x000fe4000001009c */
[----:B------:R-:W-:Y:S01]  /*2da0*/  FFMA.FTZ R160, R69, R157, R158 ;  /* 0x0000009d45a07223 */ /* 0x000fe2000001009e */
[C---:B------:R-:W-:Y:S01]  /*2db0*/  PRMT R157, R5.reuse, 0x7632, R157 ;  /* 0x00007632059d7816 */ /* 0x040fe2000000009d */
[----:B------:R-:W-:Y:S01]  /*2dc0*/  IMAD.U32 R5, R5, 0x10000, RZ ;  /* 0x0001000005057824 */ /* 0x000fe200078e00ff */
[----:B------:R-:W4:Y:S03]  /*2dd0*/  LDG.E.CONSTANT R158, desc[UR10][R6.64+0x180c] ;  /* 0x00180c0a069e7981 */ /* 0x000f26000c1e9900 */
[----:B------:R-:W-:-:S02]  /*2de0*/  FFMA.FTZ R159, R66, R5, R159 ;  /* 0x00000005429f7223 */ /* 0x000fc4000001009f */
[----:B------:R-:W4:Y:S01]  /*2df0*/  LDG.E.CONSTANT R5, desc[UR10][R6.64+0x1a0c] ;  /* 0x001a0c0a06057981 */ /* 0x000f22000c1e9900 */
[----:B------:R-:W-:Y:S01]  /*2e00*/  IMAD.U32 R157, R157, 0x10000, RZ ;  /* 0x000100009d9d7824 */ /* 0x000fe200078e00ff */
[----:B------:R-:W-:-:S03]  /*2e10*/  SHF.L.U32 R161, R151, 0x10, RZ ;  /* 0x0000001097a17819 */ /* 0x000fc600000006ff */
[----:B------:R-:W-:Y:S02]  /*2e20*/  FFMA.FTZ R160, R77, R157, R160 ;  /* 0x0000009d4da07223 */ /* 0x000fe400000100a0 */
[----:B------:R-:W4:Y:S01]  /*2e30*/  LDG.E.CONSTANT R157, desc[UR10][R6.64+0x1c0c] ;  /* 0x001c0c0a069d7981 */ /* 0x000f22000c1e9900 */
[----:B------:R-:W-:-:S03]  /*2e40*/  FFMA.FTZ R161, R74, R161, R159 ;  /* 0x000000a14aa17223 */ /* 0x000fc6000001009f */
[----:B------:R0:W4:Y:S01]  /*2e50*/  LDG.E.CONSTANT R159, desc[UR10][R6.64+0x1e0c] ;  /* 0x001e0c0a069f7981 */ /* 0x000122000c1e9900 */
[----:B------:R-:W-:-:S05]  /*2e60*/  PRMT R151, R151, 0x7632, R151 ;  /* 0x0000763297977816 */ /* 0x000fca0000000097 */
[----:B------:R-:W-:-:S04]  /*2e70*/  IMAD.U32 R151, R151, 0x10000, RZ ;  /* 0x0001000097977824 */ /* 0x000fc800078e00ff */
[----:B------:R-:W-:Y:S01]  /*2e80*/  FFMA.FTZ R160, R85, R151, R160 ;  /* 0x0000009755a07223 */ /* 0x000fe200000100a0 */
[C---:B------:R-:W-:Y:S01]  /*2e90*/  PRMT R162, R4.reuse, 0x7632, R162 ;  /* 0x0000763204a27816 */ /* 0x040fe200000000a2 */
[----:B------:R-:W-:-:S04]  /*2ea0*/  IMAD.U32 R151, R4, 0x10000, RZ ;  /* 0x0001000004977824 */ /* 0x000fc800078e00ff */
[----:B------:R-:W-:Y:S01]  /*2eb0*/  IMAD.U32 R4, R162, 0x10000, RZ ;  /* 0x00010000a2047824 */ /* 0x000fe200078e00ff */
[----:B0-----:R-:W-:-:S03]  /*2ec0*/  PRMT R6, R8, 0x7632, R6 ;  /* 0x0000763208067816 */ /* 0x001fc60000000006 */
[----:B------:R-:W-:Y:S01]  /*2ed0*/  FFMA.FTZ R4, R93, R4, R160 ;  /* 0x000000045d047223 */ /* 0x000fe200000100a0 */
[----:B------:R-:W-:Y:S02]  /*2ee0*/  IMAD.U32 R160, R154, 0x10000, RZ ;  /* 0x000100009aa07824 */ /* 0x000fe400078e00ff */
[----:B------:R-:W-:Y:S02]  /*2ef0*/  IMAD.U32 R6, R6, 0x10000, RZ ;  /* 0x0001000006067824 */ /* 0x000fe400078e00ff */
[----:B------:R-:W-:Y:S02]  /*2f00*/  FFMA.FTZ R155, R26, R160, R155 ;  /* 0x000000a01a9b7223 */ /* 0x000fe4000001009b */
[----:B------:R-:W-:Y:S01]  /*2f10*/  FFMA.FTZ R7, R101, R6, R4 ;  /* 0x0000000665077223 */ /* 0x000fe20000010004 */
[----:B------:R-:W-:-:S04]  /*2f20*/  IMAD.U32 R4, R152, 0x10000, RZ ;  /* 0x0001000098047824 */ /* 0x000fc800078e00ff */
[----:B------:R-:W-:Y:S01]  /*2f30*/  FFMA.FTZ R155, R18, R4, R155 ;  /* 0x00000004129b7223 */ /* 0x000fe2000001009b */
[----:B------:R-:W-:Y:S01]  /*2f40*/  FFMA.FTZ R151, R82, R151, R161 ;  /* 0x0000009752977223 */ /* 0x000fe200000100a1 */
[----:B------:R-:W-:-:S04]  /*2f50*/  IMAD.U32 R8, R8, 0x10000, RZ ;  /* 0x0001000008087824 */ /* 0x000fc800078e00ff */
[----:B------:R-:W-:Y:S01]  /*2f60*/  FFMA.FTZ R151, R90, R8, R151 ;  /* 0x000000085a977223 */ /* 0x000fe20000010097 */
[----:B------:R-:W-:Y:S02]  /*2f70*/  PRMT R154, R154, 0x7632, R154 ;  /* 0x000076329a9a7816 */ /* 0x000fe4000000009a */
[----:B------:R-:W-:Y:S02]  /*2f80*/  PRMT R152, R152, 0x7632, R152 ;  /* 0x0000763298987816 */ /* 0x000fe40000000098 */
[----:B------:R-:W-:Y:S01]  /*2f90*/  SHF.L.U32 R154, R154, 0x10, RZ ;  /* 0x000000109a9a7819 */ /* 0x000fe200000006ff */
[----:B------:R-:W-:Y:S02]  /*2fa0*/  UIADD3 UR6, -UR18, 0x1, URZ ;  /* 0x0000000112067890 */ /* 0x000fe4000fffe13f */
[----:B------:R-:W-:Y:S02]  /*2fb0*/  IMAD.U32 R152, R152, 0x10000, RZ ;  /* 0x0001000098987824 */ /* 0x000fe400078e00ff */
[----:B------:R-:W-:-:S04]  /*2fc0*/  FFMA.FTZ R156, R123, R154, R156 ;  /* 0x0000009a7b9c7223 */ /* 0x000fc8000001009c */
[----:B------:R-:W-:Y:S01]  /*2fd0*/  FFMA.FTZ R152, R131, R152, R156 ;  /* 0x0000009883987223 */ /* 0x000fe2000001009c */
[----:B-----5:R-:W-:Y:S02]  /*2fe0*/  FSETP.NEU.FTZ.AND P0, PT, R44, RZ, PT ;  /* 0x000000ff2c00720b */ /* 0x020fe40003f1d000 */
[----:B--2---:R-:W-:-:S05]  /*2ff0*/  PRMT R4, R149, 0x7632, R4 ;  /* 0x0000763295047816 */ /* 0x004fca0000000004 */
[----:B------:R-:W-:-:S04]  /*3000*/  IMAD.U32 R4, R4, 0x10000, RZ ;  /* 0x0001000004047824 */ /* 0x000fc800078e00ff */
[----:B------:R-:W-:Y:S01]  /*3010*/  FFMA.FTZ R7, R108, R4, R7 ;  /* 0x000000046c077223 */ /* 0x000fe20000010007 */
[----:B---3--:R-:W-:-:S04]  /*3020*/  IMAD.U32 R4, R150, 0x10000, RZ ;  /* 0x0001000096047824 */ /* 0x008fc800078e00ff */
[----:B------:R-:W-:Y:S01]  /*3030*/  FFMA.FTZ R155, R128, R4, R155 ;  /* 0x00000004809b7223 */ /* 0x000fe2000001009b */
[----:B----4-:R-:W-:Y:S02]  /*3040*/  PRMT R4, R148, 0x7632, R4 ;  /* 0x0000763294047816 */ /* 0x010fe40000000004 */
[----:B------:R-:W-:Y:S02]  /*3050*/  SHF.L.U32 R149, R149, 0x10, RZ ;  /* 0x0000001095957819 */ /* 0x000fe400000006ff */
[----:B------:R-:W-:Y:S02]  /*3060*/  SHF.L.U32 R4, R4, 0x10, RZ ;  /* 0x0000001004047819 */ /* 0x000fe400000006ff */
[----:B------:R-:W-:-:S03]  /*3070*/  PRMT R6, R9, 0x7632, R6 ;  /* 0x0000763209067816 */ /* 0x000fc60000000006 */
[----:B------:R-:W-:Y:S01]  /*3080*/  FFMA.FTZ R7, R112, R4, R7 ;  /* 0x0000000470077223 */ /* 0x000fe20000010007 */
[----:B------:R-:W-:Y:S01]  /*3090*/  FFMA.FTZ R149, R98, R149, R151 ;  /* 0x0000009562957223 */ /* 0x000fe20000010097 */
[----:B------:R-:W-:Y:S02]  /*30a0*/  IMAD.U32 R148, R148, 0x10000, RZ ;  /* 0x0001000094947824 */ /* 0x000fe400078e00ff */
[----:B------:R-:W-:Y:S02]  /*30b0*/  IMAD.U32 R8, R6, 0x10000, RZ ;  /* 0x0001000006087824 */ /* 0x000fe400078e00ff */
[----:B------:R-:W-:Y:S02]  /*30c0*/  FFMA.FTZ R148, R106, R148, R149 ;  /* 0x000000946a947223 */ /* 0x000fe40000010095 */
[----:B------:R-:W-:Y:S01]  /*30d0*/  FFMA.FTZ R7, R116, R8, R7 ;  /* 0x0000000874077223 */ /* 0x000fe20000010007 */
[C---:B------:R-:W-:Y:S01]  /*30e0*/  SHF.L.U32 R8, R146.reuse, 0x10, RZ ;  /* 0x0000001092087819 */ /* 0x040fe200000006ff */
[----:B------:R-:W-:Y:S01]  /*30f0*/  IMAD.U32 R9, R9, 0x10000, RZ ;  /* 0x0001000009097824 */ /* 0x000fe200078e00ff */
[----:B------:R-:W-:-:S03]  /*3100*/  PRMT R146, R146, 0x7632, R146 ;  /* 0x0000763292927816 */ /* 0x000fc60000000092 */
[----:B------:R-:W-:Y:S01]  /*3110*/  FFMA.FTZ R148, R15, R9, R148 ;  /* 0x000000090f947223 */ /* 0x000fe20000010094 */
[C---:B------:R-:W-:Y:S01]  /*3120*/  IMAD.U32 R9, R158.reuse, 0x10000, RZ ;  /* 0x000100009e097824 */ /* 0x040fe200078e00ff */
[----:B------:R-:W-:Y:S01]  /*3130*/  PRMT R158, R158, 0x7632, R158 ;  /* 0x000076329e9e7816 */ /* 0x000fe2000000009e */
[----:B------:R-:W-:Y:S02]  /*3140*/  IMAD.U32 R146, R146, 0x10000, RZ ;  /* 0x0001000092927824 */ /* 0x000fe400078e00ff */
[----:B------:R-:W-:Y:S02]  /*3150*/  IMAD.U32 R4, R147, 0x10000, RZ ;  /* 0x0001000093047824 */ /* 0x000fe400078e00ff */
[--C-:B------:R-:W-:Y:S01]  /*3160*/  FFMA.FTZ R146, R120, R146, R7.reuse ;  /* 0x0000009278927223 */ /* 0x100fe20000010007 */
[----:B------:R-:W-:Y:S01]  /*3170*/  PRMT R7, R5, 0x7632, R7 ;  /* 0x0000763205077816 */ /* 0x000fe20000000007 */
[----:B------:R-:W-:Y:S01]  /*3180*/  FFMA.FTZ R8, R23, R8, R148 ;  /* 0x0000000817087223 */ /* 0x000fe20000010094 */
[----:B------:R-:W-:-:S02]  /*3190*/  IMAD.U32 R158, R158, 0x10000, RZ ;  /* 0x000100009e9e7824 */ /* 0x000fc400078e00ff */
[----:B------:R-:W-:Y:S01]  /*31a0*/  FFMA.FTZ R4, R10, R4, R155 ;  /* 0x000000040a047223 */ /* 0x000fe2000001009b */
[----:B------:R-:W-:Y:S01]  /*31b0*/  SHF.L.U32 R7, R7, 0x10, RZ ;  /* 0x0000001007077819 */ /* 0x000fe200000006ff */
[----:B------:R-:W-:Y:S01]  /*31c0*/  FFMA.FTZ R8, R27, R9, R8 ;  /* 0x000000091b087223 */ /* 0x000fe20000010008 */
[----:B------:R-:W-:Y:S01]  /*31d0*/  PRMT R150, R150, 0x7632, R150 ;  /* 0x0000763296967816 */ /* 0x000fe20000000096 */
[----:B------:R-:W-:Y:S02]  /*31e0*/  IMAD.U32 R5, R5, 0x10000, RZ ;  /* 0x0001000005057824 */ /* 0x000fe400078e00ff */
[----:B------:R-:W-:Y:S01]  /*31f0*/  FFMA.FTZ R146, R125, R158, R146 ;  /* 0x0000009e7d927223 */ /* 0x000fe20000010092 */
[----:B------:R-:W-:Y:S01]  /*3200*/  FADD.FTZ R153, R4, R153 ;  /* 0x0000009904997221 */ /* 0x000fe20000010000 */
[----:B------:R-:W-:Y:S01]  /*3210*/  PRMT R4, R157, 0x7632, R4 ;  /* 0x000076329d047816 */ /* 0x000fe20000000004 */
[----:B------:R-:W-:Y:S01]  /*3220*/  FFMA.FTZ R9, R19, R5, R8 ;  /* 0x0000000513097223 */ /* 0x000fe20000010008 */
[----:B------:R-:W-:Y:S01]  /*3230*/  PRMT R147, R147, 0x7632, R147 ;  /* 0x0000763293937816 */ /* 0x000fe20000000093 */
[----:B------:R-:W-:-:S02]  /*3240*/  IMAD.U32 R157, R157, 0x10000, RZ ;  /* 0x000100009d9d7824 */ /* 0x000fc400078e00ff */
[----:B------:R-:W-:Y:S01]  /*3250*/  FFMA.FTZ R7, R133, R7, R146 ;  /* 0x0000000785077223 */ /* 0x000fe20000010092 */
[----:B------:R-:W-:Y:S02]  /*3260*/  IMAD.U32 R150, R150, 0x10000, RZ ;  /* 0x0001000096967824 */ /* 0x000fe400078e00ff */
[----:B------:R-:W-:Y:S02]  /*3270*/  IMAD R146, R136, 0x20, R41 ;  /* 0x0000002088927824 */ /* 0x000fe400078e0229 */
[----:B------:R-:W-:Y:S01]  /*3280*/  FFMA.FTZ R8, R130, R157, R9 ;  /* 0x0000009d82087223 */ /* 0x000fe20000010009 */
[----:B------:R-:W-:Y:S01]  /*3290*/  FFMA.FTZ R150, R141, R150, R152 ;  /* 0x000000968d967223 */ /* 0x000fe20000010098 */
[----:B------:R-:W-:Y:S02]  /*32a0*/  IMAD.U32 R147, R147, 0x10000, RZ ;  /* 0x0001000093937824 */ /* 0x000fe400078e00ff */
[----:B------:R-:W-:Y:S01]  /*32b0*/  VIADD R9, R146, UR6 ;  /* 0x0000000692097c36 */ /* 0x000fe20008000000 */
[----:B------:R-:W-:Y:S01]  /*32c0*/  PRMT R5, R159, 0x7632, R5 ;  /* 0x000076329f057816 */ /* 0x000fe20000000005 */
[----:B------:R-:W-:Y:S01]  /*32d0*/  FFMA.FTZ R6, R145, R147, R150 ;  /* 0x0000009391067223 */ /* 0x000fe20000010096 */
[----:B------:R-:W-:Y:S01]  /*32e0*/  SHF.L.U32 R159, R159, 0x10, RZ ;  /* 0x000000109f9f7819 */ /* 0x000fe200000006ff */
[----:B------:R-:W-:Y:S01]  /*32f0*/  IMAD.U32 R4, R4, 0x10000, RZ ;  /* 0x0001000004047824 */ /* 0x000fe200078e00ff */
[----:B------:R-:W-:Y:S01]  /*3300*/  I2FP.F32.S32 R9, R9 ;  /* 0x0000000900097245 */ /* 0x000fe20000201400 */
[----:B------:R-:W-:-:S02]  /*3310*/  IMAD.U32 R5, R5, 0x10000, RZ ;  /* 0x0001000005057824 */ /* 0x000fc400078e00ff */
[----:B------:R-:W-:Y:S01]  /*3320*/  FADD.FTZ R153, R6, R153 ;  /* 0x0000009906997221 */ /* 0x000fe20000010000 */
[----:B------:R-:W-:Y:S01]  /*3330*/  FFMA.FTZ R4, R142, R4, R7 ;  /* 0x000000048e047223 */ /* 0x000fe20000010007 */
[----:B------:R-:W-:Y:S01]  /*3340*/  FFMA.FTZ R8, R137, R159, R8 ;  /* 0x0000009f89087223 */ /* 0x000fe20000010008 */
[----:B------:R-:W-:Y:S01]  /*3350*/  MOV R6, 0x400 ;  /* 0x0000040000067802 */ /* 0x000fe20000000f00 */
[----:B------:R-:W-:Y:S01]  /*3360*/  FMUL.FTZ R9, R9, R44 ;  /* 0x0000002c09097220 */ /* 0x000fe20000410000 */
[----:B------:R-:W-:Y:S01]  /*3370*/  FFMA.FTZ R4, R139, R5, R4 ;  /* 0x000000058b047223 */ /* 0x000fe20000010004 */
[----:B------:R-:W-:Y:S02]  /*3380*/  FADD.FTZ R153, R8, R153 ;  /* 0x0000009908997221 */ /* 0x000fe40000010000 */
[----:B------:R-:W-:Y:S01]  /*3390*/  VIADD R6, R6, 0x120 ;  /* 0x0000012006067836 */ /* 0x000fe20000000000 */
[----:B------:R-:W-:Y:S01]  /*33a0*/  FSEL R9, R9, RZ, P0 ;  /* 0x000000ff09097208 */ /* 0x000fe20000000000 */
[----:B------:R-:W-:Y:S01]  /*33b0*/  FADD.FTZ R4, R4, R153 ;  /* 0x0000009904047221 */ /* 0x000fe20000010000 */
[C---:B------:R-:W-:Y:S01]  /*33c0*/  VIADD R5, R146.reuse, -UR19 ;  /* 0x8000001392057c36 */ /* 0x040fe20008000000 */
[----:B------:R-:W-:-:S02]  /*33d0*/  ISETP.GE.AND P0, PT, R146, UR18, PT ;  /* 0x0000001292007c0c */ /* 0x000fc4000bf06270 */
[----:B------:R-:W-:Y:S01]  /*33e0*/  LEA R6, R39, R6, 0x18 ;  /* 0x0000000627067211 */ /* 0x000fe200078ec0ff */
[----:B------:R-:W-:-:S04]  /*33f0*/  FFMA.FTZ R9, R4, UR7, R9 ;  /* 0x0000000704097c23 */ /* 0x000fc80008010009 */
[----:B------:R-:W-:Y:S01]  /*3400*/  IMAD R5, R5, 0x4, R6 ;  /* 0x0000000405057824 */ /* 0x000fe200078e0206 */
[----:B------:R-:W-:Y:S02]  /*3410*/  FSEL R4, R9, RZ, !P0 ;  /* 0x000000ff09047208 */ /* 0x000fe40004000000 */
[----:B------:R-:W-:-:S03]  /*3420*/  IADD3 R136, R136, 0x4, RZ ;  /* 0x0000000488887810 */ /* 0x000fc60007ffe0ff */
[----:B------:R0:W-:Y:S01]  /*3430*/  STS [R5], R4 ;  /* 0x0000000405007388 */ /* 0x0001e20000000800 */
[----:B------:R-:W-:Y:S02]  /*3440*/  ISETP.GE.AND P1, PT, R136, UR4, PT ;  /* 0x0000000488007c0c */ /* 0x000fe4000bf26270 */
[----:B------:R-:W-:-:S11]  /*3450*/  @!P0 FMNMX.FTZ R138, R138, R9, !PT ;  /* 0x000000098a8a8209 */ /* 0x000fd60007810000 */
[----:B0-----:R-:W-:Y:S05]  /*3460*/  @!P1 BRA `(.L_x_18117) ;  /* 0xffffffe400609947 */ /* 0x001fea000383ffff */
.L_x_18116:
[----:B------:R-:W-:Y:S05]  /*3470*/  BSYNC B0 ;  /* 0x0000000000007941 */ /* 0x000fea0003800000 */
.L_x_18115:
[----:B------:R-:W0:Y:S01]  /*3480*/  SHFL.BFLY PT, R3, R138, 0x10, 0x1f ;  /* 0x0e001f008a037f89 */ /* 0x000e2200000e0000 */
[C---:B------:R-:W-:Y:S01]  /*3490*/  ISETP.NE.AND P0, PT, R41.reuse, RZ, PT ;  /* 0x000000ff2900720c */ /* 0x040fe20003f05270 */
[----:B------:R-:W-:Y:S01]  /*34a0*/  UIMAD UR6, UR17, -0x10, UR4 ;  /* 0xfffffff0110678a4 */ /* 0x000fe2000f8e0204 */
[----:B------:R-:W-:Y:S01]  /*34b0*/  ISETP.GT.AND P1, PT, R41, 0x3, PT ;  /* 0x000000032900780c */ /* 0x000fe20003f24270 */
[----:B------:R-:W-:Y:S01]  /*34c0*/  UIADD3 UR7, UR18, 0x1f, URZ ;  /* 0x0000001f12077890 */ /* 0x000fe2000fffe03f */
[----:B------:R-:W-:Y:S01]  /*34d0*/  SHF.R.S32.HI R6, RZ, 0x1f, R43 ;  /* 0x0000001fff067819 */ /* 0x000fe2000001142b */
[----:B------:R-:W-:Y:S01]  /*34e0*/  ULEA UR6, UR6, UR19, 0x5 ;  /* 0x0000001306067291 */ /* 0x000fe2000f8e283f */
[----:B------:R-:W-:Y:S01]  /*34f0*/  BSSY B0, `(.L_x_18118) ;  /* 0x0000111000007945 */ /* 0x000fe20003800000 */
[----:B------:R-:W-:Y:S01]  /*3500*/  USHF.R.S32.HI UR8, URZ, 0x1f, UR7 ;  /* 0x0000001f3f087899 */ /* 0x000fe20008011407 */
[----:B------:R-:W-:Y:S01]  /*3510*/  LEA.HI R6, R6, R43, RZ, 0x5 ;  /* 0x0000002b06067211 */ /* 0x000fe200078f28ff */
[----:B------:R-:W-:-:S04]  /*3520*/  UISETP.LT.AND UP0, UPT, UR18, UR6, UPT ;  /* 0x000000061200728c */ /* 0x000fc8000bf01270 */
[----:B------:R-:W1:Y:S01]  /*3530*/  @!P0 S2R R9, SR_CgaCtaId ;  /* 0x0000000000098919 */ /* 0x000e620000008800 */
[----:B------:R-:W-:Y:S01]  /*3540*/  USEL UR6, UR18, UR6, UP0 ;  /* 0x0000000612067287 */ /* 0x000fe20008000000 */
[----:B------:R-:W-:Y:S01]  /*3550*/  @!P1 MOV R4, 0x400 ;  /* 0x0000040000049802 */ /* 0x000fe20000000f00 */
[----:B------:R-:W2:Y:S02]  /*3560*/  @!P1 S2R R11, SR_CgaCtaId ;  /* 0x00000000000b9919 */ /* 0x000ea40000008800 */
[----:B------:R-:W-:Y:S02]  /*3570*/  UIADD3 UR9, -UR19, UR6, URZ ;  /* 0x0000000613097290 */ /* 0x000fe4000fffe13f */
[----:B------:R-:W-:Y:S01]  /*3580*/  @!P1 VIADD R4, R4, 0x100 ;  /* 0x0000010004049836 */ /* 0x000fe20000000000 */
[----:B------:R-:W-:Y:S01]  /*3590*/  ULEA.HI UR6, UR8, UR7, URZ, 0x5 ;  /* 0x0000000708067291 */ /* 0x000fe2000f8f283f */
[----:B0-----:R-:W-:-:S03]  /*35a0*/  FMNMX.FTZ R3, R3, R138, !PT ;  /* 0x0000008a03037209 */ /* 0x001fc60007810000 */
[----:B------:R-:W-:Y:S02]  /*35b0*/  USHF.R.S32.HI UR6, URZ, 0x5, UR6 ;  /* 0x000000053f067899 */ /* 0x000fe40008011406 */
[----:B------:R-:W0:Y:S02]  /*35c0*/  SHFL.BFLY PT, R0, R3, 0x8, 0x1f ;  /* 0x0d001f0003007f89 */ /* 0x000e2400000e0000 */
[----:B0-----:R-:W-:Y:S02]  /*35d0*/  FMNMX.FTZ R0, R3, R0, !PT ;  /* 0x0000000003007209 */ /* 0x001fe40007810000 */
[----:B------:R-:W-:-:S03]  /*35e0*/  @!P0 MOV R3, 0x400 ;  /* 0x0000040000038802 */ /* 0x000fc60000000f00 */
[----:B------:R-:W0:Y:S02]  /*35f0*/  SHFL.BFLY PT, R5, R0, 0x4, 0x1f ;  /* 0x0c801f0000057f89 */ /* 0x000e2400000e0000 */
[----:B0-----:R-:W-:Y:S01]  /*3600*/  FMNMX.FTZ R5, R0, R5, !PT ;  /* 0x0000000500057209 */ /* 0x001fe20007810000 */
[----:B------:R-:W-:-:S04]  /*3610*/  @!P0 VIADD R0, R3, 0x100 ;  /* 0x0000010003008836 */ /* 0x000fc80000000000 */
[----:B------:R-:W0:Y:S01]  /*3620*/  SHFL.BFLY PT, R2, R5, 0x2, 0x1f ;  /* 0x0c401f0005027f89 */ /* 0x000e2200000e0000 */
[----:B-1----:R-:W-:Y:S02]  /*3630*/  @!P0 LEA R3, R9, R0, 0x18 ;  /* 0x0000000009038211 */ /* 0x002fe400078ec0ff */
[----:B------:R-:W-:Y:S02]  /*3640*/  SHF.R.S32.HI R0, RZ, 0x5, R6 ;  /* 0x00000005ff007819 */ /* 0x000fe40000011406 */
[----:B--2---:R-:W-:Y:S01]  /*3650*/  @!P1 LEA R6, R11, R4, 0x18 ;  /* 0x000000040b069211 */ /* 0x004fe200078ec0ff */
[----:B------:R-:W-:Y:S02]  /*3660*/  IMAD.MOV.U32 R4, RZ, RZ, -0x800001 ;  /* 0xff7fffffff047424 */ /* 0x000fe400078e00ff */
[----:B------:R-:W-:Y:S01]  /*3670*/  @!P0 IMAD R3, R0, 0x4, R3 ;  /* 0x0000000400038824 */ /* 0x000fe200078e0203 */
[----:B0-----:R-:W-:Y:S02]  /*3680*/  FMNMX.FTZ R2, R5, R2, !PT ;  /* 0x0000000205027209 */ /* 0x001fe40007810000 */
[----:B------:R-:W-:-:S03]  /*3690*/  @!P1 LEA R5, R41, R6, 0x2 ;  /* 0x0000000629059211 */ /* 0x000fc600078e10ff */
[----:B------:R-:W0:Y:S02]  /*36a0*/  SHFL.BFLY PT, R7, R2, 0x1, 0x1f ;  /* 0x0c201f0002077f89 */ /* 0x000e2400000e0000 */
[----:B0-----:R-:W-:-:S05]  /*36b0*/  @!P0 FMNMX.FTZ R2, R2, R7, !PT ;  /* 0x0000000702028209 */ /* 0x001fca0007810000 */
[----:B------:R0:W-:Y:S01]  /*36c0*/  @!P0 STS [R3], R2 ;  /* 0x0000000203008388 */ /* 0x0001e20000000800 */
[----:B------:R-:W-:Y:S01]  /*36d0*/  BAR.SYNC.DEFER_BLOCKING 0x0 ;  /* 0x0000000000007b1d */ /* 0x000fe20000010000 */
[----:B0-----:R-:W-:-:S05]  /*36e0*/  IMAD.MOV.U32 R3, RZ, RZ, RZ ;  /* 0x000000ffff037224 */ /* 0x001fca00078e00ff */
[----:B------:R-:W0:Y:S01]  /*36f0*/  @!P1 LDS R4, [R5] ;  /* 0x0000000005049984 */ /* 0x000e220000000800 */
[----:B------:R-:W-:-:S03]  /*3700*/  ISETP.GE.AND P1, PT, R43, UR9, PT ;  /* 0x000000092b007c0c */ /* 0x000fc6000bf26270 */
[----:B0-----:R-:W0:Y:S02]  /*3710*/  SHFL.BFLY PT, R7, R4, 0x2, 0x1f ;  /* 0x0c401f0004077f89 */ /* 0x001e2400000e0000 */
[----:B0-----:R-:W-:-:S05]  /*3720*/  FMNMX.FTZ R7, R7, R4, !PT ;  /* 0x0000000407077209 */ /* 0x001fca0007810000 */
[----:B------:R-:W0:Y:S02]  /*3730*/  SHFL.BFLY PT, R6, R7, 0x1, 0x1f ;  /* 0x0c201f0007067f89 */ /* 0x000e2400000e0000 */
[----:B0-----:R-:W-:-:S05]  /*3740*/  FMNMX.FTZ R6, R7, R6, !PT ;  /* 0x0000000607067209 */ /* 0x001fca0007810000 */
[----:B------:R0:W1:Y:S01]  /*3750*/  SHFL.IDX PT, R2, R6, RZ, 0x1f ;  /* 0x00001fff06027589 */ /* 0x00006200000e0000 */
[----:B------:R-:W-:Y:S05]  /*3760*/  @P1 BRA `(.L_x_18119) ;  /* 0x0000000c00a41947 */ /* 0x000fea0003800000 */
[----:B------:R-:W-:Y:S01]  /*3770*/  UMOV UR7, 0xfffffff0 ;  /* 0xfffffff000077882 */ /* 0x000fe20000000000 */
[----:B------:R-:W-:Y:S01]  /*3780*/  LOP3.LUT R3, RZ, UR6, RZ, 0x33, !PT ;  /* 0x00000006ff037c12 */ /* 0x000fe2000f8e33ff */
[----:B------:R-:W-:Y:S01]  /*3790*/  UIMAD UR7, UR17, UR7, -0x11 ;  /* 0xffffffef110774a4 */ /* 0x000fe2000f8e0207 */
[----:B------:R-:W-:Y:S01]  /*37a0*/  LOP3.LUT R4, RZ, UR18, RZ, 0x33, !PT ;  /* 0x00000012ff047c12 */ /* 0x000fe2000f8e33ff */
[----:B------:R-:W-:Y:S04]  /*37b0*/  BSSY B1, `(.L_x_18120) ;  /* 0x000001e000017945 */ /* 0x000fe80003800000 */
[----:B------:R-:W-:-:S04]  /*37c0*/  VIMNMX R3, R3, UR7, !PT ;  /* 0x0000000703037c48 */ /* 0x000fc8000ffe0100 */
[----:B------:R-:W-:-:S04]  /*37d0*/  LEA R3, R3, 0x1f, 0x5 ;  /* 0x0000001f03037811 */ /* 0x000fc800078e28ff */
[----:B------:R-:W-:-:S04]  /*37e0*/  VIMNMX R4, R3, R4, !PT ;  /* 0x0000000403047248 */ /* 0x000fc80007fe0100 */
[----:B------:R-:W-:-:S05]  /*37f0*/  IADD3 R4, -R43, -0x2, -R4 ;  /* 0xfffffffe2b047810 */ /* 0x000fca0007ffe904 */
[----:B------:R-:W-:-:S05]  /*3800*/  VIADD R4, R4, -UR19 ;  /* 0x8000001304047c36 */ /* 0x000fca0008000000 */
        /* <DEDUP_REMOVED lines=12> */
[----:B0-----:R-:W-:-:S07]  /*38d0*/  LEA R6, R43, UR7, 0x2 ;  /* 0x000000072b067c11 */ /* 0x001fce000f8e10ff */
.L_x_18122:
[----:B------:R-:W1:Y:S01]  /*38e0*/  LDS R7, [R6] ;  /* 0x0000000006077984 */ /* 0x000e620000000800 */
[----:B------:R-:W-:Y:S02]  /*38f0*/  VIADD R5, R5, 0xffffffff ;  /* 0xffffffff05057836 */ /* 0x000fe40000000000 */
[----:B------:R-:W-:-:S03]  /*3900*/  VIADD R4, R4, 0x80 ;  /* 0x0000008004047836 */ /* 0x000fc60000000000 */
[----:B------:R-:W-:Y:S01]  /*3910*/  ISETP.NE.AND P0, PT, R5, RZ, PT ;  /* 0x000000ff0500720c */ /* 0x000fe20003f05270 */
[----:B-1----:R-:W-:-:S04]  /*3920*/  FADD.FTZ R7, -R2, R7 ;  /* 0x0000000702077221 */ /* 0x002fc80000010100 */
[----:B------:R-:W-:-:S06]  /*3930*/  FMUL.FTZ R7, R7, 1.4426950216293334961 ;  /* 0x3fb8aa3b07077820 */ /* 0x000fcc0000410000 */
[----:B------:R-:W0:Y:S02]  /*3940*/  MUFU.EX2 R7, R7 ;  /* 0x0000000700077308 */ /* 0x000e240000000800 */
[----:B0-----:R0:W-:Y:S01]  /*3950*/  STS [R6], R7 ;  /* 0x0000000706007388 */ /* 0x0011e20000000800 */
[----:B------:R-:W-:Y:S01]  /*3960*/  FADD.FTZ R3, R7, R3 ;  /* 0x0000000307037221 */ /* 0x000fe20000010000 */
[----:B0-----:R-:W-:Y:S01]  /*3970*/  VIADD R6, R6, 0x200 ;  /* 0x0000020006067836 */ /* 0x001fe20000000000 */
[----:B------:R-:W-:Y:S06]  /*3980*/  @P0 BRA `(.L_x_18122) ;  /* 0xfffffffc00d40947 */ /* 0x000fec000383ffff */
.L_x_18121:
[----:B------:R-:W-:Y:S05]  /*3990*/  BSYNC B1 ;  /* 0x0000000000017941 */ /* 0x000fea0003800000 */
.L_x_18120:
        /* <DEDUP_REMOVED lines=15> */
.L_x_18125:
[----:B------:R-:W1:Y:S01]  /*3a90*/  LDS R7, [R5+-0x400] ;  /* 0xfffc000005077984 */ /* 0x000e620000000800 */
[----:B------:R-:W-:-:S03]  /*3aa0*/  VIADD R4, R4, 0x800 ;  /* 0x0000080004047836 */ /* 0x000fc60000000000 */
[----:B------:R-:W2:Y:S02]  /*3ab0*/  LDS R9, [R5+-0x200] ;  /* 0xfffe000005097984 */ /* 0x000ea40000000800 */
[----:B------:R-:W-:Y:S02]  /*3ac0*/  ISETP.GE.AND P2, PT, R4, R29, PT ;  /* 0x0000001d0400720c */ /* 0x000fe40003f46270 */
[----:B------:R-:W3:Y:S04]  /*3ad0*/  LDS R11, [R5] ;  /* 0x00000000050b7984 */ /* 0x000ee80000000800 */
[----:B------:R-:W4:Y:S04]  /*3ae0*/  LDS R13, [R5+0x200] ;  /* 0x00020000050d7984 */ /* 0x000f280000000800 */
[----:B------:R-:W4:Y:S04]  /*3af0*/  LDS R15, [R5+0x400] ;  /* 0x00040000050f7984 */ /* 0x000f280000000800 */
[----:B------:R-:W4:Y:S04]  /*3b00*/  LDS R17, [R5+0x600] ;  /* 0x0006000005117984 */ /* 0x000f280000000800 */
[----:B------:R-:W4:Y:S04]  /*3b10*/  LDS R19, [R5+0x800] ;  /* 0x0008000005137984 */ /* 0x000f280000000800 */
[----:B------:R-:W4:Y:S04]  /*3b20*/  LDS R21, [R5+0xa00] ;  /* 0x000a000005157984 */ /* 0x000f280000000800 */
[----:B------:R-:W4:Y:S04]  /*3b30*/  LDS R23, [R5+0xc00] ;  /* 0x000c000005177984 */ /* 0x000f280000000800 */
[----:B------:R-:W4:Y:S01]  /*3b40*/  LDS R25, [R5+0xe00] ;  /* 0x000e000005197984 */ /* 0x000f220000000800 */
[----:B-1----:R-:W-:-:S03]  /*3b50*/  FADD.FTZ R7, -R2, R7 ;  /* 0x0000000702077221 */ /* 0x002fc60000010100 */
[----:B------:R-:W1:Y:S01]  /*3b60*/  LDS R27, [R5+0x1000] ;  /* 0x00100000051b7984 */ /* 0x000e620000000800 */
[----:B------:R-:W-:Y:S01]  /*3b70*/  FMUL.FTZ R7, R7, 1.4426950216293334961 ;  /* 0x3fb8aa3b07077820 */ /* 0x000fe20000410000 */
[C---:B--2---:R-:W-:Y:S01]  /*3b80*/  FADD.FTZ R9, -R2.reuse, R9 ;  /* 0x0000000902097221 */ /* 0x044fe20000010100 */
[----:B---3--:R-:W-:-:S03]  /*3b90*/  FADD.FTZ R11, -R2, R11 ;  /* 0x0000000b020b7221 */ /* 0x008fc60000010100 */
[----:B------:R-:W-:Y:S01]  /*3ba0*/  FMUL.FTZ R9, R9, 1.4426950216293334961 ;  /* 0x3fb8aa3b09097820 */ /* 0x000fe20000410000 */
[----:B0-----:R0:W2:Y:S01]  /*3bb0*/  MUFU.EX2 R6, R7 ;  /* 0x0000000700067308 */ /* 0x0010a20000000800 */
[----:B------:R-:W-:Y:S01]  /*3bc0*/  FMUL.FTZ R11, R11, 1.4426950216293334961 ;  /* 0x3fb8aa3b0b0b7820 */ /* 0x000fe20000410000 */
[C---:B----4-:R-:W-:Y:S01]  /*3bd0*/  FADD.FTZ R13, -R2.reuse, R13 ;  /* 0x0000000d020d7221 */ /* 0x050fe20000010100 */
[----:B------:R-:W-:-:S03]  /*3be0*/  FADD.FTZ R15, -R2, R15 ;  /* 0x0000000f020f7221 */ /* 0x000fc60000010100 */
[----:B------:R-:W-:Y:S02]  /*3bf0*/  FMUL.FTZ R13, R13, 1.4426950216293334961 ;  /* 0x3fb8aa3b0d0d7820 */ /* 0x000fe40000410000 */
[----:B------:R3:W4:Y:S01]  /*3c00*/  MUFU.EX2 R8, R9 ;  /* 0x0000000900087308 */ /* 0x0007220000000800 */
[----:B0-----:R-:W0:Y:S01]  /*3c10*/  LDS R7, [R5+0x1200] ;  /* 0x0012000005077984 */ /* 0x001e220000000800 */
[----:B------:R-:W-:Y:S01]  /*3c20*/  FMUL.FTZ R15, R15, 1.4426950216293334961 ;  /* 0x3fb8aa3b0f0f7820 */ /* 0x000fe20000410000 */
[C---:B------:R-:W-:Y:S01]  /*3c30*/  FADD.FTZ R17, -R2.reuse, R17 ;  /* 0x0000001102117221 */ /* 0x040fe20000010100 */
[----:B------:R-:W-:-:S03]  /*3c40*/  FADD.FTZ R19, -R2, R19 ;  /* 0x0000001302137221 */ /* 0x000fc60000010100 */
[----:B------:R-:W-:Y:S01]  /*3c50*/  FMUL.FTZ R17, R17, 1.4426950216293334961 ;  /* 0x3fb8aa3b11117820 */ /* 0x000fe20000410000 */
[----:B------:R4:W1:Y:S01]  /*3c60*/  MUFU.EX2 R10, R11 ;  /* 0x0000000b000a7308 */ /* 0x0008620000000800 */
        /* <DEDUP_REMOVED lines=13> */
[----:B-1----:R-:W-:Y:S01]  /*3d40*/  FADD.FTZ R27, -R2, R27 ;  /* 0x0000001b021b7221 */ /* 0x002fe20000010100 */
[----:B------:R1:W0:Y:S01]  /*3d50*/  MUFU.EX2 R14, R15 ;  /* 0x0000000f000e7308 */ /* 0x0002220000000800 */
[----:B------:R-:W-:Y:S01]  /*3d60*/  FADD.FTZ R3, R3, R10 ;  /* 0x0000000a03037221 */ /* 0x000fe20000010000 */
[----:B--2---:R-:W2:Y:S01]  /*3d70*/  LDS R13, [R5+0x1800] ;  /* 0x00180000050d7984 */ /* 0x004ea20000000800 */
[----:B------:R-:W-:Y:S01]  /*3d80*/  FMUL.FTZ R25, R25, 1.4426950216293334961 ;  /* 0x3fb8aa3b19197820 */ /* 0x000fe20000410000 */
[----:B------:R-:W-:-:S02]  /*3d90*/  FMUL.FTZ R27, R27, 1.4426950216293334961 ;  /* 0x3fb8aa3b1b1b7820 */ /* 0x000fc40000410000 */
[----:B------:R-:W-:Y:S02]  /*3da0*/  STS [R5], R10 ;  /* 0x0000000a05007388 */ /* 0x000fe40000000800 */
[----:B------:R-:W3:Y:S01]  /*3db0*/  MUFU.EX2 R16, R17 ;  /* 0x0000001100107308 */ /* 0x000ee20000000800 */
[----:B------:R-:W-:Y:S01]  /*3dc0*/  FADD.FTZ R3, R3, R12 ;  /* 0x0000000c03037221 */ /* 0x000fe20000010000 */
[----:B-1----:R-:W1:Y:S04]  /*3dd0*/  LDS R15, [R5+0x1a00] ;  /* 0x001a0000050f7984 */ /* 0x002e680000000800 */
[----:B------:R-:W-:Y:S02]  /*3de0*/  STS [R5+0x200], R12 ;  /* 0x0002000c05007388 */ /* 0x000fe40000000800 */
[----:B------:R-:W4:Y:S01]  /*3df0*/  MUFU.EX2 R18, R19 ;  /* 0x0000001300127308 */ /* 0x000f220000000800 */
[----:B0-----:R-:W-:Y:S01]  /*3e00*/  FADD.FTZ R3, R3, R14 ;  /* 0x0000000e03037221 */ /* 0x001fe20000010000 */
[----:B------:R-:W-:Y:S01]  /*3e10*/  FADD.FTZ R7, -R2, R7 ;  /* 0x0000000702077221 */ /* 0x000fe20000010100 */
[----:B------:R-:W-:Y:S03]  /*3e20*/  STS [R5+0x400], R14 ;  /* 0x0004000e05007388 */ /* 0x000fe60000000800 */
[----:B------:R-:W-:-:S02]  /*3e30*/  FMUL.FTZ R7, R7, 1.4426950216293334961 ;  /* 0x3fb8aa3b07077820 */ /* 0x000fc40000410000 */
[----:B------:R-:W0:Y:S01]  /*3e40*/  MUFU.EX2 R20, R21 ;  /* 0x0000001500147308 */ /* 0x000e220000000800 */
        /* <DEDUP_REMOVED lines=10> */
[----:B0-----:R-:W-:Y:S01]  /*3ef0*/  FADD.FTZ R3, R3, R20 ;  /* 0x0000001403037221 */ /* 0x001fe20000010000 */
[C---:B--2---:R-:W-:Y:S01]  /*3f00*/  FADD.FTZ R13, -R2.reuse, R13 ;  /* 0x0000000d020d7221 */ /* 0x044fe20000010100 */
[----:B------:R-:W-:Y:S03]  /*3f10*/  STS [R5+0xa00], R20 ;  /* 0x000a001405007388 */ /* 0x000fe60000000800 */
[----:B------:R-:W-:Y:S02]  /*3f20*/  FMUL.FTZ R13, R13, 1.4426950216293334961 ;  /* 0x3fb8aa3b0d0d7820 */ /* 0x000fe40000410000 */
[----:B------:R-:W0:Y:S01]  /*3f30*/  MUFU.EX2 R26, R27 ;  /* 0x0000001b001a7308 */ /* 0x000e220000000800 */
[----:B---3--:R-:W-:Y:S01]  /*3f40*/  FADD.FTZ R3, R3, R22 ;  /* 0x0000001603037221 */ /* 0x008fe20000010000 */
[----:B-1----:R-:W-:Y:S01]  /*3f50*/  FADD.FTZ R15, -R2, R15 ;  /* 0x0000000f020f7221 */ /* 0x002fe20000010100 */
[----:B------:R-:W-:Y:S03]  /*3f60*/  STS [R5+0xc00], R22 ;  /* 0x000c001605007388 */ /* 0x000fe60000000800 */
[----:B------:R-:W-:-:S02]  /*3f70*/  FMUL.FTZ R15, R15, 1.4426950216293334961 ;  /* 0x3fb8aa3b0f0f7820 */ /* 0x000fc40000410000 */
[----:B------:R-:W1:Y:S01]  /*3f80*/  MUFU.EX2 R28, R7 ;  /* 0x00000007001c7308 */ /* 0x000e620000000800 */
[----:B----4-:R-:W-:Y:S01]  /*3f90*/  FADD.FTZ R3, R3, R24 ;  /* 0x0000001803037221 */ /* 0x010fe20000010000 */
        /* <DEDUP_REMOVED lines=19> */
.L_x_18124:
[----:B------:R-:W-:Y:S05]  /*40d0*/  BSYNC B1 ;  /* 0x0000000000017941 */ /* 0x000fea0003800000 */
.L_x_18123:
[----:B0-----:R-:W-:Y:S01]  /*40e0*/  IADD3 R6, -R4, UR9, RZ ;  /* 0x0000000904067c10 */ /* 0x001fe2000fffe1ff */
        /* <DEDUP_REMOVED lines=10> */
[----:B------:R-:W4:Y:S04]  /*4190*/  LDS R17, [R5+0x600] ;  /* 0x0006000005117984 */ /* 0x000f280000000800 */
[----:B------:R-:W4:Y:S04]  /*41a0*/  LDS R19, [R5+0x800] ;  /* 0x0008000005137984 */ /* 0x000f280000000800 */
[----:B------:R-:W4:Y:S01]  /*41b0*/  LDS R21, [R5+0xa00] ;  /* 0x000a000005157984 */ /* 0x000f220000000800 */
[----:B-1----:R-:W-:-:S04]  /*41c0*/  FADD.FTZ R7, -R2, R7 ;  /* 0x0000000702077221 */ /* 0x002fc80000010100 */
[----:B------:R-:W-:Y:S01]  /*41d0*/  FMUL.FTZ R7, R7, 1.4426950216293334961 ;  /* 0x3fb8aa3b07077820 */ /* 0x000fe20000410000 */
[----:B0-----:R-:W-:-:S03]  /*41e0*/  FADD.FTZ R9, -R2, R9 ;  /* 0x0000000902097221 */ /* 0x001fc60000010100 */
        /* <DEDUP_REMOVED lines=38> */
.L_x_18127:
[----:B------:R-:W-:Y:S05]  /*4450*/  BSYNC B1 ;  /* 0x0000000000017941 */ /* 0x000fea0003800000 */
.L_x_18126:
        /* <DEDUP_REMOVED lines=26> */
.L_x_18119:
[----:B------:R-:W-:Y:S05]  /*4600*/  BSYNC B0 ;  /* 0x0000000000007941 */ /* 0x000fea0003800000 */
.L_x_18118:
        /* <DEDUP_REMOVED lines=10> */
[----:B------:R-:W-:Y:S01]  /*46b0*/  @!P0 VIADD R4, R3, 0x100 ;  /* 0x0000010003048836 */ /* 0x000fe20000000000 */
[----:B------:R-:W-:-:S03]  /*46c0*/  @!P0 SHF.R.U32.HI R3, RZ, 0x3, R43 ;  /* 0x00000003ff038819 */ /* 0x000fc6000001162b */
[----:B0-----:R-:W0:Y:S01]  /*46d0*/  SHFL.BFLY PT, R6, R5, 0x4, 0x1f ;  /* 0x0c801f0005067f89 */ /* 0x001e2200000e0000 */
[----:B---3--:R-:W-:Y:S02]  /*46e0*/  @!P0 LEA R4, R11, R4, 0x18 ;  /* 0x000000040b048211 */ /* 0x008fe400078ec0ff */
[----:B------:R-:W-:-:S05]  /*46f0*/  @!P0 LOP3.LUT R3, R3, 0x1ffffffc, RZ, 0xc0, !PT ;  /* 0x1ffffffc03038812 */ /* 0x000fca00078ec0ff */
[----:B------:R-:W-:Y:S02]  /*4700*/  @!P0 IMAD.IADD R3, R3, 0x1, R4 ;  /* 0x0000000103038824 */ /* 0x000fe400078e0204 */
[----:B0-----:R-:W-:Y:S01]  /*4710*/  FADD.FTZ R6, R5, R6 ;  /* 0x0000000605067221 */ /* 0x001fe20000010000 */
[----:B------:R-:W-:-:S04]  /*4720*/  @!P2 MOV R5, 0x400 ;  /* 0x000004000005a802 */ /* 0x000fc80000000f00 */
[----:B------:R-:W0:Y:S01]  /*4730*/  SHFL.BFLY PT, R7, R6, 0x2, 0x1f ;  /* 0x0c401f0006077f89 */ /* 0x000e2200000e0000 */
[----:B------:R-:W-:-:S05]  /*4740*/  @!P2 VIADD R5, R5, 0x100 ;  /* 0x000001000505a836 */ /* 0x000fca0000000000 */
[----:B----4-:R-:W-:-:S04]  /*4750*/  @!P2 LEA R10, R10, R5, 0x18 ;  /* 0x000000050a0aa211 */ /* 0x010fc800078ec0ff */
[----:B------:R-:W-:Y:S01]  /*4760*/  @!P2 LEA R9, R9, R10, 0x2 ;  /* 0x0000000a0909a211 */ /* 0x000fe200078e10ff */
        /* <DEDUP_REMOVED lines=12> */
[----:B------:R-:W-:Y:S01]  /*4830*/  UMOV UR7, 0xfffffff0 ;  /* 0xfffffff000077882 */ /* 0x000fe20000000000 */
[----:B------:R-:W-:Y:S01]  /*4840*/  LOP3.LUT R3, RZ, UR6, RZ, 0x33, !PT ;  /* 0x00000006ff037c12 */ /* 0x000fe2000f8e33ff */
[----:B------:R-:W-:Y:S01]  /*4850*/  UIMAD UR7, UR17, UR7, -0x11 ;  /* 0xffffffef110774a4 */ /* 0x000fe2000f8e0207 */
[----:B0-----:R-:W-:Y:S01]  /*4860*/  LOP3.LUT R4, RZ, UR18, RZ, 0x33, !PT ;  /* 0x00000012ff047c12 */ /* 0x001fe2000f8e33ff */
        /* <DEDUP_REMOVED lines=10> */
[----:B--2---:R-:W-:-:S04]  /*4910*/  FADD.FTZ R3, R31, 9.9999999747524270788e-07 ;  /* 0x358637bd1f037421 */ /* 0x004fc80000010000 */
[----:B------:R0:W2:Y:S08]  /*4920*/  MUFU.RCP R30, R3 ;  /* 0x00000003001e7308 */ /* 0x0000b00000001000 */
[----:B------:R-:W-:Y:S05]  /*4930*/  @!P0 BRA `(.L_x_18131) ;  /* 0x00000000003c8947 */ /* 0x000fea0003800000 */
[----:B------:R-:W3:Y:S01]  /*4940*/  S2UR UR8, SR_CgaCtaId ;  /* 0x00000000000879c3 */ /* 0x000ee20000008800 */
[----:B------:R-:W-:Y:S01]  /*4950*/  UMOV UR7, 0x400 ;  /* 0x0000040000077882 */ /* 0x000fe20000000000 */
[----:B0-----:R-:W-:Y:S01]  /*4960*/  IMAD.MOV.U32 R3, RZ, RZ, R5 ;  /* 0x000000ffff037224 */ /* 0x001fe200078e0005 */
[----:B------:R-:W-:Y:S01]  /*4970*/  UIADD3 UR7, UR7, 0x120, URZ ;  /* 0x0000012007077890 */ /* 0x000fe2000fffe03f */
[----:B------:R-:W-:-:S03]  /*4980*/  IMAD.MOV.U32 R4, RZ, RZ, R43 ;  /* 0x000000ffff047224 */ /* 0x000fc600078e002b */
[----:B---3--:R-:W-:-:S06]  /*4990*/  ULEA UR7, UR8, UR7, 0x18 ;  /* 0x0000000708077291 */ /* 0x008fcc000f8ec03f */
[----:B------:R-:W-:-:S07]  /*49a0*/  LEA R5, R43, UR7, 0x2 ;  /* 0x000000072b057c11 */ /* 0x000fce000f8e10ff */
.L_x_18132:
[----:B------:R-:W2:Y:S01]  /*49b0*/  LDS R6, [R5] ;  /* 0x0000000005067984 */ /* 0x000ea20000000800 */
[----:B------:R-:W-:Y:S01]  /*49c0*/  IADD3 R3, R3, -0x1, RZ ;  /* 0xffffffff03037810 */ /* 0x000fe20007ffe0ff */
[----:B------:R-:W-:-:S03]  /*49d0*/  VIADD R4, R4, 0x80 ;  /* 0x0000008004047836 */ /* 0x000fc60000000000 */
[----:B------:R-:W-:Y:S01]  /*49e0*/  ISETP.NE.AND P0, PT, R3, RZ, PT ;  /* 0x000000ff0300720c */ /* 0x000fe20003f05270 */
[----:B--2---:R-:W-:-:S05]  /*49f0*/  FMUL.FTZ R6, R6, R30 ;  /* 0x0000001e06067220 */ /* 0x004fca0000410000 */
[----:B------:R0:W-:Y:S02]  /*4a00*/  STS [R5], R6 ;  /* 0x0000000605007388 */ /* 0x0001e40000000800 */
[----:B0-----:R-:W-:-:S05]  /*4a10*/  VIADD R5, R5, 0x200 ;  /* 0x0000020005057836 */ /* 0x001fca0000000000 */
[----:B------:R-:W-:Y:S05]  /*4a20*/  @P0 BRA `(.L_x_18132) ;  /* 0xfffffffc00e00947 */ /* 0x000fea000383ffff */
.L_x_18131:
[----:B------:R-:W-:Y:S05]  /*4a30*/  BSYNC B1 ;  /* 0x0000000000017941 */ /* 0x000fea0003800000 */
.L_x_18130:
[----:B------:R-:W-:Y:S05]  /*4a40*/  @!P1 BRA `(.L_x_18129) ;  /* 0x0000000400c49947 */ /* 0x000fea0003800000 */
[----:B------:R-:W3:Y:S01]  /*4a50*/  S2UR UR8, SR_CgaCtaId ;  /* 0x00000000000879c3 */ /* 0x000ee20000008800 */
[----:B0-----:R-:W-:Y:S01]  /*4a60*/  IADD3 R3, -R4, UR9, RZ ;  /* 0x0000000904037c10 */ /* 0x001fe2000fffe1ff */
        /* <DEDUP_REMOVED lines=9> */
[----:B------:R-:W-:Y:S02]  /*4b00*/  MOV R33, UR9 ;  /* 0x0000000900217c02 */ /* 0x000fe40008000f00 */
[----:B------:R-:W-:-:S03]  /*4b10*/  PLOP3.LUT P0, PT, PT, PT, PT, 0x8, 0x0 ;  /* 0x000000000000781c */ /* 0x000fc60003f0e170 */
[----:B------:R-:W-:-:S10]  /*4b20*/  VIADD R33, R33, 0xfffffa00 ;  /* 0xfffffa0021217836 */ /* 0x000fd40000000000 */
.L_x_18135:
[----:B------:R-:W2:Y:S01]  /*4b30*/  LDS R5, [R3+-0x400] ;  /* 0xfffc000003057984 */ /* 0x000ea20000000800 */
[----:B------:R-:W-:-:S03]  /*4b40*/  VIADD R4, R4, 0x800 ;  /* 0x0000080004047836 */ /* 0x000fc60000000000 */
[----:B------:R-:W0:Y:S02]  /*4b50*/  LDS R7, [R3+-0x200] ;  /* 0xfffe000003077984 */ /* 0x000e240000000800 */
[----:B------:R-:W-:Y:S02]  /*4b60*/  ISETP.GE.AND P1, PT, R4, R33, PT ;  /* 0x000000210400720c */ /* 0x000fe40003f26270 */
[----:B------:R-:W3:Y:S04]  /*4b70*/  LDS R9, [R3] ;  /* 0x0000000003097984 */ /* 0x000ee80000000800 */
[----:B------:R-:W4:Y:S04]  /*4b80*/  LDS R11, [R3+0x200] ;  /* 0x00020000030b7984 */ /* 0x000f280000000800 */
[----:B------:R-:W1:Y:S04]  /*4b90*/  LDS R13, [R3+0x400] ;  /* 0x00040000030d7984 */ /* 0x000e680000000800 */
        /* <DEDUP_REMOVED lines=8> */
[----:B0-----:R-:W-:-:S03]  /*4c20*/  FMUL.FTZ R8, R7, R30 ;  /* 0x0000001e07087220 */ /* 0x001fc60000410000 */
[----:B------:R-:W0:Y:S01]  /*4c30*/  LDS R26, [R3+0x1400] ;  /* 0x00140000031a7984 */ /* 0x000e220000000800 */
[----:B---3--:R-:W-:-:S03]  /*4c40*/  FMUL.FTZ R10, R9, R30 ;  /* 0x0000001e090a7220 */ /* 0x008fc60000410000 */
[----:B------:R-:W3:Y:S01]  /*4c50*/  LDS R27, [R3+0x1600] ;  /* 0x00160000031b7984 */ /* 0x000ee20000000800 */
[----:B----4-:R-:W-:-:S03]  /*4c60*/  FMUL.FTZ R12, R11, R30 ;  /* 0x0000001e0b0c7220 */ /* 0x010fc60000410000 */
[----:B------:R-:W4:Y:S01]  /*4c70*/  LDS R28, [R3+0x1800] ;  /* 0x00180000031c7984 */ /* 0x000f220000000800 */
[----:B-1----:R-:W-:-:S03]  /*4c80*/  FMUL.FTZ R14, R13, R30 ;  /* 0x0000001e0d0e7220 */ /* 0x002fc60000410000 */
[----:B------:R-:W1:Y:S01]  /*4c90*/  LDS R29, [R3+0x1a00] ;  /* 0x001a0000031d7984 */ /* 0x000e620000000800 */
        /* <DEDUP_REMOVED lines=11> */
[----:B0-----:R-:W-:-:S03]  /*4d50*/  FMUL.FTZ R8, R25, R30 ;  /* 0x0000001e19087220 */ /* 0x001fc60000410000 */
[----:B------:R-:W-:Y:S01]  /*4d60*/  STS [R3+0x600], R16 ;  /* 0x0006001003007388 */ /* 0x000fe20000000800 */
[----:B------:R-:W-:-:S03]  /*4d70*/  FMUL.FTZ R26, R26, R30 ;  /* 0x0000001e1a1a7220 */ /* 0x000fc60000410000 */
[----:B------:R-:W-:Y:S01]  /*4d80*/  STS [R3+0x800], R6 ;  /* 0x0008000603007388 */ /* 0x000fe20000000800 */
[----:B---3--:R-:W-:-:S03]  /*4d90*/  FMUL.FTZ R10, R27, R30 ;  /* 0x0000001e1b0a7220 */ /* 0x008fc60000410000 */
[----:B------:R-:W-:Y:S01]  /*4da0*/  STS [R3+0xa00], R18 ;  /* 0x000a001203007388 */ /* 0x000fe20000000800 */
[----:B----4-:R-:W-:-:S03]  /*4db0*/  FMUL.FTZ R28, R28, R30 ;  /* 0x0000001e1c1c7220 */ /* 0x010fc60000410000 */
        /* <DEDUP_REMOVED lines=11> */
.L_x_18134:
[----:B------:R-:W-:Y:S05]  /*4e70*/  BSYNC B1 ;  /* 0x0000000000017941 */ /* 0x000fea0003800000 */
.L_x_18133:
[----:B------:R-:W-:Y:S01]  /*4e80*/  IADD3 R5, -R4, UR9, RZ ;  /* 0x0000000904057c10 */ /* 0x000fe2000fffe1ff */
[----:B------:R-:W-:Y:S03]  /*4e90*/  BSSY B1, `(.L_x_18136) ;  /* 0x000001e000017945 */ /* 0x000fe60003800000 */
[----:B------:R-:W-:-:S13]  /*4ea0*/  ISETP.GT.AND P1, PT, R5, 0x200, PT ;  /* 0x000002000500780c */ /* 0x000fda0003f24270 */
[----:B------:R-:W-:Y:S05]  /*4eb0*/  @!P1 BRA `(.L_x_18137) ;  /* 0x00000000006c9947 */ /* 0x000fea0003800000 */
[----:B------:R-:W2:Y:S01]  /*4ec0*/  LDS R5, [R3+-0x400] ;  /* 0xfffc000003057984 */ /* 0x000ea20000000800 */
[----:B------:R-:W-:Y:S02]  /*4ed0*/  PLOP3.LUT P0, PT, PT, PT, PT, 0x8, 0x0 ;  /* 0x000000000000781c */ /* 0x000fe40003f0e170 */
[----:B------:R-:W-:Y:S01]  /*4ee0*/  IADD3 R4, R4, 0x400, RZ ;  /* 0x0000040004047810 */ /* 0x000fe20007ffe0ff */
[----:B------:R-:W0:Y:S04]  /*4ef0*/  LDS R7, [R3+-0x200] ;  /* 0xfffe000003077984 */ /* 0x000e280000000800 */
[----:B------:R-:W3:Y:S04]  /*4f00*/  LDS R9, [R3] ;  /* 0x0000000003097984 */ /* 0x000ee80000000800 */
[----:B------:R-:W4:Y:S04]  /*4f10*/  LDS R11, [R3+0x200] ;  /* 0x00020000030b7984 */ /* 0x000f280000000800 */
[----:B------:R-:W1:Y:S04]  /*4f20*/  LDS R13, [R3+0x400] ;  /* 0x00040000030d7984 */ /* 0x000e680000000800 */
[----:B------:R-:W1:Y:S04]  /*4f30*/  LDS R15, [R3+0x600] ;  /* 0x00060000030f7984 */ /* 0x000e680000000800 */
[----:B------:R-:W1:Y:S04]  /*4f40*/  LDS R17, [R3+0x800] ;  /* 0x0008000003117984 */ /* 0x000e680000000800 */
[----:B------:R-:W1:Y:S01]  /*4f50*/  LDS R19, [R3+0xa00] ;  /* 0x000a000003137984 */ /* 0x000e620000000800 */
[-C--:B--2---:R-:W-:Y:S01]  /*4f60*/  FMUL.FTZ R6, R5, R30.reuse ;  /* 0x0000001e05067220 */ /* 0x084fe20000410000 */
[----:B0-----:R-:W-:-:S04]  /*4f70*/  FMUL.FTZ R8, R7, R30 ;  /* 0x0000001e07087220 */ /* 0x001fc80000410000 */
[----:B------:R-:W-:Y:S01]  /*4f80*/  STS [R3+-0x400], R6 ;  /* 0xfffc000603007388 */ /* 0x000fe20000000800 */
[----:B---3--:R-:W-:-:S03]  /*4f90*/  FMUL.FTZ R10, R9, R30 ;  /* 0x0000001e090a7220 */ /* 0x008fc60000410000 */
[----:B------:R-:W-:Y:S01]  /*4fa0*/  STS [R3+-0x200], R8 ;  /* 0xfffe000803007388 */ /* 0x000fe20000000800 */
[----:B----4-:R-:W-:-:S03]  /*4fb0*/  FMUL.FTZ R12, R11, R30 ;  /* 0x0000001e0b0c7220 */ /* 0x010fc60000410000 */
[----:B------:R-:W-:Y:S01]  /*4fc0*/  STS [R3], R10 ;  /* 0x0000000a03007388 */ /* 0x000fe20000000800 */
[----:B-1----:R-:W-:-:S03]  /*4fd0*/  FMUL.FTZ R14, R13, R30 ;  /* 0x0000001e0d0e7220 */ /* 0x002fc60000410000 */
        /* <DEDUP_REMOVED lines=9> */
.L_x_18137:
[----:B------:R-:W-:Y:S05]  /*5070*/  BSYNC B1 ;  /* 0x0000000000017941 */ /* 0x000fea0003800000 */
.L_x_18136:
[----:B------:R-:W-:-:S13]  /*5080*/  ISETP.LT.OR P0, PT, R4, UR9, P0 ;  /* 0x0000000904007c0c */ /* 0x000fda0008701670 */
[----:B------:R-:W-:Y:S05]  /*5090*/  @!P0 BRA `(.L_x_18129) ;  /* 0x0000000000308947 */ /* 0x000fea0003800000 */
[----:B------:R-:W2:Y:S04]  /*50a0*/  LDS R4, [R3+-0x400] ;  /* 0xfffc000003047984 */ /* 0x000ea80000000800 */
[----:B------:R-:W0:Y:S04]  /*50b0*/  LDS R5, [R3+-0x200] ;  /* 0xfffe000003057984 */ /* 0x000e280000000800 */
[----:B------:R-:W3:Y:S04]  /*50c0*/  LDS R7, [R3] ;  /* 0x0000000003077984 */ /* 0x000ee80000000800 */
[----:B------:R-:W4:Y:S01]  /*50d0*/  LDS R9, [R3+0x200] ;  /* 0x0002000003097984 */ /* 0x000f220000000800 */
[-C--:B--2---:R-:W-:Y:S01]  /*50e0*/  FMUL.FTZ R4, R4, R30.reuse ;  /* 0x0000001e04047220 */ /* 0x084fe20000410000 */
[----:B0-----:R-:W-:-:S04]  /*50f0*/  FMUL.FTZ R6, R5, R30 ;  /* 0x0000001e05067220 */ /* 0x001fc80000410000 */
[----:B------:R0:W-:Y:S01]  /*5100*/  STS [R3+-0x400], R4 ;  /* 0xfffc000403007388 */ /* 0x0001e20000000800 */
[----:B---3--:R-:W-:-:S03]  /*5110*/  FMUL.FTZ R8, R7, R30 ;  /* 0x0000001e07087220 */ /* 0x008fc60000410000 */
[----:B------:R0:W-:Y:S01]  /*5120*/  STS [R3+-0x200], R6 ;  /* 0xfffe000603007388 */ /* 0x0001e20000000800 */
[----:B----4-:R-:W-:-:S03]  /*5130*/  FMUL.FTZ R10, R9, R30 ;  /* 0x0000001e090a7220 */ /* 0x010fc60000410000 */
[----:B------:R0:W-:Y:S04]  /*5140*/  STS [R3], R8 ;  /* 0x0000000803007388 */ /* 0x0001e80000000800 */
[----:B------:R0:W-:Y:S02]  /*5150*/  STS [R3+0x200], R10 ;  /* 0x0002000a03007388 */ /* 0x0001e40000000800 */
.L_x_18129:
[----:B------:R-:W-:Y:S05]  /*5160*/  BSYNC B0 ;  /* 0x0000000000007941 */ /* 0x000fea0003800000 */
.L_x_18128:
[----:B------:R-:W-:Y:S01]  /*5170*/  BAR.SYNC.DEFER_BLOCKING 0x0 ;  /* 0x0000000000007b1d */ /* 0x000fe20000010000 */
[----:B------:R-:W-:Y:S02]  /*5180*/  ISETP.NE.AND P0, PT, R43, RZ, PT ;  /* 0x000000ff2b00720c */ /* 0x000fe40003f05270 */
[----:B------:R-:W-:-:S03]  /*5190*/  ISETP.GE.AND P1, PT, R40, UR4, PT ;  /* 0x0000000428007c0c */ /* 0x000fc6000bf26270 */
[----:B------:R-:W-:Y:S08]  /*51a0*/  BSSY B0, `(.L_x_18138) ;  /* 0x000001a000007945 */ /* 0x000ff00003800000 */
[----:B------:R-:W-:Y:S05]  /*51b0*/  @P0 BRA `(.L_x_18139) ;  /* 0x0000000000600947 */ /* 0x000fea0003800000 */
[----:B------:R-:W-:Y:S01]  /*51c0*/  ULDC UR9, c[0x0][0x14] ;  /* 0x0000050000097ab9 */ /* 0x000fe20000000800 */
[----:B------:R-:W-:Y:S01]  /*51d0*/  ULDC UR7, c[0x0][0xc] ;  /* 0x0000030000077ab9 */ /* 0x000fe20000000800 */
[----:B------:R-:W-:Y:S02]  /*51e0*/  UIMAD UR8, UR20, UR9, URZ ;  /* 0x00000009140872a4 */ /* 0x000fe4000f8e023f */
[----:B------:R-:W-:Y:S02]  /*51f0*/  UIMAD UR7, UR16, UR7, URZ ;  /* 0x00000007100772a4 */ /* 0x000fe4000f8e023f */
[----:B------:R-:W-:Y:S02]  /*5200*/  USHF.R.S32.HI UR12, URZ, 0x1f, UR8 ;  /* 0x0000001f3f0c7899 */ /* 0x000fe40008011408 */
[----:B------:R-:W-:Y:S02]  /*5210*/  UIMAD UR7, UR7, UR9, URZ ;  /* 0x00000009070772a4 */ /* 0x000fe4000f8e023f */
[----:B------:R-:W-:-:S02]  /*5220*/  USHF.R.S32.HI UR13, URZ, 0x1f, UR17 ;  /* 0x0000001f3f0d7899 */ /* 0x000fc40008011411 */
[----:B------:R-:W-:Y:S02]  /*5230*/  USHF.R.S32.HI UR9, URZ, 0x1f, UR7 ;  /* 0x0000001f3f097899 */ /* 0x000fe40008011407 */
        /* <DEDUP_REMOVED lines=10> */
[----:B0-----:R-:W-:Y:S02]  /*52e0*/  IMAD.U32 R4, RZ, RZ, UR9 ;  /* 0x00000009ff047e24 */ /* 0x001fe4000f8e00ff */
[----:B------:R-:W-:Y:S01]  /*52f0*/  IMAD.U32 R6, RZ, RZ, UR7 ;  /* 0x00000007ff067e24 */ /* 0x000fe2000f8e00ff */
[----:B------:R-:W-:Y:S02]  /*5300*/  MOV R5, UR12 ;  /* 0x0000000c00057c02 */ /* 0x000fe40008000f00 */
[----:B------:R-:W-:-:S03]  /*5310*/  IMAD.U32 R7, RZ, RZ, UR8 ;  /* 0x00000008ff077e24 */ /* 0x000fc6000f8e00ff */
[----:B-1----:R3:W-:Y:S04]  /*5320*/  STG.E desc[UR10][R4.64], R2 ;  /* 0x0000000204007986 */ /* 0x0027e8000c10190a */
[----:B--2---:R3:W-:Y:S02]  /*5330*/  STG.E desc[UR10][R6.64], R31 ;  /* 0x0000001f06007986 */ /* 0x0047e4000c10190a */
.L_x_18139:
[----:B------:R-:W-:Y:S05]  /*5340*/  BSYNC B0 ;  /* 0x0000000000007941 */ /* 0x000fea0003800000 */
.L_x_18138:
[----:B------:R-:W-:Y:S01]  /*5350*/  ULDC UR14, c[0x0][0x26c] ;  /* 0x00009b00000e7ab9 */ /* 0x000fe20000000800 */
[----:B------:R-:W-:Y:S04]  /*5360*/  BSSY B0, `(.L_x_18140) ;  /* 0x0000483000007945 */ /* 0x000fe80003800000 */
[----:B------:R-:W-:Y:S05]  /*5370*/  @!P1 BRA `(.L_x_18141) ;  /* 0x0000000000309947 */ /* 0x000fea0003800000 */
[----:B------:R-:W-:Y:S01]  /*5380*/  HFMA2.MMA R36, -RZ, RZ, 0, 0 ;  /* 0x00000000ff247435 */ /* 0x000fe200000001ff */
[----:B------:R-:W-:Y:S01]  /*5390*/  IMAD.MOV.U32 R22, RZ, RZ, RZ ;  /* 0x000000ffff167224 */ /* 0x000fe200078e00ff */
[----:B------:R-:W-:Y:S01]  /*53a0*/  CS2R R26, SRZ ;  /* 0x00000000001a7805 */ /* 0x000fe2000001ff00 */
[----:B------:R-:W-:Y:S01]  /*53b0*/  IMAD.MOV.U32 R24, RZ, RZ, RZ ;  /* 0x000000ffff187224 */ /* 0x000fe200078e00ff */
[----:B------:R-:W-:Y:S02]  /*53c0*/  CS2R R28, SRZ ;  /* 0x00000000001c7805 */ /* 0x000fe4000001ff00 */
[----:B--23--:R-:W-:Y:S02]  /*53d0*/  CS2R R30, SRZ ;  /* 0x00000000001e7805 */ /* 0x00cfe4000001ff00 */
[----:B------:R-:W-:Y:S02]  /*53e0*/  CS2R R32, SRZ ;  /* 0x0000000000207805 */ /* 0x000fe4000001ff00 */
[----:B------:R-:W-:Y:S01]  /*53f0*/  CS2R R34, SRZ ;  /* 0x0000000000227805 */ /* 0x000fe2000001ff00 */
[----:B------:R-:W-:-:S02]  /*5400*/  IMAD.MOV.U32 R38, RZ, RZ, RZ ;  /* 0x000000ffff267224 */ /* 0x000fc400078e00ff */
[----:B-----5:R-:W-:Y:S02]  /*5410*/  IMAD.MOV.U32 R44, RZ, RZ, RZ ;  /* 0x000000ffff2c7224 */ /* 0x020fe400078e00ff */
[----:B------:R-:W-:Y:S01]  /*5420*/  IMAD.MOV.U32 R42, RZ, RZ, RZ ;  /* 0x000000ffff2a7224 */ /* 0x000fe200078e00ff */
[----:B------:R-:W-:Y:S06]  /*5430*/  BRA `(.L_x_18142) ;  /* 0x0000004400d47947 */ /* 0x000fec0003800000 */
.L_x_18141:
[----:B------:R-:W4:Y:S01]  /*5440*/  S2UR UR8, SR_CgaCtaId ;  /* 0x00000000000879c3 */ /* 0x000f220000008800 */
[----:B-1-3--:R-:W-:Y:S01]  /*5450*/  SHF.R.S32.HI R2, RZ, 0x1f, R41 ;  /* 0x0000001fff027819 */ /* 0x00afe20000011429 */
[----:B------:R-:W-:Y:S01]  /*5460*/  UMOV UR7, 0x400 ;  /* 0x0000040000077882 */ /* 0x000fe20000000000 */
[----:B------:R-:W-:Y:S01]  /*5470*/  IMAD.U32 R21, RZ, RZ, UR6 ;  /* 0x00000006ff157e24 */ /* 0x000fe2000f8e00ff */
[----:B------:R-:W-:Y:S01]  /*5480*/  UIADD3 UR7, UR7, 0x120, URZ ;  /* 0x0000012007077890 */ /* 0x000fe2000fffe03f */
[----:B------:R-:W-:Y:S01]  /*5490*/  LEA.HI R2, R2, R41, RZ, 0x2 ;  /* 0x0000002902027211 */ /* 0x000fe200078f10ff */
[----:B------:R-:W-:Y:S01]  /*54a0*/  ULDC UR9, c[0x0][0x270] ;  /* 0x00009c0000097ab9 */ /* 0x000fe20000000800 */
[----:B------:R-:W-:Y:S01]  /*54b0*/  IADD3 R23, P0, R40, UR5, RZ ;  /* 0x0000000528177c10 */ /* 0x000fe2000ff1e0ff */
[----:B------:R-:W1:Y:S01]  /*54c0*/  LDC R39, c[0x0][0x26c] ;  /* 0x00009b00ff277b82 */ /* 0x000e620000000800 */
[C---:B0-----:R-:W-:Y:S01]  /*54d0*/  LOP3.LUT R4, R2.reuse, 0xfffffffc, RZ, 0xc0, !PT ;  /* 0xfffffffc02047812 */ /* 0x041fe200078ec0ff */
[----:B------:R-:W-:Y:S01]  /*54e0*/  ULDC.64 UR12, c[0x0][0x248] ;  /* 0x00009200000c7ab9 */ /* 0x000fe20000000a00 */
[----:B------:R-:W-:Y:S01]  /*54f0*/  SHF.L.U32 R2, R2, 0x3, RZ ;  /* 0x0000000302027819 */ /* 0x000fe200000006ff */
[----:B------:R-:W-:Y:S01]  /*5500*/  IMAD R12, R42, UR9, RZ ;  /* 0x000000092a0c7c24 */ /* 0x000fe2000f8e02ff */
[----:B------:R-:W-:Y:S01]  /*5510*/  IADD3 R21, -R0, -0x1, R21 ;  /* 0xffffffff00157810 */ /* 0x000fe20007ffe115 */
[----:B------:R-:W-:Y:S01]  /*5520*/  IMAD.IADD R3, R41, 0x1, -R4 ;  /* 0x0000000129037824 */ /* 0x000fe200078e0a04 */
[----:B------:R-:W-:Y:S01]  /*5530*/  LOP3.LUT R2, R2, 0xffffffe0, RZ, 0xc0, !PT ;  /* 0xffffffe002027812 */ /* 0x000fe200078ec0ff */
[----:B------:R-:W-:Y:S01]  /*5540*/  IMAD.U32 R8, RZ, RZ, UR17 ;  /* 0x00000011ff087e24 */ /* 0x000fe2000f8e00ff */
[----:B------:R-:W-:Y:S01]  /*5550*/  LEA.HI.X.SX32 R4, R40, UR21, 0x1, P0 ;  /* 0x0000001528047c11 */ /* 0x000fe200080f0eff */
[----:B------:R-:W-:Y:S01]  /*5560*/  IMAD.SHL.U32 R25, R3, 0x8, RZ ;  /* 0x0000000803197824 */ /* 0x000fe200078e00ff */
[----:B------:R-:W-:Y:S01]  /*5570*/  MOV R6, UR19 ;  /* 0x0000001300067c02 */ /* 0x000fe20008000f00 */
[C---:B------:R-:W-:Y:S01]  /*5580*/  IMAD R45, R0.reuse, 0x4, R3 ;  /* 0x00000004002d7824 */ /* 0x040fe200078e0203 */
[----:B------:R-:W-:Y:S01]  /*5590*/  LEA R20, P0, R23, UR12, 0x2 ;  /* 0x0000000c17147c11 */ /* 0x000fe2000f8010ff */
[----:B------:R-:W-:Y:S01]  /*55a0*/  IMAD R37, R0, 0x20, R25 ;  /* 0x0000002000257824 */ /* 0x000fe200078e0219 */
[----:B------:R-:W-:Y:S01]  /*55b0*/  HFMA2.MMA R38, -RZ, RZ, 0, 0 ;  /* 0x00000000ff267435 */ /* 0x000fe200000001ff */
[----:B----4-:R-:W-:Y:S01]  /*55c0*/  ULEA UR7, UR8, UR7, 0x18 ;  /* 0x0000000708077291 */ /* 0x010fe2000f8ec03f */
[----:B------:R-:W-:Y:S01]  /*55d0*/  IMAD.IADD R25, R25, 0x1, R2 ;  /* 0x0000000119197824 */ /* 0x000fe200078e0202 */
[----:B------:R-:W-:Y:S01]  /*55e0*/  LEA.HI.X R23, R23, UR13, R4, 0x2, P0 ;  /* 0x0000000d17177c11 */ /* 0x000fe200080f1404 */
[----:B------:R-:W-:Y:S01]  /*55f0*/  IMAD R21, R8, -0x10, R21 ;  /* 0xfffffff008157824 */ /* 0x000fe200078e0215 */
[----:B------:R-:W-:Y:S01]  /*5600*/  IADD3 R37, R37, 0x7, R6 ;  /* 0x0000000725257810 */ /* 0x000fe20007ffe006 */
[----:B------:R-:W-:Y:S01]  /*5610*/  IMAD.MOV.U32 R24, RZ, RZ, RZ ;  /* 0x000000ffff187224 */ /* 0x000fe200078e00ff */
[----:B------:R-:W-:-:S02]  /*5620*/  LEA R45, R45, UR7, 0x5 ;  /* 0x000000072d2d7c11 */ /* 0x000fc4000f8e28ff */
[----:B------:R-:W-:Y:S02]  /*5630*/  CS2R R26, SRZ ;  /* 0x00000000001a7805 */ /* 0x000fe4000001ff00 */
[----:B------:R-:W-:Y:S02]  /*5640*/  MOV R22, RZ ;  /* 0x000000ff00167202 */ /* 0x000fe40000000f00 */
[----:B------:R-:W-:Y:S02]  /*5650*/  CS2R R28, SRZ ;  /* 0x00000000001c7805 */ /* 0x000fe4000001ff00 */
[----:B--2---:R-:W-:Y:S02]  /*5660*/  CS2R R30, SRZ ;  /* 0x00000000001e7805 */ /* 0x004fe4000001ff00 */
[----:B------:R-:W-:Y:S02]  /*5670*/  CS2R R32, SRZ ;  /* 0x0000000000207805 */ /* 0x000fe4000001ff00 */
[----:B------:R-:W-:Y:S01]  /*5680*/  CS2R R34, SRZ ;  /* 0x0000000000227805 */ /* 0x000fe2000001ff00 */
[----:B------:R-:W-:Y:S01]  /*5690*/  IMAD.MOV.U32 R36, RZ, RZ, RZ ;  /* 0x000000ffff247224 */ /* 0x000fe200078e00ff */
[----:B-1----:R-:W-:Y:S01]  /*56a0*/  SHF.R.S32.HI R39, RZ, 0x1f, R39 ;  /* 0x0000001fff277819 */ /* 0x002fe20000011427 */
[----:B-----5:R-:W-:Y:S01]  /*56b0*/  IMAD.MOV.U32 R44, RZ, RZ, RZ ;  /* 0x000000ffff2c7224 */ /* 0x020fe200078e00ff */
[----:B------:R-:W-:Y:S01]  /*56c0*/  SHF.R.S32.HI R13, RZ, 0x1f, R12 ;  /* 0x0000001fff0d7819 */ /* 0x000fe2000001140c */
[----:B------:R-:W-:Y:S01]  /*56d0*/  IMAD.MOV.U32 R42, RZ, RZ, RZ ;  /* 0x000000ffff2a7224 */ /* 0x000fe200078e00ff */
[----:B------:R-:W-:Y:S01]  /*56e0*/  IADD3 R47, R25, 0x200, RZ ;  /* 0x00000200192f7810 */ /* 0x000fe20007ffe0ff */
[----:B------:R-:W-:Y:S01]  /*56f0*/  VIADD R45, R45, 0x10 ;  /* 0x000000102d2d7836 */ /* 0x000fe20000000000 */
        /* <DEDUP_REMOVED lines=12> */
[----:B------:R-:W-:-:S07]  /*57c0*/  VIADD R73, R25, 0xf00 ;  /* 0x00000f0019497836 */ /* 0x000fce0000000000 */
.L_x_18175:
[----:B------:R-:W-:Y:S01]  /*57d0*/  IMAD.MOV.U32 R4, RZ, RZ, R20 ;  /* 0x000000ffff047224 */ /* 0x000fe200078e0014 */
[----:B------:R-:W0:Y:S01]  /*57e0*/  LDC.64 R2, c[0x0][0x238] ;  /* 0x00008e00ff027b82 */ /* 0x000e220000000a00 */
[----:B------:R-:W-:-:S05]  /*57f0*/  IMAD.MOV.U32 R5, RZ, RZ, R23 ;  /* 0x000000ffff057224 */ /* 0x000fca00078e0017 */
[----:B------:R-:W2:Y:S02]  /*5800*/  LDG.E.CONSTANT R4, desc[UR10][R4.64] ;  /* 0x0000000a04047981 */ /* 0x000ea4000c1e9900 */
[----:B--2---:R-:W-:Y:S01]  /*5810*/  SHF.R.S32.HI R6, RZ, 0x1f, R4 ;  /* 0x0000001fff067819 */ /* 0x004fe20000011404 */
[----:B------:R-:W-:-:S04]  /*5820*/  IMAD.WIDE.U32 R14, R4, UR14, R12 ;  /* 0x0000000e040e7c25 */ /* 0x000fc8000f8e000c */
[----:B------:R-:W-:Y:S01]  /*5830*/  IMAD R6, R6, UR14, RZ ;  /* 0x0000000e06067c24 */ /* 0x000fe2000f8e02ff */
[----:B------:R-:W-:-:S03]  /*5840*/  IADD3 R9, P1, R61, R14, RZ ;  /* 0x0000000e3d097210 */ /* 0x000fc60007f3e0ff */
[----:B------:R-:W-:Y:S01]  /*5850*/  IMAD R7, R4, R39, R6 ;  /* 0x0000002704077224 */ /* 0x000fe200078e0206 */
[-C--:B------:R-:W-:Y:S02]  /*5860*/  IADD3 R6, P0, R57, R14.reuse, RZ ;  /* 0x0000000e39067210 */ /* 0x080fe40007f1e0ff */
[----:B------:R-:W-:Y:S02]  /*5870*/  IADD3 R4, P5, R65, R14, RZ ;  /* 0x0000000e41047210 */ /* 0x000fe40007fbe0ff */
[----:B------:R-:W-:Y:S02]  /*5880*/  IADD3 R52, R15, R7, RZ ;  /* 0x000000070f347210 */ /* 0x000fe40007ffe0ff */
[----:B0-----:R-:W-:Y:S02]  /*5890*/  LEA R10, P2, R6, R2, 0x1 ;  /* 0x00000002060a7211 */ /* 0x001fe400078408ff */
[----:B------:R-:W-:Y:S02]  /*58a0*/  LEA.HI.X.SX32 R7, R57, R52, 0x1, P0 ;  /* 0x0000003439077211 */ /* 0x000fe400000f0eff */
[----:B------:R-:W-:-:S02]  /*58b0*/  IADD3 R17, P0, R59, R14, RZ ;  /* 0x0000000e3b117210 */ /* 0x000fc40007f1e0ff */
[----:B------:R-:W-:Y:S02]  /*58c0*/  LEA.HI.X R11, R6, R3, R7, 0x1, P2 ;  /* 0x00000003060b7211 */ /* 0x000fe400010f0c07 */
[----:B------:R-:W-:Y:S02]  /*58d0*/  IADD3 R7, P6, R63, R14, RZ ;  /* 0x0000000e3f077210 */ /* 0x000fe40007fde0ff */
[----:B------:R-:W-:Y:S02]  /*58e0*/  LEA R84, P3, R9, R2, 0x1 ;  /* 0x0000000209547211 */ /* 0x000fe400078608ff */
[----:B------:R-:W-:Y:S02]  /*58f0*/  LEA.HI.X.SX32 R18, R61, R52, 0x1, P1 ;  /* 0x000000343d127211 */ /* 0x000fe400008f0eff */
[----:B------:R-:W-:Y:S02]  /*5900*/  LEA R8, P2, R7, R2, 0x1 ;  /* 0x0000000207087211 */ /* 0x000fe400078408ff */
[----:B------:R-:W-:-:S02]  /*5910*/  LEA.HI.X.SX32 R46, R59, R52, 0x1, P0 ;  /* 0x000000343b2e7211 */ /* 0x000fc400000f0eff */
[----:B------:R-:W-:Y:S02]  /*5920*/  LEA.HI.X.SX32 R16, R63, R52, 0x1, P6 ;  /* 0x000000343f107211 */ /* 0x000fe400030f0eff */
[C---:B------:R-:W-:Y:S02]  /*5930*/  LEA R6, P0, R4.reuse, R2, 0x1 ;  /* 0x0000000204067211 */ /* 0x040fe400078008ff */
[----:B------:R-:W-:Y:S02]  /*5940*/  LEA.HI.X.SX32 R5, R65, R52, 0x1, P5 ;  /* 0x0000003441057211 */ /* 0x000fe400028f0eff */
[-C--:B------:R-:W-:Y:S02]  /*5950*/  LEA.HI.X R85, R9, R3.reuse, R18, 0x1, P3 ;  /* 0x0000000309557211 */ /* 0x080fe400018f0c12 */
[-C--:B------:R-:W-:Y:S02]  /*5960*/  LEA.HI.X R9, R7, R3.reuse, R16, 0x1, P2 ;  /* 0x0000000307097211 */ /* 0x080fe400010f0c10 */
[----:B------:R-:W-:Y:S01]  /*5970*/  LEA.HI.X R7, R4, R3, R5, 0x1, P0 ;  /* 0x0000000304077211 */ /* 0x000fe200000f0c05 */
[----:B------:R-:W5:Y:S01]  /*5980*/  LDG.E.CONSTANT R64, desc[UR10][R84.64] ;  /* 0x0000000a54407981 */ /* 0x000f62000c1e9900 */
[----:B------:R-:W-:-:S02]  /*5990*/  IADD3 R5, P6, R67, R14, RZ ;  /* 0x0000000e43057210 */ /* 0x000fc40007fde0ff */
[-C--:B------:R-:W-:Y:S01]  /*59a0*/  LEA R80, P4, R17, R2.reuse, 0x1 ;  /* 0x0000000211507211 */ /* 0x080fe200078808ff */
[----:B------:R-:W5:Y:S01]  /*59b0*/  LDG.E.CONSTANT R66, desc[UR10][R84.64+0x4] ;  /* 0x0000040a54427981 */ /* 0x000f62000c1e9900 */
[----:B------:R-:W-:Y:S02]  /*59c0*/  LEA R4, P2, R5, R2, 0x1 ;  /* 0x0000000205047211 */ /* 0x000fe400078408ff */
[----:B------:R-:W-:Y:S01]  /*59d0*/  LEA.HI.X.SX32 R56, R67, R52, 0x1, P6 ;  /* 0x0000003443387211 */ /* 0x000fe200030f0eff */
[----:B------:R-:W5:Y:S01]  /*59e0*/  LDG.E.CONSTANT R68, desc[UR10][R84.64+0x8] ;  /* 0x0000080a54447981 */ /* 0x000f62000c1e9900 */
[-C--:B------:R-:W-:Y:S02]  /*59f0*/  LEA.HI.X R81, R17, R3.reuse, R46, 0x1, P4 ;  /* 0x0000000311517211 */ /* 0x080fe400020f0c2e */
[----:B------:R-:W-:Y:S01]  /*5a00*/  LEA.HI.X R5, R5, R3, R56, 0x1, P2 ;  /* 0x0000000305057211 */ /* 0x000fe200010f0c38 */
[----:B------:R-:W5:Y:S01]  /*5a10*/  LDG.E.CONSTANT R70, desc[UR10][R84.64+0xc] ;  /* 0x00000c0a54467981 */ /* 0x000f62000c1e9900 */
[----:B------:R-:W-:-:S02]  /*5a20*/  IADD3 R50, P5, R69, R14, RZ ;  /* 0x0000000e45327210 */ /* 0x000fc40007fbe0ff */
[-C--:B------:R-:W-:Y:S01]  /*5a30*/  IADD3 R19, P4, R71, R14.reuse, RZ ;  /* 0x0000000e47137210 */ /* 0x080fe20007f9e0ff */
[----:B------:R-:W5:Y:S01]  /*5a40*/  LDG.E.CONSTANT R56, desc[UR10][R80.64] ;  /* 0x0000000a50387981 */ /* 0x000f62000c1e9900 */
[----:B------:R-:W-:Y:S02]  /*5a50*/  IADD3 R17, P3, R73, R14, RZ ;  /* 0x0000000e49117210 */ /* 0x000fe40007f7e0ff */
[-C--:B------:R-:W-:Y:S01]  /*5a60*/  LEA.HI.X.SX32 R54, R69, R52.reuse, 0x1, P5 ;  /* 0x0000003445367211 */ /* 0x080fe200028f0eff */
[----:B------:R-:W5:Y:S01]  /*5a70*/  LDG.E.CONSTANT R58, desc[UR10][R80.64+0x4] ;  /* 0x0000040a503a7981 */ /* 0x000f62000c1e9900 */
[-C--:B------:R-:W-:Y:S02]  /*5a80*/  LEA.HI.X.SX32 R48, R71, R52.reuse, 0x1, P4 ;  /* 0x0000003447307211 */ /* 0x080fe400020f0eff */
[----:B------:R-:W-:Y:S01]  /*5a90*/  LEA.HI.X.SX32 R46, R73, R52, 0x1, P3 ;  /* 0x00000034492e7211 */ /* 0x000fe200018f0eff */
[----:B------:R-:W5:Y:S01]  /*5aa0*/  LDG.E.CONSTANT R60, desc[UR10][R80.64+0x8] ;  /* 0x0000080a503c7981 */ /* 0x000f62000c1e9900 */
[----:B------:R-:W-:-:S02]  /*5ab0*/  LEA R98, P1, R50, R2, 0x1 ;  /* 0x0000000232627211 */ /* 0x000fc400078208ff */
[-C--:B------:R-:W-:Y:S01]  /*5ac0*/  LEA R18, P0, R19, R2.reuse, 0x1 ;  /* 0x0000000213127211 */ /* 0x080fe200078008ff */
[----:B------:R-:W5:Y:S01]  /*5ad0*/  LDG.E.CONSTANT R62, desc[UR10][R80.64+0xc] ;  /* 0x00000c0a503e7981 */ /* 0x000f62000c1e9900 */
[----:B------:R-:W-:Y:S02]  /*5ae0*/  LEA R16, P6, R17, R2, 0x1 ;  /* 0x0000000211107211 */ /* 0x000fe400078c08ff */
[-C--:B------:R-:W-:Y:S01]  /*5af0*/  LEA.HI.X R99, R50, R3.reuse, R54, 0x1, P1 ;  /* 0x0000000332637211 */ /* 0x080fe200008f0c36 */
[----:B------:R-:W5:Y:S01]  /*5b00*/  LDG.E.CONSTANT R77, desc[UR10][R6.64] ;  /* 0x0000000a064d7981 */ /* 0x000f62000c1e9900 */
[-C--:B------:R-:W-:Y:S02]  /*5b10*/  LEA.HI.X R19, R19, R3.reuse, R48, 0x1, P0 ;  /* 0x0000000313137211 */ /* 0x080fe400000f0c30 */
[----:B------:R-:W-:Y:S01]  /*5b20*/  LEA.HI.X R17, R17, R3, R46, 0x1, P6 ;  /* 0x0000000311117211 */ /* 0x000fe200030f0c2e */
[----:B------:R-:W5:Y:S04]  /*5b30*/  LDG.E.CONSTANT R78, desc[UR10][R6.64+0x4] ;  /* 0x0000040a064e7981 */ /* 0x000f68000c1e9900 */
[----:B------:R-:W5:Y:S04]  /*5b40*/  LDG.E.CONSTANT R79, desc[UR10][R6.64+0x8] ;  /* 0x0000080a064f7981 */ /* 0x000f68000c1e9900 */
[----:B------:R-:W5:Y:S04]  /*5b50*/  LDG.E.CONSTANT R82, desc[UR10][R6.64+0xc] ;  /* 0x00000c0a06527981 */ /* 0x000f68000c1e9900 */
[----:B------:R-:W5:Y:S04]  /*5b60*/  LDG.E.CONSTANT R83, desc[UR10][R4.64] ;  /* 0x0000000a04537981 */ /* 0x000f68000c1e9900 */
[----:B------:R-:W5:Y:S04]  /*5b70*/  LDG.E.CONSTANT R81, desc[UR10][R4.64+0x4] ;  /* 0x0000040a04517981 */ /* 0x000f68000c1e9900 */
[----:B------:R-:W5:Y:S04]  /*5b80*/  LDG.E.CONSTANT R80, desc[UR10][R4.64+0x8] ;  /* 0x0000080a04507981 */ /* 0x000f68000c1e9900 */
[----:B------:R0:W5:Y:S04]  /*5b90*/  LDG.E.CONSTANT R84, desc[UR10][R4.64+0xc] ;  /* 0x00000c0a04547981 */ /* 0x000168000c1e9900 */
[----:B------:R-:W5:Y:S04]  /*5ba0*/  LDG.E.CONSTANT R50, desc[UR10][R10.64] ;  /* 0x0000000a0a327981 */ /* 0x000f68000c1e9900 */
[----:B------:R-:W5:Y:S04]  /*5bb0*/  LDG.E.CONSTANT R48, desc[UR10][R10.64+0x4] ;  /* 0x0000040a0a307981 */ /* 0x000f68000c1e9900 */
[----:B0-----:R-:W0:Y:S04]  /*5bc0*/  LDS.128 R4, [R45+-0x10] ;  /* 0xfffff0002d047984 */ /* 0x001e280000000c00 */
[----:B------:R-:W5:Y:S04]  /*5bd0*/  LDG.E.CONSTANT R46, desc[UR10][R10.64+0x8] ;  /* 0x0000080a0a2e7981 */ /* 0x000f68000c1e9900 */
[----:B------:R-:W5:Y:S04]  /*5be0*/  LDG.E.CONSTANT R54, desc[UR10][R10.64+0xc] ;  /* 0x00000c0a0a367981 */ /* 0x000f68000c1e9900 */
[----:B------:R-:W5:Y:S04]  /*5bf0*/  LDG.E.CONSTANT R72, desc[UR10][R8.64] ;  /* 0x0000000a08487981 */ /* 0x000f68000c1e9900 */
[----:B------:R-:W5:Y:S04]  /*5c00*/  LDG.E.CONSTANT R74, desc[UR10][R8.64+0x4] ;  /* 0x0000040a084a7981 */ /* 0x000f68000c1e9900 */
[----:B------:R-:W5:Y:S04]  /*5c10*/  LDG.E.CONSTANT R75, desc[UR10][R8.64+0x8] ;  /* 0x0000080a084b7981 */ /* 0x000f68000c1e9900 */
[----:B------:R1:W5:Y:S01]  /*5c20*/  LDG.E.CONSTANT R76, desc[UR10][R8.64+0xc] ;  /* 0x00000c0a084c7981 */ /* 0x000362000c1e9900 */
[----:B------:R-:W-:-:S03]  /*5c30*/  IADD3 R97, P0, R25, R14, RZ ;  /* 0x0000000e19617210 */ /* 0x000fc60007f1e0ff */
[----:B------:R-:W5:Y:S04]  /*5c40*/  LDG.E.CONSTANT R93, desc[UR10][R16.64] ;  /* 0x0000000a105d7981 */ /* 0x000f68000c1e9900 */
[----:B------:R-:W5:Y:S04]  /*5c50*/  LDG.E.CONSTANT R94, desc[UR10][R16.64+0x4] ;  /* 0x0000040a105e7981 */ /* 0x000f68000c1e9900 */
[----:B-1----:R-:W1:Y:S04]  /*5c60*/  LDS.128 R8, [R45] ;  /* 0x000000002d087984 */ /* 0x002e680000000c00 */
[----:B------:R-:W5:Y:S04]  /*5c70*/  LDG.E.CONSTANT R95, desc[UR10][R16.64+0x8] ;  /* 0x0000080a105f7981 */ /* 0x000f68000c1e9900 */
[----:B------:R0:W5:Y:S04]  /*5c80*/  LDG.E.CONSTANT R96, desc[UR10][R16.64+0xc] ;  /* 0x00000c0a10607981 */ /* 0x000168000c1e9900 */
[----:B------:R-:W5:Y:S04]  /*5c90*/  LDG.E.CONSTANT R85, desc[UR10][R98.64] ;  /* 0x0000000a62557981 */ /* 0x000f68000c1e9900 */
[----:B------:R-:W5:Y:S01]  /*5ca0*/  LDG.E.CONSTANT R86, desc[UR10][R98.64+0x4] ;  /* 0x0000040a62567981 */ /* 0x000f62000c1e9900 */
[----:B0-----:R-:W-:-:S03]  /*5cb0*/  F2FP.BF16.F32.PACK_AB R17, R5, R4 ;  /* 0x000000040511723e */ /* 0x001fc600000010ff */
[----:B------:R-:W5:Y:S01]  /*5cc0*/  LDG.E.CONSTANT R87, desc[UR10][R98.64+0x8] ;  /* 0x0000080a62577981 */ /* 0x000f62000c1e9900 */
[----:B------:R-:W-:-:S03]  /*5cd0*/  LEA R4, P1, R97, R2, 0x1 ;  /* 0x0000000261047211 */ /* 0x000fc600078208ff */
[----:B------:R0:W5:Y:S01]  /*5ce0*/  LDG.E.CONSTANT R88, desc[UR10][R98.64+0xc] ;  /* 0x00000c0a62587981 */ /* 0x000162000c1e9900 */
[----:B------:R-:W-:Y:S01]  /*5cf0*/  F2FP.BF16.F32.PACK_AB R6, R7, R6 ;  /* 0x000000060706723e */ /* 0x000fe200000010ff */
[----:B------:R-:W-:Y:S02]  /*5d00*/  IMAD.MOV.U32 R16, RZ, RZ, R17 ;  /* 0x000000ffff107224 */ /* 0x000fe400078e0011 */
[----:B------:R2:W5:Y:S04]  /*5d10*/  LDG.E.CONSTANT R89, desc[UR10][R18.64] ;  /* 0x0000000a12597981 */ /* 0x000568000c1e9900 */
[----:B------:R2:W5:Y:S01]  /*5d20*/  LDG.E.CONSTANT R90, desc[UR10][R18.64+0x4] ;  /* 0x0000040a125a7981 */ /* 0x000562000c1e9900 */
[----:B0-----:R-:W-:-:S03]  /*5d30*/  LEA.HI.X.SX32 R98, R25, R52, 0x1, P0 ;  /* 0x0000003419627211 */ /* 0x001fc600000f0eff */
[----:B------:R2:W5:Y:S01]  /*5d40*/  LDG.E.CONSTANT R91, desc[UR10][R18.64+0x8] ;  /* 0x0000080a125b7981 */ /* 0x000562000c1e9900 */
[----:B------:R-:W-:Y:S01]  /*5d50*/  LEA.HI.X R5, R97, R3, R98, 0x1, P1 ;  /* 0x0000000361057211 */ /* 0x000fe200008f0c62 */
[----:B------:R-:W-:Y:S01]  /*5d60*/  IMAD.MOV.U32 R17, RZ, RZ, R6 ;  /* 0x000000ffff117224 */ /* 0x000fe200078e0006 */
[----:B-1----:R-:W-:Y:S01]  /*5d70*/  F2FP.BF16.F32.PACK_AB R100, R9, R8 ;  /* 0x000000080964723e */ /* 0x002fe200000010ff */
[----:B------:R2:W5:Y:S04]  /*5d80*/  LDG.E.CONSTANT R92, desc[UR10][R18.64+0xc] ;  /* 0x00000c0a125c7981 */ /* 0x000568000c1e9900 */
[----:B------:R2:W5:Y:S04]  /*5d90*/  LDG.E.CONSTANT R7, desc[UR10][R4.64] ;  /* 0x0000000a04077981 */ /* 0x000568000c1e9900 */
[----:B------:R2:W5:Y:S04]  /*5da0*/  LDG.E.CONSTANT R6, desc[UR10][R4.64+0x4] ;  /* 0x0000040a04067981 */ /* 0x000568000c1e9900 */
[----:B------:R2:W5:Y:S04]  /*5db0*/  LDG.E.CONSTANT R9, desc[UR10][R4.64+0x8] ;  /* 0x0000080a04097981 */ /* 0x000568000c1e9900 */
[----:B------:R2:W5:Y:S01]  /*5dc0*/  LDG.E.CONSTANT R98, desc[UR10][R4.64+0xc] ;  /* 0x00000c0a04627981 */ /* 0x000562000c1e9900 */
[----:B------:R-:W-:Y:S01]  /*5dd0*/  ISETP.NE.AND P0, PT, R21, RZ, PT ;  /* 0x000000ff1500720c */ /* 0x000fe20003f05270 */
[----:B------:R-:W-:Y:S01]  /*5de0*/  BSSY B1, `(.L_x_18143) ;  /* 0x0000024000017945 */ /* 0x000fe20003800000 */
[----:B------:R-:W-:-:S02]  /*5df0*/  F2FP.BF16.F32.PACK_AB R107, R11, R10 ;  /* 0x0000000a0b6b723e */ /* 0x000fc400000010ff */
[-C--:B------:R-:W-:Y:S02]  /*5e00*/  IADD3 R101, P1, R47, R14.reuse, RZ ;  /* 0x0000000e2f657210 */ /* 0x080fe40007f3e0ff */
[-C--:B------:R-:W-:Y:S02]  /*5e10*/  IADD3 R99, P2, R49, R14.reuse, RZ ;  /* 0x0000000e31637210 */ /* 0x080fe40007f5e0ff */
[----:B------:R-:W-:-:S05]  /*5e20*/  IADD3 R105, P3, R51, R14, RZ ;  /* 0x0000000e33697210 */ /* 0x000fca0007f7e0ff */
[----:B--2---:R-:W-:Y:S08]  /*5e30*/  @P0 BRA `(.L_x_18144) ;  /* 0x0000000000780947 */ /* 0x004ff00003800000 */
[C---:B------:R-:W-:Y:S01]  /*5e40*/  VIADD R10, R37.reuse, 0xfffffffb ;  /* 0xfffffffb250a7836 */ /* 0x040fe20000000000 */
[C---:B------:R-:W-:Y:S01]  /*5e50*/  IADD3 R11, R37.reuse, -0x4, RZ ;  /* 0xfffffffc250b7810 */ /* 0x040fe20007ffe0ff */
[C---:B------:R-:W-:Y:S01]  /*5e60*/  VIADD R8, R37.reuse, 0xfffffff9 ;  /* 0xfffffff925087836 */ /* 0x040fe20000000000 */
[C---:B------:R-:W-:Y:S01]  /*5e70*/  IADD3 R19, R37.reuse, -0x1, RZ ;  /* 0xffffffff25137810 */ /* 0x040fe20007ffe0ff */
[C---:B------:R-:W-:Y:S01]  /*5e80*/  VIADD R18, R37.reuse, 0xfffffffe ;  /* 0xfffffffe25127836 */ /* 0x040fe20000000000 */
[----:B------:R-:W-:Y:S01]  /*5e90*/  ISETP.GE.AND P6, PT, R10, UR18, PT ;  /* 0x000000120a007c0c */ /* 0x000fe2000bfc6270 */
[----:B------:R-:W-:Y:S01]  /*5ea0*/  VIADD R10, R37, 0xfffffffd ;  /* 0xfffffffd250a7836 */ /* 0x000fe20000000000 */
[----:B------:R-:W-:Y:S02]  /*5eb0*/  ISETP.GE.AND P4, PT, R8, UR18, PT ;  /* 0x0000001208007c0c */ /* 0x000fe4000bf86270 */
[----:B------:R-:W-:Y:S02]  /*5ec0*/  ISETP.GE.AND P5, PT, R11, UR18, PT ;  /* 0x000000120b007c0c */ /* 0x000fe4000bfa6270 */
[----:B-----5:R-:W-:-:S02]  /*5ed0*/  PRMT R8, R6, 0x7632, R8 ;  /* 0x0000763206087816 */ /* 0x020fc40000000008 */
[----:B------:R-:W-:Y:S02]  /*5ee0*/  SEL R11, R6, RZ, !P6 ;  /* 0x000000ff060b7207 */ /* 0x000fe40007000000 */
[----:B------:R-:W-:Y:S02]  /*5ef0*/  ISETP.GE.AND P6, PT, R10, UR18, PT ;  /* 0x000000120a007c0c */ /* 0x000fe4000bfc6270 */
[----:B------:R-:W-:Y:S01]  /*5f00*/  SEL R10, R8, RZ, !P5 ;  /* 0x000000ff080a7207 */ /* 0x000fe20006800000 */
[----:B------:R-:W-:Y:S01]  /*5f10*/  VIADD R8, R37, 0xfffffffa ;  /* 0xfffffffa25087836 */ /* 0x000fe20000000000 */
[----:B------:R-:W-:Y:S02]  /*5f20*/  ISETP.GE.AND P5, PT, R18, UR18, PT ;  /* 0x0000001212007c0c */ /* 0x000fe4000bfa6270 */
[C---:B------:R-:W-:Y:S02]  /*5f30*/  PRMT R6, R9.reuse, 0x7632, R6 ;  /* 0x0000763209067816 */ /* 0x040fe40000000006 */
[----:B------:R-:W-:-:S02]  /*5f40*/  SEL R18, R9, RZ, !P6 ;  /* 0x000000ff09127207 */ /* 0x000fc40007000000 */
[----:B------:R-:W-:Y:S02]  /*5f50*/  SEL R9, R6, RZ, !P5 ;  /* 0x000000ff06097207 */ /* 0x000fe40006800000 */
[----:B------:R-:W-:Y:S02]  /*5f60*/  ISETP.GE.AND P5, PT, R37, UR18, PT ;  /* 0x0000001225007c0c */ /* 0x000fe4000bfa6270 */
[----:B------:R-:W-:Y:S02]  /*5f70*/  ISETP.GE.AND P6, PT, R19, UR18, PT ;  /* 0x0000001213007c0c */ /* 0x000fe4000bfc6270 */
[----:B------:R-:W-:Y:S02]  /*5f80*/  @P4 PRMT R7, RZ, 0x7610, R7 ;  /* 0x00007610ff074816 */ /* 0x000fe40000000007 */
[----:B------:R-:W-:Y:S02]  /*5f90*/  ISETP.GE.AND P4, PT, R8, UR18, PT ;  /* 0x0000001208007c0c */ /* 0x000fe4000bf86270 */
[----:B------:R-:W-:-:S02]  /*5fa0*/  PRMT R6, R7, 0x7632, R6 ;  /* 0x0000763207067816 */ /* 0x000fc40000000006 */
[----:B------:R-:W-:Y:S02]  /*5fb0*/  SEL R19, R98, RZ, !P6 ;  /* 0x000000ff62137207 */ /* 0x000fe40007000000 */
[----:B------:R-:W-:Y:S02]  /*5fc0*/  SEL R8, R6, RZ, !P4 ;  /* 0x000000ff06087207 */ /* 0x000fe40006000000 */
[----:B------:R-:W-:Y:S02]  /*5fd0*/  @P5 PRMT R98, R19, 0x5410, RZ ;  /* 0x0000541013625816 */ /* 0x000fe400000000ff */
[----:B------:R-:W-:Y:S02]  /*5fe0*/  PRMT R6, R11, 0x5410, R10 ;  /* 0x000054100b067816 */ /* 0x000fe4000000000a */
[----:B------:R-:W-:Y:S02]  /*5ff0*/  PRMT R9, R18, 0x5410, R9 ;  /* 0x0000541012097816 */ /* 0x000fe40000000009 */
[----:B------:R-:W-:-:S02]  /*6000*/  @!P5 PRMT R98, R19, 0x7610, R98 ;  /* 0x000076101362d816 */ /* 0x000fc40000000062 */
[----:B------:R-:W-:-:S07]  /*6010*/  PRMT R7, R7, 0x5410, R8 ;  /* 0x0000541007077816 */ /* 0x000fce0000000008 */
.L_x_18144:
[----:B------:R-:W-:Y:S05]  /*6020*/  BSYNC B1 ;  /* 0x0000000000017941 */ /* 0x000fea0003800000 */
.L_x_18143:
[----:B-----5:R-:W-:Y:S01]  /*6030*/  HFMA2.MMA.BF16_V2 R10, R17, R6, -RZ ;  /* 0x00000006110a7235 */ /* 0x020fe200003000ff */
[----:B------:R-:W-:Y:S02]  /*6040*/  HMUL2.BF16_V2 R7, R16, R7 ;  /* 0x0000000710077232 */ /* 0x000fe40000200000 */
[----:B------:R-:W-:Y:S01]  /*6050*/  IMAD.MOV.U32 R18, RZ, RZ, R100 ;  /* 0x000000ffff127224 */ /* 0x000fe200078e0064 */
[----:B------:R-:W-:Y:S02]  /*6060*/  LEA.HI.X.SX32 R102, R47, R52, 0x1, P1 ;  /* 0x000000342f667211 */ /* 0x000fe400008f0eff */
[----:B------:R-:W-:Y:S01]  /*6070*/  LEA R6, P1, R99, R2, 0x1 ;  /* 0x0000000263067211 */ /* 0x000fe200078208ff */
[----:B------:R-:W-:Y:S01]  /*6080*/  IMAD.U32 R97, R7, 0x10000, RZ ;  /* 0x0001000007617824 */ /* 0x000fe200078e00ff */
[----:B------:R-:W-:Y:S01]  /*6090*/  LEA.HI.X.SX32 R100, R49, R52, 0x1, P2 ;  /* 0x0000003431647211 */ /* 0x000fe200010f0eff */
[----:B------:R-:W-:Y:S01]  /*60a0*/  HMUL2.BF16_V2 R9, R18, R9 ;  /* 0x0000000912097232 */ /* 0x000fe20000200000 */
[----:B------:R-:W-:-:S02]  /*60b0*/  PRMT R8, R7, 0x7632, R8 ;  /* 0x0000763207087816 */ /* 0x000fc40000000008 */
[C---:B------:R-:W-:Y:S01]  /*60c0*/  PRMT R11, R10.reuse, 0x7632, R11 ;  /* 0x000076320a0b7816 */ /* 0x040fe2000000000b */
[----:B------:R-:W-:Y:S01]  /*60d0*/  IMAD.U32 R10, R10, 0x10000, RZ ;  /* 0x000100000a0a7824 */ /* 0x000fe200078e00ff */
[-C--:B------:R-:W-:Y:S02]  /*60e0*/  IADD3 R103, P5, R53, R14.reuse, RZ ;  /* 0x0000000e35677210 */ /* 0x080fe40007fbe0ff */
[----:B------:R-:W-:Y:S01]  /*60f0*/  IADD3 R19, P4, R55, R14, RZ ;  /* 0x0000000e37137210 */ /* 0x000fe20007f9e0ff */
[----:B------:R-:W-:Y:S01]  /*6100*/  IMAD.U32 R11, R11, 0x10000, RZ ;  /* 0x000100000b0b7824 */ /* 0x000fe200078e00ff */
[----:B------:R-:W-:Y:S02]  /*6110*/  LEA.HI.X R7, R99, R3, R100, 0x1, P1 ;  /* 0x0000000363077211 */ /* 0x000fe400008f0c64 */
[----:B------:R-:W-:Y:S01]  /*6120*/  LEA R14, P6, R101, R2, 0x1 ;  /* 0x00000002650e7211 */ /* 0x000fe200078c08ff */
[----:B------:R-:W-:Y:S01]  /*6130*/  FADD.FTZ R100, R10, R11 ;  /* 0x0000000b0a647221 */ /* 0x000fe20000010000 */
[----:B------:R-:W-:-:S02]  /*6140*/  SHF.L.U32 R8, R8, 0x10, RZ ;  /* 0x0000001008087819 */ /* 0x000fc400000006ff */
[----:B------:R-:W-:Y:S02]  /*6150*/  PRMT R11, R9, 0x7632, R11 ;  /* 0x00007632090b7816 */ /* 0x000fe4000000000b */
[-C--:B------:R-:W-:Y:S01]  /*6160*/  LEA.HI.X R15, R101, R3.reuse, R102, 0x1, P6 ;  /* 0x00000003650f7211 */ /* 0x080fe200030f0c66 */
[----:B------:R-:W-:Y:S01]  /*6170*/  FADD.FTZ R99, R97, R8 ;  /* 0x0000000861637221 */ /* 0x000fe20000010000 */
[----:B------:R-:W-:Y:S01]  /*6180*/  LEA.HI.X.SX32 R104, R53, R52, 0x1, P5 ;  /* 0x0000003435687211 */ /* 0x000fe200028f0eff */
[----:B------:R-:W-:Y:S01]  /*6190*/  IMAD.U32 R101, R9, 0x10000, RZ ;  /* 0x0001000009657824 */ /* 0x000fe200078e00ff */
[----:B------:R-:W-:Y:S01]  /*61a0*/  SHF.L.U32 R102, R11, 0x10, RZ ;  /* 0x000000100b667819 */ /* 0x000fe200000006ff */
[----:B------:R-:W-:Y:S01]  /*61b0*/  IMAD.MOV.U32 R97, RZ, RZ, R107 ;  /* 0x000000ffff617224 */ /* 0x000fe200078e006b */
[-C--:B------:R-:W-:Y:S01]  /*61c0*/  LEA R8, P1, R105, R2.reuse, 0x1 ;  /* 0x0000000269087211 */ /* 0x080fe200078208ff */
[----:B------:R-:W-:Y:S01]  /*61d0*/  FADD.FTZ R100, R99, R100 ;  /* 0x0000006463647221 */ /* 0x000fe20000010000 */
[----:B------:R-:W-:Y:S01]  /*61e0*/  LEA R10, P2, R103, R2, 0x1 ;  /* 0x00000002670a7211 */ /* 0x000fe200078408ff */
[----:B------:R-:W-:Y:S01]  /*61f0*/  FADD.FTZ R101, R101, R102 ;  /* 0x0000006665657221 */ /* 0x000fe20000010000 */
[----:B------:R-:W-:Y:S01]  /*6200*/  LEA.HI.X.SX32 R106, R51, R52, 0x1, P3 ;  /* 0x00000034336a7211 */ /* 0x000fe200018f0eff */
[----:B------:R0:W5:Y:S01]  /*6210*/  LDG.E.CONSTANT R102, desc[UR10][R4.64+0x204] ;  /* 0x0002040a04667981 */ /* 0x000162000c1e9900 */
[-C--:B------:R-:W-:Y:S01]  /*6220*/  LEA.HI.X R11, R103, R3.reuse, R104, 0x1, P2 ;  /* 0x00000003670b7211 */ /* 0x080fe200010f0c68 */
[----:B------:R-:W-:Y:S01]  /*6230*/  HFMA2.MMA.BF16_V2 R98, R97, R98, -RZ ;  /* 0x0000006261627235 */ /* 0x000fe200003000ff */
[----:B------:R-:W-:Y:S01]  /*6240*/  LEA.HI.X R9, R105, R3, R106, 0x1, P1 ;  /* 0x0000000369097211 */ /* 0x000fe200008f0c6a */
[----:B------:R0:W5:Y:S04]  /*6250*/  LDG.E.CONSTANT R103, desc[UR10][R4.64+0x200] ;  /* 0x0002000a04677981 */ /* 0x000168000c1e9900 */
[----:B------:R0:W5:Y:S04]  /*6260*/  LDG.E.CONSTANT R105, desc[UR10][R4.64+0x208] ;  /* 0x0002080a04697981 */ /* 0x000168000c1e9900 */
[----:B------:R0:W5:Y:S01]  /*6270*/  LDG.E.CONSTANT R104, desc[UR10][R4.64+0x20c] ;  /* 0x00020c0a04687981 */ /* 0x000162000c1e9900 */
[C---:B------:R-:W-:Y:S01]  /*6280*/  PRMT R99, R98.reuse, 0x7632, R99 ;  /* 0x0000763262637816 */ /* 0x040fe20000000063 */
[----:B------:R-:W-:Y:S01]  /*6290*/  BSSY B1, `(.L_x_18145) ;  /* 0x0000022000017945 */ /* 0x000fe20003800000 */
[----:B------:R-:W-:-:S03]  /*62a0*/  IMAD.U32 R98, R98, 0x10000, RZ ;  /* 0x0001000062627824 */ /* 0x000fc600078e00ff */
[----:B------:R-:W-:Y:S01]  /*62b0*/  IMAD.U32 R99, R99, 0x10000, RZ ;  /* 0x0001000063637824 */ /* 0x000fe200078e00ff */
[----:B------:R-:W-:Y:S06]  /*62c0*/  @P0 BRA `(.L_x_18146) ;  /* 0x0000000000780947 */ /* 0x000fec0003800000 */
[C---:B0-----:R-:W-:Y:S01]  /*62d0*/  IADD3 R4, R37.reuse, -0x7, RZ ;  /* 0xfffffff925047810 */ /* 0x041fe20007ffe0ff */
[C---:B------:R-:W-:Y:S02]  /*62e0*/  VIADD R5, R37.reuse, 0xfffffffb ;  /* 0xfffffffb25057836 */ /* 0x040fe40000000000 */
[C---:B------:R-:W-:Y:S01]  /*62f0*/  VIADD R106, R37.reuse, 0xfffffffc ;  /* 0xfffffffc256a7836 */ /* 0x040fe20000000000 */
[----:B------:R-:W-:Y:S01]  /*6300*/  ISETP.GE.AND P1, PT, R4, UR18, PT ;  /* 0x0000001204007c0c */ /* 0x000fe2000bf26270 */
[----:B------:R-:W-:Y:S01]  /*6310*/  VIADD R4, R37, 0xfffffffd ;  /* 0xfffffffd25047836 */ /* 0x000fe20000000000 */
[----:B------:R-:W-:Y:S02]  /*6320*/  ISETP.GE.AND P5, PT, R5, UR18, PT ;  /* 0x0000001205007c0c */ /* 0x000fe4000bfa6270 */
[----:B------:R-:W-:Y:S02]  /*6330*/  IADD3 R5, R37, -0x2, RZ ;  /* 0xfffffffe25057810 */ /* 0x000fe40007ffe0ff */
[----:B------:R-:W-:-:S02]  /*6340*/  ISETP.GE.AND P2, PT, R4, UR18, PT ;  /* 0x0000001204007c0c */ /* 0x000fc4000bf46270 */
[----:B------:R-:W-:Y:S01]  /*6350*/  ISETP.GE.AND P6, PT, R106, UR18, PT ;  /* 0x000000126a007c0c */ /* 0x000fe2000bfc6270 */
[----:B------:R-:W-:Y:S01]  /*6360*/  VIADD R106, R37, 0xffffffff ;  /* 0xffffffff256a7836 */ /* 0x000fe20000000000 */
[C---:B-----5:R-:W-:Y:S02]  /*6370*/  PRMT R4, R102.reuse, 0x7632, R4 ;  /* 0x0000763266047816 */ /* 0x060fe40000000004 */
[----:B------:R-:W-:Y:S02]  /*6380*/  ISETP.GE.AND P3, PT, R5, UR18, PT ;  /* 0x0000001205007c0c */ /* 0x000fe4000bf66270 */
[----:B------:R-:W-:Y:S02]  /*6390*/  SEL R5, R102, RZ, !P5 ;  /* 0x000000ff66057207 */ /* 0x000fe40006800000 */
[----:B------:R-:W-:Y:S02]  /*63a0*/  SEL R102, R4, RZ, !P6 ;  /* 0x000000ff04667207 */ /* 0x000fe40007000000 */
[----:B------:R-:W-:-:S02]  /*63b0*/  ISETP.GE.AND P6, PT, R37, UR18, PT ;  /* 0x0000001225007c0c */ /* 0x000fc4000bfc6270 */
[----:B------:R-:W-:Y:S01]  /*63c0*/  ISETP.GE.AND P5, PT, R106, UR18, PT ;  /* 0x000000126a007c0c */ /* 0x000fe2000bfa6270 */
[----:B------:R-:W-:Y:S01]  /*63d0*/  VIADD R106, R37, 0xfffffffa ;  /* 0xfffffffa256a7836 */ /* 0x000fe20000000000 */
[----:B------:R-:W-:Y:S02]  /*63e0*/  @P1 PRMT R103, RZ, 0x7610, R103 ;  /* 0x00007610ff671816 */ /* 0x000fe40000000067 */
[----:B------:R-:W-:Y:S02]  /*63f0*/  SEL R107, R104, RZ, !P5 ;  /* 0x000000ff686b7207 */ /* 0x000fe40006800000 */
[----:B------:R-:W-:Y:S02]  /*6400*/  ISETP.GE.AND P1, PT, R106, UR18, PT ;  /* 0x000000126a007c0c */ /* 0x000fe4000bf26270 */
[----:B------:R-:W-:Y:S02]  /*6410*/  PRMT R106, R105, 0x7632, R106 ;  /* 0x00007632696a7816 */ /* 0x000fe4000000006a */
[----:B------:R-:W-:-:S02]  /*6420*/  PRMT R4, R103, 0x7632, R4 ;  /* 0x0000763267047816 */ /* 0x000fc40000000004 */
        /* <DEDUP_REMOVED lines=8> */
.L_x_18146:
[----:B------:R-:W-:Y:S05]  /*64b0*/  BSYNC B1 ;  /* 0x0000000000017941 */ /* 0x000fea0003800000 */
.L_x_18145:
[----:B------:R-:W-:Y:S01]  /*64c0*/  FADD.FTZ R99, R98, R99 ;  /* 0x0000006362637221 */ /* 0x000fe20000010000 */
[----:B-----5:R-:W-:Y:S01]  /*64d0*/  HFMA2.MMA.BF16_V2 R98, R17, R102, -RZ ;  /* 0x0000006611627235 */ /* 0x020fe200003000ff */
[----:B------:R-:W-:Y:S02]  /*64e0*/  HMUL2.BF16_V2 R102, R18, R105 ;  /* 0x0000006912667232 */ /* 0x000fe40000200000 */
[----:B------:R-:W-:Y:S01]  /*64f0*/  FADD.FTZ R100, R100, R101 ;  /* 0x0000006564647221 */ /* 0x000fe20000010000 */
[----:B0-----:R-:W-:Y:S01]  /*6500*/  HMUL2.BF16_V2 R4, R16, R103 ;  /* 0x0000006710047232 */ /* 0x001fe20000200000 */
[----:B------:R0:W5:Y:S01]  /*6510*/  LDG.E.CONSTANT R107, desc[UR10][R14.64+0x8] ;  /* 0x0000080a0e6b7981 */ /* 0x000162000c1e9900 */
[----:B------:R-:W-:Y:S01]  /*6520*/  HFMA2.MMA.BF16_V2 R104, R97, R104, -RZ ;  /* 0x0000006861687235 */ /* 0x000fe200003000ff */
[C---:B------:R-:W-:Y:S01]  /*6530*/  PRMT R103, R102.reuse, 0x7632, R103 ;  /* 0x0000763266677816 */ /* 0x040fe20000000067 */
[----:B------:R-:W-:Y:S02]  /*6540*/  IMAD.U32 R102, R102, 0x10000, RZ ;  /* 0x0001000066667824 */ /* 0x000fe400078e00ff */
[----:B------:R-:W-:Y:S01]  /*6550*/  FADD.FTZ R99, R100, R99 ;  /* 0x0000006364637221 */ /* 0x000fe20000010000 */
[----:B------:R-:W-:Y:S01]  /*6560*/  PRMT R5, R4, 0x7632, R5 ;  /* 0x0000763204057816 */ /* 0x000fe20000000005 */
[----:B------:R0:W5:Y:S01]  /*6570*/  LDG.E.CONSTANT R100, desc[UR10][R14.64+0x4] ;  /* 0x0000040a0e647981 */ /* 0x000162000c1e9900 */
[----:B------:R-:W-:Y:S01]  /*6580*/  PRMT R101, R98, 0x7632, R101 ;  /* 0x0000763262657816 */ /* 0x000fe20000000065 */
[----:B------:R-:W-:Y:S01]  /*6590*/  IMAD.U32 R4, R4, 0x10000, RZ ;  /* 0x0001000004047824 */ /* 0x000fe200078e00ff */
[----:B------:R-:W-:Y:S01]  /*65a0*/  SHF.L.U32 R103, R103, 0x10, RZ ;  /* 0x0000001067677819 */ /* 0x000fe200000006ff */
[----:B------:R-:W-:Y:S01]  /*65b0*/  IMAD.U32 R105, R98, 0x10000, RZ ;  /* 0x0001000062697824 */ /* 0x000fe200078e00ff */
[----:B------:R-:W-:Y:S01]  /*65c0*/  SHF.L.U32 R5, R5, 0x10, RZ ;  /* 0x0000001005057819 */ /* 0x000fe200000006ff */
[----:B------:R-:W-:-:S02]  /*65d0*/  IMAD.U32 R106, R101, 0x10000, RZ ;  /* 0x00010000656a7824 */ /* 0x000fc400078e00ff */
[----:B------:R-:W-:Y:S01]  /*65e0*/  FADD.FTZ R103, R102, R103 ;  /* 0x0000006766677221 */ /* 0x000fe20000010000 */
[----:B------:R0:W5:Y:S01]  /*65f0*/  LDG.E.CONSTANT R101, desc[UR10][R14.64] ;  /* 0x0000000a0e657981 */ /* 0x000162000c1e9900 */
[--C-:B------:R-:W-:Y:S01]  /*6600*/  FADD.FTZ R98, R4, R5.reuse ;  /* 0x0000000504627221 */ /* 0x100fe20000010000 */
[C---:B------:R-:W-:Y:S01]  /*6610*/  PRMT R4, R104.reuse, 0x7610, R4 ;  /* 0x0000761068047816 */ /* 0x040fe20000000004 */
[----:B------:R-:W-:Y:S01]  /*6620*/  BSSY B1, `(.L_x_18147) ;  /* 0x0000025000017945 */ /* 0x000fe20003800000 */
[----:B------:R0:W5:Y:S01]  /*6630*/  LDG.E.CONSTANT R102, desc[UR10][R14.64+0xc] ;  /* 0x00000c0a0e667981 */ /* 0x000162000c1e9900 */
[----:B------:R-:W-:Y:S01]  /*6640*/  PRMT R5, R104, 0x7632, R5 ;  /* 0x0000763268057816 */ /* 0x000fe20000000005 */
[----:B------:R-:W-:Y:S01]  /*6650*/  FADD.FTZ R105, R105, R106 ;  /* 0x0000006a69697221 */ /* 0x000fe20000010000 */
[----:B------:R-:W-:-:S03]  /*6660*/  IMAD.U32 R4, R4, 0x10000, RZ ;  /* 0x0001000004047824 */ /* 0x000fc600078e00ff */
[----:B------:R-:W-:Y:S01]  /*6670*/  IMAD.U32 R5, R5, 0x10000, RZ ;  /* 0x0001000005057824 */ /* 0x000fe200078e00ff */
[----:B------:R-:W-:Y:S06]  /*6680*/  @P0 BRA `(.L_x_18148) ;  /* 0x0000000000780947 */ /* 0x000fec0003800000 */
[C---:B0-----:R-:W-:Y:S01]  /*6690*/  VIADD R14, R37.reuse, 0xfffffff9 ;  /* 0xfffffff9250e7836 */ /* 0x041fe20000000000 */
[C---:B------:R-:W-:Y:S01]  /*66a0*/  IADD3 R15, R37.reuse, -0x5, RZ ;  /* 0xfffffffb250f7810 */ /* 0x040fe20007ffe0ff */
[----:B------:R-:W-:-:S03]  /*66b0*/  VIADD R104, R37, 0xfffffffc ;  /* 0xfffffffc25687836 */ /* 0x000fc60000000000 */
[----:B------:R-:W-:Y:S01]  /*66c0*/  ISETP.GE.AND P1, PT, R14, UR18, PT ;  /* 0x000000120e007c0c */ /* 0x000fe2000bf26270 */
[----:B------:R-:W-:Y:S01]  /*66d0*/  VIADD R14, R37, 0xfffffffd ;  /* 0xfffffffd250e7836 */ /* 0x000fe20000000000 */
[----:B------:R-:W-:Y:S01]  /*66e0*/  ISETP.GE.AND P5, PT, R15, UR18, PT ;  /* 0x000000120f007c0c */ /* 0x000fe2000bfa6270 */
[----:B------:R-:W-:Y:S01]  /*66f0*/  VIADD R15, R37, 0xfffffffe ;  /* 0xfffffffe250f7836 */ /* 0x000fe20000000000 */
[----:B------:R-:W-:Y:S02]  /*6700*/  ISETP.GE.AND P6, PT, R104, UR18, PT ;  /* 0x0000001268007c0c */ /* 0x000fe4000bfc6270 */
[----:B------:R-:W-:Y:S02]  /*6710*/  ISETP.GE.AND P2, PT, R14, UR18, PT ;  /* 0x000000120e007c0c */ /* 0x000fe4000bf46270 */
[----:B-----5:R-:W-:Y:S02]  /*6720*/  PRMT R14, R100, 0x7632, R14 ;  /* 0x00007632640e7816 */ /* 0x020fe4000000000e */
[----:B------:R-:W-:-:S02]  /*6730*/  ISETP.GE.AND P3, PT, R15, UR18, PT ;  /* 0x000000120f007c0c */ /* 0x000fc4000bf66270 */
[C---:B------:R-:W-:Y:S02]  /*6740*/  IADD3 R104, R37.reuse, -0x1, RZ ;  /* 0xffffffff25687810 */ /* 0x040fe40007ffe0ff */
[----:B------:R-:W-:Y:S02]  /*6750*/  SEL R15, R100, RZ, !P5 ;  /* 0x000000ff640f7207 */ /* 0x000fe40006800000 */
[----:B------:R-:W-:Y:S02]  /*6760*/  SEL R100, R14, RZ, !P6 ;  /* 0x000000ff0e647207 */ /* 0x000fe40007000000 */
[C---:B------:R-:W-:Y:S02]  /*6770*/  ISETP.GE.AND P6, PT, R37.reuse, UR18, PT ;  /* 0x0000001225007c0c */ /* 0x040fe4000bfc6270 */
[----:B------:R-:W-:Y:S01]  /*6780*/  ISETP.GE.AND P5, PT, R104, UR18, PT ;  /* 0x0000001268007c0c */ /* 0x000fe2000bfa6270 */
[----:B------:R-:W-:Y:S01]  /*6790*/  VIADD R104, R37, 0xfffffffa ;  /* 0xfffffffa25687836 */ /* 0x000fe20000000000 */
[----:B------:R-:W-:-:S02]  /*67a0*/  @P1 PRMT R101, RZ, 0x7610, R101 ;  /* 0x00007610ff651816 */ /* 0x000fc40000000065 */
[----:B------:R-:W-:Y:S02]  /*67b0*/  SEL R109, R102, RZ, !P5 ;  /* 0x000000ff666d7207 */ /* 0x000fe40006800000 */
[----:B------:R-:W-:Y:S02]  /*67c0*/  ISETP.GE.AND P1, PT, R104, UR18, PT ;  /* 0x0000001268007c0c */ /* 0x000fe4000bf26270 */
[----:B------:R-:W-:Y:S02]  /*67d0*/  PRMT R104, R107, 0x7632, R104 ;  /* 0x000076326b687816 */ /* 0x000fe40000000068 */
[----:B------:R-:W-:Y:S02]  /*67e0*/  PRMT R14, R101, 0x7632, R14 ;  /* 0x00007632650e7816 */ /* 0x000fe4000000000e */
        /* <DEDUP_REMOVED lines=8> */
.L_x_18148:
[----:B------:R-:W-:Y:S05]  /*6870*/  BSYNC B1 ;  /* 0x0000000000017941 */ /* 0x000fea0003800000 */
.L_x_18147:
[----:B-----5:R-:W-:Y:S01]  /*6880*/  HMUL2.BF16_V2 R101, R16, R101 ;  /* 0x0000006510657232 */ /* 0x020fe20000200000 */
[----:B0-----:R-:W-:Y:S01]  /*6890*/  HFMA2.MMA.BF16_V2 R15, R17, R100, -RZ ;  /* 0x00000064110f7235 */ /* 0x001fe200003000ff */
[----:B------:R-:W-:Y:S01]  /*68a0*/  FADD.FTZ R5, R4, R5 ;  /* 0x0000000504057221 */ /* 0x000fe20000010000 */
[----:B------:R-:W-:Y:S01]  /*68b0*/  HFMA2.MMA.BF16_V2 R102, R97, R102, -RZ ;  /* 0x0000006661667235 */ /* 0x000fe200003000ff */
[----:B------:R-:W-:Y:S01]  /*68c0*/  FADD.FTZ R98, R98, R105 ;  /* 0x0000006962627221 */ /* 0x000fe20000010000 */
[----:B------:R-:W-:Y:S01]  /*68d0*/  PRMT R4, R101, 0x7610, R4 ;  /* 0x0000761065047816 */ /* 0x000fe20000000004 */
[----:B------:R-:W-:Y:S01]  /*68e0*/  FADD.FTZ R22, R99, R22 ;  /* 0x0000001663167221 */ /* 0x000fe20000010000 */
[----:B------:R-:W-:Y:S01]  /*68f0*/  PRMT R14, R101, 0x7632, R14 ;  /* 0x00007632650e7816 */ /* 0x000fe2000000000e */
[----:B------:R0:W5:Y:S01]  /*6900*/  LDG.E.CONSTANT R99, desc[UR10][R6.64+0x8] ;  /* 0x0000080a06637981 */ /* 0x000162000c1e9900 */
[----:B------:R-:W-:Y:S01]  /*6910*/  LEA R2, P1, R19, R2, 0x1 ;  /* 0x0000000213027211 */ /* 0x000fe200078208ff */
[----:B------:R-:W-:Y:S01]  /*6920*/  IMAD.U32 R4, R4, 0x10000, RZ ;  /* 0x0001000004047824 */ /* 0x000fe200078e00ff */
[C---:B------:R-:W-:Y:S01]  /*6930*/  PRMT R100, R15.reuse, 0x7632, R100 ;  /* 0x000076320f647816 */ /* 0x040fe20000000064 */
[----:B------:R-:W-:Y:S01]  /*6940*/  IMAD.U32 R105, R14, 0x10000, RZ ;  /* 0x000100000e697824 */ /* 0x000fe200078e00ff */
[----:B------:R-:W-:Y:S01]  /*6950*/  SHF.L.U32 R15, R15, 0x10, RZ ;  /* 0x000000100f0f7819 */ /* 0x000fe200000006ff */
[----:B------:R-:W-:Y:S01]  /*6960*/  HMUL2.BF16_V2 R107, R18, R107 ;  /* 0x0000006b126b7232 */ /* 0x000fe20000200000 */
[----:B------:R-:W-:Y:S01]  /*6970*/  PRMT R14, R102, 0x7632, R14 ;  /* 0x00007632660e7816 */ /* 0x000fe2000000000e */
[----:B------:R-:W-:Y:S01]  /*6980*/  FADD.FTZ R105, R4, R105 ;  /* 0x0000006904697221 */ /* 0x000fe20000010000 */
[----:B------:R-:W-:Y:S01]  /*6990*/  IMAD.U32 R100, R100, 0x10000, RZ ;  /* 0x0001000064647824 */ /* 0x000fe200078e00ff */
[----:B------:R-:W-:Y:S01]  /*69a0*/  PRMT R4, R102, 0x7610, R4 ;  /* 0x0000761066047816 */ /* 0x000fe20000000004 */
[----:B------:R-:W-:Y:S01]  /*69b0*/  FADD.FTZ R98, R98, R103 ;  /* 0x0000006762627221 */ /* 0x000fe20000010000 */
[----:B------:R-:W-:Y:S01]  /*69c0*/  LEA.HI.X.SX32 R52, R55, R52, 0x1, P4 ;  /* 0x0000003437347211 */ /* 0x000fe200020f0eff */
[----:B------:R-:W-:Y:S01]  /*69d0*/  FADD.FTZ R100, R15, R100 ;  /* 0x000000640f647221 */ /* 0x000fe20000010000 */
[----:B------:R-:W-:Y:S01]  /*69e0*/  SHF.L.U32 R4, R4, 0x10, RZ ;  /* 0x0000001004047819 */ /* 0x000fe200000006ff */
[----:B------:R-:W-:Y:S01]  /*69f0*/  IMAD.U32 R15, R14, 0x10000, RZ ;  /* 0x000100000e0f7824 */ /* 0x000fe200078e00ff */
[----:B------:R-:W-:Y:S01]  /*6a00*/  LEA.HI.X R3, R19, R3, R52, 0x1, P1 ;  /* 0x0000000313037211 */ /* 0x000fe200008f0c34 */
[----:B------:R0:W5:Y:S01]  /*6a10*/  LDG.E.CONSTANT R14, desc[UR10][R6.64+0xc] ;  /* 0x00000c0a060e7981 */ /* 0x000162000c1e9900 */
[C---:B------:R-:W-:Y:S01]  /*6a20*/  PRMT R101, R107.reuse, 0x7610, R101 ;  /* 0x000076106b657816 */ /* 0x040fe20000000065 */
[----:B------:R-:W-:Y:S01]  /*6a30*/  FADD.FTZ R15, R4, R15 ;  /* 0x0000000f040f7221 */ /* 0x000fe20000010000 */
[----:B------:R-:W-:Y:S01]  /*6a40*/  PRMT R104, R107, 0x7632, R104 ;  /* 0x000076326b687816 */ /* 0x000fe20000000068 */
[----:B------:R0:W5:Y:S01]  /*6a50*/  LDG.E.CONSTANT R19, desc[UR10][R6.64] ;  /* 0x0000000a06137981 */ /* 0x000162000c1e9900 */
[----:B------:R-:W-:Y:S01]  /*6a60*/  FADD.FTZ R100, R105, R100 ;  /* 0x0000006469647221 */ /* 0x000fe20000010000 */
[----:B------:R-:W-:Y:S01]  /*6a70*/  IMAD.U32 R101, R101, 0x10000, RZ ;  /* 0x0001000065657824 */ /* 0x000fe200078e00ff */
[----:B------:R-:W-:Y:S01]  /*6a80*/  BSSY B1, `(.L_x_18149) ;  /* 0x0000026000017945 */ /* 0x000fe20003800000 */
[----:B------:R0:W5:Y:S01]  /*6a90*/  LDG.E.CONSTANT R4, desc[UR10][R6.64+0x4] ;  /* 0x0000040a06047981 */ /* 0x000162000c1e9900 */
[----:B------:R-:W-:-:S02]  /*6aa0*/  IMAD.U32 R104, R104, 0x10000, RZ ;  /* 0x0001000068687824 */ /* 0x000fc400078e00ff */
[----:B------:R-:W-:Y:S02]  /*6ab0*/  FADD.FTZ R5, R98, R5 ;  /* 0x0000000562057221 */ /* 0x000fe40000010000 */
[----:B------:R-:W-:-:S04]  /*6ac0*/  FADD.FTZ R101, R101, R104 ;  /* 0x0000006865657221 */ /* 0x000fc80000010000 */
[----:B------:R-:W-:-:S04]  /*6ad0*/  FADD.FTZ R100, R100, R101 ;  /* 0x0000006564647221 */ /* 0x000fc80000010000 */
[----:B------:R-:W-:Y:S01]  /*6ae0*/  FADD.FTZ R15, R100, R15 ;  /* 0x0000000f640f7221 */ /* 0x000fe20000010000 */
[----:B0-----:R-:W-:Y:S06]  /*6af0*/  @P0 BRA `(.L_x_18150) ;  /* 0x0000000000780947 */ /* 0x001fec0003800000 */
[C---:B------:R-:W-:Y:S01]  /*6b00*/  VIADD R6, R37.reuse, 0xfffffff9 ;  /* 0xfffffff925067836 */ /* 0x040fe20000000000 */
[C---:B------:R-:W-:Y:S01]  /*6b10*/  IADD3 R52, R37.reuse, -0x4, RZ ;  /* 0xfffffffc25347810 */ /* 0x040fe20007ffe0ff */
[C---:B------:R-:W-:Y:S02]  /*6b20*/  VIADD R7, R37.reuse, 0xfffffffb ;  /* 0xfffffffb25077836 */ /* 0x040fe40000000000 */
[C---:B------:R-:W-:Y:S01]  /*6b30*/  VIADD R98, R37.reuse, 0xffffffff ;  /* 0xffffffff25627836 */ /* 0x040fe20000000000 */
[----:B------:R-:W-:Y:S01]  /*6b40*/  ISETP.GE.AND P5, PT, R6, UR18, PT ;  /* 0x0000001206007c0c */ /* 0x000fe2000bfa6270 */
[----:B------:R-:W-:Y:S01]  /*6b50*/  VIADD R6, R37, 0xfffffffd ;  /* 0xfffffffd25067836 */ /* 0x000fe20000000000 */
[----:B------:R-:W-:Y:S01]  /*6b60*/  ISETP.GE.AND P1, PT, R7, UR18, PT ;  /* 0x0000001207007c0c */ /* 0x000fe2000bf26270 */
[----:B------:R-:W-:Y:S01]  /*6b70*/  VIADD R7, R37, 0xfffffffe ;  /* 0xfffffffe25077836 */ /* 0x000fe20000000000 */
[----:B------:R-:W-:Y:S02]  /*6b80*/  ISETP.GE.AND P6, PT, R52, UR18, PT ;  /* 0x0000001234007c0c */ /* 0x000fe4000bfc6270 */
[----:B-----5:R-:W-:-:S02]  /*6b90*/  SEL R52, R4, RZ, !P1 ;  /* 0x000000ff04347207 */ /* 0x020fc40004800000 */
[C---:B------:R-:W-:Y:S02]  /*6ba0*/  ISETP.GE.AND P1, PT, R37.reuse, UR18, PT ;  /* 0x0000001225007c0c */ /* 0x040fe4000bf26270 */
[----:B------:R-:W-:Y:S02]  /*6bb0*/  ISETP.GE.AND P4, PT, R6, UR18, PT ;  /* 0x0000001206007c0c */ /* 0x000fe4000bf86270 */
[----:B------:R-:W-:Y:S02]  /*6bc0*/  PRMT R6, R4, 0x7632, R6 ;  /* 0x0000763204067816 */ /* 0x000fe40000000006 */
[----:B------:R-:W-:Y:S02]  /*6bd0*/  ISETP.GE.AND P2, PT, R98, UR18, PT ;  /* 0x0000001262007c0c */ /* 0x000fe4000bf46270 */
[----:B------:R-:W-:Y:S02]  /*6be0*/  IADD3 R98, R37, -0x6, RZ ;  /* 0xfffffffa25627810 */ /* 0x000fe40007ffe0ff */
[----:B------:R-:W-:-:S02]  /*6bf0*/  @P5 PRMT R19, RZ, 0x7610, R19 ;  /* 0x00007610ff135816 */ /* 0x000fc40000000013 */
[----:B------:R-:W-:Y:S02]  /*6c00*/  ISETP.GE.AND P3, PT, R7, UR18, PT ;  /* 0x0000001207007c0c */ /* 0x000fe4000bf66270 */
[----:B------:R-:W-:Y:S02]  /*6c10*/  SEL R7, R6, RZ, !P6 ;  /* 0x000000ff06077207 */ /* 0x000fe40007000000 */
[----:B------:R-:W-:Y:S02]  /*6c20*/  PRMT R6, R99, 0x7632, R6 ;  /* 0x0000763263067816 */ /* 0x000fe40000000006 */
[----:B------:R-:W-:Y:S02]  /*6c30*/  ISETP.GE.AND P6, PT, R98, UR18, PT ;  /* 0x0000001262007c0c */ /* 0x000fe4000bfc6270 */
        /* <DEDUP_REMOVED lines=10> */
.L_x_18150:
[----:B------:R-:W-:Y:S05]  /*6ce0*/  BSYNC B1 ;  /* 0x0000000000017941 */ /* 0x000fea0003800000 */
.L_x_18149:
[----:B------:R-:W-:Y:S01]  /*6cf0*/  FADD.FTZ R26, R15, R26 ;  /* 0x0000001a0f1a7221 */ /* 0x000fe20000010000 */
[----:B-----5:R-:W-:Y:S01]  /*6d00*/  HMUL2.BF16_V2 R15, R18, R99 ;  /* 0x00000063120f7232 */ /* 0x020fe20000200000 */
[----:B------:R0:W5:Y:S01]  /*6d10*/  LDG.E.CONSTANT R52, desc[UR10][R8.64+0x4] ;  /* 0x0000040a08347981 */ /* 0x000162000c1e9900 */
[----:B------:R-:W-:Y:S01]  /*6d20*/  HFMA2.MMA.BF16_V2 R6, R17, R4, -RZ ;  /* 0x0000000411067235 */ /* 0x000fe200003000ff */
[----:B------:R-:W-:Y:S02]  /*6d30*/  HMUL2.BF16_V2 R19, R16, R19 ;  /* 0x0000001310137232 */ /* 0x000fe40000200000 */
[----:B------:R-:W-:Y:S01]  /*6d40*/  FADD.FTZ R24, R5, R24 ;  /* 0x0000001805187221 */ /* 0x000fe20000010000 */
[----:B------:R0:W5:Y:S04]  /*6d50*/  LDG.E.CONSTANT R99, desc[UR10][R8.64] ;  /* 0x0000000a08637981 */ /* 0x000168000c1e9900 */
        /* <DEDUP_REMOVED lines=8> */
[C---:B0-----:R-:W-:Y:S02]  /*6de0*/  VIADD R9, R37.reuse, 0xfffffffb ;  /* 0xfffffffb25097836 */ /* 0x041fe40000000000 */
[C---:B------:R-:W-:Y:S02]  /*6df0*/  VIADD R8, R37.reuse, 0xfffffff9 ;  /* 0xfffffff925087836 */ /* 0x040fe40000000000 */
[----:B------:R-:W-:Y:S01]  /*6e00*/  VIADD R100, R37, 0xfffffffc ;  /* 0xfffffffc25647836 */ /* 0x000fe20000000000 */
[----:B------:R-:W-:Y:S01]  /*6e10*/  ISETP.GE.AND P1, PT, R9, UR18, PT ;  /* 0x0000001209007c0c */ /* 0x000fe2000bf26270 */
[C---:B------:R-:W-:Y:S01]  /*6e20*/  VIADD R9, R37.reuse, 0xfffffffe ;  /* 0xfffffffe25097836 */ /* 0x040fe20000000000 */
[----:B------:R-:W-:Y:S01]  /*6e30*/  ISETP.GE.AND P5, PT, R8, UR18, PT ;  /* 0x0000001208007c0c */ /* 0x000fe2000bfa6270 */
[C---:B------:R-:W-:Y:S01]  /*6e40*/  VIADD R102, R37.reuse, 0xffffffff ;  /* 0xffffffff25667836 */ /* 0x040fe20000000000 */
[----:B------:R-:W-:Y:S02]  /*6e50*/  IADD3 R8, R37, -0x3, RZ ;  /* 0xfffffffd25087810 */ /* 0x000fe40007ffe0ff */
[----:B------:R-:W-:-:S02]  /*6e60*/  ISETP.GE.AND P3, PT, R9, UR18, PT ;  /* 0x0000001209007c0c */ /* 0x000fc4000bf66270 */
[----:B-----5:R-:W-:Y:S02]  /*6e70*/  SEL R9, R52, RZ, !P1 ;  /* 0x000000ff34097207 */ /* 0x020fe40004800000 */
[C---:B------:R-:W-:Y:S02]  /*6e80*/  ISETP.GE.AND P1, PT, R37.reuse, UR18, PT ;  /* 0x0000001225007c0c */ /* 0x040fe4000bf26270 */
[----:B------:R-:W-:Y:S01]  /*6e90*/  ISETP.GE.AND P6, PT, R100, UR18, PT ;  /* 0x0000001264007c0c */ /* 0x000fe2000bfc6270 */
[----:B------:R-:W-:Y:S01]  /*6ea0*/  VIADD R100, R37, 0xfffffffa ;  /* 0xfffffffa25647836 */ /* 0x000fe20000000000 */
[----:B------:R-:W-:Y:S02]  /*6eb0*/  ISETP.GE.AND P4, PT, R8, UR18, PT ;  /* 0x0000001208007c0c */ /* 0x000fe4000bf86270 */
[----:B------:R-:W-:Y:S02]  /*6ec0*/  PRMT R8, R52, 0x7632, R8 ;  /* 0x0000763234087816 */ /* 0x000fe40000000008 */
[----:B------:R-:W-:-:S02]  /*6ed0*/  ISETP.GE.AND P2, PT, R102, UR18, PT ;  /* 0x0000001266007c0c */ /* 0x000fc4000bf46270 */
[----:B------:R-:W-:Y:S02]  /*6ee0*/  @P5 PRMT R99, RZ, 0x7610, R99 ;  /* 0x00007610ff635816 */ /* 0x000fe40000000063 */
[----:B------:R-:W-:Y:S02]  /*6ef0*/  SEL R52, R8, RZ, !P6 ;  /* 0x000000ff08347207 */ /* 0x000fe40007000000 */
[----:B------:R-:W-:Y:S02]  /*6f00*/  ISETP.GE.AND P6, PT, R100, UR18, PT ;  /* 0x0000001264007c0c */ /* 0x000fe4000bfc6270 */
        /* <DEDUP_REMOVED lines=11> */
.L_x_18152:
[----:B------:R-:W-:Y:S05]  /*6fc0*/  BSYNC B1 ;  /* 0x0000000000017941 */ /* 0x000fea0003800000 */
.L_x_18151:
[----:B-----5:R-:W-:Y:S01]  /*6fd0*/  HFMA2.MMA.BF16_V2 R99, R16, R99, -RZ ;  /* 0x0000006310637235 */ /* 0x020fe200003000ff */
[----:B------:R-:W-:Y:S01]  /*6fe0*/  SHF.L.U32 R4, R4, 0x10, RZ ;  /* 0x0000001004047819 */ /* 0x000fe200000006ff */
[----:B------:R-:W-:Y:S01]  /*6ff0*/  IMAD.U32 R5, R5, 0x10000, RZ ;  /* 0x0001000005057824 */ /* 0x000fe200078e00ff */
[----:B------:R-:W-:Y:S01]  /*7000*/  SHF.L.U32 R15, R15, 0x10, RZ ;  /* 0x000000100f0f7819 */ /* 0x000fe200000006ff */
[----:B------:R-:W-:Y:S02]  /*7010*/  IMAD.U32 R6, R6, 0x10000, RZ ;  /* 0x0001000006067824 */ /* 0x000fe400078e00ff */
[----:B0-----:R-:W-:Y:S02]  /*7020*/  HMUL2.BF16_V2 R9, R17, R52 ;  /* 0x0000003411097232 */ /* 0x001fe40000200000 */
[----:B------:R-:W-:Y:S02]  /*7030*/  IMAD.U32 R7, R7, 0x10000, RZ ;  /* 0x0001000007077824 */ /* 0x000fe400078e00ff */
[----:B------:R-:W-:Y:S01]  /*7040*/  FADD.FTZ R4, R4, R5 ;  /* 0x0000000504047221 */ /* 0x000fe20000010000 */
[----:B------:R-:W-:-:S02]  /*7050*/  IMAD.U32 R8, R19, 0x10000, RZ ;  /* 0x0001000013087824 */ /* 0x000fc400078e00ff */
[----:B------:R-:W-:Y:S01]  /*7060*/  FADD.FTZ R7, R6, R7 ;  /* 0x0000000706077221 */ /* 0x000fe20000010000 */
[----:B------:R-:W-:Y:S01]  /*7070*/  PRMT R5, R99, 0x7610, R5 ;  /* 0x0000761063057816 */ /* 0x000fe20000000005 */
[----:B------:R-:W-:Y:S01]  /*7080*/  FADD.FTZ R8, R15, R8 ;  /* 0x000000080f087221 */ /* 0x000fe20000010000 */
[----:B------:R-:W-:Y:S01]  /*7090*/  PRMT R6, R99, 0x7632, R6 ;  /* 0x0000763263067816 */ /* 0x000fe20000000006 */
[----:B------:R-:W-:Y:S01]  /*70a0*/  FADD.FTZ R7, R4, R7 ;  /* 0x0000000704077221 */ /* 0x000fe20000010000 */
[----:B------:R-:W-:Y:S01]  /*70b0*/  PRMT R15, R9, 0x7632, R15 ;  /* 0x00007632090f7816 */ /* 0x000fe2000000000f */
[----:B------:R-:W-:Y:S01]  /*70c0*/  IMAD.U32 R5, R5, 0x10000, RZ ;  /* 0x0001000005057824 */ /* 0x000fe200078e00ff */
[C---:B------:R-:W-:Y:S01]  /*70d0*/  HFMA2.MMA.BF16_V2 R4, R97.reuse, R14, -RZ ;  /* 0x0000000e61047235 */ /* 0x040fe200003000ff */
[----:B------:R-:W-:Y:S01]  /*70e0*/  IMAD.U32 R6, R6, 0x10000, RZ ;  /* 0x0001000006067824 */ /* 0x000fe200078e00ff */
[----:B------:R-:W-:Y:S01]  /*70f0*/  HFMA2.MMA.BF16_V2 R14, R97, R98, -RZ ;  /* 0x00000062610e7235 */ /* 0x000fe200003000ff */
[----:B------:R-:W-:Y:S01]  /*7100*/  SHF.L.U32 R9, R9, 0x10, RZ ;  /* 0x0000001009097819 */ /* 0x000fe200000006ff */
[----:B------:R-:W-:-:S02]  /*7110*/  IMAD.U32 R52, R15, 0x10000, RZ ;  /* 0x000100000f347824 */ /* 0x000fc400078e00ff */
[----:B------:R-:W-:Y:S01]  /*7120*/  FADD.FTZ R19, R5, R6 ;  /* 0x0000000605137221 */ /* 0x000fe20000010000 */
[----:B------:R-:W-:Y:S02]  /*7130*/  HMUL2.BF16_V2 R6, R18, R101 ;  /* 0x0000006512067232 */ /* 0x000fe40000200000 */
[----:B------:R-:W-:Y:S01]  /*7140*/  FADD.FTZ R7, R7, R8 ;  /* 0x0000000807077221 */ /* 0x000fe20000010000 */
[----:B------:R-:W-:Y:S01]  /*7150*/  FADD.FTZ R52, R9, R52 ;  /* 0x0000003409347221 */ /* 0x000fe20000010000 */
[----:B------:R0:W5:Y:S01]  /*7160*/  LDG.E.CONSTANT R8, desc[UR10][R10.64+0x4] ;  /* 0x0000040a0a087981 */ /* 0x000162000c1e9900 */
[----:B------:R-:W-:Y:S02]  /*7170*/  PRMT R5, R4, 0x7632, R5 ;  /* 0x0000763204057816 */ /* 0x000fe40000000005 */
[C---:B------:R-:W-:Y:S01]  /*7180*/  PRMT R9, R6.reuse, 0x7632, R9 ;  /* 0x0000763206097816 */ /* 0x040fe20000000009 */
[----:B------:R-:W-:Y:S01]  /*7190*/  IMAD.U32 R6, R6, 0x10000, RZ ;  /* 0x0001000006067824 */ /* 0x000fe200078e00ff */
[----:B------:R-:W-:Y:S01]  /*71a0*/  PRMT R15, R14, 0x7632, R15 ;  /* 0x000076320e0f7816 */ /* 0x000fe2000000000f */
[----:B------:R-:W-:Y:S01]  /*71b0*/  IMAD.U32 R5, R5, 0x10000, RZ ;  /* 0x0001000005057824 */ /* 0x000fe200078e00ff */
[----:B------:R-:W-:Y:S01]  /*71c0*/  SHF.L.U32 R4, R4, 0x10, RZ ;  /* 0x0000001004047819 */ /* 0x000fe200000006ff */
[----:B------:R-:W-:-:S02]  /*71d0*/  IMAD.U32 R9, R9, 0x10000, RZ ;  /* 0x0001000009097824 */ /* 0x000fc400078e00ff */
[----:B------:R-:W-:Y:S01]  /*71e0*/  FADD.FTZ R19, R19, R52 ;  /* 0x0000003413137221 */ /* 0x000fe20000010000 */
[----:B------:R-:W-:Y:S02]  /*71f0*/  IMAD.U32 R14, R14, 0x10000, RZ ;  /* 0x000100000e0e7824 */ /* 0x000fe400078e00ff */
        /* <DEDUP_REMOVED lines=12> */
[C---:B------:R-:W-:Y:S02]  /*72c0*/  VIADD R52, R37.reuse, 0xffffffff ;  /* 0xffffffff25347836 */ /* 0x040fe40000000000 */
[C---:B------:R-:W-:Y:S01]  /*72d0*/  VIADD R19, R37.reuse, 0xfffffffc ;  /* 0xfffffffc25137836 */ /* 0x040fe20000000000 */
[----:B------:R-:W-:Y:S01]  /*72e0*/  ISETP.GE.AND P5, PT, R10, UR18, PT ;  /* 0x000000120a007c0c */ /* 0x000fe2000bfa6270 */
[----:B------:R-:W-:Y:S01]  /*72f0*/  VIADD R10, R37, 0xfffffffd ;  /* 0xfffffffd250a7836 */ /* 0x000fe20000000000 */
[----:B------:R-:W-:Y:S02]  /*7300*/  ISETP.GE.AND P1, PT, R11, UR18, PT ;  /* 0x000000120b007c0c */ /* 0x000fe4000bf26270 */
[----:B------:R-:W-:Y:S02]  /*7310*/  ISETP.GE.AND P2, PT, R52, UR18, PT ;  /* 0x0000001234007c0c */ /* 0x000fe4000bf46270 */
[----:B-----5:R-:W-:-:S02]  /*7320*/  SEL R52, R8, RZ, !P1 ;  /* 0x000000ff08347207 */ /* 0x020fc40004800000 */
[C---:B------:R-:W-:Y:S02]  /*7330*/  ISETP.GE.AND P1, PT, R37.reuse, UR18, PT ;  /* 0x0000001225007c0c */ /* 0x040fe4000bf26270 */
[----:B------:R-:W-:Y:S02]  /*7340*/  IADD3 R11, R37, -0x2, RZ ;  /* 0xfffffffe250b7810 */ /* 0x000fe40007ffe0ff */
[----:B------:R-:W-:Y:S01]  /*7350*/  ISETP.GE.AND P6, PT, R19, UR18, PT ;  /* 0x0000001213007c0c */ /* 0x000fe2000bfc6270 */
[----:B------:R-:W-:Y:S01]  /*7360*/  VIADD R19, R37, 0xfffffffa ;  /* 0xfffffffa25137836 */ /* 0x000fe20000000000 */
[----:B------:R-:W-:Y:S02]  /*7370*/  ISETP.GE.AND P4, PT, R10, UR18, PT ;  /* 0x000000120a007c0c */ /* 0x000fe4000bf86270 */
[----:B------:R-:W-:Y:S02]  /*7380*/  PRMT R10, R8, 0x7632, R10 ;  /* 0x00007632080a7816 */ /* 0x000fe4000000000a */
[----:B------:R-:W-:-:S02]  /*7390*/  @P5 PRMT R5, RZ, 0x7610, R5 ;  /* 0x00007610ff055816 */ /* 0x000fc40000000005 */
[----:B------:R-:W-:Y:S02]  /*73a0*/  ISETP.GE.AND P3, PT, R11, UR18, PT ;  /* 0x000000120b007c0c */ /* 0x000fe4000bf66270 */
        /* <DEDUP_REMOVED lines=13> */
.L_x_18154:
[----:B------:R-:W-:Y:S05]  /*7480*/  BSYNC B1 ;  /* 0x0000000000017941 */ /* 0x000fea0003800000 */
.L_x_18153:
[----:B0-----:R0:W5:Y:S01]  /*7490*/  LDG.E.CONSTANT R11, desc[UR10][R2.64] ;  /* 0x0000000a020b7981 */ /* 0x001162000c1e9900 */
        /* <DEDUP_REMOVED lines=13> */
[C---:B0-----:R-:W-:Y:S01]  /*7570*/  VIADD R3, R37.reuse, 0xfffffffb ;  /* 0xfffffffb25037836 */ /* 0x041fe20000000000 */
[C---:B------:R-:W-:Y:S01]  /*7580*/  IADD3 R2, R37.reuse, -0x7, RZ ;  /* 0xfffffff925027810 */ /* 0x040fe20007ffe0ff */
[C---:B------:R-:W-:Y:S01]  /*7590*/  VIADD R99, R37.reuse, 0xfffffffc ;  /* 0xfffffffc25637836 */ /* 0x040fe20000000000 */
[----:B------:R-:W-:Y:S02]  /*75a0*/  IADD3 R100, R37, -0x1, RZ ;  /* 0xffffffff25647810 */ /* 0x000fe40007ffe0ff */
[----:B------:R-:W-:Y:S01]  /*75b0*/  ISETP.GE.AND P1, PT, R3, UR18, PT ;  /* 0x0000001203007c0c */ /* 0x000fe2000bf26270 */
[C---:B------:R-:W-:Y:S01]  /*75c0*/  VIADD R3, R37.reuse, 0xfffffffe ;  /* 0xfffffffe25037836 */ /* 0x040fe20000000000 */
[----:B------:R-:W-:Y:S01]  /*75d0*/  ISETP.GE.AND P5, PT, R2, UR18, PT ;  /* 0x0000001202007c0c */ /* 0x000fe2000bfa6270 */
[----:B------:R-:W-:Y:S01]  /*75e0*/  VIADD R2, R37, 0xfffffffd ;  /* 0xfffffffd25027836 */ /* 0x000fe20000000000 */
[----:B------:R-:W-:Y:S01]  /*75f0*/  ISETP.GE.AND P6, PT, R99, UR18, PT ;  /* 0x0000001263007c0c */ /* 0x000fe2000bfc6270 */
[----:B------:R-:W-:Y:S01]  /*7600*/  VIADD R99, R37, 0xfffffffa ;  /* 0xfffffffa25637836 */ /* 0x000fe20000000000 */
[----:B------:R-:W-:-:S02]  /*7610*/  ISETP.GE.AND P3, PT, R3, UR18, PT ;  /* 0x0000001203007c0c */ /* 0x000fc4000bf66270 */
[----:B-----5:R-:W-:Y:S02]  /*7620*/  SEL R3, R52, RZ, !P1 ;  /* 0x000000ff34037207 */ /* 0x020fe40004800000 */
[----:B------:R-:W-:Y:S02]  /*7630*/  ISETP.GE.AND P1, PT, R37, UR18, PT ;  /* 0x0000001225007c0c */ /* 0x000fe4000bf26270 */
[----:B------:R-:W-:Y:S02]  /*7640*/  ISETP.GE.AND P4, PT, R2, UR18, PT ;  /* 0x0000001202007c0c */ /* 0x000fe4000bf86270 */
[----:B------:R-:W-:Y:S02]  /*7650*/  PRMT R2, R52, 0x7632, R2 ;  /* 0x0000763234027816 */ /* 0x000fe40000000002 */
[----:B------:R-:W-:Y:S02]  /*7660*/  ISETP.GE.AND P2, PT, R100, UR18, PT ;  /* 0x0000001264007c0c */ /* 0x000fe4000bf46270 */
        /* <DEDUP_REMOVED lines=14> */
.L_x_18156:
[----:B------:R-:W-:Y:S05]  /*7750*/  BSYNC B1 ;  /* 0x0000000000017941 */ /* 0x000fea0003800000 */
.L_x_18155:
[----:B------:R-:W-:Y:S01]  /*7760*/  IMAD.U32 R5, R5, 0x10000, RZ ;  /* 0x0001000005057824 */ /* 0x000fe200078e00ff */
[----:B------:R-:W-:Y:S01]  /*7770*/  SHF.L.U32 R7, R7, 0x10, RZ ;  /* 0x0000001007077819 */ /* 0x000fe200000006ff */
[----:B------:R-:W-:Y:S01]  /*7780*/  IMAD.U32 R6, R6, 0x10000, RZ ;  /* 0x0001000006067824 */ /* 0x000fe200078e00ff */
[----:B0-----:R-:W-:Y:S01]  /*7790*/  HFMA2.MMA.BF16_V2 R2, R16, R11, -RZ ;  /* 0x0000000b10027235 */ /* 0x001fe200003000ff */
[----:B------:R-:W-:Y:S01]  /*77a0*/  IMAD.U32 R8, R8, 0x10000, RZ ;  /* 0x0001000008087824 */ /* 0x000fe200078e00ff */
[----:B-----5:R-:W-:Y:S01]  /*77b0*/  HFMA2.MMA.BF16_V2 R98, R97, R98, -RZ ;  /* 0x0000006261627235 */ /* 0x020fe200003000ff */
[----:B------:R-:W-:Y:S01]  /*77c0*/  FADD.FTZ R5, R5, R6 ;  /* 0x0000000605057221 */ /* 0x000fe20000010000 */
[----:B------:R-:W-:Y:S02]  /*77d0*/  HMUL2.BF16_V2 R6, R17, R52 ;  /* 0x0000003411067232 */ /* 0x000fe40000200000 */
[----:B------:R-:W-:Y:S01]  /*77e0*/  FADD.FTZ R8, R7, R8 ;  /* 0x0000000807087221 */ /* 0x000fe20000010000 */
[----:B------:R-:W-:-:S02]  /*77f0*/  HMUL2.BF16_V2 R19, R18, R19 ;  /* 0x0000001312137232 */ /* 0x000fc40000200000 */
[----:B------:R-:W-:Y:S01]  /*7800*/  IMAD.U32 R9, R9, 0x10000, RZ ;  /* 0x0001000009097824 */ /* 0x000fe200078e00ff */
[----:B------:R-:W-:Y:S01]  /*7810*/  BSSY B1, `(.L_x_18157) ;  /* 0x0000042000017945 */ /* 0x000fe20003800000 */
[----:B------:R-:W-:Y:S01]  /*7820*/  PRMT R7, R6, 0x7632, R7 ;  /* 0x0000763206077816 */ /* 0x000fe20000000007 */
[----:B------:R-:W-:Y:S01]  /*7830*/  FADD.FTZ R5, R5, R8 ;  /* 0x0000000805057221 */ /* 0x000fe20000010000 */
[----:B------:R-:W-:Y:S01]  /*7840*/  PRMT R3, R2, 0x7632, R3 ;  /* 0x0000763202037816 */ /* 0x000fe20000000003 */
[----:B------:R-:W-:Y:S01]  /*7850*/  HFMA2.MMA.BF16_V2 R8, R97, R14, -RZ ;  /* 0x0000000e61087235 */ /* 0x000fe200003000ff */
[----:B------:R-:W-:Y:S01]  /*7860*/  IMAD.U32 R6, R6, 0x10000, RZ ;  /* 0x0001000006067824 */ /* 0x000fe200078e00ff */
[----:B------:R-:W-:Y:S01]  /*7870*/  SHF.L.U32 R2, R2, 0x10, RZ ;  /* 0x0000001002027819 */ /* 0x000fe200000006ff */
[----:B------:R-:W-:Y:S02]  /*7880*/  IMAD.U32 R7, R7, 0x10000, RZ ;  /* 0x0001000007077824 */ /* 0x000fe400078e00ff */
[----:B------:R-:W-:Y:S01]  /*7890*/  FADD.FTZ R27, R4, R27 ;  /* 0x0000001b041b7221 */ /* 0x000fe20000010000 */
[----:B------:R-:W-:-:S02]  /*78a0*/  IMAD.U32 R3, R3, 0x10000, RZ ;  /* 0x0001000003037824 */ /* 0x000fc400078e00ff */
[----:B------:R-:W-:Y:S01]  /*78b0*/  FADD.FTZ R28, R15, R28 ;  /* 0x0000001c0f1c7221 */ /* 0x000fe20000010000 */
[----:B------:R-:W-:Y:S02]  /*78c0*/  IMAD.U32 R10, R10, 0x10000, RZ ;  /* 0x000100000a0a7824 */ /* 0x000fe400078e00ff */
[----:B------:R-:W-:Y:S01]  /*78d0*/  FADD.FTZ R14, R6, R7 ;  /* 0x00000007060e7221 */ /* 0x000fe20000010000 */
[C---:B------:R-:W-:Y:S01]  /*78e0*/  PRMT R6, R19.reuse, 0x7610, R6 ;  /* 0x0000761013067816 */ /* 0x040fe20000000006 */
[----:B------:R-:W-:Y:S01]  /*78f0*/  FADD.FTZ R11, R2, R3 ;  /* 0x00000003020b7221 */ /* 0x000fe20000010000 */
[----:B------:R-:W-:Y:S01]  /*7900*/  PRMT R7, R19, 0x7632, R7 ;  /* 0x0000763213077816 */ /* 0x000fe20000000007 */
[----:B------:R-:W-:Y:S01]  /*7910*/  FADD.FTZ R10, R9, R10 ;  /* 0x0000000a090a7221 */ /* 0x000fe20000010000 */
[C---:B------:R-:W-:Y:S01]  /*7920*/  PRMT R2, R8.reuse, 0x7610, R2 ;  /* 0x0000761008027816 */ /* 0x040fe20000000002 */
[----:B------:R-:W-:Y:S01]  /*7930*/  FADD.FTZ R11, R11, R14 ;  /* 0x0000000e0b0b7221 */ /* 0x000fe20000010000 */
[----:B------:R-:W-:Y:S01]  /*7940*/  PRMT R3, R8, 0x7632, R3 ;  /* 0x0000763208037816 */ /* 0x000fe20000000003 */
[----:B------:R-:W-:Y:S01]  /*7950*/  IMAD.U32 R7, R7, 0x10000, RZ ;  /* 0x0001000007077824 */ /* 0x000fe200078e00ff */
[----:B------:R-:W-:Y:S01]  /*7960*/  PRMT R8, R98, 0x7610, R8 ;  /* 0x0000761062087816 */ /* 0x000fe20000000008 */
[----:B------:R-:W-:Y:S01]  /*7970*/  IMAD.U32 R2, R2, 0x10000, RZ ;  /* 0x0001000002027824 */ /* 0x000fe200078e00ff */
[----:B------:R-:W-:Y:S01]  /*7980*/  PRMT R9, R98, 0x7632, R9 ;  /* 0x0000763262097816 */ /* 0x000fe20000000009 */
[----:B------:R-:W-:Y:S01]  /*7990*/  IMAD.U32 R3, R3, 0x10000, RZ ;  /* 0x0001000003037824 */ /* 0x000fe200078e00ff */
[----:B------:R-:W-:Y:S01]  /*79a0*/  SHF.L.U32 R6, R6, 0x10, RZ ;  /* 0x0000001006067819 */ /* 0x000fe200000006ff */
[----:B------:R-:W-:Y:S01]  /*79b0*/  FADD.FTZ R5, R5, R10 ;  /* 0x0000000a05057221 */ /* 0x000fe20000010000 */
[----:B------:R-:W-:Y:S01]  /*79c0*/  SHF.L.U32 R8, R8, 0x10, RZ ;  /* 0x0000001008087819 */ /* 0x000fe200000006ff */
[----:B------:R-:W-:-:S02]  /*79d0*/  IMAD.U32 R9, R9, 0x10000, RZ ;  /* 0x0001000009097824 */ /* 0x000fc400078e00ff */
[----:B------:R-:W-:Y:S01]  /*79e0*/  FADD.FTZ R2, R2, R3 ;  /* 0x0000000302027221 */ /* 0x000fe20000010000 */
[----:B------:R-:W-:Y:S01]  /*79f0*/  FADD.FTZ R6, R6, R7 ;  /* 0x0000000706067221 */ /* 0x000fe20000010000 */
[----:B------:R-:W-:Y:S02]  /*7a00*/  FADD.FTZ R9, R8, R9 ;  /* 0x0000000908097221 */ /* 0x000fe40000010000 */
[----:B------:R-:W-:Y:S01]  /*7a10*/  FADD.FTZ R2, R5, R2 ;  /* 0x0000000205027221 */ /* 0x000fe20000010000 */
[----:B------:R-:W-:-:S04]  /*7a20*/  FADD.FTZ R6, R11, R6 ;  /* 0x000000060b067221 */ /* 0x000fc80000010000 */
[----:B------:R-:W-:Y:S01]  /*7a30*/  FADD.FTZ R9, R6, R9 ;  /* 0x0000000906097221 */ /* 0x000fe20000010000 */
[----:B------:R-:W-:Y:S06]  /*7a40*/  @P0 BRA `(.L_x_18158) ;  /* 0x0000000000780947 */ /* 0x000fec0003800000 */
[C---:B------:R-:W-:Y:S01]  /*7a50*/  VIADD R3, R37.reuse, 0xfffffff9 ;  /* 0xfffffff925037836 */ /* 0x040fe20000000000 */
[C---:B------:R-:W-:Y:S01]  /*7a60*/  IADD3 R5, R37.reuse, -0x4, RZ ;  /* 0xfffffffc25057810 */ /* 0x040fe20007ffe0ff */
[C---:B------:R-:W-:Y:S02]  /*7a70*/  VIADD R4, R37.reuse, 0xfffffffb ;  /* 0xfffffffb25047836 */ /* 0x040fe40000000000 */
[----:B------:R-:W-:Y:S01]  /*7a80*/  VIADD R6, R37, 0xffffffff ;  /* 0xffffffff25067836 */ /* 0x000fe20000000000 */
[----:B------:R-:W-:Y:S01]  /*7a90*/  ISETP.GE.AND P5, PT, R3, UR18, PT ;  /* 0x0000001203007c0c */ /* 0x000fe2000bfa6270 */
[C---:B------:R-:W-:Y:S01]  /*7aa0*/  VIADD R3, R37.reuse, 0xfffffffd ;  /* 0xfffffffd25037836 */ /* 0x040fe20000000000 */
[----:B------:R-:W-:Y:S01]  /*7ab0*/  ISETP.GE.AND P1, PT, R4, UR18, PT ;  /* 0x0000001204007c0c */ /* 0x000fe2000bf26270 */
[----:B------:R-:W-:Y:S01]  /*7ac0*/  VIADD R4, R37, 0xfffffffe ;  /* 0xfffffffe25047836 */ /* 0x000fe20000000000 */
[----:B------:R-:W-:Y:S02]  /*7ad0*/  ISETP.GE.AND P6, PT, R5, UR18, PT ;  /* 0x0000001205007c0c */ /* 0x000fe4000bfc6270 */
[----:B------:R-:W-:-:S02]  /*7ae0*/  SEL R5, R48, RZ, !P1 ;  /* 0x000000ff30057207 */ /* 0x000fc40004800000 */
[----:B------:R-:W-:Y:S02]  /*7af0*/  ISETP.GE.AND P1, PT, R37, UR18, PT ;  /* 0x0000001225007c0c */ /* 0x000fe4000bf26270 */
[----:B------:R-:W-:Y:S02]  /*7b00*/  ISETP.GE.AND P4, PT, R3, UR18, PT ;  /* 0x0000001203007c0c */ /* 0x000fe4000bf86270 */
[----:B------:R-:W-:Y:S02]  /*7b10*/  ISETP.GE.AND P3, PT, R4, UR18, PT ;  /* 0x0000001204007c0c */ /* 0x000fe4000bf66270 */
[----:B------:R-:W-:Y:S02]  /*7b20*/  PRMT R3, R48, 0x7632, R3 ;  /* 0x0000763230037816 */ /* 0x000fe40000000003 */
[----:B------:R-:W-:Y:S02]  /*7b30*/  IADD3 R4, R37, -0x6, RZ ;  /* 0xfffffffa25047810 */ /* 0x000fe40007ffe0ff */
        /* <DEDUP_REMOVED lines=15> */
.L_x_18158:
[----:B------:R-:W-:Y:S05]  /*7c30*/  BSYNC B1 ;  /* 0x0000000000017941 */ /* 0x000fea0003800000 */
.L_x_18157:
        /* <DEDUP_REMOVED lines=13> */
[C---:B------:R-:W-:Y:S01]  /*7d10*/  VIADD R11, R37.reuse, 0xffffffff ;  /* 0xffffffff250b7836 */ /* 0x040fe20000000000 */
[----:B------:R-:W-:Y:S01]  /*7d20*/  ISETP.GE.AND P5, PT, R8, UR18, PT ;  /* 0x0000001208007c0c */ /* 0x000fe2000bfa6270 */
[----:B------:R-:W-:Y:S01]  /*7d30*/  VIADD R10, R37, 0xfffffffc ;  /* 0xfffffffc250a7836 */ /* 0x000fe20000000000 */
[----:B------:R-:W-:Y:S01]  /*7d40*/  ISETP.GE.AND P1, PT, R9, UR18, PT ;  /* 0x0000001209007c0c */ /* 0x000fe2000bf26270 */
[C---:B------:R-:W-:Y:S01]  /*7d50*/  VIADD R9, R37.reuse, 0xfffffffe ;  /* 0xfffffffe25097836 */ /* 0x040fe20000000000 */
[----:B------:R-:W-:Y:S02]  /*7d60*/  IADD3 R8, R37, -0x3, RZ ;  /* 0xfffffffd25087810 */ /* 0x000fe40007ffe0ff */
[----:B------:R-:W-:-:S02]  /*7d70*/  ISETP.GE.AND P2, PT, R11, UR18, PT ;  /* 0x000000120b007c0c */ /* 0x000fc4000bf46270 */
[----:B------:R-:W-:Y:S02]  /*7d80*/  SEL R11, R58, RZ, !P1 ;  /* 0x000000ff3a0b7207 */ /* 0x000fe40004800000 */
[----:B------:R-:W-:Y:S02]  /*7d90*/  ISETP.GE.AND P1, PT, R37, UR18, PT ;  /* 0x0000001225007c0c */ /* 0x000fe4000bf26270 */
[----:B------:R-:W-:Y:S02]  /*7da0*/  ISETP.GE.AND P4, PT, R8, UR18, PT ;  /* 0x0000001208007c0c */ /* 0x000fe4000bf86270 */
[----:B------:R-:W-:Y:S01]  /*7db0*/  ISETP.GE.AND P3, PT, R9, UR18, PT ;  /* 0x0000001209007c0c */ /* 0x000fe2000bf66270 */
[----:B------:R-:W-:Y:S01]  /*7dc0*/  VIADD R9, R37, 0xfffffffa ;  /* 0xfffffffa25097836 */ /* 0x000fe20000000000 */
[----:B------:R-:W-:Y:S02]  /*7dd0*/  ISETP.GE.AND P6, PT, R10, UR18, PT ;  /* 0x000000120a007c0c */ /* 0x000fe4000bfc6270 */
[----:B------:R-:W-:-:S02]  /*7de0*/  PRMT R8, R58, 0x7632, R8 ;  /* 0x000076323a087816 */ /* 0x000fc40000000008 */
        /* <DEDUP_REMOVED lines=14> */
.L_x_18160:
[----:B------:R-:W-:Y:S05]  /*7ed0*/  BSYNC B1 ;  /* 0x0000000000017941 */ /* 0x000fea0003800000 */
.L_x_18159:
[----:B------:R-:W-:Y:S01]  /*7ee0*/  HFMA2.MMA.BF16_V2 R56, R16, R56, -RZ ;  /* 0x0000003810387235 */ /* 0x000fe200003000ff */
[----:B------:R-:W-:Y:S01]  /*7ef0*/  SHF.L.U32 R6, R6, 0x10, RZ ;  /* 0x0000001006067819 */ /* 0x000fe200000006ff */
[----:B------:R-:W-:Y:S01]  /*7f00*/  IMAD.U32 R7, R7, 0x10000, RZ ;  /* 0x0001000007077824 */ /* 0x000fe200078e00ff */
[----:B------:R-:W-:Y:S01]  /*7f10*/  SHF.L.U32 R2, R2, 0x10, RZ ;  /* 0x0000001002027819 */ /* 0x000fe200000006ff */
[----:B------:R-:W-:Y:S02]  /*7f20*/  HMUL2.BF16_V2 R58, R17, R58 ;  /* 0x0000003a113a7232 */ /* 0x000fe40000200000 */
[----:B------:R-:W-:Y:S02]  /*7f30*/  IMAD.U32 R3, R3, 0x10000, RZ ;  /* 0x0001000003037824 */ /* 0x000fe400078e00ff */
[----:B------:R-:W-:Y:S01]  /*7f40*/  FADD.FTZ R6, R6, R7 ;  /* 0x0000000706067221 */ /* 0x000fe20000010000 */
[----:B------:R-:W-:Y:S01]  /*7f50*/  IMAD.U32 R4, R4, 0x10000, RZ ;  /* 0x0001000004047824 */ /* 0x000fe200078e00ff */
[----:B------:R-:W-:Y:S01]  /*7f60*/  BSSY B1, `(.L_x_18161) ;  /* 0x0000040000017945 */ /* 0x000fe20003800000 */
[----:B------:R-:W-:-:S02]  /*7f70*/  IMAD.U32 R5, R5, 0x10000, RZ ;  /* 0x0001000005057824 */ /* 0x000fc400078e00ff */
[----:B------:R-:W-:Y:S01]  /*7f80*/  FADD.FTZ R2, R2, R3 ;  /* 0x0000000302027221 */ /* 0x000fe20000010000 */
[----:B------:R-:W-:Y:S01]  /*7f90*/  PRMT R7, R58, 0x7610, R7 ;  /* 0x000076103a077816 */ /* 0x000fe20000000007 */
[----:B------:R-:W-:Y:S01]  /*7fa0*/  FADD.FTZ R5, R4, R5 ;  /* 0x0000000504057221 */ /* 0x000fe20000010000 */
[----:B------:R-:W-:Y:S02]  /*7fb0*/  PRMT R8, R58, 0x7632, R8 ;  /* 0x000076323a087816 */ /* 0x000fe40000000008 */
[----:B------:R-:W-:Y:S01]  /*7fc0*/  PRMT R3, R56, 0x7610, R3 ;  /* 0x0000761038037816 */ /* 0x000fe20000000003 */
[----:B------:R-:W-:Y:S01]  /*7fd0*/  FADD.FTZ R5, R2, R5 ;  /* 0x0000000502057221 */ /* 0x000fe20000010000 */
[----:B------:R-:W-:Y:S01]  /*7fe0*/  PRMT R4, R56, 0x7632, R4 ;  /* 0x0000763238047816 */ /* 0x000fe20000000004 */
[----:B------:R-:W-:Y:S01]  /*7ff0*/  IMAD.U32 R8, R8, 0x10000, RZ ;  /* 0x0001000008087824 */ /* 0x000fe200078e00ff */
[----:B------:R-:W-:Y:S01]  /*8000*/  SHF.L.U32 R7, R7, 0x10, RZ ;  /* 0x0000001007077819 */ /* 0x000fe200000006ff */
[----:B------:R-:W-:Y:S01]  /*8010*/  IMAD.U32 R3, R3, 0x10000, RZ ;  /* 0x0001000003037824 */ /* 0x000fe200078e00ff */
[----:B------:R-:W-:Y:S01]  /*8020*/  HFMA2.MMA.BF16_V2 R2, R97, R54, -RZ ;  /* 0x0000003661027235 */ /* 0x000fe200003000ff */
[----:B------:R-:W-:-:S02]  /*8030*/  IMAD.U32 R4, R4, 0x10000, RZ ;  /* 0x0001000004047824 */ /* 0x000fc400078e00ff */
[----:B------:R-:W-:Y:S01]  /*8040*/  FADD.FTZ R5, R5, R6 ;  /* 0x0000000605057221 */ /* 0x000fe20000010000 */
[----:B------:R-:W-:Y:S01]  /*8050*/  FADD.FTZ R11, R7, R8 ;  /* 0x00000008070b7221 */ /* 0x000fe20000010000 */
[----:B------:R-:W-:Y:S01]  /*8060*/  HFMA2.MMA.BF16_V2 R8, R97, R62, -RZ ;  /* 0x0000003e61087235 */ /* 0x000fe200003000ff */
[----:B------:R-:W-:Y:S01]  /*8070*/  FADD.FTZ R10, R3, R4 ;  /* 0x00000004030a7221 */ /* 0x000fe20000010000 */
[----:B------:R-:W-:-:S03]  /*8080*/  HMUL2.BF16_V2 R4, R18, R60 ;  /* 0x0000003c12047232 */ /* 0x000fc60000200000 */
[----:B------:R-:W-:Y:S01]  /*8090*/  FADD.FTZ R10, R10, R11 ;  /* 0x0000000b0a0a7221 */ /* 0x000fe20000010000 */
[----:B------:R-:W-:Y:S02]  /*80a0*/  PRMT R3, R2, 0x7632, R3 ;  /* 0x0000763202037816 */ /* 0x000fe40000000003 */
[C---:B------:R-:W-:Y:S01]  /*80b0*/  PRMT R7, R4.reuse, 0x7632, R7 ;  /* 0x0000763204077816 */ /* 0x040fe20000000007 */
[----:B------:R-:W-:Y:S01]  /*80c0*/  IMAD.U32 R4, R4, 0x10000, RZ ;  /* 0x0001000004047824 */ /* 0x000fe200078e00ff */
[----:B------:R-:W-:Y:S01]  /*80d0*/  PRMT R9, R8, 0x7632, R9 ;  /* 0x0000763208097816 */ /* 0x000fe20000000009 */
[----:B------:R-:W-:Y:S01]  /*80e0*/  IMAD.U32 R3, R3, 0x10000, RZ ;  /* 0x0001000003037824 */ /* 0x000fe200078e00ff */
[----:B------:R-:W-:Y:S01]  /*80f0*/  SHF.L.U32 R2, R2, 0x10, RZ ;  /* 0x0000001002027819 */ /* 0x000fe200000006ff */
[----:B------:R-:W-:Y:S02]  /*8100*/  IMAD.U32 R7, R7, 0x10000, RZ ;  /* 0x0001000007077824 */ /* 0x000fe400078e00ff */
[----:B------:R-:W-:-:S02]  /*8110*/  IMAD.U32 R8, R8, 0x10000, RZ ;  /* 0x0001000008087824 */ /* 0x000fc400078e00ff */
[----:B------:R-:W-:Y:S02]  /*8120*/  IMAD.U32 R9, R9, 0x10000, RZ ;  /* 0x0001000009097824 */ /* 0x000fe400078e00ff */
[----:B------:R-:W-:Y:S01]  /*8130*/  FADD.FTZ R7, R4, R7 ;  /* 0x0000000704077221 */ /* 0x000fe20000010000 */
[----:B------:R-:W-:Y:S01]  /*8140*/  FADD.FTZ R2, R2, R3 ;  /* 0x0000000302027221 */ /* 0x000fe20000010000 */
[----:B------:R-:W-:Y:S02]  /*8150*/  FADD.FTZ R8, R8, R9 ;  /* 0x0000000908087221 */ /* 0x000fe40000010000 */
        /* <DEDUP_REMOVED lines=8> */
[----:B------:R-:W-:Y:S02]  /*81e0*/  ISETP.GE.AND P1, PT, R4, UR18, PT ;  /* 0x0000001204007c0c */ /* 0x000fe4000bf26270 */
        /* <DEDUP_REMOVED lines=23> */
.L_x_18162:
[----:B------:R-:W-:Y:S05]  /*8360*/  BSYNC B1 ;  /* 0x0000000000017941 */ /* 0x000fea0003800000 */
.L_x_18161:
        /* <DEDUP_REMOVED lines=10> */
[C---:B------:R-:W-:Y:S01]  /*8410*/  IADD3 R10, R37.reuse, -0x7, RZ ;  /* 0xfffffff9250a7810 */ /* 0x040fe20007ffe0ff */
[C---:B------:R-:W-:Y:S01]  /*8420*/  VIADD R11, R37.reuse, 0xfffffffb ;  /* 0xfffffffb250b7836 */ /* 0x040fe20000000000 */
[C---:B------:R-:W-:Y:S01]  /*8430*/  IADD3 R15, R37.reuse, -0x1, RZ ;  /* 0xffffffff250f7810 */ /* 0x040fe20007ffe0ff */
[C---:B------:R-:W-:Y:S01]  /*8440*/  VIADD R14, R37.reuse, 0xfffffffc ;  /* 0xfffffffc250e7836 */ /* 0x040fe20000000000 */
[----:B------:R-:W-:Y:S01]  /*8450*/  ISETP.GE.AND P5, PT, R10, UR18, PT ;  /* 0x000000120a007c0c */ /* 0x000fe2000bfa6270 */
[----:B------:R-:W-:Y:S01]  /*8460*/  VIADD R10, R37, 0xfffffffd ;  /* 0xfffffffd250a7836 */ /* 0x000fe20000000000 */
[----:B------:R-:W-:Y:S01]  /*8470*/  ISETP.GE.AND P1, PT, R11, UR18, PT ;  /* 0x000000120b007c0c */ /* 0x000fe2000bf26270 */
[----:B------:R-:W-:Y:S01]  /*8480*/  VIADD R11, R37, 0xfffffffe ;  /* 0xfffffffe250b7836 */ /* 0x000fe20000000000 */
[----:B------:R-:W-:Y:S02]  /*8490*/  ISETP.GE.AND P2, PT, R15, UR18, PT ;  /* 0x000000120f007c0c */ /* 0x000fe4000bf46270 */
[----:B------:R-:W-:-:S02]  /*84a0*/  SEL R15, R74, RZ, !P1 ;  /* 0x000000ff4a0f7207 */ /* 0x000fc40004800000 */
[----:B------:R-:W-:Y:S02]  /*84b0*/  ISETP.GE.AND P1, PT, R37, UR18, PT ;  /* 0x0000001225007c0c */ /* 0x000fe4000bf26270 */
[----:B------:R-:W-:Y:S02]  /*84c0*/  ISETP.GE.AND P4, PT, R10, UR18, PT ;  /* 0x000000120a007c0c */ /* 0x000fe4000bf86270 */
[----:B------:R-:W-:Y:S01]  /*84d0*/  ISETP.GE.AND P3, PT, R11, UR18, PT ;  /* 0x000000120b007c0c */ /* 0x000fe2000bf66270 */
[----:B------:R-:W-:Y:S01]  /*84e0*/  VIADD R11, R37, 0xfffffffa ;  /* 0xfffffffa250b7836 */ /* 0x000fe20000000000 */
[----:B------:R-:W-:Y:S02]  /*84f0*/  ISETP.GE.AND P6, PT, R14, UR18, PT ;  /* 0x000000120e007c0c */ /* 0x000fe4000bfc6270 */
[----:B------:R-:W-:Y:S02]  /*8500*/  PRMT R10, R74, 0x7632, R10 ;  /* 0x000076324a0a7816 */ /* 0x000fe4000000000a */
[----:B------:R-:W-:-:S02]  /*8510*/  @P5 PRMT R72, RZ, 0x7610, R72 ;  /* 0x00007610ff485816 */ /* 0x000fc40000000048 */
[----:B------:R-:W-:Y:S02]  /*8520*/  SEL R74, R10, RZ, !P6 ;  /* 0x000000ff0a4a7207 */ /* 0x000fe40007000000 */
[----:B------:R-:W-:Y:S02]  /*8530*/  ISETP.GE.AND P6, PT, R11, UR18, PT ;  /* 0x000000120b007c0c */ /* 0x000fe4000bfc6270 */
[C---:B------:R-:W-:Y:S02]  /*8540*/  PRMT R11, R75.reuse, 0x7632, R11 ;  /* 0x000076324b0b7816 */ /* 0x040fe4000000000b */
        /* <DEDUP_REMOVED lines=10> */
.L_x_18164:
[----:B------:R-:W-:Y:S05]  /*85f0*/  BSYNC B1 ;  /* 0x0000000000017941 */ /* 0x000fea0003800000 */
.L_x_18163:
        /* <DEDUP_REMOVED lines=8> */
[----:B------:R-:W-:Y:S01]  /*8680*/  FADD.FTZ R3, R3, R4 ;  /* 0x0000000403037221 */ /* 0x000fe20000010000 */
[----:B------:R-:W-:-:S02]  /*8690*/  IMAD.U32 R8, R8, 0x10000, RZ ;  /* 0x0001000008087824 */ /* 0x000fc400078e00ff */
[----:B------:R-:W-:Y:S01]  /*86a0*/  FADD.FTZ R6, R5, R6 ;  /* 0x0000000605067221 */ /* 0x000fe20000010000 */
        /* <DEDUP_REMOVED lines=18> */
[----:B------:R-:W-:Y:S02]  /*87d0*/  PRMT R8, R5, 0x7632, R8 ;  /* 0x0000763205087816 */ /* 0x000fe40000000008 */
[C---:B------:R-:W-:Y:S01]  /*87e0*/  PRMT R4, R3.reuse, 0x7632, R4 ;  /* 0x0000763203047816 */ /* 0x040fe20000000004 */
[----:B------:R-:W-:Y:S01]  /*87f0*/  IMAD.U32 R3, R3, 0x10000, RZ ;  /* 0x0001000003037824 */ /* 0x000fe200078e00ff */
[----:B------:R-:W-:Y:S01]  /*8800*/  PRMT R11, R10, 0x7632, R11 ;  /* 0x000076320a0b7816 */ /* 0x000fe2000000000b */
[----:B------:R-:W-:Y:S01]  /*8810*/  IMAD.U32 R8, R8, 0x10000, RZ ;  /* 0x0001000008087824 */ /* 0x000fe200078e00ff */
[----:B------:R-:W-:Y:S01]  /*8820*/  SHF.L.U32 R5, R5, 0x10, RZ ;  /* 0x0000001005057819 */ /* 0x000fe200000006ff */
[----:B------:R-:W-:Y:S01]  /*8830*/  IMAD.U32 R4, R4, 0x10000, RZ ;  /* 0x0001000004047824 */ /* 0x000fe200078e00ff */
[----:B------:R-:W-:Y:S01]  /*8840*/  SHF.L.U32 R10, R10, 0x10, RZ ;  /* 0x000000100a0a7819 */ /* 0x000fe200000006ff */
[----:B------:R-:W-:-:S02]  /*8850*/  IMAD.U32 R11, R11, 0x10000, RZ ;  /* 0x000100000b0b7824 */ /* 0x000fc400078e00ff */
        /* <DEDUP_REMOVED lines=17> */
[----:B------:R-:W-:-:S02]  /*8970*/  ISETP.GE.AND P3, PT, R3, UR18, PT ;  /* 0x0000001203007c0c */ /* 0x000fc4000bf66270 */
[----:B------:R-:W-:Y:S02]  /*8980*/  SEL R3, R78, RZ, !P1 ;  /* 0x000000ff4e037207 */ /* 0x000fe40004800000 */
[C---:B------:R-:W-:Y:S02]  /*8990*/  ISETP.GE.AND P1, PT, R37.reuse, UR18, PT ;  /* 0x0000001225007c0c */ /* 0x040fe4000bf26270 */
        /* <DEDUP_REMOVED lines=18> */
.L_x_18166:
[----:B------:R-:W-:Y:S05]  /*8ac0*/  BSYNC B1 ;  /* 0x0000000000017941 */ /* 0x000fea0003800000 */
.L_x_18165:
        /* <DEDUP_REMOVED lines=20> */
[----:B------:R-:W-:Y:S01]  /*8c10*/  IMAD.U32 R2, R2, 0x10000, RZ ;  /* 0x0001000002027824 */ /* 0x000fe200078e00ff */
[----:B------:R-:W-:Y:S01]  /*8c20*/  SHF.L.U32 R3, R3, 0x10, RZ ;  /* 0x0000001003037819 */ /* 0x000fe200000006ff */
[----:B------:R-:W-:Y:S01]  /*8c30*/  FADD.FTZ R7, R6, R7 ;  /* 0x0000000706077221 */ /* 0x000fe20000010000 */
[----:B------:R-:W-:Y:S01]  /*8c40*/  FADD.FTZ R4, R4, R5 ;  /* 0x0000000504047221 */ /* 0x000fe20000010000 */
[----:B------:R-:W-:Y:S06]  /*8c50*/  @P0 BRA `(.L_x_18168) ;  /* 0x0000000000780947 */ /* 0x000fec0003800000 */
[C---:B------:R-:W-:Y:S02]  /*8c60*/  VIADD R5, R37.reuse, 0xfffffff9 ;  /* 0xfffffff925057836 */ /* 0x040fe40000000000 */
        /* <DEDUP_REMOVED lines=29> */
.L_x_18168:
[----:B------:R-:W-:Y:S05]  /*8e40*/  BSYNC B1 ;  /* 0x0000000000017941 */ /* 0x000fea0003800000 */
.L_x_18167:
[----:B------:R-:W-:Y:S01]  /*8e50*/  HFMA2.MMA.BF16_V2 R6, R17, R81, -RZ ;  /* 0x0000005111067235 */ /* 0x000fe200003000ff */
[----:B------:R-:W-:Y:S02]  /*8e60*/  HMUL2.BF16_V2 R83, R16, R83 ;  /* 0x0000005310537232 */ /* 0x000fe40000200000 */
[----:B------:R-:W-:Y:S01]  /*8e70*/  FADD.FTZ R2, R2, R3 ;  /* 0x0000000302027221 */ /* 0x000fe20000010000 */
[----:B------:R-:W-:Y:S01]  /*8e80*/  FADD.FTZ R3, R4, R7 ;  /* 0x0000000704037221 */ /* 0x000fe20000010000 */
[----:B------:R-:W-:Y:S01]  /*8e90*/  HFMA2.MMA.BF16_V2 R84, R97, R84, -RZ ;  /* 0x0000005461547235 */ /* 0x000fe200003000ff */
[----:B------:R-:W-:Y:S01]  /*8ea0*/  HMUL2.BF16_V2 R8, R18, R80 ;  /* 0x0000005012087232 */ /* 0x000fe20000200000 */
[C---:B------:R-:W-:Y:S01]  /*8eb0*/  PRMT R4, R83.reuse, 0x7610, R4 ;  /* 0x0000761053047816 */ /* 0x040fe20000000004 */
[----:B------:R-:W-:Y:S01]  /*8ec0*/  BSSY B1, `(.L_x_18169) ;  /* 0x0000031000017945 */ /* 0x000fe20003800000 */
[----:B------:R-:W-:Y:S02]  /*8ed0*/  PRMT R5, R83, 0x7632, R5 ;  /* 0x0000763253057816 */ /* 0x000fe40000000005 */
[C---:B------:R-:W-:Y:S01]  /*8ee0*/  PRMT R7, R6.reuse, 0x7632, R7 ;  /* 0x0000763206077816 */ /* 0x040fe20000000007 */
[----:B------:R-:W-:Y:S01]  /*8ef0*/  IMAD.U32 R10, R6, 0x10000, RZ ;  /* 0x00010000060a7824 */ /* 0x000fe200078e00ff */
[----:B------:R-:W-:Y:S01]  /*8f00*/  SHF.L.U32 R4, R4, 0x10, RZ ;  /* 0x0000001004047819 */ /* 0x000fe200000006ff */
[----:B------:R-:W-:Y:S01]  /*8f10*/  IMAD.U32 R5, R5, 0x10000, RZ ;  /* 0x0001000005057824 */ /* 0x000fe200078e00ff */
[C---:B------:R-:W-:Y:S01]  /*8f20*/  PRMT R9, R8.reuse, 0x7632, R9 ;  /* 0x0000763208097816 */ /* 0x040fe20000000009 */
[----:B------:R-:W-:Y:S01]  /*8f30*/  IMAD.U32 R7, R7, 0x10000, RZ ;  /* 0x0001000007077824 */ /* 0x000fe200078e00ff */
[----:B------:R-:W-:Y:S01]  /*8f40*/  SHF.L.U32 R8, R8, 0x10, RZ ;  /* 0x0000001008087819 */ /* 0x000fe200000006ff */
[--C-:B------:R-:W-:Y:S01]  /*8f50*/  FADD.FTZ R6, R4, R5.reuse ;  /* 0x0000000504067221 */ /* 0x100fe20000010000 */
[C---:B------:R-:W-:Y:S01]  /*8f60*/  PRMT R4, R84.reuse, 0x7610, R4 ;  /* 0x0000761054047816 */ /* 0x040fe20000000004 */
[----:B------:R-:W-:Y:S01]  /*8f70*/  IMAD.U32 R9, R9, 0x10000, RZ ;  /* 0x0001000009097824 */ /* 0x000fe200078e00ff */
[----:B------:R-:W-:Y:S01]  /*8f80*/  PRMT R5, R84, 0x7632, R5 ;  /* 0x0000763254057816 */ /* 0x000fe20000000005 */
[----:B------:R-:W-:-:S02]  /*8f90*/  FADD.FTZ R7, R10, R7 ;  /* 0x000000070a077221 */ /* 0x000fc40000010000 */
[----:B------:R-:W-:Y:S01]  /*8fa0*/  FADD.FTZ R9, R8, R9 ;  /* 0x0000000908097221 */ /* 0x000fe20000010000 */
[----:B------:R-:W-:Y:S02]  /*8fb0*/  IMAD.U32 R4, R4, 0x10000, RZ ;  /* 0x0001000004047824 */ /* 0x000fe400078e00ff */
[----:B------:R-:W-:Y:S01]  /*8fc0*/  FADD.FTZ R6, R6, R7 ;  /* 0x0000000706067221 */ /* 0x000fe20000010000 */
[----:B------:R-:W-:Y:S01]  /*8fd0*/  IMAD.U32 R5, R5, 0x10000, RZ ;  /* 0x0001000005057824 */ /* 0x000fe200078e00ff */
        /* <DEDUP_REMOVED lines=31> */
.L_x_18170:
[----:B------:R-:W-:Y:S05]  /*91d0*/  BSYNC B1 ;  /* 0x0000000000017941 */ /* 0x000fea0003800000 */
.L_x_18169:
        /* <DEDUP_REMOVED lines=22> */
[----:B------:R-:W-:Y:S02]  /*9340*/  SEL R15, R90, RZ, !P1 ;  /* 0x000000ff5a0f7207 */ /* 0x000fe40004800000 */
        /* <DEDUP_REMOVED lines=18> */
.L_x_18172:
[----:B------:R-:W-:Y:S05]  /*9470*/  BSYNC B1 ;  /* 0x0000000000017941 */ /* 0x000fea0003800000 */
.L_x_18171:
        /* <DEDUP_REMOVED lines=9> */
[--C-:B------:R-:W-:Y:S01]  /*9510*/  FADD.FTZ R10, R10, R11.reuse ;  /* 0x0000000b0a0a7221 */ /* 0x100fe20000010000 */
[----:B------:R-:W-:Y:S01]  /*9520*/  IMAD.U32 R9, R9, 0x10000, RZ ;  /* 0x0001000009097824 */ /* 0x000fe200078e00ff */
[----:B------:R-:W-:Y:S01]  /*9530*/  PRMT R11, R90, 0x7610, R11 ;  /* 0x000076105a0b7816 */ /* 0x000fe2000000000b */
        /* <DEDUP_REMOVED lines=15> */
[----:B------:R-:W-:Y:S01]  /*9630*/  HMUL2.BF16_V2 R8, R18, R91 ;  /* 0x0000005b12087232 */ /* 0x000fe20000200000 */
[----:B------:R-:W-:Y:S01]  /*9640*/  BSSY B1, `(.L_x_18173) ;  /* 0x0000034000017945 */ /* 0x000fe20003800000 */
[----:B------:R-:W-:Y:S01]  /*9650*/  FADD.FTZ R35, R2, R35 ;  /* 0x0000002302237221 */ /* 0x000fe20000010000 */
[----:B------:R-:W-:Y:S01]  /*9660*/  FADD.FTZ R19, R19, R46 ;  /* 0x0000002e13137221 */ /* 0x000fe20000010000 */
[C---:B------:R-:W-:Y:S01]  /*9670*/  PRMT R7, R4.reuse, 0x7632, R7 ;  /* 0x0000763204077816 */ /* 0x040fe20000000007 */
[----:B------:R-:W-:Y:S01]  /*9680*/  IMAD.U32 R4, R4, 0x10000, RZ ;  /* 0x0001000004047824 */ /* 0x000fe200078e00ff */
[----:B------:R-:W-:Y:S01]  /*9690*/  PRMT R11, R8, 0x7632, R11 ;  /* 0x00007632080b7816 */ /* 0x000fe2000000000b */
[----:B------:R-:W-:Y:S01]  /*96a0*/  FADD.FTZ R36, R5, R36 ;  /* 0x0000002405247221 */ /* 0x000fe20000010000 */
        /* <DEDUP_REMOVED lines=15> */
[C---:B------:R-:W-:Y:S01]  /*97a0*/  VIADD R2, R37.reuse, 0xfffffff9 ;  /* 0xfffffff925027836 */ /* 0x040fe20000000000 */
[C---:B------:R-:W-:Y:S01]  /*97b0*/  IADD3 R4, R37.reuse, -0x5, RZ ;  /* 0xfffffffb25047810 */ /* 0x040fe20007ffe0ff */
[C---:B------:R-:W-:Y:S01]  /*97c0*/  VIADD R3, R37.reuse, 0xfffffffa ;  /* 0xfffffffa25037836 */ /* 0x040fe20000000000 */
[C---:B------:R-:W-:Y:S02]  /*97d0*/  IADD3 R5, R37.reuse, -0x1, RZ ;  /* 0xffffffff25057810 */ /* 0x040fe40007ffe0ff */
[----:B------:R-:W-:Y:S01]  /*97e0*/  ISETP.GE.AND P6, PT, R2, UR18, PT ;  /* 0x0000001202007c0c */ /* 0x000fe2000bfc6270 */
[----:B------:R-:W-:Y:S01]  /*97f0*/  VIADD R2, R37, 0xfffffffc ;  /* 0xfffffffc25027836 */ /* 0x000fe20000000000 */
[----:B------:R-:W-:Y:S01]  /*9800*/  ISETP.GE.AND P0, PT, R3, UR18, PT ;  /* 0x0000001203007c0c */ /* 0x000fe2000bf06270 */
[C---:B------:R-:W-:Y:S01]  /*9810*/  VIADD R3, R37.reuse, 0xfffffffd ;  /* 0xfffffffd25037836 */ /* 0x040fe20000000000 */
[----:B------:R-:W-:Y:S01]  /*9820*/  ISETP.GE.AND P5, PT, R4, UR18, PT ;  /* 0x0000001204007c0c */ /* 0x000fe2000bfa6270 */
[----:B------:R-:W-:Y:S01]  /*9830*/  VIADD R4, R37, 0xfffffffe ;  /* 0xfffffffe25047836 */ /* 0x000fe20000000000 */
[----:B------:R-:W-:-:S02]  /*9840*/  ISETP.GE.AND P4, PT, R2, UR18, PT ;  /* 0x0000001202007c0c */ /* 0x000fc4000bf86270 */
[C---:B------:R-:W-:Y:S02]  /*9850*/  PRMT R2, R94.reuse, 0x7632, R2 ;  /* 0x000076325e027816 */ /* 0x040fe40000000002 */
[----:B------:R-:W-:Y:S02]  /*9860*/  ISETP.GE.AND P1, PT, R5, UR18, PT ;  /* 0x0000001205007c0c */ /* 0x000fe4000bf26270 */
[----:B------:R-:W-:Y:S02]  /*9870*/  ISETP.GE.AND P3, PT, R3, UR18, PT ;  /* 0x0000001203007c0c */ /* 0x000fe4000bf66270 */
[----:B------:R-:W-:Y:S02]  /*9880*/  @P6 PRMT R93, RZ, 0x7610, R93 ;  /* 0x00007610ff5d6816 */ /* 0x000fe4000000005d */
[----:B------:R-:W-:Y:S02]  /*9890*/  ISETP.GE.AND P6, PT, R37, UR18, PT ;  /* 0x0000001225007c0c */ /* 0x000fe4000bfc6270 */
[----:B------:R-:W-:-:S02]  /*98a0*/  SEL R3, R94, RZ, !P5 ;  /* 0x000000ff5e037207 */ /* 0x000fc40006800000 */
[----:B------:R-:W-:Y:S02]  /*98b0*/  ISETP.GE.AND P2, PT, R4, UR18, PT ;  /* 0x0000001204007c0c */ /* 0x000fe4000bf46270 */
[----:B------:R-:W-:Y:S02]  /*98c0*/  SEL R94, R2, RZ, !P4 ;  /* 0x000000ff025e7207 */ /* 0x000fe40006000000 */
        /* <DEDUP_REMOVED lines=11> */
.L_x_18174:
[----:B------:R-:W-:Y:S05]  /*9980*/  BSYNC B1 ;  /* 0x0000000000017941 */ /* 0x000fea0003800000 */
.L_x_18173:
[----:B------:R-:W-:Y:S01]  /*9990*/  HFMA2.MMA.BF16_V2 R4, R17, R94, -RZ ;  /* 0x0000005e11047235 */ /* 0x000fe200003000ff */
[----:B------:R-:W-:Y:S01]  /*99a0*/  HMUL2.BF16_V2 R2, R16, R93 ;  /* 0x0000005d10027232 */ /* 0x000fe20000200000 */
[----:B------:R-:W-:Y:S01]  /*99b0*/  HFMA2.MMA.BF16_V2 R8, R97, R96, -RZ ;  /* 0x0000006061087235 */ /* 0x000fe200003000ff */
[----:B------:R-:W-:Y:S01]  /*99c0*/  HMUL2.BF16_V2 R6, R18, R95 ;  /* 0x0000005f12067232 */ /* 0x000fe20000200000 */
[----:B------:R-:W-:Y:S01]  /*99d0*/  IADD3 R20, P0, R20, 0x10, RZ ;  /* 0x0000001014147810 */ /* 0x000fe20007f1e0ff */
        /* <DEDUP_REMOVED lines=12> */
[----:B------:R-:W-:Y:S01]  /*9aa0*/  IMAD.X R23, RZ, RZ, R23, P0 ;  /* 0x000000ffff177224 */ /* 0x000fe200000e0617 */
[----:B------:R-:W-:Y:S01]  /*9ab0*/  ISETP.GE.AND P0, PT, R40, UR4, PT ;  /* 0x0000000428007c0c */ /* 0x000fe2000bf06270 */
[----:B------:R-:W-:Y:S01]  /*9ac0*/  FADD.FTZ R4, R4, R5 ;  /* 0x0000000504047221 */ /* 0x000fe20000010000 */
[----:B------:R-:W-:Y:S01]  /*9ad0*/  SHF.L.U32 R3, R2, 0x10, RZ ;  /* 0x0000001002037819 */ /* 0x000fe200000006ff */
[----:B------:R-:W-:Y:S02]  /*9ae0*/  IMAD.U32 R8, R8, 0x10000, RZ ;  /* 0x0001000008087824 */ /* 0x000fe400078e00ff */
[----:B------:R-:W-:Y:S01]  /*9af0*/  FADD.FTZ R7, R6, R7 ;  /* 0x0000000706077221 */ /* 0x000fe20000010000 */
[----:B------:R-:W-:Y:S01]  /*9b00*/  FADD.FTZ R4, R9, R4 ;  /* 0x0000000409047221 */ /* 0x000fe20000010000 */
[----:B------:R-:W-:Y:S02]  /*9b10*/  VIADD R37, R37, 0x80 ;  /* 0x0000008025257836 */ /* 0x000fe40000000000 */
[----:B------:R-:W-:Y:S01]  /*9b20*/  FADD.FTZ R3, R8, R3 ;  /* 0x0000000308037221 */ /* 0x000fe20000010000 */
[----:B------:R-:W-:-:S02]  /*9b30*/  VIADD R21, R21, 0xfffffffc ;  /* 0xfffffffc15157836 */ /* 0x000fc40000000000 */
[----:B------:R-:W-:Y:S01]  /*9b40*/  FADD.FTZ R4, R4, R7 ;  /* 0x0000000704047221 */ /* 0x000fe20000010000 */
[----:B------:R-:W-:-:S03]  /*9b50*/  IADD3 R45, R45, 0x200, RZ ;  /* 0x000002002d2d7810 */ /* 0x000fc60007ffe0ff */
[----:B------:R-:W-:-:S04]  /*9b60*/  FADD.FTZ R3, R4, R3 ;  /* 0x0000000304037221 */ /* 0x000fc80000010000 */
[----:B------:R-:W-:Y:S01]  /*9b70*/  FADD.FTZ R42, R3, R42 ;  /* 0x0000002a032a7221 */ /* 0x000fe20000010000 */
[----:B------:R-:W-:Y:S06]  /*9b80*/  @!P0 BRA `(.L_x_18175) ;  /* 0xffffffbc00108947 */ /* 0x000fec000383ffff */
.L_x_18142:
[----:B------:R-:W-:Y:S05]  /*9b90*/  BSYNC B0 ;  /* 0x0000000000007941 */ /* 0x000fea0003800000 */
.L_x_18140:
[----:B0-----:R-:W0:Y:S01]  /*9ba0*/  SHFL.BFLY PT, R6, R31, 0x2, 0x1f ;  /* 0x0c401f001f067f89 */ /* 0x001e2200000e0000 */
[----:B------:R-:W2:Y:S01]  /*9bb0*/  S2UR UR5, SR_CgaCtaId ;  /* 0x00000000000579c3 */ /* 0x000ea20000008800 */
[----:B------:R-:W-:Y:S01]  /*9bc0*/  UMOV UR4, 0x400 ;  /* 0x0000040000047882 */ /* 0x000fe20000000000 */
[----:B------:R-:W-:Y:S01]  /*9bd0*/  BSSY B0, `(.L_x_18176) ;  /* 0x0000063000007945 */ /* 0x000fe20003800000 */
[----:B-1----:R-:W1:Y:S01]  /*9be0*/  SHFL.BFLY PT, R2, R27, 0x2, 0x1f ;  /* 0x0c401f001b027f89 */ /* 0x002e6200000e0000 */
[----:B------:R-:W-:-:S03]  /*9bf0*/  UIADD3 UR4, UR4, 0x120, URZ ;  /* 0x0000012004047890 */ /* 0x000fc6000fffe03f */
[----:B------:R-:W3:Y:S04]  /*9c00*/  SHFL.BFLY PT, R3, R22, 0x2, 0x1f ;  /* 0x0c401f0016037f89 */ /* 0x000ee800000e0000 */
[----:B------:R-:W4:Y:S04]  /*9c10*/  SHFL.BFLY PT, R25, R44, 0x2, 0x1f ;  /* 0x0c401f002c197f89 */ /* 0x000f2800000e0000 */
[----:B------:R-:W5:Y:S04]  /*9c20*/  SHFL.BFLY PT, R4, R29, 0x2, 0x1f ;  /* 0x0c401f001d047f89 */ /* 0x000f6800000e0000 */
[----:B------:R-:W5:Y:S04]  /*9c30*/  SHFL.BFLY PT, R5, R24, 0x2, 0x1f ;  /* 0x0c401f0018057f89 */ /* 0x000f6800000e0000 */
[----:B------:R-:W5:Y:S01]  /*9c40*/  SHFL.BFLY PT, R7, R26, 0x2, 0x1f ;  /* 0x0c401f001a077f89 */ /* 0x000f6200000e0000 */
[----:B0-----:R-:W-:Y:S01]  /*9c50*/  FADD.FTZ R31, R6, R31 ;  /* 0x0000001f061f7221 */ /* 0x001fe20000010000 */
[----:B--2---:R-:W-:-:S02]  /*9c60*/  ULEA UR4, UR5, UR4, 0x18 ;  /* 0x0000000405047291 */ /* 0x004fc4000f8ec03f */
[----:B------:R-:W0:Y:S01]  /*9c70*/  SHFL.BFLY PT, R9, R28, 0x2, 0x1f ;  /* 0x0c401f001c097f89 */ /* 0x000e2200000e0000 */
[----:B-1----:R-:W-:Y:S01]  /*9c80*/  FADD.FTZ R27, R2, R27 ;  /* 0x0000001b021b7221 */ /* 0x002fe20000010000 */
[----:B------:R-:W-:Y:S02]  /*9c90*/  SHF.R.S32.HI R2, RZ, 0x1f, R41 ;  /* 0x0000001fff027819 */ /* 0x000fe40000011429 */
[----:B------:R-:W1:Y:S01]  /*9ca0*/  SHFL.BFLY PT, R13, R30, 0x2, 0x1f ;  /* 0x0c401f001e0d7f89 */ /* 0x000e6200000e0000 */
[----:B---3--:R-:W-:Y:S01]  /*9cb0*/  FADD.FTZ R3, R3, R22 ;  /* 0x0000001603037221 */ /* 0x008fe20000010000 */
[----:B------:R-:W-:Y:S02]  /*9cc0*/  VIADD R22, R43, 0x1f ;  /* 0x0000001f2b167836 */ /* 0x000fe40000000000 */
[----:B------:R-:W2:Y:S01]  /*9cd0*/  SHFL.BFLY PT, R15, R32, 0x2, 0x1f ;  /* 0x0c401f00200f7f89 */ /* 0x000ea200000e0000 */
[----:B----4-:R-:W-:Y:S01]  /*9ce0*/  FADD.FTZ R25, R25, R44 ;  /* 0x0000002c19197221 */ /* 0x010fe20000010000 */
[----:B------:R-:W-:-:S02]  /*9cf0*/  LEA.HI R44, R2, R41, RZ, 0x2 ;  /* 0x00000029022c7211 */ /* 0x000fc400078f10ff */
[----:B------:R-:W3:Y:S01]  /*9d00*/  SHFL.BFLY PT, R8, R33, 0x2, 0x1f ;  /* 0x0c401f0021087f89 */ /* 0x000ee200000e0000 */
[----:B-----5:R-:W-:Y:S01]  /*9d10*/  FADD.FTZ R11, R4, R29 ;  /* 0x0000001d040b7221 */ /* 0x020fe20000010000 */
[----:B------:R-:W-:Y:S02]  /*9d20*/  LOP3.LUT R4, R41, 0x3, RZ, 0xc0, !PT ;  /* 0x0000000329047812 */ /* 0x000fe400078ec0ff */
[----:B------:R-:W4:Y:S01]  /*9d30*/  SHFL.BFLY PT, R17, R34, 0x2, 0x1f ;  /* 0x0c401f0022117f89 */ /* 0x000f2200000e0000 */
[----:B------:R-:W-:Y:S01]  /*9d40*/  FADD.FTZ R5, R5, R24 ;  /* 0x0000001805057221 */ /* 0x000fe20000010000 */
[----:B------:R-:W-:Y:S02]  /*9d50*/  ISETP.NE.AND P2, PT, R4, RZ, PT ;  /* 0x000000ff0400720c */ /* 0x000fe40003f45270 */
[----:B------:R-:W5:Y:S01]  /*9d60*/  SHFL.BFLY PT, R10, R35, 0x2, 0x1f ;  /* 0x0c401f00230a7f89 */ /* 0x000f6200000e0000 */
[----:B------:R-:W-:Y:S01]  /*9d70*/  FADD.FTZ R7, R7, R26 ;  /* 0x0000001a07077221 */ /* 0x000fe20000010000 */
[----:B------:R-:W-:-:S02]  /*9d80*/  ISETP.GT.U32.AND P3, PT, R22, 0x3e, PT ;  /* 0x0000003e1600780c */ /* 0x000fc40003f64070 */
[----:B------:R-:W5:Y:S01]  /*9d90*/  SHFL.BFLY PT, R21, R36, 0x2, 0x1f ;  /* 0x0c401f0024157f89 */ /* 0x000f6200000e0000 */
[----:B0-----:R-:W-:Y:S01]  /*9da0*/  FADD.FTZ R9, R9, R28 ;  /* 0x0000001c09097221 */ /* 0x001fe20000010000 */
[----:B------:R-:W-:Y:S02]  /*9db0*/  LOP3.LUT R28, R43, 0xffffffc0, RZ, 0xc0, !PT ;  /* 0xffffffc02b1c7812 */ /* 0x000fe400078ec0ff */
[----:B------:R-:W0:Y:S01]  /*9dc0*/  SHFL.BFLY PT, R23, R38, 0x2, 0x1f ;  /* 0x0c401f0026177f89 */ /* 0x000e2200000e0000 */
[----:B-1----:R-:W-:Y:S01]  /*9dd0*/  FADD.FTZ R13, R13, R30 ;  /* 0x0000001e0d0d7221 */ /* 0x002fe20000010000 */
[----:B------:R-:W-:Y:S02]  /*9de0*/  ISETP.NE.OR P5, PT, R28, 0x40, P2 ;  /* 0x000000401c00780c */ /* 0x000fe400017a5670 */
[----:B------:R-:W1:Y:S01]  /*9df0*/  SHFL.BFLY PT, R37, R42, 0x2, 0x1f ;  /* 0x0c401f002a257f89 */ /* 0x000e6200000e0000 */
[----:B--2---:R-:W-:Y:S01]  /*9e00*/  FADD.FTZ R15, R15, R32 ;  /* 0x000000200f0f7221 */ /* 0x004fe20000010000 */
[----:B------:R-:W-:-:S02]  /*9e10*/  LOP3.LUT R29, R43, 0xffffffe0, RZ, 0xc0, !PT ;  /* 0xffffffe02b1d7812 */ /* 0x000fc400078ec0ff */
[----:B------:R-:W2:Y:S01]  /*9e20*/  SHFL.BFLY PT, R16, R31, 0x1, 0x1f ;  /* 0x0c201f001f107f89 */ /* 0x000ea200000e0000 */
[----:B---3--:R-:W-:Y:S01]  /*9e30*/  FADD.FTZ R33, R8, R33 ;  /* 0x0000002108217221 */ /* 0x008fe20000010000 */
[----:B------:R-:W-:Y:S02]  /*9e40*/  ISETP.NE.OR P4, PT, R29, 0x20, P2 ;  /* 0x000000201d00780c */ /* 0x000fe40001785670 */
[----:B------:R-:W3:Y:S01]  /*9e50*/  SHFL.BFLY PT, R2, R3, 0x1, 0x1f ;  /* 0x0c201f0003027f89 */ /* 0x000ee200000e0000 */
[----:B----4-:R-:W-:Y:S01]  /*9e60*/  FADD.FTZ R17, R17, R34 ;  /* 0x0000002211117221 */ /* 0x010fe20000010000 */
[C---:B------:R-:W-:Y:S01]  /*9e70*/  ISETP.GT.OR P0, PT, R43.reuse, 0x3f, P2 ;  /* 0x0000003f2b00780c */ /* 0x040fe20001704670 */
[----:B-----5:R-:W-:Y:S01]  /*9e80*/  FADD.FTZ R19, R10, R35 ;  /* 0x000000230a137221 */ /* 0x020fe20000010000 */
[----:B------:R-:W4:Y:S01]  /*9e90*/  SHFL.BFLY PT, R4, R5, 0x1, 0x1f ;  /* 0x0c201f0005047f89 */ /* 0x000f2200000e0000 */
[----:B------:R-:W-:Y:S01]  /*9ea0*/  ISETP.GT.OR P1, PT, R43, 0x1f, P2 ;  /* 0x0000001f2b00780c */ /* 0x000fe20001724670 */
[----:B------:R-:W-:-:S02]  /*9eb0*/  FADD.FTZ R21, R21, R36 ;  /* 0x0000002415157221 */ /* 0x000fc40000010000 */
[----:B------:R-:W5:Y:S01]  /*9ec0*/  SHFL.BFLY PT, R6, R7, 0x1, 0x1f ;  /* 0x0c201f0007067f89 */ /* 0x000f6200000e0000 */
[----:B0-----:R-:W-:-:S03]  /*9ed0*/  FADD.FTZ R23, R23, R38 ;  /* 0x0000002617177221 */ /* 0x001fc60000010000 */
[----:B------:R-:W0:Y:S01]  /*9ee0*/  SHFL.BFLY PT, R8, R27, 0x1, 0x1f ;  /* 0x0c201f001b087f89 */ /* 0x000e2200000e0000 */
[----:B-1----:R-:W-:-:S03]  /*9ef0*/  FADD.FTZ R46, R37, R42 ;  /* 0x0000002a252e7221 */ /* 0x002fc60000010000 */
[----:B------:R-:W1:Y:S01]  /*9f00*/  SHFL.BFLY PT, R10, R9, 0x1, 0x1f ;  /* 0x0c201f00090a7f89 */ /* 0x000e6200000e0000 */
[----:B--2---:R-:W-:-:S03]  /*9f10*/  FADD.FTZ R39, R31, R16 ;  /* 0x000000101f277221 */ /* 0x004fc60000010000 */
[----:B------:R-:W2:Y:S01]  /*9f20*/  SHFL.BFLY PT, R12, R11, 0x1, 0x1f ;  /* 0x0c201f000b0c7f89 */ /* 0x000ea200000e0000 */
[----:B------:R-:W-:Y:S01]  /*9f30*/  SHF.R.S32.HI R31, RZ, 0x2, R44 ;  /* 0x00000002ff1f7819 */ /* 0x000fe2000001142c */
[----:B---3--:R-:W-:Y:S02]  /*9f40*/  FADD.FTZ R28, R3, R2 ;  /* 0x00000002031c7221 */ /* 0x008fe40000010000 */
[----:B------:R-:W3:Y:S02]  /*9f50*/  SHFL.BFLY PT, R14, R13, 0x1, 0x1f ;  /* 0x0c201f000d0e7f89 */ /* 0x000ee400000e0000 */
[----:B------:R-:W-:Y:S02]  /*9f60*/  IMAD R2, R0, 0x80, R31 ;  /* 0x0000008000027824 */ /* 0x000fe400078e021f */
[----:B------:R-:W3:Y:S01]  /*9f70*/  SHFL.BFLY PT, R18, R15, 0x1, 0x1f ;  /* 0x0c201f000f127f89 */ /* 0x000ee200000e0000 */
[----:B----4-:R-:W-:Y:S02]  /*9f80*/  FADD.FTZ R29, R5, R4 ;  /* 0x00000004051d7221 */ /* 0x010fe40000010000 */
[----:B------:R-:W-:Y:S01]  /*9f90*/  LEA R2, R2, UR4, 0x2 ;  /* 0x0000000402027c11 */ /* 0x000fe2000f8e10ff */
[----:B------:R-:W4:Y:S01]  /*9fa0*/  SHFL.BFLY PT, R20, R33, 0x1, 0x1f ;  /* 0x0c201f0021147f89 */ /* 0x000f2200000e0000 */
[----:B-----5:R-:W-:-:S03]  /*9fb0*/  FADD.FTZ R34, R7, R6 ;  /* 0x0000000607227221 */ /* 0x020fc60000010000 */
        /* <DEDUP_REMOVED lines=10> */
[----:B------:R-:W3:Y:S01]  /*a060*/  SHFL.BFLY PT, R47, R46, 0x1, 0x1f ;  /* 0x0c201f002e2f7f89 */ /* 0x000ee200000e0000 */
[----:B----4-:R-:W-:Y:S01]  /*a070*/  FADD.FTZ R41, R33, R20 ;  /* 0x0000001421297221 */ /* 0x010fe20000010000 */
[----:B------:R-:W-:Y:S01]  /*a080*/  BAR.SYNC.DEFER_BLOCKING 0x0 ;  /* 0x0000000000007b1d */ /* 0x000fe20000010000 */
[----:B-----5:R-:W-:Y:S01]  /*a090*/  FADD.FTZ R42, R17, R22 ;  /* 0x00000016112a7221 */ /* 0x020fe20000010000 */
[----:B0-----:R-:W-:Y:S01]  /*a0a0*/  FADD.FTZ R43, R19, R24 ;  /* 0x00000018132b7221 */ /* 0x001fe20000010000 */
[----:B-1----:R-:W-:Y:S01]  /*a0b0*/  FADD.FTZ R44, R21, R26 ;  /* 0x0000001a152c7221 */ /* 0x002fe20000010000 */
[----:B--2---:R-:W-:Y:S01]  /*a0c0*/  FADD.FTZ R45, R23, R30 ;  /* 0x0000001e172d7221 */ /* 0x004fe20000010000 */
[----:B---3--:R-:W-:Y:S01]  /*a0d0*/  FADD.FTZ R0, R25, R32 ;  /* 0x0000002019007221 */ /* 0x008fe20000010000 */
[----:B------:R-:W-:Y:S01]  /*a0e0*/  FADD.FTZ R47, R46, R47 ;  /* 0x0000002f2e2f7221 */ /* 0x000fe20000010000 */
        /* <DEDUP_REMOVED lines=17> */
.L_x_18177:
[----:B------:R-:W-:Y:S05]  /*a200*/  BSYNC B0 ;  /* 0x0000000000007941 */ /* 0x000fea0003800000 */
.L_x_18176:
        /* <DEDUP_REMOVED lines=35> */
.L_x_18179:
[----:B------:R-:W-:Y:S05]  /*a440*/  BSYNC B0 ;  /* 0x0000000000007941 */ /* 0x000fea0003800000 */
.L_x_18178:
        /* <DEDUP_REMOVED lines=19> */
.L_x_18181:
[----:B------:R-:W-:Y:S05]  /*a580*/  BSYNC B0 ;  /* 0x0000000000007941 */ /* 0x000fea0003800000 */
.L_x_18180:
        /* <DEDUP_REMOVED lines=10> */
[----:B------:R-:W5:Y:S01]  /*a630*/  LDS R10, [R2+0xe0] ;  /* 0x0000e000020a7984 */ /* 0x000f620000000800 */
        /* <DEDUP_REMOVED lines=8> */
[----:B------:R-:W-:Y:S06]  /*a6c0*/  @P2 BRA `(.L_x_18183) ;  /* 0x0000000000402947 */ /* 0x000fec0003800000 */
[----:B------:R-:W0:Y:S04]  /*a6d0*/  LDS R3, [R2+0x100] ;  /* 0x0001000002037984 */ /* 0x000e280000000800 */
        /* <DEDUP_REMOVED lines=15> */
.L_x_18183:
[----:B------:R-:W-:Y:S05]  /*a7d0*/  BSYNC B0 ;  /* 0x0000000000007941 */ /* 0x000fea0003800000 */
.L_x_18182:
[----:B------:R-:W-:Y:S06]  /*a7e0*/  BAR.SYNC.DEFER_BLOCKING 0x0 ;  /* 0x0000000000007b1d */ /* 0x000fec0000010000 */
[----:B------:R-:W-:Y:S05]  /*a7f0*/  @P3 EXIT ;  /* 0x000000000000394d */ /* 0x000fea0003800000 */
[----:B------:R-:W2:Y:S01]  /*a800*/  S2UR UR5, SR_CTAID.Y ;  /* 0x00000000000579c3 */ /* 0x000ea20000002600 */
[----:B------:R-:W-:Y:S01]  /*a810*/  ULDC UR6, c[0x0][0x14] ;  /* 0x0000050000067ab9 */ /* 0x000fe20000000800 */
[----:B------:R-:W-:-:S06]  /*a820*/  ULDC UR4, c[0x0][0xc] ;  /* 0x0000030000047ab9 */ /* 0x000fcc0000000800 */
[----:B------:R-:W3:Y:S08]  /*a830*/  S2UR UR7, SR_CTAID.X ;  /* 0x00000000000779c3 */ /* 0x000ef00000002500 */
[----:B------:R-:W4:Y:S01]  /*a840*/  S2UR UR8, SR_CTAID.Z ;  /* 0x00000000000879c3 */ /* 0x000f220000002700 */
[----:B--2---:R-:W-:-:S04]  /*a850*/  UIMAD UR4, UR5, UR4, URZ ;  /* 0x00000004050472a4 */ /* 0x004fc8000f8e023f */
[----:B------:R-:W-:Y:S02]  /*a860*/  UIMAD UR4, UR4, UR6, URZ ;  /* 0x00000006040472a4 */ /* 0x000fe4000f8e023f */
[----:B---3--:R-:W-:Y:S02]  /*a870*/  UIMAD UR5, UR7, UR6, URZ ;  /* 0x00000006070572a4 */ /* 0x008fe4000f8e023f */
[----:B------:R-:W-:Y:S02]  /*a880*/  USHF.L.U32 UR4, UR4, 0x7, URZ ;  /* 0x0000000704047899 */ /* 0x000fe4000800063f */
[----:B------:R-:W-:Y:S02]  /*a890*/  USHF.L.U32 UR5, UR5, 0x7, URZ ;  /* 0x0000000705057899 */ /* 0x000fe4000800063f */
[----:B------:R-:W-:Y:S02]  /*a8a0*/  USHF.R.S32.HI UR7, URZ, 0x1f, UR4 ;  /* 0x0000001f3f077899 */ /* 0x000fe40008011404 */
[----:B----4-:R-:W-:-:S02]  /*a8b0*/  USHF.L.U32 UR6, UR8, 0x7, URZ ;  /* 0x0000000708067899 */ /* 0x010fc4000800063f */
[----:B------:R-:W-:Y:S02]  /*a8c0*/  USHF.R.S32.HI UR8, URZ, 0x1f, UR5 ;  /* 0x0000001f3f087899 */ /* 0x000fe40008011405 */
[----:B------:R-:W-:Y:S02]  /*a8d0*/  USHF.R.S32.HI UR9, URZ, 0x1f, UR6 ;  /* 0x0000001f3f097899 */ /* 0x000fe40008011406 */
[----:B------:R-:W-:-:S04]  /*a8e0*/  UIADD3 UR4, UP0, UP1, UR4, UR5, UR6 ;  /* 0x0000000504047290 */ /* 0x000fc8000f91e006 */
[----:B------:R-:W-:Y:S01]  /*a8f0*/  UIADD3.X UR7, UR7, UR8, UR9, UP0, UP1 ;  /* 0x0000000807077290 */ /* 0x000fe200087e2409 */
[----:B------:R-:W-:Y:S11]  /*a900*/  @P2 EXIT ;  /* 0x000000000000294d */ /* 0x000ff60003800000 */
[C---:B------:R-:W-:Y:S01]  /*a910*/  IADD3 R3, R31.reuse, 0x8, RZ ;  /* 0x000000081f037810 */ /* 0x040fe20007ffe0ff */
[C---:B------:R-:W-:Y:S01]  /*a920*/  VIADD R6, R31.reuse, 0x10 ;  /* 0x000000101f067836 */ /* 0x040fe20000000000 */
[----:B------:R-:W-:Y:S01]  /*a930*/  IADD3 R9, P0, R31, UR4, RZ ;  /* 0x000000041f097c10 */ /* 0x000fe2000ff1e0ff */
[----:B------:R-:W-:Y:S01]  /*a940*/  ULDC.64 UR8, c[0x0][0x220] ;  /* 0x0000880000087ab9 */ /* 0x000fe20000000a00 */
[----:B------:R-:W-:Y:S01]  /*a950*/  IADD3 R5, P1, R3, UR4, RZ ;  /* 0x0000000403057c10 */ /* 0x000fe2000ff3e0ff */
[C---:B------:R-:W-:Y:S01]  /*a960*/  VIADD R7, R31.reuse, 0x18 ;  /* 0x000000181f077836 */ /* 0x040fe20000000000 */
[C---:B------:R-:W-:Y:S01]  /*a970*/  LEA.HI.X.SX32 R10, R31.reuse, UR7, 0x1, P0 ;  /* 0x000000071f0a7c11 */ /* 0x040fe200080f0eff */
[----:B------:R-:W-:Y:S01]  /*a980*/  VIADD R15, R31, 0x38 ;  /* 0x000000381f0f7836 */ /* 0x000fe20000000000 */
[----:B------:R-:W-:Y:S01]  /*a990*/  LEA.HI.X.SX32 R8, R3, UR7, 0x1, P1 ;  /* 0x0000000703087c11 */ /* 0x000fe200088f0eff */
[----:B------:R-:W-:Y:S01]  /*a9a0*/  VIADD R25, R31, 0x60 ;  /* 0x000000601f197836 */ /* 0x000fe20000000000 */
[----:B01----:R-:W-:Y:S01]  /*a9b0*/  LEA R2, P0, R9, UR8, 0x1 ;  /* 0x0000000809027c11 */ /* 0x003fe2000f8008ff */
[----:B------:R-:W-:Y:S01]  /*a9c0*/  VIADD R32, R31, 0x70 ;  /* 0x000000701f207836 */ /* 0x000fe20000000000 */
[----:B------:R-:W-:-:S02]  /*a9d0*/  LEA R4, P1, R5, UR8, 0x1 ;  /* 0x0000000805047c11 */ /* 0x000fc4000f8208ff */
[C---:B------:R-:W-:Y:S02]  /*a9e0*/  IADD3 R11, P2, R6.reuse, UR4, RZ ;  /* 0x00000004060b7c10 */ /* 0x040fe4000ff5e0ff */
[----:B------:R-:W-:Y:S01]  /*a9f0*/  LEA.HI.X R3, R9, UR9, R10, 0x1, P0 ;  /* 0x0000000909037c11 */ /* 0x000fe200080f0c0a */
[----:B------:R-:W-:Y:S01]  /*aa00*/  VIADD R10, R31, 0x20 ;  /* 0x000000201f0a7836 */ /* 0x000fe20000000000 */
[----:B------:R-:W-:Y:S02]  /*aa10*/  LEA.HI.X R5, R5, UR9, R8, 0x1, P1 ;  /* 0x0000000905057c11 */ /* 0x000fe400088f0c08 */
[----:B------:R-:W-:Y:S02]  /*aa20*/  IADD3 R9, P1, R7, UR4, RZ ;  /* 0x0000000407097c10 */ /* 0x000fe4000ff3e0ff */
[----:B------:R-:W-:Y:S02]  /*aa30*/  LEA.HI.X.SX32 R14, R6, UR7, 0x1, P2 ;  /* 0x00000007060e7c11 */ /* 0x000fe400090f0eff */
[----:B------:R-:W-:-:S02]  /*aa40*/  LEA R6, P0, R11, UR8, 0x1 ;  /* 0x000000080b067c11 */ /* 0x000fc4000f8008ff */
[----:B------:R-:W-:Y:S02]  /*aa50*/  LEA.HI.X.SX32 R12, R7, UR7, 0x1, P1 ;  /* 0x00000007070c7c11 */ /* 0x000fe400088f0eff */
[----:B------:R-:W-:Y:S02]  /*aa60*/  LEA R8, P1, R9, UR8, 0x1 ;  /* 0x0000000809087c11 */ /* 0x000fe4000f8208ff */
[----:B------:R-:W-:Y:S01]  /*aa70*/  LEA.HI.X R7, R11, UR9, R14, 0x1, P0 ;  /* 0x000000090b077c11 */ /* 0x000fe200080f0c0e */
[C---:B------:R-:W-:Y:S01]  /*aa80*/  VIADD R14, R31.reuse, 0x30 ;  /* 0x000000301f0e7836 */ /* 0x040fe20000000000 */
[----:B------:R-:W-:Y:S02]  /*aa90*/  IADD3 R11, R31, 0x28, RZ ;  /* 0x000000281f0b7810 */ /* 0x000fe40007ffe0ff */
[----:B------:R-:W-:Y:S02]  /*aaa0*/  IADD3 R17, P0, R10, UR4, RZ ;  /* 0x000000040a117c10 */ /* 0x000fe4000ff1e0ff */
[----:B------:R-:W-:-:S02]  /*aab0*/  LEA.HI.X R9, R9, UR9, R12, 0x1, P1 ;  /* 0x0000000909097c11 */ /* 0x000fc400088f0c0c */
        /* <DEDUP_REMOVED lines=14> */
[----:B------:R-:W-:Y:S02]  /*aba0*/  IADD3 R19, R31, 0x48, RZ ;  /* 0x000000481f137810 */ /* 0x000fe40007ffe0ff */
[----:B------:R-:W-:Y:S02]  /*abb0*/  IADD3 R23, P2, R18, UR4, RZ ;  /* 0x0000000412177c10 */ /* 0x000fe4000ff5e0ff */
[----:B------:R-:W-:Y:S01]  /*abc0*/  LEA.HI.X R15, R21, UR9, R22, 0x1, P0 ;  /* 0x00000009150f7c11 */ /* 0x000fe200080f0c16 */
[----:B------:R-:W-:Y:S01]  /*abd0*/  VIADD R22, R31, 0x50 ;  /* 0x000000501f167836 */ /* 0x000fe20000000000 */
[----:B------:R-:W-:Y:S02]  /*abe0*/  LEA.HI.X R17, R17, UR9, R20, 0x1, P1 ;  /* 0x0000000911117c11 */ /* 0x000fe400088f0c14 */
[----:B------:R-:W-:-:S02]  /*abf0*/  IADD3 R21, P1, R19, UR4, RZ ;  /* 0x0000000413157c10 */ /* 0x000fc4000ff3e0ff */
[----:B------:R-:W-:Y:S02]  /*ac00*/  LEA.HI.X.SX32 R26, R18, UR7, 0x1, P2 ;  /* 0x00000007121a7c11 */ /* 0x000fe400090f0eff */
[----:B------:R-:W-:Y:S02]  /*ac10*/  LEA R18, P0, R23, UR8, 0x1 ;  /* 0x0000000817127c11 */ /* 0x000fe4000f8008ff */
[----:B------:R-:W-:Y:S02]  /*ac20*/  LEA.HI.X.SX32 R24, R19, UR7, 0x1, P1 ;  /* 0x0000000713187c11 */ /* 0x000fe400088f0eff */
[----:B------:R-:W-:Y:S01]  /*ac30*/  LEA.HI.X R19, R23, UR9, R26, 0x1, P0 ;  /* 0x0000000917137c11 */ /* 0x000fe200080f0c1a */
[----:B------:R-:W-:Y:S01]  /*ac40*/  VIADD R23, R31, 0x58 ;  /* 0x000000581f177836 */ /* 0x000fe20000000000 */
[----:B------:R-:W-:Y:S02]  /*ac50*/  LEA R20, P1, R21, UR8, 0x1 ;  /* 0x0000000815147c11 */ /* 0x000fe4000f8208ff */
[----:B------:R-:W-:-:S02]  /*ac60*/  IADD3 R26, P0, R22, UR4, RZ ;  /* 0x00000004161a7c10 */ /* 0x000fc4000ff1e0ff */
[----:B------:R-:W-:Y:S02]  /*ac70*/  LEA.HI.X R21, R21, UR9, R24, 0x1, P1 ;  /* 0x0000000915157c11 */ /* 0x000fe400088f0c18 */
[----:B------:R-:W-:Y:S02]  /*ac80*/  IADD3 R30, P1, R23, UR4, RZ ;  /* 0x00000004171e7c10 */ /* 0x000fe4000ff3e0ff */
[----:B------:R-:W-:Y:S02]  /*ac90*/  LEA.HI.X.SX32 R49, R22, UR7, 0x1, P0 ;  /* 0x0000000716317c11 */ /* 0x000fe400080f0eff */
[----:B------:R-:W-:Y:S02]  /*aca0*/  LEA R22, P0, R26, UR8, 0x1 ;  /* 0x000000081a167c11 */ /* 0x000fe4000f8008ff */
[----:B------:R-:W-:Y:S02]  /*acb0*/  IADD3 R27, P2, R25, UR4, RZ ;  /* 0x00000004191b7c10 */ /* 0x000fe4000ff5e0ff */
[----:B------:R-:W-:-:S02]  /*acc0*/  LEA.HI.X.SX32 R33, R23, UR7, 0x1, P1 ;  /* 0x0000000717217c11 */ /* 0x000fc400088f0eff */
[----:B------:R-:W-:Y:S02]  /*acd0*/  LEA.HI.X R23, R26, UR9, R49, 0x1, P0 ;  /* 0x000000091a177c11 */ /* 0x000fe400080f0c31 */
[----:B------:R-:W-:Y:S02]  /*ace0*/  LEA.HI.X.SX32 R46, R25, UR7, 0x1, P2 ;  /* 0x00000007192e7c11 */ /* 0x000fe400090f0eff */
[C---:B------:R-:W-:Y:S02]  /*acf0*/  LEA R26, P0, R27.reuse, UR8, 0x1 ;  /* 0x000000081b1a7c11 */ /* 0x040fe4000f8008ff */
[----:B------:R-:W-:Y:S02]  /*ad00*/  LEA R24, P1, R30, UR8, 0x1 ;  /* 0x000000081e187c11 */ /* 0x000fe4000f8208ff */
[----:B------:R-:W-:Y:S02]  /*ad10*/  LEA.HI.X R27, R27, UR9, R46, 0x1, P0 ;  /* 0x000000091b1b7c11 */ /* 0x000fe400080f0c2e */
[----:B------:R-:W-:-:S02]  /*ad20*/  F2FP.BF16.F32.PACK_AB R46, R29, R28 ;  /* 0x0000001c1d2e723e */ /* 0x000fc400000010ff */
[----:B------:R-:W-:Y:S02]  /*ad30*/  F2FP.BF16.F32.PACK_AB R34, R35, R34 ;  /* 0x000000222322723e */ /* 0x000fe400000010ff */
[----:B------:R-:W-:Y:S01]  /*ad40*/  LEA.HI.X R25, R30, UR9, R33, 0x1, P1 ;  /* 0x000000091e197c11 */ /* 0x000fe200088f0c21 */
[----:B------:R0:W-:Y:S01]  /*ad50*/  STG.E.U16 desc[UR10][R2.64], R46 ;  /* 0x0000002e02007986 */ /* 0x0001e2000c10150a */
[----:B------:R-:W-:Y:S02]  /*ad60*/  PRMT R35, R46, 0x7632, R35 ;  /* 0x000076322e237816 */ /* 0x000fe40000000023 */
[C---:B------:R-:W-:Y:S01]  /*ad70*/  IADD3 R30, R31.reuse, 0x68, RZ ;  /* 0x000000681f1e7810 */ /* 0x040fe20007ffe0ff */
[----:B------:R-:W-:Y:S01]  /*ad80*/  VIADD R31, R31, 0x78 ;  /* 0x000000781f1f7836 */ /* 0x000fe20000000000 */
[----:B------:R-:W-:Y:S01]  /*ad90*/  F2FP.BF16.F32.PACK_AB R36, R37, R36 ;  /* 0x000000242524723e */ /* 0x000fe200000010ff */
[----:B------:R1:W-:Y:S01]  /*ada0*/  STG.E.U16 desc[UR10][R4.64], R35 ;  /* 0x0000002304007986 */ /* 0x0003e2000c10150a */
[----:B------:R-:W-:-:S02]  /*adb0*/  F2FP.BF16.F32.PACK_AB R38, R39, R38 ;  /* 0x000000262726723e */ /* 0x000fc400000010ff */
[----:B------:R-:W-:Y:S01]  /*adc0*/  IADD3 R51, P0, R30, UR4, RZ ;  /* 0x000000041e337c10 */ /* 0x000fe2000ff1e0ff */
[----:B------:R-:W-:Y:S01]  /*add0*/  STG.E.U16 desc[UR10][R6.64], R34 ;  /* 0x0000002206007986 */ /* 0x000fe2000c10150a */
[----:B------:R-:W-:Y:S02]  /*ade0*/  IADD3 R49, P1, R32, UR4, RZ ;  /* 0x0000000420317c10 */ /* 0x000fe4000ff3e0ff */
[----:B0-----:R-:W-:Y:S02]  /*adf0*/  PRMT R3, R34, 0x7632, R3 ;  /* 0x0000763222037816 */ /* 0x001fe40000000003 */
[----:B------:R-:W-:Y:S02]  /*ae00*/  F2FP.BF16.F32.PACK_AB R40, R41, R40 ;  /* 0x000000282928723e */ /* 0x000fe400000010ff */
[----:B------:R-:W-:Y:S01]  /*ae10*/  IADD3 R33, P2, R31, UR4, RZ ;  /* 0x000000041f217c10 */ /* 0x000fe2000ff5e0ff */
[----:B------:R0:W-:Y:S01]  /*ae20*/  STG.E.U16 desc[UR10][R8.64], R3 ;  /* 0x0000000308007986 */ /* 0x0001e2000c10150a */
[----:B-1----:R-:W-:-:S02]  /*ae30*/  PRMT R5, R36, 0x7632, R5 ;  /* 0x0000763224057816 */ /* 0x002fc40000000005 */
[----:B------:R-:W-:Y:S01]  /*ae40*/  PRMT R2, R38, 0x7632, R2 ;  /* 0x0000763226027816 */ /* 0x000fe20000000002 */
[----:B------:R-:W-:Y:S01]  /*ae50*/  STG.E.U16 desc[UR10][R10.64], R36 ;  /* 0x000000240a007986 */ /* 0x000fe2000c10150a */
[----:B------:R-:W-:Y:S02]  /*ae60*/  F2FP.BF16.F32.PACK_AB R42, R43, R42 ;  /* 0x0000002a2b2a723e */ /* 0x000fe400000010ff */
[----:B------:R-:W-:Y:S01]  /*ae70*/  LEA.HI.X.SX32 R52, R30, UR7, 0x1, P0 ;  /* 0x000000071e347c11 */ /* 0x000fe200080f0eff */
[----:B------:R1:W-:Y:S01]  /*ae80*/  STG.E.U16 desc[UR10][R12.64], R5 ;  /* 0x000000050c007986 */ /* 0x0003e2000c10150a */
[----:B------:R-:W-:Y:S02]  /*ae90*/  LEA.HI.X.SX32 R50, R32, UR7, 0x1, P1 ;  /* 0x0000000720327c11 */ /* 0x000fe400088f0eff */
[----:B------:R-:W-:Y:S01]  /*aea0*/  LEA R28, P0, R51, UR8, 0x1 ;  /* 0x00000008331c7c11 */ /* 0x000fe2000f8008ff */
[----:B------:R2:W-:Y:S01]  /*aeb0*/  STG.E.U16 desc[UR10][R14.64], R38 ;  /* 0x000000260e007986 */ /* 0x0005e2000c10150a */
[----:B0-----:R-:W-:-:S02]  /*aec0*/  PRMT R3, R40, 0x7632, R3 ;  /* 0x0000763228037816 */ /* 0x001fc40000000003 */
[----:B------:R-:W-:Y:S01]  /*aed0*/  F2FP.BF16.F32.PACK_AB R44, R45, R44 ;  /* 0x0000002c2d2c723e */ /* 0x000fe200000010ff */
[----:B------:R0:W-:Y:S01]  /*aee0*/  STG.E.U16 desc[UR10][R16.64], R2 ;  /* 0x0000000210007986 */ /* 0x0001e2000c10150a */
[----:B------:R-:W-:Y:S02]  /*aef0*/  LEA R30, P1, R49, UR8, 0x1 ;  /* 0x00000008311e7c11 */ /* 0x000fe4000f8208ff */
[----:B------:R-:W-:Y:S01]  /*af00*/  LEA.HI.X.SX32 R48, R31, UR7, 0x1, P2 ;  /* 0x000000071f307c11 */ /* 0x000fe200090f0eff */
[----:B------:R-:W-:Y:S01]  /*af10*/  STG.E.U16 desc[UR10][R18.64], R40 ;  /* 0x0000002812007986 */ /* 0x000fe2000c10150a */
[----:B------:R-:W-:Y:S02]  /*af20*/  LEA R32, P2, R33, UR8, 0x1 ;  /* 0x0000000821207c11 */ /* 0x000fe4000f8408ff */
[----:B-1----:R-:W-:Y:S01]  /*af30*/  PRMT R12, R42, 0x7632, R12 ;  /* 0x000076322a0c7816 */ /* 0x002fe2000000000c */
[----:B------:R-:W-:Y:S01]  /*af40*/  STG.E.U16 desc[UR10][R20.64], R3 ;  /* 0x0000000314007986 */ /* 0x000fe2000c10150a */
[----:B------:R-:W-:-:S02]  /*af50*/  F2FP.BF16.F32.PACK_AB R0, R47, R0 ;  /* 0x000000002f00723e */ /* 0x000fc400000010ff */
[----:B------:R-:W-:Y:S01]  /*af60*/  LEA.HI.X R29, R51, UR9, R52, 0x1, P0 ;  /* 0x00000009331d7c11 */ /* 0x000fe200080f0c34 */
[----:B------:R-:W-:Y:S01]  /*af70*/  STG.E.U16 desc[UR10][R22.64], R42 ;  /* 0x0000002a16007986 */ /* 0x000fe2000c10150a */
[----:B--2---:R-:W-:Y:S02]  /*af80*/  PRMT R14, R44, 0x7632, R14 ;  /* 0x000076322c0e7816 */ /* 0x004fe4000000000e */
[----:B------:R-:W-:Y:S01]  /*af90*/  LEA.HI.X R31, R49, UR9, R50, 0x1, P1 ;  /* 0x00000009311f7c11 */ /* 0x000fe200088f0c32 */
        /* <DEDUP_REMOVED lines=8> */
.L_x_18184:
        /* <DEDUP_REMOVED lines=14> */
.L_x_29895:


//--------------------- .text._ZN4vllm25paged_attention_v2_kernelI13__nv_bfloat16S1_Li120ELi32ELi128ELNS_18Fp8KVCacheDataTypeE0ELb0ELi512EEEvPfS3_PT_PKS4_PKT0_SA_ifPKiSC_iPKfiiiSE_SE_iiiii --------------------------
	.section	.text._ZN4vllm25paged_attention_v2_kernelI13__nv_bfloat16S1_Li120ELi32ELi128ELNS_18Fp8KVCacheDataTypeE0ELb0ELi512EEEvPfS3_PT_PKS4_PKT0_SA_ifPKiSC_iPKfiiiSE_SE_iiiii,"ax",@progbits
	.align	128
        .global         _ZN4vllm25paged_attention_v2_kernelI13__nv_bfloat16S1_Li120ELi32ELi128ELNS_18Fp8KVCacheDataTypeE0ELb0ELi512EEEvPfS3_PT_PKS4_PKT0_SA_ifPKiSC_iPKfiiiSE_SE_iiiii
        .type           _ZN4vllm25paged_attention_v2_kernelI13__nv_bfloat16S1_Li120ELi32ELi128ELNS_18Fp8KVCacheDataTypeE0ELb0ELi512EEEvPfS3_PT_PKS4_PKT0_SA_ifPKiSC_iPKfiiiSE_SE_iiiii,@function
        .size           _ZN4vllm25paged_attention_v2_kernelI13__nv_bfloat16S1_Li120ELi32ELi128ELNS_18Fp8KVCacheDataTypeE0ELb0ELi512EEEvPfS3_PT_PKS4_PKT0_SA_ifPKiSC_iPKfiiiSE_SE_iiiii,(.L_x_29896 - _ZN4vllm25paged_attention_v2_kernelI13__nv_bfloat16S1_Li120ELi32ELi128ELNS_18Fp8KVCacheDataTypeE0ELb0ELi512EEEvPfS3_PT_PKS4_PKT0_SA_ifPKiSC_iPKfiiiSE_SE_iiiii)
        .other          _ZN4vllm25paged_attention_v2_kernelI13__nv_bfloat16S1_Li120ELi32ELi128ELNS_18Fp8KVCacheDataTypeE0ELb0ELi512EEEvPfS3_PT_PKS4_PKT0_SA_ifPKiSC_iPKfiiiSE_SE_iiiii,@"STO_CUDA_ENTRY STV_DEFAULT"
_ZN4vllm25paged_attention_v2_kernelI13__nv_bfloat16S1_Li120ELi32ELi128ELNS_18Fp8KVCacheDataTypeE0ELb0ELi512EEEvPfS3_PT_PKS4_PKT0_SA_ifPKiSC_iPKfiiiSE_SE_iiiii:
.text._ZN4vllm25paged_attention_v2_kernelI13__nv_bfloat16S1_Li120ELi32ELi128ELNS_18Fp8KVCacheDataTypeE0ELb0ELi512EEEvPfS3_PT_PKS4_PKT0_SA_ifPKiSC_iPKfiiiSE_SE_iiiii:
        /* <DEDUP_REMOVED lines=97> */
[----:B------:R-:W-:Y:S02]  /*0610*/  IMAD R5, R5, 0x78, RZ ;  /* 0x0000007805057824 */ /* 0x000fe400078e02ff */
        /* <DEDUP_REMOVED lines=22> */
[----:B------:R-:W-:-:S04]  /*0780*/  LEA R2, R43, UR5, 0x4 ;  /* 0x000000052b027c11 */ /* 0x000fc8000f8e20ff */
[----:B------:R-:W-:-:S07]  /*0790*/  IADD3 R8, R2, 0x8, RZ ;  /* 0x0000000802087810 */ /* 0x000fce0007ffe0ff */
.L_x_18189:
        /* <DEDUP_REMOVED lines=15> */
.L_x_18188:
[----:B------:R-:W-:Y:S05]  /*0890*/  BSYNC B1 ;  /* 0x0000000000017941 */ /* 0x000fea0003800000 */
.L_x_18187:
        /* <DEDUP_REMOVED lines=8> */
[----:B------:R-:W-:-:S03]  /*0920*/  IMAD.WIDE R4, R4, 0x2, RZ ;  /* 0x0000000204047825 */ /* 0x000fc600078e02ff */
[----:B------:R-:W-:Y:S01]  /*0930*/  LOP3.LUT R27, R4, 0xc, RZ, 0xfc, !PT ;  /* 0x0000000c041b7812 */ /* 0x000fe200078efcff */
[----:B0-----:R-:W-:Y:S01]  /*0940*/  ULEA UR5, UR6, UR5, 0x18 ;  /* 0x0000000506057291 */ /* 0x001fe2000f8ec03f */
[----:B-1----:R-:W-:-:S05]  /*0950*/  LEA R24, P0, R25, R2, 0x1 ;  /* 0x0000000219187211 */ /* 0x002fca00078008ff */
[----:B------:R-:W-:Y:S02]  /*0960*/  LEA R2, R7, UR5, 0x4 ;  /* 0x0000000507027c11 */ /* 0x000fe4000f8e20ff */
[----:B------:R-:W-:-:S03]  /*0970*/  LEA.HI.X R25, R25, R3, R14, 0x1, P0 ;  /* 0x0000000319197211 */ /* 0x000fc600000f0c0e */
[----:B------:R-:W-:-:S07]  /*0980*/  VIADD R7, R2, 0x1000 ;  /* 0x0000100002077836 */ /* 0x000fce0000000000 */
.L_x_18190:
        /* <DEDUP_REMOVED lines=26> */
[----:B0-----:R-:W-:Y:S01]  /*0b30*/  IADD3 R7, R7, 0x2000, RZ ;  /* 0x0000200007077810 */ /* 0x001fe20007ffe0ff */
[----:B------:R-:W-:Y:S06]  /*0b40*/  @!P0 BRA `(.L_x_18190) ;  /* 0xfffffffc00908947 */ /* 0x000fec000383ffff */
.L_x_18186:
[----:B------:R-:W-:Y:S05]  /*0b50*/  BSYNC B0 ;  /* 0x0000000000007941 */ /* 0x000fea0003800000 */
.L_x_18185:
        /* <DEDUP_REMOVED lines=16> */
[----:B------:R-:W-:Y:S01]  /*0c60*/  IMAD.SHL.U32 R3, R41, 0x8, RZ ;  /* 0x0000000829037824 */ /* 0x000fe200078e00ff */
[----:B------:R-:W1:Y:S01]  /*0c70*/  LDC R127, c[0x0][0x26c] ;  /* 0x00009b00ff7f7b82 */ /* 0x000e620000000800 */
[----:B------:R-:W-:Y:S01]  /*0c80*/  MOV R130, 0xff7fffff ;  /* 0xff7fffff00827802 */ /* 0x000fe20000000f00 */
[----:B------:R-:W-:Y:S02]  /*0c90*/  IMAD.MOV.U32 R128, RZ, RZ, R40 ;  /* 0x000000ffff807224 */ /* 0x000fe400078e0028 */
[----:B------:R-:W-:Y:S02]  /*0ca0*/  SHF.R.S32.HI R13, RZ, 0x1f, R3 ;  /* 0x0000001fff0d7819 */ /* 0x000fe40000011403 */
[----:B0-----:R-:W-:Y:S01]  /*0cb0*/  LEA R110, R39, R0, 0x18 ;  /* 0x00000000276e7211 */ /* 0x001fe200078ec0ff */
[----:B------:R-:W-:-:S04]  /*0cc0*/  IMAD R0, R42, UR6, RZ ;  /* 0x000000062a007c24 */ /* 0x000fc8000f8e02ff */
[----:B------:R-:W0:Y:S01]  /*0cd0*/  LDS.128 R32, [R110] ;  /* 0x000000006e207984 */ /* 0x000e220000000c00 */
[----:B------:R-:W-:-:S03]  /*0ce0*/  IADD3 R2, P0, R0, R3, RZ ;  /* 0x0000000300027210 */ /* 0x000fc60007f1e0ff */
[----:B------:R-:W2:Y:S01]  /*0cf0*/  LDS.128 R28, [R110+0x10] ;  /* 0x000010006e1c7984 */ /* 0x000ea20000000c00 */
[----:B------:R-:W-:-:S03]  /*0d00*/  LEA.HI.X.SX32 R3, R0, R13, 0x1, P0 ;  /* 0x0000000d00037211 */ /* 0x000fc600000f0eff */
[----:B------:R-:W3:Y:S04]  /*0d10*/  LDS.128 R4, [R110+0x20] ;  /* 0x000020006e047984 */ /* 0x000ee80000000c00 */
[----:B------:R-:W4:Y:S04]  /*0d20*/  LDS.128 R12, [R110+0x70] ;  /* 0x000070006e0c7984 */ /* 0x000f280000000c00 */
[----:B------:R-:W1:Y:S04]  /*0d30*/  LDS.128 R8, [R110+0x30] ;  /* 0x000030006e087984 */ /* 0x000e680000000c00 */
[----:B------:R-:W1:Y:S04]  /*0d40*/  LDS.128 R16, [R110+0x40] ;  /* 0x000040006e107984 */ /* 0x000e680000000c00 */
[----:B------:R-:W1:Y:S04]  /*0d50*/  LDS.128 R24, [R110+0x50] ;  /* 0x000050006e187984 */ /* 0x000e680000000c00 */
[----:B------:R-:W1:Y:S01]  /*0d60*/  LDS.128 R20, [R110+0x60] ;  /* 0x000060006e147984 */ /* 0x000e620000000c00 */
[C---:B0-----:R-:W-:Y:S01]  /*0d70*/  PRMT R51, R32.reuse, 0x7632, R51 ;  /* 0x0000763220337816 */ /* 0x041fe20000000033 */
[C---:B------:R-:W-:Y:S01]  /*0d80*/  IMAD.U32 R37, R33.reuse, 0x10000, RZ ;  /* 0x0001000021257824 */ /* 0x040fe200078e00ff */
[----:B------:R-:W-:Y:S01]  /*0d90*/  SHF.L.U32 R38, R32, 0x10, RZ ;  /* 0x0000001020267819 */ /* 0x000fe200000006ff */
[----:B------:R-:W-:Y:S01]  /*0da0*/  IMAD.U32 R36, R34, 0x10000, RZ ;  /* 0x0001000022247824 */ /* 0x000fe200078e00ff */
[----:B------:R-:W-:Y:S01]  /*0db0*/  PRMT R52, R33, 0x7632, R52 ;  /* 0x0000763221347816 */ /* 0x000fe20000000034 */
[----:B--2---:R-:W-:Y:S01]  /*0dc0*/  IMAD.U32 R32, R30, 0x10000, RZ ;  /* 0x000100001e207824 */ /* 0x004fe200078e00ff */
[----:B------:R-:W-:Y:S01]  /*0dd0*/  PRMT R53, R34, 0x7632, R53 ;  /* 0x0000763222357816 */ /* 0x000fe20000000035 */
[C---:B------:R-:W-:Y:S01]  /*0de0*/  IMAD.U32 R34, R28.reuse, 0x10000, RZ ;  /* 0x000100001c227824 */ /* 0x040fe200078e00ff */
[----:B------:R-:W-:Y:S01]  /*0df0*/  PRMT R55, R28, 0x7632, R55 ;  /* 0x000076321c377816 */ /* 0x000fe20000000037 */
[----:B---3--:R-:W-:Y:S01]  /*0e00*/  IMAD.U32 R0, R7, 0x10000, RZ ;  /* 0x0001000007007824 */ /* 0x008fe200078e00ff */
[----:B------:R-:W-:Y:S01]  /*0e10*/  PRMT R56, R29, 0x7632, R56 ;  /* 0x000076321d387816 */ /* 0x000fe20000000038 */
[----:B------:R-:W-:Y:S01]  /*0e20*/  IMAD.U32 R51, R51, 0x10000, RZ ;  /* 0x0001000033337824 */ /* 0x000fe200078e00ff */
[----:B------:R-:W-:Y:S01]  /*0e30*/  SHF.L.U32 R33, R29, 0x10, RZ ;  /* 0x000000101d217819 */ /* 0x000fe200000006ff */
[C---:B------:R-:W-:Y:S01]  /*0e40*/  IMAD.U32 R29, R5.reuse, 0x10000, RZ ;  /* 0x00010000051d7824 */ /* 0x040fe200078e00ff */
[----:B------:R-:W-:Y:S01]  /*0e50*/  PRMT R57, R30, 0x7632, R57 ;  /* 0x000076321e397816 */ /* 0x000fe20000000039 */
[C---:B------:R-:W-:Y:S01]  /*0e60*/  IMAD.U32 R30, R4.reuse, 0x10000, RZ ;  /* 0x00010000041e7824 */ /* 0x040fe200078e00ff */
[----:B------:R-:W-:Y:S01]  /*0e70*/  PRMT R59, R4, 0x7632, R59 ;  /* 0x00007632043b7816 */ /* 0x000fe2000000003b */
[----:B----4-:R-:W-:Y:S01]  /*0e80*/  IMAD.U32 R84, R12, 0x10000, RZ ;  /* 0x000100000c547824 */ /* 0x010fe200078e00ff */
[----:B------:R-:W-:Y:S01]  /*0e90*/  PRMT R60, R5, 0x7632, R60 ;  /* 0x00007632053c7816 */ /* 0x000fe2000000003c */
[----:B------:R-:W-:Y:S01]  /*0ea0*/  IMAD.U32 R86, R13, 0x10000, RZ ;  /* 0x000100000d567824 */ /* 0x000fe200078e00ff */
[C---:B------:R-:W-:Y:S01]  /*0eb0*/  PRMT R61, R6.reuse, 0x7632, R61 ;  /* 0x00007632063d7816 */ /* 0x040fe2000000003d */
[----:B------:R-:W-:Y:S01]  /*0ec0*/  IMAD.U32 R90, R15, 0x10000, RZ ;  /* 0x000100000f5a7824 */ /* 0x000fe200078e00ff */
[----:B------:R-:W-:Y:S01]  /*0ed0*/  SHF.L.U32 R28, R6, 0x10, RZ ;  /* 0x00000010061c7819 */ /* 0x000fe200000006ff */
[----:B-1----:R-:W-:Y:S01]  /*0ee0*/  IMAD.U32 R45, R8, 0x10000, RZ ;  /* 0x00010000082d7824 */ /* 0x002fe200078e00ff */
[----:B------:R-:W-:Y:S01]  /*0ef0*/  PRMT R62, R7, 0x7632, R62 ;  /* 0x00007632073e7816 */ /* 0x000fe2000000003e */
[----:B------:R-:W-:Y:S01]  /*0f00*/  IMAD.U32 R46, R9, 0x10000, RZ ;  /* 0x00010000092e7824 */ /* 0x000fe200078e00ff */
[----:B------:R-:W0:Y:S01]  /*0f10*/  LDS.128 R4, [R110+0x80] ;  /* 0x000080006e047984 */ /* 0x000e220000000c00 */
[----:B------:R-:W-:Y:S01]  /*0f20*/  PRMT R95, R12, 0x7632, R95 ;  /* 0x000076320c5f7816 */ /* 0x000fe2000000005f */
[----:B------:R-:W-:Y:S01]  /*0f30*/  IMAD.U32 R47, R10, 0x10000, RZ ;  /* 0x000100000a2f7824 */ /* 0x000fe200078e00ff */
        /* <DEDUP_REMOVED lines=22> */
[----:B------:R-:W2:Y:S01]  /*10a0*/  LDS.128 R8, [R110+0x90] ;  /* 0x000090006e087984 */ /* 0x000ea20000000c00 */
[----:B------:R-:W-:Y:S01]  /*10b0*/  PRMT R75, R18, 0x7632, R75 ;  /* 0x00007632124b7816 */ /* 0x000fe2000000004b */
[----:B------:R-:W-:Y:S01]  /*10c0*/  IMAD.U32 R52, R52, 0x10000, RZ ;  /* 0x0001000034347824 */ /* 0x000fe200078e00ff */
        /* <DEDUP_REMOVED lines=23> */
[----:B------:R-:W4:Y:S01]  /*1240*/  LDS.128 R4, [R110+0xe0] ;  /* 0x0000e0006e047984 */ /* 0x000f220000000c00 */
[C---:B------:R-:W-:Y:S01]  /*1250*/  PRMT R89, R21.reuse, 0x7632, R89 ;  /* 0x0000763215597816 */ /* 0x040fe20000000059 */
[----:B-1----:R-:W-:Y:S01]  /*1260*/  IMAD.U32 R116, R12, 0x10000, RZ ;  /* 0x000100000c747824 */ /* 0x002fe200078e00ff */
[----:B------:R-:W-:Y:S01]  /*1270*/  SHF.L.U32 R78, R21, 0x10, RZ ;  /* 0x00000010154e7819 */ /* 0x000fe200000006ff */
[----:B------:R-:W-:Y:S01]  /*1280*/  IMAD.U32 R118, R13, 0x10000, RZ ;  /* 0x000100000d767824 */ /* 0x000fe200078e00ff */
[----:B------:R-:W-:Y:S01]  /*1290*/  PRMT R91, R22, 0x7632, R91 ;  /* 0x00007632165b7816 */ /* 0x000fe2000000005b */
[----:B------:R-:W-:Y:S01]  /*12a0*/  IMAD.U32 R62, R62, 0x10000, RZ ;  /* 0x000100003e3e7824 */ /* 0x000fe200078e00ff */
[----:B------:R-:W-:Y:S01]  /*12b0*/  PRMT R93, R23, 0x7632, R93 ;  /* 0x00007632175d7816 */ /* 0x000fe2000000005d */
[----:B------:R-:W-:Y:S01]  /*12c0*/  IMAD.U32 R63, R63, 0x10000, RZ ;  /* 0x000100003f3f7824 */ /* 0x000fe200078e00ff */
[----:B------:R1:W4:Y:S01]  /*12d0*/  LDS.128 R20, [R110+0xc0] ;  /* 0x0000c0006e147984 */ /* 0x0003220000000c00 */
[----:B------:R-:W-:Y:S01]  /*12e0*/  PRMT R125, R12, 0x7632, R125 ;  /* 0x000076320c7d7816 */ /* 0x000fe2000000007d */
[----:B------:R-:W-:Y:S01]  /*12f0*/  IMAD.U32 R67, R67, 0x10000, RZ ;  /* 0x0001000043437824 */ /* 0x000fe200078e00ff */
[----:B------:R-:W-:Y:S01]  /*1300*/  PRMT R12, R13, 0x7632, R12 ;  /* 0x000076320d0c7816 */ /* 0x000fe2000000000c */
[----:B------:R-:W-:Y:S01]  /*1310*/  IMAD.U32 R69, R69, 0x10000, RZ ;  /* 0x0001000045457824 */ /* 0x000fe200078e00ff */
[C---:B------:R-:W-:Y:S01]  /*1320*/  PRMT R58, R31.reuse, 0x7632, R58 ;  /* 0x000076321f3a7816 */ /* 0x040fe2000000003a */
[----:B------:R-:W-:Y:S01]  /*1330*/  IMAD.U32 R31, R31, 0x10000, RZ ;  /* 0x000100001f1f7824 */ /* 0x000fe200078e00ff */
[C---:B--2---:R-:W-:Y:S01]  /*1340*/  PRMT R105, R8.reuse, 0x7632, R105 ;  /* 0x0000763208697816 */ /* 0x044fe20000000069 */
[----:B------:R-:W-:Y:S01]  /*1350*/  IMAD.U32 R8, R8, 0x10000, RZ ;  /* 0x0001000008087824 */ /* 0x000fe200078e00ff */
[C---:B------:R-:W-:Y:S01]  /*1360*/  PRMT R106, R9.reuse, 0x7632, R106 ;  /* 0x00007632096a7816 */ /* 0x040fe2000000006a */
[----:B------:R-:W-:Y:S01]  /*1370*/  IMAD.U32 R9, R9, 0x10000, RZ ;  /* 0x0001000009097824 */ /* 0x000fe200078e00ff */
[C---:B------:R-:W-:Y:S01]  /*1380*/  PRMT R108, R11.reuse, 0x7632, R108 ;  /* 0x000076320b6c7816 */ /* 0x040fe2000000006c */
[----:B------:R-:W-:Y:S01]  /*1390*/  IMAD.U32 R11, R11, 0x10000, RZ ;  /* 0x000100000b0b7824 */ /* 0x000fe200078e00ff */
[----:B---3--:R-:W-:Y:S01]  /*13a0*/  PRMT R109, R16, 0x7632, R109 ;  /* 0x00007632106d7816 */ /* 0x008fe2000000006d */
[----:B------:R-:W-:Y:S01]  /*13b0*/  IMAD.U32 R58, R58, 0x10000, RZ ;  /* 0x000100003a3a7824 */ /* 0x000fe200078e00ff */
[C---:B-1----:R-:W-:Y:S01]  /*13c0*/  PRMT R110, R17.reuse, 0x7632, R110 ;  /* 0x00007632116e7816 */ /* 0x042fe2000000006e */
        /* <DEDUP_REMOVED lines=11> */
[C---:B0-----:R-:W-:Y:S01]  /*1480*/  PRMT R113, R24.reuse, 0x7632, R113 ;  /* 0x0000763218717816 */ /* 0x041fe20000000071 */
[----:B------:R-:W-:Y:S01]  /*1490*/  IMAD.U32 R24, R24, 0x10000, RZ ;  /* 0x0001000018187824 */ /* 0x000fe200078e00ff */
[----:B------:R-:W-:Y:S01]  /*14a0*/  PRMT R114, R25, 0x7632, R114 ;  /* 0x0000763219727816 */ /* 0x000fe20000000072 */
[----:B------:R-:W-:Y:S01]  /*14b0*/  IMAD.U32 R73, R73, 0x10000, RZ ;  /* 0x0001000049497824 */ /* 0x000fe200078e00ff */
[C---:B----4-:R-:W-:Y:S01]  /*14c0*/  PRMT R132, R4.reuse, 0x7632, R132 ;  /* 0x0000763204847816 */ /* 0x050fe20000000084 */
        /* <DEDUP_REMOVED lines=68> */
[----:B------:R-:W-:-:S07]  /*1910*/  IMAD.U32 R137, R6, 0x10000, RZ ;  /* 0x0001000006897824 */ /* 0x000fce00078e00ff */
.L_x_18193:
        /* <DEDUP_REMOVED lines=37> */
[C---:B---3--:R-:W-:Y:S01]  /*1b70*/  PRMT R154, R157.reuse, 0x7632, R154 ;  /* 0x000076329d9a7816 */ /* 0x048fe2000000009a */
[----:B------:R-:W-:Y:S01]  /*1b80*/  IMAD.U32 R157, R157, 0x10000, RZ ;  /* 0x000100009d9d7824 */ /* 0x000fe200078e00ff */
[----:B------:R-:W-:Y:S01]  /*1b90*/  SHF.L.U32 R158, R155, 0x10, RZ ;  /* 0x000000109b9e7819 */ /* 0x000fe200000006ff */
[----:B------:R-:W-:Y:S01]  /*1ba0*/  FMUL.FTZ R159, R34, R159 ;  /* 0x0000009f229f7220 */ /* 0x000fe20000410000 */
[----:B------:R-:W2:Y:S01]  /*1bb0*/  LDG.E.CONSTANT R155, desc[UR12][R6.64+0x1004] ;  /* 0x0010040c069b7981 */ /* 0x000ea2000c1e9900 */
[----:B------:R-:W-:-:S02]  /*1bc0*/  IMAD.U32 R156, R154, 0x10000, RZ ;  /* 0x000100009a9c7824 */ /* 0x000fc400078e00ff */
[----:B------:R-:W-:Y:S01]  /*1bd0*/  FMUL.FTZ R158, R55, R158 ;  /* 0x0000009e379e7220 */ /* 0x000fe20000410000 */
[----:B------:R-:W3:Y:S01]  /*1be0*/  LDG.E.CONSTANT R154, desc[UR12][R6.64+0x1c00] ;  /* 0x001c000c069a7981 */ /* 0x000ee2000c1e9900 */
[----:B------:R-:W-:Y:S02]  /*1bf0*/  FFMA.FTZ R157, R38, R157, R159 ;  /* 0x0000009d269d7223 */ /* 0x000fe4000001009f */
[----:B------:R-:W-:Y:S01]  /*1c00*/  FFMA.FTZ R158, R51, R156, R158 ;  /* 0x0000009c339e7223 */ /* 0x000fe2000001009e */
[C---:B----4-:R-:W-:Y:S01]  /*1c10*/  PRMT R156, R145.reuse, 0x7632, R156 ;  /* 0x00007632919c7816 */ /* 0x050fe2000000009c */
[----:B------:R-:W-:-:S04]  /*1c20*/  IMAD.U32 R145, R145, 0x10000, RZ ;  /* 0x0001000091917824 */ /* 0x000fc800078e00ff */
[----:B------:R-:W-:Y:S02]  /*1c30*/  IMAD.U32 R156, R156, 0x10000, RZ ;  /* 0x000100009c9c7824 */ /* 0x000fe400078e00ff */
[----:B------:R-:W-:Y:S01]  /*1c40*/  FFMA.FTZ R160, R30, R145, R157 ;  /* 0x000000911ea07223 */ /* 0x000fe2000001009d */
[C---:B------:R-:W-:Y:S01]  /*1c50*/  PRMT R145, R144.reuse, 0x7632, R145 ;  /* 0x0000763290917816 */ /* 0x040fe20000000091 */
[----:B------:R-:W-:Y:S02]  /*1c60*/  IMAD.U32 R144, R144, 0x10000, RZ ;  /* 0x0001000090907824 */ /* 0x000fe400078e00ff */
[----:B------:R-:W-:Y:S02]  /*1c70*/  FFMA.FTZ R158, R59, R156, R158 ;  /* 0x0000009c3b9e7223 */ /* 0x000fe4000001009e */
[----:B------:R-:W4:Y:S01]  /*1c80*/  LDG.E.CONSTANT R156, desc[UR12][R6.64+0x1204] ;  /* 0x0012040c069c7981 */ /* 0x000f22000c1e9900 */
[----:B------:R-:W-:Y:S01]  /*1c90*/  SHF.L.U32 R145, R145, 0x10, RZ ;  /* 0x0000001091917819 */ /* 0x000fe200000006ff */
[----:B------:R-:W-:Y:S01]  /*1ca0*/  FFMA.FTZ R160, R45, R144, R160 ;  /* 0x000000902da07223 */ /* 0x000fe200000100a0 */
[C---:B------:R-:W-:Y:S01]  /*1cb0*/  PRMT R157, R147.reuse, 0x7632, R157 ;  /* 0x00007632939d7816 */ /* 0x040fe2000000009d */
[----:B------:R-:W4:Y:S01]  /*1cc0*/  LDG.E.CONSTANT R144, desc[UR12][R6.64+0x208] ;  /* 0x0002080c06907981 */ /* 0x000f22000c1e9900 */
[----:B------:R-:W-:-:S02]  /*1cd0*/  IMAD.U32 R147, R147, 0x10000, RZ ;  /* 0x0001000093937824 */ /* 0x000fc400078e00ff */
[----:B------:R-:W-:Y:S02]  /*1ce0*/  FFMA.FTZ R158, R63, R145, R158 ;  /* 0x000000913f9e7223 */ /* 0x000fe4000001009e */
[----:B------:R-:W4:Y:S01]  /*1cf0*/  LDG.E.CONSTANT R145, desc[UR12][R6.64+0x8] ;  /* 0x0000080c06917981 */ /* 0x000f22000c1e9900 */
[----:B------:R-:W-:Y:S02]  /*1d00*/  IMAD.U32 R157, R157, 0x10000, RZ ;  /* 0x000100009d9d7824 */ /* 0x000fe400078e00ff */
[----:B------:R-:W-:Y:S01]  /*1d10*/  FFMA.FTZ R159, R49, R147, R160 ;  /* 0x00000093319f7223 */ /* 0x000fe200000100a0 */
[C---:B------:R-:W-:Y:S01]  /*1d20*/  PRMT R147, R146.reuse, 0x7632, R147 ;  /* 0x0000763292937816 */ /* 0x040fe20000000093 */
[----:B------:R-:W-:Y:S01]  /*1d30*/  FFMA.FTZ R158, R71, R157, R158 ;  /* 0x0000009d479e7223 */ /* 0x000fe2000001009e */
[----:B------:R-:W-:-:S03]  /*1d40*/  IMAD.U32 R157, R146, 0x10000, RZ ;  /* 0x00010000929d7824 */ /* 0x000fc600078e00ff */
[----:B------:R-:W-:Y:S01]  /*1d50*/  IMAD.U32 R147, R147, 0x10000, RZ ;  /* 0x0001000093937824 */ /* 0x000fe200078e00ff */
[----:B------:R-:W4:Y:S01]  /*1d60*/  LDG.E.CONSTANT R146, desc[UR12][R6.64+0x1404] ;  /* 0x0014040c06927981 */ /* 0x000f22000c1e9900 */
[----:B------:R-:W-:Y:S01]  /*1d70*/  FFMA.FTZ R159, R68, R157, R159 ;  /* 0x0000009d449f7223 */ /* 0x000fe2000001009f */
[C---:B------:R-:W-:Y:S01]  /*1d80*/  PRMT R157, R142.reuse, 0x7632, R157 ;  /* 0x000076328e9d7816 */ /* 0x040fe2000000009d */
[----:B------:R-:W-:Y:S02]  /*1d90*/  FFMA.FTZ R158, R79, R147, R158 ;  /* 0x000000934f9e7223 */ /* 0x000fe4000001009e */
[----:B------:R-:W4:Y:S02]  /*1da0*/  LDG.E.CONSTANT R147, desc[UR12][R6.64+0x408] ;  /* 0x0004080c06937981 */ /* 0x000f24000c1e9900 */
[----:B------:R-:W-:Y:S01]  /*1db0*/  IMAD.U32 R157, R157, 0x10000, RZ ;  /* 0x000100009d9d7824 */ /* 0x000fe200078e00ff */
[----:B------:R-:W-:-:S03]  /*1dc0*/  SHF.L.U32 R142, R142, 0x10, RZ ;  /* 0x000000108e8e7819 */ /* 0x000fc600000006ff */
[----:B------:R-:W-:Y:S01]  /*1dd0*/  FFMA.FTZ R158, R87, R157, R158 ;  /* 0x0000009d579e7223 */ /* 0x000fe2000001009e */
[----:B------:R-:W-:Y:S01]  /*1de0*/  PRMT R157, R141, 0x7632, R157 ;  /* 0x000076328d9d7816 */ /* 0x000fe2000000009d */
[----:B------:R-:W-:Y:S02]  /*1df0*/  FFMA.FTZ R159, R76, R142, R159 ;  /* 0x0000008e4c9f7223 */ /* 0x000fe4000001009f */
[----:B------:R-:W4:Y:S02]  /*1e00*/  LDG.E.CONSTANT R142, desc[UR12][R6.64+0x1604] ;  /* 0x0016040c068e7981 */ /* 0x000f24000c1e9900 */
[----:B------:R-:W-:-:S04]  /*1e10*/  IMAD.U32 R157, R157, 0x10000, RZ ;  /* 0x000100009d9d7824 */ /* 0x000fc800078e00ff */
[----:B------:R-:W-:Y:S01]  /*1e20*/  FFMA.FTZ R158, R95, R157, R158 ;  /* 0x0000009d5f9e7223 */ /* 0x000fe2000001009e */
[----:B------:R-:W-:Y:S01]  /*1e30*/  PRMT R157, R4, 0x7632, R157 ;  /* 0x00007632049d7816 */ /* 0x000fe2000000009d */
[----:B------:R-:W-:-:S03]  /*1e40*/  IMAD.U32 R141, R141, 0x10000, RZ ;  /* 0x000100008d8d7824 */ /* 0x000fc600078e00ff */
[----:B------:R-:W-:Y:S01]  /*1e50*/  SHF.L.U32 R157, R157, 0x10, RZ ;  /* 0x000000109d9d7819 */ /* 0x000fe200000006ff */
[----:B------:R-:W-:Y:S02]  /*1e60*/  FFMA.FTZ R159, R84, R141, R159 ;  /* 0x0000008d549f7223 */ /* 0x000fe4000001009f */
[----:B------:R-:W4:Y:S02]  /*1e70*/  LDG.E.CONSTANT R141, desc[UR12][R6.64+0x608] ;  /* 0x0006080c068d7981 */ /* 0x000f24000c1e9900 */
[----:B------:R-:W-:Y:S01]  /*1e80*/  FFMA.FTZ R158, R101, R157, R158 ;  /* 0x0000009d659e7223 */ /* 0x000fe2000001009e */
[----:B------:R-:W-:Y:S01]  /*1e90*/  PRMT R157, R12, 0x7632, R157 ;  /* 0x000076320c9d7816 */ /* 0x000fe2000000009d */
[----:B------:R-:W-:Y:S02]  /*1ea0*/  IMAD.U32 R4, R4, 0x10000, RZ ;  /* 0x0001000004047824 */ /* 0x000fe400078e00ff */
[----:B------:R-:W-:Y:S02]  /*1eb0*/  IMAD.U32 R12, R12, 0x10000, RZ ;  /* 0x000100000c0c7824 */ /* 0x000fe400078e00ff */
[----:B------:R-:W-:Y:S01]  /*1ec0*/  FFMA.FTZ R159, R92, R4, R159 ;  /* 0x000000045c9f7223 */ /* 0x000fe2000001009f */
[----:B------:R-:W-:Y:S01]  /*1ed0*/  IMAD.U32 R157, R157, 0x10000, RZ ;  /* 0x000100009d9d7824 */ /* 0x000fe200078e00ff */
[----:B------:R-:W4:Y:S02]  /*1ee0*/  LDG.E.CONSTANT R4, desc[UR12][R6.64+0x1804] ;  /* 0x0018040c06047981 */ /* 0x000f24000c1e9900 */
[----:B------:R-:W-:Y:S01]  /*1ef0*/  FFMA.FTZ R159, R8, R12, R159 ;  /* 0x0000000c089f7223 */ /* 0x000fe2000001009f */
[----:B------:R-:W-:Y:S01]  /*1f00*/  FFMA.FTZ R158, R105, R157, R158 ;  /* 0x0000009d699e7223 */ /* 0x000fe2000001009e */
[C---:B------:R-:W-:Y:S01]  /*1f10*/  PRMT R12, R5.reuse, 0x7632, R12 ;  /* 0x00007632050c7816 */ /* 0x040fe2000000000c */
[----:B------:R-:W-:-:S02]  /*1f20*/  IMAD.U32 R157, R5, 0x10000, RZ ;  /* 0x00010000059d7824 */ /* 0x000fc400078e00ff */
[----:B------:R-:W4:Y:S02]  /*1f30*/  LDG.E.CONSTANT R5, desc[UR12][R6.64+0x808] ;  /* 0x0008080c06057981 */ /* 0x000f24000c1e9900 */
[----:B------:R-:W-:Y:S01]  /*1f40*/  IMAD.U32 R12, R12, 0x10000, RZ ;  /* 0x000100000c0c7824 */ /* 0x000fe200078e00ff */
[----:B------:R-:W-:-:S03]  /*1f50*/  SHF.L.U32 R160, R13, 0x10, RZ ;  /* 0x000000100da07819 */ /* 0x000fc600000006ff */
[----:B------:R-:W-:Y:S02]  /*1f60*/  FFMA.FTZ R158, R109, R12, R158 ;  /* 0x0000000c6d9e7223 */ /* 0x000fe4000001009e */
[----:B------:R-:W4:Y:S01]  /*1f70*/  LDG.E.CONSTANT R12, desc[UR12][R6.64+0xa08] ;  /* 0x000a080c060c7981 */ /* 0x000f22000c1e9900 */
[----:B------:R-:W-:Y:S01]  /*1f80*/  PRMT R13, R13, 0x7632, R13 ;  /* 0x000076320d0d7816 */ /* 0x000fe2000000000d */
[----:B------:R-:W-:Y:S01]  /*1f90*/  FMUL.FTZ R162, R33, R160 ;  /* 0x000000a021a27220 */ /* 0x000fe20000410000 */
[C---:B------:R-:W-:Y:S02]  /*1fa0*/  IMAD.U32 R160, R139.reuse, 0x10000, RZ ;  /* 0x000100008ba07824 */ /* 0x040fe400078e00ff */
[----:B------:R-:W-:Y:S01]  /*1fb0*/  FFMA.FTZ R157, R16, R157, R159 ;  /* 0x0000009d109d7223 */ /* 0x000fe2000001009f */
[----:B------:R-:W-:Y:S01]  /*1fc0*/  PRMT R139, R139, 0x7632, R139 ;  /* 0x000076328b8b7816 */ /* 0x000fe2000000008b */
[----:B------:R-:W-:Y:S02]  /*1fd0*/  IMAD.U32 R159, R13, 0x10000, RZ ;  /* 0x000100000d9f7824 */ /* 0x000fe400078e00ff */
[----:B------:R-:W-:Y:S01]  /*1fe0*/  FFMA.FTZ R160, R37, R160, R162 ;  /* 0x000000a025a07223 */ /* 0x000fe200000100a2 */
[----:B------:R-:W4:Y:S01]  /*1ff0*/  LDG.E.CONSTANT R13, desc[UR12][R6.64+0xc08] ;  /* 0x000c080c060d7981 */ /* 0x000f22000c1e9900 */
[----:B------:R-:W-:-:S02]  /*2000*/  IMAD.U32 R139, R139, 0x10000, RZ ;  /* 0x000100008b8b7824 */ /* 0x000fc400078e00ff */
[----:B------:R-:W-:-:S04]  /*2010*/  FMUL.FTZ R159, R56, R159 ;  /* 0x0000009f389f7220 */ /* 0x000fc80000410000 */
[----:B------:R-:W-:Y:S01]  /*2020*/  FFMA.FTZ R159, R52, R139, R159 ;  /* 0x0000008b349f7223 */ /* 0x000fe2000001009f */
[----:B------:R-:W-:-:S04]  /*2030*/  IMAD.U32 R139, R138, 0x10000, RZ ;  /* 0x000100008a8b7824 */ /* 0x000fc800078e00ff */
[----:B------:R-:W-:Y:S01]  /*2040*/  FFMA.FTZ R161, R29, R139, R160 ;  /* 0x0000008b1da17223 */ /* 0x000fe200000100a0 */
[----:B------:R-:W-:Y:S02]  /*2050*/  PRMT R139, R138, 0x7632, R139 ;  /* 0x000076328a8b7816 */ /* 0x000fe4000000008b */
[----:B------:R-:W4:Y:S02]  /*2060*/  LDG.E.CONSTANT R138, desc[UR12][R6.64+0xe08] ;  /* 0x000e080c068a7981 */ /* 0x000f24000c1e9900 */
[----:B------:R-:W-:-:S05]  /*2070*/  SHF.L.U32 R139, R139, 0x10, RZ ;  /* 0x000000108b8b7819 */ /* 0x000fca00000006ff */
[----:B------:R-:W-:Y:S01]  /*2080*/  FFMA.FTZ R160, R60, R139, R159 ;  /* 0x0000008b3ca07223 */ /* 0x000fe2000001009f */
[----:B------:R-:W-:-:S04]  /*2090*/  IMAD.U32 R139, R140, 0x10000, RZ ;  /* 0x000100008c8b7824 */ /* 0x000fc800078e00ff */
[----:B------:R-:W-:Y:S02]  /*20a0*/  FFMA.FTZ R159, R46, R139, R161 ;  /* 0x0000008b2e9f7223 */ /* 0x000fe400000100a1 */
[----:B------:R-:W4:Y:S01]  /*20b0*/  LDG.E.CONSTANT R139, desc[UR12][R6.64+0x1008] ;  /* 0x0010080c068b7981 */ /* 0x000f22000c1e9900 */
[----:B------:R-:W-:-:S05]  /*20c0*/  PRMT R140, R140, 0x7632, R140 ;  /* 0x000076328c8c7816 */ /* 0x000fca000000008c */
[----:B------:R-:W-:-:S04]  /*20d0*/  IMAD.U32 R140, R140, 0x10000, RZ ;  /* 0x000100008c8c7824 */ /* 0x000fc800078e00ff */
[----:B------:R-:W-:Y:S01]  /*20e0*/  FFMA.FTZ R160, R65, R140, R160 ;  /* 0x0000008c41a07223 */ /* 0x000fe200000100a0 */
[----:B------:R-:W-:-:S04]  /*20f0*/  IMAD.U32 R140, R143, 0x10000, RZ ;  /* 0x000100008f8c7824 */ /* 0x000fc800078e00ff */
[----:B------:R-:W-:Y:S02]  /*2100*/  FFMA.FTZ R159, R50, R140, R159 ;  /* 0x0000008c329f7223 */ /* 0x000fe4000001009f */
[----:B------:R-:W4:Y:S01]  /*2110*/  LDG.E.CONSTANT R140, desc[UR12][R6.64+0x1208] ;  /* 0x0012080c068c7981 */ /* 0x000f22000c1e9900 */
[----:B------:R-:W-:-:S05]  /*2120*/  PRMT R143, R143, 0x7632, R143 ;  /* 0x000076328f8f7816 */ /* 0x000fca000000008f */
[----:B------:R-:W-:-:S04]  /*2130*/  IMAD.U32 R143, R143, 0x10000, RZ ;  /* 0x000100008f8f7824 */ /* 0x000fc800078e00ff */
[----:B------:R-:W-:Y:S01]  /*2140*/  FFMA.FTZ R160, R73, R143, R160 ;  /* 0x0000008f49a07223 */ /* 0x000fe200000100a0 */
[----:B------:R-:W-:-:S05]  /*2150*/  SHF.L.U32 R143, R148, 0x10, RZ ;  /* 0x00000010948f7819 */ /* 0x000fca00000006ff */
[----:B------:R-:W-:Y:S01]  /*2160*/  FFMA.FTZ R157, R24, R143, R157 ;  /* 0x0000008f189d7223 */ /* 0x000fe2000001009d */
[----:B------:R-:W-:-:S05]  /*2170*/  PRMT R143, R149, 0x7632, R143 ;  /* 0x00007632958f7816 */ /* 0x000fca000000008f */
        /* <DEDUP_REMOVED lines=9> */
[----:B------:R-:W-:Y:S01]  /*2210*/  PRMT R143, R153, 0x7632, R143 ;  /* 0x00007632998f7816 */ /* 0x000fe2000000008f */
[----:B------:R-:W-:-:S04]  /*2220*/  IMAD.U32 R149, R149, 0x10000, RZ ;  /* 0x0001000095957824 */ /* 0x000fc800078e00ff */
[----:B------:R-:W-:Y:S02]  /*2230*/  IMAD.U32 R143, R143, 0x10000, RZ ;  /* 0x000100008f8f7824 */ /* 0x000fe400078e00ff */
[----:B------:R-:W-:Y:S02]  /*2240*/  FFMA.FTZ R159, R70, R149, R159 ;  /* 0x00000095469f7223 */ /* 0x000fe4000001009f */
[----:B------:R-:W-:Y:S01]  /*2250*/  FFMA.FTZ R149, R97, R143, R160 ;  /* 0x0000008f61957223 */ /* 0x000fe200000100a0 */
[----:B------:R-:W-:Y:S01]  /*2260*/  IMAD.U32 R151, R151, 0x10000, RZ ;  /* 0x0001000097977824 */ /* 0x000fe200078e00ff */
[----:B------:R-:W-:Y:S02]  /*2270*/  PRMT R148, R148, 0x7632, R148 ;  /* 0x0000763294947816 */ /* 0x000fe40000000094 */
[----:B------:R-:W-:Y:S01]  /*2280*/  SHF.L.U32 R153, R153, 0x10, RZ ;  /* 0x0000001099997819 */ /* 0x000fe200000006ff */
[----:B------:R-:W-:Y:S01]  /*2290*/  FFMA.FTZ R151, R78, R151, R159 ;  /* 0x000000974e977223 */ /* 0x000fe2000001009f */
[----:B------:R-:W-:Y:S01]  /*22a0*/  PRMT R150, R150, 0x7632, R150 ;  /* 0x0000763296967816 */ /* 0x000fe20000000096 */
[----:B------:R-:W-:-:S02]  /*22b0*/  IMAD.U32 R148, R148, 0x10000, RZ ;  /* 0x0001000094947824 */ /* 0x000fc400078e00ff */
[----:B------:R-:W-:Y:S01]  /*22c0*/  FFMA.FTZ R151, R86, R153, R151 ;  /* 0x0000009956977223 */ /* 0x000fe20000010097 */
[----:B------:R-:W-:Y:S01]  /*22d0*/  SHF.L.U32 R150, R150, 0x10, RZ ;  /* 0x0000001096967819 */ /* 0x000fe200000006ff */
[----:B------:R-:W-:-:S04]  /*22e0*/  FFMA.FTZ R158, R113, R148, R158 ;  /* 0x00000094719e7223 */ /* 0x000fc8000001009e */
[----:B------:R-:W-:Y:S01]  /*22f0*/  FFMA.FTZ R158, R119, R150, R158 ;  /* 0x00000096779e7223 */ /* 0x000fe2000001009e */
[----:B------:R-:W-:-:S05]  /*2300*/  PRMT R152, R152, 0x7632, R152 ;  /* 0x0000763298987816 */ /* 0x000fca0000000098 */
[----:B------:R-:W-:-:S04]  /*2310*/  IMAD.U32 R152, R152, 0x10000, RZ ;  /* 0x0001000098987824 */ /* 0x000fc800078e00ff */
[----:B------:R-:W-:Y:S01]  /*2320*/  FFMA.FTZ R159, R125, R152, R158 ;  /* 0x000000987d9f7223 */ /* 0x000fe2000001009e */
[----:B---3--:R-:W-:-:S04]  /*2330*/  IMAD.U32 R143, R154, 0x10000, RZ ;  /* 0x000100009a8f7824 */ /* 0x008fc800078e00ff */
[----:B------:R-:W-:Y:S01]  /*2340*/  FFMA.FTZ R157, R122, R143, R157 ;  /* 0x0000008f7a9d7223 */ /* 0x000fe2000001009d */
[C---:B--2---:R-:W-:Y:S01]  /*2350*/  PRMT R143, R155.reuse, 0x7632, R143 ;  /* 0x000076329b8f7816 */ /* 0x044fe2000000008f */
[----:B------:R-:W-:-:S03]  /*2360*/  IMAD.U32 R155, R155, 0x10000, RZ ;  /* 0x000100009b9b7824 */ /* 0x000fc600078e00ff */
[----:B------:R-:W-:Y:S01]  /*2370*/  SHF.L.U32 R143, R143, 0x10, RZ ;  /* 0x000000108f8f7819 */ /* 0x000fe200000006ff */
[----:B------:R-:W-:-:S04]  /*2380*/  FFMA.FTZ R148, R94, R155, R151 ;  /* 0x0000009b5e947223 */ /* 0x000fc80000010097 */
[----:B------:R-:W-:Y:S01]  /*2390*/  FFMA.FTZ R149, R102, R143, R149 ;  /* 0x0000008f66957223 */ /* 0x000fe20000010095 */
[C---:B----4-:R-:W-:Y:S01]  /*23a0*/  PRMT R143, R156.reuse, 0x7632, R143 ;  /* 0x000076329c8f7816 */ /* 0x050fe2000000008f */
[----:B------:R-:W-:-:S04]  /*23b0*/  IMAD.U32 R156, R156, 0x10000, RZ ;  /* 0x000100009c9c7824 */ /* 0x000fc800078e00ff */
[----:B------:R-:W-:Y:S02]  /*23c0*/  IMAD.U32 R150, R143, 0x10000, RZ ;  /* 0x000100008f967824 */ /* 0x000fe400078e00ff */
[--C-:B------:R-:W-:Y:S01]  /*23d0*/  FFMA.FTZ R156, R9, R156, R148.reuse ;  /* 0x0000009c099c7223 */ /* 0x100fe20000010094 */
[C---:B------:R-:W-:Y:S01]  /*23e0*/  PRMT R148, R144.reuse, 0x7632, R148 ;  /* 0x0000763290947816 */ /* 0x040fe20000000094 */
[----:B------:R-:W-:Y:S02]  /*23f0*/  IMAD.U32 R151, R144, 0x10000, RZ ;  /* 0x0001000090977824 */ /* 0x000fe400078e00ff */
[----:B------:R-:W-:Y:S01]  /*2400*/  FFMA.FTZ R149, R106, R150, R149 ;  /* 0x000000966a957223 */ /* 0x000fe20000010095 */
[----:B------:R-:W-:Y:S02]  /*2410*/  PRMT R144, R145, 0x7632, R144 ;  /* 0x0000763291907816 */ /* 0x000fe40000000090 */
[----:B------:R-:W-:-:S03]  /*2420*/  SHF.L.U32 R150, R148, 0x10, RZ ;  /* 0x0000001094967819 */ /* 0x000fc600000006ff */
[----:B------:R-:W-:Y:S02]  /*2430*/  IMAD.U32 R148, R144, 0x10000, RZ ;  /* 0x0001000090947824 */ /* 0x000fe400078e00ff */
[----:B------:R-:W-:Y:S01]  /*2440*/  FMUL.FTZ R150, R57, R150 ;  /* 0x0000009639967220 */ /* 0x000fe20000410000 */
[----:B------:R-:W-:Y:S01]  /*2450*/  IMAD.U32 R145, R145, 0x10000, RZ ;  /* 0x0001000091917824 */ /* 0x000fe200078e00ff */
[----:B------:R-:W2:Y:S02]  /*2460*/  LDG.E.CONSTANT R144, desc[UR12][R6.64+0x1a04] ;  /* 0x001a040c06907981 */ /* 0x000ea4000c1e9900 */
[----:B------:R-:W-:Y:S01]  /*2470*/  FFMA.FTZ R150, R53, R148, R150 ;  /* 0x0000009435967223 */ /* 0x000fe20000010096 */
[C---:B------:R-:W-:Y:S01]  /*2480*/  IMAD.U32 R148, R146.reuse, 0x10000, RZ ;  /* 0x0001000092947824 */ /* 0x040fe200078e00ff */
[----:B------:R-:W-:Y:S01]  /*2490*/  PRMT R146, R146, 0x7632, R146 ;  /* 0x0000763292927816 */ /* 0x000fe20000000092 */
[----:B------:R-:W-:Y:S02]  /*24a0*/  FMUL.FTZ R151, R32, R151 ;  /* 0x0000009720977220 */ /* 0x000fe40000410000 */
[----:B------:R-:W-:Y:S01]  /*24b0*/  FFMA.FTZ R156, R17, R148, R156 ;  /* 0x00000094119c7223 */ /* 0x000fe2000001009c */
[C---:B------:R-:W-:Y:S01]  /*24c0*/  PRMT R148, R147.reuse, 0x7632, R148 ;  /* 0x0000763293947816 */ /* 0x040fe20000000094 */
[----:B------:R-:W-:-:S02]  /*24d0*/  IMAD.U32 R147, R147, 0x10000, RZ ;  /* 0x0001000093937824 */ /* 0x000fc400078e00ff */
[----:B------:R-:W-:Y:S01]  /*24e0*/  FFMA.FTZ R151, R36, R145, R151 ;  /* 0x0000009124977223 */ /* 0x000fe20000010097 */
[----:B------:R-:W-:Y:S01]  /*24f0*/  IMAD.U32 R152, R146, 0x10000, RZ ;  /* 0x0001000092987824 */ /* 0x000fe200078e00ff */
[----:B------:R-:W-:Y:S01]  /*2500*/  SHF.L.U32 R148, R148, 0x10, RZ ;  /* 0x0000001094947819 */ /* 0x000fe200000006ff */
[----:B------:R-:W3:Y:S02]  /*2510*/  LDG.E.CONSTANT R145, desc[UR12][R6.64+0x1408] ;  /* 0x0014080c06917981 */ /* 0x000ee4000c1e9900 */
[----:B------:R-:W-:Y:S01]  /*2520*/  FFMA.FTZ R149, R110, R152, R149 ;  /* 0x000000986e957223 */ /* 0x000fe20000010095 */
[----:B------:R-:W-:Y:S01]  /*2530*/  FFMA.FTZ R152, R28, R147, R151 ;  /* 0x000000931c987223 */ /* 0x000fe20000010097 */
[----:B------:R-:W4:Y:S01]  /*2540*/  LDG.E.CONSTANT R146, desc[UR12][R6.64+0x1c04] ;  /* 0x001c040c06927981 */ /* 0x000f22000c1e9900 */
[----:B------:R-:W-:Y:S01]  /*2550*/  FFMA.FTZ R150, R61, R148, R150 ;  /* 0x000000943d967223 */ /* 0x000fe20000010096 */
[C---:B------:R-:W-:Y:S02]  /*2560*/  IMAD.U32 R148, R142.reuse, 0x10000, RZ ;  /* 0x000100008e947824 */ /* 0x040fe400078e00ff */
[----:B------:R-:W4:Y:S02]  /*2570*/  LDG.E.CONSTANT R147, desc[UR12][R6.64+0x1608] ;  /* 0x0016080c06937981 */ /* 0x000f24000c1e9900 */
[----:B------:R-:W-:Y:S01]  /*2580*/  FFMA.FTZ R156, R25, R148, R156 ;  /* 0x00000094199c7223 */ /* 0x000fe2000001009c */
[----:B------:R-:W-:-:S02]  /*2590*/  PRMT R148, R142, 0x7632, R148 ;  /* 0x000076328e947816 */ /* 0x000fc40000000094 */
[----:B------:R-:W4:Y:S03]  /*25a0*/  LDG.E.CONSTANT R142, desc[UR12][R6.64+0x1808] ;  /* 0x0018080c068e7981 */ /* 0x000f26000c1e9900 */
[----:B------:R-:W-:Y:S01]  /*25b0*/  IMAD.U32 R151, R148, 0x10000, RZ ;  /* 0x0001000094977824 */ /* 0x000fe200078e00ff */
[----:B------:R-:W-:-:S03]  /*25c0*/  PRMT R153, R141, 0x7632, R153 ;  /* 0x000076328d997816 */ /* 0x000fc60000000099 */
[----:B------:R-:W-:Y:S02]  /*25d0*/  FFMA.FTZ R155, R114, R151, R149 ;  /* 0x00000097729b7223 */ /* 0x000fe40000010095 */
[----:B------:R-:W4:Y:S01]  /*25e0*/  LDG.E.CONSTANT R149, desc[UR12][R6.64+0x1a08] ;  /* 0x001a080c06957981 */ /* 0x000f22000c1e9900 */
[----:B------:R-:W-:Y:S02]  /*25f0*/  IMAD.U32 R141, R141, 0x10000, RZ ;  /* 0x000100008d8d7824 */ /* 0x000fe400078e00ff */
[----:B------:R-:W-:Y:S02]  /*2600*/  IMAD.U32 R148, R153, 0x10000, RZ ;  /* 0x0001000099947824 */ /* 0x000fe400078e00ff */
[----:B------:R-:W-:Y:S02]  /*2610*/  FFMA.FTZ R153, R47, R141, R152 ;  /* 0x0000008d2f997223 */ /* 0x000fe40000010098 */
[--C-:B------:R-:W-:Y:S02]  /*2620*/  FFMA.FTZ R152, R67, R148, R150.reuse ;  /* 0x0000009443987223 */ /* 0x100fe40000010096 */
[----:B------:R-:W4:Y:S01]  /*2630*/  LDG.E.CONSTANT R148, desc[UR12][R6.64+0x20c] ;  /* 0x00020c0c06947981 */ /* 0x000f22000c1e9900 */
[C---:B------:R-:W-:Y:S01]  /*2640*/  PRMT R150, R5.reuse, 0x7632, R150 ;  /* 0x0000763205967816 */ /* 0x040fe20000000096 */
[----:B------:R-:W-:Y:S01]  /*2650*/  IMAD.U32 R5, R5, 0x10000, RZ ;  /* 0x0001000005057824 */ /* 0x000fe200078e00ff */
[----:B------:R-:W-:-:S02]  /*2660*/  SHF.L.U32 R141, R4, 0x10, RZ ;  /* 0x00000010048d7819 */ /* 0x000fc400000006ff */
[----:B------:R-:W-:Y:S01]  /*2670*/  PRMT R151, R4, 0x7632, R151 ;  /* 0x0000763204977816 */ /* 0x000fe20000000097 */
[----:B------:R-:W-:Y:S01]  /*2680*/  IMAD.U32 R150, R150, 0x10000, RZ ;  /* 0x0001000096967824 */ /* 0x000fe200078e00ff */
[----:B------:R-:W4:Y:S01]  /*2690*/  LDG.E.CONSTANT R4, desc[UR12][R6.64+0xc] ;  /* 0x00000c0c06047981 */ /* 0x000f22000c1e9900 */
[----:B------:R-:W-:Y:S01]  /*26a0*/  PRMT R154, R154, 0x7632, R154 ;  /* 0x000076329a9a7816 */ /* 0x000fe2000000009a */
[----:B------:R-:W-:Y:S01]  /*26b0*/  FFMA.FTZ R153, R64, R5, R153 ;  /* 0x0000000540997223 */ /* 0x000fe20000010099 */
[----:B------:R-:W-:Y:S01]  /*26c0*/  FFMA.FTZ R152, R75, R150, R152 ;  /* 0x000000964b987223 */ /* 0x000fe20000010098 */
[----:B------:R-:W4:Y:S01]  /*26d0*/  LDG.E.CONSTANT R5, desc[UR12][R6.64+0x40c] ;  /* 0x00040c0c06057981 */ /* 0x000f22000c1e9900 */
[C---:B------:R-:W-:Y:S01]  /*26e0*/  IMAD.U32 R150, R12.reuse, 0x10000, RZ ;  /* 0x000100000c967824 */ /* 0x040fe200078e00ff */
[----:B------:R-:W-:Y:S01]  /*26f0*/  PRMT R12, R12, 0x7632, R12 ;  /* 0x000076320c0c7816 */ /* 0x000fe2000000000c */
[----:B------:R-:W-:-:S03]  /*2700*/  IMAD.U32 R154, R154, 0x10000, RZ ;  /* 0x000100009a9a7824 */ /* 0x000fc600078e00ff */
[----:B------:R-:W-:Y:S01]  /*2710*/  SHF.L.U32 R12, R12, 0x10, RZ ;  /* 0x000000100c0c7819 */ /* 0x000fe200000006ff */
[----:B------:R-:W-:Y:S01]  /*2720*/  FFMA.FTZ R154, R132, R154, R159 ;  /* 0x0000009a849a7223 */ /* 0x000fe2000001009f */
[----:B------:R-:W-:-:S03]  /*2730*/  IMAD.U32 R151, R151, 0x10000, RZ ;  /* 0x0001000097977824 */ /* 0x000fc600078e00ff */
[----:B------:R-:W-:Y:S01]  /*2740*/  FADD.FTZ R143, R157, R154 ;  /* 0x0000009a9d8f7221 */ /* 0x000fe20000010000 */
[----:B------:R-:W-:Y:S01]  /*2750*/  FFMA.FTZ R154, R83, R12, R152 ;  /* 0x0000000c539a7223 */ /* 0x000fe20000010098 */
[----:B------:R-:W-:Y:S01]  /*2760*/  FFMA.FTZ R158, R120, R151, R155 ;  /* 0x00000097789e7223 */ /* 0x000fe2000001009b */
[----:B------:R-:W4:Y:S01]  /*2770*/  LDG.E.CONSTANT R12, desc[UR12][R6.64+0x60c] ;  /* 0x00060c0c060c7981 */ /* 0x000f22000c1e9900 */
[----:B------:R-:W-:Y:S01]  /*2780*/  FFMA.FTZ R153, R72, R150, R153 ;  /* 0x0000009648997223 */ /* 0x000fe20000010099 */
[C---:B------:R-:W-:Y:S01]  /*2790*/  PRMT R151, R13.reuse, 0x7632, R151 ;  /* 0x000076320d977816 */ /* 0x040fe20000000097 */
[----:B------:R-:W-:Y:S01]  /*27a0*/  IMAD.U32 R13, R13, 0x10000, RZ ;  /* 0x000100000d0d7824 */ /* 0x000fe200078e00ff */
[----:B------:R-:W4:Y:S04]  /*27b0*/  LDG.E.CONSTANT R150, desc[UR12][R6.64+0x1c08] ;  /* 0x001c080c06967981 */ /* 0x000f28000c1e9900 */
[----:B------:R-:W4:Y:S01]  /*27c0*/  LDG.E.CONSTANT R152, desc[UR12][R6.64+0x80c] ;  /* 0x00080c0c06987981 */ /* 0x000f22000c1e9900 */
[----:B------:R-:W-:-:S02]  /*27d0*/  IMAD.U32 R151, R151, 0x10000, RZ ;  /* 0x0001000097977824 */ /* 0x000fc400078e00ff */
[--C-:B------:R-:W-:Y:S02]  /*27e0*/  FFMA.FTZ R155, R80, R13, R153.reuse ;  /* 0x0000000d509b7223 */ /* 0x100fe40000010099 */
[----:B------:R-:W4:Y:S01]  /*27f0*/  LDG.E.CONSTANT R13, desc[UR12][R6.64+0xa0c] ;  /* 0x000a0c0c060d7981 */ /* 0x000f22000c1e9900 */
[----:B------:R-:W-:Y:S01]  /*2800*/  FFMA.FTZ R141, R21, R141, R156 ;  /* 0x0000008d158d7223 */ /* 0x000fe2000001009c */
[----:B------:R-:W-:Y:S01]  /*2810*/  FFMA.FTZ R156, R91, R151, R154 ;  /* 0x000000975b9c7223 */ /* 0x000fe2000001009a */
[C---:B------:R-:W-:Y:S01]  /*2820*/  PRMT R153, R138.reuse, 0x7632, R153 ;  /* 0x000076328a997816 */ /* 0x040fe20000000099 */
[----:B------:R-:W4:Y:S01]  /*2830*/  LDG.E.CONSTANT R151, desc[UR12][R6.64+0xc0c] ;  /* 0x000c0c0c06977981 */ /* 0x000f22000c1e9900 */
[----:B------:R-:W-:-:S03]  /*2840*/  IMAD.U32 R138, R138, 0x10000, RZ ;  /* 0x000100008a8a7824 */ /* 0x000fc600078e00ff */
[----:B------:R-:W4:Y:S01]  /*2850*/  LDG.E.CONSTANT R154, desc[UR12][R6.64+0xe0c] ;  /* 0x000e0c0c069a7981 */ /* 0x000f22000c1e9900 */
[----:B------:R-:W-:Y:S02]  /*2860*/  IMAD.U32 R153, R153, 0x10000, RZ ;  /* 0x0001000099997824 */ /* 0x000fe400078e00ff */
[--C-:B------:R-:W-:Y:S02]  /*2870*/  FFMA.FTZ R159, R88, R138, R155.reuse ;  /* 0x0000008a589f7223 */ /* 0x100fe4000001009b */
[----:B------:R-:W4:Y:S01]  /*2880*/  LDG.E.CONSTANT R138, desc[UR12][R6.64+0x100c] ;  /* 0x00100c0c068a7981 */ /* 0x000f22000c1e9900 */
[----:B------:R-:W-:Y:S01]  /*2890*/  FFMA.FTZ R156, R99, R153, R156 ;  /* 0x00000099639c7223 */ /* 0x000fe2000001009c */
[----:B------:R-:W-:Y:S02]  /*28a0*/  PRMT R155, R139, 0x7632, R155 ;  /* 0x000076328b9b7816 */ /* 0x000fe4000000009b */
[----:B------:R-:W4:Y:S03]  /*28b0*/  LDG.E.CONSTANT R153, desc[UR12][R6.64+0x120c] ;  /* 0x00120c0c06997981 */ /* 0x000f26000c1e9900 */
[----:B------:R-:W-:Y:S01]  /*28c0*/  IMAD.U32 R155, R155, 0x10000, RZ ;  /* 0x000100009b9b7824 */ /* 0x000fe200078e00ff */
[----:B------:R-:W4:Y:S01]  /*28d0*/  LDG.E.CONSTANT R157, desc[UR12][R6.64+0x140c] ;  /* 0x00140c0c069d7981 */ /* 0x000f22000c1e9900 */
[----:B------:R-:W-:-:S02]  /*28e0*/  SHF.L.U32 R139, R139, 0x10, RZ ;  /* 0x000000108b8b7819 */ /* 0x000fc400000006ff */
[----:B------:R-:W-:Y:S02]  /*28f0*/  FFMA.FTZ R160, R103, R155, R156 ;  /* 0x0000009b67a07223 */ /* 0x000fe4000001009c */
[----:B------:R-:W4:Y:S01]  /*2900*/  LDG.E.CONSTANT R156, desc[UR12][R6.64+0x160c] ;  /* 0x00160c0c069c7981 */ /* 0x000f22000c1e9900 */
[----:B------:R-:W-:-:S03]  /*2910*/  FFMA.FTZ R159, R96, R139, R159 ;  /* 0x0000008b609f7223 */ /* 0x000fc6000001009f */
[----:B------:R-:W4:Y:S01]  /*2920*/  LDG.E.CONSTANT R139, desc[UR12][R6.64+0x180c] ;  /* 0x00180c0c068b7981 */ /* 0x000f22000c1e9900 */
[----:B------:R-:W-:-:S03]  /*2930*/  IMAD.U32 R161, R140, 0x10000, RZ ;  /* 0x000100008ca17824 */ /* 0x000fc600078e00ff */
[----:B------:R-:W4:Y:S01]  /*2940*/  LDG.E.CONSTANT R155, desc[UR12][R6.64+0x1a0c] ;  /* 0x001a0c0c069b7981 */ /* 0x000f22000c1e9900 */
[----:B------:R-:W-:-:S03]  /*2950*/  FFMA.FTZ R161, R10, R161, R159 ;  /* 0x000000a10aa17223 */ /* 0x000fc6000001009f */
[----:B------:R4:W4:Y:S01]  /*2960*/  LDG.E.CONSTANT R159, desc[UR12][R6.64+0x1c0c] ;  /* 0x001c0c0c069f7981 */ /* 0x000922000c1e9900 */
[----:B------:R-:W-:-:S05]  /*2970*/  PRMT R140, R140, 0x7632, R140 ;  /* 0x000076328c8c7816 */ /* 0x000fca000000008c */
[----:B------:R-:W-:-:S04]  /*2980*/  IMAD.U32 R140, R140, 0x10000, RZ ;  /* 0x000100008c8c7824 */ /* 0x000fc800078e00ff */
[----:B------:R-:W-:Y:S01]  /*2990*/  FFMA.FTZ R140, R107, R140, R160 ;  /* 0x0000008c6b8c7223 */ /* 0x000fe200000100a0 */
[----:B------:R-:W-:Y:S01]  /*29a0*/  UIADD3 UR6, -UR18, 0x1, URZ ;  /* 0x0000000112067890 */ /* 0x000fe2000fffe13f */
[----:B-----5:R-:W-:Y:S01]  /*29b0*/  FSETP.NEU.FTZ.AND P0, PT, R44, RZ, PT ;  /* 0x000000ff2c00720b */ /* 0x020fe20003f1d000 */
[----:B--2---:R-:W-:-:S04]  /*29c0*/  IMAD.U32 R160, R144, 0x10000, RZ ;  /* 0x0001000090a07824 */ /* 0x004fc800078e00ff */
[----:B------:R-:W-:Y:S01]  /*29d0*/  FFMA.FTZ R141, R118, R160, R141 ;  /* 0x000000a0768d7223 */ /* 0x000fe2000001008d */
[----:B------:R-:W-:Y:S02]  /*29e0*/  PRMT R160, R144, 0x7632, R160 ;  /* 0x0000763290a07816 */ /* 0x000fe400000000a0 */
[----:B---3--:R-:W-:Y:S01]  /*29f0*/  PRMT R144, R145, 0x7632, R144 ;  /* 0x0000763291907816 */ /* 0x008fe20000000090 */
[----:B----4-:R-:W-:-:S04]  /*2a00*/  IMAD.U32 R6, R146, 0x10000, RZ ;  /* 0x0001000092067824 */ /* 0x010fc800078e00ff */
[----:B------:R-:W-:Y:S01]  /*2a10*/  IMAD.U32 R144, R144, 0x10000, RZ ;  /* 0x0001000090907824 */ /* 0x000fe200078e00ff */
[----:B------:R-:W-:Y:S01]  /*2a20*/  PRMT R7, R147, 0x7632, R7 ;  /* 0x0000763293077816 */ /* 0x000fe20000000007 */
[----:B------:R-:W-:Y:S01]  /*2a30*/  FFMA.FTZ R6, R124, R6, R141 ;  /* 0x000000067c067223 */ /* 0x000fe2000001008d */
[----:B------:R-:W-:Y:S01]  /*2a40*/  SHF.L.U32 R160, R160, 0x10, RZ ;  /* 0x00000010a0a07819 */ /* 0x000fe200000006ff */
[----:B------:R-:W-:Y:S01]  /*2a50*/  FFMA.FTZ R140, R111, R144, R140 ;  /* 0x000000906f8c7223 */ /* 0x000fe2000001008c */
[----:B------:R-:W-:Y:S01]  /*2a60*/  PRMT R146, R146, 0x7632, R146 ;  /* 0x0000763292927816 */ /* 0x000fe20000000092 */
[----:B------:R-:W-:Y:S02]  /*2a70*/  IMAD.U32 R141, R7, 0x10000, RZ ;  /* 0x00010000078d7824 */ /* 0x000fe400078e00ff */
[----:B------:R-:W-:Y:S02]  /*2a80*/  FFMA.FTZ R158, R133, R160, R158 ;  /* 0x000000a0859e7223 */ /* 0x000fe4000001009e */
[--C-:B------:R-:W-:Y:S01]  /*2a90*/  FFMA.FTZ R144, R115, R141, R140.reuse ;  /* 0x0000008d73907223 */ /* 0x100fe2000001008c */
[----:B------:R-:W-:Y:S01]  /*2aa0*/  IMAD.U32 R146, R146, 0x10000, RZ ;  /* 0x0001000092927824 */ /* 0x000fe200078e00ff */
[----:B------:R-:W-:-:S03]  /*2ab0*/  PRMT R140, R142, 0x7632, R140 ;  /* 0x000076328e8c7816 */ /* 0x000fc6000000008c */
[----:B------:R-:W-:Y:S01]  /*2ac0*/  FFMA.FTZ R7, R135, R146, R158 ;  /* 0x0000009287077223 */ /* 0x000fe2000001009e */
[----:B------:R-:W-:Y:S01]  /*2ad0*/  FADD.FTZ R146, R6, R143 ;  /* 0x0000008f06927221 */ /* 0x000fe20000010000 */
[----:B------:R-:W-:Y:S01]  /*2ae0*/  IMAD.U32 R140, R140, 0x10000, RZ ;  /* 0x000100008c8c7824 */ /* 0x000fe200078e00ff */
[----:B------:R-:W-:-:S03]  /*2af0*/  PRMT R6, R149, 0x7632, R6 ;  /* 0x0000763295067816 */ /* 0x000fc60000000006 */
[----:B------:R-:W-:Y:S01]  /*2b00*/  FFMA.FTZ R143, R121, R140, R144 ;  /* 0x0000008c798f7223 */ /* 0x000fe20000010090 */
[----:B------:R-:W-:Y:S01]  /*2b10*/  SHF.L.U32 R140, R6, 0x10, RZ ;  /* 0x00000010068c7819 */ /* 0x000fe200000006ff */
[----:B------:R-:W-:Y:S02]  /*2b20*/  IMAD.U32 R145, R145, 0x10000, RZ ;  /* 0x0001000091917824 */ /* 0x000fe400078e00ff */
[----:B------:R-:W-:Y:S01]  /*2b30*/  FADD.FTZ R6, R7, R146 ;  /* 0x0000009207067221 */ /* 0x000fe20000010000 */
[----:B------:R-:W-:Y:S01]  /*2b40*/  SHF.L.U32 R147, R147, 0x10, RZ ;  /* 0x0000001093937819 */ /* 0x000fe200000006ff */
[----:B------:R-:W-:Y:S01]  /*2b50*/  FFMA.FTZ R7, R134, R140, R143 ;  /* 0x0000008c86077223 */ /* 0x000fe2000001008f */
[----:B------:R-:W-:Y:S01]  /*2b60*/  PRMT R140, R148, 0x7632, R140 ;  /* 0x00007632948c7816 */ /* 0x000fe2000000008c */
[----:B------:R-:W-:Y:S01]  /*2b70*/  FFMA.FTZ R161, R18, R145, R161 ;  /* 0x0000009112a17223 */ /* 0x000fe200000100a1 */
[----:B------:R-:W-:Y:S02]  /*2b80*/  IMAD.U32 R148, R148, 0x10000, RZ ;  /* 0x0001000094947824 */ /* 0x000fe400078e00ff */
[----:B------:R-:W-:-:S02]  /*2b90*/  IMAD.U32 R142, R142, 0x10000, RZ ;  /* 0x000100008e8e7824 */ /* 0x000fc400078e00ff */
[----:B------:R-:W-:Y:S01]  /*2ba0*/  FFMA.FTZ R147, R26, R147, R161 ;  /* 0x000000931a937223 */ /* 0x000fe200000100a1 */
[----:B------:R-:W-:Y:S01]  /*2bb0*/  IMAD.U32 R145, R140, 0x10000, RZ ;  /* 0x000100008c917824 */ /* 0x000fe200078e00ff */
[C---:B------:R-:W-:Y:S01]  /*2bc0*/  PRMT R140, R4.reuse, 0x7632, R140 ;  /* 0x00007632048c7816 */ /* 0x040fe2000000008c */
[----:B------:R-:W-:Y:S02]  /*2bd0*/  IMAD.U32 R4, R4, 0x10000, RZ ;  /* 0x0001000004047824 */ /* 0x000fe400078e00ff */
[----:B------:R-:W-:Y:S01]  /*2be0*/  FMUL.FTZ R148, R31, R148 ;  /* 0x000000941f947220 */ /* 0x000fe20000410000 */
[----:B------:R-:W-:Y:S01]  /*2bf0*/  FFMA.FTZ R141, R22, R142, R147 ;  /* 0x0000008e168d7223 */ /* 0x000fe20000010093 */
[----:B------:R-:W-:Y:S02]  /*2c00*/  FMUL.FTZ R147, R58, R145 ;  /* 0x000000913a937220 */ /* 0x000fe40000410000 */
[----:B------:R-:W-:Y:S01]  /*2c10*/  FFMA.FTZ R145, R35, R4, R148 ;  /* 0x0000000423917223 */ /* 0x000fe20000010094 */
[C---:B------:R-:W-:Y:S01]  /*2c20*/  SHF.L.U32 R4, R5.reuse, 0x10, RZ ;  /* 0x0000001005047819 */ /* 0x040fe200000006ff */
[----:B------:R-:W-:Y:S01]  /*2c30*/  IMAD.U32 R143, R140, 0x10000, RZ ;  /* 0x000100008c8f7824 */ /* 0x000fe200078e00ff */
[----:B------:R-:W-:-:S03]  /*2c40*/  PRMT R5, R5, 0x7632, R5 ;  /* 0x0000763205057816 */ /* 0x000fc60000000005 */
[----:B------:R-:W-:Y:S01]  /*2c50*/  FFMA.FTZ R145, R0, R4, R145 ;  /* 0x0000000400917223 */ /* 0x000fe20000010091 */
[----:B------:R-:W-:Y:S01]  /*2c60*/  FFMA.FTZ R143, R54, R143, R147 ;  /* 0x0000008f368f7223 */ /* 0x000fe20000010093 */
[----:B------:R-:W-:Y:S02]  /*2c70*/  IMAD.U32 R4, R5, 0x10000, RZ ;  /* 0x0001000005047824 */ /* 0x000fe400078e00ff */
[----:B------:R-:W-:Y:S02]  /*2c80*/  IMAD.U32 R149, R149, 0x10000, RZ ;  /* 0x0001000095957824 */ /* 0x000fe400078e00ff */
[----:B------:R-:W-:Y:S01]  /*2c90*/  FFMA.FTZ R140, R62, R4, R143 ;  /* 0x000000043e8c7223 */ /* 0x000fe2000001008f */
[C---:B------:R-:W-:Y:S01]  /*2ca0*/  IMAD.U32 R4, R12.reuse, 0x10000, RZ ;  /* 0x000100000c047824 */ /* 0x040fe200078e00ff */
[----:B------:R-:W-:Y:S01]  /*2cb0*/  PRMT R12, R12, 0x7632, R12 ;  /* 0x000076320c0c7816 */ /* 0x000fe2000000000c */
[----:B------:R-:W-:Y:S01]  /*2cc0*/  FFMA.FTZ R141, R14, R149, R141 ;  /* 0x000000950e8d7223 */ /* 0x000fe2000001008d */
[----:B------:R-:W-:-:S02]  /*2cd0*/  IMAD.U32 R5, R150, 0x10000, RZ ;  /* 0x0001000096057824 */ /* 0x000fc400078e00ff */
[----:B------:R-:W-:Y:S01]  /*2ce0*/  FFMA.FTZ R145, R48, R4, R145 ;  /* 0x0000000430917223 */ /* 0x000fe20000010091 */
[----:B------:R-:W-:Y:S02]  /*2cf0*/  SHF.L.U32 R12, R12, 0x10, RZ ;  /* 0x000000100c0c7819 */ /* 0x000fe400000006ff */
[----:B------:R-:W-:Y:S01]  /*2d00*/  PRMT R4, R152, 0x7632, R4 ;  /* 0x0000763298047816 */ /* 0x000fe20000000004 */
[----:B------:R-:W-:Y:S01]  /*2d10*/  FFMA.FTZ R5, R126, R5, R141 ;  /* 0x000000057e057223 */ /* 0x000fe2000001008d */
[----:B------:R-:W-:Y:S02]  /*2d20*/  IMAD.U32 R152, R152, 0x10000, RZ ;  /* 0x0001000098987824 */ /* 0x000fe400078e00ff */
[----:B------:R-:W-:Y:S01]  /*2d30*/  FFMA.FTZ R12, R69, R12, R140 ;  /* 0x0000000c450c7223 */ /* 0x000fe2000001008c */
[----:B------:R-:W-:Y:S01]  /*2d40*/  IMAD.U32 R141, R4, 0x10000, RZ ;  /* 0x00010000048d7824 */ /* 0x000fe200078e00ff */
[C---:B------:R-:W-:Y:S01]  /*2d50*/  PRMT R4, R13.reuse, 0x7632, R4 ;  /* 0x000076320d047816 */ /* 0x040fe20000000004 */
[----:B------:R-:W-:Y:S01]  /*2d60*/  FFMA.FTZ R145, R66, R152, R145 ;  /* 0x0000009842917223 */ /* 0x000fe20000010091 */
[----:B------:R-:W-:-:S02]  /*2d70*/  IMAD.U32 R13, R13, 0x10000, RZ ;  /* 0x000100000d0d7824 */ /* 0x000fc400078e00ff */
[--C-:B------:R-:W-:Y:S01]  /*2d80*/  FFMA.FTZ R140, R77, R141, R12.reuse ;  /* 0x0000008d4d8c7223 */ /* 0x100fe2000001000c */
[C---:B------:R-:W-:Y:S01]  /*2d90*/  PRMT R12, R151.reuse, 0x7632, R12 ;  /* 0x00007632970c7816 */ /* 0x040fe2000000000c */
[----:B------:R-:W-:Y:S01]  /*2da0*/  IMAD.U32 R141, R4, 0x10000, RZ ;  /* 0x00010000048d7824 */ /* 0x000fe200078e00ff */
[----:B------:R-:W-:Y:S01]  /*2db0*/  PRMT R4, R154, 0x7632, R4 ;  /* 0x000076329a047816 */ /* 0x000fe20000000004 */
[----:B------:R-:W-:Y:S01]  /*2dc0*/  FFMA.FTZ R13, R74, R13, R145 ;  /* 0x0000000d4a0d7223 */ /* 0x000fe20000010091 */
[----:B------:R-:W-:Y:S01]  /*2dd0*/  SHF.L.U32 R151, R151, 0x10, RZ ;  /* 0x0000001097977819 */ /* 0x000fe200000006ff */
[----:B------:R-:W-:Y:S02]  /*2de0*/  IMAD.U32 R12, R12, 0x10000, RZ ;  /* 0x000100000c0c7824 */ /* 0x000fe400078e00ff */
[----:B------:R-:W-:Y:S01]  /*2df0*/  FFMA.FTZ R140, R85, R141, R140 ;  /* 0x0000008d558c7223 */ /* 0x000fe2000001008c */
[----:B------:R-:W-:Y:S01]  /*2e00*/  IMAD.U32 R142, R4, 0x10000, RZ ;  /* 0x00010000048e7824 */ /* 0x000fe200078e00ff */
[----:B------:R-:W-:Y:S01]  /*2e10*/  PRMT R4, R138, 0x7632, R4 ;  /* 0x000076328a047816 */ /* 0x000fe20000000004 */
[----:B------:R-:W-:Y:S01]  /*2e20*/  FFMA.FTZ R13, R82, R151, R13 ;  /* 0x00000097520d7223 */ /* 0x000fe2000001000d */
[----:B------:R-:W-:-:S02]  /*2e30*/  IMAD.U32 R154, R154, 0x10000, RZ ;  /* 0x000100009a9a7824 */ /* 0x000fc400078e00ff */
[----:B------:R-:W-:Y:S01]  /*2e40*/  FFMA.FTZ R141, R93, R12, R140 ;  /* 0x0000000c5d8d7223 */ /* 0x000fe2000001008c */
[----:B------:R-:W-:Y:S01]  /*2e50*/  IMAD.U32 R138, R138, 0x10000, RZ ;  /* 0x000100008a8a7824 */ /* 0x000fe200078e00ff */
[----:B------:R-:W-:Y:S01]  /*2e60*/  PRMT R12, R153, 0x7632, R12 ;  /* 0x00007632990c7816 */ /* 0x000fe2000000000c */
[----:B------:R-:W-:Y:S01]  /*2e70*/  FFMA.FTZ R13, R90, R154, R13 ;  /* 0x0000009a5a0d7223 */ /* 0x000fe2000001000d */
[----:B------:R-:W-:Y:S01]  /*2e80*/  SHF.L.U32 R140, R4, 0x10, RZ ;  /* 0x00000010048c7819 */ /* 0x000fe200000006ff */
[----:B------:R-:W-:Y:S01]  /*2e90*/  FFMA.FTZ R141, R100, R142, R141 ;  /* 0x0000008e648d7223 */ /* 0x000fe2000001008d */
[----:B------:R-:W-:Y:S01]  /*2ea0*/  PRMT R4, R157, 0x7632, R4 ;  /* 0x000076329d047816 */ /* 0x000fe20000000004 */
[----:B------:R-:W-:Y:S01]  /*2eb0*/  FFMA.FTZ R138, R98, R138, R13 ;  /* 0x0000008a628a7223 */ /* 0x000fe2000001000d */
[----:B------:R-:W-:Y:S02]  /*2ec0*/  IMAD.U32 R153, R153, 0x10000, RZ ;  /* 0x0001000099997824 */ /* 0x000fe400078e00ff */
[----:B------:R-:W-:Y:S01]  /*2ed0*/  FFMA.FTZ R141, R104, R140, R141 ;  /* 0x0000008c688d7223 */ /* 0x000fe2000001008d */
[----:B------:R-:W-:-:S02]  /*2ee0*/  IMAD.U32 R12, R12, 0x10000, RZ ;  /* 0x000100000c0c7824 */ /* 0x000fc400078e00ff */
[----:B------:R-:W-:Y:S02]  /*2ef0*/  IMAD.U32 R157, R157, 0x10000, RZ ;  /* 0x000100009d9d7824 */ /* 0x000fe400078e00ff */
[----:B------:R-:W-:Y:S01]  /*2f00*/  FFMA.FTZ R138, R11, R153, R138 ;  /* 0x000000990b8a7223 */ /* 0x000fe2000001008a */
[----:B------:R-:W-:Y:S02]  /*2f10*/  IMAD.U32 R13, R4, 0x10000, RZ ;  /* 0x00010000040d7824 */ /* 0x000fe400078e00ff */
[----:B------:R-:W-:Y:S01]  /*2f20*/  FFMA.FTZ R141, R108, R12, R141 ;  /* 0x0000000c6c8d7223 */ /* 0x000fe2000001008d */
[C---:B------:R-:W-:Y:S01]  /*2f30*/  PRMT R4, R156.reuse, 0x7632, R4 ;  /* 0x000076329c047816 */ /* 0x040fe20000000004 */
[----:B------:R-:W-:Y:S01]  /*2f40*/  FFMA.FTZ R138, R19, R157, R138 ;  /* 0x0000009d138a7223 */ /* 0x000fe2000001008a */
[----:B------:R-:W-:Y:S01]  /*2f50*/  SHF.L.U32 R156, R156, 0x10, RZ ;  /* 0x000000109c9c7819 */ /* 0x000fe200000006ff */
[----:B------:R-:W-:Y:S02]  /*2f60*/  FFMA.FTZ R12, R112, R13, R141 ;  /* 0x0000000d700c7223 */ /* 0x000fe4000001008d */
[----:B------:R-:W-:Y:S01]  /*2f70*/  IMAD.U32 R13, R4, 0x10000, RZ ;  /* 0x00010000040d7824 */ /* 0x000fe200078e00ff */
[C---:B------:R-:W-:Y:S01]  /*2f80*/  PRMT R4, R139.reuse, 0x7632, R4 ;  /* 0x000076328b047816 */ /* 0x040fe20000000004 */
[----:B------:R-:W-:-:S02]  /*2f90*/  IMAD.U32 R139, R139, 0x10000, RZ ;  /* 0x000100008b8b7824 */ /* 0x000fc400078e00ff */
[----:B------:R-:W-:Y:S01]  /*2fa0*/  FFMA.FTZ R138, R27, R156, R138 ;  /* 0x0000009c1b8a7223 */ /* 0x000fe2000001008a */
[----:B------:R-:W-:-:S03]  /*2fb0*/  PRMT R150, R150, 0x7632, R150 ;  /* 0x0000763296967816 */ /* 0x000fc60000000096 */
[----:B------:R-:W-:Y:S01]  /*2fc0*/  FFMA.FTZ R138, R23, R139, R138 ;  /* 0x0000008b178a7223 */ /* 0x000fe2000001008a */
[----:B------:R-:W-:Y:S01]  /*2fd0*/  LEA R139, R128, R41, 0x5 ;  /* 0x00000029808b7211 */ /* 0x000fe200078e28ff */
[----:B------:R-:W-:Y:S01]  /*2fe0*/  FADD.FTZ R6, R5, R6 ;  /* 0x0000000605067221 */ /* 0x000fe20000010000 */
[----:B------:R-:W-:Y:S01]  /*2ff0*/  FFMA.FTZ R12, R117, R13, R12 ;  /* 0x0000000d750c7223 */ /* 0x000fe2000001000c */
[----:B------:R-:W-:Y:S01]  /*3000*/  IMAD.U32 R5, R4, 0x10000, RZ ;  /* 0x0001000004057824 */ /* 0x000fe200078e00ff */
[C---:B------:R-:W-:Y:S01]  /*3010*/  PRMT R4, R155.reuse, 0x7632, R4 ;  /* 0x000076329b047816 */ /* 0x040fe20000000004 */
[----:B------:R-:W-:Y:S02]  /*3020*/  IMAD.U32 R150, R150, 0x10000, RZ ;  /* 0x0001000096967824 */ /* 0x000fe400078e00ff */
[----:B------:R-:W-:Y:S02]  /*3030*/  IMAD.U32 R155, R155, 0x10000, RZ ;  /* 0x000100009b9b7824 */ /* 0x000fe400078e00ff */
[----:B------:R-:W-:-:S02]  /*3040*/  VIADD R13, R139, UR6 ;  /* 0x000000068b0d7c36 */ /* 0x000fc40008000000 */
[----:B------:R-:W-:Y:S01]  /*3050*/  FFMA.FTZ R12, R123, R5, R12 ;  /* 0x000000057b0c7223 */ /* 0x000fe2000001000c */
[----:B------:R-:W-:Y:S01]  /*3060*/  PRMT R5, R159, 0x7632, R5 ;  /* 0x000076329f057816 */ /* 0x000fe20000000005 */
[----:B------:R-:W-:Y:S01]  /*3070*/  FFMA.FTZ R7, R136, R150, R7 ;  /* 0x0000009688077223 */ /* 0x000fe20000010007 */
[----:B------:R-:W-:Y:S02]  /*3080*/  IMAD.U32 R4, R4, 0x10000, RZ ;  /* 0x0001000004047824 */ /* 0x000fe400078e00ff */
[----:B------:R-:W-:Y:S01]  /*3090*/  FFMA.FTZ R138, R15, R155, R138 ;  /* 0x0000009b0f8a7223 */ /* 0x000fe2000001008a */
[----:B------:R-:W-:Y:S01]  /*30a0*/  IMAD.U32 R159, R159, 0x10000, RZ ;  /* 0x000100009f9f7824 */ /* 0x000fe200078e00ff */
[----:B------:R-:W-:Y:S01]  /*30b0*/  I2FP.F32.S32 R13, R13 ;  /* 0x0000000d000d7245 */ /* 0x000fe20000201400 */
[----:B------:R-:W-:Y:S02]  /*30c0*/  IMAD.U32 R5, R5, 0x10000, RZ ;  /* 0x0001000005057824 */ /* 0x000fe400078e00ff */
[----:B------:R-:W-:Y:S01]  /*30d0*/  FFMA.FTZ R4, R131, R4, R12 ;  /* 0x0000000483047223 */ /* 0x000fe2000001000c */
[----:B------:R-:W-:Y:S01]  /*30e0*/  FADD.FTZ R7, R7, R6 ;  /* 0x0000000607077221 */ /* 0x000fe20000010000 */
[----:B------:R-:W-:Y:S01]  /*30f0*/  FFMA.FTZ R138, R129, R159, R138 ;  /* 0x0000009f818a7223 */ /* 0x000fe2000001008a */
[----:B------:R-:W-:Y:S01]  /*3100*/  FMUL.FTZ R13, R13, R44 ;  /* 0x0000002c0d0d7220 */ /* 0x000fe20000410000 */
[----:B------:R-:W-:Y:S01]  /*3110*/  FFMA.FTZ R4, R137, R5, R4 ;  /* 0x0000000589047223 */ /* 0x000fe20000010004 */
[----:B------:R-:W-:Y:S01]  /*3120*/  MOV R6, 0x400 ;  /* 0x0000040000067802 */ /* 0x000fe20000000f00 */
[----:B------:R-:W-:-:S02]  /*3130*/  FADD.FTZ R7, R138, R7 ;  /* 0x000000078a077221 */ /* 0x000fc40000010000 */
[----:B------:R-:W-:Y:S02]  /*3140*/  FSEL R13, R13, RZ, P0 ;  /* 0x000000ff0d0d7208 */ /* 0x000fe40000000000 */
[----:B------:R-:W-:Y:S01]  /*3150*/  IADD3 R6, R6, 0x110, RZ ;  /* 0x0000011006067810 */ /* 0x000fe20007ffe0ff */
[----:B------:R-:W-:Y:S01]  /*3160*/  FADD.FTZ R4, R4, R7 ;  /* 0x0000000704047221 */ /* 0x000fe20000010000 */
[C---:B------:R-:W-:Y:S01]  /*3170*/  VIADD R5, R139.reuse, -UR19 ;  /* 0x800000138b057c36 */ /* 0x040fe20008000000 */
[----:B------:R-:W-:Y:S02]  /*3180*/  ISETP.GE.AND P0, PT, R139, UR18, PT ;  /* 0x000000128b007c0c */ /* 0x000fe4000bf06270 */
[----:B------:R-:W-:Y:S01]  /*3190*/  LEA R6, R39, R6, 0x18 ;  /* 0x0000000627067211 */ /* 0x000fe200078ec0ff */
[----:B------:R-:W-:-:S04]  /*31a0*/  FFMA.FTZ R13, R4, UR7, R13 ;  /* 0x00000007040d7c23 */ /* 0x000fc8000801000d */
[----:B------:R-:W-:Y:S01]  /*31b0*/  IMAD R5, R5, 0x4, R6 ;  /* 0x0000000405057824 */ /* 0x000fe200078e0206 */
[----:B------:R-:W-:Y:S01]  /*31c0*/  FSEL R4, R13, RZ, !P0 ;  /* 0x000000ff0d047208 */ /* 0x000fe20004000000 */
[----:B------:R-:W-:-:S04]  /*31d0*/  VIADD R128, R128, 0x4 ;  /* 0x0000000480807836 */ /* 0x000fc80000000000 */
[----:B------:R0:W-:Y:S01]  /*31e0*/  STS [R5], R4 ;  /* 0x0000000405007388 */ /* 0x0001e20000000800 */
[----:B------:R-:W-:Y:S02]  /*31f0*/  ISETP.GE.AND P1, PT, R128, UR4, PT ;  /* 0x0000000480007c0c */ /* 0x000fe4000bf26270 */
[----:B------:R-:W-:-:S11]  /*3200*/  @!P0 FMNMX.FTZ R130, R130, R13, !PT ;  /* 0x0000000d82828209 */ /* 0x000fd60007810000 */
[----:B0-----:R-:W-:Y:S05]  /*3210*/  @!P1 BRA `(.L_x_18193) ;  /* 0xffffffe400c09947 */ /* 0x001fea000383ffff */
.L_x_18192:
[----:B------:R-:W-:Y:S05]  /*3220*/  BSYNC B0 ;  /* 0x0000000000007941 */ /* 0x000fea0003800000 */
.L_x_18191:
        /* <DEDUP_REMOVED lines=15> */
[----:B------:R-:W-:Y:S01]  /*3320*/  UIADD3 UR9, -UR19, UR6, URZ ;  /* 0x0000000613097290 */ /* 0x000fe2000fffe13f */
[----:B------:R-:W-:Y:S01]  /*3330*/  @!P1 IADD3 R4, R4, 0xf0, RZ ;  /* 0x000000f004049810 */ /* 0x000fe20007ffe0ff */
        /* <DEDUP_REMOVED lines=15> */
[----:B0-----:R-:W-:Y:S01]  /*3430*/  FMNMX.FTZ R2, R5, R2, !PT ;  /* 0x0000000205027209 */ /* 0x001fe20007810000 */
[----:B------:R-:W-:-:S04]  /*3440*/  @!P1 IMAD R5, R41, 0x4, R6 ;  /* 0x0000000429059824 */ /* 0x000fc800078e0206 */
        /* <DEDUP_REMOVED lines=21> */
[----:B------:R-:W-:-:S04]  /*35a0*/  IADD3 R4, -R43, -0x2, -R4 ;  /* 0xfffffffe2b047810 */ /* 0x000fc80007ffe904 */
[----:B------:R-:W-:-:S04]  /*35b0*/  IADD3 R4, R4, -UR19, RZ ;  /* 0x8000001304047c10 */ /* 0x000fc8000fffe0ff */
        /* <DEDUP_REMOVED lines=12> */
[----:B0-----:R-:W-:-:S07]  /*3680*/  LEA R6, R43, UR7, 0x2 ;  /* 0x000000072b067c11 */ /* 0x001fce000f8e10ff */
.L_x_18198:
[----:B------:R-:W1:Y:S01]  /*3690*/  LDS R7, [R6] ;  /* 0x0000000006077984 */ /* 0x000e620000000800 */
        /* <DEDUP_REMOVED lines=10> */
.L_x_18197:
[----:B------:R-:W-:Y:S05]  /*3740*/  BSYNC B1 ;  /* 0x0000000000017941 */ /* 0x000fea0003800000 */
.L_x_18196:
        /* <DEDUP_REMOVED lines=13> */
[----:B------:R-:W-:-:S04]  /*3820*/  PLOP3.LUT P0, PT, PT, PT, PT, 0x8, 0x0 ;  /* 0x000000000000781c */ /* 0x000fc80003f0e170 */
[----:B------:R-:W-:-:S09]  /*3830*/  IADD3 R29, R29, -0x600, RZ ;  /* 0xfffffa001d1d7810 */ /* 0x000fd20007ffe0ff */
.L_x_18201:
        /* <DEDUP_REMOVED lines=100> */
.L_x_18200:
[----:B------:R-:W-:Y:S05]  /*3e80*/  BSYNC B1 ;  /* 0x0000000000017941 */ /* 0x000fea0003800000 */
.L_x_18199:
[----:B0-----:R-:W-:Y:S01]  /*3e90*/  IADD3 R6, -R4, UR9, RZ ;  /* 0x0000000904067c10 */ /* 0x001fe2000fffe1ff */
[----:B------:R-:W-:Y:S03]  /*3ea0*/  BSSY B1, `(.L_x_18202) ;  /* 0x0000036000017945 */ /* 0x000fe60003800000 */
[----:B------:R-:W-:-:S13]  /*3eb0*/  ISETP.GT.AND P2, PT, R6, 0x200, PT ;  /* 0x000002000600780c */ /* 0x000fda0003f44270 */
[----:B------:R-:W-:Y:S05]  /*3ec0*/  @!P2 BRA `(.L_x_18203) ;  /* 0x0000000000cca947 */ /* 0x000fea0003800000 */
[----:B------:R-:W1:Y:S01]  /*3ed0*/  LDS R7, [R5+-0x400] ;  /* 0xfffc000005077984 */ /* 0x000e620000000800 */
[----:B------:R-:W-:Y:S01]  /*3ee0*/  PLOP3.LUT P0, PT, PT, PT, PT, 0x8, 0x0 ;  /* 0x000000000000781c */ /* 0x000fe20003f0e170 */
[----:B------:R-:W-:Y:S02]  /*3ef0*/  VIADD R4, R4, 0x400 ;  /* 0x0000040004047836 */ /* 0x000fe40000000000 */
        /* <DEDUP_REMOVED lines=48> */
.L_x_18203:
[----:B------:R-:W-:Y:S05]  /*4200*/  BSYNC B1 ;  /* 0x0000000000017941 */ /* 0x000fea0003800000 */
.L_x_18202:
        /* <DEDUP_REMOVED lines=26> */
.L_x_18195:
[----:B------:R-:W-:Y:S05]  /*43b0*/  BSYNC B0 ;  /* 0x0000000000007941 */ /* 0x000fea0003800000 */
.L_x_18194:
        /* <DEDUP_REMOVED lines=10> */
[----:B------:R-:W-:Y:S02]  /*4460*/  @!P0 IADD3 R4, R3, 0xf0, RZ ;  /* 0x000000f003048810 */ /* 0x000fe40007ffe0ff */
[----:B------:R-:W-:Y:S02]  /*4470*/  @!P0 SHF.R.U32.HI R3, RZ, 0x3, R43 ;  /* 0x00000003ff038819 */ /* 0x000fe4000001162b */
        /* <DEDUP_REMOVED lines=35> */
[----:B--2---:R-:W-:Y:S01]  /*46b0*/  FADD.FTZ R3, R31, 9.9999999747524270788e-07 ;  /* 0x358637bd1f037421 */ /* 0x004fe20000010000 */
[----:B------:R-:W-:-:S03]  /*46c0*/  MOV R4, R43 ;  /* 0x0000002b00047202 */ /* 0x000fc60000000f00 */
        /* <DEDUP_REMOVED lines=9> */
.L_x_18208:
[----:B------:R-:W2:Y:S01]  /*4760*/  LDS R6, [R5] ;  /* 0x0000000005067984 */ /* 0x000ea20000000800 */
[----:B------:R-:W-:Y:S02]  /*4770*/  VIADD R3, R3, 0xffffffff ;  /* 0xffffffff03037836 */ /* 0x000fe40000000000 */
[----:B------:R-:W-:-:S03]  /*4780*/  VIADD R4, R4, 0x80 ;  /* 0x0000008004047836 */ /* 0x000fc60000000000 */
[----:B------:R-:W-:Y:S01]  /*4790*/  ISETP.NE.AND P0, PT, R3, RZ, PT ;  /* 0x000000ff0300720c */ /* 0x000fe20003f05270 */
[----:B--2---:R-:W-:-:S05]  /*47a0*/  FMUL.FTZ R6, R6, R30 ;  /* 0x0000001e06067220 */ /* 0x004fca0000410000 */
[----:B------:R0:W-:Y:S02]  /*47b0*/  STS [R5], R6 ;  /* 0x0000000605007388 */ /* 0x0001e40000000800 */
[----:B0-----:R-:W-:-:S05]  /*47c0*/  IADD3 R5, R5, 0x200, RZ ;  /* 0x0000020005057810 */ /* 0x001fca0007ffe0ff */
[----:B------:R-:W-:Y:S05]  /*47d0*/  @P0 BRA `(.L_x_18208) ;  /* 0xfffffffc00e00947 */ /* 0x000fea000383ffff */
.L_x_18207:
[----:B------:R-:W-:Y:S05]  /*47e0*/  BSYNC B1 ;  /* 0x0000000000017941 */ /* 0x000fea0003800000 */
.L_x_18206:
        /* <DEDUP_REMOVED lines=12> */
[----:B------:R-:W-:Y:S01]  /*48b0*/  IMAD.U32 R33, RZ, RZ, UR9 ;  /* 0x00000009ff217e24 */ /* 0x000fe2000f8e00ff */
[----:B------:R-:W-:-:S03]  /*48c0*/  PLOP3.LUT P0, PT, PT, PT, PT, 0x8, 0x0 ;  /* 0x000000000000781c */ /* 0x000fc60003f0e170 */
[----:B------:R-:W-:-:S10]  /*48d0*/  VIADD R33, R33, 0xfffffa00 ;  /* 0xfffffa0021217836 */ /* 0x000fd40000000000 */
.L_x_18211:
        /* <DEDUP_REMOVED lines=52> */
.L_x_18210:
[----:B------:R-:W-:Y:S05]  /*4c20*/  BSYNC B1 ;  /* 0x0000000000017941 */ /* 0x000fea0003800000 */
.L_x_18209:
[----:B------:R-:W-:Y:S01]  /*4c30*/  IADD3 R5, -R4, UR9, RZ ;  /* 0x0000000904057c10 */ /* 0x000fe2000fffe1ff */
[----:B------:R-:W-:Y:S03]  /*4c40*/  BSSY B1, `(.L_x_18212) ;  /* 0x000001e000017945 */ /* 0x000fe60003800000 */
[----:B------:R-:W-:-:S13]  /*4c50*/  ISETP.GT.AND P1, PT, R5, 0x200, PT ;  /* 0x000002000500780c */ /* 0x000fda0003f24270 */
[----:B------:R-:W-:Y:S05]  /*4c60*/  @!P1 BRA `(.L_x_18213) ;  /* 0x00000000006c9947 */ /* 0x000fea0003800000 */
[----:B------:R-:W2:Y:S01]  /*4c70*/  LDS R5, [R3+-0x400] ;  /* 0xfffc000003057984 */ /* 0x000ea20000000800 */
[----:B------:R-:W-:Y:S01]  /*4c80*/  PLOP3.LUT P0, PT, PT, PT, PT, 0x8, 0x0 ;  /* 0x000000000000781c */ /* 0x000fe20003f0e170 */
[----:B------:R-:W-:Y:S02]  /*4c90*/  VIADD R4, R4, 0x400 ;  /* 0x0000040004047836 */ /* 0x000fe40000000000 */
        /* <DEDUP_REMOVED lines=24> */
.L_x_18213:
[----:B------:R-:W-:Y:S05]  /*4e20*/  BSYNC B1 ;  /* 0x0000000000017941 */ /* 0x000fea0003800000 */
.L_x_18212:
        /* <DEDUP_REMOVED lines=14> */
.L_x_18205:
[----:B------:R-:W-:Y:S05]  /*4f10*/  BSYNC B0 ;  /* 0x0000000000007941 */ /* 0x000fea0003800000 */
.L_x_18204:
        /* <DEDUP_REMOVED lines=29> */
.L_x_18215:
[----:B------:R-:W-:Y:S05]  /*50f0*/  BSYNC B0 ;  /* 0x0000000000007941 */ /* 0x000fea0003800000 */
.L_x_18214:
[----:B------:R-:W-:Y:S01]  /*5100*/  ULDC UR14, c[0x0][0x26c] ;  /* 0x00009b00000e7ab9 */ /* 0x000fe20000000800 */
[----:B------:R-:W-:Y:S04]  /*5110*/  BSSY B0, `(.L_x_18216) ;  /* 0x0000438000007945 */ /* 0x000fe80003800000 */
[----:B------:R-:W-:Y:S05]  /*5120*/  @!P1 BRA `(.L_x_18217) ;  /* 0x0000000000249947 */ /* 0x000fea0003800000 */
[----:B------:R-:W-:Y:S02]  /*5130*/  CS2R R26, SRZ ;  /* 0x00000000001a7805 */ /* 0x000fe4000001ff00 */
[----:B------:R-:W-:Y:S02]  /*5140*/  CS2R R28, SRZ ;  /* 0x00000000001c7805 */ /* 0x000fe4000001ff00 */
[----:B--23--:R-:W-:Y:S02]  /*5150*/  CS2R R30, SRZ ;  /* 0x00000000001e7805 */ /* 0x00cfe4000001ff00 */
[----:B------:R-:W-:Y:S02]  /*5160*/  CS2R R32, SRZ ;  /* 0x0000000000207805 */ /* 0x000fe4000001ff00 */
[----:B------:R-:W-:Y:S02]  /*5170*/  CS2R R34, SRZ ;  /* 0x0000000000227805 */ /* 0x000fe4000001ff00 */
[----:B------:R-:W-:Y:S01]  /*5180*/  CS2R R36, SRZ ;  /* 0x0000000000247805 */ /* 0x000fe2000001ff00 */
[----:B------:R-:W-:Y:S01]  /*5190*/  IMAD.MOV.U32 R39, RZ, RZ, RZ ;  /* 0x000000ffff277224 */ /* 0x000fe200078e00ff */
[----:B-----5:R-:W-:Y:S01]  /*51a0*/  CS2R R44, SRZ ;  /* 0x00000000002c7805 */ /* 0x020fe2000001ff00 */
[----:B------:R-:W-:Y:S06]  /*51b0*/  BRA `(.L_x_18218) ;  /* 0x0000004000b47947 */ /* 0x000fec0003800000 */
.L_x_18217:
[----:B-1-3--:R-:W-:Y:S01]  /*51c0*/  SHF.R.S32.HI R2, RZ, 0x1f, R41 ;  /* 0x0000001fff027819 */ /* 0x00afe20000011429 */
[----:B0-----:R-:W-:Y:S01]  /*51d0*/  IMAD.U32 R3, RZ, RZ, UR6 ;  /* 0x00000006ff037e24 */ /* 0x001fe2000f8e00ff */
[----:B------:R-:W0:Y:S01]  /*51e0*/  S2UR UR8, SR_CgaCtaId ;  /* 0x00000000000879c3 */ /* 0x000e220000008800 */
[----:B------:R-:W-:Y:S01]  /*51f0*/  UMOV UR7, 0x400 ;  /* 0x0000040000077882 */ /* 0x000fe20000000000 */
[----:B------:R-:W-:Y:S01]  /*5200*/  LEA.HI R2, R2, R41, RZ, 0x2 ;  /* 0x0000002902027211 */ /* 0x000fe200078f10ff */
[----:B------:R-:W-:Y:S01]  /*5210*/  UIADD3 UR7, UR7, 0x110, URZ ;  /* 0x0000011007077890 */ /* 0x000fe2000fffe03f */
[----:B------:R-:W-:Y:S01]  /*5220*/  IADD3 R22, -R0, -0x1, R3 ;  /* 0xffffffff00167810 */ /* 0x000fe20007ffe103 */
[----:B------:R-:W-:Y:S01]  /*5230*/  IMAD.U32 R5, RZ, RZ, UR17 ;  /* 0x00000011ff057e24 */ /* 0x000fe2000f8e00ff */
[C---:B------:R-:W-:Y:S01]  /*5240*/  LOP3.LUT R4, R2.reuse, 0xfffffffc, RZ, 0xc0, !PT ;  /* 0xfffffffc02047812 */ /* 0x040fe200078ec0ff */
[----:B------:R-:W-:Y:S01]  /*5250*/  IMAD.SHL.U32 R2, R2, 0x8, RZ ;  /* 0x0000000802027824 */ /* 0x000fe200078e00ff */
[----:B------:R-:W-:Y:S01]  /*5260*/  IADD3 R25, P0, R40, UR5, RZ ;  /* 0x0000000528197c10 */ /* 0x000fe2000ff1e0ff */
[----:B------:R-:W-:Y:S01]  /*5270*/  ULDC UR9, c[0x0][0x270] ;  /* 0x00009c0000097ab9 */ /* 0x000fe20000000800 */
[----:B------:R-:W-:Y:S01]  /*5280*/  IADD3 R3, R41, -R4, RZ ;  /* 0x8000000429037210 */ /* 0x000fe20007ffe0ff */
[----:B------:R-:W-:Y:S01]  /*5290*/  IMAD R22, R5, -0x10, R22 ;  /* 0xfffffff005167824 */ /* 0x000fe200078e0216 */
[----:B------:R-:W-:Y:S01]  /*52a0*/  LOP3.LUT R2, R2, 0xffffffe0, RZ, 0xc0, !PT ;  /* 0xffffffe002027812 */ /* 0x000fe200078ec0ff */
[----:B------:R-:W-:Y:S01]  /*52b0*/  ULDC.64 UR10, c[0x0][0x248] ;  /* 0x00009200000a7ab9 */ /* 0x000fe20000000a00 */
[----:B------:R-:W-:Y:S01]  /*52c0*/  LEA.HI.X.SX32 R4, R40, UR21, 0x1, P0 ;  /* 0x0000001528047c11 */ /* 0x000fe200080f0eff */
[----:B------:R-:W-:Y:S01]  /*52d0*/  IMAD.SHL.U32 R23, R3, 0x8, RZ ;  /* 0x0000000803177824 */ /* 0x000fe200078e00ff */
[----:B------:R-:W-:Y:S01]  /*52e0*/  LEA R24, P0, R25, UR10, 0x2 ;  /* 0x0000000a19187c11 */ /* 0x000fe2000f8010ff */
[C---:B------:R-:W-:Y:S01]  /*52f0*/  IMAD R46, R0.reuse, 0x4, R3 ;  /* 0x00000004002e7824 */ /* 0x040fe200078e0203 */
[----:B------:R-:W-:Y:S01]  /*5300*/  CS2R R26, SRZ ;  /* 0x00000000001a7805 */ /* 0x000fe2000001ff00 */
[----:B------:R-:W-:Y:S01]  /*5310*/  IMAD R38, R0, 0x20, R23 ;  /* 0x0000002000267824 */ /* 0x000fe200078e0217 */
[----:B------:R-:W-:Y:S01]  /*5320*/  IADD3 R23, R23, R2, RZ ;  /* 0x0000000217177210 */ /* 0x000fe20007ffe0ff */
[----:B------:R-:W-:Y:S01]  /*5330*/  IMAD.U32 R5, RZ, RZ, UR19 ;  /* 0x00000013ff057e24 */ /* 0x000fe2000f8e00ff */
[----:B------:R-:W1:Y:S01]  /*5340*/  LDC R2, c[0x0][0x26c] ;  /* 0x00009b00ff027b82 */ /* 0x000e620000000800 */
[----:B------:R-:W-:Y:S01]  /*5350*/  IMAD R12, R42, UR9, RZ ;  /* 0x000000092a0c7c24 */ /* 0x000fe2000f8e02ff */
[----:B0-----:R-:W-:Y:S01]  /*5360*/  ULEA UR7, UR8, UR7, 0x18 ;  /* 0x0000000708077291 */ /* 0x001fe2000f8ec03f */
[----:B------:R-:W-:-:S02]  /*5370*/  LEA.HI.X R25, R25, UR11, R4, 0x2, P0 ;  /* 0x0000000b19197c11 */ /* 0x000fc400080f1404 */
[----:B------:R-:W-:Y:S02]  /*5380*/  CS2R R28, SRZ ;  /* 0x00000000001c7805 */ /* 0x000fe4000001ff00 */
[----:B------:R-:W-:Y:S02]  /*5390*/  IADD3 R38, R38, 0x7, R5 ;  /* 0x0000000726267810 */ /* 0x000fe40007ffe005 */
[----:B--2---:R-:W-:Y:S02]  /*53a0*/  CS2R R30, SRZ ;  /* 0x00000000001e7805 */ /* 0x004fe4000001ff00 */
[----:B------:R-:W-:Y:S02]  /*53b0*/  CS2R R32, SRZ ;  /* 0x0000000000207805 */ /* 0x000fe4000001ff00 */
[----:B------:R-:W-:Y:S02]  /*53c0*/  LEA R46, R46, UR7, 0x5 ;  /* 0x000000072e2e7c11 */ /* 0x000fe4000f8e28ff */
[----:B------:R-:W-:-:S02]  /*53d0*/  CS2R R34, SRZ ;  /* 0x0000000000227805 */ /* 0x000fc4000001ff00 */
[----:B------:R-:W-:Y:S01]  /*53e0*/  CS2R R36, SRZ ;  /* 0x0000000000247805 */ /* 0x000fe2000001ff00 */
[----:B------:R-:W-:Y:S01]  /*53f0*/  IMAD.MOV.U32 R39, RZ, RZ, RZ ;  /* 0x000000ffff277224 */ /* 0x000fe200078e00ff */
[----:B-----5:R-:W-:Y:S02]  /*5400*/  CS2R R44, SRZ ;  /* 0x00000000002c7805 */ /* 0x020fe4000001ff00 */
[----:B------:R-:W-:Y:S01]  /*5410*/  SHF.R.S32.HI R13, RZ, 0x1f, R12 ;  /* 0x0000001fff0d7819 */ /* 0x000fe2000001140c */
[----:B------:R-:W-:Y:S01]  /*5420*/  VIADD R46, R46, 0x10 ;  /* 0x000000102e2e7836 */ /* 0x000fe20000000000 */
[C---:B------:R-:W-:Y:S01]  /*5430*/  IADD3 R69, R23.reuse, 0x300, RZ ;  /* 0x0000030017457810 */ /* 0x040fe20007ffe0ff */
[C---:B------:R-:W-:Y:S01]  /*5440*/  VIADD R71, R23.reuse, 0x200 ;  /* 0x0000020017477836 */ /* 0x040fe20000000000 */
[C---:B------:R-:W-:Y:S01]  /*5450*/  IADD3 R59, R23.reuse, 0x800, RZ ;  /* 0x00000800173b7810 */ /* 0x040fe20007ffe0ff */
[C---:B------:R-:W-:Y:S01]  /*5460*/  VIADD R67, R23.reuse, 0x400 ;  /* 0x0000040017437836 */ /* 0x040fe20000000000 */
[C---:B------:R-:W-:Y:S01]  /*5470*/  IADD3 R49, R23.reuse, 0xd00, RZ ;  /* 0x00000d0017317810 */ /* 0x040fe20007ffe0ff */
[----:B------:R-:W-:-:S02]  /*5480*/  VIADD R65, R23, 0x500 ;  /* 0x0000050017417836 */ /* 0x000fc40000000000 */
[C---:B------:R-:W-:Y:S01]  /*5490*/  VIADD R63, R23.reuse, 0x600 ;  /* 0x00000600173f7836 */ /* 0x040fe20000000000 */
[----:B-1----:R-:W-:Y:S01]  /*54a0*/  SHF.R.S32.HI R42, RZ, 0x1f, R2 ;  /* 0x0000001fff2a7819 */ /* 0x002fe20000011402 */
[C---:B------:R-:W-:Y:S02]  /*54b0*/  VIADD R61, R23.reuse, 0x700 ;  /* 0x00000700173d7836 */ /* 0x040fe40000000000 */
[C---:B------:R-:W-:Y:S02]  /*54c0*/  VIADD R57, R23.reuse, 0x900 ;  /* 0x0000090017397836 */ /* 0x040fe40000000000 */
[C---:B------:R-:W-:Y:S02]  /*54d0*/  VIADD R55, R23.reuse, 0xa00 ;  /* 0x00000a0017377836 */ /* 0x040fe40000000000 */
[C---:B------:R-:W-:Y:S02]  /*54e0*/  VIADD R53, R23.reuse, 0xb00 ;  /* 0x00000b0017357836 */ /* 0x040fe40000000000 */
[----:B------:R-:W-:-:S02]  /*54f0*/  VIADD R51, R23, 0xc00 ;  /* 0x00000c0017337836 */ /* 0x000fc40000000000 */
[----:B------:R-:W-:-:S07]  /*5500*/  VIADD R47, R23, 0xe00 ;  /* 0x00000e00172f7836 */ /* 0x000fce0000000000 */
.L_x_18249:
[----:B------:R-:W2:Y:S01]  /*5510*/  LDG.E.CONSTANT R5, desc[UR12][R24.64] ;  /* 0x0000000c18057981 */ /* 0x000ea2000c1e9900 */
[----:B------:R-:W0:Y:S01]  /*5520*/  LDC.64 R2, c[0x0][0x238] ;  /* 0x00008e00ff027b82 */ /* 0x000e220000000a00 */
[----:B--2---:R-:W-:Y:S01]  /*5530*/  SHF.R.S32.HI R4, RZ, 0x1f, R5 ;  /* 0x0000001fff047819 */ /* 0x004fe20000011405 */
[----:B------:R-:W-:-:S04]  /*5540*/  IMAD.WIDE.U32 R14, R5, UR14, R12 ;  /* 0x0000000e050e7c25 */ /* 0x000fc8000f8e000c */
        /* <DEDUP_REMOVED lines=12> */
[----:B------:R-:W-:Y:S02]  /*5610*/  LEA.HI.X.SX32 R18, R59, R54, 0x1, P1 ;  /* 0x000000363b127211 */ /* 0x000fe400008f0eff */
[----:B------:R-:W-:-:S02]  /*5620*/  LEA R8, P2, R7, R2, 0x1 ;  /* 0x0000000207087211 */ /* 0x000fc400078408ff */
[-C--:B------:R-:W-:Y:S02]  /*5630*/  LEA.HI.X.SX32 R20, R61, R54.reuse, 0x1, P0 ;  /* 0x000000363d147211 */ /* 0x080fe400000f0eff */
[----:B------:R-:W-:Y:S02]  /*5640*/  LEA.HI.X.SX32 R16, R57, R54, 0x1, P6 ;  /* 0x0000003639107211 */ /* 0x000fe400030f0eff */
[----:B------:R-:W-:Y:S02]  /*5650*/  LEA R6, P0, R4, R2, 0x1 ;  /* 0x0000000204067211 */ /* 0x000fe400078008ff */
[----:B------:R-:W-:Y:S02]  /*5660*/  LEA.HI.X.SX32 R5, R55, R54, 0x1, P5 ;  /* 0x0000003637057211 */ /* 0x000fe400028f0eff */
[-C--:B------:R-:W-:Y:S02]  /*5670*/  LEA.HI.X R85, R9, R3.reuse, R18, 0x1, P3 ;  /* 0x0000000309557211 */ /* 0x080fe400018f0c12 */
[----:B------:R-:W-:-:S02]  /*5680*/  LEA.HI.X R9, R7, R3, R16, 0x1, P2 ;  /* 0x0000000307097211 */ /* 0x000fc400010f0c10 */
[-C--:B------:R-:W-:Y:S01]  /*5690*/  LEA.HI.X R7, R4, R3.reuse, R5, 0x1, P0 ;  /* 0x0000000304077211 */ /* 0x080fe200000f0c05 */
[----:B------:R-:W5:Y:S01]  /*56a0*/  LDG.E.CONSTANT R66, desc[UR12][R84.64] ;  /* 0x0000000c54427981 */ /* 0x000f62000c1e9900 */
[----:B------:R-:W-:Y:S02]  /*56b0*/  IADD3 R5, P6, R53, R14, RZ ;  /* 0x0000000e35057210 */ /* 0x000fe40007fde0ff */
[-C--:B------:R-:W-:Y:S01]  /*56c0*/  LEA R80, P4, R17, R2.reuse, 0x1 ;  /* 0x0000000211507211 */ /* 0x080fe200078808ff */
[----:B------:R-:W5:Y:S01]  /*56d0*/  LDG.E.CONSTANT R68, desc[UR12][R84.64+0x4] ;  /* 0x0000040c54447981 */ /* 0x000f62000c1e9900 */
[----:B------:R-:W-:Y:S02]  /*56e0*/  LEA R4, P2, R5, R2, 0x1 ;  /* 0x0000000205047211 */ /* 0x000fe400078408ff */
[----:B------:R-:W-:Y:S01]  /*56f0*/  LEA.HI.X.SX32 R56, R53, R54, 0x1, P6 ;  /* 0x0000003635387211 */ /* 0x000fe200030f0eff */
[----:B------:R-:W5:Y:S01]  /*5700*/  LDG.E.CONSTANT R70, desc[UR12][R84.64+0x8] ;  /* 0x0000080c54467981 */ /* 0x000f62000c1e9900 */
[----:B------:R-:W-:-:S02]  /*5710*/  LEA.HI.X R81, R17, R3, R20, 0x1, P4 ;  /* 0x0000000311517211 */ /* 0x000fc400020f0c14 */
[-C--:B------:R-:W-:Y:S01]  /*5720*/  IADD3 R17, P5, R51, R14.reuse, RZ ;  /* 0x0000000e33117210 */ /* 0x080fe20007fbe0ff */
[----:B------:R-:W5:Y:S01]  /*5730*/  LDG.E.CONSTANT R72, desc[UR12][R84.64+0xc] ;  /* 0x00000c0c54487981 */ /* 0x000f62000c1e9900 */
[-C--:B------:R-:W-:Y:S02]  /*5740*/  IADD3 R21, P4, R49, R14.reuse, RZ ;  /* 0x0000000e31157210 */ /* 0x080fe40007f9e0ff */
[----:B------:R-:W-:Y:S01]  /*5750*/  IADD3 R19, P3, R47, R14, RZ ;  /* 0x0000000e2f137210 */ /* 0x000fe20007f7e0ff */
[----:B------:R-:W5:Y:S01]  /*5760*/  LDG.E.CONSTANT R58, desc[UR12][R80.64] ;  /* 0x0000000c503a7981 */ /* 0x000f62000c1e9900 */
[----:B------:R-:W-:Y:S02]  /*5770*/  LEA.HI.X R5, R5, R3, R56, 0x1, P2 ;  /* 0x0000000305057211 */ /* 0x000fe400010f0c38 */
[-C--:B------:R-:W-:Y:S01]  /*5780*/  LEA.HI.X.SX32 R52, R51, R54.reuse, 0x1, P5 ;  /* 0x0000003633347211 */ /* 0x080fe200028f0eff */
[----:B------:R-:W5:Y:S01]  /*5790*/  LDG.E.CONSTANT R60, desc[UR12][R80.64+0x4] ;  /* 0x0000040c503c7981 */ /* 0x000f62000c1e9900 */
[----:B------:R-:W-:-:S02]  /*57a0*/  LEA.HI.X.SX32 R50, R49, R54, 0x1, P4 ;  /* 0x0000003631327211 */ /* 0x000fc400020f0eff */
[----:B------:R-:W-:Y:S01]  /*57b0*/  LEA.HI.X.SX32 R48, R47, R54, 0x1, P3 ;  /* 0x000000362f307211 */ /* 0x000fe200018f0eff */
[----:B------:R-:W5:Y:S01]  /*57c0*/  LDG.E.CONSTANT R62, desc[UR12][R80.64+0x8] ;  /* 0x0000080c503e7981 */ /* 0x000f62000c1e9900 */
[-C--:B------:R-:W-:Y:S02]  /*57d0*/  LEA R16, P1, R17, R2.reuse, 0x1 ;  /* 0x0000000211107211 */ /* 0x080fe400078208ff */
[-C--:B------:R-:W-:Y:S01]  /*57e0*/  LEA R20, P0, R21, R2.reuse, 0x1 ;  /* 0x0000000215147211 */ /* 0x080fe200078008ff */
[----:B------:R-:W5:Y:S01]  /*57f0*/  LDG.E.CONSTANT R64, desc[UR12][R80.64+0xc] ;  /* 0x00000c0c50407981 */ /* 0x000f62000c1e9900 */
[----:B------:R-:W-:Y:S02]  /*5800*/  LEA R18, P6, R19, R2, 0x1 ;  /* 0x0000000213127211 */ /* 0x000fe400078c08ff */
[-C--:B------:R-:W-:Y:S01]  /*5810*/  LEA.HI.X R17, R17, R3.reuse, R52, 0x1, P1 ;  /* 0x0000000311117211 */ /* 0x080fe200008f0c34 */
[----:B------:R-:W5:Y:S01]  /*5820*/  LDG.E.CONSTANT R77, desc[UR12][R6.64] ;  /* 0x0000000c064d7981 */ /* 0x000f62000c1e9900 */
[----:B------:R-:W-:-:S02]  /*5830*/  LEA.HI.X R21, R21, R3, R50, 0x1, P0 ;  /* 0x0000000315157211 */ /* 0x000fc400000f0c32 */
        /* <DEDUP_REMOVED lines=19> */
[----:B-1----:R-:W1:Y:S04]  /*5970*/  LDS.128 R8, [R46] ;  /* 0x000000002e087984 */ /* 0x002e680000000c00 */
[----:B------:R-:W5:Y:S04]  /*5980*/  LDG.E.CONSTANT R87, desc[UR12][R16.64+0x8] ;  /* 0x0000080c10577981 */ /* 0x000f68000c1e9900 */
[----:B------:R2:W5:Y:S01]  /*5990*/  LDG.E.CONSTANT R88, desc[UR12][R16.64+0xc] ;  /* 0x00000c0c10587981 */ /* 0x000562000c1e9900 */
[----:B0-----:R-:W-:-:S03]  /*59a0*/  F2FP.BF16.F32.PACK_AB R4, R5, R4 ;  /* 0x000000040504723e */ /* 0x001fc600000010ff */
[----:B------:R-:W5:Y:S04]  /*59b0*/  LDG.E.CONSTANT R89, desc[UR12][R20.64] ;  /* 0x0000000c14597981 */ /* 0x000f68000c1e9900 */
[----:B------:R-:W5:Y:S01]  /*59c0*/  LDG.E.CONSTANT R90, desc[UR12][R20.64+0x4] ;  /* 0x0000040c145a7981 */ /* 0x000f62000c1e9900 */
[----:B--2---:R-:W-:-:S03]  /*59d0*/  IADD3 R17, P0, R23, R14, RZ ;  /* 0x0000000e17117210 */ /* 0x004fc60007f1e0ff */
[----:B------:R-:W5:Y:S01]  /*59e0*/  LDG.E.CONSTANT R91, desc[UR12][R20.64+0x8] ;  /* 0x0000080c145b7981 */ /* 0x000f62000c1e9900 */
[----:B------:R-:W-:Y:S02]  /*59f0*/  LEA R16, P1, R17, R2, 0x1 ;  /* 0x0000000211107211 */ /* 0x000fe400078208ff */
[----:B------:R-:W-:Y:S01]  /*5a00*/  LEA.HI.X.SX32 R98, R23, R54, 0x1, P0 ;  /* 0x0000003617627211 */ /* 0x000fe200000f0eff */
[----:B------:R1:W5:Y:S03]  /*5a10*/  LDG.E.CONSTANT R92, desc[UR12][R20.64+0xc] ;  /* 0x00000c0c145c7981 */ /* 0x000366000c1e9900 */
[----:B------:R-:W-:Y:S01]  /*5a20*/  LEA.HI.X R17, R17, R3, R98, 0x1, P1 ;  /* 0x0000000311117211 */ /* 0x000fe200008f0c62 */
[----:B------:R-:W5:Y:S04]  /*5a30*/  LDG.E.CONSTANT R93, desc[UR12][R18.64] ;  /* 0x0000000c125d7981 */ /* 0x000f68000c1e9900 */
[----:B------:R-:W5:Y:S04]  /*5a40*/  LDG.E.CONSTANT R94, desc[UR12][R18.64+0x4] ;  /* 0x0000040c125e7981 */ /* 0x000f68000c1e9900 */
[----:B------:R-:W5:Y:S01]  /*5a50*/  LDG.E.CONSTANT R95, desc[UR12][R18.64+0x8] ;  /* 0x0000080c125f7981 */ /* 0x000f62000c1e9900 */
[----:B-1----:R-:W-:-:S03]  /*5a60*/  F2FP.BF16.F32.PACK_AB R21, R9, R8 ;  /* 0x000000080915723e */ /* 0x002fc600000010ff */
[----:B------:R0:W5:Y:S04]  /*5a70*/  LDG.E.CONSTANT R96, desc[UR12][R18.64+0xc] ;  /* 0x00000c0c12607981 */ /* 0x000168000c1e9900 */
[----:B------:R1:W5:Y:S04]  /*5a80*/  LDG.E.CONSTANT R5, desc[UR12][R16.64] ;  /* 0x0000000c10057981 */ /* 0x000368000c1e9900 */
[----:B------:R1:W5:Y:S01]  /*5a90*/  LDG.E.CONSTANT R8, desc[UR12][R16.64+0xc] ;  /* 0x00000c0c10087981 */ /* 0x000362000c1e9900 */
[----:B0-----:R-:W-:Y:S01]  /*5aa0*/  F2FP.BF16.F32.PACK_AB R19, R7, R6 ;  /* 0x000000060713723e */ /* 0x001fe200000010ff */
[----:B------:R-:W-:-:S02]  /*5ab0*/  IMAD.MOV.U32 R18, RZ, RZ, R4 ;  /* 0x000000ffff127224 */ /* 0x000fc400078e0004 */
[----:B------:R1:W5:Y:S04]  /*5ac0*/  LDG.E.CONSTANT R7, desc[UR12][R16.64+0x8] ;  /* 0x0000080c10077981 */ /* 0x000368000c1e9900 */
[----:B------:R1:W5:Y:S01]  /*5ad0*/  LDG.E.CONSTANT R4, desc[UR12][R16.64+0x4] ;  /* 0x0000040c10047981 */ /* 0x000362000c1e9900 */
[----:B------:R-:W-:Y:S01]  /*5ae0*/  ISETP.NE.AND P0, PT, R22, RZ, PT ;  /* 0x000000ff1600720c */ /* 0x000fe20003f05270 */
[----:B------:R-:W-:-:S12]  /*5af0*/  BSSY B1, `(.L_x_18219) ;  /* 0x0000020000017945 */ /* 0x000fd80003800000 */
[----:B-1----:R-:W-:Y:S05]  /*5b00*/  @P0 BRA `(.L_x_18220) ;  /* 0x0000000000780947 */ /* 0x002fea0003800000 */
[C---:B------:R-:W-:Y:S01]  /*5b10*/  IADD3 R6, R38.reuse, -0x7, RZ ;  /* 0xfffffff926067810 */ /* 0x040fe20007ffe0ff */
[C---:B------:R-:W-:Y:S02]  /*5b20*/  VIADD R9, R38.reuse, 0xfffffffb ;  /* 0xfffffffb26097836 */ /* 0x040fe40000000000 */
[----:B------:R-:W-:Y:S01]  /*5b30*/  VIADD R20, R38, 0xfffffffc ;  /* 0xfffffffc26147836 */ /* 0x000fe20000000000 */
[----:B------:R-:W-:Y:S01]  /*5b40*/  ISETP.GE.AND P5, PT, R6, UR18, PT ;  /* 0x0000001206007c0c */ /* 0x000fe2000bfa6270 */
[C---:B------:R-:W-:Y:S01]  /*5b50*/  VIADD R6, R38.reuse, 0xfffffffd ;  /* 0xfffffffd26067836 */ /* 0x040fe20000000000 */
[----:B------:R-:W-:Y:S01]  /*5b60*/  ISETP.GE.AND P1, PT, R9, UR18, PT ;  /* 0x0000001209007c0c */ /* 0x000fe2000bf26270 */
[----:B------:R-:W-:Y:S01]  /*5b70*/  VIADD R97, R38, 0xffffffff ;  /* 0xffffffff26617836 */ /* 0x000fe20000000000 */
[----:B------:R-:W-:Y:S01]  /*5b80*/  ISETP.GE.AND P6, PT, R20, UR18, PT ;  /* 0x0000001214007c0c */ /* 0x000fe2000bfc6270 */
[----:B------:R-:W-:Y:S01]  /*5b90*/  VIADD R9, R38, 0xfffffffe ;  /* 0xfffffffe26097836 */ /* 0x000fe20000000000 */
[----:B-----5:R-:W-:-:S02]  /*5ba0*/  SEL R20, R4, RZ, !P1 ;  /* 0x000000ff04147207 */ /* 0x020fc40004800000 */
[----:B------:R-:W-:Y:S02]  /*5bb0*/  ISETP.GE.AND P1, PT, R38, UR18, PT ;  /* 0x0000001226007c0c */ /* 0x000fe4000bf26270 */
[----:B------:R-:W-:Y:S02]  /*5bc0*/  ISETP.GE.AND P4, PT, R6, UR18, PT ;  /* 0x0000001206007c0c */ /* 0x000fe4000bf86270 */
[----:B------:R-:W-:Y:S02]  /*5bd0*/  ISETP.GE.AND P2, PT, R97, UR18, PT ;  /* 0x0000001261007c0c */ /* 0x000fe4000bf46270 */
[----:B------:R-:W-:Y:S02]  /*5be0*/  PRMT R6, R4, 0x7632, R6 ;  /* 0x0000763204067816 */ /* 0x000fe40000000006 */
[----:B------:R-:W-:Y:S02]  /*5bf0*/  IADD3 R97, R38, -0x6, RZ ;  /* 0xfffffffa26617810 */ /* 0x000fe40007ffe0ff */
        /* <DEDUP_REMOVED lines=15> */
.L_x_18220:
[----:B------:R-:W-:Y:S05]  /*5cf0*/  BSYNC B1 ;  /* 0x0000000000017941 */ /* 0x000fea0003800000 */
.L_x_18219:
[----:B-----5:R-:W-:Y:S01]  /*5d00*/  HFMA2.MMA.BF16_V2 R5, R18, R5, -RZ ;  /* 0x0000000512057235 */ /* 0x020fe200003000ff */
[----:B------:R-:W-:Y:S01]  /*5d10*/  IMAD.MOV.U32 R15, RZ, RZ, R19 ;  /* 0x000000ffff0f7224 */ /* 0x000fe200078e0013 */
[----:B------:R-:W-:Y:S01]  /*5d20*/  F2FP.BF16.F32.PACK_AB R101, R11, R10 ;  /* 0x0000000a0b65723e */ /* 0x000fe200000010ff */
[----:B------:R-:W-:Y:S01]  /*5d30*/  IMAD.MOV.U32 R10, RZ, RZ, R21 ;  /* 0x000000ffff0a7224 */ /* 0x000fe200078e0015 */
[-C--:B------:R-:W-:Y:S02]  /*5d40*/  IADD3 R97, P5, R69, R14.reuse, RZ ;  /* 0x0000000e45617210 */ /* 0x080fe40007fbe0ff */
[----:B------:R-:W-:Y:S01]  /*5d50*/  HMUL2.BF16_V2 R6, R15, R4 ;  /* 0x000000040f067232 */ /* 0x000fe20000200000 */
[----:B------:R-:W-:Y:S02]  /*5d60*/  IADD3 R99, P3, R71, R14, RZ ;  /* 0x0000000e47637210 */ /* 0x000fe40007f7e0ff */
[----:B------:R-:W-:Y:S01]  /*5d70*/  HFMA2.MMA.BF16_V2 R7, R10, R7, -RZ ;  /* 0x000000070a077235 */ /* 0x000fe200003000ff */
[----:B------:R-:W-:-:S02]  /*5d80*/  PRMT R4, R5, 0x7610, R4 ;  /* 0x0000761005047816 */ /* 0x000fc40000000004 */
[----:B------:R-:W-:Y:S02]  /*5d90*/  PRMT R5, R5, 0x7632, R5 ;  /* 0x0000763205057816 */ /* 0x000fe40000000005 */
[----:B------:R-:W-:Y:S01]  /*5da0*/  PRMT R9, R6, 0x7632, R9 ;  /* 0x0000763206097816 */ /* 0x000fe20000000009 */
[----:B------:R-:W-:Y:S01]  /*5db0*/  IMAD.U32 R4, R4, 0x10000, RZ ;  /* 0x0001000004047824 */ /* 0x000fe200078e00ff */
[----:B------:R-:W-:Y:S01]  /*5dc0*/  SHF.L.U32 R6, R6, 0x10, RZ ;  /* 0x0000001006067819 */ /* 0x000fe200000006ff */
[----:B------:R-:W-:Y:S01]  /*5dd0*/  IMAD.U32 R5, R5, 0x10000, RZ ;  /* 0x0001000005057824 */ /* 0x000fe200078e00ff */
[-C--:B------:R-:W-:Y:S01]  /*5de0*/  LEA.HI.X.SX32 R100, R69, R54.reuse, 0x1, P5 ;  /* 0x0000003645647211 */ /* 0x080fe200028f0eff */
[----:B------:R-:W-:Y:S01]  /*5df0*/  IMAD.U32 R11, R9, 0x10000, RZ ;  /* 0x00010000090b7824 */ /* 0x000fe200078e00ff */
[----:B------:R-:W-:Y:S01]  /*5e00*/  LEA.HI.X.SX32 R102, R71, R54, 0x1, P3 ;  /* 0x0000003647667211 */ /* 0x000fe200018f0eff */
[--C-:B------:R-:W-:Y:S01]  /*5e10*/  FADD.FTZ R19, R4, R5.reuse ;  /* 0x0000000504137221 */ /* 0x100fe20000010000 */
[C---:B------:R-:W-:Y:S01]  /*5e20*/  PRMT R5, R7.reuse, 0x7610, R5 ;  /* 0x0000761007057816 */ /* 0x040fe20000000005 */
[----:B------:R-:W-:Y:S01]  /*5e30*/  FADD.FTZ R20, R6, R11 ;  /* 0x0000000b06147221 */ /* 0x000fe20000010000 */
[----:B------:R-:W-:Y:S01]  /*5e40*/  PRMT R7, R7, 0x7632, R7 ;  /* 0x0000763207077816 */ /* 0x000fe20000000007 */
[----:B------:R-:W-:Y:S01]  /*5e50*/  IMAD.MOV.U32 R11, RZ, RZ, R101 ;  /* 0x000000ffff0b7224 */ /* 0x000fe200078e0065 */
[-C--:B------:R-:W-:Y:S01]  /*5e60*/  LEA R4, P4, R99, R2.reuse, 0x1 ;  /* 0x0000000263047211 */ /* 0x080fe200078808ff */
[----:B------:R-:W-:Y:S01]  /*5e70*/  IMAD.U32 R21, R5, 0x10000, RZ ;  /* 0x0001000005157824 */ /* 0x000fe200078e00ff */
[----:B------:R-:W-:Y:S01]  /*5e80*/  LEA R6, P6, R97, R2, 0x1 ;  /* 0x0000000261067211 */ /* 0x000fe200078c08ff */
[----:B------:R-:W-:Y:S01]  /*5e90*/  IMAD.U32 R98, R7, 0x10000, RZ ;  /* 0x0001000007627824 */ /* 0x000fe200078e00ff */
[-C--:B------:R-:W-:Y:S01]  /*5ea0*/  LEA.HI.X R5, R99, R3.reuse, R102, 0x1, P4 ;  /* 0x0000000363057211 */ /* 0x080fe200020f0c66 */
[----:B------:R-:W-:Y:S01]  /*5eb0*/  HMUL2.BF16_V2 R8, R11, R8 ;  /* 0x000000080b087232 */ /* 0x000fe20000200000 */
[----:B------:R-:W-:Y:S01]  /*5ec0*/  LEA.HI.X R7, R97, R3, R100, 0x1, P6 ;  /* 0x0000000361077211 */ /* 0x000fe200030f0c64 */
[----:B------:R-:W-:Y:S01]  /*5ed0*/  FADD.FTZ R21, R21, R98 ;  /* 0x0000006215157221 */ /* 0x000fe20000010000 */
[----:B------:R0:W5:Y:S01]  /*5ee0*/  LDG.E.CONSTANT R97, desc[UR12][R16.64+0x200] ;  /* 0x0002000c10617981 */ /* 0x000162000c1e9900 */
[----:B------:R-:W-:Y:S01]  /*5ef0*/  FADD.FTZ R20, R19, R20 ;  /* 0x0000001413147221 */ /* 0x000fe20000010000 */
[----:B------:R-:W-:-:S02]  /*5f00*/  PRMT R19, R8, 0x7632, R19 ;  /* 0x0000763208137816 */ /* 0x000fc40000000013 */
[----:B------:R0:W5:Y:S01]  /*5f10*/  LDG.E.CONSTANT R98, desc[UR12][R16.64+0x204] ;  /* 0x0002040c10627981 */ /* 0x000162000c1e9900 */
[----:B------:R-:W-:Y:S01]  /*5f20*/  BSSY B1, `(.L_x_18221) ;  /* 0x0000026000017945 */ /* 0x000fe20003800000 */
[-C--:B------:R-:W-:Y:S02]  /*5f30*/  IADD3 R9, P1, R67, R14.reuse, RZ ;  /* 0x0000000e43097210 */ /* 0x080fe40007f3e0ff */
[----:B------:R0:W5:Y:S01]  /*5f40*/  LDG.E.CONSTANT R99, desc[UR12][R16.64+0x208] ;  /* 0x0002080c10637981 */ /* 0x000162000c1e9900 */
[----:B------:R-:W-:-:S03]  /*5f50*/  IADD3 R14, P2, R65, R14, RZ ;  /* 0x0000000e410e7210 */ /* 0x000fc60007f5e0ff */
[----:B------:R0:W5:Y:S01]  /*5f60*/  LDG.E.CONSTANT R100, desc[UR12][R16.64+0x20c] ;  /* 0x00020c0c10647981 */ /* 0x000162000c1e9900 */
[----:B------:R-:W-:Y:S01]  /*5f70*/  SHF.L.U32 R8, R8, 0x10, RZ ;  /* 0x0000001008087819 */ /* 0x000fe200000006ff */
[----:B------:R-:W-:Y:S01]  /*5f80*/  IMAD.U32 R19, R19, 0x10000, RZ ;  /* 0x0001000013137824 */ /* 0x000fe200078e00ff */
[----:B------:R-:W-:Y:S07]  /*5f90*/  @P0 BRA `(.L_x_18222) ;  /* 0x0000000000780947 */ /* 0x000fee0003800000 */
[C---:B0-----:R-:W-:Y:S01]  /*5fa0*/  VIADD R17, R38.reuse, 0xfffffffb ;  /* 0xfffffffb26117836 */ /* 0x041fe20000000000 */
[C---:B------:R-:W-:Y:S01]  /*5fb0*/  IADD3 R102, R38.reuse, -0x3, RZ ;  /* 0xfffffffd26667810 */ /* 0x040fe20007ffe0ff */
[C---:B------:R-:W-:Y:S02]  /*5fc0*/  VIADD R16, R38.reuse, 0xfffffff9 ;  /* 0xfffffff926107836 */ /* 0x040fe40000000000 */
[----:B------:R-:W-:Y:S01]  /*5fd0*/  VIADD R101, R38, 0xfffffffc ;  /* 0xfffffffc26657836 */ /* 0x000fe20000000000 */
[----:B------:R-:W-:Y:S02]  /*5fe0*/  ISETP.GE.AND P3, PT, R17, UR18, PT ;  /* 0x0000001211007c0c */ /* 0x000fe4000bf66270 */
[----:B------:R-:W-:Y:S02]  /*5ff0*/  ISETP.GE.AND P5, PT, R16, UR18, PT ;  /* 0x0000001210007c0c */ /* 0x000fe4000bfa6270 */
[----:B------:R-:W-:Y:S01]  /*6000*/  ISETP.GE.AND P6, PT, R102, UR18, PT ;  /* 0x0000001266007c0c */ /* 0x000fe2000bfc6270 */
[C---:B------:R-:W-:Y:S01]  /*6010*/  VIADD R102, R38.reuse, 0xffffffff ;  /* 0xffffffff26667836 */ /* 0x040fe20000000000 */
[----:B------:R-:W-:Y:S01]  /*6020*/  ISETP.GE.AND P4, PT, R101, UR18, PT ;  /* 0x0000001265007c0c */ /* 0x000fe2000bf86270 */
[----:B------:R-:W-:Y:S01]  /*6030*/  VIADD R101, R38, 0xfffffffe ;  /* 0xfffffffe26657836 */ /* 0x000fe20000000000 */
[----:B-----5:R-:W-:-:S02]  /*6040*/  PRMT R16, R98, 0x7632, R16 ;  /* 0x0000763262107816 */ /* 0x020fc40000000010 */
[----:B------:R-:W-:Y:S02]  /*6050*/  SEL R17, R98, RZ, !P3 ;  /* 0x000000ff62117207 */ /* 0x000fe40005800000 */
[----:B------:R-:W-:Y:S01]  /*6060*/  SEL R98, R16, RZ, !P4 ;  /* 0x000000ff10627207 */ /* 0x000fe20006000000 */
[----:B------:R-:W-:Y:S01]  /*6070*/  VIADD R16, R38, 0xfffffffa ;  /* 0xfffffffa26107836 */ /* 0x000fe20000000000 */
[----:B------:R-:W-:Y:S02]  /*6080*/  ISETP.GE.AND P4, PT, R102, UR18, PT ;  /* 0x0000001266007c0c */ /* 0x000fe4000bf86270 */
[----:B------:R-:W-:Y:S02]  /*6090*/  SEL R102, R99, RZ, !P6 ;  /* 0x000000ff63667207 */ /* 0x000fe40007000000 */
[----:B------:R-:W-:Y:S02]  /*60a0*/  ISETP.GE.AND P6, PT, R38, UR18, PT ;  /* 0x0000001226007c0c */ /* 0x000fe4000bfc6270 */
[----:B------:R-:W-:-:S02]  /*60b0*/  @P5 PRMT R97, RZ, 0x7610, R97 ;  /* 0x00007610ff615816 */ /* 0x000fc40000000061 */
[----:B------:R-:W-:Y:S02]  /*60c0*/  ISETP.GE.AND P3, PT, R101, UR18, PT ;  /* 0x0000001265007c0c */ /* 0x000fe4000bf66270 */
        /* <DEDUP_REMOVED lines=11> */
.L_x_18222:
[----:B------:R-:W-:Y:S05]  /*6180*/  BSYNC B1 ;  /* 0x0000000000017941 */ /* 0x000fea0003800000 */
.L_x_18221:
[----:B-----5:R-:W-:Y:S01]  /*6190*/  HFMA2.MMA.BF16_V2 R97, R18, R97, -RZ ;  /* 0x0000006112617235 */ /* 0x020fe200003000ff */
[----:B0-----:R-:W-:Y:S01]  /*61a0*/  HMUL2.BF16_V2 R17, R15, R98 ;  /* 0x000000620f117232 */ /* 0x001fe20000200000 */
[----:B------:R-:W-:Y:S01]  /*61b0*/  HFMA2.MMA.BF16_V2 R99, R10, R99, -RZ ;  /* 0x000000630a637235 */ /* 0x000fe200003000ff */
[----:B------:R-:W-:Y:S01]  /*61c0*/  FADD.FTZ R20, R20, R21 ;  /* 0x0000001514147221 */ /* 0x000fe20000010000 */
[----:B------:R-:W-:Y:S02]  /*61d0*/  FADD.FTZ R19, R8, R19 ;  /* 0x0000001308137221 */ /* 0x000fe40000010000 */
[C---:B------:R-:W-:Y:S01]  /*61e0*/  PRMT R21, R17.reuse, 0x7632, R21 ;  /* 0x0000763211157816 */ /* 0x040fe20000000015 */
[----:B------:R-:W-:Y:S02]  /*61f0*/  IMAD.U32 R17, R17, 0x10000, RZ ;  /* 0x0001000011117824 */ /* 0x000fe400078e00ff */
[----:B------:R-:W-:Y:S01]  /*6200*/  FADD.FTZ R19, R20, R19 ;  /* 0x0000001314137221 */ /* 0x000fe20000010000 */
[C---:B------:R-:W-:Y:S01]  /*6210*/  PRMT R16, R97.reuse, 0x7632, R16 ;  /* 0x0000763261107816 */ /* 0x040fe20000000010 */
[----:B------:R0:W5:Y:S01]  /*6220*/  LDG.E.CONSTANT R20, desc[UR12][R4.64+0xc] ;  /* 0x00000c0c04147981 */ /* 0x000162000c1e9900 */
[----:B------:R-:W-:-:S02]  /*6230*/  PRMT R8, R97, 0x7610, R8 ;  /* 0x0000761061087816 */ /* 0x000fc40000000008 */
[C---:B------:R-:W-:Y:S02]  /*6240*/  PRMT R97, R99.reuse, 0x7610, R97 ;  /* 0x0000761063617816 */ /* 0x040fe40000000061 */
[----:B------:R-:W-:Y:S01]  /*6250*/  PRMT R98, R99, 0x7632, R98 ;  /* 0x0000763263627816 */ /* 0x000fe20000000062 */
[----:B------:R-:W-:Y:S01]  /*6260*/  IMAD.U32 R99, R16, 0x10000, RZ ;  /* 0x0001000010637824 */ /* 0x000fe200078e00ff */
[----:B------:R-:W-:Y:S01]  /*6270*/  SHF.L.U32 R8, R8, 0x10, RZ ;  /* 0x0000001008087819 */ /* 0x000fe200000006ff */
[----:B------:R-:W-:Y:S02]  /*6280*/  IMAD.U32 R16, R21, 0x10000, RZ ;  /* 0x0001000015107824 */ /* 0x000fe400078e00ff */
[----:B------:R-:W-:Y:S01]  /*6290*/  HMUL2.BF16_V2 R21, R11, R100 ;  /* 0x000000640b157232 */ /* 0x000fe20000200000 */
[----:B------:R-:W-:Y:S01]  /*62a0*/  SHF.L.U32 R97, R97, 0x10, RZ ;  /* 0x0000001061617819 */ /* 0x000fe200000006ff */
[----:B------:R-:W-:Y:S02]  /*62b0*/  IMAD.U32 R100, R98, 0x10000, RZ ;  /* 0x0001000062647824 */ /* 0x000fe400078e00ff */
[----:B------:R-:W-:Y:S01]  /*62c0*/  FADD.FTZ R99, R8, R99 ;  /* 0x0000006308637221 */ /* 0x000fe20000010000 */
[----:B------:R-:W-:Y:S01]  /*62d0*/  FADD.FTZ R98, R17, R16 ;  /* 0x0000001011627221 */ /* 0x000fe20000010000 */
[----:B------:R-:W-:Y:S01]  /*62e0*/  PRMT R8, R21, 0x7610, R8 ;  /* 0x0000761015087816 */ /* 0x000fe20000000008 */
[----:B------:R-:W-:Y:S01]  /*62f0*/  FADD.FTZ R97, R97, R100 ;  /* 0x0000006461617221 */ /* 0x000fe20000010000 */
[----:B------:R-:W-:Y:S01]  /*6300*/  PRMT R16, R21, 0x7632, R16 ;  /* 0x0000763215107816 */ /* 0x000fe20000000010 */
[----:B------:R-:W-:Y:S01]  /*6310*/  FADD.FTZ R98, R99, R98 ;  /* 0x0000006263627221 */ /* 0x000fe20000010000 */
[----:B------:R-:W-:Y:S01]  /*6320*/  LEA.HI.X.SX32 R100, R67, R54, 0x1, P1 ;  /* 0x0000003643647211 */ /* 0x000fe200008f0eff */
[----:B------:R-:W-:Y:S01]  /*6330*/  IMAD.U32 R17, R8, 0x10000, RZ ;  /* 0x0001000008117824 */ /* 0x000fe200078e00ff */
[-C--:B------:R-:W-:Y:S01]  /*6340*/  LEA R8, P3, R9, R2.reuse, 0x1 ;  /* 0x0000000209087211 */ /* 0x080fe200078608ff */
[----:B------:R-:W-:Y:S01]  /*6350*/  IMAD.U32 R16, R16, 0x10000, RZ ;  /* 0x0001000010107824 */ /* 0x000fe200078e00ff */
[C---:B------:R-:W-:Y:S01]  /*6360*/  LEA R2, P4, R14.reuse, R2, 0x1 ;  /* 0x000000020e027211 */ /* 0x040fe200078808ff */
[----:B------:R0:W5:Y:S01]  /*6370*/  LDG.E.CONSTANT R21, desc[UR12][R4.64+0x8] ;  /* 0x0000080c04157981 */ /* 0x000162000c1e9900 */
[----:B------:R-:W-:Y:S01]  /*6380*/  LEA.HI.X.SX32 R54, R65, R54, 0x1, P2 ;  /* 0x0000003641367211 */ /* 0x000fe200010f0eff */
[----:B------:R-:W-:Y:S01]  /*6390*/  FADD.FTZ R16, R17, R16 ;  /* 0x0000001011107221 */ /* 0x000fe20000010000 */
[-C--:B------:R-:W-:Y:S01]  /*63a0*/  LEA.HI.X R9, R9, R3.reuse, R100, 0x1, P3 ;  /* 0x0000000309097211 */ /* 0x080fe200018f0c64 */
[----:B------:R0:W5:Y:S01]  /*63b0*/  LDG.E.CONSTANT R17, desc[UR12][R4.64] ;  /* 0x0000000c04117981 */ /* 0x000162000c1e9900 */
[----:B------:R-:W-:Y:S01]  /*63c0*/  LEA.HI.X R3, R14, R3, R54, 0x1, P4 ;  /* 0x000000030e037211 */ /* 0x000fe200020f0c36 */
[----:B------:R-:W-:-:S02]  /*63d0*/  FADD.FTZ R97, R98, R97 ;  /* 0x0000006162617221 */ /* 0x000fc40000010000 */
[----:B------:R0:W5:Y:S01]  /*63e0*/  LDG.E.CONSTANT R14, desc[UR12][R4.64+0x4] ;  /* 0x0000040c040e7981 */ /* 0x000162000c1e9900 */
[----:B------:R-:W-:Y:S01]  /*63f0*/  BSSY B1, `(.L_x_18223) ;  /* 0x0000021000017945 */ /* 0x000fe20003800000 */
[----:B------:R-:W-:-:S03]  /*6400*/  FADD.FTZ R16, R97, R16 ;  /* 0x0000001061107221 */ /* 0x000fc60000010000 */
[----:B------:R-:W-:Y:S05]  /*6410*/  @P0 BRA `(.L_x_18224) ;  /* 0x0000000000780947 */ /* 0x000fea0003800000 */
[C---:B0-----:R-:W-:Y:S01]  /*6420*/  VIADD R4, R38.reuse, 0xfffffff9 ;  /* 0xfffffff926047836 */ /* 0x041fe20000000000 */
[C---:B------:R-:W-:Y:S01]  /*6430*/  IADD3 R5, R38.reuse, -0x5, RZ ;  /* 0xfffffffb26057810 */ /* 0x040fe20007ffe0ff */
[C---:B------:R-:W-:Y:S02]  /*6440*/  VIADD R54, R38.reuse, 0xfffffffc ;  /* 0xfffffffc26367836 */ /* 0x040fe40000000000 */
[----:B------:R-:W-:Y:S01]  /*6450*/  VIADD R97, R38, 0xffffffff ;  /* 0xffffffff26617836 */ /* 0x000fe20000000000 */
[----:B------:R-:W-:Y:S01]  /*6460*/  ISETP.GE.AND P5, PT, R4, UR18, PT ;  /* 0x0000001204007c0c */ /* 0x000fe2000bfa6270 */
[C---:B------:R-:W-:Y:S01]  /*6470*/  VIADD R4, R38.reuse, 0xfffffffd ;  /* 0xfffffffd26047836 */ /* 0x040fe20000000000 */
[----:B------:R-:W-:Y:S02]  /*6480*/  ISETP.GE.AND P1, PT, R5, UR18, PT ;  /* 0x0000001205007c0c */ /* 0x000fe4000bf26270 */
[----:B------:R-:W-:Y:S02]  /*6490*/  IADD3 R5, R38, -0x2, RZ ;  /* 0xfffffffe26057810 */ /* 0x000fe40007ffe0ff */
        /* <DEDUP_REMOVED lines=22> */
.L_x_18224:
[----:B------:R-:W-:Y:S05]  /*6600*/  BSYNC B1 ;  /* 0x0000000000017941 */ /* 0x000fea0003800000 */
.L_x_18223:
[----:B0----5:R-:W-:Y:S01]  /*6610*/  HFMA2.MMA.BF16_V2 R4, R18, R17, -RZ ;  /* 0x0000001112047235 */ /* 0x021fe200003000ff */
[----:B------:R0:W5:Y:S01]  /*6620*/  LDG.E.CONSTANT R54, desc[UR12][R6.64+0x4] ;  /* 0x0000040c06367981 */ /* 0x000162000c1e9900 */
[----:B------:R-:W-:Y:S01]  /*6630*/  HFMA2.MMA.BF16_V2 R17, R10, R21, -RZ ;  /* 0x000000150a117235 */ /* 0x000fe200003000ff */
[----:B------:R-:W-:Y:S02]  /*6640*/  HMUL2.BF16_V2 R14, R15, R14 ;  /* 0x0000000e0f0e7232 */ /* 0x000fe40000200000 */
[----:B------:R-:W-:Y:S01]  /*6650*/  FADD.FTZ R26, R19, R26 ;  /* 0x0000001a131a7221 */ /* 0x000fe20000010000 */
        /* <DEDUP_REMOVED lines=9> */
[C---:B0-----:R-:W-:Y:S01]  /*66f0*/  VIADD R7, R38.reuse, 0xfffffffb ;  /* 0xfffffffb26077836 */ /* 0x041fe20000000000 */
        /* <DEDUP_REMOVED lines=29> */
.L_x_18226:
[----:B------:R-:W-:Y:S05]  /*68d0*/  BSYNC B1 ;  /* 0x0000000000017941 */ /* 0x000fea0003800000 */
.L_x_18225:
[----:B------:R-:W-:Y:S01]  /*68e0*/  SHF.L.U32 R14, R14, 0x10, RZ ;  /* 0x000000100e0e7819 */ /* 0x000fe200000006ff */
[----:B------:R-:W-:Y:S02]  /*68f0*/  IMAD.U32 R4, R4, 0x10000, RZ ;  /* 0x0001000004047824 */ /* 0x000fe400078e00ff */
[----:B-----5:R-:W-:Y:S02]  /*6900*/  HMUL2.BF16_V2 R21, R18, R21 ;  /* 0x0000001512157232 */ /* 0x020fe40000200000 */
[----:B------:R-:W-:Y:S02]  /*6910*/  IMAD.U32 R5, R5, 0x10000, RZ ;  /* 0x0001000005057824 */ /* 0x000fe400078e00ff */
[----:B0-----:R-:W-:Y:S01]  /*6920*/  IMAD.U32 R7, R16, 0x10000, RZ ;  /* 0x0001000010077824 */ /* 0x001fe200078e00ff */
[----:B------:R-:W-:Y:S01]  /*6930*/  HFMA2.MMA.BF16_V2 R16, R15, R54, -RZ ;  /* 0x000000360f107235 */ /* 0x000fe200003000ff */
[--C-:B------:R-:W-:Y:S01]  /*6940*/  FADD.FTZ R4, R4, R5.reuse ;  /* 0x0000000504047221 */ /* 0x100fe20000010000 */
[C---:B------:R-:W-:Y:S01]  /*6950*/  PRMT R5, R21.reuse, 0x7610, R5 ;  /* 0x0000761015057816 */ /* 0x040fe20000000005 */
[----:B------:R-:W-:Y:S01]  /*6960*/  FADD.FTZ R7, R14, R7 ;  /* 0x000000070e077221 */ /* 0x000fe20000010000 */
[----:B------:R-:W-:Y:S01]  /*6970*/  PRMT R14, R21, 0x7632, R14 ;  /* 0x00007632150e7816 */ /* 0x000fe2000000000e */
[----:B------:R-:W-:Y:S01]  /*6980*/  IMAD.U32 R17, R17, 0x10000, RZ ;  /* 0x0001000011117824 */ /* 0x000fe200078e00ff */
[----:B------:R-:W-:Y:S01]  /*6990*/  SHF.L.U32 R5, R5, 0x10, RZ ;  /* 0x0000001005057819 */ /* 0x000fe200000006ff */
[----:B------:R-:W-:-:S02]  /*69a0*/  IMAD.U32 R6, R19, 0x10000, RZ ;  /* 0x0001000013067824 */ /* 0x000fc400078e00ff */
[----:B------:R-:W-:Y:S01]  /*69b0*/  FADD.FTZ R7, R4, R7 ;  /* 0x0000000704077221 */ /* 0x000fe20000010000 */
[----:B------:R-:W-:Y:S02]  /*69c0*/  IMAD.U32 R14, R14, 0x10000, RZ ;  /* 0x000100000e0e7824 */ /* 0x000fe400078e00ff */
[----:B------:R-:W-:Y:S02]  /*69d0*/  HMUL2.BF16_V2 R4, R11, R20 ;  /* 0x000000140b047232 */ /* 0x000fe40000200000 */
[----:B------:R-:W-:Y:S01]  /*69e0*/  FADD.FTZ R6, R17, R6 ;  /* 0x0000000611067221 */ /* 0x000fe20000010000 */
[C---:B------:R-:W-:Y:S01]  /*69f0*/  PRMT R17, R16.reuse, 0x7632, R17 ;  /* 0x0000763210117816 */ /* 0x040fe20000000011 */
[----:B------:R-:W-:Y:S01]  /*6a00*/  FADD.FTZ R20, R5, R14 ;  /* 0x0000000e05147221 */ /* 0x000fe20000010000 */
[----:B------:R-:W-:Y:S01]  /*6a10*/  HFMA2.MMA.BF16_V2 R14, R10, R97, -RZ ;  /* 0x000000610a0e7235 */ /* 0x000fe200003000ff */
[----:B------:R-:W-:Y:S01]  /*6a20*/  IMAD.U32 R16, R16, 0x10000, RZ ;  /* 0x0001000010107824 */ /* 0x000fe200078e00ff */
[----:B------:R-:W-:Y:S01]  /*6a30*/  PRMT R5, R4, 0x7632, R5 ;  /* 0x0000763204057816 */ /* 0x000fe20000000005 */
[----:B------:R-:W-:-:S02]  /*6a40*/  IMAD.U32 R17, R17, 0x10000, RZ ;  /* 0x0001000011117824 */ /* 0x000fc400078e00ff */
[----:B------:R-:W-:Y:S01]  /*6a50*/  FADD.FTZ R6, R7, R6 ;  /* 0x0000000607067221 */ /* 0x000fe20000010000 */
[----:B------:R-:W-:Y:S01]  /*6a60*/  IMAD.U32 R4, R4, 0x10000, RZ ;  /* 0x0001000004047824 */ /* 0x000fe200078e00ff */
[----:B------:R0:W5:Y:S01]  /*6a70*/  LDG.E.CONSTANT R7, desc[UR12][R8.64] ;  /* 0x0000000c08077981 */ /* 0x000162000c1e9900 */
[----:B------:R-:W-:Y:S01]  /*6a80*/  FADD.FTZ R21, R16, R17 ;  /* 0x0000001110157221 */ /* 0x000fe20000010000 */
[----:B------:R-:W-:Y:S02]  /*6a90*/  HMUL2.BF16_V2 R17, R11, R98 ;  /* 0x000000620b117232 */ /* 0x000fe40000200000 */
[----:B------:R-:W-:Y:S01]  /*6aa0*/  IMAD.U32 R5, R5, 0x10000, RZ ;  /* 0x0001000005057824 */ /* 0x000fe200078e00ff */
[----:B------:R-:W-:Y:S01]  /*6ab0*/  PRMT R16, R14, 0x7632, R16 ;  /* 0x000076320e107816 */ /* 0x000fe20000000010 */
[----:B------:R-:W-:Y:S01]  /*6ac0*/  FADD.FTZ R20, R20, R21 ;  /* 0x0000001514147221 */ /* 0x000fe20000010000 */
[----:B------:R-:W-:Y:S01]  /*6ad0*/  SHF.L.U32 R14, R14, 0x10, RZ ;  /* 0x000000100e0e7819 */ /* 0x000fe200000006ff */
[----:B------:R-:W-:Y:S01]  /*6ae0*/  FADD.FTZ R5, R4, R5 ;  /* 0x0000000504057221 */ /* 0x000fe20000010000 */
[C---:B------:R-:W-:Y:S01]  /*6af0*/  PRMT R19, R17.reuse, 0x7632, R19 ;  /* 0x0000763211137816 */ /* 0x040fe20000000013 */
[----:B------:R-:W-:Y:S01]  /*6b00*/  IMAD.U32 R97, R16, 0x10000, RZ ;  /* 0x0001000010617824 */ /* 0x000fe200078e00ff */
[----:B------:R0:W5:Y:S01]  /*6b10*/  LDG.E.CONSTANT R4, desc[UR12][R8.64+0x4] ;  /* 0x0000040c08047981 */ /* 0x000162000c1e9900 */
[----:B------:R-:W-:-:S02]  /*6b20*/  SHF.L.U32 R17, R17, 0x10, RZ ;  /* 0x0000001011117819 */ /* 0x000fc400000006ff */
[----:B------:R-:W-:Y:S02]  /*6b30*/  IMAD.U32 R16, R19, 0x10000, RZ ;  /* 0x0001000013107824 */ /* 0x000fe400078e00ff */
[----:B------:R-:W-:Y:S01]  /*6b40*/  FADD.FTZ R97, R14, R97 ;  /* 0x000000610e617221 */ /* 0x000fe20000010000 */
[----:B------:R0:W5:Y:S01]  /*6b50*/  LDG.E.CONSTANT R19, desc[UR12][R8.64+0x8] ;  /* 0x0000080c08137981 */ /* 0x000162000c1e9900 */
[----:B------:R-:W-:Y:S01]  /*6b60*/  BSSY B1, `(.L_x_18227) ;  /* 0x0000023000017945 */ /* 0x000fe20003800000 */
[----:B------:R-:W-:Y:S01]  /*6b70*/  FADD.FTZ R17, R17, R16 ;  /* 0x0000001011117221 */ /* 0x000fe20000010000 */
[----:B------:R-:W-:Y:S01]  /*6b80*/  FADD.FTZ R20, R20, R97 ;  /* 0x0000006114147221 */ /* 0x000fe20000010000 */
[----:B------:R0:W5:Y:S01]  /*6b90*/  LDG.E.CONSTANT R14, desc[UR12][R8.64+0xc] ;  /* 0x00000c0c080e7981 */ /* 0x000162000c1e9900 */
[----:B------:R-:W-:Y:S05]  /*6ba0*/  @P0 BRA `(.L_x_18228) ;  /* 0x0000000000780947 */ /* 0x000fea0003800000 */
[C---:B0-----:R-:W-:Y:S01]  /*6bb0*/  VIADD R8, R38.reuse, 0xfffffff9 ;  /* 0xfffffff926087836 */ /* 0x041fe20000000000 */
        /* <DEDUP_REMOVED lines=29> */
.L_x_18228:
[----:B------:R-:W-:Y:S05]  /*6d90*/  BSYNC B1 ;  /* 0x0000000000017941 */ /* 0x000fea0003800000 */
.L_x_18227:
[----:B------:R-:W-:Y:S01]  /*6da0*/  FADD.FTZ R20, R20, R17 ;  /* 0x0000001114147221 */ /* 0x000fe20000010000 */
[----:B0----5:R-:W-:Y:S01]  /*6db0*/  HFMA2.MMA.BF16_V2 R9, R10, R19, -RZ ;  /* 0x000000130a097235 */ /* 0x021fe200003000ff */
        /* <DEDUP_REMOVED lines=44> */
.L_x_18230:
[----:B------:R-:W-:Y:S05]  /*7080*/  BSYNC B1 ;  /* 0x0000000000017941 */ /* 0x000fea0003800000 */
.L_x_18229:
[----:B------:R-:W-:Y:S01]  /*7090*/  SHF.L.U32 R4, R4, 0x10, RZ ;  /* 0x0000001004047819 */ /* 0x000fe200000006ff */
[----:B------:R-:W-:Y:S02]  /*70a0*/  IMAD.U32 R3, R6, 0x10000, RZ ;  /* 0x0001000006037824 */ /* 0x000fe400078e00ff */
[----:B-----5:R-:W-:Y:S01]  /*70b0*/  HMUL2.BF16_V2 R2, R18, R17 ;  /* 0x0000001112027232 */ /* 0x020fe20000200000 */
[----:B------:R-:W-:Y:S01]  /*70c0*/  HFMA2.MMA.BF16_V2 R6, R15, R54, -RZ ;  /* 0x000000360f067235 */ /* 0x000fe200003000ff */
[----:B------:R-:W-:Y:S02]  /*70d0*/  IMAD.U32 R7, R7, 0x10000, RZ ;  /* 0x0001000007077824 */ /* 0x000fe400078e00ff */
[----:B------:R-:W-:Y:S01]  /*70e0*/  FADD.FTZ R3, R4, R3 ;  /* 0x0000000304037221 */ /* 0x000fe20000010000 */
[----:B------:R-:W-:Y:S01]  /*70f0*/  IMAD.U32 R8, R8, 0x10000, RZ ;  /* 0x0001000008087824 */ /* 0x000fe200078e00ff */
[----:B------:R-:W-:Y:S01]  /*7100*/  PRMT R4, R2, 0x7632, R4 ;  /* 0x0000763202047816 */ /* 0x000fe20000000004 */
[----:B------:R-:W-:Y:S01]  /*7110*/  IMAD.U32 R16, R16, 0x10000, RZ ;  /* 0x0001000010107824 */ /* 0x000fe200078e00ff */
[----:B------:R-:W-:Y:S01]  /*7120*/  SHF.L.U32 R9, R9, 0x10, RZ ;  /* 0x0000001009097819 */ /* 0x000fe200000006ff */
[----:B------:R-:W-:Y:S01]  /*7130*/  FADD.FTZ R8, R7, R8 ;  /* 0x0000000807087221 */ /* 0x000fe20000010000 */
[----:B------:R-:W-:-:S02]  /*7140*/  IMAD.U32 R2, R2, 0x10000, RZ ;  /* 0x0001000002027824 */ /* 0x000fc400078e00ff */
[C---:B------:R-:W-:Y:S01]  /*7150*/  HMUL2.BF16_V2 R14, R11.reuse, R14 ;  /* 0x0000000e0b0e7232 */ /* 0x040fe20000200000 */
[----:B------:R-:W-:Y:S01]  /*7160*/  PRMT R7, R6, 0x7632, R7 ;  /* 0x0000763206077816 */ /* 0x000fe20000000007 */
[----:B------:R-:W-:Y:S01]  /*7170*/  IMAD.U32 R17, R4, 0x10000, RZ ;  /* 0x0001000004117824 */ /* 0x000fe200078e00ff */
[----:B------:R-:W-:Y:S01]  /*7180*/  HFMA2.MMA.BF16_V2 R4, R10, R19, -RZ ;  /* 0x000000130a047235 */ /* 0x000fe200003000ff */
[----:B------:R-:W-:Y:S01]  /*7190*/  SHF.L.U32 R6, R6, 0x10, RZ ;  /* 0x0000001006067819 */ /* 0x000fe200000006ff */
[----:B------:R-:W-:Y:S01]  /*71a0*/  FADD.FTZ R9, R9, R16 ;  /* 0x0000001009097221 */ /* 0x000fe20000010000 */
[----:B------:R-:W-:Y:S02]  /*71b0*/  IMAD.U32 R7, R7, 0x10000, RZ ;  /* 0x0001000007077824 */ /* 0x000fe400078e00ff */
[----:B------:R-:W-:Y:S01]  /*71c0*/  FADD.FTZ R8, R3, R8 ;  /* 0x0000000803087221 */ /* 0x000fe20000010000 */
[----:B------:R-:W-:Y:S01]  /*71d0*/  FADD.FTZ R17, R2, R17 ;  /* 0x0000001102117221 */ /* 0x000fe20000010000 */
[----:B------:R-:W-:Y:S01]  /*71e0*/  PRMT R2, R14, 0x7610, R2 ;  /* 0x000076100e027816 */ /* 0x000fe20000000002 */
[----:B------:R-:W-:Y:S01]  /*71f0*/  FADD.FTZ R16, R6, R7 ;  /* 0x0000000706107221 */ /* 0x000fe20000010000 */
[----:B------:R-:W-:Y:S01]  /*7200*/  HMUL2.BF16_V2 R7, R11, R98 ;  /* 0x000000620b077232 */ /* 0x000fe20000200000 */
[----:B------:R-:W-:Y:S01]  /*7210*/  PRMT R3, R14, 0x7632, R3 ;  /* 0x000076320e037816 */ /* 0x000fe20000000003 */
[----:B------:R-:W-:Y:S01]  /*7220*/  FADD.FTZ R8, R8, R9 ;  /* 0x0000000908087221 */ /* 0x000fe20000010000 */
[C---:B------:R-:W-:Y:S01]  /*7230*/  PRMT R6, R4.reuse, 0x7632, R6 ;  /* 0x0000763204067816 */ /* 0x040fe20000000006 */
[----:B------:R-:W-:Y:S01]  /*7240*/  IMAD.U32 R4, R4, 0x10000, RZ ;  /* 0x0001000004047824 */ /* 0x000fe200078e00ff */
[----:B------:R-:W-:Y:S01]  /*7250*/  PRMT R14, R7, 0x7632, R14 ;  /* 0x00007632070e7816 */ /* 0x000fe2000000000e */
[----:B------:R-:W-:Y:S01]  /*7260*/  IMAD.U32 R3, R3, 0x10000, RZ ;  /* 0x0001000003037824 */ /* 0x000fe200078e00ff */
[----:B------:R-:W-:Y:S01]  /*7270*/  SHF.L.U32 R2, R2, 0x10, RZ ;  /* 0x0000001002027819 */ /* 0x000fe200000006ff */
[----:B------:R-:W-:-:S02]  /*7280*/  IMAD.U32 R19, R6, 0x10000, RZ ;  /* 0x0001000006137824 */ /* 0x000fc400078e00ff */
[----:B------:R-:W-:Y:S01]  /*7290*/  FADD.FTZ R16, R17, R16 ;  /* 0x0000001011107221 */ /* 0x000fe20000010000 */
[----:B------:R-:W-:Y:S01]  /*72a0*/  IMAD.U32 R7, R7, 0x10000, RZ ;  /* 0x0001000007077824 */ /* 0x000fe200078e00ff */
[----:B------:R-:W-:Y:S01]  /*72b0*/  BSSY B1, `(.L_x_18231) ;  /* 0x0000029000017945 */ /* 0x000fe20003800000 */
[----:B------:R-:W-:Y:S02]  /*72c0*/  IMAD.U32 R14, R14, 0x10000, RZ ;  /* 0x000100000e0e7824 */ /* 0x000fe400078e00ff */
[----:B------:R-:W-:Y:S01]  /*72d0*/  FADD.FTZ R19, R4, R19 ;  /* 0x0000001304137221 */ /* 0x000fe20000010000 */
[----:B------:R-:W-:Y:S01]  /*72e0*/  FADD.FTZ R3, R2, R3 ;  /* 0x0000000302037221 */ /* 0x000fe20000010000 */
[----:B------:R-:W-:Y:S01]  /*72f0*/  FADD.FTZ R28, R5, R28 ;  /* 0x0000001c051c7221 */ /* 0x000fe20000010000 */
[----:B------:R-:W-:Y:S01]  /*7300*/  FADD.FTZ R7, R7, R14 ;  /* 0x0000000e07077221 */ /* 0x000fe20000010000 */
[----:B------:R-:W-:Y:S01]  /*7310*/  FADD.FTZ R16, R16, R19 ;  /* 0x0000001310107221 */ /* 0x000fe20000010000 */
[----:B------:R-:W-:Y:S01]  /*7320*/  FADD.FTZ R29, R20, R29 ;  /* 0x0000001d141d7221 */ /* 0x000fe20000010000 */
[----:B------:R-:W-:-:S02]  /*7330*/  FADD.FTZ R3, R8, R3 ;  /* 0x0000000308037221 */ /* 0x000fc40000010000 */
[----:B------:R-:W-:Y:S01]  /*7340*/  FADD.FTZ R16, R16, R7 ;  /* 0x0000000710107221 */ /* 0x000fe20000010000 */
[----:B------:R-:W-:Y:S06]  /*7350*/  @P0 BRA `(.L_x_18232) ;  /* 0x0000000000780947 */ /* 0x000fec0003800000 */
[C---:B------:R-:W-:Y:S01]  /*7360*/  VIADD R2, R38.reuse, 0xfffffff9 ;  /* 0xfffffff926027836 */ /* 0x040fe20000000000 */
[C---:B------:R-:W-:Y:S01]  /*7370*/  IADD3 R4, R38.reuse, -0x5, RZ ;  /* 0xfffffffb26047810 */ /* 0x040fe20007ffe0ff */
[C---:B------:R-:W-:Y:S02]  /*7380*/  VIADD R5, R38.reuse, 0xfffffffc ;  /* 0xfffffffc26057836 */ /* 0x040fe40000000000 */
[----:B------:R-:W-:Y:S01]  /*7390*/  VIADD R6, R38, 0xffffffff ;  /* 0xffffffff26067836 */ /* 0x000fe20000000000 */
[----:B------:R-:W-:Y:S01]  /*73a0*/  ISETP.GE.AND P5, PT, R2, UR18, PT ;  /* 0x0000001202007c0c */ /* 0x000fe2000bfa6270 */
[----:B------:R-:W-:Y:S01]  /*73b0*/  VIADD R2, R38, 0xfffffffd ;  /* 0xfffffffd26027836 */ /* 0x000fe20000000000 */
[----:B------:R-:W-:Y:S02]  /*73c0*/  ISETP.GE.AND P1, PT, R4, UR18, PT ;  /* 0x0000001204007c0c */ /* 0x000fe4000bf26270 */
[----:B------:R-:W-:Y:S02]  /*73d0*/  IADD3 R4, R38, -0x2, RZ ;  /* 0xfffffffe26047810 */ /* 0x000fe40007ffe0ff */
[----:B------:R-:W-:-:S02]  /*73e0*/  SEL R7, R50, RZ, !P1 ;  /* 0x000000ff32077207 */ /* 0x000fc40004800000 */
[----:B------:R-:W-:Y:S02]  /*73f0*/  ISETP.GE.AND P1, PT, R38, UR18, PT ;  /* 0x0000001226007c0c */ /* 0x000fe4000bf26270 */
[----:B------:R-:W-:Y:S02]  /*7400*/  ISETP.GE.AND P4, PT, R2, UR18, PT ;  /* 0x0000001202007c0c */ /* 0x000fe4000bf86270 */
        /* <DEDUP_REMOVED lines=19> */
.L_x_18232:
[----:B------:R-:W-:Y:S05]  /*7540*/  BSYNC B1 ;  /* 0x0000000000017941 */ /* 0x000fea0003800000 */
.L_x_18231:
[----:B------:R-:W-:Y:S01]  /*7550*/  HFMA2.MMA.BF16_V2 R2, R18, R48, -RZ ;  /* 0x0000003012027235 */ /* 0x000fe200003000ff */
[----:B------:R-:W-:Y:S01]  /*7560*/  HMUL2.BF16_V2 R4, R15, R50 ;  /* 0x000000320f047232 */ /* 0x000fe20000200000 */
[----:B------:R-:W-:Y:S01]  /*7570*/  HFMA2.MMA.BF16_V2 R6, R10, R52, -RZ ;  /* 0x000000340a067235 */ /* 0x000fe200003000ff */
[----:B------:R-:W-:Y:S01]  /*7580*/  BSSY B1, `(.L_x_18233) ;  /* 0x0000025000017945 */ /* 0x000fe20003800000 */
[----:B------:R-:W-:Y:S01]  /*7590*/  FADD.FTZ R30, R3, R30 ;  /* 0x0000001e031e7221 */ /* 0x000fe20000010000 */
[----:B------:R-:W-:Y:S01]  /*75a0*/  FADD.FTZ R31, R16, R31 ;  /* 0x0000001f101f7221 */ /* 0x000fe20000010000 */
[----:B------:R-:W-:-:S04]  /*75b0*/  PRMT R5, R4, 0x7632, R5 ;  /* 0x0000763204057816 */ /* 0x000fc80000000005 */
[----:B------:R-:W-:Y:S02]  /*75c0*/  PRMT R3, R2, 0x7632, R3 ;  /* 0x0000763202037816 */ /* 0x000fe40000000003 */
[----:B------:R-:W-:Y:S01]  /*75d0*/  PRMT R7, R6, 0x7632, R7 ;  /* 0x0000763206077816 */ /* 0x000fe20000000007 */
[----:B------:R-:W-:Y:S06]  /*75e0*/  @P0 BRA `(.L_x_18234) ;  /* 0x0000000000780947 */ /* 0x000fec0003800000 */
[C---:B------:R-:W-:Y:S01]  /*75f0*/  IADD3 R8, R38.reuse, -0x7, RZ ;  /* 0xfffffff926087810 */ /* 0x040fe20007ffe0ff */
[C---:B------:R-:W-:Y:S01]  /*7600*/  VIADD R9, R38.reuse, 0xfffffffb ;  /* 0xfffffffb26097836 */ /* 0x040fe20000000000 */
[C---:B------:R-:W-:Y:S01]  /*7610*/  IADD3 R16, R38.reuse, -0x1, RZ ;  /* 0xffffffff26107810 */ /* 0x040fe20007ffe0ff */
        /* <DEDUP_REMOVED lines=27> */
.L_x_18234:
[----:B------:R-:W-:Y:S05]  /*77d0*/  BSYNC B1 ;  /* 0x0000000000017941 */ /* 0x000fea0003800000 */
.L_x_18233:
[----:B------:R-:W-:Y:S01]  /*77e0*/  SHF.L.U32 R4, R4, 0x10, RZ ;  /* 0x0000001004047819 */ /* 0x000fe200000006ff */
[----:B------:R-:W-:Y:S02]  /*77f0*/  IMAD.U32 R2, R2, 0x10000, RZ ;  /* 0x0001000002027824 */ /* 0x000fe400078e00ff */
[----:B------:R-:W-:Y:S02]  /*7800*/  HMUL2.BF16_V2 R58, R18, R58 ;  /* 0x0000003a123a7232 */ /* 0x000fe40000200000 */
[----:B------:R-:W-:Y:S01]  /*7810*/  IMAD.U32 R3, R3, 0x10000, RZ ;  /* 0x0001000003037824 */ /* 0x000fe200078e00ff */
[----:B------:R-:W-:Y:S01]  /*7820*/  HFMA2.MMA.BF16_V2 R60, R15, R60, -RZ ;  /* 0x0000003c0f3c7235 */ /* 0x000fe200003000ff */
[----:B------:R-:W-:Y:S01]  /*7830*/  IMAD.U32 R5, R5, 0x10000, RZ ;  /* 0x0001000005057824 */ /* 0x000fe200078e00ff */
[----:B------:R-:W-:Y:S01]  /*7840*/  BSSY B1, `(.L_x_18235) ;  /* 0x0000042000017945 */ /* 0x000fe20003800000 */
[--C-:B------:R-:W-:Y:S01]  /*7850*/  FADD.FTZ R2, R2, R3.reuse ;  /* 0x0000000302027221 */ /* 0x100fe20000010000 */
[----:B------:R-:W-:Y:S01]  /*7860*/  PRMT R3, R58, 0x7610, R3 ;  /* 0x000076103a037816 */ /* 0x000fe20000000003 */
[----:B------:R-:W-:Y:S01]  /*7870*/  FADD.FTZ R5, R4, R5 ;  /* 0x0000000504057221 */ /* 0x000fe20000010000 */
[----:B------:R-:W-:Y:S01]  /*7880*/  PRMT R4, R58, 0x7632, R4 ;  /* 0x000076323a047816 */ /* 0x000fe20000000004 */
[----:B------:R-:W-:Y:S01]  /*7890*/  IMAD.U32 R6, R6, 0x10000, RZ ;  /* 0x0001000006067824 */ /* 0x000fe200078e00ff */
[----:B------:R-:W-:Y:S01]  /*78a0*/  SHF.L.U32 R3, R3, 0x10, RZ ;  /* 0x0000001003037819 */ /* 0x000fe200000006ff */
[----:B------:R-:W-:Y:S01]  /*78b0*/  IMAD.U32 R7, R7, 0x10000, RZ ;  /* 0x0001000007077824 */ /* 0x000fe200078e00ff */
[----:B------:R-:W-:Y:S01]  /*78c0*/  PRMT R8, R60, 0x7632, R8 ;  /* 0x000076323c087816 */ /* 0x000fe20000000008 */
[----:B------:R-:W-:-:S02]  /*78d0*/  IMAD.U32 R4, R4, 0x10000, RZ ;  /* 0x0001000004047824 */ /* 0x000fc400078e00ff */
[----:B------:R-:W-:Y:S01]  /*78e0*/  FADD.FTZ R5, R2, R5 ;  /* 0x0000000502057221 */ /* 0x000fe20000010000 */
[--C-:B------:R-:W-:Y:S01]  /*78f0*/  FADD.FTZ R6, R6, R7.reuse ;  /* 0x0000000706067221 */ /* 0x100fe20000010000 */
[----:B------:R-:W-:Y:S01]  /*7900*/  PRMT R7, R60, 0x7610, R7 ;  /* 0x000076103c077816 */ /* 0x000fe20000000007 */
[----:B------:R-:W-:Y:S01]  /*7910*/  FADD.FTZ R14, R3, R4 ;  /* 0x00000004030e7221 */ /* 0x000fe20000010000 */
[----:B------:R-:W-:Y:S01]  /*7920*/  HFMA2.MMA.BF16_V2 R4, R10, R62, -RZ ;  /* 0x0000003e0a047235 */ /* 0x000fe200003000ff */
[----:B------:R-:W-:Y:S02]  /*7930*/  IMAD.U32 R8, R8, 0x10000, RZ ;  /* 0x0001000008087824 */ /* 0x000fe400078e00ff */
[----:B------:R-:W-:Y:S02]  /*7940*/  HMUL2.BF16_V2 R2, R11, R56 ;  /* 0x000000380b027232 */ /* 0x000fe40000200000 */
[----:B------:R-:W-:Y:S02]  /*7950*/  IMAD.U32 R7, R7, 0x10000, RZ ;  /* 0x0001000007077824 */ /* 0x000fe400078e00ff */
[----:B------:R-:W-:-:S02]  /*7960*/  FADD.FTZ R5, R5, R6 ;  /* 0x0000000605057221 */ /* 0x000fc40000010000 */
[----:B------:R-:W-:Y:S01]  /*7970*/  FADD.FTZ R17, R7, R8 ;  /* 0x0000000807117221 */ /* 0x000fe20000010000 */
[----:B------:R-:W-:Y:S01]  /*7980*/  HMUL2.BF16_V2 R8, R11, R64 ;  /* 0x000000400b087232 */ /* 0x000fe20000200000 */
        /* <DEDUP_REMOVED lines=27> */
[----:B------:R-:W-:Y:S02]  /*7b40*/  ISETP.GE.AND P6, PT, R6, UR18, PT ;  /* 0x0000001206007c0c */ /* 0x000fe4000bfc6270 */
[----:B------:R-:W-:Y:S02]  /*7b50*/  ISETP.GE.AND P3, PT, R4, UR18, PT ;  /* 0x0000001204007c0c */ /* 0x000fe4000bf66270 */
[----:B------:R-:W-:Y:S02]  /*7b60*/  PRMT R3, R68, 0x7632, R3 ;  /* 0x0000763244037816 */ /* 0x000fe40000000003 */
[----:B------:R-:W-:-:S02]  /*7b70*/  IADD3 R4, R38, -0x6, RZ ;  /* 0xfffffffa26047810 */ /* 0x000fc40007ffe0ff */
        /* <DEDUP_REMOVED lines=14> */
.L_x_18236:
[----:B------:R-:W-:Y:S05]  /*7c60*/  BSYNC B1 ;  /* 0x0000000000017941 */ /* 0x000fea0003800000 */
.L_x_18235:
[----:B------:R-:W-:Y:S01]  /*7c70*/  FADD.FTZ R8, R7, R8 ;  /* 0x0000000807087221 */ /* 0x000fe20000010000 */
[----:B------:R-:W-:Y:S01]  /*7c80*/  HFMA2.MMA.BF16_V2 R66, R18, R66, -RZ ;  /* 0x0000004212427235 */ /* 0x000fe200003000ff */
[----:B------:R-:W-:Y:S01]  /*7c90*/  HMUL2.BF16_V2 R4, R15, R68 ;  /* 0x000000440f047232 */ /* 0x000fe20000200000 */
[----:B------:R-:W-:Y:S01]  /*7ca0*/  HFMA2.MMA.BF16_V2 R7, R10, R70, -RZ ;  /* 0x000000460a077235 */ /* 0x000fe200003000ff */
[----:B------:R-:W-:Y:S01]  /*7cb0*/  BSSY B1, `(.L_x_18237) ;  /* 0x0000025000017945 */ /* 0x000fe20003800000 */
[----:B------:R-:W-:Y:S02]  /*7cc0*/  FADD.FTZ R5, R5, R2 ;  /* 0x0000000205057221 */ /* 0x000fe40000010000 */
[----:B------:R-:W-:-:S04]  /*7cd0*/  PRMT R6, R4, 0x7632, R6 ;  /* 0x0000763204067816 */ /* 0x000fc80000000006 */
[C---:B------:R-:W-:Y:S02]  /*7ce0*/  PRMT R2, R66.reuse, 0x7610, R2 ;  /* 0x0000761042027816 */ /* 0x040fe40000000002 */
[----:B------:R-:W-:Y:S02]  /*7cf0*/  PRMT R3, R66, 0x7632, R3 ;  /* 0x0000763242037816 */ /* 0x000fe40000000003 */
[----:B------:R-:W-:Y:S01]  /*7d00*/  PRMT R9, R7, 0x7632, R9 ;  /* 0x0000763207097816 */ /* 0x000fe20000000009 */
[----:B------:R-:W-:Y:S06]  /*7d10*/  @P0 BRA `(.L_x_18238) ;  /* 0x0000000000780947 */ /* 0x000fec0003800000 */
[C---:B------:R-:W-:Y:S02]  /*7d20*/  VIADD R14, R38.reuse, 0xfffffff9 ;  /* 0xfffffff9260e7836 */ /* 0x040fe40000000000 */
[C---:B------:R-:W-:Y:S02]  /*7d30*/  VIADD R16, R38.reuse, 0xfffffffb ;  /* 0xfffffffb26107836 */ /* 0x040fe40000000000 */
[----:B------:R-:W-:Y:S01]  /*7d40*/  VIADD R17, R38, 0xfffffffc ;  /* 0xfffffffc26117836 */ /* 0x000fe20000000000 */
        /* <DEDUP_REMOVED lines=27> */
.L_x_18238:
[----:B------:R-:W-:Y:S05]  /*7f00*/  BSYNC B1 ;  /* 0x0000000000017941 */ /* 0x000fea0003800000 */
.L_x_18237:
[----:B------:R-:W-:Y:S01]  /*7f10*/  SHF.L.U32 R2, R2, 0x10, RZ ;  /* 0x0000001002027819 */ /* 0x000fe200000006ff */
[----:B------:R-:W-:Y:S02]  /*7f20*/  IMAD.U32 R3, R3, 0x10000, RZ ;  /* 0x0001000003037824 */ /* 0x000fe400078e00ff */
[----:B------:R-:W-:Y:S02]  /*7f30*/  HMUL2.BF16_V2 R73, R18, R73 ;  /* 0x0000004912497232 */ /* 0x000fe40000200000 */
[----:B------:R-:W-:Y:S01]  /*7f40*/  IMAD.U32 R4, R4, 0x10000, RZ ;  /* 0x0001000004047824 */ /* 0x000fe200078e00ff */
[----:B------:R-:W-:Y:S01]  /*7f50*/  HFMA2.MMA.BF16_V2 R74, R15, R74, -RZ ;  /* 0x0000004a0f4a7235 */ /* 0x000fe200003000ff */
[----:B------:R-:W-:Y:S02]  /*7f60*/  IMAD.U32 R17, R6, 0x10000, RZ ;  /* 0x0001000006117824 */ /* 0x000fe400078e00ff */
[--C-:B------:R-:W-:Y:S01]  /*7f70*/  FADD.FTZ R2, R2, R3.reuse ;  /* 0x0000000302027221 */ /* 0x100fe20000010000 */
[----:B------:R-:W-:Y:S01]  /*7f80*/  PRMT R3, R73, 0x7610, R3 ;  /* 0x0000761049037816 */ /* 0x000fe20000000003 */
[----:B------:R-:W-:-:S02]  /*7f90*/  IMAD.U32 R6, R9, 0x10000, RZ ;  /* 0x0001000009067824 */ /* 0x000fc400078e00ff */
[----:B------:R-:W-:Y:S01]  /*7fa0*/  FADD.FTZ R17, R4, R17 ;  /* 0x0000001104117221 */ /* 0x000fe20000010000 */
[----:B------:R-:W-:Y:S01]  /*7fb0*/  PRMT R4, R73, 0x7632, R4 ;  /* 0x0000763249047816 */ /* 0x000fe20000000004 */
[----:B------:R-:W-:Y:S01]  /*7fc0*/  BSSY B1, `(.L_x_18239) ;  /* 0x0000041000017945 */ /* 0x000fe20003800000 */
[----:B------:R-:W-:Y:S01]  /*7fd0*/  SHF.L.U32 R7, R7, 0x10, RZ ;  /* 0x0000001007077819 */ /* 0x000fe200000006ff */
[----:B------:R-:W-:Y:S01]  /*7fe0*/  IMAD.U32 R3, R3, 0x10000, RZ ;  /* 0x0001000003037824 */ /* 0x000fe200078e00ff */
[----:B------:R-:W-:Y:S01]  /*7ff0*/  PRMT R9, R74, 0x7632, R9 ;  /* 0x000076324a097816 */ /* 0x000fe20000000009 */
[----:B------:R-:W-:Y:S02]  /*8000*/  IMAD.U32 R4, R4, 0x10000, RZ ;  /* 0x0001000004047824 */ /* 0x000fe400078e00ff */
[----:B------:R-:W-:Y:S01]  /*8010*/  FADD.FTZ R17, R2, R17 ;  /* 0x0000001102117221 */ /* 0x000fe20000010000 */
[----:B------:R-:W-:Y:S01]  /*8020*/  FADD.FTZ R6, R7, R6 ;  /* 0x0000000607067221 */ /* 0x000fe20000010000 */
[----:B------:R-:W-:Y:S01]  /*8030*/  PRMT R7, R74, 0x7610, R7 ;  /* 0x000076104a077816 */ /* 0x000fe20000000007 */
[----:B------:R-:W-:Y:S01]  /*8040*/  FADD.FTZ R16, R3, R4 ;  /* 0x0000000403107221 */ /* 0x000fe20000010000 */
[----:B------:R-:W-:Y:S01]  /*8050*/  HFMA2.MMA.BF16_V2 R4, R10, R75, -RZ ;  /* 0x0000004b0a047235 */ /* 0x000fe200003000ff */
[----:B------:R-:W-:Y:S01]  /*8060*/  IMAD.U32 R14, R9, 0x10000, RZ ;  /* 0x00010000090e7824 */ /* 0x000fe200078e00ff */
[----:B------:R-:W-:Y:S01]  /*8070*/  SHF.L.U32 R7, R7, 0x10, RZ ;  /* 0x0000001007077819 */ /* 0x000fe200000006ff */
[----:B------:R-:W-:-:S02]  /*8080*/  HMUL2.BF16_V2 R2, R11, R72 ;  /* 0x000000480b027232 */ /* 0x000fc40000200000 */
[----:B------:R-:W-:Y:S01]  /*8090*/  FADD.FTZ R6, R17, R6 ;  /* 0x0000000611067221 */ /* 0x000fe20000010000 */
[----:B------:R-:W-:Y:S02]  /*80a0*/  HMUL2.BF16_V2 R9, R11, R76 ;  /* 0x0000004c0b097232 */ /* 0x000fe40000200000 */
[----:B------:R-:W-:Y:S01]  /*80b0*/  FADD.FTZ R32, R5, R32 ;  /* 0x0000002005207221 */ /* 0x000fe20000010000 */
[--C-:B------:R-:W-:Y:S01]  /*80c0*/  FADD.FTZ R19, R7, R14.reuse ;  /* 0x0000000e07137221 */ /* 0x100fe20000010000 */
        /* <DEDUP_REMOVED lines=48> */
.L_x_18240:
[----:B------:R-:W-:Y:S05]  /*83d0*/  BSYNC B1 ;  /* 0x0000000000017941 */ /* 0x000fea0003800000 */
.L_x_18239:
[----:B------:R-:W-:Y:S01]  /*83e0*/  HFMA2.MMA.BF16_V2 R2, R18, R77, -RZ ;  /* 0x0000004d12027235 */ /* 0x000fe200003000ff */
[----:B------:R-:W-:Y:S01]  /*83f0*/  HMUL2.BF16_V2 R4, R15, R78 ;  /* 0x0000004e0f047232 */ /* 0x000fe20000200000 */
[----:B------:R-:W-:Y:S01]  /*8400*/  HFMA2.MMA.BF16_V2 R6, R10, R79, -RZ ;  /* 0x0000004f0a067235 */ /* 0x000fe200003000ff */
[----:B------:R-:W-:Y:S01]  /*8410*/  FADD.FTZ R34, R3, R34 ;  /* 0x0000002203227221 */ /* 0x000fe20000010000 */
[----:B------:R-:W-:Y:S01]  /*8420*/  HMUL2.BF16_V2 R82, R11, R82 ;  /* 0x000000520b527232 */ /* 0x000fe20000200000 */
[----:B------:R-:W-:Y:S01]  /*8430*/  BSSY B1, `(.L_x_18241) ;  /* 0x0000032000017945 */ /* 0x000fe20003800000 */
        /* <DEDUP_REMOVED lines=8> */
[----:B------:R-:W-:Y:S01]  /*84c0*/  IMAD.U32 R6, R6, 0x10000, RZ ;  /* 0x0001000006067824 */ /* 0x000fe200078e00ff */
[----:B------:R-:W-:Y:S01]  /*84d0*/  SHF.L.U32 R7, R7, 0x10, RZ ;  /* 0x0000001007077819 */ /* 0x000fe200000006ff */
[----:B------:R-:W-:-:S02]  /*84e0*/  FADD.FTZ R5, R8, R5 ;  /* 0x0000000508057221 */ /* 0x000fc40000010000 */
[----:B------:R-:W-:Y:S01]  /*84f0*/  FADD.FTZ R4, R2, R3 ;  /* 0x0000000302047221 */ /* 0x000fe20000010000 */
[----:B------:R-:W-:Y:S01]  /*8500*/  PRMT R2, R82, 0x7610, R2 ;  /* 0x0000761052027816 */ /* 0x000fe20000000002 */
[----:B------:R-:W-:Y:S01]  /*8510*/  FADD.FTZ R7, R6, R7 ;  /* 0x0000000706077221 */ /* 0x000fe20000010000 */
[----:B------:R-:W-:Y:S01]  /*8520*/  PRMT R3, R82, 0x7632, R3 ;  /* 0x0000763252037816 */ /* 0x000fe20000000003 */
[----:B------:R-:W-:Y:S02]  /*8530*/  FADD.FTZ R4, R4, R5 ;  /* 0x0000000504047221 */ /* 0x000fe40000010000 */
[----:B------:R-:W-:Y:S02]  /*8540*/  IMAD.U32 R2, R2, 0x10000, RZ ;  /* 0x0001000002027824 */ /* 0x000fe400078e00ff */
[----:B------:R-:W-:Y:S01]  /*8550*/  IMAD.U32 R3, R3, 0x10000, RZ ;  /* 0x0001000003037824 */ /* 0x000fe200078e00ff */
        /* <DEDUP_REMOVED lines=31> */
.L_x_18242:
[----:B------:R-:W-:Y:S05]  /*8750*/  BSYNC B1 ;  /* 0x0000000000017941 */ /* 0x000fea0003800000 */
.L_x_18241:
[----:B------:R-:W-:Y:S01]  /*8760*/  HFMA2.MMA.BF16_V2 R83, R18, R83, -RZ ;  /* 0x0000005312537235 */ /* 0x000fe200003000ff */
[----:B------:R-:W-:Y:S01]  /*8770*/  HMUL2.BF16_V2 R6, R15, R81 ;  /* 0x000000510f067232 */ /* 0x000fe20000200000 */
[----:B------:R-:W-:Y:S01]  /*8780*/  HFMA2.MMA.BF16_V2 R8, R10, R80, -RZ ;  /* 0x000000500a087235 */ /* 0x000fe200003000ff */
[----:B------:R-:W-:Y:S01]  /*8790*/  FADD.FTZ R2, R2, R3 ;  /* 0x0000000302027221 */ /* 0x000fe20000010000 */
[--C-:B------:R-:W-:Y:S01]  /*87a0*/  FADD.FTZ R3, R4, R7.reuse ;  /* 0x0000000704037221 */ /* 0x100fe20000010000 */
[----:B------:R-:W-:Y:S01]  /*87b0*/  HMUL2.BF16_V2 R84, R11, R84 ;  /* 0x000000540b547232 */ /* 0x000fe20000200000 */
[C---:B------:R-:W-:Y:S01]  /*87c0*/  PRMT R7, R6.reuse, 0x7632, R7 ;  /* 0x0000763206077816 */ /* 0x040fe20000000007 */
[----:B------:R-:W-:Y:S01]  /*87d0*/  BSSY B1, `(.L_x_18243) ;  /* 0x0000031000017945 */ /* 0x000fe20003800000 */
[----:B------:R-:W-:Y:S02]  /*87e0*/  SHF.L.U32 R14, R6, 0x10, RZ ;  /* 0x00000010060e7819 */ /* 0x000fe400000006ff */
[----:B------:R-:W-:Y:S01]  /*87f0*/  PRMT R4, R83, 0x7610, R4 ;  /* 0x0000761053047816 */ /* 0x000fe20000000004 */
[----:B------:R-:W-:Y:S01]  /*8800*/  IMAD.U32 R7, R7, 0x10000, RZ ;  /* 0x0001000007077824 */ /* 0x000fe200078e00ff */
[----:B------:R-:W-:-:S02]  /*8810*/  PRMT R5, R83, 0x7632, R5 ;  /* 0x0000763253057816 */ /* 0x000fc40000000005 */
[----:B------:R-:W-:Y:S01]  /*8820*/  PRMT R9, R8, 0x7632, R9 ;  /* 0x0000763208097816 */ /* 0x000fe20000000009 */
[----:B------:R-:W-:Y:S02]  /*8830*/  IMAD.U32 R4, R4, 0x10000, RZ ;  /* 0x0001000004047824 */ /* 0x000fe400078e00ff */
[----:B------:R-:W-:Y:S01]  /*8840*/  FADD.FTZ R7, R14, R7 ;  /* 0x000000070e077221 */ /* 0x000fe20000010000 */
[----:B------:R-:W-:Y:S02]  /*8850*/  IMAD.U32 R5, R5, 0x10000, RZ ;  /* 0x0001000005057824 */ /* 0x000fe400078e00ff */
[----:B------:R-:W-:Y:S02]  /*8860*/  IMAD.U32 R8, R8, 0x10000, RZ ;  /* 0x0001000008087824 */ /* 0x000fe400078e00ff */
[--C-:B------:R-:W-:Y:S01]  /*8870*/  FADD.FTZ R6, R4, R5.reuse ;  /* 0x0000000504067221 */ /* 0x100fe20000010000 */
[C---:B------:R-:W-:Y:S01]  /*8880*/  PRMT R5, R84.reuse, 0x7632, R5 ;  /* 0x0000763254057816 */ /* 0x040fe20000000005 */
[----:B------:R-:W-:Y:S01]  /*8890*/  IMAD.U32 R9, R9, 0x10000, RZ ;  /* 0x0001000009097824 */ /* 0x000fe200078e00ff */
[----:B------:R-:W-:Y:S01]  /*88a0*/  PRMT R4, R84, 0x7610, R4 ;  /* 0x0000761054047816 */ /* 0x000fe20000000004 */
[----:B------:R-:W-:-:S02]  /*88b0*/  FADD.FTZ R6, R6, R7 ;  /* 0x0000000706067221 */ /* 0x000fc40000010000 */
[----:B------:R-:W-:Y:S01]  /*88c0*/  FADD.FTZ R9, R8, R9 ;  /* 0x0000000908097221 */ /* 0x000fe20000010000 */
[----:B------:R-:W-:Y:S01]  /*88d0*/  SHF.L.U32 R4, R4, 0x10, RZ ;  /* 0x0000001004047819 */ /* 0x000fe200000006ff */
[----:B------:R-:W-:Y:S01]  /*88e0*/  IMAD.U32 R5, R5, 0x10000, RZ ;  /* 0x0001000005057824 */ /* 0x000fe200078e00ff */
        /* <DEDUP_REMOVED lines=31> */
.L_x_18244:
[----:B------:R-:W-:Y:S05]  /*8ae0*/  BSYNC B1 ;  /* 0x0000000000017941 */ /* 0x000fea0003800000 */
.L_x_18243:
[----:B------:R-:W-:Y:S01]  /*8af0*/  HFMA2.MMA.BF16_V2 R85, R18, R85, -RZ ;  /* 0x0000005512557235 */ /* 0x000fe200003000ff */
[----:B------:R-:W-:Y:S01]  /*8b00*/  HMUL2.BF16_V2 R8, R15, R86 ;  /* 0x000000560f087232 */ /* 0x000fe20000200000 */
[----:B------:R-:W-:Y:S01]  /*8b10*/  HFMA2.MMA.BF16_V2 R14, R10, R87, -RZ ;  /* 0x000000570a0e7235 */ /* 0x000fe200003000ff */
[----:B------:R-:W-:Y:S01]  /*8b20*/  BSSY B1, `(.L_x_18245) ;  /* 0x0000026000017945 */ /* 0x000fe20003800000 */
[----:B------:R-:W-:Y:S01]  /*8b30*/  FADD.FTZ R5, R4, R5 ;  /* 0x0000000504057221 */ /* 0x000fe20000010000 */
[--C-:B------:R-:W-:Y:S01]  /*8b40*/  FADD.FTZ R6, R6, R9.reuse ;  /* 0x0000000906067221 */ /* 0x100fe20000010000 */
[----:B------:R-:W-:-:S04]  /*8b50*/  PRMT R9, R8, 0x7632, R9 ;  /* 0x0000763208097816 */ /* 0x000fc80000000009 */
[C---:B------:R-:W-:Y:S02]  /*8b60*/  PRMT R4, R85.reuse, 0x7610, R4 ;  /* 0x0000761055047816 */ /* 0x040fe40000000004 */
[----:B------:R-:W-:Y:S02]  /*8b70*/  PRMT R7, R85, 0x7632, R7 ;  /* 0x0000763255077816 */ /* 0x000fe40000000007 */
[----:B------:R-:W-:Y:S01]  /*8b80*/  PRMT R16, R14, 0x7632, R16 ;  /* 0x000076320e107816 */ /* 0x000fe20000000010 */
[----:B------:R-:W-:Y:S06]  /*8b90*/  @P0 BRA `(.L_x_18246) ;  /* 0x0000000000780947 */ /* 0x000fec0003800000 */
[C---:B------:R-:W-:Y:S02]  /*8ba0*/  VIADD R19, R38.reuse, 0xfffffffb ;  /* 0xfffffffb26137836 */ /* 0x040fe40000000000 */
[C---:B------:R-:W-:Y:S02]  /*8bb0*/  VIADD R17, R38.reuse, 0xfffffff9 ;  /* 0xfffffff926117836 */ /* 0x040fe40000000000 */
[C---:B------:R-:W-:Y:S01]  /*8bc0*/  VIADD R20, R38.reuse, 0xfffffffc ;  /* 0xfffffffc26147836 */ /* 0x040fe20000000000 */
        /* <DEDUP_REMOVED lines=27> */
.L_x_18246:
[----:B------:R-:W-:Y:S05]  /*8d80*/  BSYNC B1 ;  /* 0x0000000000017941 */ /* 0x000fea0003800000 */
.L_x_18245:
[----:B------:R-:W-:Y:S01]  /*8d90*/  SHF.L.U32 R4, R4, 0x10, RZ ;  /* 0x0000001004047819 */ /* 0x000fe200000006ff */
[----:B------:R-:W-:Y:S02]  /*8da0*/  IMAD.U32 R7, R7, 0x10000, RZ ;  /* 0x0001000007077824 */ /* 0x000fe400078e00ff */
[----:B------:R-:W-:Y:S02]  /*8db0*/  HMUL2.BF16_V2 R89, R18, R89 ;  /* 0x0000005912597232 */ /* 0x000fe40000200000 */
[----:B------:R-:W-:Y:S01]  /*8dc0*/  IMAD.U32 R8, R8, 0x10000, RZ ;  /* 0x0001000008087824 */ /* 0x000fe200078e00ff */
[----:B------:R-:W-:Y:S01]  /*8dd0*/  SHF.L.U32 R14, R14, 0x10, RZ ;  /* 0x000000100e0e7819 */ /* 0x000fe200000006ff */
[----:B------:R-:W-:Y:S02]  /*8de0*/  IMAD.U32 R9, R9, 0x10000, RZ ;  /* 0x0001000009097824 */ /* 0x000fe400078e00ff */
[----:B------:R-:W-:Y:S01]  /*8df0*/  FADD.FTZ R4, R4, R7 ;  /* 0x0000000704047221 */ /* 0x000fe20000010000 */
[----:B------:R-:W-:Y:S01]  /*8e00*/  IMAD.U32 R17, R16, 0x10000, RZ ;  /* 0x0001000010117824 */ /* 0x000fe200078e00ff */
[----:B------:R-:W-:Y:S01]  /*8e10*/  HFMA2.MMA.BF16_V2 R16, R15, R90, -RZ ;  /* 0x0000005a0f107235 */ /* 0x000fe200003000ff */
[----:B------:R-:W-:Y:S01]  /*8e20*/  FADD.FTZ R9, R8, R9 ;  /* 0x0000000908097221 */ /* 0x000fe20000010000 */
[C---:B------:R-:W-:Y:S01]  /*8e30*/  PRMT R7, R89.reuse, 0x7610, R7 ;  /* 0x0000761059077816 */ /* 0x040fe20000000007 */
[----:B------:R-:W-:Y:S01]  /*8e40*/  FADD.FTZ R14, R14, R17 ;  /* 0x000000110e0e7221 */ /* 0x000fe20000010000 */
[----:B------:R-:W-:Y:S01]  /*8e50*/  PRMT R8, R89, 0x7632, R8 ;  /* 0x0000763259087816 */ /* 0x000fe20000000008 */
[----:B------:R-:W-:Y:S01]  /*8e60*/  FADD.FTZ R9, R4, R9 ;  /* 0x0000000904097221 */ /* 0x000fe20000010000 */
[----:B------:R-:W-:-:S02]  /*8e70*/  HMUL2.BF16_V2 R4, R11, R88 ;  /* 0x000000580b047232 */ /* 0x000fc40000200000 */
[----:B------:R-:W-:Y:S02]  /*8e80*/  IMAD.U32 R7, R7, 0x10000, RZ ;  /* 0x0001000007077824 */ /* 0x000fe400078e00ff */
[----:B------:R-:W-:Y:S01]  /*8e90*/  FADD.FTZ R3, R3, R2 ;  /* 0x0000000203037221 */ /* 0x000fe20000010000 */
[----:B------:R-:W-:Y:S01]  /*8ea0*/  IMAD.U32 R8, R8, 0x10000, RZ ;  /* 0x0001000008087824 */ /* 0x000fe200078e00ff */
[C---:B------:R-:W-:Y:S01]  /*8eb0*/  PRMT R17, R16.reuse, 0x7632, R17 ;  /* 0x0000763210117816 */ /* 0x040fe20000000011 */
[----:B------:R-:W-:Y:S01]  /*8ec0*/  FADD.FTZ R9, R9, R14 ;  /* 0x0000000e09097221 */ /* 0x000fe20000010000 */
[----:B------:R-:W-:Y:S01]  /*8ed0*/  SHF.L.U32 R16, R16, 0x10, RZ ;  /* 0x0000001010107819 */ /* 0x000fe200000006ff */
[----:B------:R-:W-:Y:S01]  /*8ee0*/  FADD.FTZ R20, R7, R8 ;  /* 0x0000000807147221 */ /* 0x000fe20000010000 */
[----:B------:R-:W-:Y:S01]  /*8ef0*/  HFMA2.MMA.BF16_V2 R8, R10, R91, -RZ ;  /* 0x0000005b0a087235 */ /* 0x000fe200003000ff */
[----:B------:R-:W-:Y:S01]  /*8f00*/  IMAD.U32 R17, R17, 0x10000, RZ ;  /* 0x0001000011117824 */ /* 0x000fe200078e00ff */
[----:B------:R-:W-:Y:S01]  /*8f10*/  PRMT R7, R4, 0x7632, R7 ;  /* 0x0000763204077816 */ /* 0x000fe20000000007 */
[----:B------:R-:W-:Y:S01]  /*8f20*/  FADD.FTZ R6, R6, R5 ;  /* 0x0000000506067221 */ /* 0x000fe20000010000 */
[----:B------:R-:W-:Y:S01]  /*8f30*/  SHF.L.U32 R4, R4, 0x10, RZ ;  /* 0x0000001004047819 */ /* 0x000fe200000006ff */
[----:B------:R-:W-:Y:S01]  /*8f40*/  FADD.FTZ R21, R16, R17 ;  /* 0x0000001110157221 */ /* 0x000fe20000010000 */
[----:B------:R-:W-:-:S02]  /*8f50*/  HMUL2.BF16_V2 R17, R11, R92 ;  /* 0x0000005c0b117232 */ /* 0x000fc40000200000 */
[----:B------:R-:W-:Y:S01]  /*8f60*/  IMAD.U32 R7, R7, 0x10000, RZ ;  /* 0x0001000007077824 */ /* 0x000fe200078e00ff */
[----:B------:R-:W-:Y:S01]  /*8f70*/  BSSY B1, `(.L_x_18247) ;  /* 0x0000031000017945 */ /* 0x000fe20003800000 */
[----:B------:R-:W-:Y:S01]  /*8f80*/  FADD.FTZ R20, R20, R21 ;  /* 0x0000001514147221 */ /* 0x000fe20000010000 */
[C---:B------:R-:W-:Y:S01]  /*8f90*/  PRMT R16, R8.reuse, 0x7632, R16 ;  /* 0x0000763208107816 */ /* 0x040fe20000000010 */
[----:B------:R-:W-:Y:S01]  /*8fa0*/  IMAD.U32 R8, R8, 0x10000, RZ ;  /* 0x0001000008087824 */ /* 0x000fe200078e00ff */
[C---:B------:R-:W-:Y:S01]  /*8fb0*/  PRMT R19, R17.reuse, 0x7632, R19 ;  /* 0x0000763211137816 */ /* 0x040fe20000000013 */
[----:B------:R-:W-:Y:S02]  /*8fc0*/  IMAD.U32 R17, R17, 0x10000, RZ ;  /* 0x0001000011117824 */ /* 0x000fe400078e00ff */
[----:B------:R-:W-:Y:S01]  /*8fd0*/  FADD.FTZ R4, R4, R7 ;  /* 0x0000000704047221 */ /* 0x000fe20000010000 */
[----:B------:R-:W-:Y:S02]  /*8fe0*/  IMAD.U32 R73, R16, 0x10000, RZ ;  /* 0x0001000010497824 */ /* 0x000fe400078e00ff */
[----:B------:R-:W-:Y:S01]  /*8ff0*/  FADD.FTZ R36, R3, R36 ;  /* 0x0000002403247221 */ /* 0x000fe20000010000 */
[----:B------:R-:W-:-:S02]  /*9000*/  IMAD.U32 R16, R19, 0x10000, RZ ;  /* 0x0001000013107824 */ /* 0x000fc400078e00ff */
[----:B------:R-:W-:Y:S01]  /*9010*/  FADD.FTZ R4, R9, R4 ;  /* 0x0000000409047221 */ /* 0x000fe20000010000 */
[----:B------:R-:W-:Y:S01]  /*9020*/  FADD.FTZ R73, R8, R73 ;  /* 0x0000004908497221 */ /* 0x000fe20000010000 */
[----:B------:R-:W-:Y:S01]  /*9030*/  FADD.FTZ R37, R6, R37 ;  /* 0x0000002506257221 */ /* 0x000fe20000010000 */
[----:B------:R-:W-:Y:S01]  /*9040*/  FADD.FTZ R17, R17, R16 ;  /* 0x0000001011117221 */ /* 0x000fe20000010000 */
[----:B------:R-:W-:Y:S01]  /*9050*/  FADD.FTZ R39, R4, R39 ;  /* 0x0000002704277221 */ /* 0x000fe20000010000 */
[----:B------:R-:W-:-:S04]  /*9060*/  FADD.FTZ R20, R20, R73 ;  /* 0x0000004914147221 */ /* 0x000fc80000010000 */
[----:B------:R-:W-:-:S04]  /*9070*/  FADD.FTZ R20, R20, R17 ;  /* 0x0000001114147221 */ /* 0x000fc80000010000 */
[----:B------:R-:W-:Y:S01]  /*9080*/  FADD.FTZ R45, R20, R45 ;  /* 0x0000002d142d7221 */ /* 0x000fe20000010000 */
[----:B------:R-:W-:Y:S06]  /*9090*/  @P0 BRA `(.L_x_18248) ;  /* 0x0000000000780947 */ /* 0x000fec0003800000 */
        /* <DEDUP_REMOVED lines=8> */
[C---:B------:R-:W-:Y:S01]  /*9120*/  VIADD R4, R38.reuse, 0xfffffffe ;  /* 0xfffffffe26047836 */ /* 0x040fe20000000000 */
[----:B------:R-:W-:-:S02]  /*9130*/  IADD3 R3, R38, -0x3, RZ ;  /* 0xfffffffd26037810 */ /* 0x000fc40007ffe0ff */
[----:B------:R-:W-:Y:S02]  /*9140*/  ISETP.GE.AND P4, PT, R2, UR18, PT ;  /* 0x0000001202007c0c */ /* 0x000fe4000bf86270 */
[----:B------:R-:W-:Y:S02]  /*9150*/  PRMT R2, R94, 0x7632, R2 ;  /* 0x000076325e027816 */ /* 0x000fe40000000002 */
[----:B------:R-:W-:Y:S02]  /*9160*/  ISETP.GE.AND P1, PT, R5, UR18, PT ;  /* 0x0000001205007c0c */ /* 0x000fe4000bf26270 */
[----:B------:R-:W-:Y:S02]  /*9170*/  @P6 PRMT R93, RZ, 0x7610, R93 ;  /* 0x00007610ff5d6816 */ /* 0x000fe4000000005d */
[----:B------:R-:W-:Y:S02]  /*9180*/  ISETP.GE.AND P6, PT, R38, UR18, PT ;  /* 0x0000001226007c0c */ /* 0x000fe4000bfc6270 */
[----:B------:R-:W-:-:S02]  /*9190*/  ISETP.GE.AND P3, PT, R3, UR18, PT ;  /* 0x0000001203007c0c */ /* 0x000fc4000bf66270 */
[----:B------:R-:W-:Y:S02]  /*91a0*/  SEL R3, R94, RZ, !P5 ;  /* 0x000000ff5e037207 */ /* 0x000fe40006800000 */
[----:B------:R-:W-:Y:S02]  /*91b0*/  ISETP.GE.AND P2, PT, R4, UR18, PT ;  /* 0x0000001204007c0c */ /* 0x000fe4000bf46270 */
[----:B------:R-:W-:Y:S02]  /*91c0*/  SEL R94, R2, RZ, !P4 ;  /* 0x000000ff025e7207 */ /* 0x000fe40006000000 */
        /* <DEDUP_REMOVED lines=11> */
.L_x_18248:
[----:B------:R-:W-:Y:S05]  /*9280*/  BSYNC B1 ;  /* 0x0000000000017941 */ /* 0x000fea0003800000 */
.L_x_18247:
        /* <DEDUP_REMOVED lines=8> */
[----:B------:R-:W-:Y:S01]  /*9310*/  IADD3 R40, R40, 0x4, RZ ;  /* 0x0000000428287810 */ /* 0x000fe20007ffe0ff */
[----:B------:R-:W-:Y:S01]  /*9320*/  IMAD.X R25, RZ, RZ, R25, P0 ;  /* 0x000000ffff197224 */ /* 0x000fe200000e0619 */
[C---:B------:R-:W-:Y:S01]  /*9330*/  PRMT R3, R2.reuse, 0x7632, R3 ;  /* 0x0000763202037816 */ /* 0x040fe20000000003 */
[----:B------:R-:W-:Y:S01]  /*9340*/  IMAD.U32 R9, R2, 0x10000, RZ ;  /* 0x0001000002097824 */ /* 0x000fe200078e00ff */
[C---:B------:R-:W-:Y:S01]  /*9350*/  PRMT R7, R6.reuse, 0x7632, R7 ;  /* 0x0000763206077816 */ /* 0x040fe20000000007 */
[----:B------:R-:W-:Y:S01]  /*9360*/  IMAD.U32 R5, R5, 0x10000, RZ ;  /* 0x0001000005057824 */ /* 0x000fe200078e00ff */
[----:B------:R-:W-:Y:S01]  /*9370*/  SHF.L.U32 R10, R3, 0x10, RZ ;  /* 0x00000010030a7819 */ /* 0x000fe200000006ff */
[----:B------:R-:W-:Y:S01]  /*9380*/  IMAD.U32 R6, R6, 0x10000, RZ ;  /* 0x0001000006067824 */ /* 0x000fe200078e00ff */
[----:B------:R-:W-:Y:S01]  /*9390*/  PRMT R2, R8, 0x7632, R2 ;  /* 0x0000763208027816 */ /* 0x000fe20000000002 */
[----:B------:R-:W-:Y:S01]  /*93a0*/  FADD.FTZ R4, R4, R5 ;  /* 0x0000000504047221 */ /* 0x000fe20000010000 */
[----:B------:R-:W-:Y:S01]  /*93b0*/  SHF.L.U32 R7, R7, 0x10, RZ ;  /* 0x0000001007077819 */ /* 0x000fe200000006ff */
[----:B------:R-:W-:Y:S01]  /*93c0*/  FADD.FTZ R9, R9, R10 ;  /* 0x0000000a09097221 */ /* 0x000fe20000010000 */
[----:B------:R-:W-:Y:S01]  /*93d0*/  ISETP.GE.AND P0, PT, R40, UR4, PT ;  /* 0x0000000428007c0c */ /* 0x000fe2000bf06270 */
[----:B------:R-:W-:-:S02]  /*93e0*/  IMAD.U32 R8, R8, 0x10000, RZ ;  /* 0x0001000008087824 */ /* 0x000fc400078e00ff */
[----:B------:R-:W-:Y:S02]  /*93f0*/  IMAD.U32 R3, R2, 0x10000, RZ ;  /* 0x0001000002037824 */ /* 0x000fe400078e00ff */
[----:B------:R-:W-:Y:S01]  /*9400*/  FADD.FTZ R7, R6, R7 ;  /* 0x0000000706077221 */ /* 0x000fe20000010000 */
[----:B------:R-:W-:Y:S01]  /*9410*/  FADD.FTZ R4, R9, R4 ;  /* 0x0000000409047221 */ /* 0x000fe20000010000 */
[----:B------:R-:W-:Y:S02]  /*9420*/  VIADD R22, R22, 0xfffffffc ;  /* 0xfffffffc16167836 */ /* 0x000fe40000000000 */
[----:B------:R-:W-:Y:S01]  /*9430*/  FADD.FTZ R3, R8, R3 ;  /* 0x0000000308037221 */ /* 0x000fe20000010000 */
[----:B------:R-:W-:Y:S02]  /*9440*/  VIADD R46, R46, 0x200 ;  /* 0x000002002e2e7836 */ /* 0x000fe40000000000 */
[----:B------:R-:W-:-:S04]  /*9450*/  FADD.FTZ R4, R4, R7 ;  /* 0x0000000704047221 */ /* 0x000fc80000010000 */
[----:B------:R-:W-:-:S04]  /*9460*/  FADD.FTZ R3, R4, R3 ;  /* 0x0000000304037221 */ /* 0x000fc80000010000 */
[----:B------:R-:W-:Y:S01]  /*9470*/  FADD.FTZ R44, R3, R44 ;  /* 0x0000002c032c7221 */ /* 0x000fe20000010000 */
[----:B------:R-:W-:Y:S06]  /*9480*/  @!P0 BRA `(.L_x_18249) ;  /* 0xffffffc000208947 */ /* 0x000fec000383ffff */
.L_x_18218:
[----:B------:R-:W-:Y:S05]  /*9490*/  BSYNC B0 ;  /* 0x0000000000007941 */ /* 0x000fea0003800000 */
.L_x_18216:
[----:B0-----:R-:W0:Y:S01]  /*94a0*/  SHFL.BFLY PT, R4, R29, 0x2, 0x1f ;  /* 0x0c401f001d047f89 */ /* 0x001e2200000e0000 */
[----:B------:R-:W2:Y:S01]  /*94b0*/  S2UR UR5, SR_CgaCtaId ;  /* 0x00000000000579c3 */ /* 0x000ea20000008800 */
[----:B------:R-:W-:Y:S01]  /*94c0*/  SHF.R.S32.HI R18, RZ, 0x1f, R41 ;  /* 0x0000001fff127819 */ /* 0x000fe20000011429 */
[----:B------:R-:W-:Y:S01]  /*94d0*/  UMOV UR4, 0x400 ;  /* 0x0000040000047882 */ /* 0x000fe20000000000 */
[----:B-1----:R-:W1:Y:S01]  /*94e0*/  SHFL.BFLY PT, R2, R27, 0x2, 0x1f ;  /* 0x0c401f001b027f89 */ /* 0x002e6200000e0000 */
[C---:B------:R-:W-:Y:S01]  /*94f0*/  IADD3 R20, R43.reuse, 0x1f, RZ ;  /* 0x0000001f2b147810 */ /* 0x040fe20007ffe0ff */
[----:B------:R-:W-:Y:S01]  /*9500*/  UIADD3 UR4, UR4, 0x110, URZ ;  /* 0x0000011004047890 */ /* 0x000fe2000fffe03f */
[----:B------:R-:W-:Y:S01]  /*9510*/  LOP3.LUT R25, R43, 0xffffffc0, RZ, 0xc0, !PT ;  /* 0xffffffc02b197812 */ /* 0x000fe200078ec0ff */
[----:B------:R-:W3:Y:S01]  /*9520*/  SHFL.BFLY PT, R8, R33, 0x2, 0x1f ;  /* 0x0c401f0021087f89 */ /* 0x000ee200000e0000 */
[----:B------:R-:W-:Y:S01]  /*9530*/  ISETP.GT.U32.AND P3, PT, R20, 0x3e, PT ;  /* 0x0000003e1400780c */ /* 0x000fe20003f64070 */
[----:B------:R-:W-:Y:S02]  /*9540*/  BSSY B0, `(.L_x_18250) ;  /* 0x0000057000007945 */ /* 0x000fe40003800000 */
        /* <DEDUP_REMOVED lines=8> */
[----:B------:R-:W-:Y:S02]  /*95d0*/  LOP3.LUT R2, R41, 0x3, RZ, 0xc0, !PT ;  /* 0x0000000329027812 */ /* 0x000fe400078ec0ff */
[----:B------:R-:W1:Y:S01]  /*95e0*/  SHFL.BFLY PT, R13, R34, 0x2, 0x1f ;  /* 0x0c401f00220d7f89 */ /* 0x000e6200000e0000 */
[----:B---3--:R-:W-:Y:S01]  /*95f0*/  FADD.FTZ R11, R8, R33 ;  /* 0x00000021080b7221 */ /* 0x008fe20000010000 */
[----:B------:R-:W-:Y:S02]  /*9600*/  ISETP.NE.AND P2, PT, R2, RZ, PT ;  /* 0x000000ff0200720c */ /* 0x000fe40003f45270 */
[----:B------:R-:W2:Y:S01]  /*9610*/  SHFL.BFLY PT, R10, R35, 0x2, 0x1f ;  /* 0x0c401f00230a7f89 */ /* 0x000ea200000e0000 */
[----:B----4-:R-:W-:Y:S01]  /*9620*/  FADD.FTZ R3, R3, R26 ;  /* 0x0000001a03037221 */ /* 0x010fe20000010000 */
[----:B------:R-:W-:-:S02]  /*9630*/  LEA.HI R41, R18, R41, RZ, 0x2 ;  /* 0x0000002912297211 */ /* 0x000fc400078f10ff */
[----:B------:R-:W3:Y:S01]  /*9640*/  SHFL.BFLY PT, R17, R36, 0x2, 0x1f ;  /* 0x0c401f0024117f89 */ /* 0x000ee200000e0000 */
[----:B-----5:R-:W-:Y:S01]  /*9650*/  FADD.FTZ R5, R5, R28 ;  /* 0x0000001c05057221 */ /* 0x020fe20000010000 */
[----:B------:R-:W-:Y:S02]  /*9660*/  ISETP.NE.OR P5, PT, R25, 0x40, P2 ;  /* 0x000000401900780c */ /* 0x000fe400017a5670 */
[----:B------:R-:W4:Y:S01]  /*9670*/  SHFL.BFLY PT, R12, R37, 0x2, 0x1f ;  /* 0x0c401f00250c7f89 */ /* 0x000f2200000e0000 */
[----:B------:R-:W-:Y:S01]  /*9680*/  FADD.FTZ R7, R7, R30 ;  /* 0x0000001e07077221 */ /* 0x000fe20000010000 */
[----:B------:R-:W-:Y:S02]  /*9690*/  LOP3.LUT R26, R43, 0xffffffe0, RZ, 0xc0, !PT ;  /* 0xffffffe02b1a7812 */ /* 0x000fe400078ec0ff */
[----:B------:R-:W5:Y:S01]  /*96a0*/  SHFL.BFLY PT, R14, R39, 0x2, 0x1f ;  /* 0x0c401f00270e7f89 */ /* 0x000f6200000e0000 */
[----:B------:R-:W-:Y:S01]  /*96b0*/  FADD.FTZ R31, R6, R31 ;  /* 0x0000001f061f7221 */ /* 0x000fe20000010000 */
[----:B------:R-:W-:-:S02]  /*96c0*/  ISETP.NE.OR P4, PT, R26, 0x20, P2 ;  /* 0x000000201a00780c */ /* 0x000fc40001785670 */
[----:B------:R-:W5:Y:S01]  /*96d0*/  SHFL.BFLY PT, R16, R45, 0x2, 0x1f ;  /* 0x0c401f002d107f89 */ /* 0x000f6200000e0000 */
[----:B0-----:R-:W-:Y:S01]  /*96e0*/  FADD.FTZ R9, R9, R32 ;  /* 0x0000002009097221 */ /* 0x001fe20000010000 */
[----:B------:R-:W-:Y:S02]  /*96f0*/  ISETP.GT.OR P0, PT, R43, 0x3f, P2 ;  /* 0x0000003f2b00780c */ /* 0x000fe40001704670 */
[----:B------:R-:W0:Y:S01]  /*9700*/  SHFL.BFLY PT, R23, R44, 0x2, 0x1f ;  /* 0x0c401f002c177f89 */ /* 0x000e2200000e0000 */
[----:B-1----:R-:W-:Y:S01]  /*9710*/  FADD.FTZ R13, R13, R34 ;  /* 0x000000220d0d7221 */ /* 0x002fe20000010000 */
[----:B------:R-:W-:Y:S02]  /*9720*/  ISETP.GT.OR P1, PT, R43, 0x1f, P2 ;  /* 0x0000001f2b00780c */ /* 0x000fe40001724670 */
[----:B------:R-:W1:Y:S01]  /*9730*/  SHFL.BFLY PT, R8, R29, 0x1, 0x1f ;  /* 0x0c201f001d087f89 */ /* 0x000e6200000e0000 */
[----:B--2---:R-:W-:-:S03]  /*9740*/  FADD.FTZ R15, R10, R35 ;  /* 0x000000230a0f7221 */ /* 0x004fc60000010000 */
[----:B------:R-:W2:Y:S01]  /*9750*/  SHFL.BFLY PT, R2, R3, 0x1, 0x1f ;  /* 0x0c201f0003027f89 */ /* 0x000ea200000e0000 */
[----:B---3--:R-:W-:Y:S01]  /*9760*/  FADD.FTZ R17, R17, R36 ;  /* 0x0000002411117221 */ /* 0x008fe20000010000 */
[----:B----4-:R-:W-:Y:S02]  /*9770*/  FADD.FTZ R19, R12, R37 ;  /* 0x000000250c137221 */ /* 0x010fe40000010000 */
[----:B------:R-:W3:Y:S01]  /*9780*/  SHFL.BFLY PT, R4, R27, 0x1, 0x1f ;  /* 0x0c201f001b047f89 */ /* 0x000ee200000e0000 */
[----:B-----5:R-:W-:-:S03]  /*9790*/  FADD.FTZ R21, R14, R39 ;  /* 0x000000270e157221 */ /* 0x020fc60000010000 */
[----:B------:R-:W4:Y:S01]  /*97a0*/  SHFL.BFLY PT, R6, R5, 0x1, 0x1f ;  /* 0x0c201f0005067f89 */ /* 0x000f2200000e0000 */
[----:B------:R-:W-:-:S03]  /*97b0*/  FADD.FTZ R45, R16, R45 ;  /* 0x0000002d102d7221 */ /* 0x000fc60000010000 */
[----:B------:R-:W5:Y:S01]  /*97c0*/  SHFL.BFLY PT, R10, R7, 0x1, 0x1f ;  /* 0x0c201f00070a7f89 */ /* 0x000f6200000e0000 */
[----:B0-----:R-:W-:-:S03]  /*97d0*/  FADD.FTZ R23, R23, R44 ;  /* 0x0000002c17177221 */ /* 0x001fc60000010000 */
[----:B------:R-:W0:Y:S01]  /*97e0*/  SHFL.BFLY PT, R12, R31, 0x1, 0x1f ;  /* 0x0c201f001f0c7f89 */ /* 0x000e2200000e0000 */
[----:B-1----:R-:W-:-:S03]  /*97f0*/  FADD.FTZ R33, R29, R8 ;  /* 0x000000081d217221 */ /* 0x002fc60000010000 */
[----:B------:R-:W1:Y:S01]  /*9800*/  SHFL.BFLY PT, R14, R9, 0x1, 0x1f ;  /* 0x0c201f00090e7f89 */ /* 0x000e6200000e0000 */
[----:B------:R-:W-:Y:S01]  /*9810*/  SHF.R.S32.HI R29, RZ, 0x2, R41 ;  /* 0x00000002ff1d7819 */ /* 0x000fe20000011429 */
[----:B--2---:R-:W-:Y:S02]  /*9820*/  FADD.FTZ R26, R3, R2 ;  /* 0x00000002031a7221 */ /* 0x004fe40000010000 */
[----:B------:R-:W2:Y:S02]  /*9830*/  SHFL.BFLY PT, R16, R11, 0x1, 0x1f ;  /* 0x0c201f000b107f89 */ /* 0x000ea400000e0000 */
[----:B------:R-:W-:Y:S02]  /*9840*/  IMAD R2, R0, 0x78, R29 ;  /* 0x0000007800027824 */ /* 0x000fe400078e021d */
[----:B------:R-:W2:Y:S01]  /*9850*/  SHFL.BFLY PT, R18, R13, 0x1, 0x1f ;  /* 0x0c201f000d127f89 */ /* 0x000ea200000e0000 */
[----:B---3--:R-:W-:Y:S02]  /*9860*/  FADD.FTZ R27, R27, R4 ;  /* 0x000000041b1b7221 */ /* 0x008fe40000010000 */
[----:B------:R-:W-:Y:S01]  /*9870*/  LEA R3, R2, UR4, 0x2 ;  /* 0x0000000402037c11 */ /* 0x000fe2000f8e10ff */
[----:B------:R-:W3:Y:S01]  /*9880*/  SHFL.BFLY PT, R20, R15, 0x1, 0x1f ;  /* 0x0c201f000f147f89 */ /* 0x000ee200000e0000 */
[----:B----4-:R-:W-:-:S03]  /*9890*/  FADD.FTZ R32, R5, R6 ;  /* 0x0000000605207221 */ /* 0x010fc60000010000 */
        /* <DEDUP_REMOVED lines=9> */
[----:B------:R-:W-:Y:S01]  /*9930*/  FADD.FTZ R38, R13, R18 ;  /* 0x000000120d267221 */ /* 0x000fe20000010000 */
[----:B------:R-:W-:Y:S01]  /*9940*/  BAR.SYNC.DEFER_BLOCKING 0x0 ;  /* 0x0000000000007b1d */ /* 0x000fe20000010000 */
[----:B---3--:R-:W-:Y:S01]  /*9950*/  FADD.FTZ R39, R15, R20 ;  /* 0x000000140f277221 */ /* 0x008fe20000010000 */
[----:B----4-:R-:W-:Y:S01]  /*9960*/  FADD.FTZ R40, R17, R22 ;  /* 0x0000001611287221 */ /* 0x010fe20000010000 */
[----:B-----5:R-:W-:Y:S01]  /*9970*/  FADD.FTZ R41, R19, R24 ;  /* 0x0000001813297221 */ /* 0x020fe20000010000 */
[----:B0-----:R-:W-:Y:S01]  /*9980*/  FADD.FTZ R0, R21, R28 ;  /* 0x0000001c15007221 */ /* 0x001fe20000010000 */
[----:B-1----:R-:W-:Y:S01]  /*9990*/  FADD.FTZ R45, R45, R30 ;  /* 0x0000001e2d2d7221 */ /* 0x002fe20000010000 */
[----:B--2---:R-:W-:Y:S01]  /*99a0*/  FADD.FTZ R42, R23, R42 ;  /* 0x0000002a172a7221 */ /* 0x004fe20000010000 */
        /* <DEDUP_REMOVED lines=16> */
.L_x_18251:
[----:B------:R-:W-:Y:S05]  /*9ab0*/  BSYNC B0 ;  /* 0x0000000000007941 */ /* 0x000fea0003800000 */
.L_x_18250:
        /* <DEDUP_REMOVED lines=33> */
.L_x_18253:
[----:B------:R-:W-:Y:S05]  /*9cd0*/  BSYNC B0 ;  /* 0x0000000000007941 */ /* 0x000fea0003800000 */
.L_x_18252:
        /* <DEDUP_REMOVED lines=18> */
.L_x_18255:
[----:B------:R-:W-:Y:S05]  /*9e00*/  BSYNC B0 ;  /* 0x0000000000007941 */ /* 0x000fea0003800000 */
.L_x_18254:
        /* <DEDUP_REMOVED lines=34> */
.L_x_18257:
[----:B------:R-:W-:Y:S05]  /*a030*/  BSYNC B0 ;  /* 0x0000000000007941 */ /* 0x000fea0003800000 */
.L_x_18256:
[----:B------:R-:W-:Y:S06]  /*a040*/  BAR.SYNC.DEFER_BLOCKING 0x0 ;  /* 0x0000000000007b1d */ /* 0x000fec0000010000 */
[----:B------:R-:W-:Y:S05]  /*a050*/  @P3 EXIT ;  /* 0x000000000000394d */ /* 0x000fea0003800000 */
[----:B------:R-:W2:Y:S01]  /*a060*/  S2UR UR6, SR_CTAID.Y ;  /* 0x00000000000679c3 */ /* 0x000ea20000002600 */
[----:B------:R-:W-:Y:S01]  /*a070*/  ULDC UR4, c[0x0][0x14] ;  /* 0x0000050000047ab9 */ /* 0x000fe20000000800 */
[----:B------:R-:W-:Y:S01]  /*a080*/  ULDC UR5, c[0x0][0xc] ;  /* 0x0000030000057ab9 */ /* 0x000fe20000000800 */
[----:B------:R-:W-:-:S05]  /*a090*/  UIMAD UR7, UR4, 0x78, URZ ;  /* 0x00000078040778a4 */ /* 0x000fca000f8e023f */
[----:B------:R-:W3:Y:S08]  /*a0a0*/  S2UR UR9, SR_CTAID.Z ;  /* 0x00000000000979c3 */ /* 0x000ef00000002700 */
[----:B------:R-:W4:Y:S01]  /*a0b0*/  S2UR UR8, SR_CTAID.X ;  /* 0x00000000000879c3 */ /* 0x000f220000002500 */
[----:B--2---:R-:W-:-:S04]  /*a0c0*/  UIMAD UR4, UR6, UR5, URZ ;  /* 0x00000005060472a4 */ /* 0x004fc8000f8e023f */
[----:B------:R-:W-:Y:S02]  /*a0d0*/  UIMAD UR4, UR4, UR7, URZ ;  /* 0x00000007040472a4 */ /* 0x000fe4000f8e023f */
[----:B---3--:R-:W-:-:S04]  /*a0e0*/  UIMAD UR6, UR9, 0x78, URZ ;  /* 0x00000078090678a4 */ /* 0x008fc8000f8e023f */
[----:B------:R-:W-:Y:S02]  /*a0f0*/  USHF.R.S32.HI UR9, URZ, 0x1f, UR6 ;  /* 0x0000001f3f097899 */ /* 0x000fe40008011406 */
[----:B----4-:R-:W-:Y:S02]  /*a100*/  UIMAD UR5, UR8, UR7, URZ ;  /* 0x00000007080572a4 */ /* 0x010fe4000f8e023f */
[----:B------:R-:W-:Y:S02]  /*a110*/  USHF.R.S32.HI UR7, URZ, 0x1f, UR4 ;  /* 0x0000001f3f077899 */ /* 0x000fe40008011404 */
[----:B------:R-:W-:Y:S02]  /*a120*/  USHF.R.S32.HI UR8, URZ, 0x1f, UR5 ;  /* 0x0000001f3f087899 */ /* 0x000fe40008011405 */
[----:B------:R-:W-:-:S04]  /*a130*/  UIADD3 UR4, UP0, UP1, UR4, UR5, UR6 ;  /* 0x0000000504047290 */ /* 0x000fc8000f91e006 */
[----:B------:R-:W-:Y:S01]  /*a140*/  UIADD3.X UR7, UR7, UR8, UR9, UP0, UP1 ;  /* 0x0000000807077290 */ /* 0x000fe200087e2409 */
[----:B------:R-:W-:Y:S11]  /*a150*/  @P2 EXIT ;  /* 0x000000000000294d */ /* 0x000ff60003800000 */
[C---:B01----:R-:W-:Y:S01]  /*a160*/  IADD3 R3, P0, R29.reuse, UR4, RZ ;  /* 0x000000041d037c10 */ /* 0x043fe2000ff1e0ff */
[C---:B------:R-:W-:Y:S01]  /*a170*/  VIADD R4, R29.reuse, 0x8 ;  /* 0x000000081d047836 */ /* 0x040fe20000000000 */
[----:B------:R-:W-:Y:S01]  /*a180*/  ULDC.64 UR8, c[0x0][0x220] ;  /* 0x0000880000087ab9 */ /* 0x000fe20000000a00 */
[C---:B------:R-:W-:Y:S01]  /*a190*/  VIADD R5, R29.reuse, 0x10 ;  /* 0x000000101d057836 */ /* 0x040fe20000000000 */
[C---:B------:R-:W-:Y:S01]  /*a1a0*/  LEA.HI.X.SX32 R6, R29.reuse, UR7, 0x1, P0 ;  /* 0x000000071d067c11 */ /* 0x040fe200080f0eff */
[----:B------:R-:W-:Y:S01]  /*a1b0*/  VIADD R8, R29, 0x18 ;  /* 0x000000181d087836 */ /* 0x000fe20000000000 */
[----:B------:R-:W-:Y:S01]  /*a1c0*/  LEA R2, P0, R3, UR8, 0x1 ;  /* 0x0000000803027c11 */ /* 0x000fe2000f8008ff */
[C---:B------:R-:W-:Y:S01]  /*a1d0*/  VIADD R13, R29.reuse, 0x30 ;  /* 0x000000301d0d7836 */ /* 0x040fe20000000000 */
[----:B------:R-:W-:Y:S01]  /*a1e0*/  IADD3 R9, P1, R4, UR4, RZ ;  /* 0x0000000404097c10 */ /* 0x000fe2000ff3e0ff */
[----:B------:R-:W-:Y:S01]  /*a1f0*/  VIADD R23, R29, 0x58 ;  /* 0x000000581d177836 */ /* 0x000fe20000000000 */
[----:B------:R-:W-:Y:S01]  /*a200*/  IADD3 R7, P2, R5, UR4, RZ ;  /* 0x0000000405077c10 */ /* 0x000fe2000ff5e0ff */
[----:B------:R-:W-:Y:S01]  /*a210*/  VIADD R30, R29, 0x68 ;  /* 0x000000681d1e7836 */ /* 0x000fe20000000000 */
[----:B------:R-:W-:-:S02]  /*a220*/  LEA.HI.X R3, R3, UR9, R6, 0x1, P0 ;  /* 0x0000000903037c11 */ /* 0x000fc400080f0c06 */
[----:B------:R-:W-:Y:S02]  /*a230*/  LEA.HI.X.SX32 R12, R4, UR7, 0x1, P1 ;  /* 0x00000007040c7c11 */ /* 0x000fe400088f0eff */
[----:B------:R-:W-:Y:S02]  /*a240*/  LEA R4, P0, R9, UR8, 0x1 ;  /* 0x0000000809047c11 */ /* 0x000fe4000f8008ff */
[----:B------:R-:W-:Y:S02]  /*a250*/  LEA.HI.X.SX32 R10, R5, UR7, 0x1, P2 ;  /* 0x00000007050a7c11 */ /* 0x000fe400090f0eff */
[----:B------:R-:W-:Y:S02]  /*a260*/  LEA R6, P1, R7, UR8, 0x1 ;  /* 0x0000000807067c11 */ /* 0x000fe4000f8208ff */
[----:B------:R-:W-:Y:S01]  /*a270*/  LEA.HI.X R5, R9, UR9, R12, 0x1, P0 ;  /* 0x0000000909057c11 */ /* 0x000fe200080f0c0c */
[C---:B------:R-:W-:Y:S01]  /*a280*/  VIADD R12, R29.reuse, 0x28 ;  /* 0x000000281d0c7836 */ /* 0x040fe20000000000 */
[----:B------:R-:W-:-:S02]  /*a290*/  IADD3 R9, R29, 0x20, RZ ;  /* 0x000000201d097810 */ /* 0x000fc40007ffe0ff */
[C---:B------:R-:W-:Y:S02]  /*a2a0*/  IADD3 R15, P0, R8.reuse, UR4, RZ ;  /* 0x00000004080f7c10 */ /* 0x040fe4000ff1e0ff */
[----:B------:R-:W-:Y:S02]  /*a2b0*/  LEA.HI.X R7, R7, UR9, R10, 0x1, P1 ;  /* 0x0000000907077c11 */ /* 0x000fe400088f0c0a */
[----:B------:R-:W-:Y:S02]  /*a2c0*/  IADD3 R11, P1, R9, UR4, RZ ;  /* 0x00000004090b7c10 */ /* 0x000fe4000ff3e0ff */
[----:B------:R-:W-:Y:S02]  /*a2d0*/  LEA.HI.X.SX32 R16, R8, UR7, 0x1, P0 ;  /* 0x0000000708107c11 */ /* 0x000fe400080f0eff */
[----:B------:R-:W-:Y:S02]  /*a2e0*/  LEA R8, P0, R15, UR8, 0x1 ;  /* 0x000000080f087c11 */ /* 0x000fe4000f8008ff */
[----:B------:R-:W-:-:S02]  /*a2f0*/  LEA.HI.X.SX32 R14, R9, UR7, 0x1, P1 ;  /* 0x00000007090e7c11 */ /* 0x000fc400088f0eff */
[----:B------:R-:W-:Y:S01]  /*a300*/  LEA.HI.X R9, R15, UR9, R16, 0x1, P0 ;  /* 0x000000090f097c11 */ /* 0x000fe200080f0c10 */
[----:B------:R-:W-:Y:S01]  /*a310*/  VIADD R16, R29, 0x38 ;  /* 0x000000381d107836 */ /* 0x000fe20000000000 */
[----:B------:R-:W-:Y:S02]  /*a320*/  LEA R10, P1, R11, UR8, 0x1 ;  /* 0x000000080b0a7c11 */ /* 0x000fe4000f8208ff */
[C---:B------:R-:W-:Y:S02]  /*a330*/  IADD3 R19, P0, R12.reuse, UR4, RZ ;  /* 0x000000040c137c10 */ /* 0x040fe4000ff1e0ff */
[----:B------:R-:W-:Y:S02]  /*a340*/  IADD3 R15, P2, R13, UR4, RZ ;  /* 0x000000040d0f7c10 */ /* 0x000fe4000ff5e0ff */
[----:B------:R-:W-:Y:S02]  /*a350*/  LEA.HI.X R11, R11, UR9, R14, 0x1, P1 ;  /* 0x000000090b0b7c11 */ /* 0x000fe400088f0c0e */
[----:B------:R-:W-:-:S02]  /*a360*/  LEA.HI.X.SX32 R20, R12, UR7, 0x1, P0 ;  /* 0x000000070c147c11 */ /* 0x000fc400080f0eff */
[----:B------:R-:W-:Y:S02]  /*a370*/  LEA.HI.X.SX32 R18, R13, UR7, 0x1, P2 ;  /* 0x000000070d127c11 */ /* 0x000fe400090f0eff */
[----:B------:R-:W-:Y:S02]  /*a380*/  LEA R12, P0, R19, UR8, 0x1 ;  /* 0x00000008130c7c11 */ /* 0x000fe4000f8008ff */
[----:B------:R-:W-:Y:S02]  /*a390*/  LEA R14, P1, R15, UR8, 0x1 ;  /* 0x000000080f0e7c11 */ /* 0x000fe4000f8208ff */
[----:B------:R-:W-:Y:S02]  /*a3a0*/  IADD3 R17, R29, 0x40, RZ ;  /* 0x000000401d117810 */ /* 0x000fe40007ffe0ff */
        /* <DEDUP_REMOVED lines=12> */
[----:B------:R-:W-:Y:S02]  /*a470*/  LEA.HI.X R19, R19, UR9, R22, 0x1, P1 ;  /* 0x0000000913137c11 */ /* 0x000fe400088f0c16 */
[----:B------:R-:W-:Y:S02]  /*a480*/  IADD3 R28, P1, R21, UR4, RZ ;  /* 0x00000004151c7c10 */ /* 0x000fe4000ff3e0ff */
[----:B------:R-:W-:Y:S02]  /*a490*/  LEA.HI.X.SX32 R43, R20, UR7, 0x1, P0 ;  /* 0x00000007142b7c11 */ /* 0x000fe400080f0eff */
[----:B------:R-:W-:Y:S02]  /*a4a0*/  LEA R20, P0, R24, UR8, 0x1 ;  /* 0x0000000818147c11 */ /* 0x000fe4000f8008ff */
[----:B------:R-:W-:-:S02]  /*a4b0*/  IADD3 R25, P2, R23, UR4, RZ ;  /* 0x0000000417197c10 */ /* 0x000fc4000ff5e0ff */
[----:B------:R-:W-:Y:S02]  /*a4c0*/  LEA.HI.X.SX32 R31, R21, UR7, 0x1, P1 ;  /* 0x00000007151f7c11 */ /* 0x000fe400088f0eff */
[----:B------:R-:W-:Y:S02]  /*a4d0*/  LEA R22, P1, R28, UR8, 0x1 ;  /* 0x000000081c167c11 */ /* 0x000fe4000f8208ff */
[----:B------:R-:W-:Y:S02]  /*a4e0*/  LEA.HI.X R21, R24, UR9, R43, 0x1, P0 ;  /* 0x0000000918157c11 */ /* 0x000fe400080f0c2b */
[----:B------:R-:W-:Y:S02]  /*a4f0*/  F2FP.BF16.F32.PACK_AB R43, R27, R26 ;  /* 0x0000001a1b2b723e */ /* 0x000fe400000010ff */
[----:B------:R-:W-:Y:S02]  /*a500*/  LEA.HI.X.SX32 R44, R23, UR7, 0x1, P2 ;  /* 0x00000007172c7c11 */ /* 0x000fe400090f0eff */
[----:B------:R-:W-:Y:S01]  /*a510*/  LEA R24, P0, R25, UR8, 0x1 ;  /* 0x0000000819187c11 */ /* 0x000fe2000f8008ff */
[----:B------:R0:W-:Y:S01]  /*a520*/  STG.E.U16 desc[UR12][R2.64], R43 ;  /* 0x0000002b02007986 */ /* 0x0001e2000c10150c */
[----:B------:R-:W-:-:S02]  /*a530*/  LEA.HI.X R23, R28, UR9, R31, 0x1, P1 ;  /* 0x000000091c177c11 */ /* 0x000fc400088f0c1f */
[----:B------:R-:W-:Y:S02]  /*a540*/  F2FP.BF16.F32.PACK_AB R32, R33, R32 ;  /* 0x000000202120723e */ /* 0x000fe400000010ff */
[C---:B------:R-:W-:Y:S01]  /*a550*/  IADD3 R28, R29.reuse, 0x60, RZ ;  /* 0x000000601d1c7810 */ /* 0x040fe20007ffe0ff */
[----:B------:R-:W-:Y:S01]  /*a560*/  VIADD R29, R29, 0x70 ;  /* 0x000000701d1d7836 */ /* 0x000fe20000000000 */
[----:B------:R-:W-:Y:S02]  /*a570*/  PRMT R33, R43, 0x7632, R33 ;  /* 0x000076322b217816 */ /* 0x000fe40000000021 */
[----:B------:R-:W-:Y:S02]  /*a580*/  F2FP.BF16.F32.PACK_AB R34, R35, R34 ;  /* 0x000000222322723e */ /* 0x000fe400000010ff */
[----:B------:R-:W-:Y:S01]  /*a590*/  LEA.HI.X R25, R25, UR9, R44, 0x1, P0 ;  /* 0x0000000919197c11 */ /* 0x000fe200080f0c2c */
[----:B------:R1:W-:Y:S01]  /*a5a0*/  STG.E.U16 desc[UR12][R4.64], R33 ;  /* 0x0000002104007986 */ /* 0x0003e2000c10150c */
[----:B------:R-:W-:-:S02]  /*a5b0*/  IADD3 R48, P0, R28, UR4, RZ ;  /* 0x000000041c307c10 */ /* 0x000fc4000ff1e0ff */
[----:B0-----:R-:W-:Y:S01]  /*a5c0*/  PRMT R3, R32, 0x7632, R3 ;  /* 0x0000763220037816 */ /* 0x001fe20000000003 */
[----:B------:R-:W-:Y:S01]  /*a5d0*/  STG.E.U16 desc[UR12][R6.64], R32 ;  /* 0x0000002006007986 */ /* 0x000fe2000c10150c */
[----:B------:R-:W-:Y:S02]  /*a5e0*/  F2FP.BF16.F32.PACK_AB R36, R37, R36 ;  /* 0x000000242524723e */ /* 0x000fe400000010ff */
[----:B------:R-:W-:Y:S01]  /*a5f0*/  IADD3 R46, P1, R30, UR4, RZ ;  /* 0x000000041e2e7c10 */ /* 0x000fe2000ff3e0ff */
[----:B------:R0:W-:Y:S01]  /*a600*/  STG.E.U16 desc[UR12][R8.64], R3 ;  /* 0x0000000308007986 */ /* 0x0001e2000c10150c */
[----:B------:R-:W-:Y:S02]  /*a610*/  IADD3 R31, P2, R29, UR4, RZ ;  /* 0x000000041d1f7c10 */ /* 0x000fe4000ff5e0ff */
[----:B------:R-:W-:Y:S01]  /*a620*/  F2FP.BF16.F32.PACK_AB R38, R39, R38 ;  /* 0x000000262726723e */ /* 0x000fe200000010ff */
[----:B------:R-:W-:Y:S01]  /*a630*/  STG.E.U16 desc[UR12][R10.64], R34 ;  /* 0x000000220a007986 */ /* 0x000fe2000c10150c */
[----:B-1----:R-:W-:-:S02]  /*a640*/  PRMT R5, R34, 0x7632, R5 ;  /* 0x0000763222057816 */ /* 0x002fc40000000005 */
[----:B------:R-:W-:Y:S02]  /*a650*/  LEA.HI.X.SX32 R27, R28, UR7, 0x1, P0 ;  /* 0x000000071c1b7c11 */ /* 0x000fe400080f0eff */
[----:B------:R-:W-:Y:S01]  /*a660*/  PRMT R2, R36, 0x7632, R2 ;  /* 0x0000763224027816 */ /* 0x000fe20000000002 */
[----:B------:R1:W-:Y:S01]  /*a670*/  STG.E.U16 desc[UR12][R12.64], R5 ;  /* 0x000000050c007986 */ /* 0x0003e2000c10150c */
[----:B------:R-:W-:Y:S02]  /*a680*/  F2FP.BF16.F32.PACK_AB R40, R41, R40 ;  /* 0x000000282928723e */ /* 0x000fe400000010ff */
[----:B------:R-:W-:Y:S01]  /*a690*/  LEA.HI.X.SX32 R47, R30, UR7, 0x1, P1 ;  /* 0x000000071e2f7c11 */ /* 0x000fe200088f0eff */
[----:B------:R2:W-:Y:S01]  /*a6a0*/  STG.E.U16 desc[UR12][R14.64], R36 ;  /* 0x000000240e007986 */ /* 0x0005e2000c10150c */
[----:B------:R-:W-:Y:S02]  /*a6b0*/  LEA R26, P0, R48, UR8, 0x1 ;  /* 0x00000008301a7c11 */ /* 0x000fe4000f8008ff */
[----:B------:R-:W-:Y:S01]  /*a6c0*/  LEA R28, P1, R46, UR8, 0x1 ;  /* 0x000000082e1c7c11 */ /* 0x000fe2000f8208ff */
[----:B------:R-:W-:Y:S01]  /*a6d0*/  STG.E.U16 desc[UR12][R16.64], R2 ;  /* 0x0000000210007986 */ /* 0x000fe2000c10150c */
[----:B------:R-:W-:-:S02]  /*a6e0*/  LEA.HI.X.SX32 R44, R29, UR7, 0x1, P2 ;  /* 0x000000071d2c7c11 */ /* 0x000fc400090f0eff */
[----:B0-----:R-:W-:Y:S01]  /*a6f0*/  PRMT R3, R38, 0x7632, R3 ;  /* 0x0000763226037816 */ /* 0x001fe20000000003 */
[----:B------:R-:W-:Y:S01]  /*a700*/  STG.E.U16 desc[UR12][R18.64], R38 ;  /* 0x0000002612007986 */ /* 0x000fe2000c10150c */
[----:B------:R-:W-:Y:S02]  /*a710*/  F2FP.BF16.F32.PACK_AB R0, R45, R0 ;  /* 0x000000002d00723e */ /* 0x000fe400000010ff */
[----:B------:R-:W-:Y:S01]  /*a720*/  LEA R30, P2, R31, UR8, 0x1 ;  /* 0x000000081f1e7c11 */ /* 0x000fe2000f8408ff */
[----:B------:R-:W-:Y:S01]  /*a730*/  STG.E.U16 desc[UR12][R20.64], R3 ;  /* 0x0000000314007986 */ /* 0x000fe2000c10150c */
[----:B-1----:R-:W-:Y:S02]  /*a740*/  PRMT R12, R40, 0x7632, R12 ;  /* 0x00007632280c7816 */ /* 0x002fe4000000000c */
[----:B------:R-:W-:Y:S01]  /*a750*/  LEA.HI.X R27, R48, UR9, R27, 0x1, P0 ;  /* 0x00000009301b7c11 */ /* 0x000fe200080f0c1b */
[----:B------:R-:W-:Y:S01]  /*a760*/  STG.E.U16 desc[UR12][R22.64], R40 ;  /* 0x0000002816007986 */ /* 0x000fe2000c10150c */
[----:B------:R-:W-:-:S02]  /*a770*/  LEA.HI.X R29, R46, UR9, R47, 0x1, P1 ;  /* 0x000000092e1d7c11 */ /* 0x000fc400088f0c2f */
[----:B--2---:R-:W-:Y:S01]  /*a780*/  PRMT R14, R0, 0x7632, R14 ;  /* 0x00007632000e7816 */ /* 0x004fe2000000000e */
[----:B------:R-:W-:Y:S01]  /*a790*/  STG.E.U16 desc[UR12][R24.64], R12 ;  /* 0x0000000c18007986 */ /* 0x000fe2000c10150c */
[----:B------:R-:W-:Y:S02]  /*a7a0*/  LEA.HI.X R31, R31, UR9, R44, 0x1, P2 ;  /* 0x000000091f1f7c11 */ /* 0x000fe400090f0c2c */
[----:B------:R-:W-:Y:S01]  /*a7b0*/  F2FP.BF16.F32.PACK_AB R42, RZ, R42 ;  /* 0x0000002aff2a723e */ /* 0x000fe200000010ff */
[----:B------:R-:W-:Y:S04]  /*a7c0*/  STG.E.U16 desc[UR12][R26.64], R0 ;  /* 0x000000001a007986 */ /* 0x000fe8000c10150c */
[----:B------:R-:W-:Y:S04]  /*a7d0*/  STG.E.U16 desc[UR12][R28.64], R14 ;  /* 0x0000000e1c007986 */ /* 0x000fe8000c10150c */
[----:B------:R-:W-:Y:S01]  /*a7e0*/  STG.E.U16 desc[UR12][R30.64], R42 ;  /* 0x0000002a1e007986 */ /* 0x000fe2000c10150c */
[----:B------:R-:W-:Y:S05]  /*a7f0*/  EXIT ;  /* 0x000000000000794d */ /* 0x000fea0003800000 */
.L_x_18258:
        /* <DEDUP_REMOVED lines=16> */
.L_x_29896:


//--------------------- .text._ZN4vllm25paged_attention_v2_kernelI13__nv_bfloat16S1_Li112ELi32ELi128ELNS_18Fp8KVCacheDataTypeE0ELb0ELi512EEEvPfS3_PT_PKS4_PKT0_SA_ifPKiSC_iPKfiiiSE_SE_iiiii --------------------------
	.section	.text._ZN4vllm25paged_attention_v2_kernelI13__nv_bfloat16S1_Li112ELi32ELi128ELNS_18Fp8KVCacheDataTypeE0ELb0ELi512EEEvPfS3_PT_PKS4_PKT0_SA_ifPKiSC_iPKfiiiSE_SE_iiiii,"ax",@progbits
	.align	128
        .global         _ZN4vllm25paged_attention_v2_kernelI13__nv_bfloat16S1_Li112ELi32ELi128ELNS_18Fp8KVCacheDataTypeE0ELb0ELi512EEEvPfS3_PT_PKS4_PKT0_SA_ifPKiSC_iPKfiiiSE_SE_iiiii
        .type           _ZN4vllm25paged_attention_v2_kernelI13__nv_bfloat16S1_Li112ELi32ELi128ELNS_18Fp8KVCacheDataTypeE0ELb0ELi512EEEvPfS3_PT_PKS4_PKT0_SA_ifPKiSC_iPKfiiiSE_SE_iiiii,@function
        .size           _ZN4vllm25paged_attention_v2_kernelI13__nv_bfloat16S1_Li112ELi32ELi128ELNS_18Fp8KVCacheDataTypeE0ELb0ELi512EEEvPfS3_PT_PKS4_PKT0_SA_ifPKiSC_iPKfiiiSE_SE_iiiii,(.L_x_29897 - _ZN4vllm25paged_attention_v2_kernelI13__nv_bfloat16S1_Li112ELi32ELi128ELNS_18Fp8KVCacheDataTypeE0ELb0ELi512EEEvPfS3_PT_PKS4_PKT0_SA_ifPKiSC_iPKfiiiSE_SE_iiiii)
        .other          _ZN4vllm25paged_attention_v2_kernelI13__nv_bfloat16S1_Li112ELi32ELi128ELNS_18Fp8KVCacheDataTypeE0ELb0ELi512EEEvPfS3_PT_PKS4_PKT0_SA_ifPKiSC_iPKfiiiSE_SE_iiiii,@"STO_CUDA_ENTRY STV_DEFAULT"
_ZN4vllm25paged_attention_v2_kernelI13__nv_bfloat16S1_Li112ELi32ELi128ELNS_18Fp8KVCacheDataTypeE0ELb0ELi512EEEvPfS3_PT_PKS4_PKT0_SA_ifPKiSC_iPKfiiiSE_SE_iiiii:
.text._ZN4vllm25paged_attention_v2_kernelI13__nv_bfloat16S1_Li112ELi32ELi128ELNS_18Fp8KVCacheDataTypeE0ELb0ELi512EEEvPfS3_PT_PKS4_PKT0_SA_ifPKiSC_iPKfiiiSE_SE_iiiii:
        /* <DEDUP_REMOVED lines=41> */
[----:B------:R-:W-:-:S04]  /*0290*/  USEL UR5, UR4, UR5, UP0 ;  /* 0x0000000504057287 */ /* 0x000fc80008000000 */
[----:B------:R-:W-:Y:S01]  /*02a0*/  UIMAD UR6, UR17, -0x10, UR5 ;  /* 0xfffffff0110678a4 */ /* 0x000fe2000f8e0205 */
[----:B0-----:R-:W-:-:S03]  /*02b0*/  IMAD.MOV.U32 R4, RZ, RZ, RZ ;  /* 0x000000ffff047224 */ /* 0x001fc600078e00ff */
[----:B------:R-:W-:-:S04]  /*02c0*/  ULEA UR6, UR6, UR19, 0x5 ;  /* 0x0000001306067291 */ /* 0x000fc8000f8e283f */
[----:B------:R-:W-:Y:S01]  /*02d0*/  UISETP.LT.AND UP0, UPT, UR18, UR6, UPT ;  /* 0x000000061200728c */ /* 0x000fe2000bf01270 */
[----:B--2---:R-:W-:-:S03]  /*02e0*/  IMAD.MOV R10, RZ, RZ, -R5 ;  /* 0x000000ffff0a7224 */ /* 0x004fc600078e0a05 */
[----:B------:R-:W-:Y:S01]  /*02f0*/  USEL UR6, UR18, UR6, UP0 ;  /* 0x0000000612067287 */ /* 0x000fe20008000000 */
[----:B------:R-:W-:-:S03]  /*0300*/  IMAD R11, R10, R9, RZ ;  /* 0x000000090a0b7224 */ /* 0x000fc600078e02ff */
[----:B------:R-:W-:Y:S01]  /*0310*/  UIADD3 UR7, -UR19, UR6, URZ ;  /* 0x0000000613077290 */ /* 0x000fe2000fffe13f */
        /* <DEDUP_REMOVED lines=21> */
[----:B------:R0:W2:Y:S02]  /*0470*/  F2I.FTZ.U32.TRUNC.NTZ R3, R2 ;  /* 0x0000000200037305 */ /* 0x0000a4000021f000 */
[----:B0-----:R-:W-:Y:S02]  /*0480*/  IMAD.MOV.U32 R2, RZ, RZ, RZ ;  /* 0x000000ffff027224 */ /* 0x001fe400078e00ff */
[----:B--2---:R-:W-:-:S04]  /*0490*/  IMAD.MOV R6, RZ, RZ, -R3 ;  /* 0x000000ffff067224 */ /* 0x004fc800078e0a03 */
[----:B------:R-:W-:Y:S01]  /*04a0*/  IMAD R7, R6, R5, RZ ;  /* 0x0000000506077224 */ /* 0x000fe200078e02ff */
[----:B------:R-:W-:-:S03]  /*04b0*/  IABS R6, UR20 ;  /* 0x0000001400067c13 */ /* 0x000fc60008000000 */
[----:B------:R-:W-:-:S06]  /*04c0*/  IMAD.HI.U32 R3, R3, R7, R2 ;  /* 0x0000000703037227 */ /* 0x000fcc00078e0002 */
[----:B------:R-:W-:Y:S01]  /*04d0*/  IMAD.HI.U32 R29, R3, R6, RZ ;  /* 0x00000006031d7227 */ /* 0x000fe200078e00ff */
[----:B-1----:R-:W-:-:S03]  /*04e0*/  SHF.R.S32.HI R3, RZ, 0x1f, R28 ;  /* 0x0000001fff037819 */ /* 0x002fc6000001141c */
[----:B------:R-:W-:Y:S01]  /*04f0*/  IMAD R2, R29, R4, R6 ;  /* 0x000000041d027224 */ /* 0x000fe200078e0206 */
[----:B------:R-:W-:-:S04]  /*0500*/  LEA.HI R3, R3, R28, RZ, 0x5 ;  /* 0x0000001c03037211 */ /* 0x000fc800078f28ff */
[----:B------:R-:W-:Y:S02]  /*0510*/  ISETP.GT.U32.AND P1, PT, R5, R2, PT ;  /* 0x000000020500720c */ /* 0x000fe40003f24070 */
[----:B------:R-:W-:Y:S02]  /*0520*/  LOP3.LUT R31, R3, 0xffffffe0, RZ, 0xc0, !PT ;  /* 0xffffffe0031f7812 */ /* 0x000fe400078ec0ff */
[----:B------:R-:W-:-:S03]  /*0530*/  SHF.R.S32.HI R30, RZ, 0x5, R3 ;  /* 0x00000005ff1e7819 */ /* 0x000fc60000011403 */
[----:B------:R-:W-:-:S06]  /*0540*/  IMAD.IADD R31, R28, 0x1, -R31 ;  /* 0x000000011c1f7824 */ /* 0x000fcc00078e0a1f */
[----:B------:R-:W-:Y:S01]  /*0550*/  @!P1 IMAD.IADD R2, R2, 0x1, -R5 ;  /* 0x0000000102029824 */ /* 0x000fe200078e0a05 */
[----:B------:R-:W-:Y:S02]  /*0560*/  @!P1 IADD3 R29, R29, 0x1, RZ ;  /* 0x000000011d1d9810 */ /* 0x000fe40007ffe0ff */
[C---:B------:R-:W-:Y:S02]  /*0570*/  ISETP.NE.AND P1, PT, R9.reuse, RZ, PT ;  /* 0x000000ff0900720c */ /* 0x040fe40003f25270 */
[----:B------:R-:W-:Y:S02]  /*0580*/  ISETP.GE.U32.AND P0, PT, R2, R5, PT ;  /* 0x000000050200720c */ /* 0x000fe40003f06070 */
[----:B------:R-:W-:-:S04]  /*0590*/  LOP3.LUT R2, R9, UR20, RZ, 0x3c, !PT ;  /* 0x0000001409027c12 */ /* 0x000fc8000f8e3cff */
[----:B------:R-:W-:-:S07]  /*05a0*/  ISETP.GE.AND P2, PT, R2, RZ, PT ;  /* 0x000000ff0200720c */ /* 0x000fce0003f46270 */
[----:B------:R-:W-:Y:S01]  /*05b0*/  @P0 VIADD R29, R29, 0x1 ;  /* 0x000000011d1d0836 */ /* 0x000fe20000000000 */
[----:B------:R-:W-:-:S05]  /*05c0*/  ISETP.GT.AND P0, PT, R28, 0xd, PT ;  /* 0x0000000d1c00780c */ /* 0x000fca0003f04270 */
[----:B------:R-:W-:Y:S01]  /*05d0*/  @!P2 IMAD.MOV R29, RZ, RZ, -R29 ;  /* 0x000000ffff1da224 */ /* 0x000fe200078e0a1d */
[----:B------:R-:W-:-:S07]  /*05e0*/  @!P1 LOP3.LUT R29, RZ, R9, RZ, 0x33, !PT ;  /* 0x00000009ff1d9212 */ /* 0x000fce00078e33ff */
        /* <DEDUP_REMOVED lines=32> */
.L_x_18263:
        /* <DEDUP_REMOVED lines=15> */
.L_x_18262:
[----:B------:R-:W-:Y:S05]  /*08e0*/  BSYNC B1 ;  /* 0x0000000000017941 */ /* 0x000fea0003800000 */
.L_x_18261:
        /* <DEDUP_REMOVED lines=15> */
.L_x_18264:
        /* <DEDUP_REMOVED lines=28> */
.L_x_18260:
[----:B------:R-:W-:Y:S05]  /*0ba0*/  BSYNC B0 ;  /* 0x0000000000007941 */ /* 0x000fea0003800000 */
.L_x_18259:
        /* <DEDUP_REMOVED lines=16> */
[----:B------:R-:W-:Y:S02]  /*0cb0*/  IMAD.SHL.U32 R2, R31, 0x8, RZ ;  /* 0x000000081f027824 */ /* 0x000fe400078e00ff */
[----:B------:R-:W-:Y:S02]  /*0cc0*/  IMAD R3, R29, UR8, RZ ;  /* 0x000000081d037c24 */ /* 0x000fe4000f8e02ff */
[----:B------:R-:W-:Y:S01]  /*0cd0*/  IMAD.U32 R122, RZ, RZ, UR18 ;  /* 0x00000012ff7a7e24 */ /* 0x000fe2000f8e00ff */
[----:B------:R-:W-:Y:S01]  /*0ce0*/  SHF.R.S32.HI R16, RZ, 0x1f, R2 ;  /* 0x0000001fff107819 */ /* 0x000fe20000011402 */
[----:B------:R-:W-:Y:S01]  /*0cf0*/  IMAD.MOV.U32 R125, RZ, RZ, -0x800001 ;  /* 0xff7fffffff7d7424 */ /* 0x000fe200078e00ff */
[----:B------:R-:W-:Y:S01]  /*0d00*/  IADD3 R2, P0, R3, R2, RZ ;  /* 0x0000000203027210 */ /* 0x000fe20007f1e0ff */
[----:B------:R-:W-:Y:S01]  /*0d10*/  IMAD.MOV.U32 R124, RZ, RZ, R32 ;  /* 0x000000ffff7c7224 */ /* 0x000fe200078e0020 */
[----:B------:R-:W-:-:S02]  /*0d20*/  IADD3 R122, -R122, 0x1, RZ ;  /* 0x000000017a7a7810 */ /* 0x000fc40007ffe1ff */
[----:B------:R-:W-:Y:S02]  /*0d30*/  LEA.HI.X.SX32 R3, R3, R16, 0x1, P0 ;  /* 0x0000001003037211 */ /* 0x000fe400000f0eff */
[----:B0-----:R-:W-:-:S05]  /*0d40*/  LEA R104, R33, R34, 0x18 ;  /* 0x0000002221687211 */ /* 0x001fca00078ec0ff */
[----:B------:R-:W0:Y:S04]  /*0d50*/  LDS.128 R8, [R104] ;  /* 0x0000000068087984 */ /* 0x000e280000000c00 */
[----:B------:R-:W1:Y:S04]  /*0d60*/  LDS.128 R20, [R104+0x40] ;  /* 0x0000400068147984 */ /* 0x000e680000000c00 */
[----:B------:R-:W2:Y:S04]  /*0d70*/  LDS.128 R40, [R104+0x10] ;  /* 0x0000100068287984 */ /* 0x000ea80000000c00 */
[----:B------:R-:W3:Y:S04]  /*0d80*/  LDS.128 R4, [R104+0x20] ;  /* 0x0000200068047984 */ /* 0x000ee80000000c00 */
[----:B------:R-:W4:Y:S04]  /*0d90*/  LDS.128 R12, [R104+0x30] ;  /* 0x00003000680c7984 */ /* 0x000f280000000c00 */
[----:B------:R-:W4:Y:S04]  /*0da0*/  LDS.128 R24, [R104+0x50] ;  /* 0x0000500068187984 */ /* 0x000f280000000c00 */
[----:B------:R-:W4:Y:S01]  /*0db0*/  LDS.128 R16, [R104+0x60] ;  /* 0x0000600068107984 */ /* 0x000f220000000c00 */
[C---:B0-----:R-:W-:Y:S01]  /*0dc0*/  PRMT R53, R8.reuse, 0x7632, R53 ;  /* 0x0000763208357816 */ /* 0x041fe20000000035 */
[C---:B------:R-:W-:Y:S01]  /*0dd0*/  IMAD.U32 R36, R9.reuse, 0x10000, RZ ;  /* 0x0001000009247824 */ /* 0x040fe200078e00ff */
[----:B------:R-:W-:Y:S01]  /*0de0*/  SHF.L.U32 R35, R8, 0x10, RZ ;  /* 0x0000001008237819 */ /* 0x000fe200000006ff */
[C---:B------:R-:W-:Y:S01]  /*0df0*/  IMAD.U32 R37, R10.reuse, 0x10000, RZ ;  /* 0x000100000a257824 */ /* 0x040fe200078e00ff */
[----:B------:R-:W-:Y:S01]  /*0e00*/  PRMT R54, R9, 0x7632, R54 ;  /* 0x0000763209367816 */ /* 0x000fe20000000036 */
[C---:B------:R-:W-:Y:S01]  /*0e10*/  IMAD.U32 R38, R11.reuse, 0x10000, RZ ;  /* 0x000100000b267824 */ /* 0x040fe200078e00ff */
[----:B------:R-:W-:Y:S01]  /*0e20*/  PRMT R55, R10, 0x7632, R55 ;  /* 0x000076320a377816 */ /* 0x000fe20000000037 */
[C---:B-1----:R-:W-:Y:S01]  /*0e30*/  IMAD.U32 R51, R20.reuse, 0x10000, RZ ;  /* 0x0001000014337824 */ /* 0x042fe200078e00ff */
[----:B------:R-:W-:Y:S01]  /*0e40*/  PRMT R56, R11, 0x7632, R56 ;  /* 0x000076320b387816 */ /* 0x000fe20000000038 */
[C---:B------:R-:W-:Y:S01]  /*0e50*/  IMAD.U32 R52, R21.reuse, 0x10000, RZ ;  /* 0x0001000015347824 */ /* 0x040fe200078e00ff */
[----:B------:R-:W0:Y:S01]  /*0e60*/  LDS.128 R8, [R104+0x70] ;  /* 0x0000700068087984 */ /* 0x000e220000000c00 */
[----:B------:R-:W-:Y:S01]  /*0e70*/  PRMT R73, R20, 0x7632, R73 ;  /* 0x0000763214497816 */ /* 0x000fe20000000049 */
[C---:B------:R-:W-:Y:S01]  /*0e80*/  IMAD.U32 R66, R22.reuse, 0x10000, RZ ;  /* 0x0001000016427824 */ /* 0x040fe200078e00ff */
[----:B------:R-:W-:Y:S01]  /*0e90*/  PRMT R75, R21, 0x7632, R75 ;  /* 0x00007632154b7816 */ /* 0x000fe2000000004b */
[C---:B------:R-:W-:Y:S01]  /*0ea0*/  IMAD.U32 R68, R23.reuse, 0x10000, RZ ;  /* 0x0001000017447824 */ /* 0x040fe200078e00ff */
[----:B------:R-:W-:Y:S01]  /*0eb0*/  PRMT R77, R22, 0x7632, R77 ;  /* 0x00007632164d7816 */ /* 0x000fe2000000004d */
[C---:B--2---:R-:W-:Y:S01]  /*0ec0*/  IMAD.U32 R39, R40.reuse, 0x10000, RZ ;  /* 0x0001000028277824 */ /* 0x044fe200078e00ff */
[----:B------:R-:W-:Y:S01]  /*0ed0*/  PRMT R79, R23, 0x7632, R79 ;  /* 0x00007632174f7816 */ /* 0x000fe2000000004f */
[----:B---3--:R-:W-:Y:S01]  /*0ee0*/  IMAD.U32 R44, R5, 0x10000, RZ ;  /* 0x00010000052c7824 */ /* 0x008fe200078e00ff */
[----:B------:R-:W1:Y:S01]  /*0ef0*/  LDS.128 R20, [R104+0xa0] ;  /* 0x0000a00068147984 */ /* 0x000e620000000c00 */
[----:B------:R-:W-:Y:S01]  /*0f00*/  PRMT R57, R40, 0x7632, R57 ;  /* 0x0000763228397816 */ /* 0x000fe20000000039 */
[----:B------:R-:W-:Y:S01]  /*0f10*/  IMAD.U32 R46, R7, 0x10000, RZ ;  /* 0x00010000072e7824 */ /* 0x000fe200078e00ff */
[C---:B------:R-:W-:Y:S01]  /*0f20*/  PRMT R58, R41.reuse, 0x7632, R58 ;  /* 0x00007632293a7816 */ /* 0x040fe2000000003a */
[----:B----4-:R-:W-:Y:S01]  /*0f30*/  IMAD.U32 R47, R12, 0x10000, RZ ;  /* 0x000100000c2f7824 */ /* 0x010fe200078e00ff */
[----:B------:R-:W-:Y:S01]  /*0f40*/  SHF.L.U32 R40, R41, 0x10, RZ ;  /* 0x0000001029287819 */ /* 0x000fe200000006ff */
[C---:B------:R-:W-:Y:S01]  /*0f50*/  IMAD.U32 R41, R42.reuse, 0x10000, RZ ;  /* 0x000100002a297824 */ /* 0x040fe200078e00ff */
[----:B------:R-:W-:Y:S01]  /*0f60*/  PRMT R59, R42, 0x7632, R59 ;  /* 0x000076322a3b7816 */ /* 0x000fe2000000003b */
[C---:B------:R-:W-:Y:S01]  /*0f70*/  IMAD.U32 R42, R43.reuse, 0x10000, RZ ;  /* 0x000100002b2a7824 */ /* 0x040fe200078e00ff */
[----:B------:R-:W-:Y:S01]  /*0f80*/  PRMT R60, R43, 0x7632, R60 ;  /* 0x000076322b3c7816 */ /* 0x000fe2000000003c */
[C---:B------:R-:W-:Y:S01]  /*0f90*/  IMAD.U32 R43, R4.reuse, 0x10000, RZ ;  /* 0x00010000042b7824 */ /* 0x040fe200078e00ff */
        /* <DEDUP_REMOVED lines=10> */
[----:B------:R-:W2:Y:S01]  /*1040*/  LDS.128 R4, [R104+0x80] ;  /* 0x0000800068047984 */ /* 0x000ea20000000c00 */
        /* <DEDUP_REMOVED lines=9> */
[C---:B0-----:R-:W-:Y:S01]  /*10e0*/  IMAD.U32 R86, R8.reuse, 0x10000, RZ ;  /* 0x0001000008567824 */ /* 0x041fe200078e00ff */
[----:B------:R-:W-:Y:S01]  /*10f0*/  PRMT R95, R8, 0x7632, R95 ;  /* 0x00007632085f7816 */ /* 0x000fe2000000005f */
[C---:B------:R-:W-:Y:S01]  /*1100*/  IMAD.U32 R88, R9.reuse, 0x10000, RZ ;  /* 0x0001000009587824 */ /* 0x040fe200078e00ff */
[----:B------:R-:W-:Y:S01]  /*1110*/  PRMT R97, R9, 0x7632, R97 ;  /* 0x0000763209617816 */ /* 0x000fe20000000061 */
[----:B------:R-:W-:Y:S01]  /*1120*/  IMAD.U32 R92, R11, 0x10000, RZ ;  /* 0x000100000b5c7824 */ /* 0x000fe200078e00ff */
[C---:B------:R-:W-:Y:S01]  /*1130*/  PRMT R99, R10.reuse, 0x7632, R99 ;  /* 0x000076320a637816 */ /* 0x040fe20000000063 */
[----:B------:R-:W0:Y:S01]  /*1140*/  LDS.128 R12, [R104+0x90] ;  /* 0x00009000680c7984 */ /* 0x000e220000000c00 */
[----:B------:R-:W-:Y:S01]  /*1150*/  SHF.L.U32 R90, R10, 0x10, RZ ;  /* 0x000000100a5a7819 */ /* 0x000fe200000006ff */
[----:B------:R-:W-:Y:S01]  /*1160*/  IMAD.U32 R55, R55, 0x10000, RZ ;  /* 0x0001000037377824 */ /* 0x000fe200078e00ff */
[----:B------:R-:W-:Y:S01]  /*1170*/  PRMT R100, R11, 0x7632, R100 ;  /* 0x000076320b647816 */ /* 0x000fe20000000064 */
[----:B-1----:R-:W-:Y:S01]  /*1180*/  IMAD.U32 R105, R23, 0x10000, RZ ;  /* 0x0001000017697824 */ /* 0x002fe200078e00ff */
[----:B------:R-:W1:Y:S01]  /*1190*/  LDS.128 R8, [R104+0xd0] ;  /* 0x0000d00068087984 */ /* 0x000e620000000c00 */
        /* <DEDUP_REMOVED lines=11> */
[----:B------:R-:W3:Y:S01]  /*1250*/  LDS.128 R24, [R104+0xb0] ;  /* 0x0000b00068187984 */ /* 0x000ee20000000c00 */
[C---:B------:R-:W-:Y:S01]  /*1260*/  PRMT R91, R17.reuse, 0x7632, R91 ;  /* 0x00007632115b7816 */ /* 0x040fe2000000005b */
[----:B------:R-:W-:Y:S01]  /*1270*/  IMAD.U32 R62, R62, 0x10000, RZ ;  /* 0x000100003e3e7824 */ /* 0x000fe200078e00ff */
[----:B------:R-:W-:Y:S01]  /*1280*/  SHF.L.U32 R80, R17, 0x10, RZ ;  /* 0x0000001011507819 */ /* 0x000fe200000006ff */
[----:B------:R-:W-:Y:S01]  /*1290*/  IMAD.U32 R63, R63, 0x10000, RZ ;  /* 0x000100003f3f7824 */ /* 0x000fe200078e00ff */
[----:B------:R-:W-:Y:S01]  /*12a0*/  PRMT R93, R18, 0x7632, R93 ;  /* 0x00007632125d7816 */ /* 0x000fe2000000005d */
[----:B------:R-:W-:Y:S01]  /*12b0*/  IMAD.U32 R65, R65, 0x10000, RZ ;  /* 0x0001000041417824 */ /* 0x000fe200078e00ff */
[----:B------:R-:W-:Y:S01]  /*12c0*/  PRMT R94, R19, 0x7632, R94 ;  /* 0x00007632135e7816 */ /* 0x000fe2000000005e */
[C---:B--2---:R-:W-:Y:S01]  /*12d0*/  IMAD.U32 R96, R6.reuse, 0x10000, RZ ;  /* 0x0001000006607824 */ /* 0x044fe200078e00ff */
[----:B------:R0:W2:Y:S01]  /*12e0*/  LDS.128 R16, [R104+0xc0] ;  /* 0x0000c00068107984 */ /* 0x0000a20000000c00 */
[----:B------:R-:W-:Y:S01]  /*12f0*/  PRMT R111, R23, 0x7632, R111 ;  /* 0x00007632176f7816 */ /* 0x000fe2000000006f */
[----:B------:R-:W-:Y:S01]  /*1300*/  IMAD.U32 R67, R67, 0x10000, RZ ;  /* 0x0001000043437824 */ /* 0x000fe200078e00ff */
[----:B------:R-:W4:Y:S01]  /*1310*/  LDC R23, c[0x0][0x26c] ;  /* 0x00009b00ff177b82 */ /* 0x000f220000000800 */
        /* <DEDUP_REMOVED lines=10> */
[C---:B0-----:R-:W-:Y:S01]  /*13c0*/  PRMT R104, R13.reuse, 0x7632, R104 ;  /* 0x000076320d687816 */ /* 0x041fe20000000068 */
[----:B------:R-:W-:Y:S01]  /*13d0*/  IMAD.U32 R13, R13, 0x10000, RZ ;  /* 0x000100000d0d7824 */ /* 0x000fe200078e00ff */
[C---:B------:R-:W-:Y:S01]  /*13e0*/  PRMT R106, R14.reuse, 0x7632, R106 ;  /* 0x000076320e6a7816 */ /* 0x040fe2000000006a */
[----:B------:R-:W-:Y:S01]  /*13f0*/  IMAD.U32 R14, R14, 0x10000, RZ ;  /* 0x000100000e0e7824 */ /* 0x000fe200078e00ff */
[----:B------:R-:W-:Y:S01]  /*1400*/  PRMT R107, R15, 0x7632, R107 ;  /* 0x000076320f6b7816 */ /* 0x000fe2000000006b */
[C---:B-1----:R-:W-:Y:S01]  /*1410*/  IMAD.U32 R115, R8.reuse, 0x10000, RZ ;  /* 0x0001000008737824 */ /* 0x042fe200078e00ff */
        /* <DEDUP_REMOVED lines=10> */
[C---:B------:R-:W-:Y:S01]  /*14c0*/  PRMT R110, R22.reuse, 0x7632, R110 ;  /* 0x00007632166e7816 */ /* 0x040fe2000000006e */
[----:B------:R-:W-:Y:S01]  /*14d0*/  IMAD.U32 R22, R22, 0x10000, RZ ;  /* 0x0001000016167824 */ /* 0x000fe200078e00ff */
[C---:B---3--:R-:W-:Y:S01]  /*14e0*/  PRMT R112, R24.reuse, 0x7632, R112 ;  /* 0x0000763218707816 */ /* 0x048fe20000000070 */
[----:B------:R-:W-:Y:S01]  /*14f0*/  IMAD.U32 R24, R24, 0x10000, RZ ;  /* 0x0001000018187824 */ /* 0x000fe200078e00ff */
[----:B------:R-:W-:Y:S01]  /*1500*/  PRMT R113, R25, 0x7632, R113 ;  /* 0x0000763219717816 */ /* 0x000fe20000000071 */
        /* <DEDUP_REMOVED lines=25> */
[----:B----4-:R-:W-:Y:S01]  /*16a0*/  SHF.R.S32.HI R121, RZ, 0x1f, R23 ;  /* 0x0000001fff797819 */ /* 0x010fe20000011417 */
        /* <DEDUP_REMOVED lines=34> */
.L_x_18267:
[----:B------:R-:W-:-:S04]  /*18d0*/  IADD3 R6, P0, R124, UR6, RZ ;  /* 0x000000067c067c10 */ /* 0x000fc8000ff1e0ff */
[----:B------:R-:W-:Y:S02]  /*18e0*/  LEA.HI.X.SX32 R7, R124, UR21, 0x1, P0 ;  /* 0x000000157c077c11 */ /* 0x000fe400080f0eff */
[----:B------:R-:W-:-:S04]  /*18f0*/  LEA R10, P0, R6, UR12, 0x2 ;  /* 0x0000000c060a7c11 */ /* 0x000fc8000f8010ff */
[----:B------:R-:W-:-:S05]  /*1900*/  LEA.HI.X R11, R6, UR13, R7, 0x2, P0 ;  /* 0x0000000d060b7c11 */ /* 0x000fca00080f1407 */
[----:B------:R-:W2:Y:S02]  /*1910*/  LDG.E.CONSTANT R10, desc[UR10][R10.64] ;  /* 0x0000000a0a0a7981 */ /* 0x000ea4000c1e9900 */
[----:B--2---:R-:W-:-:S05]  /*1920*/  SHF.R.S32.HI R6, RZ, 0x1f, R10 ;  /* 0x0000001fff067819 */ /* 0x004fca000001140a */
[-C--:B------:R-:W-:Y:S02]  /*1930*/  IMAD R8, R6, R23.reuse, RZ ;  /* 0x0000001706087224 */ /* 0x080fe400078e02ff */
[----:B------:R-:W-:-:S04]  /*1940*/  IMAD.WIDE.U32 R6, R10, R23, R2 ;  /* 0x000000170a067225 */ /* 0x000fc800078e0002 */
[----:B------:R-:W-:Y:S01]  /*1950*/  IMAD R9, R10, R121, R8 ;  /* 0x000000790a097224 */ /* 0x000fe200078e0208 */
[----:B------:R-:W-:-:S04]  /*1960*/  LEA R8, P0, R6, UR14, 0x1 ;  /* 0x0000000e06087c11 */ /* 0x000fc8000f8008ff */
[----:B------:R-:W-:-:S04]  /*1970*/  IADD3 R7, R7, R9, RZ ;  /* 0x0000000907077210 */ /* 0x000fc80007ffe0ff */
        /* <DEDUP_REMOVED lines=30> */
[----:B--2---:R-:W-:-:S04]  /*1b60*/  IMAD.U32 R138, R160, 0x10000, RZ ;  /* 0x00010000a08a7824 */ /* 0x004fc800078e00ff */
[----:B------:R-:W-:Y:S01]  /*1b70*/  FMUL.FTZ R138, R39, R138 ;  /* 0x0000008a278a7220 */ /* 0x000fe20000410000 */
[----:B---3--:R-:W-:-:S04]  /*1b80*/  IMAD.U32 R158, R159, 0x10000, RZ ;  /* 0x000100009f9e7824 */ /* 0x008fc800078e00ff */
[----:B------:R-:W-:Y:S02]  /*1b90*/  FFMA.FTZ R158, R35, R158, R138 ;  /* 0x0000009e239e7223 */ /* 0x000fe4000001008a */
[----:B------:R-:W2:Y:S01]  /*1ba0*/  LDG.E.CONSTANT R138, desc[UR10][R8.64+0x808] ;  /* 0x0008080a088a7981 */ /* 0x000ea2000c1e9900 */
[----:B------:R-:W-:Y:S02]  /*1bb0*/  PRMT R160, R160, 0x7632, R160 ;  /* 0x00007632a0a07816 */ /* 0x000fe400000000a0 */
[----:B------:R-:W-:-:S03]  /*1bc0*/  PRMT R159, R159, 0x7632, R159 ;  /* 0x000076329f9f7816 */ /* 0x000fc6000000009f */
[----:B------:R-:W-:Y:S02]  /*1bd0*/  IMAD.U32 R162, R160, 0x10000, RZ ;  /* 0x00010000a0a27824 */ /* 0x000fe400078e00ff */
[----:B------:R-:W-:Y:S01]  /*1be0*/  IMAD.U32 R160, R159, 0x10000, RZ ;  /* 0x000100009fa07824 */ /* 0x000fe200078e00ff */
[----:B----4-:R-:W-:Y:S01]  /*1bf0*/  PRMT R159, R157, 0x7632, R159 ;  /* 0x000076329d9f7816 */ /* 0x010fe2000000009f */
[----:B------:R-:W-:Y:S01]  /*1c00*/  FMUL.FTZ R162, R57, R162 ;  /* 0x000000a239a27220 */ /* 0x000fe20000410000 */
[----:B------:R-:W-:-:S03]  /*1c10*/  SHF.L.U32 R157, R157, 0x10, RZ ;  /* 0x000000109d9d7819 */ /* 0x000fc600000006ff */
[----:B------:R-:W-:Y:S01]  /*1c20*/  FFMA.FTZ R160, R53, R160, R162 ;  /* 0x000000a035a07223 */ /* 0x000fe200000100a2 */
[----:B------:R-:W-:Y:S02]  /*1c30*/  IMAD.U32 R159, R159, 0x10000, RZ ;  /* 0x000100009f9f7824 */ /* 0x000fe400078e00ff */
[----:B------:R-:W-:Y:S01]  /*1c40*/  FFMA.FTZ R158, R43, R157, R158 ;  /* 0x0000009d2b9e7223 */ /* 0x000fe2000001009e */
[C---:B------:R-:W-:Y:S01]  /*1c50*/  PRMT R157, R156.reuse, 0x7632, R157 ;  /* 0x000076329c9d7816 */ /* 0x040fe2000000009d */
[----:B------:R-:W-:Y:S02]  /*1c60*/  IMAD.U32 R156, R156, 0x10000, RZ ;  /* 0x000100009c9c7824 */ /* 0x000fe400078e00ff */
[----:B------:R-:W-:Y:S02]  /*1c70*/  FFMA.FTZ R160, R61, R159, R160 ;  /* 0x0000009f3da07223 */ /* 0x000fe400000100a0 */
[----:B------:R-:W-:Y:S01]  /*1c80*/  FFMA.FTZ R158, R47, R156, R158 ;  /* 0x0000009c2f9e7223 */ /* 0x000fe2000001009e */
[----:B------:R-:W-:Y:S01]  /*1c90*/  IMAD.U32 R157, R157, 0x10000, RZ ;  /* 0x000100009d9d7824 */ /* 0x000fe200078e00ff */
[C---:B------:R-:W-:Y:S01]  /*1ca0*/  PRMT R156, R155.reuse, 0x7632, R156 ;  /* 0x000076329b9c7816 */ /* 0x040fe2000000009c */
[----:B------:R-:W-:-:S02]  /*1cb0*/  IMAD.U32 R155, R155, 0x10000, RZ ;  /* 0x000100009b9b7824 */ /* 0x000fc400078e00ff */
[----:B------:R-:W-:Y:S01]  /*1cc0*/  FFMA.FTZ R160, R65, R157, R160 ;  /* 0x0000009d41a07223 */ /* 0x000fe200000100a0 */
[----:B------:R-:W-:Y:S01]  /*1cd0*/  SHF.L.U32 R156, R156, 0x10, RZ ;  /* 0x000000109c9c7819 */ /* 0x000fe200000006ff */
[----:B------:R-:W-:Y:S01]  /*1ce0*/  FFMA.FTZ R157, R51, R155, R158 ;  /* 0x0000009b339d7223 */ /* 0x000fe2000001009e */
[C---:B------:R-:W-:Y:S01]  /*1cf0*/  PRMT R155, R154.reuse, 0x7632, R155 ;  /* 0x000076329a9b7816 */ /* 0x040fe2000000009b */
[----:B------:R-:W-:Y:S02]  /*1d00*/  IMAD.U32 R154, R154, 0x10000, RZ ;  /* 0x000100009a9a7824 */ /* 0x000fe400078e00ff */
[----:B------:R-:W-:Y:S02]  /*1d10*/  FFMA.FTZ R156, R73, R156, R160 ;  /* 0x0000009c499c7223 */ /* 0x000fe400000100a0 */
[----:B------:R-:W-:Y:S01]  /*1d20*/  FFMA.FTZ R157, R70, R154, R157 ;  /* 0x0000009a469d7223 */ /* 0x000fe2000001009d */
[C---:B------:R-:W-:Y:S01]  /*1d30*/  PRMT R154, R153.reuse, 0x7632, R154 ;  /* 0x00007632999a7816 */ /* 0x040fe2000000009a */
[----:B------:R-:W-:-:S02]  /*1d40*/  IMAD.U32 R153, R153, 0x10000, RZ ;  /* 0x0001000099997824 */ /* 0x000fc400078e00ff */
[----:B------:R-:W-:Y:S02]  /*1d50*/  IMAD.U32 R155, R155, 0x10000, RZ ;  /* 0x000100009b9b7824 */ /* 0x000fe400078e00ff */
[----:B------:R-:W-:Y:S01]  /*1d60*/  FFMA.FTZ R157, R78, R153, R157 ;  /* 0x000000994e9d7223 */ /* 0x000fe2000001009d */
[C---:B------:R-:W-:Y:S01]  /*1d70*/  PRMT R153, R152.reuse, 0x7632, R153 ;  /* 0x0000763298997816 */ /* 0x040fe20000000099 */
[----:B------:R-:W-:Y:S01]  /*1d80*/  FFMA.FTZ R156, R81, R155, R156 ;  /* 0x0000009b519c7223 */ /* 0x000fe2000001009c */
[----:B------:R-:W-:Y:S01]  /*1d90*/  SHF.L.U32 R152, R152, 0x10, RZ ;  /* 0x0000001098987819 */ /* 0x000fe200000006ff */
[----:B------:R-:W-:Y:S02]  /*1da0*/  IMAD.U32 R154, R154, 0x10000, RZ ;  /* 0x000100009a9a7824 */ /* 0x000fe400078e00ff */
[----:B------:R-:W-:Y:S02]  /*1db0*/  IMAD.U32 R153, R153, 0x10000, RZ ;  /* 0x0001000099997824 */ /* 0x000fe400078e00ff */
[----:B------:R-:W-:Y:S01]  /*1dc0*/  FFMA.FTZ R157, R86, R152, R157 ;  /* 0x00000098569d7223 */ /* 0x000fe2000001009d */
[C---:B------:R-:W-:Y:S01]  /*1dd0*/  PRMT R152, R151.reuse, 0x7632, R152 ;  /* 0x0000763297987816 */ /* 0x040fe20000000098 */
[----:B------:R-:W-:-:S02]  /*1de0*/  IMAD.U32 R151, R151, 0x10000, RZ ;  /* 0x0001000097977824 */ /* 0x000fc400078e00ff */
[----:B------:R-:W-:Y:S02]  /*1df0*/  FFMA.FTZ R154, R89, R154, R156 ;  /* 0x0000009a599a7223 */ /* 0x000fe4000001009c */
[----:B------:R-:W-:Y:S01]  /*1e00*/  FFMA.FTZ R157, R4, R151, R157 ;  /* 0x00000097049d7223 */ /* 0x000fe2000001009d */
[C---:B------:R-:W-:Y:S01]  /*1e10*/  PRMT R151, R150.reuse, 0x7632, R151 ;  /* 0x0000763296977816 */ /* 0x040fe20000000097 */
[----:B------:R-:W-:Y:S02]  /*1e20*/  IMAD.U32 R150, R150, 0x10000, RZ ;  /* 0x0001000096967824 */ /* 0x000fe400078e00ff */
[----:B------:R-:W-:Y:S01]  /*1e30*/  FFMA.FTZ R154, R95, R153, R154 ;  /* 0x000000995f9a7223 */ /* 0x000fe2000001009a */
[----:B------:R-:W-:Y:S01]  /*1e40*/  IMAD.U32 R152, R152, 0x10000, RZ ;  /* 0x0001000098987824 */ /* 0x000fe200078e00ff */
[----:B------:R-:W-:Y:S01]  /*1e50*/  SHF.L.U32 R151, R151, 0x10, RZ ;  /* 0x0000001097977819 */ /* 0x000fe200000006ff */
        /* <DEDUP_REMOVED lines=8> */
[----:B------:R-:W-:Y:S02]  /*1ee0*/  IMAD.U32 R150, R150, 0x10000, RZ ;  /* 0x0001000096967824 */ /* 0x000fe400078e00ff */
[----:B------:R-:W-:Y:S01]  /*1ef0*/  FFMA.FTZ R157, R24, R147, R157 ;  /* 0x00000093189d7223 */ /* 0x000fe2000001009d */
[----:B------:R-:W-:Y:S01]  /*1f00*/  PRMT R147, R148, 0x7632, R147 ;  /* 0x0000763294937816 */ /* 0x000fe20000000093 */
[----:B------:R-:W-:Y:S01]  /*1f10*/  FFMA.FTZ R151, R108, R150, R151 ;  /* 0x000000966c977223 */ /* 0x000fe20000010097 */
[----:B------:R-:W-:Y:S01]  /*1f20*/  IMAD.U32 R149, R149, 0x10000, RZ ;  /* 0x0001000095957824 */ /* 0x000fe200078e00ff */
[----:B------:R-:W-:-:S02]  /*1f30*/  SHF.L.U32 R148, R148, 0x10, RZ ;  /* 0x0000001094947819 */ /* 0x000fc400000006ff */
[----:B------:R-:W-:Y:S01]  /*1f40*/  IMAD.U32 R150, R147, 0x10000, RZ ;  /* 0x0001000093967824 */ /* 0x000fe200078e00ff */
[C---:B------:R-:W-:Y:S01]  /*1f50*/  PRMT R147, R135.reuse, 0x7632, R147 ;  /* 0x0000763287937816 */ /* 0x040fe20000000093 */
[----:B------:R-:W-:Y:S01]  /*1f60*/  FFMA.FTZ R149, R112, R149, R151 ;  /* 0x0000009570957223 */ /* 0x000fe20000010097 */
[----:B------:R-:W-:Y:S01]  /*1f70*/  FFMA.FTZ R148, R16, R148, R157 ;  /* 0x0000009410947223 */ /* 0x000fe2000001009d */
[----:B------:R-:W-:Y:S02]  /*1f80*/  IMAD.U32 R135, R135, 0x10000, RZ ;  /* 0x0001000087877824 */ /* 0x000fe400078e00ff */
[----:B------:R-:W-:Y:S01]  /*1f90*/  FFMA.FTZ R149, R118, R150, R149 ;  /* 0x0000009676957223 */ /* 0x000fe20000010095 */
[----:B------:R-:W-:Y:S02]  /*1fa0*/  IMAD.U32 R147, R147, 0x10000, RZ ;  /* 0x0001000093937824 */ /* 0x000fe400078e00ff */
[--C-:B------:R-:W-:Y:S01]  /*1fb0*/  FFMA.FTZ R150, R115, R135, R148.reuse ;  /* 0x0000008773967223 */ /* 0x100fe20000010094 */
[C---:B------:R-:W-:Y:S01]  /*1fc0*/  PRMT R148, R11.reuse, 0x7632, R148 ;  /* 0x000076320b947816 */ /* 0x040fe20000000094 */
[----:B------:R-:W-:-:S02]  /*1fd0*/  IMAD.U32 R151, R11, 0x10000, RZ ;  /* 0x000100000b977824 */ /* 0x000fc400078e00ff */
[----:B------:R-:W-:Y:S01]  /*1fe0*/  FFMA.FTZ R147, R128, R147, R149 ;  /* 0x0000009380937223 */ /* 0x000fe20000010095 */
[----:B------:R-:W3:Y:S01]  /*1ff0*/  LDG.E.CONSTANT R135, desc[UR10][R8.64+0xa08] ;  /* 0x000a080a08877981 */ /* 0x000ee2000c1e9900 */
[----:B------:R-:W-:Y:S01]  /*2000*/  SHF.L.U32 R153, R148, 0x10, RZ ;  /* 0x0000001094997819 */ /* 0x000fe200000006ff */
[----:B------:R-:W-:Y:S02]  /*2010*/  IMAD.U32 R149, R10, 0x10000, RZ ;  /* 0x000100000a957824 */ /* 0x000fe400078e00ff */
[--C-:B------:R-:W-:Y:S01]  /*2020*/  FADD.FTZ R11, R150, R147.reuse ;  /* 0x00000093960b7221 */ /* 0x100fe20000010000 */
[----:B------:R-:W-:Y:S01]  /*2030*/  PRMT R147, R10, 0x7632, R147 ;  /* 0x000076320a937816 */ /* 0x000fe20000000093 */
[----:B------:R-:W-:Y:S01]  /*2040*/  FMUL.FTZ R151, R40, R151 ;  /* 0x0000009728977220 */ /* 0x000fe20000410000 */
[----:B------:R-:W-:Y:S01]  /*2050*/  FMUL.FTZ R153, R58, R153 ;  /* 0x000000993a997220 */ /* 0x000fe20000410000 */
[----:B------:R-:W-:Y:S01]  /*2060*/  IMAD.U32 R148, R137, 0x10000, RZ ;  /* 0x0001000089947824 */ /* 0x000fe200078e00ff */
[----:B------:R-:W4:Y:S01]  /*2070*/  LDG.E.CONSTANT R10, desc[UR10][R8.64+0x1604] ;  /* 0x0016040a080a7981 */ /* 0x000f22000c1e9900 */
[----:B------:R-:W-:-:S02]  /*2080*/  IMAD.U32 R147, R147, 0x10000, RZ ;  /* 0x0001000093937824 */ /* 0x000fc400078e00ff */
[----:B------:R-:W-:Y:S02]  /*2090*/  FFMA.FTZ R149, R36, R149, R151 ;  /* 0x0000009524957223 */ /* 0x000fe40000010097 */
[----:B------:R-:W-:Y:S01]  /*20a0*/  FFMA.FTZ R153, R54, R147, R153 ;  /* 0x0000009336997223 */ /* 0x000fe20000010099 */
[----:B------:R-:W-:Y:S01]  /*20b0*/  PRMT R147, R137, 0x7632, R147 ;  /* 0x0000763289937816 */ /* 0x000fe20000000093 */
[----:B------:R-:W-:Y:S01]  /*20c0*/  FFMA.FTZ R149, R44, R148, R149 ;  /* 0x000000942c957223 */ /* 0x000fe20000010095 */
[----:B------:R-:W4:Y:S03]  /*20d0*/  LDG.E.CONSTANT R137, desc[UR10][R8.64+0xc08] ;  /* 0x000c080a08897981 */ /* 0x000f26000c1e9900 */
[----:B------:R-:W-:-:S04]  /*20e0*/  IMAD.U32 R147, R147, 0x10000, RZ ;  /* 0x0001000093937824 */ /* 0x000fc800078e00ff */
[----:B------:R-:W-:Y:S01]  /*20f0*/  FFMA.FTZ R148, R62, R147, R153 ;  /* 0x000000933e947223 */ /* 0x000fe20000010099 */
[C---:B------:R-:W-:Y:S02]  /*2100*/  PRMT R147, R7.reuse, 0x7632, R147 ;  /* 0x0000763207937816 */ /* 0x040fe40000000093 */
[----:B------:R-:W-:Y:S02]  /*2110*/  SHF.L.U32 R150, R7, 0x10, RZ ;  /* 0x0000001007967819 */ /* 0x000fe400000006ff */
[----:B------:R-:W4:Y:S01]  /*2120*/  LDG.E.CONSTANT R7, desc[UR10][R8.64+0x1804] ;  /* 0x0018040a08077981 */ /* 0x000f22000c1e9900 */
[----:B------:R-:W-:Y:S02]  /*2130*/  IMAD.U32 R147, R147, 0x10000, RZ ;  /* 0x0001000093937824 */ /* 0x000fe400078e00ff */
[----:B------:R-:W-:Y:S01]  /*2140*/  FFMA.FTZ R149, R48, R150, R149 ;  /* 0x0000009630957223 */ /* 0x000fe20000010095 */
[C---:B------:R-:W-:Y:S02]  /*2150*/  IMAD.U32 R150, R136.reuse, 0x10000, RZ ;  /* 0x0001000088967824 */ /* 0x040fe400078e00ff */
[----:B------:R-:W-:Y:S01]  /*2160*/  FFMA.FTZ R148, R67, R147, R148 ;  /* 0x0000009343947223 */ /* 0x000fe20000010094 */
[----:B------:R-:W-:-:S02]  /*2170*/  PRMT R147, R136, 0x7632, R147 ;  /* 0x0000763288937816 */ /* 0x000fc40000000093 */
[----:B------:R-:W4:Y:S01]  /*2180*/  LDG.E.CONSTANT R136, desc[UR10][R8.64+0xe08] ;  /* 0x000e080a08887981 */ /* 0x000f22000c1e9900 */
[----:B------:R-:W-:Y:S01]  /*2190*/  FFMA.FTZ R149, R52, R150, R149 ;  /* 0x0000009634957223 */ /* 0x000fe20000010095 */
[C---:B------:R-:W-:Y:S01]  /*21a0*/  IMAD.U32 R150, R6.reuse, 0x10000, RZ ;  /* 0x0001000006967824 */ /* 0x040fe200078e00ff */
[----:B------:R-:W-:Y:S01]  /*21b0*/  PRMT R6, R6, 0x7632, R6 ;  /* 0x0000763206067816 */ /* 0x000fe20000000006 */
[----:B------:R-:W-:-:S04]  /*21c0*/  IMAD.U32 R147, R147, 0x10000, RZ ;  /* 0x0001000093937824 */ /* 0x000fc800078e00ff */
[----:B------:R-:W-:Y:S01]  /*21d0*/  FFMA.FTZ R148, R75, R147, R148 ;  /* 0x000000934b947223 */ /* 0x000fe20000010094 */
[----:B------:R-:W-:Y:S02]  /*21e0*/  SHF.L.U32 R147, R6, 0x10, RZ ;  /* 0x0000001006937819 */ /* 0x000fe400000006ff */
[----:B------:R-:W4:Y:S01]  /*21f0*/  LDG.E.CONSTANT R6, desc[UR10][R8.64+0x1a04] ;  /* 0x001a040a08067981 */ /* 0x000f22000c1e9900 */
[----:B------:R-:W-:Y:S01]  /*2200*/  FFMA.FTZ R149, R72, R150, R149 ;  /* 0x0000009648957223 */ /* 0x000fe20000010095 */
[C---:B------:R-:W-:Y:S02]  /*2210*/  IMAD.U32 R150, R134.reuse, 0x10000, RZ ;  /* 0x0001000086967824 */ /* 0x040fe400078e00ff */
[----:B------:R-:W-:Y:S01]  /*2220*/  FFMA.FTZ R148, R83, R147, R148 ;  /* 0x0000009353947223 */ /* 0x000fe20000010094 */
[----:B------:R-:W-:Y:S02]  /*2230*/  PRMT R147, R134, 0x7632, R147 ;  /* 0x0000763286937816 */ /* 0x000fe40000000093 */
[----:B------:R-:W4:Y:S01]  /*2240*/  LDG.E.CONSTANT R134, desc[UR10][R8.64+0x1008] ;  /* 0x0010080a08867981 */ /* 0x000f22000c1e9900 */
[----:B------:R-:W-:-:S02]  /*2250*/  FFMA.FTZ R151, R80, R150, R149 ;  /* 0x0000009650977223 */ /* 0x000fc40000010095 */
[----:B------:R-:W-:Y:S01]  /*2260*/  IMAD.U32 R149, R147, 0x10000, RZ ;  /* 0x0001000093957824 */ /* 0x000fe200078e00ff */
[C---:B------:R-:W-:Y:S01]  /*2270*/  PRMT R147, R139.reuse, 0x7632, R147 ;  /* 0x000076328b937816 */ /* 0x040fe20000000093 */
[----:B------:R-:W-:-:S04]  /*2280*/  IMAD.U32 R139, R139, 0x10000, RZ ;  /* 0x000100008b8b7824 */ /* 0x000fc800078e00ff */
[----:B------:R-:W-:Y:S02]  /*2290*/  FFMA.FTZ R150, R88, R139, R151 ;  /* 0x0000008b58967223 */ /* 0x000fe40000010097 */
[----:B------:R-:W4:Y:S01]  /*22a0*/  LDG.E.CONSTANT R139, desc[UR10][R8.64+0x1208] ;  /* 0x0012080a088b7981 */ /* 0x000f22000c1e9900 */
[----:B------:R-:W-:Y:S01]  /*22b0*/  FFMA.FTZ R148, R91, R149, R148 ;  /* 0x000000955b947223 */ /* 0x000fe20000010094 */
[C---:B------:R-:W-:Y:S01]  /*22c0*/  SHF.L.U32 R149, R146.reuse, 0x10, RZ ;  /* 0x0000001092957819 */ /* 0x040fe200000006ff */
[----:B------:R-:W-:Y:S01]  /*22d0*/  IMAD.U32 R147, R147, 0x10000, RZ ;  /* 0x0001000093937824 */ /* 0x000fe200078e00ff */
[----:B------:R-:W-:-:S03]  /*22e0*/  PRMT R146, R146, 0x7632, R146 ;  /* 0x0000763292927816 */ /* 0x000fc60000000092 */
[----:B------:R-:W-:Y:S01]  /*22f0*/  FFMA.FTZ R150, R5, R149, R150 ;  /* 0x0000009505967223 */ /* 0x000fe20000010096 */
[----:B------:R-:W-:Y:S01]  /*2300*/  FFMA.FTZ R147, R97, R147, R148 ;  /* 0x0000009361937223 */ /* 0x000fe20000010094 */
[----:B------:R-:W4:Y:S01]  /*2310*/  LDG.E.CONSTANT R149, desc[UR10][R8.64+0x1408] ;  /* 0x0014080a08957981 */ /* 0x000f22000c1e9900 */
[----:B------:R-:W-:Y:S02]  /*2320*/  IMAD.U32 R148, R144, 0x10000, RZ ;  /* 0x0001000090947824 */ /* 0x000fe400078e00ff */
[----:B------:R-:W-:Y:S02]  /*2330*/  IMAD.U32 R146, R146, 0x10000, RZ ;  /* 0x0001000092927824 */ /* 0x000fe400078e00ff */
[----:B------:R-:W-:Y:S01]  /*2340*/  FMUL.FTZ R148, R41, R148 ;  /* 0x0000009429947220 */ /* 0x000fe20000410000 */
[----:B------:R-:W-:Y:S02]  /*2350*/  IMAD.U32 R152, R145, 0x10000, RZ ;  /* 0x0001000091987824 */ /* 0x000fe400078e00ff */
[----:B------:R-:W-:-:S02]  /*2360*/  FFMA.FTZ R151, R102, R146, R147 ;  /* 0x0000009266977223 */ /* 0x000fc40000010093 */
[----:B------:R-:W4:Y:S01]  /*2370*/  LDG.E.CONSTANT R147, desc[UR10][R8.64+0x20c] ;  /* 0x00020c0a08937981 */ /* 0x000f22000c1e9900 */
[----:B------:R-:W-:-:S03]  /*2380*/  FFMA.FTZ R152, R37, R152, R148 ;  /* 0x0000009825987223 */ /* 0x000fc60000010094 */
[----:B------:R-:W4:Y:S01]  /*2390*/  LDG.E.CONSTANT R148, desc[UR10][R8.64+0xc] ;  /* 0x00000c0a08947981 */ /* 0x000f22000c1e9900 */
[----:B------:R-:W-:Y:S01]  /*23a0*/  IMAD.U32 R154, R143, 0x10000, RZ ;  /* 0x000100008f9a7824 */ /* 0x000fe200078e00ff */
[----:B------:R-:W-:Y:S02]  /*23b0*/  PRMT R145, R145, 0x7632, R145 ;  /* 0x0000763291917816 */ /* 0x000fe40000000091 */
[----:B------:R-:W-:Y:S01]  /*23c0*/  PRMT R144, R144, 0x7632, R144 ;  /* 0x0000763290907816 */ /* 0x000fe20000000090 */
[----:B------:R-:W-:Y:S01]  /*23d0*/  FFMA.FTZ R154, R13, R154, R150 ;  /* 0x0000009a0d9a7223 */ /* 0x000fe20000010096 */
[----:B------:R-:W-:Y:S01]  /*23e0*/  SHF.L.U32 R150, R145, 0x10, RZ ;  /* 0x0000001091967819 */ /* 0x000fe200000006ff */
[----:B------:R-:W4:Y:S04]  /*23f0*/  LDG.E.CONSTANT R146, desc[UR10][R8.64+0x1608] ;  /* 0x0016080a08927981 */ /* 0x000f28000c1e9900 */
[----:B------:R-:W4:Y:S01]  /*2400*/  LDG.E.CONSTANT R145, desc[UR10][R8.64+0x40c] ;  /* 0x00040c0a08917981 */ /* 0x000f22000c1e9900 */
[----:B------:R-:W-:Y:S01]  /*2410*/  PRMT R143, R143, 0x7632, R143 ;  /* 0x000076328f8f7816 */ /* 0x000fe2000000008f */
[----:B------:R-:W-:Y:S01]  /*2420*/  IMAD.U32 R156, R144, 0x10000, RZ ;  /* 0x00010000909c7824 */ /* 0x000fe200078e00ff */
[----:B------:R-:W-:Y:S01]  /*2430*/  PRMT R153, R142, 0x7632, R153 ;  /* 0x000076328e997816 */ /* 0x000fe20000000099 */
[----:B------:R-:W4:Y:S02]  /*2440*/  LDG.E.CONSTANT R144, desc[UR10][R8.64+0x1808] ;  /* 0x0018080a08907981 */ /* 0x000f24000c1e9900 */
[----:B------:R-:W-:Y:S01]  /*2450*/  FMUL.FTZ R156, R59, R156 ;  /* 0x0000009c3b9c7220 */ /* 0x000fe20000410000 */
[----:B------:R-:W-:-:S02]  /*2460*/  IMAD.U32 R160, R143, 0x10000, RZ ;  /* 0x000100008fa07824 */ /* 0x000fc400078e00ff */
[----:B------:R-:W4:Y:S01]  /*2470*/  LDG.E.CONSTANT R143, desc[UR10][R8.64+0x60c] ;  /* 0x00060c0a088f7981 */ /* 0x000f22000c1e9900 */
[----:B------:R-:W-:-:S03]  /*2480*/  FFMA.FTZ R158, R55, R150, R156 ;  /* 0x00000096379e7223 */ /* 0x000fc6000001009c */
[----:B------:R-:W4:Y:S01]  /*2490*/  LDG.E.CONSTANT R150, desc[UR10][R8.64+0x80c] ;  /* 0x00080c0a08967981 */ /* 0x000f22000c1e9900 */
[----:B------:R-:W-:Y:S02]  /*24a0*/  IMAD.U32 R156, R142, 0x10000, RZ ;  /* 0x000100008e9c7824 */ /* 0x000fe400078e00ff */
[----:B------:R-:W-:Y:S02]  /*24b0*/  FFMA.FTZ R160, R104, R160, R151 ;  /* 0x000000a068a07223 */ /* 0x000fe40000010097 */
[----:B------:R-:W4:Y:S01]  /*24c0*/  LDG.E.CONSTANT R151, desc[UR10][R8.64+0xa0c] ;  /* 0x000a0c0a08977981 */ /* 0x000f22000c1e9900 */
[----:B------:R-:W-:Y:S02]  /*24d0*/  IMAD.U32 R153, R153, 0x10000, RZ ;  /* 0x0001000099997824 */ /* 0x000fe400078e00ff */
[----:B------:R-:W-:Y:S02]  /*24e0*/  FFMA.FTZ R156, R45, R156, R152 ;  /* 0x0000009c2d9c7223 */ /* 0x000fe40000010098 */
[----:B------:R-:W4:Y:S01]  /*24f0*/  LDG.E.CONSTANT R152, desc[UR10][R8.64+0xc0c] ;  /* 0x000c0c0a08987981 */ /* 0x000f22000c1e9900 */
[----:B------:R-:W-:-:S03]  /*2500*/  FFMA.FTZ R158, R63, R153, R158 ;  /* 0x000000993f9e7223 */ /* 0x000fc6000001009e */
[----:B------:R-:W4:Y:S01]  /*2510*/  LDG.E.CONSTANT R142, desc[UR10][R8.64+0x1a08] ;  /* 0x001a080a088e7981 */ /* 0x000f22000c1e9900 */
[C---:B------:R-:W-:Y:S02]  /*2520*/  SHF.L.U32 R153, R140.reuse, 0x10, RZ ;  /* 0x000000108c997819 */ /* 0x040fe400000006ff */
[----:B------:R-:W-:Y:S02]  /*2530*/  PRMT R155, R140, 0x7632, R155 ;  /* 0x000076328c9b7816 */ /* 0x000fe4000000009b */
[----:B------:R-:W4:Y:S01]  /*2540*/  LDG.E.CONSTANT R140, desc[UR10][R8.64+0xe0c] ;  /* 0x000e0c0a088c7981 */ /* 0x000f22000c1e9900 */
[----:B------:R-:W-:Y:S01]  /*2550*/  FFMA.FTZ R154, R21, R153, R154 ;  /* 0x00000099159a7223 */ /* 0x000fe2000001009a */
[C---:B------:R-:W-:Y:S01]  /*2560*/  PRMT R153, R141.reuse, 0x7632, R153 ;  /* 0x000076328d997816 */ /* 0x040fe20000000099 */
[----:B------:R-:W-:Y:S02]  /*2570*/  IMAD.U32 R157, R141, 0x10000, RZ ;  /* 0x000100008d9d7824 */ /* 0x000fe400078e00ff */
[----:B------:R-:W-:Y:S01]  /*2580*/  IMAD.U32 R155, R155, 0x10000, RZ ;  /* 0x000100009b9b7824 */ /* 0x000fe200078e00ff */
[----:B------:R-:W4:Y:S01]  /*2590*/  LDG.E.CONSTANT R141, desc[UR10][R8.64+0x100c] ;  /* 0x00100c0a088d7981 */ /* 0x000f22000c1e9900 */
[----:B------:R-:W-:-:S02]  /*25a0*/  IMAD.U32 R153, R153, 0x10000, RZ ;  /* 0x0001000099997824 */ /* 0x000fc400078e00ff */
[----:B------:R-:W-:Y:S02]  /*25b0*/  FFMA.FTZ R160, R109, R155, R160 ;  /* 0x0000009b6da07223 */ /* 0x000fe400000100a0 */
[----:B------:R-:W4:Y:S01]  /*25c0*/  LDG.E.CONSTANT R155, desc[UR10][R8.64+0x120c] ;  /* 0x00120c0a089b7981 */ /* 0x000f22000c1e9900 */
[----:B------:R-:W-:Y:S01]  /*25d0*/  FFMA.FTZ R159, R49, R157, R156 ;  /* 0x0000009d319f7223 */ /* 0x000fe2000001009c */
[----:B------:R-:W-:Y:S02]  /*25e0*/  FFMA.FTZ R162, R69, R153, R158 ;  /* 0x0000009945a27223 */ /* 0x000fe4000001009e */
[----:B------:R-:W4:Y:S04]  /*25f0*/  LDG.E.CONSTANT R157, desc[UR10][R8.64+0x140c] ;  /* 0x00140c0a089d7981 */ /* 0x000f28000c1e9900 */
[----:B------:R-:W4:Y:S04]  /*2600*/  LDG.E.CONSTANT R156, desc[UR10][R8.64+0x180c] ;  /* 0x00180c0a089c7981 */ /* 0x000f28000c1e9900 */
[----:B------:R-:W4:Y:S01]  /*2610*/  LDG.E.CONSTANT R158, desc[UR10][R8.64+0x1a0c] ;  /* 0x001a0c0a089e7981 */ /* 0x000f22000c1e9900 */
[----:B--2---:R-:W-:-:S04]  /*2620*/  IMAD.U32 R153, R138, 0x10000, RZ ;  /* 0x000100008a997824 */ /* 0x004fc800078e00ff */
[----:B------:R-:W-:Y:S02]  /*2630*/  FFMA.FTZ R159, R66, R153, R159 ;  /* 0x00000099429f7223 */ /* 0x000fe4000001009f */
[----:B------:R0:W2:Y:S01]  /*2640*/  LDG.E.CONSTANT R153, desc[UR10][R8.64+0x160c] ;  /* 0x00160c0a08997981 */ /* 0x0000a2000c1e9900 */
[----:B------:R-:W-:-:S04]  /*2650*/  PRMT R138, R138, 0x7632, R138 ;  /* 0x000076328a8a7816 */ /* 0x000fc8000000008a */
[----:B------:R-:W-:-:S05]  /*2660*/  SHF.L.U32 R138, R138, 0x10, RZ ;  /* 0x000000108a8a7819 */ /* 0x000fca00000006ff */
[----:B------:R-:W-:Y:S01]  /*2670*/  FFMA.FTZ R162, R77, R138, R162 ;  /* 0x0000008a4da27223 */ /* 0x000fe200000100a2 */
[C---:B---3--:R-:W-:Y:S01]  /*2680*/  PRMT R138, R135.reuse, 0x7632, R138 ;  /* 0x00007632878a7816 */ /* 0x048fe2000000008a */
[----:B------:R-:W-:-:S04]  /*2690*/  IMAD.U32 R135, R135, 0x10000, RZ ;  /* 0x0001000087877824 */ /* 0x000fc800078e00ff */
[----:B------:R-:W-:Y:S02]  /*26a0*/  IMAD.U32 R138, R138, 0x10000, RZ ;  /* 0x000100008a8a7824 */ /* 0x000fe400078e00ff */
[----:B------:R-:W-:Y:S01]  /*26b0*/  FFMA.FTZ R159, R74, R135, R159 ;  /* 0x000000874a9f7223 */ /* 0x000fe2000001009f */
[----:B----4-:R-:W-:Y:S02]  /*26c0*/  IMAD.U32 R135, R10, 0x10000, RZ ;  /* 0x000100000a877824 */ /* 0x010fe400078e00ff */
[----:B------:R-:W-:Y:S01]  /*26d0*/  FFMA.FTZ R138, R85, R138, R162 ;  /* 0x0000008a558a7223 */ /* 0x000fe200000100a2 */
[----:B0-----:R-:W-:-:S05]  /*26e0*/  PRMT R8, R137, 0x7632, R8 ;  /* 0x0000763289087816 */ /* 0x001fca0000000008 */
[----:B------:R-:W-:Y:S02]  /*26f0*/  IMAD.U32 R8, R8, 0x10000, RZ ;  /* 0x0001000008087824 */ /* 0x000fe400078e00ff */
[----:B------:R-:W-:Y:S02]  /*2700*/  FFMA.FTZ R154, R25, R135, R154 ;  /* 0x00000087199a7223 */ /* 0x000fe4000001009a */
[----:B------:R-:W-:Y:S01]  /*2710*/  FFMA.FTZ R138, R93, R8, R138 ;  /* 0x000000085d8a7223 */ /* 0x000fe2000001008a */
[----:B------:R-:W-:-:S04]  /*2720*/  IMAD.U32 R8, R7, 0x10000, RZ ;  /* 0x0001000007087824 */ /* 0x000fc800078e00ff */
[----:B------:R-:W-:Y:S01]  /*2730*/  FFMA.FTZ R154, R17, R8, R154 ;  /* 0x00000008119a7223 */ /* 0x000fe2000001009a */
[----:B------:R-:W-:Y:S02]  /*2740*/  PRMT R8, R7, 0x7632, R8 ;  /* 0x0000763207087816 */ /* 0x000fe40000000008 */
[----:B------:R-:W-:-:S04]  /*2750*/  PRMT R7, R136, 0x7632, R7 ;  /* 0x0000763288077816 */ /* 0x000fc80000000007 */
[----:B------:R-:W-:Y:S02]  /*2760*/  SHF.L.U32 R7, R7, 0x10, RZ ;  /* 0x0000001007077819 */ /* 0x000fe400000006ff */
[----:B------:R-:W-:-:S03]  /*2770*/  PRMT R10, R10, 0x7632, R10 ;  /* 0x000076320a0a7816 */ /* 0x000fc6000000000a */
[----:B------:R-:W-:Y:S01]  /*2780*/  FFMA.FTZ R138, R99, R7, R138 ;  /* 0x00000007638a7223 */ /* 0x000fe2000001008a */
[----:B------:R-:W-:Y:S02]  /*2790*/  IMAD.U32 R7, R6, 0x10000, RZ ;  /* 0x0001000006077824 */ /* 0x000fe400078e00ff */
[----:B------:R-:W-:Y:S02]  /*27a0*/  IMAD.U32 R9, R10, 0x10000, RZ ;  /* 0x000100000a097824 */ /* 0x000fe400078e00ff */
[----:B------:R-:W-:Y:S01]  /*27b0*/  FFMA.FTZ R154, R117, R7, R154 ;  /* 0x00000007759a7223 */ /* 0x000fe2000001009a */
[----:B------:R-:W-:Y:S01]  /*27c0*/  PRMT R7, R6, 0x7632, R7 ;  /* 0x0000763206077816 */ /* 0x000fe20000000007 */
[----:B------:R-:W-:Y:S01]  /*27d0*/  FFMA.FTZ R9, R113, R9, R160 ;  /* 0x0000000971097223 */ /* 0x000fe200000100a0 */
[----:B------:R-:W-:Y:S01]  /*27e0*/  IMAD.U32 R8, R8, 0x10000, RZ ;  /* 0x0001000008087824 */ /* 0x000fe200078e00ff */
[----:B------:R-:W-:Y:S02]  /*27f0*/  PRMT R6, R134, 0x7632, R6 ;  /* 0x0000763286067816 */ /* 0x000fe40000000006 */
[----:B------:R-:W-:-:S02]  /*2800*/  IMAD.U32 R7, R7, 0x10000, RZ ;  /* 0x0001000007077824 */ /* 0x000fc400078e00ff */
[----:B------:R-:W-:Y:S01]  /*2810*/  FFMA.FTZ R8, R120, R8, R9 ;  /* 0x0000000878087223 */ /* 0x000fe20000010009 */
[----:B------:R-:W-:-:S03]  /*2820*/  IMAD.U32 R6, R6, 0x10000, RZ ;  /* 0x0001000006067824 */ /* 0x000fc600078e00ff */
[----:B------:R-:W-:Y:S01]  /*2830*/  FFMA.FTZ R8, R131, R7, R8 ;  /* 0x0000000783087223 */ /* 0x000fe20000010008 */
[----:B------:R-:W-:Y:S01]  /*2840*/  FFMA.FTZ R7, R103, R6, R138 ;  /* 0x0000000667077223 */ /* 0x000fe2000001008a */
[----:B------:R-:W-:-:S05]  /*2850*/  PRMT R6, R139, 0x7632, R6 ;  /* 0x000076328b067816 */ /* 0x000fca0000000006 */
[----:B------:R-:W-:Y:S02]  /*2860*/  IMAD.U32 R6, R6, 0x10000, RZ ;  /* 0x0001000006067824 */ /* 0x000fe400078e00ff */
[----:B------:R-:W-:Y:S02]  /*2870*/  FADD.FTZ R11, R154, R11 ;  /* 0x0000000b9a0b7221 */ /* 0x000fe40000010000 */
[----:B------:R-:W-:Y:S01]  /*2880*/  FFMA.FTZ R7, R106, R6, R7 ;  /* 0x000000066a077223 */ /* 0x000fe20000010007 */
[----:B------:R-:W-:-:S05]  /*2890*/  PRMT R6, R149, 0x7632, R6 ;  /* 0x0000763295067816 */ /* 0x000fca0000000006 */
[----:B------:R-:W-:Y:S02]  /*28a0*/  IMAD.U32 R9, R6, 0x10000, RZ ;  /* 0x0001000006097824 */ /* 0x000fe400078e00ff */
[----:B------:R-:W-:Y:S01]  /*28b0*/  FADD.FTZ R6, R8, R11 ;  /* 0x0000000b08067221 */ /* 0x000fe20000010000 */
[----:B------:R-:W-:Y:S01]  /*28c0*/  PRMT R8, R147, 0x7632, R8 ;  /* 0x0000763293087816 */ /* 0x000fe20000000008 */
[--C-:B------:R-:W-:Y:S01]  /*28d0*/  FFMA.FTZ R135, R110, R9, R7.reuse ;  /* 0x000000096e877223 */ /* 0x100fe20000010007 */
[----:B------:R-:W-:Y:S02]  /*28e0*/  PRMT R7, R148, 0x7632, R7 ;  /* 0x0000763294077816 */ /* 0x000fe40000000007 */
[----:B------:R-:W-:Y:S02]  /*28f0*/  SHF.L.U32 R11, R8, 0x10, RZ ;  /* 0x00000010080b7819 */ /* 0x000fe400000006ff */
[----:B------:R-:W-:Y:S01]  /*2900*/  SHF.L.U32 R137, R137, 0x10, RZ ;  /* 0x0000001089897819 */ /* 0x000fe200000006ff */
[----:B------:R-:W-:-:S02]  /*2910*/  IMAD.U32 R7, R7, 0x10000, RZ ;  /* 0x0001000007077824 */ /* 0x000fc400078e00ff */
[----:B------:R-:W-:Y:S01]  /*2920*/  FMUL.FTZ R11, R60, R11 ;  /* 0x0000000b3c0b7220 */ /* 0x000fe20000410000 */
[----:B------:R-:W-:Y:S02]  /*2930*/  IMAD.U32 R136, R136, 0x10000, RZ ;  /* 0x0001000088887824 */ /* 0x000fe400078e00ff */
[----:B------:R-:W-:Y:S01]  /*2940*/  FFMA.FTZ R137, R82, R137, R159 ;  /* 0x0000008952897223 */ /* 0x000fe2000001009f */
[----:B------:R-:W-:Y:S01]  /*2950*/  FFMA.FTZ R11, R56, R7, R11 ;  /* 0x00000007380b7223 */ /* 0x000fe2000001000b */
[----:B------:R-:W-:Y:S02]  /*2960*/  PRMT R7, R145, 0x7632, R7 ;  /* 0x0000763291077816 */ /* 0x000fe40000000007 */
[----:B------:R-:W-:Y:S01]  /*2970*/  FFMA.FTZ R137, R90, R136, R137 ;  /* 0x000000885a897223 */ /* 0x000fe20000010089 */
[----:B------:R-:W-:Y:S02]  /*2980*/  IMAD.U32 R134, R134, 0x10000, RZ ;  /* 0x0001000086867824 */ /* 0x000fe400078e00ff */
[----:B------:R-:W-:Y:S01]  /*2990*/  IMAD.U32 R147, R147, 0x10000, RZ ;  /* 0x0001000093937824 */ /* 0x000fe200078e00ff */
[----:B------:R-:W-:Y:S01]  /*29a0*/  SHF.L.U32 R139, R139, 0x10, RZ ;  /* 0x000000108b8b7819 */ /* 0x000fe200000006ff */
[----:B------:R-:W-:Y:S01]  /*29b0*/  FFMA.FTZ R137, R96, R134, R137 ;  /* 0x0000008660897223 */ /* 0x000fe20000010089 */
[----:B------:R-:W-:-:S02]  /*29c0*/  IMAD.U32 R9, R148, 0x10000, RZ ;  /* 0x0001000094097824 */ /* 0x000fc400078e00ff */
[----:B------:R-:W-:Y:S01]  /*29d0*/  FMUL.FTZ R147, R42, R147 ;  /* 0x000000932a937220 */ /* 0x000fe20000410000 */
[----:B------:R-:W-:Y:S02]  /*29e0*/  IMAD.U32 R7, R7, 0x10000, RZ ;  /* 0x0001000007077824 */ /* 0x000fe400078e00ff */
[----:B------:R-:W-:Y:S01]  /*29f0*/  FFMA.FTZ R137, R14, R139, R137 ;  /* 0x0000008b0e897223 */ /* 0x000fe20000010089 */
[----:B------:R-:W-:Y:S02]  /*2a00*/  IMAD.U32 R149, R149, 0x10000, RZ ;  /* 0x0001000095957824 */ /* 0x000fe400078e00ff */
[----:B------:R-:W-:Y:S01]  /*2a10*/  FFMA.FTZ R9, R38, R9, R147 ;  /* 0x0000000926097223 */ /* 0x000fe20000010093 */
[----:B------:R-:W-:Y:S02]  /*2a20*/  IMAD.U32 R145, R145, 0x10000, RZ ;  /* 0x0001000091917824 */ /* 0x000fe400078e00ff */
[----:B------:R-:W-:Y:S01]  /*2a30*/  FFMA.FTZ R10, R64, R7, R11 ;  /* 0x00000007400a7223 */ /* 0x000fe2000001000b */
[----:B------:R-:W-:Y:S01]  /*2a40*/  PRMT R7, R143, 0x7632, R7 ;  /* 0x000076328f077816 */ /* 0x000fe20000000007 */
[----:B------:R-:W-:Y:S01]  /*2a50*/  FFMA.FTZ R137, R22, R149, R137 ;  /* 0x0000009516897223 */ /* 0x000fe20000010089 */
[----:B------:R-:W-:-:S02]  /*2a60*/  IMAD.U32 R8, R146, 0x10000, RZ ;  /* 0x0001000092087824 */ /* 0x000fc400078e00ff */
[--C-:B------:R-:W-:Y:S01]  /*2a70*/  FFMA.FTZ R145, R46, R145, R9.reuse ;  /* 0x000000912e917223 */ /* 0x100fe20000010009 */
[----:B------:R-:W-:Y:S01]  /*2a80*/  PRMT R9, R150, 0x7632, R9 ;  /* 0x0000763296097816 */ /* 0x000fe20000000009 */
[----:B------:R-:W-:Y:S01]  /*2a90*/  IMAD.U32 R7, R7, 0x10000, RZ ;  /* 0x0001000007077824 */ /* 0x000fe200078e00ff */
[----:B------:R-:W-:Y:S01]  /*2aa0*/  PRMT R146, R146, 0x7632, R146 ;  /* 0x0000763292927816 */ /* 0x000fe20000000092 */
[----:B------:R-:W-:Y:S01]  /*2ab0*/  FFMA.FTZ R137, R26, R8, R137 ;  /* 0x000000081a897223 */ /* 0x000fe20000010089 */
[C---:B------:R-:W-:Y:S01]  /*2ac0*/  SHF.L.U32 R8, R144.reuse, 0x10, RZ ;  /* 0x0000001090087819 */ /* 0x040fe200000006ff */
[----:B------:R-:W-:Y:S01]  /*2ad0*/  IMAD.U32 R11, R9, 0x10000, RZ ;  /* 0x00010000090b7824 */ /* 0x000fe200078e00ff */
[----:B------:R-:W-:Y:S01]  /*2ae0*/  PRMT R144, R144, 0x7632, R144 ;  /* 0x0000763290907816 */ /* 0x000fe20000000090 */
[----:B------:R-:W-:Y:S01]  /*2af0*/  FFMA.FTZ R10, R71, R7, R10 ;  /* 0x00000007470a7223 */ /* 0x000fe2000001000a */
[----:B------:R-:W-:Y:S01]  /*2b00*/  IMAD.U32 R146, R146, 0x10000, RZ ;  /* 0x0001000092927824 */ /* 0x000fe200078e00ff */
[----:B------:R-:W-:-:S02]  /*2b10*/  PRMT R9, R151, 0x7632, R9 ;  /* 0x0000763297097816 */ /* 0x000fc40000000009 */
[----:B------:R-:W-:Y:S01]  /*2b20*/  SHF.L.U32 R144, R144, 0x10, RZ ;  /* 0x0000001090907819 */ /* 0x000fe200000006ff */
[--C-:B------:R-:W-:Y:S01]  /*2b30*/  FFMA.FTZ R134, R79, R11, R10.reuse ;  /* 0x0000000b4f867223 */ /* 0x100fe2000001000a */
[----:B------:R-:W-:Y:S01]  /*2b40*/  FFMA.FTZ R135, R114, R146, R135 ;  /* 0x0000009272877223 */ /* 0x000fe20000010087 */
[----:B------:R-:W-:Y:S01]  /*2b50*/  PRMT R10, R152, 0x7632, R10 ;  /* 0x00007632980a7816 */ /* 0x000fe2000000000a */
[----:B------:R-:W-:Y:S01]  /*2b60*/  FFMA.FTZ R8, R18, R8, R137 ;  /* 0x0000000812087223 */ /* 0x000fe20000010089 */
[----:B------:R-:W-:Y:S01]  /*2b70*/  SHF.L.U32 R11, R142, 0x10, RZ ;  /* 0x000000108e0b7819 */ /* 0x000fe200000006ff */
[----:B------:R-:W-:Y:S02]  /*2b80*/  IMAD.U32 R143, R143, 0x10000, RZ ;  /* 0x000100008f8f7824 */ /* 0x000fe400078e00ff */
[----:B------:R-:W-:Y:S02]  /*2b90*/  IMAD.U32 R9, R9, 0x10000, RZ ;  /* 0x0001000009097824 */ /* 0x000fe400078e00ff */
[----:B------:R-:W-:Y:S01]  /*2ba0*/  FFMA.FTZ R7, R126, R144, R135 ;  /* 0x000000907e077223 */ /* 0x000fe20000010087 */
[----:B------:R-:W-:-:S02]  /*2bb0*/  IMAD.U32 R150, R150, 0x10000, RZ ;  /* 0x0001000096967824 */ /* 0x000fc400078e00ff */
[----:B------:R-:W-:Y:S01]  /*2bc0*/  FFMA.FTZ R143, R50, R143, R145 ;  /* 0x0000008f328f7223 */ /* 0x000fe20000010091 */
[----:B------:R-:W-:Y:S02]  /*2bd0*/  IMAD.U32 R10, R10, 0x10000, RZ ;  /* 0x000100000a0a7824 */ /* 0x000fe400078e00ff */
[----:B------:R-:W-:Y:S01]  /*2be0*/  FFMA.FTZ R9, R87, R9, R134 ;  /* 0x0000000957097223 */ /* 0x000fe20000010086 */
[--C-:B------:R-:W-:Y:S01]  /*2bf0*/  FFMA.FTZ R135, R119, R11, R8.reuse ;  /* 0x0000000b77877223 */ /* 0x100fe20000010008 */
[----:B------:R-:W-:Y:S01]  /*2c00*/  PRMT R8, R140, 0x7632, R8 ;  /* 0x000076328c087816 */ /* 0x000fe20000000008 */
[----:B------:R-:W-:Y:S01]  /*2c10*/  FFMA.FTZ R143, R68, R150, R143 ;  /* 0x00000096448f7223 */ /* 0x000fe2000001008f */
[----:B------:R-:W-:Y:S02]  /*2c20*/  IMAD.U32 R151, R151, 0x10000, RZ ;  /* 0x0001000097977824 */ /* 0x000fe400078e00ff */
[--C-:B------:R-:W-:Y:S01]  /*2c30*/  FFMA.FTZ R11, R94, R10, R9.reuse ;  /* 0x0000000a5e0b7223 */ /* 0x100fe20000010009 */
[----:B------:R-:W-:-:S02]  /*2c40*/  PRMT R9, R141, 0x7632, R9 ;  /* 0x000076328d097816 */ /* 0x000fc40000000009 */
[----:B------:R-:W-:Y:S01]  /*2c50*/  SHF.L.U32 R8, R8, 0x10, RZ ;  /* 0x0000001008087819 */ /* 0x000fe200000006ff */
[----:B------:R-:W-:Y:S02]  /*2c60*/  IMAD.U32 R152, R152, 0x10000, RZ ;  /* 0x0001000098987824 */ /* 0x000fe400078e00ff */
[----:B------:R-:W-:Y:S01]  /*2c70*/  FFMA.FTZ R143, R76, R151, R143 ;  /* 0x000000974c8f7223 */ /* 0x000fe2000001008f */
[----:B------:R-:W-:Y:S02]  /*2c80*/  IMAD.U32 R9, R9, 0x10000, RZ ;  /* 0x0001000009097824 */ /* 0x000fe400078e00ff */
[----:B------:R-:W-:Y:S01]  /*2c90*/  FFMA.FTZ R10, R100, R8, R11 ;  /* 0x00000008640a7223 */ /* 0x000fe2000001000b */
[----:B------:R-:W-:Y:S01]  /*2ca0*/  PRMT R8, R155, 0x7632, R8 ;  /* 0x000076329b087816 */ /* 0x000fe20000000008 */
[----:B------:R-:W-:Y:S01]  /*2cb0*/  FFMA.FTZ R143, R84, R152, R143 ;  /* 0x00000098548f7223 */ /* 0x000fe2000001008f */
[----:B------:R-:W-:Y:S02]  /*2cc0*/  IMAD.U32 R140, R140, 0x10000, RZ ;  /* 0x000100008c8c7824 */ /* 0x000fe400078e00ff */
[----:B------:R-:W-:Y:S01]  /*2cd0*/  FFMA.FTZ R10, R129, R9, R10 ;  /* 0x00000009810a7223 */ /* 0x000fe2000001000a */
[----:B------:R-:W-:Y:S01]  /*2ce0*/  PRMT R9, R157, 0x7632, R9 ;  /* 0x000076329d097816 */ /* 0x000fe20000000009 */
[----:B------:R-:W-:-:S02]  /*2cf0*/  IMAD.U32 R141, R141, 0x10000, RZ ;  /* 0x000100008d8d7824 */ /* 0x000fc400078e00ff */
[----:B------:R-:W-:Y:S01]  /*2d00*/  FFMA.FTZ R143, R92, R140, R143 ;  /* 0x0000008c5c8f7223 */ /* 0x000fe2000001008f */
[----:B------:R-:W-:Y:S02]  /*2d10*/  IMAD.U32 R8, R8, 0x10000, RZ ;  /* 0x0001000008087824 */ /* 0x000fe400078e00ff */
[----:B------:R-:W-:Y:S01]  /*2d20*/  FADD.FTZ R136, R135, R6 ;  /* 0x0000000687887221 */ /* 0x000fe20000010000 */
[----:B------:R-:W-:Y:S02]  /*2d30*/  IMAD.U32 R155, R155, 0x10000, RZ ;  /* 0x000100009b9b7824 */ /* 0x000fe400078e00ff */
[----:B------:R-:W-:Y:S01]  /*2d40*/  FFMA.FTZ R134, R98, R141, R143 ;  /* 0x0000008d62867223 */ /* 0x000fe2000001008f */
[----:B------:R-:W-:Y:S02]  /*2d50*/  IMAD.U32 R9, R9, 0x10000, RZ ;  /* 0x0001000009097824 */ /* 0x000fe400078e00ff */
[----:B------:R-:W-:Y:S01]  /*2d60*/  FFMA.FTZ R8, R107, R8, R10 ;  /* 0x000000086b087223 */ /* 0x000fe2000001000a */
[----:B------:R-:W-:Y:S01]  /*2d70*/  SHF.L.U32 R157, R157, 0x10, RZ ;  /* 0x000000109d9d7819 */ /* 0x000fe200000006ff */
[----:B------:R-:W-:-:S02]  /*2d80*/  FFMA.FTZ R134, R15, R155, R134 ;  /* 0x0000009b0f867223 */ /* 0x000fc40000010086 */
[--C-:B------:R-:W-:Y:S01]  /*2d90*/  FFMA.FTZ R9, R111, R9, R8.reuse ;  /* 0x000000096f097223 */ /* 0x100fe20000010008 */
[----:B------:R-:W-:Y:S01]  /*2da0*/  PRMT R8, R156, 0x7632, R8 ;  /* 0x000076329c087816 */ /* 0x000fe20000000008 */
[----:B------:R-:W-:Y:S01]  /*2db0*/  FFMA.FTZ R134, R105, R157, R134 ;  /* 0x0000009d69867223 */ /* 0x000fe20000010086 */
[----:B------:R-:W-:Y:S02]  /*2dc0*/  PRMT R142, R142, 0x7632, R142 ;  /* 0x000076328e8e7816 */ /* 0x000fe4000000008e */
[----:B------:R-:W-:Y:S01]  /*2dd0*/  LEA R11, R124, R31, 0x5 ;  /* 0x0000001f7c0b7211 */ /* 0x000fe200078e28ff */
[----:B------:R-:W-:Y:S02]  /*2de0*/  IMAD.U32 R10, R8, 0x10000, RZ ;  /* 0x00010000080a7824 */ /* 0x000fe400078e00ff */
[----:B------:R-:W-:Y:S02]  /*2df0*/  IMAD.U32 R142, R142, 0x10000, RZ ;  /* 0x000100008e8e7824 */ /* 0x000fe400078e00ff */
[----:B------:R-:W-:-:S02]  /*2e00*/  IMAD.U32 R156, R156, 0x10000, RZ ;  /* 0x000100009c9c7824 */ /* 0x000fc400078e00ff */
[----:B------:R-:W-:Y:S01]  /*2e10*/  FFMA.FTZ R7, R132, R142, R7 ;  /* 0x0000008e84077223 */ /* 0x000fe20000010007 */
[----:B-----5:R-:W-:-:S03]  /*2e20*/  FSETP.NEU.FTZ.AND P0, PT, R0, RZ, PT ;  /* 0x000000ff0000720b */ /* 0x020fc60003f1d000 */
[----:B------:R-:W-:Y:S01]  /*2e30*/  FADD.FTZ R7, R7, R136 ;  /* 0x0000008807077221 */ /* 0x000fe20000010000 */
[C---:B--2---:R-:W-:Y:S01]  /*2e40*/  PRMT R6, R153.reuse, 0x7632, R6 ;  /* 0x0000763299067816 */ /* 0x044fe20000000006 */
[----:B------:R-:W-:-:S04]  /*2e50*/  IMAD.U32 R153, R153, 0x10000, RZ ;  /* 0x0001000099997824 */ /* 0x000fc800078e00ff */
[----:B------:R-:W-:Y:S02]  /*2e60*/  IMAD.U32 R6, R6, 0x10000, RZ ;  /* 0x0001000006067824 */ /* 0x000fe400078e00ff */
[----:B------:R-:W-:Y:S02]  /*2e70*/  FFMA.FTZ R134, R27, R153, R134 ;  /* 0x000000991b867223 */ /* 0x000fe40000010086 */
[----:B------:R-:W-:Y:S01]  /*2e80*/  FFMA.FTZ R8, R116, R6, R9 ;  /* 0x0000000674087223 */ /* 0x000fe20000010009 */
[----:B------:R-:W-:Y:S01]  /*2e90*/  IMAD.IADD R9, R122, 0x1, R11 ;  /* 0x000000017a097824 */ /* 0x000fe200078e020b */
[C---:B------:R-:W-:Y:S01]  /*2ea0*/  PRMT R6, R158.reuse, 0x7632, R6 ;  /* 0x000076329e067816 */ /* 0x040fe20000000006 */
[----:B------:R-:W-:Y:S01]  /*2eb0*/  FFMA.FTZ R134, R19, R156, R134 ;  /* 0x0000009c13867223 */ /* 0x000fe20000010086 */
[----:B------:R-:W-:Y:S02]  /*2ec0*/  IMAD.U32 R158, R158, 0x10000, RZ ;  /* 0x000100009e9e7824 */ /* 0x000fe400078e00ff */
[----:B------:R-:W-:Y:S01]  /*2ed0*/  I2FP.F32.S32 R9, R9 ;  /* 0x0000000900097245 */ /* 0x000fe20000201400 */
[----:B------:R-:W-:Y:S01]  /*2ee0*/  FFMA.FTZ R8, R127, R10, R8 ;  /* 0x0000000a7f087223 */ /* 0x000fe20000010008 */
[----:B------:R-:W-:-:S02]  /*2ef0*/  IMAD.U32 R6, R6, 0x10000, RZ ;  /* 0x0001000006067824 */ /* 0x000fc400078e00ff */
[----:B------:R-:W-:Y:S01]  /*2f00*/  FFMA.FTZ R134, R123, R158, R134 ;  /* 0x0000009e7b867223 */ /* 0x000fe20000010086 */
[----:B------:R-:W-:Y:S01]  /*2f10*/  FMUL.FTZ R9, R9, R0 ;  /* 0x0000000009097220 */ /* 0x000fe20000410000 */
[----:B------:R-:W-:Y:S02]  /*2f20*/  FFMA.FTZ R6, R133, R6, R8 ;  /* 0x0000000685067223 */ /* 0x000fe40000010008 */
[----:B------:R-:W-:Y:S01]  /*2f30*/  FADD.FTZ R7, R134, R7 ;  /* 0x0000000786077221 */ /* 0x000fe20000010000 */
[----:B------:R-:W-:Y:S02]  /*2f40*/  IADD3 R8, R34, 0x100, RZ ;  /* 0x0000010022087810 */ /* 0x000fe40007ffe0ff */
[----:B------:R-:W-:Y:S01]  /*2f50*/  FSEL R9, R9, RZ, P0 ;  /* 0x000000ff09097208 */ /* 0x000fe20000000000 */
[----:B------:R-:W-:Y:S01]  /*2f60*/  FADD.FTZ R6, R6, R7 ;  /* 0x0000000706067221 */ /* 0x000fe20000010000 */
[----:B------:R-:W-:Y:S01]  /*2f70*/  LEA R8, R33, R8, 0x18 ;  /* 0x0000000821087211 */ /* 0x000fe200078ec0ff */
[C---:B------:R-:W-:Y:S01]  /*2f80*/  VIADD R7, R11.reuse, -UR19 ;  /* 0x800000130b077c36 */ /* 0x040fe20008000000 */
[----:B------:R-:W-:Y:S01]  /*2f90*/  ISETP.GE.AND P0, PT, R11, UR18, PT ;  /* 0x000000120b007c0c */ /* 0x000fe2000bf06270 */
[----:B------:R-:W-:-:S02]  /*2fa0*/  FFMA.FTZ R10, R6, UR9, R9 ;  /* 0x00000009060a7c23 */ /* 0x000fc40008010009 */
[----:B------:R-:W-:-:S03]  /*2fb0*/  IMAD R7, R7, 0x4, R8 ;  /* 0x0000000407077824 */ /* 0x000fc600078e0208 */
[----:B------:R-:W-:Y:S01]  /*2fc0*/  FSEL R6, R10, RZ, !P0 ;  /* 0x000000ff0a067208 */ /* 0x000fe20004000000 */
[----:B------:R-:W-:-:S04]  /*2fd0*/  VIADD R124, R124, 0x4 ;  /* 0x000000047c7c7836 */ /* 0x000fc80000000000 */
[----:B------:R0:W-:Y:S01]  /*2fe0*/  STS [R7], R6 ;  /* 0x0000000607007388 */ /* 0x0001e20000000800 */
[----:B------:R-:W-:Y:S02]  /*2ff0*/  ISETP.GE.AND P1, PT, R124, UR5, PT ;  /* 0x000000057c007c0c */ /* 0x000fe4000bf26270 */
[----:B------:R-:W-:-:S11]  /*3000*/  @!P0 FMNMX.FTZ R125, R125, R10, !PT ;  /* 0x0000000a7d7d8209 */ /* 0x000fd60007810000 */
[----:B0-----:R-:W-:Y:S05]  /*3010*/  @!P1 BRA `(.L_x_18267) ;  /* 0xffffffe8002c9947 */ /* 0x001fea000383ffff */
.L_x_18266:
[----:B------:R-:W-:Y:S05]  /*3020*/  BSYNC B0 ;  /* 0x0000000000007941 */ /* 0x000fea0003800000 */
.L_x_18265:
[----:B-----5:R-:W0:Y:S01]  /*3030*/  SHFL.BFLY PT, R0, R125, 0x10, 0x1f ;  /* 0x0e001f007d007f89 */ /* 0x020e2200000e0000 */
[C---:B------:R-:W-:Y:S01]  /*3040*/  ISETP.NE.AND P0, PT, R31.reuse, RZ, PT ;  /* 0x000000ff1f00720c */ /* 0x040fe20003f05270 */
[----:B------:R-:W-:Y:S01]  /*3050*/  BSSY B0, `(.L_x_18268) ;  /* 0x000010a000007945 */ /* 0x000fe20003800000 */
[----:B------:R-:W-:-:S11]  /*3060*/  ISETP.GT.AND P1, PT, R31, 0x3, PT ;  /* 0x000000031f00780c */ /* 0x000fd60003f24270 */
[----:B------:R-:W1:Y:S02]  /*3070*/  @!P0 S2R R7, SR_CgaCtaId ;  /* 0x0000000000078919 */ /* 0x000e640000008800 */
[----:B------:R-:W-:Y:S01]  /*3080*/  @!P1 MOV R4, 0x400 ;  /* 0x0000040000049802 */ /* 0x000fe20000000f00 */
[----:B------:R-:W2:Y:S03]  /*3090*/  @!P1 S2R R9, SR_CgaCtaId ;  /* 0x0000000000099919 */ /* 0x000ea60000008800 */
[----:B------:R-:W-:Y:S02]  /*30a0*/  @!P1 IADD3 R4, R4, 0xe0, RZ ;  /* 0x000000e004049810 */ /* 0x000fe40007ffe0ff */
[----:B0-----:R-:W-:-:S05]  /*30b0*/  FMNMX.FTZ R0, R0, R125, !PT ;  /* 0x0000007d00007209 */ /* 0x001fca0007810000 */
[----:B------:R-:W0:Y:S02]  /*30c0*/  SHFL.BFLY PT, R3, R0, 0x8, 0x1f ;  /* 0x0d001f0000037f89 */ /* 0x000e2400000e0000 */
[----:B0-----:R-:W-:Y:S02]  /*30d0*/  FMNMX.FTZ R3, R0, R3, !PT ;  /* 0x0000000300037209 */ /* 0x001fe40007810000 */
[----:B------:R-:W-:-:S03]  /*30e0*/  @!P0 MOV R0, 0x400 ;  /* 0x0000040000008802 */ /* 0x000fc60000000f00 */
[----:B------:R-:W0:Y:S02]  /*30f0*/  SHFL.BFLY PT, R2, R3, 0x4, 0x1f ;  /* 0x0c801f0003027f89 */ /* 0x000e2400000e0000 */
[----:B------:R-:W-:Y:S01]  /*3100*/  @!P0 VIADD R0, R0, 0xe0 ;  /* 0x000000e000008836 */ /* 0x000fe20000000000 */
[----:B0-----:R-:W-:-:S04]  /*3110*/  FMNMX.FTZ R2, R3, R2, !PT ;  /* 0x0000000203027209 */ /* 0x001fc80007810000 */
[----:B-1----:R-:W-:Y:S02]  /*3120*/  @!P0 LEA R3, R7, R0, 0x18 ;  /* 0x0000000007038211 */ /* 0x002fe400078ec0ff */
[----:B--2---:R-:W-:Y:S01]  /*3130*/  @!P1 LEA R0, R9, R4, 0x18 ;  /* 0x0000000409009211 */ /* 0x004fe200078ec0ff */
[----:B------:R-:W0:Y:S01]  /*3140*/  SHFL.BFLY PT, R5, R2, 0x2, 0x1f ;  /* 0x0c401f0002057f89 */ /* 0x000e2200000e0000 */
[----:B------:R-:W-:Y:S02]  /*3150*/  IMAD.MOV.U32 R4, RZ, RZ, -0x800001 ;  /* 0xff7fffffff047424 */ /* 0x000fe400078e00ff */
[----:B------:R-:W-:Y:S01]  /*3160*/  @!P0 IMAD R3, R30, 0x4, R3 ;  /* 0x000000041e038824 */ /* 0x000fe200078e0203 */
[----:B0-----:R-:W-:-:S05]  /*3170*/  FMNMX.FTZ R6, R2, R5, !PT ;  /* 0x0000000502067209 */ /* 0x001fca0007810000 */
[----:B------:R-:W0:Y:S02]  /*3180*/  SHFL.BFLY PT, R5, R6, 0x1, 0x1f ;  /* 0x0c201f0006057f89 */ /* 0x000e2400000e0000 */
[----:B0-----:R-:W-:Y:S01]  /*3190*/  @!P0 FMNMX.FTZ R2, R6, R5, !PT ;  /* 0x0000000506028209 */ /* 0x001fe20007810000 */
[----:B------:R-:W-:Y:S02]  /*31a0*/  @!P1 IMAD R5, R31, 0x4, R0 ;  /* 0x000000041f059824 */ /* 0x000fe400078e0200 */
[----:B------:R-:W-:Y:S02]  /*31b0*/  IMAD.MOV.U32 R6, RZ, RZ, RZ ;  /* 0x000000ffff067224 */ /* 0x000fe400078e00ff */
[----:B------:R-:W-:Y:S01]  /*31c0*/  @!P0 STS [R3], R2 ;  /* 0x0000000203008388 */ /* 0x000fe20000000800 */
[----:B------:R-:W-:Y:S06]  /*31d0*/  BAR.SYNC.DEFER_BLOCKING 0x0 ;  /* 0x0000000000007b1d */ /* 0x000fec0000010000 */
[----:B------:R-:W0:Y:S01]  /*31e0*/  @!P1 LDS R4, [R5] ;  /* 0x0000000005049984 */ /* 0x000e220000000800 */
[----:B------:R-:W-:-:S03]  /*31f0*/  ISETP.GE.AND P1, PT, R28, UR7, PT ;  /* 0x000000071c007c0c */ /* 0x000fc6000bf26270 */
        /* <DEDUP_REMOVED lines=29> */
.L_x_18272:
        /* <DEDUP_REMOVED lines=11> */
.L_x_18271:
[----:B------:R-:W-:Y:S05]  /*3480*/  BSYNC B1 ;  /* 0x0000000000017941 */ /* 0x000fea0003800000 */
.L_x_18270:
        /* <DEDUP_REMOVED lines=15> */
.L_x_18275:
        /* <DEDUP_REMOVED lines=100> */
.L_x_18274:
[----:B------:R-:W-:Y:S05]  /*3bc0*/  BSYNC B1 ;  /* 0x0000000000017941 */ /* 0x000fea0003800000 */
.L_x_18273:
        /* <DEDUP_REMOVED lines=55> */
.L_x_18277:
[----:B------:R-:W-:Y:S05]  /*3f40*/  BSYNC B1 ;  /* 0x0000000000017941 */ /* 0x000fea0003800000 */
.L_x_18276:
        /* <DEDUP_REMOVED lines=26> */
.L_x_18269:
[----:B------:R-:W-:Y:S05]  /*40f0*/  BSYNC B0 ;  /* 0x0000000000007941 */ /* 0x000fea0003800000 */
.L_x_18268:
        /* <DEDUP_REMOVED lines=34> */
[----:B------:R-:W-:Y:S01]  /*4320*/  UMOV UR8, 0xfffffff0 ;  /* 0xfffffff000087882 */ /* 0x000fe20000000000 */
[----:B------:R-:W-:Y:S01]  /*4330*/  LOP3.LUT R2, RZ, UR4, RZ, 0x33, !PT ;  /* 0x00000004ff027c12 */ /* 0x000fe2000f8e33ff */
[----:B------:R-:W-:Y:S01]  /*4340*/  UIMAD UR8, UR17, UR8, -0x11 ;  /* 0xffffffef110874a4 */ /* 0x000fe2000f8e0208 */
[----:B-1----:R-:W-:Y:S01]  /*4350*/  LOP3.LUT R3, RZ, UR18, RZ, 0x33, !PT ;  /* 0x00000012ff037c12 */ /* 0x002fe2000f8e33ff */
        /* <DEDUP_REMOVED lines=20> */
.L_x_18282:
[----:B------:R-:W2:Y:S01]  /*44a0*/  LDS R5, [R4] ;  /* 0x0000000004057984 */ /* 0x000ea20000000800 */
[----:B------:R-:W-:Y:S02]  /*44b0*/  VIADD R2, R2, 0xffffffff ;  /* 0xffffffff02027836 */ /* 0x000fe40000000000 */
[----:B------:R-:W-:-:S03]  /*44c0*/  VIADD R3, R3, 0x80 ;  /* 0x0000008003037836 */ /* 0x000fc60000000000 */
[----:B------:R-:W-:Y:S01]  /*44d0*/  ISETP.NE.AND P0, PT, R2, RZ, PT ;  /* 0x000000ff0200720c */ /* 0x000fe20003f05270 */
[----:B--2---:R-:W-:-:S05]  /*44e0*/  FMUL.FTZ R5, R5, R37 ;  /* 0x0000002505057220 */ /* 0x004fca0000410000 */
[----:B------:R1:W-:Y:S02]  /*44f0*/  STS [R4], R5 ;  /* 0x0000000504007388 */ /* 0x0003e40000000800 */
[----:B-1----:R-:W-:-:S05]  /*4500*/  IADD3 R4, R4, 0x200, RZ ;  /* 0x0000020004047810 */ /* 0x002fca0007ffe0ff */
[----:B------:R-:W-:Y:S05]  /*4510*/  @P0 BRA `(.L_x_18282) ;  /* 0xfffffffc00e00947 */ /* 0x000fea000383ffff */
.L_x_18281:
[----:B------:R-:W-:Y:S05]  /*4520*/  BSYNC B1 ;  /* 0x0000000000017941 */ /* 0x000fea0003800000 */
.L_x_18280:
[----:B------:R-:W-:Y:S05]  /*4530*/  @!P1 BRA `(.L_x_18279) ;  /* 0x0000000400c49947 */ /* 0x000fea0003800000 */
[----:B------:R-:W3:Y:S01]  /*4540*/  S2UR UR9, SR_CgaCtaId ;  /* 0x00000000000979c3 */ /* 0x000ee20000008800 */
[----:B-1----:R-:W-:Y:S01]  /*4550*/  IADD3 R2, -R3, UR7, RZ ;  /* 0x0000000703027c10 */ /* 0x002fe2000fffe1ff */
        /* <DEDUP_REMOVED lines=12> */
.L_x_18285:
        /* <DEDUP_REMOVED lines=29> */
[-C--:B0-----:R-:W-:Y:S01]  /*47f0*/  FMUL.FTZ R5, R16, R37.reuse ;  /* 0x0000002510057220 */ /* 0x081fe20000410000 */
[-C--:B------:R-:W-:Y:S01]  /*4800*/  FMUL.FTZ R21, R20, R37.reuse ;  /* 0x0000002514157220 */ /* 0x080fe20000410000 */
[----:B------:R-:W-:Y:S01]  /*4810*/  STS [R2+0x200], R11 ;  /* 0x0002000b02007388 */ /* 0x000fe20000000800 */
[----:B------:R-:W-:-:S03]  /*4820*/  FMUL.FTZ R23, R22, R37 ;  /* 0x0000002516177220 */ /* 0x000fc60000410000 */
[----:B------:R-:W-:Y:S01]  /*4830*/  STS [R2+0x400], R13 ;  /* 0x0004000d02007388 */ /* 0x000fe20000000800 */
[----:B--2---:R-:W-:-:S03]  /*4840*/  FMUL.FTZ R7, R24, R37 ;  /* 0x0000002518077220 */ /* 0x004fc60000410000 */
[----:B------:R-:W-:Y:S01]  /*4850*/  STS [R2+0x600], R15 ;  /* 0x0006000f02007388 */ /* 0x000fe20000000800 */
[----:B-1----:R-:W-:-:S03]  /*4860*/  FMUL.FTZ R25, R25, R37 ;  /* 0x0000002519197220 */ /* 0x002fc60000410000 */
        /* <DEDUP_REMOVED lines=15> */
.L_x_18284:
[----:B------:R-:W-:Y:S05]  /*4960*/  BSYNC B1 ;  /* 0x0000000000017941 */ /* 0x000fea0003800000 */
.L_x_18283:
[----:B------:R-:W-:Y:S01]  /*4970*/  IADD3 R4, -R3, UR7, RZ ;  /* 0x0000000703047c10 */ /* 0x000fe2000fffe1ff */
        /* <DEDUP_REMOVED lines=9> */
[----:B------:R-:W5:Y:S04]  /*4a10*/  LDS R12, [R2+0x400] ;  /* 0x00040000020c7984 */ /* 0x000f680000000800 */
        /* <DEDUP_REMOVED lines=20> */
.L_x_18287:
[----:B------:R-:W-:Y:S05]  /*4b60*/  BSYNC B1 ;  /* 0x0000000000017941 */ /* 0x000fea0003800000 */
.L_x_18286:
[----:B------:R-:W-:-:S13]  /*4b70*/  ISETP.LT.OR P0, PT, R3, UR7, P0 ;  /* 0x0000000703007c0c */ /* 0x000fda0008701670 */
        /* <DEDUP_REMOVED lines=13> */
.L_x_18279:
[----:B------:R-:W-:Y:S05]  /*4c50*/  BSYNC B0 ;  /* 0x0000000000007941 */ /* 0x000fea0003800000 */
.L_x_18278:
        /* <DEDUP_REMOVED lines=23> */
[----:B-1----:R-:W-:Y:S01]  /*4dd0*/  MOV R2, UR9 ;  /* 0x0000000900027c02 */ /* 0x002fe20008000f00 */
[----:B------:R-:W-:Y:S02]  /*4de0*/  IMAD.U32 R4, RZ, RZ, UR7 ;  /* 0x00000007ff047e24 */ /* 0x000fe4000f8e00ff */
[----:B------:R-:W-:Y:S02]  /*4df0*/  IMAD.U32 R3, RZ, RZ, UR12 ;  /* 0x0000000cff037e24 */ /* 0x000fe4000f8e00ff */
[----:B------:R-:W-:-:S03]  /*4e00*/  IMAD.U32 R5, RZ, RZ, UR8 ;  /* 0x00000008ff057e24 */ /* 0x000fc6000f8e00ff */
[----:B0-----:R3:W-:Y:S04]  /*4e10*/  STG.E desc[UR10][R2.64], R0 ;  /* 0x0000000002007986 */ /* 0x0017e8000c10190a */
[----:B--2---:R3:W-:Y:S02]  /*4e20*/  STG.E desc[UR10][R4.64], R35 ;  /* 0x0000002304007986 */ /* 0x0047e4000c10190a */
.L_x_18289:
[----:B------:R-:W-:Y:S05]  /*4e30*/  BSYNC B0 ;  /* 0x0000000000007941 */ /* 0x000fea0003800000 */
.L_x_18288:
[----:B------:R-:W-:Y:S01]  /*4e40*/  ULDC UR14, c[0x0][0x26c] ;  /* 0x00009b00000e7ab9 */ /* 0x000fe20000000800 */
[----:B------:R-:W-:Y:S04]  /*4e50*/  BSSY B0, `(.L_x_18290) ;  /* 0x00003fb000007945 */ /* 0x000fe80003800000 */
[----:B------:R-:W-:Y:S05]  /*4e60*/  @!P1 BRA `(.L_x_18291) ;  /* 0x0000000000289947 */ /* 0x000fea0003800000 */
[----:B------:R-:W-:Y:S01]  /*4e70*/  HFMA2.MMA R22, -RZ, RZ, 0, 0 ;  /* 0x00000000ff167435 */ /* 0x000fe200000001ff */
[----:B------:R-:W-:Y:S02]  /*4e80*/  CS2R R24, SRZ ;  /* 0x0000000000187805 */ /* 0x000fe4000001ff00 */
[----:B------:R-:W-:Y:S01]  /*4e90*/  CS2R R26, SRZ ;  /* 0x00000000001a7805 */ /* 0x000fe2000001ff00 */
[----:B------:R-:W-:Y:S01]  /*4ea0*/  IMAD.MOV.U32 R33, RZ, RZ, RZ ;  /* 0x000000ffff217224 */ /* 0x000fe200078e00ff */
[----:B--23--:R-:W-:Y:S02]  /*4eb0*/  CS2R R34, SRZ ;  /* 0x0000000000227805 */ /* 0x00cfe4000001ff00 */
[----:B------:R-:W-:Y:S01]  /*4ec0*/  CS2R R36, SRZ ;  /* 0x0000000000247805 */ /* 0x000fe2000001ff00 */
[----:B------:R-:W-:Y:S01]  /*4ed0*/  IMAD.MOV.U32 R38, RZ, RZ, RZ ;  /* 0x000000ffff267224 */ /* 0x000fe200078e00ff */
[----:B------:R-:W-:Y:S01]  /*4ee0*/  CS2R R40, SRZ ;  /* 0x0000000000287805 */ /* 0x000fe2000001ff00 */
[----:B------:R-:W-:Y:S01]  /*4ef0*/  IMAD.MOV.U32 R29, RZ, RZ, RZ ;  /* 0x000000ffff1d7224 */ /* 0x000fe200078e00ff */
[----:B------:R-:W-:Y:S06]  /*4f00*/  BRA `(.L_x_18292) ;  /* 0x0000003c00bc7947 */ /* 0x000fec0003800000 */
.L_x_18291:
[----:B------:R-:W4:Y:S01]  /*4f10*/  S2UR UR8, SR_CgaCtaId ;  /* 0x00000000000879c3 */ /* 0x000f220000008800 */
[----:B0--3--:R-:W-:Y:S01]  /*4f20*/  SHF.R.S32.HI R0, RZ, 0x1f, R31 ;  /* 0x0000001fff007819 */ /* 0x009fe2000001141f */
[----:B------:R-:W-:Y:S01]  /*4f30*/  UMOV UR7, 0x400 ;  /* 0x0000040000077882 */ /* 0x000fe20000000000 */
[----:B-1----:R-:W-:Y:S01]  /*4f40*/  MOV R3, UR4 ;  /* 0x0000000400037c02 */ /* 0x002fe20008000f00 */
[----:B------:R-:W-:Y:S01]  /*4f50*/  UIADD3 UR7, UR7, 0x100, URZ ;  /* 0x0000010007077890 */ /* 0x000fe2000fffe03f */
[----:B------:R-:W-:Y:S01]  /*4f60*/  LEA.HI R2, R0, R31, RZ, 0x2 ;  /* 0x0000001f00027211 */ /* 0x000fe200078f10ff */
[----:B------:R-:W-:Y:S01]  /*4f70*/  ULDC UR9, c[0x0][0x270] ;  /* 0x00009c0000097ab9 */ /* 0x000fe20000000800 */
[----:B------:R-:W-:Y:S01]  /*4f80*/  IADD3 R0, -R30, -0x1, R3 ;  /* 0xffffffff1e007810 */ /* 0x000fe20007ffe103 */
[----:B------:R-:W0:Y:S01]  /*4f90*/  LDC R42, c[0x0][0x26c] ;  /* 0x00009b00ff2a7b82 */ /* 0x000e220000000800 */
[C---:B------:R-:W-:Y:S01]  /*4fa0*/  LOP3.LUT R4, R2.reuse, 0xfffffffc, RZ, 0xc0, !PT ;  /* 0xfffffffc02047812 */ /* 0x040fe200078ec0ff */
[----:B------:R-:W-:Y:S01]  /*4fb0*/  IMAD.SHL.U32 R2, R2, 0x8, RZ ;  /* 0x0000000802027824 */ /* 0x000fe200078e00ff */
[----:B------:R-:W-:Y:S01]  /*4fc0*/  IADD3 R21, P0, R32, UR6, RZ ;  /* 0x0000000620157c10 */ /* 0x000fe2000ff1e0ff */
[----:B------:R-:W-:Y:S01]  /*4fd0*/  ULDC.64 UR12, c[0x0][0x248] ;  /* 0x00009200000c7ab9 */ /* 0x000fe20000000a00 */
[----:B------:R-:W-:Y:S01]  /*4fe0*/  IMAD.U32 R6, RZ, RZ, UR19 ;  /* 0x00000013ff067e24 */ /* 0x000fe2000f8e00ff */
[----:B------:R-:W-:Y:S01]  /*4ff0*/  MOV R22, RZ ;  /* 0x000000ff00167202 */ /* 0x000fe20000000f00 */
[----:B------:R-:W-:Y:S01]  /*5000*/  IMAD.IADD R3, R31, 0x1, -R4 ;  /* 0x000000011f037824 */ /* 0x000fe200078e0a04 */
[----:B------:R-:W-:Y:S01]  /*5010*/  LOP3.LUT R2, R2, 0xffffffe0, RZ, 0xc0, !PT ;  /* 0xffffffe002027812 */ /* 0x000fe200078ec0ff */
[----:B------:R-:W-:Y:S01]  /*5020*/  IMAD R12, R29, UR9, RZ ;  /* 0x000000091d0c7c24 */ /* 0x000fe2000f8e02ff */
[----:B------:R-:W-:Y:S01]  /*5030*/  LEA.HI.X.SX32 R4, R32, UR21, 0x1, P0 ;  /* 0x0000001520047c11 */ /* 0x000fe200080f0eff */
[C---:B------:R-:W-:Y:S01]  /*5040*/  IMAD R43, R30.reuse, 0x4, R3 ;  /* 0x000000041e2b7824 */ /* 0x040fe200078e0203 */
[----:B------:R-:W-:Y:S01]  /*5050*/  SHF.L.U32 R23, R3, 0x3, RZ ;  /* 0x0000000303177819 */ /* 0x000fe200000006ff */
[----:B------:R-:W-:Y:S01]  /*5060*/  IMAD.U32 R5, RZ, RZ, UR17 ;  /* 0x00000011ff057e24 */ /* 0x000fe2000f8e00ff */
[C---:B------:R-:W-:Y:S01]  /*5070*/  LEA R20, P0, R21.reuse, UR12, 0x2 ;  /* 0x0000000c15147c11 */ /* 0x040fe2000f8010ff */
[----:B------:R-:W-:Y:S01]  /*5080*/  HFMA2.MMA R29, -RZ, RZ, 0, 0 ;  /* 0x00000000ff1d7435 */ /* 0x000fe200000001ff */
[----:B----4-:R-:W-:Y:S01]  /*5090*/  ULEA UR7, UR8, UR7, 0x18 ;  /* 0x0000000708077291 */ /* 0x010fe2000f8ec03f */
[----:B------:R-:W-:Y:S01]  /*50a0*/  IMAD R39, R30, 0x20, R23 ;  /* 0x000000201e277824 */ /* 0x000fe200078e0217 */
[----:B------:R-:W-:Y:S01]  /*50b0*/  LEA.HI.X R21, R21, UR13, R4, 0x2, P0 ;  /* 0x0000000d15157c11 */ /* 0x000fe200080f1404 */
[----:B------:R-:W-:Y:S01]  /*50c0*/  IMAD.IADD R23, R23, 0x1, R2 ;  /* 0x0000000117177824 */ /* 0x000fe200078e0202 */
[----:B------:R-:W-:Y:S01]  /*50d0*/  CS2R R24, SRZ ;  /* 0x0000000000187805 */ /* 0x000fe2000001ff00 */
[----:B------:R-:W-:Y:S01]  /*50e0*/  IMAD R0, R5, -0x10, R0 ;  /* 0xfffffff005007824 */ /* 0x000fe200078e0200 */
[----:B------:R-:W-:-:S02]  /*50f0*/  LEA R43, R43, UR7, 0x5 ;  /* 0x000000072b2b7c11 */ /* 0x000fc4000f8e28ff */
[----:B------:R-:W-:Y:S02]  /*5100*/  CS2R R26, SRZ ;  /* 0x00000000001a7805 */ /* 0x000fe4000001ff00 */
[----:B------:R-:W-:Y:S01]  /*5110*/  IADD3 R39, R39, 0x7, R6 ;  /* 0x0000000727277810 */ /* 0x000fe20007ffe006 */
[----:B------:R-:W-:Y:S01]  /*5120*/  IMAD.MOV.U32 R33, RZ, RZ, RZ ;  /* 0x000000ffff217224 */ /* 0x000fe200078e00ff */
[----:B--2---:R-:W-:Y:S02]  /*5130*/  CS2R R34, SRZ ;  /* 0x0000000000227805 */ /* 0x004fe4000001ff00 */
[----:B------:R-:W-:Y:S01]  /*5140*/  CS2R R36, SRZ ;  /* 0x0000000000247805 */ /* 0x000fe2000001ff00 */
[----:B------:R-:W-:Y:S01]  /*5150*/  IMAD.MOV.U32 R38, RZ, RZ, RZ ;  /* 0x000000ffff267224 */ /* 0x000fe200078e00ff */
[----:B------:R-:W-:Y:S02]  /*5160*/  CS2R R40, SRZ ;  /* 0x0000000000287805 */ /* 0x000fe4000001ff00 */
[----:B0-----:R-:W-:Y:S01]  /*5170*/  SHF.R.S32.HI R42, RZ, 0x1f, R42 ;  /* 0x0000001fff2a7819 */ /* 0x001fe2000001142a */
[----:B------:R-:W-:Y:S01]  /*5180*/  VIADD R43, R43, 0x10 ;  /* 0x000000102b2b7836 */ /* 0x000fe20000000000 */
[----:B------:R-:W-:Y:S01]  /*5190*/  SHF.R.S32.HI R13, RZ, 0x1f, R12 ;  /* 0x0000001fff0d7819 */ /* 0x000fe2000001140c */
        /* <DEDUP_REMOVED lines=11> */
[----:B------:R-:W-:-:S07]  /*5250*/  VIADD R67, R23, 0xd00 ;  /* 0x00000d0017437836 */ /* 0x000fce0000000000 */
.L_x_18321:
        /* <DEDUP_REMOVED lines=16> */
[-C--:B------:R-:W-:Y:S02]  /*5360*/  LEA R8, P4, R9, R2.reuse, 0x1 ;  /* 0x0000000209087211 */ /* 0x080fe400078808ff */
[----:B------:R-:W-:-:S02]  /*5370*/  LEA R82, P2, R15, R2, 0x1 ;  /* 0x000000020f527211 */ /* 0x000fc400078408ff */
[-C--:B------:R-:W-:Y:S02]  /*5380*/  LEA.HI.X.SX32 R46, R53, R94.reuse, 0x1, P0 ;  /* 0x0000005e352e7211 */ /* 0x080fe400000f0eff */
[-C--:B------:R-:W-:Y:S02]  /*5390*/  LEA.HI.X.SX32 R44, R55, R94.reuse, 0x1, P1 ;  /* 0x0000005e372c7211 */ /* 0x080fe400008f0eff */
[-C--:B------:R-:W-:Y:S02]  /*53a0*/  LEA.HI.X.SX32 R18, R57, R94.reuse, 0x1, P6 ;  /* 0x0000005e39127211 */ /* 0x080fe400030f0eff */
[----:B------:R-:W-:Y:S02]  /*53b0*/  LEA.HI.X.SX32 R14, R59, R94, 0x1, P5 ;  /* 0x0000005e3b0e7211 */ /* 0x000fe400028f0eff */
[-C--:B------:R-:W-:Y:S02]  /*53c0*/  LEA.HI.X R9, R9, R3.reuse, R46, 0x1, P4 ;  /* 0x0000000309097211 */ /* 0x080fe400020f0c2e */
[----:B------:R-:W-:-:S02]  /*53d0*/  LEA.HI.X R11, R11, R3, R44, 0x1, P3 ;  /* 0x000000030b0b7211 */ /* 0x000fc400018f0c2c */
[----:B------:R-:W-:Y:S01]  /*53e0*/  LEA.HI.X R83, R15, R3, R18, 0x1, P2 ;  /* 0x000000030f537211 */ /* 0x000fe200010f0c12 */
[----:B------:R-:W5:Y:S01]  /*53f0*/  LDG.E.CONSTANT R56, desc[UR10][R8.64+0x8] ;  /* 0x0000080a08387981 */ /* 0x000f62000c1e9900 */
[----:B------:R-:W-:Y:S02]  /*5400*/  LEA R4, P0, R5, R2, 0x1 ;  /* 0x0000000205047211 */ /* 0x000fe400078008ff */
[-C--:B------:R-:W-:Y:S01]  /*5410*/  IADD3 R52, P6, R61, R16.reuse, RZ ;  /* 0x000000103d347210 */ /* 0x080fe20007fde0ff */
[----:B------:R-:W5:Y:S01]  /*5420*/  LDG.E.CONSTANT R68, desc[UR10][R82.64] ;  /* 0x0000000a52447981 */ /* 0x000f62000c1e9900 */
[-C--:B------:R-:W-:Y:S02]  /*5430*/  IADD3 R15, P5, R63, R16.reuse, RZ ;  /* 0x000000103f0f7210 */ /* 0x080fe40007fbe0ff */
[-C--:B------:R-:W-:Y:S01]  /*5440*/  IADD3 R46, P4, R65, R16.reuse, RZ ;  /* 0x00000010412e7210 */ /* 0x080fe20007f9e0ff */
[----:B------:R-:W5:Y:S01]  /*5450*/  LDG.E.CONSTANT R69, desc[UR10][R82.64+0x4] ;  /* 0x0000040a52457981 */ /* 0x000f62000c1e9900 */
[----:B------:R-:W-:-:S02]  /*5460*/  IADD3 R19, P3, R67, R16, RZ ;  /* 0x0000001043137210 */ /* 0x000fc40007f7e0ff */
[----:B------:R-:W-:Y:S01]  /*5470*/  LEA.HI.X R5, R5, R3, R14, 0x1, P0 ;  /* 0x0000000305057211 */ /* 0x000fe200000f0c0e */
[----:B------:R-:W5:Y:S01]  /*5480*/  LDG.E.CONSTANT R70, desc[UR10][R82.64+0x8] ;  /* 0x0000080a52467981 */ /* 0x000f62000c1e9900 */
[-C--:B------:R-:W-:Y:S02]  /*5490*/  LEA.HI.X.SX32 R54, R61, R94.reuse, 0x1, P6 ;  /* 0x0000005e3d367211 */ /* 0x080fe400030f0eff */
[-C--:B------:R-:W-:Y:S01]  /*54a0*/  LEA.HI.X.SX32 R50, R63, R94.reuse, 0x1, P5 ;  /* 0x0000005e3f327211 */ /* 0x080fe200028f0eff */
[----:B------:R-:W5:Y:S01]  /*54b0*/  LDG.E.CONSTANT R72, desc[UR10][R4.64] ;  /* 0x0000000a04487981 */ /* 0x000f62000c1e9900 */
[-C--:B------:R-:W-:Y:S02]  /*54c0*/  LEA.HI.X.SX32 R48, R65, R94.reuse, 0x1, P4 ;  /* 0x0000005e41307211 */ /* 0x080fe400020f0eff */
[----:B------:R-:W-:Y:S01]  /*54d0*/  LEA.HI.X.SX32 R44, R67, R94, 0x1, P3 ;  /* 0x0000005e432c7211 */ /* 0x000fe200018f0eff */
[----:B------:R-:W5:Y:S01]  /*54e0*/  LDG.E.CONSTANT R73, desc[UR10][R4.64+0x4] ;  /* 0x0000040a04497981 */ /* 0x000f62000c1e9900 */
[----:B------:R-:W-:-:S02]  /*54f0*/  LEA R14, P1, R15, R2, 0x1 ;  /* 0x000000020f0e7211 */ /* 0x000fc400078208ff */
[CC--:B------:R-:W-:Y:S01]  /*5500*/  LEA R92, P0, R46.reuse, R2.reuse, 0x1 ;  /* 0x000000022e5c7211 */ /* 0x0c0fe200078008ff */
[----:B------:R-:W5:Y:S01]  /*5510*/  LDG.E.CONSTANT R74, desc[UR10][R4.64+0x8] ;  /* 0x0000080a044a7981 */ /* 0x000f62000c1e9900 */
[-C--:B------:R-:W-:Y:S02]  /*5520*/  LEA R18, P6, R19, R2.reuse, 0x1 ;  /* 0x0000000213127211 */ /* 0x080fe400078c08ff */
[-C--:B------:R-:W-:Y:S01]  /*5530*/  LEA.HI.X R15, R15, R3.reuse, R50, 0x1, P1 ;  /* 0x000000030f0f7211 */ /* 0x080fe200008f0c32 */
[----:B------:R-:W5:Y:S01]  /*5540*/  LDG.E.CONSTANT R77, desc[UR10][R4.64+0xc] ;  /* 0x00000c0a044d7981 */ /* 0x000f62000c1e9900 */
[-C--:B------:R-:W-:Y:S02]  /*5550*/  LEA.HI.X R93, R46, R3.reuse, R48, 0x1, P0 ;  /* 0x000000032e5d7211 */ /* 0x080fe400000f0c30 */
[----:B------:R-:W-:Y:S01]  /*5560*/  LEA.HI.X R19, R19, R3, R44, 0x1, P6 ;  /* 0x0000000313137211 */ /* 0x000fe200030f0c2c */
[----:B------:R-:W5:Y:S01]  /*5570*/  LDG.E.CONSTANT R46, desc[UR10][R6.64+0x4] ;  /* 0x0000040a062e7981 */ /* 0x000f62000c1e9900 */
[----:B------:R-:W-:-:S03]  /*5580*/  LEA R90, P2, R52, R2, 0x1 ;  /* 0x00000002345a7211 */ /* 0x000fc600078408ff */
[----:B------:R-:W5:Y:S01]  /*5590*/  LDG.E.CONSTANT R44, desc[UR10][R6.64] ;  /* 0x0000000a062c7981 */ /* 0x000f62000c1e9900 */
[----:B------:R-:W-:-:S03]  /*55a0*/  LEA.HI.X R91, R52, R3, R54, 0x1, P2 ;  /* 0x00000003345b7211 */ /* 0x000fc600010f0c36 */
[----:B------:R-:W5:Y:S04]  /*55b0*/  LDG.E.CONSTANT R48, desc[UR10][R6.64+0x8] ;  /* 0x0000080a06307981 */ /* 0x000f68000c1e9900 */
[----:B------:R0:W5:Y:S04]  /*55c0*/  LDG.E.CONSTANT R50, desc[UR10][R6.64+0xc] ;  /* 0x00000c0a06327981 */ /* 0x000168000c1e9900 */
[----:B------:R-:W5:Y:S04]  /*55d0*/  LDG.E.CONSTANT R71, desc[UR10][R82.64+0xc] ;  /* 0x00000c0a52477981 */ /* 0x000f68000c1e9900 */
[----:B------:R-:W5:Y:S04]  /*55e0*/  LDG.E.CONSTANT R80, desc[UR10][R14.64] ;  /* 0x0000000a0e507981 */ /* 0x000f68000c1e9900 */
[----:B0-----:R-:W0:Y:S04]  /*55f0*/  LDS.128 R4, [R43+-0x10] ;  /* 0xfffff0002b047984 */ /* 0x001e280000000c00 */
[----:B------:R-:W5:Y:S04]  /*5600*/  LDG.E.CONSTANT R81, desc[UR10][R14.64+0x4] ;  /* 0x0000040a0e517981 */ /* 0x000f68000c1e9900 */
[----:B------:R-:W5:Y:S04]  /*5610*/  LDG.E.CONSTANT R82, desc[UR10][R14.64+0x8] ;  /* 0x0000080a0e527981 */ /* 0x000f68000c1e9900 */
[----:B------:R1:W5:Y:S04]  /*5620*/  LDG.E.CONSTANT R83, desc[UR10][R14.64+0xc] ;  /* 0x00000c0a0e537981 */ /* 0x000368000c1e9900 */
[----:B------:R-:W5:Y:S04]  /*5630*/  LDG.E.CONSTANT R78, desc[UR10][R90.64] ;  /* 0x0000000a5a4e7981 */ /* 0x000f68000c1e9900 */
[----:B------:R-:W5:Y:S01]  /*5640*/  LDG.E.CONSTANT R76, desc[UR10][R90.64+0x4] ;  /* 0x0000040a5a4c7981 */ /* 0x000f62000c1e9900 */
[----:B-1----:R-:W-:-:S03]  /*5650*/  IADD3 R15, P0, R23, R16, RZ ;  /* 0x00000010170f7210 */ /* 0x002fc60007f1e0ff */
[----:B------:R-:W5:Y:S01]  /*5660*/  LDG.E.CONSTANT R75, desc[UR10][R90.64+0x8] ;  /* 0x0000080a5a4b7981 */ /* 0x000f62000c1e9900 */
[----:B------:R-:W-:Y:S02]  /*5670*/  LEA R14, P1, R15, R2, 0x1 ;  /* 0x000000020f0e7211 */ /* 0x000fe400078208ff */
[----:B------:R-:W-:Y:S01]  /*5680*/  LEA.HI.X.SX32 R96, R23, R94, 0x1, P0 ;  /* 0x0000005e17607211 */ /* 0x000fe200000f0eff */
[----:B------:R-:W5:Y:S03]  /*5690*/  LDG.E.CONSTANT R79, desc[UR10][R90.64+0xc] ;  /* 0x00000c0a5a4f7981 */ /* 0x000f66000c1e9900 */
[----:B------:R-:W-:Y:S01]  /*56a0*/  LEA.HI.X R15, R15, R3, R96, 0x1, P1 ;  /* 0x000000030f0f7211 */ /* 0x000fe200008f0c60 */
[----:B------:R-:W5:Y:S04]  /*56b0*/  LDG.E.CONSTANT R84, desc[UR10][R92.64] ;  /* 0x0000000a5c547981 */ /* 0x000f68000c1e9900 */
[----:B------:R-:W5:Y:S04]  /*56c0*/  LDG.E.CONSTANT R85, desc[UR10][R92.64+0x4] ;  /* 0x0000040a5c557981 */ /* 0x000f68000c1e9900 */
[----:B------:R-:W5:Y:S04]  /*56d0*/  LDG.E.CONSTANT R86, desc[UR10][R92.64+0x8] ;  /* 0x0000080a5c567981 */ /* 0x000f68000c1e9900 */
[----:B------:R0:W5:Y:S04]  /*56e0*/  LDG.E.CONSTANT R87, desc[UR10][R92.64+0xc] ;  /* 0x00000c0a5c577981 */ /* 0x000168000c1e9900 */
[----:B------:R-:W5:Y:S04]  /*56f0*/  LDG.E.CONSTANT R88, desc[UR10][R18.64] ;  /* 0x0000000a12587981 */ /* 0x000f68000c1e9900 */
[----:B------:R-:W5:Y:S01]  /*5700*/  LDG.E.CONSTANT R89, desc[UR10][R18.64+0x4] ;  /* 0x0000040a12597981 */ /* 0x000f62000c1e9900 */
[----:B0-----:R-:W-:-:S03]  /*5710*/  F2FP.BF16.F32.PACK_AB R92, R7, R6 ;  /* 0x00000006075c723e */ /* 0x001fc600000010ff */
[----:B------:R-:W5:Y:S04]  /*5720*/  LDG.E.CONSTANT R90, desc[UR10][R18.64+0x8] ;  /* 0x0000080a125a7981 */ /* 0x000f68000c1e9900 */
[----:B------:R0:W5:Y:S04]  /*5730*/  LDG.E.CONSTANT R91, desc[UR10][R18.64+0xc] ;  /* 0x00000c0a125b7981 */ /* 0x000168000c1e9900 */
[----:B------:R-:W5:Y:S04]  /*5740*/  LDG.E.CONSTANT R6, desc[UR10][R14.64+0x8] ;  /* 0x0000080a0e067981 */ /* 0x000f68000c1e9900 */
[----:B------:R-:W5:Y:S01]  /*5750*/  LDG.E.CONSTANT R7, desc[UR10][R14.64+0xc] ;  /* 0x00000c0a0e077981 */ /* 0x000f62000c1e9900 */
[----:B0-----:R-:W-:-:S03]  /*5760*/  F2FP.BF16.F32.PACK_AB R19, R5, R4 ;  /* 0x000000040513723e */ /* 0x001fc600000010ff */
[----:B------:R-:W5:Y:S04]  /*5770*/  LDG.E.CONSTANT R4, desc[UR10][R14.64] ;  /* 0x0000000a0e047981 */ /* 0x000f68000c1e9900 */
[----:B------:R-:W5:Y:S04]  /*5780*/  LDG.E.CONSTANT R5, desc[UR10][R14.64+0x4] ;  /* 0x0000040a0e057981 */ /* 0x000f68000c1e9900 */
[----:B------:R-:W5:Y:S04]  /*5790*/  LDG.E.CONSTANT R52, desc[UR10][R8.64] ;  /* 0x0000000a08347981 */ /* 0x000f68000c1e9900 */
[----:B------:R-:W5:Y:S04]  /*57a0*/  LDG.E.CONSTANT R54, desc[UR10][R8.64+0x4] ;  /* 0x0000040a08367981 */ /* 0x000f68000c1e9900 */
[----:B------:R-:W5:Y:S04]  /*57b0*/  LDG.E.CONSTANT R58, desc[UR10][R8.64+0xc] ;  /* 0x00000c0a083a7981 */ /* 0x000f68000c1e9900 */
[----:B------:R-:W5:Y:S04]  /*57c0*/  LDG.E.CONSTANT R60, desc[UR10][R10.64] ;  /* 0x0000000a0a3c7981 */ /* 0x000f68000c1e9900 */
[----:B------:R-:W5:Y:S04]  /*57d0*/  LDG.E.CONSTANT R62, desc[UR10][R10.64+0x4] ;  /* 0x0000040a0a3e7981 */ /* 0x000f68000c1e9900 */
[----:B------:R-:W5:Y:S04]  /*57e0*/  LDG.E.CONSTANT R64, desc[UR10][R10.64+0x8] ;  /* 0x0000080a0a407981 */ /* 0x000f68000c1e9900 */
[----:B------:R0:W5:Y:S04]  /*57f0*/  LDG.E.CONSTANT R66, desc[UR10][R10.64+0xc] ;  /* 0x00000c0a0a427981 */ /* 0x000168000c1e9900 */
[----:B0-----:R-:W0:Y:S01]  /*5800*/  LDS.128 R8, [R43] ;  /* 0x000000002b087984 */ /* 0x001e220000000c00 */
[----:B------:R-:W-:Y:S01]  /*5810*/  ISETP.NE.AND P0, PT, R0, RZ, PT ;  /* 0x000000ff0000720c */ /* 0x000fe20003f05270 */
[----:B------:R-:W-:Y:S01]  /*5820*/  BSSY B1, `(.L_x_18293) ;  /* 0x0000021000017945 */ /* 0x000fe20003800000 */
[----:B0-----:R-:W-:-:S11]  /*5830*/  F2FP.BF16.F32.PACK_AB R18, R9, R8 ;  /* 0x000000080912723e */ /* 0x001fd600000010ff */
[----:B------:R-:W-:Y:S05]  /*5840*/  @P0 BRA `(.L_x_18294) ;  /* 0x0000000000780947 */ /* 0x000fea0003800000 */
        /* <DEDUP_REMOVED lines=9> */
[----:B-----5:R-:W-:-:S02]  /*58e0*/  SEL R93, R5, RZ, !P1 ;  /* 0x000000ff055d7207 */ /* 0x020fc40004800000 */
        /* <DEDUP_REMOVED lines=20> */
.L_x_18294:
[----:B------:R-:W-:Y:S05]  /*5a30*/  BSYNC B1 ;  /* 0x0000000000017941 */ /* 0x000fea0003800000 */
.L_x_18293:
[----:B------:R-:W-:Y:S01]  /*5a40*/  IMAD.MOV.U32 R8, RZ, RZ, R92 ;  /* 0x000000ffff087224 */ /* 0x000fe200078e005c */
[----:B------:R-:W-:Y:S01]  /*5a50*/  F2FP.BF16.F32.PACK_AB R92, R11, R10 ;  /* 0x0000000a0b5c723e */ /* 0x000fe200000010ff */
[----:B-----5:R-:W-:Y:S02]  /*5a60*/  HMUL2.BF16_V2 R4, R19, R4 ;  /* 0x0000000413047232 */ /* 0x020fe40000200000 */
[----:B------:R-:W-:Y:S01]  /*5a70*/  IMAD.MOV.U32 R9, RZ, RZ, R18 ;  /* 0x000000ffff097224 */ /* 0x000fe200078e0012 */
[----:B------:R-:W-:Y:S01]  /*5a80*/  IADD3 R93, P1, R45, R16, RZ ;  /* 0x000000102d5d7210 */ /* 0x000fe20007f3e0ff */
[----:B------:R-:W-:Y:S01]  /*5a90*/  HFMA2.MMA.BF16_V2 R17, R8, R5, -RZ ;  /* 0x0000000508117235 */ /* 0x000fe200003000ff */
[C---:B------:R-:W-:Y:S02]  /*5aa0*/  PRMT R5, R4.reuse, 0x7632, R5 ;  /* 0x0000763204057816 */ /* 0x040fe40000000005 */
[----:B------:R-:W-:Y:S01]  /*5ab0*/  HMUL2.BF16_V2 R6, R9, R6 ;  /* 0x0000000609067232 */ /* 0x000fe20000200000 */
[----:B------:R-:W-:-:S02]  /*5ac0*/  SHF.L.U32 R4, R4, 0x10, RZ ;  /* 0x0000001004047819 */ /* 0x000fc400000006ff */
[----:B------:R-:W-:Y:S01]  /*5ad0*/  IADD3 R96, P5, R49, R16, RZ ;  /* 0x0000001031607210 */ /* 0x000fe20007fbe0ff */
[----:B------:R-:W-:Y:S01]  /*5ae0*/  IMAD.U32 R5, R5, 0x10000, RZ ;  /* 0x0001000005057824 */ /* 0x000fe200078e00ff */
[----:B------:R-:W-:Y:S02]  /*5af0*/  LEA.HI.X.SX32 R98, R45, R94, 0x1, P1 ;  /* 0x0000005e2d627211 */ /* 0x000fe400008f0eff */
[C---:B------:R-:W-:Y:S02]  /*5b00*/  PRMT R10, R17.reuse, 0x7610, R10 ;  /* 0x00007610110a7816 */ /* 0x040fe4000000000a */
[----:B------:R-:W-:-:S03]  /*5b10*/  PRMT R11, R17, 0x7632, R11 ;  /* 0x00007632110b7816 */ /* 0x000fc6000000000b */
[----:B------:R-:W-:Y:S01]  /*5b20*/  IMAD.U32 R17, R10, 0x10000, RZ ;  /* 0x000100000a117824 */ /* 0x000fe200078e00ff */
[----:B------:R-:W-:Y:S01]  /*5b30*/  MOV R10, R92 ;  /* 0x0000005c000a7202 */ /* 0x000fe20000000f00 */
[----:B------:R-:W-:Y:S02]  /*5b40*/  IMAD.U32 R18, R11, 0x10000, RZ ;  /* 0x000100000b127824 */ /* 0x000fe400078e00ff */
[--C-:B------:R-:W-:Y:S01]  /*5b50*/  FADD.FTZ R11, R4, R5.reuse ;  /* 0x00000005040b7221 */ /* 0x100fe20000010000 */
[C---:B------:R-:W-:Y:S02]  /*5b60*/  PRMT R4, R6.reuse, 0x7610, R4 ;  /* 0x0000761006047816 */ /* 0x040fe40000000004 */
[----:B------:R-:W-:Y:S01]  /*5b70*/  PRMT R5, R6, 0x7632, R5 ;  /* 0x0000763206057816 */ /* 0x000fe20000000005 */
[----:B------:R-:W-:Y:S01]  /*5b80*/  HFMA2.MMA.BF16_V2 R7, R10, R7, -RZ ;  /* 0x000000070a077235 */ /* 0x000fe200003000ff */
[----:B------:R-:W-:Y:S01]  /*5b90*/  FADD.FTZ R18, R17, R18 ;  /* 0x0000001211127221 */ /* 0x000fe20000010000 */
[----:B------:R-:W-:Y:S01]  /*5ba0*/  IMAD.U32 R4, R4, 0x10000, RZ ;  /* 0x0001000004047824 */ /* 0x000fe200078e00ff */
[----:B------:R-:W-:Y:S01]  /*5bb0*/  IADD3 R17, P3, R47, R16, RZ ;  /* 0x000000102f117210 */ /* 0x000fe20007f7e0ff */
[----:B------:R-:W-:-:S02]  /*5bc0*/  IMAD.U32 R5, R5, 0x10000, RZ ;  /* 0x0001000005057824 */ /* 0x000fc400078e00ff */
[----:B------:R-:W-:Y:S01]  /*5bd0*/  FADD.FTZ R11, R11, R18 ;  /* 0x000000120b0b7221 */ /* 0x000fe20000010000 */
[----:B------:R-:W-:Y:S01]  /*5be0*/  LEA.HI.X.SX32 R18, R47, R94, 0x1, P3 ;  /* 0x0000005e2f127211 */ /* 0x000fe200018f0eff */
[----:B------:R-:W-:Y:S01]  /*5bf0*/  FADD.FTZ R16, R4, R5 ;  /* 0x0000000504107221 */ /* 0x000fe20000010000 */
[----:B------:R-:W-:Y:S02]  /*5c00*/  LEA R4, P2, R93, R2, 0x1 ;  /* 0x000000025d047211 */ /* 0x000fe400078408ff */
[----:B------:R-:W-:Y:S01]  /*5c10*/  PRMT R6, R7, 0x7610, R6 ;  /* 0x0000761007067816 */ /* 0x000fe20000000006 */
[----:B------:R-:W-:Y:S01]  /*5c20*/  FADD.FTZ R11, R11, R16 ;  /* 0x000000100b0b7221 */ /* 0x000fe20000010000 */
[----:B------:R-:W-:Y:S01]  /*5c30*/  PRMT R7, R7, 0x7632, R7 ;  /* 0x0000763207077816 */ /* 0x000fe20000000007 */
[----:B------:R0:W5:Y:S01]  /*5c40*/  LDG.E.CONSTANT R16, desc[UR10][R14.64+0x200] ;  /* 0x0002000a0e107981 */ /* 0x000162000c1e9900 */
[----:B------:R-:W-:Y:S01]  /*5c50*/  LEA.HI.X R5, R93, R3, R98, 0x1, P2 ;  /* 0x000000035d057211 */ /* 0x000fe200010f0c62 */
[----:B------:R-:W-:Y:S01]  /*5c60*/  IMAD.U32 R6, R6, 0x10000, RZ ;  /* 0x0001000006067824 */ /* 0x000fe200078e00ff */
[----:B------:R-:W-:Y:S01]  /*5c70*/  SHF.L.U32 R7, R7, 0x10, RZ ;  /* 0x0000001007077819 */ /* 0x000fe200000006ff */
[----:B------:R0:W5:Y:S01]  /*5c80*/  LDG.E.CONSTANT R93, desc[UR10][R14.64+0x20c] ;  /* 0x00020c0a0e5d7981 */ /* 0x000162000c1e9900 */
[----:B------:R-:W-:Y:S01]  /*5c90*/  BSSY B1, `(.L_x_18295) ;  /* 0x0000028000017945 */ /* 0x000fe20003800000 */
[----:B------:R-:W-:-:S02]  /*5ca0*/  LEA.HI.X.SX32 R94, R49, R94, 0x1, P5 ;  /* 0x0000005e315e7211 */ /* 0x000fc400028f0eff */
[----:B------:R-:W-:Y:S01]  /*5cb0*/  FADD.FTZ R92, R6, R7 ;  /* 0x00000007065c7221 */ /* 0x000fe20000010000 */
[-C--:B------:R-:W-:Y:S02]  /*5cc0*/  LEA R6, P4, R17, R2.reuse, 0x1 ;  /* 0x0000000211067211 */ /* 0x080fe400078808ff */
[----:B------:R-:W-:Y:S01]  /*5cd0*/  LEA R2, P1, R96, R2, 0x1 ;  /* 0x0000000260027211 */ /* 0x000fe200078208ff */
[----:B------:R-:W-:Y:S01]  /*5ce0*/  FADD.FTZ R11, R11, R92 ;  /* 0x0000005c0b0b7221 */ /* 0x000fe20000010000 */
[----:B------:R-:W-:Y:S02]  /*5cf0*/  LEA.HI.X R7, R17, R3, R18, 0x1, P4 ;  /* 0x0000000311077211 */ /* 0x000fe400020f0c12 */
[----:B------:R0:W5:Y:S04]  /*5d00*/  LDG.E.CONSTANT R17, desc[UR10][R14.64+0x204] ;  /* 0x0002040a0e117981 */ /* 0x000168000c1e9900 */
[----:B------:R0:W5:Y:S01]  /*5d10*/  LDG.E.CONSTANT R18, desc[UR10][R14.64+0x208] ;  /* 0x0002080a0e127981 */ /* 0x000162000c1e9900 */
[----:B------:R-:W-:Y:S05]  /*5d20*/  @P0 BRA `(.L_x_18296) ;  /* 0x0000000000780947 */ /* 0x000fea0003800000 */
[C---:B0-----:R-:W-:Y:S02]  /*5d30*/  VIADD R14, R39.reuse, 0xfffffff9 ;  /* 0xfffffff9270e7836 */ /* 0x041fe40000000000 */
[C---:B------:R-:W-:Y:S02]  /*5d40*/  VIADD R15, R39.reuse, 0xfffffffb ;  /* 0xfffffffb270f7836 */ /* 0x040fe40000000000 */
[C---:B------:R-:W-:Y:S01]  /*5d50*/  VIADD R92, R39.reuse, 0xfffffffc ;  /* 0xfffffffc275c7836 */ /* 0x040fe20000000000 */
[----:B------:R-:W-:Y:S01]  /*5d60*/  ISETP.GE.AND P2, PT, R14, UR18, PT ;  /* 0x000000120e007c0c */ /* 0x000fe2000bf46270 */
[C---:B------:R-:W-:Y:S01]  /*5d70*/  VIADD R95, R39.reuse, 0xffffffff ;  /* 0xffffffff275f7836 */ /* 0x040fe20000000000 */
[----:B------:R-:W-:Y:S02]  /*5d80*/  IADD3 R14, R39, -0x3, RZ ;  /* 0xfffffffd270e7810 */ /* 0x000fe40007ffe0ff */
[----:B------:R-:W-:Y:S01]  /*5d90*/  ISETP.GE.AND P5, PT, R15, UR18, PT ;  /* 0x000000120f007c0c */ /* 0x000fe2000bfa6270 */
[----:B------:R-:W-:Y:S01]  /*5da0*/  VIADD R15, R39, 0xfffffffe ;  /* 0xfffffffe270f7836 */ /* 0x000fe20000000000 */
[----:B------:R-:W-:-:S02]  /*5db0*/  ISETP.GE.AND P3, PT, R14, UR18, PT ;  /* 0x000000120e007c0c */ /* 0x000fc4000bf66270 */
[----:B------:R-:W-:Y:S02]  /*5dc0*/  ISETP.GE.AND P6, PT, R92, UR18, PT ;  /* 0x000000125c007c0c */ /* 0x000fe4000bfc6270 */
[C---:B-----5:R-:W-:Y:S02]  /*5dd0*/  PRMT R14, R17.reuse, 0x7632, R14 ;  /* 0x00007632110e7816 */ /* 0x060fe4000000000e */
[----:B------:R-:W-:Y:S02]  /*5de0*/  SEL R92, R17, RZ, !P5 ;  /* 0x000000ff115c7207 */ /* 0x000fe40006800000 */
[----:B------:R-:W-:Y:S02]  /*5df0*/  SEL R17, R14, RZ, !P6 ;  /* 0x000000ff0e117207 */ /* 0x000fe40007000000 */
[----:B------:R-:W-:Y:S02]  /*5e00*/  ISETP.GE.AND P6, PT, R39, UR18, PT ;  /* 0x0000001227007c0c */ /* 0x000fe4000bfc6270 */
[----:B------:R-:W-:Y:S01]  /*5e10*/  ISETP.GE.AND P4, PT, R15, UR18, PT ;  /* 0x000000120f007c0c */ /* 0x000fe2000bf86270 */
[----:B------:R-:W-:Y:S01]  /*5e20*/  VIADD R15, R39, 0xfffffffa ;  /* 0xfffffffa270f7836 */ /* 0x000fe20000000000 */
[----:B------:R-:W-:-:S02]  /*5e30*/  ISETP.GE.AND P5, PT, R95, UR18, PT ;  /* 0x000000125f007c0c */ /* 0x000fc4000bfa6270 */
[----:B------:R-:W-:Y:S02]  /*5e40*/  @P2 PRMT R16, RZ, 0x7610, R16 ;  /* 0x00007610ff102816 */ /* 0x000fe40000000010 */
        /* <DEDUP_REMOVED lines=12> */
.L_x_18296:
[----:B------:R-:W-:Y:S05]  /*5f10*/  BSYNC B1 ;  /* 0x0000000000017941 */ /* 0x000fea0003800000 */
.L_x_18295:
[----:B------:R-:W-:Y:S01]  /*5f20*/  LEA.HI.X R3, R96, R3, R94, 0x1, P1 ;  /* 0x0000000360037211 */ /* 0x000fe200008f0c5e */
[----:B------:R1:W5:Y:S02]  /*5f30*/  LDG.E.CONSTANT R92, desc[UR10][R4.64] ;  /* 0x0000000a045c7981 */ /* 0x000364000c1e9900 */
[----:B0----5:R-:W-:Y:S01]  /*5f40*/  HFMA2.MMA.BF16_V2 R15, R8, R17, -RZ ;  /* 0x00000011080f7235 */ /* 0x021fe200003000ff */
[----:B------:R-:W-:Y:S02]  /*5f50*/  HMUL2.BF16_V2 R16, R19, R16 ;  /* 0x0000001013107232 */ /* 0x000fe40000200000 */
[----:B------:R-:W-:Y:S01]  /*5f60*/  FADD.FTZ R22, R11, R22 ;  /* 0x000000160b167221 */ /* 0x000fe20000010000 */
[----:B------:R1:W5:Y:S01]  /*5f70*/  LDG.E.CONSTANT R95, desc[UR10][R4.64+0x4] ;  /* 0x0000040a045f7981 */ /* 0x000362000c1e9900 */
[----:B------:R-:W-:-:S03]  /*5f80*/  HMUL2.BF16_V2 R17, R9, R18 ;  /* 0x0000001209117232 */ /* 0x000fc60000200000 */
[----:B------:R1:W5:Y:S01]  /*5f90*/  LDG.E.CONSTANT R97, desc[UR10][R4.64+0xc] ;  /* 0x00000c0a04617981 */ /* 0x000362000c1e9900 */
[----:B------:R-:W-:Y:S01]  /*5fa0*/  BSSY B1, `(.L_x_18297) ;  /* 0x0000025000017945 */ /* 0x000fe20003800000 */
[C---:B------:R-:W-:Y:S02]  /*5fb0*/  PRMT R11, R16.reuse, 0x7610, R11 ;  /* 0x00007610100b7816 */ /* 0x040fe4000000000b */
[----:B------:R1:W5:Y:S01]  /*5fc0*/  LDG.E.CONSTANT R94, desc[UR10][R4.64+0x8] ;  /* 0x0000080a045e7981 */ /* 0x000362000c1e9900 */
[----:B------:R-:W-:Y:S02]  /*5fd0*/  PRMT R14, R16, 0x7632, R14 ;  /* 0x00007632100e7816 */ /* 0x000fe4000000000e */
[----:B------:R-:W-:Y:S02]  /*5fe0*/  PRMT R16, R15, 0x7632, R16 ;  /* 0x000076320f107816 */ /* 0x000fe40000000010 */
[----:B------:R-:W-:Y:S01]  /*5ff0*/  PRMT R18, R17, 0x7632, R18 ;  /* 0x0000763211127816 */ /* 0x000fe20000000012 */
[----:B------:R-:W-:Y:S06]  /*6000*/  @P0 BRA `(.L_x_18298) ;  /* 0x0000000000780947 */ /* 0x000fec0003800000 */
[C---:B-1----:R-:W-:Y:S01]  /*6010*/  VIADD R4, R39.reuse, 0xfffffff9 ;  /* 0xfffffff927047836 */ /* 0x042fe20000000000 */
[C---:B------:R-:W-:Y:S01]  /*6020*/  IADD3 R5, R39.reuse, -0x5, RZ ;  /* 0xfffffffb27057810 */ /* 0x040fe20007ffe0ff */
[C---:B------:R-:W-:Y:S02]  /*6030*/  VIADD R96, R39.reuse, 0xfffffffc ;  /* 0xfffffffc27607836 */ /* 0x040fe40000000000 */
[C---:B------:R-:W-:Y:S01]  /*6040*/  VIADD R98, R39.reuse, 0xffffffff ;  /* 0xffffffff27627836 */ /* 0x040fe20000000000 */
[----:B------:R-:W-:Y:S01]  /*6050*/  ISETP.GE.AND P5, PT, R4, UR18, PT ;  /* 0x0000001204007c0c */ /* 0x000fe2000bfa6270 */
[----:B------:R-:W-:Y:S01]  /*6060*/  VIADD R4, R39, 0xfffffffd ;  /* 0xfffffffd27047836 */ /* 0x000fe20000000000 */
[----:B------:R-:W-:Y:S02]  /*6070*/  ISETP.GE.AND P1, PT, R5, UR18, PT ;  /* 0x0000001205007c0c */ /* 0x000fe4000bf26270 */
[----:B------:R-:W-:Y:S02]  /*6080*/  IADD3 R5, R39, -0x2, RZ ;  /* 0xfffffffe27057810 */ /* 0x000fe40007ffe0ff */
[----:B------:R-:W-:-:S02]  /*6090*/  ISETP.GE.AND P6, PT, R96, UR18, PT ;  /* 0x0000001260007c0c */ /* 0x000fc4000bfc6270 */
[----:B-----5:R-:W-:Y:S02]  /*60a0*/  SEL R96, R95, RZ, !P1 ;  /* 0x000000ff5f607207 */ /* 0x020fe40004800000 */
        /* <DEDUP_REMOVED lines=20> */
.L_x_18298:
[----:B------:R-:W-:Y:S05]  /*61f0*/  BSYNC B1 ;  /* 0x0000000000017941 */ /* 0x000fea0003800000 */
.L_x_18297:
[----:B------:R-:W-:Y:S01]  /*6200*/  SHF.L.U32 R14, R14, 0x10, RZ ;  /* 0x000000100e0e7819 */ /* 0x000fe200000006ff */
[----:B------:R-:W-:Y:S01]  /*6210*/  IMAD.U32 R11, R11, 0x10000, RZ ;  /* 0x000100000b0b7824 */ /* 0x000fe200078e00ff */
[----:B-1----:R-:W-:Y:S01]  /*6220*/  HFMA2.MMA.BF16_V2 R4, R19, R92, -RZ ;  /* 0x0000005c13047235 */ /* 0x002fe200003000ff */
[----:B------:R-:W-:Y:S01]  /*6230*/  IMAD.U32 R15, R15, 0x10000, RZ ;  /* 0x000100000f0f7824 */ /* 0x000fe200078e00ff */
[----:B-----5:R-:W-:Y:S01]  /*6240*/  HFMA2.MMA.BF16_V2 R97, R10, R97, -RZ ;  /* 0x000000610a617235 */ /* 0x020fe200003000ff */
[----:B------:R-:W-:Y:S02]  /*6250*/  IMAD.U32 R16, R16, 0x10000, RZ ;  /* 0x0001000010107824 */ /* 0x000fe400078e00ff */
[----:B------:R-:W-:Y:S01]  /*6260*/  FADD.FTZ R11, R11, R14 ;  /* 0x0000000e0b0b7221 */ /* 0x000fe20000010000 */
[----:B------:R-:W-:Y:S01]  /*6270*/  HMUL2.BF16_V2 R14, R8, R95 ;  /* 0x0000005f080e7232 */ /* 0x000fe20000200000 */
[----:B------:R-:W-:Y:S01]  /*6280*/  SHF.L.U32 R18, R18, 0x10, RZ ;  /* 0x0000001012127819 */ /* 0x000fe200000006ff */
[----:B------:R-:W-:Y:S01]  /*6290*/  FADD.FTZ R16, R15, R16 ;  /* 0x000000100f107221 */ /* 0x000fe20000010000 */
[----:B------:R-:W-:-:S02]  /*62a0*/  IMAD.U32 R17, R17, 0x10000, RZ ;  /* 0x0001000011117824 */ /* 0x000fc400078e00ff */
[----:B------:R-:W-:Y:S01]  /*62b0*/  HMUL2.BF16_V2 R94, R9, R94 ;  /* 0x0000005e095e7232 */ /* 0x000fe20000200000 */
[----:B------:R-:W-:Y:S01]  /*62c0*/  PRMT R5, R4, 0x7632, R5 ;  /* 0x0000763204057816 */ /* 0x000fe20000000005 */
[----:B------:R-:W-:Y:S01]  /*62d0*/  FADD.FTZ R11, R11, R16 ;  /* 0x000000100b0b7221 */ /* 0x000fe20000010000 */
[----:B------:R-:W-:Y:S01]  /*62e0*/  PRMT R15, R14, 0x7632, R15 ;  /* 0x000076320e0f7816 */ /* 0x000fe2000000000f */
[----:B------:R-:W-:Y:S01]  /*62f0*/  HFMA2.MMA.BF16_V2 R16, R10, R93, -RZ ;  /* 0x0000005d0a107235 */ /* 0x000fe200003000ff */
[----:B------:R-:W-:Y:S02]  /*6300*/  IMAD.U32 R4, R4, 0x10000, RZ ;  /* 0x0001000004047824 */ /* 0x000fe400078e00ff */
[----:B------:R-:W-:Y:S01]  /*6310*/  FADD.FTZ R18, R17, R18 ;  /* 0x0000001211127221 */ /* 0x000fe20000010000 */
        /* <DEDUP_REMOVED lines=8> */
[C---:B------:R-:W-:Y:S01]  /*63a0*/  PRMT R4, R16.reuse, 0x7610, R4 ;  /* 0x0000761010047816 */ /* 0x040fe20000000004 */
[----:B------:R-:W-:Y:S01]  /*63b0*/  IMAD.U32 R17, R17, 0x10000, RZ ;  /* 0x0001000011117824 */ /* 0x000fe200078e00ff */
[----:B------:R-:W-:Y:S01]  /*63c0*/  PRMT R5, R16, 0x7632, R5 ;  /* 0x0000763210057816 */ /* 0x000fe20000000005 */
[----:B------:R-:W-:Y:S01]  /*63d0*/  FADD.FTZ R92, R92, R93 ;  /* 0x0000005d5c5c7221 */ /* 0x000fe20000010000 */
[----:B------:R-:W-:Y:S01]  /*63e0*/  PRMT R14, R94, 0x7610, R14 ;  /* 0x000076105e0e7816 */ /* 0x000fe2000000000e */
[----:B------:R-:W-:Y:S01]  /*63f0*/  IMAD.U32 R4, R4, 0x10000, RZ ;  /* 0x0001000004047824 */ /* 0x000fe200078e00ff */
[----:B------:R-:W-:-:S02]  /*6400*/  PRMT R15, R94, 0x7632, R15 ;  /* 0x000076325e0f7816 */ /* 0x000fc4000000000f */
[----:B------:R-:W-:Y:S01]  /*6410*/  PRMT R16, R97, 0x7610, R16 ;  /* 0x0000761061107816 */ /* 0x000fe20000000010 */
[----:B------:R-:W-:Y:S01]  /*6420*/  IMAD.U32 R14, R14, 0x10000, RZ ;  /* 0x000100000e0e7824 */ /* 0x000fe200078e00ff */
[----:B------:R-:W-:Y:S01]  /*6430*/  SHF.L.U32 R5, R5, 0x10, RZ ;  /* 0x0000001005057819 */ /* 0x000fe200000006ff */
[----:B------:R-:W-:Y:S02]  /*6440*/  IMAD.U32 R15, R15, 0x10000, RZ ;  /* 0x000100000f0f7824 */ /* 0x000fe400078e00ff */
[----:B------:R-:W-:Y:S02]  /*6450*/  IMAD.U32 R16, R16, 0x10000, RZ ;  /* 0x0001000010107824 */ /* 0x000fe400078e00ff */
[----:B------:R-:W-:Y:S01]  /*6460*/  FADD.FTZ R15, R14, R15 ;  /* 0x0000000f0e0f7221 */ /* 0x000fe20000010000 */
[----:B------:R-:W-:Y:S01]  /*6470*/  FADD.FTZ R4, R4, R5 ;  /* 0x0000000504047221 */ /* 0x000fe20000010000 */
[----:B------:R-:W-:Y:S01]  /*6480*/  FADD.FTZ R16, R16, R17 ;  /* 0x0000001110107221 */ /* 0x000fe20000010000 */
[----:B------:R0:W5:Y:S01]  /*6490*/  LDG.E.CONSTANT R14, desc[UR10][R6.64] ;  /* 0x0000000a060e7981 */ /* 0x000162000c1e9900 */
[----:B------:R-:W-:Y:S01]  /*64a0*/  BSSY B1, `(.L_x_18299) ;  /* 0x0000023000017945 */ /* 0x000fe20003800000 */
[----:B------:R-:W-:-:S02]  /*64b0*/  FADD.FTZ R15, R92, R15 ;  /* 0x0000000f5c0f7221 */ /* 0x000fc40000010000 */
[----:B------:R0:W5:Y:S04]  /*64c0*/  LDG.E.CONSTANT R5, desc[UR10][R6.64+0x4] ;  /* 0x0000040a06057981 */ /* 0x000168000c1e9900 */
[----:B------:R0:W5:Y:S01]  /*64d0*/  LDG.E.CONSTANT R17, desc[UR10][R6.64+0xc] ;  /* 0x00000c0a06117981 */ /* 0x000162000c1e9900 */
[----:B------:R-:W-:Y:S05]  /*64e0*/  @P0 BRA `(.L_x_18300) ;  /* 0x0000000000780947 */ /* 0x000fea0003800000 */
[C---:B0-----:R-:W-:Y:S01]  /*64f0*/  IADD3 R6, R39.reuse, -0x7, RZ ;  /* 0xfffffff927067810 */ /* 0x041fe20007ffe0ff */
        /* <DEDUP_REMOVED lines=29> */
.L_x_18300:
[----:B------:R-:W-:Y:S05]  /*66d0*/  BSYNC B1 ;  /* 0x0000000000017941 */ /* 0x000fea0003800000 */
.L_x_18299:
[----:B-----5:R-:W-:Y:S02]  /*66e0*/  HMUL2.BF16_V2 R14, R19, R14 ;  /* 0x0000000e130e7232 */ /* 0x020fe40000200000 */
[----:B------:R-:W-:Y:S01]  /*66f0*/  FADD.FTZ R11, R11, R4 ;  /* 0x000000040b0b7221 */ /* 0x000fe20000010000 */
[----:B------:R-:W-:Y:S01]  /*6700*/  HMUL2.BF16_V2 R18, R9, R18 ;  /* 0x0000001209127232 */ /* 0x000fe20000200000 */
[----:B0-----:R-:W-:Y:S01]  /*6710*/  HFMA2.MMA.BF16_V2 R6, R8, R5, -RZ ;  /* 0x0000000508067235 */ /* 0x001fe200003000ff */
[----:B------:R-:W-:Y:S01]  /*6720*/  FADD.FTZ R16, R15, R16 ;  /* 0x000000100f107221 */ /* 0x000fe20000010000 */
[C---:B------:R-:W-:Y:S01]  /*6730*/  PRMT R4, R14.reuse, 0x7610, R4 ;  /* 0x000076100e047816 */ /* 0x040fe20000000004 */
[----:B------:R0:W5:Y:S01]  /*6740*/  LDG.E.CONSTANT R93, desc[UR10][R2.64+0x4] ;  /* 0x0000040a025d7981 */ /* 0x000162000c1e9900 */
[----:B------:R-:W-:Y:S02]  /*6750*/  PRMT R5, R14, 0x7632, R5 ;  /* 0x000076320e057816 */ /* 0x000fe40000000005 */
[C---:B------:R-:W-:Y:S01]  /*6760*/  PRMT R14, R18.reuse, 0x7610, R14 ;  /* 0x00007610120e7816 */ /* 0x040fe2000000000e */
[----:B------:R0:W5:Y:S01]  /*6770*/  LDG.E.CONSTANT R92, desc[UR10][R2.64+0x8] ;  /* 0x0000080a025c7981 */ /* 0x000162000c1e9900 */
[----:B------:R-:W-:-:S03]  /*6780*/  PRMT R15, R18, 0x7632, R15 ;  /* 0x00007632120f7816 */ /* 0x000fc6000000000f */
[----:B------:R0:W5:Y:S01]  /*6790*/  LDG.E.CONSTANT R95, desc[UR10][R2.64+0xc] ;  /* 0x00000c0a025f7981 */ /* 0x000162000c1e9900 */
[----:B------:R-:W-:Y:S01]  /*67a0*/  BSSY B1, `(.L_x_18301) ;  /* 0x0000022000017945 */ /* 0x000fe20003800000 */
[----:B------:R-:W-:Y:S02]  /*67b0*/  PRMT R7, R6, 0x7632, R7 ;  /* 0x0000763206077816 */ /* 0x000fe40000000007 */
        /* <DEDUP_REMOVED lines=32> */
.L_x_18302:
[----:B------:R-:W-:Y:S05]  /*69c0*/  BSYNC B1 ;  /* 0x0000000000017941 */ /* 0x000fea0003800000 */
.L_x_18301:
[----:B------:R-:W-:Y:S01]  /*69d0*/  IMAD.U32 R4, R4, 0x10000, RZ ;  /* 0x0001000004047824 */ /* 0x000fe200078e00ff */
[----:B------:R-:W-:Y:S01]  /*69e0*/  SHF.L.U32 R7, R7, 0x10, RZ ;  /* 0x0000001007077819 */ /* 0x000fe200000006ff */
[----:B------:R-:W-:Y:S01]  /*69f0*/  IMAD.U32 R5, R5, 0x10000, RZ ;  /* 0x0001000005057824 */ /* 0x000fe200078e00ff */
[----:B0----5:R-:W-:Y:S01]  /*6a00*/  HFMA2.MMA.BF16_V2 R2, R19, R18, -RZ ;  /* 0x0000001213027235 */ /* 0x021fe200003000ff */
[----:B------:R-:W-:Y:S01]  /*6a10*/  IMAD.U32 R6, R6, 0x10000, RZ ;  /* 0x0001000006067824 */ /* 0x000fe200078e00ff */
[----:B------:R-:W-:Y:S01]  /*6a20*/  HFMA2.MMA.BF16_V2 R95, R10, R95, -RZ ;  /* 0x0000005f0a5f7235 */ /* 0x000fe200003000ff */
[----:B------:R-:W-:Y:S01]  /*6a30*/  FADD.FTZ R4, R4, R5 ;  /* 0x0000000504047221 */ /* 0x000fe20000010000 */
[----:B------:R-:W-:Y:S02]  /*6a40*/  HMUL2.BF16_V2 R5, R8, R93 ;  /* 0x0000005d08057232 */ /* 0x000fe40000200000 */
[----:B------:R-:W-:Y:S01]  /*6a50*/  FADD.FTZ R7, R6, R7 ;  /* 0x0000000706077221 */ /* 0x000fe20000010000 */
[----:B------:R-:W-:-:S02]  /*6a60*/  HMUL2.BF16_V2 R92, R9, R92 ;  /* 0x0000005c095c7232 */ /* 0x000fc40000200000 */
[----:B------:R-:W-:Y:S01]  /*6a70*/  IMAD.U32 R14, R14, 0x10000, RZ ;  /* 0x000100000e0e7824 */ /* 0x000fe200078e00ff */
[----:B------:R-:W-:Y:S01]  /*6a80*/  BSSY B1, `(.L_x_18303) ;  /* 0x0000042000017945 */ /* 0x000fe20003800000 */
[C---:B------:R-:W-:Y:S01]  /*6a90*/  PRMT R6, R5.reuse, 0x7632, R6 ;  /* 0x0000763205067816 */ /* 0x040fe20000000006 */
[----:B------:R-:W-:Y:S01]  /*6aa0*/  FADD.FTZ R4, R4, R7 ;  /* 0x0000000704047221 */ /* 0x000fe20000010000 */
[----:B------:R-:W-:Y:S01]  /*6ab0*/  PRMT R3, R2, 0x7632, R3 ;  /* 0x0000763202037816 */ /* 0x000fe20000000003 */
[----:B------:R-:W-:Y:S01]  /*6ac0*/  HFMA2.MMA.BF16_V2 R7, R10, R17, -RZ ;  /* 0x000000110a077235 */ /* 0x000fe200003000ff */
[----:B------:R-:W-:Y:S02]  /*6ad0*/  IMAD.U32 R5, R5, 0x10000, RZ ;  /* 0x0001000005057824 */ /* 0x000fe400078e00ff */
[----:B------:R-:W-:Y:S01]  /*6ae0*/  FADD.FTZ R24, R11, R24 ;  /* 0x000000180b187221 */ /* 0x000fe20000010000 */
[----:B------:R-:W-:Y:S01]  /*6af0*/  IMAD.U32 R6, R6, 0x10000, RZ ;  /* 0x0001000006067824 */ /* 0x000fe200078e00ff */
[----:B------:R-:W-:Y:S01]  /*6b00*/  SHF.L.U32 R3, R3, 0x10, RZ ;  /* 0x0000001003037819 */ /* 0x000fe200000006ff */
[----:B------:R-:W-:-:S02]  /*6b10*/  IMAD.U32 R2, R2, 0x10000, RZ ;  /* 0x0001000002027824 */ /* 0x000fc400078e00ff */
[----:B------:R-:W-:Y:S01]  /*6b20*/  FADD.FTZ R25, R16, R25 ;  /* 0x0000001910197221 */ /* 0x000fe20000010000 */
[----:B------:R-:W-:Y:S02]  /*6b30*/  IMAD.U32 R15, R15, 0x10000, RZ ;  /* 0x000100000f0f7824 */ /* 0x000fe400078e00ff */
[--C-:B------:R-:W-:Y:S01]  /*6b40*/  FADD.FTZ R18, R5, R6.reuse ;  /* 0x0000000605127221 */ /* 0x100fe20000010000 */
[----:B------:R-:W-:Y:S01]  /*6b50*/  PRMT R5, R92, 0x7610, R5 ;  /* 0x000076105c057816 */ /* 0x000fe20000000005 */
[----:B------:R-:W-:Y:S01]  /*6b60*/  FADD.FTZ R17, R2, R3 ;  /* 0x0000000302117221 */ /* 0x000fe20000010000 */
[----:B------:R-:W-:Y:S01]  /*6b70*/  PRMT R6, R92, 0x7632, R6 ;  /* 0x000076325c067816 */ /* 0x000fe20000000006 */
[----:B------:R-:W-:Y:S01]  /*6b80*/  FADD.FTZ R15, R14, R15 ;  /* 0x0000000f0e0f7221 */ /* 0x000fe20000010000 */
[----:B------:R-:W-:Y:S01]  /*6b90*/  PRMT R2, R7, 0x7610, R2 ;  /* 0x0000761007027816 */ /* 0x000fe20000000002 */
[----:B------:R-:W-:Y:S01]  /*6ba0*/  IMAD.U32 R5, R5, 0x10000, RZ ;  /* 0x0001000005057824 */ /* 0x000fe200078e00ff */
[----:B------:R-:W-:Y:S01]  /*6bb0*/  PRMT R3, R7, 0x7632, R3 ;  /* 0x0000763207037816 */ /* 0x000fe20000000003 */
[----:B------:R-:W-:Y:S01]  /*6bc0*/  FADD.FTZ R17, R17, R18 ;  /* 0x0000001211117221 */ /* 0x000fe20000010000 */
[C---:B------:R-:W-:Y:S01]  /*6bd0*/  PRMT R7, R95.reuse, 0x7610, R7 ;  /* 0x000076105f077816 */ /* 0x040fe20000000007 */
[----:B------:R-:W-:Y:S01]  /*6be0*/  IMAD.U32 R2, R2, 0x10000, RZ ;  /* 0x0001000002027824 */ /* 0x000fe200078e00ff */
[----:B------:R-:W-:Y:S01]  /*6bf0*/  PRMT R14, R95, 0x7632, R14 ;  /* 0x000076325f0e7816 */ /* 0x000fe2000000000e */
[----:B------:R-:W-:Y:S01]  /*6c00*/  IMAD.U32 R3, R3, 0x10000, RZ ;  /* 0x0001000003037824 */ /* 0x000fe200078e00ff */
[----:B------:R-:W-:Y:S01]  /*6c10*/  SHF.L.U32 R6, R6, 0x10, RZ ;  /* 0x0000001006067819 */ /* 0x000fe200000006ff */
[----:B------:R-:W-:Y:S01]  /*6c20*/  IMAD.U32 R7, R7, 0x10000, RZ ;  /* 0x0001000007077824 */ /* 0x000fe200078e00ff */
[----:B------:R-:W-:Y:S01]  /*6c30*/  SHF.L.U32 R14, R14, 0x10, RZ ;  /* 0x000000100e0e7819 */ /* 0x000fe200000006ff */
[----:B------:R-:W-:Y:S01]  /*6c40*/  FADD.FTZ R3, R2, R3 ;  /* 0x0000000302037221 */ /* 0x000fe20000010000 */
[----:B------:R-:W-:Y:S01]  /*6c50*/  FADD.FTZ R4, R4, R15 ;  /* 0x0000000f04047221 */ /* 0x000fe20000010000 */
[----:B------:R-:W-:-:S02]  /*6c60*/  FADD.FTZ R6, R5, R6 ;  /* 0x0000000605067221 */ /* 0x000fc40000010000 */
[----:B------:R-:W-:Y:S01]  /*6c70*/  FADD.FTZ R7, R7, R14 ;  /* 0x0000000e07077221 */ /* 0x000fe20000010000 */
[----:B------:R-:W-:Y:S01]  /*6c80*/  FADD.FTZ R3, R4, R3 ;  /* 0x0000000304037221 */ /* 0x000fe20000010000 */
[----:B------:R-:W-:-:S04]  /*6c90*/  FADD.FTZ R6, R17, R6 ;  /* 0x0000000611067221 */ /* 0x000fc80000010000 */
[----:B------:R-:W-:Y:S01]  /*6ca0*/  FADD.FTZ R6, R6, R7 ;  /* 0x0000000706067221 */ /* 0x000fe20000010000 */
        /* <DEDUP_REMOVED lines=11> */
[C---:B------:R-:W-:Y:S02]  /*6d60*/  ISETP.GE.AND P1, PT, R39.reuse, UR18, PT ;  /* 0x0000001227007c0c */ /* 0x040fe4000bf26270 */
        /* <DEDUP_REMOVED lines=19> */
.L_x_18304:
[----:B------:R-:W-:Y:S05]  /*6ea0*/  BSYNC B1 ;  /* 0x0000000000017941 */ /* 0x000fea0003800000 */
.L_x_18303:
[----:B------:R-:W-:Y:S01]  /*6eb0*/  HFMA2.MMA.BF16_V2 R4, R8, R46, -RZ ;  /* 0x0000002e08047235 */ /* 0x000fe200003000ff */
[----:B------:R-:W-:Y:S01]  /*6ec0*/  FADD.FTZ R27, R6, R27 ;  /* 0x0000001b061b7221 */ /* 0x000fe20000010000 */
[----:B------:R-:W-:Y:S01]  /*6ed0*/  HMUL2.BF16_V2 R2, R19, R44 ;  /* 0x0000002c13027232 */ /* 0x000fe20000200000 */
[----:B------:R-:W-:Y:S01]  /*6ee0*/  BSSY B1, `(.L_x_18305) ;  /* 0x0000025000017945 */ /* 0x000fe20003800000 */
[----:B------:R-:W-:Y:S02]  /*6ef0*/  HMUL2.BF16_V2 R6, R9, R48 ;  /* 0x0000003009067232 */ /* 0x000fe40000200000 */
[----:B------:R-:W-:Y:S01]  /*6f00*/  FADD.FTZ R26, R3, R26 ;  /* 0x0000001a031a7221 */ /* 0x000fe20000010000 */
[----:B------:R-:W-:Y:S02]  /*6f10*/  PRMT R3, R2, 0x7632, R3 ;  /* 0x0000763202037816 */ /* 0x000fe40000000003 */
[----:B------:R-:W-:Y:S02]  /*6f20*/  PRMT R7, R6, 0x7632, R7 ;  /* 0x0000763206077816 */ /* 0x000fe40000000007 */
[----:B------:R-:W-:Y:S01]  /*6f30*/  PRMT R5, R4, 0x7632, R5 ;  /* 0x0000763204057816 */ /* 0x000fe20000000005 */
        /* <DEDUP_REMOVED lines=31> */
.L_x_18306:
[----:B------:R-:W-:Y:S05]  /*7130*/  BSYNC B1 ;  /* 0x0000000000017941 */ /* 0x000fea0003800000 */
.L_x_18305:
[----:B------:R-:W-:Y:S01]  /*7140*/  HFMA2.MMA.BF16_V2 R52, R19, R52, -RZ ;  /* 0x0000003413347235 */ /* 0x000fe200003000ff */
[----:B------:R-:W-:Y:S01]  /*7150*/  SHF.L.U32 R3, R3, 0x10, RZ ;  /* 0x0000001003037819 */ /* 0x000fe200000006ff */
[----:B------:R-:W-:Y:S01]  /*7160*/  IMAD.U32 R2, R2, 0x10000, RZ ;  /* 0x0001000002027824 */ /* 0x000fe200078e00ff */
[----:B------:R-:W-:Y:S01]  /*7170*/  SHF.L.U32 R7, R7, 0x10, RZ ;  /* 0x0000001007077819 */ /* 0x000fe200000006ff */
[----:B------:R-:W-:Y:S02]  /*7180*/  IMAD.U32 R4, R4, 0x10000, RZ ;  /* 0x0001000004047824 */ /* 0x000fe400078e00ff */
[----:B------:R-:W-:Y:S02]  /*7190*/  HMUL2.BF16_V2 R54, R8, R54 ;  /* 0x0000003608367232 */ /* 0x000fe40000200000 */
[----:B------:R-:W-:Y:S02]  /*71a0*/  IMAD.U32 R5, R5, 0x10000, RZ ;  /* 0x0001000005057824 */ /* 0x000fe400078e00ff */
[----:B------:R-:W-:Y:S01]  /*71b0*/  FADD.FTZ R2, R2, R3 ;  /* 0x0000000302027221 */ /* 0x000fe20000010000 */
[----:B------:R-:W-:Y:S01]  /*71c0*/  IMAD.U32 R6, R6, 0x10000, RZ ;  /* 0x0001000006067824 */ /* 0x000fe200078e00ff */
[----:B------:R-:W-:Y:S01]  /*71d0*/  BSSY B1, `(.L_x_18307) ;  /* 0x000003f000017945 */ /* 0x000fe20003800000 */
[----:B------:R-:W-:Y:S01]  /*71e0*/  FADD.FTZ R5, R4, R5 ;  /* 0x0000000504057221 */ /* 0x000fe20000010000 */
[----:B------:R-:W-:Y:S01]  /*71f0*/  PRMT R3, R52, 0x7610, R3 ;  /* 0x0000761034037816 */ /* 0x000fe20000000003 */
        /* <DEDUP_REMOVED lines=8> */
[C---:B------:R-:W-:Y:S01]  /*7280*/  HFMA2.MMA.BF16_V2 R2, R10.reuse, R50, -RZ ;  /* 0x000000320a027235 */ /* 0x040fe200003000ff */
[----:B------:R-:W-:Y:S01]  /*7290*/  FADD.FTZ R5, R5, R6 ;  /* 0x0000000605057221 */ /* 0x000fe20000010000 */
[----:B------:R-:W-:Y:S01]  /*72a0*/  FADD.FTZ R15, R3, R4 ;  /* 0x00000004030f7221 */ /* 0x000fe20000010000 */
[----:B------:R-:W-:Y:S01]  /*72b0*/  HFMA2.MMA.BF16_V2 R11, R10, R58, -RZ ;  /* 0x0000003a0a0b7235 */ /* 0x000fe200003000ff */
[----:B------:R-:W-:-:S02]  /*72c0*/  IMAD.U32 R7, R7, 0x10000, RZ ;  /* 0x0001000007077824 */ /* 0x000fc400078e00ff */
[----:B------:R-:W-:Y:S02]  /*72d0*/  HMUL2.BF16_V2 R4, R9, R56 ;  /* 0x0000003809047232 */ /* 0x000fe40000200000 */
[----:B------:R-:W-:-:S03]  /*72e0*/  FADD.FTZ R16, R7, R14 ;  /* 0x0000000e07107221 */ /* 0x000fc60000010000 */
[C---:B------:R-:W-:Y:S01]  /*72f0*/  PRMT R7, R4.reuse, 0x7632, R7 ;  /* 0x0000763204077816 */ /* 0x040fe20000000007 */
[----:B------:R-:W-:Y:S01]  /*7300*/  IMAD.U32 R4, R4, 0x10000, RZ ;  /* 0x0001000004047824 */ /* 0x000fe200078e00ff */
[C---:B------:R-:W-:Y:S01]  /*7310*/  PRMT R3, R2.reuse, 0x7632, R3 ;  /* 0x0000763202037816 */ /* 0x040fe20000000003 */
[----:B------:R-:W-:Y:S01]  /*7320*/  IMAD.U32 R2, R2, 0x10000, RZ ;  /* 0x0001000002027824 */ /* 0x000fe200078e00ff */
[----:B------:R-:W-:Y:S01]  /*7330*/  PRMT R14, R11, 0x7632, R14 ;  /* 0x000076320b0e7816 */ /* 0x000fe2000000000e */
        /* <DEDUP_REMOVED lines=40> */
.L_x_18308:
[----:B------:R-:W-:Y:S05]  /*75c0*/  BSYNC B1 ;  /* 0x0000000000017941 */ /* 0x000fea0003800000 */
.L_x_18307:
[----:B------:R-:W-:Y:S01]  /*75d0*/  FADD.FTZ R2, R5, R2 ;  /* 0x0000000205027221 */ /* 0x000fe20000010000 */
[----:B------:R-:W-:Y:S01]  /*75e0*/  HFMA2.MMA.BF16_V2 R5, R8, R62, -RZ ;  /* 0x0000003e08057235 */ /* 0x000fe200003000ff */
        /* <DEDUP_REMOVED lines=17> */
[----:B------:R-:W-:-:S02]  /*7700*/  ISETP.GE.AND P3, PT, R16, UR18, PT ;  /* 0x0000001210007c0c */ /* 0x000fc4000bf66270 */
[----:B------:R-:W-:Y:S02]  /*7710*/  SEL R16, R69, RZ, !P1 ;  /* 0x000000ff45107207 */ /* 0x000fe40004800000 */
        /* <DEDUP_REMOVED lines=19> */
.L_x_18310:
[----:B------:R-:W-:Y:S05]  /*7850*/  BSYNC B1 ;  /* 0x0000000000017941 */ /* 0x000fea0003800000 */
.L_x_18309:
        /* <DEDUP_REMOVED lines=23> */
[C---:B------:R-:W-:Y:S01]  /*79d0*/  HFMA2.MMA.BF16_V2 R3, R10.reuse, R66, -RZ ;  /* 0x000000420a037235 */ /* 0x040fe200003000ff */
[----:B------:R-:W-:Y:S01]  /*79e0*/  FADD.FTZ R6, R6, R7 ;  /* 0x0000000706067221 */ /* 0x000fe20000010000 */
[----:B------:R-:W-:Y:S01]  /*79f0*/  HFMA2.MMA.BF16_V2 R15, R10, R71, -RZ ;  /* 0x000000470a0f7235 */ /* 0x000fe200003000ff */
[----:B------:R-:W-:Y:S01]  /*7a00*/  FADD.FTZ R17, R4, R5 ;  /* 0x0000000504117221 */ /* 0x000fe20000010000 */
[----:B------:R-:W-:-:S02]  /*7a10*/  HMUL2.BF16_V2 R5, R9, R70 ;  /* 0x0000004609057232 */ /* 0x000fc40000200000 */
[----:B------:R-:W-:Y:S01]  /*7a20*/  FADD.FTZ R34, R11, R34 ;  /* 0x000000220b227221 */ /* 0x000fe20000010000 */
[----:B------:R-:W-:Y:S02]  /*7a30*/  FADD.FTZ R17, R17, R18 ;  /* 0x0000001211117221 */ /* 0x000fe40000010000 */
        /* <DEDUP_REMOVED lines=8> */
[----:B------:R-:W-:-:S03]  /*7ac0*/  SHF.L.U32 R16, R16, 0x10, RZ ;  /* 0x0000001010107819 */ /* 0x000fc600000006ff */
[----:B------:R-:W-:Y:S01]  /*7ad0*/  FADD.FTZ R14, R5, R14 ;  /* 0x0000000e050e7221 */ /* 0x000fe20000010000 */
[----:B------:R-:W-:Y:S01]  /*7ae0*/  FADD.FTZ R3, R3, R4 ;  /* 0x0000000403037221 */ /* 0x000fe20000010000 */
[----:B------:R-:W-:Y:S02]  /*7af0*/  FADD.FTZ R15, R15, R16 ;  /* 0x000000100f0f7221 */ /* 0x000fe40000010000 */
[----:B------:R-:W-:Y:S01]  /*7b00*/  FADD.FTZ R14, R17, R14 ;  /* 0x0000000e110e7221 */ /* 0x000fe20000010000 */
[----:B------:R-:W-:-:S03]  /*7b10*/  FADD.FTZ R6, R6, R3 ;  /* 0x0000000306067221 */ /* 0x000fc60000010000 */
[----:B------:R-:W-:Y:S01]  /*7b20*/  FADD.FTZ R15, R14, R15 ;  /* 0x0000000f0e0f7221 */ /* 0x000fe20000010000 */
        /* <DEDUP_REMOVED lines=31> */
.L_x_18312:
[----:B------:R-:W-:Y:S05]  /*7d20*/  BSYNC B1 ;  /* 0x0000000000017941 */ /* 0x000fea0003800000 */
.L_x_18311:
[----:B------:R-:W-:Y:S01]  /*7d30*/  HFMA2.MMA.BF16_V2 R4, R8, R73, -RZ ;  /* 0x0000004908047235 */ /* 0x000fe200003000ff */
[----:B------:R-:W-:Y:S02]  /*7d40*/  HMUL2.BF16_V2 R2, R19, R72 ;  /* 0x0000004813027232 */ /* 0x000fe40000200000 */
[----:B------:R-:W-:Y:S01]  /*7d50*/  FADD.FTZ R35, R6, R35 ;  /* 0x0000002306237221 */ /* 0x000fe20000010000 */
[----:B------:R-:W-:Y:S01]  /*7d60*/  HFMA2.MMA.BF16_V2 R77, R10, R77, -RZ ;  /* 0x0000004d0a4d7235 */ /* 0x000fe200003000ff */
[----:B------:R-:W-:Y:S01]  /*7d70*/  HMUL2.BF16_V2 R6, R9, R74 ;  /* 0x0000004a09067232 */ /* 0x000fe20000200000 */
[----:B------:R-:W-:Y:S01]  /*7d80*/  BSSY B1, `(.L_x_18313) ;  /* 0x0000032000017945 */ /* 0x000fe20003800000 */
[C---:B------:R-:W-:Y:S01]  /*7d90*/  PRMT R3, R2.reuse, 0x7632, R3 ;  /* 0x0000763202037816 */ /* 0x040fe20000000003 */
[----:B------:R-:W-:Y:S01]  /*7da0*/  FADD.FTZ R36, R15, R36 ;  /* 0x000000240f247221 */ /* 0x000fe20000010000 */
[----:B------:R-:W-:Y:S02]  /*7db0*/  SHF.L.U32 R2, R2, 0x10, RZ ;  /* 0x0000001002027819 */ /* 0x000fe400000006ff */
        /* <DEDUP_REMOVED lines=46> */
.L_x_18314:
[----:B------:R-:W-:Y:S05]  /*80a0*/  BSYNC B1 ;  /* 0x0000000000017941 */ /* 0x000fea0003800000 */
.L_x_18313:
        /* <DEDUP_REMOVED lines=9> */
[----:B------:R-:W-:Y:S01]  /*8140*/  PRMT R7, R6, 0x7632, R7 ;  /* 0x0000763206077816 */ /* 0x000fe20000000007 */
[----:B------:R-:W-:Y:S01]  /*8150*/  IMAD.U32 R4, R4, 0x10000, RZ ;  /* 0x0001000004047824 */ /* 0x000fe200078e00ff */
[----:B------:R-:W-:Y:S01]  /*8160*/  SHF.L.U32 R5, R5, 0x10, RZ ;  /* 0x0000001005057819 */ /* 0x000fe200000006ff */
[----:B------:R-:W-:Y:S01]  /*8170*/  IMAD.U32 R15, R6, 0x10000, RZ ;  /* 0x00010000060f7824 */ /* 0x000fe200078e00ff */
[----:B------:R-:W-:Y:S01]  /*8180*/  PRMT R14, R11, 0x7632, R14 ;  /* 0x000076320b0e7816 */ /* 0x000fe2000000000e */
[----:B------:R-:W-:-:S02]  /*8190*/  IMAD.U32 R16, R7, 0x10000, RZ ;  /* 0x0001000007107824 */ /* 0x000fc400078e00ff */
[--C-:B------:R-:W-:Y:S01]  /*81a0*/  FADD.FTZ R6, R4, R5.reuse ;  /* 0x0000000504067221 */ /* 0x100fe20000010000 */
[----:B------:R-:W-:Y:S01]  /*81b0*/  SHF.L.U32 R14, R14, 0x10, RZ ;  /* 0x000000100e0e7819 */ /* 0x000fe200000006ff */
[----:B------:R-:W-:Y:S01]  /*81c0*/  IMAD.U32 R11, R11, 0x10000, RZ ;  /* 0x000100000b0b7824 */ /* 0x000fe200078e00ff */
[----:B------:R-:W-:Y:S01]  /*81d0*/  PRMT R4, R79, 0x7610, R4 ;  /* 0x000076104f047816 */ /* 0x000fe20000000004 */
[----:B------:R-:W-:Y:S01]  /*81e0*/  FADD.FTZ R15, R15, R16 ;  /* 0x000000100f0f7221 */ /* 0x000fe20000010000 */
[----:B------:R-:W-:Y:S01]  /*81f0*/  PRMT R5, R79, 0x7632, R5 ;  /* 0x000076324f057816 */ /* 0x000fe20000000005 */
[----:B------:R-:W-:Y:S02]  /*8200*/  FADD.FTZ R11, R11, R14 ;  /* 0x0000000e0b0b7221 */ /* 0x000fe40000010000 */
[----:B------:R-:W-:Y:S01]  /*8210*/  FADD.FTZ R6, R6, R15 ;  /* 0x0000000f06067221 */ /* 0x000fe20000010000 */
[----:B------:R-:W-:Y:S02]  /*8220*/  IMAD.U32 R4, R4, 0x10000, RZ ;  /* 0x0001000004047824 */ /* 0x000fe400078e00ff */
[----:B------:R-:W-:Y:S01]  /*8230*/  IMAD.U32 R5, R5, 0x10000, RZ ;  /* 0x0001000005057824 */ /* 0x000fe200078e00ff */
        /* <DEDUP_REMOVED lines=31> */
.L_x_18316:
[----:B------:R-:W-:Y:S05]  /*8430*/  BSYNC B1 ;  /* 0x0000000000017941 */ /* 0x000fea0003800000 */
.L_x_18315:
        /* <DEDUP_REMOVED lines=42> */
.L_x_18318:
[----:B------:R-:W-:Y:S05]  /*86e0*/  BSYNC B1 ;  /* 0x0000000000017941 */ /* 0x000fea0003800000 */
.L_x_18317:
        /* <DEDUP_REMOVED lines=8> */
[----:B------:R-:W-:Y:S01]  /*8770*/  FADD.FTZ R4, R4, R7 ;  /* 0x0000000704047221 */ /* 0x000fe20000010000 */
[----:B------:R-:W-:-:S02]  /*8780*/  IMAD.U32 R15, R15, 0x10000, RZ ;  /* 0x000100000f0f7824 */ /* 0x000fc400078e00ff */
[--C-:B------:R-:W-:Y:S01]  /*8790*/  FADD.FTZ R11, R11, R14.reuse ;  /* 0x0000000e0b0b7221 */ /* 0x100fe20000010000 */
[----:B------:R-:W-:Y:S01]  /*87a0*/  IMAD.U32 R16, R16, 0x10000, RZ ;  /* 0x0001000010107824 */ /* 0x000fe200078e00ff */
[C---:B------:R-:W-:Y:S01]  /*87b0*/  PRMT R7, R84.reuse, 0x7610, R7 ;  /* 0x0000761054077816 */ /* 0x040fe20000000007 */
[----:B------:R-:W-:Y:S01]  /*87c0*/  BSSY B1, `(.L_x_18319) ;  /* 0x0000043000017945 */ /* 0x000fe20003800000 */
[----:B------:R-:W-:Y:S01]  /*87d0*/  PRMT R14, R84, 0x7632, R14 ;  /* 0x00007632540e7816 */ /* 0x000fe2000000000e */
[----:B------:R-:W-:Y:S01]  /*87e0*/  FADD.FTZ R16, R15, R16 ;  /* 0x000000100f107221 */ /* 0x000fe20000010000 */
[----:B------:R-:W-:Y:S01]  /*87f0*/  PRMT R17, R85, 0x7632, R17 ;  /* 0x0000763255117816 */ /* 0x000fe20000000011 */
[----:B------:R-:W-:Y:S01]  /*8800*/  IMAD.U32 R7, R7, 0x10000, RZ ;  /* 0x0001000007077824 */ /* 0x000fe200078e00ff */
[----:B------:R-:W-:Y:S01]  /*8810*/  SHF.L.U32 R14, R14, 0x10, RZ ;  /* 0x000000100e0e7819 */ /* 0x000fe200000006ff */
[----:B------:R-:W-:Y:S01]  /*8820*/  FADD.FTZ R11, R4, R11 ;  /* 0x0000000b040b7221 */ /* 0x000fe20000010000 */
        /* <DEDUP_REMOVED lines=22> */
[----:B------:R-:W-:Y:S01]  /*8990*/  FADD.FTZ R4, R4, R7 ;  /* 0x0000000704047221 */ /* 0x000fe20000010000 */
[----:B------:R-:W-:Y:S02]  /*89a0*/  FADD.FTZ R18, R17, R18 ;  /* 0x0000001211127221 */ /* 0x000fe40000010000 */
[----:B------:R-:W-:Y:S01]  /*89b0*/  FADD.FTZ R15, R44, R15 ;  /* 0x0000000f2c0f7221 */ /* 0x000fe20000010000 */
[----:B------:R-:W-:-:S03]  /*89c0*/  FADD.FTZ R11, R11, R4 ;  /* 0x000000040b0b7221 */ /* 0x000fc60000010000 */
        /* <DEDUP_REMOVED lines=8> */
[C---:B------:R-:W-:Y:S01]  /*8a50*/  VIADD R5, R39.reuse, 0xffffffff ;  /* 0xffffffff27057836 */ /* 0x040fe20000000000 */
[C---:B------:R-:W-:Y:S02]  /*8a60*/  IADD3 R2, R39.reuse, -0x4, RZ ;  /* 0xfffffffc27027810 */ /* 0x040fe40007ffe0ff */
[----:B------:R-:W-:Y:S01]  /*8a70*/  ISETP.GE.AND P5, PT, R4, UR18, PT ;  /* 0x0000001204007c0c */ /* 0x000fe2000bfa6270 */
[----:B------:R-:W-:Y:S01]  /*8a80*/  VIADD R4, R39, 0xfffffffe ;  /* 0xfffffffe27047836 */ /* 0x000fe20000000000 */
[----:B------:R-:W-:Y:S01]  /*8a90*/  ISETP.GE.AND P0, PT, R3, UR18, PT ;  /* 0x0000001203007c0c */ /* 0x000fe2000bf06270 */
[----:B------:R-:W-:Y:S01]  /*8aa0*/  VIADD R3, R39, 0xfffffffd ;  /* 0xfffffffd27037836 */ /* 0x000fe20000000000 */
[----:B------:R-:W-:-:S02]  /*8ab0*/  ISETP.GE.AND P4, PT, R2, UR18, PT ;  /* 0x0000001202007c0c */ /* 0x000fc4000bf86270 */
[----:B------:R-:W-:Y:S02]  /*8ac0*/  PRMT R2, R89, 0x7632, R2 ;  /* 0x0000763259027816 */ /* 0x000fe40000000002 */
[----:B------:R-:W-:Y:S02]  /*8ad0*/  ISETP.GE.AND P1, PT, R5, UR18, PT ;  /* 0x0000001205007c0c */ /* 0x000fe4000bf26270 */
[----:B------:R-:W-:Y:S02]  /*8ae0*/  @P6 PRMT R88, RZ, 0x7610, R88 ;  /* 0x00007610ff586816 */ /* 0x000fe40000000058 */
[----:B------:R-:W-:Y:S02]  /*8af0*/  ISETP.GE.AND P6, PT, R39, UR18, PT ;  /* 0x0000001227007c0c */ /* 0x000fe4000bfc6270 */
[----:B------:R-:W-:Y:S02]  /*8b00*/  ISETP.GE.AND P2, PT, R4, UR18, PT ;  /* 0x0000001204007c0c */ /* 0x000fe4000bf46270 */
[----:B------:R-:W-:-:S02]  /*8b10*/  ISETP.GE.AND P3, PT, R3, UR18, PT ;  /* 0x0000001203007c0c */ /* 0x000fc4000bf66270 */
[----:B------:R-:W-:Y:S02]  /*8b20*/  SEL R4, R89, RZ, !P5 ;  /* 0x000000ff59047207 */ /* 0x000fe40006800000 */
        /* <DEDUP_REMOVED lines=12> */
.L_x_18320:
[----:B------:R-:W-:Y:S05]  /*8bf0*/  BSYNC B1 ;  /* 0x0000000000017941 */ /* 0x000fea0003800000 */
.L_x_18319:
[----:B------:R-:W-:Y:S01]  /*8c00*/  HFMA2.MMA.BF16_V2 R4, R8, R89, -RZ ;  /* 0x0000005908047235 */ /* 0x000fe200003000ff */
[----:B------:R-:W-:Y:S01]  /*8c10*/  HMUL2.BF16_V2 R2, R19, R88 ;  /* 0x0000005813027232 */ /* 0x000fe20000200000 */
[----:B------:R-:W-:Y:S01]  /*8c20*/  HFMA2.MMA.BF16_V2 R8, R10, R91, -RZ ;  /* 0x0000005b0a087235 */ /* 0x000fe200003000ff */
[----:B------:R-:W-:Y:S01]  /*8c30*/  HMUL2.BF16_V2 R6, R9, R90 ;  /* 0x0000005a09067232 */ /* 0x000fe20000200000 */
[----:B------:R-:W-:Y:S01]  /*8c40*/  IADD3 R20, P0, R20, 0x10, RZ ;  /* 0x0000001014147810 */ /* 0x000fe20007f1e0ff */
[----:B------:R-:W-:Y:S01]  /*8c50*/  VIADD R32, R32, 0x4 ;  /* 0x0000000420207836 */ /* 0x000fe20000000000 */
[----:B------:R-:W-:Y:S01]  /*8c60*/  PRMT R3, R2, 0x7632, R3 ;  /* 0x0000763202037816 */ /* 0x000fe20000000003 */
[----:B------:R-:W-:Y:S01]  /*8c70*/  VIADD R0, R0, 0xfffffffc ;  /* 0xfffffffc00007836 */ /* 0x000fe20000000000 */
[----:B------:R-:W-:Y:S01]  /*8c80*/  PRMT R7, R6, 0x7632, R7 ;  /* 0x0000763206077816 */ /* 0x000fe20000000007 */
[----:B------:R-:W-:Y:S01]  /*8c90*/  VIADD R43, R43, 0x200 ;  /* 0x000002002b2b7836 */ /* 0x000fe20000000000 */
[----:B------:R-:W-:Y:S01]  /*8ca0*/  PRMT R5, R4, 0x7632, R5 ;  /* 0x0000763204057816 */ /* 0x000fe20000000005 */
[----:B------:R-:W-:Y:S01]  /*8cb0*/  IMAD.U32 R10, R3, 0x10000, RZ ;  /* 0x00010000030a7824 */ /* 0x000fe200078e00ff */
[----:B------:R-:W-:Y:S01]  /*8cc0*/  SHF.L.U32 R9, R2, 0x10, RZ ;  /* 0x0000001002097819 */ /* 0x000fe200000006ff */
[----:B------:R-:W-:Y:S01]  /*8cd0*/  IMAD.U32 R4, R4, 0x10000, RZ ;  /* 0x0001000004047824 */ /* 0x000fe200078e00ff */
[----:B------:R-:W-:Y:S01]  /*8ce0*/  PRMT R2, R8, 0x7632, R2 ;  /* 0x0000763208027816 */ /* 0x000fe20000000002 */
[----:B------:R-:W-:Y:S01]  /*8cf0*/  IMAD.U32 R5, R5, 0x10000, RZ ;  /* 0x0001000005057824 */ /* 0x000fe200078e00ff */
[----:B------:R-:W-:Y:S01]  /*8d00*/  SHF.L.U32 R6, R6, 0x10, RZ ;  /* 0x0000001006067819 */ /* 0x000fe200000006ff */
[----:B------:R-:W-:-:S02]  /*8d10*/  IMAD.U32 R7, R7, 0x10000, RZ ;  /* 0x0001000007077824 */ /* 0x000fc400078e00ff */
[----:B------:R-:W-:Y:S01]  /*8d20*/  FADD.FTZ R9, R9, R10 ;  /* 0x0000000a09097221 */ /* 0x000fe20000010000 */
[----:B------:R-:W-:Y:S01]  /*8d30*/  FADD.FTZ R4, R4, R5 ;  /* 0x0000000504047221 */ /* 0x000fe20000010000 */
[----:B------:R-:W-:Y:S01]  /*8d40*/  IADD3.X R21, RZ, R21, RZ, P0, !PT ;  /* 0x00000015ff157210 */ /* 0x000fe200007fe4ff */
[----:B------:R-:W-:Y:S01]  /*8d50*/  IMAD.U32 R8, R8, 0x10000, RZ ;  /* 0x0001000008087824 */ /* 0x000fe200078e00ff */
[----:B------:R-:W-:Y:S01]  /*8d60*/  ISETP.GE.AND P0, PT, R32, UR5, PT ;  /* 0x0000000520007c0c */ /* 0x000fe2000bf06270 */
[----:B------:R-:W-:Y:S02]  /*8d70*/  IMAD.U32 R3, R2, 0x10000, RZ ;  /* 0x0001000002037824 */ /* 0x000fe400078e00ff */
[----:B------:R-:W-:Y:S01]  /*8d80*/  FADD.FTZ R7, R6, R7 ;  /* 0x0000000706077221 */ /* 0x000fe20000010000 */
[----:B------:R-:W-:Y:S01]  /*8d90*/  FADD.FTZ R4, R9, R4 ;  /* 0x0000000409047221 */ /* 0x000fe20000010000 */
[----:B------:R-:W-:Y:S01]  /*8da0*/  IADD3 R39, R39, 0x80, RZ ;  /* 0x0000008027277810 */ /* 0x000fe20007ffe0ff */
[----:B------:R-:W-:-:S02]  /*8db0*/  FADD.FTZ R3, R8, R3 ;  /* 0x0000000308037221 */ /* 0x000fc40000010000 */
[----:B------:R-:W-:-:S04]  /*8dc0*/  FADD.FTZ R4, R4, R7 ;  /* 0x0000000704047221 */ /* 0x000fc80000010000 */
[----:B------:R-:W-:-:S04]  /*8dd0*/  FADD.FTZ R4, R4, R3 ;  /* 0x0000000304047221 */ /* 0x000fc80000010000 */
[----:B------:R-:W-:Y:S01]  /*8de0*/  FADD.FTZ R41, R4, R41 ;  /* 0x0000002904297221 */ /* 0x000fe20000010000 */
[----:B------:R-:W-:Y:S06]  /*8df0*/  @!P0 BRA `(.L_x_18321) ;  /* 0xffffffc400188947 */ /* 0x000fec000383ffff */
.L_x_18292:
[----:B------:R-:W-:Y:S05]  /*8e00*/  BSYNC B0 ;  /* 0x0000000000007941 */ /* 0x000fea0003800000 */
.L_x_18290:
[----:B-1----:R-:W1:Y:S01]  /*8e10*/  SHFL.BFLY PT, R2, R27, 0x2, 0x1f ;  /* 0x0c401f001b027f89 */ /* 0x002e6200000e0000 */
[----:B------:R-:W2:Y:S01]  /*8e20*/  S2UR UR5, SR_CgaCtaId ;  /* 0x00000000000579c3 */ /* 0x000ea20000008800 */
[----:B------:R-:W-:Y:S01]  /*8e30*/  UMOV UR4, 0x400 ;  /* 0x0000040000047882 */ /* 0x000fe20000000000 */
[----:B------:R-:W-:Y:S01]  /*8e40*/  BSSY B0, `(.L_x_18322) ;  /* 0x0000059000007945 */ /* 0x000fe20003800000 */
[----:B------:R-:W3:Y:S01]  /*8e50*/  SHFL.BFLY PT, R6, R33, 0x2, 0x1f ;  /* 0x0c401f0021067f89 */ /* 0x000ee200000e0000 */
[----:B------:R-:W-:-:S03]  /*8e60*/  UIADD3 UR4, UR4, 0x100, URZ ;  /* 0x0000010004047890 */ /* 0x000fc6000fffe03f */
[----:B------:R-:W4:Y:S04]  /*8e70*/  SHFL.BFLY PT, R5, R24, 0x2, 0x1f ;  /* 0x0c401f0018057f89 */ /* 0x000f2800000e0000 */
[----:B------:R-:W5:Y:S04]  /*8e80*/  SHFL.BFLY PT, R3, R22, 0x2, 0x1f ;  /* 0x0c401f0016037f89 */ /* 0x000f6800000e0000 */
[----:B0-----:R-:W0:Y:S04]  /*8e90*/  SHFL.BFLY PT, R0, R25, 0x2, 0x1f ;  /* 0x0c401f0019007f89 */ /* 0x001e2800000e0000 */
[----:B------:R-:W0:Y:S04]  /*8ea0*/  SHFL.BFLY PT, R7, R26, 0x2, 0x1f ;  /* 0x0c401f001a077f89 */ /* 0x000e2800000e0000 */
[----:B------:R-:W0:Y:S01]  /*8eb0*/  SHFL.BFLY PT, R9, R34, 0x2, 0x1f ;  /* 0x0c401f0022097f89 */ /* 0x000e2200000e0000 */
[----:B-1----:R-:W-:Y:S01]  /*8ec0*/  FADD.FTZ R27, R2, R27 ;  /* 0x0000001b021b7221 */ /* 0x002fe20000010000 */
[----:B--2---:R-:W-:-:S02]  /*8ed0*/  ULEA UR4, UR5, UR4, 0x18 ;  /* 0x0000000405047291 */ /* 0x004fc4000f8ec03f */
[----:B------:R-:W1:Y:S01]  /*8ee0*/  SHFL.BFLY PT, R12, R35, 0x2, 0x1f ;  /* 0x0c401f00230c7f89 */ /* 0x000e6200000e0000 */
[----:B---3--:R-:W-:-:S03]  /*8ef0*/  FADD.FTZ R8, R6, R33 ;  /* 0x0000002106087221 */ /* 0x008fc60000010000 */
[----:B------:R-:W2:Y:S01]  /*8f00*/  SHFL.BFLY PT, R11, R36, 0x2, 0x1f ;  /* 0x0c401f00240b7f89 */ /* 0x000ea200000e0000 */
[----:B----4-:R-:W-:Y:S01]  /*8f10*/  FADD.FTZ R5, R5, R24 ;  /* 0x0000001805057221 */ /* 0x010fe20000010000 */
[----:B------:R-:W-:Y:S02]  /*8f20*/  LOP3.LUT R24, R28, 0xffffffc0, RZ, 0xc0, !PT ;  /* 0xffffffc01c187812 */ /* 0x000fe400078ec0ff */
[----:B------:R-:W3:Y:S01]  /*8f30*/  SHFL.BFLY PT, R16, R37, 0x2, 0x1f ;  /* 0x0c401f0025107f89 */ /* 0x000ee200000e0000 */
[----:B-----5:R-:W-:Y:S01]  /*8f40*/  FADD.FTZ R3, R3, R22 ;  /* 0x0000001603037221 */ /* 0x020fe20000010000 */
[----:B------:R-:W-:Y:S02]  /*8f50*/  SHF.R.S32.HI R22, RZ, 0x1f, R31 ;  /* 0x0000001fff167819 */ /* 0x000fe4000001141f */
[----:B------:R-:W4:Y:S01]  /*8f60*/  SHFL.BFLY PT, R13, R38, 0x2, 0x1f ;  /* 0x0c401f00260d7f89 */ /* 0x000f2200000e0000 */
[----:B0-----:R-:W-:Y:S01]  /*8f70*/  FADD.FTZ R4, R0, R25 ;  /* 0x0000001900047221 */ /* 0x001fe20000010000 */
[----:B------:R-:W-:-:S02]  /*8f80*/  LOP3.LUT R0, R31, 0x3, RZ, 0xc0, !PT ;  /* 0x000000031f007812 */ /* 0x000fc400078ec0ff */
[----:B------:R-:W0:Y:S01]  /*8f90*/  SHFL.BFLY PT, R15, R40, 0x2, 0x1f ;  /* 0x0c401f00280f7f89 */ /* 0x000e2200000e0000 */
[----:B------:R-:W-:Y:S01]  /*8fa0*/  FADD.FTZ R26, R7, R26 ;  /* 0x0000001a071a7221 */ /* 0x000fe20000010000 */
[----:B------:R-:W-:Y:S02]  /*8fb0*/  ISETP.NE.AND P2, PT, R0, RZ, PT ;  /* 0x000000ff0000720c */ /* 0x000fe40003f45270 */
[----:B------:R-:W5:Y:S01]  /*8fc0*/  SHFL.BFLY PT, R20, R29, 0x2, 0x1f ;  /* 0x0c401f001d147f89 */ /* 0x000f6200000e0000 */
[----:B------:R-:W-:Y:S01]  /*8fd0*/  FADD.FTZ R10, R9, R34 ;  /* 0x00000022090a7221 */ /* 0x000fe20000010000 */
[----:B------:R-:W-:Y:S02]  /*8fe0*/  ISETP.NE.OR P5, PT, R24, 0x40, P2 ;  /* 0x000000401800780c */ /* 0x000fe400017a5670 */
[----:B------:R-:W5:Y:S01]  /*8ff0*/  SHFL.BFLY PT, R32, R41, 0x2, 0x1f ;  /* 0x0c401f0029207f89 */ /* 0x000f6200000e0000 */
[----:B-1----:R-:W-:Y:S01]  /*9000*/  FADD.FTZ R12, R12, R35 ;  /* 0x000000230c0c7221 */ /* 0x002fe20000010000 */
[----:B------:R-:W-:-:S02]  /*9010*/  LOP3.LUT R25, R28, 0xffffffe0, RZ, 0xc0, !PT ;  /* 0xffffffe01c197812 */ /* 0x000fc400078ec0ff */
[----:B------:R-:W1:Y:S01]  /*9020*/  SHFL.BFLY PT, R6, R27, 0x1, 0x1f ;  /* 0x0c201f001b067f89 */ /* 0x000e6200000e0000 */
[----:B--2---:R-:W-:Y:S01]  /*9030*/  FADD.FTZ R14, R11, R36 ;  /* 0x000000240b0e7221 */ /* 0x004fe20000010000 */
[----:B------:R-:W-:Y:S02]  /*9040*/  ISETP.NE.OR P4, PT, R25, 0x20, P2 ;  /* 0x000000201900780c */ /* 0x000fe40001785670 */
[----:B------:R-:W2:Y:S01]  /*9050*/  SHFL.BFLY PT, R2, R5, 0x1, 0x1f ;  /* 0x0c201f0005027f89 */ /* 0x000ea200000e0000 */
[----:B---3--:R-:W-:Y:S01]  /*9060*/  FADD.FTZ R16, R16, R37 ;  /* 0x0000002510107221 */ /* 0x008fe20000010000 */
[----:B------:R-:W-:Y:S01]  /*9070*/  LEA.HI R37, R22, R31, RZ, 0x2 ;  /* 0x0000001f16257211 */ /* 0x000fe200078f10ff */
[C---:B------:R-:W-:Y:S02]  /*9080*/  VIADD R31, R28.reuse, 0x1f ;  /* 0x0000001f1c1f7836 */ /* 0x040fe40000000000 */
[----:B----4-:R-:W-:Y:S01]  /*9090*/  FADD.FTZ R18, R13, R38 ;  /* 0x000000260d127221 */ /* 0x010fe20000010000 */
[----:B------:R-:W3:Y:S01]  /*90a0*/  SHFL.BFLY PT, R0, R3, 0x1, 0x1f ;  /* 0x0c201f0003007f89 */ /* 0x000ee200000e0000 */
[----:B------:R-:W-:Y:S01]  /*90b0*/  ISETP.GT.OR P0, PT, R28, 0x3f, P2 ;  /* 0x0000003f1c00780c */ /* 0x000fe20001704670 */
[----:B0-----:R-:W-:-:S02]  /*90c0*/  FADD.FTZ R40, R15, R40 ;  /* 0x000000280f287221 */ /* 0x001fc40000010000 */
[----:B------:R-:W0:Y:S01]  /*90d0*/  SHFL.BFLY PT, R7, R4, 0x1, 0x1f ;  /* 0x0c201f0004077f89 */ /* 0x000e2200000e0000 */
[----:B------:R-:W-:Y:S01]  /*90e0*/  ISETP.GT.U32.AND P3, PT, R31, 0x3e, PT ;  /* 0x0000003e1f00780c */ /* 0x000fe20003f64070 */
[----:B-----5:R-:W-:Y:S02]  /*90f0*/  FADD.FTZ R20, R20, R29 ;  /* 0x0000001d14147221 */ /* 0x020fe40000010000 */
[----:B------:R-:W4:Y:S01]  /*9100*/  SHFL.BFLY PT, R9, R26, 0x1, 0x1f ;  /* 0x0c201f001a097f89 */ /* 0x000f2200000e0000 */
[----:B------:R-:W-:Y:S01]  /*9110*/  ISETP.GT.OR P1, PT, R28, 0x1f, P2 ;  /* 0x0000001f1c00780c */ /* 0x000fe20001724670 */
[----:B------:R-:W-:Y:S02]  /*9120*/  FADD.FTZ R41, R32, R41 ;  /* 0x0000002920297221 */ /* 0x000fe40000010000 */
[----:B------:R-:W5:Y:S01]  /*9130*/  SHFL.BFLY PT, R11, R8, 0x1, 0x1f ;  /* 0x0c201f00080b7f89 */ /* 0x000f6200000e0000 */
        /* <DEDUP_REMOVED lines=10> */
[----:B0-----:R-:W-:-:S03]  /*91e0*/  FADD.FTZ R31, R4, R7 ;  /* 0x00000007041f7221 */ /* 0x001fc60000010000 */
[----:B------:R-:W0:Y:S01]  /*91f0*/  SHFL.BFLY PT, R21, R18, 0x1, 0x1f ;  /* 0x0c201f0012157f89 */ /* 0x000e2200000e0000 */
[----:B----4-:R-:W-:-:S03]  /*9200*/  FADD.FTZ R32, R26, R9 ;  /* 0x000000091a207221 */ /* 0x010fc60000010000 */
[----:B------:R-:W4:Y:S01]  /*9210*/  SHFL.BFLY PT, R23, R40, 0x1, 0x1f ;  /* 0x0c201f0028177f89 */ /* 0x000f2200000e0000 */
[----:B-----5:R-:W-:-:S03]  /*9220*/  FADD.FTZ R34, R8, R11 ;  /* 0x0000000b08227221 */ /* 0x020fc60000010000 */
[----:B------:R-:W5:Y:S01]  /*9230*/  SHFL.BFLY PT, R29, R20, 0x1, 0x1f ;  /* 0x0c201f00141d7f89 */ /* 0x000f6200000e0000 */
[----:B-1----:R-:W-:-:S03]  /*9240*/  FADD.FTZ R35, R10, R13 ;  /* 0x0000000d0a237221 */ /* 0x002fc60000010000 */
[----:B------:R-:W1:Y:S01]  /*9250*/  SHFL.BFLY PT, R22, R41, 0x1, 0x1f ;  /* 0x0c201f0029167f89 */ /* 0x000e6200000e0000 */
[----:B--2---:R-:W-:Y:S01]  /*9260*/  FADD.FTZ R36, R12, R15 ;  /* 0x0000000f0c247221 */ /* 0x004fe20000010000 */
[----:B------:R-:W-:Y:S01]  /*9270*/  BAR.SYNC.DEFER_BLOCKING 0x0 ;  /* 0x0000000000007b1d */ /* 0x000fe20000010000 */
[----:B------:R-:W-:Y:S01]  /*9280*/  FADD.FTZ R37, R14, R17 ;  /* 0x000000110e257221 */ /* 0x000fe20000010000 */
[----:B---3--:R-:W-:Y:S01]  /*9290*/  FADD.FTZ R38, R16, R19 ;  /* 0x0000001310267221 */ /* 0x008fe20000010000 */
[----:B0-----:R-:W-:Y:S01]  /*92a0*/  FADD.FTZ R39, R18, R21 ;  /* 0x0000001512277221 */ /* 0x001fe20000010000 */
[----:B----4-:R-:W-:Y:S01]  /*92b0*/  FADD.FTZ R40, R40, R23 ;  /* 0x0000001728287221 */ /* 0x010fe20000010000 */
[----:B-----5:R-:W-:Y:S01]  /*92c0*/  FADD.FTZ R30, R20, R29 ;  /* 0x0000001d141e7221 */ /* 0x020fe20000010000 */
[----:B-1----:R-:W-:Y:S01]  /*92d0*/  FADD.FTZ R41, R41, R22 ;  /* 0x0000001629297221 */ /* 0x002fe20000010000 */
        /* <DEDUP_REMOVED lines=15> */
.L_x_18323:
[----:B------:R-:W-:Y:S05]  /*93d0*/  BSYNC B0 ;  /* 0x0000000000007941 */ /* 0x000fea0003800000 */
.L_x_18322:
        /* <DEDUP_REMOVED lines=30> */
[----:B--2---:R-:W-:-:S07]  /*95c0*/  FADD.FTZ R41, R41, R16 ;  /* 0x0000001029297221 */ /* 0x004fce0000010000 */
.L_x_18325:
[----:B------:R-:W-:Y:S05]  /*95d0*/  BSYNC B0 ;  /* 0x0000000000007941 */ /* 0x000fea0003800000 */
.L_x_18324:
        /* <DEDUP_REMOVED lines=17> */
.L_x_18327:
[----:B------:R-:W-:Y:S05]  /*96f0*/  BSYNC B0 ;  /* 0x0000000000007941 */ /* 0x000fea0003800000 */
.L_x_18326:
        /* <DEDUP_REMOVED lines=32> */
.L_x_18329:
[----:B------:R-:W-:Y:S05]  /*9900*/  BSYNC B0 ;  /* 0x0000000000007941 */ /* 0x000fea0003800000 */
.L_x_18328:
        /* <DEDUP_REMOVED lines=18> */
[C---:B------:R-:W-:Y:S01]  /*9a30*/  VIADD R3, R27.reuse, 0x8 ;  /* 0x000000081b037836 */ /* 0x040fe20000000000 */
[C---:B------:R-:W-:Y:S01]  /*9a40*/  IADD3 R7, P0, R27.reuse, UR4, RZ ;  /* 0x000000041b077c10 */ /* 0x040fe2000ff1e0ff */
[----:B------:R-:W-:Y:S01]  /*9a50*/  ULDC.64 UR8, c[0x0][0x220] ;  /* 0x0000880000087ab9 */ /* 0x000fe20000000a00 */
[C---:B------:R-:W-:Y:S01]  /*9a60*/  VIADD R6, R27.reuse, 0x10 ;  /* 0x000000101b067836 */ /* 0x040fe20000000000 */
[C---:B------:R-:W-:Y:S01]  /*9a70*/  IADD3 R15, R27.reuse, 0x38, RZ ;  /* 0x000000381b0f7810 */ /* 0x040fe20007ffe0ff */
[----:B------:R-:W-:Y:S01]  /*9a80*/  VIADD R11, R27, 0x28 ;  /* 0x000000281b0b7836 */ /* 0x000fe20000000000 */
[----:B------:R-:W-:Y:S01]  /*9a90*/  IADD3 R5, P1, R3, UR4, RZ ;  /* 0x0000000403057c10 */ /* 0x000fe2000ff3e0ff */
[C---:B------:R-:W-:Y:S01]  /*9aa0*/  VIADD R21, R27.reuse, 0x50 ;  /* 0x000000501b157836 */ /* 0x040fe20000000000 */
[C---:B------:R-:W-:Y:S01]  /*9ab0*/  LEA.HI.X.SX32 R10, R27.reuse, UR7, 0x1, P0 ;  /* 0x000000071b0a7c11 */ /* 0x040fe200080f0eff */
[----:B------:R-:W-:Y:S01]  /*9ac0*/  VIADD R26, R27, 0x60 ;  /* 0x000000601b1a7836 */ /* 0x000fe20000000000 */
[----:B01----:R-:W-:-:S02]  /*9ad0*/  LEA R2, P0, R7, UR8, 0x1 ;  /* 0x0000000807027c11 */ /* 0x003fc4000f8008ff */
        /* <DEDUP_REMOVED lines=21> */
[C---:B------:R-:W-:Y:S02]  /*9c30*/  IADD3 R19, P2, R14.reuse, UR4, RZ ;  /* 0x000000040e137c10 */ /* 0x040fe4000ff5e0ff */
        /* <DEDUP_REMOVED lines=18> */
[----:B------:R-:W-:Y:S02]  /*9d60*/  F2FP.BF16.F32.PACK_AB R0, R25, R0 ;  /* 0x000000001900723e */ /* 0x000fe400000010ff */
[----:B------:R-:W-:Y:S02]  /*9d70*/  LEA.HI.X R19, R22, UR9, R43, 0x1, P0 ;  /* 0x0000000916137c11 */ /* 0x000fe400080f0c2b */
[----:B------:R-:W-:Y:S01]  /*9d80*/  LEA.HI.X.SX32 R28, R21, UR7, 0x1, P2 ;  /* 0x00000007151c7c11 */ /* 0x000fe200090f0eff */
[----:B------:R0:W-:Y:S01]  /*9d90*/  STG.E.U16 desc[UR10][R2.64], R0 ;  /* 0x0000000002007986 */ /* 0x0001e2000c10150a */
[----:B------:R-:W-:Y:S02]  /*9da0*/  LEA R22, P0, R23, UR8, 0x1 ;  /* 0x0000000817167c11 */ /* 0x000fe4000f8008ff */
[----:B------:R-:W-:Y:S02]  /*9db0*/  LEA.HI.X R21, R24, UR9, R29, 0x1, P1 ;  /* 0x0000000918157c11 */ /* 0x000fe400088f0c1d */
[C---:B------:R-:W-:Y:S01]  /*9dc0*/  IADD3 R24, R27.reuse, 0x58, RZ ;  /* 0x000000581b187810 */ /* 0x040fe20007ffe0ff */
[----:B------:R-:W-:Y:S01]  /*9dd0*/  VIADD R27, R27, 0x68 ;  /* 0x000000681b1b7836 */ /* 0x000fe20000000000 */
[----:B------:R-:W-:-:S02]  /*9de0*/  F2FP.BF16.F32.PACK_AB R31, R32, R31 ;  /* 0x0000001f201f723e */ /* 0x000fc400000010ff */
[----:B------:R-:W-:Y:S02]  /*9df0*/  PRMT R32, R0, 0x7632, R32 ;  /* 0x0000763200207816 */ /* 0x000fe40000000020 */
[----:B------:R-:W-:Y:S02]  /*9e00*/  LEA.HI.X R23, R23, UR9, R28, 0x1, P0 ;  /* 0x0000000917177c11 */ /* 0x000fe400080f0c1c */
[----:B------:R-:W-:Y:S01]  /*9e10*/  F2FP.BF16.F32.PACK_AB R33, R34, R33 ;  /* 0x000000212221723e */ /* 0x000fe200000010ff */
[----:B------:R1:W-:Y:S01]  /*9e20*/  STG.E.U16 desc[UR10][R4.64], R32 ;  /* 0x0000002004007986 */ /* 0x0003e2000c10150a */
[----:B------:R-:W-:Y:S02]  /*9e30*/  IADD3 R45, P0, R24, UR4, RZ ;  /* 0x00000004182d7c10 */ /* 0x000fe4000ff1e0ff */
[----:B------:R-:W-:Y:S01]  /*9e40*/  IADD3 R43, P1, R26, UR4, RZ ;  /* 0x000000041a2b7c10 */ /* 0x000fe2000ff3e0ff */
[----:B------:R-:W-:Y:S01]  /*9e50*/  STG.E.U16 desc[UR10][R6.64], R31 ;  /* 0x0000001f06007986 */ /* 0x000fe2000c10150a */
[----:B0-----:R-:W-:-:S02]  /*9e60*/  PRMT R3, R31, 0x7632, R3 ;  /* 0x000076321f037816 */ /* 0x001fc40000000003 */
[----:B------:R-:W-:Y:S02]  /*9e70*/  F2FP.BF16.F32.PACK_AB R35, R36, R35 ;  /* 0x000000232423723e */ /* 0x000fe400000010ff */
[----:B------:R-:W-:Y:S01]  /*9e80*/  IADD3 R29, P2, R27, UR4, RZ ;  /* 0x000000041b1d7c10 */ /* 0x000fe2000ff5e0ff */
[----:B------:R-:W-:Y:S01]  /*9e90*/  STG.E.U16 desc[UR10][R8.64], R3 ;  /* 0x0000000308007986 */ /* 0x000fe2000c10150a */
[----:B------:R-:W-:Y:S02]  /*9ea0*/  F2FP.BF16.F32.PACK_AB R37, R38, R37 ;  /* 0x000000252625723e */ /* 0x000fe400000010ff */
[----:B-1----:R-:W-:Y:S01]  /*9eb0*/  PRMT R5, R33, 0x7632, R5 ;  /* 0x0000763221057816 */ /* 0x002fe20000000005 */
[----:B------:R-:W-:Y:S01]  /*9ec0*/  STG.E.U16 desc[UR10][R10.64], R33 ;  /* 0x000000210a007986 */ /* 0x000fe2000c10150a */
[----:B------:R-:W-:Y:S02]  /*9ed0*/  LEA.HI.X.SX32 R46, R24, UR7, 0x1, P0 ;  /* 0x00000007182e7c11 */ /* 0x000fe400080f0eff */
[----:B------:R-:W-:Y:S01]  /*9ee0*/  LEA.HI.X.SX32 R44, R26, UR7, 0x1, P1 ;  /* 0x000000071a2c7c11 */ /* 0x000fe200088f0eff */
[----:B------:R0:W-:Y:S01]  /*9ef0*/  STG.E.U16 desc[UR10][R12.64], R5 ;  /* 0x000000050c007986 */ /* 0x0001e2000c10150a */
[----:B------:R-:W-:-:S02]  /*9f00*/  LEA R24, P0, R45, UR8, 0x1 ;  /* 0x000000082d187c11 */ /* 0x000fc4000f8008ff */
[----:B------:R-:W-:Y:S01]  /*9f10*/  PRMT R0, R35, 0x7632, R0 ;  /* 0x0000763223007816 */ /* 0x000fe20000000000 */
[----:B------:R1:W-:Y:S01]  /*9f20*/  STG.E.U16 desc[UR10][R14.64], R35 ;  /* 0x000000230e007986 */ /* 0x0003e2000c10150a */
[----:B------:R-:W-:Y:S02]  /*9f30*/  F2FP.BF16.F32.PACK_AB R39, R40, R39 ;  /* 0x000000272827723e */ /* 0x000fe400000010ff */
[----:B------:R-:W-:Y:S01]  /*9f40*/  LEA R26, P1, R43, UR8, 0x1 ;  /* 0x000000082b1a7c11 */ /* 0x000fe2000f8208ff */
[----:B------:R-:W-:Y:S01]  /*9f50*/  STG.E.U16 desc[UR10][R16.64], R0 ;  /* 0x0000000010007986 */ /* 0x000fe2000c10150a */
[----:B------:R-:W-:Y:S02]  /*9f60*/  LEA.HI.X.SX32 R42, R27, UR7, 0x1, P2 ;  /* 0x000000071b2a7c11 */ /* 0x000fe400090f0eff */
[----:B------:R-:W-:Y:S01]  /*9f70*/  LEA R28, P2, R29, UR8, 0x1 ;  /* 0x000000081d1c7c11 */ /* 0x000fe2000f8408ff */
[----:B------:R-:W-:Y:S01]  /*9f80*/  STG.E.U16 desc[UR10][R18.64], R37 ;  /* 0x0000002512007986 */ /* 0x000fe2000c10150a */
[----:B------:R-:W-:-:S02]  /*9f90*/  PRMT R2, R37, 0x7632, R2 ;  /* 0x0000763225027816 */ /* 0x000fc40000000002 */
[----:B------:R-:W-:Y:S02]  /*9fa0*/  F2FP.BF16.F32.PACK_AB R30, R41, R30 ;  /* 0x0000001e291e723e */ /* 0x000fe400000010ff */
[----:B------:R-:W-:Y:S01]  /*9fb0*/  LEA.HI.X R25, R45, UR9, R46, 0x1, P0 ;  /* 0x000000092d197c11 */ /* 0x000fe200080f0c2e */
[----:B------:R-:W-:Y:S01]  /*9fc0*/  STG.E.U16 desc[UR10][R20.64], R2 ;  /* 0x0000000214007986 */ /* 0x000fe2000c10150a */
[----:B0-----:R-:W-:Y:S02]  /*9fd0*/  PRMT R12, R39, 0x7632, R12 ;  /* 0x00007632270c7816 */ /* 0x001fe4000000000c */
[----:B------:R-:W-:Y:S01]  /*9fe0*/  LEA.HI.X R27, R43, UR9, R44, 0x1, P1 ;  /* 0x000000092b1b7c11 */ /* 0x000fe200088f0c2c */
[----:B------:R-:W-:Y:S01]  /*9ff0*/  STG.E.U16 desc[UR10][R22.64], R39 ;  /* 0x0000002716007986 */ /* 0x000fe2000c10150a */
[----:B------:R-:W-:Y:S02]  /*a000*/  LEA.HI.X R29, R29, UR9, R42, 0x1, P2 ;  /* 0x000000091d1d7c11 */ /* 0x000fe400090f0c2a */
[----:B-1----:R-:W-:Y:S01]  /*a010*/  PRMT R14, R30, 0x7632, R14 ;  /* 0x000076321e0e7816 */ /* 0x002fe2000000000e */
[----:B------:R-:W-:Y:S04]  /*a020*/  STG.E.U16 desc[UR10][R24.64], R12 ;  /* 0x0000000c18007986 */ /* 0x000fe8000c10150a */
[----:B------:R-:W-:Y:S04]  /*a030*/  STG.E.U16 desc[UR10][R26.64], R30 ;  /* 0x0000001e1a007986 */ /* 0x000fe8000c10150a */
[----:B------:R-:W-:Y:S01]  /*a040*/  STG.E.U16 desc[UR10][R28.64], R14 ;  /* 0x0000000e1c007986 */ /* 0x000fe2000c10150a */
[----:B------:R-:W-:Y:S05]  /*a050*/  EXIT ;  /* 0x000000000000794d */ /* 0x000fea0003800000 */
.L_x_18330:
        /* <DEDUP_REMOVED lines=10> */
.L_x_29897:


//--------------------- .text._ZN4vllm25paged_attention_v2_kernelI13__nv_bfloat16S1_Li96ELi32ELi128ELNS_18Fp8KVCacheDataTypeE0ELb0ELi512EEEvPfS3_PT_PKS4_PKT0_SA_ifPKiSC_iPKfiiiSE_SE_iiiii --------------------------
	.section	.text._ZN4vllm25paged_attention_v2_kernelI13__nv_bfloat16S1_Li96ELi32ELi128ELNS_18Fp8KVCacheDataTypeE0ELb0ELi512EEEvPfS3_PT_PKS4_PKT0_SA_ifPKiSC_iPKfiiiSE_SE_iiiii,"ax",@progbits
	.align	128
        .global         _ZN4vllm25paged_attention_v2_kernelI13__nv_bfloat16S1_Li96ELi32ELi128ELNS_18Fp8KVCacheDataTypeE0ELb0ELi512EEEvPfS3_PT_PKS4_PKT0_SA_ifPKiSC_iPKfiiiSE_SE_iiiii
        .type           _ZN4vllm25paged_attention_v2_kernelI13__nv_bfloat16S1_Li96ELi32ELi128ELNS_18Fp8KVCacheDataTypeE0ELb0ELi512EEEvPfS3_PT_PKS4_PKT0_SA_ifPKiSC_iPKfiiiSE_SE_iiiii,@function
        .size           _ZN4vllm25paged_attention_v2_kernelI13__nv_bfloat16S1_Li96ELi32ELi128ELNS_18Fp8KVCacheDataTypeE0ELb0ELi512EEEvPfS3_PT_PKS4_PKT0_SA_ifPKiSC_iPKfiiiSE_SE_iiiii,(.L_x_29898 - _ZN4vllm25paged_attention_v2_kernelI13__nv_bfloat16S1_Li96ELi32ELi128ELNS_18Fp8KVCacheDataTypeE0ELb0ELi512EEEvPfS3_PT_PKS4_PKT0_SA_ifPKiSC_iPKfiiiSE_SE_iiiii)
        .other          _ZN4vllm25paged_attention_v2_kernelI13__nv_bfloat16S1_Li96ELi32ELi128ELNS_18Fp8KVCacheDataTypeE0ELb0ELi512EEEvPfS3_PT_PKS4_PKT0_SA_ifPKiSC_iPKfiiiSE_SE_iiiii,@"STO_CUDA_ENTRY STV_DEFAULT"
_ZN4vllm25paged_attention_v2_kernelI13__nv_bfloat16S1_Li96ELi32ELi128ELNS_18Fp8KVCacheDataTypeE0ELb0ELi512EEEvPfS3_PT_PKS4_PKT0_SA_ifPKiSC_iPKfiiiSE_SE_iiiii:
.text._ZN4vllm25paged_attention_v2_kernelI13__nv_bfloat16S1_Li96ELi32ELi128ELNS_18Fp8KVCacheDataTypeE0ELb0ELi512EEEvPfS3_PT_PKS4_PKT0_SA_ifPKiSC_iPKfiiiSE_SE_iiiii:
        /* <DEDUP_REMOVED lines=25> */
[--C-:B---3--:R-:W-:Y:S01]  /*0190*/  IMAD.MOV R10, RZ, RZ, -R5.reuse ;  /* 0x000000ffff0a7224 */ /* 0x108fe200078e0a05 */
[----:B------:R0:W5:Y:S01]  /*01a0*/  @P0 LDG.E.CONSTANT R31, desc[UR10][R2.64] ;  /* 0x0000000a021f0981 */ /* 0x000162000c1e9900 */
[----:B------:R-:W-:Y:S02]  /*01b0*/  BSSY B0, `(.L_x_18331) ;  /* 0x000008e000007945 */ /* 0x000fe40003800000 */
[----:B------:R-:W-:Y:S02]  /*01c0*/  IMAD R11, R10, R9, RZ ;  /* 0x000000090a0b7224 */ /* 0x000fe400078e02ff */
[----:B------:R-:W1:Y:S02]  /*01d0*/  S2R R10, SR_TID.X ;  /* 0x00000000000a7919 */ /* 0x000e640000002100 */
        /* <DEDUP_REMOVED lines=21> */
[----:B-1----:R-:W-:-:S05]  /*0330*/  SHF.R.S32.HI R4, RZ, 0x1f, R10 ;  /* 0x0000001fff047819 */ /* 0x002fca000001140a */
[----:B------:R0:W1:Y:S01]  /*0340*/  F2I.FTZ.U32.TRUNC.NTZ R3, R2 ;  /* 0x0000000200037305 */ /* 0x000062000021f000 */
[----:B------:R-:W-:Y:S01]  /*0350*/  LEA.HI R4, R4, R10, RZ, 0x5 ;  /* 0x0000000a04047211 */ /* 0x000fe200078f28ff */
[----:B0-----:R-:W-:Y:S02]  /*0360*/  IMAD.MOV.U32 R2, RZ, RZ, RZ ;  /* 0x000000ffff027224 */ /* 0x001fe400078e00ff */
[----:B-1----:R-:W-:-:S04]  /*0370*/  IMAD.MOV R6, RZ, RZ, -R3 ;  /* 0x000000ffff067224 */ /* 0x002fc800078e0a03 */
[----:B------:R-:W-:Y:S01]  /*0380*/  IMAD R7, R6, R5, RZ ;  /* 0x0000000506077224 */ /* 0x000fe200078e02ff */
[----:B------:R-:W-:-:S03]  /*0390*/  IABS R6, R30 ;  /* 0x0000001e00067213 */ /* 0x000fc60000000000 */
[----:B------:R-:W-:Y:S01]  /*03a0*/  IMAD.HI.U32 R3, R3, R7, R2 ;  /* 0x0000000703037227 */ /* 0x000fe200078e0002 */
[----:B------:R-:W-:Y:S02]  /*03b0*/  IADD3 R7, RZ, -R8, RZ ;  /* 0x80000008ff077210 */ /* 0x000fe40007ffe0ff */
[----:B------:R-:W-:-:S03]  /*03c0*/  SHF.R.S32.HI R8, RZ, 0x5, R4 ;  /* 0x00000005ff087819 */ /* 0x000fc60000011404 */
[----:B------:R-:W-:Y:S01]  /*03d0*/  IMAD.HI.U32 R32, R3, R6, RZ ;  /* 0x0000000603207227 */ /* 0x000fe200078e00ff */
[----:B------:R-:W-:-:S03]  /*03e0*/  LOP3.LUT R3, R30, R9, RZ, 0x3c, !PT ;  /* 0x000000091e037212 */ /* 0x000fc600078e3cff */
[----:B------:R-:W-:Y:S01]  /*03f0*/  IMAD R2, R32, R7, R6 ;  /* 0x0000000720027224 */ /* 0x000fe200078e0206 */
[----:B------:R-:W-:-:S04]  /*0400*/  ISETP.GE.AND P2, PT, R3, RZ, PT ;  /* 0x000000ff0300720c */ /* 0x000fc80003f46270 */
[----:B------:R-:W-:-:S13]  /*0410*/  ISETP.GT.U32.AND P1, PT, R5, R2, PT ;  /* 0x000000020500720c */ /* 0x000fda0003f24070 */
[----:B------:R-:W-:Y:S02]  /*0420*/  @!P1 IMAD.IADD R2, R2, 0x1, -R5 ;  /* 0x0000000102029824 */ /* 0x000fe400078e0a05 */
[----:B------:R-:W-:Y:S01]  /*0430*/  @!P1 VIADD R32, R32, 0x1 ;  /* 0x0000000120209836 */ /* 0x000fe20000000000 */
[----:B------:R-:W-:Y:S02]  /*0440*/  ISETP.NE.AND P1, PT, R9, RZ, PT ;  /* 0x000000ff0900720c */ /* 0x000fe40003f25270 */
[----:B------:R-:W-:Y:S01]  /*0450*/  ISETP.GE.U32.AND P0, PT, R2, R5, PT ;  /* 0x000000050200720c */ /* 0x000fe20003f06070 */
[----:B------:R-:W-:Y:S01]  /*0460*/  VIADD R2, R28, 0x1f ;  /* 0x0000001f1c027836 */ /* 0x000fe20000000000 */
[----:B------:R-:W-:-:S04]  /*0470*/  LOP3.LUT R5, R4, 0xffffffe0, RZ, 0xc0, !PT ;  /* 0xffffffe004057812 */ /* 0x000fc800078ec0ff */
[----:B------:R-:W-:Y:S01]  /*0480*/  SHF.R.S32.HI R3, RZ, 0x1f, R2 ;  /* 0x0000001fff037819 */ /* 0x000fe20000011402 */
[----:B------:R-:W-:-:S03]  /*0490*/  IMAD.IADD R7, R10, 0x1, -R5 ;  /* 0x000000010a077824 */ /* 0x000fc600078e0a05 */
[----:B------:R-:W-:Y:S02]  /*04a0*/  LEA.HI R3, R3, R2, RZ, 0x5 ;  /* 0x0000000203037211 */ /* 0x000fe400078f28ff */
[----:B------:R-:W-:Y:S01]  /*04b0*/  LEA R2, R29, 0x10, 0x4 ;  /* 0x000000101d027811 */ /* 0x000fe200078e20ff */
[----:B------:R-:W-:Y:S01]  /*04c0*/  @P0 VIADD R32, R32, 0x1 ;  /* 0x0000000120200836 */ /* 0x000fe20000000000 */
[----:B------:R-:W-:Y:S02]  /*04d0*/  ISETP.GT.AND P0, PT, R10, 0xb, PT ;  /* 0x0000000b0a00780c */ /* 0x000fe40003f04270 */
[----:B------:R-:W-:Y:S02]  /*04e0*/  SHF.R.S32.HI R3, RZ, 0x5, R3 ;  /* 0x00000005ff037819 */ /* 0x000fe40000011403 */
[----:B------:R-:W-:Y:S02]  /*04f0*/  @!P2 IADD3 R32, RZ, -R32, RZ ;  /* 0x80000020ff20a210 */ /* 0x000fe40007ffe0ff */
[----:B------:R-:W-:-:S02]  /*0500*/  VIMNMX R6, R3, R2, PT ;  /* 0x0000000203067248 */ /* 0x000fc40003fe0100 */
[----:B------:R-:W-:-:S05]  /*0510*/  @!P1 LOP3.LUT R32, RZ, R9, RZ, 0x33, !PT ;  /* 0x00000009ff209212 */ /* 0x000fca00078e33ff */
        /* <DEDUP_REMOVED lines=28> */
.L_x_18335:
[----:B------:R-:W-:Y:S02]  /*06e0*/  IMAD.MOV.U32 R2, RZ, RZ, R18 ;  /* 0x000000ffff027224 */ /* 0x000fe400078e0012 */
        /* <DEDUP_REMOVED lines=14> */
.L_x_18334:
[----:B------:R-:W-:Y:S05]  /*07d0*/  BSYNC B1 ;  /* 0x0000000000017941 */ /* 0x000fea0003800000 */
.L_x_18333:
        /* <DEDUP_REMOVED lines=13> */
[----:B------:R-:W-:Y:S02]  /*08b0*/  LEA.HI.X R33, R33, R3, R16, 0x1, P0 ;  /* 0x0000000321217211 */ /* 0x000fe400000f0c10 */
[----:B------:R-:W-:-:S07]  /*08c0*/  IADD3 R9, R2, 0x1000, RZ ;  /* 0x0000100002097810 */ /* 0x000fce0007ffe0ff */
.L_x_18336:
        /* <DEDUP_REMOVED lines=28> */
.L_x_18332:
[----:B------:R-:W-:Y:S05]  /*0a90*/  BSYNC B0 ;  /* 0x0000000000007941 */ /* 0x000fea0003800000 */
.L_x_18331:
[----:B------:R-:W-:Y:S01]  /*0aa0*/  LEA R33, R29, R8, 0x4 ;  /* 0x000000081d217211 */ /* 0x000fe200078e20ff */
[----:B------:R-:W-:Y:S01]  /*0ab0*/  ULDC UR4, c[0x0][0x258] ;  /* 0x0000960000047ab9 */ /* 0x000fe20000000800 */
[----:B------:R-:W-:Y:S01]  /*0ac0*/  ULDC UR13, c[0x0][0x26c] ;  /* 0x00009b00000d7ab9 */ /* 0x000fe20000000800 */
[----:B------:R-:W-:Y:S01]  /*0ad0*/  IMAD R34, R0, UR4, RZ ;  /* 0x0000000400227c24 */ /* 0x000fe2000f8e02ff */
[----:B------:R-:W-:Y:S01]  /*0ae0*/  BAR.SYNC.DEFER_BLOCKING 0x0 ;  /* 0x0000000000007b1d */ /* 0x000fe20000010000 */
[----:B------:R-:W-:Y:S01]  /*0af0*/  ISETP.GE.AND P0, PT, R33, R6, PT ;  /* 0x000000062100720c */ /* 0x000fe20003f06270 */
[----:B------:R-:W-:Y:S02]  /*0b00*/  IMAD.MOV.U32 R108, RZ, RZ, -0x800001 ;  /* 0xff7fffffff6c7424 */ /* 0x000fe400078e00ff */
[----:B------:R-:W-:Y:S02]  /*0b10*/  SHF.R.S32.HI R36, RZ, 0x1f, R34 ;  /* 0x0000001fff247819 */ /* 0x000fe40000011422 */
[----:B------:R-:W-:Y:S01]  /*0b20*/  ULDC UR12, c[0x0][0x244] ;  /* 0x00009100000c7ab9 */ /* 0x000fe20000000800 */
[----:B------:R-:W-:Y:S01]  /*0b30*/  ULDC.64 UR6, c[0x0][0x248] ;  /* 0x0000920000067ab9 */ /* 0x000fe20000000a00 */
[----:B------:R-:W-:Y:S01]  /*0b40*/  ULDC.64 UR8, c[0x0][0x230] ;  /* 0x00008c0000087ab9 */ /* 0x000fe20000000a00 */
[----:B------:R-:W-:Y:S05]  /*0b50*/  BSSY B0, `(.L_x_18337) ;  /* 0x00001fe000007945 */ /* 0x000fea0003800000 */
[----:B------:R-:W-:Y:S05]  /*0b60*/  @P0 BRA `(.L_x_18338) ;  /* 0x0000001c00f00947 */ /* 0x000fea0003800000 */
[----:B------:R-:W0:Y:S01]  /*0b70*/  S2UR UR5, SR_CgaCtaId ;  /* 0x00000000000579c3 */ /* 0x000e220000008800 */
[----:B------:R-:W-:Y:S01]  /*0b80*/  UMOV UR4, 0x400 ;  /* 0x0000040000047882 */ /* 0x000fe20000000000 */
[----:B------:R-:W-:Y:S02]  /*0b90*/  IMAD.SHL.U32 R2, R7, 0x8, RZ ;  /* 0x0000000807027824 */ /* 0x000fe400078e00ff */
[----:B------:R-:W-:Y:S02]  /*0ba0*/  IMAD.MOV.U32 R108, RZ, RZ, -0x800001 ;  /* 0xff7fffffff6c7424 */ /* 0x000fe400078e00ff */
[----:B------:R-:W-:Y:S01]  /*0bb0*/  IMAD.MOV.U32 R107, RZ, RZ, R33 ;  /* 0x000000ffff6b7224 */ /* 0x000fe200078e0021 */
[----:B------:R-:W-:Y:S01]  /*0bc0*/  SHF.R.S32.HI R4, RZ, 0x1f, R2 ;  /* 0x0000001fff047819 */ /* 0x000fe20000011402 */
[----:B0-----:R-:W-:-:S03]  /*0bd0*/  ULEA UR4, UR5, UR4, 0x18 ;  /* 0x0000000405047291 */ /* 0x001fc6000f8ec03f */
[----:B------:R-:W-:Y:S02]  /*0be0*/  ULDC UR5, c[0x0][0x270] ;  /* 0x00009c0000057ab9 */ /* 0x000fe40000000800 */
[----:B------:R-:W-:-:S04]  /*0bf0*/  IMAD R3, R32, UR5, RZ ;  /* 0x0000000520037c24 */ /* 0x000fc8000f8e02ff */
[----:B------:R-:W0:Y:S01]  /*0c00*/  LDS.128 R8, [UR4+0x50] ;  /* 0x00005004ff087984 */ /* 0x000e220008000c00 */
[----:B------:R-:W-:-:S03]  /*0c10*/  IADD3 R2, P0, R3, R2, RZ ;  /* 0x0000000203027210 */ /* 0x000fc60007f1e0ff */
[----:B------:R-:W1:Y:S01]  /*0c20*/  LDS.128 R40, [UR4] ;  /* 0x00000004ff287984 */ /* 0x000e620008000c00 */
[----:B------:R-:W-:-:S03]  /*0c30*/  LEA.HI.X.SX32 R3, R3, R4, 0x1, P0 ;  /* 0x0000000403037211 */ /* 0x000fc600000f0eff */
[----:B------:R-:W2:Y:S04]  /*0c40*/  LDS.128 R16, [UR4+0x40] ;  /* 0x00004004ff107984 */ /* 0x000ea80008000c00 */
[----:B------:R-:W3:Y:S04]  /*0c50*/  LDS.128 R12, [UR4+0x10] ;  /* 0x00001004ff0c7984 */ /* 0x000ee80008000c00 */
[----:B------:R-:W4:Y:S04]  /*0c60*/  LDS.128 R20, [UR4+0x20] ;  /* 0x00002004ff147984 */ /* 0x000f280008000c00 */
[----:B------:R-:W4:Y:S04]  /*0c70*/  LDS.128 R24, [UR4+0x30] ;  /* 0x00003004ff187984 */ /* 0x000f280008000c00 */
[----:B------:R-:W-:Y:S01]  /*0c80*/  LDS.128 R4, [UR4+0x60] ;  /* 0x00006004ff047984 */ /* 0x000fe20008000c00 */
        /* <DEDUP_REMOVED lines=9> */
[----:B------:R-:W-:Y:S01]  /*0d20*/  IMAD.U32 R37, R41, 0x10000, RZ ;  /* 0x0001000029257824 */ /* 0x000fe200078e00ff */
[----:B------:R-:W-:Y:S01]  /*0d30*/  PRMT R46, R40, 0x7632, R46 ;  /* 0x00007632282e7816 */ /* 0x000fe2000000002e */
[----:B------:R-:W-:Y:S01]  /*0d40*/  IMAD.U32 R39, R43, 0x10000, RZ ;  /* 0x000100002b277824 */ /* 0x000fe200078e00ff */
[----:B------:R-:W-:Y:S01]  /*0d50*/  PRMT R47, R41, 0x7632, R47 ;  /* 0x00007632292f7816 */ /* 0x000fe2000000002f */
[----:B--2---:R-:W-:Y:S01]  /*0d60*/  IMAD.U32 R63, R16, 0x10000, RZ ;  /* 0x00010000103f7824 */ /* 0x004fe200078e00ff */
[----:B------:R-:W-:Y:S01]  /*0d70*/  PRMT R48, R42, 0x7632, R48 ;  /* 0x000076322a307816 */ /* 0x000fe20000000030 */
[----:B------:R-:W-:Y:S01]  /*0d80*/  IMAD.U32 R67, R18, 0x10000, RZ ;  /* 0x0001000012437824 */ /* 0x000fe200078e00ff */
[----:B------:R-:W-:Y:S01]  /*0d90*/  SHF.L.U32 R38, R42, 0x10, RZ ;  /* 0x000000102a267819 */ /* 0x000fe200000006ff */
[----:B------:R-:W-:Y:S01]  /*0da0*/  IMAD.U32 R69, R19, 0x10000, RZ ;  /* 0x0001000013457824 */ /* 0x000fe200078e00ff */
[----:B------:R-:W-:Y:S01]  /*0db0*/  PRMT R49, R43, 0x7632, R49 ;  /* 0x000076322b317816 */ /* 0x000fe20000000031 */
[----:B------:R-:W0:Y:S01]  /*0dc0*/  LDS.128 R8, [UR4+0xb0] ;  /* 0x0000b004ff087984 */ /* 0x000e220008000c00 */
[----:B------:R-:W-:Y:S01]  /*0dd0*/  PRMT R74, R16, 0x7632, R74 ;  /* 0x00007632104a7816 */ /* 0x000fe2000000004a */
[----:B---3--:R-:W-:Y:S01]  /*0de0*/  IMAD.U32 R40, R12, 0x10000, RZ ;  /* 0x000100000c287824 */ /* 0x008fe200078e00ff */
[----:B------:R-:W-:Y:S01]  /*0df0*/  PRMT R76, R17, 0x7632, R76 ;  /* 0x00007632114c7816 */ /* 0x000fe2000000004c */
        /* <DEDUP_REMOVED lines=35> */
[----:B------:R-:W4:Y:S01]  /*1030*/  LDS.128 R24, [UR4+0x90] ;  /* 0x00009004ff187984 */ /* 0x000f220008000c00 */
        /* <DEDUP_REMOVED lines=22> */
[C---:B-1----:R-:W-:Y:S01]  /*11a0*/  PRMT R104, R16.reuse, 0x7632, R104 ;  /* 0x0000763210687816 */ /* 0x042fe20000000068 */
        /* <DEDUP_REMOVED lines=11> */
[C---:B---3--:R-:W-:Y:S01]  /*1260*/  PRMT R93, R21.reuse, 0x7632, R93 ;  /* 0x00007632155d7816 */ /* 0x048fe2000000005d */
        /* <DEDUP_REMOVED lines=54> */
[----:B------:R-:W-:-:S07]  /*15d0*/  IMAD.U32 R114, R9, 0x10000, RZ ;  /* 0x0001000009727824 */ /* 0x000fce00078e00ff */
.L_x_18339:
[----:B------:R-:W-:-:S04]  /*15e0*/  IADD3 R8, P0, R34, R107, RZ ;  /* 0x0000006b22087210 */ /* 0x000fc80007f1e0ff */
[----:B------:R-:W-:Y:S02]  /*15f0*/  LEA.HI.X.SX32 R9, R107, R36, 0x1, P0 ;  /* 0x000000246b097211 */ /* 0x000fe400000f0eff */
[----:B------:R-:W-:-:S04]  /*1600*/  LEA R16, P0, R8, UR6, 0x2 ;  /* 0x0000000608107c11 */ /* 0x000fc8000f8010ff */
[----:B------:R-:W-:-:S06]  /*1610*/  LEA.HI.X R17, R8, UR7, R9, 0x2, P0 ;  /* 0x0000000708117c11 */ /* 0x000fcc00080f1409 */
[----:B------:R-:W2:Y:S01]  /*1620*/  LDG.E.CONSTANT R17, desc[UR10][R16.64] ;  /* 0x0000000a10117981 */ /* 0x000ea2000c1e9900 */
[----:B------:R-:W-:Y:S01]  /*1630*/  USHF.R.S32.HI UR4, URZ, 0x1f, UR13 ;  /* 0x0000001f3f047899 */ /* 0x000fe2000801140d */
[----:B--2---:R-:W-:-:S05]  /*1640*/  SHF.R.S32.HI R8, RZ, 0x1f, R17 ;  /* 0x0000001fff087819 */ /* 0x004fca0000011411 */
[----:B------:R-:W-:Y:S02]  /*1650*/  IMAD R10, R8, UR13, RZ ;  /* 0x0000000d080a7c24 */ /* 0x000fe4000f8e02ff */
[----:B------:R-:W-:-:S04]  /*1660*/  IMAD.WIDE.U32 R8, R17, UR13, R2 ;  /* 0x0000000d11087c25 */ /* 0x000fc8000f8e0002 */
[----:B------:R-:W-:Y:S01]  /*1670*/  IMAD R11, R17, UR4, R10 ;  /* 0x00000004110b7c24 */ /* 0x000fe2000f8e020a */
        /* <DEDUP_REMOVED lines=13> */
[----:B---3--:R-:W-:Y:S01]  /*1750*/  IMAD.U32 R8, R120, 0x10000, RZ ;  /* 0x0001000078087824 */ /* 0x008fe200078e00ff */
[----:B------:R-:W-:-:S03]  /*1760*/  PRMT R120, R122, 0x7632, R120 ;  /* 0x000076327a787816 */ /* 0x000fc60000000078 */
[----:B------:R-:W-:Y:S01]  /*1770*/  FFMA.FTZ R121, R35, R8, R118 ;  /* 0x0000000823797223 */ /* 0x000fe20000010076 */
[C---:B------:R-:W-:Y:S01]  /*1780*/  PRMT R8, R120.reuse, 0x7632, R8 ;  /* 0x0000763278087816 */ /* 0x040fe20000000008 */
[----:B------:R-:W2:Y:S01]  /*1790*/  LDG.E.CONSTANT R118, desc[UR10][R10.64+0x1000] ;  /* 0x0010000a0a767981 */ /* 0x000ea2000c1e9900 */
[----:B------:R-:W-:Y:S02]  /*17a0*/  IMAD.U32 R125, R120, 0x10000, RZ ;  /* 0x00010000787d7824 */ /* 0x000fe400078e00ff */
[----:B------:R-:W-:Y:S01]  /*17b0*/  SHF.L.U32 R123, R8, 0x10, RZ ;  /* 0x00000010087b7819 */ /* 0x000fe200000006ff */
[C---:B----4-:R-:W-:Y:S02]  /*17c0*/  IMAD.U32 R8, R17.reuse, 0x10000, RZ ;  /* 0x0001000011087824 */ /* 0x050fe400078e00ff */
[----:B------:R-:W-:Y:S02]  /*17d0*/  FMUL.FTZ R125, R50, R125 ;  /* 0x0000007d327d7220 */ /* 0x000fe40000410000 */
[----:B------:R-:W-:Y:S01]  /*17e0*/  FFMA.FTZ R120, R44, R8, R121 ;  /* 0x000000082c787223 */ /* 0x000fe20000010079 */
[----:B------:R-:W-:Y:S01]  /*17f0*/  PRMT R17, R17, 0x7632, R17 ;  /* 0x0000763211117816 */ /* 0x000fe20000000011 */
[----:B------:R-:W3:Y:S01]  /*1800*/  LDG.E.CONSTANT R8, desc[UR10][R10.64+0x1200] ;  /* 0x0012000a0a087981 */ /* 0x000ee2000c1e9900 */
[----:B------:R-:W-:-:S03]  /*1810*/  FFMA.FTZ R123, R46, R123, R125 ;  /* 0x0000007b2e7b7223 */ /* 0x000fc6000001007d */
[----:B------:R-:W-:-:S04]  /*1820*/  IMAD.U32 R17, R17, 0x10000, RZ ;  /* 0x0001000011117824 */ /* 0x000fc800078e00ff */
[----:B------:R-:W-:Y:S01]  /*1830*/  FFMA.FTZ R123, R58, R17, R123 ;  /* 0x000000113a7b7223 */ /* 0x000fe2000001007b */
[C---:B------:R-:W-:Y:S01]  /*1840*/  IMAD.U32 R17, R117.reuse, 0x10000, RZ ;  /* 0x0001000075117824 */ /* 0x040fe200078e00ff */
[----:B------:R-:W-:-:S03]  /*1850*/  PRMT R117, R117, 0x7632, R117 ;  /* 0x0000763275757816 */ /* 0x000fc60000000075 */
[----:B------:R-:W-:Y:S01]  /*1860*/  FFMA.FTZ R120, R55, R17, R120 ;  /* 0x0000001137787223 */ /* 0x000fe20000010078 */
[C---:B------:R-:W-:Y:S01]  /*1870*/  PRMT R121, R119.reuse, 0x7632, R121 ;  /* 0x0000763277797816 */ /* 0x040fe20000000079 */
[----:B------:R-:W4:Y:S01]  /*1880*/  LDG.E.CONSTANT R17, desc[UR10][R10.64+0x1400] ;  /* 0x0014000a0a117981 */ /* 0x000f22000c1e9900 */
[----:B------:R-:W-:Y:S01]  /*1890*/  SHF.L.U32 R119, R119, 0x10, RZ ;  /* 0x0000001077777819 */ /* 0x000fe200000006ff */
[----:B------:R-:W-:Y:S02]  /*18a0*/  IMAD.U32 R117, R117, 0x10000, RZ ;  /* 0x0001000075757824 */ /* 0x000fe400078e00ff */
[----:B------:R-:W-:Y:S02]  /*18b0*/  IMAD.U32 R121, R121, 0x10000, RZ ;  /* 0x0001000079797824 */ /* 0x000fe400078e00ff */
[----:B------:R-:W-:Y:S01]  /*18c0*/  FFMA.FTZ R122, R63, R119, R120 ;  /* 0x000000773f7a7223 */ /* 0x000fe20000010078 */
[----:B------:R-:W-:Y:S01]  /*18d0*/  FFMA.FTZ R117, R66, R117, R123 ;  /* 0x0000007542757223 */ /* 0x000fe2000001007b */
[C---:B------:R-:W-:Y:S01]  /*18e0*/  PRMT R119, R116.reuse, 0x7632, R119 ;  /* 0x0000763274777816 */ /* 0x040fe20000000077 */
[----:B------:R-:W4:Y:S01]  /*18f0*/  LDG.E.CONSTANT R120, desc[UR10][R10.64+0x1600] ;  /* 0x0016000a0a787981 */ /* 0x000f22000c1e9900 */
[----:B------:R-:W-:-:S02]  /*1900*/  IMAD.U32 R116, R116, 0x10000, RZ ;  /* 0x0001000074747824 */ /* 0x000fc400078e00ff */
[----:B------:R-:W-:Y:S01]  /*1910*/  FFMA.FTZ R117, R74, R121, R117 ;  /* 0x000000794a757223 */ /* 0x000fe20000010075 */
[----:B------:R-:W-:Y:S02]  /*1920*/  IMAD.U32 R119, R119, 0x10000, RZ ;  /* 0x0001000077777824 */ /* 0x000fe400078e00ff */
[----:B------:R-:W-:Y:S01]  /*1930*/  FFMA.FTZ R121, R71, R116, R122 ;  /* 0x0000007447797223 */ /* 0x000fe2000001007a */
[C---:B------:R-:W-:Y:S01]  /*1940*/  IMAD.U32 R116, R9.reuse, 0x10000, RZ ;  /* 0x0001000009747824 */ /* 0x040fe200078e00ff */
[----:B------:R-:W-:Y:S01]  /*1950*/  PRMT R9, R9, 0x7632, R9 ;  /* 0x0000763209097816 */ /* 0x000fe20000000009 */
[----:B------:R-:W-:Y:S02]  /*1960*/  FFMA.FTZ R119, R80, R119, R117 ;  /* 0x0000007750777223 */ /* 0x000fe40000010075 */
[----:B------:R-:W4:Y:S01]  /*1970*/  LDG.E.CONSTANT R117, desc[UR10][R10.64+0x204] ;  /* 0x0002040a0a757981 */ /* 0x000f22000c1e9900 */
[----:B------:R-:W-:Y:S01]  /*1980*/  FFMA.FTZ R121, R4, R116, R121 ;  /* 0x0000007404797223 */ /* 0x000fe20000010079 */
[----:B------:R-:W-:-:S02]  /*1990*/  SHF.L.U32 R9, R9, 0x10, RZ ;  /* 0x0000001009097819 */ /* 0x000fc400000006ff */
[----:B------:R-:W4:Y:S03]  /*19a0*/  LDG.E.CONSTANT R116, desc[UR10][R10.64+0x4] ;  /* 0x0000040a0a747981 */ /* 0x000f26000c1e9900 */
[----:B------:R-:W-:Y:S01]  /*19b0*/  FFMA.FTZ R119, R84, R9, R119 ;  /* 0x0000000954777223 */ /* 0x000fe20000010077 */
[C---:B------:R-:W-:Y:S01]  /*19c0*/  IMAD.U32 R9, R16.reuse, 0x10000, RZ ;  /* 0x0001000010097824 */ /* 0x040fe200078e00ff */
[----:B------:R-:W-:-:S03]  /*19d0*/  PRMT R16, R16, 0x7632, R16 ;  /* 0x0000763210107816 */ /* 0x000fc60000000010 */
[----:B------:R-:W-:Y:S02]  /*19e0*/  FFMA.FTZ R121, R12, R9, R121 ;  /* 0x000000090c797223 */ /* 0x000fe40000010079 */
[----:B------:R-:W4:Y:S01]  /*19f0*/  LDG.E.CONSTANT R9, desc[UR10][R10.64+0x404] ;  /* 0x0004040a0a097981 */ /* 0x000f22000c1e9900 */
[----:B------:R-:W-:-:S04]  /*1a00*/  IMAD.U32 R16, R16, 0x10000, RZ ;  /* 0x0001000010107824 */ /* 0x000fc800078e00ff */
[----:B------:R-:W-:Y:S02]  /*1a10*/  FFMA.FTZ R123, R88, R16, R119 ;  /* 0x00000010587b7223 */ /* 0x000fe40000010077 */
[----:B------:R-:W4:Y:S01]  /*1a20*/  LDG.E.CONSTANT R119, desc[UR10][R10.64+0x604] ;  /* 0x0006040a0a777981 */ /* 0x000f22000c1e9900 */
[----:B--2---:R-:W-:-:S04]  /*1a30*/  IMAD.U32 R16, R118, 0x10000, RZ ;  /* 0x0001000076107824 */ /* 0x004fc800078e00ff */
[----:B------:R-:W-:Y:S01]  /*1a40*/  FFMA.FTZ R121, R20, R16, R121 ;  /* 0x0000001014797223 */ /* 0x000fe20000010079 */
[----:B------:R-:W-:-:S05]  /*1a50*/  PRMT R16, R118, 0x7632, R16 ;  /* 0x0000763276107816 */ /* 0x000fca0000000010 */
[----:B------:R-:W-:-:S04]  /*1a60*/  IMAD.U32 R16, R16, 0x10000, RZ ;  /* 0x0001000010107824 */ /* 0x000fc800078e00ff */
[----:B------:R-:W-:Y:S01]  /*1a70*/  FFMA.FTZ R123, R92, R16, R123 ;  /* 0x000000105c7b7223 */ /* 0x000fe2000001007b */
[----:B---3--:R-:W-:-:S05]  /*1a80*/  SHF.L.U32 R16, R8, 0x10, RZ ;  /* 0x0000001008107819 */ /* 0x008fca00000006ff */
[----:B------:R-:W-:Y:S02]  /*1a90*/  FFMA.FTZ R118, R24, R16, R121 ;  /* 0x0000001018767223 */ /* 0x000fe40000010079 */
[----:B------:R-:W2:Y:S01]  /*1aa0*/  LDG.E.CONSTANT R16, desc[UR10][R10.64+0x804] ;  /* 0x0008040a0a107981 */ /* 0x000ea2000c1e9900 */
[----:B------:R-:W-:-:S05]  /*1ab0*/  PRMT R8, R8, 0x7632, R8 ;  /* 0x0000763208087816 */ /* 0x000fca0000000008 */
[----:B------:R-:W-:-:S04]  /*1ac0*/  IMAD.U32 R8, R8, 0x10000, RZ ;  /* 0x0001000008087824 */ /* 0x000fc800078e00ff */
[----:B------:R-:W-:Y:S01]  /*1ad0*/  FFMA.FTZ R123, R98, R8, R123 ;  /* 0x00000008627b7223 */ /* 0x000fe2000001007b */
[C---:B----4-:R-:W-:Y:S01]  /*1ae0*/  IMAD.U32 R8, R17.reuse, 0x10000, RZ ;  /* 0x0001000011087824 */ /* 0x050fe200078e00ff */
[----:B------:R-:W-:Y:S02]  /*1af0*/  PRMT R17, R17, 0x7632, R17 ;  /* 0x0000763211117816 */ /* 0x000fe40000000011 */
[----:B------:R-:W-:-:S03]  /*1b00*/  PRMT R121, R120, 0x7632, R121 ;  /* 0x0000763278797816 */ /* 0x000fc60000000079 */
[----:B------:R-:W-:Y:S02]  /*1b10*/  IMAD.U32 R17, R17, 0x10000, RZ ;  /* 0x0001000011117824 */ /* 0x000fe400078e00ff */
[----:B------:R-:W-:Y:S02]  /*1b20*/  FFMA.FTZ R118, R95, R8, R118 ;  /* 0x000000085f767223 */ /* 0x000fe40000010076 */
[----:B------:R-:W3:Y:S01]  /*1b30*/  LDG.E.CONSTANT R8, desc[UR10][R10.64+0xa04] ;  /* 0x000a040a0a087981 */ /* 0x000ee2000c1e9900 */
[----:B------:R-:W-:Y:S01]  /*1b40*/  FFMA.FTZ R123, R104, R17, R123 ;  /* 0x00000011687b7223 */ /* 0x000fe2000001007b */
[----:B------:R-:W-:Y:S01]  /*1b50*/  IMAD.U32 R17, R120, 0x10000, RZ ;  /* 0x0001000078117824 */ /* 0x000fe200078e00ff */
[----:B------:R-:W-:Y:S02]  /*1b60*/  SHF.L.U32 R120, R121, 0x10, RZ ;  /* 0x0000001079787819 */ /* 0x000fe400000006ff */
[----:B------:R-:W4:Y:S01]  /*1b70*/  LDG.E.CONSTANT R121, desc[UR10][R10.64+0xc04] ;  /* 0x000c040a0a797981 */ /* 0x000f22000c1e9900 */
[----:B------:R-:W-:-:S02]  /*1b80*/  FFMA.FTZ R17, R101, R17, R118 ;  /* 0x0000001165117223 */ /* 0x000fc40000010076 */
[----:B------:R-:W-:Y:S01]  /*1b90*/  FFMA.FTZ R118, R110, R120, R123 ;  /* 0x000000786e767223 */ /* 0x000fe2000001007b */
[C---:B------:R-:W-:Y:S01]  /*1ba0*/  IMAD.U32 R120, R117.reuse, 0x10000, RZ ;  /* 0x0001000075787824 */ /* 0x040fe200078e00ff */
[----:B------:R-:W-:-:S03]  /*1bb0*/  PRMT R117, R117, 0x7632, R117 ;  /* 0x0000763275757816 */ /* 0x000fc60000000075 */
[----:B------:R-:W-:Y:S01]  /*1bc0*/  FMUL.FTZ R122, R41, R120 ;  /* 0x00000078297a7220 */ /* 0x000fe20000410000 */
[C---:B------:R-:W-:Y:S01]  /*1bd0*/  IMAD.U32 R120, R116.reuse, 0x10000, RZ ;  /* 0x0001000074787824 */ /* 0x040fe200078e00ff */
[----:B------:R-:W-:Y:S01]  /*1be0*/  PRMT R116, R116, 0x7632, R116 ;  /* 0x0000763274747816 */ /* 0x000fe20000000074 */
[----:B------:R-:W-:Y:S02]  /*1bf0*/  IMAD.U32 R117, R117, 0x10000, RZ ;  /* 0x0001000075757824 */ /* 0x000fe400078e00ff */
[----:B------:R-:W-:Y:S02]  /*1c00*/  FFMA.FTZ R120, R37, R120, R122 ;  /* 0x0000007825787223 */ /* 0x000fe4000001007a */
[----:B------:R-:W-:Y:S02]  /*1c10*/  IMAD.U32 R116, R116, 0x10000, RZ ;  /* 0x0001000074747824 */ /* 0x000fe400078e00ff */
[----:B------:R-:W-:-:S04]  /*1c20*/  FMUL.FTZ R122, R52, R117 ;  /* 0x00000075347a7220 */ /* 0x000fc80000410000 */
[----:B------:R-:W-:Y:S01]  /*1c30*/  FFMA.FTZ R117, R47, R116, R122 ;  /* 0x000000742f757223 */ /* 0x000fe2000001007a */
[C---:B------:R-:W-:Y:S02]  /*1c40*/  SHF.L.U32 R116, R9.reuse, 0x10, RZ ;  /* 0x0000001009747819 */ /* 0x040fe400000006ff */
[----:B------:R-:W-:-:S03]  /*1c50*/  PRMT R9, R9, 0x7632, R9 ;  /* 0x0000763209097816 */ /* 0x000fc60000000009 */
[----:B------:R-:W-:Y:S02]  /*1c60*/  FFMA.FTZ R116, R45, R116, R120 ;  /* 0x000000742d747223 */ /* 0x000fe40000010078 */
[----:B------:R-:W4:Y:S01]  /*1c70*/  LDG.E.CONSTANT R120, desc[UR10][R10.64+0xe04] ;  /* 0x000e040a0a787981 */ /* 0x000f22000c1e9900 */
[----:B------:R-:W-:-:S04]  /*1c80*/  IMAD.U32 R9, R9, 0x10000, RZ ;  /* 0x0001000009097824 */ /* 0x000fc800078e00ff */
[----:B------:R-:W-:Y:S01]  /*1c90*/  FFMA.FTZ R9, R60, R9, R117 ;  /* 0x000000093c097223 */ /* 0x000fe20000010075 */
[----:B------:R-:W-:-:S04]  /*1ca0*/  IMAD.U32 R117, R119, 0x10000, RZ ;  /* 0x0001000077757824 */ /* 0x000fc800078e00ff */
[--C-:B------:R-:W-:Y:S01]  /*1cb0*/  FFMA.FTZ R122, R57, R117, R116.reuse ;  /* 0x00000075397a7223 */ /* 0x100fe20000010074 */
[----:B------:R-:W-:Y:S01]  /*1cc0*/  PRMT R116, R119, 0x7632, R116 ;  /* 0x0000763277747816 */ /* 0x000fe20000000074 */
[----:B------:R-:W4:Y:S04]  /*1cd0*/  LDG.E.CONSTANT R117, desc[UR10][R10.64+0x1004] ;  /* 0x0010040a0a757981 */ /* 0x000f28000c1e9900 */
[----:B------:R-:W-:-:S04]  /*1ce0*/  IMAD.U32 R116, R116, 0x10000, RZ ;  /* 0x0001000074747824 */ /* 0x000fc800078e00ff */
[----:B------:R-:W-:Y:S01]  /*1cf0*/  FFMA.FTZ R9, R68, R116, R9 ;  /* 0x0000007444097223 */ /* 0x000fe20000010009 */
[----:B--2---:R-:W-:-:S04]  /*1d00*/  IMAD.U32 R116, R16, 0x10000, RZ ;  /* 0x0001000010747824 */ /* 0x004fc800078e00ff */
[----:B------:R-:W-:Y:S02]  /*1d10*/  FFMA.FTZ R122, R65, R116, R122 ;  /* 0x00000074417a7223 */ /* 0x000fe4000001007a */
[----:B------:R-:W2:Y:S01]  /*1d20*/  LDG.E.CONSTANT R116, desc[UR10][R10.64+0x1204] ;  /* 0x0012040a0a747981 */ /* 0x000ea2000c1e9900 */
[----:B------:R-:W-:-:S04]  /*1d30*/  PRMT R16, R16, 0x7632, R16 ;  /* 0x0000763210107816 */ /* 0x000fc80000000010 */
[----:B------:R-:W-:-:S05]  /*1d40*/  SHF.L.U32 R16, R16, 0x10, RZ ;  /* 0x0000001010107819 */ /* 0x000fca00000006ff */
[----:B------:R-:W-:Y:S02]  /*1d50*/  FFMA.FTZ R124, R76, R16, R9 ;  /* 0x000000104c7c7223 */ /* 0x000fe40000010009 */
[----:B------:R-:W2:Y:S01]  /*1d60*/  LDG.E.CONSTANT R9, desc[UR10][R10.64+0x1404] ;  /* 0x0014040a0a097981 */ /* 0x000ea2000c1e9900 */
[C---:B---3--:R-:W-:Y:S01]  /*1d70*/  IMAD.U32 R16, R8.reuse, 0x10000, RZ ;  /* 0x0001000008107824 */ /* 0x048fe200078e00ff */
[----:B------:R-:W-:-:S05]  /*1d80*/  PRMT R8, R8, 0x7632, R8 ;  /* 0x0000763208087816 */ /* 0x000fca0000000008 */
[----:B------:R-:W-:Y:S02]  /*1d90*/  IMAD.U32 R8, R8, 0x10000, RZ ;  /* 0x0001000008087824 */ /* 0x000fe400078e00ff */
[----:B------:R-:W-:Y:S02]  /*1da0*/  FFMA.FTZ R16, R73, R16, R122 ;  /* 0x0000001049107223 */ /* 0x000fe4000001007a */
[----:B------:R-:W-:Y:S01]  /*1db0*/  FFMA.FTZ R124, R81, R8, R124 ;  /* 0x00000008517c7223 */ /* 0x000fe2000001007c */
[C---:B----4-:R-:W-:Y:S01]  /*1dc0*/  PRMT R8, R121.reuse, 0x7632, R8 ;  /* 0x0000763279087816 */ /* 0x050fe20000000008 */
[----:B------:R-:W-:-:S04]  /*1dd0*/  IMAD.U32 R121, R121, 0x10000, RZ ;  /* 0x0001000079797824 */ /* 0x000fc800078e00ff */
[----:B------:R-:W-:Y:S02]  /*1de0*/  IMAD.U32 R119, R8, 0x10000, RZ ;  /* 0x0001000008777824 */ /* 0x000fe400078e00ff */
[----:B------:R-:W-:Y:S02]  /*1df0*/  FFMA.FTZ R8, R5, R121, R16 ;  /* 0x0000007905087223 */ /* 0x000fe40000010010 */
[----:B------:R-:W3:Y:S01]  /*1e00*/  LDG.E.CONSTANT R16, desc[UR10][R10.64+0x1604] ;  /* 0x0016040a0a107981 */ /* 0x000ee2000c1e9900 */
[----:B------:R-:W-:Y:S01]  /*1e10*/  FFMA.FTZ R124, R85, R119, R124 ;  /* 0x00000077557c7223 */ /* 0x000fe2000001007c */
[C---:B------:R-:W-:Y:S02]  /*1e20*/  PRMT R119, R120.reuse, 0x7632, R119 ;  /* 0x0000763278777816 */ /* 0x040fe40000000077 */
[----:B------:R-:W-:-:S05]  /*1e30*/  SHF.L.U32 R120, R120, 0x10, RZ ;  /* 0x0000001078787819 */ /* 0x000fca00000006ff */
[----:B------:R-:W-:Y:S02]  /*1e40*/  FFMA.FTZ R8, R13, R120, R8 ;  /* 0x000000780d087223 */ /* 0x000fe40000010008 */
[----:B------:R-:W4:Y:S01]  /*1e50*/  LDG.E.CONSTANT R120, desc[UR10][R10.64+0x208] ;  /* 0x0002080a0a787981 */ /* 0x000f22000c1e9900 */
[----:B------:R-:W-:Y:S02]  /*1e60*/  IMAD.U32 R121, R119, 0x10000, RZ ;  /* 0x0001000077797824 */ /* 0x000fe400078e00ff */
[----:B------:R-:W-:Y:S02]  /*1e70*/  FADD.FTZ R119, R17, R118 ;  /* 0x0000007611777221 */ /* 0x000fe40000010000 */
[----:B------:R-:W4:Y:S01]  /*1e80*/  LDG.E.CONSTANT R118, desc[UR10][R10.64+0x8] ;  /* 0x0000080a0a767981 */ /* 0x000f22000c1e9900 */
[----:B------:R-:W-:-:S04]  /*1e90*/  IMAD.U32 R17, R117, 0x10000, RZ ;  /* 0x0001000075117824 */ /* 0x000fc800078e00ff */
[--C-:B------:R-:W-:Y:S01]  /*1ea0*/  FFMA.FTZ R122, R21, R17, R8.reuse ;  /* 0x00000011157a7223 */ /* 0x100fe20000010008 */
[----:B------:R-:W-:Y:S02]  /*1eb0*/  PRMT R8, R117, 0x7632, R8 ;  /* 0x0000763275087816 */ /* 0x000fe40000000008 */
[----:B------:R-:W4:Y:S01]  /*1ec0*/  LDG.E.CONSTANT R117, desc[UR10][R10.64+0x408] ;  /* 0x0004080a0a757981 */ /* 0x000f22000c1e9900 */
[----:B--2---:R-:W-:-:S04]  /*1ed0*/  IMAD.U32 R17, R116, 0x10000, RZ ;  /* 0x0001000074117824 */ /* 0x004fc800078e00ff */
[----:B------:R-:W-:Y:S02]  /*1ee0*/  FFMA.FTZ R122, R25, R17, R122 ;  /* 0x00000011197a7223 */ /* 0x000fe4000001007a */
[----:B------:R-:W2:Y:S01]  /*1ef0*/  LDG.E.CONSTANT R17, desc[UR10][R10.64+0x608] ;  /* 0x0006080a0a117981 */ /* 0x000ea2000c1e9900 */
[----:B------:R-:W-:Y:S01]  /*1f00*/  PRMT R116, R116, 0x7632, R116 ;  /* 0x0000763274747816 */ /* 0x000fe20000000074 */
[----:B------:R-:W-:Y:S01]  /*1f10*/  FFMA.FTZ R124, R89, R121, R124 ;  /* 0x00000079597c7223 */ /* 0x000fe2000001007c */
[----:B------:R-:W-:Y:S02]  /*1f20*/  IMAD.U32 R8, R8, 0x10000, RZ ;  /* 0x0001000008087824 */ /* 0x000fe400078e00ff */
[----:B------:R-:W-:Y:S02]  /*1f30*/  SHF.L.U32 R116, R116, 0x10, RZ ;  /* 0x0000001074747819 */ /* 0x000fe400000006ff */
[----:B------:R-:W-:-:S04]  /*1f40*/  FFMA.FTZ R8, R93, R8, R124 ;  /* 0x000000085d087223 */ /* 0x000fc8000001007c */
[----:B------:R-:W-:Y:S01]  /*1f50*/  FFMA.FTZ R124, R99, R116, R8 ;  /* 0x00000074637c7223 */ /* 0x000fe20000010008 */
[C---:B------:R-:W-:Y:S01]  /*1f60*/  IMAD.U32 R116, R9.reuse, 0x10000, RZ ;  /* 0x0001000009747824 */ /* 0x040fe200078e00ff */
[----:B------:R-:W-:Y:S01]  /*1f70*/  PRMT R9, R9, 0x7632, R9 ;  /* 0x0000763209097816 */ /* 0x000fe20000000009 */
[----:B------:R-:W2:Y:S04]  /*1f80*/  LDG.E.CONSTANT R8, desc[UR10][R10.64+0x808] ;  /* 0x0008080a0a087981 */ /* 0x000ea8000c1e9900 */
[----:B------:R-:W-:Y:S02]  /*1f90*/  IMAD.U32 R9, R9, 0x10000, RZ ;  /* 0x0001000009097824 */ /* 0x000fe400078e00ff */
[----:B------:R-:W-:Y:S02]  /*1fa0*/  FFMA.FTZ R116, R97, R116, R122 ;  /* 0x0000007461747223 */ /* 0x000fe4000001007a */
[----:B------:R-:W-:Y:S01]  /*1fb0*/  FFMA.FTZ R124, R111, R9, R124 ;  /* 0x000000096f7c7223 */ /* 0x000fe2000001007c */
[----:B---3--:R-:W-:-:S04]  /*1fc0*/  IMAD.U32 R9, R16, 0x10000, RZ ;  /* 0x0001000010097824 */ /* 0x008fc800078e00ff */
[----:B------:R-:W-:-:S04]  /*1fd0*/  FFMA.FTZ R116, R103, R9, R116 ;  /* 0x0000000967747223 */ /* 0x000fc80000010074 */
[----:B------:R-:W-:Y:S02]  /*1fe0*/  FADD.FTZ R9, R116, R119 ;  /* 0x0000007774097221 */ /* 0x000fe40000010000 */
[----:B------:R-:W3:Y:S01]  /*1ff0*/  LDG.E.CONSTANT R119, desc[UR10][R10.64+0xa08] ;  /* 0x000a080a0a777981 */ /* 0x000ee2000c1e9900 */
[C---:B----4-:R-:W-:Y:S02]  /*2000*/  PRMT R116, R120.reuse, 0x7632, R116 ;  /* 0x0000763278747816 */ /* 0x050fe40000000074 */
[----:B------:R-:W-:-:S03]  /*2010*/  SHF.L.U32 R125, R120, 0x10, RZ ;  /* 0x00000010787d7819 */ /* 0x000fc600000006ff */
[----:B------:R-:W-:Y:S01]  /*2020*/  IMAD.U32 R120, R116, 0x10000, RZ ;  /* 0x0001000074787824 */ /* 0x000fe200078e00ff */
[----:B------:R-:W-:-:S03]  /*2030*/  PRMT R116, R118, 0x7632, R116 ;  /* 0x0000763276747816 */ /* 0x000fc60000000074 */
[----:B------:R-:W-:Y:S02]  /*2040*/  FMUL.FTZ R120, R54, R120 ;  /* 0x0000007836787220 */ /* 0x000fe40000410000 */
[----:B------:R-:W-:Y:S02]  /*2050*/  IMAD.U32 R123, R116, 0x10000, RZ ;  /* 0x00010000747b7824 */ /* 0x000fe400078e00ff */
[----:B------:R-:W-:Y:S02]  /*2060*/  IMAD.U32 R121, R118, 0x10000, RZ ;  /* 0x0001000076797824 */ /* 0x000fe400078e00ff */
[--C-:B------:R-:W-:Y:S01]  /*2070*/  FFMA.FTZ R123, R48, R123, R120.reuse ;  /* 0x0000007b307b7223 */ /* 0x100fe20000010078 */
[----:B------:R-:W4:Y:S01]  /*2080*/  LDG.E.CONSTANT R118, desc[UR10][R10.64+0xc08] ;  /* 0x000c080a0a767981 */ /* 0x000f22000c1e9900 */
[----:B------:R-:W-:Y:S01]  /*2090*/  PRMT R120, R117, 0x7632, R120 ;  /* 0x0000763275787816 */ /* 0x000fe20000000078 */
[----:B------:R-:W-:-:S03]  /*20a0*/  FMUL.FTZ R125, R42, R125 ;  /* 0x0000007d2a7d7220 */ /* 0x000fc60000410000 */
[----:B------:R-:W-:Y:S01]  /*20b0*/  SHF.L.U32 R120, R120, 0x10, RZ ;  /* 0x0000001078787819 */ /* 0x000fe200000006ff */
[----:B------:R-:W-:Y:S01]  /*20c0*/  FFMA.FTZ R116, R38, R121, R125 ;  /* 0x0000007926747223 */ /* 0x000fe2000001007d */
[----:B------:R-:W-:-:S03]  /*20d0*/  IMAD.U32 R117, R117, 0x10000, RZ ;  /* 0x0001000075757824 */ /* 0x000fc600078e00ff */
[----:B------:R-:W-:Y:S02]  /*20e0*/  FFMA.FTZ R123, R62, R120, R123 ;  /* 0x000000783e7b7223 */ /* 0x000fe4000001007b */
[----:B------:R-:W4:Y:S01]  /*20f0*/  LDG.E.CONSTANT R120, desc[UR10][R10.64+0xe08] ;  /* 0x000e080a0a787981 */ /* 0x000f22000c1e9900 */
[----:B------:R-:W-:Y:S01]  /*2100*/  FFMA.FTZ R116, R51, R117, R116 ;  /* 0x0000007533747223 */ /* 0x000fe20000010074 */
[----:B--2---:R-:W-:-:S04]  /*2110*/  IMAD.U32 R117, R17, 0x10000, RZ ;  /* 0x0001000011757824 */ /* 0x004fc800078e00ff */
[----:B------:R-:W-:Y:S02]  /*2120*/  FFMA.FTZ R116, R59, R117, R116 ;  /* 0x000000753b747223 */ /* 0x000fe40000010074 */
[----:B------:R-:W2:Y:S01]  /*2130*/  LDG.E.CONSTANT R117, desc[UR10][R10.64+0x1008] ;  /* 0x0010080a0a757981 */ /* 0x000ea2000c1e9900 */
[----:B------:R-:W-:-:S05]  /*2140*/  PRMT R17, R17, 0x7632, R17 ;  /* 0x0000763211117816 */ /* 0x000fca0000000011 */
[----:B------:R-:W-:Y:S02]  /*2150*/  IMAD.U32 R17, R17, 0x10000, RZ ;  /* 0x0001000011117824 */ /* 0x000fe400078e00ff */
[C---:B------:R-:W-:Y:S01]  /*2160*/  IMAD.U32 R122, R8.reuse, 0x10000, RZ ;  /* 0x00010000087a7824 */ /* 0x040fe200078e00ff */
[----:B------:R-:W-:Y:S01]  /*2170*/  PRMT R8, R8, 0x7632, R8 ;  /* 0x0000763208087816 */ /* 0x000fe20000000008 */
[----:B------:R-:W-:-:S04]  /*2180*/  FFMA.FTZ R17, R70, R17, R123 ;  /* 0x0000001146117223 */ /* 0x000fc8000001007b */
[----:B------:R-:W-:Y:S02]  /*2190*/  IMAD.U32 R8, R8, 0x10000, RZ ;  /* 0x0001000008087824 */ /* 0x000fe400078e00ff */
[----:B------:R-:W-:Y:S02]  /*21a0*/  FFMA.FTZ R122, R67, R122, R116 ;  /* 0x0000007a437a7223 */ /* 0x000fe40000010074 */
[----:B------:R-:W2:Y:S01]  /*21b0*/  LDG.E.CONSTANT R116, desc[UR10][R10.64+0x1208] ;  /* 0x0012080a0a747981 */ /* 0x000ea2000c1e9900 */
[----:B------:R-:W-:Y:S01]  /*21c0*/  FFMA.FTZ R17, R78, R8, R17 ;  /* 0x000000084e117223 */ /* 0x000fe20000010011 */
[----:B---3--:R-:W-:-:S05]  /*21d0*/  PRMT R8, R119, 0x7632, R8 ;  /* 0x0000763277087816 */ /* 0x008fca0000000008 */
[----:B------:R-:W-:Y:S01]  /*21e0*/  IMAD.U32 R8, R8, 0x10000, RZ ;  /* 0x0001000008087824 */ /* 0x000fe200078e00ff */
[----:B------:R-:W-:-:S03]  /*21f0*/  SHF.L.U32 R119, R119, 0x10, RZ ;  /* 0x0000001077777819 */ /* 0x000fc600000006ff */
[--C-:B------:R-:W-:Y:S02]  /*2200*/  FFMA.FTZ R121, R82, R8, R17.reuse ;  /* 0x0000000852797223 */ /* 0x100fe40000010011 */
[----:B------:R-:W3:Y:S01]  /*2210*/  LDG.E.CONSTANT R8, desc[UR10][R10.64+0x1408] ;  /* 0x0014080a0a087981 */ /* 0x000ee2000c1e9900 */
[----:B------:R-:W-:Y:S01]  /*2220*/  FFMA.FTZ R119, R75, R119, R122 ;  /* 0x000000774b777223 */ /* 0x000fe2000001007a */
[C---:B----4-:R-:W-:Y:S01]  /*2230*/  PRMT R17, R118.reuse, 0x7632, R17 ;  /* 0x0000763276117816 */ /* 0x050fe20000000011 */
[----:B------:R-:W-:-:S04]  /*2240*/  IMAD.U32 R118, R118, 0x10000, RZ ;  /* 0x0001000076767824 */ /* 0x000fc800078e00ff */
[----:B------:R-:W-:Y:S02]  /*2250*/  IMAD.U32 R17, R17, 0x10000, RZ ;  /* 0x0001000011117824 */ /* 0x000fe400078e00ff */
[----:B------:R-:W-:Y:S02]  /*2260*/  FFMA.FTZ R119, R6, R118, R119 ;  /* 0x0000007606777223 */ /* 0x000fe40000010077 */
[----:B------:R-:W-:Y:S02]  /*2270*/  FFMA.FTZ R17, R86, R17, R121 ;  /* 0x0000001156117223 */ /* 0x000fe40000010079 */
[----:B------:R-:W4:Y:S01]  /*2280*/  LDG.E.CONSTANT R121, desc[UR10][R10.64+0x1608] ;  /* 0x0016080a0a797981 */ /* 0x000f22000c1e9900 */
[C---:B------:R-:W-:Y:S01]  /*2290*/  PRMT R118, R120.reuse, 0x7632, R118 ;  /* 0x0000763278767816 */ /* 0x040fe20000000076 */
[----:B------:R-:W-:-:S03]  /*22a0*/  IMAD.U32 R120, R120, 0x10000, RZ ;  /* 0x0001000078787824 */ /* 0x000fc600078e00ff */
[----:B------:R-:W-:Y:S01]  /*22b0*/  SHF.L.U32 R118, R118, 0x10, RZ ;  /* 0x0000001076767819 */ /* 0x000fe200000006ff */
[----:B------:R-:W-:-:S04]  /*22c0*/  FFMA.FTZ R119, R14, R120, R119 ;  /* 0x000000780e777223 */ /* 0x000fc80000010077 */
[----:B------:R-:W-:Y:S02]  /*22d0*/  FFMA.FTZ R17, R90, R118, R17 ;  /* 0x000000765a117223 */ /* 0x000fe40000010011 */
[----:B------:R-:W4:Y:S01]  /*22e0*/  LDG.E.CONSTANT R118, desc[UR10][R10.64+0x20c] ;  /* 0x00020c0a0a767981 */ /* 0x000f22000c1e9900 */
[C---:B--2---:R-:W-:Y:S01]  /*22f0*/  IMAD.U32 R120, R117.reuse, 0x10000, RZ ;  /* 0x0001000075787824 */ /* 0x044fe200078e00ff */
[----:B------:R-:W-:-:S03]  /*2300*/  PRMT R117, R117, 0x7632, R117 ;  /* 0x0000763275757816 */ /* 0x000fc60000000075 */
[----:B------:R-:W-:Y:S02]  /*2310*/  FFMA.FTZ R123, R22, R120, R119 ;  /* 0x00000078167b7223 */ /* 0x000fe40000010077 */
[----:B------:R-:W2:Y:S01]  /*2320*/  LDG.E.CONSTANT R119, desc[UR10][R10.64+0xc] ;  /* 0x00000c0a0a777981 */ /* 0x000ea2000c1e9900 */
[----:B------:R-:W-:-:S04]  /*2330*/  IMAD.U32 R117, R117, 0x10000, RZ ;  /* 0x0001000075757824 */ /* 0x000fc800078e00ff */
[----:B------:R-:W-:Y:S02]  /*2340*/  FFMA.FTZ R125, R94, R117, R17 ;  /* 0x000000755e7d7223 */ /* 0x000fe40000010011 */
[----:B------:R-:W2:Y:S01]  /*2350*/  LDG.E.CONSTANT R17, desc[UR10][R10.64+0x40c] ;  /* 0x00040c0a0a117981 */ /* 0x000ea2000c1e9900 */
[C---:B------:R-:W-:Y:S01]  /*2360*/  IMAD.U32 R117, R116.reuse, 0x10000, RZ ;  /* 0x0001000074757824 */ /* 0x040fe200078e00ff */
[----:B------:R-:W-:-:S05]  /*2370*/  PRMT R116, R116, 0x7632, R116 ;  /* 0x0000763274747816 */ /* 0x000fca0000000074 */
[----:B------:R-:W-:-:S04]  /*2380*/  IMAD.U32 R116, R116, 0x10000, RZ ;  /* 0x0001000074747824 */ /* 0x000fc800078e00ff */
[----:B------:R-:W-:Y:S01]  /*2390*/  FFMA.FTZ R125, R100, R116, R125 ;  /* 0x00000074647d7223 */ /* 0x000fe2000001007d */
[----:B------:R-:W-:Y:S01]  /*23a0*/  PRMT R16, R16, 0x7632, R16 ;  /* 0x0000763210107816 */ /* 0x000fe20000000010 */
[----:B------:R-:W-:-:S04]  /*23b0*/  FFMA.FTZ R117, R26, R117, R123 ;  /* 0x000000751a757223 */ /* 0x000fc8000001007b */
[----:B------:R-:W-:Y:S01]  /*23c0*/  IMAD.U32 R16, R16, 0x10000, RZ ;  /* 0x0001000010107824 */ /* 0x000fe200078e00ff */
[C---:B---3--:R-:W-:Y:S02]  /*23d0*/  PRMT R116, R8.reuse, 0x7632, R116 ;  /* 0x0000763208747816 */ /* 0x048fe40000000074 */
[----:B------:R-:W-:-:S03]  /*23e0*/  SHF.L.U32 R8, R8, 0x10, RZ ;  /* 0x0000001008087819 */ /* 0x000fc600000006ff */
[----:B------:R-:W-:Y:S02]  /*23f0*/  IMAD.U32 R116, R116, 0x10000, RZ ;  /* 0x0001000074747824 */ /* 0x000fe400078e00ff */
[----:B------:R-:W-:Y:S02]  /*2400*/  FFMA.FTZ R8, R18, R8, R117 ;  /* 0x0000000812087223 */ /* 0x000fe40000010075 */
[----:B------:R-:W-:Y:S01]  /*2410*/  FFMA.FTZ R125, R112, R116, R125 ;  /* 0x00000074707d7223 */ /* 0x000fe2000001007d */
[----:B------:R-:W3:Y:S01]  /*2420*/  LDG.E.CONSTANT R117, desc[UR10][R10.64+0x60c] ;  /* 0x00060c0a0a757981 */ /* 0x000ee2000c1e9900 */
[----:B------:R-:W-:-:S04]  /*2430*/  FFMA.FTZ R16, R113, R16, R124 ;  /* 0x0000001071107223 */ /* 0x000fc8000001007c */
[----:B------:R-:W-:Y:S01]  /*2440*/  FADD.FTZ R16, R16, R9 ;  /* 0x0000000910107221 */ /* 0x000fe20000010000 */
[C---:B----4-:R-:W-:Y:S01]  /*2450*/  PRMT R116, R121.reuse, 0x7632, R116 ;  /* 0x0000763279747816 */ /* 0x050fe20000000074 */
[----:B------:R-:W-:-:S04]  /*2460*/  IMAD.U32 R121, R121, 0x10000, RZ ;  /* 0x0001000079797824 */ /* 0x000fc800078e00ff */
[----:B------:R-:W-:Y:S02]  /*2470*/  IMAD.U32 R116, R116, 0x10000, RZ ;  /* 0x0001000074747824 */ /* 0x000fe400078e00ff */
[----:B------:R-:W-:Y:S02]  /*2480*/  FFMA.FTZ R9, R105, R121, R8 ;  /* 0x0000007969097223 */ /* 0x000fe40000010008 */
[----:B------:R-:W4:Y:S01]  /*2490*/  LDG.E.CONSTANT R121, desc[UR10][R10.64+0x80c] ;  /* 0x00080c0a0a797981 */ /* 0x000f22000c1e9900 */
[----:B------:R-:W-:Y:S01]  /*24a0*/  FFMA.FTZ R8, R114, R116, R125 ;  /* 0x0000007472087223 */ /* 0x000fe2000001007d */
[C---:B------:R-:W-:Y:S01]  /*24b0*/  IMAD.U32 R116, R118.reuse, 0x10000, RZ ;  /* 0x0001000076747824 */ /* 0x040fe200078e00ff */
[----:B------:R-:W-:Y:S02]  /*24c0*/  PRMT R123, R118, 0x7632, R123 ;  /* 0x00007632767b7816 */ /* 0x000fe4000000007b */
[----:B------:R-:W4:Y:S01]  /*24d0*/  LDG.E.CONSTANT R118, desc[UR10][R10.64+0xa0c] ;  /* 0x000a0c0a0a767981 */ /* 0x000f22000c1e9900 */
[----:B------:R-:W-:-:S02]  /*24e0*/  FMUL.FTZ R120, R43, R116 ;  /* 0x000000742b787220 */ /* 0x000fc40000410000 */
[----:B------:R-:W-:-:S04]  /*24f0*/  IMAD.U32 R123, R123, 0x10000, RZ ;  /* 0x000100007b7b7824 */ /* 0x000fc800078e00ff */
[----:B------:R-:W-:Y:S01]  /*2500*/  FMUL.FTZ R122, R56, R123 ;  /* 0x0000007b387a7220 */ /* 0x000fe20000410000 */
[C---:B--2---:R-:W-:Y:S02]  /*2510*/  SHF.L.U32 R116, R119.reuse, 0x10, RZ ;  /* 0x0000001077747819 */ /* 0x044fe400000006ff */
[----:B------:R-:W-:-:S03]  /*2520*/  PRMT R119, R119, 0x7632, R119 ;  /* 0x0000763277777816 */ /* 0x000fc60000000077 */
[----:B------:R-:W-:Y:S02]  /*2530*/  FFMA.FTZ R116, R39, R116, R120 ;  /* 0x0000007427747223 */ /* 0x000fe40000010078 */
[----:B------:R-:W-:-:S04]  /*2540*/  IMAD.U32 R120, R119, 0x10000, RZ ;  /* 0x0001000077787824 */ /* 0x000fc800078e00ff */
[----:B------:R-:W-:Y:S01]  /*2550*/  FFMA.FTZ R119, R49, R120, R122 ;  /* 0x0000007831777223 */ /* 0x000fe2000001007a */
[----:B------:R-:W-:-:S04]  /*2560*/  IMAD.U32 R120, R17, 0x10000, RZ ;  /* 0x0001000011787824 */ /* 0x000fc800078e00ff */
[----:B------:R-:W-:Y:S02]  /*2570*/  FFMA.FTZ R120, R53, R120, R116 ;  /* 0x0000007835787223 */ /* 0x000fe40000010074 */
[----:B------:R-:W2:Y:S01]  /*2580*/  LDG.E.CONSTANT R116, desc[UR10][R10.64+0xc0c] ;  /* 0x000c0c0a0a747981 */ /* 0x000ea2000c1e9900 */
[----:B------:R-:W-:-:S05]  /*2590*/  PRMT R17, R17, 0x7632, R17 ;  /* 0x0000763211117816 */ /* 0x000fca0000000011 */
[----:B------:R-:W-:-:S04]  /*25a0*/  IMAD.U32 R17, R17, 0x10000, RZ ;  /* 0x0001000011117824 */ /* 0x000fc800078e00ff */
[--C-:B------:R-:W-:Y:S01]  /*25b0*/  FFMA.FTZ R17, R64, R17, R119.reuse ;  /* 0x0000001140117223 */ /* 0x100fe20000010077 */
[C---:B---3--:R-:W-:Y:S02]  /*25c0*/  PRMT R119, R117.reuse, 0x7632, R119 ;  /* 0x0000763275777816 */ /* 0x048fe40000000077 */
[----:B------:R-:W-:-:S03]  /*25d0*/  SHF.L.U32 R117, R117, 0x10, RZ ;  /* 0x0000001075757819 */ /* 0x000fc600000006ff */
[----:B------:R-:W-:Y:S02]  /*25e0*/  IMAD.U32 R119, R119, 0x10000, RZ ;  /* 0x0001000077777824 */ /* 0x000fe400078e00ff */
[----:B------:R-:W-:Y:S02]  /*25f0*/  FFMA.FTZ R122, R61, R117, R120 ;  /* 0x000000753d7a7223 */ /* 0x000fe40000010078 */
[--C-:B------:R-:W-:Y:S01]  /*2600*/  FFMA.FTZ R124, R72, R119, R17.reuse ;  /* 0x00000077487c7223 */ /* 0x100fe20000010011 */
[----:B------:R-:W3:Y:S04]  /*2610*/  LDG.E.CONSTANT R120, desc[UR10][R10.64+0xe0c] ;  /* 0x000e0c0a0a787981 */ /* 0x000ee8000c1e9900 */
[----:B------:R-:W3:Y:S01]  /*2620*/  LDG.E.CONSTANT R119, desc[UR10][R10.64+0x100c] ;  /* 0x00100c0a0a777981 */ /* 0x000ee2000c1e9900 */
[----:B----4-:R-:W-:-:S05]  /*2630*/  PRMT R17, R121, 0x7632, R17 ;  /* 0x0000763279117816 */ /* 0x010fca0000000011 */
[----:B------:R-:W-:Y:S02]  /*2640*/  IMAD.U32 R17, R17, 0x10000, RZ ;  /* 0x0001000011117824 */ /* 0x000fe400078e00ff */
[----:B------:R-:W-:Y:S02]  /*2650*/  IMAD.U32 R121, R121, 0x10000, RZ ;  /* 0x0001000079797824 */ /* 0x000fe400078e00ff */
[----:B------:R-:W-:Y:S01]  /*2660*/  FFMA.FTZ R124, R79, R17, R124 ;  /* 0x000000114f7c7223 */ /* 0x000fe2000001007c */
[C---:B------:R-:W-:Y:S01]  /*2670*/  PRMT R17, R118.reuse, 0x7632, R17 ;  /* 0x0000763276117816 */ /* 0x040fe20000000011 */
[----:B------:R-:W-:Y:S01]  /*2680*/  FFMA.FTZ R122, R69, R121, R122 ;  /* 0x00000079457a7223 */ /* 0x000fe2000001007a */
[----:B------:R-:W-:Y:S02]  /*2690*/  IMAD.U32 R118, R118, 0x10000, RZ ;  /* 0x0001000076767824 */ /* 0x000fe400078e00ff */
[----:B------:R-:W-:Y:S02]  /*26a0*/  SHF.L.U32 R17, R17, 0x10, RZ ;  /* 0x0000001011117819 */ /* 0x000fe400000006ff */
[----:B------:R-:W-:-:S02]  /*26b0*/  FFMA.FTZ R117, R77, R118, R122 ;  /* 0x000000764d757223 */ /* 0x000fc4000001007a */
[----:B------:R-:W4:Y:S01]  /*26c0*/  LDG.E.CONSTANT R118, desc[UR10][R10.64+0x120c] ;  /* 0x00120c0a0a767981 */ /* 0x000f22000c1e9900 */
[----:B------:R-:W-:-:S03]  /*26d0*/  FFMA.FTZ R122, R83, R17, R124 ;  /* 0x00000011537a7223 */ /* 0x000fc6000001007c */
[----:B------:R-:W4:Y:S01]  /*26e0*/  LDG.E.CONSTANT R17, desc[UR10][R10.64+0x160c] ;  /* 0x00160c0a0a117981 */ /* 0x000f22000c1e9900 */
[----:B--2---:R-:W-:-:S04]  /*26f0*/  IMAD.U32 R124, R116, 0x10000, RZ ;  /* 0x00010000747c7824 */ /* 0x004fc800078e00ff */
[----:B------:R-:W-:Y:S02]  /*2700*/  FFMA.FTZ R124, R7, R124, R117 ;  /* 0x0000007c077c7223 */ /* 0x000fe40000010075 */
[----:B------:R0:W2:Y:S01]  /*2710*/  LDG.E.CONSTANT R117, desc[UR10][R10.64+0x140c] ;  /* 0x00140c0a0a757981 */ /* 0x0000a2000c1e9900 */
[----:B------:R-:W1:Y:S01]  /*2720*/  S2R R121, SR_TID.X ;  /* 0x0000000000797919 */ /* 0x000e620000002100 */
[----:B------:R-:W-:-:S05]  /*2730*/  PRMT R116, R116, 0x7632, R116 ;  /* 0x0000763274747816 */ /* 0x000fca0000000074 */
[----:B------:R-:W-:-:S04]  /*2740*/  IMAD.U32 R116, R116, 0x10000, RZ ;  /* 0x0001000074747824 */ /* 0x000fc800078e00ff */
[----:B------:R-:W-:Y:S01]  /*2750*/  FFMA.FTZ R116, R87, R116, R122 ;  /* 0x0000007457747223 */ /* 0x000fe2000001007a */
[----:B---3--:R-:W-:-:S05]  /*2760*/  PRMT R123, R120, 0x7632, R123 ;  /* 0x00007632787b7816 */ /* 0x008fca000000007b */
[----:B------:R-:W-:-:S04]  /*2770*/  IMAD.U32 R123, R123, 0x10000, RZ ;  /* 0x000100007b7b7824 */ /* 0x000fc800078e00ff */
[----:B------:R-:W-:Y:S01]  /*2780*/  FFMA.FTZ R123, R91, R123, R116 ;  /* 0x0000007b5b7b7223 */ /* 0x000fe20000010074 */
[----:B-1----:R-:W-:Y:S01]  /*2790*/  SHF.R.S32.HI R116, RZ, 0x1f, R121 ;  /* 0x0000001fff747819 */ /* 0x002fe20000011479 */
[----:B------:R-:W-:Y:S01]  /*27a0*/  IMAD.U32 R120, R120, 0x10000, RZ ;  /* 0x0001000078787824 */ /* 0x000fe200078e00ff */
[----:B0-----:R-:W-:Y:S02]  /*27b0*/  PRMT R11, R119, 0x7632, R11 ;  /* 0x00007632770b7816 */ /* 0x001fe4000000000b */
[----:B------:R-:W-:Y:S01]  /*27c0*/  LEA.HI R116, R116, R121, RZ, 0x5 ;  /* 0x0000007974747211 */ /* 0x000fe200078f28ff */
[----:B------:R-:W-:Y:S01]  /*27d0*/  FFMA.FTZ R124, R15, R120, R124 ;  /* 0x000000780f7c7223 */ /* 0x000fe2000001007c */
[----:B------:R-:W-:Y:S02]  /*27e0*/  SHF.L.U32 R119, R119, 0x10, RZ ;  /* 0x0000001077777819 */ /* 0x000fe400000006ff */
[----:B------:R-:W-:Y:S01]  /*27f0*/  LOP3.LUT R10, R116, 0xffffffe0, RZ, 0xc0, !PT ;  /* 0xffffffe0740a7812 */ /* 0x000fe200078ec0ff */
[----:B------:R-:W-:-:S02]  /*2800*/  IMAD.U32 R11, R11, 0x10000, RZ ;  /* 0x000100000b0b7824 */ /* 0x000fc400078e00ff */
[----:B------:R-:W-:Y:S01]  /*2810*/  FFMA.FTZ R124, R23, R119, R124 ;  /* 0x00000077177c7223 */ /* 0x000fe2000001007c */
[----:B------:R-:W-:Y:S01]  /*2820*/  FADD.FTZ R119, R9, R16 ;  /* 0x0000001009777221 */ /* 0x000fe20000010000 */
[----:B------:R-:W-:Y:S01]  /*2830*/  FFMA.FTZ R11, R96, R11, R123 ;  /* 0x0000000b600b7223 */ /* 0x000fe2000001007b */
[C---:B----4-:R-:W-:Y:S01]  /*2840*/  PRMT R116, R118.reuse, 0x7632, R116 ;  /* 0x0000763276747816 */ /* 0x050fe20000000074 */
[----:B------:R-:W-:-:S04]  /*2850*/  IMAD.U32 R118, R118, 0x10000, RZ ;  /* 0x0001000076767824 */ /* 0x000fc800078e00ff */
[----:B------:R-:W-:Y:S02]  /*2860*/  IMAD.U32 R116, R116, 0x10000, RZ ;  /* 0x0001000074747824 */ /* 0x000fe400078e00ff */
[----:B------:R-:W-:Y:S02]  /*2870*/  FFMA.FTZ R118, R27, R118, R124 ;  /* 0x000000761b767223 */ /* 0x000fe4000001007c */
[----:B------:R-:W-:Y:S01]  /*2880*/  FFMA.FTZ R116, R102, R116, R11 ;  /* 0x0000007466747223 */ /* 0x000fe2000001000b */
[----:B------:R-:W-:Y:S01]  /*2890*/  IMAD.IADD R10, R121, 0x1, -R10 ;  /* 0x00000001790a7824 */ /* 0x000fe200078e0a0a */
[----:B------:R-:W-:Y:S01]  /*28a0*/  IADD3 R16, -R28, 0x1, RZ ;  /* 0x000000011c107810 */ /* 0x000fe20007ffe1ff */
[----:B------:R-:W0:Y:S01]  /*28b0*/  S2UR UR5, SR_CgaCtaId ;  /* 0x00000000000579c3 */ /* 0x000e220000008800 */
[----:B------:R-:W-:Y:S01]  /*28c0*/  FADD.FTZ R8, R8, R119 ;  /* 0x0000007708087221 */ /* 0x000fe20000010000 */
[----:B-----5:R-:W-:Y:S01]  /*28d0*/  FSETP.NEU.FTZ.AND P0, PT, R31, RZ, PT ;  /* 0x000000ff1f00720b */ /* 0x020fe20003f1d000 */
[----:B------:R-:W-:-:S02]  /*28e0*/  UMOV UR4, 0x400 ;  /* 0x0000040000047882 */ /* 0x000fc40000000000 */
[----:B------:R-:W-:-:S04]  /*28f0*/  UIADD3 UR4, UR4, 0xe0, URZ ;  /* 0x000000e004047890 */ /* 0x000fc8000fffe03f */
[----:B0-----:R-:W-:Y:S01]  /*2900*/  ULEA UR4, UR5, UR4, 0x18 ;  /* 0x0000000405047291 */ /* 0x001fe2000f8ec03f */
[C---:B--2---:R-:W-:Y:S02]  /*2910*/  PRMT R9, R117.reuse, 0x7632, R9 ;  /* 0x0000763275097816 */ /* 0x044fe40000000009 */
[----:B------:R-:W-:-:S03]  /*2920*/  SHF.L.U32 R117, R117, 0x10, RZ ;  /* 0x0000001075757819 */ /* 0x000fc600000006ff */
[----:B------:R-:W-:Y:S02]  /*2930*/  IMAD.U32 R9, R9, 0x10000, RZ ;  /* 0x0001000009097824 */ /* 0x000fe400078e00ff */
[----:B------:R-:W-:Y:S02]  /*2940*/  FFMA.FTZ R117, R19, R117, R118 ;  /* 0x0000007513757223 */ /* 0x000fe40000010076 */
[----:B------:R-:W-:Y:S01]  /*2950*/  FFMA.FTZ R116, R109, R9, R116 ;  /* 0x000000096d747223 */ /* 0x000fe20000010074 */
[----:B------:R-:W-:-:S04]  /*2960*/  IMAD.U32 R9, R17, 0x10000, RZ ;  /* 0x0001000011097824 */ /* 0x000fc800078e00ff */
[----:B------:R-:W-:Y:S01]  /*2970*/  FFMA.FTZ R117, R106, R9, R117 ;  /* 0x000000096a757223 */ /* 0x000fe20000010075 */
[--C-:B------:R-:W-:Y:S01]  /*2980*/  IMAD R9, R107, 0x20, R10.reuse ;  /* 0x000000206b097824 */ /* 0x100fe200078e020a */
[----:B------:R-:W-:-:S03]  /*2990*/  PRMT R10, R17, 0x7632, R10 ;  /* 0x00007632110a7816 */ /* 0x000fc6000000000a */
[----:B------:R-:W-:Y:S01]  /*29a0*/  IMAD.IADD R11, R16, 0x1, R9 ;  /* 0x00000001100b7824 */ /* 0x000fe200078e0209 */
[----:B------:R-:W-:-:S04]  /*29b0*/  SHF.L.U32 R10, R10, 0x10, RZ ;  /* 0x000000100a0a7819 */ /* 0x000fc800000006ff */
[----:B------:R-:W-:Y:S01]  /*29c0*/  I2FP.F32.S32 R16, R11 ;  /* 0x0000000b00107245 */ /* 0x000fe20000201400 */
[----:B------:R-:W-:Y:S01]  /*29d0*/  FFMA.FTZ R10, R115, R10, R116 ;  /* 0x0000000a730a7223 */ /* 0x000fe20000010074 */
[----:B------:R-:W-:-:S03]  /*29e0*/  FADD.FTZ R117, R117, R8 ;  /* 0x0000000875757221 */ /* 0x000fc60000010000 */
[----:B------:R-:W-:Y:S01]  /*29f0*/  FMUL.FTZ R16, R16, R31 ;  /* 0x0000001f10107220 */ /* 0x000fe20000410000 */
[----:B------:R-:W-:-:S04]  /*2a00*/  FADD.FTZ R10, R10, R117 ;  /* 0x000000750a0a7221 */ /* 0x000fc80000010000 */
[----:B------:R-:W-:Y:S01]  /*2a10*/  FSEL R11, R16, RZ, P0 ;  /* 0x000000ff100b7208 */ /* 0x000fe20000000000 */
[----:B------:R-:W-:-:S04]  /*2a20*/  IMAD.SHL.U32 R8, R29, 0x200, RZ ;  /* 0x000002001d087824 */ /* 0x000fc800078e00ff */
[----:B------:R-:W-:Y:S01]  /*2a30*/  FFMA.FTZ R11, R10, UR12, R11 ;  /* 0x0000000c0a0b7c23 */ /* 0x000fe2000801000b */
[----:B------:R-:W-:Y:S02]  /*2a40*/  VIADD R10, R28, 0x1f ;  /* 0x0000001f1c0a7836 */ /* 0x000fe40000000000 */
[C---:B------:R-:W-:Y:S01]  /*2a50*/  IMAD.IADD R8, R9.reuse, 0x1, -R8 ;  /* 0x0000000109087824 */ /* 0x040fe200078e0a08 */
[----:B------:R-:W-:Y:S02]  /*2a60*/  ISETP.GE.AND P0, PT, R9, R28, PT ;  /* 0x0000001c0900720c */ /* 0x000fe40003f06270 */
[----:B------:R-:W-:Y:S02]  /*2a70*/  SHF.R.S32.HI R17, RZ, 0x1f, R10 ;  /* 0x0000001fff117819 */ /* 0x000fe4000001140a */
[----:B------:R-:W-:Y:S02]  /*2a80*/  LEA R9, R8, UR4, 0x2 ;  /* 0x0000000408097c11 */ /* 0x000fe4000f8e10ff */
[----:B------:R-:W-:-:S02]  /*2a90*/  LEA.HI R17, R17, R10, RZ, 0x5 ;  /* 0x0000000a11117211 */ /* 0x000fc400078f28ff */
[----:B------:R-:W-:Y:S02]  /*2aa0*/  FSEL R8, R11, RZ, !P0 ;  /* 0x000000ff0b087208 */ /* 0x000fe40004000000 */
        /* <DEDUP_REMOVED lines=8> */
.L_x_18338:
[----:B------:R-:W-:Y:S05]  /*2b30*/  BSYNC B0 ;  /* 0x0000000000007941 */ /* 0x000fea0003800000 */
.L_x_18337:
        /* <DEDUP_REMOVED lines=12> */
[----:B------:R-:W-:Y:S02]  /*2c00*/  ISETP.NE.AND P0, PT, R23, RZ, PT ;  /* 0x000000ff1700720c */ /* 0x000fe40003f05270 */
[----:B0-----:R-:W-:Y:S02]  /*2c10*/  FMNMX.FTZ R2, R3, R2, !PT ;  /* 0x0000000203027209 */ /* 0x001fe40007810000 */
[----:B------:R-:W-:-:S03]  /*2c20*/  ISETP.GT.AND P1, PT, R23, 0x3, PT ;  /* 0x000000031700780c */ /* 0x000fc60003f24270 */
[----:B------:R-:W0:Y:S06]  /*2c30*/  SHFL.BFLY PT, R5, R2, 0x4, 0x1f ;  /* 0x0c801f0002057f89 */ /* 0x000e2c00000e0000 */
[----:B------:R-:W1:Y:S04]  /*2c40*/  @!P0 S2R R3, SR_CgaCtaId ;  /* 0x0000000000038919 */ /* 0x000e680000008800 */
[----:B------:R-:W2:Y:S01]  /*2c50*/  @!P1 S2R R9, SR_CgaCtaId ;  /* 0x0000000000099919 */ /* 0x000ea20000008800 */
[----:B0-----:R-:W-:-:S02]  /*2c60*/  FMNMX.FTZ R5, R2, R5, !PT ;  /* 0x0000000502057209 */ /* 0x001fc40007810000 */
[----:B------:R-:W-:-:S03]  /*2c70*/  @!P0 MOV R2, 0x400 ;  /* 0x0000040000028802 */ /* 0x000fc60000000f00 */
[----:B------:R-:W0:Y:S02]  /*2c80*/  SHFL.BFLY PT, R4, R5, 0x2, 0x1f ;  /* 0x0c401f0005047f89 */ /* 0x000e2400000e0000 */
[----:B------:R-:W-:-:S05]  /*2c90*/  @!P0 VIADD R2, R2, 0xc0 ;  /* 0x000000c002028836 */ /* 0x000fca0000000000 */
[----:B-1----:R-:W-:-:S05]  /*2ca0*/  @!P0 LEA R3, R3, R2, 0x18 ;  /* 0x0000000203038211 */ /* 0x002fca00078ec0ff */
[----:B------:R-:W-:Y:S01]  /*2cb0*/  @!P0 IMAD R2, R24, 0x4, R3 ;  /* 0x0000000418028824 */ /* 0x000fe200078e0203 */
[----:B0-----:R-:W-:Y:S02]  /*2cc0*/  FMNMX.FTZ R6, R5, R4, !PT ;  /* 0x0000000405067209 */ /* 0x001fe40007810000 */
[----:B------:R-:W-:-:S03]  /*2cd0*/  @!P1 MOV R4, 0x400 ;  /* 0x0000040000049802 */ /* 0x000fc60000000f00 */
[----:B------:R-:W0:Y:S02]  /*2ce0*/  SHFL.BFLY PT, R7, R6, 0x1, 0x1f ;  /* 0x0c201f0006077f89 */ /* 0x000e2400000e0000 */
[----:B------:R-:W-:-:S05]  /*2cf0*/  @!P1 VIADD R4, R4, 0xc0 ;  /* 0x000000c004049836 */ /* 0x000fca0000000000 */
[----:B--2---:R-:W-:Y:S01]  /*2d00*/  @!P1 LEA R8, R9, R4, 0x18 ;  /* 0x0000000409089211 */ /* 0x004fe200078ec0ff */
[----:B------:R-:W-:Y:S01]  /*2d10*/  IMAD.MOV.U32 R4, RZ, RZ, -0x800001 ;  /* 0xff7fffffff047424 */ /* 0x000fe200078e00ff */
[----:B0-----:R-:W-:Y:S02]  /*2d20*/  @!P0 FMNMX.FTZ R5, R6, R7, !PT ;  /* 0x0000000706058209 */ /* 0x001fe40007810000 */
        /* <DEDUP_REMOVED lines=14> */
[----:B0-----:R-:W-:Y:S01]  /*2e10*/  FMNMX.FTZ R2, R7, R8, !PT ;  /* 0x0000000807027209 */ /* 0x001fe20007810000 */
[----:B------:R-:W-:-:S03]  /*2e20*/  HFMA2.MMA R7, -RZ, RZ, 0, 0 ;  /* 0x00000000ff077435 */ /* 0x000fc600000001ff */
[----:B------:R-:W-:Y:S02]  /*2e30*/  VIMNMX R4, R28, R5, PT ;  /* 0x000000051c047248 */ /* 0x000fe40003fe0100 */
[----:B------:R-:W0:Y:S03]  /*2e40*/  SHFL.IDX PT, R2, R2, RZ, 0x1f ;  /* 0x00001fff02027589 */ /* 0x000e2600000e0000 */
[----:B------:R-:W-:-:S05]  /*2e50*/  IMAD.IADD R5, R4, 0x1, -R41 ;  /* 0x0000000104057824 */ /* 0x000fca00078e0a29 */
[----:B------:R-:W-:-:S13]  /*2e60*/  ISETP.GE.AND P1, PT, R22, R5, PT ;  /* 0x000000051600720c */ /* 0x000fda0003f26270 */
[----:B------:R-:W-:Y:S05]  /*2e70*/  @P1 BRA `(.L_x_18341) ;  /* 0x0000000c00a01947 */ /* 0x000fea0003800000 */
[----:B------:R-:W-:Y:S01]  /*2e80*/  IMAD.MOV.U32 R4, RZ, RZ, -0x10 ;  /* 0xfffffff0ff047424 */ /* 0x000fe200078e00ff */
[----:B------:R-:W-:Y:S03]  /*2e90*/  BSSY B1, `(.L_x_18342) ;  /* 0x0000021000017945 */ /* 0x000fe60003800000 */
[----:B------:R-:W-:Y:S01]  /*2ea0*/  IMAD R7, R29, R4, -0x11 ;  /* 0xffffffef1d077424 */ /* 0x000fe200078e0204 */
[----:B------:R-:W-:-:S04]  /*2eb0*/  LOP3.LUT R4, RZ, R3, RZ, 0x33, !PT ;  /* 0x00000003ff047212 */ /* 0x000fc800078e33ff */
[----:B------:R-:W-:Y:S02]  /*2ec0*/  VIMNMX R4, R4, R7, !PT ;  /* 0x0000000704047248 */ /* 0x000fe40007fe0100 */
        /* <DEDUP_REMOVED lines=18> */
.L_x_18344:
        /* <DEDUP_REMOVED lines=11> */
.L_x_18343:
[----:B------:R-:W-:Y:S05]  /*30a0*/  BSYNC B1 ;  /* 0x0000000000017941 */ /* 0x000fea0003800000 */
.L_x_18342:
        /* <DEDUP_REMOVED lines=14> */
.L_x_18347:
        /* <DEDUP_REMOVED lines=11> */
[----:B-----5:R-:W4:Y:S01]  /*3240*/  LDS R31, [R4+0xe00] ;  /* 0x000e0000041f7984 */ /* 0x020f220000000800 */
        /* <DEDUP_REMOVED lines=33> */
[C---:B------:R-:W-:Y:S02]  /*3460*/  FADD.FTZ R35, -R2.reuse, R35 ;  /* 0x0000002302237221 */ /* 0x040fe40000010100 */
[----:B------:R-:W-:Y:S01]  /*3470*/  FMUL.FTZ R31, R31, 1.4426950216293334961 ;  /* 0x3fb8aa3b1f1f7820 */ /* 0x000fe20000410000 */
[----:B------:R-:W0:Y:S01]  /*3480*/  MUFU.EX2 R17, R17 ;  /* 0x0000001100117308 */ /* 0x000e220000000800 */
[----:B-1----:R-:W-:Y:S01]  /*3490*/  FADD.FTZ R7, R7, R13 ;  /* 0x0000000d07077221 */ /* 0x002fe20000010000 */
[----:B------:R-:W-:Y:S01]  /*34a0*/  FMUL.FTZ R35, R35, 1.4426950216293334961 ;  /* 0x3fb8aa3b23237820 */ /* 0x000fe20000410000 */
[C---:B------:R-:W-:Y:S01]  /*34b0*/  FADD.FTZ R37, -R2.reuse, R37 ;  /* 0x0000002502257221 */ /* 0x040fe20000010100 */
[----:B------:R-:W-:Y:S03]  /*34c0*/  STS [R4], R13 ;  /* 0x0000000d04007388 */ /* 0x000fe60000000800 */
[----:B------:R-:W-:Y:S01]  /*34d0*/  FMUL.FTZ R37, R37, 1.4426950216293334961 ;  /* 0x3fb8aa3b25257820 */ /* 0x000fe20000410000 */
[----:B------:R-:W1:Y:S01]  /*34e0*/  MUFU.EX2 R19, R19 ;  /* 0x0000001300137308 */ /* 0x000e620000000800 */
[----:B--2---:R-:W-:Y:S01]  /*34f0*/  FADD.FTZ R7, R7, R15 ;  /* 0x0000000f07077221 */ /* 0x004fe20000010000 */
[C---:B------:R-:W-:Y:S01]  /*3500*/  FADD.FTZ R39, -R2.reuse, R39 ;  /* 0x0000002702277221 */ /* 0x040fe20000010100 */
[C---:B---3--:R-:W-:Y:S01]  /*3510*/  FADD.FTZ R43, -R2.reuse, R43 ;  /* 0x0000002b022b7221 */ /* 0x048fe20000010100 */
        /* <DEDUP_REMOVED lines=43> */
.L_x_18346:
[----:B------:R-:W-:Y:S05]  /*37d0*/  BSYNC B1 ;  /* 0x0000000000017941 */ /* 0x000fea0003800000 */
.L_x_18345:
        /* <DEDUP_REMOVED lines=55> */
.L_x_18349:
[----:B------:R-:W-:Y:S05]  /*3b50*/  BSYNC B1 ;  /* 0x0000000000017941 */ /* 0x000fea0003800000 */
.L_x_18348:
        /* <DEDUP_REMOVED lines=26> */
.L_x_18341:
[----:B------:R-:W-:Y:S05]  /*3d00*/  BSYNC B0 ;  /* 0x0000000000007941 */ /* 0x000fea0003800000 */
.L_x_18340:
        /* <DEDUP_REMOVED lines=35> */
[----:B------:R-:W-:Y:S03]  /*3f40*/  BSSY B1, `(.L_x_18352) ;  /* 0x000001f000017945 */ /* 0x000fe60003800000 */
        /* <DEDUP_REMOVED lines=13> */
[----:B------:R1:W2:Y:S10]  /*4020*/  MUFU.RCP R45, R4 ;  /* 0x00000004002d7308 */ /* 0x0002b40000001000 */
[----:B-1----:R-:W-:Y:S05]  /*4030*/  @!P0 BRA `(.L_x_18353) ;  /* 0x00000000003c8947 */ /* 0x002fea0003800000 */
[----:B------:R-:W1:Y:S01]  /*4040*/  S2UR UR5, SR_CgaCtaId ;  /* 0x00000000000579c3 */ /* 0x000e620000008800 */
[----:B------:R-:W-:Y:S01]  /*4050*/  UMOV UR4, 0x400 ;  /* 0x0000040000047882 */ /* 0x000fe20000000000 */
[----:B------:R-:W-:Y:S01]  /*4060*/  MOV R4, R7 ;  /* 0x0000000700047202 */ /* 0x000fe20000000f00 */
[----:B------:R-:W-:Y:S01]  /*4070*/  UIADD3 UR4, UR4, 0xe0, URZ ;  /* 0x000000e004047890 */ /* 0x000fe2000fffe03f */
[----:B------:R-:W-:-:S03]  /*4080*/  IMAD.MOV.U32 R6, RZ, RZ, R22 ;  /* 0x000000ffff067224 */ /* 0x000fc600078e0016 */
[----:B-1----:R-:W-:-:S06]  /*4090*/  ULEA UR4, UR5, UR4, 0x18 ;  /* 0x0000000405047291 */ /* 0x002fcc000f8ec03f */
[----:B------:R-:W-:-:S07]  /*40a0*/  LEA R7, R22, UR4, 0x2 ;  /* 0x0000000416077c11 */ /* 0x000fce000f8e10ff */
.L_x_18354:
        /* <DEDUP_REMOVED lines=8> */
.L_x_18353:
[----:B------:R-:W-:Y:S05]  /*4130*/  BSYNC B1 ;  /* 0x0000000000017941 */ /* 0x000fea0003800000 */
.L_x_18352:
        /* <DEDUP_REMOVED lines=14> */
.L_x_18357:
        /* <DEDUP_REMOVED lines=14> */
[----:B-----5:R-:W2:Y:S01]  /*4300*/  LDS R31, [R4+0x1200] ;  /* 0x00120000041f7984 */ /* 0x020ea20000000800 */
        /* <DEDUP_REMOVED lines=11> */
[-C--:B------:R-:W-:Y:S01]  /*43c0*/  FMUL.FTZ R19, R19, R45.reuse ;  /* 0x0000002d13137220 */ /* 0x080fe20000410000 */
[-C--:B------:R-:W-:Y:S02]  /*43d0*/  FMUL.FTZ R21, R20, R45.reuse ;  /* 0x0000002d14157220 */ /* 0x080fe40000410000 */
[----:B------:R-:W-:Y:S01]  /*43e0*/  STS [R4], R11 ;  /* 0x0000000b04007388 */ /* 0x000fe20000000800 */
[-C--:B--2---:R-:W-:Y:S01]  /*43f0*/  FMUL.FTZ R7, R18, R45.reuse ;  /* 0x0000002d12077220 */ /* 0x084fe20000410000 */
[----:B------:R-:W-:-:S02]  /*4400*/  FMUL.FTZ R25, R25, R45 ;  /* 0x0000002d19197220 */ /* 0x000fc40000410000 */
[----:B------:R-:W-:Y:S01]  /*4410*/  STS [R4+0x200], R13 ;  /* 0x0002000d04007388 */ /* 0x000fe20000000800 */
[----:B------:R-:W-:-:S03]  /*4420*/  FMUL.FTZ R27, R27, R45 ;  /* 0x0000002d1b1b7220 */ /* 0x000fc60000410000 */
[----:B------:R-:W-:Y:S01]  /*4430*/  STS [R4+0x400], R15 ;  /* 0x0004000f04007388 */ /* 0x000fe20000000800 */
[----:B------:R-:W-:-:S03]  /*4440*/  FMUL.FTZ R31, R31, R45 ;  /* 0x0000002d1f1f7220 */ /* 0x000fc60000410000 */
        /* <DEDUP_REMOVED lines=17> */
.L_x_18356:
[----:B------:R-:W-:Y:S05]  /*4560*/  BSYNC B1 ;  /* 0x0000000000017941 */ /* 0x000fea0003800000 */
.L_x_18355:
        /* <DEDUP_REMOVED lines=31> */
.L_x_18359:
[----:B------:R-:W-:Y:S05]  /*4760*/  BSYNC B1 ;  /* 0x0000000000017941 */ /* 0x000fea0003800000 */
.L_x_18358:
        /* <DEDUP_REMOVED lines=14> */
.L_x_18351:
[----:B------:R-:W-:Y:S05]  /*4850*/  BSYNC B0 ;  /* 0x0000000000007941 */ /* 0x000fea0003800000 */
.L_x_18350:
[----:B------:R-:W-:Y:S01]  /*4860*/  BAR.SYNC.DEFER_BLOCKING 0x0 ;  /* 0x0000000000007b1d */ /* 0x000fe20000010000 */
[----:B------:R-:W-:Y:S02]  /*4870*/  ISETP.NE.AND P0, PT, R22, RZ, PT ;  /* 0x000000ff1600720c */ /* 0x000fe40003f05270 */
[----:B------:R-:W-:-:S03]  /*4880*/  ISETP.GE.AND P1, PT, R33, R26, PT ;  /* 0x0000001a2100720c */ /* 0x000fc60003f26270 */
[----:B------:R-:W-:Y:S08]  /*4890*/  BSSY B0, `(.L_x_18360) ;  /* 0x0000016000007945 */ /* 0x000ff00003800000 */
[----:B------:R-:W-:Y:S05]  /*48a0*/  @P0 BRA `(.L_x_18361) ;  /* 0x0000000000500947 */ /* 0x000fea0003800000 */
[----:B------:R-:W-:Y:S01]  /*48b0*/  ULDC UR4, c[0x0][0x14] ;  /* 0x0000050000047ab9 */ /* 0x000fe20000000800 */
[----:B------:R-:W-:Y:S01]  /*48c0*/  ULDC UR5, c[0x0][0xc] ;  /* 0x0000030000057ab9 */ /* 0x000fe20000000800 */
[----:B------:R-:W-:Y:S01]  /*48d0*/  IMAD R30, R30, UR4, RZ ;  /* 0x000000041e1e7c24 */ /* 0x000fe2000f8e02ff */
[----:B-1----:R-:W-:Y:S01]  /*48e0*/  SHF.R.S32.HI R4, RZ, 0x1f, R29 ;  /* 0x0000001fff047819 */ /* 0x002fe2000001141d */
[----:B------:R-:W-:Y:S01]  /*48f0*/  IMAD R0, R0, UR5, RZ ;  /* 0x0000000500007c24 */ /* 0x000fe2000f8e02ff */
[----:B------:R-:W-:Y:S02]  /*4900*/  ULDC.64 UR6, c[0x0][0x210] ;  /* 0x0000840000067ab9 */ /* 0x000fe40000000a00 */
[----:B------:R-:W-:Y:S01]  /*4910*/  SHF.R.S32.HI R5, RZ, 0x1f, R30 ;  /* 0x0000001fff057819 */ /* 0x000fe2000001141e */
[----:B------:R-:W-:Y:S01]  /*4920*/  IMAD R0, R0, UR4, RZ ;  /* 0x0000000400007c24 */ /* 0x000fe2000f8e02ff */
[----:B------:R-:W-:-:S04]  /*4930*/  ULDC.64 UR4, c[0x0][0x218] ;  /* 0x0000860000047ab9 */ /* 0x000fc80000000a00 */
        /* <DEDUP_REMOVED lines=11> */
.L_x_18361:
[----:B------:R-:W-:Y:S05]  /*49f0*/  BSYNC B0 ;  /* 0x0000000000007941 */ /* 0x000fea0003800000 */
.L_x_18360:
[----:B------:R-:W-:Y:S01]  /*4a00*/  ULDC UR8, c[0x0][0x26c] ;  /* 0x00009b0000087ab9 */ /* 0x000fe20000000800 */
[----:B------:R-:W-:Y:S04]  /*4a10*/  BSSY B0, `(.L_x_18362) ;  /* 0x000036c000007945 */ /* 0x000fe80003800000 */
[----:B------:R-:W-:Y:S05]  /*4a20*/  @!P1 BRA `(.L_x_18363) ;  /* 0x0000000000209947 */ /* 0x000fea0003800000 */
[----:B------:R-:W-:Y:S01]  /*4a30*/  HFMA2.MMA R32, -RZ, RZ, 0, 0 ;  /* 0x00000000ff207435 */ /* 0x000fe200000001ff */
[----:B------:R-:W-:Y:S01]  /*4a40*/  IMAD.MOV.U32 R40, RZ, RZ, RZ ;  /* 0x000000ffff287224 */ /* 0x000fe200078e00ff */
[----:B------:R-:W-:Y:S02]  /*4a50*/  CS2R R38, SRZ ;  /* 0x0000000000267805 */ /* 0x000fe4000001ff00 */
[----:B------:R-:W-:Y:S02]  /*4a60*/  CS2R R36, SRZ ;  /* 0x0000000000247805 */ /* 0x000fe4000001ff00 */
[----:B------:R-:W-:Y:S02]  /*4a70*/  CS2R R34, SRZ ;  /* 0x0000000000227805 */ /* 0x000fe4000001ff00 */
[----:B-----5:R-:W-:Y:S02]  /*4a80*/  CS2R R30, SRZ ;  /* 0x00000000001e7805 */ /* 0x020fe4000001ff00 */
[----:B--23--:R-:W-:Y:S01]  /*4a90*/  CS2R R42, SRZ ;  /* 0x00000000002a7805 */ /* 0x00cfe2000001ff00 */
[----:B------:R-:W-:Y:S06]  /*4aa0*/  BRA `(.L_x_18364) ;  /* 0x0000003400887947 */ /* 0x000fec0003800000 */
.L_x_18363:
[----:B------:R-:W4:Y:S01]  /*4ab0*/  S2UR UR5, SR_CgaCtaId ;  /* 0x00000000000579c3 */ /* 0x000f220000008800 */
[----:B------:R-:W-:Y:S01]  /*4ac0*/  SHF.R.S32.HI R0, RZ, 0x1f, R23 ;  /* 0x0000001fff007819 */ /* 0x000fe20000011417 */
[----:B------:R-:W-:Y:S01]  /*4ad0*/  UMOV UR4, 0x400 ;  /* 0x0000040000047882 */ /* 0x000fe20000000000 */
[----:B---3--:R-:W-:Y:S01]  /*4ae0*/  IADD3 R6, -R24, -0x1, R3 ;  /* 0xffffffff18067810 */ /* 0x008fe20007ffe103 */
[----:B------:R-:W-:Y:S01]  /*4af0*/  UIADD3 UR4, UR4, 0xe0, URZ ;  /* 0x000000e004047890 */ /* 0x000fe2000fffe03f */
[----:B------:R-:W-:Y:S01]  /*4b00*/  LEA.HI R0, R0, R23, RZ, 0x2 ;  /* 0x0000001700007211 */ /* 0x000fe200078f10ff */
[----:B------:R-:W-:Y:S01]  /*4b10*/  ULDC.64 UR6, c[0x0][0x248] ;  /* 0x0000920000067ab9 */ /* 0x000fe20000000a00 */
[----:B------:R-:W-:Y:S01]  /*4b20*/  IADD3 R25, P0, R34, R33, RZ ;  /* 0x0000002122197210 */ /* 0x000fe20007f1e0ff */
[----:B------:R-:W3:Y:S01]  /*4b30*/  LDC R44, c[0x0][0x26c] ;  /* 0x00009b00ff2c7b82 */ /* 0x000ee20000000800 */
[C---:B0-----:R-:W-:Y:S01]  /*4b40*/  LOP3.LUT R2, R0.reuse, 0xfffffffc, RZ, 0xc0, !PT ;  /* 0xfffffffc00027812 */ /* 0x041fe200078ec0ff */
[----:B------:R-:W-:Y:S01]  /*4b50*/  IMAD R29, R29, -0x10, R6 ;  /* 0xfffffff01d1d7824 */ /* 0x000fe200078e0206 */
[----:B------:R-:W-:Y:S01]  /*4b60*/  LEA.HI.X.SX32 R36, R33, R36, 0x1, P0 ;  /* 0x0000002421247211 */ /* 0x000fe200000f0eff */
[----:B------:R-:W-:Y:S01]  /*4b70*/  IMAD.MOV.U32 R40, RZ, RZ, RZ ;  /* 0x000000ffff287224 */ /* 0x000fe200078e00ff */
[----:B------:R-:W-:Y:S01]  /*4b80*/  CS2R R38, SRZ ;  /* 0x0000000000267805 */ /* 0x000fe2000001ff00 */
[----:B------:R-:W-:Y:S01]  /*4b90*/  IMAD.IADD R3, R23, 0x1, -R2 ;  /* 0x0000000117037824 */ /* 0x000fe200078e0a02 */
[----:B------:R-:W-:Y:S01]  /*4ba0*/  CS2R R34, SRZ ;  /* 0x0000000000227805 */ /* 0x000fe2000001ff00 */
[----:B------:R-:W-:Y:S01]  /*4bb0*/  IMAD.SHL.U32 R2, R0, 0x8, RZ ;  /* 0x0000000800027824 */ /* 0x000fe200078e00ff */
[----:B------:R-:W-:Y:S01]  /*4bc0*/  LEA R0, P0, R25, UR6, 0x2 ;  /* 0x0000000619007c11 */ /* 0x000fe2000f8010ff */
[----:B------:R-:W-:Y:S01]  /*4bd0*/  IMAD.SHL.U32 R27, R3, 0x8, RZ ;  /* 0x00000008031b7824 */ /* 0x000fe200078e00ff */
[----:B------:R-:W-:Y:S01]  /*4be0*/  ULDC UR6, c[0x0][0x270] ;  /* 0x00009c0000067ab9 */ /* 0x000fe20000000800 */
[----:B------:R-:W-:Y:S01]  /*4bf0*/  IMAD R46, R24, 0x4, R3 ;  /* 0x00000004182e7824 */ /* 0x000fe200078e0203 */
[----:B------:R-:W-:Y:S01]  /*4c00*/  LOP3.LUT R2, R2, 0xffffffe0, RZ, 0xc0, !PT ;  /* 0xffffffe002027812 */ /* 0x000fe200078ec0ff */
[----:B-1----:R-:W-:Y:S01]  /*4c10*/  IMAD R4, R24, 0x20, R27 ;  /* 0x0000002018047824 */ /* 0x002fe200078e021b */
[----:B------:R-:W-:Y:S01]  /*4c20*/  LEA.HI.X R25, R25, UR7, R36, 0x2, P0 ;  /* 0x0000000719197c11 */ /* 0x000fe200080f1424 */
[----:B----4-:R-:W-:Y:S01]  /*4c30*/  ULEA UR4, UR5, UR4, 0x18 ;  /* 0x0000000405047291 */ /* 0x010fe2000f8ec03f */
[----:B------:R-:W-:Y:S01]  /*4c40*/  IADD3 R27, R27, R2, RZ ;  /* 0x000000021b1b7210 */ /* 0x000fe20007ffe0ff */
[----:B------:R-:W-:Y:S01]  /*4c50*/  IMAD R12, R32, UR6, RZ ;  /* 0x00000006200c7c24 */ /* 0x000fe2000f8e02ff */
[----:B------:R-:W-:-:S02]  /*4c60*/  IADD3 R41, R4, 0x7, R41 ;  /* 0x0000000704297810 */ /* 0x000fc40007ffe029 */
[----:B------:R-:W-:Y:S02]  /*4c70*/  CS2R R36, SRZ ;  /* 0x0000000000247805 */ /* 0x000fe4000001ff00 */
[----:B-----5:R-:W-:Y:S02]  /*4c80*/  CS2R R30, SRZ ;  /* 0x00000000001e7805 */ /* 0x020fe4000001ff00 */
[----:B------:R-:W-:Y:S02]  /*4c90*/  LEA R46, R46, UR4, 0x5 ;  /* 0x000000042e2e7c11 */ /* 0x000fe4000f8e28ff */
[----:B--2---:R-:W-:Y:S01]  /*4ca0*/  CS2R R42, SRZ ;  /* 0x00000000002a7805 */ /* 0x004fe2000001ff00 */
[----:B------:R-:W-:Y:S01]  /*4cb0*/  IMAD.MOV.U32 R32, RZ, RZ, RZ ;  /* 0x000000ffff207224 */ /* 0x000fe200078e00ff */
[----:B---3--:R-:W-:Y:S01]  /*4cc0*/  SHF.R.S32.HI R44, RZ, 0x1f, R44 ;  /* 0x0000001fff2c7819 */ /* 0x008fe2000001142c */
[C---:B------:R-:W-:Y:S01]  /*4cd0*/  VIADD R61, R27.reuse, 0x300 ;  /* 0x000003001b3d7836 */ /* 0x040fe20000000000 */
[----:B------:R-:W-:Y:S01]  /*4ce0*/  SHF.R.S32.HI R13, RZ, 0x1f, R12 ;  /* 0x0000001fff0d7819 */ /* 0x000fe2000001140c */
[----:B------:R-:W-:Y:S01]  /*4cf0*/  VIADD R46, R46, 0x10 ;  /* 0x000000102e2e7836 */ /* 0x000fe20000000000 */
        /* <DEDUP_REMOVED lines=9> */
.L_x_18389:
[----:B------:R-:W-:Y:S01]  /*4d90*/  IMAD.MOV.U32 R5, RZ, RZ, R25 ;  /* 0x000000ffff057224 */ /* 0x000fe200078e0019 */
[----:B------:R-:W-:Y:S01]  /*4da0*/  MOV R4, R0 ;  /* 0x0000000000047202 */ /* 0x000fe20000000f00 */
[----:B------:R-:W0:Y:S04]  /*4db0*/  LDC.64 R2, c[0x0][0x238] ;  /* 0x00008e00ff027b82 */ /* 0x000e280000000a00 */
[----:B------:R-:W2:Y:S02]  /*4dc0*/  LDG.E.CONSTANT R5, desc[UR10][R4.64] ;  /* 0x0000000a04057981 */ /* 0x000ea4000c1e9900 */
[----:B--2---:R-:W-:Y:S01]  /*4dd0*/  SHF.R.S32.HI R6, RZ, 0x1f, R5 ;  /* 0x0000001fff067819 */ /* 0x004fe20000011405 */
[----:B------:R-:W-:-:S04]  /*4de0*/  IMAD.WIDE.U32 R14, R5, UR8, R12 ;  /* 0x00000008050e7c25 */ /* 0x000fc8000f8e000c */
[----:B------:R-:W-:Y:S01]  /*4df0*/  IMAD R6, R6, UR8, RZ ;  /* 0x0000000806067c24 */ /* 0x000fe2000f8e02ff */
[----:B------:R-:W-:-:S03]  /*4e00*/  IADD3 R9, P1, R57, R14, RZ ;  /* 0x0000000e39097210 */ /* 0x000fc60007f3e0ff */
[----:B------:R-:W-:Y:S01]  /*4e10*/  IMAD R7, R5, R44, R6 ;  /* 0x0000002c05077224 */ /* 0x000fe200078e0206 */
[----:B------:R-:W-:Y:S02]  /*4e20*/  IADD3 R6, P0, R61, R14, RZ ;  /* 0x0000000e3d067210 */ /* 0x000fe40007f1e0ff */
[-C--:B0-----:R-:W-:Y:S01]  /*4e30*/  LEA R10, P3, R9, R2.reuse, 0x1 ;  /* 0x00000002090a7211 */ /* 0x081fe200078608ff */
[----:B------:R-:W-:Y:S01]  /*4e40*/  IMAD.IADD R64, R15, 0x1, R7 ;  /* 0x000000010f407824 */ /* 0x000fe200078e0207 */
[----:B------:R-:W-:Y:S02]  /*4e50*/  LEA R70, P2, R6, R2, 0x1 ;  /* 0x0000000206467211 */ /* 0x000fe400078408ff */
[----:B------:R-:W-:Y:S02]  /*4e60*/  IADD3 R5, P5, R53, R14, RZ ;  /* 0x0000000e35057210 */ /* 0x000fe40007fbe0ff */
[----:B------:R-:W-:Y:S02]  /*4e70*/  LEA.HI.X.SX32 R7, R61, R64, 0x1, P0 ;  /* 0x000000403d077211 */ /* 0x000fe400000f0eff */
[----:B------:R-:W-:-:S02]  /*4e80*/  IADD3 R11, P0, R59, R14, RZ ;  /* 0x0000000e3b0b7210 */ /* 0x000fc40007f1e0ff */
[----:B------:R-:W-:Y:S02]  /*4e90*/  LEA.HI.X R71, R6, R3, R7, 0x1, P2 ;  /* 0x0000000306477211 */ /* 0x000fe400010f0c07 */
[----:B------:R-:W-:Y:S02]  /*4ea0*/  IADD3 R7, P6, R55, R14, RZ ;  /* 0x0000000e37077210 */ /* 0x000fe40007fde0ff */
[----:B------:R-:W-:Y:S02]  /*4eb0*/  LEA R74, P4, R11, R2, 0x1 ;  /* 0x000000020b4a7211 */ /* 0x000fe400078808ff */
[-C--:B------:R-:W-:Y:S02]  /*4ec0*/  LEA.HI.X.SX32 R20, R59, R64.reuse, 0x1, P0 ;  /* 0x000000403b147211 */ /* 0x080fe400000f0eff */
[----:B------:R-:W-:Y:S02]  /*4ed0*/  LEA.HI.X.SX32 R18, R57, R64, 0x1, P1 ;  /* 0x0000004039127211 */ /* 0x000fe400008f0eff */
[----:B------:R-:W-:-:S02]  /*4ee0*/  LEA R8, P2, R7, R2, 0x1 ;  /* 0x0000000207087211 */ /* 0x000fc400078408ff */
[----:B------:R-:W-:Y:S02]  /*4ef0*/  LEA.HI.X.SX32 R16, R55, R64, 0x1, P6 ;  /* 0x0000004037107211 */ /* 0x000fe400030f0eff */
[-C--:B------:R-:W-:Y:S02]  /*4f00*/  LEA.HI.X R75, R11, R3.reuse, R20, 0x1, P4 ;  /* 0x000000030b4b7211 */ /* 0x080fe400020f0c14 */
[-C--:B------:R-:W-:Y:S02]  /*4f10*/  LEA.HI.X R11, R9, R3.reuse, R18, 0x1, P3 ;  /* 0x00000003090b7211 */ /* 0x080fe400018f0c12 */
[----:B------:R-:W-:Y:S01]  /*4f20*/  LEA R4, P0, R5, R2, 0x1 ;  /* 0x0000000205047211 */ /* 0x000fe200078008ff */
[----:B------:R-:W5:Y:S01]  /*4f30*/  LDG.E.CONSTANT R56, desc[UR10][R74.64+0x4] ;  /* 0x0000040a4a387981 */ /* 0x000f62000c1e9900 */
[----:B------:R-:W-:Y:S02]  /*4f40*/  LEA.HI.X.SX32 R6, R53, R64, 0x1, P5 ;  /* 0x0000004035067211 */ /* 0x000fe400028f0eff */
[----:B------:R-:W-:Y:S01]  /*4f50*/  LEA.HI.X R9, R7, R3, R16, 0x1, P2 ;  /* 0x0000000307097211 */ /* 0x000fe200010f0c10 */
[----:B------:R-:W5:Y:S01]  /*4f60*/  LDG.E.CONSTANT R58, desc[UR10][R74.64+0x8] ;  /* 0x0000080a4a3a7981 */ /* 0x000f62000c1e9900 */
[----:B------:R-:W-:-:S02]  /*4f70*/  IADD3 R7, P6, R51, R14, RZ ;  /* 0x0000000e33077210 */ /* 0x000fc40007fde0ff */
[-C--:B------:R-:W-:Y:S01]  /*4f80*/  LEA.HI.X R5, R5, R3.reuse, R6, 0x1, P0 ;  /* 0x0000000305057211 */ /* 0x080fe200000f0c06 */
[----:B------:R-:W5:Y:S01]  /*4f90*/  LDG.E.CONSTANT R65, desc[UR10][R74.64+0xc] ;  /* 0x00000c0a4a417981 */ /* 0x000f62000c1e9900 */
[----:B------:R-:W-:Y:S02]  /*4fa0*/  LEA R6, P2, R7, R2, 0x1 ;  /* 0x0000000207067211 */ /* 0x000fe400078408ff */
[----:B------:R-:W-:Y:S01]  /*4fb0*/  LEA.HI.X.SX32 R54, R51, R64, 0x1, P6 ;  /* 0x0000004033367211 */ /* 0x000fe200030f0eff */
[----:B------:R-:W5:Y:S01]  /*4fc0*/  LDG.E.CONSTANT R72, desc[UR10][R4.64] ;  /* 0x0000000a04487981 */ /* 0x000f62000c1e9900 */
[-C--:B------:R-:W-:Y:S02]  /*4fd0*/  IADD3 R17, P5, R49, R14.reuse, RZ ;  /* 0x0000000e31117210 */ /* 0x080fe40007fbe0ff */
[----:B------:R-:W-:Y:S01]  /*4fe0*/  LEA.HI.X R7, R7, R3, R54, 0x1, P2 ;  /* 0x0000000307077211 */ /* 0x000fe200010f0c36 */
[----:B------:R-:W5:Y:S01]  /*4ff0*/  LDG.E.CONSTANT R73, desc[UR10][R4.64+0x4] ;  /* 0x0000040a04497981 */ /* 0x000f62000c1e9900 */
[----:B------:R-:W-:-:S02]  /*5000*/  IADD3 R19, P4, R47, R14, RZ ;  /* 0x0000000e2f137210 */ /* 0x000fc40007f9e0ff */
[----:B------:R-:W-:Y:S01]  /*5010*/  IADD3 R15, P3, R45, R14, RZ ;  /* 0x0000000e2d0f7210 */ /* 0x000fe20007f7e0ff */
[----:B------:R-:W5:Y:S01]  /*5020*/  LDG.E.CONSTANT R54, desc[UR10][R74.64] ;  /* 0x0000000a4a367981 */ /* 0x000f62000c1e9900 */
[-C--:B------:R-:W-:Y:S02]  /*5030*/  LEA.HI.X.SX32 R52, R49, R64.reuse, 0x1, P5 ;  /* 0x0000004031347211 */ /* 0x080fe400028f0eff */
[-C--:B------:R-:W-:Y:S01]  /*5040*/  LEA.HI.X.SX32 R50, R47, R64.reuse, 0x1, P4 ;  /* 0x000000402f327211 */ /* 0x080fe200020f0eff */
[----:B------:R-:W5:Y:S01]  /*5050*/  LDG.E.CONSTANT R79, desc[UR10][R4.64+0xc] ;  /* 0x00000c0a044f7981 */ /* 0x000f62000c1e9900 */
[----:B------:R-:W-:Y:S02]  /*5060*/  LEA.HI.X.SX32 R48, R45, R64, 0x1, P3 ;  /* 0x000000402d307211 */ /* 0x000fe400018f0eff */
[-C--:B------:R-:W-:Y:S01]  /*5070*/  LEA R16, P1, R17, R2.reuse, 0x1 ;  /* 0x0000000211107211 */ /* 0x080fe200078208ff */
[----:B------:R-:W5:Y:S01]  /*5080*/  LDG.E.CONSTANT R80, desc[UR10][R6.64] ;  /* 0x0000000a06507981 */ /* 0x000f62000c1e9900 */
[----:B------:R-:W-:-:S02]  /*5090*/  LEA R18, P0, R19, R2, 0x1 ;  /* 0x0000000213127211 */ /* 0x000fc400078008ff */
[----:B------:R-:W-:Y:S01]  /*50a0*/  LEA R20, P6, R15, R2, 0x1 ;  /* 0x000000020f147211 */ /* 0x000fe200078c08ff */
[----:B------:R-:W5:Y:S01]  /*50b0*/  LDG.E.CONSTANT R74, desc[UR10][R4.64+0x8] ;  /* 0x0000080a044a7981 */ /* 0x000f62000c1e9900 */
[-C--:B------:R-:W-:Y:S02]  /*50c0*/  LEA.HI.X R17, R17, R3.reuse, R52, 0x1, P1 ;  /* 0x0000000311117211 */ /* 0x080fe400008f0c34 */
[-C--:B------:R-:W-:Y:S01]  /*50d0*/  LEA.HI.X R19, R19, R3.reuse, R50, 0x1, P0 ;  /* 0x0000000313137211 */ /* 0x080fe200000f0c32 */
        /* <DEDUP_REMOVED lines=21> */
[----:B------:R2:W5:Y:S04]  /*5230*/  LDG.E.CONSTANT R83, desc[UR10][R16.64+0xc] ;  /* 0x00000c0a10537981 */ /* 0x000568000c1e9900 */
[----:B------:R3:W5:Y:S04]  /*5240*/  LDG.E.CONSTANT R84, desc[UR10][R18.64] ;  /* 0x0000000a12547981 */ /* 0x000768000c1e9900 */
[----:B------:R3:W5:Y:S01]  /*5250*/  LDG.E.CONSTANT R85, desc[UR10][R18.64+0x4] ;  /* 0x0000040a12557981 */ /* 0x000762000c1e9900 */
[----:B--2---:R-:W-:-:S02]  /*5260*/  IADD3 R16, P0, R27, R14, RZ ;  /* 0x0000000e1b107210 */ /* 0x004fc40007f1e0ff */
[----:B0-----:R-:W-:Y:S01]  /*5270*/  F2FP.BF16.F32.PACK_AB R17, R5, R4 ;  /* 0x000000040511723e */ /* 0x001fe200000010ff */
[----:B------:R3:W5:Y:S01]  /*5280*/  LDG.E.CONSTANT R86, desc[UR10][R18.64+0x8] ;  /* 0x0000080a12567981 */ /* 0x000762000c1e9900 */
[C---:B------:R-:W-:Y:S02]  /*5290*/  LEA R4, P1, R16.reuse, R2, 0x1 ;  /* 0x0000000210047211 */ /* 0x040fe400078208ff */
[----:B------:R-:W-:Y:S01]  /*52a0*/  LEA.HI.X.SX32 R5, R27, R64, 0x1, P0 ;  /* 0x000000401b057211 */ /* 0x000fe200000f0eff */
[----:B------:R3:W5:Y:S03]  /*52b0*/  LDG.E.CONSTANT R87, desc[UR10][R18.64+0xc] ;  /* 0x00000c0a12577981 */ /* 0x000766000c1e9900 */
[----:B------:R-:W-:Y:S01]  /*52c0*/  LEA.HI.X R5, R16, R3, R5, 0x1, P1 ;  /* 0x0000000310057211 */ /* 0x000fe200008f0c05 */
[----:B------:R3:W5:Y:S01]  /*52d0*/  LDG.E.CONSTANT R88, desc[UR10][R20.64] ;  /* 0x0000000a14587981 */ /* 0x000762000c1e9900 */
[----:B------:R-:W-:Y:S01]  /*52e0*/  F2FP.BF16.F32.PACK_AB R6, R7, R6 ;  /* 0x000000060706723e */ /* 0x000fe200000010ff */
[----:B------:R-:W-:-:S02]  /*52f0*/  IMAD.MOV.U32 R7, RZ, RZ, R17 ;  /* 0x000000ffff077224 */ /* 0x000fc400078e0011 */
[----:B------:R3:W5:Y:S04]  /*5300*/  LDG.E.CONSTANT R89, desc[UR10][R20.64+0x4] ;  /* 0x0000040a14597981 */ /* 0x000768000c1e9900 */
[----:B------:R3:W5:Y:S01]  /*5310*/  LDG.E.CONSTANT R90, desc[UR10][R20.64+0x8] ;  /* 0x0000080a145a7981 */ /* 0x000762000c1e9900 */
[----:B-1----:R-:W-:-:S03]  /*5320*/  F2FP.BF16.F32.PACK_AB R92, R9, R8 ;  /* 0x00000008095c723e */ /* 0x002fc600000010ff */
[----:B------:R3:W5:Y:S01]  /*5330*/  LDG.E.CONSTANT R91, desc[UR10][R20.64+0xc] ;  /* 0x00000c0a145b7981 */ /* 0x000762000c1e9900 */
[----:B------:R-:W-:-:S03]  /*5340*/  F2FP.BF16.F32.PACK_AB R93, R11, R10 ;  /* 0x0000000a0b5d723e */ /* 0x000fc600000010ff */
[----:B------:R3:W5:Y:S04]  /*5350*/  LDG.E.CONSTANT R8, desc[UR10][R4.64] ;  /* 0x0000000a04087981 */ /* 0x000768000c1e9900 */
[----:B------:R3:W5:Y:S04]  /*5360*/  LDG.E.CONSTANT R11, desc[UR10][R4.64+0x4] ;  /* 0x0000040a040b7981 */ /* 0x000768000c1e9900 */
[----:B------:R3:W5:Y:S04]  /*5370*/  LDG.E.CONSTANT R10, desc[UR10][R4.64+0x8] ;  /* 0x0000080a040a7981 */ /* 0x000768000c1e9900 */
[----:B------:R3:W5:Y:S01]  /*5380*/  LDG.E.CONSTANT R17, desc[UR10][R4.64+0xc] ;  /* 0x00000c0a04117981 */ /* 0x000762000c1e9900 */
[----:B------:R-:W-:Y:S01]  /*5390*/  ISETP.NE.AND P0, PT, R29, RZ, PT ;  /* 0x000000ff1d00720c */ /* 0x000fe20003f05270 */
[----:B------:R-:W-:Y:S01]  /*53a0*/  BSSY B1, `(.L_x_18365) ;  /* 0x0000021000017945 */ /* 0x000fe20003800000 */
[----:B------:R-:W-:-:S11]  /*53b0*/  IADD3 R14, P1, R63, R14, RZ ;  /* 0x0000000e3f0e7210 */ /* 0x000fd60007f3e0ff */
[----:B---3--:R-:W-:Y:S05]  /*53c0*/  @P0 BRA `(.L_x_18366) ;  /* 0x0000000000780947 */ /* 0x008fea0003800000 */
[C---:B------:R-:W-:Y:S01]  /*53d0*/  VIADD R9, R41.reuse, 0xfffffff9 ;  /* 0xfffffff929097836 */ /* 0x040fe20000000000 */
[C---:B------:R-:W-:Y:S01]  /*53e0*/  IADD3 R19, R41.reuse, -0x5, RZ ;  /* 0xfffffffb29137810 */ /* 0x040fe20007ffe0ff */
[----:B------:R-:W-:Y:S01]  /*53f0*/  VIADD R21, R41, 0xfffffffc ;  /* 0xfffffffc29157836 */ /* 0x000fe20000000000 */
[----:B-----5:R-:W-:Y:S02]  /*5400*/  PRMT R16, R11, 0x7632, R16 ;  /* 0x000076320b107816 */ /* 0x020fe40000000010 */
[-C--:B------:R-:W-:Y:S01]  /*5410*/  ISETP.GE.AND P2, PT, R9, R28.reuse, PT ;  /* 0x0000001c0900720c */ /* 0x080fe20003f46270 */
[----:B------:R-:W-:Y:S01]  /*5420*/  VIADD R9, R41, 0xfffffffd ;  /* 0xfffffffd29097836 */ /* 0x000fe20000000000 */
[-C--:B------:R-:W-:Y:S02]  /*5430*/  ISETP.GE.AND P6, PT, R21, R28.reuse, PT ;  /* 0x0000001c1500720c */ /* 0x080fe40003fc6270 */
[-C--:B------:R-:W-:Y:S01]  /*5440*/  ISETP.GE.AND P5, PT, R19, R28.reuse, PT ;  /* 0x0000001c1300720c */ /* 0x080fe20003fa6270 */
[----:B------:R-:W-:Y:S01]  /*5450*/  VIADD R19, R41, 0xfffffffe ;  /* 0xfffffffe29137836 */ /* 0x000fe20000000000 */
[----:B------:R-:W-:Y:S01]  /*5460*/  ISETP.GE.AND P3, PT, R9, R28, PT ;  /* 0x0000001c0900720c */ /* 0x000fe20003f66270 */
[----:B------:R-:W-:Y:S01]  /*5470*/  VIADD R9, R41, 0xffffffff ;  /* 0xffffffff29097836 */ /* 0x000fe20000000000 */
[----:B------:R-:W-:-:S02]  /*5480*/  SEL R16, R16, RZ, !P6 ;  /* 0x000000ff10107207 */ /* 0x000fc40007000000 */
[-C--:B------:R-:W-:Y:S02]  /*5490*/  ISETP.GE.AND P6, PT, R41, R28.reuse, PT ;  /* 0x0000001c2900720c */ /* 0x080fe40003fc6270 */
[----:B------:R-:W-:Y:S02]  /*54a0*/  SEL R11, R11, RZ, !P5 ;  /* 0x000000ff0b0b7207 */ /* 0x000fe40006800000 */
[-C--:B------:R-:W-:Y:S02]  /*54b0*/  ISETP.GE.AND P5, PT, R9, R28.reuse, PT ;  /* 0x0000001c0900720c */ /* 0x080fe40003fa6270 */
[----:B------:R-:W-:Y:S02]  /*54c0*/  IADD3 R9, R41, -0x6, RZ ;  /* 0xfffffffa29097810 */ /* 0x000fe40007ffe0ff */
[----:B------:R-:W-:Y:S02]  /*54d0*/  @P2 PRMT R8, RZ, 0x7610, R8 ;  /* 0x00007610ff082816 */ /* 0x000fe40000000008 */
        /* <DEDUP_REMOVED lines=8> */
[C---:B------:R-:W-:Y:S02]  /*5560*/  @P6 PRMT R17, R20.reuse, 0x5410, RZ ;  /* 0x0000541014116816 */ /* 0x040fe400000000ff */
[----:B------:R-:W-:Y:S02]  /*5570*/  PRMT R11, R11, 0x5410, R16 ;  /* 0x000054100b0b7816 */ /* 0x000fe40000000010 */
[----:B------:R-:W-:Y:S02]  /*5580*/  PRMT R10, R19, 0x5410, R18 ;  /* 0x00005410130a7816 */ /* 0x000fe40000000012 */
[----:B------:R-:W-:Y:S02]  /*5590*/  @!P6 PRMT R17, R20, 0x7610, R17 ;  /* 0x000076101411e816 */ /* 0x000fe40000000011 */
[----:B------:R-:W-:-:S07]  /*55a0*/  PRMT R8, R8, 0x5410, R9 ;  /* 0x0000541008087816 */ /* 0x000fce0000000009 */
.L_x_18366:
[----:B------:R-:W-:Y:S05]  /*55b0*/  BSYNC B1 ;  /* 0x0000000000017941 */ /* 0x000fea0003800000 */
.L_x_18365:
[----:B-----5:R-:W-:Y:S01]  /*55c0*/  HFMA2.MMA.BF16_V2 R18, R6, R11, -RZ ;  /* 0x0000000b06127235 */ /* 0x020fe200003000ff */
[----:B------:R-:W-:Y:S02]  /*55d0*/  HMUL2.BF16_V2 R16, R7, R8 ;  /* 0x0000000807107232 */ /* 0x000fe40000200000 */
[----:B------:R-:W-:Y:S01]  /*55e0*/  IMAD.MOV.U32 R9, RZ, RZ, R92 ;  /* 0x000000ffff097224 */ /* 0x000fe200078e005c */
[----:B------:R-:W-:Y:S01]  /*55f0*/  LEA R2, P2, R14, R2, 0x1 ;  /* 0x000000020e027211 */ /* 0x000fe200078408ff */
[----:B------:R-:W-:Y:S01]  /*5600*/  IMAD.MOV.U32 R8, RZ, RZ, R93 ;  /* 0x000000ffff087224 */ /* 0x000fe200078e005d */
[----:B------:R-:W-:Y:S02]  /*5610*/  LEA.HI.X.SX32 R64, R63, R64, 0x1, P1 ;  /* 0x000000403f407211 */ /* 0x000fe400008f0eff */
[----:B------:R-:W-:Y:S01]  /*5620*/  HMUL2.BF16_V2 R19, R9, R10 ;  /* 0x0000000a09137232 */ /* 0x000fe20000200000 */
[C---:B------:R-:W-:Y:S02]  /*5630*/  PRMT R10, R16.reuse, 0x7610, R10 ;  /* 0x00007610100a7816 */ /* 0x040fe4000000000a */
[----:B------:R-:W-:Y:S01]  /*5640*/  HFMA2.MMA.BF16_V2 R20, R8, R17, -RZ ;  /* 0x0000001108147235 */ /* 0x000fe200003000ff */
[----:B------:R-:W-:-:S02]  /*5650*/  PRMT R11, R16, 0x7632, R11 ;  /* 0x00007632100b7816 */ /* 0x000fc4000000000b */
[----:B------:R-:W-:Y:S01]  /*5660*/  PRMT R16, R18, 0x7610, R16 ;  /* 0x0000761012107816 */ /* 0x000fe20000000010 */
[----:B------:R-:W-:Y:S01]  /*5670*/  IMAD.U32 R21, R10, 0x10000, RZ ;  /* 0x000100000a157824 */ /* 0x000fe200078e00ff */
[----:B------:R-:W-:Y:S01]  /*5680*/  PRMT R17, R18, 0x7632, R17 ;  /* 0x0000763212117816 */ /* 0x000fe20000000011 */
[----:B------:R-:W-:Y:S01]  /*5690*/  IMAD.U32 R92, R11, 0x10000, RZ ;  /* 0x000100000b5c7824 */ /* 0x000fe200078e00ff */
[C---:B------:R-:W-:Y:S02]  /*56a0*/  PRMT R18, R19.reuse, 0x7610, R18 ;  /* 0x0000761013127816 */ /* 0x040fe40000000012 */
[----:B------:R-:W-:Y:S01]  /*56b0*/  PRMT R19, R19, 0x7632, R19 ;  /* 0x0000763213137816 */ /* 0x000fe20000000013 */
[----:B------:R-:W-:Y:S01]  /*56c0*/  IMAD.U32 R17, R17, 0x10000, RZ ;  /* 0x0001000011117824 */ /* 0x000fe200078e00ff */
[----:B------:R-:W-:Y:S01]  /*56d0*/  SHF.L.U32 R16, R16, 0x10, RZ ;  /* 0x0000001010107819 */ /* 0x000fe200000006ff */
[----:B------:R-:W-:Y:S01]  /*56e0*/  IMAD.U32 R18, R18, 0x10000, RZ ;  /* 0x0001000012127824 */ /* 0x000fe200078e00ff */
[----:B------:R-:W-:Y:S01]  /*56f0*/  PRMT R10, R20, 0x7632, R10 ;  /* 0x00007632140a7816 */ /* 0x000fe2000000000a */
[----:B------:R-:W-:-:S02]  /*5700*/  IMAD.U32 R19, R19, 0x10000, RZ ;  /* 0x0001000013137824 */ /* 0x000fc400078e00ff */
[----:B------:R-:W-:Y:S01]  /*5710*/  FADD.FTZ R21, R21, R92 ;  /* 0x0000005c15157221 */ /* 0x000fe20000010000 */
[----:B------:R-:W-:Y:S01]  /*5720*/  FADD.FTZ R16, R16, R17 ;  /* 0x0000001110107221 */ /* 0x000fe20000010000 */
[----:B------:R-:W-:Y:S01]  /*5730*/  SHF.L.U32 R11, R10, 0x10, RZ ;  /* 0x000000100a0b7819 */ /* 0x000fe200000006ff */
[----:B------:R-:W-:Y:S01]  /*5740*/  FADD.FTZ R19, R18, R19 ;  /* 0x0000001312137221 */ /* 0x000fe20000010000 */
[----:B------:R-:W-:Y:S02]  /*5750*/  IMAD.U32 R20, R20, 0x10000, RZ ;  /* 0x0001000014147824 */ /* 0x000fe400078e00ff */
[----:B------:R-:W-:Y:S01]  /*5760*/  FADD.FTZ R16, R21, R16 ;  /* 0x0000001015107221 */ /* 0x000fe20000010000 */
[----:B------:R0:W5:Y:S01]  /*5770*/  LDG.E.CONSTANT R10, desc[UR10][R4.64+0x200] ;  /* 0x0002000a040a7981 */ /* 0x000162000c1e9900 */
[----:B------:R-:W-:Y:S02]  /*5780*/  FADD.FTZ R17, R20, R11 ;  /* 0x0000000b14117221 */ /* 0x000fe40000010000 */
[----:B------:R-:W-:Y:S01]  /*5790*/  FADD.FTZ R16, R16, R19 ;  /* 0x0000001310107221 */ /* 0x000fe20000010000 */
[----:B------:R0:W5:Y:S04]  /*57a0*/  LDG.E.CONSTANT R18, desc[UR10][R4.64+0x208] ;  /* 0x0002080a04127981 */ /* 0x000168000c1e9900 */
[----:B------:R0:W5:Y:S04]  /*57b0*/  LDG.E.CONSTANT R19, desc[UR10][R4.64+0x204] ;  /* 0x0002040a04137981 */ /* 0x000168000c1e9900 */
[----:B------:R0:W5:Y:S01]  /*57c0*/  LDG.E.CONSTANT R11, desc[UR10][R4.64+0x20c] ;  /* 0x00020c0a040b7981 */ /* 0x000162000c1e9900 */
[----:B------:R-:W-:Y:S04]  /*57d0*/  BSSY B1, `(.L_x_18367) ;  /* 0x0000020000017945 */ /* 0x000fe80003800000 */
[----:B------:R-:W-:Y:S05]  /*57e0*/  @P0 BRA `(.L_x_18368) ;  /* 0x0000000000780947 */ /* 0x000fea0003800000 */
[----:B0-----:R-:W-:Y:S01]  /*57f0*/  VIADD R5, R41, 0xfffffff9 ;  /* 0xfffffff929057836 */ /* 0x001fe20000000000 */
[----:B-----5:R-:W-:Y:S01]  /*5800*/  PRMT R4, R19, 0x7632, R4 ;  /* 0x0000763213047816 */ /* 0x020fe20000000004 */
[C---:B------:R-:W-:Y:S02]  /*5810*/  VIADD R21, R41.reuse, 0xfffffffb ;  /* 0xfffffffb29157836 */ /* 0x040fe40000000000 */
[----:B------:R-:W-:Y:S01]  /*5820*/  VIADD R93, R41, 0xfffffffc ;  /* 0xfffffffc295d7836 */ /* 0x000fe20000000000 */
[-C--:B------:R-:W-:Y:S01]  /*5830*/  ISETP.GE.AND P1, PT, R5, R28.reuse, PT ;  /* 0x0000001c0500720c */ /* 0x080fe20003f26270 */
[----:B------:R-:W-:Y:S01]  /*5840*/  VIADD R5, R41, 0xfffffffd ;  /* 0xfffffffd29057836 */ /* 0x000fe20000000000 */
[-C--:B------:R-:W-:Y:S02]  /*5850*/  ISETP.GE.AND P5, PT, R21, R28.reuse, PT ;  /* 0x0000001c1500720c */ /* 0x080fe40003fa6270 */
[-C--:B------:R-:W-:Y:S02]  /*5860*/  ISETP.GE.AND P6, PT, R93, R28.reuse, PT ;  /* 0x0000001c5d00720c */ /* 0x080fe40003fc6270 */
[----:B------:R-:W-:Y:S01]  /*5870*/  ISETP.GE.AND P3, PT, R5, R28, PT ;  /* 0x0000001c0500720c */ /* 0x000fe20003f66270 */
[----:B------:R-:W-:Y:S01]  /*5880*/  VIADD R5, R41, 0xffffffff ;  /* 0xffffffff29057836 */ /* 0x000fe20000000000 */
[----:B------:R-:W-:-:S02]  /*5890*/  SEL R20, R19, RZ, !P5 ;  /* 0x000000ff13147207 */ /* 0x000fc40006800000 */
[----:B------:R-:W-:Y:S02]  /*58a0*/  SEL R19, R4, RZ, !P6 ;  /* 0x000000ff04137207 */ /* 0x000fe40007000000 */
[-C--:B------:R-:W-:Y:S02]  /*58b0*/  ISETP.GE.AND P6, PT, R41, R28.reuse, PT ;  /* 0x0000001c2900720c */ /* 0x080fe40003fc6270 */
[-C--:B------:R-:W-:Y:S01]  /*58c0*/  ISETP.GE.AND P5, PT, R5, R28.reuse, PT ;  /* 0x0000001c0500720c */ /* 0x080fe20003fa6270 */
[C---:B------:R-:W-:Y:S01]  /*58d0*/  VIADD R5, R41.reuse, 0xfffffffa ;  /* 0xfffffffa29057836 */ /* 0x040fe20000000000 */
        /* <DEDUP_REMOVED lines=15> */
.L_x_18368:
[----:B------:R-:W-:Y:S05]  /*59d0*/  BSYNC B1 ;  /* 0x0000000000017941 */ /* 0x000fea0003800000 */
.L_x_18367:
[----:B-----5:R-:W-:Y:S01]  /*59e0*/  HFMA2.MMA.BF16_V2 R19, R6, R19, -RZ ;  /* 0x0000001306137235 */ /* 0x020fe200003000ff */
[----:B0-----:R-:W-:Y:S01]  /*59f0*/  HMUL2.BF16_V2 R4, R9, R18 ;  /* 0x0000001209047232 */ /* 0x001fe20000200000 */
[----:B------:R-:W-:Y:S01]  /*5a00*/  LEA.HI.X R3, R14, R3, R64, 0x1, P2 ;  /* 0x000000030e037211 */ /* 0x000fe200010f0c40 */
[----:B------:R-:W-:Y:S01]  /*5a10*/  FADD.FTZ R5, R16, R17 ;  /* 0x0000001110057221 */ /* 0x000fe20000010000 */
[----:B------:R-:W-:Y:S02]  /*5a20*/  HMUL2.BF16_V2 R10, R7, R10 ;  /* 0x0000000a070a7232 */ /* 0x000fe40000200000 */
[----:B------:R-:W-:Y:S01]  /*5a30*/  PRMT R20, R4, 0x7632, R20 ;  /* 0x0000763204147816 */ /* 0x000fe20000000014 */
[----:B------:R0:W5:Y:S01]  /*5a40*/  LDG.E.CONSTANT R64, desc[UR10][R2.64] ;  /* 0x0000000a02407981 */ /* 0x000162000c1e9900 */
[----:B------:R-:W-:Y:S01]  /*5a50*/  BSSY B1, `(.L_x_18369) ;  /* 0x0000027000017945 */ /* 0x000fe20003800000 */
[----:B------:R-:W-:Y:S02]  /*5a60*/  PRMT R14, R10, 0x7632, R14 ;  /* 0x000076320a0e7816 */ /* 0x000fe4000000000e */
[C---:B------:R-:W-:Y:S01]  /*5a70*/  PRMT R16, R19.reuse, 0x7610, R16 ;  /* 0x0000761013107816 */ /* 0x040fe20000000010 */
[----:B------:R0:W5:Y:S01]  /*5a80*/  LDG.E.CONSTANT R93, desc[UR10][R2.64+0x4] ;  /* 0x0000040a025d7981 */ /* 0x000162000c1e9900 */
[----:B------:R-:W-:-:S02]  /*5a90*/  PRMT R18, R19, 0x7632, R18 ;  /* 0x0000763213127816 */ /* 0x000fc40000000012 */
[----:B------:R-:W-:Y:S01]  /*5aa0*/  PRMT R19, R4, 0x7610, R19 ;  /* 0x0000761004137816 */ /* 0x000fe20000000013 */
[----:B------:R0:W5:Y:S04]  /*5ab0*/  LDG.E.CONSTANT R17, desc[UR10][R2.64+0xc] ;  /* 0x00000c0a02117981 */ /* 0x000168000c1e9900 */
[----:B------:R0:W5:Y:S01]  /*5ac0*/  LDG.E.CONSTANT R4, desc[UR10][R2.64+0x8] ;  /* 0x0000080a02047981 */ /* 0x000162000c1e9900 */
[----:B------:R-:W-:Y:S05]  /*5ad0*/  @P0 BRA `(.L_x_18370) ;  /* 0x0000000000780947 */ /* 0x000fea0003800000 */
[C---:B0-----:R-:W-:Y:S01]  /*5ae0*/  VIADD R3, R41.reuse, 0xfffffff9 ;  /* 0xfffffff929037836 */ /* 0x041fe20000000000 */
[C---:B------:R-:W-:Y:S01]  /*5af0*/  IADD3 R95, R41.reuse, -0x4, RZ ;  /* 0xfffffffc295f7810 */ /* 0x040fe20007ffe0ff */
[----:B------:R-:W-:Y:S01]  /*5b00*/  VIADD R21, R41, 0xfffffffb ;  /* 0xfffffffb29157836 */ /* 0x000fe20000000000 */
[----:B-----5:R-:W-:Y:S01]  /*5b10*/  PRMT R2, R93, 0x7632, R2 ;  /* 0x000076325d027816 */ /* 0x020fe20000000002 */
        /* <DEDUP_REMOVED lines=26> */
.L_x_18370:
[----:B------:R-:W-:Y:S05]  /*5cc0*/  BSYNC B1 ;  /* 0x0000000000017941 */ /* 0x000fea0003800000 */
.L_x_18369:
[----:B0----5:R-:W-:Y:S01]  /*5cd0*/  HFMA2.MMA.BF16_V2 R2, R7, R64, -RZ ;  /* 0x0000004007027235 */ /* 0x021fe200003000ff */
[----:B------:R-:W-:Y:S01]  /*5ce0*/  SHF.L.U32 R10, R10, 0x10, RZ ;  /* 0x000000100a0a7819 */ /* 0x000fe200000006ff */
[----:B------:R-:W-:Y:S02]  /*5cf0*/  IMAD.U32 R3, R14, 0x10000, RZ ;  /* 0x000100000e037824 */ /* 0x000fe400078e00ff */
[----:B------:R-:W-:Y:S02]  /*5d00*/  HMUL2.BF16_V2 R14, R6, R93 ;  /* 0x0000005d060e7232 */ /* 0x000fe40000200000 */
[----:B------:R-:W-:Y:S01]  /*5d10*/  IMAD.U32 R16, R16, 0x10000, RZ ;  /* 0x0001000010107824 */ /* 0x000fe200078e00ff */
[C---:B------:R-:W-:Y:S01]  /*5d20*/  HFMA2.MMA.BF16_V2 R11, R8.reuse, R11, -RZ ;  /* 0x0000000b080b7235 */ /* 0x040fe200003000ff */
[----:B------:R-:W-:Y:S01]  /*5d30*/  FADD.FTZ R3, R10, R3 ;  /* 0x000000030a037221 */ /* 0x000fe20000010000 */
[----:B------:R-:W-:Y:S01]  /*5d40*/  IMAD.U32 R21, R18, 0x10000, RZ ;  /* 0x0001000012157824 */ /* 0x000fe200078e00ff */
[----:B------:R-:W-:Y:S01]  /*5d50*/  PRMT R18, R14, 0x7632, R18 ;  /* 0x000076320e127816 */ /* 0x000fe20000000012 */
[----:B------:R-:W-:Y:S01]  /*5d60*/  HFMA2.MMA.BF16_V2 R17, R8, R17, -RZ ;  /* 0x0000001108117235 */ /* 0x000fe200003000ff */
[----:B------:R-:W-:Y:S01]  /*5d70*/  PRMT R10, R2, 0x7632, R10 ;  /* 0x00007632020a7816 */ /* 0x000fe2000000000a */
[----:B------:R-:W-:-:S02]  /*5d80*/  HMUL2.BF16_V2 R4, R9, R4 ;  /* 0x0000000409047232 */ /* 0x000fc40000200000 */
[----:B------:R-:W-:Y:S01]  /*5d90*/  FADD.FTZ R16, R16, R21 ;  /* 0x0000001510107221 */ /* 0x000fe20000010000 */
[----:B------:R-:W-:Y:S01]  /*5da0*/  IMAD.U32 R2, R2, 0x10000, RZ ;  /* 0x0001000002027824 */ /* 0x000fe200078e00ff */
[----:B------:R-:W-:Y:S01]  /*5db0*/  SHF.L.U32 R20, R20, 0x10, RZ ;  /* 0x0000001014147819 */ /* 0x000fe200000006ff */
[----:B------:R-:W-:Y:S01]  /*5dc0*/  IMAD.U32 R21, R10, 0x10000, RZ ;  /* 0x000100000a157824 */ /* 0x000fe200078e00ff */
[----:B------:R-:W-:Y:S01]  /*5dd0*/  PRMT R10, R4, 0x7632, R10 ;  /* 0x00007632040a7816 */ /* 0x000fe2000000000a */
[----:B------:R-:W-:Y:S02]  /*5de0*/  IMAD.U32 R14, R14, 0x10000, RZ ;  /* 0x000100000e0e7824 */ /* 0x000fe400078e00ff */
[----:B------:R-:W-:Y:S01]  /*5df0*/  FADD.FTZ R16, R3, R16 ;  /* 0x0000001003107221 */ /* 0x000fe20000010000 */
[----:B------:R-:W-:Y:S02]  /*5e00*/  IMAD.U32 R93, R18, 0x10000, RZ ;  /* 0x00010000125d7824 */ /* 0x000fe400078e00ff */
[----:B------:R-:W-:Y:S01]  /*5e10*/  FADD.FTZ R21, R2, R21 ;  /* 0x0000001502157221 */ /* 0x000fe20000010000 */
[----:B------:R-:W-:Y:S01]  /*5e20*/  PRMT R2, R11, 0x7610, R2 ;  /* 0x000076100b027816 */ /* 0x000fe20000000002 */
[----:B------:R-:W-:-:S02]  /*5e30*/  IMAD.U32 R19, R19, 0x10000, RZ ;  /* 0x0001000013137824 */ /* 0x000fc400078e00ff */
[----:B------:R-:W-:Y:S01]  /*5e40*/  FADD.FTZ R18, R14, R93 ;  /* 0x0000005d0e127221 */ /* 0x000fe20000010000 */
[----:B------:R-:W-:Y:S01]  /*5e50*/  PRMT R3, R11, 0x7632, R3 ;  /* 0x000076320b037816 */ /* 0x000fe20000000003 */
[----:B------:R-:W-:Y:S01]  /*5e60*/  BSSY B1, `(.L_x_18371) ;  /* 0x0000032000017945 */ /* 0x000fe20003800000 */
        /* <DEDUP_REMOVED lines=13> */
[----:B------:R-:W-:Y:S01]  /*5f40*/  FADD.FTZ R14, R11, R14 ;  /* 0x0000000e0b0e7221 */ /* 0x000fe20000010000 */
[----:B------:R-:W-:Y:S01]  /*5f50*/  FADD.FTZ R17, R18, R17 ;  /* 0x0000001112117221 */ /* 0x000fe20000010000 */
[----:B------:R-:W-:Y:S01]  /*5f60*/  FADD.FTZ R40, R5, R40 ;  /* 0x0000002805287221 */ /* 0x000fe20000010000 */
[----:B------:R-:W-:Y:S02]  /*5f70*/  FADD.FTZ R16, R16, R3 ;  /* 0x0000000310107221 */ /* 0x000fe40000010000 */
[----:B------:R-:W-:Y:S01]  /*5f80*/  FADD.FTZ R17, R17, R14 ;  /* 0x0000000e11117221 */ /* 0x000fe20000010000 */
[----:B------:R-:W-:Y:S06]  /*5f90*/  @P0 BRA `(.L_x_18372) ;  /* 0x0000000000780947 */ /* 0x000fec0003800000 */
[C---:B------:R-:W-:Y:S01]  /*5fa0*/  VIADD R3, R41.reuse, 0xfffffff9 ;  /* 0xfffffff929037836 */ /* 0x040fe20000000000 */
[----:B------:R-:W-:Y:S01]  /*5fb0*/  PRMT R2, R48, 0x7632, R2 ;  /* 0x0000763230027816 */ /* 0x000fe20000000002 */
[C---:B------:R-:W-:Y:S01]  /*5fc0*/  VIADD R5, R41.reuse, 0xfffffffb ;  /* 0xfffffffb29057836 */ /* 0x040fe20000000000 */
[----:B------:R-:W-:Y:S01]  /*5fd0*/  PRMT R4, R50, 0x7632, R4 ;  /* 0x0000763232047816 */ /* 0x000fe20000000004 */
[----:B------:R-:W-:Y:S01]  /*5fe0*/  VIADD R11, R41, 0xfffffffc ;  /* 0xfffffffc290b7836 */ /* 0x000fe20000000000 */
        /* <DEDUP_REMOVED lines=25> */
.L_x_18372:
[----:B------:R-:W-:Y:S05]  /*6180*/  BSYNC B1 ;  /* 0x0000000000017941 */ /* 0x000fea0003800000 */
.L_x_18371:
        /* <DEDUP_REMOVED lines=11> */
[C---:B------:R-:W-:Y:S01]  /*6240*/  IADD3 R19, R41.reuse, -0x4, RZ ;  /* 0xfffffffc29137810 */ /* 0x040fe20007ffe0ff */
[C---:B------:R-:W-:Y:S01]  /*6250*/  VIADD R15, R41.reuse, 0xfffffff9 ;  /* 0xfffffff9290f7836 */ /* 0x040fe20000000000 */
[----:B------:R-:W-:Y:S01]  /*6260*/  PRMT R14, R56, 0x7632, R14 ;  /* 0x00007632380e7816 */ /* 0x000fe2000000000e */
[----:B------:R-:W-:Y:S01]  /*6270*/  VIADD R21, R41, 0xffffffff ;  /* 0xffffffff29157836 */ /* 0x000fe20000000000 */
[-C--:B------:R-:W-:Y:S01]  /*6280*/  ISETP.GE.AND P1, PT, R17, R28.reuse, PT ;  /* 0x0000001c1100720c */ /* 0x080fe20003f26270 */
[----:B------:R-:W-:Y:S01]  /*6290*/  VIADD R17, R41, 0xfffffffe ;  /* 0xfffffffe29117836 */ /* 0x000fe20000000000 */
[-C--:B------:R-:W-:Y:S01]  /*62a0*/  ISETP.GE.AND P5, PT, R15, R28.reuse, PT ;  /* 0x0000001c0f00720c */ /* 0x080fe20003fa6270 */
[----:B------:R-:W-:Y:S01]  /*62b0*/  VIADD R15, R41, 0xfffffffd ;  /* 0xfffffffd290f7836 */ /* 0x000fe20000000000 */
[-C--:B------:R-:W-:Y:S02]  /*62c0*/  ISETP.GE.AND P6, PT, R19, R28.reuse, PT ;  /* 0x0000001c1300720c */ /* 0x080fe40003fc6270 */
[----:B------:R-:W-:-:S02]  /*62d0*/  ISETP.GE.AND P3, PT, R17, R28, PT ;  /* 0x0000001c1100720c */ /* 0x000fc40003f66270 */
[----:B------:R-:W-:Y:S02]  /*62e0*/  SEL R17, R56, RZ, !P1 ;  /* 0x000000ff38117207 */ /* 0x000fe40004800000 */
[-C--:B------:R-:W-:Y:S02]  /*62f0*/  ISETP.GE.AND P1, PT, R41, R28.reuse, PT ;  /* 0x0000001c2900720c */ /* 0x080fe40003f26270 */
[-C--:B------:R-:W-:Y:S02]  /*6300*/  ISETP.GE.AND P4, PT, R15, R28.reuse, PT ;  /* 0x0000001c0f00720c */ /* 0x080fe40003f86270 */
[----:B------:R-:W-:Y:S02]  /*6310*/  IADD3 R15, R41, -0x6, RZ ;  /* 0xfffffffa290f7810 */ /* 0x000fe40007ffe0ff */
        /* <DEDUP_REMOVED lines=15> */
.L_x_18374:
[----:B------:R-:W-:Y:S05]  /*6410*/  BSYNC B1 ;  /* 0x0000000000017941 */ /* 0x000fea0003800000 */
.L_x_18373:
        /* <DEDUP_REMOVED lines=8> */
[--C-:B------:R-:W-:Y:S01]  /*64a0*/  FADD.FTZ R10, R10, R11.reuse ;  /* 0x0000000b0a0a7221 */ /* 0x100fe20000010000 */
[----:B------:R-:W-:Y:S01]  /*64b0*/  IMAD.U32 R4, R4, 0x10000, RZ ;  /* 0x0001000004047824 */ /* 0x000fe200078e00ff */
[----:B------:R-:W-:Y:S01]  /*64c0*/  PRMT R11, R56, 0x7610, R11 ;  /* 0x00007610380b7816 */ /* 0x000fe2000000000b */
[----:B------:R-:W-:Y:S01]  /*64d0*/  FADD.FTZ R2, R2, R3 ;  /* 0x0000000302027221 */ /* 0x000fe20000010000 */
[----:B------:R-:W-:Y:S01]  /*64e0*/  PRMT R14, R56, 0x7632, R14 ;  /* 0x00007632380e7816 */ /* 0x000fe2000000000e */
[----:B------:R-:W-:Y:S01]  /*64f0*/  FADD.FTZ R5, R4, R5 ;  /* 0x0000000504057221 */ /* 0x000fe20000010000 */
[C---:B------:R-:W-:Y:S01]  /*6500*/  PRMT R3, R54.reuse, 0x7610, R3 ;  /* 0x0000761036037816 */ /* 0x040fe20000000003 */
[----:B------:R-:W-:Y:S01]  /*6510*/  IMAD.U32 R11, R11, 0x10000, RZ ;  /* 0x000100000b0b7824 */ /* 0x000fe200078e00ff */
[----:B------:R-:W-:Y:S01]  /*6520*/  PRMT R4, R54, 0x7632, R4 ;  /* 0x0000763236047816 */ /* 0x000fe20000000004 */
[----:B------:R-:W-:Y:S02]  /*6530*/  IMAD.U32 R14, R14, 0x10000, RZ ;  /* 0x000100000e0e7824 */ /* 0x000fe400078e00ff */
[----:B------:R-:W-:Y:S01]  /*6540*/  FADD.FTZ R5, R2, R5 ;  /* 0x0000000502057221 */ /* 0x000fe20000010000 */
[----:B------:R-:W-:Y:S01]  /*6550*/  IMAD.U32 R3, R3, 0x10000, RZ ;  /* 0x0001000003037824 */ /* 0x000fe200078e00ff */
[----:B------:R-:W-:Y:S01]  /*6560*/  SHF.L.U32 R4, R4, 0x10, RZ ;  /* 0x0000001004047819 */ /* 0x000fe200000006ff */
[C---:B------:R-:W-:Y:S01]  /*6570*/  HFMA2.MMA.BF16_V2 R2, R8.reuse, R52, -RZ ;  /* 0x0000003408027235 */ /* 0x040fe200003000ff */
[----:B------:R-:W-:Y:S01]  /*6580*/  FADD.FTZ R17, R11, R14 ;  /* 0x0000000e0b117221 */ /* 0x000fe20000010000 */
[----:B------:R-:W-:-:S02]  /*6590*/  HFMA2.MMA.BF16_V2 R14, R8, R65, -RZ ;  /* 0x00000041080e7235 */ /* 0x000fc400003000ff */
[----:B------:R-:W-:Y:S01]  /*65a0*/  FADD.FTZ R16, R3, R4 ;  /* 0x0000000403107221 */ /* 0x000fe20000010000 */
[----:B------:R-:W-:-:S03]  /*65b0*/  HMUL2.BF16_V2 R4, R9, R58 ;  /* 0x0000003a09047232 */ /* 0x000fc60000200000 */
        /* <DEDUP_REMOVED lines=12> */
[----:B------:R-:W-:Y:S01]  /*6680*/  FADD.FTZ R2, R5, R10 ;  /* 0x0000000a05027221 */ /* 0x000fe20000010000 */
[----:B------:R-:W-:Y:S01]  /*6690*/  FADD.FTZ R14, R14, R15 ;  /* 0x0000000f0e0e7221 */ /* 0x000fe20000010000 */
[----:B------:R-:W-:Y:S01]  /*66a0*/  FADD.FTZ R11, R16, R11 ;  /* 0x0000000b100b7221 */ /* 0x000fe20000010000 */
[----:B------:R-:W-:Y:S06]  /*66b0*/  @P0 BRA `(.L_x_18376) ;  /* 0x0000000000780947 */ /* 0x000fec0003800000 */
[C---:B------:R-:W-:Y:S01]  /*66c0*/  VIADD R15, R41.reuse, 0xfffffffb ;  /* 0xfffffffb290f7836 */ /* 0x040fe20000000000 */
        /* <DEDUP_REMOVED lines=29> */
.L_x_18376:
[----:B------:R-:W-:Y:S05]  /*68a0*/  BSYNC B1 ;  /* 0x0000000000017941 */ /* 0x000fea0003800000 */
.L_x_18375:
[----:B------:R-:W-:Y:S01]  /*68b0*/  HFMA2.MMA.BF16_V2 R10, R6, R62, -RZ ;  /* 0x0000003e060a7235 */ /* 0x000fe200003000ff */
[----:B------:R-:W-:Y:S01]  /*68c0*/  FADD.FTZ R2, R2, R3 ;  /* 0x0000000302027221 */ /* 0x000fe20000010000 */
        /* <DEDUP_REMOVED lines=8> */
[C---:B------:R-:W-:Y:S01]  /*6950*/  VIADD R17, R41.reuse, 0xfffffff9 ;  /* 0xfffffff929117836 */ /* 0x040fe20000000000 */
[C---:B------:R-:W-:Y:S01]  /*6960*/  IADD3 R19, R41.reuse, -0x5, RZ ;  /* 0xfffffffb29137810 */ /* 0x040fe20007ffe0ff */
[----:B------:R-:W-:Y:S01]  /*6970*/  VIADD R21, R41, 0xfffffffc ;  /* 0xfffffffc29157836 */ /* 0x000fe20000000000 */
[----:B------:R-:W-:Y:S01]  /*6980*/  PRMT R16, R69, 0x7632, R16 ;  /* 0x0000763245107816 */ /* 0x000fe20000000010 */
[----:B------:R-:W-:Y:S01]  /*6990*/  VIADD R65, R41, 0xffffffff ;  /* 0xffffffff29417836 */ /* 0x000fe20000000000 */
[-C--:B------:R-:W-:Y:S01]  /*69a0*/  ISETP.GE.AND P5, PT, R17, R28.reuse, PT ;  /* 0x0000001c1100720c */ /* 0x080fe20003fa6270 */
[----:B------:R-:W-:Y:S01]  /*69b0*/  VIADD R17, R41, 0xfffffffd ;  /* 0xfffffffd29117836 */ /* 0x000fe20000000000 */
[-C--:B------:R-:W-:Y:S02]  /*69c0*/  ISETP.GE.AND P1, PT, R19, R28.reuse, PT ;  /* 0x0000001c1300720c */ /* 0x080fe40003f26270 */
[----:B------:R-:W-:Y:S02]  /*69d0*/  ISETP.GE.AND P6, PT, R21, R28, PT ;  /* 0x0000001c1500720c */ /* 0x000fe40003fc6270 */
[----:B------:R-:W-:-:S02]  /*69e0*/  SEL R18, R69, RZ, !P1 ;  /* 0x000000ff45127207 */ /* 0x000fc40004800000 */
[-C--:B------:R-:W-:Y:S02]  /*69f0*/  ISETP.GE.AND P1, PT, R41, R28.reuse, PT ;  /* 0x0000001c2900720c */ /* 0x080fe40003f26270 */
[-C--:B------:R-:W-:Y:S01]  /*6a00*/  ISETP.GE.AND P4, PT, R17, R28.reuse, PT ;  /* 0x0000001c1100720c */ /* 0x080fe20003f86270 */
[C---:B------:R-:W-:Y:S01]  /*6a10*/  VIADD R17, R41.reuse, 0xfffffffa ;  /* 0xfffffffa29117836 */ /* 0x040fe20000000000 */
[----:B------:R-:W-:Y:S02]  /*6a20*/  IADD3 R19, R41, -0x2, RZ ;  /* 0xfffffffe29137810 */ /* 0x000fe40007ffe0ff */
        /* <DEDUP_REMOVED lines=16> */
.L_x_18378:
[----:B------:R-:W-:Y:S05]  /*6b30*/  BSYNC B1 ;  /* 0x0000000000017941 */ /* 0x000fea0003800000 */
.L_x_18377:
        /* <DEDUP_REMOVED lines=11> */
[C---:B------:R-:W-:Y:S01]  /*6bf0*/  PRMT R15, R69.reuse, 0x7610, R15 ;  /* 0x00007610450f7816 */ /* 0x040fe2000000000f */
[----:B------:R-:W-:Y:S01]  /*6c00*/  FADD.FTZ R37, R2, R37 ;  /* 0x0000002502257221 */ /* 0x000fe20000010000 */
[----:B------:R-:W-:Y:S01]  /*6c10*/  FADD.FTZ R11, R10, R11 ;  /* 0x0000000b0a0b7221 */ /* 0x000fe20000010000 */
[----:B------:R-:W-:Y:S01]  /*6c20*/  PRMT R16, R69, 0x7632, R16 ;  /* 0x0000763245107816 */ /* 0x000fe20000000010 */
[----:B------:R-:W-:Y:S01]  /*6c30*/  FADD.FTZ R36, R3, R36 ;  /* 0x0000002403247221 */ /* 0x000fe20000010000 */
[C---:B------:R-:W-:Y:S01]  /*6c40*/  PRMT R5, R68.reuse, 0x7610, R5 ;  /* 0x0000761044057816 */ /* 0x040fe20000000005 */
        /* <DEDUP_REMOVED lines=29> */
[C---:B------:R-:W-:Y:S01]  /*6e20*/  IADD3 R3, R41.reuse, -0x7, RZ ;  /* 0xfffffff929037810 */ /* 0x040fe20007ffe0ff */
[C---:B------:R-:W-:Y:S01]  /*6e30*/  VIADD R5, R41.reuse, 0xfffffffb ;  /* 0xfffffffb29057836 */ /* 0x040fe20000000000 */
[C---:B------:R-:W-:Y:S01]  /*6e40*/  IADD3 R17, R41.reuse, -0x1, RZ ;  /* 0xffffffff29117810 */ /* 0x040fe20007ffe0ff */
        /* <DEDUP_REMOVED lines=27> */
.L_x_18380:
[----:B------:R-:W-:Y:S05]  /*7000*/  BSYNC B1 ;  /* 0x0000000000017941 */ /* 0x000fea0003800000 */
.L_x_18379:
[----:B------:R-:W-:Y:S01]  /*7010*/  FADD.FTZ R35, R4, R35 ;  /* 0x0000002304237221 */ /* 0x000fe20000010000 */
[----:B------:R-:W-:Y:S01]  /*7020*/  HFMA2.MMA.BF16_V2 R4, R6, R73, -RZ ;  /* 0x0000004906047235 */ /* 0x000fe200003000ff */
[----:B------:R-:W-:Y:S01]  /*7030*/  HMUL2.BF16_V2 R2, R7, R72 ;  /* 0x0000004807027232 */ /* 0x000fe20000200000 */
[----:B------:R-:W-:Y:S01]  /*7040*/  HFMA2.MMA.BF16_V2 R79, R8, R79, -RZ ;  /* 0x0000004f084f7235 */ /* 0x000fe200003000ff */
[----:B------:R-:W-:Y:S01]  /*7050*/  HMUL2.BF16_V2 R10, R9, R74 ;  /* 0x0000004a090a7232 */ /* 0x000fe20000200000 */
[----:B------:R-:W-:Y:S01]  /*7060*/  BSSY B1, `(.L_x_18381) ;  /* 0x0000032000017945 */ /* 0x000fe20003800000 */
        /* <DEDUP_REMOVED lines=10> */
[--C-:B------:R-:W-:Y:S01]  /*7110*/  FADD.FTZ R4, R2, R3.reuse ;  /* 0x0000000302047221 */ /* 0x100fe20000010000 */
[C---:B------:R-:W-:Y:S01]  /*7120*/  PRMT R3, R79.reuse, 0x7632, R3 ;  /* 0x000076324f037816 */ /* 0x040fe20000000003 */
[----:B------:R-:W-:Y:S01]  /*7130*/  FADD.FTZ R11, R10, R11 ;  /* 0x0000000b0a0b7221 */ /* 0x000fe20000010000 */
[----:B------:R-:W-:Y:S01]  /*7140*/  FADD.FTZ R5, R14, R5 ;  /* 0x000000050e057221 */ /* 0x000fe20000010000 */
[----:B------:R-:W-:Y:S02]  /*7150*/  PRMT R2, R79, 0x7610, R2 ;  /* 0x000076104f027816 */ /* 0x000fe40000000002 */
[----:B------:R-:W-:Y:S02]  /*7160*/  IMAD.U32 R3, R3, 0x10000, RZ ;  /* 0x0001000003037824 */ /* 0x000fe400078e00ff */
[----:B------:R-:W-:Y:S01]  /*7170*/  FADD.FTZ R4, R4, R5 ;  /* 0x0000000504047221 */ /* 0x000fe20000010000 */
[----:B------:R-:W-:Y:S01]  /*7180*/  SHF.L.U32 R2, R2, 0x10, RZ ;  /* 0x0000001002027819 */ /* 0x000fe200000006ff */
        /* <DEDUP_REMOVED lines=12> */
[C---:B------:R-:W-:Y:S02]  /*7250*/  SEL R15, R76.reuse, RZ, !P1 ;  /* 0x000000ff4c0f7207 */ /* 0x040fe40004800000 */
[-C--:B------:R-:W-:Y:S02]  /*7260*/  ISETP.GE.AND P1, PT, R41, R28.reuse, PT ;  /* 0x0000001c2900720c */ /* 0x080fe40003f26270 */
[-C--:B------:R-:W-:Y:S02]  /*7270*/  ISETP.GE.AND P4, PT, R5, R28.reuse, PT ;  /* 0x0000001c0500720c */ /* 0x080fe40003f86270 */
[----:B------:R-:W-:Y:S02]  /*7280*/  PRMT R5, R76, 0x7632, R5 ;  /* 0x000076324c057816 */ /* 0x000fe40000000005 */
[----:B------:R-:W-:Y:S02]  /*7290*/  ISETP.GE.AND P2, PT, R19, R28, PT ;  /* 0x0000001c1300720c */ /* 0x000fe40003f46270 */
[----:B------:R-:W-:-:S02]  /*72a0*/  IADD3 R17, R41, -0x6, RZ ;  /* 0xfffffffa29117810 */ /* 0x000fc40007ffe0ff */
        /* <DEDUP_REMOVED lines=13> */
.L_x_18382:
[----:B------:R-:W-:Y:S05]  /*7380*/  BSYNC B1 ;  /* 0x0000000000017941 */ /* 0x000fea0003800000 */
.L_x_18381:
        /* <DEDUP_REMOVED lines=15> */
[----:B------:R-:W-:Y:S01]  /*7480*/  FADD.FTZ R10, R4, R5 ;  /* 0x00000005040a7221 */ /* 0x000fe20000010000 */
[----:B------:R-:W-:Y:S01]  /*7490*/  PRMT R4, R81, 0x7610, R4 ;  /* 0x0000761051047816 */ /* 0x000fe20000000004 */
[----:B------:R-:W-:Y:S02]  /*74a0*/  IMAD.U32 R14, R14, 0x10000, RZ ;  /* 0x000100000e0e7824 */ /* 0x000fe400078e00ff */
[----:B------:R-:W-:Y:S01]  /*74b0*/  FADD.FTZ R11, R16, R11 ;  /* 0x0000000b100b7221 */ /* 0x000fe20000010000 */
[----:B------:R-:W-:Y:S01]  /*74c0*/  IMAD.U32 R15, R15, 0x10000, RZ ;  /* 0x000100000f0f7824 */ /* 0x000fe200078e00ff */
[----:B------:R-:W-:Y:S01]  /*74d0*/  PRMT R5, R81, 0x7632, R5 ;  /* 0x0000763251057816 */ /* 0x000fe20000000005 */
[----:B------:R-:W-:Y:S02]  /*74e0*/  IMAD.U32 R4, R4, 0x10000, RZ ;  /* 0x0001000004047824 */ /* 0x000fe400078e00ff */
[----:B------:R-:W-:Y:S01]  /*74f0*/  FADD.FTZ R10, R10, R11 ;  /* 0x0000000b0a0a7221 */ /* 0x000fe20000010000 */
[----:B------:R-:W-:Y:S01]  /*7500*/  FADD.FTZ R15, R14, R15 ;  /* 0x0000000f0e0f7221 */ /* 0x000fe20000010000 */
[----:B------:R-:W-:Y:S01]  /*7510*/  SHF.L.U32 R5, R5, 0x10, RZ ;  /* 0x0000001005057819 */ /* 0x000fe200000006ff */
[----:B------:R-:W-:Y:S06]  /*7520*/  @P0 BRA `(.L_x_18384) ;  /* 0x0000000000780947 */ /* 0x000fec0003800000 */
[C---:B------:R-:W-:Y:S01]  /*7530*/  VIADD R11, R41.reuse, 0xfffffff9 ;  /* 0xfffffff9290b7836 */ /* 0x040fe20000000000 */
[----:B------:R-:W-:Y:S01]  /*7540*/  PRMT R16, R78, 0x7632, R16 ;  /* 0x000076324e107816 */ /* 0x000fe20000000010 */
        /* <DEDUP_REMOVED lines=28> */
.L_x_18384:
[----:B------:R-:W-:Y:S05]  /*7710*/  BSYNC B1 ;  /* 0x0000000000017941 */ /* 0x000fea0003800000 */
.L_x_18383:
        /* <DEDUP_REMOVED lines=41> */
.L_x_18386:
[----:B------:R-:W-:Y:S05]  /*79b0*/  BSYNC B1 ;  /* 0x0000000000017941 */ /* 0x000fea0003800000 */
.L_x_18385:
        /* <DEDUP_REMOVED lines=8> */
[----:B------:R-:W-:-:S02]  /*7a40*/  IMAD.U32 R16, R16, 0x10000, RZ ;  /* 0x0001000010107824 */ /* 0x000fc400078e00ff */
[----:B------:R-:W-:Y:S01]  /*7a50*/  FADD.FTZ R2, R3, R2 ;  /* 0x0000000203027221 */ /* 0x000fe20000010000 */
        /* <DEDUP_REMOVED lines=16> */
[----:B------:R-:W-:Y:S01]  /*7b60*/  FADD.FTZ R15, R15, R4 ;  /* 0x000000040f0f7221 */ /* 0x000fe20000010000 */
[----:B------:R-:W-:Y:S01]  /*7b70*/  BSSY B1, `(.L_x_18387) ;  /* 0x0000035000017945 */ /* 0x000fe20003800000 */
[----:B------:R-:W-:Y:S01]  /*7b80*/  FADD.FTZ R21, R16, R19 ;  /* 0x0000001310157221 */ /* 0x000fe20000010000 */
[----:B------:R-:W-:Y:S01]  /*7b90*/  FADD.FTZ R31, R2, R31 ;  /* 0x0000001f021f7221 */ /* 0x000fe20000010000 */
[C---:B------:R-:W-:Y:S01]  /*7ba0*/  PRMT R16, R11.reuse, 0x7632, R16 ;  /* 0x000076320b107816 */ /* 0x040fe20000000010 */
[----:B------:R-:W-:Y:S01]  /*7bb0*/  IMAD.U32 R11, R11, 0x10000, RZ ;  /* 0x000100000b0b7824 */ /* 0x000fe200078e00ff */
        /* <DEDUP_REMOVED lines=13> */
[----:B------:R-:W-:-:S03]  /*7c90*/  FADD.FTZ R5, R14, R5 ;  /* 0x000000050e057221 */ /* 0x000fc60000010000 */
[----:B------:R-:W-:Y:S01]  /*7ca0*/  FADD.FTZ R11, R11, R18 ;  /* 0x000000120b0b7221 */ /* 0x000fe20000010000 */
[----:B------:R-:W-:-:S03]  /*7cb0*/  FADD.FTZ R42, R5, R42 ;  /* 0x0000002a052a7221 */ /* 0x000fc60000010000 */
[----:B------:R-:W-:Y:S01]  /*7cc0*/  FADD.FTZ R32, R11, R32 ;  /* 0x000000200b207221 */ /* 0x000fe20000010000 */
        /* <DEDUP_REMOVED lines=10> */
[----:B------:R-:W-:Y:S02]  /*7d70*/  ISETP.GE.AND P5, PT, R11, R28, PT ;  /* 0x0000001c0b00720c */ /* 0x000fe40003fa6270 */
[----:B------:R-:W-:-:S02]  /*7d80*/  IADD3 R11, R41, -0x2, RZ ;  /* 0xfffffffe290b7810 */ /* 0x000fc40007ffe0ff */
[-C--:B------:R-:W-:Y:S02]  /*7d90*/  ISETP.GE.AND P4, PT, R3, R28.reuse, PT ;  /* 0x0000001c0300720c */ /* 0x080fe40003f86270 */
        /* <DEDUP_REMOVED lines=18> */
.L_x_18388:
[----:B------:R-:W-:Y:S05]  /*7ec0*/  BSYNC B1 ;  /* 0x0000000000017941 */ /* 0x000fea0003800000 */
.L_x_18387:
[----:B------:R-:W-:Y:S01]  /*7ed0*/  HFMA2.MMA.BF16_V2 R4, R6, R89, -RZ ;  /* 0x0000005906047235 */ /* 0x000fe200003000ff */
[----:B------:R-:W-:Y:S01]  /*7ee0*/  HMUL2.BF16_V2 R2, R7, R88 ;  /* 0x0000005807027232 */ /* 0x000fe20000200000 */
[----:B------:R-:W-:Y:S01]  /*7ef0*/  HFMA2.MMA.BF16_V2 R8, R8, R91, -RZ ;  /* 0x0000005b08087235 */ /* 0x000fe200003000ff */
[----:B------:R-:W-:Y:S02]  /*7f00*/  HMUL2.BF16_V2 R6, R9, R90 ;  /* 0x0000005a09067232 */ /* 0x000fe40000200000 */
[----:B------:R-:W-:Y:S01]  /*7f10*/  VIADD R33, R33, 0x4 ;  /* 0x0000000421217836 */ /* 0x000fe20000000000 */
[----:B------:R-:W-:Y:S01]  /*7f20*/  IADD3 R0, P1, R0, 0x10, RZ ;  /* 0x0000001000007810 */ /* 0x000fe20007f3e0ff */
[C---:B------:R-:W-:Y:S01]  /*7f30*/  IMAD.U32 R9, R2.reuse, 0x10000, RZ ;  /* 0x0001000002097824 */ /* 0x040fe200078e00ff */
[----:B------:R-:W-:Y:S01]  /*7f40*/  PRMT R3, R2, 0x7632, R3 ;  /* 0x0000763202037816 */ /* 0x000fe20000000003 */
[----:B------:R-:W-:Y:S01]  /*7f50*/  VIADD R41, R41, 0x80 ;  /* 0x0000008029297836 */ /* 0x000fe20000000000 */
[C---:B------:R-:W-:Y:S01]  /*7f60*/  PRMT R7, R6.reuse, 0x7632, R7 ;  /* 0x0000763206077816 */ /* 0x040fe20000000007 */
[----:B------:R-:W-:Y:S01]  /*7f70*/  IMAD.U32 R6, R6, 0x10000, RZ ;  /* 0x0001000006067824 */ /* 0x000fe200078e00ff */
[C---:B------:R-:W-:Y:S01]  /*7f80*/  PRMT R5, R4.reuse, 0x7632, R5 ;  /* 0x0000763204057816 */ /* 0x040fe20000000005 */
[----:B------:R-:W-:Y:S01]  /*7f90*/  IMAD.U32 R10, R3, 0x10000, RZ ;  /* 0x00010000030a7824 */ /* 0x000fe200078e00ff */
[----:B------:R-:W-:Y:S01]  /*7fa0*/  SHF.L.U32 R4, R4, 0x10, RZ ;  /* 0x0000001004047819 */ /* 0x000fe200000006ff */
[----:B------:R-:W-:Y:S01]  /*7fb0*/  IMAD.U32 R7, R7, 0x10000, RZ ;  /* 0x0001000007077824 */ /* 0x000fe200078e00ff */
[----:B------:R-:W-:Y:S01]  /*7fc0*/  PRMT R2, R8, 0x7632, R2 ;  /* 0x0000763208027816 */ /* 0x000fe20000000002 */
[----:B------:R-:W-:-:S02]  /*7fd0*/  IMAD.U32 R5, R5, 0x10000, RZ ;  /* 0x0001000005057824 */ /* 0x000fc400078e00ff */
[----:B------:R-:W-:Y:S01]  /*7fe0*/  FADD.FTZ R9, R9, R10 ;  /* 0x0000000a09097221 */ /* 0x000fe20000010000 */
[----:B------:R-:W-:Y:S01]  /*7ff0*/  ISETP.GE.AND P0, PT, R33, R26, PT ;  /* 0x0000001a2100720c */ /* 0x000fe20003f06270 */
[----:B------:R-:W-:Y:S01]  /*8000*/  FADD.FTZ R7, R6, R7 ;  /* 0x0000000706077221 */ /* 0x000fe20000010000 */
[----:B------:R-:W-:Y:S01]  /*8010*/  FADD.FTZ R4, R4, R5 ;  /* 0x0000000504047221 */ /* 0x000fe20000010000 */
[----:B------:R-:W-:Y:S01]  /*8020*/  SHF.L.U32 R8, R8, 0x10, RZ ;  /* 0x0000001008087819 */ /* 0x000fe200000006ff */
[----:B------:R-:W-:Y:S01]  /*8030*/  IMAD.U32 R3, R2, 0x10000, RZ ;  /* 0x0001000002037824 */ /* 0x000fe200078e00ff */
[----:B------:R-:W-:Y:S01]  /*8040*/  IADD3 R29, R29, -0x4, RZ ;  /* 0xfffffffc1d1d7810 */ /* 0x000fe20007ffe0ff */
[----:B------:R-:W-:Y:S01]  /*8050*/  FADD.FTZ R4, R9, R4 ;  /* 0x0000000409047221 */ /* 0x000fe20000010000 */
[----:B------:R-:W-:Y:S02]  /*8060*/  VIADD R46, R46, 0x200 ;  /* 0x000002002e2e7836 */ /* 0x000fe40000000000 */
[----:B------:R-:W-:Y:S01]  /*8070*/  FADD.FTZ R3, R8, R3 ;  /* 0x0000000308037221 */ /* 0x000fe20000010000 */
[----:B------:R-:W-:-:S02]  /*8080*/  IMAD.X R25, RZ, RZ, R25, P1 ;  /* 0x000000ffff197224 */ /* 0x000fc400008e0619 */
[----:B------:R-:W-:-:S04]  /*8090*/  FADD.FTZ R4, R4, R7 ;  /* 0x0000000704047221 */ /* 0x000fc80000010000 */
[----:B------:R-:W-:-:S04]  /*80a0*/  FADD.FTZ R4, R4, R3 ;  /* 0x0000000304047221 */ /* 0x000fc80000010000 */
[----:B------:R-:W-:Y:S01]  /*80b0*/  FADD.FTZ R43, R4, R43 ;  /* 0x0000002b042b7221 */ /* 0x000fe20000010000 */
[----:B------:R-:W-:Y:S06]  /*80c0*/  @!P0 BRA `(.L_x_18389) ;  /* 0xffffffcc00308947 */ /* 0x000fec000383ffff */
.L_x_18364:
[----:B------:R-:W-:Y:S05]  /*80d0*/  BSYNC B0 ;  /* 0x0000000000007941 */ /* 0x000fea0003800000 */
.L_x_18362:
[----:B------:R-:W2:Y:S01]  /*80e0*/  SHFL.BFLY PT, R6, R31, 0x2, 0x1f ;  /* 0x0c401f001f067f89 */ /* 0x000ea200000e0000 */
[----:B------:R-:W3:Y:S01]  /*80f0*/  S2UR UR5, SR_CgaCtaId ;  /* 0x00000000000579c3 */ /* 0x000ee20000008800 */
[----:B------:R-:W-:Y:S01]  /*8100*/  LOP3.LUT R10, R23, 0x3, RZ, 0xc0, !PT ;  /* 0x00000003170a7812 */ /* 0x000fe200078ec0ff */
[----:B------:R-:W-:Y:S01]  /*8110*/  VIADD R21, R22, 0x1f ;  /* 0x0000001f16157836 */ /* 0x000fe20000000000 */
[----:B------:R-:W4:Y:S01]  /*8120*/  SHFL.BFLY PT, R3, R40, 0x2, 0x1f ;  /* 0x0c401f0028037f89 */ /* 0x000f2200000e0000 */
[----:B------:R-:W-:Y:S01]  /*8130*/  SHF.R.S32.HI R26, RZ, 0x1f, R23 ;  /* 0x0000001fff1a7819 */ /* 0x000fe20000011417 */
[----:B------:R-:W-:Y:S01]  /*8140*/  UMOV UR4, 0x400 ;  /* 0x0000040000047882 */ /* 0x000fe20000000000 */
[----:B------:R-:W-:Y:S01]  /*8150*/  ISETP.NE.AND P2, PT, R10, RZ, PT ;  /* 0x000000ff0a00720c */ /* 0x000fe20003f45270 */
[----:B------:R-:W5:Y:S01]  /*8160*/  SHFL.BFLY PT, R0, R39, 0x2, 0x1f ;  /* 0x0c401f0027007f89 */ /* 0x000f6200000e0000 */
[----:B------:R-:W-:Y:S01]  /*8170*/  LOP3.LUT R17, R22, 0xffffffc0, RZ, 0xc0, !PT ;  /* 0xffffffc016117812 */ /* 0x000fe200078ec0ff */
[----:B------:R-:W-:Y:S01]  /*8180*/  UIADD3 UR4, UR4, 0xe0, URZ ;  /* 0x000000e004047890 */ /* 0x000fe2000fffe03f */
[----:B------:R-:W-:Y:S01]  /*8190*/  LEA.HI R23, R26, R23, RZ, 0x2 ;  /* 0x000000171a177211 */ /* 0x000fe200078f10ff */
[----:B-1----:R-:W1:Y:S01]  /*81a0*/  SHFL.BFLY PT, R5, R38, 0x2, 0x1f ;  /* 0x0c401f0026057f89 */ /* 0x002e6200000e0000 */
[----:B------:R-:W-:Y:S01]  /*81b0*/  ISETP.NE.OR P5, PT, R17, 0x40, P2 ;  /* 0x000000401100780c */ /* 0x000fe200017a5670 */
[----:B------:R-:W-:Y:S01]  /*81c0*/  BSSY B0, `(.L_x_18390) ;  /* 0x0000044000007945 */ /* 0x000fe20003800000 */
[----:B------:R-:W-:Y:S01]  /*81d0*/  ISETP.GT.U32.AND P3, PT, R21, 0x3e, PT ;  /* 0x0000003e1500780c */ /* 0x000fe20003f64070 */
[----:B0-----:R-:W0:Y:S01]  /*81e0*/  SHFL.BFLY PT, R2, R37, 0x2, 0x1f ;  /* 0x0c401f0025027f89 */ /* 0x001e2200000e0000 */
[----:B------:R-:W-:-:S02]  /*81f0*/  SHF.R.S32.HI R21, RZ, 0x2, R23 ;  /* 0x00000002ff157819 */ /* 0x000fc40000011417 */
[C---:B------:R-:W-:Y:S01]  /*8200*/  LOP3.LUT R19, R22.reuse, 0xffffffe0, RZ, 0xc0, !PT ;  /* 0xffffffe016137812 */ /* 0x040fe200078ec0ff */
[----:B------:R-:W0:Y:S01]  /*8210*/  SHFL.BFLY PT, R7, R36, 0x2, 0x1f ;  /* 0x0c401f0024077f89 */ /* 0x000e2200000e0000 */
[----:B------:R-:W-:Y:S01]  /*8220*/  ISETP.GT.OR P0, PT, R22, 0x3f, P2 ;  /* 0x0000003f1600780c */ /* 0x000fe20001704670 */
[----:B------:R-:W-:Y:S01]  /*8230*/  IMAD R24, R24, 0x60, R21 ;  /* 0x0000006018187824 */ /* 0x000fe200078e0215 */
[----:B------:R-:W-:Y:S01]  /*8240*/  ISETP.NE.OR P4, PT, R19, 0x20, P2 ;  /* 0x000000201300780c */ /* 0x000fe20001785670 */
[----:B------:R-:W0:Y:S01]  /*8250*/  SHFL.BFLY PT, R4, R35, 0x2, 0x1f ;  /* 0x0c401f0023047f89 */ /* 0x000e2200000e0000 */
[----:B--2---:R-:W-:Y:S01]  /*8260*/  FADD.FTZ R31, R6, R31 ;  /* 0x0000001f061f7221 */ /* 0x004fe20000010000 */
[----:B---3--:R-:W-:Y:S01]  /*8270*/  ULEA UR4, UR5, UR4, 0x18 ;  /* 0x0000000405047291 */ /* 0x008fe2000f8ec03f */
[----:B------:R-:W-:Y:S01]  /*8280*/  ISETP.GT.OR P1, PT, R22, 0x1f, P2 ;  /* 0x0000001f1600780c */ /* 0x000fe20001724670 */
[----:B------:R-:W2:Y:S01]  /*8290*/  SHFL.BFLY PT, R9, R34, 0x2, 0x1f ;  /* 0x0c401f0022097f89 */ /* 0x000ea200000e0000 */
[----:B----4-:R-:W-:-:S03]  /*82a0*/  FADD.FTZ R3, R3, R40 ;  /* 0x0000002803037221 */ /* 0x010fc60000010000 */
[----:B------:R-:W3:Y:S01]  /*82b0*/  SHFL.BFLY PT, R11, R30, 0x2, 0x1f ;  /* 0x0c401f001e0b7f89 */ /* 0x000ee200000e0000 */
[----:B-----5:R-:W-:Y:S01]  /*82c0*/  FADD.FTZ R39, R0, R39 ;  /* 0x0000002700277221 */ /* 0x020fe20000010000 */
[----:B------:R-:W-:Y:S02]  /*82d0*/  LEA R24, R24, UR4, 0x2 ;  /* 0x0000000418187c11 */ /* 0x000fe4000f8e10ff */
[----:B------:R-:W4:Y:S01]  /*82e0*/  SHFL.BFLY PT, R13, R42, 0x2, 0x1f ;  /* 0x0c401f002a0d7f89 */ /* 0x000f2200000e0000 */
[----:B-1----:R-:W-:-:S03]  /*82f0*/  FADD.FTZ R5, R5, R38 ;  /* 0x0000002605057221 */ /* 0x002fc60000010000 */
[----:B------:R-:W1:Y:S01]  /*8300*/  SHFL.BFLY PT, R15, R32, 0x2, 0x1f ;  /* 0x0c401f00200f7f89 */ /* 0x000e6200000e0000 */
[----:B0-----:R-:W-:-:S03]  /*8310*/  FADD.FTZ R37, R2, R37 ;  /* 0x0000002502257221 */ /* 0x001fc60000010000 */
[----:B------:R-:W0:Y:S01]  /*8320*/  SHFL.BFLY PT, R8, R43, 0x2, 0x1f ;  /* 0x0c401f002b087f89 */ /* 0x000e2200000e0000 */
[----:B------:R-:W-:Y:S01]  /*8330*/  FADD.FTZ R7, R7, R36 ;  /* 0x0000002407077221 */ /* 0x000fe20000010000 */
[----:B------:R-:W-:Y:S02]  /*8340*/  FADD.FTZ R35, R4, R35 ;  /* 0x0000002304237221 */ /* 0x000fe40000010000 */
[----:B------:R-:W5:Y:S01]  /*8350*/  SHFL.BFLY PT, R14, R31, 0x1, 0x1f ;  /* 0x0c201f001f0e7f89 */ /* 0x000f6200000e0000 */
[----:B--2---:R-:W-:-:S03]  /*8360*/  FADD.FTZ R9, R9, R34 ;  /* 0x0000002209097221 */ /* 0x004fc60000010000 */
[----:B------:R-:W2:Y:S01]  /*8370*/  SHFL.BFLY PT, R0, R3, 0x1, 0x1f ;  /* 0x0c201f0003007f89 */ /* 0x000ea200000e0000 */
[----:B---3--:R-:W-:-:S03]  /*8380*/  FADD.FTZ R11, R11, R30 ;  /* 0x0000001e0b0b7221 */ /* 0x008fc60000010000 */
[----:B------:R-:W3:Y:S01]  /*8390*/  SHFL.BFLY PT, R2, R39, 0x1, 0x1f ;  /* 0x0c201f0027027f89 */ /* 0x000ee200000e0000 */
[----:B----4-:R-:W-:-:S03]  /*83a0*/  FADD.FTZ R13, R13, R42 ;  /* 0x0000002a0d0d7221 */ /* 0x010fc60000010000 */
[----:B------:R-:W4:Y:S01]  /*83b0*/  SHFL.BFLY PT, R4, R5, 0x1, 0x1f ;  /* 0x0c201f0005047f89 */ /* 0x000f2200000e0000 */
[----:B-1----:R-:W-:-:S03]  /*83c0*/  FADD.FTZ R15, R15, R32 ;  /* 0x000000200f0f7221 */ /* 0x002fc60000010000 */
[----:B------:R-:W1:Y:S01]  /*83d0*/  SHFL.BFLY PT, R6, R37, 0x1, 0x1f ;  /* 0x0c201f0025067f89 */ /* 0x000e6200000e0000 */
[----:B0-----:R-:W-:-:S03]  /*83e0*/  FADD.FTZ R43, R8, R43 ;  /* 0x0000002b082b7221 */ /* 0x001fc60000010000 */
[----:B------:R-:W0:Y:S04]  /*83f0*/  SHFL.BFLY PT, R10, R35, 0x1, 0x1f ;  /* 0x0c201f00230a7f89 */ /* 0x000e2800000e0000 */
[----:B------:R-:W0:Y:S01]  /*8400*/  SHFL.BFLY PT, R8, R7, 0x1, 0x1f ;  /* 0x0c201f0007087f89 */ /* 0x000e2200000e0000 */
[----:B-----5:R-:W-:-:S03]  /*8410*/  FADD.FTZ R30, R31, R14 ;  /* 0x0000000e1f1e7221 */ /* 0x020fc60000010000 */
        /* <DEDUP_REMOVED lines=9> */
[----:B0-----:R-:W-:Y:S01]  /*84b0*/  FADD.FTZ R28, R35, R10 ;  /* 0x0000000a231c7221 */ /* 0x001fe20000010000 */
[----:B------:R-:W-:Y:S01]  /*84c0*/  BAR.SYNC.DEFER_BLOCKING 0x0 ;  /* 0x0000000000007b1d */ /* 0x000fe20000010000 */
[----:B------:R-:W-:Y:S01]  /*84d0*/  FADD.FTZ R27, R7, R8 ;  /* 0x00000008071b7221 */ /* 0x000fe20000010000 */
[----:B-----5:R-:W-:Y:S01]  /*84e0*/  FADD.FTZ R29, R9, R12 ;  /* 0x0000000c091d7221 */ /* 0x020fe20000010000 */
[----:B--2---:R-:W-:Y:S01]  /*84f0*/  FADD.FTZ R31, R11, R16 ;  /* 0x000000100b1f7221 */ /* 0x004fe20000010000 */
[----:B---3--:R-:W-:Y:S01]  /*8500*/  FADD.FTZ R32, R13, R18 ;  /* 0x000000120d207221 */ /* 0x008fe20000010000 */
[----:B----4-:R-:W-:Y:S01]  /*8510*/  FADD.FTZ R33, R15, R20 ;  /* 0x000000140f217221 */ /* 0x010fe20000010000 */
        /* <DEDUP_REMOVED lines=14> */
.L_x_18391:
[----:B------:R-:W-:Y:S05]  /*8600*/  BSYNC B0 ;  /* 0x0000000000007941 */ /* 0x000fea0003800000 */
.L_x_18390:
        /* <DEDUP_REMOVED lines=26> */
[----:B0-----:R-:W-:-:S07]  /*87b0*/  FADD.FTZ R34, R34, R13 ;  /* 0x0000000d22227221 */ /* 0x001fce0000010000 */
.L_x_18393:
[----:B------:R-:W-:Y:S05]  /*87c0*/  BSYNC B0 ;  /* 0x0000000000007941 */ /* 0x000fea0003800000 */
.L_x_18392:
        /* <DEDUP_REMOVED lines=15> */
.L_x_18395:
[----:B------:R-:W-:Y:S05]  /*88c0*/  BSYNC B0 ;  /* 0x0000000000007941 */ /* 0x000fea0003800000 */
.L_x_18394:
        /* <DEDUP_REMOVED lines=12> */
[----:B------:R-:W5:Y:S04]  /*8990*/  @!P2 LDS R11, [R24+0x120] ;  /* 0x00012000180ba984 */ /* 0x000f680000000800 */
[----:B------:R-:W5:Y:S01]  /*89a0*/  @!P2 LDS R12, [R24+0x140] ;  /* 0x00014000180ca984 */ /* 0x000f620000000800 */
[----:B01----:R-:W-:-:S03]  /*89b0*/  FADD.FTZ R0, R0, R3 ;  /* 0x0000000300007221 */ /* 0x003fc60000010000 */
[----:B------:R-:W0:Y:S01]  /*89c0*/  @!P2 LDS R13, [R24+0x160] ;  /* 0x00016000180da984 */ /* 0x000e220000000800 */
        /* <DEDUP_REMOVED lines=8> */
[----:B------:R-:W-:Y:S01]  /*8a50*/  @!P2 FADD.FTZ R32, R32, R11 ;  /* 0x0000000b2020a221 */ /* 0x000fe20000010000 */
[----:B------:R-:W-:Y:S01]  /*8a60*/  @!P2 FADD.FTZ R33, R33, R12 ;  /* 0x0000000c2121a221 */ /* 0x000fe20000010000 */
[----:B0-----:R-:W-:-:S07]  /*8a70*/  @!P2 FADD.FTZ R34, R34, R13 ;  /* 0x0000000d2222a221 */ /* 0x001fce0000010000 */
.L_x_18397:
[----:B------:R-:W-:Y:S05]  /*8a80*/  BSYNC B0 ;  /* 0x0000000000007941 */ /* 0x000fea0003800000 */
.L_x_18396:
        /* <DEDUP_REMOVED lines=18> */
[C---:B------:R-:W-:Y:S01]  /*8bb0*/  IADD3 R3, R21.reuse, 0x8, RZ ;  /* 0x0000000815037810 */ /* 0x040fe20007ffe0ff */
[----:B------:R-:W-:Y:S01]  /*8bc0*/  ULDC.64 UR8, c[0x0][0x220] ;  /* 0x0000880000087ab9 */ /* 0x000fe20000000a00 */
[C---:B------:R-:W-:Y:S01]  /*8bd0*/  IADD3 R9, P0, R21.reuse, UR4, RZ ;  /* 0x0000000415097c10 */ /* 0x040fe2000ff1e0ff */
[----:B------:R-:W-:Y:S01]  /*8be0*/  VIADD R6, R21, 0x10 ;  /* 0x0000001015067836 */ /* 0x000fe20000000000 */
[----:B------:R-:W-:Y:S01]  /*8bf0*/  IADD3 R5, P1, R3, UR4, RZ ;  /* 0x0000000403057c10 */ /* 0x000fe2000ff3e0ff */
[C---:B------:R-:W-:Y:S01]  /*8c00*/  VIADD R7, R21.reuse, 0x18 ;  /* 0x0000001815077836 */ /* 0x040fe20000000000 */
[C---:B------:R-:W-:Y:S01]  /*8c10*/  LEA.HI.X.SX32 R10, R21.reuse, UR7, 0x1, P0 ;  /* 0x00000007150a7c11 */ /* 0x040fe200080f0eff */
[----:B------:R-:W-:Y:S01]  /*8c20*/  VIADD R17, R21, 0x40 ;  /* 0x0000004015117836 */ /* 0x000fe20000000000 */
[----:B------:R-:W-:Y:S01]  /*8c30*/  LEA R2, P0, R9, UR8, 0x1 ;  /* 0x0000000809027c11 */ /* 0x000fe2000f8008ff */
[----:B------:R-:W-:Y:S01]  /*8c40*/  VIADD R22, R21, 0x50 ;  /* 0x0000005015167836 */ /* 0x000fe20000000000 */
        /* <DEDUP_REMOVED lines=32> */
[----:B01----:R-:W-:Y:S02]  /*8e50*/  LEA.HI.X.SX32 R24, R17, UR7, 0x1, P2 ;  /* 0x0000000711187c11 */ /* 0x003fe400090f0eff */
[----:B------:R-:W-:Y:S02]  /*8e60*/  LEA R18, P0, R19, UR8, 0x1 ;  /* 0x0000000813127c11 */ /* 0x000fe4000f8008ff */
[----:B------:R-:W-:-:S02]  /*8e70*/  LEA.HI.X R17, R20, UR9, R23, 0x1, P1 ;  /* 0x0000000914117c11 */ /* 0x000fc400088f0c17 */
[C---:B------:R-:W-:Y:S01]  /*8e80*/  IADD3 R20, R21.reuse, 0x48, RZ ;  /* 0x0000004815147810 */ /* 0x040fe20007ffe0ff */
[----:B------:R-:W-:Y:S01]  /*8e90*/  VIADD R21, R21, 0x58 ;  /* 0x0000005815157836 */ /* 0x000fe20000000000 */
[----:B------:R-:W-:Y:S02]  /*8ea0*/  LEA.HI.X R19, R19, UR9, R24, 0x1, P0 ;  /* 0x0000000913137c11 */ /* 0x000fe400080f0c18 */
[C---:B------:R-:W-:Y:S02]  /*8eb0*/  IADD3 R35, P0, R20.reuse, UR4, RZ ;  /* 0x0000000414237c10 */ /* 0x040fe4000ff1e0ff */
[----:B------:R-:W-:Y:S02]  /*8ec0*/  IADD3 R25, P2, R21, UR4, RZ ;  /* 0x0000000415197c10 */ /* 0x000fe4000ff5e0ff */
[----:B------:R-:W-:Y:S02]  /*8ed0*/  LEA.HI.X.SX32 R40, R20, UR7, 0x1, P0 ;  /* 0x0000000714287c11 */ /* 0x000fe400080f0eff */
[----:B------:R-:W-:-:S02]  /*8ee0*/  LEA R20, P0, R35, UR8, 0x1 ;  /* 0x0000000823147c11 */ /* 0x000fc4000f8008ff */
[----:B------:R-:W-:Y:S02]  /*8ef0*/  F2FP.BF16.F32.PACK_AB R0, R39, R0 ;  /* 0x000000002700723e */ /* 0x000fe400000010ff */
[----:B------:R-:W-:Y:S02]  /*8f00*/  LEA.HI.X.SX32 R36, R21, UR7, 0x1, P2 ;  /* 0x0000000715247c11 */ /* 0x000fe400090f0eff */
[----:B------:R-:W-:Y:S01]  /*8f10*/  LEA.HI.X R21, R35, UR9, R40, 0x1, P0 ;  /* 0x0000000923157c11 */ /* 0x000fe200080f0c28 */
[----:B------:R0:W-:Y:S01]  /*8f20*/  STG.E.U16 desc[UR10][R2.64], R0 ;  /* 0x0000000002007986 */ /* 0x0001e2000c10150a */
[----:B------:R-:W-:Y:S02]  /*8f30*/  F2FP.BF16.F32.PACK_AB R26, R37, R26 ;  /* 0x0000001a251a723e */ /* 0x000fe400000010ff */
[----:B------:R-:W-:Y:S02]  /*8f40*/  PRMT R35, R0, 0x7632, R35 ;  /* 0x0000763200237816 */ /* 0x000fe40000000023 */
[----:B------:R-:W-:-:S02]  /*8f50*/  IADD3 R23, P1, R22, UR4, RZ ;  /* 0x0000000416177c10 */ /* 0x000fc4000ff3e0ff */
[----:B------:R-:W-:Y:S01]  /*8f60*/  F2FP.BF16.F32.PACK_AB R27, R28, R27 ;  /* 0x0000001b1c1b723e */ /* 0x000fe200000010ff */
[----:B------:R1:W-:Y:S01]  /*8f70*/  STG.E.U16 desc[UR10][R4.64], R35 ;  /* 0x0000002304007986 */ /* 0x0003e2000c10150a */
[----:B------:R-:W-:Y:S02]  /*8f80*/  F2FP.BF16.F32.PACK_AB R29, R30, R29 ;  /* 0x0000001d1e1d723e */ /* 0x000fe400000010ff */
[----:B------:R-:W-:Y:S01]  /*8f90*/  LEA.HI.X.SX32 R38, R22, UR7, 0x1, P1 ;  /* 0x0000000716267c11 */ /* 0x000fe200088f0eff */
[----:B------:R-:W-:Y:S01]  /*8fa0*/  STG.E.U16 desc[UR10][R6.64], R26 ;  /* 0x0000001a06007986 */ /* 0x000fe2000c10150a */
[----:B0-----:R-:W-:Y:S02]  /*8fb0*/  PRMT R3, R26, 0x7632, R3 ;  /* 0x000076321a037816 */ /* 0x001fe40000000003 */
[----:B------:R-:W-:Y:S02]  /*8fc0*/  F2FP.BF16.F32.PACK_AB R31, R32, R31 ;  /* 0x0000001f201f723e */ /* 0x000fe400000010ff */
[----:B------:R-:W-:Y:S01]  /*8fd0*/  LEA R22, P1, R23, UR8, 0x1 ;  /* 0x0000000817167c11 */ /* 0x000fe2000f8208ff */
[----:B------:R0:W-:Y:S01]  /*8fe0*/  STG.E.U16 desc[UR10][R8.64], R3 ;  /* 0x0000000308007986 */ /* 0x0001e2000c10150a */
[----:B------:R-:W-:-:S02]  /*8ff0*/  LEA R24, P2, R25, UR8, 0x1 ;  /* 0x0000000819187c11 */ /* 0x000fc4000f8408ff */
[----:B-1----:R-:W-:Y:S01]  /*9000*/  PRMT R5, R27, 0x7632, R5 ;  /* 0x000076321b057816 */ /* 0x002fe20000000005 */
[----:B------:R-:W-:Y:S01]  /*9010*/  STG.E.U16 desc[UR10][R10.64], R27 ;  /* 0x0000001b0a007986 */ /* 0x000fe2000c10150a */
[----:B------:R-:W-:Y:S02]  /*9020*/  PRMT R0, R29, 0x7632, R0 ;  /* 0x000076321d007816 */ /* 0x000fe40000000000 */
[----:B------:R-:W-:Y:S01]  /*9030*/  F2FP.BF16.F32.PACK_AB R33, R34, R33 ;  /* 0x000000212221723e */ /* 0x000fe200000010ff */
        /* <DEDUP_REMOVED lines=8> */
[----:B------:R-:W-:Y:S04]  /*90c0*/  STG.E.U16 desc[UR10][R20.64], R2 ;  /* 0x0000000214007986 */ /* 0x000fe8000c10150a */
[----:B------:R-:W-:Y:S04]  /*90d0*/  STG.E.U16 desc[UR10][R22.64], R33 ;  /* 0x0000002116007986 */ /* 0x000fe8000c10150a */
[----:B------:R-:W-:Y:S01]  /*90e0*/  STG.E.U16 desc[UR10][R24.64], R3 ;  /* 0x0000000318007986 */ /* 0x000fe2000c10150a */
[----:B------:R-:W-:Y:S05]  /*90f0*/  EXIT ;  /* 0x000000000000794d */ /* 0x000fea0003800000 */
.L_x_18398:
        /* <DEDUP_REMOVED lines=16> */
.L_x_29898:


//--------------------- .text._ZN4vllm25paged_attention_v2_kernelI13__nv_bfloat16S1_Li80ELi32ELi128ELNS_18Fp8KVCacheDataTypeE0ELb0ELi512EEEvPfS3_PT_PKS4_PKT0_SA_ifPKiSC_iPKfiiiSE_SE_iiiii --------------------------
	.section	.text._ZN4vllm25paged_attention_v2_kernelI13__nv_bfloat16S1_Li80ELi32ELi128ELNS_18Fp8KVCacheDataTypeE0ELb0ELi512EEEvPfS3_PT_PKS4_PKT0_SA_ifPKiSC_iPKfiiiSE_SE_iiiii,"ax",@progbits
	.align	128
        .global         _ZN4vllm25paged_attention_v2_kernelI13__nv_bfloat16S1_Li80ELi32ELi128ELNS_18Fp8KVCacheDataTypeE0ELb0ELi512EEEvPfS3_PT_PKS4_PKT0_SA_ifPKiSC_iPKfiiiSE_SE_iiiii
        .type           _ZN4vllm25paged_attention_v2_kernelI13__nv_bfloat16S1_Li80ELi32ELi128ELNS_18Fp8KVCacheDataTypeE0ELb0ELi512EEEvPfS3_PT_PKS4_PKT0_SA_ifPKiSC_iPKfiiiSE_SE_iiiii,@function
        .size           _ZN4vllm25paged_attention_v2_kernelI13__nv_bfloat16S1_Li80ELi32ELi128ELNS_18Fp8KVCacheDataTypeE0ELb0ELi512EEEvPfS3_PT_PKS4_PKT0_SA_ifPKiSC_iPKfiiiSE_SE_iiiii,(.L_x_29899 - _ZN4vllm25paged_attention_v2_kernelI13__nv_bfloat16S1_Li80ELi32ELi128ELNS_18Fp8KVCacheDataTypeE0ELb0ELi512EEEvPfS3_PT_PKS4_PKT0_SA_ifPKiSC_iPKfiiiSE_SE_iiiii)
        .other          _ZN4vllm25paged_attention_v2_kernelI13__nv_bfloat16S1_Li80ELi32ELi128ELNS_18Fp8KVCacheDataTypeE0ELb0ELi512EEEvPfS3_PT_PKS4_PKT0_SA_ifPKiSC_iPKfiiiSE_SE_iiiii,@"STO_CUDA_ENTRY STV_DEFAULT"
_ZN4vllm25paged_attention_v2_kernelI13__nv_bfloat16S1_Li80ELi32ELi128ELNS_18Fp8KVCacheDataTypeE0ELb0ELi512EEEvPfS3_PT_PKS4_PKT0_SA_ifPKiSC_iPKfiiiSE_SE_iiiii:
.text._ZN4vllm25paged_attention_v2_kernelI13__nv_bfloat16S1_Li80ELi32ELi128ELNS_18Fp8KVCacheDataTypeE0ELb0ELi512EEEvPfS3_PT_PKS4_PKT0_SA_ifPKiSC_iPKfiiiSE_SE_iiiii:
        /* <DEDUP_REMOVED lines=26> */
[----:B---3--:R-:W-:Y:S01]  /*01a0*/  IADD3 R10, RZ, -R5, RZ ;  /* 0x80000005ff0a7210 */ /* 0x008fe20007ffe0ff */
[----:B------:R-:W-:Y:S04]  /*01b0*/  BSSY B0, `(.L_x_18399) ;  /* 0x000008e000007945 */ /* 0x000fe80003800000 */
[----:B------:R-:W-:-:S04]  /*01c0*/  IMAD R11, R10, R9, RZ ;  /* 0x000000090a0b7224 */ /* 0x000fc800078e02ff */
[----:B------:R-:W-:Y:S01]  /*01d0*/  IMAD.HI.U32 R5, R5, R11, R4 ;  /* 0x0000000b05057227 */ /* 0x000fe200078e0004 */
[----:B0-----:R-:W-:-:S05]  /*01e0*/  IABS R2, R7 ;  /* 0x0000000700027213 */ /* 0x001fca0000000000 */
[----:B------:R-:W-:-:S04]  /*01f0*/  IMAD.HI.U32 R5, R5, R2, RZ ;  /* 0x0000000205057227 */ /* 0x000fc800078e00ff */
[----:B------:R-:W-:-:S04]  /*0200*/  IMAD.MOV R3, RZ, RZ, -R5 ;  /* 0x000000ffff037224 */ /* 0x000fc800078e0a05 */
        /* <DEDUP_REMOVED lines=22> */
[----:B------:R-:W-:-:S04]  /*0370*/  IMAD.HI.U32 R3, R3, R7, R2 ;  /* 0x0000000703037227 */ /* 0x000fc800078e0002 */
[----:B------:R-:W-:Y:S02]  /*0380*/  IMAD.MOV R7, RZ, RZ, -R8 ;  /* 0x000000ffff077224 */ /* 0x000fe400078e0a08 */
[----:B------:R-:W-:Y:S01]  /*0390*/  IMAD.HI.U32 R48, R3, R6, RZ ;  /* 0x0000000603307227 */ /* 0x000fe200078e00ff */
[----:B------:R-:W-:-:S03]  /*03a0*/  LOP3.LUT R3, R47, R10, RZ, 0x3c, !PT ;  /* 0x0000000a2f037212 */ /* 0x000fc600078e3cff */
[----:B------:R-:W-:Y:S01]  /*03b0*/  IMAD R2, R48, R7, R6 ;  /* 0x0000000730027224 */ /* 0x000fe200078e0206 */
[----:B------:R-:W-:Y:S01]  /*03c0*/  ISETP.GE.AND P2, PT, R3, RZ, PT ;  /* 0x000000ff0300720c */ /* 0x000fe20003f46270 */
[----:B------:R-:W0:Y:S03]  /*03d0*/  S2R R7, SR_TID.X ;  /* 0x0000000000077919 */ /* 0x000e260000002100 */
[----:B------:R-:W-:-:S13]  /*03e0*/  ISETP.GT.U32.AND P1, PT, R5, R2, PT ;  /* 0x000000020500720c */ /* 0x000fda0003f24070 */
[-C--:B------:R-:W-:Y:S01]  /*03f0*/  @!P1 IADD3 R2, R2, -R5.reuse, RZ ;  /* 0x8000000502029210 */ /* 0x080fe20007ffe0ff */
[----:B------:R-:W-:Y:S01]  /*0400*/  @!P1 VIADD R48, R48, 0x1 ;  /* 0x0000000130309836 */ /* 0x000fe20000000000 */
[----:B------:R-:W-:Y:S02]  /*0410*/  ISETP.NE.AND P1, PT, R10, RZ, PT ;  /* 0x000000ff0a00720c */ /* 0x000fe40003f25270 */
[----:B------:R-:W-:Y:S01]  /*0420*/  ISETP.GE.U32.AND P0, PT, R2, R5, PT ;  /* 0x000000050200720c */ /* 0x000fe20003f06070 */
[----:B------:R-:W-:-:S05]  /*0430*/  VIADD R2, R45, 0x1f ;  /* 0x0000001f2d027836 */ /* 0x000fca0000000000 */
[----:B------:R-:W-:-:S04]  /*0440*/  SHF.R.S32.HI R3, RZ, 0x1f, R2 ;  /* 0x0000001fff037819 */ /* 0x000fc80000011402 */
[----:B------:R-:W-:Y:S02]  /*0450*/  LEA.HI R3, R3, R2, RZ, 0x5 ;  /* 0x0000000203037211 */ /* 0x000fe400078f28ff */
[----:B0-----:R-:W-:Y:S01]  /*0460*/  SHF.R.S32.HI R4, RZ, 0x1f, R7 ;  /* 0x0000001fff047819 */ /* 0x001fe20000011407 */
[----:B------:R-:W-:Y:S01]  /*0470*/  @P0 VIADD R48, R48, 0x1 ;  /* 0x0000000130300836 */ /* 0x000fe20000000000 */
[----:B------:R-:W-:Y:S02]  /*0480*/  ISETP.GT.AND P0, PT, R7, 0x9, PT ;  /* 0x000000090700780c */ /* 0x000fe40003f04270 */
[----:B------:R-:W-:Y:S02]  /*0490*/  LEA.HI R4, R4, R7, RZ, 0x5 ;  /* 0x0000000704047211 */ /* 0x000fe400078f28ff */
[----:B------:R-:W-:Y:S02]  /*04a0*/  LEA R2, R46, 0x10, 0x4 ;  /* 0x000000102e027811 */ /* 0x000fe400078e20ff */
[----:B------:R-:W-:-:S02]  /*04b0*/  LOP3.LUT R94, R4, 0xffffffe0, RZ, 0xc0, !PT ;  /* 0xffffffe0045e7812 */ /* 0x000fc400078ec0ff */
[----:B------:R-:W-:Y:S02]  /*04c0*/  SHF.R.S32.HI R3, RZ, 0x5, R3 ;  /* 0x00000005ff037819 */ /* 0x000fe40000011403 */
[----:B------:R-:W-:Y:S01]  /*04d0*/  @!P2 IADD3 R48, RZ, -R48, RZ ;  /* 0x80000030ff30a210 */ /* 0x000fe20007ffe0ff */
[----:B------:R-:W-:Y:S01]  /*04e0*/  IMAD.IADD R94, R7, 0x1, -R94 ;  /* 0x00000001075e7824 */ /* 0x000fe200078e0a5e */
[----:B------:R-:W-:Y:S02]  /*04f0*/  VIMNMX R49, R3, R2, PT ;  /* 0x0000000203317248 */ /* 0x000fe40003fe0100 */
[----:B------:R-:W-:Y:S02]  /*0500*/  @!P1 LOP3.LUT R48, RZ, R10, RZ, 0x33, !PT ;  /* 0x0000000aff309212 */ /* 0x000fe400078e33ff */
[----:B------:R-:W-:Y:S01]  /*0510*/  SHF.R.S32.HI R97, RZ, 0x5, R4 ;  /* 0x00000005ff617819 */ /* 0x000fe20000011404 */
[----:B------:R-:W-:Y:S06]  /*0520*/  @P0 BRA `(.L_x_18400) ;  /* 0x0000000400580947 */ /* 0x000fec0003800000 */
        /* <DEDUP_REMOVED lines=27> */
.L_x_18403:
        /* <DEDUP_REMOVED lines=15> */
.L_x_18402:
[----:B------:R-:W-:Y:S05]  /*07d0*/  BSYNC B1 ;  /* 0x0000000000017941 */ /* 0x000fea0003800000 */
.L_x_18401:
        /* <DEDUP_REMOVED lines=9> */
[----:B0-----:R-:W-:Y:S01]  /*0870*/  ULEA UR4, UR5, UR4, 0x18 ;  /* 0x0000000405047291 */ /* 0x001fe2000f8ec03f */
[----:B-1----:R-:W-:-:S05]  /*0880*/  LEA R24, P0, R25, R2, 0x1 ;  /* 0x0000000219187211 */ /* 0x002fca00078008ff */
[C---:B------:R-:W-:Y:S01]  /*0890*/  LEA R2, R7.reuse, UR4, 0x4 ;  /* 0x0000000407027c11 */ /* 0x040fe2000f8e20ff */
[----:B------:R-:W-:Y:S01]  /*08a0*/  VIADD R7, R7, 0xfffffe00 ;  /* 0xfffffe0007077836 */ /* 0x000fe20000000000 */
[----:B------:R-:W-:-:S03]  /*08b0*/  LEA.HI.X R25, R25, R3, R14, 0x1, P0 ;  /* 0x0000000319197211 */ /* 0x000fc600000f0c0e */
[----:B------:R-:W-:-:S07]  /*08c0*/  VIADD R6, R2, 0x1000 ;  /* 0x0000100002067836 */ /* 0x000fce0000000000 */
.L_x_18404:
        /* <DEDUP_REMOVED lines=28> */
.L_x_18400:
[----:B------:R-:W-:Y:S05]  /*0a90*/  BSYNC B0 ;  /* 0x0000000000007941 */ /* 0x000fea0003800000 */
.L_x_18399:
[----:B------:R-:W-:Y:S01]  /*0aa0*/  IMAD R50, R46, 0x10, R97 ;  /* 0x000000102e327824 */ /* 0x000fe200078e0261 */
[----:B------:R-:W-:Y:S01]  /*0ab0*/  ULDC UR4, c[0x0][0x258] ;  /* 0x0000960000047ab9 */ /* 0x000fe20000000800 */
[----:B------:R-:W-:Y:S01]  /*0ac0*/  ULDC UR12, c[0x0][0x244] ;  /* 0x00009100000c7ab9 */ /* 0x000fe20000000800 */
[----:B------:R-:W-:Y:S01]  /*0ad0*/  ULDC UR13, c[0x0][0x244] ;  /* 0x00009100000d7ab9 */ /* 0x000fe20000000800 */
[----:B------:R-:W-:Y:S01]  /*0ae0*/  IMAD R51, R44, UR4, RZ ;  /* 0x000000042c337c24 */ /* 0x000fe2000f8e02ff */
[----:B------:R-:W-:Y:S01]  /*0af0*/  BAR.SYNC.DEFER_BLOCKING 0x0 ;  /* 0x0000000000007b1d */ /* 0x000fe20000010000 */
[----:B------:R-:W-:Y:S01]  /*0b00*/  ISETP.GE.AND P0, PT, R50, R49, PT ;  /* 0x000000313200720c */ /* 0x000fe20003f06270 */
[----:B------:R-:W-:-:S04]  /*0b10*/  IMAD.MOV.U32 R32, RZ, RZ, -0x800001 ;  /* 0xff7fffffff207424 */ /* 0x000fc800078e00ff */
[----:B------:R-:W-:Y:S01]  /*0b20*/  ULDC.64 UR8, c[0x0][0x230] ;  /* 0x00008c0000087ab9 */ /* 0x000fe20000000a00 */
[----:B------:R-:W-:Y:S01]  /*0b30*/  ULDC.64 UR14, c[0x0][0x230] ;  /* 0x00008c00000e7ab9 */ /* 0x000fe20000000a00 */
[----:B------:R-:W-:Y:S06]  /*0b40*/  BSSY B0, `(.L_x_18405) ;  /* 0x000031f000007945 */ /* 0x000fec0003800000 */
[----:B------:R-:W-:Y:S05]  /*0b50*/  @P0 BRA `(.L_x_18406) ;  /* 0x0000003000740947 */ /* 0x000fea0003800000 */
[----:B------:R-:W0:Y:S01]  /*0b60*/  S2UR UR5, SR_CgaCtaId ;  /* 0x00000000000579c3 */ /* 0x000e220000008800 */
[----:B------:R-:W-:Y:S01]  /*0b70*/  ULDC UR6, c[0x0][0x270] ;  /* 0x00009c0000067ab9 */ /* 0x000fe20000000800 */
[----:B------:R-:W-:Y:S01]  /*0b80*/  UMOV UR4, 0x400 ;  /* 0x0000040000047882 */ /* 0x000fe20000000000 */
[----:B------:R-:W-:Y:S01]  /*0b90*/  SHF.L.U32 R2, R94, 0x3, RZ ;  /* 0x000000035e027819 */ /* 0x000fe200000006ff */
[----:B------:R-:W-:Y:S01]  /*0ba0*/  IMAD R3, R48, UR6, RZ ;  /* 0x0000000630037c24 */ /* 0x000fe2000f8e02ff */
[----:B------:R-:W-:Y:S02]  /*0bb0*/  SHF.R.S32.HI R95, RZ, 0x1f, R51 ;  /* 0x0000001fff5f7819 */ /* 0x000fe40000011433 */
[----:B------:R-:W-:Y:S01]  /*0bc0*/  SHF.R.S32.HI R36, RZ, 0x1f, R2 ;  /* 0x0000001fff247819 */ /* 0x000fe20000011402 */
[----:B------:R-:W1:Y:S01]  /*0bd0*/  LDC R53, c[0x0][0x26c] ;  /* 0x00009b00ff357b82 */ /* 0x000e620000000800 */
[----:B------:R-:W-:-:S04]  /*0be0*/  IADD3 R2, P0, R3, R2, RZ ;  /* 0x0000000203027210 */ /* 0x000fc80007f1e0ff */
[----:B------:R-:W-:Y:S02]  /*0bf0*/  LEA.HI.X.SX32 R3, R3, R36, 0x1, P0 ;  /* 0x0000002403037211 */ /* 0x000fe400000f0eff */
[----:B-----5:R-:W-:Y:S01]  /*0c00*/  FSETP.NEU.FTZ.AND P0, PT, R0, RZ, PT ;  /* 0x000000ff0000720b */ /* 0x020fe20003f1d000 */
[----:B0-----:R-:W-:Y:S01]  /*0c10*/  ULEA UR7, UR5, UR4, 0x18 ;  /* 0x0000000405077291 */ /* 0x001fe2000f8ec03f */
[----:B-1----:R-:W-:-:S08]  /*0c20*/  SHF.R.S32.HI R52, RZ, 0x1f, R53 ;  /* 0x0000001fff347819 */ /* 0x002fd00000011435 */
[----:B------:R-:W0:Y:S04]  /*0c30*/  LDS.128 R40, [UR7] ;  /* 0x00000007ff287984 */ /* 0x000e280008000c00 */
[----:B------:R-:W1:Y:S04]  /*0c40*/  LDS.128 R4, [UR7+0x10] ;  /* 0x00001007ff047984 */ /* 0x000e680008000c00 */
[----:B------:R-:W2:Y:S04]  /*0c50*/  LDS.128 R8, [UR7+0x20] ;  /* 0x00002007ff087984 */ /* 0x000ea80008000c00 */
[----:B------:R-:W3:Y:S04]  /*0c60*/  LDS.128 R12, [UR7+0x30] ;  /* 0x00003007ff0c7984 */ /* 0x000ee80008000c00 */
[----:B------:R-:W4:Y:S04]  /*0c70*/  LDS.128 R16, [UR7+0x40] ;  /* 0x00004007ff107984 */ /* 0x000f280008000c00 */
[----:B------:R-:W4:Y:S04]  /*0c80*/  LDS.128 R20, [UR7+0x50] ;  /* 0x00005007ff147984 */ /* 0x000f280008000c00 */
[----:B------:R-:W4:Y:S04]  /*0c90*/  LDS.128 R24, [UR7+0x60] ;  /* 0x00006007ff187984 */ /* 0x000f280008000c00 */
[----:B------:R-:W4:Y:S04]  /*0ca0*/  LDS.128 R28, [UR7+0x70] ;  /* 0x00007007ff1c7984 */ /* 0x000f280008000c00 */
[----:B------:R-:W4:Y:S04]  /*0cb0*/  LDS.128 R32, [UR7+0x80] ;  /* 0x00008007ff207984 */ /* 0x000f280008000c00 */
[----:B------:R-:W4:Y:S01]  /*0cc0*/  LDS.128 R36, [UR7+0x90] ;  /* 0x00009007ff247984 */ /* 0x000f220008000c00 */
[----:B0-----:R-:W-:-:S02]  /*0cd0*/  PRMT R93, R40, 0x7632, R93 ;  /* 0x00007632285d7816 */ /* 0x001fc4000000005d */
[----:B------:R-:W-:Y:S02]  /*0ce0*/  PRMT R92, R41, 0x7632, R92 ;  /* 0x00007632295c7816 */ /* 0x000fe4000000005c */
[----:B------:R-:W-:Y:S02]  /*0cf0*/  PRMT R91, R42, 0x7632, R91 ;  /* 0x000076322a5b7816 */ /* 0x000fe4000000005b */
[----:B------:R-:W-:Y:S02]  /*0d00*/  PRMT R90, R43, 0x7632, R90 ;  /* 0x000076322b5a7816 */ /* 0x000fe4000000005a */
[----:B-1----:R-:W-:Y:S02]  /*0d10*/  PRMT R89, R4, 0x7632, R89 ;  /* 0x0000763204597816 */ /* 0x002fe40000000059 */
[----:B------:R-:W-:Y:S02]  /*0d20*/  PRMT R88, R5, 0x7632, R88 ;  /* 0x0000763205587816 */ /* 0x000fe40000000058 */
[----:B------:R-:W-:-:S02]  /*0d30*/  PRMT R87, R6, 0x7632, R87 ;  /* 0x0000763206577816 */ /* 0x000fc40000000057 */
[----:B------:R-:W-:Y:S02]  /*0d40*/  PRMT R86, R7, 0x7632, R86 ;  /* 0x0000763207567816 */ /* 0x000fe40000000056 */
[----:B--2---:R-:W-:Y:S02]  /*0d50*/  PRMT R85, R8, 0x7632, R85 ;  /* 0x0000763208557816 */ /* 0x004fe40000000055 */
[----:B------:R-:W-:Y:S02]  /*0d60*/  PRMT R84, R9, 0x7632, R84 ;  /* 0x0000763209547816 */ /* 0x000fe40000000054 */
[----:B------:R-:W-:Y:S02]  /*0d70*/  PRMT R83, R10, 0x7632, R83 ;  /* 0x000076320a537816 */ /* 0x000fe40000000053 */
[----:B------:R-:W-:Y:S02]  /*0d80*/  PRMT R82, R11, 0x7632, R82 ;  /* 0x000076320b527816 */ /* 0x000fe40000000052 */
[----:B---3--:R-:W-:-:S02]  /*0d90*/  PRMT R81, R12, 0x7632, R81 ;  /* 0x000076320c517816 */ /* 0x008fc40000000051 */
[----:B------:R-:W-:Y:S02]  /*0da0*/  PRMT R80, R13, 0x7632, R80 ;  /* 0x000076320d507816 */ /* 0x000fe40000000050 */
[----:B------:R-:W-:Y:S02]  /*0db0*/  PRMT R79, R14, 0x7632, R79 ;  /* 0x000076320e4f7816 */ /* 0x000fe4000000004f */
[----:B------:R-:W-:Y:S02]  /*0dc0*/  PRMT R78, R15, 0x7632, R78 ;  /* 0x000076320f4e7816 */ /* 0x000fe4000000004e */
[----:B----4-:R-:W-:Y:S02]  /*0dd0*/  PRMT R77, R16, 0x7632, R77 ;  /* 0x00007632104d7816 */ /* 0x010fe4000000004d */
[----:B------:R-:W-:Y:S02]  /*0de0*/  PRMT R76, R17, 0x7632, R76 ;  /* 0x00007632114c7816 */ /* 0x000fe4000000004c */
[----:B------:R-:W-:-:S02]  /*0df0*/  PRMT R75, R18, 0x7632, R75 ;  /* 0x00007632124b7816 */ /* 0x000fc4000000004b */
[----:B------:R-:W-:Y:S02]  /*0e00*/  PRMT R74, R19, 0x7632, R74 ;  /* 0x00007632134a7816 */ /* 0x000fe4000000004a */
[----:B------:R-:W-:Y:S02]  /*0e10*/  PRMT R73, R20, 0x7632, R73 ;  /* 0x0000763214497816 */ /* 0x000fe40000000049 */
[----:B------:R-:W-:Y:S02]  /*0e20*/  PRMT R72, R21, 0x7632, R72 ;  /* 0x0000763215487816 */ /* 0x000fe40000000048 */
[----:B------:R-:W-:Y:S02]  /*0e30*/  PRMT R71, R22, 0x7632, R71 ;  /* 0x0000763216477816 */ /* 0x000fe40000000047 */
        /* <DEDUP_REMOVED lines=16> */
[----:B------:R-:W-:Y:S01]  /*0f40*/  PRMT R54, R39, 0x7632, R54 ;  /* 0x0000763227367816 */ /* 0x000fe20000000036 */
[----:B------:R-:W-:Y:S06]  /*0f50*/  @P0 BRA `(.L_x_18407) ;  /* 0x0000001400a80947 */ /* 0x000fec0003800000 */
[----:B------:R-:W-:Y:S01]  /*0f60*/  SHF.L.U32 R101, R31, 0x10, RZ ;  /* 0x000000101f657819 */ /* 0x000fe200000006ff */
[----:B------:R-:W-:Y:S01]  /*0f70*/  UIADD3 UR4, UR4, 0xc0, URZ ;  /* 0x000000c004047890 */ /* 0x000fe2000fffe03f */
[----:B------:R-:W-:Y:S01]  /*0f80*/  IADD3 R31, P0, R51, R50, RZ ;  /* 0x00000032331f7210 */ /* 0x000fe20007f1e0ff */
[----:B------:R-:W-:Y:S01]  /*0f90*/  IMAD R97, R97, 0x20, R94 ;  /* 0x0000002061617824 */ /* 0x000fe200078e025e */
[----:B------:R-:W-:Y:S01]  /*0fa0*/  ULDC.64 UR6, c[0x0][0x248] ;  /* 0x0000920000067ab9 */ /* 0x000fe20000000a00 */
[----:B------:R-:W-:Y:S01]  /*0fb0*/  ULEA UR4, UR5, UR4, 0x18 ;  /* 0x0000000405047291 */ /* 0x000fe2000f8ec03f */
[----:B------:R-:W-:Y:S01]  /*0fc0*/  IMAD.U32 R100, R30, 0x10000, RZ ;  /* 0x000100001e647824 */ /* 0x000fe200078e00ff */
[----:B------:R-:W-:Y:S01]  /*0fd0*/  LEA.HI.X.SX32 R0, R50, R95, 0x1, P0 ;  /* 0x0000005f32007211 */ /* 0x000fe200000f0eff */
[----:B------:R-:W-:Y:S01]  /*0fe0*/  BSSY B1, `(.L_x_18408) ;  /* 0x0000160000017945 */ /* 0x000fe20003800000 */
[----:B------:R-:W-:Y:S01]  /*0ff0*/  LEA R30, P0, R31, UR6, 0x2 ;  /* 0x000000061f1e7c11 */ /* 0x000fe2000f8010ff */
[----:B------:R-:W-:Y:S01]  /*1000*/  IMAD.U32 R102, R32, 0x10000, RZ ;  /* 0x0001000020667824 */ /* 0x000fe200078e00ff */
[----:B------:R-:W-:Y:S01]  /*1010*/  SHF.L.U32 R95, R54, 0x10, RZ ;  /* 0x00000010365f7819 */ /* 0x000fe200000006ff */
[----:B------:R-:W-:Y:S01]  /*1020*/  IMAD.U32 R40, R40, 0x10000, RZ ;  /* 0x0001000028287824 */ /* 0x000fe200078e00ff */
[----:B------:R-:W-:Y:S01]  /*1030*/  LEA R104, R46, R97, 0x9 ;  /* 0x000000612e687211 */ /* 0x000fe200078e48ff */
        /* <DEDUP_REMOVED lines=25> */
[----:B------:R-:W-:Y:S01]  /*11d0*/  LEA.HI.X R31, R31, UR7, R0, 0x2, P0 ;  /* 0x000000071f1f7c11 */ /* 0x000fe200080f1400 */
        /* <DEDUP_REMOVED lines=27> */
[----:B------:R-:W-:Y:S01]  /*1390*/  LEA R97, R97, UR4, 0x2 ;  /* 0x0000000461617c11 */ /* 0x000fe2000f8e10ff */
        /* <DEDUP_REMOVED lines=23> */
[----:B------:R-:W-:Y:S02]  /*1510*/  IMAD.MOV.U32 R32, RZ, RZ, -0x800001 ;  /* 0xff7fffffff207424 */ /* 0x000fe400078e00ff */
[----:B------:R-:W-:-:S07]  /*1520*/  IMAD.MOV.U32 R54, RZ, RZ, R50 ;  /* 0x000000ffff367224 */ /* 0x000fce00078e0032 */
.L_x_18409:
[----:B------:R-:W2:Y:S02]  /*1530*/  LDG.E.CONSTANT R29, desc[UR10][R30.64] ;  /* 0x0000000a1e1d7981 */ /* 0x000ea4000c1e9900 */
[----:B--2---:R-:W-:Y:S01]  /*1540*/  SHF.R.S32.HI R0, RZ, 0x1f, R29 ;  /* 0x0000001fff007819 */ /* 0x004fe2000001141d */
[----:B------:R-:W-:-:S04]  /*1550*/  IMAD.WIDE.U32 R26, R29, R53, R2 ;  /* 0x000000351d1a7225 */ /* 0x000fc800078e0002 */
[----:B------:R-:W-:Y:S01]  /*1560*/  IMAD R0, R0, R53, RZ ;  /* 0x0000003500007224 */ /* 0x000fe200078e02ff */
[----:B------:R-:W-:-:S03]  /*1570*/  LEA R28, P0, R26, UR8, 0x1 ;  /* 0x000000081a1c7c11 */ /* 0x000fc6000f8008ff */
[----:B------:R-:W-:-:S04]  /*1580*/  IMAD R29, R29, R52, R0 ;  /* 0x000000341d1d7224 */ /* 0x000fc800078e0200 */
[----:B------:R-:W-:-:S05]  /*1590*/  IMAD.IADD R27, R27, 0x1, R29 ;  /* 0x000000011b1b7824 */ /* 0x000fca00078e021d */
[----:B------:R-:W-:-:S05]  /*15a0*/  LEA.HI.X R29, R26, UR9, R27, 0x1, P0 ;  /* 0x000000091a1d7c11 */ /* 0x000fca00080f0c1b */
[----:B------:R-:W2:Y:S04]  /*15b0*/  LDG.E.CONSTANT R123, desc[UR10][R28.64+0x200] ;  /* 0x0002000a1c7b7981 */ /* 0x000ea8000c1e9900 */
[----:B------:R-:W3:Y:S04]  /*15c0*/  LDG.E.CONSTANT R121, desc[UR10][R28.64] ;  /* 0x0000000a1c797981 */ /* 0x000ee8000c1e9900 */
[----:B------:R-:W4:Y:S04]  /*15d0*/  LDG.E.CONSTANT R105, desc[UR10][R28.64+0x400] ;  /* 0x0004000a1c697981 */ /* 0x000f28000c1e9900 */
        /* <DEDUP_REMOVED lines=15> */
[----:B------:R-:W5:Y:S01]  /*16d0*/  LDG.E.CONSTANT R111, desc[UR10][R28.64+0x8] ;  /* 0x0000080a1c6f7981 */ /* 0x000f62000c1e9900 */
[C---:B--2---:R-:W-:Y:S01]  /*16e0*/  PRMT R109, R123.reuse, 0x7632, R109 ;  /* 0x000076327b6d7816 */ /* 0x044fe2000000006d */
[----:B------:R-:W-:-:S03]  /*16f0*/  IMAD.U32 R123, R123, 0x10000, RZ ;  /* 0x000100007b7b7824 */ /* 0x000fc600078e00ff */
[----:B------:R-:W-:Y:S02]  /*1700*/  SHF.L.U32 R120, R109, 0x10, RZ ;  /* 0x000000106d787819 */ /* 0x000fe400000006ff */
[----:B---3--:R-:W-:-:S05]  /*1710*/  PRMT R109, R121, 0x7632, R109 ;  /* 0x00007632796d7816 */ /* 0x008fca000000006d */
[----:B------:R-:W-:Y:S01]  /*1720*/  IMAD.U32 R110, R109, 0x10000, RZ ;  /* 0x000100006d6e7824 */ /* 0x000fe200078e00ff */
[----:B----4-:R-:W-:Y:S01]  /*1730*/  PRMT R109, R105, 0x7632, R109 ;  /* 0x00007632696d7816 */ /* 0x010fe2000000006d */
[----:B------:R-:W-:Y:S01]  /*1740*/  FMUL.FTZ R120, R89, R120 ;  /* 0x0000007859787220 */ /* 0x000fe20000410000 */
[----:B------:R-:W-:Y:S02]  /*1750*/  IMAD.U32 R121, R121, 0x10000, RZ ;  /* 0x0001000079797824 */ /* 0x000fe400078e00ff */
[----:B------:R-:W-:Y:S01]  /*1760*/  FMUL.FTZ R123, R4, R123 ;  /* 0x0000007b047b7220 */ /* 0x000fe20000410000 */
[----:B------:R-:W-:Y:S02]  /*1770*/  IMAD.U32 R109, R109, 0x10000, RZ ;  /* 0x000100006d6d7824 */ /* 0x000fe400078e00ff */
[----:B------:R-:W-:Y:S01]  /*1780*/  FFMA.FTZ R120, R93, R110, R120 ;  /* 0x0000006e5d787223 */ /* 0x000fe20000010078 */
[----:B------:R-:W-:Y:S01]  /*1790*/  SHF.L.U32 R105, R105, 0x10, RZ ;  /* 0x0000001069697819 */ /* 0x000fe200000006ff */
[----:B------:R-:W-:Y:S01]  /*17a0*/  FFMA.FTZ R121, R40, R121, R123 ;  /* 0x0000007928797223 */ /* 0x000fe2000001007b */
[----:B------:R-:W2:Y:S01]  /*17b0*/  LDG.E.CONSTANT R110, desc[UR10][R28.64+0xe04] ;  /* 0x000e040a1c6e7981 */ /* 0x000ea2000c1e9900 */
[----:B------:R-:W-:-:S03]  /*17c0*/  FFMA.FTZ R120, R85, R109, R120 ;  /* 0x0000006d55787223 */ /* 0x000fc60000010078 */
[----:B------:R-:W3:Y:S01]  /*17d0*/  LDG.E.CONSTANT R109, desc[UR10][R28.64+0x408] ;  /* 0x0004080a1c6d7981 */ /* 0x000ee2000c1e9900 */
[----:B------:R-:W-:Y:S01]  /*17e0*/  FFMA.FTZ R121, R8, R105, R121 ;  /* 0x0000006908797223 */ /* 0x000fe20000010079 */
[C---:B-----5:R-:W-:Y:S01]  /*17f0*/  PRMT R105, R103.reuse, 0x7632, R105 ;  /* 0x0000763267697816 */ /* 0x060fe20000000069 */
[----:B------:R-:W-:-:S03]  /*1800*/  IMAD.U32 R103, R103, 0x10000, RZ ;  /* 0x0001000067677824 */ /* 0x000fc600078e00ff */
[----:B------:R-:W-:Y:S01]  /*1810*/  SHF.L.U32 R105, R105, 0x10, RZ ;  /* 0x0000001069697819 */ /* 0x000fe200000006ff */
[----:B------:R-:W-:Y:S02]  /*1820*/  FFMA.FTZ R121, R12, R103, R121 ;  /* 0x000000670c797223 */ /* 0x000fe40000010079 */
[----:B------:R-:W4:Y:S02]  /*1830*/  LDG.E.CONSTANT R103, desc[UR10][R28.64+0x1004] ;  /* 0x0010040a1c677981 */ /* 0x000f24000c1e9900 */
[----:B------:R-:W-:Y:S01]  /*1840*/  FFMA.FTZ R120, R81, R105, R120 ;  /* 0x0000006951787223 */ /* 0x000fe20000010078 */
[C---:B------:R-:W-:Y:S01]  /*1850*/  IMAD.U32 R105, R26.reuse, 0x10000, RZ ;  /* 0x000100001a697824 */ /* 0x040fe200078e00ff */
[----:B------:R-:W-:-:S03]  /*1860*/  PRMT R26, R26, 0x7632, R26 ;  /* 0x000076321a1a7816 */ /* 0x000fc6000000001a */
[----:B------:R-:W-:Y:S02]  /*1870*/  FFMA.FTZ R121, R16, R105, R121 ;  /* 0x0000006910797223 */ /* 0x000fe40000010079 */
[----:B------:R-:W-:Y:S01]  /*1880*/  IMAD.U32 R26, R26, 0x10000, RZ ;  /* 0x000100001a1a7824 */ /* 0x000fe200078e00ff */
[----:B------:R-:W5:Y:S03]  /*1890*/  LDG.E.CONSTANT R105, desc[UR10][R28.64+0x608] ;  /* 0x0006080a1c697981 */ /* 0x000f66000c1e9900 */
[----:B------:R-:W-:Y:S01]  /*18a0*/  FFMA.FTZ R120, R77, R26, R120 ;  /* 0x0000001a4d787223 */ /* 0x000fe20000010078 */
[----:B------:R-:W-:-:S05]  /*18b0*/  SHF.L.U32 R26, R117, 0x10, RZ ;  /* 0x00000010751a7819 */ /* 0x000fca00000006ff */
[----:B------:R-:W-:Y:S02]  /*18c0*/  FFMA.FTZ R121, R20, R26, R121 ;  /* 0x0000001a14797223 */ /* 0x000fe40000010079 */
[----:B------:R-:W5:Y:S01]  /*18d0*/  LDG.E.CONSTANT R26, desc[UR10][R28.64+0x808] ;  /* 0x0008080a1c1a7981 */ /* 0x000f62000c1e9900 */
[----:B------:R-:W-:-:S05]  /*18e0*/  PRMT R117, R117, 0x7632, R117 ;  /* 0x0000763275757816 */ /* 0x000fca0000000075 */
[----:B------:R-:W-:-:S04]  /*18f0*/  IMAD.U32 R117, R117, 0x10000, RZ ;  /* 0x0001000075757824 */ /* 0x000fc800078e00ff */
[----:B------:R-:W-:Y:S01]  /*1900*/  FFMA.FTZ R120, R73, R117, R120 ;  /* 0x0000007549787223 */ /* 0x000fe20000010078 */
[----:B------:R-:W-:-:S04]  /*1910*/  PRMT R117, R119, 0x7632, R117 ;  /* 0x0000763277757816 */ /* 0x000fc80000000075 */
[----:B------:R-:W-:Y:S01]  /*1920*/  SHF.L.U32 R117, R117, 0x10, RZ ;  /* 0x0000001075757819 */ /* 0x000fe200000006ff */
[----:B------:R-:W-:-:S04]  /*1930*/  IMAD.U32 R119, R119, 0x10000, RZ ;  /* 0x0001000077777824 */ /* 0x000fc800078e00ff */
[----:B------:R-:W-:Y:S01]  /*1940*/  FFMA.FTZ R120, R69, R117, R120 ;  /* 0x0000007545787223 */ /* 0x000fe20000010078 */
[----:B------:R-:W-:Y:S01]  /*1950*/  PRMT R117, R118, 0x7632, R117 ;  /* 0x0000763276757816 */ /* 0x000fe20000000075 */
[----:B------:R-:W-:Y:S01]  /*1960*/  FFMA.FTZ R119, R24, R119, R121 ;  /* 0x0000007718777223 */ /* 0x000fe20000010079 */
[----:B------:R-:W-:-:S03]  /*1970*/  IMAD.U32 R118, R118, 0x10000, RZ ;  /* 0x0001000076767824 */ /* 0x000fc600078e00ff */
[----:B------:R-:W-:Y:S02]  /*1980*/  IMAD.U32 R121, R117, 0x10000, RZ ;  /* 0x0001000075797824 */ /* 0x000fe400078e00ff */
[--C-:B------:R-:W-:Y:S01]  /*1990*/  FFMA.FTZ R117, R98, R118, R119.reuse ;  /* 0x0000007662757223 */ /* 0x100fe20000010077 */
[C---:B------:R-:W-:Y:S02]  /*19a0*/  PRMT R119, R116.reuse, 0x7632, R119 ;  /* 0x0000763274777816 */ /* 0x040fe40000000077 */
[----:B------:R-:W-:Y:S02]  /*19b0*/  SHF.L.U32 R122, R116, 0x10, RZ ;  /* 0x00000010747a7819 */ /* 0x000fe400000006ff */
[----:B------:R-:W-:Y:S01]  /*19c0*/  PRMT R116, R115, 0x7632, R116 ;  /* 0x0000763273747816 */ /* 0x000fe20000000074 */
[----:B------:R-:W-:Y:S02]  /*19d0*/  IMAD.U32 R119, R119, 0x10000, RZ ;  /* 0x0001000077777824 */ /* 0x000fe400078e00ff */
[----:B------:R-:W-:Y:S01]  /*19e0*/  FFMA.FTZ R118, R65, R121, R120 ;  /* 0x0000007941767223 */ /* 0x000fe20000010078 */
[----:B------:R-:W-:Y:S01]  /*19f0*/  IMAD.U32 R120, R115, 0x10000, RZ ;  /* 0x0001000073787824 */ /* 0x000fe200078e00ff */
[----:B------:R-:W-:Y:S01]  /*1a00*/  SHF.L.U32 R115, R116, 0x10, RZ ;  /* 0x0000001074737819 */ /* 0x000fe200000006ff */
[----:B------:R-:W-:-:S04]  /*1a10*/  FMUL.FTZ R119, R88, R119 ;  /* 0x0000007758777220 */ /* 0x000fc80000410000 */
[----:B------:R-:W-:Y:S01]  /*1a20*/  FFMA.FTZ R115, R92, R115, R119 ;  /* 0x000000735c737223 */ /* 0x000fe20000010077 */
[----:B------:R-:W-:-:S04]  /*1a30*/  IMAD.U32 R119, R0, 0x10000, RZ ;  /* 0x0001000000777824 */ /* 0x000fc800078e00ff */
[----:B------:R-:W-:Y:S01]  /*1a40*/  FFMA.FTZ R117, R102, R119, R117 ;  /* 0x0000007766757223 */ /* 0x000fe20000010075 */
[----:B------:R-:W-:Y:S02]  /*1a50*/  PRMT R119, R0, 0x7632, R119 ;  /* 0x0000763200777816 */ /* 0x000fe40000000077 */
[----:B------:R-:W-:-:S05]  /*1a60*/  PRMT R0, R114, 0x7632, R0 ;  /* 0x0000763272007816 */ /* 0x000fca0000000000 */
[----:B------:R-:W-:-:S04]  /*1a70*/  IMAD.U32 R0, R0, 0x10000, RZ ;  /* 0x0001000000007824 */ /* 0x000fc800078e00ff */
[----:B------:R-:W-:Y:S01]  /*1a80*/  FFMA.FTZ R115, R84, R0, R115 ;  /* 0x0000000054737223 */ /* 0x000fe20000010073 */
[----:B------:R-:W-:-:S04]  /*1a90*/  IMAD.U32 R0, R27, 0x10000, RZ ;  /* 0x000100001b007824 */ /* 0x000fc800078e00ff */
[----:B------:R-:W-:Y:S01]  /*1aa0*/  FFMA.FTZ R117, R36, R0, R117 ;  /* 0x0000000024757223 */ /* 0x000fe20000010075 */
[----:B------:R-:W-:Y:S01]  /*1ab0*/  PRMT R0, R113, 0x7632, R0 ;  /* 0x0000763271007816 */ /* 0x000fe20000000000 */
[----:B------:R-:W-:Y:S01]  /*1ac0*/  FMUL.FTZ R116, R5, R122 ;  /* 0x0000007a05747220 */ /* 0x000fe20000410000 */
[----:B------:R-:W-:-:S03]  /*1ad0*/  SHF.L.U32 R114, R114, 0x10, RZ ;  /* 0x0000001072727819 */ /* 0x000fc600000006ff */
[----:B------:R-:W-:Y:S02]  /*1ae0*/  IMAD.U32 R0, R0, 0x10000, RZ ;  /* 0x0001000000007824 */ /* 0x000fe400078e00ff */
[----:B------:R-:W-:Y:S01]  /*1af0*/  FFMA.FTZ R116, R41, R120, R116 ;  /* 0x0000007829747223 */ /* 0x000fe20000010074 */
[----:B------:R-:W-:Y:S01]  /*1b00*/  PRMT R27, R27, 0x7632, R27 ;  /* 0x000076321b1b7816 */ /* 0x000fe2000000001b */
[----:B------:R-:W-:Y:S01]  /*1b10*/  FFMA.FTZ R115, R80, R0, R115 ;  /* 0x0000000050737223 */ /* 0x000fe20000010073 */
[C---:B------:R-:W-:Y:S01]  /*1b20*/  PRMT R0, R108.reuse, 0x7632, R0 ;  /* 0x000076326c007816 */ /* 0x040fe20000000000 */
[----:B------:R-:W-:Y:S02]  /*1b30*/  IMAD.U32 R119, R119, 0x10000, RZ ;  /* 0x0001000077777824 */ /* 0x000fe400078e00ff */
[----:B------:R-:W-:Y:S01]  /*1b40*/  FFMA.FTZ R116, R9, R114, R116 ;  /* 0x0000007209747223 */ /* 0x000fe20000010074 */
[----:B------:R-:W-:Y:S01]  /*1b50*/  IMAD.U32 R113, R113, 0x10000, RZ ;  /* 0x0001000071717824 */ /* 0x000fe200078e00ff */
[----:B------:R-:W-:Y:S01]  /*1b60*/  SHF.L.U32 R27, R27, 0x10, RZ ;  /* 0x000000101b1b7819 */ /* 0x000fe200000006ff */
[----:B------:R-:W-:Y:S01]  /*1b70*/  FFMA.FTZ R118, R61, R119, R118 ;  /* 0x000000773d767223 */ /* 0x000fe20000010076 */
[----:B------:R-:W-:Y:S01]  /*1b80*/  SHF.L.U32 R108, R108, 0x10, RZ ;  /* 0x000000106c6c7819 */ /* 0x000fe200000006ff */
[----:B------:R-:W-:Y:S01]  /*1b90*/  FFMA.FTZ R116, R13, R113, R116 ;  /* 0x000000710d747223 */ /* 0x000fe20000010074 */
[----:B------:R-:W-:-:S02]  /*1ba0*/  IMAD.U32 R0, R0, 0x10000, RZ ;  /* 0x0001000000007824 */ /* 0x000fc400078e00ff */
[----:B------:R-:W-:Y:S01]  /*1bb0*/  FFMA.FTZ R118, R57, R27, R118 ;  /* 0x0000001b39767223 */ /* 0x000fe20000010076 */
[----:B------:R-:W-:Y:S02]  /*1bc0*/  IMAD.U32 R113, R106, 0x10000, RZ ;  /* 0x000100006a717824 */ /* 0x000fe400078e00ff */
[----:B------:R-:W-:Y:S01]  /*1bd0*/  FFMA.FTZ R108, R17, R108, R116 ;  /* 0x0000006c116c7223 */ /* 0x000fe20000010074 */
[----:B------:R-:W-:Y:S01]  /*1be0*/  FFMA.FTZ R115, R76, R0, R115 ;  /* 0x000000004c737223 */ /* 0x000fe20000010073 */
[----:B------:R-:W-:Y:S01]  /*1bf0*/  PRMT R106, R106, 0x7632, R106 ;  /* 0x000076326a6a7816 */ /* 0x000fe2000000006a */
[----:B------:R-:W5:Y:S01]  /*1c00*/  LDG.E.CONSTANT R0, desc[UR10][R28.64+0x1204] ;  /* 0x0012040a1c007981 */ /* 0x000f62000c1e9900 */
[----:B------:R-:W-:Y:S01]  /*1c10*/  FADD.FTZ R27, R117, R118 ;  /* 0x00000076751b7221 */ /* 0x000fe20000010000 */
[----:B------:R-:W-:Y:S01]  /*1c20*/  FFMA.FTZ R116, R21, R113, R108 ;  /* 0x0000007115747223 */ /* 0x000fe2000001006c */
[----:B------:R-:W-:Y:S02]  /*1c30*/  SHF.L.U32 R108, R106, 0x10, RZ ;  /* 0x000000106a6c7819 */ /* 0x000fe400000006ff */
[----:B------:R-:W-:Y:S01]  /*1c40*/  PRMT R117, R107, 0x7632, R117 ;  /* 0x000076326b757816 */ /* 0x000fe20000000075 */
[----:B------:R-:W5:Y:S01]  /*1c50*/  LDG.E.CONSTANT R106, desc[UR10][R28.64+0xa08] ;  /* 0x000a080a1c6a7981 */ /* 0x000f62000c1e9900 */
[----:B------:R-:W-:Y:S01]  /*1c60*/  SHF.L.U32 R113, R112, 0x10, RZ ;  /* 0x0000001070717819 */ /* 0x000fe200000006ff */
[----:B------:R-:W-:-:S02]  /*1c70*/  FFMA.FTZ R115, R72, R108, R115 ;  /* 0x0000006c48737223 */ /* 0x000fc40000010073 */
[----:B------:R-:W-:Y:S01]  /*1c80*/  IMAD.U32 R117, R117, 0x10000, RZ ;  /* 0x0001000075757824 */ /* 0x000fe200078e00ff */
[----:B------:R-:W-:Y:S01]  /*1c90*/  PRMT R114, R112, 0x7632, R114 ;  /* 0x0000763270727816 */ /* 0x000fe20000000072 */
[----:B------:R-:W-:Y:S01]  /*1ca0*/  FMUL.FTZ R113, R6, R113 ;  /* 0x0000007106717220 */ /* 0x000fe20000410000 */
[----:B------:R-:W5:Y:S01]  /*1cb0*/  LDG.E.CONSTANT R108, desc[UR10][R28.64+0xc08] ;  /* 0x000c080a1c6c7981 */ /* 0x000f62000c1e9900 */
[----:B------:R-:W-:Y:S01]  /*1cc0*/  FFMA.FTZ R117, R68, R117, R115 ;  /* 0x0000007544757223 */ /* 0x000fe20000010073 */
[----:B------:R-:W-:Y:S01]  /*1cd0*/  IMAD.U32 R115, R111, 0x10000, RZ ;  /* 0x000100006f737824 */ /* 0x000fe200078e00ff */
[----:B------:R-:W-:Y:S01]  /*1ce0*/  SHF.L.U32 R118, R114, 0x10, RZ ;  /* 0x0000001072767819 */ /* 0x000fe200000006ff */
[----:B------:R-:W-:Y:S01]  /*1cf0*/  IMAD.U32 R107, R107, 0x10000, RZ ;  /* 0x000100006b6b7824 */ /* 0x000fe200078e00ff */
[----:B------:R-:W5:Y:S01]  /*1d00*/  LDG.E.CONSTANT R112, desc[UR10][R28.64+0xc] ;  /* 0x00000c0a1c707981 */ /* 0x000f62000c1e9900 */
[--C-:B------:R-:W-:Y:S01]  /*1d10*/  FFMA.FTZ R115, R42, R115, R113.reuse ;  /* 0x000000732a737223 */ /* 0x100fe20000010071 */
[----:B------:R-:W-:Y:S01]  /*1d20*/  PRMT R113, R111, 0x7632, R113 ;  /* 0x000076326f717816 */ /* 0x000fe20000000071 */
[----:B------:R-:W-:Y:S01]  /*1d30*/  FMUL.FTZ R118, R87, R118 ;  /* 0x0000007657767220 */ /* 0x000fe20000410000 */
[----:B------:R-:W-:Y:S01]  /*1d40*/  FFMA.FTZ R116, R25, R107, R116 ;  /* 0x0000006b19747223 */ /* 0x000fe20000010074 */
[----:B------:R-:W5:Y:S02]  /*1d50*/  LDG.E.CONSTANT R111, desc[UR10][R28.64+0x20c] ;  /* 0x00020c0a1c6f7981 */ /* 0x000f64000c1e9900 */
[----:B------:R-:W-:-:S02]  /*1d60*/  IMAD.U32 R114, R113, 0x10000, RZ ;  /* 0x0001000071727824 */ /* 0x000fc400078e00ff */
[----:B------:R-:W5:Y:S02]  /*1d70*/  LDG.E.CONSTANT R107, desc[UR10][R28.64+0xe08] ;  /* 0x000e080a1c6b7981 */ /* 0x000f64000c1e9900 */
[----:B------:R-:W-:Y:S02]  /*1d80*/  FFMA.FTZ R118, R91, R114, R118 ;  /* 0x000000725b767223 */ /* 0x000fe40000010076 */
[----:B------:R-:W5:Y:S01]  /*1d90*/  LDG.E.CONSTANT R113, desc[UR10][R28.64+0x1008] ;  /* 0x0010080a1c717981 */ /* 0x000f62000c1e9900 */
[C---:B--2---:R-:W-:Y:S01]  /*1da0*/  IMAD.U32 R119, R110.reuse, 0x10000, RZ ;  /* 0x000100006e777824 */ /* 0x044fe200078e00ff */
[----:B------:R-:W-:Y:S02]  /*1db0*/  PRMT R110, R110, 0x7632, R110 ;  /* 0x000076326e6e7816 */ /* 0x000fe4000000006e */
[----:B---3--:R-:W-:Y:S01]  /*1dc0*/  PRMT R114, R109, 0x7632, R114 ;  /* 0x000076326d727816 */ /* 0x008fe20000000072 */
[----:B------:R-:W-:Y:S02]  /*1dd0*/  FFMA.FTZ R116, R99, R119, R116 ;  /* 0x0000007763747223 */ /* 0x000fe40000010074 */
[----:B------:R-:W-:-:S02]  /*1de0*/  IMAD.U32 R119, R110, 0x10000, RZ ;  /* 0x000100006e777824 */ /* 0x000fc400078e00ff */
[----:B------:R-:W2:Y:S01]  /*1df0*/  LDG.E.CONSTANT R110, desc[UR10][R28.64+0x40c] ;  /* 0x00040c0a1c6e7981 */ /* 0x000ea2000c1e9900 */
[----:B------:R-:W-:Y:S01]  /*1e00*/  IMAD.U32 R114, R114, 0x10000, RZ ;  /* 0x0001000072727824 */ /* 0x000fe200078e00ff */
[----:B------:R-:W-:-:S03]  /*1e10*/  SHF.L.U32 R109, R109, 0x10, RZ ;  /* 0x000000106d6d7819 */ /* 0x000fc600000006ff */
[----:B------:R-:W-:Y:S02]  /*1e20*/  FFMA.FTZ R118, R83, R114, R118 ;  /* 0x0000007253767223 */ /* 0x000fe40000010076 */
[----:B------:R-:W3:Y:S01]  /*1e30*/  LDG.E.CONSTANT R114, desc[UR10][R28.64+0x60c] ;  /* 0x00060c0a1c727981 */ /* 0x000ee2000c1e9900 */
[----:B------:R-:W-:Y:S01]  /*1e40*/  FFMA.FTZ R117, R64, R119, R117 ;  /* 0x0000007740757223 */ /* 0x000fe20000010075 */
[----:B----4-:R-:W-:Y:S02]  /*1e50*/  IMAD.U32 R119, R103, 0x10000, RZ ;  /* 0x0001000067777824 */ /* 0x010fe400078e00ff */
[----:B------:R-:W-:Y:S02]  /*1e60*/  FFMA.FTZ R115, R10, R109, R115 ;  /* 0x0000006d0a737223 */ /* 0x000fe40000010073 */
[----:B------:R-:W4:Y:S01]  /*1e70*/  LDG.E.CONSTANT R109, desc[UR10][R28.64+0x1208] ;  /* 0x0012080a1c6d7981 */ /* 0x000f22000c1e9900 */
[----:B------:R-:W-:Y:S01]  /*1e80*/  FFMA.FTZ R116, R33, R119, R116 ;  /* 0x0000007721747223 */ /* 0x000fe20000010074 */
[----:B------:R-:W-:-:S02]  /*1e90*/  PRMT R119, R103, 0x7632, R119 ;  /* 0x0000763267777816 */ /* 0x000fc40000000077 */
[----:B------:R-:W4:Y:S01]  /*1ea0*/  LDG.E.CONSTANT R103, desc[UR10][R28.64+0x80c] ;  /* 0x00080c0a1c677981 */ /* 0x000f22000c1e9900 */
[C---:B-----5:R-:W-:Y:S02]  /*1eb0*/  PRMT R122, R105.reuse, 0x7632, R122 ;  /* 0x00007632697a7816 */ /* 0x060fe4000000007a */
[----:B------:R-:W-:Y:S01]  /*1ec0*/  SHF.L.U32 R120, R105, 0x10, RZ ;  /* 0x0000001069787819 */ /* 0x000fe200000006ff */
[----:B------:R-:W-:Y:S01]  /*1ed0*/  IMAD.U32 R121, R119, 0x10000, RZ ;  /* 0x0001000077797824 */ /* 0x000fe200078e00ff */
[----:B------:R-:W5:Y:S01]  /*1ee0*/  LDG.E.CONSTANT R105, desc[UR10][R28.64+0xa0c] ;  /* 0x000a0c0a1c697981 */ /* 0x000f62000c1e9900 */
[----:B------:R-:W-:Y:S02]  /*1ef0*/  IMAD.U32 R119, R122, 0x10000, RZ ;  /* 0x000100007a777824 */ /* 0x000fe400078e00ff */
[----:B------:R-:W-:Y:S01]  /*1f00*/  FFMA.FTZ R121, R60, R121, R117 ;  /* 0x000000793c797223 */ /* 0x000fe20000010075 */
[----:B------:R-:W-:Y:S01]  /*1f10*/  FFMA.FTZ R115, R14, R120, R115 ;  /* 0x000000780e737223 */ /* 0x000fe20000010073 */
[----:B------:R-:W5:Y:S01]  /*1f20*/  LDG.E.CONSTANT R117, desc[UR10][R28.64+0xc0c] ;  /* 0x000c0c0a1c757981 */ /* 0x000f62000c1e9900 */
[----:B------:R-:W-:Y:S01]  /*1f30*/  SHF.L.U32 R123, R26, 0x10, RZ ;  /* 0x000000101a7b7819 */ /* 0x000fe200000006ff */
[----:B------:R-:W-:-:S02]  /*1f40*/  FFMA.FTZ R120, R79, R119, R118 ;  /* 0x000000774f787223 */ /* 0x000fc40000010076 */
[----:B------:R-:W5:Y:S02]  /*1f50*/  LDG.E.CONSTANT R118, desc[UR10][R28.64+0xe0c] ;  /* 0x000e0c0a1c767981 */ /* 0x000f64000c1e9900 */
[----:B------:R-:W-:Y:S02]  /*1f60*/  FFMA.FTZ R123, R18, R123, R115 ;  /* 0x0000007b127b7223 */ /* 0x000fe40000010073 */
[----:B------:R-:W5:Y:S04]  /*1f70*/  LDG.E.CONSTANT R115, desc[UR10][R28.64+0x100c] ;  /* 0x00100c0a1c737981 */ /* 0x000f68000c1e9900 */
[----:B------:R0:W5:Y:S01]  /*1f80*/  LDG.E.CONSTANT R119, desc[UR10][R28.64+0x120c] ;  /* 0x00120c0a1c777981 */ /* 0x000162000c1e9900 */
[----:B------:R-:W-:-:S05]  /*1f90*/  PRMT R26, R26, 0x7632, R26 ;  /* 0x000076321a1a7816 */ /* 0x000fca000000001a */
[----:B------:R-:W-:-:S04]  /*1fa0*/  IMAD.U32 R26, R26, 0x10000, RZ ;  /* 0x000100001a1a7824 */ /* 0x000fc800078e00ff */
[----:B------:R-:W-:Y:S01]  /*1fb0*/  FFMA.FTZ R26, R75, R26, R120 ;  /* 0x0000001a4b1a7223 */ /* 0x000fe20000010078 */
[----:B------:R-:W-:-:S04]  /*1fc0*/  IMAD.U32 R120, R0, 0x10000, RZ ;  /* 0x0001000000787824 */ /* 0x000fc800078e00ff */
[----:B------:R-:W-:Y:S01]  /*1fd0*/  FFMA.FTZ R116, R37, R120, R116 ;  /* 0x0000007825747223 */ /* 0x000fe20000010074 */
[----:B------:R-:W-:-:S05]  /*1fe0*/  PRMT R120, R106, 0x7632, R120 ;  /* 0x000076326a787816 */ /* 0x000fca0000000078 */
[----:B------:R-:W-:Y:S01]  /*1ff0*/  IMAD.U32 R120, R120, 0x10000, RZ ;  /* 0x0001000078787824 */ /* 0x000fe200078e00ff */
[----:B------:R-:W-:-:S03]  /*2000*/  PRMT R0, R0, 0x7632, R0 ;  /* 0x0000763200007816 */ /* 0x000fc60000000000 */
[--C-:B------:R-:W-:Y:S01]  /*2010*/  FFMA.FTZ R120, R71, R120, R26.reuse ;  /* 0x0000007847787223 */ /* 0x100fe2000001001a */
[----:B------:R-:W-:Y:S01]  /*2020*/  PRMT R26, R108, 0x7632, R26 ;  /* 0x000076326c1a7816 */ /* 0x000fe2000000001a */
[----:B------:R-:W-:Y:S01]  /*2030*/  IMAD.U32 R106, R106, 0x10000, RZ ;  /* 0x000100006a6a7824 */ /* 0x000fe200078e00ff */
[----:B------:R-:W-:Y:S02]  /*2040*/  SHF.L.U32 R0, R0, 0x10, RZ ;  /* 0x0000001000007819 */ /* 0x000fe400000006ff */
[----:B------:R-:W-:Y:S01]  /*2050*/  SHF.L.U32 R108, R108, 0x10, RZ ;  /* 0x000000106c6c7819 */ /* 0x000fe200000006ff */
[----:B------:R-:W-:Y:S02]  /*2060*/  IMAD.U32 R26, R26, 0x10000, RZ ;  /* 0x000100001a1a7824 */ /* 0x000fe400078e00ff */
[----:B------:R-:W-:Y:S01]  /*2070*/  FFMA.FTZ R123, R22, R106, R123 ;  /* 0x0000006a167b7223 */ /* 0x000fe2000001007b */
[----:B------:R-:W-:Y:S01]  /*2080*/  FFMA.FTZ R0, R56, R0, R121 ;  /* 0x0000000038007223 */ /* 0x000fe20000010079 */
[----:B0-----:R-:W-:Y:S01]  /*2090*/  FADD.FTZ R29, R116, R27 ;  /* 0x0000001b741d7221 */ /* 0x001fe20000010000 */
[----:B------:R-:W-:Y:S01]  /*20a0*/  FFMA.FTZ R120, R67, R26, R120 ;  /* 0x0000001a43787223 */ /* 0x000fe20000010078 */
[----:B------:R-:W-:Y:S01]  /*20b0*/  PRMT R28, R112, 0x7632, R28 ;  /* 0x00007632701c7816 */ /* 0x000fe2000000001c */
[----:B------:R-:W-:Y:S01]  /*20c0*/  FFMA.FTZ R27, R94, R108, R123 ;  /* 0x0000006c5e1b7223 */ /* 0x000fe2000001007b */
[C---:B------:R-:W-:Y:S01]  /*20d0*/  PRMT R26, R107.reuse, 0x7632, R26 ;  /* 0x000076326b1a7816 */ /* 0x040fe2000000001a */
[----:B------:R-:W-:-:S02]  /*20e0*/  IMAD.U32 R107, R107, 0x10000, RZ ;  /* 0x000100006b6b7824 */ /* 0x000fc400078e00ff */
[C---:B------:R-:W-:Y:S01]  /*20f0*/  IMAD.U32 R106, R111.reuse, 0x10000, RZ ;  /* 0x000100006f6a7824 */ /* 0x040fe200078e00ff */
[----:B------:R-:W-:Y:S01]  /*2100*/  PRMT R111, R111, 0x7632, R111 ;  /* 0x000076326f6f7816 */ /* 0x000fe2000000006f */
[----:B------:R-:W-:Y:S01]  /*2110*/  FADD.FTZ R0, R0, R29 ;  /* 0x0000001d00007221 */ /* 0x000fe20000010000 */
[----:B------:R-:W-:Y:S02]  /*2120*/  IMAD.U32 R29, R28, 0x10000, RZ ;  /* 0x000100001c1d7824 */ /* 0x000fe400078e00ff */
[----:B------:R-:W-:Y:S01]  /*2130*/  FFMA.FTZ R27, R100, R107, R27 ;  /* 0x0000006b641b7223 */ /* 0x000fe2000001001b */
[----:B------:R-:W-:Y:S01]  /*2140*/  IMAD.U32 R28, R113, 0x10000, RZ ;  /* 0x00010000711c7824 */ /* 0x000fe200078e00ff */
[----:B------:R-:W-:-:S03]  /*2150*/  SHF.L.U32 R111, R111, 0x10, RZ ;  /* 0x000000106f6f7819 */ /* 0x000fc600000006ff */
[----:B------:R-:W-:Y:S02]  /*2160*/  FFMA.FTZ R107, R34, R28, R27 ;  /* 0x0000001c226b7223 */ /* 0x000fe4000001001b */
[----:B------:R-:W-:Y:S01]  /*2170*/  FMUL.FTZ R111, R86, R111 ;  /* 0x0000006f566f7220 */ /* 0x000fe20000410000 */
[----:B------:R-:W-:Y:S02]  /*2180*/  IMAD.U32 R112, R112, 0x10000, RZ ;  /* 0x0001000070707824 */ /* 0x000fe400078e00ff */
[----:B------:R-:W-:Y:S01]  /*2190*/  FMUL.FTZ R106, R7, R106 ;  /* 0x0000006a076a7220 */ /* 0x000fe20000410000 */
[----:B------:R-:W-:-:S03]  /*21a0*/  FFMA.FTZ R29, R90, R29, R111 ;  /* 0x0000001d5a1d7223 */ /* 0x000fc6000001006f */
[----:B------:R-:W-:Y:S01]  /*21b0*/  FFMA.FTZ R106, R43, R112, R106 ;  /* 0x000000702b6a7223 */ /* 0x000fe2000001006a */
[----:B------:R-:W-:Y:S02]  /*21c0*/  SHF.L.U32 R26, R26, 0x10, RZ ;  /* 0x000000101a1a7819 */ /* 0x000fe400000006ff */
[----:B------:R-:W-:-:S03]  /*21d0*/  PRMT R113, R113, 0x7632, R113 ;  /* 0x0000763271717816 */ /* 0x000fc60000000071 */
[----:B------:R-:W-:Y:S01]  /*21e0*/  FFMA.FTZ R26, R63, R26, R120 ;  /* 0x0000001a3f1a7223 */ /* 0x000fe20000010078 */
[----:B------:R-:W-:-:S05]  /*21f0*/  SHF.L.U32 R113, R113, 0x10, RZ ;  /* 0x0000001071717819 */ /* 0x000fca00000006ff */
[----:B------:R-:W-:Y:S01]  /*2200*/  FFMA.FTZ R26, R59, R113, R26 ;  /* 0x000000713b1a7223 */ /* 0x000fe2000001001a */
[----:B------:R-:W-:Y:S01]  /*2210*/  VIADD R54, R54, 0x4 ;  /* 0x0000000436367836 */ /* 0x000fe20000000000 */
[----:B------:R-:W-:-:S04]  /*2220*/  ISETP.GE.AND P0, PT, R104, R45, PT ;  /* 0x0000002d6800720c */ /* 0x000fc80003f06270 */
[----:B------:R-:W-:Y:S02]  /*2230*/  ISETP.GE.AND P2, PT, R54, R49, PT ;  /* 0x000000313600720c */ /* 0x000fe40003f46270 */
[----:B------:R-:W-:Y:S01]  /*2240*/  IADD3 R30, P1, R30, 0x10, RZ ;  /* 0x000000101e1e7810 */ /* 0x000fe20007f3e0ff */
[----:B------:R-:W-:-:S03]  /*2250*/  VIADD R104, R104, 0x80 ;  /* 0x0000008068687836 */ /* 0x000fc60000000000 */
[----:B------:R-:W-:Y:S02]  /*2260*/  IADD3.X R31, RZ, R31, RZ, P1, !PT ;  /* 0x0000001fff1f7210 */ /* 0x000fe40000ffe4ff */
[C---:B--2---:R-:W-:Y:S01]  /*2270*/  PRMT R27, R110.reuse, 0x7632, R27 ;  /* 0x000076326e1b7816 */ /* 0x044fe2000000001b */
[----:B------:R-:W-:-:S04]  /*2280*/  IMAD.U32 R110, R110, 0x10000, RZ ;  /* 0x000100006e6e7824 */ /* 0x000fc800078e00ff */
[----:B------:R-:W-:Y:S01]  /*2290*/  IMAD.U32 R27, R27, 0x10000, RZ ;  /* 0x000100001b1b7824 */ /* 0x000fe200078e00ff */
[----:B---3--:R-:W-:-:S03]  /*22a0*/  PRMT R28, R114, 0x7632, R28 ;  /* 0x00007632721c7816 */ /* 0x008fc6000000001c */
[----:B------:R-:W-:Y:S02]  /*22b0*/  FFMA.FTZ R29, R82, R27, R29 ;  /* 0x0000001b521d7223 */ /* 0x000fe4000001001d */
[----:B------:R-:W-:Y:S01]  /*22c0*/  IMAD.U32 R28, R28, 0x10000, RZ ;  /* 0x000100001c1c7824 */ /* 0x000fe200078e00ff */
[----:B----4-:R-:W-:Y:S01]  /*22d0*/  SHF.L.U32 R27, R109, 0x10, RZ ;  /* 0x000000106d1b7819 */ /* 0x010fe200000006ff */
[----:B------:R-:W-:Y:S01]  /*22e0*/  FFMA.FTZ R106, R11, R110, R106 ;  /* 0x0000006e0b6a7223 */ /* 0x000fe2000001006a */
[----:B------:R-:W-:Y:S02]  /*22f0*/  IMAD.U32 R114, R114, 0x10000, RZ ;  /* 0x0001000072727824 */ /* 0x000fe400078e00ff */
[----:B------:R-:W-:Y:S01]  /*2300*/  FFMA.FTZ R29, R78, R28, R29 ;  /* 0x0000001c4e1d7223 */ /* 0x000fe2000001001d */
[C---:B------:R-:W-:Y:S01]  /*2310*/  PRMT R28, R103.reuse, 0x7632, R28 ;  /* 0x00007632671c7816 */ /* 0x040fe2000000001c */
[--C-:B------:R-:W-:Y:S01]  /*2320*/  FFMA.FTZ R27, R38, R27, R107.reuse ;  /* 0x0000001b261b7223 */ /* 0x100fe2000001006b */
[----:B------:R-:W-:Y:S01]  /*2330*/  SHF.L.U32 R103, R103, 0x10, RZ ;  /* 0x0000001067677819 */ /* 0x000fe200000006ff */
[----:B------:R-:W-:Y:S01]  /*2340*/  FFMA.FTZ R106, R15, R114, R106 ;  /* 0x000000720f6a7223 */ /* 0x000fe2000001006a */
[C---:B-----5:R-:W-:Y:S01]  /*2350*/  PRMT R107, R105.reuse, 0x7632, R107 ;  /* 0x00007632696b7816 */ /* 0x060fe2000000006b */
[----:B------:R-:W-:Y:S01]  /*2360*/  IMAD.U32 R28, R28, 0x10000, RZ ;  /* 0x000100001c1c7824 */ /* 0x000fe200078e00ff */
[----:B------:R-:W-:Y:S01]  /*2370*/  SHF.L.U32 R105, R105, 0x10, RZ ;  /* 0x0000001069697819 */ /* 0x000fe200000006ff */
[----:B------:R-:W-:-:S02]  /*2380*/  FFMA.FTZ R106, R19, R103, R106 ;  /* 0x00000067136a7223 */ /* 0x000fc4000001006a */
[----:B------:R-:W-:Y:S02]  /*2390*/  IMAD.U32 R103, R107, 0x10000, RZ ;  /* 0x000100006b677824 */ /* 0x000fe400078e00ff */
[----:B------:R-:W-:Y:S01]  /*23a0*/  FFMA.FTZ R29, R74, R28, R29 ;  /* 0x0000001c4a1d7223 */ /* 0x000fe2000001001d */
[----:B------:R-:W-:Y:S01]  /*23b0*/  PRMT R28, R117, 0x7632, R28 ;  /* 0x00007632751c7816 */ /* 0x000fe2000000001c */
[----:B------:R-:W-:Y:S01]  /*23c0*/  FFMA.FTZ R105, R23, R105, R106 ;  /* 0x0000006917697223 */ /* 0x000fe2000001006a */
[----:B------:R-:W-:Y:S02]  /*23d0*/  IMAD.U32 R117, R117, 0x10000, RZ ;  /* 0x0001000075757824 */ /* 0x000fe400078e00ff */
[----:B------:R-:W-:Y:S01]  /*23e0*/  FFMA.FTZ R103, R70, R103, R29 ;  /* 0x0000006746677223 */ /* 0x000fe2000001001d */
[----:B------:R-:W-:Y:S02]  /*23f0*/  PRMT R109, R109, 0x7632, R109 ;  /* 0x000076326d6d7816 */ /* 0x000fe4000000006d */
[C---:B------:R-:W-:Y:S01]  /*2400*/  PRMT R29, R118.reuse, 0x7632, R29 ;  /* 0x00007632761d7816 */ /* 0x040fe2000000001d */
[----:B------:R-:W-:Y:S01]  /*2410*/  IMAD.U32 R118, R118, 0x10000, RZ ;  /* 0x0001000076767824 */ /* 0x000fe200078e00ff */
[----:B------:R-:W-:Y:S01]  /*2420*/  SHF.L.U32 R28, R28, 0x10, RZ ;  /* 0x000000101c1c7819 */ /* 0x000fe200000006ff */
[----:B------:R-:W-:Y:S01]  /*2430*/  FFMA.FTZ R106, R96, R117, R105 ;  /* 0x00000075606a7223 */ /* 0x000fe20000010069 */
[--C-:B------:R-:W-:Y:S01]  /*2440*/  FADD.FTZ R105, R27, R0.reuse ;  /* 0x000000001b697221 */ /* 0x100fe20000010000 */
[----:B------:R-:W-:Y:S01]  /*2450*/  PRMT R0, R115, 0x7632, R0 ;  /* 0x0000763273007816 */ /* 0x000fe20000000000 */
[----:B------:R-:W-:Y:S01]  /*2460*/  IMAD.U32 R109, R109, 0x10000, RZ ;  /* 0x000100006d6d7824 */ /* 0x000fe200078e00ff */
[----:B------:R-:W-:Y:S01]  /*2470*/  SHF.L.U32 R115, R115, 0x10, RZ ;  /* 0x0000001073737819 */ /* 0x000fe200000006ff */
[----:B------:R-:W-:-:S02]  /*2480*/  IMAD.U32 R29, R29, 0x10000, RZ ;  /* 0x000100001d1d7824 */ /* 0x000fc400078e00ff */
[----:B------:R-:W-:Y:S01]  /*2490*/  FFMA.FTZ R103, R66, R28, R103 ;  /* 0x0000001c42677223 */ /* 0x000fe20000010067 */
[----:B------:R-:W-:Y:S01]  /*24a0*/  FFMA.FTZ R106, R101, R118, R106 ;  /* 0x00000076656a7223 */ /* 0x000fe2000001006a */
[----:B------:R-:W-:Y:S01]  /*24b0*/  PRMT R27, R119, 0x7632, R27 ;  /* 0x00007632771b7816 */ /* 0x000fe2000000001b */
[----:B------:R-:W-:Y:S01]  /*24c0*/  FFMA.FTZ R26, R55, R109, R26 ;  /* 0x0000006d371a7223 */ /* 0x000fe2000001001a */
[----:B------:R-:W-:Y:S01]  /*24d0*/  FFMA.FTZ R29, R62, R29, R103 ;  /* 0x0000001d3e1d7223 */ /* 0x000fe20000010067 */
[----:B------:R-:W-:Y:S02]  /*24e0*/  IMAD.U32 R0, R0, 0x10000, RZ ;  /* 0x0001000000007824 */ /* 0x000fe400078e00ff */
[----:B------:R-:W-:Y:S01]  /*24f0*/  FFMA.FTZ R106, R35, R115, R106 ;  /* 0x00000073236a7223 */ /* 0x000fe2000001006a */
[----:B------:R-:W-:Y:S01]  /*2500*/  IMAD.U32 R119, R119, 0x10000, RZ ;  /* 0x0001000077777824 */ /* 0x000fe200078e00ff */
[----:B------:R-:W-:Y:S01]  /*2510*/  SHF.L.U32 R27, R27, 0x10, RZ ;  /* 0x000000101b1b7819 */ /* 0x000fe200000006ff */
[----:B------:R-:W-:Y:S01]  /*2520*/  FADD.FTZ R105, R26, R105 ;  /* 0x000000691a697221 */ /* 0x000fe20000010000 */
[----:B------:R-:W-:Y:S01]  /*2530*/  FFMA.FTZ R0, R58, R0, R29 ;  /* 0x000000003a007223 */ /* 0x000fe2000001001d */
[----:B------:R-:W-:-:S03]  /*2540*/  FFMA.FTZ R106, R39, R119, R106 ;  /* 0x00000077276a7223 */ /* 0x000fc6000001006a */
[----:B------:R-:W-:Y:S01]  /*2550*/  FFMA.FTZ R0, R95, R27, R0 ;  /* 0x0000001b5f007223 */ /* 0x000fe20000010000 */
[----:B------:R-:W-:-:S04]  /*2560*/  FADD.FTZ R105, R106, R105 ;  /* 0x000000696a697221 */ /* 0x000fc80000010000 */
[----:B------:R-:W-:-:S04]  /*2570*/  FADD.FTZ R0, R0, R105 ;  /* 0x0000006900007221 */ /* 0x000fc80000010000 */
[----:B------:R-:W-:-:S05]  /*2580*/  FFMA.FTZ R27, R0, UR12, RZ ;  /* 0x0000000c001b7c23 */ /* 0x000fca00080100ff */
[----:B------:R-:W-:Y:S02]  /*2590*/  FSEL R0, R27, RZ, !P0 ;  /* 0x000000ff1b007208 */ /* 0x000fe40004000000 */
[----:B------:R-:W-:-:S03]  /*25a0*/  @!P0 FMNMX.FTZ R32, R32, R27, !PT ;  /* 0x0000001b20208209 */ /* 0x000fc60007810000 */
[----:B------:R0:W-:Y:S02]  /*25b0*/  STS [R97], R0 ;  /* 0x0000000061007388 */ /* 0x0001e40000000800 */
[----:B0-----:R-:W-:Y:S01]  /*25c0*/  VIADD R97, R97, 0x200 ;  /* 0x0000020061617836 */ /* 0x001fe20000000000 */
[----:B------:R-:W-:Y:S06]  /*25d0*/  @!P2 BRA `(.L_x_18409) ;  /* 0xffffffec00d4a947 */ /* 0x000fec000383ffff */
[----:B------:R-:W-:Y:S05]  /*25e0*/  BSYNC B1 ;  /* 0x0000000000017941 */ /* 0x000fea0003800000 */
.L_x_18408:
[----:B------:R-:W-:Y:S05]  /*25f0*/  BRA `(.L_x_18406) ;  /* 0x0000001400cc7947 */ /* 0x000fea0003800000 */
.L_x_18407:
[----:B------:R-:W0:Y:S01]  /*2600*/  S2R R94, SR_TID.X ;  /* 0x00000000005e7919 */ /* 0x000e220000002100 */
[----:B------:R-:W-:Y:S01]  /*2610*/  IMAD.U32 R97, R27, 0x10000, RZ ;  /* 0x000100001b617824 */ /* 0x000fe200078e00ff */
[----:B------:R-:W-:Y:S01]  /*2620*/  UIADD3 UR4, UR4, 0xc0, URZ ;  /* 0x000000c004047890 */ /* 0x000fe2000fffe03f */
[----:B------:R-:W-:Y:S01]  /*2630*/  IMAD.U32 R99, R29, 0x10000, RZ ;  /* 0x000100001d637824 */ /* 0x000fe200078e00ff */
[----:B------:R-:W-:Y:S01]  /*2640*/  ULDC.64 UR6, c[0x0][0x248] ;  /* 0x0000920000067ab9 */ /* 0x000fe20000000a00 */
[----:B------:R-:W-:Y:S01]  /*2650*/  IMAD.U32 R96, R26, 0x10000, RZ ;  /* 0x000100001a607824 */ /* 0x000fe200078e00ff */
[----:B------:R-:W-:Y:S01]  /*2660*/  ULEA UR4, UR5, UR4, 0x18 ;  /* 0x0000000405047291 */ /* 0x000fe2000f8ec03f */
        /* <DEDUP_REMOVED lines=25> */
[----:B0-----:R-:W-:Y:S01]  /*2800*/  SHF.R.S32.HI R101, RZ, 0x1f, R94 ;  /* 0x0000001fff657819 */ /* 0x001fe2000001145e */
[----:B------:R-:W-:Y:S01]  /*2810*/  IMAD.U32 R17, R17, 0x10000, RZ ;  /* 0x0001000011117824 */ /* 0x000fe200078e00ff */
[----:B------:R-:W-:Y:S01]  /*2820*/  SHF.L.U32 R39, R39, 0x10, RZ ;  /* 0x0000001027277819 */ /* 0x000fe200000006ff */
[----:B------:R-:W-:Y:S01]  /*2830*/  IMAD.U32 R18, R18, 0x10000, RZ ;  /* 0x0001000012127824 */ /* 0x000fe200078e00ff */
[----:B------:R-:W-:Y:S01]  /*2840*/  LEA.HI R27, R101, R94, RZ, 0x5 ;  /* 0x0000005e651b7211 */ /* 0x000fe200078f28ff */
[----:B------:R-:W-:Y:S01]  /*2850*/  IMAD.U32 R20, R20, 0x10000, RZ ;  /* 0x0001000014147824 */ /* 0x000fe200078e00ff */
[----:B------:R-:W-:Y:S01]  /*2860*/  SHF.L.U32 R101, R31, 0x10, RZ ;  /* 0x000000101f657819 */ /* 0x000fe200000006ff */
[----:B------:R-:W-:Y:S01]  /*2870*/  IMAD.U32 R21, R21, 0x10000, RZ ;  /* 0x0001000015157824 */ /* 0x000fe200078e00ff */
[----:B------:R-:W-:Y:S01]  /*2880*/  LOP3.LUT R29, R27, 0xffffffe0, RZ, 0xc0, !PT ;  /* 0xffffffe01b1d7812 */ /* 0x000fe200078ec0ff */
[----:B------:R-:W-:Y:S01]  /*2890*/  IMAD.U32 R23, R23, 0x10000, RZ ;  /* 0x0001000017177824 */ /* 0x000fe200078e00ff */
[----:B------:R-:W-:Y:S01]  /*28a0*/  SHF.R.S32.HI R27, RZ, 0x5, R27 ;  /* 0x00000005ff1b7819 */ /* 0x000fe2000001141b */
[----:B------:R-:W-:Y:S01]  /*28b0*/  IMAD.U32 R24, R24, 0x10000, RZ ;  /* 0x0001000018187824 */ /* 0x000fe200078e00ff */
[----:B------:R-:W-:Y:S01]  /*28c0*/  IADD3 R31, P0, R51, R50, RZ ;  /* 0x00000032331f7210 */ /* 0x000fe20007f1e0ff */
[----:B------:R-:W-:Y:S01]  /*28d0*/  IMAD.IADD R94, R94, 0x1, -R29 ;  /* 0x000000015e5e7824 */ /* 0x000fe200078e0a1d */
[----:B------:R-:W-:Y:S01]  /*28e0*/  SHF.L.U32 R92, R92, 0x10, RZ ;  /* 0x000000105c5c7819 */ /* 0x000fe200000006ff */
[----:B------:R-:W-:Y:S01]  /*28f0*/  IMAD.U32 R33, R33, 0x10000, RZ ;  /* 0x0001000021217824 */ /* 0x000fe200078e00ff */
[----:B------:R-:W-:Y:S01]  /*2900*/  LEA.HI.X.SX32 R26, R50, R95, 0x1, P0 ;  /* 0x0000005f321a7211 */ /* 0x000fe200000f0eff */
[----:B------:R-:W-:Y:S01]  /*2910*/  IMAD R27, R27, 0x20, R94 ;  /* 0x000000201b1b7824 */ /* 0x000fe200078e025e */
[----:B------:R-:W-:Y:S01]  /*2920*/  LEA R30, P0, R31, UR6, 0x2 ;  /* 0x000000061f1e7c11 */ /* 0x000fe2000f8010ff */
[----:B------:R-:W-:Y:S01]  /*2930*/  IMAD.U32 R94, R54, 0x10000, RZ ;  /* 0x00010000365e7824 */ /* 0x000fe200078e00ff */
[----:B------:R-:W-:Y:S01]  /*2940*/  SHF.L.U32 R89, R89, 0x10, RZ ;  /* 0x0000001059597819 */ /* 0x000fe200000006ff */
[----:B------:R-:W-:Y:S01]  /*2950*/  IMAD.U32 R35, R35, 0x10000, RZ ;  /* 0x0001000023237824 */ /* 0x000fe200078e00ff */
[----:B------:R-:W-:Y:S01]  /*2960*/  LEA R54, R46, R27, 0x9 ;  /* 0x0000001b2e367211 */ /* 0x000fe200078e48ff */
        /* <DEDUP_REMOVED lines=26> */
[----:B------:R-:W-:Y:S01]  /*2b10*/  IMAD.U32 R76, R76, 0x10000, RZ ;  /* 0x000100004c4c7824 */ /* 0x000fe200078e00ff */
[----:B------:R-:W-:Y:S01]  /*2b20*/  IADD3 R103, -R45, 0x1, R54 ;  /* 0x000000012d677810 */ /* 0x000fe20007ffe136 */
        /* <DEDUP_REMOVED lines=14> */
[----:B------:R-:W-:Y:S02]  /*2c10*/  IMAD.MOV.U32 R32, RZ, RZ, -0x800001 ;  /* 0xff7fffffff207424 */ /* 0x000fe400078e00ff */
[----:B------:R-:W-:-:S07]  /*2c20*/  IMAD.MOV.U32 R104, RZ, RZ, R50 ;  /* 0x000000ffff687224 */ /* 0x000fce00078e0032 */
.L_x_18410:
[----:B------:R-:W2:Y:S01]  /*2c30*/  LDG.E.CONSTANT R29, desc[UR10][R30.64] ;  /* 0x0000000a1e1d7981 */ /* 0x000ea2000c1e9900 */
[----:B------:R-:W-:Y:S01]  /*2c40*/  IMAD.MOV.U32 R27, RZ, RZ, R3 ;  /* 0x000000ffff1b7224 */ /* 0x000fe200078e0003 */
[----:B--2---:R-:W-:-:S05]  /*2c50*/  SHF.R.S32.HI R26, RZ, 0x1f, R29 ;  /* 0x0000001fff1a7819 */ /* 0x004fca000001141d */
[----:B------:R-:W-:Y:S01]  /*2c60*/  IMAD R28, R26, R53, RZ ;  /* 0x000000351a1c7224 */ /* 0x000fe200078e02ff */
[----:B------:R-:W-:-:S05]  /*2c70*/  MOV R26, R2 ;  /* 0x00000002001a7202 */ /* 0x000fca0000000f00 */
        /* <DEDUP_REMOVED lines=18> */
[----:B------:R-:W-:Y:S01]  /*2da0*/  IMAD.U32 R117, R117, 0x10000, RZ ;  /* 0x0001000075757824 */ /* 0x000fe200078e00ff */
[----:B---3--:R-:W-:-:S03]  /*2db0*/  PRMT R113, R115, 0x7632, R113 ;  /* 0x0000763273717816 */ /* 0x008fc60000000071 */
[----:B------:R-:W-:Y:S01]  /*2dc0*/  IMAD.U32 R116, R114, 0x10000, RZ ;  /* 0x0001000072747824 */ /* 0x000fe200078e00ff */
[----:B------:R-:W-:Y:S02]  /*2dd0*/  SHF.L.U32 R115, R115, 0x10, RZ ;  /* 0x0000001073737819 */ /* 0x000fe400000006ff */
[----:B------:R-:W-:Y:S01]  /*2de0*/  SHF.L.U32 R114, R113, 0x10, RZ ;  /* 0x0000001071727819 */ /* 0x000fe200000006ff */
[----:B------:R-:W-:Y:S01]  /*2df0*/  FMUL.FTZ R119, R116, R89 ;  /* 0x0000005974777220 */ /* 0x000fe20000410000 */
[----:B------:R-:W2:Y:S01]  /*2e00*/  LDG.E.CONSTANT R113, desc[UR10][R28.64+0x1000] ;  /* 0x0010000a1c717981 */ /* 0x000ea2000c1e9900 */
[----:B------:R-:W-:Y:S02]  /*2e10*/  FMUL.FTZ R118, R117, R4 ;  /* 0x0000000475767220 */ /* 0x000fe40000410000 */
[----:B------:R-:W-:Y:S02]  /*2e20*/  FFMA.FTZ R116, R114, R93, R119 ;  /* 0x0000005d72747223 */ /* 0x000fe40000010077 */
[----:B------:R-:W3:Y:S01]  /*2e30*/  LDG.E.CONSTANT R114, desc[UR10][R28.64+0x804] ;  /* 0x0008040a1c727981 */ /* 0x000ee2000c1e9900 */
[----:B------:R-:W-:Y:S01]  /*2e40*/  FFMA.FTZ R117, R115, R40, R118 ;  /* 0x0000002873757223 */ /* 0x000fe20000010076 */
[C---:B----4-:R-:W-:Y:S01]  /*2e50*/  PRMT R115, R112.reuse, 0x7632, R115 ;  /* 0x0000763270737816 */ /* 0x050fe20000000073 */
[----:B------:R-:W-:-:S04]  /*2e60*/  IMAD.U32 R112, R112, 0x10000, RZ ;  /* 0x0001000070707824 */ /* 0x000fc800078e00ff */
[----:B------:R-:W-:Y:S02]  /*2e70*/  IMAD.U32 R119, R115, 0x10000, RZ ;  /* 0x0001000073777824 */ /* 0x000fe400078e00ff */
[----:B------:R-:W-:Y:S01]  /*2e80*/  FFMA.FTZ R117, R112, R8, R117 ;  /* 0x0000000870757223 */ /* 0x000fe20000010075 */
[----:B------:R-:W4:Y:S01]  /*2e90*/  LDG.E.CONSTANT R115, desc[UR10][R28.64+0x1200] ;  /* 0x0012000a1c737981 */ /* 0x000f22000c1e9900 */
[----:B-----5:R-:W-:Y:S01]  /*2ea0*/  PRMT R112, R111, 0x7632, R112 ;  /* 0x000076326f707816 */ /* 0x020fe20000000070 */
[----:B------:R-:W-:Y:S01]  /*2eb0*/  FFMA.FTZ R118, R119, R85, R116 ;  /* 0x0000005577767223 */ /* 0x000fe20000010074 */
[----:B------:R-:W-:Y:S01]  /*2ec0*/  SHF.L.U32 R120, R111, 0x10, RZ ;  /* 0x000000106f787819 */ /* 0x000fe200000006ff */
[----:B------:R-:W5:Y:S02]  /*2ed0*/  LDG.E.CONSTANT R116, desc[UR10][R28.64+0xa04] ;  /* 0x000a040a1c747981 */ /* 0x000f64000c1e9900 */
[----:B------:R-:W-:Y:S02]  /*2ee0*/  IMAD.U32 R111, R112, 0x10000, RZ ;  /* 0x00010000706f7824 */ /* 0x000fe400078e00ff */
[----:B------:R-:W-:Y:S01]  /*2ef0*/  FFMA.FTZ R119, R120, R12, R117 ;  /* 0x0000000c78777223 */ /* 0x000fe20000010075 */
[----:B------:R-:W5:Y:S01]  /*2f00*/  LDG.E.CONSTANT R112, desc[UR10][R28.64+0x8] ;  /* 0x0000080a1c707981 */ /* 0x000f62000c1e9900 */
[----:B------:R-:W-:-:S03]  /*2f10*/  FFMA.FTZ R118, R111, R81, R118 ;  /* 0x000000516f767223 */ /* 0x000fc60000010076 */
[----:B------:R-:W5:Y:S01]  /*2f20*/  LDG.E.CONSTANT R117, desc[UR10][R28.64+0xc04] ;  /* 0x000c040a1c757981 */ /* 0x000f62000c1e9900 */
[C---:B------:R-:W-:Y:S01]  /*2f30*/  PRMT R111, R108.reuse, 0x7632, R111 ;  /* 0x000076326c6f7816 */ /* 0x040fe2000000006f */
[----:B------:R-:W-:-:S03]  /*2f40*/  IMAD.U32 R108, R108, 0x10000, RZ ;  /* 0x000100006c6c7824 */ /* 0x000fc600078e00ff */
[----:B------:R-:W-:Y:S01]  /*2f50*/  SHF.L.U32 R111, R111, 0x10, RZ ;  /* 0x000000106f6f7819 */ /* 0x000fe200000006ff */
[----:B------:R-:W-:Y:S02]  /*2f60*/  FFMA.FTZ R119, R108, R16, R119 ;  /* 0x000000106c777223 */ /* 0x000fe40000010077 */
[----:B------:R-:W5:Y:S02]  /*2f70*/  LDG.E.CONSTANT R108, desc[UR10][R28.64+0x208] ;  /* 0x0002080a1c6c7981 */ /* 0x000f64000c1e9900 */
[----:B------:R-:W-:Y:S01]  /*2f80*/  FFMA.FTZ R118, R111, R77, R118 ;  /* 0x0000004d6f767223 */ /* 0x000fe20000010076 */
[C---:B------:R-:W-:Y:S01]  /*2f90*/  PRMT R111, R110.reuse, 0x7632, R111 ;  /* 0x000076326e6f7816 */ /* 0x040fe2000000006f */
[----:B------:R-:W-:Y:S01]  /*2fa0*/  IMAD.U32 R110, R110, 0x10000, RZ ;  /* 0x000100006e6e7824 */ /* 0x000fe200078e00ff */
[----:B------:R-:W-:-:S03]  /*2fb0*/  PRMT R120, R109, 0x7632, R120 ;  /* 0x000076326d787816 */ /* 0x000fc60000000078 */
[----:B------:R-:W-:Y:S02]  /*2fc0*/  IMAD.U32 R111, R111, 0x10000, RZ ;  /* 0x000100006f6f7824 */ /* 0x000fe400078e00ff */
[----:B------:R-:W-:Y:S01]  /*2fd0*/  FFMA.FTZ R119, R110, R20, R119 ;  /* 0x000000146e777223 */ /* 0x000fe20000010077 */
[----:B------:R-:W-:Y:S01]  /*2fe0*/  SHF.L.U32 R110, R109, 0x10, RZ ;  /* 0x000000106d6e7819 */ /* 0x000fe200000006ff */
[----:B------:R-:W-:Y:S01]  /*2ff0*/  FFMA.FTZ R118, R111, R73, R118 ;  /* 0x000000496f767223 */ /* 0x000fe20000010076 */
[----:B------:R-:W-:Y:S01]  /*3000*/  IMAD.U32 R109, R120, 0x10000, RZ ;  /* 0x00010000786d7824 */ /* 0x000fe200078e00ff */
[----:B------:R-:W5:Y:S03]  /*3010*/  LDG.E.CONSTANT R111, desc[UR10][R28.64+0xe04] ;  /* 0x000e040a1c6f7981 */ /* 0x000f66000c1e9900 */
[----:B------:R-:W-:Y:S01]  /*3020*/  FFMA.FTZ R118, R109, R69, R118 ;  /* 0x000000456d767223 */ /* 0x000fe20000010076 */
[----:B------:R-:W-:Y:S01]  /*3030*/  PRMT R109, R26, 0x7632, R109 ;  /* 0x000076321a6d7816 */ /* 0x000fe2000000006d */
[----:B------:R-:W-:Y:S01]  /*3040*/  FFMA.FTZ R119, R110, R24, R119 ;  /* 0x000000186e777223 */ /* 0x000fe20000010077 */
[----:B------:R-:W-:Y:S01]  /*3050*/  IMAD.U32 R26, R26, 0x10000, RZ ;  /* 0x000100001a1a7824 */ /* 0x000fe200078e00ff */
[----:B------:R-:W5:Y:S01]  /*3060*/  LDG.E.CONSTANT R110, desc[UR10][R28.64+0x408] ;  /* 0x0004080a1c6e7981 */ /* 0x000f62000c1e9900 */
[----:B------:R-:W-:-:S02]  /*3070*/  SHF.L.U32 R109, R109, 0x10, RZ ;  /* 0x000000106d6d7819 */ /* 0x000fc400000006ff */
[----:B------:R-:W-:Y:S01]  /*3080*/  FFMA.FTZ R119, R26, R98, R119 ;  /* 0x000000621a777223 */ /* 0x000fe20000010077 */
[----:B------:R-:W-:Y:S02]  /*3090*/  IMAD.U32 R26, R27, 0x10000, RZ ;  /* 0x000100001b1a7824 */ /* 0x000fe400078e00ff */
[----:B------:R-:W-:Y:S02]  /*30a0*/  FFMA.FTZ R118, R109, R65, R118 ;  /* 0x000000416d767223 */ /* 0x000fe40000010076 */
[----:B------:R-:W5:Y:S01]  /*30b0*/  LDG.E.CONSTANT R109, desc[UR10][R28.64+0x1004] ;  /* 0x0010040a1c6d7981 */ /* 0x000f62000c1e9900 */
[----:B------:R-:W-:-:S03]  /*30c0*/  FMUL.FTZ R121, R26, R5 ;  /* 0x000000051a797220 */ /* 0x000fc60000410000 */
[----:B------:R-:W5:Y:S01]  /*30d0*/  LDG.E.CONSTANT R26, desc[UR10][R28.64+0x608] ;  /* 0x0006080a1c1a7981 */ /* 0x000f62000c1e9900 */
[----:B------:R-:W-:Y:S01]  /*30e0*/  PRMT R27, R27, 0x7632, R27 ;  /* 0x000076321b1b7816 */ /* 0x000fe2000000001b */
[C---:B------:R-:W-:Y:S01]  /*30f0*/  IMAD.U32 R120, R106.reuse, 0x10000, RZ ;  /* 0x000100006a787824 */ /* 0x040fe200078e00ff */
[----:B------:R-:W-:Y:S02]  /*3100*/  PRMT R106, R106, 0x7632, R106 ;  /* 0x000076326a6a7816 */ /* 0x000fe4000000006a */
[----:B------:R-:W-:Y:S02]  /*3110*/  SHF.L.U32 R123, R27, 0x10, RZ ;  /* 0x000000101b7b7819 */ /* 0x000fe400000006ff */
[----:B------:R-:W5:Y:S01]  /*3120*/  LDG.E.CONSTANT R27, desc[UR10][R28.64+0x1204] ;  /* 0x0012040a1c1b7981 */ /* 0x000f62000c1e9900 */
[----:B------:R-:W-:Y:S01]  /*3130*/  FFMA.FTZ R120, R120, R41, R121 ;  /* 0x0000002978787223 */ /* 0x000fe20000010079 */
[----:B------:R-:W-:Y:S02]  /*3140*/  IMAD.U32 R121, R106, 0x10000, RZ ;  /* 0x000100006a797824 */ /* 0x000fe400078e00ff */
[----:B------:R-:W-:Y:S01]  /*3150*/  FMUL.FTZ R106, R123, R88 ;  /* 0x000000587b6a7220 */ /* 0x000fe20000410000 */
[C---:B------:R-:W-:Y:S01]  /*3160*/  IMAD.U32 R123, R105.reuse, 0x10000, RZ ;  /* 0x00010000697b7824 */ /* 0x040fe200078e00ff */
[----:B------:R-:W-:-:S02]  /*3170*/  PRMT R105, R105, 0x7632, R105 ;  /* 0x0000763269697816 */ /* 0x000fc40000000069 */
[----:B------:R-:W-:Y:S01]  /*3180*/  FFMA.FTZ R121, R121, R92, R106 ;  /* 0x0000005c79797223 */ /* 0x000fe2000001006a */
[----:B------:R-:W-:Y:S01]  /*3190*/  FFMA.FTZ R122, R123, R9, R120 ;  /* 0x000000097b7a7223 */ /* 0x000fe20000010078 */
[----:B------:R-:W5:Y:S01]  /*31a0*/  LDG.E.CONSTANT R106, desc[UR10][R28.64+0x808] ;  /* 0x0008080a1c6a7981 */ /* 0x000f62000c1e9900 */
[----:B------:R-:W-:Y:S01]  /*31b0*/  SHF.L.U32 R120, R105, 0x10, RZ ;  /* 0x0000001069787819 */ /* 0x000fe200000006ff */
[----:B------:R-:W-:-:S04]  /*31c0*/  IMAD.U32 R105, R107, 0x10000, RZ ;  /* 0x000100006b697824 */ /* 0x000fc800078e00ff */
[----:B------:R-:W-:Y:S01]  /*31d0*/  FFMA.FTZ R121, R120, R84, R121 ;  /* 0x0000005478797223 */ /* 0x000fe20000010079 */
[----:B------:R-:W-:Y:S02]  /*31e0*/  FFMA.FTZ R120, R105, R13, R122 ;  /* 0x0000000d69787223 */ /* 0x000fe4000001007a */
[----:B------:R-:W5:Y:S01]  /*31f0*/  LDG.E.CONSTANT R105, desc[UR10][R28.64+0xa08] ;  /* 0x000a080a1c697981 */ /* 0x000f62000c1e9900 */
[----:B------:R-:W-:-:S05]  /*3200*/  PRMT R107, R107, 0x7632, R107 ;  /* 0x000076326b6b7816 */ /* 0x000fca000000006b */
[----:B------:R-:W-:-:S04]  /*3210*/  IMAD.U32 R122, R107, 0x10000, RZ ;  /* 0x000100006b7a7824 */ /* 0x000fc800078e00ff */
[----:B------:R-:W-:Y:S01]  /*3220*/  FFMA.FTZ R107, R122, R80, R121 ;  /* 0x000000507a6b7223 */ /* 0x000fe20000010079 */
[C---:B--2---:R-:W-:Y:S02]  /*3230*/  SHF.L.U32 R122, R113.reuse, 0x10, RZ ;  /* 0x00000010717a7819 */ /* 0x044fe400000006ff */
[----:B------:R-:W-:-:S03]  /*3240*/  PRMT R113, R113, 0x7632, R113 ;  /* 0x0000763271717816 */ /* 0x000fc60000000071 */
[----:B------:R-:W-:Y:S01]  /*3250*/  FFMA.FTZ R119, R122, R102, R119 ;  /* 0x000000667a777223 */ /* 0x000fe20000010077 */
[C---:B---3--:R-:W-:Y:S01]  /*3260*/  PRMT R122, R114.reuse, 0x7632, R122 ;  /* 0x00007632727a7816 */ /* 0x048fe2000000007a */
[----:B------:R-:W-:Y:S02]  /*3270*/  IMAD.U32 R121, R113, 0x10000, RZ ;  /* 0x0001000071797824 */ /* 0x000fe400078e00ff */
[----:B------:R-:W-:Y:S01]  /*3280*/  IMAD.U32 R113, R114, 0x10000, RZ ;  /* 0x0001000072717824 */ /* 0x000fe200078e00ff */
[----:B------:R-:W-:-:S03]  /*3290*/  SHF.L.U32 R114, R122, 0x10, RZ ;  /* 0x000000107a727819 */ /* 0x000fc600000006ff */
[----:B------:R-:W-:Y:S02]  /*32a0*/  FFMA.FTZ R120, R113, R17, R120 ;  /* 0x0000001171787223 */ /* 0x000fe40000010078 */
[----:B------:R-:W-:Y:S01]  /*32b0*/  FFMA.FTZ R113, R114, R76, R107 ;  /* 0x0000004c72717223 */ /* 0x000fe2000001006b */
[C---:B----4-:R-:W-:Y:S01]  /*32c0*/  IMAD.U32 R114, R115.reuse, 0x10000, RZ ;  /* 0x0001000073727824 */ /* 0x050fe200078e00ff */
[----:B------:R-:W-:-:S03]  /*32d0*/  PRMT R115, R115, 0x7632, R115 ;  /* 0x0000763273737816 */ /* 0x000fc60000000073 */
[----:B------:R-:W-:Y:S01]  /*32e0*/  FFMA.FTZ R107, R114, R36, R119 ;  /* 0x00000024726b7223 */ /* 0x000fe20000010077 */
[C---:B-----5:R-:W-:Y:S01]  /*32f0*/  PRMT R114, R116.reuse, 0x7632, R114 ;  /* 0x0000763274727816 */ /* 0x060fe20000000072 */
[----:B------:R-:W-:Y:S01]  /*3300*/  IMAD.U32 R119, R115, 0x10000, RZ ;  /* 0x0001000073777824 */ /* 0x000fe200078e00ff */
[----:B------:R-:W-:-:S03]  /*3310*/  SHF.L.U32 R115, R116, 0x10, RZ ;  /* 0x0000001074737819 */ /* 0x000fc600000006ff */
[----:B------:R-:W-:Y:S01]  /*3320*/  IMAD.U32 R114, R114, 0x10000, RZ ;  /* 0x0001000072727824 */ /* 0x000fe200078e00ff */
[----:B------:R-:W-:Y:S01]  /*3330*/  PRMT R116, R117, 0x7632, R116 ;  /* 0x0000763275747816 */ /* 0x000fe20000000074 */
[----:B------:R-:W-:Y:S02]  /*3340*/  FFMA.FTZ R118, R121, R61, R118 ;  /* 0x0000003d79767223 */ /* 0x000fe40000010076 */
[----:B------:R-:W-:Y:S01]  /*3350*/  FFMA.FTZ R113, R114, R72, R113 ;  /* 0x0000004872717223 */ /* 0x000fe20000010071 */
[----:B------:R-:W-:Y:S01]  /*3360*/  SHF.L.U32 R116, R116, 0x10, RZ ;  /* 0x0000001074747819 */ /* 0x000fe200000006ff */
[----:B------:R-:W-:Y:S01]  /*3370*/  FFMA.FTZ R120, R115, R21, R120 ;  /* 0x0000001573787223 */ /* 0x000fe20000010078 */
[----:B------:R-:W-:Y:S01]  /*3380*/  FFMA.FTZ R118, R119, R57, R118 ;  /* 0x0000003977767223 */ /* 0x000fe20000010076 */
[----:B------:R-:W-:Y:S02]  /*3390*/  IMAD.U32 R117, R117, 0x10000, RZ ;  /* 0x0001000075757824 */ /* 0x000fe400078e00ff */
[--C-:B------:R-:W-:Y:S01]  /*33a0*/  FFMA.FTZ R115, R116, R68, R113.reuse ;  /* 0x0000004474737223 */ /* 0x100fe20000010071 */
[C---:B------:R-:W-:Y:S01]  /*33b0*/  PRMT R113, R108.reuse, 0x7632, R113 ;  /* 0x000076326c717816 */ /* 0x040fe20000000071 */
[----:B------:R-:W-:-:S02]  /*33c0*/  IMAD.U32 R119, R108, 0x10000, RZ ;  /* 0x000100006c777824 */ /* 0x000fc400078e00ff */
[----:B------:R-:W-:Y:S01]  /*33d0*/  FADD.FTZ R107, R107, R118 ;  /* 0x000000766b6b7221 */ /* 0x000fe20000010000 */
[----:B------:R-:W2:Y:S01]  /*33e0*/  LDG.E.CONSTANT R108, desc[UR10][R28.64+0xc08] ;  /* 0x000c080a1c6c7981 */ /* 0x000ea2000c1e9900 */
[----:B------:R-:W-:Y:S01]  /*33f0*/  FFMA.FTZ R114, R117, R25, R120 ;  /* 0x0000001975727223 */ /* 0x000fe20000010078 */
[----:B------:R-:W-:Y:S01]  /*3400*/  IMAD.U32 R118, R113, 0x10000, RZ ;  /* 0x0001000071767824 */ /* 0x000fe200078e00ff */
[C---:B------:R-:W-:Y:S02]  /*3410*/  PRMT R113, R112.reuse, 0x7632, R113 ;  /* 0x0000763270717816 */ /* 0x040fe40000000071 */
[----:B------:R-:W-:Y:S01]  /*3420*/  SHF.L.U32 R117, R112, 0x10, RZ ;  /* 0x0000001070757819 */ /* 0x000fe200000006ff */
[----:B------:R-:W-:Y:S02]  /*3430*/  FMUL.FTZ R112, R119, R6 ;  /* 0x0000000677707220 */ /* 0x000fe40000410000 */
[----:B------:R-:W-:Y:S02]  /*3440*/  IMAD.U32 R116, R113, 0x10000, RZ ;  /* 0x0001000071747824 */ /* 0x000fe400078e00ff */
[----:B------:R-:W-:Y:S01]  /*3450*/  FMUL.FTZ R113, R118, R87 ;  /* 0x0000005776717220 */ /* 0x000fe20000410000 */
[----:B------:R-:W-:-:S02]  /*3460*/  FFMA.FTZ R117, R117, R42, R112 ;  /* 0x0000002a75757223 */ /* 0x000fc40000010070 */
[----:B------:R-:W3:Y:S01]  /*3470*/  LDG.E.CONSTANT R112, desc[UR10][R28.64+0xe08] ;  /* 0x000e080a1c707981 */ /* 0x000ee2000c1e9900 */
[----:B------:R-:W-:Y:S01]  /*3480*/  FFMA.FTZ R116, R116, R91, R113 ;  /* 0x0000005b74747223 */ /* 0x000fe20000010071 */
[----:B------:R-:W-:-:S04]  /*3490*/  IMAD.U32 R113, R111, 0x10000, RZ ;  /* 0x000100006f717824 */ /* 0x000fc800078e00ff */
[----:B------:R-:W-:Y:S02]  /*34a0*/  FFMA.FTZ R114, R113, R99, R114 ;  /* 0x0000006371727223 */ /* 0x000fe40000010072 */
[----:B------:R-:W4:Y:S01]  /*34b0*/  LDG.E.CONSTANT R113, desc[UR10][R28.64+0x20c] ;  /* 0x00020c0a1c717981 */ /* 0x000f22000c1e9900 */
[----:B------:R-:W-:Y:S02]  /*34c0*/  PRMT R119, R111, 0x7632, R119 ;  /* 0x000076326f777816 */ /* 0x000fe40000000077 */
[C---:B------:R-:W-:Y:S01]  /*34d0*/  PRMT R118, R110.reuse, 0x7632, R118 ;  /* 0x000076326e767816 */ /* 0x040fe20000000076 */
[----:B------:R-:W5:Y:S01]  /*34e0*/  LDG.E.CONSTANT R111, desc[UR10][R28.64+0xc] ;  /* 0x00000c0a1c6f7981 */ /* 0x000f62000c1e9900 */
[----:B------:R-:W-:Y:S01]  /*34f0*/  IMAD.U32 R110, R110, 0x10000, RZ ;  /* 0x000100006e6e7824 */ /* 0x000fe200078e00ff */
[----:B------:R-:W-:-:S03]  /*3500*/  SHF.L.U32 R120, R119, 0x10, RZ ;  /* 0x0000001077787819 */ /* 0x000fc600000006ff */
[----:B------:R-:W-:Y:S01]  /*3510*/  FFMA.FTZ R119, R110, R10, R117 ;  /* 0x0000000a6e777223 */ /* 0x000fe20000010075 */
[----:B------:R-:W-:Y:S01]  /*3520*/  SHF.L.U32 R117, R109, 0x10, RZ ;  /* 0x000000106d757819 */ /* 0x000fe200000006ff */
[----:B------:R-:W-:Y:S01]  /*3530*/  IMAD.U32 R121, R118, 0x10000, RZ ;  /* 0x0001000076797824 */ /* 0x000fe200078e00ff */
[----:B------:R-:W5:Y:S03]  /*3540*/  LDG.E.CONSTANT R110, desc[UR10][R28.64+0x1008] ;  /* 0x0010080a1c6e7981 */ /* 0x000f66000c1e9900 */
[----:B------:R-:W-:Y:S01]  /*3550*/  FFMA.FTZ R116, R121, R83, R116 ;  /* 0x0000005379747223 */ /* 0x000fe20000010074 */
[----:B------:R-:W-:Y:S01]  /*3560*/  FFMA.FTZ R114, R117, R33, R114 ;  /* 0x0000002175727223 */ /* 0x000fe20000010072 */
[----:B------:R-:W-:Y:S02]  /*3570*/  PRMT R117, R109, 0x7632, R117 ;  /* 0x000076326d757816 */ /* 0x000fe40000000075 */
[C---:B------:R-:W-:Y:S01]  /*3580*/  PRMT R121, R26.reuse, 0x7632, R121 ;  /* 0x000076321a797816 */ /* 0x040fe20000000079 */
[----:B------:R-:W-:Y:S01]  /*3590*/  IMAD.U32 R26, R26, 0x10000, RZ ;  /* 0x000100001a1a7824 */ /* 0x000fe200078e00ff */
[----:B------:R-:W5:Y:S01]  /*35a0*/  LDG.E.CONSTANT R109, desc[UR10][R28.64+0x40c] ;  /* 0x00040c0a1c6d7981 */ /* 0x000f62000c1e9900 */
[----:B------:R-:W-:Y:S01]  /*35b0*/  FFMA.FTZ R115, R120, R64, R115 ;  /* 0x0000004078737223 */ /* 0x000fe20000010073 */
[----:B------:R-:W-:-:S02]  /*35c0*/  IMAD.U32 R118, R117, 0x10000, RZ ;  /* 0x0001000075767824 */ /* 0x000fc400078e00ff */
[----:B------:R-:W-:Y:S01]  /*35d0*/  FFMA.FTZ R119, R26, R14, R119 ;  /* 0x0000000e1a777223 */ /* 0x000fe20000010077 */
[----:B------:R-:W-:Y:S01]  /*35e0*/  SHF.L.U32 R121, R121, 0x10, RZ ;  /* 0x0000001079797819 */ /* 0x000fe200000006ff */
[----:B------:R-:W5:Y:S01]  /*35f0*/  LDG.E.CONSTANT R26, desc[UR10][R28.64+0x60c] ;  /* 0x00060c0a1c1a7981 */ /* 0x000f62000c1e9900 */
[----:B------:R-:W-:Y:S01]  /*3600*/  FFMA.FTZ R117, R118, R60, R115 ;  /* 0x0000003c76757223 */ /* 0x000fe20000010073 */
[----:B------:R-:W-:Y:S02]  /*3610*/  IMAD.U32 R115, R27, 0x10000, RZ ;  /* 0x000100001b737824 */ /* 0x000fe400078e00ff */
[----:B------:R-:W-:Y:S01]  /*3620*/  FFMA.FTZ R118, R121, R79, R116 ;  /* 0x0000004f79767223 */ /* 0x000fe20000010074 */
[----:B------:R-:W-:Y:S01]  /*3630*/  PRMT R27, R27, 0x7632, R27 ;  /* 0x000076321b1b7816 */ /* 0x000fe2000000001b */
[----:B------:R-:W-:Y:S02]  /*3640*/  FFMA.FTZ R116, R115, R37, R114 ;  /* 0x0000002573747223 */ /* 0x000fe40000010072 */
[----:B------:R-:W5:Y:S01]  /*3650*/  LDG.E.CONSTANT R114, desc[UR10][R28.64+0x1208] ;  /* 0x0012080a1c727981 */ /* 0x000f62000c1e9900 */
[----:B------:R-:W-:-:S03]  /*3660*/  SHF.L.U32 R120, R27, 0x10, RZ ;  /* 0x000000101b787819 */ /* 0x000fc600000006ff */
[----:B------:R-:W5:Y:S01]  /*3670*/  LDG.E.CONSTANT R115, desc[UR10][R28.64+0x80c] ;  /* 0x00080c0a1c737981 */ /* 0x000f62000c1e9900 */
[----:B------:R-:W-:-:S03]  /*3680*/  PRMT R121, R106, 0x7632, R121 ;  /* 0x000076326a797816 */ /* 0x000fc60000000079 */
[----:B------:R-:W5:Y:S01]  /*3690*/  LDG.E.CONSTANT R27, desc[UR10][R28.64+0xa0c] ;  /* 0x000a0c0a1c1b7981 */ /* 0x000f62000c1e9900 */
[----:B------:R-:W-:Y:S02]  /*36a0*/  IMAD.U32 R106, R106, 0x10000, RZ ;  /* 0x000100006a6a7824 */ /* 0x000fe400078e00ff */
[----:B------:R-:W-:Y:S01]  /*36b0*/  FFMA.FTZ R120, R120, R56, R117 ;  /* 0x0000003878787223 */ /* 0x000fe20000010075 */
[----:B------:R-:W-:Y:S01]  /*36c0*/  IMAD.U32 R121, R121, 0x10000, RZ ;  /* 0x0001000079797824 */ /* 0x000fe200078e00ff */
[----:B------:R-:W5:Y:S01]  /*36d0*/  LDG.E.CONSTANT R117, desc[UR10][R28.64+0xc0c] ;  /* 0x000c0c0a1c757981 */ /* 0x000f62000c1e9900 */
[----:B------:R-:W-:Y:S01]  /*36e0*/  FFMA.FTZ R119, R106, R18, R119 ;  /* 0x000000126a777223 */ /* 0x000fe20000010077 */
[----:B------:R-:W-:Y:S02]  /*36f0*/  IMAD.U32 R106, R105, 0x10000, RZ ;  /* 0x00010000696a7824 */ /* 0x000fe400078e00ff */
[----:B------:R-:W-:Y:S02]  /*3700*/  FFMA.FTZ R122, R121, R75, R118 ;  /* 0x0000004b797a7223 */ /* 0x000fe40000010076 */
[----:B------:R-:W5:Y:S01]  /*3710*/  LDG.E.CONSTANT R118, desc[UR10][R28.64+0xe0c] ;  /* 0x000e0c0a1c767981 */ /* 0x000f62000c1e9900 */
[----:B------:R-:W-:-:S03]  /*3720*/  FFMA.FTZ R121, R106, R22, R119 ;  /* 0x000000166a797223 */ /* 0x000fc60000010077 */
[----:B------:R-:W5:Y:S04]  /*3730*/  LDG.E.CONSTANT R106, desc[UR10][R28.64+0x100c] ;  /* 0x00100c0a1c6a7981 */ /* 0x000f68000c1e9900 */
[----:B------:R0:W5:Y:S01]  /*3740*/  LDG.E.CONSTANT R119, desc[UR10][R28.64+0x120c] ;  /* 0x00120c0a1c777981 */ /* 0x000162000c1e9900 */
[----:B------:R-:W-:-:S04]  /*3750*/  PRMT R105, R105, 0x7632, R105 ;  /* 0x0000763269697816 */ /* 0x000fc80000000069 */
[----:B------:R-:W-:-:S05]  /*3760*/  SHF.L.U32 R105, R105, 0x10, RZ ;  /* 0x0000001069697819 */ /* 0x000fca00000006ff */
[----:B------:R-:W-:Y:S01]  /*3770*/  FFMA.FTZ R122, R105, R71, R122 ;  /* 0x00000047697a7223 */ /* 0x000fe2000001007a */
[----:B------:R-:W-:-:S04]  /*3780*/  FADD.FTZ R107, R116, R107 ;  /* 0x0000006b746b7221 */ /* 0x000fc80000010000 */
[----:B0-----:R-:W-:Y:S01]  /*3790*/  FADD.FTZ R28, R120, R107 ;  /* 0x0000006b781c7221 */ /* 0x001fe20000010000 */
[----:B------:R-:W-:Y:S01]  /*37a0*/  VIADD R104, R104, 0x4 ;  /* 0x0000000468687836 */ /* 0x000fe20000000000 */
[----:B------:R-:W-:-:S04]  /*37b0*/  ISETP.GE.AND P0, PT, R54, R45, PT ;  /* 0x0000002d3600720c */ /* 0x000fc80003f06270 */
[----:B------:R-:W-:Y:S02]  /*37c0*/  ISETP.GE.AND P1, PT, R104, R49, PT ;  /* 0x000000316800720c */ /* 0x000fe40003f26270 */
[----:B------:R-:W-:Y:S02]  /*37d0*/  IADD3 R54, R54, 0x80, RZ ;  /* 0x0000008036367810 */ /* 0x000fe40007ffe0ff */
[C---:B--2---:R-:W-:Y:S01]  /*37e0*/  PRMT R105, R108.reuse, 0x7632, R105 ;  /* 0x000076326c697816 */ /* 0x044fe20000000069 */
[----:B------:R-:W-:-:S04]  /*37f0*/  IMAD.U32 R108, R108, 0x10000, RZ ;  /* 0x000100006c6c7824 */ /* 0x000fc800078e00ff */
[----:B------:R-:W-:Y:S02]  /*3800*/  IMAD.U32 R105, R105, 0x10000, RZ ;  /* 0x0001000069697824 */ /* 0x000fe400078e00ff */
[----:B------:R-:W-:Y:S02]  /*3810*/  FFMA.FTZ R121, R108, R96, R121 ;  /* 0x000000606c797223 */ /* 0x000fe40000010079 */
[----:B------:R-:W-:Y:S01]  /*3820*/  FFMA.FTZ R108, R105, R67, R122 ;  /* 0x00000043696c7223 */ /* 0x000fe2000001007a */
[----:B---3--:R-:W-:-:S05]  /*3830*/  PRMT R105, R112, 0x7632, R105 ;  /* 0x0000763270697816 */ /* 0x008fca0000000069 */
[----:B------:R-:W-:Y:S01]  /*3840*/  IMAD.U32 R105, R105, 0x10000, RZ ;  /* 0x0001000069697824 */ /* 0x000fe200078e00ff */
[----:B------:R-:W-:-:S03]  /*3850*/  SHF.L.U32 R112, R112, 0x10, RZ ;  /* 0x0000001070707819 */ /* 0x000fc600000006ff */
[----:B------:R-:W-:Y:S01]  /*3860*/  FFMA.FTZ R108, R105, R63, R108 ;  /* 0x0000003f696c7223 */ /* 0x000fe2000001006c */
[C---:B----4-:R-:W-:Y:S01]  /*3870*/  PRMT R105, R113.reuse, 0x7632, R105 ;  /* 0x0000763271697816 */ /* 0x050fe20000000069 */
[----:B------:R-:W-:-:S03]  /*3880*/  IMAD.U32 R116, R113, 0x10000, RZ ;  /* 0x0001000071747824 */ /* 0x000fc600078e00ff */
[----:B------:R-:W-:Y:S02]  /*3890*/  SHF.L.U32 R107, R105, 0x10, RZ ;  /* 0x00000010696b7819 */ /* 0x000fe400000006ff */
[C---:B-----5:R-:W-:Y:S01]  /*38a0*/  PRMT R105, R111.reuse, 0x7632, R105 ;  /* 0x000076326f697816 */ /* 0x060fe20000000069 */
[----:B------:R-:W-:Y:S01]  /*38b0*/  FFMA.FTZ R29, R112, R100, R121 ;  /* 0x00000064701d7223 */ /* 0x000fe20000010079 */
[----:B------:R-:W-:Y:S02]  /*38c0*/  IMAD.U32 R112, R111, 0x10000, RZ ;  /* 0x000100006f707824 */ /* 0x000fe400078e00ff */
[----:B------:R-:W-:Y:S01]  /*38d0*/  FMUL.FTZ R111, R116, R7 ;  /* 0x00000007746f7220 */ /* 0x000fe20000410000 */
[----:B------:R-:W-:Y:S01]  /*38e0*/  FMUL.FTZ R116, R107, R86 ;  /* 0x000000566b747220 */ /* 0x000fe20000410000 */
[----:B------:R-:W-:-:S04]  /*38f0*/  IMAD.U32 R105, R105, 0x10000, RZ ;  /* 0x0001000069697824 */ /* 0x000fc800078e00ff */
[----:B------:R-:W-:Y:S01]  /*3900*/  FFMA.FTZ R107, R105, R90, R116 ;  /* 0x0000005a696b7223 */ /* 0x000fe20000010074 */
[C---:B------:R-:W-:Y:S02]  /*3910*/  SHF.L.U32 R116, R110.reuse, 0x10, RZ ;  /* 0x000000106e747819 */ /* 0x040fe400000006ff */
[----:B------:R-:W-:Y:S02]  /*3920*/  PRMT R110, R110, 0x7632, R110 ;  /* 0x000076326e6e7816 */ /* 0x000fe4000000006e */
[----:B------:R-:W-:Y:S01]  /*3930*/  PRMT R105, R109, 0x7632, R105 ;  /* 0x000076326d697816 */ /* 0x000fe20000000069 */
[----:B------:R-:W-:Y:S02]  /*3940*/  FFMA.FTZ R112, R112, R43, R111 ;  /* 0x0000002b70707223 */ /* 0x000fe4000001006f */
[----:B------:R-:W-:Y:S01]  /*3950*/  IMAD.U32 R111, R110, 0x10000, RZ ;  /* 0x000100006e6f7824 */ /* 0x000fe200078e00ff */
[----:B------:R-:W-:Y:S01]  /*3960*/  SHF.L.U32 R110, R105, 0x10, RZ ;  /* 0x00000010696e7819 */ /* 0x000fe200000006ff */
[C---:B------:R-:W-:Y:S01]  /*3970*/  IMAD.U32 R105, R26.reuse, 0x10000, RZ ;  /* 0x000100001a697824 */ /* 0x040fe200078e00ff */
[----:B------:R-:W-:Y:S01]  /*3980*/  PRMT R26, R26, 0x7632, R26 ;  /* 0x000076321a1a7816 */ /* 0x000fe2000000001a */
[----:B------:R-:W-:-:S02]  /*3990*/  IMAD.U32 R109, R109, 0x10000, RZ ;  /* 0x000100006d6d7824 */ /* 0x000fc400078e00ff */
[----:B------:R-:W-:Y:S02]  /*39a0*/  FFMA.FTZ R107, R110, R82, R107 ;  /* 0x000000526e6b7223 */ /* 0x000fe4000001006b */
[----:B------:R-:W-:Y:S01]  /*39b0*/  FFMA.FTZ R112, R109, R11, R112 ;  /* 0x0000000b6d707223 */ /* 0x000fe20000010070 */
[----:B------:R-:W-:Y:S01]  /*39c0*/  IMAD.U32 R26, R26, 0x10000, RZ ;  /* 0x000100001a1a7824 */ /* 0x000fe200078e00ff */
[----:B------:R-:W-:Y:S01]  /*39d0*/  SHF.L.U32 R110, R114, 0x10, RZ ;  /* 0x00000010726e7819 */ /* 0x000fe200000006ff */
[----:B------:R-:W-:Y:S01]  /*39e0*/  FFMA.FTZ R29, R116, R34, R29 ;  /* 0x00000022741d7223 */ /* 0x000fe2000001001d */
[----:B------:R-:W-:Y:S01]  /*39f0*/  FFMA.FTZ R112, R105, R15, R112 ;  /* 0x0000000f69707223 */ /* 0x000fe20000010070 */
[----:B------:R-:W-:Y:S01]  /*3a00*/  FFMA.FTZ R107, R26, R78, R107 ;  /* 0x0000004e1a6b7223 */ /* 0x000fe2000001006b */
[C---:B------:R-:W-:Y:S01]  /*3a10*/  IMAD.U32 R105, R115.reuse, 0x10000, RZ ;  /* 0x0001000073697824 */ /* 0x040fe200078e00ff */
[----:B------:R-:W-:Y:S01]  /*3a20*/  PRMT R26, R115, 0x7632, R26 ;  /* 0x00007632731a7816 */ /* 0x000fe2000000001a */
[----:B------:R-:W-:Y:S01]  /*3a30*/  FFMA.FTZ R29, R110, R38, R29 ;  /* 0x000000266e1d7223 */ /* 0x000fe2000001001d */
[----:B------:R-:W-:Y:S01]  /*3a40*/  PRMT R110, R27, 0x7632, R110 ;  /* 0x000076321b6e7816 */ /* 0x000fe2000000006e */
[----:B------:R-:W-:Y:S01]  /*3a50*/  FFMA.FTZ R112, R105, R19, R112 ;  /* 0x0000001369707223 */ /* 0x000fe20000010070 */
[----:B------:R-:W-:Y:S01]  /*3a60*/  SHF.L.U32 R26, R26, 0x10, RZ ;  /* 0x000000101a1a7819 */ /* 0x000fe200000006ff */
[----:B------:R-:W-:Y:S01]  /*3a70*/  IMAD.U32 R27, R27, 0x10000, RZ ;  /* 0x000100001b1b7824 */ /* 0x000fe200078e00ff */
[----:B------:R-:W-:Y:S01]  /*3a80*/  PRMT R114, R114, 0x7632, R114 ;  /* 0x0000763272727816 */ /* 0x000fe20000000072 */
[----:B------:R-:W-:-:S02]  /*3a90*/  IMAD.U32 R110, R110, 0x10000, RZ ;  /* 0x000100006e6e7824 */ /* 0x000fc400078e00ff */
[----:B------:R-:W-:Y:S01]  /*3aa0*/  FFMA.FTZ R112, R27, R23, R112 ;  /* 0x000000171b707223 */ /* 0x000fe20000010070 */
[----:B------:R-:W-:Y:S01]  /*3ab0*/  FFMA.FTZ R107, R26, R74, R107 ;  /* 0x0000004a1a6b7223 */ /* 0x000fe2000001006b */
[----:B------:R-:W-:Y:S01]  /*3ac0*/  PRMT R27, R117, 0x7632, R27 ;  /* 0x00007632751b7816 */ /* 0x000fe2000000001b */
[----:B------:R-:W-:Y:S01]  /*3ad0*/  FFMA.FTZ R108, R111, R59, R108 ;  /* 0x0000003b6f6c7223 */ /* 0x000fe2000001006c */
[----:B------:R-:W-:Y:S01]  /*3ae0*/  SHF.L.U32 R117, R117, 0x10, RZ ;  /* 0x0000001075757819 */ /* 0x000fe200000006ff */
[----:B------:R-:W-:Y:S02]  /*3af0*/  IMAD.U32 R105, R114, 0x10000, RZ ;  /* 0x0001000072697824 */ /* 0x000fe400078e00ff */
[----:B------:R-:W-:Y:S01]  /*3b00*/  FFMA.FTZ R107, R110, R70, R107 ;  /* 0x000000466e6b7223 */ /* 0x000fe2000001006b */
[C---:B------:R-:W-:Y:S01]  /*3b10*/  PRMT R26, R118.reuse, 0x7632, R26 ;  /* 0x00007632761a7816 */ /* 0x040fe2000000001a */
[----:B------:R-:W-:Y:S02]  /*3b20*/  IMAD.U32 R110, R27, 0x10000, RZ ;  /* 0x000100001b6e7824 */ /* 0x000fe400078e00ff */
[----:B------:R-:W-:Y:S01]  /*3b30*/  FFMA.FTZ R108, R105, R55, R108 ;  /* 0x00000037696c7223 */ /* 0x000fe2000001006c */
[----:B------:R-:W-:-:S02]  /*3b40*/  IMAD.U32 R27, R118, 0x10000, RZ ;  /* 0x00010000761b7824 */ /* 0x000fc400078e00ff */
[----:B------:R-:W-:Y:S01]  /*3b50*/  FFMA.FTZ R112, R117, R97, R112 ;  /* 0x0000006175707223 */ /* 0x000fe20000010070 */
[----:B------:R-:W-:Y:S01]  /*3b60*/  FADD.FTZ R105, R29, R28 ;  /* 0x0000001c1d697221 */ /* 0x000fe20000010000 */
[----:B------:R-:W-:Y:S01]  /*3b70*/  SHF.L.U32 R28, R26, 0x10, RZ ;  /* 0x000000101a1c7819 */ /* 0x000fe200000006ff */
[----:B------:R-:W-:Y:S01]  /*3b80*/  FFMA.FTZ R107, R110, R66, R107 ;  /* 0x000000426e6b7223 */ /* 0x000fe2000001006b */
[C---:B------:R-:W-:Y:S01]  /*3b90*/  PRMT R26, R106.reuse, 0x7632, R26 ;  /* 0x000076326a1a7816 */ /* 0x040fe2000000001a */
[----:B------:R-:W-:Y:S01]  /*3ba0*/  FFMA.FTZ R112, R27, R101, R112 ;  /* 0x000000651b707223 */ /* 0x000fe20000010070 */
[----:B------:R-:W-:Y:S01]  /*3bb0*/  IMAD.U32 R29, R106, 0x10000, RZ ;  /* 0x000100006a1d7824 */ /* 0x000fe200078e00ff */
[C---:B------:R-:W-:Y:S01]  /*3bc0*/  PRMT R27, R119.reuse, 0x7632, R27 ;  /* 0x00007632771b7816 */ /* 0x040fe2000000001b */
[----:B------:R-:W-:Y:S01]  /*3bd0*/  FFMA.FTZ R107, R28, R62, R107 ;  /* 0x0000003e1c6b7223 */ /* 0x000fe2000001006b */
[----:B------:R-:W-:Y:S01]  /*3be0*/  SHF.L.U32 R119, R119, 0x10, RZ ;  /* 0x0000001077777819 */ /* 0x000fe200000006ff */
[----:B------:R-:W-:-:S02]  /*3bf0*/  IMAD.U32 R26, R26, 0x10000, RZ ;  /* 0x000100001a1a7824 */ /* 0x000fc400078e00ff */
[----:B------:R-:W-:Y:S01]  /*3c00*/  FFMA.FTZ R112, R29, R35, R112 ;  /* 0x000000231d707223 */ /* 0x000fe20000010070 */
[----:B------:R-:W-:Y:S01]  /*3c10*/  FADD.FTZ R105, R108, R105 ;  /* 0x000000696c697221 */ /* 0x000fe20000010000 */
[----:B------:R-:W-:Y:S02]  /*3c20*/  IMAD.U32 R28, R27, 0x10000, RZ ;  /* 0x000100001b1c7824 */ /* 0x000fe400078e00ff */
[----:B------:R-:W-:Y:S01]  /*3c30*/  FFMA.FTZ R107, R26, R58, R107 ;  /* 0x0000003a1a6b7223 */ /* 0x000fe2000001006b */
[----:B------:R-:W-:-:S03]  /*3c40*/  FFMA.FTZ R112, R119, R39, R112 ;  /* 0x0000002777707223 */ /* 0x000fc60000010070 */
[----:B------:R-:W-:Y:S01]  /*3c50*/  FFMA.FTZ R28, R28, R94, R107 ;  /* 0x0000005e1c1c7223 */ /* 0x000fe2000001006b */
[----:B------:R-:W-:Y:S01]  /*3c60*/  FADD.FTZ R105, R112, R105 ;  /* 0x0000006970697221 */ /* 0x000fe20000010000 */
[----:B------:R-:W-:-:S03]  /*3c70*/  I2FP.F32.S32 R26, R103 ;  /* 0x00000067001a7245 */ /* 0x000fc60000201400 */
[----:B------:R-:W-:-:S04]  /*3c80*/  FADD.FTZ R28, R28, R105 ;  /* 0x000000691c1c7221 */ /* 0x000fc80000010000 */
[----:B------:R-:W-:-:S04]  /*3c90*/  FMUL.FTZ R27, R28, UR13 ;  /* 0x0000000d1c1b7c20 */ /* 0x000fc80008410000 */
[----:B------:R-:W-:-:S05]  /*3ca0*/  FFMA.FTZ R27, R26, R0, R27 ;  /* 0x000000001a1b7223 */ /* 0x000fca000001001b */
[----:B------:R-:W-:Y:S02]  /*3cb0*/  FSEL R26, R27, RZ, !P0 ;  /* 0x000000ff1b1a7208 */ /* 0x000fe40004000000 */
[----:B------:R-:W-:Y:S02]  /*3cc0*/  @!P0 FMNMX.FTZ R32, R32, R27, !PT ;  /* 0x0000001b20208209 */ /* 0x000fe40007810000 */
[----:B------:R-:W-:Y:S01]  /*3cd0*/  IADD3 R30, P0, R30, 0x10, RZ ;  /* 0x000000101e1e7810 */ /* 0x000fe20007f1e0ff */
[----:B------:R0:W-:Y:S01]  /*3ce0*/  STS [R95], R26 ;  /* 0x0000001a5f007388 */ /* 0x0001e20000000800 */
[----:B------:R-:W-:-:S03]  /*3cf0*/  VIADD R103, R103, 0x80 ;  /* 0x0000008067677836 */ /* 0x000fc60000000000 */
[----:B------:R-:W-:Y:S01]  /*3d00*/  IMAD.X R31, RZ, RZ, R31, P0 ;  /* 0x000000ffff1f7224 */ /* 0x000fe200000e061f */
[----:B0-----:R-:W-:Y:S01]  /*3d10*/  IADD3 R95, R95, 0x200, RZ ;  /* 0x000002005f5f7810 */ /* 0x001fe20007ffe0ff */
[----:B------:R-:W-:Y:S06]  /*3d20*/  @!P1 BRA `(.L_x_18410) ;  /* 0xffffffec00c09947 */ /* 0x000fec000383ffff */
.L_x_18406:
[----:B------:R-:W-:Y:S05]  /*3d30*/  BSYNC B0 ;  /* 0x0000000000007941 */ /* 0x000fea0003800000 */
.L_x_18405:
[----:B------:R-:W0:Y:S01]  /*3d40*/  SHFL.BFLY PT, R3, R32, 0x10, 0x1f ;  /* 0x0e001f0020037f89 */ /* 0x000e2200000e0000 */
[----:B------:R-:W-:Y:S01]  /*3d50*/  IMAD R10, R46, -0x10, R49 ;  /* 0xfffffff02e0a7824 */ /* 0x000fe200078e0231 */
[----:B------:R-:W-:Y:S01]  /*3d60*/  BSSY B0, `(.L_x_18411) ;  /* 0x0000118000007945 */ /* 0x000fe20003800000 */
[----:B-----5:R-:W1:Y:S01]  /*3d70*/  S2R R0, SR_TID.X ;  /* 0x0000000000007919 */ /* 0x020e620000002100 */
[----:B0-----:R-:W-:-:S05]  /*3d80*/  FMNMX.FTZ R3, R3, R32, !PT ;  /* 0x0000002003037209 */ /* 0x001fca0007810000 */
[----:B------:R-:W0:Y:S01]  /*3d90*/  SHFL.BFLY PT, R2, R3, 0x8, 0x1f ;  /* 0x0d001f0003027f89 */ /* 0x000e2200000e0000 */
[----:B-1----:R-:W-:-:S04]  /*3da0*/  SHF.R.S32.HI R7, RZ, 0x1f, R0 ;  /* 0x0000001fff077819 */ /* 0x002fc80000011400 */
[----:B------:R-:W-:-:S04]  /*3db0*/  LEA.HI R19, R7, R0, RZ, 0x5 ;  /* 0x0000000007137211 */ /* 0x000fc800078f28ff */
[----:B------:R-:W-:Y:S02]  /*3dc0*/  LOP3.LUT R7, R19, 0xffffffe0, RZ, 0xc0, !PT ;  /* 0xffffffe013077812 */ /* 0x000fe400078ec0ff */
[----:B------:R-:W-:-:S03]  /*3dd0*/  SHF.R.S32.HI R19, RZ, 0x5, R19 ;  /* 0x00000005ff137819 */ /* 0x000fc60000011413 */
[----:B------:R-:W-:Y:S01]  /*3de0*/  IMAD.IADD R18, R0, 0x1, -R7 ;  /* 0x0000000100127824 */ /* 0x000fe200078e0a07 */
[----:B0-----:R-:W-:-:S04]  /*3df0*/  FMNMX.FTZ R2, R3, R2, !PT ;  /* 0x0000000203027209 */ /* 0x001fc80007810000 */
[C---:B------:R-:W-:Y:S02]  /*3e00*/  ISETP.NE.AND P0, PT, R18.reuse, RZ, PT ;  /* 0x000000ff1200720c */ /* 0x040fe40003f05270 */
[----:B------:R-:W-:Y:S01]  /*3e10*/  ISETP.GT.AND P1, PT, R18, 0x3, PT ;  /* 0x000000031200780c */ /* 0x000fe20003f24270 */
[----:B------:R-:W0:Y:S10]  /*3e20*/  SHFL.BFLY PT, R5, R2, 0x4, 0x1f ;  /* 0x0c801f0002057f89 */ /* 0x000e3400000e0000 */
[----:B------:R-:W1:Y:S02]  /*3e30*/  @!P0 S2R R7, SR_CgaCtaId ;  /* 0x0000000000078919 */ /* 0x000e640000008800 */
[----:B------:R-:W-:Y:S01]  /*3e40*/  @!P1 MOV R6, 0x400 ;  /* 0x0000040000069802 */ /* 0x000fe20000000f00 */
[----:B------:R-:W2:Y:S03]  /*3e50*/  @!P1 S2R R9, SR_CgaCtaId ;  /* 0x0000000000099919 */ /* 0x000ea60000008800 */
[----:B------:R-:W-:-:S02]  /*3e60*/  @!P1 IADD3 R6, R6, 0xa0, RZ ;  /* 0x000000a006069810 */ /* 0x000fc40007ffe0ff */
[----:B0-----:R-:W-:Y:S02]  /*3e70*/  FMNMX.FTZ R5, R2, R5, !PT ;  /* 0x0000000502057209 */ /* 0x001fe40007810000 */
[----:B------:R-:W-:-:S03]  /*3e80*/  @!P0 MOV R2, 0x400 ;  /* 0x0000040000028802 */ /* 0x000fc60000000f00 */
[----:B------:R-:W0:Y:S02]  /*3e90*/  SHFL.BFLY PT, R4, R5, 0x2, 0x1f ;  /* 0x0c401f0005047f89 */ /* 0x000e2400000e0000 */
[----:B------:R-:W-:-:S05]  /*3ea0*/  @!P0 VIADD R2, R2, 0xa0 ;  /* 0x000000a002028836 */ /* 0x000fca0000000000 */
[----:B-1----:R-:W-:Y:S02]  /*3eb0*/  @!P0 LEA R2, R7, R2, 0x18 ;  /* 0x0000000207028211 */ /* 0x002fe400078ec0ff */
[----:B--2---:R-:W-:-:S03]  /*3ec0*/  @!P1 LEA R9, R9, R6, 0x18 ;  /* 0x0000000609099211 */ /* 0x004fc600078ec0ff */
[----:B------:R-:W-:Y:S01]  /*3ed0*/  @!P0 IMAD R2, R19, 0x4, R2 ;  /* 0x0000000413028824 */ /* 0x000fe200078e0202 */
[----:B------:R-:W-:Y:S01]  /*3ee0*/  @!P1 LEA R6, R18, R9, 0x2 ;  /* 0x0000000912069211 */ /* 0x000fe200078e10ff */
[----:B------:R-:W-:Y:S01]  /*3ef0*/  IMAD.SHL.U32 R9, R46, 0x200, RZ ;  /* 0x000002002e097824 */ /* 0x000fe200078e00ff */
[----:B0-----:R-:W-:-:S03]  /*3f00*/  FMNMX.FTZ R3, R5, R4, !PT ;  /* 0x0000000405037209 */ /* 0x001fc60007810000 */
[----:B------:R-:W-:Y:S02]  /*3f10*/  IMAD R10, R10, 0x20, R9 ;  /* 0x000000200a0a7824 */ /* 0x000fe400078e0209 */
[----:B------:R-:W0:Y:S03]  /*3f20*/  SHFL.BFLY PT, R4, R3, 0x1, 0x1f ;  /* 0x0c201f0003047f89 */ /* 0x000e2600000e0000 */
[----:B------:R-:W-:Y:S02]  /*3f30*/  VIMNMX R10, R45, R10, PT ;  /* 0x0000000a2d0a7248 */ /* 0x000fe40003fe0100 */
[----:B0-----:R-:W-:Y:S01]  /*3f40*/  @!P0 FMNMX.FTZ R5, R3, R4, !PT ;  /* 0x0000000403058209 */ /* 0x001fe20007810000 */
[----:B------:R-:W-:-:S04]  /*3f50*/  IMAD.MOV.U32 R4, RZ, RZ, -0x800001 ;  /* 0xff7fffffff047424 */ /* 0x000fc800078e00ff */
[----:B------:R0:W-:Y:S01]  /*3f60*/  @!P0 STS [R2], R5 ;  /* 0x0000000502008388 */ /* 0x0001e20000000800 */
[----:B------:R-:W-:Y:S01]  /*3f70*/  BAR.SYNC.DEFER_BLOCKING 0x0 ;  /* 0x0000000000007b1d */ /* 0x000fe20000010000 */
[----:B0-----:R-:W-:Y:S01]  /*3f80*/  IMAD.IADD R5, R10, 0x1, -R9 ;  /* 0x000000010a057824 */ /* 0x001fe200078e0a09 */
[----:B------:R-:W-:-:S04]  /*3f90*/  IADD3 R2, R45, 0x1f, RZ ;  /* 0x0000001f2d027810 */ /* 0x000fc80007ffe0ff */
[----:B------:R-:W-:-:S04]  /*3fa0*/  SHF.R.S32.HI R9, RZ, 0x1f, R2 ;  /* 0x0000001fff097819 */ /* 0x000fc80000011402 */
[----:B------:R-:W-:-:S04]  /*3fb0*/  LEA.HI R2, R9, R2, RZ, 0x5 ;  /* 0x0000000209027211 */ /* 0x000fc800078f28ff */
[----:B------:R-:W-:Y:S01]  /*3fc0*/  SHF.R.S32.HI R2, RZ, 0x5, R2 ;  /* 0x00000005ff027819 */ /* 0x000fe20000011402 */
[----:B------:R-:W0:Y:S01]  /*3fd0*/  @!P1 LDS R4, [R6] ;  /* 0x0000000006049984 */ /* 0x000e220000000800 */
[----:B------:R-:W-:-:S03]  /*3fe0*/  ISETP.GE.AND P1, PT, R0, R5, PT ;  /* 0x000000050000720c */ /* 0x000fc60003f26270 */
        /* <DEDUP_REMOVED lines=17> */
[----:B------:R-:W-:-:S05]  /*4100*/  IMAD R7, R46, -0x200, R7 ;  /* 0xfffffe002e077824 */ /* 0x000fca00078e0207 */
[C---:B------:R-:W-:Y:S02]  /*4110*/  LEA.HI R4, R7.reuse, 0x1, RZ, 0x19 ;  /* 0x0000000107047811 */ /* 0x040fe400078fc8ff */
[----:B------:R-:W-:Y:S01]  /*4120*/  ISETP.GE.U32.AND P2, PT, R7, 0x180, PT ;  /* 0x000001800700780c */ /* 0x000fe20003f46070 */
[----:B------:R-:W-:Y:S01]  /*4130*/  IMAD.MOV.U32 R7, RZ, RZ, RZ ;  /* 0x000000ffff077224 */ /* 0x000fe200078e00ff */
        /* <DEDUP_REMOVED lines=9> */
.L_x_18415:
        /* <DEDUP_REMOVED lines=11> */
.L_x_18414:
[----:B------:R-:W-:Y:S05]  /*4280*/  BSYNC B1 ;  /* 0x0000000000017941 */ /* 0x000fea0003800000 */
.L_x_18413:
        /* <DEDUP_REMOVED lines=14> */
.L_x_18418:
        /* <DEDUP_REMOVED lines=100> */
.L_x_18417:
[----:B------:R-:W-:Y:S05]  /*49b0*/  BSYNC B1 ;  /* 0x0000000000017941 */ /* 0x000fea0003800000 */
.L_x_18416:
        /* <DEDUP_REMOVED lines=55> */
.L_x_18420:
[----:B------:R-:W-:Y:S05]  /*4d30*/  BSYNC B1 ;  /* 0x0000000000017941 */ /* 0x000fea0003800000 */
.L_x_18419:
        /* <DEDUP_REMOVED lines=26> */
.L_x_18412:
[----:B------:R-:W-:Y:S05]  /*4ee0*/  BSYNC B0 ;  /* 0x0000000000007941 */ /* 0x000fea0003800000 */
.L_x_18411:
        /* <DEDUP_REMOVED lines=35> */
[----:B-1----:R-:W-:Y:S01]  /*5120*/  LOP3.LUT R4, RZ, R2, RZ, 0x33, !PT ;  /* 0x00000002ff047212 */ /* 0x002fe200078e33ff */
[----:B------:R-:W-:Y:S01]  /*5130*/  BSSY B1, `(.L_x_18423) ;  /* 0x000001e000017945 */ /* 0x000fe20003800000 */
[----:B------:R-:W-:Y:S01]  /*5140*/  MOV R6, R0 ;  /* 0x0000000000067202 */ /* 0x000fe20000000f00 */
        /* <DEDUP_REMOVED lines=15> */
[----:B-1----:R-:W-:Y:S01]  /*5240*/  IMAD.MOV.U32 R4, RZ, RZ, R8 ;  /* 0x000000ffff047224 */ /* 0x002fe200078e0008 */
[----:B------:R-:W-:Y:S01]  /*5250*/  UIADD3 UR4, UR4, 0xc0, URZ ;  /* 0x000000c004047890 */ /* 0x000fe2000fffe03f */
[----:B------:R-:W-:-:S03]  /*5260*/  IMAD.MOV.U32 R6, RZ, RZ, R0 ;  /* 0x000000ffff067224 */ /* 0x000fc600078e0000 */
[----:B---3--:R-:W-:-:S06]  /*5270*/  ULEA UR4, UR5, UR4, 0x18 ;  /* 0x0000000405047291 */ /* 0x008fcc000f8ec03f */
[----:B------:R-:W-:-:S07]  /*5280*/  LEA R7, R0, UR4, 0x2 ;  /* 0x0000000400077c11 */ /* 0x000fce000f8e10ff */
.L_x_18425:
[----:B------:R-:W2:Y:S01]  /*5290*/  LDS R8, [R7] ;  /* 0x0000000007087984 */ /* 0x000ea20000000800 */
[----:B------:R-:W-:Y:S01]  /*52a0*/  IADD3 R4, R4, -0x1, RZ ;  /* 0xffffffff04047810 */ /* 0x000fe20007ffe0ff */
[----:B------:R-:W-:-:S03]  /*52b0*/  VIADD R6, R6, 0x80 ;  /* 0x0000008006067836 */ /* 0x000fc60000000000 */
[----:B------:R-:W-:Y:S01]  /*52c0*/  ISETP.NE.AND P0, PT, R4, RZ, PT ;  /* 0x000000ff0400720c */ /* 0x000fe20003f05270 */
[----:B--2---:R-:W-:-:S05]  /*52d0*/  FMUL.FTZ R8, R8, R35 ;  /* 0x0000002308087220 */ /* 0x004fca0000410000 */
[----:B------:R1:W-:Y:S02]  /*52e0*/  STS [R7], R8 ;  /* 0x0000000807007388 */ /* 0x0003e40000000800 */
[----:B-1----:R-:W-:-:S05]  /*52f0*/  VIADD R7, R7, 0x200 ;  /* 0x0000020007077836 */ /* 0x002fca0000000000 */
[----:B------:R-:W-:Y:S05]  /*5300*/  @P0 BRA `(.L_x_18425) ;  /* 0xfffffffc00e00947 */ /* 0x000fea000383ffff */
.L_x_18424:
[----:B------:R-:W-:Y:S05]  /*5310*/  BSYNC B1 ;  /* 0x0000000000017941 */ /* 0x000fea0003800000 */
.L_x_18423:
        /* <DEDUP_REMOVED lines=14> */
.L_x_18428:
        /* <DEDUP_REMOVED lines=31> */
[-C--:B------:R-:W-:Y:S01]  /*55f0*/  FMUL.FTZ R25, R24, R35.reuse ;  /* 0x0000002318197220 */ /* 0x080fe20000410000 */
[-C--:B------:R-:W-:Y:S02]  /*5600*/  FMUL.FTZ R27, R26, R35.reuse ;  /* 0x000000231a1b7220 */ /* 0x080fe40000410000 */
        /* <DEDUP_REMOVED lines=19> */
.L_x_18427:
[----:B------:R-:W-:Y:S05]  /*5740*/  BSYNC B1 ;  /* 0x0000000000017941 */ /* 0x000fea0003800000 */
.L_x_18426:
        /* <DEDUP_REMOVED lines=31> */
.L_x_18430:
[----:B------:R-:W-:Y:S05]  /*5940*/  BSYNC B1 ;  /* 0x0000000000017941 */ /* 0x000fea0003800000 */
.L_x_18429:
        /* <DEDUP_REMOVED lines=14> */
.L_x_18422:
[----:B------:R-:W-:Y:S05]  /*5a30*/  BSYNC B0 ;  /* 0x0000000000007941 */ /* 0x000fea0003800000 */
.L_x_18421:
        /* <DEDUP_REMOVED lines=8> */
[----:B------:R-:W-:Y:S01]  /*5ac0*/  SHF.R.S32.HI R6, RZ, 0x1f, R46 ;  /* 0x0000001fff067819 */ /* 0x000fe2000001142e */
[----:B------:R-:W-:Y:S01]  /*5ad0*/  IMAD R44, R44, UR5, RZ ;  /* 0x000000052c2c7c24 */ /* 0x000fe2000f8e02ff */
[----:B------:R-:W-:Y:S02]  /*5ae0*/  ULDC.64 UR6, c[0x0][0x210] ;  /* 0x0000840000067ab9 */ /* 0x000fe40000000a00 */
[----:B-1----:R-:W-:Y:S01]  /*5af0*/  SHF.R.S32.HI R4, RZ, 0x1f, R47 ;  /* 0x0000001fff047819 */ /* 0x002fe2000001142f */
[----:B------:R-:W-:Y:S01]  /*5b00*/  IMAD R5, R44, UR4, RZ ;  /* 0x000000042c057c24 */ /* 0x000fe2000f8e02ff */
[----:B------:R-:W-:-:S04]  /*5b10*/  ULDC.64 UR4, c[0x0][0x218] ;  /* 0x0000860000047ab9 */ /* 0x000fc80000000a00 */
        /* <DEDUP_REMOVED lines=11> */
.L_x_18432:
[----:B------:R-:W-:Y:S05]  /*5bd0*/  BSYNC B0 ;  /* 0x0000000000007941 */ /* 0x000fea0003800000 */
.L_x_18431:
[----:B------:R-:W-:Y:S01]  /*5be0*/  ULDC UR8, c[0x0][0x26c] ;  /* 0x00009b0000087ab9 */ /* 0x000fe20000000800 */
[----:B------:R-:W-:Y:S04]  /*5bf0*/  BSSY B0, `(.L_x_18433) ;  /* 0x00002e2000007945 */ /* 0x000fe80003800000 */
[----:B------:R-:W-:Y:S05]  /*5c00*/  @!P1 BRA `(.L_x_18434) ;  /* 0x0000000000189947 */ /* 0x000fea0003800000 */
[----:B------:R-:W-:Y:S02]  /*5c10*/  CS2R R24, SRZ ;  /* 0x0000000000187805 */ /* 0x000fe4000001ff00 */
[----:B------:R-:W-:Y:S02]  /*5c20*/  CS2R R26, SRZ ;  /* 0x00000000001a7805 */ /* 0x000fe4000001ff00 */
[----:B------:R-:W-:Y:S02]  /*5c30*/  CS2R R28, SRZ ;  /* 0x00000000001c7805 */ /* 0x000fe4000001ff00 */
[----:B------:R-:W-:Y:S02]  /*5c40*/  CS2R R30, SRZ ;  /* 0x00000000001e7805 */ /* 0x000fe4000001ff00 */
[----:B--23--:R-:W-:Y:S01]  /*5c50*/  CS2R R32, SRZ ;  /* 0x0000000000207805 */ /* 0x00cfe2000001ff00 */
[----:B------:R-:W-:Y:S06]  /*5c60*/  BRA `(.L_x_18435) ;  /* 0x0000002c00687947 */ /* 0x000fec0003800000 */
.L_x_18434:
[----:B------:R-:W4:Y:S01]  /*5c70*/  S2UR UR5, SR_CgaCtaId ;  /* 0x00000000000579c3 */ /* 0x000f220000008800 */
[----:B0--3--:R-:W-:Y:S01]  /*5c80*/  SHF.R.S32.HI R3, RZ, 0x1f, R18 ;  /* 0x0000001fff037819 */ /* 0x009fe20000011412 */
[----:B------:R-:W-:Y:S01]  /*5c90*/  UMOV UR4, 0x400 ;  /* 0x0000040000047882 */ /* 0x000fe20000000000 */
[----:B------:R-:W-:Y:S01]  /*5ca0*/  IADD3 R23, -R19, -0x1, R2 ;  /* 0xffffffff13177810 */ /* 0x000fe20007ffe102 */
[----:B------:R-:W-:Y:S01]  /*5cb0*/  UIADD3 UR4, UR4, 0xc0, URZ ;  /* 0x000000c004047890 */ /* 0x000fe2000fffe03f */
[----:B------:R-:W-:Y:S01]  /*5cc0*/  LEA.HI R3, R3, R18, RZ, 0x2 ;  /* 0x0000001203037211 */ /* 0x000fe200078f10ff */
[----:B------:R-:W-:Y:S01]  /*5cd0*/  ULDC.64 UR6, c[0x0][0x248] ;  /* 0x0000920000067ab9 */ /* 0x000fe20000000a00 */
[----:B-1----:R-:W-:Y:S01]  /*5ce0*/  SHF.R.S32.HI R4, RZ, 0x1f, R50 ;  /* 0x0000001fff047819 */ /* 0x002fe20000011432 */
[----:B------:R-:W0:Y:S01]  /*5cf0*/  LDC R34, c[0x0][0x26c] ;  /* 0x00009b00ff227b82 */ /* 0x000e220000000800 */
[C---:B------:R-:W-:Y:S01]  /*5d00*/  LOP3.LUT R5, R3.reuse, 0xfffffffc, RZ, 0xc0, !PT ;  /* 0xfffffffc03057812 */ /* 0x040fe200078ec0ff */
[----:B------:R-:W-:Y:S01]  /*5d10*/  IMAD.SHL.U32 R3, R3, 0x8, RZ ;  /* 0x0000000803037824 */ /* 0x000fe200078e00ff */
[----:B------:R-:W-:Y:S01]  /*5d20*/  IADD3 R21, P0, R51, R50, RZ ;  /* 0x0000003233157210 */ /* 0x000fe20007f1e0ff */
[----:B------:R-:W-:Y:S01]  /*5d30*/  IMAD R23, R46, -0x10, R23 ;  /* 0xfffffff02e177824 */ /* 0x000fe200078e0217 */
[----:B------:R-:W-:-:S02]  /*5d40*/  IADD3 R2, R18, -R5, RZ ;  /* 0x8000000512027210 */ /* 0x000fc40007ffe0ff */
[----:B------:R-:W-:Y:S02]  /*5d50*/  CS2R R24, SRZ ;  /* 0x0000000000187805 */ /* 0x000fe4000001ff00 */
[----:B------:R-:W-:Y:S02]  /*5d60*/  LOP3.LUT R3, R3, 0xffffffe0, RZ, 0xc0, !PT ;  /* 0xffffffe003037812 */ /* 0x000fe400078ec0ff */
[----:B------:R-:W-:Y:S02]  /*5d70*/  CS2R R26, SRZ ;  /* 0x00000000001a7805 */ /* 0x000fe4000001ff00 */
[----:B------:R-:W-:Y:S01]  /*5d80*/  LEA.HI.X.SX32 R4, R51, R4, 0x1, P0 ;  /* 0x0000000433047211 */ /* 0x000fe200000f0eff */
[----:B------:R-:W-:Y:S01]  /*5d90*/  IMAD.SHL.U32 R22, R2, 0x8, RZ ;  /* 0x0000000802167824 */ /* 0x000fe200078e00ff */
[----:B--2---:R-:W-:Y:S02]  /*5da0*/  LEA R35, R19, R2, 0x2 ;  /* 0x0000000213237211 */ /* 0x004fe400078e10ff */
[----:B------:R-:W-:-:S02]  /*5db0*/  CS2R R28, SRZ ;  /* 0x00000000001c7805 */ /* 0x000fc4000001ff00 */
[----:B------:R-:W-:Y:S01]  /*5dc0*/  LEA R20, P0, R21, UR6, 0x2 ;  /* 0x0000000615147c11 */ /* 0x000fe2000f8010ff */
[----:B------:R-:W-:Y:S01]  /*5dd0*/  ULDC UR6, c[0x0][0x270] ;  /* 0x00009c0000067ab9 */ /* 0x000fe20000000800 */
[----:B------:R-:W-:Y:S01]  /*5de0*/  LEA R5, R19, R22, 0x5 ;  /* 0x0000001613057211 */ /* 0x000fe200078e28ff */
[----:B----4-:R-:W-:Y:S01]  /*5df0*/  ULEA UR4, UR5, UR4, 0x18 ;  /* 0x0000000405047291 */ /* 0x010fe2000f8ec03f */
[----:B------:R-:W-:Y:S01]  /*5e00*/  IMAD.IADD R22, R22, 0x1, R3 ;  /* 0x0000000116167824 */ /* 0x000fe200078e0203 */
[----:B------:R-:W-:Y:S01]  /*5e10*/  LEA.HI.X R21, R21, UR7, R4, 0x2, P0 ;  /* 0x0000000715157c11 */ /* 0x000fe200080f1404 */
[----:B------:R-:W-:Y:S01]  /*5e20*/  IMAD R2, R48, UR6, RZ ;  /* 0x0000000630027c24 */ /* 0x000fe2000f8e02ff */
[----:B------:R-:W-:Y:S01]  /*5e30*/  CS2R R30, SRZ ;  /* 0x00000000001e7805 */ /* 0x000fe2000001ff00 */
[----:B------:R-:W-:Y:S01]  /*5e40*/  IMAD R5, R46, 0x200, R5 ;  /* 0x000002002e057824 */ /* 0x000fe200078e0205 */
[----:B------:R-:W-:Y:S02]  /*5e50*/  LEA R35, R35, UR4, 0x5 ;  /* 0x0000000423237c11 */ /* 0x000fe4000f8e28ff */
[----:B------:R-:W-:-:S02]  /*5e60*/  CS2R R32, SRZ ;  /* 0x0000000000207805 */ /* 0x000fc4000001ff00 */
[----:B0-----:R-:W-:Y:S01]  /*5e70*/  SHF.R.S32.HI R34, RZ, 0x1f, R34 ;  /* 0x0000001fff227819 */ /* 0x001fe20000011422 */
[C---:B------:R-:W-:Y:S01]  /*5e80*/  VIADD R36, R22.reuse, 0x200 ;  /* 0x0000020016247836 */ /* 0x040fe20000000000 */
[----:B------:R-:W-:Y:S01]  /*5e90*/  SHF.R.S32.HI R3, RZ, 0x1f, R2 ;  /* 0x0000001fff037819 */ /* 0x000fe20000011402 */
[----:B------:R-:W-:Y:S01]  /*5ea0*/  VIADD R35, R35, 0x10 ;  /* 0x0000001023237836 */ /* 0x000fe20000000000 */
[C---:B------:R-:W-:Y:S01]  /*5eb0*/  IADD3 R37, R22.reuse, 0x300, RZ ;  /* 0x0000030016257810 */ /* 0x040fe20007ffe0ff */
[C---:B------:R-:W-:Y:S01]  /*5ec0*/  VIADD R38, R22.reuse, 0x400 ;  /* 0x0000040016267836 */ /* 0x040fe20000000000 */
[C---:B------:R-:W-:Y:S01]  /*5ed0*/  IADD3 R40, R22.reuse, 0x600, RZ ;  /* 0x0000060016287810 */ /* 0x040fe20007ffe0ff */
[C---:B------:R-:W-:Y:S01]  /*5ee0*/  VIADD R39, R22.reuse, 0x500 ;  /* 0x0000050016277836 */ /* 0x040fe20000000000 */
[C---:B------:R-:W-:Y:S01]  /*5ef0*/  IADD3 R43, R22.reuse, 0x900, RZ ;  /* 0x00000900162b7810 */ /* 0x040fe20007ffe0ff */
[C---:B------:R-:W-:Y:S02]  /*5f00*/  VIADD R41, R22.reuse, 0x700 ;  /* 0x0000070016297836 */ /* 0x040fe40000000000 */
[----:B------:R-:W-:-:S02]  /*5f10*/  VIADD R42, R22, 0x800 ;  /* 0x00000800162a7836 */ /* 0x000fc40000000000 */
[----:B------:R-:W-:-:S07]  /*5f20*/  VIADD R44, R5, 0x7 ;  /* 0x00000007052c7836 */ /* 0x000fce0000000000 */
.L_x_18456:
[----:B------:R-:W2:Y:S01]  /*5f30*/  LDG.E.CONSTANT R7, desc[UR10][R20.64] ;  /* 0x0000000a14077981 */ /* 0x000ea2000c1e9900 */
[----:B------:R-:W0:Y:S01]  /*5f40*/  LDC.64 R16, c[0x0][0x238] ;  /* 0x00008e00ff107b82 */ /* 0x000e220000000a00 */
[----:B--2---:R-:W-:-:S05]  /*5f50*/  SHF.R.S32.HI R4, RZ, 0x1f, R7 ;  /* 0x0000001fff047819 */ /* 0x004fca0000011407 */
[----:B------:R-:W-:Y:S02]  /*5f60*/  IMAD R6, R4, UR8, RZ ;  /* 0x0000000804067c24 */ /* 0x000fe4000f8e02ff */
[----:B------:R-:W-:-:S04]  /*5f70*/  IMAD.WIDE.U32 R4, R7, UR8, R2 ;  /* 0x0000000807047c25 */ /* 0x000fc8000f8e0002 */
[----:B------:R-:W-:Y:S01]  /*5f80*/  IMAD R11, R7, R34, R6 ;  /* 0x00000022070b7224 */ /* 0x000fe200078e0206 */
[-C--:B------:R-:W-:Y:S02]  /*5f90*/  IADD3 R7, P2, R36, R4.reuse, RZ ;  /* 0x0000000424077210 */ /* 0x080fe40007f5e0ff */
[-C--:B------:R-:W-:Y:S01]  /*5fa0*/  IADD3 R6, P4, R37, R4.reuse, RZ ;  /* 0x0000000425067210 */ /* 0x080fe20007f9e0ff */
[----:B------:R-:W-:Y:S01]  /*5fb0*/  IMAD.IADD R47, R5, 0x1, R11 ;  /* 0x00000001052f7824 */ /* 0x000fe200078e020b */
[----:B------:R-:W-:Y:S02]  /*5fc0*/  IADD3 R9, P0, R22, R4, RZ ;  /* 0x0000000416097210 */ /* 0x000fe40007f1e0ff */
[-C--:B0-----:R-:W-:Y:S02]  /*5fd0*/  LEA R62, P3, R7, R16.reuse, 0x1 ;  /* 0x00000010073e7211 */ /* 0x081fe400078608ff */
[----:B------:R-:W-:Y:S02]  /*5fe0*/  LEA R68, P5, R6, R16, 0x1 ;  /* 0x0000001006447211 */ /* 0x000fe400078a08ff */
[----:B------:R-:W-:-:S02]  /*5ff0*/  LEA.HI.X.SX32 R8, R36, R47, 0x1, P2 ;  /* 0x0000002f24087211 */ /* 0x000fc400010f0eff */
[-C--:B------:R-:W-:Y:S02]  /*6000*/  LEA.HI.X.SX32 R5, R37, R47.reuse, 0x1, P4 ;  /* 0x0000002f25057211 */ /* 0x080fe400020f0eff */
[----:B------:R-:W-:Y:S02]  /*6010*/  LEA R12, P1, R9, R16, 0x1 ;  /* 0x00000010090c7211 */ /* 0x000fe400078208ff */
[----:B------:R-:W-:Y:S02]  /*6020*/  LEA.HI.X.SX32 R10, R22, R47, 0x1, P0 ;  /* 0x0000002f160a7211 */ /* 0x000fe400000f0eff */
[-C--:B------:R-:W-:Y:S02]  /*6030*/  LEA.HI.X R63, R7, R17.reuse, R8, 0x1, P3 ;  /* 0x00000011073f7211 */ /* 0x080fe400018f0c08 */
[----:B------:R-:W-:Y:S02]  /*6040*/  LEA.HI.X R69, R6, R17, R5, 0x1, P5 ;  /* 0x0000001106457211 */ /* 0x000fe400028f0c05 */
[-C--:B------:R-:W-:Y:S01]  /*6050*/  IADD3 R6, P3, R39, R4.reuse, RZ ;  /* 0x0000000427067210 */ /* 0x080fe20007f7e0ff */
[----:B------:R-:W5:Y:S01]  /*6060*/  LDG.E.CONSTANT R53, desc[UR10][R62.64+0xc] ;  /* 0x00000c0a3e357981 */ /* 0x000f62000c1e9900 */
[----:B------:R-:W-:-:S02]  /*6070*/  IADD3 R11, P2, R38, R4, RZ ;  /* 0x00000004260b7210 */ /* 0x000fc40007f5e0ff */
[----:B------:R-:W-:Y:S01]  /*6080*/  LEA.HI.X R13, R9, R17, R10, 0x1, P1 ;  /* 0x00000011090d7211 */ /* 0x000fe200008f0c0a */
[----:B------:R-:W5:Y:S01]  /*6090*/  LDG.E.CONSTANT R51, desc[UR10][R68.64+0x8] ;  /* 0x0000080a44337981 */ /* 0x000f62000c1e9900 */
[----:B------:R-:W-:Y:S02]  /*60a0*/  LEA R8, P5, R6, R16, 0x1 ;  /* 0x0000001006087211 */ /* 0x000fe400078a08ff */
[----:B------:R-:W-:Y:S01]  /*60b0*/  LEA.HI.X.SX32 R9, R39, R47, 0x1, P3 ;  /* 0x0000002f27097211 */ /* 0x000fe200018f0eff */
[----:B------:R-:W5:Y:S01]  /*60c0*/  LDG.E.CONSTANT R55, desc[UR10][R68.64+0xc] ;  /* 0x00000c0a44377981 */ /* 0x000f62000c1e9900 */
[-C--:B------:R-:W-:Y:S02]  /*60d0*/  IADD3 R7, P1, R40, R4.reuse, RZ ;  /* 0x0000000428077210 */ /* 0x080fe40007f3e0ff */
[----:B------:R-:W-:Y:S01]  /*60e0*/  IADD3 R5, P0, R41, R4, RZ ;  /* 0x0000000429057210 */ /* 0x000fe20007f1e0ff */
[----:B------:R-:W5:Y:S01]  /*60f0*/  LDG.E.CONSTANT R81, desc[UR10][R12.64+0x200] ;  /* 0x0002000a0c517981 */ /* 0x000f62000c1e9900 */
[----:B------:R-:W-:-:S02]  /*6100*/  LEA R10, P4, R11, R16, 0x1 ;  /* 0x000000100b0a7211 */ /* 0x000fc400078808ff */
[----:B------:R-:W-:Y:S01]  /*6110*/  LEA.HI.X.SX32 R14, R38, R47, 0x1, P2 ;  /* 0x0000002f260e7211 */ /* 0x000fe200010f0eff */
[----:B------:R-:W5:Y:S01]  /*6120*/  LDG.E.CONSTANT R83, desc[UR10][R12.64+0x204] ;  /* 0x0002040a0c537981 */ /* 0x000f62000c1e9900 */
[-C--:B------:R-:W-:Y:S02]  /*6130*/  IADD3 R15, P3, R42, R4.reuse, RZ ;  /* 0x000000042a0f7210 */ /* 0x080fe40007f7e0ff */
[----:B------:R-:W-:Y:S01]  /*6140*/  IADD3 R46, P2, R43, R4, RZ ;  /* 0x000000042b2e7210 */ /* 0x000fe20007f5e0ff */
[----:B------:R-:W5:Y:S01]  /*6150*/  LDG.E.CONSTANT R82, desc[UR10][R12.64+0x208] ;  /* 0x0002080a0c527981 */ /* 0x000f62000c1e9900 */
[----:B------:R-:W-:Y:S02]  /*6160*/  LEA.HI.X R9, R6, R17, R9, 0x1, P5 ;  /* 0x0000001106097211 */ /* 0x000fe400028f0c09 */
[-C--:B------:R-:W-:Y:S01]  /*6170*/  LEA R6, P6, R7, R16.reuse, 0x1 ;  /* 0x0000001007067211 */ /* 0x080fe200078c08ff */
[----:B------:R-:W5:Y:S01]  /*6180*/  LDG.E.CONSTANT R80, desc[UR10][R12.64+0x20c] ;  /* 0x00020c0a0c507981 */ /* 0x000f62000c1e9900 */
[----:B------:R-:W-:-:S02]  /*6190*/  LEA R4, P5, R5, R16, 0x1 ;  /* 0x0000001005047211 */ /* 0x000fc400078a08ff */
[-C--:B------:R-:W-:Y:S01]  /*61a0*/  LEA.HI.X.SX32 R54, R40, R47.reuse, 0x1, P1 ;  /* 0x0000002f28367211 */ /* 0x080fe200008f0eff */
[----:B------:R-:W5:Y:S01]  /*61b0*/  LDG.E.CONSTANT R60, desc[UR10][R8.64] ;  /* 0x0000000a083c7981 */ /* 0x000f62000c1e9900 */
[----:B------:R-:W-:Y:S02]  /*61c0*/  LEA.HI.X.SX32 R52, R41, R47, 0x1, P0 ;  /* 0x0000002f29347211 */ /* 0x000fe400000f0eff */
[----:B------:R-:W-:Y:S01]  /*61d0*/  LEA.HI.X R11, R11, R17, R14, 0x1, P4 ;  /* 0x000000110b0b7211 */ /* 0x000fe200020f0c0e */
[----:B------:R-:W5:Y:S01]  /*61e0*/  LDG.E.CONSTANT R61, desc[UR10][R8.64+0x4] ;  /* 0x0000040a083d7981 */ /* 0x000f62000c1e9900 */
[-C--:B------:R-:W-:Y:S02]  /*61f0*/  LEA.HI.X.SX32 R48, R42, R47.reuse, 0x1, P3 ;  /* 0x0000002f2a307211 */ /* 0x080fe400018f0eff */
[----:B------:R-:W-:Y:S01]  /*6200*/  LEA R14, P4, R15, R16, 0x1 ;  /* 0x000000100f0e7211 */ /* 0x000fe200078808ff */
[----:B------:R-:W5:Y:S01]  /*6210*/  LDG.E.CONSTANT R56, desc[UR10][R10.64] ;  /* 0x0000000a0a387981 */ /* 0x000f62000c1e9900 */
[----:B------:R-:W-:-:S02]  /*6220*/  LEA.HI.X.SX32 R47, R43, R47, 0x1, P2 ;  /* 0x0000002f2b2f7211 */ /* 0x000fc400010f0eff */
[C---:B------:R-:W-:Y:S01]  /*6230*/  LEA R16, P1, R46.reuse, R16, 0x1 ;  /* 0x000000102e107211 */ /* 0x040fe200078208ff */
[----:B------:R-:W5:Y:S01]  /*6240*/  LDG.E.CONSTANT R57, desc[UR10][R10.64+0x4] ;  /* 0x0000040a0a397981 */ /* 0x000f62000c1e9900 */
[-C--:B------:R-:W-:Y:S02]  /*6250*/  LEA.HI.X R7, R7, R17.reuse, R54, 0x1, P6 ;  /* 0x0000001107077211 */ /* 0x080fe400030f0c36 */
        /* <DEDUP_REMOVED lines=18> */
[----:B------:R-:W5:Y:S04]  /*6380*/  LDG.E.CONSTANT R62, desc[UR10][R8.64+0x8] ;  /* 0x0000080a083e7981 */ /* 0x000f68000c1e9900 */
[----:B------:R1:W5:Y:S04]  /*6390*/  LDG.E.CONSTANT R65, desc[UR10][R8.64+0xc] ;  /* 0x00000c0a08417981 */ /* 0x000368000c1e9900 */
[----:B0-----:R-:W0:Y:S04]  /*63a0*/  LDS.128 R4, [R35+-0x10] ;  /* 0xfffff00023047984 */ /* 0x001e280000000c00 */
[----:B------:R-:W5:Y:S04]  /*63b0*/  LDG.E.CONSTANT R72, desc[UR10][R14.64] ;  /* 0x0000000a0e487981 */ /* 0x000f68000c1e9900 */
[----:B-1----:R-:W1:Y:S04]  /*63c0*/  LDS.128 R8, [R35] ;  /* 0x0000000023087984 */ /* 0x002e680000000c00 */
[----:B------:R-:W5:Y:S04]  /*63d0*/  LDG.E.CONSTANT R73, desc[UR10][R14.64+0x4] ;  /* 0x0000040a0e497981 */ /* 0x000f68000c1e9900 */
[----:B------:R-:W5:Y:S04]  /*63e0*/  LDG.E.CONSTANT R74, desc[UR10][R14.64+0x8] ;  /* 0x0000080a0e4a7981 */ /* 0x000f68000c1e9900 */
[----:B------:R1:W5:Y:S04]  /*63f0*/  LDG.E.CONSTANT R75, desc[UR10][R14.64+0xc] ;  /* 0x00000c0a0e4b7981 */ /* 0x000368000c1e9900 */
[----:B------:R-:W5:Y:S04]  /*6400*/  LDG.E.CONSTANT R76, desc[UR10][R16.64] ;  /* 0x0000000a104c7981 */ /* 0x000f68000c1e9900 */
[----:B------:R-:W5:Y:S04]  /*6410*/  LDG.E.CONSTANT R77, desc[UR10][R16.64+0x4] ;  /* 0x0000040a104d7981 */ /* 0x000f68000c1e9900 */
[----:B------:R-:W5:Y:S04]  /*6420*/  LDG.E.CONSTANT R78, desc[UR10][R16.64+0x8] ;  /* 0x0000080a104e7981 */ /* 0x000f68000c1e9900 */
[----:B------:R2:W5:Y:S01]  /*6430*/  LDG.E.CONSTANT R79, desc[UR10][R16.64+0xc] ;  /* 0x00000c0a104f7981 */ /* 0x000562000c1e9900 */
[----:B0-----:R-:W-:-:S02]  /*6440*/  F2FP.BF16.F32.PACK_AB R5, R5, R4 ;  /* 0x000000040505723e */ /* 0x001fc400000010ff */
[----:B------:R-:W-:Y:S02]  /*6450*/  F2FP.BF16.F32.PACK_AB R4, R7, R6 ;  /* 0x000000060704723e */ /* 0x000fe400000010ff */
[----:B------:R0:W5:Y:S01]  /*6460*/  LDG.E.CONSTANT R6, desc[UR10][R12.64] ;  /* 0x0000000a0c067981 */ /* 0x000162000c1e9900 */
[----:B-1----:R-:W-:Y:S02]  /*6470*/  F2FP.BF16.F32.PACK_AB R15, R9, R8 ;  /* 0x00000008090f723e */ /* 0x002fe400000010ff */
[----:B--2---:R-:W-:Y:S01]  /*6480*/  F2FP.BF16.F32.PACK_AB R17, R11, R10 ;  /* 0x0000000a0b11723e */ /* 0x004fe200000010ff */
[----:B------:R0:W5:Y:S04]  /*6490*/  LDG.E.CONSTANT R9, desc[UR10][R12.64+0x4] ;  /* 0x0000040a0c097981 */ /* 0x000168000c1e9900 */
[----:B------:R0:W5:Y:S04]  /*64a0*/  LDG.E.CONSTANT R8, desc[UR10][R12.64+0x8] ;  /* 0x0000080a0c087981 */ /* 0x000168000c1e9900 */
[----:B------:R0:W5:Y:S01]  /*64b0*/  LDG.E.CONSTANT R11, desc[UR10][R12.64+0xc] ;  /* 0x00000c0a0c0b7981 */ /* 0x000162000c1e9900 */
[----:B------:R-:W-:Y:S01]  /*64c0*/  ISETP.NE.AND P0, PT, R23, RZ, PT ;  /* 0x000000ff1700720c */ /* 0x000fe20003f05270 */
[----:B------:R-:W-:-:S12]  /*64d0*/  BSSY B1, `(.L_x_18436) ;  /* 0x0000020000017945 */ /* 0x000fd80003800000 */
[----:B0-----:R-:W-:Y:S05]  /*64e0*/  @P0 BRA `(.L_x_18437) ;  /* 0x0000000000780947 */ /* 0x001fea0003800000 */
[C---:B------:R-:W-:Y:S01]  /*64f0*/  VIADD R10, R44.reuse, 0xfffffff9 ;  /* 0xfffffff92c0a7836 */ /* 0x040fe20000000000 */
[C---:B------:R-:W-:Y:S01]  /*6500*/  IADD3 R12, R44.reuse, -0x5, RZ ;  /* 0xfffffffb2c0c7810 */ /* 0x040fe20007ffe0ff */
[C---:B------:R-:W-:Y:S01]  /*6510*/  VIADD R14, R44.reuse, 0xfffffffc ;  /* 0xfffffffc2c0e7836 */ /* 0x040fe20000000000 */
[----:B-----5:R-:W-:Y:S01]  /*6520*/  PRMT R7, R9, 0x7632, R7 ;  /* 0x0000763209077816 */ /* 0x020fe20000000007 */
[----:B------:R-:W-:Y:S01]  /*6530*/  VIADD R16, R44, 0xffffffff ;  /* 0xffffffff2c107836 */ /* 0x000fe20000000000 */
[-C--:B------:R-:W-:Y:S01]  /*6540*/  ISETP.GE.AND P1, PT, R12, R45.reuse, PT ;  /* 0x0000002d0c00720c */ /* 0x080fe20003f26270 */
[----:B------:R-:W-:Y:S01]  /*6550*/  VIADD R12, R44, 0xfffffffe ;  /* 0xfffffffe2c0c7836 */ /* 0x000fe20000000000 */
[-C--:B------:R-:W-:Y:S02]  /*6560*/  ISETP.GE.AND P5, PT, R10, R45.reuse, PT ;  /* 0x0000002d0a00720c */ /* 0x080fe40003fa6270 */
[----:B------:R-:W-:Y:S02]  /*6570*/  IADD3 R10, R44, -0x3, RZ ;  /* 0xfffffffd2c0a7810 */ /* 0x000fe40007ffe0ff */
[----:B------:R-:W-:-:S02]  /*6580*/  ISETP.GE.AND P3, PT, R12, R45, PT ;  /* 0x0000002d0c00720c */ /* 0x000fc40003f66270 */
[----:B------:R-:W-:Y:S02]  /*6590*/  SEL R12, R9, RZ, !P1 ;  /* 0x000000ff090c7207 */ /* 0x000fe40004800000 */
[-C--:B------:R-:W-:Y:S02]  /*65a0*/  ISETP.GE.AND P1, PT, R44, R45.reuse, PT ;  /* 0x0000002d2c00720c */ /* 0x080fe40003f26270 */
[-C--:B------:R-:W-:Y:S02]  /*65b0*/  ISETP.GE.AND P6, PT, R14, R45.reuse, PT ;  /* 0x0000002d0e00720c */ /* 0x080fe40003fc6270 */
[-C--:B------:R-:W-:Y:S02]  /*65c0*/  ISETP.GE.AND P4, PT, R10, R45.reuse, PT ;  /* 0x0000002d0a00720c */ /* 0x080fe40003f86270 */
[----:B------:R-:W-:Y:S02]  /*65d0*/  IADD3 R10, R44, -0x6, RZ ;  /* 0xfffffffa2c0a7810 */ /* 0x000fe40007ffe0ff */
        /* <DEDUP_REMOVED lines=15> */
.L_x_18437:
[----:B------:R-:W-:Y:S05]  /*66d0*/  BSYNC B1 ;  /* 0x0000000000017941 */ /* 0x000fea0003800000 */
.L_x_18436:
[----:B-----5:R-:W-:Y:S01]  /*66e0*/  HFMA2.MMA.BF16_V2 R12, R4, R9, -RZ ;  /* 0x00000009040c7235 */ /* 0x020fe200003000ff */
[----:B------:R-:W-:Y:S02]  /*66f0*/  HMUL2.BF16_V2 R10, R5, R6 ;  /* 0x00000006050a7232 */ /* 0x000fe40000200000 */
[----:B------:R-:W-:Y:S01]  /*6700*/  IMAD.MOV.U32 R6, RZ, RZ, R17 ;  /* 0x000000ffff067224 */ /* 0x000fe200078e0011 */
[----:B------:R-:W-:Y:S01]  /*6710*/  BSSY B1, `(.L_x_18438) ;  /* 0x0000039000017945 */ /* 0x000fe20003800000 */
[----:B------:R-:W-:Y:S01]  /*6720*/  IMAD.MOV.U32 R7, RZ, RZ, R15 ;  /* 0x000000ffff077224 */ /* 0x000fe200078e000f */
[----:B------:R-:W-:-:S03]  /*6730*/  PRMT R9, R10, 0x7632, R9 ;  /* 0x000076320a097816 */ /* 0x000fc60000000009 */
[----:B------:R-:W-:Y:S01]  /*6740*/  HFMA2.MMA.BF16_V2 R14, R6, R11, -RZ ;  /* 0x0000000b060e7235 */ /* 0x000fe200003000ff */
[----:B------:R-:W-:Y:S01]  /*6750*/  HMUL2.BF16_V2 R13, R7, R8 ;  /* 0x00000008070d7232 */ /* 0x000fe20000200000 */
[----:B------:R-:W-:Y:S01]  /*6760*/  PRMT R8, R10, 0x7610, R8 ;  /* 0x000076100a087816 */ /* 0x000fe20000000008 */
[----:B------:R-:W-:Y:S01]  /*6770*/  IMAD.U32 R16, R9, 0x10000, RZ ;  /* 0x0001000009107824 */ /* 0x000fe200078e00ff */
[C---:B------:R-:W-:Y:S02]  /*6780*/  PRMT R10, R12.reuse, 0x7610, R10 ;  /* 0x000076100c0a7816 */ /* 0x040fe4000000000a */
[----:B------:R-:W-:Y:S02]  /*6790*/  PRMT R11, R12, 0x7632, R11 ;  /* 0x000076320c0b7816 */ /* 0x000fe4000000000b */
[C---:B------:R-:W-:Y:S01]  /*67a0*/  PRMT R12, R13.reuse, 0x7610, R12 ;  /* 0x000076100d0c7816 */ /* 0x040fe2000000000c */
[----:B------:R-:W-:Y:S01]  /*67b0*/  IMAD.U32 R10, R10, 0x10000, RZ ;  /* 0x000100000a0a7824 */ /* 0x000fe200078e00ff */
[----:B------:R-:W-:-:S02]  /*67c0*/  PRMT R13, R13, 0x7632, R13 ;  /* 0x000076320d0d7816 */ /* 0x000fc4000000000d */
[----:B------:R-:W-:Y:S01]  /*67d0*/  SHF.L.U32 R15, R8, 0x10, RZ ;  /* 0x00000010080f7819 */ /* 0x000fe200000006ff */
[----:B------:R-:W-:Y:S01]  /*67e0*/  IMAD.U32 R12, R12, 0x10000, RZ ;  /* 0x000100000c0c7824 */ /* 0x000fe200078e00ff */
[----:B------:R-:W-:Y:S01]  /*67f0*/  SHF.L.U32 R11, R11, 0x10, RZ ;  /* 0x000000100b0b7819 */ /* 0x000fe200000006ff */
[----:B------:R-:W-:Y:S01]  /*6800*/  IMAD.U32 R13, R13, 0x10000, RZ ;  /* 0x000100000d0d7824 */ /* 0x000fe200078e00ff */
[C---:B------:R-:W-:Y:S01]  /*6810*/  PRMT R8, R14.reuse, 0x7632, R8 ;  /* 0x000076320e087816 */ /* 0x040fe20000000008 */
[----:B------:R-:W-:Y:S01]  /*6820*/  FADD.FTZ R15, R15, R16 ;  /* 0x000000100f0f7221 */ /* 0x000fe20000010000 */
[----:B------:R-:W-:Y:S01]  /*6830*/  SHF.L.U32 R14, R14, 0x10, RZ ;  /* 0x000000100e0e7819 */ /* 0x000fe200000006ff */
[----:B------:R-:W-:Y:S01]  /*6840*/  FADD.FTZ R10, R10, R11 ;  /* 0x0000000b0a0a7221 */ /* 0x000fe20000010000 */
[----:B------:R-:W-:Y:S01]  /*6850*/  FADD.FTZ R13, R12, R13 ;  /* 0x0000000d0c0d7221 */ /* 0x000fe20000010000 */
[----:B------:R-:W-:Y:S02]  /*6860*/  IMAD.U32 R9, R8, 0x10000, RZ ;  /* 0x0001000008097824 */ /* 0x000fe400078e00ff */
[----:B------:R-:W-:-:S02]  /*6870*/  FADD.FTZ R10, R15, R10 ;  /* 0x0000000a0f0a7221 */ /* 0x000fc40000010000 */
[----:B------:R-:W-:Y:S02]  /*6880*/  FADD.FTZ R9, R14, R9 ;  /* 0x000000090e097221 */ /* 0x000fe40000010000 */
[----:B------:R-:W-:-:S04]  /*6890*/  FADD.FTZ R10, R10, R13 ;  /* 0x0000000d0a0a7221 */ /* 0x000fc80000010000 */
        /* <DEDUP_REMOVED lines=10> */
[----:B------:R-:W-:Y:S02]  /*6940*/  IADD3 R12, R44, -0x2, RZ ;  /* 0xfffffffe2c0c7810 */ /* 0x000fe40007ffe0ff */
        /* <DEDUP_REMOVED lines=21> */
.L_x_18439:
[----:B------:R-:W-:Y:S05]  /*6aa0*/  BSYNC B1 ;  /* 0x0000000000017941 */ /* 0x000fea0003800000 */
.L_x_18438:
[----:B------:R-:W-:Y:S01]  /*6ab0*/  HFMA2.MMA.BF16_V2 R83, R4, R83, -RZ ;  /* 0x0000005304537235 */ /* 0x000fe200003000ff */
[----:B------:R-:W-:Y:S01]  /*6ac0*/  HMUL2.BF16_V2 R8, R5, R81 ;  /* 0x0000005105087232 */ /* 0x000fe20000200000 */
[----:B------:R-:W-:Y:S01]  /*6ad0*/  BSSY B1, `(.L_x_18440) ;  /* 0x0000026000017945 */ /* 0x000fe20003800000 */
[----:B------:R-:W-:Y:S02]  /*6ae0*/  HMUL2.BF16_V2 R12, R7, R82 ;  /* 0x00000052070c7232 */ /* 0x000fe40000200000 */
[----:B------:R-:W-:Y:S01]  /*6af0*/  FADD.FTZ R33, R10, R33 ;  /* 0x000000210a217221 */ /* 0x000fe20000010000 */
[----:B------:R-:W-:Y:S02]  /*6b00*/  PRMT R9, R8, 0x7632, R9 ;  /* 0x0000763208097816 */ /* 0x000fe40000000009 */
        /* <DEDUP_REMOVED lines=13> */
[----:B------:R-:W-:-:S02]  /*6be0*/  ISETP.GE.AND P3, PT, R16, R45, PT ;  /* 0x0000002d1000720c */ /* 0x000fc40003f66270 */
[C---:B------:R-:W-:Y:S02]  /*6bf0*/  SEL R16, R47.reuse, RZ, !P1 ;  /* 0x000000ff2f107207 */ /* 0x040fe40004800000 */
[-C--:B------:R-:W-:Y:S02]  /*6c00*/  ISETP.GE.AND P1, PT, R44, R45.reuse, PT ;  /* 0x0000002d2c00720c */ /* 0x080fe40003f26270 */
[-C--:B------:R-:W-:Y:S02]  /*6c10*/  ISETP.GE.AND P4, PT, R14, R45.reuse, PT ;  /* 0x0000002d0e00720c */ /* 0x080fe40003f86270 */
[----:B------:R-:W-:Y:S02]  /*6c20*/  ISETP.GE.AND P6, PT, R82, R45, PT ;  /* 0x0000002d5200720c */ /* 0x000fe40003fc6270 */
[----:B------:R-:W-:Y:S02]  /*6c30*/  PRMT R14, R47, 0x7632, R14 ;  /* 0x000076322f0e7816 */ /* 0x000fe4000000000e */
[----:B------:R-:W-:-:S02]  /*6c40*/  IADD3 R82, R44, -0x6, RZ ;  /* 0xfffffffa2c527810 */ /* 0x000fc40007ffe0ff */
[-C--:B------:R-:W-:Y:S02]  /*6c50*/  ISETP.GE.AND P2, PT, R84, R45.reuse, PT ;  /* 0x0000002d5400720c */ /* 0x080fe40003f46270 */
[----:B------:R-:W-:Y:S02]  /*6c60*/  @P5 PRMT R46, RZ, 0x7610, R46 ;  /* 0x00007610ff2e5816 */ /* 0x000fe4000000002e */
[----:B------:R-:W-:Y:S02]  /*6c70*/  SEL R47, R14, RZ, !P6 ;  /* 0x000000ff0e2f7207 */ /* 0x000fe40007000000 */
        /* <DEDUP_REMOVED lines=11> */
.L_x_18441:
[----:B------:R-:W-:Y:S05]  /*6d30*/  BSYNC B1 ;  /* 0x0000000000017941 */ /* 0x000fea0003800000 */
.L_x_18440:
[----:B------:R-:W-:Y:S01]  /*6d40*/  HFMA2.MMA.BF16_V2 R46, R5, R46, -RZ ;  /* 0x0000002e052e7235 */ /* 0x000fe200003000ff */
[----:B------:R-:W-:Y:S01]  /*6d50*/  SHF.L.U32 R13, R13, 0x10, RZ ;  /* 0x000000100d0d7819 */ /* 0x000fe200000006ff */
[----:B------:R-:W-:Y:S01]  /*6d60*/  IMAD.U32 R12, R12, 0x10000, RZ ;  /* 0x000100000c0c7824 */ /* 0x000fe200078e00ff */
[----:B------:R-:W-:Y:S01]  /*6d70*/  SHF.L.U32 R10, R10, 0x10, RZ ;  /* 0x000000100a0a7819 */ /* 0x000fe200000006ff */
[----:B------:R-:W-:Y:S02]  /*6d80*/  HMUL2.BF16_V2 R47, R4, R47 ;  /* 0x0000002f042f7232 */ /* 0x000fe40000200000 */
[----:B------:R-:W-:Y:S02]  /*6d90*/  IMAD.U32 R8, R8, 0x10000, RZ ;  /* 0x0001000008087824 */ /* 0x000fe400078e00ff */
[--C-:B------:R-:W-:Y:S01]  /*6da0*/  FADD.FTZ R12, R12, R13.reuse ;  /* 0x0000000d0c0c7221 */ /* 0x100fe20000010000 */
[----:B------:R-:W-:Y:S01]  /*6db0*/  IMAD.U32 R9, R9, 0x10000, RZ ;  /* 0x0001000009097824 */ /* 0x000fe200078e00ff */
[----:B------:R-:W-:Y:S01]  /*6dc0*/  BSSY B1, `(.L_x_18442) ;  /* 0x0000040000017945 */ /* 0x000fe20003800000 */
[----:B------:R-:W-:Y:S01]  /*6dd0*/  IMAD.U32 R11, R11, 0x10000, RZ ;  /* 0x000100000b0b7824 */ /* 0x000fe200078e00ff */
[C---:B------:R-:W-:Y:S01]  /*6de0*/  PRMT R13, R47.reuse, 0x7610, R13 ;  /* 0x000076102f0d7816 */ /* 0x040fe2000000000d */
[----:B------:R-:W-:Y:S01]  /*6df0*/  FADD.FTZ R8, R8, R9 ;  /* 0x0000000908087221 */ /* 0x000fe20000010000 */
[----:B------:R-:W-:Y:S01]  /*6e00*/  PRMT R14, R47, 0x7632, R14 ;  /* 0x000076322f0e7816 */ /* 0x000fe2000000000e */
[----:B------:R-:W-:Y:S01]  /*6e10*/  FADD.FTZ R11, R10, R11 ;  /* 0x0000000b0a0b7221 */ /* 0x000fe20000010000 */
[----:B------:R-:W-:-:S02]  /*6e20*/  PRMT R9, R46, 0x7610, R9 ;  /* 0x000076102e097816 */ /* 0x000fc40000000009 */
[----:B------:R-:W-:Y:S01]  /*6e30*/  PRMT R10, R46, 0x7632, R10 ;  /* 0x000076322e0a7816 */ /* 0x000fe2000000000a */
[----:B------:R-:W-:Y:S01]  /*6e40*/  IMAD.U32 R14, R14, 0x10000, RZ ;  /* 0x000100000e0e7824 */ /* 0x000fe200078e00ff */
[----:B------:R-:W-:Y:S01]  /*6e50*/  SHF.L.U32 R13, R13, 0x10, RZ ;  /* 0x000000100d0d7819 */ /* 0x000fe200000006ff */
[----:B------:R-:W-:Y:S02]  /*6e60*/  IMAD.U32 R9, R9, 0x10000, RZ ;  /* 0x0001000009097824 */ /* 0x000fe400078e00ff */
[----:B------:R-:W-:Y:S01]  /*6e70*/  FADD.FTZ R11, R8, R11 ;  /* 0x0000000b080b7221 */ /* 0x000fe20000010000 */
[----:B------:R-:W-:Y:S01]  /*6e80*/  IMAD.U32 R10, R10, 0x10000, RZ ;  /* 0x000100000a0a7824 */ /* 0x000fe200078e00ff */
[C---:B------:R-:W-:Y:S01]  /*6e90*/  HFMA2.MMA.BF16_V2 R8, R6.reuse, R80, -RZ ;  /* 0x0000005006087235 */ /* 0x040fe200003000ff */
[----:B------:R-:W-:Y:S01]  /*6ea0*/  FADD.FTZ R17, R13, R14 ;  /* 0x0000000e0d117221 */ /* 0x000fe20000010000 */
[----:B------:R-:W-:Y:S01]  /*6eb0*/  HFMA2.MMA.BF16_V2 R14, R6, R53, -RZ ;  /* 0x00000035060e7235 */ /* 0x000fe200003000ff */
[----:B------:R-:W-:Y:S01]  /*6ec0*/  FADD.FTZ R16, R9, R10 ;  /* 0x0000000a09107221 */ /* 0x000fe20000010000 */
[----:B------:R-:W-:-:S03]  /*6ed0*/  HMUL2.BF16_V2 R10, R7, R48 ;  /* 0x00000030070a7232 */ /* 0x000fc60000200000 */
[----:B------:R-:W-:Y:S02]  /*6ee0*/  FADD.FTZ R16, R16, R17 ;  /* 0x0000001110107221 */ /* 0x000fe40000010000 */
[C---:B------:R-:W-:Y:S01]  /*6ef0*/  PRMT R13, R10.reuse, 0x7632, R13 ;  /* 0x000076320a0d7816 */ /* 0x040fe2000000000d */
[----:B------:R-:W-:Y:S01]  /*6f00*/  IMAD.U32 R10, R10, 0x10000, RZ ;  /* 0x000100000a0a7824 */ /* 0x000fe200078e00ff */
[C---:B------:R-:W-:Y:S01]  /*6f10*/  PRMT R9, R8.reuse, 0x7632, R9 ;  /* 0x0000763208097816 */ /* 0x040fe20000000009 */
[----:B------:R-:W-:Y:S01]  /*6f20*/  IMAD.U32 R8, R8, 0x10000, RZ ;  /* 0x0001000008087824 */ /* 0x000fe200078e00ff */
[C---:B------:R-:W-:Y:S02]  /*6f30*/  PRMT R15, R14.reuse, 0x7632, R15 ;  /* 0x000076320e0f7816 */ /* 0x040fe4000000000f */
[----:B------:R-:W-:Y:S01]  /*6f40*/  SHF.L.U32 R13, R13, 0x10, RZ ;  /* 0x000000100d0d7819 */ /* 0x000fe200000006ff */
[----:B------:R-:W-:Y:S01]  /*6f50*/  IMAD.U32 R9, R9, 0x10000, RZ ;  /* 0x0001000009097824 */ /* 0x000fe200078e00ff */
[----:B------:R-:W-:Y:S01]  /*6f60*/  SHF.L.U32 R14, R14, 0x10, RZ ;  /* 0x000000100e0e7819 */ /* 0x000fe200000006ff */
[----:B------:R-:W-:-:S02]  /*6f70*/  IMAD.U32 R15, R15, 0x10000, RZ ;  /* 0x000100000f0f7824 */ /* 0x000fc400078e00ff */
[----:B------:R-:W-:Y:S01]  /*6f80*/  FADD.FTZ R13, R10, R13 ;  /* 0x0000000d0a0d7221 */ /* 0x000fe20000010000 */
[----:B------:R-:W-:Y:S01]  /*6f90*/  FADD.FTZ R8, R8, R9 ;  /* 0x0000000908087221 */ /* 0x000fe20000010000 */
[----:B------:R-:W-:Y:S01]  /*6fa0*/  FADD.FTZ R9, R11, R12 ;  /* 0x0000000c0b097221 */ /* 0x000fe20000010000 */
[----:B------:R-:W-:Y:S01]  /*6fb0*/  FADD.FTZ R14, R14, R15 ;  /* 0x0000000f0e0e7221 */ /* 0x000fe20000010000 */
[----:B------:R-:W-:Y:S01]  /*6fc0*/  FADD.FTZ R13, R16, R13 ;  /* 0x0000000d100d7221 */ /* 0x000fe20000010000 */
[----:B------:R-:W-:Y:S06]  /*6fd0*/  @P0 BRA `(.L_x_18443) ;  /* 0x0000000000780947 */ /* 0x000fec0003800000 */
[C---:B------:R-:W-:Y:S01]  /*6fe0*/  IADD3 R10, R44.reuse, -0x7, RZ ;  /* 0xfffffff92c0a7810 */ /* 0x040fe20007ffe0ff */
[C---:B------:R-:W-:Y:S01]  /*6ff0*/  VIADD R12, R44.reuse, 0xfffffffb ;  /* 0xfffffffb2c0c7836 */ /* 0x040fe20000000000 */
[----:B------:R-:W-:Y:S01]  /*7000*/  PRMT R11, R51, 0x7632, R11 ;  /* 0x00007632330b7816 */ /* 0x000fe2000000000b */
        /* <DEDUP_REMOVED lines=27> */
.L_x_18443:
[----:B------:R-:W-:Y:S05]  /*71c0*/  BSYNC B1 ;  /* 0x0000000000017941 */ /* 0x000fea0003800000 */
.L_x_18442:
        /* <DEDUP_REMOVED lines=40> */
.L_x_18445:
[----:B------:R-:W-:Y:S05]  /*7450*/  BSYNC B1 ;  /* 0x0000000000017941 */ /* 0x000fea0003800000 */
.L_x_18444:
        /* <DEDUP_REMOVED lines=18> */
[----:B------:R-:W-:Y:S01]  /*7580*/  SHF.L.U32 R15, R15, 0x10, RZ ;  /* 0x000000100f0f7819 */ /* 0x000fe200000006ff */
[----:B------:R-:W-:-:S02]  /*7590*/  IMAD.U32 R11, R11, 0x10000, RZ ;  /* 0x000100000b0b7824 */ /* 0x000fc400078e00ff */
[----:B------:R-:W-:Y:S01]  /*75a0*/  FADD.FTZ R13, R10, R13 ;  /* 0x0000000d0a0d7221 */ /* 0x000fe20000010000 */
[----:B------:R-:W-:Y:S01]  /*75b0*/  IMAD.U32 R12, R12, 0x10000, RZ ;  /* 0x000100000c0c7824 */ /* 0x000fe200078e00ff */
[C---:B------:R-:W-:Y:S01]  /*75c0*/  HFMA2.MMA.BF16_V2 R10, R6.reuse, R55, -RZ ;  /* 0x00000037060a7235 */ /* 0x040fe200003000ff */
[----:B------:R-:W-:Y:S01]  /*75d0*/  FADD.FTZ R47, R15, R16 ;  /* 0x000000100f2f7221 */ /* 0x000fe20000010000 */
[----:B------:R-:W-:Y:S01]  /*75e0*/  HFMA2.MMA.BF16_V2 R16, R6, R59, -RZ ;  /* 0x0000003b06107235 */ /* 0x000fe200003000ff */
[----:B------:R-:W-:Y:S01]  /*75f0*/  FADD.FTZ R46, R11, R12 ;  /* 0x0000000c0b2e7221 */ /* 0x000fe20000010000 */
[----:B------:R-:W-:Y:S02]  /*7600*/  HMUL2.BF16_V2 R12, R7, R58 ;  /* 0x0000003a070c7232 */ /* 0x000fe40000200000 */
[----:B------:R-:W-:Y:S01]  /*7610*/  FADD.FTZ R13, R13, R14 ;  /* 0x0000000e0d0d7221 */ /* 0x000fe20000010000 */
[----:B------:R-:W-:Y:S01]  /*7620*/  FADD.FTZ R31, R8, R31 ;  /* 0x0000001f081f7221 */ /* 0x000fe20000010000 */
[----:B------:R-:W-:Y:S01]  /*7630*/  FADD.FTZ R46, R46, R47 ;  /* 0x0000002f2e2e7221 */ /* 0x000fe20000010000 */
[C---:B------:R-:W-:Y:S01]  /*7640*/  PRMT R15, R12.reuse, 0x7632, R15 ;  /* 0x000076320c0f7816 */ /* 0x040fe2000000000f */
[----:B------:R-:W-:Y:S01]  /*7650*/  IMAD.U32 R12, R12, 0x10000, RZ ;  /* 0x000100000c0c7824 */ /* 0x000fe200078e00ff */
[C---:B------:R-:W-:Y:S01]  /*7660*/  PRMT R11, R10.reuse, 0x7632, R11 ;  /* 0x000076320a0b7816 */ /* 0x040fe2000000000b */
[----:B------:R-:W-:Y:S01]  /*7670*/  IMAD.U32 R10, R10, 0x10000, RZ ;  /* 0x000100000a0a7824 */ /* 0x000fe200078e00ff */
[----:B------:R-:W-:-:S02]  /*7680*/  PRMT R17, R16, 0x7632, R17 ;  /* 0x0000763210117816 */ /* 0x000fc40000000011 */
[----:B------:R-:W-:Y:S01]  /*7690*/  SHF.L.U32 R15, R15, 0x10, RZ ;  /* 0x000000100f0f7819 */ /* 0x000fe200000006ff */
[----:B------:R-:W-:Y:S01]  /*76a0*/  IMAD.U32 R11, R11, 0x10000, RZ ;  /* 0x000100000b0b7824 */ /* 0x000fe200078e00ff */
[----:B------:R-:W-:Y:S01]  /*76b0*/  SHF.L.U32 R16, R16, 0x10, RZ ;  /* 0x0000001010107819 */ /* 0x000fe200000006ff */
        /* <DEDUP_REMOVED lines=38> */
.L_x_18447:
[----:B------:R-:W-:Y:S05]  /*7920*/  BSYNC B1 ;  /* 0x0000000000017941 */ /* 0x000fea0003800000 */
.L_x_18446:
[----:B------:R-:W-:Y:S01]  /*7930*/  HFMA2.MMA.BF16_V2 R10, R4, R61, -RZ ;  /* 0x0000003d040a7235 */ /* 0x000fe200003000ff */
[----:B------:R-:W-:Y:S01]  /*7940*/  HMUL2.BF16_V2 R8, R5, R60 ;  /* 0x0000003c05087232 */ /* 0x000fe20000200000 */
[----:B------:R-:W-:Y:S01]  /*7950*/  HFMA2.MMA.BF16_V2 R65, R6, R65, -RZ ;  /* 0x0000004106417235 */ /* 0x000fe200003000ff */
[----:B------:R-:W-:Y:S02]  /*7960*/  HMUL2.BF16_V2 R12, R7, R62 ;  /* 0x0000003e070c7232 */ /* 0x000fe40000200000 */
[----:B------:R-:W-:Y:S01]  /*7970*/  FADD.FTZ R30, R13, R30 ;  /* 0x0000001e0d1e7221 */ /* 0x000fe20000010000 */
[----:B------:R-:W-:Y:S01]  /*7980*/  BSSY B1, `(.L_x_18448) ;  /* 0x0000032000017945 */ /* 0x000fe20003800000 */
[----:B------:R-:W-:Y:S01]  /*7990*/  PRMT R9, R8, 0x7632, R9 ;  /* 0x0000763208097816 */ /* 0x000fe20000000009 */
[----:B------:R-:W-:Y:S01]  /*79a0*/  FADD.FTZ R29, R16, R29 ;  /* 0x0000001d101d7221 */ /* 0x000fe20000010000 */
[----:B------:R-:W-:Y:S02]  /*79b0*/  SHF.L.U32 R8, R8, 0x10, RZ ;  /* 0x0000001008087819 */ /* 0x000fe400000006ff */
[----:B------:R-:W-:Y:S01]  /*79c0*/  PRMT R11, R10, 0x7632, R11 ;  /* 0x000076320a0b7816 */ /* 0x000fe2000000000b */
[----:B------:R-:W-:Y:S01]  /*79d0*/  IMAD.U32 R9, R9, 0x10000, RZ ;  /* 0x0001000009097824 */ /* 0x000fe200078e00ff */
[----:B------:R-:W-:Y:S01]  /*79e0*/  PRMT R13, R12, 0x7632, R13 ;  /* 0x000076320c0d7816 */ /* 0x000fe2000000000d */
[----:B------:R-:W-:Y:S01]  /*79f0*/  IMAD.U32 R14, R10, 0x10000, RZ ;  /* 0x000100000a0e7824 */ /* 0x000fe200078e00ff */
[----:B------:R-:W-:Y:S01]  /*7a00*/  SHF.L.U32 R11, R11, 0x10, RZ ;  /* 0x000000100b0b7819 */ /* 0x000fe200000006ff */
[--C-:B------:R-:W-:Y:S01]  /*7a10*/  FADD.FTZ R10, R8, R9.reuse ;  /* 0x00000009080a7221 */ /* 0x100fe20000010000 */
[C---:B------:R-:W-:Y:S01]  /*7a20*/  PRMT R9, R65.reuse, 0x7632, R9 ;  /* 0x0000763241097816 */ /* 0x040fe20000000009 */
[----:B------:R-:W-:Y:S01]  /*7a30*/  IMAD.U32 R12, R12, 0x10000, RZ ;  /* 0x000100000c0c7824 */ /* 0x000fe200078e00ff */
[----:B------:R-:W-:Y:S01]  /*7a40*/  PRMT R8, R65, 0x7610, R8 ;  /* 0x0000761041087816 */ /* 0x000fe20000000008 */
[----:B------:R-:W-:-:S02]  /*7a50*/  IMAD.U32 R13, R13, 0x10000, RZ ;  /* 0x000100000d0d7824 */ /* 0x000fc400078e00ff */
[----:B------:R-:W-:Y:S01]  /*7a60*/  FADD.FTZ R11, R14, R11 ;  /* 0x0000000b0e0b7221 */ /* 0x000fe20000010000 */
[----:B------:R-:W-:Y:S01]  /*7a70*/  IMAD.U32 R9, R9, 0x10000, RZ ;  /* 0x0001000009097824 */ /* 0x000fe200078e00ff */
[----:B------:R-:W-:Y:S01]  /*7a80*/  SHF.L.U32 R8, R8, 0x10, RZ ;  /* 0x0000001008087819 */ /* 0x000fe200000006ff */
[----:B------:R-:W-:Y:S01]  /*7a90*/  FADD.FTZ R13, R12, R13 ;  /* 0x0000000d0c0d7221 */ /* 0x000fe20000010000 */
[----:B------:R-:W-:Y:S01]  /*7aa0*/  FADD.FTZ R10, R10, R11 ;  /* 0x0000000b0a0a7221 */ /* 0x000fe20000010000 */
[----:B------:R-:W-:Y:S06]  /*7ab0*/  @P0 BRA `(.L_x_18449) ;  /* 0x0000000000780947 */ /* 0x000fec0003800000 */
        /* <DEDUP_REMOVED lines=30> */
.L_x_18449:
[----:B------:R-:W-:Y:S05]  /*7ca0*/  BSYNC B1 ;  /* 0x0000000000017941 */ /* 0x000fea0003800000 */
.L_x_18448:
        /* <DEDUP_REMOVED lines=17> */
[----:B------:R-:W-:Y:S01]  /*7dc0*/  PRMT R11, R67, 0x7632, R11 ;  /* 0x00007632430b7816 */ /* 0x000fe2000000000b */
[----:B------:R-:W-:Y:S01]  /*7dd0*/  IMAD.U32 R15, R15, 0x10000, RZ ;  /* 0x000100000f0f7824 */ /* 0x000fe200078e00ff */
[----:B------:R-:W-:Y:S01]  /*7de0*/  PRMT R10, R67, 0x7610, R10 ;  /* 0x00007610430a7816 */ /* 0x000fe2000000000a */
[----:B------:R-:W-:-:S02]  /*7df0*/  FADD.FTZ R13, R16, R13 ;  /* 0x0000000d100d7221 */ /* 0x000fc40000010000 */
[----:B------:R-:W-:Y:S01]  /*7e00*/  FADD.FTZ R15, R14, R15 ;  /* 0x0000000f0e0f7221 */ /* 0x000fe20000010000 */
[----:B------:R-:W-:Y:S01]  /*7e10*/  SHF.L.U32 R10, R10, 0x10, RZ ;  /* 0x000000100a0a7819 */ /* 0x000fe200000006ff */
[----:B------:R-:W-:Y:S01]  /*7e20*/  FADD.FTZ R12, R12, R13 ;  /* 0x0000000d0c0c7221 */ /* 0x000fe20000010000 */
[----:B------:R-:W-:Y:S01]  /*7e30*/  IMAD.U32 R11, R11, 0x10000, RZ ;  /* 0x000100000b0b7824 */ /* 0x000fe200078e00ff */
[----:B------:R-:W-:Y:S06]  /*7e40*/  @P0 BRA `(.L_x_18451) ;  /* 0x0000000000780947 */ /* 0x000fec0003800000 */
[C---:B------:R-:W-:Y:S01]  /*7e50*/  IADD3 R14, R44.reuse, -0x7, RZ ;  /* 0xfffffff92c0e7810 */ /* 0x040fe20007ffe0ff */
        /* <DEDUP_REMOVED lines=29> */
.L_x_18451:
[----:B------:R-:W-:Y:S05]  /*8030*/  BSYNC B1 ;  /* 0x0000000000017941 */ /* 0x000fea0003800000 */
.L_x_18450:
        /* <DEDUP_REMOVED lines=41> */
.L_x_18453:
[----:B------:R-:W-:Y:S05]  /*82d0*/  BSYNC B1 ;  /* 0x0000000000017941 */ /* 0x000fea0003800000 */
.L_x_18452:
[----:B------:R-:W-:Y:S01]  /*82e0*/  HFMA2.MMA.BF16_V2 R72, R5, R72, -RZ ;  /* 0x0000004805487235 */ /* 0x000fe200003000ff */
[----:B------:R-:W-:Y:S01]  /*82f0*/  SHF.L.U32 R17, R17, 0x10, RZ ;  /* 0x0000001011117819 */ /* 0x000fe200000006ff */
[----:B------:R-:W-:Y:S01]  /*8300*/  IMAD.U32 R16, R16, 0x10000, RZ ;  /* 0x0001000010107824 */ /* 0x000fe200078e00ff */
[----:B------:R-:W-:Y:S01]  /*8310*/  SHF.L.U32 R14, R14, 0x10, RZ ;  /* 0x000000100e0e7819 */ /* 0x000fe200000006ff */
[----:B------:R-:W-:Y:S02]  /*8320*/  HMUL2.BF16_V2 R73, R4, R73 ;  /* 0x0000004904497232 */ /* 0x000fe40000200000 */
[----:B------:R-:W-:Y:S02]  /*8330*/  IMAD.U32 R10, R10, 0x10000, RZ ;  /* 0x000100000a0a7824 */ /* 0x000fe400078e00ff */
[--C-:B------:R-:W-:Y:S01]  /*8340*/  FADD.FTZ R16, R16, R17.reuse ;  /* 0x0000001110107221 */ /* 0x100fe20000010000 */
[----:B------:R-:W-:Y:S02]  /*8350*/  IMAD.U32 R13, R13, 0x10000, RZ ;  /* 0x000100000d0d7824 */ /* 0x000fe400078e00ff */
        /* <DEDUP_REMOVED lines=28> */
[----:B------:R-:W-:Y:S01]  /*8520*/  FADD.FTZ R27, R12, R27 ;  /* 0x0000001b0c1b7221 */ /* 0x000fe20000010000 */
        /* <DEDUP_REMOVED lines=21> */
[----:B------:R-:W-:Y:S01]  /*8680*/  ISETP.GE.AND P5, PT, R12, R45, PT ;  /* 0x0000002d0c00720c */ /* 0x000fe20003fa6270 */
[C---:B------:R-:W-:Y:S01]  /*8690*/  VIADD R12, R44.reuse, 0xfffffffe ;  /* 0xfffffffe2c0c7836 */ /* 0x040fe20000000000 */
[----:B------:R-:W-:-:S02]  /*86a0*/  IADD3 R10, R44, -0x3, RZ ;  /* 0xfffffffd2c0a7810 */ /* 0x000fc40007ffe0ff */
[-C--:B------:R-:W-:Y:S02]  /*86b0*/  ISETP.GE.AND P4, PT, R8, R45.reuse, PT ;  /* 0x0000002d0800720c */ /* 0x080fe40003f86270 */
[----:B------:R-:W-:Y:S02]  /*86c0*/  PRMT R8, R77, 0x7632, R8 ;  /* 0x000076324d087816 */ /* 0x000fe40000000008 */
[-C--:B------:R-:W-:Y:S02]  /*86d0*/  ISETP.GE.AND P1, PT, R14, R45.reuse, PT ;  /* 0x0000002d0e00720c */ /* 0x080fe40003f26270 */
[----:B------:R-:W-:Y:S02]  /*86e0*/  @P6 PRMT R76, RZ, 0x7610, R76 ;  /* 0x00007610ff4c6816 */ /* 0x000fe4000000004c */
[-C--:B------:R-:W-:Y:S02]  /*86f0*/  ISETP.GE.AND P6, PT, R44, R45.reuse, PT ;  /* 0x0000002d2c00720c */ /* 0x080fe40003fc6270 */
[----:B------:R-:W-:-:S02]  /*8700*/  ISETP.GE.AND P3, PT, R10, R45, PT ;  /* 0x0000002d0a00720c */ /* 0x000fc40003f66270 */
[----:B------:R-:W-:Y:S02]  /*8710*/  SEL R10, R77, RZ, !P5 ;  /* 0x000000ff4d0a7207 */ /* 0x000fe40006800000 */
[----:B------:R-:W-:Y:S02]  /*8720*/  ISETP.GE.AND P2, PT, R12, R45, PT ;  /* 0x0000002d0c00720c */ /* 0x000fe40003f46270 */
        /* <DEDUP_REMOVED lines=11> */
.L_x_18455:
[----:B------:R-:W-:Y:S05]  /*87e0*/  BSYNC B1 ;  /* 0x0000000000017941 */ /* 0x000fea0003800000 */
.L_x_18454:
[----:B------:R-:W-:Y:S01]  /*87f0*/  HFMA2.MMA.BF16_V2 R77, R4, R77, -RZ ;  /* 0x0000004d044d7235 */ /* 0x000fe200003000ff */
[----:B------:R-:W-:Y:S01]  /*8800*/  HMUL2.BF16_V2 R5, R5, R76 ;  /* 0x0000004c05057232 */ /* 0x000fe20000200000 */
[----:B------:R-:W-:Y:S01]  /*8810*/  HFMA2.MMA.BF16_V2 R10, R6, R79, -RZ ;  /* 0x0000004f060a7235 */ /* 0x000fe200003000ff */
[----:B------:R-:W-:Y:S02]  /*8820*/  HMUL2.BF16_V2 R8, R7, R78 ;  /* 0x0000004e07087232 */ /* 0x000fe40000200000 */
[----:B------:R-:W-:Y:S01]  /*8830*/  VIADD R50, R50, 0x4 ;  /* 0x0000000432327836 */ /* 0x000fe20000000000 */
[----:B------:R-:W-:Y:S01]  /*8840*/  IADD3 R20, P1, R20, 0x10, RZ ;  /* 0x0000001014147810 */ /* 0x000fe20007f3e0ff */
[----:B------:R-:W-:Y:S01]  /*8850*/  VIADD R23, R23, 0xfffffffc ;  /* 0xfffffffc17177836 */ /* 0x000fe20000000000 */
[----:B------:R-:W-:Y:S01]  /*8860*/  PRMT R4, R5, 0x7610, R4 ;  /* 0x0000761005047816 */ /* 0x000fe20000000004 */
[----:B------:R-:W-:Y:S01]  /*8870*/  VIADD R35, R35, 0x200 ;  /* 0x0000020023237836 */ /* 0x000fe20000000000 */
[----:B------:R-:W-:-:S02]  /*8880*/  PRMT R5, R5, 0x7632, R5 ;  /* 0x0000763205057816 */ /* 0x000fc40000000005 */
[C---:B------:R-:W-:Y:S02]  /*8890*/  PRMT R6, R77.reuse, 0x7610, R6 ;  /* 0x000076104d067816 */ /* 0x040fe40000000006 */
        /* <DEDUP_REMOVED lines=9> */
[----:B------:R-:W-:Y:S01]  /*8930*/  FADD.FTZ R11, R11, R12 ;  /* 0x0000000c0b0b7221 */ /* 0x000fe20000010000 */
[----:B------:R-:W-:Y:S01]  /*8940*/  ISETP.GE.AND P0, PT, R50, R49, PT ;  /* 0x000000313200720c */ /* 0x000fe20003f06270 */
[----:B------:R-:W-:Y:S01]  /*8950*/  FADD.FTZ R6, R6, R7 ;  /* 0x0000000706067221 */ /* 0x000fe20000010000 */
[----:B------:R-:W-:Y:S01]  /*8960*/  SHF.L.U32 R10, R10, 0x10, RZ ;  /* 0x000000100a0a7819 */ /* 0x000fe200000006ff */
[----:B------:R-:W-:-:S02]  /*8970*/  IMAD.U32 R5, R4, 0x10000, RZ ;  /* 0x0001000004057824 */ /* 0x000fc400078e00ff */
[----:B------:R-:W-:Y:S01]  /*8980*/  FADD.FTZ R9, R8, R9 ;  /* 0x0000000908097221 */ /* 0x000fe20000010000 */
[----:B------:R-:W-:Y:S01]  /*8990*/  FADD.FTZ R6, R11, R6 ;  /* 0x000000060b067221 */ /* 0x000fe20000010000 */
[----:B------:R-:W-:Y:S01]  /*89a0*/  IADD3 R44, R44, 0x80, RZ ;  /* 0x000000802c2c7810 */ /* 0x000fe20007ffe0ff */
[----:B------:R-:W-:Y:S01]  /*89b0*/  FADD.FTZ R5, R10, R5 ;  /* 0x000000050a057221 */ /* 0x000fe20000010000 */
[----:B------:R-:W-:Y:S01]  /*89c0*/  IADD3.X R21, RZ, R21, RZ, P1, !PT ;  /* 0x00000015ff157210 */ /* 0x000fe20000ffe4ff */
[----:B------:R-:W-:-:S04]  /*89d0*/  FADD.FTZ R6, R6, R9 ;  /* 0x0000000906067221 */ /* 0x000fc80000010000 */
[----:B------:R-:W-:-:S04]  /*89e0*/  FADD.FTZ R5, R6, R5 ;  /* 0x0000000506057221 */ /* 0x000fc80000010000 */
[----:B------:R-:W-:Y:S01]  /*89f0*/  FADD.FTZ R24, R5, R24 ;  /* 0x0000001805187221 */ /* 0x000fe20000010000 */
[----:B------:R-:W-:Y:S06]  /*8a00*/  @!P0 BRA `(.L_x_18456) ;  /* 0xffffffd400488947 */ /* 0x000fec000383ffff */
.L_x_18435:
[----:B------:R-:W-:Y:S05]  /*8a10*/  BSYNC B0 ;  /* 0x0000000000007941 */ /* 0x000fea0003800000 */
.L_x_18433:
[----:B-1----:R-:W1:Y:S01]  /*8a20*/  SHFL.BFLY PT, R7, R28, 0x2, 0x1f ;  /* 0x0c401f001c077f89 */ /* 0x002e6200000e0000 */
[----:B------:R-:W2:Y:S01]  /*8a30*/  S2UR UR5, SR_CgaCtaId ;  /* 0x00000000000579c3 */ /* 0x000ea20000008800 */
[----:B------:R-:W-:Y:S01]  /*8a40*/  LOP3.LUT R13, R18, 0x3, RZ, 0xc0, !PT ;  /* 0x00000003120d7812 */ /* 0x000fe200078ec0ff */
[----:B------:R-:W-:Y:S01]  /*8a50*/  UMOV UR4, 0x400 ;  /* 0x0000040000047882 */ /* 0x000fe20000000000 */
[----:B------:R-:W3:Y:S01]  /*8a60*/  SHFL.BFLY PT, R2, R33, 0x2, 0x1f ;  /* 0x0c401f0021027f89 */ /* 0x000ee200000e0000 */
[C---:B------:R-:W-:Y:S01]  /*8a70*/  LOP3.LUT R17, R0.reuse, 0xffffffc0, RZ, 0xc0, !PT ;  /* 0xffffffc000117812 */ /* 0x040fe200078ec0ff */
[----:B------:R-:W-:Y:S01]  /*8a80*/  UIADD3 UR4, UR4, 0xc0, URZ ;  /* 0x000000c004047890 */ /* 0x000fe2000fffe03f */
[----:B------:R-:W-:Y:S01]  /*8a90*/  ISETP.NE.AND P2, PT, R13, RZ, PT ;  /* 0x000000ff0d00720c */ /* 0x000fe20003f45270 */
[----:B0-----:R-:W0:Y:S01]  /*8aa0*/  SHFL.BFLY PT, R3, R32, 0x2, 0x1f ;  /* 0x0c401f0020037f89 */ /* 0x001e2200000e0000 */
[C---:B------:R-:W-:Y:S01]  /*8ab0*/  VIADD R23, R0.reuse, 0x1f ;  /* 0x0000001f00177836 */ /* 0x040fe20000000000 */
[----:B------:R-:W-:Y:S01]  /*8ac0*/  LOP3.LUT R22, R0, 0xffffffe0, RZ, 0xc0, !PT ;  /* 0xffffffe000167812 */ /* 0x000fe200078ec0ff */
[----:B------:R-:W-:Y:S01]  /*8ad0*/  BSSY B0, `(.L_x_18457) ;  /* 0x000003d000007945 */ /* 0x000fe20003800000 */
[----:B------:R-:W4:Y:S01]  /*8ae0*/  SHFL.BFLY PT, R6, R31, 0x2, 0x1f ;  /* 0x0c401f001f067f89 */ /* 0x000f2200000e0000 */
[----:B------:R-:W-:-:S02]  /*8af0*/  ISETP.NE.OR P5, PT, R17, 0x40, P2 ;  /* 0x000000401100780c */ /* 0x000fc400017a5670 */
[----:B------:R-:W-:Y:S01]  /*8b00*/  ISETP.GT.U32.AND P3, PT, R23, 0x3e, PT ;  /* 0x0000003e1700780c */ /* 0x000fe20003f64070 */
[----:B------:R-:W5:Y:S01]  /*8b10*/  SHFL.BFLY PT, R5, R30, 0x2, 0x1f ;  /* 0x0c401f001e057f89 */ /* 0x000f6200000e0000 */
[----:B------:R-:W-:Y:S02]  /*8b20*/  ISETP.NE.OR P4, PT, R22, 0x20, P2 ;  /* 0x000000201600780c */ /* 0x000fe40001785670 */
[C---:B------:R-:W-:Y:S01]  /*8b30*/  ISETP.GT.OR P0, PT, R0.reuse, 0x3f, P2 ;  /* 0x0000003f0000780c */ /* 0x040fe20001704670 */
[----:B------:R-:W5:Y:S01]  /*8b40*/  SHFL.BFLY PT, R10, R29, 0x2, 0x1f ;  /* 0x0c401f001d0a7f89 */ /* 0x000f6200000e0000 */
[----:B------:R-:W-:-:S03]  /*8b50*/  ISETP.GT.OR P1, PT, R0, 0x1f, P2 ;  /* 0x0000001f0000780c */ /* 0x000fc60001724670 */
[----:B------:R-:W5:Y:S01]  /*8b60*/  SHFL.BFLY PT, R14, R27, 0x2, 0x1f ;  /* 0x0c401f001b0e7f89 */ /* 0x000f6200000e0000 */
[----:B-1----:R-:W-:Y:S01]  /*8b70*/  FADD.FTZ R12, R7, R28 ;  /* 0x0000001c070c7221 */ /* 0x002fe20000010000 */
[----:B--2---:R-:W-:Y:S02]  /*8b80*/  ULEA UR4, UR5, UR4, 0x18 ;  /* 0x0000000405047291 */ /* 0x004fe4000f8ec03f */
[----:B------:R-:W1:Y:S01]  /*8b90*/  SHFL.BFLY PT, R9, R26, 0x2, 0x1f ;  /* 0x0c401f001a097f89 */ /* 0x000e6200000e0000 */
[----:B---3--:R-:W-:-:S03]  /*8ba0*/  FADD.FTZ R2, R2, R33 ;  /* 0x0000002102027221 */ /* 0x008fc60000010000 */
[----:B------:R-:W2:Y:S01]  /*8bb0*/  SHFL.BFLY PT, R20, R25, 0x2, 0x1f ;  /* 0x0c401f0019147f89 */ /* 0x000ea200000e0000 */
[----:B0-----:R-:W-:-:S03]  /*8bc0*/  FADD.FTZ R4, R3, R32 ;  /* 0x0000002003047221 */ /* 0x001fc60000010000 */
[----:B------:R-:W0:Y:S01]  /*8bd0*/  SHFL.BFLY PT, R11, R24, 0x2, 0x1f ;  /* 0x0c401f00180b7f89 */ /* 0x000e2200000e0000 */
[----:B----4-:R-:W-:Y:S01]  /*8be0*/  FADD.FTZ R6, R6, R31 ;  /* 0x0000001f06067221 */ /* 0x010fe20000010000 */
[----:B-----5:R-:W-:Y:S02]  /*8bf0*/  FADD.FTZ R8, R5, R30 ;  /* 0x0000001e05087221 */ /* 0x020fe40000010000 */
[----:B------:R-:W3:Y:S01]  /*8c00*/  SHFL.BFLY PT, R3, R2, 0x1, 0x1f ;  /* 0x0c201f0002037f89 */ /* 0x000ee200000e0000 */
[----:B------:R-:W-:-:S03]  /*8c10*/  FADD.FTZ R10, R10, R29 ;  /* 0x0000001d0a0a7221 */ /* 0x000fc60000010000 */
[----:B------:R-:W4:Y:S01]  /*8c20*/  SHFL.BFLY PT, R5, R4, 0x1, 0x1f ;  /* 0x0c201f0004057f89 */ /* 0x000f2200000e0000 */
[----:B------:R-:W-:-:S03]  /*8c30*/  FADD.FTZ R14, R14, R27 ;  /* 0x0000001b0e0e7221 */ /* 0x000fc60000010000 */
[----:B------:R-:W5:Y:S01]  /*8c40*/  SHFL.BFLY PT, R7, R6, 0x1, 0x1f ;  /* 0x0c201f0006077f89 */ /* 0x000f6200000e0000 */
[----:B-1----:R-:W-:-:S03]  /*8c50*/  FADD.FTZ R16, R9, R26 ;  /* 0x0000001a09107221 */ /* 0x002fc60000010000 */
[----:B------:R-:W1:Y:S01]  /*8c60*/  SHFL.BFLY PT, R13, R12, 0x1, 0x1f ;  /* 0x0c201f000c0d7f89 */ /* 0x000e6200000e0000 */
[----:B--2---:R-:W-:-:S03]  /*8c70*/  FADD.FTZ R20, R20, R25 ;  /* 0x0000001914147221 */ /* 0x004fc60000010000 */
[----:B------:R-:W2:Y:S01]  /*8c80*/  SHFL.BFLY PT, R9, R8, 0x1, 0x1f ;  /* 0x0c201f0008097f89 */ /* 0x000ea200000e0000 */
[----:B------:R-:W-:Y:S01]  /*8c90*/  SHF.R.S32.HI R25, RZ, 0x1f, R18 ;  /* 0x0000001fff197819 */ /* 0x000fe20000011412 */
[----:B0-----:R-:W-:Y:S02]  /*8ca0*/  FADD.FTZ R28, R11, R24 ;  /* 0x000000180b1c7221 */ /* 0x001fe40000010000 */
[----:B------:R-:W0:Y:S01]  /*8cb0*/  SHFL.BFLY PT, R15, R14, 0x1, 0x1f ;  /* 0x0c201f000e0f7f89 */ /* 0x000e2200000e0000 */
[----:B------:R-:W-:-:S03]  /*8cc0*/  LEA.HI R18, R25, R18, RZ, 0x2 ;  /* 0x0000001219127211 */ /* 0x000fc600078f10ff */
[----:B------:R-:W0:Y:S01]  /*8cd0*/  SHFL.BFLY PT, R11, R10, 0x1, 0x1f ;  /* 0x0c201f000a0b7f89 */ /* 0x000e2200000e0000 */
[----:B------:R-:W-:Y:S01]  /*8ce0*/  SHF.R.S32.HI R18, RZ, 0x2, R18 ;  /* 0x00000002ff127819 */ /* 0x000fe20000011412 */
[----:B---3--:R-:W-:Y:S02]  /*8cf0*/  FADD.FTZ R0, R2, R3 ;  /* 0x0000000302007221 */ /* 0x008fe40000010000 */
[----:B------:R-:W3:Y:S01]  /*8d00*/  SHFL.BFLY PT, R21, R16, 0x1, 0x1f ;  /* 0x0c201f0010157f89 */ /* 0x000ee200000e0000 */
[----:B----4-:R-:W-:Y:S01]  /*8d10*/  FADD.FTZ R17, R4, R5 ;  /* 0x0000000504117221 */ /* 0x010fe20000010000 */
[----:B------:R-:W-:Y:S02]  /*8d20*/  IMAD R19, R19, 0x50, R18 ;  /* 0x0000005013137824 */ /* 0x000fe400078e0212 */
[----:B------:R-:W4:Y:S01]  /*8d30*/  SHFL.BFLY PT, R29, R20, 0x1, 0x1f ;  /* 0x0c201f00141d7f89 */ /* 0x000f2200000e0000 */
[----:B-----5:R-:W-:Y:S02]  /*8d40*/  FADD.FTZ R22, R6, R7 ;  /* 0x0000000706167221 */ /* 0x020fe40000010000 */
[----:B------:R-:W-:Y:S01]  /*8d50*/  LEA R19, R19, UR4, 0x2 ;  /* 0x0000000413137c11 */ /* 0x000fe2000f8e10ff */
[----:B------:R-:W5:Y:S01]  /*8d60*/  SHFL.BFLY PT, R31, R28, 0x1, 0x1f ;  /* 0x0c201f001c1f7f89 */ /* 0x000f6200000e0000 */
[----:B-1----:R-:W-:Y:S01]  /*8d70*/  FADD.FTZ R25, R12, R13 ;  /* 0x0000000d0c197221 */ /* 0x002fe20000010000 */
[----:B------:R-:W-:Y:S01]  /*8d80*/  BAR.SYNC.DEFER_BLOCKING 0x0 ;  /* 0x0000000000007b1d */ /* 0x000fe20000010000 */
[----:B--2---:R-:W-:Y:S01]  /*8d90*/  FADD.FTZ R23, R8, R9 ;  /* 0x0000000908177221 */ /* 0x004fe20000010000 */
[----:B0-----:R-:W-:Y:S01]  /*8da0*/  FADD.FTZ R26, R14, R15 ;  /* 0x0000000f0e1a7221 */ /* 0x001fe20000010000 */
[----:B------:R-:W-:Y:S01]  /*8db0*/  FADD.FTZ R24, R10, R11 ;  /* 0x0000000b0a187221 */ /* 0x000fe20000010000 */
[----:B---3--:R-:W-:Y:S01]  /*8dc0*/  FADD.FTZ R27, R16, R21 ;  /* 0x00000015101b7221 */ /* 0x008fe20000010000 */
[----:B----4-:R-:W-:Y:S01]  /*8dd0*/  FADD.FTZ R29, R20, R29 ;  /* 0x0000001d141d7221 */ /* 0x010fe20000010000 */
        /* <DEDUP_REMOVED lines=12> */
.L_x_18458:
[----:B------:R-:W-:Y:S05]  /*8ea0*/  BSYNC B0 ;  /* 0x0000000000007941 */ /* 0x000fea0003800000 */
.L_x_18457:
        /* <DEDUP_REMOVED lines=23> */
.L_x_18460:
[----:B------:R-:W-:Y:S05]  /*9020*/  BSYNC B0 ;  /* 0x0000000000007941 */ /* 0x000fea0003800000 */
.L_x_18459:
        /* <DEDUP_REMOVED lines=13> */
.L_x_18462:
[----:B------:R-:W-:Y:S05]  /*9100*/  BSYNC B0 ;  /* 0x0000000000007941 */ /* 0x000fea0003800000 */
.L_x_18461:
        /* <DEDUP_REMOVED lines=23> */
.L_x_18464:
[----:B------:R-:W-:Y:S05]  /*9280*/  BSYNC B0 ;  /* 0x0000000000007941 */ /* 0x000fea0003800000 */
.L_x_18463:
        /* <DEDUP_REMOVED lines=21> */
[C---:B------:R-:W-:Y:S01]  /*93e0*/  IADD3 R6, R18.reuse, 0x10, RZ ;  /* 0x0000001012067810 */ /* 0x040fe20007ffe0ff */
[C---:B------:R-:W-:Y:S01]  /*93f0*/  VIADD R7, R18.reuse, 0x18 ;  /* 0x0000001812077836 */ /* 0x040fe20000000000 */
[C---:B------:R-:W-:Y:S01]  /*9400*/  IADD3 R5, P1, R3.reuse, UR4, RZ ;  /* 0x0000000403057c10 */ /* 0x040fe2000ff3e0ff */
[C---:B------:R-:W-:Y:S01]  /*9410*/  VIADD R13, R18.reuse, 0x30 ;  /* 0x00000030120d7836 */ /* 0x040fe20000000000 */
        /* <DEDUP_REMOVED lines=12> */
[----:B------:R-:W-:Y:S02]  /*94e0*/  LEA R8, P1, R9, UR8, 0x1 ;  /* 0x0000000809087c11 */ /* 0x000fe4000f8208ff */
[----:B------:R-:W-:Y:S02]  /*94f0*/  LEA.HI.X R7, R11, UR9, R14, 0x1, P0 ;  /* 0x000000090b077c11 */ /* 0x000fe400080f0c0e */
[----:B------:R-:W-:Y:S02]  /*9500*/  IADD3 R11, R18, 0x28, RZ ;  /* 0x00000028120b7810 */ /* 0x000fe40007ffe0ff */
[----:B------:R-:W-:-:S02]  /*9510*/  IADD3 R14, P0, R10, UR4, RZ ;  /* 0x000000040a0e7c10 */ /* 0x000fc4000ff1e0ff */
[----:B------:R-:W-:Y:S02]  /*9520*/  LEA.HI.X R9, R9, UR9, R12, 0x1, P1 ;  /* 0x0000000909097c11 */ /* 0x000fe400088f0c0c */
[----:B------:R-:W-:Y:S02]  /*9530*/  IADD3 R16, P1, R11, UR4, RZ ;  /* 0x000000040b107c10 */ /* 0x000fe4000ff3e0ff */
[----:B------:R-:W-:Y:S02]  /*9540*/  LEA.HI.X.SX32 R21, R10, UR7, 0x1, P0 ;  /* 0x000000070a157c11 */ /* 0x000fe400080f0eff */
[----:B------:R-:W-:Y:S02]  /*9550*/  LEA R10, P0, R14, UR8, 0x1 ;  /* 0x000000080e0a7c11 */ /* 0x000fe4000f8008ff */
[----:B------:R-:W-:Y:S02]  /*9560*/  IADD3 R15, P2, R13, UR4, RZ ;  /* 0x000000040d0f7c10 */ /* 0x000fe4000ff5e0ff */
[----:B01----:R-:W-:-:S02]  /*9570*/  LEA.HI.X.SX32 R19, R11, UR7, 0x1, P1 ;  /* 0x000000070b137c11 */ /* 0x003fc400088f0eff */
[----:B------:R-:W-:Y:S02]  /*9580*/  LEA R12, P1, R16, UR8, 0x1 ;  /* 0x00000008100c7c11 */ /* 0x000fe4000f8208ff */
[----:B------:R-:W-:Y:S02]  /*9590*/  LEA.HI.X R11, R14, UR9, R21, 0x1, P0 ;  /* 0x000000090e0b7c11 */ /* 0x000fe400080f0c15 */
[----:B------:R-:W-:Y:S02]  /*95a0*/  LEA.HI.X.SX32 R20, R13, UR7, 0x1, P2 ;  /* 0x000000070d147c11 */ /* 0x000fe400090f0eff */
[C---:B------:R-:W-:Y:S02]  /*95b0*/  LEA R14, P0, R15.reuse, UR8, 0x1 ;  /* 0x000000080f0e7c11 */ /* 0x040fe4000f8008ff */
[----:B------:R-:W-:Y:S01]  /*95c0*/  LEA.HI.X R13, R16, UR9, R19, 0x1, P1 ;  /* 0x00000009100d7c11 */ /* 0x000fe200088f0c13 */
[C---:B------:R-:W-:Y:S01]  /*95d0*/  VIADD R16, R18.reuse, 0x38 ;  /* 0x0000003812107836 */ /* 0x040fe20000000000 */
[----:B------:R-:W-:Y:S01]  /*95e0*/  LEA.HI.X R15, R15, UR9, R20, 0x1, P0 ;  /* 0x000000090f0f7c11 */ /* 0x000fe200080f0c14 */
[C---:B------:R-:W-:Y:S01]  /*95f0*/  VIADD R20, R18.reuse, 0x48 ;  /* 0x0000004812147836 */ /* 0x040fe20000000000 */
[----:B------:R-:W-:-:S02]  /*9600*/  IADD3 R19, R18, 0x40, RZ ;  /* 0x0000004012137810 */ /* 0x000fc40007ffe0ff */
[----:B------:R-:W-:Y:S02]  /*9610*/  F2FP.BF16.F32.PACK_AB R0, R17, R0 ;  /* 0x000000001100723e */ /* 0x000fe400000010ff */
[----:B------:R-:W-:Y:S02]  /*9620*/  IADD3 R33, P0, R16, UR4, RZ ;  /* 0x0000000410217c10 */ /* 0x000fe4000ff1e0ff */
[----:B------:R-:W-:Y:S01]  /*9630*/  F2FP.BF16.F32.PACK_AB R22, R23, R22 ;  /* 0x000000161716723e */ /* 0x000fe200000010ff */
[----:B------:R0:W-:Y:S01]  /*9640*/  STG.E.U16 desc[UR10][R2.64], R0 ;  /* 0x0000000002007986 */ /* 0x0001e2000c10150a */
[----:B------:R-:W-:Y:S02]  /*9650*/  IADD3 R31, P1, R19, UR4, RZ ;  /* 0x00000004131f7c10 */ /* 0x000fe4000ff3e0ff */
[----:B------:R-:W-:Y:S02]  /*9660*/  PRMT R23, R0, 0x7632, R23 ;  /* 0x0000763200177816 */ /* 0x000fe40000000017 */
[----:B------:R-:W-:-:S02]  /*9670*/  IADD3 R21, P2, R20, UR4, RZ ;  /* 0x0000000414157c10 */ /* 0x000fc4000ff5e0ff */
[----:B------:R-:W-:Y:S01]  /*9680*/  F2FP.BF16.F32.PACK_AB R24, R25, R24 ;  /* 0x000000181918723e */ /* 0x000fe200000010ff */
[----:B------:R1:W-:Y:S01]  /*9690*/  STG.E.U16 desc[UR10][R4.64], R23 ;  /* 0x0000001704007986 */ /* 0x0003e2000c10150a */
[----:B------:R-:W-:Y:S02]  /*96a0*/  LEA.HI.X.SX32 R34, R16, UR7, 0x1, P0 ;  /* 0x0000000710227c11 */ /* 0x000fe400080f0eff */
[----:B------:R-:W-:Y:S01]  /*96b0*/  LEA.HI.X.SX32 R32, R19, UR7, 0x1, P1 ;  /* 0x0000000713207c11 */ /* 0x000fe200088f0eff */
[----:B------:R-:W-:Y:S01]  /*96c0*/  STG.E.U16 desc[UR10][R6.64], R22 ;  /* 0x0000001606007986 */ /* 0x000fe2000c10150a */
[----:B------:R-:W-:Y:S02]  /*96d0*/  LEA R16, P0, R33, UR8, 0x1 ;  /* 0x0000000821107c11 */ /* 0x000fe4000f8008ff */
[----:B0-----:R-:W-:Y:S02]  /*96e0*/  PRMT R3, R22, 0x7632, R3 ;  /* 0x0000763216037816 */ /* 0x001fe40000000003 */
[----:B------:R-:W-:-:S02]  /*96f0*/  F2FP.BF16.F32.PACK_AB R26, R27, R26 ;  /* 0x0000001a1b1a723e */ /* 0x000fc400000010ff */
[----:B------:R-:W-:Y:S01]  /*9700*/  LEA R18, P1, R31, UR8, 0x1 ;  /* 0x000000081f127c11 */ /* 0x000fe2000f8208ff */
[----:B------:R-:W-:Y:S01]  /*9710*/  STG.E.U16 desc[UR10][R8.64], R3 ;  /* 0x0000000308007986 */ /* 0x000fe2000c10150a */
[----:B------:R-:W-:Y:S02]  /*9720*/  LEA.HI.X.SX32 R30, R20, UR7, 0x1, P2 ;  /* 0x00000007141e7c11 */ /* 0x000fe400090f0eff */
[----:B------:R-:W-:Y:S01]  /*9730*/  LEA R20, P2, R21, UR8, 0x1 ;  /* 0x0000000815147c11 */ /* 0x000fe2000f8408ff */
[----:B------:R-:W-:Y:S01]  /*9740*/  STG.E.U16 desc[UR10][R10.64], R24 ;  /* 0x000000180a007986 */ /* 0x000fe2000c10150a */
[----:B-1----:R-:W-:Y:S02]  /*9750*/  PRMT R5, R24, 0x7632, R5 ;  /* 0x0000763218057816 */ /* 0x002fe40000000005 */
[----:B------:R-:W-:Y:S02]  /*9760*/  F2FP.BF16.F32.PACK_AB R28, R28, R29 ;  /* 0x0000001d1c1c723e */ /* 0x000fe400000010ff */
[----:B------:R-:W-:Y:S01]  /*9770*/  LEA.HI.X R17, R33, UR9, R34, 0x1, P0 ;  /* 0x0000000921117c11 */ /* 0x000fe200080f0c22 */
[----:B------:R-:W-:Y:S01]  /*9780*/  STG.E.U16 desc[UR10][R12.64], R5 ;  /* 0x000000050c007986 */ /* 0x000fe2000c10150a */
[----:B------:R-:W-:-:S02]  /*9790*/  PRMT R0, R26, 0x7632, R0 ;  /* 0x000076321a007816 */ /* 0x000fc40000000000 */
[----:B------:R-:W-:Y:S01]  /*97a0*/  LEA.HI.X R19, R31, UR9, R32, 0x1, P1 ;  /* 0x000000091f137c11 */ /* 0x000fe200088f0c20 */
[----:B------:R-:W-:Y:S01]  /*97b0*/  STG.E.U16 desc[UR10][R14.64], R26 ;  /* 0x0000001a0e007986 */ /* 0x000fe2000c10150a */
[----:B------:R-:W-:Y:S02]  /*97c0*/  LEA.HI.X R21, R21, UR9, R30, 0x1, P2 ;  /* 0x0000000915157c11 */ /* 0x000fe400090f0c1e */
[----:B------:R-:W-:Y:S01]  /*97d0*/  PRMT R2, R28, 0x7632, R2 ;  /* 0x000076321c027816 */ /* 0x000fe20000000002 */
[----:B------:R-:W-:Y:S04]  /*97e0*/  STG.E.U16 desc[UR10][R16.64], R0 ;  /* 0x0000000010007986 */ /* 0x000fe8000c10150a */
[----:B------:R-:W-:Y:S04]  /*97f0*/  STG.E.U16 desc[UR10][R18.64], R28 ;  /* 0x0000001c12007986 */ /* 0x000fe8000c10150a */
[----:B------:R-:W-:Y:S01]  /*9800*/  STG.E.U16 desc[UR10][R20.64], R2 ;  /* 0x0000000214007986 */ /* 0x000fe2000c10150a */
[----:B------:R-:W-:Y:S05]  /*9810*/  EXIT ;  /* 0x000000000000794d */ /* 0x000fea0003800000 */
.L_x_18465:
        /* <DEDUP_REMOVED lines=14> */
.L_x_29899:


//--------------------- .text._ZN4vllm25paged_attention_v2_kernelI13__nv_bfloat16S1_Li64ELi32ELi128ELNS_18Fp8KVCacheDataTypeE0ELb0ELi512EEEvPfS3_PT_PKS4_PKT0_SA_ifPKiSC_iPKfiiiSE_SE_iiiii --------------------------
	.section	.text._ZN4vllm25paged_attention_v2_kernelI13__nv_bfloat16S1_Li64ELi32ELi128ELNS_18Fp8KVCacheDataTypeE0ELb0ELi512EEEvPfS3_PT_PKS4_PKT0_SA_ifPKiSC_iPKfiiiSE_SE_iiiii,"ax",@progbits
	.align	128
        .global         _ZN4vllm25paged_attention_v2_kernelI13__nv_bfloat16S1_Li64ELi32ELi128ELNS_18Fp8KVCacheDataTypeE0ELb0ELi512EEEvPfS3_PT_PKS4_PKT0_SA_ifPKiSC_iPKfiiiSE_SE_iiiii
        .type           _ZN4vllm25paged_attention_v2_kernelI13__nv_bfloat16S1_Li64ELi32ELi128ELNS_18Fp8KVCacheDataTypeE0ELb0ELi512EEEvPfS3_PT_PKS4_PKT0_SA_ifPKiSC_iPKfiiiSE_SE_iiiii,@function
        .size           _ZN4vllm25paged_attention_v2_kernelI13__nv_bfloat16S1_Li64ELi32ELi128ELNS_18Fp8KVCacheDataTypeE0ELb0ELi512EEEvPfS3_PT_PKS4_PKT0_SA_ifPKiSC_iPKfiiiSE_SE_iiiii,(.L_x_29900 - _ZN4vllm25paged_attention_v2_kernelI13__nv_bfloat16S1_Li64ELi32ELi128ELNS_18Fp8KVCacheDataTypeE0ELb0ELi512EEEvPfS3_PT_PKS4_PKT0_SA_ifPKiSC_iPKfiiiSE_SE_iiiii)
        .other          _ZN4vllm25paged_attention_v2_kernelI13__nv_bfloat16S1_Li64ELi32ELi128ELNS_18Fp8KVCacheDataTypeE0ELb0ELi512EEEvPfS3_PT_PKS4_PKT0_SA_ifPKiSC_iPKfiiiSE_SE_iiiii,@"STO_CUDA_ENTRY STV_DEFAULT"
_ZN4vllm25paged_attention_v2_kernelI13__nv_bfloat16S1_Li64ELi32ELi128ELNS_18Fp8KVCacheDataTypeE0ELb0ELi512EEEvPfS3_PT_PKS4_PKT0_SA_ifPKiSC_iPKfiiiSE_SE_iiiii:
.text._ZN4vllm25paged_attention_v2_kernelI13__nv_bfloat16S1_Li64ELi32ELi128ELNS_18Fp8KVCacheDataTypeE0ELb0ELi512EEEvPfS3_PT_PKS4_PKT0_SA_ifPKiSC_iPKfiiiSE_SE_iiiii:
        /* <DEDUP_REMOVED lines=20> */
[----:B0-----:R-:W-:-:S07]  /*0140*/  IADD3 R4, R0, 0xffffffe, RZ ;  /* 0x0ffffffe00047810 */ /* 0x001fce0007ffe0ff */
        /* <DEDUP_REMOVED lines=35> */
[----:B------:R-:W-:Y:S02]  /*0380*/  IADD3 R7, RZ, -R6, RZ ;  /* 0x80000006ff077210 */ /* 0x000fe40007ffe0ff */
[----:B------:R-:W0:Y:S01]  /*0390*/  S2R R6, SR_TID.X ;  /* 0x0000000000067919 */ /* 0x000e220000002100 */
[----:B------:R-:W-:Y:S02]  /*03a0*/  LOP3.LUT R2, R40, R11, RZ, 0x3c, !PT ;  /* 0x0000000b28027212 */ /* 0x000fe400078e3cff */
[----:B------:R-:W-:Y:S02]  /*03b0*/  IMAD.HI.U32 R38, R3, R4, RZ ;  /* 0x0000000403267227 */ /* 0x000fe400078e00ff */
[----:B------:R-:W-:Y:S02]  /*03c0*/  ISETP.GE.AND P2, PT, R2, RZ, PT ;  /* 0x000000ff0200720c */ /* 0x000fe40003f46270 */
        /* <DEDUP_REMOVED lines=16> */
[----:B------:R-:W-:-:S02]  /*04d0*/  LOP3.LUT R78, R2, 0xffffffe0, RZ, 0xc0, !PT ;  /* 0xffffffe0024e7812 */ /* 0x000fc400078ec0ff */
[----:B------:R-:W-:Y:S02]  /*04e0*/  VIMNMX R39, R3, R0, PT ;  /* 0x0000000003277248 */ /* 0x000fe40003fe0100 */
[----:B------:R-:W-:Y:S02]  /*04f0*/  @!P1 LOP3.LUT R38, RZ, R11, RZ, 0x33, !PT ;  /* 0x0000000bff269212 */ /* 0x000fe400078e33ff */
[----:B------:R-:W-:Y:S02]  /*0500*/  SHF.R.S32.HI R79, RZ, 0x5, R2 ;  /* 0x00000005ff4f7819 */ /* 0x000fe40000011402 */
[----:B------:R-:W-:Y:S01]  /*0510*/  IADD3 R78, -R78, R6, RZ ;  /* 0x000000064e4e7210 */ /* 0x000fe20007ffe1ff */
[----:B------:R-:W-:Y:S06]  /*0520*/  @P0 BRA `(.L_x_18467) ;  /* 0x0000000400580947 */ /* 0x000fec0003800000 */
[----:B------:R-:W-:Y:S01]  /*0530*/  VIMNMX R0, R6, -0x78, !PT ;  /* 0xffffff8806007848 */ /* 0x000fe20007fe0100 */
[----:B------:R-:W-:Y:S01]  /*0540*/  ULDC UR4, c[0x0][0x268] ;  /* 0x00009a0000047ab9 */ /* 0x000fe20000000800 */
[----:B------:R-:W-:Y:S01]  /*0550*/  IMAD.SHL.U32 R5, R40, 0x40, RZ ;  /* 0x0000004028057824 */ /* 0x000fe200078e00ff */
[----:B------:R-:W-:Y:S01]  /*0560*/  BSSY B1, `(.L_x_18468) ;  /* 0x0000027000017945 */ /* 0x000fe20003800000 */
[----:B------:R-:W-:-:S03]  /*0570*/  IADD3 R0, -R6, 0x7f, R0 ;  /* 0x0000007f06007810 */ /* 0x000fc60007ffe100 */
[----:B------:R-:W-:Y:S02]  /*0580*/  SHF.R.S32.HI R13, RZ, 0x1f, R5 ;  /* 0x0000001fff0d7819 */ /* 0x000fe40000011405 */
[C---:B------:R-:W-:Y:S02]  /*0590*/  LEA.HI R2, R0.reuse, 0x1, RZ, 0x19 ;  /* 0x0000000100027811 */ /* 0x040fe400078fc8ff */
[----:B------:R-:W-:Y:S01]  /*05a0*/  ISETP.GE.U32.AND P0, PT, R0, 0x180, PT ;  /* 0x000001800000780c */ /* 0x000fe20003f06070 */
[----:B------:R-:W-:Y:S01]  /*05b0*/  IMAD R0, R43, UR4, RZ ;  /* 0x000000042b007c24 */ /* 0x000fe2000f8e02ff */
[----:B------:R-:W-:-:S04]  /*05c0*/  LOP3.LUT P1, R2, R2, 0x3, RZ, 0xc0, !PT ;  /* 0x0000000302027812 */ /* 0x000fc8000782c0ff */
[----:B------:R-:W-:-:S09]  /*05d0*/  SHF.R.S32.HI R12, RZ, 0x1f, R0 ;  /* 0x0000001fff0c7819 */ /* 0x000fd20000011400 */
        /* <DEDUP_REMOVED lines=16> */
.L_x_18470:
        /* <DEDUP_REMOVED lines=15> */
.L_x_18469:
[----:B------:R-:W-:Y:S05]  /*07d0*/  BSYNC B1 ;  /* 0x0000000000017941 */ /* 0x000fea0003800000 */
.L_x_18468:
        /* <DEDUP_REMOVED lines=15> */
.L_x_18471:
        /* <DEDUP_REMOVED lines=28> */
.L_x_18467:
[----:B------:R-:W-:Y:S05]  /*0a90*/  BSYNC B0 ;  /* 0x0000000000007941 */ /* 0x000fea0003800000 */
.L_x_18466:
[----:B------:R-:W-:Y:S01]  /*0aa0*/  IMAD R36, R42, 0x10, R79 ;  /* 0x000000102a247824 */ /* 0x000fe200078e024f */
[----:B------:R-:W-:Y:S01]  /*0ab0*/  ULDC UR4, c[0x0][0x258] ;  /* 0x0000960000047ab9 */ /* 0x000fe20000000800 */
[----:B------:R-:W-:Y:S01]  /*0ac0*/  ULDC UR12, c[0x0][0x244] ;  /* 0x00009100000c7ab9 */ /* 0x000fe20000000800 */
[----:B------:R-:W-:Y:S01]  /*0ad0*/  ULDC UR13, c[0x0][0x244] ;  /* 0x00009100000d7ab9 */ /* 0x000fe20000000800 */
[----:B------:R-:W-:Y:S01]  /*0ae0*/  IMAD R77, R43, UR4, RZ ;  /* 0x000000042b4d7c24 */ /* 0x000fe2000f8e02ff */
[----:B------:R-:W-:Y:S01]  /*0af0*/  BAR.SYNC.DEFER_BLOCKING 0x0 ;  /* 0x0000000000007b1d */ /* 0x000fe20000010000 */
[----:B------:R-:W-:Y:S02]  /*0b00*/  ISETP.GE.AND P0, PT, R36, R39, PT ;  /* 0x000000272400720c */ /* 0x000fe40003f06270 */
[----:B------:R-:W-:-:S03]  /*0b10*/  MOV R44, 0xff7fffff ;  /* 0xff7fffff002c7802 */ /* 0x000fc60000000f00 */
[----:B------:R-:W-:Y:S01]  /*0b20*/  ULDC.64 UR8, c[0x0][0x230] ;  /* 0x00008c0000087ab9 */ /* 0x000fe20000000a00 */
[----:B------:R-:W-:Y:S01]  /*0b30*/  ULDC.64 UR14, c[0x0][0x230] ;  /* 0x00008c00000e7ab9 */ /* 0x000fe20000000a00 */
[----:B------:R-:W-:Y:S06]  /*0b40*/  BSSY B0, `(.L_x_18472) ;  /* 0x000029a000007945 */ /* 0x000fec0003800000 */
[----:B------:R-:W-:Y:S05]  /*0b50*/  @P0 BRA `(.L_x_18473) ;  /* 0x0000002800600947 */ /* 0x000fea0003800000 */
[----:B------:R-:W0:Y:S01]  /*0b60*/  S2UR UR5, SR_CgaCtaId ;  /* 0x00000000000579c3 */ /* 0x000e220000008800 */
[----:B------:R-:W-:Y:S01]  /*0b70*/  UMOV UR4, 0x400 ;  /* 0x0000040000047882 */ /* 0x000fe20000000000 */
[----:B------:R-:W-:Y:S01]  /*0b80*/  ULDC UR6, c[0x0][0x270] ;  /* 0x00009c0000067ab9 */ /* 0x000fe20000000800 */
[----:B------:R-:W-:Y:S01]  /*0b90*/  IMAD.SHL.U32 R3, R78, 0x8, RZ ;  /* 0x000000084e037824 */ /* 0x000fe200078e00ff */
[----:B------:R-:W-:Y:S01]  /*0ba0*/  SHF.R.S32.HI R75, RZ, 0x1f, R77 ;  /* 0x0000001fff4b7819 */ /* 0x000fe2000001144d */
[----:B------:R-:W-:-:S03]  /*0bb0*/  IMAD R0, R38, UR6, RZ ;  /* 0x0000000626007c24 */ /* 0x000fc6000f8e02ff */
[----:B------:R-:W-:Y:S02]  /*0bc0*/  SHF.R.S32.HI R37, RZ, 0x1f, R3 ;  /* 0x0000001fff257819 */ /* 0x000fe40000011403 */
[----:B------:R-:W-:-:S04]  /*0bd0*/  IADD3 R2, P0, R0, R3, RZ ;  /* 0x0000000300027210 */ /* 0x000fc80007f1e0ff */
[----:B------:R-:W-:Y:S02]  /*0be0*/  LEA.HI.X.SX32 R3, R0, R37, 0x1, P0 ;  /* 0x0000002500037211 */ /* 0x000fe400000f0eff */
[----:B------:R-:W1:Y:S01]  /*0bf0*/  LDC R37, c[0x0][0x26c] ;  /* 0x00009b00ff257b82 */ /* 0x000e620000000800 */
[----:B-----5:R-:W-:Y:S01]  /*0c00*/  FSETP.NEU.FTZ.AND P0, PT, R76, RZ, PT ;  /* 0x000000ff4c00720b */ /* 0x020fe20003f1d000 */
[----:B0-----:R-:W-:-:S09]  /*0c10*/  ULEA UR7, UR5, UR4, 0x18 ;  /* 0x0000000405077291 */ /* 0x001fd2000f8ec03f */
[----:B------:R-:W0:Y:S04]  /*0c20*/  LDS.128 R4, [UR7] ;  /* 0x00000007ff047984 */ /* 0x000e280008000c00 */
[----:B------:R-:W2:Y:S04]  /*0c30*/  LDS.128 R8, [UR7+0x10] ;  /* 0x00001007ff087984 */ /* 0x000ea80008000c00 */
[----:B------:R-:W3:Y:S04]  /*0c40*/  LDS.128 R12, [UR7+0x20] ;  /* 0x00002007ff0c7984 */ /* 0x000ee80008000c00 */
[----:B------:R-:W4:Y:S04]  /*0c50*/  LDS.128 R16, [UR7+0x30] ;  /* 0x00003007ff107984 */ /* 0x000f280008000c00 */
[----:B------:R-:W1:Y:S04]  /*0c60*/  LDS.128 R20, [UR7+0x40] ;  /* 0x00004007ff147984 */ /* 0x000e680008000c00 */
[----:B------:R-:W1:Y:S04]  /*0c70*/  LDS.128 R24, [UR7+0x50] ;  /* 0x00005007ff187984 */ /* 0x000e680008000c00 */
[----:B------:R-:W1:Y:S04]  /*0c80*/  LDS.128 R28, [UR7+0x60] ;  /* 0x00006007ff1c7984 */ /* 0x000e680008000c00 */
[----:B------:R-:W1:Y:S01]  /*0c90*/  LDS.128 R32, [UR7+0x70] ;  /* 0x00007007ff207984 */ /* 0x000e620008000c00 */
[----:B0-----:R-:W-:-:S02]  /*0ca0*/  PRMT R74, R4, 0x7632, R74 ;  /* 0x00007632044a7816 */ /* 0x001fc4000000004a */
[----:B------:R-:W-:Y:S02]  /*0cb0*/  PRMT R73, R5, 0x7632, R73 ;  /* 0x0000763205497816 */ /* 0x000fe40000000049 */
[----:B------:R-:W-:Y:S02]  /*0cc0*/  PRMT R72, R6, 0x7632, R72 ;  /* 0x0000763206487816 */ /* 0x000fe40000000048 */
[----:B------:R-:W-:Y:S02]  /*0cd0*/  PRMT R71, R7, 0x7632, R71 ;  /* 0x0000763207477816 */ /* 0x000fe40000000047 */
[----:B--2---:R-:W-:Y:S02]  /*0ce0*/  PRMT R70, R8, 0x7632, R70 ;  /* 0x0000763208467816 */ /* 0x004fe40000000046 */
[----:B------:R-:W-:Y:S02]  /*0cf0*/  PRMT R69, R9, 0x7632, R69 ;  /* 0x0000763209457816 */ /* 0x000fe40000000045 */
[----:B------:R-:W-:-:S02]  /*0d00*/  PRMT R68, R10, 0x7632, R68 ;  /* 0x000076320a447816 */ /* 0x000fc40000000044 */
[----:B------:R-:W-:Y:S02]  /*0d10*/  PRMT R67, R11, 0x7632, R67 ;  /* 0x000076320b437816 */ /* 0x000fe40000000043 */
[----:B---3--:R-:W-:Y:S02]  /*0d20*/  PRMT R66, R12, 0x7632, R66 ;  /* 0x000076320c427816 */ /* 0x008fe40000000042 */
[----:B------:R-:W-:Y:S02]  /*0d30*/  PRMT R65, R13, 0x7632, R65 ;  /* 0x000076320d417816 */ /* 0x000fe40000000041 */
[----:B------:R-:W-:Y:S02]  /*0d40*/  PRMT R64, R14, 0x7632, R64 ;  /* 0x000076320e407816 */ /* 0x000fe40000000040 */
[----:B------:R-:W-:Y:S02]  /*0d50*/  PRMT R63, R15, 0x7632, R63 ;  /* 0x000076320f3f7816 */ /* 0x000fe4000000003f */
[----:B----4-:R-:W-:-:S02]  /*0d60*/  PRMT R62, R16, 0x7632, R62 ;  /* 0x00007632103e7816 */ /* 0x010fc4000000003e */
[----:B------:R-:W-:Y:S02]  /*0d70*/  PRMT R61, R17, 0x7632, R61 ;  /* 0x00007632113d7816 */ /* 0x000fe4000000003d */
[----:B------:R-:W-:Y:S02]  /*0d80*/  PRMT R60, R18, 0x7632, R60 ;  /* 0x00007632123c7816 */ /* 0x000fe4000000003c */
[----:B------:R-:W-:Y:S02]  /*0d90*/  PRMT R59, R19, 0x7632, R59 ;  /* 0x00007632133b7816 */ /* 0x000fe4000000003b */
[----:B-1----:R-:W-:Y:S02]  /*0da0*/  PRMT R58, R20, 0x7632, R58 ;  /* 0x00007632143a7816 */ /* 0x002fe4000000003a */
        /* <DEDUP_REMOVED lines=14> */
[----:B------:R-:W-:Y:S01]  /*0e90*/  PRMT R0, R35, 0x7632, R0 ;  /* 0x0000763223007816 */ /* 0x000fe20000000000 */
[----:B------:R-:W-:Y:S06]  /*0ea0*/  @P0 BRA `(.L_x_18474) ;  /* 0x0000001000b00947 */ /* 0x000fec0003800000 */
[----:B------:R-:W-:Y:S01]  /*0eb0*/  IMAD.U32 R76, R30, 0x10000, RZ ;  /* 0x000100001e4c7824 */ /* 0x000fe200078e00ff */
[----:B------:R-:W-:Y:S01]  /*0ec0*/  UIADD3 UR4, UR4, 0xa0, URZ ;  /* 0x000000a004047890 */ /* 0x000fe2000fffe03f */
[----:B------:R-:W-:Y:S01]  /*0ed0*/  IADD3 R30, P0, R77, R36, RZ ;  /* 0x000000244d1e7210 */ /* 0x000fe20007f1e0ff */
[----:B------:R-:W-:Y:S01]  /*0ee0*/  IMAD R79, R79, 0x20, R78 ;  /* 0x000000204f4f7824 */ /* 0x000fe200078e024e */
[----:B------:R-:W-:Y:S01]  /*0ef0*/  SHF.L.U32 R77, R31, 0x10, RZ ;  /* 0x000000101f4d7819 */ /* 0x000fe200000006ff */
[----:B------:R-:W-:Y:S01]  /*0f00*/  ULDC.64 UR6, c[0x0][0x248] ;  /* 0x0000920000067ab9 */ /* 0x000fe20000000a00 */
[----:B------:R-:W-:Y:S01]  /*0f10*/  ULEA UR4, UR5, UR4, 0x18 ;  /* 0x0000000405047291 */ /* 0x000fe2000f8ec03f */
[----:B------:R-:W-:Y:S01]  /*0f20*/  LEA.HI.X.SX32 R31, R36, R75, 0x1, P0 ;  /* 0x0000004b241f7211 */ /* 0x000fe200000f0eff */
[----:B------:R-:W-:Y:S01]  /*0f30*/  BSSY B1, `(.L_x_18475) ;  /* 0x0000122000017945 */ /* 0x000fe20003800000 */
[----:B------:R-:W-:Y:S01]  /*0f40*/  LEA R75, P0, R30, UR6, 0x2 ;  /* 0x000000061e4b7c11 */ /* 0x000fe2000f8010ff */
        /* <DEDUP_REMOVED lines=67> */
.L_x_18476:
[----:B------:R-:W-:-:S05]  /*1380*/  IMAD.MOV.U32 R34, RZ, RZ, R75 ;  /* 0x000000ffff227224 */ /* 0x000fca00078e004b */
[----:B------:R-:W2:Y:S01]  /*1390*/  LDG.E.CONSTANT R30, desc[UR10][R34.64] ;  /* 0x0000000a221e7981 */ /* 0x000ea2000c1e9900 */
[----:B------:R-:W-:Y:S02]  /*13a0*/  SHF.R.S32.HI R33, RZ, 0x1f, R37 ;  /* 0x0000001fff217819 */ /* 0x000fe40000011425 */
[----:B--2---:R-:W-:-:S05]  /*13b0*/  SHF.R.S32.HI R0, RZ, 0x1f, R30 ;  /* 0x0000001fff007819 */ /* 0x004fca000001141e */
[----:B------:R-:W-:-:S04]  /*13c0*/  IMAD R31, R0, R37, RZ ;  /* 0x00000025001f7224 */ /* 0x000fc800078e02ff */
[C---:B------:R-:W-:Y:S02]  /*13d0*/  IMAD R33, R30.reuse, R33, R31 ;  /* 0x000000211e217224 */ /* 0x040fe400078e021f */
[----:B------:R-:W-:-:S04]  /*13e0*/  IMAD.WIDE.U32 R30, R30, R37, R2 ;  /* 0x000000251e1e7225 */ /* 0x000fc800078e0002 */
[----:B------:R-:W-:Y:S01]  /*13f0*/  IMAD.IADD R31, R31, 0x1, R33 ;  /* 0x000000011f1f7824 */ /* 0x000fe200078e0221 */
[----:B------:R-:W-:-:S04]  /*1400*/  LEA R32, P0, R30, UR8, 0x1 ;  /* 0x000000081e207c11 */ /* 0x000fc8000f8008ff */
[----:B------:R-:W-:-:S05]  /*1410*/  LEA.HI.X R33, R30, UR9, R31, 0x1, P0 ;  /* 0x000000091e217c11 */ /* 0x000fca00080f0c1f */
[----:B------:R-:W2:Y:S04]  /*1420*/  LDG.E.CONSTANT R90, desc[UR10][R32.64+0x200] ;  /* 0x0002000a205a7981 */ /* 0x000ea8000c1e9900 */
[----:B------:R-:W3:Y:S04]  /*1430*/  LDG.E.CONSTANT R88, desc[UR10][R32.64] ;  /* 0x0000000a20587981 */ /* 0x000ee8000c1e9900 */
[----:B------:R-:W4:Y:S04]  /*1440*/  LDG.E.CONSTANT R0, desc[UR10][R32.64+0x400] ;  /* 0x0004000a20007981 */ /* 0x000f28000c1e9900 */
[----:B------:R-:W5:Y:S04]  /*1450*/  LDG.E.CONSTANT R34, desc[UR10][R32.64+0x600] ;  /* 0x0006000a20227981 */ /* 0x000f68000c1e9900 */
[----:B------:R-:W5:Y:S01]  /*1460*/  LDG.E.CONSTANT R30, desc[UR10][R32.64+0x800] ;  /* 0x0008000a201e7981 */ /* 0x000f62000c1e9900 */
[----:B--2---:R-:W-:-:S05]  /*1470*/  SHF.L.U32 R31, R90, 0x10, RZ ;  /* 0x000000105a1f7819 */ /* 0x004fca00000006ff */
[----:B------:R-:W-:Y:S01]  /*1480*/  FMUL.FTZ R89, R8, R31 ;  /* 0x0000001f08597220 */ /* 0x000fe20000410000 */
[----:B------:R-:W-:Y:S01]  /*1490*/  PRMT R31, R90, 0x7632, R31 ;  /* 0x000076325a1f7816 */ /* 0x000fe2000000001f */
[----:B---3--:R-:W-:-:S04]  /*14a0*/  IMAD.U32 R87, R88, 0x10000, RZ ;  /* 0x0001000058577824 */ /* 0x008fc800078e00ff */
[----:B------:R-:W-:Y:S02]  /*14b0*/  IMAD.U32 R91, R31, 0x10000, RZ ;  /* 0x000100001f5b7824 */ /* 0x000fe400078e00ff */
[----:B------:R-:W2:Y:S01]  /*14c0*/  LDG.E.CONSTANT R31, desc[UR10][R32.64+0xa00] ;  /* 0x000a000a201f7981 */ /* 0x000ea2000c1e9900 */
[----:B------:R-:W-:Y:S01]  /*14d0*/  PRMT R88, R88, 0x7632, R88 ;  /* 0x0000763258587816 */ /* 0x000fe20000000058 */
[----:B------:R-:W-:Y:S01]  /*14e0*/  FFMA.FTZ R87, R4, R87, R89 ;  /* 0x0000005704577223 */ /* 0x000fe20000010059 */
[----:B------:R-:W-:Y:S02]  /*14f0*/  FMUL.FTZ R91, R70, R91 ;  /* 0x0000005b465b7220 */ /* 0x000fe40000410000 */
[----:B------:R-:W-:Y:S01]  /*1500*/  SHF.L.U32 R89, R88, 0x10, RZ ;  /* 0x0000001058597819 */ /* 0x000fe200000006ff */
[----:B----4-:R-:W-:-:S04]  /*1510*/  IMAD.U32 R88, R0, 0x10000, RZ ;  /* 0x0001000000587824 */ /* 0x010fc800078e00ff */
[----:B------:R-:W-:Y:S01]  /*1520*/  FFMA.FTZ R89, R74, R89, R91 ;  /* 0x000000594a597223 */ /* 0x000fe2000001005b */
[----:B------:R-:W-:Y:S02]  /*1530*/  FFMA.FTZ R91, R12, R88, R87 ;  /* 0x000000580c5b7223 */ /* 0x000fe40000010057 */
[----:B------:R-:W3:Y:S01]  /*1540*/  LDG.E.CONSTANT R87, desc[UR10][R32.64+0xc00] ;  /* 0x000c000a20577981 */ /* 0x000ee2000c1e9900 */
[----:B------:R-:W-:-:S03]  /*1550*/  PRMT R0, R0, 0x7632, R0 ;  /* 0x0000763200007816 */ /* 0x000fc60000000000 */
[----:B------:R-:W4:Y:S02]  /*1560*/  LDG.E.CONSTANT R88, desc[UR10][R32.64+0x204] ;  /* 0x0002040a20587981 */ /* 0x000f24000c1e9900 */
[----:B------:R-:W-:-:S04]  /*1570*/  IMAD.U32 R0, R0, 0x10000, RZ ;  /* 0x0001000000007824 */ /* 0x000fc800078e00ff */
[----:B------:R-:W-:Y:S02]  /*1580*/  FFMA.FTZ R93, R66, R0, R89 ;  /* 0x00000000425d7223 */ /* 0x000fe40000010059 */
[----:B------:R-:W4:Y:S01]  /*1590*/  LDG.E.CONSTANT R0, desc[UR10][R32.64+0xe00] ;  /* 0x000e000a20007981 */ /* 0x000f22000c1e9900 */
[C---:B-----5:R-:W-:Y:S02]  /*15a0*/  SHF.L.U32 R89, R34.reuse, 0x10, RZ ;  /* 0x0000001022597819 */ /* 0x060fe400000006ff */
[----:B------:R-:W-:-:S05]  /*15b0*/  PRMT R34, R34, 0x7632, R34 ;  /* 0x0000763222227816 */ /* 0x000fca0000000022 */
[----:B------:R-:W-:Y:S02]  /*15c0*/  IMAD.U32 R34, R34, 0x10000, RZ ;  /* 0x0001000022227824 */ /* 0x000fe400078e00ff */
[----:B------:R-:W-:Y:S02]  /*15d0*/  FFMA.FTZ R89, R16, R89, R91 ;  /* 0x0000005910597223 */ /* 0x000fe4000001005b */
[----:B------:R-:W-:Y:S01]  /*15e0*/  FFMA.FTZ R93, R62, R34, R93 ;  /* 0x000000223e5d7223 */ /* 0x000fe2000001005d */
[C---:B------:R-:W-:Y:S01]  /*15f0*/  PRMT R34, R30.reuse, 0x7632, R34 ;  /* 0x000076321e227816 */ /* 0x040fe20000000022 */
[----:B------:R-:W-:-:S04]  /*1600*/  IMAD.U32 R30, R30, 0x10000, RZ ;  /* 0x000100001e1e7824 */ /* 0x000fc800078e00ff */
[----:B------:R-:W-:Y:S01]  /*1610*/  FFMA.FTZ R89, R20, R30, R89 ;  /* 0x0000001e14597223 */ /* 0x000fe20000010059 */
[----:B------:R-:W-:-:S05]  /*1620*/  SHF.L.U32 R34, R34, 0x10, RZ ;  /* 0x0000001022227819 */ /* 0x000fca00000006ff */
[----:B------:R-:W-:Y:S02]  /*1630*/  FFMA.FTZ R93, R58, R34, R93 ;  /* 0x000000223a5d7223 */ /* 0x000fe4000001005d */
[----:B------:R-:W5:Y:S01]  /*1640*/  LDG.E.CONSTANT R34, desc[UR10][R32.64+0x404] ;  /* 0x0004040a20227981 */ /* 0x000f62000c1e9900 */
[----:B--2---:R-:W-:-:S04]  /*1650*/  IMAD.U32 R30, R31, 0x10000, RZ ;  /* 0x000100001f1e7824 */ /* 0x004fc800078e00ff */
[----:B------:R-:W-:Y:S01]  /*1660*/  FFMA.FTZ R89, R24, R30, R89 ;  /* 0x0000001e18597223 */ /* 0x000fe20000010059 */
[----:B------:R-:W-:Y:S02]  /*1670*/  PRMT R30, R31, 0x7632, R30 ;  /* 0x000076321f1e7816 */ /* 0x000fe4000000001e */
[----:B------:R-:W2:Y:S03]  /*1680*/  LDG.E.CONSTANT R31, desc[UR10][R32.64+0x4] ;  /* 0x0000040a201f7981 */ /* 0x000ea6000c1e9900 */
[----:B------:R-:W-:-:S04]  /*1690*/  IMAD.U32 R30, R30, 0x10000, RZ ;  /* 0x000100001e1e7824 */ /* 0x000fc800078e00ff */
[----:B------:R-:W-:Y:S01]  /*16a0*/  FFMA.FTZ R93, R54, R30, R93 ;  /* 0x0000001e365d7223 */ /* 0x000fe2000001005d */
[----:B---3--:R-:W-:-:S05]  /*16b0*/  SHF.L.U32 R30, R87, 0x10, RZ ;  /* 0x00000010571e7819 */ /* 0x008fca00000006ff */
[----:B------:R-:W-:Y:S01]  /*16c0*/  FFMA.FTZ R89, R28, R30, R89 ;  /* 0x0000001e1c597223 */ /* 0x000fe20000010059 */
[----:B------:R-:W-:-:S05]  /*16d0*/  PRMT R30, R87, 0x7632, R30 ;  /* 0x00007632571e7816 */ /* 0x000fca000000001e */
[----:B------:R-:W-:-:S04]  /*16e0*/  IMAD.U32 R30, R30, 0x10000, RZ ;  /* 0x000100001e1e7824 */ /* 0x000fc800078e00ff */
[----:B------:R-:W-:Y:S01]  /*16f0*/  FFMA.FTZ R93, R50, R30, R93 ;  /* 0x0000001e325d7223 */ /* 0x000fe2000001005d */
[----:B----4-:R-:W-:-:S04]  /*1700*/  IMAD.U32 R30, R0, 0x10000, RZ ;  /* 0x00010000001e7824 */ /* 0x010fc800078e00ff */
[----:B------:R-:W-:Y:S02]  /*1710*/  FFMA.FTZ R89, R78, R30, R89 ;  /* 0x0000001e4e597223 */ /* 0x000fe40000010059 */
[----:B------:R-:W3:Y:S01]  /*1720*/  LDG.E.CONSTANT R30, desc[UR10][R32.64+0x604] ;  /* 0x0006040a201e7981 */ /* 0x000ee2000c1e9900 */
[C---:B------:R-:W-:Y:S01]  /*1730*/  IMAD.U32 R90, R88.reuse, 0x10000, RZ ;  /* 0x00010000585a7824 */ /* 0x040fe200078e00ff */
[----:B------:R-:W-:-:S03]  /*1740*/  PRMT R92, R88, 0x7632, R92 ;  /* 0x00007632585c7816 */ /* 0x000fc6000000005c */
[----:B------:R-:W-:Y:S01]  /*1750*/  FMUL.FTZ R90, R9, R90 ;  /* 0x0000005a095a7220 */ /* 0x000fe20000410000 */
[----:B------:R-:W-:-:S05]  /*1760*/  SHF.L.U32 R92, R92, 0x10, RZ ;  /* 0x000000105c5c7819 */ /* 0x000fca00000006ff */
[----:B------:R-:W-:Y:S01]  /*1770*/  FMUL.FTZ R92, R69, R92 ;  /* 0x0000005c455c7220 */ /* 0x000fe20000410000 */
[C---:B--2---:R-:W-:Y:S01]  /*1780*/  PRMT R87, R31.reuse, 0x7632, R87 ;  /* 0x000076321f577816 */ /* 0x044fe20000000057 */
[----:B------:R-:W-:Y:S02]  /*1790*/  IMAD.U32 R88, R31, 0x10000, RZ ;  /* 0x000100001f587824 */ /* 0x000fe400078e00ff */
[----:B------:R-:W2:Y:S02]  /*17a0*/  LDG.E.CONSTANT R31, desc[UR10][R32.64+0x804] ;  /* 0x0008040a201f7981 */ /* 0x000ea4000c1e9900 */
[----:B------:R-:W-:Y:S01]  /*17b0*/  FFMA.FTZ R88, R5, R88, R90 ;  /* 0x0000005805587223 */ /* 0x000fe2000001005a */
[----:B------:R-:W-:Y:S01]  /*17c0*/  IMAD.U32 R90, R87, 0x10000, RZ ;  /* 0x00010000575a7824 */ /* 0x000fe200078e00ff */
[C---:B-----5:R-:W-:Y:S01]  /*17d0*/  PRMT R87, R34.reuse, 0x7632, R87 ;  /* 0x0000763222577816 */ /* 0x060fe20000000057 */
[----:B------:R-:W-:Y:S02]  /*17e0*/  IMAD.U32 R34, R34, 0x10000, RZ ;  /* 0x0001000022227824 */ /* 0x000fe400078e00ff */
[----:B------:R-:W-:Y:S01]  /*17f0*/  FFMA.FTZ R90, R73, R90, R92 ;  /* 0x0000005a495a7223 */ /* 0x000fe2000001005c */
[----:B------:R-:W-:Y:S01]  /*1800*/  SHF.L.U32 R87, R87, 0x10, RZ ;  /* 0x0000001057577819 */ /* 0x000fe200000006ff */
[----:B------:R-:W-:-:S02]  /*1810*/  FFMA.FTZ R88, R13, R34, R88 ;  /* 0x000000220d587223 */ /* 0x000fc40000010058 */
[----:B------:R-:W4:Y:S02]  /*1820*/  LDG.E.CONSTANT R34, desc[UR10][R32.64+0xa04] ;  /* 0x000a040a20227981 */ /* 0x000f24000c1e9900 */
[----:B------:R-:W-:Y:S01]  /*1830*/  FFMA.FTZ R90, R65, R87, R90 ;  /* 0x00000057415a7223 */ /* 0x000fe2000001005a */
[----:B---3--:R-:W-:-:S04]  /*1840*/  IMAD.U32 R87, R30, 0x10000, RZ ;  /* 0x000100001e577824 */ /* 0x008fc800078e00ff */
[----:B------:R-:W-:Y:S02]  /*1850*/  FFMA.FTZ R88, R17, R87, R88 ;  /* 0x0000005711587223 */ /* 0x000fe40000010058 */
[----:B------:R-:W3:Y:S01]  /*1860*/  LDG.E.CONSTANT R87, desc[UR10][R32.64+0xc04] ;  /* 0x000c040a20577981 */ /* 0x000ee2000c1e9900 */
[----:B------:R-:W-:-:S05]  /*1870*/  PRMT R30, R30, 0x7632, R30 ;  /* 0x000076321e1e7816 */ /* 0x000fca000000001e */
[----:B------:R-:W-:-:S04]  /*1880*/  IMAD.U32 R30, R30, 0x10000, RZ ;  /* 0x000100001e1e7824 */ /* 0x000fc800078e00ff */
[----:B------:R-:W-:Y:S02]  /*1890*/  FFMA.FTZ R90, R61, R30, R90 ;  /* 0x0000001e3d5a7223 */ /* 0x000fe4000001005a */
[----:B------:R-:W5:Y:S01]  /*18a0*/  LDG.E.CONSTANT R30, desc[UR10][R32.64+0xe04] ;  /* 0x000e040a201e7981 */ /* 0x000f62000c1e9900 */
[----:B------:R-:W-:-:S04]  /*18b0*/  PRMT R0, R0, 0x7632, R0 ;  /* 0x0000763200007816 */ /* 0x000fc80000000000 */
[----:B------:R-:W-:-:S05]  /*18c0*/  SHF.L.U32 R0, R0, 0x10, RZ ;  /* 0x0000001000007819 */ /* 0x000fca00000006ff */
[----:B------:R-:W-:-:S04]  /*18d0*/  FFMA.FTZ R0, R46, R0, R93 ;  /* 0x000000002e007223 */ /* 0x000fc8000001005d */
[----:B------:R-:W-:Y:S01]  /*18e0*/  FADD.FTZ R0, R89, R0 ;  /* 0x0000000059007221 */ /* 0x000fe20000010000 */
[C---:B--2---:R-:W-:Y:S02]  /*18f0*/  SHF.L.U32 R89, R31.reuse, 0x10, RZ ;  /* 0x000000101f597819 */ /* 0x044fe400000006ff */
[----:B------:R-:W-:-:S05]  /*1900*/  PRMT R31, R31, 0x7632, R31 ;  /* 0x000076321f1f7816 */ /* 0x000fca000000001f */
[----:B------:R-:W-:-:S04]  /*1910*/  IMAD.U32 R31, R31, 0x10000, RZ ;  /* 0x000100001f1f7824 */ /* 0x000fc800078e00ff */
[----:B------:R-:W-:Y:S01]  /*1920*/  FFMA.FTZ R90, R57, R31, R90 ;  /* 0x0000001f395a7223 */ /* 0x000fe2000001005a */
[C---:B----4-:R-:W-:Y:S01]  /*1930*/  PRMT R31, R34.reuse, 0x7632, R31 ;  /* 0x00007632221f7816 */ /* 0x050fe2000000001f */
[----:B------:R-:W-:Y:S01]  /*1940*/  FFMA.FTZ R88, R21, R89, R88 ;  /* 0x0000005915587223 */ /* 0x000fe20000010058 */
[----:B------:R-:W-:Y:S02]  /*1950*/  IMAD.U32 R34, R34, 0x10000, RZ ;  /* 0x0001000022227824 */ /* 0x000fe400078e00ff */
[----:B------:R-:W-:Y:S02]  /*1960*/  SHF.L.U32 R31, R31, 0x10, RZ ;  /* 0x000000101f1f7819 */ /* 0x000fe400000006ff */
[----:B------:R-:W-:-:S03]  /*1970*/  FFMA.FTZ R34, R25, R34, R88 ;  /* 0x0000002219227223 */ /* 0x000fc60000010058 */
[----:B------:R-:W-:Y:S01]  /*1980*/  FFMA.FTZ R90, R53, R31, R90 ;  /* 0x0000001f355a7223 */ /* 0x000fe2000001005a */
[----:B---3--:R-:W-:-:S04]  /*1990*/  IMAD.U32 R31, R87, 0x10000, RZ ;  /* 0x00010000571f7824 */ /* 0x008fc800078e00ff */
[--C-:B------:R-:W-:Y:S01]  /*19a0*/  FFMA.FTZ R89, R29, R31, R34.reuse ;  /* 0x0000001f1d597223 */ /* 0x100fe20000010022 */
[----:B------:R-:W-:Y:S01]  /*19b0*/  PRMT R34, R87, 0x7632, R34 ;  /* 0x0000763257227816 */ /* 0x000fe20000000022 */
[----:B------:R-:W2:Y:S04]  /*19c0*/  LDG.E.CONSTANT R31, desc[UR10][R32.64+0x208] ;  /* 0x0002080a201f7981 */ /* 0x000ea8000c1e9900 */
[----:B------:R-:W-:Y:S01]  /*19d0*/  IMAD.U32 R34, R34, 0x10000, RZ ;  /* 0x0001000022227824 */ /* 0x000fe200078e00ff */
[----:B------:R-:W3:Y:S03]  /*19e0*/  LDG.E.CONSTANT R87, desc[UR10][R32.64+0x8] ;  /* 0x0000080a20577981 */ /* 0x000ee6000c1e9900 */
[----:B------:R-:W-:Y:S01]  /*19f0*/  FFMA.FTZ R90, R49, R34, R90 ;  /* 0x00000022315a7223 */ /* 0x000fe2000001005a */
[----:B-----5:R-:W-:-:S05]  /*1a00*/  SHF.L.U32 R34, R30, 0x10, RZ ;  /* 0x000000101e227819 */ /* 0x020fca00000006ff */
[----:B------:R-:W-:Y:S02]  /*1a10*/  FFMA.FTZ R89, R80, R34, R89 ;  /* 0x0000002250597223 */ /* 0x000fe40000010059 */
[----:B------:R-:W4:Y:S01]  /*1a20*/  LDG.E.CONSTANT R34, desc[UR10][R32.64+0x408] ;  /* 0x0004080a20227981 */ /* 0x000f22000c1e9900 */
[----:B------:R-:W-:Y:S01]  /*1a30*/  PRMT R30, R30, 0x7632, R30 ;  /* 0x000076321e1e7816 */ /* 0x000fe2000000001e */
[----:B------:R-:W-:-:S04]  /*1a40*/  FADD.FTZ R89, R89, R0 ;  /* 0x0000000059597221 */ /* 0x000fc80000010000 */
[----:B------:R-:W-:-:S04]  /*1a50*/  IMAD.U32 R30, R30, 0x10000, RZ ;  /* 0x000100001e1e7824 */ /* 0x000fc800078e00ff */
[----:B------:R-:W-:Y:S02]  /*1a60*/  FFMA.FTZ R90, R45, R30, R90 ;  /* 0x0000001e2d5a7223 */ /* 0x000fe4000001005a */
[----:B------:R-:W5:Y:S02]  /*1a70*/  LDG.E.CONSTANT R30, desc[UR10][R32.64+0x608] ;  /* 0x0006080a201e7981 */ /* 0x000f64000c1e9900 */
[----:B------:R-:W-:Y:S01]  /*1a80*/  FADD.FTZ R0, R90, R89 ;  /* 0x000000595a007221 */ /* 0x000fe20000010000 */
[C---:B--2---:R-:W-:Y:S01]  /*1a90*/  IMAD.U32 R89, R31.reuse, 0x10000, RZ ;  /* 0x000100001f597824 */ /* 0x044fe200078e00ff */
[----:B------:R-:W-:Y:S02]  /*1aa0*/  PRMT R91, R31, 0x7632, R91 ;  /* 0x000076321f5b7816 */ /* 0x000fe4000000005b */
[C---:B---3--:R-:W-:Y:S01]  /*1ab0*/  PRMT R31, R87.reuse, 0x7632, R31 ;  /* 0x00007632571f7816 */ /* 0x048fe2000000001f */
[----:B------:R-:W-:Y:S01]  /*1ac0*/  FMUL.FTZ R89, R10, R89 ;  /* 0x000000590a597220 */ /* 0x000fe20000410000 */
[----:B------:R-:W-:Y:S01]  /*1ad0*/  SHF.L.U32 R87, R87, 0x10, RZ ;  /* 0x0000001057577819 */ /* 0x000fe200000006ff */
[----:B------:R-:W-:-:S04]  /*1ae0*/  IMAD.U32 R91, R91, 0x10000, RZ ;  /* 0x000100005b5b7824 */ /* 0x000fc800078e00ff */
[----:B------:R-:W-:Y:S01]  /*1af0*/  FFMA.FTZ R87, R6, R87, R89 ;  /* 0x0000005706577223 */ /* 0x000fe20000010059 */
[----:B------:R-:W-:Y:S02]  /*1b00*/  IMAD.U32 R89, R31, 0x10000, RZ ;  /* 0x000100001f597824 */ /* 0x000fe400078e00ff */
[----:B------:R-:W-:Y:S01]  /*1b10*/  FMUL.FTZ R91, R68, R91 ;  /* 0x0000005b445b7220 */ /* 0x000fe20000410000 */
[----:B------:R-:W2:Y:S01]  /*1b20*/  LDG.E.CONSTANT R31, desc[UR10][R32.64+0x808] ;  /* 0x0008080a201f7981 */ /* 0x000ea2000c1e9900 */
[C---:B----4-:R-:W-:Y:S02]  /*1b30*/  PRMT R88, R34.reuse, 0x7632, R88 ;  /* 0x0000763222587816 */ /* 0x050fe40000000058 */
[----:B------:R-:W-:Y:S01]  /*1b40*/  SHF.L.U32 R34, R34, 0x10, RZ ;  /* 0x0000001022227819 */ /* 0x000fe200000006ff */
[----:B------:R-:W-:-:S04]  /*1b50*/  FFMA.FTZ R89, R72, R89, R91 ;  /* 0x0000005948597223 */ /* 0x000fc8000001005b */
[----:B------:R-:W-:Y:S02]  /*1b60*/  FFMA.FTZ R91, R14, R34, R87 ;  /* 0x000000220e5b7223 */ /* 0x000fe40000010057 */
[----:B------:R-:W3:Y:S04]  /*1b70*/  LDG.E.CONSTANT R87, desc[UR10][R32.64+0xa08] ;  /* 0x000a080a20577981 */ /* 0x000ee8000c1e9900 */
[----:B------:R-:W4:Y:S01]  /*1b80*/  LDG.E.CONSTANT R34, desc[UR10][R32.64+0xc08] ;  /* 0x000c080a20227981 */ /* 0x000f22000c1e9900 */
[----:B------:R-:W-:-:S04]  /*1b90*/  IMAD.U32 R88, R88, 0x10000, RZ ;  /* 0x0001000058587824 */ /* 0x000fc800078e00ff */
[----:B------:R-:W-:Y:S01]  /*1ba0*/  FFMA.FTZ R93, R64, R88, R89 ;  /* 0x00000058405d7223 */ /* 0x000fe20000010059 */
[C---:B-----5:R-:W-:Y:S01]  /*1bb0*/  IMAD.U32 R89, R30.reuse, 0x10000, RZ ;  /* 0x000100001e597824 */ /* 0x060fe200078e00ff */
[----:B------:R-:W-:-:S03]  /*1bc0*/  PRMT R30, R30, 0x7632, R30 ;  /* 0x000076321e1e7816 */ /* 0x000fc6000000001e */
[----:B------:R-:W-:Y:S01]  /*1bd0*/  FFMA.FTZ R89, R18, R89, R91 ;  /* 0x0000005912597223 */ /* 0x000fe2000001005b */
[----:B------:R-:W-:-:S05]  /*1be0*/  SHF.L.U32 R30, R30, 0x10, RZ ;  /* 0x000000101e1e7819 */ /* 0x000fca00000006ff */
[----:B------:R-:W-:Y:S02]  /*1bf0*/  FFMA.FTZ R93, R60, R30, R93 ;  /* 0x0000001e3c5d7223 */ /* 0x000fe4000001005d */
[----:B------:R-:W5:Y:S01]  /*1c00*/  LDG.E.CONSTANT R30, desc[UR10][R32.64+0xe08] ;  /* 0x000e080a201e7981 */ /* 0x000f62000c1e9900 */
[C---:B--2---:R-:W-:Y:S01]  /*1c10*/  IMAD.U32 R88, R31.reuse, 0x10000, RZ ;  /* 0x000100001f587824 */ /* 0x044fe200078e00ff */
[----:B------:R-:W-:-:S03]  /*1c20*/  PRMT R31, R31, 0x7632, R31 ;  /* 0x000076321f1f7816 */ /* 0x000fc6000000001f */
[----:B------:R-:W-:Y:S02]  /*1c30*/  FFMA.FTZ R89, R22, R88, R89 ;  /* 0x0000005816597223 */ /* 0x000fe40000010059 */
[----:B------:R-:W-:Y:S01]  /*1c40*/  IMAD.U32 R31, R31, 0x10000, RZ ;  /* 0x000100001f1f7824 */ /* 0x000fe200078e00ff */
[----:B---3--:R-:W-:-:S03]  /*1c50*/  PRMT R88, R87, 0x7632, R88 ;  /* 0x0000763257587816 */ /* 0x008fc60000000058 */
[----:B------:R-:W-:Y:S01]  /*1c60*/  FFMA.FTZ R31, R56, R31, R93 ;  /* 0x0000001f381f7223 */ /* 0x000fe2000001005d */
[----:B------:R-:W-:Y:S01]  /*1c70*/  SHF.L.U32 R87, R87, 0x10, RZ ;  /* 0x0000001057577819 */ /* 0x000fe200000006ff */
[----:B------:R-:W-:-:S04]  /*1c80*/  IMAD.U32 R88, R88, 0x10000, RZ ;  /* 0x0001000058587824 */ /* 0x000fc800078e00ff */
[----:B------:R-:W-:Y:S01]  /*1c90*/  FFMA.FTZ R87, R26, R87, R89 ;  /* 0x000000571a577223 */ /* 0x000fe20000010059 */
[----:B----4-:R-:W-:Y:S02]  /*1ca0*/  IMAD.U32 R89, R34, 0x10000, RZ ;  /* 0x0001000022597824 */ /* 0x010fe400078e00ff */
[----:B------:R-:W-:Y:S02]  /*1cb0*/  FFMA.FTZ R31, R52, R88, R31 ;  /* 0x00000058341f7223 */ /* 0x000fe4000001001f */
[----:B------:R-:W2:Y:S01]  /*1cc0*/  LDG.E.CONSTANT R88, desc[UR10][R32.64+0x20c] ;  /* 0x00020c0a20587981 */ /* 0x000ea2000c1e9900 */
[----:B------:R-:W-:Y:S01]  /*1cd0*/  FFMA.FTZ R90, R76, R89, R87 ;  /* 0x000000594c5a7223 */ /* 0x000fe20000010057 */
[----:B------:R-:W-:Y:S02]  /*1ce0*/  PRMT R34, R34, 0x7632, R34 ;  /* 0x0000763222227816 */ /* 0x000fe40000000022 */
[----:B------:R-:W3:Y:S02]  /*1cf0*/  LDG.E.CONSTANT R89, desc[UR10][R32.64+0xc] ;  /* 0x00000c0a20597981 */ /* 0x000ee4000c1e9900 */
[----:B------:R-:W-:-:S02]  /*1d00*/  SHF.L.U32 R34, R34, 0x10, RZ ;  /* 0x0000001022227819 */ /* 0x000fc400000006ff */
[----:B------:R-:W4:Y:S03]  /*1d10*/  LDG.E.CONSTANT R87, desc[UR10][R32.64+0x60c] ;  /* 0x00060c0a20577981 */ /* 0x000f26000c1e9900 */
[----:B------:R-:W-:Y:S02]  /*1d20*/  FFMA.FTZ R92, R48, R34, R31 ;  /* 0x00000022305c7223 */ /* 0x000fe4000001001f */
[----:B------:R-:W4:Y:S01]  /*1d30*/  LDG.E.CONSTANT R34, desc[UR10][R32.64+0x40c] ;  /* 0x00040c0a20227981 */ /* 0x000f22000c1e9900 */
[C---:B-----5:R-:W-:Y:S01]  /*1d40*/  IMAD.U32 R31, R30.reuse, 0x10000, RZ ;  /* 0x000100001e1f7824 */ /* 0x060fe200078e00ff */
[----:B------:R-:W-:-:S03]  /*1d50*/  PRMT R30, R30, 0x7632, R30 ;  /* 0x000076321e1e7816 */ /* 0x000fc6000000001e */
[----:B------:R-:W-:Y:S02]  /*1d60*/  FFMA.FTZ R31, R81, R31, R90 ;  /* 0x0000001f511f7223 */ /* 0x000fe4000001005a */
[----:B------:R-:W-:-:S04]  /*1d70*/  IMAD.U32 R30, R30, 0x10000, RZ ;  /* 0x000100001e1e7824 */ /* 0x000fc800078e00ff */
[----:B------:R-:W-:Y:S01]  /*1d80*/  FFMA.FTZ R30, R83, R30, R92 ;  /* 0x0000001e531e7223 */ /* 0x000fe2000001005c */
[----:B------:R-:W-:Y:S02]  /*1d90*/  FADD.FTZ R31, R31, R0 ;  /* 0x000000001f1f7221 */ /* 0x000fe40000010000 */
[----:B------:R-:W5:Y:S01]  /*1da0*/  LDG.E.CONSTANT R0, desc[UR10][R32.64+0x80c] ;  /* 0x00080c0a20007981 */ /* 0x000f62000c1e9900 */
[----:B--2---:R-:W-:-:S05]  /*1db0*/  SHF.L.U32 R90, R88, 0x10, RZ ;  /* 0x00000010585a7819 */ /* 0x004fca00000006ff */
[----:B------:R-:W-:Y:S01]  /*1dc0*/  FMUL.FTZ R92, R11, R90 ;  /* 0x0000005a0b5c7220 */ /* 0x000fe20000410000 */
[C---:B---3--:R-:W-:Y:S01]  /*1dd0*/  IMAD.U32 R90, R89.reuse, 0x10000, RZ ;  /* 0x00010000595a7824 */ /* 0x048fe200078e00ff */
[----:B------:R-:W-:-:S03]  /*1de0*/  PRMT R89, R89, 0x7632, R89 ;  /* 0x0000763259597816 */ /* 0x000fc60000000059 */
[--C-:B------:R-:W-:Y:S01]  /*1df0*/  FFMA.FTZ R90, R7, R90, R92.reuse ;  /* 0x0000005a075a7223 */ /* 0x100fe2000001005c */
[----:B------:R-:W-:Y:S02]  /*1e00*/  PRMT R92, R88, 0x7632, R92 ;  /* 0x00007632585c7816 */ /* 0x000fe4000000005c */
[----:B------:R-:W-:Y:S01]  /*1e10*/  SHF.L.U32 R88, R89, 0x10, RZ ;  /* 0x0000001059587819 */ /* 0x000fe200000006ff */
[----:B----4-:R-:W-:Y:S02]  /*1e20*/  IMAD.U32 R89, R34, 0x10000, RZ ;  /* 0x0001000022597824 */ /* 0x010fe400078e00ff */
[----:B------:R-:W-:Y:S01]  /*1e30*/  IMAD.U32 R92, R92, 0x10000, RZ ;  /* 0x000100005c5c7824 */ /* 0x000fe200078e00ff */
[----:B------:R-:W-:-:S03]  /*1e40*/  PRMT R34, R34, 0x7632, R34 ;  /* 0x0000763222227816 */ /* 0x000fc60000000022 */
[----:B------:R-:W-:Y:S02]  /*1e50*/  FMUL.FTZ R92, R67, R92 ;  /* 0x0000005c435c7220 */ /* 0x000fe40000410000 */
[----:B------:R-:W-:Y:S02]  /*1e60*/  IMAD.U32 R34, R34, 0x10000, RZ ;  /* 0x0001000022227824 */ /* 0x000fe400078e00ff */
[----:B------:R-:W-:-:S04]  /*1e70*/  FFMA.FTZ R88, R71, R88, R92 ;  /* 0x0000005847587223 */ /* 0x000fc8000001005c */
[----:B------:R-:W-:Y:S01]  /*1e80*/  FFMA.FTZ R88, R63, R34, R88 ;  /* 0x000000223f587223 */ /* 0x000fe20000010058 */
[----:B------:R-:W-:Y:S01]  /*1e90*/  PRMT R34, R87, 0x7632, R34 ;  /* 0x0000763257227816 */ /* 0x000fe20000000022 */
[----:B------:R-:W-:Y:S01]  /*1ea0*/  FFMA.FTZ R90, R15, R89, R90 ;  /* 0x000000590f5a7223 */ /* 0x000fe2000001005a */
[----:B------:R-:W-:Y:S01]  /*1eb0*/  SHF.L.U32 R87, R87, 0x10, RZ ;  /* 0x0000001057577819 */ /* 0x000fe200000006ff */
[----:B------:R0:W2:Y:S02]  /*1ec0*/  LDG.E.CONSTANT R89, desc[UR10][R32.64+0xe0c] ;  /* 0x000e0c0a20597981 */ /* 0x0000a4000c1e9900 */
[----:B------:R-:W-:Y:S02]  /*1ed0*/  IMAD.U32 R34, R34, 0x10000, RZ ;  /* 0x0001000022227824 */ /* 0x000fe400078e00ff */
[----:B------:R-:W-:Y:S02]  /*1ee0*/  FFMA.FTZ R92, R19, R87, R90 ;  /* 0x00000057135c7223 */ /* 0x000fe4000001005a */
[----:B------:R-:W-:Y:S01]  /*1ef0*/  FFMA.FTZ R90, R59, R34, R88 ;  /* 0x000000223b5a7223 */ /* 0x000fe20000010058 */
[----:B------:R-:W3:Y:S04]  /*1f00*/  LDG.E.CONSTANT R87, desc[UR10][R32.64+0xc0c] ;  /* 0x000c0c0a20577981 */ /* 0x000ee8000c1e9900 */
[----:B------:R-:W4:Y:S01]  /*1f10*/  LDG.E.CONSTANT R34, desc[UR10][R32.64+0xa0c] ;  /* 0x000a0c0a20227981 */ /* 0x000f22000c1e9900 */
[C---:B-----5:R-:W-:Y:S01]  /*1f20*/  IMAD.U32 R88, R0.reuse, 0x10000, RZ ;  /* 0x0001000000587824 */ /* 0x060fe200078e00ff */
[----:B------:R-:W-:-:S04]  /*1f30*/  PRMT R0, R0, 0x7632, R0 ;  /* 0x0000763200007816 */ /* 0x000fc80000000000 */
[----:B------:R-:W-:Y:S01]  /*1f40*/  SHF.L.U32 R0, R0, 0x10, RZ ;  /* 0x0000001000007819 */ /* 0x000fe200000006ff */
[----:B------:R-:W-:-:S04]  /*1f50*/  FFMA.FTZ R88, R23, R88, R92 ;  /* 0x0000005817587223 */ /* 0x000fc8000001005c */
[----:B------:R-:W-:Y:S01]  /*1f60*/  FFMA.FTZ R0, R55, R0, R90 ;  /* 0x0000000037007223 */ /* 0x000fe2000001005a */
[----:B------:R-:W-:Y:S01]  /*1f70*/  VIADD R84, R84, 0x4 ;  /* 0x0000000454547836 */ /* 0x000fe20000000000 */
[----:B------:R-:W-:-:S04]  /*1f80*/  ISETP.GE.AND P0, PT, R86, R41, PT ;  /* 0x000000295600720c */ /* 0x000fc80003f06270 */
[----:B------:R-:W-:Y:S02]  /*1f90*/  ISETP.GE.AND P2, PT, R84, R39, PT ;  /* 0x000000275400720c */ /* 0x000fe40003f46270 */
[----:B------:R-:W-:Y:S01]  /*1fa0*/  IADD3 R75, P1, R75, 0x10, RZ ;  /* 0x000000104b4b7810 */ /* 0x000fe20007f3e0ff */
[----:B------:R-:W-:-:S03]  /*1fb0*/  VIADD R86, R86, 0x80 ;  /* 0x0000008056567836 */ /* 0x000fc60000000000 */
[----:B------:R-:W-:Y:S02]  /*1fc0*/  IADD3.X R35, RZ, R35, RZ, P1, !PT ;  /* 0x00000023ff237210 */ /* 0x000fe40000ffe4ff */
[C---:B----4-:R-:W-:Y:S01]  /*1fd0*/  PRMT R90, R34.reuse, 0x7632, R90 ;  /* 0x00007632225a7816 */ /* 0x050fe2000000005a */
[----:B------:R-:W-:-:S04]  /*1fe0*/  IMAD.U32 R34, R34, 0x10000, RZ ;  /* 0x0001000022227824 */ /* 0x000fc800078e00ff */
[--C-:B------:R-:W-:Y:S01]  /*1ff0*/  FFMA.FTZ R34, R27, R34, R88.reuse ;  /* 0x000000221b227223 */ /* 0x100fe20000010058 */
[C---:B---3--:R-:W-:Y:S02]  /*2000*/  PRMT R88, R87.reuse, 0x7632, R88 ;  /* 0x0000763257587816 */ /* 0x048fe40000000058 */
[----:B------:R-:W-:Y:S01]  /*2010*/  SHF.L.U32 R87, R87, 0x10, RZ ;  /* 0x0000001057577819 */ /* 0x000fe200000006ff */
[----:B------:R-:W-:Y:S02]  /*2020*/  IMAD.U32 R90, R90, 0x10000, RZ ;  /* 0x000100005a5a7824 */ /* 0x000fe400078e00ff */
[----:B0-----:R-:W-:Y:S02]  /*2030*/  IMAD.U32 R32, R88, 0x10000, RZ ;  /* 0x0001000058207824 */ /* 0x001fe400078e00ff */
[----:B------:R-:W-:Y:S01]  /*2040*/  FADD.FTZ R88, R30, R31 ;  /* 0x0000001f1e587221 */ /* 0x000fe20000010000 */
[----:B------:R-:W-:Y:S01]  /*2050*/  FFMA.FTZ R87, R77, R87, R34 ;  /* 0x000000574d577223 */ /* 0x000fe20000010022 */
[C---:B--2---:R-:W-:Y:S01]  /*2060*/  IMAD.U32 R30, R89.reuse, 0x10000, RZ ;  /* 0x00010000591e7824 */ /* 0x044fe200078e00ff */
[----:B------:R-:W-:Y:S01]  /*2070*/  PRMT R89, R89, 0x7632, R89 ;  /* 0x0000763259597816 */ /* 0x000fe20000000059 */
[----:B------:R-:W-:-:S02]  /*2080*/  FFMA.FTZ R0, R51, R90, R0 ;  /* 0x0000005a33007223 */ /* 0x000fc40000010000 */
[----:B------:R-:W-:Y:S01]  /*2090*/  FFMA.FTZ R87, R82, R30, R87 ;  /* 0x0000001e52577223 */ /* 0x000fe20000010057 */
[----:B------:R-:W-:Y:S01]  /*20a0*/  SHF.L.U32 R30, R89, 0x10, RZ ;  /* 0x00000010591e7819 */ /* 0x000fe200000006ff */
[----:B------:R-:W-:Y:S02]  /*20b0*/  FFMA.FTZ R0, R47, R32, R0 ;  /* 0x000000202f007223 */ /* 0x000fe40000010000 */
[----:B------:R-:W-:Y:S02]  /*20c0*/  FADD.FTZ R87, R87, R88 ;  /* 0x0000005857577221 */ /* 0x000fe40000010000 */
[----:B------:R-:W-:-:S04]  /*20d0*/  FFMA.FTZ R0, R85, R30, R0 ;  /* 0x0000001e55007223 */ /* 0x000fc80000010000 */
        /* <DEDUP_REMOVED lines=8> */
.L_x_18475:
[----:B------:R-:W-:Y:S05]  /*2160*/  BRA `(.L_x_18473) ;  /* 0x0000001000dc7947 */ /* 0x000fea0003800000 */
.L_x_18474:
[----:B------:R-:W0:Y:S01]  /*2170*/  S2R R77, SR_TID.X ;  /* 0x00000000004d7919 */ /* 0x000e220000002100 */
[----:B------:R-:W-:Y:S01]  /*2180*/  ULDC UR6, c[0x0][0x258] ;  /* 0x0000960000067ab9 */ /* 0x000fe20000000800 */
[----:B------:R-:W-:Y:S01]  /*2190*/  IMAD.U32 R79, R31, 0x10000, RZ ;  /* 0x000100001f4f7824 */ /* 0x000fe200078e00ff */
[----:B------:R-:W-:Y:S01]  /*21a0*/  UIADD3 UR4, UR4, 0xa0, URZ ;  /* 0x000000a004047890 */ /* 0x000fe2000fffe03f */
[----:B------:R-:W-:Y:S01]  /*21b0*/  IMAD R85, R43, UR6, RZ ;  /* 0x000000062b557c24 */ /* 0x000fe2000f8e02ff */
        /* <DEDUP_REMOVED lines=34> */
[----:B------:R-:W-:Y:S01]  /*23e0*/  IADD3 R30, P0, R85, R36, RZ ;  /* 0x00000024551e7210 */ /* 0x000fe20007f1e0ff */
[----:B------:R-:W-:Y:S01]  /*23f0*/  IMAD.U32 R25, R25, 0x10000, RZ ;  /* 0x0001000019197824 */ /* 0x000fe200078e00ff */
[----:B------:R-:W-:Y:S01]  /*2400*/  LOP3.LUT R80, R81, 0xffffffe0, RZ, 0xc0, !PT ;  /* 0xffffffe051507812 */ /* 0x000fe200078ec0ff */
[----:B------:R-:W-:Y:S01]  /*2410*/  IMAD.U32 R27, R27, 0x10000, RZ ;  /* 0x000100001b1b7824 */ /* 0x000fe200078e00ff */
[----:B------:R-:W-:Y:S01]  /*2420*/  LEA.HI.X.SX32 R31, R36, R75, 0x1, P0 ;  /* 0x0000004b241f7211 */ /* 0x000fe200000f0eff */
[----:B------:R-:W-:Y:S01]  /*2430*/  IMAD.U32 R28, R28, 0x10000, RZ ;  /* 0x000100001c1c7824 */ /* 0x000fe200078e00ff */
[----:B------:R-:W-:Y:S01]  /*2440*/  IADD3 R83, -R80, R77, RZ ;  /* 0x0000004d50537210 */ /* 0x000fe20007ffe1ff */
[----:B------:R-:W-:Y:S01]  /*2450*/  IMAD.U32 R77, R32, 0x10000, RZ ;  /* 0x00010000204d7824 */ /* 0x000fe200078e00ff */
[C---:B------:R-:W-:Y:S01]  /*2460*/  LEA R75, P0, R30.reuse, UR6, 0x2 ;  /* 0x000000061e4b7c11 */ /* 0x040fe2000f8010ff */
[----:B------:R-:W-:Y:S01]  /*2470*/  IMAD.U32 R80, R33, 0x10000, RZ ;  /* 0x0001000021507824 */ /* 0x000fe200078e00ff */
[----:B------:R-:W-:Y:S01]  /*2480*/  SHF.R.S32.HI R32, RZ, 0x5, R81 ;  /* 0x00000005ff207819 */ /* 0x000fe20000011451 */
[----:B------:R-:W-:Y:S01]  /*2490*/  IMAD.U32 R73, R73, 0x10000, RZ ;  /* 0x0001000049497824 */ /* 0x000fe200078e00ff */
[----:B------:R-:W-:Y:S01]  /*24a0*/  LEA.HI.X R35, R30, UR7, R31, 0x2, P0 ;  /* 0x000000071e237c11 */ /* 0x000fe200080f141f */
[----:B------:R-:W-:Y:S01]  /*24b0*/  IMAD.U32 R72, R72, 0x10000, RZ ;  /* 0x0001000048487824 */ /* 0x000fe200078e00ff */
[----:B------:R-:W-:Y:S01]  /*24c0*/  SHF.L.U32 R81, R34, 0x10, RZ ;  /* 0x0000001022517819 */ /* 0x000fe200000006ff */
[----:B------:R-:W-:Y:S01]  /*24d0*/  IMAD R31, R32, 0x20, R83 ;  /* 0x00000020201f7824 */ /* 0x000fe200078e0253 */
[----:B------:R-:W-:Y:S01]  /*24e0*/  SHF.L.U32 R83, R44, 0x10, RZ ;  /* 0x000000102c537819 */ /* 0x000fe200000006ff */
[----:B------:R-:W-:Y:S01]  /*24f0*/  IMAD.U32 R70, R70, 0x10000, RZ ;  /* 0x0001000046467824 */ /* 0x000fe200078e00ff */
[----:B------:R-:W-:Y:S01]  /*2500*/  SHF.L.U32 R62, R62, 0x10, RZ ;  /* 0x000000103e3e7819 */ /* 0x000fe200000006ff */
[----:B------:R-:W-:Y:S01]  /*2510*/  IMAD R0, R42, 0x200, R31 ;  /* 0x000002002a007824 */ /* 0x000fe200078e021f */
        /* <DEDUP_REMOVED lines=10> */
[----:B------:R-:W-:Y:S01]  /*25c0*/  MOV R44, 0xff7fffff ;  /* 0xff7fffff002c7802 */ /* 0x000fe20000000f00 */
        /* <DEDUP_REMOVED lines=14> */
[----:B------:R-:W-:-:S07]  /*26b0*/  IMAD.MOV.U32 R86, RZ, RZ, R36 ;  /* 0x000000ffff567224 */ /* 0x000fce00078e0024 */
.L_x_18477:
[----:B------:R-:W-:-:S05]  /*26c0*/  IMAD.MOV.U32 R34, RZ, RZ, R75 ;  /* 0x000000ffff227224 */ /* 0x000fca00078e004b */
[----:B------:R-:W2:Y:S01]  /*26d0*/  LDG.E.CONSTANT R32, desc[UR10][R34.64] ;  /* 0x0000000a22207981 */ /* 0x000ea2000c1e9900 */
[----:B------:R-:W-:Y:S02]  /*26e0*/  SHF.R.S32.HI R33, RZ, 0x1f, R37 ;  /* 0x0000001fff217819 */ /* 0x000fe40000011425 */
[----:B--2---:R-:W-:-:S05]  /*26f0*/  SHF.R.S32.HI R30, RZ, 0x1f, R32 ;  /* 0x0000001fff1e7819 */ /* 0x004fca0000011420 */
[----:B------:R-:W-:Y:S01]  /*2700*/  IMAD R31, R30, R37, RZ ;  /* 0x000000251e1f7224 */ /* 0x000fe200078e02ff */
[----:B------:R-:W-:-:S03]  /*2710*/  MOV R30, R2 ;  /* 0x00000002001e7202 */ /* 0x000fc60000000f00 */
[C---:B------:R-:W-:Y:S02]  /*2720*/  IMAD R33, R32.reuse, R33, R31 ;  /* 0x0000002120217224 */ /* 0x040fe400078e021f */
[----:B------:R-:W-:Y:S02]  /*2730*/  IMAD.MOV.U32 R31, RZ, RZ, R3 ;  /* 0x000000ffff1f7224 */ /* 0x000fe400078e0003 */
[----:B------:R-:W-:-:S04]  /*2740*/  IMAD.WIDE.U32 R30, R32, R37, R30 ;  /* 0x00000025201e7225 */ /* 0x000fc800078e001e */
[----:B------:R-:W-:Y:S01]  /*2750*/  IMAD.IADD R31, R31, 0x1, R33 ;  /* 0x000000011f1f7824 */ /* 0x000fe200078e0221 */
[----:B------:R-:W-:-:S04]  /*2760*/  LEA R32, P0, R30, UR14, 0x1 ;  /* 0x0000000e1e207c11 */ /* 0x000fc8000f8008ff */
[----:B------:R-:W-:-:S05]  /*2770*/  LEA.HI.X R33, R30, UR15, R31, 0x1, P0 ;  /* 0x0000000f1e217c11 */ /* 0x000fca00080f0c1f */
[----:B------:R-:W2:Y:S04]  /*2780*/  LDG.E.CONSTANT R90, desc[UR10][R32.64+0x200] ;  /* 0x0002000a205a7981 */ /* 0x000ea8000c1e9900 */
[----:B------:R-:W3:Y:S04]  /*2790*/  LDG.E.CONSTANT R88, desc[UR10][R32.64] ;  /* 0x0000000a20587981 */ /* 0x000ee8000c1e9900 */
[----:B------:R-:W4:Y:S04]  /*27a0*/  LDG.E.CONSTANT R31, desc[UR10][R32.64+0x400] ;  /* 0x0004000a201f7981 */ /* 0x000f28000c1e9900 */
[----:B------:R-:W5:Y:S01]  /*27b0*/  LDG.E.CONSTANT R34, desc[UR10][R32.64+0x600] ;  /* 0x0006000a20227981 */ /* 0x000f62000c1e9900 */
[----:B--2---:R-:W-:-:S05]  /*27c0*/  SHF.L.U32 R89, R90, 0x10, RZ ;  /* 0x000000105a597819 */ /* 0x004fca00000006ff */
[----:B------:R-:W-:Y:S01]  /*27d0*/  FMUL.FTZ R30, R89, R8 ;  /* 0x00000008591e7220 */ /* 0x000fe20000410000 */
[----:B---3--:R-:W-:Y:S01]  /*27e0*/  IMAD.U32 R89, R88, 0x10000, RZ ;  /* 0x0001000058597824 */ /* 0x008fe200078e00ff */
[----:B------:R-:W-:-:S03]  /*27f0*/  PRMT R88, R90, 0x7632, R88 ;  /* 0x000076325a587816 */ /* 0x000fc60000000058 */
[--C-:B------:R-:W-:Y:S01]  /*2800*/  FFMA.FTZ R89, R89, R4, R30.reuse ;  /* 0x0000000459597223 */ /* 0x100fe2000001001e */
[C---:B------:R-:W-:Y:S01]  /*2810*/  PRMT R30, R88.reuse, 0x7632, R30 ;  /* 0x00007632581e7816 */ /* 0x040fe2000000001e */
[----:B------:R-:W-:Y:S02]  /*2820*/  IMAD.U32 R93, R88, 0x10000, RZ ;  /* 0x00010000585d7824 */ /* 0x000fe400078e00ff */
[----:B------:R-:W2:Y:S01]  /*2830*/  LDG.E.CONSTANT R88, desc[UR10][R32.64+0x800] ;  /* 0x0008000a20587981 */ /* 0x000ea2000c1e9900 */
[----:B------:R-:W-:Y:S01]  /*2840*/  SHF.L.U32 R91, R30, 0x10, RZ ;  /* 0x000000101e5b7819 */ /* 0x000fe200000006ff */
[----:B------:R-:W-:-:S04]  /*2850*/  FMUL.FTZ R30, R93, R70 ;  /* 0x000000465d1e7220 */ /* 0x000fc80000410000 */
[----:B------:R-:W-:Y:S02]  /*2860*/  FFMA.FTZ R91, R91, R74, R30 ;  /* 0x0000004a5b5b7223 */ /* 0x000fe4000001001e */
[----:B------:R-:W3:Y:S01]  /*2870*/  LDG.E.CONSTANT R30, desc[UR10][R32.64+0xa00] ;  /* 0x000a000a201e7981 */ /* 0x000ee2000c1e9900 */
[----:B----4-:R-:W-:-:S04]  /*2880*/  IMAD.U32 R90, R31, 0x10000, RZ ;  /* 0x000100001f5a7824 */ /* 0x010fc800078e00ff */
[----:B------:R-:W-:Y:S01]  /*2890*/  FFMA.FTZ R89, R90, R12, R89 ;  /* 0x0000000c5a597223 */ /* 0x000fe20000010059 */
[----:B------:R-:W-:Y:S02]  /*28a0*/  PRMT R90, R31, 0x7632, R90 ;  /* 0x000076321f5a7816 */ /* 0x000fe4000000005a */
[----:B------:R-:W4:Y:S03]  /*28b0*/  LDG.E.CONSTANT R31, desc[UR10][R32.64+0xc00] ;  /* 0x000c000a201f7981 */ /* 0x000f26000c1e9900 */
[----:B------:R-:W-:-:S04]  /*28c0*/  IMAD.U32 R90, R90, 0x10000, RZ ;  /* 0x000100005a5a7824 */ /* 0x000fc800078e00ff */
[----:B------:R-:W-:Y:S01]  /*28d0*/  FFMA.FTZ R91, R90, R66, R91 ;  /* 0x000000425a5b7223 */ /* 0x000fe2000001005b */
[C---:B-----5:R-:W-:Y:S02]  /*28e0*/  SHF.L.U32 R90, R34.reuse, 0x10, RZ ;  /* 0x00000010225a7819 */ /* 0x060fe400000006ff */
[----:B------:R-:W-:-:S05]  /*28f0*/  PRMT R34, R34, 0x7632, R34 ;  /* 0x0000763222227816 */ /* 0x000fca0000000022 */
[----:B------:R-:W-:Y:S02]  /*2900*/  IMAD.U32 R34, R34, 0x10000, RZ ;  /* 0x0001000022227824 */ /* 0x000fe400078e00ff */
[----:B------:R-:W-:Y:S02]  /*2910*/  FFMA.FTZ R89, R90, R16, R89 ;  /* 0x000000105a597223 */ /* 0x000fe40000010059 */
[----:B------:R-:W-:Y:S01]  /*2920*/  FFMA.FTZ R91, R34, R62, R91 ;  /* 0x0000003e225b7223 */ /* 0x000fe2000001005b */
[C---:B--2---:R-:W-:Y:S01]  /*2930*/  IMAD.U32 R34, R88.reuse, 0x10000, RZ ;  /* 0x0001000058227824 */ /* 0x044fe200078e00ff */
[----:B------:R-:W-:-:S03]  /*2940*/  PRMT R88, R88, 0x7632, R88 ;  /* 0x0000763258587816 */ /* 0x000fc60000000058 */
[----:B------:R-:W-:Y:S01]  /*2950*/  FFMA.FTZ R89, R34, R20, R89 ;  /* 0x0000001422597223 */ /* 0x000fe20000010059 */
[----:B------:R-:W-:Y:S01]  /*2960*/  SHF.L.U32 R88, R88, 0x10, RZ ;  /* 0x0000001058587819 */ /* 0x000fe200000006ff */
[----:B---3--:R-:W-:-:S04]  /*2970*/  IMAD.U32 R34, R30, 0x10000, RZ ;  /* 0x000100001e227824 */ /* 0x008fc800078e00ff */
[----:B------:R-:W-:Y:S01]  /*2980*/  FFMA.FTZ R93, R88, R58, R91 ;  /* 0x0000003a585d7223 */ /* 0x000fe2000001005b */
[----:B------:R-:W-:Y:S01]  /*2990*/  FFMA.FTZ R91, R34, R24, R89 ;  /* 0x00000018225b7223 */ /* 0x000fe20000010059 */
[----:B------:R-:W2:Y:S04]  /*29a0*/  LDG.E.CONSTANT R88, desc[UR10][R32.64+0x4] ;  /* 0x0000040a20587981 */ /* 0x000ea8000c1e9900 */
[----:B------:R-:W3:Y:S04]  /*29b0*/  LDG.E.CONSTANT R89, desc[UR10][R32.64+0xe00] ;  /* 0x000e000a20597981 */ /* 0x000ee8000c1e9900 */
[----:B------:R-:W5:Y:S01]  /*29c0*/  LDG.E.CONSTANT R34, desc[UR10][R32.64+0x204] ;  /* 0x0002040a20227981 */ /* 0x000f62000c1e9900 */
[----:B------:R-:W-:-:S05]  /*29d0*/  PRMT R30, R30, 0x7632, R30 ;  /* 0x000076321e1e7816 */ /* 0x000fca000000001e */
[----:B------:R-:W-:-:S04]  /*29e0*/  IMAD.U32 R30, R30, 0x10000, RZ ;  /* 0x000100001e1e7824 */ /* 0x000fc800078e00ff */
[----:B------:R-:W-:Y:S01]  /*29f0*/  FFMA.FTZ R93, R30, R54, R93 ;  /* 0x000000361e5d7223 */ /* 0x000fe2000001005d */
[C---:B----4-:R-:W-:Y:S02]  /*2a00*/  SHF.L.U32 R30, R31.reuse, 0x10, RZ ;  /* 0x000000101f1e7819 */ /* 0x050fe400000006ff */
[----:B------:R-:W-:-:S03]  /*2a10*/  PRMT R90, R31, 0x7632, R90 ;  /* 0x000076321f5a7816 */ /* 0x000fc6000000005a */
[----:B------:R-:W-:Y:S02]  /*2a20*/  FFMA.FTZ R30, R30, R28, R91 ;  /* 0x0000001c1e1e7223 */ /* 0x000fe4000001005b */
[----:B------:R-:W-:-:S04]  /*2a30*/  IMAD.U32 R90, R90, 0x10000, RZ ;  /* 0x000100005a5a7824 */ /* 0x000fc800078e00ff */
[----:B------:R-:W-:Y:S01]  /*2a40*/  FFMA.FTZ R93, R90, R50, R93 ;  /* 0x000000325a5d7223 */ /* 0x000fe2000001005d */
[----:B---3--:R-:W-:-:S04]  /*2a50*/  IMAD.U32 R31, R89, 0x10000, RZ ;  /* 0x00010000591f7824 */ /* 0x008fc800078e00ff */
[--C-:B------:R-:W-:Y:S01]  /*2a60*/  FFMA.FTZ R31, R31, R77, R30.reuse ;  /* 0x0000004d1f1f7223 */ /* 0x100fe2000001001e */
[----:B------:R-:W-:-:S04]  /*2a70*/  PRMT R30, R89, 0x7632, R30 ;  /* 0x00007632591e7816 */ /* 0x000fc8000000001e */
[----:B------:R-:W-:Y:S01]  /*2a80*/  SHF.L.U32 R30, R30, 0x10, RZ ;  /* 0x000000101e1e7819 */ /* 0x000fe200000006ff */
[----:B-----5:R-:W-:-:S04]  /*2a90*/  IMAD.U32 R90, R34, 0x10000, RZ ;  /* 0x00010000225a7824 */ /* 0x020fc800078e00ff */
[----:B------:R-:W-:Y:S01]  /*2aa0*/  FFMA.FTZ R30, R30, R46, R93 ;  /* 0x0000002e1e1e7223 */ /* 0x000fe2000001005d */
[----:B------:R-:W-:-:S03]  /*2ab0*/  PRMT R34, R34, 0x7632, R34 ;  /* 0x0000763222227816 */ /* 0x000fc60000000022 */
[----:B------:R-:W-:Y:S01]  /*2ac0*/  FADD.FTZ R30, R31, R30 ;  /* 0x0000001e1f1e7221 */ /* 0x000fe20000010000 */
[----:B------:R-:W-:Y:S01]  /*2ad0*/  FMUL.FTZ R31, R90, R9 ;  /* 0x000000095a1f7220 */ /* 0x000fe20000410000 */
[----:B--2---:R-:W-:Y:S01]  /*2ae0*/  IMAD.U32 R90, R88, 0x10000, RZ ;  /* 0x00010000585a7824 */ /* 0x004fe200078e00ff */
[----:B------:R-:W-:-:S03]  /*2af0*/  SHF.L.U32 R34, R34, 0x10, RZ ;  /* 0x0000001022227819 */ /* 0x000fc600000006ff */
[----:B------:R-:W-:Y:S01]  /*2b00*/  FFMA.FTZ R90, R90, R5, R31 ;  /* 0x000000055a5a7223 */ /* 0x000fe2000001001f */
[----:B------:R-:W-:Y:S01]  /*2b10*/  PRMT R88, R88, 0x7632, R88 ;  /* 0x0000763258587816 */ /* 0x000fe20000000058 */
[----:B------:R-:W2:Y:S01]  /*2b20*/  LDG.E.CONSTANT R31, desc[UR10][R32.64+0x404] ;  /* 0x0004040a201f7981 */ /* 0x000ea2000c1e9900 */
[----:B------:R-:W-:-:S03]  /*2b30*/  FMUL.FTZ R89, R34, R69 ;  /* 0x0000004522597220 */ /* 0x000fc60000410000 */
[----:B------:R-:W-:Y:S01]  /*2b40*/  IMAD.U32 R88, R88, 0x10000, RZ ;  /* 0x0001000058587824 */ /* 0x000fe200078e00ff */
[----:B------:R-:W3:Y:S03]  /*2b50*/  LDG.E.CONSTANT R34, desc[UR10][R32.64+0x804] ;  /* 0x0008040a20227981 */ /* 0x000ee6000c1e9900 */
[----:B------:R-:W-:Y:S02]  /*2b60*/  FFMA.FTZ R92, R88, R73, R89 ;  /* 0x00000049585c7223 */ /* 0x000fe40000010059 */
[----:B------:R-:W4:Y:S04]  /*2b70*/  LDG.E.CONSTANT R89, desc[UR10][R32.64+0x604] ;  /* 0x0006040a20597981 */ /* 0x000f28000c1e9900 */
[----:B------:R-:W5:Y:S01]  /*2b80*/  LDG.E.CONSTANT R88, desc[UR10][R32.64+0xa04] ;  /* 0x000a040a20587981 */ /* 0x000f62000c1e9900 */
[C---:B--2---:R-:W-:Y:S01]  /*2b90*/  IMAD.U32 R91, R31.reuse, 0x10000, RZ ;  /* 0x000100001f5b7824 */ /* 0x044fe200078e00ff */
[----:B------:R-:W-:-:S04]  /*2ba0*/  PRMT R31, R31, 0x7632, R31 ;  /* 0x000076321f1f7816 */ /* 0x000fc8000000001f */
[----:B------:R-:W-:Y:S01]  /*2bb0*/  SHF.L.U32 R31, R31, 0x10, RZ ;  /* 0x000000101f1f7819 */ /* 0x000fe200000006ff */
[----:B------:R-:W-:-:S04]  /*2bc0*/  FFMA.FTZ R90, R91, R13, R90 ;  /* 0x0000000d5b5a7223 */ /* 0x000fc8000001005a */
[----:B------:R-:W-:Y:S01]  /*2bd0*/  FFMA.FTZ R92, R31, R65, R92 ;  /* 0x000000411f5c7223 */ /* 0x000fe2000001005c */
[C---:B----4-:R-:W-:Y:S01]  /*2be0*/  IMAD.U32 R31, R89.reuse, 0x10000, RZ ;  /* 0x00010000591f7824 */ /* 0x050fe200078e00ff */
[----:B------:R-:W-:-:S03]  /*2bf0*/  PRMT R89, R89, 0x7632, R89 ;  /* 0x0000763259597816 */ /* 0x000fc60000000059 */
[----:B------:R-:W-:Y:S01]  /*2c00*/  FFMA.FTZ R90, R31, R17, R90 ;  /* 0x000000111f5a7223 */ /* 0x000fe2000001005a */
[C---:B---3--:R-:W-:Y:S01]  /*2c10*/  SHF.L.U32 R31, R34.reuse, 0x10, RZ ;  /* 0x00000010221f7819 */ /* 0x048fe200000006ff */
[----:B------:R-:W-:Y:S01]  /*2c20*/  IMAD.U32 R89, R89, 0x10000, RZ ;  /* 0x0001000059597824 */ /* 0x000fe200078e00ff */
[----:B------:R-:W-:-:S03]  /*2c30*/  PRMT R34, R34, 0x7632, R34 ;  /* 0x0000763222227816 */ /* 0x000fc60000000022 */
[----:B------:R-:W-:Y:S01]  /*2c40*/  FFMA.FTZ R90, R31, R21, R90 ;  /* 0x000000151f5a7223 */ /* 0x000fe2000001005a */
[----:B------:R-:W-:Y:S01]  /*2c50*/  FFMA.FTZ R92, R89, R61, R92 ;  /* 0x0000003d595c7223 */ /* 0x000fe2000001005c */
[----:B------:R-:W-:Y:S01]  /*2c60*/  IMAD.U32 R31, R34, 0x10000, RZ ;  /* 0x00010000221f7824 */ /* 0x000fe200078e00ff */
[C---:B-----5:R-:W-:Y:S01]  /*2c70*/  PRMT R89, R88.reuse, 0x7632, R89 ;  /* 0x0000763258597816 */ /* 0x060fe20000000059 */
[----:B------:R-:W2:Y:S02]  /*2c80*/  LDG.E.CONSTANT R34, desc[UR10][R32.64+0x208] ;  /* 0x0002080a20227981 */ /* 0x000ea4000c1e9900 */
[----:B------:R-:W-:Y:S01]  /*2c90*/  FFMA.FTZ R92, R31, R57, R92 ;  /* 0x000000391f5c7223 */ /* 0x000fe2000001005c */
[----:B------:R-:W-:Y:S01]  /*2ca0*/  IMAD.U32 R31, R88, 0x10000, RZ ;  /* 0x00010000581f7824 */ /* 0x000fe200078e00ff */
[----:B------:R-:W-:Y:S01]  /*2cb0*/  SHF.L.U32 R89, R89, 0x10, RZ ;  /* 0x0000001059597819 */ /* 0x000fe200000006ff */
[----:B------:R-:W3:Y:S02]  /*2cc0*/  LDG.E.CONSTANT R88, desc[UR10][R32.64+0x8] ;  /* 0x0000080a20587981 */ /* 0x000ee4000c1e9900 */
[----:B------:R-:W-:-:S02]  /*2cd0*/  FFMA.FTZ R90, R31, R25, R90 ;  /* 0x000000191f5a7223 */ /* 0x000fc4000001005a */
[----:B------:R-:W4:Y:S01]  /*2ce0*/  LDG.E.CONSTANT R31, desc[UR10][R32.64+0xc04] ;  /* 0x000c040a201f7981 */ /* 0x000f22000c1e9900 */
[----:B------:R-:W-:-:S03]  /*2cf0*/  FFMA.FTZ R92, R89, R53, R92 ;  /* 0x00000035595c7223 */ /* 0x000fc6000001005c */
[----:B------:R-:W5:Y:S01]  /*2d00*/  LDG.E.CONSTANT R89, desc[UR10][R32.64+0xe04] ;  /* 0x000e040a20597981 */ /* 0x000f62000c1e9900 */
[C---:B----4-:R-:W-:Y:S01]  /*2d10*/  IMAD.U32 R91, R31.reuse, 0x10000, RZ ;  /* 0x000100001f5b7824 */ /* 0x050fe200078e00ff */
[----:B------:R-:W-:-:S05]  /*2d20*/  PRMT R31, R31, 0x7632, R31 ;  /* 0x000076321f1f7816 */ /* 0x000fca000000001f */
[----:B------:R-:W-:Y:S02]  /*2d30*/  IMAD.U32 R31, R31, 0x10000, RZ ;  /* 0x000100001f1f7824 */ /* 0x000fe400078e00ff */
[----:B------:R-:W-:Y:S01]  /*2d40*/  FFMA.FTZ R91, R91, R29, R90 ;  /* 0x0000001d5b5b7223 */ /* 0x000fe2000001005a */
[----:B-----5:R-:W-:Y:S01]  /*2d50*/  SHF.L.U32 R90, R89, 0x10, RZ ;  /* 0x00000010595a7819 */ /* 0x020fe200000006ff */
[----:B------:R-:W-:Y:S01]  /*2d60*/  FFMA.FTZ R92, R31, R49, R92 ;  /* 0x000000311f5c7223 */ /* 0x000fe2000001005c */
[----:B------:R-:W-:-:S03]  /*2d70*/  PRMT R31, R89, 0x7632, R31 ;  /* 0x00007632591f7816 */ /* 0x000fc6000000001f */
[----:B------:R-:W-:Y:S02]  /*2d80*/  FFMA.FTZ R91, R90, R80, R91 ;  /* 0x000000505a5b7223 */ /* 0x000fe4000001005b */
[----:B------:R-:W-:Y:S02]  /*2d90*/  IMAD.U32 R31, R31, 0x10000, RZ ;  /* 0x000100001f1f7824 */ /* 0x000fe400078e00ff */
[----:B------:R-:W-:Y:S02]  /*2da0*/  FADD.FTZ R30, R91, R30 ;  /* 0x0000001e5b1e7221 */ /* 0x000fe40000010000 */
[----:B------:R-:W-:-:S04]  /*2db0*/  FFMA.FTZ R31, R31, R45, R92 ;  /* 0x0000002d1f1f7223 */ /* 0x000fc8000001005c */
[----:B------:R-:W-:Y:S01]  /*2dc0*/  FADD.FTZ R30, R31, R30 ;  /* 0x0000001e1f1e7221 */ /* 0x000fe20000010000 */
[----:B--2---:R-:W-:-:S04]  /*2dd0*/  IMAD.U32 R31, R34, 0x10000, RZ ;  /* 0x00010000221f7824 */ /* 0x004fc800078e00ff */
[----:B------:R-:W-:Y:S02]  /*2de0*/  FMUL.FTZ R90, R31, R10 ;  /* 0x0000000a1f5a7220 */ /* 0x000fe40000410000 */
[----:B------:R-:W2:Y:S01]  /*2df0*/  LDG.E.CONSTANT R31, desc[UR10][R32.64+0x408] ;  /* 0x0004080a201f7981 */ /* 0x000ea2000c1e9900 */
[----:B------:R-:W-:-:S05]  /*2e00*/  PRMT R89, R34, 0x7632, R89 ;  /* 0x0000763222597816 */ /* 0x000fca0000000059 */
[----:B------:R-:W-:-:S04]  /*2e10*/  IMAD.U32 R89, R89, 0x10000, RZ ;  /* 0x0001000059597824 */ /* 0x000fc800078e00ff */
[----:B------:R-:W-:Y:S02]  /*2e20*/  FMUL.FTZ R34, R89, R68 ;  /* 0x0000004459227220 */ /* 0x000fe40000410000 */
[----:B------:R-:W4:Y:S01]  /*2e30*/  LDG.E.CONSTANT R89, desc[UR10][R32.64+0x608] ;  /* 0x0006080a20597981 */ /* 0x000f22000c1e9900 */
[C---:B---3--:R-:W-:Y:S02]  /*2e40*/  SHF.L.U32 R91, R88.reuse, 0x10, RZ ;  /* 0x00000010585b7819 */ /* 0x048fe400000006ff */
[----:B------:R-:W-:-:S05]  /*2e50*/  PRMT R88, R88, 0x7632, R88 ;  /* 0x0000763258587816 */ /* 0x000fca0000000058 */
[----:B------:R-:W-:Y:S02]  /*2e60*/  IMAD.U32 R93, R88, 0x10000, RZ ;  /* 0x00010000585d7824 */ /* 0x000fe400078e00ff */
[----:B------:R-:W3:Y:S02]  /*2e70*/  LDG.E.CONSTANT R88, desc[UR10][R32.64+0x808] ;  /* 0x0008080a20587981 */ /* 0x000ee4000c1e9900 */
[----:B------:R-:W-:Y:S02]  /*2e80*/  FFMA.FTZ R93, R93, R72, R34 ;  /* 0x000000485d5d7223 */ /* 0x000fe40000010022 */
[----:B------:R-:W5:Y:S01]  /*2e90*/  LDG.E.CONSTANT R34, desc[UR10][R32.64+0xa08] ;  /* 0x000a080a20227981 */ /* 0x000f62000c1e9900 */
[----:B------:R-:W-:Y:S01]  /*2ea0*/  FFMA.FTZ R91, R91, R6, R90 ;  /* 0x000000065b5b7223 */ /* 0x000fe2000001005a */
[----:B--2---:R-:W-:-:S05]  /*2eb0*/  SHF.L.U32 R90, R31, 0x10, RZ ;  /* 0x000000101f5a7819 */ /* 0x004fca00000006ff */
[----:B------:R-:W-:Y:S01]  /*2ec0*/  FFMA.FTZ R91, R90, R14, R91 ;  /* 0x0000000e5a5b7223 */ /* 0x000fe2000001005b */
[----:B------:R-:W-:Y:S02]  /*2ed0*/  PRMT R90, R31, 0x7632, R90 ;  /* 0x000076321f5a7816 */ /* 0x000fe4000000005a */
[----:B------:R-:W2:Y:S03]  /*2ee0*/  LDG.E.CONSTANT R31, desc[UR10][R32.64+0xc08] ;  /* 0x000c080a201f7981 */ /* 0x000ea6000c1e9900 */
[----:B------:R-:W-:-:S04]  /*2ef0*/  IMAD.U32 R90, R90, 0x10000, RZ ;  /* 0x000100005a5a7824 */ /* 0x000fc800078e00ff */
[----:B------:R-:W-:Y:S01]  /*2f00*/  FFMA.FTZ R93, R90, R64, R93 ;  /* 0x000000405a5d7223 */ /* 0x000fe2000001005d */
[C---:B----4-:R-:W-:Y:S01]  /*2f10*/  IMAD.U32 R90, R89.reuse, 0x10000, RZ ;  /* 0x00010000595a7824 */ /* 0x050fe200078e00ff */
[----:B------:R-:W-:-:S03]  /*2f20*/  PRMT R89, R89, 0x7632, R89 ;  /* 0x0000763259597816 */ /* 0x000fc60000000059 */
[----:B------:R-:W-:Y:S01]  /*2f30*/  FFMA.FTZ R91, R90, R18, R91 ;  /* 0x000000125a5b7223 */ /* 0x000fe2000001005b */
[----:B------:R-:W-:-:S05]  /*2f40*/  SHF.L.U32 R90, R89, 0x10, RZ ;  /* 0x00000010595a7819 */ /* 0x000fca00000006ff */
[----:B------:R-:W-:Y:S01]  /*2f50*/  FFMA.FTZ R93, R90, R60, R93 ;  /* 0x0000003c5a5d7223 */ /* 0x000fe2000001005d */
[C---:B---3--:R-:W-:Y:S01]  /*2f60*/  IMAD.U32 R90, R88.reuse, 0x10000, RZ ;  /* 0x00010000585a7824 */ /* 0x048fe200078e00ff */
[----:B------:R-:W-:-:S03]  /*2f70*/  PRMT R88, R88, 0x7632, R88 ;  /* 0x0000763258587816 */ /* 0x000fc60000000058 */
[----:B------:R-:W-:Y:S02]  /*2f80*/  FFMA.FTZ R89, R90, R22, R91 ;  /* 0x000000165a597223 */ /* 0x000fe4000001005b */
[----:B------:R-:W-:Y:S01]  /*2f90*/  IMAD.U32 R88, R88, 0x10000, RZ ;  /* 0x0001000058587824 */ /* 0x000fe200078e00ff */
[----:B------:R-:W3:Y:S03]  /*2fa0*/  LDG.E.CONSTANT R90, desc[UR10][R32.64+0xe08] ;  /* 0x000e080a205a7981 */ /* 0x000ee6000c1e9900 */
[----:B------:R-:W-:Y:S01]  /*2fb0*/  FFMA.FTZ R91, R88, R56, R93 ;  /* 0x00000038585b7223 */ /* 0x000fe2000001005d */
[C---:B-----5:R-:W-:Y:S02]  /*2fc0*/  SHF.L.U32 R88, R34.reuse, 0x10, RZ ;  /* 0x0000001022587819 */ /* 0x060fe400000006ff */
[----:B------:R-:W-:-:S05]  /*2fd0*/  PRMT R34, R34, 0x7632, R34 ;  /* 0x0000763222227816 */ /* 0x000fca0000000022 */
[----:B------:R-:W-:-:S04]  /*2fe0*/  IMAD.U32 R34, R34, 0x10000, RZ ;  /* 0x0001000022227824 */ /* 0x000fc800078e00ff */
[----:B------:R-:W-:Y:S02]  /*2ff0*/  FFMA.FTZ R91, R34, R52, R91 ;  /* 0x00000034225b7223 */ /* 0x000fe4000001005b */
[----:B------:R-:W4:Y:S01]  /*3000*/  LDG.E.CONSTANT R34, desc[UR10][R32.64+0x20c] ;  /* 0x00020c0a20227981 */ /* 0x000f22000c1e9900 */
[----:B------:R-:W-:-:S03]  /*3010*/  FFMA.FTZ R89, R88, R26, R89 ;  /* 0x0000001a58597223 */ /* 0x000fc60000010059 */
[----:B------:R-:W5:Y:S01]  /*3020*/  LDG.E.CONSTANT R88, desc[UR10][R32.64+0xc] ;  /* 0x00000c0a20587981 */ /* 0x000f62000c1e9900 */
[C---:B--2---:R-:W-:Y:S01]  /*3030*/  IMAD.U32 R92, R31.reuse, 0x10000, RZ ;  /* 0x000100001f5c7824 */ /* 0x044fe200078e00ff */
[----:B------:R-:W-:-:S04]  /*3040*/  PRMT R31, R31, 0x7632, R31 ;  /* 0x000076321f1f7816 */ /* 0x000fc8000000001f */
[----:B------:R-:W-:Y:S01]  /*3050*/  SHF.L.U32 R31, R31, 0x10, RZ ;  /* 0x000000101f1f7819 */ /* 0x000fe200000006ff */
[----:B------:R-:W-:-:S04]  /*3060*/  FFMA.FTZ R92, R92, R78, R89 ;  /* 0x0000004e5c5c7223 */ /* 0x000fc80000010059 */
[----:B------:R-:W-:Y:S01]  /*3070*/  FFMA.FTZ R91, R31, R48, R91 ;  /* 0x000000301f5b7223 */ /* 0x000fe2000001005b */
[C---:B---3--:R-:W-:Y:S01]  /*3080*/  IMAD.U32 R31, R90.reuse, 0x10000, RZ ;  /* 0x000100005a1f7824 */ /* 0x048fe200078e00ff */
[----:B------:R-:W-:-:S03]  /*3090*/  PRMT R90, R90, 0x7632, R90 ;  /* 0x000076325a5a7816 */ /* 0x000fc6000000005a */
[----:B------:R-:W-:Y:S02]  /*30a0*/  FFMA.FTZ R31, R31, R81, R92 ;  /* 0x000000511f1f7223 */ /* 0x000fe4000001005c */
[----:B------:R-:W-:Y:S02]  /*30b0*/  IMAD.U32 R90, R90, 0x10000, RZ ;  /* 0x000100005a5a7824 */ /* 0x000fe400078e00ff */
[----:B------:R-:W-:Y:S02]  /*30c0*/  FADD.FTZ R31, R31, R30 ;  /* 0x0000001e1f1f7221 */ /* 0x000fe40000010000 */
[----:B------:R-:W-:-:S04]  /*30d0*/  FFMA.FTZ R90, R90, R83, R91 ;  /* 0x000000535a5a7223 */ /* 0x000fc8000001005b */
[----:B------:R-:W-:Y:S01]  /*30e0*/  FADD.FTZ R30, R90, R31 ;  /* 0x0000001f5a1e7221 */ /* 0x000fe20000010000 */
[C---:B----4-:R-:W-:Y:S02]  /*30f0*/  SHF.L.U32 R90, R34.reuse, 0x10, RZ ;  /* 0x00000010225a7819 */ /* 0x050fe400000006ff */
[----:B------:R-:W-:-:S03]  /*3100*/  PRMT R34, R34, 0x7632, R34 ;  /* 0x0000763222227816 */ /* 0x000fc60000000022 */
[----:B------:R-:W-:Y:S01]  /*3110*/  FMUL.FTZ R31, R90, R11 ;  /* 0x0000000b5a1f7220 */ /* 0x000fe20000410000 */
[C---:B-----5:R-:W-:Y:S01]  /*3120*/  IMAD.U32 R90, R88.reuse, 0x10000, RZ ;  /* 0x00010000585a7824 */ /* 0x060fe200078e00ff */
[----:B------:R-:W-:Y:S01]  /*3130*/  PRMT R88, R88, 0x7632, R88 ;  /* 0x0000763258587816 */ /* 0x000fe20000000058 */
[----:B------:R-:W-:Y:S02]  /*3140*/  IMAD.U32 R34, R34, 0x10000, RZ ;  /* 0x0001000022227824 */ /* 0x000fe400078e00ff */
[----:B------:R-:W-:Y:S02]  /*3150*/  FFMA.FTZ R90, R90, R7, R31 ;  /* 0x000000075a5a7223 */ /* 0x000fe4000001001f */
[----:B------:R-:W2:Y:S01]  /*3160*/  LDG.E.CONSTANT R31, desc[UR10][R32.64+0x40c] ;  /* 0x00040c0a201f7981 */ /* 0x000ea2000c1e9900 */
[----:B------:R-:W-:Y:S01]  /*3170*/  SHF.L.U32 R88, R88, 0x10, RZ ;  /* 0x0000001058587819 */ /* 0x000fe200000006ff */
[----:B------:R-:W-:Y:S02]  /*3180*/  FMUL.FTZ R89, R34, R67 ;  /* 0x0000004322597220 */ /* 0x000fe40000410000 */
[----:B------:R-:W3:Y:S02]  /*3190*/  LDG.E.CONSTANT R34, desc[UR10][R32.64+0xa0c] ;  /* 0x000a0c0a20227981 */ /* 0x000ee4000c1e9900 */
[----:B------:R-:W-:-:S02]  /*31a0*/  FFMA.FTZ R92, R88, R71, R89 ;  /* 0x00000047585c7223 */ /* 0x000fc40000010059 */
[----:B------:R-:W4:Y:S04]  /*31b0*/  LDG.E.CONSTANT R89, desc[UR10][R32.64+0x60c] ;  /* 0x00060c0a20597981 */ /* 0x000f28000c1e9900 */
[----:B------:R-:W5:Y:S01]  /*31c0*/  LDG.E.CONSTANT R88, desc[UR10][R32.64+0x80c] ;  /* 0x00080c0a20587981 */ /* 0x000f62000c1e9900 */
[C---:B--2---:R-:W-:Y:S01]  /*31d0*/  IMAD.U32 R91, R31.reuse, 0x10000, RZ ;  /* 0x000100001f5b7824 */ /* 0x044fe200078e00ff */
[----:B------:R-:W-:-:S05]  /*31e0*/  PRMT R31, R31, 0x7632, R31 ;  /* 0x000076321f1f7816 */ /* 0x000fca000000001f */
[----:B------:R-:W-:Y:S02]  /*31f0*/  IMAD.U32 R31, R31, 0x10000, RZ ;  /* 0x000100001f1f7824 */ /* 0x000fe400078e00ff */
[----:B------:R-:W-:Y:S02]  /*3200*/  FFMA.FTZ R90, R91, R15, R90 ;  /* 0x0000000f5b5a7223 */ /* 0x000fe4000001005a */
[----:B------:R-:W-:Y:S01]  /*3210*/  FFMA.FTZ R92, R31, R63, R92 ;  /* 0x0000003f1f5c7223 */ /* 0x000fe2000001005c */
[C---:B----4-:R-:W-:Y:S02]  /*3220*/  SHF.L.U32 R31, R89.reuse, 0x10, RZ ;  /* 0x00000010591f7819 */ /* 0x050fe400000006ff */
[----:B------:R-:W-:-:S03]  /*3230*/  PRMT R89, R89, 0x7632, R89 ;  /* 0x0000763259597816 */ /* 0x000fc60000000059 */
[----:B------:R-:W-:Y:S01]  /*3240*/  FFMA.FTZ R90, R31, R19, R90 ;  /* 0x000000131f5a7223 */ /* 0x000fe2000001005a */
[----:B-----5:R-:W-:Y:S02]  /*3250*/  IMAD.U32 R31, R88, 0x10000, RZ ;  /* 0x00010000581f7824 */ /* 0x020fe400078e00ff */
[----:B------:R-:W-:-:S04]  /*3260*/  IMAD.U32 R89, R89, 0x10000, RZ ;  /* 0x0001000059597824 */ /* 0x000fc800078e00ff */
[----:B------:R-:W-:Y:S01]  /*3270*/  FFMA.FTZ R92, R89, R59, R92 ;  /* 0x0000003b595c7223 */ /* 0x000fe2000001005c */
[----:B------:R-:W-:Y:S01]  /*3280*/  FFMA.FTZ R89, R31, R23, R90 ;  /* 0x000000171f597223 */ /* 0x000fe2000001005a */
[----:B------:R-:W-:Y:S01]  /*3290*/  PRMT R31, R88, 0x7632, R31 ;  /* 0x00007632581f7816 */ /* 0x000fe2000000001f */
[----:B---3--:R-:W-:-:S03]  /*32a0*/  IMAD.U32 R88, R34, 0x10000, RZ ;  /* 0x0001000022587824 */ /* 0x008fc600078e00ff */
[----:B------:R-:W-:Y:S01]  /*32b0*/  SHF.L.U32 R31, R31, 0x10, RZ ;  /* 0x000000101f1f7819 */ /* 0x000fe200000006ff */
[----:B------:R-:W-:Y:S02]  /*32c0*/  FFMA.FTZ R88, R88, R27, R89 ;  /* 0x0000001b58587223 */ /* 0x000fe40000010059 */
[----:B------:R-:W2:Y:S02]  /*32d0*/  LDG.E.CONSTANT R89, desc[UR10][R32.64+0xc0c] ;  /* 0x000c0c0a20597981 */ /* 0x000ea4000c1e9900 */
[----:B------:R-:W-:Y:S02]  /*32e0*/  FFMA.FTZ R90, R31, R55, R92 ;  /* 0x000000371f5a7223 */ /* 0x000fe4000001005c */
[----:B------:R-:W3:Y:S01]  /*32f0*/  LDG.E.CONSTANT R31, desc[UR10][R32.64+0xe0c] ;  /* 0x000e0c0a201f7981 */ /* 0x000ee2000c1e9900 */
[----:B------:R-:W-:-:S05]  /*3300*/  PRMT R91, R34, 0x7632, R91 ;  /* 0x00007632225b7816 */ /* 0x000fca000000005b */
[----:B------:R-:W-:-:S04]  /*3310*/  IMAD.U32 R91, R91, 0x10000, RZ ;  /* 0x000100005b5b7824 */ /* 0x000fc800078e00ff */
[----:B------:R-:W-:Y:S01]  /*3320*/  FFMA.FTZ R90, R91, R51, R90 ;  /* 0x000000335b5a7223 */ /* 0x000fe2000001005a */
[----:B------:R-:W-:Y:S01]  /*3330*/  VIADD R86, R86, 0x4 ;  /* 0x0000000456567836 */ /* 0x000fe20000000000 */
[----:B------:R-:W-:-:S04]  /*3340*/  ISETP.GE.AND P0, PT, R0, R41, PT ;  /* 0x000000290000720c */ /* 0x000fc80003f06270 */
[----:B------:R-:W-:Y:S01]  /*3350*/  ISETP.GE.AND P1, PT, R86, R39, PT ;  /* 0x000000275600720c */ /* 0x000fe20003f26270 */
[----:B------:R-:W-:Y:S01]  /*3360*/  VIADD R0, R0, 0x80 ;  /* 0x0000008000007836 */ /* 0x000fe20000000000 */
[C---:B--2---:R-:W-:Y:S02]  /*3370*/  PRMT R91, R89.reuse, 0x7632, R91 ;  /* 0x00007632595b7816 */ /* 0x044fe4000000005b */
[----:B------:R-:W-:Y:S01]  /*3380*/  SHF.L.U32 R89, R89, 0x10, RZ ;  /* 0x0000001059597819 */ /* 0x000fe200000006ff */
[C---:B---3--:R-:W-:Y:S01]  /*3390*/  IMAD.U32 R34, R31.reuse, 0x10000, RZ ;  /* 0x000100001f227824 */ /* 0x048fe200078e00ff */
[----:B------:R-:W-:Y:S01]  /*33a0*/  PRMT R31, R31, 0x7632, R31 ;  /* 0x000076321f1f7816 */ /* 0x000fe2000000001f */
[----:B------:R-:W-:Y:S02]  /*33b0*/  IMAD.U32 R91, R91, 0x10000, RZ ;  /* 0x000100005b5b7824 */ /* 0x000fe400078e00ff */
[----:B------:R-:W-:Y:S01]  /*33c0*/  FFMA.FTZ R89, R89, R79, R88 ;  /* 0x0000004f59597223 */ /* 0x000fe20000010058 */
[----:B------:R-:W-:Y:S01]  /*33d0*/  SHF.L.U32 R32, R31, 0x10, RZ ;  /* 0x000000101f207819 */ /* 0x000fe200000006ff */
[----:B------:R-:W-:-:S02]  /*33e0*/  FFMA.FTZ R91, R91, R47, R90 ;  /* 0x0000002f5b5b7223 */ /* 0x000fc4000001005a */
[----:B------:R-:W-:Y:S02]  /*33f0*/  FFMA.FTZ R89, R34, R82, R89 ;  /* 0x0000005222597223 */ /* 0x000fe40000010059 */
[----:B------:R-:W-:Y:S02]  /*3400*/  FFMA.FTZ R32, R32, R84, R91 ;  /* 0x0000005420207223 */ /* 0x000fe4000001005b */
        /* <DEDUP_REMOVED lines=9> */
[----:B------:R-:W-:-:S03]  /*34a0*/  IADD3 R87, R87, 0x80, RZ ;  /* 0x0000008057577810 */ /* 0x000fc60007ffe0ff */
[----:B------:R-:W-:Y:S02]  /*34b0*/  IMAD.X R35, RZ, RZ, R35, P0 ;  /* 0x000000ffff237224 */ /* 0x000fe400000e0623 */
[----:B0-----:R-:W-:Y:S01]  /*34c0*/  VIADD R85, R85, 0x200 ;  /* 0x0000020055557836 */ /* 0x001fe20000000000 */
[----:B------:R-:W-:Y:S06]  /*34d0*/  @!P1 BRA `(.L_x_18477) ;  /* 0xfffffff000789947 */ /* 0x000fec000383ffff */
.L_x_18473:
[----:B------:R-:W-:Y:S05]  /*34e0*/  BSYNC B0 ;  /* 0x0000000000007941 */ /* 0x000fea0003800000 */
.L_x_18472:
[----:B------:R-:W0:Y:S01]  /*34f0*/  SHFL.BFLY PT, R3, R44, 0x10, 0x1f ;  /* 0x0e001f002c037f89 */ /* 0x000e2200000e0000 */
[----:B------:R-:W-:Y:S01]  /*3500*/  SHF.L.U32 R8, R42, 0x9, RZ ;  /* 0x000000092a087819 */ /* 0x000fe200000006ff */
[----:B------:R-:W-:Y:S01]  /*3510*/  BSSY B0, `(.L_x_18478) ;  /* 0x0000118000007945 */ /* 0x000fe20003800000 */
[----:B------:R-:W1:Y:S01]  /*3520*/  S2R R17, SR_TID.X ;  /* 0x0000000000117919 */ /* 0x000e620000002100 */
[----:B0-----:R-:W-:-:S05]  /*3530*/  FMNMX.FTZ R3, R3, R44, !PT ;  /* 0x0000002c03037209 */ /* 0x001fca0007810000 */
[----:B------:R-:W0:Y:S01]  /*3540*/  SHFL.BFLY PT, R0, R3, 0x8, 0x1f ;  /* 0x0d001f0003007f89 */ /* 0x000e2200000e0000 */
[----:B-1----:R-:W-:-:S04]  /*3550*/  SHF.R.S32.HI R2, RZ, 0x1f, R17 ;  /* 0x0000001fff027819 */ /* 0x002fc80000011411 */
[----:B------:R-:W-:-:S04]  /*3560*/  LEA.HI R6, R2, R17, RZ, 0x5 ;  /* 0x0000001102067211 */ /* 0x000fc800078f28ff */
[----:B------:R-:W-:-:S04]  /*3570*/  LOP3.LUT R16, R6, 0xffffffe0, RZ, 0xc0, !PT ;  /* 0xffffffe006107812 */ /* 0x000fc800078ec0ff */
        /* <DEDUP_REMOVED lines=14> */
[----:B------:R-:W-:Y:S02]  /*3660*/  SHF.R.S32.HI R0, RZ, 0x5, R6 ;  /* 0x00000005ff007819 */ /* 0x000fe40000011406 */
[----:B--2---:R-:W-:Y:S02]  /*3670*/  @!P1 LEA R9, R9, R4, 0x18 ;  /* 0x0000000409099211 */ /* 0x004fe400078ec0ff */
[----:B------:R-:W-:-:S03]  /*3680*/  @!P0 LEA R3, R0, R3, 0x2 ;  /* 0x0000000300038211 */ /* 0x000fc600078e10ff */
[----:B------:R-:W-:Y:S02]  /*3690*/  @!P1 IMAD R6, R16, 0x4, R9 ;  /* 0x0000000410069824 */ /* 0x000fe400078e0209 */
[----:B------:R-:W-:Y:S01]  /*36a0*/  IMAD R9, R42, -0x10, R39 ;  /* 0xfffffff02a097824 */ /* 0x000fe200078e0227 */
[----:B0-----:R-:W-:Y:S01]  /*36b0*/  FMNMX.FTZ R2, R5, R2, !PT ;  /* 0x0000000205027209 */ /* 0x001fe20007810000 */
[----:B------:R-:W-:Y:S02]  /*36c0*/  IMAD.MOV.U32 R5, RZ, RZ, -0x800001 ;  /* 0xff7fffffff057424 */ /* 0x000fe400078e00ff */
[----:B------:R-:W-:Y:S02]  /*36d0*/  IMAD R10, R9, 0x20, R8 ;  /* 0x00000020090a7824 */ /* 0x000fe400078e0208 */
[----:B------:R-:W0:Y:S03]  /*36e0*/  SHFL.BFLY PT, R7, R2, 0x1, 0x1f ;  /* 0x0c201f0002077f89 */ /* 0x000e2600000e0000 */
[----:B------:R-:W-:-:S02]  /*36f0*/  VIMNMX R9, R41, R10, PT ;  /* 0x0000000a29097248 */ /* 0x000fc40003fe0100 */
[----:B0-----:R-:W-:-:S05]  /*3700*/  @!P0 FMNMX.FTZ R4, R2, R7, !PT ;  /* 0x0000000702048209 */ /* 0x001fca0007810000 */
[----:B------:R0:W-:Y:S01]  /*3710*/  @!P0 STS [R3], R4 ;  /* 0x0000000403008388 */ /* 0x0001e20000000800 */
[----:B------:R-:W-:Y:S01]  /*3720*/  BAR.SYNC.DEFER_BLOCKING 0x0 ;  /* 0x0000000000007b1d */ /* 0x000fe20000010000 */
[----:B0-----:R-:W-:Y:S01]  /*3730*/  IADD3 R4, -R8, R9, RZ ;  /* 0x0000000908047210 */ /* 0x001fe20007ffe1ff */
[----:B------:R-:W-:-:S04]  /*3740*/  VIADD R3, R41, 0x1f ;  /* 0x0000001f29037836 */ /* 0x000fc80000000000 */
[----:B------:R0:W1:Y:S01]  /*3750*/  @!P1 LDS R5, [R6] ;  /* 0x0000000006059984 */ /* 0x0000620000000800 */
[----:B------:R-:W-:Y:S02]  /*3760*/  ISETP.GE.AND P1, PT, R17, R4, PT ;  /* 0x000000041100720c */ /* 0x000fe40003f26270 */
[----:B0-----:R-:W-:-:S04]  /*3770*/  SHF.R.S32.HI R6, RZ, 0x1f, R3 ;  /* 0x0000001fff067819 */ /* 0x001fc80000011403 */
[----:B------:R-:W-:Y:S01]  /*3780*/  LEA.HI R3, R6, R3, RZ, 0x5 ;  /* 0x0000000306037211 */ /* 0x000fe200078f28ff */
[----:B------:R-:W-:-:S03]  /*3790*/  IMAD.MOV.U32 R6, RZ, RZ, RZ ;  /* 0x000000ffff067224 */ /* 0x000fc600078e00ff */
[----:B------:R-:W-:Y:S01]  /*37a0*/  SHF.R.S32.HI R3, RZ, 0x5, R3 ;  /* 0x00000005ff037819 */ /* 0x000fe20000011403 */
[----:B-1----:R-:W0:Y:S02]  /*37b0*/  SHFL.BFLY PT, R2, R5, 0x2, 0x1f ;  /* 0x0c401f0005027f89 */ /* 0x002e2400000e0000 */
[----:B0-----:R-:W-:-:S05]  /*37c0*/  FMNMX.FTZ R7, R2, R5, !PT ;  /* 0x0000000502077209 */ /* 0x001fca0007810000 */
[----:B------:R-:W0:Y:S02]  /*37d0*/  SHFL.BFLY PT, R2, R7, 0x1, 0x1f ;  /* 0x0c201f0007027f89 */ /* 0x000e2400000e0000 */
[----:B0-----:R-:W-:-:S06]  /*37e0*/  FMNMX.FTZ R2, R7, R2, !PT ;  /* 0x0000000207027209 */ /* 0x001fcc0007810000 */
[----:B------:R-:W0:Y:S01]  /*37f0*/  SHFL.IDX PT, R2, R2, RZ, 0x1f ;  /* 0x00001fff02027589 */ /* 0x000e2200000e0000 */
        /* <DEDUP_REMOVED lines=15> */
[----:B------:R-:W-:-:S12]  /*38f0*/  HFMA2.MMA R6, -RZ, RZ, 0, 0 ;  /* 0x00000000ff067435 */ /* 0x000fd800000001ff */
        /* <DEDUP_REMOVED lines=8> */
.L_x_18482:
        /* <DEDUP_REMOVED lines=11> */
.L_x_18481:
[----:B------:R-:W-:Y:S05]  /*3a30*/  BSYNC B1 ;  /* 0x0000000000017941 */ /* 0x000fea0003800000 */
.L_x_18480:
        /* <DEDUP_REMOVED lines=14> */
.L_x_18485:
        /* <DEDUP_REMOVED lines=100> */
.L_x_18484:
[----:B------:R-:W-:Y:S05]  /*4160*/  BSYNC B1 ;  /* 0x0000000000017941 */ /* 0x000fea0003800000 */
.L_x_18483:
        /* <DEDUP_REMOVED lines=55> */
.L_x_18487:
[----:B------:R-:W-:Y:S05]  /*44e0*/  BSYNC B1 ;  /* 0x0000000000017941 */ /* 0x000fea0003800000 */
.L_x_18486:
        /* <DEDUP_REMOVED lines=26> */
.L_x_18479:
[----:B------:R-:W-:Y:S05]  /*4690*/  BSYNC B0 ;  /* 0x0000000000007941 */ /* 0x000fea0003800000 */
.L_x_18478:
        /* <DEDUP_REMOVED lines=14> */
[----:B------:R-:W-:-:S05]  /*4780*/  @!P0 LOP3.LUT R5, R5, 0x1ffffffc, RZ, 0xc0, !PT ;  /* 0x1ffffffc05058812 */ /* 0x000fca00078ec0ff */
[----:B------:R-:W-:Y:S02]  /*4790*/  @!P0 IMAD.IADD R6, R5, 0x1, R6 ;  /* 0x0000000105068824 */ /* 0x000fe400078e0206 */
[----:B-1----:R-:W-:Y:S01]  /*47a0*/  FADD.FTZ R7, R8, R7 ;  /* 0x0000000708077221 */ /* 0x002fe20000010000 */
[----:B------:R-:W-:-:S04]  /*47b0*/  @!P2 MOV R8, 0x400 ;  /* 0x000004000008a802 */ /* 0x000fc80000000f00 */
[----:B------:R-:W1:Y:S01]  /*47c0*/  SHFL.BFLY PT, R10, R7, 0x2, 0x1f ;  /* 0x0c401f00070a7f89 */ /* 0x000e6200000e0000 */
[----:B------:R-:W-:-:S05]  /*47d0*/  @!P2 VIADD R8, R8, 0x80 ;  /* 0x000000800808a836 */ /* 0x000fca0000000000 */
        /* <DEDUP_REMOVED lines=26> */
[----:B------:R-:W-:Y:S01]  /*4980*/  IMAD.MOV.U32 R7, RZ, RZ, R17 ;  /* 0x000000ffff077224 */ /* 0x000fe200078e0011 */
[----:B------:R-:W-:Y:S01]  /*4990*/  LOP3.LUT P0, R8, R6, 0x3, RZ, 0xc0, !PT ;  /* 0x0000000306087812 */ /* 0x000fe2000780c0ff */
[----:B-1----:R-:W-:-:S04]  /*49a0*/  FADD.FTZ R6, R5, 9.9999999747524270788e-07 ;  /* 0x358637bd05067421 */ /* 0x002fc80000010000 */
        /* <DEDUP_REMOVED lines=9> */
.L_x_18492:
[----:B------:R-:W2:Y:S01]  /*4a40*/  LDS R9, [R8] ;  /* 0x0000000008097984 */ /* 0x000ea20000000800 */
[----:B------:R-:W-:Y:S01]  /*4a50*/  VIADD R6, R6, 0xffffffff ;  /* 0xffffffff06067836 */ /* 0x000fe20000000000 */
[----:B------:R-:W-:-:S04]  /*4a60*/  IADD3 R7, R7, 0x80, RZ ;  /* 0x0000008007077810 */ /* 0x000fc80007ffe0ff */
[----:B------:R-:W-:Y:S01]  /*4a70*/  ISETP.NE.AND P0, PT, R6, RZ, PT ;  /* 0x000000ff0600720c */ /* 0x000fe20003f05270 */
[----:B--2---:R-:W-:-:S05]  /*4a80*/  FMUL.FTZ R9, R9, R35 ;  /* 0x0000002309097220 */ /* 0x004fca0000410000 */
[----:B------:R1:W-:Y:S02]  /*4a90*/  STS [R8], R9 ;  /* 0x0000000908007388 */ /* 0x0003e40000000800 */
[----:B-1----:R-:W-:-:S05]  /*4aa0*/  VIADD R8, R8, 0x200 ;  /* 0x0000020008087836 */ /* 0x002fca0000000000 */
[----:B------:R-:W-:Y:S05]  /*4ab0*/  @P0 BRA `(.L_x_18492) ;  /* 0xfffffffc00e00947 */ /* 0x000fea000383ffff */
.L_x_18491:
[----:B------:R-:W-:Y:S05]  /*4ac0*/  BSYNC B1 ;  /* 0x0000000000017941 */ /* 0x000fea0003800000 */
.L_x_18490:
[----:B------:R-:W-:Y:S05]  /*4ad0*/  @!P1 BRA `(.L_x_18489) ;  /* 0x0000000400c09947 */ /* 0x000fea0003800000 */
[----:B------:R-:W3:Y:S01]  /*4ae0*/  S2UR UR5, SR_CgaCtaId ;  /* 0x00000000000579c3 */ /* 0x000ee20000008800 */
[----:B-1----:R-:W-:Y:S01]  /*4af0*/  IMAD.IADD R6, R4, 0x1, -R7 ;  /* 0x0000000104067824 */ /* 0x002fe200078e0a07 */
        /* <DEDUP_REMOVED lines=11> */
.L_x_18495:
        /* <DEDUP_REMOVED lines=52> */
.L_x_18494:
[----:B------:R-:W-:Y:S05]  /*4ef0*/  BSYNC B1 ;  /* 0x0000000000017941 */ /* 0x000fea0003800000 */
.L_x_18493:
        /* <DEDUP_REMOVED lines=30> */
[----:B0-----:R-:W-:-:S07]  /*50e0*/  IADD3 R6, R6, 0x1000, RZ ;  /* 0x0000100006067810 */ /* 0x001fce0007ffe0ff */
.L_x_18497:
[----:B------:R-:W-:Y:S05]  /*50f0*/  BSYNC B1 ;  /* 0x0000000000017941 */ /* 0x000fea0003800000 */
.L_x_18496:
        /* <DEDUP_REMOVED lines=14> */
.L_x_18489:
[----:B------:R-:W-:Y:S05]  /*51e0*/  BSYNC B0 ;  /* 0x0000000000007941 */ /* 0x000fea0003800000 */
.L_x_18488:
        /* <DEDUP_REMOVED lines=10> */
[----:B------:R-:W-:-:S03]  /*5290*/  ULDC.64 UR6, c[0x0][0x210] ;  /* 0x0000840000067ab9 */ /* 0x000fc60000000a00 */
[----:B------:R-:W-:Y:S01]  /*52a0*/  IMAD R7, R4, UR4, RZ ;  /* 0x0000000404077c24 */ /* 0x000fe2000f8e02ff */
[----:B------:R-:W-:Y:S01]  /*52b0*/  SHF.R.S32.HI R4, RZ, 0x1f, R40 ;  /* 0x0000001fff047819 */ /* 0x000fe20000011428 */
[----:B------:R-:W-:-:S03]  /*52c0*/  ULDC.64 UR4, c[0x0][0x218] ;  /* 0x0000860000047ab9 */ /* 0x000fc60000000a00 */
        /* <DEDUP_REMOVED lines=11> */
.L_x_18499:
[----:B------:R-:W-:Y:S05]  /*5380*/  BSYNC B0 ;  /* 0x0000000000007941 */ /* 0x000fea0003800000 */
.L_x_18498:
[----:B------:R-:W-:Y:S01]  /*5390*/  ULDC UR8, c[0x0][0x26c] ;  /* 0x00009b0000087ab9 */ /* 0x000fe20000000800 */
[----:B------:R-:W-:Y:S04]  /*53a0*/  BSSY B0, `(.L_x_18500) ;  /* 0x0000259000007945 */ /* 0x000fe80003800000 */
[----:B------:R-:W-:Y:S05]  /*53b0*/  @!P1 BRA `(.L_x_18501) ;  /* 0x0000000000149947 */ /* 0x000fea0003800000 */
[----:B------:R-:W-:Y:S02]  /*53c0*/  CS2R R22, SRZ ;  /* 0x0000000000167805 */ /* 0x000fe4000001ff00 */
[----:B------:R-:W-:Y:S02]  /*53d0*/  CS2R R24, SRZ ;  /* 0x0000000000187805 */ /* 0x000fe4000001ff00 */
[----:B------:R-:W-:Y:S02]  /*53e0*/  CS2R R26, SRZ ;  /* 0x00000000001a7805 */ /* 0x000fe4000001ff00 */
[----:B------:R-:W-:Y:S01]  /*53f0*/  CS2R R28, SRZ ;  /* 0x00000000001c7805 */ /* 0x000fe2000001ff00 */
[----:B------:R-:W-:Y:S06]  /*5400*/  BRA `(.L_x_18502) ;  /* 0x0000002400487947 */ /* 0x000fec0003800000 */
.L_x_18501:
[----:B------:R-:W4:Y:S01]  /*5410*/  S2UR UR5, SR_CgaCtaId ;  /* 0x00000000000579c3 */ /* 0x000f220000008800 */
[----:B-1-3--:R-:W-:Y:S01]  /*5420*/  SHF.R.S32.HI R5, RZ, 0x1f, R16 ;  /* 0x0000001fff057819 */ /* 0x00afe20000011410 */
[----:B------:R-:W-:Y:S01]  /*5430*/  ULDC UR4, c[0x0][0x258] ;  /* 0x0000960000047ab9 */ /* 0x000fe20000000800 */
[----:B0-----:R-:W-:Y:S01]  /*5440*/  SHF.R.S32.HI R2, RZ, 0x1f, R36 ;  /* 0x0000001fff027819 */ /* 0x001fe20000011424 */
[----:B------:R-:W-:Y:S01]  /*5450*/  IMAD R21, R43, UR4, RZ ;  /* 0x000000042b157c24 */ /* 0x000fe2000f8e02ff */
[----:B------:R-:W-:Y:S01]  /*5460*/  LEA.HI R5, R5, R16, RZ, 0x2 ;  /* 0x0000001005057211 */ /* 0x000fe200078f10ff */
[----:B------:R-:W-:Y:S01]  /*5470*/  UMOV UR4, 0x400 ;  /* 0x0000040000047882 */ /* 0x000fe20000000000 */
[----:B------:R-:W-:Y:S01]  /*5480*/  ULDC.64 UR6, c[0x0][0x248] ;  /* 0x0000920000067ab9 */ /* 0x000fe20000000a00 */
[----:B------:R-:W0:Y:S01]  /*5490*/  LDC R30, c[0x0][0x26c] ;  /* 0x00009b00ff1e7b82 */ /* 0x000e220000000800 */
[----:B------:R-:W-:Y:S01]  /*54a0*/  LOP3.LUT R7, R5, 0xfffffffc, RZ, 0xc0, !PT ;  /* 0xfffffffc05077812 */ /* 0x000fe200078ec0ff */
[----:B------:R-:W-:Y:S01]  /*54b0*/  UIADD3 UR4, UR4, 0xa0, URZ ;  /* 0x000000a004047890 */ /* 0x000fe2000fffe03f */
[----:B------:R-:W-:-:S02]  /*54c0*/  IADD3 R4, P0, R21, R36, RZ ;  /* 0x0000002415047210 */ /* 0x000fc40007f1e0ff */
[----:B------:R-:W-:Y:S02]  /*54d0*/  CS2R R22, SRZ ;  /* 0x0000000000167805 */ /* 0x000fe4000001ff00 */
[----:B------:R-:W-:Y:S01]  /*54e0*/  SHF.L.U32 R5, R5, 0x3, RZ ;  /* 0x0000000305057819 */ /* 0x000fe200000006ff */
[----:B------:R-:W-:Y:S01]  /*54f0*/  IMAD.IADD R7, R16, 0x1, -R7 ;  /* 0x0000000110077824 */ /* 0x000fe200078e0a07 */
[----:B------:R-:W-:Y:S02]  /*5500*/  LEA.HI.X.SX32 R21, R21, R2, 0x1, P0 ;  /* 0x0000000215157211 */ /* 0x000fe400000f0eff */
[----:B------:R-:W-:Y:S02]  /*5510*/  CS2R R24, SRZ ;  /* 0x0000000000187805 */ /* 0x000fe4000001ff00 */
[----:B------:R-:W-:Y:S01]  /*5520*/  LOP3.LUT R2, R5, 0xffffffe0, RZ, 0xc0, !PT ;  /* 0xffffffe005027812 */ /* 0x000fe200078ec0ff */
[----:B------:R-:W-:Y:S01]  /*5530*/  IMAD.SHL.U32 R19, R7, 0x8, RZ ;  /* 0x0000000807137824 */ /* 0x000fe200078e00ff */
[C---:B------:R-:W-:Y:S01]  /*5540*/  IADD3 R9, -R0.reuse, -0x1, R3 ;  /* 0xffffffff00097810 */ /* 0x040fe20007ffe103 */
[----:B------:R-:W-:Y:S01]  /*5550*/  IMAD R31, R0, 0x4, R7 ;  /* 0x00000004001f7824 */ /* 0x000fe200078e0207 */
[----:B------:R-:W-:Y:S01]  /*5560*/  LEA R20, P0, R4, UR6, 0x2 ;  /* 0x0000000604147c11 */ /* 0x000fe2000f8010ff */
[----:B------:R-:W-:Y:S01]  /*5570*/  IMAD R3, R0, 0x20, R19 ;  /* 0x0000002000037824 */ /* 0x000fe200078e0213 */
[----:B------:R-:W-:Y:S01]  /*5580*/  ULDC UR6, c[0x0][0x270] ;  /* 0x00009c0000067ab9 */ /* 0x000fe20000000800 */
[----:B----4-:R-:W-:Y:S01]  /*5590*/  ULEA UR4, UR5, UR4, 0x18 ;  /* 0x0000000405047291 */ /* 0x010fe2000f8ec03f */
[----:B------:R-:W-:Y:S01]  /*55a0*/  IADD3 R19, R19, R2, RZ ;  /* 0x0000000213137210 */ /* 0x000fe20007ffe0ff */
[----:B------:R-:W-:Y:S01]  /*55b0*/  IMAD R2, R38, UR6, RZ ;  /* 0x0000000626027c24 */ /* 0x000fe2000f8e02ff */
[----:B------:R-:W-:Y:S01]  /*55c0*/  LEA.HI.X R21, R4, UR7, R21, 0x2, P0 ;  /* 0x0000000704157c11 */ /* 0x000fe200080f1415 */
[----:B------:R-:W-:Y:S01]  /*55d0*/  IMAD R40, R42, 0x200, R3 ;  /* 0x000002002a287824 */ /* 0x000fe200078e0203 */
[----:B------:R-:W-:-:S02]  /*55e0*/  CS2R R26, SRZ ;  /* 0x00000000001a7805 */ /* 0x000fc4000001ff00 */
[----:B------:R-:W-:Y:S01]  /*55f0*/  LEA R31, R31, UR4, 0x5 ;  /* 0x000000041f1f7c11 */ /* 0x000fe2000f8e28ff */
[----:B------:R-:W-:Y:S01]  /*5600*/  IMAD R18, R42, -0x10, R9 ;  /* 0xfffffff02a127824 */ /* 0x000fe200078e0209 */
[----:B------:R-:W-:Y:S02]  /*5610*/  CS2R R28, SRZ ;  /* 0x00000000001c7805 */ /* 0x000fe4000001ff00 */
[----:B0-----:R-:W-:Y:S01]  /*5620*/  SHF.R.S32.HI R30, RZ, 0x1f, R30 ;  /* 0x0000001fff1e7819 */ /* 0x001fe2000001141e */
[C---:B------:R-:W-:Y:S01]  /*5630*/  VIADD R32, R19.reuse, 0x200 ;  /* 0x0000020013207836 */ /* 0x040fe20000000000 */
[----:B------:R-:W-:Y:S01]  /*5640*/  SHF.R.S32.HI R3, RZ, 0x1f, R2 ;  /* 0x0000001fff037819 */ /* 0x000fe20000011402 */
[----:B------:R-:W-:Y:S01]  /*5650*/  VIADD R33, R19, 0x300 ;  /* 0x0000030013217836 */ /* 0x000fe20000000000 */
[----:B------:R-:W-:Y:S01]  /*5660*/  IADD3 R31, R31, 0x10, RZ ;  /* 0x000000101f1f7810 */ /* 0x000fe20007ffe0ff */
[C---:B--2---:R-:W-:Y:S01]  /*5670*/  VIADD R35, R19.reuse, 0x500 ;  /* 0x0000050013237836 */ /* 0x044fe20000000000 */
[C---:B------:R-:W-:Y:S01]  /*5680*/  IADD3 R34, R19.reuse, 0x400, RZ ;  /* 0x0000040013227810 */ /* 0x040fe20007ffe0ff */
[C---:B------:R-:W-:Y:S01]  /*5690*/  VIADD R37, R19.reuse, 0x600 ;  /* 0x0000060013257836 */ /* 0x040fe20000000000 */
[----:B------:R-:W-:Y:S01]  /*56a0*/  IADD3 R38, R19, 0x700, RZ ;  /* 0x0000070013267810 */ /* 0x000fe20007ffe0ff */
[----:B------:R-:W-:-:S07]  /*56b0*/  VIADD R40, R40, 0x7 ;  /* 0x0000000728287836 */ /* 0x000fce0000000000 */
.L_x_18519:
[----:B------:R-:W2:Y:S01]  /*56c0*/  LDG.E.CONSTANT R7, desc[UR10][R20.64] ;  /* 0x0000000a14077981 */ /* 0x000ea2000c1e9900 */
[----:B------:R-:W0:Y:S01]  /*56d0*/  LDC.64 R14, c[0x0][0x238] ;  /* 0x00008e00ff0e7b82 */ /* 0x000e220000000a00 */
[----:B--2---:R-:W-:-:S05]  /*56e0*/  SHF.R.S32.HI R4, RZ, 0x1f, R7 ;  /* 0x0000001fff047819 */ /* 0x004fca0000011407 */
[----:B------:R-:W-:Y:S02]  /*56f0*/  IMAD R6, R4, UR8, RZ ;  /* 0x0000000804067c24 */ /* 0x000fe4000f8e02ff */
[----:B------:R-:W-:-:S04]  /*5700*/  IMAD.WIDE.U32 R4, R7, UR8, R2 ;  /* 0x0000000807047c25 */ /* 0x000fc8000f8e0002 */
[----:B------:R-:W-:Y:S01]  /*5710*/  IMAD R9, R7, R30, R6 ;  /* 0x0000001e07097224 */ /* 0x000fe200078e0206 */
[-C--:B------:R-:W-:Y:S02]  /*5720*/  IADD3 R7, P0, R19, R4.reuse, RZ ;  /* 0x0000000413077210 */ /* 0x080fe40007f1e0ff */
[----:B------:R-:W-:Y:S01]  /*5730*/  IADD3 R11, P2, R32, R4, RZ ;  /* 0x00000004200b7210 */ /* 0x000fe20007f5e0ff */
[----:B------:R-:W-:Y:S01]  /*5740*/  IMAD.IADD R50, R5, 0x1, R9 ;  /* 0x0000000105327824 */ /* 0x000fe200078e0209 */
[----:B0-----:R-:W-:Y:S02]  /*5750*/  LEA R12, P1, R7, R14, 0x1 ;  /* 0x0000000e070c7211 */ /* 0x001fe400078208ff */
[----:B------:R-:W-:Y:S02]  /*5760*/  IADD3 R6, P3, R33, R4, RZ ;  /* 0x0000000421067210 */ /* 0x000fe40007f7e0ff */
[----:B------:R-:W-:Y:S02]  /*5770*/  LEA.HI.X.SX32 R8, R19, R50, 0x1, P0 ;  /* 0x0000003213087211 */ /* 0x000fe400000f0eff */
[----:B------:R-:W-:-:S02]  /*5780*/  LEA R58, P4, R11, R14, 0x1 ;  /* 0x0000000e0b3a7211 */ /* 0x000fc400078808ff */
[----:B------:R-:W-:Y:S02]  /*5790*/  LEA.HI.X R13, R7, R15, R8, 0x1, P1 ;  /* 0x0000000f070d7211 */ /* 0x000fe400008f0c08 */
[----:B------:R-:W-:Y:S02]  /*57a0*/  LEA.HI.X.SX32 R44, R32, R50, 0x1, P2 ;  /* 0x00000032202c7211 */ /* 0x000fe400010f0eff */
[----:B------:R-:W-:Y:S01]  /*57b0*/  LEA R10, P5, R6, R14, 0x1 ;  /* 0x0000000e060a7211 */ /* 0x000fe200078a08ff */
[----:B------:R-:W-:Y:S01]  /*57c0*/  BSSY B1, `(.L_x_18503) ;  /* 0x000005a000017945 */ /* 0x000fe20003800000 */
[----:B------:R-:W-:Y:S01]  /*57d0*/  LEA.HI.X.SX32 R8, R33, R50, 0x1, P3 ;  /* 0x0000003221087211 */ /* 0x000fe200018f0eff */
[----:B-----5:R-:W5:Y:S01]  /*57e0*/  LDG.E.CONSTANT R68, desc[UR10][R12.64+0x200] ;  /* 0x0002000a0c447981 */ /* 0x020f62000c1e9900 */
[-C--:B------:R-:W-:Y:S02]  /*57f0*/  IADD3 R7, P1, R34, R4.reuse, RZ ;  /* 0x0000000422077210 */ /* 0x080fe40007f3e0ff */
[-C--:B------:R-:W-:Y:S01]  /*5800*/  IADD3 R5, P0, R35, R4.reuse, RZ ;  /* 0x0000000423057210 */ /* 0x080fe20007f1e0ff */
[----:B------:R-:W5:Y:S01]  /*5810*/  LDG.E.CONSTANT R69, desc[UR10][R12.64+0x204] ;  /* 0x0002040a0c457981 */ /* 0x000f62000c1e9900 */
[----:B------:R-:W-:-:S02]  /*5820*/  IADD3 R9, P3, R37, R4, RZ ;  /* 0x0000000425097210 */ /* 0x000fc40007f7e0ff */
[----:B------:R-:W-:Y:S01]  /*5830*/  IADD3 R42, P2, R38, R4, RZ ;  /* 0x00000004262a7210 */ /* 0x000fe20007f5e0ff */
[----:B------:R-:W5:Y:S01]  /*5840*/  LDG.E.CONSTANT R66, desc[UR10][R12.64+0x208] ;  /* 0x0002080a0c427981 */ /* 0x000f62000c1e9900 */
[-C--:B------:R-:W-:Y:S02]  /*5850*/  LEA.HI.X R59, R11, R15.reuse, R44, 0x1, P4 ;  /* 0x0000000f0b3b7211 */ /* 0x080fe400020f0c2c */
[----:B------:R-:W-:Y:S01]  /*5860*/  LEA.HI.X R11, R6, R15, R8, 0x1, P5 ;  /* 0x0000000f060b7211 */ /* 0x000fe200028f0c08 */
[----:B------:R-:W5:Y:S01]  /*5870*/  LDG.E.CONSTANT R67, desc[UR10][R12.64+0x20c] ;  /* 0x00020c0a0c437981 */ /* 0x000f62000c1e9900 */
[-C--:B------:R-:W-:Y:S02]  /*5880*/  LEA R6, P6, R7, R14.reuse, 0x1 ;  /* 0x0000000e07067211 */ /* 0x080fe400078c08ff */
[-C--:B------:R-:W-:Y:S01]  /*5890*/  LEA R4, P5, R5, R14.reuse, 0x1 ;  /* 0x0000000e05047211 */ /* 0x080fe200078a08ff */
[----:B------:R-:W5:Y:S01]  /*58a0*/  LDG.E.CONSTANT R45, desc[UR10][R58.64+0xc] ;  /* 0x00000c0a3a2d7981 */ /* 0x000f62000c1e9900 */
[----:B------:R-:W-:-:S02]  /*58b0*/  LEA R8, P4, R9, R14, 0x1 ;  /* 0x0000000e09087211 */ /* 0x000fc400078808ff */
[-C--:B------:R-:W-:Y:S01]  /*58c0*/  LEA.HI.X.SX32 R48, R34, R50.reuse, 0x1, P1 ;  /* 0x0000003222307211 */ /* 0x080fe200008f0eff */
[----:B------:R-:W5:Y:S01]  /*58d0*/  LDG.E.CONSTANT R47, desc[UR10][R10.64+0x4] ;  /* 0x0000040a0a2f7981 */ /* 0x000f62000c1e9900 */
[-C--:B------:R-:W-:Y:S02]  /*58e0*/  LEA.HI.X.SX32 R46, R35, R50.reuse, 0x1, P0 ;  /* 0x00000032232e7211 */ /* 0x080fe400000f0eff */
[----:B------:R-:W-:Y:S01]  /*58f0*/  LEA.HI.X.SX32 R44, R37, R50, 0x1, P3 ;  /* 0x00000032252c7211 */ /* 0x000fe200018f0eff */
[----:B------:R-:W5:Y:S01]  /*5900*/  LDG.E.CONSTANT R53, desc[UR10][R10.64+0xc] ;  /* 0x00000c0a0a357981 */ /* 0x000f62000c1e9900 */
[----:B------:R-:W-:Y:S02]  /*5910*/  LEA R14, P1, R42, R14, 0x1 ;  /* 0x0000000e2a0e7211 */ /* 0x000fe400078208ff */
[----:B------:R-:W-:Y:S01]  /*5920*/  LEA.HI.X.SX32 R43, R38, R50, 0x1, P2 ;  /* 0x00000032262b7211 */ /* 0x000fe200010f0eff */
[----:B------:R-:W5:Y:S01]  /*5930*/  LDG.E.CONSTANT R72, desc[UR10][R12.64] ;  /* 0x0000000a0c487981 */ /* 0x000f62000c1e9900 */
[----:B------:R-:W-:-:S02]  /*5940*/  LEA.HI.X R7, R7, R15, R48, 0x1, P6 ;  /* 0x0000000f07077211 */ /* 0x000fc400030f0c30 */
        /* <DEDUP_REMOVED lines=22> */
[----:B------:R-:W5:Y:S04]  /*5ab0*/  LDG.E.CONSTANT R60, desc[UR10][R8.64+0x8] ;  /* 0x0000080a083c7981 */ /* 0x000f68000c1e9900 */
[----:B------:R1:W5:Y:S04]  /*5ac0*/  LDG.E.CONSTANT R61, desc[UR10][R8.64+0xc] ;  /* 0x00000c0a083d7981 */ /* 0x000368000c1e9900 */
[----:B0-----:R-:W0:Y:S04]  /*5ad0*/  LDS.128 R4, [R31+-0x10] ;  /* 0xfffff0001f047984 */ /* 0x001e280000000c00 */
[----:B------:R-:W5:Y:S04]  /*5ae0*/  LDG.E.CONSTANT R73, desc[UR10][R12.64+0x4] ;  /* 0x0000040a0c497981 */ /* 0x000f68000c1e9900 */
[----:B-1----:R-:W1:Y:S01]  /*5af0*/  LDS.128 R8, [R31] ;  /* 0x000000001f087984 */ /* 0x002e620000000c00 */
[----:B------:R-:W-:-:S03]  /*5b00*/  ISETP.NE.AND P0, PT, R18, RZ, PT ;  /* 0x000000ff1200720c */ /* 0x000fc60003f05270 */
[----:B------:R-:W5:Y:S04]  /*5b10*/  LDG.E.CONSTANT R70, desc[UR10][R12.64+0x8] ;  /* 0x0000080a0c467981 */ /* 0x000f68000c1e9900 */
[----:B------:R1:W5:Y:S01]  /*5b20*/  LDG.E.CONSTANT R71, desc[UR10][R12.64+0xc] ;  /* 0x00000c0a0c477981 */ /* 0x000362000c1e9900 */
[----:B0-----:R-:W-:Y:S02]  /*5b30*/  F2FP.BF16.F32.PACK_AB R5, R5, R4 ;  /* 0x000000040505723e */ /* 0x001fe400000010ff */
[----:B------:R-:W-:Y:S02]  /*5b40*/  F2FP.BF16.F32.PACK_AB R4, R7, R6 ;  /* 0x000000060704723e */ /* 0x000fe400000010ff */
[----:B-1----:R-:W-:Y:S02]  /*5b50*/  F2FP.BF16.F32.PACK_AB R13, R9, R8 ;  /* 0x00000008090d723e */ /* 0x002fe400000010ff */
[----:B------:R-:W-:Y:S01]  /*5b60*/  F2FP.BF16.F32.PACK_AB R11, R11, R10 ;  /* 0x0000000a0b0b723e */ /* 0x000fe200000010ff */
[----:B------:R-:W-:Y:S06]  /*5b70*/  @P0 BRA `(.L_x_18504) ;  /* 0x0000000000780947 */ /* 0x000fec0003800000 */
        /* <DEDUP_REMOVED lines=30> */
.L_x_18504:
[----:B------:R-:W-:Y:S05]  /*5d60*/  BSYNC B1 ;  /* 0x0000000000017941 */ /* 0x000fea0003800000 */
.L_x_18503:
[----:B-----5:R-:W-:Y:S01]  /*5d70*/  HFMA2.MMA.BF16_V2 R10, R4, R73, -RZ ;  /* 0x00000049040a7235 */ /* 0x020fe200003000ff */
[----:B------:R-:W-:Y:S02]  /*5d80*/  IMAD.MOV.U32 R6, RZ, RZ, R11 ;  /* 0x000000ffff067224 */ /* 0x000fe400078e000b */
[----:B------:R-:W-:Y:S02]  /*5d90*/  HMUL2.BF16_V2 R8, R5, R72 ;  /* 0x0000004805087232 */ /* 0x000fe40000200000 */
[----:B------:R-:W-:Y:S01]  /*5da0*/  IMAD.MOV.U32 R7, RZ, RZ, R13 ;  /* 0x000000ffff077224 */ /* 0x000fe200078e000d */
[----:B------:R-:W-:Y:S01]  /*5db0*/  BSSY B1, `(.L_x_18505) ;  /* 0x0000034000017945 */ /* 0x000fe20003800000 */
[----:B------:R-:W-:-:S03]  /*5dc0*/  HFMA2.MMA.BF16_V2 R14, R6, R71, -RZ ;  /* 0x00000047060e7235 */ /* 0x000fc600003000ff */
[----:B------:R-:W-:Y:S01]  /*5dd0*/  HMUL2.BF16_V2 R12, R7, R70 ;  /* 0x00000046070c7232 */ /* 0x000fe20000200000 */
        /* <DEDUP_REMOVED lines=14> */
[----:B------:R-:W-:-:S02]  /*5ec0*/  IMAD.U32 R9, R8, 0x10000, RZ ;  /* 0x0001000008097824 */ /* 0x000fc400078e00ff */
[----:B------:R-:W-:Y:S02]  /*5ed0*/  FADD.FTZ R10, R15, R10 ;  /* 0x0000000a0f0a7221 */ /* 0x000fe40000010000 */
[----:B------:R-:W-:Y:S02]  /*5ee0*/  FADD.FTZ R9, R14, R9 ;  /* 0x000000090e097221 */ /* 0x000fe40000010000 */
        /* <DEDUP_REMOVED lines=32> */
.L_x_18506:
[----:B------:R-:W-:Y:S05]  /*60f0*/  BSYNC B1 ;  /* 0x0000000000017941 */ /* 0x000fea0003800000 */
.L_x_18505:
[----:B------:R-:W-:Y:S01]  /*6100*/  HFMA2.MMA.BF16_V2 R11, R4, R69, -RZ ;  /* 0x00000045040b7235 */ /* 0x000fe200003000ff */
        /* <DEDUP_REMOVED lines=12> */
[----:B------:R-:W-:Y:S01]  /*61d0*/  PRMT R15, R43, 0x7632, R15 ;  /* 0x000076322b0f7816 */ /* 0x000fe2000000000f */
[----:B------:R-:W-:Y:S01]  /*61e0*/  VIADD R72, R40, 0xffffffff ;  /* 0xffffffff28487836 */ /* 0x000fe20000000000 */
[-C--:B------:R-:W-:Y:S02]  /*61f0*/  ISETP.GE.AND P5, PT, R66, R41.reuse, PT ;  /* 0x000000294200720c */ /* 0x080fe40003fa6270 */
[----:B------:R-:W-:Y:S02]  /*6200*/  IADD3 R66, R40, -0x3, RZ ;  /* 0xfffffffd28427810 */ /* 0x000fe40007ffe0ff */
[-C--:B------:R-:W-:Y:S01]  /*6210*/  ISETP.GE.AND P1, PT, R68, R41.reuse, PT ;  /* 0x000000294400720c */ /* 0x080fe20003f26270 */
[----:B------:R-:W-:Y:S01]  /*6220*/  VIADD R68, R40, 0xfffffffe ;  /* 0xfffffffe28447836 */ /* 0x000fe20000000000 */
        /* <DEDUP_REMOVED lines=21> */
.L_x_18508:
[----:B------:R-:W-:Y:S05]  /*6380*/  BSYNC B1 ;  /* 0x0000000000017941 */ /* 0x000fea0003800000 */
.L_x_18507:
[----:B------:R-:W-:Y:S01]  /*6390*/  HFMA2.MMA.BF16_V2 R42, R5, R42, -RZ ;  /* 0x0000002a052a7235 */ /* 0x000fe200003000ff */
[----:B------:R-:W-:Y:S01]  /*63a0*/  SHF.L.U32 R11, R11, 0x10, RZ ;  /* 0x000000100b0b7819 */ /* 0x000fe200000006ff */
[----:B------:R-:W-:Y:S01]  /*63b0*/  IMAD.U32 R9, R9, 0x10000, RZ ;  /* 0x0001000009097824 */ /* 0x000fe200078e00ff */
[----:B------:R-:W-:Y:S01]  /*63c0*/  SHF.L.U32 R14, R14, 0x10, RZ ;  /* 0x000000100e0e7819 */ /* 0x000fe200000006ff */
[----:B------:R-:W-:Y:S02]  /*63d0*/  IMAD.U32 R10, R10, 0x10000, RZ ;  /* 0x000100000a0a7824 */ /* 0x000fe400078e00ff */
[----:B------:R-:W-:Y:S02]  /*63e0*/  HMUL2.BF16_V2 R43, R4, R43 ;  /* 0x0000002b042b7232 */ /* 0x000fe40000200000 */
[----:B------:R-:W-:Y:S01]  /*63f0*/  IMAD.U32 R12, R12, 0x10000, RZ ;  /* 0x000100000c0c7824 */ /* 0x000fe200078e00ff */
[----:B------:R-:W-:Y:S01]  /*6400*/  BSSY B1, `(.L_x_18509) ;  /* 0x0000044000017945 */ /* 0x000fe20003800000 */
[----:B------:R-:W-:-:S02]  /*6410*/  IMAD.U32 R13, R13, 0x10000, RZ ;  /* 0x000100000d0d7824 */ /* 0x000fc400078e00ff */
[----:B------:R-:W-:Y:S01]  /*6420*/  FADD.FTZ R9, R9, R10 ;  /* 0x0000000a09097221 */ /* 0x000fe20000010000 */
[----:B------:R-:W-:Y:S01]  /*6430*/  FADD.FTZ R12, R11, R12 ;  /* 0x0000000c0b0c7221 */ /* 0x000fe20000010000 */
[C---:B------:R-:W-:Y:S01]  /*6440*/  PRMT R10, R42.reuse, 0x7610, R10 ;  /* 0x000076102a0a7816 */ /* 0x040fe2000000000a */
        /* <DEDUP_REMOVED lines=8> */
[----:B------:R-:W-:Y:S01]  /*64d0*/  HFMA2.MMA.BF16_V2 R9, R6, R67, -RZ ;  /* 0x0000004306097235 */ /* 0x000fe200003000ff */
[----:B------:R-:W-:Y:S01]  /*64e0*/  FADD.FTZ R12, R12, R13 ;  /* 0x0000000d0c0c7221 */ /* 0x000fe20000010000 */
[----:B------:R-:W-:-:S02]  /*64f0*/  IMAD.U32 R15, R15, 0x10000, RZ ;  /* 0x000100000f0f7824 */ /* 0x000fc400078e00ff */
[----:B------:R-:W-:Y:S01]  /*6500*/  FADD.FTZ R43, R10, R11 ;  /* 0x0000000b0a2b7221 */ /* 0x000fe20000010000 */
[----:B------:R-:W-:Y:S02]  /*6510*/  HMUL2.BF16_V2 R11, R7, R44 ;  /* 0x0000002c070b7232 */ /* 0x000fe40000200000 */
[----:B------:R-:W-:Y:S01]  /*6520*/  FADD.FTZ R29, R8, R29 ;  /* 0x0000001d081d7221 */ /* 0x000fe20000010000 */
[----:B------:R-:W-:Y:S01]  /*6530*/  FADD.FTZ R44, R14, R15 ;  /* 0x0000000f0e2c7221 */ /* 0x000fe20000010000 */
[----:B------:R-:W-:Y:S01]  /*6540*/  HFMA2.MMA.BF16_V2 R15, R6, R45, -RZ ;  /* 0x0000002d060f7235 */ /* 0x000fe200003000ff */
[C---:B------:R-:W-:Y:S01]  /*6550*/  PRMT R14, R11.reuse, 0x7632, R14 ;  /* 0x000076320b0e7816 */ /* 0x040fe2000000000e */
[----:B------:R-:W-:Y:S01]  /*6560*/  IMAD.U32 R11, R11, 0x10000, RZ ;  /* 0x000100000b0b7824 */ /* 0x000fe200078e00ff */
[C---:B------:R-:W-:Y:S01]  /*6570*/  PRMT R10, R9.reuse, 0x7632, R10 ;  /* 0x00007632090a7816 */ /* 0x040fe2000000000a */
[----:B------:R-:W-:Y:S01]  /*6580*/  IMAD.U32 R9, R9, 0x10000, RZ ;  /* 0x0001000009097824 */ /* 0x000fe200078e00ff */
[----:B------:R-:W-:Y:S01]  /*6590*/  SHF.L.U32 R14, R14, 0x10, RZ ;  /* 0x000000100e0e7819 */ /* 0x000fe200000006ff */
[----:B------:R-:W-:-:S02]  /*65a0*/  FADD.FTZ R43, R43, R44 ;  /* 0x0000002c2b2b7221 */ /* 0x000fc40000010000 */
[----:B------:R-:W-:Y:S02]  /*65b0*/  IMAD.U32 R10, R10, 0x10000, RZ ;  /* 0x000100000a0a7824 */ /* 0x000fe400078e00ff */
[----:B------:R-:W-:Y:S01]  /*65c0*/  PRMT R42, R15, 0x7632, R42 ;  /* 0x000076320f2a7816 */ /* 0x000fe2000000002a */
[----:B------:R-:W-:Y:S01]  /*65d0*/  FADD.FTZ R14, R11, R14 ;  /* 0x0000000e0b0e7221 */ /* 0x000fe20000010000 */
[----:B------:R-:W-:Y:S01]  /*65e0*/  SHF.L.U32 R15, R15, 0x10, RZ ;  /* 0x000000100f0f7819 */ /* 0x000fe200000006ff */
[----:B------:R-:W-:Y:S02]  /*65f0*/  FADD.FTZ R9, R9, R10 ;  /* 0x0000000a09097221 */ /* 0x000fe40000010000 */
[----:B------:R-:W-:Y:S02]  /*6600*/  IMAD.U32 R42, R42, 0x10000, RZ ;  /* 0x000100002a2a7824 */ /* 0x000fe400078e00ff */
[----:B------:R-:W-:Y:S01]  /*6610*/  FADD.FTZ R14, R43, R14 ;  /* 0x0000000e2b0e7221 */ /* 0x000fe20000010000 */
[----:B------:R-:W-:Y:S01]  /*6620*/  FADD.FTZ R9, R12, R9 ;  /* 0x000000090c097221 */ /* 0x000fe20000010000 */
        /* <DEDUP_REMOVED lines=33> */
.L_x_18510:
[----:B------:R-:W-:Y:S05]  /*6840*/  BSYNC B1 ;  /* 0x0000000000017941 */ /* 0x000fea0003800000 */
.L_x_18509:
[----:B------:R-:W-:Y:S01]  /*6850*/  HFMA2.MMA.BF16_V2 R10, R4, R47, -RZ ;  /* 0x0000002f040a7235 */ /* 0x000fe200003000ff */
[----:B------:R-:W-:Y:S02]  /*6860*/  HMUL2.BF16_V2 R8, R5, R46 ;  /* 0x0000002e05087232 */ /* 0x000fe40000200000 */
[----:B------:R-:W-:Y:S01]  /*6870*/  FADD.FTZ R28, R9, R28 ;  /* 0x0000001c091c7221 */ /* 0x000fe20000010000 */
[----:B------:R-:W-:Y:S01]  /*6880*/  HFMA2.MMA.BF16_V2 R53, R6, R53, -RZ ;  /* 0x0000003506357235 */ /* 0x000fe200003000ff */
[----:B------:R-:W-:Y:S02]  /*6890*/  HMUL2.BF16_V2 R12, R7, R48 ;  /* 0x00000030070c7232 */ /* 0x000fe40000200000 */
[----:B------:R-:W-:Y:S01]  /*68a0*/  FADD.FTZ R27, R14, R27 ;  /* 0x0000001b0e1b7221 */ /* 0x000fe20000010000 */
[C---:B------:R-:W-:Y:S01]  /*68b0*/  PRMT R9, R8.reuse, 0x7632, R9 ;  /* 0x0000763208097816 */ /* 0x040fe20000000009 */
[----:B------:R-:W-:Y:S01]  /*68c0*/  BSSY B1, `(.L_x_18511) ;  /* 0x0000030000017945 */ /* 0x000fe20003800000 */
[----:B------:R-:W-:-:S02]  /*68d0*/  SHF.L.U32 R8, R8, 0x10, RZ ;  /* 0x0000001008087819 */ /* 0x000fc400000006ff */
        /* <DEDUP_REMOVED lines=46> */
.L_x_18512:
[----:B------:R-:W-:Y:S05]  /*6bc0*/  BSYNC B1 ;  /* 0x0000000000017941 */ /* 0x000fea0003800000 */
.L_x_18511:
        /* <DEDUP_REMOVED lines=56> */
.L_x_18514:
[----:B------:R-:W-:Y:S05]  /*6f50*/  BSYNC B1 ;  /* 0x0000000000017941 */ /* 0x000fea0003800000 */
.L_x_18513:
        /* <DEDUP_REMOVED lines=41> */
.L_x_18516:
[----:B------:R-:W-:Y:S05]  /*71f0*/  BSYNC B1 ;  /* 0x0000000000017941 */ /* 0x000fea0003800000 */
.L_x_18515:
        /* <DEDUP_REMOVED lines=80> */
.L_x_18518:
[----:B------:R-:W-:Y:S05]  /*7700*/  BSYNC B1 ;  /* 0x0000000000017941 */ /* 0x000fea0003800000 */
.L_x_18517:
        /* <DEDUP_REMOVED lines=34> */
.L_x_18502:
[----:B------:R-:W-:Y:S05]  /*7930*/  BSYNC B0 ;  /* 0x0000000000007941 */ /* 0x000fea0003800000 */
.L_x_18500:
[----:B0--3--:R-:W0:Y:S01]  /*7940*/  SHFL.BFLY PT, R2, R29, 0x2, 0x1f ;  /* 0x0c401f001d027f89 */ /* 0x009e2200000e0000 */
[----:B------:R-:W3:Y:S01]  /*7950*/  S2UR UR5, SR_CgaCtaId ;  /* 0x00000000000579c3 */ /* 0x000ee20000008800 */
[----:B------:R-:W-:Y:S01]  /*7960*/  SHF.R.S32.HI R19, RZ, 0x1f, R16 ;  /* 0x0000001fff137819 */ /* 0x000fe20000011410 */
[----:B------:R-:W-:Y:S01]  /*7970*/  UMOV UR4, 0x400 ;  /* 0x0000040000047882 */ /* 0x000fe20000000000 */
[----:B------:R-:W4:Y:S01]  /*7980*/  SHFL.BFLY PT, R3, R28, 0x2, 0x1f ;  /* 0x0c401f001c037f89 */ /* 0x000f2200000e0000 */
[----:B-1----:R-:W-:Y:S01]  /*7990*/  VIADD R13, R17, 0x1f ;  /* 0x0000001f110d7836 */ /* 0x002fe20000000000 */
[----:B------:R-:W-:Y:S01]  /*79a0*/  LEA.HI R19, R19, R16, RZ, 0x2 ;  /* 0x0000001013137211 */ /* 0x000fe200078f10ff */
[----:B------:R-:W-:Y:S01]  /*79b0*/  UIADD3 UR4, UR4, 0xa0, URZ ;  /* 0x000000a004047890 */ /* 0x000fe2000fffe03f */
[----:B------:R-:W1:Y:S01]  /*79c0*/  SHFL.BFLY PT, R7, R24, 0x2, 0x1f ;  /* 0x0c401f0018077f89 */ /* 0x000e6200000e0000 */
[----:B------:R-:W-:Y:S01]  /*79d0*/  BSSY B0, `(.L_x_18520) ;  /* 0x0000046000007945 */ /* 0x000fe20003800000 */
[----:B------:R-:W-:-:S02]  /*79e0*/  ISETP.GT.U32.AND P3, PT, R13, 0x3e, PT ;  /* 0x0000003e0d00780c */ /* 0x000fc40003f64070 */
[----:B------:R-:W2:Y:S04]  /*79f0*/  SHFL.BFLY PT, R10, R25, 0x2, 0x1f ;  /* 0x0c401f00190a7f89 */ /* 0x000ea800000e0000 */
[----:B------:R-:W2:Y:S04]  /*7a00*/  SHFL.BFLY PT, R6, R27, 0x2, 0x1f ;  /* 0x0c401f001b067f89 */ /* 0x000ea800000e0000 */
[----:B------:R-:W2:Y:S04]  /*7a10*/  SHFL.BFLY PT, R5, R26, 0x2, 0x1f ;  /* 0x0c401f001a057f89 */ /* 0x000ea800000e0000 */
[----:B------:R-:W2:Y:S01]  /*7a20*/  SHFL.BFLY PT, R12, R23, 0x2, 0x1f ;  /* 0x0c401f00170c7f89 */ /* 0x000ea200000e0000 */
[----:B0-----:R-:W-:Y:S01]  /*7a30*/  FADD.FTZ R2, R2, R29 ;  /* 0x0000001d02027221 */ /* 0x001fe20000010000 */
[----:B---3--:R-:W-:-:S02]  /*7a40*/  ULEA UR4, UR5, UR4, 0x18 ;  /* 0x0000000405047291 */ /* 0x008fc4000f8ec03f */
[----:B------:R-:W0:Y:S01]  /*7a50*/  SHFL.BFLY PT, R9, R22, 0x2, 0x1f ;  /* 0x0c401f0016097f89 */ /* 0x000e2200000e0000 */
[----:B----4-:R-:W-:Y:S01]  /*7a60*/  FADD.FTZ R4, R3, R28 ;  /* 0x0000001c03047221 */ /* 0x010fe20000010000 */
[----:B-1----:R-:W-:Y:S01]  /*7a70*/  FADD.FTZ R14, R7, R24 ;  /* 0x00000018070e7221 */ /* 0x002fe20000010000 */
[----:B------:R-:W-:Y:S01]  /*7a80*/  LOP3.LUT R7, R16, 0x3, RZ, 0xc0, !PT ;  /* 0x0000000310077812 */ /* 0x000fe200078ec0ff */
[----:B------:R-:W1:Y:S01]  /*7a90*/  SHFL.BFLY PT, R3, R2, 0x1, 0x1f ;  /* 0x0c201f0002037f89 */ /* 0x000e6200000e0000 */
[----:B--2---:R-:W-:Y:S01]  /*7aa0*/  FADD.FTZ R10, R10, R25 ;  /* 0x000000190a0a7221 */ /* 0x004fe20000010000 */
[----:B------:R-:W-:Y:S01]  /*7ab0*/  BAR.SYNC.DEFER_BLOCKING 0x0 ;  /* 0x0000000000007b1d */ /* 0x000fe20000010000 */
[----:B------:R-:W-:Y:S01]  /*7ac0*/  ISETP.NE.AND P2, PT, R7, RZ, PT ;  /* 0x000000ff0700720c */ /* 0x000fe20003f45270 */
[----:B------:R-:W-:-:S03]  /*7ad0*/  FADD.FTZ R6, R6, R27 ;  /* 0x0000001b06067221 */ /* 0x000fc60000010000 */
[----:B------:R-:W-:Y:S01]  /*7ae0*/  ISETP.GT.OR P0, PT, R17, 0x3f, P2 ;  /* 0x0000003f1100780c */ /* 0x000fe20001704670 */
[----:B------:R-:W-:Y:S01]  /*7af0*/  FADD.FTZ R8, R5, R26 ;  /* 0x0000001a05087221 */ /* 0x000fe20000010000 */
[C---:B------:R-:W-:Y:S01]  /*7b00*/  ISETP.GT.OR P1, PT, R17.reuse, 0x1f, P2 ;  /* 0x0000001f1100780c */ /* 0x040fe20001724670 */
[----:B------:R-:W2:Y:S01]  /*7b10*/  SHFL.BFLY PT, R5, R4, 0x1, 0x1f ;  /* 0x0c201f0004057f89 */ /* 0x000ea200000e0000 */
[----:B------:R-:W-:Y:S01]  /*7b20*/  FADD.FTZ R20, R12, R23 ;  /* 0x000000170c147221 */ /* 0x000fe20000010000 */
[----:B------:R-:W-:Y:S02]  /*7b30*/  LOP3.LUT R12, R17, 0xffffffc0, RZ, 0xc0, !PT ;  /* 0xffffffc0110c7812 */ /* 0x000fe400078ec0ff */
[----:B------:R-:W3:Y:S01]  /*7b40*/  SHFL.BFLY PT, R7, R6, 0x1, 0x1f ;  /* 0x0c201f0006077f89 */ /* 0x000ee200000e0000 */
[----:B0-----:R-:W-:Y:S01]  /*7b50*/  FADD.FTZ R25, R9, R22 ;  /* 0x0000001609197221 */ /* 0x001fe20000010000 */
[----:B------:R-:W-:Y:S02]  /*7b60*/  ISETP.NE.OR P5, PT, R12, 0x40, P2 ;  /* 0x000000400c00780c */ /* 0x000fe400017a5670 */
[----:B------:R-:W0:Y:S01]  /*7b70*/  SHFL.BFLY PT, R9, R8, 0x1, 0x1f ;  /* 0x0c201f0008097f89 */ /* 0x000e2200000e0000 */
[----:B------:R-:W-:-:S02]  /*7b80*/  LOP3.LUT R12, R17, 0xffffffe0, RZ, 0xc0, !PT ;  /* 0xffffffe0110c7812 */ /* 0x000fc400078ec0ff */
[----:B------:R-:W-:Y:S01]  /*7b90*/  SHF.R.S32.HI R17, RZ, 0x2, R19 ;  /* 0x00000002ff117819 */ /* 0x000fe20000011413 */
[----:B------:R-:W4:Y:S01]  /*7ba0*/  SHFL.BFLY PT, R11, R10, 0x1, 0x1f ;  /* 0x0c201f000a0b7f89 */ /* 0x000f2200000e0000 */
[----:B------:R-:W-:Y:S01]  /*7bb0*/  ISETP.NE.OR P4, PT, R12, 0x20, P2 ;  /* 0x000000200c00780c */ /* 0x000fe20001785670 */
[----:B-1----:R-:W-:Y:S02]  /*7bc0*/  FADD.FTZ R12, R2, R3 ;  /* 0x00000003020c7221 */ /* 0x002fe40000010000 */
[----:B------:R-:W1:Y:S01]  /*7bd0*/  SHFL.BFLY PT, R15, R14, 0x1, 0x1f ;  /* 0x0c201f000e0f7f89 */ /* 0x000e6200000e0000 */
[----:B------:R-:W-:-:S03]  /*7be0*/  IMAD R2, R0, 0x40, R17 ;  /* 0x0000004000027824 */ /* 0x000fc600078e0211 */
[----:B------:R-:W1:Y:S02]  /*7bf0*/  SHFL.BFLY PT, R23, R20, 0x1, 0x1f ;  /* 0x0c201f0014177f89 */ /* 0x000e6400000e0000 */
[----:B------:R-:W-:Y:S02]  /*7c00*/  LEA R2, R2, UR4, 0x2 ;  /* 0x0000000402027c11 */ /* 0x000fe4000f8e10ff */
[----:B------:R-:W1:Y:S01]  /*7c10*/  SHFL.BFLY PT, R22, R25, 0x1, 0x1f ;  /* 0x0c201f0019167f89 */ /* 0x000e6200000e0000 */
[----:B--2---:R-:W-:Y:S01]  /*7c20*/  FADD.FTZ R13, R4, R5 ;  /* 0x00000005040d7221 */ /* 0x004fe20000010000 */
[----:B---3--:R-:W-:Y:S02]  /*7c30*/  FADD.FTZ R0, R6, R7 ;  /* 0x0000000706007221 */ /* 0x008fe40000010000 */
[----:B------:R2:W-:Y:S01]  /*7c40*/  @!P5 STS [R2+-0x200], R12 ;  /* 0xfffe000c0200d388 */ /* 0x0005e20000000800 */
[----:B0-----:R-:W-:-:S03]  /*7c50*/  FADD.FTZ R19, R8, R9 ;  /* 0x0000000908137221 */ /* 0x001fc60000010000 */
[----:B------:R2:W-:Y:S01]  /*7c60*/  @!P5 STS [R2+-0x1e0], R13 ;  /* 0xfffe200d0200d388 */ /* 0x0005e20000000800 */
[----:B----4-:R-:W-:-:S03]  /*7c70*/  FADD.FTZ R18, R10, R11 ;  /* 0x0000000b0a127221 */ /* 0x010fc60000010000 */
[----:B------:R2:W-:Y:S01]  /*7c80*/  @!P5 STS [R2+-0x1c0], R0 ;  /* 0xfffe40000200d388 */ /* 0x0005e20000000800 */
[----:B-1----:R-:W-:-:S03]  /*7c90*/  FADD.FTZ R21, R14, R15 ;  /* 0x0000000f0e157221 */ /* 0x002fc60000010000 */
[----:B------:R2:W-:Y:S01]  /*7ca0*/  @!P5 STS [R2+-0x1a0], R19 ;  /* 0xfffe60130200d388 */ /* 0x0005e20000000800 */
[----:B------:R-:W-:-:S03]  /*7cb0*/  FADD.FTZ R20, R20, R23 ;  /* 0x0000001714147221 */ /* 0x000fc60000010000 */
[----:B------:R2:W-:Y:S01]  /*7cc0*/  @!P5 STS [R2+-0x180], R18 ;  /* 0xfffe80120200d388 */ /* 0x0005e20000000800 */
[----:B------:R-:W-:-:S03]  /*7cd0*/  FADD.FTZ R25, R25, R22 ;  /* 0x0000001619197221 */ /* 0x000fc60000010000 */
[----:B------:R2:W-:Y:S04]  /*7ce0*/  @!P5 STS [R2+-0x160], R21 ;  /* 0xfffea0150200d388 */ /* 0x0005e80000000800 */
[----:B------:R2:W-:Y:S04]  /*7cf0*/  @!P5 STS [R2+-0x140], R20 ;  /* 0xfffec0140200d388 */ /* 0x0005e80000000800 */
[----:B------:R2:W-:Y:S01]  /*7d00*/  @!P5 STS [R2+-0x120], R25 ;  /* 0xfffee0190200d388 */ /* 0x0005e20000000800 */
[----:B------:R-:W-:Y:S06]  /*7d10*/  BAR.SYNC.DEFER_BLOCKING 0x0 ;  /* 0x0000000000007b1d */ /* 0x000fec0000010000 */
[----:B------:R-:W-:Y:S05]  /*7d20*/  @P0 BRA `(.L_x_18521) ;  /* 0x0000000000400947 */ /* 0x000fea0003800000 */
[----:B------:R-:W2:Y:S04]  /*7d30*/  LDS R3, [R2] ;  /* 0x0000000002037984 */ /* 0x000ea80000000800 */
[----:B------:R-:W0:Y:S04]  /*7d40*/  LDS R4, [R2+0x20] ;  /* 0x0000200002047984 */ /* 0x000e280000000800 */
[----:B------:R-:W1:Y:S04]  /*7d50*/  LDS R5, [R2+0x40] ;  /* 0x0000400002057984 */ /* 0x000e680000000800 */
[----:B------:R-:W3:Y:S04]  /*7d60*/  LDS R6, [R2+0x60] ;  /* 0x0000600002067984 */ /* 0x000ee80000000800 */
[----:B------:R-:W4:Y:S04]  /*7d70*/  LDS R7, [R2+0x80] ;  /* 0x0000800002077984 */ /* 0x000f280000000800 */
[----:B------:R-:W4:Y:S04]  /*7d80*/  LDS R8, [R2+0xa0] ;  /* 0x0000a00002087984 */ /* 0x000f280000000800 */
[----:B------:R-:W4:Y:S04]  /*7d90*/  LDS R9, [R2+0xc0] ;  /* 0x0000c00002097984 */ /* 0x000f280000000800 */
[----:B------:R-:W4:Y:S01]  /*7da0*/  LDS R10, [R2+0xe0] ;  /* 0x0000e000020a7984 */ /* 0x000f220000000800 */
[----:B--2---:R-:W-:Y:S01]  /*7db0*/  FADD.FTZ R12, R12, R3 ;  /* 0x000000030c0c7221 */ /* 0x004fe20000010000 */
[----:B0-----:R-:W-:Y:S01]  /*7dc0*/  FADD.FTZ R13, R13, R4 ;  /* 0x000000040d0d7221 */ /* 0x001fe20000010000 */
[----:B-1----:R-:W-:Y:S01]  /*7dd0*/  FADD.FTZ R0, R0, R5 ;  /* 0x0000000500007221 */ /* 0x002fe20000010000 */
[----:B---3--:R-:W-:Y:S01]  /*7de0*/  FADD.FTZ R19, R19, R6 ;  /* 0x0000000613137221 */ /* 0x008fe20000010000 */
[----:B----4-:R-:W-:Y:S01]  /*7df0*/  FADD.FTZ R18, R18, R7 ;  /* 0x0000000712127221 */ /* 0x010fe20000010000 */
[----:B------:R-:W-:Y:S01]  /*7e00*/  FADD.FTZ R21, R21, R8 ;  /* 0x0000000815157221 */ /* 0x000fe20000010000 */
[----:B------:R-:W-:Y:S01]  /*7e10*/  FADD.FTZ R20, R20, R9 ;  /* 0x0000000914147221 */ /* 0x000fe20000010000 */
[----:B------:R-:W-:-:S07]  /*7e20*/  FADD.FTZ R25, R25, R10 ;  /* 0x0000000a19197221 */ /* 0x000fce0000010000 */
.L_x_18521:
[----:B------:R-:W-:Y:S05]  /*7e30*/  BSYNC B0 ;  /* 0x0000000000007941 */ /* 0x000fea0003800000 */
.L_x_18520:
        /* <DEDUP_REMOVED lines=16> */
[----:B------:R-:W4:Y:S04]  /*7f40*/  @!P2 LDS R7, [R2+0x80] ;  /* 0x000080000207a984 */ /* 0x000f280000000800 */
[----:B------:R-:W4:Y:S04]  /*7f50*/  @!P2 LDS R8, [R2+0xa0] ;  /* 0x0000a0000208a984 */ /* 0x000f280000000800 */
[----:B------:R-:W4:Y:S04]  /*7f60*/  @!P2 LDS R9, [R2+0xc0] ;  /* 0x0000c0000209a984 */ /* 0x000f280000000800 */
[----:B------:R-:W4:Y:S01]  /*7f70*/  @!P2 LDS R10, [R2+0xe0] ;  /* 0x0000e000020aa984 */ /* 0x000f220000000800 */
[----:B0-2---:R-:W-:Y:S01]  /*7f80*/  FADD.FTZ R12, R12, R3 ;  /* 0x000000030c0c7221 */ /* 0x005fe20000010000 */
[----:B-1----:R-:W-:Y:S01]  /*7f90*/  FADD.FTZ R13, R13, R4 ;  /* 0x000000040d0d7221 */ /* 0x002fe20000010000 */
[----:B---3--:R-:W-:Y:S01]  /*7fa0*/  FADD.FTZ R0, R0, R5 ;  /* 0x0000000500007221 */ /* 0x008fe20000010000 */
[----:B----4-:R-:W-:Y:S01]  /*7fb0*/  FADD.FTZ R19, R19, R6 ;  /* 0x0000000613137221 */ /* 0x010fe20000010000 */
[----:B------:R-:W-:Y:S01]  /*7fc0*/  @!P2 FADD.FTZ R18, R18, R7 ;  /* 0x000000071212a221 */ /* 0x000fe20000010000 */
[----:B------:R-:W-:Y:S01]  /*7fd0*/  @!P2 FADD.FTZ R21, R21, R8 ;  /* 0x000000081515a221 */ /* 0x000fe20000010000 */
[----:B------:R-:W-:Y:S01]  /*7fe0*/  @!P2 FADD.FTZ R20, R20, R9 ;  /* 0x000000091414a221 */ /* 0x000fe20000010000 */
[----:B------:R-:W-:-:S07]  /*7ff0*/  @!P2 FADD.FTZ R25, R25, R10 ;  /* 0x0000000a1919a221 */ /* 0x000fce0000010000 */
.L_x_18523:
[----:B------:R-:W-:Y:S05]  /*8000*/  BSYNC B0 ;  /* 0x0000000000007941 */ /* 0x000fea0003800000 */
.L_x_18522:
[----:B------:R-:W-:Y:S06]  /*8010*/  BAR.SYNC.DEFER_BLOCKING 0x0 ;  /* 0x0000000000007b1d */ /* 0x000fec0000010000 */
[----:B------:R-:W-:Y:S05]  /*8020*/  @P3 EXIT ;  /* 0x000000000000394d */ /* 0x000fea0003800000 */
[----:B------:R-:W1:Y:S01]  /*8030*/  S2UR UR5, SR_CTAID.Y ;  /* 0x00000000000579c3 */ /* 0x000e620000002600 */
[----:B------:R-:W-:Y:S01]  /*8040*/  ULDC UR6, c[0x0][0x14] ;  /* 0x0000050000067ab9 */ /* 0x000fe20000000800 */
[----:B------:R-:W-:-:S06]  /*8050*/  ULDC UR4, c[0x0][0xc] ;  /* 0x0000030000047ab9 */ /* 0x000fcc0000000800 */
[----:B------:R-:W3:Y:S08]  /*8060*/  S2UR UR7, SR_CTAID.X ;  /* 0x00000000000779c3 */ /* 0x000ef00000002500 */
[----:B------:R-:W4:Y:S01]  /*8070*/  S2UR UR8, SR_CTAID.Z ;  /* 0x00000000000879c3 */ /* 0x000f220000002700 */
[----:B-1----:R-:W-:-:S04]  /*8080*/  UIMAD UR4, UR5, UR4, URZ ;  /* 0x00000004050472a4 */ /* 0x002fc8000f8e023f */
        /* <DEDUP_REMOVED lines=17> */
[----:B------:R-:W-:Y:S02]  /*81a0*/  LEA.HI.X.SX32 R10, R17, UR7, 0x1, P0 ;  /* 0x00000007110a7c11 */ /* 0x000fe400080f0eff */
[----:B0-2---:R-:W-:Y:S02]  /*81b0*/  LEA R2, P0, R7, UR8, 0x1 ;  /* 0x0000000807027c11 */ /* 0x005fe4000f8008ff */
[----:B------:R-:W-:-:S02]  /*81c0*/  LEA.HI.X.SX32 R8, R3, UR7, 0x1, P1 ;  /* 0x0000000703087c11 */ /* 0x000fc400088f0eff */
[----:B------:R-:W-:Y:S02]  /*81d0*/  LEA R4, P1, R5, UR8, 0x1 ;  /* 0x0000000805047c11 */ /* 0x000fe4000f8208ff */
[----:B------:R-:W-:Y:S02]  /*81e0*/  LEA.HI.X R3, R7, UR9, R10, 0x1, P0 ;  /* 0x0000000907037c11 */ /* 0x000fe400080f0c0a */
[----:B------:R-:W-:Y:S02]  /*81f0*/  IADD3 R7, R17, 0x18, RZ ;  /* 0x0000001811077810 */ /* 0x000fe40007ffe0ff */
[----:B------:R-:W-:Y:S02]  /*8200*/  IADD3 R10, P0, R6, UR4, RZ ;  /* 0x00000004060a7c10 */ /* 0x000fe4000ff1e0ff */
[----:B------:R-:W-:Y:S02]  /*8210*/  LEA.HI.X R5, R5, UR9, R8, 0x1, P1 ;  /* 0x0000000905057c11 */ /* 0x000fe400088f0c08 */
[----:B------:R-:W-:-:S02]  /*8220*/  IADD3 R14, P1, R7, UR4, RZ ;  /* 0x00000004070e7c10 */ /* 0x000fc4000ff3e0ff */
[----:B------:R-:W-:Y:S02]  /*8230*/  LEA.HI.X.SX32 R23, R6, UR7, 0x1, P0 ;  /* 0x0000000706177c11 */ /* 0x000fe400080f0eff */
[----:B------:R-:W-:Y:S02]  /*8240*/  LEA R6, P0, R10, UR8, 0x1 ;  /* 0x000000080a067c11 */ /* 0x000fe4000f8008ff */
[----:B------:R-:W-:Y:S02]  /*8250*/  IADD3 R11, P2, R9, UR4, RZ ;  /* 0x00000004090b7c10 */ /* 0x000fe4000ff5e0ff */
[----:B------:R-:W-:Y:S02]  /*8260*/  LEA.HI.X.SX32 R15, R7, UR7, 0x1, P1 ;  /* 0x00000007070f7c11 */ /* 0x000fe400088f0eff */
[----:B------:R-:W-:Y:S02]  /*8270*/  LEA R8, P1, R14, UR8, 0x1 ;  /* 0x000000080e087c11 */ /* 0x000fe4000f8208ff */
[----:B------:R-:W-:-:S02]  /*8280*/  LEA.HI.X R7, R10, UR9, R23, 0x1, P0 ;  /* 0x000000090a077c11 */ /* 0x000fc400080f0c17 */
[----:B------:R-:W-:Y:S02]  /*8290*/  LEA.HI.X.SX32 R16, R9, UR7, 0x1, P2 ;  /* 0x0000000709107c11 */ /* 0x000fe400090f0eff */
[----:B------:R-:W-:Y:S02]  /*82a0*/  LEA R10, P0, R11, UR8, 0x1 ;  /* 0x000000080b0a7c11 */ /* 0x000fe4000f8008ff */
[----:B------:R-:W-:Y:S01]  /*82b0*/  LEA.HI.X R9, R14, UR9, R15, 0x1, P1 ;  /* 0x000000090e097c11 */ /* 0x000fe200088f0c0f */
[C---:B------:R-:W-:Y:S01]  /*82c0*/  VIADD R15, R17.reuse, 0x30 ;  /* 0x00000030110f7836 */ /* 0x040fe20000000000 */
[C---:B------:R-:W-:Y:S02]  /*82d0*/  IADD3 R14, R17.reuse, 0x28, RZ ;  /* 0x00000028110e7810 */ /* 0x040fe40007ffe0ff */
[----:B------:R-:W-:Y:S02]  /*82e0*/  IADD3 R17, R17, 0x38, RZ ;  /* 0x0000003811117810 */ /* 0x000fe40007ffe0ff */
[----:B------:R-:W-:-:S02]  /*82f0*/  LEA.HI.X R11, R11, UR9, R16, 0x1, P0 ;  /* 0x000000090b0b7c11 */ /* 0x000fc400080f0c10 */
[----:B------:R-:W-:Y:S02]  /*8300*/  F2FP.BF16.F32.PACK_AB R22, R13, R12 ;  /* 0x0000000c0d16723e */ /* 0x000fe400000010ff */
[----:B------:R-:W-:Y:S02]  /*8310*/  IADD3 R27, P0, R14, UR4, RZ ;  /* 0x000000040e1b7c10 */ /* 0x000fe4000ff1e0ff */
[----:B------:R-:W-:Y:S01]  /*8320*/  IADD3 R26, P1, R15, UR4, RZ ;  /* 0x000000040f1a7c10 */ /* 0x000fe2000ff3e0ff */
[----:B------:R0:W-:Y:S01]  /*8330*/  STG.E.U16 desc[UR10][R2.64], R22 ;  /* 0x0000001602007986 */ /* 0x0001e2000c10150a */
[----:B------:R-:W-:Y:S02]  /*8340*/  IADD3 R23, P2, R17, UR4, RZ ;  /* 0x0000000411177c10 */ /* 0x000fe4000ff5e0ff */
[----:B------:R-:W-:Y:S02]  /*8350*/  F2FP.BF16.F32.PACK_AB R0, R19, R0 ;  /* 0x000000001300723e */ /* 0x000fe400000010ff */
[----:B------:R-:W-:-:S02]  /*8360*/  PRMT R19, R22, 0x7632, R19 ;  /* 0x0000763216137816 */ /* 0x000fc40000000013 */
[----:B------:R-:W-:Y:S02]  /*8370*/  LEA.HI.X.SX32 R28, R14, UR7, 0x1, P0 ;  /* 0x000000070e1c7c11 */ /* 0x000fe400080f0eff */
[----:B------:R-:W-:Y:S01]  /*8380*/  LEA.HI.X.SX32 R15, R15, UR7, 0x1, P1 ;  /* 0x000000070f0f7c11 */ /* 0x000fe200088f0eff */
[----:B------:R1:W-:Y:S01]  /*8390*/  STG.E.U16 desc[UR10][R4.64], R19 ;  /* 0x0000001304007986 */ /* 0x0003e2000c10150a */
[----:B------:R-:W-:Y:S02]  /*83a0*/  LEA R12, P0, R27, UR8, 0x1 ;  /* 0x000000081b0c7c11 */ /* 0x000fe4000f8008ff */
[----:B------:R-:W-:Y:S01]  /*83b0*/  F2FP.BF16.F32.PACK_AB R18, R21, R18 ;  /* 0x000000121512723e */ /* 0x000fe200000010ff */
[----:B------:R-:W-:Y:S01]  /*83c0*/  STG.E.U16 desc[UR10][R6.64], R0 ;  /* 0x0000000006007986 */ /* 0x000fe2000c10150a */
[----:B------:R-:W-:Y:S02]  /*83d0*/  LEA R14, P1, R26, UR8, 0x1 ;  /* 0x000000081a0e7c11 */ /* 0x000fe4000f8208ff */
[----:B------:R-:W-:-:S02]  /*83e0*/  LEA.HI.X.SX32 R24, R17, UR7, 0x1, P2 ;  /* 0x0000000711187c11 */ /* 0x000fc400090f0eff */
[----:B------:R-:W-:Y:S02]  /*83f0*/  LEA R16, P2, R23, UR8, 0x1 ;  /* 0x0000000817107c11 */ /* 0x000fe4000f8408ff */
[----:B0-----:R-:W-:Y:S02]  /*8400*/  PRMT R3, R0, 0x7632, R3 ;  /* 0x0000763200037816 */ /* 0x001fe40000000003 */
[----:B------:R-:W-:Y:S02]  /*8410*/  F2FP.BF16.F32.PACK_AB R20, R25, R20 ;  /* 0x000000141914723e */ /* 0x000fe400000010ff */
[----:B------:R-:W-:Y:S01]  /*8420*/  LEA.HI.X R13, R27, UR9, R28, 0x1, P0 ;  /* 0x000000091b0d7c11 */ /* 0x000fe200080f0c1c */
[----:B------:R-:W-:Y:S01]  /*8430*/  STG.E.U16 desc[UR10][R8.64], R3 ;  /* 0x0000000308007986 */ /* 0x000fe2000c10150a */
[----:B-1----:R-:W-:Y:S02]  /*8440*/  PRMT R5, R18, 0x7632, R5 ;  /* 0x0000763212057816 */ /* 0x002fe40000000005 */
[----:B------:R-:W-:Y:S01]  /*8450*/  LEA.HI.X R15, R26, UR9, R15, 0x1, P1 ;  /* 0x000000091a0f7c11 */ /* 0x000fe200088f0c0f */
[----:B------:R-:W-:Y:S01]  /*8460*/  STG.E.U16 desc[UR10][R10.64], R18 ;  /* 0x000000120a007986 */ /* 0x000fe2000c10150a */
[----:B------:R-:W-:-:S02]  /*8470*/  LEA.HI.X R17, R23, UR9, R24, 0x1, P2 ;  /* 0x0000000917117c11 */ /* 0x000fc400090f0c18 */
[----:B------:R-:W-:Y:S01]  /*8480*/  PRMT R2, R20, 0x7632, R2 ;  /* 0x0000763214027816 */ /* 0x000fe20000000002 */
[----:B------:R-:W-:Y:S04]  /*8490*/  STG.E.U16 desc[UR10][R12.64], R5 ;  /* 0x000000050c007986 */ /* 0x000fe8000c10150a */
[----:B------:R-:W-:Y:S04]  /*84a0*/  STG.E.U16 desc[UR10][R14.64], R20 ;  /* 0x000000140e007986 */ /* 0x000fe8000c10150a */
[----:B------:R-:W-:Y:S01]  /*84b0*/  STG.E.U16 desc[UR10][R16.64], R2 ;  /* 0x0000000210007986 */ /* 0x000fe2000c10150a */
[----:B------:R-:W-:Y:S05]  /*84c0*/  EXIT ;  /* 0x000000000000794d */ /* 0x000fea0003800000 */
.L_x_18524:
        /* <DEDUP_REMOVED lines=11> */
.L_x_29900:


//--------------------- .text._ZN4vllm25paged_attention_v2_kernelI13__nv_bfloat16S1_Li32ELi32ELi128ELNS_18Fp8KVCacheDataTypeE0ELb0ELi512EEEvPfS3_PT_PKS4_PKT0_SA_ifPKiSC_iPKfiiiSE_SE_iiiii --------------------------
	.section	.text._ZN4vllm25paged_attention_v2_kernelI13__nv_bfloat16S1_Li32ELi32ELi128ELNS_18Fp8KVCacheDataTypeE0ELb0ELi512EEEvPfS3_PT_PKS4_PKT0_SA_ifPKiSC_iPKfiiiSE_SE_iiiii,"ax",@progbits
	.align	128
        .global         _ZN4vllm25paged_attention_v2_kernelI13__nv_bfloat16S1_Li32ELi32ELi128ELNS_18Fp8KVCacheDataTypeE0ELb0ELi512EEEvPfS3_PT_PKS4_PKT0_SA_ifPKiSC_iPKfiiiSE_SE_iiiii
        .type           _ZN4vllm25paged_attention_v2_kernelI13__nv_bfloat16S1_Li32ELi32ELi128ELNS_18Fp8KVCacheDataTypeE0ELb0ELi512EEEvPfS3_PT_PKS4_PKT0_SA_ifPKiSC_iPKfiiiSE_SE_iiiii,@function
        .size           _ZN4vllm25paged_attention_v2_kernelI13__nv_bfloat16S1_Li32ELi32ELi128ELNS_18Fp8KVCacheDataTypeE0ELb0ELi512EEEvPfS3_PT_PKS4_PKT0_SA_ifPKiSC_iPKfiiiSE_SE_iiiii,(.L_x_29901 - _ZN4vllm25paged_attention_v2_kernelI13__nv_bfloat16S1_Li32ELi32ELi128ELNS_18Fp8KVCacheDataTypeE0ELb0ELi512EEEvPfS3_PT_PKS4_PKT0_SA_ifPKiSC_iPKfiiiSE_SE_iiiii)
        .other          _ZN4vllm25paged_attention_v2_kernelI13__nv_bfloat16S1_Li32ELi32ELi128ELNS_18Fp8KVCacheDataTypeE0ELb0ELi512EEEvPfS3_PT_PKS4_PKT0_SA_ifPKiSC_iPKfiiiSE_SE_iiiii,@"STO_CUDA_ENTRY STV_DEFAULT"
_ZN4vllm25paged_attention_v2_kernelI13__nv_bfloat16S1_Li32ELi32ELi128ELNS_18Fp8KVCacheDataTypeE0ELb0ELi512EEEvPfS3_PT_PKS4_PKT0_SA_ifPKiSC_iPKfiiiSE_SE_iiiii:
.text._ZN4vllm25paged_attention_v2_kernelI13__nv_bfloat16S1_Li32ELi32ELi128ELNS_18Fp8KVCacheDataTypeE0ELb0ELi512EEEvPfS3_PT_PKS4_PKT0_SA_ifPKiSC_iPKfiiiSE_SE_iiiii:
        /* <DEDUP_REMOVED lines=27> */
[----:B------:R-:W-:Y:S01]  /*01b0*/  LEA R46, R22, 0x10, 0x4 ;  /* 0x00000010162e7811 */ /* 0x000fe200078e20ff */
[----:B------:R-:W-:Y:S02]  /*01c0*/  BSSY B0, `(.L_x_18525) ;  /* 0x000008d000007945 */ /* 0x000fe40003800000 */
        /* <DEDUP_REMOVED lines=28> */
[----:B------:R-:W-:-:S05]  /*0390*/  IADD3 R7, RZ, -R8, RZ ;  /* 0x80000008ff077210 */ /* 0x000fca0007ffe0ff */
[----:B------:R-:W-:Y:S01]  /*03a0*/  IMAD.HI.U32 R24, R3, R6, RZ ;  /* 0x0000000603187227 */ /* 0x000fe200078e00ff */
[----:B------:R-:W-:-:S03]  /*03b0*/  LOP3.LUT R3, R23, R10, RZ, 0x3c, !PT ;  /* 0x0000000a17037212 */ /* 0x000fc600078e3cff */
[----:B------:R-:W-:Y:S01]  /*03c0*/  IMAD R2, R24, R7, R6 ;  /* 0x0000000718027224 */ /* 0x000fe200078e0206 */
[----:B------:R-:W-:Y:S01]  /*03d0*/  ISETP.GE.AND P2, PT, R3, RZ, PT ;  /* 0x000000ff0300720c */ /* 0x000fe20003f46270 */
[----:B------:R-:W0:Y:S03]  /*03e0*/  S2R R7, SR_TID.X ;  /* 0x0000000000077919 */ /* 0x000e260000002100 */
[----:B------:R-:W-:-:S13]  /*03f0*/  ISETP.GT.U32.AND P1, PT, R5, R2, PT ;  /* 0x000000020500720c */ /* 0x000fda0003f24070 */
[----:B------:R-:W-:Y:S01]  /*0400*/  @!P1 IMAD.IADD R2, R2, 0x1, -R5 ;  /* 0x0000000102029824 */ /* 0x000fe200078e0a05 */
[----:B------:R-:W-:Y:S02]  /*0410*/  @!P1 IADD3 R24, R24, 0x1, RZ ;  /* 0x0000000118189810 */ /* 0x000fe40007ffe0ff */
        /* <DEDUP_REMOVED lines=8> */
[----:B------:R-:W-:Y:S01]  /*04a0*/  LEA.HI R2, R2, R7, RZ, 0x5 ;  /* 0x0000000702027211 */ /* 0x000fe200078f28ff */
[----:B------:R-:W-:Y:S01]  /*04b0*/  @!P2 IMAD.MOV R24, RZ, RZ, -R24 ;  /* 0x000000ffff18a224 */ /* 0x000fe200078e0a18 */
[----:B------:R-:W-:Y:S02]  /*04c0*/  SHF.R.S32.HI R3, RZ, 0x5, R3 ;  /* 0x00000005ff037819 */ /* 0x000fe40000011403 */
        /* <DEDUP_REMOVED lines=33> */
.L_x_18529:
        /* <DEDUP_REMOVED lines=15> */
.L_x_18528:
[----:B------:R-:W-:Y:S05]  /*07d0*/  BSYNC B1 ;  /* 0x0000000000017941 */ /* 0x000fea0003800000 */
.L_x_18527:
        /* <DEDUP_REMOVED lines=12> */
[----:B-1----:R-:W-:Y:S02]  /*08a0*/  LEA R30, P0, R4, R30, 0x1 ;  /* 0x0000001e041e7211 */ /* 0x002fe400078008ff */
[----:B------:R-:W-:Y:S02]  /*08b0*/  IADD3 R27, R2, 0x1000, RZ ;  /* 0x00001000021b7810 */ /* 0x000fe40007ffe0ff */
[----:B------:R-:W-:-:S09]  /*08c0*/  LEA.HI.X R31, R4, R31, R9, 0x1, P0 ;  /* 0x0000001f041f7211 */ /* 0x000fd200000f0c09 */
.L_x_18530:
        /* <DEDUP_REMOVED lines=28> */
.L_x_18526:
[----:B------:R-:W-:Y:S05]  /*0a90*/  BSYNC B0 ;  /* 0x0000000000007941 */ /* 0x000fea0003800000 */
.L_x_18525:
        /* <DEDUP_REMOVED lines=14> */
[----:B------:R-:W-:Y:S01]  /*0b80*/  IMAD.SHL.U32 R2, R48, 0x8, RZ ;  /* 0x0000000830027824 */ /* 0x000fe200078e00ff */
[----:B------:R-:W-:-:S04]  /*0b90*/  SHF.R.S32.HI R44, RZ, 0x1f, R50 ;  /* 0x0000001fff2c7819 */ /* 0x000fc80000011432 */
[----:B------:R-:W-:Y:S01]  /*0ba0*/  SHF.R.S32.HI R28, RZ, 0x1f, R2 ;  /* 0x0000001fff1c7819 */ /* 0x000fe20000011402 */
[----:B------:R-:W1:Y:S01]  /*0bb0*/  LDC R27, c[0x0][0x26c] ;  /* 0x00009b00ff1b7b82 */ /* 0x000e620000000800 */
[----:B0-----:R-:W-:-:S09]  /*0bc0*/  ULEA UR6, UR5, UR4, 0x18 ;  /* 0x0000000405067291 */ /* 0x001fd2000f8ec03f */
[----:B------:R-:W0:Y:S04]  /*0bd0*/  LDS.128 R16, [UR6] ;  /* 0x00000006ff107984 */ /* 0x000e280008000c00 */
[----:B------:R-:W2:Y:S04]  /*0be0*/  LDS.128 R4, [UR6+0x10] ;  /* 0x00001006ff047984 */ /* 0x000ea80008000c00 */
[----:B------:R-:W3:Y:S04]  /*0bf0*/  LDS.128 R12, [UR6+0x20] ;  /* 0x00002006ff0c7984 */ /* 0x000ee80008000c00 */
[----:B------:R-:W4:Y:S01]  /*0c00*/  LDS.128 R8, [UR6+0x30] ;  /* 0x00003006ff087984 */ /* 0x000f220008000c00 */
[----:B------:R-:W-:-:S02]  /*0c10*/  ULDC UR6, c[0x0][0x270] ;  /* 0x00009c0000067ab9 */ /* 0x000fc40000000800 */
[----:B------:R-:W-:-:S05]  /*0c20*/  IMAD R3, R24, UR6, RZ ;  /* 0x0000000618037c24 */ /* 0x000fca000f8e02ff */
[----:B------:R-:W-:-:S04]  /*0c30*/  IADD3 R2, P0, R3, R2, RZ ;  /* 0x0000000203027210 */ /* 0x000fc80007f1e0ff */
[----:B------:R-:W-:Y:S02]  /*0c40*/  LEA.HI.X.SX32 R3, R3, R28, 0x1, P0 ;  /* 0x0000001c03037211 */ /* 0x000fe400000f0eff */
[----:B-----5:R-:W-:Y:S02]  /*0c50*/  FSETP.NEU.FTZ.AND P0, PT, R0, RZ, PT ;  /* 0x000000ff0000720b */ /* 0x020fe40003f1d000 */
[----:B0-----:R-:W-:Y:S02]  /*0c60*/  PRMT R43, R16, 0x7632, R43 ;  /* 0x00007632102b7816 */ /* 0x001fe4000000002b */
[----:B------:R-:W-:Y:S02]  /*0c70*/  PRMT R42, R17, 0x7632, R42 ;  /* 0x00007632112a7816 */ /* 0x000fe4000000002a */
[----:B------:R-:W-:Y:S02]  /*0c80*/  PRMT R41, R18, 0x7632, R41 ;  /* 0x0000763212297816 */ /* 0x000fe40000000029 */
[----:B------:R-:W-:-:S02]  /*0c90*/  PRMT R40, R19, 0x7632, R40 ;  /* 0x0000763213287816 */ /* 0x000fc40000000028 */
[----:B--2---:R-:W-:Y:S02]  /*0ca0*/  PRMT R39, R4, 0x7632, R39 ;  /* 0x0000763204277816 */ /* 0x004fe40000000027 */
[----:B------:R-:W-:Y:S02]  /*0cb0*/  PRMT R38, R5, 0x7632, R38 ;  /* 0x0000763205267816 */ /* 0x000fe40000000026 */
[----:B------:R-:W-:Y:S02]  /*0cc0*/  PRMT R37, R6, 0x7632, R37 ;  /* 0x0000763206257816 */ /* 0x000fe40000000025 */
[----:B------:R-:W-:Y:S02]  /*0cd0*/  PRMT R36, R7, 0x7632, R36 ;  /* 0x0000763207247816 */ /* 0x000fe40000000024 */
[----:B---3--:R-:W-:Y:S02]  /*0ce0*/  PRMT R35, R12, 0x7632, R35 ;  /* 0x000076320c237816 */ /* 0x008fe40000000023 */
[----:B------:R-:W-:-:S02]  /*0cf0*/  PRMT R34, R13, 0x7632, R34 ;  /* 0x000076320d227816 */ /* 0x000fc40000000022 */
[----:B------:R-:W-:Y:S02]  /*0d00*/  PRMT R33, R14, 0x7632, R33 ;  /* 0x000076320e217816 */ /* 0x000fe40000000021 */
[----:B------:R-:W-:Y:S02]  /*0d10*/  PRMT R32, R15, 0x7632, R32 ;  /* 0x000076320f207816 */ /* 0x000fe40000000020 */
[----:B----4-:R-:W-:Y:S02]  /*0d20*/  PRMT R31, R8, 0x7632, R31 ;  /* 0x00007632081f7816 */ /* 0x010fe4000000001f */
[----:B------:R-:W-:Y:S02]  /*0d30*/  PRMT R30, R9, 0x7632, R30 ;  /* 0x00007632091e7816 */ /* 0x000fe4000000001e */
[----:B------:R-:W-:Y:S02]  /*0d40*/  PRMT R29, R10, 0x7632, R29 ;  /* 0x000076320a1d7816 */ /* 0x000fe4000000001d */
[----:B------:R-:W-:Y:S01]  /*0d50*/  PRMT R28, R11, 0x7632, R28 ;  /* 0x000076320b1c7816 */ /* 0x000fe2000000001c */
[----:B-1----:R-:W-:Y:S06]  /*0d60*/  @P0 BRA `(.L_x_18533) ;  /* 0x0000000800b40947 */ /* 0x002fec0003800000 */
[----:B------:R-:W-:Y:S01]  /*0d70*/  UIADD3 UR4, UR4, 0x60, URZ ;  /* 0x0000006004047890 */ /* 0x000fe2000fffe03f */
[-C--:B------:R-:W-:Y:S01]  /*0d80*/  IADD3 R51, P0, R50, R25.reuse, RZ ;  /* 0x0000001932337210 */ /* 0x080fe20007f1e0ff */
[----:B------:R-:W-:Y:S01]  /*0d90*/  ULDC.64 UR6, c[0x0][0x248] ;  /* 0x0000920000067ab9 */ /* 0x000fe20000000a00 */
[----:B------:R-:W-:Y:S01]  /*0da0*/  IMAD R45, R45, 0x20, R48 ;  /* 0x000000202d2d7824 */ /* 0x000fe200078e0230 */
[----:B------:R-:W-:Y:S01]  /*0db0*/  ULEA UR4, UR5, UR4, 0x18 ;  /* 0x0000000405047291 */ /* 0x000fe2000f8ec03f */
[----:B------:R-:W-:Y:S01]  /*0dc0*/  LEA.HI.X.SX32 R0, R25, R44, 0x1, P0 ;  /* 0x0000002c19007211 */ /* 0x000fe200000f0eff */
[----:B------:R-:W-:Y:S01]  /*0dd0*/  BSSY B1, `(.L_x_18534) ;  /* 0x00000a5000017945 */ /* 0x000fe20003800000 */
[----:B------:R-:W-:Y:S01]  /*0de0*/  LEA R44, P0, R51, UR6, 0x2 ;  /* 0x00000006332c7c11 */ /* 0x000fe2000f8010ff */
[----:B------:R-:W-:Y:S01]  /*0df0*/  IMAD.U32 R52, R30, 0x10000, RZ ;  /* 0x000100001e347824 */ /* 0x000fe200078e00ff */
[----:B------:R-:W-:Y:S01]  /*0e00*/  SHF.L.U32 R16, R16, 0x10, RZ ;  /* 0x0000001010107819 */ /* 0x000fe200000006ff */
[----:B------:R-:W-:Y:S01]  /*0e10*/  IMAD.IADD R26, R26, 0x1, R45 ;  /* 0x000000011a1a7824 */ /* 0x000fe200078e022d */
        /* <DEDUP_REMOVED lines=22> */
[----:B------:R-:W-:Y:S01]  /*0f80*/  MOV R55, R25 ;  /* 0x0000001900377202 */ /* 0x000fe20000000f00 */
        /* <DEDUP_REMOVED lines=11> */
.L_x_18535:
[----:B------:R-:W-:Y:S01]  /*1040*/  IMAD.MOV.U32 R28, RZ, RZ, R44 ;  /* 0x000000ffff1c7224 */ /* 0x000fe200078e002c */
[----:B------:R-:W-:-:S05]  /*1050*/  MOV R29, R51 ;  /* 0x00000033001d7202 */ /* 0x000fca0000000f00 */
        /* <DEDUP_REMOVED lines=15> */
[----:B------:R-:W5:Y:S01]  /*1150*/  LDG.E.CONSTANT R8, desc[UR10][R10.64+0x404] ;  /* 0x0004040a0a087981 */ /* 0x000f62000c1e9900 */
[C---:B--2---:R-:W-:Y:S01]  /*1160*/  IMAD.U32 R57, R58.reuse, 0x10000, RZ ;  /* 0x000100003a397824 */ /* 0x044fe200078e00ff */
[----:B------:R-:W-:-:S03]  /*1170*/  PRMT R58, R58, 0x7632, R58 ;  /* 0x000076323a3a7816 */ /* 0x000fc6000000003a */
[----:B------:R-:W-:Y:S01]  /*1180*/  FMUL.FTZ R59, R4, R57 ;  /* 0x00000039043b7220 */ /* 0x000fe20000410000 */
[----:B---3--:R-:W-:Y:S01]  /*1190*/  SHF.L.U32 R57, R56, 0x10, RZ ;  /* 0x0000001038397819 */ /* 0x008fe200000006ff */
[----:B------:R-:W-:Y:S01]  /*11a0*/  IMAD.U32 R58, R58, 0x10000, RZ ;  /* 0x000100003a3a7824 */ /* 0x000fe200078e00ff */
[----:B------:R-:W-:-:S03]  /*11b0*/  PRMT R56, R56, 0x7632, R56 ;  /* 0x0000763238387816 */ /* 0x000fc60000000038 */
[----:B------:R-:W-:Y:S01]  /*11c0*/  FMUL.FTZ R58, R39, R58 ;  /* 0x0000003a273a7220 */ /* 0x000fe20000410000 */
[----:B------:R-:W-:Y:S01]  /*11d0*/  FFMA.FTZ R57, R16, R57, R59 ;  /* 0x0000003910397223 */ /* 0x000fe2000001003b */
[----:B------:R-:W-:-:S04]  /*11e0*/  IMAD.U32 R56, R56, 0x10000, RZ ;  /* 0x0001000038387824 */ /* 0x000fc800078e00ff */
[----:B------:R-:W-:Y:S01]  /*11f0*/  FFMA.FTZ R58, R43, R56, R58 ;  /* 0x000000382b3a7223 */ /* 0x000fe2000001003a */
[C---:B----4-:R-:W-:Y:S02]  /*1200*/  PRMT R56, R29.reuse, 0x7632, R56 ;  /* 0x000076321d387816 */ /* 0x050fe40000000038 */
[----:B------:R-:W-:-:S03]  /*1210*/  SHF.L.U32 R29, R29, 0x10, RZ ;  /* 0x000000101d1d7819 */ /* 0x000fc600000006ff */
[----:B------:R-:W-:-:S04]  /*1220*/  IMAD.U32 R56, R56, 0x10000, RZ ;  /* 0x0001000038387824 */ /* 0x000fc800078e00ff */
[----:B------:R-:W-:Y:S02]  /*1230*/  FFMA.FTZ R58, R35, R56, R58 ;  /* 0x00000038233a7223 */ /* 0x000fe4000001003a */
[----:B------:R-:W2:Y:S01]  /*1240*/  LDG.E.CONSTANT R56, desc[UR10][R10.64+0x604] ;  /* 0x0006040a0a387981 */ /* 0x000ea2000c1e9900 */
[----:B------:R-:W-:Y:S01]  /*1250*/  FFMA.FTZ R60, R12, R29, R57 ;  /* 0x0000001d0c3c7223 */ /* 0x000fe20000010039 */
[C---:B-----5:R-:W-:Y:S01]  /*1260*/  IMAD.U32 R29, R9.reuse, 0x10000, RZ ;  /* 0x00010000091d7824 */ /* 0x060fe200078e00ff */
[----:B------:R-:W-:-:S04]  /*1270*/  PRMT R9, R9, 0x7632, R9 ;  /* 0x0000763209097816 */ /* 0x000fc80000000009 */
[----:B------:R-:W-:Y:S01]  /*1280*/  SHF.L.U32 R9, R9, 0x10, RZ ;  /* 0x0000001009097819 */ /* 0x000fe200000006ff */
[----:B------:R-:W-:-:S04]  /*1290*/  FFMA.FTZ R29, R47, R29, R60 ;  /* 0x0000001d2f1d7223 */ /* 0x000fc8000001003c */
[----:B------:R-:W-:Y:S02]  /*12a0*/  FFMA.FTZ R58, R31, R9, R58 ;  /* 0x000000091f3a7223 */ /* 0x000fe4000001003a */
[----:B------:R-:W3:Y:S01]  /*12b0*/  LDG.E.CONSTANT R9, desc[UR10][R10.64+0x208] ;  /* 0x0002080a0a097981 */ /* 0x000ee2000c1e9900 */
[C---:B------:R-:W-:Y:S01]  /*12c0*/  PRMT R57, R28.reuse, 0x7632, R57 ;  /* 0x000076321c397816 */ /* 0x040fe20000000039 */
[----:B------:R-:W-:Y:S01]  /*12d0*/  FADD.FTZ R29, R29, R58 ;  /* 0x0000003a1d1d7221 */ /* 0x000fe20000010000 */
[----:B------:R-:W-:Y:S02]  /*12e0*/  IMAD.U32 R58, R28, 0x10000, RZ ;  /* 0x000100001c3a7824 */ /* 0x000fe400078e00ff */
[----:B------:R-:W4:Y:S02]  /*12f0*/  LDG.E.CONSTANT R28, desc[UR10][R10.64+0x8] ;  /* 0x0000080a0a1c7981 */ /* 0x000f24000c1e9900 */
[----:B------:R-:W-:Y:S01]  /*1300*/  FMUL.FTZ R60, R5, R58 ;  /* 0x0000003a053c7220 */ /* 0x000fe20000410000 */
[C---:B------:R-:W-:Y:S01]  /*1310*/  IMAD.U32 R58, R0.reuse, 0x10000, RZ ;  /* 0x00010000003a7824 */ /* 0x040fe200078e00ff */
[----:B------:R-:W-:-:S02]  /*1320*/  PRMT R0, R0, 0x7632, R0 ;  /* 0x0000763200007816 */ /* 0x000fc40000000000 */
[----:B------:R-:W-:-:S03]  /*1330*/  SHF.L.U32 R59, R57, 0x10, RZ ;  /* 0x00000010393b7819 */ /* 0x000fc600000006ff */
[----:B------:R-:W-:Y:S02]  /*1340*/  IMAD.U32 R57, R0, 0x10000, RZ ;  /* 0x0001000000397824 */ /* 0x000fe400078e00ff */
[----:B------:R-:W5:Y:S01]  /*1350*/  LDG.E.CONSTANT R0, desc[UR10][R10.64+0x408] ;  /* 0x0004080a0a007981 */ /* 0x000f62000c1e9900 */
[----:B------:R-:W-:-:S04]  /*1360*/  FMUL.FTZ R59, R38, R59 ;  /* 0x0000003b263b7220 */ /* 0x000fc80000410000 */
[----:B------:R-:W-:Y:S01]  /*1370*/  FFMA.FTZ R57, R42, R57, R59 ;  /* 0x000000392a397223 */ /* 0x000fe2000001003b */
[C---:B------:R-:W-:Y:S01]  /*1380*/  IMAD.U32 R59, R8.reuse, 0x10000, RZ ;  /* 0x00010000083b7824 */ /* 0x040fe200078e00ff */
[----:B------:R-:W-:Y:S01]  /*1390*/  PRMT R8, R8, 0x7632, R8 ;  /* 0x0000763208087816 */ /* 0x000fe20000000008 */
[----:B------:R-:W-:-:S03]  /*13a0*/  FFMA.FTZ R58, R17, R58, R60 ;  /* 0x0000003a113a7223 */ /* 0x000fc6000001003c */
[----:B------:R-:W-:Y:S01]  /*13b0*/  SHF.L.U32 R8, R8, 0x10, RZ ;  /* 0x0000001008087819 */ /* 0x000fe200000006ff */
[----:B------:R-:W-:-:S04]  /*13c0*/  FFMA.FTZ R59, R13, R59, R58 ;  /* 0x0000003b0d3b7223 */ /* 0x000fc8000001003a */
[----:B------:R-:W-:Y:S01]  /*13d0*/  FFMA.FTZ R57, R34, R8, R57 ;  /* 0x0000000822397223 */ /* 0x000fe20000010039 */
[C---:B--2---:R-:W-:Y:S01]  /*13e0*/  IMAD.U32 R8, R56.reuse, 0x10000, RZ ;  /* 0x0001000038087824 */ /* 0x044fe200078e00ff */
[----:B------:R-:W-:-:S03]  /*13f0*/  PRMT R58, R56, 0x7632, R58 ;  /* 0x00007632383a7816 */ /* 0x000fc6000000003a */
[----:B------:R-:W-:Y:S02]  /*1400*/  FFMA.FTZ R56, R48, R8, R59 ;  /* 0x0000000830387223 */ /* 0x000fe4000001003b */
[----:B------:R-:W-:Y:S02]  /*1410*/  IMAD.U32 R8, R58, 0x10000, RZ ;  /* 0x000100003a087824 */ /* 0x000fe400078e00ff */
[----:B------:R-:W-:Y:S02]  /*1420*/  FADD.FTZ R29, R56, R29 ;  /* 0x0000001d381d7221 */ /* 0x000fe40000010000 */
[----:B------:R-:W-:Y:S02]  /*1430*/  FFMA.FTZ R8, R52, R8, R57 ;  /* 0x0000000834087223 */ /* 0x000fe40000010039 */
[----:B------:R-:W2:Y:S02]  /*1440*/  LDG.E.CONSTANT R57, desc[UR10][R10.64+0x608] ;  /* 0x0006080a0a397981 */ /* 0x000ea4000c1e9900 */
[--C-:B------:R-:W-:Y:S01]  /*1450*/  FADD.FTZ R8, R8, R29.reuse ;  /* 0x0000001d08087221 */ /* 0x100fe20000010000 */
[----:B---3--:R-:W-:-:S02]  /*1460*/  PRMT R29, R9, 0x7632, R29 ;  /* 0x00007632091d7816 */ /* 0x008fc4000000001d */
[----:B------:R-:W-:Y:S02]  /*1470*/  SHF.L.U32 R59, R9, 0x10, RZ ;  /* 0x00000010093b7819 */ /* 0x000fe400000006ff */
[----:B----4-:R-:W-:Y:S01]  /*1480*/  PRMT R9, R28, 0x7632, R9 ;  /* 0x000076321c097816 */ /* 0x010fe20000000009 */
[----:B------:R-:W-:-:S03]  /*1490*/  IMAD.U32 R56, R29, 0x10000, RZ ;  /* 0x000100001d387824 */ /* 0x000fc600078e00ff */
[----:B------:R-:W-:Y:S01]  /*14a0*/  SHF.L.U32 R58, R9, 0x10, RZ ;  /* 0x00000010093a7819 */ /* 0x000fe200000006ff */
[----:B------:R-:W-:Y:S01]  /*14b0*/  FMUL.FTZ R56, R37, R56 ;  /* 0x0000003825387220 */ /* 0x000fe20000410000 */
[----:B------:R-:W-:Y:S02]  /*14c0*/  IMAD.U32 R29, R28, 0x10000, RZ ;  /* 0x000100001c1d7824 */ /* 0x000fe400078e00ff */
[----:B------:R-:W-:Y:S01]  /*14d0*/  FMUL.FTZ R59, R6, R59 ;  /* 0x0000003b063b7220 */ /* 0x000fe20000410000 */
[----:B------:R-:W3:Y:S01]  /*14e0*/  LDG.E.CONSTANT R28, desc[UR10][R10.64+0xc] ;  /* 0x00000c0a0a1c7981 */ /* 0x000ee2000c1e9900 */
[----:B------:R-:W-:-:S03]  /*14f0*/  FFMA.FTZ R58, R41, R58, R56 ;  /* 0x0000003a293a7223 */ /* 0x000fc60000010038 */
[----:B------:R-:W4:Y:S01]  /*1500*/  LDG.E.CONSTANT R56, desc[UR10][R10.64+0x20c] ;  /* 0x00020c0a0a387981 */ /* 0x000f22000c1e9900 */
[----:B------:R-:W-:Y:S01]  /*1510*/  FFMA.FTZ R29, R18, R29, R59 ;  /* 0x0000001d121d7223 */ /* 0x000fe2000001003b */
[----:B-----5:R-:W-:Y:S02]  /*1520*/  IMAD.U32 R60, R0, 0x10000, RZ ;  /* 0x00010000003c7824 */ /* 0x020fe400078e00ff */
[----:B------:R-:W5:Y:S02]  /*1530*/  LDG.E.CONSTANT R9, desc[UR10][R10.64+0x40c] ;  /* 0x00040c0a0a097981 */ /* 0x000f64000c1e9900 */
[----:B------:R-:W-:Y:S02]  /*1540*/  FFMA.FTZ R60, R14, R60, R29 ;  /* 0x0000003c0e3c7223 */ /* 0x000fe4000001001d */
[----:B------:R0:W5:Y:S01]  /*1550*/  LDG.E.CONSTANT R29, desc[UR10][R10.64+0x60c] ;  /* 0x00060c0a0a1d7981 */ /* 0x000162000c1e9900 */
[----:B------:R-:W-:-:S05]  /*1560*/  PRMT R0, R0, 0x7632, R0 ;  /* 0x0000763200007816 */ /* 0x000fca0000000000 */
[----:B------:R-:W-:-:S04]  /*1570*/  IMAD.U32 R0, R0, 0x10000, RZ ;  /* 0x0001000000007824 */ /* 0x000fc800078e00ff */
[----:B------:R-:W-:Y:S01]  /*1580*/  FFMA.FTZ R0, R33, R0, R58 ;  /* 0x0000000021007223 */ /* 0x000fe2000001003a */
[----:B------:R-:W-:Y:S01]  /*1590*/  VIADD R55, R55, 0x4 ;  /* 0x0000000437377836 */ /* 0x000fe20000000000 */
[----:B------:R-:W-:-:S04]  /*15a0*/  ISETP.GE.AND P0, PT, R26, R21, PT ;  /* 0x000000151a00720c */ /* 0x000fc80003f06270 */
[----:B------:R-:W-:Y:S02]  /*15b0*/  ISETP.GE.AND P2, PT, R55, R46, PT ;  /* 0x0000002e3700720c */ /* 0x000fe40003f46270 */
[----:B------:R-:W-:Y:S01]  /*15c0*/  IADD3 R44, P1, R44, 0x10, RZ ;  /* 0x000000102c2c7810 */ /* 0x000fe20007f3e0ff */
[----:B------:R-:W-:-:S03]  /*15d0*/  VIADD R26, R26, 0x80 ;  /* 0x000000801a1a7836 */ /* 0x000fc60000000000 */
[----:B------:R-:W-:Y:S02]  /*15e0*/  IADD3.X R51, RZ, R51, RZ, P1, !PT ;  /* 0x00000033ff337210 */ /* 0x000fe40000ffe4ff */
[C---:B--2---:R-:W-:Y:S02]  /*15f0*/  SHF.L.U32 R58, R57.reuse, 0x10, RZ ;  /* 0x00000010393a7819 */ /* 0x044fe400000006ff */
[----:B------:R-:W-:-:S03]  /*1600*/  PRMT R57, R57, 0x7632, R57 ;  /* 0x0000763239397816 */ /* 0x000fc60000000039 */
[----:B------:R-:W-:Y:S02]  /*1610*/  FFMA.FTZ R59, R49, R58, R60 ;  /* 0x0000003a313b7223 */ /* 0x000fe4000001003c */
[----:B------:R-:W-:-:S04]  /*1620*/  IMAD.U32 R57, R57, 0x10000, RZ ;  /* 0x0001000039397824 */ /* 0x000fc800078e00ff */
[----:B------:R-:W-:Y:S01]  /*1630*/  FFMA.FTZ R0, R53, R57, R0 ;  /* 0x0000003935007223 */ /* 0x000fe20000010000 */
[--C-:B------:R-:W-:Y:S01]  /*1640*/  FADD.FTZ R57, R59, R8.reuse ;  /* 0x000000083b397221 */ /* 0x100fe20000010000 */
[C---:B----4-:R-:W-:Y:S01]  /*1650*/  PRMT R8, R56.reuse, 0x7632, R8 ;  /* 0x0000763238087816 */ /* 0x050fe20000000008 */
[----:B------:R-:W-:-:S03]  /*1660*/  IMAD.U32 R56, R56, 0x10000, RZ ;  /* 0x0001000038387824 */ /* 0x000fc600078e00ff */
[----:B------:R-:W-:Y:S02]  /*1670*/  SHF.L.U32 R59, R8, 0x10, RZ ;  /* 0x00000010083b7819 */ /* 0x000fe400000006ff */
[C---:B---3--:R-:W-:Y:S01]  /*1680*/  PRMT R8, R28.reuse, 0x7632, R8 ;  /* 0x000076321c087816 */ /* 0x048fe20000000008 */
[----:B------:R-:W-:Y:S02]  /*1690*/  IMAD.U32 R28, R28, 0x10000, RZ ;  /* 0x000100001c1c7824 */ /* 0x000fe400078e00ff */
[----:B------:R-:W-:Y:S02]  /*16a0*/  FMUL.FTZ R56, R7, R56 ;  /* 0x0000003807387220 */ /* 0x000fe40000410000 */
[----:B0-----:R-:W-:Y:S01]  /*16b0*/  IMAD.U32 R11, R8, 0x10000, RZ ;  /* 0x00010000080b7824 */ /* 0x001fe200078e00ff */
[----:B-----5:R-:W-:Y:S01]  /*16c0*/  SHF.L.U32 R8, R9, 0x10, RZ ;  /* 0x0000001009087819 */ /* 0x020fe200000006ff */
[----:B------:R-:W-:Y:S01]  /*16d0*/  FFMA.FTZ R28, R19, R28, R56 ;  /* 0x0000001c131c7223 */ /* 0x000fe20000010038 */
[----:B------:R-:W-:Y:S01]  /*16e0*/  PRMT R10, R9, 0x7632, R10 ;  /* 0x00007632090a7816 */ /* 0x000fe2000000000a */
[----:B------:R-:W-:-:S02]  /*16f0*/  FMUL.FTZ R59, R36, R59 ;  /* 0x0000003b243b7220 */ /* 0x000fc40000410000 */
[--C-:B------:R-:W-:Y:S01]  /*1700*/  FFMA.FTZ R9, R15, R8, R28.reuse ;  /* 0x000000080f097223 */ /* 0x100fe2000001001c */
[C---:B------:R-:W-:Y:S01]  /*1710*/  PRMT R28, R29.reuse, 0x7632, R28 ;  /* 0x000076321d1c7816 */ /* 0x040fe2000000001c */
[----:B------:R-:W-:Y:S01]  /*1720*/  FFMA.FTZ R11, R40, R11, R59 ;  /* 0x0000000b280b7223 */ /* 0x000fe2000001003b */
[----:B------:R-:W-:Y:S02]  /*1730*/  IMAD.U32 R8, R10, 0x10000, RZ ;  /* 0x000100000a087824 */ /* 0x000fe400078e00ff */
[----:B------:R-:W-:Y:S02]  /*1740*/  IMAD.U32 R29, R29, 0x10000, RZ ;  /* 0x000100001d1d7824 */ /* 0x000fe400078e00ff */
[----:B------:R-:W-:Y:S01]  /*1750*/  FADD.FTZ R10, R0, R57 ;  /* 0x00000039000a7221 */ /* 0x000fe20000010000 */
[----:B------:R-:W-:Y:S01]  /*1760*/  SHF.L.U32 R0, R28, 0x10, RZ ;  /* 0x000000101c007819 */ /* 0x000fe200000006ff */
        /* <DEDUP_REMOVED lines=12> */
.L_x_18534:
[----:B------:R-:W-:Y:S05]  /*1830*/  BRA `(.L_x_18532) ;  /* 0x0000000800f87947 */ /* 0x000fea0003800000 */
.L_x_18533:
[----:B------:R-:W0:Y:S01]  /*1840*/  S2R R45, SR_TID.X ;  /* 0x00000000002d7919 */ /* 0x000e220000002100 */
[----:B------:R-:W-:Y:S01]  /*1850*/  ULDC UR6, c[0x0][0x258] ;  /* 0x0000960000067ab9 */ /* 0x000fe20000000800 */
[----:B------:R-:W-:Y:S01]  /*1860*/  UIADD3 UR4, UR4, 0x60, URZ ;  /* 0x0000006004047890 */ /* 0x000fe2000fffe03f */
[----:B------:R-:W-:Y:S01]  /*1870*/  IMAD R48, R20, UR6, RZ ;  /* 0x0000000614307c24 */ /* 0x000fe2000f8e02ff */
[----:B------:R-:W-:Y:S01]  /*1880*/  ULDC.64 UR6, c[0x0][0x248] ;  /* 0x0000920000067ab9 */ /* 0x000fe20000000a00 */
[----:B------:R-:W-:Y:S01]  /*1890*/  IMAD.U32 R16, R16, 0x10000, RZ ;  /* 0x0001000010107824 */ /* 0x000fe200078e00ff */
[----:B------:R-:W-:Y:S01]  /*18a0*/  ULEA UR4, UR5, UR4, 0x18 ;  /* 0x0000000405047291 */ /* 0x000fe2000f8ec03f */
[----:B------:R-:W-:Y:S01]  /*18b0*/  SHF.L.U32 R17, R17, 0x10, RZ ;  /* 0x0000001011117819 */ /* 0x000fe200000006ff */
[----:B------:R-:W-:Y:S01]  /*18c0*/  IMAD.U32 R18, R18, 0x10000, RZ ;  /* 0x0001000012127824 */ /* 0x000fe200078e00ff */
[----:B------:R-:W-:Y:S01]  /*18d0*/  IADD3 R49, P0, R48, R25, RZ ;  /* 0x0000001930317210 */ /* 0x000fe20007f1e0ff */
        /* <DEDUP_REMOVED lines=18> */
[----:B------:R-:W-:Y:S01]  /*1a00*/  IMAD.U32 R37, R37, 0x10000, RZ ;  /* 0x0001000025257824 */ /* 0x000fe200078e00ff */
[----:B0-----:R-:W-:Y:S01]  /*1a10*/  SHF.R.S32.HI R46, RZ, 0x1f, R45 ;  /* 0x0000001fff2e7819 */ /* 0x001fe2000001142d */
[----:B------:R-:W-:Y:S02]  /*1a20*/  IMAD.U32 R35, R35, 0x10000, RZ ;  /* 0x0001000023237824 */ /* 0x000fe400078e00ff */
[----:B------:R-:W-:Y:S01]  /*1a30*/  IMAD.U32 R34, R34, 0x10000, RZ ;  /* 0x0001000022227824 */ /* 0x000fe200078e00ff */
[----:B------:R-:W-:Y:S01]  /*1a40*/  LEA.HI R47, R46, R45, RZ, 0x5 ;  /* 0x0000002d2e2f7211 */ /* 0x000fe200078f28ff */
[----:B------:R-:W-:Y:S02]  /*1a50*/  IMAD.U32 R32, R32, 0x10000, RZ ;  /* 0x0001000020207824 */ /* 0x000fe400078e00ff */
[----:B------:R-:W-:Y:S01]  /*1a60*/  IMAD.U32 R31, R31, 0x10000, RZ ;  /* 0x000100001f1f7824 */ /* 0x000fe200078e00ff */
[----:B------:R-:W-:Y:S01]  /*1a70*/  LOP3.LUT R46, R47, 0xffffffe0, RZ, 0xc0, !PT ;  /* 0xffffffe02f2e7812 */ /* 0x000fe200078ec0ff */
[----:B------:R-:W-:-:S02]  /*1a80*/  IMAD.U32 R51, R29, 0x10000, RZ ;  /* 0x000100001d337824 */ /* 0x000fc400078e00ff */
[----:B------:R-:W-:Y:S02]  /*1a90*/  IMAD.U32 R52, R28, 0x10000, RZ ;  /* 0x000100001c347824 */ /* 0x000fe400078e00ff */
[----:B------:R-:W-:Y:S01]  /*1aa0*/  IMAD.IADD R50, R45, 0x1, -R46 ;  /* 0x000000012d327824 */ /* 0x000fe200078e0a2e */
[----:B------:R-:W-:Y:S01]  /*1ab0*/  SHF.L.U32 R45, R8, 0x10, RZ ;  /* 0x00000010082d7819 */ /* 0x000fe200000006ff */
[----:B------:R-:W-:Y:S01]  /*1ac0*/  IMAD.U32 R46, R9, 0x10000, RZ ;  /* 0x00010000092e7824 */ /* 0x000fe200078e00ff */
[----:B------:R-:W-:Y:S01]  /*1ad0*/  SHF.R.S32.HI R9, RZ, 0x5, R47 ;  /* 0x00000005ff097819 */ /* 0x000fe2000001142f */
[----:B------:R-:W-:Y:S01]  /*1ae0*/  IMAD.U32 R47, R10, 0x10000, RZ ;  /* 0x000100000a2f7824 */ /* 0x000fe200078e00ff */
[----:B------:R-:W-:Y:S02]  /*1af0*/  LEA.HI.X.SX32 R8, R25, R44, 0x1, P0 ;  /* 0x0000002c19087211 */ /* 0x000fe400000f0eff */
[----:B------:R-:W-:Y:S01]  /*1b00*/  LEA R44, P0, R49, UR6, 0x2 ;  /* 0x00000006312c7c11 */ /* 0x000fe2000f8010ff */
[----:B------:R-:W-:Y:S01]  /*1b10*/  IMAD R9, R9, 0x20, R50 ;  /* 0x0000002009097824 */ /* 0x000fe200078e0232 */
[----:B------:R-:W-:Y:S01]  /*1b20*/  SHF.L.U32 R50, R30, 0x10, RZ ;  /* 0x000000101e327819 */ /* 0x000fe200000006ff */
[----:B------:R-:W-:Y:S01]  /*1b30*/  IMAD.MOV.U32 R30, RZ, RZ, -0x800001 ;  /* 0xff7fffffff1e7424 */ /* 0x000fe200078e00ff */
[----:B------:R-:W-:-:S02]  /*1b40*/  LEA.HI.X R49, R49, UR7, R8, 0x2, P0 ;  /* 0x0000000731317c11 */ /* 0x000fc400080f1408 */
[----:B------:R-:W-:Y:S01]  /*1b50*/  IADD3 R54, R26, R9, RZ ;  /* 0x000000091a367210 */ /* 0x000fe20007ffe0ff */
[----:B------:R-:W-:Y:S01]  /*1b60*/  IMAD.MOV.U32 R26, RZ, RZ, R25 ;  /* 0x000000ffff1a7224 */ /* 0x000fe200078e0019 */
[----:B------:R-:W-:Y:S02]  /*1b70*/  LEA R53, R9, UR4, 0x2 ;  /* 0x0000000409357c11 */ /* 0x000fe4000f8e10ff */
[----:B------:R-:W-:-:S07]  /*1b80*/  IADD3 R55, -R21, 0x1, R54 ;  /* 0x0000000115377810 */ /* 0x000fce0007ffe136 */
.L_x_18536:
[----:B------:R-:W-:Y:S01]  /*1b90*/  MOV R28, R44 ;  /* 0x0000002c001c7202 */ /* 0x000fe20000000f00 */
[----:B------:R-:W-:-:S05]  /*1ba0*/  IMAD.MOV.U32 R29, RZ, RZ, R49 ;  /* 0x000000ffff1d7224 */ /* 0x000fca00078e0031 */
[----:B------:R-:W2:Y:S01]  /*1bb0*/  LDG.E.CONSTANT R10, desc[UR10][R28.64] ;  /* 0x0000000a1c0a7981 */ /* 0x000ea2000c1e9900 */
[----:B------:R-:W-:Y:S02]  /*1bc0*/  SHF.R.S32.HI R56, RZ, 0x1f, R27 ;  /* 0x0000001fff387819 */ /* 0x000fe4000001141b */
[----:B------:R-:W-:Y:S02]  /*1bd0*/  MOV R9, R3 ;  /* 0x0000000300097202 */ /* 0x000fe40000000f00 */
[----:B--2---:R-:W-:-:S05]  /*1be0*/  SHF.R.S32.HI R8, RZ, 0x1f, R10 ;  /* 0x0000001fff087819 */ /* 0x004fca000001140a */
[-C--:B------:R-:W-:Y:S02]  /*1bf0*/  IMAD R11, R8, R27.reuse, RZ ;  /* 0x0000001b080b7224 */ /* 0x080fe400078e02ff */
[----:B------:R-:W-:Y:S02]  /*1c00*/  IMAD.MOV.U32 R8, RZ, RZ, R2 ;  /* 0x000000ffff087224 */ /* 0x000fe400078e0002 */
        /* <DEDUP_REMOVED lines=9> */
[----:B--2---:R-:W-:Y:S01]  /*1ca0*/  IMAD.U32 R29, R58, 0x10000, RZ ;  /* 0x000100003a1d7824 */ /* 0x004fe200078e00ff */
[----:B---3--:R-:W-:-:S03]  /*1cb0*/  SHF.L.U32 R57, R28, 0x10, RZ ;  /* 0x000000101c397819 */ /* 0x008fc600000006ff */
[----:B------:R-:W-:Y:S01]  /*1cc0*/  FMUL.FTZ R8, R29, R4 ;  /* 0x000000041d087220 */ /* 0x000fe20000410000 */
[----:B------:R-:W-:Y:S01]  /*1cd0*/  PRMT R28, R58, 0x7632, R28 ;  /* 0x000076323a1c7816 */ /* 0x000fe2000000001c */
[----:B------:R-:W2:Y:S02]  /*1ce0*/  LDG.E.CONSTANT R29, desc[UR10][R10.64+0x204] ;  /* 0x0002040a0a1d7981 */ /* 0x000ea4000c1e9900 */
[--C-:B------:R-:W-:Y:S01]  /*1cf0*/  FFMA.FTZ R57, R57, R16, R8.reuse ;  /* 0x0000001039397223 */ /* 0x100fe20000010008 */
[C---:B------:R-:W-:Y:S01]  /*1d00*/  PRMT R8, R28.reuse, 0x7632, R8 ;  /* 0x000076321c087816 */ /* 0x040fe20000000008 */
[----:B------:R-:W-:-:S04]  /*1d10*/  IMAD.U32 R28, R28, 0x10000, RZ ;  /* 0x000100001c1c7824 */ /* 0x000fc800078e00ff */
[----:B------:R-:W-:Y:S02]  /*1d20*/  FMUL.FTZ R59, R28, R39 ;  /* 0x000000271c3b7220 */ /* 0x000fe40000410000 */
[----:B------:R-:W3:Y:S01]  /*1d30*/  LDG.E.CONSTANT R28, desc[UR10][R10.64+0x4] ;  /* 0x0000040a0a1c7981 */ /* 0x000ee2000c1e9900 */
[----:B------:R-:W-:-:S04]  /*1d40*/  IMAD.U32 R8, R8, 0x10000, RZ ;  /* 0x0001000008087824 */ /* 0x000fc800078e00ff */
[----:B------:R-:W-:Y:S02]  /*1d50*/  FFMA.FTZ R58, R8, R43, R59 ;  /* 0x0000002b083a7223 */ /* 0x000fe4000001003b */
[----:B------:R-:W3:Y:S01]  /*1d60*/  LDG.E.CONSTANT R8, desc[UR10][R10.64+0x404] ;  /* 0x0004040a0a087981 */ /* 0x000ee2000c1e9900 */
[C---:B----4-:R-:W-:Y:S02]  /*1d70*/  SHF.L.U32 R60, R56.reuse, 0x10, RZ ;  /* 0x00000010383c7819 */ /* 0x050fe400000006ff */
[----:B------:R-:W-:-:S03]  /*1d80*/  PRMT R56, R56, 0x7632, R56 ;  /* 0x0000763238387816 */ /* 0x000fc60000000038 */
[----:B------:R-:W-:Y:S02]  /*1d90*/  FFMA.FTZ R60, R60, R12, R57 ;  /* 0x0000000c3c3c7223 */ /* 0x000fe40000010039 */
[----:B------:R-:W-:Y:S02]  /*1da0*/  IMAD.U32 R57, R56, 0x10000, RZ ;  /* 0x0001000038397824 */ /* 0x000fe400078e00ff */
[----:B------:R-:W4:Y:S02]  /*1db0*/  LDG.E.CONSTANT R56, desc[UR10][R10.64+0x604] ;  /* 0x0006040a0a387981 */ /* 0x000f24000c1e9900 */
[----:B------:R-:W-:Y:S01]  /*1dc0*/  FFMA.FTZ R58, R57, R35, R58 ;  /* 0x00000023393a7223 */ /* 0x000fe2000001003a */
[C---:B-----5:R-:W-:Y:S01]  /*1dd0*/  IMAD.U32 R57, R9.reuse, 0x10000, RZ ;  /* 0x0001000009397824 */ /* 0x060fe200078e00ff */
[----:B------:R-:W-:-:S04]  /*1de0*/  PRMT R9, R9, 0x7632, R9 ;  /* 0x0000763209097816 */ /* 0x000fc80000000009 */
[----:B------:R-:W-:Y:S01]  /*1df0*/  SHF.L.U32 R9, R9, 0x10, RZ ;  /* 0x0000001009097819 */ /* 0x000fe200000006ff */
[----:B------:R-:W-:-:S04]  /*1e00*/  FFMA.FTZ R57, R57, R45, R60 ;  /* 0x0000002d39397223 */ /* 0x000fc8000001003c */
[----:B------:R-:W-:-:S04]  /*1e10*/  FFMA.FTZ R58, R9, R31, R58 ;  /* 0x0000001f093a7223 */ /* 0x000fc8000001003a */
[----:B------:R-:W-:Y:S01]  /*1e20*/  FADD.FTZ R9, R57, R58 ;  /* 0x0000003a39097221 */ /* 0x000fe20000010000 */
[C---:B--2---:R-:W-:Y:S01]  /*1e30*/  IMAD.U32 R58, R29.reuse, 0x10000, RZ ;  /* 0x000100001d3a7824 */ /* 0x044fe200078e00ff */
[----:B------:R-:W-:-:S03]  /*1e40*/  PRMT R57, R29, 0x7632, R57 ;  /* 0x000076321d397816 */ /* 0x000fc60000000039 */
[----:B------:R-:W-:Y:S02]  /*1e50*/  FMUL.FTZ R59, R58, R5 ;  /* 0x000000053a3b7220 */ /* 0x000fe40000410000 */
[----:B------:R-:W-:Y:S01]  /*1e60*/  IMAD.U32 R57, R57, 0x10000, RZ ;  /* 0x0001000039397824 */ /* 0x000fe200078e00ff */
[C---:B---3--:R-:W-:Y:S02]  /*1e70*/  PRMT R29, R28.reuse, 0x7632, R29 ;  /* 0x000076321c1d7816 */ /* 0x048fe4000000001d */
[----:B------:R-:W-:Y:S01]  /*1e80*/  SHF.L.U32 R28, R28, 0x10, RZ ;  /* 0x000000101c1c7819 */ /* 0x000fe200000006ff */
[----:B------:R-:W-:Y:S02]  /*1e90*/  FMUL.FTZ R60, R57, R38 ;  /* 0x00000026393c7220 */ /* 0x000fe40000410000 */
[----:B------:R-:W-:Y:S02]  /*1ea0*/  IMAD.U32 R29, R29, 0x10000, RZ ;  /* 0x000100001d1d7824 */ /* 0x000fe400078e00ff */
[----:B------:R-:W-:-:S02]  /*1eb0*/  FFMA.FTZ R58, R28, R17, R59 ;  /* 0x000000111c3a7223 */ /* 0x000fc4000001003b */
[----:B------:R-:W2:Y:S01]  /*1ec0*/  LDG.E.CONSTANT R28, desc[UR10][R10.64+0x208] ;  /* 0x0002080a0a1c7981 */ /* 0x000ea2000c1e9900 */
[----:B------:R-:W-:-:S03]  /*1ed0*/  FFMA.FTZ R57, R29, R42, R60 ;  /* 0x0000002a1d397223 */ /* 0x000fc6000001003c */
[----:B------:R-:W3:Y:S01]  /*1ee0*/  LDG.E.CONSTANT R29, desc[UR10][R10.64+0x8] ;  /* 0x0000080a0a1d7981 */ /* 0x000ee2000c1e9900 */
[C---:B------:R-:W-:Y:S01]  /*1ef0*/  IMAD.U32 R59, R8.reuse, 0x10000, RZ ;  /* 0x00010000083b7824 */ /* 0x040fe200078e00ff */
[----:B------:R-:W-:-:S04]  /*1f00*/  PRMT R8, R8, 0x7632, R8 ;  /* 0x0000763208087816 */ /* 0x000fc80000000008 */
[----:B------:R-:W-:-:S05]  /*1f10*/  SHF.L.U32 R8, R8, 0x10, RZ ;  /* 0x0000001008087819 */ /* 0x000fca00000006ff */
[----:B------:R-:W-:Y:S02]  /*1f20*/  FFMA.FTZ R61, R8, R34, R57 ;  /* 0x00000022083d7223 */ /* 0x000fe40000010039 */
[----:B------:R-:W5:Y:S01]  /*1f30*/  LDG.E.CONSTANT R57, desc[UR10][R10.64+0x408] ;  /* 0x0004080a0a397981 */ /* 0x000f62000c1e9900 */
[----:B------:R-:W-:Y:S01]  /*1f40*/  FFMA.FTZ R59, R59, R13, R58 ;  /* 0x0000000d3b3b7223 */ /* 0x000fe2000001003a */
[----:B----4-:R-:W-:Y:S02]  /*1f50*/  IMAD.U32 R58, R56, 0x10000, RZ ;  /* 0x00010000383a7824 */ /* 0x010fe400078e00ff */
[----:B------:R-:W4:Y:S02]  /*1f60*/  LDG.E.CONSTANT R8, desc[UR10][R10.64+0x608] ;  /* 0x0006080a0a087981 */ /* 0x000f24000c1e9900 */
[----:B------:R-:W-:-:S04]  /*1f70*/  FFMA.FTZ R58, R58, R46, R59 ;  /* 0x0000002e3a3a7223 */ /* 0x000fc8000001003b */
[----:B------:R-:W-:Y:S01]  /*1f80*/  FADD.FTZ R59, R58, R9 ;  /* 0x000000093a3b7221 */ /* 0x000fe20000010000 */
[----:B--2---:R-:W-:-:S05]  /*1f90*/  SHF.L.U32 R9, R28, 0x10, RZ ;  /* 0x000000101c097819 */ /* 0x004fca00000006ff */
[----:B------:R-:W-:Y:S01]  /*1fa0*/  FMUL.FTZ R58, R9, R6 ;  /* 0x00000006093a7220 */ /* 0x000fe20000410000 */
[----:B---3--:R-:W-:-:S04]  /*1fb0*/  IMAD.U32 R9, R29, 0x10000, RZ ;  /* 0x000100001d097824 */ /* 0x008fc800078e00ff */
[--C-:B------:R-:W-:Y:S01]  /*1fc0*/  FFMA.FTZ R9, R9, R18, R58.reuse ;  /* 0x0000001209097223 */ /* 0x100fe2000001003a */
[----:B------:R-:W-:Y:S02]  /*1fd0*/  PRMT R58, R28, 0x7632, R58 ;  /* 0x000076321c3a7816 */ /* 0x000fe4000000003a */
[----:B------:R-:W-:-:S03]  /*1fe0*/  PRMT R29, R29, 0x7632, R29 ;  /* 0x000076321d1d7816 */ /* 0x000fc6000000001d */
[----:B------:R-:W-:Y:S01]  /*1ff0*/  IMAD.U32 R58, R58, 0x10000, RZ ;  /* 0x000100003a3a7824 */ /* 0x000fe200078e00ff */
[----:B------:R-:W-:-:S03]  /*2000*/  SHF.L.U32 R28, R29, 0x10, RZ ;  /* 0x000000101d1c7819 */ /* 0x000fc600000006ff */
[----:B------:R-:W-:Y:S01]  /*2010*/  FMUL.FTZ R29, R58, R37 ;  /* 0x000000253a1d7220 */ /* 0x000fe20000410000 */
[----:B-----5:R-:W-:-:S03]  /*2020*/  IMAD.U32 R58, R57, 0x10000, RZ ;  /* 0x00010000393a7824 */ /* 0x020fc600078e00ff */
[--C-:B------:R-:W-:Y:S01]  /*2030*/  FFMA.FTZ R28, R28, R41, R29.reuse ;  /* 0x000000291c1c7223 */ /* 0x100fe2000001001d */
[----:B------:R-:W-:Y:S02]  /*2040*/  PRMT R29, R57, 0x7632, R29 ;  /* 0x00007632391d7816 */ /* 0x000fe4000000001d */
[----:B------:R-:W2:Y:S01]  /*2050*/  LDG.E.CONSTANT R57, desc[UR10][R10.64+0x20c] ;  /* 0x00020c0a0a397981 */ /* 0x000ea2000c1e9900 */
[----:B------:R-:W-:Y:S02]  /*2060*/  FFMA.FTZ R60, R58, R14, R9 ;  /* 0x0000000e3a3c7223 */ /* 0x000fe40000010009 */
[----:B------:R-:W-:Y:S01]  /*2070*/  IMAD.U32 R29, R29, 0x10000, RZ ;  /* 0x000100001d1d7824 */ /* 0x000fe200078e00ff */
[----:B------:R-:W3:Y:S03]  /*2080*/  LDG.E.CONSTANT R9, desc[UR10][R10.64+0xc] ;  /* 0x00000c0a0a097981 */ /* 0x000ee6000c1e9900 */
[----:B------:R-:W-:-:S02]  /*2090*/  FFMA.FTZ R58, R29, R33, R28 ;  /* 0x000000211d3a7223 */ /* 0x000fc4000001001c */
[----:B------:R-:W5:Y:S04]  /*20a0*/  LDG.E.CONSTANT R28, desc[UR10][R10.64+0x40c] ;  /* 0x00040c0a0a1c7981 */ /* 0x000f68000c1e9900 */
[----:B------:R0:W5:Y:S01]  /*20b0*/  LDG.E.CONSTANT R29, desc[UR10][R10.64+0x60c] ;  /* 0x00060c0a0a1d7981 */ /* 0x000162000c1e9900 */
[----:B------:R-:W-:-:S05]  /*20c0*/  PRMT R56, R56, 0x7632, R56 ;  /* 0x0000763238387816 */ /* 0x000fca0000000038 */
[----:B------:R-:W-:-:S04]  /*20d0*/  IMAD.U32 R56, R56, 0x10000, RZ ;  /* 0x0001000038387824 */ /* 0x000fc800078e00ff */
[----:B------:R-:W-:-:S04]  /*20e0*/  FFMA.FTZ R56, R56, R50, R61 ;  /* 0x0000003238387223 */ /* 0x000fc8000001003d */
[----:B------:R-:W-:Y:S01]  /*20f0*/  FADD.FTZ R56, R56, R59 ;  /* 0x0000003b38387221 */ /* 0x000fe20000010000 */
[C---:B----4-:R-:W-:Y:S02]  /*2100*/  SHF.L.U32 R59, R8.reuse, 0x10, RZ ;  /* 0x00000010083b7819 */ /* 0x050fe400000006ff */
[----:B------:R-:W-:-:S03]  /*2110*/  PRMT R61, R8, 0x7632, R61 ;  /* 0x00007632083d7816 */ /* 0x000fc6000000003d */
[----:B------:R-:W-:Y:S02]  /*2120*/  FFMA.FTZ R59, R59, R47, R60 ;  /* 0x0000002f3b3b7223 */ /* 0x000fe4000001003c */
[----:B------:R-:W-:Y:S02]  /*2130*/  IMAD.U32 R61, R61, 0x10000, RZ ;  /* 0x000100003d3d7824 */ /* 0x000fe400078e00ff */
[----:B------:R-:W-:Y:S02]  /*2140*/  FADD.FTZ R59, R59, R56 ;  /* 0x000000383b3b7221 */ /* 0x000fe40000010000 */
[----:B------:R-:W-:-:S04]  /*2150*/  FFMA.FTZ R8, R61, R51, R58 ;  /* 0x000000333d087223 */ /* 0x000fc8000001003a */
[----:B------:R-:W-:Y:S01]  /*2160*/  FADD.FTZ R8, R8, R59 ;  /* 0x0000003b08087221 */ /* 0x000fe20000010000 */
[----:B------:R-:W-:Y:S01]  /*2170*/  VIADD R26, R26, 0x4 ;  /* 0x000000041a1a7836 */ /* 0x000fe20000000000 */
[----:B------:R-:W-:Y:S02]  /*2180*/  ISETP.GE.AND P0, PT, R54, R21, PT ;  /* 0x000000153600720c */ /* 0x000fe40003f06270 */
[----:B------:R-:W-:Y:S02]  /*2190*/  IADD3 R44, P1, R44, 0x10, RZ ;  /* 0x000000102c2c7810 */ /* 0x000fe40007f3e0ff */
[----:B------:R-:W-:-:S03]  /*21a0*/  IADD3 R54, R54, 0x80, RZ ;  /* 0x0000008036367810 */ /* 0x000fc60007ffe0ff */
[----:B------:R-:W-:Y:S02]  /*21b0*/  IMAD.X R49, RZ, RZ, R49, P1 ;  /* 0x000000ffff317224 */ /* 0x000fe400008e0631 */
[C---:B--2---:R-:W-:Y:S01]  /*21c0*/  IMAD.U32 R60, R57.reuse, 0x10000, RZ ;  /* 0x00010000393c7824 */ /* 0x044fe200078e00ff */
[----:B------:R-:W-:Y:S01]  /*21d0*/  PRMT R56, R57, 0x7632, R56 ;  /* 0x0000763239387816 */ /* 0x000fe20000000038 */
[C---:B---3--:R-:W-:Y:S02]  /*21e0*/  IMAD.U32 R58, R9.reuse, 0x10000, RZ ;  /* 0x00010000093a7824 */ /* 0x048fe400078e00ff */
[----:B0-----:R-:W-:Y:S01]  /*21f0*/  FMUL.FTZ R11, R60, R7 ;  /* 0x000000073c0b7220 */ /* 0x001fe20000410000 */
[----:B------:R-:W-:Y:S02]  /*2200*/  SHF.L.U32 R57, R56, 0x10, RZ ;  /* 0x0000001038397819 */ /* 0x000fe400000006ff */
[----:B------:R-:W-:Y:S01]  /*2210*/  PRMT R56, R9, 0x7632, R56 ;  /* 0x0000763209387816 */ /* 0x000fe20000000038 */
[----:B------:R-:W-:Y:S01]  /*2220*/  FFMA.FTZ R58, R58, R19, R11 ;  /* 0x000000133a3a7223 */ /* 0x000fe2000001000b */
[C---:B-----5:R-:W-:Y:S01]  /*2230*/  SHF.L.U32 R11, R28.reuse, 0x10, RZ ;  /* 0x000000101c0b7819 */ /* 0x060fe200000006ff */
[----:B------:R-:W-:Y:S01]  /*2240*/  FMUL.FTZ R10, R57, R36 ;  /* 0x00000024390a7220 */ /* 0x000fe20000410000 */
[----:B------:R-:W-:Y:S01]  /*2250*/  PRMT R28, R28, 0x7632, R28 ;  /* 0x000076321c1c7816 */ /* 0x000fe2000000001c */
[----:B------:R-:W-:Y:S01]  /*2260*/  IMAD.U32 R9, R56, 0x10000, RZ ;  /* 0x0001000038097824 */ /* 0x000fe200078e00ff */
[----:B------:R-:W-:Y:S01]  /*2270*/  PRMT R56, R29, 0x7632, R56 ;  /* 0x000076321d387816 */ /* 0x000fe20000000038 */
[----:B------:R-:W-:-:S02]  /*2280*/  FFMA.FTZ R11, R11, R15, R58 ;  /* 0x0000000f0b0b7223 */ /* 0x000fc4000001003a */
[----:B------:R-:W-:Y:S01]  /*2290*/  FFMA.FTZ R9, R9, R40, R10 ;  /* 0x0000002809097223 */ /* 0x000fe2000001000a */
[----:B------:R-:W-:Y:S02]  /*22a0*/  IMAD.U32 R28, R28, 0x10000, RZ ;  /* 0x000100001c1c7824 */ /* 0x000fe400078e00ff */
[----:B------:R-:W-:Y:S02]  /*22b0*/  IMAD.U32 R10, R29, 0x10000, RZ ;  /* 0x000100001d0a7824 */ /* 0x000fe400078e00ff */
[----:B------:R-:W-:Y:S01]  /*22c0*/  FFMA.FTZ R9, R28, R32, R9 ;  /* 0x000000201c097223 */ /* 0x000fe20000010009 */
[----:B------:R-:W-:Y:S01]  /*22d0*/  SHF.L.U32 R28, R56, 0x10, RZ ;  /* 0x00000010381c7819 */ /* 0x000fe200000006ff */
[----:B------:R-:W-:-:S04]  /*22e0*/  FFMA.FTZ R11, R10, R48, R11 ;  /* 0x000000300a0b7223 */ /* 0x000fc8000001000b */
[----:B------:R-:W-:Y:S01]  /*22f0*/  FFMA.FTZ R9, R28, R52, R9 ;  /* 0x000000341c097223 */ /* 0x000fe20000010009 */
[----:B------:R-:W-:Y:S01]  /*2300*/  FADD.FTZ R8, R11, R8 ;  /* 0x000000080b087221 */ /* 0x000fe20000010000 */
[----:B------:R-:W-:-:S03]  /*2310*/  VIADD R11, R21, 0x1f ;  /* 0x0000001f150b7836 */ /* 0x000fc60000000000 */
[----:B------:R-:W-:Y:S01]  /*2320*/  FADD.FTZ R8, R9, R8 ;  /* 0x0000000809087221 */ /* 0x000fe20000010000 */
[----:B------:R-:W-:-:S03]  /*2330*/  I2FP.F32.S32 R10, R55 ;  /* 0x00000037000a7245 */ /* 0x000fc60000201400 */
[----:B------:R-:W-:Y:S01]  /*2340*/  FMUL.FTZ R9, R8, UR13 ;  /* 0x0000000d08097c20 */ /* 0x000fe20008410000 */
[----:B------:R-:W-:-:S04]  /*2350*/  SHF.R.S32.HI R8, RZ, 0x1f, R11 ;  /* 0x0000001fff087819 */ /* 0x000fc8000001140b */
[----:B------:R-:W-:Y:S01]  /*2360*/  LEA.HI R11, R8, R11, RZ, 0x5 ;  /* 0x0000000b080b7211 */ /* 0x000fe200078f28ff */
[----:B------:R-:W-:Y:S01]  /*2370*/  FFMA.FTZ R9, R10, R0, R9 ;  /* 0x000000000a097223 */ /* 0x000fe20000010009 */
[----:B------:R-:W-:Y:S02]  /*2380*/  LEA R10, R22, 0x10, 0x4 ;  /* 0x00000010160a7811 */ /* 0x000fe400078e20ff */
[----:B------:R-:W-:-:S04]  /*2390*/  SHF.R.S32.HI R11, RZ, 0x5, R11 ;  /* 0x00000005ff0b7819 */ /* 0x000fc8000001140b */
[----:B------:R-:W-:-:S04]  /*23a0*/  VIMNMX R11, R11, R10, PT ;  /* 0x0000000a0b0b7248 */ /* 0x000fc80003fe0100 */
[----:B------:R-:W-:Y:S02]  /*23b0*/  ISETP.GE.AND P2, PT, R26, R11, PT ;  /* 0x0000000b1a00720c */ /* 0x000fe40003f46270 */
[----:B------:R-:W-:Y:S01]  /*23c0*/  FSEL R8, R9, RZ, !P0 ;  /* 0x000000ff09087208 */ /* 0x000fe20004000000 */
[----:B------:R-:W-:Y:S01]  /*23d0*/  VIADD R55, R55, 0x80 ;  /* 0x0000008037377836 */ /* 0x000fe20000000000 */
[----:B------:R-:W-:-:S03]  /*23e0*/  @!P0 FMNMX.FTZ R30, R30, R9, !PT ;  /* 0x000000091e1e8209 */ /* 0x000fc60007810000 */
[----:B------:R0:W-:Y:S02]  /*23f0*/  STS [R53], R8 ;  /* 0x0000000835007388 */ /* 0x0001e40000000800 */
[----:B0-----:R-:W-:-:S04]  /*2400*/  IADD3 R53, R53, 0x200, RZ ;  /* 0x0000020035357810 */ /* 0x001fc80007ffe0ff */
[----:B------:R-:W-:Y:S05]  /*2410*/  @!P2 BRA `(.L_x_18536) ;  /* 0xfffffff400dca947 */ /* 0x000fea000383ffff */
.L_x_18532:
[----:B------:R-:W-:Y:S05]  /*2420*/  BSYNC B0 ;  /* 0x0000000000007941 */ /* 0x000fea0003800000 */
.L_x_18531:
[----:B------:R-:W0:Y:S01]  /*2430*/  SHFL.BFLY PT, R3, R30, 0x10, 0x1f ;  /* 0x0e001f001e037f89 */ /* 0x000e2200000e0000 */
[----:B------:R-:W-:Y:S01]  /*2440*/  BSSY B0, `(.L_x_18537) ;  /* 0x000011b000007945 */ /* 0x000fe20003800000 */
[----:B------:R-:W1:Y:S01]  /*2450*/  S2R R16, SR_TID.X ;  /* 0x0000000000107919 */ /* 0x000e620000002100 */
[----:B0-----:R-:W-:-:S05]  /*2460*/  FMNMX.FTZ R3, R3, R30, !PT ;  /* 0x0000001e03037209 */ /* 0x001fca0007810000 */
[----:B-----5:R-:W0:Y:S01]  /*2470*/  SHFL.BFLY PT, R0, R3, 0x8, 0x1f ;  /* 0x0d001f0003007f89 */ /* 0x020e2200000e0000 */
        /* <DEDUP_REMOVED lines=19> */
[----:B------:R-:W0:Y:S01]  /*25b0*/  SHFL.BFLY PT, R7, R4, 0x1, 0x1f ;  /* 0x0c201f0004077f89 */ /* 0x000e2200000e0000 */
[----:B------:R-:W-:-:S04]  /*25c0*/  @!P1 IADD3 R2, R2, 0x40, RZ ;  /* 0x0000004002029810 */ /* 0x000fc80007ffe0ff */
[----:B--2---:R-:W-:Y:S01]  /*25d0*/  @!P1 LEA R6, R9, R2, 0x18 ;  /* 0x0000000209069211 */ /* 0x004fe200078ec0ff */
[----:B------:R-:W-:Y:S01]  /*25e0*/  IMAD.MOV.U32 R2, RZ, RZ, -0x800001 ;  /* 0xff7fffffff027424 */ /* 0x000fe200078e00ff */
[----:B0-----:R-:W-:Y:S02]  /*25f0*/  @!P0 FMNMX.FTZ R5, R4, R7, !PT ;  /* 0x0000000704058209 */ /* 0x001fe40007810000 */
[----:B------:R-:W-:-:S03]  /*2600*/  @!P1 LEA R4, R15, R6, 0x2 ;  /* 0x000000060f049211 */ /* 0x000fc600078e10ff */
[----:B------:R0:W-:Y:S01]  /*2610*/  @!P0 STS [R0], R5 ;  /* 0x0000000500008388 */ /* 0x0001e20000000800 */
[----:B------:R-:W-:Y:S01]  /*2620*/  BAR.SYNC.DEFER_BLOCKING 0x0 ;  /* 0x0000000000007b1d */ /* 0x000fe20000010000 */
[----:B0-----:R-:W-:-:S05]  /*2630*/  IMAD.SHL.U32 R5, R22, 0x200, RZ ;  /* 0x0000020016057824 */ /* 0x001fca00078e00ff */
[----:B------:R-:W0:Y:S04]  /*2640*/  @!P1 LDS R2, [R4] ;  /* 0x0000000004029984 */ /* 0x000e280000000800 */
[----:B0-----:R-:W0:Y:S02]  /*2650*/  SHFL.BFLY PT, R3, R2, 0x2, 0x1f ;  /* 0x0c401f0002037f89 */ /* 0x001e2400000e0000 */
[----:B0-----:R-:W-:Y:S01]  /*2660*/  FMNMX.FTZ R6, R3, R2, !PT ;  /* 0x0000000203067209 */ /* 0x001fe20007810000 */
[----:B------:R-:W-:-:S04]  /*2670*/  VIADD R3, R21, 0x1f ;  /* 0x0000001f15037836 */ /* 0x000fc80000000000 */
[----:B------:R-:W0:Y:S01]  /*2680*/  SHFL.BFLY PT, R7, R6, 0x1, 0x1f ;  /* 0x0c201f0006077f89 */ /* 0x000e2200000e0000 */
[----:B------:R-:W-:-:S04]  /*2690*/  SHF.R.S32.HI R8, RZ, 0x1f, R3 ;  /* 0x0000001fff087819 */ /* 0x000fc80000011403 */
[----:B------:R-:W-:Y:S02]  /*26a0*/  LEA.HI R3, R8, R3, RZ, 0x5 ;  /* 0x0000000308037211 */ /* 0x000fe400078f28ff */
[----:B------:R-:W-:Y:S02]  /*26b0*/  LEA R8, R22, 0x10, 0x4 ;  /* 0x0000001016087811 */ /* 0x000fe400078e20ff */
[----:B------:R-:W-:-:S04]  /*26c0*/  SHF.R.S32.HI R3, RZ, 0x5, R3 ;  /* 0x00000005ff037819 */ /* 0x000fc80000011403 */
[----:B------:R-:W-:-:S05]  /*26d0*/  VIMNMX R0, R3, R8, PT ;  /* 0x0000000803007248 */ /* 0x000fca0003fe0100 */
[----:B------:R-:W-:-:S05]  /*26e0*/  IMAD R4, R22, -0x10, R0 ;  /* 0xfffffff016047824 */ /* 0x000fca00078e0200 */
[----:B------:R-:W-:Y:S02]  /*26f0*/  LEA R4, R4, R5, 0x5 ;  /* 0x0000000504047211 */ /* 0x000fe400078e28ff */
[----:B0-----:R-:W-:Y:S02]  /*2700*/  FMNMX.FTZ R2, R6, R7, !PT ;  /* 0x0000000706027209 */ /* 0x001fe40007810000 */
[----:B------:R-:W-:-:S04]  /*2710*/  VIMNMX R4, R21, R4, PT ;  /* 0x0000000415047248 */ /* 0x000fc80003fe0100 */
[----:B------:R-:W0:Y:S01]  /*2720*/  SHFL.IDX PT, R2, R2, RZ, 0x1f ;  /* 0x00001fff02027589 */ /* 0x000e2200000e0000 */
[----:B------:R-:W-:Y:S02]  /*2730*/  IMAD.IADD R5, R4, 0x1, -R5 ;  /* 0x0000000104057824 */ /* 0x000fe400078e0a05 */
[----:B------:R-:W-:-:S03]  /*2740*/  IMAD.MOV.U32 R4, RZ, RZ, RZ ;  /* 0x000000ffff047224 */ /* 0x000fc600078e00ff */
[----:B------:R-:W-:-:S13]  /*2750*/  ISETP.GE.AND P1, PT, R16, R5, PT ;  /* 0x000000051000720c */ /* 0x000fda0003f26270 */
        /* <DEDUP_REMOVED lines=15> */
[----:B------:R-:W-:-:S12]  /*2850*/  IMAD.MOV.U32 R4, RZ, RZ, RZ ;  /* 0x000000ffff047224 */ /* 0x000fd800078e00ff */
        /* <DEDUP_REMOVED lines=8> */
.L_x_18541:
        /* <DEDUP_REMOVED lines=11> */
.L_x_18540:
[----:B------:R-:W-:Y:S05]  /*2990*/  BSYNC B1 ;  /* 0x0000000000017941 */ /* 0x000fea0003800000 */
.L_x_18539:
        /* <DEDUP_REMOVED lines=14> */
.L_x_18544:
        /* <DEDUP_REMOVED lines=100> */
.L_x_18543:
[----:B------:R-:W-:Y:S05]  /*30c0*/  BSYNC B1 ;  /* 0x0000000000017941 */ /* 0x000fea0003800000 */
.L_x_18542:
        /* <DEDUP_REMOVED lines=55> */
.L_x_18546:
[----:B------:R-:W-:Y:S05]  /*3440*/  BSYNC B1 ;  /* 0x0000000000017941 */ /* 0x000fea0003800000 */
.L_x_18545:
        /* <DEDUP_REMOVED lines=26> */
.L_x_18538:
[----:B------:R-:W-:Y:S05]  /*35f0*/  BSYNC B0 ;  /* 0x0000000000007941 */ /* 0x000fea0003800000 */
.L_x_18537:
        /* <DEDUP_REMOVED lines=14> */
[----:B------:R-:W-:Y:S01]  /*36e0*/  @!P0 LOP3.LUT R4, R4, 0x1ffffffc, RZ, 0xc0, !PT ;  /* 0x1ffffffc04048812 */ /* 0x000fe200078ec0ff */
[----:B-1----:R-:W-:Y:S01]  /*36f0*/  FADD.FTZ R9, R6, R9 ;  /* 0x0000000906097221 */ /* 0x002fe20000010000 */
[----:B------:R-:W-:-:S04]  /*3700*/  @!P2 MOV R6, 0x400 ;  /* 0x000004000006a802 */ /* 0x000fc80000000f00 */
[----:B------:R-:W1:Y:S01]  /*3710*/  SHFL.BFLY PT, R8, R9, 0x2, 0x1f ;  /* 0x0c401f0009087f89 */ /* 0x000e6200000e0000 */
[----:B------:R-:W-:-:S05]  /*3720*/  @!P2 VIADD R6, R6, 0x40 ;  /* 0x000000400606a836 */ /* 0x000fca0000000000 */
        /* <DEDUP_REMOVED lines=39> */
.L_x_18551:
        /* <DEDUP_REMOVED lines=8> */
.L_x_18550:
[----:B------:R-:W-:Y:S05]  /*3a20*/  BSYNC B1 ;  /* 0x0000000000017941 */ /* 0x000fea0003800000 */
.L_x_18549:
        /* <DEDUP_REMOVED lines=14> */
.L_x_18554:
        /* <DEDUP_REMOVED lines=52> */
.L_x_18553:
[----:B------:R-:W-:Y:S05]  /*3e50*/  BSYNC B1 ;  /* 0x0000000000017941 */ /* 0x000fea0003800000 */
.L_x_18552:
        /* <DEDUP_REMOVED lines=31> */
.L_x_18556:
[----:B------:R-:W-:Y:S05]  /*4050*/  BSYNC B1 ;  /* 0x0000000000017941 */ /* 0x000fea0003800000 */
.L_x_18555:
        /* <DEDUP_REMOVED lines=14> */
.L_x_18548:
[----:B------:R-:W-:Y:S05]  /*4140*/  BSYNC B0 ;  /* 0x0000000000007941 */ /* 0x000fea0003800000 */
.L_x_18547:
[----:B------:R-:W-:Y:S01]  /*4150*/  BAR.SYNC.DEFER_BLOCKING 0x0 ;  /* 0x0000000000007b1d */ /* 0x000fe20000010000 */
[----:B------:R-:W-:Y:S02]  /*4160*/  ISETP.NE.AND P0, PT, R16, RZ, PT ;  /* 0x000000ff1000720c */ /* 0x000fe40003f05270 */
[----:B------:R-:W-:-:S03]  /*4170*/  ISETP.GE.AND P1, PT, R25, R0, PT ;  /* 0x000000001900720c */ /* 0x000fc60003f26270 */
[----:B------:R-:W-:Y:S10]  /*4180*/  BSSY B0, `(.L_x_18557) ;  /* 0x0000018000007945 */ /* 0x000ff40003800000 */
[----:B------:R-:W-:Y:S01]  /*4190*/  @P1 IMAD.MOV.U32 R17, RZ, RZ, RZ ;  /* 0x000000ffff111224 */ /* 0x000fe200078e00ff */
[----:B------:R-:W-:Y:S01]  /*41a0*/  @P1 MOV R18, RZ ;  /* 0x000000ff00121202 */ /* 0x000fe20000000f00 */
[----:B------:R-:W-:Y:S06]  /*41b0*/  @P0 BRA `(.L_x_18558) ;  /* 0x0000000000500947 */ /* 0x000fec0003800000 */
[----:B------:R-:W-:Y:S01]  /*41c0*/  ULDC UR4, c[0x0][0x14] ;  /* 0x0000050000047ab9 */ /* 0x000fe20000000800 */
[----:B------:R-:W-:Y:S01]  /*41d0*/  ULDC UR5, c[0x0][0xc] ;  /* 0x0000030000057ab9 */ /* 0x000fe20000000800 */
[----:B------:R-:W-:Y:S01]  /*41e0*/  IMAD R23, R23, UR4, RZ ;  /* 0x0000000417177c24 */ /* 0x000fe2000f8e02ff */
[----:B--2---:R-:W-:Y:S01]  /*41f0*/  SHF.R.S32.HI R7, RZ, 0x1f, R22 ;  /* 0x0000001fff077819 */ /* 0x004fe20000011416 */
[----:B------:R-:W-:Y:S01]  /*4200*/  IMAD R5, R20, UR5, RZ ;  /* 0x0000000514057c24 */ /* 0x000fe2000f8e02ff */
[----:B------:R-:W-:Y:S02]  /*4210*/  ULDC.64 UR6, c[0x0][0x210] ;  /* 0x0000840000067ab9 */ /* 0x000fe40000000a00 */
[----:B-1----:R-:W-:Y:S01]  /*4220*/  SHF.R.S32.HI R6, RZ, 0x1f, R23 ;  /* 0x0000001fff067819 */ /* 0x002fe20000011417 */
        /* <DEDUP_REMOVED lines=13> */
.L_x_18558:
[----:B------:R-:W-:Y:S05]  /*4300*/  BSYNC B0 ;  /* 0x0000000000007941 */ /* 0x000fea0003800000 */
.L_x_18557:
[----:B------:R-:W-:Y:S01]  /*4310*/  ULDC UR8, c[0x0][0x26c] ;  /* 0x00009b0000087ab9 */ /* 0x000fe20000000800 */
[----:B------:R-:W-:Y:S01]  /*4320*/  BSSY B0, `(.L_x_18559) ;  /* 0x0000146000007945 */ /* 0x000fe20003800000 */
[----:B------:R-:W-:Y:S01]  /*4330*/  @P1 IMAD.MOV.U32 R19, RZ, RZ, RZ ;  /* 0x000000ffff131224 */ /* 0x000fe200078e00ff */
[----:B------:R-:W-:Y:S02]  /*4340*/  @P1 MOV R23, RZ ;  /* 0x000000ff00171202 */ /* 0x000fe40000000f00 */
[----:B------:R-:W-:Y:S05]  /*4350*/  @P1 BRA `(.L_x_18560) ;  /* 0x0000001400081947 */ /* 0x000fea0003800000 */
[----:B------:R-:W4:Y:S01]  /*4360*/  S2UR UR5, SR_CgaCtaId ;  /* 0x00000000000579c3 */ /* 0x000f220000008800 */
[----:B0--3--:R-:W-:Y:S01]  /*4370*/  SHF.R.S32.HI R2, RZ, 0x1f, R15 ;  /* 0x0000001fff027819 */ /* 0x009fe2000001140f */
[----:B------:R-:W-:Y:S01]  /*4380*/  ULDC UR4, c[0x0][0x258] ;  /* 0x0000960000047ab9 */ /* 0x000fe20000000800 */
[----:B------:R-:W-:Y:S01]  /*4390*/  SHF.R.S32.HI R5, RZ, 0x1f, R25 ;  /* 0x0000001fff057819 */ /* 0x000fe20000011419 */
[----:B------:R-:W-:Y:S01]  /*43a0*/  IMAD R20, R20, UR4, RZ ;  /* 0x0000000414147c24 */ /* 0x000fe2000f8e02ff */
[----:B------:R-:W-:Y:S01]  /*43b0*/  LEA.HI R2, R2, R15, RZ, 0x2 ;  /* 0x0000000f02027211 */ /* 0x000fe200078f10ff */
[----:B------:R-:W-:Y:S01]  /*43c0*/  UMOV UR4, 0x400 ;  /* 0x0000040000047882 */ /* 0x000fe20000000000 */
[----:B------:R-:W-:Y:S01]  /*43d0*/  ULDC.64 UR6, c[0x0][0x248] ;  /* 0x0000920000067ab9 */ /* 0x000fe20000000a00 */
[----:B-12---:R-:W0:Y:S01]  /*43e0*/  LDC R6, c[0x0][0x26c] ;  /* 0x00009b00ff067b82 */ /* 0x006e220000000800 */
[----:B------:R-:W-:Y:S01]  /*43f0*/  IADD3 R8, P0, R20, R25, RZ ;  /* 0x0000001914087210 */ /* 0x000fe20007f1e0ff */
[----:B------:R-:W-:Y:S01]  /*4400*/  UIADD3 UR4, UR4, 0x60, URZ ;  /* 0x0000006004047890 */ /* 0x000fe2000fffe03f */
[C---:B------:R-:W-:Y:S01]  /*4410*/  LOP3.LUT R4, R2.reuse, 0xfffffffc, RZ, 0xc0, !PT ;  /* 0xfffffffc02047812 */ /* 0x040fe200078ec0ff */
[----:B------:R-:W-:Y:S01]  /*4420*/  IMAD.SHL.U32 R2, R2, 0x8, RZ ;  /* 0x0000000802027824 */ /* 0x000fe200078e00ff */
[----:B------:R-:W-:Y:S01]  /*4430*/  LEA.HI.X.SX32 R27, R20, R5, 0x1, P0 ;  /* 0x00000005141b7211 */ /* 0x000fe200000f0eff */
[----:B------:R-:W-:Y:S01]  /*4440*/  HFMA2.MMA R23, -RZ, RZ, 0, 0 ;  /* 0x00000000ff177435 */ /* 0x000fe200000001ff */
[----:B------:R-:W-:Y:S01]  /*4450*/  LEA R20, P0, R8, UR6, 0x2 ;  /* 0x0000000608147c11 */ /* 0x000fe2000f8010ff */
[----:B------:R-:W-:Y:S01]  /*4460*/  IMAD.IADD R5, R15, 0x1, -R4 ;  /* 0x000000010f057824 */ /* 0x000fe200078e0a04 */
[----:B------:R-:W-:Y:S01]  /*4470*/  LOP3.LUT R2, R2, 0xffffffe0, RZ, 0xc0, !PT ;  /* 0xffffffe002027812 */ /* 0x000fe200078ec0ff */
[----:B------:R-:W-:Y:S01]  /*4480*/  ULDC UR6, c[0x0][0x270] ;  /* 0x00009c0000067ab9 */ /* 0x000fe20000000800 */
[C---:B------:R-:W-:Y:S01]  /*4490*/  IADD3 R3, -R14.reuse, -0x1, R3 ;  /* 0xffffffff0e037810 */ /* 0x040fe20007ffe103 */
[----:B------:R-:W-:Y:S01]  /*44a0*/  IMAD.MOV.U32 R17, RZ, RZ, RZ ;  /* 0x000000ffff117224 */ /* 0x000fe200078e00ff */
[----:B------:R-:W-:Y:S01]  /*44b0*/  SHF.L.U32 R7, R5, 0x3, RZ ;  /* 0x0000000305077819 */ /* 0x000fe200000006ff */
[----:B------:R-:W-:Y:S01]  /*44c0*/  IMAD R5, R14, 0x4, R5 ;  /* 0x000000040e057824 */ /* 0x000fe200078e0205 */
[----:B------:R-:W-:Y:S01]  /*44d0*/  LEA.HI.X R27, R8, UR7, R27, 0x2, P0 ;  /* 0x00000007081b7c11 */ /* 0x000fe200080f141b */
[----:B----4-:R-:W-:Y:S01]  /*44e0*/  ULEA UR4, UR5, UR4, 0x18 ;  /* 0x0000000405047291 */ /* 0x010fe2000f8ec03f */
[----:B------:R-:W-:Y:S01]  /*44f0*/  IMAD R30, R22, -0x10, R3 ;  /* 0xfffffff0161e7824 */ /* 0x000fe200078e0203 */
[----:B------:R-:W-:Y:S01]  /*4500*/  CS2R R18, SRZ ;  /* 0x0000000000127805 */ /* 0x000fe2000001ff00 */
[----:B------:R-:W-:-:S02]  /*4510*/  IMAD.IADD R26, R7, 0x1, R2 ;  /* 0x00000001071a7824 */ /* 0x000fc400078e0202 */
[----:B------:R-:W-:Y:S02]  /*4520*/  IMAD R7, R14, 0x20, R7 ;  /* 0x000000200e077824 */ /* 0x000fe400078e0207 */
[----:B------:R-:W-:Y:S01]  /*4530*/  IMAD R2, R24, UR6, RZ ;  /* 0x0000000618027c24 */ /* 0x000fe2000f8e02ff */
[----:B------:R-:W-:Y:S01]  /*4540*/  LEA R24, R5, UR4, 0x5 ;  /* 0x0000000405187c11 */ /* 0x000fe2000f8e28ff */
[----:B------:R-:W-:Y:S01]  /*4550*/  VIADD R31, R26, 0x200 ;  /* 0x000002001a1f7836 */ /* 0x000fe20000000000 */
[----:B------:R-:W-:Y:S02]  /*4560*/  LEA R7, R22, R7, 0x9 ;  /* 0x0000000716077211 */ /* 0x000fe400078e48ff */
[----:B0-----:R-:W-:Y:S01]  /*4570*/  SHF.R.S32.HI R22, RZ, 0x1f, R6 ;  /* 0x0000001fff167819 */ /* 0x001fe20000011406 */
[----:B------:R-:W-:Y:S01]  /*4580*/  VIADD R24, R24, 0x10 ;  /* 0x0000001018187836 */ /* 0x000fe20000000000 */
[----:B------:R-:W-:Y:S01]  /*4590*/  SHF.R.S32.HI R3, RZ, 0x1f, R2 ;  /* 0x0000001fff037819 */ /* 0x000fe20000011402 */
[----:B------:R-:W-:Y:S01]  /*45a0*/  VIADD R34, R7, 0x7 ;  /* 0x0000000707227836 */ /* 0x000fe20000000000 */
[----:B------:R-:W-:-:S07]  /*45b0*/  IADD3 R32, R26, 0x300, RZ ;  /* 0x000003001a207810 */ /* 0x000fce0007ffe0ff */
.L_x_18569:
[----:B------:R-:W-:Y:S01]  /*45c0*/  MOV R7, R27 ;  /* 0x0000001b00077202 */ /* 0x000fe20000000f00 */
[----:B------:R-:W-:Y:S01]  /*45d0*/  IMAD.MOV.U32 R6, RZ, RZ, R20 ;  /* 0x000000ffff067224 */ /* 0x000fe200078e0014 */
[----:B------:R-:W0:Y:S04]  /*45e0*/  LDC.64 R28, c[0x0][0x238] ;  /* 0x00008e00ff1c7b82 */ /* 0x000e280000000a00 */
[----:B------:R-:W2:Y:S02]  /*45f0*/  LDG.E.CONSTANT R7, desc[UR10][R6.64] ;  /* 0x0000000a06077981 */ /* 0x000ea4000c1e9900 */
        /* <DEDUP_REMOVED lines=9> */
[----:B------:R-:W-:Y:S02]  /*4690*/  LEA.HI.X.SX32 R6, R31, R11, 0x1, P1 ;  /* 0x0000000b1f067211 */ /* 0x000fe400008f0eff */
[----:B------:R-:W-:-:S02]  /*46a0*/  LEA R12, P1, R10, R28, 0x1 ;  /* 0x0000001c0a0c7211 */ /* 0x000fc400078208ff */
[----:B------:R-:W-:Y:S02]  /*46b0*/  LEA.HI.X R5, R9, R29, R6, 0x1, P2 ;  /* 0x0000001d09057211 */ /* 0x000fe400010f0c06 */
[-C--:B------:R-:W-:Y:S02]  /*46c0*/  LEA.HI.X.SX32 R7, R26, R11.reuse, 0x1, P0 ;  /* 0x0000000b1a077211 */ /* 0x080fe400000f0eff */
[----:B------:R-:W-:Y:S01]  /*46d0*/  LEA R28, P4, R8, R28, 0x1 ;  /* 0x0000001c081c7211 */ /* 0x000fe200078808ff */
[----:B------:R-:W5:Y:S01]  /*46e0*/  LDG.E.CONSTANT R36, desc[UR10][R4.64] ;  /* 0x0000000a04247981 */ /* 0x000f62000c1e9900 */
[----:B------:R-:W-:Y:S02]  /*46f0*/  LEA.HI.X.SX32 R6, R32, R11, 0x1, P3 ;  /* 0x0000000b20067211 */ /* 0x000fe400018f0eff */
[-C--:B------:R-:W-:Y:S01]  /*4700*/  LEA.HI.X R13, R10, R29.reuse, R7, 0x1, P1 ;  /* 0x0000001d0a0d7211 */ /* 0x080fe200008f0c07 */
[----:B------:R-:W5:Y:S01]  /*4710*/  LDG.E.CONSTANT R35, desc[UR10][R4.64+0x4] ;  /* 0x0000040a04237981 */ /* 0x000f62000c1e9900 */
[----:B------:R-:W-:-:S03]  /*4720*/  LEA.HI.X R29, R8, R29, R6, 0x1, P4 ;  /* 0x0000001d081d7211 */ /* 0x000fc600020f0c06 */
        /* <DEDUP_REMOVED lines=14> */
[----:B------:R-:W-:Y:S04]  /*4810*/  LDS.128 R8, [R24] ;  /* 0x0000000018087984 */ /* 0x000fe80000000c00 */
[----:B0-----:R-:W0:Y:S01]  /*4820*/  LDS.128 R4, [R24+-0x10] ;  /* 0xfffff00018047984 */ /* 0x001e220000000c00 */
[----:B------:R-:W-:Y:S01]  /*4830*/  ISETP.NE.AND P0, PT, R30, RZ, PT ;  /* 0x000000ff1e00720c */ /* 0x000fe20003f05270 */
[----:B------:R-:W-:Y:S01]  /*4840*/  BSSY B1, `(.L_x_18561) ;  /* 0x0000024000017945 */ /* 0x000fe20003800000 */
[----:B0-----:R-:W-:-:S02]  /*4850*/  F2FP.BF16.F32.PACK_AB R4, R5, R4 ;  /* 0x000000040504723e */ /* 0x001fc400000010ff */
[----:B------:R-:W-:Y:S02]  /*4860*/  F2FP.BF16.F32.PACK_AB R5, R7, R6 ;  /* 0x000000060705723e */ /* 0x000fe400000010ff */
[----:B------:R-:W-:Y:S02]  /*4870*/  F2FP.BF16.F32.PACK_AB R6, R9, R8 ;  /* 0x000000080906723e */ /* 0x000fe400000010ff */
[----:B------:R-:W-:-:S05]  /*4880*/  F2FP.BF16.F32.PACK_AB R7, R11, R10 ;  /* 0x0000000a0b07723e */ /* 0x000fca00000010ff */
[----:B------:R-:W-:Y:S05]  /*4890*/  @P0 BRA `(.L_x_18562) ;  /* 0x0000000000780947 */ /* 0x000fea0003800000 */
        /* <DEDUP_REMOVED lines=30> */
.L_x_18562:
[----:B------:R-:W-:Y:S05]  /*4a80*/  BSYNC B1 ;  /* 0x0000000000017941 */ /* 0x000fea0003800000 */
.L_x_18561:
[----:B-----5:R-:W-:Y:S01]  /*4a90*/  HFMA2.MMA.BF16_V2 R10, R5, R50, -RZ ;  /* 0x00000032050a7235 */ /* 0x020fe200003000ff */
[----:B------:R-:W-:Y:S01]  /*4aa0*/  HMUL2.BF16_V2 R8, R4, R47 ;  /* 0x0000002f04087232 */ /* 0x000fe20000200000 */
[----:B------:R-:W-:Y:S01]  /*4ab0*/  HFMA2.MMA.BF16_V2 R48, R7, R48, -RZ ;  /* 0x0000003007307235 */ /* 0x000fe200003000ff */
[----:B------:R-:W-:Y:S01]  /*4ac0*/  HMUL2.BF16_V2 R12, R6, R46 ;  /* 0x0000002e060c7232 */ /* 0x000fe20000200000 */
[----:B------:R-:W-:Y:S02]  /*4ad0*/  BSSY B1, `(.L_x_18563) ;  /* 0x0000031000017945 */ /* 0x000fe40003800000 */
[----:B------:R-:W-:Y:S02]  /*4ae0*/  PRMT R9, R8, 0x7632, R9 ;  /* 0x0000763208097816 */ /* 0x000fe40000000009 */
[C---:B------:R-:W-:Y:S01]  /*4af0*/  PRMT R13, R12.reuse, 0x7632, R13 ;  /* 0x000076320c0d7816 */ /* 0x040fe2000000000d */
[----:B------:R-:W-:Y:S01]  /*4b00*/  IMAD.U32 R12, R12, 0x10000, RZ ;  /* 0x000100000c0c7824 */ /* 0x000fe200078e00ff */
[C---:B------:R-:W-:Y:S01]  /*4b10*/  PRMT R11, R10.reuse, 0x7632, R11 ;  /* 0x000076320a0b7816 */ /* 0x040fe2000000000b */
[----:B------:R-:W-:Y:S01]  /*4b20*/  IMAD.U32 R28, R10, 0x10000, RZ ;  /* 0x000100000a1c7824 */ /* 0x000fe200078e00ff */
[----:B------:R-:W-:Y:S01]  /*4b30*/  SHF.L.U32 R8, R8, 0x10, RZ ;  /* 0x0000001008087819 */ /* 0x000fe200000006ff */
[----:B------:R-:W-:Y:S01]  /*4b40*/  IMAD.U32 R9, R9, 0x10000, RZ ;  /* 0x0001000009097824 */ /* 0x000fe200078e00ff */
[----:B------:R-:W-:Y:S01]  /*4b50*/  SHF.L.U32 R11, R11, 0x10, RZ ;  /* 0x000000100b0b7819 */ /* 0x000fe200000006ff */
[----:B------:R-:W-:-:S02]  /*4b60*/  IMAD.U32 R29, R13, 0x10000, RZ ;  /* 0x000100000d1d7824 */ /* 0x000fc400078e00ff */
[----:B------:R-:W-:Y:S01]  /*4b70*/  FADD.FTZ R10, R8, R9 ;  /* 0x00000009080a7221 */ /* 0x000fe20000010000 */
[----:B------:R-:W-:Y:S01]  /*4b80*/  PRMT R8, R48, 0x7610, R8 ;  /* 0x0000761030087816 */ /* 0x000fe20000000008 */
[--C-:B------:R-:W-:Y:S01]  /*4b90*/  FADD.FTZ R13, R28, R11.reuse ;  /* 0x0000000b1c0d7221 */ /* 0x100fe20000010000 */
[----:B------:R-:W-:Y:S01]  /*4ba0*/  PRMT R11, R48, 0x7632, R11 ;  /* 0x00007632300b7816 */ /* 0x000fe2000000000b */
[----:B------:R-:W-:Y:S01]  /*4bb0*/  FADD.FTZ R9, R12, R29 ;  /* 0x0000001d0c097221 */ /* 0x000fe20000010000 */
[----:B------:R-:W-:Y:S01]  /*4bc0*/  SHF.L.U32 R8, R8, 0x10, RZ ;  /* 0x0000001008087819 */ /* 0x000fe200000006ff */
[----:B------:R-:W-:Y:S02]  /*4bd0*/  FADD.FTZ R10, R10, R13 ;  /* 0x0000000d0a0a7221 */ /* 0x000fe40000010000 */
[----:B------:R-:W-:Y:S01]  /*4be0*/  IMAD.U32 R11, R11, 0x10000, RZ ;  /* 0x000100000b0b7824 */ /* 0x000fe200078e00ff */
[----:B------:R-:W-:Y:S06]  /*4bf0*/  @P0 BRA `(.L_x_18564) ;  /* 0x0000000000780947 */ /* 0x000fec0003800000 */
[C---:B------:R-:W-:Y:S01]  /*4c00*/  IADD3 R12, R34.reuse, -0x7, RZ ;  /* 0xfffffff9220c7810 */ /* 0x040fe20007ffe0ff */
        /* <DEDUP_REMOVED lines=29> */
.L_x_18564:
[----:B------:R-:W-:Y:S05]  /*4de0*/  BSYNC B1 ;  /* 0x0000000000017941 */ /* 0x000fea0003800000 */
.L_x_18563:
        /* <DEDUP_REMOVED lines=13> */
[C---:B------:R-:W-:Y:S01]  /*4ec0*/  PRMT R43, R35.reuse, 0x7632, R43 ;  /* 0x00007632232b7816 */ /* 0x040fe2000000002b */
[----:B------:R-:W-:Y:S01]  /*4ed0*/  VIADD R50, R34, 0xffffffff ;  /* 0xffffffff22327836 */ /* 0x000fe20000000000 */
[-C--:B------:R-:W-:Y:S02]  /*4ee0*/  ISETP.GE.AND P5, PT, R44, R21.reuse, PT ;  /* 0x000000152c00720c */ /* 0x080fe40003fa6270 */
[----:B------:R-:W-:Y:S01]  /*4ef0*/  ISETP.GE.AND P1, PT, R46, R21, PT ;  /* 0x000000152e00720c */ /* 0x000fe20003f26270 */
[C---:B------:R-:W-:Y:S01]  /*4f00*/  VIADD R46, R34.reuse, 0xfffffffe ;  /* 0xfffffffe222e7836 */ /* 0x040fe20000000000 */
[----:B------:R-:W-:Y:S02]  /*4f10*/  IADD3 R44, R34, -0x3, RZ ;  /* 0xfffffffd222c7810 */ /* 0x000fe40007ffe0ff */
[----:B------:R-:W-:-:S02]  /*4f20*/  SEL R45, R35, RZ, !P1 ;  /* 0x000000ff232d7207 */ /* 0x000fc40004800000 */
[-C--:B------:R-:W-:Y:S02]  /*4f30*/  ISETP.GE.AND P1, PT, R34, R21.reuse, PT ;  /* 0x000000152200720c */ /* 0x080fe40003f26270 */
[-C--:B------:R-:W-:Y:S02]  /*4f40*/  ISETP.GE.AND P6, PT, R48, R21.reuse, PT ;  /* 0x000000153000720c */ /* 0x080fe40003fc6270 */
[-C--:B------:R-:W-:Y:S02]  /*4f50*/  ISETP.GE.AND P3, PT, R46, R21.reuse, PT ;  /* 0x000000152e00720c */ /* 0x080fe40003f66270 */
[----:B------:R-:W-:Y:S02]  /*4f60*/  ISETP.GE.AND P2, PT, R50, R21, PT ;  /* 0x000000153200720c */ /* 0x000fe40003f46270 */
[----:B------:R-:W-:Y:S02]  /*4f70*/  IADD3 R46, R34, -0x6, RZ ;  /* 0xfffffffa222e7810 */ /* 0x000fe40007ffe0ff */
[----:B------:R-:W-:-:S02]  /*4f80*/  @P5 PRMT R36, RZ, 0x7610, R36 ;  /* 0x00007610ff245816 */ /* 0x000fc40000000024 */
[-C--:B------:R-:W-:Y:S02]  /*4f90*/  ISETP.GE.AND P4, PT, R44, R21.reuse, PT ;  /* 0x000000152c00720c */ /* 0x080fe40003f86270 */
        /* <DEDUP_REMOVED lines=13> */
.L_x_18566:
[----:B------:R-:W-:Y:S05]  /*5070*/  BSYNC B1 ;  /* 0x0000000000017941 */ /* 0x000fea0003800000 */
.L_x_18565:
[----:B------:R-:W-:Y:S01]  /*5080*/  IMAD.U32 R28, R28, 0x10000, RZ ;  /* 0x000100001c1c7824 */ /* 0x000fe200078e00ff */
[----:B------:R-:W-:Y:S01]  /*5090*/  SHF.L.U32 R13, R13, 0x10, RZ ;  /* 0x000000100d0d7819 */ /* 0x000fe200000006ff */
[----:B------:R-:W-:Y:S01]  /*50a0*/  IMAD.U32 R29, R29, 0x10000, RZ ;  /* 0x000100001d1d7824 */ /* 0x000fe200078e00ff */
[----:B------:R-:W-:Y:S01]  /*50b0*/  HFMA2.MMA.BF16_V2 R36, R4, R36, -RZ ;  /* 0x0000002404247235 */ /* 0x000fe200003000ff */
[----:B------:R-:W-:Y:S01]  /*50c0*/  IMAD.U32 R12, R12, 0x10000, RZ ;  /* 0x000100000c0c7824 */ /* 0x000fe200078e00ff */
[----:B------:R-:W-:Y:S01]  /*50d0*/  SHF.L.U32 R10, R10, 0x10, RZ ;  /* 0x000000100a0a7819 */ /* 0x000fe200000006ff */
[----:B------:R-:W-:Y:S01]  /*50e0*/  FADD.FTZ R28, R28, R29 ;  /* 0x0000001d1c1c7221 */ /* 0x000fe20000010000 */
[----:B------:R-:W-:Y:S02]  /*50f0*/  HMUL2.BF16_V2 R29, R5, R35 ;  /* 0x00000023051d7232 */ /* 0x000fe40000200000 */
[----:B------:R-:W-:Y:S01]  /*5100*/  FADD.FTZ R13, R13, R12 ;  /* 0x0000000c0d0d7221 */ /* 0x000fe20000010000 */
[----:B------:R-:W-:Y:S01]  /*5110*/  IMAD.U32 R11, R11, 0x10000, RZ ;  /* 0x000100000b0b7824 */ /* 0x000fe200078e00ff */
[C---:B------:R-:W-:Y:S01]  /*5120*/  HFMA2.MMA.BF16_V2 R42, R7.reuse, R42, -RZ ;  /* 0x0000002a072a7235 */ /* 0x040fe200003000ff */
[----:B------:R-:W-:Y:S01]  /*5130*/  FADD.FTZ R8, R9, R8 ;  /* 0x0000000809087221 */ /* 0x000fe20000010000 */
[----:B------:R-:W-:Y:S01]  /*5140*/  PRMT R35, R29, 0x7632, R35 ;  /* 0x000076321d237816 */ /* 0x000fe20000000023 */
[----:B------:R-:W-:Y:S01]  /*5150*/  FADD.FTZ R13, R28, R13 ;  /* 0x0000000d1c0d7221 */ /* 0x000fe20000010000 */
[----:B------:R-:W-:Y:S01]  /*5160*/  FADD.FTZ R10, R11, R10 ;  /* 0x0000000a0b0a7221 */ /* 0x000fe20000010000 */
[----:B------:R-:W-:Y:S01]  /*5170*/  HMUL2.BF16_V2 R28, R6, R33 ;  /* 0x00000021061c7232 */ /* 0x000fe20000200000 */
[C---:B------:R-:W-:Y:S01]  /*5180*/  PRMT R11, R36.reuse, 0x7610, R11 ;  /* 0x00007610240b7816 */ /* 0x040fe2000000000b */
[----:B------:R-:W-:Y:S01]  /*5190*/  HFMA2.MMA.BF16_V2 R33, R7, R40, -RZ ;  /* 0x0000002807217235 */ /* 0x000fe200003000ff */
[----:B------:R-:W-:Y:S01]  /*51a0*/  PRMT R12, R36, 0x7632, R12 ;  /* 0x00007632240c7816 */ /* 0x000fe2000000000c */
[----:B------:R-:W-:Y:S01]  /*51b0*/  IMAD.U32 R44, R35, 0x10000, RZ ;  /* 0x00010000232c7824 */ /* 0x000fe200078e00ff */
[----:B------:R-:W-:Y:S01]  /*51c0*/  SHF.L.U32 R29, R29, 0x10, RZ ;  /* 0x000000101d1d7819 */ /* 0x000fe200000006ff */
[----:B------:R-:W-:-:S02]  /*51d0*/  IMAD.U32 R11, R11, 0x10000, RZ ;  /* 0x000100000b0b7824 */ /* 0x000fc400078e00ff */
[----:B------:R-:W-:Y:S01]  /*51e0*/  FADD.FTZ R10, R13, R10 ;  /* 0x0000000a0d0a7221 */ /* 0x000fe20000010000 */
[----:B------:R-:W-:Y:S01]  /*51f0*/  IMAD.U32 R12, R12, 0x10000, RZ ;  /* 0x000100000c0c7824 */ /* 0x000fe200078e00ff */
[----:B------:R-:W-:Y:S01]  /*5200*/  BSSY B1, `(.L_x_18567) ;  /* 0x0000036000017945 */ /* 0x000fe20003800000 */
[----:B------:R-:W-:Y:S01]  /*5210*/  FADD.FTZ R43, R29, R44 ;  /* 0x0000002c1d2b7221 */ /* 0x000fe20000010000 */
[----:B------:R-:W-:Y:S01]  /*5220*/  PRMT R29, R28, 0x7632, R29 ;  /* 0x000076321c1d7816 */ /* 0x000fe2000000001d */
[--C-:B------:R-:W-:Y:S01]  /*5230*/  FADD.FTZ R36, R11, R12.reuse ;  /* 0x0000000c0b247221 */ /* 0x100fe20000010000 */
[----:B------:R-:W-:Y:S01]  /*5240*/  PRMT R11, R42, 0x7610, R11 ;  /* 0x000076102a0b7816 */ /* 0x000fe2000000000b */
[----:B------:R-:W-:Y:S01]  /*5250*/  FADD.FTZ R23, R8, R23 ;  /* 0x0000001708177221 */ /* 0x000fe20000010000 */
[----:B------:R-:W-:Y:S01]  /*5260*/  PRMT R12, R42, 0x7632, R12 ;  /* 0x000076322a0c7816 */ /* 0x000fe2000000000c */
[----:B------:R-:W-:Y:S01]  /*5270*/  IMAD.U32 R29, R29, 0x10000, RZ ;  /* 0x000100001d1d7824 */ /* 0x000fe200078e00ff */
[----:B------:R-:W-:Y:S01]  /*5280*/  PRMT R35, R33, 0x7632, R35 ;  /* 0x0000763221237816 */ /* 0x000fe20000000023 */
[----:B------:R-:W-:Y:S01]  /*5290*/  FADD.FTZ R36, R36, R43 ;  /* 0x0000002b24247221 */ /* 0x000fe20000010000 */
[----:B------:R-:W-:Y:S01]  /*52a0*/  SHF.L.U32 R28, R28, 0x10, RZ ;  /* 0x000000101c1c7819 */ /* 0x000fe200000006ff */
[----:B------:R-:W-:Y:S01]  /*52b0*/  IMAD.U32 R12, R12, 0x10000, RZ ;  /* 0x000100000c0c7824 */ /* 0x000fe200078e00ff */
[----:B------:R-:W-:Y:S01]  /*52c0*/  SHF.L.U32 R11, R11, 0x10, RZ ;  /* 0x000000100b0b7819 */ /* 0x000fe200000006ff */
[----:B------:R-:W-:Y:S01]  /*52d0*/  IMAD.U32 R40, R35, 0x10000, RZ ;  /* 0x0001000023287824 */ /* 0x000fe200078e00ff */
[----:B------:R-:W-:Y:S01]  /*52e0*/  SHF.L.U32 R33, R33, 0x10, RZ ;  /* 0x0000001021217819 */ /* 0x000fe200000006ff */
[----:B------:R-:W-:-:S02]  /*52f0*/  FADD.FTZ R29, R28, R29 ;  /* 0x0000001d1c1d7221 */ /* 0x000fc40000010000 */
[----:B------:R-:W-:Y:S02]  /*5300*/  FADD.FTZ R11, R11, R12 ;  /* 0x0000000c0b0b7221 */ /* 0x000fe40000010000 */
[----:B------:R-:W-:Y:S01]  /*5310*/  FADD.FTZ R40, R33, R40 ;  /* 0x0000002821287221 */ /* 0x000fe20000010000 */
[----:B------:R-:W-:Y:S01]  /*5320*/  FADD.FTZ R29, R36, R29 ;  /* 0x0000001d241d7221 */ /* 0x000fe20000010000 */
[----:B------:R-:W-:-:S03]  /*5330*/  FADD.FTZ R10, R10, R11 ;  /* 0x0000000b0a0a7221 */ /* 0x000fc60000010000 */
[----:B------:R-:W-:Y:S01]  /*5340*/  FADD.FTZ R29, R29, R40 ;  /* 0x000000281d1d7221 */ /* 0x000fe20000010000 */
[----:B------:R-:W-:-:S03]  /*5350*/  FADD.FTZ R19, R10, R19 ;  /* 0x000000130a137221 */ /* 0x000fc60000010000 */
[----:B------:R-:W-:Y:S01]  /*5360*/  FADD.FTZ R18, R29, R18 ;  /* 0x000000121d127221 */ /* 0x000fe20000010000 */
[----:B------:R-:W-:Y:S06]  /*5370*/  @P0 BRA `(.L_x_18568) ;  /* 0x0000000000780947 */ /* 0x000fec0003800000 */
[C---:B------:R-:W-:Y:S01]  /*5380*/  IADD3 R8, R34.reuse, -0x7, RZ ;  /* 0xfffffff922087810 */ /* 0x040fe20007ffe0ff */
[C---:B------:R-:W-:Y:S01]  /*5390*/  VIADD R10, R34.reuse, 0xfffffffa ;  /* 0xfffffffa220a7836 */ /* 0x040fe20000000000 */
[----:B------:R-:W-:Y:S02]  /*53a0*/  IADD3 R12, R34, -0x5, RZ ;  /* 0xfffffffb220c7810 */ /* 0x000fe40007ffe0ff */
[-C--:B------:R-:W-:Y:S01]  /*53b0*/  ISETP.GE.AND P6, PT, R8, R21.reuse, PT ;  /* 0x000000150800720c */ /* 0x080fe20003fc6270 */
[C---:B------:R-:W-:Y:S01]  /*53c0*/  VIADD R8, R34.reuse, 0xfffffffc ;  /* 0xfffffffc22087836 */ /* 0x040fe20000000000 */
[----:B------:R-:W-:Y:S02]  /*53d0*/  IADD3 R28, R34, -0x1, RZ ;  /* 0xffffffff221c7810 */ /* 0x000fe40007ffe0ff */
[-C--:B------:R-:W-:Y:S01]  /*53e0*/  ISETP.GE.AND P5, PT, R12, R21.reuse, PT ;  /* 0x000000150c00720c */ /* 0x080fe20003fa6270 */
[----:B------:R-:W-:Y:S01]  /*53f0*/  VIADD R12, R34, 0xfffffffe ;  /* 0xfffffffe220c7836 */ /* 0x000fe20000000000 */
[----:B------:R-:W-:-:S02]  /*5400*/  ISETP.GE.AND P0, PT, R10, R21, PT ;  /* 0x000000150a00720c */ /* 0x000fc40003f06270 */
[-C--:B------:R-:W-:Y:S02]  /*5410*/  ISETP.GE.AND P4, PT, R8, R21.reuse, PT ;  /* 0x000000150800720c */ /* 0x080fe40003f86270 */
[----:B------:R-:W-:Y:S02]  /*5420*/  IADD3 R10, R34, -0x3, RZ ;  /* 0xfffffffd220a7810 */ /* 0x000fe40007ffe0ff */
[----:B------:R-:W-:Y:S02]  /*5430*/  PRMT R8, R38, 0x7632, R8 ;  /* 0x0000763226087816 */ /* 0x000fe40000000008 */
[----:B------:R-:W-:Y:S02]  /*5440*/  @P6 PRMT R39, RZ, 0x7610, R39 ;  /* 0x00007610ff276816 */ /* 0x000fe40000000027 */
[-C--:B------:R-:W-:Y:S02]  /*5450*/  ISETP.GE.AND P6, PT, R34, R21.reuse, PT ;  /* 0x000000152200720c */ /* 0x080fe40003fc6270 */
[----:B------:R-:W-:-:S02]  /*5460*/  ISETP.GE.AND P1, PT, R28, R21, PT ;  /* 0x000000151c00720c */ /* 0x000fc40003f26270 */
[----:B------:R-:W-:Y:S02]  /*5470*/  SEL R9, R38, RZ, !P5 ;  /* 0x000000ff26097207 */ /* 0x000fe40006800000 */
[-C--:B------:R-:W-:Y:S02]  /*5480*/  ISETP.GE.AND P3, PT, R10, R21.reuse, PT ;  /* 0x000000150a00720c */ /* 0x080fe40003f66270 */
[----:B------:R-:W-:Y:S02]  /*5490*/  ISETP.GE.AND P2, PT, R12, R21, PT ;  /* 0x000000150c00720c */ /* 0x000fe40003f46270 */
[----:B------:R-:W-:Y:S02]  /*54a0*/  SEL R38, R8, RZ, !P4 ;  /* 0x000000ff08267207 */ /* 0x000fe40006000000 */
[----:B------:R-:W-:Y:S02]  /*54b0*/  PRMT R10, R37, 0x7632, R10 ;  /* 0x00007632250a7816 */ /* 0x000fe4000000000a */
[----:B------:R-:W-:-:S02]  /*54c0*/  PRMT R8, R39, 0x7632, R8 ;  /* 0x0000763227087816 */ /* 0x000fc40000000008 */
[----:B------:R-:W-:Y:S02]  /*54d0*/  SEL R12, R41, RZ, !P1 ;  /* 0x000000ff290c7207 */ /* 0x000fe40004800000 */
[----:B------:R-:W-:Y:S02]  /*54e0*/  SEL R37, R37, RZ, !P3 ;  /* 0x000000ff25257207 */ /* 0x000fe40005800000 */
[----:B------:R-:W-:Y:S02]  /*54f0*/  SEL R10, R10, RZ, !P2 ;  /* 0x000000ff0a0a7207 */ /* 0x000fe40005000000 */
[----:B------:R-:W-:Y:S02]  /*5500*/  SEL R8, R8, RZ, !P0 ;  /* 0x000000ff08087207 */ /* 0x000fe40004000000 */
[----:B------:R-:W-:Y:S02]  /*5510*/  @P6 PRMT R41, R12, 0x5410, RZ ;  /* 0x000054100c296816 */ /* 0x000fe400000000ff */
[----:B------:R-:W-:-:S02]  /*5520*/  PRMT R38, R9, 0x5410, R38 ;  /* 0x0000541009267816 */ /* 0x000fc40000000026 */
[----:B------:R-:W-:Y:S02]  /*5530*/  PRMT R37, R37, 0x5410, R10 ;  /* 0x0000541025257816 */ /* 0x000fe4000000000a */
[----:B------:R-:W-:Y:S02]  /*5540*/  @!P6 PRMT R41, R12, 0x7610, R41 ;  /* 0x000076100c29e816 */ /* 0x000fe40000000029 */
[----:B------:R-:W-:-:S07]  /*5550*/  PRMT R39, R39, 0x5410, R8 ;  /* 0x0000541027277816 */ /* 0x000fce0000000008 */
.L_x_18568:
[----:B------:R-:W-:Y:S05]  /*5560*/  BSYNC B1 ;  /* 0x0000000000017941 */ /* 0x000fea0003800000 */
.L_x_18567:
        /* <DEDUP_REMOVED lines=12> */
[----:B------:R-:W-:Y:S01]  /*5630*/  IMAD.X R27, RZ, RZ, R27, P1 ;  /* 0x000000ffff1b7224 */ /* 0x000fe200008e061b */
[----:B------:R-:W-:-:S02]  /*5640*/  PRMT R7, R38, 0x7632, R7 ;  /* 0x0000763226077816 */ /* 0x000fc40000000007 */
[----:B------:R-:W-:Y:S01]  /*5650*/  SHF.L.U32 R12, R5, 0x10, RZ ;  /* 0x00000010050c7819 */ /* 0x000fe200000006ff */
[----:B------:R-:W-:Y:S01]  /*5660*/  IMAD.U32 R6, R6, 0x10000, RZ ;  /* 0x0001000006067824 */ /* 0x000fe200078e00ff */
[----:B------:R-:W-:Y:S02]  /*5670*/  SHF.L.U32 R7, R7, 0x10, RZ ;  /* 0x0000001007077819 */ /* 0x000fe400000006ff */
[----:B------:R-:W-:Y:S01]  /*5680*/  PRMT R4, R10, 0x7632, R4 ;  /* 0x000076320a047816 */ /* 0x000fe20000000004 */
[----:B------:R-:W-:Y:S01]  /*5690*/  FADD.FTZ R11, R11, R12 ;  /* 0x0000000c0b0b7221 */ /* 0x000fe20000010000 */
[----:B------:R-:W-:Y:S01]  /*56a0*/  SHF.L.U32 R9, R9, 0x10, RZ ;  /* 0x0000001009097819 */ /* 0x000fe200000006ff */
[----:B------:R-:W-:Y:S01]  /*56b0*/  FADD.FTZ R6, R6, R7 ;  /* 0x0000000706067221 */ /* 0x000fe20000010000 */
[----:B------:R-:W-:Y:S01]  /*56c0*/  ISETP.GE.AND P0, PT, R25, R0, PT ;  /* 0x000000001900720c */ /* 0x000fe20003f06270 */
[----:B------:R-:W-:Y:S01]  /*56d0*/  IMAD.U32 R10, R10, 0x10000, RZ ;  /* 0x000100000a0a7824 */ /* 0x000fe200078e00ff */
[----:B------:R-:W-:Y:S01]  /*56e0*/  SHF.L.U32 R5, R4, 0x10, RZ ;  /* 0x0000001004057819 */ /* 0x000fe200000006ff */
[----:B------:R-:W-:Y:S01]  /*56f0*/  FADD.FTZ R9, R8, R9 ;  /* 0x0000000908097221 */ /* 0x000fe20000010000 */
[----:B------:R-:W-:Y:S01]  /*5700*/  FADD.FTZ R6, R11, R6 ;  /* 0x000000060b067221 */ /* 0x000fe20000010000 */
[----:B------:R-:W-:-:S02]  /*5710*/  IADD3 R34, R34, 0x80, RZ ;  /* 0x0000008022227810 */ /* 0x000fc40007ffe0ff */
[----:B------:R-:W-:Y:S01]  /*5720*/  FADD.FTZ R5, R10, R5 ;  /* 0x000000050a057221 */ /* 0x000fe20000010000 */
[----:B------:R-:W-:Y:S01]  /*5730*/  FADD.FTZ R6, R6, R9 ;  /* 0x0000000906067221 */ /* 0x000fe20000010000 */
[----:B------:R-:W-:-:S03]  /*5740*/  IADD3 R24, R24, 0x200, RZ ;  /* 0x0000020018187810 */ /* 0x000fc60007ffe0ff */
[----:B------:R-:W-:-:S04]  /*5750*/  FADD.FTZ R6, R6, R5 ;  /* 0x0000000506067221 */ /* 0x000fc80000010000 */
[----:B------:R-:W-:Y:S01]  /*5760*/  FADD.FTZ R17, R6, R17 ;  /* 0x0000001106117221 */ /* 0x000fe20000010000 */
[----:B------:R-:W-:Y:S06]  /*5770*/  @!P0 BRA `(.L_x_18569) ;  /* 0xffffffec00908947 */ /* 0x000fec000383ffff */
.L_x_18560:
[----:B------:R-:W-:Y:S05]  /*5780*/  BSYNC B0 ;  /* 0x0000000000007941 */ /* 0x000fea0003800000 */
.L_x_18559:
[----:B------:R-:W4:Y:S01]  /*5790*/  SHFL.BFLY PT, R0, R23, 0x2, 0x1f ;  /* 0x0c401f0017007f89 */ /* 0x000f2200000e0000 */
[----:B------:R-:W5:Y:S01]  /*57a0*/  S2UR UR5, SR_CgaCtaId ;  /* 0x00000000000579c3 */ /* 0x000f620000008800 */
[----:B--23--:R-:W-:Y:S01]  /*57b0*/  LOP3.LUT R8, R15, 0x3, RZ, 0xc0, !PT ;  /* 0x000000030f087812 */ /* 0x00cfe200078ec0ff */
[----:B------:R-:W-:Y:S01]  /*57c0*/  UMOV UR4, 0x400 ;  /* 0x0000040000047882 */ /* 0x000fe20000000000 */
[----:B0-----:R-:W0:Y:S01]  /*57d0*/  SHFL.BFLY PT, R2, R19, 0x2, 0x1f ;  /* 0x0c401f0013027f89 */ /* 0x001e2200000e0000 */
[----:B------:R-:W-:Y:S01]  /*57e0*/  SHF.R.S32.HI R10, RZ, 0x1f, R15 ;  /* 0x0000001fff0a7819 */ /* 0x000fe2000001140f */
[----:B------:R-:W-:Y:S01]  /*57f0*/  UIADD3 UR4, UR4, 0x60, URZ ;  /* 0x0000006004047890 */ /* 0x000fe2000fffe03f */
[----:B------:R-:W-:Y:S01]  /*5800*/  ISETP.NE.AND P2, PT, R8, RZ, PT ;  /* 0x000000ff0800720c */ /* 0x000fe20003f45270 */
[----:B------:R-:W2:Y:S01]  /*5810*/  SHFL.BFLY PT, R3, R18, 0x2, 0x1f ;  /* 0x0c401f0012037f89 */ /* 0x000ea200000e0000 */
[----:B------:R-:W-:Y:S01]  /*5820*/  LEA.HI R10, R10, R15, RZ, 0x2 ;  /* 0x0000000f0a0a7211 */ /* 0x000fe200078f10ff */
[----:B------:R-:W-:Y:S01]  /*5830*/  BSSY B0, `(.L_x_18570) ;  /* 0x0000037000007945 */ /* 0x000fe20003800000 */
[----:B------:R-:W-:Y:S01]  /*5840*/  LOP3.LUT R8, R16, 0xffffffc0, RZ, 0xc0, !PT ;  /* 0xffffffc010087812 */ /* 0x000fe200078ec0ff */
[----:B-1----:R-:W1:Y:S01]  /*5850*/  SHFL.BFLY PT, R6, R17, 0x2, 0x1f ;  /* 0x0c401f0011067f89 */ /* 0x002e6200000e0000 */
[----:B------:R-:W-:-:S02]  /*5860*/  SHF.R.S32.HI R13, RZ, 0x2, R10 ;  /* 0x00000002ff0d7819 */ /* 0x000fc4000001140a */
[----:B------:R-:W-:Y:S01]  /*5870*/  ISETP.NE.OR P1, PT, R8, 0x40, P2 ;  /* 0x000000400800780c */ /* 0x000fe20001725670 */
[----:B------:R-:W-:Y:S01]  /*5880*/  BAR.SYNC.DEFER_BLOCKING 0x0 ;  /* 0x0000000000007b1d */ /* 0x000fe20000010000 */
[----:B------:R-:W-:Y:S02]  /*5890*/  LEA R14, R14, R13, 0x5 ;  /* 0x0000000d0e0e7211 */ /* 0x000fe400078e28ff */
[----:B------:R-:W-:Y:S01]  /*58a0*/  ISETP.GT.OR P0, PT, R16, 0x3f, P2 ;  /* 0x0000003f1000780c */ /* 0x000fe20001704670 */
[----:B----4-:R-:W-:Y:S01]  /*58b0*/  FADD.FTZ R0, R0, R23 ;  /* 0x0000001700007221 */ /* 0x010fe20000010000 */
[----:B-----5:R-:W-:Y:S01]  /*58c0*/  ULEA UR4, UR5, UR4, 0x18 ;  /* 0x0000000405047291 */ /* 0x020fe2000f8ec03f */
[----:B0-----:R-:W-:-:S05]  /*58d0*/  FADD.FTZ R2, R2, R19 ;  /* 0x0000001302027221 */ /* 0x001fca0000010000 */
[----:B------:R-:W-:Y:S01]  /*58e0*/  LEA R14, R14, UR4, 0x2 ;  /* 0x000000040e0e7c11 */ /* 0x000fe2000f8e10ff */
[----:B--2---:R-:W-:Y:S01]  /*58f0*/  FADD.FTZ R4, R3, R18 ;  /* 0x0000001203047221 */ /* 0x004fe20000010000 */
[----:B------:R-:W0:Y:S01]  /*5900*/  SHFL.BFLY PT, R5, R2, 0x1, 0x1f ;  /* 0x0c201f0002057f89 */ /* 0x000e2200000e0000 */
[----:B-1----:R-:W-:-:S03]  /*5910*/  FADD.FTZ R6, R6, R17 ;  /* 0x0000001106067221 */ /* 0x002fc60000010000 */
[----:B------:R-:W1:Y:S04]  /*5920*/  SHFL.BFLY PT, R3, R0, 0x1, 0x1f ;  /* 0x0c201f0000037f89 */ /* 0x000e6800000e0000 */
[----:B------:R-:W2:Y:S04]  /*5930*/  SHFL.BFLY PT, R7, R4, 0x1, 0x1f ;  /* 0x0c201f0004077f89 */ /* 0x000ea800000e0000 */
[----:B------:R-:W3:Y:S01]  /*5940*/  SHFL.BFLY PT, R9, R6, 0x1, 0x1f ;  /* 0x0c201f0006097f89 */ /* 0x000ee200000e0000 */
[----:B0-----:R-:W-:Y:S01]  /*5950*/  FADD.FTZ R5, R2, R5 ;  /* 0x0000000502057221 */ /* 0x001fe20000010000 */
[----:B-1----:R-:W-:-:S04]  /*5960*/  FADD.FTZ R0, R0, R3 ;  /* 0x0000000300007221 */ /* 0x002fc80000010000 */
[----:B------:R-:W-:Y:S01]  /*5970*/  @!P1 STS [R14+-0xe0], R5 ;  /* 0xffff20050e009388 */ /* 0x000fe20000000800 */
[----:B--2---:R-:W-:-:S03]  /*5980*/  FADD.FTZ R10, R4, R7 ;  /* 0x00000007040a7221 */ /* 0x004fc60000010000 */
[----:B------:R-:W-:Y:S01]  /*5990*/  @!P1 STS [R14+-0x100], R0 ;  /* 0xffff00000e009388 */ /* 0x000fe20000000800 */
[----:B---3--:R-:W-:-:S03]  /*59a0*/  FADD.FTZ R11, R6, R9 ;  /* 0x00000009060b7221 */ /* 0x008fc60000010000 */
[----:B------:R-:W-:Y:S01]  /*59b0*/  @!P1 STS [R14+-0xc0], R10 ;  /* 0xffff400a0e009388 */ /* 0x000fe20000000800 */
[----:B------:R-:W-:-:S03]  /*59c0*/  LOP3.LUT R6, R16, 0xffffffe0, RZ, 0xc0, !PT ;  /* 0xffffffe010067812 */ /* 0x000fc600078ec0ff */
[----:B------:R-:W-:Y:S01]  /*59d0*/  @!P1 STS [R14+-0xa0], R11 ;  /* 0xffff600b0e009388 */ /* 0x000fe20000000800 */
[----:B------:R-:W-:Y:S01]  /*59e0*/  BAR.SYNC.DEFER_BLOCKING 0x0 ;  /* 0x0000000000007b1d */ /* 0x000fe20000010000 */
[----:B------:R-:W-:Y:S01]  /*59f0*/  ISETP.NE.OR P4, PT, R6, 0x20, P2 ;  /* 0x000000200600780c */ /* 0x000fe20001785670 */
[C---:B------:R-:W-:Y:S01]  /*5a00*/  VIADD R6, R16.reuse, 0x1f ;  /* 0x0000001f10067836 */ /* 0x040fe20000000000 */
[----:B------:R-:W-:-:S04]  /*5a10*/  ISETP.GT.OR P1, PT, R16, 0x1f, P2 ;  /* 0x0000001f1000780c */ /* 0x000fc80001724670 */
[----:B------:R-:W-:Y:S01]  /*5a20*/  ISETP.GT.U32.AND P3, PT, R6, 0x3e, PT ;  /* 0x0000003e0600780c */ /* 0x000fe20003f64070 */
        /* <DEDUP_REMOVED lines=23> */
.L_x_18571:
[----:B------:R-:W-:Y:S05]  /*5ba0*/  BSYNC B0 ;  /* 0x0000000000007941 */ /* 0x000fea0003800000 */
.L_x_18570:
[----:B------:R-:W-:Y:S06]  /*5bb0*/  BAR.SYNC.DEFER_BLOCKING 0x0 ;  /* 0x0000000000007b1d */ /* 0x000fec0000010000 */
[----:B------:R-:W-:Y:S05]  /*5bc0*/  @P3 EXIT ;  /* 0x000000000000394d */ /* 0x000fea0003800000 */
[----:B------:R-:W1:Y:S01]  /*5bd0*/  S2UR UR5, SR_CTAID.Y ;  /* 0x00000000000579c3 */ /* 0x000e620000002600 */
[----:B------:R-:W-:Y:S01]  /*5be0*/  ULDC UR6, c[0x0][0x14] ;  /* 0x0000050000067ab9 */ /* 0x000fe20000000800 */
[----:B------:R-:W-:-:S06]  /*5bf0*/  ULDC UR4, c[0x0][0xc] ;  /* 0x0000030000047ab9 */ /* 0x000fcc0000000800 */
[----:B------:R-:W2:Y:S08]  /*5c00*/  S2UR UR7, SR_CTAID.X ;  /* 0x00000000000779c3 */ /* 0x000eb00000002500 */
[----:B------:R-:W3:Y:S01]  /*5c10*/  S2UR UR8, SR_CTAID.Z ;  /* 0x00000000000879c3 */ /* 0x000ee20000002700 */
[----:B-1----:R-:W-:-:S04]  /*5c20*/  UIMAD UR4, UR5, UR4, URZ ;  /* 0x00000004050472a4 */ /* 0x002fc8000f8e023f */
[----:B------:R-:W-:Y:S02]  /*5c30*/  UIMAD UR4, UR4, UR6, URZ ;  /* 0x00000006040472a4 */ /* 0x000fe4000f8e023f */
[----:B--2---:R-:W-:Y:S02]  /*5c40*/  UIMAD UR5, UR7, UR6, URZ ;  /* 0x00000006070572a4 */ /* 0x004fe4000f8e023f */
[----:B------:R-:W-:Y:S02]  /*5c50*/  USHF.L.U32 UR4, UR4, 0x5, URZ ;  /* 0x0000000504047899 */ /* 0x000fe4000800063f */
[----:B------:R-:W-:Y:S02]  /*5c60*/  USHF.L.U32 UR5, UR5, 0x5, URZ ;  /* 0x0000000505057899 */ /* 0x000fe4000800063f */
[----:B------:R-:W-:Y:S02]  /*5c70*/  USHF.R.S32.HI UR7, URZ, 0x1f, UR4 ;  /* 0x0000001f3f077899 */ /* 0x000fe40008011404 */
[----:B---3--:R-:W-:-:S02]  /*5c80*/  USHF.L.U32 UR6, UR8, 0x5, URZ ;  /* 0x0000000508067899 */ /* 0x008fc4000800063f */
[----:B------:R-:W-:Y:S02]  /*5c90*/  USHF.R.S32.HI UR8, URZ, 0x1f, UR5 ;  /* 0x0000001f3f087899 */ /* 0x000fe40008011405 */
[----:B------:R-:W-:Y:S02]  /*5ca0*/  USHF.R.S32.HI UR9, URZ, 0x1f, UR6 ;  /* 0x0000001f3f097899 */ /* 0x000fe40008011406 */
[----:B------:R-:W-:-:S04]  /*5cb0*/  UIADD3 UR4, UP0, UP1, UR4, UR5, UR6 ;  /* 0x0000000504047290 */ /* 0x000fc8000f91e006 */
[----:B------:R-:W-:Y:S01]  /*5cc0*/  UIADD3.X UR7, UR7, UR8, UR9, UP0, UP1 ;  /* 0x0000000807077290 */ /* 0x000fe200087e2409 */
[----:B------:R-:W-:Y:S11]  /*5cd0*/  @P2 EXIT ;  /* 0x000000000000294d */ /* 0x000ff60003800000 */
[C---:B------:R-:W-:Y:S01]  /*5ce0*/  IADD3 R3, P0, R13.reuse, UR4, RZ ;  /* 0x000000040d037c10 */ /* 0x040fe2000ff1e0ff */
[----:B------:R-:W-:Y:S01]  /*5cf0*/  ULDC.64 UR8, c[0x0][0x220] ;  /* 0x0000880000087ab9 */ /* 0x000fe20000000a00 */
[C---:B------:R-:W-:Y:S01]  /*5d00*/  IADD3 R4, R13.reuse, 0x8, RZ ;  /* 0x000000080d047810 */ /* 0x040fe20007ffe0ff */
[C---:B------:R-:W-:Y:S01]  /*5d10*/  VIADD R6, R13.reuse, 0x10 ;  /* 0x000000100d067836 */ /* 0x040fe20000000000 */
[----:B------:R-:W-:Y:S02]  /*5d20*/  LEA.HI.X.SX32 R8, R13, UR7, 0x1, P0 ;  /* 0x000000070d087c11 */ /* 0x000fe400080f0eff */
[----:B------:R-:W-:Y:S02]  /*5d30*/  LEA R2, P0, R3, UR8, 0x1 ;  /* 0x0000000803027c11 */ /* 0x000fe4000f8008ff */
[----:B------:R-:W-:Y:S02]  /*5d40*/  IADD3 R13, R13, 0x18, RZ ;  /* 0x000000180d0d7810 */ /* 0x000fe40007ffe0ff */
[----:B------:R-:W-:-:S02]  /*5d50*/  LEA.HI.X R3, R3, UR9, R8, 0x1, P0 ;  /* 0x0000000903037c11 */ /* 0x000fc400080f0c08 */
[----:B------:R-:W-:Y:S02]  /*5d60*/  IADD3 R15, P0, R4, UR4, RZ ;  /* 0x00000004040f7c10 */ /* 0x000fe4000ff1e0ff */
[----:B------:R-:W-:Y:S02]  /*5d70*/  IADD3 R7, P1, R6, UR4, RZ ;  /* 0x0000000406077c10 */ /* 0x000fe4000ff3e0ff */
[----:B------:R-:W-:Y:S02]  /*5d80*/  IADD3 R9, P2, R13, UR4, RZ ;  /* 0x000000040d097c10 */ /* 0x000fe4000ff5e0ff */
[----:B------:R-:W-:Y:S02]  /*5d90*/  LEA.HI.X.SX32 R16, R4, UR7, 0x1, P0 ;  /* 0x0000000704107c11 */ /* 0x000fe400080f0eff */
[----:B0-----:R-:W-:Y:S02]  /*5da0*/  F2FP.BF16.F32.PACK_AB R0, R5, R0 ;  /* 0x000000000500723e */ /* 0x001fe400000010ff */
[----:B------:R-:W-:-:S02]  /*5db0*/  LEA.HI.X.SX32 R14, R6, UR7, 0x1, P1 ;  /* 0x00000007060e7c11 */ /* 0x000fc400088f0eff */
[----:B------:R-:W-:Y:S01]  /*5dc0*/  LEA R4, P0, R15, UR8, 0x1 ;  /* 0x000000080f047c11 */ /* 0x000fe2000f8008ff */
[----:B------:R0:W-:Y:S01]  /*5dd0*/  STG.E.U16 desc[UR10][R2.64], R0 ;  /* 0x0000000002007986 */ /* 0x0001e2000c10150a */
[----:B------:R-:W-:Y:S02]  /*5de0*/  LEA R6, P1, R7, UR8, 0x1 ;  /* 0x0000000807067c11 */ /* 0x000fe4000f8208ff */
[----:B------:R-:W-:Y:S02]  /*5df0*/  LEA.HI.X.SX32 R12, R13, UR7, 0x1, P2 ;  /* 0x000000070d0c7c11 */ /* 0x000fe400090f0eff */
        /* <DEDUP_REMOVED lines=11> */
.L_x_18572:
        /* <DEDUP_REMOVED lines=13> */
.L_x_29901:


//--------------------- .text._ZN4vllm25paged_attention_v2_kernelI13__nv_bfloat16S1_Li256ELi32ELi128ELNS_18Fp8KVCacheDataTypeE0ELb1ELi512EEEvPfS3_PT_PKS4_PKT0_SA_ifPKiSC_iPKfiiiSE_SE_iiiii --------------------------
	.section	.text._ZN4vllm25paged_attention_v2_kernelI13__nv_bfloat16S1_Li256ELi32ELi128ELNS_18Fp8KVCacheDataTypeE0ELb1ELi512EEEvPfS3_PT_PKS4_PKT0_SA_ifPKiSC_iPKfiiiSE_SE_iiiii,"ax",@progbits
	.align	128
        .global         _ZN4vllm25paged_attention_v2_kernelI13__nv_bfloat16S1_Li256ELi32ELi128ELNS_18Fp8KVCacheDataTypeE0ELb1ELi512EEEvPfS3_PT_PKS4_PKT0_SA_ifPKiSC_iPKfiiiSE_SE_iiiii
        .type           _ZN4vllm25paged_attention_v2_kernelI13__nv_bfloat16S1_Li256ELi32ELi128ELNS_18Fp8KVCacheDataTypeE0ELb1ELi512EEEvPfS3_PT_PKS4_PKT0_SA_ifPKiSC_iPKfiiiSE_SE_iiiii,@function
        .size           _ZN4vllm25paged_attention_v2_kernelI13__nv_bfloat16S1_Li256ELi32ELi128ELNS_18Fp8KVCacheDataTypeE0ELb1ELi512EEEvPfS3_PT_PKS4_PKT0_SA_ifPKiSC_iPKfiiiSE_SE_iiiii,(.L_x_29902 - _ZN4vllm25paged_attention_v2_kernelI13__nv_bfloat16S1_Li256ELi32ELi128ELNS_18Fp8KVCacheDataTypeE0ELb1ELi512EEEvPfS3_PT_PKS4_PKT0_SA_ifPKiSC_iPKfiiiSE_SE_iiiii)
        .other          _ZN4vllm25paged_attention_v2_kernelI13__nv_bfloat16S1_Li256ELi32ELi128ELNS_18Fp8KVCacheDataTypeE0ELb1ELi512EEEvPfS3_PT_PKS4_PKT0_SA_ifPKiSC_iPKfiiiSE_SE_iiiii,@"STO_CUDA_ENTRY STV_DEFAULT"
_ZN4vllm25paged_attention_v2_kernelI13__nv_bfloat16S1_Li256ELi32ELi128ELNS_18Fp8KVCacheDataTypeE0ELb1ELi512EEEvPfS3_PT_PKS4_PKT0_SA_ifPKiSC_iPKfiiiSE_SE_iiiii:
.text._ZN4vllm25paged_attention_v2_kernelI13__nv_bfloat16S1_Li256ELi32ELi128ELNS_18Fp8KVCacheDataTypeE0ELb1ELi512EEEvPfS3_PT_PKS4_PKT0_SA_ifPKiSC_iPKfiiiSE_SE_iiiii:
[----:B------:R-:W0:Y:S08]  /*0000*/  LDC R1, c[0x0][0x28] ;  /* 0x00000a00ff017b82 */ /* 0x000e300000000800 */
[----:B------:R-:W1:Y:S01]  /*0010*/  S2UR UR15, SR_CTAID.Y ;  /* 0x00000000000f79c3 */ /* 0x000e620000002600 */
[----:B------:R-:W-:Y:S01]  /*0020*/  ULDC.64 UR4, c[0x0][0x250] ;  /* 0x0000940000047ab9 */ /* 0x000fe20000000a00 */
[----:B------:R-:W-:Y:S01]  /*0030*/  ULDC.64 UR12, c[0x0][0x208] ;  /* 0x00008200000c7ab9 */ /* 0x000fe20000000a00 */
[----:B0-----:R-:W-:Y:S01]  /*0040*/  VIADD R1, R1, 0xffffff98 ;  /* 0xffffff9801017836 */ /* 0x001fe20000000000 */
[----:B-1----:R-:W-:-:S06]  /*0050*/  UIMAD.WIDE UR4, UR15, 0x4, UR4 ;  /* 0x000000040f0478a5 */ /* 0x002fcc000f8e0204 */
        /* <DEDUP_REMOVED lines=9> */
[----:B------:R-:W0:Y:S01]  /*00f0*/  S2UR UR8, SR_CTAID.X ;  /* 0x00000000000879c3 */ /* 0x000e220000002500 */
[----:B------:R-:W-:Y:S01]  /*0100*/  ULDC.64 UR4, c[0x0][0x260] ;  /* 0x0000980000047ab9 */ /* 0x000fe20000000a00 */
[----:B------:R-:W-:Y:S01]  /*0110*/  ULDC UR9, c[0x0][0x240] ;  /* 0x0000900000097ab9 */ /* 0x000fe20000000800 */
[----:B------:R-:W-:Y:S01]  /*0120*/  UISETP.NE.U32.AND UP0, UPT, UR4, URZ, UPT ;  /* 0x0000003f0400728c */ /* 0x000fe2000bf05070 */
[----:B------:R-:W-:-:S03]  /*0130*/  IMAD.U32 R0, RZ, RZ, UR9 ;  /* 0x00000009ff007e24 */ /* 0x000fc6000f8e00ff */
[----:B------:R-:W-:Y:S02]  /*0140*/  UISETP.NE.AND.EX UP0, UPT, UR5, URZ, UPT, UP0 ;  /* 0x0000003f0500728c */ /* 0x000fe4000bf05300 */
[----:B------:R-:W-:-:S04]  /*0150*/  IABS R0, R0 ;  /* 0x0000000000007213 */ /* 0x000fc80000000000 */
[----:B------:R-:W-:Y:S02]  /*0160*/  PLOP3.LUT P0, PT, PT, PT, UP0, 0x80, 0x0 ;  /* 0x000000000000781c */ /* 0x000fe40003f0f008 */
[----:B------:R-:W-:-:S03]  /*0170*/  R2UR UR14, R0 ;  /* 0x00000000000e72ca */ /* 0x000fc600000e0000 */
[----:B------:R-:W-:Y:S02]  /*0180*/  @UP0 ULDC.64 UR4, c[0x0][0x260] ;  /* 0x0000980000040ab9 */ /* 0x000fe40000000a00 */
[----:B0-----:R-:W-:-:S06]  /*0190*/  @UP0 UIMAD.WIDE UR4, UR8, 0x4, UR4 ;  /* 0x00000004080408a5 */ /* 0x001fcc000f8e0204 */
[----:B------:R-:W-:Y:S01]  /*01a0*/  MOV R3, UR5 ;  /* 0x0000000500037c02 */ /* 0x000fe20008000f00 */
[----:B------:R-:W-:-:S05]  /*01b0*/  IMAD.U32 R2, RZ, RZ, UR4 ;  /* 0x00000004ff027e24 */ /* 0x000fca000f8e00ff */
[----:B------:R0:W2:Y:S01]  /*01c0*/  @P0 LDG.E.CONSTANT R3, desc[UR12][R2.64] ;  /* 0x0000000c02030981 */ /* 0x0000a2000c1e9900 */
[----:B------:R-:W1:Y:S01]  /*01d0*/  I2F.RP R0, UR14 ;  /* 0x0000000e00007d06 */ /* 0x000e620008209400 */
[----:B------:R-:W-:Y:S01]  /*01e0*/  ULDC UR10, c[0x0][0xc] ;  /* 0x00000300000a7ab9 */ /* 0x000fe20000000800 */
[----:B------:R-:W3:Y:S01]  /*01f0*/  LDC R5, c[0x0][0xc] ;  /* 0x00000300ff057b82 */ /* 0x000ee20000000800 */
[----:B------:R-:W-:Y:S01]  /*0200*/  UMOV UR4, URZ ;  /* 0x0000003f00047c82 */ /* 0x000fe20008000000 */
[----:B------:R-:W4:Y:S01]  /*0210*/  S2R R7, SR_TID.X ;  /* 0x0000000000077919 */ /* 0x000f220000002100 */
[----:B------:R-:W-:Y:S03]  /*0220*/  BSSY B0, `(.L_x_18573) ;  /* 0x000009e000007945 */ /* 0x000fe60003800000 */
[----:B-1----:R-:W1:Y:S01]  /*0230*/  MUFU.RCP R0, R0 ;  /* 0x0000000000007308 */ /* 0x002e620000001000 */
[----:B---3--:R-:W-:-:S04]  /*0240*/  IABS R5, R5 ;  /* 0x0000000500057213 */ /* 0x008fc80000000000 */
[----:B------:R-:W-:Y:S01]  /*0250*/  R2UR UR7, R5 ;  /* 0x00000000050772ca */ /* 0x000fe200000e0000 */
[----:B-1----:R-:W-:Y:S01]  /*0260*/  VIADD R4, R0, 0xffffffe ;  /* 0x0ffffffe00047836 */ /* 0x002fe20000000000 */
[----:B------:R-:W1:Y:S05]  /*0270*/  S2R R5, SR_CTAID.X ;  /* 0x0000000000057919 */ /* 0x000e6a0000002500 */
[----:B------:R-:W3:Y:S02]  /*0280*/  F2I.FTZ.U32.TRUNC.NTZ R4, R4 ;  /* 0x0000000400047305 */ /* 0x000ee4000021f000 */
[----:B---3--:R-:W-:Y:S02]  /*0290*/  R2UR UR5, R4 ;  /* 0x00000000040572ca */ /* 0x008fe400000e0000 */
[----:B-1----:R-:W-:-:S11]  /*02a0*/  IABS R5, R5 ;  /* 0x0000000500057213 */ /* 0x002fd60000000000 */
[----:B------:R-:W-:-:S04]  /*02b0*/  UIADD3 UR6, URZ, -UR5, URZ ;  /* 0x800000053f067290 */ /* 0x000fc8000fffe03f */
[----:B------:R-:W-:-:S04]  /*02c0*/  UIMAD UR6, UR6, UR14, URZ ;  /* 0x0000000e060672a4 */ /* 0x000fc8000f8e023f */
[----:B------:R-:W-:-:S04]  /*02d0*/  UIMAD.WIDE.U32 UR4, UR5, UR6, UR4 ;  /* 0x00000006050472a5 */ /* 0x000fc8000f8e0004 */
[----:B------:R-:W-:-:S04]  /*02e0*/  UIMAD.WIDE.U32 UR4, UR5, UR7, URZ ;  /* 0x00000007050472a5 */ /* 0x000fc8000f8e003f */
[----:B------:R-:W-:-:S04]  /*02f0*/  UIADD3 UR4, URZ, -UR5, URZ ;  /* 0x800000053f047290 */ /* 0x000fc8000fffe03f */
[----:B------:R-:W-:-:S04]  /*0300*/  UIMAD UR4, UR14, UR4, UR7 ;  /* 0x000000040e0472a4 */ /* 0x000fc8000f8e0207 */
[----:B------:R-:W-:-:S11]  /*0310*/  UISETP.GT.U32.AND UP1, UPT, UR14, UR4, UPT ;  /* 0x000000040e00728c */ /* 0x000fd6000bf24070 */
[----:B------:R-:W-:Y:S02]  /*0320*/  @!UP1 UIADD3 UR4, UR4, -UR14, URZ ;  /* 0x8000000e04049290 */ /* 0x000fe4000fffe03f */
[----:B------:R-:W-:Y:S02]  /*0330*/  @!UP1 UIADD3 UR5, UR5, 0x1, URZ ;  /* 0x0000000105059890 */ /* 0x000fe4000fffe03f */
[----:B------:R-:W-:Y:S01]  /*0340*/  UISETP.GE.U32.AND UP0, UPT, UR4, UR14, UPT ;  /* 0x0000000e0400728c */ /* 0x000fe2000bf06070 */
[----:B------:R-:W-:Y:S01]  /*0350*/  R2UR UR14, R5 ;  /* 0x00000000050e72ca */ /* 0x000fe200000e0000 */
[----:B------:R-:W-:-:S04]  /*0360*/  ULOP3.LUT UR4, UR10, UR9, URZ, 0x3c, !UPT ;  /* 0x000000090a047292 */ /* 0x000fc8000f8e3c3f */
[----:B------:R-:W-:-:S03]  /*0370*/  UISETP.GE.AND UP1, UPT, UR4, URZ, UPT ;  /* 0x0000003f0400728c */ /* 0x000fc6000bf26270 */
[----:B------:R-:W-:Y:S02]  /*0380*/  UMOV UR4, URZ ;  /* 0x0000003f00047c82 */ /* 0x000fe40008000000 */
[----:B------:R-:W-:Y:S02]  /*0390*/  @UP0 UIADD3 UR5, UR5, 0x1, URZ ;  /* 0x0000000105050890 */ /* 0x000fe4000fffe03f */
[----:B------:R-:W-:-:S05]  /*03a0*/  UISETP.NE.AND UP0, UPT, UR9, URZ, UPT ;  /* 0x0000003f0900728c */ /* 0x000fca000bf05270 */
[----:B------:R-:W-:Y:S02]  /*03b0*/  UMOV UR18, UR5 ;  /* 0x0000000500127c82 */ /* 0x000fe40008000000 */
[----:B------:R-:W-:-:S04]  /*03c0*/  @!UP1 UIADD3 UR18, URZ, -UR18, URZ ;  /* 0x800000123f129290 */ /* 0x000fc8000fffe03f */
[----:B------:R-:W-:-:S06]  /*03d0*/  @!UP0 ULOP3.LUT UR18, URZ, UR9, URZ, 0x33, !UPT ;  /* 0x000000093f128292 */ /* 0x000fcc000f8e333f */
[----:B------:R-:W-:-:S05]  /*03e0*/  IMAD.U32 R4, RZ, RZ, UR18 ;  /* 0x00000012ff047e24 */ /* 0x000fca000f8e00ff */
[-C--:B------:R-:W-:Y:S02]  /*03f0*/  IABS R0, R4.reuse ;  /* 0x0000000400007213 */ /* 0x080fe40000000000 */
[----:B------:R-:W-:Y:S02]  /*0400*/  IABS R4, R4 ;  /* 0x0000000400047213 */ /* 0x000fe40000000000 */
[----:B------:R-:W-:-:S13]  /*0410*/  R2UR UR19, R0 ;  /* 0x00000000001372ca */ /* 0x000fda00000e0000 */
[----:B------:R-:W1:Y:S08]  /*0420*/  I2F.RP R0, UR19 ;  /* 0x0000001300007d06 */ /* 0x000e700008209400 */
[----:B-1----:R-:W0:Y:S02]  /*0430*/  MUFU.RCP R0, R0 ;  /* 0x0000000000007308 */ /* 0x002e240000001000 */
[----:B0-----:R-:W-:-:S02]  /*0440*/  VIADD R2, R0, 0xffffffe ;  /* 0x0ffffffe00027836 */ /* 0x001fc40000000000 */
[----:B------:R-:W-:-:S04]  /*0450*/  IMAD.MOV R0, RZ, RZ, -R4 ;  /* 0x000000ffff007224 */ /* 0x000fc800078e0a04 */
[----:B------:R-:W0:Y:S02]  /*0460*/  F2I.FTZ.U32.TRUNC.NTZ R2, R2 ;  /* 0x0000000200027305 */ /* 0x000e24000021f000 */
[----:B0-----:R-:W-:-:S13]  /*0470*/  R2UR UR5, R2 ;  /* 0x00000000020572ca */ /* 0x001fda00000e0000 */
[----:B------:R-:W-:-:S04]  /*0480*/  UIADD3 UR6, URZ, -UR5, URZ ;  /* 0x800000053f067290 */ /* 0x000fc8000fffe03f */
[----:B------:R-:W-:-:S04]  /*0490*/  UIMAD UR6, UR6, UR19, URZ ;  /* 0x00000013060672a4 */ /* 0x000fc8000f8e023f */
[----:B------:R-:W-:-:S03]  /*04a0*/  UIMAD.WIDE.U32 UR4, UR5, UR6, UR4 ;  /* 0x00000006050472a5 */ /* 0x000fc6000f8e0004 */
[----:B------:R-:W-:Y:S01]  /*04b0*/  R2UR UR6, R0 ;  /* 0x00000000000672ca */ /* 0x000fe200000e0000 */
[----:B------:R-:W-:Y:S01]  /*04c0*/  UIMAD.WIDE.U32 UR4, UR5, UR14, URZ ;  /* 0x0000000e050472a5 */ /* 0x000fe2000f8e003f */
[----:B----4-:R-:W-:Y:S01]  /*04d0*/  SHF.R.S32.HI R0, RZ, 0x1f, R7 ;  /* 0x0000001fff007819 */ /* 0x010fe20000011407 */
[----:B------:R-:W-:-:S03]  /*04e0*/  UIADD3 UR4, UR16, 0x1f, URZ ;  /* 0x0000001f10047890 */ /* 0x000fc6000fffe03f */
[----:B------:R-:W-:Y:S02]  /*04f0*/  LEA.HI R0, R0, R7, RZ, 0x5 ;  /* 0x0000000700007211 */ /* 0x000fe400078f28ff */
[----:B------:R-:W-:Y:S01]  /*0500*/  UMOV UR7, UR5 ;  /* 0x0000000500077c82 */ /* 0x000fe20008000000 */
[----:B------:R-:W-:Y:S01]  /*0510*/  USHF.R.S32.HI UR5, URZ, 0x1f, UR4 ;  /* 0x0000001f3f057899 */ /* 0x000fe20008011404 */
[----:B------:R-:W-:-:S03]  /*0520*/  SHF.R.S32.HI R0, RZ, 0x5, R0 ;  /* 0x00000005ff007819 */ /* 0x000fc60000011400 */
[----:B------:R-:W-:Y:S02]  /*0530*/  UIMAD UR6, UR7, UR6, UR14 ;  /* 0x00000006070672a4 */ /* 0x000fe4000f8e020e */
[----:B------:R-:W-:Y:S02]  /*0540*/  ULEA.HI UR5, UR5, UR4, URZ, 0x5 ;  /* 0x0000000405057291 */ /* 0x000fe4000f8f283f */
[----:B------:R-:W-:Y:S02]  /*0550*/  UISETP.GT.U32.AND UP1, UPT, UR19, UR6, UPT ;  /* 0x000000061300728c */ /* 0x000fe4000bf24070 */
[----:B------:R-:W-:-:S09]  /*0560*/  ULOP3.LUT UR4, UR8, UR18, URZ, 0x3c, !UPT ;  /* 0x0000001208047292 */ /* 0x000fd2000f8e3c3f */
[----:B------:R-:W-:Y:S02]  /*0570*/  @!UP1 UIADD3 UR6, UR6, -UR19, URZ ;  /* 0x8000001306069290 */ /* 0x000fe4000fffe03f */
[----:B------:R-:W-:Y:S02]  /*0580*/  @!UP1 UIADD3 UR7, UR7, 0x1, URZ ;  /* 0x0000000107079890 */ /* 0x000fe4000fffe03f */
[----:B------:R-:W-:Y:S02]  /*0590*/  UISETP.GE.U32.AND UP0, UPT, UR6, UR19, UPT ;  /* 0x000000130600728c */ /* 0x000fe4000bf06070 */
[----:B------:R-:W-:Y:S02]  /*05a0*/  UISETP.GE.AND UP1, UPT, UR4, URZ, UPT ;  /* 0x0000003f0400728c */ /* 0x000fe4000bf26270 */
[----:B------:R-:W-:Y:S01]  /*05b0*/  ULEA UR6, UR11, 0x10, 0x4 ;  /* 0x000000100b067891 */ /* 0x000fe2000f8e203f */
[----:B------:R-:W-:Y:S01]  /*05c0*/  UMOV UR4, URZ ;  /* 0x0000003f00047c82 */ /* 0x000fe20008000000 */
[----:B------:R-:W-:-:S05]  /*05d0*/  USHF.R.S32.HI UR11, URZ, 0x5, UR5 ;  /* 0x000000053f0b7899 */ /* 0x000fca0008011405 */
[----:B------:R-:W-:Y:S02]  /*05e0*/  @UP0 UIADD3 UR7, UR7, 0x1, URZ ;  /* 0x0000000107070890 */ /* 0x000fe4000fffe03f */
[----:B------:R-:W-:Y:S02]  /*05f0*/  UISETP.NE.AND UP0, UPT, UR18, URZ, UPT ;  /* 0x0000003f1200728c */ /* 0x000fe4000bf05270 */
[----:B------:R-:W-:-:S03]  /*0600*/  UISETP.LT.AND UP2, UPT, UR11, UR6, UPT ;  /* 0x000000060b00728c */ /* 0x000fc6000bf41270 */
[----:B------:R-:W-:Y:S01]  /*0610*/  UMOV UR5, UR7 ;  /* 0x0000000700057c82 */ /* 0x000fe20008000000 */
[----:B------:R-:W-:Y:S02]  /*0620*/  USEL UR11, UR11, UR6, UP2 ;  /* 0x000000060b0b7287 */ /* 0x000fe40009000000 */
[----:B------:R-:W-:-:S03]  /*0630*/  @!UP1 UIADD3 UR5, URZ, -UR5, URZ ;  /* 0x800000053f059290 */ /* 0x000fc6000fffe03f */
[----:B------:R-:W-:Y:S01]  /*0640*/  @!UP0 ULOP3.LUT UR5, URZ, UR18, URZ, 0x33, !UPT ;  /* 0x000000123f058292 */ /* 0x000fe2000f8e333f */
[----:B--2---:R-:W-:Y:S02]  /*0650*/  @P0 R2UR UR4, R3 ;  /* 0x00000000030402ca */ /* 0x004fe400000e0000 */
[----:B------:R-:W-:-:S13]  /*0660*/  ISETP.GT.AND P0, PT, R7, 0x1f, PT ;  /* 0x0000001f0700780c */ /* 0x000fda0003f04270 */
[----:B------:R-:W-:Y:S05]  /*0670*/  @P0 BRA `(.L_x_18574) ;  /* 0x0000000400600947 */ /* 0x000fea0003800000 */
[----:B------:R-:W0:Y:S01]  /*0680*/  S2R R5, SR_CTAID.X ;  /* 0x0000000000057919 */ /* 0x000e220000002500 */
[C---:B------:R-:W-:Y:S01]  /*0690*/  VIMNMX R2, R7.reuse, -0x60, !PT ;  /* 0xffffffa007027848 */ /* 0x040fe20007fe0100 */
[----:B------:R-:W-:Y:S01]  /*06a0*/  ULDC UR6, c[0x0][0x268] ;  /* 0x00009a0000067ab9 */ /* 0x000fe20000000800 */
[----:B------:R-:W-:Y:S01]  /*06b0*/  BSSY B1, `(.L_x_18575) ;  /* 0x0000029000017945 */ /* 0x000fe20003800000 */
[----:B------:R-:W-:Y:S01]  /*06c0*/  IMAD.U32 R4, RZ, RZ, UR6 ;  /* 0x00000006ff047e24 */ /* 0x000fe2000f8e00ff */
[----:B------:R-:W-:-:S03]  /*06d0*/  IADD3 R3, -R7, 0x7f, R2 ;  /* 0x0000007f07037810 */ /* 0x000fc60007ffe102 */
[----:B------:R-:W-:Y:S01]  /*06e0*/  IMAD R4, R4, UR15, RZ ;  /* 0x0000000f04047c24 */ /* 0x000fe2000f8e02ff */
[C---:B------:R-:W-:Y:S02]  /*06f0*/  LEA.HI R2, R3.reuse, 0x1, RZ, 0x19 ;  /* 0x0000000103027811 */ /* 0x040fe400078fc8ff */
[----:B------:R-:W-:Y:S02]  /*0700*/  ISETP.GE.U32.AND P0, PT, R3, 0x180, PT ;  /* 0x000001800300780c */ /* 0x000fe40003f06070 */
[----:B------:R-:W-:Y:S02]  /*0710*/  LOP3.LUT P1, R2, R2, 0x3, RZ, 0xc0, !PT ;  /* 0x0000000302027812 */ /* 0x000fe4000782c0ff */
[----:B------:R-:W-:Y:S02]  /*0720*/  SHF.R.S32.HI R9, RZ, 0x1f, R4 ;  /* 0x0000001fff097819 */ /* 0x000fe40000011404 */
[----:B0-----:R-:W-:-:S04]  /*0730*/  SHF.L.U32 R5, R5, 0x8, RZ ;  /* 0x0000000805057819 */ /* 0x001fc800000006ff */
[----:B------:R-:W-:-:S05]  /*0740*/  SHF.R.S32.HI R14, RZ, 0x1f, R5 ;  /* 0x0000001fff0e7819 */ /* 0x000fca0000011405 */
        /* <DEDUP_REMOVED lines=16> */
.L_x_18577:
[----:B------:R-:W-:Y:S01]  /*0850*/  IMAD.MOV.U32 R2, RZ, RZ, R15 ;  /* 0x000000ffff027224 */ /* 0x000fe200078e000f */
[----:B------:R-:W-:-:S05]  /*0860*/  MOV R3, R16 ;  /* 0x0000001000037202 */ /* 0x000fca0000000f00 */
        /* <DEDUP_REMOVED lines=13> */
.L_x_18576:
[----:B------:R-:W-:Y:S05]  /*0940*/  BSYNC B1 ;  /* 0x0000000000017941 */ /* 0x000fea0003800000 */
.L_x_18575:
        /* <DEDUP_REMOVED lines=15> */
.L_x_18578:
        /* <DEDUP_REMOVED lines=26> */
[----:B0-----:R-:W-:Y:S01]  /*0be0*/  IADD3 R6, R6, 0x2000, RZ ;  /* 0x0000200006067810 */ /* 0x001fe20007ffe0ff */
[----:B------:R-:W-:Y:S06]  /*0bf0*/  @!P0 BRA `(.L_x_18578) ;  /* 0xfffffffc00908947 */ /* 0x000fec000383ffff */
.L_x_18574:
[----:B------:R-:W-:Y:S05]  /*0c00*/  BSYNC B0 ;  /* 0x0000000000007941 */ /* 0x000fea0003800000 */
.L_x_18573:
[----:B------:R-:W-:Y:S01]  /*0c10*/  ULDC UR21, c[0x0][0x294] ;  /* 0x0000a50000157ab9 */ /* 0x000fe20000000800 */
[----:B------:R-:W-:Y:S01]  /*0c20*/  UIADD3 UR14, UR16, -0x1, URZ ;  /* 0xffffffff100e7890 */ /* 0x000fe2000fffe03f */
[----:B------:R-:W-:Y:S01]  /*0c30*/  IMAD.U32 R2, RZ, RZ, UR21 ;  /* 0x00000015ff027e24 */ /* 0x000fe2000f8e00ff */
[----:B------:R-:W-:Y:S01]  /*0c40*/  UISETP.NE.AND UP0, UPT, UR21, URZ, UPT ;  /* 0x0000003f1500728c */ /* 0x000fe2000bf05270 */
[----:B------:R-:W-:Y:S01]  /*0c50*/  BSSY B0, `(.L_x_18579) ;  /* 0x0000583000007945 */ /* 0x000fe20003800000 */
[----:B------:R-:W-:Y:S01]  /*0c60*/  ULDC UR24, c[0x0][0x26c] ;  /* 0x00009b0000187ab9 */ /* 0x000fe20000000800 */
[----:B------:R-:W-:Y:S01]  /*0c70*/  ULDC UR25, c[0x0][0x244] ;  /* 0x0000910000197ab9 */ /* 0x000fe20000000800 */
[----:B------:R-:W-:Y:S01]  /*0c80*/  IABS R63, R2 ;  /* 0x00000002003f7213 */ /* 0x000fe20000000000 */
[----:B------:R-:W-:Y:S01]  /*0c90*/  IMAD.U32 R4, RZ, RZ, UR14 ;  /* 0x0000000eff047e24 */ /* 0x000fe2000f8e00ff */
[----:B------:R-:W-:Y:S01]  /*0ca0*/  ULOP3.LUT UR14, UR14, UR21, URZ, 0x3c, !UPT ;  /* 0x000000150e0e7292 */ /* 0x000fe2000f8e3c3f */
[----:B------:R-:W-:Y:S01]  /*0cb0*/  IMAD.MOV.U32 R108, RZ, RZ, -0x800001 ;  /* 0xff7fffffff6c7424 */ /* 0x000fe200078e00ff */
[----:B------:R-:W0:Y:S01]  /*0cc0*/  I2F.RP R2, R63 ;  /* 0x0000003f00027306 */ /* 0x000e220000209400 */
[----:B------:R-:W-:-:S02]  /*0cd0*/  R2UR UR22, R63 ;  /* 0x000000003f1672ca */ /* 0x000fc400000e0000 */
[----:B------:R-:W-:Y:S02]  /*0ce0*/  IABS R4, R4 ;  /* 0x0000000400047213 */ /* 0x000fe40000000000 */
[----:B------:R-:W-:Y:S02]  /*0cf0*/  R2UR UR23, R63 ;  /* 0x000000003f1772ca */ /* 0x000fe400000e0000 */
[----:B------:R-:W-:Y:S02]  /*0d00*/  R2UR UR19, R4 ;  /* 0x00000000041372ca */ /* 0x000fe400000e0000 */
[----:B------:R-:W-:Y:S01]  /*0d10*/  MOV R55, R63 ;  /* 0x0000003f00377202 */ /* 0x000fe20000000f00 */
[----:B0-----:R-:W0:Y:S02]  /*0d20*/  MUFU.RCP R2, R2 ;  /* 0x0000000200027308 */ /* 0x001e240000001000 */
[----:B0-----:R-:W-:-:S06]  /*0d30*/  VIADD R3, R2, 0xffffffe ;  /* 0x0ffffffe02037836 */ /* 0x001fcc0000000000 */
[----:B------:R-:W0:Y:S02]  /*0d40*/  F2I.FTZ.U32.TRUNC.NTZ R3, R3 ;  /* 0x0000000300037305 */ /* 0x000e24000021f000 */
[----:B0-----:R-:W-:Y:S02]  /*0d50*/  R2UR UR7, R3 ;  /* 0x00000000030772ca */ /* 0x001fe400000e0000 */
[----:B------:R-:W0:Y:S11]  /*0d60*/  S2R R3, SR_CTAID.Z ;  /* 0x0000000000037919 */ /* 0x000e360000002700 */
[----:B------:R-:W-:-:S04]  /*0d70*/  UIMAD UR6, UR7, UR22, URZ ;  /* 0x00000016070672a4 */ /* 0x000fc8000f8e023f */
[----:B------:R-:W-:-:S03]  /*0d80*/  UIADD3 UR18, URZ, -UR6, URZ ;  /* 0x800000063f127290 */ /* 0x000fc6000fffe03f */
[----:B------:R-:W-:Y:S02]  /*0d90*/  UMOV UR6, URZ ;  /* 0x0000003f00067c82 */ /* 0x000fe40008000000 */
[----:B------:R-:W-:-:S03]  /*0da0*/  UIMAD.WIDE.U32 UR6, UR7, UR18, UR6 ;  /* 0x00000012070672a5 */ /* 0x000fc6000f8e0006 */
[----:B------:R-:W-:-:S04]  /*0db0*/  ULDC UR18, c[0x0][0x288] ;  /* 0x0000a20000127ab9 */ /* 0x000fc80000000800 */
[----:B------:R-:W-:Y:S02]  /*0dc0*/  UMOV UR20, UR7 ;  /* 0x0000000700147c82 */ /* 0x000fe40008000000 */
[----:B------:R-:W-:Y:S01]  /*0dd0*/  UIMAD.WIDE.U32 UR6, UR20, UR19, URZ ;  /* 0x00000013140672a5 */ /* 0x000fe2000f8e003f */
[----:B0-----:R-:W-:-:S03]  /*0de0*/  IMAD R110, R3, 0x10, R0 ;  /* 0x00000010036e7824 */ /* 0x001fc600078e0200 */
[----:B------:R-:W-:-:S04]  /*0df0*/  UIADD3 UR6, URZ, -UR7, URZ ;  /* 0x800000073f067290 */ /* 0x000fc8000fffe03f */
[----:B------:R-:W-:Y:S01]  /*0e00*/  UIMAD UR6, UR22, UR6, UR19 ;  /* 0x00000006160672a4 */ /* 0x000fe2000f8e0213 */
[----:B------:R-:W-:Y:S01]  /*0e10*/  BAR.SYNC.DEFER_BLOCKING 0x0 ;  /* 0x0000000000007b1d */ /* 0x000fe20000010000 */
[----:B------:R-:W-:Y:S02]  /*0e20*/  ISETP.GE.AND P0, PT, R110, UR11, PT ;  /* 0x0000000b6e007c0c */ /* 0x000fe4000bf06270 */
[----:B------:R-:W-:-:S03]  /*0e30*/  UISETP.GT.U32.AND UP3, UPT, UR23, UR6, UPT ;  /* 0x000000061700728c */ /* 0x000fc6000bf64070 */
[----:B------:R-:W-:Y:S02]  /*0e40*/  ULDC UR19, c[0x0][0x298] ;  /* 0x0000a60000137ab9 */ /* 0x000fe40000000800 */
[----:B------:R-:W-:-:S06]  /*0e50*/  UISETP.GT.AND UP1, UPT, UR19, -0x1, UPT ;  /* 0xffffffff1300788c */ /* 0x000fcc000bf24270 */
[----:B------:R-:W-:Y:S02]  /*0e60*/  @!UP3 UIADD3 UR6, UR6, -UR22, URZ ;  /* 0x800000160606b290 */ /* 0x000fe4000fffe03f */
[----:B------:R-:W-:Y:S02]  /*0e70*/  @!UP3 UIADD3 UR7, UR7, 0x1, URZ ;  /* 0x000000010707b890 */ /* 0x000fe4000fffe03f */
[----:B------:R-:W-:Y:S02]  /*0e80*/  UISETP.GE.U32.AND UP2, UPT, UR6, UR23, UPT ;  /* 0x000000170600728c */ /* 0x000fe4000bf46070 */
[----:B------:R-:W-:Y:S02]  /*0e90*/  UISETP.GE.AND UP3, UPT, UR14, URZ, UPT ;  /* 0x0000003f0e00728c */ /* 0x000fe4000bf66270 */
[----:B------:R-:W-:Y:S02]  /*0ea0*/  @!UP1 UIADD3 UR6, URZ, -UR19, URZ ;  /* 0x800000133f069290 */ /* 0x000fe4000fffe03f */
[----:B------:R-:W-:-:S02]  /*0eb0*/  @!UP1 UIMAD UR9, UR9, UR18, UR5 ;  /* 0x00000012090992a4 */ /* 0x000fc4000f8e0205 */
[----:B------:R-:W-:Y:S02]  /*0ec0*/  @UP1 UIMAD UR8, UR10, UR18, UR8 ;  /* 0x000000120a0812a4 */ /* 0x000fe4000f8e0208 */
[----:B------:R-:W-:Y:S02]  /*0ed0*/  @!UP1 UIMAD UR9, UR9, UR6, URZ ;  /* 0x00000006090992a4 */ /* 0x000fe4000f8e023f */
[----:B------:R-:W-:Y:S02]  /*0ee0*/  @UP2 UIADD3 UR7, UR7, 0x1, URZ ;  /* 0x0000000107072890 */ /* 0x000fe4000fffe03f */
[----:B------:R-:W-:Y:S01]  /*0ef0*/  @UP1 UIMAD UR9, UR8, UR19, URZ ;  /* 0x00000013080912a4 */ /* 0x000fe2000f8e023f */
[----:B------:R-:W-:Y:S01]  /*0f00*/  ULDC UR10, c[0x0][0x28c] ;  /* 0x0000a300000a7ab9 */ /* 0x000fe20000000800 */
[----:B------:R-:W-:Y:S01]  /*0f10*/  ULDC UR14, c[0x0][0x258] ;  /* 0x00009600000e7ab9 */ /* 0x000fe20000000800 */
[----:B------:R-:W-:Y:S02]  /*0f20*/  ULDC.64 UR18, c[0x0][0x248] ;  /* 0x0000920000127ab9 */ /* 0x000fe40000000a00 */
[----:B------:R-:W-:Y:S01]  /*0f30*/  UMOV UR6, UR7 ;  /* 0x0000000700067c82 */ /* 0x000fe20008000000 */
[----:B------:R-:W-:-:S02]  /*0f40*/  UIADD3 UR7, UR9, 0x1, URZ ;  /* 0x0000000109077890 */ /* 0x000fc4000fffe03f */
[----:B------:R-:W-:Y:S02]  /*0f50*/  @!UP3 UIADD3 UR6, URZ, -UR6, URZ ;  /* 0x800000063f06b290 */ /* 0x000fe4000fffe03f */
[----:B------:R-:W-:Y:S01]  /*0f60*/  @!UP0 ULOP3.LUT UR6, URZ, UR21, URZ, 0x33, !UPT ;  /* 0x000000153f068292 */ /* 0x000fe2000f8e333f */
[----:B------:R-:W-:Y:S02]  /*0f70*/  ULDC.64 UR22, c[0x0][0x230] ;  /* 0x00008c0000167ab9 */ /* 0x000fe40000000a00 */
[----:B------:R-:W-:Y:S01]  /*0f80*/  ULDC UR21, c[0x0][0x270] ;  /* 0x00009c0000157ab9 */ /* 0x000fe20000000800 */
[----:B------:R-:W-:Y:S08]  /*0f90*/  @P0 BRA `(.L_x_18580) ;  /* 0x0000005400380947 */ /* 0x000ff00003800000 */
[----:B------:R-:W0:Y:S01]  /*0fa0*/  S2UR UR9, SR_CgaCtaId ;  /* 0x00000000000979c3 */ /* 0x000e220000008800 */
[----:B------:R-:W-:Y:S01]  /*0fb0*/  UMOV UR8, 0x400 ;  /* 0x0000040000087882 */ /* 0x000fe20000000000 */
[----:B------:R-:W-:Y:S01]  /*0fc0*/  IMAD.MOV.U32 R108, RZ, RZ, -0x800001 ;  /* 0xff7fffffff6c7424 */ /* 0x000fe200078e00ff */
        /* <DEDUP_REMOVED lines=8> */
[----:B------:R-:W5:Y:S04]  /*1050*/  LDS.128 R32, [UR8+0x50] ;  /* 0x00005008ff207984 */ /* 0x000f680008000c00 */
[----:B------:R-:W-:Y:S04]  /*1060*/  LDS.128 R64, [UR8+0x110] ;  /* 0x00011008ff407984 */ /* 0x000fe80008000c00 */
[----:B------:R-:W5:Y:S01]  /*1070*/  LDS.128 R60, [UR8+0x120] ;  /* 0x00012008ff3c7984 */ /* 0x000f620008000c00 */
        /* <DEDUP_REMOVED lines=18> */
[----:B-1----:R-:W-:Y:S01]  /*11a0*/  IMAD.U32 R2, R6, 0x10000, RZ ;  /* 0x0001000006027824 */ /* 0x002fe200078e00ff */
[----:B------:R-:W-:Y:S01]  /*11b0*/  PRMT R118, R11, 0x7632, R118 ;  /* 0x000076320b767816 */ /* 0x000fe20000000076 */
[----:B---3--:R-:W-:Y:S01]  /*11c0*/  IMAD.U32 R52, R20, 0x10000, RZ ;  /* 0x0001000014347824 */ /* 0x008fe200078e00ff */
[----:B------:R-:W-:Y:S01]  /*11d0*/  PRMT R113, R6, 0x7632, R113 ;  /* 0x0000763206717816 */ /* 0x000fe20000000071 */
[C---:B--2---:R-:W-:Y:S01]  /*11e0*/  IMAD.U32 R0, R7.reuse, 0x10000, RZ ;  /* 0x0001000007007824 */ /* 0x044fe200078e00ff */
[----:B------:R1:W-:Y:S01]  /*11f0*/  STL [R1+0x4c], R2 ;  /* 0x00004c0201007387 */ /* 0x0003e20000100800 */
[----:B------:R-:W-:Y:S01]  /*1200*/  PRMT R114, R7, 0x7632, R114 ;  /* 0x0000763207727816 */ /* 0x000fe20000000072 */
        /* <DEDUP_REMOVED lines=10> */
[----:B------:R-:W-:Y:S01]  /*12b0*/  IMAD.U32 R49, R23, 0x10000, RZ ;  /* 0x0001000017317824 */ /* 0x000fe200078e00ff */
[----:B------:R-:W-:Y:S01]  /*12c0*/  PRMT R140, R21, 0x7632, R140 ;  /* 0x00007632158c7816 */ /* 0x000fe2000000008c */
[----:B----4-:R-:W-:Y:S01]  /*12d0*/  IMAD.U32 R48, R16, 0x10000, RZ ;  /* 0x0001000010307824 */ /* 0x010fe200078e00ff */
[----:B--2---:R-:W-:Y:S01]  /*12e0*/  SHF.L.U32 R0, R9, 0x10, RZ ;  /* 0x0000001009007819 */ /* 0x004fe200000006ff */
[----:B------:R1:W-:Y:S01]  /*12f0*/  STL [R1+0x44], R2 ;  /* 0x0000440201007387 */ /* 0x0003e20000100800 */
[----:B------:R-:W-:Y:S01]  /*1300*/  PRMT R141, R22, 0x7632, R141 ;  /* 0x00007632168d7816 */ /* 0x000fe2000000008d */
[----:B------:R-:W-:Y:S01]  /*1310*/  IMAD.U32 R46, R18, 0x10000, RZ ;  /* 0x00010000122e7824 */ /* 0x000fe200078e00ff */
        /* <DEDUP_REMOVED lines=9> */
[C---:B-----5:R-:W-:Y:S01]  /*13b0*/  IMAD.U32 R54, R34.reuse, 0x10000, RZ ;  /* 0x0001000022367824 */ /* 0x060fe200078e00ff */
[----:B------:R-:W-:Y:S01]  /*13c0*/  PRMT R146, R19, 0x7632, R146 ;  /* 0x0000763213927816 */ /* 0x000fe20000000092 */
[----:B--2---:R-:W-:Y:S01]  /*13d0*/  IMAD.U32 R0, R11, 0x10000, RZ ;  /* 0x000100000b007824 */ /* 0x004fe200078e00ff */
[----:B------:R1:W-:Y:S01]  /*13e0*/  STL [R1+0x3c], R2 ;  /* 0x00003c0201007387 */ /* 0x0003e20000100800 */
[----:B------:R-:W-:Y:S01]  /*13f0*/  PRMT R136, R33, 0x7632, R136 ;  /* 0x0000763221887816 */ /* 0x000fe20000000088 */
[----:B------:R-:W-:Y:S01]  /*1400*/  IMAD.U32 R3, R61, 0x10000, RZ ;  /* 0x000100003d037824 */ /* 0x000fe200078e00ff */
[----:B------:R-:W-:Y:S01]  /*1410*/  PRMT R137, R34, 0x7632, R137 ;  /* 0x0000763222897816 */ /* 0x000fe20000000089 */
[----:B------:R2:W-:Y:S01]  /*1420*/  STL [R1+0x38], R0 ;  /* 0x0000380001007387 */ /* 0x0005e20000100800 */
[C---:B------:R-:W-:Y:S01]  /*1430*/  PRMT R138, R35.reuse, 0x7632, R138 ;  /* 0x00007632238a7816 */ /* 0x040fe2000000008a */
[----:B0-----:R-:W-:Y:S01]  /*1440*/  IMAD.U32 R84, R68, 0x10000, RZ ;  /* 0x0001000044547824 */ /* 0x001fe200078e00ff */
[----:B------:R-:W-:Y:S01]  /*1450*/  SHF.L.U32 R53, R35, 0x10, RZ ;  /* 0x0000001023357819 */ /* 0x000fe200000006ff */
        /* <DEDUP_REMOVED lines=11> */
[C---:B------:R-:W-:Y:S01]  /*1510*/  PRMT R156, R5.reuse, 0x7632, R156 ;  /* 0x00007632059c7816 */ /* 0x040fe2000000009c */
[----:B------:R3:W-:Y:S01]  /*1520*/  STL [R1+0x30], R0 ;  /* 0x0000300001007387 */ /* 0x0007e20000100800 */
[----:B------:R-:W-:Y:S01]  /*1530*/  SHF.L.U32 R35, R5, 0x10, RZ ;  /* 0x0000001005237819 */ /* 0x000fe200000006ff */
[C---:B------:R-:W-:Y:S01]  /*1540*/  IMAD.U32 R34, R6.reuse, 0x10000, RZ ;  /* 0x0001000006227824 */ /* 0x040fe200078e00ff */
[----:B------:R-:W-:Y:S01]  /*1550*/  PRMT R157, R6, 0x7632, R157 ;  /* 0x00007632069d7816 */ /* 0x000fe2000000009d */
[----:B------:R-:W5:Y:S01]  /*1560*/  LDS.128 R80, [UR8+0x160] ;  /* 0x00016008ff507984 */ /* 0x000f620008000c00 */
[----:B------:R-:W-:Y:S01]  /*1570*/  PRMT R158, R7, 0x7632, R158 ;  /* 0x00007632079e7816 */ /* 0x000fe2000000009e */
[----:B--2---:R-:W-:Y:S01]  /*1580*/  IMAD.U32 R2, R14, 0x10000, RZ ;  /* 0x000100000e027824 */ /* 0x004fe200078e00ff */
[----:B------:R-:W-:Y:S01]  /*1590*/  PRMT R135, R32, 0x7632, R135 ;  /* 0x0000763220877816 */ /* 0x000fe20000000087 */
[----:B------:R-:W-:Y:S01]  /*15a0*/  LDS.128 R76, [UR8+0x170] ;  /* 0x00017008ff4c7984 */ /* 0x000fe20008000c00 */
[----:B------:R-:W-:Y:S01]  /*15b0*/  PRMT R183, R64, 0x7632, R183 ;  /* 0x0000763240b77816 */ /* 0x000fe200000000b7 */
[----:B------:R-:W-:Y:S01]  /*15c0*/  IMAD.U32 R85, R69, 0x10000, RZ ;  /* 0x0001000045557824 */ /* 0x000fe200078e00ff */
[----:B---3--:R-:W-:Y:S01]  /*15d0*/  SHF.L.U32 R0, R15, 0x10, RZ ;  /* 0x000000100f007819 */ /* 0x008fe200000006ff */
[----:B------:R2:W-:Y:S01]  /*15e0*/  STL [R1+0x2c], R2 ;  /* 0x00002c0201007387 */ /* 0x0005e20000100800 */
[----:B----4-:R-:W-:Y:S01]  /*15f0*/  PRMT R164, R21, 0x7632, R164 ;  /* 0x0000763215a47816 */ /* 0x010fe200000000a4 */
[----:B------:R-:W-:Y:S01]  /*1600*/  IMAD.U32 R86, R70, 0x10000, RZ ;  /* 0x0001000046567824 */ /* 0x000fe200078e00ff */
[----:B------:R-:W-:Y:S01]  /*1610*/  PRMT R165, R22, 0x7632, R165 ;  /* 0x0000763216a57816 */ /* 0x000fe200000000a5 */
[----:B------:R-:W3:Y:S01]  /*1620*/  LDS.128 R12, [UR8+0x80] ;  /* 0x00008008ff0c7984 */ /* 0x000ee20008000c00 */
[----:B------:R-:W-:Y:S01]  /*1630*/  PRMT R166, R23, 0x7632, R166 ;  /* 0x0000763217a67816 */ /* 0x000fe200000000a6 */
[----:B------:R-:W-:Y:S01]  /*1640*/  IMAD.U32 R88, R72, 0x10000, RZ ;  /* 0x0001000048587824 */ /* 0x000fe200078e00ff */
[----:B------:R-:W-:Y:S01]  /*1650*/  PRMT R163, R20, 0x7632, R163 ;  /* 0x0000763214a37816 */ /* 0x000fe200000000a3 */
[----:B------:R4:W-:Y:S01]  /*1660*/  STL [R1+0x28], R0 ;  /* 0x0000280001007387 */ /* 0x0009e20000100800 */
[----:B------:R-:W-:Y:S01]  /*1670*/  PRMT R184, R65, 0x7632, R184 ;  /* 0x0000763241b87816 */ /* 0x000fe200000000b8 */
[----:B--2---:R-:W-:Y:S01]  /*1680*/  IMAD.U32 R2, R24, 0x10000, RZ ;  /* 0x0001000018027824 */ /* 0x004fe200078e00ff */
        /* <DEDUP_REMOVED lines=8> */
[----:B----4-:R-:W-:Y:S01]  /*1710*/  IMAD.U32 R0, R25, 0x10000, RZ ;  /* 0x0001000019007824 */ /* 0x010fe200078e00ff */
[C---:B------:R-:W-:Y:S01]  /*1720*/  PRMT R153, R10.reuse, 0x7632, R153 ;  /* 0x000076320a997816 */ /* 0x040fe20000000099 */
[----:B------:R-:W-:Y:S01]  /*1730*/  IMAD.U32 R39, R9, 0x10000, RZ ;  /* 0x0001000009277824 */ /* 0x000fe200078e00ff */
[----:B------:R-:W-:Y:S01]  /*1740*/  PRMT R154, R11, 0x7632, R154 ;  /* 0x000076320b9a7816 */ /* 0x000fe2000000009a */
[----:B------:R-:W-:Y:S01]  /*1750*/  IMAD.U32 R38, R10, 0x10000, RZ ;  /* 0x000100000a267824 */ /* 0x000fe200078e00ff */
[----:B------:R0:W-:Y:S01]  /*1760*/  STL [R1+0x20], R0 ;  /* 0x0000200001007387 */ /* 0x0001e20000100800 */
[----:B--2---:R-:W-:Y:S01]  /*1770*/  IMAD.U32 R2, R26, 0x10000, RZ ;  /* 0x000100001a027824 */ /* 0x004fe200078e00ff */
[----:B-1----:R-:W-:Y:S01]  /*1780*/  PRMT R168, R17, 0x7632, R168 ;  /* 0x0000763211a87816 */ /* 0x002fe200000000a8 */
        /* <DEDUP_REMOVED lines=9> */
[----:B-----5:R-:W-:Y:S01]  /*1820*/  IMAD.U32 R92, R80, 0x10000, RZ ;  /* 0x00010000505c7824 */ /* 0x020fe200078e00ff */
[----:B------:R-:W0:Y:S01]  /*1830*/  LDS.128 R24, [UR8+0xb0] ;  /* 0x0000b008ff187984 */ /* 0x000e220008000c00 */
[----:B------:R-:W-:Y:S01]  /*1840*/  PRMT R188, R61, 0x7632, R188 ;  /* 0x000076323dbc7816 */ /* 0x000fe200000000bc */
[----:B------:R-:W-:Y:S01]  /*1850*/  IMAD.U32 R94, R82, 0x10000, RZ ;  /* 0x00010000525e7824 */ /* 0x000fe200078e00ff */
[----:B------:R-:W-:Y:S01]  /*1860*/  PRMT R189, R62, 0x7632, R189 ;  /* 0x000076323ebd7816 */ /* 0x000fe200000000bd */
[----:B------:R4:W-:Y:S01]  /*1870*/  STL [R1+0x18], R0 ;  /* 0x0000180001007387 */ /* 0x0009e20000100800 */
[----:B------:R-:W-:Y:S01]  /*1880*/  PRMT R190, R63, 0x7632, R190 ;  /* 0x000076323fbe7816 */ /* 0x000fe200000000be */
[----:B--2---:R-:W-:Y:S01]  /*1890*/  IMAD.U32 R2, R28, 0x10000, RZ ;  /* 0x000100001c027824 */ /* 0x004fe200078e00ff */
[C---:B---3--:R-:W-:Y:S01]  /*18a0*/  PRMT R147, R12.reuse, 0x7632, R147 ;  /* 0x000076320c937816 */ /* 0x048fe20000000093 */
[----:B------:R-:W-:Y:S01]  /*18b0*/  IMAD.U32 R44, R12, 0x10000, RZ ;  /* 0x000100000c2c7824 */ /* 0x000fe200078e00ff */
[C---:B------:R-:W-:Y:S01]  /*18c0*/  PRMT R148, R13.reuse, 0x7632, R148 ;  /* 0x000076320d947816 */ /* 0x040fe20000000094 */
[----:B------:R-:W-:Y:S01]  /*18d0*/  IMAD.U32 R43, R13, 0x10000, RZ ;  /* 0x000100000d2b7824 */ /* 0x000fe200078e00ff */
[----:B------:R2:W-:Y:S01]  /*18e0*/  STL [R1+0x14], R2 ;  /* 0x0000140201007387 */ /* 0x0005e20000100800 */
[C---:B------:R-:W-:Y:S01]  /*18f0*/  PRMT R149, R14.reuse, 0x7632, R149 ;  /* 0x000076320e957816 */ /* 0x040fe20000000095 */
[----:B------:R-:W-:Y:S01]  /*1900*/  IMAD.U32 R42, R14, 0x10000, RZ ;  /* 0x000100000e2a7824 */ /* 0x000fe200078e00ff */
[----:B----4-:R-:W-:Y:S01]  /*1910*/  SHF.L.U32 R0, R29, 0x10, RZ ;  /* 0x000000101d007819 */ /* 0x010fe200000006ff */
[----:B------:R-:W-:Y:S01]  /*1920*/  IMAD.U32 R28, R20, 0x10000, RZ ;  /* 0x00010000141c7824 */ /* 0x000fe200078e00ff */
[----:B------:R-:W-:Y:S01]  /*1930*/  PRMT R150, R15, 0x7632, R150 ;  /* 0x000076320f967816 */ /* 0x000fe20000000096 */
[----:B------:R-:W-:Y:S01]  /*1940*/  IMAD.U32 R95, R83, 0x10000, RZ ;  /* 0x00010000535f7824 */ /* 0x000fe200078e00ff */
[----:B------:R-:W-:Y:S01]  /*1950*/  SHF.L.U32 R41, R15, 0x10, RZ ;  /* 0x000000100f297819 */ /* 0x000fe200000006ff */
[----:B------:R3:W-:Y:S01]  /*1960*/  STL [R1+0x10], R0 ;  /* 0x0000100001007387 */ /* 0x0007e20000100800 */
[----:B------:R-:W-:Y:S01]  /*1970*/  PRMT R195, R68, 0x7632, R195 ;  /* 0x0000763244c37816 */ /* 0x000fe200000000c3 */
[----:B--2---:R-:W-:Y:S01]  /*1980*/  IMAD.U32 R2, R30, 0x10000, RZ ;  /* 0x000100001e027824 */ /* 0x004fe200078e00ff */
[----:B------:R-:W-:Y:S01]  /*1990*/  PRMT R196, R69, 0x7632, R196 ;  /* 0x0000763245c47816 */ /* 0x000fe200000000c4 */
[----:B------:R-:W2:Y:S01]  /*19a0*/  LDS.128 R12, [UR8+0xe0] ;  /* 0x0000e008ff0c7984 */ /* 0x000ea20008000c00 */
[----:B------:R-:W-:Y:S01]  /*19b0*/  PRMT R197, R70, 0x7632, R197 ;  /* 0x0000763246c57816 */ /* 0x000fe200000000c5 */
[----:B------:R-:W-:Y:S01]  /*19c0*/  IMAD.U32 R96, R76, 0x10000, RZ ;  /* 0x000100004c607824 */ /* 0x000fe200078e00ff */
[C---:B------:R-:W-:Y:S01]  /*19d0*/  PRMT R198, R71.reuse, 0x7632, R198 ;  /* 0x0000763247c67816 */ /* 0x040fe200000000c6 */
[----:B------:R4:W-:Y:S01]  /*19e0*/  STL [R1+0xc], R2 ;  /* 0x00000c0201007387 */ /* 0x0009e20000100800 */
[----:B------:R-:W-:Y:S01]  /*19f0*/  SHF.L.U32 R87, R71, 0x10, RZ ;  /* 0x0000001047577819 */ /* 0x000fe200000006ff */
[----:B---3--:R-:W-:Y:S01]  /*1a00*/  IMAD.U32 R0, R31, 0x10000, RZ ;  /* 0x000100001f007824 */ /* 0x008fe200078e00ff */
[----:B------:R-:W-:Y:S01]  /*1a10*/  PRMT R199, R72, 0x7632, R199 ;  /* 0x0000763248c77816 */ /* 0x000fe200000000c7 */
[----:B------:R-:W-:Y:S01]  /*1a20*/  IMAD.U32 R97, R77, 0x10000, RZ ;  /* 0x000100004d617824 */ /* 0x000fe200078e00ff */
[----:B-1----:R-:W-:Y:S01]  /*1a30*/  PRMT R176, R9, 0x7632, R176 ;  /* 0x0000763209b07816 */ /* 0x002fe200000000b0 */
[----:B------:R-:W-:Y:S01]  /*1a40*/  IMAD.U32 R98, R78, 0x10000, RZ ;  /* 0x000100004e627824 */ /* 0x000fe200078e00ff */
[----:B------:R1:W-:Y:S01]  /*1a50*/  STL [R1+0x8], R0 ;  /* 0x0000080001007387 */ /* 0x0003e20000100800 */
[----:B------:R-:W-:Y:S01]  /*1a60*/  PRMT R177, R10, 0x7632, R177 ;  /* 0x000076320ab17816 */ /* 0x000fe200000000b1 */
[----:B------:R-:W-:Y:S01]  /*1a70*/  IMAD.U32 R113, R113, 0x10000, RZ ;  /* 0x0001000071717824 */ /* 0x000fe200078e00ff */
[----:B------:R-:W-:Y:S01]  /*1a80*/  PRMT R178, R11, 0x7632, R178 ;  /* 0x000076320bb27816 */ /* 0x000fe200000000b2 */
[----:B----4-:R-:W-:Y:S01]  /*1a90*/  IMAD.U32 R2, R32, 0x10000, RZ ;  /* 0x0001000020027824 */ /* 0x010fe200078e00ff */
[----:B------:R-:W-:Y:S01]  /*1aa0*/  PRMT R175, R8, 0x7632, R175 ;  /* 0x0000763208af7816 */ /* 0x000fe200000000af */
[C---:B0-----:R-:W-:Y:S01]  /*1ab0*/  IMAD.U32 R31, R25.reuse, 0x10000, RZ ;  /* 0x00010000191f7824 */ /* 0x041fe200078e00ff */
[----:B------:R-:W-:Y:S01]  /*1ac0*/  PRMT R160, R25, 0x7632, R160 ;  /* 0x0000763219a07816 */ /* 0x000fe200000000a0 */
[C---:B------:R-:W-:Y:S01]  /*1ad0*/  IMAD.U32 R30, R26.reuse, 0x10000, RZ ;  /* 0x000100001a1e7824 */ /* 0x040fe200078e00ff */
[----:B------:R-:W-:Y:S01]  /*1ae0*/  PRMT R161, R26, 0x7632, R161 ;  /* 0x000076321aa17816 */ /* 0x000fe200000000a1 */
[----:B-1----:R-:W-:Y:S01]  /*1af0*/  IMAD.U32 R0, R33, 0x10000, RZ ;  /* 0x0001000021007824 */ /* 0x002fe200078e00ff */
[----:B------:R-:W-:Y:S01]  /*1b00*/  PRMT R162, R27, 0x7632, R162 ;  /* 0x000076321ba27816 */ /* 0x000fe200000000a2 */
[----:B------:R-:W-:Y:S01]  /*1b10*/  IMAD.U32 R33, R7, 0x10000, RZ ;  /* 0x0001000007217824 */ /* 0x000fe200078e00ff */
[----:B------:R-:W-:Y:S01]  /*1b20*/  SHF.L.U32 R29, R27, 0x10, RZ ;  /* 0x000000101b1d7819 */ /* 0x000fe200000006ff */
[----:B------:R-:W0:Y:S01]  /*1b30*/  LDS.128 R4, [UR8+0x100] ;  /* 0x00010008ff047984 */ /* 0x000e220008000c00 */
[----:B------:R-:W-:Y:S01]  /*1b40*/  IMAD.U32 R27, R21, 0x10000, RZ ;  /* 0x00010000151b7824 */ /* 0x000fe200078e00ff */
[----:B------:R-:W-:Y:S01]  /*1b50*/  PRMT R159, R24, 0x7632, R159 ;  /* 0x00007632189f7816 */ /* 0x000fe2000000009f */
[----:B------:R-:W-:Y:S01]  /*1b60*/  IMAD.U32 R26, R22, 0x10000, RZ ;  /* 0x00010000161a7824 */ /* 0x000fe200078e00ff */
[----:B------:R1:W-:Y:S01]  /*1b70*/  STL [R1+0x4], R2 ;  /* 0x0000040201007387 */ /* 0x0003e20000100800 */
[----:B------:R-:W-:Y:S01]  /*1b80*/  IMAD.U32 R25, R23, 0x10000, RZ ;  /* 0x0001000017197824 */ /* 0x000fe200078e00ff */
[----:B------:R-:W-:Y:S01]  /*1b90*/  SHF.L.U32 R23, R17, 0x10, RZ ;  /* 0x0000001011177819 */ /* 0x000fe200000006ff */
[----:B------:R-:W-:Y:S01]  /*1ba0*/  IMAD.U32 R22, R18, 0x10000, RZ ;  /* 0x0001000012167824 */ /* 0x000fe200078e00ff */
[----:B------:R3:W-:Y:S01]  /*1bb0*/  STL [R1], R0 ;  /* 0x0000000001007387 */ /* 0x0007e20000100800 */
[----:B------:R-:W-:Y:S01]  /*1bc0*/  IMAD.U32 R21, R19, 0x10000, RZ ;  /* 0x0001000013157824 */ /* 0x000fe200078e00ff */
[----:B------:R-:W-:Y:S01]  /*1bd0*/  PRMT R200, R73, 0x7632, R200 ;  /* 0x0000763249c87816 */ /* 0x000fe200000000c8 */
[----:B------:R-:W-:Y:S01]  /*1be0*/  IMAD.U32 R32, R24, 0x10000, RZ ;  /* 0x0001000018207824 */ /* 0x000fe200078e00ff */
[----:B------:R-:W-:Y:S01]  /*1bf0*/  PRMT R201, R74, 0x7632, R201 ;  /* 0x000076324ac97816 */ /* 0x000fe200000000c9 */
[----:B------:R-:W-:Y:S01]  /*1c00*/  IMAD.U32 R24, R16, 0x10000, RZ ;  /* 0x0001000010187824 */ /* 0x000fe200078e00ff */
[----:B------:R-:W-:Y:S01]  /*1c10*/  PRMT R202, R75, 0x7632, R202 ;  /* 0x000076324bca7816 */ /* 0x000fe200000000ca */
[C---:B--2---:R-:W-:Y:S01]  /*1c20*/  IMAD.U32 R19, R13.reuse, 0x10000, RZ ;  /* 0x000100000d137824 */ /* 0x044fe200078e00ff */
        /* <DEDUP_REMOVED lines=15> */
[----:B-1----:R-:W-:Y:S01]  /*1d20*/  IMAD.U32 R2, R62, 0x10000, RZ ;  /* 0x000100003e027824 */ /* 0x002fe200078e00ff */
[----:B------:R-:W-:Y:S01]  /*1d30*/  PRMT R205, R82, 0x7632, R205 ;  /* 0x0000763252cd7816 */ /* 0x000fe200000000cd */
[----:B---3--:R-:W-:Y:S01]  /*1d40*/  IMAD.U32 R0, R63, 0x10000, RZ ;  /* 0x000100003f007824 */ /* 0x008fe200078e00ff */
[----:B------:R-:W-:Y:S01]  /*1d50*/  PRMT R206, R83, 0x7632, R206 ;  /* 0x0000763253ce7816 */ /* 0x000fe200000000ce */
[----:B------:R-:W1:Y:S01]  /*1d60*/  LDS.128 R56, [UR8+0x130] ;  /* 0x00013008ff387984 */ /* 0x000e620008000c00 */
[----:B------:R-:W-:Y:S01]  /*1d70*/  PRMT R207, R76, 0x7632, R207 ;  /* 0x000076324ccf7816 */ /* 0x000fe200000000cf */
[----:B------:R-:W-:Y:S01]  /*1d80*/  IMAD.U32 R116, R116, 0x10000, RZ ;  /* 0x0001000074747824 */ /* 0x000fe200078e00ff */
[----:B------:R-:W-:Y:S01]  /*1d90*/  PRMT R208, R77, 0x7632, R208 ;  /* 0x000076324dd07816 */ /* 0x000fe200000000d0 */
[----:B------:R-:W2:Y:S01]  /*1da0*/  LDS.128 R68, [UR8+0x1a0] ;  /* 0x0001a008ff447984 */ /* 0x000ea20008000c00 */
[C---:B0-----:R-:W-:Y:S01]  /*1db0*/  PRMT R179, R4.reuse, 0x7632, R179 ;  /* 0x0000763204b37816 */ /* 0x041fe200000000b3 */
[----:B------:R-:W-:Y:S01]  /*1dc0*/  IMAD.U32 R12, R4, 0x10000, RZ ;  /* 0x00010000040c7824 */ /* 0x000fe200078e00ff */
[C---:B------:R-:W-:Y:S01]  /*1dd0*/  PRMT R180, R5.reuse, 0x7632, R180 ;  /* 0x0000763205b47816 */ /* 0x040fe200000000b4 */
[C---:B------:R-:W-:Y:S01]  /*1de0*/  IMAD.U32 R10, R6.reuse, 0x10000, RZ ;  /* 0x00010000060a7824 */ /* 0x040fe200078e00ff */
[----:B------:R-:W-:Y:S01]  /*1df0*/  SHF.L.U32 R11, R5, 0x10, RZ ;  /* 0x00000010050b7819 */ /* 0x000fe200000006ff */
[C---:B------:R-:W-:Y:S01]  /*1e00*/  IMAD.U32 R9, R7.reuse, 0x10000, RZ ;  /* 0x0001000007097824 */ /* 0x040fe200078e00ff */
[----:B------:R-:W-:Y:S01]  /*1e10*/  PRMT R181, R6, 0x7632, R181 ;  /* 0x0000763206b57816 */ /* 0x000fe200000000b5 */
[----:B------:R-:W-:Y:S01]  /*1e20*/  IMAD.U32 R6, R66, 0x10000, RZ ;  /* 0x0001000042067824 */ /* 0x000fe200078e00ff */
[----:B------:R-:W-:Y:S01]  /*1e30*/  PRMT R182, R7, 0x7632, R182 ;  /* 0x0000763207b67816 */ /* 0x000fe200000000b6 */
[----:B------:R-:W-:Y:S01]  /*1e40*/  IMAD.U32 R7, R65, 0x10000, RZ ;  /* 0x0001000041077824 */ /* 0x000fe200078e00ff */
[----:B------:R-:W-:Y:S01]  /*1e50*/  SHF.L.U32 R5, R67, 0x10, RZ ;  /* 0x0000001043057819 */ /* 0x000fe200000006ff */
[----:B------:R-:W-:Y:S01]  /*1e60*/  IMAD.U32 R4, R60, 0x10000, RZ ;  /* 0x000100003c047824 */ /* 0x000fe200078e00ff */
[----:B------:R-:W0:Y:S01]  /*1e70*/  LDS.128 R64, [UR8+0x180] ;  /* 0x00018008ff407984 */ /* 0x000e220008000c00 */
[----:B------:R-:W-:Y:S01]  /*1e80*/  PRMT R209, R78, 0x7632, R209 ;  /* 0x000076324ed17816 */ /* 0x000fe200000000d1 */
[----:B------:R-:W-:Y:S01]  /*1e90*/  IMAD.U32 R117, R117, 0x10000, RZ ;  /* 0x0001000075757824 */ /* 0x000fe200078e00ff */
[C---:B------:R-:W-:Y:S01]  /*1ea0*/  PRMT R210, R79.reuse, 0x7632, R210 ;  /* 0x000076324fd27816 */ /* 0x040fe200000000d2 */
[----:B------:R-:W3:Y:S01]  /*1eb0*/  LDS.128 R60, [UR8+0x190] ;  /* 0x00019008ff3c7984 */ /* 0x000ee20008000c00 */
[----:B------:R-:W-:Y:S01]  /*1ec0*/  SHF.L.U32 R99, R79, 0x10, RZ ;  /* 0x000000104f637819 */ /* 0x000fe200000006ff */
[----:B------:R-:W-:Y:S01]  /*1ed0*/  IMAD.U32 R118, R118, 0x10000, RZ ;  /* 0x0001000076767824 */ /* 0x000fe200078e00ff */
[----:B------:R-:W-:Y:S01]  /*1ee0*/  SHF.L.U32 R114, R114, 0x10, RZ ;  /* 0x0000001072727819 */ /* 0x000fe200000006ff */
[----:B------:R-:W4:Y:S01]  /*1ef0*/  LDS.128 R72, [UR8+0x1b0] ;  /* 0x0001b008ff487984 */ /* 0x000f220008000c00 */
[----:B------:R-:W-:Y:S01]  /*1f00*/  IMAD.U32 R119, R119, 0x10000, RZ ;  /* 0x0001000077777824 */ /* 0x000fe200078e00ff */
[----:B------:R-:W-:Y:S01]  /*1f10*/  SHF.L.U32 R120, R120, 0x10, RZ ;  /* 0x0000001078787819 */ /* 0x000fe200000006ff */
[----:B------:R-:W-:Y:S01]  /*1f20*/  IMAD.U32 R121, R121, 0x10000, RZ ;  /* 0x0001000079797824 */ /* 0x000fe200078e00ff */
[----:B------:R-:W5:Y:S01]  /*1f30*/  LDS.128 R80, [UR8+0x1c0] ;  /* 0x0001c008ff507984 */ /* 0x000f620008000c00 */
[----:B------:R-:W-:Y:S01]  /*1f40*/  IMAD.U32 R122, R122, 0x10000, RZ ;  /* 0x000100007a7a7824 */ /* 0x000fe200078e00ff */
[----:B------:R-:W-:Y:S01]  /*1f50*/  SHF.L.U32 R130, R130, 0x10, RZ ;  /* 0x0000001082827819 */ /* 0x000fe200000006ff */
[----:B------:R-:W-:Y:S01]  /*1f60*/  IMAD.U32 R123, R123, 0x10000, RZ ;  /* 0x000100007b7b7824 */ /* 0x000fe200078e00ff */
[----:B------:R-:W5:Y:S01]  /*1f70*/  LDS.128 R76, [UR8+0x1d0] ;  /* 0x0001d008ff4c7984 */ /* 0x000f620008000c00 */
        /* <DEDUP_REMOVED lines=9> */
[----:B------:R-:W-:Y:S01]  /*2010*/  PRMT R192, R57, 0x7632, R192 ;  /* 0x0000763239c07816 */ /* 0x000fe200000000c0 */
[----:B------:R-:W-:Y:S01]  /*2020*/  IMAD.U32 R133, R133, 0x10000, RZ ;  /* 0x0001000085857824 */ /* 0x000fe200078e00ff */
[C---:B------:R-:W-:Y:S01]  /*2030*/  PRMT R193, R58.reuse, 0x7632, R193 ;  /* 0x000076323ac17816 */ /* 0x040fe200000000c1 */
[----:B------:R-:W-:Y:S01]  /*2040*/  IMAD.U32 R58, R58, 0x10000, RZ ;  /* 0x000100003a3a7824 */ /* 0x000fe200078e00ff */
[C---:B------:R-:W-:Y:S01]  /*2050*/  PRMT R194, R59.reuse, 0x7632, R194 ;  /* 0x000076323bc27816 */ /* 0x040fe200000000c2 */
        /* <DEDUP_REMOVED lines=20> */
[C---:B------:R-:W-:Y:S01]  /*21a0*/  IMAD.U32 R106, R62.reuse, 0x10000, RZ ;  /* 0x000100003e6a7824 */ /* 0x040fe200078e00ff */
[----:B------:R-:W-:Y:S01]  /*21b0*/  SHF.L.U32 R105, R61, 0x10, RZ ;  /* 0x000000103d697819 */ /* 0x000fe200000006ff */
[C---:B------:R-:W-:Y:S01]  /*21c0*/  IMAD.U32 R107, R63.reuse, 0x10000, RZ ;  /* 0x000100003f6b7824 */ /* 0x040fe200078e00ff */
[----:B------:R-:W-:Y:S01]  /*21d0*/  PRMT R217, R62, 0x7632, R217 ;  /* 0x000076323ed97816 */ /* 0x000fe200000000d9 */
[----:B------:R-:W0:Y:S01]  /*21e0*/  LDS.128 R64, [UR8+0x1e0] ;  /* 0x0001e008ff407984 */ /* 0x000e220008000c00 */
[----:B------:R-:W-:Y:S01]  /*21f0*/  PRMT R218, R63, 0x7632, R218 ;  /* 0x000076323fda7816 */ /* 0x000fe200000000da */
[----:B------:R-:W-:Y:S01]  /*2200*/  IMAD.U32 R135, R135, 0x10000, RZ ;  /* 0x0001000087877824 */ /* 0x000fe200078e00ff */
[C---:B----4-:R-:W-:Y:S01]  /*2210*/  PRMT R223, R72.reuse, 0x7632, R223 ;  /* 0x0000763248df7816 */ /* 0x050fe200000000df */
[----:B------:R-:W1:Y:S01]  /*2220*/  LDS.128 R60, [UR8+0x1f0] ;  /* 0x0001f008ff3c7984 */ /* 0x000e620008000c00 */
[C---:B------:R-:W-:Y:S01]  /*2230*/  PRMT R224, R73.reuse, 0x7632, R224 ;  /* 0x0000763249e07816 */ /* 0x040fe200000000e0 */
[----:B------:R-:W-:Y:S01]  /*2240*/  IMAD.U32 R72, R72, 0x10000, RZ ;  /* 0x0001000048487824 */ /* 0x000fe200078e00ff */
[----:B------:R-:W-:Y:S01]  /*2250*/  PRMT R225, R74, 0x7632, R225 ;  /* 0x000076324ae17816 */ /* 0x000fe200000000e1 */
[----:B------:R-:W-:Y:S01]  /*2260*/  IMAD.U32 R73, R73, 0x10000, RZ ;  /* 0x0001000049497824 */ /* 0x000fe200078e00ff */
[----:B-----5:R-:W-:Y:S01]  /*2270*/  PRMT R227, R80, 0x7632, R227 ;  /* 0x0000763250e37816 */ /* 0x020fe200000000e3 */
        /* <DEDUP_REMOVED lines=37> */
[C---:B-1----:R-:W-:Y:S01]  /*24d0*/  PRMT R239, R60.reuse, 0x7632, R239 ;  /* 0x000076323cef7816 */ /* 0x042fe200000000ef */
[----:B------:R-:W-:Y:S01]  /*24e0*/  IMAD.U32 R60, R60, 0x10000, RZ ;  /* 0x000100003c3c7824 */ /* 0x000fe200078e00ff */
[----:B------:R-:W-:Y:S01]  /*24f0*/  PRMT R240, R61, 0x7632, R240 ;  /* 0x000076323df07816 */ /* 0x000fe200000000f0 */
[C---:B------:R-:W-:Y:S01]  /*2500*/  IMAD.U32 R109, R63.reuse, 0x10000, RZ ;  /* 0x000100003f6d7824 */ /* 0x040fe200078e00ff */
        /* <DEDUP_REMOVED lines=98> */
[----:B------:R-:W-:-:S07]  /*2b30*/  IMAD.U32 R242, R242, 0x10000, RZ ;  /* 0x00010000f2f27824 */ /* 0x000fce00078e00ff */
.L_x_18584:
[----:B0-----:R-:W0:Y:S01]  /*2b40*/  LDC R243, c[0x0][0x294] ;  /* 0x0000a500fff37b82 */ /* 0x001e220000000800 */
[----:B-----5:R-:W-:Y:S01]  /*2b50*/  SHF.L.U32 R63, R110, 0x5, RZ ;  /* 0x000000056e3f7819 */ /* 0x020fe200000006ff */
[----:B------:R-:W-:Y:S01]  /*2b60*/  UIADD3 UR8, UR6, -UR10, URZ ;  /* 0x8000000a06087290 */ /* 0x000fe2000fffe03f */
[----:B------:R-:W-:Y:S02]  /*2b70*/  BSSY B1, `(.L_x_18581) ;  /* 0x000038d000017945 */ /* 0x000fe40003800000 */
[----:B-1----:R-:W-:-:S03]  /*2b80*/  IABS R124, R63 ;  /* 0x0000003f007c7213 */ /* 0x002fc60000000000 */
[----:B------:R-:W1:Y:S02]  /*2b90*/  LDC R244, c[0x0][0x290] ;  /* 0x0000a400fff47b82 */ /* 0x000e640000000800 */
[----:B------:R-:W-:-:S04]  /*2ba0*/  IMAD.HI.U32 R127, R124, UR20, RZ ;  /* 0x000000147c7f7c27 */ /* 0x000fc8000f8e00ff */
[----:B------:R-:W-:Y:S01]  /*2bb0*/  IMAD.MOV R125, RZ, RZ, -R127 ;  /* 0x000000ffff7d7224 */ /* 0x000fe200078e0a7f */
[----:B0-----:R-:W-:-:S04]  /*2bc0*/  LOP3.LUT R63, R63, R243, RZ, 0x3c, !PT ;  /* 0x000000f33f3f7212 */ /* 0x001fc800078e3cff */
[----:B------:R-:W-:Y:S02]  /*2bd0*/  ISETP.GE.AND P2, PT, R63, RZ, PT ;  /* 0x000000ff3f00720c */ /* 0x000fe40003f46270 */
[----:B------:R-:W-:Y:S02]  /*2be0*/  IABS R63, R243 ;  /* 0x000000f3003f7213 */ /* 0x000fe40000000000 */
[----:B-1----:R-:W-:-:S03]  /*2bf0*/  IABS R126, R244 ;  /* 0x000000f4007e7213 */ /* 0x002fc60000000000 */
[----:B------:R-:W-:-:S05]  /*2c00*/  IMAD R124, R63, R125, R124 ;  /* 0x0000007d3f7c7224 */ /* 0x000fca00078e027c */
[----:B------:R-:W-:-:S13]  /*2c10*/  ISETP.GT.U32.AND P1, PT, R55, R124, PT ;  /* 0x0000007c3700720c */ /* 0x000fda0003f24070 */
[----:B------:R-:W-:Y:S02]  /*2c20*/  @!P1 IMAD.IADD R124, R124, 0x1, -R63 ;  /* 0x000000017c7c9824 */ /* 0x000fe400078e0a3f */
[----:B------:R-:W-:Y:S01]  /*2c30*/  @!P1 VIADD R127, R127, 0x1 ;  /* 0x000000017f7f9836 */ /* 0x000fe20000000000 */
[----:B------:R-:W-:Y:S02]  /*2c40*/  ISETP.NE.AND P1, PT, R243, RZ, PT ;  /* 0x000000fff300720c */ /* 0x000fe40003f25270 */
[----:B------:R-:W-:Y:S02]  /*2c50*/  ISETP.GE.U32.AND P0, PT, R124, R55, PT ;  /* 0x000000377c00720c */ /* 0x000fe40003f06070 */
[----:B------:R-:W0:Y:S11]  /*2c60*/  I2F.RP R124, R126 ;  /* 0x0000007e007c7306 */ /* 0x000e360000209400 */
[----:B------:R-:W-:Y:S01]  /*2c70*/  @P0 VIADD R127, R127, 0x1 ;  /* 0x000000017f7f0836 */ /* 0x000fe20000000000 */
[----:B0-----:R-:W0:Y:S03]  /*2c80*/  MUFU.RCP R124, R124 ;  /* 0x0000007c007c7308 */ /* 0x001e260000001000 */
[----:B------:R-:W-:Y:S01]  /*2c90*/  @!P2 IMAD.MOV R127, RZ, RZ, -R127 ;  /* 0x000000ffff7fa224 */ /* 0x000fe200078e0a7f */
[----:B------:R-:W-:-:S04]  /*2ca0*/  @!P1 LOP3.LUT R127, RZ, R243, RZ, 0x33, !PT ;  /* 0x000000f3ff7f9212 */ /* 0x000fc800078e33ff */
[----:B------:R-:W-:Y:S02]  /*2cb0*/  ISETP.LE.AND P2, PT, R127, UR8, PT ;  /* 0x000000087f007c0c */ /* 0x000fe4000bf43270 */
[----:B0-----:R-:W-:-:S04]  /*2cc0*/  IADD3 R124, R124, 0xffffffe, RZ ;  /* 0x0ffffffe7c7c7810 */ /* 0x001fc80007ffe0ff */
[----:B------:R-:W0:Y:S02]  /*2cd0*/  F2I.FTZ.U32.TRUNC.NTZ R125, R124 ;  /* 0x0000007c007d7305 */ /* 0x000e24000021f000 */
[----:B0-----:R-:W-:-:S04]  /*2ce0*/  IMAD.MOV R124, RZ, RZ, -R125 ;  /* 0x000000ffff7c7224 */ /* 0x001fc800078e0a7d */
[----:B------:R-:W-:Y:S02]  /*2cf0*/  IMAD R243, R124, R126, RZ ;  /* 0x0000007e7cf37224 */ /* 0x000fe400078e02ff */
[----:B------:R-:W-:-:S04]  /*2d00*/  IMAD.MOV.U32 R124, RZ, RZ, RZ ;  /* 0x000000ffff7c7224 */ /* 0x000fc800078e00ff */
[----:B------:R-:W-:-:S04]  /*2d10*/  IMAD.HI.U32 R243, R125, R243, R124 ;  /* 0x000000f37df37227 */ /* 0x000fc800078e007c */
[----:B------:R-:W-:Y:S02]  /*2d20*/  VIADD R124, R127, UR7 ;  /* 0x000000077f7c7c36 */ /* 0x000fe40008000000 */
[----:B------:R-:W0:Y:S03]  /*2d30*/  S2R R127, SR_TID.X ;  /* 0x00000000007f7919 */ /* 0x000e260000002100 */
[----:B------:R-:W-:Y:S02]  /*2d40*/  IABS R125, R124 ;  /* 0x0000007c007d7213 */ /* 0x000fe40000000000 */
[----:B------:R-:W-:-:S03]  /*2d50*/  ISETP.GE.AND P1, PT, R124, RZ, PT ;  /* 0x000000ff7c00720c */ /* 0x000fc60003f26270 */
[----:B------:R-:W-:-:S04]  /*2d60*/  IMAD.HI.U32 R243, R243, R125, RZ ;  /* 0x0000007df3f37227 */ /* 0x000fc800078e00ff */
[----:B------:R-:W-:-:S04]  /*2d70*/  IMAD.MOV R243, RZ, RZ, -R243 ;  /* 0x000000fffff37224 */ /* 0x000fc800078e0af3 */
[----:B------:R-:W-:-:S05]  /*2d80*/  IMAD R125, R126, R243, R125 ;  /* 0x000000f37e7d7224 */ /* 0x000fca00078e027d */
[----:B------:R-:W-:Y:S02]  /*2d90*/  ISETP.GT.U32.AND P0, PT, R126, R125, PT ;  /* 0x0000007d7e00720c */ /* 0x000fe40003f04070 */
[----:B0-----:R-:W-:-:S11]  /*2da0*/  SHF.R.S32.HI R124, RZ, 0x1f, R127 ;  /* 0x0000001fff7c7819 */ /* 0x001fd6000001147f */
[----:B------:R-:W-:Y:S01]  /*2db0*/  @!P0 IMAD.IADD R125, R125, 0x1, -R126 ;  /* 0x000000017d7d8824 */ /* 0x000fe200078e0a7e */
[----:B------:R-:W-:-:S04]  /*2dc0*/  LEA.HI R124, R124, R127, RZ, 0x5 ;  /* 0x0000007f7c7c7211 */ /* 0x000fc800078f28ff */
[----:B------:R-:W-:Y:S02]  /*2dd0*/  ISETP.GT.U32.AND P0, PT, R126, R125, PT ;  /* 0x0000007d7e00720c */ /* 0x000fe40003f04070 */
[----:B------:R-:W-:-:S11]  /*2de0*/  LOP3.LUT R124, R124, 0xffffffe0, RZ, 0xc0, !PT ;  /* 0xffffffe07c7c7812 */ /* 0x000fd600078ec0ff */
[----:B------:R-:W-:Y:S01]  /*2df0*/  @!P0 IADD3 R125, R125, -R126, RZ ;  /* 0x8000007e7d7d8210 */ /* 0x000fe20007ffe0ff */
[----:B------:R-:W-:Y:S01]  /*2e00*/  IMAD.IADD R126, R127, 0x1, -R124 ;  /* 0x000000017f7e7824 */ /* 0x000fe200078e0a7c */
[----:B------:R-:W-:-:S03]  /*2e10*/  ISETP.NE.AND P0, PT, R244, RZ, PT ;  /* 0x000000fff400720c */ /* 0x000fc60003f05270 */
[----:B------:R-:W-:-:S10]  /*2e20*/  @!P1 IMAD.MOV R125, RZ, RZ, -R125 ;  /* 0x000000ffff7d9224 */ /* 0x000fd400078e0a7d */
[----:B------:R-:W-:-:S04]  /*2e30*/  @!P0 LOP3.LUT R125, RZ, R244, RZ, 0x33, !PT ;  /* 0x000000f4ff7d8212 */ /* 0x000fc800078e33ff */
[----:B------:R-:W-:-:S13]  /*2e40*/  ISETP.NE.AND P0, PT, R125, RZ, PT ;  /* 0x000000ff7d00720c */ /* 0x000fda0003f05270 */
[----:B------:R-:W-:Y:S05]  /*2e50*/  @P0 BRA P2, `(.L_x_18582) ;  /* 0x0000003400400947 */ /* 0x000fea0001000000 */
[----:B------:R-:W-:Y:S01]  /*2e60*/  UIMAD UR8, UR15, UR14, URZ ;  /* 0x0000000e0f0872a4 */ /* 0x000fe2000f8e023f */
[----:B------:R-:W-:Y:S01]  /*2e70*/  SHF.R.S32.HI R127, RZ, 0x1f, R110 ;  /* 0x0000001fff7f7819 */ /* 0x000fe2000001146e */
[----:B------:R0:W-:Y:S04]  /*2e80*/  STL [R1+0x64], R242 ;  /* 0x000064f201007387 */ /* 0x0001e80000100800 */
[----:B------:R-:W-:Y:S01]  /*2e90*/  IMAD.U32 R124, RZ, RZ, UR8 ;  /* 0x00000008ff7c7e24 */ /* 0x000fe2000f8e00ff */
[----:B------:R-:W-:-:S04]  /*2ea0*/  IADD3 R125, P0, R110, UR8, RZ ;  /* 0x000000086e7d7c10 */ /* 0x000fc8000ff1e0ff */
[----:B------:R-:W-:Y:S01]  /*2eb0*/  LEA.HI.X.SX32 R127, R124, R127, 0x1, P0 ;  /* 0x0000007f7c7f7211 */ /* 0x000fe200000f0eff */
[----:B------:R-:W-:Y:S01]  /*2ec0*/  IMAD.SHL.U32 R126, R126, 0x8, RZ ;  /* 0x000000087e7e7824 */ /* 0x000fe200078e00ff */
[C---:B------:R-:W-:Y:S01]  /*2ed0*/  LEA R124, P0, R125.reuse, UR18, 0x2 ;  /* 0x000000127d7c7c11 */ /* 0x040fe2000f8010ff */
[----:B0-----:R-:W2:Y:S03]  /*2ee0*/  LDL R242, [R1+0x24] ;  /* 0x0000240001f27983 */ /* 0x001ea60000100800 */
[----:B------:R-:W-:Y:S01]  /*2ef0*/  LEA.HI.X R125, R125, UR19, R127, 0x2, P0 ;  /* 0x000000137d7d7c11 */ /* 0x000fe200080f147f */
[----:B------:R-:W-:Y:S01]  /*2f00*/  UIMAD UR8, UR5, UR21, URZ ;  /* 0x00000015050872a4 */ /* 0x000fe2000f8e023f */
[----:B------:R0:W-:Y:S04]  /*2f10*/  STL [R1+0x60], R108 ;  /* 0x0000606c01007387 */ /* 0x0001e80000100800 */
[----:B------:R1:W3:Y:S04]  /*2f20*/  LDG.E.CONSTANT R127, desc[UR12][R124.64] ;  /* 0x0000000c7c7f7981 */ /* 0x0002e8000c1e9900 */
[----:B0-----:R-:W4:Y:S01]  /*2f30*/  LDL R108, [R1+0x34] ;  /* 0x00003400016c7983 */ /* 0x001f220000100800 */
[----:B-1----:R-:W-:-:S03]  /*2f40*/  SHF.R.S32.HI R125, RZ, 0x1f, R126 ;  /* 0x0000001fff7d7819 */ /* 0x002fc6000001147e */
[----:B------:R0:W-:Y:S01]  /*2f50*/  STL [R1+0x5c], R63 ;  /* 0x00005c3f01007387 */ /* 0x0001e20000100800 */
[----:B------:R-:W-:Y:S01]  /*2f60*/  IADD3 R124, P0, R126, UR8, RZ ;  /* 0x000000087e7c7c10 */ /* 0x000fe2000ff1e0ff */
[----:B------:R-:W-:-:S05]  /*2f70*/  IMAD.U32 R126, RZ, RZ, UR8 ;  /* 0x00000008ff7e7e24 */ /* 0x000fca000f8e00ff */
[----:B------:R-:W-:Y:S01]  /*2f80*/  LEA.HI.X.SX32 R125, R126, R125, 0x1, P0 ;  /* 0x0000007d7e7d7211 */ /* 0x000fe200000f0eff */
[----:B0-----:R-:W2:Y:S04]  /*2f90*/  LDL R63, [R1+0x54] ;  /* 0x00005400013f7983 */ /* 0x001ea80000100800 */
[----:B------:R0:W-:Y:S04]  /*2fa0*/  STL [R1+0x58], R55 ;  /* 0x0000583701007387 */ /* 0x0001e80000100800 */
[----:B0-----:R-:W4:Y:S01]  /*2fb0*/  LDL R55, [R1+0x44] ;  /* 0x0000440001377983 */ /* 0x001f220000100800 */
[----:B---3--:R-:W-:-:S03]  /*2fc0*/  IMAD.WIDE R124, R127, UR24, R124 ;  /* 0x000000187f7c7c25 */ /* 0x008fc6000f8e027c */
[----:B------:R-:W-:-:S04]  /*2fd0*/  LEA R126, P0, R124, UR22, 0x1 ;  /* 0x000000167c7e7c11 */ /* 0x000fc8000f8008ff */
[----:B------:R-:W-:-:S05]  /*2fe0*/  LEA.HI.X R127, R124, UR23, R125, 0x1, P0 ;  /* 0x000000177c7f7c11 */ /* 0x000fca00080f0c7d */
[----:B------:R-:W3:Y:S04]  /*2ff0*/  LDG.E.CONSTANT R247, desc[UR12][R126.64+0x200] ;  /* 0x0002000c7ef77981 */ /* 0x000ee8000c1e9900 */
[----:B------:R-:W2:Y:S04]  /*3000*/  LDG.E.CONSTANT R252, desc[UR12][R126.64] ;  /* 0x0000000c7efc7981 */ /* 0x000ea8000c1e9900 */
        /* <DEDUP_REMOVED lines=8> */
[----:B---3--:R-:W-:-:S02]  /*3090*/  PRMT R125, R247, 0x7632, R125 ;  /* 0x00007632f77d7816 */ /* 0x008fc4000000007d */
[----:B------:R-:W-:Y:S02]  /*30a0*/  SHF.L.U32 R247, R247, 0x10, RZ ;  /* 0x00000010f7f77819 */ /* 0x000fe400000006ff */
[C---:B--2---:R-:W-:Y:S01]  /*30b0*/  PRMT R249, R252.reuse, 0x7632, R249 ;  /* 0x00007632fcf97816 */ /* 0x044fe200000000f9 */
[----:B------:R-:W-:Y:S02]  /*30c0*/  IMAD.U32 R252, R252, 0x10000, RZ ;  /* 0x00010000fcfc7824 */ /* 0x000fe400078e00ff */
[----:B----4-:R-:W-:Y:S02]  /*30d0*/  FMUL.FTZ R247, R55, R247 ;  /* 0x000000f737f77220 */ /* 0x010fe40000410000 */
[----:B------:R-:W2:Y:S02]  /*30e0*/  LDL R55, [R1+0x4] ;  /* 0x0000040001377983 */ /* 0x000ea40000100800 */
[----:B------:R-:W-:Y:S02]  /*30f0*/  FFMA.FTZ R252, R63, R252, R247 ;  /* 0x000000fc3ffc7223 */ /* 0x000fe400000100f7 */
[----:B------:R-:W3:Y:S01]  /*3100*/  LDL R63, [R1+0x14] ;  /* 0x00001400013f7983 */ /* 0x000ee20000100800 */
[----:B------:R-:W-:-:S02]  /*3110*/  IMAD.U32 R125, R125, 0x10000, RZ ;  /* 0x000100007d7d7824 */ /* 0x000fc400078e00ff */
[----:B------:R-:W-:Y:S02]  /*3120*/  IMAD.U32 R249, R249, 0x10000, RZ ;  /* 0x00010000f9f97824 */ /* 0x000fe400078e00ff */
[----:B------:R-:W-:Y:S01]  /*3130*/  FMUL.FTZ R125, R115, R125 ;  /* 0x0000007d737d7220 */ /* 0x000fe20000410000 */
[----:B------:R-:W-:-:S03]  /*3140*/  PRMT R247, R248, 0x7632, R247 ;  /* 0x00007632f8f77816 */ /* 0x000fc600000000f7 */
[----:B------:R-:W-:Y:S02]  /*3150*/  FFMA.FTZ R249, R111, R249, R125 ;  /* 0x000000f96ff97223 */ /* 0x000fe4000001007d */
[----:B------:R-:W4:Y:S01]  /*3160*/  LDG.E.CONSTANT R125, desc[UR12][R126.64+0x1400] ;  /* 0x0014000c7e7d7981 */ /* 0x000f22000c1e9900 */
[----:B------:R-:W-:Y:S02]  /*3170*/  IMAD.U32 R247, R247, 0x10000, RZ ;  /* 0x00010000f7f77824 */ /* 0x000fe400078e00ff */
[----:B------:R-:W-:Y:S02]  /*3180*/  IMAD.U32 R248, R248, 0x10000, RZ ;  /* 0x00010000f8f87824 */ /* 0x000fe400078e00ff */
[----:B------:R-:W-:Y:S02]  /*3190*/  FFMA.FTZ R249, R119, R247, R249 ;  /* 0x000000f777f97223 */ /* 0x000fe400000100f9 */
[----:B------:R-:W-:Y:S01]  /*31a0*/  FFMA.FTZ R252, R108, R248, R252 ;  /* 0x000000f86cfc7223 */ /* 0x000fe200000100fc */
[----:B------:R-:W4:Y:S01]  /*31b0*/  LDG.E.CONSTANT R247, desc[UR12][R126.64+0x1600] ;  /* 0x0016000c7ef77981 */ /* 0x000f22000c1e9900 */
[----:B------:R-:W-:-:S02]  /*31c0*/  PRMT R248, R250, 0x7632, R248 ;  /* 0x00007632faf87816 */ /* 0x000fc400000000f8 */
[----:B------:R-:W-:Y:S01]  /*31d0*/  SHF.L.U32 R250, R250, 0x10, RZ ;  /* 0x00000010fafa7819 */ /* 0x000fe200000006ff */
[----:B------:R-:W4:Y:S02]  /*31e0*/  LDL R108, [R1+0x20] ;  /* 0x00002000016c7983 */ /* 0x000f240000100800 */
[----:B------:R-:W-:Y:S02]  /*31f0*/  IMAD.U32 R248, R248, 0x10000, RZ ;  /* 0x00010000f8f87824 */ /* 0x000fe400078e00ff */
[----:B------:R-:W-:Y:S02]  /*3200*/  FFMA.FTZ R252, R242, R250, R252 ;  /* 0x000000faf2fc7223 */ /* 0x000fe400000100fc */
[----:B------:R-:W-:Y:S01]  /*3210*/  FFMA.FTZ R249, R123, R248, R249 ;  /* 0x000000f87bf97223 */ /* 0x000fe200000100f9 */
[----:B------:R-:W-:Y:S01]  /*3220*/  PRMT R248, R251, 0x7632, R248 ;  /* 0x00007632fbf87816 */ /* 0x000fe200000000f8 */
[----:B------:R-:W4:Y:S04]  /*3230*/  LDG.E.CONSTANT R250, desc[UR12][R126.64+0x1800] ;  /* 0x0018000c7efa7981 */ /* 0x000f28000c1e9900 */
[----:B------:R-:W-:Y:S01]  /*3240*/  IMAD.U32 R248, R248, 0x10000, RZ ;  /* 0x00010000f8f87824 */ /* 0x000fe200078e00ff */
[----:B------:R-:W4:Y:S03]  /*3250*/  LDL R242, [R1+0x30] ;  /* 0x0000300001f27983 */ /* 0x000f260000100800 */
[----:B------:R-:W-:-:S02]  /*3260*/  FFMA.FTZ R249, R131, R248, R249 ;  /* 0x000000f883f97223 */ /* 0x000fc400000100f9 */
[----:B------:R-:W4:Y:S01]  /*3270*/  LDG.E.CONSTANT R248, desc[UR12][R126.64+0x1a00] ;  /* 0x001a000c7ef87981 */ /* 0x000f22000c1e9900 */
[----:B------:R-:W-:-:S04]  /*3280*/  IMAD.U32 R251, R251, 0x10000, RZ ;  /* 0x00010000fbfb7824 */ /* 0x000fc800078e00ff */
[----:B---3--:R-:W-:Y:S01]  /*3290*/  FFMA.FTZ R252, R63, R251, R252 ;  /* 0x000000fb3ffc7223 */ /* 0x008fe200000100fc */
[C---:B------:R-:W-:Y:S01]  /*32a0*/  IMAD.U32 R251, R246.reuse, 0x10000, RZ ;  /* 0x00010000f6fb7824 */ /* 0x040fe200078e00ff */
[----:B------:R-:W3:Y:S03]  /*32b0*/  LDL R63, [R1+0x40] ;  /* 0x00004000013f7983 */ /* 0x000ee60000100800 */
[----:B--2---:R-:W-:Y:S02]  /*32c0*/  FFMA.FTZ R252, R55, R251, R252 ;  /* 0x000000fb37fc7223 */ /* 0x004fe400000100fc */
[----:B------:R-:W2:Y:S01]  /*32d0*/  LDG.E.CONSTANT R251, desc[UR12][R126.64+0x1c00] ;  /* 0x001c000c7efb7981 */ /* 0x000ea2000c1e9900 */
[----:B------:R-:W-:-:S03]  /*32e0*/  PRMT R246, R246, 0x7632, R246 ;  /* 0x00007632f6f67816 */ /* 0x000fc600000000f6 */
[----:B------:R-:W3:Y:S02]  /*32f0*/  LDL R55, [R1+0x50] ;  /* 0x0000500001377983 */ /* 0x000ee40000100800 */
[----:B------:R-:W-:-:S04]  /*3300*/  IMAD.U32 R246, R246, 0x10000, RZ ;  /* 0x00010000f6f67824 */ /* 0x000fc800078e00ff */
[----:B------:R-:W-:Y:S01]  /*3310*/  FFMA.FTZ R249, R135, R246, R249 ;  /* 0x000000f687f97223 */ /* 0x000fe200000100f9 */
[----:B------:R-:W-:-:S05]  /*3320*/  SHF.L.U32 R246, R245, 0x10, RZ ;  /* 0x00000010f5f67819 */ /* 0x000fca00000006ff */
[----:B------:R-:W-:Y:S02]  /*3330*/  FFMA.FTZ R252, R52, R246, R252 ;  /* 0x000000f634fc7223 */ /* 0x000fe400000100fc */
[----:B------:R-:W3:Y:S01]  /*3340*/  LDG.E.CONSTANT R246, desc[UR12][R126.64+0x1e00] ;  /* 0x001e000c7ef67981 */ /* 0x000ee2000c1e9900 */
[----:B------:R-:W-:-:S05]  /*3350*/  PRMT R245, R245, 0x7632, R245 ;  /* 0x00007632f5f57816 */ /* 0x000fca00000000f5 */
[----:B------:R-:W-:-:S04]  /*3360*/  IMAD.U32 R245, R245, 0x10000, RZ ;  /* 0x00010000f5f57824 */ /* 0x000fc800078e00ff */
[----:B------:R-:W-:Y:S01]  /*3370*/  FFMA.FTZ R249, R139, R245, R249 ;  /* 0x000000f58bf97223 */ /* 0x000fe200000100f9 */
[C---:B------:R-:W-:Y:S01]  /*3380*/  IMAD.U32 R245, R244.reuse, 0x10000, RZ ;  /* 0x00010000f4f57824 */ /* 0x040fe200078e00ff */
[----:B------:R-:W-:-:S03]  /*3390*/  PRMT R244, R244, 0x7632, R244 ;  /* 0x00007632f4f47816 */ /* 0x000fc600000000f4 */
[----:B------:R-:W-:Y:S02]  /*33a0*/  FFMA.FTZ R252, R48, R245, R252 ;  /* 0x000000f530fc7223 */ /* 0x000fe400000100fc */
[----:B------:R-:W-:Y:S01]  /*33b0*/  IMAD.U32 R244, R244, 0x10000, RZ ;  /* 0x00010000f4f47824 */ /* 0x000fe200078e00ff */
[----:B------:R-:W3:Y:S03]  /*33c0*/  LDG.E.CONSTANT R245, desc[UR12][R126.64+0x2000] ;  /* 0x0020000c7ef57981 */ /* 0x000ee6000c1e9900 */
[----:B------:R-:W-:Y:S01]  /*33d0*/  FFMA.FTZ R249, R143, R244, R249 ;  /* 0x000000f48ff97223 */ /* 0x000fe200000100f9 */
[----:B------:R-:W-:-:S04]  /*33e0*/  IMAD.U32 R244, R243, 0x10000, RZ ;  /* 0x00010000f3f47824 */ /* 0x000fc800078e00ff */
[----:B------:R-:W-:Y:S01]  /*33f0*/  FFMA.FTZ R252, R44, R244, R252 ;  /* 0x000000f42cfc7223 */ /* 0x000fe200000100fc */
[----:B------:R-:W-:Y:S02]  /*3400*/  PRMT R244, R243, 0x7632, R244 ;  /* 0x00007632f3f47816 */ /* 0x000fe400000000f4 */
[----:B------:R-:W3:Y:S03]  /*3410*/  LDG.E.CONSTANT R243, desc[UR12][R126.64+0x2200] ;  /* 0x0022000c7ef37981 */ /* 0x000ee6000c1e9900 */
[----:B------:R-:W-:-:S04]  /*3420*/  IMAD.U32 R244, R244, 0x10000, RZ ;  /* 0x00010000f4f47824 */ /* 0x000fc800078e00ff */
[----:B------:R-:W-:Y:S01]  /*3430*/  FFMA.FTZ R249, R147, R244, R249 ;  /* 0x000000f493f97223 */ /* 0x000fe200000100f9 */
[----:B------:R-:W-:-:S05]  /*3440*/  SHF.L.U32 R244, R124, 0x10, RZ ;  /* 0x000000107cf47819 */ /* 0x000fca00000006ff */
[----:B------:R-:W-:Y:S01]  /*3450*/  FFMA.FTZ R252, R40, R244, R252 ;  /* 0x000000f428fc7223 */ /* 0x000fe200000100fc */
[----:B------:R-:W-:Y:S02]  /*3460*/  PRMT R244, R124, 0x7632, R244 ;  /* 0x000076327cf47816 */ /* 0x000fe400000000f4 */
[----:B------:R-:W3:Y:S03]  /*3470*/  LDG.E.CONSTANT R124, desc[UR12][R126.64+0x2400] ;  /* 0x0024000c7e7c7981 */ /* 0x000ee6000c1e9900 */
[----:B------:R-:W-:-:S04]  /*3480*/  IMAD.U32 R244, R244, 0x10000, RZ ;  /* 0x00010000f4f47824 */ /* 0x000fc800078e00ff */
[----:B------:R-:W-:Y:S01]  /*3490*/  FFMA.FTZ R249, R151, R244, R249 ;  /* 0x000000f497f97223 */ /* 0x000fe200000100f9 */
[C---:B----4-:R-:W-:Y:S01]  /*34a0*/  IMAD.U32 R244, R125.reuse, 0x10000, RZ ;  /* 0x000100007df47824 */ /* 0x050fe200078e00ff */
[----:B------:R-:W-:-:S03]  /*34b0*/  PRMT R125, R125, 0x7632, R125 ;  /* 0x000076327d7d7816 */ /* 0x000fc6000000007d */
[----:B------:R-:W-:Y:S02]  /*34c0*/  FFMA.FTZ R252, R36, R244, R252 ;  /* 0x000000f424fc7223 */ /* 0x000fe400000100fc */
[----:B------:R-:W-:Y:S02]  /*34d0*/  IMAD.U32 R244, R125, 0x10000, RZ ;  /* 0x000100007df47824 */ /* 0x000fe400078e00ff */
[----:B------:R-:W4:Y:S02]  /*34e0*/  LDG.E.CONSTANT R125, desc[UR12][R126.64+0x2600] ;  /* 0x0026000c7e7d7981 */ /* 0x000f24000c1e9900 */
[----:B------:R-:W-:Y:S01]  /*34f0*/  FFMA.FTZ R249, R155, R244, R249 ;  /* 0x000000f49bf97223 */ /* 0x000fe200000100f9 */
[C---:B------:R-:W-:Y:S01]  /*3500*/  PRMT R244, R247.reuse, 0x7632, R244 ;  /* 0x00007632f7f47816 */ /* 0x040fe200000000f4 */
[----:B------:R-:W-:-:S04]  /*3510*/  IMAD.U32 R247, R247, 0x10000, RZ ;  /* 0x00010000f7f77824 */ /* 0x000fc800078e00ff */
[----:B------:R-:W-:Y:S02]  /*3520*/  IMAD.U32 R244, R244, 0x10000, RZ ;  /* 0x00010000f4f47824 */ /* 0x000fe400078e00ff */
[----:B------:R-:W-:Y:S01]  /*3530*/  FFMA.FTZ R252, R32, R247, R252 ;  /* 0x000000f720fc7223 */ /* 0x000fe200000100fc */
[C---:B------:R-:W-:Y:S01]  /*3540*/  PRMT R247, R250.reuse, 0x7632, R247 ;  /* 0x00007632faf77816 */ /* 0x040fe200000000f7 */
[----:B------:R-:W-:Y:S02]  /*3550*/  FFMA.FTZ R249, R159, R244, R249 ;  /* 0x000000f49ff97223 */ /* 0x000fe400000100f9 */
[----:B------:R-:W4:Y:S01]  /*3560*/  LDG.E.CONSTANT R244, desc[UR12][R126.64+0x2800] ;  /* 0x0028000c7ef47981 */ /* 0x000f22000c1e9900 */
[----:B------:R-:W-:Y:S01]  /*3570*/  SHF.L.U32 R250, R250, 0x10, RZ ;  /* 0x00000010fafa7819 */ /* 0x000fe200000006ff */
[----:B------:R-:W-:-:S04]  /*3580*/  IMAD.U32 R247, R247, 0x10000, RZ ;  /* 0x00010000f7f77824 */ /* 0x000fc800078e00ff */
[----:B------:R-:W-:Y:S01]  /*3590*/  FFMA.FTZ R249, R163, R247, R249 ;  /* 0x000000f7a3f97223 */ /* 0x000fe200000100f9 */
[----:B------:R-:W-:Y:S01]  /*35a0*/  FFMA.FTZ R252, R28, R250, R252 ;  /* 0x000000fa1cfc7223 */ /* 0x000fe200000100fc */
[C---:B------:R-:W-:Y:S01]  /*35b0*/  PRMT R247, R248.reuse, 0x7632, R247 ;  /* 0x00007632f8f77816 */ /* 0x040fe200000000f7 */
[----:B------:R-:W4:Y:S04]  /*35c0*/  LDG.E.CONSTANT R250, desc[UR12][R126.64+0x2a00] ;  /* 0x002a000c7efa7981 */ /* 0x000f28000c1e9900 */
[----:B------:R-:W-:Y:S02]  /*35d0*/  IMAD.U32 R247, R247, 0x10000, RZ ;  /* 0x00010000f7f77824 */ /* 0x000fe400078e00ff */
[----:B------:R-:W-:Y:S02]  /*35e0*/  IMAD.U32 R248, R248, 0x10000, RZ ;  /* 0x00010000f8f87824 */ /* 0x000fe400078e00ff */
[----:B------:R-:W-:-:S02]  /*35f0*/  FFMA.FTZ R249, R167, R247, R249 ;  /* 0x000000f7a7f97223 */ /* 0x000fc400000100f9 */
[----:B------:R-:W4:Y:S01]  /*3600*/  LDG.E.CONSTANT R247, desc[UR12][R126.64+0x2c00] ;  /* 0x002c000c7ef77981 */ /* 0x000f22000c1e9900 */
[----:B------:R-:W-:Y:S01]  /*3610*/  FFMA.FTZ R252, R24, R248, R252 ;  /* 0x000000f818fc7223 */ /* 0x000fe200000100fc */
[C---:B--2---:R-:W-:Y:S01]  /*3620*/  PRMT R248, R251.reuse, 0x7632, R248 ;  /* 0x00007632fbf87816 */ /* 0x044fe200000000f8 */
[----:B------:R-:W-:-:S04]  /*3630*/  IMAD.U32 R251, R251, 0x10000, RZ ;  /* 0x00010000fbfb7824 */ /* 0x000fc800078e00ff */
[----:B------:R-:W-:Y:S02]  /*3640*/  FFMA.FTZ R252, R20, R251, R252 ;  /* 0x000000fb14fc7223 */ /* 0x000fe400000100fc */
[----:B------:R-:W2:Y:S01]  /*3650*/  LDG.E.CONSTANT R251, desc[UR12][R126.64+0x2e00] ;  /* 0x002e000c7efb7981 */ /* 0x000ea2000c1e9900 */
        /* <DEDUP_REMOVED lines=8> */
[----:B------:R-:W-:-:S04]  /*36e0*/  IMAD.U32 R246, R245, 0x10000, RZ ;  /* 0x00010000f5f67824 */ /* 0x000fc800078e00ff */
[----:B------:R-:W-:Y:S01]  /*36f0*/  FFMA.FTZ R252, R12, R246, R252 ;  /* 0x000000f60cfc7223 */ /* 0x000fe200000100fc */
[----:B------:R-:W-:Y:S02]  /*3700*/  PRMT R246, R245, 0x7632, R246 ;  /* 0x00007632f5f67816 */ /* 0x000fe400000000f6 */
[----:B------:R-:W3:Y:S03]  /*3710*/  LDG.E.CONSTANT R245, desc[UR12][R126.64+0x3200] ;  /* 0x0032000c7ef57981 */ /* 0x000ee6000c1e9900 */
        /* <DEDUP_REMOVED lines=15> */
[----:B------:R-:W-:-:S05]  /*3810*/  PRMT R125, R125, 0x7632, R125 ;  /* 0x000076327d7d7816 */ /* 0x000fca000000007d */
        /* <DEDUP_REMOVED lines=8> */
[----:B------:R-:W-:Y:S01]  /*38a0*/  FFMA.FTZ R249, R195, R125, R249 ;  /* 0x0000007dc3f97223 */ /* 0x000fe200000100f9 */
[C---:B------:R-:W-:Y:S01]  /*38b0*/  PRMT R244, R250.reuse, 0x7632, R244 ;  /* 0x00007632faf47816 */ /* 0x040fe200000000f4 */
[----:B------:R-:W4:Y:S01]  /*38c0*/  LDG.E.CONSTANT R125, desc[UR12][R126.64+0x3a00] ;  /* 0x003a000c7e7d7981 */ /* 0x000f22000c1e9900 */
[----:B------:R-:W-:-:S03]  /*38d0*/  SHF.L.U32 R250, R250, 0x10, RZ ;  /* 0x00000010fafa7819 */ /* 0x000fc600000006ff */
[----:B------:R-:W-:Y:S02]  /*38e0*/  IMAD.U32 R244, R244, 0x10000, RZ ;  /* 0x00010000f4f47824 */ /* 0x000fe400078e00ff */
[----:B------:R-:W-:Y:S02]  /*38f0*/  FFMA.FTZ R252, R88, R250, R252 ;  /* 0x000000fa58fc7223 */ /* 0x000fe400000100fc */
        /* <DEDUP_REMOVED lines=8> */
[----:B--2---:R-:W-:-:S05]  /*3980*/  PRMT R244, R251, 0x7632, R244 ;  /* 0x00007632fbf47816 */ /* 0x004fca00000000f4 */
        /* <DEDUP_REMOVED lines=31> */
[----:B------:R-:W-:-:S04]  /*3b80*/  IMAD.U32 R246, R246, 0x10000, RZ ;  /* 0x00010000f6f67824 */ /* 0x000fc800078e00ff */
[----:B------:R-:W-:Y:S01]  /*3b90*/  FFMA.FTZ R249, R227, R246, R249 ;  /* 0x000000f6e3f97223 */ /* 0x000fe200000100f9 */
[C---:B------:R-:W-:Y:S01]  /*3ba0*/  IMAD.U32 R246, R125.reuse, 0x10000, RZ ;  /* 0x000100007df67824 */ /* 0x040fe200078e00ff */
        /* <DEDUP_REMOVED lines=10> */
[----:B------:R-:W-:Y:S01]  /*3c50*/  SHF.L.U32 R250, R250, 0x10, RZ ;  /* 0x00000010fafa7819 */ /* 0x000fe200000006ff */
[----:B------:R-:W-:Y:S01]  /*3c60*/  IMAD.U32 R247, R247, 0x10000, RZ ;  /* 0x00010000f7f77824 */ /* 0x000fe200078e00ff */
[----:B------:R-:W4:Y:S01]  /*3c70*/  LDG.E.CONSTANT R248, desc[UR12][R126.64+0xa04] ;  /* 0x000a040c7ef87981 */ /* 0x000f22000c1e9900 */
[----:B------:R-:W-:-:S03]  /*3c80*/  FFMA.FTZ R252, R76, R246, R252 ;  /* 0x000000f64cfc7223 */ /* 0x000fc600000100fc */
[----:B------:R-:W4:Y:S01]  /*3c90*/  LDG.E.CONSTANT R246, desc[UR12][R126.64+0xc04] ;  /* 0x000c040c7ef67981 */ /* 0x000f22000c1e9900 */
[----:B------:R-:W-:-:S03]  /*3ca0*/  FFMA.FTZ R252, R64, R250, R252 ;  /* 0x000000fa40fc7223 */ /* 0x000fc600000100fc */
[----:B------:R-:W4:Y:S01]  /*3cb0*/  LDG.E.CONSTANT R250, desc[UR12][R126.64+0xe04] ;  /* 0x000e040c7efa7981 */ /* 0x000f22000c1e9900 */
[----:B------:R-:W-:Y:S01]  /*3cc0*/  FFMA.FTZ R252, R60, R247, R252 ;  /* 0x000000f73cfc7223 */ /* 0x000fe200000100fc */
[----:B--2---:R-:W-:-:S04]  /*3cd0*/  IMAD.U32 R125, R244, 0x10000, RZ ;  /* 0x00010000f47d7824 */ /* 0x004fc800078e00ff */
[----:B------:R-:W-:Y:S02]  /*3ce0*/  FMUL.FTZ R125, R63, R125 ;  /* 0x0000007d3f7d7220 */ /* 0x000fe40000410000 */
[----:B------:R-:W2:Y:S01]  /*3cf0*/  LDL R63, [R1+0x10] ;  /* 0x00001000013f7983 */ /* 0x000ea20000100800 */
[----:B---3--:R-:W-:-:S04]  /*3d00*/  IMAD.U32 R247, R251, 0x10000, RZ ;  /* 0x00010000fbf77824 */ /* 0x008fc800078e00ff */
[----:B------:R-:W-:Y:S02]  /*3d10*/  FFMA.FTZ R125, R55, R247, R125 ;  /* 0x000000f7377d7223 */ /* 0x000fe4000001007d */
[----:B------:R-:W3:Y:S01]  /*3d20*/  LDL R55, [R1] ;  /* 0x0000000001377983 */ /* 0x000ee20000100800 */
[----:B------:R-:W-:Y:S02]  /*3d30*/  PRMT R244, R244, 0x7632, R244 ;  /* 0x00007632f4f47816 */ /* 0x000fe400000000f4 */
[----:B------:R-:W-:Y:S01]  /*3d40*/  PRMT R251, R251, 0x7632, R251 ;  /* 0x00007632fbfb7816 */ /* 0x000fe200000000fb */
[----:B------:R-:W3:Y:S01]  /*3d50*/  LDG.E.CONSTANT R247, desc[UR12][R126.64+0x1004] ;  /* 0x0010040c7ef77981 */ /* 0x000ee2000c1e9900 */
[----:B------:R-:W-:-:S03]  /*3d60*/  SHF.L.U32 R244, R244, 0x10, RZ ;  /* 0x00000010f4f47819 */ /* 0x000fc600000006ff */
[----:B------:R-:W-:Y:S02]  /*3d70*/  IMAD.U32 R251, R251, 0x10000, RZ ;  /* 0x00010000fbfb7824 */ /* 0x000fe400078e00ff */
[----:B------:R-:W-:-:S04]  /*3d80*/  FMUL.FTZ R244, R116, R244 ;  /* 0x000000f474f47220 */ /* 0x000fc80000410000 */
[--C-:B------:R-:W-:Y:S01]  /*3d90*/  FFMA.FTZ R251, R112, R251, R244.reuse ;  /* 0x000000fb70fb7223 */ /* 0x100fe200000100f4 */
[C---:B------:R-:W-:Y:S01]  /*3da0*/  PRMT R244, R245.reuse, 0x7632, R244 ;  /* 0x00007632f5f47816 */ /* 0x040fe200000000f4 */
[----:B------:R-:W-:-:S04]  /*3db0*/  IMAD.U32 R245, R245, 0x10000, RZ ;  /* 0x00010000f5f57824 */ /* 0x000fc800078e00ff */
[----:B------:R-:W-:Y:S01]  /*3dc0*/  FFMA.FTZ R125, R242, R245, R125 ;  /* 0x000000f5f27d7223 */ /* 0x000fe2000001007d */
[----:B------:R-:W-:Y:S01]  /*3dd0*/  IMAD.U32 R244, R244, 0x10000, RZ ;  /* 0x00010000f4f47824 */ /* 0x000fe200078e00ff */
[----:B------:R-:W3:Y:S03]  /*3de0*/  LDG.E.CONSTANT R245, desc[UR12][R126.64+0x1204] ;  /* 0x0012040c7ef57981 */ /* 0x000ee6000c1e9900 */
[----:B------:R-:W-:Y:S01]  /*3df0*/  FFMA.FTZ R251, R120, R244, R251 ;  /* 0x000000f478fb7223 */ /* 0x000fe200000100fb */
[----:B------:R-:W3:Y:S01]  /*3e00*/  LDL.LU R242, [R1+0x64] ;  /* 0x0000640001f27983 */ /* 0x000ee20000300800 */
[C---:B------:R-:W-:Y:S01]  /*3e10*/  IMAD.U32 R244, R243.reuse, 0x10000, RZ ;  /* 0x00010000f3f47824 */ /* 0x040fe200078e00ff */
[----:B------:R-:W-:-:S03]  /*3e20*/  PRMT R243, R243, 0x7632, R243 ;  /* 0x00007632f3f37816 */ /* 0x000fc600000000f3 */
[----:B------:R-:W-:Y:S02]  /*3e30*/  FFMA.FTZ R125, R108, R244, R125 ;  /* 0x000000f46c7d7223 */ /* 0x000fe4000001007d */
[----:B------:R-:W3:Y:S01]  /*3e40*/  LDG.E.CONSTANT R244, desc[UR12][R126.64+0x1404] ;  /* 0x0014040c7ef47981 */ /* 0x000ee2000c1e9900 */
[----:B------:R-:W-:-:S03]  /*3e50*/  IMAD.U32 R243, R243, 0x10000, RZ ;  /* 0x00010000f3f37824 */ /* 0x000fc600078e00ff */
[----:B------:R-:W3:Y:S01]  /*3e60*/  LDL R108, [R1+0x2c] ;  /* 0x00002c00016c7983 */ /* 0x000ee20000100800 */
[----:B------:R-:W-:Y:S01]  /*3e70*/  FFMA.FTZ R251, R128, R243, R251 ;  /* 0x000000f380fb7223 */ /* 0x000fe200000100fb */
[C---:B------:R-:W-:Y:S02]  /*3e80*/  SHF.L.U32 R243, R124.reuse, 0x10, RZ ;  /* 0x000000107cf37819 */ /* 0x040fe400000006ff */
[----:B------:R-:W-:-:S05]  /*3e90*/  PRMT R124, R124, 0x7632, R124 ;  /* 0x000076327c7c7816 */ /* 0x000fca000000007c */
[----:B------:R-:W-:-:S04]  /*3ea0*/  IMAD.U32 R124, R124, 0x10000, RZ ;  /* 0x000100007c7c7824 */ /* 0x000fc800078e00ff */
[----:B------:R-:W-:Y:S01]  /*3eb0*/  FFMA.FTZ R251, R132, R124, R251 ;  /* 0x0000007c84fb7223 */ /* 0x000fe200000100fb */
[C---:B----4-:R-:W-:Y:S02]  /*3ec0*/  IMAD.U32 R124, R248.reuse, 0x10000, RZ ;  /* 0x00010000f87c7824 */ /* 0x050fe400078e00ff */
[----:B--2---:R-:W-:Y:S02]  /*3ed0*/  FFMA.FTZ R125, R63, R243, R125 ;  /* 0x000000f33f7d7223 */ /* 0x004fe4000001007d */
[----:B------:R-:W2:Y:S01]  /*3ee0*/  LDG.E.CONSTANT R243, desc[UR12][R126.64+0x1604] ;  /* 0x0016040c7ef37981 */ /* 0x000ea2000c1e9900 */
[----:B------:R-:W-:-:S03]  /*3ef0*/  PRMT R248, R248, 0x7632, R248 ;  /* 0x00007632f8f87816 */ /* 0x000fc600000000f8 */
[----:B------:R-:W4:Y:S01]  /*3f00*/  LDL R63, [R1+0x3c] ;  /* 0x00003c00013f7983 */ /* 0x000f220000100800 */
[----:B---3--:R-:W-:-:S03]  /*3f10*/  FFMA.FTZ R125, R55, R124, R125 ;  /* 0x0000007c377d7223 */ /* 0x008fc6000001007d */
[----:B------:R-:W3:Y:S01]  /*3f20*/  LDG.E.CONSTANT R124, desc[UR12][R126.64+0x1804] ;  /* 0x0018040c7e7c7981 */ /* 0x000ee2000c1e9900 */
[----:B------:R-:W-:-:S03]  /*3f30*/  IMAD.U32 R248, R248, 0x10000, RZ ;  /* 0x00010000f8f87824 */ /* 0x000fc600078e00ff */
[----:B------:R-:W4:Y:S01]  /*3f40*/  LDL R55, [R1+0x4c] ;  /* 0x00004c0001377983 */ /* 0x000f220000100800 */
        /* <DEDUP_REMOVED lines=43> */
[C---:B----4-:R-:W-:Y:S02]  /*4200*/  SHF.L.U32 R124, R248.reuse, 0x10, RZ ;  /* 0x00000010f87c7819 */ /* 0x050fe400000006ff */
        /* <DEDUP_REMOVED lines=41> */
[C---:B----4-:R-:W-:Y:S01]  /*44a0*/  IMAD.U32 R243, R124.reuse, 0x10000, RZ ;  /* 0x000100007cf37824 */ /* 0x050fe200078e00ff */
[----:B------:R-:W-:-:S05]  /*44b0*/  PRMT R124, R124, 0x7632, R124 ;  /* 0x000076327c7c7816 */ /* 0x000fca000000007c */
        /* <DEDUP_REMOVED lines=28> */
[----:B--2---:R-:W-:-:S05]  /*4680*/  PRMT R246, R247, 0x7632, R246 ;  /* 0x00007632f7f67816 */ /* 0x004fca00000000f6 */
[----:B------:R-:W-:-:S04]  /*4690*/  IMAD.U32 R246, R246, 0x10000, RZ ;  /* 0x00010000f6f67824 */ /* 0x000fc800078e00ff */
[----:B------:R-:W-:Y:S02]  /*46a0*/  FFMA.FTZ R251, R216, R246, R251 ;  /* 0x000000f6d8fb7223 */ /* 0x000fe400000100fb */
[----:B------:R-:W2:Y:S01]  /*46b0*/  LDG.E.CONSTANT R246, desc[UR12][R126.64+0x208] ;  /* 0x0002080c7ef67981 */ /* 0x000ea2000c1e9900 */
[----:B------:R-:W-:-:S05]  /*46c0*/  SHF.L.U32 R247, R247, 0x10, RZ ;  /* 0x00000010f7f77819 */ /* 0x000fca00000006ff */
[----:B------:R-:W-:Y:S01]  /*46d0*/  FFMA.FTZ R125, R105, R247, R125 ;  /* 0x000000f7697d7223 */ /* 0x000fe2000001007d */
[----:B---3--:R-:W-:-:S04]  /*46e0*/  IMAD.U32 R247, R244, 0x10000, RZ ;  /* 0x00010000f4f77824 */ /* 0x008fc800078e00ff */
        /* <DEDUP_REMOVED lines=18> */
[--C-:B------:R-:W-:Y:S01]  /*4810*/  FFMA.FTZ R248, R232, R248, R251.reuse ;  /* 0x000000f8e8f87223 */ /* 0x100fe200000100fb */
        /* <DEDUP_REMOVED lines=8> */
[----:B------:R-:W-:Y:S01]  /*48a0*/  SHF.L.U32 R251, R245, 0x10, RZ ;  /* 0x00000010f5fb7819 */ /* 0x000fe200000006ff */
[----:B------:R-:W-:Y:S01]  /*48b0*/  FFMA.FTZ R250, R65, R250, R125 ;  /* 0x000000fa41fa7223 */ /* 0x000fe2000001007d */
[----:B------:R-:W-:Y:S01]  /*48c0*/  PRMT R245, R245, 0x7632, R245 ;  /* 0x00007632f5f57816 */ /* 0x000fe200000000f5 */
[----:B------:R-:W4:Y:S02]  /*48d0*/  LDG.E.CONSTANT R125, desc[UR12][R126.64+0xa08] ;  /* 0x000a080c7e7d7981 */ /* 0x000f24000c1e9900 */
[----:B------:R-:W-:-:S02]  /*48e0*/  FFMA.FTZ R250, R61, R251, R250 ;  /* 0x000000fb3dfa7223 */ /* 0x000fc400000100fa */
[----:B------:R-:W-:-:S04]  /*48f0*/  IMAD.U32 R245, R245, 0x10000, RZ ;  /* 0x00010000f5f57824 */ /* 0x000fc800078e00ff */
[----:B------:R-:W-:Y:S01]  /*4900*/  FFMA.FTZ R245, R240, R245, R248 ;  /* 0x000000f5f0f57223 */ /* 0x000fe200000100f8 */
[----:B--2---:R-:W-:-:S04]  /*4910*/  IMAD.U32 R251, R246, 0x10000, RZ ;  /* 0x00010000f6fb7824 */ /* 0x004fc800078e00ff */
[----:B------:R-:W-:Y:S02]  /*4920*/  FMUL.FTZ R251, R63, R251 ;  /* 0x000000fb3ffb7220 */ /* 0x000fe40000410000 */
[----:B------:R-:W2:Y:S01]  /*4930*/  LDL R63, [R1+0x1c] ;  /* 0x00001c00013f7983 */ /* 0x000ea20000100800 */
[----:B---3--:R-:W-:-:S04]  /*4940*/  IMAD.U32 R248, R247, 0x10000, RZ ;  /* 0x00010000f7f87824 */ /* 0x008fc800078e00ff */
[----:B------:R-:W-:Y:S02]  /*4950*/  FFMA.FTZ R251, R55, R248, R251 ;  /* 0x000000f837fb7223 */ /* 0x000fe400000100fb */
[----:B------:R-:W3:Y:S01]  /*4960*/  LDL R55, [R1+0xc] ;  /* 0x00000c0001377983 */ /* 0x000ee20000100800 */
[----:B------:R-:W-:-:S03]  /*4970*/  FADD.FTZ R249, R252, R249 ;  /* 0x000000f9fcf97221 */ /* 0x000fc60000010000 */
[----:B------:R-:W3:Y:S01]  /*4980*/  LDG.E.CONSTANT R252, desc[UR12][R126.64+0xc08] ;  /* 0x000c080c7efc7981 */ /* 0x000ee2000c1e9900 */
[----:B------:R-:W-:-:S03]  /*4990*/  FADD.FTZ R249, R250, R249 ;  /* 0x000000f9faf97221 */ /* 0x000fc60000010000 */
[----:B------:R-:W3:Y:S01]  /*49a0*/  LDG.E.CONSTANT R250, desc[UR12][R126.64+0xe08] ;  /* 0x000e080c7efa7981 */ /* 0x000ee2000c1e9900 */
[----:B------:R-:W-:-:S03]  /*49b0*/  PRMT R247, R246, 0x7632, R247 ;  /* 0x00007632f6f77816 */ /* 0x000fc600000000f7 */
[----:B------:R-:W3:Y:S01]  /*49c0*/  LDG.E.CONSTANT R246, desc[UR12][R126.64+0x1008] ;  /* 0x0010080c7ef67981 */ /* 0x000ee2000c1e9900 */
[C---:B------:R-:W-:Y:S01]  /*49d0*/  PRMT R248, R247.reuse, 0x7632, R248 ;  /* 0x00007632f7f87816 */ /* 0x040fe200000000f8 */
[----:B------:R-:W-:-:S04]  /*49e0*/  IMAD.U32 R247, R247, 0x10000, RZ ;  /* 0x00010000f7f77824 */ /* 0x000fc800078e00ff */
[----:B------:R-:W-:Y:S02]  /*49f0*/  IMAD.U32 R248, R248, 0x10000, RZ ;  /* 0x00010000f8f87824 */ /* 0x000fe400078e00ff */
[----:B------:R-:W-:-:S04]  /*4a00*/  FMUL.FTZ R247, R117, R247 ;  /* 0x000000f775f77220 */ /* 0x000fc80000410000 */
[----:B------:R-:W-:Y:S01]  /*4a10*/  FFMA.FTZ R248, R113, R248, R247 ;  /* 0x000000f871f87223 */ /* 0x000fe200000100f7 */
[----:B----4-:R-:W-:-:S05]  /*4a20*/  SHF.L.U32 R247, R244, 0x10, RZ ;  /* 0x00000010f4f77819 */ /* 0x010fca00000006ff */
[----:B------:R-:W-:Y:S01]  /*4a30*/  FFMA.FTZ R251, R108, R247, R251 ;  /* 0x000000f76cfb7223 */ /* 0x000fe200000100fb */
[----:B------:R-:W-:Y:S01]  /*4a40*/  PRMT R247, R244, 0x7632, R247 ;  /* 0x00007632f4f77816 */ /* 0x000fe200000000f7 */
[----:B------:R-:W4:Y:S04]  /*4a50*/  LDL R108, [R1+0x28] ;  /* 0x00002800016c7983 */ /* 0x000f280000100800 */
[----:B------:R-:W4:Y:S01]  /*4a60*/  LDG.E.CONSTANT R244, desc[UR12][R126.64+0x1208] ;  /* 0x0012080c7ef47981 */ /* 0x000f22000c1e9900 */
[----:B------:R-:W-:-:S04]  /*4a70*/  IMAD.U32 R247, R247, 0x10000, RZ ;  /* 0x00010000f7f77824 */ /* 0x000fc800078e00ff */
[----:B------:R-:W-:Y:S01]  /*4a80*/  FFMA.FTZ R248, R121, R247, R248 ;  /* 0x000000f779f87223 */ /* 0x000fe200000100f8 */
[C---:B------:R-:W-:Y:S01]  /*4a90*/  IMAD.U32 R247, R243.reuse, 0x10000, RZ ;  /* 0x00010000f3f77824 */ /* 0x040fe200078e00ff */
[----:B------:R-:W-:-:S05]  /*4aa0*/  PRMT R243, R243, 0x7632, R243 ;  /* 0x00007632f3f37816 */ /* 0x000fca00000000f3 */
[----:B------:R-:W-:-:S04]  /*4ab0*/  IMAD.U32 R243, R243, 0x10000, RZ ;  /* 0x00010000f3f37824 */ /* 0x000fc800078e00ff */
[----:B------:R-:W-:Y:S01]  /*4ac0*/  FFMA.FTZ R248, R129, R243, R248 ;  /* 0x000000f381f87223 */ /* 0x000fe200000100f8 */
[C---:B------:R-:W-:Y:S02]  /*4ad0*/  IMAD.U32 R243, R124.reuse, 0x10000, RZ ;  /* 0x000100007cf37824 */ /* 0x040fe400078e00ff */
[----:B--2---:R-:W-:Y:S02]  /*4ae0*/  FFMA.FTZ R251, R63, R247, R251 ;  /* 0x000000f73ffb7223 */ /* 0x004fe400000100fb */
[----:B------:R-:W2:Y:S01]  /*4af0*/  LDG.E.CONSTANT R247, desc[UR12][R126.64+0x1408] ;  /* 0x0014080c7ef77981 */ /* 0x000ea2000c1e9900 */
[----:B------:R-:W-:-:S03]  /*4b00*/  PRMT R124, R124, 0x7632, R124 ;  /* 0x000076327c7c7816 */ /* 0x000fc6000000007c */
[----:B------:R-:W2:Y:S01]  /*4b10*/  LDL R63, [R1+0x38] ;  /* 0x00003800013f7983 */ /* 0x000ea20000100800 */
[----:B---3--:R-:W-:-:S03]  /*4b20*/  FFMA.FTZ R251, R55, R243, R251 ;  /* 0x000000f337fb7223 */ /* 0x008fc600000100fb */
[----:B------:R-:W3:Y:S01]  /*4b30*/  LDG.E.CONSTANT R243, desc[UR12][R126.64+0x1608] ;  /* 0x0016080c7ef37981 */ /* 0x000ee2000c1e9900 */
[----:B------:R-:W-:-:S03]  /*4b40*/  IMAD.U32 R124, R124, 0x10000, RZ ;  /* 0x000100007c7c7824 */ /* 0x000fc600078e00ff */
[----:B------:R-:W3:Y:S01]  /*4b50*/  LDL R55, [R1+0x48] ;  /* 0x0000480001377983 */ /* 0x000ee20000100800 */
[----:B------:R-:W-:Y:S01]  /*4b60*/  FFMA.FTZ R248, R133, R124, R248 ;  /* 0x0000007c85f87223 */ /* 0x000fe200000100f8 */
[C---:B------:R-:W-:Y:S02]  /*4b70*/  PRMT R124, R125.reuse, 0x7632, R124 ;  /* 0x000076327d7c7816 */ /* 0x040fe4000000007c */
[----:B------:R-:W-:-:S03]  /*4b80*/  SHF.L.U32 R125, R125, 0x10, RZ ;  /* 0x000000107d7d7819 */ /* 0x000fc600000006ff */
[----:B------:R-:W-:Y:S02]  /*4b90*/  IMAD.U32 R124, R124, 0x10000, RZ ;  /* 0x000100007c7c7824 */ /* 0x000fe400078e00ff */
[----:B------:R-:W-:Y:S01]  /*4ba0*/  FFMA.FTZ R251, R54, R125, R251 ;  /* 0x0000007d36fb7223 */ /* 0x000fe200000100fb */
[C---:B------:R-:W-:Y:S01]  /*4bb0*/  PRMT R125, R252.reuse, 0x7632, R125 ;  /* 0x00007632fc7d7816 */ /* 0x040fe2000000007d */
[----:B------:R-:W-:Y:S01]  /*4bc0*/  FFMA.FTZ R248, R137, R124, R248 ;  /* 0x0000007c89f87223 */ /* 0x000fe200000100f8 */
[----:B------:R-:W-:Y:S01]  /*4bd0*/  IMAD.U32 R252, R252, 0x10000, RZ ;  /* 0x00010000fcfc7824 */ /* 0x000fe200078e00ff */
[----:B------:R-:W3:Y:S02]  /*4be0*/  LDG.E.CONSTANT R124, desc[UR12][R126.64+0x1808] ;  /* 0x0018080c7e7c7981 */ /* 0x000ee4000c1e9900 */
[----:B------:R-:W-:Y:S02]  /*4bf0*/  IMAD.U32 R125, R125, 0x10000, RZ ;  /* 0x000100007d7d7824 */ /* 0x000fe400078e00ff */
[----:B------:R-:W-:Y:S01]  /*4c00*/  FFMA.FTZ R251, R50, R252, R251 ;  /* 0x000000fc32fb7223 */ /* 0x000fe200000100fb */
[----:B------:R-:W-:Y:S01]  /*4c10*/  PRMT R252, R250, 0x7632, R252 ;  /* 0x00007632fafc7816 */ /* 0x000fe200000000fc */
[----:B------:R-:W-:-:S02]  /*4c20*/  FFMA.FTZ R248, R141, R125, R248 ;  /* 0x0000007d8df87223 */ /* 0x000fc400000100f8 */
[----:B------:R-:W3:Y:S02]  /*4c30*/  LDG.E.CONSTANT R125, desc[UR12][R126.64+0x1a08] ;  /* 0x001a080c7e7d7981 */ /* 0x000ee4000c1e9900 */
[----:B------:R-:W-:Y:S02]  /*4c40*/  IMAD.U32 R252, R252, 0x10000, RZ ;  /* 0x00010000fcfc7824 */ /* 0x000fe400078e00ff */
[----:B------:R-:W-:Y:S02]  /*4c50*/  IMAD.U32 R250, R250, 0x10000, RZ ;  /* 0x00010000fafa7824 */ /* 0x000fe400078e00ff */
[----:B------:R-:W-:Y:S02]  /*4c60*/  FFMA.FTZ R252, R145, R252, R248 ;  /* 0x000000fc91fc7223 */ /* 0x000fe400000100f8 */
[----:B------:R-:W3:Y:S01]  /*4c70*/  LDG.E.CONSTANT R248, desc[UR12][R126.64+0x1c08] ;  /* 0x001c080c7ef87981 */ /* 0x000ee2000c1e9900 */
[--C-:B------:R-:W-:Y:S01]  /*4c80*/  FFMA.FTZ R250, R46, R250, R251.reuse ;  /* 0x000000fa2efa7223 */ /* 0x100fe200000100fb */
[----:B------:R-:W-:-:S02]  /*4c90*/  PRMT R251, R246, 0x7632, R251 ;  /* 0x00007632f6fb7816 */ /* 0x000fc400000000fb */
[----:B------:R-:W-:-:S03]  /*4ca0*/  SHF.L.U32 R246, R246, 0x10, RZ ;  /* 0x00000010f6f67819 */ /* 0x000fc600000006ff */
[----:B------:R-:W-:Y:S02]  /*4cb0*/  IMAD.U32 R251, R251, 0x10000, RZ ;  /* 0x00010000fbfb7824 */ /* 0x000fe400078e00ff */
[----:B------:R-:W-:Y:S02]  /*4cc0*/  FFMA.FTZ R246, R42, R246, R250 ;  /* 0x000000f62af67223 */ /* 0x000fe400000100fa */
[----:B------:R-:W3:Y:S01]  /*4cd0*/  LDG.E.CONSTANT R250, desc[UR12][R126.64+0x1e08] ;  /* 0x001e080c7efa7981 */ /* 0x000ee2000c1e9900 */
[----:B------:R-:W-:Y:S01]  /*4ce0*/  FFMA.FTZ R251, R149, R251, R252 ;  /* 0x000000fb95fb7223 */ /* 0x000fe200000100fc */
[----:B----4-:R-:W-:-:S04]  /*4cf0*/  IMAD.U32 R252, R244, 0x10000, RZ ;  /* 0x00010000f4fc7824 */ /* 0x010fc800078e00ff */
        /* <DEDUP_REMOVED lines=17> */
[C---:B------:R-:W-:Y:S01]  /*4e10*/  PRMT R243, R124.reuse, 0x7632, R243 ;  /* 0x000076327cf37816 */ /* 0x040fe200000000f3 */
[----:B------:R-:W-:-:S04]  /*4e20*/  IMAD.U32 R124, R124, 0x10000, RZ ;  /* 0x000100007c7c7824 */ /* 0x000fc800078e00ff */
[----:B------:R-:W-:Y:S02]  /*4e30*/  IMAD.U32 R243, R243, 0x10000, RZ ;  /* 0x00010000f3f37824 */ /* 0x000fe400078e00ff */
[--C-:B------:R-:W-:Y:S01]  /*4e40*/  FFMA.FTZ R124, R26, R124, R252.reuse ;  /* 0x0000007c1a7c7223 */ /* 0x100fe200000100fc */
[----:B------:R-:W-:Y:S01]  /*4e50*/  PRMT R252, R125, 0x7632, R252 ;  /* 0x000076327dfc7816 */ /* 0x000fe200000000fc */
[----:B------:R-:W-:Y:S02]  /*4e60*/  FFMA.FTZ R243, R165, R243, R251 ;  /* 0x000000f3a5f37223 */ /* 0x000fe400000100fb */
[----:B------:R-:W3:Y:S02]  /*4e70*/  LDG.E.CONSTANT R251, desc[UR12][R126.64+0x2608] ;  /* 0x0026080c7efb7981 */ /* 0x000ee4000c1e9900 */
[----:B------:R-:W-:Y:S02]  /*4e80*/  IMAD.U32 R252, R252, 0x10000, RZ ;  /* 0x00010000fcfc7824 */ /* 0x000fe400078e00ff */
[----:B------:R-:W-:-:S02]  /*4e90*/  IMAD.U32 R125, R125, 0x10000, RZ ;  /* 0x000100007d7d7824 */ /* 0x000fc400078e00ff */
[----:B------:R-:W-:Y:S01]  /*4ea0*/  FFMA.FTZ R243, R169, R252, R243 ;  /* 0x000000fca9f37223 */ /* 0x000fe200000100f3 */
[----:B------:R-:W-:Y:S01]  /*4eb0*/  PRMT R252, R248, 0x7632, R252 ;  /* 0x00007632f8fc7816 */ /* 0x000fe200000000fc */
[----:B------:R-:W-:Y:S02]  /*4ec0*/  FFMA.FTZ R124, R22, R125, R124 ;  /* 0x0000007d167c7223 */ /* 0x000fe4000001007c */
[----:B------:R-:W3:Y:S02]  /*4ed0*/  LDG.E.CONSTANT R125, desc[UR12][R126.64+0x2808] ;  /* 0x0028080c7e7d7981 */ /* 0x000ee4000c1e9900 */
[----:B------:R-:W-:Y:S01]  /*4ee0*/  IMAD.U32 R252, R252, 0x10000, RZ ;  /* 0x00010000fcfc7824 */ /* 0x000fe200078e00ff */
[----:B------:R-:W-:-:S03]  /*4ef0*/  SHF.L.U32 R248, R248, 0x10, RZ ;  /* 0x00000010f8f87819 */ /* 0x000fc600000006ff */
[----:B------:R-:W-:Y:S01]  /*4f00*/  FFMA.FTZ R243, R173, R252, R243 ;  /* 0x000000fcadf37223 */ /* 0x000fe200000100f3 */
[----:B------:R-:W-:Y:S01]  /*4f10*/  PRMT R252, R250, 0x7632, R252 ;  /* 0x00007632fafc7816 */ /* 0x000fe200000000fc */
[----:B------:R-:W-:Y:S02]  /*4f20*/  FFMA.FTZ R124, R18, R248, R124 ;  /* 0x000000f8127c7223 */ /* 0x000fe4000001007c */
[----:B------:R-:W3:Y:S02]  /*4f30*/  LDG.E.CONSTANT R248, desc[UR12][R126.64+0x2a08] ;  /* 0x002a080c7ef87981 */ /* 0x000ee4000c1e9900 */
[----:B------:R-:W-:Y:S02]  /*4f40*/  IMAD.U32 R252, R252, 0x10000, RZ ;  /* 0x00010000fcfc7824 */ /* 0x000fe400078e00ff */
[----:B------:R-:W-:Y:S02]  /*4f50*/  IMAD.U32 R250, R250, 0x10000, RZ ;  /* 0x00010000fafa7824 */ /* 0x000fe400078e00ff */
[----:B------:R-:W-:Y:S01]  /*4f60*/  FFMA.FTZ R243, R177, R252, R243 ;  /* 0x000000fcb1f37223 */ /* 0x000fe200000100f3 */
[----:B----4-:R-:W-:Y:S01]  /*4f70*/  PRMT R252, R244, 0x7632, R252 ;  /* 0x00007632f4fc7816 */ /* 0x010fe200000000fc */
[----:B------:R-:W-:-:S02]  /*4f80*/  FFMA.FTZ R124, R14, R250, R124 ;  /* 0x000000fa0e7c7223 */ /* 0x000fc4000001007c */
[----:B------:R-:W4:Y:S02]  /*4f90*/  LDG.E.CONSTANT R250, desc[UR12][R126.64+0x2c08] ;  /* 0x002c080c7efa7981 */ /* 0x000f24000c1e9900 */
[----:B------:R-:W-:Y:S02]  /*4fa0*/  IMAD.U32 R252, R252, 0x10000, RZ ;  /* 0x00010000fcfc7824 */ /* 0x000fe400078e00ff */
[----:B------:R-:W-:Y:S02]  /*4fb0*/  IMAD.U32 R244, R244, 0x10000, RZ ;  /* 0x00010000f4f47824 */ /* 0x000fe400078e00ff */
[----:B------:R-:W-:Y:S02]  /*4fc0*/  FFMA.FTZ R252, R181, R252, R243 ;  /* 0x000000fcb5fc7223 */ /* 0x000fe400000100f3 */
[----:B------:R-:W4:Y:S01]  /*4fd0*/  LDG.E.CONSTANT R243, desc[UR12][R126.64+0x2e08] ;  /* 0x002e080c7ef37981 */ /* 0x000f22000c1e9900 */
[----:B------:R-:W-:Y:S01]  /*4fe0*/  FFMA.FTZ R124, R10, R244, R124 ;  /* 0x000000f40a7c7223 */ /* 0x000fe2000001007c */
[----:B--2---:R-:W-:-:S05]  /*4ff0*/  SHF.L.U32 R244, R246, 0x10, RZ ;  /* 0x00000010f6f47819 */ /* 0x004fca00000006ff */
        /* <DEDUP_REMOVED lines=11> */
[----:B------:R-:W-:-:S05]  /*50b0*/  PRMT R247, R251, 0x7632, R247 ;  /* 0x00007632fbf77816 */ /* 0x000fca00000000f7 */
[----:B------:R-:W-:-:S04]  /*50c0*/  IMAD.U32 R247, R247, 0x10000, RZ ;  /* 0x00010000f7f77824 */ /* 0x000fc800078e00ff */
[--C-:B------:R-:W-:Y:S01]  /*50d0*/  FFMA.FTZ R247, R193, R247, R252.reuse ;  /* 0x000000f7c1f77223 */ /* 0x100fe200000100fc */
[----:B------:R-:W-:Y:S01]  /*50e0*/  PRMT R252, R125, 0x7632, R252 ;  /* 0x000076327dfc7816 */ /* 0x000fe200000000fc */
[----:B------:R-:W-:-:S04]  /*50f0*/  IMAD.U32 R251, R251, 0x10000, RZ ;  /* 0x00010000fbfb7824 */ /* 0x000fc800078e00ff */
[----:B------:R-:W-:Y:S02]  /*5100*/  IMAD.U32 R252, R252, 0x10000, RZ ;  /* 0x00010000fcfc7824 */ /* 0x000fe400078e00ff */
[----:B------:R-:W-:Y:S01]  /*5110*/  FFMA.FTZ R246, R58, R251, R246 ;  /* 0x000000fb3af67223 */ /* 0x000fe200000100f6 */
[----:B------:R-:W-:Y:S01]  /*5120*/  SHF.L.U32 R125, R125, 0x10, RZ ;  /* 0x000000107d7d7819 */ /* 0x000fe200000006ff */
[----:B------:R-:W3:Y:S01]  /*5130*/  LDG.E.CONSTANT R251, desc[UR12][R126.64+0x3408] ;  /* 0x0034080c7efb7981 */ /* 0x000ee2000c1e9900 */
[----:B------:R-:W-:Y:S01]  /*5140*/  FFMA.FTZ R247, R197, R252, R247 ;  /* 0x000000fcc5f77223 */ /* 0x000fe200000100f7 */
[C---:B------:R-:W-:Y:S01]  /*5150*/  PRMT R252, R248.reuse, 0x7632, R252 ;  /* 0x00007632f8fc7816 */ /* 0x040fe200000000fc */
[----:B------:R-:W-:Y:S02]  /*5160*/  IMAD.U32 R248, R248, 0x10000, RZ ;  /* 0x00010000f8f87824 */ /* 0x000fe400078e00ff */
[----:B------:R-:W-:Y:S02]  /*5170*/  FFMA.FTZ R125, R86, R125, R246 ;  /* 0x0000007d567d7223 */ /* 0x000fe400000100f6 */
[----:B------:R-:W3:Y:S01]  /*5180*/  LDG.E.CONSTANT R246, desc[UR12][R126.64+0x3608] ;  /* 0x0036080c7ef67981 */ /* 0x000ee2000c1e9900 */
[----:B------:R-:W-:-:S02]  /*5190*/  IMAD.U32 R252, R252, 0x10000, RZ ;  /* 0x00010000fcfc7824 */ /* 0x000fc400078e00ff */
[----:B------:R-:W-:Y:S02]  /*51a0*/  FFMA.FTZ R125, R90, R248, R125 ;  /* 0x000000f85a7d7223 */ /* 0x000fe4000001007d */
[----:B------:R-:W3:Y:S01]  /*51b0*/  LDG.E.CONSTANT R248, desc[UR12][R126.64+0x3808] ;  /* 0x0038080c7ef87981 */ /* 0x000ee2000c1e9900 */
[----:B------:R-:W-:Y:S01]  /*51c0*/  FFMA.FTZ R247, R201, R252, R247 ;  /* 0x000000fcc9f77223 */ /* 0x000fe200000100f7 */
[C---:B----4-:R-:W-:Y:S01]  /*51d0*/  PRMT R252, R250.reuse, 0x7632, R252 ;  /* 0x00007632fafc7816 */ /* 0x050fe200000000fc */
[----:B------:R-:W-:-:S04]  /*51e0*/  IMAD.U32 R250, R250, 0x10000, RZ ;  /* 0x00010000fafa7824 */ /* 0x000fc800078e00ff */
[----:B------:R-:W-:Y:S01]  /*51f0*/  FFMA.FTZ R125, R94, R250, R125 ;  /* 0x000000fa5e7d7223 */ /* 0x000fe2000001007d */
[C---:B------:R-:W-:Y:S01]  /*5200*/  PRMT R250, R243.reuse, 0x7632, R250 ;  /* 0x00007632f3fa7816 */ /* 0x040fe200000000fa */
[----:B------:R-:W-:Y:S01]  /*5210*/  IMAD.U32 R252, R252, 0x10000, RZ ;  /* 0x00010000fcfc7824 */ /* 0x000fe200078e00ff */
[----:B------:R-:W-:-:S03]  /*5220*/  SHF.L.U32 R243, R243, 0x10, RZ ;  /* 0x00000010f3f37819 */ /* 0x000fc600000006ff */
[----:B------:R-:W-:Y:S01]  /*5230*/  FFMA.FTZ R252, R205, R252, R247 ;  /* 0x000000fccdfc7223 */ /* 0x000fe200000100f7 */
[----:B------:R-:W-:Y:S02]  /*5240*/  IMAD.U32 R250, R250, 0x10000, RZ ;  /* 0x00010000fafa7824 */ /* 0x000fe400078e00ff */
[----:B------:R-:W-:Y:S01]  /*5250*/  FFMA.FTZ R125, R98, R243, R125 ;  /* 0x000000f3627d7223 */ /* 0x000fe2000001007d */
[----:B------:R-:W4:Y:S04]  /*5260*/  LDG.E.CONSTANT R247, desc[UR12][R126.64+0x3a08] ;  /* 0x003a080c7ef77981 */ /* 0x000f28000c1e9900 */
[----:B------:R-:W4:Y:S01]  /*5270*/  LDG.E.CONSTANT R243, desc[UR12][R126.64+0x20c] ;  /* 0x00020c0c7ef37981 */ /* 0x000f22000c1e9900 */
        /* <DEDUP_REMOVED lines=13> */
[C---:B------:R-:W-:Y:S02]  /*5350*/  PRMT R244, R251.reuse, 0x7632, R244 ;  /* 0x00007632fbf47816 */ /* 0x040fe400000000f4 */
[----:B------:R-:W-:-:S05]  /*5360*/  SHF.L.U32 R251, R251, 0x10, RZ ;  /* 0x00000010fbfb7819 */ /* 0x000fca00000006ff */
[--C-:B------:R-:W-:Y:S01]  /*5370*/  FFMA.FTZ R251, R70, R251, R252.reuse ;  /* 0x000000fb46fb7223 */ /* 0x100fe200000100fc */
[C---:B------:R-:W-:Y:S01]  /*5380*/  PRMT R252, R246.reuse, 0x7632, R252 ;  /* 0x00007632f6fc7816 */ /* 0x040fe200000000fc */
[----:B------:R-:W-:Y:S02]  /*5390*/  IMAD.U32 R246, R246, 0x10000, RZ ;  /* 0x00010000f6f67824 */ /* 0x000fe400078e00ff */
[----:B------:R-:W-:Y:S02]  /*53a0*/  IMAD.U32 R244, R244, 0x10000, RZ ;  /* 0x00010000f4f47824 */ /* 0x000fe400078e00ff */
[--C-:B------:R-:W-:Y:S01]  /*53b0*/  FFMA.FTZ R246, R74, R246, R251.reuse ;  /* 0x000000f64af67223 */ /* 0x100fe200000100fb */
[----:B------:R-:W-:Y:S01]  /*53c0*/  PRMT R251, R248, 0x7632, R251 ;  /* 0x00007632f8fb7816 */ /* 0x000fe200000000fb */
[----:B------:R-:W-:Y:S01]  /*53d0*/  FFMA.FTZ R244, R221, R244, R250 ;  /* 0x000000f4ddf47223 */ /* 0x000fe200000100fa */
[----:B------:R-:W-:Y:S01]  /*53e0*/  IMAD.U32 R252, R252, 0x10000, RZ ;  /* 0x00010000fcfc7824 */ /* 0x000fe200078e00ff */
[----:B------:R-:W3:Y:S02]  /*53f0*/  LDG.E.CONSTANT R250, desc[UR12][R126.64+0x60c] ;  /* 0x00060c0c7efa7981 */ /* 0x000ee4000c1e9900 */
[----:B------:R-:W-:-:S02]  /*5400*/  IMAD.U32 R251, R251, 0x10000, RZ ;  /* 0x00010000fbfb7824 */ /* 0x000fc400078e00ff */
[----:B------:R-:W-:Y:S01]  /*5410*/  FFMA.FTZ R252, R225, R252, R244 ;  /* 0x000000fce1fc7223 */ /* 0x000fe200000100f4 */
[----:B------:R-:W-:Y:S01]  /*5420*/  FADD.FTZ R245, R245, R249 ;  /* 0x000000f9f5f57221 */ /* 0x000fe20000010000 */
[----:B------:R-:W3:Y:S02]  /*5430*/  LDG.E.CONSTANT R244, desc[UR12][R126.64+0x80c] ;  /* 0x00080c0c7ef47981 */ /* 0x000ee4000c1e9900 */
[--C-:B------:R-:W-:Y:S01]  /*5440*/  FFMA.FTZ R251, R229, R251, R252.reuse ;  /* 0x000000fbe5fb7223 */ /* 0x100fe200000100fc */
[----:B----4-:R-:W-:Y:S01]  /*5450*/  PRMT R252, R247, 0x7632, R252 ;  /* 0x00007632f7fc7816 */ /* 0x010fe200000000fc */
[----:B------:R-:W-:-:S04]  /*5460*/  IMAD.U32 R249, R243, 0x10000, RZ ;  /* 0x00010000f3f97824 */ /* 0x000fc800078e00ff */
[----:B------:R-:W-:Y:S02]  /*5470*/  IMAD.U32 R252, R252, 0x10000, RZ ;  /* 0x00010000fcfc7824 */ /* 0x000fe400078e00ff */
[----:B------:R-:W-:Y:S02]  /*5480*/  FMUL.FTZ R249, R63, R249 ;  /* 0x000000f93ff97220 */ /* 0x000fe40000410000 */
[----:B------:R-:W4:Y:S01]  /*5490*/  LDL R63, [R1+0x18] ;  /* 0x00001800013f7983 */ /* 0x000f220000100800 */
[----:B------:R-:W-:Y:S01]  /*54a0*/  FFMA.FTZ R251, R233, R252, R251 ;  /* 0x000000fce9fb7223 */ /* 0x000fe200000100fb */
[----:B------:R-:W-:-:S04]  /*54b0*/  IMAD.U32 R248, R248, 0x10000, RZ ;  /* 0x00010000f8f87824 */ /* 0x000fc800078e00ff */
[----:B------:R-:W-:Y:S02]  /*54c0*/  FFMA.FTZ R246, R82, R248, R246 ;  /* 0x000000f852f67223 */ /* 0x000fe400000100f6 */
[----:B------:R-:W4:Y:S01]  /*54d0*/  LDG.E.CONSTANT R248, desc[UR12][R126.64+0xa0c] ;  /* 0x000a0c0c7ef87981 */ /* 0x000f22000c1e9900 */
[----:B------:R-:W-:-:S05]  /*54e0*/  SHF.L.U32 R247, R247, 0x10, RZ ;  /* 0x00000010f7f77819 */ /* 0x000fca00000006ff */
[----:B------:R-:W-:Y:S02]  /*54f0*/  FFMA.FTZ R246, R78, R247, R246 ;  /* 0x000000f74ef67223 */ /* 0x000fe400000100f6 */
[----:B------:R-:W4:Y:S01]  /*5500*/  LDG.E.CONSTANT R247, desc[UR12][R126.64+0xc0c] ;  /* 0x000c0c0c7ef77981 */ /* 0x000f22000c1e9900 */
[----:B------:R-:W-:-:S05]  /*5510*/  PRMT R243, R243, 0x7632, R243 ;  /* 0x00007632f3f37816 */ /* 0x000fca00000000f3 */
[----:B------:R-:W-:-:S04]  /*5520*/  IMAD.U32 R243, R243, 0x10000, RZ ;  /* 0x00010000f3f37824 */ /* 0x000fc800078e00ff */
[----:B------:R-:W-:Y:S01]  /*5530*/  FMUL.FTZ R243, R118, R243 ;  /* 0x000000f376f37220 */ /* 0x000fe20000410000 */
[----:B--2---:R-:W-:-:S04]  /*5540*/  IMAD.U32 R252, R125, 0x10000, RZ ;  /* 0x000100007dfc7824 */ /* 0x004fc800078e00ff */
[----:B------:R-:W-:Y:S02]  /*5550*/  FFMA.FTZ R249, R55, R252, R249 ;  /* 0x000000fc37f97223 */ /* 0x000fe400000100f9 */
[----:B------:R-:W2:Y:S01]  /*5560*/  LDL R55, [R1+0x8] ;  /* 0x0000080001377983 */ /* 0x000ea20000100800 */
[----:B------:R-:W-:-:S03]  /*5570*/  PRMT R252, R125, 0x7632, R252 ;  /* 0x000076327dfc7816 */ /* 0x000fc600000000fc */
[----:B------:R-:W2:Y:S02]  /*5580*/  LDG.E.CONSTANT R125, desc[UR12][R126.64+0xe0c] ;  /* 0x000e0c0c7e7d7981 */ /* 0x000ea4000c1e9900 */
[----:B------:R-:W-:-:S04]  /*5590*/  IMAD.U32 R252, R252, 0x10000, RZ ;  /* 0x00010000fcfc7824 */ /* 0x000fc800078e00ff */
[----:B------:R-:W-:Y:S01]  /*55a0*/  FFMA.FTZ R243, R114, R252, R243 ;  /* 0x000000fc72f37223 */ /* 0x000fe200000100f3 */
[----:B---3--:R-:W-:-:S05]  /*55b0*/  SHF.L.U32 R252, R124, 0x10, RZ ;  /* 0x000000107cfc7819 */ /* 0x008fca00000006ff */
[----:B------:R-:W-:Y:S02]  /*55c0*/  FFMA.FTZ R252, R108, R252, R249 ;  /* 0x000000fc6cfc7223 */ /* 0x000fe400000100f9 */
[----:B------:R-:W3:Y:S01]  /*55d0*/  LDG.E.CONSTANT R249, desc[UR12][R126.64+0x100c] ;  /* 0x00100c0c7ef97981 */ /* 0x000ee2000c1e9900 */
[----:B------:R-:W-:-:S03]  /*55e0*/  PRMT R124, R124, 0x7632, R124 ;  /* 0x000076327c7c7816 */ /* 0x000fc6000000007c */
[----:B------:R-:W5:Y:S02]  /*55f0*/  LDL.LU R108, [R1+0x60] ;  /* 0x00006000016c7983 */ /* 0x000f640000300800 */
[----:B------:R-:W-:-:S04]  /*5600*/  IMAD.U32 R124, R124, 0x10000, RZ ;  /* 0x000100007c7c7824 */ /* 0x000fc800078e00ff */
[----:B------:R-:W-:Y:S01]  /*5610*/  FFMA.FTZ R243, R122, R124, R243 ;  /* 0x0000007c7af37223 */ /* 0x000fe200000100f3 */
[C---:B------:R-:W-:Y:S01]  /*5620*/  PRMT R124, R250.reuse, 0x7632, R124 ;  /* 0x00007632fa7c7816 */ /* 0x040fe2000000007c */
[----:B------:R-:W-:-:S04]  /*5630*/  IMAD.U32 R250, R250, 0x10000, RZ ;  /* 0x00010000fafa7824 */ /* 0x000fc800078e00ff */
[----:B------:R-:W-:-:S04]  /*5640*/  IMAD.U32 R124, R124, 0x10000, RZ ;  /* 0x000100007c7c7824 */ /* 0x000fc800078e00ff */
[----:B------:R-:W-:Y:S02]  /*5650*/  FFMA.FTZ R243, R130, R124, R243 ;  /* 0x0000007c82f37223 */ /* 0x000fe400000100f3 */
[----:B------:R-:W3:Y:S01]  /*5660*/  LDG.E.CONSTANT R124, desc[UR12][R126.64+0x120c] ;  /* 0x00120c0c7e7c7981 */ /* 0x000ee2000c1e9900 */
[--C-:B----4-:R-:W-:Y:S01]  /*5670*/  FFMA.FTZ R250, R63, R250, R252.reuse ;  /* 0x000000fa3ffa7223 */ /* 0x110fe200000100fc */
[C---:B------:R-:W-:Y:S01]  /*5680*/  PRMT R252, R244.reuse, 0x7632, R252 ;  /* 0x00007632f4fc7816 */ /* 0x040fe200000000fc */
[----:B------:R-:W-:Y:S01]  /*5690*/  IMAD.U32 R244, R244, 0x10000, RZ ;  /* 0x00010000f4f47824 */ /* 0x000fe200078e00ff */
[----:B------:R-:W5:Y:S03]  /*56a0*/  LDL.LU R63, [R1+0x5c] ;  /* 0x00005c00013f7983 */ /* 0x000f660000300800 */
[----:B------:R-:W-:-:S04]  /*56b0*/  IMAD.U32 R252, R252, 0x10000, RZ ;  /* 0x00010000fcfc7824 */ /* 0x000fc800078e00ff */
[----:B------:R-:W-:Y:S02]  /*56c0*/  FFMA.FTZ R252, R134, R252, R243 ;  /* 0x000000fc86fc7223 */ /* 0x000fe400000100f3 */
[----:B------:R-:W4:Y:S01]  /*56d0*/  LDG.E.CONSTANT R243, desc[UR12][R126.64+0x140c] ;  /* 0x00140c0c7ef37981 */ /* 0x000f22000c1e9900 */
[--C-:B--2---:R-:W-:Y:S01]  /*56e0*/  FFMA.FTZ R244, R55, R244, R250.reuse ;  /* 0x000000f437f47223 */ /* 0x104fe200000100fa */
[C---:B------:R-:W-:Y:S02]  /*56f0*/  PRMT R250, R248.reuse, 0x7632, R250 ;  /* 0x00007632f8fa7816 */ /* 0x040fe400000000fa */
[----:B------:R-:W5:Y:S01]  /*5700*/  LDL.LU R55, [R1+0x58] ;  /* 0x0000580001377983 */ /* 0x000f620000300800 */
[----:B------:R-:W-:Y:S02]  /*5710*/  SHF.L.U32 R248, R248, 0x10, RZ ;  /* 0x00000010f8f87819 */ /* 0x000fe400000006ff */
[----:B------:R-:W-:-:S03]  /*5720*/  IMAD.U32 R250, R250, 0x10000, RZ ;  /* 0x00010000fafa7824 */ /* 0x000fc600078e00ff */
[----:B------:R-:W-:Y:S01]  /*5730*/  FFMA.FTZ R244, R53, R248, R244 ;  /* 0x000000f835f47223 */ /* 0x000fe200000100f4 */
[----:B------:R-:W-:Y:S01]  /*5740*/  FFMA.FTZ R250, R138, R250, R252 ;  /* 0x000000fa8afa7223 */ /* 0x000fe200000100fc */
[----:B------:R-:W2:Y:S01]  /*5750*/  LDG.E.CONSTANT R248, desc[UR12][R126.64+0x160c] ;  /* 0x00160c0c7ef87981 */ /* 0x000ea2000c1e9900 */
[----:B------:R-:W-:-:S04]  /*5760*/  IMAD.U32 R252, R247, 0x10000, RZ ;  /* 0x00010000f7fc7824 */ /* 0x000fc800078e00ff */
        /* <DEDUP_REMOVED lines=20> */
[----:B------:R-:W-:Y:S02]  /*58b0*/  FFMA.FTZ R124, R37, R124, R252 ;  /* 0x0000007c257c7223 */ /* 0x000fe400000100fc */
[----:B------:R-:W-:Y:S02]  /*58c0*/  FFMA.FTZ R249, R154, R249, R250 ;  /* 0x000000f99af97223 */ /* 0x000fe400000100fa */
[----:B------:R-:W3:Y:S01]  /*58d0*/  LDG.E.CONSTANT R250, desc[UR12][R126.64+0x1e0c] ;  /* 0x001e0c0c7efa7981 */ /* 0x000ee2000c1e9900 */
[C---:B----4-:R-:W-:Y:S01]  /*58e0*/  PRMT R252, R243.reuse, 0x7632, R252 ;  /* 0x00007632f3fc7816 */ /* 0x050fe200000000fc */
[----:B------:R-:W-:-:S04]  /*58f0*/  IMAD.U32 R243, R243, 0x10000, RZ ;  /* 0x00010000f3f37824 */ /* 0x000fc800078e00ff */
[----:B------:R-:W-:Y:S02]  /*5900*/  IMAD.U32 R252, R252, 0x10000, RZ ;  /* 0x00010000fcfc7824 */ /* 0x000fe400078e00ff */
[----:B------:R-:W-:Y:S02]  /*5910*/  FFMA.FTZ R124, R33, R243, R124 ;  /* 0x000000f3217c7223 */ /* 0x000fe4000001007c */
[----:B------:R-:W4:Y:S01]  /*5920*/  LDG.E.CONSTANT R243, desc[UR12][R126.64+0x200c] ;  /* 0x00200c0c7ef37981 */ /* 0x000f22000c1e9900 */
[----:B------:R-:W-:Y:S01]  /*5930*/  FFMA.FTZ R249, R158, R252, R249 ;  /* 0x000000fc9ef97223 */ /* 0x000fe200000100f9 */
[C---:B--2---:R-:W-:Y:S02]  /*5940*/  PRMT R252, R248.reuse, 0x7632, R252 ;  /* 0x00007632f8fc7816 */ /* 0x044fe400000000fc */
[----:B------:R-:W-:-:S03]  /*5950*/  SHF.L.U32 R248, R248, 0x10, RZ ;  /* 0x00000010f8f87819 */ /* 0x000fc600000006ff */
[----:B------:R-:W-:Y:S02]  /*5960*/  IMAD.U32 R252, R252, 0x10000, RZ ;  /* 0x00010000fcfc7824 */ /* 0x000fe400078e00ff */
[----:B------:R-:W-:Y:S02]  /*5970*/  FFMA.FTZ R124, R29, R248, R124 ;  /* 0x000000f81d7c7223 */ /* 0x000fe4000001007c */
[----:B------:R-:W-:Y:S01]  /*5980*/  FFMA.FTZ R249, R162, R252, R249 ;  /* 0x000000fca2f97223 */ /* 0x000fe200000100f9 */
[----:B------:R-:W2:Y:S01]  /*5990*/  LDG.E.CONSTANT R248, desc[UR12][R126.64+0x220c] ;  /* 0x00220c0c7ef87981 */ /* 0x000ea2000c1e9900 */
[C---:B------:R-:W-:Y:S01]  /*59a0*/  PRMT R252, R247.reuse, 0x7632, R252 ;  /* 0x00007632f7fc7816 */ /* 0x040fe200000000fc */
[----:B------:R-:W-:-:S04]  /*59b0*/  IMAD.U32 R247, R247, 0x10000, RZ ;  /* 0x00010000f7f77824 */ /* 0x000fc800078e00ff */
[----:B------:R-:W-:Y:S02]  /*59c0*/  IMAD.U32 R252, R252, 0x10000, RZ ;  /* 0x00010000fcfc7824 */ /* 0x000fe400078e00ff */
[----:B------:R-:W-:Y:S02]  /*59d0*/  FFMA.FTZ R124, R25, R247, R124 ;  /* 0x000000f7197c7223 */ /* 0x000fe4000001007c */
[----:B------:R-:W2:Y:S01]  /*59e0*/  LDG.E.CONSTANT R247, desc[UR12][R126.64+0x240c] ;  /* 0x00240c0c7ef77981 */ /* 0x000ea2000c1e9900 */
        /* <DEDUP_REMOVED lines=16> */
[--C-:B------:R-:W-:Y:S02]  /*5af0*/  FFMA.FTZ R250, R13, R250, R252.reuse ;  /* 0x000000fa0dfa7223 */ /* 0x100fe400000100fc */
[----:B------:R-:W-:Y:S02]  /*5b00*/  FFMA.FTZ R244, R178, R244, R249 ;  /* 0x000000f4b2f47223 */ /* 0x000fe400000100f9 */
[----:B------:R-:W3:Y:S01]  /*5b10*/  LDG.E.CONSTANT R249, desc[UR12][R126.64+0x2a0c] ;  /* 0x002a0c0c7ef97981 */ /* 0x000ee2000c1e9900 */
[C---:B----4-:R-:W-:Y:S01]  /*5b20*/  PRMT R252, R243.reuse, 0x7632, R252 ;  /* 0x00007632f3fc7816 */ /* 0x050fe200000000fc */
[----:B------:R-:W-:-:S04]  /*5b30*/  IMAD.U32 R243, R243, 0x10000, RZ ;  /* 0x00010000f3f37824 */ /* 0x000fc800078e00ff */
[----:B------:R-:W-:-:S04]  /*5b40*/  IMAD.U32 R252, R252, 0x10000, RZ ;  /* 0x00010000fcfc7824 */ /* 0x000fc800078e00ff */
[----:B------:R-:W-:Y:S01]  /*5b50*/  FFMA.FTZ R244, R182, R252, R244 ;  /* 0x000000fcb6f47223 */ /* 0x000fe200000100f4 */
[----:B------:R-:W-:Y:S02]  /*5b60*/  FFMA.FTZ R243, R9, R243, R250 ;  /* 0x000000f309f37223 */ /* 0x000fe400000100fa */
[----:B------:R-:W4:Y:S01]  /*5b70*/  LDG.E.CONSTANT R250, desc[UR12][R126.64+0x2c0c] ;  /* 0x002c0c0c7efa7981 */ /* 0x000f22000c1e9900 */
[C---:B--2---:R-:W-:Y:S02]  /*5b80*/  PRMT R252, R248.reuse, 0x7632, R252 ;  /* 0x00007632f8fc7816 */ /* 0x044fe400000000fc */
[----:B------:R-:W-:-:S03]  /*5b90*/  SHF.L.U32 R248, R248, 0x10, RZ ;  /* 0x00000010f8f87819 */ /* 0x000fc600000006ff */
[----:B------:R-:W-:Y:S02]  /*5ba0*/  IMAD.U32 R252, R252, 0x10000, RZ ;  /* 0x00010000fcfc7824 */ /* 0x000fe400078e00ff */
[----:B------:R-:W-:Y:S01]  /*5bb0*/  FFMA.FTZ R243, R5, R248, R243 ;  /* 0x000000f805f37223 */ /* 0x000fe200000100f3 */
[C---:B------:R-:W-:Y:S01]  /*5bc0*/  PRMT R248, R247.reuse, 0x7632, R248 ;  /* 0x00007632f7f87816 */ /* 0x040fe200000000f8 */
[----:B------:R-:W-:Y:S02]  /*5bd0*/  FFMA.FTZ R252, R186, R252, R244 ;  /* 0x000000fcbafc7223 */ /* 0x000fe400000100f4 */
[----:B------:R-:W2:Y:S01]  /*5be0*/  LDG.E.CONSTANT R244, desc[UR12][R126.64+0x2e0c] ;  /* 0x002e0c0c7ef47981 */ /* 0x000ea2000c1e9900 */
[----:B------:R-:W-:Y:S02]  /*5bf0*/  IMAD.U32 R247, R247, 0x10000, RZ ;  /* 0x00010000f7f77824 */ /* 0x000fe400078e00ff */
[----:B------:R-:W-:Y:S02]  /*5c00*/  IMAD.U32 R248, R248, 0x10000, RZ ;  /* 0x00010000f8f87824 */ /* 0x000fe400078e00ff */
[----:B------:R-:W-:-:S02]  /*5c10*/  FFMA.FTZ R243, R0, R247, R243 ;  /* 0x000000f700f37223 */ /* 0x000fc400000100f3 */
[----:B------:R-:W-:Y:S01]  /*5c20*/  FFMA.FTZ R248, R190, R248, R252 ;  /* 0x000000f8bef87223 */ /* 0x000fe200000100fc */
[----:B------:R-:W-:Y:S01]  /*5c30*/  IMAD.U32 R252, R125, 0x10000, RZ ;  /* 0x000100007dfc7824 */ /* 0x000fe200078e00ff */
[----:B------:R-:W2:Y:S03]  /*5c40*/  LDG.E.CONSTANT R247, desc[UR12][R126.64+0x300c] ;  /* 0x00300c0c7ef77981 */ /* 0x000ea6000c1e9900 */
        /* <DEDUP_REMOVED lines=11> */
[----:B------:R-:W-:-:S05]  /*5d00*/  PRMT R124, R249, 0x7632, R124 ;  /* 0x00007632f97c7816 */ /* 0x000fca000000007c */
[----:B------:R-:W-:Y:S02]  /*5d10*/  IMAD.U32 R124, R124, 0x10000, RZ ;  /* 0x000100007c7c7824 */ /* 0x000fe400078e00ff */
[----:B------:R-:W-:Y:S02]  /*5d20*/  IMAD.U32 R249, R249, 0x10000, RZ ;  /* 0x00010000f9f97824 */ /* 0x000fe400078e00ff */
[----:B------:R-:W-:Y:S02]  /*5d30*/  FFMA.FTZ R248, R202, R124, R248 ;  /* 0x0000007ccaf87223 */ /* 0x000fe400000100f8 */
[----:B------:R-:W3:Y:S01]  /*5d40*/  LDG.E.CONSTANT R124, desc[UR12][R126.64+0x360c] ;  /* 0x00360c0c7e7c7981 */ /* 0x000ee2000c1e9900 */
[--C-:B------:R-:W-:Y:S01]  /*5d50*/  FFMA.FTZ R249, R91, R249, R252.reuse ;  /* 0x000000f95bf97223 */ /* 0x100fe200000100fc */
[C---:B----4-:R-:W-:Y:S01]  /*5d60*/  PRMT R252, R250.reuse, 0x7632, R252 ;  /* 0x00007632fafc7816 */ /* 0x050fe200000000fc */
[----:B------:R-:W-:-:S04]  /*5d70*/  IMAD.U32 R250, R250, 0x10000, RZ ;  /* 0x00010000fafa7824 */ /* 0x000fc800078e00ff */
[----:B------:R-:W-:Y:S01]  /*5d80*/  FFMA.FTZ R250, R95, R250, R249 ;  /* 0x000000fa5ffa7223 */ /* 0x000fe200000100f9 */
[----:B------:R-:W-:-:S04]  /*5d90*/  IMAD.U32 R252, R252, 0x10000, RZ ;  /* 0x00010000fcfc7824 */ /* 0x000fc800078e00ff */
[----:B------:R-:W-:Y:S01]  /*5da0*/  FFMA.FTZ R248, R206, R252, R248 ;  /* 0x000000fccef87223 */ /* 0x000fe200000100f8 */
[C---:B--2---:R-:W-:Y:S02]  /*5db0*/  SHF.L.U32 R249, R244.reuse, 0x10, RZ ;  /* 0x00000010f4f97819 */ /* 0x044fe400000006ff */
[----:B------:R-:W-:-:S03]  /*5dc0*/  PRMT R244, R244, 0x7632, R244 ;  /* 0x00007632f4f47816 */ /* 0x000fc600000000f4 */
[----:B------:R-:W-:Y:S02]  /*5dd0*/  FFMA.FTZ R250, R99, R249, R250 ;  /* 0x000000f963fa7223 */ /* 0x000fe400000100fa */
[----:B------:R-:W-:Y:S02]  /*5de0*/  IMAD.U32 R249, R244, 0x10000, RZ ;  /* 0x00010000f4f97824 */ /* 0x000fe400078e00ff */
[----:B------:R-:W2:Y:S02]  /*5df0*/  LDG.E.CONSTANT R244, desc[UR12][R126.64+0x3c08] ;  /* 0x003c080c7ef47981 */ /* 0x000ea4000c1e9900 */
[--C-:B------:R-:W-:Y:S01]  /*5e00*/  FFMA.FTZ R249, R210, R249, R248.reuse ;  /* 0x000000f9d2f97223 */ /* 0x100fe200000100f8 */
[C---:B------:R-:W-:Y:S01]  /*5e10*/  PRMT R248, R247.reuse, 0x7632, R248 ;  /* 0x00007632f7f87816 */ /* 0x040fe200000000f8 */
[----:B------:R-:W-:Y:S02]  /*5e20*/  IMAD.U32 R252, R247, 0x10000, RZ ;  /* 0x00010000f7fc7824 */ /* 0x000fe400078e00ff */
[----:B------:R-:W4:Y:S02]  /*5e30*/  LDG.E.CONSTANT R247, desc[UR12][R126.64+0x380c] ;  /* 0x00380c0c7ef77981 */ /* 0x000f24000c1e9900 */
[----:B------:R-:W-:-:S02]  /*5e40*/  IMAD.U32 R248, R248, 0x10000, RZ ;  /* 0x00010000f8f87824 */ /* 0x000fc400078e00ff */
[----:B------:R-:W-:Y:S02]  /*5e50*/  FFMA.FTZ R250, R103, R252, R250 ;  /* 0x000000fc67fa7223 */ /* 0x000fe400000100fa */
[----:B------:R-:W-:Y:S01]  /*5e60*/  FFMA.FTZ R249, R214, R248, R249 ;  /* 0x000000f8d6f97223 */ /* 0x000fe200000100f9 */
[C---:B------:R-:W-:Y:S01]  /*5e70*/  PRMT R248, R125.reuse, 0x7632, R248 ;  /* 0x000076327df87816 */ /* 0x040fe200000000f8 */
[----:B------:R-:W-:Y:S02]  /*5e80*/  IMAD.U32 R252, R125, 0x10000, RZ ;  /* 0x000100007dfc7824 */ /* 0x000fe400078e00ff */
[----:B------:R-:W4:Y:S02]  /*5e90*/  LDG.E.CONSTANT R125, desc[UR12][R126.64+0x3e08] ;  /* 0x003e080c7e7d7981 */ /* 0x000f24000c1e9900 */
[----:B------:R-:W-:Y:S02]  /*5ea0*/  IMAD.U32 R248, R248, 0x10000, RZ ;  /* 0x00010000f8f87824 */ /* 0x000fe400078e00ff */
[----:B------:R-:W-:Y:S01]  /*5eb0*/  FFMA.FTZ R250, R107, R252, R250 ;  /* 0x000000fc6bfa7223 */ /* 0x000fe200000100fa */
[----:B---3--:R-:W-:Y:S01]  /*5ec0*/  SHF.L.U32 R252, R243, 0x10, RZ ;  /* 0x00000010f3fc7819 */ /* 0x008fe200000006ff */
[----:B------:R-:W-:-:S02]  /*5ed0*/  FFMA.FTZ R248, R218, R248, R249 ;  /* 0x000000f8daf87223 */ /* 0x000fc400000100f9 */
[----:B------:R-:W3:Y:S02]  /*5ee0*/  LDG.E.CONSTANT R249, desc[UR12][R126.64+0x3a0c] ;  /* 0x003a0c0c7ef97981 */ /* 0x000ee4000c1e9900 */
[----:B------:R-:W-:Y:S02]  /*5ef0*/  FFMA.FTZ R250, R71, R252, R250 ;  /* 0x000000fc47fa7223 */ /* 0x000fe400000100fa */
[----:B------:R-:W3:Y:S04]  /*5f00*/  LDG.E.CONSTANT R252, desc[UR12][R126.64+0x3c0c] ;  /* 0x003c0c0c7efc7981 */ /* 0x000ee8000c1e9900 */
[----:B------:R0:W3:Y:S01]  /*5f10*/  LDG.E.CONSTANT R126, desc[UR12][R126.64+0x3e0c] ;  /* 0x003e0c0c7e7e7981 */ /* 0x0000e2000c1e9900 */
[----:B------:R-:W-:-:S05]  /*5f20*/  PRMT R243, R243, 0x7632, R243 ;  /* 0x00007632f3f37816 */ /* 0x000fca00000000f3 */
[----:B------:R-:W-:-:S04]  /*5f30*/  IMAD.U32 R243, R243, 0x10000, RZ ;  /* 0x00010000f3f37824 */ /* 0x000fc800078e00ff */
[----:B------:R-:W-:Y:S02]  /*5f40*/  FFMA.FTZ R248, R222, R243, R248 ;  /* 0x000000f3def87223 */ /* 0x000fe400000100f8 */
[----:B------:R-:W1:Y:S01]  /*5f50*/  S2R R243, SR_TID.X ;  /* 0x0000000000f37919 */ /* 0x000e620000002100 */
[----:B0-----:R-:W-:-:S04]  /*5f60*/  IMAD.U32 R127, R124, 0x10000, RZ ;  /* 0x000100007c7f7824 */ /* 0x001fc800078e00ff */
[----:B------:R-:W-:Y:S01]  /*5f70*/  FFMA.FTZ R250, R75, R127, R250 ;  /* 0x0000007f4bfa7223 */ /* 0x000fe200000100fa */
[----:B------:R-:W-:Y:S02]  /*5f80*/  PRMT R124, R124, 0x7632, R124 ;  /* 0x000076327c7c7816 */ /* 0x000fe4000000007c */
[----:B-1----:R-:W-:-:S04]  /*5f90*/  SHF.R.S32.HI R127, RZ, 0x1f, R243 ;  /* 0x0000001fff7f7819 */ /* 0x002fc800000114f3 */
[----:B------:R-:W-:-:S04]  /*5fa0*/  LEA.HI R127, R127, R243, RZ, 0x5 ;  /* 0x000000f37f7f7211 */ /* 0x000fc800078f28ff */
[----:B------:R-:W-:-:S05]  /*5fb0*/  LOP3.LUT R127, R127, 0xffffffe0, RZ, 0xc0, !PT ;  /* 0xffffffe07f7f7812 */ /* 0x000fca00078ec0ff */
[----:B------:R-:W-:Y:S02]  /*5fc0*/  IMAD.IADD R127, R243, 0x1, -R127 ;  /* 0x00000001f37f7824 */ /* 0x000fe400078e0a7f */
[----:B------:R-:W-:-:S04]  /*5fd0*/  IMAD.U32 R124, R124, 0x10000, RZ ;  /* 0x000100007c7c7824 */ /* 0x000fc800078e00ff */
[----:B------:R-:W-:Y:S01]  /*5fe0*/  FFMA.FTZ R124, R226, R124, R248 ;  /* 0x0000007ce27c7223 */ /* 0x000fe200000100f8 */
[----:B------:R-:W0:Y:S01]  /*5ff0*/  S2UR UR9, SR_CgaCtaId ;  /* 0x00000000000979c3 */ /* 0x000e220000008800 */
[----:B------:R-:W-:Y:S01]  /*6000*/  FSETP.NEU.FTZ.AND P0, PT, RZ, UR4, PT ;  /* 0x00000004ff007c0b */ /* 0x000fe2000bf1d000 */
[----:B------:R-:W-:Y:S02]  /*6010*/  UMOV UR8, 0x400 ;  /* 0x0000040000087882 */ /* 0x000fe40000000000 */
[----:B------:R-:W-:-:S04]  /*6020*/  UIADD3 UR8, UR8, 0x220, URZ ;  /* 0x0000022008087890 */ /* 0x000fc8000fffe03f */
[----:B0-----:R-:W-:Y:S01]  /*6030*/  ULEA UR8, UR9, UR8, 0x18 ;  /* 0x0000000809087291 */ /* 0x001fe2000f8ec03f */
[----:B--2---:R-:W-:-:S04]  /*6040*/  IMAD.U32 R243, R244, 0x10000, RZ ;  /* 0x00010000f4f37824 */ /* 0x004fc800078e00ff */
[----:B------:R-:W-:Y:S01]  /*6050*/  FFMA.FTZ R246, R66, R243, R246 ;  /* 0x000000f342f67223 */ /* 0x000fe200000100f6 */
[----:B------:R-:W-:Y:S02]  /*6060*/  PRMT R243, R244, 0x7632, R243 ;  /* 0x00007632f4f37816 */ /* 0x000fe400000000f3 */
[----:B----4-:R-:W-:-:S05]  /*6070*/  PRMT R244, R247, 0x7632, R244 ;  /* 0x00007632f7f47816 */ /* 0x010fca00000000f4 */
[----:B------:R-:W-:Y:S01]  /*6080*/  IMAD.U32 R244, R244, 0x10000, RZ ;  /* 0x00010000f4f47824 */ /* 0x000fe200078e00ff */
[----:B------:R-:W-:-:S03]  /*6090*/  SHF.L.U32 R243, R243, 0x10, RZ ;  /* 0x00000010f3f37819 */ /* 0x000fc600000006ff */
[----:B------:R-:W-:Y:S01]  /*60a0*/  FFMA.FTZ R124, R230, R244, R124 ;  /* 0x000000f4e67c7223 */ /* 0x000fe2000001007c */
[C---:B------:R-:W-:Y:S01]  /*60b0*/  IMAD.U32 R244, R125.reuse, 0x10000, RZ ;  /* 0x000100007df47824 */ /* 0x040fe200078e00ff */
[----:B------:R-:W-:Y:S01]  /*60c0*/  PRMT R125, R125, 0x7632, R125 ;  /* 0x000076327d7d7816 */ /* 0x000fe2000000007d */
[----:B------:R-:W-:Y:S02]  /*60d0*/  FFMA.FTZ R243, R237, R243, R251 ;  /* 0x000000f3edf37223 */ /* 0x000fe400000100fb */
[----:B------:R-:W-:Y:S02]  /*60e0*/  FFMA.FTZ R246, R62, R244, R246 ;  /* 0x000000f43ef67223 */ /* 0x000fe400000100f6 */
[----:B------:R-:W-:Y:S01]  /*60f0*/  IMAD.U32 R125, R125, 0x10000, RZ ;  /* 0x000100007d7d7824 */ /* 0x000fe200078e00ff */
[----:B---3--:R-:W-:-:S03]  /*6100*/  PRMT R244, R249, 0x7632, R244 ;  /* 0x00007632f9f47816 */ /* 0x008fc600000000f4 */
[--C-:B------:R-:W-:Y:S01]  /*6110*/  FFMA.FTZ R125, R241, R125, R243.reuse ;  /* 0x0000007df17d7223 */ /* 0x100fe200000100f3 */
[----:B------:R-:W-:Y:S02]  /*6120*/  SHF.L.U32 R244, R244, 0x10, RZ ;  /* 0x00000010f4f47819 */ /* 0x000fe400000006ff */
[----:B------:R-:W-:-:S03]  /*6130*/  PRMT R243, R252, 0x7632, R243 ;  /* 0x00007632fcf37816 */ /* 0x000fc600000000f3 */
[----:B------:R-:W-:Y:S02]  /*6140*/  FFMA.FTZ R124, R234, R244, R124 ;  /* 0x000000f4ea7c7223 */ /* 0x000fe4000001007c */
[----:B------:R-:W-:-:S04]  /*6150*/  IMAD.U32 R243, R243, 0x10000, RZ ;  /* 0x00010000f3f37824 */ /* 0x000fc800078e00ff */
[----:B------:R-:W-:Y:S01]  /*6160*/  FFMA.FTZ R124, R238, R243, R124 ;  /* 0x000000f3ee7c7223 */ /* 0x000fe2000001007c */
[----:B------:R-:W-:Y:S01]  /*6170*/  PRMT R243, R126, 0x7632, R243 ;  /* 0x000076327ef37816 */ /* 0x000fe200000000f3 */
[----:B------:R-:W-:Y:S02]  /*6180*/  IMAD.U32 R247, R247, 0x10000, RZ ;  /* 0x00010000f7f77824 */ /* 0x000fe400078e00ff */
[----:B------:R-:W-:Y:S01]  /*6190*/  FADD.FTZ R245, R246, R245 ;  /* 0x000000f5f6f57221 */ /* 0x000fe20000010000 */
[----:B------:R-:W-:Y:S02]  /*61a0*/  IMAD.SHL.U32 R244, R110, 0x20, RZ ;  /* 0x000000206ef47824 */ /* 0x000fe400078e00ff */
[----:B------:R-:W-:Y:S02]  /*61b0*/  IMAD.U32 R243, R243, 0x10000, RZ ;  /* 0x00010000f3f37824 */ /* 0x000fe400078e00ff */
[----:B------:R-:W-:Y:S01]  /*61c0*/  FFMA.FTZ R247, R83, R247, R250 ;  /* 0x000000f753f77223 */ /* 0x000fe200000100fa */
[----:B------:R-:W-:-:S02]  /*61d0*/  IMAD.U32 R249, R249, 0x10000, RZ ;  /* 0x00010000f9f97824 */ /* 0x000fc400078e00ff */
[----:B------:R-:W-:Y:S01]  /*61e0*/  FADD.FTZ R125, R125, R245 ;  /* 0x000000f57d7d7221 */ /* 0x000fe20000010000 */
[----:B------:R-:W-:Y:S01]  /*61f0*/  FFMA.FTZ R243, R242, R243, R124 ;  /* 0x000000f3f2f37223 */ /* 0x000fe2000001007c */
[----:B------:R-:W-:Y:S01]  /*6200*/  IMAD.IADD R124, R127, 0x1, R244 ;  /* 0x000000017f7c7824 */ /* 0x000fe200078e02f4 */
[----:B------:R-:W-:Y:S01]  /*6210*/  MOV R245, UR16 ;  /* 0x0000001000f57c02 */ /* 0x000fe20008000f00 */
[----:B------:R-:W-:Y:S01]  /*6220*/  FFMA.FTZ R247, R79, R249, R247 ;  /* 0x000000f94ff77223 */ /* 0x000fe200000100f7 */
[----:B------:R-:W-:Y:S02]  /*6230*/  IMAD.U32 R252, R252, 0x10000, RZ ;  /* 0x00010000fcfc7824 */ /* 0x000fe400078e00ff */
[----:B------:R-:W-:Y:S01]  /*6240*/  IADD3 R245, R124, 0x1, -R245 ;  /* 0x000000017cf57810 */ /* 0x000fe20007ffe8f5 */
[----:B------:R-:W-:Y:S02]  /*6250*/  IMAD.U32 R126, R126, 0x10000, RZ ;  /* 0x000100007e7e7824 */ /* 0x000fe400078e00ff */
[----:B------:R-:W-:Y:S01]  /*6260*/  FFMA.FTZ R247, R67, R252, R247 ;  /* 0x000000fc43f77223 */ /* 0x000fe200000100f7 */
[----:B------:R-:W-:-:S03]  /*6270*/  I2FP.F32.S32 R245, R245 ;  /* 0x000000f500f57245 */ /* 0x000fc60000201400 */
[----:B------:R-:W-:Y:S02]  /*6280*/  FFMA.FTZ R126, R109, R126, R247 ;  /* 0x0000007e6d7e7223 */ /* 0x000fe400000100f7 */
[----:B------:R-:W-:Y:S02]  /*6290*/  FMUL.FTZ R245, R245, UR4 ;  /* 0x00000004f5f57c20 */ /* 0x000fe40008410000 */
[----:B------:R-:W-:-:S03]  /*62a0*/  FADD.FTZ R125, R126, R125 ;  /* 0x0000007d7e7d7221 */ /* 0x000fc60000010000 */
[----:B------:R-:W-:Y:S01]  /*62b0*/  FSEL R245, R245, RZ, P0 ;  /* 0x000000fff5f57208 */ /* 0x000fe20000000000 */
[----:B------:R-:W-:Y:S01]  /*62c0*/  FADD.FTZ R125, R243, R125 ;  /* 0x0000007df37d7221 */ /* 0x000fe20000010000 */
[----:B------:R-:W-:Y:S02]  /*62d0*/  IADD3 R127, R244, -UR17, R127 ;  /* 0x80000011f47f7c10 */ /* 0x000fe4000fffe07f */
[----:B------:R-:W-:Y:S01]  /*62e0*/  ISETP.GE.AND P0, PT, R124, UR16, PT ;  /* 0x000000107c007c0c */ /* 0x000fe2000bf06270 */
[----:B------:R-:W-:Y:S01]  /*62f0*/  FFMA.FTZ R125, R125, UR25, R245 ;  /* 0x000000197d7d7c23 */ /* 0x000fe200080100f5 */
[----:B------:R-:W-:-:S04]  /*6300*/  LEA R127, R127, UR8, 0x2 ;  /* 0x000000087f7f7c11 */ /* 0x000fc8000f8e10ff */
[----:B------:R-:W-:-:S05]  /*6310*/  FSEL R124, R125, RZ, !P0 ;  /* 0x000000ff7d7c7208 */ /* 0x000fca0004000000 */
[----:B------:R1:W-:Y:S02]  /*6320*/  STS [R127], R124 ;  /* 0x0000007c7f007388 */ /* 0x0003e40000000800 */
[----:B------:R-:W-:Y:S05]  /*6330*/  @P0 BRA `(.L_x_18583) ;  /* 0x0000000000400947 */ /* 0x000fea0003800000 */
[----:B-----5:R-:W-:Y:S01]  /*6340*/  FMNMX.FTZ R108, R108, R125, !PT ;  /* 0x0000007d6c6c7209 */ /* 0x020fe20007810000 */
[----:B------:R-:W-:Y:S06]  /*6350*/  BRA `(.L_x_18583) ;  /* 0x0000000000387947 */ /* 0x000fec0003800000 */
.L_x_18582:
[----:B------:R-:W0:Y:S01]  /*6360*/  S2R R125, SR_TID.X ;  /* 0x00000000007d7919 */ /* 0x000e220000002100 */
[----:B------:R-:W1:Y:S01]  /*6370*/  S2UR UR9, SR_CgaCtaId ;  /* 0x00000000000979c3 */ /* 0x000e620000008800 */
[----:B------:R-:W-:Y:S02]  /*6380*/  UMOV UR8, 0x400 ;  /* 0x0000040000087882 */ /* 0x000fe40000000000 */
[----:B------:R-:W-:-:S04]  /*6390*/  UIADD3 UR8, UR8, 0x220, URZ ;  /* 0x0000022008087890 */ /* 0x000fc8000fffe03f */
[----:B-1----:R-:W-:Y:S01]  /*63a0*/  ULEA UR8, UR9, UR8, 0x18 ;  /* 0x0000000809087291 */ /* 0x002fe2000f8ec03f */
[----:B0-----:R-:W-:-:S04]  /*63b0*/  SHF.R.S32.HI R124, RZ, 0x1f, R125 ;  /* 0x0000001fff7c7819 */ /* 0x001fc8000001147d */
[----:B------:R-:W-:-:S04]  /*63c0*/  LEA.HI R124, R124, R125, RZ, 0x5 ;  /* 0x0000007d7c7c7211 */ /* 0x000fc800078f28ff */
[----:B------:R-:W-:-:S05]  /*63d0*/  LOP3.LUT R124, R124, 0xffffffe0, RZ, 0xc0, !PT ;  /* 0xffffffe07c7c7812 */ /* 0x000fca00078ec0ff */
[----:B------:R-:W-:Y:S02]  /*63e0*/  IMAD.IADD R124, R125, 0x1, -R124 ;  /* 0x000000017d7c7824 */ /* 0x000fe400078e0a7c */
[----:B------:R-:W-:-:S05]  /*63f0*/  IMAD.SHL.U32 R125, R110, 0x20, RZ ;  /* 0x000000206e7d7824 */ /* 0x000fca00078e00ff */
[----:B------:R-:W-:Y:S01]  /*6400*/  IADD3 R124, R125, -UR17, R124 ;  /* 0x800000117d7c7c10 */ /* 0x000fe2000fffe07c */
[----:B------:R-:W-:-:S03]  /*6410*/  IMAD.MOV.U32 R125, RZ, RZ, -0x800001 ;  /* 0xff7fffffff7d7424 */ /* 0x000fc600078e00ff */
[----:B------:R-:W-:-:S05]  /*6420*/  LEA R124, R124, UR8, 0x2 ;  /* 0x000000087c7c7c11 */ /* 0x000fca000f8e10ff */
[----:B------:R0:W-:Y:S02]  /*6430*/  STS [R124], R125 ;  /* 0x0000007d7c007388 */ /* 0x0001e40000000800 */
.L_x_18583:
[----:B------:R-:W-:Y:S05]  /*6440*/  BSYNC B1 ;  /* 0x0000000000017941 */ /* 0x000fea0003800000 */
.L_x_18581:
[----:B------:R-:W-:-:S05]  /*6450*/  VIADD R110, R110, 0x4 ;  /* 0x000000046e6e7836 */ /* 0x000fca0000000000 */
[----:B------:R-:W-:-:S13]  /*6460*/  ISETP.GE.AND P0, PT, R110, UR11, PT ;  /* 0x0000000b6e007c0c */ /* 0x000fda000bf06270 */
[----:B------:R-:W-:Y:S05]  /*6470*/  @!P0 BRA `(.L_x_18584) ;  /* 0xffffffc400b08947 */ /* 0x000fea000383ffff */
.L_x_18580:
[----:B------:R-:W-:Y:S05]  /*6480*/  BSYNC B0 ;  /* 0x0000000000007941 */ /* 0x000fea0003800000 */
.L_x_18579:
[----:B-----5:R-:W2:Y:S01]  /*6490*/  SHFL.BFLY PT, R3, R108, 0x10, 0x1f ;  /* 0x0e001f006c037f89 */ /* 0x020ea200000e0000 */
[----:B------:R-:W3:Y:S01]  /*64a0*/  S2UR UR22, SR_CTAID.Z ;  /* 0x00000000001679c3 */ /* 0x000ee20000002700 */
[----:B------:R-:W-:Y:S01]  /*64b0*/  UIADD3 UR9, UR16, 0x1f, URZ ;  /* 0x0000001f10097890 */ /* 0x000fe2000fffe03f */
[----:B------:R-:W-:Y:S01]  /*64c0*/  BSSY B0, `(.L_x_18585) ;  /* 0x000011a000007945 */ /* 0x000fe20003800000 */
[----:B------:R-:W4:Y:S02]  /*64d0*/  S2R R4, SR_TID.X ;  /* 0x0000000000047919 */ /* 0x000f240000002100 */
[----:B------:R-:W-:Y:S01]  /*64e0*/  USHF.R.S32.HI UR10, URZ, 0x1f, UR9 ;  /* 0x0000001f3f0a7899 */ /* 0x000fe20008011409 */
[----:B------:R-:W0:Y:S01]  /*64f0*/  S2R R51, SR_TID.X ;  /* 0x0000000000337919 */ /* 0x000e220000002100 */
[----:B--2---:R-:W-:Y:S01]  /*6500*/  FMNMX.FTZ R3, R3, R108, !PT ;  /* 0x0000006c03037209 */ /* 0x004fe20007810000 */
[----:B---3--:R-:W-:-:S04]  /*6510*/  UIMAD UR4, UR22, -0x10, UR11 ;  /* 0xfffffff0160478a4 */ /* 0x008fc8000f8e020b */
[----:B------:R-:W2:Y:S01]  /*6520*/  SHFL.BFLY PT, R0, R3, 0x8, 0x1f ;  /* 0x0d001f0003007f89 */ /* 0x000ea200000e0000 */
[----:B------:R-:W-:-:S04]  /*6530*/  ULEA UR4, UR4, UR17, 0x5 ;  /* 0x0000001104047291 */ /* 0x000fc8000f8e283f */
[----:B------:R-:W-:Y:S01]  /*6540*/  UISETP.LT.AND UP0, UPT, UR16, UR4, UPT ;  /* 0x000000041000728c */ /* 0x000fe2000bf01270 */
[----:B----4-:R-:W-:-:S03]  /*6550*/  SHF.R.S32.HI R7, RZ, 0x1f, R4 ;  /* 0x0000001fff077819 */ /* 0x010fc60000011404 */
[----:B------:R-:W-:Y:S01]  /*6560*/  USEL UR4, UR16, UR4, UP0 ;  /* 0x0000000410047287 */ /* 0x000fe20008000000 */
[----:B------:R-:W-:-:S03]  /*6570*/  LEA.HI R50, R7, R4, RZ, 0x5 ;  /* 0x0000000407327211 */ /* 0x000fc600078f28ff */
[----:B------:R-:W-:Y:S01]  /*6580*/  UIADD3 UR8, -UR17, UR4, URZ ;  /* 0x0000000411087290 */ /* 0x000fe2000fffe13f */
[----:B------:R-:W-:Y:S01]  /*6590*/  LOP3.LUT R7, R50, 0xffffffe0, RZ, 0xc0, !PT ;  /* 0xffffffe032077812 */ /* 0x000fe200078ec0ff */
[----:B------:R-:W-:Y:S01]  /*65a0*/  ULEA.HI UR4, UR10, UR9, URZ, 0x5 ;  /* 0x000000090a047291 */ /* 0x000fe2000f8f283f */
[----:B------:R-:W-:-:S03]  /*65b0*/  SHF.R.S32.HI R50, RZ, 0x5, R50 ;  /* 0x00000005ff327819 */ /* 0x000fc60000011432 */
[----:B------:R-:W-:Y:S01]  /*65c0*/  USHF.R.S32.HI UR4, URZ, 0x5, UR4 ;  /* 0x000000053f047899 */ /* 0x000fe20008011404 */
[----:B--2---:R-:W-:Y:S02]  /*65d0*/  FMNMX.FTZ R2, R3, R0, !PT ;  /* 0x0000000003027209 */ /* 0x004fe40007810000 */
[----:B------:R-:W-:-:S03]  /*65e0*/  IADD3 R0, -R7, R4, RZ ;  /* 0x0000000407007210 */ /* 0x000fc60007ffe1ff */
[----:B------:R-:W2:Y:S01]  /*65f0*/  SHFL.BFLY PT, R5, R2, 0x4, 0x1f ;  /* 0x0c801f0002057f89 */ /* 0x000ea200000e0000 */
[C---:B------:R-:W-:Y:S02]  /*6600*/  ISETP.NE.AND P0, PT, R0.reuse, RZ, PT ;  /* 0x000000ff0000720c */ /* 0x040fe40003f05270 */
[----:B------:R-:W-:-:S11]  /*6610*/  ISETP.GT.AND P1, PT, R0, 0x3, PT ;  /* 0x000000030000780c */ /* 0x000fd60003f24270 */
[----:B------:R-:W3:Y:S02]  /*6620*/  @!P0 S2R R7, SR_CgaCtaId ;  /* 0x0000000000078919 */ /* 0x000ee40000008800 */
[----:B------:R-:W-:Y:S01]  /*6630*/  @!P1 MOV R6, 0x400 ;  /* 0x0000040000069802 */ /* 0x000fe20000000f00 */
[----:B------:R-:W4:Y:S04]  /*6640*/  @!P1 S2R R9, SR_CgaCtaId ;  /* 0x0000000000099919 */ /* 0x000f280000008800 */
[----:B------:R-:W-:Y:S01]  /*6650*/  @!P1 VIADD R6, R6, 0x200 ;  /* 0x0000020006069836 */ /* 0x000fe20000000000 */
[----:B--2---:R-:W-:Y:S02]  /*6660*/  FMNMX.FTZ R5, R2, R5, !PT ;  /* 0x0000000502057209 */ /* 0x004fe40007810000 */
[----:B------:R-:W-:-:S03]  /*6670*/  @!P0 MOV R2, 0x400 ;  /* 0x0000040000028802 */ /* 0x000fc60000000f00 */
[----:B------:R-:W2:Y:S02]  /*6680*/  SHFL.BFLY PT, R4, R5, 0x2, 0x1f ;  /* 0x0c401f0005047f89 */ /* 0x000ea400000e0000 */
[----:B------:R-:W-:Y:S01]  /*6690*/  @!P0 VIADD R2, R2, 0x200 ;  /* 0x0000020002028836 */ /* 0x000fe20000000000 */
[----:B----4-:R-:W-:Y:S02]  /*66a0*/  @!P1 LEA R9, R9, R6, 0x18 ;  /* 0x0000000609099211 */ /* 0x010fe400078ec0ff */
[----:B--2---:R-:W-:Y:S02]  /*66b0*/  FMNMX.FTZ R4, R5, R4, !PT ;  /* 0x0000000405047209 */ /* 0x004fe40007810000 */
[----:B---3--:R-:W-:Y:S01]  /*66c0*/  @!P0 LEA R5, R7, R2, 0x18 ;  /* 0x0000000207058211 */ /* 0x008fe200078ec0ff */
[----:B------:R-:W-:Y:S02]  /*66d0*/  @!P1 IMAD R2, R0, 0x4, R9 ;  /* 0x0000000400029824 */ /* 0x000fe400078e0209 */
[----:B------:R-:W2:Y:S02]  /*66e0*/  SHFL.BFLY PT, R3, R4, 0x1, 0x1f ;  /* 0x0c201f0004037f89 */ /* 0x000ea400000e0000 */
[----:B------:R-:W-:Y:S01]  /*66f0*/  @!P0 IMAD R5, R50, 0x4, R5 ;  /* 0x0000000432058824 */ /* 0x000fe200078e0205 */
[----:B--2---:R-:W-:Y:S01]  /*6700*/  FMNMX.FTZ R6, R4, R3, !PT ;  /* 0x0000000304067209 */ /* 0x004fe20007810000 */
[----:B------:R-:W-:-:S04]  /*6710*/  IMAD.MOV.U32 R3, RZ, RZ, -0x800001 ;  /* 0xff7fffffff037424 */ /* 0x000fc800078e00ff */
[----:B------:R-:W-:Y:S01]  /*6720*/  @!P0 STS [R5], R6 ;  /* 0x0000000605008388 */ /* 0x000fe20000000800 */
[----:B------:R-:W-:Y:S06]  /*6730*/  BAR.SYNC.DEFER_BLOCKING 0x0 ;  /* 0x0000000000007b1d */ /* 0x000fec0000010000 */
[----:B------:R-:W2:Y:S01]  /*6740*/  @!P1 LDS R3, [R2] ;  /* 0x0000000002039984 */ /* 0x000ea20000000800 */
[----:B0-----:R-:W-:-:S03]  /*6750*/  ISETP.GE.AND P1, PT, R51, UR8, PT ;  /* 0x0000000833007c0c */ /* 0x001fc6000bf26270 */
[----:B--2---:R-:W0:Y:S02]  /*6760*/  SHFL.BFLY PT, R4, R3, 0x2, 0x1f ;  /* 0x0c401f0003047f89 */ /* 0x004e2400000e0000 */
[----:B0-----:R-:W-:Y:S01]  /*6770*/  FMNMX.FTZ R4, R4, R3, !PT ;  /* 0x0000000304047209 */ /* 0x001fe20007810000 */
[----:B------:R-:W-:-:S04]  /*6780*/  HFMA2.MMA R3, -RZ, RZ, 0, 0 ;  /* 0x00000000ff037435 */ /* 0x000fc800000001ff */
[----:B------:R-:W0:Y:S02]  /*6790*/  SHFL.BFLY PT, R7, R4, 0x1, 0x1f ;  /* 0x0c201f0004077f89 */ /* 0x000e2400000e0000 */
[----:B0-----:R-:W-:-:S05]  /*67a0*/  FMNMX.FTZ R7, R4, R7, !PT ;  /* 0x0000000704077209 */ /* 0x001fca0007810000 */
[----:B------:R0:W2:Y:S01]  /*67b0*/  SHFL.IDX PT, R2, R7, RZ, 0x1f ;  /* 0x00001fff07027589 */ /* 0x0000a200000e0000 */
        /* <DEDUP_REMOVED lines=17> */
[----:B------:R-:W3:Y:S01]  /*68d0*/  S2UR UR10, SR_CgaCtaId ;  /* 0x00000000000a79c3 */ /* 0x000ee20000008800 */
[----:B------:R-:W-:Y:S01]  /*68e0*/  UMOV UR9, 0x400 ;  /* 0x0000040000097882 */ /* 0x000fe20000000000 */
[----:B------:R-:W-:Y:S01]  /*68f0*/  IMAD.MOV.U32 R4, RZ, RZ, R51 ;  /* 0x000000ffff047224 */ /* 0x000fe200078e0033 */
[----:B------:R-:W-:Y:S01]  /*6900*/  UIADD3 UR9, UR9, 0x220, URZ ;  /* 0x0000022009097890 */ /* 0x000fe2000fffe03f */
[----:B------:R-:W-:-:S03]  /*6910*/  IMAD.MOV.U32 R3, RZ, RZ, RZ ;  /* 0x000000ffff037224 */ /* 0x000fc600078e00ff */
[----:B---3--:R-:W-:-:S06]  /*6920*/  ULEA UR9, UR10, UR9, 0x18 ;  /* 0x000000090a097291 */ /* 0x008fcc000f8ec03f */
[----:B------:R-:W-:-:S07]  /*6930*/  LEA R6, R51, UR9, 0x2 ;  /* 0x0000000933067c11 */ /* 0x000fce000f8e10ff */
.L_x_18589:
[----:B0-----:R-:W2:Y:S01]  /*6940*/  LDS R7, [R6] ;  /* 0x0000000006077984 */ /* 0x001ea20000000800 */
[----:B------:R-:W-:Y:S01]  /*6950*/  IADD3 R5, R5, -0x1, RZ ;  /* 0xffffffff05057810 */ /* 0x000fe20007ffe0ff */
[----:B------:R-:W-:-:S03]  /*6960*/  VIADD R4, R4, 0x80 ;  /* 0x0000008004047836 */ /* 0x000fc60000000000 */
[----:B------:R-:W-:Y:S01]  /*6970*/  ISETP.NE.AND P0, PT, R5, RZ, PT ;  /* 0x000000ff0500720c */ /* 0x000fe20003f05270 */
[----:B--2---:R-:W-:-:S04]  /*6980*/  FADD.FTZ R7, -R2, R7 ;  /* 0x0000000702077221 */ /* 0x004fc80000010100 */
[----:B------:R-:W-:-:S06]  /*6990*/  FMUL.FTZ R7, R7, 1.4426950216293334961 ;  /* 0x3fb8aa3b07077820 */ /* 0x000fcc0000410000 */
[----:B------:R-:W0:Y:S02]  /*69a0*/  MUFU.EX2 R7, R7 ;  /* 0x0000000700077308 */ /* 0x000e240000000800 */
[----:B0-----:R0:W-:Y:S01]  /*69b0*/  STS [R6], R7 ;  /* 0x0000000706007388 */ /* 0x0011e20000000800 */
[----:B------:R-:W-:Y:S01]  /*69c0*/  FADD.FTZ R3, R7, R3 ;  /* 0x0000000307037221 */ /* 0x000fe20000010000 */
[----:B0-----:R-:W-:Y:S01]  /*69d0*/  VIADD R6, R6, 0x200 ;  /* 0x0000020006067836 */ /* 0x001fe20000000000 */
[----:B------:R-:W-:Y:S06]  /*69e0*/  @P0 BRA `(.L_x_18589) ;  /* 0xfffffffc00d40947 */ /* 0x000fec000383ffff */
.L_x_18588:
[----:B------:R-:W-:Y:S05]  /*69f0*/  BSYNC B1 ;  /* 0x0000000000017941 */ /* 0x000fea0003800000 */
.L_x_18587:
[----:B------:R-:W-:Y:S05]  /*6a00*/  @!P2 BRA `(.L_x_18586) ;  /* 0x0000000c0014a947 */ /* 0x000fea0003800000 */
[----:B------:R-:W3:Y:S01]  /*6a10*/  S2UR UR10, SR_CgaCtaId ;  /* 0x00000000000a79c3 */ /* 0x000ee20000008800 */
[----:B------:R-:W-:Y:S01]  /*6a20*/  IADD3 R5, -R4, UR8, RZ ;  /* 0x0000000804057c10 */ /* 0x000fe2000fffe1ff */
        /* <DEDUP_REMOVED lines=12> */
.L_x_18592:
[----:B0-----:R-:W2:Y:S01]  /*6af0*/  LDS R7, [R5+-0x400] ;  /* 0xfffc000005077984 */ /* 0x001ea20000000800 */
[----:B------:R-:W-:-:S03]  /*6b00*/  IADD3 R4, R4, 0x800, RZ ;  /* 0x0000080004047810 */ /* 0x000fc60007ffe0ff */
[----:B------:R-:W0:Y:S01]  /*6b10*/  LDS R9, [R5+-0x200] ;  /* 0xfffe000005097984 */ /* 0x000e220000000800 */
[----:B------:R-:W-:-:S03]  /*6b20*/  ISETP.GE.AND P2, PT, R4, R29, PT ;  /* 0x0000001d0400720c */ /* 0x000fc60003f46270 */
[----:B------:R-:W3:Y:S04]  /*6b30*/  LDS R11, [R5] ;  /* 0x00000000050b7984 */ /* 0x000ee80000000800 */
[----:B------:R-:W4:Y:S04]  /*6b40*/  LDS R13, [R5+0x200] ;  /* 0x00020000050d7984 */ /* 0x000f280000000800 */
[----:B------:R-:W5:Y:S04]  /*6b50*/  LDS R15, [R5+0x400] ;  /* 0x00040000050f7984 */ /* 0x000f680000000800 */
[----:B------:R-:W1:Y:S04]  /*6b60*/  LDS R17, [R5+0x600] ;  /* 0x0006000005117984 */ /* 0x000e680000000800 */
[----:B------:R-:W1:Y:S04]  /*6b70*/  LDS R19, [R5+0x800] ;  /* 0x0008000005137984 */ /* 0x000e680000000800 */
[----:B------:R-:W1:Y:S04]  /*6b80*/  LDS R21, [R5+0xa00] ;  /* 0x000a000005157984 */ /* 0x000e680000000800 */
[----:B------:R-:W1:Y:S04]  /*6b90*/  LDS R23, [R5+0xc00] ;  /* 0x000c000005177984 */ /* 0x000e680000000800 */
[----:B------:R-:W1:Y:S01]  /*6ba0*/  LDS R25, [R5+0xe00] ;  /* 0x000e000005197984 */ /* 0x000e620000000800 */
[----:B--2---:R-:W-:-:S03]  /*6bb0*/  FADD.FTZ R7, -R2, R7 ;  /* 0x0000000702077221 */ /* 0x004fc60000010100 */
[----:B------:R-:W2:Y:S01]  /*6bc0*/  LDS R27, [R5+0x1000] ;  /* 0x00100000051b7984 */ /* 0x000ea20000000800 */
[----:B------:R-:W-:Y:S01]  /*6bd0*/  FMUL.FTZ R7, R7, 1.4426950216293334961 ;  /* 0x3fb8aa3b07077820 */ /* 0x000fe20000410000 */
[C---:B0-----:R-:W-:Y:S01]  /*6be0*/  FADD.FTZ R9, -R2.reuse, R9 ;  /* 0x0000000902097221 */ /* 0x041fe20000010100 */
[----:B---3--:R-:W-:-:S03]  /*6bf0*/  FADD.FTZ R11, -R2, R11 ;  /* 0x0000000b020b7221 */ /* 0x008fc60000010100 */
[----:B------:R-:W-:Y:S01]  /*6c00*/  FMUL.FTZ R9, R9, 1.4426950216293334961 ;  /* 0x3fb8aa3b09097820 */ /* 0x000fe20000410000 */
[----:B------:R0:W3:Y:S01]  /*6c10*/  MUFU.EX2 R6, R7 ;  /* 0x0000000700067308 */ /* 0x0000e20000000800 */
[----:B------:R-:W-:Y:S01]  /*6c20*/  FMUL.FTZ R11, R11, 1.4426950216293334961 ;  /* 0x3fb8aa3b0b0b7820 */ /* 0x000fe20000410000 */
[C---:B----4-:R-:W-:Y:S01]  /*6c30*/  FADD.FTZ R13, -R2.reuse, R13 ;  /* 0x0000000d020d7221 */ /* 0x050fe20000010100 */
[----:B-----5:R-:W-:-:S03]  /*6c40*/  FADD.FTZ R15, -R2, R15 ;  /* 0x0000000f020f7221 */ /* 0x020fc60000010100 */
[----:B------:R-:W-:Y:S02]  /*6c50*/  FMUL.FTZ R13, R13, 1.4426950216293334961 ;  /* 0x3fb8aa3b0d0d7820 */ /* 0x000fe40000410000 */
[----:B------:R4:W5:Y:S01]  /*6c60*/  MUFU.EX2 R8, R9 ;  /* 0x0000000900087308 */ /* 0x0009620000000800 */
[----:B0-----:R-:W0:Y:S01]  /*6c70*/  LDS R7, [R5+0x1200] ;  /* 0x0012000005077984 */ /* 0x001e220000000800 */
[----:B------:R-:W-:Y:S01]  /*6c80*/  FMUL.FTZ R15, R15, 1.4426950216293334961 ;  /* 0x3fb8aa3b0f0f7820 */ /* 0x000fe20000410000 */
[C---:B-1----:R-:W-:Y:S01]  /*6c90*/  FADD.FTZ R17, -R2.reuse, R17 ;  /* 0x0000001102117221 */ /* 0x042fe20000010100 */
[----:B------:R-:W-:-:S03]  /*6ca0*/  FADD.FTZ R19, -R2, R19 ;  /* 0x0000001302137221 */ /* 0x000fc60000010100 */
[----:B------:R-:W-:Y:S01]  /*6cb0*/  FMUL.FTZ R17, R17, 1.4426950216293334961 ;  /* 0x3fb8aa3b11117820 */ /* 0x000fe20000410000 */
[----:B------:R1:W2:Y:S01]  /*6cc0*/  MUFU.EX2 R10, R11 ;  /* 0x0000000b000a7308 */ /* 0x0002a20000000800 */
[----:B----4-:R-:W4:Y:S01]  /*6cd0*/  LDS R9, [R5+0x1400] ;  /* 0x0014000005097984 */ /* 0x010f220000000800 */
[----:B---3--:R-:W-:Y:S01]  /*6ce0*/  FADD.FTZ R3, R6, R3 ;  /* 0x0000000306037221 */ /* 0x008fe20000010000 */
[----:B------:R-:W-:Y:S01]  /*6cf0*/  FMUL.FTZ R19, R19, 1.4426950216293334961 ;  /* 0x3fb8aa3b13137820 */ /* 0x000fe20000410000 */
[C---:B------:R-:W-:Y:S01]  /*6d00*/  FADD.FTZ R21, -R2.reuse, R21 ;  /* 0x0000001502157221 */ /* 0x040fe20000010100 */
[----:B------:R-:W-:Y:S01]  /*6d10*/  STS [R5+-0x400], R6 ;  /* 0xfffc000605007388 */ /* 0x000fe20000000800 */
[C---:B------:R-:W-:Y:S02]  /*6d20*/  FADD.FTZ R23, -R2.reuse, R23 ;  /* 0x0000001702177221 */ /* 0x040fe40000010100 */
[----:B------:R3:W3:Y:S01]  /*6d30*/  MUFU.EX2 R12, R13 ;  /* 0x0000000d000c7308 */ /* 0x0006e20000000800 */
[----:B-1----:R-:W1:Y:S01]  /*6d40*/  LDS R11, [R5+0x1600] ;  /* 0x00160000050b7984 */ /* 0x002e620000000800 */
[----:B-----5:R-:W-:Y:S01]  /*6d50*/  FADD.FTZ R3, R3, R8 ;  /* 0x0000000803037221 */ /* 0x020fe20000010000 */
[----:B------:R-:W-:Y:S01]  /*6d60*/  FMUL.FTZ R21, R21, 1.4426950216293334961 ;  /* 0x3fb8aa3b15157820 */ /* 0x000fe20000410000 */
[----:B------:R-:W-:Y:S01]  /*6d70*/  FMUL.FTZ R23, R23, 1.4426950216293334961 ;  /* 0x3fb8aa3b17177820 */ /* 0x000fe20000410000 */
[C---:B------:R-:W-:Y:S01]  /*6d80*/  FADD.FTZ R25, -R2.reuse, R25 ;  /* 0x0000001902197221 */ /* 0x040fe20000010100 */
[----:B------:R-:W-:Y:S01]  /*6d90*/  STS [R5+-0x200], R8 ;  /* 0xfffe000805007388 */ /* 0x000fe20000000800 */
[----:B--2---:R-:W-:Y:S01]  /*6da0*/  FADD.FTZ R27, -R2, R27 ;  /* 0x0000001b021b7221 */ /* 0x004fe20000010100 */
[----:B------:R2:W5:Y:S01]  /*6db0*/  MUFU.EX2 R14, R15 ;  /* 0x0000000f000e7308 */ /* 0x0005620000000800 */
[----:B------:R-:W-:Y:S01]  /*6dc0*/  FADD.FTZ R3, R3, R10 ;  /* 0x0000000a03037221 */ /* 0x000fe20000010000 */
[----:B---3--:R-:W3:Y:S01]  /*6dd0*/  LDS R13, [R5+0x1800] ;  /* 0x00180000050d7984 */ /* 0x008ee20000000800 */
[----:B------:R-:W-:Y:S01]  /*6de0*/  FMUL.FTZ R25, R25, 1.4426950216293334961 ;  /* 0x3fb8aa3b19197820 */ /* 0x000fe20000410000 */
[----:B------:R-:W-:-:S02]  /*6df0*/  FMUL.FTZ R27, R27, 1.4426950216293334961 ;  /* 0x3fb8aa3b1b1b7820 */ /* 0x000fc40000410000 */
[----:B------:R-:W-:Y:S02]  /*6e00*/  STS [R5], R10 ;  /* 0x0000000a05007388 */ /* 0x000fe40000000800 */
[----:B------:R-:W4:Y:S01]  /*6e10*/  MUFU.EX2 R16, R17 ;  /* 0x0000001100107308 */ /* 0x000f220000000800 */
[----:B------:R-:W-:Y:S01]  /*6e20*/  FADD.FTZ R3, R3, R12 ;  /* 0x0000000c03037221 */ /* 0x000fe20000010000 */
[----:B--2---:R-:W2:Y:S04]  /*6e30*/  LDS R15, [R5+0x1a00] ;  /* 0x001a0000050f7984 */ /* 0x004ea80000000800 */
[----:B------:R-:W-:Y:S02]  /*6e40*/  STS [R5+0x200], R12 ;  /* 0x0002000c05007388 */ /* 0x000fe40000000800 */
[----:B------:R-:W1:Y:S01]  /*6e50*/  MUFU.EX2 R18, R19 ;  /* 0x0000001300127308 */ /* 0x000e620000000800 */
[----:B-----5:R-:W-:Y:S01]  /*6e60*/  FADD.FTZ R3, R3, R14 ;  /* 0x0000000e03037221 */ /* 0x020fe20000010000 */
[----:B0-----:R-:W-:Y:S01]  /*6e70*/  FADD.FTZ R7, -R2, R7 ;  /* 0x0000000702077221 */ /* 0x001fe20000010100 */
[----:B------:R-:W-:Y:S03]  /*6e80*/  STS [R5+0x400], R14 ;  /* 0x0004000e05007388 */ /* 0x000fe60000000800 */
[----:B------:R-:W-:-:S02]  /*6e90*/  FMUL.FTZ R7, R7, 1.4426950216293334961 ;  /* 0x3fb8aa3b07077820 */ /* 0x000fc40000410000 */
[----:B------:R-:W0:Y:S01]  /*6ea0*/  MUFU.EX2 R20, R21 ;  /* 0x0000001500147308 */ /* 0x000e220000000800 */
[----:B----4-:R-:W-:Y:S01]  /*6eb0*/  FADD.FTZ R3, R3, R16 ;  /* 0x0000001003037221 */ /* 0x010fe20000010000 */
[C---:B------:R-:W-:Y:S01]  /*6ec0*/  FADD.FTZ R9, -R2.reuse, R9 ;  /* 0x0000000902097221 */ /* 0x040fe20000010100 */
[----:B------:R-:W-:Y:S03]  /*6ed0*/  STS [R5+0x600], R16 ;  /* 0x0006001005007388 */ /* 0x000fe60000000800 */
[----:B------:R-:W-:Y:S02]  /*6ee0*/  FMUL.FTZ R9, R9, 1.4426950216293334961 ;  /* 0x3fb8aa3b09097820 */ /* 0x000fe40000410000 */
[----:B------:R-:W4:Y:S01]  /*6ef0*/  MUFU.EX2 R22, R23 ;  /* 0x0000001700167308 */ /* 0x000f220000000800 */
[----:B-1----:R-:W-:Y:S01]  /*6f00*/  FADD.FTZ R3, R3, R18 ;  /* 0x0000001203037221 */ /* 0x002fe20000010000 */
[----:B------:R-:W-:Y:S01]  /*6f10*/  FADD.FTZ R11, -R2, R11 ;  /* 0x0000000b020b7221 */ /* 0x000fe20000010100 */
[----:B------:R-:W-:Y:S03]  /*6f20*/  STS [R5+0x800], R18 ;  /* 0x0008001205007388 */ /* 0x000fe60000000800 */
[----:B------:R-:W-:-:S02]  /*6f30*/  FMUL.FTZ R11, R11, 1.4426950216293334961 ;  /* 0x3fb8aa3b0b0b7820 */ /* 0x000fc40000410000 */
[----:B------:R-:W1:Y:S01]  /*6f40*/  MUFU.EX2 R24, R25 ;  /* 0x0000001900187308 */ /* 0x000e620000000800 */
[----:B0-----:R-:W-:Y:S01]  /*6f50*/  FADD.FTZ R3, R3, R20 ;  /* 0x0000001403037221 */ /* 0x001fe20000010000 */
[C---:B---3--:R-:W-:Y:S01]  /*6f60*/  FADD.FTZ R13, -R2.reuse, R13 ;  /* 0x0000000d020d7221 */ /* 0x048fe20000010100 */
[----:B------:R-:W-:Y:S03]  /*6f70*/  STS [R5+0xa00], R20 ;  /* 0x000a001405007388 */ /* 0x000fe60000000800 */
[----:B------:R-:W-:Y:S02]  /*6f80*/  FMUL.FTZ R13, R13, 1.4426950216293334961 ;  /* 0x3fb8aa3b0d0d7820 */ /* 0x000fe40000410000 */
[----:B------:R-:W0:Y:S01]  /*6f90*/  MUFU.EX2 R26, R27 ;  /* 0x0000001b001a7308 */ /* 0x000e220000000800 */
[----:B----4-:R-:W-:Y:S01]  /*6fa0*/  FADD.FTZ R3, R3, R22 ;  /* 0x0000001603037221 */ /* 0x010fe20000010000 */
[----:B--2---:R-:W-:Y:S01]  /*6fb0*/  FADD.FTZ R15, -R2, R15 ;  /* 0x0000000f020f7221 */ /* 0x004fe20000010100 */
[----:B------:R-:W-:Y:S03]  /*6fc0*/  STS [R5+0xc00], R22 ;  /* 0x000c001605007388 */ /* 0x000fe60000000800 */
[----:B------:R-:W-:-:S02]  /*6fd0*/  FMUL.FTZ R15, R15, 1.4426950216293334961 ;  /* 0x3fb8aa3b0f0f7820 */ /* 0x000fc40000410000 */
        /* <DEDUP_REMOVED lines=21> */
.L_x_18591:
[----:B------:R-:W-:Y:S05]  /*7130*/  BSYNC B1 ;  /* 0x0000000000017941 */ /* 0x000fea0003800000 */
.L_x_18590:
[----:B------:R-:W-:Y:S01]  /*7140*/  IADD3 R6, -R4, UR8, RZ ;  /* 0x0000000804067c10 */ /* 0x000fe2000fffe1ff */
[----:B------:R-:W-:Y:S03]  /*7150*/  BSSY B1, `(.L_x_18593) ;  /* 0x0000036000017945 */ /* 0x000fe60003800000 */
[----:B------:R-:W-:-:S13]  /*7160*/  ISETP.GT.AND P2, PT, R6, 0x200, PT ;  /* 0x000002000600780c */ /* 0x000fda0003f44270 */
[----:B------:R-:W-:Y:S05]  /*7170*/  @!P2 BRA `(.L_x_18594) ;  /* 0x0000000000cca947 */ /* 0x000fea0003800000 */
[----:B0-----:R-:W2:Y:S01]  /*7180*/  LDS R7, [R5+-0x400] ;  /* 0xfffc000005077984 */ /* 0x001ea20000000800 */
[----:B------:R-:W-:Y:S01]  /*7190*/  PLOP3.LUT P0, PT, PT, PT, PT, 0x8, 0x0 ;  /* 0x000000000000781c */ /* 0x000fe20003f0e170 */
[----:B------:R-:W-:Y:S02]  /*71a0*/  VIADD R4, R4, 0x400 ;  /* 0x0000040004047836 */ /* 0x000fe40000000000 */
[----:B------:R-:W0:Y:S04]  /*71b0*/  LDS R9, [R5+-0x200] ;  /* 0xfffe000005097984 */ /* 0x000e280000000800 */
[----:B------:R-:W3:Y:S04]  /*71c0*/  LDS R11, [R5] ;  /* 0x00000000050b7984 */ /* 0x000ee80000000800 */
[----:B------:R-:W4:Y:S04]  /*71d0*/  LDS R13, [R5+0x200] ;  /* 0x00020000050d7984 */ /* 0x000f280000000800 */
[----:B------:R-:W5:Y:S04]  /*71e0*/  LDS R15, [R5+0x400] ;  /* 0x00040000050f7984 */ /* 0x000f680000000800 */
[----:B------:R-:W1:Y:S04]  /*71f0*/  LDS R17, [R5+0x600] ;  /* 0x0006000005117984 */ /* 0x000e680000000800 */
[----:B------:R-:W1:Y:S04]  /*7200*/  LDS R19, [R5+0x800] ;  /* 0x0008000005137984 */ /* 0x000e680000000800 */
[----:B------:R-:W1:Y:S01]  /*7210*/  LDS R21, [R5+0xa00] ;  /* 0x000a000005157984 */ /* 0x000e620000000800 */
[----:B--2---:R-:W-:-:S04]  /*7220*/  FADD.FTZ R7, -R2, R7 ;  /* 0x0000000702077221 */ /* 0x004fc80000010100 */
[----:B------:R-:W-:Y:S01]  /*7230*/  FMUL.FTZ R7, R7, 1.4426950216293334961 ;  /* 0x3fb8aa3b07077820 */ /* 0x000fe20000410000 */
[----:B0-----:R-:W-:-:S03]  /*7240*/  FADD.FTZ R9, -R2, R9 ;  /* 0x0000000902097221 */ /* 0x001fc60000010100 */
[----:B------:R-:W0:Y:S01]  /*7250*/  MUFU.EX2 R6, R7 ;  /* 0x0000000700067308 */ /* 0x000e220000000800 */
[----:B------:R-:W-:Y:S01]  /*7260*/  FMUL.FTZ R9, R9, 1.4426950216293334961 ;  /* 0x3fb8aa3b09097820 */ /* 0x000fe20000410000 */
[C---:B---3--:R-:W-:Y:S01]  /*7270*/  FADD.FTZ R11, -R2.reuse, R11 ;  /* 0x0000000b020b7221 */ /* 0x048fe20000010100 */
[----:B----4-:R-:W-:-:S03]  /*7280*/  FADD.FTZ R13, -R2, R13 ;  /* 0x0000000d020d7221 */ /* 0x010fc60000010100 */
[----:B------:R-:W-:Y:S02]  /*7290*/  FMUL.FTZ R11, R11, 1.4426950216293334961 ;  /* 0x3fb8aa3b0b0b7820 */ /* 0x000fe40000410000 */
[----:B------:R-:W2:Y:S01]  /*72a0*/  MUFU.EX2 R8, R9 ;  /* 0x0000000900087308 */ /* 0x000ea20000000800 */
[----:B------:R-:W-:Y:S01]  /*72b0*/  FMUL.FTZ R13, R13, 1.4426950216293334961 ;  /* 0x3fb8aa3b0d0d7820 */ /* 0x000fe20000410000 */
[C---:B-----5:R-:W-:Y:S01]  /*72c0*/  FADD.FTZ R15, -R2.reuse, R15 ;  /* 0x0000000f020f7221 */ /* 0x060fe20000010100 */
[----:B-1----:R-:W-:-:S03]  /*72d0*/  FADD.FTZ R17, -R2, R17 ;  /* 0x0000001102117221 */ /* 0x002fc60000010100 */
[----:B------:R-:W-:Y:S02]  /*72e0*/  FMUL.FTZ R15, R15, 1.4426950216293334961 ;  /* 0x3fb8aa3b0f0f7820 */ /* 0x000fe40000410000 */
[----:B------:R-:W1:Y:S01]  /*72f0*/  MUFU.EX2 R10, R11 ;  /* 0x0000000b000a7308 */ /* 0x000e620000000800 */
[----:B------:R-:W-:Y:S01]  /*7300*/  FMUL.FTZ R17, R17, 1.4426950216293334961 ;  /* 0x3fb8aa3b11117820 */ /* 0x000fe20000410000 */
[C---:B------:R-:W-:Y:S01]  /*7310*/  FADD.FTZ R19, -R2.reuse, R19 ;  /* 0x0000001302137221 */ /* 0x040fe20000010100 */
[----:B0-----:R-:W-:Y:S01]  /*7320*/  FADD.FTZ R3, R3, R6 ;  /* 0x0000000603037221 */ /* 0x001fe20000010000 */
[----:B------:R-:W-:Y:S01]  /*7330*/  FADD.FTZ R21, -R2, R21 ;  /* 0x0000001502157221 */ /* 0x000fe20000010100 */
[----:B------:R-:W-:Y:S01]  /*7340*/  STS [R5+-0x400], R6 ;  /* 0xfffc000605007388 */ /* 0x000fe20000000800 */
[----:B------:R-:W-:Y:S02]  /*7350*/  FMUL.FTZ R19, R19, 1.4426950216293334961 ;  /* 0x3fb8aa3b13137820 */ /* 0x000fe40000410000 */
[----:B------:R-:W0:Y:S01]  /*7360*/  MUFU.EX2 R12, R13 ;  /* 0x0000000d000c7308 */ /* 0x000e220000000800 */
[----:B--2---:R-:W-:Y:S01]  /*7370*/  FADD.FTZ R3, R3, R8 ;  /* 0x0000000803037221 */ /* 0x004fe20000010000 */
[----:B------:R-:W-:Y:S01]  /*7380*/  FMUL.FTZ R21, R21, 1.4426950216293334961 ;  /* 0x3fb8aa3b15157820 */ /* 0x000fe20000410000 */
[----:B------:R-:W-:Y:S05]  /*7390*/  STS [R5+-0x200], R8 ;  /* 0xfffe000805007388 */ /* 0x000fea0000000800 */
[----:B------:R-:W2:Y:S01]  /*73a0*/  MUFU.EX2 R14, R15 ;  /* 0x0000000f000e7308 */ /* 0x000ea20000000800 */
[----:B-1----:R-:W-:Y:S01]  /*73b0*/  FADD.FTZ R3, R3, R10 ;  /* 0x0000000a03037221 */ /* 0x002fe20000010000 */
[----:B------:R-:W-:Y:S06]  /*73c0*/  STS [R5], R10 ;  /* 0x0000000a05007388 */ /* 0x000fec0000000800 */
        /* <DEDUP_REMOVED lines=14> */
.L_x_18594:
[----:B------:R-:W-:Y:S05]  /*74b0*/  BSYNC B1 ;  /* 0x0000000000017941 */ /* 0x000fea0003800000 */
.L_x_18593:
[----:B------:R-:W-:-:S13]  /*74c0*/  ISETP.LT.OR P0, PT, R4, UR8, P0 ;  /* 0x0000000804007c0c */ /* 0x000fda0008701670 */
[----:B------:R-:W-:Y:S05]  /*74d0*/  @!P0 BRA `(.L_x_18586) ;  /* 0x0000000000608947 */ /* 0x000fea0003800000 */
[----:B0-----:R-:W2:Y:S04]  /*74e0*/  LDS R7, [R5+-0x400] ;  /* 0xfffc000005077984 */ /* 0x001ea80000000800 */
[----:B------:R-:W0:Y:S04]  /*74f0*/  LDS R9, [R5+-0x200] ;  /* 0xfffe000005097984 */ /* 0x000e280000000800 */
[----:B------:R-:W3:Y:S04]  /*7500*/  LDS R11, [R5] ;  /* 0x00000000050b7984 */ /* 0x000ee80000000800 */
[----:B------:R-:W4:Y:S01]  /*7510*/  LDS R13, [R5+0x200] ;  /* 0x00020000050d7984 */ /* 0x000f220000000800 */
[C---:B--2---:R-:W-:Y:S01]  /*7520*/  FADD.FTZ R7, -R2.reuse, R7 ;  /* 0x0000000702077221 */ /* 0x044fe20000010100 */
[----:B0-----:R-:W-:-:S03]  /*7530*/  FADD.FTZ R9, -R2, R9 ;  /* 0x0000000902097221 */ /* 0x001fc60000010100 */
[----:B------:R-:W-:Y:S01]  /*7540*/  FMUL.FTZ R7, R7, 1.4426950216293334961 ;  /* 0x3fb8aa3b07077820 */ /* 0x000fe20000410000 */
[C---:B---3--:R-:W-:Y:S01]  /*7550*/  FADD.FTZ R11, -R2.reuse, R11 ;  /* 0x0000000b020b7221 */ /* 0x048fe20000010100 */
[----:B------:R-:W-:Y:S02]  /*7560*/  FMUL.FTZ R9, R9, 1.4426950216293334961 ;  /* 0x3fb8aa3b09097820 */ /* 0x000fe40000410000 */
[----:B------:R-:W0:Y:S01]  /*7570*/  MUFU.EX2 R4, R7 ;  /* 0x0000000700047308 */ /* 0x000e220000000800 */
[----:B----4-:R-:W-:Y:S01]  /*7580*/  FADD.FTZ R13, -R2, R13 ;  /* 0x0000000d020d7221 */ /* 0x010fe20000010100 */
[----:B------:R-:W-:-:S03]  /*7590*/  FMUL.FTZ R11, R11, 1.4426950216293334961 ;  /* 0x3fb8aa3b0b0b7820 */ /* 0x000fc60000410000 */
[----:B------:R-:W-:-:S03]  /*75a0*/  FMUL.FTZ R13, R13, 1.4426950216293334961 ;  /* 0x3fb8aa3b0d0d7820 */ /* 0x000fc60000410000 */
[----:B------:R-:W2:Y:S08]  /*75b0*/  MUFU.EX2 R6, R9 ;  /* 0x0000000900067308 */ /* 0x000eb00000000800 */
[----:B------:R-:W3:Y:S01]  /*75c0*/  MUFU.EX2 R8, R11 ;  /* 0x0000000b00087308 */ /* 0x000ee20000000800 */
[----:B0-----:R4:W-:Y:S01]  /*75d0*/  STS [R5+-0x400], R4 ;  /* 0xfffc000405007388 */ /* 0x0019e20000000800 */
[----:B------:R-:W-:-:S06]  /*75e0*/  FADD.FTZ R3, R3, R4 ;  /* 0x0000000403037221 */ /* 0x000fcc0000010000 */
[----:B------:R-:W0:Y:S01]  /*75f0*/  MUFU.EX2 R10, R13 ;  /* 0x0000000d000a7308 */ /* 0x000e220000000800 */
[----:B--2---:R4:W-:Y:S01]  /*7600*/  STS [R5+-0x200], R6 ;  /* 0xfffe000605007388 */ /* 0x0049e20000000800 */
[----:B------:R-:W-:-:S03]  /*7610*/  FADD.FTZ R3, R3, R6 ;  /* 0x0000000603037221 */ /* 0x000fc60000010000 */
[----:B---3--:R4:W-:Y:S01]  /*7620*/  STS [R5], R8 ;  /* 0x0000000805007388 */ /* 0x0089e20000000800 */
[----:B------:R-:W-:-:S03]  /*7630*/  FADD.FTZ R3, R3, R8 ;  /* 0x0000000803037221 */ /* 0x000fc60000010000 */
[----:B0-----:R4:W-:Y:S01]  /*7640*/  STS [R5+0x200], R10 ;  /* 0x0002000a05007388 */ /* 0x0019e20000000800 */
[----:B------:R-:W-:-:S07]  /*7650*/  FADD.FTZ R3, R3, R10 ;  /* 0x0000000a03037221 */ /* 0x000fce0000010000 */
.L_x_18586:
[----:B------:R-:W-:Y:S05]  /*7660*/  BSYNC B0 ;  /* 0x0000000000007941 */ /* 0x000fea0003800000 */
.L_x_18585:
        /* <DEDUP_REMOVED lines=8> */
[----:B------:R-:W3:Y:S02]  /*76f0*/  SHFL.BFLY PT, R5, R4, 0x8, 0x1f ;  /* 0x0d001f0004057f89 */ /* 0x000ee400000e0000 */
[----:B---3--:R-:W-:Y:S01]  /*7700*/  FADD.FTZ R5, R4, R5 ;  /* 0x0000000504057221 */ /* 0x008fe20000010000 */
[----:B------:R-:W-:Y:S01]  /*7710*/  @!P0 VIADD R4, R3, 0x200 ;  /* 0x0000020003048836 */ /* 0x000fe20000000000 */
[----:B------:R-:W-:-:S03]  /*7720*/  @!P0 SHF.R.U32.HI R3, RZ, 0x3, R51 ;  /* 0x00000003ff038819 */ /* 0x000fc60000011633 */
[----:B------:R-:W3:Y:S01]  /*7730*/  SHFL.BFLY PT, R6, R5, 0x4, 0x1f ;  /* 0x0c801f0005067f89 */ /* 0x000ee200000e0000 */
[----:B----4-:R-:W-:Y:S02]  /*7740*/  @!P0 LEA R4, R11, R4, 0x18 ;  /* 0x000000040b048211 */ /* 0x010fe400078ec0ff */
[----:B------:R-:W-:-:S05]  /*7750*/  @!P0 LOP3.LUT R3, R3, 0x1ffffffc, RZ, 0xc0, !PT ;  /* 0x1ffffffc03038812 */ /* 0x000fca00078ec0ff */
[----:B------:R-:W-:Y:S02]  /*7760*/  @!P0 IMAD.IADD R3, R3, 0x1, R4 ;  /* 0x0000000103038824 */ /* 0x000fe400078e0204 */
[----:B---3--:R-:W-:Y:S01]  /*7770*/  FADD.FTZ R6, R5, R6 ;  /* 0x0000000605067221 */ /* 0x008fe20000010000 */
[----:B------:R-:W-:-:S04]  /*7780*/  @!P2 MOV R5, 0x400 ;  /* 0x000004000005a802 */ /* 0x000fc80000000f00 */
[----:B0-----:R-:W0:Y:S01]  /*7790*/  SHFL.BFLY PT, R7, R6, 0x2, 0x1f ;  /* 0x0c401f0006077f89 */ /* 0x001e2200000e0000 */
[----:B------:R-:W-:-:S04]  /*77a0*/  @!P2 IADD3 R5, R5, 0x200, RZ ;  /* 0x000002000505a810 */ /* 0x000fc80007ffe0ff */
[----:B-----5:R-:W-:-:S05]  /*77b0*/  @!P2 LEA R10, R10, R5, 0x18 ;  /* 0x000000050a0aa211 */ /* 0x020fca00078ec0ff */
        /* <DEDUP_REMOVED lines=11> */
[----:B------:R0:W3:Y:S01]  /*7870*/  SHFL.IDX PT, R31, R4, RZ, 0x1f ;  /* 0x00001fff041f7589 */ /* 0x0000e200000e0000 */
        /* <DEDUP_REMOVED lines=15> */
[----:B---3--:R-:W-:-:S04]  /*7970*/  FADD.FTZ R3, R31, 9.9999999747524270788e-07 ;  /* 0x358637bd1f037421 */ /* 0x008fc80000010000 */
[----:B------:R0:W3:Y:S08]  /*7980*/  MUFU.RCP R30, R3 ;  /* 0x00000003001e7308 */ /* 0x0000f00000001000 */
[----:B------:R-:W-:Y:S05]  /*7990*/  @!P0 BRA `(.L_x_18598) ;  /* 0x00000000003c8947 */ /* 0x000fea0003800000 */
[----:B------:R-:W4:Y:S01]  /*79a0*/  S2UR UR10, SR_CgaCtaId ;  /* 0x00000000000a79c3 */ /* 0x000f220000008800 */
[----:B------:R-:W-:Y:S01]  /*79b0*/  UMOV UR9, 0x400 ;  /* 0x0000040000097882 */ /* 0x000fe20000000000 */
[----:B0-----:R-:W-:Y:S01]  /*79c0*/  MOV R3, R5 ;  /* 0x0000000500037202 */ /* 0x001fe20000000f00 */
[----:B------:R-:W-:Y:S01]  /*79d0*/  UIADD3 UR9, UR9, 0x220, URZ ;  /* 0x0000022009097890 */ /* 0x000fe2000fffe03f */
[----:B------:R-:W-:-:S03]  /*79e0*/  IMAD.MOV.U32 R4, RZ, RZ, R51 ;  /* 0x000000ffff047224 */ /* 0x000fc600078e0033 */
[----:B----4-:R-:W-:-:S06]  /*79f0*/  ULEA UR9, UR10, UR9, 0x18 ;  /* 0x000000090a097291 */ /* 0x010fcc000f8ec03f */
[----:B------:R-:W-:-:S07]  /*7a00*/  LEA R5, R51, UR9, 0x2 ;  /* 0x0000000933057c11 */ /* 0x000fce000f8e10ff */
.L_x_18599:
[----:B------:R-:W3:Y:S01]  /*7a10*/  LDS R6, [R5] ;  /* 0x0000000005067984 */ /* 0x000ee20000000800 */
[----:B------:R-:W-:Y:S02]  /*7a20*/  VIADD R3, R3, 0xffffffff ;  /* 0xffffffff03037836 */ /* 0x000fe40000000000 */
[----:B------:R-:W-:-:S03]  /*7a30*/  VIADD R4, R4, 0x80 ;  /* 0x0000008004047836 */ /* 0x000fc60000000000 */
[----:B------:R-:W-:Y:S01]  /*7a40*/  ISETP.NE.AND P0, PT, R3, RZ, PT ;  /* 0x000000ff0300720c */ /* 0x000fe20003f05270 */
[----:B---3--:R-:W-:-:S05]  /*7a50*/  FMUL.FTZ R6, R6, R30 ;  /* 0x0000001e06067220 */ /* 0x008fca0000410000 */
[----:B------:R0:W-:Y:S02]  /*7a60*/  STS [R5], R6 ;  /* 0x0000000605007388 */ /* 0x0001e40000000800 */
[----:B0-----:R-:W-:-:S05]  /*7a70*/  VIADD R5, R5, 0x200 ;  /* 0x0000020005057836 */ /* 0x001fca0000000000 */
[----:B------:R-:W-:Y:S05]  /*7a80*/  @P0 BRA `(.L_x_18599) ;  /* 0xfffffffc00e00947 */ /* 0x000fea000383ffff */
.L_x_18598:
[----:B------:R-:W-:Y:S05]  /*7a90*/  BSYNC B1 ;  /* 0x0000000000017941 */ /* 0x000fea0003800000 */
.L_x_18597:
[----:B------:R-:W-:Y:S05]  /*7aa0*/  @!P1 BRA `(.L_x_18596) ;  /* 0x0000000400c49947 */ /* 0x000fea0003800000 */
[----:B------:R-:W4:Y:S01]  /*7ab0*/  S2UR UR10, SR_CgaCtaId ;  /* 0x00000000000a79c3 */ /* 0x000f220000008800 */
[----:B0-----:R-:W-:Y:S01]  /*7ac0*/  IADD3 R3, -R4, UR8, RZ ;  /* 0x0000000804037c10 */ /* 0x001fe2000fffe1ff */
[----:B------:R-:W-:Y:S01]  /*7ad0*/  UMOV UR9, 0x400 ;  /* 0x0000040000097882 */ /* 0x000fe20000000000 */
[----:B------:R-:W-:Y:S01]  /*7ae0*/  BSSY B1, `(.L_x_18600) ;  /* 0x000003f000017945 */ /* 0x000fe20003800000 */
[----:B------:R-:W-:Y:S01]  /*7af0*/  UIADD3 UR9, UR9, 0x220, URZ ;  /* 0x0000022009097890 */ /* 0x000fe2000fffe03f */
[----:B------:R-:W-:Y:S02]  /*7b00*/  ISETP.GT.AND P1, PT, R3, 0x600, PT ;  /* 0x000006000300780c */ /* 0x000fe40003f24270 */
[----:B------:R-:W-:Y:S01]  /*7b10*/  PLOP3.LUT P0, PT, PT, PT, PT, 0x80, 0x0 ;  /* 0x000000000000781c */ /* 0x000fe20003f0f070 */
[----:B----4-:R-:W-:-:S06]  /*7b20*/  ULEA UR9, UR10, UR9, 0x18 ;  /* 0x000000090a097291 */ /* 0x010fcc000f8ec03f */
[----:B------:R-:W-:-:S04]  /*7b30*/  LEA R3, R4, UR9, 0x2 ;  /* 0x0000000904037c11 */ /* 0x000fc8000f8e10ff */
[----:B------:R-:W-:Y:S01]  /*7b40*/  IADD3 R3, R3, 0x400, RZ ;  /* 0x0000040003037810 */ /* 0x000fe20007ffe0ff */
[----:B------:R-:W-:Y:S06]  /*7b50*/  @!P1 BRA `(.L_x_18601) ;  /* 0x0000000000dc9947 */ /* 0x000fec0003800000 */
[----:B------:R-:W-:Y:S01]  /*7b60*/  IMAD.U32 R33, RZ, RZ, UR8 ;  /* 0x00000008ff217e24 */ /* 0x000fe2000f8e00ff */
[----:B------:R-:W-:-:S03]  /*7b70*/  PLOP3.LUT P0, PT, PT, PT, PT, 0x8, 0x0 ;  /* 0x000000000000781c */ /* 0x000fc60003f0e170 */
[----:B------:R-:W-:-:S10]  /*7b80*/  VIADD R33, R33, 0xfffffa00 ;  /* 0xfffffa0021217836 */ /* 0x000fd40000000000 */
.L_x_18602:
[----:B------:R-:W3:Y:S01]  /*7b90*/  LDS R5, [R3+-0x400] ;  /* 0xfffc000003057984 */ /* 0x000ee20000000800 */
[----:B------:R-:W-:-:S03]  /*7ba0*/  VIADD R4, R4, 0x800 ;  /* 0x0000080004047836 */ /* 0x000fc60000000000 */
[----:B------:R-:W0:Y:S02]  /*7bb0*/  LDS R7, [R3+-0x200] ;  /* 0xfffe000003077984 */ /* 0x000e240000000800 */
[----:B------:R-:W-:Y:S02]  /*7bc0*/  ISETP.GE.AND P1, PT, R4, R33, PT ;  /* 0x000000210400720c */ /* 0x000fe40003f26270 */
[----:B------:R-:W4:Y:S04]  /*7bd0*/  LDS R9, [R3] ;  /* 0x0000000003097984 */ /* 0x000f280000000800 */
[----:B------:R-:W5:Y:S04]  /*7be0*/  LDS R11, [R3+0x200] ;  /* 0x00020000030b7984 */ /* 0x000f680000000800 */
[----:B------:R-:W1:Y:S04]  /*7bf0*/  LDS R13, [R3+0x400] ;  /* 0x00040000030d7984 */ /* 0x000e680000000800 */
[----:B------:R-:W2:Y:S04]  /*7c00*/  LDS R15, [R3+0x600] ;  /* 0x00060000030f7984 */ /* 0x000ea80000000800 */
[----:B------:R-:W-:Y:S04]  /*7c10*/  LDS R17, [R3+0x800] ;  /* 0x0008000003117984 */ /* 0x000fe80000000800 */
[----:B------:R-:W2:Y:S04]  /*7c20*/  LDS R18, [R3+0xa00] ;  /* 0x000a000003127984 */ /* 0x000ea80000000800 */
[----:B------:R-:W2:Y:S04]  /*7c30*/  LDS R19, [R3+0xc00] ;  /* 0x000c000003137984 */ /* 0x000ea80000000800 */
[----:B------:R-:W2:Y:S04]  /*7c40*/  LDS R21, [R3+0xe00] ;  /* 0x000e000003157984 */ /* 0x000ea80000000800 */
[----:B------:R-:W2:Y:S01]  /*7c50*/  LDS R23, [R3+0x1000] ;  /* 0x0010000003177984 */ /* 0x000ea20000000800 */
[----:B---3--:R-:W-:-:S03]  /*7c60*/  FMUL.FTZ R6, R5, R30 ;  /* 0x0000001e05067220 */ /* 0x008fc60000410000 */
[----:B------:R-:W3:Y:S01]  /*7c70*/  LDS R25, [R3+0x1200] ;  /* 0x0012000003197984 */ /* 0x000ee20000000800 */
[----:B0-----:R-:W-:-:S03]  /*7c80*/  FMUL.FTZ R8, R7, R30 ;  /* 0x0000001e07087220 */ /* 0x001fc60000410000 */
[----:B------:R-:W0:Y:S01]  /*7c90*/  LDS R26, [R3+0x1400] ;  /* 0x00140000031a7984 */ /* 0x000e220000000800 */
[----:B----4-:R-:W-:-:S03]  /*7ca0*/  FMUL.FTZ R10, R9, R30 ;  /* 0x0000001e090a7220 */ /* 0x010fc60000410000 */
[----:B------:R-:W4:Y:S01]  /*7cb0*/  LDS R27, [R3+0x1600] ;  /* 0x00160000031b7984 */ /* 0x000f220000000800 */
[----:B-----5:R-:W-:-:S03]  /*7cc0*/  FMUL.FTZ R12, R11, R30 ;  /* 0x0000001e0b0c7220 */ /* 0x020fc60000410000 */
[----:B------:R-:W5:Y:S01]  /*7cd0*/  LDS R28, [R3+0x1800] ;  /* 0x00180000031c7984 */ /* 0x000f620000000800 */
[----:B-1----:R-:W-:-:S03]  /*7ce0*/  FMUL.FTZ R14, R13, R30 ;  /* 0x0000001e0d0e7220 */ /* 0x002fc60000410000 */
[----:B------:R-:W1:Y:S01]  /*7cf0*/  LDS R29, [R3+0x1a00] ;  /* 0x001a0000031d7984 */ /* 0x000e620000000800 */
[----:B--2---:R-:W-:-:S03]  /*7d00*/  FMUL.FTZ R16, R15, R30 ;  /* 0x0000001e0f107220 */ /* 0x004fc60000410000 */
        /* <DEDUP_REMOVED lines=28> */
.L_x_18601:
[----:B------:R-:W-:Y:S05]  /*7ed0*/  BSYNC B1 ;  /* 0x0000000000017941 */ /* 0x000fea0003800000 */
.L_x_18600:
[----:B------:R-:W-:Y:S01]  /*7ee0*/  IADD3 R5, -R4, UR8, RZ ;  /* 0x0000000804057c10 */ /* 0x000fe2000fffe1ff */
[----:B------:R-:W-:Y:S03]  /*7ef0*/  BSSY B1, `(.L_x_18603) ;  /* 0x000001e000017945 */ /* 0x000fe60003800000 */
[----:B------:R-:W-:-:S13]  /*7f00*/  ISETP.GT.AND P1, PT, R5, 0x200, PT ;  /* 0x000002000500780c */ /* 0x000fda0003f24270 */
[----:B------:R-:W-:Y:S05]  /*7f10*/  @!P1 BRA `(.L_x_18604) ;  /* 0x00000000006c9947 */ /* 0x000fea0003800000 */
[----:B------:R-:W3:Y:S01]  /*7f20*/  LDS R5, [R3+-0x400] ;  /* 0xfffc000003057984 */ /* 0x000ee20000000800 */
[----:B------:R-:W-:Y:S02]  /*7f30*/  PLOP3.LUT P0, PT, PT, PT, PT, 0x8, 0x0 ;  /* 0x000000000000781c */ /* 0x000fe40003f0e170 */
[----:B------:R-:W-:Y:S01]  /*7f40*/  IADD3 R4, R4, 0x400, RZ ;  /* 0x0000040004047810 */ /* 0x000fe20007ffe0ff */
[----:B------:R-:W0:Y:S04]  /*7f50*/  LDS R7, [R3+-0x200] ;  /* 0xfffe000003077984 */ /* 0x000e280000000800 */
[----:B------:R-:W4:Y:S04]  /*7f60*/  LDS R9, [R3] ;  /* 0x0000000003097984 */ /* 0x000f280000000800 */
[----:B------:R-:W5:Y:S04]  /*7f70*/  LDS R11, [R3+0x200] ;  /* 0x00020000030b7984 */ /* 0x000f680000000800 */
[----:B------:R-:W1:Y:S04]  /*7f80*/  LDS R13, [R3+0x400] ;  /* 0x00040000030d7984 */ /* 0x000e680000000800 */
[----:B------:R-:W2:Y:S04]  /*7f90*/  LDS R15, [R3+0x600] ;  /* 0x00060000030f7984 */ /* 0x000ea80000000800 */
[----:B------:R-:W2:Y:S04]  /*7fa0*/  LDS R17, [R3+0x800] ;  /* 0x0008000003117984 */ /* 0x000ea80000000800 */
[----:B------:R-:W2:Y:S01]  /*7fb0*/  LDS R19, [R3+0xa00] ;  /* 0x000a000003137984 */ /* 0x000ea20000000800 */
[-C--:B---3--:R-:W-:Y:S01]  /*7fc0*/  FMUL.FTZ R6, R5, R30.reuse ;  /* 0x0000001e05067220 */ /* 0x088fe20000410000 */
[----:B0-----:R-:W-:-:S04]  /*7fd0*/  FMUL.FTZ R8, R7, R30 ;  /* 0x0000001e07087220 */ /* 0x001fc80000410000 */
[----:B------:R-:W-:Y:S01]  /*7fe0*/  STS [R3+-0x400], R6 ;  /* 0xfffc000603007388 */ /* 0x000fe20000000800 */
[----:B----4-:R-:W-:-:S03]  /*7ff0*/  FMUL.FTZ R10, R9, R30 ;  /* 0x0000001e090a7220 */ /* 0x010fc60000410000 */
[----:B------:R-:W-:Y:S01]  /*8000*/  STS [R3+-0x200], R8 ;  /* 0xfffe000803007388 */ /* 0x000fe20000000800 */
[----:B-----5:R-:W-:-:S03]  /*8010*/  FMUL.FTZ R12, R11, R30 ;  /* 0x0000001e0b0c7220 */ /* 0x020fc60000410000 */
[----:B------:R-:W-:Y:S01]  /*8020*/  STS [R3], R10 ;  /* 0x0000000a03007388 */ /* 0x000fe20000000800 */
[----:B-1----:R-:W-:-:S03]  /*8030*/  FMUL.FTZ R14, R13, R30 ;  /* 0x0000001e0d0e7220 */ /* 0x002fc60000410000 */
        /* <DEDUP_REMOVED lines=8> */
[----:B0-----:R-:W-:-:S07]  /*80c0*/  VIADD R3, R3, 0x1000 ;  /* 0x0000100003037836 */ /* 0x001fce0000000000 */
.L_x_18604:
[----:B------:R-:W-:Y:S05]  /*80d0*/  BSYNC B1 ;  /* 0x0000000000017941 */ /* 0x000fea0003800000 */
.L_x_18603:
[----:B------:R-:W-:-:S13]  /*80e0*/  ISETP.LT.OR P0, PT, R4, UR8, P0 ;  /* 0x0000000804007c0c */ /* 0x000fda0008701670 */
[----:B------:R-:W-:Y:S05]  /*80f0*/  @!P0 BRA `(.L_x_18596) ;  /* 0x0000000000308947 */ /* 0x000fea0003800000 */
[----:B------:R-:W3:Y:S04]  /*8100*/  LDS R4, [R3+-0x400] ;  /* 0xfffc000003047984 */ /* 0x000ee80000000800 */
[----:B------:R-:W0:Y:S04]  /*8110*/  LDS R5, [R3+-0x200] ;  /* 0xfffe000003057984 */ /* 0x000e280000000800 */
[----:B------:R-:W4:Y:S04]  /*8120*/  LDS R7, [R3] ;  /* 0x0000000003077984 */ /* 0x000f280000000800 */
[----:B------:R-:W5:Y:S01]  /*8130*/  LDS R9, [R3+0x200] ;  /* 0x0002000003097984 */ /* 0x000f620000000800 */
[-C--:B---3--:R-:W-:Y:S01]  /*8140*/  FMUL.FTZ R4, R4, R30.reuse ;  /* 0x0000001e04047220 */ /* 0x088fe20000410000 */
[----:B0-----:R-:W-:-:S04]  /*8150*/  FMUL.FTZ R6, R5, R30 ;  /* 0x0000001e05067220 */ /* 0x001fc80000410000 */
[----:B------:R0:W-:Y:S01]  /*8160*/  STS [R3+-0x400], R4 ;  /* 0xfffc000403007388 */ /* 0x0001e20000000800 */
[----:B----4-:R-:W-:-:S03]  /*8170*/  FMUL.FTZ R8, R7, R30 ;  /* 0x0000001e07087220 */ /* 0x010fc60000410000 */
[----:B------:R0:W-:Y:S01]  /*8180*/  STS [R3+-0x200], R6 ;  /* 0xfffe000603007388 */ /* 0x0001e20000000800 */
[----:B-----5:R-:W-:-:S03]  /*8190*/  FMUL.FTZ R10, R9, R30 ;  /* 0x0000001e090a7220 */ /* 0x020fc60000410000 */
[----:B------:R0:W-:Y:S04]  /*81a0*/  STS [R3], R8 ;  /* 0x0000000803007388 */ /* 0x0001e80000000800 */
[----:B------:R0:W-:Y:S02]  /*81b0*/  STS [R3+0x200], R10 ;  /* 0x0002000a03007388 */ /* 0x0001e40000000800 */
.L_x_18596:
[----:B------:R-:W-:Y:S05]  /*81c0*/  BSYNC B0 ;  /* 0x0000000000007941 */ /* 0x000fea0003800000 */
.L_x_18595:
[----:B0-----:R-:W0:Y:S01]  /*81d0*/  S2R R3, SR_CTAID.Z ;  /* 0x0000000000037919 */ /* 0x001e220000002700 */
[----:B------:R-:W-:Y:S01]  /*81e0*/  BAR.SYNC.DEFER_BLOCKING 0x0 ;  /* 0x0000000000007b1d */ /* 0x000fe20000010000 */
[----:B------:R-:W-:-:S05]  /*81f0*/  ISETP.NE.AND P0, PT, R51, RZ, PT ;  /* 0x000000ff3300720c */ /* 0x000fca0003f05270 */
[----:B------:R-:W-:Y:S01]  /*8200*/  ULDC UR23, c[0x0][0x26c] ;  /* 0x00009b0000177ab9 */ /* 0x000fe20000000800 */
[----:B------:R-:W-:Y:S07]  /*8210*/  BSSY B0, `(.L_x_18605) ;  /* 0x000001b000007945 */ /* 0x000fee0003800000 */
[----:B------:R-:W-:Y:S05]  /*8220*/  @P0 BRA `(.L_x_18606) ;  /* 0x0000000000640947 */ /* 0x000fea0003800000 */
[----:B------:R-:W4:Y:S01]  /*8230*/  S2UR UR10, SR_CTAID.X ;  /* 0x00000000000a79c3 */ /* 0x000f220000002500 */
[----:B------:R-:W-:Y:S01]  /*8240*/  ULDC UR8, c[0x0][0xc] ;  /* 0x0000030000087ab9 */ /* 0x000fe20000000800 */
[----:B------:R-:W-:Y:S01]  /*8250*/  ULDC UR9, c[0x0][0x14] ;  /* 0x0000050000097ab9 */ /* 0x000fe20000000800 */
[----:B------:R-:W-:Y:S02]  /*8260*/  UIMAD UR8, UR15, UR8, URZ ;  /* 0x000000080f0872a4 */ /* 0x000fe4000f8e023f */
[----:B------:R-:W-:Y:S02]  /*8270*/  USHF.R.S32.HI UR18, URZ, 0x1f, UR22 ;  /* 0x0000001f3f127899 */ /* 0x000fe40008011416 */
[----:B------:R-:W-:Y:S01]  /*8280*/  UIMAD UR8, UR8, UR9, URZ ;  /* 0x00000009080872a4 */ /* 0x000fe2000f8e023f */
[----:B------:R-:W-:Y:S01]  /*8290*/  ULDC.64 UR20, c[0x0][0x210] ;  /* 0x0000840000147ab9 */ /* 0x000fe20000000a00 */
[----:B----4-:R-:W-:Y:S02]  /*82a0*/  UIMAD UR9, UR10, UR9, URZ ;  /* 0x000000090a0972a4 */ /* 0x010fe4000f8e023f */
[----:B------:R-:W-:-:S02]  /*82b0*/  USHF.R.S32.HI UR10, URZ, 0x1f, UR8 ;  /* 0x0000001f3f0a7899 */ /* 0x000fc40008011408 */
[----:B------:R-:W-:Y:S02]  /*82c0*/  USHF.R.S32.HI UR14, URZ, 0x1f, UR9 ;  /* 0x0000001f3f0e7899 */ /* 0x000fe40008011409 */
[----:B------:R-:W-:-:S04]  /*82d0*/  UIADD3 UR9, UP0, UP1, UR8, UR9, UR22 ;  /* 0x0000000908097290 */ /* 0x000fc8000f91e016 */
        /* <DEDUP_REMOVED lines=10> */
[----:B------:R-:W-:Y:S01]  /*8380*/  IMAD.U32 R5, RZ, RZ, UR14 ;  /* 0x0000000eff057e24 */ /* 0x000fe2000f8e00ff */
[----:B------:R-:W-:-:S04]  /*8390*/  MOV R7, UR9 ;  /* 0x0000000900077c02 */ /* 0x000fc80008000f00 */
[----:B--2---:R4:W-:Y:S04]  /*83a0*/  STG.E desc[UR12][R4.64], R2 ;  /* 0x0000000204007986 */ /* 0x0049e8000c10190c */
[----:B---3--:R4:W-:Y:S02]  /*83b0*/  STG.E desc[UR12][R6.64], R31 ;  /* 0x0000001f06007986 */ /* 0x0089e4000c10190c */
.L_x_18606:
[----:B------:R-:W-:Y:S05]  /*83c0*/  BSYNC B0 ;  /* 0x0000000000007941 */ /* 0x000fea0003800000 */
.L_x_18605:
[----:B0-2-4-:R-:W-:Y:S01]  /*83d0*/  IMAD R2, R3, 0x10, R50 ;  /* 0x0000001003027824 */ /* 0x015fe200078e0232 */
[----:B------:R-:W-:Y:S01]  /*83e0*/  ULDC UR10, c[0x0][0x258] ;  /* 0x00009600000a7ab9 */ /* 0x000fe20000000800 */
[----:B------:R-:W-:Y:S01]  /*83f0*/  ULDC.64 UR18, c[0x0][0x248] ;  /* 0x0000920000127ab9 */ /* 0x000fe20000000a00 */
[----:B------:R-:W-:Y:S01]  /*8400*/  BSSY B1, `(.L_x_18607) ;  /* 0x00008de000017945 */ /* 0x000fe20003800000 */
[----:B------:R-:W-:Y:S01]  /*8410*/  IMAD.MOV.U32 R86, RZ, RZ, RZ ;  /* 0x000000ffff567224 */ /* 0x000fe200078e00ff */
[----:B------:R-:W-:Y:S02]  /*8420*/  ISETP.GE.AND P0, PT, R2, UR11, PT ;  /* 0x0000000b02007c0c */ /* 0x000fe4000bf06270 */
[----:B------:R-:W-:Y:S02]  /*8430*/  CS2R R52, SRZ ;  /* 0x0000000000347805 */ /* 0x000fe4000001ff00 */
[----:B------:R-:W-:Y:S02]  /*8440*/  CS2R R54, SRZ ;  /* 0x0000000000367805 */ /* 0x000fe4000001ff00 */
[----:B------:R-:W-:-:S02]  /*8450*/  CS2R R56, SRZ ;  /* 0x0000000000387805 */ /* 0x000fc4000001ff00 */
[----:B------:R-:W-:Y:S02]  /*8460*/  CS2R R58, SRZ ;  /* 0x00000000003a7805 */ /* 0x000fe4000001ff00 */
[----:B------:R-:W-:Y:S01]  /*8470*/  CS2R R60, SRZ ;  /* 0x00000000003c7805 */ /* 0x000fe2000001ff00 */
        /* <DEDUP_REMOVED lines=10> */
[----:B------:R-:W-:Y:S01]  /*8520*/  CS2R R82, SRZ ;  /* 0x0000000000527805 */ /* 0x000fe2000001ff00 */
[----:B------:R-:W-:Y:S06]  /*8530*/  @P0 BRA `(.L_x_18608) ;  /* 0x0000008c00280947 */ /* 0x000fec0003800000 */
[----:B------:R-:W0:Y:S01]  /*8540*/  I2F.RP R4, R63 ;  /* 0x0000003f00047306 */ /* 0x000e220000209400 */
[----:B------:R-:W2:Y:S01]  /*8550*/  LDC R90, c[0x0][0x26c] ;  /* 0x00009b00ff5a7b82 */ /* 0x000ea20000000800 */
[----:B------:R-:W-:Y:S01]  /*8560*/  SHF.R.S32.HI R3, RZ, 0x1f, R0 ;  /* 0x0000001fff037819 */ /* 0x000fe20000011400 */
[----:B------:R-:W-:Y:S01]  /*8570*/  IMAD.MOV.U32 R84, RZ, RZ, RZ ;  /* 0x000000ffff547224 */ /* 0x000fe200078e00ff */
[----:B------:R-:W-:Y:S01]  /*8580*/  ULDC UR9, c[0x0][0x270] ;  /* 0x00009c0000097ab9 */ /* 0x000fe20000000800 */
[----:B------:R-:W-:Y:S01]  /*8590*/  ULDC UR8, c[0x0][0x28c] ;  /* 0x0000a30000087ab9 */ /* 0x000fe20000000800 */
[----:B------:R-:W-:Y:S01]  /*85a0*/  LEA.HI R3, R3, R0, RZ, 0x2 ;  /* 0x0000000003037211 */ /* 0x000fe200078f10ff */
[----:B------:R-:W-:Y:S01]  /*85b0*/  IMAD.U32 R91, RZ, RZ, UR8 ;  /* 0x00000008ff5b7e24 */ /* 0x000fe2000f8e00ff */
[----:B------:R-:W-:Y:S01]  /*85c0*/  MOV R12, UR9 ;  /* 0x00000009000c7c02 */ /* 0x000fe20008000f00 */
[----:B------:R-:W-:Y:S01]  /*85d0*/  IMAD.U32 R88, RZ, RZ, UR4 ;  /* 0x00000004ff587e24 */ /* 0x000fe2000f8e00ff */
[C---:B------:R-:W-:Y:S01]  /*85e0*/  LOP3.LUT R87, R3.reuse, 0x1ffffffc, RZ, 0xc0, !PT ;  /* 0x1ffffffc03577812 */ /* 0x040fe200078ec0ff */
[----:B------:R-:W-:Y:S01]  /*85f0*/  IMAD.SHL.U32 R3, R3, 0x8, RZ ;  /* 0x0000000803037824 */ /* 0x000fe200078e00ff */
[----:B------:R-:W-:Y:S01]  /*8600*/  IADD3 R91, -R91, UR6, RZ ;  /* 0x000000065b5b7c10 */ /* 0x000fe2000fffe1ff */
[----:B------:R-:W-:Y:S01]  /*8610*/  IMAD R12, R12, UR5, RZ ;  /* 0x000000050c0c7c24 */ /* 0x000fe2000f8e02ff */
[----:B0-----:R-:W0:Y:S01]  /*8620*/  MUFU.RCP R4, R4 ;  /* 0x0000000400047308 */ /* 0x001e220000001000 */
[----:B------:R-:W-:-:S02]  /*8630*/  IMAD.IADD R87, R0, 0x1, -R87 ;  /* 0x0000000100577824 */ /* 0x000fc400078e0a57 */
[----:B------:R-:W-:Y:S01]  /*8640*/  IMAD.MOV.U32 R86, RZ, RZ, RZ ;  /* 0x000000ffff567224 */ /* 0x000fe200078e00ff */
[----:B------:R-:W-:Y:S01]  /*8650*/  SHF.R.S32.HI R13, RZ, 0x1f, R12 ;  /* 0x0000001fff0d7819 */ /* 0x000fe2000001140c */
[----:B------:R-:W-:Y:S01]  /*8660*/  VIADD R88, R88, 0xffffffff ;  /* 0xffffffff58587836 */ /* 0x000fe20000000000 */
[----:B--2---:R-:W-:Y:S01]  /*8670*/  SHF.R.S32.HI R90, RZ, 0x1f, R90 ;  /* 0x0000001fff5a7819 */ /* 0x004fe2000001145a */
[----:B0-----:R-:W-:-:S04]  /*8680*/  VIADD R6, R4, 0xffffffe ;  /* 0x0ffffffe04067836 */ /* 0x001fc80000000000 */
[----:B------:R-:W0:Y:S02]  /*8690*/  F2I.FTZ.U32.TRUNC.NTZ R85, R6 ;  /* 0x0000000600557305 */ /* 0x000e24000021f000 */
[----:B0-----:R-:W-:-:S05]  /*86a0*/  IADD3 R8, RZ, -R85, RZ ;  /* 0x80000055ff087210 */ /* 0x001fca0007ffe0ff */
[----:B------:R-:W-:-:S04]  /*86b0*/  IMAD R5, R8, R63, RZ ;  /* 0x0000003f08057224 */ /* 0x000fc800078e02ff */
[----:B------:R-:W-:-:S04]  /*86c0*/  IMAD.HI.U32 R84, R85, R5, R84 ;  /* 0x0000000555547227 */ /* 0x000fc800078e0054 */
[----:B------:R-:W-:Y:S01]  /*86d0*/  IMAD.MOV.U32 R85, RZ, RZ, R2 ;  /* 0x000000ffff557224 */ /* 0x000fe200078e0002 */
[----:B------:R-:W-:-:S04]  /*86e0*/  LOP3.LUT R2, R3, 0xffffffe0, RZ, 0xc0, !PT ;  /* 0xffffffe003027812 */ /* 0x000fc800078ec0ff */
[----:B------:R-:W-:-:S04]  /*86f0*/  LEA R89, R87, R2, 0x3 ;  /* 0x0000000257597211 */ /* 0x000fc800078e18ff */
[C---:B------:R-:W-:Y:S01]  /*8700*/  IADD3 R101, R89.reuse, 0x600, RZ ;  /* 0x0000060059657810 */ /* 0x040fe20007ffe0ff */
[C---:B------:R-:W-:Y:S01]  /*8710*/  VIADD R93, R89.reuse, 0x200 ;  /* 0x00000200595d7836 */ /* 0x040fe20000000000 */
        /* <DEDUP_REMOVED lines=18> */
[C---:B-1----:R-:W-:Y:S02]  /*8840*/  VIADD R127, R89.reuse, 0x1300 ;  /* 0x00001300597f7836 */ /* 0x042fe40000000000 */
        /* <DEDUP_REMOVED lines=9> */
.L_x_18675:
[----:B0-----:R-:W0:Y:S01]  /*88e0*/  LDC R10, c[0x0][0x290] ;  /* 0x0000a400ff0a7b82 */ /* 0x001e220000000800 */
[----:B------:R-:W-:Y:S01]  /*88f0*/  IMAD.SHL.U32 R154, R85, 0x20, RZ ;  /* 0x00000020559a7824 */ /* 0x000fe200078e00ff */
[----:B------:R-:W-:Y:S04]  /*8900*/  BSSY B0, `(.L_x_18609) ;  /* 0x000088a000007945 */ /* 0x000fe80003800000 */
[----:B------:R-:W-:Y:S02]  /*8910*/  IABS R3, R154 ;  /* 0x0000009a00037213 */ /* 0x000fe40000000000 */
[----:B------:R-:W1:Y:S03]  /*8920*/  LDC R5, c[0x0][0x294] ;  /* 0x0000a500ff057b82 */ /* 0x000e660000000800 */
[----:B------:R-:W-:-:S04]  /*8930*/  IMAD.HI.U32 R2, R84, R3, RZ ;  /* 0x0000000354027227 */ /* 0x000fc800078e00ff */
[----:B------:R-:W-:Y:S01]  /*8940*/  IMAD.MOV R4, RZ, RZ, -R2 ;  /* 0x000000ffff047224 */ /* 0x000fe200078e0a02 */
[----:B0-----:R-:W-:-:S04]  /*8950*/  IABS R9, R10 ;  /* 0x0000000a00097213 */ /* 0x001fc80000000000 */
[----:B------:R-:W0:Y:S01]  /*8960*/  I2F.RP R8, R9 ;  /* 0x0000000900087306 */ /* 0x000e220000209400 */
[----:B-1----:R-:W-:-:S05]  /*8970*/  IABS R7, R5 ;  /* 0x0000000500077213 */ /* 0x002fca0000000000 */
[----:B------:R-:W-:Y:S01]  /*8980*/  IMAD R4, R4, R7, R3 ;  /* 0x0000000704047224 */ /* 0x000fe200078e0203 */
[----:B------:R-:W-:-:S04]  /*8990*/  LOP3.LUT R3, R154, R5, RZ, 0x3c, !PT ;  /* 0x000000059a037212 */ /* 0x000fc800078e3cff */
[----:B------:R-:W-:Y:S01]  /*89a0*/  ISETP.GT.U32.AND P1, PT, R63, R4, PT ;  /* 0x000000043f00720c */ /* 0x000fe20003f24070 */
[----:B0-----:R-:W0:Y:S01]  /*89b0*/  MUFU.RCP R8, R8 ;  /* 0x0000000800087308 */ /* 0x001e220000001000 */
[----:B------:R-:W-:-:S11]  /*89c0*/  ISETP.GE.AND P2, PT, R3, RZ, PT ;  /* 0x000000ff0300720c */ /* 0x000fd60003f46270 */
[----:B------:R-:W-:Y:S01]  /*89d0*/  @!P1 IMAD.IADD R4, R4, 0x1, -R7 ;  /* 0x0000000104049824 */ /* 0x000fe200078e0a07 */
[----:B------:R-:W-:Y:S02]  /*89e0*/  @!P1 IADD3 R2, R2, 0x1, RZ ;  /* 0x0000000102029810 */ /* 0x000fe40007ffe0ff */
[----:B------:R-:W-:Y:S02]  /*89f0*/  ISETP.NE.AND P1, PT, R5, RZ, PT ;  /* 0x000000ff0500720c */ /* 0x000fe40003f25270 */
[----:B------:R-:W-:Y:S01]  /*8a00*/  ISETP.GE.U32.AND P0, PT, R4, R63, PT ;  /* 0x0000003f0400720c */ /* 0x000fe20003f06070 */
[----:B0-----:R-:W-:-:S04]  /*8a10*/  VIADD R7, R8, 0xffffffe ;  /* 0x0ffffffe08077836 */ /* 0x001fc80000000000 */
[----:B------:R-:W0:Y:S08]  /*8a20*/  F2I.FTZ.U32.TRUNC.NTZ R3, R7 ;  /* 0x0000000700037305 */ /* 0x000e30000021f000 */
[----:B------:R-:W-:-:S04]  /*8a30*/  @P0 VIADD R2, R2, 0x1 ;  /* 0x0000000102020836 */ /* 0x000fc80000000000 */
[----:B------:R-:W-:Y:S02]  /*8a40*/  IMAD.MOV.U32 R6, RZ, RZ, R2 ;  /* 0x000000ffff067224 */ /* 0x000fe400078e0002 */
[----:B0-----:R-:W-:Y:S02]  /*8a50*/  IMAD.MOV R2, RZ, RZ, -R3 ;  /* 0x000000ffff027224 */ /* 0x001fe400078e0a03 */
[----:B------:R-:W-:Y:S01]  /*8a60*/  @!P2 IMAD.MOV R6, RZ, RZ, -R6 ;  /* 0x000000ffff06a224 */ /* 0x000fe200078e0a06 */
[----:B------:R-:W-:Y:S01]  /*8a70*/  @!P1 LOP3.LUT R6, RZ, R5, RZ, 0x33, !PT ;  /* 0x00000005ff069212 */ /* 0x000fe200078e33ff */
[----:B------:R-:W-:Y:S01]  /*8a80*/  IMAD R5, R2, R9, RZ ;  /* 0x0000000902057224 */ /* 0x000fe200078e02ff */
[----:B------:R-:W-:Y:S01]  /*8a90*/  ISETP.NE.AND P2, PT, R10, RZ, PT ;  /* 0x000000ff0a00720c */ /* 0x000fe20003f45270 */
[----:B------:R-:W-:Y:S01]  /*8aa0*/  IMAD.MOV.U32 R2, RZ, RZ, RZ ;  /* 0x000000ffff027224 */ /* 0x000fe200078e00ff */
[----:B------:R-:W-:-:S03]  /*8ab0*/  IADD3 R4, R6, UR7, RZ ;  /* 0x0000000706047c10 */ /* 0x000fc6000fffe0ff */
[----:B------:R-:W-:Y:S01]  /*8ac0*/  IMAD.HI.U32 R2, R3, R5, R2 ;  /* 0x0000000503027227 */ /* 0x000fe200078e0002 */
[----:B------:R-:W-:Y:S02]  /*8ad0*/  IABS R7, R4 ;  /* 0x0000000400077213 */ /* 0x000fe40000000000 */
[----:B------:R-:W-:-:S03]  /*8ae0*/  ISETP.GE.AND P1, PT, R4, RZ, PT ;  /* 0x000000ff0400720c */ /* 0x000fc60003f26270 */
[----:B------:R-:W-:-:S04]  /*8af0*/  IMAD.MOV.U32 R3, RZ, RZ, R7 ;  /* 0x000000ffff037224 */ /* 0x000fc800078e0007 */
        /* <DEDUP_REMOVED lines=8> */
[----:B------:R-:W-:Y:S02]  /*8b80*/  @!P2 LOP3.LUT R2, RZ, R10, RZ, 0x33, !PT ;  /* 0x0000000aff02a212 */ /* 0x000fe400078e33ff */
[----:B------:R-:W-:Y:S02]  /*8b90*/  ISETP.LE.AND P1, PT, R6, R91, PT ;  /* 0x0000005b0600720c */ /* 0x000fe40003f23270 */
[----:B------:R-:W-:-:S13]  /*8ba0*/  ISETP.NE.AND P0, PT, R2, RZ, PT ;  /* 0x000000ff0200720c */ /* 0x000fda0003f05270 */
[----:B--234-:R-:W-:Y:S05]  /*8bb0*/  @P0 BRA P1, `(.L_x_18610) ;  /* 0x0000008400780947 */ /* 0x01cfea0000800000 */
[----:B------:R-:W-:Y:S01]  /*8bc0*/  UIMAD UR8, UR15, UR10, URZ ;  /* 0x0000000a0f0872a4 */ /* 0x000fe2000f8e023f */
[----:B------:R-:W-:-:S05]  /*8bd0*/  SHF.R.S32.HI R2, RZ, 0x1f, R85 ;  /* 0x0000001fff027819 */ /* 0x000fca0000011455 */
[----:B------:R-:W-:Y:S01]  /*8be0*/  IMAD.U32 R5, RZ, RZ, UR8 ;  /* 0x00000008ff057e24 */ /* 0x000fe2000f8e00ff */
[----:B------:R-:W-:-:S04]  /*8bf0*/  IADD3 R3, P0, R85, UR8, RZ ;  /* 0x0000000855037c10 */ /* 0x000fc8000ff1e0ff */
[----:B------:R-:W-:Y:S02]  /*8c00*/  LEA.HI.X.SX32 R2, R5, R2, 0x1, P0 ;  /* 0x0000000205027211 */ /* 0x000fe400000f0eff */
[----:B------:R-:W-:-:S04]  /*8c10*/  LEA R4, P0, R3, UR18, 0x2 ;  /* 0x0000001203047c11 */ /* 0x000fc8000f8010ff */
[----:B------:R-:W-:Y:S02]  /*8c20*/  LEA.HI.X R5, R3, UR19, R2, 0x2, P0 ;  /* 0x0000001303057c11 */ /* 0x000fe400080f1402 */
[----:B------:R-:W0:Y:S04]  /*8c30*/  LDC.64 R2, c[0x0][0x238] ;  /* 0x00008e00ff027b82 */ /* 0x000e280000000a00 */
[----:B------:R-:W2:Y:S04]  /*8c40*/  LDG.E.CONSTANT R5, desc[UR12][R4.64] ;  /* 0x0000000c04057981 */ /* 0x000ea8000c1e9900 */
[----:B------:R-:W1:Y:S01]  /*8c50*/  S2UR UR9, SR_CgaCtaId ;  /* 0x00000000000979c3 */ /* 0x000e620000008800 */
[----:B------:R-:W-:Y:S01]  /*8c60*/  UMOV UR8, 0x400 ;  /* 0x0000040000087882 */ /* 0x000fe20000000000 */
[----:B------:R-:W-:Y:S01]  /*8c70*/  IMAD R154, R87, 0x8, R154 ;  /* 0x00000008579a7824 */ /* 0x000fe200078e029a */
[----:B------:R-:W-:-:S04]  /*8c80*/  UIADD3 UR8, UR8, 0x220, URZ ;  /* 0x0000022008087890 */ /* 0x000fc8000fffe03f */
[----:B-1----:R-:W-:Y:S01]  /*8c90*/  ULEA UR8, UR9, UR8, 0x18 ;  /* 0x0000000809087291 */ /* 0x002fe2000f8ec03f */
[----:B--2---:R-:W-:Y:S01]  /*8ca0*/  SHF.R.S32.HI R6, RZ, 0x1f, R5 ;  /* 0x0000001fff067819 */ /* 0x004fe20000011405 */
[----:B------:R-:W-:-:S04]  /*8cb0*/  IMAD.WIDE.U32 R48, R5, UR23, R12 ;  /* 0x0000001705307c25 */ /* 0x000fc8000f8e000c */
[----:B------:R-:W-:Y:S01]  /*8cc0*/  IMAD R6, R6, UR23, RZ ;  /* 0x0000001706067c24 */ /* 0x000fe2000f8e02ff */
[-C--:B------:R-:W-:Y:S02]  /*8cd0*/  IADD3 R15, P6, R137, R48.reuse, RZ ;  /* 0x00000030890f7210 */ /* 0x080fe40007fde0ff */
[----:B------:R-:W-:Y:S01]  /*8ce0*/  IADD3 R11, P3, R143, R48, RZ ;  /* 0x000000308f0b7210 */ /* 0x000fe20007f7e0ff */
[----:B------:R-:W-:Y:S01]  /*8cf0*/  IMAD R17, R5, R90, R6 ;  /* 0x0000005a05117224 */ /* 0x000fe200078e0206 */
[----:B0-----:R-:W-:Y:S02]  /*8d00*/  LEA R4, P2, R15, R2, 0x1 ;  /* 0x000000020f047211 */ /* 0x001fe400078408ff */
[-C--:B------:R-:W-:Y:S01]  /*8d10*/  IADD3 R7, P5, R139, R48.reuse, RZ ;  /* 0x000000308b077210 */ /* 0x080fe20007fbe0ff */
[----:B------:R-:W-:Y:S01]  /*8d20*/  IMAD.IADD R156, R49, 0x1, R17 ;  /* 0x00000001319c7824 */ /* 0x000fe200078e0211 */
[----:B------:R-:W-:Y:S02]  /*8d30*/  IADD3 R9, P4, R141, R48, RZ ;  /* 0x000000308d097210 */ /* 0x000fe40007f9e0ff */
[----:B------:R-:W-:-:S02]  /*8d40*/  LEA R6, P1, R7, R2, 0x1 ;  /* 0x0000000207067211 */ /* 0x000fc400078208ff */
[----:B------:R-:W-:Y:S02]  /*8d50*/  LEA.HI.X.SX32 R20, R137, R156, 0x1, P6 ;  /* 0x0000009c89147211 */ /* 0x000fe400030f0eff */
[----:B------:R-:W-:Y:S02]  /*8d60*/  LEA R10, P6, R11, R2, 0x1 ;  /* 0x000000020b0a7211 */ /* 0x000fe400078c08ff */
[----:B------:R-:W-:Y:S02]  /*8d70*/  LEA.HI.X.SX32 R14, R143, R156, 0x1, P3 ;  /* 0x0000009c8f0e7211 */ /* 0x000fe400018f0eff */
[-C--:B------:R-:W-:Y:S02]  /*8d80*/  LEA.HI.X R5, R15, R3.reuse, R20, 0x1, P2 ;  /* 0x000000030f057211 */ /* 0x080fe400010f0c14 */
[----:B------:R-:W-:Y:S02]  /*8d90*/  LEA.HI.X R11, R11, R3, R14, 0x1, P6 ;  /* 0x000000030b0b7211 */ /* 0x000fe400030f0c0e */
[----:B------:R-:W-:Y:S01]  /*8da0*/  LEA R8, P0, R9, R2, 0x1 ;  /* 0x0000000209087211 */ /* 0x000fe200078008ff */
[----:B------:R-:W5:Y:S01]  /*8db0*/  LDG.E.CONSTANT R92, desc[UR12][R4.64] ;  /* 0x0000000c045c7981 */ /* 0x000f62000c1e9900 */
[----:B------:R-:W-:-:S02]  /*8dc0*/  LEA.HI.X.SX32 R18, R139, R156, 0x1, P5 ;  /* 0x0000009c8b127211 */ /* 0x000fc400028f0eff */
[----:B------:R-:W-:Y:S01]  /*8dd0*/  LEA.HI.X.SX32 R16, R141, R156, 0x1, P4 ;  /* 0x0000009c8d107211 */ /* 0x000fe200020f0eff */
[----:B------:R-:W5:Y:S01]  /*8de0*/  LDG.E.CONSTANT R94, desc[UR12][R4.64+0x4] ;  /* 0x0000040c045e7981 */ /* 0x000f62000c1e9900 */
[-C--:B------:R-:W-:Y:S02]  /*8df0*/  IADD3 R15, P6, R145, R48.reuse, RZ ;  /* 0x00000030910f7210 */ /* 0x080fe40007fde0ff */
[----:B------:R-:W-:Y:S01]  /*8e00*/  IADD3 R19, P4, R149, R48, RZ ;  /* 0x0000003095137210 */ /* 0x000fe20007f9e0ff */
[----:B------:R-:W5:Y:S01]  /*8e10*/  LDG.E.CONSTANT R96, desc[UR12][R4.64+0x8] ;  /* 0x0000080c04607981 */ /* 0x000f62000c1e9900 */
[-C--:B------:R-:W-:Y:S02]  /*8e20*/  LEA.HI.X R7, R7, R3.reuse, R18, 0x1, P1 ;  /* 0x0000000307077211 */ /* 0x080fe400008f0c12 */
[----:B------:R-:W-:Y:S01]  /*8e30*/  LEA.HI.X R9, R9, R3, R16, 0x1, P0 ;  /* 0x0000000309097211 */ /* 0x000fe200000f0c10 */
[----:B------:R0:W5:Y:S01]  /*8e40*/  LDG.E.CONSTANT R98, desc[UR12][R4.64+0xc] ;  /* 0x00000c0c04627981 */ /* 0x000162000c1e9900 */
[----:B------:R-:W-:-:S02]  /*8e50*/  LEA R14, P2, R15, R2, 0x1 ;  /* 0x000000020f0e7211 */ /* 0x000fc400078408ff */
[----:B------:R-:W-:Y:S01]  /*8e60*/  LEA.HI.X.SX32 R28, R145, R156, 0x1, P6 ;  /* 0x0000009c911c7211 */ /* 0x000fe200030f0eff */
[----:B------:R-:W5:Y:S01]  /*8e70*/  LDG.E.CONSTANT R100, desc[UR12][R6.64] ;  /* 0x0000000c06647981 */ /* 0x000f62000c1e9900 */
[----:B------:R-:W-:Y:S02]  /*8e80*/  IADD3 R17, P5, R147, R48, RZ ;  /* 0x0000003093117210 */ /* 0x000fe40007fbe0ff */
[----:B------:R-:W-:Y:S01]  /*8e90*/  LEA R18, P0, R19, R2, 0x1 ;  /* 0x0000000213127211 */ /* 0x000fe200078008ff */
[----:B------:R-:W5:Y:S01]  /*8ea0*/  LDG.E.CONSTANT R102, desc[UR12][R6.64+0x4] ;  /* 0x0000040c06667981 */ /* 0x000f62000c1e9900 */
[----:B------:R-:W-:Y:S02]  /*8eb0*/  LEA.HI.X.SX32 R24, R149, R156, 0x1, P4 ;  /* 0x0000009c95187211 */ /* 0x000fe400020f0eff */
[----:B------:R-:W-:Y:S01]  /*8ec0*/  LEA.HI.X R15, R15, R3, R28, 0x1, P2 ;  /* 0x000000030f0f7211 */ /* 0x000fe200010f0c1c */
[----:B------:R-:W5:Y:S01]  /*8ed0*/  LDG.E.CONSTANT R104, desc[UR12][R6.64+0x8] ;  /* 0x0000080c06687981 */ /* 0x000f62000c1e9900 */
[----:B------:R-:W-:-:S02]  /*8ee0*/  IADD3 R21, P3, R151, R48, RZ ;  /* 0x0000003097157210 */ /* 0x000fc40007f7e0ff */
[----:B------:R-:W-:Y:S01]  /*8ef0*/  LEA R16, P1, R17, R2, 0x1 ;  /* 0x0000000211107211 */ /* 0x000fe200078208ff */
[----:B------:R-:W5:Y:S01]  /*8f00*/  LDG.E.CONSTANT R126, desc[UR12][R14.64] ;  /* 0x0000000c0e7e7981 */ /* 0x000f62000c1e9900 */
[----:B------:R-:W-:Y:S02]  /*8f10*/  LEA.HI.X.SX32 R26, R147, R156, 0x1, P5 ;  /* 0x0000009c931a7211 */ /* 0x000fe400028f0eff */
[----:B------:R-:W-:Y:S01]  /*8f20*/  LEA.HI.X R19, R19, R3, R24, 0x1, P0 ;  /* 0x0000000313137211 */ /* 0x000fe200000f0c18 */
[----:B------:R-:W5:Y:S01]  /*8f30*/  LDG.E.CONSTANT R124, desc[UR12][R14.64+0x4] ;  /* 0x0000040c0e7c7981 */ /* 0x000f62000c1e9900 */
[----:B0-----:R-:W-:Y:S02]  /*8f40*/  IADD3 R4, P0, R89, R48, RZ ;  /* 0x0000003059047210 */ /* 0x001fe40007f1e0ff */
[----:B------:R-:W-:Y:S01]  /*8f50*/  LEA R20, P6, R21, R2, 0x1 ;  /* 0x0000000215147211 */ /* 0x000fe200078c08ff */
[----:B------:R-:W5:Y:S01]  /*8f60*/  LDG.E.CONSTANT R122, desc[UR12][R14.64+0x8] ;  /* 0x0000080c0e7a7981 */ /* 0x000f62000c1e9900 */
[----:B------:R-:W-:-:S02]  /*8f70*/  LEA.HI.X.SX32 R22, R151, R156, 0x1, P3 ;  /* 0x0000009c97167211 */ /* 0x000fc400018f0eff */
[-C--:B------:R-:W-:Y:S01]  /*8f80*/  LEA.HI.X R17, R17, R3.reuse, R26, 0x1, P1 ;  /* 0x0000000311117211 */ /* 0x080fe200008f0c1a */
[----:B------:R0:W5:Y:S01]  /*8f90*/  LDG.E.CONSTANT R130, desc[UR12][R14.64+0xc] ;  /* 0x00000c0c0e827981 */ /* 0x000162000c1e9900 */
[----:B------:R-:W-:Y:S02]  /*8fa0*/  LEA.HI.X.SX32 R5, R89, R156, 0x1, P0 ;  /* 0x0000009c59057211 */ /* 0x000fe400000f0eff */
[----:B------:R-:W-:Y:S01]  /*8fb0*/  LEA.HI.X R21, R21, R3, R22, 0x1, P6 ;  /* 0x0000000315157211 */ /* 0x000fe200030f0c16 */
[----:B------:R1:W5:Y:S04]  /*8fc0*/  LDG.E.CONSTANT R112, desc[UR12][R6.64+0xc] ;  /* 0x00000c0c06707981 */ /* 0x000368000c1e9900 */
[----:B------:R-:W5:Y:S01]  /*8fd0*/  LDG.E.CONSTANT R110, desc[UR12][R8.64] ;  /* 0x0000000c086e7981 */ /* 0x000f62000c1e9900 */
[----:B0-----:R-:W-:-:S03]  /*8fe0*/  LEA R14, P1, R4, R2, 0x1 ;  /* 0x00000002040e7211 */ /* 0x001fc600078208ff */
[----:B------:R-:W5:Y:S01]  /*8ff0*/  LDG.E.CONSTANT R108, desc[UR12][R8.64+0x4] ;  /* 0x0000040c086c7981 */ /* 0x000f62000c1e9900 */
[----:B------:R-:W-:-:S03]  /*9000*/  LEA.HI.X R15, R4, R3, R5, 0x1, P1 ;  /* 0x00000003040f7211 */ /* 0x000fc600008f0c05 */
[----:B------:R-:W5:Y:S01]  /*9010*/  LDG.E.CONSTANT R106, desc[UR12][R8.64+0x8] ;  /* 0x0000080c086a7981 */ /* 0x000f62000c1e9900 */
[-C--:B-1----:R-:W-:Y:S02]  /*9020*/  IADD3 R7, P2, R95, R48.reuse, RZ ;  /* 0x000000305f077210 */ /* 0x082fe40007f5e0ff */
[C---:B------:R-:W-:Y:S01]  /*9030*/  IADD3 R5, P4, R97.reuse, R48, RZ ;  /* 0x0000003061057210 */ /* 0x040fe20007f9e0ff */
[----:B------:R0:W5:Y:S03]  /*9040*/  LDG.E.CONSTANT R120, desc[UR12][R8.64+0xc] ;  /* 0x00000c0c08787981 */ /* 0x000166000c1e9900 */
[----:B------:R-:W-:Y:S01]  /*9050*/  LEA.HI.X.SX32 R6, R97, R156, 0x1, P4 ;  /* 0x0000009c61067211 */ /* 0x000fe200020f0eff */
[----:B------:R-:W5:Y:S04]  /*9060*/  LDG.E.CONSTANT R118, desc[UR12][R10.64] ;  /* 0x0000000c0a767981 */ /* 0x000f68000c1e9900 */
[----:B------:R-:W5:Y:S01]  /*9070*/  LDG.E.CONSTANT R116, desc[UR12][R10.64+0x4] ;  /* 0x0000040c0a747981 */ /* 0x000f62000c1e9900 */
[----:B0-----:R-:W-:-:S03]  /*9080*/  IADD3 R9, P0, R93, R48, RZ ;  /* 0x000000305d097210 */ /* 0x001fc60007f1e0ff */
[----:B------:R-:W5:Y:S01]  /*9090*/  LDG.E.CONSTANT R114, desc[UR12][R10.64+0x8] ;  /* 0x0000080c0a727981 */ /* 0x000f62000c1e9900 */
[----:B------:R-:W-:-:S03]  /*90a0*/  LEA.HI.X.SX32 R8, R95, R156, 0x1, P2 ;  /* 0x0000009c5f087211 */ /* 0x000fc600010f0eff */
[----:B------:R0:W5:Y:S04]  /*90b0*/  LDG.E.CONSTANT R128, desc[UR12][R10.64+0xc] ;  /* 0x00000c0c0a807981 */ /* 0x000168000c1e9900 */
[----:B------:R-:W5:Y:S04]  /*90c0*/  LDG.E.CONSTANT R132, desc[UR12][R16.64] ;  /* 0x0000000c10847981 */ /* 0x000f68000c1e9900 */
[----:B------:R-:W5:Y:S01]  /*90d0*/  LDG.E.CONSTANT R134, desc[UR12][R16.64+0x4] ;  /* 0x0000040c10867981 */ /* 0x000f62000c1e9900 */
[----:B0-----:R-:W-:-:S03]  /*90e0*/  LEA.HI.X.SX32 R10, R93, R156, 0x1, P0 ;  /* 0x0000009c5d0a7211 */ /* 0x001fc600000f0eff */
[----:B------:R-:W5:Y:S04]  /*90f0*/  LDG.E.CONSTANT R136, desc[UR12][R16.64+0x8] ;  /* 0x0000080c10887981 */ /* 0x000f68000c1e9900 */
[----:B------:R0:W5:Y:S04]  /*9100*/  LDG.E.CONSTANT R138, desc[UR12][R16.64+0xc] ;  /* 0x00000c0c108a7981 */ /* 0x000168000c1e9900 */
[----:B------:R-:W5:Y:S04]  /*9110*/  LDG.E.CONSTANT R140, desc[UR12][R18.64] ;  /* 0x0000000c128c7981 */ /* 0x000f68000c1e9900 */
        /* <DEDUP_REMOVED lines=10> */
[----:B------:R-:W-:Y:S02]  /*91c0*/  LEA.HI.X R19, R7, R3, R8, 0x1, P3 ;  /* 0x0000000307137211 */ /* 0x000fe400018f0c08 */
[----:B------:R-:W-:Y:S02]  /*91d0*/  IADD3 R4, R154, -UR17, RZ ;  /* 0x800000119a047c10 */ /* 0x000fe4000fffe0ff */
[----:B0-----:R-:W-:-:S02]  /*91e0*/  LEA R20, P5, R5, R2, 0x1 ;  /* 0x0000000205147211 */ /* 0x001fc400078a08ff */
[-C--:B------:R-:W-:Y:S02]  /*91f0*/  IADD3 R10, P6, R99, R48.reuse, RZ ;  /* 0x00000030630a7210 */ /* 0x080fe40007fde0ff */
[----:B------:R-:W-:Y:S02]  /*9200*/  LEA.HI.X R21, R5, R3, R6, 0x1, P5 ;  /* 0x0000000305157211 */ /* 0x000fe400028f0c06 */
[----:B------:R-:W-:Y:S02]  /*9210*/  IADD3 R8, P5, R101, R48, RZ ;  /* 0x0000003065087210 */ /* 0x000fe40007fbe0ff */
[----:B------:R-:W-:Y:S02]  /*9220*/  LEA R38, R4, UR8, 0x2 ;  /* 0x0000000804267c11 */ /* 0x000fe4000f8e10ff */
[-C--:B------:R-:W-:Y:S02]  /*9230*/  LEA.HI.X.SX32 R11, R99, R156.reuse, 0x1, P6 ;  /* 0x0000009c630b7211 */ /* 0x080fe400030f0eff */
[----:B------:R-:W-:-:S02]  /*9240*/  LEA.HI.X.SX32 R9, R101, R156, 0x1, P5 ;  /* 0x0000009c65097211 */ /* 0x000fc400028f0eff */
[-C--:B------:R-:W-:Y:S02]  /*9250*/  IADD3 R6, P4, R103, R48.reuse, RZ ;  /* 0x0000003067067210 */ /* 0x080fe40007f9e0ff */
[----:B------:R-:W-:Y:S02]  /*9260*/  IADD3 R4, P3, R105, R48, RZ ;  /* 0x0000003069047210 */ /* 0x000fe40007f7e0ff */
[-C--:B------:R-:W-:Y:S02]  /*9270*/  LEA R22, P2, R10, R2.reuse, 0x1 ;  /* 0x000000020a167211 */ /* 0x080fe400078408ff */
[----:B------:R-:W-:Y:S02]  /*9280*/  LEA R24, P1, R8, R2, 0x1 ;  /* 0x0000000208187211 */ /* 0x000fe400078208ff */
[-C--:B------:R-:W-:Y:S02]  /*9290*/  LEA.HI.X.SX32 R7, R103, R156.reuse, 0x1, P4 ;  /* 0x0000009c67077211 */ /* 0x080fe400020f0eff */
[----:B------:R-:W-:-:S02]  /*92a0*/  LEA.HI.X.SX32 R5, R105, R156, 0x1, P3 ;  /* 0x0000009c69057211 */ /* 0x000fc400018f0eff */
[-C--:B------:R-:W-:Y:S02]  /*92b0*/  LEA.HI.X R23, R10, R3.reuse, R11, 0x1, P2 ;  /* 0x000000030a177211 */ /* 0x080fe400010f0c0b */
[-C--:B------:R-:W-:Y:S02]  /*92c0*/  LEA.HI.X R25, R8, R3.reuse, R9, 0x1, P1 ;  /* 0x0000000308197211 */ /* 0x080fe400008f0c09 */
[-C--:B------:R-:W-:Y:S01]  /*92d0*/  LEA R26, P0, R6, R2.reuse, 0x1 ;  /* 0x00000002061a7211 */ /* 0x080fe200078008ff */
[----:B------:R-:W0:Y:S01]  /*92e0*/  LDS.128 R8, [R38] ;  /* 0x0000000026087984 */ /* 0x000e220000000c00 */
[----:B------:R-:W-:Y:S02]  /*92f0*/  LEA R28, P6, R4, R2, 0x1 ;  /* 0x00000002041c7211 */ /* 0x000fe400078c08ff */
[-C--:B------:R-:W-:Y:S02]  /*9300*/  LEA.HI.X R27, R6, R3.reuse, R7, 0x1, P0 ;  /* 0x00000003061b7211 */ /* 0x080fe400000f0c07 */
[----:B------:R-:W-:-:S02]  /*9310*/  LEA.HI.X R29, R4, R3, R5, 0x1, P6 ;  /* 0x00000003041d7211 */ /* 0x000fc400030f0c05 */
[----:B------:R1:W2:Y:S01]  /*9320*/  LDS.128 R4, [R38+0x10] ;  /* 0x0000100026047984 */ /* 0x0002a20000000c00 */
[-C--:B---3--:R-:W-:Y:S02]  /*9330*/  IADD3 R31, P6, R107, R48.reuse, RZ ;  /* 0x000000306b1f7210 */ /* 0x088fe40007fde0ff */
[----:B------:R-:W-:Y:S02]  /*9340*/  IADD3 R37, P3, R113, R48, RZ ;  /* 0x0000003071257210 */ /* 0x000fe40007f7e0ff */
[----:B------:R-:W-:Y:S02]  /*9350*/  LEA.HI.X.SX32 R44, R107, R156, 0x1, P6 ;  /* 0x0000009c6b2c7211 */ /* 0x000fe400030f0eff */
[----:B------:R-:W-:Y:S02]  /*9360*/  LEA R36, P6, R37, R2, 0x1 ;  /* 0x0000000225247211 */ /* 0x000fe400078c08ff */
[----:B-1----:R-:W-:Y:S02]  /*9370*/  LEA.HI.X.SX32 R38, R113, R156, 0x1, P3 ;  /* 0x0000009c71267211 */ /* 0x002fe400018f0eff */
[----:B------:R-:W-:-:S02]  /*9380*/  IADD3 R33, P5, R109, R48, RZ ;  /* 0x000000306d217210 */ /* 0x000fc40007fbe0ff */
[----:B------:R-:W-:Y:S02]  /*9390*/  IADD3 R35, P4, R111, R48, RZ ;  /* 0x000000306f237210 */ /* 0x000fe40007f9e0ff */
[----:B------:R-:W-:Y:S02]  /*93a0*/  LEA R30, P2, R31, R2, 0x1 ;  /* 0x000000021f1e7211 */ /* 0x000fe400078408ff */
[----:B------:R-:W-:Y:S02]  /*93b0*/  LEA.HI.X R37, R37, R3, R38, 0x1, P6 ;  /* 0x0000000325257211 */ /* 0x000fe400030f0c26 */
[----:B------:R-:W-:Y:S02]  /*93c0*/  IADD3 R39, P6, R115, R48, RZ ;  /* 0x0000003073277210 */ /* 0x000fe40007fde0ff */
[-C--:B------:R-:W-:Y:S02]  /*93d0*/  LEA R32, P1, R33, R2.reuse, 0x1 ;  /* 0x0000000221207211 */ /* 0x080fe400078208ff */
[----:B------:R-:W-:-:S02]  /*93e0*/  LEA R34, P0, R35, R2, 0x1 ;  /* 0x0000000223227211 */ /* 0x000fc400078008ff */
[-C--:B------:R-:W-:Y:S02]  /*93f0*/  LEA.HI.X.SX32 R42, R109, R156.reuse, 0x1, P5 ;  /* 0x0000009c6d2a7211 */ /* 0x080fe400028f0eff */
[----:B------:R-:W-:Y:S02]  /*9400*/  LEA.HI.X.SX32 R40, R111, R156, 0x1, P4 ;  /* 0x0000009c6f287211 */ /* 0x000fe400020f0eff */
[----:B------:R-:W-:Y:S02]  /*9410*/  LEA.HI.X R31, R31, R3, R44, 0x1, P2 ;  /* 0x000000031f1f7211 */ /* 0x000fe400010f0c2c */
[-C--:B------:R-:W-:Y:S02]  /*9420*/  IADD3 R43, P4, R119, R48.reuse, RZ ;  /* 0x00000030772b7210 */ /* 0x080fe40007f9e0ff */
[----:B------:R-:W-:Y:S02]  /*9430*/  IADD3 R45, P3, R121, R48, RZ ;  /* 0x00000030792d7210 */ /* 0x000fe40007f7e0ff */
[----:B------:R-:W-:-:S02]  /*9440*/  LEA R38, P2, R39, R2, 0x1 ;  /* 0x0000000227267211 */ /* 0x000fc400078408ff */
[----:B------:R-:W-:Y:S02]  /*9450*/  LEA.HI.X.SX32 R162, R115, R156, 0x1, P6 ;  /* 0x0000009c73a27211 */ /* 0x000fe400030f0eff */
[-C--:B------:R-:W-:Y:S02]  /*9460*/  LEA.HI.X R33, R33, R3.reuse, R42, 0x1, P1 ;  /* 0x0000000321217211 */ /* 0x080fe400008f0c2a */
[----:B------:R-:W-:Y:S02]  /*9470*/  LEA.HI.X R35, R35, R3, R40, 0x1, P0 ;  /* 0x0000000323237211 */ /* 0x000fe400000f0c28 */
[----:B------:R-:W-:Y:S02]  /*9480*/  IADD3 R41, P5, R117, R48, RZ ;  /* 0x0000003075297210 */ /* 0x000fe40007fbe0ff */
[-C--:B------:R-:W-:Y:S02]  /*9490*/  LEA R42, P0, R43, R2.reuse, 0x1 ;  /* 0x000000022b2a7211 */ /* 0x080fe400078008ff */
[----:B------:R-:W-:-:S02]  /*94a0*/  LEA R44, P6, R45, R2, 0x1 ;  /* 0x000000022d2c7211 */ /* 0x000fc400078c08ff */
[-C--:B------:R-:W-:Y:S02]  /*94b0*/  LEA.HI.X.SX32 R158, R119, R156.reuse, 0x1, P4 ;  /* 0x0000009c779e7211 */ /* 0x080fe400020f0eff */
[----:B------:R-:W-:Y:S02]  /*94c0*/  LEA.HI.X.SX32 R46, R121, R156, 0x1, P3 ;  /* 0x0000009c792e7211 */ /* 0x000fe400018f0eff */
[----:B------:R-:W-:Y:S02]  /*94d0*/  LEA.HI.X R39, R39, R3, R162, 0x1, P2 ;  /* 0x0000000327277211 */ /* 0x000fe400010f0ca2 */
[----:B------:R-:W-:Y:S02]  /*94e0*/  IADD3 R47, P2, R123, R48, RZ ;  /* 0x000000307b2f7210 */ /* 0x000fe40007f5e0ff */
[----:B------:R-:W-:Y:S02]  /*94f0*/  LEA R40, P1, R41, R2, 0x1 ;  /* 0x0000000229287211 */ /* 0x000fe400078208ff */
[----:B------:R-:W-:-:S02]  /*9500*/  LEA.HI.X.SX32 R160, R117, R156, 0x1, P5 ;  /* 0x0000009c75a07211 */ /* 0x000fc400028f0eff */
[-C--:B------:R-:W-:Y:S02]  /*9510*/  LEA.HI.X R43, R43, R3.reuse, R158, 0x1, P0 ;  /* 0x000000032b2b7211 */ /* 0x080fe400000f0c9e */
[----:B------:R-:W-:Y:S02]  /*9520*/  LEA.HI.X R45, R45, R3, R46, 0x1, P6 ;  /* 0x000000032d2d7211 */ /* 0x000fe400030f0c2e */
[----:B------:R-:W-:Y:S02]  /*9530*/  LEA R46, P6, R47, R2, 0x1 ;  /* 0x000000022f2e7211 */ /* 0x000fe400078c08ff */
[----:B------:R-:W-:Y:S02]  /*9540*/  LEA.HI.X.SX32 R158, R123, R156, 0x1, P2 ;  /* 0x0000009c7b9e7211 */ /* 0x000fe400010f0eff */
[-C--:B------:R-:W-:Y:S02]  /*9550*/  IADD3 R155, P4, R125, R48.reuse, RZ ;  /* 0x000000307d9b7210 */ /* 0x080fe40007f9e0ff */
[----:B------:R-:W-:-:S02]  /*9560*/  IADD3 R49, P3, R127, R48, RZ ;  /* 0x000000307f317210 */ /* 0x000fc40007f7e0ff */
[-C--:B------:R-:W-:Y:S02]  /*9570*/  LEA.HI.X R41, R41, R3.reuse, R160, 0x1, P1 ;  /* 0x0000000329297211 */ /* 0x080fe400008f0ca0 */
[-C--:B------:R-:W-:Y:S01]  /*9580*/  IADD3 R159, P5, R129, R48.reuse, RZ ;  /* 0x00000030819f7210 */ /* 0x080fe20007fbe0ff */
[----:B------:R1:W5:Y:S01]  /*9590*/  LDG.E.CONSTANT R160, desc[UR12][R14.64+0xc] ;  /* 0x00000c0c0ea07981 */ /* 0x000362000c1e9900 */
[-C--:B------:R-:W-:Y:S02]  /*95a0*/  IADD3 R167, P0, R131, R48.reuse, RZ ;  /* 0x0000003083a77210 */ /* 0x080fe40007f1e0ff */
[-C--:B------:R-:W-:Y:S02]  /*95b0*/  IADD3 R165, P1, R133, R48.reuse, RZ ;  /* 0x0000003085a57210 */ /* 0x080fe40007f3e0ff */
[----:B------:R-:W-:Y:S02]  /*95c0*/  IADD3 R169, P2, R135, R48, RZ ;  /* 0x0000003087a97210 */ /* 0x000fe40007f5e0ff */
[----:B------:R-:W-:-:S02]  /*95d0*/  LEA.HI.X R47, R47, R3, R158, 0x1, P6 ;  /* 0x000000032f2f7211 */ /* 0x000fc400030f0c9e */
[----:B0-----:R-:W-:Y:S02]  /*95e0*/  F2FP.BF16.F32.PACK_AB R157, R9, R8 ;  /* 0x00000008099d723e */ /* 0x001fe400000010ff */
[----:B------:R-:W-:Y:S02]  /*95f0*/  F2FP.BF16.F32.PACK_AB R161, R11, R10 ;  /* 0x0000000a0ba1723e */ /* 0x000fe400000010ff */
[-C--:B------:R-:W-:Y:S02]  /*9600*/  LEA.HI.X.SX32 R158, R125, R156.reuse, 0x1, P4 ;  /* 0x0000009c7d9e7211 */ /* 0x080fe400020f0eff */
[----:B------:R-:W-:Y:S02]  /*9610*/  LEA.HI.X.SX32 R48, R127, R156, 0x1, P3 ;  /* 0x0000009c7f307211 */ /* 0x000fe400018f0eff */
[-C--:B------:R-:W-:Y:S02]  /*9620*/  LEA R8, P6, R155, R2.reuse, 0x1 ;  /* 0x000000029b087211 */ /* 0x080fe400078c08ff */
[----:B------:R-:W-:-:S02]  /*9630*/  LEA R10, P4, R49, R2, 0x1 ;  /* 0x00000002310a7211 */ /* 0x000fc400078808ff */
[----:B--2---:R-:W-:Y:S02]  /*9640*/  F2FP.BF16.F32.PACK_AB R171, R7, R6 ;  /* 0x0000000607ab723e */ /* 0x004fe400000010ff */
[-C--:B------:R-:W-:Y:S01]  /*9650*/  LEA.HI.X R9, R155, R3.reuse, R158, 0x1, P6 ;  /* 0x000000039b097211 */ /* 0x080fe200030f0c9e */
[----:B------:R1:W5:Y:S01]  /*9660*/  LDG.E.CONSTANT R6, desc[UR12][R14.64] ;  /* 0x0000000c0e067981 */ /* 0x000362000c1e9900 */
[----:B------:R-:W-:-:S03]  /*9670*/  LEA.HI.X R11, R49, R3, R48, 0x1, P4 ;  /* 0x00000003310b7211 */ /* 0x000fc600020f0c30 */
[----:B------:R1:W5:Y:S04]  /*9680*/  LDG.E.CONSTANT R48, desc[UR12][R14.64+0x4] ;  /* 0x0000040c0e307981 */ /* 0x000368000c1e9900 */
[----:B------:R1:W5:Y:S01]  /*9690*/  LDG.E.CONSTANT R158, desc[UR12][R14.64+0x8] ;  /* 0x0000080c0e9e7981 */ /* 0x000362000c1e9900 */
[----:B------:R-:W-:Y:S01]  /*96a0*/  ISETP.NE.AND P3, PT, R85, R88, PT ;  /* 0x000000585500720c */ /* 0x000fe20003f65270 */
[----:B------:R-:W-:Y:S01]  /*96b0*/  BSSY B2, `(.L_x_18611) ;  /* 0x0000024000027945 */ /* 0x000fe20003800000 */
[----:B------:R-:W-:Y:S01]  /*96c0*/  F2FP.BF16.F32.PACK_AB R163, R5, R4 ;  /* 0x0000000405a3723e */ /* 0x000fe200000010ff */
[----:B------:R-:W-:Y:S01]  /*96d0*/  IMAD.MOV.U32 R155, RZ, RZ, R157 ;  /* 0x000000ffff9b7224 */ /* 0x000fe200078e009d */
[----:B------:R-:W-:Y:S02]  /*96e0*/  LEA R4, P4, R159, R2, 0x1 ;  /* 0x000000029f047211 */ /* 0x000fe400078808ff */
[----:B------:R-:W-:-:S07]  /*96f0*/  LEA.HI.X.SX32 R162, R129, R156, 0x1, P5 ;  /* 0x0000009c81a27211 */ /* 0x000fce00028f0eff */
[----:B-1----:R-:W-:Y:S05]  /*9700*/  @P3 BRA `(.L_x_18612) ;  /* 0x0000000000783947 */ /* 0x002fea0003800000 */
[C---:B------:R-:W-:Y:S01]  /*9710*/  VIADD R7, R154.reuse, 0x2 ;  /* 0x000000029a077836 */ /* 0x040fe20000000000 */
[C---:B------:R-:W-:Y:S01]  /*9720*/  IADD3 R164, R154.reuse, 0x5, RZ ;  /* 0x000000059aa47810 */ /* 0x040fe20007ffe0ff */
[C---:B------:R-:W-:Y:S02]  /*9730*/  VIADD R49, R154.reuse, 0x3 ;  /* 0x000000039a317836 */ /* 0x040fe40000000000 */
[----:B------:R-:W-:Y:S01]  /*9740*/  VIADD R157, R154, 0x4 ;  /* 0x000000049a9d7836 */ /* 0x000fe20000000000 */
[----:B------:R-:W-:Y:S02]  /*9750*/  ISETP.GE.AND P6, PT, R7, UR16, PT ;  /* 0x0000001007007c0c */ /* 0x000fe4000bfc6270 */
[----:B------:R-:W-:Y:S02]  /*9760*/  ISETP.GE.AND P5, PT, R49, UR16, PT ;  /* 0x0000001031007c0c */ /* 0x000fe4000bfa6270 */
[C---:B-----5:R-:W-:Y:S02]  /*9770*/  SEL R49, R48.reuse, RZ, !P6 ;  /* 0x000000ff30317207 */ /* 0x060fe40007000000 */
[----:B------:R-:W-:-:S02]  /*9780*/  PRMT R7, R48, 0x7632, R7 ;  /* 0x0000763230077816 */ /* 0x000fc40000000007 */
[----:B------:R-:W-:Y:S02]  /*9790*/  ISETP.GE.AND P6, PT, R157, UR16, PT ;  /* 0x000000109d007c0c */ /* 0x000fe4000bfc6270 */
[----:B------:R-:W-:Y:S01]  /*97a0*/  SEL R48, R7, RZ, !P5 ;  /* 0x000000ff07307207 */ /* 0x000fe20006800000 */
[----:B------:R-:W-:Y:S01]  /*97b0*/  VIADD R7, R154, 0x6 ;  /* 0x000000069a077836 */ /* 0x000fe20000000000 */
[----:B------:R-:W-:Y:S02]  /*97c0*/  SEL R157, R158, RZ, !P6 ;  /* 0x000000ff9e9d7207 */ /* 0x000fe40007000000 */
[----:B------:R-:W-:Y:S01]  /*97d0*/  ISETP.GE.AND P6, PT, R164, UR16, PT ;  /* 0x00000010a4007c0c */ /* 0x000fe2000bfc6270 */
[----:B------:R-:W-:Y:S01]  /*97e0*/  VIADD R164, R154, 0x7 ;  /* 0x000000079aa47836 */ /* 0x000fe20000000000 */
[----:B------:R-:W-:Y:S02]  /*97f0*/  PRMT R158, R158, 0x7632, R158 ;  /* 0x000076329e9e7816 */ /* 0x000fe4000000009e */
[----:B------:R-:W-:-:S02]  /*9800*/  ISETP.GE.AND P5, PT, R154, UR16, PT ;  /* 0x000000109a007c0c */ /* 0x000fc4000bfa6270 */
[----:B------:R-:W-:Y:S02]  /*9810*/  SEL R158, R158, RZ, !P6 ;  /* 0x000000ff9e9e7207 */ /* 0x000fe40007000000 */
[----:B------:R-:W-:Y:S01]  /*9820*/  ISETP.GE.AND P6, PT, R7, UR16, PT ;  /* 0x0000001007007c0c */ /* 0x000fe2000bfc6270 */
[----:B------:R-:W-:Y:S01]  /*9830*/  VIADD R7, R154, 0x1 ;  /* 0x000000019a077836 */ /* 0x000fe20000000000 */
[----:B------:R-:W-:Y:S02]  /*9840*/  PRMT R48, R49, 0x5410, R48 ;  /* 0x0000541031307816 */ /* 0x000fe40000000030 */
[----:B------:R-:W-:Y:S02]  /*9850*/  SEL R173, R160, RZ, !P6 ;  /* 0x000000ffa0ad7207 */ /* 0x000fe40007000000 */
[----:B------:R-:W-:Y:S02]  /*9860*/  ISETP.GE.AND P6, PT, R164, UR16, PT ;  /* 0x00000010a4007c0c */ /* 0x000fe4000bfc6270 */
[----:B------:R-:W-:-:S02]  /*9870*/  PRMT R158, R157, 0x5410, R158 ;  /* 0x000054109d9e7816 */ /* 0x000fc4000000009e */
[----:B------:R-:W-:Y:S02]  /*9880*/  @P5 PRMT R6, RZ, 0x7610, R6 ;  /* 0x00007610ff065816 */ /* 0x000fe40000000006 */
[----:B------:R-:W-:Y:S02]  /*9890*/  ISETP.GE.AND P5, PT, R7, UR16, PT ;  /* 0x0000001007007c0c */ /* 0x000fe4000bfa6270 */
[----:B------:R-:W-:-:S04]  /*98a0*/  PRMT R7, R6, 0x7632, R7 ;  /* 0x0000763206077816 */ /* 0x000fc80000000007 */
[----:B------:R-:W-:Y:S02]  /*98b0*/  SEL R7, R7, RZ, !P5 ;  /* 0x000000ff07077207 */ /* 0x000fe40006800000 */
[C---:B------:R-:W-:Y:S02]  /*98c0*/  @P6 PRMT R160, R173.reuse, 0x5410, RZ ;  /* 0x00005410ada06816 */ /* 0x040fe400000000ff */
[----:B------:R-:W-:Y:S02]  /*98d0*/  PRMT R6, R6, 0x5410, R7 ;  /* 0x0000541006067816 */ /* 0x000fe40000000007 */
[----:B------:R-:W-:-:S07]  /*98e0*/  @!P6 PRMT R160, R173, 0x7610, R160 ;  /* 0x00007610ada0e816 */ /* 0x000fce00000000a0 */
.L_x_18612:
[----:B------:R-:W-:Y:S05]  /*98f0*/  BSYNC B2 ;  /* 0x0000000000027941 */ /* 0x000fea0003800000 */
.L_x_18611:
[----:B-----5:R-:W-:Y:S02]  /*9900*/  HMUL2.BF16_V2 R7, R155, R6 ;  /* 0x000000069b077232 */ /* 0x020fe40000200000 */
[----:B------:R-:W-:Y:S01]  /*9910*/  IMAD.MOV.U32 R157, RZ, RZ, R161 ;  /* 0x000000ffff9d7224 */ /* 0x000fe200078e00a1 */
[----:B------:R-:W-:Y:S02]  /*9920*/  LEA.HI.X R5, R159, R3, R162, 0x1, P4 ;  /* 0x000000039f057211 */ /* 0x000fe400020f0ca2 */
[----:B------:R-:W-:Y:S01]  /*9930*/  MOV R159, R163 ;  /* 0x000000a3009f7202 */ /* 0x000fe20000000f00 */
[C---:B------:R-:W-:Y:S01]  /*9940*/  IMAD.U32 R163, R7.reuse, 0x10000, RZ ;  /* 0x0001000007a37824 */ /* 0x040fe200078e00ff */
[----:B------:R-:W-:Y:S01]  /*9950*/  PRMT R49, R7, 0x7632, R49 ;  /* 0x0000763207317816 */ /* 0x000fe20000000031 */
[----:B------:R-:W-:Y:S01]  /*9960*/  HFMA2.MMA.BF16_V2 R161, R157, R48, -RZ ;  /* 0x000000309da17235 */ /* 0x000fe200003000ff */
[-C--:B------:R-:W-:Y:S01]  /*9970*/  LEA.HI.X.SX32 R168, R131, R156.reuse, 0x1, P0 ;  /* 0x0000009c83a87211 */ /* 0x080fe200000f0eff */
[----:B------:R-:W-:Y:S01]  /*9980*/  HMUL2.BF16_V2 R158, R159, R158 ;  /* 0x0000009e9f9e7232 */ /* 0x000fe20000200000 */
[----:B------:R-:W-:Y:S01]  /*9990*/  LEA.HI.X.SX32 R166, R133, R156, 0x1, P1 ;  /* 0x0000009c85a67211 */ /* 0x000fe200008f0eff */
[----:B------:R-:W-:Y:S01]  /*99a0*/  IMAD.U32 R164, R49, 0x10000, RZ ;  /* 0x0001000031a47824 */ /* 0x000fe200078e00ff */
[----:B------:R-:W-:-:S02]  /*99b0*/  LEA R6, P4, R167, R2, 0x1 ;  /* 0x00000002a7067211 */ /* 0x000fc400078808ff */
[----:B------:R-:W-:Y:S01]  /*99c0*/  LEA R48, P5, R165, R2, 0x1 ;  /* 0x00000002a5307211 */ /* 0x000fe200078a08ff */
[----:B------:R-:W-:Y:S01]  /*99d0*/  FADD.FTZ R163, R163, R164 ;  /* 0x000000a4a3a37221 */ /* 0x000fe20000010000 */
[-C--:B------:R-:W-:Y:S01]  /*99e0*/  LEA.HI.X R7, R167, R3.reuse, R168, 0x1, P4 ;  /* 0x00000003a7077211 */ /* 0x080fe200020f0ca8 */
[----:B------:R0:W5:Y:S01]  /*99f0*/  LDG.E.CONSTANT R164, desc[UR12][R14.64+0x204] ;  /* 0x0002040c0ea47981 */ /* 0x000162000c1e9900 */
[----:B------:R-:W-:Y:S02]  /*9a00*/  LEA.HI.X R49, R165, R3, R166, 0x1, P5 ;  /* 0x00000003a5317211 */ /* 0x000fe400028f0ca6 */
[----:B------:R-:W-:Y:S01]  /*9a10*/  LEA.HI.X.SX32 R170, R135, R156, 0x1, P2 ;  /* 0x0000009c87aa7211 */ /* 0x000fe200010f0eff */
[----:B------:R0:W5:Y:S01]  /*9a20*/  LDG.E.CONSTANT R166, desc[UR12][R14.64+0x208] ;  /* 0x0002080c0ea67981 */ /* 0x000162000c1e9900 */
[C---:B------:R-:W-:Y:S01]  /*9a30*/  PRMT R162, R161.reuse, 0x7632, R162 ;  /* 0x00007632a1a27816 */ /* 0x040fe200000000a2 */
[----:B------:R-:W-:Y:S01]  /*9a40*/  IMAD.U32 R161, R161, 0x10000, RZ ;  /* 0x00010000a1a17824 */ /* 0x000fe200078e00ff */
[----:B------:R-:W-:Y:S01]  /*9a50*/  BSSY B2, `(.L_x_18613) ;  /* 0x0000028000027945 */ /* 0x000fe20003800000 */
[----:B------:R0:W5:Y:S01]  /*9a60*/  LDG.E.CONSTANT R156, desc[UR12][R14.64+0x200] ;  /* 0x0002000c0e9c7981 */ /* 0x000162000c1e9900 */
[----:B------:R-:W-:Y:S01]  /*9a70*/  LEA R2, P0, R169, R2, 0x1 ;  /* 0x00000002a9027211 */ /* 0x000fe200078008ff */
[----:B------:R-:W-:-:S02]  /*9a80*/  IMAD.U32 R162, R162, 0x10000, RZ ;  /* 0x00010000a2a27824 */ /* 0x000fc400078e00ff */
[----:B------:R0:W5:Y:S02]  /*9a90*/  LDG.E.CONSTANT R168, desc[UR12][R14.64+0x20c] ;  /* 0x00020c0c0ea87981 */ /* 0x000164000c1e9900 */
[----:B------:R-:W-:Y:S01]  /*9aa0*/  FADD.FTZ R162, R161, R162 ;  /* 0x000000a2a1a27221 */ /* 0x000fe20000010000 */
[C---:B------:R-:W-:Y:S02]  /*9ab0*/  PRMT R161, R158.reuse, 0x7632, R161 ;  /* 0x000076329ea17816 */ /* 0x040fe400000000a1 */
[----:B------:R-:W-:-:S03]  /*9ac0*/  SHF.L.U32 R158, R158, 0x10, RZ ;  /* 0x000000109e9e7819 */ /* 0x000fc600000006ff */
[----:B------:R-:W-:Y:S01]  /*9ad0*/  IMAD.U32 R161, R161, 0x10000, RZ ;  /* 0x00010000a1a17824 */ /* 0x000fe200078e00ff */
[----:B------:R-:W-:Y:S06]  /*9ae0*/  @P3 BRA `(.L_x_18614) ;  /* 0x0000000000783947 */ /* 0x000fec0003800000 */
[C---:B0-----:R-:W-:Y:S01]  /*9af0*/  VIADD R14, R154.reuse, 0x2 ;  /* 0x000000029a0e7836 */ /* 0x041fe20000000000 */
[C---:B------:R-:W-:Y:S01]  /*9b00*/  IADD3 R167, R154.reuse, 0x5, RZ ;  /* 0x000000059aa77810 */ /* 0x040fe20007ffe0ff */
[C---:B------:R-:W-:Y:S01]  /*9b10*/  VIADD R15, R154.reuse, 0x3 ;  /* 0x000000039a0f7836 */ /* 0x040fe20000000000 */
[C---:B------:R-:W-:Y:S01]  /*9b20*/  ISETP.GE.AND P1, PT, R154.reuse, UR16, PT ;  /* 0x000000109a007c0c */ /* 0x040fe2000bf26270 */
[----:B------:R-:W-:Y:S01]  /*9b30*/  VIADD R165, R154, 0x4 ;  /* 0x000000049aa57836 */ /* 0x000fe20000000000 */
[----:B------:R-:W-:Y:S02]  /*9b40*/  ISETP.GE.AND P5, PT, R14, UR16, PT ;  /* 0x000000100e007c0c */ /* 0x000fe4000bfa6270 */
[----:B------:R-:W-:Y:S01]  /*9b50*/  ISETP.GE.AND P4, PT, R167, UR16, PT ;  /* 0x00000010a7007c0c */ /* 0x000fe2000bf86270 */
[C---:B------:R-:W-:Y:S01]  /*9b60*/  VIADD R167, R154.reuse, 0x7 ;  /* 0x000000079aa77836 */ /* 0x040fe20000000000 */
[----:B------:R-:W-:Y:S01]  /*9b70*/  ISETP.GE.AND P6, PT, R15, UR16, PT ;  /* 0x000000100f007c0c */ /* 0x000fe2000bfc6270 */
[----:B------:R-:W-:Y:S01]  /*9b80*/  VIADD R15, R154, 0x6 ;  /* 0x000000069a0f7836 */ /* 0x000fe20000000000 */
[----:B-----5:R-:W-:-:S02]  /*9b90*/  PRMT R14, R164, 0x7632, R14 ;  /* 0x00007632a40e7816 */ /* 0x020fc4000000000e */
[----:B------:R-:W-:Y:S02]  /*9ba0*/  ISETP.GE.AND P2, PT, R165, UR16, PT ;  /* 0x00000010a5007c0c */ /* 0x000fe4000bf46270 */
[----:B------:R-:W-:Y:S02]  /*9bb0*/  SEL R165, R164, RZ, !P5 ;  /* 0x000000ffa4a57207 */ /* 0x000fe40006800000 */
[----:B------:R-:W-:Y:S02]  /*9bc0*/  SEL R164, R14, RZ, !P6 ;  /* 0x000000ff0ea47207 */ /* 0x000fe40007000000 */
[----:B------:R-:W-:Y:S02]  /*9bd0*/  ISETP.GE.AND P6, PT, R167, UR16, PT ;  /* 0x00000010a7007c0c */ /* 0x000fe4000bfc6270 */
        /* <DEDUP_REMOVED lines=15> */
.L_x_18614:
[----:B------:R-:W-:Y:S05]  /*9cd0*/  BSYNC B2 ;  /* 0x0000000000027941 */ /* 0x000fea0003800000 */
.L_x_18613:
[----:B0----5:R-:W-:Y:S01]  /*9ce0*/  HFMA2.MMA.BF16_V2 R14, R155, R156, -RZ ;  /* 0x0000009c9b0e7235 */ /* 0x021fe200003000ff */
[----:B------:R-:W-:Y:S01]  /*9cf0*/  FADD.FTZ R162, R163, R162 ;  /* 0x000000a2a3a27221 */ /* 0x000fe20000010000 */
[----:B------:R-:W-:Y:S02]  /*9d00*/  HMUL2.BF16_V2 R156, R157, R164 ;  /* 0x000000a49d9c7232 */ /* 0x000fe40000200000 */
[----:B------:R-:W-:Y:S01]  /*9d10*/  FADD.FTZ R161, R158, R161 ;  /* 0x000000a19ea17221 */ /* 0x000fe20000010000 */
[----:B------:R-:W-:Y:S02]  /*9d20*/  LEA.HI.X R3, R169, R3, R170, 0x1, P0 ;  /* 0x00000003a9037211 */ /* 0x000fe400000f0caa */
[C---:B------:R-:W-:Y:S01]  /*9d30*/  PRMT R158, R156.reuse, 0x7632, R158 ;  /* 0x000076329c9e7816 */ /* 0x040fe2000000009e */
[----:B------:R-:W-:Y:S02]  /*9d40*/  IMAD.U32 R156, R156, 0x10000, RZ ;  /* 0x000100009c9c7824 */ /* 0x000fe400078e00ff */
[----:B------:R-:W-:Y:S01]  /*9d50*/  FADD.FTZ R161, R162, R161 ;  /* 0x000000a1a2a17221 */ /* 0x000fe20000010000 */
[C---:B------:R-:W-:Y:S01]  /*9d60*/  PRMT R15, R14.reuse, 0x7632, R15 ;  /* 0x000076320e0f7816 */ /* 0x040fe2000000000f */
[----:B------:R-:W-:Y:S01]  /*9d70*/  IMAD.U32 R14, R14, 0x10000, RZ ;  /* 0x000100000e0e7824 */ /* 0x000fe200078e00ff */
[----:B------:R0:W5:Y:S01]  /*9d80*/  LDG.E.CONSTANT R162, desc[UR12][R16.64+0xc] ;  /* 0x00000c0c10a27981 */ /* 0x000162000c1e9900 */
[----:B------:R-:W-:Y:S01]  /*9d90*/  IMAD.U32 R165, R158, 0x10000, RZ ;  /* 0x000100009ea57824 */ /* 0x000fe200078e00ff */
[----:B------:R-:W-:Y:S01]  /*9da0*/  SHF.L.U32 R163, R15, 0x10, RZ ;  /* 0x000000100fa37819 */ /* 0x000fe200000006ff */
[----:B------:R-:W-:-:S02]  /*9db0*/  IMAD.MOV.U32 R15, RZ, RZ, R171 ;  /* 0x000000ffff0f7224 */ /* 0x000fc400078e00ab */
[----:B------:R-:W-:Y:S02]  /*9dc0*/  HMUL2.BF16_V2 R158, R159, R166 ;  /* 0x000000a69f9e7232 */ /* 0x000fe40000200000 */
[----:B------:R-:W-:Y:S01]  /*9dd0*/  FADD.FTZ R166, R156, R165 ;  /* 0x000000a59ca67221 */ /* 0x000fe20000010000 */
[----:B------:R-:W-:Y:S01]  /*9de0*/  FADD.FTZ R167, R14, R163 ;  /* 0x000000a30ea77221 */ /* 0x000fe20000010000 */
[C---:B------:R-:W-:Y:S02]  /*9df0*/  HFMA2.MMA.BF16_V2 R160, R15.reuse, R160, -RZ ;  /* 0x000000a00fa07235 */ /* 0x040fe400003000ff */
[----:B------:R-:W-:Y:S01]  /*9e00*/  HFMA2.MMA.BF16_V2 R164, R15, R168, -RZ ;  /* 0x000000a80fa47235 */ /* 0x000fe200003000ff */
[----:B------:R-:W-:-:S07]  /*9e10*/  FADD.FTZ R166, R167, R166 ;  /* 0x000000a6a7a67221 */ /* 0x000fce0000010000 */
[C---:B------:R-:W-:Y:S02]  /*9e20*/  PRMT R14, R160.reuse, 0x7610, R14 ;  /* 0x00007610a00e7816 */ /* 0x040fe4000000000e */
[----:B------:R-:W-:Y:S02]  /*9e30*/  PRMT R156, R160, 0x7632, R156 ;  /* 0x00007632a09c7816 */ /* 0x000fe4000000009c */
[C---:B------:R-:W-:Y:S01]  /*9e40*/  PRMT R160, R158.reuse, 0x7632, R160 ;  /* 0x000076329ea07816 */ /* 0x040fe200000000a0 */
[----:B------:R-:W-:Y:S01]  /*9e50*/  IMAD.U32 R158, R158, 0x10000, RZ ;  /* 0x000100009e9e7824 */ /* 0x000fe200078e00ff */
[----:B------:R-:W-:Y:S01]  /*9e60*/  PRMT R165, R164, 0x7632, R165 ;  /* 0x00007632a4a57816 */ /* 0x000fe200000000a5 */
[----:B------:R-:W-:Y:S01]  /*9e70*/  IMAD.U32 R163, R156, 0x10000, RZ ;  /* 0x000100009ca37824 */ /* 0x000fe200078e00ff */
[----:B------:R-:W-:Y:S01]  /*9e80*/  SHF.L.U32 R169, R160, 0x10, RZ ;  /* 0x00000010a0a97819 */ /* 0x000fe200000006ff */
[----:B------:R0:W5:Y:S01]  /*9e90*/  LDG.E.CONSTANT R156, desc[UR12][R16.64] ;  /* 0x0000000c109c7981 */ /* 0x000162000c1e9900 */
[----:B------:R-:W-:Y:S01]  /*9ea0*/  IMAD.U32 R14, R14, 0x10000, RZ ;  /* 0x000100000e0e7824 */ /* 0x000fe200078e00ff */
[----:B------:R-:W-:Y:S01]  /*9eb0*/  BSSY B2, `(.L_x_18615) ;  /* 0x0000028000027945 */ /* 0x000fe20003800000 */
[----:B------:R-:W-:-:S02]  /*9ec0*/  IMAD.U32 R164, R164, 0x10000, RZ ;  /* 0x00010000a4a47824 */ /* 0x000fc400078e00ff */
[----:B------:R-:W-:Y:S01]  /*9ed0*/  FADD.FTZ R169, R158, R169 ;  /* 0x000000a99ea97221 */ /* 0x000fe20000010000 */
[----:B------:R0:W5:Y:S01]  /*9ee0*/  LDG.E.CONSTANT R160, desc[UR12][R16.64+0x8] ;  /* 0x0000080c10a07981 */ /* 0x000162000c1e9900 */
[----:B------:R-:W-:Y:S02]  /*9ef0*/  IMAD.U32 R165, R165, 0x10000, RZ ;  /* 0x00010000a5a57824 */ /* 0x000fe400078e00ff */
[----:B------:R-:W-:Y:S01]  /*9f00*/  FADD.FTZ R14, R14, R163 ;  /* 0x000000a30e0e7221 */ /* 0x000fe20000010000 */
[----:B------:R-:W-:Y:S01]  /*9f10*/  FADD.FTZ R166, R166, R169 ;  /* 0x000000a9a6a67221 */ /* 0x000fe20000010000 */
[----:B------:R0:W5:Y:S01]  /*9f20*/  LDG.E.CONSTANT R158, desc[UR12][R16.64+0x4] ;  /* 0x0000040c109e7981 */ /* 0x000162000c1e9900 */
[----:B------:R-:W-:Y:S01]  /*9f30*/  FADD.FTZ R165, R164, R165 ;  /* 0x000000a5a4a57221 */ /* 0x000fe20000010000 */
[----:B------:R-:W-:Y:S06]  /*9f40*/  @P3 BRA `(.L_x_18616) ;  /* 0x0000000000783947 */ /* 0x000fec0003800000 */
[C---:B------:R-:W-:Y:S01]  /*9f50*/  VIADD R164, R154.reuse, 0x6 ;  /* 0x000000069aa47836 */ /* 0x040fe20000000000 */
[C---:B0-----:R-:W-:Y:S01]  /*9f60*/  IADD3 R16, R154.reuse, 0x2, RZ ;  /* 0x000000029a107810 */ /* 0x041fe20007ffe0ff */
[C---:B------:R-:W-:Y:S01]  /*9f70*/  VIADD R163, R154.reuse, 0x5 ;  /* 0x000000059aa37836 */ /* 0x040fe20000000000 */
[C---:B------:R-:W-:Y:S01]  /*9f80*/  ISETP.GE.AND P5, PT, R154.reuse, UR16, PT ;  /* 0x000000109a007c0c */ /* 0x040fe2000bfa6270 */
[----:B------:R-:W-:Y:S01]  /*9f90*/  VIADD R17, R154, 0x3 ;  /* 0x000000039a117836 */ /* 0x000fe20000000000 */
[----:B------:R-:W-:Y:S01]  /*9fa0*/  ISETP.GE.AND P0, PT, R16, UR16, PT ;  /* 0x0000001010007c0c */ /* 0x000fe2000bf06270 */
[----:B------:R-:W-:Y:S01]  /*9fb0*/  VIADD R16, R154, 0x4 ;  /* 0x000000049a107836 */ /* 0x000fe20000000000 */
[----:B------:R-:W-:Y:S02]  /*9fc0*/  ISETP.GE.AND P1, PT, R164, UR16, PT ;  /* 0x00000010a4007c0c */ /* 0x000fe4000bf26270 */
[----:B------:R-:W-:Y:S02]  /*9fd0*/  IADD3 R164, R154, 0x7, RZ ;  /* 0x000000079aa47810 */ /* 0x000fe40007ffe0ff */
[----:B------:R-:W-:-:S02]  /*9fe0*/  ISETP.GE.AND P2, PT, R163, UR16, PT ;  /* 0x00000010a3007c0c */ /* 0x000fc4000bf46270 */
[----:B-----5:R-:W-:Y:S02]  /*9ff0*/  SEL R163, R158, RZ, !P0 ;  /* 0x000000ff9ea37207 */ /* 0x020fe40004000000 */
        /* <DEDUP_REMOVED lines=19> */
.L_x_18616:
[----:B------:R-:W-:Y:S05]  /*a130*/  BSYNC B2 ;  /* 0x0000000000027941 */ /* 0x000fea0003800000 */
.L_x_18615:
[----:B------:R-:W-:Y:S01]  /*a140*/  FADD.FTZ R169, R166, R165 ;  /* 0x000000a5a6a97221 */ /* 0x000fe20000010000 */
[----:B------:R1:W5:Y:S02]  /*a150*/  LDG.E.CONSTANT R164, desc[UR12][R18.64] ;  /* 0x0000000c12a47981 */ /* 0x000364000c1e9900 */
[----:B0----5:R-:W-:Y:S01]  /*a160*/  HFMA2.MMA.BF16_V2 R17, R157, R158, -RZ ;  /* 0x0000009e9d117235 */ /* 0x021fe200003000ff */
        /* <DEDUP_REMOVED lines=10> */
[----:B------:R-:W-:Y:S01]  /*a210*/  PRMT R160, R158, 0x7632, R160 ;  /* 0x000076329ea07816 */ /* 0x000fe200000000a0 */
[----:B------:R-:W-:Y:S06]  /*a220*/  @P3 BRA `(.L_x_18618) ;  /* 0x0000000000783947 */ /* 0x000fec0003800000 */
[C---:B------:R-:W-:Y:S01]  /*a230*/  VIADD R163, R154.reuse, 0x6 ;  /* 0x000000069aa37836 */ /* 0x040fe20000000000 */
[C---:B------:R-:W-:Y:S01]  /*a240*/  ISETP.GE.AND P5, PT, R154.reuse, UR16, PT ;  /* 0x000000109a007c0c */ /* 0x040fe2000bfa6270 */
[C---:B-1----:R-:W-:Y:S01]  /*a250*/  VIADD R18, R154.reuse, 0x2 ;  /* 0x000000029a127836 */ /* 0x042fe20000000000 */
[C---:B------:R-:W-:Y:S01]  /*a260*/  IADD3 R161, R154.reuse, 0x5, RZ ;  /* 0x000000059aa17810 */ /* 0x040fe20007ffe0ff */
        /* <DEDUP_REMOVED lines=8> */
[----:B------:R-:W-:Y:S01]  /*a2f0*/  ISETP.GE.AND P6, PT, R19, UR16, PT ;  /* 0x0000001013007c0c */ /* 0x000fe2000bfc6270 */
[----:B------:R-:W-:Y:S01]  /*a300*/  VIADD R19, R154, 0x1 ;  /* 0x000000019a137836 */ /* 0x000fe20000000000 */
[----:B------:R-:W-:Y:S02]  /*a310*/  ISETP.GE.AND P4, PT, R18, UR16, PT ;  /* 0x0000001012007c0c */ /* 0x000fe4000bf86270 */
[----:B------:R-:W-:Y:S02]  /*a320*/  PRMT R18, R166, 0x7632, R18 ;  /* 0x00007632a6127816 */ /* 0x000fe40000000012 */
[----:B------:R-:W-:Y:S02]  /*a330*/  @P5 PRMT R164, RZ, 0x7610, R164 ;  /* 0x00007610ffa45816 */ /* 0x000fe400000000a4 */
[----:B------:R-:W-:-:S02]  /*a340*/  SEL R166, R18, RZ, !P6 ;  /* 0x000000ff12a67207 */ /* 0x000fc40007000000 */
[----:B------:R-:W-:Y:S02]  /*a350*/  ISETP.GE.AND P6, PT, R19, UR16, PT ;  /* 0x0000001013007c0c */ /* 0x000fe4000bfc6270 */
        /* <DEDUP_REMOVED lines=11> */
.L_x_18618:
[----:B------:R-:W-:Y:S05]  /*a410*/  BSYNC B2 ;  /* 0x0000000000027941 */ /* 0x000fea0003800000 */
.L_x_18617:
[----:B-1----:R-:W-:Y:S01]  /*a420*/  SHF.L.U32 R19, R16, 0x10, RZ ;  /* 0x0000001010137819 */ /* 0x002fe200000006ff */
[----:B------:R-:W-:Y:S01]  /*a430*/  IMAD.U32 R14, R14, 0x10000, RZ ;  /* 0x000100000e0e7824 */ /* 0x000fe200078e00ff */
[----:B------:R-:W-:Y:S01]  /*a440*/  HFMA2.MMA.BF16_V2 R16, R155, R164, -RZ ;  /* 0x000000a49b107235 */ /* 0x000fe200003000ff */
[----:B------:R-:W-:Y:S02]  /*a450*/  IMAD.U32 R17, R17, 0x10000, RZ ;  /* 0x0001000011117824 */ /* 0x000fe400078e00ff */
[----:B------:R-:W-:Y:S01]  /*a460*/  FADD.FTZ R86, R86, R167 ;  /* 0x000000a756567221 */ /* 0x000fe20000010000 */
[----:B------:R-:W-:Y:S01]  /*a470*/  FADD.FTZ R14, R14, R19 ;  /* 0x000000130e0e7221 */ /* 0x000fe20000010000 */
[----:B------:R-:W-:Y:S02]  /*a480*/  IMAD.U32 R156, R156, 0x10000, RZ ;  /* 0x000100009c9c7824 */ /* 0x000fe400078e00ff */
[----:B-----5:R-:W-:Y:S02]  /*a490*/  HMUL2.BF16_V2 R19, R157, R166 ;  /* 0x000000a69d137232 */ /* 0x020fe40000200000 */
[----:B------:R-:W-:-:S02]  /*a4a0*/  IMAD.U32 R158, R158, 0x10000, RZ ;  /* 0x000100009e9e7824 */ /* 0x000fc400078e00ff */
[----:B------:R-:W-:Y:S01]  /*a4b0*/  FADD.FTZ R52, R52, R169 ;  /* 0x000000a934347221 */ /* 0x000fe20000010000 */
[--C-:B------:R-:W-:Y:S01]  /*a4c0*/  FADD.FTZ R17, R17, R156.reuse ;  /* 0x0000009c11117221 */ /* 0x100fe20000010000 */
[----:B------:R-:W-:Y:S01]  /*a4d0*/  IMAD.U32 R161, R160, 0x10000, RZ ;  /* 0x00010000a0a17824 */ /* 0x000fe200078e00ff */
[C---:B------:R-:W-:Y:S01]  /*a4e0*/  PRMT R156, R19.reuse, 0x7632, R156 ;  /* 0x00007632139c7816 */ /* 0x040fe2000000009c */
[----:B------:R-:W-:Y:S01]  /*a4f0*/  IMAD.U32 R19, R19, 0x10000, RZ ;  /* 0x0001000013137824 */ /* 0x000fe200078e00ff */
[----:B------:R-:W-:Y:S01]  /*a500*/  PRMT R18, R16, 0x7632, R18 ;  /* 0x0000763210127816 */ /* 0x000fe20000000012 */
[----:B------:R-:W-:Y:S01]  /*a510*/  FADD.FTZ R17, R14, R17 ;  /* 0x000000110e117221 */ /* 0x000fe20000010000 */
[----:B------:R-:W-:Y:S01]  /*a520*/  FADD.FTZ R158, R158, R161 ;  /* 0x000000a19e9e7221 */ /* 0x000fe20000010000 */
[----:B------:R-:W-:Y:S01]  /*a530*/  IMAD.U32 R156, R156, 0x10000, RZ ;  /* 0x000100009c9c7824 */ /* 0x000fe200078e00ff */
[----:B------:R-:W-:Y:S01]  /*a540*/  HFMA2.MMA.BF16_V2 R14, R15, R162, -RZ ;  /* 0x000000a20f0e7235 */ /* 0x000fe200003000ff */
[----:B------:R-:W-:-:S02]  /*a550*/  IMAD.U32 R161, R18, 0x10000, RZ ;  /* 0x0001000012a17824 */ /* 0x000fc400078e00ff */
[----:B------:R-:W-:Y:S02]  /*a560*/  HMUL2.BF16_V2 R18, R159, R168 ;  /* 0x000000a89f127232 */ /* 0x000fe40000200000 */
[----:B------:R-:W-:Y:S01]  /*a570*/  FADD.FTZ R162, R19, R156 ;  /* 0x0000009c13a27221 */ /* 0x000fe20000010000 */
[----:B------:R-:W-:Y:S01]  /*a580*/  HFMA2.MMA.BF16_V2 R156, R15, R170, -RZ ;  /* 0x000000aa0f9c7235 */ /* 0x000fe200003000ff */
[----:B------:R-:W-:Y:S01]  /*a590*/  SHF.L.U32 R16, R16, 0x10, RZ ;  /* 0x0000001010107819 */ /* 0x000fe200000006ff */
[----:B------:R-:W-:Y:S01]  /*a5a0*/  FADD.FTZ R17, R17, R158 ;  /* 0x0000009e11117221 */ /* 0x000fe20000010000 */
[C---:B------:R-:W-:Y:S01]  /*a5b0*/  PRMT R19, R18.reuse, 0x7632, R19 ;  /* 0x0000763212137816 */ /* 0x040fe20000000013 */
[----:B------:R-:W-:Y:S02]  /*a5c0*/  IMAD.U32 R18, R18, 0x10000, RZ ;  /* 0x0001000012127824 */ /* 0x000fe400078e00ff */
[----:B------:R-:W-:Y:S01]  /*a5d0*/  FADD.FTZ R161, R16, R161 ;  /* 0x000000a110a17221 */ /* 0x000fe20000010000 */
[C---:B------:R-:W-:Y:S01]  /*a5e0*/  PRMT R16, R14.reuse, 0x7632, R16 ;  /* 0x000076320e107816 */ /* 0x040fe20000000010 */
[----:B------:R-:W-:Y:S01]  /*a5f0*/  IMAD.U32 R14, R14, 0x10000, RZ ;  /* 0x000100000e0e7824 */ /* 0x000fe200078e00ff */
[----:B------:R-:W-:Y:S01]  /*a600*/  SHF.L.U32 R163, R19, 0x10, RZ ;  /* 0x0000001013a37819 */ /* 0x000fe200000006ff */
[----:B------:R-:W-:Y:S01]  /*a610*/  FADD.FTZ R161, R161, R162 ;  /* 0x000000a2a1a17221 */ /* 0x000fe20000010000 */
[----:B------:R-:W-:Y:S01]  /*a620*/  PRMT R160, R156, 0x7632, R160 ;  /* 0x000076329ca07816 */ /* 0x000fe200000000a0 */
[----:B------:R-:W-:-:S02]  /*a630*/  IMAD.U32 R19, R16, 0x10000, RZ ;  /* 0x0001000010137824 */ /* 0x000fc400078e00ff */
[----:B------:R-:W-:Y:S01]  /*a640*/  FADD.FTZ R18, R18, R163 ;  /* 0x000000a312127221 */ /* 0x000fe20000010000 */
[----:B------:R-:W-:Y:S02]  /*a650*/  IMAD.U32 R156, R156, 0x10000, RZ ;  /* 0x000100009c9c7824 */ /* 0x000fe400078e00ff */
[----:B------:R-:W-:Y:S01]  /*a660*/  FADD.FTZ R14, R14, R19 ;  /* 0x000000130e0e7221 */ /* 0x000fe20000010000 */
[----:B------:R-:W-:Y:S02]  /*a670*/  IMAD.U32 R165, R160, 0x10000, RZ ;  /* 0x00010000a0a57824 */ /* 0x000fe400078e00ff */
[----:B------:R-:W-:Y:S01]  /*a680*/  FADD.FTZ R18, R161, R18 ;  /* 0x00000012a1127221 */ /* 0x000fe20000010000 */
[----:B------:R0:W5:Y:S01]  /*a690*/  LDG.E.CONSTANT R16, desc[UR12][R20.64+0x4] ;  /* 0x0000040c14107981 */ /* 0x000162000c1e9900 */
[----:B------:R-:W-:Y:S01]  /*a6a0*/  FADD.FTZ R158, R17, R14 ;  /* 0x0000000e119e7221 */ /* 0x000fe20000010000 */
[----:B------:R-:W-:Y:S02]  /*a6b0*/  FADD.FTZ R165, R156, R165 ;  /* 0x000000a59ca57221 */ /* 0x000fe40000010000 */
[----:B------:R0:W5:Y:S02]  /*a6c0*/  LDG.E.CONSTANT R14, desc[UR12][R20.64] ;  /* 0x0000000c140e7981 */ /* 0x000164000c1e9900 */
[----:B------:R-:W-:-:S02]  /*a6d0*/  FADD.FTZ R165, R18, R165 ;  /* 0x000000a512a57221 */ /* 0x000fc40000010000 */
[----:B------:R0:W5:Y:S04]  /*a6e0*/  LDG.E.CONSTANT R18, desc[UR12][R20.64+0x8] ;  /* 0x0000080c14127981 */ /* 0x000168000c1e9900 */
[----:B------:R0:W5:Y:S01]  /*a6f0*/  LDG.E.CONSTANT R156, desc[UR12][R20.64+0xc] ;  /* 0x00000c0c149c7981 */ /* 0x000162000c1e9900 */
[----:B------:R-:W-:Y:S04]  /*a700*/  BSSY B2, `(.L_x_18619) ;  /* 0x0000020000027945 */ /* 0x000fe80003800000 */
[----:B------:R-:W-:Y:S05]  /*a710*/  @P3 BRA `(.L_x_18620) ;  /* 0x0000000000783947 */ /* 0x000fea0003800000 */
[C---:B------:R-:W-:Y:S01]  /*a720*/  VIADD R19, R154.reuse, 0x3 ;  /* 0x000000039a137836 */ /* 0x040fe20000000000 */
[C---:B------:R-:W-:Y:S01]  /*a730*/  IADD3 R17, R154.reuse, 0x2, RZ ;  /* 0x000000029a117810 */ /* 0x040fe20007ffe0ff */
[C---:B0-----:R-:W-:Y:S01]  /*a740*/  VIADD R20, R154.reuse, 0x5 ;  /* 0x000000059a147836 */ /* 0x041fe20000000000 */
[C---:B------:R-:W-:Y:S01]  /*a750*/  ISETP.GE.AND P5, PT, R154.reuse, UR16, PT ;  /* 0x000000109a007c0c */ /* 0x040fe2000bfa6270 */
[C---:B------:R-:W-:Y:S01]  /*a760*/  VIADD R21, R154.reuse, 0x6 ;  /* 0x000000069a157836 */ /* 0x040fe20000000000 */
[----:B------:R-:W-:Y:S01]  /*a770*/  ISETP.GE.AND P0, PT, R17, UR16, PT ;  /* 0x0000001011007c0c */ /* 0x000fe2000bf06270 */
[C---:B------:R-:W-:Y:S01]  /*a780*/  VIADD R17, R154.reuse, 0x4 ;  /* 0x000000049a117836 */ /* 0x040fe20000000000 */
[----:B------:R-:W-:Y:S02]  /*a790*/  ISETP.GE.AND P6, PT, R19, UR16, PT ;  /* 0x0000001013007c0c */ /* 0x000fe4000bfc6270 */
[----:B------:R-:W-:Y:S02]  /*a7a0*/  IADD3 R19, R154, 0x7, RZ ;  /* 0x000000079a137810 */ /* 0x000fe40007ffe0ff */
[----:B------:R-:W-:-:S02]  /*a7b0*/  ISETP.GE.AND P2, PT, R20, UR16, PT ;  /* 0x0000001014007c0c */ /* 0x000fc4000bf46270 */
[----:B-----5:R-:W-:Y:S02]  /*a7c0*/  SEL R20, R16, RZ, !P0 ;  /* 0x000000ff10147207 */ /* 0x020fe40004000000 */
[----:B------:R-:W-:Y:S02]  /*a7d0*/  ISETP.GE.AND P0, PT, R19, UR16, PT ;  /* 0x0000001013007c0c */ /* 0x000fe4000bf06270 */
[----:B------:R-:W-:Y:S02]  /*a7e0*/  ISETP.GE.AND P4, PT, R17, UR16, PT ;  /* 0x0000001011007c0c */ /* 0x000fe4000bf86270 */
[----:B------:R-:W-:Y:S01]  /*a7f0*/  ISETP.GE.AND P1, PT, R21, UR16, PT ;  /* 0x0000001015007c0c */ /* 0x000fe2000bf26270 */
[----:B------:R-:W-:Y:S01]  /*a800*/  VIADD R21, R154, 0x1 ;  /* 0x000000019a157836 */ /* 0x000fe20000000000 */
[----:B------:R-:W-:Y:S02]  /*a810*/  PRMT R17, R16, 0x7632, R17 ;  /* 0x0000763210117816 */ /* 0x000fe40000000011 */
[----:B------:R-:W-:-:S02]  /*a820*/  @P5 PRMT R14, RZ, 0x7610, R14 ;  /* 0x00007610ff0e5816 */ /* 0x000fc4000000000e */
[----:B------:R-:W-:Y:S02]  /*a830*/  SEL R19, R17, RZ, !P6 ;  /* 0x000000ff11137207 */ /* 0x000fe40007000000 */
[----:B------:R-:W-:Y:S02]  /*a840*/  PRMT R17, R18, 0x7632, R17 ;  /* 0x0000763212117816 */ /* 0x000fe40000000011 */
[----:B------:R-:W-:Y:S02]  /*a850*/  ISETP.GE.AND P6, PT, R21, UR16, PT ;  /* 0x0000001015007c0c */ /* 0x000fe4000bfc6270 */
        /* <DEDUP_REMOVED lines=10> */
.L_x_18620:
[----:B------:R-:W-:Y:S05]  /*a900*/  BSYNC B2 ;  /* 0x0000000000027941 */ /* 0x000fea0003800000 */
.L_x_18619:
        /* <DEDUP_REMOVED lines=12> */
[----:B0-----:R-:W-:Y:S01]  /*a9d0*/  PRMT R20, R19, 0x7632, R20 ;  /* 0x0000763213147816 */ /* 0x001fe20000000014 */
[----:B------:R-:W-:Y:S06]  /*a9e0*/  @P3 BRA `(.L_x_18622) ;  /* 0x0000000000783947 */ /* 0x000fec0003800000 */
[C---:B------:R-:W-:Y:S01]  /*a9f0*/  VIADD R161, R154.reuse, 0x6 ;  /* 0x000000069aa17836 */ /* 0x040fe20000000000 */
[C---:B------:R-:W-:Y:S01]  /*aa00*/  ISETP.GE.AND P5, PT, R154.reuse, UR16, PT ;  /* 0x000000109a007c0c */ /* 0x040fe2000bfa6270 */
[C---:B------:R-:W-:Y:S01]  /*aa10*/  VIADD R21, R154.reuse, 0x2 ;  /* 0x000000029a157836 */ /* 0x040fe20000000000 */
[C---:B-1----:R-:W-:Y:S01]  /*aa20*/  IADD3 R23, R154.reuse, 0x5, RZ ;  /* 0x000000059a177810 */ /* 0x042fe20007ffe0ff */
[C---:B------:R-:W-:Y:S01]  /*aa30*/  VIADD R22, R154.reuse, 0x3 ;  /* 0x000000039a167836 */ /* 0x040fe20000000000 */
[----:B------:R-:W-:Y:S01]  /*aa40*/  ISETP.GE.AND P1, PT, R161, UR16, PT ;  /* 0x00000010a1007c0c */ /* 0x000fe2000bf26270 */
[C---:B------:R-:W-:Y:S01]  /*aa50*/  VIADD R161, R154.reuse, 0x7 ;  /* 0x000000079aa17836 */ /* 0x040fe20000000000 */
[----:B------:R-:W-:Y:S01]  /*aa60*/  ISETP.GE.AND P0, PT, R21, UR16, PT ;  /* 0x0000001015007c0c */ /* 0x000fe2000bf06270 */
[----:B------:R-:W-:Y:S01]  /*aa70*/  VIADD R21, R154, 0x4 ;  /* 0x000000049a157836 */ /* 0x000fe20000000000 */
[----:B------:R-:W-:Y:S02]  /*aa80*/  ISETP.GE.AND P2, PT, R23, UR16, PT ;  /* 0x0000001017007c0c */ /* 0x000fe4000bf46270 */
[----:B------:R-:W-:-:S02]  /*aa90*/  SEL R23, R160, RZ, !P0 ;  /* 0x000000ffa0177207 */ /* 0x000fc40004000000 */
[----:B------:R-:W-:Y:S02]  /*aaa0*/  ISETP.GE.AND P0, PT, R161, UR16, PT ;  /* 0x00000010a1007c0c */ /* 0x000fe4000bf06270 */
[----:B------:R-:W-:Y:S01]  /*aab0*/  ISETP.GE.AND P6, PT, R22, UR16, PT ;  /* 0x0000001016007c0c */ /* 0x000fe2000bfc6270 */
[----:B------:R-:W-:Y:S01]  /*aac0*/  VIADD R22, R154, 0x1 ;  /* 0x000000019a167836 */ /* 0x000fe20000000000 */
[----:B------:R-:W-:Y:S02]  /*aad0*/  ISETP.GE.AND P4, PT, R21, UR16, PT ;  /* 0x0000001015007c0c */ /* 0x000fe4000bf86270 */
[----:B------:R-:W-:Y:S02]  /*aae0*/  PRMT R21, R160, 0x7632, R21 ;  /* 0x00007632a0157816 */ /* 0x000fe40000000015 */
[----:B-----5:R-:W-:Y:S02]  /*aaf0*/  @P5 PRMT R158, RZ, 0x7610, R158 ;  /* 0x00007610ff9e5816 */ /* 0x020fe4000000009e */
        /* <DEDUP_REMOVED lines=13> */
.L_x_18622:
[----:B------:R-:W-:Y:S05]  /*abd0*/  BSYNC B2 ;  /* 0x0000000000027941 */ /* 0x000fea0003800000 */
.L_x_18621:
[----:B------:R-:W-:Y:S01]  /*abe0*/  SHF.L.U32 R21, R16, 0x10, RZ ;  /* 0x0000001010157819 */ /* 0x000fe200000006ff */
[----:B-----5:R-:W-:Y:S01]  /*abf0*/  HFMA2.MMA.BF16_V2 R16, R155, R158, -RZ ;  /* 0x0000009e9b107235 */ /* 0x020fe200003000ff */
[----:B------:R-:W-:Y:S02]  /*ac00*/  IMAD.U32 R17, R17, 0x10000, RZ ;  /* 0x0001000011117824 */ /* 0x000fe400078e00ff */
[----:B------:R-:W-:Y:S02]  /*ac10*/  HMUL2.BF16_V2 R160, R157, R160 ;  /* 0x000000a09da07232 */ /* 0x000fe40000200000 */
[----:B------:R-:W-:Y:S02]  /*ac20*/  IMAD.U32 R18, R18, 0x10000, RZ ;  /* 0x0001000012127824 */ /* 0x000fe400078e00ff */
[----:B------:R-:W-:Y:S02]  /*ac30*/  HMUL2.BF16_V2 R162, R159, R162 ;  /* 0x000000a29fa27232 */ /* 0x000fe40000200000 */
[----:B------:R-:W-:-:S02]  /*ac40*/  IMAD.U32 R14, R14, 0x10000, RZ ;  /* 0x000100000e0e7824 */ /* 0x000fc400078e00ff */
[--C-:B------:R-:W-:Y:S01]  /*ac50*/  FADD.FTZ R17, R17, R18.reuse ;  /* 0x0000001211117221 */ /* 0x100fe20000010000 */
[----:B------:R-:W-:Y:S02]  /*ac60*/  IMAD.U32 R19, R19, 0x10000, RZ ;  /* 0x0001000013137824 */ /* 0x000fe400078e00ff */
[--C-:B------:R-:W-:Y:S01]  /*ac70*/  FADD.FTZ R14, R14, R21.reuse ;  /* 0x000000150e0e7221 */ /* 0x100fe20000010000 */
[----:B------:R-:W-:Y:S01]  /*ac80*/  PRMT R18, R16, 0x7632, R18 ;  /* 0x0000763210127816 */ /* 0x000fe20000000012 */
[----:B------:R-:W-:Y:S01]  /*ac90*/  IMAD.U32 R20, R20, 0x10000, RZ ;  /* 0x0001000014147824 */ /* 0x000fe200078e00ff */
[----:B------:R-:W-:Y:S01]  /*aca0*/  PRMT R21, R160, 0x7632, R21 ;  /* 0x00007632a0157816 */ /* 0x000fe20000000015 */
[----:B------:R-:W-:Y:S01]  /*acb0*/  FADD.FTZ R17, R14, R17 ;  /* 0x000000110e117221 */ /* 0x000fe20000010000 */
[C---:B------:R-:W-:Y:S01]  /*acc0*/  HFMA2.MMA.BF16_V2 R14, R15.reuse, R156, -RZ ;  /* 0x0000009c0f0e7235 */ /* 0x040fe200003000ff */
[----:B-1----:R-:W-:Y:S02]  /*acd0*/  IMAD.U32 R23, R18, 0x10000, RZ ;  /* 0x0001000012177824 */ /* 0x002fe400078e00ff */
[----:B------:R-:W-:Y:S01]  /*ace0*/  FADD.FTZ R20, R19, R20 ;  /* 0x0000001413147221 */ /* 0x000fe20000010000 */
[----:B------:R-:W-:Y:S01]  /*acf0*/  IMAD.U32 R18, R21, 0x10000, RZ ;  /* 0x0001000015127824 */ /* 0x000fe200078e00ff */
[----:B------:R-:W-:Y:S01]  /*ad00*/  HFMA2.MMA.BF16_V2 R21, R15, R164, -RZ ;  /* 0x000000a40f157235 */ /* 0x000fe200003000ff */
[----:B------:R-:W-:Y:S01]  /*ad10*/  PRMT R19, R160, 0x7610, R19 ;  /* 0x00007610a0137816 */ /* 0x000fe20000000013 */
[----:B------:R-:W-:Y:S01]  /*ad20*/  FADD.FTZ R17, R17, R20 ;  /* 0x0000001411117221 */ /* 0x000fe20000010000 */
[----:B------:R-:W-:Y:S01]  /*ad30*/  SHF.L.U32 R16, R16, 0x10, RZ ;  /* 0x0000001010107819 */ /* 0x000fe200000006ff */
[----:B------:R0:W5:Y:S02]  /*ad40*/  LDG.E.CONSTANT R20, desc[UR12][R24.64+0x4] ;  /* 0x0000040c18147981 */ /* 0x000164000c1e9900 */
[----:B------:R-:W-:-:S02]  /*ad50*/  IMAD.U32 R19, R19, 0x10000, RZ ;  /* 0x0001000013137824 */ /* 0x000fc400078e00ff */
[----:B------:R-:W-:Y:S01]  /*ad60*/  FADD.FTZ R23, R16, R23 ;  /* 0x0000001710177221 */ /* 0x000fe20000010000 */
[----:B------:R-:W-:Y:S01]  /*ad70*/  PRMT R16, R14, 0x7632, R16 ;  /* 0x000076320e107816 */ /* 0x000fe20000000010 */
[----:B------:R-:W-:Y:S01]  /*ad80*/  FADD.FTZ R156, R19, R18 ;  /* 0x00000012139c7221 */ /* 0x000fe20000010000 */
[C---:B------:R-:W-:Y:S01]  /*ad90*/  PRMT R22, R21.reuse, 0x7632, R22 ;  /* 0x0000763215167816 */ /* 0x040fe20000000016 */
[----:B------:R-:W-:Y:S01]  /*ada0*/  IMAD.U32 R21, R21, 0x10000, RZ ;  /* 0x0001000015157824 */ /* 0x000fe200078e00ff */
[C---:B------:R-:W-:Y:S01]  /*adb0*/  PRMT R19, R162.reuse, 0x7632, R19 ;  /* 0x00007632a2137816 */ /* 0x040fe20000000013 */
[----:B------:R-:W-:Y:S01]  /*adc0*/  FADD.FTZ R23, R23, R156 ;  /* 0x0000009c17177221 */ /* 0x000fe20000010000 */
[----:B------:R-:W-:Y:S01]  /*add0*/  PRMT R18, R162, 0x7610, R18 ;  /* 0x00007610a2127816 */ /* 0x000fe20000000012 */
[----:B------:R-:W-:Y:S01]  /*ade0*/  IMAD.U32 R22, R22, 0x10000, RZ ;  /* 0x0001000016167824 */ /* 0x000fe200078e00ff */
[----:B------:R-:W-:Y:S01]  /*adf0*/  SHF.L.U32 R161, R19, 0x10, RZ ;  /* 0x0000001013a17819 */ /* 0x000fe200000006ff */
[----:B------:R-:W-:Y:S01]  /*ae00*/  IMAD.U32 R19, R16, 0x10000, RZ ;  /* 0x0001000010137824 */ /* 0x000fe200078e00ff */
[----:B------:R0:W5:Y:S01]  /*ae10*/  LDG.E.CONSTANT R156, desc[UR12][R24.64+0xc] ;  /* 0x00000c0c189c7981 */ /* 0x000162000c1e9900 */
[----:B------:R-:W-:Y:S01]  /*ae20*/  FADD.FTZ R21, R21, R22 ;  /* 0x0000001615157221 */ /* 0x000fe20000010000 */
[----:B------:R-:W-:-:S02]  /*ae30*/  IMAD.U32 R18, R18, 0x10000, RZ ;  /* 0x0001000012127824 */ /* 0x000fc400078e00ff */
[----:B------:R0:W5:Y:S01]  /*ae40*/  LDG.E.CONSTANT R16, desc[UR12][R24.64] ;  /* 0x0000000c18107981 */ /* 0x000162000c1e9900 */
[----:B------:R-:W-:Y:S02]  /*ae50*/  IMAD.U32 R14, R14, 0x10000, RZ ;  /* 0x000100000e0e7824 */ /* 0x000fe400078e00ff */
[----:B------:R-:W-:Y:S01]  /*ae60*/  FADD.FTZ R18, R18, R161 ;  /* 0x000000a112127221 */ /* 0x000fe20000010000 */
[----:B------:R0:W5:Y:S01]  /*ae70*/  LDG.E.CONSTANT R22, desc[UR12][R24.64+0x8] ;  /* 0x0000080c18167981 */ /* 0x000162000c1e9900 */
[----:B------:R-:W-:Y:S01]  /*ae80*/  BSSY B2, `(.L_x_18623) ;  /* 0x0000022000027945 */ /* 0x000fe20003800000 */
[----:B------:R-:W-:Y:S01]  /*ae90*/  FADD.FTZ R14, R14, R19 ;  /* 0x000000130e0e7221 */ /* 0x000fe20000010000 */
[----:B------:R-:W-:Y:S02]  /*aea0*/  FADD.FTZ R18, R23, R18 ;  /* 0x0000001217127221 */ /* 0x000fe40000010000 */
[----:B------:R-:W-:Y:S05]  /*aeb0*/  @P3 BRA `(.L_x_18624) ;  /* 0x0000000000783947 */ /* 0x000fea0003800000 */
[C---:B0-----:R-:W-:Y:S01]  /*aec0*/  VIADD R25, R154.reuse, 0x6 ;  /* 0x000000069a197836 */ /* 0x041fe20000000000 */
[C---:B------:R-:W-:Y:S01]  /*aed0*/  IADD3 R19, R154.reuse, 0x2, RZ ;  /* 0x000000029a137810 */ /* 0x040fe20007ffe0ff */
[C---:B------:R-:W-:Y:S01]  /*aee0*/  VIADD R23, R154.reuse, 0x3 ;  /* 0x000000039a177836 */ /* 0x040fe20000000000 */
        /* <DEDUP_REMOVED lines=27> */
.L_x_18624:
[----:B------:R-:W-:Y:S05]  /*b0a0*/  BSYNC B2 ;  /* 0x0000000000027941 */ /* 0x000fea0003800000 */
.L_x_18623:
[----:B-----5:R-:W-:Y:S01]  /*b0b0*/  HMUL2.BF16_V2 R19, R159, R22 ;  /* 0x000000169f137232 */ /* 0x020fe20000200000 */
[----:B0-----:R0:W5:Y:S01]  /*b0c0*/  LDG.E.CONSTANT R24, desc[UR12][R26.64+0x4] ;  /* 0x0000040c1a187981 */ /* 0x001162000c1e9900 */
[----:B------:R-:W-:Y:S01]  /*b0d0*/  FADD.FTZ R162, R17, R14 ;  /* 0x0000000e11a27221 */ /* 0x000fe20000010000 */
[----:B------:R-:W-:Y:S01]  /*b0e0*/  HFMA2.MMA.BF16_V2 R17, R157, R20, -RZ ;  /* 0x000000149d117235 */ /* 0x000fe200003000ff */
[----:B------:R-:W-:Y:S01]  /*b0f0*/  HMUL2.BF16_V2 R16, R155, R16 ;  /* 0x000000109b107232 */ /* 0x000fe20000200000 */
[----:B------:R0:W5:Y:S01]  /*b100*/  LDG.E.CONSTANT R22, desc[UR12][R26.64] ;  /* 0x0000000c1a167981 */ /* 0x000162000c1e9900 */
[----:B------:R-:W-:-:S03]  /*b110*/  FADD.FTZ R161, R18, R21 ;  /* 0x0000001512a17221 */ /* 0x000fc60000010000 */
        /* <DEDUP_REMOVED lines=8> */
[C---:B0-----:R-:W-:Y:S01]  /*b1a0*/  VIADD R26, R154.reuse, 0x6 ;  /* 0x000000069a1a7836 */ /* 0x041fe20000000000 */
[C---:B------:R-:W-:Y:S01]  /*b1b0*/  ISETP.GE.AND P5, PT, R154.reuse, UR16, PT ;  /* 0x000000109a007c0c */ /* 0x040fe2000bfa6270 */
[C---:B------:R-:W-:Y:S01]  /*b1c0*/  VIADD R21, R154.reuse, 0x2 ;  /* 0x000000029a157836 */ /* 0x040fe20000000000 */
[C---:B------:R-:W-:Y:S01]  /*b1d0*/  IADD3 R25, R154.reuse, 0x5, RZ ;  /* 0x000000059a197810 */ /* 0x040fe20007ffe0ff */
        /* <DEDUP_REMOVED lines=26> */
.L_x_18626:
[----:B------:R-:W-:Y:S05]  /*b380*/  BSYNC B2 ;  /* 0x0000000000027941 */ /* 0x000fea0003800000 */
.L_x_18625:
[----:B------:R-:W-:Y:S01]  /*b390*/  SHF.L.U32 R21, R16, 0x10, RZ ;  /* 0x0000001010157819 */ /* 0x000fe200000006ff */
[----:B-----5:R-:W-:Y:S01]  /*b3a0*/  HFMA2.MMA.BF16_V2 R16, R155, R22, -RZ ;  /* 0x000000169b107235 */ /* 0x020fe200003000ff */
[----:B------:R-:W-:Y:S02]  /*b3b0*/  IMAD.U32 R17, R17, 0x10000, RZ ;  /* 0x0001000011117824 */ /* 0x000fe400078e00ff */
[----:B------:R-:W-:Y:S02]  /*b3c0*/  HMUL2.BF16_V2 R24, R157, R24 ;  /* 0x000000189d187232 */ /* 0x000fe40000200000 */
[----:B------:R-:W-:Y:S02]  /*b3d0*/  IMAD.U32 R18, R18, 0x10000, RZ ;  /* 0x0001000012127824 */ /* 0x000fe400078e00ff */
[----:B------:R-:W-:Y:S02]  /*b3e0*/  HMUL2.BF16_V2 R158, R159, R158 ;  /* 0x0000009e9f9e7232 */ /* 0x000fe40000200000 */
[----:B------:R-:W-:-:S02]  /*b3f0*/  IMAD.U32 R14, R14, 0x10000, RZ ;  /* 0x000100000e0e7824 */ /* 0x000fc400078e00ff */
[----:B------:R-:W-:Y:S01]  /*b400*/  FADD.FTZ R55, R55, R162 ;  /* 0x000000a237377221 */ /* 0x000fe20000010000 */
[----:B------:R-:W-:Y:S02]  /*b410*/  IMAD.U32 R19, R19, 0x10000, RZ ;  /* 0x0001000013137824 */ /* 0x000fe400078e00ff */
[--C-:B------:R-:W-:Y:S01]  /*b420*/  FADD.FTZ R17, R17, R18.reuse ;  /* 0x0000001211117221 */ /* 0x100fe20000010000 */
[----:B------:R-:W-:Y:S02]  /*b430*/  IMAD.U32 R20, R20, 0x10000, RZ ;  /* 0x0001000014147824 */ /* 0x000fe400078e00ff */
[----:B------:R-:W-:Y:S01]  /*b440*/  FADD.FTZ R14, R14, R21 ;  /* 0x000000150e0e7221 */ /* 0x000fe20000010000 */
[----:B------:R-:W-:Y:S01]  /*b450*/  PRMT R18, R16, 0x7632, R18 ;  /* 0x0000763210127816 */ /* 0x000fe20000000012 */
[----:B------:R-:W-:Y:S01]  /*b460*/  FADD.FTZ R56, R56, R161 ;  /* 0x000000a138387221 */ /* 0x000fe20000010000 */
        /* <DEDUP_REMOVED lines=8> */
[----:B------:R-:W-:Y:S01]  /*b4f0*/  IMAD.U32 R19, R19, 0x10000, RZ ;  /* 0x0001000013137824 */ /* 0x000fe200078e00ff */
[----:B------:R-:W-:Y:S01]  /*b500*/  SHF.L.U32 R16, R16, 0x10, RZ ;  /* 0x0000001010107819 */ /* 0x000fe200000006ff */
[----:B------:R-:W-:-:S02]  /*b510*/  FADD.FTZ R17, R17, R20 ;  /* 0x0000001411117221 */ /* 0x000fc40000010000 */
[--C-:B------:R-:W-:Y:S01]  /*b520*/  FADD.FTZ R24, R19, R18.reuse ;  /* 0x0000001213187221 */ /* 0x100fe20000010000 */
[----:B------:R-:W-:Y:S01]  /*b530*/  PRMT R18, R158, 0x7610, R18 ;  /* 0x000076109e127816 */ /* 0x000fe20000000012 */
[----:B------:R-:W-:Y:S01]  /*b540*/  FADD.FTZ R23, R16, R23 ;  /* 0x0000001710177221 */ /* 0x000fe20000010000 */
[----:B------:R-:W-:Y:S01]  /*b550*/  PRMT R19, R158, 0x7632, R19 ;  /* 0x000076329e137816 */ /* 0x000fe20000000013 */
[----:B------:R1:W5:Y:S01]  /*b560*/  LDG.E.CONSTANT R20, desc[UR12][R28.64+0xc] ;  /* 0x00000c0c1c147981 */ /* 0x000362000c1e9900 */
        /* <DEDUP_REMOVED lines=8> */
[----:B------:R-:W-:Y:S02]  /*b5f0*/  IMAD.U32 R21, R21, 0x10000, RZ ;  /* 0x0001000015157824 */ /* 0x000fe400078e00ff */
[----:B------:R-:W-:Y:S01]  /*b600*/  FADD.FTZ R14, R14, R19 ;  /* 0x000000130e0e7221 */ /* 0x000fe20000010000 */
[----:B------:R-:W-:Y:S02]  /*b610*/  IMAD.U32 R22, R22, 0x10000, RZ ;  /* 0x0001000016167824 */ /* 0x000fe400078e00ff */
[----:B------:R-:W-:Y:S01]  /*b620*/  FADD.FTZ R18, R23, R18 ;  /* 0x0000001217127221 */ /* 0x000fe20000010000 */
[----:B------:R1:W5:Y:S01]  /*b630*/  LDG.E.CONSTANT R16, desc[UR12][R28.64+0x4] ;  /* 0x0000040c1c107981 */ /* 0x000362000c1e9900 */
[----:B------:R-:W-:Y:S01]  /*b640*/  FADD.FTZ R24, R17, R14 ;  /* 0x0000000e11187221 */ /* 0x000fe20000010000 */
[----:B------:R-:W-:-:S02]  /*b650*/  FADD.FTZ R21, R21, R22 ;  /* 0x0000001615157221 */ /* 0x000fc40000010000 */
[----:B------:R1:W5:Y:S02]  /*b660*/  LDG.E.CONSTANT R14, desc[UR12][R28.64] ;  /* 0x0000000c1c0e7981 */ /* 0x000364000c1e9900 */
[----:B------:R-:W-:Y:S02]  /*b670*/  FADD.FTZ R23, R18, R21 ;  /* 0x0000001512177221 */ /* 0x000fe40000010000 */
[----:B------:R1:W5:Y:S01]  /*b680*/  LDG.E.CONSTANT R18, desc[UR12][R28.64+0x8] ;  /* 0x0000080c1c127981 */ /* 0x000362000c1e9900 */
[----:B------:R-:W-:Y:S04]  /*b690*/  BSSY B2, `(.L_x_18627) ;  /* 0x0000020000027945 */ /* 0x000fe80003800000 */
[----:B------:R-:W-:Y:S05]  /*b6a0*/  @P3 BRA `(.L_x_18628) ;  /* 0x0000000000783947 */ /* 0x000fea0003800000 */
[C---:B------:R-:W-:Y:S01]  /*b6b0*/  VIADD R19, R154.reuse, 0x3 ;  /* 0x000000039a137836 */ /* 0x040fe20000000000 */
        /* <DEDUP_REMOVED lines=29> */
.L_x_18628:
[----:B------:R-:W-:Y:S05]  /*b890*/  BSYNC B2 ;  /* 0x0000000000027941 */ /* 0x000fea0003800000 */
.L_x_18627:
[----:B------:R-:W-:Y:S01]  /*b8a0*/  FADD.FTZ R57, R57, R24 ;  /* 0x0000001839397221 */ /* 0x000fe20000010000 */
[----:B------:R2:W5:Y:S02]  /*b8b0*/  LDG.E.CONSTANT R22, desc[UR12][R30.64] ;  /* 0x0000000c1e167981 */ /* 0x000564000c1e9900 */
[----:B-----5:R-:W-:Y:S01]  /*b8c0*/  HFMA2.MMA.BF16_V2 R17, R157, R16, -RZ ;  /* 0x000000109d117235 */ /* 0x020fe200003000ff */
[----:B------:R-:W-:Y:S02]  /*b8d0*/  HMUL2.BF16_V2 R14, R155, R14 ;  /* 0x0000000e9b0e7232 */ /* 0x000fe40000200000 */
[----:B------:R-:W-:Y:S01]  /*b8e0*/  FADD.FTZ R58, R58, R23 ;  /* 0x000000173a3a7221 */ /* 0x000fe20000010000 */
[----:B------:R2:W5:Y:S01]  /*b8f0*/  LDG.E.CONSTANT R24, desc[UR12][R30.64+0x4] ;  /* 0x0000040c1e187981 */ /* 0x000562000c1e9900 */
[----:B------:R-:W-:-:S03]  /*b900*/  HMUL2.BF16_V2 R19, R159, R18 ;  /* 0x000000129f137232 */ /* 0x000fc60000200000 */
[----:B0-----:R2:W5:Y:S04]  /*b910*/  LDG.E.CONSTANT R26, desc[UR12][R30.64+0x8] ;  /* 0x0000080c1e1a7981 */ /* 0x001568000c1e9900 */
[----:B-1----:R2:W5:Y:S01]  /*b920*/  LDG.E.CONSTANT R28, desc[UR12][R30.64+0xc] ;  /* 0x00000c0c1e1c7981 */ /* 0x002562000c1e9900 */
[----:B------:R-:W-:Y:S01]  /*b930*/  BSSY B2, `(.L_x_18629) ;  /* 0x0000023000027945 */ /* 0x000fe20003800000 */
[----:B------:R-:W-:Y:S02]  /*b940*/  PRMT R16, R14, 0x7632, R16 ;  /* 0x000076320e107816 */ /* 0x000fe40000000010 */
[----:B------:R-:W-:Y:S02]  /*b950*/  PRMT R18, R17, 0x7632, R18 ;  /* 0x0000763211127816 */ /* 0x000fe40000000012 */
[----:B------:R-:W-:Y:S01]  /*b960*/  PRMT R21, R19, 0x7632, R21 ;  /* 0x0000763213157816 */ /* 0x000fe20000000015 */
[----:B------:R-:W-:Y:S06]  /*b970*/  @P3 BRA `(.L_x_18630) ;  /* 0x0000000000783947 */ /* 0x000fec0003800000 */
[C---:B------:R-:W-:Y:S01]  /*b980*/  VIADD R29, R154.reuse, 0x6 ;  /* 0x000000069a1d7836 */ /* 0x040fe20000000000 */
[C---:B------:R-:W-:Y:S01]  /*b990*/  ISETP.GE.AND P5, PT, R154.reuse, UR16, PT ;  /* 0x000000109a007c0c */ /* 0x040fe2000bfa6270 */
[C---:B------:R-:W-:Y:S01]  /*b9a0*/  VIADD R23, R154.reuse, 0x2 ;  /* 0x000000029a177836 */ /* 0x040fe20000000000 */
[C---:B------:R-:W-:Y:S01]  /*b9b0*/  IADD3 R27, R154.reuse, 0x5, RZ ;  /* 0x000000059a1b7810 */ /* 0x040fe20007ffe0ff */
[C---:B------:R-:W-:Y:S01]  /*b9c0*/  VIADD R25, R154.reuse, 0x3 ;  /* 0x000000039a197836 */ /* 0x040fe20000000000 */
        /* <DEDUP_REMOVED lines=25> */
.L_x_18630:
[----:B------:R-:W-:Y:S05]  /*bb60*/  BSYNC B2 ;  /* 0x0000000000027941 */ /* 0x000fea0003800000 */
.L_x_18629:
[----:B------:R-:W-:Y:S01]  /*bb70*/  HFMA2.MMA.BF16_V2 R22, R155, R22, -RZ ;  /* 0x000000169b167235 */ /* 0x000fe200003000ff */
[----:B------:R-:W-:Y:S01]  /*bb80*/  SHF.L.U32 R23, R16, 0x10, RZ ;  /* 0x0000001010177819 */ /* 0x000fe200000006ff */
[----:B------:R-:W-:Y:S02]  /*bb90*/  IMAD.U32 R17, R17, 0x10000, RZ ;  /* 0x0001000011117824 */ /* 0x000fe400078e00ff */
[----:B------:R-:W-:Y:S02]  /*bba0*/  IMAD.U32 R18, R18, 0x10000, RZ ;  /* 0x0001000012127824 */ /* 0x000fe400078e00ff */
[----:B------:R-:W-:Y:S02]  /*bbb0*/  IMAD.U32 R19, R19, 0x10000, RZ ;  /* 0x0001000013137824 */ /* 0x000fe400078e00ff */
[----:B------:R-:W-:Y:S02]  /*bbc0*/  IMAD.U32 R16, R21, 0x10000, RZ ;  /* 0x0001000015107824 */ /* 0x000fe400078e00ff */
[----:B-----5:R-:W-:-:S02]  /*bbd0*/  HMUL2.BF16_V2 R21, R157, R24 ;  /* 0x000000189d157232 */ /* 0x020fc40000200000 */
[----:B------:R-:W-:Y:S01]  /*bbe0*/  FADD.FTZ R17, R17, R18 ;  /* 0x0000001211117221 */ /* 0x000fe20000010000 */
[----:B------:R-:W-:Y:S02]  /*bbf0*/  IMAD.U32 R14, R14, 0x10000, RZ ;  /* 0x000100000e0e7824 */ /* 0x000fe400078e00ff */
[--C-:B------:R-:W-:Y:S01]  /*bc00*/  FADD.FTZ R18, R19, R16.reuse ;  /* 0x0000001013127221 */ /* 0x100fe20000010000 */
[C---:B------:R-:W-:Y:S02]  /*bc10*/  PRMT R16, R22.reuse, 0x7610, R16 ;  /* 0x0000761016107816 */ /* 0x040fe40000000010 */
[----:B------:R-:W-:Y:S01]  /*bc20*/  PRMT R19, R22, 0x7632, R19 ;  /* 0x0000763216137816 */ /* 0x000fe20000000013 */
[----:B------:R-:W-:Y:S01]  /*bc30*/  FADD.FTZ R14, R14, R23 ;  /* 0x000000170e0e7221 */ /* 0x000fe20000010000 */
[C---:B------:R-:W-:Y:S01]  /*bc40*/  PRMT R22, R21.reuse, 0x7632, R22 ;  /* 0x0000763215167816 */ /* 0x040fe20000000016 */
[----:B------:R-:W-:Y:S01]  /*bc50*/  IMAD.U32 R21, R21, 0x10000, RZ ;  /* 0x0001000015157824 */ /* 0x000fe200078e00ff */
[----:B------:R-:W-:Y:S01]  /*bc60*/  SHF.L.U32 R16, R16, 0x10, RZ ;  /* 0x0000001010107819 */ /* 0x000fe200000006ff */
[----:B------:R-:W-:Y:S01]  /*bc70*/  FADD.FTZ R17, R14, R17 ;  /* 0x000000110e117221 */ /* 0x000fe20000010000 */
[----:B------:R-:W-:Y:S01]  /*bc80*/  HFMA2.MMA.BF16_V2 R14, R15, R20, -RZ ;  /* 0x000000140f0e7235 */ /* 0x000fe200003000ff */
[----:B------:R-:W-:-:S02]  /*bc90*/  IMAD.U32 R22, R22, 0x10000, RZ ;  /* 0x0001000016167824 */ /* 0x000fc400078e00ff */
[----:B------:R-:W-:Y:S02]  /*bca0*/  IMAD.U32 R19, R19, 0x10000, RZ ;  /* 0x0001000013137824 */ /* 0x000fe400078e00ff */
[----:B------:R-:W-:Y:S01]  /*bcb0*/  FADD.FTZ R17, R17, R18 ;  /* 0x0000001211117221 */ /* 0x000fe20000010000 */
[----:B------:R-:W-:Y:S01]  /*bcc0*/  FADD.FTZ R24, R21, R22 ;  /* 0x0000001615187221 */ /* 0x000fe20000010000 */
[----:B------:R-:W-:Y:S01]  /*bcd0*/  HFMA2.MMA.BF16_V2 R21, R15, R28, -RZ ;  /* 0x0000001c0f157235 */ /* 0x000fe200003000ff */
[----:B------:R-:W-:Y:S01]  /*bce0*/  FADD.FTZ R23, R16, R19 ;  /* 0x0000001310177221 */ /* 0x000fe20000010000 */
[----:B------:R-:W-:Y:S01]  /*bcf0*/  HMUL2.BF16_V2 R19, R159, R26 ;  /* 0x0000001a9f137232 */ /* 0x000fe20000200000 */
[----:B------:R0:W5:Y:S01]  /*bd00*/  LDG.E.CONSTANT R18, desc[UR12][R32.64+0x4] ;  /* 0x0000040c20127981 */ /* 0x000162000c1e9900 */
[C---:B------:R-:W-:Y:S01]  /*bd10*/  PRMT R16, R14.reuse, 0x7632, R16 ;  /* 0x000076320e107816 */ /* 0x040fe20000000010 */
[----:B------:R-:W-:Y:S01]  /*bd20*/  FADD.FTZ R23, R23, R24 ;  /* 0x0000001817177221 */ /* 0x000fe20000010000 */
[----:B------:R-:W-:Y:S01]  /*bd30*/  IMAD.U32 R14, R14, 0x10000, RZ ;  /* 0x000100000e0e7824 */ /* 0x000fe200078e00ff */
[C---:B------:R-:W-:Y:S01]  /*bd40*/  PRMT R20, R19.reuse, 0x7632, R20 ;  /* 0x0000763213147816 */ /* 0x040fe20000000014 */
[----:B------:R-:W-:Y:S01]  /*bd50*/  IMAD.U32 R25, R19, 0x10000, RZ ;  /* 0x0001000013197824 */ /* 0x000fe200078e00ff */
[----:B------:R0:W5:Y:S01]  /*bd60*/  LDG.E.CONSTANT R24, desc[UR12][R32.64+0xc] ;  /* 0x00000c0c20187981 */ /* 0x000162000c1e9900 */
[C---:B------:R-:W-:Y:S01]  /*bd70*/  PRMT R22, R21.reuse, 0x7632, R22 ;  /* 0x0000763215167816 */ /* 0x040fe20000000016 */
[----:B------:R-:W-:Y:S01]  /*bd80*/  IMAD.U32 R21, R21, 0x10000, RZ ;  /* 0x0001000015157824 */ /* 0x000fe200078e00ff */
[----:B------:R-:W-:Y:S01]  /*bd90*/  SHF.L.U32 R20, R20, 0x10, RZ ;  /* 0x0000001014147819 */ /* 0x000fe200000006ff */
[----:B------:R-:W-:-:S02]  /*bda0*/  IMAD.U32 R19, R16, 0x10000, RZ ;  /* 0x0001000010137824 */ /* 0x000fc400078e00ff */
[----:B------:R-:W-:Y:S01]  /*bdb0*/  IMAD.U32 R22, R22, 0x10000, RZ ;  /* 0x0001000016167824 */ /* 0x000fe200078e00ff */
[----:B------:R0:W5:Y:S01]  /*bdc0*/  LDG.E.CONSTANT R16, desc[UR12][R32.64] ;  /* 0x0000000c20107981 */ /* 0x000162000c1e9900 */
[----:B------:R-:W-:Y:S01]  /*bdd0*/  FADD.FTZ R20, R25, R20 ;  /* 0x0000001419147221 */ /* 0x000fe20000010000 */
[----:B------:R-:W-:Y:S01]  /*bde0*/  BSSY B2, `(.L_x_18631) ;  /* 0x0000024000027945 */ /* 0x000fe20003800000 */
[----:B------:R-:W-:Y:S01]  /*bdf0*/  FADD.FTZ R21, R21, R22 ;  /* 0x0000001615157221 */ /* 0x000fe20000010000 */
[----:B------:R-:W-:Y:S01]  /*be00*/  FADD.FTZ R14, R14, R19 ;  /* 0x000000130e0e7221 */ /* 0x000fe20000010000 */
[----:B------:R0:W5:Y:S01]  /*be10*/  LDG.E.CONSTANT R22, desc[UR12][R32.64+0x8] ;  /* 0x0000080c20167981 */ /* 0x000162000c1e9900 */
[----:B------:R-:W-:Y:S01]  /*be20*/  FADD.FTZ R20, R23, R20 ;  /* 0x0000001417147221 */ /* 0x000fe20000010000 */
[----:B------:R-:W-:Y:S06]  /*be30*/  @P3 BRA `(.L_x_18632) ;  /* 0x0000000000783947 */ /* 0x000fec0003800000 */
        /* <DEDUP_REMOVED lines=30> */
.L_x_18632:
[----:B------:R-:W-:Y:S05]  /*c020*/  BSYNC B2 ;  /* 0x0000000000027941 */ /* 0x000fea0003800000 */
.L_x_18631:
[----:B-----5:R-:W-:Y:S01]  /*c030*/  HMUL2.BF16_V2 R19, R159, R22 ;  /* 0x000000169f137232 */ /* 0x020fe20000200000 */
[----:B------:R1:W5:Y:S01]  /*c040*/  LDG.E.CONSTANT R26, desc[UR12][R34.64+0x4] ;  /* 0x0000040c221a7981 */ /* 0x000362000c1e9900 */
[----:B0-----:R-:W-:Y:S01]  /*c050*/  FADD.FTZ R32, R17, R14 ;  /* 0x0000000e11207221 */ /* 0x001fe20000010000 */
[----:B------:R-:W-:Y:S01]  /*c060*/  HFMA2.MMA.BF16_V2 R17, R157, R18, -RZ ;  /* 0x000000129d117235 */ /* 0x000fe200003000ff */
[----:B------:R-:W-:Y:S01]  /*c070*/  HMUL2.BF16_V2 R16, R155, R16 ;  /* 0x000000109b107232 */ /* 0x000fe20000200000 */
[----:B------:R1:W5:Y:S01]  /*c080*/  LDG.E.CONSTANT R22, desc[UR12][R34.64] ;  /* 0x0000000c22167981 */ /* 0x000362000c1e9900 */
[----:B------:R-:W-:-:S03]  /*c090*/  FADD.FTZ R27, R20, R21 ;  /* 0x00000015141b7221 */ /* 0x000fc60000010000 */
[----:B------:R1:W5:Y:S04]  /*c0a0*/  LDG.E.CONSTANT R28, desc[UR12][R34.64+0x8] ;  /* 0x0000080c221c7981 */ /* 0x000368000c1e9900 */
[----:B--2---:R1:W5:Y:S01]  /*c0b0*/  LDG.E.CONSTANT R30, desc[UR12][R34.64+0xc] ;  /* 0x00000c0c221e7981 */ /* 0x004362000c1e9900 */
        /* <DEDUP_REMOVED lines=36> */
.L_x_18634:
[----:B------:R-:W-:Y:S05]  /*c300*/  BSYNC B2 ;  /* 0x0000000000027941 */ /* 0x000fea0003800000 */
.L_x_18633:
        /* <DEDUP_REMOVED lines=80> */
.L_x_18636:
[----:B------:R-:W-:Y:S05]  /*c810*/  BSYNC B2 ;  /* 0x0000000000027941 */ /* 0x000fea0003800000 */
.L_x_18635:
        /* <DEDUP_REMOVED lines=44> */
.L_x_18638:
[----:B------:R-:W-:Y:S05]  /*cae0*/  BSYNC B2 ;  /* 0x0000000000027941 */ /* 0x000fea0003800000 */
.L_x_18637:
        /* <DEDUP_REMOVED lines=75> */
.L_x_18640:
[----:B------:R-:W-:Y:S05]  /*cfa0*/  BSYNC B2 ;  /* 0x0000000000027941 */ /* 0x000fea0003800000 */
.L_x_18639:
[----:B-----5:R-:W-:Y:S01]  /*cfb0*/  HMUL2.BF16_V2 R19, R159, R22 ;  /* 0x000000169f137232 */ /* 0x020fe20000200000 */
[----:B------:R4:W5:Y:S01]  /*cfc0*/  LDG.E.CONSTANT R26, desc[UR12][R42.64+0x4] ;  /* 0x0000040c2a1a7981 */ /* 0x000962000c1e9900 */
        /* <DEDUP_REMOVED lines=43> */
.L_x_18642:
[----:B------:R-:W-:Y:S05]  /*d280*/  BSYNC B2 ;  /* 0x0000000000027941 */ /* 0x000fea0003800000 */
.L_x_18641:
        /* <DEDUP_REMOVED lines=11> */
[--C-:B------:R-:W-:Y:S01]  /*d340*/  FADD.FTZ R14, R14, R21.reuse ;  /* 0x000000150e0e7221 */ /* 0x100fe20000010000 */
        /* <DEDUP_REMOVED lines=68> */
.L_x_18644:
[----:B------:R-:W-:Y:S05]  /*d790*/  BSYNC B2 ;  /* 0x0000000000027941 */ /* 0x000fea0003800000 */
.L_x_18643:
        /* <DEDUP_REMOVED lines=44> */
.L_x_18646:
[----:B------:R-:W-:Y:S05]  /*da60*/  BSYNC B2 ;  /* 0x0000000000027941 */ /* 0x000fea0003800000 */
.L_x_18645:
        /* <DEDUP_REMOVED lines=51> */
[C---:B------:R-:W-:Y:S01]  /*dda0*/  VIADD R8, R154.reuse, 0x4 ;  /* 0x000000049a087836 */ /* 0x040fe20000000000 */
        /* <DEDUP_REMOVED lines=23> */
.L_x_18648:
[----:B------:R-:W-:Y:S05]  /*df20*/  BSYNC B2 ;  /* 0x0000000000027941 */ /* 0x000fea0003800000 */
.L_x_18647:
[----:B------:R-:W-:Y:S01]  /*df30*/  FADD.FTZ R23, R17, R14 ;  /* 0x0000000e11177221 */ /* 0x000fe20000010000 */
[----:B------:R-:W-:Y:S01]  /*df40*/  FADD.FTZ R30, R20, R21 ;  /* 0x00000015141e7221 */ /* 0x000fe20000010000 */
[----:B-----5:R-:W-:Y:S01]  /*df50*/  HMUL2.BF16_V2 R17, R159, R22 ;  /* 0x000000169f117232 */ /* 0x020fe20000200000 */
[----:B------:R1:W5:Y:S01]  /*df60*/  LDG.E.CONSTANT R20, desc[UR12][R10.64] ;  /* 0x0000000c0a147981 */ /* 0x000362000c1e9900 */
[----:B------:R-:W-:Y:S01]  /*df70*/  HFMA2.MMA.BF16_V2 R14, R157, R18, -RZ ;  /* 0x000000129d0e7235 */ /* 0x000fe200003000ff */
[----:B0-----:R-:W-:Y:S02]  /*df80*/  HMUL2.BF16_V2 R8, R155, R16 ;  /* 0x000000109b087232 */ /* 0x001fe40000200000 */
[----:B------:R1:W5:Y:S04]  /*df90*/  LDG.E.CONSTANT R22, desc[UR12][R10.64+0x4] ;  /* 0x0000040c0a167981 */ /* 0x000368000c1e9900 */
[----:B------:R1:W5:Y:S04]  /*dfa0*/  LDG.E.CONSTANT R26, desc[UR12][R10.64+0x8] ;  /* 0x0000080c0a1a7981 */ /* 0x000368000c1e9900 */
[----:B------:R1:W5:Y:S01]  /*dfb0*/  LDG.E.CONSTANT R28, desc[UR12][R10.64+0xc] ;  /* 0x00000c0c0a1c7981 */ /* 0x000362000c1e9900 */
[----:B------:R-:W-:Y:S01]  /*dfc0*/  BSSY B2, `(.L_x_18649) ;  /* 0x0000023000027945 */ /* 0x000fe20003800000 */
[----:B------:R-:W-:-:S02]  /*dfd0*/  PRMT R9, R8, 0x7632, R9 ;  /* 0x0000763208097816 */ /* 0x000fc40000000009 */
[----:B------:R-:W-:Y:S02]  /*dfe0*/  PRMT R16, R14, 0x7632, R16 ;  /* 0x000076320e107816 */ /* 0x000fe40000000010 */
        /* <DEDUP_REMOVED lines=32> */
.L_x_18650:
[----:B------:R-:W-:Y:S05]  /*e1f0*/  BSYNC B2 ;  /* 0x0000000000027941 */ /* 0x000fea0003800000 */
.L_x_18649:
[----:B-----5:R-:W-:Y:S01]  /*e200*/  HFMA2.MMA.BF16_V2 R20, R155, R20, -RZ ;  /* 0x000000149b147235 */ /* 0x020fe200003000ff */
[----:B------:R-:W-:Y:S01]  /*e210*/  SHF.L.U32 R9, R9, 0x10, RZ ;  /* 0x0000001009097819 */ /* 0x000fe200000006ff */
[----:B------:R-:W-:Y:S02]  /*e220*/  IMAD.U32 R8, R8, 0x10000, RZ ;  /* 0x0001000008087824 */ /* 0x000fe400078e00ff */
[----:B------:R-:W-:Y:S02]  /*e230*/  HMUL2.BF16_V2 R22, R157, R22 ;  /* 0x000000169d167232 */ /* 0x000fe40000200000 */
[----:B------:R-:W-:Y:S02]  /*e240*/  IMAD.U32 R14, R14, 0x10000, RZ ;  /* 0x000100000e0e7824 */ /* 0x000fe400078e00ff */
[----:B------:R-:W-:Y:S01]  /*e250*/  FADD.FTZ R68, R68, R23 ;  /* 0x0000001744447221 */ /* 0x000fe20000010000 */
[--C-:B------:R-:W-:Y:S01]  /*e260*/  FADD.FTZ R8, R8, R9.reuse ;  /* 0x0000000908087221 */ /* 0x100fe20000010000 */
[----:B-1----:R-:W-:Y:S01]  /*e270*/  IMAD.U32 R11, R16, 0x10000, RZ ;  /* 0x00010000100b7824 */ /* 0x002fe200078e00ff */
[----:B------:R-:W-:Y:S01]  /*e280*/  PRMT R16, R22, 0x7632, R16 ;  /* 0x0000763216107816 */ /* 0x000fe20000000010 */
[----:B------:R-:W-:Y:S01]  /*e290*/  IMAD.U32 R17, R17, 0x10000, RZ ;  /* 0x0001000011117824 */ /* 0x000fe200078e00ff */
[----:B------:R-:W-:Y:S01]  /*e2a0*/  PRMT R9, R20, 0x7610, R9 ;  /* 0x0000761014097816 */ /* 0x000fe20000000009 */
[----:B------:R-:W-:Y:S01]  /*e2b0*/  IMAD.U32 R18, R18, 0x10000, RZ ;  /* 0x0001000012127824 */ /* 0x000fe200078e00ff */
[----:B------:R-:W-:Y:S01]  /*e2c0*/  PRMT R10, R20, 0x7632, R10 ;  /* 0x00007632140a7816 */ /* 0x000fe2000000000a */
[----:B------:R-:W-:Y:S01]  /*e2d0*/  FADD.FTZ R11, R14, R11 ;  /* 0x0000000b0e0b7221 */ /* 0x000fe20000010000 */
        /* <DEDUP_REMOVED lines=9> */
[----:B------:R-:W-:Y:S01]  /*e370*/  HMUL2.BF16_V2 R10, R159, R26 ;  /* 0x0000001a9f0a7232 */ /* 0x000fe20000200000 */
[----:B------:R-:W-:Y:S01]  /*e380*/  HFMA2.MMA.BF16_V2 R16, R15, R28, -RZ ;  /* 0x0000001c0f107235 */ /* 0x000fe200003000ff */
[----:B------:R-:W-:Y:S01]  /*e390*/  FADD.FTZ R11, R11, R18 ;  /* 0x000000120b0b7221 */ /* 0x000fe20000010000 */
[----:B------:R-:W-:Y:S01]  /*e3a0*/  FADD.FTZ R20, R14, R17 ;  /* 0x000000110e147221 */ /* 0x000fe20000010000 */
[----:B------:R-:W-:Y:S01]  /*e3b0*/  FADD.FTZ R69, R69, R30 ;  /* 0x0000001e45457221 */ /* 0x000fe20000010000 */
[C---:B------:R-:W-:Y:S01]  /*e3c0*/  PRMT R14, R10.reuse, 0x7632, R14 ;  /* 0x000076320a0e7816 */ /* 0x040fe2000000000e */
[----:B------:R-:W-:Y:S01]  /*e3d0*/  IMAD.U32 R10, R10, 0x10000, RZ ;  /* 0x000100000a0a7824 */ /* 0x000fe200078e00ff */
[C---:B------:R-:W-:Y:S01]  /*e3e0*/  PRMT R9, R8.reuse, 0x7632, R9 ;  /* 0x0000763208097816 */ /* 0x040fe20000000009 */
[----:B------:R-:W-:Y:S01]  /*e3f0*/  IMAD.U32 R8, R8, 0x10000, RZ ;  /* 0x0001000008087824 */ /* 0x000fe200078e00ff */
[----:B------:R-:W-:Y:S01]  /*e400*/  SHF.L.U32 R21, R14, 0x10, RZ ;  /* 0x000000100e157819 */ /* 0x000fe200000006ff */
[----:B------:R-:W-:Y:S01]  /*e410*/  FADD.FTZ R19, R19, R20 ;  /* 0x0000001413137221 */ /* 0x000fe20000010000 */
[----:B------:R-:W-:Y:S01]  /*e420*/  PRMT R17, R16, 0x7632, R17 ;  /* 0x0000763210117816 */ /* 0x000fe20000000011 */
[----:B------:R-:W-:Y:S01]  /*e430*/  IMAD.U32 R9, R9, 0x10000, RZ ;  /* 0x0001000009097824 */ /* 0x000fe200078e00ff */
[----:B------:R0:W5:Y:S01]  /*e440*/  LDG.E.CONSTANT R14, desc[UR12][R4.64+0x8] ;  /* 0x0000080c040e7981 */ /* 0x000162000c1e9900 */
[----:B------:R-:W-:Y:S01]  /*e450*/  FADD.FTZ R10, R10, R21 ;  /* 0x000000150a0a7221 */ /* 0x000fe20000010000 */
[----:B------:R-:W-:-:S02]  /*e460*/  IMAD.U32 R16, R16, 0x10000, RZ ;  /* 0x0001000010107824 */ /* 0x000fc400078e00ff */
[----:B------:R-:W-:Y:S01]  /*e470*/  FADD.FTZ R8, R8, R9 ;  /* 0x0000000908087221 */ /* 0x000fe20000010000 */
[----:B------:R-:W-:Y:S02]  /*e480*/  IMAD.U32 R17, R17, 0x10000, RZ ;  /* 0x0001000011117824 */ /* 0x000fe400078e00ff */
[----:B------:R-:W-:Y:S01]  /*e490*/  FADD.FTZ R10, R19, R10 ;  /* 0x0000000a130a7221 */ /* 0x000fe20000010000 */
[----:B------:R-:W-:Y:S01]  /*e4a0*/  FADD.FTZ R19, R11, R8 ;  /* 0x000000080b137221 */ /* 0x000fe20000010000 */
[----:B------:R-:W-:Y:S01]  /*e4b0*/  FADD.FTZ R17, R16, R17 ;  /* 0x0000001110117221 */ /* 0x000fe20000010000 */
[----:B------:R0:W5:Y:S03]  /*e4c0*/  LDG.E.CONSTANT R8, desc[UR12][R4.64] ;  /* 0x0000000c04087981 */ /* 0x000166000c1e9900 */
[----:B------:R-:W-:Y:S01]  /*e4d0*/  FADD.FTZ R18, R10, R17 ;  /* 0x000000110a127221 */ /* 0x000fe20000010000 */
[----:B------:R0:W5:Y:S04]  /*e4e0*/  LDG.E.CONSTANT R16, desc[UR12][R4.64+0xc] ;  /* 0x00000c0c04107981 */ /* 0x000168000c1e9900 */
[----:B------:R0:W5:Y:S01]  /*e4f0*/  LDG.E.CONSTANT R10, desc[UR12][R4.64+0x4] ;  /* 0x0000040c040a7981 */ /* 0x000162000c1e9900 */
[----:B------:R-:W-:Y:S04]  /*e500*/  BSSY B2, `(.L_x_18651) ;  /* 0x0000020000027945 */ /* 0x000fe80003800000 */
[----:B------:R-:W-:Y:S05]  /*e510*/  @P3 BRA `(.L_x_18652) ;  /* 0x0000000000783947 */ /* 0x000fea0003800000 */
        /* <DEDUP_REMOVED lines=30> */
.L_x_18652:
[----:B------:R-:W-:Y:S05]  /*e700*/  BSYNC B2 ;  /* 0x0000000000027941 */ /* 0x000fea0003800000 */
.L_x_18651:
[----:B0----5:R-:W-:Y:S01]  /*e710*/  HMUL2.BF16_V2 R4, R155, R8 ;  /* 0x000000089b047232 */ /* 0x021fe20000200000 */
        /* <DEDUP_REMOVED lines=13> */
[C---:B------:R-:W-:Y:S01]  /*e7f0*/  VIADD R19, R154.reuse, 0x6 ;  /* 0x000000069a137836 */ /* 0x040fe20000000000 */
[C---:B------:R-:W-:Y:S01]  /*e800*/  ISETP.GE.AND P5, PT, R154.reuse, UR16, PT ;  /* 0x000000109a007c0c */ /* 0x040fe2000bfa6270 */
[C---:B0-----:R-:W-:Y:S01]  /*e810*/  VIADD R6, R154.reuse, 0x2 ;  /* 0x000000029a067836 */ /* 0x041fe20000000000 */
        /* <DEDUP_REMOVED lines=27> */
.L_x_18654:
[----:B------:R-:W-:Y:S05]  /*e9d0*/  BSYNC B2 ;  /* 0x0000000000027941 */ /* 0x000fea0003800000 */
.L_x_18653:
        /* <DEDUP_REMOVED lines=51> */
[----:B------:R-:W-:Y:S01]  /*ed10*/  VIADD R5, R154, 0x4 ;  /* 0x000000049a057836 */ /* 0x000fe20000000000 */
        /* <DEDUP_REMOVED lines=23> */
.L_x_18656:
[----:B------:R-:W-:Y:S05]  /*ee90*/  BSYNC B2 ;  /* 0x0000000000027941 */ /* 0x000fea0003800000 */
.L_x_18655:
[----:B-----5:R-:W-:Y:S01]  /*eea0*/  HFMA2.MMA.BF16_V2 R10, R157, R10, -RZ ;  /* 0x0000000a9d0a7235 */ /* 0x020fe200003000ff */
[----:B------:R-:W-:Y:S02]  /*eeb0*/  HMUL2.BF16_V2 R6, R155, R6 ;  /* 0x000000069b067232 */ /* 0x000fe40000200000 */
[----:B------:R-:W-:Y:S01]  /*eec0*/  FADD.FTZ R19, R9, R4 ;  /* 0x0000000409137221 */ /* 0x000fe20000010000 */
[----:B------:R-:W-:Y:S01]  /*eed0*/  FADD.FTZ R22, R7, R8 ;  /* 0x0000000807167221 */ /* 0x000fe20000010000 */
[----:B------:R-:W-:Y:S01]  /*eee0*/  HMUL2.BF16_V2 R8, R159, R14 ;  /* 0x0000000e9f087232 */ /* 0x000fe20000200000 */
        /* <DEDUP_REMOVED lines=41> */
.L_x_18658:
[----:B------:R-:W-:Y:S05]  /*f180*/  BSYNC B2 ;  /* 0x0000000000027941 */ /* 0x000fea0003800000 */
.L_x_18657:
[----:B------:R-:W-:Y:S01]  /*f190*/  SHF.L.U32 R5, R5, 0x10, RZ ;  /* 0x0000001005057819 */ /* 0x000fe200000006ff */
[----:B------:R-:W-:Y:S01]  /*f1a0*/  IMAD.U32 R4, R4, 0x10000, RZ ;  /* 0x0001000004047824 */ /* 0x000fe200078e00ff */
[----:B-1---5:R-:W-:Y:S01]  /*f1b0*/  HFMA2.MMA.BF16_V2 R2, R155, R10, -RZ ;  /* 0x0000000a9b027235 */ /* 0x022fe200003000ff */
[----:B------:R-:W-:Y:S01]  /*f1c0*/  IMAD.U32 R6, R6, 0x10000, RZ ;  /* 0x0001000006067824 */ /* 0x000fe200078e00ff */
[----:B------:R-:W-:Y:S01]  /*f1d0*/  HFMA2.MMA.BF16_V2 R16, R15, R16, -RZ ;  /* 0x000000100f107235 */ /* 0x000fe200003000ff */
[----:B------:R-:W-:Y:S01]  /*f1e0*/  FADD.FTZ R4, R4, R5 ;  /* 0x0000000504047221 */ /* 0x000fe20000010000 */
[----:B------:R-:W-:Y:S02]  /*f1f0*/  IMAD.U32 R7, R7, 0x10000, RZ ;  /* 0x0001000007077824 */ /* 0x000fe400078e00ff */
[----:B------:R-:W-:Y:S02]  /*f200*/  HMUL2.BF16_V2 R5, R157, R14 ;  /* 0x0000000e9d057232 */ /* 0x000fe40000200000 */
[----:B------:R-:W-:-:S02]  /*f210*/  IMAD.U32 R8, R8, 0x10000, RZ ;  /* 0x0001000008087824 */ /* 0x000fc400078e00ff */
[----:B------:R-:W-:Y:S02]  /*f220*/  HMUL2.BF16_V2 R18, R159, R18 ;  /* 0x000000129f127232 */ /* 0x000fe40000200000 */
[----:B------:R-:W-:Y:S01]  /*f230*/  FADD.FTZ R7, R6, R7 ;  /* 0x0000000706077221 */ /* 0x000fe20000010000 */
[----:B------:R-:W-:Y:S01]  /*f240*/  IMAD.U32 R9, R9, 0x10000, RZ ;  /* 0x0001000009097824 */ /* 0x000fe200078e00ff */
[C---:B------:R-:W-:Y:S01]  /*f250*/  PRMT R6, R5.reuse, 0x7632, R6 ;  /* 0x0000763205067816 */ /* 0x040fe20000000006 */
[----:B------:R-:W-:Y:S02]  /*f260*/  IMAD.U32 R5, R5, 0x10000, RZ ;  /* 0x0001000005057824 */ /* 0x000fe400078e00ff */
[----:B------:R-:W-:Y:S01]  /*f270*/  FADD.FTZ R4, R4, R7 ;  /* 0x0000000704047221 */ /* 0x000fe20000010000 */
[----:B------:R-:W-:Y:S01]  /*f280*/  PRMT R3, R2, 0x7632, R3 ;  /* 0x0000763202037816 */ /* 0x000fe20000000003 */
[----:B------:R-:W-:Y:S01]  /*f290*/  HFMA2.MMA.BF16_V2 R7, R15, R20, -RZ ;  /* 0x000000140f077235 */ /* 0x000fe200003000ff */
[----:B------:R-:W-:Y:S01]  /*f2a0*/  IMAD.U32 R6, R6, 0x10000, RZ ;  /* 0x0001000006067824 */ /* 0x000fe200078e00ff */
[----:B------:R-:W-:Y:S01]  /*f2b0*/  SHF.L.U32 R2, R2, 0x10, RZ ;  /* 0x0000001002027819 */ /* 0x000fe200000006ff */
[----:B------:R-:W-:Y:S01]  /*f2c0*/  FADD.FTZ R9, R8, R9 ;  /* 0x0000000908097221 */ /* 0x000fe20000010000 */
[----:B------:R-:W-:-:S02]  /*f2d0*/  IMAD.U32 R3, R3, 0x10000, RZ ;  /* 0x0001000003037824 */ /* 0x000fc400078e00ff */
[--C-:B------:R-:W-:Y:S01]  /*f2e0*/  FADD.FTZ R11, R5, R6.reuse ;  /* 0x00000006050b7221 */ /* 0x100fe20000010000 */
[----:B------:R-:W-:Y:S01]  /*f2f0*/  PRMT R5, R18, 0x7610, R5 ;  /* 0x0000761012057816 */ /* 0x000fe20000000005 */
[----:B------:R-:W-:Y:S01]  /*f300*/  FADD.FTZ R4, R4, R9 ;  /* 0x0000000904047221 */ /* 0x000fe20000010000 */
[----:B------:R-:W-:Y:S01]  /*f310*/  PRMT R6, R18, 0x7632, R6 ;  /* 0x0000763212067816 */ /* 0x000fe20000000006 */
[--C-:B------:R-:W-:Y:S01]  /*f320*/  FADD.FTZ R10, R2, R3.reuse ;  /* 0x00000003020a7221 */ /* 0x100fe20000010000 */
        /* <DEDUP_REMOVED lines=8> */
[----:B------:R-:W-:Y:S01]  /*f3b0*/  BSSY B2, `(.L_x_18659) ;  /* 0x000002a000027945 */ /* 0x000fe20003800000 */
        /* <DEDUP_REMOVED lines=21> */
[----:B------:R-:W-:Y:S02]  /*f510*/  SEL R5, R94, RZ, !P0 ;  /* 0x000000ff5e057207 */ /* 0x000fe40004000000 */
        /* <DEDUP_REMOVED lines=19> */
.L_x_18660:
[----:B------:R-:W-:Y:S05]  /*f650*/  BSYNC B2 ;  /* 0x0000000000027941 */ /* 0x000fea0003800000 */
.L_x_18659:
        /* <DEDUP_REMOVED lines=40> */
.L_x_18662:
[----:B------:R-:W-:Y:S05]  /*f8e0*/  BSYNC B2 ;  /* 0x0000000000027941 */ /* 0x000fea0003800000 */
.L_x_18661:
        /* <DEDUP_REMOVED lines=72> */
.L_x_18664:
[----:B------:R-:W-:Y:S05]  /*fd70*/  BSYNC B2 ;  /* 0x0000000000027941 */ /* 0x000fea0003800000 */
.L_x_18663:
        /* <DEDUP_REMOVED lines=41> */
.L_x_18666:
[----:B------:R-:W-:Y:S05]  /*10010*/  BSYNC B2 ;  /* 0x0000000000027941 */ /* 0x000fea0003800000 */
.L_x_18665:
        /* <DEDUP_REMOVED lines=10> */
[----:B------:R-:W-:Y:S02]  /*100c0*/  IMAD.U32 R5, R5, 0x10000, RZ ;  /* 0x0001000005057824 */ /* 0x000fe400078e00ff */
[----:B------:R-:W-:Y:S01]  /*100d0*/  FADD.FTZ R2, R2, R3 ;  /* 0x0000000302027221 */ /* 0x000fe20000010000 */
[----:B------:R-:W-:Y:S01]  /*100e0*/  PRMT R7, R116, 0x7610, R7 ;  /* 0x0000761074077816 */ /* 0x000fe20000000007 */
[----:B------:R-:W-:Y:S01]  /*100f0*/  FADD.FTZ R77, R77, R14 ;  /* 0x0000000e4d4d7221 */ /* 0x000fe20000010000 */
        /* <DEDUP_REMOVED lines=62> */
.L_x_18668:
[----:B------:R-:W-:Y:S05]  /*104e0*/  BSYNC B2 ;  /* 0x0000000000027941 */ /* 0x000fea0003800000 */
.L_x_18667:
        /* <DEDUP_REMOVED lines=40> */
.L_x_18670:
[----:B------:R-:W-:Y:S05]  /*10770*/  BSYNC B2 ;  /* 0x0000000000027941 */ /* 0x000fea0003800000 */
.L_x_18669:
        /* <DEDUP_REMOVED lines=72> */
.L_x_18672:
[----:B------:R-:W-:Y:S05]  /*10c00*/  BSYNC B2 ;  /* 0x0000000000027941 */ /* 0x000fea0003800000 */
.L_x_18671:
[----:B------:R-:W-:Y:S01]  /*10c10*/  BSSY B2, `(.L_x_18673) ;  /* 0x0000022000027945 */ /* 0x000fe20003800000 */
[----:B------:R-:W-:Y:S01]  /*10c20*/  HFMA2.MMA.BF16_V2 R142, R157, R142, -RZ ;  /* 0x0000008e9d8e7235 */ /* 0x000fe200003000ff */
[----:B------:R-:W-:Y:S02]  /*10c30*/  HMUL2.BF16_V2 R140, R155, R140 ;  /* 0x0000008c9b8c7232 */ /* 0x000fe40000200000 */
[----:B------:R-:W-:Y:S08]  /*10c40*/  @P3 BRA `(.L_x_18674) ;  /* 0x0000000000783947 */ /* 0x000ff00003800000 */
[C---:B------:R-:W-:Y:S01]  /*10c50*/  VIADD R3, R154.reuse, 0x1 ;  /* 0x000000019a037836 */ /* 0x040fe20000000000 */
[C---:B------:R-:W-:Y:S01]  /*10c60*/  ISETP.GE.AND P6, PT, R154.reuse, UR16, PT ;  /* 0x000000109a007c0c */ /* 0x040fe2000bfc6270 */
[C---:B------:R-:W-:Y:S02]  /*10c70*/  VIADD R4, R154.reuse, 0x2 ;  /* 0x000000029a047836 */ /* 0x040fe40000000000 */
[C---:B------:R-:W-:Y:S01]  /*10c80*/  VIADD R6, R154.reuse, 0x5 ;  /* 0x000000059a067836 */ /* 0x040fe20000000000 */
[----:B------:R-:W-:Y:S01]  /*10c90*/  ISETP.GE.AND P1, PT, R3, UR16, PT ;  /* 0x0000001003007c0c */ /* 0x000fe2000bf26270 */
[----:B------:R-:W-:Y:S01]  /*10ca0*/  VIADD R3, R154, 0x3 ;  /* 0x000000039a037836 */ /* 0x000fe20000000000 */
[----:B------:R-:W-:Y:S02]  /*10cb0*/  ISETP.GE.AND P5, PT, R4, UR16, PT ;  /* 0x0000001004007c0c */ /* 0x000fe4000bfa6270 */
[C---:B------:R-:W-:Y:S02]  /*10cc0*/  IADD3 R4, R154.reuse, 0x4, RZ ;  /* 0x000000049a047810 */ /* 0x040fe40007ffe0ff */
[----:B------:R-:W-:Y:S01]  /*10cd0*/  ISETP.GE.AND P4, PT, R3, UR16, PT ;  /* 0x0000001003007c0c */ /* 0x000fe2000bf86270 */
[----:B------:R-:W-:Y:S01]  /*10ce0*/  VIADD R3, R154, 0x7 ;  /* 0x000000079a037836 */ /* 0x000fe20000000000 */
[----:B------:R-:W-:Y:S01]  /*10cf0*/  SEL R9, R150, RZ, !P5 ;  /* 0x000000ff96097207 */ /* 0x000fe20006800000 */
[----:B------:R-:W-:Y:S01]  /*10d00*/  VIADD R154, R154, 0x6 ;  /* 0x000000069a9a7836 */ /* 0x000fe20000000000 */
[----:B------:R-:W-:-:S02]  /*10d10*/  @P6 PRMT R148, RZ, 0x7610, R148 ;  /* 0x00007610ff946816 */ /* 0x000fc40000000094 */
[----:B------:R-:W-:Y:S02]  /*10d20*/  ISETP.GE.AND P0, PT, R3, UR16, PT ;  /* 0x0000001003007c0c */ /* 0x000fe4000bf06270 */
[----:B------:R-:W-:Y:S02]  /*10d30*/  PRMT R3, R150, 0x7632, R3 ;  /* 0x0000763296037816 */ /* 0x000fe40000000003 */
[----:B------:R-:W-:Y:S02]  /*10d40*/  ISETP.GE.AND P6, PT, R154, UR16, PT ;  /* 0x000000109a007c0c */ /* 0x000fe4000bfc6270 */
[----:B------:R-:W-:Y:S02]  /*10d50*/  ISETP.GE.AND P3, PT, R4, UR16, PT ;  /* 0x0000001004007c0c */ /* 0x000fe4000bf66270 */
[----:B------:R-:W-:Y:S02]  /*10d60*/  ISETP.GE.AND P2, PT, R6, UR16, PT ;  /* 0x0000001006007c0c */ /* 0x000fe4000bf46270 */
[----:B------:R-:W-:-:S02]  /*10d70*/  SEL R150, R3, RZ, !P4 ;  /* 0x000000ff03967207 */ /* 0x000fc40006000000 */
[----:B------:R-:W-:Y:S02]  /*10d80*/  PRMT R4, R152, 0x7632, R4 ;  /* 0x0000763298047816 */ /* 0x000fe40000000004 */
[----:B------:R-:W-:Y:S02]  /*10d90*/  PRMT R3, R148, 0x7632, R3 ;  /* 0x0000763294037816 */ /* 0x000fe40000000003 */
[----:B------:R-:W-:Y:S02]  /*10da0*/  SEL R6, R153, RZ, !P6 ;  /* 0x000000ff99067207 */ /* 0x000fe40007000000 */
[----:B------:R-:W-:Y:S02]  /*10db0*/  SEL R11, R152, RZ, !P3 ;  /* 0x000000ff980b7207 */ /* 0x000fe40005800000 */
[----:B------:R-:W-:Y:S02]  /*10dc0*/  SEL R4, R4, RZ, !P2 ;  /* 0x000000ff04047207 */ /* 0x000fe40005000000 */
[----:B------:R-:W-:-:S02]  /*10dd0*/  SEL R3, R3, RZ, !P1 ;  /* 0x000000ff03037207 */ /* 0x000fc40004800000 */
[----:B------:R-:W-:Y:S02]  /*10de0*/  @P0 PRMT R153, R6, 0x5410, RZ ;  /* 0x0000541006990816 */ /* 0x000fe400000000ff */
[----:B------:R-:W-:Y:S02]  /*10df0*/  PRMT R150, R9, 0x5410, R150 ;  /* 0x0000541009967816 */ /* 0x000fe40000000096 */
[----:B------:R-:W-:Y:S02]  /*10e00*/  PRMT R152, R11, 0x5410, R4 ;  /* 0x000054100b987816 */ /* 0x000fe40000000004 */
[----:B------:R-:W-:Y:S02]  /*10e10*/  PRMT R148, R148, 0x5410, R3 ;  /* 0x0000541094947816 */ /* 0x000fe40000000003 */
[----:B------:R-:W-:-:S07]  /*10e20*/  @!P0 PRMT R153, R6, 0x7610, R153 ;  /* 0x0000761006998816 */ /* 0x000fce0000000099 */
.L_x_18674:
[----:B------:R-:W-:Y:S05]  /*10e30*/  BSYNC B2 ;  /* 0x0000000000027941 */ /* 0x000fea0003800000 */
.L_x_18673:
[----:B------:R-:W-:Y:S01]  /*10e40*/  HMUL2.BF16_V2 R10, R159, R144 ;  /* 0x000000909f0a7232 */ /* 0x000fe20000200000 */
[C---:B------:R-:W-:Y:S01]  /*10e50*/  PRMT R3, R140.reuse, 0x7610, R3 ;  /* 0x000076108c037816 */ /* 0x040fe20000000003 */
[----:B------:R-:W-:Y:S01]  /*10e60*/  HFMA2.MMA.BF16_V2 R148, R155, R148, -RZ ;  /* 0x000000949b947235 */ /* 0x000fe200003000ff */
[----:B------:R-:W-:Y:S01]  /*10e70*/  PRMT R4, R140, 0x7632, R4 ;  /* 0x000076328c047816 */ /* 0x000fe20000000004 */
[----:B------:R-:W-:Y:S01]  /*10e80*/  HMUL2.BF16_V2 R150, R157, R150 ;  /* 0x000000969d967232 */ /* 0x000fe20000200000 */
[C---:B------:R-:W-:Y:S01]  /*10e90*/  PRMT R6, R142.reuse, 0x7610, R6 ;  /* 0x000076108e067816 */ /* 0x040fe20000000006 */
[----:B------:R-:W-:Y:S01]  /*10ea0*/  IMAD.U32 R3, R3, 0x10000, RZ ;  /* 0x0001000003037824 */ /* 0x000fe200078e00ff */
[----:B------:R-:W-:Y:S01]  /*10eb0*/  PRMT R9, R142, 0x7632, R9 ;  /* 0x000076328e097816 */ /* 0x000fe20000000009 */
[----:B------:R-:W-:Y:S01]  /*10ec0*/  FADD.FTZ R5, R5, R2 ;  /* 0x0000000205057221 */ /* 0x000fe20000010000 */
[----:B------:R-:W-:Y:S01]  /*10ed0*/  SHF.L.U32 R4, R4, 0x10, RZ ;  /* 0x0000001004047819 */ /* 0x000fe200000006ff */
[----:B------:R-:W-:Y:S01]  /*10ee0*/  IMAD.U32 R6, R6, 0x10000, RZ ;  /* 0x0001000006067824 */ /* 0x000fe200078e00ff */
[----:B------:R-:W-:Y:S01]  /*10ef0*/  PRMT R11, R10, 0x7632, R11 ;  /* 0x000076320a0b7816 */ /* 0x000fe2000000000b */
[----:B------:R-:W-:Y:S01]  /*10f00*/  IMAD.U32 R9, R9, 0x10000, RZ ;  /* 0x0001000009097824 */ /* 0x000fe200078e00ff */
[----:B------:R-:W-:Y:S01]  /*10f10*/  PRMT R14, R150, 0x7632, R14 ;  /* 0x00007632960e7816 */ /* 0x000fe2000000000e */
[----:B------:R-:W-:Y:S01]  /*10f20*/  FADD.FTZ R3, R3, R4 ;  /* 0x0000000403037221 */ /* 0x000fe20000010000 */
[----:B------:R-:W-:-:S02]  /*10f30*/  IMAD.U32 R10, R10, 0x10000, RZ ;  /* 0x000100000a0a7824 */ /* 0x000fc400078e00ff */
[--C-:B------:R-:W-:Y:S01]  /*10f40*/  FADD.FTZ R6, R6, R9.reuse ;  /* 0x0000000906067221 */ /* 0x100fe20000010000 */
        /* <DEDUP_REMOVED lines=8> */
[----:B------:R-:W-:Y:S01]  /*10fd0*/  IMAD.U32 R9, R9, 0x10000, RZ ;  /* 0x0001000009097824 */ /* 0x000fe200078e00ff */
[C---:B------:R-:W-:Y:S01]  /*10fe0*/  HFMA2.MMA.BF16_V2 R3, R15.reuse, R146, -RZ ;  /* 0x000000920f037235 */ /* 0x040fe200003000ff */
[----:B------:R-:W-:Y:S01]  /*10ff0*/  FADD.FTZ R6, R6, R11 ;  /* 0x0000000b06067221 */ /* 0x000fe20000010000 */
[----:B------:R-:W-:Y:S01]  /*11000*/  HFMA2.MMA.BF16_V2 R14, R15, R153, -RZ ;  /* 0x000000990f0e7235 */ /* 0x000fe200003000ff */
[----:B------:R-:W-:Y:S01]  /*11010*/  FADD.FTZ R16, R4, R9 ;  /* 0x0000000904107221 */ /* 0x000fe20000010000 */
[----:B------:R-:W-:-:S02]  /*11020*/  IMAD.U32 R10, R10, 0x10000, RZ ;  /* 0x000100000a0a7824 */ /* 0x000fc400078e00ff */
        /* <DEDUP_REMOVED lines=21> */
[----:B------:R-:W-:-:S03]  /*11180*/  FADD.FTZ R82, R82, R3 ;  /* 0x0000000352527221 */ /* 0x000fc60000010000 */
[----:B------:R-:W-:-:S07]  /*11190*/  FADD.FTZ R83, R83, R14 ;  /* 0x0000000e53537221 */ /* 0x000fce0000010000 */
.L_x_18610:
[----:B------:R-:W-:Y:S05]  /*111a0*/  BSYNC B0 ;  /* 0x0000000000007941 */ /* 0x000fea0003800000 */
.L_x_18609:
[----:B------:R-:W-:-:S04]  /*111b0*/  IADD3 R85, R85, 0x4, RZ ;  /* 0x0000000455557810 */ /* 0x000fc80007ffe0ff */
[----:B------:R-:W-:-:S13]  /*111c0*/  ISETP.GE.AND P0, PT, R85, UR11, PT ;  /* 0x0000000b55007c0c */ /* 0x000fda000bf06270 */
[----:B------:R-:W-:Y:S05]  /*111d0*/  @!P0 BRA `(.L_x_18675) ;  /* 0xffffff7400c08947 */ /* 0x000fea000383ffff */
.L_x_18608:
[----:B------:R-:W-:Y:S05]  /*111e0*/  BSYNC B1 ;  /* 0x0000000000017941 */ /* 0x000fea0003800000 */
.L_x_18607:
[----:B------:R-:W5:Y:S01]  /*111f0*/  SHFL.BFLY PT, R2, R53, 0x2, 0x1f ;  /* 0x0c401f0035027f89 */ /* 0x000f6200000e0000 */
[----:B------:R-:W-:Y:S01]  /*11200*/  LOP3.LUT P0, RZ, R0, 0x3, RZ, 0xc0, !PT ;  /* 0x0000000300ff7812 */ /* 0x000fe2000780c0ff */
[----:B------:R-:W-:Y:S01]  /*11210*/  BSSY B0, `(.L_x_18676) ;  /* 0x00000ae000007945 */ /* 0x000fe20003800000 */
[----:B------:R-:W-:Y:S01]  /*11220*/  IMAD.SHL.U32 R50, R50, 0x100, RZ ;  /* 0x0000010032327824 */ /* 0x000fe200078e00ff */
[----:B------:R-:W0:Y:S04]  /*11230*/  SHFL.BFLY PT, R9, R56, 0x2, 0x1f ;  /* 0x0c401f0038097f89 */ /* 0x000e2800000e0000 */
[----:B------:R-:W1:Y:S04]  /*11240*/  SHFL.BFLY PT, R3, R86, 0x2, 0x1f ;  /* 0x0c401f0056037f89 */ /* 0x000e6800000e0000 */
[----:B------:R-:W2:Y:S04]  /*11250*/  SHFL.BFLY PT, R5, R52, 0x2, 0x1f ;  /* 0x0c401f0034057f89 */ /* 0x000ea800000e0000 */
[----:B------:R-:W3:Y:S04]  /*11260*/  SHFL.BFLY PT, R7, R54, 0x2, 0x1f ;  /* 0x0c401f0036077f89 */ /* 0x000ee800000e0000 */
[----:B------:R-:W4:Y:S04]  /*11270*/  SHFL.BFLY PT, R4, R55, 0x2, 0x1f ;  /* 0x0c401f0037047f89 */ /* 0x000f2800000e0000 */
        /* <DEDUP_REMOVED lines=11> */
[----:B----4-:R-:W-:-:S03]  /*11330*/  FADD.FTZ R55, R4, R55 ;  /* 0x0000003704377221 */ /* 0x010fc60000010000 */
[----:B------:R-:W4:Y:S01]  /*11340*/  SHFL.BFLY PT, R12, R65, 0x2, 0x1f ;  /* 0x0c401f00410c7f89 */ /* 0x000f2200000e0000 */
[----:B------:R-:W-:-:S03]  /*11350*/  FADD.FTZ R67, R14, R67 ;  /* 0x000000430e437221 */ /* 0x000fc60000010000 */
        /* <DEDUP_REMOVED lines=17> */
[----:B0-----:R-:W-:Y:S01]  /*11470*/  FADD.FTZ R70, R9, R70 ;  /* 0x0000004609467221 */ /* 0x001fe20000010000 */
[----:B------:R-:W-:Y:S02]  /*11480*/  LOP3.LUT R9, R51, 0xffffffc0, RZ, 0xc0, !PT ;  /* 0xffffffc033097812 */ /* 0x000fe400078ec0ff */
[----:B------:R-:W0:Y:S01]  /*11490*/  SHFL.BFLY PT, R25, R74, 0x2, 0x1f ;  /* 0x0c401f004a197f89 */ /* 0x000e2200000e0000 */
[----:B-1----:R-:W-:Y:S01]  /*114a0*/  FADD.FTZ R19, R19, R66 ;  /* 0x0000004213137221 */ /* 0x002fe20000010000 */
[----:B------:R-:W-:Y:S02]  /*114b0*/  ISETP.NE.OR P1, PT, R9, 0x40, P0 ;  /* 0x000000400900780c */ /* 0x000fe40000725670 */
        /* <DEDUP_REMOVED lines=82> */
[----:B------:R-:W-:Y:S01]  /*119e0*/  BAR.SYNC.DEFER_BLOCKING 0x0 ;  /* 0x0000000000007b1d */ /* 0x000fe20000010000 */
[----:B-1----:R-:W-:Y:S01]  /*119f0*/  FADD.FTZ R42, R42, R33 ;  /* 0x000000212a2a7221 */ /* 0x002fe20000010000 */
[----:B--2---:R-:W-:Y:S01]  /*11a00*/  FADD.FTZ R43, R43, R36 ;  /* 0x000000242b2b7221 */ /* 0x004fe20000010000 */
[----:B---3--:R-:W-:Y:S01]  /*11a10*/  FADD.FTZ R58, R80, R35 ;  /* 0x00000023503a7221 */ /* 0x008fe20000010000 */
[----:B----4-:R-:W-:Y:S01]  /*11a20*/  FADD.FTZ R59, R81, R38 ;  /* 0x00000026513b7221 */ /* 0x010fe20000010000 */
[----:B------:R-:W-:Y:S01]  /*11a30*/  FADD.FTZ R64, R64, R37 ;  /* 0x0000002540407221 */ /* 0x000fe20000010000 */
[----:B-----5:R-:W-:Y:S01]  /*11a40*/  FADD.FTZ R65, R83, R40 ;  /* 0x0000002853417221 */ /* 0x020fe20000010000 */
        /* <DEDUP_REMOVED lines=42> */
.L_x_18677:
[----:B------:R-:W-:Y:S05]  /*11cf0*/  BSYNC B0 ;  /* 0x0000000000007941 */ /* 0x000fea0003800000 */
.L_x_18676:
        /* <DEDUP_REMOVED lines=13> */
[----:B------:R-:W1:Y:S04]  /*11dd0*/  LDS R27, [R68] ;  /* 0x00000000441b7984 */ /* 0x000e680000000800 */
[----:B0-----:R-:W0:Y:S04]  /*11de0*/  LDS R26, [R68+0x20] ;  /* 0x00002000441a7984 */ /* 0x001e280000000800 */
        /* <DEDUP_REMOVED lines=9> */
[----:B-1----:R-:W-:-:S03]  /*11e80*/  FADD.FTZ R4, R4, R27 ;  /* 0x0000001b04047221 */ /* 0x002fc60000010000 */
[----:B------:R-:W1:Y:S01]  /*11e90*/  LDS R38, [R68+0x160] ;  /* 0x0001600044267984 */ /* 0x000e620000000800 */
[----:B0-----:R-:W-:-:S03]  /*11ea0*/  FADD.FTZ R9, R9, R26 ;  /* 0x0000001a09097221 */ /* 0x001fc60000010000 */
[----:B------:R-:W0:Y:S01]  /*11eb0*/  LDS R41, [R68+0x180] ;  /* 0x0001800044297984 */ /* 0x000e220000000800 */
        /* <DEDUP_REMOVED lines=39> */
[----:B-1----:R-:W-:Y:S01]  /*12130*/  FADD.FTZ R24, R24, R55 ;  /* 0x0000003718187221 */ /* 0x002fe20000010000 */
[----:B0-----:R-:W-:Y:S01]  /*12140*/  FADD.FTZ R25, R25, R54 ;  /* 0x0000003619197221 */ /* 0x001fe20000010000 */
        /* <DEDUP_REMOVED lines=8> */
.L_x_18679:
[----:B------:R-:W-:Y:S05]  /*121d0*/  BSYNC B0 ;  /* 0x0000000000007941 */ /* 0x000fea0003800000 */
.L_x_18678:
[----:B------:R-:W-:Y:S01]  /*121e0*/  BAR.SYNC.DEFER_BLOCKING 0x0 ;  /* 0x0000000000007b1d */ /* 0x000fe20000010000 */
[----:B------:R-:W-:Y:S01]  /*121f0*/  ISETP.NE.OR P1, PT, R69, 0x20, P0 ;  /* 0x000000204500780c */ /* 0x000fe20000725670 */
[----:B0-----:R-:W-:-:S04]  /*12200*/  VIADD R26, R51, 0x1f ;  /* 0x0000001f331a7836 */ /* 0x001fc80000000000 */
[----:B------:R-:W-:Y:S08]  /*12210*/  BSSY B0, `(.L_x_18680) ;  /* 0x000002a000007945 */ /* 0x000ff00003800000 */
        /* <DEDUP_REMOVED lines=41> */
.L_x_18681:
[----:B------:R-:W-:Y:S05]  /*124b0*/  BSYNC B0 ;  /* 0x0000000000007941 */ /* 0x000fea0003800000 */
.L_x_18680:
        /* <DEDUP_REMOVED lines=77> */
.L_x_18683:
[----:B------:R-:W-:Y:S05]  /*12990*/  BSYNC B0 ;  /* 0x0000000000007941 */ /* 0x000fea0003800000 */
.L_x_18682:
[----:B------:R-:W-:Y:S06]  /*129a0*/  BAR.SYNC.DEFER_BLOCKING 0x0 ;  /* 0x0000000000007b1d */ /* 0x000fec0000010000 */
[----:B------:R-:W-:Y:S05]  /*129b0*/  @P2 EXIT ;  /* 0x000000000000294d */ /* 0x000fea0003800000 */
[----:B------:R-:W-:Y:S05]  /*129c0*/  @P0 EXIT ;  /* 0x000000000000094d */ /* 0x000fea0003800000 */
[----:B------:R-:W1:Y:S01]  /*129d0*/  S2UR UR5, SR_CTAID.X ;  /* 0x00000000000579c3 */ /* 0x000e620000002500 */
[----:B------:R-:W-:Y:S01]  /*129e0*/  ULDC UR4, c[0x0][0xc] ;  /* 0x0000030000047ab9 */ /* 0x000fe20000000800 */
[----:B------:R-:W-:Y:S01]  /*129f0*/  ULDC UR6, c[0x0][0x14] ;  /* 0x0000050000067ab9 */ /* 0x000fe20000000800 */
[----:B------:R-:W-:Y:S01]  /*12a00*/  UIMAD UR4, UR15, UR4, URZ ;  /* 0x000000040f0472a4 */ /* 0x000fe2000f8e023f */
[----:B0-----:R-:W-:Y:S02]  /*12a10*/  SHF.R.S32.HI R27, RZ, 0x1f, R0 ;  /* 0x0000001fff1b7819 */ /* 0x001fe40000011400 */
[----:B------:R-:W-:Y:S02]  /*12a20*/  F2FP.BF16.F32.PACK_AB R4, R9, R4 ;  /* 0x000000040904723e */ /* 0x000fe400000010ff */
[----:B------:R-:W0:Y:S01]  /*12a30*/  S2UR UR7, SR_CTAID.Z ;  /* 0x00000000000779c3 */ /* 0x000e220000002700 */
[----:B------:R-:W-:Y:S02]  /*12a40*/  LEA.HI R0, R27, R0, RZ, 0x2 ;  /* 0x000000001b007211 */ /* 0x000fe400078f10ff */
[----:B------:R-:W-:-:S02]  /*12a50*/  F2FP.BF16.F32.PACK_AB R2, R3, R2 ;  /* 0x000000020302723e */ /* 0x000fc400000010ff */
[----:B------:R-:W-:Y:S02]  /*12a60*/  SHF.R.S32.HI R0, RZ, 0x2, R0 ;  /* 0x00000002ff007819 */ /* 0x000fe40000011400 */
[----:B------:R-:W-:Y:S02]  /*12a70*/  F2FP.BF16.F32.PACK_AB R5, R6, R5 ;  /* 0x000000050605723e */ /* 0x000fe400000010ff */
[C---:B------:R-:W-:Y:S01]  /*12a80*/  IADD3 R79, R0.reuse, 0xb8, RZ ;  /* 0x000000b8004f7810 */ /* 0x040fe20007ffe0ff */
[C---:B------:R-:W-:Y:S01]  /*12a90*/  VIADD R27, R0.reuse, 0x8 ;  /* 0x00000008001b7836 */ /* 0x040fe20000000000 */
[C---:B------:R-:W-:Y:S01]  /*12aa0*/  IADD3 R89, R0.reuse, 0xe0, RZ ;  /* 0x000000e000597810 */ /* 0x040fe20007ffe0ff */
[----:B------:R-:W-:Y:S01]  /*12ab0*/  VIADD R28, R0, 0x10 ;  /* 0x00000010001c7836 */ /* 0x000fe20000000000 */
[----:B------:R-:W-:Y:S01]  /*12ac0*/  PRMT R3, R2, 0x7632, R3 ;  /* 0x0000763202037816 */ /* 0x000fe20000000003 */
[----:B------:R-:W-:Y:S01]  /*12ad0*/  VIADD R37, R0, 0x28 ;  /* 0x0000002800257836 */ /* 0x000fe20000000000 */
[----:B------:R-:W-:Y:S01]  /*12ae0*/  F2FP.BF16.F32.PACK_AB R7, R8, R7 ;  /* 0x000000070807723e */ /* 0x000fe200000010ff */
[----:B-1----:R-:W-:Y:S01]  /*12af0*/  UIMAD UR5, UR5, UR6, URZ ;  /* 0x00000006050572a4 */ /* 0x002fe2000f8e023f */
[C---:B------:R-:W-:Y:S01]  /*12b00*/  VIADD R51, R0.reuse, 0x58 ;  /* 0x0000005800337836 */ /* 0x040fe20000000000 */
[----:B------:R-:W-:Y:S01]  /*12b10*/  UIMAD UR6, UR4, UR6, URZ ;  /* 0x00000006040672a4 */ /* 0x000fe2000f8e023f */
[C---:B------:R-:W-:Y:S01]  /*12b20*/  VIADD R67, R0.reuse, 0x88 ;  /* 0x0000008800437836 */ /* 0x040fe20000000000 */
[----:B------:R-:W-:Y:S01]  /*12b30*/  USHF.L.U32 UR5, UR5, 0x8, URZ ;  /* 0x0000000805057899 */ /* 0x000fe2000800063f */
[C---:B------:R-:W-:Y:S01]  /*12b40*/  VIADD R71, R0.reuse, 0x98 ;  /* 0x0000009800477836 */ /* 0x040fe20000000000 */
[----:B------:R-:W-:Y:S01]  /*12b50*/  USHF.L.U32 UR6, UR6, 0x8, URZ ;  /* 0x0000000806067899 */ /* 0x000fe2000800063f */
[----:B------:R-:W-:Y:S01]  /*12b60*/  VIADD R83, R0, 0xc8 ;  /* 0x000000c800537836 */ /* 0x000fe20000000000 */
[----:B0-----:R-:W-:Y:S01]  /*12b70*/  USHF.L.U32 UR4, UR7, 0x8, URZ ;  /* 0x0000000807047899 */ /* 0x001fe2000800063f */
[----:B------:R-:W-:Y:S01]  /*12b80*/  PRMT R6, R5, 0x7632, R6 ;  /* 0x0000763205067816 */ /* 0x000fe20000000006 */
        /* <DEDUP_REMOVED lines=9> */
[----:B------:R-:W-:Y:S01]  /*12c20*/  UIADD3.X UR7, UR9, UR8, UR7, UP0, UP1 ;  /* 0x0000000809077290 */ /* 0x000fe200087e2407 */
[----:B------:R-:W-:Y:S02]  /*12c30*/  F2FP.BF16.F32.PACK_AB R20, R21, R20 ;  /* 0x000000141514723e */ /* 0x000fe400000010ff */
[C---:B------:R-:W-:Y:S01]  /*12c40*/  IADD3 R29, P0, R0.reuse, UR4, RZ ;  /* 0x00000004001d7c10 */ /* 0x040fe2000ff1e0ff */
[----:B------:R-:W-:Y:S01]  /*12c50*/  ULDC.64 UR8, c[0x0][0x220] ;  /* 0x0000880000087ab9 */ /* 0x000fe20000000a00 */
        /* <DEDUP_REMOVED lines=8> */
[----:B------:R-:W-:Y:S01]  /*12ce0*/  IADD3 R39, P0, R28, UR4, RZ ;  /* 0x000000041c277c10 */ /* 0x000fe2000ff1e0ff */
[----:B------:R-:W-:Y:S01]  /*12cf0*/  STG.E.U16 desc[UR12][R26.64], R4 ;  /* 0x000000041a007986 */ /* 0x000fe2000c10150c */
[----:B------:R-:W-:-:S02]  /*12d00*/  LEA.HI.X R33, R33, UR9, R34, 0x1, P1 ;  /* 0x0000000921217c11 */ /* 0x000fc400088f0c22 */
[----:B------:R-:W-:Y:S02]  /*12d10*/  IADD3 R35, P1, R29, UR4, RZ ;  /* 0x000000041d237c10 */ /* 0x000fe4000ff3e0ff */
        /* <DEDUP_REMOVED lines=34> */
[----:B------:R-:W-:Y:S02]  /*12f40*/  IADD3 R55, P0, R50, UR4, RZ ;  /* 0x0000000432377c10 */ /* 0x000fe4000ff1e0ff */
        /* <DEDUP_REMOVED lines=87> */
[----:B------:R-:W-:Y:S01]  /*134c0*/  LEA R90, P0, R91, UR8, 0x1 ;  /* 0x000000085b5a7c11 */ /* 0x000fe2000f8008ff */
[C---:B------:R-:W-:Y:S01]  /*134d0*/  VIADD R93, R0.reuse, 0xf0 ;  /* 0x000000f0005d7836 */ /* 0x040fe20000000000 */
[----:B------:R-:W-:Y:S01]  /*134e0*/  F2FP.BF16.F32.PACK_AB R22, R23, R22 ;  /* 0x000000161716723e */ /* 0x000fe200000010ff */
        /* <DEDUP_REMOVED lines=13> */
[----:B------:R-:W-:-:S02]  /*135c0*/  F2FP.BF16.F32.PACK_AB R24, R25, R24 ;  /* 0x000000181918723e */ /* 0x000fc400000010ff */
[----:B------:R-:W-:Y:S01]  /*135d0*/  F2FP.BF16.F32.PACK_AB R30, R31, R30 ;  /* 0x0000001e1f1e723e */ /* 0x000fe200000010ff */
[----:B------:R0:W-:Y:S01]  /*135e0*/  STG.E.U16 desc[UR12][R32.64], R0 ;  /* 0x0000000020007986 */ /* 0x0001e2000c10150c */
[----:B------:R-:W-:Y:S02]  /*135f0*/  F2FP.BF16.F32.PACK_AB R42, R43, R42 ;  /* 0x0000002a2b2a723e */ /* 0x000fe400000010ff */
[----:B------:R-:W-:Y:S01]  /*13600*/  F2FP.BF16.F32.PACK_AB R58, R59, R58 ;  /* 0x0000003a3b3a723e */ /* 0x000fe200000010ff */
[----:B------:R1:W-:Y:S01]  /*13610*/  STG.E.U16 desc[UR12][R28.64], R2 ;  /* 0x000000021c007986 */ /* 0x0003e2000c10150c */
[----:B------:R-:W-:Y:S02]  /*13620*/  LEA R94, P1, R95, UR8, 0x1 ;  /* 0x000000085f5e7c11 */ /* 0x000fe4000f8208ff */
[----:B------:R-:W-:Y:S01]  /*13630*/  F2FP.BF16.F32.PACK_AB R64, R65, R64 ;  /* 0x000000404140723e */ /* 0x000fe200000010ff */
[----:B------:R2:W-:Y:S01]  /*13640*/  STG.E.U16 desc[UR12][R34.64], R3 ;  /* 0x0000000322007986 */ /* 0x0005e2000c10150c */
[----:B------:R-:W-:-:S02]  /*13650*/  LEA.HI.X R95, R95, UR9, R98, 0x1, P1 ;  /* 0x000000095f5f7c11 */ /* 0x000fc400088f0c62 */
[----:B0-----:R-:W-:Y:S01]  /*13660*/  PRMT R0, R7, 0x7632, R0 ;  /* 0x0000763207007816 */ /* 0x001fe20000000000 */
        /* <DEDUP_REMOVED lines=41> */
.L_x_18684:
        /* <DEDUP_REMOVED lines=16> */
.L_x_29902:


//--------------------- .text._ZN4vllm25paged_attention_v2_kernelI13__nv_bfloat16S1_Li192ELi32ELi128ELNS_18Fp8KVCacheDataTypeE0ELb1ELi512EEEvPfS3_PT_PKS4_PKT0_SA_ifPKiSC_iPKfiiiSE_SE_iiiii --------------------------
	.section	.text._ZN4vllm25paged_attention_v2_kernelI13__nv_bfloat16S1_Li192ELi32ELi128ELNS_18Fp8KVCacheDataTypeE0ELb1ELi512EEEvPfS3_PT_PKS4_PKT0_SA_ifPKiSC_iPKfiiiSE_SE_iiiii,"ax",@progbits
	.align	128
        .global         _ZN4vllm25paged_attention_v2_kernelI13__nv_bfloat16S1_Li192ELi32ELi128ELNS_18Fp8KVCacheDataTypeE0ELb1ELi512EEEvPfS3_PT_PKS4_PKT0_SA_ifPKiSC_iPKfiiiSE_SE_iiiii
        .type           _ZN4vllm25paged_attention_v2_kernelI13__nv_bfloat16S1_Li192ELi32ELi128ELNS_18Fp8KVCacheDataTypeE0ELb1ELi512EEEvPfS3_PT_PKS4_PKT0_SA_ifPKiSC_iPKfiiiSE_SE_iiiii,@function
        .size           _ZN4vllm25paged_attention_v2_kernelI13__nv_bfloat16S1_Li192ELi32ELi128ELNS_18Fp8KVCacheDataTypeE0ELb1ELi512EEEvPfS3_PT_PKS4_PKT0_SA_ifPKiSC_iPKfiiiSE_SE_iiiii,(.L_x_29903 - _ZN4vllm25paged_attention_v2_kernelI13__nv_bfloat16S1_Li192ELi32ELi128ELNS_18Fp8KVCacheDataTypeE0ELb1ELi512EEEvPfS3_PT_PKS4_PKT0_SA_ifPKiSC_iPKfiiiSE_SE_iiiii)
        .other          _ZN4vllm25paged_attention_v2_kernelI13__nv_bfloat16S1_Li192ELi32ELi128ELNS_18Fp8KVCacheDataTypeE0ELb1ELi512EEEvPfS3_PT_PKS4_PKT0_SA_ifPKiSC_iPKfiiiSE_SE_iiiii,@"STO_CUDA_ENTRY STV_DEFAULT"
_ZN4vllm25paged_attention_v2_kernelI13__nv_bfloat16S1_Li192ELi32ELi128ELNS_18Fp8KVCacheDataTypeE0ELb1ELi512EEEvPfS3_PT_PKS4_PKT0_SA_ifPKiSC_iPKfiiiSE_SE_iiiii:
.text._ZN4vllm25paged_attention_v2_kernelI13__nv_bfloat16S1_Li192ELi32ELi128ELNS_18Fp8KVCacheDataTypeE0ELb1ELi512EEEvPfS3_PT_PKS4_PKT0_SA_ifPKiSC_iPKfiiiSE_SE_iiiii:
        /* <DEDUP_REMOVED lines=25> */
[----:B------:R-:W-:Y:S02]  /*0190*/  IMAD.U32 R3, RZ, RZ, UR5 ;  /* 0x00000005ff037e24 */ /* 0x000fe4000f8e00ff */
        /* <DEDUP_REMOVED lines=10> */
[----:B------:R-:W-:Y:S02]  /*0240*/  R2UR UR7, R5 ;  /* 0x00000000050772ca */ /* 0x000fe400000e0000 */
[----:B-1----:R-:W-:Y:S01]  /*0250*/  IADD3 R4, R0, 0xffffffe, RZ ;  /* 0x0ffffffe00047810 */ /* 0x002fe20007ffe0ff */
[----:B------:R-:W1:Y:S05]  /*0260*/  S2R R5, SR_CTAID.X ;  /* 0x0000000000057919 */ /* 0x000e6a0000002500 */
[----:B------:R-:W3:Y:S02]  /*0270*/  F2I.FTZ.U32.TRUNC.NTZ R4, R4 ;  /* 0x0000000400047305 */ /* 0x000ee4000021f000 */
[----:B---3--:R-:W-:-:S02]  /*0280*/  R2UR UR5, R4 ;  /* 0x00000000040572ca */ /* 0x008fc400000e0000 */
[----:B-1----:R-:W-:-:S11]  /*0290*/  IABS R6, R5 ;  /* 0x0000000500067213 */ /* 0x002fd60000000000 */
[----:B------:R-:W-:Y:S01]  /*02a0*/  UIADD3 UR6, URZ, -UR5, URZ ;  /* 0x800000053f067290 */ /* 0x000fe2000fffe03f */
[----:B------:R-:W-:-:S03]  /*02b0*/  R2UR UR13, R6 ;  /* 0x00000000060d72ca */ /* 0x000fc600000e0000 */
        /* <DEDUP_REMOVED lines=8> */
[----:B------:R-:W-:Y:S02]  /*0340*/  UISETP.GE.U32.AND UP0, UPT, UR4, UR12, UPT ;  /* 0x0000000c0400728c */ /* 0x000fe4000bf06070 */
[----:B------:R-:W-:Y:S02]  /*0350*/  ULOP3.LUT UR4, UR11, UR10, URZ, 0x3c, !UPT ;  /* 0x0000000a0b047292 */ /* 0x000fe4000f8e3c3f */
[----:B------:R-:W-:Y:S02]  /*0360*/  ULEA UR12, UR19, 0x10, 0x4 ;  /* 0x00000010130c7891 */ /* 0x000fe4000f8e203f */
        /* <DEDUP_REMOVED lines=15> */
[----:B------:R-:W0:Y:S01]  /*0460*/  F2I.FTZ.U32.TRUNC.NTZ R2, R2 ;  /* 0x0000000200027305 */ /* 0x000e22000021f000 */
[----:B------:R-:W-:Y:S02]  /*0470*/  R2UR UR20, R0 ;  /* 0x00000000001472ca */ /* 0x000fe400000e0000 */
[----:B----4-:R-:W-:-:S04]  /*0480*/  SHF.R.S32.HI R0, RZ, 0x1f, R7 ;  /* 0x0000001fff007819 */ /* 0x010fc80000011407 */
[----:B------:R-:W-:-:S04]  /*0490*/  LEA.HI R0, R0, R7, RZ, 0x5 ;  /* 0x0000000700007211 */ /* 0x000fc800078f28ff */
[----:B------:R-:W-:Y:S02]  /*04a0*/  SHF.R.S32.HI R0, RZ, 0x5, R0 ;  /* 0x00000005ff007819 */ /* 0x000fe40000011400 */
[----:B0-----:R-:W-:-:S13]  /*04b0*/  R2UR UR5, R2 ;  /* 0x00000000020572ca */ /* 0x001fda00000e0000 */
[----:B------:R-:W-:-:S04]  /*04c0*/  UIADD3 UR6, URZ, -UR5, URZ ;  /* 0x800000053f067290 */ /* 0x000fc8000fffe03f */
[----:B------:R-:W-:-:S04]  /*04d0*/  UIMAD UR6, UR6, UR22, URZ ;  /* 0x00000016060672a4 */ /* 0x000fc8000f8e023f */
[----:B------:R-:W-:Y:S02]  /*04e0*/  UIMAD.WIDE.U32 UR4, UR5, UR6, UR4 ;  /* 0x00000006050472a5 */ /* 0x000fe4000f8e0004 */
[----:B------:R-:W-:Y:S02]  /*04f0*/  UIADD3 UR6, UR17, 0x1f, URZ ;  /* 0x0000001f11067890 */ /* 0x000fe4000fffe03f */
[----:B------:R-:W-:Y:S02]  /*0500*/  UIMAD.WIDE.U32 UR4, UR5, UR13, URZ ;  /* 0x0000000d050472a5 */ /* 0x000fe4000f8e003f */
[----:B------:R-:W-:-:S04]  /*0510*/  USHF.R.S32.HI UR7, URZ, 0x1f, UR6 ;  /* 0x0000001f3f077899 */ /* 0x000fc80008011406 */
[----:B------:R-:W-:Y:S01]  /*0520*/  ULEA.HI UR7, UR7, UR6, URZ, 0x5 ;  /* 0x0000000607077291 */ /* 0x000fe2000f8f283f */
[----:B------:R-:W-:Y:S02]  /*0530*/  UMOV UR16, UR5 ;  /* 0x0000000500107c82 */ /* 0x000fe40008000000 */
[----:B------:R-:W-:Y:S02]  /*0540*/  UIMAD UR13, UR16, UR20, UR13 ;  /* 0x00000014100d72a4 */ /* 0x000fe4000f8e020d */
[----:B------:R-:W-:Y:S02]  /*0550*/  USHF.R.S32.HI UR7, URZ, 0x5, UR7 ;  /* 0x000000053f077899 */ /* 0x000fe40008011407 */
[----:B------:R-:W-:Y:S02]  /*0560*/  UISETP.GT.U32.AND UP2, UPT, UR22, UR13, UPT ;  /* 0x0000000d1600728c */ /* 0x000fe4000bf44070 */
[----:B------:R-:W-:-:S04]  /*0570*/  UISETP.LT.AND UP0, UPT, UR7, UR12, UPT ;  /* 0x0000000c0700728c */ /* 0x000fc8000bf01270 */
[----:B------:R-:W-:-:S04]  /*0580*/  USEL UR5, UR7, UR12, UP0 ;  /* 0x0000000c07057287 */ /* 0x000fc80008000000 */
[----:B------:R-:W-:Y:S02]  /*0590*/  UIMAD UR4, UR19, -0x10, UR5 ;  /* 0xfffffff0130478a4 */ /* 0x000fe4000f8e0205 */
[----:B------:R-:W-:Y:S02]  /*05a0*/  @!UP2 UIADD3 UR13, UR13, -UR22, URZ ;  /* 0x800000160d0da290 */ /* 0x000fe4000fffe03f */
[----:B------:R-:W-:Y:S02]  /*05b0*/  ULEA UR6, UR4, UR18, 0x5 ;  /* 0x0000001204067291 */ /* 0x000fe4000f8e283f */
[----:B------:R-:W-:Y:S02]  /*05c0*/  UISETP.GE.U32.AND UP1, UPT, UR13, UR22, UPT ;  /* 0x000000160d00728c */ /* 0x000fe4000bf26070 */
[----:B------:R-:W-:Y:S02]  /*05d0*/  ULOP3.LUT UR4, UR9, UR21, URZ, 0x3c, !UPT ;  /* 0x0000001509047292 */ /* 0x000fe4000f8e3c3f */
[----:B------:R-:W-:-:S02]  /*05e0*/  @!UP2 UIADD3 UR16, UR16, 0x1, URZ ;  /* 0x000000011010a890 */ /* 0x000fc4000fffe03f */
[----:B------:R-:W-:Y:S02]  /*05f0*/  UISETP.GE.AND UP2, UPT, UR4, URZ, UPT ;  /* 0x0000003f0400728c */ /* 0x000fe4000bf46270 */
[----:B------:R-:W-:Y:S01]  /*0600*/  UISETP.LT.AND UP0, UPT, UR17, UR6, UPT ;  /* 0x000000061100728c */ /* 0x000fe2000bf01270 */
[----:B------:R-:W-:Y:S02]  /*0610*/  UMOV UR4, URZ ;  /* 0x0000003f00047c82 */ /* 0x000fe40008000000 */
[----:B------:R-:W-:Y:S02]  /*0620*/  @UP1 UIADD3 UR16, UR16, 0x1, URZ ;  /* 0x0000000110101890 */ /* 0x000fe4000fffe03f */
[----:B------:R-:W-:Y:S02]  /*0630*/  UISETP.NE.AND UP1, UPT, UR21, URZ, UPT ;  /* 0x0000003f1500728c */ /* 0x000fe4000bf25270 */
[----:B------:R-:W-:-:S03]  /*0640*/  USEL UR13, UR17, UR6, UP0 ;  /* 0x00000006110d7287 */ /* 0x000fc60008000000 */
[----:B------:R-:W-:Y:S01]  /*0650*/  UMOV UR12, UR16 ;  /* 0x00000010000c7c82 */ /* 0x000fe20008000000 */
[----:B------:R-:W-:Y:S02]  /*0660*/  UIADD3 UR13, -UR18, UR13, URZ ;  /* 0x0000000d120d7290 */ /* 0x000fe4000fffe13f */
[----:B------:R-:W-:-:S03]  /*0670*/  @!UP2 UIADD3 UR12, URZ, -UR12, URZ ;  /* 0x8000000c3f0ca290 */ /* 0x000fc6000fffe03f */
[----:B------:R-:W-:Y:S01]  /*0680*/  @!UP1 ULOP3.LUT UR12, URZ, UR21, URZ, 0x33, !UPT ;  /* 0x000000153f0c9292 */ /* 0x000fe2000f8e333f */
[----:B--2---:R-:W-:Y:S02]  /*0690*/  @P0 R2UR UR4, R3 ;  /* 0x00000000030402ca */ /* 0x004fe400000e0000 */
[----:B------:R-:W-:-:S13]  /*06a0*/  ISETP.GT.AND P0, PT, R7, 0x17, PT ;  /* 0x000000170700780c */ /* 0x000fda0003f04270 */
[----:B------:R-:W-:Y:S05]  /*06b0*/  @P0 BRA `(.L_x_18686) ;  /* 0x00000004005c0947 */ /* 0x000fea0003800000 */
[----:B------:R-:W-:Y:S01]  /*06c0*/  VIMNMX R2, R7, -0x68, !PT ;  /* 0xffffff9807027848 */ /* 0x000fe20007fe0100 */
[----:B------:R-:W-:Y:S01]  /*06d0*/  ULDC UR6, c[0x0][0x268] ;  /* 0x00009a0000067ab9 */ /* 0x000fe20000000800 */
[----:B------:R-:W-:Y:S01]  /*06e0*/  IMAD R5, R5, 0xc0, RZ ;  /* 0x000000c005057824 */ /* 0x000fe200078e02ff */
[----:B------:R-:W-:Y:S01]  /*06f0*/  BSSY B1, `(.L_x_18687) ;  /* 0x0000028000017945 */ /* 0x000fe20003800000 */
[----:B------:R-:W-:Y:S01]  /*0700*/  IADD3 R3, -R7, 0x7f, R2 ;  /* 0x0000007f07037810 */ /* 0x000fe20007ffe102 */
[----:B------:R-:W-:Y:S02]  /*0710*/  IMAD.U32 R4, RZ, RZ, UR6 ;  /* 0x00000006ff047e24 */ /* 0x000fe4000f8e00ff */
[----:B------:R-:W-:Y:S02]  /*0720*/  SHF.R.S32.HI R14, RZ, 0x1f, R5 ;  /* 0x0000001fff0e7819 */ /* 0x000fe40000011405 */
[C---:B------:R-:W-:Y:S01]  /*0730*/  LEA.HI R2, R3.reuse, 0x1, RZ, 0x19 ;  /* 0x0000000103027811 */ /* 0x040fe200078fc8ff */
[----:B------:R-:W-:Y:S01]  /*0740*/  IMAD R4, R4, UR8, RZ ;  /* 0x0000000804047c24 */ /* 0x000fe2000f8e02ff */
        /* <DEDUP_REMOVED lines=19> */
.L_x_18689:
        /* <DEDUP_REMOVED lines=15> */
.L_x_18688:
[----:B------:R-:W-:Y:S05]  /*0970*/  BSYNC B1 ;  /* 0x0000000000017941 */ /* 0x000fea0003800000 */
.L_x_18687:
        /* <DEDUP_REMOVED lines=15> */
.L_x_18690:
        /* <DEDUP_REMOVED lines=28> */
.L_x_18686:
[----:B------:R-:W-:Y:S05]  /*0c30*/  BSYNC B0 ;  /* 0x0000000000007941 */ /* 0x000fea0003800000 */
.L_x_18685:
[----:B------:R-:W-:Y:S01]  /*0c40*/  ULDC UR22, c[0x0][0x294] ;  /* 0x0000a50000167ab9 */ /* 0x000fe20000000800 */
[----:B------:R-:W-:Y:S01]  /*0c50*/  UIADD3 UR16, UR17, -0x1, URZ ;  /* 0xffffffff11107890 */ /* 0x000fe2000fffe03f */
[----:B------:R-:W-:Y:S01]  /*0c60*/  IMAD.U32 R2, RZ, RZ, UR22 ;  /* 0x00000016ff027e24 */ /* 0x000fe2000f8e00ff */
[----:B------:R-:W0:Y:S01]  /*0c70*/  S2R R61, SR_CTAID.Z ;  /* 0x00000000003d7919 */ /* 0x000e220000002700 */
[----:B------:R-:W-:Y:S01]  /*0c80*/  UISETP.NE.AND UP0, UPT, UR22, URZ, UPT ;  /* 0x0000003f1600728c */ /* 0x000fe2000bf05270 */
[----:B------:R-:W-:Y:S01]  /*0c90*/  BSSY B0, `(.L_x_18691) ;  /* 0x0000424000007945 */ /* 0x000fe20003800000 */
[----:B------:R-:W-:Y:S01]  /*0ca0*/  IMAD.MOV.U32 R189, RZ, RZ, -0x800001 ;  /* 0xff7fffffffbd7424 */ /* 0x000fe200078e00ff */
[----:B------:R-:W-:Y:S01]  /*0cb0*/  IABS R200, R2 ;  /* 0x0000000200c87213 */ /* 0x000fe20000000000 */
[----:B------:R-:W-:Y:S01]  /*0cc0*/  IMAD.U32 R4, RZ, RZ, UR16 ;  /* 0x00000010ff047e24 */ /* 0x000fe2000f8e00ff */
[----:B------:R-:W-:Y:S02]  /*0cd0*/  ULOP3.LUT UR16, UR16, UR22, URZ, 0x3c, !UPT ;  /* 0x0000001610107292 */ /* 0x000fe4000f8e3c3f */
[----:B------:R-:W1:Y:S01]  /*0ce0*/  I2F.RP R2, R200 ;  /* 0x000000c800027306 */ /* 0x000e620000209400 */
[----:B------:R-:W-:-:S02]  /*0cf0*/  R2UR UR23, R200 ;  /* 0x00000000c81772ca */ /* 0x000fc400000e0000 */
[----:B------:R-:W-:Y:S02]  /*0d00*/  IABS R4, R4 ;  /* 0x0000000400047213 */ /* 0x000fe40000000000 */
[----:B------:R-:W-:Y:S02]  /*0d10*/  R2UR UR24, R200 ;  /* 0x00000000c81872ca */ /* 0x000fe400000e0000 */
[----:B------:R-:W-:Y:S01]  /*0d20*/  R2UR UR20, R4 ;  /* 0x00000000041472ca */ /* 0x000fe200000e0000 */
[----:B-1----:R-:W1:Y:S01]  /*0d30*/  MUFU.RCP R2, R2 ;  /* 0x0000000200027308 */ /* 0x002e620000001000 */
[----:B0-----:R-:W-:Y:S02]  /*0d40*/  IMAD R61, R61, 0x10, R0 ;  /* 0x000000103d3d7824 */ /* 0x001fe400078e0200 */
[----:B------:R-:W-:Y:S01]  /*0d50*/  IMAD.MOV.U32 R0, RZ, RZ, R200 ;  /* 0x000000ffff007224 */ /* 0x000fe200078e00c8 */
[----:B------:R-:W-:Y:S02]  /*0d60*/  BAR.SYNC.DEFER_BLOCKING 0x0 ;  /* 0x0000000000007b1d */ /* 0x000fe40000010000 */
[----:B------:R-:W-:-:S02]  /*0d70*/  ISETP.GE.AND P0, PT, R61, UR5, PT ;  /* 0x000000053d007c0c */ /* 0x000fc4000bf06270 */
[----:B-1----:R-:W-:-:S06]  /*0d80*/  IADD3 R3, R2, 0xffffffe, RZ ;  /* 0x0ffffffe02037810 */ /* 0x002fcc0007ffe0ff */
[----:B------:R-:W0:Y:S02]  /*0d90*/  F2I.FTZ.U32.TRUNC.NTZ R3, R3 ;  /* 0x0000000300037305 */ /* 0x000e24000021f000 */
[----:B0-----:R-:W-:-:S13]  /*0da0*/  R2UR UR7, R3 ;  /* 0x00000000030772ca */ /* 0x001fda00000e0000 */
[----:B------:R-:W-:-:S04]  /*0db0*/  UIMAD UR6, UR7, UR23, URZ ;  /* 0x00000017070672a4 */ /* 0x000fc8000f8e023f */
[----:B------:R-:W-:-:S03]  /*0dc0*/  UIADD3 UR19, URZ, -UR6, URZ ;  /* 0x800000063f137290 */ /* 0x000fc6000fffe03f */
[----:B------:R-:W-:Y:S02]  /*0dd0*/  UMOV UR6, URZ ;  /* 0x0000003f00067c82 */ /* 0x000fe40008000000 */
[----:B------:R-:W-:-:S03]  /*0de0*/  UIMAD.WIDE.U32 UR6, UR7, UR19, UR6 ;  /* 0x00000013070672a5 */ /* 0x000fc6000f8e0006 */
[----:B------:R-:W-:-:S04]  /*0df0*/  ULDC UR19, c[0x0][0x288] ;  /* 0x0000a20000137ab9 */ /* 0x000fc80000000800 */
[----:B------:R-:W-:Y:S02]  /*0e00*/  UMOV UR21, UR7 ;  /* 0x0000000700157c82 */ /* 0x000fe40008000000 */
[----:B------:R-:W-:-:S04]  /*0e10*/  UIMAD.WIDE.U32 UR6, UR21, UR20, URZ ;  /* 0x00000014150672a5 */ /* 0x000fc8000f8e003f */
[----:B------:R-:W-:-:S04]  /*0e20*/  UIADD3 UR6, URZ, -UR7, URZ ;  /* 0x800000073f067290 */ /* 0x000fc8000fffe03f */
[----:B------:R-:W-:-:S03]  /*0e30*/  UIMAD UR6, UR23, UR6, UR20 ;  /* 0x00000006170672a4 */ /* 0x000fc6000f8e0214 */
[----:B------:R-:W-:Y:S01]  /*0e40*/  ULDC UR20, c[0x0][0x298] ;  /* 0x0000a60000147ab9 */ /* 0x000fe20000000800 */
[----:B------:R-:W-:Y:S02]  /*0e50*/  UISETP.GT.U32.AND UP3, UPT, UR24, UR6, UPT ;  /* 0x000000061800728c */ /* 0x000fe4000bf64070 */
[----:B------:R-:W-:-:S09]  /*0e60*/  UISETP.GT.AND UP1, UPT, UR20, -0x1, UPT ;  /* 0xffffffff1400788c */ /* 0x000fd2000bf24270 */
[----:B------:R-:W-:Y:S02]  /*0e70*/  @!UP3 UIADD3 UR6, UR6, -UR23, URZ ;  /* 0x800000170606b290 */ /* 0x000fe4000fffe03f */
[----:B------:R-:W-:Y:S02]  /*0e80*/  @!UP3 UIADD3 UR7, UR7, 0x1, URZ ;  /* 0x000000010707b890 */ /* 0x000fe4000fffe03f */
[----:B------:R-:W-:Y:S02]  /*0e90*/  UISETP.GE.U32.AND UP2, UPT, UR6, UR24, UPT ;  /* 0x000000180600728c */ /* 0x000fe4000bf46070 */
[----:B------:R-:W-:Y:S02]  /*0ea0*/  @!UP1 UIADD3 UR6, URZ, -UR20, URZ ;  /* 0x800000143f069290 */ /* 0x000fe4000fffe03f */
[----:B------:R-:W-:Y:S02]  /*0eb0*/  UISETP.GE.AND UP3, UPT, UR16, URZ, UPT ;  /* 0x0000003f1000728c */ /* 0x000fe4000bf66270 */
[----:B------:R-:W-:-:S02]  /*0ec0*/  @!UP1 UIMAD UR10, UR10, UR19, UR12 ;  /* 0x000000130a0a92a4 */ /* 0x000fc4000f8e020c */
[----:B------:R-:W-:Y:S02]  /*0ed0*/  @UP1 UIMAD UR9, UR11, UR19, UR9 ;  /* 0x000000130b0912a4 */ /* 0x000fe4000f8e0209 */
[----:B------:R-:W-:Y:S02]  /*0ee0*/  @!UP1 UIMAD UR10, UR10, UR6, URZ ;  /* 0x000000060a0a92a4 */ /* 0x000fe4000f8e023f */
[----:B------:R-:W-:Y:S01]  /*0ef0*/  @UP2 UIADD3 UR7, UR7, 0x1, URZ ;  /* 0x0000000107072890 */ /* 0x000fe2000fffe03f */
[----:B------:R-:W-:Y:S01]  /*0f00*/  ULDC UR6, c[0x0][0x258] ;  /* 0x0000960000067ab9 */ /* 0x000fe20000000800 */
[----:B------:R-:W-:Y:S02]  /*0f10*/  @UP1 UIMAD UR10, UR9, UR20, URZ ;  /* 0x00000014090a12a4 */ /* 0x000fe4000f8e023f */
[----:B------:R-:W-:Y:S01]  /*0f20*/  UIMAD UR8, UR8, UR6, URZ ;  /* 0x00000006080872a4 */ /* 0x000fe2000f8e023f */
[----:B------:R-:W-:Y:S02]  /*0f30*/  ULDC UR16, c[0x0][0x26c] ;  /* 0x00009b0000107ab9 */ /* 0x000fe40000000800 */
[----:B------:R-:W-:Y:S01]  /*0f40*/  UMOV UR6, UR7 ;  /* 0x0000000700067c82 */ /* 0x000fe20008000000 */
[----:B------:R-:W-:-:S02]  /*0f50*/  UIADD3 UR7, UR10, 0x1, URZ ;  /* 0x000000010a077890 */ /* 0x000fc4000fffe03f */
[----:B------:R-:W-:Y:S02]  /*0f60*/  @!UP3 UIADD3 UR6, URZ, -UR6, URZ ;  /* 0x800000063f06b290 */ /* 0x000fe4000fffe03f */
[----:B------:R-:W-:Y:S01]  /*0f70*/  @!UP0 ULOP3.LUT UR6, URZ, UR22, URZ, 0x33, !UPT ;  /* 0x000000163f068292 */ /* 0x000fe2000f8e333f */
[----:B------:R-:W-:Y:S01]  /*0f80*/  ULDC UR11, c[0x0][0x28c] ;  /* 0x0000a300000b7ab9 */ /* 0x000fe20000000800 */
[----:B------:R-:W-:Y:S01]  /*0f90*/  ULDC UR20, c[0x0][0x270] ;  /* 0x00009c0000147ab9 */ /* 0x000fe20000000800 */
[----:B------:R-:W-:Y:S01]  /*0fa0*/  ULDC UR19, c[0x0][0x244] ;  /* 0x0000910000137ab9 */ /* 0x000fe20000000800 */
[----:B------:R-:W-:Y:S01]  /*0fb0*/  ULDC.64 UR22, c[0x0][0x248] ;  /* 0x0000920000167ab9 */ /* 0x000fe20000000a00 */
[----:B------:R-:W-:Y:S01]  /*0fc0*/  ULDC.64 UR24, c[0x0][0x230] ;  /* 0x00008c0000187ab9 */ /* 0x000fe20000000a00 */
[----:B------:R-:W-:Y:S06]  /*0fd0*/  @P0 BRA `(.L_x_18692) ;  /* 0x0000003c00bc0947 */ /* 0x000fec0003800000 */
[----:B------:R-:W0:Y:S01]  /*0fe0*/  S2UR UR10, SR_CgaCtaId ;  /* 0x00000000000a79c3 */ /* 0x000e220000008800 */
[----:B------:R-:W-:Y:S01]  /*0ff0*/  UMOV UR9, 0x400 ;  /* 0x0000040000097882 */ /* 0x000fe20000000000 */
[----:B------:R-:W-:Y:S01]  /*1000*/  IMAD.MOV.U32 R189, RZ, RZ, -0x800001 ;  /* 0xff7fffffffbd7424 */ /* 0x000fe200078e00ff */
[----:B0-----:R-:W-:-:S09]  /*1010*/  ULEA UR9, UR10, UR9, 0x18 ;  /* 0x000000090a097291 */ /* 0x001fd2000f8ec03f */
[----:B------:R-:W0:Y:S04]  /*1020*/  LDS.128 R4, [UR9] ;  /* 0x00000009ff047984 */ /* 0x000e280008000c00 */
[----:B------:R-:W1:Y:S04]  /*1030*/  LDS.128 R12, [UR9+0x10] ;  /* 0x00001009ff0c7984 */ /* 0x000e680008000c00 */
[----:B------:R-:W2:Y:S04]  /*1040*/  LDS.128 R16, [UR9+0x20] ;  /* 0x00002009ff107984 */ /* 0x000ea80008000c00 */
[----:B------:R-:W3:Y:S04]  /*1050*/  LDS.128 R20, [UR9+0x30] ;  /* 0x00003009ff147984 */ /* 0x000ee80008000c00 */
[----:B------:R-:W4:Y:S04]  /*1060*/  LDS.128 R24, [UR9+0x40] ;  /* 0x00004009ff187984 */ /* 0x000f280008000c00 */
[----:B------:R-:W5:Y:S04]  /*1070*/  LDS.128 R48, [UR9+0x50] ;  /* 0x00005009ff307984 */ /* 0x000f680008000c00 */
[----:B------:R-:W5:Y:S01]  /*1080*/  LDS.128 R8, [UR9+0x60] ;  /* 0x00006009ff087984 */ /* 0x000f620008000c00 */
        /* <DEDUP_REMOVED lines=10> */
[----:B------:R-:W0:Y:S01]  /*1130*/  LDS.128 R4, [UR9+0xb0] ;  /* 0x0000b009ff047984 */ /* 0x000e220008000c00 */
        /* <DEDUP_REMOVED lines=10> */
[----:B------:R-:W1:Y:S01]  /*11e0*/  LDS.128 R12, [UR9+0x70] ;  /* 0x00007009ff0c7984 */ /* 0x000e620008000c00 */
        /* <DEDUP_REMOVED lines=13> */
[----:B------:R-:W2:Y:S01]  /*12c0*/  LDS.128 R16, [UR9+0x80] ;  /* 0x00008009ff107984 */ /* 0x000ea20008000c00 */
[----:B------:R-:W-:Y:S01]  /*12d0*/  PRMT R75, R22, 0x7632, R75 ;  /* 0x00007632164b7816 */ /* 0x000fe2000000004b */
[----:B-----5:R-:W-:Y:S01]  /*12e0*/  IMAD.U32 R46, R48, 0x10000, RZ ;  /* 0x00010000302e7824 */ /* 0x020fe200078e00ff */
[----:B------:R-:W-:Y:S01]  /*12f0*/  PRMT R76, R23, 0x7632, R76 ;  /* 0x00007632174c7816 */ /* 0x000fe2000000004c */
[----:B------:R-:W-:Y:S01]  /*1300*/  IMAD.U32 R47, R49, 0x10000, RZ ;  /* 0x00010000312f7824 */ /* 0x000fe200078e00ff */
[----:B------:R-:W-:Y:S01]  /*1310*/  PRMT R77, R24, 0x7632, R77 ;  /* 0x00007632184d7816 */ /* 0x000fe2000000004d */
[----:B------:R-:W3:Y:S01]  /*1320*/  LDS.128 R20, [UR9+0x90] ;  /* 0x00009009ff147984 */ /* 0x000ee20008000c00 */
        /* <DEDUP_REMOVED lines=18> */
[----:B------:R-:W0:Y:S01]  /*1450*/  LDS.128 R4, [UR9+0x110] ;  /* 0x00011009ff047984 */ /* 0x000e220008000c00 */
[----:B------:R-:W-:Y:S01]  /*1460*/  PRMT R82, R49, 0x7632, R82 ;  /* 0x0000763231527816 */ /* 0x000fe20000000052 */
[C---:B------:R-:W-:Y:S01]  /*1470*/  IMAD.U32 R48, R50.reuse, 0x10000, RZ ;  /* 0x0001000032307824 */ /* 0x040fe200078e00ff */
[----:B------:R-:W-:Y:S01]  /*1480*/  PRMT R83, R50, 0x7632, R83 ;  /* 0x0000763232537816 */ /* 0x000fe20000000053 */
[C---:B------:R-:W-:Y:S01]  /*1490*/  IMAD.U32 R49, R51.reuse, 0x10000, RZ ;  /* 0x0001000033317824 */ /* 0x040fe200078e00ff */
[----:B------:R-:W-:Y:S01]  /*14a0*/  PRMT R84, R51, 0x7632, R84 ;  /* 0x0000763233547816 */ /* 0x000fe20000000054 */
[C---:B-1----:R-:W-:Y:S01]  /*14b0*/  IMAD.U32 R54, R12.reuse, 0x10000, RZ ;  /* 0x000100000c367824 */ /* 0x042fe200078e00ff */
[----:B------:R-:W-:Y:S01]  /*14c0*/  PRMT R93, R12, 0x7632, R93 ;  /* 0x000076320c5d7816 */ /* 0x000fe2000000005d */
[C---:B------:R-:W-:Y:S01]  /*14d0*/  IMAD.U32 R55, R13.reuse, 0x10000, RZ ;  /* 0x000100000d377824 */ /* 0x040fe200078e00ff */
[----:B------:R-:W-:Y:S01]  /*14e0*/  PRMT R95, R13, 0x7632, R95 ;  /* 0x000076320d5f7816 */ /* 0x000fe2000000005f */
[C---:B------:R-:W-:Y:S01]  /*14f0*/  IMAD.U32 R56, R14.reuse, 0x10000, RZ ;  /* 0x000100000e387824 */ /* 0x040fe200078e00ff */
[----:B------:R-:W-:Y:S01]  /*1500*/  PRMT R97, R14, 0x7632, R97 ;  /* 0x000076320e617816 */ /* 0x000fe20000000061 */
[----:B------:R-:W-:Y:S01]  /*1510*/  IMAD.U32 R50, R8, 0x10000, RZ ;  /* 0x0001000008327824 */ /* 0x000fe200078e00ff */
[C---:B------:R-:W-:Y:S01]  /*1520*/  PRMT R99, R15.reuse, 0x7632, R99 ;  /* 0x000076320f637816 */ /* 0x040fe20000000063 */
[----:B------:R-:W-:Y:S01]  /*1530*/  IMAD.U32 R64, R64, 0x10000, RZ ;  /* 0x0001000040407824 */ /* 0x000fe200078e00ff */
[----:B------:R-:W-:Y:S01]  /*1540*/  SHF.L.U32 R57, R15, 0x10, RZ ;  /* 0x000000100f397819 */ /* 0x000fe200000006ff */
[----:B--2---:R-:W-:Y:S01]  /*1550*/  IMAD.U32 R58, R16, 0x10000, RZ ;  /* 0x00010000103a7824 */ /* 0x004fe200078e00ff */
[----:B------:R-:W-:Y:S01]  /*1560*/  PRMT R85, R8, 0x7632, R85 ;  /* 0x0000763208557816 */ /* 0x000fe20000000055 */
[----:B------:R-:W1:Y:S01]  /*1570*/  LDS.128 R12, [UR9+0xd0] ;  /* 0x0000d009ff0c7984 */ /* 0x000e620008000c00 */
[----:B------:R-:W-:Y:S01]  /*1580*/  PRMT R87, R9, 0x7632, R87 ;  /* 0x0000763209577816 */ /* 0x000fe20000000057 */
[----:B------:R-:W-:Y:S01]  /*1590*/  IMAD.U32 R60, R17, 0x10000, RZ ;  /* 0x00010000113c7824 */ /* 0x000fe200078e00ff */
[----:B------:R-:W-:Y:S01]  /*15a0*/  SHF.L.U32 R51, R9, 0x10, RZ ;  /* 0x0000001009337819 */ /* 0x000fe200000006ff */
[----:B------:R-:W-:Y:S01]  /*15b0*/  IMAD.U32 R86, R18, 0x10000, RZ ;  /* 0x0001000012567824 */ /* 0x000fe200078e00ff */
[----:B------:R-:W-:Y:S01]  /*15c0*/  PRMT R89, R10, 0x7632, R89 ;  /* 0x000076320a597816 */ /* 0x000fe20000000059 */
        /* <DEDUP_REMOVED lines=11> */
[----:B------:R-:W-:Y:S01]  /*1680*/  PRMT R109, R20, 0x7632, R109 ;  /* 0x00007632146d7816 */ /* 0x000fe2000000006d */
[----:B------:R-:W-:Y:S01]  /*1690*/  IMAD.U32 R102, R26, 0x10000, RZ ;  /* 0x000100001a667824 */ /* 0x000fe200078e00ff */
[C---:B------:R-:W-:Y:S01]  /*16a0*/  PRMT R111, R21.reuse, 0x7632, R111 ;  /* 0x00007632156f7816 */ /* 0x040fe2000000006f */
[----:B------:R-:W2:Y:S01]  /*16b0*/  LDS.128 R8, [UR9+0xc0] ;  /* 0x0000c009ff087984 */ /* 0x000ea20008000c00 */
[----:B------:R-:W-:Y:S01]  /*16c0*/  SHF.L.U32 R92, R21, 0x10, RZ ;  /* 0x00000010155c7819 */ /* 0x000fe200000006ff */
[----:B0-----:R-:W-:Y:S01]  /*16d0*/  IMAD.U32 R154, R4, 0x10000, RZ ;  /* 0x00010000049a7824 */ /* 0x001fe200078e00ff */
[----:B------:R-:W-:Y:S01]  /*16e0*/  PRMT R113, R22, 0x7632, R113 ;  /* 0x0000763216717816 */ /* 0x000fe20000000071 */
[----:B------:R-:W0:Y:S01]  /*16f0*/  LDS.128 R16, [UR9+0xe0] ;  /* 0x0000e009ff107984 */ /* 0x000e220008000c00 */
        /* <DEDUP_REMOVED lines=12> */
[----:B------:R-:W4:Y:S01]  /*17c0*/  LDS.128 R24, [UR9+0x100] ;  /* 0x00010009ff187984 */ /* 0x000f220008000c00 */
        /* <DEDUP_REMOVED lines=8> */
[----:B------:R-:W1:Y:S01]  /*1850*/  LDS.128 R4, [UR9+0x170] ;  /* 0x00017009ff047984 */ /* 0x000e620008000c00 */
        /* <DEDUP_REMOVED lines=10> */
[----:B------:R-:W5:Y:S01]  /*1900*/  LDS.128 R12, [UR9+0x130] ;  /* 0x00013009ff0c7984 */ /* 0x000f620008000c00 */
[----:B------:R-:W-:Y:S01]  /*1910*/  SHF.L.U32 R59, R59, 0x10, RZ ;  /* 0x000000103b3b7819 */ /* 0x000fe200000006ff */
[----:B------:R-:W-:Y:S01]  /*1920*/  IMAD.U32 R75, R75, 0x10000, RZ ;  /* 0x000100004b4b7824 */ /* 0x000fe200078e00ff */
[C---:B--2---:R-:W-:Y:S01]  /*1930*/  PRMT R133, R8.reuse, 0x7632, R133 ;  /* 0x0000763208857816 */ /* 0x044fe20000000085 */
[----:B------:R-:W-:Y:S01]  /*1940*/  IMAD.U32 R114, R8, 0x10000, RZ ;  /* 0x0001000008727824 */ /* 0x000fe200078e00ff */
[C---:B------:R-:W-:Y:S01]  /*1950*/  PRMT R135, R9.reuse, 0x7632, R135 ;  /* 0x0000763209877816 */ /* 0x040fe20000000087 */
[C---:B------:R-:W-:Y:S01]  /*1960*/  IMAD.U32 R118, R10.reuse, 0x10000, RZ ;  /* 0x000100000a767824 */ /* 0x040fe200078e00ff */
[----:B------:R-:W-:Y:S01]  /*1970*/  SHF.L.U32 R116, R9, 0x10, RZ ;  /* 0x0000001009747819 */ /* 0x000fe200000006ff */
[C---:B------:R-:W-:Y:S01]  /*1980*/  IMAD.U32 R120, R11.reuse, 0x10000, RZ ;  /* 0x000100000b787824 */ /* 0x040fe200078e00ff */
[----:B------:R-:W-:Y:S01]  /*1990*/  PRMT R137, R10, 0x7632, R137 ;  /* 0x000076320a897816 */ /* 0x000fe20000000089 */
[C---:B0-----:R-:W-:Y:S01]  /*19a0*/  IMAD.U32 R130, R16.reuse, 0x10000, RZ ;  /* 0x0001000010827824 */ /* 0x041fe200078e00ff */
[----:B------:R-:W-:Y:S01]  /*19b0*/  PRMT R139, R11, 0x7632, R139 ;  /* 0x000076320b8b7816 */ /* 0x000fe2000000008b */
[C---:B------:R-:W-:Y:S01]  /*19c0*/  IMAD.U32 R132, R17.reuse, 0x10000, RZ ;  /* 0x0001000011847824 */ /* 0x040fe200078e00ff */
[----:B------:R-:W-:Y:S01]  /*19d0*/  PRMT R149, R16, 0x7632, R149 ;  /* 0x0000763210957816 */ /* 0x000fe20000000095 */
[C---:B------:R-:W-:Y:S01]  /*19e0*/  IMAD.U32 R134, R18.reuse, 0x10000, RZ ;  /* 0x0001000012867824 */ /* 0x040fe200078e00ff */
[----:B------:R-:W-:Y:S01]  /*19f0*/  PRMT R151, R17, 0x7632, R151 ;  /* 0x0000763211977816 */ /* 0x000fe20000000097 */
[C---:B------:R-:W-:Y:S01]  /*1a00*/  IMAD.U32 R136, R19.reuse, 0x10000, RZ ;  /* 0x0001000013887824 */ /* 0x040fe200078e00ff */
[----:B------:R-:W-:Y:S01]  /*1a10*/  PRMT R153, R18, 0x7632, R153 ;  /* 0x0000763212997816 */ /* 0x000fe20000000099 */
[----:B---3--:R-:W-:Y:S01]  /*1a20*/  IMAD.U32 R138, R20, 0x10000, RZ ;  /* 0x00010000148a7824 */ /* 0x008fe200078e00ff */
[----:B------:R-:W-:Y:S01]  /*1a30*/  PRMT R155, R19, 0x7632, R155 ;  /* 0x00007632139b7816 */ /* 0x000fe2000000009b */
[----:B------:R-:W-:Y:S01]  /*1a40*/  IMAD.U32 R142, R22, 0x10000, RZ ;  /* 0x00010000168e7824 */ /* 0x000fe200078e00ff */
[----:B------:R-:W-:Y:S01]  /*1a50*/  PRMT R157, R20, 0x7632, R157 ;  /* 0x00007632149d7816 */ /* 0x000fe2000000009d */
[----:B------:R-:W-:Y:S01]  /*1a60*/  IMAD.U32 R144, R23, 0x10000, RZ ;  /* 0x0001000017907824 */ /* 0x000fe200078e00ff */
[C---:B------:R-:W-:Y:S01]  /*1a70*/  PRMT R159, R21.reuse, 0x7632, R159 ;  /* 0x00007632159f7816 */ /* 0x040fe2000000009f */
[----:B----4-:R-:W-:Y:S01]  /*1a80*/  IMAD.U32 R146, R24, 0x10000, RZ ;  /* 0x0001000018927824 */ /* 0x010fe200078e00ff */
[----:B------:R-:W-:Y:S01]  /*1a90*/  SHF.L.U32 R140, R21, 0x10, RZ ;  /* 0x00000010158c7819 */ /* 0x000fe200000006ff */
[----:B------:R-:W-:Y:S01]  /*1aa0*/  IMAD.U32 R148, R25, 0x10000, RZ ;  /* 0x0001000019947824 */ /* 0x000fe200078e00ff */
[----:B------:R-:W-:Y:S01]  /*1ab0*/  PRMT R161, R22, 0x7632, R161 ;  /* 0x0000763216a17816 */ /* 0x000fe200000000a1 */
[----:B------:R-:W-:Y:S01]  /*1ac0*/  IMAD.U32 R150, R26, 0x10000, RZ ;  /* 0x000100001a967824 */ /* 0x000fe200078e00ff */
[----:B------:R-:W-:Y:S01]  /*1ad0*/  PRMT R162, R23, 0x7632, R162 ;  /* 0x0000763217a27816 */ /* 0x000fe200000000a2 */
[----:B------:R-:W0:Y:S01]  /*1ae0*/  LDS.128 R8, [UR9+0x120] ;  /* 0x00012009ff087984 */ /* 0x000e220008000c00 */
[----:B------:R-:W-:Y:S01]  /*1af0*/  PRMT R163, R24, 0x7632, R163 ;  /* 0x0000763218a37816 */ /* 0x000fe200000000a3 */
[----:B-1----:R-:W-:Y:S01]  /*1b00*/  IMAD.U32 R182, R4, 0x10000, RZ ;  /* 0x0001000004b67824 */ /* 0x002fe200078e00ff */
[----:B------:R-:W-:Y:S01]  /*1b10*/  PRMT R164, R25, 0x7632, R164 ;  /* 0x0000763219a47816 */ /* 0x000fe200000000a4 */
[----:B------:R-:W1:Y:S01]  /*1b20*/  LDS.128 R16, [UR9+0x140] ;  /* 0x00014009ff107984 */ /* 0x000e620008000c00 */
[----:B------:R-:W-:Y:S01]  /*1b30*/  PRMT R165, R26, 0x7632, R165 ;  /* 0x000076321aa57816 */ /* 0x000fe200000000a5 */
[----:B------:R-:W-:Y:S01]  /*1b40*/  IMAD.U32 R184, R5, 0x10000, RZ ;  /* 0x0001000005b87824 */ /* 0x000fe200078e00ff */
[C---:B------:R-:W-:Y:S01]  /*1b50*/  PRMT R167, R27.reuse, 0x7632, R167 ;  /* 0x000076321ba77816 */ /* 0x040fe200000000a7 */
[----:B------:R-:W2:Y:S01]  /*1b60*/  LDS.128 R20, [UR9+0x150] ;  /* 0x00015009ff147984 */ /* 0x000ea20008000c00 */
[----:B------:R-:W-:Y:S01]  /*1b70*/  SHF.L.U32 R152, R27, 0x10, RZ ;  /* 0x000000101b987819 */ /* 0x000fe200000006ff */
[----:B-----5:R-:W-:Y:S01]  /*1b80*/  IMAD.U32 R166, R12, 0x10000, RZ ;  /* 0x000100000ca67824 */ /* 0x020fe200078e00ff */
        /* <DEDUP_REMOVED lines=44> */
[----:B--2---:R-:W-:Y:S01]  /*1e50*/  PRMT R187, R21, 0x7632, R187 ;  /* 0x0000763215bb7816 */ /* 0x004fe200000000bb */
        /* <DEDUP_REMOVED lines=84> */
.L_x_18696:
[----:B01----:R-:W0:Y:S01]  /*23a0*/  LDC R203, c[0x0][0x294] ;  /* 0x0000a500ffcb7b82 */ /* 0x003e220000000800 */
[----:B------:R-:W-:Y:S01]  /*23b0*/  SHF.L.U32 R12, R61, 0x5, RZ ;  /* 0x000000053d0c7819 */ /* 0x000fe200000006ff */
[----:B------:R-:W-:Y:S01]  /*23c0*/  UIADD3 UR9, UR6, -UR11, URZ ;  /* 0x8000000b06097290 */ /* 0x000fe2000fffe03f */
[----:B------:R-:W-:Y:S02]  /*23d0*/  BSSY B1, `(.L_x_18693) ;  /* 0x00002ac000017945 */ /* 0x000fe40003800000 */
[----:B------:R-:W-:-:S03]  /*23e0*/  IABS R5, R12 ;  /* 0x0000000c00057213 */ /* 0x000fc60000000000 */
[----:B------:R-:W1:Y:S02]  /*23f0*/  LDC R204, c[0x0][0x290] ;  /* 0x0000a400ffcc7b82 */ /* 0x000e640000000800 */
[----:B------:R-:W-:-:S04]  /*2400*/  IMAD.HI.U32 R4, R5, UR21, RZ ;  /* 0x0000001505047c27 */ /* 0x000fc8000f8e00ff */
[----:B------:R-:W-:Y:S01]  /*2410*/  IMAD.MOV R7, RZ, RZ, -R4 ;  /* 0x000000ffff077224 */ /* 0x000fe200078e0a04 */
[----:B0-----:R-:W-:-:S05]  /*2420*/  IABS R200, R203 ;  /* 0x000000cb00c87213 */ /* 0x001fca0000000000 */
[----:B------:R-:W-:Y:S01]  /*2430*/  IMAD R5, R200, R7, R5 ;  /* 0x00000007c8057224 */ /* 0x000fe200078e0205 */
[----:B-1----:R-:W-:-:S04]  /*2440*/  IABS R13, R204 ;  /* 0x000000cc000d7213 */ /* 0x002fc80000000000 */
[----:B------:R-:W-:Y:S01]  /*2450*/  ISETP.GT.U32.AND P1, PT, R0, R5, PT ;  /* 0x000000050000720c */ /* 0x000fe20003f24070 */
[----:B------:R-:W0:-:S12]  /*2460*/  I2F.RP R6, R13 ;  /* 0x0000000d00067306 */ /* 0x000e180000209400 */
[----:B------:R-:W-:Y:S02]  /*2470*/  @!P1 IMAD.IADD R5, R5, 0x1, -R200 ;  /* 0x0000000105059824 */ /* 0x000fe400078e0ac8 */
[----:B------:R-:W-:Y:S01]  /*2480*/  @!P1 VIADD R4, R4, 0x1 ;  /* 0x0000000104049836 */ /* 0x000fe20000000000 */
[----:B------:R-:W-:Y:S01]  /*2490*/  ISETP.NE.AND P1, PT, R203, RZ, PT ;  /* 0x000000ffcb00720c */ /* 0x000fe20003f25270 */
[----:B0-----:R-:W0:Y:S01]  /*24a0*/  MUFU.RCP R6, R6 ;  /* 0x0000000600067308 */ /* 0x001e220000001000 */
[----:B------:R-:W-:Y:S02]  /*24b0*/  ISETP.GE.U32.AND P0, PT, R5, R0, PT ;  /* 0x000000000500720c */ /* 0x000fe40003f06070 */
[----:B------:R-:W-:-:S04]  /*24c0*/  LOP3.LUT R5, R12, R203, RZ, 0x3c, !PT ;  /* 0x000000cb0c057212 */ /* 0x000fc800078e3cff */
[----:B------:R-:W-:-:S07]  /*24d0*/  ISETP.GE.AND P2, PT, R5, RZ, PT ;  /* 0x000000ff0500720c */ /* 0x000fce0003f46270 */
[----:B------:R-:W-:Y:S02]  /*24e0*/  @P0 VIADD R4, R4, 0x1 ;  /* 0x0000000104040836 */ /* 0x000fe40000000000 */
[----:B0-----:R-:W-:-:S03]  /*24f0*/  VIADD R7, R6, 0xffffffe ;  /* 0x0ffffffe06077836 */ /* 0x001fc60000000000 */
[----:B------:R-:W-:Y:S01]  /*2500*/  MOV R12, R4 ;  /* 0x00000004000c7202 */ /* 0x000fe20000000f00 */
[----:B------:R0:W1:Y:S04]  /*2510*/  F2I.FTZ.U32.TRUNC.NTZ R5, R7 ;  /* 0x0000000700057305 */ /* 0x000068000021f000 */
[----:B------:R-:W-:Y:S01]  /*2520*/  @!P2 IMAD.MOV R12, RZ, RZ, -R12 ;  /* 0x000000ffff0ca224 */ /* 0x000fe200078e0a0c */
[----:B------:R-:W-:-:S05]  /*2530*/  @!P1 LOP3.LUT R12, RZ, R203, RZ, 0x33, !PT ;  /* 0x000000cbff0c9212 */ /* 0x000fca00078e33ff */
[----:B------:R-:W-:-:S05]  /*2540*/  VIADD R6, R12, UR7 ;  /* 0x000000070c067c36 */ /* 0x000fca0008000000 */
[----:B0-----:R-:W-:Y:S01]  /*2550*/  IABS R7, R6 ;  /* 0x0000000600077213 */ /* 0x001fe20000000000 */
[----:B-1----:R-:W-:Y:S01]  /*2560*/  IMAD.MOV R4, RZ, RZ, -R5 ;  /* 0x000000ffff047224 */ /* 0x002fe200078e0a05 */
[----:B------:R-:W-:-:S03]  /*2570*/  ISETP.GE.AND P2, PT, R6, RZ, PT ;  /* 0x000000ff0600720c */ /* 0x000fc60003f46270 */
[----:B------:R-:W-:Y:S02]  /*2580*/  IMAD R203, R4, R13, RZ ;  /* 0x0000000d04cb7224 */ /* 0x000fe400078e02ff */
[----:B------:R-:W-:-:S04]  /*2590*/  IMAD.MOV.U32 R4, RZ, RZ, RZ ;  /* 0x000000ffff047224 */ /* 0x000fc800078e00ff */
[----:B------:R-:W-:Y:S02]  /*25a0*/  IMAD.HI.U32 R4, R5, R203, R4 ;  /* 0x000000cb05047227 */ /* 0x000fe400078e0004 */
[----:B------:R-:W0:Y:S02]  /*25b0*/  S2R R203, SR_TID.X ;  /* 0x0000000000cb7919 */ /* 0x000e240000002100 */
[----:B------:R-:W-:-:S04]  /*25c0*/  IMAD.MOV.U32 R5, RZ, RZ, R7 ;  /* 0x000000ffff057224 */ /* 0x000fc800078e0007 */
[----:B------:R-:W-:-:S05]  /*25d0*/  IMAD.HI.U32 R4, R4, R5, RZ ;  /* 0x0000000504047227 */ /* 0x000fca00078e00ff */
[----:B------:R-:W-:-:S05]  /*25e0*/  IADD3 R4, RZ, -R4, RZ ;  /* 0x80000004ff047210 */ /* 0x000fca0007ffe0ff */
[----:B------:R-:W-:-:S05]  /*25f0*/  IMAD R4, R13, R4, R5 ;  /* 0x000000040d047224 */ /* 0x000fca00078e0205 */
[----:B------:R-:W-:Y:S02]  /*2600*/  ISETP.GT.U32.AND P0, PT, R13, R4, PT ;  /* 0x000000040d00720c */ /* 0x000fe40003f04070 */
[----:B0-----:R-:W-:-:S11]  /*2610*/  SHF.R.S32.HI R6, RZ, 0x1f, R203 ;  /* 0x0000001fff067819 */ /* 0x001fd600000114cb */
[----:B------:R-:W-:Y:S01]  /*2620*/  @!P0 IMAD.IADD R4, R4, 0x1, -R13 ;  /* 0x0000000104048824 */ /* 0x000fe200078e0a0d */
[----:B------:R-:W-:Y:S02]  /*2630*/  ISETP.NE.AND P0, PT, R204, RZ, PT ;  /* 0x000000ffcc00720c */ /* 0x000fe40003f05270 */
[----:B------:R-:W-:Y:S02]  /*2640*/  LEA.HI R6, R6, R203, RZ, 0x5 ;  /* 0x000000cb06067211 */ /* 0x000fe400078f28ff */
[----:B------:R-:W-:Y:S02]  /*2650*/  ISETP.GT.U32.AND P1, PT, R13, R4, PT ;  /* 0x000000040d00720c */ /* 0x000fe40003f24070 */
[----:B------:R-:W-:-:S05]  /*2660*/  LOP3.LUT R6, R6, 0xffffffe0, RZ, 0xc0, !PT ;  /* 0xffffffe006067812 */ /* 0x000fca00078ec0ff */
[----:B------:R-:W-:-:S06]  /*2670*/  IMAD.IADD R203, R203, 0x1, -R6 ;  /* 0x00000001cbcb7824 */ /* 0x000fcc00078e0a06 */
[----:B------:R-:W-:Y:S01]  /*2680*/  @!P1 IMAD.IADD R4, R4, 0x1, -R13 ;  /* 0x0000000104049824 */ /* 0x000fe200078e0a0d */
[----:B------:R-:W-:-:S03]  /*2690*/  ISETP.LE.AND P1, PT, R12, UR9, PT ;  /* 0x000000090c007c0c */ /* 0x000fc6000bf23270 */
[----:B------:R-:W-:Y:S01]  /*26a0*/  @!P2 IMAD.MOV R4, RZ, RZ, -R4 ;  /* 0x000000ffff04a224 */ /* 0x000fe200078e0a04 */
[----:B------:R-:W-:-:S04]  /*26b0*/  @!P0 LOP3.LUT R4, RZ, R204, RZ, 0x33, !PT ;  /* 0x000000ccff048212 */ /* 0x000fc800078e33ff */
[----:B------:R-:W-:-:S13]  /*26c0*/  ISETP.NE.AND P0, PT, R4, RZ, PT ;  /* 0x000000ff0400720c */ /* 0x000fda0003f05270 */
[----:B------:R-:W-:Y:S05]  /*26d0*/  @P0 BRA P1, `(.L_x_18694) ;  /* 0x0000002400b00947 */ /* 0x000fea0000800000 */
[----:B------:R-:W-:Y:S02]  /*26e0*/  USHF.R.S32.HI UR9, URZ, 0x1f, UR8 ;  /* 0x0000001f3f097899 */ /* 0x000fe40008011408 */
[----:B------:R-:W-:-:S04]  /*26f0*/  IADD3 R4, P0, R61, UR8, RZ ;  /* 0x000000083d047c10 */ /* 0x000fc8000ff1e0ff */
[----:B------:R-:W-:Y:S02]  /*2700*/  LEA.HI.X.SX32 R5, R61, UR9, 0x1, P0 ;  /* 0x000000093d057c11 */ /* 0x000fe400080f0eff */
[----:B------:R-:W-:-:S04]  /*2710*/  LEA R12, P0, R4, UR22, 0x2 ;  /* 0x00000016040c7c11 */ /* 0x000fc8000f8010ff */
[----:B------:R-:W-:-:S06]  /*2720*/  LEA.HI.X R13, R4, UR23, R5, 0x2, P0 ;  /* 0x00000017040d7c11 */ /* 0x000fcc00080f1405 */
[----:B------:R-:W2:Y:S01]  /*2730*/  LDG.E.CONSTANT R13, desc[UR14][R12.64] ;  /* 0x0000000e0c0d7981 */ /* 0x000ea2000c1e9900 */
[----:B------:R-:W-:Y:S01]  /*2740*/  UIMAD UR9, UR12, UR20, URZ ;  /* 0x000000140c0972a4 */ /* 0x000fe2000f8e023f */
[----:B------:R-:W-:-:S05]  /*2750*/  IMAD.SHL.U32 R5, R203, 0x8, RZ ;  /* 0x00000008cb057824 */ /* 0x000fca00078e00ff */
[----:B------:R-:W-:Y:S02]  /*2760*/  IADD3 R4, P0, R5, UR9, RZ ;  /* 0x0000000905047c10 */ /* 0x000fe4000ff1e0ff */
[----:B------:R-:W-:Y:S02]  /*2770*/  SHF.R.S32.HI R5, RZ, 0x1f, R5 ;  /* 0x0000001fff057819 */ /* 0x000fe40000011405 */
[----:B------:R-:W-:-:S04]  /*2780*/  MOV R6, UR9 ;  /* 0x0000000900067c02 */ /* 0x000fc80008000f00 */
[----:B------:R-:W-:-:S03]  /*2790*/  LEA.HI.X.SX32 R5, R6, R5, 0x1, P0 ;  /* 0x0000000506057211 */ /* 0x000fc600000f0eff */
[----:B--2---:R-:W-:-:S03]  /*27a0*/  IMAD.WIDE R4, R13, UR16, R4 ;  /* 0x000000100d047c25 */ /* 0x004fc6000f8e0204 */
[----:B------:R-:W-:-:S04]  /*27b0*/  LEA R6, P0, R4, UR24, 0x1 ;  /* 0x0000001804067c11 */ /* 0x000fc8000f8008ff */
        /* <DEDUP_REMOVED lines=36> */
[----:B------:R-:W-:Y:S02]  /*2a00*/  IMAD.U32 R222, R215, 0x10000, RZ ;  /* 0x00010000d7de7824 */ /* 0x000fe400078e00ff */
[----:B------:R-:W-:Y:S02]  /*2a10*/  IMAD.U32 R215, R218, 0x10000, RZ ;  /* 0x00010000dad77824 */ /* 0x000fe400078e00ff */
[----:B------:R-:W-:Y:S02]  /*2a20*/  IMAD.U32 R218, R214, 0x10000, RZ ;  /* 0x00010000d6da7824 */ /* 0x000fe400078e00ff */
[----:B------:R-:W-:Y:S01]  /*2a30*/  FMUL.FTZ R222, R65, R222 ;  /* 0x000000de41de7220 */ /* 0x000fe20000410000 */
[----:B------:R-:W-:Y:S01]  /*2a40*/  FMUL.FTZ R219, R30, R219 ;  /* 0x000000db1edb7220 */ /* 0x000fe20000410000 */
[----:B------:R-:W2:Y:S02]  /*2a50*/  LDG.E.CONSTANT R214, desc[UR14][R6.64+0x1204] ;  /* 0x0012040e06d67981 */ /* 0x000ea4000c1e9900 */
[----:B------:R-:W-:Y:S01]  /*2a60*/  FFMA.FTZ R222, R59, R218, R222 ;  /* 0x000000da3bde7223 */ /* 0x000fe200000100de */
[----:B----4-:R-:W-:Y:S01]  /*2a70*/  PRMT R218, R226, 0x7632, R218 ;  /* 0x00007632e2da7816 */ /* 0x010fe200000000da */
[----:B------:R-:W-:Y:S01]  /*2a80*/  FFMA.FTZ R219, R2, R215, R219 ;  /* 0x000000d702db7223 */ /* 0x000fe200000100db */
[----:B------:R-:W-:Y:S01]  /*2a90*/  IMAD.U32 R226, R226, 0x10000, RZ ;  /* 0x00010000e2e27824 */ /* 0x000fe200078e00ff */
[----:B------:R-:W3:Y:S01]  /*2aa0*/  LDG.E.CONSTANT R215, desc[UR14][R6.64+0x2e00] ;  /* 0x002e000e06d77981 */ /* 0x000ee2000c1e9900 */
[----:B------:R-:W-:-:S02]  /*2ab0*/  SHF.L.U32 R218, R218, 0x10, RZ ;  /* 0x00000010dada7819 */ /* 0x000fc400000006ff */
[--C-:B------:R-:W-:Y:S01]  /*2ac0*/  FFMA.FTZ R235, R34, R226, R219.reuse ;  /* 0x000000e222eb7223 */ /* 0x100fe200000100db */
[C---:B-----5:R-:W-:Y:S01]  /*2ad0*/  PRMT R219, R234.reuse, 0x7632, R219 ;  /* 0x00007632eadb7816 */ /* 0x060fe200000000db */
[----:B------:R-:W-:Y:S02]  /*2ae0*/  IMAD.U32 R226, R234, 0x10000, RZ ;  /* 0x00010000eae27824 */ /* 0x000fe400078e00ff */
[----:B------:R-:W-:Y:S02]  /*2af0*/  FFMA.FTZ R222, R69, R218, R222 ;  /* 0x000000da45de7223 */ /* 0x000fe400000100de */
[----:B------:R-:W4:Y:S01]  /*2b00*/  LDG.E.CONSTANT R218, desc[UR14][R6.64+0x1404] ;  /* 0x0014040e06da7981 */ /* 0x000f22000c1e9900 */
[----:B------:R-:W-:Y:S02]  /*2b10*/  IMAD.U32 R219, R219, 0x10000, RZ ;  /* 0x00010000dbdb7824 */ /* 0x000fe400078e00ff */
[----:B------:R-:W-:Y:S02]  /*2b20*/  FFMA.FTZ R235, R38, R226, R235 ;  /* 0x000000e226eb7223 */ /* 0x000fe400000100eb */
[--C-:B------:R-:W-:Y:S01]  /*2b30*/  FFMA.FTZ R226, R73, R219, R222.reuse ;  /* 0x000000db49e27223 */ /* 0x100fe200000100de */
[C---:B------:R-:W-:Y:S01]  /*2b40*/  PRMT R222, R220.reuse, 0x7632, R222 ;  /* 0x00007632dcde7816 */ /* 0x040fe200000000de */
[----:B------:R-:W5:Y:S01]  /*2b50*/  LDG.E.CONSTANT R219, desc[UR14][R6.64+0x1604] ;  /* 0x0016040e06db7981 */ /* 0x000f62000c1e9900 */
[----:B------:R-:W-:-:S03]  /*2b60*/  IMAD.U32 R220, R220, 0x10000, RZ ;  /* 0x00010000dcdc7824 */ /* 0x000fc600078e00ff */
[----:B------:R-:W-:Y:S02]  /*2b70*/  IMAD.U32 R222, R222, 0x10000, RZ ;  /* 0x00010000dede7824 */ /* 0x000fe400078e00ff */
[----:B------:R-:W-:Y:S02]  /*2b80*/  FFMA.FTZ R235, R42, R220, R235 ;  /* 0x000000dc2aeb7223 */ /* 0x000fe400000100eb */
[----:B------:R-:W5:Y:S01]  /*2b90*/  LDG.E.CONSTANT R220, desc[UR14][R6.64+0x1804] ;  /* 0x0018040e06dc7981 */ /* 0x000f62000c1e9900 */
[----:B------:R-:W-:Y:S01]  /*2ba0*/  FFMA.FTZ R226, R77, R222, R226 ;  /* 0x000000de4de27223 */ /* 0x000fe200000100e2 */
[C---:B------:R-:W-:Y:S01]  /*2bb0*/  PRMT R222, R221.reuse, 0x7632, R222 ;  /* 0x00007632ddde7816 */ /* 0x040fe200000000de */
[----:B------:R-:W-:Y:S02]  /*2bc0*/  IMAD.U32 R234, R221, 0x10000, RZ ;  /* 0x00010000ddea7824 */ /* 0x000fe400078e00ff */
[----:B------:R-:W5:Y:S01]  /*2bd0*/  LDG.E.CONSTANT R221, desc[UR14][R6.64+0x1a04] ;  /* 0x001a040e06dd7981 */ /* 0x000f62000c1e9900 */
[----:B------:R-:W-:Y:S01]  /*2be0*/  SHF.L.U32 R222, R222, 0x10, RZ ;  /* 0x00000010dede7819 */ /* 0x000fe200000006ff */
[----:B------:R-:W-:-:S04]  /*2bf0*/  FFMA.FTZ R235, R46, R234, R235 ;  /* 0x000000ea2eeb7223 */ /* 0x000fc800000100eb */
[--C-:B------:R-:W-:Y:S01]  /*2c00*/  FFMA.FTZ R234, R81, R222, R226.reuse ;  /* 0x000000de51ea7223 */ /* 0x100fe200000100e2 */
[C---:B------:R-:W-:Y:S01]  /*2c10*/  PRMT R226, R223.reuse, 0x7632, R226 ;  /* 0x00007632dfe27816 */ /* 0x040fe200000000e2 */
[----:B------:R-:W5:Y:S01]  /*2c20*/  LDG.E.CONSTANT R222, desc[UR14][R6.64+0x208] ;  /* 0x0002080e06de7981 */ /* 0x000f62000c1e9900 */
[----:B------:R-:W-:-:S03]  /*2c30*/  IMAD.U32 R236, R223, 0x10000, RZ ;  /* 0x00010000dfec7824 */ /* 0x000fc600078e00ff */
[----:B------:R-:W5:Y:S01]  /*2c40*/  LDG.E.CONSTANT R223, desc[UR14][R6.64+0x8] ;  /* 0x0000080e06df7981 */ /* 0x000f62000c1e9900 */
[----:B------:R-:W-:Y:S02]  /*2c50*/  IMAD.U32 R226, R226, 0x10000, RZ ;  /* 0x00010000e2e27824 */ /* 0x000fe400078e00ff */
[----:B------:R-:W-:Y:S02]  /*2c60*/  FFMA.FTZ R235, R50, R236, R235 ;  /* 0x000000ec32eb7223 */ /* 0x000fe400000100eb */
[--C-:B------:R-:W-:Y:S02]  /*2c70*/  FFMA.FTZ R236, R85, R226, R234.reuse ;  /* 0x000000e255ec7223 */ /* 0x100fe400000100ea */
[----:B------:R-:W5:Y:S01]  /*2c80*/  LDG.E.CONSTANT R226, desc[UR14][R6.64+0x1c04] ;  /* 0x001c040e06e27981 */ /* 0x000f62000c1e9900 */
[C---:B------:R-:W-:Y:S01]  /*2c90*/  PRMT R234, R227.reuse, 0x7632, R234 ;  /* 0x00007632e3ea7816 */ /* 0x040fe200000000ea */
[----:B------:R-:W-:-:S04]  /*2ca0*/  IMAD.U32 R227, R227, 0x10000, RZ ;  /* 0x00010000e3e37824 */ /* 0x000fc800078e00ff */
[----:B------:R-:W-:Y:S01]  /*2cb0*/  FFMA.FTZ R235, R54, R227, R235 ;  /* 0x000000e336eb7223 */ /* 0x000fe200000100eb */
[----:B------:R-:W-:Y:S01]  /*2cc0*/  IMAD.U32 R234, R234, 0x10000, RZ ;  /* 0x00010000eaea7824 */ /* 0x000fe200078e00ff */
[----:B------:R-:W5:Y:S03]  /*2cd0*/  LDG.E.CONSTANT R227, desc[UR14][R6.64+0x408] ;  /* 0x0004080e06e37981 */ /* 0x000f66000c1e9900 */
[----:B------:R-:W-:Y:S01]  /*2ce0*/  FFMA.FTZ R236, R93, R234, R236 ;  /* 0x000000ea5dec7223 */ /* 0x000fe200000100ec */
[C---:B------:R-:W-:Y:S01]  /*2cf0*/  PRMT R234, R230.reuse, 0x7632, R234 ;  /* 0x00007632e6ea7816 */ /* 0x040fe200000000ea */
[----:B------:R-:W-:-:S03]  /*2d00*/  IMAD.U32 R230, R230, 0x10000, RZ ;  /* 0x00010000e6e67824 */ /* 0x000fc600078e00ff */
[----:B------:R-:W-:Y:S01]  /*2d10*/  SHF.L.U32 R234, R234, 0x10, RZ ;  /* 0x00000010eaea7819 */ /* 0x000fe200000006ff */
[----:B------:R-:W-:Y:S02]  /*2d20*/  FFMA.FTZ R235, R58, R230, R235 ;  /* 0x000000e63aeb7223 */ /* 0x000fe400000100eb */
[----:B------:R-:W5:Y:S02]  /*2d30*/  LDG.E.CONSTANT R230, desc[UR14][R6.64+0x1e04] ;  /* 0x001e040e06e67981 */ /* 0x000f64000c1e9900 */
[----:B------:R-:W-:Y:S01]  /*2d40*/  FFMA.FTZ R236, R101, R234, R236 ;  /* 0x000000ea65ec7223 */ /* 0x000fe200000100ec */
[C---:B------:R-:W-:Y:S01]  /*2d50*/  PRMT R234, R231.reuse, 0x7632, R234 ;  /* 0x00007632e7ea7816 */ /* 0x040fe200000000ea */
[----:B------:R-:W-:Y:S02]  /*2d60*/  IMAD.U32 R237, R231, 0x10000, RZ ;  /* 0x00010000e7ed7824 */ /* 0x000fe400078e00ff */
[----:B------:R-:W5:Y:S02]  /*2d70*/  LDG.E.CONSTANT R231, desc[UR14][R6.64+0x608] ;  /* 0x0006080e06e77981 */ /* 0x000f64000c1e9900 */
[----:B------:R-:W-:-:S02]  /*2d80*/  IMAD.U32 R234, R234, 0x10000, RZ ;  /* 0x00010000eaea7824 */ /* 0x000fc400078e00ff */
[----:B------:R-:W-:Y:S02]  /*2d90*/  FFMA.FTZ R235, R90, R237, R235 ;  /* 0x000000ed5aeb7223 */ /* 0x000fe400000100eb */
[----:B------:R-:W-:Y:S01]  /*2da0*/  FFMA.FTZ R236, R109, R234, R236 ;  /* 0x000000ea6dec7223 */ /* 0x000fe200000100ec */
[C---:B------:R-:W-:Y:S01]  /*2db0*/  PRMT R234, R217.reuse, 0x7632, R234 ;  /* 0x00007632d9ea7816 */ /* 0x040fe200000000ea */
[----:B------:R-:W-:-:S04]  /*2dc0*/  IMAD.U32 R217, R217, 0x10000, RZ ;  /* 0x00010000d9d97824 */ /* 0x000fc800078e00ff */
[----:B------:R-:W-:Y:S01]  /*2dd0*/  FFMA.FTZ R235, R98, R217, R235 ;  /* 0x000000d962eb7223 */ /* 0x000fe200000100eb */
[----:B------:R-:W-:Y:S01]  /*2de0*/  IMAD.U32 R234, R234, 0x10000, RZ ;  /* 0x00010000eaea7824 */ /* 0x000fe200078e00ff */
[----:B------:R-:W5:Y:S03]  /*2df0*/  LDG.E.CONSTANT R217, desc[UR14][R6.64+0x2004] ;  /* 0x0020040e06d97981 */ /* 0x000f66000c1e9900 */
[----:B------:R-:W-:Y:S02]  /*2e00*/  FFMA.FTZ R238, R117, R234, R236 ;  /* 0x000000ea75ee7223 */ /* 0x000fe400000100ec */
[----:B------:R-:W5:Y:S01]  /*2e10*/  LDG.E.CONSTANT R236, desc[UR14][R6.64+0x808] ;  /* 0x0008080e06ec7981 */ /* 0x000f62000c1e9900 */
[C---:B------:R-:W-:Y:S01]  /*2e20*/  PRMT R234, R233.reuse, 0x7632, R234 ;  /* 0x00007632e9ea7816 */ /* 0x040fe200000000ea */
[----:B------:R-:W-:-:S03]  /*2e30*/  IMAD.U32 R233, R233, 0x10000, RZ ;  /* 0x00010000e9e97824 */ /* 0x000fc600078e00ff */
[----:B------:R-:W-:Y:S01]  /*2e40*/  SHF.L.U32 R234, R234, 0x10, RZ ;  /* 0x00000010eaea7819 */ /* 0x000fe200000006ff */
[----:B------:R-:W-:Y:S01]  /*2e50*/  FFMA.FTZ R235, R106, R233, R235 ;  /* 0x000000e96aeb7223 */ /* 0x000fe200000100eb */
[C---:B------:R-:W-:Y:S01]  /*2e60*/  PRMT R233, R232.reuse, 0x7632, R233 ;  /* 0x00007632e8e97816 */ /* 0x040fe200000000e9 */
[----:B------:R-:W-:Y:S02]  /*2e70*/  IMAD.U32 R232, R232, 0x10000, RZ ;  /* 0x00010000e8e87824 */ /* 0x000fe400078e00ff */
[----:B------:R-:W-:Y:S02]  /*2e80*/  FFMA.FTZ R234, R125, R234, R238 ;  /* 0x000000ea7dea7223 */ /* 0x000fe400000100ee */
[----:B------:R-:W-:Y:S02]  /*2e90*/  IMAD.U32 R233, R233, 0x10000, RZ ;  /* 0x00010000e9e97824 */ /* 0x000fe400078e00ff */
[----:B------:R-:W-:Y:S01]  /*2ea0*/  FFMA.FTZ R235, R114, R232, R235 ;  /* 0x000000e872eb7223 */ /* 0x000fe200000100eb */
[C---:B------:R-:W-:Y:S01]  /*2eb0*/  PRMT R232, R216.reuse, 0x7632, R232 ;  /* 0x00007632d8e87816 */ /* 0x040fe200000000e8 */
[----:B------:R-:W-:Y:S01]  /*2ec0*/  FFMA.FTZ R234, R133, R233, R234 ;  /* 0x000000e985ea7223 */ /* 0x000fe200000100ea */
[----:B------:R-:W-:-:S02]  /*2ed0*/  IMAD.U32 R233, R216, 0x10000, RZ ;  /* 0x00010000d8e97824 */ /* 0x000fc400078e00ff */
[----:B------:R-:W5:Y:S01]  /*2ee0*/  LDG.E.CONSTANT R216, desc[UR14][R6.64+0xa08] ;  /* 0x000a080e06d87981 */ /* 0x000f62000c1e9900 */
[----:B------:R-:W-:Y:S02]  /*2ef0*/  IMAD.U32 R232, R232, 0x10000, RZ ;  /* 0x00010000e8e87824 */ /* 0x000fe400078e00ff */
[----:B------:R-:W-:Y:S02]  /*2f00*/  FFMA.FTZ R233, R122, R233, R235 ;  /* 0x000000e97ae97223 */ /* 0x000fe400000100eb */
[----:B------:R-:W-:Y:S01]  /*2f10*/  FFMA.FTZ R232, R141, R232, R234 ;  /* 0x000000e88de87223 */ /* 0x000fe200000100ea */
[C---:B------:R-:W-:Y:S01]  /*2f20*/  IMAD.U32 R234, R4.reuse, 0x10000, RZ ;  /* 0x0001000004ea7824 */ /* 0x040fe200078e00ff */
[----:B------:R-:W-:-:S03]  /*2f30*/  PRMT R4, R4, 0x7632, R4 ;  /* 0x0000763204047816 */ /* 0x000fc60000000004 */
[----:B------:R-:W-:Y:S01]  /*2f40*/  FFMA.FTZ R235, R130, R234, R233 ;  /* 0x000000ea82eb7223 */ /* 0x000fe200000100e9 */
[----:B------:R-:W-:Y:S02]  /*2f50*/  SHF.L.U32 R233, R4, 0x10, RZ ;  /* 0x0000001004e97819 */ /* 0x000fe400000006ff */
[----:B------:R-:W5:Y:S03]  /*2f60*/  LDG.E.CONSTANT R4, desc[UR14][R6.64+0x2204] ;  /* 0x0022040e06047981 */ /* 0x000f66000c1e9900 */
[--C-:B------:R-:W-:Y:S01]  /*2f70*/  FFMA.FTZ R234, R149, R233, R232.reuse ;  /* 0x000000e995ea7223 */ /* 0x100fe200000100e8 */
[C---:B------:R-:W-:Y:S01]  /*2f80*/  PRMT R232, R5.reuse, 0x7632, R232 ;  /* 0x0000763205e87816 */ /* 0x040fe200000000e8 */
[----:B------:R-:W-:Y:S02]  /*2f90*/  IMAD.U32 R233, R5, 0x10000, RZ ;  /* 0x0001000005e97824 */ /* 0x000fe400078e00ff */
[----:B------:R-:W5:Y:S02]  /*2fa0*/  LDG.E.CONSTANT R5, desc[UR14][R6.64+0xc08] ;  /* 0x000c080e06057981 */ /* 0x000f64000c1e9900 */
[----:B------:R-:W-:-:S04]  /*2fb0*/  IMAD.U32 R232, R232, 0x10000, RZ ;  /* 0x00010000e8e87824 */ /* 0x000fc800078e00ff */
[----:B------:R-:W-:Y:S01]  /*2fc0*/  FFMA.FTZ R234, R157, R232, R234 ;  /* 0x000000e89dea7223 */ /* 0x000fe200000100ea */
[----:B------:R-:W-:Y:S01]  /*2fd0*/  PRMT R232, R12, 0x7632, R232 ;  /* 0x000076320ce87816 */ /* 0x000fe200000000e8 */
[----:B------:R-:W-:Y:S01]  /*2fe0*/  FFMA.FTZ R233, R138, R233, R235 ;  /* 0x000000e98ae97223 */ /* 0x000fe200000100eb */
[----:B------:R-:W-:-:S03]  /*2ff0*/  IMAD.U32 R12, R12, 0x10000, RZ ;  /* 0x000100000c0c7824 */ /* 0x000fc600078e00ff */
[----:B------:R-:W-:Y:S02]  /*3000*/  IMAD.U32 R232, R232, 0x10000, RZ ;  /* 0x00010000e8e87824 */ /* 0x000fe400078e00ff */
[----:B------:R-:W-:Y:S02]  /*3010*/  FFMA.FTZ R233, R146, R12, R233 ;  /* 0x0000000c92e97223 */ /* 0x000fe400000100e9 */
[----:B------:R-:W5:Y:S01]  /*3020*/  LDG.E.CONSTANT R12, desc[UR14][R6.64+0xe08] ;  /* 0x000e080e060c7981 */ /* 0x000f62000c1e9900 */
[----:B------:R-:W-:Y:S01]  /*3030*/  FFMA.FTZ R234, R163, R232, R234 ;  /* 0x000000e8a3ea7223 */ /* 0x000fe200000100ea */
[C---:B------:R-:W-:Y:S01]  /*3040*/  PRMT R232, R229.reuse, 0x7632, R232 ;  /* 0x00007632e5e87816 */ /* 0x040fe200000000e8 */
[----:B------:R-:W-:-:S04]  /*3050*/  IMAD.U32 R229, R229, 0x10000, RZ ;  /* 0x00010000e5e57824 */ /* 0x000fc800078e00ff */
[----:B------:R-:W-:Y:S01]  /*3060*/  FFMA.FTZ R233, R154, R229, R233 ;  /* 0x000000e59ae97223 */ /* 0x000fe200000100e9 */
[C---:B------:R-:W-:Y:S01]  /*3070*/  PRMT R229, R13.reuse, 0x7632, R229 ;  /* 0x000076320de57816 */ /* 0x040fe200000000e5 */
[----:B------:R-:W-:-:S04]  /*3080*/  IMAD.U32 R13, R13, 0x10000, RZ ;  /* 0x000100000d0d7824 */ /* 0x000fc800078e00ff */
[----:B------:R-:W-:Y:S02]  /*3090*/  FFMA.FTZ R233, R8, R13, R233 ;  /* 0x0000000d08e97223 */ /* 0x000fe400000100e9 */
[----:B------:R-:W5:Y:S01]  /*30a0*/  LDG.E.CONSTANT R13, desc[UR14][R6.64+0x1008] ;  /* 0x0010080e060d7981 */ /* 0x000f62000c1e9900 */
[----:B------:R-:W-:Y:S01]  /*30b0*/  SHF.L.U32 R232, R232, 0x10, RZ ;  /* 0x00000010e8e87819 */ /* 0x000fe200000006ff */
[----:B------:R-:W-:-:S04]  /*30c0*/  IMAD.U32 R229, R229, 0x10000, RZ ;  /* 0x00010000e5e57824 */ /* 0x000fc800078e00ff */
[----:B------:R-:W-:-:S04]  /*30d0*/  FFMA.FTZ R232, R169, R232, R234 ;  /* 0x000000e8a9e87223 */ /* 0x000fc800000100ea */
[----:B------:R-:W-:Y:S01]  /*30e0*/  FFMA.FTZ R232, R173, R229, R232 ;  /* 0x000000e5ade87223 */ /* 0x000fe200000100e8 */
[C---:B------:R-:W-:Y:S01]  /*30f0*/  IMAD.U32 R229, R228.reuse, 0x10000, RZ ;  /* 0x00010000e4e57824 */ /* 0x040fe200078e00ff */
[----:B------:R-:W-:-:S03]  /*3100*/  PRMT R228, R228, 0x7632, R228 ;  /* 0x00007632e4e47816 */ /* 0x000fc600000000e4 */
[----:B------:R-:W-:Y:S02]  /*3110*/  FFMA.FTZ R233, R166, R229, R233 ;  /* 0x000000e5a6e97223 */ /* 0x000fe400000100e9 */
[----:B------:R-:W-:Y:S01]  /*3120*/  IMAD.U32 R229, R228, 0x10000, RZ ;  /* 0x00010000e4e57824 */ /* 0x000fe200078e00ff */
[C---:B------:R-:W-:Y:S01]  /*3130*/  PRMT R228, R225.reuse, 0x7632, R228 ;  /* 0x00007632e1e47816 */ /* 0x040fe200000000e4 */
[----:B------:R-:W-:Y:S02]  /*3140*/  IMAD.U32 R225, R225, 0x10000, RZ ;  /* 0x00010000e1e17824 */ /* 0x000fe400078e00ff */
[----:B------:R-:W-:Y:S01]  /*3150*/  FFMA.FTZ R232, R177, R229, R232 ;  /* 0x000000e5b1e87223 */ /* 0x000fe200000100e8 */
[----:B------:R-:W-:Y:S01]  /*3160*/  SHF.L.U32 R228, R228, 0x10, RZ ;  /* 0x00000010e4e47819 */ /* 0x000fe200000006ff */
[----:B------:R-:W-:Y:S01]  /*3170*/  FFMA.FTZ R233, R16, R225, R233 ;  /* 0x000000e110e97223 */ /* 0x000fe200000100e9 */
[----:B------:R-:W-:-:S03]  /*3180*/  PRMT R225, R204, 0x7632, R225 ;  /* 0x00007632cce17816 */ /* 0x000fc600000000e1 */
[----:B------:R-:W-:Y:S01]  /*3190*/  FFMA.FTZ R232, R179, R228, R232 ;  /* 0x000000e4b3e87223 */ /* 0x000fe200000100e8 */
[----:B------:R-:W-:Y:S01]  /*31a0*/  PRMT R228, R205, 0x7632, R228 ;  /* 0x00007632cde47816 */ /* 0x000fe200000000e4 */
[----:B------:R-:W-:Y:S02]  /*31b0*/  IMAD.U32 R225, R225, 0x10000, RZ ;  /* 0x00010000e1e17824 */ /* 0x000fe400078e00ff */
[----:B------:R-:W-:Y:S02]  /*31c0*/  IMAD.U32 R229, R204, 0x10000, RZ ;  /* 0x00010000cce57824 */ /* 0x000fe400078e00ff */
[----:B------:R-:W-:Y:S02]  /*31d0*/  IMAD.U32 R228, R228, 0x10000, RZ ;  /* 0x00010000e4e47824 */ /* 0x000fe400078e00ff */
[----:B------:R-:W-:Y:S01]  /*31e0*/  FFMA.FTZ R225, R185, R225, R232 ;  /* 0x000000e1b9e17223 */ /* 0x000fe200000100e8 */
[----:B------:R-:W5:Y:S01]  /*31f0*/  LDG.E.CONSTANT R204, desc[UR14][R6.64+0x2404] ;  /* 0x0024040e06cc7981 */ /* 0x000f62000c1e9900 */
[----:B------:R-:W-:-:S02]  /*3200*/  IMAD.U32 R205, R205, 0x10000, RZ ;  /* 0x00010000cdcd7824 */ /* 0x000fc400078e00ff */
[----:B------:R-:W-:Y:S01]  /*3210*/  FFMA.FTZ R229, R20, R229, R233 ;  /* 0x000000e514e57223 */ /* 0x000fe200000100e9 */
[----:B------:R-:W-:Y:S01]  /*3220*/  FFMA.FTZ R225, R192, R228, R225 ;  /* 0x000000e4c0e17223 */ /* 0x000fe200000100e1 */
[C---:B------:R-:W-:Y:S01]  /*3230*/  IMAD.U32 R234, R224.reuse, 0x10000, RZ ;  /* 0x00010000e0ea7824 */ /* 0x040fe200078e00ff */
[----:B------:R-:W-:Y:S01]  /*3240*/  PRMT R228, R224, 0x7632, R228 ;  /* 0x00007632e0e47816 */ /* 0x000fe200000000e4 */
[----:B------:R-:W-:Y:S01]  /*3250*/  FFMA.FTZ R229, R24, R205, R229 ;  /* 0x000000cd18e57223 */ /* 0x000fe200000100e5 */
[C---:B------:R-:W-:Y:S01]  /*3260*/  PRMT R224, R206.reuse, 0x7632, R224 ;  /* 0x00007632cee07816 */ /* 0x040fe200000000e0 */
[----:B------:R-:W5:Y:S01]  /*3270*/  LDG.E.CONSTANT R205, desc[UR14][R6.64+0x1208] ;  /* 0x0012080e06cd7981 */ /* 0x000f62000c1e9900 */
[----:B------:R-:W-:Y:S01]  /*3280*/  SHF.L.U32 R232, R206, 0x10, RZ ;  /* 0x00000010cee87819 */ /* 0x000fe200000006ff */
[----:B------:R-:W-:Y:S01]  /*3290*/  FMUL.FTZ R234, R31, R234 ;  /* 0x000000ea1fea7220 */ /* 0x000fe20000410000 */
[----:B------:R-:W-:Y:S01]  /*32a0*/  IMAD.U32 R235, R228, 0x10000, RZ ;  /* 0x00010000e4eb7824 */ /* 0x000fe200078e00ff */
[----:B------:R-:W5:Y:S01]  /*32b0*/  LDG.E.CONSTANT R206, desc[UR14][R6.64+0x2604] ;  /* 0x0026040e06ce7981 */ /* 0x000f62000c1e9900 */
[----:B------:R-:W-:-:S02]  /*32c0*/  IMAD.U32 R233, R224, 0x10000, RZ ;  /* 0x00010000e0e97824 */ /* 0x000fc400078e00ff */
[----:B------:R-:W-:Y:S01]  /*32d0*/  FFMA.FTZ R232, R3, R232, R234 ;  /* 0x000000e803e87223 */ /* 0x000fe200000100ea */
[C---:B------:R-:W-:Y:S01]  /*32e0*/  IMAD.U32 R228, R207.reuse, 0x10000, RZ ;  /* 0x00010000cfe47824 */ /* 0x040fe200078e00ff */
[----:B------:R-:W-:Y:S01]  /*32f0*/  PRMT R224, R207, 0x7632, R224 ;  /* 0x00007632cfe07816 */ /* 0x000fe200000000e0 */
[----:B------:R-:W-:Y:S01]  /*3300*/  FMUL.FTZ R235, R66, R235 ;  /* 0x000000eb42eb7220 */ /* 0x000fe20000410000 */
[----:B------:R-:W5:Y:S01]  /*3310*/  LDG.E.CONSTANT R207, desc[UR14][R6.64+0x1408] ;  /* 0x0014080e06cf7981 */ /* 0x000f62000c1e9900 */
[----:B------:R-:W-:Y:S01]  /*3320*/  FFMA.FTZ R228, R35, R228, R232 ;  /* 0x000000e423e47223 */ /* 0x000fe200000100e8 */
[----:B------:R-:W-:Y:S02]  /*3330*/  IMAD.U32 R232, R208, 0x10000, RZ ;  /* 0x00010000d0e87824 */ /* 0x000fe400078e00ff */
[----:B------:R-:W-:Y:S01]  /*3340*/  FFMA.FTZ R233, R62, R233, R235 ;  /* 0x000000e93ee97223 */ /* 0x000fe200000100eb */
[----:B------:R-:W-:Y:S01]  /*3350*/  IMAD.U32 R224, R224, 0x10000, RZ ;  /* 0x00010000e0e07824 */ /* 0x000fe200078e00ff */
[----:B------:R-:W-:-:S03]  /*3360*/  PRMT R208, R208, 0x7632, R208 ;  /* 0x00007632d0d07816 */ /* 0x000fc600000000d0 */
[----:B------:R-:W-:Y:S01]  /*3370*/  FFMA.FTZ R233, R70, R224, R233 ;  /* 0x000000e046e97223 */ /* 0x000fe200000100e9 */
[----:B------:R-:W-:Y:S01]  /*3380*/  SHF.L.U32 R224, R208, 0x10, RZ ;  /* 0x00000010d0e07819 */ /* 0x000fe200000006ff */
[----:B------:R-:W-:Y:S01]  /*3390*/  FFMA.FTZ R228, R39, R232, R228 ;  /* 0x000000e827e47223 */ /* 0x000fe200000100e4 */
[C---:B------:R-:W-:Y:S01]  /*33a0*/  IMAD.U32 R232, R209.reuse, 0x10000, RZ ;  /* 0x00010000d1e87824 */ /* 0x040fe200078e00ff */
[----:B------:R-:W5:Y:S02]  /*33b0*/  LDG.E.CONSTANT R208, desc[UR14][R6.64+0x2804] ;  /* 0x0028040e06d07981 */ /* 0x000f64000c1e9900 */
[----:B------:R-:W-:Y:S01]  /*33c0*/  FFMA.FTZ R233, R74, R224, R233 ;  /* 0x000000e04ae97223 */ /* 0x000fe200000100e9 */
[----:B------:R-:W-:Y:S01]  /*33d0*/  PRMT R224, R209, 0x7632, R224 ;  /* 0x00007632d1e07816 */ /* 0x000fe200000000e0 */
[----:B------:R-:W-:Y:S01]  /*33e0*/  FFMA.FTZ R232, R43, R232, R228 ;  /* 0x000000e82be87223 */ /* 0x000fe200000100e4 */
[----:B------:R-:W5:Y:S03]  /*33f0*/  LDG.E.CONSTANT R209, desc[UR14][R6.64+0x1608] ;  /* 0x0016080e06d17981 */ /* 0x000f66000c1e9900 */
[----:B------:R-:W-:Y:S01]  /*3400*/  IMAD.U32 R228, R224, 0x10000, RZ ;  /* 0x00010000e0e47824 */ /* 0x000fe200078e00ff */
[C---:B------:R-:W-:Y:S01]  /*3410*/  PRMT R224, R210.reuse, 0x7632, R224 ;  /* 0x00007632d2e07816 */ /* 0x040fe200000000e0 */
[----:B------:R-:W-:-:S02]  /*3420*/  IMAD.U32 R210, R210, 0x10000, RZ ;  /* 0x00010000d2d27824 */ /* 0x000fc400078e00ff */
[----:B------:R-:W-:Y:S02]  /*3430*/  FFMA.FTZ R233, R78, R228, R233 ;  /* 0x000000e44ee97223 */ /* 0x000fe400000100e9 */
        /* <DEDUP_REMOVED lines=8> */
[----:B------:R-:W-:Y:S01]  /*34c0*/  FFMA.FTZ R232, R51, R233, R232 ;  /* 0x000000e933e87223 */ /* 0x000fe200000100e8 */
[----:B------:R-:W-:-:S03]  /*34d0*/  IMAD.U32 R233, R212, 0x10000, RZ ;  /* 0x00010000d4e97824 */ /* 0x000fc600078e00ff */
[----:B------:R-:W-:Y:S01]  /*34e0*/  FFMA.FTZ R228, R87, R224, R228 ;  /* 0x000000e057e47223 */ /* 0x000fe200000100e4 */
[----:B------:R-:W-:Y:S01]  /*34f0*/  PRMT R224, R212, 0x7632, R224 ;  /* 0x00007632d4e07816 */ /* 0x000fe200000000e0 */
[----:B------:R-:W-:Y:S01]  /*3500*/  FFMA.FTZ R233, R55, R233, R232 ;  /* 0x000000e937e97223 */ /* 0x000fe200000100e8 */
[C---:B------:R-:W-:Y:S01]  /*3510*/  IMAD.U32 R232, R213.reuse, 0x10000, RZ ;  /* 0x00010000d5e87824 */ /* 0x040fe200078e00ff */
[----:B------:R-:W5:Y:S01]  /*3520*/  LDG.E.CONSTANT R212, desc[UR14][R6.64+0x2c04] ;  /* 0x002c040e06d47981 */ /* 0x000f62000c1e9900 */
[----:B------:R-:W-:Y:S01]  /*3530*/  PRMT R213, R213, 0x7632, R213 ;  /* 0x00007632d5d57816 */ /* 0x000fe200000000d5 */
[----:B------:R-:W-:Y:S02]  /*3540*/  IMAD.U32 R224, R224, 0x10000, RZ ;  /* 0x00010000e0e07824 */ /* 0x000fe400078e00ff */
[----:B------:R-:W-:Y:S02]  /*3550*/  FFMA.FTZ R233, R60, R232, R233 ;  /* 0x000000e83ce97223 */ /* 0x000fe400000100e9 */
[----:B------:R-:W-:Y:S01]  /*3560*/  FFMA.FTZ R224, R95, R224, R228 ;  /* 0x000000e05fe07223 */ /* 0x000fe200000100e4 */
[----:B------:R-:W-:-:S02]  /*3570*/  IMAD.U32 R228, R213, 0x10000, RZ ;  /* 0x00010000d5e47824 */ /* 0x000fc400078e00ff */
[----:B------:R-:W5:Y:S02]  /*3580*/  LDG.E.CONSTANT R213, desc[UR14][R6.64+0x1a08] ;  /* 0x001a080e06d57981 */ /* 0x000f64000c1e9900 */
[----:B------:R-:W-:Y:S01]  /*3590*/  FFMA.FTZ R224, R103, R228, R224 ;  /* 0x000000e467e07223 */ /* 0x000fe200000100e0 */
[C---:B--2---:R-:W-:Y:S01]  /*35a0*/  IMAD.U32 R232, R214.reuse, 0x10000, RZ ;  /* 0x00010000d6e87824 */ /* 0x044fe200078e00ff */
[----:B------:R-:W-:-:S03]  /*35b0*/  PRMT R214, R214, 0x7632, R214 ;  /* 0x00007632d6d67816 */ /* 0x000fc600000000d6 */
[----:B------:R-:W-:Y:S02]  /*35c0*/  FFMA.FTZ R233, R92, R232, R233 ;  /* 0x000000e85ce97223 */ /* 0x000fe400000100e9 */
[----:B------:R-:W-:Y:S01]  /*35d0*/  IMAD.U32 R228, R214, 0x10000, RZ ;  /* 0x00010000d6e47824 */ /* 0x000fe200078e00ff */
[C---:B---3--:R-:W-:Y:S01]  /*35e0*/  SHF.L.U32 R232, R215.reuse, 0x10, RZ ;  /* 0x00000010d7e87819 */ /* 0x048fe200000006ff */
[----:B------:R-:W2:Y:S01]  /*35f0*/  LDG.E.CONSTANT R214, desc[UR14][R6.64+0x2e04] ;  /* 0x002e040e06d67981 */ /* 0x000ea2000c1e9900 */
[----:B------:R-:W-:Y:S01]  /*3600*/  PRMT R215, R215, 0x7632, R215 ;  /* 0x00007632d7d77816 */ /* 0x000fe200000000d7 */
[--C-:B------:R-:W-:Y:S02]  /*3610*/  FFMA.FTZ R228, R111, R228, R224.reuse ;  /* 0x000000e46fe47223 */ /* 0x100fe400000100e0 */
[----:B------:R-:W-:Y:S01]  /*3620*/  FFMA.FTZ R234, R182, R232, R229 ;  /* 0x000000e8b6ea7223 */ /* 0x000fe200000100e5 */
[----:B----4-:R-:W-:Y:S01]  /*3630*/  PRMT R224, R218, 0x7632, R224 ;  /* 0x00007632dae07816 */ /* 0x010fe200000000e0 */
[----:B------:R-:W-:-:S02]  /*3640*/  IMAD.U32 R232, R215, 0x10000, RZ ;  /* 0x00010000d7e87824 */ /* 0x000fc400078e00ff */
[----:B------:R-:W3:Y:S02]  /*3650*/  LDG.E.CONSTANT R215, desc[UR14][R6.64+0x1c08] ;  /* 0x001c080e06d77981 */ /* 0x000ee4000c1e9900 */
[----:B------:R-:W-:Y:S01]  /*3660*/  IMAD.U32 R229, R224, 0x10000, RZ ;  /* 0x00010000e0e57824 */ /* 0x000fe200078e00ff */
[----:B-----5:R-:W-:Y:S01]  /*3670*/  PRMT R224, R219, 0x7632, R224 ;  /* 0x00007632dbe07816 */ /* 0x020fe200000000e0 */
[----:B------:R-:W-:Y:S02]  /*3680*/  IMAD.U32 R218, R218, 0x10000, RZ ;  /* 0x00010000dada7824 */ /* 0x000fe400078e00ff */
[----:B------:R-:W-:Y:S01]  /*3690*/  FFMA.FTZ R228, R119, R229, R228 ;  /* 0x000000e577e47223 */ /* 0x000fe200000100e4 */
[----:B------:R-:W-:Y:S01]  /*36a0*/  SHF.L.U32 R224, R224, 0x10, RZ ;  /* 0x00000010e0e07819 */ /* 0x000fe200000006ff */
[----:B------:R-:W-:Y:S01]  /*36b0*/  FFMA.FTZ R233, R100, R218, R233 ;  /* 0x000000da64e97223 */ /* 0x000fe200000100e9 */
[----:B------:R-:W-:Y:S01]  /*36c0*/  FFMA.FTZ R235, R196, R232, R225 ;  /* 0x000000e8c4eb7223 */ /* 0x000fe200000100e1 */
[----:B------:R-:W4:Y:S01]  /*36d0*/  LDG.E.CONSTANT R218, desc[UR14][R6.64+0x1e08] ;  /* 0x001e080e06da7981 */ /* 0x000f22000c1e9900 */
[----:B------:R-:W-:-:S02]  /*36e0*/  IMAD.U32 R225, R219, 0x10000, RZ ;  /* 0x00010000dbe17824 */ /* 0x000fc400078e00ff */
[----:B------:R-:W-:Y:S01]  /*36f0*/  FFMA.FTZ R228, R127, R224, R228 ;  /* 0x000000e07fe47223 */ /* 0x000fe200000100e4 */
[----:B------:R-:W-:Y:S01]  /*3700*/  PRMT R224, R220, 0x7632, R224 ;  /* 0x00007632dce07816 */ /* 0x000fe200000000e0 */
[----:B------:R-:W-:Y:S01]  /*3710*/  FFMA.FTZ R233, R108, R225, R233 ;  /* 0x000000e16ce97223 */ /* 0x000fe200000100e9 */
[----:B------:R-:W-:Y:S01]  /*3720*/  PRMT R225, R221, 0x7632, R225 ;  /* 0x00007632dde17816 */ /* 0x000fe200000000e1 */
[----:B------:R-:W-:Y:S02]  /*3730*/  IMAD.U32 R229, R220, 0x10000, RZ ;  /* 0x00010000dce57824 */ /* 0x000fe400078e00ff */
[----:B------:R-:W-:Y:S01]  /*3740*/  IMAD.U32 R224, R224, 0x10000, RZ ;  /* 0x00010000e0e07824 */ /* 0x000fe200078e00ff */
[----:B------:R-:W5:Y:S01]  /*3750*/  LDG.E.CONSTANT R220, desc[UR14][R6.64+0x2008] ;  /* 0x0020080e06dc7981 */ /* 0x000f62000c1e9900 */
[----:B------:R-:W-:Y:S02]  /*3760*/  IMAD.U32 R225, R225, 0x10000, RZ ;  /* 0x00010000e1e17824 */ /* 0x000fe400078e00ff */
[----:B------:R-:W-:Y:S01]  /*3770*/  FFMA.FTZ R233, R116, R229, R233 ;  /* 0x000000e574e97223 */ /* 0x000fe200000100e9 */
[----:B------:R-:W-:Y:S01]  /*3780*/  FFMA.FTZ R224, R135, R224, R228 ;  /* 0x000000e087e07223 */ /* 0x000fe200000100e4 */
[----:B------:R-:W-:-:S02]  /*3790*/  IMAD.U32 R229, R222, 0x10000, RZ ;  /* 0x00010000dee57824 */ /* 0x000fc400078e00ff */
[----:B------:R-:W-:Y:S01]  /*37a0*/  FADD.FTZ R219, R234, R235 ;  /* 0x000000ebeadb7221 */ /* 0x000fe20000010000 */
[----:B------:R-:W-:Y:S02]  /*37b0*/  IMAD.U32 R232, R221, 0x10000, RZ ;  /* 0x00010000dde87824 */ /* 0x000fe400078e00ff */
[--C-:B------:R-:W-:Y:S01]  /*37c0*/  FFMA.FTZ R234, R143, R225, R224.reuse ;  /* 0x000000e18fea7223 */ /* 0x100fe200000100e0 */
[----:B------:R-:W5:Y:S01]  /*37d0*/  LDG.E.CONSTANT R221, desc[UR14][R6.64+0x2208] ;  /* 0x0022080e06dd7981 */ /* 0x000f62000c1e9900 */
[C---:B------:R-:W-:Y:S01]  /*37e0*/  SHF.L.U32 R225, R223.reuse, 0x10, RZ ;  /* 0x00000010dfe17819 */ /* 0x040fe200000006ff */
[----:B------:R-:W-:Y:S01]  /*37f0*/  FMUL.FTZ R229, R32, R229 ;  /* 0x000000e520e57220 */ /* 0x000fe20000410000 */
[----:B------:R-:W-:Y:S01]  /*3800*/  PRMT R224, R222, 0x7632, R224 ;  /* 0x00007632dee07816 */ /* 0x000fe200000000e0 */
[----:B------:R-:W-:Y:S01]  /*3810*/  FFMA.FTZ R235, R124, R232, R233 ;  /* 0x000000e87ceb7223 */ /* 0x000fe200000100e9 */
[----:B------:R-:W5:Y:S01]  /*3820*/  LDG.E.CONSTANT R222, desc[UR14][R6.64+0x2408] ;  /* 0x0024080e06de7981 */ /* 0x000f62000c1e9900 */
[----:B------:R-:W-:Y:S01]  /*3830*/  FFMA.FTZ R233, R28, R225, R229 ;  /* 0x000000e11ce97223 */ /* 0x000fe200000100e5 */
[----:B------:R-:W-:Y:S01]  /*3840*/  PRMT R223, R223, 0x7632, R223 ;  /* 0x00007632dfdf7816 */ /* 0x000fe200000000df */
[----:B------:R-:W-:-:S02]  /*3850*/  IMAD.U32 R225, R226, 0x10000, RZ ;  /* 0x00010000e2e17824 */ /* 0x000fc400078e00ff */
[----:B------:R-:W-:Y:S02]  /*3860*/  IMAD.U32 R232, R224, 0x10000, RZ ;  /* 0x00010000e0e87824 */ /* 0x000fe400078e00ff */
[----:B------:R-:W5:Y:S01]  /*3870*/  LDG.E.CONSTANT R224, desc[UR14][R6.64+0x2608] ;  /* 0x0026080e06e07981 */ /* 0x000f62000c1e9900 */
[----:B------:R-:W-:Y:S02]  /*3880*/  IMAD.U32 R228, R223, 0x10000, RZ ;  /* 0x00010000dfe47824 */ /* 0x000fe400078e00ff */
[----:B------:R-:W-:Y:S01]  /*3890*/  FMUL.FTZ R232, R67, R232 ;  /* 0x000000e843e87220 */ /* 0x000fe20000410000 */
[----:B------:R-:W-:Y:S01]  /*38a0*/  FFMA.FTZ R235, R132, R225, R235 ;  /* 0x000000e184eb7223 */ /* 0x000fe200000100eb */
[----:B------:R-:W-:Y:S01]  /*38b0*/  PRMT R229, R226, 0x7632, R229 ;  /* 0x00007632e2e57816 */ /* 0x000fe200000000e5 */
[----:B------:R-:W5:Y:S01]  /*38c0*/  LDG.E.CONSTANT R225, desc[UR14][R6.64+0x20c] ;  /* 0x00020c0e06e17981 */ /* 0x000f62000c1e9900 */
[----:B------:R-:W-:Y:S01]  /*38d0*/  FFMA.FTZ R232, R63, R228, R232 ;  /* 0x000000e43fe87223 */ /* 0x000fe200000100e8 */
[----:B------:R-:W-:-:S02]  /*38e0*/  PRMT R228, R227, 0x7632, R228 ;  /* 0x00007632e3e47816 */ /* 0x000fc400000000e4 */
[----:B------:R-:W5:Y:S01]  /*38f0*/  LDG.E.CONSTANT R223, desc[UR14][R6.64+0xc] ;  /* 0x00000c0e06df7981 */ /* 0x000f62000c1e9900 */
[----:B------:R-:W-:Y:S01]  /*3900*/  IMAD.U32 R229, R229, 0x10000, RZ ;  /* 0x00010000e5e57824 */ /* 0x000fe200078e00ff */
[----:B------:R-:W-:Y:S02]  /*3910*/  SHF.L.U32 R228, R228, 0x10, RZ ;  /* 0x00000010e4e47819 */ /* 0x000fe400000006ff */
[----:B------:R-:W5:Y:S01]  /*3920*/  LDG.E.CONSTANT R226, desc[UR14][R6.64+0x40c] ;  /* 0x00040c0e06e27981 */ /* 0x000f62000c1e9900 */
[----:B------:R-:W-:Y:S02]  /*3930*/  IMAD.U32 R227, R227, 0x10000, RZ ;  /* 0x00010000e3e37824 */ /* 0x000fe400078e00ff */
[----:B------:R-:W-:Y:S01]  /*3940*/  FFMA.FTZ R238, R151, R229, R234 ;  /* 0x000000e597ee7223 */ /* 0x000fe200000100ea */
[----:B------:R-:W-:Y:S01]  /*3950*/  FFMA.FTZ R234, R71, R228, R232 ;  /* 0x000000e447ea7223 */ /* 0x000fe200000100e8 */
[----:B------:R-:W5:Y:S01]  /*3960*/  LDG.E.CONSTANT R229, desc[UR14][R6.64+0x80c] ;  /* 0x00080c0e06e57981 */ /* 0x000f62000c1e9900 */
[----:B------:R-:W-:-:S03]  /*3970*/  IMAD.U32 R232, R230, 0x10000, RZ ;  /* 0x00010000e6e87824 */ /* 0x000fc600078e00ff */
[----:B------:R-:W5:Y:S01]  /*3980*/  LDG.E.CONSTANT R228, desc[UR14][R6.64+0x60c] ;  /* 0x00060c0e06e47981 */ /* 0x000f62000c1e9900 */
[----:B------:R-:W-:Y:S01]  /*3990*/  FFMA.FTZ R233, R36, R227, R233 ;  /* 0x000000e324e97223 */ /* 0x000fe200000100e9 */
[----:B------:R-:W-:Y:S02]  /*39a0*/  FFMA.FTZ R241, R140, R232, R235 ;  /* 0x000000e88cf17223 */ /* 0x000fe400000100eb */
[----:B------:R-:W5:Y:S01]  /*39b0*/  LDG.E.CONSTANT R227, desc[UR14][R6.64+0x2808] ;  /* 0x0028080e06e37981 */ /* 0x000f62000c1e9900 */
[----:B------:R-:W-:Y:S01]  /*39c0*/  PRMT R232, R230, 0x7632, R232 ;  /* 0x00007632e6e87816 */ /* 0x000fe200000000e8 */
[C---:B------:R-:W-:Y:S01]  /*39d0*/  IMAD.U32 R237, R231.reuse, 0x10000, RZ ;  /* 0x00010000e7ed7824 */ /* 0x040fe200078e00ff */
[----:B------:R-:W-:Y:S01]  /*39e0*/  PRMT R230, R231, 0x7632, R230 ;  /* 0x00007632e7e67816 */ /* 0x000fe200000000e6 */
[----:B------:R-:W5:Y:S04]  /*39f0*/  LDG.E.CONSTANT R235, desc[UR14][R6.64+0xc0c] ;  /* 0x000c0c0e06eb7981 */ /* 0x000f68000c1e9900 */
[----:B------:R-:W5:Y:S01]  /*3a00*/  LDG.E.CONSTANT R231, desc[UR14][R6.64+0xa0c] ;  /* 0x000a0c0e06e77981 */ /* 0x000f62000c1e9900 */
[----:B------:R-:W-:-:S02]  /*3a10*/  IMAD.U32 R232, R232, 0x10000, RZ ;  /* 0x00010000e8e87824 */ /* 0x000fc400078e00ff */
[----:B------:R-:W-:Y:S02]  /*3a20*/  IMAD.U32 R230, R230, 0x10000, RZ ;  /* 0x00010000e6e67824 */ /* 0x000fe400078e00ff */
[----:B------:R-:W-:Y:S02]  /*3a30*/  FFMA.FTZ R239, R159, R232, R238 ;  /* 0x000000e89fef7223 */ /* 0x000fe400000100ee */
[----:B------:R-:W-:Y:S02]  /*3a40*/  FFMA.FTZ R238, R75, R230, R234 ;  /* 0x000000e64bee7223 */ /* 0x000fe400000100ea */
[----:B------:R-:W5:Y:S01]  /*3a50*/  LDG.E.CONSTANT R230, desc[UR14][R6.64+0xe0c] ;  /* 0x000e0c0e06e67981 */ /* 0x000f62000c1e9900 */
[----:B------:R-:W-:-:S03]  /*3a60*/  SHF.L.U32 R232, R217, 0x10, RZ ;  /* 0x00000010d9e87819 */ /* 0x000fc600000006ff */
[----:B------:R-:W5:Y:S01]  /*3a70*/  LDG.E.CONSTANT R234, desc[UR14][R6.64+0x100c] ;  /* 0x00100c0e06ea7981 */ /* 0x000f62000c1e9900 */
[----:B------:R-:W-:Y:S01]  /*3a80*/  FFMA.FTZ R237, R40, R237, R233 ;  /* 0x000000ed28ed7223 */ /* 0x000fe200000100e9 */
[----:B------:R-:W-:Y:S01]  /*3a90*/  FFMA.FTZ R241, R148, R232, R241 ;  /* 0x000000e894f17223 */ /* 0x000fe200000100f1 */
[----:B------:R-:W-:Y:S01]  /*3aa0*/  IMAD.U32 R245, R236, 0x10000, RZ ;  /* 0x00010000ecf57824 */ /* 0x000fe200078e00ff */
[----:B------:R-:W5:Y:S03]  /*3ab0*/  LDG.E.CONSTANT R232, desc[UR14][R6.64+0x120c] ;  /* 0x00120c0e06e87981 */ /* 0x000f66000c1e9900 */
[----:B------:R-:W-:Y:S01]  /*3ac0*/  FFMA.FTZ R245, R44, R245, R237 ;  /* 0x000000f52cf57223 */ /* 0x000fe200000100ed */
[----:B------:R-:W-:Y:S01]  /*3ad0*/  PRMT R217, R217, 0x7632, R217 ;  /* 0x00007632d9d97816 */ /* 0x000fe200000000d9 */
[----:B------:R-:W5:Y:S01]  /*3ae0*/  LDG.E.CONSTANT R237, desc[UR14][R6.64+0x140c] ;  /* 0x00140c0e06ed7981 */ /* 0x000f62000c1e9900 */
[----:B------:R-:W-:-:S03]  /*3af0*/  PRMT R236, R236, 0x7632, R236 ;  /* 0x00007632ecec7816 */ /* 0x000fc600000000ec */
[----:B------:R-:W5:Y:S01]  /*3b00*/  LDG.E.CONSTANT R233, desc[UR14][R6.64+0x2a08] ;  /* 0x002a080e06e97981 */ /* 0x000f62000c1e9900 */
[----:B------:R-:W-:Y:S02]  /*3b10*/  IMAD.U32 R243, R217, 0x10000, RZ ;  /* 0x00010000d9f37824 */ /* 0x000fe400078e00ff */
[----:B------:R-:W-:Y:S01]  /*3b20*/  IMAD.U32 R240, R236, 0x10000, RZ ;  /* 0x00010000ecf07824 */ /* 0x000fe200078e00ff */
[----:B------:R-:W5:Y:S04]  /*3b30*/  LDG.E.CONSTANT R217, desc[UR14][R6.64+0x160c] ;  /* 0x00160c0e06d97981 */ /* 0x000f68000c1e9900 */
[----:B------:R-:W5:Y:S01]  /*3b40*/  LDG.E.CONSTANT R236, desc[UR14][R6.64+0x2c08] ;  /* 0x002c080e06ec7981 */ /* 0x000f62000c1e9900 */
[----:B------:R-:W-:Y:S01]  /*3b50*/  FFMA.FTZ R244, R79, R240, R238 ;  /* 0x000000f04ff47223 */ /* 0x000fe200000100ee */
[----:B------:R-:W-:-:S02]  /*3b60*/  PRMT R240, R216, 0x7632, R240 ;  /* 0x00007632d8f07816 */ /* 0x000fc400000000f0 */
[----:B------:R-:W5:Y:S01]  /*3b70*/  LDG.E.CONSTANT R238, desc[UR14][R6.64+0x180c] ;  /* 0x00180c0e06ee7981 */ /* 0x000f62000c1e9900 */
[----:B------:R-:W-:Y:S01]  /*3b80*/  FFMA.FTZ R243, R164, R243, R239 ;  /* 0x000000f3a4f37223 */ /* 0x000fe200000100ef */
[----:B------:R-:W-:Y:S02]  /*3b90*/  SHF.L.U32 R240, R240, 0x10, RZ ;  /* 0x00000010f0f07819 */ /* 0x000fe400000006ff */
[----:B------:R-:W5:Y:S03]  /*3ba0*/  LDG.E.CONSTANT R239, desc[UR14][R6.64+0x1a0c] ;  /* 0x001a0c0e06ef7981 */ /* 0x000f66000c1e9900 */
[----:B------:R-:W-:Y:S02]  /*3bb0*/  FFMA.FTZ R244, R83, R240, R244 ;  /* 0x000000f053f47223 */ /* 0x000fe400000100f4 */
[----:B------:R-:W5:Y:S01]  /*3bc0*/  LDG.E.CONSTANT R240, desc[UR14][R6.64+0x1c0c] ;  /* 0x001c0c0e06f07981 */ /* 0x000f62000c1e9900 */
[----:B------:R-:W-:-:S02]  /*3bd0*/  IMAD.U32 R216, R216, 0x10000, RZ ;  /* 0x00010000d8d87824 */ /* 0x000fc400078e00ff */
[C---:B------:R-:W-:Y:S01]  /*3be0*/  IMAD.U32 R242, R4.reuse, 0x10000, RZ ;  /* 0x0001000004f27824 */ /* 0x040fe200078e00ff */
[----:B------:R-:W-:Y:S01]  /*3bf0*/  PRMT R246, R4, 0x7632, R246 ;  /* 0x0000763204f67816 */ /* 0x000fe200000000f6 */
[----:B------:R-:W-:Y:S01]  /*3c00*/  FFMA.FTZ R245, R48, R216, R245 ;  /* 0x000000d830f57223 */ /* 0x000fe200000100f5 */
[----:B------:R-:W5:Y:S01]  /*3c10*/  LDG.E.CONSTANT R4, desc[UR14][R6.64+0x1e0c] ;  /* 0x001e0c0e06047981 */ /* 0x000f62000c1e9900 */
[--C-:B------:R-:W-:Y:S01]  /*3c20*/  FFMA.FTZ R242, R156, R242, R241.reuse ;  /* 0x000000f29cf27223 */ /* 0x100fe200000100f1 */
[C---:B------:R-:W-:Y:S01]  /*3c30*/  PRMT R241, R5.reuse, 0x7632, R241 ;  /* 0x0000763205f17816 */ /* 0x040fe200000000f1 */
[----:B------:R-:W-:Y:S01]  /*3c40*/  IMAD.U32 R247, R5, 0x10000, RZ ;  /* 0x0001000005f77824 */ /* 0x000fe200078e00ff */
[----:B------:R-:W5:Y:S01]  /*3c50*/  LDG.E.CONSTANT R216, desc[UR14][R6.64+0x2e08] ;  /* 0x002e080e06d87981 */ /* 0x000f62000c1e9900 */
[----:B------:R-:W-:-:S03]  /*3c60*/  IMAD.U32 R246, R246, 0x10000, RZ ;  /* 0x00010000f6f67824 */ /* 0x000fc600078e00ff */
[----:B------:R-:W5:Y:S01]  /*3c70*/  LDG.E.CONSTANT R5, desc[UR14][R6.64+0x200c] ;  /* 0x00200c0e06057981 */ /* 0x000f62000c1e9900 */
[----:B------:R-:W-:Y:S02]  /*3c80*/  IMAD.U32 R248, R241, 0x10000, RZ ;  /* 0x00010000f1f87824 */ /* 0x000fe400078e00ff */
[----:B------:R-:W-:Y:S02]  /*3c90*/  FFMA.FTZ R241, R170, R246, R243 ;  /* 0x000000f6aaf17223 */ /* 0x000fe400000100f3 */
[----:B------:R-:W5:Y:S01]  /*3ca0*/  LDG.E.CONSTANT R243, desc[UR14][R6.64+0x220c] ;  /* 0x00220c0e06f37981 */ /* 0x000f62000c1e9900 */
[----:B------:R-:W-:-:S03]  /*3cb0*/  FFMA.FTZ R247, R52, R247, R245 ;  /* 0x000000f734f77223 */ /* 0x000fc600000100f5 */
[----:B------:R-:W5:Y:S01]  /*3cc0*/  LDG.E.CONSTANT R245, desc[UR14][R6.64+0x240c] ;  /* 0x00240c0e06f57981 */ /* 0x000f62000c1e9900 */
[----:B------:R-:W-:Y:S01]  /*3cd0*/  FFMA.FTZ R248, R89, R248, R244 ;  /* 0x000000f859f87223 */ /* 0x000fe200000100f4 */
[C---:B------:R-:W-:Y:S02]  /*3ce0*/  PRMT R246, R12.reuse, 0x7632, R246 ;  /* 0x000076320cf67816 */ /* 0x040fe400000000f6 */
[----:B------:R-:W5:Y:S01]  /*3cf0*/  LDG.E.CONSTANT R244, desc[UR14][R6.64+0x260c] ;  /* 0x00260c0e06f47981 */ /* 0x000f62000c1e9900 */
[----:B------:R-:W-:-:S03]  /*3d00*/  SHF.L.U32 R249, R12, 0x10, RZ ;  /* 0x000000100cf97819 */ /* 0x000fc600000006ff */
[----:B------:R-:W5:Y:S01]  /*3d10*/  LDG.E.CONSTANT R12, desc[UR14][R6.64+0x280c] ;  /* 0x00280c0e060c7981 */ /* 0x000f62000c1e9900 */
[----:B------:R-:W-:-:S03]  /*3d20*/  IMAD.U32 R250, R246, 0x10000, RZ ;  /* 0x00010000f6fa7824 */ /* 0x000fc600078e00ff */
[----:B------:R-:W5:Y:S01]  /*3d30*/  LDG.E.CONSTANT R246, desc[UR14][R6.64+0x2a0c] ;  /* 0x002a0c0e06f67981 */ /* 0x000f62000c1e9900 */
[----:B------:R-:W-:Y:S01]  /*3d40*/  FFMA.FTZ R249, R56, R249, R247 ;  /* 0x000000f938f97223 */ /* 0x000fe200000100f7 */
[----:B------:R-:W-:-:S04]  /*3d50*/  IMAD.U32 R247, R13, 0x10000, RZ ;  /* 0x000100000df77824 */ /* 0x000fc800078e00ff */
[----:B------:R-:W-:Y:S02]  /*3d60*/  FFMA.FTZ R249, R86, R247, R249 ;  /* 0x000000f756f97223 */ /* 0x000fe400000100f9 */
[----:B------:R-:W5:Y:S01]  /*3d70*/  LDG.E.CONSTANT R247, desc[UR14][R6.64+0x2c0c] ;  /* 0x002c0c0e06f77981 */ /* 0x000f62000c1e9900 */
[----:B------:R-:W-:-:S03]  /*3d80*/  FFMA.FTZ R250, R97, R250, R248 ;  /* 0x000000fa61fa7223 */ /* 0x000fc600000100f8 */
[----:B------:R0:W5:Y:S01]  /*3d90*/  LDG.E.CONSTANT R248, desc[UR14][R6.64+0x2e0c] ;  /* 0x002e0c0e06f87981 */ /* 0x000162000c1e9900 */
[----:B------:R-:W-:-:S05]  /*3da0*/  PRMT R13, R13, 0x7632, R13 ;  /* 0x000076320d0d7816 */ /* 0x000fca000000000d */
[----:B------:R-:W-:-:S04]  /*3db0*/  IMAD.U32 R13, R13, 0x10000, RZ ;  /* 0x000100000d0d7824 */ /* 0x000fc800078e00ff */
[----:B------:R-:W-:Y:S01]  /*3dc0*/  FFMA.FTZ R250, R105, R13, R250 ;  /* 0x0000000d69fa7223 */ /* 0x000fe200000100fa */
[----:B------:R-:W-:-:S04]  /*3dd0*/  IMAD.U32 R13, R204, 0x10000, RZ ;  /* 0x00010000cc0d7824 */ /* 0x000fc800078e00ff */
[--C-:B------:R-:W-:Y:S01]  /*3de0*/  FFMA.FTZ R13, R9, R13, R242.reuse ;  /* 0x0000000d090d7223 */ /* 0x100fe200000100f2 */
[----:B------:R-:W-:Y:S02]  /*3df0*/  PRMT R242, R204, 0x7632, R242 ;  /* 0x00007632ccf27816 */ /* 0x000fe400000000f2 */
[----:B------:R-:W-:-:S05]  /*3e00*/  PRMT R204, R205, 0x7632, R204 ;  /* 0x00007632cdcc7816 */ /* 0x000fca00000000cc */
[----:B------:R-:W-:Y:S01]  /*3e10*/  IMAD.U32 R204, R204, 0x10000, RZ ;  /* 0x00010000cccc7824 */ /* 0x000fe200078e00ff */
[----:B------:R-:W-:-:S03]  /*3e20*/  SHF.L.U32 R242, R242, 0x10, RZ ;  /* 0x00000010f2f27819 */ /* 0x000fc600000006ff */
[----:B------:R-:W-:Y:S01]  /*3e30*/  FFMA.FTZ R250, R113, R204, R250 ;  /* 0x000000cc71fa7223 */ /* 0x000fe200000100fa */
[C---:B------:R-:W-:Y:S01]  /*3e40*/  IMAD.U32 R204, R206.reuse, 0x10000, RZ ;  /* 0x00010000cecc7824 */ /* 0x040fe200078e00ff */
[----:B------:R-:W-:Y:S02]  /*3e50*/  PRMT R206, R206, 0x7632, R206 ;  /* 0x00007632cece7816 */ /* 0x000fe400000000ce */
[----:B0-----:R-:W-:Y:S01]  /*3e60*/  PRMT R7, R207, 0x7632, R7 ;  /* 0x00007632cf077816 */ /* 0x001fe20000000007 */
[----:B------:R-:W-:Y:S02]  /*3e70*/  FFMA.FTZ R6, R174, R242, R241 ;  /* 0x000000f2ae067223 */ /* 0x000fe400000100f1 */
[----:B------:R-:W-:Y:S02]  /*3e80*/  IMAD.U32 R206, R206, 0x10000, RZ ;  /* 0x00010000cece7824 */ /* 0x000fe400078e00ff */
[----:B------:R-:W-:Y:S01]  /*3e90*/  FFMA.FTZ R204, R168, R204, R13 ;  /* 0x000000cca8cc7223 */ /* 0x000fe2000001000d */
[----:B------:R-:W-:-:S02]  /*3ea0*/  IMAD.U32 R13, R7, 0x10000, RZ ;  /* 0x00010000070d7824 */ /* 0x000fc400078e00ff */
[----:B------:R-:W-:Y:S01]  /*3eb0*/  FFMA.FTZ R7, R197, R206, R6 ;  /* 0x000000cec5077223 */ /* 0x000fe20000010006 */
[----:B------:R-:W-:-:S04]  /*3ec0*/  IMAD.U32 R6, R208, 0x10000, RZ ;  /* 0x00010000d0067824 */ /* 0x000fc800078e00ff */
[----:B------:R-:W-:Y:S01]  /*3ed0*/  FFMA.FTZ R204, R17, R6, R204 ;  /* 0x0000000611cc7223 */ /* 0x000fe200000100cc */
[----:B------:R-:W-:Y:S01]  /*3ee0*/  PRMT R6, R209, 0x7632, R6 ;  /* 0x00007632d1067816 */ /* 0x000fe20000000006 */
[----:B------:R-:W-:-:S03]  /*3ef0*/  FFMA.FTZ R250, R121, R13, R250 ;  /* 0x0000000d79fa7223 */ /* 0x000fc600000100fa */
[----:B------:R-:W-:-:S05]  /*3f00*/  SHF.L.U32 R6, R6, 0x10, RZ ;  /* 0x0000001006067819 */ /* 0x000fca00000006ff */
[----:B------:R-:W-:Y:S01]  /*3f10*/  FFMA.FTZ R250, R129, R6, R250 ;  /* 0x0000000681fa7223 */ /* 0x000fe200000100fa */
[----:B------:R-:W-:-:S04]  /*3f20*/  IMAD.U32 R6, R210, 0x10000, RZ ;  /* 0x00010000d2067824 */ /* 0x000fc800078e00ff */
[----:B------:R-:W-:Y:S01]  /*3f30*/  FFMA.FTZ R204, R21, R6, R204 ;  /* 0x0000000615cc7223 */ /* 0x000fe200000100cc */
[----:B------:R-:W-:Y:S02]  /*3f40*/  PRMT R6, R211, 0x7632, R6 ;  /* 0x00007632d3067816 */ /* 0x000fe40000000006 */
[----:B------:R-:W-:-:S03]  /*3f50*/  PRMT R208, R208, 0x7632, R208 ;  /* 0x00007632d0d07816 */ /* 0x000fc600000000d0 */
[----:B------:R-:W-:Y:S02]  /*3f60*/  IMAD.U32 R6, R6, 0x10000, RZ ;  /* 0x0001000006067824 */ /* 0x000fe400078e00ff */
[----:B------:R-:W-:Y:S02]  /*3f70*/  IMAD.U32 R208, R208, 0x10000, RZ ;  /* 0x00010000d0d07824 */ /* 0x000fe400078e00ff */
[----:B------:R-:W-:Y:S01]  /*3f80*/  FFMA.FTZ R250, R137, R6, R250 ;  /* 0x0000000689fa7223 */ /* 0x000fe200000100fa */
[----:B------:R-:W-:Y:S01]  /*3f90*/  SHF.L.U32 R6, R212, 0x10, RZ ;  /* 0x00000010d4067819 */ /* 0x000fe200000006ff */
[----:B------:R-:W-:-:S04]  /*3fa0*/  FFMA.FTZ R208, R180, R208, R7 ;  /* 0x000000d0b4d07223 */ /* 0x000fc80000010007 */
[----:B------:R-:W-:Y:S01]  /*3fb0*/  FFMA.FTZ R7, R25, R6, R204 ;  /* 0x0000000619077223 */ /* 0x000fe200000100cc */
[----:B------:R-:W-:Y:S01]  /*3fc0*/  PRMT R6, R213, 0x7632, R6 ;  /* 0x00007632d5067816 */ /* 0x000fe20000000006 */
[----:B------:R-:W-:-:S04]  /*3fd0*/  IMAD.U32 R205, R205, 0x10000, RZ ;  /* 0x00010000cdcd7824 */ /* 0x000fc800078e00ff */
[----:B------:R-:W-:Y:S01]  /*3fe0*/  IMAD.U32 R6, R6, 0x10000, RZ ;  /* 0x0001000006067824 */ /* 0x000fe200078e00ff */
[----:B------:R-:W-:-:S03]  /*3ff0*/  SHF.L.U32 R207, R207, 0x10, RZ ;  /* 0x00000010cfcf7819 */ /* 0x000fc600000006ff */
[----:B------:R-:W-:Y:S01]  /*4000*/  FFMA.FTZ R250, R145, R6, R250 ;  /* 0x0000000691fa7223 */ /* 0x000fe200000100fa */
[----:B------:R-:W-:Y:S01]  /*4010*/  FFMA.FTZ R249, R94, R205, R249 ;  /* 0x000000cd5ef97223 */ /* 0x000fe200000100f9 */
[----:B------:R-:W-:-:S03]  /*4020*/  IMAD.U32 R209, R209, 0x10000, RZ ;  /* 0x00010000d1d17824 */ /* 0x000fc600078e00ff */
[----:B------:R-:W-:Y:S01]  /*4030*/  FFMA.FTZ R249, R102, R207, R249 ;  /* 0x000000cf66f97223 */ /* 0x000fe200000100f9 */
[----:B------:R-:W-:-:S03]  /*4040*/  IMAD.U32 R211, R211, 0x10000, RZ ;  /* 0x00010000d3d37824 */ /* 0x000fc600078e00ff */
[----:B------:R-:W-:Y:S01]  /*4050*/  FFMA.FTZ R209, R110, R209, R249 ;  /* 0x000000d16ed17223 */ /* 0x000fe200000100f9 */
[----:B------:R-:W-:-:S03]  /*4060*/  IMAD.U32 R213, R213, 0x10000, RZ ;  /* 0x00010000d5d57824 */ /* 0x000fc600078e00ff */
[----:B------:R-:W-:Y:S01]  /*4070*/  FFMA.FTZ R209, R118, R211, R209 ;  /* 0x000000d376d17223 */ /* 0x000fe200000100d1 */
[----:B--2---:R-:W-:-:S04]  /*4080*/  IMAD.U32 R6, R214, 0x10000, RZ ;  /* 0x00010000d6067824 */ /* 0x004fc800078e00ff */
[----:B------:R-:W-:Y:S01]  /*4090*/  FFMA.FTZ R204, R184, R6, R7 ;  /* 0x00000006b8cc7223 */ /* 0x000fe20000010007 */
[----:B---3--:R-:W-:-:S05]  /*40a0*/  PRMT R6, R215, 0x7632, R6 ;  /* 0x00007632d7067816 */ /* 0x008fca0000000006 */
[----:B------:R-:W-:-:S04]  /*40b0*/  IMAD.U32 R7, R6, 0x10000, RZ ;  /* 0x0001000006077824 */ /* 0x000fc800078e00ff */
[----:B------:R-:W-:Y:S01]  /*40c0*/  FFMA.FTZ R250, R153, R7, R250 ;  /* 0x0000000799fa7223 */ /* 0x000fe200000100fa */
[----:B----4-:R-:W-:Y:S01]  /*40d0*/  PRMT R7, R218, 0x7632, R7 ;  /* 0x00007632da077816 */ /* 0x010fe20000000007 */
[----:B------:R-:W-:Y:S01]  /*40e0*/  FFMA.FTZ R209, R126, R213, R209 ;  /* 0x000000d57ed17223 */ /* 0x000fe200000100d1 */
[----:B------:R-:W-:-:S03]  /*40f0*/  IMAD.U32 R215, R215, 0x10000, RZ ;  /* 0x00010000d7d77824 */ /* 0x000fc600078e00ff */
[----:B------:R-:W-:Y:S02]  /*4100*/  IMAD.U32 R7, R7, 0x10000, RZ ;  /* 0x0001000007077824 */ /* 0x000fe400078e00ff */
[----:B------:R-:W-:Y:S01]  /*4110*/  FFMA.FTZ R209, R134, R215, R209 ;  /* 0x000000d786d17223 */ /* 0x000fe200000100d1 */
[----:B------:R-:W-:Y:S02]  /*4120*/  IMAD.U32 R218, R218, 0x10000, RZ ;  /* 0x00010000dada7824 */ /* 0x000fe400078e00ff */
[----:B------:R-:W-:Y:S01]  /*4130*/  FFMA.FTZ R250, R161, R7, R250 ;  /* 0x00000007a1fa7223 */ /* 0x000fe200000100fa */
[----:B-----5:R-:W-:Y:S01]  /*4140*/  SHF.L.U32 R7, R220, 0x10, RZ ;  /* 0x00000010dc077819 */ /* 0x020fe200000006ff */
[----:B------:R-:W-:Y:S01]  /*4150*/  FFMA.FTZ R209, R142, R218, R209 ;  /* 0x000000da8ed17223 */ /* 0x000fe200000100d1 */
[----:B------:R-:W-:-:S03]  /*4160*/  PRMT R220, R220, 0x7632, R220 ;  /* 0x00007632dcdc7816 */ /* 0x000fc600000000dc */
[----:B------:R-:W-:Y:S01]  /*4170*/  FFMA.FTZ R209, R150, R7, R209 ;  /* 0x0000000796d17223 */ /* 0x000fe200000100d1 */
[----:B------:R-:W-:Y:S02]  /*4180*/  PRMT R210, R210, 0x7632, R210 ;  /* 0x00007632d2d27816 */ /* 0x000fe400000000d2 */
[C---:B------:R-:W-:Y:S01]  /*4190*/  PRMT R7, R221.reuse, 0x7632, R7 ;  /* 0x00007632dd077816 */ /* 0x040fe20000000007 */
[----:B------:R-:W-:Y:S02]  /*41a0*/  IMAD.U32 R220, R220, 0x10000, RZ ;  /* 0x00010000dcdc7824 */ /* 0x000fe400078e00ff */
[----:B------:R-:W-:Y:S01]  /*41b0*/  IMAD.U32 R221, R221, 0x10000, RZ ;  /* 0x00010000dddd7824 */ /* 0x000fe200078e00ff */
[----:B------:R-:W-:Y:S01]  /*41c0*/  PRMT R212, R212, 0x7632, R212 ;  /* 0x00007632d4d47816 */ /* 0x000fe200000000d4 */
[----:B------:R-:W-:Y:S01]  /*41d0*/  IMAD.U32 R13, R7, 0x10000, RZ ;  /* 0x00010000070d7824 */ /* 0x000fe200078e00ff */
[----:B------:R-:W-:Y:S01]  /*41e0*/  PRMT R7, R222, 0x7632, R7 ;  /* 0x00007632de077816 */ /* 0x000fe20000000007 */
[----:B------:R-:W-:-:S02]  /*41f0*/  IMAD.U32 R210, R210, 0x10000, RZ ;  /* 0x00010000d2d27824 */ /* 0x000fc400078e00ff */
[----:B------:R-:W-:Y:S01]  /*4200*/  FFMA.FTZ R220, R165, R220, R250 ;  /* 0x000000dca5dc7223 */ /* 0x000fe200000100fa */
[----:B------:R-:W-:Y:S01]  /*4210*/  FFMA.FTZ R209, R158, R221, R209 ;  /* 0x000000dd9ed17223 */ /* 0x000fe200000100d1 */
[----:B------:R-:W-:Y:S01]  /*4220*/  IMAD.U32 R222, R222, 0x10000, RZ ;  /* 0x00010000dede7824 */ /* 0x000fe200078e00ff */
[----:B------:R-:W-:Y:S01]  /*4230*/  PRMT R214, R214, 0x7632, R214 ;  /* 0x00007632d6d67816 */ /* 0x000fe200000000d6 */
[----:B------:R-:W-:Y:S01]  /*4240*/  FFMA.FTZ R208, R187, R210, R208 ;  /* 0x000000d2bbd07223 */ /* 0x000fe200000100d0 */
[----:B------:R-:W-:Y:S01]  /*4250*/  SHF.L.U32 R7, R7, 0x10, RZ ;  /* 0x0000001007077819 */ /* 0x000fe200000006ff */
[----:B------:R-:W-:Y:S02]  /*4260*/  IMAD.U32 R212, R212, 0x10000, RZ ;  /* 0x00010000d4d47824 */ /* 0x000fe400078e00ff */
[----:B------:R-:W-:Y:S01]  /*4270*/  FFMA.FTZ R220, R171, R13, R220 ;  /* 0x0000000dabdc7223 */ /* 0x000fe200000100dc */
[----:B------:R-:W-:Y:S01]  /*4280*/  FADD.FTZ R219, R204, R219 ;  /* 0x000000dbccdb7221 */ /* 0x000fe20000010000 */
[----:B------:R-:W-:-:S02]  /*4290*/  IMAD.U32 R13, R224, 0x10000, RZ ;  /* 0x00010000e00d7824 */ /* 0x000fc400078e00ff */
[----:B------:R-:W-:Y:S01]  /*42a0*/  FFMA.FTZ R209, R10, R222, R209 ;  /* 0x000000de0ad17223 */ /* 0x000fe200000100d1 */
[----:B------:R-:W-:Y:S01]  /*42b0*/  PRMT R204, R225, 0x7632, R204 ;  /* 0x00007632e1cc7816 */ /* 0x000fe200000000cc */
[----:B------:R-:W-:Y:S01]  /*42c0*/  FFMA.FTZ R208, R193, R212, R208 ;  /* 0x000000d4c1d07223 */ /* 0x000fe200000100d0 */
[----:B------:R-:W-:Y:S01]  /*42d0*/  SHF.L.U32 R214, R214, 0x10, RZ ;  /* 0x00000010d6d67819 */ /* 0x000fe200000006ff */
[----:B------:R-:W-:Y:S01]  /*42e0*/  FFMA.FTZ R207, R175, R7, R220 ;  /* 0x00000007afcf7223 */ /* 0x000fe200000100dc */
        /* <DEDUP_REMOVED lines=8> */
[----:B------:R-:W-:Y:S01]  /*4370*/  FMUL.FTZ R205, R68, R205 ;  /* 0x000000cd44cd7220 */ /* 0x000fe20000410000 */
[----:B------:R-:W-:-:S02]  /*4380*/  IMAD.U32 R206, R223, 0x10000, RZ ;  /* 0x00010000dfce7824 */ /* 0x000fc400078e00ff */
[----:B------:R-:W-:Y:S01]  /*4390*/  FMUL.FTZ R208, R33, R208 ;  /* 0x000000d021d07220 */ /* 0x000fe20000410000 */
[----:B------:R-:W-:Y:S01]  /*43a0*/  SHF.L.U32 R224, R224, 0x10, RZ ;  /* 0x00000010e0e07819 */ /* 0x000fe200000006ff */
[----:B------:R-:W-:Y:S02]  /*43b0*/  IMAD.U32 R204, R204, 0x10000, RZ ;  /* 0x00010000cccc7824 */ /* 0x000fe400078e00ff */
[----:B------:R-:W-:Y:S01]  /*43c0*/  FFMA.FTZ R205, R64, R13, R205 ;  /* 0x0000000d40cd7223 */ /* 0x000fe200000100cd */
[----:B------:R-:W-:Y:S01]  /*43d0*/  PRMT R13, R228, 0x7632, R13 ;  /* 0x00007632e40d7816 */ /* 0x000fe2000000000d */
[----:B------:R-:W-:Y:S02]  /*43e0*/  IMAD.U32 R226, R226, 0x10000, RZ ;  /* 0x00010000e2e27824 */ /* 0x000fe400078e00ff */
[----:B------:R-:W-:Y:S01]  /*43f0*/  FFMA.FTZ R206, R29, R206, R208 ;  /* 0x000000ce1dce7223 */ /* 0x000fe200000100d0 */
[----:B------:R-:W-:Y:S01]  /*4400*/  FFMA.FTZ R224, R198, R224, R207 ;  /* 0x000000e0c6e07223 */ /* 0x000fe200000100cf */
[----:B------:R-:W-:Y:S01]  /*4410*/  FFMA.FTZ R205, R72, R204, R205 ;  /* 0x000000cc48cd7223 */ /* 0x000fe200000100cd */
[----:B------:R-:W-:Y:S01]  /*4420*/  PRMT R204, R229, 0x7632, R204 ;  /* 0x00007632e5cc7816 */ /* 0x000fe200000000cc */
[----:B------:R-:W-:Y:S01]  /*4430*/  IMAD.U32 R207, R227, 0x10000, RZ ;  /* 0x00010000e3cf7824 */ /* 0x000fe200078e00ff */
[----:B------:R-:W-:Y:S01]  /*4440*/  SHF.L.U32 R13, R13, 0x10, RZ ;  /* 0x000000100d0d7819 */ /* 0x000fe200000006ff */
[----:B------:R-:W-:Y:S01]  /*4450*/  FFMA.FTZ R206, R37, R226, R206 ;  /* 0x000000e225ce7223 */ /* 0x000fe200000100ce */
[----:B------:R-:W-:-:S02]  /*4460*/  IMAD.U32 R228, R228, 0x10000, RZ ;  /* 0x00010000e4e47824 */ /* 0x000fc400078e00ff */
[----:B------:R-:W-:Y:S01]  /*4470*/  FFMA.FTZ R207, R18, R207, R7 ;  /* 0x000000cf12cf7223 */ /* 0x000fe20000010007 */
[----:B------:R-:W-:Y:S02]  /*4480*/  IMAD.U32 R229, R229, 0x10000, RZ ;  /* 0x00010000e5e57824 */ /* 0x000fe400078e00ff */
[----:B------:R-:W-:Y:S01]  /*4490*/  FFMA.FTZ R13, R76, R13, R205 ;  /* 0x0000000d4c0d7223 */ /* 0x000fe200000100cd */
[----:B------:R-:W-:Y:S01]  /*44a0*/  FFMA.FTZ R206, R41, R228, R206 ;  /* 0x000000e429ce7223 */ /* 0x000fe200000100ce */
[----:B------:R-:W-:Y:S01]  /*44b0*/  IMAD.U32 R204, R204, 0x10000, RZ ;  /* 0x00010000cccc7824 */ /* 0x000fe200078e00ff */
[C---:B------:R-:W-:Y:S01]  /*44c0*/  PRMT R7, R231.reuse, 0x7632, R7 ;  /* 0x00007632e7077816 */ /* 0x040fe20000000007 */
[----:B------:R-:W-:Y:S02]  /*44d0*/  IMAD.U32 R231, R231, 0x10000, RZ ;  /* 0x00010000e7e77824 */ /* 0x000fe400078e00ff */
[----:B------:R-:W-:Y:S01]  /*44e0*/  FFMA.FTZ R206, R45, R229, R206 ;  /* 0x000000e52dce7223 */ /* 0x000fe200000100ce */
[--C-:B------:R-:W-:Y:S01]  /*44f0*/  FFMA.FTZ R205, R80, R204, R13.reuse ;  /* 0x000000cc50cd7223 */ /* 0x100fe2000001000d */
[----:B------:R-:W-:Y:S01]  /*4500*/  PRMT R13, R235, 0x7632, R13 ;  /* 0x00007632eb0d7816 */ /* 0x000fe2000000000d */
[----:B------:R-:W-:-:S02]  /*4510*/  IMAD.U32 R7, R7, 0x10000, RZ ;  /* 0x0001000007077824 */ /* 0x000fc400078e00ff */
[----:B------:R-:W-:Y:S01]  /*4520*/  FFMA.FTZ R206, R49, R231, R206 ;  /* 0x000000e731ce7223 */ /* 0x000fe200000100ce */
[----:B------:R-:W-:Y:S02]  /*4530*/  IMAD.U32 R235, R235, 0x10000, RZ ;  /* 0x00010000ebeb7824 */ /* 0x000fe400078e00ff */
[----:B------:R-:W-:Y:S01]  /*4540*/  FFMA.FTZ R204, R84, R7, R205 ;  /* 0x0000000754cc7223 */ /* 0x000fe200000100cd */
[----:B------:R-:W-:Y:S01]  /*4550*/  IMAD.U32 R13, R13, 0x10000, RZ ;  /* 0x000100000d0d7824 */ /* 0x000fe200078e00ff */
[C---:B------:R-:W-:Y:S01]  /*4560*/  PRMT R7, R230.reuse, 0x7632, R7 ;  /* 0x00007632e6077816 */ /* 0x040fe20000000007 */
[----:B------:R-:W-:Y:S01]  /*4570*/  FFMA.FTZ R206, R53, R235, R206 ;  /* 0x000000eb35ce7223 */ /* 0x000fe200000100ce */
[----:B------:R-:W-:Y:S02]  /*4580*/  IMAD.U32 R230, R230, 0x10000, RZ ;  /* 0x00010000e6e67824 */ /* 0x000fe400078e00ff */
[----:B------:R-:W-:Y:S01]  /*4590*/  FFMA.FTZ R204, R91, R13, R204 ;  /* 0x0000000d5bcc7223 */ /* 0x000fe200000100cc */
[----:B------:R-:W-:-:S02]  /*45a0*/  SHF.L.U32 R7, R7, 0x10, RZ ;  /* 0x0000001007077819 */ /* 0x000fc400000006ff */
[C---:B------:R-:W-:Y:S01]  /*45b0*/  PRMT R13, R234.reuse, 0x7632, R13 ;  /* 0x00007632ea0d7816 */ /* 0x040fe2000000000d */
[----:B------:R-:W-:Y:S01]  /*45c0*/  FFMA.FTZ R205, R57, R230, R206 ;  /* 0x000000e639cd7223 */ /* 0x000fe200000100ce */
[----:B------:R-:W-:Y:S02]  /*45d0*/  IMAD.U32 R234, R234, 0x10000, RZ ;  /* 0x00010000eaea7824 */ /* 0x000fe400078e00ff */
[----:B------:R-:W-:Y:S01]  /*45e0*/  FFMA.FTZ R204, R99, R7, R204 ;  /* 0x0000000763cc7223 */ /* 0x000fe200000100cc */
[C---:B------:R-:W-:Y:S01]  /*45f0*/  IMAD.U32 R7, R232.reuse, 0x10000, RZ ;  /* 0x00010000e8077824 */ /* 0x040fe200078e00ff */
[----:B------:R-:W-:Y:S01]  /*4600*/  PRMT R232, R232, 0x7632, R232 ;  /* 0x00007632e8e87816 */ /* 0x000fe200000000e8 */
[----:B------:R-:W-:Y:S01]  /*4610*/  FFMA.FTZ R205, R88, R234, R205 ;  /* 0x000000ea58cd7223 */ /* 0x000fe200000100cd */
[----:B------:R-:W-:Y:S02]  /*4620*/  IMAD.U32 R13, R13, 0x10000, RZ ;  /* 0x000100000d0d7824 */ /* 0x000fe400078e00ff */
[----:B------:R-:W-:Y:S01]  /*4630*/  SHF.L.U32 R232, R232, 0x10, RZ ;  /* 0x00000010e8e87819 */ /* 0x000fe200000006ff */
[----:B------:R-:W-:Y:S01]  /*4640*/  FFMA.FTZ R205, R96, R7, R205 ;  /* 0x0000000760cd7223 */ /* 0x000fe200000100cd */
[----:B------:R-:W-:Y:S01]  /*4650*/  PRMT R7, R237, 0x7632, R7 ;  /* 0x00007632ed077816 */ /* 0x000fe20000000007 */
[----:B------:R-:W-:Y:S01]  /*4660*/  FFMA.FTZ R204, R107, R13, R204 ;  /* 0x0000000d6bcc7223 */ /* 0x000fe200000100cc */
[----:B------:R-:W-:-:S03]  /*4670*/  IMAD.U32 R208, R233, 0x10000, RZ ;  /* 0x00010000e9d07824 */ /* 0x000fc600078e00ff */
[----:B------:R-:W-:Y:S02]  /*4680*/  IMAD.U32 R7, R7, 0x10000, RZ ;  /* 0x0001000007077824 */ /* 0x000fe400078e00ff */
[----:B------:R-:W-:Y:S01]  /*4690*/  FFMA.FTZ R204, R115, R232, R204 ;  /* 0x000000e873cc7223 */ /* 0x000fe200000100cc */
[----:B------:R-:W-:Y:S01]  /*46a0*/  FFMA.FTZ R207, R22, R208, R207 ;  /* 0x000000d016cf7223 */ /* 0x000fe200000100cf */
[----:B------:R-:W-:Y:S02]  /*46b0*/  IMAD.U32 R13, R236, 0x10000, RZ ;  /* 0x00010000ec0d7824 */ /* 0x000fe400078e00ff */
[----:B------:R-:W-:Y:S01]  /*46c0*/  FFMA.FTZ R204, R123, R7, R204 ;  /* 0x000000077bcc7223 */ /* 0x000fe200000100cc */
[----:B------:R-:W-:Y:S01]  /*46d0*/  PRMT R7, R217, 0x7632, R7 ;  /* 0x00007632d9077816 */ /* 0x000fe20000000007 */
[----:B------:R-:W-:Y:S01]  /*46e0*/  FFMA.FTZ R207, R26, R13, R207 ;  /* 0x0000000d1acf7223 */ /* 0x000fe200000100cf */
[----:B------:R-:W-:Y:S01]  /*46f0*/  PRMT R13, R238, 0x7632, R13 ;  /* 0x00007632ee0d7816 */ /* 0x000fe2000000000d */
[----:B------:R-:W-:-:S02]  /*4700*/  IMAD.U32 R237, R237, 0x10000, RZ ;  /* 0x00010000eded7824 */ /* 0x000fc400078e00ff */
[----:B------:R-:W-:Y:S01]  /*4710*/  IMAD.U32 R7, R7, 0x10000, RZ ;  /* 0x0001000007077824 */ /* 0x000fe200078e00ff */
[----:B------:R-:W-:Y:S01]  /*4720*/  SHF.L.U32 R217, R217, 0x10, RZ ;  /* 0x00000010d9d97819 */ /* 0x000fe200000006ff */
[----:B------:R-:W-:Y:S02]  /*4730*/  IMAD.U32 R13, R13, 0x10000, RZ ;  /* 0x000100000d0d7824 */ /* 0x000fe400078e00ff */
[----:B------:R-:W-:Y:S01]  /*4740*/  FFMA.FTZ R205, R104, R237, R205 ;  /* 0x000000ed68cd7223 */ /* 0x000fe200000100cd */
[----:B------:R-:W-:Y:S01]  /*4750*/  FFMA.FTZ R204, R131, R7, R204 ;  /* 0x0000000783cc7223 */ /* 0x000fe200000100cc */
[----:B------:R-:W-:Y:S01]  /*4760*/  PRMT R7, R239, 0x7632, R7 ;  /* 0x00007632ef077816 */ /* 0x000fe20000000007 */
[----:B------:R-:W-:Y:S02]  /*4770*/  IMAD.U32 R238, R238, 0x10000, RZ ;  /* 0x00010000eeee7824 */ /* 0x000fe400078e00ff */
[----:B------:R-:W-:Y:S01]  /*4780*/  FFMA.FTZ R205, R112, R217, R205 ;  /* 0x000000d970cd7223 */ /* 0x000fe200000100cd */
[----:B------:R-:W-:Y:S01]  /*4790*/  FFMA.FTZ R204, R139, R13, R204 ;  /* 0x0000000d8bcc7223 */ /* 0x000fe200000100cc */
[----:B------:R-:W-:Y:S01]  /*47a0*/  PRMT R13, R240, 0x7632, R13 ;  /* 0x00007632f00d7816 */ /* 0x000fe2000000000d */
[----:B------:R-:W-:Y:S01]  /*47b0*/  IMAD.U32 R7, R7, 0x10000, RZ ;  /* 0x0001000007077824 */ /* 0x000fe200078e00ff */
[----:B------:R-:W-:Y:S01]  /*47c0*/  SHF.L.U32 R239, R239, 0x10, RZ ;  /* 0x00000010efef7819 */ /* 0x000fe200000006ff */
[----:B------:R-:W-:-:S02]  /*47d0*/  FFMA.FTZ R205, R120, R238, R205 ;  /* 0x000000ee78cd7223 */ /* 0x000fc400000100cd */
[----:B------:R-:W-:Y:S02]  /*47e0*/  IMAD.U32 R13, R13, 0x10000, RZ ;  /* 0x000100000d0d7824 */ /* 0x000fe400078e00ff */
[----:B------:R-:W-:Y:S01]  /*47f0*/  FFMA.FTZ R204, R147, R7, R204 ;  /* 0x0000000793cc7223 */ /* 0x000fe200000100cc */
[----:B------:R-:W-:Y:S02]  /*4800*/  IMAD.U32 R240, R240, 0x10000, RZ ;  /* 0x00010000f0f07824 */ /* 0x000fe400078e00ff */
[----:B------:R-:W-:Y:S01]  /*4810*/  FFMA.FTZ R205, R128, R239, R205 ;  /* 0x000000ef80cd7223 */ /* 0x000fe200000100cd */
[C---:B------:R-:W-:Y:S01]  /*4820*/  PRMT R7, R4.reuse, 0x7632, R7 ;  /* 0x0000763204077816 */ /* 0x040fe20000000007 */
[----:B------:R-:W-:Y:S01]  /*4830*/  FFMA.FTZ R13, R155, R13, R204 ;  /* 0x0000000d9b0d7223 */ /* 0x000fe200000100cc */
[----:B------:R-:W-:Y:S01]  /*4840*/  SHF.L.U32 R204, R4, 0x10, RZ ;  /* 0x0000001004cc7819 */ /* 0x000fe200000006ff */
[----:B------:R-:W-:Y:S01]  /*4850*/  IMAD.U32 R206, R216, 0x10000, RZ ;  /* 0x00010000d8ce7824 */ /* 0x000fe200078e00ff */
[----:B------:R-:W-:Y:S01]  /*4860*/  PRMT R4, R5, 0x7632, R4 ;  /* 0x0000763205047816 */ /* 0x000fe20000000004 */
[----:B------:R-:W-:Y:S01]  /*4870*/  FFMA.FTZ R205, R136, R240, R205 ;  /* 0x000000f088cd7223 */ /* 0x000fe200000100cd */
[----:B------:R-:W-:-:S02]  /*4880*/  IMAD.U32 R7, R7, 0x10000, RZ ;  /* 0x0001000007077824 */ /* 0x000fc400078e00ff */
[----:B------:R-:W-:Y:S01]  /*4890*/  FFMA.FTZ R207, R186, R206, R207 ;  /* 0x000000cebacf7223 */ /* 0x000fe200000100cf */
[----:B------:R-:W-:Y:S02]  /*48a0*/  IMAD.U32 R5, R5, 0x10000, RZ ;  /* 0x0001000005057824 */ /* 0x000fe400078e00ff */
[----:B------:R-:W-:Y:S01]  /*48b0*/  FFMA.FTZ R205, R144, R204, R205 ;  /* 0x000000cc90cd7223 */ /* 0x000fe200000100cd */
[----:B------:R-:W-:Y:S01]  /*48c0*/  IMAD.U32 R206, R4, 0x10000, RZ ;  /* 0x0001000004ce7824 */ /* 0x000fe200078e00ff */
[----:B------:R-:W-:Y:S01]  /*48d0*/  PRMT R4, R243, 0x7632, R4 ;  /* 0x00007632f3047816 */ /* 0x000fe20000000004 */
[----:B------:R-:W-:Y:S01]  /*48e0*/  FFMA.FTZ R204, R162, R7, R13 ;  /* 0x00000007a2cc7223 */ /* 0x000fe2000001000d */
[----:B------:R-:W-:Y:S01]  /*48f0*/  FFMA.FTZ R205, R152, R5, R205 ;  /* 0x0000000598cd7223 */ /* 0x000fe200000100cd */
[----:B------:R-:W-:Y:S02]  /*4900*/  PRMT R5, R245, 0x7632, R5 ;  /* 0x00007632f5057816 */ /* 0x000fe40000000005 */
[----:B------:R-:W-:Y:S01]  /*4910*/  FFMA.FTZ R7, R167, R206, R204 ;  /* 0x000000cea7077223 */ /* 0x000fe200000100cc */
[----:B------:R-:W-:Y:S01]  /*4920*/  IMAD.U32 R4, R4, 0x10000, RZ ;  /* 0x0001000004047824 */ /* 0x000fe200078e00ff */
[----:B------:R-:W-:Y:S01]  /*4930*/  SHF.L.U32 R243, R243, 0x10, RZ ;  /* 0x00000010f3f37819 */ /* 0x000fe200000006ff */
[----:B------:R-:W-:Y:S01]  /*4940*/  FADD.FTZ R6, R6, R219 ;  /* 0x000000db06067221 */ /* 0x000fe20000010000 */
[----:B------:R-:W-:-:S02]  /*4950*/  IMAD.U32 R5, R5, 0x10000, RZ ;  /* 0x0001000005057824 */ /* 0x000fc400078e00ff */
[----:B------:R-:W-:Y:S01]  /*4960*/  FFMA.FTZ R7, R172, R4, R7 ;  /* 0x00000004ac077223 */ /* 0x000fe20000010007 */
[----:B------:R-:W-:Y:S01]  /*4970*/  PRMT R4, R244, 0x7632, R4 ;  /* 0x00007632f4047816 */ /* 0x000fe20000000004 */
[----:B------:R-:W-:Y:S02]  /*4980*/  IMAD.U32 R245, R245, 0x10000, RZ ;  /* 0x00010000f5f57824 */ /* 0x000fe400078e00ff */
[----:B------:R-:W-:Y:S01]  /*4990*/  FFMA.FTZ R204, R160, R243, R205 ;  /* 0x000000f3a0cc7223 */ /* 0x000fe200000100cd */
[----:B------:R-:W-:Y:S01]  /*49a0*/  FADD.FTZ R207, R207, R6 ;  /* 0x00000006cfcf7221 */ /* 0x000fe20000010000 */
[----:B------:R-:W-:Y:S01]  /*49b0*/  FFMA.FTZ R7, R176, R5, R7 ;  /* 0x00000005b0077223 */ /* 0x000fe20000010007 */
[----:B------:R-:W-:Y:S01]  /*49c0*/  PRMT R5, R12, 0x7632, R5 ;  /* 0x000076320c057816 */ /* 0x000fe20000000005 */
[----:B------:R-:W-:Y:S01]  /*49d0*/  FFMA.FTZ R204, R11, R245, R204 ;  /* 0x000000f50bcc7223 */ /* 0x000fe200000100cc */
[----:B------:R-:W-:Y:S01]  /*49e0*/  SHF.L.U32 R6, R4, 0x10, RZ ;  /* 0x0000001004067819 */ /* 0x000fe200000006ff */
[----:B------:R-:W-:Y:S01]  /*49f0*/  IMAD.U32 R244, R244, 0x10000, RZ ;  /* 0x00010000f4f47824 */ /* 0x000fe200078e00ff */
[----:B------:R-:W-:Y:S01]  /*4a00*/  PRMT R227, R227, 0x7632, R227 ;  /* 0x00007632e3e37816 */ /* 0x000fe200000000e3 */
[----:B------:R-:W-:Y:S01]  /*4a10*/  IMAD.U32 R12, R12, 0x10000, RZ ;  /* 0x000100000c0c7824 */ /* 0x000fe200078e00ff */
        /* <DEDUP_REMOVED lines=9> */
[----:B------:R-:W-:Y:S01]  /*4ab0*/  PRMT R236, R236, 0x7632, R236 ;  /* 0x00007632ecec7816 */ /* 0x000fe200000000ec */
[----:B------:R-:W-:Y:S01]  /*4ac0*/  FFMA.FTZ R227, R181, R227, R224 ;  /* 0x000000e3b5e37223 */ /* 0x000fe200000100e0 */
[----:B------:R-:W-:Y:S01]  /*4ad0*/  SHF.L.U32 R204, R61, 0x5, RZ ;  /* 0x000000053dcc7819 */ /* 0x000fe200000006ff */
[----:B------:R-:W-:-:S02]  /*4ae0*/  IMAD.U32 R233, R233, 0x10000, RZ ;  /* 0x00010000e9e97824 */ /* 0x000fc400078e00ff */
[----:B------:R-:W-:Y:S02]  /*4af0*/  IMAD.U32 R246, R246, 0x10000, RZ ;  /* 0x00010000f6f67824 */ /* 0x000fe400078e00ff */
[----:B------:R-:W-:Y:S01]  /*4b00*/  FFMA.FTZ R6, R191, R4, R6 ;  /* 0x00000004bf067223 */ /* 0x000fe20000010006 */
[----:B------:R-:W-:Y:S01]  /*4b10*/  PRMT R216, R216, 0x7632, R216 ;  /* 0x00007632d8d87816 */ /* 0x000fe200000000d8 */
[----:B------:R-:W0:Y:S01]  /*4b20*/  S2UR UR10, SR_CgaCtaId ;  /* 0x00000000000a79c3 */ /* 0x000e220000008800 */
[----:B------:R-:W-:Y:S01]  /*4b30*/  PRMT R4, R247, 0x7632, R4 ;  /* 0x00007632f7047816 */ /* 0x000fe20000000004 */
[----:B------:R-:W-:Y:S01]  /*4b40*/  FFMA.FTZ R227, R190, R233, R227 ;  /* 0x000000e9bee37223 */ /* 0x000fe200000100e3 */
[----:B------:R-:W-:Y:S02]  /*4b50*/  IMAD.U32 R236, R236, 0x10000, RZ ;  /* 0x00010000ecec7824 */ /* 0x000fe400078e00ff */
[----:B------:R-:W-:Y:S01]  /*4b60*/  FFMA.FTZ R12, R23, R246, R12 ;  /* 0x000000f6170c7223 */ /* 0x000fe2000001000c */
[----:B------:R-:W-:-:S02]  /*4b70*/  IMAD.U32 R206, RZ, RZ, UR17 ;  /* 0x00000011ffce7e24 */ /* 0x000fc4000f8e00ff */
[----:B------:R-:W-:Y:S02]  /*4b80*/  IMAD.U32 R247, R247, 0x10000, RZ ;  /* 0x00010000f7f77824 */ /* 0x000fe400078e00ff */
[----:B------:R-:W-:Y:S02]  /*4b90*/  IMAD.IADD R7, R203, 0x1, R204 ;  /* 0x00000001cb077824 */ /* 0x000fe400078e02cc */
[----:B------:R-:W-:Y:S01]  /*4ba0*/  FFMA.FTZ R236, R194, R236, R227 ;  /* 0x000000ecc2ec7223 */ /* 0x000fe200000100e3 */
[----:B------:R-:W-:Y:S02]  /*4bb0*/  IMAD.U32 R216, R216, 0x10000, RZ ;  /* 0x00010000d8d87824 */ /* 0x000fe400078e00ff */
[----:B------:R-:W-:Y:S01]  /*4bc0*/  FFMA.FTZ R247, R27, R247, R12 ;  /* 0x000000f71bf77223 */ /* 0x000fe2000001000c */
[----:B------:R-:W-:Y:S01]  /*4bd0*/  IMAD.U32 R5, R4, 0x10000, RZ ;  /* 0x0001000004057824 */ /* 0x000fe200078e00ff */
[----:B------:R-:W-:Y:S02]  /*4be0*/  IADD3 R12, R7, 0x1, -R206 ;  /* 0x00000001070c7810 */ /* 0x000fe40007ffe8ce */
[C---:B------:R-:W-:Y:S01]  /*4bf0*/  PRMT R4, R248.reuse, 0x7632, R4 ;  /* 0x00007632f8047816 */ /* 0x040fe20000000004 */
[----:B------:R-:W-:Y:S01]  /*4c00*/  FFMA.FTZ R216, R201, R216, R236 ;  /* 0x000000d8c9d87223 */ /* 0x000fe200000100ec */
[----:B------:R-:W-:-:S02]  /*4c10*/  SHF.L.U32 R248, R248, 0x10, RZ ;  /* 0x00000010f8f87819 */ /* 0x000fc400000006ff */
[----:B------:R-:W-:Y:S01]  /*4c20*/  I2FP.F32.S32 R12, R12 ;  /* 0x0000000c000c7245 */ /* 0x000fe20000201400 */
[----:B------:R-:W-:Y:S01]  /*4c30*/  FADD.FTZ R216, R216, R207 ;  /* 0x000000cfd8d87221 */ /* 0x000fe20000010000 */
[----:B------:R-:W-:Y:S01]  /*4c40*/  FFMA.FTZ R5, R195, R5, R6 ;  /* 0x00000005c3057223 */ /* 0x000fe20000010006 */
[----:B------:R-:W-:Y:S02]  /*4c50*/  IMAD.U32 R4, R4, 0x10000, RZ ;  /* 0x0001000004047824 */ /* 0x000fe400078e00ff */
[----:B------:R-:W-:Y:S01]  /*4c60*/  FFMA.FTZ R247, R188, R248, R247 ;  /* 0x000000f8bcf77223 */ /* 0x000fe200000100f7 */
[----:B------:R-:W-:Y:S01]  /*4c70*/  FMUL.FTZ R12, R12, UR4 ;  /* 0x000000040c0c7c20 */ /* 0x000fe20008410000 */
[----:B------:R-:W-:Y:S01]  /*4c80*/  FSETP.NEU.FTZ.AND P0, PT, RZ, UR4, PT ;  /* 0x00000004ff007c0b */ /* 0x000fe2000bf1d000 */
[----:B------:R-:W-:Y:S01]  /*4c90*/  FFMA.FTZ R4, R202, R4, R5 ;  /* 0x00000004ca047223 */ /* 0x000fe20000010005 */
[----:B------:R-:W-:Y:S01]  /*4ca0*/  FADD.FTZ R247, R247, R216 ;  /* 0x000000d8f7f77221 */ /* 0x000fe20000010000 */
[----:B------:R-:W-:Y:S01]  /*4cb0*/  UMOV UR9, 0x400 ;  /* 0x0000040000097882 */ /* 0x000fe20000000000 */
[----:B------:R-:W-:Y:S01]  /*4cc0*/  FSEL R5, R12, RZ, P0 ;  /* 0x000000ff0c057208 */ /* 0x000fe20000000000 */
[----:B------:R-:W-:Y:S01]  /*4cd0*/  UIADD3 UR9, UR9, 0x1a0, URZ ;  /* 0x000001a009097890 */ /* 0x000fe2000fffe03f */
[----:B------:R-:W-:-:S02]  /*4ce0*/  VIADD R203, R203, -UR18 ;  /* 0x80000012cbcb7c36 */ /* 0x000fc40008000000 */
[----:B------:R-:W-:Y:S01]  /*4cf0*/  FADD.FTZ R4, R4, R247 ;  /* 0x000000f704047221 */ /* 0x000fe20000010000 */
[----:B0-----:R-:W-:Y:S01]  /*4d00*/  ULEA UR9, UR10, UR9, 0x18 ;  /* 0x000000090a097291 */ /* 0x001fe2000f8ec03f */
[----:B------:R-:W-:Y:S02]  /*4d10*/  IMAD.IADD R203, R203, 0x1, R204 ;  /* 0x00000001cbcb7824 */ /* 0x000fe400078e02cc */
[----:B------:R-:W-:Y:S01]  /*4d20*/  FFMA.FTZ R6, R4, UR19, R5 ;  /* 0x0000001304067c23 */ /* 0x000fe20008010005 */
[----:B------:R-:W-:Y:S02]  /*4d30*/  ISETP.GE.AND P0, PT, R7, UR17, PT ;  /* 0x0000001107007c0c */ /* 0x000fe4000bf06270 */
[----:B------:R-:W-:Y:S02]  /*4d40*/  LEA R203, R203, UR9, 0x2 ;  /* 0x00000009cbcb7c11 */ /* 0x000fe4000f8e10ff */
[----:B------:R-:W-:-:S05]  /*4d50*/  FSEL R4, R6, RZ, !P0 ;  /* 0x000000ff06047208 */ /* 0x000fca0004000000 */
[----:B------:R1:W-:Y:S04]  /*4d60*/  STS [R203], R4 ;  /* 0x00000004cb007388 */ /* 0x0003e80000000800 */
[----:B------:R-:W-:Y:S05]  /*4d70*/  @P0 BRA `(.L_x_18695) ;  /* 0x0000000000440947 */ /* 0x000fea0003800000 */
[----:B------:R-:W-:Y:S01]  /*4d80*/  FMNMX.FTZ R189, R189, R6, !PT ;  /* 0x00000006bdbd7209 */ /* 0x000fe20007810000 */
[----:B------:R-:W-:Y:S06]  /*4d90*/  BRA `(.L_x_18695) ;  /* 0x00000000003c7947 */ /* 0x000fec0003800000 */
.L_x_18694:
        /* <DEDUP_REMOVED lines=8> */
[----:B------:R-:W-:Y:S01]  /*4e20*/  IMAD.IADD R5, R4, 0x1, -R5 ;  /* 0x0000000104057824 */ /* 0x000fe200078e0a05 */
[----:B------:R-:W-:-:S03]  /*4e30*/  SHF.L.U32 R4, R61, 0x5, RZ ;  /* 0x000000053d047819 */ /* 0x000fc600000006ff */
[----:B------:R-:W-:-:S04]  /*4e40*/  VIADD R5, R5, -UR18 ;  /* 0x8000001205057c36 */ /* 0x000fc80008000000 */
[----:B------:R-:W-:Y:S02]  /*4e50*/  IMAD.IADD R5, R5, 0x1, R4 ;  /* 0x0000000105057824 */ /* 0x000fe400078e0204 */
[----:B------:R-:W-:-:S03]  /*4e60*/  IMAD.MOV.U32 R4, RZ, RZ, -0x800001 ;  /* 0xff7fffffff047424 */ /* 0x000fc600078e00ff */
[----:B------:R-:W-:-:S05]  /*4e70*/  LEA R5, R5, UR9, 0x2 ;  /* 0x0000000905057c11 */ /* 0x000fca000f8e10ff */
[----:B------:R0:W-:Y:S02]  /*4e80*/  STS [R5], R4 ;  /* 0x0000000405007388 */ /* 0x0001e40000000800 */
.L_x_18695:
[----:B------:R-:W-:Y:S05]  /*4e90*/  BSYNC B1 ;  /* 0x0000000000017941 */ /* 0x000fea0003800000 */
.L_x_18693:
[----:B------:R-:W-:-:S05]  /*4ea0*/  VIADD R61, R61, 0x4 ;  /* 0x000000043d3d7836 */ /* 0x000fca0000000000 */
[----:B------:R-:W-:-:S13]  /*4eb0*/  ISETP.GE.AND P0, PT, R61, UR5, PT ;  /* 0x000000053d007c0c */ /* 0x000fda000bf06270 */
[----:B------:R-:W-:Y:S05]  /*4ec0*/  @!P0 BRA `(.L_x_18696) ;  /* 0xffffffd400348947 */ /* 0x000fea000383ffff */
.L_x_18692:
[----:B------:R-:W-:Y:S05]  /*4ed0*/  BSYNC B0 ;  /* 0x0000000000007941 */ /* 0x000fea0003800000 */
.L_x_18691:
[----:B------:R-:W2:Y:S01]  /*4ee0*/  SHFL.BFLY PT, R0, R189, 0x10, 0x1f ;  /* 0x0e001f00bd007f89 */ /* 0x000ea200000e0000 */
[----:B------:R-:W-:Y:S01]  /*4ef0*/  UIADD3 UR4, UR17, 0x1f, URZ ;  /* 0x0000001f11047890 */ /* 0x000fe2000fffe03f */
[----:B------:R-:W-:Y:S01]  /*4f00*/  BSSY B0, `(.L_x_18697) ;  /* 0x0000116000007945 */ /* 0x000fe20003800000 */
[----:B0-----:R-:W1:Y:S02]  /*4f10*/  S2R R5, SR_TID.X ;  /* 0x0000000000057919 */ /* 0x001e640000002100 */
[----:B------:R-:W-:Y:S01]  /*4f20*/  USHF.R.S32.HI UR9, URZ, 0x1f, UR4 ;  /* 0x0000001f3f097899 */ /* 0x000fe20008011404 */
[----:B------:R-:W0:Y:S03]  /*4f30*/  S2R R13, SR_TID.X ;  /* 0x00000000000d7919 */ /* 0x000e260000002100 */
[----:B------:R-:W-:-:S04]  /*4f40*/  ULEA.HI UR4, UR9, UR4, URZ, 0x5 ;  /* 0x0000000409047291 */ /* 0x000fc8000f8f283f */
[----:B------:R-:W-:Y:S01]  /*4f50*/  USHF.R.S32.HI UR4, URZ, 0x5, UR4 ;  /* 0x000000053f047899 */ /* 0x000fe20008011404 */
[----:B--2---:R-:W-:-:S05]  /*4f60*/  FMNMX.FTZ R2, R0, R189, !PT ;  /* 0x000000bd00027209 */ /* 0x004fca0007810000 */
[----:B------:R-:W2:Y:S01]  /*4f70*/  SHFL.BFLY PT, R3, R2, 0x8, 0x1f ;  /* 0x0d001f0002037f89 */ /* 0x000ea200000e0000 */
[----:B-1----:R-:W-:-:S04]  /*4f80*/  SHF.R.S32.HI R4, RZ, 0x1f, R5 ;  /* 0x0000001fff047819 */ /* 0x002fc80000011405 */
[----:B------:R-:W-:-:S04]  /*4f90*/  LEA.HI R12, R4, R5, RZ, 0x5 ;  /* 0x00000005040c7211 */ /* 0x000fc800078f28ff */
[----:B------:R-:W-:Y:S02]  /*4fa0*/  LOP3.LUT R6, R12, 0xffffffe0, RZ, 0xc0, !PT ;  /* 0xffffffe00c067812 */ /* 0x000fe400078ec0ff */
[----:B------:R-:W-:Y:S02]  /*4fb0*/  SHF.R.S32.HI R12, RZ, 0x5, R12 ;  /* 0x00000005ff0c7819 */ /* 0x000fe4000001140c */
[----:B--2---:R-:W-:-:S05]  /*4fc0*/  FMNMX.FTZ R3, R2, R3, !PT ;  /* 0x0000000302037209 */ /* 0x004fca0007810000 */
[----:B------:R-:W1:Y:S02]  /*4fd0*/  SHFL.BFLY PT, R0, R3, 0x4, 0x1f ;  /* 0x0c801f0003007f89 */ /* 0x000e6400000e0000 */
[----:B-1----:R-:W-:Y:S02]  /*4fe0*/  FMNMX.FTZ R4, R3, R0, !PT ;  /* 0x0000000003047209 */ /* 0x002fe40007810000 */
[----:B------:R-:W-:-:S03]  /*4ff0*/  IADD3 R0, -R6, R5, RZ ;  /* 0x0000000506007210 */ /* 0x000fc60007ffe1ff */
[----:B------:R-:W1:Y:S01]  /*5000*/  SHFL.BFLY PT, R5, R4, 0x2, 0x1f ;  /* 0x0c401f0004057f89 */ /* 0x000e6200000e0000 */
[C---:B------:R-:W-:Y:S02]  /*5010*/  ISETP.NE.AND P0, PT, R0.reuse, RZ, PT ;  /* 0x000000ff0000720c */ /* 0x040fe40003f05270 */
[----:B------:R-:W-:-:S11]  /*5020*/  ISETP.GT.AND P1, PT, R0, 0x3, PT ;  /* 0x000000030000780c */ /* 0x000fd60003f24270 */
[----:B------:R-:W2:Y:S01]  /*5030*/  @!P0 S2R R6, SR_CgaCtaId ;  /* 0x0000000000068919 */ /* 0x000ea20000008800 */
[----:B------:R-:W-:Y:S02]  /*5040*/  @!P0 MOV R3, 0x400 ;  /* 0x0000040000038802 */ /* 0x000fe40000000f00 */
[----:B------:R-:W-:Y:S01]  /*5050*/  @!P1 MOV R7, 0x400 ;  /* 0x0000040000079802 */ /* 0x000fe20000000f00 */
[----:B------:R-:W3:Y:S02]  /*5060*/  @!P1 S2R R8, SR_CgaCtaId ;  /* 0x0000000000089919 */ /* 0x000ee40000008800 */
[----:B------:R-:W-:Y:S02]  /*5070*/  @!P0 VIADD R3, R3, 0x180 ;  /* 0x0000018003038836 */ /* 0x000fe40000000000 */
[----:B------:R-:W-:Y:S01]  /*5080*/  @!P1 VIADD R7, R7, 0x180 ;  /* 0x0000018007079836 */ /* 0x000fe20000000000 */
[----:B-1----:R-:W-:Y:S01]  /*5090*/  FMNMX.FTZ R5, R4, R5, !PT ;  /* 0x0000000504057209 */ /* 0x002fe20007810000 */
[----:B------:R-:W-:-:S04]  /*50a0*/  IMAD.MOV.U32 R4, RZ, RZ, -0x800001 ;  /* 0xff7fffffff047424 */ /* 0x000fc800078e00ff */
[----:B------:R-:W1:Y:S01]  /*50b0*/  SHFL.BFLY PT, R2, R5, 0x1, 0x1f ;  /* 0x0c201f0005027f89 */ /* 0x000e6200000e0000 */
[----:B--2---:R-:W-:Y:S02]  /*50c0*/  @!P0 LEA R3, R6, R3, 0x18 ;  /* 0x0000000306038211 */ /* 0x004fe400078ec0ff */
[----:B---3--:R-:W-:-:S03]  /*50d0*/  @!P1 LEA R7, R8, R7, 0x18 ;  /* 0x0000000708079211 */ /* 0x008fc600078ec0ff */
[----:B------:R-:W-:Y:S01]  /*50e0*/  @!P0 IMAD R3, R12, 0x4, R3 ;  /* 0x000000040c038824 */ /* 0x000fe200078e0203 */
[----:B-1----:R-:W-:Y:S02]  /*50f0*/  FMNMX.FTZ R6, R5, R2, !PT ;  /* 0x0000000205067209 */ /* 0x002fe40007810000 */
[----:B------:R-:W-:-:S03]  /*5100*/  @!P1 LEA R5, R0, R7, 0x2 ;  /* 0x0000000700059211 */ /* 0x000fc600078e10ff */
[----:B------:R1:W-:Y:S01]  /*5110*/  @!P0 STS [R3], R6 ;  /* 0x0000000603008388 */ /* 0x0003e20000000800 */
[----:B------:R-:W-:Y:S01]  /*5120*/  BAR.SYNC.DEFER_BLOCKING 0x0 ;  /* 0x0000000000007b1d */ /* 0x000fe20000010000 */
[----:B-1----:R-:W-:-:S05]  /*5130*/  IMAD.MOV.U32 R3, RZ, RZ, RZ ;  /* 0x000000ffff037224 */ /* 0x002fca00078e00ff */
[----:B------:R-:W1:Y:S01]  /*5140*/  @!P1 LDS R4, [R5] ;  /* 0x0000000005049984 */ /* 0x000e620000000800 */
[----:B0-----:R-:W-:-:S03]  /*5150*/  ISETP.GE.AND P1, PT, R13, UR13, PT ;  /* 0x0000000d0d007c0c */ /* 0x001fc6000bf26270 */
[----:B-1----:R-:W0:Y:S02]  /*5160*/  SHFL.BFLY PT, R7, R4, 0x2, 0x1f ;  /* 0x0c401f0004077f89 */ /* 0x002e2400000e0000 */
[----:B0-----:R-:W-:-:S05]  /*5170*/  FMNMX.FTZ R7, R7, R4, !PT ;  /* 0x0000000407077209 */ /* 0x001fca0007810000 */
[----:B------:R-:W0:Y:S02]  /*5180*/  SHFL.BFLY PT, R2, R7, 0x1, 0x1f ;  /* 0x0c201f0007027f89 */ /* 0x000e2400000e0000 */
[----:B0-----:R-:W-:-:S06]  /*5190*/  FMNMX.FTZ R2, R7, R2, !PT ;  /* 0x0000000207027209 */ /* 0x001fcc0007810000 */
[----:B------:R-:W0:Y:S01]  /*51a0*/  SHFL.IDX PT, R2, R2, RZ, 0x1f ;  /* 0x00001fff02027589 */ /* 0x000e2200000e0000 */
[----:B------:R-:W-:Y:S05]  /*51b0*/  @P1 BRA `(.L_x_18698) ;  /* 0x0000000c00a81947 */ /* 0x000fea0003800000 */
[----:B------:R-:W1:Y:S01]  /*51c0*/  S2UR UR10, SR_CTAID.Z ;  /* 0x00000000000a79c3 */ /* 0x000e620000002700 */
[----:B------:R-:W-:Y:S01]  /*51d0*/  UMOV UR9, 0xfffffff0 ;  /* 0xfffffff000097882 */ /* 0x000fe20000000000 */
[----:B------:R-:W-:Y:S01]  /*51e0*/  LOP3.LUT R3, RZ, UR4, RZ, 0x33, !PT ;  /* 0x00000004ff037c12 */ /* 0x000fe2000f8e33ff */
[----:B------:R-:W-:Y:S01]  /*51f0*/  BSSY B1, `(.L_x_18699) ;  /* 0x0000020000017945 */ /* 0x000fe20003800000 */
[----:B------:R-:W-:Y:S01]  /*5200*/  LOP3.LUT R4, RZ, UR17, RZ, 0x33, !PT ;  /* 0x00000011ff047c12 */ /* 0x000fe2000f8e33ff */
[----:B-1----:R-:W-:-:S06]  /*5210*/  UIMAD UR9, UR10, UR9, -0x11 ;  /* 0xffffffef0a0974a4 */ /* 0x002fcc000f8e0209 */
        /* <DEDUP_REMOVED lines=18> */
.L_x_18701:
        /* <DEDUP_REMOVED lines=11> */
.L_x_18700:
[----:B------:R-:W-:Y:S05]  /*53f0*/  BSYNC B1 ;  /* 0x0000000000017941 */ /* 0x000fea0003800000 */
.L_x_18699:
        /* <DEDUP_REMOVED lines=13> */
[----:B------:R-:W-:-:S03]  /*54d0*/  PLOP3.LUT P0, PT, PT, PT, PT, 0x8, 0x0 ;  /* 0x000000000000781c */ /* 0x000fc60003f0e170 */
[----:B------:R-:W-:-:S10]  /*54e0*/  VIADD R31, R31, 0xfffffa00 ;  /* 0xfffffa001f1f7836 */ /* 0x000fd40000000000 */
.L_x_18704:
        /* <DEDUP_REMOVED lines=26> */
[C---:B-----5:R-:W-:Y:S01]  /*5690*/  FADD.FTZ R19, -R2.reuse, R19 ;  /* 0x0000001302137221 */ /* 0x060fe20000010100 */
        /* <DEDUP_REMOVED lines=10> */
[----:B-----5:R-:W5:Y:S01]  /*5740*/  LDS R11, [R5+0x1600] ;  /* 0x00160000050b7984 */ /* 0x020f620000000800 */
[----:B----4-:R-:W-:Y:S01]  /*5750*/  FADD.FTZ R3, R3, R8 ;  /* 0x0000000803037221 */ /* 0x010fe20000010000 */
[----:B------:R-:W-:Y:S01]  /*5760*/  FMUL.FTZ R23, R23, 1.4426950216293334961 ;  /* 0x3fb8aa3b17177820 */ /* 0x000fe20000410000 */
[----:B------:R-:W-:Y:S01]  /*5770*/  FMUL.FTZ R25, R25, 1.4426950216293334961 ;  /* 0x3fb8aa3b19197820 */ /* 0x000fe20000410000 */
[C---:B------:R-:W-:Y:S01]  /*5780*/  FADD.FTZ R27, -R2.reuse, R27 ;  /* 0x0000001b021b7221 */ /* 0x040fe20000010100 */
[----:B------:R-:W-:Y:S01]  /*5790*/  STS [R5+-0x200], R8 ;  /* 0xfffe000805007388 */ /* 0x000fe20000000800 */
[----:B0-----:R-:W-:Y:S01]  /*57a0*/  FADD.FTZ R29, -R2, R29 ;  /* 0x0000001d021d7221 */ /* 0x001fe20000010100 */
[----:B------:R0:W4:Y:S01]  /*57b0*/  MUFU.EX2 R16, R17 ;  /* 0x0000001100107308 */ /* 0x0001220000000800 */
        /* <DEDUP_REMOVED lines=9> */
[----:B------:R-:W5:Y:S01]  /*5850*/  MUFU.EX2 R20, R21 ;  /* 0x0000001500147308 */ /* 0x000f620000000800 */
[----:B----4-:R-:W-:Y:S01]  /*5860*/  FADD.FTZ R3, R3, R16 ;  /* 0x0000001003037221 */ /* 0x010fe20000010000 */
[----:B-1----:R-:W-:Y:S01]  /*5870*/  FADD.FTZ R7, -R2, R7 ;  /* 0x0000000702077221 */ /* 0x002fe20000010100 */
        /* <DEDUP_REMOVED lines=8> */
[----:B-----5:R-:W-:Y:S01]  /*5900*/  FADD.FTZ R3, R3, R20 ;  /* 0x0000001403037221 */ /* 0x020fe20000010000 */
        /* <DEDUP_REMOVED lines=34> */
.L_x_18703:
[----:B------:R-:W-:Y:S05]  /*5b30*/  BSYNC B1 ;  /* 0x0000000000017941 */ /* 0x000fea0003800000 */
.L_x_18702:
        /* <DEDUP_REMOVED lines=25> */
[----:B-----5:R-:W-:-:S03]  /*5cd0*/  FADD.FTZ R19, -R2, R19 ;  /* 0x0000001302137221 */ /* 0x020fc60000010100 */
        /* <DEDUP_REMOVED lines=29> */
.L_x_18706:
[----:B------:R-:W-:Y:S05]  /*5eb0*/  BSYNC B1 ;  /* 0x0000000000017941 */ /* 0x000fea0003800000 */
.L_x_18705:
        /* <DEDUP_REMOVED lines=26> */
.L_x_18698:
[----:B------:R-:W-:Y:S05]  /*6060*/  BSYNC B0 ;  /* 0x0000000000007941 */ /* 0x000fea0003800000 */
.L_x_18697:
        /* <DEDUP_REMOVED lines=34> */
[----:B------:R-:W3:Y:S01]  /*6290*/  S2UR UR9, SR_CTAID.Z ;  /* 0x00000000000979c3 */ /* 0x000ee20000002700 */
[----:B------:R-:W-:Y:S01]  /*62a0*/  UMOV UR10, 0xfffffff0 ;  /* 0xfffffff0000a7882 */ /* 0x000fe20000000000 */
[----:B------:R-:W-:Y:S01]  /*62b0*/  LOP3.LUT R3, RZ, UR4, RZ, 0x33, !PT ;  /* 0x00000004ff037c12 */ /* 0x000fe2000f8e33ff */
[----:B------:R-:W-:Y:S01]  /*62c0*/  BSSY B1, `(.L_x_18709) ;  /* 0x000001e000017945 */ /* 0x000fe20003800000 */
[----:B-1----:R-:W-:Y:S01]  /*62d0*/  LOP3.LUT R4, RZ, UR17, RZ, 0x33, !PT ;  /* 0x00000011ff047c12 */ /* 0x002fe2000f8e33ff */
[----:B---3--:R-:W-:-:S06]  /*62e0*/  UIMAD UR9, UR9, UR10, -0x11 ;  /* 0xffffffef090974a4 */ /* 0x008fcc000f8e020a */
        /* <DEDUP_REMOVED lines=19> */
.L_x_18711:
        /* <DEDUP_REMOVED lines=8> */
.L_x_18710:
[----:B------:R-:W-:Y:S05]  /*64a0*/  BSYNC B1 ;  /* 0x0000000000017941 */ /* 0x000fea0003800000 */
.L_x_18709:
        /* <DEDUP_REMOVED lines=13> */
[----:B------:R-:W-:-:S04]  /*6580*/  PLOP3.LUT P0, PT, PT, PT, PT, 0x8, 0x0 ;  /* 0x000000000000781c */ /* 0x000fc80003f0e170 */
[----:B------:R-:W-:-:S09]  /*6590*/  IADD3 R35, R35, -0x600, RZ ;  /* 0xfffffa0023237810 */ /* 0x000fd20007ffe0ff */
.L_x_18714:
[----:B------:R-:W2:Y:S01]  /*65a0*/  LDS R5, [R3+-0x400] ;  /* 0xfffc000003057984 */ /* 0x000ea20000000800 */
[----:B------:R-:W-:-:S03]  /*65b0*/  VIADD R4, R4, 0x800 ;  /* 0x0000080004047836 */ /* 0x000fc60000000000 */
[----:B------:R-:W1:Y:S02]  /*65c0*/  LDS R7, [R3+-0x200] ;  /* 0xfffe000003077984 */ /* 0x000e640000000800 */
        /* <DEDUP_REMOVED lines=49> */
.L_x_18713:
[----:B------:R-:W-:Y:S05]  /*68e0*/  BSYNC B1 ;  /* 0x0000000000017941 */ /* 0x000fea0003800000 */
.L_x_18712:
        /* <DEDUP_REMOVED lines=31> */
.L_x_18716:
[----:B------:R-:W-:Y:S05]  /*6ae0*/  BSYNC B1 ;  /* 0x0000000000017941 */ /* 0x000fea0003800000 */
.L_x_18715:
        /* <DEDUP_REMOVED lines=14> */
.L_x_18708:
[----:B------:R-:W-:Y:S05]  /*6bd0*/  BSYNC B0 ;  /* 0x0000000000007941 */ /* 0x000fea0003800000 */
.L_x_18707:
[----:B-1----:R-:W1:Y:S01]  /*6be0*/  S2R R3, SR_CTAID.Z ;  /* 0x0000000000037919 */ /* 0x002e620000002700 */
[----:B------:R-:W-:Y:S01]  /*6bf0*/  BAR.SYNC.DEFER_BLOCKING 0x0 ;  /* 0x0000000000007b1d */ /* 0x000fe20000010000 */
[----:B------:R-:W-:-:S05]  /*6c00*/  ISETP.NE.AND P0, PT, R13, RZ, PT ;  /* 0x000000ff0d00720c */ /* 0x000fca0003f05270 */
[----:B------:R-:W-:Y:S01]  /*6c10*/  BSSY B0, `(.L_x_18717) ;  /* 0x000001f000007945 */ /* 0x000fe20003800000 */
[----:B-1----:R-:W-:-:S04]  /*6c20*/  LEA R36, R3, R12, 0x4 ;  /* 0x0000000c03247211 */ /* 0x002fc800078e20ff */
[----:B------:R-:W-:-:S03]  /*6c30*/  ISETP.GE.AND P1, PT, R36, UR5, PT ;  /* 0x0000000524007c0c */ /* 0x000fc6000bf26270 */
[----:B------:R-:W-:Y:S10]  /*6c40*/  @P0 BRA `(.L_x_18718) ;  /* 0x00000000006c0947 */ /* 0x000ff40003800000 */
[----:B------:R-:W1:Y:S01]  /*6c50*/  S2UR UR10, SR_CTAID.Y ;  /* 0x00000000000a79c3 */ /* 0x000e620000002600 */
[----:B------:R-:W-:Y:S01]  /*6c60*/  ULDC UR9, c[0x0][0xc] ;  /* 0x0000030000097ab9 */ /* 0x000fe20000000800 */
[----:B------:R-:W-:Y:S01]  /*6c70*/  ULDC.64 UR20, c[0x0][0x218] ;  /* 0x0000860000147ab9 */ /* 0x000fe20000000a00 */
[----:B------:R-:W-:-:S05]  /*6c80*/  ULDC.64 UR22, c[0x0][0x210] ;  /* 0x0000840000167ab9 */ /* 0x000fca0000000a00 */
[----:B------:R-:W3:Y:S08]  /*6c90*/  S2UR UR11, SR_CTAID.X ;  /* 0x00000000000b79c3 */ /* 0x000ef00000002500 */
[----:B------:R-:W4:Y:S01]  /*6ca0*/  S2UR UR19, SR_CTAID.Z ;  /* 0x00000000001379c3 */ /* 0x000f220000002700 */
[----:B-1----:R-:W-:-:S03]  /*6cb0*/  UIMAD UR9, UR10, UR9, URZ ;  /* 0x000000090a0972a4 */ /* 0x002fc6000f8e023f */
[----:B------:R-:W-:Y:S02]  /*6cc0*/  ULDC UR10, c[0x0][0x14] ;  /* 0x00000500000a7ab9 */ /* 0x000fe40000000800 */
[----:B------:R-:W-:Y:S02]  /*6cd0*/  UIMAD UR9, UR9, UR10, URZ ;  /* 0x0000000a090972a4 */ /* 0x000fe4000f8e023f */
[----:B---3--:R-:W-:Y:S02]  /*6ce0*/  UIMAD UR10, UR11, UR10, URZ ;  /* 0x0000000a0b0a72a4 */ /* 0x008fe4000f8e023f */
[----:B------:R-:W-:Y:S02]  /*6cf0*/  USHF.R.S32.HI UR11, URZ, 0x1f, UR9 ;  /* 0x0000001f3f0b7899 */ /* 0x000fe40008011409 */
[----:B------:R-:W-:Y:S02]  /*6d00*/  USHF.R.S32.HI UR13, URZ, 0x1f, UR10 ;  /* 0x0000001f3f0d7899 */ /* 0x000fe4000801140a */
[----:B----4-:R-:W-:-:S02]  /*6d10*/  USHF.R.S32.HI UR16, URZ, 0x1f, UR19 ;  /* 0x0000001f3f107899 */ /* 0x010fc40008011413 */
[----:B------:R-:W-:-:S04]  /*6d20*/  UIADD3 UR10, UP0, UP1, UR9, UR10, UR19 ;  /* 0x0000000a090a7290 */ /* 0x000fc8000f91e013 */
[----:B------:R-:W-:Y:S02]  /*6d30*/  UIADD3.X UR11, UR11, UR13, UR16, UP0, UP1 ;  /* 0x0000000d0b0b7290 */ /* 0x000fe400087e2410 */
[----:B------:R-:W-:Y:S02]  /*6d40*/  USHF.L.U32 UR9, UR10, 0x2, URZ ;  /* 0x000000020a097899 */ /* 0x000fe4000800063f */
        /* <DEDUP_REMOVED lines=10> */
[----:B--2---:R1:W-:Y:S02]  /*6df0*/  STG.E desc[UR14][R6.64], R33 ;  /* 0x0000002106007986 */ /* 0x0043e4000c10190e */
.L_x_18718:
[----:B------:R-:W-:Y:S05]  /*6e00*/  BSYNC B0 ;  /* 0x0000000000007941 */ /* 0x000fea0003800000 */
.L_x_18717:
[----:B------:R-:W-:Y:S01]  /*6e10*/  ULDC UR11, c[0x0][0x26c] ;  /* 0x00009b00000b7ab9 */ /* 0x000fe20000000800 */
[----:B------:R-:W-:Y:S01]  /*6e20*/  ULDC.64 UR20, c[0x0][0x248] ;  /* 0x0000920000147ab9 */ /* 0x000fe20000000a00 */
        /* <DEDUP_REMOVED lines=13> */
[----:B------:R-:W-:Y:S02]  /*6f00*/  CS2R R58, SRZ ;  /* 0x00000000003a7805 */ /* 0x000fe4000001ff00 */
[----:B------:R-:W-:Y:S01]  /*6f10*/  CS2R R60, SRZ ;  /* 0x00000000003c7805 */ /* 0x000fe2000001ff00 */
[----:B------:R-:W-:Y:S06]  /*6f20*/  BRA `(.L_x_18721) ;  /* 0x0000006c000c7947 */ /* 0x000fec0003800000 */
.L_x_18720:
[----:B-1----:R-:W1:Y:S01]  /*6f30*/  I2F.RP R4, R200 ;  /* 0x000000c800047306 */ /* 0x002e620000209400 */
[----:B------:R-:W3:Y:S01]  /*6f40*/  LDC R65, c[0x0][0x26c] ;  /* 0x00009b00ff417b82 */ /* 0x000ee20000000800 */
[----:B------:R-:W-:Y:S01]  /*6f50*/  ULDC UR10, c[0x0][0x270] ;  /* 0x00009c00000a7ab9 */ /* 0x000fe20000000800 */
[----:B------:R-:W-:Y:S01]  /*6f60*/  ULDC UR9, c[0x0][0x28c] ;  /* 0x0000a30000097ab9 */ /* 0x000fe20000000800 */
[----:B------:R-:W-:Y:S01]  /*6f70*/  MOV R63, UR4 ;  /* 0x00000004003f7c02 */ /* 0x000fe20008000f00 */
[----:B------:R-:W-:Y:S01]  /*6f80*/  IMAD.U32 R66, RZ, RZ, UR9 ;  /* 0x00000009ff427e24 */ /* 0x000fe2000f8e00ff */
[----:B------:R-:W-:Y:S01]  /*6f90*/  CS2R R38, SRZ ;  /* 0x0000000000267805 */ /* 0x000fe2000001ff00 */
[----:B------:R-:W-:Y:S01]  /*6fa0*/  IMAD.MOV.U32 R37, RZ, RZ, RZ ;  /* 0x000000ffff257224 */ /* 0x000fe200078e00ff */
[----:B------:R-:W-:Y:S02]  /*6fb0*/  CS2R R40, SRZ ;  /* 0x0000000000287805 */ /* 0x000fe4000001ff00 */
[----:B------:R-:W-:-:S02]  /*6fc0*/  CS2R R42, SRZ ;  /* 0x00000000002a7805 */ /* 0x000fc4000001ff00 */
[----:B------:R-:W-:Y:S02]  /*6fd0*/  CS2R R44, SRZ ;  /* 0x00000000002c7805 */ /* 0x000fe4000001ff00 */
[----:B------:R-:W-:Y:S02]  /*6fe0*/  CS2R R46, SRZ ;  /* 0x00000000002e7805 */ /* 0x000fe4000001ff00 */
[----:B------:R-:W-:Y:S02]  /*6ff0*/  CS2R R48, SRZ ;  /* 0x0000000000307805 */ /* 0x000fe4000001ff00 */
[----:B------:R-:W-:Y:S02]  /*7000*/  CS2R R50, SRZ ;  /* 0x0000000000327805 */ /* 0x000fe4000001ff00 */
[----:B------:R-:W-:Y:S01]  /*7010*/  CS2R R52, SRZ ;  /* 0x0000000000347805 */ /* 0x000fe2000001ff00 */
[----:B-1----:R-:W0:Y:S01]  /*7020*/  MUFU.RCP R4, R4 ;  /* 0x0000000400047308 */ /* 0x002e220000001000 */
[----:B------:R-:W-:Y:S01]  /*7030*/  CS2R R54, SRZ ;  /* 0x0000000000367805 */ /* 0x000fe2000001ff00 */
[----:B------:R-:W-:Y:S01]  /*7040*/  IMAD.MOV.U32 R56, RZ, RZ, RZ ;  /* 0x000000ffff387224 */ /* 0x000fe200078e00ff */
[----:B------:R-:W-:-:S02]  /*7050*/  CS2R R58, SRZ ;  /* 0x00000000003a7805 */ /* 0x000fc4000001ff00 */
[----:B------:R-:W-:Y:S01]  /*7060*/  CS2R R60, SRZ ;  /* 0x00000000003c7805 */ /* 0x000fe2000001ff00 */
[----:B------:R-:W-:Y:S01]  /*7070*/  VIADD R63, R63, 0xffffffff ;  /* 0xffffffff3f3f7836 */ /* 0x000fe20000000000 */
[----:B------:R-:W-:Y:S02]  /*7080*/  IADD3 R66, -R66, UR6, RZ ;  /* 0x0000000642427c10 */ /* 0x000fe4000fffe1ff */
[----:B---3--:R-:W-:Y:S01]  /*7090*/  SHF.R.S32.HI R65, RZ, 0x1f, R65 ;  /* 0x0000001fff417819 */ /* 0x008fe20000011441 */
[----:B0-----:R-:W-:-:S04]  /*70a0*/  VIADD R2, R4, 0xffffffe ;  /* 0x0ffffffe04027836 */ /* 0x001fc80000000000 */
[----:B------:R0:W1:Y:S02]  /*70b0*/  F2I.FTZ.U32.TRUNC.NTZ R3, R2 ;  /* 0x0000000200037305 */ /* 0x000064000021f000 */
[----:B0-----:R-:W-:Y:S02]  /*70c0*/  IMAD.MOV.U32 R2, RZ, RZ, RZ ;  /* 0x000000ffff027224 */ /* 0x001fe400078e00ff */
[----:B-1----:R-:W-:-:S04]  /*70d0*/  IMAD.MOV R57, RZ, RZ, -R3 ;  /* 0x000000ffff397224 */ /* 0x002fc800078e0a03 */
[----:B------:R-:W-:-:S04]  /*70e0*/  IMAD R57, R57, R200, RZ ;  /* 0x000000c839397224 */ /* 0x000fc800078e02ff */
[----:B------:R-:W-:Y:S01]  /*70f0*/  IMAD.HI.U32 R57, R3, R57, R2 ;  /* 0x0000003903397227 */ /* 0x000fe200078e0002 */
[----:B------:R-:W-:-:S03]  /*7100*/  SHF.R.S32.HI R3, RZ, 0x1f, R0 ;  /* 0x0000001fff037819 */ /* 0x000fc60000011400 */
[----:B------:R-:W-:Y:S01]  /*7110*/  IMAD.U32 R2, RZ, RZ, UR10 ;  /* 0x0000000aff027e24 */ /* 0x000fe2000f8e00ff */
[----:B------:R-:W-:-:S03]  /*7120*/  LEA.HI R3, R3, R0, RZ, 0x2 ;  /* 0x0000000003037211 */ /* 0x000fc600078f10ff */
[----:B------:R-:W-:Y:S01]  /*7130*/  IMAD R2, R2, UR12, RZ ;  /* 0x0000000c02027c24 */ /* 0x000fe2000f8e02ff */
[C---:B------:R-:W-:Y:S01]  /*7140*/  LOP3.LUT R5, R3.reuse, 0x1ffffffc, RZ, 0xc0, !PT ;  /* 0x1ffffffc03057812 */ /* 0x040fe200078ec0ff */
[----:B------:R-:W-:-:S03]  /*7150*/  IMAD.SHL.U32 R3, R3, 0x8, RZ ;  /* 0x0000000803037824 */ /* 0x000fc600078e00ff */
[----:B------:R-:W-:Y:S02]  /*7160*/  IADD3 R62, R0, -R5, RZ ;  /* 0x80000005003e7210 */ /* 0x000fe40007ffe0ff */
[----:B------:R-:W-:-:S05]  /*7170*/  LOP3.LUT R3, R3, 0xffffffe0, RZ, 0xc0, !PT ;  /* 0xffffffe003037812 */ /* 0x000fca00078ec0ff */
[----:B------:R-:W-:Y:S01]  /*7180*/  IMAD R64, R62, 0x8, R3 ;  /* 0x000000083e407824 */ /* 0x000fe200078e0203 */
[----:B------:R-:W-:-:S03]  /*7190*/  SHF.R.S32.HI R3, RZ, 0x1f, R2 ;  /* 0x0000001fff037819 */ /* 0x000fc60000011402 */
        /* <DEDUP_REMOVED lines=21> */
[----:B------:R-:W-:-:S07]  /*72f0*/  VIADD R87, R64, 0x1600 ;  /* 0x0000160040577836 */ /* 0x000fce0000000000 */
.L_x_18772:
[----:B------:R-:W0:Y:S01]  /*7300*/  LDC R14, c[0x0][0x290] ;  /* 0x0000a400ff0e7b82 */ /* 0x000e220000000800 */
[----:B------:R-:W-:Y:S01]  /*7310*/  IMAD.SHL.U32 R121, R36, 0x20, RZ ;  /* 0x0000002024797824 */ /* 0x000fe200078e00ff */
[----:B------:R-:W-:Y:S04]  /*7320*/  BSSY B0, `(.L_x_18722) ;  /* 0x0000680000007945 */ /* 0x000fe80003800000 */
[----:B------:R-:W-:Y:S02]  /*7330*/  IABS R6, R121 ;  /* 0x0000007900067213 */ /* 0x000fe40000000000 */
[----:B-1----:R-:W1:Y:S03]  /*7340*/  LDC R8, c[0x0][0x294] ;  /* 0x0000a500ff087b82 */ /* 0x002e660000000800 */
[----:B------:R-:W-:-:S04]  /*7350*/  IMAD.HI.U32 R4, R57, R6, RZ ;  /* 0x0000000639047227 */ /* 0x000fc800078e00ff */
[----:B------:R-:W-:Y:S01]  /*7360*/  IMAD.MOV R5, RZ, RZ, -R4 ;  /* 0x000000ffff057224 */ /* 0x000fe200078e0a04 */
[----:B0-----:R-:W-:-:S04]  /*7370*/  IABS R9, R14 ;  /* 0x0000000e00097213 */ /* 0x001fc80000000000 */
[----:B------:R-:W0:Y:S01]  /*7380*/  I2F.RP R11, R9 ;  /* 0x00000009000b7306 */ /* 0x000e220000209400 */
[----:B-1----:R-:W-:-:S05]  /*7390*/  IABS R10, R8 ;  /* 0x00000008000a7213 */ /* 0x002fca0000000000 */
[----:B------:R-:W-:-:S05]  /*73a0*/  IMAD R5, R5, R10, R6 ;  /* 0x0000000a05057224 */ /* 0x000fca00078e0206 */
[----:B------:R-:W-:Y:S01]  /*73b0*/  ISETP.GT.U32.AND P1, PT, R200, R5, PT ;  /* 0x00000005c800720c */ /* 0x000fe20003f24070 */
[----:B0-----:R-:W0:-:S12]  /*73c0*/  MUFU.RCP R11, R11 ;  /* 0x0000000b000b7308 */ /* 0x001e180000001000 */
[----:B------:R-:W-:Y:S01]  /*73d0*/  @!P1 IMAD.IADD R5, R5, 0x1, -R10 ;  /* 0x0000000105059824 */ /* 0x000fe200078e0a0a */
[----:B------:R-:W-:Y:S02]  /*73e0*/  @!P1 IADD3 R4, R4, 0x1, RZ ;  /* 0x0000000104049810 */ /* 0x000fe40007ffe0ff */
[----:B------:R-:W-:Y:S02]  /*73f0*/  ISETP.NE.AND P1, PT, R8, RZ, PT ;  /* 0x000000ff0800720c */ /* 0x000fe40003f25270 */
[----:B------:R-:W-:Y:S01]  /*7400*/  ISETP.GE.U32.AND P0, PT, R5, R200, PT ;  /* 0x000000c80500720c */ /* 0x000fe20003f06070 */
[----:B0-----:R-:W-:Y:S01]  /*7410*/  VIADD R10, R11, 0xffffffe ;  /* 0x0ffffffe0b0a7836 */ /* 0x001fe20000000000 */
[----:B------:R-:W-:-:S04]  /*7420*/  LOP3.LUT R5, R121, R8, RZ, 0x3c, !PT ;  /* 0x0000000879057212 */ /* 0x000fc800078e3cff */
[----:B------:R-:W-:Y:S02]  /*7430*/  ISETP.GE.AND P2, PT, R5, RZ, PT ;  /* 0x000000ff0500720c */ /* 0x000fe40003f46270 */
[----:B------:R-:W0:Y:S05]  /*7440*/  F2I.FTZ.U32.TRUNC.NTZ R5, R10 ;  /* 0x0000000a00057305 */ /* 0x000e2a000021f000 */
[----:B------:R-:W-:-:S04]  /*7450*/  @P0 VIADD R4, R4, 0x1 ;  /* 0x0000000104040836 */ /* 0x000fc80000000000 */
[----:B------:R-:W-:-:S04]  /*7460*/  IMAD.MOV.U32 R7, RZ, RZ, R4 ;  /* 0x000000ffff077224 */ /* 0x000fc800078e0004 */
[----:B------:R-:W-:Y:S01]  /*7470*/  @!P2 IMAD.MOV R7, RZ, RZ, -R7 ;  /* 0x000000ffff07a224 */ /* 0x000fe200078e0a07 */
[----:B------:R-:W-:Y:S01]  /*7480*/  @!P1 LOP3.LUT R7, RZ, R8, RZ, 0x33, !PT ;  /* 0x00000008ff079212 */ /* 0x000fe200078e33ff */
[--C-:B0-----:R-:W-:Y:S01]  /*7490*/  IMAD.MOV R4, RZ, RZ, -R5.reuse ;  /* 0x000000ffff047224 */ /* 0x101fe200078e0a05 */
[----:B------:R-:W-:Y:S02]  /*74a0*/  ISETP.NE.AND P2, PT, R14, RZ, PT ;  /* 0x000000ff0e00720c */ /* 0x000fe40003f45270 */
[----:B------:R-:W-:Y:S01]  /*74b0*/  IADD3 R6, R7, UR7, RZ ;  /* 0x0000000707067c10 */ /* 0x000fe2000fffe0ff */
[----:B------:R-:W-:Y:S02]  /*74c0*/  IMAD R11, R4, R9, RZ ;  /* 0x00000009040b7224 */ /* 0x000fe400078e02ff */
[----:B------:R-:W-:Y:S01]  /*74d0*/  IMAD.MOV.U32 R4, RZ, RZ, RZ ;  /* 0x000000ffff047224 */ /* 0x000fe200078e00ff */
[----:B------:R-:W-:Y:S02]  /*74e0*/  IABS R8, R6 ;  /* 0x0000000600087213 */ /* 0x000fe40000000000 */
[----:B------:R-:W-:Y:S01]  /*74f0*/  ISETP.GE.AND P1, PT, R6, RZ, PT ;  /* 0x000000ff0600720c */ /* 0x000fe20003f26270 */
[----:B------:R-:W-:-:S04]  /*7500*/  IMAD.HI.U32 R4, R5, R11, R4 ;  /* 0x0000000b05047227 */ /* 0x000fc800078e0004 */
        /* <DEDUP_REMOVED lines=12> */
[----:B--2---:R-:W-:Y:S05]  /*75d0*/  @P0 BRA P1, `(.L_x_18723) ;  /* 0x0000006400500947 */ /* 0x004fea0000800000 */
[----:B------:R-:W-:Y:S02]  /*75e0*/  USHF.R.S32.HI UR9, URZ, 0x1f, UR8 ;  /* 0x0000001f3f097899 */ /* 0x000fe40008011408 */
[C---:B------:R-:W-:Y:S01]  /*75f0*/  IADD3 R5, P0, R36.reuse, UR8, RZ ;  /* 0x0000000824057c10 */ /* 0x040fe2000ff1e0ff */
[----:B------:R-:W0:Y:S03]  /*7600*/  LDC.64 R14, c[0x0][0x238] ;  /* 0x00008e00ff0e7b82 */ /* 0x000e260000000a00 */
[----:B------:R-:W-:Y:S02]  /*7610*/  LEA.HI.X.SX32 R6, R36, UR9, 0x1, P0 ;  /* 0x0000000924067c11 */ /* 0x000fe400080f0eff */
[----:B------:R-:W-:-:S04]  /*7620*/  LEA R4, P0, R5, UR20, 0x2 ;  /* 0x0000001405047c11 */ /* 0x000fc8000f8010ff */
[----:B------:R-:W-:-:S05]  /*7630*/  LEA.HI.X R5, R5, UR21, R6, 0x2, P0 ;  /* 0x0000001505057c11 */ /* 0x000fca00080f1406 */
[----:B------:R-:W3:Y:S01]  /*7640*/  LDG.E.CONSTANT R4, desc[UR14][R4.64] ;  /* 0x0000000e04047981 */ /* 0x000ee2000c1e9900 */
[----:B------:R-:W1:Y:S01]  /*7650*/  S2UR UR10, SR_CgaCtaId ;  /* 0x00000000000a79c3 */ /* 0x000e620000008800 */
[----:B------:R-:W-:Y:S01]  /*7660*/  UMOV UR9, 0x400 ;  /* 0x0000040000097882 */ /* 0x000fe20000000000 */
[----:B------:R-:W-:Y:S01]  /*7670*/  IMAD R121, R62, 0x8, R121 ;  /* 0x000000083e797824 */ /* 0x000fe200078e0279 */
[----:B------:R-:W-:-:S04]  /*7680*/  UIADD3 UR9, UR9, 0x1a0, URZ ;  /* 0x000001a009097890 */ /* 0x000fc8000fffe03f */
[----:B-1----:R-:W-:Y:S01]  /*7690*/  ULEA UR9, UR10, UR9, 0x18 ;  /* 0x000000090a097291 */ /* 0x002fe2000f8ec03f */
[----:B---3--:R-:W-:Y:S01]  /*76a0*/  SHF.R.S32.HI R6, RZ, 0x1f, R4 ;  /* 0x0000001fff067819 */ /* 0x008fe20000011404 */
        /* <DEDUP_REMOVED lines=18> */
[-C--:B------:R-:W-:Y:S01]  /*77d0*/  LEA.HI.X.SX32 R30, R85, R139.reuse, 0x1, P6 ;  /* 0x0000008b551e7211 */ /* 0x080fe200030f0eff */
[----:B------:R-:W5:Y:S01]  /*77e0*/  LDG.E.CONSTANT R90, desc[UR14][R4.64+0x4] ;  /* 0x0000040e045a7981 */ /* 0x000f62000c1e9900 */
[-C--:B------:R-:W-:Y:S02]  /*77f0*/  LEA.HI.X.SX32 R18, R83, R139.reuse, 0x1, P4 ;  /* 0x0000008b53127211 */ /* 0x080fe400020f0eff */
[----:B------:R-:W-:Y:S01]  /*7800*/  LEA R22, P6, R23, R14, 0x1 ;  /* 0x0000000e17167211 */ /* 0x000fe200078c08ff */
[----:B------:R-:W5:Y:S01]  /*7810*/  LDG.E.CONSTANT R91, desc[UR14][R4.64+0x8] ;  /* 0x0000080e045b7981 */ /* 0x000f62000c1e9900 */
[----:B------:R-:W-:Y:S02]  /*7820*/  LEA.HI.X.SX32 R24, R88, R139, 0x1, P3 ;  /* 0x0000008b58187211 */ /* 0x000fe400018f0eff */
[-C--:B------:R-:W-:Y:S01]  /*7830*/  LEA.HI.X R9, R9, R15.reuse, R18, 0x1, P0 ;  /* 0x0000000f09097211 */ /* 0x080fe200000f0c12 */
[----:B------:R0:W5:Y:S01]  /*7840*/  LDG.E.CONSTANT R92, desc[UR14][R4.64+0xc] ;  /* 0x00000c0e045c7981 */ /* 0x000162000c1e9900 */
[----:B------:R-:W-:-:S02]  /*7850*/  LEA.HI.X R23, R23, R15, R24, 0x1, P6 ;  /* 0x0000000f17177211 */ /* 0x000fc400030f0c18 */
[----:B------:R-:W-:Y:S01]  /*7860*/  LEA R6, P1, R7, R14, 0x1 ;  /* 0x0000000e07067211 */ /* 0x000fe200078208ff */
[----:B------:R-:W5:Y:S01]  /*7870*/  LDG.E.CONSTANT R97, desc[UR14][R8.64] ;  /* 0x0000000e08617981 */ /* 0x000f62000c1e9900 */
[----:B------:R-:W-:Y:S02]  /*7880*/  LEA.HI.X.SX32 R20, R82, R139, 0x1, P5 ;  /* 0x0000008b52147211 */ /* 0x000fe400028f0eff */
[----:B------:R-:W-:Y:S01]  /*7890*/  IADD3 R21, P4, R87, R34, RZ ;  /* 0x0000002257157210 */ /* 0x000fe20007f9e0ff */
[----:B------:R-:W5:Y:S01]  /*78a0*/  LDG.E.CONSTANT R98, desc[UR14][R8.64+0x4] ;  /* 0x0000040e08627981 */ /* 0x000f62000c1e9900 */
[----:B------:R-:W-:Y:S01]  /*78b0*/  LEA.HI.X R7, R7, R15, R20, 0x1, P1 ;  /* 0x0000000f07077211 */ /* 0x000fe200008f0c14 */
[----:B0-----:R-:W-:Y:S01]  /*78c0*/  VIADD R4, R121, -UR18 ;  /* 0x8000001279047c36 */ /* 0x001fe20008000000 */
[----:B------:R-:W-:Y:S01]  /*78d0*/  LEA R20, P0, R21, R14, 0x1 ;  /* 0x0000000e15147211 */ /* 0x000fe200078008ff */
[----:B------:R-:W5:Y:S01]  /*78e0*/  LDG.E.CONSTANT R99, desc[UR14][R8.64+0x8] ;  /* 0x0000080e08637981 */ /* 0x000f62000c1e9900 */
[----:B------:R-:W-:-:S02]  /*78f0*/  LEA.HI.X.SX32 R26, R87, R139, 0x1, P4 ;  /* 0x0000008b571a7211 */ /* 0x000fc400020f0eff */
[----:B------:R-:W-:Y:S01]  /*7900*/  LEA R24, R4, UR9, 0x2 ;  /* 0x0000000904187c11 */ /* 0x000fe2000f8e10ff */
[----:B------:R-:W5:Y:S01]  /*7910*/  LDG.E.CONSTANT R103, desc[UR14][R8.64+0xc] ;  /* 0x00000c0e08677981 */ /* 0x000f62000c1e9900 */
[C---:B------:R-:W-:Y:S02]  /*7920*/  IADD3 R19, P5, R86.reuse, R34, RZ ;  /* 0x0000002256137210 */ /* 0x040fe40007fbe0ff */
[----:B------:R-:W-:Y:S01]  /*7930*/  LEA.HI.X R21, R21, R15, R26, 0x1, P0 ;  /* 0x0000000f15157211 */ /* 0x000fe200000f0c1a */
[----:B------:R-:W5:Y:S01]  /*7940*/  LDG.E.CONSTANT R102, desc[UR14][R10.64] ;  /* 0x0000000e0a667981 */ /* 0x000f62000c1e9900 */
[-C--:B------:R-:W-:Y:S02]  /*7950*/  LEA R16, P2, R17, R14.reuse, 0x1 ;  /* 0x0000000e11107211 */ /* 0x080fe400078408ff */
[----:B------:R-:W-:Y:S01]  /*7960*/  LEA R18, P1, R19, R14, 0x1 ;  /* 0x0000000e13127211 */ /* 0x000fe200078208ff */
[----:B------:R-:W5:Y:S01]  /*7970*/  LDG.E.CONSTANT R101, desc[UR14][R10.64+0x4] ;  /* 0x0000040e0a657981 */ /* 0x000f62000c1e9900 */
[----:B------:R-:W-:-:S02]  /*7980*/  LEA.HI.X.SX32 R28, R86, R139, 0x1, P5 ;  /* 0x0000008b561c7211 */ /* 0x000fc400028f0eff */
[-C--:B------:R-:W-:Y:S01]  /*7990*/  LEA.HI.X R17, R17, R15.reuse, R30, 0x1, P2 ;  /* 0x0000000f11117211 */ /* 0x080fe200010f0c1e */
[----:B------:R-:W5:Y:S01]  /*79a0*/  LDG.E.CONSTANT R100, desc[UR14][R10.64+0x8] ;  /* 0x0000080e0a647981 */ /* 0x000f62000c1e9900 */
[----:B------:R-:W-:-:S03]  /*79b0*/  LEA.HI.X R19, R19, R15, R28, 0x1, P1 ;  /* 0x0000000f13137211 */ /* 0x000fc600008f0c1c */
[----:B------:R0:W5:Y:S04]  /*79c0*/  LDG.E.CONSTANT R107, desc[UR14][R10.64+0xc] ;  /* 0x00000c0e0a6b7981 */ /* 0x000168000c1e9900 */
[----:B------:R-:W5:Y:S04]  /*79d0*/  LDG.E.CONSTANT R93, desc[UR14][R6.64] ;  /* 0x0000000e065d7981 */ /* 0x000f68000c1e9900 */
[----:B------:R-:W5:Y:S04]  /*79e0*/  LDG.E.CONSTANT R94, desc[UR14][R6.64+0x4] ;  /* 0x0000040e065e7981 */ /* 0x000f68000c1e9900 */
[----:B0-----:R-:W0:Y:S04]  /*79f0*/  LDS.128 R8, [R24] ;  /* 0x0000000018087984 */ /* 0x001e280000000c00 */
[----:B------:R-:W5:Y:S04]  /*7a00*/  LDG.E.CONSTANT R95, desc[UR14][R6.64+0x8] ;  /* 0x0000080e065f7981 */ /* 0x000f68000c1e9900 */
[----:B------:R1:W5:Y:S01]  /*7a10*/  LDG.E.CONSTANT R96, desc[UR14][R6.64+0xc] ;  /* 0x00000c0e06607981 */ /* 0x000362000c1e9900 */
[----:B------:R-:W-:-:S03]  /*7a20*/  IADD3 R25, P6, R64, R34, RZ ;  /* 0x0000002240197210 */ /* 0x000fc60007fde0ff */
[----:B------:R-:W5:Y:S04]  /*7a30*/  LDG.E.CONSTANT R113, desc[UR14][R20.64] ;  /* 0x0000000e14717981 */ /* 0x000f68000c1e9900 */
[----:B------:R-:W5:Y:S04]  /*7a40*/  LDG.E.CONSTANT R114, desc[UR14][R20.64+0x4] ;  /* 0x0000040e14727981 */ /* 0x000f68000c1e9900 */
[----:B-1----:R1:W3:Y:S04]  /*7a50*/  LDS.128 R4, [R24+0x10] ;  /* 0x0000100018047984 */ /* 0x0022e80000000c00 */
[----:B------:R-:W5:Y:S04]  /*7a60*/  LDG.E.CONSTANT R115, desc[UR14][R20.64+0x8] ;  /* 0x0000080e14737981 */ /* 0x000f68000c1e9900 */
[----:B------:R4:W5:Y:S01]  /*7a70*/  LDG.E.CONSTANT R116, desc[UR14][R20.64+0xc] ;  /* 0x00000c0e14747981 */ /* 0x000962000c1e9900 */
[----:B------:R-:W-:-:S03]  /*7a80*/  LEA.HI.X.SX32 R28, R64, R139, 0x1, P6 ;  /* 0x0000008b401c7211 */ /* 0x000fc600030f0eff */
[----:B------:R-:W5:Y:S04]  /*7a90*/  LDG.E.CONSTANT R117, desc[UR14][R22.64] ;  /* 0x0000000e16757981 */ /* 0x000f68000c1e9900 */
[----:B------:R-:W5:Y:S01]  /*7aa0*/  LDG.E.CONSTANT R118, desc[UR14][R22.64+0x4] ;  /* 0x0000040e16767981 */ /* 0x000f62000c1e9900 */
[----:B----4-:R-:W-:-:S03]  /*7ab0*/  IADD3 R21, P3, R69, R34, RZ ;  /* 0x0000002245157210 */ /* 0x010fc60007f7e0ff */
[----:B------:R-:W5:Y:S01]  /*7ac0*/  LDG.E.CONSTANT R119, desc[UR14][R22.64+0x8] ;  /* 0x0000080e16777981 */ /* 0x000f62000c1e9900 */
[----:B------:R-:W-:-:S03]  /*7ad0*/  LEA R20, P6, R21, R14, 0x1 ;  /* 0x0000000e15147211 */ /* 0x000fc600078c08ff */
[----:B------:R4:W5:Y:S04]  /*7ae0*/  LDG.E.CONSTANT R120, desc[UR14][R22.64+0xc] ;  /* 0x00000c0e16787981 */ /* 0x000968000c1e9900 */
[----:B------:R-:W5:Y:S04]  /*7af0*/  LDG.E.CONSTANT R106, desc[UR14][R16.64] ;  /* 0x0000000e106a7981 */ /* 0x000f68000c1e9900 */
[----:B------:R-:W5:Y:S01]  /*7b00*/  LDG.E.CONSTANT R105, desc[UR14][R16.64+0x4] ;  /* 0x0000040e10697981 */ /* 0x000f62000c1e9900 */
[----:B----4-:R-:W-:-:S03]  /*7b10*/  LEA.HI.X.SX32 R22, R69, R139, 0x1, P3 ;  /* 0x0000008b45167211 */ /* 0x010fc600018f0eff */
[----:B------:R-:W5:Y:S04]  /*7b20*/  LDG.E.CONSTANT R104, desc[UR14][R16.64+0x8] ;  /* 0x0000080e10687981 */ /* 0x000f68000c1e9900 */
[----:B------:R4:W5:Y:S04]  /*7b30*/  LDG.E.CONSTANT R108, desc[UR14][R16.64+0xc] ;  /* 0x00000c0e106c7981 */ /* 0x000968000c1e9900 */
[----:B------:R-:W5:Y:S04]  /*7b40*/  LDG.E.CONSTANT R109, desc[UR14][R18.64] ;  /* 0x0000000e126d7981 */ /* 0x000f68000c1e9900 */
[----:B------:R-:W5:Y:S01]  /*7b50*/  LDG.E.CONSTANT R110, desc[UR14][R18.64+0x4] ;  /* 0x0000040e126e7981 */ /* 0x000f62000c1e9900 */
[----:B----4-:R-:W-:-:S03]  /*7b60*/  IADD3 R17, P5, R67, R34, RZ ;  /* 0x0000002243117210 */ /* 0x010fc60007fbe0ff */
[----:B------:R-:W5:Y:S04]  /*7b70*/  LDG.E.CONSTANT R111, desc[UR14][R18.64+0x8] ;  /* 0x0000080e126f7981 */ /* 0x000f68000c1e9900 */
[----:B------:R4:W5:Y:S01]  /*7b80*/  LDG.E.CONSTANT R112, desc[UR14][R18.64+0xc] ;  /* 0x00000c0e12707981 */ /* 0x000962000c1e9900 */
[-C--:B--2---:R-:W-:Y:S02]  /*7b90*/  LEA R32, P2, R25, R14.reuse, 0x1 ;  /* 0x0000000e19207211 */ /* 0x084fe400078408ff */
[----:B------:R-:W-:Y:S02]  /*7ba0*/  LEA.HI.X R21, R21, R15, R22, 0x1, P6 ;  /* 0x0000000f15157211 */ /* 0x000fe400030f0c16 */
[----:B------:R-:W-:Y:S02]  /*7bb0*/  LEA R16, P1, R17, R14, 0x1 ;  /* 0x0000000e11107211 */ /* 0x000fe400078208ff */
[----:B----4-:R-:W-:-:S02]  /*7bc0*/  IADD3 R19, P4, R68, R34, RZ ;  /* 0x0000002244137210 */ /* 0x010fc40007f9e0ff */
[-C--:B------:R-:W-:Y:S02]  /*7bd0*/  LEA.HI.X.SX32 R26, R67, R139.reuse, 0x1, P5 ;  /* 0x0000008b431a7211 */ /* 0x080fe400028f0eff */
[----:B------:R-:W-:Y:S02]  /*7be0*/  LEA R18, P0, R19, R14, 0x1 ;  /* 0x0000000e13127211 */ /* 0x000fe400078008ff */
[----:B-1----:R-:W-:Y:S02]  /*7bf0*/  LEA.HI.X.SX32 R24, R68, R139, 0x1, P4 ;  /* 0x0000008b44187211 */ /* 0x002fe400020f0eff */
[-C--:B------:R-:W-:Y:S02]  /*7c00*/  IADD3 R23, P6, R70, R34.reuse, RZ ;  /* 0x0000002246177210 */ /* 0x080fe40007fde0ff */
[----:B------:R-:W-:Y:S02]  /*7c10*/  IADD3 R27, P4, R72, R34, RZ ;  /* 0x00000022481b7210 */ /* 0x000fe40007f9e0ff */
[----:B------:R-:W-:-:S02]  /*7c20*/  LEA.HI.X R33, R25, R15, R28, 0x1, P2 ;  /* 0x0000000f19217211 */ /* 0x000fc400010f0c1c */
[-C--:B------:R-:W-:Y:S02]  /*7c30*/  LEA.HI.X R17, R17, R15.reuse, R26, 0x1, P1 ;  /* 0x0000000f11117211 */ /* 0x080fe400008f0c1a */
[----:B------:R-:W-:Y:S02]  /*7c40*/  LEA.HI.X R19, R19, R15, R24, 0x1, P0 ;  /* 0x0000000f13137211 */ /* 0x000fe400000f0c18 */
[----:B------:R-:W-:Y:S02]  /*7c50*/  IADD3 R25, P5, R71, R34, RZ ;  /* 0x0000002247197210 */ /* 0x000fe40007fbe0ff */
[-C--:B------:R-:W-:Y:S02]  /*7c60*/  LEA R22, P2, R23, R14.reuse, 0x1 ;  /* 0x0000000e17167211 */ /* 0x080fe400078408ff */
[----:B------:R-:W-:Y:S02]  /*7c70*/  LEA.HI.X.SX32 R126, R70, R139, 0x1, P6 ;  /* 0x0000008b467e7211 */ /* 0x000fe400030f0eff */
[----:B------:R-:W-:-:S02]  /*7c80*/  LEA R26, P0, R27, R14, 0x1 ;  /* 0x0000000e1b1a7211 */ /* 0x000fc400078008ff */
[-C--:B------:R-:W-:Y:S02]  /*7c90*/  LEA.HI.X.SX32 R122, R72, R139.reuse, 0x1, P4 ;  /* 0x0000008b487a7211 */ /* 0x080fe400020f0eff */
[----:B------:R-:W-:Y:S02]  /*7ca0*/  IADD3 R29, P3, R73, R34, RZ ;  /* 0x00000022491d7210 */ /* 0x000fe40007f7e0ff */
[----:B------:R-:W-:Y:S02]  /*7cb0*/  LEA R24, P1, R25, R14, 0x1 ;  /* 0x0000000e19187211 */ /* 0x000fe400078208ff */
[----:B------:R-:W-:Y:S02]  /*7cc0*/  LEA.HI.X.SX32 R124, R71, R139, 0x1, P5 ;  /* 0x0000008b477c7211 */ /* 0x000fe400028f0eff */
[-C--:B------:R-:W-:Y:S02]  /*7cd0*/  LEA.HI.X R23, R23, R15.reuse, R126, 0x1, P2 ;  /* 0x0000000f17177211 */ /* 0x080fe400010f0c7e */
[----:B------:R-:W-:Y:S01]  /*7ce0*/  LEA.HI.X R27, R27, R15, R122, 0x1, P0 ;  /* 0x0000000f1b1b7211 */ /* 0x000fe200000f0c7a */
[----:B------:R1:W5:Y:S01]  /*7cf0*/  LDG.E.CONSTANT R126, desc[UR14][R32.64+0xc] ;  /* 0x00000c0e207e7981 */ /* 0x000362000c1e9900 */
[----:B------:R-:W-:-:S02]  /*7d00*/  IADD3 R31, P2, R74, R34, RZ ;  /* 0x000000224a1f7210 */ /* 0x000fc40007f5e0ff */
[----:B------:R-:W-:Y:S02]  /*7d10*/  LEA.HI.X.SX32 R30, R73, R139, 0x1, P3 ;  /* 0x0000008b491e7211 */ /* 0x000fe400018f0eff */
[-C--:B------:R-:W-:Y:S02]  /*7d20*/  IADD3 R122, P4, R75, R34.reuse, RZ ;  /* 0x000000224b7a7210 */ /* 0x080fe40007f9e0ff */
[----:B------:R-:W-:Y:S02]  /*7d30*/  IADD3 R35, P3, R76, R34, RZ ;  /* 0x000000224c237210 */ /* 0x000fe40007f7e0ff */
[----:B------:R-:W-:Y:S02]  /*7d40*/  LEA.HI.X R25, R25, R15, R124, 0x1, P1 ;  /* 0x0000000f19197211 */ /* 0x000fe400008f0c7c */
[----:B------:R-:W-:Y:S02]  /*7d50*/  LEA.HI.X.SX32 R124, R74, R139, 0x1, P2 ;  /* 0x0000008b4a7c7211 */ /* 0x000fe400010f0eff */
[----:B0-----:R-:W-:-:S02]  /*7d60*/  F2FP.BF16.F32.PACK_AB R123, R9, R8 ;  /* 0x00000008097b723e */ /* 0x001fc400000010ff */
[-C--:B------:R-:W-:Y:S02]  /*7d70*/  IADD3 R125, P5, R77, R34.reuse, RZ ;  /* 0x000000224d7d7210 */ /* 0x080fe40007fbe0ff */
[-C--:B------:R-:W-:Y:S02]  /*7d80*/  IADD3 R133, P0, R78, R34.reuse, RZ ;  /* 0x000000224e857210 */ /* 0x080fe40007f1e0ff */
[-C--:B------:R-:W-:Y:S02]  /*7d90*/  IADD3 R131, P1, R79, R34.reuse, RZ ;  /* 0x000000224f837210 */ /* 0x080fe40007f3e0ff */
[----:B------:R-:W-:Y:S02]  /*7da0*/  IADD3 R135, P2, R80, R34, RZ ;  /* 0x0000002250877210 */ /* 0x000fe40007f5e0ff */
[----:B------:R-:W-:Y:S02]  /*7db0*/  F2FP.BF16.F32.PACK_AB R127, R11, R10 ;  /* 0x0000000a0b7f723e */ /* 0x000fe400000010ff */
[----:B------:R-:W-:-:S02]  /*7dc0*/  LEA.HI.X.SX32 R9, R75, R139, 0x1, P4 ;  /* 0x0000008b4b097211 */ /* 0x000fc400020f0eff */
[----:B------:R-:W-:Y:S02]  /*7dd0*/  LEA R10, P4, R35, R14, 0x1 ;  /* 0x0000000e230a7211 */ /* 0x000fe400078808ff */
[----:B------:R-:W-:Y:S02]  /*7de0*/  LEA.HI.X.SX32 R34, R76, R139, 0x1, P3 ;  /* 0x0000008b4c227211 */ /* 0x000fe400018f0eff */
[----:B---3--:R-:W-:Y:S02]  /*7df0*/  F2FP.BF16.F32.PACK_AB R137, R7, R6 ;  /* 0x000000060789723e */ /* 0x008fe400000010ff */
[----:B------:R-:W-:Y:S01]  /*7e00*/  LEA.HI.X R11, R35, R15, R34, 0x1, P4 ;  /* 0x0000000f230b7211 */ /* 0x000fe200020f0c22 */
[----:B------:R1:W5:Y:S04]  /*7e10*/  LDG.E.CONSTANT R7, desc[UR14][R32.64] ;  /* 0x0000000e20077981 */ /* 0x000368000c1e9900 */
[----:B------:R1:W5:Y:S04]  /*7e20*/  LDG.E.CONSTANT R6, desc[UR14][R32.64+0x4] ;  /* 0x0000040e20067981 */ /* 0x000368000c1e9900 */
[----:B------:R1:W5:Y:S01]  /*7e30*/  LDG.E.CONSTANT R35, desc[UR14][R32.64+0x8] ;  /* 0x0000080e20237981 */ /* 0x000362000c1e9900 */
[----:B------:R-:W-:-:S02]  /*7e40*/  LEA R28, P6, R29, R14, 0x1 ;  /* 0x0000000e1d1c7211 */ /* 0x000fc400078c08ff */
[----:B------:R-:W-:Y:S02]  /*7e50*/  ISETP.NE.AND P3, PT, R36, R63, PT ;  /* 0x0000003f2400720c */ /* 0x000fe40003f65270 */
[-C--:B------:R-:W-:Y:S02]  /*7e60*/  LEA.HI.X R29, R29, R15.reuse, R30, 0x1, P6 ;  /* 0x0000000f1d1d7211 */ /* 0x080fe400030f0c1e */
[CC--:B------:R-:W-:Y:S01]  /*7e70*/  LEA R30, P6, R31.reuse, R14.reuse, 0x1 ;  /* 0x0000000e1f1e7211 */ /* 0x0c0fe200078c08ff */
[----:B------:R-:W-:Y:S03]  /*7e80*/  BSSY B2, `(.L_x_18724) ;  /* 0x0000027000027945 */ /* 0x000fe60003800000 */
[----:B------:R-:W-:Y:S02]  /*7e90*/  LEA.HI.X R31, R31, R15, R124, 0x1, P6 ;  /* 0x0000000f1f1f7211 */ /* 0x000fe400030f0c7c */
[----:B------:R-:W-:-:S02]  /*7ea0*/  LEA R8, P6, R122, R14, 0x1 ;  /* 0x0000000e7a087211 */ /* 0x000fc400078c08ff */
[----:B------:R-:W-:Y:S02]  /*7eb0*/  F2FP.BF16.F32.PACK_AB R129, R5, R4 ;  /* 0x000000040581723e */ /* 0x000fe400000010ff */
[----:B------:R-:W-:Y:S02]  /*7ec0*/  LEA.HI.X R9, R122, R15, R9, 0x1, P6 ;  /* 0x0000000f7a097211 */ /* 0x000fe400030f0c09 */
[----:B------:R-:W-:Y:S02]  /*7ed0*/  LEA R4, P4, R125, R14, 0x1 ;  /* 0x0000000e7d047211 */ /* 0x000fe400078808ff */
[----:B------:R-:W-:Y:S02]  /*7ee0*/  MOV R122, R123 ;  /* 0x0000007b007a7202 */ /* 0x000fe40000000f00 */
[----:B------:R-:W-:Y:S01]  /*7ef0*/  LEA.HI.X.SX32 R130, R77, R139, 0x1, P5 ;  /* 0x0000008b4d827211 */ /* 0x000fe200028f0eff */
[----:B-1----:R-:W-:Y:S08]  /*7f00*/  @P3 BRA `(.L_x_18725) ;  /* 0x0000000000783947 */ /* 0x002ff00003800000 */
[C---:B------:R-:W-:Y:S02]  /*7f10*/  VIADD R34, R121.reuse, 0x2 ;  /* 0x0000000279227836 */ /* 0x040fe40000000000 */
[C---:B------:R-:W-:Y:S02]  /*7f20*/  VIADD R128, R121.reuse, 0x4 ;  /* 0x0000000479807836 */ /* 0x040fe40000000000 */
[C---:B------:R-:W-:Y:S01]  /*7f30*/  VIADD R123, R121.reuse, 0x3 ;  /* 0x00000003797b7836 */ /* 0x040fe20000000000 */
[----:B------:R-:W-:Y:S02]  /*7f40*/  ISETP.GE.AND P6, PT, R34, UR17, PT ;  /* 0x0000001122007c0c */ /* 0x000fe4000bfc6270 */
[C---:B-----5:R-:W-:Y:S02]  /*7f50*/  PRMT R34, R6.reuse, 0x7632, R34 ;  /* 0x0000763206227816 */ /* 0x060fe40000000022 */
[----:B------:R-:W-:Y:S01]  /*7f60*/  SEL R124, R6, RZ, !P6 ;  /* 0x000000ff067c7207 */ /* 0x000fe20007000000 */
[----:B------:R-:W-:Y:S01]  /*7f70*/  VIADD R6, R121, 0x5 ;  /* 0x0000000579067836 */ /* 0x000fe20000000000 */
[----:B------:R-:W-:-:S02]  /*7f80*/  ISETP.GE.AND P6, PT, R128, UR17, PT ;  /* 0x0000001180007c0c */ /* 0x000fc4000bfc6270 */
[----:B------:R-:W-:Y:S02]  /*7f90*/  ISETP.GE.AND P5, PT, R123, UR17, PT ;  /* 0x000000117b007c0c */ /* 0x000fe4000bfa6270 */
[C---:B------:R-:W-:Y:S02]  /*7fa0*/  SEL R128, R35.reuse, RZ, !P6 ;  /* 0x000000ff23807207 */ /* 0x040fe40007000000 */
[----:B------:R-:W-:Y:S02]  /*7fb0*/  ISETP.GE.AND P6, PT, R6, UR17, PT ;  /* 0x0000001106007c0c */ /* 0x000fe4000bfc6270 */
[----:B------:R-:W-:Y:S02]  /*7fc0*/  PRMT R35, R35, 0x7632, R35 ;  /* 0x0000763223237816 */ /* 0x000fe40000000023 */
[----:B------:R-:W-:Y:S01]  /*7fd0*/  SEL R123, R34, RZ, !P5 ;  /* 0x000000ff227b7207 */ /* 0x000fe20006800000 */
[C---:B------:R-:W-:Y:S01]  /*7fe0*/  VIADD R34, R121.reuse, 0x7 ;  /* 0x0000000779227836 */ /* 0x040fe20000000000 */
[----:B------:R-:W-:-:S02]  /*7ff0*/  IADD3 R6, R121, 0x6, RZ ;  /* 0x0000000679067810 */ /* 0x000fc40007ffe0ff */
[----:B------:R-:W-:Y:S02]  /*8000*/  ISETP.GE.AND P5, PT, R121, UR17, PT ;  /* 0x0000001179007c0c */ /* 0x000fe4000bfa6270 */
[----:B------:R-:W-:Y:S02]  /*8010*/  SEL R35, R35, RZ, !P6 ;  /* 0x000000ff23237207 */ /* 0x000fe40007000000 */
[----:B------:R-:W-:Y:S01]  /*8020*/  ISETP.GE.AND P6, PT, R6, UR17, PT ;  /* 0x0000001106007c0c */ /* 0x000fe2000bfc6270 */
[----:B------:R-:W-:Y:S01]  /*8030*/  VIADD R6, R121, 0x1 ;  /* 0x0000000179067836 */ /* 0x000fe20000000000 */
[----:B------:R-:W-:Y:S02]  /*8040*/  PRMT R35, R128, 0x5410, R35 ;  /* 0x0000541080237816 */ /* 0x000fe40000000023 */
[----:B------:R-:W-:Y:S02]  /*8050*/  SEL R141, R126, RZ, !P6 ;  /* 0x000000ff7e8d7207 */ /* 0x000fe40007000000 */
[----:B------:R-:W-:-:S03]  /*8060*/  ISETP.GE.AND P6, PT, R34, UR17, PT ;  /* 0x0000001122007c0c */ /* 0x000fc6000bfc6270 */
[----:B------:R-:W-:Y:S02]  /*8070*/  @P5 PRMT R7, RZ, 0x7610, R7 ;  /* 0x00007610ff075816 */ /* 0x000fe40000000007 */
[----:B------:R-:W-:Y:S02]  /*8080*/  ISETP.GE.AND P5, PT, R6, UR17, PT ;  /* 0x0000001106007c0c */ /* 0x000fe4000bfa6270 */
[----:B------:R-:W-:-:S04]  /*8090*/  PRMT R6, R7, 0x7632, R6 ;  /* 0x0000763207067816 */ /* 0x000fc80000000006 */
[----:B------:R-:W-:Y:S02]  /*80a0*/  SEL R34, R6, RZ, !P5 ;  /* 0x000000ff06227207 */ /* 0x000fe40006800000 */
[C---:B------:R-:W-:Y:S02]  /*80b0*/  @P6 PRMT R126, R141.reuse, 0x5410, RZ ;  /* 0x000054108d7e6816 */ /* 0x040fe400000000ff */
[----:B------:R-:W-:Y:S02]  /*80c0*/  PRMT R6, R124, 0x5410, R123 ;  /* 0x000054107c067816 */ /* 0x000fe4000000007b */
[----:B------:R-:W-:Y:S02]  /*80d0*/  @!P6 PRMT R126, R141, 0x7610, R126 ;  /* 0x000076108d7ee816 */ /* 0x000fe4000000007e */
[----:B------:R-:W-:-:S07]  /*80e0*/  PRMT R7, R7, 0x5410, R34 ;  /* 0x0000541007077816 */ /* 0x000fce0000000022 */
.L_x_18725:
[----:B------:R-:W-:Y:S05]  /*80f0*/  BSYNC B2 ;  /* 0x0000000000027941 */ /* 0x000fea0003800000 */
.L_x_18724:
[----:B-----5:R-:W-:Y:S02]  /*8100*/  HMUL2.BF16_V2 R7, R122, R7 ;  /* 0x000000077a077232 */ /* 0x020fe40000200000 */
[----:B------:R-:W-:Y:S01]  /*8110*/  IMAD.MOV.U32 R123, RZ, RZ, R127 ;  /* 0x000000ffff7b7224 */ /* 0x000fe200078e007f */
[----:B------:R-:W-:Y:S01]  /*8120*/  LEA.HI.X R5, R125, R15, R130, 0x1, P4 ;  /* 0x0000000f7d057211 */ /* 0x000fe200020f0c82 */
[----:B------:R-:W-:Y:S01]  /*8130*/  IMAD.MOV.U32 R124, RZ, RZ, R129 ;  /* 0x000000ffff7c7224 */ /* 0x000fe200078e0081 */
[-C--:B------:R-:W-:Y:S02]  /*8140*/  LEA.HI.X.SX32 R134, R78, R139.reuse, 0x1, P0 ;  /* 0x0000008b4e867211 */ /* 0x080fe400000f0eff */
[----:B------:R-:W-:Y:S01]  /*8150*/  PRMT R125, R7, 0x7632, R125 ;  /* 0x00007632077d7816 */ /* 0x000fe2000000007d */
[----:B------:R-:W-:Y:S01]  /*8160*/  HFMA2.MMA.BF16_V2 R127, R123, R6, -RZ ;  /* 0x000000067b7f7235 */ /* 0x000fe200003000ff */
[----:B------:R-:W-:Y:S02]  /*8170*/  LEA.HI.X.SX32 R132, R79, R139, 0x1, P1 ;  /* 0x0000008b4f847211 */ /* 0x000fe400008f0eff */
[-C--:B------:R-:W-:Y:S01]  /*8180*/  LEA R34, P4, R133, R14.reuse, 0x1 ;  /* 0x0000000e85227211 */ /* 0x080fe200078808ff */
[----:B------:R-:W-:Y:S01]  /*8190*/  IMAD.U32 R130, R125, 0x10000, RZ ;  /* 0x000100007d827824 */ /* 0x000fe200078e00ff */
[----:B------:R-:W-:Y:S01]  /*81a0*/  LEA R6, P5, R131, R14, 0x1 ;  /* 0x0000000e83067211 */ /* 0x000fe200078a08ff */
[----:B------:R-:W-:Y:S01]  /*81b0*/  HMUL2.BF16_V2 R125, R124, R35 ;  /* 0x000000237c7d7232 */ /* 0x000fe20000200000 */
[----:B------:R-:W-:-:S02]  /*81c0*/  SHF.L.U32 R129, R7, 0x10, RZ ;  /* 0x0000001007817819 */ /* 0x000fc400000006ff */
[-C--:B------:R-:W-:Y:S02]  /*81d0*/  LEA.HI.X R35, R133, R15.reuse, R134, 0x1, P4 ;  /* 0x0000000f85237211 */ /* 0x080fe400020f0c86 */
[----:B------:R-:W-:Y:S01]  /*81e0*/  LEA.HI.X R7, R131, R15, R132, 0x1, P5 ;  /* 0x0000000f83077211 */ /* 0x000fe200028f0c84 */
[----:B------:R0:W5:Y:S01]  /*81f0*/  LDG.E.CONSTANT R133, desc[UR14][R32.64+0x208] ;  /* 0x0002080e20857981 */ /* 0x000162000c1e9900 */
[C---:B------:R-:W-:Y:S01]  /*8200*/  PRMT R128, R127.reuse, 0x7632, R128 ;  /* 0x000076327f807816 */ /* 0x040fe20000000080 */
[----:B------:R-:W-:Y:S01]  /*8210*/  IMAD.U32 R127, R127, 0x10000, RZ ;  /* 0x000100007f7f7824 */ /* 0x000fe200078e00ff */
[----:B------:R-:W-:Y:S01]  /*8220*/  BSSY B2, `(.L_x_18726) ;  /* 0x000002b000027945 */ /* 0x000fe20003800000 */
[----:B------:R0:W5:Y:S01]  /*8230*/  LDG.E.CONSTANT R131, desc[UR14][R32.64+0x200] ;  /* 0x0002000e20837981 */ /* 0x000162000c1e9900 */
[----:B------:R-:W-:Y:S01]  /*8240*/  FADD.FTZ R129, R129, R130 ;  /* 0x0000008281817221 */ /* 0x000fe20000010000 */
[----:B------:R-:W-:Y:S01]  /*8250*/  IMAD.U32 R128, R128, 0x10000, RZ ;  /* 0x0001000080807824 */ /* 0x000fe200078e00ff */
[----:B------:R-:W-:Y:S01]  /*8260*/  LEA R14, P0, R135, R14, 0x1 ;  /* 0x0000000e870e7211 */ /* 0x000fe200078008ff */
[----:B------:R0:W5:Y:S01]  /*8270*/  LDG.E.CONSTANT R132, desc[UR14][R32.64+0x204] ;  /* 0x0002040e20847981 */ /* 0x000162000c1e9900 */
[----:B------:R-:W-:Y:S01]  /*8280*/  LEA.HI.X.SX32 R138, R80, R139, 0x1, P2 ;  /* 0x0000008b508a7211 */ /* 0x000fe200010f0eff */
[----:B------:R-:W-:Y:S01]  /*8290*/  FADD.FTZ R128, R127, R128 ;  /* 0x000000807f807221 */ /* 0x000fe20000010000 */
[C---:B------:R-:W-:Y:S01]  /*82a0*/  PRMT R127, R125.reuse, 0x7632, R127 ;  /* 0x000076327d7f7816 */ /* 0x040fe2000000007f */
[----:B------:R0:W5:Y:S01]  /*82b0*/  LDG.E.CONSTANT R134, desc[UR14][R32.64+0x20c] ;  /* 0x00020c0e20867981 */ /* 0x000162000c1e9900 */
[----:B------:R-:W-:-:S02]  /*82c0*/  IMAD.U32 R125, R125, 0x10000, RZ ;  /* 0x000100007d7d7824 */ /* 0x000fc400078e00ff */
[----:B------:R-:W-:Y:S01]  /*82d0*/  SHF.L.U32 R130, R127, 0x10, RZ ;  /* 0x000000107f827819 */ /* 0x000fe200000006ff */
[----:B------:R-:W-:Y:S06]  /*82e0*/  @P3 BRA `(.L_x_18727) ;  /* 0x0000000000783947 */ /* 0x000fec0003800000 */
[C---:B0-----:R-:W-:Y:S01]  /*82f0*/  VIADD R32, R121.reuse, 0x2 ;  /* 0x0000000279207836 */ /* 0x041fe20000000000 */
[C---:B------:R-:W-:Y:S01]  /*8300*/  ISETP.GE.AND P1, PT, R121.reuse, UR17, PT ;  /* 0x0000001179007c0c */ /* 0x040fe2000bf26270 */
[C---:B------:R-:W-:Y:S02]  /*8310*/  VIADD R136, R121.reuse, 0x5 ;  /* 0x0000000579887836 */ /* 0x040fe40000000000 */
[C---:B------:R-:W-:Y:S01]  /*8320*/  VIADD R33, R121.reuse, 0x3 ;  /* 0x0000000379217836 */ /* 0x040fe20000000000 */
[----:B------:R-:W-:Y:S01]  /*8330*/  ISETP.GE.AND P5, PT, R32, UR17, PT ;  /* 0x0000001120007c0c */ /* 0x000fe2000bfa6270 */
[C---:B------:R-:W-:Y:S01]  /*8340*/  VIADD R127, R121.reuse, 0x4 ;  /* 0x00000004797f7836 */ /* 0x040fe20000000000 */
[----:B------:R-:W-:Y:S01]  /*8350*/  ISETP.GE.AND P4, PT, R136, UR17, PT ;  /* 0x0000001188007c0c */ /* 0x000fe2000bf86270 */
[----:B------:R-:W-:Y:S01]  /*8360*/  VIADD R136, R121, 0x7 ;  /* 0x0000000779887836 */ /* 0x000fe20000000000 */
[----:B------:R-:W-:Y:S02]  /*8370*/  ISETP.GE.AND P6, PT, R33, UR17, PT ;  /* 0x0000001121007c0c */ /* 0x000fe4000bfc6270 */
[----:B-----5:R-:W-:-:S02]  /*8380*/  PRMT R32, R132, 0x7632, R32 ;  /* 0x0000763284207816 */ /* 0x020fc40000000020 */
[----:B------:R-:W-:Y:S02]  /*8390*/  ISETP.GE.AND P2, PT, R127, UR17, PT ;  /* 0x000000117f007c0c */ /* 0x000fe4000bf46270 */
[----:B------:R-:W-:Y:S02]  /*83a0*/  IADD3 R127, R121, 0x6, RZ ;  /* 0x00000006797f7810 */ /* 0x000fe40007ffe0ff */
        /* <DEDUP_REMOVED lines=18> */
.L_x_18727:
[----:B------:R-:W-:Y:S05]  /*84d0*/  BSYNC B2 ;  /* 0x0000000000027941 */ /* 0x000fea0003800000 */
.L_x_18726:
[----:B0----5:R-:W-:Y:S01]  /*84e0*/  HFMA2.MMA.BF16_V2 R32, R122, R131, -RZ ;  /* 0x000000837a207235 */ /* 0x021fe200003000ff */
[----:B------:R-:W-:Y:S02]  /*84f0*/  HMUL2.BF16_V2 R132, R123, R132 ;  /* 0x000000847b847232 */ /* 0x000fe40000200000 */
[----:B------:R-:W-:Y:S01]  /*8500*/  FADD.FTZ R127, R125, R130 ;  /* 0x000000827d7f7221 */ /* 0x000fe20000010000 */
[----:B------:R-:W-:Y:S01]  /*8510*/  FADD.FTZ R128, R129, R128 ;  /* 0x0000008081807221 */ /* 0x000fe20000010000 */
[----:B------:R-:W-:Y:S02]  /*8520*/  LEA.HI.X R15, R135, R15, R138, 0x1, P0 ;  /* 0x0000000f870f7211 */ /* 0x000fe400000f0c8a */
[----:B------:R-:W-:Y:S01]  /*8530*/  PRMT R125, R132, 0x7610, R125 ;  /* 0x00007610847d7816 */ /* 0x000fe2000000007d */
[----:B------:R-:W-:Y:S01]  /*8540*/  FADD.FTZ R127, R128, R127 ;  /* 0x0000007f807f7221 */ /* 0x000fe20000010000 */
[----:B------:R-:W-:Y:S01]  /*8550*/  PRMT R129, R132, 0x7632, R129 ;  /* 0x0000763284817816 */ /* 0x000fe20000000081 */
[----:B------:R0:W5:Y:S01]  /*8560*/  LDG.E.CONSTANT R128, desc[UR14][R16.64+0xc] ;  /* 0x00000c0e10807981 */ /* 0x000162000c1e9900 */
[C---:B------:R-:W-:Y:S01]  /*8570*/  PRMT R33, R32.reuse, 0x7632, R33 ;  /* 0x0000763220217816 */ /* 0x040fe20000000021 */
[----:B------:R-:W-:Y:S01]  /*8580*/  IMAD.U32 R32, R32, 0x10000, RZ ;  /* 0x0001000020207824 */ /* 0x000fe200078e00ff */
[----:B------:R-:W-:Y:S01]  /*8590*/  SHF.L.U32 R125, R125, 0x10, RZ ;  /* 0x000000107d7d7819 */ /* 0x000fe200000006ff */
[----:B------:R-:W-:-:S02]  /*85a0*/  IMAD.U32 R130, R129, 0x10000, RZ ;  /* 0x0001000081827824 */ /* 0x000fc400078e00ff */
[----:B------:R-:W-:Y:S02]  /*85b0*/  HMUL2.BF16_V2 R129, R124, R133 ;  /* 0x000000857c817232 */ /* 0x000fe40000200000 */
[----:B------:R-:W-:Y:S02]  /*85c0*/  IMAD.U32 R131, R33, 0x10000, RZ ;  /* 0x0001000021837824 */ /* 0x000fe400078e00ff */
[----:B------:R-:W-:Y:S02]  /*85d0*/  IMAD.MOV.U32 R33, RZ, RZ, R137 ;  /* 0x000000ffff217224 */ /* 0x000fe400078e0089 */
[----:B------:R-:W-:Y:S01]  /*85e0*/  FADD.FTZ R133, R125, R130 ;  /* 0x000000827d857221 */ /* 0x000fe20000010000 */
[----:B------:R-:W-:-:S03]  /*85f0*/  FADD.FTZ R132, R32, R131 ;  /* 0x0000008320847221 */ /* 0x000fc60000010000 */
[C---:B------:R-:W-:Y:S01]  /*8600*/  HFMA2.MMA.BF16_V2 R126, R33.reuse, R126, -RZ ;  /* 0x0000007e217e7235 */ /* 0x040fe200003000ff */
[----:B------:R-:W-:Y:S01]  /*8610*/  FADD.FTZ R132, R132, R133 ;  /* 0x0000008584847221 */ /* 0x000fe20000010000 */
[----:B------:R-:W-:-:S08]  /*8620*/  HFMA2.MMA.BF16_V2 R130, R33, R134, -RZ ;  /* 0x0000008621827235 */ /* 0x000fd000003000ff */
[C---:B------:R-:W-:Y:S02]  /*8630*/  PRMT R32, R126.reuse, 0x7610, R32 ;  /* 0x000076107e207816 */ /* 0x040fe40000000020 */
[----:B------:R-:W-:Y:S02]  /*8640*/  PRMT R125, R126, 0x7632, R125 ;  /* 0x000076327e7d7816 */ /* 0x000fe4000000007d */
[----:B------:R-:W-:Y:S02]  /*8650*/  PRMT R126, R129, 0x7610, R126 ;  /* 0x00007610817e7816 */ /* 0x000fe4000000007e */
[----:B------:R-:W-:Y:S01]  /*8660*/  PRMT R131, R130, 0x7632, R131 ;  /* 0x0000763282837816 */ /* 0x000fe20000000083 */
[----:B------:R-:W-:Y:S01]  /*8670*/  IMAD.U32 R125, R125, 0x10000, RZ ;  /* 0x000100007d7d7824 */ /* 0x000fe200078e00ff */
[----:B------:R-:W-:Y:S01]  /*8680*/  PRMT R129, R129, 0x7632, R129 ;  /* 0x0000763281817816 */ /* 0x000fe20000000081 */
[----:B------:R-:W-:Y:S01]  /*8690*/  IMAD.U32 R126, R126, 0x10000, RZ ;  /* 0x000100007e7e7824 */ /* 0x000fe200078e00ff */
[----:B------:R-:W-:Y:S01]  /*86a0*/  SHF.L.U32 R32, R32, 0x10, RZ ;  /* 0x0000001020207819 */ /* 0x000fe200000006ff */
[----:B------:R-:W-:-:S02]  /*86b0*/  IMAD.U32 R131, R131, 0x10000, RZ ;  /* 0x0001000083837824 */ /* 0x000fc400078e00ff */
        /* <DEDUP_REMOVED lines=11> */
[C---:B------:R-:W-:Y:S01]  /*8770*/  VIADD R133, R121.reuse, 0x6 ;  /* 0x0000000679857836 */ /* 0x040fe20000000000 */
[C---:B------:R-:W-:Y:S01]  /*8780*/  ISETP.GE.AND P5, PT, R121.reuse, UR17, PT ;  /* 0x0000001179007c0c */ /* 0x040fe2000bfa6270 */
[C---:B0-----:R-:W-:Y:S01]  /*8790*/  VIADD R16, R121.reuse, 0x2 ;  /* 0x0000000279107836 */ /* 0x041fe20000000000 */
        /* <DEDUP_REMOVED lines=12> */
[----:B------:R-:W-:Y:S02]  /*8860*/  IADD3 R132, R121, 0x1, RZ ;  /* 0x0000000179847810 */ /* 0x000fe40007ffe0ff */
        /* <DEDUP_REMOVED lines=14> */
.L_x_18729:
[----:B------:R-:W-:Y:S05]  /*8950*/  BSYNC B2 ;  /* 0x0000000000027941 */ /* 0x000fea0003800000 */
.L_x_18728:
[----:B------:R-:W-:Y:S01]  /*8960*/  FADD.FTZ R136, R127, R32 ;  /* 0x000000207f887221 */ /* 0x000fe20000010000 */
[----:B-----5:R-:W-:Y:S01]  /*8970*/  HFMA2.MMA.BF16_V2 R32, R123, R126, -RZ ;  /* 0x0000007e7b207235 */ /* 0x020fe200003000ff */
[----:B------:R-:W-:Y:S01]  /*8980*/  FADD.FTZ R135, R129, R130 ;  /* 0x0000008281877221 */ /* 0x000fe20000010000 */
[----:B------:R-:W-:Y:S01]  /*8990*/  HMUL2.BF16_V2 R126, R124, R131 ;  /* 0x000000837c7e7232 */ /* 0x000fe20000200000 */
[----:B------:R1:W5:Y:S01]  /*89a0*/  LDG.E.CONSTANT R129, desc[UR14][R18.64] ;  /* 0x0000000e12817981 */ /* 0x000362000c1e9900 */
[----:B0-----:R-:W-:-:S03]  /*89b0*/  HMUL2.BF16_V2 R16, R122, R125 ;  /* 0x0000007d7a107232 */ /* 0x001fc60000200000 */
        /* <DEDUP_REMOVED lines=8> */
[C---:B-1----:R-:W-:Y:S01]  /*8a40*/  VIADD R18, R121.reuse, 0x2 ;  /* 0x0000000279127836 */ /* 0x042fe20000000000 */
[C---:B------:R-:W-:Y:S01]  /*8a50*/  IADD3 R134, R121.reuse, 0x6, RZ ;  /* 0x0000000679867810 */ /* 0x040fe20007ffe0ff */
[C---:B------:R-:W-:Y:S01]  /*8a60*/  VIADD R19, R121.reuse, 0x3 ;  /* 0x0000000379137836 */ /* 0x040fe20000000000 */
[C---:B------:R-:W-:Y:S01]  /*8a70*/  ISETP.GE.AND P5, PT, R121.reuse, UR17, PT ;  /* 0x0000001179007c0c */ /* 0x040fe2000bfa6270 */
        /* <DEDUP_REMOVED lines=26> */
.L_x_18731:
[----:B------:R-:W-:Y:S05]  /*8c20*/  BSYNC B2 ;  /* 0x0000000000027941 */ /* 0x000fea0003800000 */
.L_x_18730:
[----:B-----5:R-:W-:Y:S01]  /*8c30*/  HFMA2.MMA.BF16_V2 R129, R122, R129, -RZ ;  /* 0x000000817a817235 */ /* 0x020fe200003000ff */
[----:B------:R-:W-:Y:S01]  /*8c40*/  SHF.L.U32 R32, R32, 0x10, RZ ;  /* 0x0000001020207819 */ /* 0x000fe200000006ff */
[----:B------:R-:W-:Y:S02]  /*8c50*/  IMAD.U32 R16, R16, 0x10000, RZ ;  /* 0x0001000010107824 */ /* 0x000fe400078e00ff */
[----:B-1----:R-:W-:Y:S02]  /*8c60*/  HMUL2.BF16_V2 R19, R123, R130 ;  /* 0x000000827b137232 */ /* 0x002fe40000200000 */
[----:B------:R-:W-:Y:S02]  /*8c70*/  IMAD.U32 R17, R17, 0x10000, RZ ;  /* 0x0001000011117824 */ /* 0x000fe400078e00ff */
[----:B------:R-:W-:Y:S01]  /*8c80*/  FADD.FTZ R37, R37, R136 ;  /* 0x0000008825257221 */ /* 0x000fe20000010000 */
[----:B------:R-:W-:Y:S02]  /*8c90*/  IMAD.U32 R125, R125, 0x10000, RZ ;  /* 0x000100007d7d7824 */ /* 0x000fe400078e00ff */
[----:B------:R-:W-:Y:S01]  /*8ca0*/  FADD.FTZ R38, R38, R135 ;  /* 0x0000008726267221 */ /* 0x000fe20000010000 */
[----:B------:R-:W-:Y:S01]  /*8cb0*/  FADD.FTZ R16, R16, R17 ;  /* 0x0000001110107221 */ /* 0x000fe20000010000 */
[----:B------:R-:W-:-:S02]  /*8cc0*/  IMAD.U32 R126, R126, 0x10000, RZ ;  /* 0x000100007e7e7824 */ /* 0x000fc400078e00ff */
[----:B------:R-:W-:Y:S01]  /*8cd0*/  FADD.FTZ R125, R32, R125 ;  /* 0x0000007d207d7221 */ /* 0x000fe20000010000 */
[----:B------:R-:W-:Y:S01]  /*8ce0*/  PRMT R17, R129, 0x7610, R17 ;  /* 0x0000761081117816 */ /* 0x000fe20000000011 */
[----:B------:R-:W-:Y:S01]  /*8cf0*/  IMAD.U32 R127, R127, 0x10000, RZ ;  /* 0x000100007f7f7824 */ /* 0x000fe200078e00ff */
        /* <DEDUP_REMOVED lines=16> */
[----:B------:R-:W-:Y:S01]  /*8e00*/  PRMT R17, R16, 0x7632, R17 ;  /* 0x0000763210117816 */ /* 0x000fe20000000011 */
[----:B------:R-:W-:Y:S01]  /*8e10*/  FADD.FTZ R128, R128, R129 ;  /* 0x0000008180807221 */ /* 0x000fe20000010000 */
[----:B------:R-:W-:Y:S01]  /*8e20*/  SHF.L.U32 R16, R16, 0x10, RZ ;  /* 0x0000001010107819 */ /* 0x000fe200000006ff */
[----:B------:R-:W-:-:S03]  /*8e30*/  IMAD.U32 R19, R19, 0x10000, RZ ;  /* 0x0001000013137824 */ /* 0x000fc600078e00ff */
[----:B------:R-:W-:Y:S01]  /*8e40*/  PRMT R127, R32, 0x7632, R127 ;  /* 0x00007632207f7816 */ /* 0x000fe2000000007f */
[----:B------:R-:W-:Y:S02]  /*8e50*/  IMAD.U32 R17, R17, 0x10000, RZ ;  /* 0x0001000011117824 */ /* 0x000fe400078e00ff */
[----:B------:R-:W-:Y:S01]  /*8e60*/  FADD.FTZ R19, R18, R19 ;  /* 0x0000001312137221 */ /* 0x000fe20000010000 */
[----:B------:R-:W-:Y:S01]  /*8e70*/  IMAD.U32 R32, R32, 0x10000, RZ ;  /* 0x0001000020207824 */ /* 0x000fe200078e00ff */
[----:B------:R0:W5:Y:S01]  /*8e80*/  LDG.E.CONSTANT R18, desc[UR14][R20.64+0xc] ;  /* 0x00000c0e14127981 */ /* 0x000162000c1e9900 */
        /* <DEDUP_REMOVED lines=11> */
[C---:B0-----:R-:W-:Y:S01]  /*8f40*/  VIADD R20, R121.reuse, 0x2 ;  /* 0x0000000279147836 */ /* 0x041fe20000000000 */
[C---:B------:R-:W-:Y:S01]  /*8f50*/  IADD3 R21, R121.reuse, 0x3, RZ ;  /* 0x0000000379157810 */ /* 0x040fe20007ffe0ff */
[C---:B------:R-:W-:Y:S01]  /*8f60*/  VIADD R32, R121.reuse, 0x5 ;  /* 0x0000000579207836 */ /* 0x040fe20000000000 */
[C---:B------:R-:W-:Y:S01]  /*8f70*/  ISETP.GE.AND P5, PT, R121.reuse, UR17, PT ;  /* 0x0000001179007c0c */ /* 0x040fe2000bfa6270 */
        /* <DEDUP_REMOVED lines=9> */
[----:B------:R-:W-:Y:S02]  /*9010*/  PRMT R20, R16, 0x7632, R20 ;  /* 0x0000763210147816 */ /* 0x000fe40000000014 */
[----:B------:R-:W-:Y:S02]  /*9020*/  ISETP.GE.AND P1, PT, R126, UR17, PT ;  /* 0x000000117e007c0c */ /* 0x000fe4000bf26270 */
[----:B------:R-:W-:Y:S02]  /*9030*/  IADD3 R126, R121, 0x1, RZ ;  /* 0x00000001797e7810 */ /* 0x000fe40007ffe0ff */
        /* <DEDUP_REMOVED lines=14> */
.L_x_18733:
[----:B------:R-:W-:Y:S05]  /*9120*/  BSYNC B2 ;  /* 0x0000000000027941 */ /* 0x000fea0003800000 */
.L_x_18732:
[----:B------:R-:W-:Y:S01]  /*9130*/  FADD.FTZ R39, R39, R128 ;  /* 0x0000008027277221 */ /* 0x000fe20000010000 */
[----:B------:R-:W-:Y:S01]  /*9140*/  FADD.FTZ R40, R40, R125 ;  /* 0x0000007d28287221 */ /* 0x000fe20000010000 */
[----:B------:R1:W5:Y:S02]  /*9150*/  LDG.E.CONSTANT R126, desc[UR14][R22.64+0x4] ;  /* 0x0000040e167e7981 */ /* 0x000364000c1e9900 */
[----:B0----5:R-:W-:Y:S01]  /*9160*/  HFMA2.MMA.BF16_V2 R20, R123, R16, -RZ ;  /* 0x000000107b147235 */ /* 0x021fe200003000ff */
[----:B------:R-:W-:Y:S01]  /*9170*/  HMUL2.BF16_V2 R17, R122, R17 ;  /* 0x000000117a117232 */ /* 0x000fe20000200000 */
[----:B------:R1:W5:Y:S01]  /*9180*/  LDG.E.CONSTANT R125, desc[UR14][R22.64] ;  /* 0x0000000e167d7981 */ /* 0x000362000c1e9900 */
[----:B------:R-:W-:-:S03]  /*9190*/  HMUL2.BF16_V2 R21, R124, R19 ;  /* 0x000000137c157232 */ /* 0x000fc60000200000 */
[----:B------:R1:W5:Y:S01]  /*91a0*/  LDG.E.CONSTANT R127, desc[UR14][R22.64+0x8] ;  /* 0x0000080e167f7981 */ /* 0x000362000c1e9900 */
[----:B------:R-:W-:Y:S01]  /*91b0*/  BSSY B2, `(.L_x_18734) ;  /* 0x0000026000027945 */ /* 0x000fe20003800000 */
[C---:B------:R-:W-:Y:S02]  /*91c0*/  PRMT R16, R17.reuse, 0x7610, R16 ;  /* 0x0000761011107816 */ /* 0x040fe40000000010 */
[----:B------:R1:W5:Y:S01]  /*91d0*/  LDG.E.CONSTANT R128, desc[UR14][R22.64+0xc] ;  /* 0x00000c0e16807981 */ /* 0x000362000c1e9900 */
[C---:B------:R-:W-:Y:S02]  /*91e0*/  PRMT R19, R20.reuse, 0x7610, R19 ;  /* 0x0000761014137816 */ /* 0x040fe40000000013 */
[----:B------:R-:W-:Y:S02]  /*91f0*/  PRMT R17, R17, 0x7632, R17 ;  /* 0x0000763211117816 */ /* 0x000fe40000000011 */
        /* <DEDUP_REMOVED lines=33> */
.L_x_18735:
[----:B------:R-:W-:Y:S05]  /*9410*/  BSYNC B2 ;  /* 0x0000000000027941 */ /* 0x000fea0003800000 */
.L_x_18734:
[----:B------:R-:W-:Y:S02]  /*9420*/  IMAD.U32 R21, R21, 0x10000, RZ ;  /* 0x0001000015157824 */ /* 0x000fe400078e00ff */
[----:B------:R-:W-:Y:S02]  /*9430*/  HMUL2.BF16_V2 R126, R123, R126 ;  /* 0x0000007e7b7e7232 */ /* 0x000fe40000200000 */
[----:B------:R-:W-:Y:S01]  /*9440*/  IMAD.U32 R32, R32, 0x10000, RZ ;  /* 0x0001000020207824 */ /* 0x000fe200078e00ff */
[----:B-----5:R-:W-:Y:S01]  /*9450*/  HFMA2.MMA.BF16_V2 R125, R122, R125, -RZ ;  /* 0x0000007d7a7d7235 */ /* 0x020fe200003000ff */
[----:B------:R-:W-:Y:S01]  /*9460*/  SHF.L.U32 R19, R19, 0x10, RZ ;  /* 0x0000001013137819 */ /* 0x000fe200000006ff */
[----:B------:R-:W-:Y:S02]  /*9470*/  IMAD.U32 R16, R16, 0x10000, RZ ;  /* 0x0001000010107824 */ /* 0x000fe400078e00ff */
[----:B------:R-:W-:Y:S01]  /*9480*/  FADD.FTZ R32, R21, R32 ;  /* 0x0000002015207221 */ /* 0x000fe20000010000 */
[C---:B------:R-:W-:Y:S01]  /*9490*/  PRMT R21, R126.reuse, 0x7610, R21 ;  /* 0x000076107e157816 */ /* 0x040fe20000000015 */
[----:B------:R-:W-:Y:S01]  /*94a0*/  IMAD.U32 R17, R17, 0x10000, RZ ;  /* 0x0001000011117824 */ /* 0x000fe200078e00ff */
[----:B-1----:R-:W-:Y:S01]  /*94b0*/  PRMT R22, R126, 0x7632, R22 ;  /* 0x000076327e167816 */ /* 0x002fe20000000016 */
[----:B------:R-:W-:-:S02]  /*94c0*/  IMAD.U32 R20, R20, 0x10000, RZ ;  /* 0x0001000014147824 */ /* 0x000fc400078e00ff */
[--C-:B------:R-:W-:Y:S01]  /*94d0*/  FADD.FTZ R16, R16, R17.reuse ;  /* 0x0000001110107221 */ /* 0x100fe20000010000 */
[----:B------:R-:W-:Y:S02]  /*94e0*/  IMAD.U32 R21, R21, 0x10000, RZ ;  /* 0x0001000015157824 */ /* 0x000fe400078e00ff */
[--C-:B------:R-:W-:Y:S01]  /*94f0*/  FADD.FTZ R19, R19, R20.reuse ;  /* 0x0000001413137221 */ /* 0x100fe20000010000 */
[----:B------:R-:W-:Y:S01]  /*9500*/  IMAD.U32 R22, R22, 0x10000, RZ ;  /* 0x0001000016167824 */ /* 0x000fe200078e00ff */
[C---:B------:R-:W-:Y:S02]  /*9510*/  PRMT R17, R125.reuse, 0x7610, R17 ;  /* 0x000076107d117816 */ /* 0x040fe40000000011 */
[----:B------:R-:W-:Y:S01]  /*9520*/  PRMT R20, R125, 0x7632, R20 ;  /* 0x000076327d147816 */ /* 0x000fe20000000014 */
[----:B------:R-:W-:Y:S01]  /*9530*/  FADD.FTZ R19, R16, R19 ;  /* 0x0000001310137221 */ /* 0x000fe20000010000 */
[----:B------:R-:W-:Y:S01]  /*9540*/  FADD.FTZ R126, R21, R22 ;  /* 0x00000016157e7221 */ /* 0x000fe20000010000 */
[C---:B------:R-:W-:Y:S01]  /*9550*/  HFMA2.MMA.BF16_V2 R16, R33.reuse, R18, -RZ ;  /* 0x0000001221107235 */ /* 0x040fe200003000ff */
[----:B------:R-:W-:Y:S01]  /*9560*/  SHF.L.U32 R20, R20, 0x10, RZ ;  /* 0x0000001014147819 */ /* 0x000fe200000006ff */
[----:B------:R-:W-:Y:S01]  /*9570*/  HFMA2.MMA.BF16_V2 R21, R33, R128, -RZ ;  /* 0x0000008021157235 */ /* 0x000fe200003000ff */
[----:B------:R-:W-:-:S02]  /*9580*/  IMAD.U32 R17, R17, 0x10000, RZ ;  /* 0x0001000011117824 */ /* 0x000fc400078e00ff */
[----:B------:R-:W-:Y:S01]  /*9590*/  HMUL2.BF16_V2 R18, R124, R127 ;  /* 0x0000007f7c127232 */ /* 0x000fe20000200000 */
[----:B------:R-:W-:Y:S01]  /*95a0*/  BSSY B2, `(.L_x_18736) ;  /* 0x0000034000027945 */ /* 0x000fe20003800000 */
[----:B------:R-:W-:Y:S01]  /*95b0*/  FADD.FTZ R19, R19, R32 ;  /* 0x0000002013137221 */ /* 0x000fe20000010000 */
[--C-:B------:R-:W-:Y:S02]  /*95c0*/  FADD.FTZ R23, R17, R20.reuse ;  /* 0x0000001411177221 */ /* 0x100fe40000010000 */
        /* <DEDUP_REMOVED lines=8> */
[----:B------:R0:W5:Y:S01]  /*9650*/  LDG.E.CONSTANT R20, desc[UR14][R24.64+0x4] ;  /* 0x0000040e18147981 */ /* 0x000162000c1e9900 */
[----:B------:R-:W-:-:S02]  /*9660*/  IMAD.U32 R22, R22, 0x10000, RZ ;  /* 0x0001000016167824 */ /* 0x000fc400078e00ff */
[----:B------:R-:W-:Y:S01]  /*9670*/  FADD.FTZ R18, R18, R125 ;  /* 0x0000007d12127221 */ /* 0x000fe20000010000 */
[----:B------:R-:W-:Y:S02]  /*9680*/  IMAD.U32 R21, R21, 0x10000, RZ ;  /* 0x0001000015157824 */ /* 0x000fe400078e00ff */
[----:B------:R-:W-:Y:S01]  /*9690*/  FADD.FTZ R16, R16, R17 ;  /* 0x0000001110107221 */ /* 0x000fe20000010000 */
[----:B------:R-:W-:Y:S01]  /*96a0*/  FADD.FTZ R18, R23, R18 ;  /* 0x0000001217127221 */ /* 0x000fe20000010000 */
[----:B------:R-:W-:Y:S01]  /*96b0*/  FADD.FTZ R21, R21, R22 ;  /* 0x0000001615157221 */ /* 0x000fe20000010000 */
[----:B------:R0:W5:Y:S04]  /*96c0*/  LDG.E.CONSTANT R17, desc[UR14][R24.64] ;  /* 0x0000000e18117981 */ /* 0x000168000c1e9900 */
[----:B------:R0:W5:Y:S04]  /*96d0*/  LDG.E.CONSTANT R23, desc[UR14][R24.64+0x8] ;  /* 0x0000080e18177981 */ /* 0x000168000c1e9900 */
[----:B------:R0:W5:Y:S01]  /*96e0*/  LDG.E.CONSTANT R22, desc[UR14][R24.64+0xc] ;  /* 0x00000c0e18167981 */ /* 0x000162000c1e9900 */
        /* <DEDUP_REMOVED lines=31> */
.L_x_18737:
[----:B------:R-:W-:Y:S05]  /*98e0*/  BSYNC B2 ;  /* 0x0000000000027941 */ /* 0x000fea0003800000 */
.L_x_18736:
[----:B-----5:R-:W-:Y:S01]  /*98f0*/  HFMA2.MMA.BF16_V2 R20, R123, R20, -RZ ;  /* 0x000000147b147235 */ /* 0x020fe200003000ff */
[----:B------:R-:W-:Y:S02]  /*9900*/  HMUL2.BF16_V2 R23, R124, R23 ;  /* 0x000000177c177232 */ /* 0x000fe40000200000 */
[----:B------:R-:W-:Y:S01]  /*9910*/  FADD.FTZ R130, R19, R16 ;  /* 0x0000001013827221 */ /* 0x000fe20000010000 */
[--C-:B------:R-:W-:Y:S01]  /*9920*/  FADD.FTZ R125, R18, R21.reuse ;  /* 0x00000015127d7221 */ /* 0x100fe20000010000 */
[----:B0-----:R0:W5:Y:S01]  /*9930*/  LDG.E.CONSTANT R24, desc[UR14][R26.64+0x4] ;  /* 0x0000040e1a187981 */ /* 0x001162000c1e9900 */
[----:B------:R-:W-:Y:S01]  /*9940*/  HMUL2.BF16_V2 R17, R122, R17 ;  /* 0x000000117a117232 */ /* 0x000fe20000200000 */
[----:B------:R-:W-:Y:S02]  /*9950*/  PRMT R21, R23, 0x7632, R21 ;  /* 0x0000763217157816 */ /* 0x000fe40000000015 */
[----:B------:R0:W5:Y:S01]  /*9960*/  LDG.E.CONSTANT R25, desc[UR14][R26.64+0x8] ;  /* 0x0000080e1a197981 */ /* 0x000162000c1e9900 */
[----:B------:R-:W-:-:S02]  /*9970*/  PRMT R18, R20, 0x7610, R18 ;  /* 0x0000761014127816 */ /* 0x000fc40000000012 */
[----:B------:R-:W-:Y:S01]  /*9980*/  PRMT R19, R20, 0x7632, R19 ;  /* 0x0000763214137816 */ /* 0x000fe20000000013 */
[----:B------:R0:W5:Y:S01]  /*9990*/  LDG.E.CONSTANT R32, desc[UR14][R26.64+0xc] ;  /* 0x00000c0e1a207981 */ /* 0x000162000c1e9900 */
[----:B------:R-:W-:Y:S01]  /*99a0*/  PRMT R20, R23, 0x7610, R20 ;  /* 0x0000761017147816 */ /* 0x000fe20000000014 */
[----:B------:R-:W-:Y:S01]  /*99b0*/  BSSY B2, `(.L_x_18738) ;  /* 0x0000023000027945 */ /* 0x000fe20003800000 */
[C---:B------:R-:W-:Y:S01]  /*99c0*/  PRMT R16, R17.reuse, 0x7610, R16 ;  /* 0x0000761011107816 */ /* 0x040fe20000000010 */
[----:B------:R0:W5:Y:S01]  /*99d0*/  LDG.E.CONSTANT R23, desc[UR14][R26.64] ;  /* 0x0000000e1a177981 */ /* 0x000162000c1e9900 */
        /* <DEDUP_REMOVED lines=32> */
.L_x_18739:
[----:B------:R-:W-:Y:S05]  /*9be0*/  BSYNC B2 ;  /* 0x0000000000027941 */ /* 0x000fea0003800000 */
.L_x_18738:
        /* <DEDUP_REMOVED lines=10> */
[----:B------:R-:W-:Y:S01]  /*9c90*/  FADD.FTZ R19, R18, R19 ;  /* 0x0000001312137221 */ /* 0x000fe20000010000 */
[----:B------:R-:W-:Y:S01]  /*9ca0*/  IMAD.U32 R21, R21, 0x10000, RZ ;  /* 0x0001000015157824 */ /* 0x000fe200078e00ff */
[C---:B------:R-:W-:Y:S02]  /*9cb0*/  PRMT R17, R23.reuse, 0x7610, R17 ;  /* 0x0000761017117816 */ /* 0x040fe40000000011 */
[----:B------:R-:W-:Y:S01]  /*9cc0*/  FADD.FTZ R19, R16, R19 ;  /* 0x0000001310137221 */ /* 0x000fe20000010000 */
[----:B------:R-:W-:Y:S01]  /*9cd0*/  PRMT R18, R23, 0x7632, R18 ;  /* 0x0000763217127816 */ /* 0x000fe20000000012 */
[C---:B------:R-:W-:Y:S01]  /*9ce0*/  HFMA2.MMA.BF16_V2 R16, R33.reuse, R22, -RZ ;  /* 0x0000001621107235 */ /* 0x040fe200003000ff */
[--C-:B------:R-:W-:Y:S01]  /*9cf0*/  FADD.FTZ R20, R20, R21.reuse ;  /* 0x0000001514147221 */ /* 0x100fe20000010000 */
[----:B------:R-:W-:Y:S01]  /*9d00*/  PRMT R21, R24, 0x7610, R21 ;  /* 0x0000761018157816 */ /* 0x000fe20000000015 */
[----:B------:R-:W-:Y:S01]  /*9d10*/  IMAD.U32 R17, R17, 0x10000, RZ ;  /* 0x0001000011117824 */ /* 0x000fe200078e00ff */
[----:B------:R-:W-:Y:S01]  /*9d20*/  SHF.L.U32 R18, R18, 0x10, RZ ;  /* 0x0000001012127819 */ /* 0x000fe200000006ff */
[----:B------:R-:W-:Y:S01]  /*9d30*/  FADD.FTZ R19, R19, R20 ;  /* 0x0000001413137221 */ /* 0x000fe20000010000 */
[----:B------:R-:W-:Y:S01]  /*9d40*/  PRMT R23, R24, 0x7632, R23 ;  /* 0x0000763218177816 */ /* 0x000fe20000000017 */
[----:B------:R-:W-:Y:S01]  /*9d50*/  IMAD.U32 R21, R21, 0x10000, RZ ;  /* 0x0001000015157824 */ /* 0x000fe200078e00ff */
[----:B------:R-:W-:Y:S01]  /*9d60*/  HFMA2.MMA.BF16_V2 R22, R33, R32, -RZ ;  /* 0x0000002021167235 */ /* 0x000fe200003000ff */
[----:B------:R-:W-:Y:S01]  /*9d70*/  FADD.FTZ R24, R17, R18 ;  /* 0x0000001211187221 */ /* 0x000fe20000010000 */
[----:B------:R-:W-:-:S02]  /*9d80*/  HMUL2.BF16_V2 R18, R124, R25 ;  /* 0x000000197c127232 */ /* 0x000fc40000200000 */
[----:B0-----:R-:W-:Y:S01]  /*9d90*/  IMAD.U32 R26, R23, 0x10000, RZ ;  /* 0x00010000171a7824 */ /* 0x001fe200078e00ff */
[C---:B------:R-:W-:Y:S02]  /*9da0*/  PRMT R17, R16.reuse, 0x7632, R17 ;  /* 0x0000763210117816 */ /* 0x040fe40000000011 */
[----:B------:R-:W-:Y:S01]  /*9db0*/  SHF.L.U32 R16, R16, 0x10, RZ ;  /* 0x0000001010107819 */ /* 0x000fe200000006ff */
[----:B------:R-:W-:Y:S01]  /*9dc0*/  FADD.FTZ R25, R21, R26 ;  /* 0x0000001a15197221 */ /* 0x000fe20000010000 */
[----:B------:R-:W-:Y:S01]  /*9dd0*/  PRMT R21, R18, 0x7632, R21 ;  /* 0x0000763212157816 */ /* 0x000fe20000000015 */
[----:B------:R-:W-:Y:S01]  /*9de0*/  IMAD.U32 R17, R17, 0x10000, RZ ;  /* 0x0001000011117824 */ /* 0x000fe200078e00ff */
[----:B------:R-:W-:Y:S01]  /*9df0*/  PRMT R23, R22, 0x7632, R23 ;  /* 0x0000763216177816 */ /* 0x000fe20000000017 */
[----:B------:R-:W-:Y:S02]  /*9e00*/  IMAD.U32 R18, R18, 0x10000, RZ ;  /* 0x0001000012127824 */ /* 0x000fe400078e00ff */
[----:B------:R-:W-:Y:S01]  /*9e10*/  FADD.FTZ R24, R24, R25 ;  /* 0x0000001918187221 */ /* 0x000fe20000010000 */
[----:B------:R-:W-:Y:S01]  /*9e20*/  FADD.FTZ R16, R16, R17 ;  /* 0x0000001110107221 */ /* 0x000fe20000010000 */
[----:B------:R-:W-:Y:S01]  /*9e30*/  IMAD.U32 R21, R21, 0x10000, RZ ;  /* 0x0001000015157824 */ /* 0x000fe200078e00ff */
[----:B------:R0:W5:Y:S01]  /*9e40*/  LDG.E.CONSTANT R17, desc[UR14][R28.64] ;  /* 0x0000000e1c117981 */ /* 0x000162000c1e9900 */
[----:B------:R-:W-:-:S02]  /*9e50*/  IMAD.U32 R22, R22, 0x10000, RZ ;  /* 0x0001000016167824 */ /* 0x000fc400078e00ff */
[----:B------:R-:W-:Y:S01]  /*9e60*/  FADD.FTZ R26, R19, R16 ;  /* 0x00000010131a7221 */ /* 0x000fe20000010000 */
[----:B------:R-:W-:Y:S01]  /*9e70*/  FADD.FTZ R21, R18, R21 ;  /* 0x0000001512157221 */ /* 0x000fe20000010000 */
[----:B------:R0:W5:Y:S01]  /*9e80*/  LDG.E.CONSTANT R16, desc[UR14][R28.64+0x4] ;  /* 0x0000040e1c107981 */ /* 0x000162000c1e9900 */
[----:B------:R-:W-:Y:S01]  /*9e90*/  IMAD.U32 R23, R23, 0x10000, RZ ;  /* 0x0001000017177824 */ /* 0x000fe200078e00ff */
[----:B------:R-:W-:Y:S01]  /*9ea0*/  BSSY B2, `(.L_x_18740) ;  /* 0x0000025000027945 */ /* 0x000fe20003800000 */
[----:B------:R-:W-:Y:S01]  /*9eb0*/  FADD.FTZ R21, R24, R21 ;  /* 0x0000001518157221 */ /* 0x000fe20000010000 */
[----:B------:R0:W5:Y:S01]  /*9ec0*/  LDG.E.CONSTANT R19, desc[UR14][R28.64+0x8] ;  /* 0x0000080e1c137981 */ /* 0x000162000c1e9900 */
[----:B------:R-:W-:-:S03]  /*9ed0*/  FADD.FTZ R22, R22, R23 ;  /* 0x0000001716167221 */ /* 0x000fc60000010000 */
[----:B------:R0:W5:Y:S01]  /*9ee0*/  LDG.E.CONSTANT R18, desc[UR14][R28.64+0xc] ;  /* 0x00000c0e1c127981 */ /* 0x000162000c1e9900 */
        /* <DEDUP_REMOVED lines=32> */
.L_x_18741:
[----:B------:R-:W-:Y:S05]  /*a0f0*/  BSYNC B2 ;  /* 0x0000000000027941 */ /* 0x000fea0003800000 */
.L_x_18740:
[----:B------:R-:W-:Y:S01]  /*a100*/  FADD.FTZ R43, R43, R26 ;  /* 0x0000001a2b2b7221 */ /* 0x000fe20000010000 */
[----:B------:R-:W-:Y:S01]  /*a110*/  FADD.FTZ R44, R44, R23 ;  /* 0x000000172c2c7221 */ /* 0x000fe20000010000 */
[----:B------:R1:W5:Y:S02]  /*a120*/  LDG.E.CONSTANT R24, desc[UR14][R30.64+0x4] ;  /* 0x0000040e1e187981 */ /* 0x000364000c1e9900 */
[----:B-----5:R-:W-:Y:S01]  /*a130*/  HFMA2.MMA.BF16_V2 R20, R123, R16, -RZ ;  /* 0x000000107b147235 */ /* 0x020fe200003000ff */
        /* <DEDUP_REMOVED lines=12> */
[C---:B0-----:R-:W-:Y:S01]  /*a200*/  VIADD R29, R121.reuse, 0x5 ;  /* 0x00000005791d7836 */ /* 0x041fe20000000000 */
[C---:B------:R-:W-:Y:S01]  /*a210*/  ISETP.GE.AND P5, PT, R121.reuse, UR17, PT ;  /* 0x0000001179007c0c */ /* 0x040fe2000bfa6270 */
[C---:B------:R-:W-:Y:S01]  /*a220*/  VIADD R27, R121.reuse, 0x2 ;  /* 0x00000002791b7836 */ /* 0x040fe20000000000 */
[C---:B-1----:R-:W-:Y:S01]  /*a230*/  IADD3 R30, R121.reuse, 0x6, RZ ;  /* 0x00000006791e7810 */ /* 0x042fe20007ffe0ff */
        /* <DEDUP_REMOVED lines=26> */
.L_x_18743:
[----:B------:R-:W-:Y:S05]  /*a3e0*/  BSYNC B2 ;  /* 0x0000000000027941 */ /* 0x000fea0003800000 */
.L_x_18742:
[----:B-----5:R-:W-:Y:S01]  /*a3f0*/  HFMA2.MMA.BF16_V2 R23, R122, R23, -RZ ;  /* 0x000000177a177235 */ /* 0x020fe200003000ff */
[----:B------:R-:W-:Y:S01]  /*a400*/  SHF.L.U32 R19, R19, 0x10, RZ ;  /* 0x0000001013137819 */ /* 0x000fe200000006ff */
[----:B------:R-:W-:Y:S02]  /*a410*/  IMAD.U32 R16, R16, 0x10000, RZ ;  /* 0x0001000010107824 */ /* 0x000fe400078e00ff */
[----:B------:R-:W-:Y:S02]  /*a420*/  HMUL2.BF16_V2 R24, R123, R24 ;  /* 0x000000187b187232 */ /* 0x000fe40000200000 */
[----:B------:R-:W-:Y:S02]  /*a430*/  IMAD.U32 R17, R17, 0x10000, RZ ;  /* 0x0001000011117824 */ /* 0x000fe400078e00ff */
[----:B------:R-:W-:Y:S02]  /*a440*/  IMAD.U32 R20, R20, 0x10000, RZ ;  /* 0x0001000014147824 */ /* 0x000fe400078e00ff */
[----:B------:R-:W-:-:S02]  /*a450*/  IMAD.U32 R21, R21, 0x10000, RZ ;  /* 0x0001000015157824 */ /* 0x000fc400078e00ff */
[--C-:B------:R-:W-:Y:S01]  /*a460*/  FADD.FTZ R16, R16, R17.reuse ;  /* 0x0000001110107221 */ /* 0x100fe20000010000 */
        /* <DEDUP_REMOVED lines=13> */
[----:B0-----:R-:W-:-:S02]  /*a540*/  IMAD.U32 R28, R23, 0x10000, RZ ;  /* 0x00010000171c7824 */ /* 0x001fc400078e00ff */
[----:B------:R-:W-:Y:S01]  /*a550*/  FADD.FTZ R19, R19, R22 ;  /* 0x0000001613137221 */ /* 0x000fe20000010000 */
[----:B------:R-:W-:Y:S02]  /*a560*/  IMAD.U32 R17, R17, 0x10000, RZ ;  /* 0x0001000011117824 */ /* 0x000fe400078e00ff */
[----:B------:R-:W-:Y:S01]  /*a570*/  FADD.FTZ R25, R21, R28 ;  /* 0x0000001c15197221 */ /* 0x000fe20000010000 */
[----:B------:R-:W-:Y:S01]  /*a580*/  HFMA2.MMA.BF16_V2 R21, R33, R26, -RZ ;  /* 0x0000001a21157235 */ /* 0x000fe200003000ff */
[--C-:B------:R-:W-:Y:S01]  /*a590*/  FADD.FTZ R24, R17, R20.reuse ;  /* 0x0000001411187221 */ /* 0x100fe20000010000 */
[C---:B------:R-:W-:Y:S01]  /*a5a0*/  PRMT R20, R18.reuse, 0x7632, R20 ;  /* 0x0000763212147816 */ /* 0x040fe20000000014 */
[----:B------:R-:W-:Y:S01]  /*a5b0*/  IMAD.U32 R18, R18, 0x10000, RZ ;  /* 0x0001000012127824 */ /* 0x000fe200078e00ff */
[----:B------:R-:W-:Y:S01]  /*a5c0*/  PRMT R17, R16, 0x7632, R17 ;  /* 0x0000763210117816 */ /* 0x000fe20000000011 */
[----:B------:R-:W-:Y:S01]  /*a5d0*/  FADD.FTZ R24, R24, R25 ;  /* 0x0000001918187221 */ /* 0x000fe20000010000 */
[----:B------:R-:W-:Y:S01]  /*a5e0*/  SHF.L.U32 R16, R16, 0x10, RZ ;  /* 0x0000001010107819 */ /* 0x000fe200000006ff */
[----:B------:R-:W-:-:S02]  /*a5f0*/  IMAD.U32 R27, R20, 0x10000, RZ ;  /* 0x00010000141b7824 */ /* 0x000fc400078e00ff */
[----:B------:R-:W-:Y:S01]  /*a600*/  IMAD.U32 R17, R17, 0x10000, RZ ;  /* 0x0001000011117824 */ /* 0x000fe200078e00ff */
        /* <DEDUP_REMOVED lines=42> */
.L_x_18745:
[----:B------:R-:W-:Y:S05]  /*a8b0*/  BSYNC B2 ;  /* 0x0000000000027941 */ /* 0x000fea0003800000 */
.L_x_18744:
[----:B------:R-:W-:Y:S01]  /*a8c0*/  FADD.FTZ R28, R19, R16 ;  /* 0x00000010131c7221 */ /* 0x000fe20000010000 */
[----:B-----5:R-:W-:Y:S01]  /*a8d0*/  HFMA2.MMA.BF16_V2 R16, R123, R18, -RZ ;  /* 0x000000127b107235 */ /* 0x020fe200003000ff */
[----:B------:R-:W-:Y:S01]  /*a8e0*/  FADD.FTZ R27, R24, R21 ;  /* 0x00000015181b7221 */ /* 0x000fe20000010000 */
[----:B------:R-:W-:Y:S01]  /*a8f0*/  HMUL2.BF16_V2 R18, R124, R23 ;  /* 0x000000177c127232 */ /* 0x000fe20000200000 */
[----:B------:R2:W5:Y:S01]  /*a900*/  LDG.E.CONSTANT R21, desc[UR14][R10.64] ;  /* 0x0000000e0a157981 */ /* 0x000562000c1e9900 */
[----:B0-----:R-:W-:-:S03]  /*a910*/  HMUL2.BF16_V2 R8, R122, R17 ;  /* 0x000000117a087232 */ /* 0x001fc60000200000 */
[----:B------:R2:W5:Y:S01]  /*a920*/  LDG.E.CONSTANT R22, desc[UR14][R10.64+0x4] ;  /* 0x0000040e0a167981 */ /* 0x000562000c1e9900 */
[----:B------:R-:W-:Y:S01]  /*a930*/  BSSY B2, `(.L_x_18746) ;  /* 0x0000025000027945 */ /* 0x000fe20003800000 */
[----:B------:R-:W-:Y:S02]  /*a940*/  PRMT R9, R8, 0x7632, R9 ;  /* 0x0000763208097816 */ /* 0x000fe40000000009 */
[----:B------:R2:W5:Y:S01]  /*a950*/  LDG.E.CONSTANT R23, desc[UR14][R10.64+0x8] ;  /* 0x0000080e0a177981 */ /* 0x000562000c1e9900 */
[----:B------:R-:W-:Y:S02]  /*a960*/  PRMT R17, R16, 0x7632, R17 ;  /* 0x0000763210117816 */ /* 0x000fe40000000011 */
[----:B------:R-:W-:Y:S01]  /*a970*/  PRMT R19, R18, 0x7632, R19 ;  /* 0x0000763212137816 */ /* 0x000fe20000000013 */
[----:B------:R2:W5:Y:S01]  /*a980*/  LDG.E.CONSTANT R24, desc[UR14][R10.64+0xc] ;  /* 0x00000c0e0a187981 */ /* 0x000562000c1e9900 */
[----:B------:R-:W-:Y:S05]  /*a990*/  @P3 BRA `(.L_x_18747) ;  /* 0x0000000000783947 */ /* 0x000fea0003800000 */
[C---:B--2---:R-:W-:Y:S01]  /*a9a0*/  VIADD R10, R121.reuse, 0x2 ;  /* 0x00000002790a7836 */ /* 0x044fe20000000000 */
        /* <DEDUP_REMOVED lines=29> */
.L_x_18747:
[----:B------:R-:W-:Y:S05]  /*ab80*/  BSYNC B2 ;  /* 0x0000000000027941 */ /* 0x000fea0003800000 */
.L_x_18746:
[----:B-----5:R-:W-:Y:S01]  /*ab90*/  HFMA2.MMA.BF16_V2 R21, R122, R21, -RZ ;  /* 0x000000157a157235 */ /* 0x020fe200003000ff */
[----:B------:R-:W-:Y:S01]  /*aba0*/  SHF.L.U32 R16, R16, 0x10, RZ ;  /* 0x0000001010107819 */ /* 0x000fe200000006ff */
[----:B------:R-:W-:Y:S02]  /*abb0*/  IMAD.U32 R8, R8, 0x10000, RZ ;  /* 0x0001000008087824 */ /* 0x000fe400078e00ff */
[----:B--2---:R-:W-:Y:S02]  /*abc0*/  HMUL2.BF16_V2 R11, R123, R22 ;  /* 0x000000167b0b7232 */ /* 0x004fe40000200000 */
        /* <DEDUP_REMOVED lines=75> */
.L_x_18749:
[----:B------:R-:W-:Y:S05]  /*b080*/  BSYNC B2 ;  /* 0x0000000000027941 */ /* 0x000fea0003800000 */
.L_x_18748:
[----:B------:R-:W-:Y:S01]  /*b090*/  FADD.FTZ R47, R47, R18 ;  /* 0x000000122f2f7221 */ /* 0x000fe20000010000 */
[----:B------:R-:W-:Y:S01]  /*b0a0*/  FADD.FTZ R48, R48, R17 ;  /* 0x0000001130307221 */ /* 0x000fe20000010000 */
[----:B------:R2:W5:Y:S02]  /*b0b0*/  LDG.E.CONSTANT R18, desc[UR14][R34.64+0x4] ;  /* 0x0000040e22127981 */ /* 0x000564000c1e9900 */
[----:B-----5:R-:W-:Y:S01]  /*b0c0*/  HFMA2.MMA.BF16_V2 R8, R123, R8, -RZ ;  /* 0x000000087b087235 */ /* 0x020fe200003000ff */
[----:B0-----:R-:W-:Y:S01]  /*b0d0*/  HMUL2.BF16_V2 R4, R122, R9 ;  /* 0x000000097a047232 */ /* 0x001fe20000200000 */
        /* <DEDUP_REMOVED lines=39> */
.L_x_18751:
[----:B------:R-:W-:Y:S05]  /*b350*/  BSYNC B2 ;  /* 0x0000000000027941 */ /* 0x000fea0003800000 */
.L_x_18750:
[----:B-----5:R-:W-:Y:S01]  /*b360*/  HFMA2.MMA.BF16_V2 R17, R122, R17, -RZ ;  /* 0x000000117a117235 */ /* 0x020fe200003000ff */
[----:B------:R-:W-:Y:S01]  /*b370*/  SHF.L.U32 R8, R8, 0x10, RZ ;  /* 0x0000001008087819 */ /* 0x000fe200000006ff */
[----:B------:R-:W-:Y:S02]  /*b380*/  IMAD.U32 R4, R4, 0x10000, RZ ;  /* 0x0001000004047824 */ /* 0x000fe400078e00ff */
[----:B------:R-:W-:Y:S02]  /*b390*/  HMUL2.BF16_V2 R18, R123, R18 ;  /* 0x000000127b127232 */ /* 0x000fe40000200000 */
[----:B------:R-:W-:Y:S02]  /*b3a0*/  IMAD.U32 R5, R5, 0x10000, RZ ;  /* 0x0001000005057824 */ /* 0x000fe400078e00ff */
[----:B------:R-:W-:Y:S02]  /*b3b0*/  IMAD.U32 R9, R9, 0x10000, RZ ;  /* 0x0001000009097824 */ /* 0x000fe400078e00ff */
[----:B------:R-:W-:-:S02]  /*b3c0*/  IMAD.U32 R11, R11, 0x10000, RZ ;  /* 0x000100000b0b7824 */ /* 0x000fc400078e00ff */
[----:B------:R-:W-:Y:S01]  /*b3d0*/  FADD.FTZ R4, R4, R5 ;  /* 0x0000000504047221 */ /* 0x000fe20000010000 */
[----:B------:R-:W-:Y:S02]  /*b3e0*/  IMAD.U32 R16, R16, 0x10000, RZ ;  /* 0x0001000010107824 */ /* 0x000fe400078e00ff */
[----:B------:R-:W-:Y:S01]  /*b3f0*/  FADD.FTZ R9, R8, R9 ;  /* 0x0000000908097221 */ /* 0x000fe20000010000 */
[C---:B------:R-:W-:Y:S02]  /*b400*/  PRMT R5, R17.reuse, 0x7610, R5 ;  /* 0x0000761011057816 */ /* 0x040fe40000000005 */
        /* <DEDUP_REMOVED lines=9> */
[----:B------:R-:W-:Y:S01]  /*b4a0*/  IMAD.U32 R22, R17, 0x10000, RZ ;  /* 0x0001000011167824 */ /* 0x000fe200078e00ff */
[----:B------:R-:W-:Y:S01]  /*b4b0*/  BSSY B2, `(.L_x_18752) ;  /* 0x0000037000027945 */ /* 0x000fe20003800000 */
[----:B------:R-:W-:Y:S01]  /*b4c0*/  FADD.FTZ R18, R5, R8 ;  /* 0x0000000805127221 */ /* 0x000fe20000010000 */
[----:B------:R-:W-:-:S02]  /*b4d0*/  HMUL2.BF16_V2 R8, R124, R19 ;  /* 0x000000137c087232 */ /* 0x000fc40000200000 */
        /* <DEDUP_REMOVED lines=52> */
.L_x_18753:
[----:B------:R-:W-:Y:S05]  /*b820*/  BSYNC B2 ;  /* 0x0000000000027941 */ /* 0x000fea0003800000 */
.L_x_18752:
[----:B0----5:R-:W-:Y:S01]  /*b830*/  HFMA2.MMA.BF16_V2 R6, R123, R8, -RZ ;  /* 0x000000087b067235 */ /* 0x021fe200003000ff */
[----:B------:R-:W-:Y:S01]  /*b840*/  FADD.FTZ R21, R18, R11 ;  /* 0x0000000b12157221 */ /* 0x000fe20000010000 */
[----:B------:R-:W-:Y:S01]  /*b850*/  HMUL2.BF16_V2 R8, R124, R17 ;  /* 0x000000117c087232 */ /* 0x000fe20000200000 */
[----:B------:R0:W5:Y:S01]  /*b860*/  LDG.E.CONSTANT R11, desc[UR14][R14.64] ;  /* 0x0000000e0e0b7981 */ /* 0x000162000c1e9900 */
[----:B------:R-:W-:Y:S02]  /*b870*/  HMUL2.BF16_V2 R5, R122, R5 ;  /* 0x000000057a057232 */ /* 0x000fe40000200000 */
[--C-:B------:R-:W-:Y:S01]  /*b880*/  FADD.FTZ R22, R9, R4.reuse ;  /* 0x0000000409167221 */ /* 0x100fe20000010000 */
[----:B------:R0:W5:Y:S01]  /*b890*/  LDG.E.CONSTANT R16, desc[UR14][R14.64+0x4] ;  /* 0x0000040e0e107981 */ /* 0x000162000c1e9900 */
[----:B------:R-:W-:Y:S01]  /*b8a0*/  BSSY B2, `(.L_x_18754) ;  /* 0x0000026000027945 */ /* 0x000fe20003800000 */
[C---:B------:R-:W-:Y:S02]  /*b8b0*/  PRMT R4, R5.reuse, 0x7610, R4 ;  /* 0x0000761005047816 */ /* 0x040fe40000000004 */
[----:B------:R0:W5:Y:S01]  /*b8c0*/  LDG.E.CONSTANT R17, desc[UR14][R14.64+0x8] ;  /* 0x0000080e0e117981 */ /* 0x000162000c1e9900 */
[----:B------:R-:W-:-:S02]  /*b8d0*/  PRMT R5, R5, 0x7632, R5 ;  /* 0x0000763205057816 */ /* 0x000fc40000000005 */
[----:B------:R-:W-:Y:S01]  /*b8e0*/  PRMT R7, R6, 0x7632, R7 ;  /* 0x0000763206077816 */ /* 0x000fe20000000007 */
[----:B------:R0:W5:Y:S01]  /*b8f0*/  LDG.E.CONSTANT R18, desc[UR14][R14.64+0xc] ;  /* 0x00000c0e0e127981 */ /* 0x000162000c1e9900 */
[----:B------:R-:W-:Y:S01]  /*b900*/  PRMT R9, R8, 0x7632, R9 ;  /* 0x0000763208097816 */ /* 0x000fe20000000009 */
[----:B------:R-:W-:Y:S06]  /*b910*/  @P3 BRA `(.L_x_18755) ;  /* 0x0000000000783947 */ /* 0x000fec0003800000 */
[C---:B0-----:R-:W-:Y:S01]  /*b920*/  VIADD R14, R121.reuse, 0x2 ;  /* 0x00000002790e7836 */ /* 0x041fe20000000000 */
        /* <DEDUP_REMOVED lines=29> */
.L_x_18755:
[----:B------:R-:W-:Y:S05]  /*bb00*/  BSYNC B2 ;  /* 0x0000000000027941 */ /* 0x000fea0003800000 */
.L_x_18754:
[----:B-----5:R-:W-:Y:S01]  /*bb10*/  HFMA2.MMA.BF16_V2 R11, R122, R11, -RZ ;  /* 0x0000000b7a0b7235 */ /* 0x020fe200003000ff */
        /* <DEDUP_REMOVED lines=14> */
[--C-:B------:R-:W-:Y:S01]  /*bc00*/  FADD.FTZ R8, R8, R9.reuse ;  /* 0x0000000908087221 */ /* 0x100fe20000010000 */
[----:B------:R-:W-:Y:S01]  /*bc10*/  PRMT R9, R16, 0x7610, R9 ;  /* 0x0000761010097816 */ /* 0x000fe20000000009 */
[----:B------:R-:W-:Y:S01]  /*bc20*/  IMAD.U32 R5, R5, 0x10000, RZ ;  /* 0x0001000005057824 */ /* 0x000fe200078e00ff */
[----:B------:R-:W-:Y:S01]  /*bc30*/  SHF.L.U32 R6, R6, 0x10, RZ ;  /* 0x0000001006067819 */ /* 0x000fe200000006ff */
[----:B------:R-:W-:Y:S01]  /*bc40*/  FADD.FTZ R7, R4, R7 ;  /* 0x0000000704077221 */ /* 0x000fe20000010000 */
[----:B------:R-:W-:Y:S01]  /*bc50*/  PRMT R11, R16, 0x7632, R11 ;  /* 0x00007632100b7816 */ /* 0x000fe2000000000b */
[----:B------:R-:W-:Y:S01]  /*bc60*/  HFMA2.MMA.BF16_V2 R4, R33, R10, -RZ ;  /* 0x0000000a21047235 */ /* 0x000fe200003000ff */
[----:B------:R-:W-:-:S02]  /*bc70*/  IMAD.U32 R9, R9, 0x10000, RZ ;  /* 0x0001000009097824 */ /* 0x000fc400078e00ff */
[----:B0-----:R-:W-:Y:S01]  /*bc80*/  FADD.FTZ R14, R5, R6 ;  /* 0x00000006050e7221 */ /* 0x001fe20000010000 */
[----:B------:R-:W-:Y:S01]  /*bc90*/  HFMA2.MMA.BF16_V2 R10, R33, R18, -RZ ;  /* 0x00000012210a7235 */ /* 0x000fe200003000ff */
[----:B------:R-:W-:Y:S02]  /*bca0*/  IMAD.U32 R16, R11, 0x10000, RZ ;  /* 0x000100000b107824 */ /* 0x000fe400078e00ff */
[----:B------:R-:W-:Y:S02]  /*bcb0*/  HMUL2.BF16_V2 R6, R124, R17 ;  /* 0x000000117c067232 */ /* 0x000fe40000200000 */
[----:B------:R-:W-:Y:S01]  /*bcc0*/  FADD.FTZ R7, R7, R8 ;  /* 0x0000000807077221 */ /* 0x000fe20000010000 */
[----:B------:R-:W-:Y:S02]  /*bcd0*/  FADD.FTZ R15, R9, R16 ;  /* 0x00000010090f7221 */ /* 0x000fe40000010000 */
[C---:B------:R-:W-:Y:S01]  /*bce0*/  PRMT R9, R6.reuse, 0x7632, R9 ;  /* 0x0000763206097816 */ /* 0x040fe20000000009 */
[----:B------:R-:W-:Y:S01]  /*bcf0*/  IMAD.U32 R6, R6, 0x10000, RZ ;  /* 0x0001000006067824 */ /* 0x000fe200078e00ff */
[----:B------:R-:W-:Y:S01]  /*bd00*/  PRMT R5, R4, 0x7632, R5 ;  /* 0x0000763204057816 */ /* 0x000fe20000000005 */
[----:B------:R-:W-:Y:S01]  /*bd10*/  FADD.FTZ R14, R14, R15 ;  /* 0x0000000f0e0e7221 */ /* 0x000fe20000010000 */
[----:B------:R-:W-:Y:S01]  /*bd20*/  PRMT R11, R10, 0x7632, R11 ;  /* 0x000076320a0b7816 */ /* 0x000fe2000000000b */
[----:B------:R-:W-:Y:S01]  /*bd30*/  IMAD.U32 R9, R9, 0x10000, RZ ;  /* 0x0001000009097824 */ /* 0x000fe200078e00ff */
[----:B------:R-:W-:Y:S01]  /*bd40*/  SHF.L.U32 R4, R4, 0x10, RZ ;  /* 0x0000001004047819 */ /* 0x000fe200000006ff */
[----:B------:R-:W-:-:S02]  /*bd50*/  IMAD.U32 R5, R5, 0x10000, RZ ;  /* 0x0001000005057824 */ /* 0x000fc400078e00ff */
[----:B------:R-:W-:Y:S02]  /*bd60*/  IMAD.U32 R10, R10, 0x10000, RZ ;  /* 0x000100000a0a7824 */ /* 0x000fe400078e00ff */
[----:B------:R-:W-:Y:S01]  /*bd70*/  FADD.FTZ R9, R6, R9 ;  /* 0x0000000906097221 */ /* 0x000fe20000010000 */
[----:B------:R-:W-:Y:S02]  /*bd80*/  IMAD.U32 R11, R11, 0x10000, RZ ;  /* 0x000100000b0b7824 */ /* 0x000fe400078e00ff */
[----:B------:R-:W-:Y:S01]  /*bd90*/  FADD.FTZ R4, R4, R5 ;  /* 0x0000000504047221 */ /* 0x000fe20000010000 */
[----:B------:R-:W-:Y:S01]  /*bda0*/  FADD.FTZ R9, R14, R9 ;  /* 0x000000090e097221 */ /* 0x000fe20000010000 */
[----:B------:R-:W-:Y:S02]  /*bdb0*/  FADD.FTZ R10, R10, R11 ;  /* 0x0000000b0a0a7221 */ /* 0x000fe40000010000 */
[----:B------:R-:W-:Y:S02]  /*bdc0*/  FADD.FTZ R8, R7, R4 ;  /* 0x0000000407087221 */ /* 0x000fe40000010000 */
[----:B------:R-:W-:Y:S01]  /*bdd0*/  FADD.FTZ R9, R9, R10 ;  /* 0x0000000a09097221 */ /* 0x000fe20000010000 */
[----:B------:R-:W-:Y:S06]  /*bde0*/  @P3 BRA `(.L_x_18757) ;  /* 0x0000000000783947 */ /* 0x000fec0003800000 */
[C---:B------:R-:W-:Y:S01]  /*bdf0*/  VIADD R7, R121.reuse, 0x6 ;  /* 0x0000000679077836 */ /* 0x040fe20000000000 */
        /* <DEDUP_REMOVED lines=29> */
.L_x_18757:
[----:B------:R-:W-:Y:S05]  /*bfd0*/  BSYNC B2 ;  /* 0x0000000000027941 */ /* 0x000fea0003800000 */
.L_x_18756:
        /* <DEDUP_REMOVED lines=40> */
.L_x_18759:
[----:B------:R-:W-:Y:S05]  /*c260*/  BSYNC B2 ;  /* 0x0000000000027941 */ /* 0x000fea0003800000 */
.L_x_18758:
        /* <DEDUP_REMOVED lines=30> */
[----:B------:R-:W-:Y:S02]  /*c450*/  PRMT R5, R4, 0x7632, R5 ;  /* 0x0000763204057816 */ /* 0x000fe40000000005 */
[----:B------:R-:W-:Y:S01]  /*c460*/  PRMT R11, R10, 0x7632, R11 ;  /* 0x000076320a0b7816 */ /* 0x000fe2000000000b */
[----:B------:R-:W-:Y:S01]  /*c470*/  IMAD.U32 R9, R9, 0x10000, RZ ;  /* 0x0001000009097824 */ /* 0x000fe200078e00ff */
[----:B------:R-:W-:Y:S01]  /*c480*/  SHF.L.U32 R4, R4, 0x10, RZ ;  /* 0x0000001004047819 */ /* 0x000fe200000006ff */
[----:B------:R-:W-:Y:S02]  /*c490*/  IMAD.U32 R5, R5, 0x10000, RZ ;  /* 0x0001000005057824 */ /* 0x000fe400078e00ff */
[----:B------:R-:W-:-:S02]  /*c4a0*/  IMAD.U32 R10, R10, 0x10000, RZ ;  /* 0x000100000a0a7824 */ /* 0x000fc400078e00ff */
[----:B------:R-:W-:Y:S01]  /*c4b0*/  FADD.FTZ R9, R6, R9 ;  /* 0x0000000906097221 */ /* 0x000fe20000010000 */
[----:B------:R-:W-:Y:S02]  /*c4c0*/  IMAD.U32 R11, R11, 0x10000, RZ ;  /* 0x000100000b0b7824 */ /* 0x000fe400078e00ff */
[----:B------:R-:W-:Y:S01]  /*c4d0*/  FADD.FTZ R4, R4, R5 ;  /* 0x0000000504047221 */ /* 0x000fe20000010000 */
[----:B------:R-:W-:Y:S01]  /*c4e0*/  FADD.FTZ R9, R14, R9 ;  /* 0x000000090e097221 */ /* 0x000fe20000010000 */
[----:B------:R-:W-:Y:S01]  /*c4f0*/  FADD.FTZ R10, R10, R11 ;  /* 0x0000000b0a0a7221 */ /* 0x000fe20000010000 */
[----:B------:R-:W-:Y:S06]  /*c500*/  @P3 BRA `(.L_x_18761) ;  /* 0x0000000000783947 */ /* 0x000fec0003800000 */
[C---:B------:R-:W-:Y:S01]  /*c510*/  VIADD R8, R121.reuse, 0x5 ;  /* 0x0000000579087836 */ /* 0x040fe20000000000 */
[C---:B------:R-:W-:Y:S01]  /*c520*/  ISETP.GE.AND P5, PT, R121.reuse, UR17, PT ;  /* 0x0000001179007c0c */ /* 0x040fe2000bfa6270 */
[C---:B------:R-:W-:Y:S01]  /*c530*/  VIADD R5, R121.reuse, 0x2 ;  /* 0x0000000279057836 */ /* 0x040fe20000000000 */
[C---:B------:R-:W-:Y:S01]  /*c540*/  IADD3 R6, R121.reuse, 0x3, RZ ;  /* 0x0000000379067810 */ /* 0x040fe20007ffe0ff */
        /* <DEDUP_REMOVED lines=26> */
.L_x_18761:
[----:B------:R-:W-:Y:S05]  /*c6f0*/  BSYNC B2 ;  /* 0x0000000000027941 */ /* 0x000fea0003800000 */
.L_x_18760:
        /* <DEDUP_REMOVED lines=41> */
.L_x_18763:
[----:B------:R-:W-:Y:S05]  /*c990*/  BSYNC B2 ;  /* 0x0000000000027941 */ /* 0x000fea0003800000 */
.L_x_18762:
        /* <DEDUP_REMOVED lines=11> */
[C---:B------:R-:W-:Y:S01]  /*ca50*/  PRMT R9, R101.reuse, 0x7610, R9 ;  /* 0x0000761065097816 */ /* 0x040fe20000000009 */
        /* <DEDUP_REMOVED lines=20> */
[----:B------:R-:W-:Y:S02]  /*cba0*/  PRMT R5, R4, 0x7632, R5 ;  /* 0x0000763204057816 */ /* 0x000fe40000000005 */
        /* <DEDUP_REMOVED lines=43> */
.L_x_18765:
[----:B------:R-:W-:Y:S05]  /*ce60*/  BSYNC B2 ;  /* 0x0000000000027941 */ /* 0x000fea0003800000 */
.L_x_18764:
        /* <DEDUP_REMOVED lines=40> */
.L_x_18767:
[----:B------:R-:W-:Y:S05]  /*d0f0*/  BSYNC B2 ;  /* 0x0000000000027941 */ /* 0x000fea0003800000 */
.L_x_18766:
        /* <DEDUP_REMOVED lines=72> */
.L_x_18769:
[----:B------:R-:W-:Y:S05]  /*d580*/  BSYNC B2 ;  /* 0x0000000000027941 */ /* 0x000fea0003800000 */
.L_x_18768:
[----:B------:R-:W-:Y:S01]  /*d590*/  BSSY B2, `(.L_x_18770) ;  /* 0x0000022000027945 */ /* 0x000fe20003800000 */
[----:B------:R-:W-:Y:S01]  /*d5a0*/  HFMA2.MMA.BF16_V2 R114, R123, R114, -RZ ;  /* 0x000000727b727235 */ /* 0x000fe200003000ff */
[----:B------:R-:W-:Y:S02]  /*d5b0*/  HMUL2.BF16_V2 R113, R122, R113 ;  /* 0x000000717a717232 */ /* 0x000fe40000200000 */
[----:B------:R-:W-:Y:S08]  /*d5c0*/  @P3 BRA `(.L_x_18771) ;  /* 0x0000000000783947 */ /* 0x000ff00003800000 */
[C---:B------:R-:W-:Y:S01]  /*d5d0*/  VIADD R5, R121.reuse, 0x1 ;  /* 0x0000000179057836 */ /* 0x040fe20000000000 */
[C---:B------:R-:W-:Y:S01]  /*d5e0*/  ISETP.GE.AND P6, PT, R121.reuse, UR17, PT ;  /* 0x0000001179007c0c */ /* 0x040fe2000bfc6270 */
[C---:B------:R-:W-:Y:S01]  /*d5f0*/  VIADD R6, R121.reuse, 0x2 ;  /* 0x0000000279067836 */ /* 0x040fe20000000000 */
[----:B------:R-:W-:Y:S02]  /*d600*/  IADD3 R8, R121, 0x5, RZ ;  /* 0x0000000579087810 */ /* 0x000fe40007ffe0ff */
[----:B------:R-:W-:Y:S01]  /*d610*/  ISETP.GE.AND P1, PT, R5, UR17, PT ;  /* 0x0000001105007c0c */ /* 0x000fe2000bf26270 */
[C---:B------:R-:W-:Y:S01]  /*d620*/  VIADD R5, R121.reuse, 0x3 ;  /* 0x0000000379057836 */ /* 0x040fe20000000000 */
[----:B------:R-:W-:Y:S01]  /*d630*/  ISETP.GE.AND P5, PT, R6, UR17, PT ;  /* 0x0000001106007c0c */ /* 0x000fe2000bfa6270 */
[----:B------:R-:W-:Y:S01]  /*d640*/  VIADD R6, R121, 0x4 ;  /* 0x0000000479067836 */ /* 0x000fe20000000000 */
[----:B------:R-:W-:Y:S02]  /*d650*/  ISETP.GE.AND P2, PT, R8, UR17, PT ;  /* 0x0000001108007c0c */ /* 0x000fe4000bf46270 */
[----:B------:R-:W-:Y:S01]  /*d660*/  ISETP.GE.AND P4, PT, R5, UR17, PT ;  /* 0x0000001105007c0c */ /* 0x000fe2000bf86270 */
[C---:B------:R-:W-:Y:S01]  /*d670*/  VIADD R5, R121.reuse, 0x7 ;  /* 0x0000000779057836 */ /* 0x040fe20000000000 */
[----:B------:R-:W-:Y:S01]  /*d680*/  ISETP.GE.AND P3, PT, R6, UR17, PT ;  /* 0x0000001106007c0c */ /* 0x000fe2000bf66270 */
[----:B------:R-:W-:Y:S01]  /*d690*/  VIADD R121, R121, 0x6 ;  /* 0x0000000679797836 */ /* 0x000fe20000000000 */
[----:B------:R-:W-:-:S02]  /*d6a0*/  @P6 PRMT R117, RZ, 0x7610, R117 ;  /* 0x00007610ff756816 */ /* 0x000fc40000000075 */
[----:B------:R-:W-:Y:S02]  /*d6b0*/  ISETP.GE.AND P0, PT, R5, UR17, PT ;  /* 0x0000001105007c0c */ /* 0x000fe4000bf06270 */
[C---:B------:R-:W-:Y:S02]  /*d6c0*/  PRMT R5, R118.reuse, 0x7632, R5 ;  /* 0x0000763276057816 */ /* 0x040fe40000000005 */
[----:B------:R-:W-:Y:S02]  /*d6d0*/  ISETP.GE.AND P6, PT, R121, UR17, PT ;  /* 0x0000001179007c0c */ /* 0x000fe4000bfc6270 */
[----:B------:R-:W-:Y:S02]  /*d6e0*/  SEL R11, R118, RZ, !P5 ;  /* 0x000000ff760b7207 */ /* 0x000fe40006800000 */
[----:B------:R-:W-:Y:S02]  /*d6f0*/  PRMT R6, R119, 0x7632, R6 ;  /* 0x0000763277067816 */ /* 0x000fe40000000006 */
[----:B------:R-:W-:-:S02]  /*d700*/  SEL R118, R5, RZ, !P4 ;  /* 0x000000ff05767207 */ /* 0x000fc40006000000 */
[----:B------:R-:W-:Y:S02]  /*d710*/  PRMT R5, R117, 0x7632, R5 ;  /* 0x0000763275057816 */ /* 0x000fe40000000005 */
[----:B------:R-:W-:Y:S02]  /*d720*/  SEL R15, R120, RZ, !P6 ;  /* 0x000000ff780f7207 */ /* 0x000fe40007000000 */
[----:B------:R-:W-:Y:S02]  /*d730*/  SEL R8, R119, RZ, !P3 ;  /* 0x000000ff77087207 */ /* 0x000fe40005800000 */
[----:B------:R-:W-:Y:S02]  /*d740*/  SEL R119, R6, RZ, !P2 ;  /* 0x000000ff06777207 */ /* 0x000fe40005000000 */
[----:B------:R-:W-:Y:S02]  /*d750*/  SEL R6, R5, RZ, !P1 ;  /* 0x000000ff05067207 */ /* 0x000fe40004800000 */
[----:B------:R-:W-:-:S02]  /*d760*/  @P0 PRMT R120, R15, 0x5410, RZ ;  /* 0x000054100f780816 */ /* 0x000fc400000000ff */
[----:B------:R-:W-:Y:S02]  /*d770*/  PRMT R118, R11, 0x5410, R118 ;  /* 0x000054100b767816 */ /* 0x000fe40000000076 */
[----:B------:R-:W-:Y:S02]  /*d780*/  PRMT R119, R8, 0x5410, R119 ;  /* 0x0000541008777816 */ /* 0x000fe40000000077 */
[----:B------:R-:W-:Y:S02]  /*d790*/  PRMT R117, R117, 0x5410, R6 ;  /* 0x0000541075757816 */ /* 0x000fe40000000006 */
[----:B------:R-:W-:-:S07]  /*d7a0*/  @!P0 PRMT R120, R15, 0x7610, R120 ;  /* 0x000076100f788816 */ /* 0x000fce0000000078 */
.L_x_18771:
[----:B------:R-:W-:Y:S05]  /*d7b0*/  BSYNC B2 ;  /* 0x0000000000027941 */ /* 0x000fea0003800000 */
.L_x_18770:
        /* <DEDUP_REMOVED lines=8> */
[----:B------:R-:W-:Y:S01]  /*d840*/  IMAD.U32 R6, R6, 0x10000, RZ ;  /* 0x0001000006067824 */ /* 0x000fe200078e00ff */
[----:B------:R-:W-:Y:S01]  /*d850*/  SHF.L.U32 R8, R8, 0x10, RZ ;  /* 0x0000001008087819 */ /* 0x000fe200000006ff */
[----:B------:R-:W-:Y:S01]  /*d860*/  FADD.FTZ R7, R7, R4 ;  /* 0x0000000407077221 */ /* 0x000fe20000010000 */
[----:B------:R-:W-:Y:S01]  /*d870*/  PRMT R15, R14, 0x7632, R15 ;  /* 0x000076320e0f7816 */ /* 0x000fe2000000000f */
[----:B------:R-:W-:-:S02]  /*d880*/  IMAD.U32 R11, R11, 0x10000, RZ ;  /* 0x000100000b0b7824 */ /* 0x000fc400078e00ff */
[--C-:B------:R-:W-:Y:S01]  /*d890*/  FADD.FTZ R5, R5, R6.reuse ;  /* 0x0000000605057221 */ /* 0x100fe20000010000 */
[----:B------:R-:W-:Y:S01]  /*d8a0*/  IMAD.U32 R14, R14, 0x10000, RZ ;  /* 0x000100000e0e7824 */ /* 0x000fe200078e00ff */
[----:B------:R-:W-:Y:S01]  /*d8b0*/  PRMT R6, R117, 0x7610, R6 ;  /* 0x0000761075067816 */ /* 0x000fe20000000006 */
[--C-:B------:R-:W-:Y:S01]  /*d8c0*/  FADD.FTZ R8, R8, R11.reuse ;  /* 0x0000000b08087221 */ /* 0x100fe20000010000 */
[----:B------:R-:W-:Y:S01]  /*d8d0*/  IMAD.U32 R15, R15, 0x10000, RZ ;  /* 0x000100000f0f7824 */ /* 0x000fe200078e00ff */
[----:B------:R-:W-:Y:S01]  /*d8e0*/  PRMT R11, R117, 0x7632, R11 ;  /* 0x00007632750b7816 */ /* 0x000fe2000000000b */
        /* <DEDUP_REMOVED lines=10> */
[----:B------:R-:W-:Y:S01]  /*d990*/  HFMA2.MMA.BF16_V2 R16, R33, R120, -RZ ;  /* 0x0000007821107235 */ /* 0x000fe200003000ff */
[----:B------:R-:W-:Y:S02]  /*d9a0*/  IMAD.U32 R14, R14, 0x10000, RZ ;  /* 0x000100000e0e7824 */ /* 0x000fe400078e00ff */
        /* <DEDUP_REMOVED lines=20> */
[----:B------:R-:W-:-:S02]  /*daf0*/  FADD.FTZ R16, R11, R16 ;  /* 0x000000100b107221 */ /* 0x000fc40000010000 */
[----:B------:R-:W-:Y:S02]  /*db00*/  FADD.FTZ R60, R60, R5 ;  /* 0x000000053c3c7221 */ /* 0x000fe40000010000 */
[----:B------:R-:W-:-:S07]  /*db10*/  FADD.FTZ R61, R61, R16 ;  /* 0x000000103d3d7221 */ /* 0x000fce0000010000 */
.L_x_18723:
[----:B------:R-:W-:Y:S05]  /*db20*/  BSYNC B0 ;  /* 0x0000000000007941 */ /* 0x000fea0003800000 */
.L_x_18722:
[----:B------:R-:W-:-:S05]  /*db30*/  VIADD R36, R36, 0x4 ;  /* 0x0000000424247836 */ /* 0x000fca0000000000 */
[----:B------:R-:W-:-:S13]  /*db40*/  ISETP.GE.AND P0, PT, R36, UR5, PT ;  /* 0x0000000524007c0c */ /* 0x000fda000bf06270 */
[----:B------:R-:W-:Y:S05]  /*db50*/  @!P0 BRA `(.L_x_18772) ;  /* 0xffffff9400e88947 */ /* 0x000fea000383ffff */
.L_x_18721:
[----:B------:R-:W-:Y:S05]  /*db60*/  BSYNC B1 ;  /* 0x0000000000017941 */ /* 0x000fea0003800000 */
.L_x_18719:
[----:B-1----:R-:W1:Y:S01]  /*db70*/  SHFL.BFLY PT, R5, R40, 0x2, 0x1f ;  /* 0x0c401f0028057f89 */ /* 0x002e6200000e0000 */
[----:B------:R-:W3:Y:S01]  /*db80*/  S2UR UR5, SR_CgaCtaId ;  /* 0x00000000000579c3 */ /* 0x000ee20000008800 */
[----:B------:R-:W-:Y:S01]  /*db90*/  UMOV UR4, 0x400 ;  /* 0x0000040000047882 */ /* 0x000fe20000000000 */
[----:B------:R-:W-:Y:S01]  /*dba0*/  BSSY B0, `(.L_x_18773) ;  /* 0x000008b000007945 */ /* 0x000fe20003800000 */
[----:B------:R-:W4:Y:S01]  /*dbb0*/  SHFL.BFLY PT, R11, R46, 0x2, 0x1f ;  /* 0x0c401f002e0b7f89 */ /* 0x000f2200000e0000 */
[----:B------:R-:W-:-:S03]  /*dbc0*/  UIADD3 UR4, UR4, 0x1a0, URZ ;  /* 0x000001a004047890 */ /* 0x000fc6000fffe03f */
[----:B0-----:R-:W0:Y:S04]  /*dbd0*/  SHFL.BFLY PT, R2, R37, 0x2, 0x1f ;  /* 0x0c401f0025027f89 */ /* 0x001e2800000e0000 */
[----:B------:R-:W5:Y:S04]  /*dbe0*/  SHFL.BFLY PT, R3, R38, 0x2, 0x1f ;  /* 0x0c401f0026037f89 */ /* 0x000f6800000e0000 */
[----:B------:R-:W2:Y:S04]  /*dbf0*/  SHFL.BFLY PT, R4, R39, 0x2, 0x1f ;  /* 0x0c401f0027047f89 */ /* 0x000ea800000e0000 */
[----:B------:R-:W2:Y:S04]  /*dc00*/  SHFL.BFLY PT, R6, R41, 0x2, 0x1f ;  /* 0x0c401f0029067f89 */ /* 0x000ea800000e0000 */
[----:B------:R-:W2:Y:S01]  /*dc10*/  SHFL.BFLY PT, R7, R42, 0x2, 0x1f ;  /* 0x0c401f002a077f89 */ /* 0x000ea200000e0000 */
[----:B-1----:R-:W-:Y:S01]  /*dc20*/  FADD.FTZ R40, R5, R40 ;  /* 0x0000002805287221 */ /* 0x002fe20000010000 */
[----:B------:R-:W-:Y:S01]  /*dc30*/  LOP3.LUT R5, R0, 0x3, RZ, 0xc0, !PT ;  /* 0x0000000300057812 */ /* 0x000fe200078ec0ff */
[----:B---3--:R-:W-:Y:S01]  /*dc40*/  ULEA UR4, UR5, UR4, 0x18 ;  /* 0x0000000405047291 */ /* 0x008fe2000f8ec03f */
[----:B------:R-:W1:Y:S01]  /*dc50*/  SHFL.BFLY PT, R9, R44, 0x2, 0x1f ;  /* 0x0c401f002c097f89 */ /* 0x000e6200000e0000 */
[----:B----4-:R-:W-:Y:S01]  /*dc60*/  FADD.FTZ R46, R11, R46 ;  /* 0x0000002e0b2e7221 */ /* 0x010fe20000010000 */
[----:B------:R-:W-:-:S02]  /*dc70*/  LOP3.LUT R11, R13, 0xffffffc0, RZ, 0xc0, !PT ;  /* 0xffffffc00d0b7812 */ /* 0x000fc400078ec0ff */
[----:B------:R-:W3:Y:S01]  /*dc80*/  SHFL.BFLY PT, R15, R48, 0x2, 0x1f ;  /* 0x0c401f00300f7f89 */ /* 0x000ee200000e0000 */
[----:B0-----:R-:W-:Y:S01]  /*dc90*/  FADD.FTZ R2, R2, R37 ;  /* 0x0000002502027221 */ /* 0x001fe20000010000 */
[----:B------:R-:W-:Y:S02]  /*dca0*/  ISETP.NE.AND P2, PT, R5, RZ, PT ;  /* 0x000000ff0500720c */ /* 0x000fe40003f45270 */
[----:B------:R-:W0:Y:S01]  /*dcb0*/  SHFL.BFLY PT, R17, R50, 0x2, 0x1f ;  /* 0x0c401f0032117f89 */ /* 0x000e2200000e0000 */
[----:B-----5:R-:W-:Y:S01]  /*dcc0*/  FADD.FTZ R38, R3, R38 ;  /* 0x0000002603267221 */ /* 0x020fe20000010000 */
[----:B------:R-:W-:Y:S02]  /*dcd0*/  ISETP.NE.OR P5, PT, R11, 0x40, P2 ;  /* 0x000000400b00780c */ /* 0x000fe400017a5670 */
[----:B------:R-:W4:Y:S01]  /*dce0*/  SHFL.BFLY PT, R19, R52, 0x2, 0x1f ;  /* 0x0c401f0034137f89 */ /* 0x000f2200000e0000 */
[----:B--2---:R-:W-:Y:S01]  /*dcf0*/  FADD.FTZ R4, R4, R39 ;  /* 0x0000002704047221 */ /* 0x004fe20000010000 */
[C---:B------:R-:W-:Y:S01]  /*dd00*/  ISETP.GT.OR P0, PT, R13.reuse, 0x3f, P2 ;  /* 0x0000003f0d00780c */ /* 0x040fe20001704670 */
[----:B------:R-:W-:Y:S01]  /*dd10*/  FADD.FTZ R6, R6, R41 ;  /* 0x0000002906067221 */ /* 0x000fe20000010000 */
[----:B------:R-:W2:Y:S01]  /*dd20*/  SHFL.BFLY PT, R8, R43, 0x2, 0x1f ;  /* 0x0c401f002b087f89 */ /* 0x000ea200000e0000 */
[----:B------:R-:W-:Y:S01]  /*dd30*/  ISETP.GT.OR P1, PT, R13, 0x1f, P2 ;  /* 0x0000001f0d00780c */ /* 0x000fe20001724670 */
[----:B------:R-:W-:-:S02]  /*dd40*/  FADD.FTZ R42, R7, R42 ;  /* 0x0000002a072a7221 */ /* 0x000fc40000010000 */
[----:B------:R-:W5:Y:S01]  /*dd50*/  SHFL.BFLY PT, R10, R45, 0x2, 0x1f ;  /* 0x0c401f002d0a7f89 */ /* 0x000f6200000e0000 */
[----:B-1----:R-:W-:-:S03]  /*dd60*/  FADD.FTZ R44, R9, R44 ;  /* 0x0000002c092c7221 */ /* 0x002fc60000010000 */
[----:B------:R-:W1:Y:S01]  /*dd70*/  SHFL.BFLY PT, R14, R47, 0x2, 0x1f ;  /* 0x0c401f002f0e7f89 */ /* 0x000e6200000e0000 */
[----:B---3--:R-:W-:-:S03]  /*dd80*/  FADD.FTZ R48, R15, R48 ;  /* 0x000000300f307221 */ /* 0x008fc60000010000 */
[----:B------:R-:W3:Y:S01]  /*dd90*/  SHFL.BFLY PT, R16, R49, 0x2, 0x1f ;  /* 0x0c401f0031107f89 */ /* 0x000ee200000e0000 */
[----:B------:R-:W-:Y:S01]  /*dda0*/  IADD3 R15, R13, 0x1f, RZ ;  /* 0x0000001f0d0f7810 */ /* 0x000fe20007ffe0ff */
[----:B0-----:R-:W-:Y:S02]  /*ddb0*/  FADD.FTZ R18, R17, R50 ;  /* 0x0000003211127221 */ /* 0x001fe40000010000 */
[----:B------:R-:W0:Y:S01]  /*ddc0*/  SHFL.BFLY PT, R20, R51, 0x2, 0x1f ;  /* 0x0c401f0033147f89 */ /* 0x000e2200000e0000 */
[----:B------:R-:W-:Y:S01]  /*ddd0*/  SHF.R.S32.HI R17, RZ, 0x1f, R0 ;  /* 0x0000001fff117819 */ /* 0x000fe20000011400 */
[----:B----4-:R-:W-:Y:S02]  /*dde0*/  FADD.FTZ R22, R19, R52 ;  /* 0x0000003413167221 */ /* 0x010fe40000010000 */
[----:B------:R-:W4:Y:S01]  /*ddf0*/  SHFL.BFLY PT, R24, R53, 0x2, 0x1f ;  /* 0x0c401f0035187f89 */ /* 0x000f2200000e0000 */
[----:B------:R-:W-:Y:S02]  /*de00*/  LOP3.LUT R19, R13, 0xffffffe0, RZ, 0xc0, !PT ;  /* 0xffffffe00d137812 */ /* 0x000fe400078ec0ff */
[----:B------:R-:W-:Y:S01]  /*de10*/  ISETP.GT.U32.AND P3, PT, R15, 0x3e, PT ;  /* 0x0000003e0f00780c */ /* 0x000fe20003f64070 */
[----:B------:R-:W4:Y:S01]  /*de20*/  SHFL.BFLY PT, R21, R54, 0x2, 0x1f ;  /* 0x0c401f0036157f89 */ /* 0x000f2200000e0000 */
[----:B--2---:R-:W-:Y:S01]  /*de30*/  FADD.FTZ R8, R8, R43 ;  /* 0x0000002b08087221 */ /* 0x004fe20000010000 */
[----:B------:R-:W-:-:S02]  /*de40*/  ISETP.NE.OR P4, PT, R19, 0x20, P2 ;  /* 0x000000201300780c */ /* 0x000fc40001785670 */
[----:B------:R-:W2:Y:S01]  /*de50*/  SHFL.BFLY PT, R28, R55, 0x2, 0x1f ;  /* 0x0c401f00371c7f89 */ /* 0x000ea200000e0000 */
[----:B-----5:R-:W-:-:S03]  /*de60*/  FADD.FTZ R10, R10, R45 ;  /* 0x0000002d0a0a7221 */ /* 0x020fc60000010000 */
[----:B------:R-:W5:Y:S01]  /*de70*/  SHFL.BFLY PT, R23, R56, 0x2, 0x1f ;  /* 0x0c401f0038177f89 */ /* 0x000f6200000e0000 */
[----:B-1----:R-:W-:Y:S01]  /*de80*/  FADD.FTZ R14, R14, R47 ;  /* 0x0000002f0e0e7221 */ /* 0x002fe20000010000 */
[----:B------:R-:W-:Y:S02]  /*de90*/  LEA.HI R47, R17, R0, RZ, 0x2 ;  /* 0x00000000112f7211 */ /* 0x000fe400078f10ff */
[----:B------:R-:W1:Y:S01]  /*dea0*/  SHFL.BFLY PT, R25, R58, 0x2, 0x1f ;  /* 0x0c401f003a197f89 */ /* 0x000e6200000e0000 */
[----:B---3--:R-:W-:Y:S01]  /*deb0*/  FADD.FTZ R16, R16, R49 ;  /* 0x0000003110107221 */ /* 0x008fe20000010000 */
[----:B------:R-:W-:Y:S02]  /*dec0*/  SHF.R.S32.HI R47, RZ, 0x2, R47 ;  /* 0x00000002ff2f7819 */ /* 0x000fe4000001142f */
[----:B------:R-:W3:Y:S01]  /*ded0*/  SHFL.BFLY PT, R34, R59, 0x2, 0x1f ;  /* 0x0c401f003b227f89 */ /* 0x000ee200000e0000 */
[----:B0-----:R-:W-:Y:S02]  /*dee0*/  FADD.FTZ R20, R20, R51 ;  /* 0x0000003314147221 */ /* 0x001fe40000010000 */
[----:B------:R-:W-:Y:S01]  /*def0*/  IMAD R12, R12, 0xc0, R47 ;  /* 0x000000c00c0c7824 */ /* 0x000fe200078e022f */
[----:B------:R-:W0:Y:S01]  /*df00*/  SHFL.BFLY PT, R27, R60, 0x2, 0x1f ;  /* 0x0c401f003c1b7f89 */ /* 0x000e2200000e0000 */
[----:B----4-:R-:W-:-:S03]  /*df10*/  FADD.FTZ R24, R24, R53 ;  /* 0x0000003518187221 */ /* 0x010fc60000010000 */
[----:B------:R-:W4:Y:S01]  /*df20*/  SHFL.BFLY PT, R62, R61, 0x2, 0x1f ;  /* 0x0c401f003d3e7f89 */ /* 0x000f2200000e0000 */
[----:B------:R-:W-:Y:S01]  /*df30*/  FADD.FTZ R26, R21, R54 ;  /* 0x00000036151a7221 */ /* 0x000fe20000010000 */
[----:B------:R-:W-:Y:S02]  /*df40*/  LEA R12, R12, UR4, 0x2 ;  /* 0x000000040c0c7c11 */ /* 0x000fe4000f8e10ff */
[----:B------:R-:W4:Y:S01]  /*df50*/  SHFL.BFLY PT, R3, R2, 0x1, 0x1f ;  /* 0x0c201f0002037f89 */ /* 0x000f2200000e0000 */
[----:B--2---:R-:W-:-:S03]  /*df60*/  FADD.FTZ R28, R28, R55 ;  /* 0x000000371c1c7221 */ /* 0x004fc60000010000 */
[----:B------:R-:W2:Y:S01]  /*df70*/  SHFL.BFLY PT, R5, R38, 0x1, 0x1f ;  /* 0x0c201f0026057f89 */ /* 0x000ea200000e0000 */
[----:B-----5:R-:W-:-:S03]  /*df80*/  FADD.FTZ R30, R23, R56 ;  /* 0x00000038171e7221 */ /* 0x020fc60000010000 */
[----:B------:R-:W5:Y:S01]  /*df90*/  SHFL.BFLY PT, R7, R4, 0x1, 0x1f ;  /* 0x0c201f0004077f89 */ /* 0x000f6200000e0000 */
[----:B-1----:R-:W-:-:S03]  /*dfa0*/  FADD.FTZ R32, R25, R58 ;  /* 0x0000003a19207221 */ /* 0x002fc60000010000 */
[----:B------:R-:W1:Y:S01]  /*dfb0*/  SHFL.BFLY PT, R9, R40, 0x1, 0x1f ;  /* 0x0c201f0028097f89 */ /* 0x000e6200000e0000 */
[----:B---3--:R-:W-:-:S03]  /*dfc0*/  FADD.FTZ R34, R34, R59 ;  /* 0x0000003b22227221 */ /* 0x008fc60000010000 */
[----:B------:R-:W3:Y:S01]  /*dfd0*/  SHFL.BFLY PT, R11, R6, 0x1, 0x1f ;  /* 0x0c201f00060b7f89 */ /* 0x000ee200000e0000 */
[----:B0-----:R-:W-:Y:S01]  /*dfe0*/  FADD.FTZ R36, R27, R60 ;  /* 0x0000003c1b247221 */ /* 0x001fe20000010000 */
[----:B----4-:R-:W-:Y:S02]  /*dff0*/  FADD.FTZ R39, R62, R61 ;  /* 0x0000003d3e277221 */ /* 0x010fe40000010000 */
[----:B------:R-:W0:Y:S01]  /*e000*/  SHFL.BFLY PT, R13, R8, 0x1, 0x1f ;  /* 0x0c201f00080d7f89 */ /* 0x000e2200000e0000 */
[----:B------:R-:W-:-:S03]  /*e010*/  FADD.FTZ R0, R2, R3 ;  /* 0x0000000302007221 */ /* 0x000fc60000010000 */
        /* <DEDUP_REMOVED lines=8> */
[----:B------:R-:W3:Y:S04]  /*e0a0*/  SHFL.BFLY PT, R21, R14, 0x1, 0x1f ;  /* 0x0c201f000e157f89 */ /* 0x000ee800000e0000 */
[----:B------:R-:W3:Y:S01]  /*e0b0*/  SHFL.BFLY PT, R23, R48, 0x1, 0x1f ;  /* 0x0c201f0030177f89 */ /* 0x000ee200000e0000 */
[----:B0-----:R-:W-:-:S03]  /*e0c0*/  FADD.FTZ R54, R8, R13 ;  /* 0x0000000d08367221 */ /* 0x001fc60000010000 */
[----:B------:R-:W0:Y:S01]  /*e0d0*/  SHFL.BFLY PT, R25, R16, 0x1, 0x1f ;  /* 0x0c201f0010197f89 */ /* 0x000e2200000e0000 */
[----:B----4-:R-:W-:-:S03]  /*e0e0*/  FADD.FTZ R55, R44, R15 ;  /* 0x0000000f2c377221 */ /* 0x010fc60000010000 */
        /* <DEDUP_REMOVED lines=9> */
[----:B------:R-:W-:-:S03]  /*e180*/  FADD.FTZ R59, R48, R23 ;  /* 0x00000017303b7221 */ /* 0x000fc60000010000 */
        /* <DEDUP_REMOVED lines=12> */
[----:B------:R-:W-:Y:S01]  /*e250*/  BAR.SYNC.DEFER_BLOCKING 0x0 ;  /* 0x0000000000007b1d */ /* 0x000fe20000010000 */
[----:B------:R-:W-:Y:S01]  /*e260*/  FADD.FTZ R66, R28, R7 ;  /* 0x000000071c427221 */ /* 0x000fe20000010000 */
[----:B0-----:R-:W-:Y:S01]  /*e270*/  FADD.FTZ R67, R30, R9 ;  /* 0x000000091e437221 */ /* 0x001fe20000010000 */
[----:B----4-:R-:W-:Y:S01]  /*e280*/  FADD.FTZ R68, R32, R35 ;  /* 0x0000002320447221 */ /* 0x010fe20000010000 */
[----:B--2---:R-:W-:Y:S01]  /*e290*/  FADD.FTZ R69, R34, R11 ;  /* 0x0000000b22457221 */ /* 0x004fe20000010000 */
        /* <DEDUP_REMOVED lines=27> */
.L_x_18774:
[----:B------:R-:W-:Y:S05]  /*e450*/  BSYNC B0 ;  /* 0x0000000000007941 */ /* 0x000fea0003800000 */
.L_x_18773:
        /* <DEDUP_REMOVED lines=51> */
.L_x_18776:
[----:B------:R-:W-:Y:S05]  /*e790*/  BSYNC B0 ;  /* 0x0000000000007941 */ /* 0x000fea0003800000 */
.L_x_18775:
        /* <DEDUP_REMOVED lines=27> */
.L_x_18778:
[----:B------:R-:W-:Y:S05]  /*e950*/  BSYNC B0 ;  /* 0x0000000000007941 */ /* 0x000fea0003800000 */
.L_x_18777:
        /* <DEDUP_REMOVED lines=51> */
.L_x_18780:
[----:B------:R-:W-:Y:S05]  /*ec90*/  BSYNC B0 ;  /* 0x0000000000007941 */ /* 0x000fea0003800000 */
.L_x_18779:
        /* <DEDUP_REMOVED lines=14> */
[----:B------:R-:W-:Y:S01]  /*ed80*/  VIADD R23, R47, 0x58 ;  /* 0x000000582f177836 */ /* 0x000fe20000000000 */
[----:B01----:R-:W-:Y:S01]  /*ed90*/  F2FP.BF16.F32.PACK_AB R0, R45, R0 ;  /* 0x000000002d00723e */ /* 0x003fe200000010ff */
[C---:B------:R-:W-:Y:S01]  /*eda0*/  VIADD R35, R47.reuse, 0x88 ;  /* 0x000000882f237836 */ /* 0x040fe20000000000 */
[C---:B------:R-:W-:Y:S01]  /*edb0*/  IADD3 R41, R47.reuse, 0xa0, RZ ;  /* 0x000000a02f297810 */ /* 0x040fe20007ffe0ff */
[----:B------:R-:W-:Y:S01]  /*edc0*/  VIADD R46, R47, 0xb0 ;  /* 0x000000b02f2e7836 */ /* 0x000fe20000000000 */
[----:B------:R-:W0:Y:S01]  /*edd0*/  S2UR UR8, SR_CTAID.X ;  /* 0x00000000000879c3 */ /* 0x000e220000002500 */
[----:B------:R-:W-:-:S02]  /*ede0*/  F2FP.BF16.F32.PACK_AB R50, R51, R50 ;  /* 0x000000323332723e */ /* 0x000fc400000010ff */
        /* <DEDUP_REMOVED lines=48> */
[----:B------:R-:W-:Y:S01]  /*f0f0*/  VIADD R15, R47, 0x38 ;  /* 0x000000382f0f7836 */ /* 0x000fe20000000000 */
        /* <DEDUP_REMOVED lines=10> */
[C---:B------:R-:W-:Y:S02]  /*f1a0*/  IADD3 R25, P0, R18.reuse, UR4, RZ ;  /* 0x0000000412197c10 */ /* 0x040fe4000ff1e0ff */
        /* <DEDUP_REMOVED lines=54> */
[----:B0-----:R-:W-:Y:S02]  /*f510*/  PRMT R3, R50, 0x7632, R3 ;  /* 0x0000763232037816 */ /* 0x001fe40000000003 */
[----:B------:R-:W-:Y:S02]  /*f520*/  LEA.HI.X.SX32 R48, R41, UR7, 0x1, P2 ;  /* 0x0000000729307c11 */ /* 0x000fe400090f0eff */
[----:B-1----:R-:W-:Y:S01]  /*f530*/  PRMT R5, R52, 0x7632, R5 ;  /* 0x0000763234057816 */ /* 0x002fe20000000005 */
[----:B------:R-:W-:Y:S01]  /*f540*/  STG.E.U16 desc[UR14][R8.64], R3 ;  /* 0x0000000308007986 */ /* 0x000fe2000c10150e */
[----:B------:R-:W-:Y:S02]  /*f550*/  LEA.HI.X R39, R42, UR9, R73, 0x1, P0 ;  /* 0x000000092a277c11 */ /* 0x000fe400080f0c49 */
[----:B------:R-:W-:Y:S01]  /*f560*/  LEA.HI.X R41, R44, UR9, R49, 0x1, P1 ;  /* 0x000000092c297c11 */ /* 0x000fe200088f0c31 */
[----:B------:R-:W-:Y:S01]  /*f570*/  VIADD R44, R47, 0xa8 ;  /* 0x000000a82f2c7836 */ /* 0x000fe20000000000 */
[----:B------:R-:W-:Y:S01]  /*f580*/  LEA R42, P0, R43, UR8, 0x1 ;  /* 0x000000082b2a7c11 */ /* 0x000fe2000f8008ff */
[----:B------:R-:W-:Y:S01]  /*f590*/  VIADD R47, R47, 0xb8 ;  /* 0x000000b82f2f7836 */ /* 0x000fe20000000000 */
[----:B------:R-:W-:Y:S01]  /*f5a0*/  PRMT R0, R54, 0x7632, R0 ;  /* 0x0000763236007816 */ /* 0x000fe20000000000 */
[----:B------:R-:W-:Y:S01]  /*f5b0*/  STG.E.U16 desc[UR14][R10.64], R52 ;  /* 0x000000340a007986 */ /* 0x000fe2000c10150e */
[----:B------:R-:W-:-:S02]  /*f5c0*/  PRMT R2, R56, 0x7632, R2 ;  /* 0x0000763238027816 */ /* 0x000fc40000000002 */
[----:B------:R-:W-:Y:S01]  /*f5d0*/  LEA.HI.X R43, R43, UR9, R48, 0x1, P0 ;  /* 0x000000092b2b7c11 */ /* 0x000fe200080f0c30 */
[----:B------:R0:W-:Y:S01]  /*f5e0*/  STG.E.U16 desc[UR14][R12.64], R5 ;  /* 0x000000050c007986 */ /* 0x0001e2000c10150e */
[----:B------:R-:W-:Y:S02]  /*f5f0*/  IADD3 R75, P0, R44, UR4, RZ ;  /* 0x000000042c4b7c10 */ /* 0x000fe4000ff1e0ff */
[----:B------:R-:W-:Y:S01]  /*f600*/  IADD3 R73, P1, R46, UR4, RZ ;  /* 0x000000042e497c10 */ /* 0x000fe2000ff3e0ff */
[----:B------:R1:W-:Y:S01]  /*f610*/  STG.E.U16 desc[UR14][R14.64], R54 ;  /* 0x000000360e007986 */ /* 0x0003e2000c10150e */
[----:B------:R-:W-:Y:S02]  /*f620*/  IADD3 R49, P2, R47, UR4, RZ ;  /* 0x000000042f317c10 */ /* 0x000fe4000ff5e0ff */
[----:B------:R-:W-:Y:S01]  /*f630*/  LEA.HI.X.SX32 R76, R44, UR7, 0x1, P0 ;  /* 0x000000072c4c7c11 */ /* 0x000fe200080f0eff */
[----:B------:R2:W-:Y:S01]  /*f640*/  STG.E.U16 desc[UR14][R16.64], R0 ;  /* 0x0000000010007986 */ /* 0x0005e2000c10150e */
[----:B------:R-:W-:-:S02]  /*f650*/  LEA.HI.X.SX32 R74, R46, UR7, 0x1, P1 ;  /* 0x000000072e4a7c11 */ /* 0x000fc400088f0eff */
[----:B------:R-:W-:Y:S01]  /*f660*/  LEA R44, P0, R75, UR8, 0x1 ;  /* 0x000000084b2c7c11 */ /* 0x000fe2000f8008ff */
[----:B------:R3:W-:Y:S01]  /*f670*/  STG.E.U16 desc[UR14][R18.64], R56 ;  /* 0x0000003812007986 */ /* 0x0007e2000c10150e */
[----:B0-----:R-:W-:Y:S02]  /*f680*/  PRMT R12, R58, 0x7632, R12 ;  /* 0x000076323a0c7816 */ /* 0x001fe4000000000c */
[----:B------:R-:W-:Y:S01]  /*f690*/  LEA R46, P1, R73, UR8, 0x1 ;  /* 0x00000008492e7c11 */ /* 0x000fe2000f8208ff */
[----:B------:R0:W-:Y:S01]  /*f6a0*/  STG.E.U16 desc[UR14][R20.64], R2 ;  /* 0x0000000214007986 */ /* 0x0001e2000c10150e */
[----:B-1----:R-:W-:Y:S02]  /*f6b0*/  PRMT R14, R60, 0x7632, R14 ;  /* 0x000076323c0e7816 */ /* 0x002fe4000000000e */
[----:B------:R-:W-:Y:S01]  /*f6c0*/  LEA.HI.X.SX32 R72, R47, UR7, 0x1, P2 ;  /* 0x000000072f487c11 */ /* 0x000fe200090f0eff */
[----:B------:R1:W-:Y:S01]  /*f6d0*/  STG.E.U16 desc[UR14][R22.64], R58 ;  /* 0x0000003a16007986 */ /* 0x0003e2000c10150e */
[----:B--2---:R-:W-:-:S02]  /*f6e0*/  PRMT R16, R62, 0x7632, R16 ;  /* 0x000076323e107816 */ /* 0x004fc40000000010 */
[----:B------:R-:W-:Y:S01]  /*f6f0*/  LEA R48, P2, R49, UR8, 0x1 ;  /* 0x0000000831307c11 */ /* 0x000fe2000f8408ff */
[----:B------:R2:W-:Y:S01]  /*f700*/  STG.E.U16 desc[UR14][R24.64], R12 ;  /* 0x0000000c18007986 */ /* 0x0005e2000c10150e */
[----:B---3--:R-:W-:Y:S02]  /*f710*/  PRMT R18, R64, 0x7632, R18 ;  /* 0x0000763240127816 */ /* 0x008fe40000000012 */
[----:B------:R-:W-:Y:S01]  /*f720*/  LEA.HI.X R45, R75, UR9, R76, 0x1, P0 ;  /* 0x000000094b2d7c11 */ /* 0x000fe200080f0c4c */
[----:B------:R-:W-:Y:S01]  /*f730*/  STG.E.U16 desc[UR14][R26.64], R60 ;  /* 0x0000003c1a007986 */ /* 0x000fe2000c10150e */
[----:B0-----:R-:W-:Y:S02]  /*f740*/  PRMT R20, R66, 0x7632, R20 ;  /* 0x0000763242147816 */ /* 0x001fe40000000014 */
[----:B------:R-:W-:Y:S01]  /*f750*/  LEA.HI.X R47, R73, UR9, R74, 0x1, P1 ;  /* 0x00000009492f7c11 */ /* 0x000fe200088f0c4a */
[----:B------:R-:W-:Y:S01]  /*f760*/  STG.E.U16 desc[UR14][R28.64], R14 ;  /* 0x0000000e1c007986 */ /* 0x000fe2000c10150e */
[----:B-1----:R-:W-:-:S02]  /*f770*/  PRMT R22, R68, 0x7632, R22 ;  /* 0x0000763244167816 */ /* 0x002fc40000000016 */
[----:B------:R-:W-:Y:S01]  /*f780*/  LEA.HI.X R49, R49, UR9, R72, 0x1, P2 ;  /* 0x0000000931317c11 */ /* 0x000fe200090f0c48 */
        /* <DEDUP_REMOVED lines=12> */
.L_x_18781:
        /* <DEDUP_REMOVED lines=11> */
.L_x_29903:


//--------------------- .text._ZN4vllm25paged_attention_v2_kernelI13__nv_bfloat16S1_Li128ELi32ELi128ELNS_18Fp8KVCacheDataTypeE0ELb1ELi512EEEvPfS3_PT_PKS4_PKT0_SA_ifPKiSC_iPKfiiiSE_SE_iiiii --------------------------
	.section	.text._ZN4vllm25paged_attention_v2_kernelI13__nv_bfloat16S1_Li128ELi32ELi128ELNS_18Fp8KVCacheDataTypeE0ELb1ELi512EEEvPfS3_PT_PKS4_PKT0_SA_ifPKiSC_iPKfiiiSE_SE_iiiii,"ax",@progbits
	.align	128
        .global         _ZN4vllm25paged_attention_v2_kernelI13__nv_bfloat16S1_Li128ELi32ELi128ELNS_18Fp8KVCacheDataTypeE0ELb1ELi512EEEvPfS3_PT_PKS4_PKT0_SA_ifPKiSC_iPKfiiiSE_SE_iiiii
        .type           _ZN4vllm25paged_attention_v2_kernelI13__nv_bfloat16S1_Li128ELi32ELi128ELNS_18Fp8KVCacheDataTypeE0ELb1ELi512EEEvPfS3_PT_PKS4_PKT0_SA_ifPKiSC_iPKfiiiSE_SE_iiiii,@function
        .size           _ZN4vllm25paged_attention_v2_kernelI13__nv_bfloat16S1_Li128ELi32ELi128ELNS_18Fp8KVCacheDataTypeE0ELb1ELi512EEEvPfS3_PT_PKS4_PKT0_SA_ifPKiSC_iPKfiiiSE_SE_iiiii,(.L_x_29904 - _ZN4vllm25paged_attention_v2_kernelI13__nv_bfloat16S1_Li128ELi32ELi128ELNS_18Fp8KVCacheDataTypeE0ELb1ELi512EEEvPfS3_PT_PKS4_PKT0_SA_ifPKiSC_iPKfiiiSE_SE_iiiii)
        .other          _ZN4vllm25paged_attention_v2_kernelI13__nv_bfloat16S1_Li128ELi32ELi128ELNS_18Fp8KVCacheDataTypeE0ELb1ELi512EEEvPfS3_PT_PKS4_PKT0_SA_ifPKiSC_iPKfiiiSE_SE_iiiii,@"STO_CUDA_ENTRY STV_DEFAULT"
_ZN4vllm25paged_attention_v2_kernelI13__nv_bfloat16S1_Li128ELi32ELi128ELNS_18Fp8KVCacheDataTypeE0ELb1ELi512EEEvPfS3_PT_PKS4_PKT0_SA_ifPKiSC_iPKfiiiSE_SE_iiiii:
.text._ZN4vllm25paged_attention_v2_kernelI13__nv_bfloat16S1_Li128ELi32ELi128ELNS_18Fp8KVCacheDataTypeE0ELb1ELi512EEEvPfS3_PT_PKS4_PKT0_SA_ifPKiSC_iPKfiiiSE_SE_iiiii:
        /* <DEDUP_REMOVED lines=31> */
[----:B------:R-:W-:Y:S01]  /*01f0*/  UIADD3 UR4, UR16, 0x1f, URZ ;  /* 0x0000001f10047890 */ /* 0x000fe2000fffe03f */
[----:B------:R-:W-:Y:S01]  /*0200*/  BSSY B0, `(.L_x_18782) ;  /* 0x0000096000007945 */ /* 0x000fe20003800000 */
[----:B------:R-:W1:Y:S02]  /*0210*/  S2R R28, SR_TID.X ;  /* 0x00000000001c7919 */ /* 0x000e640000002100 */
[----:B------:R-:W-:Y:S01]  /*0220*/  IMAD R9, R8, R7, RZ ;  /* 0x0000000708097224 */ /* 0x000fe200078e02ff */
[----:B------:R-:W-:-:S03]  /*0230*/  USHF.R.S32.HI UR5, URZ, 0x1f, UR4 ;  /* 0x0000001f3f057899 */ /* 0x000fc60008011404 */
[----:B------:R-:W-:Y:S01]  /*0240*/  IMAD.HI.U32 R5, R5, R9, R4 ;  /* 0x0000000905057227 */ /* 0x000fe200078e0004 */
[----:B0-----:R-:W-:Y:S01]  /*0250*/  IABS R2, R24 ;  /* 0x0000001800027213 */ /* 0x001fe20000000000 */
[----:B------:R-:W-:Y:S02]  /*0260*/  ULEA.HI UR5, UR5, UR4, URZ, 0x5 ;  /* 0x0000000405057291 */ /* 0x000fe4000f8f283f */
[----:B------:R-:W-:Y:S02]  /*0270*/  ULEA UR4, UR6, 0x10, 0x4 ;  /* 0x0000001006047891 */ /* 0x000fe4000f8e203f */
[----:B------:R-:W-:Y:S01]  /*0280*/  IMAD.HI.U32 R5, R5, R2, RZ ;  /* 0x0000000205057227 */ /* 0x000fe200078e00ff */
[----:B------:R-:W-:-:S03]  /*0290*/  USHF.R.S32.HI UR5, URZ, 0x5, UR5 ;  /* 0x000000053f057899 */ /* 0x000fc60008011405 */
[----:B------:R-:W-:Y:S01]  /*02a0*/  IMAD.MOV R3, RZ, RZ, -R5 ;  /* 0x000000ffff037224 */ /* 0x000fe200078e0a05 */
[----:B------:R-:W-:-:S03]  /*02b0*/  UISETP.LT.AND UP0, UPT, UR5, UR4, UPT ;  /* 0x000000040500728c */ /* 0x000fc6000bf01270 */
[----:B------:R-:W-:Y:S01]  /*02c0*/  IMAD R2, R7, R3, R2 ;  /* 0x0000000307027224 */ /* 0x000fe200078e0202 */
[----:B------:R-:W-:-:S04]  /*02d0*/  USEL UR4, UR5, UR4, UP0 ;  /* 0x0000000405047287 */ /* 0x000fc80008000000 */
[----:B------:R-:W-:Y:S01]  /*02e0*/  ISETP.GT.U32.AND P1, PT, R7, R2, PT ;  /* 0x000000020700720c */ /* 0x000fe20003f24070 */
[----:B------:R-:W-:-:S04]  /*02f0*/  UIMAD UR5, UR6, -0x10, UR4 ;  /* 0xfffffff0060578a4 */ /* 0x000fc8000f8e0204 */
[----:B------:R-:W-:-:S04]  /*0300*/  ULEA UR5, UR5, UR9, 0x5 ;  /* 0x0000000905057291 */ /* 0x000fc8000f8e283f */
[----:B------:R-:W-:-:S04]  /*0310*/  UISETP.LT.AND UP0, UPT, UR16, UR5, UPT ;  /* 0x000000051000728c */ /* 0x000fc8000bf01270 */
[----:B------:R-:W-:Y:S01]  /*0320*/  @!P1 IMAD.IADD R2, R2, 0x1, -R7 ;  /* 0x0000000102029824 */ /* 0x000fe200078e0a07 */
[----:B------:R-:W-:Y:S01]  /*0330*/  USEL UR5, UR16, UR5, UP0 ;  /* 0x0000000510057287 */ /* 0x000fe20008000000 */
[----:B------:R-:W-:Y:S01]  /*0340*/  @!P1 VIADD R5, R5, 0x1 ;  /* 0x0000000105059836 */ /* 0x000fe20000000000 */
[----:B------:R-:W-:Y:S02]  /*0350*/  ISETP.NE.AND P1, PT, R34, RZ, PT ;  /* 0x000000ff2200720c */ /* 0x000fe40003f25270 */
[----:B------:R-:W-:Y:S01]  /*0360*/  ISETP.GE.U32.AND P0, PT, R2, R7, PT ;  /* 0x000000070200720c */ /* 0x000fe20003f06070 */
[----:B------:R-:W-:Y:S01]  /*0370*/  UIADD3 UR6, -UR9, UR5, URZ ;  /* 0x0000000509067290 */ /* 0x000fe2000fffe13f */
        /* <DEDUP_REMOVED lines=12> */
[----:B------:R0:W2:Y:S02]  /*0440*/  F2I.FTZ.U32.TRUNC.NTZ R3, R2 ;  /* 0x0000000200037305 */ /* 0x0000a4000021f000 */
[----:B0-----:R-:W-:Y:S01]  /*0450*/  HFMA2.MMA R2, -RZ, RZ, 0, 0 ;  /* 0x00000000ff027435 */ /* 0x001fe200000001ff */
[----:B--2---:R-:W-:-:S04]  /*0460*/  IMAD.MOV R6, RZ, RZ, -R3 ;  /* 0x000000ffff067224 */ /* 0x004fc800078e0a03 */
[----:B------:R-:W-:Y:S01]  /*0470*/  IMAD R7, R6, R5, RZ ;  /* 0x0000000506077224 */ /* 0x000fe200078e02ff */
[----:B------:R-:W-:-:S04]  /*0480*/  IABS R6, R25 ;  /* 0x0000001900067213 */ /* 0x000fc80000000000 */
[----:B------:R-:W-:-:S06]  /*0490*/  IMAD.HI.U32 R3, R3, R7, R2 ;  /* 0x0000000703037227 */ /* 0x000fcc00078e0002 */
[----:B------:R-:W-:Y:S01]  /*04a0*/  IMAD.HI.U32 R29, R3, R6, RZ ;  /* 0x00000006031d7227 */ /* 0x000fe200078e00ff */
[----:B-1----:R-:W-:-:S03]  /*04b0*/  SHF.R.S32.HI R3, RZ, 0x1f, R28 ;  /* 0x0000001fff037819 */ /* 0x002fc6000001141c */
        /* <DEDUP_REMOVED lines=8> */
[----:B------:R-:W-:Y:S02]  /*0540*/  LOP3.LUT R2, R25, R8, RZ, 0x3c, !PT ;  /* 0x0000000819027212 */ /* 0x000fe400078e3cff */
[----:B------:R-:W-:Y:S02]  /*0550*/  LOP3.LUT R5, R3, 0xffffffe0, RZ, 0xc0, !PT ;  /* 0xffffffe003057812 */ /* 0x000fe400078ec0ff */
[----:B------:R-:W-:-:S03]  /*0560*/  ISETP.GE.AND P2, PT, R2, RZ, PT ;  /* 0x000000ff0200720c */ /* 0x000fc60003f46270 */
[----:B------:R-:W-:-:S04]  /*0570*/  IMAD.IADD R30, R28, 0x1, -R5 ;  /* 0x000000011c1e7824 */ /* 0x000fc800078e0a05 */
[----:B------:R-:W-:Y:S01]  /*0580*/  @P0 VIADD R29, R29, 0x1 ;  /* 0x000000011d1d0836 */ /* 0x000fe20000000000 */
[----:B------:R-:W-:-:S05]  /*0590*/  ISETP.GT.AND P0, PT, R28, 0xf, PT ;  /* 0x0000000f1c00780c */ /* 0x000fca0003f04270 */
[----:B------:R-:W-:Y:S02]  /*05a0*/  @!P2 IADD3 R29, RZ, -R29, RZ ;  /* 0x8000001dff1da210 */ /* 0x000fe40007ffe0ff */
[----:B------:R-:W-:-:S06]  /*05b0*/  @!P1 LOP3.LUT R29, RZ, R8, RZ, 0x33, !PT ;  /* 0x00000008ff1d9212 */ /* 0x000fcc00078e33ff */
[----:B------:R-:W-:Y:S05]  /*05c0*/  @P0 BRA `(.L_x_18783) ;  /* 0x0000000400640947 */ /* 0x000fea0003800000 */
[C---:B------:R-:W-:Y:S01]  /*05d0*/  VIMNMX R3, R28.reuse, -0x70, !PT ;  /* 0xffffff901c037848 */ /* 0x040fe20007fe0100 */
[----:B------:R-:W-:Y:S01]  /*05e0*/  ULDC UR5, c[0x0][0x268] ;  /* 0x00009a0000057ab9 */ /* 0x000fe20000000800 */
[----:B------:R-:W-:Y:S01]  /*05f0*/  IMAD.SHL.U32 R5, R25, 0x80, RZ ;  /* 0x0000008019057824 */ /* 0x000fe200078e00ff */
[----:B------:R-:W-:Y:S01]  /*0600*/  BSSY B1, `(.L_x_18784) ;  /* 0x000002a000017945 */ /* 0x000fe20003800000 */
[----:B------:R-:W-:Y:S01]  /*0610*/  IADD3 R3, -R28, 0x7f, R3 ;  /* 0x0000007f1c037810 */ /* 0x000fe20007ffe103 */
[----:B------:R-:W-:Y:S02]  /*0620*/  IMAD.U32 R4, RZ, RZ, UR5 ;  /* 0x00000005ff047e24 */ /* 0x000fe4000f8e00ff */
[----:B------:R-:W-:Y:S01]  /*0630*/  IMAD.MOV.U32 R7, RZ, RZ, R28 ;  /* 0x000000ffff077224 */ /* 0x000fe200078e001c */
[C---:B------:R-:W-:Y:S01]  /*0640*/  LEA.HI R2, R3.reuse, 0x1, RZ, 0x19 ;  /* 0x0000000103027811 */ /* 0x040fe200078fc8ff */
[----:B------:R-:W-:Y:S01]  /*0650*/  IMAD R4, R4, UR8, RZ ;  /* 0x0000000804047c24 */ /* 0x000fe2000f8e02ff */
        /* <DEDUP_REMOVED lines=10> */
[----:B------:R-:W-:Y:S02]  /*0700*/  IADD3 R16, P1, P2, R4, R3, R5 ;  /* 0x0000000304107210 */ /* 0x000fe40007a3e005 */
[----:B------:R-:W-:Y:S02]  /*0710*/  SHF.R.S32.HI R3, RZ, 0x1f, R3 ;  /* 0x0000001fff037819 */ /* 0x000fe40000011403 */
[----:B------:R-:W-:Y:S02]  /*0720*/  LEA R15, P3, R16, UR12, 0x1 ;  /* 0x0000000c100f7c11 */ /* 0x000fe4000f8608ff */
[----:B------:R-:W-:-:S02]  /*0730*/  IADD3.X R7, R9, R3, R14, P1, P2 ;  /* 0x0000000309077210 */ /* 0x000fc40000fe440e */
[----:B------:R-:W-:Y:S02]  /*0740*/  IADD3 R15, P1, R15, 0x8, RZ ;  /* 0x000000080f0f7810 */ /* 0x000fe40007f3e0ff */
[----:B------:R-:W-:Y:S01]  /*0750*/  LEA.HI.X R16, R16, UR13, R7, 0x1, P3 ;  /* 0x0000000d10107c11 */ /* 0x000fe200098f0c07 */
[----:B------:R-:W-:-:S04]  /*0760*/  IMAD.MOV.U32 R7, RZ, RZ, R28 ;  /* 0x000000ffff077224 */ /* 0x000fc800078e001c */
[----:B------:R-:W-:Y:S01]  /*0770*/  IMAD.X R16, RZ, RZ, R16, P1 ;  /* 0x000000ffff107224 */ /* 0x000fe200008e0610 */
[----:B0-----:R-:W-:-:S06]  /*0780*/  ULEA UR5, UR7, UR5, 0x18 ;  /* 0x0000000507057291 */ /* 0x001fcc000f8ec03f */
[----:B------:R-:W-:-:S05]  /*0790*/  LEA R3, R28, UR5, 0x4 ;  /* 0x000000051c037c11 */ /* 0x000fca000f8e20ff */
[----:B------:R-:W-:-:S07]  /*07a0*/  VIADD R8, R3, 0x8 ;  /* 0x0000000803087836 */ /* 0x000fce0000000000 */
.L_x_18786:
        /* <DEDUP_REMOVED lines=15> */
.L_x_18785:
[----:B------:R-:W-:Y:S05]  /*08a0*/  BSYNC B1 ;  /* 0x0000000000017941 */ /* 0x000fea0003800000 */
.L_x_18784:
        /* <DEDUP_REMOVED lines=15> */
.L_x_18787:
        /* <DEDUP_REMOVED lines=28> */
.L_x_18783:
[----:B------:R-:W-:Y:S05]  /*0b60*/  BSYNC B0 ;  /* 0x0000000000007941 */ /* 0x000fea0003800000 */
.L_x_18782:
[----:B------:R-:W0:Y:S01]  /*0b70*/  LDC R7, c[0x0][0x294] ;  /* 0x0000a500ff077b82 */ /* 0x000e220000000800 */
[----:B------:R-:W-:Y:S01]  /*0b80*/  UIADD3 UR5, UR16, -0x1, URZ ;  /* 0xffffffff10057890 */ /* 0x000fe2000fffe03f */
[----:B------:R-:W-:Y:S01]  /*0b90*/  BSSY B0, `(.L_x_18788) ;  /* 0x00002e5000007945 */ /* 0x000fe20003800000 */
[----:B------:R-:W-:Y:S01]  /*0ba0*/  ULDC UR14, c[0x0][0x26c] ;  /* 0x00009b00000e7ab9 */ /* 0x000fe20000000800 */
[----:B------:R-:W-:Y:S01]  /*0bb0*/  ULDC UR15, c[0x0][0x244] ;  /* 0x00009100000f7ab9 */ /* 0x000fe20000000800 */
[----:B------:R-:W-:Y:S01]  /*0bc0*/  ULDC.64 UR12, c[0x0][0x248] ;  /* 0x00009200000c7ab9 */ /* 0x000fe20000000a00 */
[----:B------:R-:W-:Y:S01]  /*0bd0*/  ULDC.64 UR18, c[0x0][0x230] ;  /* 0x00008c0000127ab9 */ /* 0x000fe20000000a00 */
[----:B------:R-:W-:Y:S01]  /*0be0*/  MOV R6, UR5 ;  /* 0x0000000500067c02 */ /* 0x000fe20008000f00 */
[----:B------:R-:W-:-:S03]  /*0bf0*/  IMAD.MOV.U32 R138, RZ, RZ, -0x800001 ;  /* 0xff7fffffff8a7424 */ /* 0x000fc600078e00ff */
[----:B------:R-:W-:Y:S02]  /*0c00*/  IABS R6, R6 ;  /* 0x0000000600067213 */ /* 0x000fe40000000000 */
[----:B0-----:R-:W-:-:S04]  /*0c10*/  IABS R142, R7 ;  /* 0x00000007008e7213 */ /* 0x001fc80000000000 */
[----:B------:R-:W0:Y:S01]  /*0c20*/  I2F.RP R4, R142 ;  /* 0x0000008e00047306 */ /* 0x000e220000209400 */
[----:B------:R-:W-:-:S07]  /*0c30*/  IMAD.MOV.U32 R33, RZ, RZ, R142 ;  /* 0x000000ffff217224 */ /* 0x000fce00078e008e */
[----:B0-----:R-:W0:Y:S02]  /*0c40*/  MUFU.RCP R4, R4 ;  /* 0x0000000400047308 */ /* 0x001e240000001000 */
[----:B0-----:R-:W-:-:S06]  /*0c50*/  VIADD R2, R4, 0xffffffe ;  /* 0x0ffffffe04027836 */ /* 0x001fcc0000000000 */
[----:B------:R0:W1:Y:S02]  /*0c60*/  F2I.FTZ.U32.TRUNC.NTZ R3, R2 ;  /* 0x0000000200037305 */ /* 0x000064000021f000 */
[----:B0-----:R-:W-:Y:S02]  /*0c70*/  IMAD.MOV.U32 R2, RZ, RZ, RZ ;  /* 0x000000ffff027224 */ /* 0x001fe400078e00ff */
[----:B-1----:R-:W-:-:S04]  /*0c80*/  IMAD R5, R3, R142, RZ ;  /* 0x0000008e03057224 */ /* 0x002fc800078e02ff */
[----:B------:R-:W-:-:S04]  /*0c90*/  IMAD.MOV R5, RZ, RZ, -R5 ;  /* 0x000000ffff057224 */ /* 0x000fc800078e0a05 */
[----:B------:R-:W-:Y:S01]  /*0ca0*/  IMAD.HI.U32 R31, R3, R5, R2 ;  /* 0x00000005031f7227 */ /* 0x000fe200078e0002 */
[----:B------:R-:W-:Y:S01]  /*0cb0*/  LOP3.LUT R2, R7, UR5, RZ, 0x3c, !PT ;  /* 0x0000000507027c12 */ /* 0x000fe2000f8e3cff */
[----:B------:R-:W0:Y:S01]  /*0cc0*/  LDC R5, c[0x0][0x298] ;  /* 0x0000a600ff057b82 */ /* 0x000e220000000800 */
[----:B------:R-:W-:Y:S01]  /*0cd0*/  ULDC UR5, c[0x0][0x288] ;  /* 0x0000a20000057ab9 */ /* 0x000fe20000000800 */
[----:B------:R-:W-:-:S06]  /*0ce0*/  IMAD.MOV.U32 R3, RZ, RZ, R6 ;  /* 0x000000ffff037224 */ /* 0x000fcc00078e0006 */
[----:B------:R-:W-:Y:S01]  /*0cf0*/  BAR.SYNC.DEFER_BLOCKING 0x0 ;  /* 0x0000000000007b1d */ /* 0x000fe20000010000 */
[----:B------:R-:W-:Y:S01]  /*0d00*/  ISETP.GE.AND P2, PT, R2, RZ, PT ;  /* 0x000000ff0200720c */ /* 0x000fe20003f46270 */
[----:B------:R-:W-:-:S04]  /*0d10*/  IMAD.HI.U32 R32, R31, R3, RZ ;  /* 0x000000031f207227 */ /* 0x000fc800078e00ff */
[----:B------:R-:W-:-:S04]  /*0d20*/  IMAD.MOV R4, RZ, RZ, -R32 ;  /* 0x000000ffff047224 */ /* 0x000fc800078e0a20 */
[C---:B------:R-:W-:Y:S02]  /*0d30*/  IMAD R3, R142.reuse, R4, R3 ;  /* 0x000000048e037224 */ /* 0x040fe400078e0203 */
[----:B------:R-:W1:Y:S03]  /*0d40*/  S2R R4, SR_CTAID.Z ;  /* 0x0000000000047919 */ /* 0x000e660000002700 */
[----:B------:R-:W-:Y:S02]  /*0d50*/  ISETP.GT.U32.AND P1, PT, R142, R3, PT ;  /* 0x000000038e00720c */ /* 0x000fe40003f24070 */
[----:B0-----:R-:W-:-:S11]  /*0d60*/  ISETP.GT.AND P3, PT, R5, -0x1, PT ;  /* 0xffffffff0500780c */ /* 0x001fd60003f64270 */
[-C--:B------:R-:W-:Y:S01]  /*0d70*/  @!P1 IADD3 R3, R3, -R142.reuse, RZ ;  /* 0x8000008e03039210 */ /* 0x080fe20007ffe0ff */
[----:B------:R-:W-:Y:S01]  /*0d80*/  @!P1 VIADD R32, R32, 0x1 ;  /* 0x0000000120209836 */ /* 0x000fe20000000000 */
[----:B------:R-:W-:Y:S02]  /*0d90*/  ISETP.NE.AND P1, PT, R7, RZ, PT ;  /* 0x000000ff0700720c */ /* 0x000fe40003f25270 */
[----:B------:R-:W-:Y:S01]  /*0da0*/  ISETP.GE.U32.AND P0, PT, R3, R142, PT ;  /* 0x0000008e0300720c */ /* 0x000fe20003f06070 */
[----:B------:R-:W-:Y:S02]  /*0db0*/  @!P3 IMAD R34, R34, UR5, R29 ;  /* 0x000000052222bc24 */ /* 0x000fe4000f8e021d */
[----:B------:R-:W-:Y:S01]  /*0dc0*/  @P3 IMAD R2, R24, UR5, R25 ;  /* 0x0000000518023c24 */ /* 0x000fe2000f8e0219 */
[----:B------:R-:W-:Y:S01]  /*0dd0*/  ULDC UR5, c[0x0][0x258] ;  /* 0x0000960000057ab9 */ /* 0x000fe20000000800 */
[----:B------:R-:W-:Y:S01]  /*0de0*/  @!P3 IMAD.MOV R3, RZ, RZ, -R5 ;  /* 0x000000ffff03b224 */ /* 0x000fe200078e0a05 */
[----:B------:R-:W-:-:S03]  /*0df0*/  UIMAD UR5, UR8, UR5, URZ ;  /* 0x00000005080572a4 */ /* 0x000fc6000f8e023f */
[----:B------:R-:W-:Y:S01]  /*0e00*/  @!P3 IMAD R34, R34, R3, RZ ;  /* 0x000000032222b224 */ /* 0x000fe200078e02ff */
[----:B------:R-:W-:Y:S01]  /*0e10*/  USHF.R.S32.HI UR17, URZ, 0x1f, UR5 ;  /* 0x0000001f3f117899 */ /* 0x000fe20008011405 */
[----:B------:R-:W-:Y:S01]  /*0e20*/  @P3 IMAD R34, R2, R5, RZ ;  /* 0x0000000502223224 */ /* 0x000fe200078e02ff */
[----:B-1----:R-:W-:Y:S01]  /*0e30*/  LEA R55, R4, R55, 0x4 ;  /* 0x0000003704377211 */ /* 0x002fe200078e20ff */
[----:B------:R-:W-:Y:S02]  /*0e40*/  @P0 VIADD R32, R32, 0x1 ;  /* 0x0000000120200836 */ /* 0x000fe40000000000 */
[----:B------:R-:W-:Y:S01]  /*0e50*/  VIADD R34, R34, 0x1 ;  /* 0x0000000122227836 */ /* 0x000fe20000000000 */
[----:B------:R-:W-:Y:S01]  /*0e60*/  ISETP.GE.AND P0, PT, R55, UR4, PT ;  /* 0x0000000437007c0c */ /* 0x000fe2000bf06270 */
[----:B------:R-:W-:Y:S01]  /*0e70*/  @!P2 IMAD.MOV R32, RZ, RZ, -R32 ;  /* 0x000000ffff20a224 */ /* 0x000fe200078e0a20 */
[----:B------:R-:W-:-:S11]  /*0e80*/  @!P1 LOP3.LUT R32, RZ, R7, RZ, 0x33, !PT ;  /* 0x00000007ff209212 */ /* 0x000fd600078e33ff */
[----:B------:R-:W-:Y:S05]  /*0e90*/  @P0 BRA `(.L_x_18789) ;  /* 0x0000002800d00947 */ /* 0x000fea0003800000 */
[----:B------:R-:W0:Y:S01]  /*0ea0*/  S2UR UR8, SR_CgaCtaId ;  /* 0x00000000000879c3 */ /* 0x000e220000008800 */
[----:B------:R-:W-:Y:S01]  /*0eb0*/  UMOV UR7, 0x400 ;  /* 0x0000040000077882 */ /* 0x000fe20000000000 */
[C---:B------:R-:W-:Y:S01]  /*0ec0*/  IMAD.SHL.U32 R2, R30.reuse, 0x8, RZ ;  /* 0x000000081e027824 */ /* 0x040fe200078e00ff */
[----:B------:R-:W-:Y:S01]  /*0ed0*/  IADD3 R140, R30, -UR9, RZ ;  /* 0x800000091e8c7c10 */ /* 0x000fe2000fffe0ff */
[----:B------:R-:W-:Y:S02]  /*0ee0*/  IMAD.MOV.U32 R141, RZ, RZ, R55 ;  /* 0x000000ffff8d7224 */ /* 0x000fe400078e0037 */
[----:B------:R-:W-:Y:S01]  /*0ef0*/  IMAD.MOV.U32 R138, RZ, RZ, -0x800001 ;  /* 0xff7fffffff8a7424 */ /* 0x000fe200078e00ff */
[----:B------:R-:W-:Y:S01]  /*0f00*/  SHF.R.S32.HI R20, RZ, 0x1f, R2 ;  /* 0x0000001fff147819 */ /* 0x000fe20000011402 */
[----:B0-----:R-:W-:-:S03]  /*0f10*/  ULEA UR7, UR8, UR7, 0x18 ;  /* 0x0000000708077291 */ /* 0x001fc6000f8ec03f */
[----:B------:R-:W-:Y:S02]  /*0f20*/  ULDC UR8, c[0x0][0x270] ;  /* 0x00009c0000087ab9 */ /* 0x000fe40000000800 */
[----:B------:R-:W-:-:S04]  /*0f30*/  IMAD R3, R29, UR8, RZ ;  /* 0x000000081d037c24 */ /* 0x000fc8000f8e02ff */
[----:B------:R-:W0:Y:S01]  /*0f40*/  LDS.128 R40, [UR7+0x10] ;  /* 0x00001007ff287984 */ /* 0x000e220008000c00 */
[----:B------:R-:W-:-:S03]  /*0f50*/  IADD3 R2, P0, R3, R2, RZ ;  /* 0x0000000203027210 */ /* 0x000fc60007f1e0ff */
[----:B------:R-:W1:Y:S01]  /*0f60*/  LDS.128 R4, [UR7+0x20] ;  /* 0x00002007ff047984 */ /* 0x000e620008000c00 */
[----:B------:R-:W-:-:S03]  /*0f70*/  LEA.HI.X.SX32 R3, R3, R20, 0x1, P0 ;  /* 0x0000001403037211 */ /* 0x000fc600000f0eff */
[----:B------:R-:W2:Y:S04]  /*0f80*/  LDS.128 R8, [UR7+0x30] ;  /* 0x00003007ff087984 */ /* 0x000ea80008000c00 */
[----:B------:R-:W3:Y:S04]  /*0f90*/  LDS.128 R16, [UR7] ;  /* 0x00000007ff107984 */ /* 0x000ee80008000c00 */
[----:B------:R-:W4:Y:S04]  /*0fa0*/  LDS.128 R12, [UR7+0x40] ;  /* 0x00004007ff0c7984 */ /* 0x000f280008000c00 */
[----:B------:R-:W4:Y:S04]  /*0fb0*/  LDS.128 R20, [UR7+0x50] ;  /* 0x00005007ff147984 */ /* 0x000f280008000c00 */
[----:B------:R-:W4:Y:S01]  /*0fc0*/  LDS.128 R24, [UR7+0x60] ;  /* 0x00006007ff187984 */ /* 0x000f220008000c00 */
[C---:B0-----:R-:W-:Y:S01]  /*0fd0*/  PRMT R60, R40.reuse, 0x7632, R60 ;  /* 0x00007632283c7816 */ /* 0x041fe2000000003c */
[----:B------:R-:W-:Y:S01]  /*0fe0*/  IMAD.U32 R39, R40, 0x10000, RZ ;  /* 0x0001000028277824 */ /* 0x000fe200078e00ff */
[----:B------:R-:W-:-:S02]  /*0ff0*/  PRMT R61, R41, 0x7632, R61 ;  /* 0x00007632293d7816 */ /* 0x000fc4000000003d */
        /* <DEDUP_REMOVED lines=12> */
[----:B------:R-:W-:Y:S01]  /*10c0*/  SHF.L.U32 R45, R6, 0x10, RZ ;  /* 0x00000010062d7819 */ /* 0x000fe200000006ff */
[----:B------:R-:W-:Y:S01]  /*10d0*/  IMAD.U32 R48, R9, 0x10000, RZ ;  /* 0x0001000009307824 */ /* 0x000fe200078e00ff */
[----:B------:R-:W-:Y:S01]  /*10e0*/  PRMT R67, R7, 0x7632, R67 ;  /* 0x0000763207437816 */ /* 0x000fe20000000043 */
[----:B------:R-:W-:Y:S01]  /*10f0*/  IMAD.U32 R49, R10, 0x10000, RZ ;  /* 0x000100000a317824 */ /* 0x000fe200078e00ff */
[----:B------:R-:W0:Y:S01]  /*1100*/  LDS.128 R4, [UR7+0x80] ;  /* 0x00008007ff047984 */ /* 0x000e220008000c00 */
        /* <DEDUP_REMOVED lines=10> */
[C---:B------:R-:W-:Y:S01]  /*11b0*/  PRMT R56, R16.reuse, 0x7632, R56 ;  /* 0x0000763210387816 */ /* 0x040fe20000000038 */
[----:B------:R-:W1:Y:S01]  /*11c0*/  LDS.128 R8, [UR7+0x90] ;  /* 0x00009007ff087984 */ /* 0x000e620008000c00 */
        /* <DEDUP_REMOVED lines=8> */
[----:B------:R-:W2:Y:S01]  /*1250*/  LDS.128 R16, [UR7+0x70] ;  /* 0x00007007ff107984 */ /* 0x000ea20008000c00 */
        /* <DEDUP_REMOVED lines=25> */
[----:B------:R-:W0:Y:S01]  /*13f0*/  LDS.128 R20, [UR7+0xb0] ;  /* 0x0000b007ff147984 */ /* 0x000e220008000c00 */
[----:B------:R-:W-:Y:S01]  /*1400*/  SHF.L.U32 R99, R7, 0x10, RZ ;  /* 0x0000001007637819 */ /* 0x000fe200000006ff */
[----:B------:R-:W-:Y:S01]  /*1410*/  IMAD.U32 R61, R61, 0x10000, RZ ;  /* 0x000100003d3d7824 */ /* 0x000fe200078e00ff */
[----:B------:R-:W-:Y:S01]  /*1420*/  PRMT R92, R24, 0x7632, R92 ;  /* 0x00007632185c7816 */ /* 0x000fe2000000005c */
[----:B------:R-:W4:Y:S01]  /*1430*/  LDS.128 R4, [UR7+0xe0] ;  /* 0x0000e007ff047984 */ /* 0x000f220008000c00 */
        /* <DEDUP_REMOVED lines=9> */
[----:B--2---:R-:W-:Y:S01]  /*14d0*/  IMAD.U32 R85, R16, 0x10000, RZ ;  /* 0x0001000010557824 */ /* 0x004fe200078e00ff */
[----:B------:R-:W-:Y:S01]  /*14e0*/  SHF.L.U32 R79, R25, 0x10, RZ ;  /* 0x00000010194f7819 */ /* 0x000fe200000006ff */
        /* <DEDUP_REMOVED lines=15> */
[----:B------:R-:W2:Y:S01]  /*15e0*/  LDS.128 R16, [UR7+0xd0] ;  /* 0x0000d007ff107984 */ /* 0x000ea20008000c00 */
[----:B---3--:R-:W-:Y:S01]  /*15f0*/  PRMT R116, R12, 0x7632, R116 ;  /* 0x000076320c747816 */ /* 0x008fe20000000074 */
[----:B------:R-:W-:Y:S01]  /*1600*/  ULDC UR7, c[0x0][0x28c] ;  /* 0x0000a30000077ab9 */ /* 0x000fe20000000800 */
[C---:B------:R-:W-:Y:S01]  /*1610*/  PRMT R117, R13.reuse, 0x7632, R117 ;  /* 0x000076320d757816 */ /* 0x040fe20000000075 */
        /* <DEDUP_REMOVED lines=8> */
[----:B------:R-:W-:Y:S01]  /*16a0*/  VIADD R55, R32, -UR7 ;  /* 0x8000000720377c36 */ /* 0x000fe20008000000 */
        /* <DEDUP_REMOVED lines=16> */
[C---:B-1----:R-:W-:Y:S01]  /*17b0*/  PRMT R7, R8.reuse, 0x7632, R7 ;  /* 0x0000763208077816 */ /* 0x042fe20000000007 */
[----:B------:R-:W-:Y:S01]  /*17c0*/  IMAD.U32 R135, R9, 0x10000, RZ ;  /* 0x0001000009877824 */ /* 0x000fe200078e00ff */
[----:B------:R-:W-:Y:S01]  /*17d0*/  SHF.L.U32 R133, R8, 0x10, RZ ;  /* 0x0000001008857819 */ /* 0x000fe200000006ff */
        /* <DEDUP_REMOVED lines=73> */
[----:B------:R-:W-:-:S07]  /*1c70*/  IMAD.U32 R149, R142, 0x10000, RZ ;  /* 0x000100008e957824 */ /* 0x000fce00078e00ff */
.L_x_18793:
[----:B0-----:R-:W0:Y:S01]  /*1c80*/  LDC R153, c[0x0][0x290] ;  /* 0x0000a400ff997b82 */ /* 0x001e220000000800 */
[----:B------:R-:W-:Y:S01]  /*1c90*/  IMAD.SHL.U32 R7, R141, 0x20, RZ ;  /* 0x000000208d077824 */ /* 0x000fe200078e00ff */
[----:B------:R-:W-:Y:S01]  /*1ca0*/  UMOV UR7, 0x400 ;  /* 0x0000040000077882 */ /* 0x000fe20000000000 */
[----:B------:R-:W-:Y:S01]  /*1cb0*/  BSSY B1, `(.L_x_18790) ;  /* 0x00001cf000017945 */ /* 0x000fe20003800000 */
[----:B------:R-:W-:Y:S02]  /*1cc0*/  UIADD3 UR7, UR7, 0x120, URZ ;  /* 0x0000012007077890 */ /* 0x000fe4000fffe03f */
[----:B-1----:R-:W-:Y:S02]  /*1cd0*/  IABS R150, R7 ;  /* 0x0000000700967213 */ /* 0x002fe40000000000 */
[----:B------:R-:W1:Y:S03]  /*1ce0*/  LDC R152, c[0x0][0x294] ;  /* 0x0000a500ff987b82 */ /* 0x000e660000000800 */
[----:B------:R-:W-:-:S04]  /*1cf0*/  IMAD.HI.U32 R8, R31, R150, RZ ;  /* 0x000000961f087227 */ /* 0x000fc800078e00ff */
[----:B------:R-:W-:Y:S01]  /*1d00*/  IMAD.MOV R151, RZ, RZ, -R8 ;  /* 0x000000ffff977224 */ /* 0x000fe200078e0a08 */
[----:B------:R-:W2:Y:S01]  /*1d10*/  S2UR UR8, SR_CgaCtaId ;  /* 0x00000000000879c3 */ /* 0x000ea20000008800 */
[----:B0-----:R-:W-:-:S04]  /*1d20*/  IABS R6, R153 ;  /* 0x0000009900067213 */ /* 0x001fc80000000000 */
[----:B------:R-:W0:Y:S01]  /*1d30*/  I2F.RP R9, R6 ;  /* 0x0000000600097306 */ /* 0x000e220000209400 */
[----:B-1----:R-:W-:-:S05]  /*1d40*/  IABS R142, R152 ;  /* 0x00000098008e7213 */ /* 0x002fca0000000000 */
[----:B------:R-:W-:Y:S01]  /*1d50*/  IMAD R150, R142, R151, R150 ;  /* 0x000000978e967224 */ /* 0x000fe200078e0296 */
[----:B--2---:R-:W-:-:S04]  /*1d60*/  ULEA UR7, UR8, UR7, 0x18 ;  /* 0x0000000708077291 */ /* 0x004fc8000f8ec03f */
[----:B------:R-:W-:Y:S01]  /*1d70*/  ISETP.GT.U32.AND P1, PT, R33, R150, PT ;  /* 0x000000962100720c */ /* 0x000fe20003f24070 */
[----:B0-----:R-:W0:-:S12]  /*1d80*/  MUFU.RCP R9, R9 ;  /* 0x0000000900097308 */ /* 0x001e180000001000 */
[----:B------:R-:W-:Y:S02]  /*1d90*/  @!P1 IMAD.IADD R150, R150, 0x1, -R142 ;  /* 0x0000000196969824 */ /* 0x000fe400078e0a8e */
[----:B------:R-:W-:Y:S01]  /*1da0*/  @!P1 VIADD R8, R8, 0x1 ;  /* 0x0000000108089836 */ /* 0x000fe20000000000 */
[----:B------:R-:W-:Y:S01]  /*1db0*/  ISETP.NE.AND P1, PT, R152, RZ, PT ;  /* 0x000000ff9800720c */ /* 0x000fe20003f25270 */
[----:B0-----:R-:W-:Y:S01]  /*1dc0*/  VIADD R4, R9, 0xffffffe ;  /* 0x0ffffffe09047836 */ /* 0x001fe20000000000 */
[----:B------:R-:W-:Y:S01]  /*1dd0*/  ISETP.GE.U32.AND P0, PT, R150, R33, PT ;  /* 0x000000219600720c */ /* 0x000fe20003f06070 */
[----:B------:R-:W-:Y:S02]  /*1de0*/  IMAD.IADD R150, R140, 0x1, R7 ;  /* 0x000000018c967824 */ /* 0x000fe400078e0207 */
[----:B------:R0:W1:Y:S03]  /*1df0*/  F2I.FTZ.U32.TRUNC.NTZ R5, R4 ;  /* 0x0000000400057305 */ /* 0x000066000021f000 */
[----:B------:R-:W-:Y:S01]  /*1e00*/  LEA R150, R150, UR7, 0x2 ;  /* 0x0000000796967c11 */ /* 0x000fe2000f8e10ff */
[----:B0-----:R-:W-:-:S06]  /*1e10*/  IMAD.MOV.U32 R4, RZ, RZ, RZ ;  /* 0x000000ffff047224 */ /* 0x001fcc00078e00ff */
[----:B------:R-:W-:Y:S01]  /*1e20*/  @P0 VIADD R8, R8, 0x1 ;  /* 0x0000000108080836 */ /* 0x000fe20000000000 */
[----:B-1----:R-:W-:-:S05]  /*1e30*/  IADD3 R9, RZ, -R5, RZ ;  /* 0x80000005ff097210 */ /* 0x002fca0007ffe0ff */
[----:B------:R-:W-:-:S04]  /*1e40*/  IMAD R9, R9, R6, RZ ;  /* 0x0000000609097224 */ /* 0x000fc800078e02ff */
[----:B------:R-:W-:Y:S01]  /*1e50*/  IMAD.HI.U32 R5, R5, R9, R4 ;  /* 0x0000000905057227 */ /* 0x000fe200078e0004 */
[----:B------:R-:W-:-:S04]  /*1e60*/  LOP3.LUT R4, R7, R152, RZ, 0x3c, !PT ;  /* 0x0000009807047212 */ /* 0x000fc800078e3cff */
[----:B------:R-:W-:-:S13]  /*1e70*/  ISETP.GE.AND P2, PT, R4, RZ, PT ;  /* 0x000000ff0400720c */ /* 0x000fda0003f46270 */
[----:B------:R-:W-:Y:S02]  /*1e80*/  @!P2 IADD3 R8, RZ, -R8, RZ ;  /* 0x80000008ff08a210 */ /* 0x000fe40007ffe0ff */
        /* <DEDUP_REMOVED lines=8> */
[----:B------:R-:W-:Y:S01]  /*1f10*/  @!P0 IMAD.IADD R5, R5, 0x1, -R6 ;  /* 0x0000000105058824 */ /* 0x000fe200078e0a06 */
[----:B------:R-:W-:-:S04]  /*1f20*/  ISETP.NE.AND P0, PT, R153, RZ, PT ;  /* 0x000000ff9900720c */ /* 0x000fc80003f05270 */
[----:B------:R-:W-:-:S13]  /*1f30*/  ISETP.GT.U32.AND P1, PT, R6, R5, PT ;  /* 0x000000050600720c */ /* 0x000fda0003f24070 */
[----:B------:R-:W-:Y:S01]  /*1f40*/  @!P1 IMAD.IADD R5, R5, 0x1, -R6 ;  /* 0x0000000105059824 */ /* 0x000fe200078e0a06 */
[----:B------:R-:W-:-:S04]  /*1f50*/  ISETP.LE.AND P1, PT, R8, R55, PT ;  /* 0x000000370800720c */ /* 0x000fc80003f23270 */
[----:B------:R-:W-:Y:S02]  /*1f60*/  @!P2 IADD3 R5, RZ, -R5, RZ ;  /* 0x80000005ff05a210 */ /* 0x000fe40007ffe0ff */
[----:B------:R-:W-:-:S04]  /*1f70*/  @!P0 LOP3.LUT R5, RZ, R153, RZ, 0x33, !PT ;  /* 0x00000099ff058212 */ /* 0x000fc800078e33ff */
[----:B------:R-:W-:-:S13]  /*1f80*/  ISETP.NE.AND P0, PT, R5, RZ, PT ;  /* 0x000000ff0500720c */ /* 0x000fda0003f05270 */
[----:B------:R-:W-:Y:S05]  /*1f90*/  @P0 BRA P1, `(.L_x_18791) ;  /* 0x0000001800780947 */ /* 0x000fea0000800000 */
[----:B------:R-:W-:-:S04]  /*1fa0*/  IADD3 R4, P0, R141, UR5, RZ ;  /* 0x000000058d047c10 */ /* 0x000fc8000ff1e0ff */
[----:B------:R-:W-:Y:S02]  /*1fb0*/  LEA.HI.X.SX32 R5, R141, UR17, 0x1, P0 ;  /* 0x000000118d057c11 */ /* 0x000fe400080f0eff */
[----:B------:R-:W-:-:S04]  /*1fc0*/  LEA R8, P0, R4, UR12, 0x2 ;  /* 0x0000000c04087c11 */ /* 0x000fc8000f8010ff */
[----:B------:R-:W-:-:S05]  /*1fd0*/  LEA.HI.X R9, R4, UR13, R5, 0x2, P0 ;  /* 0x0000000d04097c11 */ /* 0x000fca00080f1405 */
[----:B------:R-:W2:Y:S02]  /*1fe0*/  LDG.E.CONSTANT R5, desc[UR10][R8.64] ;  /* 0x0000000a08057981 */ /* 0x000ea4000c1e9900 */
        /* <DEDUP_REMOVED lines=21> */
[----:B------:R-:W-:Y:S01]  /*2140*/  SHF.L.U32 R9, R8, 0x10, RZ ;  /* 0x0000001008097819 */ /* 0x000fe200000006ff */
[----:B------:R-:W-:Y:S01]  /*2150*/  FMUL.FTZ R155, R60, R155 ;  /* 0x0000009b3c9b7220 */ /* 0x000fe20000410000 */
[----:B----4-:R-:W-:-:S03]  /*2160*/  PRMT R8, R153, 0x7632, R8 ;  /* 0x0000763299087816 */ /* 0x010fc60000000008 */
[----:B------:R-:W-:Y:S02]  /*2170*/  FFMA.FTZ R9, R56, R9, R155 ;  /* 0x0000000938097223 */ /* 0x000fe4000001009b */
[----:B------:R-:W-:Y:S01]  /*2180*/  IMAD.U32 R8, R8, 0x10000, RZ ;  /* 0x0001000008087824 */ /* 0x000fe200078e00ff */
[----:B------:R-:W2:Y:S01]  /*2190*/  LDG.E.CONSTANT R155, desc[UR10][R6.64+0x1800] ;  /* 0x0018000a069b7981 */ /* 0x000ea2000c1e9900 */
[----:B------:R-:W-:Y:S01]  /*21a0*/  FFMA.FTZ R158, R35, R158, R162 ;  /* 0x0000009e239e7223 */ /* 0x000fe200000100a2 */
[----:B------:R-:W-:Y:S02]  /*21b0*/  IMAD.U32 R153, R153, 0x10000, RZ ;  /* 0x0001000099997824 */ /* 0x000fe400078e00ff */
[----:B------:R-:W-:Y:S01]  /*21c0*/  FFMA.FTZ R9, R64, R8, R9 ;  /* 0x0000000840097223 */ /* 0x000fe20000010009 */
[----:B------:R-:W-:Y:S01]  /*21d0*/  PRMT R8, R151, 0x7632, R8 ;  /* 0x0000763297087816 */ /* 0x000fe20000000008 */
[----:B------:R-:W-:Y:S02]  /*21e0*/  FFMA.FTZ R162, R43, R153, R158 ;  /* 0x000000992ba27223 */ /* 0x000fe4000001009e */
[----:B------:R-:W3:Y:S02]  /*21f0*/  LDG.E.CONSTANT R158, desc[UR10][R6.64+0x1a00] ;  /* 0x001a000a069e7981 */ /* 0x000ee4000c1e9900 */
[----:B------:R-:W-:-:S02]  /*2200*/  IMAD.U32 R8, R8, 0x10000, RZ ;  /* 0x0001000008087824 */ /* 0x000fc400078e00ff */
[----:B------:R-:W-:Y:S01]  /*2210*/  IMAD.U32 R151, R151, 0x10000, RZ ;  /* 0x0001000097977824 */ /* 0x000fe200078e00ff */
[----:B------:R-:W4:Y:S01]  /*2220*/  LDG.E.CONSTANT R153, desc[UR10][R6.64+0x204] ;  /* 0x0002040a06997981 */ /* 0x000f22000c1e9900 */
[----:B------:R-:W-:Y:S01]  /*2230*/  FFMA.FTZ R9, R68, R8, R9 ;  /* 0x0000000844097223 */ /* 0x000fe20000010009 */
[C---:B------:R-:W-:Y:S02]  /*2240*/  SHF.L.U32 R8, R160.reuse, 0x10, RZ ;  /* 0x00000010a0087819 */ /* 0x040fe400000006ff */
[----:B------:R-:W-:Y:S01]  /*2250*/  PRMT R160, R160, 0x7632, R160 ;  /* 0x00007632a0a07816 */ /* 0x000fe200000000a0 */
[----:B------:R-:W-:Y:S02]  /*2260*/  FFMA.FTZ R162, R47, R151, R162 ;  /* 0x000000972fa27223 */ /* 0x000fe400000100a2 */
[----:B------:R-:W4:Y:S02]  /*2270*/  LDG.E.CONSTANT R151, desc[UR10][R6.64+0x4] ;  /* 0x0000040a06977981 */ /* 0x000f24000c1e9900 */
[----:B------:R-:W-:-:S02]  /*2280*/  IMAD.U32 R160, R160, 0x10000, RZ ;  /* 0x00010000a0a07824 */ /* 0x000fc400078e00ff */
[----:B------:R-:W-:Y:S02]  /*2290*/  FFMA.FTZ R8, R51, R8, R162 ;  /* 0x0000000833087223 */ /* 0x000fe400000100a2 */
        /* <DEDUP_REMOVED lines=9> */
[----:B------:R-:W-:Y:S01]  /*2330*/  FFMA.FTZ R160, R77, R8, R160 ;  /* 0x000000084da07223 */ /* 0x000fe200000100a0 */
[----:B------:R-:W-:Y:S01]  /*2340*/  SHF.L.U32 R5, R5, 0x10, RZ ;  /* 0x0000001005057819 */ /* 0x000fe200000006ff */
[----:B------:R-:W4:Y:S04]  /*2350*/  LDG.E.CONSTANT R8, desc[UR10][R6.64+0x604] ;  /* 0x0006040a06087981 */ /* 0x000f28000c1e9900 */
[----:B------:R-:W-:Y:S01]  /*2360*/  FFMA.FTZ R161, R92, R5, R161 ;  /* 0x000000055ca17223 */ /* 0x000fe200000100a1 */
[----:B------:R-:W-:-:S04]  /*2370*/  IMAD.U32 R5, R4, 0x10000, RZ ;  /* 0x0001000004057824 */ /* 0x000fc800078e00ff */
[----:B------:R-:W-:Y:S02]  /*2380*/  FFMA.FTZ R160, R85, R5, R160 ;  /* 0x0000000555a07223 */ /* 0x000fe400000100a0 */
[----:B------:R-:W4:Y:S01]  /*2390*/  LDG.E.CONSTANT R5, desc[UR10][R6.64+0x804] ;  /* 0x0008040a06057981 */ /* 0x000f22000c1e9900 */
[----:B------:R-:W-:-:S05]  /*23a0*/  PRMT R4, R4, 0x7632, R4 ;  /* 0x0000763204047816 */ /* 0x000fca0000000004 */
[----:B------:R-:W-:-:S04]  /*23b0*/  IMAD.U32 R4, R4, 0x10000, RZ ;  /* 0x0001000004047824 */ /* 0x000fc800078e00ff */
[----:B------:R-:W-:Y:S01]  /*23c0*/  FFMA.FTZ R161, R100, R4, R161 ;  /* 0x0000000464a17223 */ /* 0x000fe200000100a1 */
[C---:B------:R-:W-:Y:S01]  /*23d0*/  IMAD.U32 R4, R152.reuse, 0x10000, RZ ;  /* 0x0001000098047824 */ /* 0x040fe200078e00ff */
[----:B------:R-:W-:Y:S02]  /*23e0*/  PRMT R152, R152, 0x7632, R152 ;  /* 0x0000763298987816 */ /* 0x000fe40000000098 */
[C---:B------:R-:W-:Y:S02]  /*23f0*/  SHF.L.U32 R159, R154.reuse, 0x10, RZ ;  /* 0x000000109a9f7819 */ /* 0x040fe400000006ff */
[----:B------:R-:W-:Y:S01]  /*2400*/  PRMT R154, R154, 0x7632, R154 ;  /* 0x000076329a9a7816 */ /* 0x000fe2000000009a */
[----:B------:R-:W-:-:S04]  /*2410*/  IMAD.U32 R152, R152, 0x10000, RZ ;  /* 0x0001000098987824 */ /* 0x000fc800078e00ff */
[----:B------:R-:W-:Y:S01]  /*2420*/  FFMA.FTZ R161, R108, R152, R161 ;  /* 0x000000986ca17223 */ /* 0x000fe200000100a1 */
[----:B------:R-:W-:Y:S02]  /*2430*/  IMAD.U32 R154, R154, 0x10000, RZ ;  /* 0x000100009a9a7824 */ /* 0x000fe400078e00ff */
[----:B------:R-:W-:Y:S01]  /*2440*/  FFMA.FTZ R160, R93, R4, R160 ;  /* 0x000000045da07223 */ /* 0x000fe200000100a0 */
[----:B------:R-:W4:Y:S01]  /*2450*/  LDG.E.CONSTANT R152, desc[UR10][R6.64+0xc04] ;  /* 0x000c040a06987981 */ /* 0x000f22000c1e9900 */
[----:B------:R-:W-:Y:S01]  /*2460*/  FFMA.FTZ R161, R112, R154, R161 ;  /* 0x0000009a70a17223 */ /* 0x000fe200000100a1 */
[----:B------:R-:W-:Y:S02]  /*2470*/  PRMT R154, R157, 0x7632, R154 ;  /* 0x000076329d9a7816 */ /* 0x000fe4000000009a */
[----:B------:R-:W4:Y:S03]  /*2480*/  LDG.E.CONSTANT R4, desc[UR10][R6.64+0xa04] ;  /* 0x000a040a06047981 */ /* 0x000f26000c1e9900 */
[----:B------:R-:W-:-:S04]  /*2490*/  IMAD.U32 R154, R154, 0x10000, RZ ;  /* 0x000100009a9a7824 */ /* 0x000fc800078e00ff */
[----:B------:R-:W-:Y:S01]  /*24a0*/  FFMA.FTZ R161, R116, R154, R161 ;  /* 0x0000009a74a17223 */ /* 0x000fe200000100a1 */
[----:B------:R-:W-:Y:S01]  /*24b0*/  PRMT R154, R156, 0x7632, R154 ;  /* 0x000076329c9a7816 */ /* 0x000fe2000000009a */
[----:B------:R-:W-:Y:S01]  /*24c0*/  FFMA.FTZ R159, R101, R159, R160 ;  /* 0x0000009f659f7223 */ /* 0x000fe200000100a0 */
[----:B------:R-:W-:Y:S02]  /*24d0*/  IMAD.U32 R157, R157, 0x10000, RZ ;  /* 0x000100009d9d7824 */ /* 0x000fe400078e00ff */
[----:B------:R-:W-:Y:S01]  /*24e0*/  SHF.L.U32 R154, R154, 0x10, RZ ;  /* 0x000000109a9a7819 */ /* 0x000fe200000006ff */
[----:B------:R-:W-:Y:S02]  /*24f0*/  IMAD.U32 R156, R156, 0x10000, RZ ;  /* 0x000100009c9c7824 */ /* 0x000fe400078e00ff */
[----:B------:R-:W-:Y:S02]  /*2500*/  FFMA.FTZ R157, R12, R157, R159 ;  /* 0x0000009d0c9d7223 */ /* 0x000fe4000001009f */
[----:B------:R-:W-:-:S02]  /*2510*/  FFMA.FTZ R161, R120, R154, R161 ;  /* 0x0000009a78a17223 */ /* 0x000fc400000100a1 */
[----:B------:R-:W-:Y:S01]  /*2520*/  FFMA.FTZ R157, R20, R156, R157 ;  /* 0x0000009c149d7223 */ /* 0x000fe2000001009d */
[C---:B--2---:R-:W-:Y:S01]  /*2530*/  PRMT R154, R155.reuse, 0x7632, R154 ;  /* 0x000076329b9a7816 */ /* 0x044fe2000000009a */
[----:B------:R-:W-:-:S04]  /*2540*/  IMAD.U32 R155, R155, 0x10000, RZ ;  /* 0x000100009b9b7824 */ /* 0x000fc800078e00ff */
[----:B------:R-:W-:Y:S01]  /*2550*/  FFMA.FTZ R157, R24, R155, R157 ;  /* 0x0000009b189d7223 */ /* 0x000fe2000001009d */
[----:B------:R-:W-:Y:S01]  /*2560*/  IMAD.U32 R154, R154, 0x10000, RZ ;  /* 0x000100009a9a7824 */ /* 0x000fe200078e00ff */
[----:B------:R-:W2:Y:S01]  /*2570*/  LDG.E.CONSTANT R155, desc[UR10][R6.64+0x1c00] ;  /* 0x001c000a069b7981 */ /* 0x000ea2000c1e9900 */
[----:B---3--:R-:W-:Y:S02]  /*2580*/  IMAD.U32 R156, R158, 0x10000, RZ ;  /* 0x000100009e9c7824 */ /* 0x008fe400078e00ff */
[----:B------:R-:W-:Y:S01]  /*2590*/  FFMA.FTZ R161, R124, R154, R161 ;  /* 0x0000009a7ca17223 */ /* 0x000fe200000100a1 */
[----:B------:R-:W-:Y:S01]  /*25a0*/  PRMT R154, R158, 0x7632, R154 ;  /* 0x000076329e9a7816 */ /* 0x000fe2000000009a */
[----:B------:R-:W-:Y:S02]  /*25b0*/  FFMA.FTZ R156, R16, R156, R157 ;  /* 0x0000009c109c7223 */ /* 0x000fe4000001009d */
[----:B------:R-:W3:Y:S01]  /*25c0*/  LDG.E.CONSTANT R157, desc[UR10][R6.64+0xe04] ;  /* 0x000e040a069d7981 */ /* 0x000ee2000c1e9900 */
[----:B----4-:R-:W-:Y:S01]  /*25d0*/  SHF.L.U32 R159, R153, 0x10, RZ ;  /* 0x00000010999f7819 */ /* 0x010fe200000006ff */
[----:B------:R-:W-:-:S04]  /*25e0*/  IMAD.U32 R154, R154, 0x10000, RZ ;  /* 0x000100009a9a7824 */ /* 0x000fc800078e00ff */
[----:B------:R-:W-:Y:S01]  /*25f0*/  FFMA.FTZ R158, R132, R154, R161 ;  /* 0x0000009a849e7223 */ /* 0x000fe200000100a1 */
[----:B------:R-:W-:Y:S01]  /*2600*/  FMUL.FTZ R161, R40, R159 ;  /* 0x0000009f28a17220 */ /* 0x000fe20000410000 */
[----:B------:R-:W-:Y:S01]  /*2610*/  PRMT R154, R153, 0x7632, R154 ;  /* 0x00007632999a7816 */ /* 0x000fe2000000009a */
[C---:B------:R-:W-:Y:S01]  /*2620*/  IMAD.U32 R159, R151.reuse, 0x10000, RZ ;  /* 0x00010000979f7824 */ /* 0x040fe200078e00ff */
[----:B------:R-:W-:Y:S01]  /*2630*/  PRMT R151, R151, 0x7632, R151 ;  /* 0x0000763297977816 */ /* 0x000fe20000000097 */
[----:B------:R-:W4:Y:S02]  /*2640*/  LDG.E.CONSTANT R153, desc[UR10][R6.64+0x1e00] ;  /* 0x001e000a06997981 */ /* 0x000f24000c1e9900 */
[----:B------:R-:W-:Y:S02]  /*2650*/  IMAD.U32 R162, R154, 0x10000, RZ ;  /* 0x000100009aa27824 */ /* 0x000fe400078e00ff */
[----:B------:R-:W-:Y:S01]  /*2660*/  IMAD.U32 R160, R151, 0x10000, RZ ;  /* 0x0001000097a07824 */ /* 0x000fe200078e00ff */
[----:B------:R-:W4:Y:S01]  /*2670*/  LDG.E.CONSTANT R154, desc[UR10][R6.64+0x1004] ;  /* 0x0010040a069a7981 */ /* 0x000f22000c1e9900 */
[----:B------:R-:W-:Y:S01]  /*2680*/  FMUL.FTZ R162, R61, R162 ;  /* 0x000000a23da27220 */ /* 0x000fe20000410000 */
[C---:B------:R-:W-:Y:S01]  /*2690*/  PRMT R151, R9.reuse, 0x7632, R151 ;  /* 0x0000763209977816 */ /* 0x040fe20000000097 */
[----:B------:R-:W-:Y:S01]  /*26a0*/  FFMA.FTZ R159, R36, R159, R161 ;  /* 0x0000009f249f7223 */ /* 0x000fe200000100a1 */
[----:B------:R-:W-:-:S02]  /*26b0*/  IMAD.U32 R9, R9, 0x10000, RZ ;  /* 0x0001000009097824 */ /* 0x000fc400078e00ff */
[----:B------:R-:W-:Y:S01]  /*26c0*/  FFMA.FTZ R160, R57, R160, R162 ;  /* 0x000000a039a07223 */ /* 0x000fe200000100a2 */
[----:B------:R-:W-:Y:S01]  /*26d0*/  SHF.L.U32 R151, R151, 0x10, RZ ;  /* 0x0000001097977819 */ /* 0x000fe200000006ff */
[----:B------:R-:W-:-:S04]  /*26e0*/  FFMA.FTZ R9, R44, R9, R159 ;  /* 0x000000092c097223 */ /* 0x000fc8000001009f */
        /* <DEDUP_REMOVED lines=14> */
[C---:B------:R-:W-:Y:S02]  /*27d0*/  SHF.L.U32 R5, R4.reuse, 0x10, RZ ;  /* 0x0000001004057819 */ /* 0x040fe400000006ff */
[----:B------:R-:W-:-:S03]  /*27e0*/  PRMT R4, R4, 0x7632, R4 ;  /* 0x0000763204047816 */ /* 0x000fc60000000004 */
[----:B------:R-:W-:Y:S02]  /*27f0*/  FFMA.FTZ R160, R71, R5, R160 ;  /* 0x0000000547a07223 */ /* 0x000fe400000100a0 */
[----:B------:R-:W4:Y:S01]  /*2800*/  LDG.E.CONSTANT R5, desc[UR10][R6.64+0x1804] ;  /* 0x0018040a06057981 */ /* 0x000f22000c1e9900 */
[----:B------:R-:W-:Y:S01]  /*2810*/  IMAD.U32 R4, R4, 0x10000, RZ ;  /* 0x0001000004047824 */ /* 0x000fe200078e00ff */
[----:B------:R-:W-:-:S03]  /*2820*/  PRMT R161, R152, 0x7632, R161 ;  /* 0x0000763298a17816 */ /* 0x000fc600000000a1 */
[----:B------:R-:W-:Y:S01]  /*2830*/  FFMA.FTZ R159, R86, R4, R159 ;  /* 0x00000004569f7223 */ /* 0x000fe2000001009f */
[----:B------:R-:W-:-:S04]  /*2840*/  IMAD.U32 R4, R152, 0x10000, RZ ;  /* 0x0001000098047824 */ /* 0x000fc800078e00ff */
[----:B------:R-:W-:Y:S02]  /*2850*/  FFMA.FTZ R160, R79, R4, R160 ;  /* 0x000000044fa07223 */ /* 0x000fe400000100a0 */
[----:B------:R-:W4:Y:S01]  /*2860*/  LDG.E.CONSTANT R4, desc[UR10][R6.64+0x1a04] ;  /* 0x001a040a06047981 */ /* 0x000f22000c1e9900 */
[----:B------:R-:W-:-:S04]  /*2870*/  IMAD.U32 R161, R161, 0x10000, RZ ;  /* 0x00010000a1a17824 */ /* 0x000fc800078e00ff */
[----:B------:R-:W-:Y:S01]  /*2880*/  FFMA.FTZ R161, R94, R161, R159 ;  /* 0x000000a15ea17223 */ /* 0x000fe2000001009f */
[C---:B--2---:R-:W-:Y:S01]  /*2890*/  IMAD.U32 R152, R155.reuse, 0x10000, RZ ;  /* 0x000100009b987824 */ /* 0x044fe200078e00ff */
[----:B------:R-:W-:-:S03]  /*28a0*/  PRMT R155, R155, 0x7632, R155 ;  /* 0x000076329b9b7816 */ /* 0x000fc6000000009b */
[----:B------:R-:W-:Y:S01]  /*28b0*/  FFMA.FTZ R156, R125, R152, R156 ;  /* 0x000000987d9c7223 */ /* 0x000fe2000001009c */
[----:B---3--:R-:W-:Y:S02]  /*28c0*/  PRMT R152, R157, 0x7632, R152 ;  /* 0x000076329d987816 */ /* 0x008fe40000000098 */
[----:B------:R-:W-:-:S03]  /*28d0*/  SHF.L.U32 R155, R155, 0x10, RZ ;  /* 0x000000109b9b7819 */ /* 0x000fc600000006ff */
[----:B------:R-:W-:Y:S02]  /*28e0*/  IMAD.U32 R152, R152, 0x10000, RZ ;  /* 0x0001000098987824 */ /* 0x000fe400078e00ff */
[----:B------:R-:W-:Y:S02]  /*28f0*/  FFMA.FTZ R159, R139, R155, R158 ;  /* 0x0000009b8b9f7223 */ /* 0x000fe4000001009e */
[----:B------:R-:W-:Y:S02]  /*2900*/  FFMA.FTZ R158, R102, R152, R161 ;  /* 0x00000098669e7223 */ /* 0x000fe400000100a1 */
[----:B------:R-:W2:Y:S01]  /*2910*/  LDG.E.CONSTANT R152, desc[UR10][R6.64+0x1c04] ;  /* 0x001c040a06987981 */ /* 0x000ea2000c1e9900 */
[----:B------:R-:W-:Y:S02]  /*2920*/  IMAD.U32 R157, R157, 0x10000, RZ ;  /* 0x000100009d9d7824 */ /* 0x000fe400078e00ff */
[C---:B----4-:R-:W-:Y:S01]  /*2930*/  IMAD.U32 R155, R153.reuse, 0x10000, RZ ;  /* 0x00010000999b7824 */ /* 0x050fe200078e00ff */
[----:B------:R-:W-:-:S02]  /*2940*/  PRMT R153, R153, 0x7632, R153 ;  /* 0x0000763299997816 */ /* 0x000fc40000000099 */
[C---:B------:R-:W-:Y:S01]  /*2950*/  PRMT R161, R154.reuse, 0x7632, R161 ;  /* 0x000076329aa17816 */ /* 0x040fe200000000a1 */
[----:B------:R-:W-:Y:S01]  /*2960*/  FFMA.FTZ R160, R87, R157, R160 ;  /* 0x0000009d57a07223 */ /* 0x000fe200000100a0 */
[----:B------:R-:W-:Y:S01]  /*2970*/  SHF.L.U32 R154, R154, 0x10, RZ ;  /* 0x000000109a9a7819 */ /* 0x000fe200000006ff */
[----:B------:R-:W-:Y:S01]  /*2980*/  FFMA.FTZ R156, R133, R155, R156 ;  /* 0x0000009b859c7223 */ /* 0x000fe2000001009c */
[----:B------:R-:W3:Y:S01]  /*2990*/  LDG.E.CONSTANT R157, desc[UR10][R6.64+0x1e04] ;  /* 0x001e040a069d7981 */ /* 0x000ee2000c1e9900 */
[----:B------:R-:W-:Y:S02]  /*29a0*/  IMAD.U32 R155, R153, 0x10000, RZ ;  /* 0x00010000999b7824 */ /* 0x000fe400078e00ff */
[----:B------:R-:W-:Y:S02]  /*29b0*/  IMAD.U32 R153, R161, 0x10000, RZ ;  /* 0x00010000a1997824 */ /* 0x000fe400078e00ff */
[----:B------:R-:W-:Y:S02]  /*29c0*/  FFMA.FTZ R160, R95, R154, R160 ;  /* 0x0000009a5fa07223 */ /* 0x000fe400000100a0 */
[----:B------:R-:W4:Y:S01]  /*29d0*/  LDG.E.CONSTANT R154, desc[UR10][R6.64+0x208] ;  /* 0x0002080a069a7981 */ /* 0x000f22000c1e9900 */
[----:B------:R-:W-:Y:S01]  /*29e0*/  FFMA.FTZ R159, R146, R155, R159 ;  /* 0x0000009b929f7223 */ /* 0x000fe2000001009f */
[----:B------:R-:W-:Y:S01]  /*29f0*/  FFMA.FTZ R158, R109, R153, R158 ;  /* 0x000000996d9e7223 */ /* 0x000fe2000001009e */
[C---:B------:R-:W-:Y:S01]  /*2a00*/  PRMT R153, R151.reuse, 0x7632, R153 ;  /* 0x0000763297997816 */ /* 0x040fe20000000099 */
[----:B------:R-:W4:Y:S01]  /*2a10*/  LDG.E.CONSTANT R155, desc[UR10][R6.64+0x8] ;  /* 0x0000080a069b7981 */ /* 0x000f22000c1e9900 */
[----:B------:R-:W-:-:S03]  /*2a20*/  IMAD.U32 R151, R151, 0x10000, RZ ;  /* 0x0001000097977824 */ /* 0x000fc600078e00ff */
[----:B------:R-:W-:Y:S02]  /*2a30*/  IMAD.U32 R153, R153, 0x10000, RZ ;  /* 0x0001000099997824 */ /* 0x000fe400078e00ff */
[----:B------:R-:W-:Y:S01]  /*2a40*/  FFMA.FTZ R160, R103, R151, R160 ;  /* 0x0000009767a07223 */ /* 0x000fe200000100a0 */
[----:B------:R-:W-:Y:S01]  /*2a50*/  PRMT R151, R9, 0x7632, R151 ;  /* 0x0000763209977816 */ /* 0x000fe20000000097 */
[----:B------:R-:W-:Y:S02]  /*2a60*/  FFMA.FTZ R158, R113, R153, R158 ;  /* 0x00000099719e7223 */ /* 0x000fe4000001009e */
[----:B------:R-:W4:Y:S01]  /*2a70*/  LDG.E.CONSTANT R153, desc[UR10][R6.64+0x408] ;  /* 0x0004080a06997981 */ /* 0x000f22000c1e9900 */
[----:B------:R-:W-:Y:S01]  /*2a80*/  SHF.L.U32 R151, R151, 0x10, RZ ;  /* 0x0000001097977819 */ /* 0x000fe200000006ff */
[----:B------:R-:W-:-:S04]  /*2a90*/  IMAD.U32 R9, R9, 0x10000, RZ ;  /* 0x0001000009097824 */ /* 0x000fc800078e00ff */
[----:B------:R-:W-:Y:S01]  /*2aa0*/  FFMA.FTZ R158, R117, R151, R158 ;  /* 0x00000097759e7223 */ /* 0x000fe2000001009e */
[----:B------:R-:W-:Y:S01]  /*2ab0*/  PRMT R151, R8, 0x7632, R151 ;  /* 0x0000763208977816 */ /* 0x000fe20000000097 */
[----:B------:R-:W-:Y:S02]  /*2ac0*/  FFMA.FTZ R160, R13, R9, R160 ;  /* 0x000000090da07223 */ /* 0x000fe400000100a0 */
[----:B------:R-:W4:Y:S02]  /*2ad0*/  LDG.E.CONSTANT R9, desc[UR10][R6.64+0x608] ;  /* 0x0006080a06097981 */ /* 0x000f24000c1e9900 */
[----:B------:R-:W-:-:S04]  /*2ae0*/  IMAD.U32 R151, R151, 0x10000, RZ ;  /* 0x0001000097977824 */ /* 0x000fc800078e00ff */
        /* <DEDUP_REMOVED lines=16> */
[C---:B--2---:R-:W-:Y:S01]  /*2bf0*/  PRMT R4, R152.reuse, 0x7632, R4 ;  /* 0x0000763298047816 */ /* 0x044fe20000000004 */
[----:B------:R-:W-:-:S04]  /*2c00*/  IMAD.U32 R152, R152, 0x10000, RZ ;  /* 0x0001000098987824 */ /* 0x000fc800078e00ff */
[----:B------:R-:W-:Y:S02]  /*2c10*/  IMAD.U32 R4, R4, 0x10000, RZ ;  /* 0x0001000004047824 */ /* 0x000fe400078e00ff */
[----:B------:R-:W-:Y:S02]  /*2c20*/  FFMA.FTZ R158, R127, R152, R158 ;  /* 0x000000987f9e7223 */ /* 0x000fe4000001009e */
[----:B------:R-:W2:Y:S01]  /*2c30*/  LDG.E.CONSTANT R152, desc[UR10][R6.64+0xe08] ;  /* 0x000e080a06987981 */ /* 0x000ea2000c1e9900 */
[----:B------:R-:W-:Y:S01]  /*2c40*/  FFMA.FTZ R162, R143, R4, R160 ;  /* 0x000000048fa27223 */ /* 0x000fe200000100a0 */
[C---:B---3--:R-:W-:Y:S01]  /*2c50*/  PRMT R4, R157.reuse, 0x7632, R4 ;  /* 0x000076329d047816 */ /* 0x048fe20000000004 */
[----:B------:R-:W-:Y:S02]  /*2c60*/  IMAD.U32 R157, R157, 0x10000, RZ ;  /* 0x000100009d9d7824 */ /* 0x000fe400078e00ff */
[----:B------:R-:W-:Y:S02]  /*2c70*/  FADD.FTZ R160, R156, R159 ;  /* 0x0000009f9ca07221 */ /* 0x000fe40000010000 */
[----:B------:R-:W3:Y:S01]  /*2c80*/  LDG.E.CONSTANT R159, desc[UR10][R6.64+0x1008] ;  /* 0x0010080a069f7981 */ /* 0x000ee2000c1e9900 */
[----:B------:R-:W-:Y:S01]  /*2c90*/  FFMA.FTZ R157, R135, R157, R158 ;  /* 0x0000009d879d7223 */ /* 0x000fe2000001009e */
[C---:B----4-:R-:W-:Y:S01]  /*2ca0*/  PRMT R156, R154.reuse, 0x7632, R156 ;  /* 0x000076329a9c7816 */ /* 0x050fe2000000009c */
[----:B------:R-:W-:Y:S01]  /*2cb0*/  IMAD.U32 R158, R154, 0x10000, RZ ;  /* 0x000100009a9e7824 */ /* 0x000fe200078e00ff */
[----:B------:R-:W-:-:S03]  /*2cc0*/  PRMT R154, R155, 0x7632, R154 ;  /* 0x000076329b9a7816 */ /* 0x000fc6000000009a */
[----:B------:R-:W-:Y:S02]  /*2cd0*/  IMAD.U32 R161, R156, 0x10000, RZ ;  /* 0x000100009ca17824 */ /* 0x000fe400078e00ff */
[----:B------:R-:W-:Y:S02]  /*2ce0*/  IMAD.U32 R156, R155, 0x10000, RZ ;  /* 0x000100009b9c7824 */ /* 0x000fe400078e00ff */
[----:B------:R-:W-:Y:S02]  /*2cf0*/  IMAD.U32 R155, R154, 0x10000, RZ ;  /* 0x000100009a9b7824 */ /* 0x000fe400078e00ff */
[----:B------:R-:W-:Y:S01]  /*2d00*/  FMUL.FTZ R161, R62, R161 ;  /* 0x000000a13ea17220 */ /* 0x000fe20000410000 */
[----:B------:R-:W4:Y:S01]  /*2d10*/  LDG.E.CONSTANT R154, desc[UR10][R6.64+0x1208] ;  /* 0x0012080a069a7981 */ /* 0x000f22000c1e9900 */
[----:B------:R-:W-:Y:S02]  /*2d20*/  FMUL.FTZ R158, R41, R158 ;  /* 0x0000009e299e7220 */ /* 0x000fe40000410000 */
[----:B------:R-:W-:Y:S01]  /*2d30*/  FFMA.FTZ R161, R58, R155, R161 ;  /* 0x0000009b3aa17223 */ /* 0x000fe200000100a1 */
[----:B------:R-:W-:Y:S01]  /*2d40*/  PRMT R155, R153, 0x7632, R155 ;  /* 0x00007632999b7816 */ /* 0x000fe2000000009b */
[----:B------:R-:W-:Y:S01]  /*2d50*/  FFMA.FTZ R156, R37, R156, R158 ;  /* 0x0000009c259c7223 */ /* 0x000fe2000001009e */
[----:B------:R-:W-:-:S05]  /*2d60*/  SHF.L.U32 R153, R153, 0x10, RZ ;  /* 0x0000001099997819 */ /* 0x000fca00000006ff */
[----:B------:R-:W-:Y:S02]  /*2d70*/  FFMA.FTZ R158, R45, R153, R156 ;  /* 0x000000992d9e7223 */ /* 0x000fe4000001009c */
[----:B------:R-:W4:Y:S01]  /*2d80*/  LDG.E.CONSTANT R156, desc[UR10][R6.64+0x1408] ;  /* 0x0014080a069c7981 */ /* 0x000f22000c1e9900 */
[----:B------:R-:W-:Y:S02]  /*2d90*/  SHF.L.U32 R4, R4, 0x10, RZ ;  /* 0x0000001004047819 */ /* 0x000fe400000006ff */
[C---:B------:R-:W-:Y:S01]  /*2da0*/  PRMT R153, R9.reuse, 0x7632, R153 ;  /* 0x0000763209997816 */ /* 0x040fe20000000099 */
[----:B------:R-:W-:Y:S02]  /*2db0*/  IMAD.U32 R9, R9, 0x10000, RZ ;  /* 0x0001000009097824 */ /* 0x000fe400078e00ff */
[----:B------:R-:W-:Y:S01]  /*2dc0*/  FFMA.FTZ R4, R147, R4, R162 ;  /* 0x0000000493047223 */ /* 0x000fe200000100a2 */
[----:B------:R-:W-:Y:S02]  /*2dd0*/  IMAD.U32 R155, R155, 0x10000, RZ ;  /* 0x000100009b9b7824 */ /* 0x000fe400078e00ff */
[----:B------:R-:W-:Y:S01]  /*2de0*/  FFMA.FTZ R162, R49, R9, R158 ;  /* 0x0000000931a27223 */ /* 0x000fe2000001009e */
[----:B------:R-:W-:Y:S01]  /*2df0*/  PRMT R9, R151, 0x7632, R9 ;  /* 0x0000763297097816 */ /* 0x000fe20000000009 */
[----:B------:R-:W4:Y:S01]  /*2e00*/  LDG.E.CONSTANT R158, desc[UR10][R6.64+0x1608] ;  /* 0x0016080a069e7981 */ /* 0x000f22000c1e9900 */
[----:B------:R-:W-:Y:S01]  /*2e10*/  FFMA.FTZ R155, R66, R155, R161 ;  /* 0x0000009b429b7223 */ /* 0x000fe200000100a1 */
[----:B------:R-:W-:Y:S01]  /*2e20*/  IMAD.U32 R153, R153, 0x10000, RZ ;  /* 0x0001000099997824 */ /* 0x000fe200078e00ff */
[----:B------:R-:W-:-:S03]  /*2e30*/  SHF.L.U32 R9, R9, 0x10, RZ ;  /* 0x0000001009097819 */ /* 0x000fc600000006ff */
[----:B------:R-:W-:-:S04]  /*2e40*/  FFMA.FTZ R153, R72, R153, R155 ;  /* 0x0000009948997223 */ /* 0x000fc8000001009b */
        /* <DEDUP_REMOVED lines=9> */
[----:B------:R-:W-:Y:S01]  /*2ee0*/  PRMT R5, R5, 0x7632, R5 ;  /* 0x0000763205057816 */ /* 0x000fe20000000005 */
[----:B------:R-:W-:Y:S02]  /*2ef0*/  FFMA.FTZ R162, R73, R151, R162 ;  /* 0x0000009749a27223 */ /* 0x000fe400000100a2 */
[----:B------:R-:W4:Y:S02]  /*2f00*/  LDG.E.CONSTANT R151, desc[UR10][R6.64+0xc] ;  /* 0x00000c0a06977981 */ /* 0x000f24000c1e9900 */
[----:B------:R-:W-:Y:S02]  /*2f10*/  IMAD.U32 R5, R5, 0x10000, RZ ;  /* 0x0001000005057824 */ /* 0x000fe400078e00ff */
[----:B------:R-:W-:Y:S02]  /*2f20*/  FFMA.FTZ R162, R81, R8, R162 ;  /* 0x0000000851a27223 */ /* 0x000fe400000100a2 */
[----:B------:R-:W4:Y:S01]  /*2f30*/  LDG.E.CONSTANT R8, desc[UR10][R6.64+0x40c] ;  /* 0x00040c0a06087981 */ /* 0x000f22000c1e9900 */
[--C-:B------:R-:W-:Y:S01]  /*2f40*/  FFMA.FTZ R5, R96, R5, R153.reuse ;  /* 0x0000000560057223 */ /* 0x100fe20000010099 */
[----:B--2---:R-:W-:-:S05]  /*2f50*/  PRMT R153, R152, 0x7632, R153 ;  /* 0x0000763298997816 */ /* 0x004fca0000000099 */
[----:B------:R-:W-:Y:S01]  /*2f60*/  IMAD.U32 R153, R153, 0x10000, RZ ;  /* 0x0001000099997824 */ /* 0x000fe200078e00ff */
[----:B---3--:R-:W-:Y:S02]  /*2f70*/  PRMT R161, R159, 0x7632, R161 ;  /* 0x000076329fa17816 */ /* 0x008fe400000000a1 */
[----:B------:R-:W-:Y:S01]  /*2f80*/  SHF.L.U32 R152, R152, 0x10, RZ ;  /* 0x0000001098987819 */ /* 0x000fe200000006ff */
[----:B------:R-:W-:Y:S02]  /*2f90*/  FFMA.FTZ R155, R104, R153, R5 ;  /* 0x00000099689b7223 */ /* 0x000fe40000010005 */
[----:B------:R-:W2:Y:S01]  /*2fa0*/  LDG.E.CONSTANT R153, desc[UR10][R6.64+0x1808] ;  /* 0x0018080a06997981 */ /* 0x000ea2000c1e9900 */
[----:B------:R-:W-:Y:S01]  /*2fb0*/  FADD.FTZ R5, R157, R160 ;  /* 0x000000a09d057221 */ /* 0x000fe20000010000 */
[----:B------:R-:W-:Y:S02]  /*2fc0*/  IMAD.U32 R161, R161, 0x10000, RZ ;  /* 0x00010000a1a17824 */ /* 0x000fe400078e00ff */
[----:B------:R-:W-:Y:S01]  /*2fd0*/  FFMA.FTZ R152, R89, R152, R162 ;  /* 0x0000009859987223 */ /* 0x000fe200000100a2 */
[----:B------:R-:W-:Y:S01]  /*2fe0*/  IMAD.U32 R159, R159, 0x10000, RZ ;  /* 0x000100009f9f7824 */ /* 0x000fe200078e00ff */
[----:B------:R-:W3:Y:S01]  /*2ff0*/  LDG.E.CONSTANT R157, desc[UR10][R6.64+0x60c] ;  /* 0x00060c0a069d7981 */ /* 0x000ee2000c1e9900 */
[----:B----4-:R-:W-:Y:S01]  /*3000*/  PRMT R160, R154, 0x7632, R160 ;  /* 0x000076329aa07816 */ /* 0x010fe200000000a0 */
[----:B------:R-:W-:Y:S01]  /*3010*/  FFMA.FTZ R155, R110, R161, R155 ;  /* 0x000000a16e9b7223 */ /* 0x000fe2000001009b */
[----:B------:R-:W-:-:S02]  /*3020*/  FFMA.FTZ R152, R97, R159, R152 ;  /* 0x0000009f61987223 */ /* 0x000fc40000010098 */
[----:B------:R-:W-:Y:S01]  /*3030*/  SHF.L.U32 R160, R160, 0x10, RZ ;  /* 0x00000010a0a07819 */ /* 0x000fe200000006ff */
[----:B------:R-:W-:Y:S02]  /*3040*/  IMAD.U32 R159, R154, 0x10000, RZ ;  /* 0x000100009a9f7824 */ /* 0x000fe400078e00ff */
[----:B------:R-:W4:Y:S02]  /*3050*/  LDG.E.CONSTANT R154, desc[UR10][R6.64+0x1a08] ;  /* 0x001a080a069a7981 */ /* 0x000f24000c1e9900 */
[----:B------:R-:W-:Y:S01]  /*3060*/  FFMA.FTZ R161, R114, R160, R155 ;  /* 0x000000a072a17223 */ /* 0x000fe2000001009b */
[--C-:B------:R-:W-:Y:S01]  /*3070*/  FFMA.FTZ R159, R105, R159, R152.reuse ;  /* 0x0000009f699f7223 */ /* 0x100fe20000010098 */
[----:B------:R-:W4:Y:S01]  /*3080*/  LDG.E.CONSTANT R155, desc[UR10][R6.64+0x80c] ;  /* 0x00080c0a069b7981 */ /* 0x000f22000c1e9900 */
[C---:B------:R-:W-:Y:S01]  /*3090*/  PRMT R152, R156.reuse, 0x7632, R152 ;  /* 0x000076329c987816 */ /* 0x040fe20000000098 */
[----:B------:R-:W-:Y:S02]  /*30a0*/  IMAD.U32 R156, R156, 0x10000, RZ ;  /* 0x000100009c9c7824 */ /* 0x000fe400078e00ff */
[----:B------:R-:W-:-:S02]  /*30b0*/  FADD.FTZ R4, R4, R5 ;  /* 0x0000000504047221 */ /* 0x000fc40000010000 */
[----:B------:R-:W-:Y:S02]  /*30c0*/  IMAD.U32 R152, R152, 0x10000, RZ ;  /* 0x0001000098987824 */ /* 0x000fe400078e00ff */
[----:B------:R-:W-:Y:S02]  /*30d0*/  FFMA.FTZ R159, R14, R156, R159 ;  /* 0x0000009c0e9f7223 */ /* 0x000fe4000001009f */
[----:B------:R-:W4:Y:S01]  /*30e0*/  LDG.E.CONSTANT R156, desc[UR10][R6.64+0xa0c] ;  /* 0x000a0c0a069c7981 */ /* 0x000f22000c1e9900 */
[----:B------:R-:W-:Y:S01]  /*30f0*/  FFMA.FTZ R5, R118, R152, R161 ;  /* 0x0000009876057223 */ /* 0x000fe200000100a1 */
[C---:B------:R-:W-:Y:S01]  /*3100*/  IMAD.U32 R161, R158.reuse, 0x10000, RZ ;  /* 0x000100009ea17824 */ /* 0x040fe200078e00ff */
[----:B------:R-:W-:Y:S01]  /*3110*/  PRMT R158, R158, 0x7632, R158 ;  /* 0x000076329e9e7816 */ /* 0x000fe2000000009e */
[----:B------:R-:W4:Y:S04]  /*3120*/  LDG.E.CONSTANT R152, desc[UR10][R6.64+0xc0c] ;  /* 0x000c0c0a06987981 */ /* 0x000f28000c1e9900 */
[----:B------:R-:W-:-:S02]  /*3130*/  IMAD.U32 R158, R158, 0x10000, RZ ;  /* 0x000100009e9e7824 */ /* 0x000fc400078e00ff */
[----:B------:R-:W-:Y:S02]  /*3140*/  FFMA.FTZ R161, R22, R161, R159 ;  /* 0x000000a116a17223 */ /* 0x000fe4000001009f */
[----:B------:R-:W-:Y:S01]  /*3150*/  FFMA.FTZ R159, R122, R158, R5 ;  /* 0x0000009e7a9f7223 */ /* 0x000fe20000010005 */
[C---:B------:R-:W-:Y:S02]  /*3160*/  SHF.L.U32 R5, R9.reuse, 0x10, RZ ;  /* 0x0000001009057819 */ /* 0x040fe400000006ff */
[----:B------:R-:W-:-:S05]  /*3170*/  PRMT R9, R9, 0x7632, R9 ;  /* 0x0000763209097816 */ /* 0x000fca0000000009 */
[----:B------:R-:W-:Y:S02]  /*3180*/  IMAD.U32 R160, R9, 0x10000, RZ ;  /* 0x0001000009a07824 */ /* 0x000fe400078e00ff */
[----:B------:R-:W4:Y:S01]  /*3190*/  LDG.E.CONSTANT R9, desc[UR10][R6.64+0xe0c] ;  /* 0x000e0c0a06097981 */ /* 0x000f22000c1e9900 */
[----:B------:R-:W-:Y:S01]  /*31a0*/  FMUL.FTZ R163, R42, R5 ;  /* 0x000000052aa37220 */ /* 0x000fe20000410000 */
[----:B------:R-:W-:Y:S01]  /*31b0*/  FMUL.FTZ R160, R63, R160 ;  /* 0x000000a03fa07220 */ /* 0x000fe20000410000 */
[C---:B------:R-:W-:Y:S01]  /*31c0*/  IMAD.U32 R5, R151.reuse, 0x10000, RZ ;  /* 0x0001000097057824 */ /* 0x040fe200078e00ff */
[----:B------:R-:W-:-:S05]  /*31d0*/  PRMT R151, R151, 0x7632, R151 ;  /* 0x0000763297977816 */ /* 0x000fca0000000097 */
[----:B------:R-:W-:Y:S02]  /*31e0*/  IMAD.U32 R158, R151, 0x10000, RZ ;  /* 0x00010000979e7824 */ /* 0x000fe400078e00ff */
[C---:B------:R-:W-:Y:S01]  /*31f0*/  IMAD.U32 R151, R8.reuse, 0x10000, RZ ;  /* 0x0001000008977824 */ /* 0x040fe200078e00ff */
[----:B------:R-:W-:Y:S01]  /*3200*/  PRMT R8, R8, 0x7632, R8 ;  /* 0x0000763208087816 */ /* 0x000fe20000000008 */
[----:B------:R-:W-:-:S03]  /*3210*/  FFMA.FTZ R158, R59, R158, R160 ;  /* 0x0000009e3b9e7223 */ /* 0x000fc600000100a0 */
[----:B------:R-:W-:Y:S01]  /*3220*/  SHF.L.U32 R8, R8, 0x10, RZ ;  /* 0x0000001008087819 */ /* 0x000fe200000006ff */
[----:B------:R-:W-:-:S04]  /*3230*/  FFMA.FTZ R5, R38, R5, R163 ;  /* 0x0000000526057223 */ /* 0x000fc800000100a3 */
[----:B------:R-:W-:Y:S01]  /*3240*/  FFMA.FTZ R163, R67, R8, R158 ;  /* 0x0000000843a37223 */ /* 0x000fe2000001009e */
[----:B------:R-:W-:Y:S02]  /*3250*/  FFMA.FTZ R151, R46, R151, R5 ;  /* 0x000000972e977223 */ /* 0x000fe40000010005 */
[----:B------:R-:W4:Y:S01]  /*3260*/  LDG.E.CONSTANT R5, desc[UR10][R6.64+0x100c] ;  /* 0x00100c0a06057981 */ /* 0x000f22000c1e9900 */
[C---:B--2---:R-:W-:Y:S01]  /*3270*/  IMAD.U32 R8, R153.reuse, 0x10000, RZ ;  /* 0x0001000099087824 */ /* 0x044fe200078e00ff */
[----:B------:R-:W-:-:S03]  /*3280*/  PRMT R153, R153, 0x7632, R153 ;  /* 0x0000763299997816 */ /* 0x000fc60000000099 */
[----:B------:R-:W-:Y:S01]  /*3290*/  FFMA.FTZ R161, R26, R8, R161 ;  /* 0x000000081aa17223 */ /* 0x000fe200000100a1 */
[C---:B---3--:R-:W-:Y:S01]  /*32a0*/  PRMT R8, R157.reuse, 0x7632, R8 ;  /* 0x000076329d087816 */ /* 0x048fe20000000008 */
[----:B------:R-:W-:Y:S02]  /*32b0*/  IMAD.U32 R157, R157, 0x10000, RZ ;  /* 0x000100009d9d7824 */ /* 0x000fe400078e00ff */
[----:B------:R-:W-:Y:S02]  /*32c0*/  IMAD.U32 R153, R153, 0x10000, RZ ;  /* 0x0001000099997824 */ /* 0x000fe400078e00ff */
[----:B------:R-:W-:Y:S02]  /*32d0*/  IMAD.U32 R8, R8, 0x10000, RZ ;  /* 0x0001000008087824 */ /* 0x000fe400078e00ff */
[----:B------:R-:W-:Y:S01]  /*32e0*/  FFMA.FTZ R157, R50, R157, R151 ;  /* 0x0000009d329d7223 */ /* 0x000fe20000010097 */
[----:B----4-:R-:W-:Y:S01]  /*32f0*/  SHF.L.U32 R158, R154, 0x10, RZ ;  /* 0x000000109a9e7819 */ /* 0x010fe200000006ff */
[----:B------:R-:W-:Y:S01]  /*3300*/  FFMA.FTZ R163, R74, R8, R163 ;  /* 0x000000084aa37223 */ /* 0x000fe200000100a3 */
[----:B------:R-:W-:-:S02]  /*3310*/  PRMT R154, R154, 0x7632, R154 ;  /* 0x000076329a9a7816 */ /* 0x000fc4000000009a */
[C---:B------:R-:W-:Y:S01]  /*3320*/  PRMT R160, R155.reuse, 0x7632, R160 ;  /* 0x000076329ba07816 */ /* 0x040fe200000000a0 */
[----:B------:R-:W-:Y:S02]  /*3330*/  IMAD.U32 R155, R155, 0x10000, RZ ;  /* 0x000100009b9b7824 */ /* 0x000fe400078e00ff */
[----:B------:R-:W-:Y:S01]  /*3340*/  FFMA.FTZ R153, R128, R153, R159 ;  /* 0x0000009980997223 */ /* 0x000fe2000001009f */
[----:B------:R-:W2:Y:S01]  /*3350*/  LDG.E.CONSTANT R8, desc[UR10][R6.64+0x120c] ;  /* 0x00120c0a06087981 */ /* 0x000ea2000c1e9900 */
[----:B------:R-:W-:Y:S02]  /*3360*/  IMAD.U32 R159, R154, 0x10000, RZ ;  /* 0x000100009a9f7824 */ /* 0x000fe400078e00ff */
[----:B------:R-:W-:Y:S02]  /*3370*/  IMAD.U32 R154, R160, 0x10000, RZ ;  /* 0x00010000a09a7824 */ /* 0x000fe400078e00ff */
[----:B------:R-:W-:Y:S01]  /*3380*/  FFMA.FTZ R160, R54, R155, R157 ;  /* 0x0000009b36a07223 */ /* 0x000fe2000001009d */
[----:B------:R-:W3:Y:S04]  /*3390*/  LDG.E.CONSTANT R151, desc[UR10][R6.64+0x1c08] ;  /* 0x001c080a06977981 */ /* 0x000ee8000c1e9900 */
[----:B------:R-:W4:Y:S01]  /*33a0*/  LDG.E.CONSTANT R157, desc[UR10][R6.64+0x140c] ;  /* 0x00140c0a069d7981 */ /* 0x000f22000c1e9900 */
[----:B------:R-:W-:Y:S01]  /*33b0*/  PRMT R155, R156, 0x7632, R155 ;  /* 0x000076329c9b7816 */ /* 0x000fe2000000009b */
[----:B------:R-:W-:-:S02]  /*33c0*/  FFMA.FTZ R163, R82, R154, R163 ;  /* 0x0000009a52a37223 */ /* 0x000fc400000100a3 */
[----:B------:R-:W3:Y:S01]  /*33d0*/  LDG.E.CONSTANT R154, desc[UR10][R6.64+0x1e08] ;  /* 0x001e080a069a7981 */ /* 0x000ee2000c1e9900 */
[----:B------:R-:W-:Y:S01]  /*33e0*/  SHF.L.U32 R155, R155, 0x10, RZ ;  /* 0x000000109b9b7819 */ /* 0x000fe200000006ff */
[----:B------:R-:W-:Y:S02]  /*33f0*/  IMAD.U32 R156, R156, 0x10000, RZ ;  /* 0x000100009c9c7824 */ /* 0x000fe400078e00ff */
[----:B------:R-:W-:Y:S02]  /*3400*/  FFMA.FTZ R153, R136, R159, R153 ;  /* 0x0000009f88997223 */ /* 0x000fe40000010099 */
[----:B------:R-:W-:Y:S02]  /*3410*/  FFMA.FTZ R163, R90, R155, R163 ;  /* 0x0000009b5aa37223 */ /* 0x000fe400000100a3 */
[----:B------:R-:W3:Y:S01]  /*3420*/  LDG.E.CONSTANT R155, desc[UR10][R6.64+0x160c] ;  /* 0x00160c0a069b7981 */ /* 0x000ee2000c1e9900 */
[C---:B------:R-:W-:Y:S01]  /*3430*/  PRMT R159, R152.reuse, 0x7632, R159 ;  /* 0x00007632989f7816 */ /* 0x040fe2000000009f */
[----:B------:R-:W-:Y:S01]  /*3440*/  FFMA.FTZ R156, R75, R156, R160 ;  /* 0x0000009c4b9c7223 */ /* 0x000fe200000100a0 */
[----:B------:R-:W-:-:S04]  /*3450*/  IMAD.U32 R152, R152, 0x10000, RZ ;  /* 0x0001000098987824 */ /* 0x000fc800078e00ff */
[----:B------:R-:W-:Y:S01]  /*3460*/  FFMA.FTZ R156, R83, R152, R156 ;  /* 0x00000098539c7223 */ /* 0x000fe2000001009c */
[C---:B------:R-:W-:Y:S01]  /*3470*/  PRMT R160, R9.reuse, 0x7632, R160 ;  /* 0x0000763209a07816 */ /* 0x040fe200000000a0 */
[----:B------:R-:W-:Y:S01]  /*3480*/  IMAD.U32 R9, R9, 0x10000, RZ ;  /* 0x0001000009097824 */ /* 0x000fe200078e00ff */
[----:B------:R-:W3:Y:S03]  /*3490*/  LDG.E.CONSTANT R152, desc[UR10][R6.64+0x180c] ;  /* 0x00180c0a06987981 */ /* 0x000ee6000c1e9900 */
[----:B------:R-:W-:Y:S02]  /*34a0*/  FFMA.FTZ R162, R91, R9, R156 ;  /* 0x000000095ba27223 */ /* 0x000fe4000001009c */
[----:B------:R-:W3:Y:S04]  /*34b0*/  LDG.E.CONSTANT R156, desc[UR10][R6.64+0x1a0c] ;  /* 0x001a0c0a069c7981 */ /* 0x000ee8000c1e9900 */
[----:B------:R-:W3:Y:S01]  /*34c0*/  LDG.E.CONSTANT R9, desc[UR10][R6.64+0x1c0c] ;  /* 0x001c0c0a06097981 */ /* 0x000ee2000c1e9900 */
[----:B------:R-:W-:-:S02]  /*34d0*/  IMAD.U32 R159, R159, 0x10000, RZ ;  /* 0x000100009f9f7824 */ /* 0x000fc400078e00ff */
[----:B------:R-:W-:Y:S02]  /*34e0*/  IMAD.U32 R160, R160, 0x10000, RZ ;  /* 0x00010000a0a07824 */ /* 0x000fe400078e00ff */
[----:B------:R-:W-:-:S04]  /*34f0*/  FFMA.FTZ R159, R98, R159, R163 ;  /* 0x0000009f629f7223 */ /* 0x000fc800000100a3 */
[----:B------:R-:W-:Y:S02]  /*3500*/  FFMA.FTZ R164, R106, R160, R159 ;  /* 0x000000a06aa47223 */ /* 0x000fe4000001009f */
[----:B------:R4:W3:Y:S01]  /*3510*/  LDG.E.CONSTANT R159, desc[UR10][R6.64+0x1e0c] ;  /* 0x001e0c0a069f7981 */ /* 0x0008e2000c1e9900 */
[C---:B------:R-:W-:Y:S02]  /*3520*/  SHF.L.U32 R160, R5.reuse, 0x10, RZ ;  /* 0x0000001005a07819 */ /* 0x040fe400000006ff */
[----:B------:R-:W-:-:S05]  /*3530*/  PRMT R5, R5, 0x7632, R5 ;  /* 0x0000763205057816 */ /* 0x000fca0000000005 */
[----:B------:R-:W-:-:S04]  /*3540*/  IMAD.U32 R5, R5, 0x10000, RZ ;  /* 0x0001000005057824 */ /* 0x000fc800078e00ff */
[----:B------:R-:W-:Y:S01]  /*3550*/  FFMA.FTZ R164, R111, R5, R164 ;  /* 0x000000056fa47223 */ /* 0x000fe200000100a4 */
[----:B------:R-:W-:Y:S01]  /*3560*/  FFMA.FTZ R160, R99, R160, R162 ;  /* 0x000000a063a07223 */ /* 0x000fe200000100a2 */
[----:B------:R-:W-:Y:S01]  /*3570*/  FFMA.FTZ R158, R18, R158, R161 ;  /* 0x0000009e129e7223 */ /* 0x000fe200000100a1 */
[----:B-----5:R-:W-:Y:S02]  /*3580*/  FSETP.NEU.FTZ.AND P0, PT, R0, RZ, PT ;  /* 0x000000ff0000720b */ /* 0x020fe40003f1d000 */
[C---:B--2---:R-:W-:Y:S01]  /*3590*/  PRMT R5, R8.reuse, 0x7632, R5 ;  /* 0x0000763208057816 */ /* 0x044fe20000000005 */
[----:B------:R-:W-:-:S04]  /*35a0*/  IMAD.U32 R8, R8, 0x10000, RZ ;  /* 0x0001000008087824 */ /* 0x000fc800078e00ff */
[----:B------:R-:W-:Y:S01]  /*35b0*/  IMAD.U32 R5, R5, 0x10000, RZ ;  /* 0x0001000005057824 */ /* 0x000fe200078e00ff */
[----:B----4-:R-:W-:Y:S01]  /*35c0*/  PRMT R6, R157, 0x7632, R6 ;  /* 0x000076329d067816 */ /* 0x010fe20000000006 */
[----:B------:R-:W-:Y:S02]  /*35d0*/  FFMA.FTZ R8, R107, R8, R160 ;  /* 0x000000086b087223 */ /* 0x000fe400000100a0 */
[----:B------:R-:W-:Y:S01]  /*35e0*/  FFMA.FTZ R160, R115, R5, R164 ;  /* 0x0000000573a07223 */ /* 0x000fe200000100a4 */
[----:B---3--:R-:W-:Y:S02]  /*35f0*/  IMAD.U32 R5, R151, 0x10000, RZ ;  /* 0x0001000097057824 */ /* 0x008fe400078e00ff */
[----:B------:R-:W-:Y:S02]  /*3600*/  IMAD.U32 R6, R6, 0x10000, RZ ;  /* 0x0001000006067824 */ /* 0x000fe400078e00ff */
[----:B------:R-:W-:Y:S02]  /*3610*/  FFMA.FTZ R5, R129, R5, R158 ;  /* 0x0000000581057223 */ /* 0x000fe4000001009e */
[----:B------:R-:W-:Y:S01]  /*3620*/  FFMA.FTZ R160, R119, R6, R160 ;  /* 0x0000000677a07223 */ /* 0x000fe200000100a0 */
[----:B------:R-:W-:Y:S01]  /*3630*/  IMAD.U32 R6, R154, 0x10000, RZ ;  /* 0x000100009a067824 */ /* 0x000fe200078e00ff */
[----:B------:R-:W-:-:S03]  /*3640*/  PRMT R151, R151, 0x7632, R151 ;  /* 0x0000763297977816 */ /* 0x000fc60000000097 */
[----:B------:R-:W-:Y:S01]  /*3650*/  FFMA.FTZ R5, R10, R6, R5 ;  /* 0x000000060a057223 */ /* 0x000fe20000010005 */
[----:B------:R-:W-:Y:S01]  /*3660*/  PRMT R6, R155, 0x7632, R6 ;  /* 0x000076329b067816 */ /* 0x000fe20000000006 */
[----:B------:R-:W-:Y:S01]  /*3670*/  IMAD.U32 R157, R157, 0x10000, RZ ;  /* 0x000100009d9d7824 */ /* 0x000fe200078e00ff */
[----:B------:R-:W-:Y:S02]  /*3680*/  SHF.L.U32 R151, R151, 0x10, RZ ;  /* 0x0000001097977819 */ /* 0x000fe400000006ff */
[----:B------:R-:W-:Y:S01]  /*3690*/  PRMT R154, R154, 0x7632, R154 ;  /* 0x000076329a9a7816 */ /* 0x000fe2000000009a */
[----:B------:R-:W-:Y:S01]  /*36a0*/  IMAD.U32 R6, R6, 0x10000, RZ ;  /* 0x0001000006067824 */ /* 0x000fe200078e00ff */
[----:B------:R-:W-:Y:S01]  /*36b0*/  SHF.L.U32 R155, R155, 0x10, RZ ;  /* 0x000000109b9b7819 */ /* 0x000fe200000006ff */
[----:B------:R-:W-:Y:S01]  /*36c0*/  FFMA.FTZ R8, R15, R157, R8 ;  /* 0x0000009d0f087223 */ /* 0x000fe20000010008 */
[----:B------:R-:W-:Y:S01]  /*36d0*/  FFMA.FTZ R153, R144, R151, R153 ;  /* 0x0000009790997223 */ /* 0x000fe20000010099 */
[----:B------:R-:W-:-:S02]  /*36e0*/  IMAD.U32 R154, R154, 0x10000, RZ ;  /* 0x000100009a9a7824 */ /* 0x000fc400078e00ff */
[----:B------:R-:W-:Y:S01]  /*36f0*/  FFMA.FTZ R7, R123, R6, R160 ;  /* 0x000000067b077223 */ /* 0x000fe200000100a0 */
[C---:B------:R-:W-:Y:S01]  /*3700*/  PRMT R6, R152.reuse, 0x7632, R6 ;  /* 0x0000763298067816 */ /* 0x040fe20000000006 */
[----:B------:R-:W-:Y:S01]  /*3710*/  FFMA.FTZ R8, R23, R155, R8 ;  /* 0x0000009b17087223 */ /* 0x000fe20000010008 */
[----:B------:R-:W-:Y:S02]  /*3720*/  IMAD.U32 R152, R152, 0x10000, RZ ;  /* 0x0001000098987824 */ /* 0x000fe400078e00ff */
[----:B------:R-:W-:Y:S01]  /*3730*/  FFMA.FTZ R153, R148, R154, R153 ;  /* 0x0000009a94997223 */ /* 0x000fe20000010099 */
[--C-:B------:R-:W-:Y:S01]  /*3740*/  FADD.FTZ R154, R5, R4.reuse ;  /* 0x00000004059a7221 */ /* 0x100fe20000010000 */
[C---:B------:R-:W-:Y:S01]  /*3750*/  PRMT R4, R156.reuse, 0x7632, R4 ;  /* 0x000076329c047816 */ /* 0x040fe20000000004 */
[----:B------:R-:W-:Y:S01]  /*3760*/  FFMA.FTZ R8, R27, R152, R8 ;  /* 0x000000981b087223 */ /* 0x000fe20000010008 */
[----:B------:R-:W-:Y:S02]  /*3770*/  IMAD.U32 R156, R156, 0x10000, RZ ;  /* 0x000100009c9c7824 */ /* 0x000fe400078e00ff */
[----:B------:R-:W-:Y:S01]  /*3780*/  IMAD.U32 R6, R6, 0x10000, RZ ;  /* 0x0001000006067824 */ /* 0x000fe200078e00ff */
[----:B------:R-:W-:Y:S01]  /*3790*/  SHF.L.U32 R4, R4, 0x10, RZ ;  /* 0x0000001004047819 */ /* 0x000fe200000006ff */
[----:B------:R-:W-:-:S02]  /*37a0*/  IMAD.U32 R5, R9, 0x10000, RZ ;  /* 0x0001000009057824 */ /* 0x000fc400078e00ff */
[----:B------:R-:W-:Y:S01]  /*37b0*/  FFMA.FTZ R8, R19, R156, R8 ;  /* 0x0000009c13087223 */ /* 0x000fe20000010008 */
[----:B------:R-:W-:Y:S01]  /*37c0*/  PRMT R9, R9, 0x7632, R9 ;  /* 0x0000763209097816 */ /* 0x000fe20000000009 */
[----:B------:R-:W-:Y:S02]  /*37d0*/  FFMA.FTZ R6, R130, R6, R7 ;  /* 0x0000000682067223 */ /* 0x000fe40000010007 */
[----:B------:R-:W-:Y:S01]  /*37e0*/  FFMA.FTZ R8, R131, R5, R8 ;  /* 0x0000000583087223 */ /* 0x000fe20000010008 */
[----:B------:R-:W-:Y:S02]  /*37f0*/  IMAD.SHL.U32 R5, R141, 0x20, RZ ;  /* 0x000000208d057824 */ /* 0x000fe400078e00ff */
[----:B------:R-:W-:Y:S01]  /*3800*/  FFMA.FTZ R4, R137, R4, R6 ;  /* 0x0000000489047223 */ /* 0x000fe20000010006 */
[----:B------:R-:W-:Y:S02]  /*3810*/  IMAD.U32 R9, R9, 0x10000, RZ ;  /* 0x0001000009097824 */ /* 0x000fe400078e00ff */
[----:B------:R-:W-:-:S02]  /*3820*/  IMAD.IADD R5, R30, 0x1, R5 ;  /* 0x000000011e057824 */ /* 0x000fc400078e0205 */
[----:B------:R-:W-:Y:S01]  /*3830*/  FFMA.FTZ R6, R145, R9, R4 ;  /* 0x0000000991067223 */ /* 0x000fe20000010004 */
[----:B------:R-:W-:-:S04]  /*3840*/  MOV R4, UR16 ;  /* 0x0000001000047c02 */ /* 0x000fc80008000f00 */
[--C-:B------:R-:W-:Y:S02]  /*3850*/  IADD3 R7, R5, 0x1, -R4.reuse ;  /* 0x0000000105077810 */ /* 0x100fe40007ffe804 */
[C---:B------:R-:W-:Y:S01]  /*3860*/  PRMT R4, R159.reuse, 0x7632, R4 ;  /* 0x000076329f047816 */ /* 0x040fe20000000004 */
[----:B------:R-:W-:Y:S01]  /*3870*/  IMAD.U32 R159, R159, 0x10000, RZ ;  /* 0x000100009f9f7824 */ /* 0x000fe200078e00ff */
[----:B------:R-:W-:Y:S01]  /*3880*/  I2FP.F32.S32 R7, R7 ;  /* 0x0000000700077245 */ /* 0x000fe20000201400 */
[----:B------:R-:W-:Y:S02]  /*3890*/  FADD.FTZ R153, R153, R154 ;  /* 0x0000009a99997221 */ /* 0x000fe40000010000 */
[----:B------:R-:W-:Y:S02]  /*38a0*/  IMAD.U32 R4, R4, 0x10000, RZ ;  /* 0x0001000004047824 */ /* 0x000fe400078e00ff */
[----:B------:R-:W-:Y:S01]  /*38b0*/  FFMA.FTZ R8, R11, R159, R8 ;  /* 0x0000009f0b087223 */ /* 0x000fe20000010008 */
[----:B------:R-:W-:Y:S01]  /*38c0*/  FMUL.FTZ R7, R7, R0 ;  /* 0x0000000007077220 */ /* 0x000fe20000410000 */
[----:B------:R-:W-:-:S02]  /*38d0*/  FFMA.FTZ R4, R149, R4, R6 ;  /* 0x0000000495047223 */ /* 0x000fc40000010006 */
[----:B------:R-:W-:Y:S02]  /*38e0*/  FADD.FTZ R153, R8, R153 ;  /* 0x0000009908997221 */ /* 0x000fe40000010000 */
[----:B------:R-:W-:Y:S02]  /*38f0*/  FSEL R7, R7, RZ, P0 ;  /* 0x000000ff07077208 */ /* 0x000fe40000000000 */
[----:B------:R-:W-:Y:S01]  /*3900*/  FADD.FTZ R4, R4, R153 ;  /* 0x0000009904047221 */ /* 0x000fe20000010000 */
[----:B------:R-:W-:-:S03]  /*3910*/  ISETP.GE.AND P0, PT, R5, UR16, PT ;  /* 0x0000001005007c0c */ /* 0x000fc6000bf06270 */
[----:B------:R-:W-:-:S05]  /*3920*/  FFMA.FTZ R7, R4, UR15, R7 ;  /* 0x0000000f04077c23 */ /* 0x000fca0008010007 */
[----:B------:R-:W-:-:S05]  /*3930*/  FSEL R5, R7, RZ, !P0 ;  /* 0x000000ff07057208 */ /* 0x000fca0004000000 */
[----:B------:R1:W-:Y:S01]  /*3940*/  STS [R150], R5 ;  /* 0x0000000596007388 */ /* 0x0003e20000000800 */
[----:B------:R-:W-:Y:S05]  /*3950*/  @P0 BRA `(.L_x_18792) ;  /* 0x0000000000100947 */ /* 0x000fea0003800000 */
[----:B------:R-:W-:Y:S01]  /*3960*/  FMNMX.FTZ R138, R138, R7, !PT ;  /* 0x000000078a8a7209 */ /* 0x000fe20007810000 */
[----:B------:R-:W-:Y:S06]  /*3970*/  BRA `(.L_x_18792) ;  /* 0x0000000000087947 */ /* 0x000fec0003800000 */
.L_x_18791:
[----:B------:R-:W-:-:S05]  /*3980*/  IMAD.MOV.U32 R5, RZ, RZ, -0x800001 ;  /* 0xff7fffffff057424 */ /* 0x000fca00078e00ff */
[----:B------:R0:W-:Y:S02]  /*3990*/  STS [R150], R5 ;  /* 0x0000000596007388 */ /* 0x0001e40000000800 */
.L_x_18792:
[----:B------:R-:W-:Y:S05]  /*39a0*/  BSYNC B1 ;  /* 0x0000000000017941 */ /* 0x000fea0003800000 */
.L_x_18790:
[----:B------:R-:W-:-:S05]  /*39b0*/  VIADD R141, R141, 0x4 ;  /* 0x000000048d8d7836 */ /* 0x000fca0000000000 */
[----:B------:R-:W-:-:S13]  /*39c0*/  ISETP.GE.AND P0, PT, R141, UR4, PT ;  /* 0x000000048d007c0c */ /* 0x000fda000bf06270 */
[----:B------:R-:W-:Y:S05]  /*39d0*/  @!P0 BRA `(.L_x_18793) ;  /* 0xffffffe000a88947 */ /* 0x000fea000383ffff */
.L_x_18789:
[----:B------:R-:W-:Y:S05]  /*39e0*/  BSYNC B0 ;  /* 0x0000000000007941 */ /* 0x000fea0003800000 */
.L_x_18788:
[----:B------:R-:W2:Y:S01]  /*39f0*/  SHFL.BFLY PT, R3, R138, 0x10, 0x1f ;  /* 0x0e001f008a037f89 */ /* 0x000ea200000e0000 */
[C---:B------:R-:W-:Y:S01]  /*3a00*/  ISETP.NE.AND P0, PT, R30.reuse, RZ, PT ;  /* 0x000000ff1e00720c */ /* 0x040fe20003f05270 */
[----:B------:R-:W-:Y:S01]  /*3a10*/  UIADD3 UR7, UR16, 0x1f, URZ ;  /* 0x0000001f10077890 */ /* 0x000fe2000fffe03f */
[----:B------:R-:W-:Y:S01]  /*3a20*/  ISETP.GT.AND P1, PT, R30, 0x3, PT ;  /* 0x000000031e00780c */ /* 0x000fe20003f24270 */
[----:B------:R-:W-:Y:S01]  /*3a30*/  BSSY B0, `(.L_x_18794) ;  /* 0x0000110000007945 */ /* 0x000fe20003800000 */
[----:B------:R-:W-:Y:S01]  /*3a40*/  SHF.R.S32.HI R13, RZ, 0x1f, R28 ;  /* 0x0000001fff0d7819 */ /* 0x000fe2000001141c */
[----:B------:R-:W-:-:S03]  /*3a50*/  USHF.R.S32.HI UR8, URZ, 0x1f, UR7 ;  /* 0x0000001f3f087899 */ /* 0x000fc60008011407 */
[----:B------:R-:W-:Y:S01]  /*3a60*/  LEA.HI R13, R13, R28, RZ, 0x5 ;  /* 0x0000001c0d0d7211 */ /* 0x000fe200078f28ff */
[----:B------:R-:W-:-:S04]  /*3a70*/  ULEA.HI UR8, UR8, UR7, URZ, 0x5 ;  /* 0x0000000708087291 */ /* 0x000fc8000f8f283f */
[----:B------:R-:W3:Y:S01]  /*3a80*/  @!P0 S2R R9, SR_CgaCtaId ;  /* 0x0000000000098919 */ /* 0x000ee20000008800 */
[----:B------:R-:W-:Y:S01]  /*3a90*/  USHF.R.S32.HI UR18, URZ, 0x5, UR8 ;  /* 0x000000053f127899 */ /* 0x000fe20008011408 */
[----:B------:R-:W-:Y:S01]  /*3aa0*/  @!P1 MOV R4, 0x400 ;  /* 0x0000040000049802 */ /* 0x000fe20000000f00 */
[----:B------:R-:W4:Y:S04]  /*3ab0*/  @!P1 S2R R11, SR_CgaCtaId ;  /* 0x00000000000b9919 */ /* 0x000f280000008800 */
[----:B------:R-:W-:Y:S01]  /*3ac0*/  @!P1 VIADD R4, R4, 0x100 ;  /* 0x0000010004049836 */ /* 0x000fe20000000000 */
[----:B--2---:R-:W-:-:S05]  /*3ad0*/  FMNMX.FTZ R3, R3, R138, !PT ;  /* 0x0000008a03037209 */ /* 0x004fca0007810000 */
[----:B-----5:R-:W2:Y:S02]  /*3ae0*/  SHFL.BFLY PT, R0, R3, 0x8, 0x1f ;  /* 0x0d001f0003007f89 */ /* 0x020ea400000e0000 */
[----:B--2---:R-:W-:Y:S02]  /*3af0*/  FMNMX.FTZ R0, R3, R0, !PT ;  /* 0x0000000003007209 */ /* 0x004fe40007810000 */
[----:B------:R-:W-:-:S03]  /*3b00*/  @!P0 MOV R3, 0x400 ;  /* 0x0000040000038802 */ /* 0x000fc60000000f00 */
[----:B01----:R-:W0:Y:S02]  /*3b10*/  SHFL.BFLY PT, R5, R0, 0x4, 0x1f ;  /* 0x0c801f0000057f89 */ /* 0x003e2400000e0000 */
[----:B0-----:R-:W-:Y:S02]  /*3b20*/  FMNMX.FTZ R5, R0, R5, !PT ;  /* 0x0000000500057209 */ /* 0x001fe40007810000 */
[----:B------:R-:W-:-:S03]  /*3b30*/  @!P0 IADD3 R0, R3, 0x100, RZ ;  /* 0x0000010003008810 */ /* 0x000fc60007ffe0ff */
[----:B------:R-:W0:Y:S01]  /*3b40*/  SHFL.BFLY PT, R2, R5, 0x2, 0x1f ;  /* 0x0c401f0005027f89 */ /* 0x000e2200000e0000 */
[----:B---3--:R-:W-:Y:S02]  /*3b50*/  @!P0 LEA R3, R9, R0, 0x18 ;  /* 0x0000000009038211 */ /* 0x008fe400078ec0ff */
[----:B------:R-:W-:-:S05]  /*3b60*/  SHF.R.S32.HI R0, RZ, 0x5, R13 ;  /* 0x00000005ff007819 */ /* 0x000fca000001140d */
[----:B------:R-:W-:Y:S01]  /*3b70*/  @!P0 IMAD R3, R0, 0x4, R3 ;  /* 0x0000000400038824 */ /* 0x000fe200078e0203 */
[----:B0-----:R-:W-:Y:S02]  /*3b80*/  FMNMX.FTZ R2, R5, R2, !PT ;  /* 0x0000000205027209 */ /* 0x001fe40007810000 */
[----:B----4-:R-:W-:Y:S01]  /*3b90*/  @!P1 LEA R5, R11, R4, 0x18 ;  /* 0x000000040b059211 */ /* 0x010fe200078ec0ff */
[----:B------:R-:W-:Y:S02]  /*3ba0*/  IMAD.MOV.U32 R4, RZ, RZ, -0x800001 ;  /* 0xff7fffffff047424 */ /* 0x000fe400078e00ff */
[----:B------:R-:W0:Y:S02]  /*3bb0*/  SHFL.BFLY PT, R7, R2, 0x1, 0x1f ;  /* 0x0c201f0002077f89 */ /* 0x000e2400000e0000 */
[----:B------:R-:W-:Y:S01]  /*3bc0*/  @!P1 IMAD R5, R30, 0x4, R5 ;  /* 0x000000041e059824 */ /* 0x000fe200078e0205 */
[----:B0-----:R-:W-:-:S05]  /*3bd0*/  FMNMX.FTZ R6, R2, R7, !PT ;  /* 0x0000000702067209 */ /* 0x001fca0007810000 */
[----:B------:R0:W-:Y:S01]  /*3be0*/  @!P0 STS [R3], R6 ;  /* 0x0000000603008388 */ /* 0x0001e20000000800 */
[----:B------:R-:W-:Y:S01]  /*3bf0*/  BAR.SYNC.DEFER_BLOCKING 0x0 ;  /* 0x0000000000007b1d */ /* 0x000fe20000010000 */
[----:B0-----:R-:W-:-:S05]  /*3c00*/  HFMA2.MMA R3, -RZ, RZ, 0, 0 ;  /* 0x00000000ff037435 */ /* 0x001fca00000001ff */
        /* <DEDUP_REMOVED lines=8> */
[----:B------:R-:W1:Y:S01]  /*3c90*/  S2R R5, SR_CTAID.Z ;  /* 0x0000000000057919 */ /* 0x000e620000002700 */
[----:B------:R-:W-:Y:S01]  /*3ca0*/  IMAD.MOV.U32 R4, RZ, RZ, -0x10 ;  /* 0xfffffff0ff047424 */ /* 0x000fe200078e00ff */
[----:B------:R-:W-:Y:S01]  /*3cb0*/  LOP3.LUT R3, RZ, UR18, RZ, 0x33, !PT ;  /* 0x00000012ff037c12 */ /* 0x000fe2000f8e33ff */
[----:B------:R-:W-:Y:S02]  /*3cc0*/  BSSY B1, `(.L_x_18796) ;  /* 0x0000020000017945 */ /* 0x000fe40003800000 */
[----:B-1----:R-:W-:-:S05]  /*3cd0*/  IMAD R4, R5, R4, -0x11 ;  /* 0xffffffef05047424 */ /* 0x002fca00078e0204 */
[----:B------:R-:W-:Y:S02]  /*3ce0*/  VIMNMX R3, R3, R4, !PT ;  /* 0x0000000403037248 */ /* 0x000fe40007fe0100 */
[----:B------:R-:W-:Y:S02]  /*3cf0*/  LOP3.LUT R4, RZ, UR16, RZ, 0x33, !PT ;  /* 0x00000010ff047c12 */ /* 0x000fe4000f8e33ff */
[----:B------:R-:W-:-:S04]  /*3d00*/  LEA R3, R3, 0x1f, 0x5 ;  /* 0x0000001f03037811 */ /* 0x000fc800078e28ff */
[----:B------:R-:W-:-:S04]  /*3d10*/  VIMNMX R3, R3, R4, !PT ;  /* 0x0000000403037248 */ /* 0x000fc80007fe0100 */
[----:B------:R-:W-:-:S05]  /*3d20*/  IADD3 R3, -R28, -0x2, -R3 ;  /* 0xfffffffe1c037810 */ /* 0x000fca0007ffe903 */
[----:B------:R-:W-:Y:S02]  /*3d30*/  IMAD R3, R5, -0x200, R3 ;  /* 0xfffffe0005037824 */ /* 0x000fe400078e0203 */
[----:B------:R-:W-:-:S03]  /*3d40*/  IMAD.MOV.U32 R5, RZ, RZ, R28 ;  /* 0x000000ffff057224 */ /* 0x000fc600078e001c */
        /* <DEDUP_REMOVED lines=12> */
.L_x_18798:
        /* <DEDUP_REMOVED lines=11> */
.L_x_18797:
[----:B------:R-:W-:Y:S05]  /*3ec0*/  BSYNC B1 ;  /* 0x0000000000017941 */ /* 0x000fea0003800000 */
.L_x_18796:
        /* <DEDUP_REMOVED lines=15> */
.L_x_18801:
        /* <DEDUP_REMOVED lines=100> */
.L_x_18800:
[----:B------:R-:W-:Y:S05]  /*4600*/  BSYNC B1 ;  /* 0x0000000000017941 */ /* 0x000fea0003800000 */
.L_x_18799:
        /* <DEDUP_REMOVED lines=55> */
.L_x_18803:
[----:B------:R-:W-:Y:S05]  /*4980*/  BSYNC B1 ;  /* 0x0000000000017941 */ /* 0x000fea0003800000 */
.L_x_18802:
        /* <DEDUP_REMOVED lines=26> */
.L_x_18795:
[----:B------:R-:W-:Y:S05]  /*4b30*/  BSYNC B0 ;  /* 0x0000000000007941 */ /* 0x000fea0003800000 */
.L_x_18794:
        /* <DEDUP_REMOVED lines=34> */
[----:B------:R-:W3:Y:S01]  /*4d60*/  S2R R3, SR_CTAID.Z ;  /* 0x0000000000037919 */ /* 0x000ee20000002700 */
[----:B-1----:R-:W-:Y:S01]  /*4d70*/  MOV R4, 0xfffffff0 ;  /* 0xfffffff000047802 */ /* 0x002fe20000000f00 */
[----:B------:R-:W-:Y:S04]  /*4d80*/  BSSY B1, `(.L_x_18806) ;  /* 0x000001f000017945 */ /* 0x000fe80003800000 */
[----:B---3--:R-:W-:Y:S01]  /*4d90*/  IMAD R5, R3, R4, -0x11 ;  /* 0xffffffef03057424 */ /* 0x008fe200078e0204 */
[----:B------:R-:W-:-:S04]  /*4da0*/  LOP3.LUT R4, RZ, UR18, RZ, 0x33, !PT ;  /* 0x00000012ff047c12 */ /* 0x000fc8000f8e33ff */
[----:B------:R-:W-:Y:S02]  /*4db0*/  VIMNMX R4, R4, R5, !PT ;  /* 0x0000000504047248 */ /* 0x000fe40007fe0100 */
[----:B------:R-:W-:Y:S02]  /*4dc0*/  LOP3.LUT R5, RZ, UR16, RZ, 0x33, !PT ;  /* 0x00000010ff057c12 */ /* 0x000fe4000f8e33ff */
        /* <DEDUP_REMOVED lines=18> */
.L_x_18808:
        /* <DEDUP_REMOVED lines=8> */
.L_x_18807:
[----:B------:R-:W-:Y:S05]  /*4f70*/  BSYNC B1 ;  /* 0x0000000000017941 */ /* 0x000fea0003800000 */
.L_x_18806:
        /* <DEDUP_REMOVED lines=15> */
.L_x_18811:
        /* <DEDUP_REMOVED lines=33> */
[-C--:B------:R-:W-:Y:S01]  /*5280*/  FMUL.FTZ R24, R23, R36.reuse ;  /* 0x0000002417187220 */ /* 0x080fe20000410000 */
[-C--:B--2---:R-:W-:Y:S02]  /*5290*/  FMUL.FTZ R8, R25, R36.reuse ;  /* 0x0000002419087220 */ /* 0x084fe40000410000 */
        /* <DEDUP_REMOVED lines=17> */
.L_x_18810:
[----:B------:R-:W-:Y:S05]  /*53b0*/  BSYNC B1 ;  /* 0x0000000000017941 */ /* 0x000fea0003800000 */
.L_x_18809:
        /* <DEDUP_REMOVED lines=31> */
.L_x_18813:
[----:B------:R-:W-:Y:S05]  /*55b0*/  BSYNC B1 ;  /* 0x0000000000017941 */ /* 0x000fea0003800000 */
.L_x_18812:
        /* <DEDUP_REMOVED lines=14> */
.L_x_18805:
[----:B------:R-:W-:Y:S05]  /*56a0*/  BSYNC B0 ;  /* 0x0000000000007941 */ /* 0x000fea0003800000 */
.L_x_18804:
[----:B------:R-:W3:Y:S01]  /*56b0*/  S2R R48, SR_CTAID.Z ;  /* 0x0000000000307919 */ /* 0x000ee20000002700 */
[----:B------:R-:W-:Y:S01]  /*56c0*/  BAR.SYNC.DEFER_BLOCKING 0x0 ;  /* 0x0000000000007b1d */ /* 0x000fe20000010000 */
[----:B------:R-:W-:-:S05]  /*56d0*/  ISETP.NE.AND P0, PT, R28, RZ, PT ;  /* 0x000000ff1c00720c */ /* 0x000fca0003f05270 */
[----:B------:R-:W-:Y:S01]  /*56e0*/  BSSY B0, `(.L_x_18814) ;  /* 0x000001f000007945 */ /* 0x000fe20003800000 */
[----:B---3--:R-:W-:-:S05]  /*56f0*/  IMAD R20, R48, 0x10, R0 ;  /* 0x0000001030147824 */ /* 0x008fca00078e0200 */
[----:B------:R-:W-:Y:S02]  /*5700*/  ISETP.GE.AND P1, PT, R20, UR4, PT ;  /* 0x0000000414007c0c */ /* 0x000fe4000bf26270 */
[----:B------:R-:W-:Y:S11]  /*5710*/  @P0 BRA `(.L_x_18815) ;  /* 0x00000000006c0947 */ /* 0x000ff60003800000 */
[----:B------:R-:W3:Y:S01]  /*5720*/  S2UR UR7, SR_CTAID.Y ;  /* 0x00000000000779c3 */ /* 0x000ee20000002600 */
[----:B------:R-:W-:Y:S01]  /*5730*/  ULDC UR6, c[0x0][0xc] ;  /* 0x0000030000067ab9 */ /* 0x000fe20000000800 */
[----:B------:R-:W-:-:S06]  /*5740*/  ULDC.64 UR14, c[0x0][0x210] ;  /* 0x00008400000e7ab9 */ /* 0x000fcc0000000a00 */
[----:B------:R-:W4:Y:S08]  /*5750*/  S2UR UR8, SR_CTAID.X ;  /* 0x00000000000879c3 */ /* 0x000f300000002500 */
[----:B------:R-:W5:Y:S01]  /*5760*/  S2UR UR13, SR_CTAID.Z ;  /* 0x00000000000d79c3 */ /* 0x000f620000002700 */
[----:B---3--:R-:W-:-:S03]  /*5770*/  UIMAD UR6, UR7, UR6, URZ ;  /* 0x00000006070672a4 */ /* 0x008fc6000f8e023f */
[----:B------:R-:W-:Y:S02]  /*5780*/  ULDC UR7, c[0x0][0x14] ;  /* 0x0000050000077ab9 */ /* 0x000fe40000000800 */
[----:B------:R-:W-:Y:S02]  /*5790*/  UIMAD UR6, UR6, UR7, URZ ;  /* 0x00000007060672a4 */ /* 0x000fe4000f8e023f */
[----:B----4-:R-:W-:Y:S02]  /*57a0*/  UIMAD UR7, UR8, UR7, URZ ;  /* 0x00000007080772a4 */ /* 0x010fe4000f8e023f */
[----:B------:R-:W-:Y:S02]  /*57b0*/  USHF.R.S32.HI UR8, URZ, 0x1f, UR6 ;  /* 0x0000001f3f087899 */ /* 0x000fe40008011406 */
[----:B------:R-:W-:Y:S02]  /*57c0*/  USHF.R.S32.HI UR9, URZ, 0x1f, UR7 ;  /* 0x0000001f3f097899 */ /* 0x000fe40008011407 */
[----:B-----5:R-:W-:-:S02]  /*57d0*/  USHF.R.S32.HI UR12, URZ, 0x1f, UR13 ;  /* 0x0000001f3f0c7899 */ /* 0x020fc4000801140d */
        /* <DEDUP_REMOVED lines=15> */
.L_x_18815:
[----:B------:R-:W-:Y:S05]  /*58d0*/  BSYNC B0 ;  /* 0x0000000000007941 */ /* 0x000fea0003800000 */
.L_x_18814:
[----:B------:R-:W-:Y:S01]  /*58e0*/  ULDC UR12, c[0x0][0x26c] ;  /* 0x00009b00000c7ab9 */ /* 0x000fe20000000800 */
[----:B------:R-:W-:Y:S04]  /*58f0*/  BSSY B1, `(.L_x_18816) ;  /* 0x00004ba000017945 */ /* 0x000fe80003800000 */
[----:B------:R-:W-:Y:S05]  /*5900*/  @!P1 BRA `(.L_x_18817) ;  /* 0x00000000002c9947 */ /* 0x000fea0003800000 */
[----:B------:R-:W-:Y:S01]  /*5910*/  HFMA2.MMA R31, -RZ, RZ, 0, 0 ;  /* 0x00000000ff1f7435 */ /* 0x000fe200000001ff */
[----:B------:R-:W-:Y:S01]  /*5920*/  IMAD.MOV.U32 R21, RZ, RZ, RZ ;  /* 0x000000ffff157224 */ /* 0x000fe200078e00ff */
[----:B------:R-:W-:Y:S02]  /*5930*/  CS2R R24, SRZ ;  /* 0x0000000000187805 */ /* 0x000fe4000001ff00 */
[----:B------:R-:W-:Y:S01]  /*5940*/  CS2R R26, SRZ ;  /* 0x00000000001a7805 */ /* 0x000fe2000001ff00 */
[----:B------:R-:W-:Y:S01]  /*5950*/  IMAD.MOV.U32 R33, RZ, RZ, RZ ;  /* 0x000000ffff217224 */ /* 0x000fe200078e00ff */
[----:B--2---:R-:W-:Y:S01]  /*5960*/  CS2R R36, SRZ ;  /* 0x0000000000247805 */ /* 0x004fe2000001ff00 */
[----:B---3--:R-:W-:Y:S01]  /*5970*/  IMAD.MOV.U32 R35, RZ, RZ, RZ ;  /* 0x000000ffff237224 */ /* 0x008fe200078e00ff */
[----:B------:R-:W-:Y:S02]  /*5980*/  CS2R R38, SRZ ;  /* 0x0000000000267805 */ /* 0x000fe4000001ff00 */
[----:B------:R-:W-:-:S02]  /*5990*/  CS2R R42, SRZ ;  /* 0x00000000002a7805 */ /* 0x000fc4000001ff00 */
[----:B------:R-:W-:Y:S01]  /*59a0*/  CS2R R44, SRZ ;  /* 0x00000000002c7805 */ /* 0x000fe2000001ff00 */
[----:B------:R-:W-:Y:S06]  /*59b0*/  BRA `(.L_x_18818) ;  /* 0x0000004800b47947 */ /* 0x000fec0003800000 */
.L_x_18817:
[----:B-1-3--:R-:W1:Y:S01]  /*59c0*/  I2F.RP R4, R142 ;  /* 0x0000008e00047306 */ /* 0x00ae620000209400 */
[C---:B------:R-:W-:Y:S01]  /*59d0*/  IADD3 R23, P0, R20.reuse, UR5, RZ ;  /* 0x0000000514177c10 */ /* 0x040fe2000ff1e0ff */
[----:B------:R-:W-:Y:S01]  /*59e0*/  ULDC.64 UR6, c[0x0][0x248] ;  /* 0x0000920000067ab9 */ /* 0x000fe20000000a00 */
[----:B------:R-:W3:Y:S01]  /*59f0*/  LDC R46, c[0x0][0x26c] ;  /* 0x00009b00ff2e7b82 */ /* 0x000ee20000000800 */
[----:B------:R-:W-:Y:S01]  /*5a00*/  ULDC UR9, c[0x0][0x270] ;  /* 0x00009c0000097ab9 */ /* 0x000fe20000000800 */
[----:B0-----:R-:W-:Y:S01]  /*5a10*/  LEA.HI.X.SX32 R2, R20, UR17, 0x1, P0 ;  /* 0x0000001114027c11 */ /* 0x001fe200080f0eff */
[----:B------:R-:W-:Y:S01]  /*5a20*/  IMAD R12, R29, UR9, RZ ;  /* 0x000000091d0c7c24 */ /* 0x000fe2000f8e02ff */
[C---:B------:R-:W-:Y:S01]  /*5a30*/  LEA R22, P0, R23.reuse, UR6, 0x2 ;  /* 0x0000000617167c11 */ /* 0x040fe2000f8010ff */
[----:B------:R-:W-:Y:S01]  /*5a40*/  UMOV UR6, 0x400 ;  /* 0x0000040000067882 */ /* 0x000fe20000000000 */
[----:B------:R-:W-:Y:S01]  /*5a50*/  IMAD.U32 R47, RZ, RZ, UR18 ;  /* 0x00000012ff2f7e24 */ /* 0x000fe2000f8e00ff */
[----:B------:R-:W-:Y:S01]  /*5a60*/  UIADD3 UR6, UR6, 0x120, URZ ;  /* 0x0000012006067890 */ /* 0x000fe2000fffe03f */
[----:B------:R-:W-:Y:S01]  /*5a70*/  LEA.HI.X R23, R23, UR7, R2, 0x2, P0 ;  /* 0x0000000717177c11 */ /* 0x000fe200080f1402 */
[----:B------:R-:W0:Y:S01]  /*5a80*/  S2UR UR7, SR_CgaCtaId ;  /* 0x00000000000779c3 */ /* 0x000e220000008800 */
[----:B------:R-:W-:Y:S01]  /*5a90*/  ULDC UR8, c[0x0][0x28c] ;  /* 0x0000a30000087ab9 */ /* 0x000fe20000000800 */
[----:B------:R-:W-:Y:S01]  /*5aa0*/  HFMA2.MMA R33, -RZ, RZ, 0, 0 ;  /* 0x00000000ff217435 */ /* 0x000fe200000001ff */
[----:B-1----:R-:W1:Y:S01]  /*5ab0*/  MUFU.RCP R4, R4 ;  /* 0x0000000400047308 */ /* 0x002e620000001000 */
[----:B------:R-:W-:Y:S01]  /*5ac0*/  IMAD.MOV.U32 R21, RZ, RZ, RZ ;  /* 0x000000ffff157224 */ /* 0x000fe200078e00ff */
[----:B------:R-:W-:-:S02]  /*5ad0*/  CS2R R24, SRZ ;  /* 0x0000000000187805 */ /* 0x000fc4000001ff00 */
[----:B------:R-:W-:Y:S01]  /*5ae0*/  CS2R R26, SRZ ;  /* 0x00000000001a7805 */ /* 0x000fe2000001ff00 */
[----:B------:R-:W-:Y:S01]  /*5af0*/  IMAD.MOV.U32 R31, RZ, RZ, RZ ;  /* 0x000000ffff1f7224 */ /* 0x000fe200078e00ff */
[----:B--2---:R-:W-:Y:S01]  /*5b00*/  CS2R R36, SRZ ;  /* 0x0000000000247805 */ /* 0x004fe2000001ff00 */
[----:B------:R-:W-:Y:S01]  /*5b10*/  IMAD.MOV.U32 R35, RZ, RZ, RZ ;  /* 0x000000ffff237224 */ /* 0x000fe200078e00ff */
[----:B------:R-:W-:Y:S02]  /*5b20*/  CS2R R38, SRZ ;  /* 0x0000000000267805 */ /* 0x000fe4000001ff00 */
[----:B------:R-:W-:Y:S02]  /*5b30*/  CS2R R42, SRZ ;  /* 0x00000000002a7805 */ /* 0x000fe4000001ff00 */
[----:B------:R-:W-:Y:S01]  /*5b40*/  CS2R R44, SRZ ;  /* 0x00000000002c7805 */ /* 0x000fe2000001ff00 */
[----:B------:R-:W-:Y:S01]  /*5b50*/  VIADD R32, R32, -UR8 ;  /* 0x8000000820207c36 */ /* 0x000fe20008000000 */
[----:B------:R-:W-:-:S02]  /*5b60*/  IADD3 R47, -R47, 0x1, RZ ;  /* 0x000000012f2f7810 */ /* 0x000fc40007ffe1ff */
[----:B---3--:R-:W-:Y:S02]  /*5b70*/  SHF.R.S32.HI R46, RZ, 0x1f, R46 ;  /* 0x0000001fff2e7819 */ /* 0x008fe4000001142e */
[----:B------:R-:W-:Y:S01]  /*5b80*/  SHF.R.S32.HI R13, RZ, 0x1f, R12 ;  /* 0x0000001fff0d7819 */ /* 0x000fe2000001140c */
[----:B-1----:R-:W-:-:S04]  /*5b90*/  VIADD R40, R4, 0xffffffe ;  /* 0x0ffffffe04287836 */ /* 0x002fc80000000000 */
[----:B------:R1:W2:Y:S01]  /*5ba0*/  F2I.FTZ.U32.TRUNC.NTZ R41, R40 ;  /* 0x0000002800297305 */ /* 0x0002a2000021f000 */
[----:B0-----:R-:W-:Y:S01]  /*5bb0*/  ULEA UR6, UR7, UR6, 0x18 ;  /* 0x0000000607067291 */ /* 0x001fe2000f8ec03f */
[----:B-1----:R-:W-:Y:S01]  /*5bc0*/  MOV R40, RZ ;  /* 0x000000ff00287202 */ /* 0x002fe20000000f00 */
[----:B--2---:R-:W-:-:S04]  /*5bd0*/  IMAD.MOV R3, RZ, RZ, -R41 ;  /* 0x000000ffff037224 */ /* 0x004fc800078e0a29 */
[----:B------:R-:W-:-:S04]  /*5be0*/  IMAD R3, R3, R142, RZ ;  /* 0x0000008e03037224 */ /* 0x000fc800078e02ff */
[----:B------:R-:W-:Y:S01]  /*5bf0*/  IMAD.HI.U32 R40, R41, R3, R40 ;  /* 0x0000000329287227 */ /* 0x000fe200078e0028 */
[----:B------:R-:W-:-:S03]  /*5c00*/  SHF.R.S32.HI R3, RZ, 0x1f, R30 ;  /* 0x0000001fff037819 */ /* 0x000fc6000001141e */
[----:B------:R-:W-:Y:S01]  /*5c10*/  IMAD.SHL.U32 R41, R20, 0x20, RZ ;  /* 0x0000002014297824 */ /* 0x000fe200078e00ff */
[----:B------:R-:W-:-:S04]  /*5c20*/  LEA.HI R3, R3, R30, RZ, 0x2 ;  /* 0x0000001e03037211 */ /* 0x000fc800078f10ff */
[C---:B------:R-:W-:Y:S01]  /*5c30*/  LOP3.LUT R5, R3.reuse, 0xfffffffc, RZ, 0xc0, !PT ;  /* 0xfffffffc03057812 */ /* 0x040fe200078ec0ff */
[----:B------:R-:W-:-:S04]  /*5c40*/  IMAD.SHL.U32 R3, R3, 0x8, RZ ;  /* 0x0000000803037824 */ /* 0x000fc800078e00ff */
[----:B------:R-:W-:Y:S01]  /*5c50*/  IMAD.IADD R5, R30, 0x1, -R5 ;  /* 0x000000011e057824 */ /* 0x000fe200078e0a05 */
[----:B------:R-:W-:-:S04]  /*5c60*/  LOP3.LUT R2, R3, 0xffffffe0, RZ, 0xc0, !PT ;  /* 0xffffffe003027812 */ /* 0x000fc800078ec0ff */
[----:B------:R-:W-:Y:S01]  /*5c70*/  LEA R29, R5, R2, 0x3 ;  /* 0x00000002051d7211 */ /* 0x000fe200078e18ff */
[----:B------:R-:W-:-:S03]  /*5c80*/  IMAD R5, R0, 0x4, R5 ;  /* 0x0000000400057824 */ /* 0x000fc600078e0205 */
[----:B------:R-:W-:Y:S01]  /*5c90*/  IADD3 R53, R29, 0x400, RZ ;  /* 0x000004001d357810 */ /* 0x000fe20007ffe0ff */
[----:B------:R-:W-:Y:S01]  /*5ca0*/  IMAD R48, R48, 0x40, R5 ;  /* 0x0000004030307824 */ /* 0x000fe200078e0205 */
[----:B------:R-:W-:Y:S01]  /*5cb0*/  LEA R50, R5, UR6, 0x5 ;  /* 0x0000000605327c11 */ /* 0x000fe2000f8e28ff */
[C---:B------:R-:W-:Y:S01]  /*5cc0*/  VIADD R49, R29.reuse, 0x200 ;  /* 0x000002001d317836 */ /* 0x040fe20000000000 */
[C---:B------:R-:W-:Y:S01]  /*5cd0*/  IADD3 R61, R29.reuse, 0x800, RZ ;  /* 0x000008001d3d7810 */ /* 0x040fe20007ffe0ff */
[C---:B------:R-:W-:Y:S01]  /*5ce0*/  VIADD R51, R29.reuse, 0x300 ;  /* 0x000003001d337836 */ /* 0x040fe20000000000 */
[C---:B------:R-:W-:Y:S01]  /*5cf0*/  IADD3 R69, R29.reuse, 0xc00, RZ ;  /* 0x00000c001d457810 */ /* 0x040fe20007ffe0ff */
[C---:B------:R-:W-:Y:S01]  /*5d00*/  VIADD R55, R29.reuse, 0x500 ;  /* 0x000005001d377836 */ /* 0x040fe20000000000 */
[----:B------:R-:W-:Y:S01]  /*5d10*/  SHF.L.U32 R48, R48, 0x3, RZ ;  /* 0x0000000330307819 */ /* 0x000fe200000006ff */
        /* <DEDUP_REMOVED lines=9> */
.L_x_18853:
[----:B------:R-:W0:Y:S01]  /*5db0*/  LDC R10, c[0x0][0x290] ;  /* 0x0000a400ff0a7b82 */ /* 0x000e220000000800 */
[----:B------:R-:W-:Y:S01]  /*5dc0*/  IABS R3, R41 ;  /* 0x0000002900037213 */ /* 0x000fe20000000000 */
[----:B------:R-:W-:Y:S01]  /*5dd0*/  IMAD.IADD R99, R47, 0x1, R20 ;  /* 0x000000012f637824 */ /* 0x000fe200078e0214 */
[----:B------:R-:W-:Y:S01]  /*5de0*/  BSSY B0, `(.L_x_18819) ;  /* 0x0000464000007945 */ /* 0x000fe20003800000 */
[----:B------:R-:W-:Y:S02]  /*5df0*/  VIADD R20, R20, 0x4 ;  /* 0x0000000414147836 */ /* 0x000fe40000000000 */
[----:B------:R-:W-:Y:S02]  /*5e00*/  IMAD.HI.U32 R2, R40, R3, RZ ;  /* 0x0000000328027227 */ /* 0x000fe400078e00ff */
[----:B------:R-:W1:Y:S02]  /*5e10*/  LDC R6, c[0x0][0x294] ;  /* 0x0000a500ff067b82 */ /* 0x000e640000000800 */
[----:B------:R-:W-:Y:S01]  /*5e20*/  IMAD.MOV R4, RZ, RZ, -R2 ;  /* 0x000000ffff047224 */ /* 0x000fe200078e0a02 */
[----:B0-----:R-:W-:-:S04]  /*5e30*/  IABS R7, R10 ;  /* 0x0000000a00077213 */ /* 0x001fc80000000000 */
[----:B------:R-:W0:Y:S01]  /*5e40*/  I2F.RP R9, R7 ;  /* 0x0000000700097306 */ /* 0x000e220000209400 */
[----:B-1----:R-:W-:-:S05]  /*5e50*/  IABS R8, R6 ;  /* 0x0000000600087213 */ /* 0x002fca0000000000 */
[----:B------:R-:W-:-:S05]  /*5e60*/  IMAD R3, R4, R8, R3 ;  /* 0x0000000804037224 */ /* 0x000fca00078e0203 */
[----:B------:R-:W-:Y:S01]  /*5e70*/  ISETP.GT.U32.AND P1, PT, R142, R3, PT ;  /* 0x000000038e00720c */ /* 0x000fe20003f24070 */
[----:B0-----:R-:W0:-:S12]  /*5e80*/  MUFU.RCP R9, R9 ;  /* 0x0000000900097308 */ /* 0x001e180000001000 */
[----:B------:R-:W-:Y:S02]  /*5e90*/  @!P1 IMAD.IADD R3, R3, 0x1, -R8 ;  /* 0x0000000103039824 */ /* 0x000fe400078e0a08 */
[----:B------:R-:W-:Y:S01]  /*5ea0*/  @!P1 VIADD R2, R2, 0x1 ;  /* 0x0000000102029836 */ /* 0x000fe20000000000 */
[----:B------:R-:W-:Y:S02]  /*5eb0*/  ISETP.NE.AND P1, PT, R6, RZ, PT ;  /* 0x000000ff0600720c */ /* 0x000fe40003f25270 */
[----:B------:R-:W-:Y:S02]  /*5ec0*/  ISETP.GE.U32.AND P0, PT, R3, R142, PT ;  /* 0x0000008e0300720c */ /* 0x000fe40003f06070 */
[----:B------:R-:W-:Y:S02]  /*5ed0*/  LOP3.LUT R3, R41, R6, RZ, 0x3c, !PT ;  /* 0x0000000629037212 */ /* 0x000fe400078e3cff */
[----:B0-----:R-:W-:Y:S02]  /*5ee0*/  IADD3 R8, R9, 0xffffffe, RZ ;  /* 0x0ffffffe09087810 */ /* 0x001fe40007ffe0ff */
[----:B------:R-:W-:-:S02]  /*5ef0*/  ISETP.GE.AND P2, PT, R3, RZ, PT ;  /* 0x000000ff0300720c */ /* 0x000fc40003f46270 */
[----:B------:R-:W0:Y:S05]  /*5f00*/  F2I.FTZ.U32.TRUNC.NTZ R3, R8 ;  /* 0x0000000800037305 */ /* 0x000e2a000021f000 */
[----:B------:R-:W-:-:S04]  /*5f10*/  @P0 VIADD R2, R2, 0x1 ;  /* 0x0000000102020836 */ /* 0x000fc80000000000 */
[----:B------:R-:W-:-:S05]  /*5f20*/  IMAD.MOV.U32 R5, RZ, RZ, R2 ;  /* 0x000000ffff057224 */ /* 0x000fca00078e0002 */
[----:B------:R-:W-:Y:S01]  /*5f30*/  @!P2 IADD3 R5, RZ, -R5, RZ ;  /* 0x80000005ff05a210 */ /* 0x000fe20007ffe0ff */
[----:B0-----:R-:W-:Y:S01]  /*5f40*/  IMAD.MOV R2, RZ, RZ, -R3 ;  /* 0x000000ffff027224 */ /* 0x001fe200078e0a03 */
[----:B------:R-:W-:Y:S02]  /*5f50*/  @!P1 LOP3.LUT R5, RZ, R6, RZ, 0x33, !PT ;  /* 0x00000006ff059212 */ /* 0x000fe400078e33ff */
[----:B------:R-:W-:Y:S01]  /*5f60*/  ISETP.NE.AND P2, PT, R10, RZ, PT ;  /* 0x000000ff0a00720c */ /* 0x000fe20003f45270 */
[----:B------:R-:W-:Y:S02]  /*5f70*/  IMAD R9, R2, R7, RZ ;  /* 0x0000000702097224 */ /* 0x000fe400078e02ff */
[----:B------:R-:W-:Y:S02]  /*5f80*/  IMAD.IADD R4, R34, 0x1, R5 ;  /* 0x0000000122047824 */ /* 0x000fe400078e0205 */
[----:B------:R-:W-:-:S03]  /*5f90*/  IMAD.MOV.U32 R2, RZ, RZ, RZ ;  /* 0x000000ffff027224 */ /* 0x000fc600078e00ff */
[----:B------:R-:W-:Y:S01]  /*5fa0*/  IABS R6, R4 ;  /* 0x0000000400067213 */ /* 0x000fe20000000000 */
[----:B------:R-:W-:Y:S01]  /*5fb0*/  IMAD.HI.U32 R2, R3, R9, R2 ;  /* 0x0000000903027227 */ /* 0x000fe200078e0002 */
[----:B------:R-:W-:Y:S02]  /*5fc0*/  ISETP.GE.AND P1, PT, R4, RZ, PT ;  /* 0x000000ff0400720c */ /* 0x000fe40003f26270 */
[----:B------:R-:W-:-:S05]  /*5fd0*/  MOV R3, R6 ;  /* 0x0000000600037202 */ /* 0x000fca0000000f00 */
[----:B------:R-:W-:-:S04]  /*5fe0*/  IMAD.HI.U32 R2, R2, R3, RZ ;  /* 0x0000000302027227 */ /* 0x000fc800078e00ff */
[----:B------:R-:W-:-:S04]  /*5ff0*/  IMAD.MOV R2, RZ, RZ, -R2 ;  /* 0x000000ffff027224 */ /* 0x000fc800078e0a02 */
[----:B------:R-:W-:-:S05]  /*6000*/  IMAD R2, R7, R2, R3 ;  /* 0x0000000207027224 */ /* 0x000fca00078e0203 */
[----:B------:R-:W-:-:S13]  /*6010*/  ISETP.GT.U32.AND P0, PT, R7, R2, PT ;  /* 0x000000020700720c */ /* 0x000fda0003f04070 */
[----:B------:R-:W-:-:S05]  /*6020*/  @!P0 IMAD.IADD R2, R2, 0x1, -R7 ;  /* 0x0000000102028824 */ /* 0x000fca00078e0a07 */
[----:B------:R-:W-:-:S13]  /*6030*/  ISETP.GT.U32.AND P0, PT, R7, R2, PT ;  /* 0x000000020700720c */ /* 0x000fda0003f04070 */
[----:B------:R-:W-:Y:S01]  /*6040*/  @!P0 IMAD.IADD R2, R2, 0x1, -R7 ;  /* 0x0000000102028824 */ /* 0x000fe200078e0a07 */
[----:B------:R-:W-:-:S04]  /*6050*/  ISETP.GE.AND P0, PT, R20, UR4, PT ;  /* 0x0000000414007c0c */ /* 0x000fc8000bf06270 */
[----:B------:R-:W-:Y:S02]  /*6060*/  @!P1 IADD3 R2, RZ, -R2, RZ ;  /* 0x80000002ff029210 */ /* 0x000fe40007ffe0ff */
[----:B------:R-:W-:Y:S02]  /*6070*/  @!P2 LOP3.LUT R2, RZ, R10, RZ, 0x33, !PT ;  /* 0x0000000aff02a212 */ /* 0x000fe400078e33ff */
[----:B------:R-:W-:Y:S02]  /*6080*/  ISETP.LE.AND P2, PT, R5, R32, PT ;  /* 0x000000200500720c */ /* 0x000fe40003f43270 */
[----:B------:R-:W-:-:S13]  /*6090*/  ISETP.NE.AND P1, PT, R2, RZ, PT ;  /* 0x000000ff0200720c */ /* 0x000fda0003f25270 */
[----:B------:R-:W-:Y:S05]  /*60a0*/  @P1 BRA P2, `(.L_x_18820) ;  /* 0x0000004000dc1947 */ /* 0x000fea0001000000 */
        /* <DEDUP_REMOVED lines=13> */
[-C--:B------:R-:W-:Y:S02]  /*6180*/  LEA.HI.X.SX32 R52, R61, R98.reuse, 0x1, P6 ;  /* 0x000000623d347211 */ /* 0x080fe400030f0eff */
[----:B------:R-:W-:Y:S02]  /*6190*/  LEA.HI.X.SX32 R18, R63, R98, 0x1, P1 ;  /* 0x000000623f127211 */ /* 0x000fe400008f0eff */
[----:B------:R-:W-:Y:S02]  /*61a0*/  LEA R8, P6, R7, R2, 0x1 ;  /* 0x0000000207087211 */ /* 0x000fe400078c08ff */
[----:B------:R-:W-:Y:S02]  /*61b0*/  LEA.HI.X.SX32 R16, R65, R98, 0x1, P2 ;  /* 0x0000006241107211 */ /* 0x000fe400010f0eff */
[----:B------:R-:W-:Y:S02]  /*61c0*/  LEA R6, P1, R4, R2, 0x1 ;  /* 0x0000000204067211 */ /* 0x000fe400078208ff */
[----:B------:R-:W-:-:S02]  /*61d0*/  LEA.HI.X.SX32 R5, R67, R98, 0x1, P3 ;  /* 0x0000006243057211 */ /* 0x000fc400018f0eff */
[-C--:B------:R-:W-:Y:S02]  /*61e0*/  LEA.HI.X R83, R9, R3.reuse, R18, 0x1, P5 ;  /* 0x0000000309537211 */ /* 0x080fe400028f0c12 */
[-C--:B------:R-:W-:Y:S02]  /*61f0*/  LEA.HI.X R9, R7, R3.reuse, R16, 0x1, P6 ;  /* 0x0000000307097211 */ /* 0x080fe400030f0c10 */
[----:B------:R-:W-:Y:S01]  /*6200*/  LEA.HI.X R7, R4, R3, R5, 0x1, P1 ;  /* 0x0000000304077211 */ /* 0x000fe200008f0c05 */
[----:B------:R-:W5:Y:S01]  /*6210*/  LDG.E.CONSTANT R62, desc[UR10][R82.64] ;  /* 0x0000000a523e7981 */ /* 0x000f62000c1e9900 */
[-C--:B------:R-:W-:Y:S02]  /*6220*/  IADD3 R5, P6, R69, R14.reuse, RZ ;  /* 0x0000000e45057210 */ /* 0x080fe40007fde0ff */
[-C--:B------:R-:W-:Y:S01]  /*6230*/  IADD3 R19, P1, R71, R14.reuse, RZ ;  /* 0x0000000e47137210 */ /* 0x080fe20007f3e0ff */
[----:B------:R-:W5:Y:S01]  /*6240*/  LDG.E.CONSTANT R70, desc[UR10][R8.64] ;  /* 0x0000000a08467981 */ /* 0x000f62000c1e9900 */
[----:B------:R-:W-:-:S02]  /*6250*/  IADD3 R17, P2, R73, R14, RZ ;  /* 0x0000000e49117210 */ /* 0x000fc40007f5e0ff */
[----:B------:R-:W-:Y:S01]  /*6260*/  IADD3 R15, P3, R75, R14, RZ ;  /* 0x0000000e4b0f7210 */ /* 0x000fe20007f7e0ff */
[----:B------:R-:W5:Y:S01]  /*6270*/  LDG.E.CONSTANT R68, desc[UR10][R8.64+0x4] ;  /* 0x0000040a08447981 */ /* 0x000f62000c1e9900 */
[----:B------:R-:W-:Y:S02]  /*6280*/  LEA.HI.X R11, R11, R3, R52, 0x1, P4 ;  /* 0x000000030b0b7211 */ /* 0x000fe400020f0c34 */
[-C--:B------:R-:W-:Y:S01]  /*6290*/  LEA R4, P4, R5, R2.reuse, 0x1 ;  /* 0x0000000205047211 */ /* 0x080fe200078808ff */
[----:B------:R-:W5:Y:S01]  /*62a0*/  LDG.E.CONSTANT R66, desc[UR10][R8.64+0x8] ;  /* 0x0000080a08427981 */ /* 0x000f62000c1e9900 */
[----:B------:R-:W-:Y:S02]  /*62b0*/  LEA R96, P5, R19, R2, 0x1 ;  /* 0x0000000213607211 */ /* 0x000fe400078a08ff */
[-C--:B------:R-:W-:Y:S01]  /*62c0*/  LEA.HI.X.SX32 R58, R69, R98.reuse, 0x1, P6 ;  /* 0x00000062453a7211 */ /* 0x080fe200030f0eff */
[----:B------:R-:W5:Y:S01]  /*62d0*/  LDG.E.CONSTANT R64, desc[UR10][R10.64+0xc] ;  /* 0x00000c0a0a407981 */ /* 0x000f62000c1e9900 */
[----:B------:R-:W-:-:S02]  /*62e0*/  LEA.HI.X.SX32 R56, R71, R98, 0x1, P1 ;  /* 0x0000006247387211 */ /* 0x000fc400008f0eff */
[----:B------:R-:W-:Y:S01]  /*62f0*/  LEA R18, P6, R17, R2, 0x1 ;  /* 0x0000000211127211 */ /* 0x000fe200078c08ff */
[----:B------:R-:W5:Y:S01]  /*6300*/  LDG.E.CONSTANT R74, desc[UR10][R8.64+0xc] ;  /* 0x00000c0a084a7981 */ /* 0x000f62000c1e9900 */
[-C--:B------:R-:W-:Y:S02]  /*6310*/  LEA.HI.X.SX32 R54, R73, R98.reuse, 0x1, P2 ;  /* 0x0000006249367211 */ /* 0x080fe400010f0eff */
[----:B------:R-:W-:Y:S01]  /*6320*/  LEA.HI.X.SX32 R52, R75, R98, 0x1, P3 ;  /* 0x000000624b347211 */ /* 0x000fe200018f0eff */
[----:B------:R-:W5:Y:S01]  /*6330*/  LDG.E.CONSTANT R60, desc[UR10][R82.64+0x4] ;  /* 0x0000040a523c7981 */ /* 0x000f62000c1e9900 */
[----:B------:R-:W-:Y:S02]  /*6340*/  LEA R16, P1, R15, R2, 0x1 ;  /* 0x000000020f107211 */ /* 0x000fe400078208ff */
[-C--:B------:R-:W-:Y:S01]  /*6350*/  LEA.HI.X R5, R5, R3.reuse, R58, 0x1, P4 ;  /* 0x0000000305057211 */ /* 0x080fe200020f0c3a */
[----:B------:R-:W5:Y:S01]  /*6360*/  LDG.E.CONSTANT R72, desc[UR10][R82.64+0xc] ;  /* 0x00000c0a52487981 */ /* 0x000f62000c1e9900 */
[----:B------:R-:W-:-:S02]  /*6370*/  LEA.HI.X R97, R19, R3, R56, 0x1, P5 ;  /* 0x0000000313617211 */ /* 0x000fc400028f0c38 */
        /* <DEDUP_REMOVED lines=23> */
[----:B0-----:R-:W-:-:S02]  /*64f0*/  F2FP.BF16.F32.PACK_AB R19, R9, R8 ;  /* 0x000000080913723e */ /* 0x001fc400000010ff */
[----:B------:R-:W-:Y:S01]  /*6500*/  IADD3 R9, P4, R49, R14, RZ ;  /* 0x0000000e31097210 */ /* 0x000fe20007f9e0ff */
[----:B------:R-:W5:Y:S01]  /*6510*/  LDG.E.CONSTANT R94, desc[UR10][R16.64+0x8] ;  /* 0x0000080a105e7981 */ /* 0x000f62000c1e9900 */
[----:B------:R-:W-:-:S03]  /*6520*/  F2FP.BF16.F32.PACK_AB R18, R11, R10 ;  /* 0x0000000a0b12723e */ /* 0x000fc600000010ff */
[----:B------:R0:W5:Y:S01]  /*6530*/  LDG.E.CONSTANT R95, desc[UR10][R16.64+0xc] ;  /* 0x00000c0a105f7981 */ /* 0x000162000c1e9900 */
[----:B------:R-:W-:Y:S02]  /*6540*/  LEA R8, P5, R9, R2, 0x1 ;  /* 0x0000000209087211 */ /* 0x000fe400078a08ff */
[-C--:B------:R-:W-:Y:S01]  /*6550*/  LEA.HI.X.SX32 R10, R49, R98.reuse, 0x1, P4 ;  /* 0x00000062310a7211 */ /* 0x080fe200020f0eff */
[----:B------:R-:W5:Y:S04]  /*6560*/  LDG.E.CONSTANT R86, desc[UR10][R96.64] ;  /* 0x0000000a60567981 */ /* 0x000f68000c1e9900 */
[----:B------:R-:W5:Y:S01]  /*6570*/  LDG.E.CONSTANT R84, desc[UR10][R96.64+0x4] ;  /* 0x0000040a60547981 */ /* 0x000f62000c1e9900 */
[----:B0-----:R-:W-:-:S03]  /*6580*/  LEA.HI.X.SX32 R16, R29, R98, 0x1, P2 ;  /* 0x000000621d107211 */ /* 0x001fc600010f0eff */
[----:B------:R-:W5:Y:S01]  /*6590*/  LDG.E.CONSTANT R83, desc[UR10][R96.64+0x8] ;  /* 0x0000080a60537981 */ /* 0x000f62000c1e9900 */
[----:B-1----:R-:W-:-:S03]  /*65a0*/  F2FP.BF16.F32.PACK_AB R103, R5, R4 ;  /* 0x000000040567723e */ /* 0x002fc600000010ff */
[----:B------:R0:W5:Y:S01]  /*65b0*/  LDG.E.CONSTANT R87, desc[UR10][R96.64+0xc] ;  /* 0x00000c0a60577981 */ /* 0x000162000c1e9900 */
[----:B------:R-:W-:Y:S02]  /*65c0*/  LEA R4, P3, R15, R2, 0x1 ;  /* 0x000000020f047211 */ /* 0x000fe400078608ff */
[-C--:B------:R-:W-:Y:S02]  /*65d0*/  LEA.HI.X R9, R9, R3.reuse, R10, 0x1, P5 ;  /* 0x0000000309097211 */ /* 0x080fe400028f0c0a */
[----:B------:R-:W-:Y:S02]  /*65e0*/  LEA.HI.X R5, R15, R3, R16, 0x1, P3 ;  /* 0x000000030f057211 */ /* 0x000fe400018f0c10 */
[----:B0-----:R-:W-:-:S03]  /*65f0*/  F2FP.BF16.F32.PACK_AB R96, R7, R6 ;  /* 0x000000060760723e */ /* 0x001fc600000010ff */
[----:B------:R0:W5:Y:S01]  /*6600*/  LDG.E.CONSTANT R15, desc[UR10][R4.64+0x4] ;  /* 0x0000040a040f7981 */ /* 0x000162000c1e9900 */
[----:B------:R-:W-:Y:S02]  /*6610*/  IADD3 R7, P2, R51, R14, RZ ;  /* 0x0000000e33077210 */ /* 0x000fe40007f5e0ff */
[----:B------:R-:W-:Y:S01]  /*6620*/  ISETP.NE.AND P1, PT, R99, RZ, PT ;  /* 0x000000ff6300720c */ /* 0x000fe20003f25270 */
[----:B------:R0:W5:Y:S01]  /*6630*/  LDG.E.CONSTANT R102, desc[UR10][R4.64+0x8] ;  /* 0x0000080a04667981 */ /* 0x000162000c1e9900 */
[----:B------:R-:W-:Y:S02]  /*6640*/  LEA.HI.X.SX32 R10, R51, R98, 0x1, P2 ;  /* 0x00000062330a7211 */ /* 0x000fe400010f0eff */
[-C--:B------:R-:W-:Y:S01]  /*6650*/  IADD3 R11, P5, R53, R14.reuse, RZ ;  /* 0x0000000e350b7210 */ /* 0x080fe20007fbe0ff */
[----:B------:R0:W5:Y:S01]  /*6660*/  LDG.E.CONSTANT R99, desc[UR10][R4.64+0xc] ;  /* 0x00000c0a04637981 */ /* 0x000162000c1e9900 */
[-C--:B------:R-:W-:Y:S02]  /*6670*/  IADD3 R109, P4, R55, R14.reuse, RZ ;  /* 0x0000000e376d7210 */ /* 0x080fe40007f9e0ff */
[----:B------:R-:W-:-:S02]  /*6680*/  IADD3 R107, P2, R57, R14, RZ ;  /* 0x0000000e396b7210 */ /* 0x000fc40007f5e0ff */
[----:B------:R-:W-:Y:S02]  /*6690*/  IADD3 R100, P3, R59, R14, RZ ;  /* 0x0000000e3b647210 */ /* 0x000fe40007f7e0ff */
[----:B------:R0:W5:Y:S01]  /*66a0*/  LDG.E.CONSTANT R14, desc[UR10][R4.64] ;  /* 0x0000000a040e7981 */ /* 0x000162000c1e9900 */
[----:B------:R-:W-:Y:S01]  /*66b0*/  LEA R6, P6, R7, R2, 0x1 ;  /* 0x0000000207067211 */ /* 0x000fe200078c08ff */
[----:B------:R-:W-:Y:S01]  /*66c0*/  BSSY B2, `(.L_x_18821) ;  /* 0x0000023000027945 */ /* 0x000fe20003800000 */
[----:B------:R-:W-:Y:S02]  /*66d0*/  LEA.HI.X.SX32 R104, R53, R98, 0x1, P5 ;  /* 0x0000006235687211 */ /* 0x000fe400028f0eff */
[----:B------:R-:W-:Y:S02]  /*66e0*/  LEA.HI.X R7, R7, R3, R10, 0x1, P6 ;  /* 0x0000000307077211 */ /* 0x000fe400030f0c0a */
[----:B------:R-:W-:Y:S01]  /*66f0*/  LEA R10, P6, R11, R2, 0x1 ;  /* 0x000000020b0a7211 */ /* 0x000fe200078c08ff */
[----:B------:R-:W-:-:S12]  /*6700*/  @P1 BRA `(.L_x_18822) ;  /* 0x0000000000781947 */ /* 0x000fd80003800000 */
[C---:B------:R-:W-:Y:S01]  /*6710*/  IADD3 R16, R48.reuse, 0x2, RZ ;  /* 0x0000000230107810 */ /* 0x040fe20007ffe0ff */
[----:B------:R-:W-:-:S03]  /*6720*/  VIADD R17, R48, 0x3 ;  /* 0x0000000330117836 */ /* 0x000fc60000000000 */
[----:B------:R-:W-:Y:S02]  /*6730*/  ISETP.GE.AND P5, PT, R16, UR16, PT ;  /* 0x0000001010007c0c */ /* 0x000fe4000bfa6270 */
[C---:B-----5:R-:W-:Y:S02]  /*6740*/  PRMT R16, R15.reuse, 0x7632, R16 ;  /* 0x000076320f107816 */ /* 0x060fe40000000010 */
[----:B------:R-:W-:Y:S01]  /*6750*/  SEL R97, R15, RZ, !P5 ;  /* 0x000000ff0f617207 */ /* 0x000fe20006800000 */
[----:B------:R-:W-:Y:S01]  /*6760*/  VIADD R15, R48, 0x4 ;  /* 0x00000004300f7836 */ /* 0x000fe20000000000 */
[----:B------:R-:W-:-:S04]  /*6770*/  ISETP.GE.AND P5, PT, R17, UR16, PT ;  /* 0x0000001011007c0c */ /* 0x000fc8000bfa6270 */
[----:B------:R-:W-:Y:S02]  /*6780*/  SEL R16, R16, RZ, !P5 ;  /* 0x000000ff10107207 */ /* 0x000fe40006800000 */
[----:B------:R-:W-:Y:S01]  /*6790*/  ISETP.GE.AND P5, PT, R15, UR16, PT ;  /* 0x000000100f007c0c */ /* 0x000fe2000bfa6270 */
[----:B------:R-:W-:-:S03]  /*67a0*/  VIADD R15, R48, 0x5 ;  /* 0x00000005300f7836 */ /* 0x000fc60000000000 */
[C---:B------:R-:W-:Y:S02]  /*67b0*/  SEL R101, R102.reuse, RZ, !P5 ;  /* 0x000000ff66657207 */ /* 0x040fe40006800000 */
[----:B------:R-:W-:Y:S02]  /*67c0*/  ISETP.GE.AND P5, PT, R15, UR16, PT ;  /* 0x000000100f007c0c */ /* 0x000fe4000bfa6270 */
[----:B------:R-:W-:Y:S02]  /*67d0*/  PRMT R102, R102, 0x7632, R102 ;  /* 0x0000763266667816 */ /* 0x000fe40000000066 */
[----:B------:R-:W-:Y:S02]  /*67e0*/  IADD3 R15, R48, 0x6, RZ ;  /* 0x00000006300f7810 */ /* 0x000fe40007ffe0ff */
[----:B------:R-:W-:Y:S02]  /*67f0*/  SEL R102, R102, RZ, !P5 ;  /* 0x000000ff66667207 */ /* 0x000fe40006800000 */
[----:B------:R-:W-:Y:S01]  /*6800*/  ISETP.GE.AND P5, PT, R15, UR16, PT ;  /* 0x000000100f007c0c */ /* 0x000fe2000bfa6270 */
[----:B------:R-:W-:Y:S01]  /*6810*/  VIADD R15, R48, 0x7 ;  /* 0x00000007300f7836 */ /* 0x000fe20000000000 */
[----:B------:R-:W-:-:S02]  /*6820*/  PRMT R102, R101, 0x5410, R102 ;  /* 0x0000541065667816 */ /* 0x000fc40000000066 */
[----:B------:R-:W-:Y:S02]  /*6830*/  SEL R106, R99, RZ, !P5 ;  /* 0x000000ff636a7207 */ /* 0x000fe40006800000 */
[----:B------:R-:W-:Y:S01]  /*6840*/  ISETP.GE.AND P5, PT, R15, UR16, PT ;  /* 0x000000100f007c0c */ /* 0x000fe2000bfa6270 */
[----:B------:R-:W-:-:S12]  /*6850*/  VIADD R15, R48, 0x1 ;  /* 0x00000001300f7836 */ /* 0x000fd80000000000 */
[----:B------:R-:W-:-:S04]  /*6860*/  @P5 PRMT R99, R106, 0x5410, RZ ;  /* 0x000054106a635816 */ /* 0x000fc800000000ff */
[----:B------:R-:W-:Y:S02]  /*6870*/  @!P5 PRMT R99, R106, 0x7610, R99 ;  /* 0x000076106a63d816 */ /* 0x000fe40000000063 */
[----:B------:R-:W-:-:S13]  /*6880*/  ISETP.GE.AND P5, PT, R48, UR16, PT ;  /* 0x0000001030007c0c */ /* 0x000fda000bfa6270 */
[----:B------:R-:W-:Y:S02]  /*6890*/  @P5 PRMT R14, RZ, 0x7610, R14 ;  /* 0x00007610ff0e5816 */ /* 0x000fe4000000000e */
[----:B------:R-:W-:Y:S02]  /*68a0*/  ISETP.GE.AND P5, PT, R15, UR16, PT ;  /* 0x000000100f007c0c */ /* 0x000fe4000bfa6270 */
[----:B------:R-:W-:-:S04]  /*68b0*/  PRMT R15, R14, 0x7632, R15 ;  /* 0x000076320e0f7816 */ /* 0x000fc8000000000f */
[----:B------:R-:W-:Y:S02]  /*68c0*/  SEL R17, R15, RZ, !P5 ;  /* 0x000000ff0f117207 */ /* 0x000fe40006800000 */
[----:B------:R-:W-:Y:S02]  /*68d0*/  PRMT R15, R97, 0x5410, R16 ;  /* 0x00005410610f7816 */ /* 0x000fe40000000010 */
[----:B------:R-:W-:-:S07]  /*68e0*/  PRMT R14, R14, 0x5410, R17 ;  /* 0x000054100e0e7816 */ /* 0x000fce0000000011 */
.L_x_18822:
[----:B------:R-:W-:Y:S05]  /*68f0*/  BSYNC B2 ;  /* 0x0000000000027941 */ /* 0x000fea0003800000 */
.L_x_18821:
[----:B-----5:R-:W-:Y:S01]  /*6900*/  HFMA2.MMA.BF16_V2 R101, R18, R15, -RZ ;  /* 0x0000000f12657235 */ /* 0x020fe200003000ff */
[----:B------:R-:W-:Y:S02]  /*6910*/  HMUL2.BF16_V2 R14, R19, R14 ;  /* 0x0000000e130e7232 */ /* 0x000fe40000200000 */
[----:B------:R-:W-:Y:S01]  /*6920*/  IMAD.MOV.U32 R97, RZ, RZ, R103 ;  /* 0x000000ffff617224 */ /* 0x000fe200078e0067 */
[----:B------:R-:W-:Y:S02]  /*6930*/  LEA.HI.X R11, R11, R3, R104, 0x1, P6 ;  /* 0x000000030b0b7211 */ /* 0x000fe400030f0c68 */
[----:B------:R-:W-:Y:S02]  /*6940*/  LEA.HI.X.SX32 R110, R55, R98, 0x1, P4 ;  /* 0x00000062376e7211 */ /* 0x000fe400020f0eff */
[C---:B------:R-:W-:Y:S01]  /*6950*/  PRMT R17, R14.reuse, 0x7632, R17 ;  /* 0x000076320e117816 */ /* 0x040fe20000000011 */
[----:B------:R-:W-:Y:S01]  /*6960*/  HMUL2.BF16_V2 R102, R97, R102 ;  /* 0x0000006661667232 */ /* 0x000fe20000200000 */
[----:B------:R-:W-:-:S02]  /*6970*/  PRMT R15, R14, 0x7610, R15 ;  /* 0x000076100e0f7816 */ /* 0x000fc4000000000f */
[----:B------:R-:W-:Y:S01]  /*6980*/  PRMT R103, R101, 0x7632, R103 ;  /* 0x0000763265677816 */ /* 0x000fe20000000067 */
[----:B------:R-:W-:Y:S01]  /*6990*/  IMAD.U32 R105, R17, 0x10000, RZ ;  /* 0x0001000011697824 */ /* 0x000fe200078e00ff */
[-C--:B------:R-:W-:Y:S01]  /*69a0*/  LEA R14, P5, R109, R2.reuse, 0x1 ;  /* 0x000000026d0e7211 */ /* 0x080fe200078a08ff */
[----:B------:R-:W-:Y:S01]  /*69b0*/  IMAD.U32 R101, R101, 0x10000, RZ ;  /* 0x0001000065657824 */ /* 0x000fe200078e00ff */
[----:B------:R-:W-:Y:S01]  /*69c0*/  SHF.L.U32 R104, R15, 0x10, RZ ;  /* 0x000000100f687819 */ /* 0x000fe200000006ff */
[----:B------:R-:W-:Y:S01]  /*69d0*/  IMAD.U32 R106, R103, 0x10000, RZ ;  /* 0x00010000676a7824 */ /* 0x000fe200078e00ff */
[----:B------:R-:W-:Y:S02]  /*69e0*/  LEA R16, P6, R107, R2, 0x1 ;  /* 0x000000026b107211 */ /* 0x000fe400078c08ff */
[-C--:B------:R-:W-:Y:S01]  /*69f0*/  LEA.HI.X.SX32 R108, R57, R98.reuse, 0x1, P2 ;  /* 0x00000062396c7211 */ /* 0x080fe200010f0eff */
[----:B------:R-:W-:Y:S01]  /*6a00*/  FADD.FTZ R104, R104, R105 ;  /* 0x0000006968687221 */ /* 0x000fe20000010000 */
[-C--:B------:R-:W-:Y:S01]  /*6a10*/  LEA.HI.X R15, R109, R3.reuse, R110, 0x1, P5 ;  /* 0x000000036d0f7211 */ /* 0x080fe200028f0c6e */
[----:B------:R-:W-:Y:S01]  /*6a20*/  FADD.FTZ R103, R101, R106 ;  /* 0x0000006a65677221 */ /* 0x000fe20000010000 */
[----:B------:R-:W-:Y:S01]  /*6a30*/  LEA.HI.X R17, R107, R3, R108, 0x1, P6 ;  /* 0x000000036b117211 */ /* 0x000fe200030f0c6c */
[----:B------:R1:W5:Y:S01]  /*6a40*/  LDG.E.CONSTANT R105, desc[UR10][R4.64+0x204] ;  /* 0x0002040a04697981 */ /* 0x000362000c1e9900 */
[----:B------:R-:W-:-:S02]  /*6a50*/  LEA.HI.X.SX32 R110, R59, R98, 0x1, P3 ;  /* 0x000000623b6e7211 */ /* 0x000fc400018f0eff */
[C---:B------:R-:W-:Y:S01]  /*6a60*/  PRMT R101, R102.reuse, 0x7610, R101 ;  /* 0x0000761066657816 */ /* 0x040fe20000000065 */
[----:B------:R1:W5:Y:S01]  /*6a70*/  LDG.E.CONSTANT R98, desc[UR10][R4.64+0x200] ;  /* 0x0002000a04627981 */ /* 0x000362000c1e9900 */
[----:B------:R-:W-:Y:S01]  /*6a80*/  PRMT R102, R102, 0x7632, R102 ;  /* 0x0000763266667816 */ /* 0x000fe20000000066 */
[----:B------:R-:W-:Y:S01]  /*6a90*/  BSSY B2, `(.L_x_18823) ;  /* 0x0000025000027945 */ /* 0x000fe20003800000 */
[----:B------:R-:W-:Y:S01]  /*6aa0*/  LEA R2, P2, R100, R2, 0x1 ;  /* 0x0000000264027211 */ /* 0x000fe200078408ff */
[----:B------:R1:W5:Y:S04]  /*6ab0*/  LDG.E.CONSTANT R106, desc[UR10][R4.64+0x208] ;  /* 0x0002080a046a7981 */ /* 0x000368000c1e9900 */
[----:B------:R1:W5:Y:S01]  /*6ac0*/  LDG.E.CONSTANT R107, desc[UR10][R4.64+0x20c] ;  /* 0x00020c0a046b7981 */ /* 0x000362000c1e9900 */
[----:B------:R-:W-:Y:S01]  /*6ad0*/  SHF.L.U32 R101, R101, 0x10, RZ ;  /* 0x0000001065657819 */ /* 0x000fe200000006ff */
[----:B------:R-:W-:Y:S01]  /*6ae0*/  IMAD.U32 R102, R102, 0x10000, RZ ;  /* 0x0001000066667824 */ /* 0x000fe200078e00ff */
[----:B------:R-:W-:Y:S06]  /*6af0*/  @P1 BRA `(.L_x_18824) ;  /* 0x0000000000781947 */ /* 0x000fec0003800000 */
[C---:B01----:R-:W-:Y:S01]  /*6b00*/  VIADD R5, R48.reuse, 0x3 ;  /* 0x0000000330057836 */ /* 0x043fe20000000000 */
[C---:B------:R-:W-:Y:S01]  /*6b10*/  IADD3 R108, R48.reuse, 0x4, RZ ;  /* 0x00000004306c7810 */ /* 0x040fe20007ffe0ff */
[C---:B------:R-:W-:Y:S01]  /*6b20*/  VIADD R4, R48.reuse, 0x2 ;  /* 0x0000000230047836 */ /* 0x040fe20000000000 */
[C---:B------:R-:W-:Y:S01]  /*6b30*/  ISETP.GE.AND P5, PT, R48.reuse, UR16, PT ;  /* 0x0000001030007c0c */ /* 0x040fe2000bfa6270 */
[C---:B------:R-:W-:Y:S01]  /*6b40*/  VIADD R109, R48.reuse, 0x6 ;  /* 0x00000006306d7836 */ /* 0x040fe20000000000 */
[----:B------:R-:W-:Y:S01]  /*6b50*/  ISETP.GE.AND P4, PT, R5, UR16, PT ;  /* 0x0000001005007c0c */ /* 0x000fe2000bf86270 */
[----:B------:R-:W-:Y:S01]  /*6b60*/  VIADD R5, R48, 0x5 ;  /* 0x0000000530057836 */ /* 0x000fe20000000000 */
[----:B------:R-:W-:Y:S02]  /*6b70*/  ISETP.GE.AND P3, PT, R4, UR16, PT ;  /* 0x0000001004007c0c */ /* 0x000fe4000bf66270 */
[----:B------:R-:W-:Y:S02]  /*6b80*/  ISETP.GE.AND P6, PT, R108, UR16, PT ;  /* 0x000000106c007c0c */ /* 0x000fe4000bfc6270 */
[----:B-----5:R-:W-:-:S02]  /*6b90*/  PRMT R4, R105, 0x7632, R4 ;  /* 0x0000763269047816 */ /* 0x020fc40000000004 */
[----:B------:R-:W-:Y:S02]  /*6ba0*/  SEL R108, R105, RZ, !P3 ;  /* 0x000000ff696c7207 */ /* 0x000fe40005800000 */
[----:B------:R-:W-:Y:S01]  /*6bb0*/  ISETP.GE.AND P3, PT, R5, UR16, PT ;  /* 0x0000001005007c0c */ /* 0x000fe2000bf66270 */
[----:B------:R-:W-:Y:S01]  /*6bc0*/  VIADD R5, R48, 0x7 ;  /* 0x0000000730057836 */ /* 0x000fe20000000000 */
[----:B------:R-:W-:Y:S02]  /*6bd0*/  SEL R105, R4, RZ, !P4 ;  /* 0x000000ff04697207 */ /* 0x000fe40006000000 */
[----:B------:R-:W-:Y:S02]  /*6be0*/  ISETP.GE.AND P4, PT, R109, UR16, PT ;  /* 0x000000106d007c0c */ /* 0x000fe4000bf86270 */
[----:B------:R-:W-:Y:S02]  /*6bf0*/  SEL R109, R106, RZ, !P6 ;  /* 0x000000ff6a6d7207 */ /* 0x000fe40007000000 */
[----:B------:R-:W-:-:S02]  /*6c00*/  ISETP.GE.AND P6, PT, R5, UR16, PT ;  /* 0x0000001005007c0c */ /* 0x000fc4000bfc6270 */
[----:B------:R-:W-:Y:S02]  /*6c10*/  IADD3 R4, R48, 0x1, RZ ;  /* 0x0000000130047810 */ /* 0x000fe40007ffe0ff */
[----:B------:R-:W-:Y:S02]  /*6c20*/  @P5 PRMT R98, RZ, 0x7610, R98 ;  /* 0x00007610ff625816 */ /* 0x000fe40000000062 */
[----:B------:R-:W-:Y:S02]  /*6c30*/  ISETP.GE.AND P5, PT, R4, UR16, PT ;  /* 0x0000001004007c0c */ /* 0x000fe4000bfa6270 */
[----:B------:R-:W-:Y:S02]  /*6c40*/  PRMT R106, R106, 0x7632, R106 ;  /* 0x000076326a6a7816 */ /* 0x000fe4000000006a */
[----:B------:R-:W-:Y:S02]  /*6c50*/  PRMT R4, R98, 0x7632, R4 ;  /* 0x0000763262047816 */ /* 0x000fe40000000004 */
        /* <DEDUP_REMOVED lines=8> */
.L_x_18824:
[----:B------:R-:W-:Y:S05]  /*6ce0*/  BSYNC B2 ;  /* 0x0000000000027941 */ /* 0x000fea0003800000 */
.L_x_18823:
[----:B01---5:R-:W-:Y:S01]  /*6cf0*/  HFMA2.MMA.BF16_V2 R4, R19, R98, -RZ ;  /* 0x0000006213047235 */ /* 0x023fe200003000ff */
[----:B------:R-:W-:Y:S01]  /*6d00*/  FADD.FTZ R102, R101, R102 ;  /* 0x0000006665667221 */ /* 0x000fe20000010000 */
[----:B------:R-:W-:Y:S01]  /*6d10*/  HMUL2.BF16_V2 R98, R18, R105 ;  /* 0x0000006912627232 */ /* 0x000fe20000200000 */
[----:B------:R-:W-:Y:S01]  /*6d20*/  LEA.HI.X R3, R100, R3, R110, 0x1, P2 ;  /* 0x0000000364037211 */ /* 0x000fe200010f0c6e */
[----:B------:R-:W-:Y:S01]  /*6d30*/  FADD.FTZ R103, R104, R103 ;  /* 0x0000006768677221 */ /* 0x000fe20000010000 */
[----:B------:R-:W-:Y:S02]  /*6d40*/  HMUL2.BF16_V2 R106, R97, R106 ;  /* 0x0000006a616a7232 */ /* 0x000fe40000200000 */
[C---:B------:R-:W-:Y:S01]  /*6d50*/  PRMT R100, R98.reuse, 0x7632, R100 ;  /* 0x0000763262647816 */ /* 0x040fe20000000064 */
[----:B------:R-:W-:Y:S02]  /*6d60*/  IMAD.U32 R98, R98, 0x10000, RZ ;  /* 0x0001000062627824 */ /* 0x000fe400078e00ff */
[----:B------:R-:W-:Y:S01]  /*6d70*/  FADD.FTZ R102, R103, R102 ;  /* 0x0000006667667221 */ /* 0x000fe20000010000 */
[C---:B------:R-:W-:Y:S01]  /*6d80*/  PRMT R5, R4.reuse, 0x7632, R5 ;  /* 0x0000763204057816 */ /* 0x040fe20000000005 */
[----:B------:R-:W-:Y:S01]  /*6d90*/  IMAD.U32 R101, R4, 0x10000, RZ ;  /* 0x0001000004657824 */ /* 0x000fe200078e00ff */
[----:B------:R0:W5:Y:S01]  /*6da0*/  LDG.E.CONSTANT R103, desc[UR10][R8.64+0x4] ;  /* 0x0000040a08677981 */ /* 0x000162000c1e9900 */
[----:B------:R-:W-:-:S02]  /*6db0*/  IMAD.MOV.U32 R4, RZ, RZ, R96 ;  /* 0x000000ffff047224 */ /* 0x000fc400078e0060 */
[----:B------:R-:W-:Y:S01]  /*6dc0*/  IMAD.U32 R104, R5, 0x10000, RZ ;  /* 0x0001000005687824 */ /* 0x000fe200078e00ff */
[----:B------:R-:W-:-:S03]  /*6dd0*/  SHF.L.U32 R5, R100, 0x10, RZ ;  /* 0x0000001064057819 */ /* 0x000fc600000006ff */
[C---:B------:R-:W-:Y:S01]  /*6de0*/  HFMA2.MMA.BF16_V2 R99, R4.reuse, R99, -RZ ;  /* 0x0000006304637235 */ /* 0x040fe200003000ff */
[----:B------:R-:W-:Y:S01]  /*6df0*/  FADD.FTZ R104, R101, R104 ;  /* 0x0000006865687221 */ /* 0x000fe20000010000 */
[----:B------:R-:W-:Y:S01]  /*6e00*/  FADD.FTZ R105, R98, R5 ;  /* 0x0000000562697221 */ /* 0x000fe20000010000 */
[----:B------:R-:W-:Y:S01]  /*6e10*/  PRMT R98, R106, 0x7610, R98 ;  /* 0x000076106a627816 */ /* 0x000fe20000000062 */
[----:B------:R-:W-:Y:S02]  /*6e20*/  HFMA2.MMA.BF16_V2 R100, R4, R107, -RZ ;  /* 0x0000006b04647235 */ /* 0x000fe400003000ff */
[----:B------:R-:W-:Y:S02]  /*6e30*/  FADD.FTZ R104, R104, R105 ;  /* 0x0000006968687221 */ /* 0x000fe40000010000 */
[----:B------:R-:W-:Y:S02]  /*6e40*/  IMAD.U32 R98, R98, 0x10000, RZ ;  /* 0x0001000062627824 */ /* 0x000fe400078e00ff */
[----:B------:R-:W-:-:S02]  /*6e50*/  PRMT R5, R99, 0x7610, R5 ;  /* 0x0000761063057816 */ /* 0x000fc40000000005 */
[----:B------:R-:W-:Y:S02]  /*6e60*/  PRMT R96, R99, 0x7632, R96 ;  /* 0x0000763263607816 */ /* 0x000fe40000000060 */
[----:B------:R-:W-:Y:S02]  /*6e70*/  PRMT R99, R106, 0x7632, R99 ;  /* 0x000076326a637816 */ /* 0x000fe40000000063 */
[----:B------:R-:W-:Y:S01]  /*6e80*/  SHF.L.U32 R5, R5, 0x10, RZ ;  /* 0x0000001005057819 */ /* 0x000fe200000006ff */
[----:B------:R-:W-:Y:S01]  /*6e90*/  IMAD.U32 R96, R96, 0x10000, RZ ;  /* 0x0001000060607824 */ /* 0x000fe200078e00ff */
[C---:B------:R-:W-:Y:S01]  /*6ea0*/  PRMT R101, R100.reuse, 0x7632, R101 ;  /* 0x0000763264657816 */ /* 0x040fe20000000065 */
[----:B------:R-:W-:Y:S02]  /*6eb0*/  IMAD.U32 R99, R99, 0x10000, RZ ;  /* 0x0001000063637824 */ /* 0x000fe400078e00ff */
[----:B------:R-:W-:Y:S01]  /*6ec0*/  FADD.FTZ R5, R5, R96 ;  /* 0x0000006005057221 */ /* 0x000fe20000010000 */
[----:B------:R-:W-:-:S02]  /*6ed0*/  IMAD.U32 R100, R100, 0x10000, RZ ;  /* 0x0001000064647824 */ /* 0x000fc400078e00ff */
[----:B------:R-:W-:Y:S01]  /*6ee0*/  FADD.FTZ R99, R98, R99 ;  /* 0x0000006362637221 */ /* 0x000fe20000010000 */
[----:B------:R0:W5:Y:S01]  /*6ef0*/  LDG.E.CONSTANT R96, desc[UR10][R8.64] ;  /* 0x0000000a08607981 */ /* 0x000162000c1e9900 */
[----:B------:R-:W-:Y:S02]  /*6f00*/  IMAD.U32 R101, R101, 0x10000, RZ ;  /* 0x0001000065657824 */ /* 0x000fe400078e00ff */
[----:B------:R-:W-:Y:S01]  /*6f10*/  FADD.FTZ R104, R104, R99 ;  /* 0x0000006368687221 */ /* 0x000fe20000010000 */
[----:B------:R0:W5:Y:S01]  /*6f20*/  LDG.E.CONSTANT R98, desc[UR10][R8.64+0x8] ;  /* 0x0000080a08627981 */ /* 0x000162000c1e9900 */
[----:B------:R-:W-:Y:S01]  /*6f30*/  BSSY B2, `(.L_x_18825) ;  /* 0x0000022000027945 */ /* 0x000fe20003800000 */
[----:B------:R-:W-:Y:S02]  /*6f40*/  FADD.FTZ R101, R100, R101 ;  /* 0x0000006564657221 */ /* 0x000fe40000010000 */
[----:B------:R0:W5:Y:S01]  /*6f50*/  LDG.E.CONSTANT R99, desc[UR10][R8.64+0xc] ;  /* 0x00000c0a08637981 */ /* 0x000162000c1e9900 */
[----:B------:R-:W-:Y:S05]  /*6f60*/  @P1 BRA `(.L_x_18826) ;  /* 0x0000000000781947 */ /* 0x000fea0003800000 */
[C---:B0-----:R-:W-:Y:S01]  /*6f70*/  VIADD R9, R48.reuse, 0x3 ;  /* 0x0000000330097836 */ /* 0x041fe20000000000 */
[C---:B------:R-:W-:Y:S01]  /*6f80*/  IADD3 R8, R48.reuse, 0x2, RZ ;  /* 0x0000000230087810 */ /* 0x040fe20007ffe0ff */
[C---:B------:R-:W-:Y:S01]  /*6f90*/  VIADD R100, R48.reuse, 0x4 ;  /* 0x0000000430647836 */ /* 0x040fe20000000000 */
[C---:B------:R-:W-:Y:S01]  /*6fa0*/  ISETP.GE.AND P2, PT, R48.reuse, UR16, PT ;  /* 0x0000001030007c0c */ /* 0x040fe2000bf46270 */
[----:B------:R-:W-:Y:S01]  /*6fb0*/  VIADD R105, R48, 0x5 ;  /* 0x0000000530697836 */ /* 0x000fe20000000000 */
[----:B------:R-:W-:Y:S02]  /*6fc0*/  ISETP.GE.AND P5, PT, R8, UR16, PT ;  /* 0x0000001008007c0c */ /* 0x000fe4000bfa6270 */
[----:B------:R-:W-:Y:S01]  /*6fd0*/  ISETP.GE.AND P6, PT, R9, UR16, PT ;  /* 0x0000001009007c0c */ /* 0x000fe2000bfc6270 */
[----:B------:R-:W-:Y:S01]  /*6fe0*/  VIADD R9, R48, 0x7 ;  /* 0x0000000730097836 */ /* 0x000fe20000000000 */
[----:B-----5:R-:W-:Y:S02]  /*6ff0*/  PRMT R8, R103, 0x7632, R8 ;  /* 0x0000763267087816 */ /* 0x020fe40000000008 */
[----:B------:R-:W-:-:S02]  /*7000*/  ISETP.GE.AND P3, PT, R100, UR16, PT ;  /* 0x0000001064007c0c */ /* 0x000fc4000bf66270 */
[----:B------:R-:W-:Y:S02]  /*7010*/  ISETP.GE.AND P4, PT, R105, UR16, PT ;  /* 0x0000001069007c0c */ /* 0x000fe4000bf86270 */
[----:B------:R-:W-:Y:S02]  /*7020*/  SEL R100, R103, RZ, !P5 ;  /* 0x000000ff67647207 */ /* 0x000fe40006800000 */
[----:B------:R-:W-:Y:S02]  /*7030*/  IADD3 R105, R48, 0x6, RZ ;  /* 0x0000000630697810 */ /* 0x000fe40007ffe0ff */
[----:B------:R-:W-:Y:S02]  /*7040*/  SEL R103, R8, RZ, !P6 ;  /* 0x000000ff08677207 */ /* 0x000fe40007000000 */
[----:B------:R-:W-:Y:S02]  /*7050*/  ISETP.GE.AND P6, PT, R9, UR16, PT ;  /* 0x0000001009007c0c */ /* 0x000fe4000bfc6270 */
[----:B------:R-:W-:Y:S01]  /*7060*/  ISETP.GE.AND P5, PT, R105, UR16, PT ;  /* 0x0000001069007c0c */ /* 0x000fe2000bfa6270 */
[----:B------:R-:W-:Y:S01]  /*7070*/  VIADD R105, R48, 0x1 ;  /* 0x0000000130697836 */ /* 0x000fe20000000000 */
[----:B------:R-:W-:-:S02]  /*7080*/  @P2 PRMT R96, RZ, 0x7610, R96 ;  /* 0x00007610ff602816 */ /* 0x000fc40000000060 */
[----:B------:R-:W-:Y:S02]  /*7090*/  PRMT R9, R98, 0x7632, R9 ;  /* 0x0000763262097816 */ /* 0x000fe40000000009 */
[----:B------:R-:W-:Y:S02]  /*70a0*/  ISETP.GE.AND P2, PT, R105, UR16, PT ;  /* 0x0000001069007c0c */ /* 0x000fe4000bf46270 */
        /* <DEDUP_REMOVED lines=10> */
.L_x_18826:
[----:B------:R-:W-:Y:S05]  /*7150*/  BSYNC B2 ;  /* 0x0000000000027941 */ /* 0x000fea0003800000 */
.L_x_18825:
[----:B-----5:R-:W-:Y:S01]  /*7160*/  HFMA2.MMA.BF16_V2 R103, R18, R103, -RZ ;  /* 0x0000006712677235 */ /* 0x020fe200003000ff */
[----:B0-----:R-:W-:Y:S01]  /*7170*/  FADD.FTZ R8, R102, R5 ;  /* 0x0000000566087221 */ /* 0x001fe20000010000 */
[----:B------:R-:W-:Y:S01]  /*7180*/  FADD.FTZ R5, R104, R101 ;  /* 0x0000006568057221 */ /* 0x000fe20000010000 */
[----:B------:R-:W-:Y:S01]  /*7190*/  HMUL2.BF16_V2 R101, R97, R98 ;  /* 0x0000006261657232 */ /* 0x000fe20000200000 */
[----:B------:R0:W5:Y:S01]  /*71a0*/  LDG.E.CONSTANT R104, desc[UR10][R6.64] ;  /* 0x0000000a06687981 */ /* 0x000162000c1e9900 */
[----:B------:R-:W-:-:S03]  /*71b0*/  HMUL2.BF16_V2 R9, R19, R96 ;  /* 0x0000006013097232 */ /* 0x000fc60000200000 */
[----:B------:R0:W5:Y:S04]  /*71c0*/  LDG.E.CONSTANT R106, desc[UR10][R6.64+0x8] ;  /* 0x0000080a066a7981 */ /* 0x000168000c1e9900 */
[----:B------:R0:W5:Y:S01]  /*71d0*/  LDG.E.CONSTANT R105, desc[UR10][R6.64+0xc] ;  /* 0x00000c0a06697981 */ /* 0x000162000c1e9900 */
[C---:B------:R-:W-:Y:S02]  /*71e0*/  PRMT R98, R103.reuse, 0x7610, R98 ;  /* 0x0000761067627816 */ /* 0x040fe40000000062 */
[----:B------:R-:W-:Y:S02]  /*71f0*/  PRMT R100, R103, 0x7632, R100 ;  /* 0x0000763267647816 */ /* 0x000fe40000000064 */
[----:B------:R0:W5:Y:S01]  /*7200*/  LDG.E.CONSTANT R103, desc[UR10][R6.64+0x4] ;  /* 0x0000040a06677981 */ /* 0x000162000c1e9900 */
[----:B------:R-:W-:Y:S01]  /*7210*/  BSSY B2, `(.L_x_18827) ;  /* 0x0000022000027945 */ /* 0x000fe20003800000 */
[----:B------:R-:W-:-:S02]  /*7220*/  PRMT R96, R9, 0x7632, R96 ;  /* 0x0000763209607816 */ /* 0x000fc40000000060 */
[----:B------:R-:W-:Y:S01]  /*7230*/  PRMT R102, R101, 0x7632, R102 ;  /* 0x0000763265667816 */ /* 0x000fe20000000066 */
[----:B------:R-:W-:Y:S06]  /*7240*/  @P1 BRA `(.L_x_18828) ;  /* 0x0000000000781947 */ /* 0x000fec0003800000 */
[C---:B0-----:R-:W-:Y:S01]  /*7250*/  VIADD R6, R48.reuse, 0x2 ;  /* 0x0000000230067836 */ /* 0x041fe20000000000 */
[C---:B------:R-:W-:Y:S01]  /*7260*/  IADD3 R7, R48.reuse, 0x3, RZ ;  /* 0x0000000330077810 */ /* 0x040fe20007ffe0ff */
[C---:B------:R-:W-:Y:S01]  /*7270*/  VIADD R107, R48.reuse, 0x4 ;  /* 0x00000004306b7836 */ /* 0x040fe20000000000 */
[C---:B------:R-:W-:Y:S01]  /*7280*/  ISETP.GE.AND P2, PT, R48.reuse, UR16, PT ;  /* 0x0000001030007c0c */ /* 0x040fe2000bf46270 */
[----:B------:R-:W-:Y:S01]  /*7290*/  VIADD R108, R48, 0x5 ;  /* 0x00000005306c7836 */ /* 0x000fe20000000000 */
[----:B------:R-:W-:Y:S02]  /*72a0*/  ISETP.GE.AND P5, PT, R6, UR16, PT ;  /* 0x0000001006007c0c */ /* 0x000fe4000bfa6270 */
[----:B------:R-:W-:Y:S02]  /*72b0*/  ISETP.GE.AND P6, PT, R7, UR16, PT ;  /* 0x0000001007007c0c */ /* 0x000fe4000bfc6270 */
[----:B-----5:R-:W-:Y:S02]  /*72c0*/  PRMT R6, R103, 0x7632, R6 ;  /* 0x0000763267067816 */ /* 0x020fe40000000006 */
[----:B------:R-:W-:-:S02]  /*72d0*/  IADD3 R7, R48, 0x7, RZ ;  /* 0x0000000730077810 */ /* 0x000fc40007ffe0ff */
[----:B------:R-:W-:Y:S01]  /*72e0*/  ISETP.GE.AND P3, PT, R107, UR16, PT ;  /* 0x000000106b007c0c */ /* 0x000fe2000bf66270 */
[----:B------:R-:W-:Y:S01]  /*72f0*/  VIADD R107, R48, 0x6 ;  /* 0x00000006306b7836 */ /* 0x000fe20000000000 */
[----:B------:R-:W-:Y:S02]  /*7300*/  ISETP.GE.AND P4, PT, R108, UR16, PT ;  /* 0x000000106c007c0c */ /* 0x000fe4000bf86270 */
[----:B------:R-:W-:Y:S02]  /*7310*/  SEL R108, R103, RZ, !P5 ;  /* 0x000000ff676c7207 */ /* 0x000fe40006800000 */
        /* <DEDUP_REMOVED lines=17> */
.L_x_18828:
[----:B------:R-:W-:Y:S05]  /*7430*/  BSYNC B2 ;  /* 0x0000000000027941 */ /* 0x000fea0003800000 */
.L_x_18827:
[----:B0----5:R-:W-:Y:S01]  /*7440*/  HFMA2.MMA.BF16_V2 R6, R19, R104, -RZ ;  /* 0x0000006813067235 */ /* 0x021fe200003000ff */
[----:B------:R-:W-:Y:S01]  /*7450*/  SHF.L.U32 R98, R98, 0x10, RZ ;  /* 0x0000001062627819 */ /* 0x000fe200000006ff */
[----:B------:R-:W-:Y:S01]  /*7460*/  IMAD.U32 R7, R100, 0x10000, RZ ;  /* 0x0001000064077824 */ /* 0x000fe200078e00ff */
[----:B------:R-:W-:Y:S01]  /*7470*/  HFMA2.MMA.BF16_V2 R99, R4, R99, -RZ ;  /* 0x0000006304637235 */ /* 0x000fe200003000ff */
[----:B------:R-:W-:Y:S02]  /*7480*/  IMAD.U32 R9, R9, 0x10000, RZ ;  /* 0x0001000009097824 */ /* 0x000fe400078e00ff */
[----:B------:R-:W-:Y:S02]  /*7490*/  HMUL2.BF16_V2 R106, R97, R106 ;  /* 0x0000006a616a7232 */ /* 0x000fe40000200000 */
[--C-:B------:R-:W-:Y:S01]  /*74a0*/  FADD.FTZ R98, R98, R7.reuse ;  /* 0x0000000762627221 */ /* 0x100fe20000010000 */
[----:B------:R-:W-:Y:S02]  /*74b0*/  IMAD.U32 R96, R96, 0x10000, RZ ;  /* 0x0001000060607824 */ /* 0x000fe400078e00ff */
[----:B------:R-:W-:Y:S01]  /*74c0*/  FADD.FTZ R21, R21, R8 ;  /* 0x0000000815157221 */ /* 0x000fe20000010000 */
[----:B------:R-:W-:Y:S01]  /*74d0*/  IMAD.U32 R101, R101, 0x10000, RZ ;  /* 0x0001000065657824 */ /* 0x000fe200078e00ff */
[----:B------:R-:W-:Y:S01]  /*74e0*/  PRMT R7, R6, 0x7632, R7 ;  /* 0x0000763206077816 */ /* 0x000fe20000000007 */
[----:B------:R-:W-:Y:S01]  /*74f0*/  IMAD.U32 R102, R102, 0x10000, RZ ;  /* 0x0001000066667824 */ /* 0x000fe200078e00ff */
[----:B------:R-:W-:Y:S01]  /*7500*/  SHF.L.U32 R6, R6, 0x10, RZ ;  /* 0x0000001006067819 */ /* 0x000fe200000006ff */
[----:B------:R-:W-:Y:S01]  /*7510*/  FADD.FTZ R9, R9, R96 ;  /* 0x0000006009097221 */ /* 0x000fe20000010000 */
[----:B------:R-:W-:-:S02]  /*7520*/  HMUL2.BF16_V2 R96, R18, R103 ;  /* 0x0000006712607232 */ /* 0x000fc40000200000 */
[----:B------:R-:W-:Y:S02]  /*7530*/  IMAD.U32 R7, R7, 0x10000, RZ ;  /* 0x0001000007077824 */ /* 0x000fe400078e00ff */
[----:B------:R-:W-:Y:S01]  /*7540*/  FADD.FTZ R102, R101, R102 ;  /* 0x0000006665667221 */ /* 0x000fe20000010000 */
[--C-:B------:R-:W-:Y:S01]  /*7550*/  FADD.FTZ R9, R9, R98.reuse ;  /* 0x0000006209097221 */ /* 0x100fe20000010000 */
[----:B------:R-:W-:Y:S01]  /*7560*/  PRMT R98, R106, 0x7632, R98 ;  /* 0x000076326a627816 */ /* 0x000fe20000000062 */
[--C-:B------:R-:W-:Y:S01]  /*7570*/  FADD.FTZ R101, R6, R7.reuse ;  /* 0x0000000706657221 */ /* 0x100fe20000010000 */
[----:B------:R-:W-:Y:S01]  /*7580*/  PRMT R6, R99, 0x7610, R6 ;  /* 0x0000761063067816 */ /* 0x000fe20000000006 */
[----:B------:R-:W-:Y:S01]  /*7590*/  FADD.FTZ R9, R9, R102 ;  /* 0x0000006609097221 */ /* 0x000fe20000010000 */
[----:B------:R-:W-:Y:S01]  /*75a0*/  PRMT R7, R99, 0x7632, R7 ;  /* 0x0000763263077816 */ /* 0x000fe20000000007 */
[----:B------:R-:W-:Y:S01]  /*75b0*/  FADD.FTZ R24, R24, R5 ;  /* 0x0000000518187221 */ /* 0x000fe20000010000 */
[----:B------:R-:W-:Y:S01]  /*75c0*/  PRMT R100, R96, 0x7632, R100 ;  /* 0x0000763260647816 */ /* 0x000fe20000000064 */
[----:B------:R-:W-:Y:S01]  /*75d0*/  IMAD.U32 R6, R6, 0x10000, RZ ;  /* 0x0001000006067824 */ /* 0x000fe200078e00ff */
[----:B------:R0:W5:Y:S01]  /*75e0*/  LDG.E.CONSTANT R5, desc[UR10][R10.64+0x4] ;  /* 0x0000040a0a057981 */ /* 0x000162000c1e9900 */
[----:B------:R-:W-:Y:S01]  /*75f0*/  IMAD.U32 R7, R7, 0x10000, RZ ;  /* 0x0001000007077824 */ /* 0x000fe200078e00ff */
[----:B------:R-:W-:Y:S01]  /*7600*/  HFMA2.MMA.BF16_V2 R105, R4, R105, -RZ ;  /* 0x0000006904697235 */ /* 0x000fe200003000ff */
[----:B------:R-:W-:Y:S01]  /*7610*/  IMAD.U32 R96, R96, 0x10000, RZ ;  /* 0x0001000060607824 */ /* 0x000fe200078e00ff */
[----:B------:R0:W5:Y:S01]  /*7620*/  LDG.E.CONSTANT R8, desc[UR10][R10.64+0x8] ;  /* 0x0000080a0a087981 */ /* 0x000162000c1e9900 */
[----:B------:R-:W-:-:S02]  /*7630*/  IMAD.U32 R103, R100, 0x10000, RZ ;  /* 0x0001000064677824 */ /* 0x000fc400078e00ff */
[----:B------:R-:W-:Y:S02]  /*7640*/  FADD.FTZ R6, R6, R7 ;  /* 0x0000000706067221 */ /* 0x000fe40000010000 */
[----:B------:R0:W5:Y:S01]  /*7650*/  LDG.E.CONSTANT R7, desc[UR10][R10.64+0xc] ;  /* 0x00000c0a0a077981 */ /* 0x000162000c1e9900 */
[----:B------:R-:W-:Y:S01]  /*7660*/  FADD.FTZ R104, R96, R103 ;  /* 0x0000006760687221 */ /* 0x000fe20000010000 */
[----:B------:R-:W-:Y:S02]  /*7670*/  IMAD.U32 R103, R98, 0x10000, RZ ;  /* 0x0001000062677824 */ /* 0x000fe400078e00ff */
[----:B------:R-:W-:Y:S01]  /*7680*/  FADD.FTZ R98, R9, R6 ;  /* 0x0000000609627221 */ /* 0x000fe20000010000 */
[----:B------:R-:W-:Y:S01]  /*7690*/  PRMT R96, R106, 0x7610, R96 ;  /* 0x000076106a607816 */ /* 0x000fe20000000060 */
[----:B------:R0:W5:Y:S01]  /*76a0*/  LDG.E.CONSTANT R6, desc[UR10][R10.64] ;  /* 0x0000000a0a067981 */ /* 0x000162000c1e9900 */
[----:B------:R-:W-:Y:S01]  /*76b0*/  PRMT R99, R105, 0x7610, R99 ;  /* 0x0000761069637816 */ /* 0x000fe20000000063 */
[----:B------:R-:W-:Y:S01]  /*76c0*/  FADD.FTZ R101, R101, R104 ;  /* 0x0000006865657221 */ /* 0x000fe20000010000 */
[----:B------:R-:W-:-:S02]  /*76d0*/  PRMT R100, R105, 0x7632, R100 ;  /* 0x0000763269647816 */ /* 0x000fc40000000064 */
[----:B------:R-:W-:Y:S02]  /*76e0*/  SHF.L.U32 R96, R96, 0x10, RZ ;  /* 0x0000001060607819 */ /* 0x000fe400000006ff */
[----:B------:R-:W-:Y:S01]  /*76f0*/  SHF.L.U32 R99, R99, 0x10, RZ ;  /* 0x0000001063637819 */ /* 0x000fe200000006ff */
[----:B------:R-:W-:Y:S02]  /*7700*/  IMAD.U32 R100, R100, 0x10000, RZ ;  /* 0x0001000064647824 */ /* 0x000fe400078e00ff */
[----:B------:R-:W-:Y:S01]  /*7710*/  FADD.FTZ R96, R96, R103 ;  /* 0x0000006760607221 */ /* 0x000fe20000010000 */
[----:B------:R-:W-:Y:S01]  /*7720*/  BSSY B2, `(.L_x_18829) ;  /* 0x0000023000027945 */ /* 0x000fe20003800000 */
[----:B------:R-:W-:Y:S02]  /*7730*/  FADD.FTZ R99, R99, R100 ;  /* 0x0000006463637221 */ /* 0x000fe40000010000 */
[----:B------:R-:W-:-:S04]  /*7740*/  FADD.FTZ R96, R101, R96 ;  /* 0x0000006065607221 */ /* 0x000fc80000010000 */
[----:B------:R-:W-:Y:S01]  /*7750*/  FADD.FTZ R101, R96, R99 ;  /* 0x0000006360657221 */ /* 0x000fe20000010000 */
[----:B0-----:R-:W-:Y:S06]  /*7760*/  @P1 BRA `(.L_x_18830) ;  /* 0x0000000000781947 */ /* 0x001fec0003800000 */
[C---:B------:R-:W-:Y:S01]  /*7770*/  VIADD R10, R48.reuse, 0x3 ;  /* 0x00000003300a7836 */ /* 0x040fe20000000000 */
[C---:B------:R-:W-:Y:S01]  /*7780*/  ISETP.GE.AND P2, PT, R48.reuse, UR16, PT ;  /* 0x0000001030007c0c */ /* 0x040fe2000bf46270 */
[C---:B------:R-:W-:Y:S01]  /*7790*/  VIADD R9, R48.reuse, 0x2 ;  /* 0x0000000230097836 */ /* 0x040fe20000000000 */
[C---:B------:R-:W-:Y:S01]  /*77a0*/  IADD3 R11, R48.reuse, 0x4, RZ ;  /* 0x00000004300b7810 */ /* 0x040fe20007ffe0ff */
[----:B------:R-:W-:Y:S01]  /*77b0*/  VIADD R96, R48, 0x5 ;  /* 0x0000000530607836 */ /* 0x000fe20000000000 */
[----:B------:R-:W-:Y:S01]  /*77c0*/  ISETP.GE.AND P6, PT, R10, UR16, PT ;  /* 0x000000100a007c0c */ /* 0x000fe2000bfc6270 */
[----:B------:R-:W-:Y:S01]  /*77d0*/  VIADD R10, R48, 0x6 ;  /* 0x00000006300a7836 */ /* 0x000fe20000000000 */
[----:B------:R-:W-:Y:S02]  /*77e0*/  ISETP.GE.AND P5, PT, R9, UR16, PT ;  /* 0x0000001009007c0c */ /* 0x000fe4000bfa6270 */
[----:B------:R-:W-:Y:S01]  /*77f0*/  ISETP.GE.AND P4, PT, R96, UR16, PT ;  /* 0x0000001060007c0c */ /* 0x000fe2000bf86270 */
[----:B------:R-:W-:Y:S01]  /*7800*/  VIADD R96, R48, 0x7 ;  /* 0x0000000730607836 */ /* 0x000fe20000000000 */
[----:B-----5:R-:W-:-:S02]  /*7810*/  PRMT R9, R5, 0x7632, R9 ;  /* 0x0000763205097816 */ /* 0x020fc40000000009 */
[----:B------:R-:W-:Y:S02]  /*7820*/  ISETP.GE.AND P3, PT, R11, UR16, PT ;  /* 0x000000100b007c0c */ /* 0x000fe4000bf66270 */
[----:B------:R-:W-:Y:S02]  /*7830*/  SEL R11, R5, RZ, !P5 ;  /* 0x000000ff050b7207 */ /* 0x000fe40006800000 */
[----:B------:R-:W-:Y:S02]  /*7840*/  ISETP.GE.AND P5, PT, R10, UR16, PT ;  /* 0x000000100a007c0c */ /* 0x000fe4000bfa6270 */
[----:B------:R-:W-:Y:S02]  /*7850*/  SEL R10, R9, RZ, !P6 ;  /* 0x000000ff090a7207 */ /* 0x000fe40007000000 */
[----:B------:R-:W-:Y:S02]  /*7860*/  ISETP.GE.AND P6, PT, R96, UR16, PT ;  /* 0x0000001060007c0c */ /* 0x000fe4000bfc6270 */
[----:B------:R-:W-:-:S02]  /*7870*/  IADD3 R5, R48, 0x1, RZ ;  /* 0x0000000130057810 */ /* 0x000fc40007ffe0ff */
        /* <DEDUP_REMOVED lines=13> */
.L_x_18830:
[----:B------:R-:W-:Y:S05]  /*7950*/  BSYNC B2 ;  /* 0x0000000000027941 */ /* 0x000fea0003800000 */
.L_x_18829:
[----:B------:R-:W-:Y:S01]  /*7960*/  FADD.FTZ R25, R25, R98 ;  /* 0x0000006219197221 */ /* 0x000fe20000010000 */
[----:B------:R-:W-:Y:S01]  /*7970*/  FADD.FTZ R26, R26, R101 ;  /* 0x000000651a1a7221 */ /* 0x000fe20000010000 */
[----:B------:R0:W5:Y:S02]  /*7980*/  LDG.E.CONSTANT R96, desc[UR10][R14.64] ;  /* 0x0000000a0e607981 */ /* 0x000164000c1e9900 */
[----:B-----5:R-:W-:Y:S01]  /*7990*/  HFMA2.MMA.BF16_V2 R9, R18, R5, -RZ ;  /* 0x0000000512097235 */ /* 0x020fe200003000ff */
[----:B------:R-:W-:Y:S01]  /*79a0*/  HMUL2.BF16_V2 R6, R19, R6 ;  /* 0x0000000613067232 */ /* 0x000fe20000200000 */
[----:B------:R0:W5:Y:S01]  /*79b0*/  LDG.E.CONSTANT R99, desc[UR10][R14.64+0x4] ;  /* 0x0000040a0e637981 */ /* 0x000162000c1e9900 */
[----:B------:R-:W-:Y:S01]  /*79c0*/  HMUL2.BF16_V2 R10, R97, R8 ;  /* 0x00000008610a7232 */ /* 0x000fe20000200000 */
[----:B------:R-:W-:Y:S02]  /*79d0*/  BSSY B2, `(.L_x_18831) ;  /* 0x0000027000027945 */ /* 0x000fe40003800000 */
[C---:B------:R-:W-:Y:S01]  /*79e0*/  PRMT R5, R6.reuse, 0x7610, R5 ;  /* 0x0000761006057816 */ /* 0x040fe20000000005 */
[----:B------:R0:W5:Y:S01]  /*79f0*/  LDG.E.CONSTANT R98, desc[UR10][R14.64+0x8] ;  /* 0x0000080a0e627981 */ /* 0x000162000c1e9900 */
[----:B------:R-:W-:-:S02]  /*7a00*/  PRMT R6, R6, 0x7632, R6 ;  /* 0x0000763206067816 */ /* 0x000fc40000000006 */
[C---:B------:R-:W-:Y:S01]  /*7a10*/  PRMT R8, R9.reuse, 0x7610, R8 ;  /* 0x0000761009087816 */ /* 0x040fe20000000008 */
[----:B------:R0:W5:Y:S01]  /*7a20*/  LDG.E.CONSTANT R101, desc[UR10][R14.64+0xc] ;  /* 0x00000c0a0e657981 */ /* 0x000162000c1e9900 */
[----:B------:R-:W-:Y:S02]  /*7a30*/  PRMT R9, R9, 0x7632, R9 ;  /* 0x0000763209097816 */ /* 0x000fe40000000009 */
[----:B------:R-:W-:Y:S01]  /*7a40*/  PRMT R11, R10, 0x7632, R11 ;  /* 0x000076320a0b7816 */ /* 0x000fe2000000000b */
[----:B------:R-:W-:Y:S06]  /*7a50*/  @P1 BRA `(.L_x_18832) ;  /* 0x0000000000781947 */ /* 0x000fec0003800000 */
[C---:B0-----:R-:W-:Y:S01]  /*7a60*/  VIADD R14, R48.reuse, 0x2 ;  /* 0x00000002300e7836 */ /* 0x041fe20000000000 */
[C---:B------:R-:W-:Y:S01]  /*7a70*/  ISETP.GE.AND P2, PT, R48.reuse, UR16, PT ;  /* 0x0000001030007c0c */ /* 0x040fe2000bf46270 */
[C---:B------:R-:W-:Y:S01]  /*7a80*/  VIADD R15, R48.reuse, 0x3 ;  /* 0x00000003300f7836 */ /* 0x040fe20000000000 */
[C---:B------:R-:W-:Y:S01]  /*7a90*/  IADD3 R102, R48.reuse, 0x5, RZ ;  /* 0x0000000530667810 */ /* 0x040fe20007ffe0ff */
[----:B------:R-:W-:Y:S01]  /*7aa0*/  VIADD R100, R48, 0x4 ;  /* 0x0000000430647836 */ /* 0x000fe20000000000 */
[----:B------:R-:W-:Y:S02]  /*7ab0*/  ISETP.GE.AND P5, PT, R14, UR16, PT ;  /* 0x000000100e007c0c */ /* 0x000fe4000bfa6270 */
[----:B------:R-:W-:Y:S01]  /*7ac0*/  ISETP.GE.AND P6, PT, R15, UR16, PT ;  /* 0x000000100f007c0c */ /* 0x000fe2000bfc6270 */
[----:B------:R-:W-:Y:S01]  /*7ad0*/  VIADD R15, R48, 0x7 ;  /* 0x00000007300f7836 */ /* 0x000fe20000000000 */
[----:B-----5:R-:W-:Y:S02]  /*7ae0*/  PRMT R14, R99, 0x7632, R14 ;  /* 0x00007632630e7816 */ /* 0x020fe4000000000e */
[----:B------:R-:W-:Y:S01]  /*7af0*/  ISETP.GE.AND P4, PT, R102, UR16, PT ;  /* 0x0000001066007c0c */ /* 0x000fe2000bf86270 */
[----:B------:R-:W-:Y:S01]  /*7b00*/  VIADD R102, R48, 0x6 ;  /* 0x0000000630667836 */ /* 0x000fe20000000000 */
[----:B------:R-:W-:-:S02]  /*7b10*/  ISETP.GE.AND P3, PT, R100, UR16, PT ;  /* 0x0000001064007c0c */ /* 0x000fc4000bf66270 */
[----:B------:R-:W-:Y:S02]  /*7b20*/  SEL R100, R99, RZ, !P5 ;  /* 0x000000ff63647207 */ /* 0x000fe40006800000 */
[----:B------:R-:W-:Y:S02]  /*7b30*/  SEL R99, R14, RZ, !P6 ;  /* 0x000000ff0e637207 */ /* 0x000fe40007000000 */
[----:B------:R-:W-:Y:S02]  /*7b40*/  ISETP.GE.AND P6, PT, R15, UR16, PT ;  /* 0x000000100f007c0c */ /* 0x000fe4000bfc6270 */
[----:B------:R-:W-:Y:S01]  /*7b50*/  ISETP.GE.AND P5, PT, R102, UR16, PT ;  /* 0x0000001066007c0c */ /* 0x000fe2000bfa6270 */
[----:B------:R-:W-:Y:S01]  /*7b60*/  VIADD R102, R48, 0x1 ;  /* 0x0000000130667836 */ /* 0x000fe20000000000 */
[----:B------:R-:W-:Y:S02]  /*7b70*/  @P2 PRMT R96, RZ, 0x7610, R96 ;  /* 0x00007610ff602816 */ /* 0x000fe40000000060 */
[----:B------:R-:W-:-:S02]  /*7b80*/  PRMT R15, R98, 0x7632, R15 ;  /* 0x00007632620f7816 */ /* 0x000fc4000000000f */
[----:B------:R-:W-:Y:S02]  /*7b90*/  ISETP.GE.AND P2, PT, R102, UR16, PT ;  /* 0x0000001066007c0c */ /* 0x000fe4000bf46270 */
        /* <DEDUP_REMOVED lines=8> */
[----:B------:R-:W-:Y:S02]  /*7c20*/  @!P6 PRMT R101, R102, 0x7610, R101 ;  /* 0x000076106665e816 */ /* 0x000fe40000000065 */
[----:B------:R-:W-:-:S07]  /*7c30*/  PRMT R96, R96, 0x5410, R15 ;  /* 0x0000541060607816 */ /* 0x000fce000000000f */
.L_x_18832:
[----:B------:R-:W-:Y:S05]  /*7c40*/  BSYNC B2 ;  /* 0x0000000000027941 */ /* 0x000fea0003800000 */
.L_x_18831:
[----:B------:R-:W-:Y:S01]  /*7c50*/  SHF.L.U32 R10, R10, 0x10, RZ ;  /* 0x000000100a0a7819 */ /* 0x000fe200000006ff */
[----:B------:R-:W-:Y:S02]  /*7c60*/  IMAD.U32 R11, R11, 0x10000, RZ ;  /* 0x000100000b0b7824 */ /* 0x000fe400078e00ff */
[----:B-----5:R-:W-:Y:S01]  /*7c70*/  HMUL2.BF16_V2 R99, R18, R99 ;  /* 0x0000006312637232 */ /* 0x020fe20000200000 */
[----:B------:R-:W-:Y:S01]  /*7c80*/  HFMA2.MMA.BF16_V2 R96, R19, R96, -RZ ;  /* 0x0000006013607235 */ /* 0x000fe200003000ff */
[----:B------:R-:W-:Y:S01]  /*7c90*/  SHF.L.U32 R5, R5, 0x10, RZ ;  /* 0x0000001005057819 */ /* 0x000fe200000006ff */
[----:B------:R-:W-:Y:S01]  /*7ca0*/  FADD.FTZ R11, R10, R11 ;  /* 0x0000000b0a0b7221 */ /* 0x000fe20000010000 */
[----:B------:R-:W-:Y:S01]  /*7cb0*/  IMAD.U32 R6, R6, 0x10000, RZ ;  /* 0x0001000006067824 */ /* 0x000fe200078e00ff */
[C---:B------:R-:W-:Y:S01]  /*7cc0*/  PRMT R10, R99.reuse, 0x7610, R10 ;  /* 0x00007610630a7816 */ /* 0x040fe2000000000a */
[----:B------:R-:W-:Y:S01]  /*7cd0*/  IMAD.U32 R8, R8, 0x10000, RZ ;  /* 0x0001000008087824 */ /* 0x000fe200078e00ff */
[----:B0-----:R-:W-:Y:S01]  /*7ce0*/  PRMT R14, R99, 0x7632, R14 ;  /* 0x00007632630e7816 */ /* 0x001fe2000000000e */
[----:B------:R-:W-:Y:S01]  /*7cf0*/  IMAD.U32 R9, R9, 0x10000, RZ ;  /* 0x0001000009097824 */ /* 0x000fe200078e00ff */
[----:B------:R-:W-:Y:S01]  /*7d00*/  SHF.L.U32 R10, R10, 0x10, RZ ;  /* 0x000000100a0a7819 */ /* 0x000fe200000006ff */
[--C-:B------:R-:W-:Y:S01]  /*7d10*/  FADD.FTZ R5, R5, R6.reuse ;  /* 0x0000000605057221 */ /* 0x100fe20000010000 */
[----:B------:R-:W-:Y:S01]  /*7d20*/  PRMT R6, R96, 0x7610, R6 ;  /* 0x0000761060067816 */ /* 0x000fe20000000006 */
[--C-:B------:R-:W-:Y:S01]  /*7d30*/  FADD.FTZ R8, R8, R9.reuse ;  /* 0x0000000908087221 */ /* 0x100fe20000010000 */
[----:B------:R-:W-:Y:S01]  /*7d40*/  IMAD.U32 R99, R14, 0x10000, RZ ;  /* 0x000100000e637824 */ /* 0x000fe200078e00ff */
[----:B------:R-:W-:-:S02]  /*7d50*/  PRMT R9, R96, 0x7632, R9 ;  /* 0x0000763260097816 */ /* 0x000fc40000000009 */
[----:B------:R-:W-:Y:S01]  /*7d60*/  FADD.FTZ R8, R5, R8 ;  /* 0x0000000805087221 */ /* 0x000fe20000010000 */
[----:B------:R-:W-:Y:S01]  /*7d70*/  FADD.FTZ R96, R10, R99 ;  /* 0x000000630a607221 */ /* 0x000fe20000010000 */
[C---:B------:R-:W-:Y:S01]  /*7d80*/  HFMA2.MMA.BF16_V2 R5, R4.reuse, R7, -RZ ;  /* 0x0000000704057235 */ /* 0x040fe200003000ff */
[----:B------:R-:W-:Y:S01]  /*7d90*/  IMAD.U32 R6, R6, 0x10000, RZ ;  /* 0x0001000006067824 */ /* 0x000fe200078e00ff */
[----:B------:R-:W-:Y:S01]  /*7da0*/  HFMA2.MMA.BF16_V2 R10, R4, R101, -RZ ;  /* 0x00000065040a7235 */ /* 0x000fe200003000ff */
[----:B------:R-:W-:Y:S02]  /*7db0*/  IMAD.U32 R9, R9, 0x10000, RZ ;  /* 0x0001000009097824 */ /* 0x000fe400078e00ff */
[----:B------:R-:W-:Y:S01]  /*7dc0*/  HMUL2.BF16_V2 R7, R97, R98 ;  /* 0x0000006261077232 */ /* 0x000fe20000200000 */
[----:B------:R-:W-:Y:S01]  /*7dd0*/  BSSY B2, `(.L_x_18833) ;  /* 0x0000034000027945 */ /* 0x000fe20003800000 */
[----:B------:R-:W-:Y:S01]  /*7de0*/  FADD.FTZ R8, R8, R11 ;  /* 0x0000000b08087221 */ /* 0x000fe20000010000 */
[----:B------:R-:W-:-:S02]  /*7df0*/  FADD.FTZ R15, R6, R9 ;  /* 0x00000009060f7221 */ /* 0x000fc40000010000 */
[C---:B------:R-:W-:Y:S01]  /*7e00*/  PRMT R9, R7.reuse, 0x7632, R9 ;  /* 0x0000763207097816 */ /* 0x040fe20000000009 */
[----:B------:R-:W-:Y:S01]  /*7e10*/  IMAD.U32 R7, R7, 0x10000, RZ ;  /* 0x0001000007077824 */ /* 0x000fe200078e00ff */
[----:B------:R-:W-:Y:S01]  /*7e20*/  PRMT R6, R5, 0x7632, R6 ;  /* 0x0000763205067816 */ /* 0x000fe20000000006 */
[----:B------:R-:W-:Y:S01]  /*7e30*/  FADD.FTZ R15, R15, R96 ;  /* 0x000000600f0f7221 */ /* 0x000fe20000010000 */
[----:B------:R-:W-:Y:S01]  /*7e40*/  PRMT R14, R10, 0x7632, R14 ;  /* 0x000076320a0e7816 */ /* 0x000fe2000000000e */
[----:B------:R-:W-:Y:S01]  /*7e50*/  IMAD.U32 R98, R9, 0x10000, RZ ;  /* 0x0001000009627824 */ /* 0x000fe200078e00ff */
[----:B------:R-:W-:Y:S01]  /*7e60*/  SHF.L.U32 R5, R5, 0x10, RZ ;  /* 0x0000001005057819 */ /* 0x000fe200000006ff */
[----:B------:R-:W-:Y:S02]  /*7e70*/  IMAD.U32 R6, R6, 0x10000, RZ ;  /* 0x0001000006067824 */ /* 0x000fe400078e00ff */
[----:B------:R-:W-:Y:S02]  /*7e80*/  IMAD.U32 R9, R14, 0x10000, RZ ;  /* 0x000100000e097824 */ /* 0x000fe400078e00ff */
[----:B------:R-:W-:Y:S01]  /*7e90*/  FADD.FTZ R98, R7, R98 ;  /* 0x0000006207627221 */ /* 0x000fe20000010000 */
[----:B------:R-:W-:-:S02]  /*7ea0*/  IMAD.U32 R10, R10, 0x10000, RZ ;  /* 0x000100000a0a7824 */ /* 0x000fc400078e00ff */
[----:B------:R-:W-:Y:S01]  /*7eb0*/  FADD.FTZ R5, R5, R6 ;  /* 0x0000000605057221 */ /* 0x000fe20000010000 */
[----:B------:R0:W5:Y:S01]  /*7ec0*/  LDG.E.CONSTANT R7, desc[UR10][R16.64+0x4] ;  /* 0x0000040a10077981 */ /* 0x000162000c1e9900 */
[----:B------:R-:W-:Y:S01]  /*7ed0*/  FADD.FTZ R15, R15, R98 ;  /* 0x000000620f0f7221 */ /* 0x000fe20000010000 */
[----:B------:R-:W-:Y:S02]  /*7ee0*/  FADD.FTZ R10, R10, R9 ;  /* 0x000000090a0a7221 */ /* 0x000fe40000010000 */
        /* <DEDUP_REMOVED lines=10> */
[----:B------:R-:W-:Y:S02]  /*7f90*/  ISETP.GE.AND P6, PT, R16, UR16, PT ;  /* 0x0000001010007c0c */ /* 0x000fe4000bfc6270 */
[----:B------:R-:W-:Y:S01]  /*7fa0*/  ISETP.GE.AND P4, PT, R96, UR16, PT ;  /* 0x0000001060007c0c */ /* 0x000fe2000bf86270 */
[C---:B------:R-:W-:Y:S01]  /*7fb0*/  VIADD R96, R48.reuse, 0x7 ;  /* 0x0000000730607836 */ /* 0x040fe20000000000 */
[----:B------:R-:W-:-:S02]  /*7fc0*/  IADD3 R16, R48, 0x6, RZ ;  /* 0x0000000630107810 */ /* 0x000fc40007ffe0ff */
[----:B-----5:R-:W-:Y:S02]  /*7fd0*/  PRMT R11, R7, 0x7632, R11 ;  /* 0x00007632070b7816 */ /* 0x020fe4000000000b */
[----:B------:R-:W-:Y:S02]  /*7fe0*/  ISETP.GE.AND P3, PT, R17, UR16, PT ;  /* 0x0000001011007c0c */ /* 0x000fe4000bf66270 */
[----:B------:R-:W-:Y:S01]  /*7ff0*/  SEL R17, R7, RZ, !P5 ;  /* 0x000000ff07117207 */ /* 0x000fe20006800000 */
[----:B------:R-:W-:Y:S01]  /*8000*/  VIADD R7, R48, 0x1 ;  /* 0x0000000130077836 */ /* 0x000fe20000000000 */
[----:B------:R-:W-:Y:S02]  /*8010*/  ISETP.GE.AND P5, PT, R16, UR16, PT ;  /* 0x0000001010007c0c */ /* 0x000fe4000bfa6270 */
[----:B------:R-:W-:Y:S02]  /*8020*/  SEL R16, R11, RZ, !P6 ;  /* 0x000000ff0b107207 */ /* 0x000fe40007000000 */
        /* <DEDUP_REMOVED lines=14> */
.L_x_18834:
[----:B------:R-:W-:Y:S05]  /*8110*/  BSYNC B2 ;  /* 0x0000000000027941 */ /* 0x000fea0003800000 */
.L_x_18833:
[----:B------:R-:W-:Y:S01]  /*8120*/  FADD.FTZ R100, R15, R10 ;  /* 0x0000000a0f647221 */ /* 0x000fe20000010000 */
[----:B-----5:R-:W-:Y:S01]  /*8130*/  HMUL2.BF16_V2 R10, R97, R14 ;  /* 0x0000000e610a7232 */ /* 0x020fe20000200000 */
[----:B------:R1:W5:Y:S01]  /*8140*/  LDG.E.CONSTANT R15, desc[UR10][R2.64+0x4] ;  /* 0x0000040a020f7981 */ /* 0x000362000c1e9900 */
[----:B------:R-:W-:Y:S01]  /*8150*/  HFMA2.MMA.BF16_V2 R7, R18, R7, -RZ ;  /* 0x0000000712077235 */ /* 0x000fe200003000ff */
[----:B------:R-:W-:Y:S02]  /*8160*/  HMUL2.BF16_V2 R6, R19, R6 ;  /* 0x0000000613067232 */ /* 0x000fe40000200000 */
[--C-:B------:R-:W-:Y:S01]  /*8170*/  FADD.FTZ R98, R8, R5.reuse ;  /* 0x0000000508627221 */ /* 0x100fe20000010000 */
[----:B------:R1:W5:Y:S04]  /*8180*/  LDG.E.CONSTANT R14, desc[UR10][R2.64] ;  /* 0x0000000a020e7981 */ /* 0x000368000c1e9900 */
[----:B0-----:R1:W5:Y:S04]  /*8190*/  LDG.E.CONSTANT R16, desc[UR10][R2.64+0x8] ;  /* 0x0000080a02107981 */ /* 0x001368000c1e9900 */
[----:B------:R1:W5:Y:S01]  /*81a0*/  LDG.E.CONSTANT R17, desc[UR10][R2.64+0xc] ;  /* 0x00000c0a02117981 */ /* 0x000362000c1e9900 */
[----:B------:R-:W-:Y:S01]  /*81b0*/  BSSY B2, `(.L_x_18835) ;  /* 0x0000024000027945 */ /* 0x000fe20003800000 */
[----:B------:R-:W-:-:S02]  /*81c0*/  PRMT R5, R6, 0x7610, R5 ;  /* 0x0000761006057816 */ /* 0x000fc40000000005 */
        /* <DEDUP_REMOVED lines=13> */
[----:B------:R-:W-:Y:S02]  /*82a0*/  ISETP.GE.AND P3, PT, R96, UR16, PT ;  /* 0x0000001060007c0c */ /* 0x000fe4000bf66270 */
[----:B------:R-:W-:Y:S01]  /*82b0*/  ISETP.GE.AND P4, PT, R99, UR16, PT ;  /* 0x0000001063007c0c */ /* 0x000fe2000bf86270 */
[----:B------:R-:W-:Y:S01]  /*82c0*/  VIADD R99, R48, 0x6 ;  /* 0x0000000630637836 */ /* 0x000fe20000000000 */
        /* <DEDUP_REMOVED lines=18> */
.L_x_18836:
[----:B------:R-:W-:Y:S05]  /*83f0*/  BSYNC B2 ;  /* 0x0000000000027941 */ /* 0x000fea0003800000 */
.L_x_18835:
[----:B------:R-:W-:Y:S01]  /*8400*/  IMAD.U32 R5, R5, 0x10000, RZ ;  /* 0x0001000005057824 */ /* 0x000fe200078e00ff */
[----:B-1---5:R-:W-:Y:S01]  /*8410*/  HFMA2.MMA.BF16_V2 R2, R19, R14, -RZ ;  /* 0x0000000e13027235 */ /* 0x022fe200003000ff */
[----:B------:R-:W-:Y:S01]  /*8420*/  IMAD.U32 R6, R6, 0x10000, RZ ;  /* 0x0001000006067824 */ /* 0x000fe200078e00ff */
[----:B------:R-:W-:Y:S01]  /*8430*/  SHF.L.U32 R7, R7, 0x10, RZ ;  /* 0x0000001007077819 */ /* 0x000fe200000006ff */
[----:B------:R-:W-:Y:S01]  /*8440*/  IMAD.U32 R8, R8, 0x10000, RZ ;  /* 0x0001000008087824 */ /* 0x000fe200078e00ff */
[----:B------:R-:W-:Y:S01]  /*8450*/  HFMA2.MMA.BF16_V2 R9, R4, R9, -RZ ;  /* 0x0000000904097235 */ /* 0x000fe200003000ff */
[----:B------:R-:W-:Y:S01]  /*8460*/  FADD.FTZ R5, R5, R6 ;  /* 0x0000000605057221 */ /* 0x000fe20000010000 */
[----:B------:R-:W-:Y:S02]  /*8470*/  HMUL2.BF16_V2 R6, R18, R15 ;  /* 0x0000000f12067232 */ /* 0x000fe40000200000 */
[----:B------:R-:W-:Y:S01]  /*8480*/  FADD.FTZ R8, R7, R8 ;  /* 0x0000000807087221 */ /* 0x000fe20000010000 */
[----:B------:R-:W-:-:S02]  /*8490*/  HMUL2.BF16_V2 R16, R97, R16 ;  /* 0x0000001061107232 */ /* 0x000fc40000200000 */
[----:B------:R-:W-:Y:S01]  /*84a0*/  IMAD.U32 R10, R10, 0x10000, RZ ;  /* 0x000100000a0a7824 */ /* 0x000fe200078e00ff */
[----:B------:R-:W-:Y:S01]  /*84b0*/  PRMT R3, R2, 0x7632, R3 ;  /* 0x0000763202037816 */ /* 0x000fe20000000003 */
[----:B------:R-:W-:Y:S01]  /*84c0*/  FADD.FTZ R5, R5, R8 ;  /* 0x0000000805057221 */ /* 0x000fe20000010000 */
[C---:B------:R-:W-:Y:S01]  /*84d0*/  PRMT R7, R6.reuse, 0x7632, R7 ;  /* 0x0000763206077816 */ /* 0x040fe20000000007 */
[----:B------:R-:W-:Y:S01]  /*84e0*/  HFMA2.MMA.BF16_V2 R8, R4, R17, -RZ ;  /* 0x0000001104087235 */ /* 0x000fe200003000ff */
[----:B------:R-:W-:Y:S01]  /*84f0*/  IMAD.U32 R6, R6, 0x10000, RZ ;  /* 0x0001000006067824 */ /* 0x000fe200078e00ff */
[----:B------:R-:W-:Y:S01]  /*8500*/  SHF.L.U32 R2, R2, 0x10, RZ ;  /* 0x0000001002027819 */ /* 0x000fe200000006ff */
[----:B------:R-:W-:Y:S01]  /*8510*/  IMAD.U32 R11, R11, 0x10000, RZ ;  /* 0x000100000b0b7824 */ /* 0x000fe200078e00ff */
[----:B------:R-:W-:Y:S01]  /*8520*/  BSSY B2, `(.L_x_18837) ;  /* 0x000003a000027945 */ /* 0x000fe20003800000 */
        /* <DEDUP_REMOVED lines=28> */
[C---:B------:R-:W-:Y:S01]  /*86f0*/  ISETP.GE.AND P2, PT, R48.reuse, UR16, PT ;  /* 0x0000001030007c0c */ /* 0x040fe2000bf46270 */
[C---:B------:R-:W-:Y:S01]  /*8700*/  VIADD R3, R48.reuse, 0x3 ;  /* 0x0000000330037836 */ /* 0x040fe20000000000 */
[C---:B------:R-:W-:Y:S01]  /*8710*/  IADD3 R5, R48.reuse, 0x4, RZ ;  /* 0x0000000430057810 */ /* 0x040fe20007ffe0ff */
[----:B------:R-:W-:Y:S01]  /*8720*/  VIADD R7, R48, 0x5 ;  /* 0x0000000530077836 */ /* 0x000fe20000000000 */
[----:B------:R-:W-:Y:S02]  /*8730*/  ISETP.GE.AND P5, PT, R2, UR16, PT ;  /* 0x0000001002007c0c */ /* 0x000fe4000bfa6270 */
[----:B------:R-:W-:Y:S01]  /*8740*/  ISETP.GE.AND P6, PT, R3, UR16, PT ;  /* 0x0000001003007c0c */ /* 0x000fe2000bfc6270 */
[----:B------:R-:W-:Y:S01]  /*8750*/  VIADD R3, R48, 0x7 ;  /* 0x0000000730037836 */ /* 0x000fe20000000000 */
[----:B------:R-:W-:Y:S02]  /*8760*/  PRMT R2, R54, 0x7632, R2 ;  /* 0x0000763236027816 */ /* 0x000fe40000000002 */
[----:B------:R-:W-:-:S02]  /*8770*/  ISETP.GE.AND P3, PT, R5, UR16, PT ;  /* 0x0000001005007c0c */ /* 0x000fc4000bf66270 */
[----:B------:R-:W-:Y:S01]  /*8780*/  ISETP.GE.AND P4, PT, R7, UR16, PT ;  /* 0x0000001007007c0c */ /* 0x000fe2000bf86270 */
[----:B------:R-:W-:Y:S01]  /*8790*/  VIADD R7, R48, 0x6 ;  /* 0x0000000630077836 */ /* 0x000fe20000000000 */
[----:B------:R-:W-:Y:S02]  /*87a0*/  SEL R5, R54, RZ, !P5 ;  /* 0x000000ff36057207 */ /* 0x000fe40006800000 */
[----:B------:R-:W-:Y:S02]  /*87b0*/  SEL R54, R2, RZ, !P6 ;  /* 0x000000ff02367207 */ /* 0x000fe40007000000 */
[----:B------:R-:W-:Y:S02]  /*87c0*/  ISETP.GE.AND P6, PT, R3, UR16, PT ;  /* 0x0000001003007c0c */ /* 0x000fe4000bfc6270 */
[----:B------:R-:W-:Y:S02]  /*87d0*/  ISETP.GE.AND P5, PT, R7, UR16, PT ;  /* 0x0000001007007c0c */ /* 0x000fe4000bfa6270 */
[----:B------:R-:W-:-:S02]  /*87e0*/  IADD3 R7, R48, 0x1, RZ ;  /* 0x0000000130077810 */ /* 0x000fc40007ffe0ff */
[----:B------:R-:W-:Y:S02]  /*87f0*/  @P2 PRMT R56, RZ, 0x7610, R56 ;  /* 0x00007610ff382816 */ /* 0x000fe40000000038 */
        /* <DEDUP_REMOVED lines=12> */
.L_x_18838:
[----:B------:R-:W-:Y:S05]  /*88c0*/  BSYNC B2 ;  /* 0x0000000000027941 */ /* 0x000fea0003800000 */
.L_x_18837:
        /* <DEDUP_REMOVED lines=40> */
.L_x_18840:
[----:B------:R-:W-:Y:S05]  /*8b50*/  BSYNC B2 ;  /* 0x0000000000027941 */ /* 0x000fea0003800000 */
.L_x_18839:
[----:B------:R-:W-:Y:S01]  /*8b60*/  HFMA2.MMA.BF16_V2 R62, R19, R62, -RZ ;  /* 0x0000003e133e7235 */ /* 0x000fe200003000ff */
        /* <DEDUP_REMOVED lines=8> */
[----:B------:R-:W-:Y:S01]  /*8bf0*/  PRMT R9, R60, 0x7632, R9 ;  /* 0x000076323c097816 */ /* 0x000fe20000000009 */
[----:B------:R-:W-:Y:S01]  /*8c00*/  FADD.FTZ R5, R5, R6 ;  /* 0x0000000605057221 */ /* 0x000fe20000010000 */
[C---:B------:R-:W-:Y:S01]  /*8c10*/  PRMT R3, R62.reuse, 0x7610, R3 ;  /* 0x000076103e037816 */ /* 0x040fe20000000003 */
[----:B------:R-:W-:Y:S01]  /*8c20*/  FADD.FTZ R8, R7, R8 ;  /* 0x0000000807087221 */ /* 0x000fe20000010000 */
[----:B------:R-:W-:Y:S01]  /*8c30*/  PRMT R6, R62, 0x7632, R6 ;  /* 0x000076323e067816 */ /* 0x000fe20000000006 */
[----:B------:R-:W-:Y:S01]  /*8c40*/  IMAD.U32 R10, R9, 0x10000, RZ ;  /* 0x00010000090a7824 */ /* 0x000fe200078e00ff */
[----:B------:R-:W-:Y:S01]  /*8c50*/  PRMT R7, R60, 0x7610, R7 ;  /* 0x000076103c077816 */ /* 0x000fe20000000007 */
[----:B------:R-:W-:-:S02]  /*8c60*/  IMAD.U32 R3, R3, 0x10000, RZ ;  /* 0x0001000003037824 */ /* 0x000fc400078e00ff */
[----:B------:R-:W-:Y:S01]  /*8c70*/  FADD.FTZ R5, R2, R5 ;  /* 0x0000000502057221 */ /* 0x000fe20000010000 */
[----:B------:R-:W-:Y:S01]  /*8c80*/  IMAD.U32 R6, R6, 0x10000, RZ ;  /* 0x0001000006067824 */ /* 0x000fe200078e00ff */
[----:B------:R-:W-:Y:S01]  /*8c90*/  SHF.L.U32 R7, R7, 0x10, RZ ;  /* 0x0000001007077819 */ /* 0x000fe200000006ff */
[C---:B------:R-:W-:Y:S01]  /*8ca0*/  HFMA2.MMA.BF16_V2 R2, R4.reuse, R64, -RZ ;  /* 0x0000004004027235 */ /* 0x040fe200003000ff */
[----:B------:R-:W-:Y:S01]  /*8cb0*/  BSSY B2, `(.L_x_18841) ;  /* 0x0000033000027945 */ /* 0x000fe20003800000 */
[----:B------:R-:W-:Y:S01]  /*8cc0*/  FADD.FTZ R11, R3, R6 ;  /* 0x00000006030b7221 */ /* 0x000fe20000010000 */
[----:B------:R-:W-:Y:S01]  /*8cd0*/  HFMA2.MMA.BF16_V2 R9, R4, R72, -RZ ;  /* 0x0000004804097235 */ /* 0x000fe200003000ff */
[----:B------:R-:W-:Y:S02]  /*8ce0*/  HMUL2.BF16_V2 R6, R97, R58 ;  /* 0x0000003a61067232 */ /* 0x000fe40000200000 */
[----:B------:R-:W-:Y:S01]  /*8cf0*/  FADD.FTZ R14, R7, R10 ;  /* 0x0000000a070e7221 */ /* 0x000fe20000010000 */
[----:B------:R-:W-:-:S02]  /*8d00*/  FADD.FTZ R5, R5, R8 ;  /* 0x0000000805057221 */ /* 0x000fc40000010000 */
[C---:B------:R-:W-:Y:S01]  /*8d10*/  PRMT R7, R6.reuse, 0x7632, R7 ;  /* 0x0000763206077816 */ /* 0x040fe20000000007 */
[----:B------:R-:W-:Y:S01]  /*8d20*/  IMAD.U32 R6, R6, 0x10000, RZ ;  /* 0x0001000006067824 */ /* 0x000fe200078e00ff */
[C---:B------:R-:W-:Y:S01]  /*8d30*/  PRMT R3, R2.reuse, 0x7632, R3 ;  /* 0x0000763202037816 */ /* 0x040fe20000000003 */
        /* <DEDUP_REMOVED lines=9> */
[----:B------:R-:W-:Y:S01]  /*8dd0*/  FADD.FTZ R6, R11, R6 ;  /* 0x000000060b067221 */ /* 0x000fe20000010000 */
[----:B------:R-:W-:Y:S01]  /*8de0*/  FADD.FTZ R9, R9, R10 ;  /* 0x0000000a09097221 */ /* 0x000fe20000010000 */
[----:B------:R-:W-:Y:S06]  /*8df0*/  @P1 BRA `(.L_x_18842) ;  /* 0x0000000000781947 */ /* 0x000fec0003800000 */
[C---:B------:R-:W-:Y:S01]  /*8e00*/  VIADD R8, R48.reuse, 0x4 ;  /* 0x0000000430087836 */ /* 0x040fe20000000000 */
[C---:B------:R-:W-:Y:S01]  /*8e10*/  IADD3 R3, R48.reuse, 0x2, RZ ;  /* 0x0000000230037810 */ /* 0x040fe20007ffe0ff */
[C---:B------:R-:W-:Y:S01]  /*8e20*/  VIADD R7, R48.reuse, 0x3 ;  /* 0x0000000330077836 */ /* 0x040fe20000000000 */
[C---:B------:R-:W-:Y:S01]  /*8e30*/  ISETP.GE.AND P2, PT, R48.reuse, UR16, PT ;  /* 0x0000001030007c0c */ /* 0x040fe2000bf46270 */
[----:B------:R-:W-:Y:S01]  /*8e40*/  VIADD R10, R48, 0x5 ;  /* 0x00000005300a7836 */ /* 0x000fe20000000000 */
[----:B------:R-:W-:Y:S02]  /*8e50*/  ISETP.GE.AND P5, PT, R3, UR16, PT ;  /* 0x0000001003007c0c */ /* 0x000fe4000bfa6270 */
[----:B------:R-:W-:Y:S01]  /*8e60*/  ISETP.GE.AND P3, PT, R8, UR16, PT ;  /* 0x0000001008007c0c */ /* 0x000fe2000bf66270 */
[----:B------:R-:W-:Y:S01]  /*8e70*/  VIADD R8, R48, 0x7 ;  /* 0x0000000730087836 */ /* 0x000fe20000000000 */
[----:B------:R-:W-:Y:S02]  /*8e80*/  ISETP.GE.AND P6, PT, R7, UR16, PT ;  /* 0x0000001007007c0c */ /* 0x000fe4000bfc6270 */
[----:B------:R-:W-:-:S02]  /*8e90*/  PRMT R3, R68, 0x7632, R3 ;  /* 0x0000763244037816 */ /* 0x000fc40000000003 */
        /* <DEDUP_REMOVED lines=20> */
.L_x_18842:
[----:B------:R-:W-:Y:S05]  /*8fe0*/  BSYNC B2 ;  /* 0x0000000000027941 */ /* 0x000fea0003800000 */
.L_x_18841:
[--C-:B------:R-:W-:Y:S01]  /*8ff0*/  FADD.FTZ R15, R5, R2.reuse ;  /* 0x00000002050f7221 */ /* 0x100fe20000010000 */
[----:B------:R-:W-:Y:S01]  /*9000*/  HFMA2.MMA.BF16_V2 R5, R18, R68, -RZ ;  /* 0x0000004412057235 */ /* 0x000fe200003000ff */
[----:B------:R-:W-:Y:S01]  /*9010*/  HMUL2.BF16_V2 R70, R19, R70 ;  /* 0x0000004613467232 */ /* 0x000fe20000200000 */
[----:B------:R-:W-:Y:S01]  /*9020*/  BSSY B2, `(.L_x_18843) ;  /* 0x0000026000027945 */ /* 0x000fe20003800000 */
[----:B------:R-:W-:Y:S02]  /*9030*/  HMUL2.BF16_V2 R7, R97, R66 ;  /* 0x0000004261077232 */ /* 0x000fe40000200000 */
        /* <DEDUP_REMOVED lines=11> */
[----:B------:R-:W-:Y:S02]  /*90f0*/  ISETP.GE.AND P5, PT, R9, UR16, PT ;  /* 0x0000001009007c0c */ /* 0x000fe4000bfa6270 */
[----:B------:R-:W-:Y:S02]  /*9100*/  ISETP.GE.AND P6, PT, R10, UR16, PT ;  /* 0x000000100a007c0c */ /* 0x000fe4000bfc6270 */
[----:B------:R-:W-:Y:S02]  /*9110*/  ISETP.GE.AND P3, PT, R11, UR16, PT ;  /* 0x000000100b007c0c */ /* 0x000fe4000bf66270 */
[----:B------:R-:W-:-:S02]  /*9120*/  PRMT R9, R77, 0x7632, R9 ;  /* 0x000076324d097816 */ /* 0x000fc40000000009 */
[----:B------:R-:W-:Y:S01]  /*9130*/  ISETP.GE.AND P4, PT, R14, UR16, PT ;  /* 0x000000100e007c0c */ /* 0x000fe2000bf86270 */
[C---:B------:R-:W-:Y:S01]  /*9140*/  VIADD R14, R48.reuse, 0x6 ;  /* 0x00000006300e7836 */ /* 0x040fe20000000000 */
[----:B------:R-:W-:Y:S02]  /*9150*/  IADD3 R11, R48, 0x7, RZ ;  /* 0x00000007300b7810 */ /* 0x000fe40007ffe0ff */
        /* <DEDUP_REMOVED lines=18> */
.L_x_18844:
[----:B------:R-:W-:Y:S05]  /*9280*/  BSYNC B2 ;  /* 0x0000000000027941 */ /* 0x000fea0003800000 */
.L_x_18843:
        /* <DEDUP_REMOVED lines=76> */
.L_x_18846:
[----:B------:R-:W-:Y:S05]  /*9750*/  BSYNC B2 ;  /* 0x0000000000027941 */ /* 0x000fea0003800000 */
.L_x_18845:
[----:B------:R-:W-:Y:S01]  /*9760*/  HFMA2.MMA.BF16_V2 R5, R18, R81, -RZ ;  /* 0x0000005112057235 */ /* 0x000fe200003000ff */
[----:B------:R-:W-:Y:S02]  /*9770*/  HMUL2.BF16_V2 R2, R19, R80 ;  /* 0x0000005013027232 */ /* 0x000fe40000200000 */
[----:B------:R-:W-:Y:S01]  /*9780*/  FADD.FTZ R38, R38, R7 ;  /* 0x0000000726267221 */ /* 0x000fe20000010000 */
[----:B------:R-:W-:Y:S01]  /*9790*/  HFMA2.MMA.BF16_V2 R85, R4, R85, -RZ ;  /* 0x0000005504557235 */ /* 0x000fe200003000ff */
[----:B------:R-:W-:Y:S02]  /*97a0*/  HMUL2.BF16_V2 R7, R97, R82 ;  /* 0x0000005261077232 */ /* 0x000fe40000200000 */
[--C-:B------:R-:W-:Y:S01]  /*97b0*/  FADD.FTZ R39, R39, R8.reuse ;  /* 0x0000000827277221 */ /* 0x100fe20000010000 */
[C---:B------:R-:W-:Y:S01]  /*97c0*/  PRMT R3, R2.reuse, 0x7632, R3 ;  /* 0x0000763202037816 */ /* 0x040fe20000000003 */
[----:B------:R-:W-:Y:S01]  /*97d0*/  IMAD.U32 R2, R2, 0x10000, RZ ;  /* 0x0001000002027824 */ /* 0x000fe200078e00ff */
[----:B------:R-:W-:Y:S01]  /*97e0*/  BSSY B2, `(.L_x_18847) ;  /* 0x000002f000027945 */ /* 0x000fe20003800000 */
        /* <DEDUP_REMOVED lines=14> */
[----:B------:R-:W-:Y:S01]  /*98d0*/  SHF.L.U32 R3, R3, 0x10, RZ ;  /* 0x0000001003037819 */ /* 0x000fe200000006ff */
        /* <DEDUP_REMOVED lines=31> */
.L_x_18848:
[----:B------:R-:W-:Y:S05]  /*9ad0*/  BSYNC B2 ;  /* 0x0000000000027941 */ /* 0x000fea0003800000 */
.L_x_18847:
        /* <DEDUP_REMOVED lines=34> */
[----:B------:R-:W-:Y:S02]  /*9d00*/  PRMT R8, R89, 0x7632, R8 ;  /* 0x0000763259087816 */ /* 0x000fe40000000008 */
        /* <DEDUP_REMOVED lines=21> */
.L_x_18850:
[----:B------:R-:W-:Y:S05]  /*9e60*/  BSYNC B2 ;  /* 0x0000000000027941 */ /* 0x000fea0003800000 */
.L_x_18849:
        /* <DEDUP_REMOVED lines=18> */
[----:B------:R-:W-:Y:S02]  /*9f90*/  ISETP.GE.AND P3, PT, R17, UR16, PT ;  /* 0x0000001011007c0c */ /* 0x000fe4000bf66270 */
[----:B------:R-:W-:Y:S02]  /*9fa0*/  IADD3 R17, R48, 0x7, RZ ;  /* 0x0000000730117810 */ /* 0x000fe40007ffe0ff */
[----:B------:R-:W-:-:S02]  /*9fb0*/  ISETP.GE.AND P6, PT, R16, UR16, PT ;  /* 0x0000001010007c0c */ /* 0x000fc4000bfc6270 */
[----:B------:R-:W-:Y:S02]  /*9fc0*/  SEL R16, R93, RZ, !P1 ;  /* 0x000000ff5d107207 */ /* 0x000fe40004800000 */
        /* <DEDUP_REMOVED lines=19> */
.L_x_18852:
[----:B------:R-:W-:Y:S05]  /*a100*/  BSYNC B2 ;  /* 0x0000000000027941 */ /* 0x000fea0003800000 */
.L_x_18851:
[----:B------:R-:W-:Y:S01]  /*a110*/  HFMA2.MMA.BF16_V2 R19, R19, R92, -RZ ;  /* 0x0000005c13137235 */ /* 0x000fe200003000ff */
[----:B------:R-:W-:Y:S01]  /*a120*/  SHF.L.U32 R9, R9, 0x10, RZ ;  /* 0x0000001009097819 */ /* 0x000fe200000006ff */
[----:B------:R-:W-:Y:S02]  /*a130*/  IMAD.U32 R11, R11, 0x10000, RZ ;  /* 0x000100000b0b7824 */ /* 0x000fe400078e00ff */
[----:B------:R-:W-:Y:S02]  /*a140*/  HMUL2.BF16_V2 R18, R18, R93 ;  /* 0x0000005d12127232 */ /* 0x000fe40000200000 */
[----:B------:R-:W-:Y:S01]  /*a150*/  IMAD.U32 R14, R14, 0x10000, RZ ;  /* 0x000100000e0e7824 */ /* 0x000fe200078e00ff */
[----:B------:R-:W-:Y:S01]  /*a160*/  HFMA2.MMA.BF16_V2 R91, R4, R91, -RZ ;  /* 0x0000005b045b7235 */ /* 0x000fe200003000ff */
        /* <DEDUP_REMOVED lines=17> */
[----:B------:R-:W-:Y:S01]  /*a280*/  FADD.FTZ R17, R14, R15 ;  /* 0x0000000f0e117221 */ /* 0x000fe20000010000 */
[----:B------:R-:W-:Y:S01]  /*a290*/  HFMA2.MMA.BF16_V2 R14, R4, R95, -RZ ;  /* 0x0000005f040e7235 */ /* 0x000fe200003000ff */
[----:B------:R-:W-:Y:S01]  /*a2a0*/  PRMT R4, R91, 0x7610, R4 ;  /* 0x000076105b047816 */ /* 0x000fe20000000004 */
[----:B------:R-:W-:Y:S01]  /*a2b0*/  FADD.FTZ R16, R8, R9 ;  /* 0x0000000908107221 */ /* 0x000fe20000010000 */
[----:B------:R-:W-:Y:S02]  /*a2c0*/  HMUL2.BF16_V2 R8, R97, R94 ;  /* 0x0000005e61087232 */ /* 0x000fe40000200000 */
[----:B------:R-:W-:Y:S02]  /*a2d0*/  IMAD.U32 R5, R5, 0x10000, RZ ;  /* 0x0001000005057824 */ /* 0x000fe400078e00ff */
[----:B------:R-:W-:Y:S01]  /*a2e0*/  FADD.FTZ R10, R10, R11 ;  /* 0x0000000b0a0a7221 */ /* 0x000fe20000010000 */
[----:B------:R-:W-:Y:S02]  /*a2f0*/  IMAD.U32 R4, R4, 0x10000, RZ ;  /* 0x0001000004047824 */ /* 0x000fe400078e00ff */
[----:B------:R-:W-:Y:S01]  /*a300*/  FADD.FTZ R16, R16, R17 ;  /* 0x0000001110107221 */ /* 0x000fe20000010000 */
[----:B------:R-:W-:Y:S01]  /*a310*/  PRMT R9, R8, 0x7632, R9 ;  /* 0x0000763208097816 */ /* 0x000fe20000000009 */
[----:B------:R-:W-:Y:S01]  /*a320*/  FADD.FTZ R6, R7, R6 ;  /* 0x0000000607067221 */ /* 0x000fe20000010000 */
        /* <DEDUP_REMOVED lines=11> */
[----:B------:R-:W-:Y:S01]  /*a3e0*/  FADD.FTZ R9, R16, R9 ;  /* 0x0000000910097221 */ /* 0x000fe20000010000 */
[----:B------:R-:W-:-:S03]  /*a3f0*/  FADD.FTZ R44, R44, R5 ;  /* 0x000000052c2c7221 */ /* 0x000fc60000010000 */
[----:B------:R-:W-:-:S04]  /*a400*/  FADD.FTZ R14, R9, R14 ;  /* 0x0000000e090e7221 */ /* 0x000fc80000010000 */
[----:B------:R-:W-:-:S07]  /*a410*/  FADD.FTZ R45, R45, R14 ;  /* 0x0000000e2d2d7221 */ /* 0x000fce0000010000 */
.L_x_18820:
[----:B------:R-:W-:Y:S05]  /*a420*/  BSYNC B0 ;  /* 0x0000000000007941 */ /* 0x000fea0003800000 */
.L_x_18819:
[----:B------:R-:W-:Y:S01]  /*a430*/  IADD3 R22, P1, R22, 0x10, RZ ;  /* 0x0000001016167810 */ /* 0x000fe20007f3e0ff */
[----:B------:R-:W-:Y:S01]  /*a440*/  VIADD R48, R48, 0x80 ;  /* 0x0000008030307836 */ /* 0x000fe20000000000 */
[----:B------:R-:W-:Y:S01]  /*a450*/  IADD3 R41, R41, 0x80, RZ ;  /* 0x0000008029297810 */ /* 0x000fe20007ffe0ff */
[----:B------:R-:W-:Y:S02]  /*a460*/  VIADD R50, R50, 0x200 ;  /* 0x0000020032327836 */ /* 0x000fe40000000000 */
[----:B------:R-:W-:Y:S01]  /*a470*/  IMAD.X R23, RZ, RZ, R23, P1 ;  /* 0x000000ffff177224 */ /* 0x000fe200008e0617 */
[----:B------:R-:W-:Y:S07]  /*a480*/  @!P0 BRA `(.L_x_18853) ;  /* 0xffffffb800488947 */ /* 0x000fee000383ffff */
.L_x_18818:
[----:B------:R-:W-:Y:S05]  /*a490*/  BSYNC B1 ;  /* 0x0000000000017941 */ /* 0x000fea0003800000 */
.L_x_18816:
[----:B-1----:R-:W1:Y:S01]  /*a4a0*/  SHFL.BFLY PT, R3, R24, 0x2, 0x1f ;  /* 0x0c401f0018037f89 */ /* 0x002e6200000e0000 */
[----:B------:R-:W2:Y:S01]  /*a4b0*/  S2UR UR5, SR_CgaCtaId ;  /* 0x00000000000579c3 */ /* 0x000ea20000008800 */
[C---:B------:R-:W-:Y:S01]  /*a4c0*/  VIADD R23, R28.reuse, 0x1f ;  /* 0x0000001f1c177836 */ /* 0x040fe20000000000 */
[----:B------:R-:W-:Y:S01]  /*a4d0*/  LOP3.LUT R29, R28, 0xffffffc0, RZ, 0xc0, !PT ;  /* 0xffffffc01c1d7812 */ /* 0x000fe200078ec0ff */
[----:B0-----:R-:W0:Y:S01]  /*a4e0*/  SHFL.BFLY PT, R2, R21, 0x2, 0x1f ;  /* 0x0c401f0015027f89 */ /* 0x001e2200000e0000 */
[----:B------:R-:W-:Y:S01]  /*a4f0*/  UMOV UR4, 0x400 ;  /* 0x0000040000047882 */ /* 0x000fe20000000000 */
[----:B------:R-:W-:Y:S01]  /*a500*/  BSSY B0, `(.L_x_18854) ;  /* 0x0000060000007945 */ /* 0x000fe20003800000 */
[----:B------:R-:W-:Y:S01]  /*a510*/  ISETP.GT.U32.AND P3, PT, R23, 0x3e, PT ;  /* 0x0000003e1700780c */ /* 0x000fe20003f64070 */
[----:B------:R-:W3:Y:S01]  /*a520*/  SHFL.BFLY PT, R5, R26, 0x2, 0x1f ;  /* 0x0c401f001a057f89 */ /* 0x000ee200000e0000 */
[----:B------:R-:W-:-:S03]  /*a530*/  UIADD3 UR4, UR4, 0x120, URZ ;  /* 0x0000012004047890 */ /* 0x000fc6000fffe03f */
[----:B------:R-:W4:Y:S04]  /*a540*/  SHFL.BFLY PT, R10, R33, 0x2, 0x1f ;  /* 0x0c401f00210a7f89 */ /* 0x000f2800000e0000 */
[----:B------:R-:W5:Y:S04]  /*a550*/  SHFL.BFLY PT, R4, R25, 0x2, 0x1f ;  /* 0x0c401f0019047f89 */ /* 0x000f6800000e0000 */
[----:B------:R-:W5:Y:S04]  /*a560*/  SHFL.BFLY PT, R6, R27, 0x2, 0x1f ;  /* 0x0c401f001b067f89 */ /* 0x000f6800000e0000 */
[----:B------:R-:W5:Y:S01]  /*a570*/  SHFL.BFLY PT, R8, R31, 0x2, 0x1f ;  /* 0x0c401f001f087f89 */ /* 0x000f6200000e0000 */
[----:B-1----:R-:W-:Y:S01]  /*a580*/  FADD.FTZ R24, R3, R24 ;  /* 0x0000001803187221 */ /* 0x002fe20000010000 */
[----:B------:R-:W-:Y:S01]  /*a590*/  SHF.R.S32.HI R3, RZ, 0x1f, R30 ;  /* 0x0000001fff037819 */ /* 0x000fe2000001141e */
[----:B--2---:R-:W-:Y:S01]  /*a5a0*/  ULEA UR4, UR5, UR4, 0x18 ;  /* 0x0000000405047291 */ /* 0x004fe2000f8ec03f */
[----:B------:R-:W1:Y:S01]  /*a5b0*/  SHFL.BFLY PT, R12, R35, 0x2, 0x1f ;  /* 0x0c401f00230c7f89 */ /* 0x000e6200000e0000 */
[----:B0-----:R-:W-:Y:S01]  /*a5c0*/  FADD.FTZ R2, R2, R21 ;  /* 0x0000001502027221 */ /* 0x001fe20000010000 */
[----:B------:R-:W-:-:S02]  /*a5d0*/  LEA.HI R49, R3, R30, RZ, 0x2 ;  /* 0x0000001e03317211 */ /* 0x000fc400078f10ff */
[----:B------:R-:W0:Y:S01]  /*a5e0*/  SHFL.BFLY PT, R7, R36, 0x2, 0x1f ;  /* 0x0c401f0024077f89 */ /* 0x000e2200000e0000 */
[----:B---3--:R-:W-:Y:S01]  /*a5f0*/  FADD.FTZ R26, R5, R26 ;  /* 0x0000001a051a7221 */ /* 0x008fe20000010000 */
[----:B------:R-:W-:Y:S02]  /*a600*/  LOP3.LUT R5, R30, 0x3, RZ, 0xc0, !PT ;  /* 0x000000031e057812 */ /* 0x000fe400078ec0ff */
[----:B------:R-:W2:Y:S01]  /*a610*/  SHFL.BFLY PT, R16, R37, 0x2, 0x1f ;  /* 0x0c401f0025107f89 */ /* 0x000ea200000e0000 */
[----:B----4-:R-:W-:Y:S01]  /*a620*/  FADD.FTZ R10, R10, R33 ;  /* 0x000000210a0a7221 */ /* 0x010fe20000010000 */
[----:B------:R-:W-:Y:S02]  /*a630*/  ISETP.NE.AND P2, PT, R5, RZ, PT ;  /* 0x000000ff0500720c */ /* 0x000fe40003f45270 */
[----:B------:R-:W3:Y:S01]  /*a640*/  SHFL.BFLY PT, R9, R38, 0x2, 0x1f ;  /* 0x0c401f0026097f89 */ /* 0x000ee200000e0000 */
[----:B-----5:R-:W-:Y:S01]  /*a650*/  FADD.FTZ R4, R4, R25 ;  /* 0x0000001904047221 */ /* 0x020fe20000010000 */
[----:B------:R-:W-:-:S02]  /*a660*/  ISETP.NE.OR P5, PT, R29, 0x40, P2 ;  /* 0x000000401d00780c */ /* 0x000fc400017a5670 */
[----:B------:R-:W4:Y:S01]  /*a670*/  SHFL.BFLY PT, R20, R39, 0x2, 0x1f ;  /* 0x0c401f0027147f89 */ /* 0x000f2200000e0000 */
[----:B------:R-:W-:Y:S01]  /*a680*/  FADD.FTZ R6, R6, R27 ;  /* 0x0000001b06067221 */ /* 0x000fe20000010000 */
[----:B------:R-:W-:Y:S02]  /*a690*/  SHF.R.S32.HI R49, RZ, 0x2, R49 ;  /* 0x00000002ff317819 */ /* 0x000fe40000011431 */
[----:B------:R-:W5:Y:S01]  /*a6a0*/  SHFL.BFLY PT, R11, R42, 0x2, 0x1f ;  /* 0x0c401f002a0b7f89 */ /* 0x000f6200000e0000 */
[----:B------:R-:W-:Y:S01]  /*a6b0*/  FADD.FTZ R8, R8, R31 ;  /* 0x0000001f08087221 */ /* 0x000fe20000010000 */
[----:B------:R-:W-:Y:S02]  /*a6c0*/  ISETP.GT.OR P0, PT, R28, 0x3f, P2 ;  /* 0x0000003f1c00780c */ /* 0x000fe40001704670 */
[----:B------:R-:W5:Y:S01]  /*a6d0*/  SHFL.BFLY PT, R32, R43, 0x2, 0x1f ;  /* 0x0c401f002b207f89 */ /* 0x000f6200000e0000 */
[----:B-1----:R-:W-:Y:S01]  /*a6e0*/  FADD.FTZ R12, R12, R35 ;  /* 0x000000230c0c7221 */ /* 0x002fe20000010000 */
[----:B------:R-:W-:-:S02]  /*a6f0*/  ISETP.GT.OR P1, PT, R28, 0x1f, P2 ;  /* 0x0000001f1c00780c */ /* 0x000fc40001724670 */
[----:B------:R-:W1:Y:S01]  /*a700*/  SHFL.BFLY PT, R13, R44, 0x2, 0x1f ;  /* 0x0c401f002c0d7f89 */ /* 0x000e6200000e0000 */
[----:B0-----:R-:W-:-:S03]  /*a710*/  FADD.FTZ R14, R7, R36 ;  /* 0x00000024070e7221 */ /* 0x001fc60000010000 */
[----:B------:R-:W0:Y:S01]  /*a720*/  SHFL.BFLY PT, R34, R45, 0x2, 0x1f ;  /* 0x0c401f002d227f89 */ /* 0x000e2200000e0000 */
        /* <DEDUP_REMOVED lines=9> */
[----:B-1----:R-:W-:-:S03]  /*a7c0*/  FADD.FTZ R33, R13, R44 ;  /* 0x0000002c0d217221 */ /* 0x002fc60000010000 */
[----:B------:R-:W1:Y:S01]  /*a7d0*/  SHFL.BFLY PT, R11, R6, 0x1, 0x1f ;  /* 0x0c201f00060b7f89 */ /* 0x000e6200000e0000 */
[----:B0-----:R-:W-:-:S03]  /*a7e0*/  FADD.FTZ R46, R34, R45 ;  /* 0x0000002d222e7221 */ /* 0x001fc60000010000 */
[----:B------:R-:W0:Y:S01]  /*a7f0*/  SHFL.BFLY PT, R13, R8, 0x1, 0x1f ;  /* 0x0c201f00080d7f89 */ /* 0x000e2200000e0000 */
[----:B------:R-:W-:Y:S01]  /*a800*/  LOP3.LUT R34, R28, 0xffffffe0, RZ, 0xc0, !PT ;  /* 0xffffffe01c227812 */ /* 0x000fe200078ec0ff */
[----:B--2---:R-:W-:Y:S02]  /*a810*/  FADD.FTZ R28, R2, R3 ;  /* 0x00000003021c7221 */ /* 0x004fe40000010000 */
[----:B------:R-:W2:Y:S01]  /*a820*/  SHFL.BFLY PT, R15, R10, 0x1, 0x1f ;  /* 0x0c201f000a0f7f89 */ /* 0x000ea200000e0000 */
[----:B------:R-:W-:Y:S01]  /*a830*/  IMAD R2, R0, 0x80, R49 ;  /* 0x0000008000027824 */ /* 0x000fe200078e0231 */
[----:B------:R-:W-:Y:S02]  /*a840*/  ISETP.NE.OR P4, PT, R34, 0x20, P2 ;  /* 0x000000202200780c */ /* 0x000fe40001785670 */
[----:B------:R-:W2:Y:S01]  /*a850*/  SHFL.BFLY PT, R17, R12, 0x1, 0x1f ;  /* 0x0c201f000c117f89 */ /* 0x000ea200000e0000 */
[----:B---3--:R-:W-:Y:S01]  /*a860*/  FADD.FTZ R29, R24, R5 ;  /* 0x00000005181d7221 */ /* 0x008fe20000010000 */
[----:B------:R-:W-:-:S02]  /*a870*/  LEA R2, R2, UR4, 0x2 ;  /* 0x0000000402027c11 */ /* 0x000fc4000f8e10ff */
[----:B------:R-:W3:Y:S01]  /*a880*/  SHFL.BFLY PT, R19, R14, 0x1, 0x1f ;  /* 0x0c201f000e137f89 */ /* 0x000ee200000e0000 */
[----:B----4-:R-:W-:-:S03]  /*a890*/  FADD.FTZ R34, R4, R7 ;  /* 0x0000000704227221 */ /* 0x010fc60000010000 */
[----:B------:R-:W4:Y:S01]  /*a8a0*/  SHFL.BFLY PT, R21, R16, 0x1, 0x1f ;  /* 0x0c201f0010157f89 */ /* 0x000f2200000e0000 */
[----:B-----5:R-:W-:-:S03]  /*a8b0*/  FADD.FTZ R35, R26, R9 ;  /* 0x000000091a237221 */ /* 0x020fc60000010000 */
[----:B------:R-:W5:Y:S01]  /*a8c0*/  SHFL.BFLY PT, R23, R18, 0x1, 0x1f ;  /* 0x0c201f0012177f89 */ /* 0x000f6200000e0000 */
[----:B-1----:R-:W-:-:S03]  /*a8d0*/  FADD.FTZ R36, R6, R11 ;  /* 0x0000000b06247221 */ /* 0x002fc60000010000 */
[----:B------:R-:W1:Y:S01]  /*a8e0*/  SHFL.BFLY PT, R25, R20, 0x1, 0x1f ;  /* 0x0c201f0014197f89 */ /* 0x000e6200000e0000 */
[----:B0-----:R-:W-:-:S03]  /*a8f0*/  FADD.FTZ R37, R8, R13 ;  /* 0x0000000d08257221 */ /* 0x001fc60000010000 */
[----:B------:R-:W0:Y:S01]  /*a900*/  SHFL.BFLY PT, R27, R22, 0x1, 0x1f ;  /* 0x0c201f00161b7f89 */ /* 0x000e2200000e0000 */
[----:B--2---:R-:W-:-:S03]  /*a910*/  FADD.FTZ R38, R10, R15 ;  /* 0x0000000f0a267221 */ /* 0x004fc60000010000 */
[----:B------:R-:W2:Y:S01]  /*a920*/  SHFL.BFLY PT, R31, R32, 0x1, 0x1f ;  /* 0x0c201f00201f7f89 */ /* 0x000ea200000e0000 */
[----:B------:R-:W-:-:S03]  /*a930*/  FADD.FTZ R39, R12, R17 ;  /* 0x000000110c277221 */ /* 0x000fc60000010000 */
[----:B------:R-:W2:Y:S01]  /*a940*/  SHFL.BFLY PT, R30, R33, 0x1, 0x1f ;  /* 0x0c201f00211e7f89 */ /* 0x000ea200000e0000 */
[----:B---3--:R-:W-:-:S03]  /*a950*/  FADD.FTZ R40, R14, R19 ;  /* 0x000000130e287221 */ /* 0x008fc60000010000 */
[----:B------:R-:W3:Y:S01]  /*a960*/  SHFL.BFLY PT, R47, R46, 0x1, 0x1f ;  /* 0x0c201f002e2f7f89 */ /* 0x000ee200000e0000 */
[----:B----4-:R-:W-:Y:S01]  /*a970*/  FADD.FTZ R41, R16, R21 ;  /* 0x0000001510297221 */ /* 0x010fe20000010000 */
[----:B------:R-:W-:Y:S01]  /*a980*/  BAR.SYNC.DEFER_BLOCKING 0x0 ;  /* 0x0000000000007b1d */ /* 0x000fe20000010000 */
[----:B-----5:R-:W-:Y:S01]  /*a990*/  FADD.FTZ R42, R18, R23 ;  /* 0x00000017122a7221 */ /* 0x020fe20000010000 */
[----:B-1----:R-:W-:Y:S01]  /*a9a0*/  FADD.FTZ R43, R20, R25 ;  /* 0x00000019142b7221 */ /* 0x002fe20000010000 */
[----:B0-----:R-:W-:Y:S01]  /*a9b0*/  FADD.FTZ R44, R22, R27 ;  /* 0x0000001b162c7221 */ /* 0x001fe20000010000 */
[----:B--2---:R-:W-:Y:S01]  /*a9c0*/  FADD.FTZ R45, R32, R31 ;  /* 0x0000001f202d7221 */ /* 0x004fe20000010000 */
[----:B------:R-:W-:Y:S01]  /*a9d0*/  FADD.FTZ R0, R33, R30 ;  /* 0x0000001e21007221 */ /* 0x000fe20000010000 */
[----:B---3--:R-:W-:Y:S01]  /*a9e0*/  FADD.FTZ R47, R46, R47 ;  /* 0x0000002f2e2f7221 */ /* 0x008fe20000010000 */
        /* <DEDUP_REMOVED lines=17> */
.L_x_18855:
[----:B------:R-:W-:Y:S05]  /*ab00*/  BSYNC B0 ;  /* 0x0000000000007941 */ /* 0x000fea0003800000 */
.L_x_18854:
        /* <DEDUP_REMOVED lines=35> */
.L_x_18857:
[----:B------:R-:W-:Y:S05]  /*ad40*/  BSYNC B0 ;  /* 0x0000000000007941 */ /* 0x000fea0003800000 */
.L_x_18856:
        /* <DEDUP_REMOVED lines=19> */
.L_x_18859:
[----:B------:R-:W-:Y:S05]  /*ae80*/  BSYNC B0 ;  /* 0x0000000000007941 */ /* 0x000fea0003800000 */
.L_x_18858:
        /* <DEDUP_REMOVED lines=36> */
.L_x_18861:
[----:B------:R-:W-:Y:S05]  /*b0d0*/  BSYNC B0 ;  /* 0x0000000000007941 */ /* 0x000fea0003800000 */
.L_x_18860:
[----:B------:R-:W-:Y:S06]  /*b0e0*/  BAR.SYNC.DEFER_BLOCKING 0x0 ;  /* 0x0000000000007b1d */ /* 0x000fec0000010000 */
[----:B------:R-:W-:Y:S05]  /*b0f0*/  @P3 EXIT ;  /* 0x000000000000394d */ /* 0x000fea0003800000 */
[----:B------:R-:W-:Y:S05]  /*b100*/  @P2 EXIT ;  /* 0x000000000000294d */ /* 0x000fea0003800000 */
[----:B------:R-:W2:Y:S01]  /*b110*/  S2UR UR5, SR_CTAID.Y ;  /* 0x00000000000579c3 */ /* 0x000ea20000002600 */
[----:B------:R-:W-:Y:S01]  /*b120*/  ULDC UR4, c[0x0][0xc] ;  /* 0x0000030000047ab9 */ /* 0x000fe20000000800 */
[----:B------:R-:W-:Y:S01]  /*b130*/  ULDC UR6, c[0x0][0x14] ;  /* 0x0000050000067ab9 */ /* 0x000fe20000000800 */
[C---:B01----:R-:W-:Y:S01]  /*b140*/  IADD3 R2, R49.reuse, 0x8, RZ ;  /* 0x0000000831027810 */ /* 0x043fe20007ffe0ff */
[C---:B------:R-:W-:Y:S01]  /*b150*/  VIADD R6, R49.reuse, 0x10 ;  /* 0x0000001031067836 */ /* 0x040fe20000000000 */
[C---:B------:R-:W-:Y:S01]  /*b160*/  IADD3 R19, R49.reuse, 0x48, RZ ;  /* 0x0000004831137810 */ /* 0x040fe20007ffe0ff */
[----:B------:R-:W-:Y:S01]  /*b170*/  VIADD R7, R49, 0x18 ;  /* 0x0000001831077836 */ /* 0x000fe20000000000 */
[----:B------:R-:W-:Y:S01]  /*b180*/  F2FP.BF16.F32.PACK_AB R46, R29, R28 ;  /* 0x0000001c1d2e723e */ /* 0x000fe200000010ff */
[----:B------:R-:W0:Y:S01]  /*b190*/  S2UR UR7, SR_CTAID.X ;  /* 0x00000000000779c3 */ /* 0x000e220000002500 */
[----:B------:R-:W-:Y:S01]  /*b1a0*/  VIADD R15, R49, 0x38 ;  /* 0x00000038310f7836 */ /* 0x000fe20000000000 */
[----:B------:R-:W-:Y:S01]  /*b1b0*/  F2FP.BF16.F32.PACK_AB R34, R35, R34 ;  /* 0x000000222322723e */ /* 0x000fe200000010ff */
[----:B------:R-:W-:Y:S01]  /*b1c0*/  VIADD R25, R49, 0x60 ;  /* 0x0000006031197836 */ /* 0x000fe20000000000 */
[----:B------:R-:W-:-:S02]  /*b1d0*/  PRMT R35, R46, 0x7632, R35 ;  /* 0x000076322e237816 */ /* 0x000fc40000000023 */
[----:B------:R-:W-:Y:S02]  /*b1e0*/  F2FP.BF16.F32.PACK_AB R36, R37, R36 ;  /* 0x000000242524723e */ /* 0x000fe400000010ff */
[----:B------:R-:W1:Y:S01]  /*b1f0*/  S2UR UR8, SR_CTAID.Z ;  /* 0x00000000000879c3 */ /* 0x000e620000002700 */
[----:B------:R-:W-:Y:S02]  /*b200*/  F2FP.BF16.F32.PACK_AB R38, R39, R38 ;  /* 0x000000262726723e */ /* 0x000fe400000010ff */
[----:B------:R-:W-:Y:S02]  /*b210*/  F2FP.BF16.F32.PACK_AB R40, R41, R40 ;  /* 0x000000282928723e */ /* 0x000fe400000010ff */
[----:B------:R-:W-:Y:S02]  /*b220*/  F2FP.BF16.F32.PACK_AB R42, R43, R42 ;  /* 0x0000002a2b2a723e */ /* 0x000fe400000010ff */
[----:B------:R-:W-:Y:S01]  /*b230*/  F2FP.BF16.F32.PACK_AB R44, R45, R44 ;  /* 0x0000002c2d2c723e */ /* 0x000fe200000010ff */
[----:B--2---:R-:W-:Y:S01]  /*b240*/  UIMAD UR4, UR5, UR4, URZ ;  /* 0x00000004050472a4 */ /* 0x004fe2000f8e023f */
[----:B------:R-:W-:Y:S01]  /*b250*/  F2FP.BF16.F32.PACK_AB R0, R47, R0 ;  /* 0x000000002f00723e */ /* 0x000fe200000010ff */
[----:B0-----:R-:W-:-:S02]  /*b260*/  UIMAD UR5, UR7, UR6, URZ ;  /* 0x00000006070572a4 */ /* 0x001fc4000f8e023f */
[----:B------:R-:W-:Y:S02]  /*b270*/  UIMAD UR6, UR4, UR6, URZ ;  /* 0x00000006040672a4 */ /* 0x000fe4000f8e023f */
[----:B------:R-:W-:Y:S02]  /*b280*/  USHF.L.U32 UR5, UR5, 0x7, URZ ;  /* 0x0000000705057899 */ /* 0x000fe4000800063f */
[----:B------:R-:W-:Y:S02]  /*b290*/  USHF.L.U32 UR6, UR6, 0x7, URZ ;  /* 0x0000000706067899 */ /* 0x000fe4000800063f */
[----:B-1----:R-:W-:Y:S02]  /*b2a0*/  USHF.L.U32 UR4, UR8, 0x7, URZ ;  /* 0x0000000708047899 */ /* 0x002fe4000800063f */
[----:B------:R-:W-:Y:S02]  /*b2b0*/  USHF.R.S32.HI UR8, URZ, 0x1f, UR5 ;  /* 0x0000001f3f087899 */ /* 0x000fe40008011405 */
[----:B------:R-:W-:-:S02]  /*b2c0*/  USHF.R.S32.HI UR7, URZ, 0x1f, UR4 ;  /* 0x0000001f3f077899 */ /* 0x000fc40008011404 */
[----:B------:R-:W-:Y:S02]  /*b2d0*/  USHF.R.S32.HI UR9, URZ, 0x1f, UR6 ;  /* 0x0000001f3f097899 */ /* 0x000fe40008011406 */
[----:B------:R-:W-:-:S04]  /*b2e0*/  UIADD3 UR4, UP0, UP1, UR6, UR5, UR4 ;  /* 0x0000000506047290 */ /* 0x000fc8000f91e004 */
[----:B------:R-:W-:Y:S02]  /*b2f0*/  UIADD3.X UR7, UR9, UR8, UR7, UP0, UP1 ;  /* 0x0000000809077290 */ /* 0x000fe400087e2407 */
[C---:B------:R-:W-:Y:S01]  /*b300*/  IADD3 R3, P1, R2.reuse, UR4, RZ ;  /* 0x0000000402037c10 */ /* 0x040fe2000ff3e0ff */
[----:B------:R-:W-:Y:S01]  /*b310*/  ULDC.64 UR8, c[0x0][0x220] ;  /* 0x0000880000087ab9 */ /* 0x000fe20000000a00 */
[C---:B------:R-:W-:Y:S02]  /*b320*/  IADD3 R5, P0, R49.reuse, UR4, RZ ;  /* 0x0000000431057c10 */ /* 0x040fe4000ff1e0ff */
[----:B------:R-:W-:Y:S02]  /*b330*/  LEA.HI.X.SX32 R8, R2, UR7, 0x1, P1 ;  /* 0x0000000702087c11 */ /* 0x000fe400088f0eff */
[----:B------:R-:W-:Y:S02]  /*b340*/  LEA.HI.X.SX32 R10, R49, UR7, 0x1, P0 ;  /* 0x00000007310a7c11 */ /* 0x000fe400080f0eff */
[----:B------:R-:W-:-:S02]  /*b350*/  LEA R2, P1, R3, UR8, 0x1 ;  /* 0x0000000803027c11 */ /* 0x000fc4000f8208ff */
[----:B------:R-:W-:Y:S02]  /*b360*/  LEA R4, P0, R5, UR8, 0x1 ;  /* 0x0000000805047c11 */ /* 0x000fe4000f8008ff */
[C---:B------:R-:W-:Y:S02]  /*b370*/  IADD3 R11, P2, R6.reuse, UR4, RZ ;  /* 0x00000004060b7c10 */ /* 0x040fe4000ff5e0ff */
[----:B------:R-:W-:Y:S02]  /*b380*/  LEA.HI.X R3, R3, UR9, R8, 0x1, P1 ;  /* 0x0000000903037c11 */ /* 0x000fe400088f0c08 */
[----:B------:R-:W-:Y:S01]  /*b390*/  LEA.HI.X R5, R5, UR9, R10, 0x1, P0 ;  /* 0x0000000905057c11 */ /* 0x000fe200080f0c0a */
[----:B------:R-:W-:Y:S01]  /*b3a0*/  VIADD R10, R49, 0x20 ;  /* 0x00000020310a7836 */ /* 0x000fe20000000000 */
[----:B------:R-:W-:Y:S02]  /*b3b0*/  IADD3 R9, P1, R7, UR4, RZ ;  /* 0x0000000407097c10 */ /* 0x000fe4000ff3e0ff */
[----:B------:R-:W-:Y:S01]  /*b3c0*/  LEA.HI.X.SX32 R14, R6, UR7, 0x1, P2 ;  /* 0x00000007060e7c11 */ /* 0x000fe200090f0eff */
[----:B------:R-:W-:Y:S01]  /*b3d0*/  STG.E.U16 desc[UR10][R4.64], R46 ;  /* 0x0000002e04007986 */ /* 0x000fe2000c10150a */
[----:B------:R-:W-:-:S02]  /*b3e0*/  LEA R6, P0, R11, UR8, 0x1 ;  /* 0x000000080b067c11 */ /* 0x000fc4000f8008ff */
[----:B------:R-:W-:Y:S01]  /*b3f0*/  LEA.HI.X.SX32 R12, R7, UR7, 0x1, P1 ;  /* 0x00000007070c7c11 */ /* 0x000fe200088f0eff */
[----:B------:R0:W-:Y:S01]  /*b400*/  STG.E.U16 desc[UR10][R2.64], R35 ;  /* 0x0000002302007986 */ /* 0x0001e2000c10150a */
        /* <DEDUP_REMOVED lines=41> */
[----:B------:R-:W-:Y:S02]  /*b6a0*/  LEA.HI.X.SX32 R32, R25, UR7, 0x1, P2 ;  /* 0x0000000719207c11 */ /* 0x000fe400090f0eff */
[----:B------:R-:W-:Y:S02]  /*b6b0*/  LEA R26, P0, R27, UR8, 0x1 ;  /* 0x000000081b1a7c11 */ /* 0x000fe4000f8008ff */
[----:B------:R-:W-:Y:S01]  /*b6c0*/  LEA.HI.X R25, R30, UR9, R31, 0x1, P1 ;  /* 0x000000091e197c11 */ /* 0x000fe200088f0c1f */
[C---:B------:R-:W-:Y:S01]  /*b6d0*/  VIADD R31, R49.reuse, 0x70 ;  /* 0x00000070311f7836 */ /* 0x040fe20000000000 */
[C---:B------:R-:W-:Y:S01]  /*b6e0*/  IADD3 R30, R49.reuse, 0x68, RZ ;  /* 0x00000068311e7810 */ /* 0x040fe20007ffe0ff */
[----:B------:R-:W-:Y:S01]  /*b6f0*/  VIADD R49, R49, 0x78 ;  /* 0x0000007831317836 */ /* 0x000fe20000000000 */
[----:B------:R-:W-:-:S02]  /*b700*/  LEA.HI.X R27, R27, UR9, R32, 0x1, P0 ;  /* 0x000000091b1b7c11 */ /* 0x000fc400080f0c20 */
[----:B0-----:R-:W-:Y:S02]  /*b710*/  PRMT R3, R34, 0x7632, R3 ;  /* 0x0000763222037816 */ /* 0x001fe40000000003 */
[----:B------:R-:W-:Y:S02]  /*b720*/  IADD3 R51, P0, R30, UR4, RZ ;  /* 0x000000041e337c10 */ /* 0x000fe4000ff1e0ff */
[----:B------:R-:W-:Y:S01]  /*b730*/  IADD3 R50, P1, R31, UR4, RZ ;  /* 0x000000041f327c10 */ /* 0x000fe2000ff3e0ff */
[----:B------:R0:W-:Y:S01]  /*b740*/  STG.E.U16 desc[UR10][R8.64], R3 ;  /* 0x0000000308007986 */ /* 0x0001e2000c10150a */
[----:B------:R-:W-:Y:S02]  /*b750*/  PRMT R5, R36, 0x7632, R5 ;  /* 0x0000763224057816 */ /* 0x000fe40000000005 */
[----:B------:R-:W-:Y:S01]  /*b760*/  IADD3 R33, P2, R49, UR4, RZ ;  /* 0x0000000431217c10 */ /* 0x000fe2000ff5e0ff */
[----:B------:R-:W-:Y:S01]  /*b770*/  STG.E.U16 desc[UR10][R10.64], R36 ;  /* 0x000000240a007986 */ /* 0x000fe2000c10150a */
[----:B------:R-:W-:-:S02]  /*b780*/  PRMT R2, R38, 0x7632, R2 ;  /* 0x0000763226027816 */ /* 0x000fc40000000002 */
[----:B------:R-:W-:Y:S01]  /*b790*/  LEA.HI.X.SX32 R52, R30, UR7, 0x1, P0 ;  /* 0x000000071e347c11 */ /* 0x000fe200080f0eff */
[----:B------:R1:W-:Y:S01]  /*b7a0*/  STG.E.U16 desc[UR10][R12.64], R5 ;  /* 0x000000050c007986 */ /* 0x0003e2000c10150a */
[----:B------:R-:W-:Y:S02]  /*b7b0*/  LEA.HI.X.SX32 R31, R31, UR7, 0x1, P1 ;  /* 0x000000071f1f7c11 */ /* 0x000fe400088f0eff */
[----:B------:R-:W-:Y:S01]  /*b7c0*/  LEA R28, P0, R51, UR8, 0x1 ;  /* 0x00000008331c7c11 */ /* 0x000fe2000f8008ff */
[----:B------:R2:W-:Y:S01]  /*b7d0*/  STG.E.U16 desc[UR10][R14.64], R38 ;  /* 0x000000260e007986 */ /* 0x0005e2000c10150a */
[----:B0-----:R-:W-:Y:S02]  /*b7e0*/  PRMT R3, R40, 0x7632, R3 ;  /* 0x0000763228037816 */ /* 0x001fe40000000003 */
[----:B------:R-:W-:Y:S01]  /*b7f0*/  LEA R30, P1, R50, UR8, 0x1 ;  /* 0x00000008321e7c11 */ /* 0x000fe2000f8208ff */
[----:B------:R0:W-:Y:S01]  /*b800*/  STG.E.U16 desc[UR10][R16.64], R2 ;  /* 0x0000000210007986 */ /* 0x0001e2000c10150a */
[----:B------:R-:W-:-:S02]  /*b810*/  LEA.HI.X.SX32 R48, R49, UR7, 0x1, P2 ;  /* 0x0000000731307c11 */ /* 0x000fc400090f0eff */
[----:B------:R-:W-:Y:S01]  /*b820*/  LEA R32, P2, R33, UR8, 0x1 ;  /* 0x0000000821207c11 */ /* 0x000fe2000f8408ff */
[----:B------:R-:W-:Y:S01]  /*b830*/  STG.E.U16 desc[UR10][R18.64], R40 ;  /* 0x0000002812007986 */ /* 0x000fe2000c10150a */
[----:B-1----:R-:W-:Y:S02]  /*b840*/  PRMT R12, R42, 0x7632, R12 ;  /* 0x000076322a0c7816 */ /* 0x002fe4000000000c */
[----:B------:R-:W-:Y:S01]  /*b850*/  LEA.HI.X R29, R51, UR9, R52, 0x1, P0 ;  /* 0x00000009331d7c11 */ /* 0x000fe200080f0c34 */
[----:B------:R-:W-:Y:S01]  /*b860*/  STG.E.U16 desc[UR10][R20.64], R3 ;  /* 0x0000000314007986 */ /* 0x000fe2000c10150a */
[----:B--2---:R-:W-:Y:S02]  /*b870*/  PRMT R14, R44, 0x7632, R14 ;  /* 0x000076322c0e7816 */ /* 0x004fe4000000000e */
        /* <DEDUP_REMOVED lines=10> */
.L_x_18862:
        /* <DEDUP_REMOVED lines=14> */
.L_x_29904:


//--------------------- .text._ZN4vllm25paged_attention_v2_kernelI13__nv_bfloat16S1_Li120ELi32ELi128ELNS_18Fp8KVCacheDataTypeE0ELb1ELi512EEEvPfS3_PT_PKS4_PKT0_SA_ifPKiSC_iPKfiiiSE_SE_iiiii --------------------------
	.section	.text._ZN4vllm25paged_attention_v2_kernelI13__nv_bfloat16S1_Li120ELi32ELi128ELNS_18Fp8KVCacheDataTypeE0ELb1ELi512EEEvPfS3_PT_PKS4_PKT0_SA_ifPKiSC_iPKfiiiSE_SE_iiiii,"ax",@progbits
	.align	128
        .global         _ZN4vllm25paged_attention_v2_kernelI13__nv_bfloat16S1_Li120ELi32ELi128ELNS_18Fp8KVCacheDataTypeE0ELb1ELi512EEEvPfS3_PT_PKS4_PKT0_SA_ifPKiSC_iPKfiiiSE_SE_iiiii
        .type           _ZN4vllm25paged_attention_v2_kernelI13__nv_bfloat16S1_Li120ELi32ELi128ELNS_18Fp8KVCacheDataTypeE0ELb1ELi512EEEvPfS3_PT_PKS4_PKT0_SA_ifPKiSC_iPKfiiiSE_SE_iiiii,@function
        .size           _ZN4vllm25paged_attention_v2_kernelI13__nv_bfloat16S1_Li120ELi32ELi128ELNS_18Fp8KVCacheDataTypeE0ELb1ELi512EEEvPfS3_PT_PKS4_PKT0_SA_ifPKiSC_iPKfiiiSE_SE_iiiii,(.L_x_29905 - _ZN4vllm25paged_attention_v2_kernelI13__nv_bfloat16S1_Li120ELi32ELi128ELNS_18Fp8KVCacheDataTypeE0ELb1ELi512EEEvPfS3_PT_PKS4_PKT0_SA_ifPKiSC_iPKfiiiSE_SE_iiiii)
        .other          _ZN4vllm25paged_attention_v2_kernelI13__nv_bfloat16S1_Li120ELi32ELi128ELNS_18Fp8KVCacheDataTypeE0ELb1ELi512EEEvPfS3_PT_PKS4_PKT0_SA_ifPKiSC_iPKfiiiSE_SE_iiiii,@"STO_CUDA_ENTRY STV_DEFAULT"
_ZN4vllm25paged_attention_v2_kernelI13__nv_bfloat16S1_Li120ELi32ELi128ELNS_18Fp8KVCacheDataTypeE0ELb1ELi512EEEvPfS3_PT_PKS4_PKT0_SA_ifPKiSC_iPKfiiiSE_SE_iiiii:
.text._ZN4vllm25paged_attention_v2_kernelI13__nv_bfloat16S1_Li120ELi32ELi128ELNS_18Fp8KVCacheDataTypeE0ELb1ELi512EEEvPfS3_PT_PKS4_PKT0_SA_ifPKiSC_iPKfiiiSE_SE_iiiii:
        /* <DEDUP_REMOVED lines=95> */
[----:B------:R-:W-:Y:S01]  /*05f0*/  IMAD R5, R25, 0x78, RZ ;  /* 0x0000007819057824 */ /* 0x000fe200078e02ff */
        /* <DEDUP_REMOVED lines=27> */
.L_x_18867:
        /* <DEDUP_REMOVED lines=15> */
.L_x_18866:
[----:B------:R-:W-:Y:S05]  /*08a0*/  BSYNC B1 ;  /* 0x0000000000017941 */ /* 0x000fea0003800000 */
.L_x_18865:
        /* <DEDUP_REMOVED lines=15> */
.L_x_18868:
        /* <DEDUP_REMOVED lines=28> */
.L_x_18864:
[----:B------:R-:W-:Y:S05]  /*0b60*/  BSYNC B0 ;  /* 0x0000000000007941 */ /* 0x000fea0003800000 */
.L_x_18863:
[----:B------:R-:W0:Y:S01]  /*0b70*/  LDC R7, c[0x0][0x294] ;  /* 0x0000a500ff077b82 */ /* 0x000e220000000800 */
[----:B------:R-:W-:Y:S01]  /*0b80*/  UIADD3 UR5, UR16, -0x1, URZ ;  /* 0xffffffff10057890 */ /* 0x000fe2000fffe03f */
[----:B------:R-:W-:Y:S01]  /*0b90*/  BSSY B0, `(.L_x_18869) ;  /* 0x00002c1000007945 */ /* 0x000fe20003800000 */
[----:B------:R-:W-:Y:S01]  /*0ba0*/  ULDC UR14, c[0x0][0x26c] ;  /* 0x00009b00000e7ab9 */ /* 0x000fe20000000800 */
[----:B------:R-:W-:Y:S01]  /*0bb0*/  ULDC UR15, c[0x0][0x244] ;  /* 0x00009100000f7ab9 */ /* 0x000fe20000000800 */
[----:B------:R-:W-:Y:S01]  /*0bc0*/  ULDC.64 UR12, c[0x0][0x248] ;  /* 0x00009200000c7ab9 */ /* 0x000fe20000000a00 */
[----:B------:R-:W-:Y:S01]  /*0bd0*/  ULDC.64 UR18, c[0x0][0x230] ;  /* 0x00008c0000127ab9 */ /* 0x000fe20000000a00 */
[----:B------:R-:W-:Y:S02]  /*0be0*/  IMAD.U32 R6, RZ, RZ, UR5 ;  /* 0x00000005ff067e24 */ /* 0x000fe4000f8e00ff */
[----:B------:R-:W-:-:S03]  /*0bf0*/  IMAD.MOV.U32 R130, RZ, RZ, -0x800001 ;  /* 0xff7fffffff827424 */ /* 0x000fc600078e00ff */
[----:B------:R-:W-:Y:S02]  /*0c00*/  IABS R6, R6 ;  /* 0x0000000600067213 */ /* 0x000fe40000000000 */
[----:B0-----:R-:W-:-:S04]  /*0c10*/  IABS R139, R7 ;  /* 0x00000007008b7213 */ /* 0x001fc80000000000 */
[----:B------:R-:W0:Y:S01]  /*0c20*/  I2F.RP R4, R139 ;  /* 0x0000008b00047306 */ /* 0x000e220000209400 */
[----:B------:R-:W-:-:S07]  /*0c30*/  MOV R33, R139 ;  /* 0x0000008b00217202 */ /* 0x000fce0000000f00 */
[----:B0-----:R-:W0:Y:S02]  /*0c40*/  MUFU.RCP R4, R4 ;  /* 0x0000000400047308 */ /* 0x001e240000001000 */
[----:B0-----:R-:W-:Y:S02]  /*0c50*/  VIADD R2, R4, 0xffffffe ;  /* 0x0ffffffe04027836 */ /* 0x001fe40000000000 */
[----:B------:R-:W0:Y:S04]  /*0c60*/  S2R R4, SR_CTAID.Z ;  /* 0x0000000000047919 */ /* 0x000e280000002700 */
[----:B------:R1:W2:Y:S02]  /*0c70*/  F2I.FTZ.U32.TRUNC.NTZ R3, R2 ;  /* 0x0000000200037305 */ /* 0x0002a4000021f000 */
[----:B-1----:R-:W-:-:S02]  /*0c80*/  IMAD.MOV.U32 R2, RZ, RZ, RZ ;  /* 0x000000ffff027224 */ /* 0x002fc400078e00ff */
[----:B--2---:R-:W-:-:S05]  /*0c90*/  IMAD R5, R3, R139, RZ ;  /* 0x0000008b03057224 */ /* 0x004fca00078e02ff */
[----:B------:R-:W-:-:S05]  /*0ca0*/  IADD3 R5, RZ, -R5, RZ ;  /* 0x80000005ff057210 */ /* 0x000fca0007ffe0ff */
[----:B------:R-:W-:Y:S02]  /*0cb0*/  IMAD.HI.U32 R31, R3, R5, R2 ;  /* 0x00000005031f7227 */ /* 0x000fe400078e0002 */
[----:B------:R-:W1:Y:S02]  /*0cc0*/  LDC R5, c[0x0][0x298] ;  /* 0x0000a600ff057b82 */ /* 0x000e640000000800 */
[----:B0-----:R-:W-:Y:S02]  /*0cd0*/  IMAD R55, R4, 0x10, R55 ;  /* 0x0000001004377824 */ /* 0x001fe400078e0237 */
[----:B------:R-:W-:-:S04]  /*0ce0*/  IMAD.HI.U32 R32, R31, R6, RZ ;  /* 0x000000061f207227 */ /* 0x000fc800078e00ff */
[----:B------:R-:W-:-:S04]  /*0cf0*/  IMAD.MOV R3, RZ, RZ, -R32 ;  /* 0x000000ffff037224 */ /* 0x000fc800078e0a20 */
[C---:B------:R-:W-:Y:S01]  /*0d00*/  IMAD R2, R139.reuse, R3, R6 ;  /* 0x000000038b027224 */ /* 0x040fe200078e0206 */
[----:B------:R-:W-:Y:S04]  /*0d10*/  BAR.SYNC.DEFER_BLOCKING 0x0 ;  /* 0x0000000000007b1d */ /* 0x000fe80000010000 */
[----:B------:R-:W-:Y:S02]  /*0d20*/  ISETP.GT.U32.AND P1, PT, R139, R2, PT ;  /* 0x000000028b00720c */ /* 0x000fe40003f24070 */
[----:B-1----:R-:W-:-:S11]  /*0d30*/  ISETP.GT.AND P3, PT, R5, -0x1, PT ;  /* 0xffffffff0500780c */ /* 0x002fd60003f64270 */
[----:B------:R-:W-:Y:S02]  /*0d40*/  @!P1 IMAD.IADD R2, R2, 0x1, -R139 ;  /* 0x0000000102029824 */ /* 0x000fe400078e0a8b */
[----:B------:R-:W-:Y:S01]  /*0d50*/  @!P1 VIADD R32, R32, 0x1 ;  /* 0x0000000120209836 */ /* 0x000fe20000000000 */
[C---:B------:R-:W-:Y:S02]  /*0d60*/  ISETP.NE.AND P1, PT, R7.reuse, RZ, PT ;  /* 0x000000ff0700720c */ /* 0x040fe40003f25270 */
[----:B------:R-:W-:Y:S01]  /*0d70*/  ISETP.GE.U32.AND P0, PT, R2, R139, PT ;  /* 0x0000008b0200720c */ /* 0x000fe20003f06070 */
[----:B------:R-:W-:Y:S01]  /*0d80*/  @!P3 IMAD.MOV R3, RZ, RZ, -R5 ;  /* 0x000000ffff03b224 */ /* 0x000fe200078e0a05 */
[----:B------:R-:W-:Y:S01]  /*0d90*/  LOP3.LUT R2, R7, UR5, RZ, 0x3c, !PT ;  /* 0x0000000507027c12 */ /* 0x000fe2000f8e3cff */
[----:B------:R-:W-:Y:S02]  /*0da0*/  ULDC UR5, c[0x0][0x288] ;  /* 0x0000a20000057ab9 */ /* 0x000fe40000000800 */
[----:B------:R-:W-:Y:S01]  /*0db0*/  @!P3 IMAD R34, R34, UR5, R29 ;  /* 0x000000052222bc24 */ /* 0x000fe2000f8e021d */
[----:B------:R-:W-:Y:S01]  /*0dc0*/  ISETP.GE.AND P2, PT, R2, RZ, PT ;  /* 0x000000ff0200720c */ /* 0x000fe20003f46270 */
[----:B------:R-:W-:Y:S01]  /*0dd0*/  @P3 IMAD R2, R24, UR5, R25 ;  /* 0x0000000518023c24 */ /* 0x000fe2000f8e0219 */
[----:B------:R-:W-:Y:S01]  /*0de0*/  ULDC UR5, c[0x0][0x258] ;  /* 0x0000960000057ab9 */ /* 0x000fe20000000800 */
[----:B------:R-:W-:Y:S01]  /*0df0*/  @!P3 IMAD R34, R34, R3, RZ ;  /* 0x000000032222b224 */ /* 0x000fe200078e02ff */
[----:B------:R-:W-:Y:S01]  /*0e00*/  UIMAD UR5, UR8, UR5, URZ ;  /* 0x00000005080572a4 */ /* 0x000fe2000f8e023f */
[----:B------:R-:W-:-:S02]  /*0e10*/  @P3 IMAD R34, R2, R5, RZ ;  /* 0x0000000502223224 */ /* 0x000fc400078e02ff */
[----:B------:R-:W-:Y:S01]  /*0e20*/  @P0 IADD3 R32, R32, 0x1, RZ ;  /* 0x0000000120200810 */ /* 0x000fe20007ffe0ff */
[----:B------:R-:W-:Y:S01]  /*0e30*/  USHF.R.S32.HI UR17, URZ, 0x1f, UR5 ;  /* 0x0000001f3f117899 */ /* 0x000fe20008011405 */
[----:B------:R-:W-:Y:S01]  /*0e40*/  ISETP.GE.AND P0, PT, R55, UR4, PT ;  /* 0x0000000437007c0c */ /* 0x000fe2000bf06270 */
[----:B------:R-:W-:-:S03]  /*0e50*/  VIADD R34, R34, 0x1 ;  /* 0x0000000122227836 */ /* 0x000fc60000000000 */
[----:B------:R-:W-:Y:S01]  /*0e60*/  @!P2 IMAD.MOV R32, RZ, RZ, -R32 ;  /* 0x000000ffff20a224 */ /* 0x000fe200078e0a20 */
[----:B------:R-:W-:-:S08]  /*0e70*/  @!P1 LOP3.LUT R32, RZ, R7, RZ, 0x33, !PT ;  /* 0x00000007ff209212 */ /* 0x000fd000078e33ff */
[----:B------:R-:W-:Y:S05]  /*0e80*/  @P0 BRA `(.L_x_18870) ;  /* 0x0000002800440947 */ /* 0x000fea0003800000 */
[----:B------:R-:W0:Y:S01]  /*0e90*/  S2UR UR8, SR_CgaCtaId ;  /* 0x00000000000879c3 */ /* 0x000e220000008800 */
[----:B------:R-:W-:Y:S01]  /*0ea0*/  UMOV UR7, 0x400 ;  /* 0x0000040000077882 */ /* 0x000fe20000000000 */
[C---:B------:R-:W-:Y:S01]  /*0eb0*/  IMAD.SHL.U32 R2, R30.reuse, 0x8, RZ ;  /* 0x000000081e027824 */ /* 0x040fe200078e00ff */
[----:B------:R-:W-:Y:S01]  /*0ec0*/  MOV R130, 0xff7fffff ;  /* 0xff7fffff00827802 */ /* 0x000fe20000000f00 */
[----:B------:R-:W-:Y:S02]  /*0ed0*/  IMAD.MOV.U32 R133, RZ, RZ, R55 ;  /* 0x000000ffff857224 */ /* 0x000fe400078e0037 */
[----:B------:R-:W-:Y:S01]  /*0ee0*/  VIADD R132, R30, -UR9 ;  /* 0x800000091e847c36 */ /* 0x000fe20008000000 */
        /* <DEDUP_REMOVED lines=8> */
[----:B------:R-:W2:Y:S04]  /*0f70*/  LDS.128 R12, [UR7] ;  /* 0x00000007ff0c7984 */ /* 0x000ea80008000c00 */
[----:B------:R-:W3:Y:S04]  /*0f80*/  LDS.128 R8, [UR7+0x30] ;  /* 0x00003007ff087984 */ /* 0x000ee80008000c00 */
[----:B------:R-:W4:Y:S04]  /*0f90*/  LDS.128 R16, [UR7+0x40] ;  /* 0x00004007ff107984 */ /* 0x000f280008000c00 */
        /* <DEDUP_REMOVED lines=8> */
[----:B------:R-:W-:Y:S01]  /*1020*/  PRMT R63, R43, 0x7632, R63 ;  /* 0x000076322b3f7816 */ /* 0x000fe2000000003f */
[----:B-1----:R-:W-:Y:S01]  /*1030*/  IMAD.U32 R44, R5, 0x10000, RZ ;  /* 0x00010000052c7824 */ /* 0x002fe200078e00ff */
[----:B------:R-:W-:Y:S01]  /*1040*/  SHF.L.U32 R42, R43, 0x10, RZ ;  /* 0x000000102b2a7819 */ /* 0x000fe200000006ff */
[C---:B------:R-:W-:Y:S01]  /*1050*/  IMAD.U32 R43, R4.reuse, 0x10000, RZ ;  /* 0x00010000042b7824 */ /* 0x040fe200078e00ff */
[----:B------:R-:W-:Y:S01]  /*1060*/  PRMT R64, R4, 0x7632, R64 ;  /* 0x0000763204407816 */ /* 0x000fe20000000040 */
[C---:B------:R-:W-:Y:S01]  /*1070*/  IMAD.U32 R45, R6.reuse, 0x10000, RZ ;  /* 0x00010000062d7824 */ /* 0x040fe200078e00ff */
[----:B------:R-:W-:Y:S01]  /*1080*/  PRMT R65, R5, 0x7632, R65 ;  /* 0x0000763205417816 */ /* 0x000fe20000000041 */
[C---:B------:R-:W-:Y:S01]  /*1090*/  IMAD.U32 R46, R7.reuse, 0x10000, RZ ;  /* 0x00010000072e7824 */ /* 0x040fe200078e00ff */
[----:B------:R-:W-:Y:S01]  /*10a0*/  PRMT R66, R6, 0x7632, R66 ;  /* 0x0000763206427816 */ /* 0x000fe20000000042 */
[C---:B--2---:R-:W-:Y:S01]  /*10b0*/  IMAD.U32 R35, R12.reuse, 0x10000, RZ ;  /* 0x000100000c237824 */ /* 0x044fe200078e00ff */
[----:B------:R-:W-:Y:S01]  /*10c0*/  PRMT R67, R7, 0x7632, R67 ;  /* 0x0000763207437816 */ /* 0x000fe20000000043 */
[----:B------:R-:W-:Y:S01]  /*10d0*/  IMAD.U32 R36, R13, 0x10000, RZ ;  /* 0x000100000d247824 */ /* 0x000fe200078e00ff */
[----:B------:R-:W-:Y:S01]  /*10e0*/  PRMT R56, R12, 0x7632, R56 ;  /* 0x000076320c387816 */ /* 0x000fe20000000038 */
[----:B------:R-:W-:Y:S01]  /*10f0*/  IMAD.U32 R38, R15, 0x10000, RZ ;  /* 0x000100000f267824 */ /* 0x000fe200078e00ff */
        /* <DEDUP_REMOVED lines=8> */
[----:B------:R-:W1:Y:S01]  /*1180*/  LDS.128 R12, [UR7+0x70] ;  /* 0x00007007ff0c7984 */ /* 0x000e620008000c00 */
[----:B------:R-:W-:Y:S01]  /*1190*/  PRMT R68, R8, 0x7632, R68 ;  /* 0x0000763208447816 */ /* 0x000fe20000000044 */
[----:B----4-:R-:W-:Y:S01]  /*11a0*/  IMAD.U32 R51, R16, 0x10000, RZ ;  /* 0x0001000010337824 */ /* 0x010fe200078e00ff */
        /* <DEDUP_REMOVED lines=22> */
[C---:B------:R-:W-:Y:S01]  /*1310*/  PRMT R88, R26.reuse, 0x7632, R88 ;  /* 0x000076321a587816 */ /* 0x040fe20000000058 */
[----:B------:R-:W-:Y:S01]  /*1320*/  IMAD.U32 R57, R57, 0x10000, RZ ;  /* 0x0001000039397824 */ /* 0x000fe200078e00ff */
[----:B------:R-:W-:Y:S01]  /*1330*/  SHF.L.U32 R73, R26, 0x10, RZ ;  /* 0x000000101a497819 */ /* 0x000fe200000006ff */
[----:B------:R-:W-:Y:S01]  /*1340*/  IMAD.U32 R58, R58, 0x10000, RZ ;  /* 0x000100003a3a7824 */ /* 0x000fe200078e00ff */
[----:B------:R-:W-:Y:S01]  /*1350*/  PRMT R90, R27, 0x7632, R90 ;  /* 0x000076321b5a7816 */ /* 0x000fe2000000005a */
[----:B------:R-:W-:Y:S01]  /*1360*/  IMAD.U32 R60, R60, 0x10000, RZ ;  /* 0x000100003c3c7824 */ /* 0x000fe200078e00ff */
[----:B------:R-:W-:Y:S01]  /*1370*/  PRMT R92, R20, 0x7632, R92 ;  /* 0x00007632145c7816 */ /* 0x000fe2000000005c */
[----:B------:R-:W4:Y:S01]  /*1380*/  LDS.128 R24, [UR7+0xb0] ;  /* 0x0000b007ff187984 */ /* 0x000f220008000c00 */
        /* <DEDUP_REMOVED lines=13> */
[C---:B------:R-:W-:Y:S01]  /*1460*/  IMAD.U32 R91, R15.reuse, 0x10000, RZ ;  /* 0x000100000f5b7824 */ /* 0x040fe200078e00ff */
[----:B------:R-:W-:Y:S01]  /*1470*/  PRMT R102, R14, 0x7632, R102 ;  /* 0x000076320e667816 */ /* 0x000fe20000000066 */
        /* <DEDUP_REMOVED lines=11> */
[----:B------:R-:W1:Y:S01]  /*1530*/  LDS.128 R20, [UR7+0xc0] ;  /* 0x0000c007ff147984 */ /* 0x000e620008000c00 */
[C---:B--2---:R-:W-:Y:S01]  /*1540*/  PRMT R108, R8.reuse, 0x7632, R108 ;  /* 0x00007632086c7816 */ /* 0x044fe2000000006c */
[----:B------:R-:W-:Y:S01]  /*1550*/  ULDC UR7, c[0x0][0x28c] ;  /* 0x0000a30000077ab9 */ /* 0x000fe20000000800 */
[----:B------:R-:W-:Y:S01]  /*1560*/  PRMT R109, R9, 0x7632, R109 ;  /* 0x00007632096d7816 */ /* 0x000fe2000000006d */
        /* <DEDUP_REMOVED lines=25> */
[C---:B0-----:R-:W-:Y:S01]  /*1700*/  PRMT R135, R4.reuse, 0x7632, R135 ;  /* 0x0000763204877816 */ /* 0x041fe20000000087 */
[----:B------:R-:W-:Y:S01]  /*1710*/  IMAD.U32 R123, R4, 0x10000, RZ ;  /* 0x00010000047b7824 */ /* 0x000fe200078e00ff */
[----:B------:R-:W-:Y:S01]  /*1720*/  PRMT R4, R5, 0x7632, R4 ;  /* 0x0000763205047816 */ /* 0x000fe20000000004 */
[----:B------:R-:W-:Y:S01]  /*1730*/  IMAD.U32 R127, R6, 0x10000, RZ ;  /* 0x00010000067f7824 */ /* 0x000fe200078e00ff */
[C---:B-1----:R-:W-:Y:S01]  /*1740*/  PRMT R131, R12.reuse, 0x7632, R131 ;  /* 0x000076320c837816 */ /* 0x042fe20000000083 */
[----:B------:R-:W-:Y:S01]  /*1750*/  IMAD.U32 R119, R13, 0x10000, RZ ;  /* 0x000100000d777824 */ /* 0x000fe200078e00ff */
[----:B------:R-:W-:Y:S01]  /*1760*/  SHF.L.U32 R117, R12, 0x10, RZ ;  /* 0x000000100c757819 */ /* 0x000fe200000006ff */
        /* <DEDUP_REMOVED lines=66> */
[----:B------:R-:W-:-:S07]  /*1b90*/  IMAD.U32 R141, R6, 0x10000, RZ ;  /* 0x00010000068d7824 */ /* 0x000fce00078e00ff */
.L_x_18874:
[----:B0-----:R-:W0:Y:S01]  /*1ba0*/  LDC R145, c[0x0][0x290] ;  /* 0x0000a400ff917b82 */ /* 0x001e220000000800 */
[----:B------:R-:W-:Y:S01]  /*1bb0*/  IMAD.SHL.U32 R143, R133, 0x20, RZ ;  /* 0x00000020858f7824 */ /* 0x000fe200078e00ff */
[----:B------:R-:W-:Y:S01]  /*1bc0*/  UMOV UR7, 0x400 ;  /* 0x0000040000077882 */ /* 0x000fe20000000000 */
[----:B------:R-:W-:Y:S01]  /*1bd0*/  BSSY B1, `(.L_x_18871) ;  /* 0x00001b9000017945 */ /* 0x000fe20003800000 */
[----:B------:R-:W-:Y:S02]  /*1be0*/  UIADD3 UR7, UR7, 0x110, URZ ;  /* 0x0000011007077890 */ /* 0x000fe4000fffe03f */
[----:B------:R-:W-:Y:S02]  /*1bf0*/  IABS R6, R143 ;  /* 0x0000008f00067213 */ /* 0x000fe40000000000 */
[----:B-1----:R-:W1:Y:S03]  /*1c00*/  LDC R144, c[0x0][0x294] ;  /* 0x0000a500ff907b82 */ /* 0x002e660000000800 */
[----:B------:R-:W-:-:S04]  /*1c10*/  IMAD.HI.U32 R4, R31, R6, RZ ;  /* 0x000000061f047227 */ /* 0x000fc800078e00ff */
[----:B------:R-:W-:Y:S01]  /*1c20*/  IMAD.MOV R5, RZ, RZ, -R4 ;  /* 0x000000ffff057224 */ /* 0x000fe200078e0a04 */
[----:B------:R-:W2:Y:S01]  /*1c30*/  S2UR UR8, SR_CgaCtaId ;  /* 0x00000000000879c3 */ /* 0x000ea20000008800 */
[----:B0-----:R-:W-:-:S04]  /*1c40*/  IABS R13, R145 ;  /* 0x00000091000d7213 */ /* 0x001fc80000000000 */
[----:B------:R-:W0:Y:S01]  /*1c50*/  I2F.RP R7, R13 ;  /* 0x0000000d00077306 */ /* 0x000e220000209400 */
[----:B-1----:R-:W-:-:S05]  /*1c60*/  IABS R139, R144 ;  /* 0x00000090008b7213 */ /* 0x002fca0000000000 */
[----:B------:R-:W-:Y:S01]  /*1c70*/  IMAD R6, R139, R5, R6 ;  /* 0x000000058b067224 */ /* 0x000fe200078e0206 */
[----:B------:R-:W-:Y:S01]  /*1c80*/  LOP3.LUT R5, R143, R144, RZ, 0x3c, !PT ;  /* 0x000000908f057212 */ /* 0x000fe200078e3cff */
[----:B--2---:R-:W-:-:S03]  /*1c90*/  ULEA UR7, UR8, UR7, 0x18 ;  /* 0x0000000708077291 */ /* 0x004fc6000f8ec03f */
[----:B------:R-:W-:Y:S01]  /*1ca0*/  ISETP.GT.U32.AND P1, PT, R33, R6, PT ;  /* 0x000000062100720c */ /* 0x000fe20003f24070 */
[----:B0-----:R-:W0:Y:S01]  /*1cb0*/  MUFU.RCP R7, R7 ;  /* 0x0000000700077308 */ /* 0x001e220000001000 */
[----:B------:R-:W-:-:S11]  /*1cc0*/  ISETP.GE.AND P2, PT, R5, RZ, PT ;  /* 0x000000ff0500720c */ /* 0x000fd60003f46270 */
[----:B------:R-:W-:Y:S02]  /*1cd0*/  @!P1 IMAD.IADD R6, R6, 0x1, -R139 ;  /* 0x0000000106069824 */ /* 0x000fe400078e0a8b */
[----:B------:R-:W-:Y:S01]  /*1ce0*/  @!P1 VIADD R4, R4, 0x1 ;  /* 0x0000000104049836 */ /* 0x000fe20000000000 */
[----:B------:R-:W-:Y:S02]  /*1cf0*/  ISETP.NE.AND P1, PT, R144, RZ, PT ;  /* 0x000000ff9000720c */ /* 0x000fe40003f25270 */
[----:B------:R-:W-:Y:S02]  /*1d00*/  ISETP.GE.U32.AND P0, PT, R6, R33, PT ;  /* 0x000000210600720c */ /* 0x000fe40003f06070 */
[----:B0-----:R-:W-:-:S04]  /*1d10*/  IADD3 R12, R7, 0xffffffe, RZ ;  /* 0x0ffffffe070c7810 */ /* 0x001fc80007ffe0ff */
[----:B------:R-:W0:Y:S07]  /*1d20*/  F2I.FTZ.U32.TRUNC.NTZ R5, R12 ;  /* 0x0000000c00057305 */ /* 0x000e2e000021f000 */
[----:B------:R-:W-:-:S04]  /*1d30*/  @P0 VIADD R4, R4, 0x1 ;  /* 0x0000000104040836 */ /* 0x000fc80000000000 */
[----:B------:R-:W-:-:S04]  /*1d40*/  IMAD.MOV.U32 R142, RZ, RZ, R4 ;  /* 0x000000ffff8e7224 */ /* 0x000fc800078e0004 */
[----:B------:R-:W-:Y:S01]  /*1d50*/  @!P2 IMAD.MOV R142, RZ, RZ, -R142 ;  /* 0x000000ffff8ea224 */ /* 0x000fe200078e0a8e */
[----:B------:R-:W-:Y:S02]  /*1d60*/  @!P1 LOP3.LUT R142, RZ, R144, RZ, 0x33, !PT ;  /* 0x00000090ff8e9212 */ /* 0x000fe400078e33ff */
[----:B0-----:R-:W-:-:S03]  /*1d70*/  IADD3 R4, RZ, -R5, RZ ;  /* 0x80000005ff047210 */ /* 0x001fc60007ffe0ff */
[----:B------:R-:W-:Y:S02]  /*1d80*/  IMAD.IADD R6, R34, 0x1, R142 ;  /* 0x0000000122067824 */ /* 0x000fe400078e028e */
        /* <DEDUP_REMOVED lines=10> */
[----:B------:R-:W-:Y:S02]  /*1e30*/  @!P0 IADD3 R4, R4, -R13, RZ ;  /* 0x8000000d04048210 */ /* 0x000fe40007ffe0ff */
[----:B------:R-:W-:Y:S02]  /*1e40*/  ISETP.NE.AND P0, PT, R145, RZ, PT ;  /* 0x000000ff9100720c */ /* 0x000fe40003f05270 */
[----:B------:R-:W-:-:S13]  /*1e50*/  ISETP.GT.U32.AND P1, PT, R13, R4, PT ;  /* 0x000000040d00720c */ /* 0x000fda0003f24070 */
[----:B------:R-:W-:Y:S01]  /*1e60*/  @!P1 IMAD.IADD R4, R4, 0x1, -R13 ;  /* 0x0000000104049824 */ /* 0x000fe200078e0a0d */
[----:B------:R-:W-:Y:S01]  /*1e70*/  ISETP.LE.AND P1, PT, R142, R55, PT ;  /* 0x000000378e00720c */ /* 0x000fe20003f23270 */
[----:B------:R-:W-:Y:S02]  /*1e80*/  IMAD.IADD R142, R132, 0x1, R143 ;  /* 0x00000001848e7824 */ /* 0x000fe400078e028f */
[----:B------:R-:W-:Y:S01]  /*1e90*/  @!P2 IMAD.MOV R4, RZ, RZ, -R4 ;  /* 0x000000ffff04a224 */ /* 0x000fe200078e0a04 */
[----:B------:R-:W-:Y:S02]  /*1ea0*/  @!P0 LOP3.LUT R4, RZ, R145, RZ, 0x33, !PT ;  /* 0x00000091ff048212 */ /* 0x000fe400078e33ff */
[----:B------:R-:W-:Y:S02]  /*1eb0*/  LEA R142, R142, UR7, 0x2 ;  /* 0x000000078e8e7c11 */ /* 0x000fe4000f8e10ff */
        /* <DEDUP_REMOVED lines=30> */
[----:B--2---:R-:W-:-:S02]  /*20a0*/  PRMT R12, R162, 0x7632, R12 ;  /* 0x00007632a20c7816 */ /* 0x004fc4000000000c */
[----:B------:R-:W-:-:S03]  /*20b0*/  SHF.L.U32 R162, R162, 0x10, RZ ;  /* 0x00000010a2a27819 */ /* 0x000fc600000006ff */
[----:B------:R-:W-:Y:S01]  /*20c0*/  IMAD.U32 R151, R12, 0x10000, RZ ;  /* 0x000100000c977824 */ /* 0x000fe200078e00ff */
[----:B---3--:R-:W-:-:S03]  /*20d0*/  PRMT R12, R160, 0x7632, R12 ;  /* 0x00007632a00c7816 */ /* 0x008fc6000000000c */
[----:B------:R-:W-:Y:S02]  /*20e0*/  FMUL.FTZ R151, R60, R151 ;  /* 0x000000973c977220 */ /* 0x000fe40000410000 */
[----:B------:R-:W-:Y:S02]  /*20f0*/  IMAD.U32 R13, R12, 0x10000, RZ ;  /* 0x000100000c0d7824 */ /* 0x000fe400078e00ff */
[----:B------:R-:W-:Y:S01]  /*2100*/  FMUL.FTZ R162, R39, R162 ;  /* 0x000000a227a27220 */ /* 0x000fe20000410000 */
[----:B------:R-:W-:Y:S02]  /*2110*/  IMAD.U32 R160, R160, 0x10000, RZ ;  /* 0x00010000a0a07824 */ /* 0x000fe400078e00ff */
[----:B------:R-:W-:Y:S02]  /*2120*/  FFMA.FTZ R13, R56, R13, R151 ;  /* 0x0000000d380d7223 */ /* 0x000fe40000010097 */
[----:B------:R-:W2:Y:S01]  /*2130*/  LDG.E.CONSTANT R151, desc[UR10][R6.64+0xa04] ;  /* 0x000a040a06977981 */ /* 0x000ea2000c1e9900 */
[C---:B----4-:R-:W-:Y:S01]  /*2140*/  PRMT R12, R156.reuse, 0x7632, R12 ;  /* 0x000076329c0c7816 */ /* 0x050fe2000000000c */
[----:B------:R-:W-:Y:S01]  /*2150*/  FFMA.FTZ R160, R35, R160, R162 ;  /* 0x000000a023a07223 */ /* 0x000fe200000100a2 */
[----:B------:R-:W-:-:S05]  /*2160*/  SHF.L.U32 R156, R156, 0x10, RZ ;  /* 0x000000109c9c7819 */ /* 0x000fca00000006ff */
[----:B------:R-:W-:Y:S02]  /*2170*/  FFMA.FTZ R160, R43, R156, R160 ;  /* 0x0000009c2ba07223 */ /* 0x000fe400000100a0 */
[----:B------:R-:W3:Y:S01]  /*2180*/  LDG.E.CONSTANT R156, desc[UR10][R6.64+0xc04] ;  /* 0x000c040a069c7981 */ /* 0x000ee2000c1e9900 */
[----:B------:R-:W-:-:S04]  /*2190*/  IMAD.U32 R12, R12, 0x10000, RZ ;  /* 0x000100000c0c7824 */ /* 0x000fc800078e00ff */
[----:B------:R-:W-:Y:S01]  /*21a0*/  FFMA.FTZ R13, R64, R12, R13 ;  /* 0x0000000c400d7223 */ /* 0x000fe2000001000d */
[C---:B------:R-:W-:Y:S01]  /*21b0*/  PRMT R12, R157.reuse, 0x7632, R12 ;  /* 0x000076329d0c7816 */ /* 0x040fe2000000000c */
[----:B------:R-:W-:-:S04]  /*21c0*/  IMAD.U32 R157, R157, 0x10000, RZ ;  /* 0x000100009d9d7824 */ /* 0x000fc800078e00ff */
[----:B------:R-:W-:Y:S01]  /*21d0*/  FFMA.FTZ R160, R47, R157, R160 ;  /* 0x0000009d2fa07223 */ /* 0x000fe200000100a0 */
[----:B------:R-:W-:Y:S01]  /*21e0*/  IMAD.U32 R12, R12, 0x10000, RZ ;  /* 0x000100000c0c7824 */ /* 0x000fe200078e00ff */
[----:B------:R-:W4:Y:S03]  /*21f0*/  LDG.E.CONSTANT R157, desc[UR10][R6.64+0xe04] ;  /* 0x000e040a069d7981 */ /* 0x000f26000c1e9900 */
[----:B------:R-:W-:Y:S01]  /*2200*/  FFMA.FTZ R13, R68, R12, R13 ;  /* 0x0000000c440d7223 */ /* 0x000fe2000001000d */
[C---:B------:R-:W-:Y:S02]  /*2210*/  PRMT R12, R155.reuse, 0x7632, R12 ;  /* 0x000076329b0c7816 */ /* 0x040fe4000000000c */
[----:B------:R-:W-:-:S05]  /*2220*/  SHF.L.U32 R155, R155, 0x10, RZ ;  /* 0x000000109b9b7819 */ /* 0x000fca00000006ff */
[----:B------:R-:W-:Y:S02]  /*2230*/  FFMA.FTZ R160, R51, R155, R160 ;  /* 0x0000009b33a07223 */ /* 0x000fe400000100a0 */
[----:B------:R-:W4:Y:S01]  /*2240*/  LDG.E.CONSTANT R155, desc[UR10][R6.64+0x1004] ;  /* 0x0010040a069b7981 */ /* 0x000f22000c1e9900 */
[----:B------:R-:W-:-:S04]  /*2250*/  IMAD.U32 R12, R12, 0x10000, RZ ;  /* 0x000100000c0c7824 */ /* 0x000fc800078e00ff */
[----:B------:R-:W-:Y:S01]  /*2260*/  FFMA.FTZ R13, R76, R12, R13 ;  /* 0x0000000c4c0d7223 */ /* 0x000fe2000001000d */
[----:B------:R-:W-:-:S05]  /*2270*/  PRMT R12, R152, 0x7632, R12 ;  /* 0x00007632980c7816 */ /* 0x000fca000000000c */
[----:B------:R-:W-:Y:S02]  /*2280*/  IMAD.U32 R12, R12, 0x10000, RZ ;  /* 0x000100000c0c7824 */ /* 0x000fe400078e00ff */
[----:B------:R-:W-:Y:S02]  /*2290*/  IMAD.U32 R152, R152, 0x10000, RZ ;  /* 0x0001000098987824 */ /* 0x000fe400078e00ff */
[----:B------:R-:W-:Y:S01]  /*22a0*/  FFMA.FTZ R13, R84, R12, R13 ;  /* 0x0000000c540d7223 */ /* 0x000fe2000001000d */
[----:B------:R-:W-:Y:S01]  /*22b0*/  PRMT R12, R159, 0x7632, R12 ;  /* 0x000076329f0c7816 */ /* 0x000fe2000000000c */
[----:B------:R-:W-:Y:S01]  /*22c0*/  FFMA.FTZ R160, R69, R152, R160 ;  /* 0x0000009845a07223 */ /* 0x000fe200000100a0 */
[----:B------:R-:W-:Y:S01]  /*22d0*/  SHF.L.U32 R159, R159, 0x10, RZ ;  /* 0x000000109f9f7819 */ /* 0x000fe200000006ff */
[----:B------:R-:W4:Y:S02]  /*22e0*/  LDG.E.CONSTANT R152, desc[UR10][R6.64+0x1204] ;  /* 0x0012040a06987981 */ /* 0x000f24000c1e9900 */
[----:B------:R-:W-:-:S02]  /*22f0*/  IMAD.U32 R12, R12, 0x10000, RZ ;  /* 0x000100000c0c7824 */ /* 0x000fc400078e00ff */
[----:B------:R-:W-:Y:S02]  /*2300*/  FFMA.FTZ R160, R77, R159, R160 ;  /* 0x0000009f4da07223 */ /* 0x000fe400000100a0 */
[----:B------:R-:W-:Y:S01]  /*2310*/  FFMA.FTZ R159, R92, R12, R13 ;  /* 0x0000000c5c9f7223 */ /* 0x000fe2000001000d */
[C---:B------:R-:W-:Y:S01]  /*2320*/  IMAD.U32 R13, R144.reuse, 0x10000, RZ ;  /* 0x00010000900d7824 */ /* 0x040fe200078e00ff */
[----:B------:R-:W-:Y:S01]  /*2330*/  PRMT R144, R144, 0x7632, R144 ;  /* 0x0000763290907816 */ /* 0x000fe20000000090 */
[----:B------:R-:W4:Y:S04]  /*2340*/  LDG.E.CONSTANT R12, desc[UR10][R6.64+0x208] ;  /* 0x0002080a060c7981 */ /* 0x000f28000c1e9900 */
        /* <DEDUP_REMOVED lines=8> */
[----:B------:R-:W-:Y:S01]  /*23d0*/  PRMT R144, R153, 0x7632, R144 ;  /* 0x0000763299907816 */ /* 0x000fe20000000090 */
[----:B------:R-:W-:Y:S01]  /*23e0*/  FFMA.FTZ R160, R85, R13, R160 ;  /* 0x0000000d55a07223 */ /* 0x000fe200000100a0 */
[----:B------:R-:W-:Y:S01]  /*23f0*/  SHF.L.U32 R158, R158, 0x10, RZ ;  /* 0x000000109e9e7819 */ /* 0x000fe200000006ff */
[----:B------:R-:W-:Y:S01]  /*2400*/  IMAD.U32 R154, R154, 0x10000, RZ ;  /* 0x000100009a9a7824 */ /* 0x000fe200078e00ff */
[----:B------:R-:W-:Y:S01]  /*2410*/  SHF.L.U32 R153, R153, 0x10, RZ ;  /* 0x0000001099997819 */ /* 0x000fe200000006ff */
[----:B------:R-:W-:Y:S01]  /*2420*/  IMAD.U32 R144, R144, 0x10000, RZ ;  /* 0x0001000090907824 */ /* 0x000fe200078e00ff */
[----:B------:R-:W4:Y:S03]  /*2430*/  LDG.E.CONSTANT R13, desc[UR10][R6.64+0x8] ;  /* 0x0000080a060d7981 */ /* 0x000f26000c1e9900 */
[----:B------:R-:W-:Y:S01]  /*2440*/  FFMA.FTZ R159, R112, R144, R159 ;  /* 0x00000090709f7223 */ /* 0x000fe2000001009f */
[----:B------:R-:W-:Y:S01]  /*2450*/  PRMT R144, R143, 0x7632, R144 ;  /* 0x000076328f907816 */ /* 0x000fe20000000090 */
[----:B------:R-:W-:-:S04]  /*2460*/  FFMA.FTZ R161, R93, R158, R160 ;  /* 0x0000009e5da17223 */ /* 0x000fc800000100a0 */
[----:B------:R-:W-:Y:S02]  /*2470*/  IMAD.U32 R144, R144, 0x10000, RZ ;  /* 0x0001000090907824 */ /* 0x000fe400078e00ff */
[----:B------:R-:W-:Y:S01]  /*2480*/  FFMA.FTZ R161, R8, R154, R161 ;  /* 0x0000009a08a17223 */ /* 0x000fe200000100a1 */
[----:B------:R-:W-:Y:S02]  /*2490*/  IMAD.U32 R143, R143, 0x10000, RZ ;  /* 0x000100008f8f7824 */ /* 0x000fe400078e00ff */
[----:B------:R-:W-:Y:S01]  /*24a0*/  FFMA.FTZ R159, R116, R144, R159 ;  /* 0x00000090749f7223 */ /* 0x000fe2000001009f */
[----:B------:R-:W-:Y:S01]  /*24b0*/  PRMT R144, R146, 0x7632, R144 ;  /* 0x0000763292907816 */ /* 0x000fe20000000090 */
[----:B------:R-:W-:-:S04]  /*24c0*/  FFMA.FTZ R153, R16, R153, R161 ;  /* 0x0000009910997223 */ /* 0x000fc800000100a1 */
[----:B------:R-:W-:Y:S01]  /*24d0*/  FFMA.FTZ R153, R24, R143, R153 ;  /* 0x0000008f18997223 */ /* 0x000fe20000010099 */
[----:B------:R-:W-:Y:S01]  /*24e0*/  IMAD.U32 R144, R144, 0x10000, RZ ;  /* 0x0001000090907824 */ /* 0x000fe200078e00ff */
[----:B------:R-:W4:Y:S01]  /*24f0*/  LDG.E.CONSTANT R143, desc[UR10][R6.64+0x1404] ;  /* 0x0014040a068f7981 */ /* 0x000f22000c1e9900 */
[----:B------:R-:W-:Y:S02]  /*2500*/  SHF.L.U32 R146, R146, 0x10, RZ ;  /* 0x0000001092927819 */ /* 0x000fe400000006ff */
[----:B------:R-:W-:Y:S02]  /*2510*/  FFMA.FTZ R158, R122, R144, R159 ;  /* 0x000000907a9e7223 */ /* 0x000fe4000001009f */
[----:B------:R-:W4:Y:S01]  /*2520*/  LDG.E.CONSTANT R144, desc[UR10][R6.64+0x408] ;  /* 0x0004080a06907981 */ /* 0x000f22000c1e9900 */
[----:B------:R-:W-:Y:S01]  /*2530*/  FFMA.FTZ R154, R20, R146, R153 ;  /* 0x00000092149a7223 */ /* 0x000fe20000010099 */
[C---:B------:R-:W-:Y:S01]  /*2540*/  PRMT R146, R145.reuse, 0x7632, R146 ;  /* 0x0000763291927816 */ /* 0x040fe20000000092 */
[----:B------:R-:W-:-:S02]  /*2550*/  IMAD.U32 R153, R145, 0x10000, RZ ;  /* 0x0001000091997824 */ /* 0x000fc400078e00ff */
[----:B------:R-:W4:Y:S02]  /*2560*/  LDG.E.CONSTANT R145, desc[UR10][R6.64+0x1604] ;  /* 0x0016040a06917981 */ /* 0x000f24000c1e9900 */
[----:B------:R-:W-:Y:S02]  /*2570*/  IMAD.U32 R146, R146, 0x10000, RZ ;  /* 0x0001000092927824 */ /* 0x000fe400078e00ff */
[----:B------:R-:W-:Y:S02]  /*2580*/  FFMA.FTZ R154, R117, R153, R154 ;  /* 0x00000099759a7223 */ /* 0x000fe4000001009a */
[----:B------:R-:W-:Y:S02]  /*2590*/  FFMA.FTZ R158, R131, R146, R158 ;  /* 0x00000092839e7223 */ /* 0x000fe4000001009e */
[----:B------:R-:W4:Y:S01]  /*25a0*/  LDG.E.CONSTANT R146, desc[UR10][R6.64+0x608] ;  /* 0x0006080a06927981 */ /* 0x000f22000c1e9900 */
[C---:B------:R-:W-:Y:S02]  /*25b0*/  PRMT R153, R147.reuse, 0x7632, R153 ;  /* 0x0000763293997816 */ /* 0x040fe40000000099 */
[----:B------:R-:W-:-:S03]  /*25c0*/  SHF.L.U32 R147, R147, 0x10, RZ ;  /* 0x0000001093937819 */ /* 0x000fc600000006ff */
[----:B------:R-:W-:Y:S02]  /*25d0*/  IMAD.U32 R159, R153, 0x10000, RZ ;  /* 0x00010000999f7824 */ /* 0x000fe400078e00ff */
[----:B------:R-:W-:Y:S02]  /*25e0*/  FFMA.FTZ R153, R123, R147, R154 ;  /* 0x000000937b997223 */ /* 0x000fe4000001009a */
[----:B------:R-:W4:Y:S01]  /*25f0*/  LDG.E.CONSTANT R147, desc[UR10][R6.64+0x1804] ;  /* 0x0018040a06937981 */ /* 0x000f22000c1e9900 */
[--C-:B------:R-:W-:Y:S01]  /*2600*/  FFMA.FTZ R154, R135, R159, R158.reuse ;  /* 0x0000009f879a7223 */ /* 0x100fe2000001009e */
[C---:B------:R-:W-:Y:S01]  /*2610*/  PRMT R159, R5.reuse, 0x7632, R159 ;  /* 0x00007632059f7816 */ /* 0x040fe2000000009f */
[----:B------:R-:W-:Y:S01]  /*2620*/  IMAD.U32 R5, R5, 0x10000, RZ ;  /* 0x0001000005057824 */ /* 0x000fe200078e00ff */
[C---:B------:R-:W-:Y:S01]  /*2630*/  PRMT R158, R148.reuse, 0x7632, R158 ;  /* 0x00007632949e7816 */ /* 0x040fe2000000009e */
[----:B------:R-:W-:Y:S02]  /*2640*/  IMAD.U32 R161, R148, 0x10000, RZ ;  /* 0x0001000094a17824 */ /* 0x000fe400078e00ff */
[----:B------:R-:W4:Y:S01]  /*2650*/  LDG.E.CONSTANT R148, desc[UR10][R6.64+0x808] ;  /* 0x0008080a06947981 */ /* 0x000f22000c1e9900 */
[----:B------:R-:W-:Y:S01]  /*2660*/  FMUL.FTZ R5, R40, R5 ;  /* 0x0000000528057220 */ /* 0x000fe20000410000 */
[----:B------:R-:W-:Y:S01]  /*2670*/  SHF.L.U32 R160, R159, 0x10, RZ ;  /* 0x000000109fa07819 */ /* 0x000fe200000006ff */
[----:B------:R-:W-:-:S02]  /*2680*/  IMAD.U32 R158, R158, 0x10000, RZ ;  /* 0x000100009e9e7824 */ /* 0x000fc400078e00ff */
[--C-:B------:R-:W-:Y:S01]  /*2690*/  FFMA.FTZ R161, R36, R161, R5.reuse ;  /* 0x000000a124a17223 */ /* 0x100fe20000010005 */
[C---:B------:R-:W-:Y:S01]  /*26a0*/  PRMT R5, R4.reuse, 0x7632, R5 ;  /* 0x0000763204057816 */ /* 0x040fe20000000005 */
[----:B------:R-:W-:Y:S01]  /*26b0*/  FMUL.FTZ R160, R61, R160 ;  /* 0x000000a03da07220 */ /* 0x000fe20000410000 */
[----:B------:R-:W-:Y:S02]  /*26c0*/  IMAD.U32 R159, R4, 0x10000, RZ ;  /* 0x00010000049f7824 */ /* 0x000fe400078e00ff */
[----:B------:R-:W4:Y:S01]  /*26d0*/  LDG.E.CONSTANT R4, desc[UR10][R6.64+0x1a04] ;  /* 0x001a040a06047981 */ /* 0x000f22000c1e9900 */
[----:B------:R-:W-:Y:S01]  /*26e0*/  FFMA.FTZ R158, R57, R158, R160 ;  /* 0x0000009e399e7223 */ /* 0x000fe200000100a0 */
[----:B------:R-:W-:Y:S02]  /*26f0*/  IMAD.U32 R5, R5, 0x10000, RZ ;  /* 0x0001000005057824 */ /* 0x000fe400078e00ff */
[----:B------:R-:W-:Y:S02]  /*2700*/  FFMA.FTZ R159, R44, R159, R161 ;  /* 0x0000009f2c9f7223 */ /* 0x000fe400000100a1 */
[--C-:B------:R-:W-:Y:S01]  /*2710*/  FFMA.FTZ R161, R65, R5, R158.reuse ;  /* 0x0000000541a17223 */ /* 0x100fe2000001009e */
[C---:B------:R-:W-:Y:S01]  /*2720*/  PRMT R158, R149.reuse, 0x7632, R158 ;  /* 0x00007632959e7816 */ /* 0x040fe2000000009e */
[----:B------:R-:W4:Y:S01]  /*2730*/  LDG.E.CONSTANT R5, desc[UR10][R6.64+0xa08] ;  /* 0x000a080a06057981 */ /* 0x000f22000c1e9900 */
[----:B------:R-:W-:-:S03]  /*2740*/  SHF.L.U32 R149, R149, 0x10, RZ ;  /* 0x0000001095957819 */ /* 0x000fc600000006ff */
[----:B------:R-:W-:-:S04]  /*2750*/  IMAD.U32 R158, R158, 0x10000, RZ ;  /* 0x000100009e9e7824 */ /* 0x000fc800078e00ff */
[----:B------:R-:W-:Y:S01]  /*2760*/  FFMA.FTZ R161, R70, R158, R161 ;  /* 0x0000009e46a17223 */ /* 0x000fe200000100a1 */
[C---:B------:R-:W-:Y:S01]  /*2770*/  PRMT R158, R150.reuse, 0x7632, R158 ;  /* 0x00007632969e7816 */ /* 0x040fe2000000009e */
[----:B------:R-:W-:Y:S02]  /*2780*/  IMAD.U32 R150, R150, 0x10000, RZ ;  /* 0x0001000096967824 */ /* 0x000fe400078e00ff */
[----:B------:R-:W-:Y:S02]  /*2790*/  FFMA.FTZ R159, R48, R149, R159 ;  /* 0x00000095309f7223 */ /* 0x000fe4000001009f */
[----:B------:R-:W4:Y:S01]  /*27a0*/  LDG.E.CONSTANT R149, desc[UR10][R6.64+0x1c04] ;  /* 0x001c040a06957981 */ /* 0x000f22000c1e9900 */
[----:B------:R-:W-:Y:S02]  /*27b0*/  IMAD.U32 R158, R158, 0x10000, RZ ;  /* 0x000100009e9e7824 */ /* 0x000fe400078e00ff */
[----:B------:R-:W-:Y:S02]  /*27c0*/  FFMA.FTZ R160, R52, R150, R159 ;  /* 0x0000009634a07223 */ /* 0x000fe4000001009f */
[----:B------:R-:W4:Y:S01]  /*27d0*/  LDG.E.CONSTANT R150, desc[UR10][R6.64+0xc08] ;  /* 0x000c080a06967981 */ /* 0x000f22000c1e9900 */
[----:B------:R-:W-:Y:S01]  /*27e0*/  FFMA.FTZ R161, R78, R158, R161 ;  /* 0x0000009e4ea17223 */ /* 0x000fe200000100a1 */
[----:B--2---:R-:W-:-:S02]  /*27f0*/  PRMT R158, R151, 0x7632, R158 ;  /* 0x00007632979e7816 */ /* 0x004fc4000000009e */
[----:B------:R-:W-:-:S03]  /*2800*/  SHF.L.U32 R151, R151, 0x10, RZ ;  /* 0x0000001097977819 */ /* 0x000fc600000006ff */
[----:B------:R-:W-:Y:S02]  /*2810*/  IMAD.U32 R158, R158, 0x10000, RZ ;  /* 0x000100009e9e7824 */ /* 0x000fe400078e00ff */
[----:B------:R-:W-:Y:S02]  /*2820*/  FFMA.FTZ R160, R71, R151, R160 ;  /* 0x0000009747a07223 */ /* 0x000fe400000100a0 */
[----:B------:R-:W2:Y:S01]  /*2830*/  LDG.E.CONSTANT R151, desc[UR10][R6.64+0xe08] ;  /* 0x000e080a06977981 */ /* 0x000ea2000c1e9900 */
[----:B------:R-:W-:Y:S01]  /*2840*/  FFMA.FTZ R161, R86, R158, R161 ;  /* 0x0000009e56a17223 */ /* 0x000fe200000100a1 */
[C---:B---3--:R-:W-:Y:S01]  /*2850*/  PRMT R158, R156.reuse, 0x7632, R158 ;  /* 0x000076329c9e7816 */ /* 0x048fe2000000009e */
[----:B------:R-:W-:-:S04]  /*2860*/  IMAD.U32 R156, R156, 0x10000, RZ ;  /* 0x000100009c9c7824 */ /* 0x000fc800078e00ff */
[----:B------:R-:W-:Y:S02]  /*2870*/  FFMA.FTZ R160, R79, R156, R160 ;  /* 0x0000009c4fa07223 */ /* 0x000fe400000100a0 */
[----:B------:R-:W3:Y:S01]  /*2880*/  LDG.E.CONSTANT R156, desc[UR10][R6.64+0x1008] ;  /* 0x0010080a069c7981 */ /* 0x000ee2000c1e9900 */
[----:B------:R-:W-:-:S04]  /*2890*/  IMAD.U32 R158, R158, 0x10000, RZ ;  /* 0x000100009e9e7824 */ /* 0x000fc800078e00ff */
[----:B------:R-:W-:Y:S01]  /*28a0*/  FFMA.FTZ R162, R94, R158, R161 ;  /* 0x0000009e5ea27223 */ /* 0x000fe200000100a1 */
[C---:B----4-:R-:W-:Y:S02]  /*28b0*/  PRMT R158, R157.reuse, 0x7632, R158 ;  /* 0x000076329d9e7816 */ /* 0x050fe4000000009e */
[----:B------:R-:W-:-:S03]  /*28c0*/  SHF.L.U32 R157, R157, 0x10, RZ ;  /* 0x000000109d9d7819 */ /* 0x000fc600000006ff */
[----:B------:R-:W-:Y:S02]  /*28d0*/  IMAD.U32 R158, R158, 0x10000, RZ ;  /* 0x000100009e9e7824 */ /* 0x000fe400078e00ff */
[----:B------:R-:W-:Y:S02]  /*28e0*/  FFMA.FTZ R160, R87, R157, R160 ;  /* 0x0000009d57a07223 */ /* 0x000fe400000100a0 */
[----:B------:R-:W4:Y:S01]  /*28f0*/  LDG.E.CONSTANT R157, desc[UR10][R6.64+0x1208] ;  /* 0x0012080a069d7981 */ /* 0x000f22000c1e9900 */
[----:B------:R-:W-:Y:S01]  /*2900*/  FFMA.FTZ R162, R101, R158, R162 ;  /* 0x0000009e65a27223 */ /* 0x000fe200000100a2 */
[C---:B------:R-:W-:Y:S01]  /*2910*/  PRMT R158, R155.reuse, 0x7632, R158 ;  /* 0x000076329b9e7816 */ /* 0x040fe2000000009e */
[----:B------:R-:W-:-:S04]  /*2920*/  IMAD.U32 R155, R155, 0x10000, RZ ;  /* 0x000100009b9b7824 */ /* 0x000fc800078e00ff */
[----:B------:R-:W-:Y:S02]  /*2930*/  FFMA.FTZ R160, R95, R155, R160 ;  /* 0x0000009b5fa07223 */ /* 0x000fe400000100a0 */
[----:B------:R-:W4:Y:S01]  /*2940*/  LDG.E.CONSTANT R155, desc[UR10][R6.64+0x1408] ;  /* 0x0014080a069b7981 */ /* 0x000f22000c1e9900 */
[----:B------:R-:W-:-:S04]  /*2950*/  IMAD.U32 R158, R158, 0x10000, RZ ;  /* 0x000100009e9e7824 */ /* 0x000fc800078e00ff */
[----:B------:R-:W-:Y:S01]  /*2960*/  FFMA.FTZ R164, R105, R158, R162 ;  /* 0x0000009e69a47223 */ /* 0x000fe200000100a2 */
[C---:B------:R-:W-:Y:S02]  /*2970*/  PRMT R158, R152.reuse, 0x7632, R158 ;  /* 0x00007632989e7816 */ /* 0x040fe4000000009e */
[----:B------:R-:W-:-:S03]  /*2980*/  SHF.L.U32 R162, R152, 0x10, RZ ;  /* 0x0000001098a27819 */ /* 0x000fc600000006ff */
[----:B------:R-:W-:Y:S02]  /*2990*/  IMAD.U32 R158, R158, 0x10000, RZ ;  /* 0x000100009e9e7824 */ /* 0x000fe400078e00ff */
[C---:B------:R-:W-:Y:S01]  /*29a0*/  IMAD.U32 R152, R12.reuse, 0x10000, RZ ;  /* 0x000100000c987824 */ /* 0x040fe200078e00ff */
[----:B------:R-:W-:Y:S01]  /*29b0*/  PRMT R12, R12, 0x7632, R12 ;  /* 0x000076320c0c7816 */ /* 0x000fe2000000000c */
[----:B------:R-:W-:Y:S01]  /*29c0*/  FFMA.FTZ R162, R9, R162, R160 ;  /* 0x000000a209a27223 */ /* 0x000fe200000100a0 */
[----:B------:R-:W-:Y:S02]  /*29d0*/  FFMA.FTZ R160, R109, R158, R164 ;  /* 0x0000009e6da07223 */ /* 0x000fe400000100a4 */
[----:B------:R-:W-:-:S05]  /*29e0*/  SHF.L.U32 R159, R12, 0x10, RZ ;  /* 0x000000100c9f7819 */ /* 0x000fca00000006ff */
[----:B------:R-:W-:Y:S01]  /*29f0*/  FMUL.FTZ R159, R62, R159 ;  /* 0x0000009f3e9f7220 */ /* 0x000fe20000410000 */
[C---:B------:R-:W-:Y:S01]  /*2a00*/  IMAD.U32 R158, R13.reuse, 0x10000, RZ ;  /* 0x000100000d9e7824 */ /* 0x040fe200078e00ff */
        /* <DEDUP_REMOVED lines=13> */
[----:B------:R-:W-:Y:S01]  /*2ae0*/  FFMA.FTZ R13, R72, R12, R13 ;  /* 0x0000000c480d7223 */ /* 0x000fe2000001000d */
[----:B------:R-:W-:Y:S01]  /*2af0*/  IMAD.U32 R12, R147, 0x10000, RZ ;  /* 0x00010000930c7824 */ /* 0x000fe200078e00ff */
[----:B------:R-:W-:Y:S01]  /*2b00*/  PRMT R145, R145, 0x7632, R145 ;  /* 0x0000763291917816 */ /* 0x000fe20000000091 */
[----:B------:R-:W-:Y:S02]  /*2b10*/  IMAD.U32 R143, R143, 0x10000, RZ ;  /* 0x000100008f8f7824 */ /* 0x000fe400078e00ff */
[----:B------:R-:W-:Y:S01]  /*2b20*/  FFMA.FTZ R162, R21, R12, R162 ;  /* 0x0000000c15a27223 */ /* 0x000fe200000100a2 */
[----:B------:R-:W-:Y:S01]  /*2b30*/  PRMT R12, R148, 0x7632, R12 ;  /* 0x00007632940c7816 */ /* 0x000fe2000000000c */
[----:B------:R-:W-:Y:S01]  /*2b40*/  FFMA.FTZ R143, R113, R143, R160 ;  /* 0x0000008f718f7223 */ /* 0x000fe200000100a0 */
[----:B------:R-:W-:Y:S02]  /*2b50*/  IMAD.U32 R145, R145, 0x10000, RZ ;  /* 0x0001000091917824 */ /* 0x000fe400078e00ff */
[----:B------:R-:W-:Y:S01]  /*2b60*/  FMUL.FTZ R152, R41, R152 ;  /* 0x0000009829987220 */ /* 0x000fe20000410000 */
[----:B------:R-:W-:-:S02]  /*2b70*/  IMAD.U32 R12, R12, 0x10000, RZ ;  /* 0x000100000c0c7824 */ /* 0x000fc400078e00ff */
[----:B------:R-:W-:Y:S01]  /*2b80*/  FFMA.FTZ R143, R118, R145, R143 ;  /* 0x00000091768f7223 */ /* 0x000fe2000001008f */
[----:B------:R-:W-:Y:S01]  /*2b90*/  SHF.L.U32 R144, R144, 0x10, RZ ;  /* 0x0000001090907819 */ /* 0x000fe200000006ff */
[----:B------:R-:W-:Y:S01]  /*2ba0*/  FFMA.FTZ R158, R37, R158, R152 ;  /* 0x0000009e259e7223 */ /* 0x000fe20000010098 */
[----:B------:R-:W-:Y:S01]  /*2bb0*/  FFMA.FTZ R145, R80, R12, R13 ;  /* 0x0000000c50917223 */ /* 0x000fe2000001000d */
[----:B------:R-:W-:Y:S01]  /*2bc0*/  PRMT R147, R147, 0x7632, R147 ;  /* 0x0000763293937816 */ /* 0x000fe20000000093 */
[----:B------:R-:W-:Y:S02]  /*2bd0*/  IMAD.U32 R13, R4, 0x10000, RZ ;  /* 0x00010000040d7824 */ /* 0x000fe400078e00ff */
[----:B------:R-:W-:Y:S01]  /*2be0*/  FADD.FTZ R154, R153, R154 ;  /* 0x0000009a999a7221 */ /* 0x000fe20000010000 */
[----:B------:R-:W-:Y:S01]  /*2bf0*/  SHF.L.U32 R146, R146, 0x10, RZ ;  /* 0x0000001092927819 */ /* 0x000fe200000006ff */
[----:B------:R-:W4:Y:S01]  /*2c00*/  LDG.E.CONSTANT R153, desc[UR10][R6.64+0x20c] ;  /* 0x00020c0a06997981 */ /* 0x000f22000c1e9900 */
[----:B------:R-:W-:Y:S01]  /*2c10*/  FFMA.FTZ R158, R45, R144, R158 ;  /* 0x000000902d9e7223 */ /* 0x000fe2000001009e */
[----:B------:R-:W-:Y:S01]  /*2c20*/  FFMA.FTZ R162, R119, R13, R162 ;  /* 0x0000000d77a27223 */ /* 0x000fe200000100a2 */
[----:B------:R-:W-:Y:S01]  /*2c30*/  IMAD.U32 R147, R147, 0x10000, RZ ;  /* 0x0001000093937824 */ /* 0x000fe200078e00ff */
[----:B------:R-:W-:Y:S01]  /*2c40*/  PRMT R13, R4, 0x7632, R13 ;  /* 0x00007632040d7816 */ /* 0x000fe2000000000d */
[----:B------:R-:W4:Y:S01]  /*2c50*/  LDG.E.CONSTANT R152, desc[UR10][R6.64+0xc] ;  /* 0x00000c0a06987981 */ /* 0x000f22000c1e9900 */
[----:B------:R-:W-:Y:S01]  /*2c60*/  SHF.L.U32 R148, R148, 0x10, RZ ;  /* 0x0000001094947819 */ /* 0x000fe200000006ff */
[----:B------:R-:W-:Y:S01]  /*2c70*/  FFMA.FTZ R146, R49, R146, R158 ;  /* 0x0000009231927223 */ /* 0x000fe2000001009e */
[----:B------:R-:W-:Y:S01]  /*2c80*/  FFMA.FTZ R143, R124, R147, R143 ;  /* 0x000000937c8f7223 */ /* 0x000fe2000001008f */
[C---:B------:R-:W-:Y:S01]  /*2c90*/  PRMT R4, R5.reuse, 0x7632, R4 ;  /* 0x0000763205047816 */ /* 0x040fe20000000004 */
[----:B------:R-:W-:Y:S01]  /*2ca0*/  IMAD.U32 R5, R5, 0x10000, RZ ;  /* 0x0001000005057824 */ /* 0x000fe200078e00ff */
[----:B------:R-:W-:Y:S01]  /*2cb0*/  SHF.L.U32 R147, R13, 0x10, RZ ;  /* 0x000000100d937819 */ /* 0x000fe200000006ff */
[----:B------:R-:W-:Y:S01]  /*2cc0*/  FFMA.FTZ R144, R53, R148, R146 ;  /* 0x0000009435907223 */ /* 0x000fe20000010092 */
[----:B------:R-:W4:Y:S04]  /*2cd0*/  LDG.E.CONSTANT R13, desc[UR10][R6.64+0x1608] ;  /* 0x0016080a060d7981 */ /* 0x000f28000c1e9900 */
[----:B------:R-:W4:Y:S01]  /*2ce0*/  LDG.E.CONSTANT R12, desc[UR10][R6.64+0x40c] ;  /* 0x00040c0a060c7981 */ /* 0x000f22000c1e9900 */
[----:B------:R-:W-:-:S03]  /*2cf0*/  FFMA.FTZ R144, R73, R5, R144 ;  /* 0x0000000549907223 */ /* 0x000fc60000010090 */
[----:B------:R-:W4:Y:S01]  /*2d00*/  LDG.E.CONSTANT R5, desc[UR10][R6.64+0x60c] ;  /* 0x00060c0a06057981 */ /* 0x000f22000c1e9900 */
[----:B------:R-:W-:Y:S01]  /*2d10*/  IMAD.U32 R4, R4, 0x10000, RZ ;  /* 0x0001000004047824 */ /* 0x000fe200078e00ff */
[----:B------:R-:W-:Y:S01]  /*2d20*/  PRMT R146, R150, 0x7632, R146 ;  /* 0x0000763296927816 */ /* 0x000fe20000000092 */
[----:B------:R-:W-:Y:S01]  /*2d30*/  FFMA.FTZ R147, R136, R147, R143 ;  /* 0x0000009388937223 */ /* 0x000fe2000001008f */
[----:B------:R-:W4:Y:S01]  /*2d40*/  LDG.E.CONSTANT R158, desc[UR10][R6.64+0x1c0c] ;  /* 0x001c0c0a069e7981 */ /* 0x000f22000c1e9900 */
[----:B------:R-:W-:-:S03]  /*2d50*/  FFMA.FTZ R159, R88, R4, R145 ;  /* 0x00000004589f7223 */ /* 0x000fc60000010091 */
[----:B------:R-:W4:Y:S01]  /*2d60*/  LDG.E.CONSTANT R4, desc[UR10][R6.64+0x1808] ;  /* 0x0018080a06047981 */ /* 0x000f22000c1e9900 */
[----:B------:R-:W-:-:S03]  /*2d70*/  IMAD.U32 R146, R146, 0x10000, RZ ;  /* 0x0001000092927824 */ /* 0x000fc600078e00ff */
[----:B------:R-:W4:Y:S01]  /*2d80*/  LDG.E.CONSTANT R143, desc[UR10][R6.64+0x80c] ;  /* 0x00080c0a068f7981 */ /* 0x000f22000c1e9900 */
[----:B------:R-:W-:Y:S01]  /*2d90*/  FFMA.FTZ R159, R96, R146, R159 ;  /* 0x00000092609f7223 */ /* 0x000fe2000001009f */
[----:B------:R-:W-:Y:S02]  /*2da0*/  IMAD.U32 R150, R150, 0x10000, RZ ;  /* 0x0001000096967824 */ /* 0x000fe400078e00ff */
[C---:B------:R-:W-:Y:S01]  /*2db0*/  IMAD.U32 R145, R149.reuse, 0x10000, RZ ;  /* 0x0001000095917824 */ /* 0x040fe200078e00ff */
[----:B------:R-:W-:Y:S01]  /*2dc0*/  PRMT R149, R149, 0x7632, R149 ;  /* 0x0000763295957816 */ /* 0x000fe20000000095 */
[----:B------:R-:W-:Y:S02]  /*2dd0*/  FFMA.FTZ R150, R81, R150, R144 ;  /* 0x0000009651967223 */ /* 0x000fe40000010090 */
[----:B------:R-:W-:Y:S01]  /*2de0*/  FFMA.FTZ R145, R125, R145, R162 ;  /* 0x000000917d917223 */ /* 0x000fe200000100a2 */
[----:B------:R-:W4:Y:S01]  /*2df0*/  LDG.E.CONSTANT R144, desc[UR10][R6.64+0x1a08] ;  /* 0x001a080a06907981 */ /* 0x000f22000c1e9900 */
[----:B------:R-:W-:-:S02]  /*2e00*/  SHF.L.U32 R148, R149, 0x10, RZ ;  /* 0x0000001095947819 */ /* 0x000fc400000006ff */
[----:B------:R-:W-:Y:S02]  /*2e10*/  FADD.FTZ R149, R145, R154 ;  /* 0x0000009a91957221 */ /* 0x000fe40000010000 */
[----:B------:R-:W4:Y:S01]  /*2e20*/  LDG.E.CONSTANT R145, desc[UR10][R6.64+0xa0c] ;  /* 0x000a0c0a06917981 */ /* 0x000f22000c1e9900 */
[----:B------:R-:W-:-:S03]  /*2e30*/  FFMA.FTZ R148, R138, R148, R147 ;  /* 0x000000948a947223 */ /* 0x000fc60000010093 */
[----:B------:R-:W4:Y:S01]  /*2e40*/  LDG.E.CONSTANT R154, desc[UR10][R6.64+0x1a0c] ;  /* 0x001a0c0a069a7981 */ /* 0x000f22000c1e9900 */
[----:B------:R-:W-:-:S03]  /*2e50*/  FADD.FTZ R148, R148, R149 ;  /* 0x0000009594947221 */ /* 0x000fc60000010000 */
[----:B------:R-:W4:Y:S01]  /*2e60*/  LDG.E.CONSTANT R149, desc[UR10][R6.64+0xe0c] ;  /* 0x000e0c0a06957981 */ /* 0x000f22000c1e9900 */
[----:B--2---:R-:W-:-:S05]  /*2e70*/  PRMT R146, R151, 0x7632, R146 ;  /* 0x0000763297927816 */ /* 0x004fca0000000092 */
[----:B------:R-:W-:-:S04]  /*2e80*/  IMAD.U32 R146, R146, 0x10000, RZ ;  /* 0x0001000092927824 */ /* 0x000fc800078e00ff */
[----:B------:R-:W-:Y:S01]  /*2e90*/  FFMA.FTZ R159, R102, R146, R159 ;  /* 0x00000092669f7223 */ /* 0x000fe2000001009f */
[----:B---3--:R-:W-:-:S05]  /*2ea0*/  PRMT R146, R156, 0x7632, R146 ;  /* 0x000076329c927816 */ /* 0x008fca0000000092 */
[----:B------:R-:W-:Y:S02]  /*2eb0*/  IMAD.U32 R147, R146, 0x10000, RZ ;  /* 0x0001000092937824 */ /* 0x000fe400078e00ff */
[----:B------:R-:W-:Y:S01]  /*2ec0*/  IMAD.U32 R151, R151, 0x10000, RZ ;  /* 0x0001000097977824 */ /* 0x000fe200078e00ff */
[----:B------:R-:W-:Y:S01]  /*2ed0*/  SHF.L.U32 R156, R156, 0x10, RZ ;  /* 0x000000109c9c7819 */ /* 0x000fe200000006ff */
[----:B------:R-:W-:Y:S01]  /*2ee0*/  FFMA.FTZ R159, R106, R147, R159 ;  /* 0x000000936a9f7223 */ /* 0x000fe2000001009f */
[----:B------:R-:W2:Y:S04]  /*2ef0*/  LDG.E.CONSTANT R146, desc[UR10][R6.64+0x1c08] ;  /* 0x001c080a06927981 */ /* 0x000ea8000c1e9900 */
[----:B------:R-:W3:Y:S01]  /*2f00*/  LDG.E.CONSTANT R147, desc[UR10][R6.64+0xc0c] ;  /* 0x000c0c0a06937981 */ /* 0x000ee2000c1e9900 */
[----:B------:R-:W-:-:S04]  /*2f10*/  FFMA.FTZ R150, R89, R151, R150 ;  /* 0x0000009759967223 */ /* 0x000fc80000010096 */
[--C-:B------:R-:W-:Y:S01]  /*2f20*/  FFMA.FTZ R151, R97, R156, R150.reuse ;  /* 0x0000009c61977223 */ /* 0x100fe20000010096 */
[C---:B----4-:R-:W-:Y:S01]  /*2f30*/  PRMT R150, R157.reuse, 0x7632, R150 ;  /* 0x000076329d967816 */ /* 0x050fe20000000096 */
[----:B------:R-:W-:Y:S01]  /*2f40*/  IMAD.U32 R157, R157, 0x10000, RZ ;  /* 0x000100009d9d7824 */ /* 0x000fe200078e00ff */
[----:B------:R-:W4:Y:S03]  /*2f50*/  LDG.E.CONSTANT R156, desc[UR10][R6.64+0x160c] ;  /* 0x00160c0a069c7981 */ /* 0x000f26000c1e9900 */
[----:B------:R-:W-:Y:S01]  /*2f60*/  FFMA.FTZ R151, R10, R157, R151 ;  /* 0x0000009d0a977223 */ /* 0x000fe20000010097 */
[----:B------:R-:W-:Y:S01]  /*2f70*/  IMAD.U32 R150, R150, 0x10000, RZ ;  /* 0x0001000096967824 */ /* 0x000fe200078e00ff */
[----:B------:R-:W2:Y:S01]  /*2f80*/  LDG.E.CONSTANT R157, desc[UR10][R6.64+0x100c] ;  /* 0x00100c0a069d7981 */ /* 0x000ea2000c1e9900 */
[C---:B------:R-:W-:Y:S02]  /*2f90*/  SHF.L.U32 R161, R155.reuse, 0x10, RZ ;  /* 0x000000109ba17819 */ /* 0x040fe400000006ff */
[----:B------:R-:W-:Y:S01]  /*2fa0*/  FFMA.FTZ R159, R110, R150, R159 ;  /* 0x000000966e9f7223 */ /* 0x000fe2000001009f */
[----:B------:R-:W-:-:S02]  /*2fb0*/  PRMT R150, R155, 0x7632, R150 ;  /* 0x000076329b967816 */ /* 0x000fc40000000096 */
[----:B------:R-:W4:Y:S01]  /*2fc0*/  LDG.E.CONSTANT R155, desc[UR10][R6.64+0x120c] ;  /* 0x00120c0a069b7981 */ /* 0x000f22000c1e9900 */
[----:B------:R-:W-:-:S03]  /*2fd0*/  FFMA.FTZ R161, R18, R161, R151 ;  /* 0x000000a112a17223 */ /* 0x000fc60000010097 */
[----:B------:R-:W4:Y:S01]  /*2fe0*/  LDG.E.CONSTANT R151, desc[UR10][R6.64+0x140c] ;  /* 0x00140c0a06977981 */ /* 0x000f22000c1e9900 */
[----:B------:R-:W-:-:S04]  /*2ff0*/  IMAD.U32 R150, R150, 0x10000, RZ ;  /* 0x0001000096967824 */ /* 0x000fc800078e00ff */
[----:B------:R-:W-:Y:S02]  /*3000*/  FFMA.FTZ R159, R114, R150, R159 ;  /* 0x00000096729f7223 */ /* 0x000fe4000001009f */
[----:B------:R0:W4:Y:S01]  /*3010*/  LDG.E.CONSTANT R150, desc[UR10][R6.64+0x180c] ;  /* 0x00180c0a06967981 */ /* 0x000122000c1e9900 */
[C---:B------:R-:W-:Y:S01]  /*3020*/  IMAD.U32 R163, R153.reuse, 0x10000, RZ ;  /* 0x0001000099a37824 */ /* 0x040fe200078e00ff */
[----:B------:R-:W-:-:S03]  /*3030*/  PRMT R153, R153, 0x7632, R153 ;  /* 0x0000763299997816 */ /* 0x000fc60000000099 */
[----:B------:R-:W-:Y:S01]  /*3040*/  FMUL.FTZ R165, R42, R163 ;  /* 0x000000a32aa57220 */ /* 0x000fe20000410000 */
[C---:B------:R-:W-:Y:S01]  /*3050*/  IMAD.U32 R163, R152.reuse, 0x10000, RZ ;  /* 0x0001000098a37824 */ /* 0x040fe200078e00ff */
[----:B------:R-:W-:Y:S02]  /*3060*/  PRMT R152, R152, 0x7632, R152 ;  /* 0x0000763298987816 */ /* 0x000fe40000000098 */
[----:B------:R-:W-:Y:S02]  /*3070*/  SHF.L.U32 R160, R153, 0x10, RZ ;  /* 0x0000001099a07819 */ /* 0x000fe400000006ff */
[----:B0-----:R-:W-:Y:S01]  /*3080*/  SHF.L.U32 R6, R13, 0x10, RZ ;  /* 0x000000100d067819 */ /* 0x001fe200000006ff */
[----:B------:R-:W-:Y:S02]  /*3090*/  IMAD.U32 R152, R152, 0x10000, RZ ;  /* 0x0001000098987824 */ /* 0x000fe400078e00ff */
[----:B------:R-:W-:Y:S01]  /*30a0*/  FMUL.FTZ R160, R63, R160 ;  /* 0x000000a03fa07220 */ /* 0x000fe20000410000 */
[----:B------:R-:W-:Y:S01]  /*30b0*/  PRMT R153, R12, 0x7632, R153 ;  /* 0x000076320c997816 */ /* 0x000fe20000000099 */
[----:B------:R-:W-:-:S02]  /*30c0*/  FFMA.FTZ R161, R26, R6, R161 ;  /* 0x000000061aa17223 */ /* 0x000fc400000100a1 */
[----:B------:R-:W-:Y:S01]  /*30d0*/  FFMA.FTZ R152, R59, R152, R160 ;  /* 0x000000983b987223 */ /* 0x000fe200000100a0 */
[----:B------:R-:W-:Y:S01]  /*30e0*/  PRMT R6, R5, 0x7632, R6 ;  /* 0x0000763205067816 */ /* 0x000fe20000000006 */
[----:B------:R-:W-:Y:S02]  /*30f0*/  IMAD.U32 R153, R153, 0x10000, RZ ;  /* 0x0001000099997824 */ /* 0x000fe400078e00ff */
[----:B------:R-:W-:Y:S01]  /*3100*/  FFMA.FTZ R163, R38, R163, R165 ;  /* 0x000000a326a37223 */ /* 0x000fe200000100a5 */
[----:B------:R-:W-:Y:S02]  /*3110*/  IMAD.U32 R12, R12, 0x10000, RZ ;  /* 0x000100000c0c7824 */ /* 0x000fe400078e00ff */
[----:B------:R-:W-:Y:S01]  /*3120*/  FFMA.FTZ R7, R67, R153, R152 ;  /* 0x0000009943077223 */ /* 0x000fe20000010098 */
[----:B------:R-:W-:Y:S02]  /*3130*/  IMAD.U32 R6, R6, 0x10000, RZ ;  /* 0x0001000006067824 */ /* 0x000fe400078e00ff */
[----:B------:R-:W-:-:S02]  /*3140*/  FFMA.FTZ R163, R46, R12, R163 ;  /* 0x0000000c2ea37223 */ /* 0x000fc400000100a3 */
[----:B------:R-:W-:Y:S01]  /*3150*/  FFMA.FTZ R7, R74, R6, R7 ;  /* 0x000000064a077223 */ /* 0x000fe20000010007 */
[C---:B------:R-:W-:Y:S02]  /*3160*/  SHF.L.U32 R6, R4.reuse, 0x10, RZ ;  /* 0x0000001004067819 */ /* 0x040fe400000006ff */
[----:B------:R-:W-:Y:S02]  /*3170*/  PRMT R4, R4, 0x7632, R4 ;  /* 0x0000763204047816 */ /* 0x000fe40000000004 */
[----:B------:R-:W-:Y:S01]  /*3180*/  PRMT R12, R143, 0x7632, R12 ;  /* 0x000076328f0c7816 */ /* 0x000fe2000000000c */
[----:B------:R-:W-:Y:S02]  /*3190*/  FFMA.FTZ R161, R22, R6, R161 ;  /* 0x0000000616a17223 */ /* 0x000fe400000100a1 */
[----:B------:R-:W-:Y:S02]  /*31a0*/  IMAD.U32 R6, R4, 0x10000, RZ ;  /* 0x0001000004067824 */ /* 0x000fe400078e00ff */
        /* <DEDUP_REMOVED lines=9> */
[----:B------:R-:W-:Y:S02]  /*3240*/  IMAD.U32 R4, R4, 0x10000, RZ ;  /* 0x0001000004047824 */ /* 0x000fe400078e00ff */
[----:B------:R-:W-:Y:S01]  /*3250*/  FFMA.FTZ R159, R120, R13, R159 ;  /* 0x0000000d789f7223 */ /* 0x000fe2000001009f */
[----:B------:R-:W-:Y:S01]  /*3260*/  FFMA.FTZ R5, R50, R5, R163 ;  /* 0x0000000532057223 */ /* 0x000fe200000100a3 */
[----:B------:R-:W-:-:S02]  /*3270*/  IMAD.U32 R143, R143, 0x10000, RZ ;  /* 0x000100008f8f7824 */ /* 0x000fc400078e00ff */
[----:B------:R-:W-:Y:S01]  /*3280*/  FFMA.FTZ R7, R90, R4, R7 ;  /* 0x000000045a077223 */ /* 0x000fe20000010007 */
[----:B------:R-:W-:Y:S01]  /*3290*/  FFMA.FTZ R12, R126, R6, R159 ;  /* 0x000000067e0c7223 */ /* 0x000fe2000001009f */
[----:B------:R-:W-:Y:S02]  /*32a0*/  IMAD.U32 R144, R144, 0x10000, RZ ;  /* 0x0001000090907824 */ /* 0x000fe400078e00ff */
[----:B------:R-:W-:Y:S01]  /*32b0*/  FFMA.FTZ R6, R54, R143, R5 ;  /* 0x0000008f36067223 */ /* 0x000fe20000010005 */
[----:B------:R-:W-:Y:S02]  /*32c0*/  IMAD.U32 R145, R145, 0x10000, RZ ;  /* 0x0001000091917824 */ /* 0x000fe400078e00ff */
[----:B------:R-:W-:Y:S02]  /*32d0*/  FFMA.FTZ R13, R137, R144, R12 ;  /* 0x00000090890d7223 */ /* 0x000fe4000001000c */
[----:B------:R-:W-:Y:S01]  /*32e0*/  FFMA.FTZ R6, R75, R145, R6 ;  /* 0x000000914b067223 */ /* 0x000fe20000010006 */
[----:B------:R-:W-:Y:S01]  /*32f0*/  IMAD.U32 R145, RZ, RZ, UR16 ;  /* 0x00000010ff917e24 */ /* 0x000fe2000f8e00ff */
[----:B-----5:R-:W-:-:S02]  /*3300*/  FSETP.NEU.FTZ.AND P0, PT, R0, RZ, PT ;  /* 0x000000ff0000720b */ /* 0x020fc40003f1d000 */
[C---:B---3--:R-:W-:Y:S01]  /*3310*/  PRMT R4, R147.reuse, 0x7632, R4 ;  /* 0x0000763293047816 */ /* 0x048fe20000000004 */
[----:B------:R-:W-:-:S04]  /*3320*/  IMAD.U32 R147, R147, 0x10000, RZ ;  /* 0x0001000093937824 */ /* 0x000fc800078e00ff */
[----:B------:R-:W-:Y:S02]  /*3330*/  IMAD.U32 R12, R4, 0x10000, RZ ;  /* 0x00010000040c7824 */ /* 0x000fe400078e00ff */
[----:B------:R-:W-:Y:S02]  /*3340*/  FFMA.FTZ R6, R83, R147, R6 ;  /* 0x0000009353067223 */ /* 0x000fe40000010006 */
[----:B------:R-:W-:Y:S01]  /*3350*/  FFMA.FTZ R12, R98, R12, R7 ;  /* 0x0000000c620c7223 */ /* 0x000fe20000010007 */
[C---:B------:R-:W-:Y:S02]  /*3360*/  SHF.L.U32 R7, R149.reuse, 0x10, RZ ;  /* 0x0000001095077819 */ /* 0x040fe400000006ff */
[----:B------:R-:W-:-:S03]  /*3370*/  PRMT R149, R149, 0x7632, R149 ;  /* 0x0000763295957816 */ /* 0x000fc60000000095 */
[--C-:B------:R-:W-:Y:S01]  /*3380*/  FFMA.FTZ R144, R91, R7, R6.reuse ;  /* 0x000000075b907223 */ /* 0x100fe20000010006 */
[----:B--2---:R-:W-:Y:S01]  /*3390*/  PRMT R6, R157, 0x7632, R6 ;  /* 0x000076329d067816 */ /* 0x004fe20000000006 */
[----:B------:R-:W-:Y:S01]  /*33a0*/  IMAD.U32 R149, R149, 0x10000, RZ ;  /* 0x0001000095957824 */ /* 0x000fe200078e00ff */
[C---:B------:R-:W-:Y:S01]  /*33b0*/  SHF.L.U32 R5, R146.reuse, 0x10, RZ ;  /* 0x0000001092057819 */ /* 0x040fe200000006ff */
[----:B------:R-:W-:Y:S01]  /*33c0*/  IMAD.U32 R157, R157, 0x10000, RZ ;  /* 0x000100009d9d7824 */ /* 0x000fe200078e00ff */
[----:B------:R-:W-:Y:S01]  /*33d0*/  PRMT R146, R146, 0x7632, R146 ;  /* 0x0000763292927816 */ /* 0x000fe20000000092 */
[----:B------:R-:W-:Y:S02]  /*33e0*/  IMAD.U32 R7, R6, 0x10000, RZ ;  /* 0x0001000006077824 */ /* 0x000fe400078e00ff */
[----:B------:R-:W-:Y:S01]  /*33f0*/  FFMA.FTZ R12, R103, R149, R12 ;  /* 0x00000095670c7223 */ /* 0x000fe2000001000c */
[----:B----4-:R-:W-:Y:S01]  /*3400*/  PRMT R6, R155, 0x7632, R6 ;  /* 0x000076329b067816 */ /* 0x010fe20000000006 */
[----:B------:R-:W-:Y:S01]  /*3410*/  FFMA.FTZ R144, R99, R157, R144 ;  /* 0x0000009d63907223 */ /* 0x000fe20000010090 */
[----:B------:R-:W-:Y:S01]  /*3420*/  SHF.L.U32 R155, R155, 0x10, RZ ;  /* 0x000000109b9b7819 */ /* 0x000fe200000006ff */
[----:B------:R-:W-:-:S02]  /*3430*/  IMAD.U32 R146, R146, 0x10000, RZ ;  /* 0x0001000092927824 */ /* 0x000fc400078e00ff */
[----:B------:R-:W-:Y:S01]  /*3440*/  FFMA.FTZ R12, R107, R7, R12 ;  /* 0x000000076b0c7223 */ /* 0x000fe2000001000c */
[C---:B------:R-:W-:Y:S01]  /*3450*/  PRMT R7, R151.reuse, 0x7632, R7 ;  /* 0x0000763297077816 */ /* 0x040fe20000000007 */
[----:B------:R-:W-:Y:S02]  /*3460*/  IMAD.U32 R151, R151, 0x10000, RZ ;  /* 0x0001000097977824 */ /* 0x000fe400078e00ff */
[----:B------:R-:W-:Y:S01]  /*3470*/  FFMA.FTZ R4, R140, R146, R13 ;  /* 0x000000928c047223 */ /* 0x000fe2000001000d */
[----:B------:R-:W-:Y:S01]  /*3480*/  FFMA.FTZ R144, R11, R155, R144 ;  /* 0x0000009b0b907223 */ /* 0x000fe20000010090 */
[----:B------:R-:W-:Y:S01]  /*3490*/  IMAD.U32 R13, R6, 0x10000, RZ ;  /* 0x00010000060d7824 */ /* 0x000fe200078e00ff */
[C---:B------:R-:W-:Y:S02]  /*34a0*/  PRMT R6, R156.reuse, 0x7632, R6 ;  /* 0x000076329c067816 */ /* 0x040fe40000000006 */
[----:B------:R-:W-:Y:S01]  /*34b0*/  SHF.L.U32 R156, R156, 0x10, RZ ;  /* 0x000000109c9c7819 */ /* 0x000fe200000006ff */
[----:B------:R-:W-:Y:S01]  /*34c0*/  FFMA.FTZ R144, R19, R151, R144 ;  /* 0x0000009713907223 */ /* 0x000fe20000010090 */
[----:B------:R-:W-:Y:S01]  /*34d0*/  FFMA.FTZ R12, R111, R13, R12 ;  /* 0x0000000d6f0c7223 */ /* 0x000fe2000001000c */
[----:B------:R-:W-:-:S02]  /*34e0*/  IMAD.U32 R7, R7, 0x10000, RZ ;  /* 0x0001000007077824 */ /* 0x000fc400078e00ff */
[----:B------:R-:W-:Y:S02]  /*34f0*/  IMAD.U32 R13, R150, 0x10000, RZ ;  /* 0x00010000960d7824 */ /* 0x000fe400078e00ff */
[----:B------:R-:W-:Y:S01]  /*3500*/  FFMA.FTZ R144, R27, R156, R144 ;  /* 0x0000009c1b907223 */ /* 0x000fe20000010090 */
[----:B------:R-:W-:Y:S02]  /*3510*/  IMAD.U32 R6, R6, 0x10000, RZ ;  /* 0x0001000006067824 */ /* 0x000fe400078e00ff */
[----:B------:R-:W-:Y:S01]  /*3520*/  FFMA.FTZ R12, R115, R7, R12 ;  /* 0x00000007730c7223 */ /* 0x000fe2000001000c */
[----:B------:R-:W-:Y:S01]  /*3530*/  FFMA.FTZ R144, R23, R13, R144 ;  /* 0x0000000d17907223 */ /* 0x000fe20000010090 */
[----:B------:R-:W-:Y:S02]  /*3540*/  IMAD.SHL.U32 R13, R133, 0x20, RZ ;  /* 0x00000020850d7824 */ /* 0x000fe400078e00ff */
[----:B------:R-:W-:Y:S01]  /*3550*/  FFMA.FTZ R5, R127, R5, R152 ;  /* 0x000000057f057223 */ /* 0x000fe20000010098 */
[----:B------:R-:W-:Y:S01]  /*3560*/  FFMA.FTZ R7, R121, R6, R12 ;  /* 0x0000000679077223 */ /* 0x000fe2000001000c */
[----:B------:R-:W-:Y:S01]  /*3570*/  PRMT R150, R150, 0x7632, R150 ;  /* 0x0000763296967816 */ /* 0x000fe20000000096 */
[----:B------:R-:W-:-:S02]  /*3580*/  IMAD.IADD R12, R30, 0x1, R13 ;  /* 0x000000011e0c7824 */ /* 0x000fc400078e020d */
[----:B------:R-:W-:Y:S01]  /*3590*/  FADD.FTZ R143, R5, R148 ;  /* 0x00000094058f7221 */ /* 0x000fe20000010000 */
[C---:B------:R-:W-:Y:S01]  /*35a0*/  PRMT R5, R154.reuse, 0x7632, R5 ;  /* 0x000076329a057816 */ /* 0x040fe20000000005 */
[----:B------:R-:W-:Y:S01]  /*35b0*/  IMAD.U32 R154, R154, 0x10000, RZ ;  /* 0x000100009a9a7824 */ /* 0x000fe200078e00ff */
[----:B------:R-:W-:Y:S02]  /*35c0*/  SHF.L.U32 R150, R150, 0x10, RZ ;  /* 0x0000001096967819 */ /* 0x000fe400000006ff */
[----:B------:R-:W-:Y:S02]  /*35d0*/  IADD3 R13, R12, 0x1, -R145 ;  /* 0x000000010c0d7810 */ /* 0x000fe40007ffe891 */
[----:B------:R-:W-:Y:S01]  /*35e0*/  SHF.L.U32 R6, R5, 0x10, RZ ;  /* 0x0000001005067819 */ /* 0x000fe200000006ff */
[----:B------:R-:W-:Y:S01]  /*35f0*/  FFMA.FTZ R7, R128, R150, R7 ;  /* 0x0000009680077223 */ /* 0x000fe20000010007 */
[C---:B------:R-:W-:Y:S01]  /*3600*/  PRMT R5, R158.reuse, 0x7632, R5 ;  /* 0x000076329e057816 */ /* 0x040fe20000000005 */
[----:B------:R-:W-:Y:S01]  /*3610*/  FFMA.FTZ R144, R15, R154, R144 ;  /* 0x0000009a0f907223 */ /* 0x000fe20000010090 */
[----:B------:R-:W-:Y:S01]  /*3620*/  IMAD.U32 R158, R158, 0x10000, RZ ;  /* 0x000100009e9e7824 */ /* 0x000fe200078e00ff */
[----:B------:R-:W-:Y:S01]  /*3630*/  I2FP.F32.S32 R13, R13 ;  /* 0x0000000d000d7245 */ /* 0x000fe20000201400 */
[----:B------:R-:W-:Y:S01]  /*3640*/  FFMA.FTZ R6, R134, R6, R7 ;  /* 0x0000000686067223 */ /* 0x000fe20000010007 */
[----:B------:R-:W-:-:S02]  /*3650*/  IMAD.U32 R5, R5, 0x10000, RZ ;  /* 0x0001000005057824 */ /* 0x000fc400078e00ff */
[----:B------:R-:W-:Y:S01]  /*3660*/  FADD.FTZ R143, R4, R143 ;  /* 0x0000008f048f7221 */ /* 0x000fe20000010000 */
[----:B------:R-:W-:Y:S01]  /*3670*/  FFMA.FTZ R144, R129, R158, R144 ;  /* 0x0000009e81907223 */ /* 0x000fe20000010090 */
[----:B------:R-:W-:Y:S01]  /*3680*/  FMUL.FTZ R13, R13, R0 ;  /* 0x000000000d0d7220 */ /* 0x000fe20000410000 */
[----:B------:R-:W-:Y:S02]  /*3690*/  FFMA.FTZ R5, R141, R5, R6 ;  /* 0x000000058d057223 */ /* 0x000fe40000010006 */
        /* <DEDUP_REMOVED lines=10> */
.L_x_18872:
[----:B------:R-:W-:-:S05]  /*3740*/  IMAD.MOV.U32 R5, RZ, RZ, -0x800001 ;  /* 0xff7fffffff057424 */ /* 0x000fca00078e00ff */
[----:B------:R0:W-:Y:S02]  /*3750*/  STS [R142], R5 ;  /* 0x000000058e007388 */ /* 0x0001e40000000800 */
.L_x_18873:
[----:B------:R-:W-:Y:S05]  /*3760*/  BSYNC B1 ;  /* 0x0000000000017941 */ /* 0x000fea0003800000 */
.L_x_18871:
[----:B------:R-:W-:-:S04]  /*3770*/  IADD3 R133, R133, 0x4, RZ ;  /* 0x0000000485857810 */ /* 0x000fc80007ffe0ff */
[----:B------:R-:W-:-:S13]  /*3780*/  ISETP.GE.AND P0, PT, R133, UR4, PT ;  /* 0x0000000485007c0c */ /* 0x000fda000bf06270 */
[----:B------:R-:W-:Y:S05]  /*3790*/  @!P0 BRA `(.L_x_18874) ;  /* 0xffffffe400008947 */ /* 0x000fea000383ffff */
.L_x_18870:
[----:B------:R-:W-:Y:S05]  /*37a0*/  BSYNC B0 ;  /* 0x0000000000007941 */ /* 0x000fea0003800000 */
.L_x_18869:
        /* <DEDUP_REMOVED lines=19> */
[----:B0-----:R-:W-:Y:S01]  /*38e0*/  FMNMX.FTZ R5, R0, R5, !PT ;  /* 0x0000000500057209 */ /* 0x001fe20007810000 */
[----:B------:R-:W-:-:S04]  /*38f0*/  @!P0 VIADD R0, R3, 0xf0 ;  /* 0x000000f003008836 */ /* 0x000fc80000000000 */
[----:B------:R-:W0:Y:S01]  /*3900*/  SHFL.BFLY PT, R2, R5, 0x2, 0x1f ;  /* 0x0c401f0005027f89 */ /* 0x000e2200000e0000 */
[----:B---3--:R-:W-:Y:S02]  /*3910*/  @!P0 LEA R3, R9, R0, 0x18 ;  /* 0x0000000009038211 */ /* 0x008fe400078ec0ff */
[----:B------:R-:W-:-:S05]  /*3920*/  SHF.R.S32.HI R0, RZ, 0x5, R13 ;  /* 0x00000005ff007819 */ /* 0x000fca000001140d */
[----:B------:R-:W-:Y:S01]  /*3930*/  @!P0 IMAD R3, R0, 0x4, R3 ;  /* 0x0000000400038824 */ /* 0x000fe200078e0203 */
[----:B0-----:R-:W-:Y:S02]  /*3940*/  FMNMX.FTZ R2, R5, R2, !PT ;  /* 0x0000000205027209 */ /* 0x001fe40007810000 */
[----:B----4-:R-:W-:Y:S02]  /*3950*/  @!P1 LEA R5, R11, R4, 0x18 ;  /* 0x000000040b059211 */ /* 0x010fe400078ec0ff */
[----:B------:R-:W-:Y:S01]  /*3960*/  MOV R4, 0xff7fffff ;  /* 0xff7fffff00047802 */ /* 0x000fe20000000f00 */
[----:B------:R-:W0:Y:S02]  /*3970*/  SHFL.BFLY PT, R7, R2, 0x1, 0x1f ;  /* 0x0c201f0002077f89 */ /* 0x000e2400000e0000 */
[----:B------:R-:W-:Y:S01]  /*3980*/  @!P1 IMAD R5, R30, 0x4, R5 ;  /* 0x000000041e059824 */ /* 0x000fe200078e0205 */
[----:B0-----:R-:W-:-:S05]  /*3990*/  FMNMX.FTZ R6, R2, R7, !PT ;  /* 0x0000000702067209 */ /* 0x001fca0007810000 */
        /* <DEDUP_REMOVED lines=25> */
[----:B------:R-:W-:Y:S01]  /*3b30*/  HFMA2.MMA R3, -RZ, RZ, 0, 0 ;  /* 0x00000000ff037435 */ /* 0x000fe200000001ff */
        /* <DEDUP_REMOVED lines=9> */
.L_x_18879:
        /* <DEDUP_REMOVED lines=11> */
.L_x_18878:
[----:B------:R-:W-:Y:S05]  /*3c80*/  BSYNC B1 ;  /* 0x0000000000017941 */ /* 0x000fea0003800000 */
.L_x_18877:
        /* <DEDUP_REMOVED lines=15> */
.L_x_18882:
        /* <DEDUP_REMOVED lines=100> */
.L_x_18881:
[----:B------:R-:W-:Y:S05]  /*43c0*/  BSYNC B1 ;  /* 0x0000000000017941 */ /* 0x000fea0003800000 */
.L_x_18880:
        /* <DEDUP_REMOVED lines=55> */
.L_x_18884:
[----:B------:R-:W-:Y:S05]  /*4740*/  BSYNC B1 ;  /* 0x0000000000017941 */ /* 0x000fea0003800000 */
.L_x_18883:
        /* <DEDUP_REMOVED lines=26> */
.L_x_18876:
[----:B------:R-:W-:Y:S05]  /*48f0*/  BSYNC B0 ;  /* 0x0000000000007941 */ /* 0x000fea0003800000 */
.L_x_18875:
        /* <DEDUP_REMOVED lines=35> */
[----:B-1----:R-:W-:Y:S01]  /*4b30*/  IMAD.MOV.U32 R4, RZ, RZ, -0x10 ;  /* 0xfffffff0ff047424 */ /* 0x002fe200078e00ff */
[----:B------:R-:W-:Y:S03]  /*4b40*/  BSSY B1, `(.L_x_18887) ;  /* 0x000001f000017945 */ /* 0x000fe60003800000 */
        /* <DEDUP_REMOVED lines=22> */
.L_x_18889:
        /* <DEDUP_REMOVED lines=8> */
.L_x_18888:
[----:B------:R-:W-:Y:S05]  /*4d30*/  BSYNC B1 ;  /* 0x0000000000017941 */ /* 0x000fea0003800000 */
.L_x_18887:
        /* <DEDUP_REMOVED lines=15> */
.L_x_18892:
        /* <DEDUP_REMOVED lines=52> */
.L_x_18891:
[----:B------:R-:W-:Y:S05]  /*5170*/  BSYNC B1 ;  /* 0x0000000000017941 */ /* 0x000fea0003800000 */
.L_x_18890:
        /* <DEDUP_REMOVED lines=31> */
.L_x_18894:
[----:B------:R-:W-:Y:S05]  /*5370*/  BSYNC B1 ;  /* 0x0000000000017941 */ /* 0x000fea0003800000 */
.L_x_18893:
        /* <DEDUP_REMOVED lines=14> */
.L_x_18886:
[----:B------:R-:W-:Y:S05]  /*5460*/  BSYNC B0 ;  /* 0x0000000000007941 */ /* 0x000fea0003800000 */
.L_x_18885:
[----:B------:R-:W3:Y:S01]  /*5470*/  S2R R47, SR_CTAID.Z ;  /* 0x00000000002f7919 */ /* 0x000ee20000002700 */
[----:B------:R-:W-:Y:S01]  /*5480*/  BAR.SYNC.DEFER_BLOCKING 0x0 ;  /* 0x0000000000007b1d */ /* 0x000fe20000010000 */
[----:B------:R-:W-:-:S05]  /*5490*/  ISETP.NE.AND P0, PT, R28, RZ, PT ;  /* 0x000000ff1c00720c */ /* 0x000fca0003f05270 */
[----:B------:R-:W-:Y:S01]  /*54a0*/  BSSY B0, `(.L_x_18895) ;  /* 0x000001f000007945 */ /* 0x000fe20003800000 */
[----:B---3--:R-:W-:-:S04]  /*54b0*/  LEA R22, R47, R0, 0x4 ;  /* 0x000000002f167211 */ /* 0x008fc800078e20ff */
[----:B------:R-:W-:-:S03]  /*54c0*/  ISETP.GE.AND P1, PT, R22, UR4, PT ;  /* 0x0000000416007c0c */ /* 0x000fc6000bf26270 */
[----:B------:R-:W-:Y:S10]  /*54d0*/  @P0 BRA `(.L_x_18896) ;  /* 0x00000000006c0947 */ /* 0x000ff40003800000 */
        /* <DEDUP_REMOVED lines=21> */
[----:B-1----:R-:W-:Y:S02]  /*5630*/  IMAD.U32 R4, RZ, RZ, UR8 ;  /* 0x00000008ff047e24 */ /* 0x002fe4000f8e00ff */
[----:B------:R-:W-:Y:S02]  /*5640*/  IMAD.U32 R6, RZ, RZ, UR6 ;  /* 0x00000006ff067e24 */ /* 0x000fe4000f8e00ff */
[----:B------:R-:W-:Y:S01]  /*5650*/  IMAD.U32 R5, RZ, RZ, UR9 ;  /* 0x00000009ff057e24 */ /* 0x000fe2000f8e00ff */
[----:B------:R-:W-:-:S04]  /*5660*/  MOV R7, UR7 ;  /* 0x0000000700077c02 */ /* 0x000fc80008000f00 */
[----:B0-----:R3:W-:Y:S04]  /*5670*/  STG.E desc[UR10][R4.64], R2 ;  /* 0x0000000204007986 */ /* 0x0017e8000c10190a */
[----:B--2---:R3:W-:Y:S02]  /*5680*/  STG.E desc[UR10][R6.64], R35 ;  /* 0x0000002306007986 */ /* 0x0047e4000c10190a */
.L_x_18896:
[----:B------:R-:W-:Y:S05]  /*5690*/  BSYNC B0 ;  /* 0x0000000000007941 */ /* 0x000fea0003800000 */
.L_x_18895:
[----:B------:R-:W-:Y:S01]  /*56a0*/  ULDC UR12, c[0x0][0x26c] ;  /* 0x00009b00000c7ab9 */ /* 0x000fe20000000800 */
[----:B------:R-:W-:Y:S04]  /*56b0*/  BSSY B1, `(.L_x_18897) ;  /* 0x0000474000017945 */ /* 0x000fe80003800000 */
[----:B------:R-:W-:Y:S05]  /*56c0*/  @!P1 BRA `(.L_x_18898) ;  /* 0x0000000000309947 */ /* 0x000fea0003800000 */
[----:B--23--:R-:W-:Y:S01]  /*56d0*/  HFMA2.MMA R35, -RZ, RZ, 0, 0 ;  /* 0x00000000ff237435 */ /* 0x00cfe200000001ff */
[----:B------:R-:W-:Y:S01]  /*56e0*/  IMAD.MOV.U32 R23, RZ, RZ, RZ ;  /* 0x000000ffff177224 */ /* 0x000fe200078e00ff */
[----:B------:R-:W-:Y:S01]  /*56f0*/  CS2R R26, SRZ ;  /* 0x00000000001a7805 */ /* 0x000fe2000001ff00 */
[----:B------:R-:W-:Y:S01]  /*5700*/  IMAD.MOV.U32 R31, RZ, RZ, RZ ;  /* 0x000000ffff1f7224 */ /* 0x000fe200078e00ff */
[----:B------:R-:W-:Y:S01]  /*5710*/  CS2R R36, SRZ ;  /* 0x0000000000247805 */ /* 0x000fe2000001ff00 */
[----:B------:R-:W-:Y:S01]  /*5720*/  IMAD.MOV.U32 R33, RZ, RZ, RZ ;  /* 0x000000ffff217224 */ /* 0x000fe200078e00ff */
[----:B------:R-:W-:Y:S01]  /*5730*/  CS2R R38, SRZ ;  /* 0x0000000000267805 */ /* 0x000fe2000001ff00 */
[----:B------:R-:W-:Y:S01]  /*5740*/  IMAD.MOV.U32 R40, RZ, RZ, RZ ;  /* 0x000000ffff287224 */ /* 0x000fe200078e00ff */
[----:B------:R-:W-:Y:S01]  /*5750*/  CS2R R44, SRZ ;  /* 0x00000000002c7805 */ /* 0x000fe2000001ff00 */
[----:B------:R-:W-:Y:S02]  /*5760*/  IMAD.MOV.U32 R43, RZ, RZ, RZ ;  /* 0x000000ffff2b7224 */ /* 0x000fe400078e00ff */
[----:B------:R-:W-:Y:S01]  /*5770*/  IMAD.MOV.U32 R46, RZ, RZ, RZ ;  /* 0x000000ffff2e7224 */ /* 0x000fe200078e00ff */
[----:B------:R-:W-:Y:S06]  /*5780*/  BRA `(.L_x_18899) ;  /* 0x0000004400987947 */ /* 0x000fec0003800000 */
.L_x_18898:
[----:B-1-3--:R-:W1:Y:S01]  /*5790*/  I2F.RP R4, R139 ;  /* 0x0000008b00047306 */ /* 0x00ae620000209400 */
[C---:B------:R-:W-:Y:S01]  /*57a0*/  IADD3 R25, P0, R22.reuse, UR5, RZ ;  /* 0x0000000516197c10 */ /* 0x040fe2000ff1e0ff */
[----:B------:R-:W-:Y:S01]  /*57b0*/  ULDC.64 UR6, c[0x0][0x248] ;  /* 0x0000920000067ab9 */ /* 0x000fe20000000a00 */
[----:B------:R-:W3:Y:S01]  /*57c0*/  LDC R48, c[0x0][0x26c] ;  /* 0x00009b00ff307b82 */ /* 0x000ee20000000800 */
[----:B------:R-:W-:Y:S01]  /*57d0*/  ULDC UR9, c[0x0][0x270] ;  /* 0x00009c0000097ab9 */ /* 0x000fe20000000800 */
[C---:B0-----:R-:W-:Y:S01]  /*57e0*/  LEA.HI.X.SX32 R2, R22.reuse, UR17, 0x1, P0 ;  /* 0x0000001116027c11 */ /* 0x041fe200080f0eff */
[----:B------:R-:W-:Y:S01]  /*57f0*/  IMAD R12, R29, UR9, RZ ;  /* 0x000000091d0c7c24 */ /* 0x000fe2000f8e02ff */
[C---:B------:R-:W-:Y:S01]  /*5800*/  LEA R24, P0, R25.reuse, UR6, 0x2 ;  /* 0x0000000619187c11 */ /* 0x040fe2000f8010ff */
[----:B------:R-:W-:Y:S01]  /*5810*/  UMOV UR6, 0x400 ;  /* 0x0000040000067882 */ /* 0x000fe20000000000 */
[----:B------:R-:W-:Y:S01]  /*5820*/  MOV R75, UR18 ;  /* 0x00000012004b7c02 */ /* 0x000fe20008000f00 */
[----:B------:R-:W-:Y:S01]  /*5830*/  UIADD3 UR6, UR6, 0x110, URZ ;  /* 0x0000011006067890 */ /* 0x000fe2000fffe03f */
[----:B------:R-:W-:Y:S01]  /*5840*/  LEA.HI.X R25, R25, UR7, R2, 0x2, P0 ;  /* 0x0000000719197c11 */ /* 0x000fe200080f1402 */
[----:B------:R-:W-:Y:S01]  /*5850*/  IMAD.MOV.U32 R2, RZ, RZ, RZ ;  /* 0x000000ffff027224 */ /* 0x000fe200078e00ff */
[----:B------:R-:W0:Y:S01]  /*5860*/  S2UR UR7, SR_CgaCtaId ;  /* 0x00000000000779c3 */ /* 0x000e220000008800 */
[----:B------:R-:W-:Y:S01]  /*5870*/  ULDC UR8, c[0x0][0x28c] ;  /* 0x0000a30000087ab9 */ /* 0x000fe20000000800 */
[----:B-1----:R-:W1:Y:S01]  /*5880*/  MUFU.RCP R4, R4 ;  /* 0x0000000400047308 */ /* 0x002e620000001000 */
[----:B------:R-:W-:Y:S01]  /*5890*/  HFMA2.MMA R46, -RZ, RZ, 0, 0 ;  /* 0x00000000ff2e7435 */ /* 0x000fe200000001ff */
[----:B------:R-:W-:Y:S01]  /*58a0*/  IMAD.SHL.U32 R42, R22, 0x20, RZ ;  /* 0x00000020162a7824 */ /* 0x000fe200078e00ff */
[----:B------:R-:W-:Y:S01]  /*58b0*/  CS2R R26, SRZ ;  /* 0x00000000001a7805 */ /* 0x000fe2000001ff00 */
[----:B------:R-:W-:Y:S01]  /*58c0*/  IMAD.MOV.U32 R23, RZ, RZ, RZ ;  /* 0x000000ffff177224 */ /* 0x000fe200078e00ff */
[----:B--2---:R-:W-:Y:S01]  /*58d0*/  MOV R35, RZ ;  /* 0x000000ff00237202 */ /* 0x004fe20000000f00 */
[----:B------:R-:W-:Y:S01]  /*58e0*/  IMAD.MOV.U32 R31, RZ, RZ, RZ ;  /* 0x000000ffff1f7224 */ /* 0x000fe200078e00ff */
[----:B------:R-:W-:Y:S01]  /*58f0*/  CS2R R36, SRZ ;  /* 0x0000000000247805 */ /* 0x000fe2000001ff00 */
[----:B------:R-:W-:Y:S01]  /*5900*/  IMAD.MOV.U32 R33, RZ, RZ, RZ ;  /* 0x000000ffff217224 */ /* 0x000fe200078e00ff */
[----:B------:R-:W-:Y:S01]  /*5910*/  CS2R R38, SRZ ;  /* 0x0000000000267805 */ /* 0x000fe2000001ff00 */
[----:B------:R-:W-:Y:S01]  /*5920*/  IMAD.MOV.U32 R40, RZ, RZ, RZ ;  /* 0x000000ffff287224 */ /* 0x000fe200078e00ff */
[----:B------:R-:W-:Y:S01]  /*5930*/  CS2R R44, SRZ ;  /* 0x00000000002c7805 */ /* 0x000fe2000001ff00 */
[----:B------:R-:W-:Y:S01]  /*5940*/  IMAD.MOV.U32 R43, RZ, RZ, RZ ;  /* 0x000000ffff2b7224 */ /* 0x000fe200078e00ff */
[----:B------:R-:W-:Y:S01]  /*5950*/  IADD3 R75, -R75, 0x1, RZ ;  /* 0x000000014b4b7810 */ /* 0x000fe20007ffe1ff */
[----:B------:R-:W-:Y:S01]  /*5960*/  VIADD R32, R32, -UR8 ;  /* 0x8000000820207c36 */ /* 0x000fe20008000000 */
[----:B---3--:R-:W-:-:S02]  /*5970*/  SHF.R.S32.HI R48, RZ, 0x1f, R48 ;  /* 0x0000001fff307819 */ /* 0x008fc40000011430 */
[----:B-1----:R-:W-:Y:S02]  /*5980*/  IADD3 R3, R4, 0xffffffe, RZ ;  /* 0x0ffffffe04037810 */ /* 0x002fe40007ffe0ff */
[----:B------:R-:W-:Y:S01]  /*5990*/  SHF.R.S32.HI R13, RZ, 0x1f, R12 ;  /* 0x0000001fff0d7819 */ /* 0x000fe2000001140c */
[----:B0-----:R-:W-:-:S03]  /*59a0*/  ULEA UR6, UR7, UR6, 0x18 ;  /* 0x0000000607067291 */ /* 0x001fc6000f8ec03f */
[----:B------:R-:W0:Y:S02]  /*59b0*/  F2I.FTZ.U32.TRUNC.NTZ R3, R3 ;  /* 0x0000000300037305 */ /* 0x000e24000021f000 */
[----:B0-----:R-:W-:-:S04]  /*59c0*/  IMAD.MOV R6, RZ, RZ, -R3 ;  /* 0x000000ffff067224 */ /* 0x001fc800078e0a03 */
[----:B------:R-:W-:-:S04]  /*59d0*/  IMAD R41, R6, R139, RZ ;  /* 0x0000008b06297224 */ /* 0x000fc800078e02ff */
[----:B------:R-:W-:Y:S01]  /*59e0*/  IMAD.HI.U32 R41, R3, R41, R2 ;  /* 0x0000002903297227 */ /* 0x000fe200078e0002 */
[----:B------:R-:W-:-:S04]  /*59f0*/  SHF.R.S32.HI R3, RZ, 0x1f, R30 ;  /* 0x0000001fff037819 */ /* 0x000fc8000001141e */
[----:B------:R-:W-:-:S04]  /*5a00*/  LEA.HI R3, R3, R30, RZ, 0x2 ;  /* 0x0000001e03037211 */ /* 0x000fc800078f10ff */
[C---:B------:R-:W-:Y:S01]  /*5a10*/  LOP3.LUT R5, R3.reuse, 0xfffffffc, RZ, 0xc0, !PT ;  /* 0xfffffffc03057812 */ /* 0x040fe200078ec0ff */
[----:B------:R-:W-:-:S04]  /*5a20*/  IMAD.SHL.U32 R3, R3, 0x8, RZ ;  /* 0x0000000803037824 */ /* 0x000fc800078e00ff */
[----:B------:R-:W-:Y:S01]  /*5a30*/  IMAD.IADD R5, R30, 0x1, -R5 ;  /* 0x000000011e057824 */ /* 0x000fe200078e0a05 */
[----:B------:R-:W-:-:S05]  /*5a40*/  LOP3.LUT R2, R3, 0xffffffe0, RZ, 0xc0, !PT ;  /* 0xffffffe003027812 */ /* 0x000fca00078ec0ff */
[----:B------:R-:W-:Y:S01]  /*5a50*/  IMAD R29, R5, 0x8, R2 ;  /* 0x00000008051d7824 */ /* 0x000fe200078e0202 */
[----:B------:R-:W-:-:S03]  /*5a60*/  LEA R5, R0, R5, 0x2 ;  /* 0x0000000500057211 */ /* 0x000fc600078e10ff */
[----:B------:R-:W-:Y:S01]  /*5a70*/  VIADD R73, R29, 0x200 ;  /* 0x000002001d497836 */ /* 0x000fe20000000000 */
[----:B------:R-:W-:Y:S01]  /*5a80*/  LEA R50, R5, UR6, 0x5 ;  /* 0x0000000605327c11 */ /* 0x000fe2000f8e28ff */
[----:B------:R-:W-:Y:S01]  /*5a90*/  IMAD R47, R47, 0x40, R5 ;  /* 0x000000402f2f7824 */ /* 0x000fe200078e0205 */
[C---:B------:R-:W-:Y:S01]  /*5aa0*/  IADD3 R69, R29.reuse, 0x400, RZ ;  /* 0x000004001d457810 */ /* 0x040fe20007ffe0ff */
[C---:B------:R-:W-:Y:S01]  /*5ab0*/  VIADD R71, R29.reuse, 0x300 ;  /* 0x000003001d477836 */ /* 0x040fe20000000000 */
[C---:B------:R-:W-:Y:S01]  /*5ac0*/  IADD3 R61, R29.reuse, 0x800, RZ ;  /* 0x000008001d3d7810 */ /* 0x040fe20007ffe0ff */
[C---:B------:R-:W-:Y:S01]  /*5ad0*/  VIADD R67, R29.reuse, 0x500 ;  /* 0x000005001d437836 */ /* 0x040fe20000000000 */
[C---:B------:R-:W-:Y:S01]  /*5ae0*/  IADD3 R53, R29.reuse, 0xc00, RZ ;  /* 0x00000c001d357810 */ /* 0x040fe20007ffe0ff */
[C---:B------:R-:W-:Y:S01]  /*5af0*/  VIADD R65, R29.reuse, 0x600 ;  /* 0x000006001d417836 */ /* 0x040fe20000000000 */
[----:B------:R-:W-:Y:S01]  /*5b00*/  IADD3 R50, R50, 0x10, RZ ;  /* 0x0000001032327810 */ /* 0x000fe20007ffe0ff */
[----:B------:R-:W-:-:S02]  /*5b10*/  VIADD R63, R29, 0x700 ;  /* 0x000007001d3f7836 */ /* 0x000fc40000000000 */
[C---:B------:R-:W-:Y:S02]  /*5b20*/  VIADD R59, R29.reuse, 0x900 ;  /* 0x000009001d3b7836 */ /* 0x040fe40000000000 */
[C---:B------:R-:W-:Y:S02]  /*5b30*/  VIADD R57, R29.reuse, 0xa00 ;  /* 0x00000a001d397836 */ /* 0x040fe40000000000 */
[C---:B------:R-:W-:Y:S02]  /*5b40*/  VIADD R55, R29.reuse, 0xb00 ;  /* 0x00000b001d377836 */ /* 0x040fe40000000000 */
[C---:B------:R-:W-:Y:S02]  /*5b50*/  VIADD R51, R29.reuse, 0xd00 ;  /* 0x00000d001d337836 */ /* 0x040fe40000000000 */
[----:B------:R-:W-:Y:S02]  /*5b60*/  VIADD R49, R29, 0xe00 ;  /* 0x00000e001d317836 */ /* 0x000fe40000000000 */
[----:B------:R-:W-:-:S07]  /*5b70*/  IMAD.SHL.U32 R47, R47, 0x8, RZ ;  /* 0x000000082f2f7824 */ /* 0x000fce00078e00ff */
.L_x_18932:
[----:B------:R-:W0:Y:S01]  /*5b80*/  LDC R10, c[0x0][0x290] ;  /* 0x0000a400ff0a7b82 */ /* 0x000e220000000800 */
[----:B------:R-:W-:Y:S01]  /*5b90*/  IABS R4, R42 ;  /* 0x0000002a00047213 */ /* 0x000fe20000000000 */
[----:B------:R-:W-:Y:S01]  /*5ba0*/  BSSY B0, `(.L_x_18900) ;  /* 0x000041e000007945 */ /* 0x000fe20003800000 */
[----:B------:R-:W-:Y:S01]  /*5bb0*/  IADD3 R97, R75, R22, RZ ;  /* 0x000000164b617210 */ /* 0x000fe20007ffe0ff */
[----:B------:R-:W-:Y:S02]  /*5bc0*/  VIADD R22, R22, 0x4 ;  /* 0x0000000416167836 */ /* 0x000fe40000000000 */
[----:B------:R-:W-:Y:S02]  /*5bd0*/  IMAD.HI.U32 R2, R41, R4, RZ ;  /* 0x0000000429027227 */ /* 0x000fe400078e00ff */
[----:B------:R-:W1:Y:S02]  /*5be0*/  LDC R7, c[0x0][0x294] ;  /* 0x0000a500ff077b82 */ /* 0x000e640000000800 */
        /* <DEDUP_REMOVED lines=16> */
[----:B------:R-:W-:Y:S01]  /*5cf0*/  IMAD.MOV.U32 R5, RZ, RZ, R2 ;  /* 0x000000ffff057224 */ /* 0x000fe200078e0002 */
[----:B0-----:R-:W-:-:S03]  /*5d00*/  IADD3 R2, RZ, -R3, RZ ;  /* 0x80000003ff027210 */ /* 0x001fc60007ffe0ff */
[----:B------:R-:W-:Y:S01]  /*5d10*/  @!P2 IMAD.MOV R5, RZ, RZ, -R5 ;  /* 0x000000ffff05a224 */ /* 0x000fe200078e0a05 */
[----:B------:R-:W-:Y:S02]  /*5d20*/  @!P1 LOP3.LUT R5, RZ, R7, RZ, 0x33, !PT ;  /* 0x00000007ff059212 */ /* 0x000fe400078e33ff */
[----:B------:R-:W-:Y:S01]  /*5d30*/  ISETP.NE.AND P2, PT, R10, RZ, PT ;  /* 0x000000ff0a00720c */ /* 0x000fe20003f45270 */
[----:B------:R-:W-:Y:S02]  /*5d40*/  IMAD R7, R2, R9, RZ ;  /* 0x0000000902077224 */ /* 0x000fe400078e02ff */
[----:B------:R-:W-:Y:S02]  /*5d50*/  IMAD.IADD R4, R34, 0x1, R5 ;  /* 0x0000000122047824 */ /* 0x000fe400078e0205 */
[----:B------:R-:W-:-:S03]  /*5d60*/  IMAD.MOV.U32 R2, RZ, RZ, RZ ;  /* 0x000000ffff027224 */ /* 0x000fc600078e00ff */
[----:B------:R-:W-:Y:S01]  /*5d70*/  IABS R6, R4 ;  /* 0x0000000400067213 */ /* 0x000fe20000000000 */
[----:B------:R-:W-:Y:S01]  /*5d80*/  IMAD.HI.U32 R2, R3, R7, R2 ;  /* 0x0000000703027227 */ /* 0x000fe200078e0002 */
[----:B------:R-:W-:-:S03]  /*5d90*/  ISETP.GE.AND P1, PT, R4, RZ, PT ;  /* 0x000000ff0400720c */ /* 0x000fc60003f26270 */
[----:B------:R-:W-:-:S04]  /*5da0*/  IMAD.MOV.U32 R3, RZ, RZ, R6 ;  /* 0x000000ffff037224 */ /* 0x000fc800078e0006 */
[----:B------:R-:W-:-:S05]  /*5db0*/  IMAD.HI.U32 R2, R2, R3, RZ ;  /* 0x0000000302027227 */ /* 0x000fca00078e00ff */
[----:B------:R-:W-:-:S05]  /*5dc0*/  IADD3 R2, RZ, -R2, RZ ;  /* 0x80000002ff027210 */ /* 0x000fca0007ffe0ff */
[----:B------:R-:W-:-:S05]  /*5dd0*/  IMAD R2, R9, R2, R3 ;  /* 0x0000000209027224 */ /* 0x000fca00078e0203 */
[----:B------:R-:W-:-:S13]  /*5de0*/  ISETP.GT.U32.AND P0, PT, R9, R2, PT ;  /* 0x000000020900720c */ /* 0x000fda0003f04070 */
[----:B------:R-:W-:-:S05]  /*5df0*/  @!P0 IMAD.IADD R2, R2, 0x1, -R9 ;  /* 0x0000000102028824 */ /* 0x000fca00078e0a09 */
[----:B------:R-:W-:-:S13]  /*5e00*/  ISETP.GT.U32.AND P0, PT, R9, R2, PT ;  /* 0x000000020900720c */ /* 0x000fda0003f04070 */
[----:B------:R-:W-:Y:S01]  /*5e10*/  @!P0 IMAD.IADD R2, R2, 0x1, -R9 ;  /* 0x0000000102028824 */ /* 0x000fe200078e0a09 */
[----:B------:R-:W-:-:S03]  /*5e20*/  ISETP.GE.AND P0, PT, R22, UR4, PT ;  /* 0x0000000416007c0c */ /* 0x000fc6000bf06270 */
[----:B------:R-:W-:Y:S01]  /*5e30*/  @!P1 IMAD.MOV R2, RZ, RZ, -R2 ;  /* 0x000000ffff029224 */ /* 0x000fe200078e0a02 */
        /* <DEDUP_REMOVED lines=25> */
[-C--:B------:R-:W-:Y:S01]  /*5fd0*/  LEA.HI.X R7, R4, R3.reuse, R5, 0x1, P1 ;  /* 0x0000000304077211 */ /* 0x080fe200008f0c05 */
[----:B------:R-:W5:Y:S01]  /*5fe0*/  LDG.E.CONSTANT R62, desc[UR10][R84.64] ;  /* 0x0000000a543e7981 */ /* 0x000f62000c1e9900 */
[----:B------:R-:W-:Y:S02]  /*5ff0*/  IADD3 R5, P6, R55, R14, RZ ;  /* 0x0000000e37057210 */ /* 0x000fe40007fde0ff */
[----:B------:R-:W-:Y:S01]  /*6000*/  LEA.HI.X R11, R11, R3, R20, 0x1, P4 ;  /* 0x000000030b0b7211 */ /* 0x000fe200020f0c14 */
[----:B------:R-:W5:Y:S01]  /*6010*/  LDG.E.CONSTANT R77, desc[UR10][R6.64] ;  /* 0x0000000a064d7981 */ /* 0x000f62000c1e9900 */
[----:B------:R-:W-:-:S02]  /*6020*/  LEA R4, P4, R5, R2, 0x1 ;  /* 0x0000000205047211 */ /* 0x000fc400078808ff */
[----:B------:R-:W-:Y:S01]  /*6030*/  LEA.HI.X.SX32 R60, R55, R52, 0x1, P6 ;  /* 0x00000034373c7211 */ /* 0x000fe200030f0eff */
[----:B------:R-:W5:Y:S01]  /*6040*/  LDG.E.CONSTANT R78, desc[UR10][R6.64+0x4] ;  /* 0x0000040a064e7981 */ /* 0x000f62000c1e9900 */
[-C--:B------:R-:W-:Y:S02]  /*6050*/  IADD3 R17, P1, R53, R14.reuse, RZ ;  /* 0x0000000e35117210 */ /* 0x080fe40007f3e0ff */
[-C--:B------:R-:W-:Y:S01]  /*6060*/  IADD3 R21, P2, R51, R14.reuse, RZ ;  /* 0x0000000e33157210 */ /* 0x080fe20007f5e0ff */
[----:B------:R-:W5:Y:S01]  /*6070*/  LDG.E.CONSTANT R79, desc[UR10][R6.64+0x8] ;  /* 0x0000080a064f7981 */ /* 0x000f62000c1e9900 */
[----:B------:R-:W-:Y:S02]  /*6080*/  IADD3 R19, P3, R49, R14, RZ ;  /* 0x0000000e31137210 */ /* 0x000fe40007f7e0ff */
[----:B------:R-:W-:Y:S01]  /*6090*/  LEA.HI.X R5, R5, R3, R60, 0x1, P4 ;  /* 0x0000000305057211 */ /* 0x000fe200020f0c3c */
[----:B------:R-:W5:Y:S01]  /*60a0*/  LDG.E.CONSTANT R80, desc[UR10][R6.64+0xc] ;  /* 0x00000c0a06507981 */ /* 0x000f62000c1e9900 */
[----:B------:R-:W-:-:S02]  /*60b0*/  LEA.HI.X.SX32 R58, R53, R52, 0x1, P1 ;  /* 0x00000034353a7211 */ /* 0x000fc400008f0eff */
[-C--:B------:R-:W-:Y:S01]  /*60c0*/  LEA.HI.X.SX32 R56, R51, R52.reuse, 0x1, P2 ;  /* 0x0000003433387211 */ /* 0x080fe200010f0eff */
[----:B------:R-:W5:Y:S01]  /*60d0*/  LDG.E.CONSTANT R81, desc[UR10][R4.64] ;  /* 0x0000000a04517981 */ /* 0x000f62000c1e9900 */
[----:B------:R-:W-:Y:S02]  /*60e0*/  LEA.HI.X.SX32 R54, R49, R52, 0x1, P3 ;  /* 0x0000003431367211 */ /* 0x000fe400018f0eff */
[-C--:B------:R-:W-:Y:S01]  /*60f0*/  LEA R16, P5, R17, R2.reuse, 0x1 ;  /* 0x0000000211107211 */ /* 0x080fe200078a08ff */
[----:B------:R-:W5:Y:S01]  /*6100*/  LDG.E.CONSTANT R82, desc[UR10][R4.64+0x4] ;  /* 0x0000040a04527981 */ /* 0x000f62000c1e9900 */
[-C--:B------:R-:W-:Y:S02]  /*6110*/  LEA R20, P6, R21, R2.reuse, 0x1 ;  /* 0x0000000215147211 */ /* 0x080fe400078c08ff */
[----:B------:R-:W-:Y:S01]  /*6120*/  LEA R18, P1, R19, R2, 0x1 ;  /* 0x0000000213127211 */ /* 0x000fe200078208ff */
[----:B------:R-:W5:Y:S01]  /*6130*/  LDG.E.CONSTANT R83, desc[UR10][R4.64+0x8] ;  /* 0x0000080a04537981 */ /* 0x000f62000c1e9900 */
[----:B------:R-:W-:-:S02]  /*6140*/  LEA.HI.X R17, R17, R3, R58, 0x1, P5 ;  /* 0x0000000311117211 */ /* 0x000fc400028f0c3a */
[-C--:B------:R-:W-:Y:S01]  /*6150*/  LEA.HI.X R21, R21, R3.reuse, R56, 0x1, P6 ;  /* 0x0000000315157211 */ /* 0x080fe200030f0c38 */
[----:B------:R0:W5:Y:S01]  /*6160*/  LDG.E.CONSTANT R86, desc[UR10][R4.64+0xc] ;  /* 0x00000c0a04567981 */ /* 0x000162000c1e9900 */
[----:B------:R-:W-:-:S03]  /*6170*/  LEA.HI.X R19, R19, R3, R54, 0x1, P1 ;  /* 0x0000000313137211 */ /* 0x000fc600008f0c36 */
        /* <DEDUP_REMOVED lines=13> */
[----:B------:R-:W5:Y:S04]  /*6250*/  LDG.E.CONSTANT R87, desc[UR10][R16.64] ;  /* 0x0000000a10577981 */ /* 0x000f68000c1e9900 */
[----:B------:R-:W5:Y:S04]  /*6260*/  LDG.E.CONSTANT R88, desc[UR10][R16.64+0xc] ;  /* 0x00000c0a10587981 */ /* 0x000f68000c1e9900 */
        /* <DEDUP_REMOVED lines=12> */
[----:B------:R-:W5:Y:S01]  /*6330*/  LDG.E.CONSTANT R94, desc[UR10][R18.64+0x4] ;  /* 0x0000040a125e7981 */ /* 0x000f62000c1e9900 */
[----:B-1----:R-:W-:-:S03]  /*6340*/  F2FP.BF16.F32.PACK_AB R21, R9, R8 ;  /* 0x000000080915723e */ /* 0x002fc600000010ff */
[----:B------:R-:W5:Y:S04]  /*6350*/  LDG.E.CONSTANT R95, desc[UR10][R18.64+0x8] ;  /* 0x0000080a125f7981 */ /* 0x000f68000c1e9900 */
[----:B------:R0:W5:Y:S04]  /*6360*/  LDG.E.CONSTANT R96, desc[UR10][R18.64+0xc] ;  /* 0x00000c0a12607981 */ /* 0x000168000c1e9900 */
[----:B------:R1:W5:Y:S04]  /*6370*/  LDG.E.CONSTANT R5, desc[UR10][R16.64] ;  /* 0x0000000a10057981 */ /* 0x000368000c1e9900 */
[----:B------:R1:W5:Y:S01]  /*6380*/  LDG.E.CONSTANT R8, desc[UR10][R16.64+0x8] ;  /* 0x0000080a10087981 */ /* 0x000362000c1e9900 */
[----:B0-----:R-:W-:-:S03]  /*6390*/  IMAD.MOV.U32 R18, RZ, RZ, R4 ;  /* 0x000000ffff127224 */ /* 0x001fc600078e0004 */
[----:B------:R1:W5:Y:S04]  /*63a0*/  LDG.E.CONSTANT R4, desc[UR10][R16.64+0x4] ;  /* 0x0000040a10047981 */ /* 0x000368000c1e9900 */
[----:B------:R1:W5:Y:S01]  /*63b0*/  LDG.E.CONSTANT R20, desc[UR10][R16.64+0xc] ;  /* 0x00000c0a10147981 */ /* 0x000362000c1e9900 */
[----:B------:R-:W-:Y:S02]  /*63c0*/  ISETP.NE.AND P1, PT, R97, RZ, PT ;  /* 0x000000ff6100720c */ /* 0x000fe40003f25270 */
[----:B------:R-:W-:Y:S01]  /*63d0*/  F2FP.BF16.F32.PACK_AB R19, R7, R6 ;  /* 0x000000060713723e */ /* 0x000fe200000010ff */
[----:B------:R-:W-:Y:S01]  /*63e0*/  BSSY B2, `(.L_x_18902) ;  /* 0x0000024000027945 */ /* 0x000fe20003800000 */
[----:B------:R-:W-:Y:S02]  /*63f0*/  IADD3 R7, P4, R73, R14, RZ ;  /* 0x0000000e49077210 */ /* 0x000fe40007f9e0ff */
[----:B------:R-:W-:-:S02]  /*6400*/  F2FP.BF16.F32.PACK_AB R105, R11, R10 ;  /* 0x0000000a0b69723e */ /* 0x000fc400000010ff */
[----:B------:R-:W-:Y:S02]  /*6410*/  LEA R6, P2, R7, R2, 0x1 ;  /* 0x0000000207067211 */ /* 0x000fe400078408ff */
[----:B------:R-:W-:-:S03]  /*6420*/  LEA.HI.X.SX32 R100, R73, R52, 0x1, P4 ;  /* 0x0000003449647211 */ /* 0x000fc600020f0eff */
[----:B-1----:R-:W-:Y:S08]  /*6430*/  @P1 BRA `(.L_x_18903) ;  /* 0x0000000000781947 */ /* 0x002ff00003800000 */
        /* <DEDUP_REMOVED lines=8> */
[----:B-----5:R-:W-:-:S02]  /*64c0*/  PRMT R9, R4, 0x7632, R9 ;  /* 0x0000763204097816 */ /* 0x020fc40000000009 */
[C---:B------:R-:W-:Y:S02]  /*64d0*/  IADD3 R11, R47.reuse, 0x6, RZ ;  /* 0x000000062f0b7810 */ /* 0x040fe40007ffe0ff */
[----:B------:R-:W-:Y:S01]  /*64e0*/  SEL R98, R4, RZ, !P3 ;  /* 0x000000ff04627207 */ /* 0x000fe20005800000 */
[----:B------:R-:W-:Y:S01]  /*64f0*/  VIADD R4, R47, 0x7 ;  /* 0x000000072f047836 */ /* 0x000fe20000000000 */
[----:B------:R-:W-:Y:S02]  /*6500*/  SEL R9, R9, RZ, !P4 ;  /* 0x000000ff09097207 */ /* 0x000fe40006000000 */
[----:B------:R-:W-:Y:S02]  /*6510*/  ISETP.GE.AND P4, PT, R11, UR16, PT ;  /* 0x000000100b007c0c */ /* 0x000fe4000bf86270 */
[----:B------:R-:W-:Y:S02]  /*6520*/  SEL R11, R8, RZ, !P6 ;  /* 0x000000ff080b7207 */ /* 0x000fe40007000000 */
[----:B------:R-:W-:-:S02]  /*6530*/  ISETP.GE.AND P6, PT, R4, UR16, PT ;  /* 0x0000001004007c0c */ /* 0x000fc4000bfc6270 */
[----:B------:R-:W-:Y:S01]  /*6540*/  ISETP.GE.AND P3, PT, R10, UR16, PT ;  /* 0x000000100a007c0c */ /* 0x000fe2000bf66270 */
[----:B------:R-:W-:Y:S01]  /*6550*/  VIADD R10, R47, 0x1 ;  /* 0x000000012f0a7836 */ /* 0x000fe20000000000 */
[----:B------:R-:W-:Y:S02]  /*6560*/  @P5 PRMT R5, RZ, 0x7610, R5 ;  /* 0x00007610ff055816 */ /* 0x000fe40000000005 */
[----:B------:R-:W-:Y:S02]  /*6570*/  PRMT R8, R8, 0x7632, R8 ;  /* 0x0000763208087816 */ /* 0x000fe40000000008 */
[----:B------:R-:W-:Y:S02]  /*6580*/  ISETP.GE.AND P5, PT, R10, UR16, PT ;  /* 0x000000100a007c0c */ /* 0x000fe4000bfa6270 */
        /* <DEDUP_REMOVED lines=9> */
.L_x_18903:
[----:B------:R-:W-:Y:S05]  /*6620*/  BSYNC B2 ;  /* 0x0000000000027941 */ /* 0x000fea0003800000 */
.L_x_18902:
[----:B------:R-:W-:Y:S02]  /*6630*/  IMAD.MOV.U32 R15, RZ, RZ, R19 ;  /* 0x000000ffff0f7224 */ /* 0x000fe400078e0013 */
[----:B-----5:R-:W-:Y:S01]  /*6640*/  HMUL2.BF16_V2 R5, R18, R5 ;  /* 0x0000000512057232 */ /* 0x020fe20000200000 */
[----:B------:R-:W-:Y:S02]  /*6650*/  LEA.HI.X R7, R7, R3, R100, 0x1, P2 ;  /* 0x0000000307077211 */ /* 0x000fe400010f0c64 */
[----:B------:R-:W-:Y:S01]  /*6660*/  MOV R19, R21 ;  /* 0x0000001500137202 */ /* 0x000fe20000000f00 */
[----:B------:R-:W-:Y:S01]  /*6670*/  HFMA2.MMA.BF16_V2 R10, R15, R4, -RZ ;  /* 0x000000040f0a7235 */ /* 0x000fe200003000ff */
[C---:B------:R-:W-:Y:S01]  /*6680*/  PRMT R9, R5.reuse, 0x7632, R9 ;  /* 0x0000763205097816 */ /* 0x040fe20000000009 */
[----:B------:R-:W-:Y:S01]  /*6690*/  IMAD.U32 R21, R5, 0x10000, RZ ;  /* 0x0001000005157824 */ /* 0x000fe200078e00ff */
[-C--:B------:R-:W-:Y:S02]  /*66a0*/  IADD3 R97, P2, R71, R14.reuse, RZ ;  /* 0x0000000e47617210 */ /* 0x080fe40007f5e0ff */
[----:B------:R-:W-:Y:S01]  /*66b0*/  IADD3 R103, P3, R69, R14, RZ ;  /* 0x0000000e45677210 */ /* 0x000fe20007f7e0ff */
[----:B------:R-:W-:Y:S01]  /*66c0*/  IMAD.U32 R98, R9, 0x10000, RZ ;  /* 0x0001000009627824 */ /* 0x000fe200078e00ff */
[----:B------:R-:W-:Y:S01]  /*66d0*/  LEA R4, P5, R97, R2, 0x1 ;  /* 0x0000000261047211 */ /* 0x000fe200078a08ff */
[----:B------:R-:W-:Y:S01]  /*66e0*/  HMUL2.BF16_V2 R9, R19, R8 ;  /* 0x0000000813097232 */ /* 0x000fe20000200000 */
[----:B------:R-:W-:Y:S01]  /*66f0*/  LEA.HI.X.SX32 R100, R71, R52, 0x1, P2 ;  /* 0x0000003447647211 */ /* 0x000fe200010f0eff */
[----:B------:R-:W-:Y:S01]  /*6700*/  FADD.FTZ R98, R21, R98 ;  /* 0x0000006215627221 */ /* 0x000fe20000010000 */
[C---:B------:R-:W-:Y:S01]  /*6710*/  PRMT R11, R10.reuse, 0x7632, R11 ;  /* 0x000076320a0b7816 */ /* 0x040fe2000000000b */
[----:B------:R-:W-:Y:S01]  /*6720*/  IMAD.U32 R10, R10, 0x10000, RZ ;  /* 0x000100000a0a7824 */ /* 0x000fe200078e00ff */
[----:B------:R-:W-:Y:S01]  /*6730*/  LEA.HI.X R5, R97, R3, R100, 0x1, P5 ;  /* 0x0000000361057211 */ /* 0x000fe200028f0c64 */
[----:B------:R-:W-:Y:S01]  /*6740*/  IMAD.U32 R99, R9, 0x10000, RZ ;  /* 0x0001000009637824 */ /* 0x000fe200078e00ff */
[----:B------:R-:W-:Y:S01]  /*6750*/  SHF.L.U32 R11, R11, 0x10, RZ ;  /* 0x000000100b0b7819 */ /* 0x000fe200000006ff */
[----:B------:R-:W-:Y:S01]  /*6760*/  IMAD.MOV.U32 R21, RZ, RZ, R105 ;  /* 0x000000ffff157224 */ /* 0x000fe200078e0069 */
[----:B------:R-:W-:-:S02]  /*6770*/  IADD3 R101, P4, R67, R14, RZ ;  /* 0x0000000e43657210 */ /* 0x000fc40007f9e0ff */
[-C--:B------:R-:W-:Y:S01]  /*6780*/  LEA.HI.X.SX32 R104, R69, R52.reuse, 0x1, P3 ;  /* 0x0000003445687211 */ /* 0x080fe200018f0eff */
[--C-:B------:R-:W-:Y:S01]  /*6790*/  FADD.FTZ R97, R10, R11.reuse ;  /* 0x0000000b0a617221 */ /* 0x100fe20000010000 */
[----:B------:R-:W-:Y:S01]  /*67a0*/  PRMT R11, R9, 0x7632, R11 ;  /* 0x00007632090b7816 */ /* 0x000fe2000000000b */
[----:B------:R-:W-:Y:S01]  /*67b0*/  HFMA2.MMA.BF16_V2 R20, R21, R20, -RZ ;  /* 0x0000001415147235 */ /* 0x000fe200003000ff */
[----:B------:R-:W-:Y:S01]  /*67c0*/  LEA.HI.X.SX32 R102, R67, R52, 0x1, P4 ;  /* 0x0000003443667211 */ /* 0x000fe200020f0eff */
[--C-:B------:R-:W-:Y:S01]  /*67d0*/  FADD.FTZ R98, R98, R97.reuse ;  /* 0x0000006162627221 */ /* 0x100fe20000010000 */
[-C--:B------:R-:W-:Y:S01]  /*67e0*/  LEA R8, P5, R103, R2.reuse, 0x1 ;  /* 0x0000000267087211 */ /* 0x080fe200078a08ff */
[----:B------:R-:W-:Y:S01]  /*67f0*/  IMAD.U32 R100, R11, 0x10000, RZ ;  /* 0x000100000b647824 */ /* 0x000fe200078e00ff */
[----:B------:R-:W-:Y:S02]  /*6800*/  LEA R10, P6, R101, R2, 0x1 ;  /* 0x00000002650a7211 */ /* 0x000fe400078c08ff */
[-C--:B------:R-:W-:Y:S01]  /*6810*/  LEA.HI.X R9, R103, R3.reuse, R104, 0x1, P5 ;  /* 0x0000000367097211 */ /* 0x080fe200028f0c68 */
[----:B------:R-:W-:Y:S01]  /*6820*/  FADD.FTZ R99, R99, R100 ;  /* 0x0000006463637221 */ /* 0x000fe20000010000 */
[----:B------:R-:W-:Y:S01]  /*6830*/  LEA.HI.X R11, R101, R3, R102, 0x1, P6 ;  /* 0x00000003650b7211 */ /* 0x000fe200030f0c66 */
[----:B------:R0:W5:Y:S01]  /*6840*/  LDG.E.CONSTANT R100, desc[UR10][R16.64+0x204] ;  /* 0x0002040a10647981 */ /* 0x000162000c1e9900 */
[C---:B------:R-:W-:Y:S01]  /*6850*/  PRMT R97, R20.reuse, 0x7632, R97 ;  /* 0x0000763214617816 */ /* 0x040fe20000000061 */
[----:B------:R-:W-:Y:S01]  /*6860*/  BSSY B2, `(.L_x_18904) ;  /* 0x0000026000027945 */ /* 0x000fe20003800000 */
[----:B------:R-:W-:Y:S01]  /*6870*/  IADD3 R14, P2, R65, R14, RZ ;  /* 0x0000000e410e7210 */ /* 0x000fe20007f5e0ff */
[----:B------:R0:W5:Y:S04]  /*6880*/  LDG.E.CONSTANT R101, desc[UR10][R16.64+0x200] ;  /* 0x0002000a10657981 */ /* 0x000168000c1e9900 */
[----:B------:R0:W5:Y:S04]  /*6890*/  LDG.E.CONSTANT R102, desc[UR10][R16.64+0x208] ;  /* 0x0002080a10667981 */ /* 0x000168000c1e9900 */
[----:B------:R0:W5:Y:S01]  /*68a0*/  LDG.E.CONSTANT R104, desc[UR10][R16.64+0x20c] ;  /* 0x00020c0a10687981 */ /* 0x000162000c1e9900 */
[----:B------:R-:W-:Y:S01]  /*68b0*/  SHF.L.U32 R20, R20, 0x10, RZ ;  /* 0x0000001014147819 */ /* 0x000fe200000006ff */
[----:B------:R-:W-:Y:S01]  /*68c0*/  IMAD.U32 R97, R97, 0x10000, RZ ;  /* 0x0001000061617824 */ /* 0x000fe200078e00ff */
[----:B------:R-:W-:Y:S06]  /*68d0*/  @P1 BRA `(.L_x_18905) ;  /* 0x0000000000781947 */ /* 0x000fec0003800000 */
        /* <DEDUP_REMOVED lines=12> */
[----:B------:R-:W-:Y:S02]  /*69a0*/  PRMT R16, R100, 0x7632, R16 ;  /* 0x0000763264107816 */ /* 0x000fe40000000010 */
[----:B------:R-:W-:Y:S02]  /*69b0*/  SEL R103, R102, RZ, !P6 ;  /* 0x000000ff66677207 */ /* 0x000fe40007000000 */
[----:B------:R-:W-:Y:S02]  /*69c0*/  ISETP.GE.AND P6, PT, R105, UR16, PT ;  /* 0x0000001069007c0c */ /* 0x000fe4000bfc6270 */
[----:B------:R-:W-:Y:S02]  /*69d0*/  SEL R100, R16, RZ, !P4 ;  /* 0x000000ff10647207 */ /* 0x000fe40006000000 */
[----:B------:R-:W-:-:S02]  /*69e0*/  IADD3 R16, R47, 0x1, RZ ;  /* 0x000000012f107810 */ /* 0x000fc40007ffe0ff */
[----:B------:R-:W-:Y:S02]  /*69f0*/  ISETP.GE.AND P4, PT, R106, UR16, PT ;  /* 0x000000106a007c0c */ /* 0x000fe4000bf86270 */
        /* <DEDUP_REMOVED lines=12> */
.L_x_18905:
[----:B------:R-:W-:Y:S05]  /*6ac0*/  BSYNC B2 ;  /* 0x0000000000027941 */ /* 0x000fea0003800000 */
.L_x_18904:
[----:B------:R-:W-:Y:S01]  /*6ad0*/  FADD.FTZ R97, R20, R97 ;  /* 0x0000006114617221 */ /* 0x000fe20000010000 */
[----:B-----5:R-:W-:Y:S01]  /*6ae0*/  HFMA2.MMA.BF16_V2 R20, R15, R100, -RZ ;  /* 0x000000640f147235 */ /* 0x020fe200003000ff */
[----:B------:R-:W-:Y:S02]  /*6af0*/  HMUL2.BF16_V2 R100, R19, R102 ;  /* 0x0000006613647232 */ /* 0x000fe40000200000 */
[----:B------:R-:W-:Y:S01]  /*6b00*/  FADD.FTZ R98, R98, R99 ;  /* 0x0000006362627221 */ /* 0x000fe20000010000 */
[----:B0-----:R-:W-:Y:S01]  /*6b10*/  HMUL2.BF16_V2 R16, R18, R101 ;  /* 0x0000006512107232 */ /* 0x001fe20000200000 */
[----:B------:R-:W-:Y:S01]  /*6b20*/  HFMA2.MMA.BF16_V2 R103, R21, R104, -RZ ;  /* 0x0000006815677235 */ /* 0x000fe200003000ff */
[C---:B------:R-:W-:Y:S01]  /*6b30*/  PRMT R101, R100.reuse, 0x7632, R101 ;  /* 0x0000763264657816 */ /* 0x040fe20000000065 */
[----:B------:R-:W-:Y:S02]  /*6b40*/  IMAD.U32 R100, R100, 0x10000, RZ ;  /* 0x0001000064647824 */ /* 0x000fe400078e00ff */
[----:B------:R-:W-:Y:S01]  /*6b50*/  FADD.FTZ R104, R98, R97 ;  /* 0x0000006162687221 */ /* 0x000fe20000010000 */
[----:B------:R-:W-:Y:S01]  /*6b60*/  PRMT R17, R16, 0x7632, R17 ;  /* 0x0000763210117816 */ /* 0x000fe20000000011 */
[C---:B------:R-:W-:Y:S01]  /*6b70*/  IMAD.U32 R102, R20.reuse, 0x10000, RZ ;  /* 0x0001000014667824 */ /* 0x040fe200078e00ff */
[----:B------:R-:W-:Y:S01]  /*6b80*/  PRMT R99, R20, 0x7632, R99 ;  /* 0x0000763214637816 */ /* 0x000fe20000000063 */
[----:B------:R-:W-:Y:S01]  /*6b90*/  IMAD.U32 R101, R101, 0x10000, RZ ;  /* 0x0001000065657824 */ /* 0x000fe200078e00ff */
[----:B------:R0:W5:Y:S01]  /*6ba0*/  LDG.E.CONSTANT R97, desc[UR10][R6.64] ;  /* 0x0000000a06617981 */ /* 0x000162000c1e9900 */
[----:B------:R-:W-:Y:S01]  /*6bb0*/  IMAD.U32 R16, R16, 0x10000, RZ ;  /* 0x0001000010107824 */ /* 0x000fe200078e00ff */
[----:B------:R-:W-:Y:S01]  /*6bc0*/  SHF.L.U32 R99, R99, 0x10, RZ ;  /* 0x0000001063637819 */ /* 0x000fe200000006ff */
[----:B------:R-:W-:Y:S01]  /*6bd0*/  FADD.FTZ R101, R100, R101 ;  /* 0x0000006564657221 */ /* 0x000fe20000010000 */
[----:B------:R0:W5:Y:S01]  /*6be0*/  LDG.E.CONSTANT R98, desc[UR10][R6.64+0x4] ;  /* 0x0000040a06627981 */ /* 0x000162000c1e9900 */
[----:B------:R-:W-:-:S02]  /*6bf0*/  IMAD.U32 R17, R17, 0x10000, RZ ;  /* 0x0001000011117824 */ /* 0x000fc400078e00ff */
[----:B------:R-:W-:Y:S01]  /*6c00*/  FADD.FTZ R99, R102, R99 ;  /* 0x0000006366637221 */ /* 0x000fe20000010000 */
[----:B------:R0:W5:Y:S01]  /*6c10*/  LDG.E.CONSTANT R100, desc[UR10][R6.64+0x8] ;  /* 0x0000080a06647981 */ /* 0x000162000c1e9900 */
[--C-:B------:R-:W-:Y:S01]  /*6c20*/  FADD.FTZ R20, R16, R17.reuse ;  /* 0x0000001110147221 */ /* 0x100fe20000010000 */
[C---:B------:R-:W-:Y:S02]  /*6c30*/  PRMT R16, R103.reuse, 0x7610, R16 ;  /* 0x0000761067107816 */ /* 0x040fe40000000010 */
[----:B------:R0:W5:Y:S01]  /*6c40*/  LDG.E.CONSTANT R102, desc[UR10][R6.64+0xc] ;  /* 0x00000c0a06667981 */ /* 0x000162000c1e9900 */
[----:B------:R-:W-:Y:S01]  /*6c50*/  PRMT R17, R103, 0x7632, R17 ;  /* 0x0000763267117816 */ /* 0x000fe20000000011 */
[----:B------:R-:W-:Y:S01]  /*6c60*/  BSSY B2, `(.L_x_18906) ;  /* 0x0000022000027945 */ /* 0x000fe20003800000 */
[----:B------:R-:W-:Y:S02]  /*6c70*/  IMAD.U32 R16, R16, 0x10000, RZ ;  /* 0x0001000010107824 */ /* 0x000fe400078e00ff */
[----:B------:R-:W-:Y:S01]  /*6c80*/  SHF.L.U32 R17, R17, 0x10, RZ ;  /* 0x0000001011117819 */ /* 0x000fe200000006ff */
[----:B------:R-:W-:Y:S06]  /*6c90*/  @P1 BRA `(.L_x_18907) ;  /* 0x0000000000781947 */ /* 0x000fec0003800000 */
[C---:B0-----:R-:W-:Y:S01]  /*6ca0*/  VIADD R6, R47.reuse, 0x2 ;  /* 0x000000022f067836 */ /* 0x041fe20000000000 */
[C---:B------:R-:W-:Y:S01]  /*6cb0*/  ISETP.GE.AND P5, PT, R47.reuse, UR16, PT ;  /* 0x000000102f007c0c */ /* 0x040fe2000bfa6270 */
[C---:B------:R-:W-:Y:S02]  /*6cc0*/  VIADD R103, R47.reuse, 0x4 ;  /* 0x000000042f677836 */ /* 0x040fe40000000000 */
[C---:B------:R-:W-:Y:S01]  /*6cd0*/  VIADD R7, R47.reuse, 0x3 ;  /* 0x000000032f077836 */ /* 0x040fe20000000000 */
[----:B------:R-:W-:Y:S01]  /*6ce0*/  ISETP.GE.AND P3, PT, R6, UR16, PT ;  /* 0x0000001006007c0c */ /* 0x000fe2000bf66270 */
[----:B------:R-:W-:Y:S01]  /*6cf0*/  VIADD R105, R47, 0x7 ;  /* 0x000000072f697836 */ /* 0x000fe20000000000 */
[----:B------:R-:W-:Y:S01]  /*6d00*/  ISETP.GE.AND P6, PT, R103, UR16, PT ;  /* 0x0000001067007c0c */ /* 0x000fe2000bfc6270 */
[C---:B------:R-:W-:Y:S01]  /*6d10*/  VIADD R106, R47.reuse, 0x6 ;  /* 0x000000062f6a7836 */ /* 0x040fe20000000000 */
[----:B------:R-:W-:Y:S02]  /*6d20*/  IADD3 R103, R47, 0x5, RZ ;  /* 0x000000052f677810 */ /* 0x000fe40007ffe0ff */
[----:B------:R-:W-:-:S02]  /*6d30*/  ISETP.GE.AND P4, PT, R7, UR16, PT ;  /* 0x0000001007007c0c */ /* 0x000fc4000bf86270 */
[C---:B-----5:R-:W-:Y:S02]  /*6d40*/  SEL R7, R98.reuse, RZ, !P3 ;  /* 0x000000ff62077207 */ /* 0x060fe40005800000 */
[----:B------:R-:W-:Y:S02]  /*6d50*/  PRMT R6, R98, 0x7632, R6 ;  /* 0x0000763262067816 */ /* 0x000fe40000000006 */
[----:B------:R-:W-:Y:S02]  /*6d60*/  ISETP.GE.AND P3, PT, R103, UR16, PT ;  /* 0x0000001067007c0c */ /* 0x000fe4000bf66270 */
[----:B------:R-:W-:Y:S02]  /*6d70*/  SEL R103, R100, RZ, !P6 ;  /* 0x000000ff64677207 */ /* 0x000fe40007000000 */
[----:B------:R-:W-:Y:S02]  /*6d80*/  ISETP.GE.AND P6, PT, R105, UR16, PT ;  /* 0x0000001069007c0c */ /* 0x000fe4000bfc6270 */
[----:B------:R-:W-:Y:S01]  /*6d90*/  SEL R98, R6, RZ, !P4 ;  /* 0x000000ff06627207 */ /* 0x000fe20006000000 */
        /* <DEDUP_REMOVED lines=14> */
.L_x_18907:
[----:B------:R-:W-:Y:S05]  /*6e80*/  BSYNC B2 ;  /* 0x0000000000027941 */ /* 0x000fea0003800000 */
.L_x_18906:
[----:B------:R-:W-:Y:S01]  /*6e90*/  FADD.FTZ R17, R16, R17 ;  /* 0x0000001110117221 */ /* 0x000fe20000010000 */
[----:B-----5:R-:W-:Y:S01]  /*6ea0*/  HFMA2.MMA.BF16_V2 R16, R15, R98, -RZ ;  /* 0x000000620f107235 */ /* 0x020fe200003000ff */
[----:B0-----:R-:W-:Y:S01]  /*6eb0*/  HMUL2.BF16_V2 R6, R18, R97 ;  /* 0x0000006112067232 */ /* 0x001fe20000200000 */
[----:B------:R-:W-:Y:S01]  /*6ec0*/  HFMA2.MMA.BF16_V2 R102, R21, R102, -RZ ;  /* 0x0000006615667235 */ /* 0x000fe200003000ff */
[----:B------:R-:W-:Y:S02]  /*6ed0*/  HMUL2.BF16_V2 R98, R19, R100 ;  /* 0x0000006413627232 */ /* 0x000fe40000200000 */
[----:B------:R-:W-:Y:S01]  /*6ee0*/  FADD.FTZ R20, R20, R99 ;  /* 0x0000006314147221 */ /* 0x000fe20000010000 */
[----:B------:R-:W-:Y:S01]  /*6ef0*/  LEA R2, P3, R14, R2, 0x1 ;  /* 0x000000020e027211 */ /* 0x000fe200078608ff */
[----:B------:R-:W-:Y:S01]  /*6f00*/  FADD.FTZ R23, R23, R104 ;  /* 0x0000006817177221 */ /* 0x000fe20000010000 */
[----:B------:R-:W-:Y:S01]  /*6f10*/  PRMT R7, R6, 0x7632, R7 ;  /* 0x0000763206077816 */ /* 0x000fe20000000007 */
[----:B------:R-:W-:Y:S01]  /*6f20*/  FADD.FTZ R20, R20, R101 ;  /* 0x0000006514147221 */ /* 0x000fe20000010000 */
[----:B------:R-:W-:Y:S01]  /*6f30*/  SHF.L.U32 R6, R6, 0x10, RZ ;  /* 0x0000001006067819 */ /* 0x000fe200000006ff */
[C---:B------:R-:W-:Y:S01]  /*6f40*/  IMAD.U32 R100, R16.reuse, 0x10000, RZ ;  /* 0x0001000010647824 */ /* 0x040fe200078e00ff */
[----:B------:R-:W-:Y:S01]  /*6f50*/  PRMT R97, R16, 0x7632, R97 ;  /* 0x0000763210617816 */ /* 0x000fe20000000061 */
[----:B------:R-:W-:Y:S01]  /*6f60*/  IMAD.U32 R7, R7, 0x10000, RZ ;  /* 0x0001000007077824 */ /* 0x000fe200078e00ff */
[----:B------:R-:W-:-:S02]  /*6f70*/  PRMT R99, R98, 0x7632, R99 ;  /* 0x0000763262637816 */ /* 0x000fc40000000063 */
[----:B------:R-:W-:Y:S01]  /*6f80*/  SHF.L.U32 R98, R98, 0x10, RZ ;  /* 0x0000001062627819 */ /* 0x000fe200000006ff */
[----:B------:R-:W-:Y:S02]  /*6f90*/  IMAD.U32 R97, R97, 0x10000, RZ ;  /* 0x0001000061617824 */ /* 0x000fe400078e00ff */
[--C-:B------:R-:W-:Y:S01]  /*6fa0*/  FADD.FTZ R16, R6, R7.reuse ;  /* 0x0000000706107221 */ /* 0x100fe20000010000 */
[C---:B------:R-:W-:Y:S01]  /*6fb0*/  PRMT R6, R102.reuse, 0x7610, R6 ;  /* 0x0000761066067816 */ /* 0x040fe20000000006 */
[----:B------:R-:W-:Y:S01]  /*6fc0*/  IMAD.U32 R99, R99, 0x10000, RZ ;  /* 0x0001000063637824 */ /* 0x000fe200078e00ff */
[----:B------:R-:W-:Y:S01]  /*6fd0*/  PRMT R7, R102, 0x7632, R7 ;  /* 0x0000763266077816 */ /* 0x000fe20000000007 */
[----:B------:R-:W-:Y:S01]  /*6fe0*/  FADD.FTZ R97, R100, R97 ;  /* 0x0000006164617221 */ /* 0x000fe20000010000 */
[----:B------:R-:W-:Y:S01]  /*6ff0*/  LEA.HI.X.SX32 R52, R65, R52, 0x1, P2 ;  /* 0x0000003441347211 */ /* 0x000fe200010f0eff */
[----:B------:R-:W-:Y:S01]  /*7000*/  FADD.FTZ R99, R98, R99 ;  /* 0x0000006362637221 */ /* 0x000fe20000010000 */
[----:B------:R-:W-:-:S02]  /*7010*/  IMAD.U32 R6, R6, 0x10000, RZ ;  /* 0x0001000006067824 */ /* 0x000fc400078e00ff */
[----:B------:R-:W-:Y:S01]  /*7020*/  FADD.FTZ R16, R16, R97 ;  /* 0x0000006110107221 */ /* 0x000fe20000010000 */
[----:B------:R-:W-:Y:S02]  /*7030*/  IMAD.U32 R7, R7, 0x10000, RZ ;  /* 0x0001000007077824 */ /* 0x000fe400078e00ff */
[----:B------:R-:W-:Y:S01]  /*7040*/  FADD.FTZ R97, R20, R17 ;  /* 0x0000001114617221 */ /* 0x000fe20000010000 */
[----:B------:R-:W-:Y:S01]  /*7050*/  LEA.HI.X R3, R14, R3, R52, 0x1, P3 ;  /* 0x000000030e037211 */ /* 0x000fe200018f0c34 */
[----:B------:R-:W-:Y:S01]  /*7060*/  FADD.FTZ R16, R16, R99 ;  /* 0x0000006310107221 */ /* 0x000fe20000010000 */
[----:B------:R-:W-:Y:S01]  /*7070*/  FADD.FTZ R7, R6, R7 ;  /* 0x0000000706077221 */ /* 0x000fe20000010000 */
[----:B------:R0:W5:Y:S03]  /*7080*/  LDG.E.CONSTANT R14, desc[UR10][R4.64+0x8] ;  /* 0x0000080a040e7981 */ /* 0x000166000c1e9900 */
[----:B------:R-:W-:Y:S01]  /*7090*/  FADD.FTZ R20, R16, R7 ;  /* 0x0000000710147221 */ /* 0x000fe20000010000 */
[----:B------:R0:W5:Y:S04]  /*70a0*/  LDG.E.CONSTANT R6, desc[UR10][R4.64+0x4] ;  /* 0x0000040a04067981 */ /* 0x000168000c1e9900 */
        /* <DEDUP_REMOVED lines=34> */
.L_x_18909:
[----:B------:R-:W-:Y:S05]  /*72d0*/  BSYNC B2 ;  /* 0x0000000000027941 */ /* 0x000fea0003800000 */
.L_x_18908:
        /* <DEDUP_REMOVED lines=21> */
[----:B------:R-:W-:Y:S02]  /*7430*/  ISETP.GE.AND P3, PT, R99, UR16, PT ;  /* 0x0000001063007c0c */ /* 0x000fe4000bf66270 */
[----:B-----5:R-:W-:-:S02]  /*7440*/  PRMT R8, R20, 0x7632, R8 ;  /* 0x0000763214087816 */ /* 0x020fc40000000008 */
[C---:B------:R-:W-:Y:S02]  /*7450*/  IADD3 R99, R47.reuse, 0x7, RZ ;  /* 0x000000072f637810 */ /* 0x040fe40007ffe0ff */
        /* <DEDUP_REMOVED lines=20> */
.L_x_18911:
[----:B------:R-:W-:Y:S05]  /*75a0*/  BSYNC B2 ;  /* 0x0000000000027941 */ /* 0x000fea0003800000 */
.L_x_18910:
[----:B-1---5:R-:W-:Y:S01]  /*75b0*/  HMUL2.BF16_V2 R8, R15, R20 ;  /* 0x000000140f087232 */ /* 0x022fe20000200000 */
[----:B------:R-:W-:Y:S01]  /*75c0*/  SHF.L.U32 R6, R6, 0x10, RZ ;  /* 0x0000001006067819 */ /* 0x000fe200000006ff */
[----:B------:R-:W-:Y:S01]  /*75d0*/  HFMA2.MMA.BF16_V2 R97, R18, R97, -RZ ;  /* 0x0000006112617235 */ /* 0x000fe200003000ff */
[----:B------:R-:W-:Y:S02]  /*75e0*/  IMAD.U32 R4, R4, 0x10000, RZ ;  /* 0x0001000004047824 */ /* 0x000fe400078e00ff */
[----:B------:R-:W-:Y:S01]  /*75f0*/  PRMT R9, R8, 0x7632, R9 ;  /* 0x0000763208097816 */ /* 0x000fe20000000009 */
[----:B------:R-:W-:Y:S02]  /*7600*/  IMAD.U32 R5, R5, 0x10000, RZ ;  /* 0x0001000005057824 */ /* 0x000fe400078e00ff */
[----:B------:R-:W-:Y:S02]  /*7610*/  IMAD.U32 R7, R7, 0x10000, RZ ;  /* 0x0001000007077824 */ /* 0x000fe400078e00ff */
[----:B------:R-:W-:Y:S01]  /*7620*/  FADD.FTZ R4, R4, R5 ;  /* 0x0000000504047221 */ /* 0x000fe20000010000 */
[----:B------:R-:W-:-:S02]  /*7630*/  IMAD.U32 R8, R8, 0x10000, RZ ;  /* 0x0001000008087824 */ /* 0x000fc400078e00ff */
[----:B------:R-:W-:Y:S01]  /*7640*/  FADD.FTZ R7, R6, R7 ;  /* 0x0000000706077221 */ /* 0x000fe20000010000 */
[----:B------:R-:W-:Y:S01]  /*7650*/  IMAD.U32 R9, R9, 0x10000, RZ ;  /* 0x0001000009097824 */ /* 0x000fe200078e00ff */
[C---:B------:R-:W-:Y:S01]  /*7660*/  PRMT R5, R97.reuse, 0x7610, R5 ;  /* 0x0000761061057816 */ /* 0x040fe20000000005 */
[----:B------:R-:W-:Y:S02]  /*7670*/  IMAD.U32 R14, R14, 0x10000, RZ ;  /* 0x000100000e0e7824 */ /* 0x000fe400078e00ff */
[----:B------:R-:W-:Y:S01]  /*7680*/  FADD.FTZ R7, R4, R7 ;  /* 0x0000000704077221 */ /* 0x000fe20000010000 */
[----:B------:R-:W-:Y:S01]  /*7690*/  FADD.FTZ R20, R8, R9 ;  /* 0x0000000908147221 */ /* 0x000fe20000010000 */
[----:B------:R-:W-:Y:S01]  /*76a0*/  PRMT R6, R97, 0x7632, R6 ;  /* 0x0000763261067816 */ /* 0x000fe20000000006 */
[C---:B------:R-:W-:Y:S01]  /*76b0*/  HFMA2.MMA.BF16_V2 R4, R21.reuse, R16, -RZ ;  /* 0x0000001015047235 */ /* 0x040fe200003000ff */
[----:B------:R-:W-:Y:S01]  /*76c0*/  IMAD.U32 R17, R17, 0x10000, RZ ;  /* 0x0001000011117824 */ /* 0x000fe200078e00ff */
[----:B------:R-:W-:Y:S01]  /*76d0*/  HFMA2.MMA.BF16_V2 R9, R21, R98, -RZ ;  /* 0x0000006215097235 */ /* 0x000fe200003000ff */
[----:B------:R-:W-:Y:S01]  /*76e0*/  SHF.L.U32 R5, R5, 0x10, RZ ;  /* 0x0000001005057819 */ /* 0x000fe200000006ff */
[----:B------:R-:W-:-:S02]  /*76f0*/  IMAD.U32 R6, R6, 0x10000, RZ ;  /* 0x0001000006067824 */ /* 0x000fc400078e00ff */
[----:B------:R-:W-:Y:S02]  /*7700*/  FADD.FTZ R14, R14, R17 ;  /* 0x000000110e0e7221 */ /* 0x000fe40000010000 */
        /* <DEDUP_REMOVED lines=13> */
[----:B------:R-:W-:Y:S01]  /*77e0*/  FADD.FTZ R9, R9, R16 ;  /* 0x0000001009097221 */ /* 0x000fe20000010000 */
[----:B------:R0:W5:Y:S01]  /*77f0*/  LDG.E.CONSTANT R5, desc[UR10][R10.64] ;  /* 0x0000000a0a057981 */ /* 0x000162000c1e9900 */
[----:B------:R-:W-:Y:S01]  /*7800*/  SHF.L.U32 R6, R6, 0x10, RZ ;  /* 0x0000001006067819 */ /* 0x000fe200000006ff */
[----:B------:R-:W-:Y:S02]  /*7810*/  FADD.FTZ R17, R17, R20 ;  /* 0x0000001411117221 */ /* 0x000fe40000010000 */
[----:B------:R0:W5:Y:S01]  /*7820*/  LDG.E.CONSTANT R8, desc[UR10][R10.64+0x4] ;  /* 0x0000040a0a087981 */ /* 0x000162000c1e9900 */
[----:B------:R-:W-:Y:S01]  /*7830*/  BSSY B2, `(.L_x_18912) ;  /* 0x0000023000027945 */ /* 0x000fe20003800000 */
[----:B------:R-:W-:Y:S02]  /*7840*/  FADD.FTZ R6, R6, R97 ;  /* 0x0000006106067221 */ /* 0x000fe40000010000 */
[----:B------:R0:W5:Y:S02]  /*7850*/  LDG.E.CONSTANT R16, desc[UR10][R10.64+0xc] ;  /* 0x00000c0a0a107981 */ /* 0x000164000c1e9900 */
[----:B------:R-:W-:Y:S01]  /*7860*/  FADD.FTZ R6, R17, R6 ;  /* 0x0000000611067221 */ /* 0x000fe20000010000 */
[----:B------:R-:W-:Y:S06]  /*7870*/  @P1 BRA `(.L_x_18913) ;  /* 0x0000000000781947 */ /* 0x000fec0003800000 */
[C---:B0-----:R-:W-:Y:S01]  /*7880*/  VIADD R11, R47.reuse, 0x3 ;  /* 0x000000032f0b7836 */ /* 0x041fe20000000000 */
[C---:B------:R-:W-:Y:S01]  /*7890*/  IADD3 R17, R47.reuse, 0x4, RZ ;  /* 0x000000042f117810 */ /* 0x040fe20007ffe0ff */
[C---:B------:R-:W-:Y:S01]  /*78a0*/  VIADD R10, R47.reuse, 0x2 ;  /* 0x000000022f0a7836 */ /* 0x040fe20000000000 */
[C---:B------:R-:W-:Y:S01]  /*78b0*/  ISETP.GE.AND P2, PT, R47.reuse, UR16, PT ;  /* 0x000000102f007c0c */ /* 0x040fe2000bf46270 */
        /* <DEDUP_REMOVED lines=26> */
.L_x_18913:
[----:B------:R-:W-:Y:S05]  /*7a60*/  BSYNC B2 ;  /* 0x0000000000027941 */ /* 0x000fea0003800000 */
.L_x_18912:
        /* <DEDUP_REMOVED lines=25> */
[----:B------:R-:W-:Y:S02]  /*7c00*/  ISETP.GE.AND P6, PT, R3, UR16, PT ;  /* 0x0000001003007c0c */ /* 0x000fe4000bfc6270 */
[----:B-----5:R-:W-:-:S02]  /*7c10*/  PRMT R2, R10, 0x7632, R2 ;  /* 0x000076320a027816 */ /* 0x020fc40000000002 */
        /* <DEDUP_REMOVED lines=20> */
.L_x_18915:
[----:B------:R-:W-:Y:S05]  /*7d60*/  BSYNC B2 ;  /* 0x0000000000027941 */ /* 0x000fea0003800000 */
.L_x_18914:
[----:B------:R-:W-:Y:S01]  /*7d70*/  SHF.L.U32 R4, R4, 0x10, RZ ;  /* 0x0000001004047819 */ /* 0x000fe200000006ff */
[----:B------:R-:W-:Y:S01]  /*7d80*/  IMAD.U32 R5, R5, 0x10000, RZ ;  /* 0x0001000005057824 */ /* 0x000fe200078e00ff */
[----:B0----5:R-:W-:Y:S01]  /*7d90*/  HFMA2.MMA.BF16_V2 R2, R18, R11, -RZ ;  /* 0x0000000b12027235 */ /* 0x021fe200003000ff */
[----:B------:R-:W-:Y:S01]  /*7da0*/  IMAD.U32 R6, R6, 0x10000, RZ ;  /* 0x0001000006067824 */ /* 0x000fe200078e00ff */
[----:B------:R-:W-:Y:S01]  /*7db0*/  HFMA2.MMA.BF16_V2 R16, R21, R16, -RZ ;  /* 0x0000001015107235 */ /* 0x000fe200003000ff */
[----:B------:R-:W-:Y:S01]  /*7dc0*/  FADD.FTZ R4, R4, R5 ;  /* 0x0000000504047221 */ /* 0x000fe20000010000 */
[----:B------:R-:W-:Y:S02]  /*7dd0*/  IMAD.U32 R7, R7, 0x10000, RZ ;  /* 0x0001000007077824 */ /* 0x000fe400078e00ff */
[----:B------:R-:W-:Y:S01]  /*7de0*/  HMUL2.BF16_V2 R5, R15, R10 ;  /* 0x0000000a0f057232 */ /* 0x000fe20000200000 */
[----:B------:R-:W-:Y:S01]  /*7df0*/  SHF.L.U32 R8, R8, 0x10, RZ ;  /* 0x0000001008087819 */ /* 0x000fe200000006ff */
[----:B------:R-:W-:-:S02]  /*7e00*/  HMUL2.BF16_V2 R14, R19, R14 ;  /* 0x0000000e130e7232 */ /* 0x000fc40000200000 */
[----:B------:R-:W-:Y:S01]  /*7e10*/  FADD.FTZ R7, R6, R7 ;  /* 0x0000000706077221 */ /* 0x000fe20000010000 */
[----:B------:R-:W-:Y:S01]  /*7e20*/  IMAD.U32 R9, R9, 0x10000, RZ ;  /* 0x0001000009097824 */ /* 0x000fe200078e00ff */
[C---:B------:R-:W-:Y:S01]  /*7e30*/  PRMT R6, R5.reuse, 0x7632, R6 ;  /* 0x0000763205067816 */ /* 0x040fe20000000006 */
[----:B------:R-:W-:Y:S01]  /*7e40*/  BSSY B2, `(.L_x_18916) ;  /* 0x000003f000027945 */ /* 0x000fe20003800000 */
[----:B------:R-:W-:Y:S01]  /*7e50*/  FADD.FTZ R4, R4, R7 ;  /* 0x0000000704047221 */ /* 0x000fe20000010000 */
[----:B------:R-:W-:Y:S01]  /*7e60*/  PRMT R3, R2, 0x7632, R3 ;  /* 0x0000763202037816 */ /* 0x000fe20000000003 */
[----:B------:R-:W-:Y:S01]  /*7e70*/  HFMA2.MMA.BF16_V2 R7, R21, R20, -RZ ;  /* 0x0000001415077235 */ /* 0x000fe200003000ff */
[----:B------:R-:W-:Y:S01]  /*7e80*/  SHF.L.U32 R5, R5, 0x10, RZ ;  /* 0x0000001005057819 */ /* 0x000fe200000006ff */
[----:B------:R-:W-:Y:S02]  /*7e90*/  IMAD.U32 R6, R6, 0x10000, RZ ;  /* 0x0001000006067824 */ /* 0x000fe400078e00ff */
[----:B------:R-:W-:Y:S01]  /*7ea0*/  FADD.FTZ R9, R8, R9 ;  /* 0x0000000908097221 */ /* 0x000fe20000010000 */
[----:B------:R-:W-:-:S02]  /*7eb0*/  IMAD.U32 R2, R2, 0x10000, RZ ;  /* 0x0001000002027824 */ /* 0x000fc400078e00ff */
[----:B------:R-:W-:Y:S01]  /*7ec0*/  FADD.FTZ R31, R31, R52 ;  /* 0x000000341f1f7221 */ /* 0x000fe20000010000 */
[----:B------:R-:W-:Y:S02]  /*7ed0*/  IMAD.U32 R3, R3, 0x10000, RZ ;  /* 0x0001000003037824 */ /* 0x000fe400078e00ff */
        /* <DEDUP_REMOVED lines=53> */
.L_x_18917:
[----:B------:R-:W-:Y:S05]  /*8230*/  BSYNC B2 ;  /* 0x0000000000027941 */ /* 0x000fea0003800000 */
.L_x_18916:
        /* <DEDUP_REMOVED lines=17> */
[----:B------:R-:W-:Y:S02]  /*8350*/  PRMT R8, R64, 0x7632, R8 ;  /* 0x0000763240087816 */ /* 0x000fe40000000008 */
        /* <DEDUP_REMOVED lines=22> */
.L_x_18919:
[----:B------:R-:W-:Y:S05]  /*84c0*/  BSYNC B2 ;  /* 0x0000000000027941 */ /* 0x000fea0003800000 */
.L_x_18918:
        /* <DEDUP_REMOVED lines=30> */
[----:B------:R-:W-:Y:S02]  /*86b0*/  PRMT R7, R4, 0x7632, R7 ;  /* 0x0000763204077816 */ /* 0x000fe40000000007 */
        /* <DEDUP_REMOVED lines=41> */
.L_x_18921:
[----:B------:R-:W-:Y:S05]  /*8950*/  BSYNC B2 ;  /* 0x0000000000027941 */ /* 0x000fea0003800000 */
.L_x_18920:
        /* <DEDUP_REMOVED lines=16> */
[----:B------:R-:W-:Y:S02]  /*8a60*/  ISETP.GE.AND P5, PT, R8, UR16, PT ;  /* 0x0000001008007c0c */ /* 0x000fe4000bfa6270 */
[----:B------:R-:W-:Y:S01]  /*8a70*/  ISETP.GE.AND P3, PT, R10, UR16, PT ;  /* 0x000000100a007c0c */ /* 0x000fe2000bf66270 */
[----:B------:R-:W-:Y:S01]  /*8a80*/  VIADD R10, R47, 0x7 ;  /* 0x000000072f0a7836 */ /* 0x000fe20000000000 */
[----:B------:R-:W-:Y:S02]  /*8a90*/  ISETP.GE.AND P6, PT, R9, UR16, PT ;  /* 0x0000001009007c0c */ /* 0x000fe4000bfc6270 */
[----:B------:R-:W-:-:S02]  /*8aa0*/  PRMT R8, R78, 0x7632, R8 ;  /* 0x000076324e087816 */ /* 0x000fc40000000008 */
        /* <DEDUP_REMOVED lines=20> */
.L_x_18923:
[----:B------:R-:W-:Y:S05]  /*8bf0*/  BSYNC B2 ;  /* 0x0000000000027941 */ /* 0x000fea0003800000 */
.L_x_18922:
        /* <DEDUP_REMOVED lines=51> */
[----:B------:R-:W-:Y:S02]  /*8f30*/  ISETP.GE.AND P5, PT, R2, UR16, PT ;  /* 0x0000001002007c0c */ /* 0x000fe4000bfa6270 */
[----:B------:R-:W-:Y:S01]  /*8f40*/  ISETP.GE.AND P3, PT, R4, UR16, PT ;  /* 0x0000001004007c0c */ /* 0x000fe2000bf66270 */
[----:B------:R-:W-:Y:S01]  /*8f50*/  VIADD R4, R47, 0x7 ;  /* 0x000000072f047836 */ /* 0x000fe20000000000 */
[----:B------:R-:W-:Y:S02]  /*8f60*/  ISETP.GE.AND P6, PT, R3, UR16, PT ;  /* 0x0000001003007c0c */ /* 0x000fe4000bfc6270 */
[----:B------:R-:W-:-:S02]  /*8f70*/  PRMT R2, R82, 0x7632, R2 ;  /* 0x0000763252027816 */ /* 0x000fc40000000002 */
        /* <DEDUP_REMOVED lines=20> */
.L_x_18925:
[----:B------:R-:W-:Y:S05]  /*90c0*/  BSYNC B2 ;  /* 0x0000000000027941 */ /* 0x000fea0003800000 */
.L_x_18924:
[----:B------:R-:W-:Y:S01]  /*90d0*/  HFMA2.MMA.BF16_V2 R4, R15, R82, -RZ ;  /* 0x000000520f047235 */ /* 0x000fe200003000ff */
[----:B------:R-:W-:Y:S02]  /*90e0*/  HMUL2.BF16_V2 R2, R18, R81 ;  /* 0x0000005112027232 */ /* 0x000fe40000200000 */
[----:B------:R-:W-:Y:S01]  /*90f0*/  FADD.FTZ R39, R39, R6 ;  /* 0x0000000627277221 */ /* 0x000fe20000010000 */
[----:B------:R-:W-:Y:S01]  /*9100*/  HFMA2.MMA.BF16_V2 R86, R21, R86, -RZ ;  /* 0x0000005615567235 */ /* 0x000fe200003000ff */
[----:B------:R-:W-:Y:S02]  /*9110*/  HMUL2.BF16_V2 R6, R19, R83 ;  /* 0x0000005313067232 */ /* 0x000fe40000200000 */
[----:B------:R-:W-:Y:S01]  /*9120*/  FADD.FTZ R40, R40, R7 ;  /* 0x0000000728287221 */ /* 0x000fe20000010000 */
[C---:B------:R-:W-:Y:S01]  /*9130*/  PRMT R3, R2.reuse, 0x7632, R3 ;  /* 0x0000763202037816 */ /* 0x040fe20000000003 */
[----:B------:R-:W-:Y:S01]  /*9140*/  IMAD.U32 R2, R2, 0x10000, RZ ;  /* 0x0001000002027824 */ /* 0x000fe200078e00ff */
[----:B------:R-:W-:Y:S01]  /*9150*/  BSSY B2, `(.L_x_18926) ;  /* 0x000002f000027945 */ /* 0x000fe20003800000 */
[----:B------:R-:W-:Y:S01]  /*9160*/  PRMT R7, R6, 0x7632, R7 ;  /* 0x0000763206077816 */ /* 0x000fe20000000007 */
[C---:B------:R-:W-:Y:S01]  /*9170*/  IMAD.U32 R8, R4.reuse, 0x10000, RZ ;  /* 0x0001000004087824 */ /* 0x040fe200078e00ff */
[----:B------:R-:W-:Y:S01]  /*9180*/  PRMT R5, R4, 0x7632, R5 ;  /* 0x0000763204057816 */ /* 0x000fe20000000005 */
[----:B------:R-:W-:Y:S01]  /*9190*/  IMAD.U32 R6, R6, 0x10000, RZ ;  /* 0x0001000006067824 */ /* 0x000fe200078e00ff */
[----:B------:R-:W-:-:S02]  /*91a0*/  SHF.L.U32 R3, R3, 0x10, RZ ;  /* 0x0000001003037819 */ /* 0x000fc400000006ff */
[----:B------:R-:W-:Y:S01]  /*91b0*/  SHF.L.U32 R7, R7, 0x10, RZ ;  /* 0x0000001007077819 */ /* 0x000fe200000006ff */
[----:B------:R-:W-:Y:S02]  /*91c0*/  IMAD.U32 R5, R5, 0x10000, RZ ;  /* 0x0001000005057824 */ /* 0x000fe400078e00ff */
[----:B------:R-:W-:Y:S01]  /*91d0*/  FADD.FTZ R4, R2, R3 ;  /* 0x0000000302047221 */ /* 0x000fe20000010000 */
[----:B------:R-:W-:Y:S01]  /*91e0*/  PRMT R2, R86, 0x7610, R2 ;  /* 0x0000761056027816 */ /* 0x000fe20000000002 */
[----:B------:R-:W-:Y:S01]  /*91f0*/  FADD.FTZ R5, R8, R5 ;  /* 0x0000000508057221 */ /* 0x000fe20000010000 */
[----:B------:R-:W-:Y:S01]  /*9200*/  PRMT R3, R86, 0x7632, R3 ;  /* 0x0000763256037816 */ /* 0x000fe20000000003 */
[----:B------:R-:W-:Y:S02]  /*9210*/  FADD.FTZ R7, R6, R7 ;  /* 0x0000000706077221 */ /* 0x000fe40000010000 */
[----:B------:R-:W-:Y:S01]  /*9220*/  FADD.FTZ R4, R4, R5 ;  /* 0x0000000504047221 */ /* 0x000fe20000010000 */
[----:B------:R-:W-:-:S02]  /*9230*/  IMAD.U32 R2, R2, 0x10000, RZ ;  /* 0x0001000002027824 */ /* 0x000fc400078e00ff */
        /* <DEDUP_REMOVED lines=32> */
.L_x_18927:
[----:B------:R-:W-:Y:S05]  /*9440*/  BSYNC B2 ;  /* 0x0000000000027941 */ /* 0x000fea0003800000 */
.L_x_18926:
        /* <DEDUP_REMOVED lines=56> */
.L_x_18929:
[----:B------:R-:W-:Y:S05]  /*97d0*/  BSYNC B2 ;  /* 0x0000000000027941 */ /* 0x000fea0003800000 */
.L_x_18928:
        /* <DEDUP_REMOVED lines=41> */
.L_x_18931:
[----:B------:R-:W-:Y:S05]  /*9a70*/  BSYNC B2 ;  /* 0x0000000000027941 */ /* 0x000fea0003800000 */
.L_x_18930:
[----:B------:R-:W-:Y:S01]  /*9a80*/  HFMA2.MMA.BF16_V2 R18, R18, R93, -RZ ;  /* 0x0000005d12127235 */ /* 0x000fe200003000ff */
[----:B------:R-:W-:Y:S01]  /*9a90*/  SHF.L.U32 R10, R10, 0x10, RZ ;  /* 0x000000100a0a7819 */ /* 0x000fe200000006ff */
[----:B------:R-:W-:Y:S01]  /*9aa0*/  IMAD.U32 R11, R11, 0x10000, RZ ;  /* 0x000100000b0b7824 */ /* 0x000fe200078e00ff */
[----:B------:R-:W-:Y:S01]  /*9ab0*/  SHF.L.U32 R4, R4, 0x10, RZ ;  /* 0x0000001004047819 */ /* 0x000fe200000006ff */
[----:B------:R-:W-:Y:S02]  /*9ac0*/  HMUL2.BF16_V2 R15, R15, R94 ;  /* 0x0000005e0f0f7232 */ /* 0x000fe40000200000 */
[----:B------:R-:W-:Y:S02]  /*9ad0*/  IMAD.U32 R7, R7, 0x10000, RZ ;  /* 0x0001000007077824 */ /* 0x000fe400078e00ff */
[----:B------:R-:W-:Y:S01]  /*9ae0*/  FADD.FTZ R10, R10, R11 ;  /* 0x0000000b0a0a7221 */ /* 0x000fe20000010000 */
[----:B------:R-:W-:Y:S02]  /*9af0*/  IMAD.U32 R8, R8, 0x10000, RZ ;  /* 0x0001000008087824 */ /* 0x000fe400078e00ff */
[----:B------:R-:W-:Y:S01]  /*9b00*/  FADD.FTZ R2, R3, R2 ;  /* 0x0000000203027221 */ /* 0x000fe20000010000 */
[----:B------:R-:W-:-:S02]  /*9b10*/  IMAD.U32 R9, R9, 0x10000, RZ ;  /* 0x0001000009097824 */ /* 0x000fc400078e00ff */
[----:B------:R-:W-:Y:S01]  /*9b20*/  FADD.FTZ R4, R4, R7 ;  /* 0x0000000704047221 */ /* 0x000fe20000010000 */
[C---:B------:R-:W-:Y:S01]  /*9b30*/  PRMT R11, R15.reuse, 0x7610, R11 ;  /* 0x000076100f0b7816 */ /* 0x040fe2000000000b */
[----:B------:R-:W-:Y:S01]  /*9b40*/  FADD.FTZ R5, R6, R5 ;  /* 0x0000000506057221 */ /* 0x000fe20000010000 */
        /* <DEDUP_REMOVED lines=15> */
[----:B------:R-:W-:Y:S02]  /*9c40*/  HMUL2.BF16_V2 R8, R19, R95 ;  /* 0x0000005f13087232 */ /* 0x000fe40000200000 */
        /* <DEDUP_REMOVED lines=19> */
.L_x_18901:
[----:B------:R-:W-:Y:S05]  /*9d80*/  BSYNC B0 ;  /* 0x0000000000007941 */ /* 0x000fea0003800000 */
.L_x_18900:
[----:B------:R-:W-:Y:S01]  /*9d90*/  IADD3 R24, P1, R24, 0x10, RZ ;  /* 0x0000001018187810 */ /* 0x000fe20007f3e0ff */
[----:B------:R-:W-:Y:S01]  /*9da0*/  VIADD R50, R50, 0x200 ;  /* 0x0000020032327836 */ /* 0x000fe20000000000 */
[----:B------:R-:W-:Y:S01]  /*9db0*/  IADD3 R47, R47, 0x80, RZ ;  /* 0x000000802f2f7810 */ /* 0x000fe20007ffe0ff */
[----:B------:R-:W-:Y:S02]  /*9dc0*/  VIADD R42, R42, 0x80 ;  /* 0x000000802a2a7836 */ /* 0x000fe40000000000 */
[----:B------:R-:W-:Y:S01]  /*9dd0*/  IMAD.X R25, RZ, RZ, R25, P1 ;  /* 0x000000ffff197224 */ /* 0x000fe200008e0619 */
[----:B------:R-:W-:Y:S07]  /*9de0*/  @!P0 BRA `(.L_x_18932) ;  /* 0xffffffbc00648947 */ /* 0x000fee000383ffff */
.L_x_18899:
[----:B------:R-:W-:Y:S05]  /*9df0*/  BSYNC B1 ;  /* 0x0000000000017941 */ /* 0x000fea0003800000 */
.L_x_18897:
[----:B-1----:R-:W1:Y:S01]  /*9e00*/  SHFL.BFLY PT, R3, R26, 0x2, 0x1f ;  /* 0x0c401f001a037f89 */ /* 0x002e6200000e0000 */
[----:B------:R-:W2:Y:S01]  /*9e10*/  S2UR UR5, SR_CgaCtaId ;  /* 0x00000000000579c3 */ /* 0x000ea20000008800 */
[----:B------:R-:W-:Y:S01]  /*9e20*/  SHF.R.S32.HI R19, RZ, 0x1f, R30 ;  /* 0x0000001fff137819 */ /* 0x000fe2000001141e */
[----:B------:R-:W-:Y:S01]  /*9e30*/  UMOV UR4, 0x400 ;  /* 0x0000040000047882 */ /* 0x000fe20000000000 */
[----:B0-----:R-:W0:Y:S01]  /*9e40*/  SHFL.BFLY PT, R2, R23, 0x2, 0x1f ;  /* 0x0c401f0017027f89 */ /* 0x001e2200000e0000 */
[C---:B------:R-:W-:Y:S01]  /*9e50*/  IADD3 R21, R28.reuse, 0x1f, RZ ;  /* 0x0000001f1c157810 */ /* 0x040fe20007ffe0ff */
[----:B------:R-:W-:Y:S01]  /*9e60*/  UIADD3 UR4, UR4, 0x110, URZ ;  /* 0x0000011004047890 */ /* 0x000fe2000fffe03f */
[----:B------:R-:W-:Y:S01]  /*9e70*/  LEA.HI R47, R19, R30, RZ, 0x2 ;  /* 0x0000001e132f7211 */ /* 0x000fe200078f10ff */
[----:B------:R-:W3:Y:S01]  /*9e80*/  SHFL.BFLY PT, R6, R27, 0x2, 0x1f ;  /* 0x0c401f001b067f89 */ /* 0x000ee200000e0000 */
[----:B------:R-:W-:Y:S01]  /*9e90*/  ISETP.GT.U32.AND P3, PT, R21, 0x3e, PT ;  /* 0x0000003e1500780c */ /* 0x000fe20003f64070 */
[----:B------:R-:W-:Y:S01]  /*9ea0*/  BSSY B0, `(.L_x_18933) ;  /* 0x0000057000007945 */ /* 0x000fe20003800000 */
[----:B------:R-:W-:Y:S01]  /*9eb0*/  LOP3.LUT R22, R28, 0xffffffc0, RZ, 0xc0, !PT ;  /* 0xffffffc01c167812 */ /* 0x000fe200078ec0ff */
[----:B------:R-:W4:Y:S01]  /*9ec0*/  SHFL.BFLY PT, R8, R31, 0x2, 0x1f ;  /* 0x0c401f001f087f89 */ /* 0x000f2200000e0000 */
[----:B------:R-:W-:-:S02]  /*9ed0*/  SHF.R.S32.HI R47, RZ, 0x2, R47 ;  /* 0x00000002ff2f7819 */ /* 0x000fc4000001142f */
[----:B------:R-:W-:Y:S01]  /*9ee0*/  LOP3.LUT R24, R28, 0xffffffe0, RZ, 0xc0, !PT ;  /* 0xffffffe01c187812 */ /* 0x000fe200078ec0ff */
[----:B------:R-:W5:Y:S02]  /*9ef0*/  SHFL.BFLY PT, R10, R33, 0x2, 0x1f ;  /* 0x0c401f00210a7f89 */ /* 0x000f6400000e0000 */
[----:B------:R-:W-:Y:S02]  /*9f00*/  IMAD R0, R0, 0x78, R47 ;  /* 0x0000007800007824 */ /* 0x000fe400078e022f */
[----:B------:R-:W5:Y:S04]  /*9f10*/  SHFL.BFLY PT, R12, R35, 0x2, 0x1f ;  /* 0x0c401f00230c7f89 */ /* 0x000f6800000e0000 */
[----:B------:R-:W5:Y:S01]  /*9f20*/  SHFL.BFLY PT, R5, R36, 0x2, 0x1f ;  /* 0x0c401f0024057f89 */ /* 0x000f6200000e0000 */
[----:B-1----:R-:W-:Y:S01]  /*9f30*/  FADD.FTZ R4, R3, R26 ;  /* 0x0000001a03047221 */ /* 0x002fe20000010000 */
[----:B------:R-:W-:Y:S01]  /*9f40*/  LOP3.LUT R3, R30, 0x3, RZ, 0xc0, !PT ;  /* 0x000000031e037812 */ /* 0x000fe200078ec0ff */
[----:B--2---:R-:W-:Y:S01]  /*9f50*/  ULEA UR4, UR5, UR4, 0x18 ;  /* 0x0000000405047291 */ /* 0x004fe2000f8ec03f */
[----:B------:R-:W1:Y:S01]  /*9f60*/  SHFL.BFLY PT, R14, R37, 0x2, 0x1f ;  /* 0x0c401f00250e7f89 */ /* 0x000e6200000e0000 */
[----:B0-----:R-:W-:Y:S01]  /*9f70*/  FADD.FTZ R2, R2, R23 ;  /* 0x0000001702027221 */ /* 0x001fe20000010000 */
[----:B------:R-:W-:-:S02]  /*9f80*/  ISETP.NE.AND P2, PT, R3, RZ, PT ;  /* 0x000000ff0300720c */ /* 0x000fc40003f45270 */
[----:B------:R-:W0:Y:S01]  /*9f90*/  SHFL.BFLY PT, R7, R38, 0x2, 0x1f ;  /* 0x0c401f0026077f89 */ /* 0x000e2200000e0000 */
[----:B---3--:R-:W-:Y:S01]  /*9fa0*/  FADD.FTZ R6, R6, R27 ;  /* 0x0000001b06067221 */ /* 0x008fe20000010000 */
[----:B------:R-:W-:Y:S02]  /*9fb0*/  ISETP.NE.OR P5, PT, R22, 0x40, P2 ;  /* 0x000000401600780c */ /* 0x000fe400017a5670 */
[----:B------:R-:W2:Y:S01]  /*9fc0*/  SHFL.BFLY PT, R16, R39, 0x2, 0x1f ;  /* 0x0c401f0027107f89 */ /* 0x000ea200000e0000 */
[----:B----4-:R-:W-:Y:S01]  /*9fd0*/  FADD.FTZ R8, R8, R31 ;  /* 0x0000001f08087221 */ /* 0x010fe20000010000 */
[----:B------:R-:W-:Y:S02]  /*9fe0*/  LEA R0, R0, UR4, 0x2 ;  /* 0x0000000400007c11 */ /* 0x000fe4000f8e10ff */
[----:B------:R-:W3:Y:S01]  /*9ff0*/  SHFL.BFLY PT, R9, R40, 0x2, 0x1f ;  /* 0x0c401f0028097f89 */ /* 0x000ee200000e0000 */
[----:B-----5:R-:W-:Y:S01]  /*a000*/  FADD.FTZ R10, R10, R33 ;  /* 0x000000210a0a7221 */ /* 0x020fe20000010000 */
[----:B------:R-:W-:-:S02]  /*a010*/  ISETP.NE.OR P4, PT, R24, 0x20, P2 ;  /* 0x000000201800780c */ /* 0x000fc40001785670 */
[----:B------:R-:W4:Y:S01]  /*a020*/  SHFL.BFLY PT, R18, R43, 0x2, 0x1f ;  /* 0x0c401f002b127f89 */ /* 0x000f2200000e0000 */
[----:B------:R-:W-:Y:S01]  /*a030*/  FADD.FTZ R12, R12, R35 ;  /* 0x000000230c0c7221 */ /* 0x000fe20000010000 */
[C---:B------:R-:W-:Y:S02]  /*a040*/  ISETP.GT.OR P0, PT, R28.reuse, 0x3f, P2 ;  /* 0x0000003f1c00780c */ /* 0x040fe40001704670 */
[----:B------:R-:W5:Y:S01]  /*a050*/  SHFL.BFLY PT, R11, R44, 0x2, 0x1f ;  /* 0x0c401f002c0b7f89 */ /* 0x000f6200000e0000 */
[----:B------:R-:W-:Y:S01]  /*a060*/  FADD.FTZ R36, R5, R36 ;  /* 0x0000002405247221 */ /* 0x000fe20000010000 */
[----:B------:R-:W-:Y:S02]  /*a070*/  ISETP.GT.OR P1, PT, R28, 0x1f, P2 ;  /* 0x0000001f1c00780c */ /* 0x000fe40001724670 */
[----:B------:R-:W5:Y:S01]  /*a080*/  SHFL.BFLY PT, R20, R45, 0x2, 0x1f ;  /* 0x0c401f002d147f89 */ /* 0x000f6200000e0000 */
[----:B-1----:R-:W-:-:S03]  /*a090*/  FADD.FTZ R14, R14, R37 ;  /* 0x000000250e0e7221 */ /* 0x002fc60000010000 */
[----:B------:R-:W1:Y:S01]  /*a0a0*/  SHFL.BFLY PT, R13, R46, 0x2, 0x1f ;  /* 0x0c401f002e0d7f89 */ /* 0x000e6200000e0000 */
[----:B0-----:R-:W-:Y:S01]  /*a0b0*/  FADD.FTZ R38, R7, R38 ;  /* 0x0000002607267221 */ /* 0x001fe20000010000 */
[----:B--2---:R-:W-:Y:S02]  /*a0c0*/  FADD.FTZ R16, R16, R39 ;  /* 0x0000002710107221 */ /* 0x004fe40000010000 */
[----:B------:R-:W0:Y:S01]  /*a0d0*/  SHFL.BFLY PT, R3, R2, 0x1, 0x1f ;  /* 0x0c201f0002037f89 */ /* 0x000e2200000e0000 */
[----:B---3--:R-:W-:-:S03]  /*a0e0*/  FADD.FTZ R40, R9, R40 ;  /* 0x0000002809287221 */ /* 0x008fc60000010000 */
[----:B------:R-:W2:Y:S01]  /*a0f0*/  SHFL.BFLY PT, R5, R4, 0x1, 0x1f ;  /* 0x0c201f0004057f89 */ /* 0x000ea200000e0000 */
[----:B----4-:R-:W-:-:S03]  /*a100*/  FADD.FTZ R18, R18, R43 ;  /* 0x0000002b12127221 */ /* 0x010fc60000010000 */
[----:B------:R-:W3:Y:S01]  /*a110*/  SHFL.BFLY PT, R7, R6, 0x1, 0x1f ;  /* 0x0c201f0006077f89 */ /* 0x000ee200000e0000 */
[----:B-----5:R-:W-:-:S03]  /*a120*/  FADD.FTZ R44, R11, R44 ;  /* 0x0000002c0b2c7221 */ /* 0x020fc60000010000 */
[----:B------:R-:W4:Y:S01]  /*a130*/  SHFL.BFLY PT, R9, R8, 0x1, 0x1f ;  /* 0x0c201f0008097f89 */ /* 0x000f2200000e0000 */
[----:B------:R-:W-:-:S03]  /*a140*/  FADD.FTZ R20, R20, R45 ;  /* 0x0000002d14147221 */ /* 0x000fc60000010000 */
[----:B------:R-:W5:Y:S01]  /*a150*/  SHFL.BFLY PT, R11, R10, 0x1, 0x1f ;  /* 0x0c201f000a0b7f89 */ /* 0x000f6200000e0000 */
[----:B-1----:R-:W-:-:S03]  /*a160*/  FADD.FTZ R46, R13, R46 ;  /* 0x0000002e0d2e7221 */ /* 0x002fc60000010000 */
[----:B------:R-:W1:Y:S04]  /*a170*/  SHFL.BFLY PT, R15, R36, 0x1, 0x1f ;  /* 0x0c201f00240f7f89 */ /* 0x000e6800000e0000 */
[----:B------:R-:W1:Y:S01]  /*a180*/  SHFL.BFLY PT, R13, R12, 0x1, 0x1f ;  /* 0x0c201f000c0d7f89 */ /* 0x000e6200000e0000 */
[----:B0-----:R-:W-:-:S03]  /*a190*/  FADD.FTZ R26, R2, R3 ;  /* 0x00000003021a7221 */ /* 0x001fc60000010000 */
[----:B------:R-:W0:Y:S01]  /*a1a0*/  SHFL.BFLY PT, R17, R14, 0x1, 0x1f ;  /* 0x0c201f000e117f89 */ /* 0x000e2200000e0000 */
        /* <DEDUP_REMOVED lines=8> */
[----:B-1----:R-:W-:-:S03]  /*a230*/  FADD.FTZ R36, R36, R15 ;  /* 0x0000000f24247221 */ /* 0x002fc60000010000 */
[----:B------:R-:W1:Y:S01]  /*a240*/  SHFL.BFLY PT, R29, R44, 0x1, 0x1f ;  /* 0x0c201f002c1d7f89 */ /* 0x000e6200000e0000 */
[----:B------:R-:W-:-:S03]  /*a250*/  FADD.FTZ R35, R12, R13 ;  /* 0x0000000d0c237221 */ /* 0x000fc60000010000 */
[----:B------:R-:W1:Y:S01]  /*a260*/  SHFL.BFLY PT, R31, R20, 0x1, 0x1f ;  /* 0x0c201f00141f7f89 */ /* 0x000e6200000e0000 */
[----:B0-----:R-:W-:-:S03]  /*a270*/  FADD.FTZ R37, R14, R17 ;  /* 0x000000110e257221 */ /* 0x001fc60000010000 */
[----:B------:R-:W0:Y:S01]  /*a280*/  SHFL.BFLY PT, R45, R46, 0x1, 0x1f ;  /* 0x0c201f002e2d7f89 */ /* 0x000e2200000e0000 */
[----:B--2---:R-:W-:Y:S01]  /*a290*/  FADD.FTZ R38, R38, R19 ;  /* 0x0000001326267221 */ /* 0x004fe20000010000 */
[----:B------:R-:W-:Y:S01]  /*a2a0*/  BAR.SYNC.DEFER_BLOCKING 0x0 ;  /* 0x0000000000007b1d */ /* 0x000fe20000010000 */
[----:B---3--:R-:W-:Y:S01]  /*a2b0*/  FADD.FTZ R39, R16, R21 ;  /* 0x0000001510277221 */ /* 0x008fe20000010000 */
[----:B----4-:R-:W-:Y:S01]  /*a2c0*/  FADD.FTZ R40, R40, R23 ;  /* 0x0000001728287221 */ /* 0x010fe20000010000 */
[----:B-----5:R-:W-:Y:S01]  /*a2d0*/  FADD.FTZ R41, R18, R25 ;  /* 0x0000001912297221 */ /* 0x020fe20000010000 */
[----:B-1----:R-:W-:Y:S01]  /*a2e0*/  FADD.FTZ R44, R44, R29 ;  /* 0x0000001d2c2c7221 */ /* 0x002fe20000010000 */
[----:B------:R-:W-:Y:S01]  /*a2f0*/  FADD.FTZ R43, R20, R31 ;  /* 0x0000001f142b7221 */ /* 0x000fe20000010000 */
[----:B0-----:R-:W-:Y:S01]  /*a300*/  FADD.FTZ R45, R46, R45 ;  /* 0x0000002d2e2d7221 */ /* 0x001fe20000010000 */
        /* <DEDUP_REMOVED lines=16> */
.L_x_18934:
[----:B------:R-:W-:Y:S05]  /*a410*/  BSYNC B0 ;  /* 0x0000000000007941 */ /* 0x000fea0003800000 */
.L_x_18933:
        /* <DEDUP_REMOVED lines=33> */
.L_x_18936:
[----:B------:R-:W-:Y:S05]  /*a630*/  BSYNC B0 ;  /* 0x0000000000007941 */ /* 0x000fea0003800000 */
.L_x_18935:
        /* <DEDUP_REMOVED lines=18> */
.L_x_18938:
[----:B------:R-:W-:Y:S05]  /*a760*/  BSYNC B0 ;  /* 0x0000000000007941 */ /* 0x000fea0003800000 */
.L_x_18937:
        /* <DEDUP_REMOVED lines=34> */
.L_x_18940:
[----:B------:R-:W-:Y:S05]  /*a990*/  BSYNC B0 ;  /* 0x0000000000007941 */ /* 0x000fea0003800000 */
.L_x_18939:
[----:B------:R-:W-:Y:S06]  /*a9a0*/  BAR.SYNC.DEFER_BLOCKING 0x0 ;  /* 0x0000000000007b1d */ /* 0x000fec0000010000 */
[----:B------:R-:W-:Y:S05]  /*a9b0*/  @P3 EXIT ;  /* 0x000000000000394d */ /* 0x000fea0003800000 */
[----:B------:R-:W-:Y:S05]  /*a9c0*/  @P2 EXIT ;  /* 0x000000000000294d */ /* 0x000fea0003800000 */
[----:B------:R-:W2:Y:S01]  /*a9d0*/  S2UR UR5, SR_CTAID.Y ;  /* 0x00000000000579c3 */ /* 0x000ea20000002600 */
[----:B------:R-:W-:Y:S01]  /*a9e0*/  ULDC UR6, c[0x0][0xc] ;  /* 0x0000030000067ab9 */ /* 0x000fe20000000800 */
[----:B------:R-:W-:Y:S01]  /*a9f0*/  ULDC UR4, c[0x0][0x14] ;  /* 0x0000050000047ab9 */ /* 0x000fe20000000800 */
[C---:B01----:R-:W-:Y:S01]  /*aa00*/  VIADD R0, R47.reuse, 0x8 ;  /* 0x000000082f007836 */ /* 0x043fe20000000000 */
[----:B------:R-:W-:Y:S01]  /*aa10*/  UIMAD UR7, UR4, 0x78, URZ ;  /* 0x00000078040778a4 */ /* 0x000fe2000f8e023f */
[----:B------:R-:W-:Y:S01]  /*aa20*/  VIADD R5, R47, 0x10 ;  /* 0x000000102f057836 */ /* 0x000fe20000000000 */
[----:B------:R-:W-:Y:S01]  /*aa30*/  F2FP.BF16.F32.PACK_AB R32, R33, R32 ;  /* 0x000000202120723e */ /* 0x000fe200000010ff */
[C---:B------:R-:W-:Y:S01]  /*aa40*/  VIADD R12, R47.reuse, 0x28 ;  /* 0x000000282f0c7836 */ /* 0x040fe20000000000 */
[----:B------:R-:W0:Y:S01]  /*aa50*/  S2UR UR9, SR_CTAID.Z ;  /* 0x00000000000979c3 */ /* 0x000e220000002700 */
[----:B------:R-:W-:Y:S01]  /*aa60*/  VIADD R23, R47, 0x58 ;  /* 0x000000582f177836 */ /* 0x000fe20000000000 */
[----:B------:R-:W-:-:S02]  /*aa70*/  F2FP.BF16.F32.PACK_AB R34, R35, R34 ;  /* 0x000000222322723e */ /* 0x000fc400000010ff */
[----:B------:R-:W-:Y:S02]  /*aa80*/  F2FP.BF16.F32.PACK_AB R36, R37, R36 ;  /* 0x000000242524723e */ /* 0x000fe400000010ff */
[----:B------:R-:W-:Y:S02]  /*aa90*/  F2FP.BF16.F32.PACK_AB R38, R39, R38 ;  /* 0x000000262726723e */ /* 0x000fe400000010ff */
[----:B------:R-:W1:Y:S01]  /*aaa0*/  S2UR UR8, SR_CTAID.X ;  /* 0x00000000000879c3 */ /* 0x000e620000002500 */
[----:B------:R-:W-:Y:S02]  /*aab0*/  F2FP.BF16.F32.PACK_AB R40, R41, R40 ;  /* 0x000000282928723e */ /* 0x000fe400000010ff */
[----:B------:R-:W-:Y:S02]  /*aac0*/  F2FP.BF16.F32.PACK_AB R43, R43, R44 ;  /* 0x0000002c2b2b723e */ /* 0x000fe400000010ff */
[----:B------:R-:W-:Y:S01]  /*aad0*/  F2FP.BF16.F32.PACK_AB R45, RZ, R45 ;  /* 0x0000002dff2d723e */ /* 0x000fe200000010ff */
[----:B--2---:R-:W-:-:S04]  /*aae0*/  UIMAD UR6, UR5, UR6, URZ ;  /* 0x00000006050672a4 */ /* 0x004fc8000f8e023f */
[----:B------:R-:W-:Y:S02]  /*aaf0*/  UIMAD UR6, UR6, UR7, URZ ;  /* 0x00000007060672a4 */ /* 0x000fe4000f8e023f */
[----:B0-----:R-:W-:Y:S02]  /*ab00*/  UIMAD UR4, UR9, 0x78, URZ ;  /* 0x00000078090478a4 */ /* 0x001fe4000f8e023f */
[----:B------:R-:W-:Y:S02]  /*ab10*/  USHF.R.S32.HI UR9, URZ, 0x1f, UR6 ;  /* 0x0000001f3f097899 */ /* 0x000fe40008011406 */
[----:B-1----:R-:W-:Y:S02]  /*ab20*/  UIMAD UR5, UR8, UR7, URZ ;  /* 0x00000007080572a4 */ /* 0x002fe4000f8e023f */
[----:B------:R-:W-:Y:S02]  /*ab30*/  USHF.R.S32.HI UR7, URZ, 0x1f, UR4 ;  /* 0x0000001f3f077899 */ /* 0x000fe40008011404 */
[----:B------:R-:W-:-:S02]  /*ab40*/  USHF.R.S32.HI UR8, URZ, 0x1f, UR5 ;  /* 0x0000001f3f087899 */ /* 0x000fc40008011405 */
[----:B------:R-:W-:-:S04]  /*ab50*/  UIADD3 UR4, UP0, UP1, UR6, UR5, UR4 ;  /* 0x0000000506047290 */ /* 0x000fc8000f91e004 */
[----:B------:R-:W-:Y:S02]  /*ab60*/  UIADD3.X UR7, UR9, UR8, UR7, UP0, UP1 ;  /* 0x0000000809077290 */ /* 0x000fe400087e2407 */
[C---:B------:R-:W-:Y:S01]  /*ab70*/  IADD3 R3, P0, R47.reuse, UR4, RZ ;  /* 0x000000042f037c10 */ /* 0x040fe2000ff1e0ff */
[----:B------:R-:W-:Y:S01]  /*ab80*/  ULDC.64 UR8, c[0x0][0x220] ;  /* 0x0000880000087ab9 */ /* 0x000fe20000000a00 */
[----:B------:R-:W-:Y:S02]  /*ab90*/  IADD3 R9, P1, R0, UR4, RZ ;  /* 0x0000000400097c10 */ /* 0x000fe4000ff3e0ff */
[----:B------:R-:W-:Y:S02]  /*aba0*/  LEA.HI.X.SX32 R4, R47, UR7, 0x1, P0 ;  /* 0x000000072f047c11 */ /* 0x000fe400080f0eff */
[----:B------:R-:W-:Y:S02]  /*abb0*/  LEA R2, P0, R3, UR8, 0x1 ;  /* 0x0000000803027c11 */ /* 0x000fe4000f8008ff */
[----:B------:R-:W-:-:S02]  /*abc0*/  IADD3 R7, P2, R5, UR4, RZ ;  /* 0x0000000405077c10 */ /* 0x000fc4000ff5e0ff */
[----:B------:R-:W-:Y:S01]  /*abd0*/  LEA.HI.X.SX32 R10, R0, UR7, 0x1, P1 ;  /* 0x00000007000a7c11 */ /* 0x000fe200088f0eff */
[----:B------:R-:W-:Y:S01]  /*abe0*/  VIADD R0, R47, 0x18 ;  /* 0x000000182f007836 */ /* 0x000fe20000000000 */
[----:B------:R-:W-:Y:S02]  /*abf0*/  LEA.HI.X R3, R3, UR9, R4, 0x1, P0 ;  /* 0x0000000903037c11 */ /* 0x000fe400080f0c04 */
[----:B------:R-:W-:Y:S02]  /*ac00*/  LEA R4, P0, R9, UR8, 0x1 ;  /* 0x0000000809047c11 */ /* 0x000fe4000f8008ff */
[----:B------:R-:W-:Y:S02]  /*ac10*/  LEA.HI.X.SX32 R8, R5, UR7, 0x1, P2 ;  /* 0x0000000705087c11 */ /* 0x000fe400090f0eff */
[----:B------:R-:W-:Y:S02]  /*ac20*/  LEA R6, P1, R7, UR8, 0x1 ;  /* 0x0000000807067c11 */ /* 0x000fe4000f8208ff */
[----:B------:R-:W-:-:S02]  /*ac30*/  LEA.HI.X R5, R9, UR9, R10, 0x1, P0 ;  /* 0x0000000909057c11 */ /* 0x000fc400080f0c0a */
[----:B------:R-:W-:Y:S02]  /*ac40*/  IADD3 R9, R47, 0x20, RZ ;  /* 0x000000202f097810 */ /* 0x000fe40007ffe0ff */
[C---:B------:R-:W-:Y:S02]  /*ac50*/  IADD3 R13, P0, R0.reuse, UR4, RZ ;  /* 0x00000004000d7c10 */ /* 0x040fe4000ff1e0ff */
[----:B------:R-:W-:Y:S02]  /*ac60*/  LEA.HI.X R7, R7, UR9, R8, 0x1, P1 ;  /* 0x0000000907077c11 */ /* 0x000fe400088f0c08 */
[----:B------:R-:W-:Y:S02]  /*ac70*/  IADD3 R11, P1, R9, UR4, RZ ;  /* 0x00000004090b7c10 */ /* 0x000fe4000ff3e0ff */
[----:B------:R-:W-:Y:S01]  /*ac80*/  LEA.HI.X.SX32 R16, R0, UR7, 0x1, P0 ;  /* 0x0000000700107c11 */ /* 0x000fe200080f0eff */
[----:B------:R-:W-:Y:S01]  /*ac90*/  VIADD R0, R47, 0x30 ;  /* 0x000000302f007836 */ /* 0x000fe20000000000 */
[----:B------:R-:W-:-:S02]  /*aca0*/  LEA R8, P0, R13, UR8, 0x1 ;  /* 0x000000080d087c11 */ /* 0x000fc4000f8008ff */
[----:B------:R-:W-:Y:S02]  /*acb0*/  LEA.HI.X.SX32 R14, R9, UR7, 0x1, P1 ;  /* 0x00000007090e7c11 */ /* 0x000fe400088f0eff */
[----:B------:R-:W-:Y:S01]  /*acc0*/  LEA.HI.X R9, R13, UR9, R16, 0x1, P0 ;  /* 0x000000090d097c11 */ /* 0x000fe200080f0c10 */
[----:B------:R-:W-:Y:S01]  /*acd0*/  VIADD R16, R47, 0x38 ;  /* 0x000000382f107836 */ /* 0x000fe20000000000 */
[C---:B------:R-:W-:Y:S02]  /*ace0*/  LEA R10, P1, R11.reuse, UR8, 0x1 ;  /* 0x000000080b0a7c11 */ /* 0x040fe4000f8208ff */
[----:B------:R-:W-:Y:S02]  /*acf0*/  IADD3 R13, P0, R12, UR4, RZ ;  /* 0x000000040c0d7c10 */ /* 0x000fe4000ff1e0ff */
[----:B------:R-:W-:Y:S02]  /*ad00*/  IADD3 R15, P2, R0, UR4, RZ ;  /* 0x00000004000f7c10 */ /* 0x000fe4000ff5e0ff */
[----:B------:R-:W-:-:S02]  /*ad10*/  LEA.HI.X R11, R11, UR9, R14, 0x1, P1 ;  /* 0x000000090b0b7c11 */ /* 0x000fc400088f0c0e */
[----:B------:R-:W-:Y:S02]  /*ad20*/  LEA.HI.X.SX32 R20, R12, UR7, 0x1, P0 ;  /* 0x000000070c147c11 */ /* 0x000fe400080f0eff */
[----:B------:R-:W-:Y:S02]  /*ad30*/  LEA.HI.X.SX32 R18, R0, UR7, 0x1, P2 ;  /* 0x0000000700127c11 */ /* 0x000fe400090f0eff */
[----:B------:R-:W-:Y:S02]  /*ad40*/  LEA R12, P0, R13, UR8, 0x1 ;  /* 0x000000080d0c7c11 */ /* 0x000fe4000f8008ff */
[----:B------:R-:W-:Y:S02]  /*ad50*/  LEA R14, P1, R15, UR8, 0x1 ;  /* 0x000000080f0e7c11 */ /* 0x000fe4000f8208ff */
[----:B------:R-:W-:Y:S02]  /*ad60*/  IADD3 R17, P2, R16, UR4, RZ ;  /* 0x0000000410117c10 */ /* 0x000fe4000ff5e0ff */
[----:B------:R-:W-:-:S02]  /*ad70*/  IADD3 R0, R47, 0x40, RZ ;  /* 0x000000402f007810 */ /* 0x000fc40007ffe0ff */
[----:B------:R-:W-:Y:S01]  /*ad80*/  LEA.HI.X R13, R13, UR9, R20, 0x1, P0 ;  /* 0x000000090d0d7c11 */ /* 0x000fe200080f0c14 */
[----:B------:R-:W-:Y:S01]  /*ad90*/  VIADD R20, R47, 0x48 ;  /* 0x000000482f147836 */ /* 0x000fe20000000000 */
[----:B------:R-:W-:Y:S02]  /*ada0*/  LEA.HI.X R15, R15, UR9, R18, 0x1, P1 ;  /* 0x000000090f0f7c11 */ /* 0x000fe400088f0c12 */
[----:B------:R-:W-:Y:S02]  /*adb0*/  LEA.HI.X.SX32 R24, R16, UR7, 0x1, P2 ;  /* 0x0000000710187c11 */ /* 0x000fe400090f0eff */
[C---:B------:R-:W-:Y:S02]  /*adc0*/  IADD3 R19, P1, R0.reuse, UR4, RZ ;  /* 0x0000000400137c10 */ /* 0x040fe4000ff3e0ff */
[----:B------:R-:W-:Y:S02]  /*add0*/  LEA R16, P0, R17, UR8, 0x1 ;  /* 0x0000000811107c11 */ /* 0x000fe4000f8008ff */
[----:B------:R-:W-:Y:S01]  /*ade0*/  LEA.HI.X.SX32 R22, R0, UR7, 0x1, P1 ;  /* 0x0000000700167c11 */ /* 0x000fe200088f0eff */
[----:B------:R-:W-:Y:S01]  /*adf0*/  VIADD R0, R47, 0x50 ;  /* 0x000000502f007836 */ /* 0x000fe20000000000 */
[----:B------:R-:W-:-:S02]  /*ae00*/  LEA.HI.X R17, R17, UR9, R24, 0x1, P0 ;  /* 0x0000000911117c11 */ /* 0x000fc400080f0c18 */
[C---:B------:R-:W-:Y:S02]  /*ae10*/  LEA R18, P1, R19.reuse, UR8, 0x1 ;  /* 0x0000000813127c11 */ /* 0x040fe4000f8208ff */
[C---:B------:R-:W-:Y:S02]  /*ae20*/  IADD3 R21, P0, R20.reuse, UR4, RZ ;  /* 0x0000000414157c10 */ /* 0x040fe4000ff1e0ff */
[----:B------:R-:W-:Y:S02]  /*ae30*/  LEA.HI.X R19, R19, UR9, R22, 0x1, P1 ;  /* 0x0000000913137c11 */ /* 0x000fe400088f0c16 */
[----:B------:R-:W-:Y:S02]  /*ae40*/  LEA.HI.X.SX32 R24, R20, UR7, 0x1, P0 ;  /* 0x0000000714187c11 */ /* 0x000fe400080f0eff */
[----:B------:R-:W-:Y:S02]  /*ae50*/  IADD3 R28, P1, R0, UR4, RZ ;  /* 0x00000004001c7c10 */ /* 0x000fe4000ff3e0ff */
[----:B------:R-:W-:-:S02]  /*ae60*/  LEA R20, P0, R21, UR8, 0x1 ;  /* 0x0000000815147c11 */ /* 0x000fc4000f8008ff */
[----:B------:R-:W-:Y:S02]  /*ae70*/  IADD3 R25, P2, R23, UR4, RZ ;  /* 0x0000000417197c10 */ /* 0x000fe4000ff5e0ff */
[----:B------:R-:W-:Y:S02]  /*ae80*/  LEA.HI.X.SX32 R29, R0, UR7, 0x1, P1 ;  /* 0x00000007001d7c11 */ /* 0x000fe400088f0eff */
[----:B------:R-:W-:Y:S02]  /*ae90*/  LEA.HI.X R21, R21, UR9, R24, 0x1, P0 ;  /* 0x0000000915157c11 */ /* 0x000fe400080f0c18 */
[----:B------:R-:W-:Y:S02]  /*aea0*/  LEA.HI.X.SX32 R0, R23, UR7, 0x1, P2 ;  /* 0x0000000717007c11 */ /* 0x000fe400090f0eff */
[----:B------:R-:W-:Y:S02]  /*aeb0*/  LEA R24, P0, R25, UR8, 0x1 ;  /* 0x0000000819187c11 */ /* 0x000fe4000f8008ff */
[----:B------:R-:W-:-:S02]  /*aec0*/  LEA R22, P1, R28, UR8, 0x1 ;  /* 0x000000081c167c11 */ /* 0x000fc4000f8208ff */
[----:B------:R-:W-:Y:S02]  /*aed0*/  LEA.HI.X R25, R25, UR9, R0, 0x1, P0 ;  /* 0x0000000919197c11 */ /* 0x000fe400080f0c00 */
[----:B------:R-:W-:Y:S02]  /*aee0*/  F2FP.BF16.F32.PACK_AB R0, R27, R26 ;  /* 0x0000001a1b00723e */ /* 0x000fe400000010ff */
[----:B------:R-:W-:Y:S01]  /*aef0*/  LEA.HI.X R23, R28, UR9, R29, 0x1, P1 ;  /* 0x000000091c177c11 */ /* 0x000fe200088f0c1d */
[C---:B------:R-:W-:Y:S01]  /*af00*/  VIADD R29, R47.reuse, 0x68 ;  /* 0x000000682f1d7836 */ /* 0x040fe20000000000 */
[C---:B------:R-:W-:Y:S01]  /*af10*/  IADD3 R28, R47.reuse, 0x60, RZ ;  /* 0x000000602f1c7810 */ /* 0x040fe20007ffe0ff */
[----:B------:R-:W-:Y:S01]  /*af20*/  VIADD R47, R47, 0x70 ;  /* 0x000000702f2f7836 */ /* 0x000fe20000000000 */
[----:B------:R-:W-:Y:S01]  /*af30*/  PRMT R33, R0, 0x7632, R33 ;  /* 0x0000763200217816 */ /* 0x000fe20000000021 */
[----:B------:R0:W-:Y:S01]  /*af40*/  STG.E.U16 desc[UR10][R2.64], R0 ;  /* 0x0000000002007986 */ /* 0x0001e2000c10150a */
[----:B------:R-:W-:-:S02]  /*af50*/  IADD3 R48, P0, R28, UR4, RZ ;  /* 0x000000041c307c10 */ /* 0x000fc4000ff1e0ff */
[----:B------:R-:W-:Y:S01]  /*af60*/  IADD3 R46, P1, R29, UR4, RZ ;  /* 0x000000041d2e7c10 */ /* 0x000fe2000ff3e0ff */
[----:B------:R1:W-:Y:S01]  /*af70*/  STG.E.U16 desc[UR10][R4.64], R33 ;  /* 0x0000002104007986 */ /* 0x0003e2000c10150a */
[----:B------:R-:W-:Y:S02]  /*af80*/  IADD3 R31, P2, R47, UR4, RZ ;  /* 0x000000042f1f7c10 */ /* 0x000fe4000ff5e0ff */
[----:B------:R-:W-:Y:S01]  /*af90*/  LEA.HI.X.SX32 R27, R28, UR7, 0x1, P0 ;  /* 0x000000071c1b7c11 */ /* 0x000fe200080f0eff */
[----:B------:R-:W-:Y:S01]  /*afa0*/  STG.E.U16 desc[UR10][R6.64], R32 ;  /* 0x0000002006007986 */ /* 0x000fe2000c10150a */
[----:B------:R-:W-:Y:S02]  /*afb0*/  LEA.HI.X.SX32 R29, R29, UR7, 0x1, P1 ;  /* 0x000000071d1d7c11 */ /* 0x000fe400088f0eff */
[----:B------:R-:W-:Y:S02]  /*afc0*/  LEA R26, P0, R48, UR8, 0x1 ;  /* 0x00000008301a7c11 */ /* 0x000fe4000f8008ff */
[----:B0-----:R-:W-:-:S02]  /*afd0*/  PRMT R3, R32, 0x7632, R3 ;  /* 0x0000763220037816 */ /* 0x001fc40000000003 */
[----:B------:R-:W-:Y:S02]  /*afe0*/  PRMT R0, R36, 0x7632, R0 ;  /* 0x0000763224007816 */ /* 0x000fe40000000000 */
[----:B-1----:R-:W-:Y:S01]  /*aff0*/  PRMT R5, R34, 0x7632, R5 ;  /* 0x0000763222057816 */ /* 0x002fe20000000005 */
[----:B------:R-:W-:Y:S01]  /*b000*/  STG.E.U16 desc[UR10][R8.64], R3 ;  /* 0x0000000308007986 */ /* 0x000fe2000c10150a */
[----:B------:R-:W-:Y:S02]  /*b010*/  LEA R28, P1, R46, UR8, 0x1 ;  /* 0x000000082e1c7c11 */ /* 0x000fe4000f8208ff */
[----:B------:R-:W-:Y:S01]  /*b020*/  LEA.HI.X.SX32 R42, R47, UR7, 0x1, P2 ;  /* 0x000000072f2a7c11 */ /* 0x000fe200090f0eff */
[----:B------:R-:W-:Y:S01]  /*b030*/  STG.E.U16 desc[UR10][R10.64], R34 ;  /* 0x000000220a007986 */ /* 0x000fe2000c10150a */
[----:B------:R-:W-:Y:S02]  /*b040*/  PRMT R2, R38, 0x7632, R2 ;  /* 0x0000763226027816 */ /* 0x000fe40000000002 */
[----:B------:R-:W-:Y:S01]  /*b050*/  LEA R30, P2, R31, UR8, 0x1 ;  /* 0x000000081f1e7c11 */ /* 0x000fe2000f8408ff */
[----:B------:R0:W-:Y:S01]  /*b060*/  STG.E.U16 desc[UR10][R12.64], R5 ;  /* 0x000000050c007986 */ /* 0x0001e2000c10150a */
[----:B------:R-:W-:-:S02]  /*b070*/  LEA.HI.X R27, R48, UR9, R27, 0x1, P0 ;  /* 0x00000009301b7c11 */ /* 0x000fc400080f0c1b */
[----:B------:R-:W-:Y:S01]  /*b080*/  LEA.HI.X R29, R46, UR9, R29, 0x1, P1 ;  /* 0x000000092e1d7c11 */ /* 0x000fe200088f0c1d */
[----:B------:R1:W-:Y:S01]  /*b090*/  STG.E.U16 desc[UR10][R14.64], R36 ;  /* 0x000000240e007986 */ /* 0x0003e2000c10150a */
[----:B------:R-:W-:-:S03]  /*b0a0*/  LEA.HI.X R31, R31, UR9, R42, 0x1, P2 ;  /* 0x000000091f1f7c11 */ /* 0x000fc600090f0c2a */
[----:B------:R-:W-:Y:S01]  /*b0b0*/  STG.E.U16 desc[UR10][R16.64], R0 ;  /* 0x0000000010007986 */ /* 0x000fe2000c10150a */
[----:B0-----:R-:W-:-:S03]  /*b0c0*/  PRMT R12, R40, 0x7632, R12 ;  /* 0x00007632280c7816 */ /* 0x001fc6000000000c */
[----:B------:R-:W-:Y:S01]  /*b0d0*/  STG.E.U16 desc[UR10][R18.64], R38 ;  /* 0x0000002612007986 */ /* 0x000fe2000c10150a */
[----:B-1----:R-:W-:-:S03]  /*b0e0*/  PRMT R14, R43, 0x7632, R14 ;  /* 0x000076322b0e7816 */ /* 0x002fc6000000000e */
[----:B------:R-:W-:Y:S04]  /*b0f0*/  STG.E.U16 desc[UR10][R20.64], R2 ;  /* 0x0000000214007986 */ /* 0x000fe8000c10150a */
[----:B------:R-:W-:Y:S04]  /*b100*/  STG.E.U16 desc[UR10][R22.64], R40 ;  /* 0x0000002816007986 */ /* 0x000fe8000c10150a */
[----:B------:R-:W-:Y:S04]  /*b110*/  STG.E.U16 desc[UR10][R24.64], R12 ;  /* 0x0000000c18007986 */ /* 0x000fe8000c10150a */
[----:B------:R-:W-:Y:S04]  /*b120*/  STG.E.U16 desc[UR10][R26.64], R43 ;  /* 0x0000002b1a007986 */ /* 0x000fe8000c10150a */
[----:B------:R-:W-:Y:S04]  /*b130*/  STG.E.U16 desc[UR10][R28.64], R14 ;  /* 0x0000000e1c007986 */ /* 0x000fe8000c10150a */
[----:B------:R-:W-:Y:S01]  /*b140*/  STG.E.U16 desc[UR10][R30.64], R45 ;  /* 0x0000002d1e007986 */ /* 0x000fe2000c10150a */
[----:B------:R-:W-:Y:S05]  /*b150*/  EXIT ;  /* 0x000000000000794d */ /* 0x000fea0003800000 */
.L_x_18941:
        /* <DEDUP_REMOVED lines=10> */
.L_x_29905:


//--------------------- .text._ZN4vllm25paged_attention_v2_kernelI13__nv_bfloat16S1_Li112ELi32ELi128ELNS_18Fp8KVCacheDataTypeE0ELb1ELi512EEEvPfS3_PT_PKS4_PKT0_SA_ifPKiSC_iPKfiiiSE_SE_iiiii --------------------------
	.section	.text._ZN4vllm25paged_attention_v2_kernelI13__nv_bfloat16S1_Li112ELi32ELi128ELNS_18Fp8KVCacheDataTypeE0ELb1ELi512EEEvPfS3_PT_PKS4_PKT0_SA_ifPKiSC_iPKfiiiSE_SE_iiiii,"ax",@progbits
	.align	128
        .global         _ZN4vllm25paged_attention_v2_kernelI13__nv_bfloat16S1_Li112ELi32ELi128ELNS_18Fp8KVCacheDataTypeE0ELb1ELi512EEEvPfS3_PT_PKS4_PKT0_SA_ifPKiSC_iPKfiiiSE_SE_iiiii
        .type           _ZN4vllm25paged_attention_v2_kernelI13__nv_bfloat16S1_Li112ELi32ELi128ELNS_18Fp8KVCacheDataTypeE0ELb1ELi512EEEvPfS3_PT_PKS4_PKT0_SA_ifPKiSC_iPKfiiiSE_SE_iiiii,@function
        .size           _ZN4vllm25paged_attention_v2_kernelI13__nv_bfloat16S1_Li112ELi32ELi128ELNS_18Fp8KVCacheDataTypeE0ELb1ELi512EEEvPfS3_PT_PKS4_PKT0_SA_ifPKiSC_iPKfiiiSE_SE_iiiii,(.L_x_29906 - _ZN4vllm25paged_attention_v2_kernelI13__nv_bfloat16S1_Li112ELi32ELi128ELNS_18Fp8KVCacheDataTypeE0ELb1ELi512EEEvPfS3_PT_PKS4_PKT0_SA_ifPKiSC_iPKfiiiSE_SE_iiiii)
        .other          _ZN4vllm25paged_attention_v2_kernelI13__nv_bfloat16S1_Li112ELi32ELi128ELNS_18Fp8KVCacheDataTypeE0ELb1ELi512EEEvPfS3_PT_PKS4_PKT0_SA_ifPKiSC_iPKfiiiSE_SE_iiiii,@"STO_CUDA_ENTRY STV_DEFAULT"
_ZN4vllm25paged_attention_v2_kernelI13__nv_bfloat16S1_Li112ELi32ELi128ELNS_18Fp8KVCacheDataTypeE0ELb1ELi512EEEvPfS3_PT_PKS4_PKT0_SA_ifPKiSC_iPKfiiiSE_SE_iiiii:
.text._ZN4vllm25paged_attention_v2_kernelI13__nv_bfloat16S1_Li112ELi32ELi128ELNS_18Fp8KVCacheDataTypeE0ELb1ELi512EEEvPfS3_PT_PKS4_PKT0_SA_ifPKiSC_iPKfiiiSE_SE_iiiii:
        /* <DEDUP_REMOVED lines=82> */
[----:B------:R-:W-:Y:S02]  /*0520*/  @!P1 IMAD.IADD R0, R0, 0x1, -R5 ;  /* 0x0000000100009824 */ /* 0x000fe400078e0a05 */
[----:B------:R-:W-:Y:S01]  /*0530*/  @!P1 VIADD R45, R45, 0x1 ;  /* 0x000000012d2d9836 */ /* 0x000fe20000000000 */
[----:B------:R-:W-:Y:S02]  /*0540*/  ISETP.NE.AND P1, PT, R6, RZ, PT ;  /* 0x000000ff0600720c */ /* 0x000fe40003f25270 */
[----:B------:R-:W-:Y:S02]  /*0550*/  ISETP.GE.U32.AND P0, PT, R0, R5, PT ;  /* 0x000000050000720c */ /* 0x000fe40003f06070 */
[----:B------:R-:W-:-:S04]  /*0560*/  LOP3.LUT R0, R25, R6, RZ, 0x3c, !PT ;  /* 0x0000000619007212 */ /* 0x000fc800078e3cff */
[----:B------:R-:W-:-:S07]  /*0570*/  ISETP.GE.AND P2, PT, R0, RZ, PT ;  /* 0x000000ff0000720c */ /* 0x000fce0003f46270 */
        /* <DEDUP_REMOVED lines=35> */
.L_x_18946:
        /* <DEDUP_REMOVED lines=15> */
.L_x_18945:
[----:B------:R-:W-:Y:S05]  /*08a0*/  BSYNC B1 ;  /* 0x0000000000017941 */ /* 0x000fea0003800000 */
.L_x_18944:
        /* <DEDUP_REMOVED lines=15> */
.L_x_18947:
        /* <DEDUP_REMOVED lines=28> */
.L_x_18943:
[----:B------:R-:W-:Y:S05]  /*0b60*/  BSYNC B0 ;  /* 0x0000000000007941 */ /* 0x000fea0003800000 */
.L_x_18942:
[----:B------:R-:W0:Y:S01]  /*0b70*/  LDC R7, c[0x0][0x294] ;  /* 0x0000a500ff077b82 */ /* 0x000e220000000800 */
[----:B------:R-:W-:Y:S01]  /*0b80*/  UIADD3 UR6, UR16, -0x1, URZ ;  /* 0xffffffff10067890 */ /* 0x000fe2000fffe03f */
[----:B------:R-:W-:Y:S01]  /*0b90*/  BSSY B0, `(.L_x_18948) ;  /* 0x000029d000007945 */ /* 0x000fe20003800000 */
[----:B------:R-:W-:Y:S01]  /*0ba0*/  ULDC UR13, c[0x0][0x26c] ;  /* 0x00009b00000d7ab9 */ /* 0x000fe20000000800 */
[----:B------:R-:W-:Y:S01]  /*0bb0*/  ULDC UR20, c[0x0][0x244] ;  /* 0x0000910000147ab9 */ /* 0x000fe20000000800 */
[----:B------:R-:W-:Y:S01]  /*0bc0*/  ULDC.64 UR14, c[0x0][0x248] ;  /* 0x00009200000e7ab9 */ /* 0x000fe20000000a00 */
[----:B------:R-:W-:Y:S01]  /*0bd0*/  ULDC.64 UR18, c[0x0][0x230] ;  /* 0x00008c0000127ab9 */ /* 0x000fe20000000a00 */
[----:B------:R-:W-:Y:S01]  /*0be0*/  IMAD.U32 R6, RZ, RZ, UR6 ;  /* 0x00000006ff067e24 */ /* 0x000fe2000f8e00ff */
[----:B------:R-:W-:-:S04]  /*0bf0*/  MOV R121, 0xff7fffff ;  /* 0xff7fffff00797802 */ /* 0x000fc80000000f00 */
        /* <DEDUP_REMOVED lines=8> */
[----:B-1----:R-:W-:-:S05]  /*0c80*/  IMAD R4, R3, R133, RZ ;  /* 0x0000008503047224 */ /* 0x002fca00078e02ff */
[----:B------:R-:W-:-:S05]  /*0c90*/  IADD3 R5, RZ, -R4, RZ ;  /* 0x80000004ff057210 */ /* 0x000fca0007ffe0ff */
[----:B------:R-:W-:Y:S02]  /*0ca0*/  IMAD.HI.U32 R42, R3, R5, R2 ;  /* 0x00000005032a7227 */ /* 0x000fe400078e0002 */
[----:B------:R-:W0:Y:S02]  /*0cb0*/  LDC R5, c[0x0][0x298] ;  /* 0x0000a600ff057b82 */ /* 0x000e240000000800 */
[----:B------:R-:W-:-:S04]  /*0cc0*/  IMAD.MOV.U32 R3, RZ, RZ, R6 ;  /* 0x000000ffff037224 */ /* 0x000fc800078e0006 */
[----:B------:R-:W-:-:S04]  /*0cd0*/  IMAD.HI.U32 R41, R42, R3, RZ ;  /* 0x000000032a297227 */ /* 0x000fc800078e00ff */
[----:B------:R-:W-:-:S04]  /*0ce0*/  IMAD.MOV R0, RZ, RZ, -R41 ;  /* 0x000000ffff007224 */ /* 0x000fc800078e0a29 */
[C---:B------:R-:W-:Y:S02]  /*0cf0*/  IMAD R0, R133.reuse, R0, R3 ;  /* 0x0000000085007224 */ /* 0x040fe400078e0203 */
[----:B------:R-:W1:Y:S01]  /*0d00*/  S2R R3, SR_CTAID.Z ;  /* 0x0000000000037919 */ /* 0x000e620000002700 */
[----:B------:R-:W-:Y:S02]  /*0d10*/  BAR.SYNC.DEFER_BLOCKING 0x0 ;  /* 0x0000000000007b1d */ /* 0x000fe40000010000 */
[----:B------:R-:W-:Y:S02]  /*0d20*/  ISETP.GT.U32.AND P1, PT, R133, R0, PT ;  /* 0x000000008500720c */ /* 0x000fe40003f24070 */
[----:B0-----:R-:W-:-:S11]  /*0d30*/  ISETP.GT.AND P3, PT, R5, -0x1, PT ;  /* 0xffffffff0500780c */ /* 0x001fd60003f64270 */
[----:B------:R-:W-:Y:S01]  /*0d40*/  @!P1 IMAD.IADD R0, R0, 0x1, -R133 ;  /* 0x0000000100009824 */ /* 0x000fe200078e0a85 */
[----:B------:R-:W-:Y:S02]  /*0d50*/  @!P1 IADD3 R41, R41, 0x1, RZ ;  /* 0x0000000129299810 */ /* 0x000fe40007ffe0ff */
[C---:B------:R-:W-:Y:S01]  /*0d60*/  ISETP.NE.AND P1, PT, R7.reuse, RZ, PT ;  /* 0x000000ff0700720c */ /* 0x040fe20003f25270 */
[----:B------:R-:W-:Y:S01]  /*0d70*/  @!P3 IMAD.MOV R2, RZ, RZ, -R5 ;  /* 0x000000ffff02b224 */ /* 0x000fe200078e0a05 */
[----:B------:R-:W-:Y:S02]  /*0d80*/  ISETP.GE.U32.AND P0, PT, R0, R133, PT ;  /* 0x000000850000720c */ /* 0x000fe40003f06070 */
[----:B------:R-:W-:Y:S01]  /*0d90*/  LOP3.LUT R0, R7, UR6, RZ, 0x3c, !PT ;  /* 0x0000000607007c12 */ /* 0x000fe2000f8e3cff */
[----:B------:R-:W-:Y:S02]  /*0da0*/  ULDC UR6, c[0x0][0x288] ;  /* 0x0000a20000067ab9 */ /* 0x000fe40000000800 */
[----:B------:R-:W-:Y:S01]  /*0db0*/  @!P3 IMAD R39, R39, UR6, R45 ;  /* 0x000000062727bc24 */ /* 0x000fe2000f8e022d */
[----:B------:R-:W-:Y:S01]  /*0dc0*/  ISETP.GE.AND P2, PT, R0, RZ, PT ;  /* 0x000000ff0000720c */ /* 0x000fe20003f46270 */
[----:B------:R-:W-:Y:S01]  /*0dd0*/  @P3 IMAD R0, R24, UR6, R25 ;  /* 0x0000000618003c24 */ /* 0x000fe2000f8e0219 */
[----:B------:R-:W-:Y:S01]  /*0de0*/  ULDC UR6, c[0x0][0x258] ;  /* 0x0000960000067ab9 */ /* 0x000fe20000000800 */
[----:B-1----:R-:W-:Y:S01]  /*0df0*/  IMAD R82, R3, 0x10, R44 ;  /* 0x0000001003527824 */ /* 0x002fe200078e022c */
[----:B------:R-:W-:Y:S01]  /*0e00*/  UIMAD UR6, UR9, UR6, URZ ;  /* 0x00000006090672a4 */ /* 0x000fe2000f8e023f */
[----:B------:R-:W-:-:S02]  /*0e10*/  @!P3 IMAD R39, R39, R2, RZ ;  /* 0x000000022727b224 */ /* 0x000fc400078e02ff */
[----:B------:R-:W-:Y:S01]  /*0e20*/  @P0 VIADD R41, R41, 0x1 ;  /* 0x0000000129290836 */ /* 0x000fe20000000000 */
[----:B------:R-:W-:Y:S01]  /*0e30*/  ISETP.GE.AND P0, PT, R82, UR5, PT ;  /* 0x0000000552007c0c */ /* 0x000fe2000bf06270 */
[----:B------:R-:W-:Y:S01]  /*0e40*/  @P3 IMAD R39, R0, R5, RZ ;  /* 0x0000000500273224 */ /* 0x000fe200078e02ff */
[----:B------:R-:W-:-:S03]  /*0e50*/  USHF.R.S32.HI UR17, URZ, 0x1f, UR6 ;  /* 0x0000001f3f117899 */ /* 0x000fc60008011406 */
[----:B------:R-:W-:Y:S01]  /*0e60*/  @!P2 IMAD.MOV R41, RZ, RZ, -R41 ;  /* 0x000000ffff29a224 */ /* 0x000fe200078e0a29 */
[----:B------:R-:W-:Y:S01]  /*0e70*/  @!P1 LOP3.LUT R41, RZ, R7, RZ, 0x33, !PT ;  /* 0x00000007ff299212 */ /* 0x000fe200078e33ff */
[----:B------:R-:W-:-:S06]  /*0e80*/  VIADD R39, R39, 0x1 ;  /* 0x0000000127277836 */ /* 0x000fcc0000000000 */
[----:B------:R-:W-:Y:S05]  /*0e90*/  @P0 BRA `(.L_x_18949) ;  /* 0x0000002400b00947 */ /* 0x000fea0003800000 */
[----:B------:R-:W0:Y:S01]  /*0ea0*/  S2UR UR9, SR_CgaCtaId ;  /* 0x00000000000979c3 */ /* 0x000e220000008800 */
[----:B------:R-:W-:Y:S01]  /*0eb0*/  UMOV UR8, 0x400 ;  /* 0x0000040000087882 */ /* 0x000fe20000000000 */
[C---:B------:R-:W-:Y:S01]  /*0ec0*/  IMAD.SHL.U32 R3, R43.reuse, 0x8, RZ ;  /* 0x000000082b037824 */ /* 0x040fe200078e00ff */
[----:B------:R-:W-:Y:S01]  /*0ed0*/  MOV R125, R82 ;  /* 0x00000052007d7202 */ /* 0x000fe20000000f00 */
[----:B------:R-:W-:Y:S02]  /*0ee0*/  IMAD.U32 R123, RZ, RZ, UR16 ;  /* 0x00000010ff7b7e24 */ /* 0x000fe4000f8e00ff */
[----:B------:R-:W-:Y:S01]  /*0ef0*/  VIADD R124, R43, -UR12 ;  /* 0x8000000c2b7c7c36 */ /* 0x000fe20008000000 */
[----:B------:R-:W-:Y:S01]  /*0f00*/  SHF.R.S32.HI R9, RZ, 0x1f, R3 ;  /* 0x0000001fff097819 */ /* 0x000fe20000011403 */
[----:B------:R-:W-:Y:S01]  /*0f10*/  IMAD.MOV.U32 R121, RZ, RZ, -0x800001 ;  /* 0xff7fffffff797424 */ /* 0x000fe200078e00ff */
[----:B------:R-:W-:Y:S01]  /*0f20*/  IADD3 R123, -R123, 0x1, RZ ;  /* 0x000000017b7b7810 */ /* 0x000fe20007ffe1ff */
[----:B0-----:R-:W-:-:S03]  /*0f30*/  ULEA UR8, UR9, UR8, 0x18 ;  /* 0x0000000809087291 */ /* 0x001fc6000f8ec03f */
[----:B------:R-:W-:Y:S02]  /*0f40*/  ULDC UR9, c[0x0][0x270] ;  /* 0x00009c0000097ab9 */ /* 0x000fe40000000800 */
[----:B------:R-:W-:-:S04]  /*0f50*/  IMAD R0, R45, UR9, RZ ;  /* 0x000000092d007c24 */ /* 0x000fc8000f8e02ff */
[----:B------:R-:W0:Y:S01]  /*0f60*/  LDS.128 R32, [UR8] ;  /* 0x00000008ff207984 */ /* 0x000e220008000c00 */
[----:B------:R-:W-:-:S03]  /*0f70*/  IADD3 R2, P0, R0, R3, RZ ;  /* 0x0000000300027210 */ /* 0x000fc60007f1e0ff */
[----:B------:R-:W1:Y:S01]  /*0f80*/  LDS.128 R28, [UR8+0x10] ;  /* 0x00001008ff1c7984 */ /* 0x000e620008000c00 */
[----:B------:R-:W-:-:S03]  /*0f90*/  LEA.HI.X.SX32 R3, R0, R9, 0x1, P0 ;  /* 0x0000000900037211 */ /* 0x000fc600000f0eff */
[----:B------:R-:W2:Y:S04]  /*0fa0*/  LDS.128 R8, [UR8+0x70] ;  /* 0x00007008ff087984 */ /* 0x000ea80008000c00 */
[----:B------:R-:W3:Y:S04]  /*0fb0*/  LDS.128 R12, [UR8+0x30] ;  /* 0x00003008ff0c7984 */ /* 0x000ee80008000c00 */
[----:B------:R-:W4:Y:S04]  /*0fc0*/  LDS.128 R4, [UR8+0x20] ;  /* 0x00002008ff047984 */ /* 0x000f280008000c00 */
[----:B------:R-:W4:Y:S04]  /*0fd0*/  LDS.128 R20, [UR8+0x40] ;  /* 0x00004008ff147984 */ /* 0x000f280008000c00 */
[----:B------:R-:W4:Y:S04]  /*0fe0*/  LDS.128 R24, [UR8+0x50] ;  /* 0x00005008ff187984 */ /* 0x000f280008000c00 */
[----:B------:R-:W4:Y:S01]  /*0ff0*/  LDS.128 R16, [UR8+0x60] ;  /* 0x00006008ff107984 */ /* 0x000f220008000c00 */
[C---:B0-----:R-:W-:Y:S01]  /*1000*/  PRMT R56, R32.reuse, 0x7632, R56 ;  /* 0x0000763220387816 */ /* 0x041fe20000000038 */
[----:B------:R-:W-:Y:S01]  /*1010*/  IMAD.U32 R38, R32, 0x10000, RZ ;  /* 0x0001000020267824 */ /* 0x000fe200078e00ff */
[C---:B------:R-:W-:Y:S01]  /*1020*/  PRMT R57, R33.reuse, 0x7632, R57 ;  /* 0x0000763221397816 */ /* 0x040fe20000000039 */
[C---:B------:R-:W-:Y:S01]  /*1030*/  IMAD.U32 R36, R34.reuse, 0x10000, RZ ;  /* 0x0001000022247824 */ /* 0x040fe200078e00ff */
[----:B------:R-:W-:Y:S01]  /*1040*/  SHF.L.U32 R37, R33, 0x10, RZ ;  /* 0x0000001021257819 */ /* 0x000fe200000006ff */
[----:B-1----:R-:W-:Y:S01]  /*1050*/  IMAD.U32 R33, R29, 0x10000, RZ ;  /* 0x000100001d217824 */ /* 0x002fe200078e00ff */
        /* <DEDUP_REMOVED lines=16> */
[C---:B------:R-:W-:Y:S01]  /*1160*/  PRMT R62, R30.reuse, 0x7632, R62 ;  /* 0x000076321e3e7816 */ /* 0x040fe2000000003e */
[----:B------:R-:W0:Y:S01]  /*1170*/  LDS.128 R8, [UR8+0xd0] ;  /* 0x0000d008ff087984 */ /* 0x000e220008000c00 */
[----:B------:R-:W-:Y:S01]  /*1180*/  SHF.L.U32 R32, R30, 0x10, RZ ;  /* 0x000000101e207819 */ /* 0x000fe200000006ff */
        /* <DEDUP_REMOVED lines=38> */
[----:B0-----:R-:W-:Y:S01]  /*13f0*/  IMAD.U32 R114, R8, 0x10000, RZ ;  /* 0x0001000008727824 */ /* 0x001fe200078e00ff */
[----:B------:R-:W-:Y:S01]  /*1400*/  PRMT R93, R16, 0x7632, R93 ;  /* 0x00007632105d7816 */ /* 0x000fe2000000005d */
[----:B------:R-:W0:Y:S01]  /*1410*/  LDS.128 R24, [UR8+0xb0] ;  /* 0x0000b008ff187984 */ /* 0x000e220008000c00 */
        /* <DEDUP_REMOVED lines=8> */
[----:B------:R-:W4:Y:S01]  /*14a0*/  LDS.128 R16, [UR8+0xc0] ;  /* 0x0000c008ff107984 */ /* 0x000f220008000c00 */
[----:B------:R-:W-:Y:S01]  /*14b0*/  PRMT R129, R8, 0x7632, R129 ;  /* 0x0000763208817816 */ /* 0x000fe20000000081 */
[C---:B-1----:R-:W-:Y:S01]  /*14c0*/  IMAD.U32 R100, R14.reuse, 0x10000, RZ ;  /* 0x000100000e647824 */ /* 0x042fe200078e00ff */
[----:B------:R-:W-:Y:S01]  /*14d0*/  PRMT R109, R14, 0x7632, R109 ;  /* 0x000076320e6d7816 */ /* 0x000fe2000000006d */
[----:B------:R-:W-:Y:S01]  /*14e0*/  IMAD.U32 R102, R15, 0x10000, RZ ;  /* 0x000100000f667824 */ /* 0x000fe200078e00ff */
[----:B------:R-:W-:Y:S01]  /*14f0*/  PRMT R8, R9, 0x7632, R8 ;  /* 0x0000763209087816 */ /* 0x000fe20000000008 */
[----:B------:R-:W-:Y:S01]  /*1500*/  ULDC UR8, c[0x0][0x28c] ;  /* 0x0000a30000087ab9 */ /* 0x000fe20000000800 */
[C---:B------:R-:W-:Y:S01]  /*1510*/  PRMT R59, R35.reuse, 0x7632, R59 ;  /* 0x00007632233b7816 */ /* 0x040fe2000000003b */
[----:B------:R-:W-:Y:S01]  /*1520*/  IMAD.U32 R35, R35, 0x10000, RZ ;  /* 0x0001000023237824 */ /* 0x000fe200078e00ff */
[C---:B------:R-:W-:Y:S01]  /*1530*/  PRMT R63, R31.reuse, 0x7632, R63 ;  /* 0x000076321f3f7816 */ /* 0x040fe2000000003f */
[----:B------:R-:W-:Y:S01]  /*1540*/  IMAD.U32 R31, R31, 0x10000, RZ ;  /* 0x000100001f1f7824 */ /* 0x000fe200078e00ff */
[----:B------:R-:W-:Y:S01]  /*1550*/  PRMT R107, R12, 0x7632, R107 ;  /* 0x000076320c6b7816 */ /* 0x000fe2000000006b */
[----:B------:R-:W-:Y:S01]  /*1560*/  VIADD R82, R41, -UR8 ;  /* 0x8000000829527c36 */ /* 0x000fe20008000000 */
        /* <DEDUP_REMOVED lines=16> */
[----:B------:R-:W-:Y:S01]  /*1670*/  PRMT R9, R10, 0x7632, R9 ;  /* 0x000076320a097816 */ /* 0x000fe20000000009 */
[----:B------:R-:W-:Y:S01]  /*1680*/  IMAD.U32 R65, R65, 0x10000, RZ ;  /* 0x0001000041417824 */ /* 0x000fe200078e00ff */
[C---:B0-----:R-:W-:Y:S01]  /*1690*/  PRMT R113, R24.reuse, 0x7632, R113 ;  /* 0x0000763218717816 */ /* 0x041fe20000000071 */
        /* <DEDUP_REMOVED lines=70> */
.L_x_18953:
        /* <DEDUP_REMOVED lines=29> */
[----:B0-----:R-:W-:-:S03]  /*1cd0*/  IMAD.MOV R8, RZ, RZ, -R9 ;  /* 0x000000ffff087224 */ /* 0x001fc600078e0a09 */
[----:B------:R-:W-:Y:S01]  /*1ce0*/  IADD3 R10, R39, R14, RZ ;  /* 0x0000000e270a7210 */ /* 0x000fe20007ffe0ff */
[----:B------:R-:W-:Y:S02]  /*1cf0*/  IMAD R137, R8, R15, RZ ;  /* 0x0000000f08897224 */ /* 0x000fe400078e02ff */
[----:B------:R-:W-:Y:S01]  /*1d00*/  IMAD.MOV.U32 R8, RZ, RZ, RZ ;  /* 0x000000ffff087224 */ /* 0x000fe200078e00ff */
[----:B------:R-:W-:Y:S02]  /*1d10*/  IABS R11, R10 ;  /* 0x0000000a000b7213 */ /* 0x000fe40000000000 */
[----:B------:R-:W-:Y:S01]  /*1d20*/  ISETP.GE.AND P2, PT, R10, RZ, PT ;  /* 0x000000ff0a00720c */ /* 0x000fe20003f46270 */
[----:B------:R-:W-:-:S04]  /*1d30*/  IMAD.HI.U32 R8, R9, R137, R8 ;  /* 0x0000008909087227 */ /* 0x000fc800078e0008 */
[----:B------:R-:W-:Y:S02]  /*1d40*/  IMAD.MOV.U32 R9, RZ, RZ, R11 ;  /* 0x000000ffff097224 */ /* 0x000fe400078e000b */
[----:B------:R-:W-:Y:S02]  /*1d50*/  IMAD.IADD R137, R124, 0x1, R136 ;  /* 0x000000017c897824 */ /* 0x000fe400078e0288 */
[----:B------:R-:W-:-:S03]  /*1d60*/  IMAD.HI.U32 R8, R8, R9, RZ ;  /* 0x0000000908087227 */ /* 0x000fc600078e00ff */
[----:B------:R-:W-:Y:S01]  /*1d70*/  LEA R137, R137, UR8, 0x2 ;  /* 0x0000000889897c11 */ /* 0x000fe2000f8e10ff */
[----:B------:R-:W-:-:S04]  /*1d80*/  IMAD.MOV R8, RZ, RZ, -R8 ;  /* 0x000000ffff087224 */ /* 0x000fc800078e0a08 */
[----:B------:R-:W-:-:S05]  /*1d90*/  IMAD R8, R15, R8, R9 ;  /* 0x000000080f087224 */ /* 0x000fca00078e0209 */
[----:B------:R-:W-:-:S13]  /*1da0*/  ISETP.GT.U32.AND P0, PT, R15, R8, PT ;  /* 0x000000080f00720c */ /* 0x000fda0003f04070 */
[----:B------:R-:W-:Y:S01]  /*1db0*/  @!P0 IMAD.IADD R8, R8, 0x1, -R15 ;  /* 0x0000000108088824 */ /* 0x000fe200078e0a0f */
[----:B------:R-:W-:-:S04]  /*1dc0*/  ISETP.NE.AND P0, PT, R138, RZ, PT ;  /* 0x000000ff8a00720c */ /* 0x000fc80003f05270 */
[----:B------:R-:W-:-:S13]  /*1dd0*/  ISETP.GT.U32.AND P1, PT, R15, R8, PT ;  /* 0x000000080f00720c */ /* 0x000fda0003f24070 */
[----:B------:R-:W-:Y:S02]  /*1de0*/  @!P1 IADD3 R8, R8, -R15, RZ ;  /* 0x8000000f08089210 */ /* 0x000fe40007ffe0ff */
[----:B------:R-:W-:-:S03]  /*1df0*/  ISETP.LE.AND P1, PT, R14, R82, PT ;  /* 0x000000520e00720c */ /* 0x000fc60003f23270 */
[----:B------:R-:W-:Y:S01]  /*1e00*/  @!P2 IMAD.MOV R8, RZ, RZ, -R8 ;  /* 0x000000ffff08a224 */ /* 0x000fe200078e0a08 */
        /* <DEDUP_REMOVED lines=37> */
[----:B------:R-:W-:Y:S02]  /*2060*/  IMAD.U32 R163, R143, 0x10000, RZ ;  /* 0x000100008fa37824 */ /* 0x000fe400078e00ff */
[----:B------:R-:W2:Y:S01]  /*2070*/  LDG.E.CONSTANT R143, desc[UR10][R10.64+0x208] ;  /* 0x0002080a0a8f7981 */ /* 0x000ea2000c1e9900 */
[C---:B---3--:R-:W-:Y:S01]  /*2080*/  PRMT R147, R159.reuse, 0x7632, R147 ;  /* 0x000076329f937816 */ /* 0x048fe20000000093 */
[----:B------:R-:W-:Y:S01]  /*2090*/  FMUL.FTZ R163, R60, R163 ;  /* 0x000000a33ca37220 */ /* 0x000fe20000410000 */
[----:B----4-:R-:W-:Y:S01]  /*20a0*/  PRMT R158, R146, 0x7632, R158 ;  /* 0x00007632929e7816 */ /* 0x010fe2000000009e */
[----:B------:R-:W-:Y:S01]  /*20b0*/  FMUL.FTZ R161, R34, R161 ;  /* 0x000000a122a17220 */ /* 0x000fe20000410000 */
[----:B------:R-:W-:Y:S01]  /*20c0*/  SHF.L.U32 R159, R159, 0x10, RZ ;  /* 0x000000109f9f7819 */ /* 0x000fe200000006ff */
[----:B------:R-:W-:Y:S02]  /*20d0*/  IMAD.U32 R147, R147, 0x10000, RZ ;  /* 0x0001000093937824 */ /* 0x000fe400078e00ff */
[----:B------:R-:W-:-:S02]  /*20e0*/  IMAD.U32 R158, R158, 0x10000, RZ ;  /* 0x000100009e9e7824 */ /* 0x000fc400078e00ff */
[----:B------:R-:W-:Y:S01]  /*20f0*/  FFMA.FTZ R163, R56, R147, R163 ;  /* 0x0000009338a37223 */ /* 0x000fe200000100a3 */
[----:B------:R-:W-:Y:S02]  /*2100*/  IMAD.U32 R146, R146, 0x10000, RZ ;  /* 0x0001000092927824 */ /* 0x000fe400078e00ff */
[----:B------:R-:W-:Y:S01]  /*2110*/  FFMA.FTZ R159, R38, R159, R161 ;  /* 0x0000009f269f7223 */ /* 0x000fe200000100a1 */
[----:B------:R-:W3:Y:S01]  /*2120*/  LDG.E.CONSTANT R147, desc[UR10][R10.64+0x1204] ;  /* 0x0012040a0a937981 */ /* 0x000ee2000c1e9900 */
[----:B------:R-:W-:Y:S01]  /*2130*/  FFMA.FTZ R163, R64, R158, R163 ;  /* 0x0000009e40a37223 */ /* 0x000fe200000100a3 */
[C---:B------:R-:W-:Y:S01]  /*2140*/  PRMT R158, R145.reuse, 0x7632, R158 ;  /* 0x00007632919e7816 */ /* 0x040fe2000000009e */
[----:B------:R-:W-:Y:S02]  /*2150*/  FFMA.FTZ R159, R30, R146, R159 ;  /* 0x000000921e9f7223 */ /* 0x000fe4000001009f */
[----:B------:R-:W4:Y:S01]  /*2160*/  LDG.E.CONSTANT R146, desc[UR10][R10.64+0x408] ;  /* 0x0004080a0a927981 */ /* 0x000f22000c1e9900 */
[----:B------:R-:W-:Y:S01]  /*2170*/  SHF.L.U32 R158, R158, 0x10, RZ ;  /* 0x000000109e9e7819 */ /* 0x000fe200000006ff */
[----:B------:R-:W-:-:S04]  /*2180*/  IMAD.U32 R145, R145, 0x10000, RZ ;  /* 0x0001000091917824 */ /* 0x000fc800078e00ff */
[----:B------:R-:W-:Y:S01]  /*2190*/  FFMA.FTZ R163, R68, R158, R163 ;  /* 0x0000009e44a37223 */ /* 0x000fe200000100a3 */
[C---:B------:R-:W-:Y:S01]  /*21a0*/  PRMT R158, R139.reuse, 0x7632, R158 ;  /* 0x000076328b9e7816 */ /* 0x040fe2000000009e */
[----:B------:R-:W-:Y:S01]  /*21b0*/  FFMA.FTZ R159, R48, R145, R159 ;  /* 0x00000091309f7223 */ /* 0x000fe2000001009f */
[----:B------:R-:W-:Y:S01]  /*21c0*/  IMAD.U32 R139, R139, 0x10000, RZ ;  /* 0x000100008b8b7824 */ /* 0x000fe200078e00ff */
[----:B------:R-:W3:Y:S03]  /*21d0*/  LDG.E.CONSTANT R145, desc[UR10][R10.64+0x608] ;  /* 0x0006080a0a917981 */ /* 0x000ee6000c1e9900 */
[----:B------:R-:W-:Y:S01]  /*21e0*/  FFMA.FTZ R160, R52, R139, R159 ;  /* 0x0000008b34a07223 */ /* 0x000fe2000001009f */
[----:B------:R-:W-:Y:S01]  /*21f0*/  PRMT R139, R8, 0x7632, R139 ;  /* 0x00007632088b7816 */ /* 0x000fe2000000008b */
[----:B------:R-:W-:Y:S02]  /*2200*/  IMAD.U32 R158, R158, 0x10000, RZ ;  /* 0x000100009e9e7824 */ /* 0x000fe400078e00ff */
[----:B------:R-:W-:-:S02]  /*2210*/  IMAD.U32 R8, R8, 0x10000, RZ ;  /* 0x0001000008087824 */ /* 0x000fc400078e00ff */
[----:B------:R-:W-:Y:S01]  /*2220*/  FFMA.FTZ R158, R76, R158, R163 ;  /* 0x0000009e4c9e7223 */ /* 0x000fe200000100a3 */
        /* <DEDUP_REMOVED lines=8> */
[----:B------:R-:W3:Y:S01]  /*22b0*/  LDG.E.CONSTANT R9, desc[UR10][R10.64+0x1404] ;  /* 0x0014040a0a097981 */ /* 0x000ee2000c1e9900 */
[----:B------:R-:W-:Y:S01]  /*22c0*/  FFMA.FTZ R158, R93, R139, R158 ;  /* 0x0000008b5d9e7223 */ /* 0x000fe2000001009e */
[C---:B------:R-:W-:Y:S01]  /*22d0*/  PRMT R139, R14.reuse, 0x7632, R139 ;  /* 0x000076320e8b7816 */ /* 0x040fe2000000008b */
[----:B------:R-:W-:-:S04]  /*22e0*/  IMAD.U32 R14, R14, 0x10000, RZ ;  /* 0x000100000e0e7824 */ /* 0x000fc800078e00ff */
[----:B------:R-:W-:Y:S01]  /*22f0*/  FFMA.FTZ R159, R86, R14, R159 ;  /* 0x0000000e569f7223 */ /* 0x000fe2000001009f */
[----:B------:R-:W-:Y:S01]  /*2300*/  IMAD.U32 R139, R139, 0x10000, RZ ;  /* 0x000100008b8b7824 */ /* 0x000fe200078e00ff */
[----:B------:R-:W3:Y:S03]  /*2310*/  LDG.E.CONSTANT R14, desc[UR10][R10.64+0xa08] ;  /* 0x000a080a0a0e7981 */ /* 0x000ee6000c1e9900 */
[----:B------:R-:W-:Y:S01]  /*2320*/  FFMA.FTZ R158, R97, R139, R158 ;  /* 0x0000008b619e7223 */ /* 0x000fe2000001009e */
[C---:B------:R-:W-:Y:S01]  /*2330*/  PRMT R139, R15.reuse, 0x7632, R139 ;  /* 0x000076320f8b7816 */ /* 0x040fe2000000008b */
[----:B------:R-:W-:-:S03]  /*2340*/  IMAD.U32 R15, R15, 0x10000, RZ ;  /* 0x000100000f0f7824 */ /* 0x000fc600078e00ff */
[----:B------:R-:W-:Y:S01]  /*2350*/  SHF.L.U32 R139, R139, 0x10, RZ ;  /* 0x000000108b8b7819 */ /* 0x000fe200000006ff */
[----:B------:R-:W-:Y:S02]  /*2360*/  FFMA.FTZ R159, R4, R15, R159 ;  /* 0x0000000f049f7223 */ /* 0x000fe4000001009f */
[----:B------:R-:W3:Y:S02]  /*2370*/  LDG.E.CONSTANT R15, desc[UR10][R10.64+0x1604] ;  /* 0x0016040a0a0f7981 */ /* 0x000ee4000c1e9900 */
[----:B------:R-:W-:Y:S01]  /*2380*/  FFMA.FTZ R158, R103, R139, R158 ;  /* 0x0000008b679e7223 */ /* 0x000fe2000001009e */
[C---:B------:R-:W-:Y:S01]  /*2390*/  IMAD.U32 R139, R138.reuse, 0x10000, RZ ;  /* 0x000100008a8b7824 */ /* 0x040fe200078e00ff */
[----:B------:R-:W-:-:S03]  /*23a0*/  PRMT R138, R138, 0x7632, R138 ;  /* 0x000076328a8a7816 */ /* 0x000fc6000000008a */
[----:B------:R-:W-:Y:S02]  /*23b0*/  FFMA.FTZ R159, R12, R139, R159 ;  /* 0x0000008b0c9f7223 */ /* 0x000fe4000001009f */
[----:B------:R-:W-:Y:S02]  /*23c0*/  IMAD.U32 R139, R138, 0x10000, RZ ;  /* 0x000100008a8b7824 */ /* 0x000fe400078e00ff */
[----:B------:R-:W3:Y:S02]  /*23d0*/  LDG.E.CONSTANT R138, desc[UR10][R10.64+0xc08] ;  /* 0x000c080a0a8a7981 */ /* 0x000ee4000c1e9900 */
[----:B------:R-:W-:Y:S02]  /*23e0*/  FFMA.FTZ R158, R107, R139, R158 ;  /* 0x0000008b6b9e7223 */ /* 0x000fe4000001009e */
[----:B------:R-:W3:Y:S01]  /*23f0*/  LDG.E.CONSTANT R139, desc[UR10][R10.64+0xe08] ;  /* 0x000e080a0a8b7981 */ /* 0x000ee2000c1e9900 */
[C---:B------:R-:W-:Y:S01]  /*2400*/  IMAD.U32 R160, R140.reuse, 0x10000, RZ ;  /* 0x000100008ca07824 */ /* 0x040fe200078e00ff */
[----:B------:R-:W-:-:S03]  /*2410*/  PRMT R140, R140, 0x7632, R140 ;  /* 0x000076328c8c7816 */ /* 0x000fc6000000008c */
[----:B------:R-:W-:Y:S01]  /*2420*/  FMUL.FTZ R162, R33, R160 ;  /* 0x000000a021a27220 */ /* 0x000fe20000410000 */
[C---:B------:R-:W-:Y:S01]  /*2430*/  IMAD.U32 R160, R141.reuse, 0x10000, RZ ;  /* 0x000100008da07824 */ /* 0x040fe200078e00ff */
[----:B------:R-:W-:-:S03]  /*2440*/  PRMT R141, R141, 0x7632, R141 ;  /* 0x000076328d8d7816 */ /* 0x000fc6000000008d */
[----:B------:R-:W-:Y:S01]  /*2450*/  FFMA.FTZ R160, R37, R160, R162 ;  /* 0x000000a025a07223 */ /* 0x000fe200000100a2 */
[----:B------:R-:W-:Y:S01]  /*2460*/  SHF.L.U32 R162, R140, 0x10, RZ ;  /* 0x000000108ca27819 */ /* 0x000fe200000006ff */
[----:B------:R-:W-:-:S04]  /*2470*/  IMAD.U32 R140, R141, 0x10000, RZ ;  /* 0x000100008d8c7824 */ /* 0x000fc800078e00ff */
[----:B------:R-:W-:-:S04]  /*2480*/  FMUL.FTZ R162, R61, R162 ;  /* 0x000000a23da27220 */ /* 0x000fc80000410000 */
        /* <DEDUP_REMOVED lines=16> */
[----:B------:R-:W-:-:S04]  /*2590*/  IMAD.U32 R140, R153, 0x10000, RZ ;  /* 0x00010000998c7824 */ /* 0x000fc800078e00ff */
[----:B------:R-:W-:Y:S01]  /*25a0*/  FFMA.FTZ R159, R16, R140, R159 ;  /* 0x0000008c109f7223 */ /* 0x000fe2000001009f */
[----:B------:R-:W-:Y:S02]  /*25b0*/  PRMT R140, R154, 0x7632, R140 ;  /* 0x000076329a8c7816 */ /* 0x000fe4000000008c */
[----:B------:R-:W-:Y:S02]  /*25c0*/  PRMT R149, R149, 0x7632, R149 ;  /* 0x0000763295957816 */ /* 0x000fe40000000095 */
[----:B------:R-:W-:Y:S02]  /*25d0*/  SHF.L.U32 R140, R140, 0x10, RZ ;  /* 0x000000108c8c7819 */ /* 0x000fe400000006ff */
[----:B------:R-:W-:Y:S02]  /*25e0*/  SHF.L.U32 R149, R149, 0x10, RZ ;  /* 0x0000001095957819 */ /* 0x000fe400000006ff */
[----:B------:R-:W-:Y:S01]  /*25f0*/  PRMT R151, R151, 0x7632, R151 ;  /* 0x0000763297977816 */ /* 0x000fe20000000097 */
[----:B------:R-:W-:Y:S01]  /*2600*/  FFMA.FTZ R141, R87, R140, R148 ;  /* 0x0000008c578d7223 */ /* 0x000fe20000010094 */
[----:B------:R-:W-:Y:S01]  /*2610*/  IMAD.U32 R140, R155, 0x10000, RZ ;  /* 0x000100009b8c7824 */ /* 0x000fe200078e00ff */
[----:B------:R-:W-:Y:S01]  /*2620*/  PRMT R153, R153, 0x7632, R153 ;  /* 0x0000763299997816 */ /* 0x000fe20000000099 */
[----:B------:R-:W-:-:S02]  /*2630*/  IMAD.U32 R150, R150, 0x10000, RZ ;  /* 0x0001000096967824 */ /* 0x000fc400078e00ff */
[----:B------:R-:W-:Y:S01]  /*2640*/  FFMA.FTZ R158, R131, R149, R158 ;  /* 0x00000095839e7223 */ /* 0x000fe2000001009e */
[----:B------:R-:W-:Y:S01]  /*2650*/  IMAD.U32 R151, R151, 0x10000, RZ ;  /* 0x0001000097977824 */ /* 0x000fe200078e00ff */
[----:B------:R-:W-:Y:S01]  /*2660*/  SHF.L.U32 R152, R152, 0x10, RZ ;  /* 0x0000001098987819 */ /* 0x000fe200000006ff */
[----:B------:R-:W-:Y:S01]  /*2670*/  FFMA.FTZ R159, R114, R140, R159 ;  /* 0x0000008c729f7223 */ /* 0x000fe2000001009f */
[----:B------:R-:W-:Y:S01]  /*2680*/  FFMA.FTZ R160, R49, R150, R160 ;  /* 0x0000009631a07223 */ /* 0x000fe200000100a0 */
[----:B------:R-:W-:Y:S01]  /*2690*/  PRMT R140, R156, 0x7632, R140 ;  /* 0x000076329c8c7816 */ /* 0x000fe2000000008c */
[----:B------:R-:W-:Y:S01]  /*26a0*/  FFMA.FTZ R151, R113, R151, R158 ;  /* 0x0000009771977223 */ /* 0x000fe2000001009e */
[----:B------:R-:W-:Y:S01]  /*26b0*/  PRMT R155, R155, 0x7632, R155 ;  /* 0x000076329b9b7816 */ /* 0x000fe2000000009b */
[----:B------:R-:W-:Y:S02]  /*26c0*/  IMAD.U32 R153, R153, 0x10000, RZ ;  /* 0x0001000099997824 */ /* 0x000fe400078e00ff */
[----:B------:R-:W-:Y:S01]  /*26d0*/  FFMA.FTZ R152, R53, R152, R160 ;  /* 0x0000009835987223 */ /* 0x000fe200000100a0 */
[----:B------:R-:W-:-:S02]  /*26e0*/  IMAD.U32 R154, R154, 0x10000, RZ ;  /* 0x000100009a9a7824 */ /* 0x000fc400078e00ff */
[----:B------:R-:W-:Y:S02]  /*26f0*/  IMAD.U32 R140, R140, 0x10000, RZ ;  /* 0x000100008c8c7824 */ /* 0x000fe400078e00ff */
[----:B------:R-:W-:Y:S01]  /*2700*/  FFMA.FTZ R150, R122, R153, R151 ;  /* 0x000000997a967223 */ /* 0x000fe20000010097 */
[----:B------:R-:W-:Y:S02]  /*2710*/  IMAD.U32 R155, R155, 0x10000, RZ ;  /* 0x000100009b9b7824 */ /* 0x000fe400078e00ff */
[----:B------:R-:W-:Y:S01]  /*2720*/  FFMA.FTZ R152, R71, R154, R152 ;  /* 0x0000009a47987223 */ /* 0x000fe20000010098 */
[----:B------:R-:W-:Y:S02]  /*2730*/  IMAD.U32 R156, R156, 0x10000, RZ ;  /* 0x000100009c9c7824 */ /* 0x000fe400078e00ff */
[----:B------:R-:W-:Y:S01]  /*2740*/  FFMA.FTZ R151, R94, R140, R141 ;  /* 0x0000008c5e977223 */ /* 0x000fe2000001008d */
[----:B------:R-:W-:Y:S01]  /*2750*/  FFMA.FTZ R150, R129, R155, R150 ;  /* 0x0000009b81967223 */ /* 0x000fe20000010096 */
[----:B------:R-:W-:Y:S01]  /*2760*/  PRMT R140, R157, 0x7632, R140 ;  /* 0x000076329d8c7816 */ /* 0x000fe2000000008c */
[----:B------:R-:W-:Y:S01]  /*2770*/  FFMA.FTZ R149, R79, R156, R152 ;  /* 0x0000009c4f957223 */ /* 0x000fe20000010098 */
[----:B------:R-:W-:Y:S01]  /*2780*/  SHF.L.U32 R157, R157, 0x10, RZ ;  /* 0x000000109d9d7819 */ /* 0x000fe200000006ff */
[----:B------:R-:W-:Y:S01]  /*2790*/  FADD.FTZ R141, R159, R150 ;  /* 0x000000969f8d7221 */ /* 0x000fe20000010000 */
[C---:B------:R-:W-:Y:S01]  /*27a0*/  IMAD.U32 R150, R142.reuse, 0x10000, RZ ;  /* 0x000100008e967824 */ /* 0x040fe200078e00ff */
[----:B------:R-:W-:Y:S01]  /*27b0*/  PRMT R142, R142, 0x7632, R142 ;  /* 0x000076328e8e7816 */ /* 0x000fe2000000008e */
[----:B------:R-:W-:-:S02]  /*27c0*/  IMAD.U32 R140, R140, 0x10000, RZ ;  /* 0x000100008c8c7824 */ /* 0x000fc400078e00ff */
[----:B------:R-:W-:Y:S02]  /*27d0*/  FFMA.FTZ R148, R88, R157, R149 ;  /* 0x0000009d58947223 */ /* 0x000fe40000010095 */
[----:B------:R-:W-:Y:S02]  /*27e0*/  FFMA.FTZ R149, R98, R140, R151 ;  /* 0x0000008c62957223 */ /* 0x000fe40000010097 */
[----:B------:R-:W-:Y:S01]  /*27f0*/  FFMA.FTZ R152, R5, R150, R148 ;  /* 0x0000009605987223 */ /* 0x000fe20000010094 */
[----:B------:R-:W-:Y:S01]  /*2800*/  IMAD.U32 R148, R142, 0x10000, RZ ;  /* 0x000100008e947824 */ /* 0x000fe200078e00ff */
[----:B------:R-:W3:Y:S03]  /*2810*/  LDG.E.CONSTANT R140, desc[UR10][R10.64+0x1804] ;  /* 0x0018040a0a8c7981 */ /* 0x000ee6000c1e9900 */
[----:B------:R-:W-:Y:S01]  /*2820*/  FFMA.FTZ R149, R104, R148, R149 ;  /* 0x0000009468957223 */ /* 0x000fe20000010095 */
[C---:B------:R-:W-:Y:S01]  /*2830*/  PRMT R148, R144.reuse, 0x7632, R148 ;  /* 0x0000763290947816 */ /* 0x040fe20000000094 */
[----:B------:R-:W-:Y:S01]  /*2840*/  IMAD.U32 R151, R144, 0x10000, RZ ;  /* 0x0001000090977824 */ /* 0x000fe200078e00ff */
[----:B------:R-:W3:Y:S04]  /*2850*/  LDG.E.CONSTANT R142, desc[UR10][R10.64+0x1008] ;  /* 0x0010080a0a8e7981 */ /* 0x000ee8000c1e9900 */
[----:B------:R-:W3:Y:S01]  /*2860*/  LDG.E.CONSTANT R144, desc[UR10][R10.64+0x1a04] ;  /* 0x001a040a0a907981 */ /* 0x000ee2000c1e9900 */
[----:B--2---:R-:W-:-:S02]  /*2870*/  PRMT R150, R143, 0x7632, R150 ;  /* 0x000076328f967816 */ /* 0x004fc40000000096 */
[----:B------:R-:W-:-:S03]  /*2880*/  SHF.L.U32 R153, R143, 0x10, RZ ;  /* 0x000000108f997819 */ /* 0x000fc600000006ff */
[----:B------:R-:W-:Y:S02]  /*2890*/  IMAD.U32 R155, R150, 0x10000, RZ ;  /* 0x00010000969b7824 */ /* 0x000fe400078e00ff */
[----:B------:R-:W-:Y:S02]  /*28a0*/  IMAD.U32 R143, R148, 0x10000, RZ ;  /* 0x00010000948f7824 */ /* 0x000fe400078e00ff */
[----:B------:R-:W-:-:S04]  /*28b0*/  FMUL.FTZ R155, R62, R155 ;  /* 0x0000009b3e9b7220 */ /* 0x000fc80000410000 */
[----:B------:R-:W-:Y:S02]  /*28c0*/  FFMA.FTZ R155, R58, R143, R155 ;  /* 0x0000008f3a9b7223 */ /* 0x000fe4000001009b */
[----:B------:R-:W2:Y:S01]  /*28d0*/  LDG.E.CONSTANT R143, desc[UR10][R10.64+0x1208] ;  /* 0x0012080a0a8f7981 */ /* 0x000ea2000c1e9900 */
[----:B------:R-:W-:Y:S01]  /*28e0*/  FMUL.FTZ R153, R32, R153 ;  /* 0x0000009920997220 */ /* 0x000fe20000410000 */
[----:B----4-:R-:W-:Y:S01]  /*28f0*/  PRMT R148, R146, 0x7632, R148 ;  /* 0x0000763292947816 */ /* 0x010fe20000000094 */
[C---:B---3--:R-:W-:Y:S02]  /*2900*/  IMAD.U32 R150, R147.reuse, 0x10000, RZ ;  /* 0x0001000093967824 */ /* 0x048fe400078e00ff */
[----:B------:R-:W-:Y:S01]  /*2910*/  FFMA.FTZ R153, R36, R151, R153 ;  /* 0x0000009724997223 */ /* 0x000fe20000010099 */
[----:B------:R-:W-:Y:S02]  /*2920*/  PRMT R151, R147, 0x7632, R151 ;  /* 0x0000763293977816 */ /* 0x000fe40000000097 */
[----:B------:R-:W-:Y:S01]  /*2930*/  SHF.L.U32 R146, R146, 0x10, RZ ;  /* 0x0000001092927819 */ /* 0x000fe200000006ff */
[----:B------:R-:W3:Y:S01]  /*2940*/  LDG.E.CONSTANT R147, desc[UR10][R10.64+0x1408] ;  /* 0x0014080a0a937981 */ /* 0x000ee2000c1e9900 */
[----:B------:R-:W-:-:S03]  /*2950*/  IMAD.U32 R148, R148, 0x10000, RZ ;  /* 0x0001000094947824 */ /* 0x000fc600078e00ff */
[----:B------:R-:W-:Y:S01]  /*2960*/  FFMA.FTZ R153, R28, R146, R153 ;  /* 0x000000921c997223 */ /* 0x000fe20000010099 */
[----:B------:R-:W-:Y:S01]  /*2970*/  FFMA.FTZ R155, R66, R148, R155 ;  /* 0x00000094429b7223 */ /* 0x000fe2000001009b */
[----:B------:R-:W4:Y:S01]  /*2980*/  LDG.E.CONSTANT R146, desc[UR10][R10.64+0x1608] ;  /* 0x0016080a0a927981 */ /* 0x000f22000c1e9900 */
[----:B------:R-:W-:Y:S02]  /*2990*/  IMAD.U32 R148, R145, 0x10000, RZ ;  /* 0x0001000091947824 */ /* 0x000fe400078e00ff */
[----:B------:R-:W-:Y:S02]  /*29a0*/  IMAD.U32 R151, R151, 0x10000, RZ ;  /* 0x0001000097977824 */ /* 0x000fe400078e00ff */
[----:B------:R-:W-:Y:S01]  /*29b0*/  FFMA.FTZ R153, R50, R148, R153 ;  /* 0x0000009432997223 */ /* 0x000fe20000010099 */
[----:B------:R-:W-:Y:S01]  /*29c0*/  PRMT R148, R145, 0x7632, R148 ;  /* 0x0000763291947816 */ /* 0x000fe20000000094 */
[----:B------:R-:W-:Y:S01]  /*29d0*/  FFMA.FTZ R151, R108, R151, R149 ;  /* 0x000000976c977223 */ /* 0x000fe20000010095 */
[----:B------:R-:W4:Y:S03]  /*29e0*/  LDG.E.CONSTANT R145, desc[UR10][R10.64+0x20c] ;  /* 0x00020c0a0a917981 */ /* 0x000f26000c1e9900 */
[----:B------:R-:W-:-:S02]  /*29f0*/  IMAD.U32 R149, R148, 0x10000, RZ ;  /* 0x0001000094957824 */ /* 0x000fc400078e00ff */
[----:B------:R-:W-:Y:S01]  /*2a00*/  FFMA.FTZ R150, R13, R150, R152 ;  /* 0x000000960d967223 */ /* 0x000fe20000010098 */
[----:B------:R-:W4:Y:S01]  /*2a10*/  LDG.E.CONSTANT R148, desc[UR10][R10.64+0xc] ;  /* 0x00000c0a0a947981 */ /* 0x000f22000c1e9900 */
[----:B------:R-:W-:Y:S02]  /*2a20*/  IMAD.U32 R152, R8, 0x10000, RZ ;  /* 0x0001000008987824 */ /* 0x000fe400078e00ff */
[----:B------:R-:W-:Y:S01]  /*2a30*/  FFMA.FTZ R155, R72, R149, R155 ;  /* 0x00000095489b7223 */ /* 0x000fe2000001009b */
[----:B------:R-:W-:Y:S02]  /*2a40*/  PRMT R149, R8, 0x7632, R149 ;  /* 0x0000763208957816 */ /* 0x000fe40000000095 */
[----:B------:R-:W4:Y:S02]  /*2a50*/  LDG.E.CONSTANT R8, desc[UR10][R10.64+0x40c] ;  /* 0x00040c0a0a087981 */ /* 0x000f24000c1e9900 */
[----:B------:R-:W-:Y:S01]  /*2a60*/  SHF.L.U32 R149, R149, 0x10, RZ ;  /* 0x0000001095957819 */ /* 0x000fe200000006ff */
[C---:B------:R-:W-:Y:S01]  /*2a70*/  IMAD.U32 R158, R9.reuse, 0x10000, RZ ;  /* 0x00010000099e7824 */ /* 0x040fe200078e00ff */
[----:B------:R-:W-:-:S03]  /*2a80*/  PRMT R9, R9, 0x7632, R9 ;  /* 0x0000763209097816 */ /* 0x000fc60000000009 */
[----:B------:R-:W-:Y:S01]  /*2a90*/  FFMA.FTZ R160, R80, R149, R155 ;  /* 0x0000009550a07223 */ /* 0x000fe2000001009b */
[----:B------:R-:W-:Y:S01]  /*2aa0*/  FFMA.FTZ R158, R21, R158, R150 ;  /* 0x0000009e159e7223 */ /* 0x000fe20000010096 */
[----:B------:R-:W4:Y:S01]  /*2ab0*/  LDG.E.CONSTANT R149, desc[UR10][R10.64+0x60c] ;  /* 0x00060c0a0a957981 */ /* 0x000f22000c1e9900 */
[----:B------:R-:W-:-:S03]  /*2ac0*/  FFMA.FTZ R156, R54, R152, R153 ;  /* 0x00000098369c7223 */ /* 0x000fc60000010099 */
[----:B------:R-:W4:Y:S01]  /*2ad0*/  LDG.E.CONSTANT R150, desc[UR10][R10.64+0x1808] ;  /* 0x0018080a0a967981 */ /* 0x000f22000c1e9900 */
[C---:B------:R-:W-:Y:S01]  /*2ae0*/  PRMT R152, R14.reuse, 0x7632, R152 ;  /* 0x000076320e987816 */ /* 0x040fe20000000098 */
[----:B------:R-:W-:Y:S02]  /*2af0*/  IMAD.U32 R154, R9, 0x10000, RZ ;  /* 0x00010000099a7824 */ /* 0x000fe400078e00ff */
[----:B------:R-:W-:Y:S01]  /*2b00*/  IMAD.U32 R14, R14, 0x10000, RZ ;  /* 0x000100000e0e7824 */ /* 0x000fe200078e00ff */
[----:B------:R-:W4:Y:S03]  /*2b10*/  LDG.E.CONSTANT R9, desc[UR10][R10.64+0x80c] ;  /* 0x00080c0a0a097981 */ /* 0x000f26000c1e9900 */
[----:B------:R-:W-:Y:S02]  /*2b20*/  FFMA.FTZ R156, R73, R14, R156 ;  /* 0x0000000e499c7223 */ /* 0x000fe4000001009c */
[----:B------:R-:W4:Y:S01]  /*2b30*/  LDG.E.CONSTANT R14, desc[UR10][R10.64+0xa0c] ;  /* 0x000a0c0a0a0e7981 */ /* 0x000f22000c1e9900 */
[----:B------:R-:W-:-:S02]  /*2b40*/  IMAD.U32 R152, R152, 0x10000, RZ ;  /* 0x0001000098987824 */ /* 0x000fc400078e00ff */
[----:B------:R-:W-:Y:S02]  /*2b50*/  FFMA.FTZ R154, R110, R154, R151 ;  /* 0x0000009a6e9a7223 */ /* 0x000fe40000010097 */
[----:B------:R-:W4:Y:S01]  /*2b60*/  LDG.E.CONSTANT R151, desc[UR10][R10.64+0xc0c] ;  /* 0x000c0c0a0a977981 */ /* 0x000f22000c1e9900 */
[----:B------:R-:W-:Y:S01]  /*2b70*/  FFMA.FTZ R160, R89, R152, R160 ;  /* 0x0000009859a07223 */ /* 0x000fe200000100a0 */
[C---:B------:R-:W-:Y:S02]  /*2b80*/  SHF.L.U32 R153, R15.reuse, 0x10, RZ ;  /* 0x000000100f997819 */ /* 0x040fe400000006ff */
[----:B------:R-:W-:Y:S01]  /*2b90*/  PRMT R155, R15, 0x7632, R155 ;  /* 0x000076320f9b7816 */ /* 0x000fe2000000009b */
[----:B------:R-:W4:Y:S04]  /*2ba0*/  LDG.E.CONSTANT R152, desc[UR10][R10.64+0x1a08] ;  /* 0x001a080a0a987981 */ /* 0x000f28000c1e9900 */
[----:B------:R-:W4:Y:S01]  /*2bb0*/  LDG.E.CONSTANT R15, desc[UR10][R10.64+0xe0c] ;  /* 0x000e0c0a0a0f7981 */ /* 0x000f22000c1e9900 */
[----:B------:R-:W-:Y:S01]  /*2bc0*/  FFMA.FTZ R158, R25, R153, R158 ;  /* 0x00000099199e7223 */ /* 0x000fe2000001009e */
[C---:B------:R-:W-:Y:S01]  /*2bd0*/  PRMT R153, R138.reuse, 0x7632, R153 ;  /* 0x000076328a997816 */ /* 0x040fe20000000099 */
[----:B------:R-:W-:-:S02]  /*2be0*/  IMAD.U32 R157, R138, 0x10000, RZ ;  /* 0x000100008a9d7824 */ /* 0x000fc400078e00ff */
[----:B------:R-:W-:Y:S01]  /*2bf0*/  IMAD.U32 R155, R155, 0x10000, RZ ;  /* 0x000100009b9b7824 */ /* 0x000fe200078e00ff */
[----:B------:R-:W4:Y:S03]  /*2c00*/  LDG.E.CONSTANT R138, desc[UR10][R10.64+0x100c] ;  /* 0x00100c0a0a8a7981 */ /* 0x000f26000c1e9900 */
[----:B------:R-:W-:Y:S02]  /*2c10*/  FFMA.FTZ R159, R115, R155, R154 ;  /* 0x0000009b739f7223 */ /* 0x000fe4000001009a */
[----:B------:R-:W4:Y:S01]  /*2c20*/  LDG.E.CONSTANT R154, desc[UR10][R10.64+0x120c] ;  /* 0x00120c0a0a9a7981 */ /* 0x000f22000c1e9900 */
[----:B------:R-:W-:Y:S02]  /*2c30*/  IMAD.U32 R153, R153, 0x10000, RZ ;  /* 0x0001000099997824 */ /* 0x000fe400078e00ff */
        /* <DEDUP_REMOVED lines=8> */
[----:B------:R-:W-:-:S04]  /*2cc0*/  PRMT R139, R139, 0x7632, R139 ;  /* 0x000076328b8b7816 */ /* 0x000fc8000000008b */
[----:B------:R-:W-:-:S05]  /*2cd0*/  SHF.L.U32 R139, R139, 0x10, RZ ;  /* 0x000000108b8b7819 */ /* 0x000fca00000006ff */
[----:B------:R-:W-:Y:S01]  /*2ce0*/  FFMA.FTZ R160, R99, R139, R160 ;  /* 0x0000008b63a07223 */ /* 0x000fe200000100a0 */
[----:B------:R-:W-:-:S04]  /*2cf0*/  IMAD.U32 R139, R140, 0x10000, RZ ;  /* 0x000100008c8b7824 */ /* 0x000fc800078e00ff */
[--C-:B------:R-:W-:Y:S01]  /*2d00*/  FFMA.FTZ R139, R17, R139, R158.reuse ;  /* 0x0000008b118b7223 */ /* 0x100fe2000001009e */
[----:B------:R-:W-:Y:S02]  /*2d10*/  PRMT R158, R140, 0x7632, R158 ;  /* 0x000076328c9e7816 */ /* 0x000fe4000000009e */
[----:B------:R-:W-:Y:S02]  /*2d20*/  PRMT R140, R142, 0x7632, R140 ;  /* 0x000076328e8c7816 */ /* 0x000fe4000000008c */
[----:B0-----:R-:W-:-:S03]  /*2d30*/  SHF.L.U32 R10, R144, 0x10, RZ ;  /* 0x00000010900a7819 */ /* 0x001fc600000006ff */
[----:B------:R-:W-:Y:S02]  /*2d40*/  IMAD.U32 R140, R140, 0x10000, RZ ;  /* 0x000100008c8c7824 */ /* 0x000fe400078e00ff */
[----:B------:R-:W-:Y:S02]  /*2d50*/  FFMA.FTZ R10, R116, R10, R139 ;  /* 0x0000000a740a7223 */ /* 0x000fe4000001008b */
[----:B------:R-:W-:Y:S01]  /*2d60*/  FFMA.FTZ R140, R105, R140, R160 ;  /* 0x0000008c698c7223 */ /* 0x000fe200000100a0 */
[----:B------:R-:W-:Y:S01]  /*2d70*/  IMAD.U32 R142, R142, 0x10000, RZ ;  /* 0x000100008e8e7824 */ /* 0x000fe200078e00ff */
[----:B------:R-:W-:Y:S01]  /*2d80*/  PRMT R144, R144, 0x7632, R144 ;  /* 0x0000763290907816 */ /* 0x000fe20000000090 */
[----:B------:R-:W-:Y:S02]  /*2d90*/  IMAD.U32 R158, R158, 0x10000, RZ ;  /* 0x000100009e9e7824 */ /* 0x000fe400078e00ff */
[----:B------:R-:W-:Y:S01]  /*2da0*/  FFMA.FTZ R161, R6, R142, R161 ;  /* 0x0000008e06a17223 */ /* 0x000fe200000100a1 */
[----:B------:R-:W-:Y:S01]  /*2db0*/  FADD.FTZ R142, R10, R141 ;  /* 0x0000008d0a8e7221 */ /* 0x000fe20000010000 */
[----:B------:R-:W-:Y:S01]  /*2dc0*/  FFMA.FTZ R11, R126, R158, R159 ;  /* 0x0000009e7e0b7223 */ /* 0x000fe2000001009f */
[----:B------:R-:W-:-:S04]  /*2dd0*/  IMAD.U32 R144, R144, 0x10000, RZ ;  /* 0x0001000090907824 */ /* 0x000fc800078e00ff */
[----:B------:R-:W-:Y:S01]  /*2de0*/  FFMA.FTZ R11, R132, R144, R11 ;  /* 0x00000090840b7223 */ /* 0x000fe2000001000b */
[----:B--2---:R-:W-:-:S05]  /*2df0*/  PRMT R139, R143, 0x7632, R139 ;  /* 0x000076328f8b7816 */ /* 0x004fca000000008b */
[----:B------:R-:W-:-:S04]  /*2e00*/  IMAD.U32 R139, R139, 0x10000, RZ ;  /* 0x000100008b8b7824 */ /* 0x000fc800078e00ff */
[----:B------:R-:W-:Y:S01]  /*2e10*/  FFMA.FTZ R140, R109, R139, R140 ;  /* 0x0000008b6d8c7223 */ /* 0x000fe2000001008c */
[----:B---3--:R-:W-:Y:S01]  /*2e20*/  PRMT R139, R147, 0x7632, R139 ;  /* 0x00007632938b7816 */ /* 0x008fe2000000008b */
[----:B------:R-:W-:-:S03]  /*2e30*/  IMAD.U32 R143, R143, 0x10000, RZ ;  /* 0x000100008f8f7824 */ /* 0x000fc600078e00ff */
[----:B------:R-:W-:Y:S02]  /*2e40*/  SHF.L.U32 R139, R139, 0x10, RZ ;  /* 0x000000108b8b7819 */ /* 0x000fe400000006ff */
[----:B----4-:R-:W-:Y:S01]  /*2e50*/  PRMT R10, R146, 0x7632, R10 ;  /* 0x00007632920a7816 */ /* 0x010fe2000000000a */
[----:B------:R-:W-:Y:S01]  /*2e60*/  FFMA.FTZ R143, R100, R143, R161 ;  /* 0x0000008f648f7223 */ /* 0x000fe200000100a1 */
[----:B------:R-:W-:Y:S02]  /*2e70*/  IMAD.U32 R147, R147, 0x10000, RZ ;  /* 0x0001000093937824 */ /* 0x000fe400078e00ff */
[----:B------:R-:W-:Y:S01]  /*2e80*/  FFMA.FTZ R140, R111, R139, R140 ;  /* 0x0000008b6f8c7223 */ /* 0x000fe2000001008c */
[----:B------:R-:W-:Y:S02]  /*2e90*/  IMAD.U32 R139, R10, 0x10000, RZ ;  /* 0x000100000a8b7824 */ /* 0x000fe400078e00ff */
[----:B------:R-:W-:Y:S01]  /*2ea0*/  FFMA.FTZ R143, R22, R147, R143 ;  /* 0x00000093168f7223 */ /* 0x000fe2000001008f */
[----:B------:R-:W-:-:S02]  /*2eb0*/  IMAD.U32 R146, R146, 0x10000, RZ ;  /* 0x0001000092927824 */ /* 0x000fc400078e00ff */
[----:B------:R-:W-:Y:S01]  /*2ec0*/  FFMA.FTZ R140, R117, R139, R140 ;  /* 0x0000008b758c7223 */ /* 0x000fe2000001008c */
[----:B------:R-:W-:Y:S01]  /*2ed0*/  PRMT R139, R145, 0x7632, R139 ;  /* 0x00007632918b7816 */ /* 0x000fe2000000008b */
[----:B------:R-:W-:Y:S01]  /*2ee0*/  FADD.FTZ R10, R11, R142 ;  /* 0x0000008e0b0a7221 */ /* 0x000fe20000010000 */
[----:B------:R-:W-:Y:S01]  /*2ef0*/  FFMA.FTZ R11, R26, R146, R143 ;  /* 0x000000921a0b7223 */ /* 0x000fe2000001008f */
[----:B------:R-:W-:Y:S01]  /*2f00*/  IMAD.U32 R144, R145, 0x10000, RZ ;  /* 0x0001000091907824 */ /* 0x000fe200078e00ff */
[----:B------:R-:W-:Y:S02]  /*2f10*/  SHF.L.U32 R146, R139, 0x10, RZ ;  /* 0x000000108b927819 */ /* 0x000fe400000006ff */
[----:B------:R-:W-:Y:S01]  /*2f20*/  PRMT R139, R148, 0x7632, R139 ;  /* 0x00007632948b7816 */ /* 0x000fe2000000008b */
[----:B------:R-:W-:Y:S02]  /*2f30*/  IMAD.U32 R141, R8, 0x10000, RZ ;  /* 0x00010000088d7824 */ /* 0x000fe400078e00ff */
[----:B------:R-:W-:Y:S01]  /*2f40*/  FMUL.FTZ R144, R31, R144 ;  /* 0x000000901f907220 */ /* 0x000fe20000410000 */
[----:B------:R-:W-:Y:S01]  /*2f50*/  IMAD.U32 R148, R148, 0x10000, RZ ;  /* 0x0001000094947824 */ /* 0x000fe200078e00ff */
[----:B------:R-:W-:Y:S01]  /*2f60*/  PRMT R8, R8, 0x7632, R8 ;  /* 0x0000763208087816 */ /* 0x000fe20000000008 */
[----:B------:R-:W-:-:S02]  /*2f70*/  IMAD.U32 R142, R139, 0x10000, RZ ;  /* 0x000100008b8e7824 */ /* 0x000fc400078e00ff */
[----:B------:R-:W-:Y:S01]  /*2f80*/  FMUL.FTZ R146, R63, R146 ;  /* 0x000000923f927220 */ /* 0x000fe20000410000 */
[----:B------:R-:W-:Y:S01]  /*2f90*/  FFMA.FTZ R139, R35, R148, R144 ;  /* 0x00000094238b7223 */ /* 0x000fe20000010090 */
[----:B------:R-:W-:Y:S02]  /*2fa0*/  SHF.L.U32 R8, R8, 0x10, RZ ;  /* 0x0000001008087819 */ /* 0x000fe400000006ff */
[----:B------:R-:W-:Y:S01]  /*2fb0*/  FFMA.FTZ R142, R59, R142, R146 ;  /* 0x0000008e3b8e7223 */ /* 0x000fe20000010092 */
[----:B------:R-:W-:Y:S01]  /*2fc0*/  FFMA.FTZ R144, R0, R141, R139 ;  /* 0x0000008d00907223 */ /* 0x000fe2000001008b */
[----:B------:R-:W-:Y:S02]  /*2fd0*/  IMAD.U32 R141, R149, 0x10000, RZ ;  /* 0x00010000958d7824 */ /* 0x000fe400078e00ff */
[----:B------:R-:W-:Y:S01]  /*2fe0*/  FFMA.FTZ R139, R67, R8, R142 ;  /* 0x00000008438b7223 */ /* 0x000fe2000001008e */
[----:B------:R-:W-:Y:S01]  /*2ff0*/  IMAD.U32 R8, R150, 0x10000, RZ ;  /* 0x0001000096087824 */ /* 0x000fe200078e00ff */
[----:B------:R-:W-:-:S03]  /*3000*/  PRMT R149, R149, 0x7632, R149 ;  /* 0x0000763295957816 */ /* 0x000fc60000000095 */
[----:B------:R-:W-:Y:S01]  /*3010*/  FFMA.FTZ R11, R18, R8, R11 ;  /* 0x00000008120b7223 */ /* 0x000fe2000001000b */
[----:B------:R-:W-:Y:S01]  /*3020*/  PRMT R8, R9, 0x7632, R8 ;  /* 0x0000763209087816 */ /* 0x000fe20000000008 */
[----:B------:R-:W-:Y:S02]  /*3030*/  IMAD.U32 R149, R149, 0x10000, RZ ;  /* 0x0001000095957824 */ /* 0x000fe400078e00ff */
[----:B------:R-:W-:Y:S01]  /*3040*/  FFMA.FTZ R144, R51, R141, R144 ;  /* 0x0000008d33907223 */ /* 0x000fe20000010090 */
[----:B------:R-:W-:Y:S01]  /*3050*/  PRMT R150, R150, 0x7632, R150 ;  /* 0x0000763296967816 */ /* 0x000fe20000000096 */
[----:B------:R-:W-:Y:S01]  /*3060*/  FFMA.FTZ R142, R74, R149, R139 ;  /* 0x000000954a8e7223 */ /* 0x000fe2000001008b */
[----:B------:R-:W-:Y:S01]  /*3070*/  IMAD.U32 R141, R8, 0x10000, RZ ;  /* 0x00010000088d7824 */ /* 0x000fe200078e00ff */
[----:B------:R-:W-:Y:S01]  /*3080*/  PRMT R8, R14, 0x7632, R8 ;  /* 0x000076320e087816 */ /* 0x000fe20000000008 */
[----:B------:R-:W-:Y:S01]  /*3090*/  IMAD.U32 R139, R9, 0x10000, RZ ;  /* 0x00010000098b7824 */ /* 0x000fe200078e00ff */
[----:B------:R-:W-:Y:S01]  /*30a0*/  SHF.L.U32 R150, R150, 0x10, RZ ;  /* 0x0000001096967819 */ /* 0x000fe200000006ff */
[----:B------:R-:W-:Y:S01]  /*30b0*/  FFMA.FTZ R142, R83, R141, R142 ;  /* 0x0000008d538e7223 */ /* 0x000fe2000001008e */
[----:B------:R-:W-:Y:S01]  /*30c0*/  SHF.L.U32 R8, R8, 0x10, RZ ;  /* 0x0000001008087819 */ /* 0x000fe200000006ff */
[----:B------:R-:W-:Y:S01]  /*30d0*/  FFMA.FTZ R144, R55, R139, R144 ;  /* 0x0000008b37907223 */ /* 0x000fe20000010090 */
[----:B------:R-:W-:Y:S01]  /*30e0*/  IMAD.U32 R139, R14, 0x10000, RZ ;  /* 0x000100000e8b7824 */ /* 0x000fe200078e00ff */
[----:B------:R-:W-:Y:S01]  /*30f0*/  PRMT R14, R151, 0x7632, R14 ;  /* 0x00007632970e7816 */ /* 0x000fe2000000000e */
[----:B------:R-:W-:Y:S01]  /*3100*/  FFMA.FTZ R9, R127, R150, R140 ;  /* 0x000000967f097223 */ /* 0x000fe2000001008c */
[----:B------:R-:W-:Y:S01]  /*3110*/  FFMA.FTZ R141, R91, R8, R142 ;  /* 0x000000085b8d7223 */ /* 0x000fe2000001008e */
[----:B------:R-:W-:-:S02]  /*3120*/  IMAD.U32 R140, R152, 0x10000, RZ ;  /* 0x00010000988c7824 */ /* 0x000fc400078e00ff */
[----:B------:R-:W-:Y:S01]  /*3130*/  FFMA.FTZ R139, R75, R139, R144 ;  /* 0x0000008b4b8b7223 */ /* 0x000fe20000010090 */
[----:B------:R-:W-:Y:S01]  /*3140*/  IMAD.U32 R151, R151, 0x10000, RZ ;  /* 0x0001000097977824 */ /* 0x000fe200078e00ff */
[C---:B------:R-:W-:Y:S01]  /*3150*/  PRMT R8, R15.reuse, 0x7632, R8 ;  /* 0x000076320f087816 */ /* 0x040fe20000000008 */
[----:B------:R-:W-:Y:S01]  /*3160*/  IMAD.U32 R14, R14, 0x10000, RZ ;  /* 0x000100000e0e7824 */ /* 0x000fe200078e00ff */
[----:B------:R-:W-:Y:S01]  /*3170*/  SHF.L.U32 R15, R15, 0x10, RZ ;  /* 0x000000100f0f7819 */ /* 0x000fe200000006ff */
[----:B------:R-:W-:Y:S01]  /*3180*/  FFMA.FTZ R11, R118, R140, R11 ;  /* 0x0000008c760b7223 */ /* 0x000fe2000001000b */
[----:B------:R-:W-:Y:S01]  /*3190*/  FFMA.FTZ R139, R84, R151, R139 ;  /* 0x00000097548b7223 */ /* 0x000fe2000001008b */
[----:B------:R-:W-:Y:S01]  /*31a0*/  FFMA.FTZ R140, R96, R14, R141 ;  /* 0x0000000e608c7223 */ /* 0x000fe2000001008d */
[----:B------:R-:W-:Y:S01]  /*31b0*/  IMAD.U32 R8, R8, 0x10000, RZ ;  /* 0x0001000008087824 */ /* 0x000fe200078e00ff */
[C---:B------:R-:W-:Y:S01]  /*31c0*/  PRMT R14, R138.reuse, 0x7632, R14 ;  /* 0x000076328a0e7816 */ /* 0x040fe2000000000e */
[----:B------:R-:W-:-:S02]  /*31d0*/  IMAD.U32 R141, R138, 0x10000, RZ ;  /* 0x000100008a8d7824 */ /* 0x000fc400078e00ff */
[----:B------:R-:W-:Y:S01]  /*31e0*/  FFMA.FTZ R138, R92, R15, R139 ;  /* 0x0000000f5c8a7223 */ /* 0x000fe2000001008b */
[----:B------:R-:W-:Y:S01]  /*31f0*/  FFMA.FTZ R15, R101, R8, R140 ;  /* 0x00000008650f7223 */ /* 0x000fe2000001008c */
[----:B------:R-:W-:Y:S02]  /*3200*/  SHF.L.U32 R14, R14, 0x10, RZ ;  /* 0x000000100e0e7819 */ /* 0x000fe400000006ff */
[----:B------:R-:W-:-:S03]  /*3210*/  PRMT R8, R154, 0x7632, R8 ;  /* 0x000076329a087816 */ /* 0x000fc60000000008 */
[----:B------:R-:W-:Y:S01]  /*3220*/  FFMA.FTZ R15, R106, R14, R15 ;  /* 0x0000000e6a0f7223 */ /* 0x000fe2000001000f */
[----:B------:R-:W-:Y:S01]  /*3230*/  PRMT R14, R156, 0x7632, R14 ;  /* 0x000076329c0e7816 */ /* 0x000fe2000000000e */
[----:B------:R-:W-:Y:S02]  /*3240*/  IMAD.U32 R8, R8, 0x10000, RZ ;  /* 0x0001000008087824 */ /* 0x000fe400078e00ff */
[----:B------:R-:W-:Y:S01]  /*3250*/  FFMA.FTZ R141, R7, R141, R138 ;  /* 0x0000008d078d7223 */ /* 0x000fe2000001008a */
[----:B------:R-:W-:Y:S01]  /*3260*/  IMAD.U32 R154, R154, 0x10000, RZ ;  /* 0x000100009a9a7824 */ /* 0x000fe200078e00ff */
[----:B------:R-:W-:Y:S01]  /*3270*/  SHF.L.U32 R14, R14, 0x10, RZ ;  /* 0x000000100e0e7819 */ /* 0x000fe200000006ff */
[----:B------:R-:W-:Y:S01]  /*3280*/  FFMA.FTZ R15, R130, R8, R15 ;  /* 0x00000008820f7223 */ /* 0x000fe2000001000f */
[----:B------:R-:W-:Y:S01]  /*3290*/  PRMT R8, R153, 0x7632, R8 ;  /* 0x0000763299087816 */ /* 0x000fe20000000008 */
[----:B------:R-:W-:Y:S02]  /*32a0*/  IMAD.U32 R156, R156, 0x10000, RZ ;  /* 0x000100009c9c7824 */ /* 0x000fe400078e00ff */
[----:B------:R-:W-:Y:S01]  /*32b0*/  FFMA.FTZ R154, R102, R154, R141 ;  /* 0x0000009a669a7223 */ /* 0x000fe2000001008d */
[----:B------:R-:W-:Y:S01]  /*32c0*/  PRMT R152, R152, 0x7632, R152 ;  /* 0x0000763298987816 */ /* 0x000fe20000000098 */
[----:B------:R-:W-:Y:S01]  /*32d0*/  FFMA.FTZ R14, R112, R14, R15 ;  /* 0x0000000e700e7223 */ /* 0x000fe2000001000f */
[----:B------:R-:W-:Y:S01]  /*32e0*/  IMAD.U32 R8, R8, 0x10000, RZ ;  /* 0x0001000008087824 */ /* 0x000fe200078e00ff */
[----:B------:R-:W-:Y:S01]  /*32f0*/  IADD3 R136, R43, R136, RZ ;  /* 0x000000882b887210 */ /* 0x000fe20007ffe0ff */
[----:B------:R-:W-:Y:S01]  /*3300*/  FFMA.FTZ R154, R23, R156, R154 ;  /* 0x0000009c179a7223 */ /* 0x000fe2000001009a */
[----:B------:R-:W-:-:S02]  /*3310*/  IMAD.U32 R153, R153, 0x10000, RZ ;  /* 0x0001000099997824 */ /* 0x000fc400078e00ff */
[--C-:B------:R-:W-:Y:S01]  /*3320*/  FADD.FTZ R138, R11, R10.reuse ;  /* 0x0000000a0b8a7221 */ /* 0x100fe20000010000 */
[----:B------:R-:W-:Y:S01]  /*3330*/  PRMT R10, R155, 0x7632, R10 ;  /* 0x000076329b0a7816 */ /* 0x000fe2000000000a */
[----:B------:R-:W-:Y:S01]  /*3340*/  FFMA.FTZ R11, R119, R8, R14 ;  /* 0x00000008770b7223 */ /* 0x000fe2000001000e */
[----:B------:R-:W-:Y:S02]  /*3350*/  IMAD.U32 R152, R152, 0x10000, RZ ;  /* 0x0001000098987824 */ /* 0x000fe400078e00ff */
[----:B------:R-:W-:Y:S01]  /*3360*/  FFMA.FTZ R154, R27, R153, R154 ;  /* 0x000000991b9a7223 */ /* 0x000fe2000001009a */
[----:B------:R-:W-:Y:S02]  /*3370*/  IMAD.U32 R155, R155, 0x10000, RZ ;  /* 0x000100009b9b7824 */ /* 0x000fe400078e00ff */
[----:B------:R-:W-:Y:S01]  /*3380*/  IMAD.IADD R14, R123, 0x1, R136 ;  /* 0x000000017b0e7824 */ /* 0x000fe200078e0288 */
[----:B------:R-:W-:Y:S01]  /*3390*/  PRMT R8, R157, 0x7632, R8 ;  /* 0x000076329d087816 */ /* 0x000fe20000000008 */
[----:B------:R-:W-:Y:S01]  /*33a0*/  FFMA.FTZ R9, R134, R152, R9 ;  /* 0x0000009886097223 */ /* 0x000fe20000010009 */
[----:B------:R-:W-:-:S02]  /*33b0*/  IMAD.U32 R10, R10, 0x10000, RZ ;  /* 0x000100000a0a7824 */ /* 0x000fc400078e00ff */
[----:B------:R-:W-:Y:S01]  /*33c0*/  FFMA.FTZ R155, R19, R155, R154 ;  /* 0x0000009b139b7223 */ /* 0x000fe2000001009a */
[----:B------:R-:W-:Y:S01]  /*33d0*/  IMAD.U32 R157, R157, 0x10000, RZ ;  /* 0x000100009d9d7824 */ /* 0x000fe200078e00ff */
[----:B------:R-:W-:Y:S01]  /*33e0*/  I2FP.F32.S32 R14, R14 ;  /* 0x0000000e000e7245 */ /* 0x000fe20000201400 */
[----:B------:R-:W-:Y:S01]  /*33f0*/  FFMA.FTZ R10, R128, R10, R11 ;  /* 0x0000000a800a7223 */ /* 0x000fe2000001000b */
[----:B------:R-:W-:Y:S01]  /*3400*/  SHF.L.U32 R8, R8, 0x10, RZ ;  /* 0x0000001008087819 */ /* 0x000fe200000006ff */
[----:B------:R-:W-:Y:S01]  /*3410*/  FADD.FTZ R138, R9, R138 ;  /* 0x0000008a098a7221 */ /* 0x000fe20000010000 */
[----:B------:R-:W-:Y:S01]  /*3420*/  FFMA.FTZ R155, R120, R157, R155 ;  /* 0x0000009d789b7223 */ /* 0x000fe2000001009b */
[----:B-----5:R-:W-:Y:S01]  /*3430*/  FMUL.FTZ R14, R14, R47 ;  /* 0x0000002f0e0e7220 */ /* 0x020fe20000410000 */
[----:B------:R-:W-:Y:S01]  /*3440*/  FSETP.NEU.FTZ.AND P0, PT, R47, RZ, PT ;  /* 0x000000ff2f00720b */ /* 0x000fe20003f1d000 */
[----:B------:R-:W-:Y:S01]  /*3450*/  FFMA.FTZ R8, R135, R8, R10 ;  /* 0x0000000887087223 */ /* 0x000fe2000001000a */
[----:B------:R-:W-:-:S02]  /*3460*/  FADD.FTZ R155, R155, R138 ;  /* 0x0000008a9b9b7221 */ /* 0x000fc40000010000 */
        /* <DEDUP_REMOVED lines=9> */
.L_x_18951:
[----:B------:R-:W-:-:S05]  /*3500*/  IMAD.MOV.U32 R8, RZ, RZ, -0x800001 ;  /* 0xff7fffffff087424 */ /* 0x000fca00078e00ff */
[----:B------:R0:W-:Y:S02]  /*3510*/  STS [R137], R8 ;  /* 0x0000000889007388 */ /* 0x0001e40000000800 */
.L_x_18952:
[----:B------:R-:W-:Y:S05]  /*3520*/  BSYNC B1 ;  /* 0x0000000000017941 */ /* 0x000fea0003800000 */
.L_x_18950:
[----:B------:R-:W-:-:S05]  /*3530*/  VIADD R125, R125, 0x4 ;  /* 0x000000047d7d7836 */ /* 0x000fca0000000000 */
[----:B------:R-:W-:-:S13]  /*3540*/  ISETP.GE.AND P0, PT, R125, UR5, PT ;  /* 0x000000057d007c0c */ /* 0x000fda000bf06270 */
[----:B------:R-:W-:Y:S05]  /*3550*/  @!P0 BRA `(.L_x_18953) ;  /* 0xffffffe400688947 */ /* 0x000fea000383ffff */
.L_x_18949:
[----:B------:R-:W-:Y:S05]  /*3560*/  BSYNC B0 ;  /* 0x0000000000007941 */ /* 0x000fea0003800000 */
.L_x_18948:
[----:B------:R-:W2:Y:S01]  /*3570*/  SHFL.BFLY PT, R0, R121, 0x10, 0x1f ;  /* 0x0e001f0079007f89 */ /* 0x000ea200000e0000 */
[C---:B------:R-:W-:Y:S01]  /*3580*/  ISETP.NE.AND P0, PT, R43.reuse, RZ, PT ;  /* 0x000000ff2b00720c */ /* 0x040fe20003f05270 */
[----:B------:R-:W-:Y:S01]  /*3590*/  BSSY B0, `(.L_x_18954) ;  /* 0x000010b000007945 */ /* 0x000fe20003800000 */
[----:B------:R-:W-:-:S11]  /*35a0*/  ISETP.GT.AND P1, PT, R43, 0x3, PT ;  /* 0x000000032b00780c */ /* 0x000fd60003f24270 */
[----:B------:R-:W3:Y:S02]  /*35b0*/  @!P0 S2R R7, SR_CgaCtaId ;  /* 0x0000000000078919 */ /* 0x000ee40000008800 */
[----:B------:R-:W-:Y:S01]  /*35c0*/  @!P1 MOV R6, 0x400 ;  /* 0x0000040000069802 */ /* 0x000fe20000000f00 */
[----:B------:R-:W4:Y:S03]  /*35d0*/  @!P1 S2R R9, SR_CgaCtaId ;  /* 0x0000000000099919 */ /* 0x000f260000008800 */
[----:B------:R-:W-:Y:S02]  /*35e0*/  @!P1 IADD3 R6, R6, 0xe0, RZ ;  /* 0x000000e006069810 */ /* 0x000fe40007ffe0ff */
[----:B--2---:R-:W-:-:S05]  /*35f0*/  FMNMX.FTZ R0, R0, R121, !PT ;  /* 0x0000007900007209 */ /* 0x004fca0007810000 */
[----:B------:R-:W2:Y:S01]  /*3600*/  SHFL.BFLY PT, R3, R0, 0x8, 0x1f ;  /* 0x0d001f0000037f89 */ /* 0x000ea200000e0000 */
[----:B----4-:R-:W-:Y:S02]  /*3610*/  @!P1 LEA R6, R9, R6, 0x18 ;  /* 0x0000000609069211 */ /* 0x010fe400078ec0ff */
[----:B--2---:R-:W-:Y:S02]  /*3620*/  FMNMX.FTZ R3, R0, R3, !PT ;  /* 0x0000000300037209 */ /* 0x004fe40007810000 */
[----:B------:R-:W-:-:S03]  /*3630*/  @!P0 MOV R0, 0x400 ;  /* 0x0000040000008802 */ /* 0x000fc60000000f00 */
[----:B------:R-:W2:Y:S02]  /*3640*/  SHFL.BFLY PT, R2, R3, 0x4, 0x1f ;  /* 0x0c801f0003027f89 */ /* 0x000ea400000e0000 */
[----:B------:R-:W-:Y:S01]  /*3650*/  @!P0 VIADD R0, R0, 0xe0 ;  /* 0x000000e000008836 */ /* 0x000fe20000000000 */
[----:B--2---:R-:W-:-:S04]  /*3660*/  FMNMX.FTZ R2, R3, R2, !PT ;  /* 0x0000000203027209 */ /* 0x004fc80007810000 */
[----:B---3--:R-:W-:Y:S01]  /*3670*/  @!P0 LEA R3, R7, R0, 0x18 ;  /* 0x0000000007038211 */ /* 0x008fe200078ec0ff */
[----:B------:R-:W2:Y:S04]  /*3680*/  SHFL.BFLY PT, R5, R2, 0x2, 0x1f ;  /* 0x0c401f0002057f89 */ /* 0x000ea800000e0000 */
[----:B------:R-:W-:Y:S01]  /*3690*/  @!P0 IMAD R3, R44, 0x4, R3 ;  /* 0x000000042c038824 */ /* 0x000fe200078e0203 */
[----:B--2---:R-:W-:Y:S01]  /*36a0*/  FMNMX.FTZ R5, R2, R5, !PT ;  /* 0x0000000502057209 */ /* 0x004fe20007810000 */
[----:B------:R-:W-:-:S04]  /*36b0*/  IMAD.MOV.U32 R2, RZ, RZ, -0x800001 ;  /* 0xff7fffffff027424 */ /* 0x000fc800078e00ff */
[----:B------:R-:W0:Y:S02]  /*36c0*/  SHFL.BFLY PT, R4, R5, 0x1, 0x1f ;  /* 0x0c201f0005047f89 */ /* 0x000e2400000e0000 */
[----:B01----:R-:W-:Y:S01]  /*36d0*/  FMNMX.FTZ R8, R5, R4, !PT ;  /* 0x0000000405087209 */ /* 0x003fe20007810000 */
[----:B------:R-:W-:Y:S01]  /*36e0*/  @!P1 IMAD R4, R43, 0x4, R6 ;  /* 0x000000042b049824 */ /* 0x000fe200078e0206 */
[----:B------:R-:W-:-:S03]  /*36f0*/  HFMA2.MMA R6, -RZ, RZ, 0, 0 ;  /* 0x00000000ff067435 */ /* 0x000fc600000001ff */
        /* <DEDUP_REMOVED lines=13> */
[----:B------:R-:W-:Y:S01]  /*37d0*/  BSSY B1, `(.L_x_18956) ;  /* 0x0000020000017945 */ /* 0x000fe20003800000 */
[----:B------:R-:W-:Y:S02]  /*37e0*/  IMAD.MOV.U32 R6, RZ, RZ, RZ ;  /* 0x000000ffff067224 */ /* 0x000fe400078e00ff */
[----:B-1----:R-:W-:-:S05]  /*37f0*/  IMAD R3, R4, R3, -0x11 ;  /* 0xffffffef04037424 */ /* 0x002fca00078e0203 */
        /* <DEDUP_REMOVED lines=18> */
.L_x_18958:
        /* <DEDUP_REMOVED lines=11> */
.L_x_18957:
[----:B------:R-:W-:Y:S05]  /*39d0*/  BSYNC B1 ;  /* 0x0000000000017941 */ /* 0x000fea0003800000 */
.L_x_18956:
        /* <DEDUP_REMOVED lines=15> */
.L_x_18961:
[----:B------:R-:W0:Y:S01]  /*3ad0*/  LDS R5, [R2+-0x400] ;  /* 0xfffc000002057984 */ /* 0x000e220000000800 */
[----:B------:R-:W-:-:S03]  /*3ae0*/  IADD3 R3, R3, 0x800, RZ ;  /* 0x0000080003037810 */ /* 0x000fc60007ffe0ff */
[----:B------:R-:W1:Y:S01]  /*3af0*/  LDS R7, [R2+-0x200] ;  /* 0xfffe000002077984 */ /* 0x000e620000000800 */
[----:B------:R-:W-:-:S03]  /*3b00*/  ISETP.GE.AND P2, PT, R3, R4, PT ;  /* 0x000000040300720c */ /* 0x000fc60003f46270 */
        /* <DEDUP_REMOVED lines=96> */
.L_x_18960:
[----:B------:R-:W-:Y:S05]  /*4110*/  BSYNC B1 ;  /* 0x0000000000017941 */ /* 0x000fea0003800000 */
.L_x_18959:
        /* <DEDUP_REMOVED lines=55> */
.L_x_18963:
[----:B------:R-:W-:Y:S05]  /*4490*/  BSYNC B1 ;  /* 0x0000000000017941 */ /* 0x000fea0003800000 */
.L_x_18962:
        /* <DEDUP_REMOVED lines=26> */
.L_x_18955:
[----:B------:R-:W-:Y:S05]  /*4640*/  BSYNC B0 ;  /* 0x0000000000007941 */ /* 0x000fea0003800000 */
.L_x_18954:
        /* <DEDUP_REMOVED lines=59> */
.L_x_18968:
        /* <DEDUP_REMOVED lines=8> */
.L_x_18967:
[----:B------:R-:W-:Y:S05]  /*4a80*/  BSYNC B1 ;  /* 0x0000000000017941 */ /* 0x000fea0003800000 */
.L_x_18966:
        /* <DEDUP_REMOVED lines=15> */
.L_x_18971:
        /* <DEDUP_REMOVED lines=52> */
.L_x_18970:
[----:B------:R-:W-:Y:S05]  /*4ec0*/  BSYNC B1 ;  /* 0x0000000000017941 */ /* 0x000fea0003800000 */
.L_x_18969:
[----:B------:R-:W-:Y:S01]  /*4ed0*/  IADD3 R4, -R3, UR7, RZ ;  /* 0x0000000703047c10 */ /* 0x000fe2000fffe1ff */
[----:B------:R-:W-:Y:S03]  /*4ee0*/  BSSY B1, `(.L_x_18972) ;  /* 0x000001e000017945 */ /* 0x000fe60003800000 */
        /* <DEDUP_REMOVED lines=29> */
.L_x_18973:
[----:B------:R-:W-:Y:S05]  /*50c0*/  BSYNC B1 ;  /* 0x0000000000017941 */ /* 0x000fea0003800000 */
.L_x_18972:
        /* <DEDUP_REMOVED lines=14> */
.L_x_18965:
[----:B------:R-:W-:Y:S05]  /*51b0*/  BSYNC B0 ;  /* 0x0000000000007941 */ /* 0x000fea0003800000 */
.L_x_18964:
        /* <DEDUP_REMOVED lines=8> */
[----:B------:R-:W-:-:S07]  /*5240*/  ULDC UR7, c[0x0][0xc] ;  /* 0x0000030000077ab9 */ /* 0x000fce0000000800 */
[----:B------:R-:W4:Y:S08]  /*5250*/  S2UR UR9, SR_CTAID.X ;  /* 0x00000000000979c3 */ /* 0x000f300000002500 */
[----:B------:R-:W0:Y:S01]  /*5260*/  S2UR UR14, SR_CTAID.Z ;  /* 0x00000000000e79c3 */ /* 0x000e220000002700 */
[----:B---3--:R-:W-:-:S03]  /*5270*/  UIMAD UR7, UR8, UR7, URZ ;  /* 0x00000007080772a4 */ /* 0x008fc6000f8e023f */
[----:B------:R-:W-:Y:S02]  /*5280*/  ULDC UR8, c[0x0][0x14] ;  /* 0x0000050000087ab9 */ /* 0x000fe40000000800 */
[----:B------:R-:W-:Y:S02]  /*5290*/  UIMAD UR7, UR7, UR8, URZ ;  /* 0x00000008070772a4 */ /* 0x000fe4000f8e023f */
[----:B----4-:R-:W-:Y:S02]  /*52a0*/  UIMAD UR8, UR9, UR8, URZ ;  /* 0x00000008090872a4 */ /* 0x010fe4000f8e023f */
[----:B------:R-:W-:Y:S02]  /*52b0*/  USHF.R.S32.HI UR9, URZ, 0x1f, UR7 ;  /* 0x0000001f3f097899 */ /* 0x000fe40008011407 */
[----:B------:R-:W-:Y:S02]  /*52c0*/  USHF.R.S32.HI UR12, URZ, 0x1f, UR8 ;  /* 0x0000001f3f0c7899 */ /* 0x000fe40008011408 */
[----:B0-----:R-:W-:-:S02]  /*52d0*/  USHF.R.S32.HI UR13, URZ, 0x1f, UR14 ;  /* 0x0000001f3f0d7899 */ /* 0x001fc4000801140e */
[----:B------:R-:W-:-:S03]  /*52e0*/  UIADD3 UR8, UP0, UP1, UR7, UR8, UR14 ;  /* 0x0000000807087290 */ /* 0x000fc6000f91e00e */
[----:B------:R-:W-:Y:S01]  /*52f0*/  ULDC.64 UR14, c[0x0][0x210] ;  /* 0x00008400000e7ab9 */ /* 0x000fe20000000a00 */
        /* <DEDUP_REMOVED lines=8> */
[----:B-1----:R-:W-:Y:S01]  /*5380*/  IMAD.U32 R2, RZ, RZ, UR9 ;  /* 0x00000009ff027e24 */ /* 0x002fe2000f8e00ff */
[----:B------:R-:W-:Y:S02]  /*5390*/  MOV R4, UR7 ;  /* 0x0000000700047c02 */ /* 0x000fe40008000f00 */
[----:B------:R-:W-:Y:S02]  /*53a0*/  IMAD.U32 R3, RZ, RZ, UR12 ;  /* 0x0000000cff037e24 */ /* 0x000fe4000f8e00ff */
[----:B------:R-:W-:-:S03]  /*53b0*/  IMAD.U32 R5, RZ, RZ, UR8 ;  /* 0x00000008ff057e24 */ /* 0x000fc6000f8e00ff */
[----:B------:R3:W-:Y:S04]  /*53c0*/  STG.E desc[UR10][R2.64], R0 ;  /* 0x0000000002007986 */ /* 0x0007e8000c10190a */
[----:B--2---:R3:W-:Y:S02]  /*53d0*/  STG.E desc[UR10][R4.64], R29 ;  /* 0x0000001d04007986 */ /* 0x0047e4000c10190a */
.L_x_18975:
[----:B------:R-:W-:Y:S05]  /*53e0*/  BSYNC B0 ;  /* 0x0000000000007941 */ /* 0x000fea0003800000 */
.L_x_18974:
[----:B------:R-:W-:Y:S01]  /*53f0*/  ULDC UR14, c[0x0][0x26c] ;  /* 0x00009b00000e7ab9 */ /* 0x000fe20000000800 */
[----:B------:R-:W-:Y:S01]  /*5400*/  BSSY B1, `(.L_x_18976) ;  /* 0x000042d000017945 */ /* 0x000fe20003800000 */
[----:B0--3--:R-:W-:-:S03]  /*5410*/  IMAD.MOV.U32 R0, RZ, RZ, R6 ;  /* 0x000000ffff007224 */ /* 0x009fc600078e0006 */
[----:B------:R-:W-:Y:S05]  /*5420*/  @!P1 BRA `(.L_x_18977) ;  /* 0x0000000000209947 */ /* 0x000fea0003800000 */
[----:B------:R-:W-:Y:S02]  /*5430*/  CS2R R22, SRZ ;  /* 0x0000000000167805 */ /* 0x000fe4000001ff00 */
[----:B------:R-:W-:Y:S02]  /*5440*/  CS2R R24, SRZ ;  /* 0x0000000000187805 */ /* 0x000fe4000001ff00 */
[----:B------:R-:W-:Y:S02]  /*5450*/  CS2R R26, SRZ ;  /* 0x00000000001a7805 */ /* 0x000fe4000001ff00 */
[----:B--2---:R-:W-:Y:S02]  /*5460*/  CS2R R28, SRZ ;  /* 0x00000000001c7805 */ /* 0x004fe4000001ff00 */
[----:B------:R-:W-:Y:S02]  /*5470*/  CS2R R30, SRZ ;  /* 0x00000000001e7805 */ /* 0x000fe4000001ff00 */
[----:B------:R-:W-:-:S02]  /*5480*/  CS2R R34, SRZ ;  /* 0x0000000000227805 */ /* 0x000fc4000001ff00 */
[----:B------:R-:W-:Y:S01]  /*5490*/  CS2R R36, SRZ ;  /* 0x0000000000247805 */ /* 0x000fe2000001ff00 */
[----:B------:R-:W-:Y:S06]  /*54a0*/  BRA `(.L_x_18978) ;  /* 0x0000004000887947 */ /* 0x000fec0003800000 */
.L_x_18977:
[----:B------:R-:W0:Y:S01]  /*54b0*/  I2F.RP R4, R133 ;  /* 0x0000008500047306 */ /* 0x000e220000209400 */
[C---:B------:R-:W-:Y:S01]  /*54c0*/  IADD3 R21, P0, R0.reuse, UR6, RZ ;  /* 0x0000000600157c10 */ /* 0x040fe2000ff1e0ff */
[----:B------:R-:W-:Y:S01]  /*54d0*/  ULDC.64 UR12, c[0x0][0x248] ;  /* 0x00009200000c7ab9 */ /* 0x000fe20000000a00 */
[----:B------:R-:W3:Y:S01]  /*54e0*/  S2UR UR8, SR_CgaCtaId ;  /* 0x00000000000879c3 */ /* 0x000ee20000008800 */
[----:B------:R-:W-:Y:S01]  /*54f0*/  UMOV UR7, 0x400 ;  /* 0x0000040000077882 */ /* 0x000fe20000000000 */
[----:B-1----:R-:W-:Y:S01]  /*5500*/  LEA.HI.X.SX32 R2, R0, UR17, 0x1, P0 ;  /* 0x0000001100027c11 */ /* 0x002fe200080f0eff */
[----:B------:R-:W-:Y:S01]  /*5510*/  UIADD3 UR7, UR7, 0x100, URZ ;  /* 0x0000010007077890 */ /* 0x000fe2000fffe03f */
[----:B------:R-:W-:Y:S01]  /*5520*/  LEA R20, P0, R21, UR12, 0x2 ;  /* 0x0000000c15147c11 */ /* 0x000fe2000f8010ff */
[----:B------:R-:W-:Y:S01]  /*5530*/  ULDC UR12, c[0x0][0x270] ;  /* 0x00009c00000c7ab9 */ /* 0x000fe20000000800 */
[----:B------:R-:W-:Y:S01]  /*5540*/  MOV R71, UR4 ;  /* 0x0000000400477c02 */ /* 0x000fe20008000f00 */
[----:B------:R-:W-:Y:S01]  /*5550*/  IMAD R12, R45, UR12, RZ ;  /* 0x0000000c2d0c7c24 */ /* 0x000fe2000f8e02ff */
[----:B------:R-:W-:Y:S01]  /*5560*/  LEA.HI.X R21, R21, UR13, R2, 0x2, P0 ;  /* 0x0000000d15157c11 */ /* 0x000fe200080f1402 */
[----:B------:R-:W1:Y:S01]  /*5570*/  LDC R40, c[0x0][0x26c] ;  /* 0x00009b00ff287b82 */ /* 0x000e620000000800 */
[----:B------:R-:W-:Y:S01]  /*5580*/  SHF.R.S32.HI R2, RZ, 0x1f, R43 ;  /* 0x0000001fff027819 */ /* 0x000fe2000001142b */
[----:B------:R-:W-:Y:S01]  /*5590*/  ULDC UR9, c[0x0][0x28c] ;  /* 0x0000a30000097ab9 */ /* 0x000fe20000000800 */
[----:B0-----:R-:W0:Y:S01]  /*55a0*/  MUFU.RCP R4, R4 ;  /* 0x0000000400047308 */ /* 0x001e220000001000 */
[----:B------:R-:W-:-:S02]  /*55b0*/  CS2R R22, SRZ ;  /* 0x0000000000167805 */ /* 0x000fc4000001ff00 */
[----:B------:R-:W-:Y:S02]  /*55c0*/  LEA.HI R2, R2, R43, RZ, 0x2 ;  /* 0x0000002b02027211 */ /* 0x000fe400078f10ff */
[----:B------:R-:W-:Y:S02]  /*55d0*/  CS2R R24, SRZ ;  /* 0x0000000000187805 */ /* 0x000fe4000001ff00 */
[----:B------:R-:W-:Y:S02]  /*55e0*/  CS2R R26, SRZ ;  /* 0x00000000001a7805 */ /* 0x000fe4000001ff00 */
[----:B--2---:R-:W-:Y:S02]  /*55f0*/  CS2R R28, SRZ ;  /* 0x00000000001c7805 */ /* 0x004fe4000001ff00 */
[----:B------:R-:W-:Y:S02]  /*5600*/  CS2R R30, SRZ ;  /* 0x00000000001e7805 */ /* 0x000fe4000001ff00 */
[----:B------:R-:W-:-:S02]  /*5610*/  CS2R R34, SRZ ;  /* 0x0000000000227805 */ /* 0x000fc4000001ff00 */
[----:B------:R-:W-:Y:S01]  /*5620*/  CS2R R36, SRZ ;  /* 0x0000000000247805 */ /* 0x000fe2000001ff00 */
[----:B------:R-:W-:Y:S01]  /*5630*/  VIADD R41, R41, -UR9 ;  /* 0x8000000929297c36 */ /* 0x000fe20008000000 */
[----:B------:R-:W-:Y:S01]  /*5640*/  IADD3 R71, -R71, 0x1, RZ ;  /* 0x0000000147477810 */ /* 0x000fe20007ffe1ff */
[----:B---3--:R-:W-:Y:S01]  /*5650*/  ULEA UR7, UR8, UR7, 0x18 ;  /* 0x0000000708077291 */ /* 0x008fe2000f8ec03f */
[----:B------:R-:W-:Y:S02]  /*5660*/  SHF.R.S32.HI R13, RZ, 0x1f, R12 ;  /* 0x0000001fff0d7819 */ /* 0x000fe4000001140c */
[----:B0-----:R-:W-:Y:S02]  /*5670*/  IADD3 R32, R4, 0xffffffe, RZ ;  /* 0x0ffffffe04207810 */ /* 0x001fe40007ffe0ff */
[C---:B------:R-:W-:Y:S01]  /*5680*/  LOP3.LUT R4, R2.reuse, 0xfffffffc, RZ, 0xc0, !PT ;  /* 0xfffffffc02047812 */ /* 0x040fe200078ec0ff */
[----:B------:R-:W-:Y:S01]  /*5690*/  IMAD.SHL.U32 R2, R2, 0x8, RZ ;  /* 0x0000000802027824 */ /* 0x000fe200078e00ff */
[----:B------:R0:W2:Y:S01]  /*56a0*/  F2I.FTZ.U32.TRUNC.NTZ R33, R32 ;  /* 0x0000002000217305 */ /* 0x0000a2000021f000 */
[----:B-1----:R-:W-:-:S03]  /*56b0*/  SHF.R.S32.HI R40, RZ, 0x1f, R40 ;  /* 0x0000001fff287819 */ /* 0x002fc60000011428 */
[----:B------:R-:W-:Y:S01]  /*56c0*/  LOP3.LUT R2, R2, 0xffffffe0, RZ, 0xc0, !PT ;  /* 0xffffffe002027812 */ /* 0x000fe200078ec0ff */
[----:B0-----:R-:W-:Y:S02]  /*56d0*/  IMAD.MOV.U32 R32, RZ, RZ, RZ ;  /* 0x000000ffff207224 */ /* 0x001fe400078e00ff */
[----:B--2---:R-:W-:-:S04]  /*56e0*/  IMAD.MOV R8, RZ, RZ, -R33 ;  /* 0x000000ffff087224 */ /* 0x004fc800078e0a21 */
[----:B------:R-:W-:-:S04]  /*56f0*/  IMAD R3, R8, R133, RZ ;  /* 0x0000008508037224 */ /* 0x000fc800078e02ff */
[----:B------:R-:W-:-:S04]  /*5700*/  IMAD.HI.U32 R32, R33, R3, R32 ;  /* 0x0000000321207227 */ /* 0x000fc800078e0020 */
[----:B------:R-:W-:Y:S02]  /*5710*/  IMAD.IADD R3, R43, 0x1, -R4 ;  /* 0x000000012b037824 */ /* 0x000fe400078e0a04 */
[----:B------:R-:W-:-:S03]  /*5720*/  IMAD.SHL.U32 R33, R6, 0x20, RZ ;  /* 0x0000002006217824 */ /* 0x000fc600078e00ff */
        /* <DEDUP_REMOVED lines=10> */
[----:B------:R-:W-:Y:S01]  /*57d0*/  IADD3 R42, R42, 0x10, RZ ;  /* 0x000000102a2a7810 */ /* 0x000fe20007ffe0ff */
[C---:B------:R-:W-:Y:S02]  /*57e0*/  VIADD R61, R45.reuse, 0x600 ;  /* 0x000006002d3d7836 */ /* 0x040fe40000000000 */
[----:B------:R-:W-:-:S02]  /*57f0*/  VIADD R57, R45, 0x800 ;  /* 0x000008002d397836 */ /* 0x000fc40000000000 */
[C---:B------:R-:W-:Y:S02]  /*5800*/  VIADD R55, R45.reuse, 0x900 ;  /* 0x000009002d377836 */ /* 0x040fe40000000000 */
[C---:B------:R-:W-:Y:S02]  /*5810*/  VIADD R53, R45.reuse, 0xa00 ;  /* 0x00000a002d357836 */ /* 0x040fe40000000000 */
[C---:B------:R-:W-:Y:S02]  /*5820*/  VIADD R49, R45.reuse, 0xc00 ;  /* 0x00000c002d317836 */ /* 0x040fe40000000000 */
[----:B-----5:R-:W-:Y:S02]  /*5830*/  VIADD R47, R45, 0xd00 ;  /* 0x00000d002d2f7836 */ /* 0x020fe40000000000 */
[----:B------:R-:W-:-:S07]  /*5840*/  IMAD.SHL.U32 R38, R38, 0x8, RZ ;  /* 0x0000000826267824 */ /* 0x000fce00078e00ff */
.L_x_19009:
        /* <DEDUP_REMOVED lines=57> */
[----:B0-----:R-:W-:Y:S01]  /*5be0*/  LEA R6, P4, R7, R2, 0x1 ;  /* 0x0000000207067211 */ /* 0x001fe200078808ff */
[----:B------:R-:W-:Y:S01]  /*5bf0*/  IMAD.IADD R48, R17, 0x1, R5 ;  /* 0x0000000111307824 */ /* 0x000fe200078e0205 */
[----:B------:R-:W-:Y:S02]  /*5c00*/  IADD3 R5, P3, R55, R16, RZ ;  /* 0x0000001037057210 */ /* 0x000fe40007f7e0ff */
[----:B------:R-:W-:-:S02]  /*5c10*/  LEA R8, P5, R9, R2, 0x1 ;  /* 0x0000000209087211 */ /* 0x000fc400078a08ff */
[-C--:B------:R-:W-:Y:S02]  /*5c20*/  LEA.HI.X.SX32 R52, R61, R48.reuse, 0x1, P6 ;  /* 0x000000303d347211 */ /* 0x080fe400030f0eff */
[----:B------:R-:W-:Y:S02]  /*5c30*/  LEA.HI.X.SX32 R50, R59, R48, 0x1, P1 ;  /* 0x000000303b327211 */ /* 0x000fe400008f0eff */
[-C--:B------:R-:W-:Y:S02]  /*5c40*/  LEA R10, P6, R11, R2.reuse, 0x1 ;  /* 0x000000020b0a7211 */ /* 0x080fe400078c08ff */
[----:B------:R-:W-:Y:S02]  /*5c50*/  LEA R4, P1, R5, R2, 0x1 ;  /* 0x0000000205047211 */ /* 0x000fe400078208ff */
[-C--:B------:R-:W-:Y:S02]  /*5c60*/  LEA.HI.X.SX32 R18, R57, R48.reuse, 0x1, P2 ;  /* 0x0000003039127211 */ /* 0x080fe400010f0eff */
[----:B------:R-:W-:-:S02]  /*5c70*/  LEA.HI.X.SX32 R14, R55, R48, 0x1, P3 ;  /* 0x00000030370e7211 */ /* 0x000fc400018f0eff */
[-C--:B------:R-:W-:Y:S02]  /*5c80*/  LEA.HI.X R7, R7, R3.reuse, R52, 0x1, P4 ;  /* 0x0000000307077211 */ /* 0x080fe400020f0c34 */
[-C--:B------:R-:W-:Y:S02]  /*5c90*/  LEA.HI.X R11, R11, R3.reuse, R18, 0x1, P6 ;  /* 0x000000030b0b7211 */ /* 0x080fe400030f0c12 */
[----:B------:R-:W-:Y:S02]  /*5ca0*/  LEA.HI.X R5, R5, R3, R14, 0x1, P1 ;  /* 0x0000000305057211 */ /* 0x000fe400008f0c0e */
        /* <DEDUP_REMOVED lines=39> */
[----:B------:R-:W5:Y:S04]  /*5f20*/  LDG.E.CONSTANT R77, desc[UR10][R92.64] ;  /* 0x0000000a5c4d7981 */ /* 0x000f68000c1e9900 */
[----:B------:R-:W5:Y:S01]  /*5f30*/  LDG.E.CONSTANT R78, desc[UR10][R92.64+0x4] ;  /* 0x0000040a5c4e7981 */ /* 0x000f62000c1e9900 */
[----:B--2---:R-:W-:-:S03]  /*5f40*/  IADD3 R15, P1, R45, R16, RZ ;  /* 0x000000102d0f7210 */ /* 0x004fc60007f3e0ff */
[----:B------:R-:W5:Y:S01]  /*5f50*/  LDG.E.CONSTANT R79, desc[UR10][R92.64+0x8] ;  /* 0x0000080a5c4f7981 */ /* 0x000f62000c1e9900 */
[----:B------:R-:W-:Y:S02]  /*5f60*/  LEA R14, P2, R15, R2, 0x1 ;  /* 0x000000020f0e7211 */ /* 0x000fe400078408ff */
[----:B------:R-:W-:Y:S01]  /*5f70*/  LEA.HI.X.SX32 R96, R45, R48, 0x1, P1 ;  /* 0x000000302d607211 */ /* 0x000fe200008f0eff */
[----:B------:R1:W5:Y:S01]  /*5f80*/  LDG.E.CONSTANT R82, desc[UR10][R92.64+0xc] ;  /* 0x00000c0a5c527981 */ /* 0x000362000c1e9900 */
[----:B0-----:R-:W-:Y:S02]  /*5f90*/  F2FP.BF16.F32.PACK_AB R4, R5, R4 ;  /* 0x000000040504723e */ /* 0x001fe400000010ff */
        /* <DEDUP_REMOVED lines=11> */
[----:B------:R1:W5:Y:S04]  /*6050*/  LDG.E.CONSTANT R88, desc[UR10][R94.64+0xc] ;  /* 0x00000c0a5e587981 */ /* 0x000368000c1e9900 */
[----:B------:R1:W5:Y:S04]  /*6060*/  LDG.E.CONSTANT R5, desc[UR10][R14.64] ;  /* 0x0000000a0e057981 */ /* 0x000368000c1e9900 */
[----:B------:R1:W5:Y:S04]  /*6070*/  LDG.E.CONSTANT R4, desc[UR10][R14.64+0x4] ;  /* 0x0000040a0e047981 */ /* 0x000368000c1e9900 */
[----:B------:R1:W5:Y:S04]  /*6080*/  LDG.E.CONSTANT R7, desc[UR10][R14.64+0x8] ;  /* 0x0000080a0e077981 */ /* 0x000368000c1e9900 */
[----:B------:R1:W5:Y:S01]  /*6090*/  LDG.E.CONSTANT R8, desc[UR10][R14.64+0xc] ;  /* 0x00000c0a0e087981 */ /* 0x000362000c1e9900 */
[----:B------:R-:W-:Y:S01]  /*60a0*/  ISETP.NE.AND P1, PT, R97, RZ, PT ;  /* 0x000000ff6100720c */ /* 0x000fe20003f25270 */
[----:B------:R-:W-:-:S12]  /*60b0*/  BSSY B2, `(.L_x_18981) ;  /* 0x0000020000027945 */ /* 0x000fd80003800000 */
[----:B-1----:R-:W-:Y:S05]  /*60c0*/  @P1 BRA `(.L_x_18982) ;  /* 0x0000000000781947 */ /* 0x002fea0003800000 */
[C---:B------:R-:W-:Y:S01]  /*60d0*/  VIADD R9, R38.reuse, 0x3 ;  /* 0x0000000326097836 */ /* 0x040fe20000000000 */
        /* <DEDUP_REMOVED lines=29> */
.L_x_18982:
[----:B------:R-:W-:Y:S05]  /*62b0*/  BSYNC B2 ;  /* 0x0000000000027941 */ /* 0x000fea0003800000 */
.L_x_18981:
[----:B------:R-:W-:Y:S02]  /*62c0*/  IMAD.MOV.U32 R17, RZ, RZ, R19 ;  /* 0x000000ffff117224 */ /* 0x000fe400078e0013 */
[----:B-----5:R-:W-:Y:S01]  /*62d0*/  HMUL2.BF16_V2 R5, R18, R5 ;  /* 0x0000000512057232 */ /* 0x020fe20000200000 */
[----:B------:R-:W-:Y:S02]  /*62e0*/  F2FP.BF16.F32.PACK_AB R99, R11, R10 ;  /* 0x0000000a0b63723e */ /* 0x000fe400000010ff */
[----:B------:R-:W-:Y:S01]  /*62f0*/  MOV R10, R93 ;  /* 0x0000005d000a7202 */ /* 0x000fe20000000f00 */
[----:B------:R-:W-:Y:S01]  /*6300*/  HFMA2.MMA.BF16_V2 R6, R17, R4, -RZ ;  /* 0x0000000411067235 */ /* 0x000fe200003000ff */
[C---:B------:R-:W-:Y:S02]  /*6310*/  PRMT R4, R5.reuse, 0x7610, R4 ;  /* 0x0000761005047816 */ /* 0x040fe40000000004 */
[----:B------:R-:W-:Y:S01]  /*6320*/  PRMT R5, R5, 0x7632, R5 ;  /* 0x0000763205057816 */ /* 0x000fe20000000005 */
[----:B------:R-:W-:Y:S01]  /*6330*/  HMUL2.BF16_V2 R7, R10, R7 ;  /* 0x000000070a077232 */ /* 0x000fe20000200000 */
[-C--:B------:R-:W-:Y:S01]  /*6340*/  IADD3 R97, P6, R69, R16.reuse, RZ ;  /* 0x0000001045617210 */ /* 0x080fe20007fde0ff */
[----:B------:R-:W-:Y:S01]  /*6350*/  IMAD.U32 R4, R4, 0x10000, RZ ;  /* 0x0001000004047824 */ /* 0x000fe200078e00ff */
[----:B------:R-:W-:Y:S01]  /*6360*/  IADD3 R95, P5, R67, R16, RZ ;  /* 0x00000010435f7210 */ /* 0x000fe20007fbe0ff */
[----:B------:R-:W-:Y:S01]  /*6370*/  IMAD.U32 R5, R5, 0x10000, RZ ;  /* 0x0001000005057824 */ /* 0x000fe200078e00ff */
[----:B------:R-:W-:-:S02]  /*6380*/  LEA.HI.X.SX32 R100, R69, R48, 0x1, P6 ;  /* 0x0000003045647211 */ /* 0x000fc400030f0eff */
[----:B------:R-:W-:Y:S01]  /*6390*/  PRMT R9, R6, 0x7632, R9 ;  /* 0x0000763206097816 */ /* 0x000fe20000000009 */
[--C-:B------:R-:W-:Y:S01]  /*63a0*/  FADD.FTZ R19, R4, R5.reuse ;  /* 0x0000000504137221 */ /* 0x100fe20000010000 */
[----:B------:R-:W-:Y:S01]  /*63b0*/  PRMT R5, R7, 0x7610, R5 ;  /* 0x0000761007057816 */ /* 0x000fe20000000005 */
[----:B------:R-:W-:Y:S01]  /*63c0*/  IMAD.U32 R6, R6, 0x10000, RZ ;  /* 0x0001000006067824 */ /* 0x000fe200078e00ff */
[----:B------:R-:W-:Y:S02]  /*63d0*/  SHF.L.U32 R11, R9, 0x10, RZ ;  /* 0x00000010090b7819 */ /* 0x000fe400000006ff */
[----:B------:R-:W-:Y:S01]  /*63e0*/  PRMT R7, R7, 0x7632, R7 ;  /* 0x0000763207077816 */ /* 0x000fe20000000007 */
[----:B------:R-:W-:Y:S01]  /*63f0*/  IMAD.U32 R93, R5, 0x10000, RZ ;  /* 0x00010000055d7824 */ /* 0x000fe200078e00ff */
[----:B------:R-:W-:Y:S01]  /*6400*/  LEA.HI.X.SX32 R98, R67, R48, 0x1, P5 ;  /* 0x0000003043627211 */ /* 0x000fe200028f0eff */
[----:B------:R-:W-:Y:S01]  /*6410*/  FADD.FTZ R94, R6, R11 ;  /* 0x0000000b065e7221 */ /* 0x000fe20000010000 */
[-C--:B------:R-:W-:Y:S01]  /*6420*/  LEA R4, P4, R97, R2.reuse, 0x1 ;  /* 0x0000000261047211 */ /* 0x080fe200078808ff */
[----:B------:R-:W-:Y:S01]  /*6430*/  IMAD.U32 R96, R7, 0x10000, RZ ;  /* 0x0001000007607824 */ /* 0x000fe200078e00ff */
[----:B------:R-:W-:Y:S01]  /*6440*/  LEA R6, P6, R95, R2, 0x1 ;  /* 0x000000025f067211 */ /* 0x000fe200078c08ff */
[----:B------:R-:W-:Y:S01]  /*6450*/  IMAD.MOV.U32 R11, RZ, RZ, R99 ;  /* 0x000000ffff0b7224 */ /* 0x000fe200078e0063 */
[-C--:B------:R-:W-:Y:S01]  /*6460*/  LEA.HI.X R5, R97, R3.reuse, R100, 0x1, P4 ;  /* 0x0000000361057211 */ /* 0x080fe200020f0c64 */
[----:B------:R-:W-:Y:S01]  /*6470*/  FADD.FTZ R93, R93, R96 ;  /* 0x000000605d5d7221 */ /* 0x000fe20000010000 */
[----:B------:R-:W-:Y:S01]  /*6480*/  LEA.HI.X R7, R95, R3, R98, 0x1, P6 ;  /* 0x000000035f077211 */ /* 0x000fe200030f0c62 */
[----:B------:R0:W5:Y:S01]  /*6490*/  LDG.E.CONSTANT R96, desc[UR10][R14.64+0x204] ;  /* 0x0002040a0e607981 */ /* 0x000162000c1e9900 */
[----:B------:R-:W-:Y:S01]  /*64a0*/  FADD.FTZ R94, R19, R94 ;  /* 0x0000005e135e7221 */ /* 0x000fe20000010000 */
[----:B------:R-:W-:Y:S01]  /*64b0*/  HFMA2.MMA.BF16_V2 R8, R11, R8, -RZ ;  /* 0x000000080b087235 */ /* 0x000fe200003000ff */
[----:B------:R-:W-:Y:S01]  /*64c0*/  BSSY B2, `(.L_x_18983) ;  /* 0x0000028000027945 */ /* 0x000fe20003800000 */
[----:B------:R0:W5:Y:S01]  /*64d0*/  LDG.E.CONSTANT R95, desc[UR10][R14.64+0x200] ;  /* 0x0002000a0e5f7981 */ /* 0x000162000c1e9900 */
[----:B------:R-:W-:-:S02]  /*64e0*/  IADD3 R9, P2, R65, R16, RZ ;  /* 0x0000001041097210 */ /* 0x000fc40007f5e0ff */
[----:B------:R-:W-:Y:S01]  /*64f0*/  IADD3 R16, P3, R63, R16, RZ ;  /* 0x000000103f107210 */ /* 0x000fe20007f7e0ff */
[----:B------:R0:W5:Y:S04]  /*6500*/  LDG.E.CONSTANT R97, desc[UR10][R14.64+0x208] ;  /* 0x0002080a0e617981 */ /* 0x000168000c1e9900 */
[----:B------:R0:W5:Y:S01]  /*6510*/  LDG.E.CONSTANT R98, desc[UR10][R14.64+0x20c] ;  /* 0x00020c0a0e627981 */ /* 0x000162000c1e9900 */
        /* <DEDUP_REMOVED lines=12> */
[C---:B-----5:R-:W-:Y:S02]  /*65e0*/  PRMT R14, R96.reuse, 0x7632, R14 ;  /* 0x00007632600e7816 */ /* 0x060fe4000000000e */
[----:B------:R-:W-:-:S02]  /*65f0*/  SEL R15, R96, RZ, !P6 ;  /* 0x000000ff600f7207 */ /* 0x000fc40007000000 */
[----:B------:R-:W-:Y:S01]  /*6600*/  ISETP.GE.AND P6, PT, R99, UR16, PT ;  /* 0x0000001063007c0c */ /* 0x000fe2000bfc6270 */
[----:B------:R-:W-:Y:S01]  /*6610*/  VIADD R99, R38, 0x7 ;  /* 0x0000000726637836 */ /* 0x000fe20000000000 */
[----:B------:R-:W-:Y:S02]  /*6620*/  SEL R96, R14, RZ, !P5 ;  /* 0x000000ff0e607207 */ /* 0x000fe40006800000 */
[----:B------:R-:W-:Y:S02]  /*6630*/  ISETP.GE.AND P5, PT, R100, UR16, PT ;  /* 0x0000001064007c0c */ /* 0x000fe4000bfa6270 */
[C---:B------:R-:W-:Y:S02]  /*6640*/  PRMT R14, R97.reuse, 0x7632, R14 ;  /* 0x00007632610e7816 */ /* 0x040fe4000000000e */
[----:B------:R-:W-:Y:S02]  /*6650*/  SEL R100, R97, RZ, !P6 ;  /* 0x000000ff61647207 */ /* 0x000fe40007000000 */
[----:B------:R-:W-:-:S02]  /*6660*/  SEL R97, R14, RZ, !P5 ;  /* 0x000000ff0e617207 */ /* 0x000fc40006800000 */
[----:B------:R-:W-:Y:S02]  /*6670*/  ISETP.GE.AND P5, PT, R99, UR16, PT ;  /* 0x0000001063007c0c */ /* 0x000fe4000bfa6270 */
[----:B------:R-:W-:Y:S02]  /*6680*/  ISETP.GE.AND P6, PT, R101, UR16, PT ;  /* 0x0000001065007c0c */ /* 0x000fe4000bfc6270 */
[----:B------:R-:W-:Y:S02]  /*6690*/  IADD3 R101, R38, 0x1, RZ ;  /* 0x0000000126657810 */ /* 0x000fe40007ffe0ff */
        /* <DEDUP_REMOVED lines=10> */
.L_x_18984:
[----:B------:R-:W-:Y:S05]  /*6740*/  BSYNC B2 ;  /* 0x0000000000027941 */ /* 0x000fea0003800000 */
.L_x_18983:
[----:B0-----:R-:W-:Y:S01]  /*6750*/  FADD.FTZ R14, R8, R19 ;  /* 0x00000013080e7221 */ /* 0x001fe20000010000 */
[----:B-----5:R-:W-:Y:S01]  /*6760*/  HFMA2.MMA.BF16_V2 R19, R17, R96, -RZ ;  /* 0x0000006011137235 */ /* 0x020fe200003000ff */
[----:B------:R-:W-:Y:S02]  /*6770*/  HMUL2.BF16_V2 R95, R18, R95 ;  /* 0x0000005f125f7232 */ /* 0x000fe40000200000 */
[----:B------:R-:W-:Y:S01]  /*6780*/  FADD.FTZ R93, R94, R93 ;  /* 0x0000005d5e5d7221 */ /* 0x000fe20000010000 */
[----:B------:R-:W-:Y:S01]  /*6790*/  HMUL2.BF16_V2 R97, R10, R97 ;  /* 0x000000610a617232 */ /* 0x000fe20000200000 */
[----:B------:R-:W-:Y:S01]  /*67a0*/  HFMA2.MMA.BF16_V2 R98, R11, R98, -RZ ;  /* 0x000000620b627235 */ /* 0x000fe200003000ff */
[----:B------:R-:W-:Y:S01]  /*67b0*/  PRMT R8, R95, 0x7610, R8 ;  /* 0x000076105f087816 */ /* 0x000fe20000000008 */
[----:B------:R-:W-:Y:S01]  /*67c0*/  FADD.FTZ R93, R93, R14 ;  /* 0x0000000e5d5d7221 */ /* 0x000fe20000010000 */
[----:B------:R-:W-:Y:S01]  /*67d0*/  PRMT R15, R95, 0x7632, R15 ;  /* 0x000076325f0f7816 */ /* 0x000fe2000000000f */
[----:B------:R0:W5:Y:S01]  /*67e0*/  LDG.E.CONSTANT R14, desc[UR10][R4.64+0x4] ;  /* 0x0000040a040e7981 */ /* 0x000162000c1e9900 */
        /* <DEDUP_REMOVED lines=8> */
[----:B------:R-:W-:Y:S01]  /*6870*/  IMAD.U32 R95, R95, 0x10000, RZ ;  /* 0x000100005f5f7824 */ /* 0x000fe200078e00ff */
[----:B------:R-:W-:Y:S01]  /*6880*/  PRMT R8, R98, 0x7610, R8 ;  /* 0x0000761062087816 */ /* 0x000fe20000000008 */
[----:B------:R-:W-:-:S02]  /*6890*/  IMAD.U32 R96, R96, 0x10000, RZ ;  /* 0x0001000060607824 */ /* 0x000fc400078e00ff */
[----:B------:R-:W-:Y:S01]  /*68a0*/  FADD.FTZ R94, R97, R94 ;  /* 0x0000005e615e7221 */ /* 0x000fe20000010000 */
[----:B------:R-:W-:Y:S01]  /*68b0*/  PRMT R15, R98, 0x7632, R15 ;  /* 0x00007632620f7816 */ /* 0x000fe2000000000f */
[----:B------:R-:W-:Y:S02]  /*68c0*/  FADD.FTZ R96, R95, R96 ;  /* 0x000000605f607221 */ /* 0x000fe40000010000 */
[----:B------:R-:W-:Y:S01]  /*68d0*/  FADD.FTZ R19, R19, R94 ;  /* 0x0000005e13137221 */ /* 0x000fe20000010000 */
[----:B------:R-:W-:Y:S01]  /*68e0*/  SHF.L.U32 R15, R15, 0x10, RZ ;  /* 0x000000100f0f7819 */ /* 0x000fe200000006ff */
[----:B------:R-:W-:Y:S01]  /*68f0*/  IMAD.U32 R94, R8, 0x10000, RZ ;  /* 0x00010000085e7824 */ /* 0x000fe200078e00ff */
[----:B------:R-:W-:Y:S01]  /*6900*/  LEA R8, P4, R9, R2, 0x1 ;  /* 0x0000000209087211 */ /* 0x000fe200078808ff */
[----:B------:R-:W-:Y:S01]  /*6910*/  FADD.FTZ R19, R19, R96 ;  /* 0x0000006013137221 */ /* 0x000fe20000010000 */
[----:B------:R-:W-:Y:S01]  /*6920*/  LEA.HI.X.SX32 R98, R65, R48, 0x1, P2 ;  /* 0x0000003041627211 */ /* 0x000fe200010f0eff */
[----:B------:R-:W-:Y:S01]  /*6930*/  FADD.FTZ R94, R94, R15 ;  /* 0x0000000f5e5e7221 */ /* 0x000fe20000010000 */
[C---:B------:R-:W-:Y:S01]  /*6940*/  LEA R2, P5, R16.reuse, R2, 0x1 ;  /* 0x0000000210027211 */ /* 0x040fe200078a08ff */
[----:B------:R0:W5:Y:S01]  /*6950*/  LDG.E.CONSTANT R15, desc[UR10][R4.64] ;  /* 0x0000000a040f7981 */ /* 0x000162000c1e9900 */
[----:B------:R-:W-:Y:S01]  /*6960*/  LEA.HI.X.SX32 R48, R63, R48, 0x1, P3 ;  /* 0x000000303f307211 */ /* 0x000fe200018f0eff */
[----:B------:R-:W-:Y:S01]  /*6970*/  FADD.FTZ R94, R19, R94 ;  /* 0x0000005e135e7221 */ /* 0x000fe20000010000 */
[-C--:B------:R-:W-:Y:S01]  /*6980*/  LEA.HI.X R9, R9, R3.reuse, R98, 0x1, P4 ;  /* 0x0000000309097211 */ /* 0x080fe200020f0c62 */
[----:B------:R0:W5:Y:S01]  /*6990*/  LDG.E.CONSTANT R19, desc[UR10][R4.64+0x8] ;  /* 0x0000080a04137981 */ /* 0x000162000c1e9900 */
[----:B------:R-:W-:-:S03]  /*69a0*/  LEA.HI.X R3, R16, R3, R48, 0x1, P5 ;  /* 0x0000000310037211 */ /* 0x000fc600028f0c30 */
[----:B------:R0:W5:Y:S01]  /*69b0*/  LDG.E.CONSTANT R16, desc[UR10][R4.64+0xc] ;  /* 0x00000c0a04107981 */ /* 0x000162000c1e9900 */
[----:B------:R-:W-:Y:S04]  /*69c0*/  BSSY B2, `(.L_x_18985) ;  /* 0x0000020000027945 */ /* 0x000fe80003800000 */
[----:B------:R-:W-:Y:S05]  /*69d0*/  @P1 BRA `(.L_x_18986) ;  /* 0x0000000000781947 */ /* 0x000fea0003800000 */
        /* <DEDUP_REMOVED lines=30> */
.L_x_18986:
[----:B------:R-:W-:Y:S05]  /*6bc0*/  BSYNC B2 ;  /* 0x0000000000027941 */ /* 0x000fea0003800000 */
.L_x_18985:
        /* <DEDUP_REMOVED lines=15> */
[C---:B-1----:R-:W-:Y:S01]  /*6cc0*/  IADD3 R6, R38.reuse, 0x2, RZ ;  /* 0x0000000226067810 */ /* 0x042fe20007ffe0ff */
        /* <DEDUP_REMOVED lines=28> */
.L_x_18988:
[----:B------:R-:W-:Y:S05]  /*6e90*/  BSYNC B2 ;  /* 0x0000000000027941 */ /* 0x000fea0003800000 */
.L_x_18987:
[----:B------:R-:W-:Y:S01]  /*6ea0*/  HFMA2.MMA.BF16_V2 R93, R18, R93, -RZ ;  /* 0x0000005d125d7235 */ /* 0x000fe200003000ff */
[----:B------:R-:W-:Y:S02]  /*6eb0*/  IMAD.U32 R14, R14, 0x10000, RZ ;  /* 0x000100000e0e7824 */ /* 0x000fe400078e00ff */
[----:B-1---5:R-:W-:Y:S02]  /*6ec0*/  HMUL2.BF16_V2 R7, R17, R94 ;  /* 0x0000005e11077232 */ /* 0x022fe40000200000 */
[----:B------:R-:W-:Y:S01]  /*6ed0*/  IMAD.U32 R15, R15, 0x10000, RZ ;  /* 0x000100000f0f7824 */ /* 0x000fe200078e00ff */
[----:B------:R-:W-:Y:S01]  /*6ee0*/  SHF.L.U32 R5, R5, 0x10, RZ ;  /* 0x0000001005057819 */ /* 0x000fe200000006ff */
[----:B------:R-:W-:Y:S01]  /*6ef0*/  IMAD.U32 R4, R4, 0x10000, RZ ;  /* 0x0001000004047824 */ /* 0x000fe200078e00ff */
[----:B------:R-:W-:Y:S01]  /*6f00*/  SHF.L.U32 R48, R48, 0x10, RZ ;  /* 0x0000001030307819 */ /* 0x000fe200000006ff */
[----:B------:R-:W-:Y:S01]  /*6f10*/  FADD.FTZ R15, R14, R15 ;  /* 0x0000000f0e0f7221 */ /* 0x000fe20000010000 */
[----:B------:R-:W-:Y:S01]  /*6f20*/  PRMT R14, R7, 0x7632, R14 ;  /* 0x00007632070e7816 */ /* 0x000fe2000000000e */
[--C-:B------:R-:W-:Y:S01]  /*6f30*/  FADD.FTZ R4, R4, R5.reuse ;  /* 0x0000000504047221 */ /* 0x100fe20000010000 */
[----:B------:R-:W-:Y:S01]  /*6f40*/  PRMT R5, R93, 0x7610, R5 ;  /* 0x000076105d057816 */ /* 0x000fe20000000005 */
[----:B------:R-:W-:Y:S01]  /*6f50*/  IMAD.U32 R7, R7, 0x10000, RZ ;  /* 0x0001000007077824 */ /* 0x000fe200078e00ff */
        /* <DEDUP_REMOVED lines=10> */
[----:B------:R-:W-:Y:S01]  /*7000*/  FADD.FTZ R19, R5, R6 ;  /* 0x0000000605137221 */ /* 0x000fe20000010000 */
[----:B------:R-:W-:Y:S01]  /*7010*/  HMUL2.BF16_V2 R6, R10, R95 ;  /* 0x0000005f0a067232 */ /* 0x000fe20000200000 */
[----:B------:R-:W-:Y:S01]  /*7020*/  BSSY B2, `(.L_x_18989) ;  /* 0x0000033000027945 */ /* 0x000fe20003800000 */
        /* <DEDUP_REMOVED lines=10> */
[----:B------:R-:W-:Y:S02]  /*70d0*/  IMAD.U32 R93, R16, 0x10000, RZ ;  /* 0x00010000105d7824 */ /* 0x000fe400078e00ff */
[----:B------:R-:W-:Y:S01]  /*70e0*/  FADD.FTZ R6, R6, R7 ;  /* 0x0000000706067221 */ /* 0x000fe20000010000 */
[----:B------:R-:W-:Y:S01]  /*70f0*/  FADD.FTZ R4, R4, R5 ;  /* 0x0000000504047221 */ /* 0x000fe20000010000 */
[----:B------:R0:W5:Y:S01]  /*7100*/  LDG.E.CONSTANT R7, desc[UR10][R8.64+0x8] ;  /* 0x0000080a08077981 */ /* 0x000162000c1e9900 */
[----:B------:R-:W-:Y:S01]  /*7110*/  FADD.FTZ R93, R14, R93 ;  /* 0x0000005d0e5d7221 */ /* 0x000fe20000010000 */
[----:B------:R-:W-:-:S02]  /*7120*/  FADD.FTZ R6, R19, R6 ;  /* 0x0000000613067221 */ /* 0x000fc40000010000 */
        /* <DEDUP_REMOVED lines=13> */
[----:B------:R-:W-:Y:S02]  /*7200*/  IADD3 R19, R38, 0x7, RZ ;  /* 0x0000000726137810 */ /* 0x000fe40007ffe0ff */
        /* <DEDUP_REMOVED lines=20> */
.L_x_18990:
[----:B------:R-:W-:Y:S05]  /*7350*/  BSYNC B2 ;  /* 0x0000000000027941 */ /* 0x000fea0003800000 */
.L_x_18989:
[----:B-----5:R-:W-:Y:S01]  /*7360*/  HFMA2.MMA.BF16_V2 R14, R17, R14, -RZ ;  /* 0x0000000e110e7235 */ /* 0x020fe200003000ff */
[----:B------:R-:W-:Y:S01]  /*7370*/  FADD.FTZ R96, R6, R93 ;  /* 0x0000005d06607221 */ /* 0x000fe20000010000 */
[----:B0-----:R-:W-:Y:S02]  /*7380*/  HMUL2.BF16_V2 R8, R10, R7 ;  /* 0x000000070a087232 */ /* 0x001fe40000200000 */
[----:B------:R-:W-:Y:S01]  /*7390*/  FADD.FTZ R95, R15, R4 ;  /* 0x000000040f5f7221 */ /* 0x000fe20000010000 */
[----:B------:R0:W5:Y:S01]  /*73a0*/  LDG.E.CONSTANT R19, desc[UR10][R2.64+0x8] ;  /* 0x0000080a02137981 */ /* 0x000162000c1e9900 */
[----:B------:R-:W-:-:S03]  /*73b0*/  HMUL2.BF16_V2 R5, R18, R5 ;  /* 0x0000000512057232 */ /* 0x000fc60000200000 */
[----:B------:R0:W5:Y:S01]  /*73c0*/  LDG.E.CONSTANT R48, desc[UR10][R2.64+0xc] ;  /* 0x00000c0a02307981 */ /* 0x000162000c1e9900 */
[----:B------:R-:W-:Y:S01]  /*73d0*/  BSSY B2, `(.L_x_18991) ;  /* 0x0000027000027945 */ /* 0x000fe20003800000 */
[C---:B------:R-:W-:Y:S02]  /*73e0*/  PRMT R6, R14.reuse, 0x7610, R6 ;  /* 0x000076100e067816 */ /* 0x040fe40000000006 */
[----:B------:R-:W-:Y:S01]  /*73f0*/  PRMT R7, R14, 0x7632, R7 ;  /* 0x000076320e077816 */ /* 0x000fe20000000007 */
[----:B------:R0:W5:Y:S01]  /*7400*/  LDG.E.CONSTANT R15, desc[UR10][R2.64] ;  /* 0x0000000a020f7981 */ /* 0x000162000c1e9900 */
[C---:B------:R-:W-:Y:S02]  /*7410*/  PRMT R4, R5.reuse, 0x7610, R4 ;  /* 0x0000761005047816 */ /* 0x040fe40000000004 */
        /* <DEDUP_REMOVED lines=34> */
.L_x_18992:
[----:B------:R-:W-:Y:S05]  /*7640*/  BSYNC B2 ;  /* 0x0000000000027941 */ /* 0x000fea0003800000 */
.L_x_18991:
        /* <DEDUP_REMOVED lines=24> */
[C---:B------:R-:W-:Y:S01]  /*77d0*/  PRMT R5, R19.reuse, 0x7610, R5 ;  /* 0x0000761013057816 */ /* 0x040fe20000000005 */
        /* <DEDUP_REMOVED lines=51> */
.L_x_18994:
[----:B------:R-:W-:Y:S05]  /*7b10*/  BSYNC B2 ;  /* 0x0000000000027941 */ /* 0x000fea0003800000 */
.L_x_18993:
        /* <DEDUP_REMOVED lines=40> */
.L_x_18996:
[----:B------:R-:W-:Y:S05]  /*7da0*/  BSYNC B2 ;  /* 0x0000000000027941 */ /* 0x000fea0003800000 */
.L_x_18995:
        /* <DEDUP_REMOVED lines=72> */
.L_x_18998:
[----:B------:R-:W-:Y:S05]  /*8230*/  BSYNC B2 ;  /* 0x0000000000027941 */ /* 0x000fea0003800000 */
.L_x_18997:
        /* <DEDUP_REMOVED lines=41> */
.L_x_19000:
[----:B------:R-:W-:Y:S05]  /*84d0*/  BSYNC B2 ;  /* 0x0000000000027941 */ /* 0x000fea0003800000 */
.L_x_18999:
        /* <DEDUP_REMOVED lines=76> */
.L_x_19002:
[----:B------:R-:W-:Y:S05]  /*89a0*/  BSYNC B2 ;  /* 0x0000000000027941 */ /* 0x000fea0003800000 */
.L_x_19001:
[----:B------:R-:W-:Y:S01]  /*89b0*/  HFMA2.MMA.BF16_V2 R4, R17, R78, -RZ ;  /* 0x0000004e11047235 */ /* 0x000fe200003000ff */
[----:B------:R-:W-:Y:S01]  /*89c0*/  HMUL2.BF16_V2 R2, R18, R77 ;  /* 0x0000004d12027232 */ /* 0x000fe20000200000 */
[----:B------:R-:W-:Y:S01]  /*89d0*/  HFMA2.MMA.BF16_V2 R82, R11, R82, -RZ ;  /* 0x000000520b527235 */ /* 0x000fe200003000ff */
[----:B------:R-:W-:Y:S01]  /*89e0*/  FADD.FTZ R30, R30, R5 ;  /* 0x000000051e1e7221 */ /* 0x000fe20000010000 */
[----:B------:R-:W-:Y:S02]  /*89f0*/  HMUL2.BF16_V2 R6, R10, R79 ;  /* 0x0000004f0a067232 */ /* 0x000fe40000200000 */
[----:B------:R-:W-:Y:S01]  /*8a00*/  FADD.FTZ R31, R31, R8 ;  /* 0x000000081f1f7221 */ /* 0x000fe20000010000 */
[C---:B------:R-:W-:Y:S01]  /*8a10*/  PRMT R3, R2.reuse, 0x7632, R3 ;  /* 0x0000763202037816 */ /* 0x040fe20000000003 */
[----:B------:R-:W-:Y:S01]  /*8a20*/  BSSY B2, `(.L_x_19003) ;  /* 0x0000030000027945 */ /* 0x000fe20003800000 */
        /* <DEDUP_REMOVED lines=47> */
.L_x_19004:
[----:B------:R-:W-:Y:S05]  /*8d20*/  BSYNC B2 ;  /* 0x0000000000027941 */ /* 0x000fea0003800000 */
.L_x_19003:
        /* <DEDUP_REMOVED lines=15> */
[----:B------:R-:W-:Y:S01]  /*8e20*/  FADD.FTZ R6, R4, R5 ;  /* 0x0000000504067221 */ /* 0x000fe20000010000 */
        /* <DEDUP_REMOVED lines=40> */
.L_x_19006:
[----:B------:R-:W-:Y:S05]  /*90b0*/  BSYNC B2 ;  /* 0x0000000000027941 */ /* 0x000fea0003800000 */
.L_x_19005:
        /* <DEDUP_REMOVED lines=13> */
[C---:B------:R-:W-:Y:S02]  /*9190*/  VIADD R16, R38.reuse, 0x2 ;  /* 0x0000000226107836 */ /* 0x040fe40000000000 */
[----:B------:R-:W-:Y:S01]  /*91a0*/  VIADD R19, R38, 0x3 ;  /* 0x0000000326137836 */ /* 0x000fe20000000000 */
[----:B------:R-:W-:Y:S01]  /*91b0*/  ISETP.GE.AND P3, PT, R48, UR16, PT ;  /* 0x0000001030007c0c */ /* 0x000fe2000bf66270 */
[----:B------:R-:W-:Y:S01]  /*91c0*/  VIADD R48, R38, 0x7 ;  /* 0x0000000726307836 */ /* 0x000fe20000000000 */
[----:B------:R-:W-:Y:S01]  /*91d0*/  ISETP.GE.AND P1, PT, R16, UR16, PT ;  /* 0x0000001010007c0c */ /* 0x000fe2000bf26270 */
[C---:B------:R-:W-:Y:S01]  /*91e0*/  VIADD R50, R38.reuse, 0x6 ;  /* 0x0000000626327836 */ /* 0x040fe20000000000 */
[----:B------:R-:W-:Y:S02]  /*91f0*/  ISETP.GE.AND P6, PT, R19, UR16, PT ;  /* 0x0000001013007c0c */ /* 0x000fe4000bfc6270 */
[----:B------:R-:W-:-:S02]  /*9200*/  IADD3 R16, R38, 0x4, RZ ;  /* 0x0000000426107810 */ /* 0x000fc40007ffe0ff */
[----:B------:R-:W-:Y:S02]  /*9210*/  SEL R19, R90, RZ, !P1 ;  /* 0x000000ff5a137207 */ /* 0x000fe40004800000 */
[----:B------:R-:W-:Y:S02]  /*9220*/  ISETP.GE.AND P1, PT, R48, UR16, PT ;  /* 0x0000001030007c0c */ /* 0x000fe4000bf26270 */
[----:B------:R-:W-:Y:S02]  /*9230*/  ISETP.GE.AND P4, PT, R16, UR16, PT ;  /* 0x0000001010007c0c */ /* 0x000fe4000bf86270 */
[----:B------:R-:W-:Y:S02]  /*9240*/  ISETP.GE.AND P2, PT, R50, UR16, PT ;  /* 0x0000001032007c0c */ /* 0x000fe4000bf46270 */
[----:B------:R-:W-:Y:S02]  /*9250*/  PRMT R16, R90, 0x7632, R16 ;  /* 0x000076325a107816 */ /* 0x000fe40000000010 */
[----:B------:R-:W-:-:S02]  /*9260*/  IADD3 R50, R38, 0x1, RZ ;  /* 0x0000000126327810 */ /* 0x000fc40007ffe0ff */
        /* <DEDUP_REMOVED lines=14> */
.L_x_19008:
[----:B------:R-:W-:Y:S05]  /*9350*/  BSYNC B2 ;  /* 0x0000000000027941 */ /* 0x000fea0003800000 */
.L_x_19007:
        /* <DEDUP_REMOVED lines=9> */
[----:B------:R-:W-:Y:S01]  /*93f0*/  PRMT R16, R17, 0x7632, R16 ;  /* 0x0000763211107816 */ /* 0x000fe20000000010 */
        /* <DEDUP_REMOVED lines=8> */
[--C-:B------:R-:W-:Y:S01]  /*9480*/  FADD.FTZ R14, R14, R15.reuse ;  /* 0x0000000f0e0e7221 */ /* 0x100fe20000010000 */
[----:B------:R-:W-:Y:S01]  /*9490*/  IMAD.U32 R18, R16, 0x10000, RZ ;  /* 0x0001000010127824 */ /* 0x000fe200078e00ff */
[C---:B------:R-:W-:Y:S01]  /*94a0*/  HFMA2.MMA.BF16_V2 R4, R11.reuse, R88, -RZ ;  /* 0x000000580b047235 */ /* 0x040fe200003000ff */
[----:B------:R-:W-:Y:S01]  /*94b0*/  PRMT R15, R17, 0x7610, R15 ;  /* 0x00007610110f7816 */ /* 0x000fe2000000000f */
[----:B------:R-:W-:Y:S01]  /*94c0*/  FADD.FTZ R16, R7, R8 ;  /* 0x0000000807107221 */ /* 0x000fe20000010000 */
[----:B------:R-:W-:Y:S01]  /*94d0*/  HFMA2.MMA.BF16_V2 R11, R11, R92, -RZ ;  /* 0x0000005c0b0b7235 */ /* 0x000fe200003000ff */
[----:B------:R-:W-:Y:S02]  /*94e0*/  HMUL2.BF16_V2 R8, R10, R91 ;  /* 0x0000005b0a087232 */ /* 0x000fe40000200000 */
[----:B------:R-:W-:Y:S01]  /*94f0*/  FADD.FTZ R9, R9, R14 ;  /* 0x0000000e09097221 */ /* 0x000fe20000010000 */
[----:B------:R-:W-:-:S02]  /*9500*/  IMAD.U32 R15, R15, 0x10000, RZ ;  /* 0x000100000f0f7824 */ /* 0x000fc400078e00ff */
[----:B------:R-:W-:Y:S01]  /*9510*/  FADD.FTZ R34, R34, R3 ;  /* 0x0000000322227221 */ /* 0x000fe20000010000 */
        /* <DEDUP_REMOVED lines=20> */
.L_x_18980:
[----:B------:R-:W-:Y:S05]  /*9660*/  BSYNC B0 ;  /* 0x0000000000007941 */ /* 0x000fea0003800000 */
.L_x_18979:
[----:B------:R-:W-:Y:S01]  /*9670*/  IADD3 R20, P1, R20, 0x10, RZ ;  /* 0x0000001014147810 */ /* 0x000fe20007f3e0ff */
[----:B------:R-:W-:Y:S02]  /*9680*/  VIADD R38, R38, 0x80 ;  /* 0x0000008026267836 */ /* 0x000fe40000000000 */
[----:B------:R-:W-:Y:S01]  /*9690*/  VIADD R42, R42, 0x200 ;  /* 0x000002002a2a7836 */ /* 0x000fe20000000000 */
[----:B------:R-:W-:Y:S01]  /*96a0*/  IADD3.X R21, RZ, R21, RZ, P1, !PT ;  /* 0x00000015ff157210 */ /* 0x000fe20000ffe4ff */
[----:B------:R-:W-:Y:S01]  /*96b0*/  VIADD R33, R33, 0x80 ;  /* 0x0000008021217836 */ /* 0x000fe20000000000 */
[----:B------:R-:W-:Y:S07]  /*96c0*/  @!P0 BRA `(.L_x_19009) ;  /* 0xffffffc000608947 */ /* 0x000fee000383ffff */
.L_x_18978:
[----:B------:R-:W-:Y:S05]  /*96d0*/  BSYNC B1 ;  /* 0x0000000000017941 */ /* 0x000fea0003800000 */
.L_x_18976:
[----:B------:R-:W0:Y:S01]  /*96e0*/  SHFL.BFLY PT, R4, R27, 0x2, 0x1f ;  /* 0x0c401f001b047f89 */ /* 0x000e2200000e0000 */
[----:B------:R-:W2:Y:S01]  /*96f0*/  S2UR UR5, SR_CgaCtaId ;  /* 0x00000000000579c3 */ /* 0x000ea20000008800 */
[----:B------:R-:W-:Y:S01]  /*9700*/  UMOV UR4, 0x400 ;  /* 0x0000040000047882 */ /* 0x000fe20000000000 */
[----:B------:R-:W-:Y:S01]  /*9710*/  BSSY B0, `(.L_x_19010) ;  /* 0x0000059000007945 */ /* 0x000fe20003800000 */
[----:B------:R-:W3:Y:S01]  /*9720*/  SHFL.BFLY PT, R8, R29, 0x2, 0x1f ;  /* 0x0c401f001d087f89 */ /* 0x000ee200000e0000 */
[----:B------:R-:W-:-:S03]  /*9730*/  UIADD3 UR4, UR4, 0x100, URZ ;  /* 0x0000010004047890 */ /* 0x000fc6000fffe03f */
[----:B------:R-:W4:Y:S04]  /*9740*/  SHFL.BFLY PT, R0, R23, 0x2, 0x1f ;  /* 0x0c401f0017007f89 */ /* 0x000f2800000e0000 */
[----:B------:R-:W4:Y:S04]  /*9750*/  SHFL.BFLY PT, R10, R31, 0x2, 0x1f ;  /* 0x0c401f001f0a7f89 */ /* 0x000f2800000e0000 */
[----:B-1----:R-:W1:Y:S04]  /*9760*/  SHFL.BFLY PT, R3, R22, 0x2, 0x1f ;  /* 0x0c401f0016037f89 */ /* 0x002e6800000e0000 */
[----:B------:R-:W1:Y:S04]  /*9770*/  SHFL.BFLY PT, R5, R24, 0x2, 0x1f ;  /* 0x0c401f0018057f89 */ /* 0x000e6800000e0000 */
[----:B------:R-:W1:Y:S01]  /*9780*/  SHFL.BFLY PT, R2, R25, 0x2, 0x1f ;  /* 0x0c401f0019027f89 */ /* 0x000e6200000e0000 */
[----:B0-----:R-:W-:Y:S01]  /*9790*/  FADD.FTZ R27, R4, R27 ;  /* 0x0000001b041b7221 */ /* 0x001fe20000010000 */
[----:B--2---:R-:W-:-:S02]  /*97a0*/  ULEA UR4, UR5, UR4, 0x18 ;  /* 0x0000000405047291 */ /* 0x004fc4000f8ec03f */
[----:B------:R-:W0:Y:S01]  /*97b0*/  SHFL.BFLY PT, R7, R26, 0x2, 0x1f ;  /* 0x0c401f001a077f89 */ /* 0x000e2200000e0000 */
[----:B---3--:R-:W-:-:S03]  /*97c0*/  FADD.FTZ R29, R8, R29 ;  /* 0x0000001d081d7221 */ /* 0x008fc60000010000 */
[----:B------:R-:W2:Y:S01]  /*97d0*/  SHFL.BFLY PT, R9, R28, 0x2, 0x1f ;  /* 0x0c401f001c097f89 */ /* 0x000ea200000e0000 */
[----:B----4-:R-:W-:Y:S01]  /*97e0*/  FADD.FTZ R23, R0, R23 ;  /* 0x0000001700177221 */ /* 0x010fe20000010000 */
[----:B------:R-:W-:Y:S02]  /*97f0*/  LOP3.LUT R0, R43, 0x3, RZ, 0xc0, !PT ;  /* 0x000000032b007812 */ /* 0x000fe400078ec0ff */
[----:B------:R-:W3:Y:S01]  /*9800*/  SHFL.BFLY PT, R11, R30, 0x2, 0x1f ;  /* 0x0c401f001e0b7f89 */ /* 0x000ee200000e0000 */
[----:B------:R-:W-:Y:S01]  /*9810*/  FADD.FTZ R14, R10, R31 ;  /* 0x0000001f0a0e7221 */ /* 0x000fe20000010000 */
[----:B------:R-:W-:Y:S02]  /*9820*/  SHF.R.S32.HI R10, RZ, 0x1f, R43 ;  /* 0x0000001fff0a7819 */ /* 0x000fe4000001142b */
[----:B------:R-:W4:Y:S01]  /*9830*/  SHFL.BFLY PT, R13, R34, 0x2, 0x1f ;  /* 0x0c401f00220d7f89 */ /* 0x000f2200000e0000 */
[----:B-1----:R-:W-:Y:S01]  /*9840*/  FADD.FTZ R3, R3, R22 ;  /* 0x0000001603037221 */ /* 0x002fe20000010000 */
[----:B------:R-:W-:-:S02]  /*9850*/  ISETP.NE.AND P2, PT, R0, RZ, PT ;  /* 0x000000ff0000720c */ /* 0x000fc40003f45270 */
[----:B------:R-:W1:Y:S01]  /*9860*/  SHFL.BFLY PT, R18, R35, 0x2, 0x1f ;  /* 0x0c401f0023127f89 */ /* 0x000e6200000e0000 */
[----:B------:R-:W-:Y:S01]  /*9870*/  FADD.FTZ R5, R5, R24 ;  /* 0x0000001805057221 */ /* 0x000fe20000010000 */
[----:B------:R-:W-:Y:S02]  /*9880*/  LEA.HI R43, R10, R43, RZ, 0x2 ;  /* 0x0000002b0a2b7211 */ /* 0x000fe400078f10ff */
[----:B------:R-:W1:Y:S01]  /*9890*/  SHFL.BFLY PT, R15, R36, 0x2, 0x1f ;  /* 0x0c401f00240f7f89 */ /* 0x000e6200000e0000 */
[----:B------:R-:W-:Y:S01]  /*98a0*/  FADD.FTZ R6, R2, R25 ;  /* 0x0000001902067221 */ /* 0x000fe20000010000 */
[----:B------:R-:W-:Y:S02]  /*98b0*/  LOP3.LUT R24, R46, 0xffffffc0, RZ, 0xc0, !PT ;  /* 0xffffffc02e187812 */ /* 0x000fe400078ec0ff */
[----:B------:R-:W1:Y:S01]  /*98c0*/  SHFL.BFLY PT, R32, R37, 0x2, 0x1f ;  /* 0x0c401f0025207f89 */ /* 0x000e6200000e0000 */
[----:B0-----:R-:W-:Y:S01]  /*98d0*/  FADD.FTZ R26, R7, R26 ;  /* 0x0000001a071a7221 */ /* 0x001fe20000010000 */
[----:B------:R-:W-:-:S02]  /*98e0*/  ISETP.NE.OR P5, PT, R24, 0x40, P2 ;  /* 0x000000401800780c */ /* 0x000fc400017a5670 */
[----:B------:R-:W0:Y:S01]  /*98f0*/  SHFL.BFLY PT, R8, R27, 0x1, 0x1f ;  /* 0x0c201f001b087f89 */ /* 0x000e2200000e0000 */
[----:B--2---:R-:W-:Y:S01]  /*9900*/  FADD.FTZ R28, R9, R28 ;  /* 0x0000001c091c7221 */ /* 0x004fe20000010000 */
[C---:B------:R-:W-:Y:S01]  /*9910*/  LOP3.LUT R25, R46.reuse, 0xffffffe0, RZ, 0xc0, !PT ;  /* 0xffffffe02e197812 */ /* 0x040fe200078ec0ff */
[----:B---3--:R-:W-:Y:S01]  /*9920*/  FADD.FTZ R12, R11, R30 ;  /* 0x0000001e0b0c7221 */ /* 0x008fe20000010000 */
[----:B------:R-:W2:Y:S01]  /*9930*/  SHFL.BFLY PT, R0, R3, 0x1, 0x1f ;  /* 0x0c201f0003007f89 */ /* 0x000ea200000e0000 */
[C---:B------:R-:W-:Y:S01]  /*9940*/  VIADD R30, R46.reuse, 0x1f ;  /* 0x0000001f2e1e7836 */ /* 0x040fe20000000000 */
[----:B------:R-:W-:Y:S01]  /*9950*/  ISETP.NE.OR P4, PT, R25, 0x20, P2 ;  /* 0x000000201900780c */ /* 0x000fe20001785670 */
[----:B----4-:R-:W-:Y:S01]  /*9960*/  FADD.FTZ R16, R13, R34 ;  /* 0x000000220d107221 */ /* 0x010fe20000010000 */
[----:B------:R-:W3:Y:S01]  /*9970*/  SHFL.BFLY PT, R2, R23, 0x1, 0x1f ;  /* 0x0c201f0017027f89 */ /* 0x000ee200000e0000 */
[----:B------:R-:W-:Y:S01]  /*9980*/  ISETP.GT.OR P0, PT, R46, 0x3f, P2 ;  /* 0x0000003f2e00780c */ /* 0x000fe20001704670 */
[----:B-1----:R-:W-:-:S02]  /*9990*/  FADD.FTZ R18, R18, R35 ;  /* 0x0000002312127221 */ /* 0x002fc40000010000 */
[----:B------:R-:W1:Y:S01]  /*99a0*/  SHFL.BFLY PT, R4, R5, 0x1, 0x1f ;  /* 0x0c201f0005047f89 */ /* 0x000e6200000e0000 */
[----:B------:R-:W-:Y:S01]  /*99b0*/  ISETP.GT.U32.AND P3, PT, R30, 0x3e, PT ;  /* 0x0000003e1e00780c */ /* 0x000fe20003f64070 */
[----:B------:R-:W-:Y:S02]  /*99c0*/  FADD.FTZ R20, R15, R36 ;  /* 0x000000240f147221 */ /* 0x000fe40000010000 */
[----:B------:R-:W4:Y:S01]  /*99d0*/  SHFL.BFLY PT, R7, R6, 0x1, 0x1f ;  /* 0x0c201f0006077f89 */ /* 0x000f2200000e0000 */
[----:B------:R-:W-:Y:S01]  /*99e0*/  ISETP.GT.OR P1, PT, R46, 0x1f, P2 ;  /* 0x0000001f2e00780c */ /* 0x000fe20001724670 */
[----:B------:R-:W-:Y:S02]  /*99f0*/  FADD.FTZ R22, R32, R37 ;  /* 0x0000002520167221 */ /* 0x000fe40000010000 */
[----:B------:R-:W4:Y:S01]  /*9a00*/  SHFL.BFLY PT, R9, R26, 0x1, 0x1f ;  /* 0x0c201f001a097f89 */ /* 0x000f2200000e0000 */
[----:B0-----:R-:W-:-:S03]  /*9a10*/  FADD.FTZ R33, R27, R8 ;  /* 0x000000081b217221 */ /* 0x001fc60000010000 */
[----:B------:R-:W0:Y:S01]  /*9a20*/  SHFL.BFLY PT, R11, R28, 0x1, 0x1f ;  /* 0x0c201f001c0b7f89 */ /* 0x000e2200000e0000 */
[----:B------:R-:W-:-:S03]  /*9a30*/  SHF.R.S32.HI R27, RZ, 0x2, R43 ;  /* 0x00000002ff1b7819 */ /* 0x000fc6000001142b */
[----:B------:R-:W0:Y:S01]  /*9a40*/  SHFL.BFLY PT, R10, R29, 0x1, 0x1f ;  /* 0x0c201f001d0a7f89 */ /* 0x000e2200000e0000 */
[----:B--2---:R-:W-:Y:S01]  /*9a50*/  FADD.FTZ R0, R3, R0 ;  /* 0x0000000003007221 */ /* 0x004fe20000010000 */
[----:B------:R-:W-:Y:S02]  /*9a60*/  IMAD R44, R44, 0x70, R27 ;  /* 0x000000702c2c7824 */ /* 0x000fe400078e021b */
[----:B------:R-:W2:Y:S01]  /*9a70*/  SHFL.BFLY PT, R13, R12, 0x1, 0x1f ;  /* 0x0c201f000c0d7f89 */ /* 0x000ea200000e0000 */
[----:B---3--:R-:W-:Y:S02]  /*9a80*/  FADD.FTZ R25, R23, R2 ;  /* 0x0000000217197221 */ /* 0x008fe40000010000 */
[----:B------:R-:W-:Y:S01]  /*9a90*/  LEA R44, R44, UR4, 0x2 ;  /* 0x000000042c2c7c11 */ /* 0x000fe2000f8e10ff */
[----:B------:R-:W3:Y:S01]  /*9aa0*/  SHFL.BFLY PT, R15, R14, 0x1, 0x1f ;  /* 0x0c201f000e0f7f89 */ /* 0x000ee200000e0000 */
[----:B-1----:R-:W-:-:S03]  /*9ab0*/  FADD.FTZ R30, R5, R4 ;  /* 0x00000004051e7221 */ /* 0x002fc60000010000 */
[----:B------:R-:W1:Y:S01]  /*9ac0*/  SHFL.BFLY PT, R17, R16, 0x1, 0x1f ;  /* 0x0c201f0010117f89 */ /* 0x000e6200000e0000 */
[----:B----4-:R-:W-:-:S03]  /*9ad0*/  FADD.FTZ R31, R6, R7 ;  /* 0x00000007061f7221 */ /* 0x010fc60000010000 */
[----:B------:R-:W4:Y:S01]  /*9ae0*/  SHFL.BFLY PT, R19, R18, 0x1, 0x1f ;  /* 0x0c201f0012137f89 */ /* 0x000f2200000e0000 */
[----:B------:R-:W-:-:S03]  /*9af0*/  FADD.FTZ R32, R26, R9 ;  /* 0x000000091a207221 */ /* 0x000fc60000010000 */
[----:B------:R-:W4:Y:S01]  /*9b00*/  SHFL.BFLY PT, R21, R20, 0x1, 0x1f ;  /* 0x0c201f0014157f89 */ /* 0x000f2200000e0000 */
[----:B0-----:R-:W-:-:S03]  /*9b10*/  FADD.FTZ R34, R28, R11 ;  /* 0x0000000b1c227221 */ /* 0x001fc60000010000 */
[----:B------:R-:W0:Y:S01]  /*9b20*/  SHFL.BFLY PT, R41, R22, 0x1, 0x1f ;  /* 0x0c201f0016297f89 */ /* 0x000e2200000e0000 */
[----:B------:R-:W-:Y:S01]  /*9b30*/  FADD.FTZ R35, R29, R10 ;  /* 0x0000000a1d237221 */ /* 0x000fe20000010000 */
[----:B------:R-:W-:Y:S01]  /*9b40*/  BAR.SYNC.DEFER_BLOCKING 0x0 ;  /* 0x0000000000007b1d */ /* 0x000fe20000010000 */
[----:B--2---:R-:W-:Y:S01]  /*9b50*/  FADD.FTZ R36, R12, R13 ;  /* 0x0000000d0c247221 */ /* 0x004fe20000010000 */
[----:B---3--:R-:W-:Y:S01]  /*9b60*/  FADD.FTZ R37, R14, R15 ;  /* 0x0000000f0e257221 */ /* 0x008fe20000010000 */
[----:B-1----:R-:W-:Y:S01]  /*9b70*/  FADD.FTZ R38, R16, R17 ;  /* 0x0000001110267221 */ /* 0x002fe20000010000 */
[----:B----4-:R-:W-:Y:S01]  /*9b80*/  FADD.FTZ R39, R18, R19 ;  /* 0x0000001312277221 */ /* 0x010fe20000010000 */
        /* <DEDUP_REMOVED lines=17> */
.L_x_19011:
[----:B------:R-:W-:Y:S05]  /*9ca0*/  BSYNC B0 ;  /* 0x0000000000007941 */ /* 0x000fea0003800000 */
.L_x_19010:
        /* <DEDUP_REMOVED lines=22> */
[----:B------:R-:W-:Y:S01]  /*9e10*/  FADD.FTZ R33, R33, R6 ;  /* 0x0000000621217221 */ /* 0x000fe20000010000 */
        /* <DEDUP_REMOVED lines=8> */
.L_x_19013:
[----:B------:R-:W-:Y:S05]  /*9ea0*/  BSYNC B0 ;  /* 0x0000000000007941 */ /* 0x000fea0003800000 */
.L_x_19012:
        /* <DEDUP_REMOVED lines=17> */
.L_x_19015:
[----:B------:R-:W-:Y:S05]  /*9fc0*/  BSYNC B0 ;  /* 0x0000000000007941 */ /* 0x000fea0003800000 */
.L_x_19014:
[----:B------:R-:W-:Y:S06]  /*9fd0*/  BAR.SYNC.DEFER_BLOCKING 0x0 ;  /* 0x0000000000007b1d */ /* 0x000fec0000010000 */
[----:B------:R-:W-:Y:S04]  /*9fe0*/  BSSY B0, `(.L_x_19016) ;  /* 0x000001f000007945 */ /* 0x000fe80003800000 */
[----:B------:R-:W-:Y:S05]  /*9ff0*/  @P1 BRA `(.L_x_19017) ;  /* 0x0000000000741947 */ /* 0x000fea0003800000 */
[----:B------:R-:W0:Y:S04]  /*a000*/  LDS R3, [R44] ;  /* 0x000000002c037984 */ /* 0x000e280000000800 */
[----:B------:R-:W2:Y:S04]  /*a010*/  LDS R2, [R44+0x20] ;  /* 0x000020002c027984 */ /* 0x000ea80000000800 */
[----:B------:R-:W3:Y:S04]  /*a020*/  LDS R5, [R44+0x40] ;  /* 0x000040002c057984 */ /* 0x000ee80000000800 */
[----:B------:R-:W4:Y:S04]  /*a030*/  LDS R4, [R44+0x60] ;  /* 0x000060002c047984 */ /* 0x000f280000000800 */
[----:B------:R-:W4:Y:S04]  /*a040*/  LDS R7, [R44+0x80] ;  /* 0x000080002c077984 */ /* 0x000f280000000800 */
[----:B------:R-:W4:Y:S04]  /*a050*/  LDS R6, [R44+0xa0] ;  /* 0x0000a0002c067984 */ /* 0x000f280000000800 */
[----:B------:R-:W4:Y:S04]  /*a060*/  LDS R9, [R44+0xc0] ;  /* 0x0000c0002c097984 */ /* 0x000f280000000800 */
[----:B------:R-:W4:Y:S01]  /*a070*/  LDS R8, [R44+0xe0] ;  /* 0x0000e0002c087984 */ /* 0x000f220000000800 */
[----:B01----:R-:W-:Y:S01]  /*a080*/  FADD.FTZ R0, R0, R3 ;  /* 0x0000000300007221 */ /* 0x003fe20000010000 */
[----:B--2---:R-:W-:Y:S01]  /*a090*/  FADD.FTZ R25, R25, R2 ;  /* 0x0000000219197221 */ /* 0x004fe20000010000 */
[----:B---3--:R-:W-:Y:S01]  /*a0a0*/  FADD.FTZ R30, R30, R5 ;  /* 0x000000051e1e7221 */ /* 0x008fe20000010000 */
[----:B----4-:R-:W-:Y:S01]  /*a0b0*/  FADD.FTZ R31, R31, R4 ;  /* 0x000000041f1f7221 */ /* 0x010fe20000010000 */
[----:B------:R-:W-:Y:S01]  /*a0c0*/  FADD.FTZ R32, R32, R7 ;  /* 0x0000000720207221 */ /* 0x000fe20000010000 */
        /* <DEDUP_REMOVED lines=9> */
[----:B------:R-:W4:Y:S01]  /*a160*/  LDS R6, [R44+0x1a0] ;  /* 0x0001a0002c067984 */ /* 0x000f220000000800 */
[----:B0-----:R-:W-:Y:S01]  /*a170*/  FADD.FTZ R36, R36, R3 ;  /* 0x0000000324247221 */ /* 0x001fe20000010000 */
[----:B-1----:R-:W-:Y:S01]  /*a180*/  FADD.FTZ R37, R37, R2 ;  /* 0x0000000225257221 */ /* 0x002fe20000010000 */
[----:B--2---:R-:W-:Y:S01]  /*a190*/  FADD.FTZ R38, R38, R5 ;  /* 0x0000000526267221 */ /* 0x004fe20000010000 */
[----:B---3--:R-:W-:Y:S01]  /*a1a0*/  FADD.FTZ R39, R39, R4 ;  /* 0x0000000427277221 */ /* 0x008fe20000010000 */
[----:B----4-:R-:W-:Y:S01]  /*a1b0*/  FADD.FTZ R40, R40, R7 ;  /* 0x0000000728287221 */ /* 0x010fe20000010000 */
[----:B------:R-:W-:-:S07]  /*a1c0*/  FADD.FTZ R41, R41, R6 ;  /* 0x0000000629297221 */ /* 0x000fce0000010000 */
.L_x_19017:
[----:B------:R-:W-:Y:S05]  /*a1d0*/  BSYNC B0 ;  /* 0x0000000000007941 */ /* 0x000fea0003800000 */
.L_x_19016:
        /* <DEDUP_REMOVED lines=12> */
[----:B------:R-:W-:Y:S01]  /*a2a0*/  VIADD R21, R27, 0x50 ;  /* 0x000000501b157836 */ /* 0x000fe20000000000 */
[----:B01----:R-:W-:Y:S01]  /*a2b0*/  F2FP.BF16.F32.PACK_AB R0, R25, R0 ;  /* 0x000000001900723e */ /* 0x003fe200000010ff */
[----:B------:R-:W-:Y:S01]  /*a2c0*/  VIADD R26, R27, 0x60 ;  /* 0x000000601b1a7836 */ /* 0x000fe20000000000 */
[----:B------:R-:W-:-:S02]  /*a2d0*/  F2FP.BF16.F32.PACK_AB R30, R31, R30 ;  /* 0x0000001e1f1e723e */ /* 0x000fc400000010ff */
[----:B------:R-:W-:Y:S02]  /*a2e0*/  PRMT R31, R0, 0x7632, R31 ;  /* 0x00007632001f7816 */ /* 0x000fe4000000001f */
[----:B------:R-:W0:Y:S01]  /*a2f0*/  S2UR UR8, SR_CTAID.X ;  /* 0x00000000000879c3 */ /* 0x000e220000002500 */
[----:B------:R-:W-:Y:S02]  /*a300*/  F2FP.BF16.F32.PACK_AB R32, R33, R32 ;  /* 0x000000202120723e */ /* 0x000fe400000010ff */
[----:B------:R-:W-:Y:S02]  /*a310*/  F2FP.BF16.F32.PACK_AB R34, R35, R34 ;  /* 0x000000222322723e */ /* 0x000fe400000010ff */
[----:B------:R-:W-:Y:S02]  /*a320*/  F2FP.BF16.F32.PACK_AB R36, R37, R36 ;  /* 0x000000242524723e */ /* 0x000fe400000010ff */
[----:B------:R-:W-:Y:S01]  /*a330*/  F2FP.BF16.F32.PACK_AB R38, R39, R38 ;  /* 0x000000262726723e */ /* 0x000fe200000010ff */
[----:B--2---:R-:W-:Y:S01]  /*a340*/  UIMAD UR6, UR5, UR6, URZ ;  /* 0x00000006050672a4 */ /* 0x004fe2000f8e023f */
[----:B------:R-:W-:-:S03]  /*a350*/  F2FP.BF16.F32.PACK_AB R40, R41, R40 ;  /* 0x000000282928723e */ /* 0x000fc600000010ff */
[----:B------:R-:W-:Y:S02]  /*a360*/  UIMAD UR6, UR6, UR7, URZ ;  /* 0x00000007060672a4 */ /* 0x000fe4000f8e023f */
[----:B---3--:R-:W-:Y:S02]  /*a370*/  UIMAD UR4, UR9, 0x70, URZ ;  /* 0x00000070090478a4 */ /* 0x008fe4000f8e023f */
[----:B------:R-:W-:Y:S02]  /*a380*/  USHF.R.S32.HI UR9, URZ, 0x1f, UR6 ;  /* 0x0000001f3f097899 */ /* 0x000fe40008011406 */
[----:B0-----:R-:W-:Y:S02]  /*a390*/  UIMAD UR5, UR8, UR7, URZ ;  /* 0x00000007080572a4 */ /* 0x001fe4000f8e023f */
[----:B------:R-:W-:Y:S02]  /*a3a0*/  USHF.R.S32.HI UR7, URZ, 0x1f, UR4 ;  /* 0x0000001f3f077899 */ /* 0x000fe40008011404 */
[----:B------:R-:W-:-:S02]  /*a3b0*/  USHF.R.S32.HI UR8, URZ, 0x1f, UR5 ;  /* 0x0000001f3f087899 */ /* 0x000fc40008011405 */
        /* <DEDUP_REMOVED lines=13> */
[----:B------:R0:W-:Y:S01]  /*a490*/  STG.E.U16 desc[UR10][R2.64], R0 ;  /* 0x0000000002007986 */ /* 0x0001e2000c10150a */
[----:B------:R-:W-:Y:S02]  /*a4a0*/  LEA.HI.X R5, R5, UR9, R8, 0x1, P1 ;  /* 0x0000000905057c11 */ /* 0x000fe400088f0c08 */
[----:B------:R-:W-:-:S02]  /*a4b0*/  IADD3 R9, P1, R7, UR4, RZ ;  /* 0x0000000407097c10 */ /* 0x000fc4000ff3e0ff */
[----:B------:R-:W-:Y:S01]  /*a4c0*/  LEA.HI.X.SX32 R14, R6, UR7, 0x1, P0 ;  /* 0x00000007060e7c11 */ /* 0x000fe200080f0eff */
[----:B------:R1:W-:Y:S01]  /*a4d0*/  STG.E.U16 desc[UR10][R4.64], R31 ;  /* 0x0000001f04007986 */ /* 0x0003e2000c10150a */
[----:B------:R-:W-:Y:S02]  /*a4e0*/  LEA R6, P0, R13, UR8, 0x1 ;  /* 0x000000080d067c11 */ /* 0x000fe4000f8008ff */
[----:B------:R-:W-:Y:S02]  /*a4f0*/  LEA.HI.X.SX32 R12, R7, UR7, 0x1, P1 ;  /* 0x00000007070c7c11 */ /* 0x000fe400088f0eff */
[----:B------:R-:W-:Y:S01]  /*a500*/  LEA.HI.X R7, R13, UR9, R14, 0x1, P0 ;  /* 0x000000090d077c11 */ /* 0x000fe200080f0c0e */
[----:B------:R-:W-:Y:S01]  /*a510*/  VIADD R14, R27, 0x30 ;  /* 0x000000301b0e7836 */ /* 0x000fe20000000000 */
[----:B------:R-:W-:Y:S02]  /*a520*/  LEA R8, P1, R9, UR8, 0x1 ;  /* 0x0000000809087c11 */ /* 0x000fe4000f8208ff */
[----:B------:R-:W-:Y:S01]  /*a530*/  IADD3 R17, P0, R10, UR4, RZ ;  /* 0x000000040a117c10 */ /* 0x000fe2000ff1e0ff */
[----:B------:R-:W-:Y:S01]  /*a540*/  STG.E.U16 desc[UR10][R6.64], R30 ;  /* 0x0000001e06007986 */ /* 0x000fe2000c10150a */
[----:B------:R-:W-:-:S02]  /*a550*/  IADD3 R13, P2, R11, UR4, RZ ;  /* 0x000000040b0d7c10 */ /* 0x000fc4000ff5e0ff */
[----:B------:R-:W-:Y:S02]  /*a560*/  LEA.HI.X R9, R9, UR9, R12, 0x1, P1 ;  /* 0x0000000909097c11 */ /* 0x000fe400088f0c0c */
[----:B------:R-:W-:Y:S02]  /*a570*/  LEA.HI.X.SX32 R18, R10, UR7, 0x1, P0 ;  /* 0x000000070a127c11 */ /* 0x000fe400080f0eff */
[----:B------:R-:W-:Y:S02]  /*a580*/  LEA.HI.X.SX32 R16, R11, UR7, 0x1, P2 ;  /* 0x000000070b107c11 */ /* 0x000fe400090f0eff */
[----:B------:R-:W-:Y:S02]  /*a590*/  LEA R10, P0, R17, UR8, 0x1 ;  /* 0x00000008110a7c11 */ /* 0x000fe4000f8008ff */
[----:B------:R-:W-:Y:S02]  /*a5a0*/  LEA R12, P1, R13, UR8, 0x1 ;  /* 0x000000080d0c7c11 */ /* 0x000fe4000f8208ff */
[----:B------:R-:W-:-:S02]  /*a5b0*/  IADD3 R19, P2, R14, UR4, RZ ;  /* 0x000000040e137c10 */ /* 0x000fc4000ff5e0ff */
[----:B------:R-:W-:Y:S01]  /*a5c0*/  LEA.HI.X R11, R17, UR9, R18, 0x1, P0 ;  /* 0x00000009110b7c11 */ /* 0x000fe200080f0c12 */
[----:B------:R-:W-:Y:S01]  /*a5d0*/  VIADD R18, R27, 0x40 ;  /* 0x000000401b127836 */ /* 0x000fe20000000000 */
[----:B------:R-:W-:Y:S02]  /*a5e0*/  LEA.HI.X R13, R13, UR9, R16, 0x1, P1 ;  /* 0x000000090d0d7c11 */ /* 0x000fe400088f0c10 */
[----:B------:R-:W-:Y:S02]  /*a5f0*/  IADD3 R17, P1, R15, UR4, RZ ;  /* 0x000000040f117c10 */ /* 0x000fe4000ff3e0ff */
[----:B------:R-:W-:Y:S02]  /*a600*/  LEA.HI.X.SX32 R22, R14, UR7, 0x1, P2 ;  /* 0x000000070e167c11 */ /* 0x000fe400090f0eff */
[----:B------:R-:W-:Y:S02]  /*a610*/  LEA R14, P0, R19, UR8, 0x1 ;  /* 0x00000008130e7c11 */ /* 0x000fe4000f8008ff */
[----:B------:R-:W-:-:S02]  /*a620*/  LEA.HI.X.SX32 R20, R15, UR7, 0x1, P1 ;  /* 0x000000070f147c11 */ /* 0x000fc400088f0eff */
[----:B------:R-:W-:Y:S01]  /*a630*/  LEA.HI.X R15, R19, UR9, R22, 0x1, P0 ;  /* 0x00000009130f7c11 */ /* 0x000fe200080f0c16 */
[----:B------:R-:W-:Y:S01]  /*a640*/  VIADD R19, R27, 0x48 ;  /* 0x000000481b137836 */ /* 0x000fe20000000000 */
[C---:B------:R-:W-:Y:S02]  /*a650*/  LEA R16, P1, R17.reuse, UR8, 0x1 ;  /* 0x0000000811107c11 */ /* 0x040fe4000f8208ff */
[C---:B------:R-:W-:Y:S02]  /*a660*/  IADD3 R22, P0, R18.reuse, UR4, RZ ;  /* 0x0000000412167c10 */ /* 0x040fe4000ff1e0ff */
[----:B------:R-:W-:Y:S02]  /*a670*/  LEA.HI.X R17, R17, UR9, R20, 0x1, P1 ;  /* 0x0000000911117c11 */ /* 0x000fe400088f0c14 */
[----:B------:R-:W-:Y:S02]  /*a680*/  IADD3 R24, P1, R19, UR4, RZ ;  /* 0x0000000413187c10 */ /* 0x000fe4000ff3e0ff */
[----:B------:R-:W-:-:S02]  /*a690*/  LEA.HI.X.SX32 R43, R18, UR7, 0x1, P0 ;  /* 0x00000007122b7c11 */ /* 0x000fc400080f0eff */
[----:B------:R-:W-:Y:S02]  /*a6a0*/  LEA R18, P0, R22, UR8, 0x1 ;  /* 0x0000000816127c11 */ /* 0x000fe4000f8008ff */
[----:B------:R-:W-:Y:S02]  /*a6b0*/  IADD3 R23, P2, R21, UR4, RZ ;  /* 0x0000000415177c10 */ /* 0x000fe4000ff5e0ff */
[----:B------:R-:W-:Y:S02]  /*a6c0*/  LEA.HI.X.SX32 R29, R19, UR7, 0x1, P1 ;  /* 0x00000007131d7c11 */ /* 0x000fe400088f0eff */
[----:B------:R-:W-:Y:S02]  /*a6d0*/  LEA R20, P1, R24, UR8, 0x1 ;  /* 0x0000000818147c11 */ /* 0x000fe4000f8208ff */
[----:B------:R-:W-:Y:S02]  /*a6e0*/  LEA.HI.X R19, R22, UR9, R43, 0x1, P0 ;  /* 0x0000000916137c11 */ /* 0x000fe400080f0c2b */
[----:B------:R-:W-:-:S02]  /*a6f0*/  LEA.HI.X.SX32 R28, R21, UR7, 0x1, P2 ;  /* 0x00000007151c7c11 */ /* 0x000fc400090f0eff */
[----:B------:R-:W-:Y:S02]  /*a700*/  LEA R22, P0, R23, UR8, 0x1 ;  /* 0x0000000817167c11 */ /* 0x000fe4000f8008ff */
[----:B------:R-:W-:Y:S02]  /*a710*/  LEA.HI.X R21, R24, UR9, R29, 0x1, P1 ;  /* 0x0000000918157c11 */ /* 0x000fe400088f0c1d */
[C---:B------:R-:W-:Y:S01]  /*a720*/  IADD3 R24, R27.reuse, 0x58, RZ ;  /* 0x000000581b187810 */ /* 0x040fe20007ffe0ff */
[----:B------:R-:W-:Y:S01]  /*a730*/  VIADD R27, R27, 0x68 ;  /* 0x000000681b1b7836 */ /* 0x000fe20000000000 */
[----:B------:R-:W-:Y:S02]  /*a740*/  LEA.HI.X R23, R23, UR9, R28, 0x1, P0 ;  /* 0x0000000917177c11 */ /* 0x000fe400080f0c1c */
[----:B------:R-:W-:Y:S02]  /*a750*/  IADD3 R45, P0, R24, UR4, RZ ;  /* 0x00000004182d7c10 */ /* 0x000fe4000ff1e0ff */
[----:B------:R-:W-:-:S02]  /*a760*/  IADD3 R43, P1, R26, UR4, RZ ;  /* 0x000000041a2b7c10 */ /* 0x000fc4000ff3e0ff */
[----:B0-----:R-:W-:Y:S02]  /*a770*/  PRMT R3, R30, 0x7632, R3 ;  /* 0x000076321e037816 */ /* 0x001fe40000000003 */
[----:B------:R-:W-:Y:S02]  /*a780*/  IADD3 R29, P2, R27, UR4, RZ ;  /* 0x000000041b1d7c10 */ /* 0x000fe4000ff5e0ff */
[----:B-1----:R-:W-:Y:S01]  /*a790*/  PRMT R5, R32, 0x7632, R5 ;  /* 0x0000763220057816 */ /* 0x002fe20000000005 */
[----:B------:R-:W-:Y:S01]  /*a7a0*/  STG.E.U16 desc[UR10][R8.64], R3 ;  /* 0x0000000308007986 */ /* 0x000fe2000c10150a */
[----:B------:R-:W-:Y:S02]  /*a7b0*/  LEA.HI.X.SX32 R46, R24, UR7, 0x1, P0 ;  /* 0x00000007182e7c11 */ /* 0x000fe400080f0eff */
[----:B------:R-:W-:Y:S01]  /*a7c0*/  LEA.HI.X.SX32 R44, R26, UR7, 0x1, P1 ;  /* 0x000000071a2c7c11 */ /* 0x000fe200088f0eff */
[----:B------:R-:W-:Y:S01]  /*a7d0*/  STG.E.U16 desc[UR10][R10.64], R32 ;  /* 0x000000200a007986 */ /* 0x000fe2000c10150a */
[----:B------:R-:W-:-:S02]  /*a7e0*/  LEA R24, P0, R45, UR8, 0x1 ;  /* 0x000000082d187c11 */ /* 0x000fc4000f8008ff */
[----:B------:R-:W-:Y:S01]  /*a7f0*/  PRMT R0, R34, 0x7632, R0 ;  /* 0x0000763222007816 */ /* 0x000fe20000000000 */
[----:B------:R0:W-:Y:S01]  /*a800*/  STG.E.U16 desc[UR10][R12.64], R5 ;  /* 0x000000050c007986 */ /* 0x0001e2000c10150a */
[----:B------:R-:W-:Y:S02]  /*a810*/  LEA R26, P1, R43, UR8, 0x1 ;  /* 0x000000082b1a7c11 */ /* 0x000fe4000f8208ff */
[----:B------:R-:W-:Y:S01]  /*a820*/  LEA.HI.X.SX32 R42, R27, UR7, 0x1, P2 ;  /* 0x000000071b2a7c11 */ /* 0x000fe200090f0eff */
[----:B------:R1:W-:Y:S01]  /*a830*/  STG.E.U16 desc[UR10][R14.64], R34 ;  /* 0x000000220e007986 */ /* 0x0003e2000c10150a */
[----:B------:R-:W-:Y:S02]  /*a840*/  LEA R28, P2, R29, UR8, 0x1 ;  /* 0x000000081d1c7c11 */ /* 0x000fe4000f8408ff */
[----:B------:R-:W-:Y:S01]  /*a850*/  PRMT R2, R36, 0x7632, R2 ;  /* 0x0000763224027816 */ /* 0x000fe20000000002 */
[----:B------:R-:W-:Y:S01]  /*a860*/  STG.E.U16 desc[UR10][R16.64], R0 ;  /* 0x0000000010007986 */ /* 0x000fe2000c10150a */
[----:B------:R-:W-:-:S02]  /*a870*/  LEA.HI.X R25, R45, UR9, R46, 0x1, P0 ;  /* 0x000000092d197c11 */ /* 0x000fc400080f0c2e */
[----:B------:R-:W-:Y:S01]  /*a880*/  LEA.HI.X R27, R43, UR9, R44, 0x1, P1 ;  /* 0x000000092b1b7c11 */ /* 0x000fe200088f0c2c */
[----:B------:R-:W-:Y:S01]  /*a890*/  STG.E.U16 desc[UR10][R18.64], R36 ;  /* 0x0000002412007986 */ /* 0x000fe2000c10150a */
[----:B0-----:R-:W-:Y:S02]  /*a8a0*/  PRMT R12, R38, 0x7632, R12 ;  /* 0x00007632260c7816 */ /* 0x001fe4000000000c */
[----:B------:R-:W-:Y:S01]  /*a8b0*/  LEA.HI.X R29, R29, UR9, R42, 0x1, P2 ;  /* 0x000000091d1d7c11 */ /* 0x000fe200090f0c2a */
[----:B------:R-:W-:Y:S01]  /*a8c0*/  STG.E.U16 desc[UR10][R20.64], R2 ;  /* 0x0000000214007986 */ /* 0x000fe2000c10150a */
[----:B-1----:R-:W-:-:S03]  /*a8d0*/  PRMT R14, R40, 0x7632, R14 ;  /* 0x00007632280e7816 */ /* 0x002fc6000000000e */
[----:B------:R-:W-:Y:S04]  /*a8e0*/  STG.E.U16 desc[UR10][R22.64], R38 ;  /* 0x0000002616007986 */ /* 0x000fe8000c10150a */
[----:B------:R-:W-:Y:S04]  /*a8f0*/  STG.E.U16 desc[UR10][R24.64], R12 ;  /* 0x0000000c18007986 */ /* 0x000fe8000c10150a */
[----:B------:R-:W-:Y:S04]  /*a900*/  STG.E.U16 desc[UR10][R26.64], R40 ;  /* 0x000000281a007986 */ /* 0x000fe8000c10150a */
[----:B------:R-:W-:Y:S01]  /*a910*/  STG.E.U16 desc[UR10][R28.64], R14 ;  /* 0x0000000e1c007986 */ /* 0x000fe2000c10150a */
[----:B------:R-:W-:Y:S05]  /*a920*/  EXIT ;  /* 0x000000000000794d */ /* 0x000fea0003800000 */
.L_x_19018:
        /* <DEDUP_REMOVED lines=13> */
.L_x_29906:


//--------------------- .text._ZN4vllm25paged_attention_v2_kernelI13__nv_bfloat16S1_Li96ELi32ELi128ELNS_18Fp8KVCacheDataTypeE0ELb1ELi512EEEvPfS3_PT_PKS4_PKT0_SA_ifPKiSC_iPKfiiiSE_SE_iiiii --------------------------
	.section	.text._ZN4vllm25paged_attention_v2_kernelI13__nv_bfloat16S1_Li96ELi32ELi128ELNS_18Fp8KVCacheDataTypeE0ELb1ELi512EEEvPfS3_PT_PKS4_PKT0_SA_ifPKiSC_iPKfiiiSE_SE_iiiii,"ax",@progbits
	.align	128
        .global         _ZN4vllm25paged_attention_v2_kernelI13__nv_bfloat16S1_Li96ELi32ELi128ELNS_18Fp8KVCacheDataTypeE0ELb1ELi512EEEvPfS3_PT_PKS4_PKT0_SA_ifPKiSC_iPKfiiiSE_SE_iiiii
        .type           _ZN4vllm25paged_attention_v2_kernelI13__nv_bfloat16S1_Li96ELi32ELi128ELNS_18Fp8KVCacheDataTypeE0ELb1ELi512EEEvPfS3_PT_PKS4_PKT0_SA_ifPKiSC_iPKfiiiSE_SE_iiiii,@function
        .size           _ZN4vllm25paged_attention_v2_kernelI13__nv_bfloat16S1_Li96ELi32ELi128ELNS_18Fp8KVCacheDataTypeE0ELb1ELi512EEEvPfS3_PT_PKS4_PKT0_SA_ifPKiSC_iPKfiiiSE_SE_iiiii,(.L_x_29907 - _ZN4vllm25paged_attention_v2_kernelI13__nv_bfloat16S1_Li96ELi32ELi128ELNS_18Fp8KVCacheDataTypeE0ELb1ELi512EEEvPfS3_PT_PKS4_PKT0_SA_ifPKiSC_iPKfiiiSE_SE_iiiii)
        .other          _ZN4vllm25paged_attention_v2_kernelI13__nv_bfloat16S1_Li96ELi32ELi128ELNS_18Fp8KVCacheDataTypeE0ELb1ELi512EEEvPfS3_PT_PKS4_PKT0_SA_ifPKiSC_iPKfiiiSE_SE_iiiii,@"STO_CUDA_ENTRY STV_DEFAULT"
_ZN4vllm25paged_attention_v2_kernelI13__nv_bfloat16S1_Li96ELi32ELi128ELNS_18Fp8KVCacheDataTypeE0ELb1ELi512EEEvPfS3_PT_PKS4_PKT0_SA_ifPKiSC_iPKfiiiSE_SE_iiiii:
.text._ZN4vllm25paged_attention_v2_kernelI13__nv_bfloat16S1_Li96ELi32ELi128ELNS_18Fp8KVCacheDataTypeE0ELb1ELi512EEEvPfS3_PT_PKS4_PKT0_SA_ifPKiSC_iPKfiiiSE_SE_iiiii:
        /* <DEDUP_REMOVED lines=51> */
[----:B0-----:R-:W-:Y:S02]  /*0330*/  IMAD.MOV.U32 R2, RZ, RZ, RZ ;  /* 0x000000ffff027224 */ /* 0x001fe400078e00ff */
[----:B-1----:R-:W-:-:S04]  /*0340*/  IMAD.MOV R6, RZ, RZ, -R3 ;  /* 0x000000ffff067224 */ /* 0x002fc800078e0a03 */
[----:B------:R-:W-:Y:S01]  /*0350*/  IMAD R7, R6, R5, RZ ;  /* 0x0000000506077224 */ /* 0x000fe200078e02ff */
[----:B------:R-:W-:-:S03]  /*0360*/  IABS R6, R27 ;  /* 0x0000001b00067213 */ /* 0x000fc60000000000 */
[----:B------:R-:W-:Y:S01]  /*0370*/  IMAD.HI.U32 R3, R3, R7, R2 ;  /* 0x0000000703037227 */ /* 0x000fe200078e0002 */
[----:B------:R-:W-:-:S03]  /*0380*/  IADD3 R7, RZ, -R9, RZ ;  /* 0x80000009ff077210 */ /* 0x000fc60007ffe0ff */
[----:B------:R-:W-:Y:S02]  /*0390*/  VIADD R2, R0, 0x1f ;  /* 0x0000001f00027836 */ /* 0x000fe40000000000 */
[----:B------:R-:W-:-:S03]  /*03a0*/  IMAD.HI.U32 R30, R3, R6, RZ ;  /* 0x00000006031e7227 */ /* 0x000fc600078e00ff */
[----:B------:R-:W-:Y:S01]  /*03b0*/  SHF.R.S32.HI R3, RZ, 0x1f, R2 ;  /* 0x0000001fff037819 */ /* 0x000fe20000011402 */
[----:B------:R-:W-:Y:S02]  /*03c0*/  IMAD R4, R30, R7, R6 ;  /* 0x000000071e047224 */ /* 0x000fe400078e0206 */
[----:B------:R-:W0:Y:S01]  /*03d0*/  S2R R7, SR_TID.X ;  /* 0x0000000000077919 */ /* 0x000e220000002100 */
[----:B------:R-:W-:Y:S02]  /*03e0*/  LEA.HI R3, R3, R2, RZ, 0x5 ;  /* 0x0000000203037211 */ /* 0x000fe400078f28ff */
[----:B------:R-:W-:Y:S02]  /*03f0*/  ISETP.GT.U32.AND P1, PT, R5, R4, PT ;  /* 0x000000040500720c */ /* 0x000fe40003f24070 */
[----:B------:R-:W-:Y:S02]  /*0400*/  LEA R2, R24, 0x10, 0x4 ;  /* 0x0000001018027811 */ /* 0x000fe400078e20ff */
[----:B------:R-:W-:-:S04]  /*0410*/  SHF.R.S32.HI R3, RZ, 0x5, R3 ;  /* 0x00000005ff037819 */ /* 0x000fc80000011403 */
[----:B------:R-:W-:-:S05]  /*0420*/  VIMNMX R29, R3, R2, PT ;  /* 0x00000002031d7248 */ /* 0x000fca0003fe0100 */
[----:B------:R-:W-:Y:S02]  /*0430*/  @!P1 IMAD.IADD R4, R4, 0x1, -R5 ;  /* 0x0000000104049824 */ /* 0x000fe400078e0a05 */
[----:B------:R-:W-:Y:S01]  /*0440*/  @!P1 VIADD R30, R30, 0x1 ;  /* 0x000000011e1e9836 */ /* 0x000fe20000000000 */
[----:B------:R-:W-:Y:S01]  /*0450*/  ISETP.NE.AND P1, PT, R8, RZ, PT ;  /* 0x000000ff0800720c */ /* 0x000fe20003f25270 */
[----:B------:R-:W-:Y:S01]  /*0460*/  IMAD R2, R24, -0x10, R29 ;  /* 0xfffffff018027824 */ /* 0x000fe200078e021d */
[----:B------:R-:W-:Y:S02]  /*0470*/  ISETP.GE.U32.AND P0, PT, R4, R5, PT ;  /* 0x000000050400720c */ /* 0x000fe40003f06070 */
[----:B------:R-:W-:-:S04]  /*0480*/  LOP3.LUT R4, R27, R8, RZ, 0x3c, !PT ;  /* 0x000000081b047212 */ /* 0x000fc800078e3cff */
[----:B------:R-:W-:Y:S02]  /*0490*/  ISETP.GE.AND P2, PT, R4, RZ, PT ;  /* 0x000000ff0400720c */ /* 0x000fe40003f46270 */
[----:B0-----:R-:W-:-:S05]  /*04a0*/  SHF.R.S32.HI R3, RZ, 0x1f, R7 ;  /* 0x0000001fff037819 */ /* 0x001fca0000011407 */
[----:B------:R-:W-:Y:S01]  /*04b0*/  @P0 VIADD R30, R30, 0x1 ;  /* 0x000000011e1e0836 */ /* 0x000fe20000000000 */
[----:B------:R-:W-:Y:S02]  /*04c0*/  ISETP.GT.AND P0, PT, R7, 0xb, PT ;  /* 0x0000000b0700780c */ /* 0x000fe40003f04270 */
[----:B------:R-:W-:Y:S02]  /*04d0*/  LEA.HI R4, R3, R7, RZ, 0x5 ;  /* 0x0000000703047211 */ /* 0x000fe400078f28ff */
[----:B------:R-:W-:Y:S01]  /*04e0*/  LEA R3, R2, R83, 0x5 ;  /* 0x0000005302037211 */ /* 0x000fe200078e28ff */
[----:B------:R-:W-:Y:S01]  /*04f0*/  @!P2 IMAD.MOV R30, RZ, RZ, -R30 ;  /* 0x000000ffff1ea224 */ /* 0x000fe200078e0a1e */
[----:B------:R-:W-:Y:S02]  /*0500*/  LOP3.LUT R31, R4, 0xffffffe0, RZ, 0xc0, !PT ;  /* 0xffffffe0041f7812 */ /* 0x000fe400078ec0ff */
[----:B------:R-:W-:Y:S02]  /*0510*/  VIMNMX R32, R0, R3, PT ;  /* 0x0000000300207248 */ /* 0x000fe40003fe0100 */
[----:B------:R-:W-:Y:S01]  /*0520*/  @!P1 LOP3.LUT R30, RZ, R8, RZ, 0x33, !PT ;  /* 0x00000008ff1e9212 */ /* 0x000fe200078e33ff */
[----:B------:R-:W-:Y:S01]  /*0530*/  IMAD.IADD R31, R7, 0x1, -R31 ;  /* 0x00000001071f7824 */ /* 0x000fe200078e0a1f */
[----:B------:R-:W-:Y:S01]  /*0540*/  SHF.R.S32.HI R36, RZ, 0x5, R4 ;  /* 0x00000005ff247819 */ /* 0x000fe20000011404 */
[----:B------:R-:W-:Y:S01]  /*0550*/  IMAD.IADD R32, R32, 0x1, -R83 ;  /* 0x0000000120207824 */ /* 0x000fe200078e0a53 */
        /* <DEDUP_REMOVED lines=23> */
[----:B------:R-:W-:-:S05]  /*06d0*/  LEA.HI.X R16, R16, UR7, R11, 0x1, P3 ;  /* 0x0000000710107c11 */ /* 0x000fca00098f0c0b */
[----:B------:R-:W-:Y:S01]  /*06e0*/  IMAD.X R16, RZ, RZ, R16, P1 ;  /* 0x000000ffff107224 */ /* 0x000fe200008e0610 */
[----:B0-----:R-:W-:-:S06]  /*06f0*/  ULEA UR4, UR5, UR4, 0x18 ;  /* 0x0000000405047291 */ /* 0x001fcc000f8ec03f */
[----:B------:R-:W-:-:S05]  /*0700*/  LEA R2, R7, UR4, 0x4 ;  /* 0x0000000407027c11 */ /* 0x000fca000f8e20ff */
[----:B------:R-:W-:-:S07]  /*0710*/  VIADD R8, R2, 0x8 ;  /* 0x0000000802087836 */ /* 0x000fce0000000000 */
.L_x_19023:
        /* <DEDUP_REMOVED lines=15> */
.L_x_19022:
[----:B------:R-:W-:Y:S05]  /*0810*/  BSYNC B1 ;  /* 0x0000000000017941 */ /* 0x000fea0003800000 */
.L_x_19021:
        /* <DEDUP_REMOVED lines=11> */
[----:B------:R-:W-:Y:S02]  /*08d0*/  LEA R2, R7, UR4, 0x4 ;  /* 0x0000000407027c11 */ /* 0x000fe4000f8e20ff */
[----:B------:R-:W-:Y:S02]  /*08e0*/  LEA.HI.X R33, R33, R3, R14, 0x1, P0 ;  /* 0x0000000321217211 */ /* 0x000fe400000f0c0e */
[----:B------:R-:W-:Y:S01]  /*08f0*/  IADD3 R7, R7, -0x200, RZ ;  /* 0xfffffe0007077810 */ /* 0x000fe20007ffe0ff */
[----:B------:R-:W-:-:S07]  /*0900*/  VIADD R6, R2, 0x1000 ;  /* 0x0000100002067836 */ /* 0x000fce0000000000 */
.L_x_19024:
        /* <DEDUP_REMOVED lines=28> */
.L_x_19020:
[----:B------:R-:W-:Y:S05]  /*0ad0*/  BSYNC B0 ;  /* 0x0000000000007941 */ /* 0x000fea0003800000 */
.L_x_19019:
[----:B------:R-:W0:Y:S01]  /*0ae0*/  LDC R7, c[0x0][0x294] ;  /* 0x0000a500ff077b82 */ /* 0x000e220000000800 */
[----:B------:R-:W-:Y:S01]  /*0af0*/  VIADD R4, R0, 0xffffffff ;  /* 0xffffffff00047836 */ /* 0x000fe20000000000 */
[----:B------:R-:W-:Y:S01]  /*0b00*/  ULDC UR4, c[0x0][0x288] ;  /* 0x0000a20000047ab9 */ /* 0x000fe20000000800 */
[----:B------:R-:W-:Y:S01]  /*0b10*/  IMAD R36, R24, 0x10, R36 ;  /* 0x0000001018247824 */ /* 0x000fe200078e0224 */
[----:B------:R-:W-:Y:S01]  /*0b20*/  ULDC UR13, c[0x0][0x26c] ;  /* 0x00009b00000d7ab9 */ /* 0x000fe20000000800 */
[----:B------:R-:W-:Y:S01]  /*0b30*/  ULDC UR12, c[0x0][0x244] ;  /* 0x00009100000c7ab9 */ /* 0x000fe20000000800 */
[----:B------:R-:W-:Y:S01]  /*0b40*/  ULDC.64 UR6, c[0x0][0x248] ;  /* 0x0000920000067ab9 */ /* 0x000fe20000000a00 */
[----:B------:R-:W-:Y:S01]  /*0b50*/  ULDC.64 UR8, c[0x0][0x230] ;  /* 0x00008c0000087ab9 */ /* 0x000fe20000000a00 */
[----:B------:R-:W1:Y:S01]  /*0b60*/  LDC R9, c[0x0][0x298] ;  /* 0x0000a600ff097b82 */ /* 0x000e620000000800 */
[----:B------:R-:W-:Y:S01]  /*0b70*/  BSSY B0, `(.L_x_19025) ;  /* 0x000024f000007945 */ /* 0x000fe20003800000 */
[----:B------:R-:W-:Y:S01]  /*0b80*/  IMAD.MOV.U32 R81, RZ, RZ, -0x800001 ;  /* 0xff7fffffff517424 */ /* 0x000fe200078e00ff */
[----:B0-----:R-:W-:-:S04]  /*0b90*/  IABS R26, R7 ;  /* 0x00000007001a7213 */ /* 0x001fc80000000000 */
[----:B------:R-:W0:Y:S01]  /*0ba0*/  I2F.RP R5, R26 ;  /* 0x0000001a00057306 */ /* 0x000e220000209400 */
[----:B------:R-:W-:Y:S01]  /*0bb0*/  IMAD.MOV.U32 R38, RZ, RZ, R26 ;  /* 0x000000ffff267224 */ /* 0x000fe200078e001a */
[----:B------:R-:W-:Y:S01]  /*0bc0*/  BAR.SYNC.DEFER_BLOCKING 0x0 ;  /* 0x0000000000007b1d */ /* 0x000fe20000010000 */
[----:B-1----:R-:W-:-:S05]  /*0bd0*/  ISETP.GT.AND P3, PT, R9, -0x1, PT ;  /* 0xffffffff0900780c */ /* 0x002fca0003f64270 */
[----:B0-----:R-:W0:Y:S08]  /*0be0*/  MUFU.RCP R5, R5 ;  /* 0x0000000500057308 */ /* 0x001e300000001000 */
[----:B------:R-:W-:Y:S02]  /*0bf0*/  @!P3 IMAD R39, R39, UR4, R30 ;  /* 0x000000042727bc24 */ /* 0x000fe4000f8e021e */
[----:B0-----:R-:W-:-:S04]  /*0c00*/  VIADD R2, R5, 0xffffffe ;  /* 0x0ffffffe05027836 */ /* 0x001fc80000000000 */
[----:B------:R0:W1:Y:S02]  /*0c10*/  F2I.FTZ.U32.TRUNC.NTZ R3, R2 ;  /* 0x0000000200037305 */ /* 0x000064000021f000 */
[----:B0-----:R-:W-:Y:S02]  /*0c20*/  IMAD.MOV.U32 R2, RZ, RZ, RZ ;  /* 0x000000ffff027224 */ /* 0x001fe400078e00ff */
[----:B-1----:R-:W-:-:S05]  /*0c30*/  IMAD R6, R3, R26, RZ ;  /* 0x0000001a03067224 */ /* 0x002fca00078e02ff */
[----:B------:R-:W-:Y:S02]  /*0c40*/  IADD3 R33, RZ, -R6, RZ ;  /* 0x80000006ff217210 */ /* 0x000fe40007ffe0ff */
[----:B------:R-:W-:Y:S02]  /*0c50*/  IABS R6, R4 ;  /* 0x0000000400067213 */ /* 0x000fe40000000000 */
[----:B------:R-:W-:Y:S01]  /*0c60*/  LOP3.LUT R4, R4, R7, RZ, 0x3c, !PT ;  /* 0x0000000704047212 */ /* 0x000fe200078e3cff */
[----:B------:R-:W-:-:S03]  /*0c70*/  IMAD.HI.U32 R33, R3, R33, R2 ;  /* 0x0000002103217227 */ /* 0x000fc600078e0002 */
[----:B------:R-:W-:Y:S01]  /*0c80*/  ISETP.GE.AND P2, PT, R4, RZ, PT ;  /* 0x000000ff0400720c */ /* 0x000fe20003f46270 */
[----:B------:R-:W-:Y:S02]  /*0c90*/  IMAD.MOV.U32 R3, RZ, RZ, R6 ;  /* 0x000000ffff037224 */ /* 0x000fe400078e0006 */
[----:B------:R-:W-:Y:S02]  /*0ca0*/  @!P3 IMAD.MOV R4, RZ, RZ, -R9 ;  /* 0x000000ffff04b224 */ /* 0x000fe400078e0a09 */
[----:B------:R-:W-:-:S04]  /*0cb0*/  IMAD.HI.U32 R34, R33, R3, RZ ;  /* 0x0000000321227227 */ /* 0x000fc800078e00ff */
[----:B------:R-:W-:Y:S02]  /*0cc0*/  IMAD.MOV R5, RZ, RZ, -R34 ;  /* 0x000000ffff057224 */ /* 0x000fe400078e0a22 */
[----:B------:R-:W-:Y:S01]  /*0cd0*/  @P3 IMAD R2, R25, UR4, R27 ;  /* 0x0000000419023c24 */ /* 0x000fe2000f8e021b */
[----:B------:R-:W-:Y:S01]  /*0ce0*/  ULDC UR4, c[0x0][0x258] ;  /* 0x0000960000047ab9 */ /* 0x000fe20000000800 */
[----:B------:R-:W-:Y:S02]  /*0cf0*/  IMAD R3, R26, R5, R3 ;  /* 0x000000051a037224 */ /* 0x000fe400078e0203 */
[----:B------:R-:W-:Y:S02]  /*0d00*/  @!P3 IMAD R39, R39, R4, RZ ;  /* 0x000000042727b224 */ /* 0x000fe400078e02ff */
[----:B------:R-:W-:Y:S01]  /*0d10*/  @P3 IMAD R39, R2, R9, RZ ;  /* 0x0000000902273224 */ /* 0x000fe200078e02ff */
[----:B------:R-:W-:Y:S01]  /*0d20*/  ISETP.GT.U32.AND P1, PT, R26, R3, PT ;  /* 0x000000031a00720c */ /* 0x000fe20003f24070 */
[----:B------:R-:W-:-:S03]  /*0d30*/  IMAD R35, R35, UR4, RZ ;  /* 0x0000000423237c24 */ /* 0x000fc6000f8e02ff */
[----:B------:R-:W-:Y:S02]  /*0d40*/  IADD3 R39, R39, 0x1, RZ ;  /* 0x0000000127277810 */ /* 0x000fe40007ffe0ff */
[----:B------:R-:W-:-:S07]  /*0d50*/  SHF.R.S32.HI R37, RZ, 0x1f, R35 ;  /* 0x0000001fff257819 */ /* 0x000fce0000011423 */
[-C--:B------:R-:W-:Y:S01]  /*0d60*/  @!P1 IADD3 R3, R3, -R26.reuse, RZ ;  /* 0x8000001a03039210 */ /* 0x080fe20007ffe0ff */
[----:B------:R-:W-:Y:S01]  /*0d70*/  @!P1 VIADD R34, R34, 0x1 ;  /* 0x0000000122229836 */ /* 0x000fe20000000000 */
[----:B------:R-:W-:Y:S02]  /*0d80*/  ISETP.NE.AND P1, PT, R7, RZ, PT ;  /* 0x000000ff0700720c */ /* 0x000fe40003f25270 */
[----:B------:R-:W-:-:S13]  /*0d90*/  ISETP.GE.U32.AND P0, PT, R3, R26, PT ;  /* 0x0000001a0300720c */ /* 0x000fda0003f06070 */
[----:B------:R-:W-:Y:S01]  /*0da0*/  @P0 VIADD R34, R34, 0x1 ;  /* 0x0000000122220836 */ /* 0x000fe20000000000 */
[----:B------:R-:W-:-:S04]  /*0db0*/  ISETP.GE.AND P0, PT, R36, R29, PT ;  /* 0x0000001d2400720c */ /* 0x000fc80003f06270 */
[----:B------:R-:W-:Y:S02]  /*0dc0*/  @!P2 IADD3 R34, RZ, -R34, RZ ;  /* 0x80000022ff22a210 */ /* 0x000fe40007ffe0ff */
[----:B------:R-:W-:-:S07]  /*0dd0*/  @!P1 LOP3.LUT R34, RZ, R7, RZ, 0x33, !PT ;  /* 0x00000007ff229212 */ /* 0x000fce00078e33ff */
[----:B------:R-:W-:Y:S05]  /*0de0*/  @P0 BRA `(.L_x_19026) ;  /* 0x00000020009c0947 */ /* 0x000fea0003800000 */
[----:B------:R-:W0:Y:S01]  /*0df0*/  S2UR UR5, SR_CgaCtaId ;  /* 0x00000000000579c3 */ /* 0x000e220000008800 */
[----:B------:R-:W-:Y:S01]  /*0e00*/  UMOV UR4, 0x400 ;  /* 0x0000040000047882 */ /* 0x000fe20000000000 */
[C---:B------:R-:W-:Y:S01]  /*0e10*/  IMAD.SHL.U32 R2, R31.reuse, 0x8, RZ ;  /* 0x000000081f027824 */ /* 0x040fe200078e00ff */
[----:B------:R-:W-:Y:S01]  /*0e20*/  IADD3 R82, -R0, 0x1, RZ ;  /* 0x0000000100527810 */ /* 0x000fe20007ffe1ff */
[----:B------:R-:W-:Y:S01]  /*0e30*/  IMAD.IADD R83, R31, 0x1, -R83 ;  /* 0x000000011f537824 */ /* 0x000fe200078e0a53 */
[----:B------:R-:W-:Y:S01]  /*0e40*/  MOV R80, R36 ;  /* 0x0000002400507202 */ /* 0x000fe20000000f00 */
[----:B------:R-:W-:Y:S01]  /*0e50*/  IMAD.MOV.U32 R81, RZ, RZ, -0x800001 ;  /* 0xff7fffffff517424 */ /* 0x000fe200078e00ff */
[----:B------:R-:W-:Y:S01]  /*0e60*/  SHF.R.S32.HI R4, RZ, 0x1f, R2 ;  /* 0x0000001fff047819 */ /* 0x000fe20000011402 */
[----:B------:R-:W1:Y:S01]  /*0e70*/  LDC R78, c[0x0][0x26c] ;  /* 0x00009b00ff4e7b82 */ /* 0x000e620000000800 */
[----:B0-----:R-:W-:-:S03]  /*0e80*/  ULEA UR4, UR5, UR4, 0x18 ;  /* 0x0000000405047291 */ /* 0x001fc6000f8ec03f */
[----:B------:R-:W-:Y:S02]  /*0e90*/  ULDC UR5, c[0x0][0x270] ;  /* 0x00009c0000057ab9 */ /* 0x000fe40000000800 */
[----:B------:R-:W-:Y:S01]  /*0ea0*/  IMAD R3, R30, UR5, RZ ;  /* 0x000000051e037c24 */ /* 0x000fe2000f8e02ff */
[----:B-1----:R-:W-:-:S03]  /*0eb0*/  SHF.R.S32.HI R78, RZ, 0x1f, R78 ;  /* 0x0000001fff4e7819 */ /* 0x002fc6000001144e */
        /* <DEDUP_REMOVED lines=8> */
[----:B------:R-:W4:Y:S04]  /*0f40*/  LDS.128 R4, [UR4+0x60] ;  /* 0x00006004ff047984 */ /* 0x000f280008000c00 */
[----:B------:R-:W4:Y:S04]  /*0f50*/  LDS.128 R8, [UR4+0x70] ;  /* 0x00007004ff087984 */ /* 0x000f280008000c00 */
[----:B------:R-:W-:Y:S04]  /*0f60*/  LDS.128 R12, [UR4+0x80] ;  /* 0x00008004ff0c7984 */ /* 0x000fe80008000c00 */
        /* <DEDUP_REMOVED lines=8> */
[----:B------:R-:W-:Y:S01]  /*0ff0*/  LDS.128 R20, [UR4+0xa0] ;  /* 0x0000a004ff147984 */ /* 0x000fe20008000c00 */
[----:B------:R-:W-:Y:S01]  /*1000*/  PRMT R100, R27, 0x7632, R100 ;  /* 0x000076321b647816 */ /* 0x000fe20000000064 */
[----:B------:R-:W-:Y:S01]  /*1010*/  IMAD.U32 R97, R97, 0x10000, RZ ;  /* 0x0001000061617824 */ /* 0x000fe200078e00ff */
[C---:B-1----:R-:W-:Y:S01]  /*1020*/  PRMT R77, R40.reuse, 0x7632, R77 ;  /* 0x00007632284d7816 */ /* 0x042fe2000000004d */
[----:B------:R-:W0:Y:S01]  /*1030*/  LDS.128 R24, [UR4+0xb0] ;  /* 0x0000b004ff187984 */ /* 0x000e220008000c00 */
[----:B------:R-:W-:Y:S01]  /*1040*/  PRMT R76, R41, 0x7632, R76 ;  /* 0x00007632294c7816 */ /* 0x000fe2000000004c */
[----:B------:R-:W-:Y:S01]  /*1050*/  ULDC UR4, c[0x0][0x28c] ;  /* 0x0000a30000047ab9 */ /* 0x000fe20000000800 */
[----:B------:R-:W-:Y:S01]  /*1060*/  PRMT R74, R43, 0x7632, R74 ;  /* 0x000076322b4a7816 */ /* 0x000fe2000000004a */
[----:B------:R-:W-:Y:S01]  /*1070*/  IMAD.U32 R40, R40, 0x10000, RZ ;  /* 0x0001000028287824 */ /* 0x000fe200078e00ff */
[C---:B--2---:R-:W-:Y:S01]  /*1080*/  PRMT R73, R44.reuse, 0x7632, R73 ;  /* 0x000076322c497816 */ /* 0x044fe20000000049 */
[----:B------:R-:W-:Y:S01]  /*1090*/  IMAD.U32 R41, R41, 0x10000, RZ ;  /* 0x0001000029297824 */ /* 0x000fe200078e00ff */
[----:B------:R-:W-:Y:S01]  /*10a0*/  PRMT R72, R45, 0x7632, R72 ;  /* 0x000076322d487816 */ /* 0x000fe20000000048 */
[----:B------:R-:W-:Y:S01]  /*10b0*/  IMAD.U32 R43, R43, 0x10000, RZ ;  /* 0x000100002b2b7824 */ /* 0x000fe200078e00ff */
[----:B------:R-:W-:Y:S01]  /*10c0*/  PRMT R125, R47, 0x7632, R125 ;  /* 0x000076322f7d7816 */ /* 0x000fe2000000007d */
[----:B------:R-:W-:Y:S01]  /*10d0*/  IMAD.U32 R44, R44, 0x10000, RZ ;  /* 0x000100002c2c7824 */ /* 0x000fe200078e00ff */
[C---:B---3--:R-:W-:Y:S01]  /*10e0*/  PRMT R85, R48.reuse, 0x7632, R85 ;  /* 0x0000763230557816 */ /* 0x048fe20000000055 */
[----:B------:R-:W-:Y:S01]  /*10f0*/  IMAD.U32 R45, R45, 0x10000, RZ ;  /* 0x000100002d2d7824 */ /* 0x000fe200078e00ff */
[----:B------:R-:W-:Y:S01]  /*1100*/  PRMT R86, R49, 0x7632, R86 ;  /* 0x0000763231567816 */ /* 0x000fe20000000056 */
[----:B------:R-:W-:Y:S01]  /*1110*/  IMAD.U32 R47, R47, 0x10000, RZ ;  /* 0x000100002f2f7824 */ /* 0x000fe200078e00ff */
[----:B------:R-:W-:Y:S01]  /*1120*/  PRMT R88, R51, 0x7632, R88 ;  /* 0x0000763233587816 */ /* 0x000fe20000000058 */
[----:B------:R-:W-:Y:S01]  /*1130*/  IMAD.U32 R48, R48, 0x10000, RZ ;  /* 0x0001000030307824 */ /* 0x000fe200078e00ff */
[C---:B----4-:R-:W-:Y:S01]  /*1140*/  PRMT R89, R52.reuse, 0x7632, R89 ;  /* 0x0000763234597816 */ /* 0x050fe20000000059 */
[----:B------:R-:W-:Y:S01]  /*1150*/  IMAD.U32 R49, R49, 0x10000, RZ ;  /* 0x0001000031317824 */ /* 0x000fe200078e00ff */
[----:B------:R-:W-:Y:S01]  /*1160*/  PRMT R90, R53, 0x7632, R90 ;  /* 0x00007632355a7816 */ /* 0x000fe2000000005a */
        /* <DEDUP_REMOVED lines=50> */
[----:B------:R-:W-:Y:S01]  /*1490*/  VIADD R79, R34, -UR4 ;  /* 0x80000004224f7c36 */ /* 0x000fe20008000000 */
        /* <DEDUP_REMOVED lines=65> */
[----:B------:R-:W-:-:S07]  /*18b0*/  IMAD.U32 R124, R124, 0x10000, RZ ;  /* 0x000100007c7c7824 */ /* 0x000fce00078e00ff */
.L_x_19030:
        /* <DEDUP_REMOVED lines=17> */
[----:B------:R-:W-:Y:S01]  /*19d0*/  @!P1 IADD3 R5, R5, -R26, RZ ;  /* 0x8000001a05059210 */ /* 0x000fe20007ffe0ff */
[----:B------:R-:W-:Y:S01]  /*19e0*/  @!P1 VIADD R4, R4, 0x1 ;  /* 0x0000000104049836 */ /* 0x000fe20000000000 */
[----:B------:R-:W-:Y:S02]  /*19f0*/  ISETP.NE.AND P1, PT, R125, RZ, PT ;  /* 0x000000ff7d00720c */ /* 0x000fe40003f25270 */
[----:B------:R-:W-:Y:S01]  /*1a00*/  ISETP.GE.U32.AND P0, PT, R5, R38, PT ;  /* 0x000000260500720c */ /* 0x000fe20003f06070 */
[----:B0-----:R-:W-:Y:S01]  /*1a10*/  VIADD R7, R6, 0xffffffe ;  /* 0x0ffffffe06077836 */ /* 0x001fe20000000000 */
[----:B------:R-:W-:-:S04]  /*1a20*/  LOP3.LUT R5, R126, R125, RZ, 0x3c, !PT ;  /* 0x0000007d7e057212 */ /* 0x000fc800078e3cff */
[----:B------:R-:W-:Y:S02]  /*1a30*/  ISETP.GE.AND P2, PT, R5, RZ, PT ;  /* 0x000000ff0500720c */ /* 0x000fe40003f46270 */
[----:B------:R-:W0:Y:S05]  /*1a40*/  F2I.FTZ.U32.TRUNC.NTZ R5, R7 ;  /* 0x0000000700057305 */ /* 0x000e2a000021f000 */
[----:B------:R-:W-:-:S05]  /*1a50*/  @P0 VIADD R4, R4, 0x1 ;  /* 0x0000000104040836 */ /* 0x000fca0000000000 */
[----:B------:R-:W-:Y:S01]  /*1a60*/  MOV R8, R4 ;  /* 0x0000000400087202 */ /* 0x000fe20000000f00 */
[----:B0-----:R-:W-:-:S04]  /*1a70*/  IMAD.MOV R4, RZ, RZ, -R5 ;  /* 0x000000ffff047224 */ /* 0x001fc800078e0a05 */
[----:B------:R-:W-:Y:S01]  /*1a80*/  @!P2 IMAD.MOV R8, RZ, RZ, -R8 ;  /* 0x000000ffff08a224 */ /* 0x000fe200078e0a08 */
[----:B------:R-:W-:Y:S01]  /*1a90*/  @!P1 LOP3.LUT R8, RZ, R125, RZ, 0x33, !PT ;  /* 0x0000007dff089212 */ /* 0x000fe200078e33ff */
[----:B------:R-:W-:Y:S01]  /*1aa0*/  IMAD R125, R4, R9, RZ ;  /* 0x00000009047d7224 */ /* 0x000fe200078e02ff */
[----:B------:R-:W-:-:S03]  /*1ab0*/  HFMA2.MMA R4, -RZ, RZ, 0, 0 ;  /* 0x00000000ff047435 */ /* 0x000fc600000001ff */
[----:B------:R-:W-:-:S05]  /*1ac0*/  IMAD.IADD R6, R39, 0x1, R8 ;  /* 0x0000000127067824 */ /* 0x000fca00078e0208 */
[----:B------:R-:W-:Y:S02]  /*1ad0*/  IABS R7, R6 ;  /* 0x0000000600077213 */ /* 0x000fe40000000000 */
[----:B------:R-:W-:Y:S01]  /*1ae0*/  IMAD.HI.U32 R4, R5, R125, R4 ;  /* 0x0000007d05047227 */ /* 0x000fe200078e0004 */
[----:B------:R-:W-:-:S03]  /*1af0*/  ISETP.GE.AND P2, PT, R6, RZ, PT ;  /* 0x000000ff0600720c */ /* 0x000fc60003f46270 */
        /* <DEDUP_REMOVED lines=16> */
[----:B------:R-:W-:-:S04]  /*1c00*/  IADD3 R4, P0, R35, R80, RZ ;  /* 0x0000005023047210 */ /* 0x000fc80007f1e0ff */
[----:B------:R-:W-:Y:S02]  /*1c10*/  LEA.HI.X.SX32 R5, R80, R37, 0x1, P0 ;  /* 0x0000002550057211 */ /* 0x000fe400000f0eff */
[----:B------:R-:W-:-:S04]  /*1c20*/  LEA R8, P0, R4, UR6, 0x2 ;  /* 0x0000000604087c11 */ /* 0x000fc8000f8010ff */
[----:B------:R-:W-:-:S06]  /*1c30*/  LEA.HI.X R9, R4, UR7, R5, 0x2, P0 ;  /* 0x0000000704097c11 */ /* 0x000fcc00080f1405 */
[----:B------:R-:W2:Y:S02]  /*1c40*/  LDG.E.CONSTANT R9, desc[UR10][R8.64] ;  /* 0x0000000a08097981 */ /* 0x000ea4000c1e9900 */
[----:B--2---:R-:W-:-:S05]  /*1c50*/  SHF.R.S32.HI R4, RZ, 0x1f, R9 ;  /* 0x0000001fff047819 */ /* 0x004fca0000011409 */
[----:B------:R-:W-:Y:S02]  /*1c60*/  IMAD R6, R4, UR13, RZ ;  /* 0x0000000d04067c24 */ /* 0x000fe4000f8e02ff */
[----:B------:R-:W-:-:S04]  /*1c70*/  IMAD.WIDE.U32 R4, R9, UR13, R2 ;  /* 0x0000000d09047c25 */ /* 0x000fc8000f8e0002 */
        /* <DEDUP_REMOVED lines=27> */
[----:B------:R-:W-:Y:S02]  /*1e30*/  SHF.L.U32 R141, R141, 0x10, RZ ;  /* 0x000000108d8d7819 */ /* 0x000fe400000006ff */
[C---:B---3--:R-:W-:Y:S01]  /*1e40*/  PRMT R133, R135.reuse, 0x7632, R133 ;  /* 0x0000763287857816 */ /* 0x048fe20000000085 */
[----:B------:R-:W-:Y:S02]  /*1e50*/  IMAD.U32 R138, R132, 0x10000, RZ ;  /* 0x00010000848a7824 */ /* 0x000fe400078e00ff */
[----:B------:R-:W-:Y:S02]  /*1e60*/  IMAD.U32 R135, R135, 0x10000, RZ ;  /* 0x0001000087877824 */ /* 0x000fe400078e00ff */
[----:B------:R-:W-:Y:S01]  /*1e70*/  FMUL.FTZ R141, R44, R141 ;  /* 0x0000008d2c8d7220 */ /* 0x000fe20000410000 */
[----:B------:R-:W2:Y:S01]  /*1e80*/  LDG.E.CONSTANT R132, desc[UR10][R6.64+0x1404] ;  /* 0x0014040a06847981 */ /* 0x000ea2000c1e9900 */
[----:B------:R-:W-:Y:S02]  /*1e90*/  IMAD.U32 R134, R133, 0x10000, RZ ;  /* 0x0001000085867824 */ /* 0x000fe400078e00ff */
[----:B------:R-:W-:Y:S01]  /*1ea0*/  FMUL.FTZ R138, R73, R138 ;  /* 0x0000008a498a7220 */ /* 0x000fe20000410000 */
[----:B------:R-:W-:Y:S01]  /*1eb0*/  FFMA.FTZ R141, R40, R135, R141 ;  /* 0x00000087288d7223 */ /* 0x000fe2000001008d */
[----:B----4-:R-:W-:Y:S01]  /*1ec0*/  PRMT R135, R143, 0x7632, R135 ;  /* 0x000076328f877816 */ /* 0x010fe20000000087 */
[----:B------:R-:W3:Y:S01]  /*1ed0*/  LDG.E.CONSTANT R133, desc[UR10][R6.64+0x208] ;  /* 0x0002080a06857981 */ /* 0x000ee2000c1e9900 */
[----:B------:R-:W-:Y:S01]  /*1ee0*/  FFMA.FTZ R144, R77, R134, R138 ;  /* 0x000000864d907223 */ /* 0x000fe2000001008a */
[----:B------:R-:W-:-:S02]  /*1ef0*/  SHF.L.U32 R143, R143, 0x10, RZ ;  /* 0x000000108f8f7819 */ /* 0x000fc400000006ff */
[----:B------:R-:W-:Y:S01]  /*1f00*/  PRMT R138, R145, 0x7632, R138 ;  /* 0x00007632918a7816 */ /* 0x000fe2000000008a */
[----:B------:R-:W4:Y:S01]  /*1f10*/  LDG.E.CONSTANT R134, desc[UR10][R6.64+0x8] ;  /* 0x0000080a06867981 */ /* 0x000f22000c1e9900 */
[----:B------:R-:W-:Y:S02]  /*1f20*/  IMAD.U32 R135, R135, 0x10000, RZ ;  /* 0x0001000087877824 */ /* 0x000fe400078e00ff */
[----:B------:R-:W-:Y:S01]  /*1f30*/  FFMA.FTZ R141, R48, R143, R141 ;  /* 0x0000008f308d7223 */ /* 0x000fe2000001008d */
[----:B------:R-:W-:Y:S02]  /*1f40*/  IMAD.U32 R145, R145, 0x10000, RZ ;  /* 0x0001000091917824 */ /* 0x000fe400078e00ff */
[----:B------:R-:W-:Y:S01]  /*1f50*/  IMAD.U32 R143, R138, 0x10000, RZ ;  /* 0x000100008a8f7824 */ /* 0x000fe200078e00ff */
[----:B------:R-:W-:Y:S01]  /*1f60*/  PRMT R138, R136, 0x7632, R138 ;  /* 0x00007632888a7816 */ /* 0x000fe2000000008a */
[----:B------:R-:W-:Y:S01]  /*1f70*/  FFMA.FTZ R144, R85, R135, R144 ;  /* 0x0000008755907223 */ /* 0x000fe20000010090 */
[----:B------:R-:W-:Y:S01]  /*1f80*/  FFMA.FTZ R141, R52, R145, R141 ;  /* 0x00000091348d7223 */ /* 0x000fe2000001008d */
[----:B------:R-:W4:Y:S02]  /*1f90*/  LDG.E.CONSTANT R135, desc[UR10][R6.64+0x1604] ;  /* 0x0016040a06877981 */ /* 0x000f24000c1e9900 */
[----:B------:R-:W-:-:S02]  /*1fa0*/  IMAD.U32 R145, R138, 0x10000, RZ ;  /* 0x000100008a917824 */ /* 0x000fc400078e00ff */
[----:B------:R-:W-:Y:S01]  /*1fb0*/  FFMA.FTZ R144, R89, R143, R144 ;  /* 0x0000008f59907223 */ /* 0x000fe20000010090 */
[----:B------:R-:W-:Y:S02]  /*1fc0*/  PRMT R138, R137, 0x7632, R138 ;  /* 0x00007632898a7816 */ /* 0x000fe4000000008a */
[----:B------:R-:W-:Y:S02]  /*1fd0*/  SHF.L.U32 R143, R136, 0x10, RZ ;  /* 0x00000010888f7819 */ /* 0x000fe400000006ff */
[----:B------:R-:W4:Y:S01]  /*1fe0*/  LDG.E.CONSTANT R136, desc[UR10][R6.64+0x408] ;  /* 0x0004080a06887981 */ /* 0x000f22000c1e9900 */
[----:B------:R-:W-:Y:S01]  /*1ff0*/  FFMA.FTZ R144, R93, R145, R144 ;  /* 0x000000915d907223 */ /* 0x000fe20000010090 */
[----:B------:R-:W-:Y:S02]  /*2000*/  IMAD.U32 R138, R138, 0x10000, RZ ;  /* 0x000100008a8a7824 */ /* 0x000fe400078e00ff */
[----:B------:R-:W-:Y:S01]  /*2010*/  FFMA.FTZ R141, R56, R143, R141 ;  /* 0x0000008f388d7223 */ /* 0x000fe2000001008d */
[----:B------:R-:W-:Y:S01]  /*2020*/  IMAD.U32 R145, R137, 0x10000, RZ ;  /* 0x0001000089917824 */ /* 0x000fe200078e00ff */
[----:B------:R-:W-:Y:S01]  /*2030*/  PRMT R143, R140, 0x7632, R143 ;  /* 0x000076328c8f7816 */ /* 0x000fe2000000008f */
[----:B------:R-:W4:Y:S01]  /*2040*/  LDG.E.CONSTANT R137, desc[UR10][R6.64+0x608] ;  /* 0x0006080a06897981 */ /* 0x000f22000c1e9900 */
[----:B------:R-:W-:Y:S01]  /*2050*/  FFMA.FTZ R150, R97, R138, R144 ;  /* 0x0000008a61967223 */ /* 0x000fe20000010090 */
[--C-:B------:R-:W-:Y:S01]  /*2060*/  FFMA.FTZ R145, R60, R145, R141.reuse ;  /* 0x000000913c917223 */ /* 0x100fe2000001008d */
[----:B------:R-:W-:Y:S01]  /*2070*/  SHF.L.U32 R144, R140, 0x10, RZ ;  /* 0x000000108c907819 */ /* 0x000fe200000006ff */
[----:B------:R-:W-:Y:S01]  /*2080*/  IMAD.U32 R143, R143, 0x10000, RZ ;  /* 0x000100008f8f7824 */ /* 0x000fe200078e00ff */
[C---:B------:R-:W-:Y:S01]  /*2090*/  PRMT R141, R139.reuse, 0x7632, R141 ;  /* 0x000076328b8d7816 */ /* 0x040fe2000000008d */
[----:B------:R-:W4:Y:S01]  /*20a0*/  LDG.E.CONSTANT R138, desc[UR10][R6.64+0x808] ;  /* 0x0008080a068a7981 */ /* 0x000f22000c1e9900 */
[----:B------:R-:W-:-:S02]  /*20b0*/  IMAD.U32 R140, R139, 0x10000, RZ ;  /* 0x000100008b8c7824 */ /* 0x000fc400078e00ff */
[----:B------:R-:W-:Y:S01]  /*20c0*/  FMUL.FTZ R144, R45, R144 ;  /* 0x000000902d907220 */ /* 0x000fe20000410000 */
[----:B------:R-:W-:Y:S01]  /*20d0*/  FMUL.FTZ R143, R72, R143 ;  /* 0x0000008f488f7220 */ /* 0x000fe20000410000 */
[----:B------:R-:W-:Y:S01]  /*20e0*/  IMAD.U32 R141, R141, 0x10000, RZ ;  /* 0x000100008d8d7824 */ /* 0x000fe200078e00ff */
[----:B------:R-:W4:Y:S01]  /*20f0*/  LDG.E.CONSTANT R139, desc[UR10][R6.64+0xa08] ;  /* 0x000a080a068b7981 */ /* 0x000f22000c1e9900 */
[----:B------:R-:W-:Y:S02]  /*2100*/  FFMA.FTZ R144, R41, R140, R144 ;  /* 0x0000008c29907223 */ /* 0x000fe40000010090 */
[--C-:B------:R-:W-:Y:S01]  /*2110*/  FFMA.FTZ R149, R76, R141, R143.reuse ;  /* 0x0000008d4c957223 */ /* 0x100fe2000001008f */
[----:B------:R-:W4:Y:S01]  /*2120*/  LDG.E.CONSTANT R140, desc[UR10][R6.64+0xc08] ;  /* 0x000c080a068c7981 */ /* 0x000f22000c1e9900 */
[C---:B------:R-:W-:Y:S02]  /*2130*/  PRMT R143, R142.reuse, 0x7632, R143 ;  /* 0x000076328e8f7816 */ /* 0x040fe4000000008f */
[----:B------:R-:W-:Y:S01]  /*2140*/  SHF.L.U32 R146, R142, 0x10, RZ ;  /* 0x000000108e927819 */ /* 0x000fe200000006ff */
[----:B------:R-:W4:Y:S02]  /*2150*/  LDG.E.CONSTANT R141, desc[UR10][R6.64+0xe08] ;  /* 0x000e080a068d7981 */ /* 0x000f24000c1e9900 */
[----:B------:R-:W-:-:S02]  /*2160*/  IMAD.U32 R143, R143, 0x10000, RZ ;  /* 0x000100008f8f7824 */ /* 0x000fc400078e00ff */
[----:B------:R-:W4:Y:S02]  /*2170*/  LDG.E.CONSTANT R142, desc[UR10][R6.64+0x1008] ;  /* 0x0010080a068e7981 */ /* 0x000f24000c1e9900 */
[--C-:B------:R-:W-:Y:S02]  /*2180*/  FFMA.FTZ R155, R86, R143, R149.reuse ;  /* 0x0000008f569b7223 */ /* 0x100fe40000010095 */
[----:B------:R-:W4:Y:S01]  /*2190*/  LDG.E.CONSTANT R143, desc[UR10][R6.64+0x1208] ;  /* 0x0012080a068f7981 */ /* 0x000f22000c1e9900 */
[----:B------:R-:W-:Y:S01]  /*21a0*/  FFMA.FTZ R156, R49, R146, R144 ;  /* 0x00000092319c7223 */ /* 0x000fe20000010090 */
[----:B------:R-:W-:Y:S02]  /*21b0*/  IMAD.U32 R153, R147, 0x10000, RZ ;  /* 0x0001000093997824 */ /* 0x000fe400078e00ff */
[----:B------:R-:W4:Y:S01]  /*21c0*/  LDG.E.CONSTANT R146, desc[UR10][R6.64+0x20c] ;  /* 0x00020c0a06927981 */ /* 0x000f22000c1e9900 */
[----:B------:R-:W-:Y:S01]  /*21d0*/  PRMT R149, R148, 0x7632, R149 ;  /* 0x0000763294957816 */ /* 0x000fe20000000095 */
[----:B------:R-:W-:-:S02]  /*21e0*/  FFMA.FTZ R153, R64, R153, R145 ;  /* 0x0000009940997223 */ /* 0x000fc40000010091 */
[----:B------:R-:W4:Y:S01]  /*21f0*/  LDG.E.CONSTANT R145, desc[UR10][R6.64+0xc] ;  /* 0x00000c0a06917981 */ /* 0x000f22000c1e9900 */
[----:B------:R-:W-:Y:S01]  /*2200*/  PRMT R154, R147, 0x7632, R154 ;  /* 0x00007632939a7816 */ /* 0x000fe2000000009a */
[----:B------:R-:W-:Y:S02]  /*2210*/  IMAD.U32 R149, R149, 0x10000, RZ ;  /* 0x0001000095957824 */ /* 0x000fe400078e00ff */
[----:B------:R-:W4:Y:S02]  /*2220*/  LDG.E.CONSTANT R147, desc[UR10][R6.64+0x40c] ;  /* 0x00040c0a06937981 */ /* 0x000f24000c1e9900 */
[----:B------:R-:W-:Y:S02]  /*2230*/  IMAD.U32 R160, R154, 0x10000, RZ ;  /* 0x000100009aa07824 */ /* 0x000fe400078e00ff */
[----:B------:R-:W-:Y:S01]  /*2240*/  FFMA.FTZ R155, R90, R149, R155 ;  /* 0x000000955a9b7223 */ /* 0x000fe2000001009b */
[----:B------:R-:W-:Y:S01]  /*2250*/  PRMT R157, R151, 0x7632, R157 ;  /* 0x00007632979d7816 */ /* 0x000fe2000000009d */
[----:B------:R-:W4:Y:S01]  /*2260*/  LDG.E.CONSTANT R149, desc[UR10][R6.64+0x60c] ;  /* 0x00060c0a06957981 */ /* 0x000f22000c1e9900 */
[----:B------:R-:W-:Y:S01]  /*2270*/  SHF.L.U32 R154, R148, 0x10, RZ ;  /* 0x00000010949a7819 */ /* 0x000fe200000006ff */
[----:B------:R-:W-:-:S02]  /*2280*/  FFMA.FTZ R160, R101, R160, R150 ;  /* 0x000000a065a07223 */ /* 0x000fc40000010096 */
[----:B------:R-:W4:Y:S02]  /*2290*/  LDG.E.CONSTANT R150, desc[UR10][R6.64+0x80c] ;  /* 0x00080c0a06967981 */ /* 0x000f24000c1e9900 */
[----:B------:R-:W-:Y:S01]  /*22a0*/  FFMA.FTZ R154, R53, R154, R156 ;  /* 0x0000009a359a7223 */ /* 0x000fe2000001009c */
[----:B------:R-:W-:Y:S01]  /*22b0*/  IMAD.U32 R156, R151, 0x10000, RZ ;  /* 0x00010000979c7824 */ /* 0x000fe200078e00ff */
[----:B------:R-:W4:Y:S03]  /*22c0*/  LDG.E.CONSTANT R144, desc[UR10][R6.64+0x1408] ;  /* 0x0014080a06907981 */ /* 0x000f26000c1e9900 */
[----:B------:R-:W-:Y:S01]  /*22d0*/  FFMA.FTZ R153, R68, R156, R153 ;  /* 0x0000009c44997223 */ /* 0x000fe20000010099 */
[C---:B------:R-:W-:Y:S01]  /*22e0*/  PRMT R156, R152.reuse, 0x7632, R156 ;  /* 0x00007632989c7816 */ /* 0x040fe2000000009c */
[----:B------:R-:W4:Y:S01]  /*22f0*/  LDG.E.CONSTANT R151, desc[UR10][R6.64+0xa0c] ;  /* 0x000a0c0a06977981 */ /* 0x000f22000c1e9900 */
[----:B------:R-:W-:-:S03]  /*2300*/  IMAD.U32 R158, R152, 0x10000, RZ ;  /* 0x00010000989e7824 */ /* 0x000fc600078e00ff */
[----:B------:R-:W4:Y:S01]  /*2310*/  LDG.E.CONSTANT R152, desc[UR10][R6.64+0xc0c] ;  /* 0x000c0c0a06987981 */ /* 0x000f22000c1e9900 */
[----:B------:R-:W-:Y:S01]  /*2320*/  IMAD.U32 R156, R156, 0x10000, RZ ;  /* 0x000100009c9c7824 */ /* 0x000fe200078e00ff */
[----:B------:R-:W-:Y:S02]  /*2330*/  SHF.L.U32 R157, R157, 0x10, RZ ;  /* 0x000000109d9d7819 */ /* 0x000fe400000006ff */
[----:B------:R-:W4:Y:S01]  /*2340*/  LDG.E.CONSTANT R148, desc[UR10][R6.64+0x1608] ;  /* 0x0016080a06947981 */ /* 0x000f22000c1e9900 */
[----:B------:R-:W-:-:S03]  /*2350*/  FFMA.FTZ R159, R94, R156, R155 ;  /* 0x0000009c5e9f7223 */ /* 0x000fc6000001009b */
[----:B------:R-:W4:Y:S01]  /*2360*/  LDG.E.CONSTANT R155, desc[UR10][R6.64+0xe0c] ;  /* 0x000e0c0a069b7981 */ /* 0x000f22000c1e9900 */
[----:B------:R-:W-:Y:S01]  /*2370*/  FFMA.FTZ R160, R105, R157, R160 ;  /* 0x0000009d69a07223 */ /* 0x000fe200000100a0 */
[----:B------:R-:W-:Y:S01]  /*2380*/  FFMA.FTZ R154, R57, R158, R154 ;  /* 0x0000009e399a7223 */ /* 0x000fe2000001009a */
[C---:B------:R-:W-:Y:S01]  /*2390*/  IMAD.U32 R162, R4.reuse, 0x10000, RZ ;  /* 0x0001000004a27824 */ /* 0x040fe200078e00ff */
[----:B------:R-:W4:Y:S03]  /*23a0*/  LDG.E.CONSTANT R157, desc[UR10][R6.64+0x100c] ;  /* 0x00100c0a069d7981 */ /* 0x000f26000c1e9900 */
[----:B------:R-:W-:Y:S01]  /*23b0*/  FFMA.FTZ R162, R61, R162, R154 ;  /* 0x000000a23da27223 */ /* 0x000fe2000001009a */
[----:B------:R-:W4:Y:S04]  /*23c0*/  LDG.E.CONSTANT R156, desc[UR10][R6.64+0x140c] ;  /* 0x00140c0a069c7981 */ /* 0x000f28000c1e9900 */
[----:B------:R-:W4:Y:S04]  /*23d0*/  LDG.E.CONSTANT R154, desc[UR10][R6.64+0x120c] ;  /* 0x00120c0a069a7981 */ /* 0x000f28000c1e9900 */
[----:B------:R0:W4:Y:S01]  /*23e0*/  LDG.E.CONSTANT R158, desc[UR10][R6.64+0x160c] ;  /* 0x00160c0a069e7981 */ /* 0x000122000c1e9900 */
        /* <DEDUP_REMOVED lines=20> */
[----:B------:R-:W-:Y:S02]  /*2530*/  PRMT R4, R131, 0x7632, R4 ;  /* 0x0000763283047816 */ /* 0x000fe40000000004 */
[----:B------:R-:W-:Y:S01]  /*2540*/  PRMT R5, R5, 0x7632, R5 ;  /* 0x0000763205057816 */ /* 0x000fe20000000005 */
[----:B------:R-:W-:Y:S02]  /*2550*/  IMAD.U32 R8, R8, 0x10000, RZ ;  /* 0x0001000008087824 */ /* 0x000fe400078e00ff */
[----:B------:R-:W-:Y:S01]  /*2560*/  IMAD.U32 R4, R4, 0x10000, RZ ;  /* 0x0001000004047824 */ /* 0x000fe200078e00ff */
[----:B------:R-:W-:Y:S01]  /*2570*/  PRMT R9, R9, 0x7632, R9 ;  /* 0x0000763209097816 */ /* 0x000fe20000000009 */
[----:B------:R-:W-:Y:S02]  /*2580*/  IMAD.U32 R5, R5, 0x10000, RZ ;  /* 0x0001000005057824 */ /* 0x000fe400078e00ff */
[----:B------:R-:W-:Y:S01]  /*2590*/  FFMA.FTZ R162, R65, R8, R162 ;  /* 0x0000000841a27223 */ /* 0x000fe200000100a2 */
[----:B0-----:R-:W-:Y:S01]  /*25a0*/  FFMA.FTZ R7, R114, R4, R159 ;  /* 0x0000000472077223 */ /* 0x001fe2000001009f */
[----:B------:R-:W-:Y:S01]  /*25b0*/  IMAD.U32 R127, R127, 0x10000, RZ ;  /* 0x000100007f7f7824 */ /* 0x000fe200078e00ff */
[----:B------:R-:W-:Y:S01]  /*25c0*/  PRMT R128, R128, 0x7632, R128 ;  /* 0x0000763280807816 */ /* 0x000fe20000000080 */
[----:B------:R-:W-:Y:S01]  /*25d0*/  FFMA.FTZ R160, R109, R5, R160 ;  /* 0x000000056da07223 */ /* 0x000fe200000100a0 */
[----:B------:R-:W-:-:S02]  /*25e0*/  IMAD.U32 R9, R9, 0x10000, RZ ;  /* 0x0001000009097824 */ /* 0x000fc400078e00ff */
[----:B------:R-:W-:Y:S01]  /*25f0*/  FFMA.FTZ R162, R69, R127, R162 ;  /* 0x0000007f45a27223 */ /* 0x000fe200000100a2 */
[----:B------:R-:W-:Y:S01]  /*2600*/  PRMT R130, R130, 0x7632, R130 ;  /* 0x0000763282827816 */ /* 0x000fe20000000082 */
[----:B------:R-:W-:Y:S02]  /*2610*/  IMAD.U32 R128, R128, 0x10000, RZ ;  /* 0x0001000080807824 */ /* 0x000fe400078e00ff */
[----:B------:R-:W-:Y:S02]  /*2620*/  FFMA.FTZ R160, R113, R9, R160 ;  /* 0x0000000971a07223 */ /* 0x000fe400000100a0 */
[----:B------:R-:W-:Y:S02]  /*2630*/  IMAD.U32 R130, R130, 0x10000, RZ ;  /* 0x0001000082827824 */ /* 0x000fe400078e00ff */
[----:B------:R-:W-:Y:S01]  /*2640*/  FFMA.FTZ R128, R117, R128, R160 ;  /* 0x0000008075807223 */ /* 0x000fe200000100a0 */
[----:B------:R-:W-:-:S03]  /*2650*/  IMAD.U32 R129, R129, 0x10000, RZ ;  /* 0x0001000081817824 */ /* 0x000fc600078e00ff */
[----:B------:R-:W-:Y:S01]  /*2660*/  FFMA.FTZ R128, R121, R130, R128 ;  /* 0x0000008279807223 */ /* 0x000fe20000010080 */
[----:B------:R-:W-:Y:S01]  /*2670*/  FFMA.FTZ R162, R13, R129, R162 ;  /* 0x000000810da27223 */ /* 0x000fe200000100a2 */
[----:B------:R-:W-:-:S04]  /*2680*/  IMAD.U32 R131, R131, 0x10000, RZ ;  /* 0x0001000083837824 */ /* 0x000fc800078e00ff */
[----:B------:R-:W-:Y:S01]  /*2690*/  FFMA.FTZ R162, R17, R131, R162 ;  /* 0x0000008311a27223 */ /* 0x000fe200000100a2 */
[----:B--2---:R-:W-:-:S05]  /*26a0*/  PRMT R4, R132, 0x7632, R4 ;  /* 0x0000763284047816 */ /* 0x004fca0000000004 */
[----:B------:R-:W-:Y:S02]  /*26b0*/  IMAD.U32 R5, R4, 0x10000, RZ ;  /* 0x0001000004057824 */ /* 0x000fe400078e00ff */
[C---:B---3--:R-:W-:Y:S01]  /*26c0*/  IMAD.U32 R127, R133.reuse, 0x10000, RZ ;  /* 0x00010000857f7824 */ /* 0x048fe200078e00ff */
[----:B------:R-:W-:Y:S01]  /*26d0*/  PRMT R133, R133, 0x7632, R133 ;  /* 0x0000763285857816 */ /* 0x000fe20000000085 */
[----:B------:R-:W-:Y:S01]  /*26e0*/  FFMA.FTZ R7, R118, R5, R7 ;  /* 0x0000000576077223 */ /* 0x000fe20000010007 */
[C---:B----4-:R-:W-:Y:S02]  /*26f0*/  PRMT R5, R134.reuse, 0x7632, R5 ;  /* 0x0000763286057816 */ /* 0x050fe40000000005 */
[----:B------:R-:W-:Y:S01]  /*2700*/  SHF.L.U32 R8, R133, 0x10, RZ ;  /* 0x0000001085087819 */ /* 0x000fe200000006ff */
[----:B------:R-:W-:Y:S02]  /*2710*/  IMAD.U32 R9, R134, 0x10000, RZ ;  /* 0x0001000086097824 */ /* 0x000fe400078e00ff */
[----:B------:R-:W-:Y:S01]  /*2720*/  FMUL.FTZ R127, R46, R127 ;  /* 0x0000007f2e7f7220 */ /* 0x000fe20000410000 */
[----:B------:R-:W-:-:S02]  /*2730*/  IMAD.U32 R6, R5, 0x10000, RZ ;  /* 0x0001000005067824 */ /* 0x000fc400078e00ff */
[----:B------:R-:W-:Y:S01]  /*2740*/  FMUL.FTZ R8, R71, R8 ;  /* 0x0000000847087220 */ /* 0x000fe20000410000 */
[----:B------:R-:W-:Y:S01]  /*2750*/  FADD.FTZ R4, R153, R128 ;  /* 0x0000008099047221 */ /* 0x000fe20000010000 */
[----:B------:R-:W-:Y:S01]  /*2760*/  FFMA.FTZ R9, R42, R9, R127 ;  /* 0x000000092a097223 */ /* 0x000fe2000001007f */
[----:B------:R-:W-:Y:S02]  /*2770*/  IMAD.U32 R5, R135, 0x10000, RZ ;  /* 0x0001000087057824 */ /* 0x000fe400078e00ff */
[----:B------:R-:W-:Y:S01]  /*2780*/  FFMA.FTZ R128, R75, R6, R8 ;  /* 0x000000064b807223 */ /* 0x000fe20000010008 */
[----:B------:R-:W-:Y:S01]  /*2790*/  PRMT R135, R135, 0x7632, R135 ;  /* 0x0000763287877816 */ /* 0x000fe20000000087 */
[C---:B------:R-:W-:Y:S01]  /*27a0*/  IMAD.U32 R6, R136.reuse, 0x10000, RZ ;  /* 0x0001000088067824 */ /* 0x040fe200078e00ff */
[----:B------:R-:W-:Y:S02]  /*27b0*/  PRMT R136, R136, 0x7632, R136 ;  /* 0x0000763288887816 */ /* 0x000fe40000000088 */
[----:B------:R-:W-:Y:S01]  /*27c0*/  SHF.L.U32 R132, R132, 0x10, RZ ;  /* 0x0000001084847819 */ /* 0x000fe200000006ff */
[----:B------:R-:W-:Y:S01]  /*27d0*/  FFMA.FTZ R9, R50, R6, R9 ;  /* 0x0000000632097223 */ /* 0x000fe20000010009 */
[----:B------:R-:W-:Y:S01]  /*27e0*/  SHF.L.U32 R6, R135, 0x10, RZ ;  /* 0x0000001087067819 */ /* 0x000fe200000006ff */
[----:B------:R-:W-:Y:S01]  /*27f0*/  IMAD.U32 R136, R136, 0x10000, RZ ;  /* 0x0001000088887824 */ /* 0x000fe200078e00ff */
[----:B------:R-:W-:Y:S01]  /*2800*/  PRMT R8, R137, 0x7632, R8 ;  /* 0x0000763289087816 */ /* 0x000fe20000000008 */
[----:B------:R-:W-:-:S02]  /*2810*/  FFMA.FTZ R132, R21, R132, R162 ;  /* 0x0000008415847223 */ /* 0x000fc400000100a2 */
[--C-:B------:R-:W-:Y:S01]  /*2820*/  FFMA.FTZ R6, R122, R6, R7.reuse ;  /* 0x000000067a067223 */ /* 0x100fe20000010007 */
[----:B------:R-:W-:Y:S01]  /*2830*/  FFMA.FTZ R128, R87, R136, R128 ;  /* 0x0000008857807223 */ /* 0x000fe20000010080 */
[----:B------:R-:W-:Y:S01]  /*2840*/  IMAD.U32 R8, R8, 0x10000, RZ ;  /* 0x0001000008087824 */ /* 0x000fe200078e00ff */
[----:B------:R-:W-:Y:S01]  /*2850*/  PRMT R7, R138, 0x7632, R7 ;  /* 0x000076328a077816 */ /* 0x000fe20000000007 */
[----:B------:R-:W-:Y:S02]  /*2860*/  FFMA.FTZ R5, R25, R5, R132 ;  /* 0x0000000519057223 */ /* 0x000fe40000010084 */
[----:B------:R-:W-:Y:S01]  /*2870*/  FFMA.FTZ R128, R91, R8, R128 ;  /* 0x000000085b807223 */ /* 0x000fe20000010080 */
[----:B------:R-:W-:Y:S01]  /*2880*/  PRMT R8, R139, 0x7632, R8 ;  /* 0x000076328b087816 */ /* 0x000fe20000000008 */
[----:B------:R-:W-:Y:S02]  /*2890*/  IMAD.U32 R7, R7, 0x10000, RZ ;  /* 0x0001000007077824 */ /* 0x000fe400078e00ff */
[--C-:B------:R-:W-:Y:S01]  /*28a0*/  FADD.FTZ R5, R5, R4.reuse ;  /* 0x0000000405057221 */ /* 0x100fe20000010000 */
[----:B------:R-:W-:Y:S01]  /*28b0*/  PRMT R4, R140, 0x7632, R4 ;  /* 0x000076328c047816 */ /* 0x000fe20000000004 */
[----:B------:R-:W-:-:S02]  /*28c0*/  IMAD.U32 R8, R8, 0x10000, RZ ;  /* 0x0001000008087824 */ /* 0x000fc400078e00ff */
[----:B------:R-:W-:Y:S02]  /*28d0*/  FFMA.FTZ R128, R95, R7, R128 ;  /* 0x000000075f807223 */ /* 0x000fe40000010080 */
[----:B------:R-:W-:Y:S02]  /*28e0*/  IMAD.U32 R127, R4, 0x10000, RZ ;  /* 0x00010000047f7824 */ /* 0x000fe400078e00ff */
[----:B------:R-:W-:Y:S01]  /*28f0*/  FFMA.FTZ R8, R99, R8, R128 ;  /* 0x0000000863087223 */ /* 0x000fe20000010080 */
[----:B------:R-:W-:Y:S02]  /*2900*/  PRMT R7, R141, 0x7632, R7 ;  /* 0x000076328d077816 */ /* 0x000fe40000000007 */
[----:B------:R-:W-:Y:S01]  /*2910*/  PRMT R4, R142, 0x7632, R4 ;  /* 0x000076328e047816 */ /* 0x000fe20000000004 */
[----:B------:R-:W-:Y:S02]  /*2920*/  FFMA.FTZ R8, R103, R127, R8 ;  /* 0x0000007f67087223 */ /* 0x000fe40000010008 */
[----:B------:R-:W-:-:S02]  /*2930*/  IMAD.U32 R7, R7, 0x10000, RZ ;  /* 0x0001000007077824 */ /* 0x000fc400078e00ff */
[----:B------:R-:W-:Y:S01]  /*2940*/  IMAD.U32 R127, R4, 0x10000, RZ ;  /* 0x00010000047f7824 */ /* 0x000fe200078e00ff */
[----:B------:R-:W-:Y:S01]  /*2950*/  PRMT R4, R143, 0x7632, R4 ;  /* 0x000076328f047816 */ /* 0x000fe20000000004 */
[----:B------:R-:W-:-:S04]  /*2960*/  FFMA.FTZ R8, R107, R7, R8 ;  /* 0x000000076b087223 */ /* 0x000fc80000010008 */
[----:B------:R-:W-:Y:S02]  /*2970*/  IMAD.U32 R7, R4, 0x10000, RZ ;  /* 0x0001000004077824 */ /* 0x000fe400078e00ff */
[--C-:B------:R-:W-:Y:S01]  /*2980*/  FADD.FTZ R4, R6, R5.reuse ;  /* 0x0000000506047221 */ /* 0x100fe20000010000 */
[----:B------:R-:W-:Y:S01]  /*2990*/  PRMT R6, R146, 0x7632, R6 ;  /* 0x0000763292067816 */ /* 0x000fe20000000006 */
[----:B------:R-:W-:Y:S01]  /*29a0*/  FFMA.FTZ R8, R111, R127, R8 ;  /* 0x0000007f6f087223 */ /* 0x000fe20000010008 */
[----:B------:R-:W-:Y:S01]  /*29b0*/  PRMT R5, R145, 0x7632, R5 ;  /* 0x0000763291057816 */ /* 0x000fe20000000005 */
[----:B------:R-:W-:Y:S02]  /*29c0*/  IMAD.U32 R137, R137, 0x10000, RZ ;  /* 0x0001000089897824 */ /* 0x000fe400078e00ff */
[----:B------:R-:W-:Y:S02]  /*29d0*/  IMAD.U32 R128, R6, 0x10000, RZ ;  /* 0x0001000006807824 */ /* 0x000fe400078e00ff */
[----:B------:R-:W-:Y:S01]  /*29e0*/  FFMA.FTZ R130, R115, R7, R8 ;  /* 0x0000000773827223 */ /* 0x000fe20000010008 */
[----:B------:R-:W-:Y:S01]  /*29f0*/  PRMT R6, R147, 0x7632, R6 ;  /* 0x0000763293067816 */ /* 0x000fe20000000006 */
[----:B------:R-:W-:Y:S01]  /*2a00*/  IMAD.U32 R5, R5, 0x10000, RZ ;  /* 0x0001000005057824 */ /* 0x000fe200078e00ff */
[----:B------:R-:W-:Y:S01]  /*2a10*/  SHF.L.U32 R138, R138, 0x10, RZ ;  /* 0x000000108a8a7819 */ /* 0x000fe200000006ff */
[----:B------:R-:W-:Y:S01]  /*2a20*/  FMUL.FTZ R7, R27, R128 ;  /* 0x000000801b077220 */ /* 0x000fe20000410000 */
[----:B------:R-:W-:Y:S01]  /*2a30*/  FFMA.FTZ R9, R54, R137, R9 ;  /* 0x0000008936097223 */ /* 0x000fe20000010009 */
[----:B------:R-:W-:-:S02]  /*2a40*/  IMAD.U32 R6, R6, 0x10000, RZ ;  /* 0x0001000006067824 */ /* 0x000fc400078e00ff */
[----:B------:R-:W-:Y:S01]  /*2a50*/  FFMA.FTZ R7, R74, R5, R7 ;  /* 0x000000054a077223 */ /* 0x000fe20000010007 */
[----:B------:R-:W-:Y:S02]  /*2a60*/  IMAD.U32 R139, R139, 0x10000, RZ ;  /* 0x000100008b8b7824 */ /* 0x000fe400078e00ff */
[----:B------:R-:W-:Y:S01]  /*2a70*/  FFMA.FTZ R9, R58, R138, R9 ;  /* 0x0000008a3a097223 */ /* 0x000fe20000010009 */
[----:B------:R-:W-:Y:S01]  /*2a80*/  PRMT R5, R149, 0x7632, R5 ;  /* 0x0000763295057816 */ /* 0x000fe20000000005 */
[----:B------:R-:W-:Y:S01]  /*2a90*/  IMAD.U32 R146, R146, 0x10000, RZ ;  /* 0x0001000092927824 */ /* 0x000fe200078e00ff */
[----:B------:R-:W-:Y:S01]  /*2aa0*/  SHF.L.U32 R140, R140, 0x10, RZ ;  /* 0x000000108c8c7819 */ /* 0x000fe200000006ff */
[----:B------:R-:W-:Y:S01]  /*2ab0*/  FFMA.FTZ R7, R88, R6, R7 ;  /* 0x0000000658077223 */ /* 0x000fe20000010007 */
[----:B------:R-:W-:Y:S01]  /*2ac0*/  FFMA.FTZ R9, R62, R139, R9 ;  /* 0x0000008b3e097223 */ /* 0x000fe20000010009 */
[----:B------:R-:W-:Y:S01]  /*2ad0*/  PRMT R6, R150, 0x7632, R6 ;  /* 0x0000763296067816 */ /* 0x000fe20000000006 */
[----:B------:R-:W-:-:S02]  /*2ae0*/  IMAD.U32 R5, R5, 0x10000, RZ ;  /* 0x0001000005057824 */ /* 0x000fc400078e00ff */
[----:B------:R-:W-:Y:S01]  /*2af0*/  FMUL.FTZ R146, R47, R146 ;  /* 0x000000922f927220 */ /* 0x000fe20000410000 */
[----:B------:R-:W-:Y:S02]  /*2b00*/  IMAD.U32 R8, R145, 0x10000, RZ ;  /* 0x0001000091087824 */ /* 0x000fe400078e00ff */
[----:B------:R-:W-:Y:S01]  /*2b10*/  FFMA.FTZ R9, R66, R140, R9 ;  /* 0x0000008c42097223 */ /* 0x000fe20000010009 */
[----:B------:R-:W-:Y:S01]  /*2b20*/  IMAD.U32 R141, R141, 0x10000, RZ ;  /* 0x000100008d8d7824 */ /* 0x000fe200078e00ff */
[----:B------:R-:W-:Y:S01]  /*2b30*/  SHF.L.U32 R6, R6, 0x10, RZ ;  /* 0x0000001006067819 */ /* 0x000fe200000006ff */
[----:B------:R-:W-:Y:S01]  /*2b40*/  FFMA.FTZ R5, R92, R5, R7 ;  /* 0x000000055c057223 */ /* 0x000fe20000010007 */
[----:B------:R-:W-:Y:S01]  /*2b50*/  SHF.L.U32 R142, R142, 0x10, RZ ;  /* 0x000000108e8e7819 */ /* 0x000fe200000006ff */
[----:B------:R-:W-:Y:S02]  /*2b60*/  IMAD.U32 R147, R147, 0x10000, RZ ;  /* 0x0001000093937824 */ /* 0x000fe400078e00ff */
[----:B------:R-:W-:Y:S01]  /*2b70*/  FFMA.FTZ R8, R43, R8, R146 ;  /* 0x000000082b087223 */ /* 0x000fe20000010092 */
[----:B------:R-:W-:Y:S01]  /*2b80*/  FFMA.FTZ R9, R10, R141, R9 ;  /* 0x0000008d0a097223 */ /* 0x000fe20000010009 */
[--C-:B------:R-:W-:Y:S01]  /*2b90*/  FFMA.FTZ R7, R96, R6, R5.reuse ;  /* 0x0000000660077223 */ /* 0x100fe20000010005 */
[----:B------:R-:W-:Y:S01]  /*2ba0*/  SHF.L.U32 R149, R149, 0x10, RZ ;  /* 0x0000001095957819 */ /* 0x000fe200000006ff */
[----:B------:R-:W-:Y:S01]  /*2bb0*/  FFMA.FTZ R8, R51, R147, R8 ;  /* 0x0000009333087223 */ /* 0x000fe20000010008 */
[----:B------:R-:W-:Y:S01]  /*2bc0*/  PRMT R5, R151, 0x7632, R5 ;  /* 0x0000763297057816 */ /* 0x000fe20000000005 */
[----:B------:R-:W-:-:S02]  /*2bd0*/  IMAD.U32 R143, R143, 0x10000, RZ ;  /* 0x000100008f8f7824 */ /* 0x000fc400078e00ff */
[----:B------:R-:W-:Y:S01]  /*2be0*/  FFMA.FTZ R9, R14, R142, R9 ;  /* 0x0000008e0e097223 */ /* 0x000fe20000010009 */
[----:B------:R-:W-:Y:S01]  /*2bf0*/  PRMT R6, R152, 0x7632, R6 ;  /* 0x0000763298067816 */ /* 0x000fe20000000006 */
[----:B------:R-:W-:Y:S01]  /*2c00*/  IMAD.U32 R150, R150, 0x10000, RZ ;  /* 0x0001000096967824 */ /* 0x000fe200078e00ff */
[----:B------:R-:W-:Y:S01]  /*2c10*/  SHF.L.U32 R127, R144, 0x10, RZ ;  /* 0x00000010907f7819 */ /* 0x000fe200000006ff */
[----:B------:R-:W-:Y:S01]  /*2c20*/  FFMA.FTZ R8, R55, R149, R8 ;  /* 0x0000009537087223 */ /* 0x000fe20000010008 */
[----:B------:R-:W-:Y:S02]  /*2c30*/  IMAD.U32 R5, R5, 0x10000, RZ ;  /* 0x0001000005057824 */ /* 0x000fe400078e00ff */
[----:B------:R-:W-:Y:S01]  /*2c40*/  FFMA.FTZ R9, R18, R143, R9 ;  /* 0x0000008f12097223 */ /* 0x000fe20000010009 */
[----:B------:R-:W-:Y:S02]  /*2c50*/  IMAD.U32 R151, R151, 0x10000, RZ ;  /* 0x0001000097977824 */ /* 0x000fe400078e00ff */
[----:B------:R-:W-:Y:S01]  /*2c60*/  FFMA.FTZ R8, R59, R150, R8 ;  /* 0x000000963b087223 */ /* 0x000fe20000010008 */
[----:B------:R-:W-:-:S02]  /*2c70*/  IMAD.U32 R6, R6, 0x10000, RZ ;  /* 0x0001000006067824 */ /* 0x000fc400078e00ff */
[----:B------:R-:W-:Y:S01]  /*2c80*/  FFMA.FTZ R7, R100, R5, R7 ;  /* 0x0000000564077223 */ /* 0x000fe20000010007 */
[----:B------:R-:W-:Y:S01]  /*2c90*/  FFMA.FTZ R9, R22, R127, R9 ;  /* 0x0000007f16097223 */ /* 0x000fe20000010009 */
[----:B------:R-:W-:Y:S01]  /*2ca0*/  PRMT R5, R155, 0x7632, R5 ;  /* 0x000076329b057816 */ /* 0x000fe20000000005 */
[----:B------:R-:W-:Y:S01]  /*2cb0*/  IMAD.U32 R127, R148, 0x10000, RZ ;  /* 0x00010000947f7824 */ /* 0x000fe200078e00ff */
[----:B------:R-:W-:Y:S01]  /*2cc0*/  SHF.L.U32 R152, R152, 0x10, RZ ;  /* 0x0000001098987819 */ /* 0x000fe200000006ff */
[----:B------:R-:W-:Y:S01]  /*2cd0*/  FFMA.FTZ R8, R63, R151, R8 ;  /* 0x000000973f087223 */ /* 0x000fe20000010008 */
[----:B------:R-:W-:Y:S01]  /*2ce0*/  FFMA.FTZ R7, R104, R6, R7 ;  /* 0x0000000668077223 */ /* 0x000fe20000010007 */
[----:B------:R-:W-:Y:S01]  /*2cf0*/  PRMT R6, R157, 0x7632, R6 ;  /* 0x000076329d067816 */ /* 0x000fe20000000006 */
[----:B------:R-:W-:Y:S01]  /*2d00*/  FFMA.FTZ R9, R70, R127, R9 ;  /* 0x0000007f46097223 */ /* 0x000fe20000010009 */
[----:B------:R-:W-:Y:S02]  /*2d10*/  IMAD.U32 R5, R5, 0x10000, RZ ;  /* 0x0001000005057824 */ /* 0x000fe400078e00ff */
[----:B------:R-:W-:Y:S01]  /*2d20*/  FFMA.FTZ R8, R67, R152, R8 ;  /* 0x0000009843087223 */ /* 0x000fe20000010008 */
[----:B------:R-:W-:-:S02]  /*2d30*/  IMAD.U32 R155, R155, 0x10000, RZ ;  /* 0x000100009b9b7824 */ /* 0x000fc400078e00ff */
[----:B------:R-:W-:Y:S01]  /*2d40*/  FADD.FTZ R127, R9, R4 ;  /* 0x00000004097f7221 */ /* 0x000fe20000010000 */
[----:B------:R-:W-:Y:S02]  /*2d50*/  IMAD.U32 R6, R6, 0x10000, RZ ;  /* 0x0001000006067824 */ /* 0x000fe400078e00ff */
[----:B------:R-:W-:Y:S01]  /*2d60*/  FFMA.FTZ R5, R108, R5, R7 ;  /* 0x000000056c057223 */ /* 0x000fe20000010007 */
[----:B------:R-:W-:Y:S01]  /*2d70*/  PRMT R144, R144, 0x7632, R144 ;  /* 0x0000763290907816 */ /* 0x000fe20000000090 */
[----:B------:R-:W-:Y:S01]  /*2d80*/  FFMA.FTZ R8, R11, R155, R8 ;  /* 0x0000009b0b087223 */ /* 0x000fe20000010008 */
[----:B------:R-:W-:Y:S02]  /*2d90*/  SHF.L.U32 R157, R157, 0x10, RZ ;  /* 0x000000109d9d7819 */ /* 0x000fe400000006ff */
[----:B------:R-:W-:Y:S01]  /*2da0*/  PRMT R4, R154, 0x7632, R4 ;  /* 0x000076329a047816 */ /* 0x000fe20000000004 */
[--C-:B------:R-:W-:Y:S01]  /*2db0*/  FFMA.FTZ R7, R112, R6, R5.reuse ;  /* 0x0000000670077223 */ /* 0x100fe20000010005 */
[----:B------:R-:W-:Y:S01]  /*2dc0*/  SHF.L.U32 R144, R144, 0x10, RZ ;  /* 0x0000001090907819 */ /* 0x000fe200000006ff */
[----:B------:R-:W-:Y:S01]  /*2dd0*/  FFMA.FTZ R8, R15, R157, R8 ;  /* 0x0000009d0f087223 */ /* 0x000fe20000010008 */
[----:B------:R-:W-:Y:S01]  /*2de0*/  PRMT R148, R148, 0x7632, R148 ;  /* 0x0000763294947816 */ /* 0x000fe20000000094 */
[----:B------:R-:W-:Y:S01]  /*2df0*/  IMAD.U32 R154, R154, 0x10000, RZ ;  /* 0x000100009a9a7824 */ /* 0x000fe200078e00ff */
[----:B------:R-:W-:Y:S01]  /*2e00*/  PRMT R5, R156, 0x7632, R5 ;  /* 0x000076329c057816 */ /* 0x000fe20000000005 */
[----:B------:R-:W-:-:S02]  /*2e10*/  IMAD.U32 R4, R4, 0x10000, RZ ;  /* 0x0001000004047824 */ /* 0x000fc400078e00ff */
[----:B------:R-:W-:Y:S01]  /*2e20*/  IMAD.IADD R129, R31, 0x1, R126 ;  /* 0x000000011f817824 */ /* 0x000fe200078e027e */
[----:B------:R-:W-:Y:S01]  /*2e30*/  SHF.L.U32 R156, R156, 0x10, RZ ;  /* 0x000000109c9c7819 */ /* 0x000fe200000006ff */
[----:B------:R-:W-:Y:S01]  /*2e40*/  FFMA.FTZ R130, R119, R144, R130 ;  /* 0x0000009077827223 */ /* 0x000fe20000010082 */
[----:B------:R-:W-:Y:S02]  /*2e50*/  IMAD.U32 R148, R148, 0x10000, RZ ;  /* 0x0001000094947824 */ /* 0x000fe400078e00ff */
[----:B------:R-:W-:Y:S01]  /*2e60*/  FFMA.FTZ R8, R19, R154, R8 ;  /* 0x0000009a13087223 */ /* 0x000fe20000010008 */
[----:B------:R-:W-:Y:S02]  /*2e70*/  IMAD.U32 R5, R5, 0x10000, RZ ;  /* 0x0001000005057824 */ /* 0x000fe400078e00ff */
[----:B------:R-:W-:Y:S01]  /*2e80*/  FFMA.FTZ R7, R116, R4, R7 ;  /* 0x0000000474077223 */ /* 0x000fe20000010007 */
[----:B------:R-:W-:Y:S01]  /*2e90*/  IMAD.IADD R6, R82, 0x1, R129 ;  /* 0x0000000152067824 */ /* 0x000fe200078e0281 */
[C---:B------:R-:W-:Y:S01]  /*2ea0*/  PRMT R4, R158.reuse, 0x7632, R4 ;  /* 0x000076329e047816 */ /* 0x040fe20000000004 */
[----:B------:R-:W-:Y:S01]  /*2eb0*/  FFMA.FTZ R130, R123, R148, R130 ;  /* 0x000000947b827223 */ /* 0x000fe20000010082 */
[----:B------:R-:W-:Y:S01]  /*2ec0*/  SHF.L.U32 R158, R158, 0x10, RZ ;  /* 0x000000109e9e7819 */ /* 0x000fe200000006ff */
[----:B------:R-:W-:Y:S01]  /*2ed0*/  FFMA.FTZ R9, R23, R156, R8 ;  /* 0x0000009c17097223 */ /* 0x000fe20000010008 */
[----:B------:R-:W-:Y:S01]  /*2ee0*/  FFMA.FTZ R5, R120, R5, R7 ;  /* 0x0000000578057223 */ /* 0x000fe20000010007 */
[----:B------:R-:W-:Y:S01]  /*2ef0*/  I2FP.F32.S32 R7, R6 ;  /* 0x0000000600077245 */ /* 0x000fe20000201400 */
[----:B------:R-:W-:-:S02]  /*2f00*/  IMAD.U32 R4, R4, 0x10000, RZ ;  /* 0x0001000004047824 */ /* 0x000fc400078e00ff */
[----:B------:R-:W-:Y:S01]  /*2f10*/  FADD.FTZ R130, R130, R127 ;  /* 0x0000007f82827221 */ /* 0x000fe20000010000 */
[----:B------:R-:W-:Y:S01]  /*2f20*/  FFMA.FTZ R9, R84, R158, R9 ;  /* 0x0000009e54097223 */ /* 0x000fe20000010009 */
[----:B-----5:R-:W-:Y:S01]  /*2f30*/  FSETP.NEU.FTZ.AND P0, PT, R28, RZ, PT ;  /* 0x000000ff1c00720b */ /* 0x020fe20003f1d000 */
[----:B------:R-:W-:Y:S01]  /*2f40*/  FMUL.FTZ R7, R7, R28 ;  /* 0x0000001c07077220 */ /* 0x000fe20000410000 */
[----:B------:R-:W-:Y:S01]  /*2f50*/  FFMA.FTZ R4, R124, R4, R5 ;  /* 0x000000047c047223 */ /* 0x000fe20000010005 */
[----:B------:R-:W-:-:S03]  /*2f60*/  FADD.FTZ R9, R9, R130 ;  /* 0x0000008209097221 */ /* 0x000fc60000010000 */
[----:B------:R-:W-:Y:S01]  /*2f70*/  FSEL R7, R7, RZ, P0 ;  /* 0x000000ff07077208 */ /* 0x000fe20000000000 */
[----:B------:R-:W-:Y:S01]  /*2f80*/  FADD.FTZ R4, R4, R9 ;  /* 0x0000000904047221 */ /* 0x000fe20000010000 */
[----:B------:R-:W-:-:S03]  /*2f90*/  ISETP.GE.AND P0, PT, R129, R0, PT ;  /* 0x000000008100720c */ /* 0x000fc60003f06270 */
[----:B------:R-:W-:-:S05]  /*2fa0*/  FFMA.FTZ R6, R4, UR12, R7 ;  /* 0x0000000c04067c23 */ /* 0x000fca0008010007 */
[----:B------:R-:W-:-:S05]  /*2fb0*/  FSEL R4, R6, RZ, !P0 ;  /* 0x000000ff06047208 */ /* 0x000fca0004000000 */
[----:B------:R1:W-:Y:S01]  /*2fc0*/  STS [R125], R4 ;  /* 0x000000047d007388 */ /* 0x0003e20000000800 */
[----:B------:R-:W-:Y:S05]  /*2fd0*/  @P0 BRA `(.L_x_19029) ;  /* 0x0000000000100947 */ /* 0x000fea0003800000 */
[----:B------:R-:W-:Y:S01]  /*2fe0*/  FMNMX.FTZ R81, R81, R6, !PT ;  /* 0x0000000651517209 */ /* 0x000fe20007810000 */
[----:B------:R-:W-:Y:S06]  /*2ff0*/  BRA `(.L_x_19029) ;  /* 0x0000000000087947 */ /* 0x000fec0003800000 */
.L_x_19028:
[----:B------:R-:W-:-:S05]  /*3000*/  IMAD.MOV.U32 R4, RZ, RZ, -0x800001 ;  /* 0xff7fffffff047424 */ /* 0x000fca00078e00ff */
[----:B------:R0:W-:Y:S02]  /*3010*/  STS [R125], R4 ;  /* 0x000000047d007388 */ /* 0x0001e40000000800 */
.L_x_19029:
[----:B------:R-:W-:Y:S05]  /*3020*/  BSYNC B1 ;  /* 0x0000000000017941 */ /* 0x000fea0003800000 */
.L_x_19027:
[----:B------:R-:W-:-:S05]  /*3030*/  VIADD R80, R80, 0x4 ;  /* 0x0000000450507836 */ /* 0x000fca0000000000 */
[----:B------:R-:W-:-:S13]  /*3040*/  ISETP.GE.AND P0, PT, R80, R29, PT ;  /* 0x0000001d5000720c */ /* 0x000fda0003f06270 */
[----:B------:R-:W-:Y:S05]  /*3050*/  @!P0 BRA `(.L_x_19030) ;  /* 0xffffffe800188947 */ /* 0x000fea000383ffff */
.L_x_19026:
[----:B------:R-:W-:Y:S05]  /*3060*/  BSYNC B0 ;  /* 0x0000000000007941 */ /* 0x000fea0003800000 */
.L_x_19025:
[----:B------:R-:W2:Y:S01]  /*3070*/  SHFL.BFLY PT, R2, R81, 0x10, 0x1f ;  /* 0x0e001f0051027f89 */ /* 0x000ea200000e0000 */
[C---:B------:R-:W-:Y:S01]  /*3080*/  ISETP.NE.AND P0, PT, R31.reuse, RZ, PT ;  /* 0x000000ff1f00720c */ /* 0x040fe20003f05270 */
[----:B------:R-:W-:Y:S01]  /*3090*/  BSSY B0, `(.L_x_19031) ;  /* 0x0000112000007945 */ /* 0x000fe20003800000 */
[----:B------:R-:W-:Y:S01]  /*30a0*/  ISETP.GT.AND P1, PT, R31, 0x3, PT ;  /* 0x000000031f00780c */ /* 0x000fe20003f24270 */
[----:B------:R-:W3:Y:S10]  /*30b0*/  S2R R21, SR_TID.X ;  /* 0x0000000000157919 */ /* 0x000ef40000002100 */
[----:B------:R-:W4:Y:S02]  /*30c0*/  @!P0 S2R R7, SR_CgaCtaId ;  /* 0x0000000000078919 */ /* 0x000f240000008800 */
[----:B------:R-:W4:Y:S01]  /*30d0*/  @!P1 S2R R9, SR_CgaCtaId ;  /* 0x0000000000099919 */ /* 0x000f220000008800 */
[----:B--2---:R-:W-:-:S05]  /*30e0*/  FMNMX.FTZ R2, R2, R81, !PT ;  /* 0x0000005102027209 */ /* 0x004fca0007810000 */
[----:B------:R-:W2:Y:S01]  /*30f0*/  SHFL.BFLY PT, R3, R2, 0x8, 0x1f ;  /* 0x0d001f0002037f89 */ /* 0x000ea200000e0000 */
[----:B---3--:R-:W-:-:S04]  /*3100*/  SHF.R.S32.HI R8, RZ, 0x1f, R21 ;  /* 0x0000001fff087819 */ /* 0x008fc80000011415 */
[----:B------:R-:W-:-:S04]  /*3110*/  LEA.HI R8, R8, R21, RZ, 0x5 ;  /* 0x0000001508087211 */ /* 0x000fc800078f28ff */
[----:B------:R-:W-:Y:S01]  /*3120*/  SHF.R.S32.HI R20, RZ, 0x5, R8 ;  /* 0x00000005ff147819 */ /* 0x000fe20000011408 */
[----:B------:R-:W-:Y:S01]  /*3130*/  VIADD R8, R0, 0x1f ;  /* 0x0000001f00087836 */ /* 0x000fe20000000000 */
[----:B--2---:R-:W-:Y:S02]  /*3140*/  FMNMX.FTZ R3, R2, R3, !PT ;  /* 0x0000000302037209 */ /* 0x004fe40007810000 */
[----:B------:R-:W-:-:S03]  /*3150*/  @!P0 MOV R2, 0x400 ;  /* 0x0000040000028802 */ /* 0x000fc60000000f00 */
[----:B01----:R-:W0:Y:S01]  /*3160*/  SHFL.BFLY PT, R4, R3, 0x4, 0x1f ;  /* 0x0c801f0003047f89 */ /* 0x003e2200000e0000 */
[----:B------:R-:W-:Y:S02]  /*3170*/  @!P0 IADD3 R2, R2, 0xc0, RZ ;  /* 0x000000c002028810 */ /* 0x000fe40007ffe0ff */
[----:B0-----:R-:W-:Y:S02]  /*3180*/  FMNMX.FTZ R4, R3, R4, !PT ;  /* 0x0000000403047209 */ /* 0x001fe40007810000 */
[----:B----4-:R-:W-:-:S03]  /*3190*/  @!P0 LEA R3, R7, R2, 0x18 ;  /* 0x0000000207038211 */ /* 0x010fc600078ec0ff */
[----:B------:R-:W0:Y:S02]  /*31a0*/  SHFL.BFLY PT, R5, R4, 0x2, 0x1f ;  /* 0x0c401f0004057f89 */ /* 0x000e2400000e0000 */
[----:B------:R-:W-:Y:S01]  /*31b0*/  @!P0 IMAD R3, R20, 0x4, R3 ;  /* 0x0000000414038824 */ /* 0x000fe200078e0203 */
[----:B0-----:R-:W-:Y:S02]  /*31c0*/  FMNMX.FTZ R5, R4, R5, !PT ;  /* 0x0000000504057209 */ /* 0x001fe40007810000 */
[----:B------:R-:W-:-:S03]  /*31d0*/  @!P1 MOV R4, 0x400 ;  /* 0x0000040000049802 */ /* 0x000fc60000000f00 */
[----:B------:R-:W0:Y:S02]  /*31e0*/  SHFL.BFLY PT, R6, R5, 0x1, 0x1f ;  /* 0x0c201f0005067f89 */ /* 0x000e2400000e0000 */
[----:B------:R-:W-:-:S05]  /*31f0*/  @!P1 VIADD R4, R4, 0xc0 ;  /* 0x000000c004049836 */ /* 0x000fca0000000000 */
[----:B------:R-:W-:Y:S02]  /*3200*/  @!P1 LEA R2, R9, R4, 0x18 ;  /* 0x0000000409029211 */ /* 0x000fe400078ec0ff */
[----:B------:R-:W-:-:S04]  /*3210*/  SHF.R.S32.HI R9, RZ, 0x1f, R8 ;  /* 0x0000001fff097819 */ /* 0x000fc80000011408 */
[----:B------:R-:W-:-:S04]  /*3220*/  LEA.HI R9, R9, R8, RZ, 0x5 ;  /* 0x0000000809097211 */ /* 0x000fc800078f28ff */
[----:B------:R-:W-:Y:S02]  /*3230*/  SHF.R.S32.HI R25, RZ, 0x5, R9 ;  /* 0x00000005ff197819 */ /* 0x000fe40000011409 */
[----:B0-----:R-:W-:Y:S01]  /*3240*/  @!P0 FMNMX.FTZ R4, R5, R6, !PT ;  /* 0x0000000605048209 */ /* 0x001fe20007810000 */
[----:B------:R-:W-:Y:S01]  /*3250*/  IMAD.MOV.U32 R5, RZ, RZ, -0x800001 ;  /* 0xff7fffffff057424 */ /* 0x000fe200078e00ff */
[----:B------:R-:W-:-:S03]  /*3260*/  @!P1 LEA R6, R31, R2, 0x2 ;  /* 0x000000021f069211 */ /* 0x000fc600078e10ff */
[----:B------:R0:W-:Y:S01]  /*3270*/  @!P0 STS [R3], R4 ;  /* 0x0000000403008388 */ /* 0x0001e20000000800 */
[----:B------:R-:W-:Y:S01]  /*3280*/  BAR.SYNC.DEFER_BLOCKING 0x0 ;  /* 0x0000000000007b1d */ /* 0x000fe20000010000 */
[----:B0-----:R-:W-:-:S05]  /*3290*/  IMAD.MOV.U32 R3, RZ, RZ, RZ ;  /* 0x000000ffff037224 */ /* 0x001fca00078e00ff */
[----:B------:R-:W0:Y:S01]  /*32a0*/  @!P1 LDS R5, [R6] ;  /* 0x0000000006059984 */ /* 0x000e220000000800 */
[----:B------:R-:W-:-:S03]  /*32b0*/  ISETP.GE.AND P1, PT, R21, R32, PT ;  /* 0x000000201500720c */ /* 0x000fc60003f26270 */
        /* <DEDUP_REMOVED lines=8> */
[----:B------:R-:W-:Y:S01]  /*3340*/  LOP3.LUT R3, RZ, R25, RZ, 0x33, !PT ;  /* 0x00000019ff037212 */ /* 0x000fe200078e33ff */
[----:B------:R-:W-:Y:S01]  /*3350*/  BSSY B1, `(.L_x_19033) ;  /* 0x0000020000017945 */ /* 0x000fe20003800000 */
[----:B------:R-:W-:Y:S02]  /*3360*/  IMAD.MOV.U32 R7, RZ, RZ, R21 ;  /* 0x000000ffff077224 */ /* 0x000fe400078e0015 */
[----:B-1----:R-:W-:-:S05]  /*3370*/  IMAD R4, R5, R4, -0x11 ;  /* 0xffffffef05047424 */ /* 0x002fca00078e0204 */
        /* <DEDUP_REMOVED lines=8> */
[----:B------:R-:W-:Y:S02]  /*3400*/  LOP3.LUT P0, R5, R3, 0x3, RZ, 0xc0, !PT ;  /* 0x0000000303057812 */ /* 0x000fe4000780c0ff */
[----:B------:R-:W-:-:S11]  /*3410*/  MOV R3, RZ ;  /* 0x000000ff00037202 */ /* 0x000fd60000000f00 */
        /* <DEDUP_REMOVED lines=8> */
.L_x_19035:
        /* <DEDUP_REMOVED lines=11> */
.L_x_19034:
[----:B------:R-:W-:Y:S05]  /*3550*/  BSYNC B1 ;  /* 0x0000000000017941 */ /* 0x000fea0003800000 */
.L_x_19033:
        /* <DEDUP_REMOVED lines=14> */
.L_x_19038:
        /* <DEDUP_REMOVED lines=100> */
.L_x_19037:
[----:B------:R-:W-:Y:S05]  /*3c80*/  BSYNC B1 ;  /* 0x0000000000017941 */ /* 0x000fea0003800000 */
.L_x_19036:
        /* <DEDUP_REMOVED lines=55> */
.L_x_19040:
[----:B------:R-:W-:Y:S05]  /*4000*/  BSYNC B1 ;  /* 0x0000000000017941 */ /* 0x000fea0003800000 */
.L_x_19039:
        /* <DEDUP_REMOVED lines=26> */
.L_x_19032:
[----:B------:R-:W-:Y:S05]  /*41b0*/  BSYNC B0 ;  /* 0x0000000000007941 */ /* 0x000fea0003800000 */
.L_x_19031:
        /* <DEDUP_REMOVED lines=19> */
[----:B------:R-:W-:-:S04]  /*42f0*/  @!P2 IADD3 R5, R5, 0xc0, RZ ;  /* 0x000000c00505a810 */ /* 0x000fc80007ffe0ff */
        /* <DEDUP_REMOVED lines=18> */
[----:B------:R-:W-:-:S04]  /*4420*/  LOP3.LUT R4, RZ, R25, RZ, 0x33, !PT ;  /* 0x00000019ff047212 */ /* 0x000fc800078e33ff */
[----:B------:R-:W-:Y:S02]  /*4430*/  VIMNMX R4, R4, R5, !PT ;  /* 0x0000000504047248 */ /* 0x000fe40007fe0100 */
[----:B------:R-:W-:Y:S02]  /*4440*/  LOP3.LUT R5, RZ, R0, RZ, 0x33, !PT ;  /* 0x00000000ff057212 */ /* 0x000fe400078e33ff */
[----:B------:R-:W-:-:S04]  /*4450*/  LEA R4, R4, 0x1f, 0x5 ;  /* 0x0000001f04047811 */ /* 0x000fc800078e28ff */
[----:B------:R-:W-:Y:S02]  /*4460*/  VIMNMX R4, R4, R5, !PT ;  /* 0x0000000504047248 */ /* 0x000fe40007fe0100 */
[----:B------:R-:W-:Y:S02]  /*4470*/  MOV R5, R21 ;  /* 0x0000001500057202 */ /* 0x000fe40000000f00 */
        /* <DEDUP_REMOVED lines=15> */
.L_x_19045:
        /* <DEDUP_REMOVED lines=8> */
.L_x_19044:
[----:B------:R-:W-:Y:S05]  /*45f0*/  BSYNC B1 ;  /* 0x0000000000017941 */ /* 0x000fea0003800000 */
.L_x_19043:
        /* <DEDUP_REMOVED lines=14> */
.L_x_19048:
        /* <DEDUP_REMOVED lines=16> */
[----:B-----5:R-:W1:Y:S01]  /*47e0*/  LDS R28, [R3+0x1400] ;  /* 0x00140000031c7984 */ /* 0x020e620000000800 */
        /* <DEDUP_REMOVED lines=12> */
[-C--:B--2---:R-:W-:Y:S01]  /*48b0*/  FMUL.FTZ R4, R15, R42.reuse ;  /* 0x0000002a0f047220 */ /* 0x084fe20000410000 */
[-C--:B------:R-:W-:Y:S01]  /*48c0*/  FMUL.FTZ R22, R19, R42.reuse ;  /* 0x0000002a13167220 */ /* 0x080fe20000410000 */
[----:B------:R-:W-:Y:S01]  /*48d0*/  STS [R3+0x200], R10 ;  /* 0x0002000a03007388 */ /* 0x000fe20000000800 */
[----:B------:R-:W-:-:S03]  /*48e0*/  FMUL.FTZ R24, R23, R42 ;  /* 0x0000002a17187220 */ /* 0x000fc60000410000 */
        /* <DEDUP_REMOVED lines=19> */
.L_x_19047:
[----:B------:R-:W-:Y:S05]  /*4a20*/  BSYNC B1 ;  /* 0x0000000000017941 */ /* 0x000fea0003800000 */
.L_x_19046:
        /* <DEDUP_REMOVED lines=31> */
.L_x_19050:
[----:B------:R-:W-:Y:S05]  /*4c20*/  BSYNC B1 ;  /* 0x0000000000017941 */ /* 0x000fea0003800000 */
.L_x_19049:
        /* <DEDUP_REMOVED lines=14> */
.L_x_19042:
[----:B------:R-:W-:Y:S05]  /*4d10*/  BSYNC B0 ;  /* 0x0000000000007941 */ /* 0x000fea0003800000 */
.L_x_19041:
[----:B------:R-:W-:Y:S01]  /*4d20*/  BAR.SYNC.DEFER_BLOCKING 0x0 ;  /* 0x0000000000007b1d */ /* 0x000fe20000010000 */
[----:B------:R-:W-:Y:S02]  /*4d30*/  ISETP.NE.AND P0, PT, R21, RZ, PT ;  /* 0x000000ff1500720c */ /* 0x000fe40003f05270 */
[----:B------:R-:W-:-:S03]  /*4d40*/  ISETP.GE.AND P1, PT, R36, R29, PT ;  /* 0x0000001d2400720c */ /* 0x000fc60003f26270 */
[----:B------:R-:W-:Y:S08]  /*4d50*/  BSSY B0, `(.L_x_19051) ;  /* 0x000001d000007945 */ /* 0x000ff00003800000 */
[----:B------:R-:W-:Y:S05]  /*4d60*/  @P0 BRA `(.L_x_19052) ;  /* 0x00000000006c0947 */ /* 0x000fea0003800000 */
[----:B------:R-:W3:Y:S01]  /*4d70*/  S2UR UR5, SR_CTAID.Y ;  /* 0x00000000000579c3 */ /* 0x000ee20000002600 */
[----:B------:R-:W-:Y:S01]  /*4d80*/  ULDC UR6, c[0x0][0x14] ;  /* 0x0000050000067ab9 */ /* 0x000fe20000000800 */
[----:B------:R-:W-:Y:S01]  /*4d90*/  ULDC UR4, c[0x0][0xc] ;  /* 0x0000030000047ab9 */ /* 0x000fe20000000800 */
[----:B------:R-:W-:-:S05]  /*4da0*/  ULDC.64 UR12, c[0x0][0x210] ;  /* 0x00008400000c7ab9 */ /* 0x000fca0000000a00 */
[----:B------:R-:W4:Y:S08]  /*4db0*/  S2UR UR7, SR_CTAID.X ;  /* 0x00000000000779c3 */ /* 0x000f300000002500 */
[----:B------:R-:W0:Y:S01]  /*4dc0*/  S2UR UR9, SR_CTAID.Z ;  /* 0x00000000000979c3 */ /* 0x000e220000002700 */
[----:B---3--:R-:W-:-:S04]  /*4dd0*/  UIMAD UR4, UR5, UR4, URZ ;  /* 0x00000004050472a4 */ /* 0x008fc8000f8e023f */
[----:B------:R-:W-:Y:S02]  /*4de0*/  UIMAD UR4, UR4, UR6, URZ ;  /* 0x00000006040472a4 */ /* 0x000fe4000f8e023f */
[----:B----4-:R-:W-:Y:S02]  /*4df0*/  UIMAD UR5, UR7, UR6, URZ ;  /* 0x00000006070572a4 */ /* 0x010fe4000f8e023f */
[----:B------:R-:W-:Y:S02]  /*4e00*/  USHF.R.S32.HI UR6, URZ, 0x1f, UR4 ;  /* 0x0000001f3f067899 */ /* 0x000fe40008011404 */
[----:B------:R-:W-:Y:S02]  /*4e10*/  USHF.R.S32.HI UR7, URZ, 0x1f, UR5 ;  /* 0x0000001f3f077899 */ /* 0x000fe40008011405 */
[----:B0-----:R-:W-:Y:S02]  /*4e20*/  USHF.R.S32.HI UR8, URZ, 0x1f, UR9 ;  /* 0x0000001f3f087899 */ /* 0x001fe40008011409 */
        /* <DEDUP_REMOVED lines=10> */
[----:B------:R-:W-:Y:S01]  /*4ed0*/  IMAD.U32 R6, RZ, RZ, UR4 ;  /* 0x00000004ff067e24 */ /* 0x000fe2000f8e00ff */
[----:B------:R-:W-:Y:S02]  /*4ee0*/  MOV R5, UR7 ;  /* 0x0000000700057c02 */ /* 0x000fe40008000f00 */
[----:B------:R-:W-:-:S03]  /*4ef0*/  IMAD.U32 R7, RZ, RZ, UR5 ;  /* 0x00000005ff077e24 */ /* 0x000fc6000f8e00ff */
[----:B------:R3:W-:Y:S04]  /*4f00*/  STG.E desc[UR10][R4.64], R2 ;  /* 0x0000000204007986 */ /* 0x0007e8000c10190a */
[----:B--2---:R3:W-:Y:S02]  /*4f10*/  STG.E desc[UR10][R6.64], R41 ;  /* 0x0000002906007986 */ /* 0x0047e4000c10190a */
.L_x_19052:
[----:B------:R-:W-:Y:S05]  /*4f20*/  BSYNC B0 ;  /* 0x0000000000007941 */ /* 0x000fea0003800000 */
.L_x_19051:
[----:B------:R-:W-:Y:S01]  /*4f30*/  ULDC UR8, c[0x0][0x26c] ;  /* 0x00009b0000087ab9 */ /* 0x000fe20000000800 */
[----:B------:R-:W-:Y:S04]  /*4f40*/  BSSY B1, `(.L_x_19053) ;  /* 0x00003a5000017945 */ /* 0x000fe80003800000 */
[----:B------:R-:W-:Y:S05]  /*4f50*/  @!P1 BRA `(.L_x_19054) ;  /* 0x0000000000289947 */ /* 0x000fea0003800000 */
[----:B------:R-:W-:Y:S01]  /*4f60*/  HFMA2.MMA R35, -RZ, RZ, 0, 0 ;  /* 0x00000000ff237435 */ /* 0x000fe200000001ff */
[----:B--23--:R-:W-:Y:S01]  /*4f70*/  CS2R R40, SRZ ;  /* 0x0000000000287805 */ /* 0x00cfe2000001ff00 */
[----:B------:R-:W-:Y:S01]  /*4f80*/  IMAD.MOV.U32 R38, RZ, RZ, RZ ;  /* 0x000000ffff267224 */ /* 0x000fe200078e00ff */
[----:B------:R-:W-:Y:S01]  /*4f90*/  CS2R R32, SRZ ;  /* 0x0000000000207805 */ /* 0x000fe2000001ff00 */
[----:B------:R-:W-:Y:S01]  /*4fa0*/  IMAD.MOV.U32 R37, RZ, RZ, RZ ;  /* 0x000000ffff257224 */ /* 0x000fe200078e00ff */
[----:B------:R-:W-:Y:S01]  /*4fb0*/  CS2R R42, SRZ ;  /* 0x00000000002a7805 */ /* 0x000fe2000001ff00 */
[----:B-----5:R-:W-:Y:S02]  /*4fc0*/  IMAD.MOV.U32 R28, RZ, RZ, RZ ;  /* 0x000000ffff1c7224 */ /* 0x020fe400078e00ff */
[----:B------:R-:W-:Y:S02]  /*4fd0*/  IMAD.MOV.U32 R27, RZ, RZ, RZ ;  /* 0x000000ffff1b7224 */ /* 0x000fe400078e00ff */
[----:B------:R-:W-:Y:S01]  /*4fe0*/  IMAD.MOV.U32 R44, RZ, RZ, RZ ;  /* 0x000000ffff2c7224 */ /* 0x000fe200078e00ff */
[----:B------:R-:W-:Y:S06]  /*4ff0*/  BRA `(.L_x_19055) ;  /* 0x0000003800647947 */ /* 0x000fec0003800000 */
.L_x_19054:
[----:B-1-3--:R-:W1:Y:S01]  /*5000*/  I2F.RP R4, R26 ;  /* 0x0000001a00047306 */ /* 0x00ae620000209400 */
[----:B------:R-:W-:Y:S01]  /*5010*/  IADD3 R23, P0, R35, R36, RZ ;  /* 0x0000002423177210 */ /* 0x000fe20007f1e0ff */
[----:B------:R-:W-:Y:S01]  /*5020*/  ULDC.64 UR4, c[0x0][0x248] ;  /* 0x0000920000047ab9 */ /* 0x000fe20000000a00 */
[----:B------:R-:W3:Y:S01]  /*5030*/  S2R R47, SR_CTAID.Z ;  /* 0x00000000002f7919 */ /* 0x000ee20000002700 */
[----:B------:R-:W4:Y:S01]  /*5040*/  LDC R46, c[0x0][0x26c] ;  /* 0x00009b00ff2e7b82 */ /* 0x000f220000000800 */
[----:B0-----:R-:W-:Y:S01]  /*5050*/  LEA.HI.X.SX32 R2, R36, R37, 0x1, P0 ;  /* 0x0000002524027211 */ /* 0x001fe200000f0eff */
[----:B------:R-:W-:Y:S01]  /*5060*/  ULDC UR7, c[0x0][0x270] ;  /* 0x00009c0000077ab9 */ /* 0x000fe20000000800 */
[C---:B------:R-:W-:Y:S01]  /*5070*/  LEA R22, P0, R23.reuse, UR4, 0x2 ;  /* 0x0000000417167c11 */ /* 0x040fe2000f8010ff */
[----:B------:R-:W-:Y:S01]  /*5080*/  UMOV UR4, 0x400 ;  /* 0x0000040000047882 */ /* 0x000fe20000000000 */
[----:B------:R-:W-:Y:S01]  /*5090*/  IMAD R12, R30, UR7, RZ ;  /* 0x000000071e0c7c24 */ /* 0x000fe2000f8e02ff */
[----:B------:R-:W-:Y:S01]  /*50a0*/  UIADD3 UR4, UR4, 0xe0, URZ ;  /* 0x000000e004047890 */ /* 0x000fe2000fffe03f */
[----:B------:R-:W-:Y:S01]  /*50b0*/  LEA.HI.X R23, R23, UR5, R2, 0x2, P0 ;  /* 0x0000000517177c11 */ /* 0x000fe200080f1402 */
[----:B------:R-:W-:Y:S01]  /*50c0*/  IMAD.MOV.U32 R2, RZ, RZ, RZ ;  /* 0x000000ffff027224 */ /* 0x000fe200078e00ff */
[----:B------:R-:W0:Y:S01]  /*50d0*/  S2UR UR5, SR_CgaCtaId ;  /* 0x00000000000579c3 */ /* 0x000e220000008800 */
[----:B------:R-:W-:Y:S01]  /*50e0*/  ULDC UR6, c[0x0][0x28c] ;  /* 0x0000a30000067ab9 */ /* 0x000fe20000000800 */
[----:B-1----:R-:W1:Y:S01]  /*50f0*/  MUFU.RCP R4, R4 ;  /* 0x0000000400047308 */ /* 0x002e620000001000 */
[----:B------:R-:W-:Y:S01]  /*5100*/  HFMA2.MMA R44, -RZ, RZ, 0, 0 ;  /* 0x00000000ff2c7435 */ /* 0x000fe200000001ff */
[----:B------:R-:W-:-:S02]  /*5110*/  IADD3 R25, -R25, 0x1, RZ ;  /* 0x0000000119197810 */ /* 0x000fc40007ffe1ff */
[----:B--2---:R-:W-:Y:S01]  /*5120*/  CS2R R40, SRZ ;  /* 0x0000000000287805 */ /* 0x004fe2000001ff00 */
[----:B------:R-:W-:Y:S01]  /*5130*/  IMAD.MOV.U32 R38, RZ, RZ, RZ ;  /* 0x000000ffff267224 */ /* 0x000fe200078e00ff */
[----:B------:R-:W-:Y:S01]  /*5140*/  MOV R37, RZ ;  /* 0x000000ff00257202 */ /* 0x000fe20000000f00 */
[----:B------:R-:W-:Y:S01]  /*5150*/  IMAD.MOV.U32 R35, RZ, RZ, RZ ;  /* 0x000000ffff237224 */ /* 0x000fe200078e00ff */
[----:B------:R-:W-:Y:S01]  /*5160*/  CS2R R32, SRZ ;  /* 0x0000000000207805 */ /* 0x000fe2000001ff00 */
[----:B-----5:R-:W-:Y:S01]  /*5170*/  IMAD.MOV.U32 R28, RZ, RZ, RZ ;  /* 0x000000ffff1c7224 */ /* 0x020fe200078e00ff */
[----:B------:R-:W-:Y:S01]  /*5180*/  CS2R R42, SRZ ;  /* 0x00000000002a7805 */ /* 0x000fe2000001ff00 */
[----:B------:R-:W-:Y:S01]  /*5190*/  IMAD.MOV.U32 R27, RZ, RZ, RZ ;  /* 0x000000ffff1b7224 */ /* 0x000fe200078e00ff */
[----:B------:R-:W-:Y:S01]  /*51a0*/  SHF.R.S32.HI R13, RZ, 0x1f, R12 ;  /* 0x0000001fff0d7819 */ /* 0x000fe2000001140c */
[----:B------:R-:W-:Y:S01]  /*51b0*/  VIADD R34, R34, -UR6 ;  /* 0x8000000622227c36 */ /* 0x000fe20008000000 */
[----:B----4-:R-:W-:-:S02]  /*51c0*/  SHF.R.S32.HI R46, RZ, 0x1f, R46 ;  /* 0x0000001fff2e7819 */ /* 0x010fc4000001142e */
[----:B-1----:R-:W-:Y:S02]  /*51d0*/  IADD3 R3, R4, 0xffffffe, RZ ;  /* 0x0ffffffe04037810 */ /* 0x002fe40007ffe0ff */
[----:B---3--:R-:W-:Y:S01]  /*51e0*/  LEA R30, R47, R20, 0x4 ;  /* 0x000000142f1e7211 */ /* 0x008fe200078e20ff */
[----:B0-----:R-:W-:-:S03]  /*51f0*/  ULEA UR4, UR5, UR4, 0x18 ;  /* 0x0000000405047291 */ /* 0x001fc6000f8ec03f */
[----:B------:R-:W0:Y:S01]  /*5200*/  F2I.FTZ.U32.TRUNC.NTZ R3, R3 ;  /* 0x0000000300037305 */ /* 0x000e22000021f000 */
[----:B------:R-:W-:Y:S02]  /*5210*/  IMAD.SHL.U32 R30, R30, 0x20, RZ ;  /* 0x000000201e1e7824 */ /* 0x000fe400078e00ff */
        /* <DEDUP_REMOVED lines=9> */
[----:B------:R-:W-:Y:S02]  /*52b0*/  IMAD R45, R3, 0x8, R2 ;  /* 0x00000008032d7824 */ /* 0x000fe400078e0202 */
[----:B------:R-:W-:Y:S02]  /*52c0*/  IMAD R3, R20, 0x4, R3 ;  /* 0x0000000414037824 */ /* 0x000fe400078e0203 */
[C---:B------:R-:W-:Y:S01]  /*52d0*/  VIADD R67, R45.reuse, 0x200 ;  /* 0x000002002d437836 */ /* 0x040fe20000000000 */
[C---:B------:R-:W-:Y:S01]  /*52e0*/  IADD3 R61, R45.reuse, 0x500, RZ ;  /* 0x000005002d3d7810 */ /* 0x040fe20007ffe0ff */
[----:B------:R-:W-:Y:S01]  /*52f0*/  VIADD R65, R45, 0x300 ;  /* 0x000003002d417836 */ /* 0x000fe20000000000 */
[----:B------:R-:W-:Y:S01]  /*5300*/  LEA R47, R47, R3, 0x6 ;  /* 0x000000032f2f7211 */ /* 0x000fe200078e30ff */
[----:B------:R-:W-:Y:S01]  /*5310*/  VIADD R63, R45, 0x400 ;  /* 0x000004002d3f7836 */ /* 0x000fe20000000000 */
[----:B------:R-:W-:Y:S01]  /*5320*/  LEA R48, R3, UR4, 0x5 ;  /* 0x0000000403307c11 */ /* 0x000fe2000f8e28ff */
[C---:B------:R-:W-:Y:S01]  /*5330*/  VIADD R59, R45.reuse, 0x600 ;  /* 0x000006002d3b7836 */ /* 0x040fe20000000000 */
[C---:B------:R-:W-:Y:S01]  /*5340*/  IADD3 R53, R45.reuse, 0x900, RZ ;  /* 0x000009002d357810 */ /* 0x040fe20007ffe0ff */
[C---:B------:R-:W-:Y:S01]  /*5350*/  VIADD R57, R45.reuse, 0x700 ;  /* 0x000007002d397836 */ /* 0x040fe20000000000 */
[----:B------:R-:W-:Y:S01]  /*5360*/  IADD3 R48, R48, 0x10, RZ ;  /* 0x0000001030307810 */ /* 0x000fe20007ffe0ff */
[----:B------:R-:W-:-:S02]  /*5370*/  VIADD R55, R45, 0x800 ;  /* 0x000008002d377836 */ /* 0x000fc40000000000 */
[C---:B------:R-:W-:Y:S02]  /*5380*/  VIADD R51, R45.reuse, 0xa00 ;  /* 0x00000a002d337836 */ /* 0x040fe40000000000 */
[----:B------:R-:W-:Y:S02]  /*5390*/  VIADD R49, R45, 0xb00 ;  /* 0x00000b002d317836 */ /* 0x000fe40000000000 */
[----:B------:R-:W-:-:S07]  /*53a0*/  IMAD.SHL.U32 R47, R47, 0x8, RZ ;  /* 0x000000082f2f7824 */ /* 0x000fce00078e00ff */
.L_x_19082:
[----:B------:R-:W0:Y:S01]  /*53b0*/  LDC R10, c[0x0][0x290] ;  /* 0x0000a400ff0a7b82 */ /* 0x000e220000000800 */
[----:B------:R-:W-:Y:S01]  /*53c0*/  IABS R3, R30 ;  /* 0x0000001e00037213 */ /* 0x000fe20000000000 */
[----:B------:R-:W-:Y:S01]  /*53d0*/  BSSY B0, `(.L_x_19056) ;  /* 0x0000353000007945 */ /* 0x000fe20003800000 */
[----:B------:R-:W-:-:S03]  /*53e0*/  IADD3 R95, R25, R36, RZ ;  /* 0x00000024195f7210 */ /* 0x000fc60007ffe0ff */
        /* <DEDUP_REMOVED lines=20> */
[----:B------:R-:W-:Y:S02]  /*5530*/  @!P1 LOP3.LUT R5, RZ, R7, RZ, 0x33, !PT ;  /* 0x00000007ff059212 */ /* 0x000fe400078e33ff */
[----:B0-----:R-:W-:Y:S02]  /*5540*/  IADD3 R2, RZ, -R3, RZ ;  /* 0x80000003ff027210 */ /* 0x001fe40007ffe0ff */
[----:B------:R-:W-:Y:S01]  /*5550*/  ISETP.NE.AND P2, PT, R10, RZ, PT ;  /* 0x000000ff0a00720c */ /* 0x000fe20003f45270 */
[----:B------:R-:W-:Y:S02]  /*5560*/  IMAD.IADD R4, R39, 0x1, R5 ;  /* 0x0000000127047824 */ /* 0x000fe400078e0205 */
[----:B------:R-:W-:Y:S02]  /*5570*/  IMAD R7, R2, R9, RZ ;  /* 0x0000000902077224 */ /* 0x000fe400078e02ff */
[----:B------:R-:W-:Y:S01]  /*5580*/  IMAD.MOV.U32 R2, RZ, RZ, RZ ;  /* 0x000000ffff027224 */ /* 0x000fe200078e00ff */
[----:B------:R-:W-:-:S02]  /*5590*/  IABS R6, R4 ;  /* 0x0000000400067213 */ /* 0x000fc40000000000 */
[----:B------:R-:W-:Y:S01]  /*55a0*/  ISETP.GE.AND P1, PT, R4, RZ, PT ;  /* 0x000000ff0400720c */ /* 0x000fe20003f26270 */
[----:B------:R-:W-:-:S04]  /*55b0*/  IMAD.HI.U32 R2, R3, R7, R2 ;  /* 0x0000000703027227 */ /* 0x000fc800078e0002 */
[----:B------:R-:W-:-:S04]  /*55c0*/  IMAD.MOV.U32 R3, RZ, RZ, R6 ;  /* 0x000000ffff037224 */ /* 0x000fc800078e0006 */
[----:B------:R-:W-:-:S05]  /*55d0*/  IMAD.HI.U32 R2, R2, R3, RZ ;  /* 0x0000000302027227 */ /* 0x000fca00078e00ff */
[----:B------:R-:W-:-:S05]  /*55e0*/  IADD3 R2, RZ, -R2, RZ ;  /* 0x80000002ff027210 */ /* 0x000fca0007ffe0ff */
[----:B------:R-:W-:-:S05]  /*55f0*/  IMAD R2, R9, R2, R3 ;  /* 0x0000000209027224 */ /* 0x000fca00078e0203 */
[----:B------:R-:W-:-:S13]  /*5600*/  ISETP.GT.U32.AND P0, PT, R9, R2, PT ;  /* 0x000000020900720c */ /* 0x000fda0003f04070 */
[----:B------:R-:W-:-:S05]  /*5610*/  @!P0 IMAD.IADD R2, R2, 0x1, -R9 ;  /* 0x0000000102028824 */ /* 0x000fca00078e0a09 */
[----:B------:R-:W-:-:S13]  /*5620*/  ISETP.GT.U32.AND P0, PT, R9, R2, PT ;  /* 0x000000020900720c */ /* 0x000fda0003f04070 */
[----:B------:R-:W-:-:S04]  /*5630*/  @!P0 IMAD.IADD R2, R2, 0x1, -R9 ;  /* 0x0000000102028824 */ /* 0x000fc800078e0a09 */
        /* <DEDUP_REMOVED lines=19> */
[----:B------:R-:W-:Y:S02]  /*5770*/  LEA R4, P6, R5, R2, 0x1 ;  /* 0x0000000205047211 */ /* 0x000fe400078c08ff */
[-C--:B------:R-:W-:Y:S02]  /*5780*/  LEA.HI.X.SX32 R14, R57, R94.reuse, 0x1, P3 ;  /* 0x0000005e390e7211 */ /* 0x080fe400018f0eff */
[-C--:B------:R-:W-:Y:S02]  /*5790*/  LEA.HI.X.SX32 R50, R61, R94.reuse, 0x1, P5 ;  /* 0x0000005e3d327211 */ /* 0x080fe400028f0eff */
[----:B------:R-:W-:Y:S02]  /*57a0*/  LEA.HI.X.SX32 R18, R59, R94, 0x1, P4 ;  /* 0x0000005e3b127211 */ /* 0x000fe400020f0eff */
[----:B------:R-:W-:-:S02]  /*57b0*/  LEA.HI.X R7, R7, R3, R52, 0x1, P2 ;  /* 0x0000000307077211 */ /* 0x000fc400010f0c34 */
[----:B------:R-:W-:Y:S02]  /*57c0*/  LEA.HI.X R5, R5, R3, R14, 0x1, P6 ;  /* 0x0000000305057211 */ /* 0x000fe400030f0c0e */
[----:B------:R-:W-:Y:S02]  /*57d0*/  LEA R10, P0, R11, R2, 0x1 ;  /* 0x000000020b0a7211 */ /* 0x000fe400078008ff */
[-C--:B------:R-:W-:Y:S01]  /*57e0*/  IADD3 R58, P6, R55, R16.reuse, RZ ;  /* 0x00000010373a7210 */ /* 0x080fe20007fde0ff */
[----:B------:R-:W5:Y:S01]  /*57f0*/  LDG.E.CONSTANT R71, desc[UR10][R4.64] ;  /* 0x0000000a04477981 */ /* 0x000f62000c1e9900 */
[-C--:B------:R-:W-:Y:S02]  /*5800*/  IADD3 R15, P5, R53, R16.reuse, RZ ;  /* 0x00000010350f7210 */ /* 0x080fe40007fbe0ff */
[-C--:B------:R-:W-:Y:S01]  /*5810*/  IADD3 R52, P4, R51, R16.reuse, RZ ;  /* 0x0000001033347210 */ /* 0x080fe20007f9e0ff */
[----:B------:R-:W5:Y:S01]  /*5820*/  LDG.E.CONSTANT R72, desc[UR10][R4.64+0x4] ;  /* 0x0000040a04487981 */ /* 0x000f62000c1e9900 */
[----:B------:R-:W-:-:S02]  /*5830*/  IADD3 R19, P3, R49, R16, RZ ;  /* 0x0000001031137210 */ /* 0x000fc40007f7e0ff */
[-C--:B------:R-:W-:Y:S01]  /*5840*/  LEA.HI.X R9, R9, R3.reuse, R50, 0x1, P1 ;  /* 0x0000000309097211 */ /* 0x080fe200008f0c32 */
[----:B------:R-:W5:Y:S01]  /*5850*/  LDG.E.CONSTANT R73, desc[UR10][R4.64+0x8] ;  /* 0x0000080a04497981 */ /* 0x000f62000c1e9900 */
[----:B------:R-:W-:Y:S02]  /*5860*/  LEA.HI.X R11, R11, R3, R18, 0x1, P0 ;  /* 0x000000030b0b7211 */ /* 0x000fe400000f0c12 */
[-C--:B------:R-:W-:Y:S01]  /*5870*/  LEA.HI.X.SX32 R60, R55, R94.reuse, 0x1, P6 ;  /* 0x0000005e373c7211 */ /* 0x080fe200030f0eff */
[----:B------:R-:W5:Y:S01]  /*5880*/  LDG.E.CONSTANT R74, desc[UR10][R4.64+0xc] ;  /* 0x00000c0a044a7981 */ /* 0x000f62000c1e9900 */
[-C--:B------:R-:W-:Y:S02]  /*5890*/  LEA.HI.X.SX32 R56, R53, R94.reuse, 0x1, P5 ;  /* 0x0000005e35387211 */ /* 0x080fe400028f0eff */
[-C--:B------:R-:W-:Y:S01]  /*58a0*/  LEA.HI.X.SX32 R54, R51, R94.reuse, 0x1, P4 ;  /* 0x0000005e33367211 */ /* 0x080fe200020f0eff */
[----:B------:R-:W5:Y:S01]  /*58b0*/  LDG.E.CONSTANT R62, desc[UR10][R8.64+0x8] ;  /* 0x0000080a083e7981 */ /* 0x000f62000c1e9900 */
[----:B------:R-:W-:-:S02]  /*58c0*/  LEA.HI.X.SX32 R50, R49, R94, 0x1, P3 ;  /* 0x0000005e31327211 */ /* 0x000fc400018f0eff */
[-C--:B------:R-:W-:Y:S01]  /*58d0*/  LEA R14, P1, R15, R2.reuse, 0x1 ;  /* 0x000000020f0e7211 */ /* 0x080fe200078208ff */
[----:B------:R-:W5:Y:S01]  /*58e0*/  LDG.E.CONSTANT R64, desc[UR10][R8.64+0xc] ;  /* 0x00000c0a08407981 */ /* 0x000f62000c1e9900 */
[CC--:B------:R-:W-:Y:S02]  /*58f0*/  LEA R92, P0, R52.reuse, R2.reuse, 0x1 ;  /* 0x00000002345c7211 */ /* 0x0c0fe400078008ff */
[----:B------:R-:W-:Y:S01]  /*5900*/  LEA R18, P6, R19, R2, 0x1 ;  /* 0x0000000213127211 */ /* 0x000fe200078c08ff */
[----:B------:R-:W5:Y:S01]  /*5910*/  LDG.E.CONSTANT R66, desc[UR10][R10.64] ;  /* 0x0000000a0a427981 */ /* 0x000f62000c1e9900 */
[-C--:B------:R-:W-:Y:S02]  /*5920*/  LEA.HI.X R15, R15, R3.reuse, R56, 0x1, P1 ;  /* 0x000000030f0f7211 */ /* 0x080fe400008f0c38 */
[-C--:B------:R-:W-:Y:S01]  /*5930*/  LEA.HI.X R93, R52, R3.reuse, R54, 0x1, P0 ;  /* 0x00000003345d7211 */ /* 0x080fe200000f0c36 */
[----:B------:R-:W5:Y:S01]  /*5940*/  LDG.E.CONSTANT R56, desc[UR10][R6.64+0xc] ;  /* 0x00000c0a06387981 */ /* 0x000f62000c1e9900 */
[----:B------:R-:W-:-:S02]  /*5950*/  LEA.HI.X R19, R19, R3, R50, 0x1, P6 ;  /* 0x0000000313137211 */ /* 0x000fc400030f0c32 */
[C---:B------:R-:W-:Y:S01]  /*5960*/  LEA R90, P2, R58.reuse, R2, 0x1 ;  /* 0x000000023a5a7211 */ /* 0x040fe200078408ff */
[----:B------:R-:W5:Y:S03]  /*5970*/  LDG.E.CONSTANT R50, desc[UR10][R6.64] ;  /* 0x0000000a06327981 */ /* 0x000f66000c1e9900 */
[----:B------:R-:W-:Y:S01]  /*5980*/  LEA.HI.X R91, R58, R3, R60, 0x1, P2 ;  /* 0x000000033a5b7211 */ /* 0x000fe200010f0c3c */
        /* <DEDUP_REMOVED lines=22> */
[----:B------:R0:W5:Y:S01]  /*5af0*/  LDG.E.CONSTANT R75, desc[UR10][R90.64] ;  /* 0x0000000a5a4b7981 */ /* 0x000162000c1e9900 */
[----:B------:R-:W-:-:S03]  /*5b00*/  ISETP.NE.AND P0, PT, R95, RZ, PT ;  /* 0x000000ff5f00720c */ /* 0x000fc60003f05270 */
[----:B------:R0:W5:Y:S01]  /*5b10*/  LDG.E.CONSTANT R76, desc[UR10][R90.64+0x4] ;  /* 0x0000040a5a4c7981 */ /* 0x000162000c1e9900 */
[----:B--2---:R-:W-:Y:S01]  /*5b20*/  F2FP.BF16.F32.PACK_AB R93, R7, R6 ;  /* 0x00000006075d723e */ /* 0x004fe200000010ff */
[----:B------:R-:W-:Y:S02]  /*5b30*/  IMAD.MOV.U32 R6, RZ, RZ, R4 ;  /* 0x000000ffff067224 */ /* 0x000fe400078e0004 */
[----:B------:R0:W5:Y:S01]  /*5b40*/  LDG.E.CONSTANT R77, desc[UR10][R90.64+0x8] ;  /* 0x0000080a5a4d7981 */ /* 0x000162000c1e9900 */
[----:B-1----:R-:W-:-:S03]  /*5b50*/  F2FP.BF16.F32.PACK_AB R95, R9, R8 ;  /* 0x00000008095f723e */ /* 0x002fc600000010ff */
[----:B------:R0:W5:Y:S01]  /*5b60*/  LDG.E.CONSTANT R80, desc[UR10][R90.64+0xc] ;  /* 0x00000c0a5a507981 */ /* 0x000162000c1e9900 */
[----:B------:R-:W-:-:S03]  /*5b70*/  F2FP.BF16.F32.PACK_AB R97, R11, R10 ;  /* 0x0000000a0b61723e */ /* 0x000fc600000010ff */
[----:B------:R0:W5:Y:S04]  /*5b80*/  LDG.E.CONSTANT R87, desc[UR10][R18.64] ;  /* 0x0000000a12577981 */ /* 0x000168000c1e9900 */
[----:B------:R0:W5:Y:S04]  /*5b90*/  LDG.E.CONSTANT R88, desc[UR10][R18.64+0x4] ;  /* 0x0000040a12587981 */ /* 0x000168000c1e9900 */
[----:B------:R0:W5:Y:S04]  /*5ba0*/  LDG.E.CONSTANT R89, desc[UR10][R18.64+0x8] ;  /* 0x0000080a12597981 */ /* 0x000168000c1e9900 */
[----:B------:R0:W5:Y:S04]  /*5bb0*/  LDG.E.CONSTANT R90, desc[UR10][R18.64+0xc] ;  /* 0x00000c0a125a7981 */ /* 0x000168000c1e9900 */
[----:B------:R0:W5:Y:S04]  /*5bc0*/  LDG.E.CONSTANT R5, desc[UR10][R14.64] ;  /* 0x0000000a0e057981 */ /* 0x000168000c1e9900 */
[----:B------:R0:W5:Y:S04]  /*5bd0*/  LDG.E.CONSTANT R4, desc[UR10][R14.64+0x4] ;  /* 0x0000040a0e047981 */ /* 0x000168000c1e9900 */
[----:B------:R0:W5:Y:S04]  /*5be0*/  LDG.E.CONSTANT R9, desc[UR10][R14.64+0x8] ;  /* 0x0000080a0e097981 */ /* 0x000168000c1e9900 */
[----:B------:R0:W5:Y:S01]  /*5bf0*/  LDG.E.CONSTANT R10, desc[UR10][R14.64+0xc] ;  /* 0x00000c0a0e0a7981 */ /* 0x000162000c1e9900 */
[----:B------:R-:W-:Y:S04]  /*5c00*/  BSSY B2, `(.L_x_19058) ;  /* 0x0000020000027945 */ /* 0x000fe80003800000 */
[----:B------:R-:W-:Y:S05]  /*5c10*/  @P0 BRA `(.L_x_19059) ;  /* 0x0000000000780947 */ /* 0x000fea0003800000 */
[C---:B------:R-:W-:Y:S01]  /*5c20*/  VIADD R7, R47.reuse, 0x2 ;  /* 0x000000022f077836 */ /* 0x040fe20000000000 */
[CC--:B------:R-:W-:Y:S01]  /*5c30*/  ISETP.GE.AND P5, PT, R47.reuse, R0.reuse, PT ;  /* 0x000000002f00720c */ /* 0x0c0fe20003fa6270 */
[C---:B0-----:R-:W-:Y:S01]  /*5c40*/  VIADD R91, R47.reuse, 0x6 ;  /* 0x000000062f5b7836 */ /* 0x041fe20000000000 */
[C---:B------:R-:W-:Y:S01]  /*5c50*/  IADD3 R11, R47.reuse, 0x3, RZ ;  /* 0x000000032f0b7810 */ /* 0x040fe20007ffe0ff */
[----:B------:R-:W-:Y:S01]  /*5c60*/  VIADD R19, R47, 0x5 ;  /* 0x000000052f137836 */ /* 0x000fe20000000000 */
[-C--:B------:R-:W-:Y:S01]  /*5c70*/  ISETP.GE.AND P1, PT, R7, R0.reuse, PT ;  /* 0x000000000700720c */ /* 0x080fe20003f26270 */
[----:B------:R-:W-:Y:S01]  /*5c80*/  VIADD R7, R47, 0x4 ;  /* 0x000000042f077836 */ /* 0x000fe20000000000 */
[-C--:B------:R-:W-:Y:S01]  /*5c90*/  ISETP.GE.AND P6, PT, R11, R0.reuse, PT ;  /* 0x000000000b00720c */ /* 0x080fe20003fc6270 */
[----:B------:R-:W-:Y:S01]  /*5ca0*/  VIADD R11, R47, 0x1 ;  /* 0x000000012f0b7836 */ /* 0x000fe20000000000 */
[----:B-----5:R-:W-:Y:S02]  /*5cb0*/  SEL R18, R4, RZ, !P1 ;  /* 0x000000ff04127207 */ /* 0x020fe40004800000 */
[----:B------:R-:W-:-:S02]  /*5cc0*/  ISETP.GE.AND P4, PT, R7, R0, PT ;  /* 0x000000000700720c */ /* 0x000fc40003f86270 */
[----:B------:R-:W-:Y:S02]  /*5cd0*/  IADD3 R7, R47, 0x7, RZ ;  /* 0x000000072f077810 */ /* 0x000fe40007ffe0ff */
[----:B------:R-:W-:Y:S02]  /*5ce0*/  PRMT R8, R4, 0x7632, R8 ;  /* 0x0000763204087816 */ /* 0x000fe40000000008 */
[-C--:B------:R-:W-:Y:S02]  /*5cf0*/  ISETP.GE.AND P1, PT, R7, R0.reuse, PT ;  /* 0x000000000700720c */ /* 0x080fe40003f26270 */
        /* <DEDUP_REMOVED lines=16> */
.L_x_19059:
[----:B------:R-:W-:Y:S05]  /*5e00*/  BSYNC B2 ;  /* 0x0000000000027941 */ /* 0x000fea0003800000 */
.L_x_19058:
[----:B------:R-:W-:Y:S02]  /*5e10*/  IMAD.MOV.U32 R7, RZ, RZ, R93 ;  /* 0x000000ffff077224 */ /* 0x000fe400078e005d */
[----:B-----5:R-:W-:Y:S01]  /*5e20*/  HMUL2.BF16_V2 R5, R6, R5 ;  /* 0x0000000506057232 */ /* 0x020fe20000200000 */
[-C--:B0-----:R-:W-:Y:S01]  /*5e30*/  IADD3 R91, P1, R67, R16.reuse, RZ ;  /* 0x00000010435b7210 */ /* 0x081fe20007f3e0ff */
[----:B------:R-:W-:Y:S01]  /*5e40*/  IMAD.MOV.U32 R8, RZ, RZ, R95 ;  /* 0x000000ffff087224 */ /* 0x000fe200078e005f */
[----:B------:R-:W-:Y:S01]  /*5e50*/  IADD3 R93, P3, R65, R16, RZ ;  /* 0x00000010415d7210 */ /* 0x000fe20007f7e0ff */
[----:B------:R-:W-:Y:S01]  /*5e60*/  HFMA2.MMA.BF16_V2 R17, R7, R4, -RZ ;  /* 0x0000000407117235 */ /* 0x000fe200003000ff */
[C---:B------:R-:W-:Y:S02]  /*5e70*/  PRMT R11, R5.reuse, 0x7632, R11 ;  /* 0x00007632050b7816 */ /* 0x040fe4000000000b */
[----:B------:R-:W-:Y:S01]  /*5e80*/  HMUL2.BF16_V2 R9, R8, R9 ;  /* 0x0000000908097232 */ /* 0x000fe20000200000 */
[----:B------:R-:W-:-:S02]  /*5e90*/  SHF.L.U32 R19, R5, 0x10, RZ ;  /* 0x0000001005137819 */ /* 0x000fc400000006ff */
[----:B------:R-:W-:Y:S01]  /*5ea0*/  LEA R4, P2, R91, R2, 0x1 ;  /* 0x000000025b047211 */ /* 0x000fe200078408ff */
[----:B------:R-:W-:Y:S01]  /*5eb0*/  IMAD.U32 R92, R11, 0x10000, RZ ;  /* 0x000100000b5c7824 */ /* 0x000fe200078e00ff */
[-C--:B------:R-:W-:Y:S02]  /*5ec0*/  LEA.HI.X.SX32 R96, R67, R94.reuse, 0x1, P1 ;  /* 0x0000005e43607211 */ /* 0x080fe400008f0eff */
[----:B------:R-:W-:Y:S01]  /*5ed0*/  LEA.HI.X.SX32 R98, R65, R94, 0x1, P3 ;  /* 0x0000005e41627211 */ /* 0x000fe200018f0eff */
[----:B------:R-:W-:Y:S01]  /*5ee0*/  FADD.FTZ R19, R19, R92 ;  /* 0x0000005c13137221 */ /* 0x000fe20000010000 */
[C---:B------:R-:W-:Y:S01]  /*5ef0*/  PRMT R18, R17.reuse, 0x7632, R18 ;  /* 0x0000763211127816 */ /* 0x040fe20000000012 */
[----:B------:R-:W-:Y:S01]  /*5f00*/  IMAD.U32 R17, R17, 0x10000, RZ ;  /* 0x0001000011117824 */ /* 0x000fe200078e00ff */
[----:B------:R-:W-:Y:S01]  /*5f10*/  LEA.HI.X R5, R91, R3, R96, 0x1, P2 ;  /* 0x000000035b057211 */ /* 0x000fe200010f0c60 */
[----:B------:R0:W5:Y:S01]  /*5f20*/  LDG.E.CONSTANT R92, desc[UR10][R14.64+0x204] ;  /* 0x0002040a0e5c7981 */ /* 0x000162000c1e9900 */
[----:B------:R-:W-:Y:S01]  /*5f30*/  PRMT R11, R9, 0x7632, R11 ;  /* 0x00007632090b7816 */ /* 0x000fe2000000000b */
[----:B------:R-:W-:Y:S01]  /*5f40*/  IMAD.U32 R18, R18, 0x10000, RZ ;  /* 0x0001000012127824 */ /* 0x000fe200078e00ff */
[----:B------:R-:W-:Y:S01]  /*5f50*/  BSSY B2, `(.L_x_19060) ;  /* 0x0000027000027945 */ /* 0x000fe20003800000 */
[----:B------:R0:W5:Y:S01]  /*5f60*/  LDG.E.CONSTANT R91, desc[UR10][R14.64+0x208] ;  /* 0x0002080a0e5b7981 */ /* 0x000162000c1e9900 */
[----:B------:R-:W-:Y:S01]  /*5f70*/  LEA R2, P1, R93, R2, 0x1 ;  /* 0x000000025d027211 */ /* 0x000fe200078208ff */
[----:B------:R-:W-:-:S02]  /*5f80*/  FADD.FTZ R18, R17, R18 ;  /* 0x0000001211127221 */ /* 0x000fc40000010000 */
[----:B------:R0:W5:Y:S04]  /*5f90*/  LDG.E.CONSTANT R17, desc[UR10][R14.64+0x200] ;  /* 0x0002000a0e117981 */ /* 0x000168000c1e9900 */
[----:B------:R0:W5:Y:S01]  /*5fa0*/  LDG.E.CONSTANT R94, desc[UR10][R14.64+0x20c] ;  /* 0x00020c0a0e5e7981 */ /* 0x000162000c1e9900 */
[----:B------:R-:W-:Y:S01]  /*5fb0*/  SHF.L.U32 R9, R9, 0x10, RZ ;  /* 0x0000001009097819 */ /* 0x000fe200000006ff */
[----:B------:R-:W-:Y:S01]  /*5fc0*/  IMAD.U32 R16, R11, 0x10000, RZ ;  /* 0x000100000b107824 */ /* 0x000fe200078e00ff */
[----:B------:R-:W-:Y:S06]  /*5fd0*/  @P0 BRA `(.L_x_19061) ;  /* 0x0000000000780947 */ /* 0x000fec0003800000 */
[C---:B------:R-:W-:Y:S01]  /*5fe0*/  VIADD R11, R47.reuse, 0x2 ;  /* 0x000000022f0b7836 */ /* 0x040fe20000000000 */
[C---:B------:R-:W-:Y:S01]  /*5ff0*/  IADD3 R95, R47.reuse, 0x4, RZ ;  /* 0x000000042f5f7810 */ /* 0x040fe20007ffe0ff */
[C---:B0-----:R-:W-:Y:S01]  /*6000*/  VIADD R15, R47.reuse, 0x3 ;  /* 0x000000032f0f7836 */ /* 0x041fe20000000000 */
[CC--:B------:R-:W-:Y:S01]  /*6010*/  ISETP.GE.AND P2, PT, R47.reuse, R0.reuse, PT ;  /* 0x000000002f00720c */ /* 0x0c0fe20003f46270 */
[----:B------:R-:W-:Y:S01]  /*6020*/  VIADD R99, R47, 0x5 ;  /* 0x000000052f637836 */ /* 0x000fe20000000000 */
[-C--:B------:R-:W-:Y:S02]  /*6030*/  ISETP.GE.AND P5, PT, R11, R0.reuse, PT ;  /* 0x000000000b00720c */ /* 0x080fe40003fa6270 */
[-C--:B------:R-:W-:Y:S01]  /*6040*/  ISETP.GE.AND P3, PT, R95, R0.reuse, PT ;  /* 0x000000005f00720c */ /* 0x080fe20003f66270 */
[----:B------:R-:W-:Y:S01]  /*6050*/  VIADD R95, R47, 0x7 ;  /* 0x000000072f5f7836 */ /* 0x000fe20000000000 */
[----:B------:R-:W-:Y:S02]  /*6060*/  ISETP.GE.AND P6, PT, R15, R0, PT ;  /* 0x000000000f00720c */ /* 0x000fe40003fc6270 */
[----:B-----5:R-:W-:-:S02]  /*6070*/  PRMT R11, R92, 0x7632, R11 ;  /* 0x000076325c0b7816 */ /* 0x020fc4000000000b */
[-C--:B------:R-:W-:Y:S01]  /*6080*/  ISETP.GE.AND P4, PT, R99, R0.reuse, PT ;  /* 0x000000006300720c */ /* 0x080fe20003f86270 */
[----:B------:R-:W-:Y:S01]  /*6090*/  VIADD R99, R47, 0x6 ;  /* 0x000000062f637836 */ /* 0x000fe20000000000 */
[----:B------:R-:W-:Y:S02]  /*60a0*/  SEL R15, R92, RZ, !P5 ;  /* 0x000000ff5c0f7207 */ /* 0x000fe40006800000 */
[----:B------:R-:W-:Y:S02]  /*60b0*/  SEL R92, R11, RZ, !P6 ;  /* 0x000000ff0b5c7207 */ /* 0x000fe40007000000 */
[-C--:B------:R-:W-:Y:S02]  /*60c0*/  ISETP.GE.AND P6, PT, R95, R0.reuse, PT ;  /* 0x000000005f00720c */ /* 0x080fe40003fc6270 */
[----:B------:R-:W-:Y:S02]  /*60d0*/  ISETP.GE.AND P5, PT, R99, R0, PT ;  /* 0x000000006300720c */ /* 0x000fe40003fa6270 */
[----:B------:R-:W-:-:S02]  /*60e0*/  IADD3 R99, R47, 0x1, RZ ;  /* 0x000000012f637810 */ /* 0x000fc40007ffe0ff */
[----:B------:R-:W-:Y:S02]  /*60f0*/  @P2 PRMT R17, RZ, 0x7610, R17 ;  /* 0x00007610ff112816 */ /* 0x000fe40000000011 */
        /* <DEDUP_REMOVED lines=12> */
.L_x_19061:
[----:B------:R-:W-:Y:S05]  /*61c0*/  BSYNC B2 ;  /* 0x0000000000027941 */ /* 0x000fea0003800000 */
.L_x_19060:
[----:B-----5:R-:W-:Y:S01]  /*61d0*/  HFMA2.MMA.BF16_V2 R17, R6, R17, -RZ ;  /* 0x0000001106117235 */ /* 0x020fe200003000ff */
[----:B0-----:R-:W-:Y:S01]  /*61e0*/  FADD.FTZ R15, R9, R16 ;  /* 0x00000010090f7221 */ /* 0x001fe20000010000 */
[----:B------:R-:W-:Y:S02]  /*61f0*/  HMUL2.BF16_V2 R14, R7, R92 ;  /* 0x0000005c070e7232 */ /* 0x000fe40000200000 */
[----:B------:R-:W-:Y:S01]  /*6200*/  FADD.FTZ R18, R19, R18 ;  /* 0x0000001213127221 */ /* 0x000fe20000010000 */
[----:B------:R-:W-:Y:S02]  /*6210*/  LEA.HI.X R3, R93, R3, R98, 0x1, P1 ;  /* 0x000000035d037211 */ /* 0x000fe400008f0c62 */
[C---:B------:R-:W-:Y:S01]  /*6220*/  PRMT R16, R14.reuse, 0x7632, R16 ;  /* 0x000076320e107816 */ /* 0x040fe20000000010 */
[----:B------:R-:W-:Y:S02]  /*6230*/  IMAD.U32 R14, R14, 0x10000, RZ ;  /* 0x000100000e0e7824 */ /* 0x000fe400078e00ff */
[----:B------:R-:W-:Y:S01]  /*6240*/  FADD.FTZ R15, R18, R15 ;  /* 0x0000000f120f7221 */ /* 0x000fe20000010000 */
[C---:B------:R-:W-:Y:S01]  /*6250*/  PRMT R9, R17.reuse, 0x7610, R9 ;  /* 0x0000761011097816 */ /* 0x040fe20000000009 */
[----:B------:R0:W5:Y:S01]  /*6260*/  LDG.E.CONSTANT R18, desc[UR10][R4.64+0xc] ;  /* 0x00000c0a04127981 */ /* 0x000162000c1e9900 */
[----:B------:R-:W-:-:S03]  /*6270*/  PRMT R11, R17, 0x7632, R11 ;  /* 0x00007632110b7816 */ /* 0x000fc6000000000b */
[----:B------:R-:W-:Y:S02]  /*6280*/  IMAD.U32 R17, R9, 0x10000, RZ ;  /* 0x0001000009117824 */ /* 0x000fe400078e00ff */
[----:B------:R-:W-:Y:S02]  /*6290*/  IMAD.MOV.U32 R9, RZ, RZ, R97 ;  /* 0x000000ffff097224 */ /* 0x000fe400078e0061 */
[----:B------:R-:W-:Y:S01]  /*62a0*/  IMAD.U32 R92, R11, 0x10000, RZ ;  /* 0x000100000b5c7824 */ /* 0x000fe200078e00ff */
[----:B------:R-:W-:Y:S01]  /*62b0*/  SHF.L.U32 R11, R16, 0x10, RZ ;  /* 0x00000010100b7819 */ /* 0x000fe200000006ff */
[----:B------:R-:W-:Y:S02]  /*62c0*/  HMUL2.BF16_V2 R16, R8, R91 ;  /* 0x0000005b08107232 */ /* 0x000fe40000200000 */
[----:B------:R-:W-:Y:S01]  /*62d0*/  FADD.FTZ R92, R17, R92 ;  /* 0x0000005c115c7221 */ /* 0x000fe20000010000 */
[C---:B------:R-:W-:Y:S01]  /*62e0*/  HFMA2.MMA.BF16_V2 R10, R9.reuse, R10, -RZ ;  /* 0x0000000a090a7235 */ /* 0x040fe200003000ff */
[----:B------:R-:W-:Y:S01]  /*62f0*/  FADD.FTZ R91, R14, R11 ;  /* 0x0000000b0e5b7221 */ /* 0x000fe20000010000 */
[----:B------:R-:W-:Y:S01]  /*6300*/  HFMA2.MMA.BF16_V2 R17, R9, R94, -RZ ;  /* 0x0000005e09117235 */ /* 0x000fe200003000ff */
[----:B------:R-:W-:-:S02]  /*6310*/  PRMT R14, R16, 0x7610, R14 ;  /* 0x00007610100e7816 */ /* 0x000fc4000000000e */
[----:B------:R-:W-:Y:S01]  /*6320*/  PRMT R16, R16, 0x7632, R16 ;  /* 0x0000763210107816 */ /* 0x000fe20000000010 */
[----:B------:R-:W-:Y:S02]  /*6330*/  FADD.FTZ R91, R92, R91 ;  /* 0x0000005b5c5b7221 */ /* 0x000fe40000010000 */
[----:B------:R-:W-:Y:S02]  /*6340*/  IMAD.U32 R14, R14, 0x10000, RZ ;  /* 0x000100000e0e7824 */ /* 0x000fe400078e00ff */
        /* <DEDUP_REMOVED lines=23> */
[C---:B------:R-:W-:Y:S01]  /*64c0*/  VIADD R91, R47.reuse, 0x7 ;  /* 0x000000072f5b7836 */ /* 0x040fe20000000000 */
        /* <DEDUP_REMOVED lines=22> */
.L_x_19063:
[----:B------:R-:W-:Y:S05]  /*6630*/  BSYNC B2 ;  /* 0x0000000000027941 */ /* 0x000fea0003800000 */
.L_x_19062:
[----:B------:R-:W-:Y:S01]  /*6640*/  FADD.FTZ R96, R15, R10 ;  /* 0x0000000a0f607221 */ /* 0x000fe20000010000 */
[----:B------:R-:W-:Y:S01]  /*6650*/  FADD.FTZ R93, R14, R17 ;  /* 0x000000110e5d7221 */ /* 0x000fe20000010000 */
[----:B-----5:R-:W-:Y:S01]  /*6660*/  HFMA2.MMA.BF16_V2 R10, R7, R16, -RZ ;  /* 0x00000010070a7235 */ /* 0x020fe200003000ff */
        /* <DEDUP_REMOVED lines=41> */
.L_x_19065:
[----:B------:R-:W-:Y:S05]  /*6900*/  BSYNC B2 ;  /* 0x0000000000027941 */ /* 0x000fea0003800000 */
.L_x_19064:
[----:B------:R-:W-:Y:S01]  /*6910*/  IMAD.U32 R4, R4, 0x10000, RZ ;  /* 0x0001000004047824 */ /* 0x000fe200078e00ff */
[----:B------:R-:W-:Y:S01]  /*6920*/  SHF.L.U32 R10, R10, 0x10, RZ ;  /* 0x000000100a0a7819 */ /* 0x000fe200000006ff */
[----:B------:R-:W-:Y:S01]  /*6930*/  IMAD.U32 R5, R5, 0x10000, RZ ;  /* 0x0001000005057824 */ /* 0x000fe200078e00ff */
[----:B-1---5:R-:W-:Y:S01]  /*6940*/  HFMA2.MMA.BF16_V2 R2, R6, R17, -RZ ;  /* 0x0000001106027235 */ /* 0x022fe200003000ff */
        /* <DEDUP_REMOVED lines=10> */
[C---:B------:R-:W-:Y:S01]  /*69f0*/  PRMT R3, R2.reuse, 0x7632, R3 ;  /* 0x0000763202037816 */ /* 0x040fe20000000003 */
        /* <DEDUP_REMOVED lines=8> */
[--C-:B------:R-:W-:Y:S01]  /*6a80*/  FADD.FTZ R17, R5, R10.reuse ;  /* 0x0000000a05117221 */ /* 0x100fe20000010000 */
        /* <DEDUP_REMOVED lines=23> */
[CC--:B------:R-:W-:Y:S01]  /*6c00*/  ISETP.GE.AND P5, PT, R47.reuse, R0.reuse, PT ;  /* 0x000000002f00720c */ /* 0x0c0fe20003fa6270 */
[C---:B------:R-:W-:Y:S01]  /*6c10*/  VIADD R5, R47.reuse, 0x3 ;  /* 0x000000032f057836 */ /* 0x040fe20000000000 */
[C---:B------:R-:W-:Y:S01]  /*6c20*/  PRMT R2, R52.reuse, 0x7632, R2 ;  /* 0x0000763234027816 */ /* 0x040fe20000000002 */
[----:B------:R-:W-:Y:S01]  /*6c30*/  VIADD R11, R47, 0x5 ;  /* 0x000000052f0b7836 */ /* 0x000fe20000000000 */
[-C--:B------:R-:W-:Y:S01]  /*6c40*/  ISETP.GE.AND P1, PT, R3, R0.reuse, PT ;  /* 0x000000000300720c */ /* 0x080fe20003f26270 */
[C---:B------:R-:W-:Y:S01]  /*6c50*/  VIADD R17, R47.reuse, 0x6 ;  /* 0x000000062f117836 */ /* 0x040fe20000000000 */
[----:B------:R-:W-:Y:S02]  /*6c60*/  IADD3 R3, R47, 0x4, RZ ;  /* 0x000000042f037810 */ /* 0x000fe40007ffe0ff */
[-C--:B------:R-:W-:Y:S02]  /*6c70*/  ISETP.GE.AND P6, PT, R5, R0.reuse, PT ;  /* 0x000000000500720c */ /* 0x080fe40003fc6270 */
[----:B------:R-:W-:Y:S01]  /*6c80*/  ISETP.GE.AND P4, PT, R3, R0, PT ;  /* 0x000000000300720c */ /* 0x000fe20003f86270 */
[----:B------:R-:W-:Y:S01]  /*6c90*/  VIADD R3, R47, 0x7 ;  /* 0x000000072f037836 */ /* 0x000fe20000000000 */
[----:B------:R-:W-:-:S02]  /*6ca0*/  SEL R5, R52, RZ, !P1 ;  /* 0x000000ff34057207 */ /* 0x000fc40004800000 */
[-C--:B------:R-:W-:Y:S02]  /*6cb0*/  ISETP.GE.AND P3, PT, R11, R0.reuse, PT ;  /* 0x000000000b00720c */ /* 0x080fe40003f66270 */
[-C--:B------:R-:W-:Y:S02]  /*6cc0*/  ISETP.GE.AND P1, PT, R3, R0.reuse, PT ;  /* 0x000000000300720c */ /* 0x080fe40003f26270 */
[----:B------:R-:W-:Y:S02]  /*6cd0*/  ISETP.GE.AND P2, PT, R17, R0, PT ;  /* 0x000000001100720c */ /* 0x000fe40003f46270 */
[----:B------:R-:W-:Y:S02]  /*6ce0*/  IADD3 R11, R47, 0x1, RZ ;  /* 0x000000012f0b7810 */ /* 0x000fe40007ffe0ff */
[----:B------:R-:W-:Y:S02]  /*6cf0*/  @P5 PRMT R50, RZ, 0x7610, R50 ;  /* 0x00007610ff325816 */ /* 0x000fe40000000032 */
[----:B------:R-:W-:-:S02]  /*6d00*/  SEL R52, R2, RZ, !P6 ;  /* 0x000000ff02347207 */ /* 0x000fc40007000000 */
[----:B------:R-:W-:Y:S02]  /*6d10*/  PRMT R3, R54, 0x7632, R3 ;  /* 0x0000763236037816 */ /* 0x000fe40000000003 */
        /* <DEDUP_REMOVED lines=11> */
.L_x_19067:
[----:B------:R-:W-:Y:S05]  /*6dd0*/  BSYNC B2 ;  /* 0x0000000000027941 */ /* 0x000fea0003800000 */
.L_x_19066:
        /* <DEDUP_REMOVED lines=17> */
[-C--:B------:R-:W-:Y:S02]  /*6ef0*/  ISETP.GE.AND P6, PT, R17, R0.reuse, PT ;  /* 0x000000001100720c */ /* 0x080fe40003fc6270 */
[C---:B------:R-:W-:Y:S02]  /*6f00*/  SEL R17, R60.reuse, RZ, !P1 ;  /* 0x000000ff3c117207 */ /* 0x040fe40004800000 */
[-C--:B------:R-:W-:Y:S01]  /*6f10*/  ISETP.GE.AND P4, PT, R15, R0.reuse, PT ;  /* 0x000000000f00720c */ /* 0x080fe20003f86270 */
[----:B------:R-:W-:Y:S01]  /*6f20*/  VIADD R15, R47, 0x7 ;  /* 0x000000072f0f7836 */ /* 0x000fe20000000000 */
[----:B------:R-:W-:Y:S01]  /*6f30*/  ISETP.GE.AND P3, PT, R19, R0, PT ;  /* 0x000000001300720c */ /* 0x000fe20003f66270 */
[----:B------:R-:W-:Y:S01]  /*6f40*/  VIADD R19, R47, 0x1 ;  /* 0x000000012f137836 */ /* 0x000fe20000000000 */
[----:B------:R-:W-:-:S02]  /*6f50*/  PRMT R14, R60, 0x7632, R14 ;  /* 0x000076323c0e7816 */ /* 0x000fc4000000000e */
[-C--:B------:R-:W-:Y:S02]  /*6f60*/  ISETP.GE.AND P1, PT, R15, R0.reuse, PT ;  /* 0x000000000f00720c */ /* 0x080fe40003f26270 */
[-C--:B------:R-:W-:Y:S02]  /*6f70*/  ISETP.GE.AND P2, PT, R91, R0.reuse, PT ;  /* 0x000000005b00720c */ /* 0x080fe40003f46270 */
[----:B------:R-:W-:Y:S02]  /*6f80*/  @P5 PRMT R58, RZ, 0x7610, R58 ;  /* 0x00007610ff3a5816 */ /* 0x000fe4000000003a */
[----:B------:R-:W-:Y:S02]  /*6f90*/  SEL R60, R14, RZ, !P6 ;  /* 0x000000ff0e3c7207 */ /* 0x000fe40007000000 */
[----:B------:R-:W-:Y:S02]  /*6fa0*/  PRMT R15, R62, 0x7632, R15 ;  /* 0x000076323e0f7816 */ /* 0x000fe4000000000f */
[----:B------:R-:W-:-:S02]  /*6fb0*/  ISETP.GE.AND P6, PT, R19, R0, PT ;  /* 0x000000001300720c */ /* 0x000fc40003fc6270 */
        /* <DEDUP_REMOVED lines=8> */
[----:B------:R-:W-:Y:S02]  /*7040*/  @!P1 PRMT R64, R91, 0x7610, R64 ;  /* 0x000076105b409816 */ /* 0x000fe40000000040 */
[----:B------:R-:W-:-:S07]  /*7050*/  PRMT R58, R58, 0x5410, R15 ;  /* 0x000054103a3a7816 */ /* 0x000fce000000000f */
.L_x_19069:
[----:B------:R-:W-:Y:S05]  /*7060*/  BSYNC B2 ;  /* 0x0000000000027941 */ /* 0x000fea0003800000 */
.L_x_19068:
        /* <DEDUP_REMOVED lines=45> */
[-C--:B------:R-:W-:Y:S02]  /*7340*/  ISETP.GE.AND P5, PT, R47, R0.reuse, PT ;  /* 0x000000002f00720c */ /* 0x080fe40003fa6270 */
[-C--:B------:R-:W-:Y:S01]  /*7350*/  ISETP.GE.AND P3, PT, R17, R0.reuse, PT ;  /* 0x000000001100720c */ /* 0x080fe20003f66270 */
[----:B------:R-:W-:Y:S01]  /*7360*/  VIADD R17, R47, 0x7 ;  /* 0x000000072f117836 */ /* 0x000fe20000000000 */
[-C--:B------:R-:W-:Y:S01]  /*7370*/  ISETP.GE.AND P1, PT, R3, R0.reuse, PT ;  /* 0x000000000300720c */ /* 0x080fe20003f26270 */
[----:B------:R-:W-:Y:S01]  /*7380*/  VIADD R3, R47, 0x4 ;  /* 0x000000042f037836 */ /* 0x000fe20000000000 */
[----:B------:R-:W-:Y:S02]  /*7390*/  ISETP.GE.AND P6, PT, R15, R0, PT ;  /* 0x000000000f00720c */ /* 0x000fe40003fc6270 */
[----:B------:R-:W-:-:S02]  /*73a0*/  IADD3 R19, R47, 0x6, RZ ;  /* 0x000000062f137810 */ /* 0x000fc40007ffe0ff */
        /* <DEDUP_REMOVED lines=20> */
.L_x_19071:
[----:B------:R-:W-:Y:S05]  /*74f0*/  BSYNC B2 ;  /* 0x0000000000027941 */ /* 0x000fea0003800000 */
.L_x_19070:
        /* <DEDUP_REMOVED lines=41> */
.L_x_19073:
[----:B------:R-:W-:Y:S05]  /*7790*/  BSYNC B2 ;  /* 0x0000000000027941 */ /* 0x000fea0003800000 */
.L_x_19072:
        /* <DEDUP_REMOVED lines=32> */
[----:B------:R-:W-:-:S02]  /*79a0*/  PRMT R11, R4, 0x7632, R11 ;  /* 0x00007632040b7816 */ /* 0x000fc4000000000b */
[----:B------:R-:W-:Y:S01]  /*79b0*/  PRMT R15, R14, 0x7632, R15 ;  /* 0x000076320e0f7816 */ /* 0x000fe2000000000f */
[----:B------:R-:W-:Y:S01]  /*79c0*/  IMAD.U32 R3, R3, 0x10000, RZ ;  /* 0x0001000003037824 */ /* 0x000fe200078e00ff */
        /* <DEDUP_REMOVED lines=12> */
[CC--:B------:R-:W-:Y:S01]  /*7a90*/  ISETP.GE.AND P5, PT, R47.reuse, R0.reuse, PT ;  /* 0x000000002f00720c */ /* 0x0c0fe20003fa6270 */
[C---:B------:R-:W-:Y:S01]  /*7aa0*/  VIADD R15, R47.reuse, 0x3 ;  /* 0x000000032f0f7836 */ /* 0x040fe20000000000 */
[----:B------:R-:W-:Y:S01]  /*7ab0*/  PRMT R2, R76, 0x7632, R2 ;  /* 0x000076324c027816 */ /* 0x000fe20000000002 */
[----:B------:R-:W-:Y:S01]  /*7ac0*/  VIADD R17, R47, 0x5 ;  /* 0x000000052f117836 */ /* 0x000fe20000000000 */
[-C--:B------:R-:W-:Y:S01]  /*7ad0*/  ISETP.GE.AND P1, PT, R3, R0.reuse, PT ;  /* 0x000000000300720c */ /* 0x080fe20003f26270 */
[C---:B------:R-:W-:Y:S01]  /*7ae0*/  VIADD R19, R47.reuse, 0x6 ;  /* 0x000000062f137836 */ /* 0x040fe20000000000 */
[----:B------:R-:W-:Y:S02]  /*7af0*/  IADD3 R3, R47, 0x4, RZ ;  /* 0x000000042f037810 */ /* 0x000fe40007ffe0ff */
[-C--:B------:R-:W-:Y:S01]  /*7b00*/  ISETP.GE.AND P6, PT, R15, R0.reuse, PT ;  /* 0x000000000f00720c */ /* 0x080fe20003fc6270 */
[----:B------:R-:W-:Y:S01]  /*7b10*/  VIADD R15, R47, 0x7 ;  /* 0x000000072f0f7836 */ /* 0x000fe20000000000 */
[----:B------:R-:W-:-:S02]  /*7b20*/  ISETP.GE.AND P4, PT, R3, R0, PT ;  /* 0x000000000300720c */ /* 0x000fc40003f86270 */
[----:B------:R-:W-:Y:S02]  /*7b30*/  SEL R3, R76, RZ, !P1 ;  /* 0x000000ff4c037207 */ /* 0x000fe40004800000 */
[-C--:B------:R-:W-:Y:S02]  /*7b40*/  ISETP.GE.AND P1, PT, R15, R0.reuse, PT ;  /* 0x000000000f00720c */ /* 0x080fe40003f26270 */
[-C--:B------:R-:W-:Y:S02]  /*7b50*/  ISETP.GE.AND P3, PT, R17, R0.reuse, PT ;  /* 0x000000001100720c */ /* 0x080fe40003f66270 */
[----:B------:R-:W-:Y:S02]  /*7b60*/  ISETP.GE.AND P2, PT, R19, R0, PT ;  /* 0x000000001300720c */ /* 0x000fe40003f46270 */
[----:B------:R-:W-:Y:S02]  /*7b70*/  IADD3 R17, R47, 0x1, RZ ;  /* 0x000000012f117810 */ /* 0x000fe40007ffe0ff */
        /* <DEDUP_REMOVED lines=14> */
.L_x_19075:
[----:B------:R-:W-:Y:S05]  /*7c60*/  BSYNC B2 ;  /* 0x0000000000027941 */ /* 0x000fea0003800000 */
.L_x_19074:
[----:B------:R-:W-:Y:S01]  /*7c70*/  HFMA2.MMA.BF16_V2 R4, R7, R76, -RZ ;  /* 0x0000004c07047235 */ /* 0x000fe200003000ff */
[----:B------:R-:W-:Y:S01]  /*7c80*/  HMUL2.BF16_V2 R2, R6, R75 ;  /* 0x0000004b06027232 */ /* 0x000fe20000200000 */
[----:B------:R-:W-:Y:S01]  /*7c90*/  HFMA2.MMA.BF16_V2 R80, R9, R80, -RZ ;  /* 0x0000005009507235 */ /* 0x000fe200003000ff */
[----:B------:R-:W-:Y:S01]  /*7ca0*/  FADD.FTZ R32, R32, R5 ;  /* 0x0000000520207221 */ /* 0x000fe20000010000 */
        /* <DEDUP_REMOVED lines=30> */
[----:B------:R-:W-:Y:S01]  /*7e90*/  ISETP.GE.AND P3, PT, R17, R0, PT ;  /* 0x000000001100720c */ /* 0x000fe20003f66270 */
[----:B------:R-:W-:Y:S01]  /*7ea0*/  VIADD R17, R47, 0x1 ;  /* 0x000000012f117836 */ /* 0x000fe20000000000 */
[----:B------:R-:W-:-:S02]  /*7eb0*/  SEL R14, R79, RZ, !P1 ;  /* 0x000000ff4f0e7207 */ /* 0x000fc40004800000 */
[-C--:B------:R-:W-:Y:S02]  /*7ec0*/  ISETP.GE.AND P1, PT, R15, R0.reuse, PT ;  /* 0x000000000f00720c */ /* 0x080fe40003f26270 */
[-C--:B------:R-:W-:Y:S02]  /*7ed0*/  ISETP.GE.AND P4, PT, R5, R0.reuse, PT ;  /* 0x000000000500720c */ /* 0x080fe40003f86270 */
        /* <DEDUP_REMOVED lines=16> */
.L_x_19077:
[----:B------:R-:W-:Y:S05]  /*7fe0*/  BSYNC B2 ;  /* 0x0000000000027941 */ /* 0x000fea0003800000 */
.L_x_19076:
        /* <DEDUP_REMOVED lines=56> */
.L_x_19079:
[----:B------:R-:W-:Y:S05]  /*8370*/  BSYNC B2 ;  /* 0x0000000000027941 */ /* 0x000fea0003800000 */
.L_x_19078:
        /* <DEDUP_REMOVED lines=13> */
[C---:B------:R-:W-:Y:S01]  /*8450*/  VIADD R71, R47.reuse, 0x5 ;  /* 0x000000052f477836 */ /* 0x040fe20000000000 */
[----:B------:R-:W-:Y:S02]  /*8460*/  IADD3 R69, R47, 0x2, RZ ;  /* 0x000000022f457810 */ /* 0x000fe40007ffe0ff */
[-C--:B------:R-:W-:Y:S01]  /*8470*/  ISETP.GE.AND P0, PT, R19, R0.reuse, PT ;  /* 0x000000001300720c */ /* 0x080fe20003f06270 */
[C---:B------:R-:W-:Y:S01]  /*8480*/  VIADD R19, R47.reuse, 0x3 ;  /* 0x000000032f137836 */ /* 0x040fe20000000000 */
[----:B------:R-:W-:Y:S02]  /*8490*/  IADD3 R73, R47, 0x6, RZ ;  /* 0x000000062f497810 */ /* 0x000fe40007ffe0ff */
[-C--:B------:R-:W-:Y:S01]  /*84a0*/  ISETP.GE.AND P5, PT, R69, R0.reuse, PT ;  /* 0x000000004500720c */ /* 0x080fe20003fa6270 */
[----:B------:R-:W-:Y:S01]  /*84b0*/  VIADD R69, R47, 0x4 ;  /* 0x000000042f457836 */ /* 0x000fe20000000000 */
[----:B------:R-:W-:Y:S01]  /*84c0*/  ISETP.GE.AND P4, PT, R19, R0, PT ;  /* 0x000000001300720c */ /* 0x000fe20003f86270 */
[----:B------:R-:W-:Y:S01]  /*84d0*/  VIADD R19, R47, 0x7 ;  /* 0x000000072f137836 */ /* 0x000fe20000000000 */
[----:B------:R-:W-:-:S02]  /*84e0*/  PRMT R18, R88, 0x7632, R18 ;  /* 0x0000763258127816 */ /* 0x000fc40000000012 */
[----:B------:R-:W-:Y:S02]  /*84f0*/  @P6 PRMT R87, RZ, 0x7610, R87 ;  /* 0x00007610ff576816 */ /* 0x000fe40000000057 */
[-C--:B------:R-:W-:Y:S02]  /*8500*/  ISETP.GE.AND P6, PT, R19, R0.reuse, PT ;  /* 0x000000001300720c */ /* 0x080fe40003fc6270 */
[-C--:B------:R-:W-:Y:S02]  /*8510*/  ISETP.GE.AND P1, PT, R73, R0.reuse, PT ;  /* 0x000000004900720c */ /* 0x080fe40003f26270 */
[----:B------:R-:W-:Y:S02]  /*8520*/  SEL R19, R88, RZ, !P5 ;  /* 0x000000ff58137207 */ /* 0x000fe40006800000 */
[----:B------:R-:W-:Y:S02]  /*8530*/  ISETP.GE.AND P3, PT, R69, R0, PT ;  /* 0x000000004500720c */ /* 0x000fe40003f66270 */
        /* <DEDUP_REMOVED lines=11> */
[----:B------:R-:W-:Y:S02]  /*85f0*/  PRMT R87, R87, 0x5410, R18 ;  /* 0x0000541057577816 */ /* 0x000fe40000000012 */
[----:B------:R-:W-:-:S07]  /*8600*/  @!P6 PRMT R90, R69, 0x7610, R90 ;  /* 0x00007610455ae816 */ /* 0x000fce000000005a */
.L_x_19081:
[----:B------:R-:W-:Y:S05]  /*8610*/  BSYNC B2 ;  /* 0x0000000000027941 */ /* 0x000fea0003800000 */
.L_x_19080:
[----:B------:R-:W-:Y:S01]  /*8620*/  HFMA2.MMA.BF16_V2 R6, R6, R87, -RZ ;  /* 0x0000005706067235 */ /* 0x000fe200003000ff */
[----:B------:R-:W-:Y:S01]  /*8630*/  IMAD.U32 R4, R4, 0x10000, RZ ;  /* 0x0001000004047824 */ /* 0x000fe200078e00ff */
[----:B------:R-:W-:Y:S01]  /*8640*/  SHF.L.U32 R14, R14, 0x10, RZ ;  /* 0x000000100e0e7819 */ /* 0x000fe200000006ff */
[----:B------:R-:W-:Y:S02]  /*8650*/  IMAD.U32 R11, R11, 0x10000, RZ ;  /* 0x000100000b0b7824 */ /* 0x000fe400078e00ff */
[----:B------:R-:W-:Y:S01]  /*8660*/  FADD.FTZ R2, R3, R2 ;  /* 0x0000000203027221 */ /* 0x000fe20000010000 */
[----:B------:R-:W-:Y:S02]  /*8670*/  IMAD.U32 R15, R15, 0x10000, RZ ;  /* 0x000100000f0f7824 */ /* 0x000fe400078e00ff */
[----:B------:R-:W-:Y:S01]  /*8680*/  FADD.FTZ R5, R10, R5 ;  /* 0x000000050a057221 */ /* 0x000fe20000010000 */
[----:B------:R-:W-:Y:S01]  /*8690*/  FADD.FTZ R4, R4, R11 ;  /* 0x0000000b04047221 */ /* 0x000fe20000010000 */
[----:B------:R-:W-:-:S02]  /*86a0*/  HMUL2.BF16_V2 R11, R7, R88 ;  /* 0x00000058070b7232 */ /* 0x000fc40000200000 */
        /* <DEDUP_REMOVED lines=8> */
[----:B------:R-:W-:Y:S01]  /*8730*/  IMAD.U32 R17, R17, 0x10000, RZ ;  /* 0x0001000011117824 */ /* 0x000fe200078e00ff */
[----:B------:R-:W-:Y:S01]  /*8740*/  HFMA2.MMA.BF16_V2 R9, R9, R90, -RZ ;  /* 0x0000005a09097235 */ /* 0x000fe200003000ff */
[----:B------:R-:W-:-:S02]  /*8750*/  IMAD.U32 R18, R14, 0x10000, RZ ;  /* 0x000100000e127824 */ /* 0x000fc400078e00ff */
[----:B------:R-:W-:Y:S01]  /*8760*/  FADD.FTZ R14, R6, R7 ;  /* 0x00000007060e7221 */ /* 0x000fe20000010000 */
[----:B------:R-:W-:Y:S02]  /*8770*/  HMUL2.BF16_V2 R7, R8, R89 ;  /* 0x0000005908077232 */ /* 0x000fe40000200000 */
[----:B------:R-:W-:Y:S02]  /*8780*/  IMAD.U32 R11, R11, 0x10000, RZ ;  /* 0x000100000b0b7824 */ /* 0x000fe400078e00ff */
[----:B------:R-:W-:Y:S01]  /*8790*/  FADD.FTZ R16, R16, R17 ;  /* 0x0000001110107221 */ /* 0x000fe20000010000 */
[----:B------:R-:W-:Y:S01]  /*87a0*/  FADD.FTZ R27, R27, R2 ;  /* 0x000000021b1b7221 */ /* 0x000fe20000010000 */
        /* <DEDUP_REMOVED lines=16> */
[----:B------:R-:W-:Y:S02]  /*88b0*/  FADD.FTZ R14, R14, R19 ;  /* 0x000000130e0e7221 */ /* 0x000fe40000010000 */
[----:B------:R-:W-:Y:S02]  /*88c0*/  FADD.FTZ R4, R15, R4 ;  /* 0x000000040f047221 */ /* 0x000fe40000010000 */
[----:B------:R-:W-:Y:S02]  /*88d0*/  FADD.FTZ R9, R14, R9 ;  /* 0x000000090e097221 */ /* 0x000fe40000010000 */
[----:B------:R-:W-:-:S02]  /*88e0*/  FADD.FTZ R43, R43, R4 ;  /* 0x000000042b2b7221 */ /* 0x000fc40000010000 */
[----:B------:R-:W-:-:S07]  /*88f0*/  FADD.FTZ R44, R44, R9 ;  /* 0x000000092c2c7221 */ /* 0x000fce0000010000 */
.L_x_19057:
[----:B------:R-:W-:Y:S05]  /*8900*/  BSYNC B0 ;  /* 0x0000000000007941 */ /* 0x000fea0003800000 */
.L_x_19056:
[----:B------:R-:W-:Y:S01]  /*8910*/  VIADD R36, R36, 0x4 ;  /* 0x0000000424247836 */ /* 0x000fe20000000000 */
[----:B------:R-:W-:Y:S01]  /*8920*/  IADD3 R22, P1, R22, 0x10, RZ ;  /* 0x0000001016167810 */ /* 0x000fe20007f3e0ff */
[----:B------:R-:W-:Y:S01]  /*8930*/  VIADD R47, R47, 0x80 ;  /* 0x000000802f2f7836 */ /* 0x000fe20000000000 */
[----:B------:R-:W-:Y:S01]  /*8940*/  IADD3 R48, R48, 0x200, RZ ;  /* 0x0000020030307810 */ /* 0x000fe20007ffe0ff */
[----:B------:R-:W-:Y:S01]  /*8950*/  VIADD R30, R30, 0x80 ;  /* 0x000000801e1e7836 */ /* 0x000fe20000000000 */
[----:B------:R-:W-:Y:S01]  /*8960*/  ISETP.GE.AND P0, PT, R36, R29, PT ;  /* 0x0000001d2400720c */ /* 0x000fe20003f06270 */
[----:B------:R-:W-:-:S12]  /*8970*/  IMAD.X R23, RZ, RZ, R23, P1 ;  /* 0x000000ffff177224 */ /* 0x000fd800008e0617 */
[----:B------:R-:W-:Y:S05]  /*8980*/  @!P0 BRA `(.L_x_19082) ;  /* 0xffffffc800888947 */ /* 0x000fea000383ffff */
.L_x_19055:
[----:B------:R-:W-:Y:S05]  /*8990*/  BSYNC B1 ;  /* 0x0000000000017941 */ /* 0x000fea0003800000 */
.L_x_19053:
[----:B------:R-:W2:Y:S01]  /*89a0*/  SHFL.BFLY PT, R9, R28, 0x2, 0x1f ;  /* 0x0c401f001c097f89 */ /* 0x000ea200000e0000 */
[----:B------:R-:W3:Y:S01]  /*89b0*/  S2UR UR5, SR_CgaCtaId ;  /* 0x00000000000579c3 */ /* 0x000ee20000008800 */
[----:B------:R-:W-:Y:S01]  /*89c0*/  LOP3.LUT R12, R31, 0x3, RZ, 0xc0, !PT ;  /* 0x000000031f0c7812 */ /* 0x000fe200078ec0ff */
[----:B------:R-:W-:Y:S01]  /*89d0*/  UMOV UR4, 0x400 ;  /* 0x0000040000047882 */ /* 0x000fe20000000000 */
[----:B------:R-:W4:Y:S01]  /*89e0*/  SHFL.BFLY PT, R0, R41, 0x2, 0x1f ;  /* 0x0c401f0029007f89 */ /* 0x000f2200000e0000 */
[----:B------:R-:W-:Y:S01]  /*89f0*/  SHF.R.S32.HI R18, RZ, 0x1f, R31 ;  /* 0x0000001fff127819 */ /* 0x000fe2000001141f */
[----:B------:R-:W-:Y:S01]  /*8a00*/  UIADD3 UR4, UR4, 0xe0, URZ ;  /* 0x000000e004047890 */ /* 0x000fe2000fffe03f */
[----:B------:R-:W-:Y:S01]  /*8a10*/  ISETP.NE.AND P2, PT, R12, RZ, PT ;  /* 0x000000ff0c00720c */ /* 0x000fe20003f45270 */
[----:B-1----:R-:W1:Y:S01]  /*8a20*/  SHFL.BFLY PT, R3, R40, 0x2, 0x1f ;  /* 0x0c401f0028037f89 */ /* 0x002e6200000e0000 */
[C---:B------:R-:W-:Y:S01]  /*8a30*/  LOP3.LUT R12, R21.reuse, 0xffffffc0, RZ, 0xc0, !PT ;  /* 0xffffffc0150c7812 */ /* 0x040fe200078ec0ff */
[C---:B------:R-:W-:Y:S01]  /*8a40*/  VIADD R16, R21.reuse, 0x1f ;  /* 0x0000001f15107836 */ /* 0x040fe20000000000 */
[----:B------:R-:W-:Y:S01]  /*8a50*/  LEA.HI R18, R18, R31, RZ, 0x2 ;  /* 0x0000001f12127211 */ /* 0x000fe200078f10ff */
[----:B------:R-:W5:Y:S01]  /*8a60*/  SHFL.BFLY PT, R5, R38, 0x2, 0x1f ;  /* 0x0c401f0026057f89 */ /* 0x000f6200000e0000 */
[----:B------:R-:W-:Y:S01]  /*8a70*/  ISETP.NE.OR P5, PT, R12, 0x40, P2 ;  /* 0x000000400c00780c */ /* 0x000fe200017a5670 */
[----:B------:R-:W-:Y:S01]  /*8a80*/  BSSY B0, `(.L_x_19083) ;  /* 0x0000044000007945 */ /* 0x000fe20003800000 */
[C---:B------:R-:W-:Y:S01]  /*8a90*/  LOP3.LUT R14, R21.reuse, 0xffffffe0, RZ, 0xc0, !PT ;  /* 0xffffffe0150e7812 */ /* 0x040fe200078ec0ff */
[----:B0-----:R-:W0:Y:S01]  /*8aa0*/  SHFL.BFLY PT, R2, R37, 0x2, 0x1f ;  /* 0x0c401f0025027f89 */ /* 0x001e2200000e0000 */
[----:B------:R-:W-:-:S02]  /*8ab0*/  ISETP.GT.OR P0, PT, R21, 0x3f, P2 ;  /* 0x0000003f1500780c */ /* 0x000fc40001704670 */
[----:B------:R-:W-:Y:S01]  /*8ac0*/  ISETP.GT.OR P1, PT, R21, 0x1f, P2 ;  /* 0x0000001f1500780c */ /* 0x000fe20001724670 */
[----:B------:R-:W0:Y:S01]  /*8ad0*/  SHFL.BFLY PT, R4, R35, 0x2, 0x1f ;  /* 0x0c401f0023047f89 */ /* 0x000e2200000e0000 */
[----:B------:R-:W-:Y:S02]  /*8ae0*/  ISETP.GT.U32.AND P3, PT, R16, 0x3e, PT ;  /* 0x0000003e1000780c */ /* 0x000fe40003f64070 */
[----:B------:R-:W-:Y:S01]  /*8af0*/  ISETP.NE.OR P4, PT, R14, 0x20, P2 ;  /* 0x000000200e00780c */ /* 0x000fe20001785670 */
[----:B------:R-:W0:Y:S01]  /*8b00*/  SHFL.BFLY PT, R6, R33, 0x2, 0x1f ;  /* 0x0c401f0021067f89 */ /* 0x000e2200000e0000 */
[----:B--2---:R-:W-:Y:S01]  /*8b10*/  FADD.FTZ R28, R9, R28 ;  /* 0x0000001c091c7221 */ /* 0x004fe20000010000 */
[----:B---3--:R-:W-:Y:S02]  /*8b20*/  ULEA UR4, UR5, UR4, 0x18 ;  /* 0x0000000405047291 */ /* 0x008fe4000f8ec03f */
[----:B------:R-:W2:Y:S01]  /*8b30*/  SHFL.BFLY PT, R7, R32, 0x2, 0x1f ;  /* 0x0c401f0020077f89 */ /* 0x000ea200000e0000 */
[----:B----4-:R-:W-:-:S03]  /*8b40*/  FADD.FTZ R0, R0, R41 ;  /* 0x0000002900007221 */ /* 0x010fc60000010000 */
[----:B------:R-:W3:Y:S01]  /*8b50*/  SHFL.BFLY PT, R8, R27, 0x2, 0x1f ;  /* 0x0c401f001b087f89 */ /* 0x000ee200000e0000 */
[----:B-1----:R-:W-:-:S03]  /*8b60*/  FADD.FTZ R40, R3, R40 ;  /* 0x0000002803287221 */ /* 0x002fc60000010000 */
[----:B------:R-:W1:Y:S01]  /*8b70*/  SHFL.BFLY PT, R11, R42, 0x2, 0x1f ;  /* 0x0c401f002a0b7f89 */ /* 0x000e6200000e0000 */
[----:B-----5:R-:W-:-:S03]  /*8b80*/  FADD.FTZ R38, R5, R38 ;  /* 0x0000002605267221 */ /* 0x020fc60000010000 */
[----:B------:R-:W4:Y:S01]  /*8b90*/  SHFL.BFLY PT, R10, R43, 0x2, 0x1f ;  /* 0x0c401f002b0a7f89 */ /* 0x000f2200000e0000 */
[----:B0-----:R-:W-:Y:S01]  /*8ba0*/  FADD.FTZ R2, R2, R37 ;  /* 0x0000002502027221 */ /* 0x001fe20000010000 */
[----:B------:R-:W-:Y:S02]  /*8bb0*/  SHF.R.S32.HI R37, RZ, 0x2, R18 ;  /* 0x00000002ff257819 */ /* 0x000fe40000011412 */
[----:B------:R-:W0:Y:S01]  /*8bc0*/  SHFL.BFLY PT, R13, R44, 0x2, 0x1f ;  /* 0x0c401f002c0d7f89 */ /* 0x000e2200000e0000 */
[----:B------:R-:W-:Y:S02]  /*8bd0*/  FADD.FTZ R4, R4, R35 ;  /* 0x0000002304047221 */ /* 0x000fe40000010000 */
[----:B------:R-:W-:Y:S02]  /*8be0*/  IMAD R20, R20, 0x60, R37 ;  /* 0x0000006014147824 */ /* 0x000fe400078e0225 */
[----:B------:R-:W-:Y:S01]  /*8bf0*/  FADD.FTZ R6, R6, R33 ;  /* 0x0000002106067221 */ /* 0x000fe20000010000 */
[----:B------:R-:W5:Y:S01]  /*8c00*/  SHFL.BFLY PT, R17, R28, 0x1, 0x1f ;  /* 0x0c201f001c117f89 */ /* 0x000f6200000e0000 */
[----:B--2---:R-:W-:-:S03]  /*8c10*/  FADD.FTZ R32, R7, R32 ;  /* 0x0000002007207221 */ /* 0x004fc60000010000 */
[----:B------:R-:W2:Y:S01]  /*8c20*/  SHFL.BFLY PT, R3, R0, 0x1, 0x1f ;  /* 0x0c201f0000037f89 */ /* 0x000ea200000e0000 */
[----:B------:R-:W-:Y:S01]  /*8c30*/  LEA R20, R20, UR4, 0x2 ;  /* 0x0000000414147c11 */ /* 0x000fe2000f8e10ff */
[----:B---3--:R-:W-:Y:S02]  /*8c40*/  FADD.FTZ R8, R8, R27 ;  /* 0x0000001b08087221 */ /* 0x008fe40000010000 */
[----:B------:R-:W3:Y:S01]  /*8c50*/  SHFL.BFLY PT, R5, R40, 0x1, 0x1f ;  /* 0x0c201f0028057f89 */ /* 0x000ee200000e0000 */
[----:B-1----:R-:W-:-:S03]  /*8c60*/  FADD.FTZ R42, R11, R42 ;  /* 0x0000002a0b2a7221 */ /* 0x002fc60000010000 */
[----:B------:R-:W1:Y:S01]  /*8c70*/  SHFL.BFLY PT, R7, R38, 0x1, 0x1f ;  /* 0x0c201f0026077f89 */ /* 0x000e6200000e0000 */
[----:B----4-:R-:W-:-:S03]  /*8c80*/  FADD.FTZ R10, R10, R43 ;  /* 0x0000002b0a0a7221 */ /* 0x010fc60000010000 */
[----:B------:R-:W4:Y:S01]  /*8c90*/  SHFL.BFLY PT, R9, R2, 0x1, 0x1f ;  /* 0x0c201f0002097f89 */ /* 0x000f2200000e0000 */
        /* <DEDUP_REMOVED lines=9> */
[----:B-1----:R-:W-:-:S03]  /*8d30*/  FADD.FTZ R38, R38, R7 ;  /* 0x0000000726267221 */ /* 0x002fc60000010000 */
[----:B------:R-:W1:Y:S01]  /*8d40*/  SHFL.BFLY PT, R25, R10, 0x1, 0x1f ;  /* 0x0c201f000a197f89 */ /* 0x000e6200000e0000 */
[----:B----4-:R-:W-:-:S03]  /*8d50*/  FADD.FTZ R27, R2, R9 ;  /* 0x00000009021b7221 */ /* 0x010fc60000010000 */
[----:B------:R-:W4:Y:S01]  /*8d60*/  SHFL.BFLY PT, R35, R44, 0x1, 0x1f ;  /* 0x0c201f002c237f89 */ /* 0x000f2200000e0000 */
[----:B0-----:R-:W-:Y:S01]  /*8d70*/  FADD.FTZ R26, R4, R11 ;  /* 0x0000000b041a7221 */ /* 0x001fe20000010000 */
[----:B------:R-:W-:Y:S01]  /*8d80*/  BAR.SYNC.DEFER_BLOCKING 0x0 ;  /* 0x0000000000007b1d */ /* 0x000fe20000010000 */
[----:B------:R-:W-:Y:S01]  /*8d90*/  FADD.FTZ R29, R6, R13 ;  /* 0x0000000d061d7221 */ /* 0x000fe20000010000 */
[----:B-----5:R-:W-:Y:S01]  /*8da0*/  FADD.FTZ R32, R32, R15 ;  /* 0x0000000f20207221 */ /* 0x020fe20000010000 */
[----:B--2---:R-:W-:Y:S01]  /*8db0*/  FADD.FTZ R28, R8, R19 ;  /* 0x00000013081c7221 */ /* 0x004fe20000010000 */
[----:B---3--:R-:W-:Y:S01]  /*8dc0*/  FADD.FTZ R33, R42, R23 ;  /* 0x000000172a217221 */ /* 0x008fe20000010000 */
[----:B-1----:R-:W-:Y:S01]  /*8dd0*/  FADD.FTZ R30, R10, R25 ;  /* 0x000000190a1e7221 */ /* 0x002fe20000010000 */
[----:B----4-:R-:W-:Y:S01]  /*8de0*/  FADD.FTZ R35, R44, R35 ;  /* 0x000000232c237221 */ /* 0x010fe20000010000 */
        /* <DEDUP_REMOVED lines=13> */
.L_x_19084:
[----:B------:R-:W-:Y:S05]  /*8ec0*/  BSYNC B0 ;  /* 0x0000000000007941 */ /* 0x000fea0003800000 */
.L_x_19083:
        /* <DEDUP_REMOVED lines=27> */
.L_x_19086:
[----:B------:R-:W-:Y:S05]  /*9080*/  BSYNC B0 ;  /* 0x0000000000007941 */ /* 0x000fea0003800000 */
.L_x_19085:
        /* <DEDUP_REMOVED lines=15> */
.L_x_19088:
[----:B------:R-:W-:Y:S05]  /*9180*/  BSYNC B0 ;  /* 0x0000000000007941 */ /* 0x000fea0003800000 */
.L_x_19087:
        /* <DEDUP_REMOVED lines=27> */
.L_x_19090:
[----:B------:R-:W-:Y:S05]  /*9340*/  BSYNC B0 ;  /* 0x0000000000007941 */ /* 0x000fea0003800000 */
.L_x_19089:
        /* <DEDUP_REMOVED lines=51> */
[----:B------:R-:W-:Y:S02]  /*9680*/  IADD3 R19, P2, R17, UR4, RZ ;  /* 0x0000000411137c10 */ /* 0x000fe4000ff5e0ff */
[----:B------:R-:W-:Y:S02]  /*9690*/  LEA.HI.X R13, R13, UR9, R16, 0x1, P1 ;  /* 0x000000090d0d7c11 */ /* 0x000fe400088f0c10 */
[C---:B01----:R-:W-:Y:S02]  /*96a0*/  IADD3 R20, P1, R15.reuse, UR4, RZ ;  /* 0x000000040f147c10 */ /* 0x043fe4000ff3e0ff */
[----:B------:R-:W-:Y:S02]  /*96b0*/  IADD3 R18, P0, R14, UR4, RZ ;  /* 0x000000040e127c10 */ /* 0x000fe4000ff1e0ff */
[----:B------:R-:W-:Y:S02]  /*96c0*/  LEA.HI.X.SX32 R23, R15, UR7, 0x1, P1 ;  /* 0x000000070f177c11 */ /* 0x000fe400088f0eff */
[----:B------:R-:W-:-:S02]  /*96d0*/  LEA R16, P1, R20, UR8, 0x1 ;  /* 0x0000000814107c11 */ /* 0x000fc4000f8208ff */
[----:B------:R-:W-:Y:S02]  /*96e0*/  LEA.HI.X.SX32 R24, R17, UR7, 0x1, P2 ;  /* 0x0000000711187c11 */ /* 0x000fe400090f0eff */
[----:B------:R-:W-:Y:S02]  /*96f0*/  LEA.HI.X R17, R20, UR9, R23, 0x1, P1 ;  /* 0x0000000914117c11 */ /* 0x000fe400088f0c17 */
[----:B------:R-:W-:Y:S02]  /*9700*/  LEA.HI.X.SX32 R25, R14, UR7, 0x1, P0 ;  /* 0x000000070e197c11 */ /* 0x000fe400080f0eff */
[C---:B------:R-:W-:Y:S01]  /*9710*/  IADD3 R20, R37.reuse, 0x48, RZ ;  /* 0x0000004825147810 */ /* 0x040fe20007ffe0ff */
[----:B------:R-:W-:Y:S01]  /*9720*/  VIADD R37, R37, 0x58 ;  /* 0x0000005825257836 */ /* 0x000fe20000000000 */
[----:B------:R-:W-:Y:S02]  /*9730*/  LEA R14, P0, R18, UR8, 0x1 ;  /* 0x00000008120e7c11 */ /* 0x000fe4000f8008ff */
[----:B------:R-:W-:-:S02]  /*9740*/  F2FP.BF16.F32.PACK_AB R0, R21, R0 ;  /* 0x000000001500723e */ /* 0x000fc400000010ff */
[----:B------:R-:W-:Y:S02]  /*9750*/  LEA.HI.X R15, R18, UR9, R25, 0x1, P0 ;  /* 0x00000009120f7c11 */ /* 0x000fe400080f0c19 */
[----:B------:R-:W-:Y:S01]  /*9760*/  LEA R18, P0, R19, UR8, 0x1 ;  /* 0x0000000813127c11 */ /* 0x000fe2000f8008ff */
[----:B------:R0:W-:Y:S01]  /*9770*/  STG.E.U16 desc[UR10][R2.64], R0 ;  /* 0x0000000002007986 */ /* 0x0001e2000c10150a */
[----:B------:R-:W-:Y:S02]  /*9780*/  IADD3 R25, P2, R37, UR4, RZ ;  /* 0x0000000425197c10 */ /* 0x000fe4000ff5e0ff */
[----:B------:R-:W-:Y:S02]  /*9790*/  LEA.HI.X R19, R19, UR9, R24, 0x1, P0 ;  /* 0x0000000913137c11 */ /* 0x000fe400080f0c18 */
[----:B------:R-:W-:Y:S02]  /*97a0*/  LEA.HI.X.SX32 R34, R37, UR7, 0x1, P2 ;  /* 0x0000000725227c11 */ /* 0x000fe400090f0eff */
[----:B------:R-:W-:-:S02]  /*97b0*/  LEA R24, P2, R25, UR8, 0x1 ;  /* 0x0000000819187c11 */ /* 0x000fc4000f8408ff */
[----:B------:R-:W-:Y:S02]  /*97c0*/  F2FP.BF16.F32.PACK_AB R27, R27, R38 ;  /* 0x000000261b1b723e */ /* 0x000fe400000010ff */
[--C-:B------:R-:W-:Y:S02]  /*97d0*/  LEA.HI.X R25, R25, UR9, R34.reuse, 0x1, P2 ;  /* 0x0000000919197c11 */ /* 0x100fe400090f0c22 */
[----:B------:R-:W-:Y:S02]  /*97e0*/  PRMT R34, R0, 0x7632, R34 ;  /* 0x0000763200227816 */ /* 0x000fe40000000022 */
[----:B------:R-:W-:Y:S02]  /*97f0*/  IADD3 R39, P0, R20, UR4, RZ ;  /* 0x0000000414277c10 */ /* 0x000fe4000ff1e0ff */
[----:B------:R-:W-:Y:S01]  /*9800*/  IADD3 R23, P1, R22, UR4, RZ ;  /* 0x0000000416177c10 */ /* 0x000fe2000ff3e0ff */
[----:B------:R1:W-:Y:S01]  /*9810*/  STG.E.U16 desc[UR10][R4.64], R34 ;  /* 0x0000002204007986 */ /* 0x0003e2000c10150a */
[----:B------:R-:W-:-:S02]  /*9820*/  F2FP.BF16.F32.PACK_AB R26, R29, R26 ;  /* 0x0000001a1d1a723e */ /* 0x000fc400000010ff */
[----:B0-----:R-:W-:Y:S01]  /*9830*/  PRMT R3, R27, 0x7632, R3 ;  /* 0x000076321b037816 */ /* 0x001fe20000000003 */
[----:B------:R-:W-:Y:S01]  /*9840*/  STG.E.U16 desc[UR10][R6.64], R27 ;  /* 0x0000001b06007986 */ /* 0x000fe2000c10150a */
[----:B------:R-:W-:Y:S02]  /*9850*/  F2FP.BF16.F32.PACK_AB R31, R31, R32 ;  /* 0x000000201f1f723e */ /* 0x000fe400000010ff */
[----:B------:R-:W-:Y:S01]  /*9860*/  LEA.HI.X.SX32 R40, R20, UR7, 0x1, P0 ;  /* 0x0000000714287c11 */ /* 0x000fe200080f0eff */
[----:B------:R0:W-:Y:S01]  /*9870*/  STG.E.U16 desc[UR10][R8.64], R3 ;  /* 0x0000000308007986 */ /* 0x0001e2000c10150a */
[----:B------:R-:W-:Y:S02]  /*9880*/  LEA.HI.X.SX32 R36, R22, UR7, 0x1, P1 ;  /* 0x0000000716247c11 */ /* 0x000fe400088f0eff */
[----:B------:R-:W-:Y:S01]  /*9890*/  LEA R20, P0, R39, UR8, 0x1 ;  /* 0x0000000827147c11 */ /* 0x000fe2000f8008ff */
[----:B------:R-:W-:Y:S01]  /*98a0*/  STG.E.U16 desc[UR10][R10.64], R26 ;  /* 0x0000001a0a007986 */ /* 0x000fe2000c10150a */
[----:B-1----:R-:W-:-:S02]  /*98b0*/  PRMT R5, R26, 0x7632, R5 ;  /* 0x000076321a057816 */ /* 0x002fc40000000005 */
[----:B------:R-:W-:Y:S02]  /*98c0*/  F2FP.BF16.F32.PACK_AB R28, R33, R28 ;  /* 0x0000001c211c723e */ /* 0x000fe400000010ff */
[----:B------:R-:W-:Y:S01]  /*98d0*/  LEA R22, P1, R23, UR8, 0x1 ;  /* 0x0000000817167c11 */ /* 0x000fe2000f8208ff */
[----:B------:R-:W-:Y:S01]  /*98e0*/  STG.E.U16 desc[UR10][R12.64], R5 ;  /* 0x000000050c007986 */ /* 0x000fe2000c10150a */
[----:B------:R-:W-:Y:S02]  /*98f0*/  PRMT R0, R31, 0x7632, R0 ;  /* 0x000076321f007816 */ /* 0x000fe40000000000 */
[----:B------:R-:W-:Y:S01]  /*9900*/  F2FP.BF16.F32.PACK_AB R30, R35, R30 ;  /* 0x0000001e231e723e */ /* 0x000fe200000010ff */
[----:B------:R-:W-:Y:S01]  /*9910*/  STG.E.U16 desc[UR10][R14.64], R31 ;  /* 0x0000001f0e007986 */ /* 0x000fe2000c10150a */
[----:B------:R-:W-:Y:S02]  /*9920*/  LEA.HI.X R21, R39, UR9, R40, 0x1, P0 ;  /* 0x0000000927157c11 */ /* 0x000fe400080f0c28 */
        /* <DEDUP_REMOVED lines=9> */
.L_x_19091:
        /* <DEDUP_REMOVED lines=12> */
.L_x_29907:


//--------------------- .text._ZN4vllm25paged_attention_v2_kernelI13__nv_bfloat16S1_Li80ELi32ELi128ELNS_18Fp8KVCacheDataTypeE0ELb1ELi512EEEvPfS3_PT_PKS4_PKT0_SA_ifPKiSC_iPKfiiiSE_SE_iiiii --------------------------
	.section	.text._ZN4vllm25paged_attention_v2_kernelI13__nv_bfloat16S1_Li80ELi32ELi128ELNS_18Fp8KVCacheDataTypeE0ELb1ELi512EEEvPfS3_PT_PKS4_PKT0_SA_ifPKiSC_iPKfiiiSE_SE_iiiii,"ax",@progbits
	.align	128
        .global         _ZN4vllm25paged_attention_v2_kernelI13__nv_bfloat16S1_Li80ELi32ELi128ELNS_18Fp8KVCacheDataTypeE0ELb1ELi512EEEvPfS3_PT_PKS4_PKT0_SA_ifPKiSC_iPKfiiiSE_SE_iiiii
        .type           _ZN4vllm25paged_attention_v2_kernelI13__nv_bfloat16S1_Li80ELi32ELi128ELNS_18Fp8KVCacheDataTypeE0ELb1ELi512EEEvPfS3_PT_PKS4_PKT0_SA_ifPKiSC_iPKfiiiSE_SE_iiiii,@function
        .size           _ZN4vllm25paged_attention_v2_kernelI13__nv_bfloat16S1_Li80ELi32ELi128ELNS_18Fp8KVCacheDataTypeE0ELb1ELi512EEEvPfS3_PT_PKS4_PKT0_SA_ifPKiSC_iPKfiiiSE_SE_iiiii,(.L_x_29908 - _ZN4vllm25paged_attention_v2_kernelI13__nv_bfloat16S1_Li80ELi32ELi128ELNS_18Fp8KVCacheDataTypeE0ELb1ELi512EEEvPfS3_PT_PKS4_PKT0_SA_ifPKiSC_iPKfiiiSE_SE_iiiii)
        .other          _ZN4vllm25paged_attention_v2_kernelI13__nv_bfloat16S1_Li80ELi32ELi128ELNS_18Fp8KVCacheDataTypeE0ELb1ELi512EEEvPfS3_PT_PKS4_PKT0_SA_ifPKiSC_iPKfiiiSE_SE_iiiii,@"STO_CUDA_ENTRY STV_DEFAULT"
_ZN4vllm25paged_attention_v2_kernelI13__nv_bfloat16S1_Li80ELi32ELi128ELNS_18Fp8KVCacheDataTypeE0ELb1ELi512EEEvPfS3_PT_PKS4_PKT0_SA_ifPKiSC_iPKfiiiSE_SE_iiiii:
.text._ZN4vllm25paged_attention_v2_kernelI13__nv_bfloat16S1_Li80ELi32ELi128ELNS_18Fp8KVCacheDataTypeE0ELb1ELi512EEEvPfS3_PT_PKS4_PKT0_SA_ifPKiSC_iPKfiiiSE_SE_iiiii:
        /* <DEDUP_REMOVED lines=14> */
[----:B------:R-:W0:Y:S01]  /*00e0*/  LDC.64 R2, c[0x0][0x260] ;  /* 0x00009800ff027b82 */ /* 0x000e220000000a00 */
[----:B------:R-:W-:-:S07]  /*00f0*/  IMAD.MOV.U32 R0, RZ, RZ, RZ ;  /* 0x000000ffff007224 */ /* 0x000fce00078e00ff */
[----:B------:R-:W1:Y:S01]  /*0100*/  LDC R4, c[0x0][0x240] ;  /* 0x00009000ff047b82 */ /* 0x000e620000000800 */
[----:B0-----:R-:W-:Y:S02]  /*0110*/  ISETP.NE.U32.AND P0, PT, R2, RZ, PT ;  /* 0x000000ff0200720c */ /* 0x001fe40003f05070 */
[----:B------:R-:W0:Y:S02]  /*0120*/  S2R R2, SR_CTAID.X ;  /* 0x0000000000027919 */ /* 0x000e240000002500 */
[----:B------:R-:W-:Y:S02]  /*0130*/  ISETP.NE.AND.EX P0, PT, R3, RZ, PT, P0 ;  /* 0x000000ff0300720c */ /* 0x000fe40003f05300 */
[----:B-1----:R-:W-:-:S04]  /*0140*/  IABS R10, R4 ;  /* 0x00000004000a7213 */ /* 0x002fc80000000000 */
[----:B------:R-:W1:Y:S07]  /*0150*/  I2F.RP R3, R10 ;  /* 0x0000000a00037306 */ /* 0x000e6e0000209400 */
[----:B------:R-:W0:Y:S01]  /*0160*/  @P0 LDC.64 R6, c[0x0][0x260] ;  /* 0x00009800ff060b82 */ /* 0x000e220000000a00 */
[----:B-1----:R-:W1:Y:S07]  /*0170*/  MUFU.RCP R3, R3 ;  /* 0x0000000300037308 */ /* 0x002e6e0000001000 */
[----:B------:R-:W2:Y:S01]  /*0180*/  LDC R33, c[0x0][0xc] ;  /* 0x00000300ff217b82 */ /* 0x000ea20000000800 */
[----:B0-----:R-:W-:Y:S01]  /*0190*/  @P0 IMAD.WIDE R6, R2, 0x4, R6 ;  /* 0x0000000402060825 */ /* 0x001fe200078e0206 */
[----:B-1----:R-:W-:-:S04]  /*01a0*/  IADD3 R8, R3, 0xffffffe, RZ ;  /* 0x0ffffffe03087810 */ /* 0x002fc80007ffe0ff */
[----:B------:R2:W5:Y:S01]  /*01b0*/  @P0 LDG.E.CONSTANT R0, desc[UR10][R6.64] ;  /* 0x0000000a06000981 */ /* 0x000562000c1e9900 */
[----:B------:R-:W-:Y:S01]  /*01c0*/  UIADD3 UR4, UR16, 0x1f, URZ ;  /* 0x0000001f10047890 */ /* 0x000fe2000fffe03f */
[----:B------:R0:W1:Y:S01]  /*01d0*/  F2I.FTZ.U32.TRUNC.NTZ R9, R8 ;  /* 0x0000000800097305 */ /* 0x000062000021f000 */
[----:B------:R-:W-:Y:S01]  /*01e0*/  BSSY B0, `(.L_x_19092) ;  /* 0x0000098000007945 */ /* 0x000fe20003800000 */
[----:B------:R-:W3:Y:S01]  /*01f0*/  S2R R28, SR_TID.X ;  /* 0x00000000001c7919 */ /* 0x000ee20000002100 */
[----:B------:R-:W-:-:S04]  /*0200*/  USHF.R.S32.HI UR5, URZ, 0x1f, UR4 ;  /* 0x0000001f3f057899 */ /* 0x000fc80008011404 */
[----:B------:R-:W-:Y:S01]  /*0210*/  ULEA.HI UR5, UR5, UR4, URZ, 0x5 ;  /* 0x0000000405057291 */ /* 0x000fe2000f8f283f */
[----:B--2---:R-:W-:Y:S01]  /*0220*/  IABS R6, R33 ;  /* 0x0000002100067213 */ /* 0x004fe20000000000 */
[----:B0-----:R-:W-:Y:S01]  /*0230*/  IMAD.MOV.U32 R8, RZ, RZ, RZ ;  /* 0x000000ffff087224 */ /* 0x001fe200078e00ff */
[----:B------:R-:W-:Y:S02]  /*0240*/  ULEA UR4, UR6, 0x10, 0x4 ;  /* 0x0000001006047891 */ /* 0x000fe4000f8e203f */
[----:B------:R-:W-:Y:S01]  /*0250*/  USHF.R.S32.HI UR5, URZ, 0x5, UR5 ;  /* 0x000000053f057899 */ /* 0x000fe20008011405 */
[----:B-1----:R-:W-:-:S03]  /*0260*/  IMAD.MOV R5, RZ, RZ, -R9 ;  /* 0x000000ffff057224 */ /* 0x002fc600078e0a09 */
[----:B------:R-:W-:Y:S01]  /*0270*/  UISETP.LT.AND UP0, UPT, UR5, UR4, UPT ;  /* 0x000000040500728c */ /* 0x000fe2000bf01270 */
[----:B------:R-:W-:-:S03]  /*0280*/  IMAD R5, R5, R10, RZ ;  /* 0x0000000a05057224 */ /* 0x000fc600078e02ff */
[----:B------:R-:W-:Y:S01]  /*0290*/  USEL UR4, UR5, UR4, UP0 ;  /* 0x0000000405047287 */ /* 0x000fe20008000000 */
[----:B------:R-:W-:-:S03]  /*02a0*/  IMAD.HI.U32 R9, R9, R5, R8 ;  /* 0x0000000509097227 */ /* 0x000fc600078e0008 */
[----:B------:R-:W-:Y:S01]  /*02b0*/  UIMAD UR5, UR6, -0x10, UR4 ;  /* 0xfffffff0060578a4 */ /* 0x000fe2000f8e0204 */
[----:B------:R-:W-:-:S03]  /*02c0*/  IMAD.MOV.U32 R5, RZ, RZ, R6 ;  /* 0x000000ffff057224 */ /* 0x000fc600078e0006 */
[----:B------:R-:W-:Y:S01]  /*02d0*/  ULEA UR5, UR5, UR9, 0x5 ;  /* 0x0000000905057291 */ /* 0x000fe2000f8e283f */
[----:B------:R-:W-:-:S03]  /*02e0*/  IMAD.HI.U32 R9, R9, R5, RZ ;  /* 0x0000000509097227 */ /* 0x000fc600078e00ff */
[----:B------:R-:W-:Y:S02]  /*02f0*/  UISETP.LT.AND UP0, UPT, UR16, UR5, UPT ;  /* 0x000000051000728c */ /* 0x000fe4000bf01270 */
[----:B------:R-:W-:Y:S02]  /*0300*/  IADD3 R3, RZ, -R9, RZ ;  /* 0x80000009ff037210 */ /* 0x000fe40007ffe0ff */
[----:B------:R-:W-:-:S03]  /*0310*/  USEL UR5, UR16, UR5, UP0 ;  /* 0x0000000510057287 */ /* 0x000fc60008000000 */
[----:B------:R-:W-:Y:S01]  /*0320*/  IMAD R3, R10, R3, R5 ;  /* 0x000000030a037224 */ /* 0x000fe200078e0205 */
[----:B------:R-:W-:-:S04]  /*0330*/  UIADD3 UR6, -UR9, UR5, URZ ;  /* 0x0000000509067290 */ /* 0x000fc8000fffe13f */
[----:B------:R-:W-:-:S13]  /*0340*/  ISETP.GT.U32.AND P1, PT, R10, R3, PT ;  /* 0x000000030a00720c */ /* 0x000fda0003f24070 */
[----:B------:R-:W-:Y:S02]  /*0350*/  @!P1 IMAD.IADD R3, R3, 0x1, -R10 ;  /* 0x0000000103039824 */ /* 0x000fe400078e0a0a */
[----:B------:R-:W-:Y:S01]  /*0360*/  @!P1 VIADD R9, R9, 0x1 ;  /* 0x0000000109099836 */ /* 0x000fe20000000000 */
[----:B------:R-:W-:Y:S02]  /*0370*/  ISETP.NE.AND P1, PT, R4, RZ, PT ;  /* 0x000000ff0400720c */ /* 0x000fe40003f25270 */
[----:B------:R-:W-:Y:S02]  /*0380*/  ISETP.GE.U32.AND P0, PT, R3, R10, PT ;  /* 0x0000000a0300720c */ /* 0x000fe40003f06070 */
[----:B------:R-:W-:Y:S02]  /*0390*/  LOP3.LUT R3, R33, R4, RZ, 0x3c, !PT ;  /* 0x0000000421037212 */ /* 0x000fe400078e3cff */
[----:B------:R-:W-:Y:S02]  /*03a0*/  IABS R10, R2 ;  /* 0x00000002000a7213 */ /* 0x000fe40000000000 */
[----:B------:R-:W-:-:S07]  /*03b0*/  ISETP.GE.AND P2, PT, R3, RZ, PT ;  /* 0x000000ff0300720c */ /* 0x000fce0003f46270 */
[----:B------:R-:W-:-:S06]  /*03c0*/  @P0 VIADD R9, R9, 0x1 ;  /* 0x0000000109090836 */ /* 0x000fcc0000000000 */
[----:B------:R-:W-:Y:S02]  /*03d0*/  @!P2 IADD3 R9, RZ, -R9, RZ ;  /* 0x80000009ff09a210 */ /* 0x000fe40007ffe0ff */
        /* <DEDUP_REMOVED lines=8> */
[----:B0-----:R-:W-:Y:S02]  /*0460*/  IMAD.MOV.U32 R6, RZ, RZ, RZ ;  /* 0x000000ffff067224 */ /* 0x001fe400078e00ff */
[----:B-1----:R-:W-:-:S04]  /*0470*/  IMAD.MOV R5, RZ, RZ, -R7 ;  /* 0x000000ffff057224 */ /* 0x002fc800078e0a07 */
[----:B------:R-:W-:-:S04]  /*0480*/  IMAD R5, R5, R8, RZ ;  /* 0x0000000805057224 */ /* 0x000fc800078e02ff */
        /* <DEDUP_REMOVED lines=9> */
[----:B------:R-:W-:Y:S02]  /*0520*/  ISETP.GE.AND P2, PT, R3, RZ, PT ;  /* 0x000000ff0300720c */ /* 0x000fe40003f46270 */
[----:B---3--:R-:W-:-:S04]  /*0530*/  SHF.R.S32.HI R3, RZ, 0x1f, R28 ;  /* 0x0000001fff037819 */ /* 0x008fc8000001141c */
[----:B------:R-:W-:Y:S01]  /*0540*/  LEA.HI R3, R3, R28, RZ, 0x5 ;  /* 0x0000001c03037211 */ /* 0x000fe200078f28ff */
[----:B------:R-:W-:Y:S01]  /*0550*/  @P0 VIADD R29, R29, 0x1 ;  /* 0x000000011d1d0836 */ /* 0x000fe20000000000 */
[C---:B------:R-:W-:Y:S02]  /*0560*/  ISETP.GT.AND P0, PT, R28.reuse, 0x9, PT ;  /* 0x000000091c00780c */ /* 0x040fe40003f04270 */
[----:B------:R-:W-:Y:S02]  /*0570*/  LOP3.LUT R5, R3, 0xffffffe0, RZ, 0xc0, !PT ;  /* 0xffffffe003057812 */ /* 0x000fe400078ec0ff */
[----:B------:R-:W-:Y:S02]  /*0580*/  SHF.R.S32.HI R3, RZ, 0x5, R3 ;  /* 0x00000005ff037819 */ /* 0x000fe40000011403 */
[----:B------:R-:W-:Y:S01]  /*0590*/  @!P2 IADD3 R29, RZ, -R29, RZ ;  /* 0x8000001dff1da210 */ /* 0x000fe20007ffe0ff */
[----:B------:R-:W-:Y:S01]  /*05a0*/  IMAD.IADD R30, R28, 0x1, -R5 ;  /* 0x000000011c1e7824 */ /* 0x000fe200078e0a05 */
[----:B------:R-:W-:-:S05]  /*05b0*/  @!P1 LOP3.LUT R29, RZ, R9, RZ, 0x33, !PT ;  /* 0x00000009ff1d9212 */ /* 0x000fca00078e33ff */
[----:B------:R-:W-:Y:S05]  /*05c0*/  @P0 BRA `(.L_x_19093) ;  /* 0x0000000400640947 */ /* 0x000fea0003800000 */
[----:B------:R-:W-:Y:S01]  /*05d0*/  VIMNMX R5, R28, -0x76, !PT ;  /* 0xffffff8a1c057848 */ /* 0x000fe20007fe0100 */
[----:B------:R-:W-:Y:S01]  /*05e0*/  ULDC UR5, c[0x0][0x268] ;  /* 0x00009a0000057ab9 */ /* 0x000fe20000000800 */
[----:B------:R-:W-:Y:S01]  /*05f0*/  IMAD R8, R2, 0x50, RZ ;  /* 0x0000005002087824 */ /* 0x000fe200078e02ff */
[----:B------:R-:W-:Y:S01]  /*0600*/  BSSY B1, `(.L_x_19094) ;  /* 0x000002a000017945 */ /* 0x000fe20003800000 */
[----:B------:R-:W-:Y:S01]  /*0610*/  IADD3 R5, -R28, 0x7f, R5 ;  /* 0x0000007f1c057810 */ /* 0x000fe20007ffe105 */
[----:B------:R-:W-:Y:S02]  /*0620*/  IMAD.U32 R7, RZ, RZ, UR5 ;  /* 0x00000005ff077e24 */ /* 0x000fe4000f8e00ff */
[----:B------:R-:W-:Y:S01]  /*0630*/  IMAD.MOV.U32 R10, RZ, RZ, R28 ;  /* 0x000000ffff0a7224 */ /* 0x000fe200078e001c */
[C---:B------:R-:W-:Y:S02]  /*0640*/  LEA.HI R6, R5.reuse, 0x1, RZ, 0x19 ;  /* 0x0000000105067811 */ /* 0x040fe400078fc8ff */
[----:B------:R-:W-:Y:S01]  /*0650*/  ISETP.GE.U32.AND P0, PT, R5, 0x180, PT ;  /* 0x000001800500780c */ /* 0x000fe20003f06070 */
[----:B------:R-:W-:Y:S01]  /*0660*/  IMAD R5, R7, UR8, RZ ;  /* 0x0000000807057c24 */ /* 0x000fe2000f8e02ff */
[----:B------:R-:W-:-:S02]  /*0670*/  LOP3.LUT P1, R6, R6, 0x3, RZ, 0xc0, !PT ;  /* 0x0000000306067812 */ /* 0x000fc4000782c0ff */
        /* <DEDUP_REMOVED lines=14> */
[----:B------:R-:W-:-:S03]  /*0760*/  IMAD.MOV.U32 R10, RZ, RZ, R28 ;  /* 0x000000ffff0a7224 */ /* 0x000fc600078e001c */
[----:B------:R-:W-:Y:S01]  /*0770*/  IADD3.X R19, RZ, R19, RZ, P1, !PT ;  /* 0x00000013ff137210 */ /* 0x000fe20000ffe4ff */
[----:B0-----:R-:W-:-:S06]  /*0780*/  ULEA UR5, UR7, UR5, 0x18 ;  /* 0x0000000507057291 */ /* 0x001fcc000f8ec03f */
[----:B------:R-:W-:-:S05]  /*0790*/  LEA R7, R28, UR5, 0x4 ;  /* 0x000000051c077c11 */ /* 0x000fca000f8e20ff */
[----:B------:R-:W-:-:S07]  /*07a0*/  VIADD R11, R7, 0x8 ;  /* 0x00000008070b7836 */ /* 0x000fce0000000000 */
.L_x_19096:
        /* <DEDUP_REMOVED lines=15> */
.L_x_19095:
[----:B------:R-:W-:Y:S05]  /*08a0*/  BSYNC B1 ;  /* 0x0000000000017941 */ /* 0x000fea0003800000 */
.L_x_19094:
        /* <DEDUP_REMOVED lines=10> */
[C---:B------:R-:W-:Y:S01]  /*0950*/  LEA R5, R10.reuse, UR5, 0x4 ;  /* 0x000000050a057c11 */ /* 0x040fe2000f8e20ff */
[----:B------:R-:W-:Y:S01]  /*0960*/  VIADD R10, R10, 0xfffffe00 ;  /* 0xfffffe000a0a7836 */ /* 0x000fe20000000000 */
[----:B-1----:R-:W-:-:S03]  /*0970*/  LEA R11, P0, R31, R6, 0x1 ;  /* 0x000000061f0b7211 */ /* 0x002fc600078008ff */
[----:B------:R-:W-:Y:S01]  /*0980*/  VIADD R5, R5, 0x1000 ;  /* 0x0000100005057836 */ /* 0x000fe20000000000 */
[----:B------:R-:W-:-:S09]  /*0990*/  LEA.HI.X R31, R31, R7, R16, 0x1, P0 ;  /* 0x000000071f1f7211 */ /* 0x000fd200000f0c10 */
.L_x_19097:
        /* <DEDUP_REMOVED lines=28> */
.L_x_19093:
[----:B------:R-:W-:Y:S05]  /*0b60*/  BSYNC B0 ;  /* 0x0000000000007941 */ /* 0x000fea0003800000 */
.L_x_19092:
        /* <DEDUP_REMOVED lines=12> */
[----:B------:R-:W-:-:S07]  /*0c30*/  MOV R34, R96 ;  /* 0x0000006000227202 */ /* 0x000fce0000000f00 */
[----:B0-----:R-:W0:Y:S02]  /*0c40*/  MUFU.RCP R5, R5 ;  /* 0x0000000500057308 */ /* 0x001e240000001000 */
[----:B0-----:R-:W-:-:S06]  /*0c50*/  VIADD R6, R5, 0xffffffe ;  /* 0x0ffffffe05067836 */ /* 0x001fcc0000000000 */
[----:B------:R0:W1:Y:S02]  /*0c60*/  F2I.FTZ.U32.TRUNC.NTZ R7, R6 ;  /* 0x0000000600077305 */ /* 0x000064000021f000 */
[----:B0-----:R-:W-:Y:S02]  /*0c70*/  IMAD.MOV.U32 R6, RZ, RZ, RZ ;  /* 0x000000ffff067224 */ /* 0x001fe400078e00ff */
[----:B-1----:R-:W-:-:S04]  /*0c80*/  IMAD R8, R7, R96, RZ ;  /* 0x0000006007087224 */ /* 0x002fc800078e02ff */
[----:B------:R-:W-:-:S04]  /*0c90*/  IMAD.MOV R31, RZ, RZ, -R8 ;  /* 0x000000ffff1f7224 */ /* 0x000fc800078e0a08 */
[----:B------:R-:W-:Y:S02]  /*0ca0*/  IMAD.HI.U32 R31, R7, R31, R6 ;  /* 0x0000001f071f7227 */ /* 0x000fe400078e0006 */
[----:B------:R-:W0:Y:S02]  /*0cb0*/  S2R R6, SR_CTAID.Z ;  /* 0x0000000000067919 */ /* 0x000e240000002700 */
[----:B------:R-:W-:Y:S02]  /*0cc0*/  IMAD.MOV.U32 R7, RZ, RZ, R9 ;  /* 0x000000ffff077224 */ /* 0x000fe400078e0009 */
[----:B------:R-:W1:Y:S02]  /*0cd0*/  LDC R9, c[0x0][0x298] ;  /* 0x0000a600ff097b82 */ /* 0x000e640000000800 */
[----:B------:R-:W-:-:S05]  /*0ce0*/  IMAD.HI.U32 R32, R31, R7, RZ ;  /* 0x000000071f207227 */ /* 0x000fca00078e00ff */
[----:B------:R-:W-:-:S05]  /*0cf0*/  IADD3 R5, RZ, -R32, RZ ;  /* 0x80000020ff057210 */ /* 0x000fca0007ffe0ff */
[C---:B------:R-:W-:Y:S01]  /*0d00*/  IMAD R5, R96.reuse, R5, R7 ;  /* 0x0000000560057224 */ /* 0x040fe200078e0207 */
[----:B------:R-:W-:Y:S04]  /*0d10*/  BAR.SYNC.DEFER_BLOCKING 0x0 ;  /* 0x0000000000007b1d */ /* 0x000fe80000010000 */
[----:B------:R-:W-:Y:S02]  /*0d20*/  ISETP.GT.U32.AND P1, PT, R96, R5, PT ;  /* 0x000000056000720c */ /* 0x000fe40003f24070 */
[----:B-1----:R-:W-:-:S11]  /*0d30*/  ISETP.GT.AND P3, PT, R9, -0x1, PT ;  /* 0xffffffff0900780c */ /* 0x002fd60003f64270 */
[----:B------:R-:W-:Y:S02]  /*0d40*/  @!P1 IMAD.IADD R5, R5, 0x1, -R96 ;  /* 0x0000000105059824 */ /* 0x000fe400078e0a60 */
[----:B------:R-:W-:Y:S01]  /*0d50*/  @!P1 VIADD R32, R32, 0x1 ;  /* 0x0000000120209836 */ /* 0x000fe20000000000 */
[C---:B------:R-:W-:Y:S02]  /*0d60*/  ISETP.NE.AND P1, PT, R10.reuse, RZ, PT ;  /* 0x000000ff0a00720c */ /* 0x040fe40003f25270 */
[----:B------:R-:W-:Y:S02]  /*0d70*/  ISETP.GE.U32.AND P0, PT, R5, R96, PT ;  /* 0x000000600500720c */ /* 0x000fe40003f06070 */
[----:B------:R-:W-:Y:S01]  /*0d80*/  LOP3.LUT R5, R10, UR5, RZ, 0x3c, !PT ;  /* 0x000000050a057c12 */ /* 0x000fe2000f8e3cff */
[----:B------:R-:W-:Y:S01]  /*0d90*/  ULDC UR5, c[0x0][0x288] ;  /* 0x0000a20000057ab9 */ /* 0x000fe20000000800 */
[----:B------:R-:W-:Y:S01]  /*0da0*/  @!P3 IADD3 R35, RZ, -R9, RZ ;  /* 0x80000009ff23b210 */ /* 0x000fe20007ffe0ff */
[----:B------:R-:W-:Y:S01]  /*0db0*/  @P3 IMAD R2, R33, UR5, R2 ;  /* 0x0000000521023c24 */ /* 0x000fe2000f8e0202 */
[----:B------:R-:W-:Y:S01]  /*0dc0*/  ISETP.GE.AND P2, PT, R5, RZ, PT ;  /* 0x000000ff0500720c */ /* 0x000fe20003f46270 */
[----:B0-----:R-:W-:-:S02]  /*0dd0*/  IMAD R33, R6, 0x10, R3 ;  /* 0x0000001006217824 */ /* 0x001fc400078e0203 */
[----:B------:R-:W-:Y:S01]  /*0de0*/  @!P3 IMAD R4, R4, UR5, R29 ;  /* 0x000000050404bc24 */ /* 0x000fe2000f8e021d */
[----:B------:R-:W-:Y:S02]  /*0df0*/  ULDC UR5, c[0x0][0x258] ;  /* 0x0000960000057ab9 */ /* 0x000fe40000000800 */
[----:B------:R-:W-:Y:S01]  /*0e00*/  UIMAD UR5, UR8, UR5, URZ ;  /* 0x00000005080572a4 */ /* 0x000fe2000f8e023f */
[----:B------:R-:W-:Y:S01]  /*0e10*/  @P0 VIADD R32, R32, 0x1 ;  /* 0x0000000120200836 */ /* 0x000fe20000000000 */
[----:B------:R-:W-:Y:S01]  /*0e20*/  ISETP.GE.AND P0, PT, R33, UR4, PT ;  /* 0x0000000421007c0c */ /* 0x000fe2000bf06270 */
[----:B------:R-:W-:Y:S01]  /*0e30*/  @!P3 IMAD R35, R4, R35, RZ ;  /* 0x000000230423b224 */ /* 0x000fe200078e02ff */
[----:B------:R-:W-:Y:S01]  /*0e40*/  USHF.R.S32.HI UR17, URZ, 0x1f, UR5 ;  /* 0x0000001f3f117899 */ /* 0x000fe20008011405 */
[----:B------:R-:W-:Y:S02]  /*0e50*/  @P3 IMAD R35, R2, R9, RZ ;  /* 0x0000000902233224 */ /* 0x000fe400078e02ff */
[----:B------:R-:W-:Y:S01]  /*0e60*/  @!P2 IMAD.MOV R32, RZ, RZ, -R32 ;  /* 0x000000ffff20a224 */ /* 0x000fe200078e0a20 */
[----:B------:R-:W-:Y:S01]  /*0e70*/  @!P1 LOP3.LUT R32, RZ, R10, RZ, 0x33, !PT ;  /* 0x0000000aff209212 */ /* 0x000fe200078e33ff */
[----:B------:R-:W-:-:S06]  /*0e80*/  VIADD R35, R35, 0x1 ;  /* 0x0000000123237836 */ /* 0x000fcc0000000000 */
[----:B------:R-:W-:Y:S05]  /*0e90*/  @P0 BRA `(.L_x_19099) ;  /* 0x0000001c00780947 */ /* 0x000fea0003800000 */
[----:B------:R-:W0:Y:S01]  /*0ea0*/  S2UR UR8, SR_CgaCtaId ;  /* 0x00000000000879c3 */ /* 0x000e220000008800 */
[----:B------:R-:W-:Y:S01]  /*0eb0*/  UMOV UR7, 0x400 ;  /* 0x0000040000077882 */ /* 0x000fe20000000000 */
[C---:B------:R-:W-:Y:S01]  /*0ec0*/  IMAD.SHL.U32 R2, R30.reuse, 0x8, RZ ;  /* 0x000000081e027824 */ /* 0x040fe200078e00ff */
[----:B------:R-:W-:Y:S01]  /*0ed0*/  MOV R88, 0xff7fffff ;  /* 0xff7fffff00587802 */ /* 0x000fe20000000f00 */
[----:B------:R-:W-:Y:S02]  /*0ee0*/  VIADD R86, R30, -UR9 ;  /* 0x800000091e567c36 */ /* 0x000fe40008000000 */
[----:B------:R-:W-:Y:S01]  /*0ef0*/  IMAD.MOV.U32 R85, RZ, RZ, R33 ;  /* 0x000000ffff557224 */ /* 0x000fe200078e0021 */
[----:B------:R-:W-:Y:S01]  /*0f00*/  SHF.R.S32.HI R8, RZ, 0x1f, R2 ;  /* 0x0000001fff087819 */ /* 0x000fe20000011402 */
[----:B------:R-:W1:Y:S01]  /*0f10*/  LDC R97, c[0x0][0x26c] ;  /* 0x00009b00ff617b82 */ /* 0x000e620000000800 */
[----:B0-----:R-:W-:-:S03]  /*0f20*/  ULEA UR7, UR8, UR7, 0x18 ;  /* 0x0000000708077291 */ /* 0x001fc6000f8ec03f */
[----:B------:R-:W-:Y:S02]  /*0f30*/  ULDC UR8, c[0x0][0x270] ;  /* 0x00009c0000087ab9 */ /* 0x000fe40000000800 */
[----:B------:R-:W-:-:S04]  /*0f40*/  IMAD R3, R29, UR8, RZ ;  /* 0x000000081d037c24 */ /* 0x000fc8000f8e02ff */
[----:B------:R-:W0:Y:S01]  /*0f50*/  LDS.128 R20, [UR7+0x10] ;  /* 0x00001007ff147984 */ /* 0x000e220008000c00 */
[----:B------:R-:W-:-:S03]  /*0f60*/  IADD3 R2, P0, R3, R2, RZ ;  /* 0x0000000203027210 */ /* 0x000fc60007f1e0ff */
[----:B------:R-:W2:Y:S01]  /*0f70*/  LDS.128 R24, [UR7+0x20] ;  /* 0x00002007ff187984 */ /* 0x000ea20008000c00 */
[----:B------:R-:W-:-:S03]  /*0f80*/  LEA.HI.X.SX32 R3, R3, R8, 0x1, P0 ;  /* 0x0000000803037211 */ /* 0x000fc600000f0eff */
[----:B------:R-:W3:Y:S04]  /*0f90*/  LDS.128 R16, [UR7+0x30] ;  /* 0x00003007ff107984 */ /* 0x000ee80008000c00 */
[----:B------:R-:W4:Y:S04]  /*0fa0*/  LDS.128 R8, [UR7+0x50] ;  /* 0x00005007ff087984 */ /* 0x000f280008000c00 */
[----:B------:R-:W1:Y:S04]  /*0fb0*/  LDS.128 R12, [UR7+0x60] ;  /* 0x00006007ff0c7984 */ /* 0x000e680008000c00 */
[----:B------:R-:W1:Y:S04]  /*0fc0*/  LDS.128 R36, [UR7] ;  /* 0x00000007ff247984 */ /* 0x000e680008000c00 */
[----:B------:R-:W1:Y:S01]  /*0fd0*/  LDS.128 R4, [UR7+0x40] ;  /* 0x00004007ff047984 */ /* 0x000e620008000c00 */
[C---:B0-----:R-:W-:Y:S01]  /*0fe0*/  PRMT R51, R20.reuse, 0x7632, R51 ;  /* 0x0000763214337816 */ /* 0x041fe20000000033 */
[----:B------:R-:W-:Y:S01]  /*0ff0*/  IMAD.U32 R40, R20, 0x10000, RZ ;  /* 0x0001000014287824 */ /* 0x000fe200078e00ff */
[C---:B------:R-:W-:Y:S01]  /*1000*/  PRMT R54, R21.reuse, 0x7632, R54 ;  /* 0x0000763215367816 */ /* 0x040fe20000000036 */
[C---:B------:R-:W-:Y:S01]  /*1010*/  IMAD.U32 R42, R22.reuse, 0x10000, RZ ;  /* 0x00010000162a7824 */ /* 0x040fe200078e00ff */
[----:B------:R-:W-:Y:S01]  /*1020*/  SHF.L.U32 R41, R21, 0x10, RZ ;  /* 0x0000001015297819 */ /* 0x000fe200000006ff */
[C---:B------:R-:W-:Y:S01]  /*1030*/  IMAD.U32 R43, R23.reuse, 0x10000, RZ ;  /* 0x00010000172b7824 */ /* 0x040fe200078e00ff */
[----:B------:R-:W-:Y:S01]  /*1040*/  PRMT R56, R22, 0x7632, R56 ;  /* 0x0000763216387816 */ /* 0x000fe20000000038 */
[----:B--2---:R-:W-:Y:S01]  /*1050*/  IMAD.U32 R44, R24, 0x10000, RZ ;  /* 0x00010000182c7824 */ /* 0x004fe200078e00ff */
[----:B------:R-:W-:Y:S01]  /*1060*/  PRMT R58, R23, 0x7632, R58 ;  /* 0x00007632173a7816 */ /* 0x000fe2000000003a */
[----:B------:R-:W-:Y:S01]  /*1070*/  IMAD.U32 R46, R26, 0x10000, RZ ;  /* 0x000100001a2e7824 */ /* 0x000fe200078e00ff */
[----:B------:R-:W-:Y:S01]  /*1080*/  PRMT R60, R24, 0x7632, R60 ;  /* 0x00007632183c7816 */ /* 0x000fe2000000003c */
        /* <DEDUP_REMOVED lines=8> */
[----:B------:R-:W0:Y:S01]  /*1110*/  LDS.128 R20, [UR7+0x70] ;  /* 0x00007007ff147984 */ /* 0x000e220008000c00 */
[----:B------:R-:W-:Y:S01]  /*1120*/  PRMT R64, R16, 0x7632, R64 ;  /* 0x0000763210407816 */ /* 0x000fe20000000040 */
[----:B----4-:R-:W-:Y:S01]  /*1130*/  IMAD.U32 R67, R10, 0x10000, RZ ;  /* 0x000100000a437824 */ /* 0x010fe200078e00ff */
[C---:B------:R-:W-:Y:S01]  /*1140*/  PRMT R65, R17.reuse, 0x7632, R65 ;  /* 0x0000763211417816 */ /* 0x040fe20000000041 */
[----:B------:R-:W2:Y:S01]  /*1150*/  LDS.128 R24, [UR7+0x80] ;  /* 0x00008007ff187984 */ /* 0x000ea20008000c00 */
[----:B------:R-:W-:Y:S01]  /*1160*/  SHF.L.U32 R55, R17, 0x10, RZ ;  /* 0x0000001011377819 */ /* 0x000fe200000006ff */
[----:B------:R-:W-:Y:S01]  /*1170*/  IMAD.U32 R69, R11, 0x10000, RZ ;  /* 0x000100000b457824 */ /* 0x000fe200078e00ff */
[----:B------:R-:W-:Y:S01]  /*1180*/  PRMT R66, R18, 0x7632, R66 ;  /* 0x0000763212427816 */ /* 0x000fe20000000042 */
[----:B-1----:R-:W-:Y:S01]  /*1190*/  IMAD.U32 R71, R12, 0x10000, RZ ;  /* 0x000100000c477824 */ /* 0x002fe200078e00ff */
[----:B------:R-:W-:Y:S01]  /*11a0*/  PRMT R68, R19, 0x7632, R68 ;  /* 0x0000763213447816 */ /* 0x000fe20000000044 */
[----:B------:R-:W-:Y:S01]  /*11b0*/  IMAD.U32 R75, R14, 0x10000, RZ ;  /* 0x000100000e4b7824 */ /* 0x000fe200078e00ff */
[----:B------:R-:W1:Y:S01]  /*11c0*/  LDS.128 R16, [UR7+0x90] ;  /* 0x00009007ff107984 */ /* 0x000e620008000c00 */
[----:B------:R-:W-:Y:S01]  /*11d0*/  PRMT R80, R10, 0x7632, R80 ;  /* 0x000076320a507816 */ /* 0x000fe20000000050 */
[----:B------:R-:W-:Y:S01]  /*11e0*/  IMAD.U32 R77, R15, 0x10000, RZ ;  /* 0x000100000f4d7824 */ /* 0x000fe200078e00ff */
[----:B------:R-:W-:Y:S01]  /*11f0*/  PRMT R10, R11, 0x7632, R10 ;  /* 0x000076320b0a7816 */ /* 0x000fe2000000000a */
[----:B------:R-:W-:Y:S01]  /*1200*/  ULDC UR7, c[0x0][0x28c] ;  /* 0x0000a30000077ab9 */ /* 0x000fe20000000800 */
[----:B------:R-:W-:Y:S01]  /*1210*/  PRMT R11, R12, 0x7632, R11 ;  /* 0x000076320c0b7816 */ /* 0x000fe2000000000b */
[----:B------:R-:W-:Y:S01]  /*1220*/  VIADD R84, R32, -UR7 ;  /* 0x8000000720547c36 */ /* 0x000fe20008000000 */
        /* <DEDUP_REMOVED lines=33> */
[----:B-1----:R-:W-:Y:S01]  /*1440*/  IMAD.U32 R87, R19, 0x10000, RZ ;  /* 0x0001000013577824 */ /* 0x002fe200078e00ff */
        /* <DEDUP_REMOVED lines=18> */
[----:B------:R-:W-:Y:S01]  /*1570*/  SHF.R.S32.HI R19, RZ, 0x1f, R97 ;  /* 0x0000001fff137819 */ /* 0x000fe20000011461 */
        /* <DEDUP_REMOVED lines=35> */
[----:B------:R-:W-:-:S07]  /*17b0*/  IMAD.U32 R103, R96, 0x10000, RZ ;  /* 0x0001000060677824 */ /* 0x000fce00078e00ff */
.L_x_19103:
[----:B0-----:R-:W0:Y:S01]  /*17c0*/  LDC R107, c[0x0][0x290] ;  /* 0x0000a400ff6b7b82 */ /* 0x001e220000000800 */
[----:B------:R-:W-:Y:S01]  /*17d0*/  IMAD.SHL.U32 R13, R85, 0x20, RZ ;  /* 0x00000020550d7824 */ /* 0x000fe200078e00ff */
[----:B------:R-:W-:Y:S01]  /*17e0*/  UMOV UR7, 0x400 ;  /* 0x0000040000077882 */ /* 0x000fe20000000000 */
[----:B------:R-:W-:Y:S01]  /*17f0*/  BSSY B1, `(.L_x_19100) ;  /* 0x0000145000017945 */ /* 0x000fe20003800000 */
[----:B------:R-:W-:Y:S02]  /*1800*/  UIADD3 UR7, UR7, 0xc0, URZ ;  /* 0x000000c007077890 */ /* 0x000fe4000fffe03f */
[----:B-1----:R-:W-:Y:S02]  /*1810*/  IABS R11, R13 ;  /* 0x0000000d000b7213 */ /* 0x002fe40000000000 */
[----:B------:R-:W1:Y:S03]  /*1820*/  LDC R106, c[0x0][0x294] ;  /* 0x0000a500ff6a7b82 */ /* 0x000e660000000800 */
[----:B------:R-:W-:-:S05]  /*1830*/  IMAD.HI.U32 R10, R31, R11, RZ ;  /* 0x0000000b1f0a7227 */ /* 0x000fca00078e00ff */
[----:B------:R-:W-:Y:S01]  /*1840*/  IADD3 R14, RZ, -R10, RZ ;  /* 0x8000000aff0e7210 */ /* 0x000fe20007ffe0ff */
        /* <DEDUP_REMOVED lines=10> */
[----:B------:R-:W-:Y:S02]  /*18f0*/  ISETP.NE.AND P1, PT, R106, RZ, PT ;  /* 0x000000ff6a00720c */ /* 0x000fe40003f25270 */
[----:B------:R-:W-:Y:S01]  /*1900*/  ISETP.GE.U32.AND P0, PT, R11, R34, PT ;  /* 0x000000220b00720c */ /* 0x000fe20003f06070 */
[----:B0-----:R-:W-:Y:S01]  /*1910*/  VIADD R14, R12, 0xffffffe ;  /* 0x0ffffffe0c0e7836 */ /* 0x001fe20000000000 */
[----:B------:R-:W-:-:S04]  /*1920*/  LOP3.LUT R11, R13, R106, RZ, 0x3c, !PT ;  /* 0x0000006a0d0b7212 */ /* 0x000fc800078e3cff */
[----:B------:R-:W-:Y:S02]  /*1930*/  ISETP.GE.AND P2, PT, R11, RZ, PT ;  /* 0x000000ff0b00720c */ /* 0x000fe40003f46270 */
[----:B------:R-:W0:Y:S05]  /*1940*/  F2I.FTZ.U32.TRUNC.NTZ R11, R14 ;  /* 0x0000000e000b7305 */ /* 0x000e2a000021f000 */
[----:B------:R-:W-:-:S05]  /*1950*/  @P0 IADD3 R10, R10, 0x1, RZ ;  /* 0x000000010a0a0810 */ /* 0x000fca0007ffe0ff */
        /* <DEDUP_REMOVED lines=31> */
[----:B--2---:R-:W-:-:S05]  /*1b50*/  SHF.R.S32.HI R10, RZ, 0x1f, R14 ;  /* 0x0000001fff0a7819 */ /* 0x004fca000001140e */
[----:B------:R-:W-:Y:S02]  /*1b60*/  IMAD R12, R10, UR19, RZ ;  /* 0x000000130a0c7c24 */ /* 0x000fe4000f8e02ff */
[----:B------:R-:W-:-:S04]  /*1b70*/  IMAD.WIDE.U32 R10, R14, UR19, R2 ;  /* 0x000000130e0a7c25 */ /* 0x000fc8000f8e0002 */
        /* <DEDUP_REMOVED lines=28> */
[----:B------:R-:W-:Y:S01]  /*1d40*/  FMUL.FTZ R120, R51, R120 ;  /* 0x0000007833787220 */ /* 0x000fe20000410000 */
[----:B------:R-:W-:Y:S02]  /*1d50*/  SHF.L.U32 R110, R107, 0x10, RZ ;  /* 0x000000106b6e7819 */ /* 0x000fe400000006ff */
[----:B------:R-:W-:Y:S01]  /*1d60*/  FFMA.FTZ R119, R36, R119, R121 ;  /* 0x0000007724777223 */ /* 0x000fe20000010079 */
[----:B----4-:R-:W-:Y:S02]  /*1d70*/  PRMT R107, R106, 0x7632, R107 ;  /* 0x000076326a6b7816 */ /* 0x010fe4000000006b */
[----:B------:R-:W-:-:S02]  /*1d80*/  FFMA.FTZ R121, R53, R110, R120 ;  /* 0x0000006e35797223 */ /* 0x000fc40000010078 */
[----:B------:R-:W2:Y:S01]  /*1d90*/  LDG.E.CONSTANT R110, desc[UR10][R12.64+0x1004] ;  /* 0x0010040a0c6e7981 */ /* 0x000ea2000c1e9900 */
[----:B------:R-:W-:Y:S02]  /*1da0*/  IMAD.U32 R120, R107, 0x10000, RZ ;  /* 0x000100006b787824 */ /* 0x000fe400078e00ff */
[----:B------:R-:W-:Y:S01]  /*1db0*/  IMAD.U32 R106, R106, 0x10000, RZ ;  /* 0x000100006a6a7824 */ /* 0x000fe200078e00ff */
[----:B------:R-:W3:Y:S03]  /*1dc0*/  LDG.E.CONSTANT R107, desc[UR10][R12.64+0x208] ;  /* 0x0002080a0c6b7981 */ /* 0x000ee6000c1e9900 */
[--C-:B------:R-:W-:Y:S02]  /*1dd0*/  FFMA.FTZ R123, R44, R106, R119.reuse ;  /* 0x0000006a2c7b7223 */ /* 0x100fe40000010077 */
[----:B------:R-:W4:Y:S01]  /*1de0*/  LDG.E.CONSTANT R106, desc[UR10][R12.64+0x8] ;  /* 0x0000080a0c6a7981 */ /* 0x000f22000c1e9900 */
[----:B------:R-:W-:Y:S01]  /*1df0*/  PRMT R119, R11, 0x7632, R119 ;  /* 0x000076320b777816 */ /* 0x000fe20000000077 */
[----:B------:R-:W-:Y:S01]  /*1e00*/  FFMA.FTZ R121, R60, R120, R121 ;  /* 0x000000783c797223 */ /* 0x000fe20000010079 */
[----:B------:R-:W-:-:S02]  /*1e10*/  PRMT R120, R14, 0x7632, R120 ;  /* 0x000076320e787816 */ /* 0x000fc40000000078 */
[----:B------:R-:W-:Y:S01]  /*1e20*/  SHF.L.U32 R119, R119, 0x10, RZ ;  /* 0x0000001077777819 */ /* 0x000fe200000006ff */
[----:B------:R-:W-:Y:S02]  /*1e30*/  IMAD.U32 R11, R11, 0x10000, RZ ;  /* 0x000100000b0b7824 */ /* 0x000fe400078e00ff */
[----:B------:R-:W-:Y:S02]  /*1e40*/  IMAD.U32 R120, R120, 0x10000, RZ ;  /* 0x0001000078787824 */ /* 0x000fe400078e00ff */
[----:B------:R-:W-:Y:S01]  /*1e50*/  FFMA.FTZ R119, R64, R119, R121 ;  /* 0x0000007740777223 */ /* 0x000fe20000010079 */
[----:B------:R-:W-:Y:S02]  /*1e60*/  IMAD.U32 R14, R14, 0x10000, RZ ;  /* 0x000100000e0e7824 */ /* 0x000fe400078e00ff */
[----:B------:R-:W-:Y:S01]  /*1e70*/  FFMA.FTZ R11, R52, R11, R123 ;  /* 0x0000000b340b7223 */ /* 0x000fe2000001007b */
[----:B------:R-:W-:Y:S01]  /*1e80*/  FFMA.FTZ R119, R70, R120, R119 ;  /* 0x0000007846777223 */ /* 0x000fe20000010077 */
[----:B------:R-:W-:-:S02]  /*1e90*/  PRMT R120, R10, 0x7632, R120 ;  /* 0x000076320a787816 */ /* 0x000fc40000000078 */
[----:B------:R-:W-:Y:S01]  /*1ea0*/  FFMA.FTZ R11, R4, R14, R11 ;  /* 0x0000000e040b7223 */ /* 0x000fe2000001000b */
[----:B------:R-:W-:Y:S01]  /*1eb0*/  IMAD.U32 R122, R10, 0x10000, RZ ;  /* 0x000100000a7a7824 */ /* 0x000fe200078e00ff */
[----:B------:R-:W4:Y:S01]  /*1ec0*/  LDG.E.CONSTANT R14, desc[UR10][R12.64+0x408] ;  /* 0x0004080a0c0e7981 */ /* 0x000f22000c1e9900 */
[----:B------:R-:W-:-:S05]  /*1ed0*/  SHF.L.U32 R10, R120, 0x10, RZ ;  /* 0x00000010780a7819 */ /* 0x000fca00000006ff */
[----:B------:R-:W-:Y:S02]  /*1ee0*/  FFMA.FTZ R119, R78, R10, R119 ;  /* 0x0000000a4e777223 */ /* 0x000fe40000010077 */
[----:B------:R-:W4:Y:S01]  /*1ef0*/  LDG.E.CONSTANT R10, desc[UR10][R12.64+0x608] ;  /* 0x0006080a0c0a7981 */ /* 0x000f22000c1e9900 */
[C---:B------:R-:W-:Y:S01]  /*1f00*/  IMAD.U32 R120, R117.reuse, 0x10000, RZ ;  /* 0x0001000075787824 */ /* 0x040fe200078e00ff */
[----:B------:R-:W-:-:S03]  /*1f10*/  PRMT R117, R117, 0x7632, R117 ;  /* 0x0000763275757816 */ /* 0x000fc60000000075 */
[----:B------:R-:W-:Y:S01]  /*1f20*/  FMUL.FTZ R124, R41, R120 ;  /* 0x00000078297c7220 */ /* 0x000fe20000410000 */
[C---:B------:R-:W-:Y:S01]  /*1f30*/  IMAD.U32 R120, R118.reuse, 0x10000, RZ ;  /* 0x0001000076787824 */ /* 0x040fe200078e00ff */
[----:B------:R-:W-:Y:S01]  /*1f40*/  PRMT R118, R118, 0x7632, R118 ;  /* 0x0000763276767816 */ /* 0x000fe20000000076 */
[----:B------:R-:W-:-:S03]  /*1f50*/  IMAD.U32 R121, R117, 0x10000, RZ ;  /* 0x0001000075797824 */ /* 0x000fc600078e00ff */
[----:B------:R-:W-:Y:S01]  /*1f60*/  SHF.L.U32 R117, R118, 0x10, RZ ;  /* 0x0000001076757819 */ /* 0x000fe200000006ff */
[----:B------:R-:W-:Y:S01]  /*1f70*/  FMUL.FTZ R121, R54, R121 ;  /* 0x0000007936797220 */ /* 0x000fe20000410000 */
[----:B------:R-:W-:-:S03]  /*1f80*/  FFMA.FTZ R120, R37, R120, R124 ;  /* 0x0000007825787223 */ /* 0x000fc6000001007c */
[--C-:B------:R-:W-:Y:S01]  /*1f90*/  FFMA.FTZ R118, R48, R117, R121.reuse ;  /* 0x0000007530767223 */ /* 0x100fe20000010079 */
[C---:B------:R-:W-:Y:S01]  /*1fa0*/  IMAD.U32 R117, R116.reuse, 0x10000, RZ ;  /* 0x0001000074757824 */ /* 0x040fe200078e00ff */
[----:B------:R-:W-:Y:S02]  /*1fb0*/  PRMT R121, R116, 0x7632, R121 ;  /* 0x0000763274797816 */ /* 0x000fe40000000079 */
[C---:B------:R-:W-:Y:S01]  /*1fc0*/  PRMT R116, R115.reuse, 0x7632, R116 ;  /* 0x0000763273747816 */ /* 0x040fe20000000074 */
[----:B------:R-:W-:Y:S02]  /*1fd0*/  IMAD.U32 R115, R115, 0x10000, RZ ;  /* 0x0001000073737824 */ /* 0x000fe400078e00ff */
[----:B------:R-:W-:Y:S01]  /*1fe0*/  FFMA.FTZ R122, R8, R122, R11 ;  /* 0x0000007a087a7223 */ /* 0x000fe2000001000b */
[----:B------:R-:W-:Y:S01]  /*1ff0*/  SHF.L.U32 R116, R116, 0x10, RZ ;  /* 0x0000001074747819 */ /* 0x000fe200000006ff */
[----:B------:R-:W-:Y:S02]  /*2000*/  FFMA.FTZ R120, R45, R115, R120 ;  /* 0x000000732d787223 */ /* 0x000fe40000010078 */
[----:B------:R-:W-:Y:S01]  /*2010*/  FFMA.FTZ R117, R71, R117, R122 ;  /* 0x0000007547757223 */ /* 0x000fe2000001007a */
[----:B------:R-:W-:Y:S01]  /*2020*/  IMAD.U32 R115, R15, 0x10000, RZ ;  /* 0x000100000f737824 */ /* 0x000fe200078e00ff */
[----:B------:R-:W4:Y:S03]  /*2030*/  LDG.E.CONSTANT R11, desc[UR10][R12.64+0x808] ;  /* 0x0008080a0c0b7981 */ /* 0x000f26000c1e9900 */
[----:B------:R-:W-:Y:S01]  /*2040*/  FFMA.FTZ R117, R20, R115, R117 ;  /* 0x0000007314757223 */ /* 0x000fe20000010075 */
[----:B------:R-:W-:-:S02]  /*2050*/  IMAD.U32 R115, R114, 0x10000, RZ ;  /* 0x0001000072737824 */ /* 0x000fc400078e00ff */
[----:B------:R-:W-:Y:S01]  /*2060*/  FFMA.FTZ R118, R61, R116, R118 ;  /* 0x000000743d767223 */ /* 0x000fe20000010076 */
[----:B------:R-:W-:Y:S01]  /*2070*/  PRMT R116, R15, 0x7632, R116 ;  /* 0x000076320f747816 */ /* 0x000fe20000000074 */
[----:B------:R-:W-:Y:S01]  /*2080*/  FFMA.FTZ R120, R55, R115, R120 ;  /* 0x0000007337787223 */ /* 0x000fe20000010078 */
[----:B------:R-:W-:Y:S01]  /*2090*/  IMAD.U32 R115, R109, 0x10000, RZ ;  /* 0x000100006d737824 */ /* 0x000fe200078e00ff */
[----:B------:R-:W-:Y:S01]  /*20a0*/  PRMT R15, R114, 0x7632, R15 ;  /* 0x00007632720f7816 */ /* 0x000fe2000000000f */
[----:B------:R-:W-:Y:S02]  /*20b0*/  IMAD.U32 R121, R121, 0x10000, RZ ;  /* 0x0001000079797824 */ /* 0x000fe400078e00ff */
[----:B------:R-:W-:Y:S01]  /*20c0*/  FFMA.FTZ R117, R24, R115, R117 ;  /* 0x0000007318757223 */ /* 0x000fe20000010075 */
[----:B------:R-:W-:Y:S01]  /*20d0*/  PRMT R115, R109, 0x7632, R115 ;  /* 0x000076326d737816 */ /* 0x000fe20000000073 */
[----:B------:R-:W-:Y:S01]  /*20e0*/  FFMA.FTZ R119, R98, R121, R119 ;  /* 0x0000007962777223 */ /* 0x000fe20000010077 */
[----:B------:R-:W-:Y:S01]  /*20f0*/  IMAD.U32 R116, R116, 0x10000, RZ ;  /* 0x0001000074747824 */ /* 0x000fe200078e00ff */
[----:B------:R-:W-:-:S02]  /*2100*/  SHF.L.U32 R15, R15, 0x10, RZ ;  /* 0x000000100f0f7819 */ /* 0x000fc400000006ff */
[----:B------:R-:W-:Y:S01]  /*2110*/  PRMT R109, R113, 0x7632, R109 ;  /* 0x00007632716d7816 */ /* 0x000fe2000000006d */
[----:B------:R-:W-:Y:S01]  /*2120*/  FFMA.FTZ R114, R102, R116, R119 ;  /* 0x0000007466727223 */ /* 0x000fe20000010077 */
[----:B------:R-:W-:Y:S02]  /*2130*/  IMAD.U32 R115, R115, 0x10000, RZ ;  /* 0x0001000073737824 */ /* 0x000fe400078e00ff */
[----:B------:R-:W-:Y:S01]  /*2140*/  FFMA.FTZ R15, R65, R15, R118 ;  /* 0x0000000f410f7223 */ /* 0x000fe20000010076 */
[----:B------:R-:W-:Y:S01]  /*2150*/  SHF.L.U32 R109, R109, 0x10, RZ ;  /* 0x000000106d6d7819 */ /* 0x000fe200000006ff */
[----:B------:R-:W-:-:S04]  /*2160*/  FFMA.FTZ R116, R89, R115, R114 ;  /* 0x0000007359747223 */ /* 0x000fc80000010072 */
[----:B------:R-:W-:Y:S01]  /*2170*/  FFMA.FTZ R114, R72, R109, R15 ;  /* 0x0000006d48727223 */ /* 0x000fe2000001000f */
[----:B------:R-:W-:Y:S01]  /*2180*/  PRMT R109, R112, 0x7632, R109 ;  /* 0x00007632706d7816 */ /* 0x000fe2000000006d */
[----:B------:R-:W-:-:S03]  /*2190*/  IMAD.U32 R113, R113, 0x10000, RZ ;  /* 0x0001000071717824 */ /* 0x000fc600078e00ff */
[----:B------:R-:W-:Y:S01]  /*21a0*/  SHF.L.U32 R109, R109, 0x10, RZ ;  /* 0x000000106d6d7819 */ /* 0x000fe200000006ff */
[----:B------:R-:W-:Y:S01]  /*21b0*/  FFMA.FTZ R120, R5, R113, R120 ;  /* 0x0000007105787223 */ /* 0x000fe20000010078 */
[----:B------:R-:W-:Y:S02]  /*21c0*/  IMAD.U32 R15, R112, 0x10000, RZ ;  /* 0x00010000700f7824 */ /* 0x000fe400078e00ff */
[----:B------:R-:W-:Y:S02]  /*21d0*/  IMAD.U32 R113, R111, 0x10000, RZ ;  /* 0x000100006f717824 */ /* 0x000fe400078e00ff */
[----:B------:R-:W-:Y:S01]  /*21e0*/  FFMA.FTZ R114, R79, R109, R114 ;  /* 0x0000006d4f727223 */ /* 0x000fe20000010072 */
[----:B------:R-:W-:Y:S01]  /*21f0*/  IMAD.U32 R109, R105, 0x10000, RZ ;  /* 0x00010000696d7824 */ /* 0x000fe200078e00ff */
[----:B------:R-:W-:Y:S01]  /*2200*/  PRMT R111, R111, 0x7632, R111 ;  /* 0x000076326f6f7816 */ /* 0x000fe2000000006f */
[----:B------:R-:W-:Y:S01]  /*2210*/  FFMA.FTZ R120, R9, R15, R120 ;  /* 0x0000000f09787223 */ /* 0x000fe20000010078 */
[----:B------:R-:W-:Y:S01]  /*2220*/  PRMT R105, R105, 0x7632, R105 ;  /* 0x0000763269697816 */ /* 0x000fe20000000069 */
[----:B------:R-:W4:Y:S02]  /*2230*/  LDG.E.CONSTANT R15, desc[UR10][R12.64+0x1204] ;  /* 0x0012040a0c0f7981 */ /* 0x000f24000c1e9900 */
[----:B------:R-:W-:Y:S01]  /*2240*/  FFMA.FTZ R120, R73, R109, R120 ;  /* 0x0000006d49787223 */ /* 0x000fe20000010078 */
[----:B------:R-:W-:-:S02]  /*2250*/  IMAD.U32 R111, R111, 0x10000, RZ ;  /* 0x000100006f6f7824 */ /* 0x000fc400078e00ff */
[----:B------:R-:W-:Y:S01]  /*2260*/  IMAD.U32 R109, R105, 0x10000, RZ ;  /* 0x00010000696d7824 */ /* 0x000fe200078e00ff */
[----:B------:R-:W-:Y:S01]  /*2270*/  PRMT R115, R108, 0x7632, R115 ;  /* 0x000076326c737816 */ /* 0x000fe20000000073 */
[----:B------:R-:W4:Y:S01]  /*2280*/  LDG.E.CONSTANT R105, desc[UR10][R12.64+0xa08] ;  /* 0x000a080a0c697981 */ /* 0x000f22000c1e9900 */
[----:B------:R-:W-:Y:S01]  /*2290*/  FFMA.FTZ R113, R16, R113, R117 ;  /* 0x0000007110717223 */ /* 0x000fe20000010075 */
[----:B------:R-:W-:Y:S01]  /*22a0*/  FFMA.FTZ R112, R93, R111, R116 ;  /* 0x0000006f5d707223 */ /* 0x000fe20000010074 */
[----:B------:R-:W-:Y:S01]  /*22b0*/  FFMA.FTZ R114, R99, R109, R114 ;  /* 0x0000006d63727223 */ /* 0x000fe20000010072 */
[----:B------:R-:W-:Y:S01]  /*22c0*/  IMAD.U32 R111, R108, 0x10000, RZ ;  /* 0x000100006c6f7824 */ /* 0x000fe200078e00ff */
[----:B------:R-:W-:Y:S01]  /*22d0*/  SHF.L.U32 R115, R115, 0x10, RZ ;  /* 0x0000001073737819 */ /* 0x000fe200000006ff */
[----:B------:R-:W4:Y:S01]  /*22e0*/  LDG.E.CONSTANT R109, desc[UR10][R12.64+0xc08] ;  /* 0x000c080a0c6d7981 */ /* 0x000f22000c1e9900 */
[----:B------:R-:W-:Y:S01]  /*22f0*/  FADD.FTZ R108, R113, R112 ;  /* 0x00000070716c7221 */ /* 0x000fe20000010000 */
[----:B------:R-:W-:-:S02]  /*2300*/  FFMA.FTZ R120, R21, R111, R120 ;  /* 0x0000006f15787223 */ /* 0x000fc40000010078 */
[--C-:B------:R-:W-:Y:S01]  /*2310*/  FFMA.FTZ R111, R81, R115, R114.reuse ;  /* 0x00000073516f7223 */ /* 0x100fe20000010072 */
[----:B------:R-:W4:Y:S01]  /*2320*/  LDG.E.CONSTANT R112, desc[UR10][R12.64+0xe08] ;  /* 0x000e080a0c707981 */ /* 0x000f22000c1e9900 */
[C---:B--2---:R-:W-:Y:S01]  /*2330*/  IMAD.U32 R113, R110.reuse, 0x10000, RZ ;  /* 0x000100006e717824 */ /* 0x044fe200078e00ff */
[----:B------:R-:W-:-:S03]  /*2340*/  PRMT R114, R110, 0x7632, R114 ;  /* 0x000076326e727816 */ /* 0x000fc60000000072 */
[----:B------:R-:W-:Y:S01]  /*2350*/  FFMA.FTZ R110, R25, R113, R120 ;  /* 0x00000071196e7223 */ /* 0x000fe20000010078 */
[C---:B---3--:R-:W-:Y:S02]  /*2360*/  IMAD.U32 R113, R107.reuse, 0x10000, RZ ;  /* 0x000100006b717824 */ /* 0x048fe400078e00ff */
[----:B------:R-:W-:Y:S02]  /*2370*/  IMAD.U32 R114, R114, 0x10000, RZ ;  /* 0x0001000072727824 */ /* 0x000fe400078e00ff */
[----:B------:R-:W-:Y:S01]  /*2380*/  FMUL.FTZ R115, R42, R113 ;  /* 0x000000712a737220 */ /* 0x000fe20000410000 */
[----:B----4-:R-:W-:Y:S01]  /*2390*/  SHF.L.U32 R117, R106, 0x10, RZ ;  /* 0x000000106a757819 */ /* 0x010fe200000006ff */
[----:B------:R-:W2:Y:S01]  /*23a0*/  LDG.E.CONSTANT R113, desc[UR10][R12.64+0x1008] ;  /* 0x0010080a0c717981 */ /* 0x000ea2000c1e9900 */
[----:B------:R-:W-:Y:S01]  /*23b0*/  FFMA.FTZ R111, R90, R114, R111 ;  /* 0x000000725a6f7223 */ /* 0x000fe2000001006f */
[----:B------:R-:W-:Y:S02]  /*23c0*/  PRMT R114, R107, 0x7632, R114 ;  /* 0x000076326b727816 */ /* 0x000fe40000000072 */
[----:B------:R-:W-:Y:S01]  /*23d0*/  PRMT R106, R106, 0x7632, R106 ;  /* 0x000076326a6a7816 */ /* 0x000fe2000000006a */
[----:B------:R-:W-:Y:S01]  /*23e0*/  FFMA.FTZ R117, R38, R117, R115 ;  /* 0x0000007526757223 */ /* 0x000fe20000010073 */
[----:B------:R-:W3:Y:S01]  /*23f0*/  LDG.E.CONSTANT R107, desc[UR10][R12.64+0x1208] ;  /* 0x0012080a0c6b7981 */ /* 0x000ee2000c1e9900 */
[----:B------:R-:W-:-:S03]  /*2400*/  IMAD.U32 R119, R114, 0x10000, RZ ;  /* 0x0001000072777824 */ /* 0x000fc600078e00ff */
[----:B------:R-:W4:Y:S01]  /*2410*/  LDG.E.CONSTANT R115, desc[UR10][R12.64+0x20c] ;  /* 0x00020c0a0c737981 */ /* 0x000f22000c1e9900 */
[----:B------:R-:W-:Y:S02]  /*2420*/  IMAD.U32 R114, R106, 0x10000, RZ ;  /* 0x000100006a727824 */ /* 0x000fe400078e00ff */
[----:B------:R-:W-:Y:S01]  /*2430*/  FMUL.FTZ R116, R56, R119 ;  /* 0x0000007738747220 */ /* 0x000fe20000410000 */
[----:B------:R-:W3:Y:S03]  /*2440*/  LDG.E.CONSTANT R106, desc[UR10][R12.64+0xc] ;  /* 0x00000c0a0c6a7981 */ /* 0x000ee6000c1e9900 */
[--C-:B------:R-:W-:Y:S02]  /*2450*/  FFMA.FTZ R119, R49, R114, R116.reuse ;  /* 0x0000007231777223 */ /* 0x100fe40000010074 */
[----:B------:R-:W3:Y:S01]  /*2460*/  LDG.E.CONSTANT R114, desc[UR10][R12.64+0x40c] ;  /* 0x00040c0a0c727981 */ /* 0x000ee2000c1e9900 */
[C---:B------:R-:W-:Y:S01]  /*2470*/  PRMT R116, R14.reuse, 0x7632, R116 ;  /* 0x000076320e747816 */ /* 0x040fe20000000074 */
[----:B------:R-:W-:-:S02]  /*2480*/  IMAD.U32 R118, R14, 0x10000, RZ ;  /* 0x000100000e767824 */ /* 0x000fc400078e00ff */
[----:B------:R-:W3:Y:S01]  /*2490*/  LDG.E.CONSTANT R14, desc[UR10][R12.64+0x60c] ;  /* 0x00060c0a0c0e7981 */ /* 0x000ee2000c1e9900 */
[----:B------:R-:W-:Y:S01]  /*24a0*/  SHF.L.U32 R116, R116, 0x10, RZ ;  /* 0x0000001074747819 */ /* 0x000fe200000006ff */
[----:B------:R-:W-:Y:S02]  /*24b0*/  FFMA.FTZ R120, R46, R118, R117 ;  /* 0x000000762e787223 */ /* 0x000fe40000010075 */
[----:B------:R-:W3:Y:S01]  /*24c0*/  LDG.E.CONSTANT R117, desc[UR10][R12.64+0x80c] ;  /* 0x00080c0a0c757981 */ /* 0x000ee2000c1e9900 */
[----:B------:R-:W-:Y:S01]  /*24d0*/  PRMT R118, R10, 0x7632, R118 ;  /* 0x000076320a767816 */ /* 0x000fe20000000076 */
[----:B------:R-:W-:Y:S02]  /*24e0*/  FFMA.FTZ R121, R62, R116, R119 ;  /* 0x000000743e797223 */ /* 0x000fe40000010077 */
[----:B------:R-:W3:Y:S02]  /*24f0*/  LDG.E.CONSTANT R116, desc[UR10][R12.64+0xa0c] ;  /* 0x000a0c0a0c747981 */ /* 0x000ee4000c1e9900 */
[----:B------:R-:W-:-:S02]  /*2500*/  IMAD.U32 R118, R118, 0x10000, RZ ;  /* 0x0001000076767824 */ /* 0x000fc400078e00ff */
[----:B------:R-:W3:Y:S02]  /*2510*/  LDG.E.CONSTANT R119, desc[UR10][R12.64+0xc0c] ;  /* 0x000c0c0a0c777981 */ /* 0x000ee4000c1e9900 */
[----:B------:R-:W-:Y:S02]  /*2520*/  FFMA.FTZ R121, R66, R118, R121 ;  /* 0x0000007642797223 */ /* 0x000fe40000010079 */
[----:B------:R-:W3:Y:S01]  /*2530*/  LDG.E.CONSTANT R118, desc[UR10][R12.64+0xe0c] ;  /* 0x000e0c0a0c767981 */ /* 0x000ee2000c1e9900 */
[----:B------:R-:W-:-:S04]  /*2540*/  IMAD.U32 R10, R10, 0x10000, RZ ;  /* 0x000100000a0a7824 */ /* 0x000fc800078e00ff */
[----:B------:R-:W-:Y:S02]  /*2550*/  FFMA.FTZ R123, R57, R10, R120 ;  /* 0x0000000a397b7223 */ /* 0x000fe40000010078 */
[----:B------:R-:W3:Y:S04]  /*2560*/  LDG.E.CONSTANT R10, desc[UR10][R12.64+0x100c] ;  /* 0x00100c0a0c0a7981 */ /* 0x000ee8000c1e9900 */
[----:B------:R0:W3:Y:S01]  /*2570*/  LDG.E.CONSTANT R120, desc[UR10][R12.64+0x120c] ;  /* 0x00120c0a0c787981 */ /* 0x0000e2000c1e9900 */
[C---:B------:R-:W-:Y:S01]  /*2580*/  IMAD.U32 R122, R11.reuse, 0x10000, RZ ;  /* 0x000100000b7a7824 */ /* 0x040fe200078e00ff */
[----:B------:R-:W-:-:S04]  /*2590*/  PRMT R11, R11, 0x7632, R11 ;  /* 0x000076320b0b7816 */ /* 0x000fc8000000000b */
[----:B------:R-:W-:Y:S01]  /*25a0*/  SHF.L.U32 R11, R11, 0x10, RZ ;  /* 0x000000100b0b7819 */ /* 0x000fe200000006ff */
[----:B------:R-:W-:-:S04]  /*25b0*/  FFMA.FTZ R122, R6, R122, R123 ;  /* 0x0000007a067a7223 */ /* 0x000fc8000001007b */
[----:B------:R-:W-:Y:S01]  /*25c0*/  FFMA.FTZ R121, R74, R11, R121 ;  /* 0x0000000b4a797223 */ /* 0x000fe20000010079 */
[C---:B------:R-:W-:Y:S01]  /*25d0*/  IMAD.U32 R11, R15.reuse, 0x10000, RZ ;  /* 0x000100000f0b7824 */ /* 0x040fe200078e00ff */
[----:B------:R-:W-:-:S03]  /*25e0*/  PRMT R15, R15, 0x7632, R15 ;  /* 0x000076320f0f7816 */ /* 0x000fc6000000000f */
[----:B------:R-:W-:Y:S01]  /*25f0*/  FFMA.FTZ R11, R17, R11, R110 ;  /* 0x0000000b110b7223 */ /* 0x000fe2000001006e */
[----:B------:R-:W-:Y:S01]  /*2600*/  PRMT R123, R105, 0x7632, R123 ;  /* 0x00007632697b7816 */ /* 0x000fe2000000007b */
[----:B------:R-:W-:-:S03]  /*2610*/  IMAD.U32 R110, R15, 0x10000, RZ ;  /* 0x000100000f6e7824 */ /* 0x000fc600078e00ff */
[----:B------:R-:W-:Y:S02]  /*2620*/  SHF.L.U32 R15, R123, 0x10, RZ ;  /* 0x000000107b0f7819 */ /* 0x000fe400000006ff */
[----:B0-----:R-:W-:-:S03]  /*2630*/  PRMT R12, R109, 0x7632, R12 ;  /* 0x000076326d0c7816 */ /* 0x001fc6000000000c */
[----:B------:R-:W-:Y:S02]  /*2640*/  FFMA.FTZ R15, R80, R15, R121 ;  /* 0x0000000f500f7223 */ /* 0x000fe40000010079 */
[----:B------:R-:W-:Y:S02]  /*2650*/  IMAD.U32 R12, R12, 0x10000, RZ ;  /* 0x000100000c0c7824 */ /* 0x000fe400078e00ff */
[----:B------:R-:W-:Y:S02]  /*2660*/  IMAD.U32 R105, R105, 0x10000, RZ ;  /* 0x0001000069697824 */ /* 0x000fe400078e00ff */
[----:B------:R-:W-:Y:S01]  /*2670*/  FFMA.FTZ R15, R100, R12, R15 ;  /* 0x0000000c640f7223 */ /* 0x000fe2000001000f */
[----:B------:R-:W-:Y:S01]  /*2680*/  PRMT R12, R112, 0x7632, R12 ;  /* 0x00007632700c7816 */ /* 0x000fe2000000000c */
[----:B------:R-:W-:Y:S01]  /*2690*/  FFMA.FTZ R111, R94, R110, R111 ;  /* 0x0000006e5e6f7223 */ /* 0x000fe2000001006f */
[----:B------:R-:W-:Y:S01]  /*26a0*/  FFMA.FTZ R122, R67, R105, R122 ;  /* 0x00000069437a7223 */ /* 0x000fe2000001007a */
[----:B------:R-:W-:-:S02]  /*26b0*/  IMAD.U32 R109, R109, 0x10000, RZ ;  /* 0x000100006d6d7824 */ /* 0x000fc400078e00ff */
[----:B------:R-:W-:Y:S01]  /*26c0*/  FADD.FTZ R108, R11, R108 ;  /* 0x0000006c0b6c7221 */ /* 0x000fe20000010000 */
[----:B------:R-:W-:Y:S01]  /*26d0*/  SHF.L.U32 R12, R12, 0x10, RZ ;  /* 0x000000100c0c7819 */ /* 0x000fe200000006ff */
[----:B------:R-:W-:Y:S02]  /*26e0*/  IMAD.U32 R112, R112, 0x10000, RZ ;  /* 0x0001000070707824 */ /* 0x000fe400078e00ff */
[----:B------:R-:W-:Y:S01]  /*26f0*/  FFMA.FTZ R109, R75, R109, R122 ;  /* 0x0000006d4b6d7223 */ /* 0x000fe2000001007a */
[----:B------:R-:W-:Y:S01]  /*2700*/  FADD.FTZ R11, R111, R108 ;  /* 0x0000006c6f0b7221 */ /* 0x000fe20000010000 */
[----:B------:R-:W-:Y:S02]  /*2710*/  FFMA.FTZ R108, R82, R12, R15 ;  /* 0x0000000c526c7223 */ /* 0x000fe4000001000f */
[----:B------:R-:W-:Y:S01]  /*2720*/  FFMA.FTZ R109, R22, R112, R109 ;  /* 0x00000070166d7223 */ /* 0x000fe2000001006d */
[----:B------:R-:W-:Y:S01]  /*2730*/  UIADD3 UR7, -UR16, 0x1, URZ ;  /* 0x0000000110077890 */ /* 0x000fe2000fffe13f */
[----:B-----5:R-:W-:-:S02]  /*2740*/  FSETP.NEU.FTZ.AND P0, PT, R0, RZ, PT ;  /* 0x000000ff0000720b */ /* 0x020fc40003f1d000 */
[----:B--2---:R-:W-:-:S05]  /*2750*/  PRMT R13, R113, 0x7632, R13 ;  /* 0x00007632710d7816 */ /* 0x004fca000000000d */
[----:B------:R-:W-:Y:S01]  /*2760*/  IMAD.U32 R13, R13, 0x10000, RZ ;  /* 0x000100000d0d7824 */ /* 0x000fe200078e00ff */
[----:B----4-:R-:W-:-:S03]  /*2770*/  PRMT R15, R115, 0x7632, R15 ;  /* 0x00007632730f7816 */ /* 0x010fc6000000000f */
[----:B------:R-:W-:Y:S01]  /*2780*/  FFMA.FTZ R112, R91, R13, R108 ;  /* 0x0000000d5b707223 */ /* 0x000fe2000001006c */
[----:B------:R-:W-:Y:S01]  /*2790*/  IMAD.U32 R110, R115, 0x10000, RZ ;  /* 0x00010000736e7824 */ /* 0x000fe200078e00ff */
[C---:B---3--:R-:W-:Y:S01]  /*27a0*/  PRMT R13, R106.reuse, 0x7632, R13 ;  /* 0x000076326a0d7816 */ /* 0x048fe2000000000d */
[----:B------:R-:W-:Y:S02]  /*27b0*/  IMAD.U32 R105, R15, 0x10000, RZ ;  /* 0x000100000f697824 */ /* 0x000fe400078e00ff */
[----:B------:R-:W-:Y:S01]  /*27c0*/  FMUL.FTZ R110, R43, R110 ;  /* 0x0000006e2b6e7220 */ /* 0x000fe20000410000 */
[----:B------:R-:W-:Y:S01]  /*27d0*/  IMAD.U32 R106, R106, 0x10000, RZ ;  /* 0x000100006a6a7824 */ /* 0x000fe200078e00ff */
[----:B------:R-:W-:Y:S01]  /*27e0*/  SHF.L.U32 R15, R13, 0x10, RZ ;  /* 0x000000100d0f7819 */ /* 0x000fe200000006ff */
[----:B------:R-:W-:Y:S01]  /*27f0*/  FMUL.FTZ R105, R58, R105 ;  /* 0x000000693a697220 */ /* 0x000fe20000410000 */
[C---:B------:R-:W-:Y:S01]  /*2800*/  PRMT R13, R114.reuse, 0x7632, R13 ;  /* 0x00007632720d7816 */ /* 0x040fe2000000000d */
[----:B------:R-:W-:Y:S01]  /*2810*/  FFMA.FTZ R106, R39, R106, R110 ;  /* 0x0000006a276a7223 */ /* 0x000fe2000001006e */
[----:B------:R-:W-:-:S02]  /*2820*/  IMAD.U32 R114, R114, 0x10000, RZ ;  /* 0x0001000072727824 */ /* 0x000fc400078e00ff */
[----:B------:R-:W-:Y:S01]  /*2830*/  FFMA.FTZ R110, R50, R15, R105 ;  /* 0x0000000f326e7223 */ /* 0x000fe20000010069 */
[C---:B------:R-:W-:Y:S01]  /*2840*/  PRMT R15, R14.reuse, 0x7632, R15 ;  /* 0x000076320e0f7816 */ /* 0x040fe2000000000f */
[----:B------:R-:W-:Y:S02]  /*2850*/  IMAD.U32 R12, R113, 0x10000, RZ ;  /* 0x00010000710c7824 */ /* 0x000fe400078e00ff */
[----:B------:R-:W-:Y:S01]  /*2860*/  FFMA.FTZ R106, R47, R114, R106 ;  /* 0x000000722f6a7223 */ /* 0x000fe2000001006a */
[----:B------:R-:W-:Y:S01]  /*2870*/  IMAD.U32 R14, R14, 0x10000, RZ ;  /* 0x000100000e0e7824 */ /* 0x000fe200078e00ff */
[----:B------:R-:W-:Y:S01]  /*2880*/  PRMT R105, R117, 0x7632, R105 ;  /* 0x0000763275697816 */ /* 0x000fe20000000069 */
[----:B------:R-:W-:Y:S02]  /*2890*/  IMAD.U32 R13, R13, 0x10000, RZ ;  /* 0x000100000d0d7824 */ /* 0x000fe400078e00ff */
[----:B------:R-:W-:Y:S01]  /*28a0*/  FFMA.FTZ R109, R26, R12, R109 ;  /* 0x0000000c1a6d7223 */ /* 0x000fe2000001006d */
[----:B------:R-:W-:-:S02]  /*28b0*/  IMAD.U32 R117, R117, 0x10000, RZ ;  /* 0x0001000075757824 */ /* 0x000fc400078e00ff */
[----:B------:R-:W-:Y:S01]  /*28c0*/  FFMA.FTZ R14, R59, R14, R106 ;  /* 0x0000000e3b0e7223 */ /* 0x000fe2000001006a */
[C---:B------:R-:W-:Y:S01]  /*28d0*/  PRMT R12, R107.reuse, 0x7632, R12 ;  /* 0x000076326b0c7816 */ /* 0x040fe2000000000c */
[----:B------:R-:W-:Y:S01]  /*28e0*/  IMAD.U32 R107, R107, 0x10000, RZ ;  /* 0x000100006b6b7824 */ /* 0x000fe200078e00ff */
[----:B------:R-:W-:Y:S01]  /*28f0*/  SHF.L.U32 R15, R15, 0x10, RZ ;  /* 0x000000100f0f7819 */ /* 0x000fe200000006ff */
[----:B------:R-:W-:Y:S01]  /*2900*/  FFMA.FTZ R13, R63, R13, R110 ;  /* 0x0000000d3f0d7223 */ /* 0x000fe2000001006e */
[C---:B------:R-:W-:Y:S01]  /*2910*/  PRMT R106, R116.reuse, 0x7632, R106 ;  /* 0x00007632746a7816 */ /* 0x040fe2000000006a */
[----:B------:R-:W-:Y:S01]  /*2920*/  FFMA.FTZ R14, R7, R117, R14 ;  /* 0x00000075070e7223 */ /* 0x000fe2000001000e */
[----:B------:R-:W-:Y:S02]  /*2930*/  IMAD.U32 R116, R116, 0x10000, RZ ;  /* 0x0001000074747824 */ /* 0x000fe400078e00ff */
[----:B------:R-:W-:Y:S01]  /*2940*/  FFMA.FTZ R108, R18, R107, R109 ;  /* 0x0000006b126c7223 */ /* 0x000fe2000001006d */
[----:B------:R-:W-:Y:S01]  /*2950*/  FFMA.FTZ R13, R68, R15, R13 ;  /* 0x0000000f440d7223 */ /* 0x000fe2000001000d */
[----:B------:R-:W-:Y:S01]  /*2960*/  IMAD.U32 R15, R105, 0x10000, RZ ;  /* 0x00010000690f7824 */ /* 0x000fe200078e00ff */
[C---:B------:R-:W-:Y:S01]  /*2970*/  PRMT R107, R119.reuse, 0x7632, R107 ;  /* 0x00007632776b7816 */ /* 0x040fe2000000006b */
[----:B------:R-:W-:-:S02]  /*2980*/  IMAD.U32 R119, R119, 0x10000, RZ ;  /* 0x0001000077777824 */ /* 0x000fc400078e00ff */
[----:B------:R-:W-:Y:S01]  /*2990*/  FFMA.FTZ R14, R69, R116, R14 ;  /* 0x00000074450e7223 */ /* 0x000fe2000001000e */
[----:B------:R-:W-:Y:S01]  /*29a0*/  SHF.L.U32 R105, R106, 0x10, RZ ;  /* 0x000000106a697819 */ /* 0x000fe200000006ff */
[----:B------:R-:W-:Y:S01]  /*29b0*/  FFMA.FTZ R106, R76, R15, R13 ;  /* 0x0000000f4c6a7223 */ /* 0x000fe2000001000d */
[----:B------:R-:W-:Y:S02]  /*29c0*/  IMAD.U32 R15, R118, 0x10000, RZ ;  /* 0x00010000760f7824 */ /* 0x000fe400078e00ff */
[----:B------:R-:W-:Y:S01]  /*29d0*/  FFMA.FTZ R14, R77, R119, R14 ;  /* 0x000000774d0e7223 */ /* 0x000fe2000001000e */
[----:B------:R-:W-:Y:S02]  /*29e0*/  IMAD.U32 R13, R107, 0x10000, RZ ;  /* 0x000100006b0d7824 */ /* 0x000fe400078e00ff */
[----:B------:R-:W-:Y:S01]  /*29f0*/  FFMA.FTZ R106, R97, R105, R106 ;  /* 0x00000069616a7223 */ /* 0x000fe2000001006a */
[----:B------:R-:W-:Y:S01]  /*2a00*/  FFMA.FTZ R14, R23, R15, R14 ;  /* 0x0000000f170e7223 */ /* 0x000fe2000001000e */
[----:B------:R-:W-:-:S02]  /*2a10*/  SHF.L.U32 R15, R85, 0x5, RZ ;  /* 0x00000005550f7819 */ /* 0x000fc400000006ff */
[----:B------:R-:W-:Y:S01]  /*2a20*/  FFMA.FTZ R106, R101, R13, R106 ;  /* 0x0000000d656a7223 */ /* 0x000fe2000001006a */
[----:B------:R-:W-:Y:S01]  /*2a30*/  PRMT R13, R118, 0x7632, R13 ;  /* 0x00007632760d7816 */ /* 0x000fe2000000000d */
[--C-:B------:R-:W-:Y:S01]  /*2a40*/  FADD.FTZ R105, R108, R11.reuse ;  /* 0x0000000b6c697221 */ /* 0x100fe20000010000 */
[----:B------:R-:W-:Y:S01]  /*2a50*/  PRMT R11, R10, 0x7632, R11 ;  /* 0x000076320a0b7816 */ /* 0x000fe2000000000b */
[----:B------:R-:W-:Y:S01]  /*2a60*/  IMAD.IADD R15, R30, 0x1, R15 ;  /* 0x000000011e0f7824 */ /* 0x000fe200078e020f */
[----:B------:R-:W-:Y:S01]  /*2a70*/  SHF.L.U32 R12, R12, 0x10, RZ ;  /* 0x000000100c0c7819 */ /* 0x000fe200000006ff */
[----:B------:R-:W-:Y:S02]  /*2a80*/  IMAD.U32 R10, R10, 0x10000, RZ ;  /* 0x000100000a0a7824 */ /* 0x000fe400078e00ff */
[----:B------:R-:W-:Y:S02]  /*2a90*/  IMAD.U32 R13, R13, 0x10000, RZ ;  /* 0x000100000d0d7824 */ /* 0x000fe400078e00ff */
[----:B------:R-:W-:-:S02]  /*2aa0*/  VIADD R107, R15, UR7 ;  /* 0x000000070f6b7c36 */ /* 0x000fc40008000000 */
[----:B------:R-:W-:Y:S01]  /*2ab0*/  FFMA.FTZ R14, R27, R10, R14 ;  /* 0x0000000a1b0e7223 */ /* 0x000fe2000001000e */
[----:B------:R-:W-:Y:S01]  /*2ac0*/  SHF.L.U32 R11, R11, 0x10, RZ ;  /* 0x000000100b0b7819 */ /* 0x000fe200000006ff */
[----:B------:R-:W-:Y:S01]  /*2ad0*/  FFMA.FTZ R12, R95, R12, R112 ;  /* 0x0000000c5f0c7223 */ /* 0x000fe20000010070 */
[C---:B------:R-:W-:Y:S01]  /*2ae0*/  PRMT R10, R120.reuse, 0x7632, R10 ;  /* 0x00007632780a7816 */ /* 0x040fe2000000000a */
[----:B------:R-:W-:Y:S01]  /*2af0*/  FFMA.FTZ R13, R83, R13, R106 ;  /* 0x0000000d530d7223 */ /* 0x000fe2000001006a */
[----:B------:R-:W-:Y:S01]  /*2b00*/  IMAD.U32 R120, R120, 0x10000, RZ ;  /* 0x0001000078787824 */ /* 0x000fe200078e00ff */
[----:B------:R-:W-:Y:S01]  /*2b10*/  I2FP.F32.S32 R107, R107 ;  /* 0x0000006b006b7245 */ /* 0x000fe20000201400 */
[----:B------:R-:W-:Y:S01]  /*2b20*/  FADD.FTZ R105, R12, R105 ;  /* 0x000000690c697221 */ /* 0x000fe20000010000 */
[----:B------:R-:W-:Y:S01]  /*2b30*/  FFMA.FTZ R106, R92, R11, R13 ;  /* 0x0000000b5c6a7223 */ /* 0x000fe2000001000d */
        /* <DEDUP_REMOVED lines=14> */
.L_x_19101:
[----:B------:R-:W-:-:S05]  /*2c20*/  MOV R11, 0xff7fffff ;  /* 0xff7fffff000b7802 */ /* 0x000fca0000000f00 */
[----:B------:R0:W-:Y:S02]  /*2c30*/  STS [R104], R11 ;  /* 0x0000000b68007388 */ /* 0x0001e40000000800 */
.L_x_19102:
[----:B------:R-:W-:Y:S05]  /*2c40*/  BSYNC B1 ;  /* 0x0000000000017941 */ /* 0x000fea0003800000 */
.L_x_19100:
[----:B------:R-:W-:-:S05]  /*2c50*/  VIADD R85, R85, 0x4 ;  /* 0x0000000455557836 */ /* 0x000fca0000000000 */
[----:B------:R-:W-:-:S13]  /*2c60*/  ISETP.GE.AND P0, PT, R85, UR4, PT ;  /* 0x0000000455007c0c */ /* 0x000fda000bf06270 */
[----:B------:R-:W-:Y:S05]  /*2c70*/  @!P0 BRA `(.L_x_19103) ;  /* 0xffffffe800d08947 */ /* 0x000fea000383ffff */
.L_x_19099:
[----:B------:R-:W-:Y:S05]  /*2c80*/  BSYNC B0 ;  /* 0x0000000000007941 */ /* 0x000fea0003800000 */
.L_x_19098:
[----:B------:R-:W2:Y:S01]  /*2c90*/  SHFL.BFLY PT, R3, R88, 0x10, 0x1f ;  /* 0x0e001f0058037f89 */ /* 0x000ea200000e0000 */
[C---:B------:R-:W-:Y:S01]  /*2ca0*/  ISETP.NE.AND P0, PT, R30.reuse, RZ, PT ;  /* 0x000000ff1e00720c */ /* 0x040fe20003f05270 */
[----:B------:R-:W-:Y:S01]  /*2cb0*/  IMAD.MOV.U32 R6, RZ, RZ, -0x800001 ;  /* 0xff7fffffff067424 */ /* 0x000fe200078e00ff */
[----:B------:R-:W-:Y:S01]  /*2cc0*/  ISETP.GT.AND P1, PT, R30, 0x3, PT ;  /* 0x000000031e00780c */ /* 0x000fe20003f24270 */
[----:B------:R-:W-:Y:S01]  /*2cd0*/  UIADD3 UR7, UR16, 0x1f, URZ ;  /* 0x0000001f10077890 */ /* 0x000fe2000fffe03f */
[----:B------:R-:W-:Y:S01]  /*2ce0*/  SHF.R.S32.HI R13, RZ, 0x1f, R28 ;  /* 0x0000001fff0d7819 */ /* 0x000fe2000001141c */
[----:B------:R-:W-:Y:S02]  /*2cf0*/  BSSY B0, `(.L_x_19104) ;  /* 0x000010e000007945 */ /* 0x000fe40003800000 */
[----:B------:R-:W-:Y:S01]  /*2d00*/  USHF.R.S32.HI UR8, URZ, 0x1f, UR7 ;  /* 0x0000001f3f087899 */ /* 0x000fe20008011407 */
[----:B------:R-:W-:-:S03]  /*2d10*/  LEA.HI R13, R13, R28, RZ, 0x5 ;  /* 0x0000001c0d0d7211 */ /* 0x000fc600078f28ff */
[----:B------:R-:W-:Y:S02]  /*2d20*/  ULEA.HI UR8, UR8, UR7, URZ, 0x5 ;  /* 0x0000000708087291 */ /* 0x000fe4000f8f283f */
[----:B------:R-:W3:Y:S02]  /*2d30*/  @!P0 S2R R9, SR_CgaCtaId ;  /* 0x0000000000098919 */ /* 0x000ee40000008800 */
[----:B------:R-:W-:Y:S01]  /*2d40*/  @!P1 MOV R4, 0x400 ;  /* 0x0000040000049802 */ /* 0x000fe20000000f00 */
[----:B------:R-:W-:Y:S01]  /*2d50*/  USHF.R.S32.HI UR18, URZ, 0x5, UR8 ;  /* 0x000000053f127899 */ /* 0x000fe20008011408 */
[----:B01----:R-:W0:Y:S03]  /*2d60*/  @!P1 S2R R11, SR_CgaCtaId ;  /* 0x00000000000b9919 */ /* 0x003e260000008800 */
[----:B------:R-:W-:Y:S01]  /*2d70*/  @!P1 VIADD R4, R4, 0xa0 ;  /* 0x000000a004049836 */ /* 0x000fe20000000000 */
[----:B--2---:R-:W-:-:S05]  /*2d80*/  FMNMX.FTZ R3, R3, R88, !PT ;  /* 0x0000005803037209 */ /* 0x004fca0007810000 */
[----:B-----5:R-:W1:Y:S02]  /*2d90*/  SHFL.BFLY PT, R0, R3, 0x8, 0x1f ;  /* 0x0d001f0003007f89 */ /* 0x020e6400000e0000 */
[----:B-1----:R-:W-:Y:S02]  /*2da0*/  FMNMX.FTZ R0, R3, R0, !PT ;  /* 0x0000000003007209 */ /* 0x002fe40007810000 */
[----:B------:R-:W-:-:S03]  /*2db0*/  @!P0 MOV R3, 0x400 ;  /* 0x0000040000038802 */ /* 0x000fc60000000f00 */
[----:B------:R-:W1:Y:S02]  /*2dc0*/  SHFL.BFLY PT, R5, R0, 0x4, 0x1f ;  /* 0x0c801f0000057f89 */ /* 0x000e6400000e0000 */
[----:B-1----:R-:W-:Y:S01]  /*2dd0*/  FMNMX.FTZ R5, R0, R5, !PT ;  /* 0x0000000500057209 */ /* 0x002fe20007810000 */
[----:B------:R-:W-:-:S04]  /*2de0*/  @!P0 VIADD R0, R3, 0xa0 ;  /* 0x000000a003008836 */ /* 0x000fc80000000000 */
[----:B------:R-:W1:Y:S01]  /*2df0*/  SHFL.BFLY PT, R2, R5, 0x2, 0x1f ;  /* 0x0c401f0005027f89 */ /* 0x000e6200000e0000 */
[----:B---3--:R-:W-:Y:S02]  /*2e00*/  @!P0 LEA R3, R9, R0, 0x18 ;  /* 0x0000000009038211 */ /* 0x008fe400078ec0ff */
[----:B------:R-:W-:-:S04]  /*2e10*/  SHF.R.S32.HI R0, RZ, 0x5, R13 ;  /* 0x00000005ff007819 */ /* 0x000fc8000001140d */
[----:B------:R-:W-:Y:S02]  /*2e20*/  @!P0 LEA R3, R0, R3, 0x2 ;  /* 0x0000000300038211 */ /* 0x000fe400078e10ff */
[----:B-1----:R-:W-:Y:S02]  /*2e30*/  FMNMX.FTZ R2, R5, R2, !PT ;  /* 0x0000000205027209 */ /* 0x002fe40007810000 */
[----:B0-----:R-:W-:-:S03]  /*2e40*/  @!P1 LEA R5, R11, R4, 0x18 ;  /* 0x000000040b059211 */ /* 0x001fc600078ec0ff */
[----:B------:R-:W0:Y:S02]  /*2e50*/  SHFL.BFLY PT, R7, R2, 0x1, 0x1f ;  /* 0x0c201f0002077f89 */ /* 0x000e2400000e0000 */
[----:B------:R-:W-:Y:S01]  /*2e60*/  @!P1 IMAD R5, R30, 0x4, R5 ;  /* 0x000000041e059824 */ /* 0x000fe200078e0205 */
[----:B0-----:R-:W-:-:S05]  /*2e70*/  @!P0 FMNMX.FTZ R4, R2, R7, !PT ;  /* 0x0000000702048209 */ /* 0x001fca0007810000 */
[----:B------:R-:W-:Y:S01]  /*2e80*/  @!P0 STS [R3], R4 ;  /* 0x0000000403008388 */ /* 0x000fe20000000800 */
[----:B------:R-:W-:Y:S06]  /*2e90*/  BAR.SYNC.DEFER_BLOCKING 0x0 ;  /* 0x0000000000007b1d */ /* 0x000fec0000010000 */
[----:B------:R0:W1:Y:S01]  /*2ea0*/  @!P1 LDS R6, [R5] ;  /* 0x0000000005069984 */ /* 0x0000620000000800 */
[----:B------:R-:W-:Y:S01]  /*2eb0*/  ISETP.GE.AND P1, PT, R28, UR6, PT ;  /* 0x000000061c007c0c */ /* 0x000fe2000bf26270 */
[----:B0-----:R-:W-:Y:S02]  /*2ec0*/  IMAD.MOV.U32 R5, RZ, RZ, RZ ;  /* 0x000000ffff057224 */ /* 0x001fe400078e00ff */
[----:B-1----:R-:W0:Y:S02]  /*2ed0*/  SHFL.BFLY PT, R7, R6, 0x2, 0x1f ;  /* 0x0c401f0006077f89 */ /* 0x002e2400000e0000 */
[----:B0-----:R-:W-:-:S05]  /*2ee0*/  FMNMX.FTZ R7, R7, R6, !PT ;  /* 0x0000000607077209 */ /* 0x001fca0007810000 */
[----:B------:R-:W0:Y:S02]  /*2ef0*/  SHFL.BFLY PT, R2, R7, 0x1, 0x1f ;  /* 0x0c201f0007027f89 */ /* 0x000e2400000e0000 */
[----:B0-----:R-:W-:-:S06]  /*2f00*/  FMNMX.FTZ R2, R7, R2, !PT ;  /* 0x0000000207027209 */ /* 0x001fcc0007810000 */
[----:B------:R-:W0:Y:S01]  /*2f10*/  SHFL.IDX PT, R2, R2, RZ, 0x1f ;  /* 0x00001fff02027589 */ /* 0x000e2200000e0000 */
[----:B------:R-:W-:Y:S05]  /*2f20*/  @P1 BRA `(.L_x_19105) ;  /* 0x0000000c00a81947 */ /* 0x000fea0003800000 */
[----:B------:R-:W1:Y:S01]  /*2f30*/  S2R R5, SR_CTAID.Z ;  /* 0x0000000000057919 */ /* 0x000e620000002700 */
[----:B------:R-:W-:Y:S01]  /*2f40*/  MOV R4, 0xfffffff0 ;  /* 0xfffffff000047802 */ /* 0x000fe20000000f00 */
[----:B------:R-:W-:Y:S01]  /*2f50*/  BSSY B1, `(.L_x_19106) ;  /* 0x0000021000017945 */ /* 0x000fe20003800000 */
[----:B------:R-:W-:-:S03]  /*2f60*/  LOP3.LUT R3, RZ, UR18, RZ, 0x33, !PT ;  /* 0x00000012ff037c12 */ /* 0x000fc6000f8e33ff */
[----:B-1----:R-:W-:-:S05]  /*2f70*/  IMAD R4, R5, R4, -0x11 ;  /* 0xffffffef05047424 */ /* 0x002fca00078e0204 */
[----:B------:R-:W-:Y:S02]  /*2f80*/  VIMNMX R3, R3, R4, !PT ;  /* 0x0000000403037248 */ /* 0x000fe40007fe0100 */
[----:B------:R-:W-:Y:S02]  /*2f90*/  LOP3.LUT R4, RZ, UR16, RZ, 0x33, !PT ;  /* 0x00000010ff047c12 */ /* 0x000fe4000f8e33ff */
[----:B------:R-:W-:-:S04]  /*2fa0*/  LEA R3, R3, 0x1f, 0x5 ;  /* 0x0000001f03037811 */ /* 0x000fc800078e28ff */
[----:B------:R-:W-:-:S04]  /*2fb0*/  VIMNMX R3, R3, R4, !PT ;  /* 0x0000000403037248 */ /* 0x000fc80007fe0100 */
[----:B------:R-:W-:-:S05]  /*2fc0*/  IADD3 R3, -R28, -0x2, -R3 ;  /* 0xfffffffe1c037810 */ /* 0x000fca0007ffe903 */
[----:B------:R-:W-:Y:S02]  /*2fd0*/  IMAD R3, R5, -0x200, R3 ;  /* 0xfffffe0005037824 */ /* 0x000fe400078e0203 */
[----:B------:R-:W-:-:S03]  /*2fe0*/  IMAD.MOV.U32 R5, RZ, RZ, RZ ;  /* 0x000000ffff057224 */ /* 0x000fc600078e00ff */
[C---:B------:R-:W-:Y:S02]  /*2ff0*/  LEA.HI R4, R3.reuse, 0x1, RZ, 0x19 ;  /* 0x0000000103047811 */ /* 0x040fe400078fc8ff */
[----:B------:R-:W-:Y:S02]  /*3000*/  ISETP.GE.U32.AND P2, PT, R3, 0x180, PT ;  /* 0x000001800300780c */ /* 0x000fe40003f46070 */
[----:B------:R-:W-:Y:S01]  /*3010*/  LOP3.LUT P0, R6, R4, 0x3, RZ, 0xc0, !PT ;  /* 0x0000000304067812 */ /* 0x000fe2000780c0ff */
[----:B------:R-:W-:-:S12]  /*3020*/  IMAD.MOV.U32 R4, RZ, RZ, R28 ;  /* 0x000000ffff047224 */ /* 0x000fd800078e001c */
        /* <DEDUP_REMOVED lines=8> */
.L_x_19108:
        /* <DEDUP_REMOVED lines=11> */
.L_x_19107:
[----:B------:R-:W-:Y:S05]  /*3160*/  BSYNC B1 ;  /* 0x0000000000017941 */ /* 0x000fea0003800000 */
.L_x_19106:
        /* <DEDUP_REMOVED lines=15> */
.L_x_19111:
        /* <DEDUP_REMOVED lines=98> */
[----:B0-----:R-:W-:Y:S01]  /*3880*/  IADD3 R3, R3, 0x2000, RZ ;  /* 0x0000200003037810 */ /* 0x001fe20007ffe0ff */
[----:B------:R-:W-:Y:S06]  /*3890*/  @!P2 BRA `(.L_x_19111) ;  /* 0xfffffff80070a947 */ /* 0x000fec000383ffff */
.L_x_19110:
[----:B------:R-:W-:Y:S05]  /*38a0*/  BSYNC B1 ;  /* 0x0000000000017941 */ /* 0x000fea0003800000 */
.L_x_19109:
        /* <DEDUP_REMOVED lines=55> */
.L_x_19113:
[----:B------:R-:W-:Y:S05]  /*3c20*/  BSYNC B1 ;  /* 0x0000000000017941 */ /* 0x000fea0003800000 */
.L_x_19112:
        /* <DEDUP_REMOVED lines=26> */
.L_x_19105:
[----:B------:R-:W-:Y:S05]  /*3dd0*/  BSYNC B0 ;  /* 0x0000000000007941 */ /* 0x000fea0003800000 */
.L_x_19104:
        /* <DEDUP_REMOVED lines=59> */
.L_x_19118:
        /* <DEDUP_REMOVED lines=8> */
.L_x_19117:
[----:B------:R-:W-:Y:S05]  /*4210*/  BSYNC B1 ;  /* 0x0000000000017941 */ /* 0x000fea0003800000 */
.L_x_19116:
        /* <DEDUP_REMOVED lines=15> */
.L_x_19121:
        /* <DEDUP_REMOVED lines=52> */
.L_x_19120:
[----:B------:R-:W-:Y:S05]  /*4650*/  BSYNC B1 ;  /* 0x0000000000017941 */ /* 0x000fea0003800000 */
.L_x_19119:
        /* <DEDUP_REMOVED lines=31> */
.L_x_19123:
[----:B------:R-:W-:Y:S05]  /*4850*/  BSYNC B1 ;  /* 0x0000000000017941 */ /* 0x000fea0003800000 */
.L_x_19122:
        /* <DEDUP_REMOVED lines=14> */
.L_x_19115:
[----:B------:R-:W-:Y:S05]  /*4940*/  BSYNC B0 ;  /* 0x0000000000007941 */ /* 0x000fea0003800000 */
.L_x_19114:
[----:B------:R-:W-:Y:S01]  /*4950*/  BAR.SYNC.DEFER_BLOCKING 0x0 ;  /* 0x0000000000007b1d */ /* 0x000fe20000010000 */
[----:B------:R-:W-:Y:S02]  /*4960*/  ISETP.NE.AND P0, PT, R28, RZ, PT ;  /* 0x000000ff1c00720c */ /* 0x000fe40003f05270 */
[----:B------:R-:W-:-:S03]  /*4970*/  ISETP.GE.AND P1, PT, R33, UR4, PT ;  /* 0x0000000421007c0c */ /* 0x000fc6000bf26270 */
[----:B------:R-:W-:Y:S08]  /*4980*/  BSSY B0, `(.L_x_19124) ;  /* 0x000001d000007945 */ /* 0x000ff00003800000 */
[----:B------:R-:W-:Y:S05]  /*4990*/  @P0 BRA `(.L_x_19125) ;  /* 0x00000000006c0947 */ /* 0x000fea0003800000 */
[----:B------:R-:W3:Y:S01]  /*49a0*/  S2UR UR7, SR_CTAID.Y ;  /* 0x00000000000779c3 */ /* 0x000ee20000002600 */
[----:B------:R-:W-:Y:S01]  /*49b0*/  ULDC UR8, c[0x0][0x14] ;  /* 0x0000050000087ab9 */ /* 0x000fe20000000800 */
[----:B------:R-:W-:Y:S01]  /*49c0*/  ULDC UR6, c[0x0][0xc] ;  /* 0x0000030000067ab9 */ /* 0x000fe20000000800 */
[----:B------:R-:W-:-:S05]  /*49d0*/  ULDC.64 UR14, c[0x0][0x210] ;  /* 0x00008400000e7ab9 */ /* 0x000fca0000000a00 */
[----:B------:R-:W4:Y:S08]  /*49e0*/  S2UR UR9, SR_CTAID.X ;  /* 0x00000000000979c3 */ /* 0x000f300000002500 */
[----:B------:R-:W5:Y:S01]  /*49f0*/  S2UR UR13, SR_CTAID.Z ;  /* 0x00000000000d79c3 */ /* 0x000f620000002700 */
[----:B---3--:R-:W-:-:S04]  /*4a00*/  UIMAD UR6, UR7, UR6, URZ ;  /* 0x00000006070672a4 */ /* 0x008fc8000f8e023f */
[----:B------:R-:W-:Y:S02]  /*4a10*/  UIMAD UR6, UR6, UR8, URZ ;  /* 0x00000008060672a4 */ /* 0x000fe4000f8e023f */
[----:B----4-:R-:W-:Y:S02]  /*4a20*/  UIMAD UR7, UR9, UR8, URZ ;  /* 0x00000008090772a4 */ /* 0x010fe4000f8e023f */
[----:B------:R-:W-:Y:S02]  /*4a30*/  USHF.R.S32.HI UR8, URZ, 0x1f, UR6 ;  /* 0x0000001f3f087899 */ /* 0x000fe40008011406 */
[----:B------:R-:W-:Y:S02]  /*4a40*/  USHF.R.S32.HI UR9, URZ, 0x1f, UR7 ;  /* 0x0000001f3f097899 */ /* 0x000fe40008011407 */
[----:B-----5:R-:W-:Y:S02]  /*4a50*/  USHF.R.S32.HI UR12, URZ, 0x1f, UR13 ;  /* 0x0000001f3f0c7899 */ /* 0x020fe4000801140d */
        /* <DEDUP_REMOVED lines=15> */
.L_x_19125:
[----:B------:R-:W-:Y:S05]  /*4b50*/  BSYNC B0 ;  /* 0x0000000000007941 */ /* 0x000fea0003800000 */
.L_x_19124:
[----:B------:R-:W-:Y:S01]  /*4b60*/  ULDC UR12, c[0x0][0x26c] ;  /* 0x00009b00000c7ab9 */ /* 0x000fe20000000800 */
[----:B------:R-:W-:Y:S04]  /*4b70*/  BSSY B1, `(.L_x_19126) ;  /* 0x000031c000017945 */ /* 0x000fe80003800000 */
[----:B------:R-:W-:Y:S05]  /*4b80*/  @!P1 BRA `(.L_x_19127) ;  /* 0x0000000000209947 */ /* 0x000fea0003800000 */
[----:B------:R-:W-:Y:S01]  /*4b90*/  HFMA2.MMA R40, -RZ, RZ, 0, 0 ;  /* 0x00000000ff287435 */ /* 0x000fe200000001ff */
[----:B------:R-:W-:Y:S02]  /*4ba0*/  CS2R R38, SRZ ;  /* 0x0000000000267805 */ /* 0x000fe4000001ff00 */
[----:B--23--:R-:W-:Y:S01]  /*4bb0*/  CS2R R36, SRZ ;  /* 0x0000000000247805 */ /* 0x00cfe2000001ff00 */
[----:B------:R-:W-:Y:S01]  /*4bc0*/  IMAD.MOV.U32 R34, RZ, RZ, RZ ;  /* 0x000000ffff227224 */ /* 0x000fe200078e00ff */
[----:B------:R-:W-:Y:S01]  /*4bd0*/  CS2R R26, SRZ ;  /* 0x00000000001a7805 */ /* 0x000fe2000001ff00 */
[----:B------:R-:W-:Y:S02]  /*4be0*/  IMAD.MOV.U32 R31, RZ, RZ, RZ ;  /* 0x000000ffff1f7224 */ /* 0x000fe400078e00ff */
[----:B------:R-:W-:Y:S01]  /*4bf0*/  IMAD.MOV.U32 R25, RZ, RZ, RZ ;  /* 0x000000ffff197224 */ /* 0x000fe200078e00ff */
[----:B------:R-:W-:Y:S06]  /*4c00*/  BRA `(.L_x_19128) ;  /* 0x0000003000487947 */ /* 0x000fec0003800000 */
.L_x_19127:
[----:B-1-3--:R-:W1:Y:S01]  /*4c10*/  I2F.RP R4, R96 ;  /* 0x0000006000047306 */ /* 0x00ae620000209400 */
[C---:B------:R-:W-:Y:S01]  /*4c20*/  IADD3 R23, P0, R33.reuse, UR5, RZ ;  /* 0x0000000521177c10 */ /* 0x040fe2000ff1e0ff */
[----:B------:R-:W-:Y:S01]  /*4c30*/  ULDC.64 UR6, c[0x0][0x248] ;  /* 0x0000920000067ab9 */ /* 0x000fe20000000a00 */
[----:B------:R-:W3:Y:S01]  /*4c40*/  S2R R44, SR_CTAID.Z ;  /* 0x00000000002c7919 */ /* 0x000ee20000002700 */
[----:B------:R-:W4:Y:S01]  /*4c50*/  LDC R41, c[0x0][0x26c] ;  /* 0x00009b00ff297b82 */ /* 0x000f220000000800 */
[----:B0-----:R-:W-:Y:S01]  /*4c60*/  LEA.HI.X.SX32 R2, R33, UR17, 0x1, P0 ;  /* 0x0000001121027c11 */ /* 0x001fe200080f0eff */
[----:B------:R-:W-:Y:S01]  /*4c70*/  ULDC UR9, c[0x0][0x270] ;  /* 0x00009c0000097ab9 */ /* 0x000fe20000000800 */
[----:B------:R-:W-:Y:S01]  /*4c80*/  LEA R22, P0, R23, UR6, 0x2 ;  /* 0x0000000617167c11 */ /* 0x000fe2000f8010ff */
[----:B------:R-:W-:Y:S01]  /*4c90*/  UMOV UR6, 0x400 ;  /* 0x0000040000067882 */ /* 0x000fe20000000000 */
[----:B------:R-:W-:Y:S01]  /*4ca0*/  IMAD R12, R29, UR9, RZ ;  /* 0x000000091d0c7c24 */ /* 0x000fe2000f8e02ff */
[----:B------:R-:W-:Y:S01]  /*4cb0*/  UIADD3 UR6, UR6, 0xc0, URZ ;  /* 0x000000c006067890 */ /* 0x000fe2000fffe03f */
[----:B------:R-:W-:Y:S01]  /*4cc0*/  LEA.HI.X R23, R23, UR7, R2, 0x2, P0 ;  /* 0x0000000717177c11 */ /* 0x000fe200080f1402 */
[----:B------:R-:W0:Y:S01]  /*4cd0*/  S2UR UR7, SR_CgaCtaId ;  /* 0x00000000000779c3 */ /* 0x000e220000008800 */
[----:B------:R-:W-:Y:S01]  /*4ce0*/  MOV R42, UR18 ;  /* 0x00000012002a7c02 */ /* 0x000fe20008000f00 */
[----:B------:R-:W-:Y:S01]  /*4cf0*/  ULDC UR8, c[0x0][0x28c] ;  /* 0x0000a30000087ab9 */ /* 0x000fe20000000800 */
[----:B-1----:R-:W1:Y:S01]  /*4d00*/  MUFU.RCP R4, R4 ;  /* 0x0000000400047308 */ /* 0x002e620000001000 */
[----:B------:R-:W-:-:S02]  /*4d10*/  CS2R R38, SRZ ;  /* 0x0000000000267805 */ /* 0x000fc4000001ff00 */
[----:B--2---:R-:W-:Y:S01]  /*4d20*/  CS2R R36, SRZ ;  /* 0x0000000000247805 */ /* 0x004fe2000001ff00 */
[----:B------:R-:W-:Y:S01]  /*4d30*/  IMAD.MOV.U32 R34, RZ, RZ, RZ ;  /* 0x000000ffff227224 */ /* 0x000fe200078e00ff */
[----:B------:R-:W-:Y:S01]  /*4d40*/  CS2R R26, SRZ ;  /* 0x00000000001a7805 */ /* 0x000fe2000001ff00 */
[----:B------:R-:W-:Y:S01]  /*4d50*/  IMAD.MOV.U32 R31, RZ, RZ, RZ ;  /* 0x000000ffff1f7224 */ /* 0x000fe200078e00ff */
[----:B------:R-:W-:Y:S01]  /*4d60*/  MOV R40, RZ ;  /* 0x000000ff00287202 */ /* 0x000fe20000000f00 */
[----:B------:R-:W-:Y:S01]  /*4d70*/  VIADD R32, R32, -UR8 ;  /* 0x8000000820207c36 */ /* 0x000fe20008000000 */
[----:B------:R-:W-:Y:S02]  /*4d80*/  IADD3 R42, -R42, 0x1, RZ ;  /* 0x000000012a2a7810 */ /* 0x000fe40007ffe1ff */
[----:B------:R-:W-:Y:S02]  /*4d90*/  SHF.R.S32.HI R13, RZ, 0x1f, R12 ;  /* 0x0000001fff0d7819 */ /* 0x000fe4000001140c */
[----:B----4-:R-:W-:Y:S01]  /*4da0*/  SHF.R.S32.HI R41, RZ, 0x1f, R41 ;  /* 0x0000001fff297819 */ /* 0x010fe20000011429 */
[----:B-1----:R-:W-:Y:S01]  /*4db0*/  VIADD R24, R4, 0xffffffe ;  /* 0x0ffffffe04187836 */ /* 0x002fe20000000000 */
[----:B---3--:R-:W-:-:S03]  /*4dc0*/  LEA R43, R44, R0, 0x4 ;  /* 0x000000002c2b7211 */ /* 0x008fc600078e20ff */
[----:B------:R1:W2:Y:S01]  /*4dd0*/  F2I.FTZ.U32.TRUNC.NTZ R25, R24 ;  /* 0x0000001800197305 */ /* 0x0002a2000021f000 */
[----:B0-----:R-:W-:Y:S01]  /*4de0*/  ULEA UR6, UR7, UR6, 0x18 ;  /* 0x0000000607067291 */ /* 0x001fe2000f8ec03f */
[----:B------:R-:W-:Y:S02]  /*4df0*/  IMAD.SHL.U32 R43, R43, 0x20, RZ ;  /* 0x000000202b2b7824 */ /* 0x000fe400078e00ff */
[----:B-1----:R-:W-:Y:S02]  /*4e00*/  IMAD.MOV.U32 R24, RZ, RZ, RZ ;  /* 0x000000ffff187224 */ /* 0x002fe400078e00ff */
[----:B--2---:R-:W-:-:S04]  /*4e10*/  IMAD.MOV R3, RZ, RZ, -R25 ;  /* 0x000000ffff037224 */ /* 0x004fc800078e0a19 */
[----:B------:R-:W-:-:S04]  /*4e20*/  IMAD R3, R3, R96, RZ ;  /* 0x0000006003037224 */ /* 0x000fc800078e02ff */
[----:B------:R-:W-:Y:S01]  /*4e30*/  IMAD.HI.U32 R24, R25, R3, R24 ;  /* 0x0000000319187227 */ /* 0x000fe200078e0018 */
[----:B------:R-:W-:-:S03]  /*4e40*/  SHF.R.S32.HI R3, RZ, 0x1f, R30 ;  /* 0x0000001fff037819 */ /* 0x000fc6000001141e */
[----:B------:R-:W-:Y:S01]  /*4e50*/  IMAD.MOV.U32 R25, RZ, RZ, RZ ;  /* 0x000000ffff197224 */ /* 0x000fe200078e00ff */
        /* <DEDUP_REMOVED lines=9> */
[C---:B------:R-:W-:Y:S01]  /*4ef0*/  VIADD R47, R29.reuse, 0x300 ;  /* 0x000003001d2f7836 */ /* 0x040fe20000000000 */
[----:B------:R-:W-:Y:S01]  /*4f00*/  LEA R44, R44, R5, 0x6 ;  /* 0x000000052c2c7211 */ /* 0x000fe200078e30ff */
[----:B------:R-:W-:Y:S01]  /*4f10*/  VIADD R49, R29, 0x400 ;  /* 0x000004001d317836 */ /* 0x000fe20000000000 */
[----:B------:R-:W-:Y:S01]  /*4f20*/  LEA R46, R5, UR6, 0x5 ;  /* 0x00000006052e7c11 */ /* 0x000fe2000f8e28ff */
[C---:B------:R-:W-:Y:S01]  /*4f30*/  VIADD R53, R29.reuse, 0x600 ;  /* 0x000006001d357836 */ /* 0x040fe20000000000 */
[C---:B------:R-:W-:Y:S01]  /*4f40*/  IADD3 R59, R29.reuse, 0x900, RZ ;  /* 0x000009001d3b7810 */ /* 0x040fe20007ffe0ff */
[----:B------:R-:W-:-:S02]  /*4f50*/  VIADD R55, R29, 0x700 ;  /* 0x000007001d377836 */ /* 0x000fc40000000000 */
[----:B------:R-:W-:Y:S02]  /*4f60*/  VIADD R57, R29, 0x800 ;  /* 0x000008001d397836 */ /* 0x000fe40000000000 */
[----:B------:R-:W-:Y:S02]  /*4f70*/  IMAD.SHL.U32 R44, R44, 0x8, RZ ;  /* 0x000000082c2c7824 */ /* 0x000fe400078e00ff */
[----:B------:R-:W-:-:S07]  /*4f80*/  VIADD R46, R46, 0x10 ;  /* 0x000000102e2e7836 */ /* 0x000fce0000000000 */
.L_x_19151:
[----:B------:R-:W0:Y:S01]  /*4f90*/  LDC R10, c[0x0][0x290] ;  /* 0x0000a400ff0a7b82 */ /* 0x000e220000000800 */
[----:B------:R-:W-:Y:S01]  /*4fa0*/  IABS R3, R43 ;  /* 0x0000002b00037213 */ /* 0x000fe20000000000 */
[----:B------:R-:W-:Y:S01]  /*4fb0*/  BSSY B0, `(.L_x_19129) ;  /* 0x00002cf000007945 */ /* 0x000fe20003800000 */
[----:B------:R-:W-:-:S03]  /*4fc0*/  IMAD.IADD R85, R42, 0x1, R33 ;  /* 0x000000012a557824 */ /* 0x000fc600078e0221 */
        /* <DEDUP_REMOVED lines=23> */
[----:B------:R-:W-:Y:S01]  /*5140*/  HFMA2.MMA R2, -RZ, RZ, 0, 0 ;  /* 0x00000000ff027435 */ /* 0x000fe200000001ff */
[----:B------:R-:W-:Y:S02]  /*5150*/  ISETP.NE.AND P2, PT, R10, RZ, PT ;  /* 0x000000ff0a00720c */ /* 0x000fe40003f45270 */
[----:B------:R-:W-:-:S05]  /*5160*/  IMAD.IADD R4, R35, 0x1, R5 ;  /* 0x0000000123047824 */ /* 0x000fca00078e0205 */
[----:B------:R-:W-:Y:S02]  /*5170*/  IABS R6, R4 ;  /* 0x0000000400067213 */ /* 0x000fe40000000000 */
[----:B------:R-:W-:Y:S01]  /*5180*/  IMAD.HI.U32 R2, R3, R9, R2 ;  /* 0x0000000903027227 */ /* 0x000fe200078e0002 */
        /* <DEDUP_REMOVED lines=20> */
[-C--:B------:R-:W-:Y:S01]  /*52d0*/  IADD3 R6, P4, R49, R16.reuse, RZ ;  /* 0x0000001031067210 */ /* 0x080fe20007f9e0ff */
        /* <DEDUP_REMOVED lines=9> */
[-C--:B------:R-:W-:Y:S02]  /*5370*/  LEA.HI.X.SX32 R7, R49, R84.reuse, 0x1, P4 ;  /* 0x0000005431077211 */ /* 0x080fe400020f0eff */
[----:B------:R-:W-:Y:S02]  /*5380*/  LEA.HI.X.SX32 R5, R51, R84, 0x1, P3 ;  /* 0x0000005433057211 */ /* 0x000fe400018f0eff */
[----:B------:R-:W-:-:S02]  /*5390*/  LEA.HI.X R65, R9, R15, R18, 0x1, P1 ;  /* 0x0000000f09417211 */ /* 0x000fc400008f0c12 */
[----:B------:R-:W-:Y:S02]  /*53a0*/  LEA R2, P2, R3, R14, 0x1 ;  /* 0x0000000e03027211 */ /* 0x000fe400078408ff */
[-C--:B------:R-:W-:Y:S01]  /*53b0*/  LEA.HI.X R11, R6, R15.reuse, R7, 0x1, P0 ;  /* 0x0000000f060b7211 */ /* 0x080fe200000f0c07 */
[----:B------:R-:W5:Y:S01]  /*53c0*/  LDG.E.CONSTANT R63, desc[UR10][R64.64+0xc] ;  /* 0x00000c0a403f7981 */ /* 0x000f62000c1e9900 */
        /* <DEDUP_REMOVED lines=9> */
[-C--:B------:R-:W-:Y:S02]  /*5460*/  LEA R6, P2, R7, R14.reuse, 0x1 ;  /* 0x0000000e07067211 */ /* 0x080fe400078408ff */
[----:B------:R-:W-:Y:S01]  /*5470*/  LEA R4, P1, R5, R14, 0x1 ;  /* 0x0000000e05047211 */ /* 0x000fe200078208ff */
[----:B------:R-:W5:Y:S01]  /*5480*/  LDG.E.CONSTANT R58, desc[UR10][R8.64+0x4] ;  /* 0x0000040a083a7981 */ /* 0x000f62000c1e9900 */
[-C--:B------:R-:W-:Y:S02]  /*5490*/  LEA.HI.X.SX32 R54, R53, R84.reuse, 0x1, P6 ;  /* 0x0000005435367211 */ /* 0x080fe400030f0eff */
[-C--:B------:R-:W-:Y:S01]  /*54a0*/  LEA.HI.X.SX32 R52, R55, R84.reuse, 0x1, P5 ;  /* 0x0000005437347211 */ /* 0x080fe200028f0eff */
[----:B------:R-:W5:Y:S01]  /*54b0*/  LDG.E.CONSTANT R56, desc[UR10][R8.64+0x8] ;  /* 0x0000080a08387981 */ /* 0x000f62000c1e9900 */
[----:B------:R-:W-:-:S02]  /*54c0*/  LEA.HI.X.SX32 R50, R57, R84, 0x1, P4 ;  /* 0x0000005439327211 */ /* 0x000fc400020f0eff */
[----:B------:R-:W-:Y:S01]  /*54d0*/  LEA.HI.X.SX32 R48, R59, R84, 0x1, P3 ;  /* 0x000000543b307211 */ /* 0x000fe200018f0eff */
[----:B------:R-:W5:Y:S01]  /*54e0*/  LDG.E.CONSTANT R68, desc[UR10][R8.64+0xc] ;  /* 0x00000c0a08447981 */ /* 0x000f62000c1e9900 */
[-C--:B------:R-:W-:Y:S02]  /*54f0*/  LEA R18, P0, R19, R14.reuse, 0x1 ;  /* 0x0000000e13127211 */ /* 0x080fe400078008ff */
[----:B------:R-:W-:Y:S01]  /*5500*/  LEA R20, P6, R17, R14, 0x1 ;  /* 0x0000000e11147211 */ /* 0x000fe200078c08ff */
[----:B------:R-:W5:Y:S01]  /*5510*/  LDG.E.CONSTANT R83, desc[UR10][R2.64] ;  /* 0x0000000a02537981 */ /* 0x000f62000c1e9900 */
[-C--:B------:R-:W-:Y:S02]  /*5520*/  LEA.HI.X R7, R7, R15.reuse, R54, 0x1, P2 ;  /* 0x0000000f07077211 */ /* 0x080fe400010f0c36 */
[-C--:B------:R-:W-:Y:S01]  /*5530*/  LEA.HI.X R5, R5, R15.reuse, R52, 0x1, P1 ;  /* 0x0000000f05057211 */ /* 0x080fe200008f0c34 */
[----:B------:R-:W5:Y:S01]  /*5540*/  LDG.E.CONSTANT R54, desc[UR10][R10.64+0x4] ;  /* 0x0000040a0a367981 */ /* 0x000f62000c1e9900 */
[----:B------:R-:W-:-:S02]  /*5550*/  LEA.HI.X R19, R19, R15, R50, 0x1, P0 ;  /* 0x0000000f13137211 */ /* 0x000fc400000f0c32 */
[----:B------:R-:W-:Y:S01]  /*5560*/  LEA.HI.X R21, R17, R15, R48, 0x1, P6 ;  /* 0x0000000f11157211 */ /* 0x000fe200030f0c30 */
        /* <DEDUP_REMOVED lines=13> */
[----:B------:R-:W-:-:S03]  /*5640*/  IADD3 R16, P0, R29, R16, RZ ;  /* 0x000000101d107210 */ /* 0x000fc60007f1e0ff */
[----:B------:R-:W5:Y:S04]  /*5650*/  LDG.E.CONSTANT R73, desc[UR10][R18.64] ;  /* 0x0000000a12497981 */ /* 0x000f68000c1e9900 */
[----:B-1----:R-:W1:Y:S01]  /*5660*/  LDS.128 R4, [R46+-0x10] ;  /* 0xfffff0002e047984 */ /* 0x002e620000000c00 */
[----:B------:R-:W-:-:S03]  /*5670*/  LEA R14, P1, R16, R14, 0x1 ;  /* 0x0000000e100e7211 */ /* 0x000fc600078208ff */
[----:B------:R-:W5:Y:S04]  /*5680*/  LDG.E.CONSTANT R74, desc[UR10][R18.64+0x4] ;  /* 0x0000040a124a7981 */ /* 0x000f68000c1e9900 */
[----:B------:R-:W5:Y:S04]  /*5690*/  LDG.E.CONSTANT R75, desc[UR10][R18.64+0x8] ;  /* 0x0000080a124b7981 */ /* 0x000f68000c1e9900 */
[----:B------:R2:W5:Y:S04]  /*56a0*/  LDG.E.CONSTANT R76, desc[UR10][R18.64+0xc] ;  /* 0x00000c0a124c7981 */ /* 0x000568000c1e9900 */
[----:B------:R-:W5:Y:S04]  /*56b0*/  LDG.E.CONSTANT R77, desc[UR10][R20.64] ;  /* 0x0000000a144d7981 */ /* 0x000f68000c1e9900 */
[----:B------:R-:W5:Y:S01]  /*56c0*/  LDG.E.CONSTANT R78, desc[UR10][R20.64+0x4] ;  /* 0x0000040a144e7981 */ /* 0x000f62000c1e9900 */
[----:B--2---:R-:W-:-:S03]  /*56d0*/  LEA.HI.X.SX32 R18, R29, R84, 0x1, P0 ;  /* 0x000000541d127211 */ /* 0x004fc600000f0eff */
[----:B------:R-:W5:Y:S01]  /*56e0*/  LDG.E.CONSTANT R79, desc[UR10][R20.64+0x8] ;  /* 0x0000080a144f7981 */ /* 0x000f62000c1e9900 */
[----:B------:R-:W-:-:S03]  /*56f0*/  LEA.HI.X R15, R16, R15, R18, 0x1, P1 ;  /* 0x0000000f100f7211 */ /* 0x000fc600008f0c12 */
[----:B------:R0:W5:Y:S04]  /*5700*/  LDG.E.CONSTANT R80, desc[UR10][R20.64+0xc] ;  /* 0x00000c0a14507981 */ /* 0x000168000c1e9900 */
[----:B------:R2:W5:Y:S04]  /*5710*/  LDG.E.CONSTANT R82, desc[UR10][R2.64+0x4] ;  /* 0x0000040a02527981 */ /* 0x000568000c1e9900 */
[----:B------:R2:W5:Y:S01]  /*5720*/  LDG.E.CONSTANT R81, desc[UR10][R2.64+0x8] ;  /* 0x0000080a02517981 */ /* 0x000562000c1e9900 */
[----:B0-----:R-:W-:Y:S02]  /*5730*/  F2FP.BF16.F32.PACK_AB R21, R9, R8 ;  /* 0x000000080915723e */ /* 0x001fe400000010ff */
[----:B-1----:R-:W-:Y:S01]  /*5740*/  F2FP.BF16.F32.PACK_AB R4, R5, R4 ;  /* 0x000000040504723e */ /* 0x002fe200000010ff */
[----:B------:R2:W5:Y:S01]  /*5750*/  LDG.E.CONSTANT R9, desc[UR10][R14.64+0x8] ;  /* 0x0000080a0e097981 */ /* 0x000562000c1e9900 */
[----:B------:R-:W-:-:S03]  /*5760*/  F2FP.BF16.F32.PACK_AB R20, R7, R6 ;  /* 0x000000060714723e */ /* 0x000fc600000010ff */
[----:B------:R2:W5:Y:S04]  /*5770*/  LDG.E.CONSTANT R5, desc[UR10][R14.64] ;  /* 0x0000000a0e057981 */ /* 0x000568000c1e9900 */
[----:B------:R2:W5:Y:S04]  /*5780*/  LDG.E.CONSTANT R6, desc[UR10][R14.64+0x4] ;  /* 0x0000040a0e067981 */ /* 0x000568000c1e9900 */
[----:B------:R2:W5:Y:S01]  /*5790*/  LDG.E.CONSTANT R7, desc[UR10][R14.64+0xc] ;  /* 0x00000c0a0e077981 */ /* 0x000562000c1e9900 */
[----:B------:R-:W-:Y:S01]  /*57a0*/  ISETP.NE.AND P0, PT, R85, RZ, PT ;  /* 0x000000ff5500720c */ /* 0x000fe20003f05270 */
[----:B------:R-:W-:-:S12]  /*57b0*/  BSSY B2, `(.L_x_19131) ;  /* 0x0000020000027945 */ /* 0x000fd80003800000 */
[----:B--2---:R-:W-:Y:S05]  /*57c0*/  @P0 BRA `(.L_x_19132) ;  /* 0x0000000000780947 */ /* 0x004fea0003800000 */
[C---:B------:R-:W-:Y:S01]  /*57d0*/  VIADD R16, R44.reuse, 0x3 ;  /* 0x000000032c107836 */ /* 0x040fe20000000000 */
[C---:B------:R-:W-:Y:S01]  /*57e0*/  IADD3 R8, R44.reuse, 0x2, RZ ;  /* 0x000000022c087810 */ /* 0x040fe20007ffe0ff */
[C---:B------:R-:W-:Y:S01]  /*57f0*/  VIADD R18, R44.reuse, 0x5 ;  /* 0x000000052c127836 */ /* 0x040fe20000000000 */
[C---:B------:R-:W-:Y:S02]  /*5800*/  ISETP.GE.AND P5, PT, R44.reuse, UR16, PT ;  /* 0x000000102c007c0c */ /* 0x040fe4000bfa6270 */
[----:B------:R-:W-:Y:S02]  /*5810*/  IADD3 R19, R44, 0x6, RZ ;  /* 0x000000062c137810 */ /* 0x000fe40007ffe0ff */
        /* <DEDUP_REMOVED lines=25> */
.L_x_19132:
[----:B------:R-:W-:Y:S05]  /*59b0*/  BSYNC B2 ;  /* 0x0000000000027941 */ /* 0x000fea0003800000 */
.L_x_19131:
[----:B-----5:R-:W-:Y:S02]  /*59c0*/  HMUL2.BF16_V2 R8, R4, R5 ;  /* 0x0000000504087232 */ /* 0x020fe40000200000 */
[----:B------:R-:W-:Y:S01]  /*59d0*/  IMAD.MOV.U32 R5, RZ, RZ, R20 ;  /* 0x000000ffff057224 */ /* 0x000fe200078e0014 */
[----:B------:R-:W-:Y:S02]  /*59e0*/  F2FP.BF16.F32.PACK_AB R85, R11, R10 ;  /* 0x0000000a0b55723e */ /* 0x000fe400000010ff */
[----:B------:R0:W5:Y:S01]  /*59f0*/  LDG.E.CONSTANT R11, desc[UR10][R14.64+0x200] ;  /* 0x0002000a0e0b7981 */ /* 0x000162000c1e9900 */
[C---:B------:R-:W-:Y:S01]  /*5a00*/  PRMT R16, R8.reuse, 0x7632, R16 ;  /* 0x0000763208107816 */ /* 0x040fe20000000010 */
[----:B------:R-:W-:Y:S01]  /*5a10*/  IMAD.U32 R8, R8, 0x10000, RZ ;  /* 0x0001000008087824 */ /* 0x000fe200078e00ff */
[----:B------:R-:W-:Y:S01]  /*5a20*/  HFMA2.MMA.BF16_V2 R18, R5, R6, -RZ ;  /* 0x0000000605127235 */ /* 0x000fe200003000ff */
[----:B------:R-:W-:Y:S01]  /*5a30*/  MOV R6, R21 ;  /* 0x0000001500067202 */ /* 0x000fe20000000f00 */
[----:B------:R0:W5:Y:S01]  /*5a40*/  LDG.E.CONSTANT R10, desc[UR10][R14.64+0x204] ;  /* 0x0002040a0e0a7981 */ /* 0x000162000c1e9900 */
[----:B------:R-:W-:-:S03]  /*5a50*/  IMAD.U32 R21, R16, 0x10000, RZ ;  /* 0x0001000010157824 */ /* 0x000fc600078e00ff */
[----:B------:R0:W5:Y:S01]  /*5a60*/  LDG.E.CONSTANT R16, desc[UR10][R14.64+0x20c] ;  /* 0x00020c0a0e107981 */ /* 0x000162000c1e9900 */
[----:B------:R-:W-:Y:S02]  /*5a70*/  HMUL2.BF16_V2 R9, R6, R9 ;  /* 0x0000000906097232 */ /* 0x000fe40000200000 */
[----:B------:R-:W-:Y:S01]  /*5a80*/  FADD.FTZ R21, R8, R21 ;  /* 0x0000001508157221 */ /* 0x000fe20000010000 */
[C---:B------:R-:W-:Y:S01]  /*5a90*/  PRMT R19, R18.reuse, 0x7632, R19 ;  /* 0x0000763212137816 */ /* 0x040fe20000000013 */
[----:B------:R-:W-:Y:S01]  /*5aa0*/  IMAD.U32 R18, R18, 0x10000, RZ ;  /* 0x0001000012127824 */ /* 0x000fe200078e00ff */
[----:B------:R-:W-:Y:S02]  /*5ab0*/  PRMT R8, R9, 0x7610, R8 ;  /* 0x0000761009087816 */ /* 0x000fe40000000008 */
[----:B------:R-:W-:Y:S02]  /*5ac0*/  SHF.L.U32 R19, R19, 0x10, RZ ;  /* 0x0000001013137819 */ /* 0x000fe400000006ff */
[----:B------:R-:W-:-:S03]  /*5ad0*/  PRMT R9, R9, 0x7632, R9 ;  /* 0x0000763209097816 */ /* 0x000fc60000000009 */
[----:B------:R-:W-:Y:S02]  /*5ae0*/  FADD.FTZ R18, R18, R19 ;  /* 0x0000001312127221 */ /* 0x000fe40000010000 */
[----:B------:R0:W5:Y:S01]  /*5af0*/  LDG.E.CONSTANT R19, desc[UR10][R14.64+0x208] ;  /* 0x0002080a0e137981 */ /* 0x000162000c1e9900 */
[----:B------:R-:W-:Y:S01]  /*5b00*/  BSSY B2, `(.L_x_19133) ;  /* 0x0000022000027945 */ /* 0x000fe20003800000 */
[----:B------:R-:W-:Y:S02]  /*5b10*/  IMAD.U32 R8, R8, 0x10000, RZ ;  /* 0x0001000008087824 */ /* 0x000fe400078e00ff */
        /* <DEDUP_REMOVED lines=32> */
.L_x_19134:
[----:B------:R-:W-:Y:S05]  /*5d20*/  BSYNC B2 ;  /* 0x0000000000027941 */ /* 0x000fea0003800000 */
.L_x_19133:
[----:B-----5:R-:W-:Y:S01]  /*5d30*/  HFMA2.MMA.BF16_V2 R11, R4, R11, -RZ ;  /* 0x0000000b040b7235 */ /* 0x020fe200003000ff */
[----:B------:R1:W5:Y:S01]  /*5d40*/  LDG.E.CONSTANT R2, desc[UR10][R2.64+0xc] ;  /* 0x00000c0a02027981 */ /* 0x000362000c1e9900 */
[----:B------:R-:W-:Y:S01]  /*5d50*/  FADD.FTZ R9, R8, R9 ;  /* 0x0000000908097221 */ /* 0x000fe20000010000 */
[----:B------:R-:W-:Y:S01]  /*5d60*/  FADD.FTZ R18, R21, R18 ;  /* 0x0000001215127221 */ /* 0x000fe20000010000 */
[----:B------:R-:W-:Y:S03]  /*5d70*/  BSSY B2, `(.L_x_19135) ;  /* 0x0000040000027945 */ /* 0x000fe60003800000 */
[----:B------:R-:W-:-:S03]  /*5d80*/  FADD.FTZ R9, R18, R9 ;  /* 0x0000000912097221 */ /* 0x000fc60000010000 */
[C---:B------:R-:W-:Y:S01]  /*5d90*/  PRMT R8, R11.reuse, 0x7610, R8 ;  /* 0x000076100b087816 */ /* 0x040fe20000000008 */
[----:B-1----:R-:W-:Y:S01]  /*5da0*/  HMUL2.BF16_V2 R3, R5, R10 ;  /* 0x0000000a05037232 */ /* 0x002fe20000200000 */
[----:B------:R-:W-:-:S03]  /*5db0*/  PRMT R10, R11, 0x7632, R10 ;  /* 0x000076320b0a7816 */ /* 0x000fc6000000000a */
[----:B------:R-:W-:Y:S01]  /*5dc0*/  IMAD.U32 R8, R8, 0x10000, RZ ;  /* 0x0001000008087824 */ /* 0x000fe200078e00ff */
[C---:B------:R-:W-:Y:S01]  /*5dd0*/  PRMT R11, R3.reuse, 0x7610, R11 ;  /* 0x00007610030b7816 */ /* 0x040fe2000000000b */
[----:B0-----:R-:W-:Y:S01]  /*5de0*/  IMAD.U32 R15, R10, 0x10000, RZ ;  /* 0x000100000a0f7824 */ /* 0x001fe200078e00ff */
[----:B------:R-:W-:Y:S01]  /*5df0*/  PRMT R14, R3, 0x7632, R14 ;  /* 0x00007632030e7816 */ /* 0x000fe2000000000e */
[----:B------:R-:W-:Y:S01]  /*5e00*/  IMAD.MOV.U32 R3, RZ, RZ, R85 ;  /* 0x000000ffff037224 */ /* 0x000fe200078e0055 */
[----:B------:R-:W-:Y:S01]  /*5e10*/  SHF.L.U32 R11, R11, 0x10, RZ ;  /* 0x000000100b0b7819 */ /* 0x000fe200000006ff */
[----:B------:R-:W-:Y:S02]  /*5e20*/  HMUL2.BF16_V2 R10, R6, R19 ;  /* 0x00000013060a7232 */ /* 0x000fe40000200000 */
[----:B------:R-:W-:Y:S01]  /*5e30*/  FADD.FTZ R20, R8, R15 ;  /* 0x0000000f08147221 */ /* 0x000fe20000010000 */
[----:B------:R-:W-:Y:S01]  /*5e40*/  IMAD.U32 R14, R14, 0x10000, RZ ;  /* 0x000100000e0e7824 */ /* 0x000fe200078e00ff */
[----:B------:R-:W-:-:S03]  /*5e50*/  HFMA2.MMA.BF16_V2 R7, R3, R7, -RZ ;  /* 0x0000000703077235 */ /* 0x000fc600003000ff */
[----:B------:R-:W-:Y:S01]  /*5e60*/  FADD.FTZ R19, R11, R14 ;  /* 0x0000000e0b137221 */ /* 0x000fe20000010000 */
[----:B------:R-:W-:Y:S01]  /*5e70*/  HFMA2.MMA.BF16_V2 R14, R3, R16, -RZ ;  /* 0x00000010030e7235 */ /* 0x000fe200003000ff */
[C---:B------:R-:W-:Y:S01]  /*5e80*/  PRMT R11, R10.reuse, 0x7632, R11 ;  /* 0x000076320a0b7816 */ /* 0x040fe2000000000b */
[----:B------:R-:W-:Y:S02]  /*5e90*/  IMAD.U32 R10, R10, 0x10000, RZ ;  /* 0x000100000a0a7824 */ /* 0x000fe400078e00ff */
[----:B------:R-:W-:Y:S01]  /*5ea0*/  FADD.FTZ R19, R20, R19 ;  /* 0x0000001314137221 */ /* 0x000fe20000010000 */
[----:B------:R-:W-:Y:S02]  /*5eb0*/  SHF.L.U32 R11, R11, 0x10, RZ ;  /* 0x000000100b0b7819 */ /* 0x000fe400000006ff */
[C---:B------:R-:W-:Y:S01]  /*5ec0*/  PRMT R8, R7.reuse, 0x7632, R8 ;  /* 0x0000763207087816 */ /* 0x040fe20000000008 */
[----:B------:R-:W-:Y:S02]  /*5ed0*/  IMAD.U32 R7, R7, 0x10000, RZ ;  /* 0x0001000007077824 */ /* 0x000fe400078e00ff */
[C---:B------:R-:W-:Y:S01]  /*5ee0*/  PRMT R15, R14.reuse, 0x7632, R15 ;  /* 0x000076320e0f7816 */ /* 0x040fe2000000000f */
[----:B------:R-:W-:-:S02]  /*5ef0*/  IMAD.U32 R14, R14, 0x10000, RZ ;  /* 0x000100000e0e7824 */ /* 0x000fc400078e00ff */
[----:B------:R-:W-:Y:S01]  /*5f00*/  FADD.FTZ R10, R10, R11 ;  /* 0x0000000b0a0a7221 */ /* 0x000fe20000010000 */
[----:B------:R-:W-:Y:S01]  /*5f10*/  IMAD.U32 R8, R8, 0x10000, RZ ;  /* 0x0001000008087824 */ /* 0x000fe200078e00ff */
[----:B------:R-:W-:Y:S02]  /*5f20*/  SHF.L.U32 R15, R15, 0x10, RZ ;  /* 0x000000100f0f7819 */ /* 0x000fe400000006ff */
[----:B------:R-:W-:Y:S01]  /*5f30*/  FADD.FTZ R10, R19, R10 ;  /* 0x0000000a130a7221 */ /* 0x000fe20000010000 */
[----:B------:R-:W-:Y:S02]  /*5f40*/  FADD.FTZ R8, R7, R8 ;  /* 0x0000000807087221 */ /* 0x000fe40000010000 */
        /* <DEDUP_REMOVED lines=22> */
[----:B------:R-:W-:Y:S02]  /*60b0*/  PRMT R8, R81, 0x7632, R8 ;  /* 0x0000763251087816 */ /* 0x000fe40000000008 */
[----:B------:R-:W-:Y:S02]  /*60c0*/  ISETP.GE.AND P6, PT, R10, UR16, PT ;  /* 0x000000100a007c0c */ /* 0x000fe4000bfc6270 */
[----:B------:R-:W-:Y:S02]  /*60d0*/  PRMT R7, R83, 0x7632, R7 ;  /* 0x0000763253077816 */ /* 0x000fe40000000007 */
[----:B-----5:R-:W-:Y:S02]  /*60e0*/  SEL R15, R2, RZ, !P2 ;  /* 0x000000ff020f7207 */ /* 0x020fe40005000000 */
        /* <DEDUP_REMOVED lines=8> */
.L_x_19136:
[----:B------:R-:W-:Y:S05]  /*6170*/  BSYNC B2 ;  /* 0x0000000000027941 */ /* 0x000fea0003800000 */
.L_x_19135:
        /* <DEDUP_REMOVED lines=13> */
[C---:B------:R-:W-:Y:S02]  /*6250*/  ISETP.GE.AND P5, PT, R44.reuse, UR16, PT ;  /* 0x000000102c007c0c */ /* 0x040fe4000bfa6270 */
[----:B------:R-:W-:Y:S02]  /*6260*/  IADD3 R19, R44, 0x6, RZ ;  /* 0x000000062c137810 */ /* 0x000fe40007ffe0ff */
[----:B------:R-:W-:Y:S01]  /*6270*/  ISETP.GE.AND P6, PT, R16, UR16, PT ;  /* 0x0000001010007c0c */ /* 0x000fe2000bfc6270 */
[C---:B------:R-:W-:Y:S01]  /*6280*/  VIADD R16, R44.reuse, 0x7 ;  /* 0x000000072c107836 */ /* 0x040fe20000000000 */
[----:B------:R-:W-:Y:S01]  /*6290*/  ISETP.GE.AND P1, PT, R15, UR16, PT ;  /* 0x000000100f007c0c */ /* 0x000fe2000bf26270 */
[----:B------:R-:W-:Y:S01]  /*62a0*/  VIADD R15, R44, 0x4 ;  /* 0x000000042c0f7836 */ /* 0x000fe20000000000 */
        /* <DEDUP_REMOVED lines=21> */
.L_x_19138:
[----:B------:R-:W-:Y:S05]  /*6400*/  BSYNC B2 ;  /* 0x0000000000027941 */ /* 0x000fea0003800000 */
.L_x_19137:
        /* <DEDUP_REMOVED lines=8> */
[----:B-----5:R-:W-:Y:S01]  /*6490*/  HFMA2.MMA.BF16_V2 R2, R3, R2, -RZ ;  /* 0x0000000203027235 */ /* 0x020fe200003000ff */
[----:B------:R-:W-:-:S02]  /*64a0*/  IMAD.U32 R10, R10, 0x10000, RZ ;  /* 0x000100000a0a7824 */ /* 0x000fc400078e00ff */
[----:B------:R-:W-:Y:S01]  /*64b0*/  FADD.FTZ R7, R7, R8 ;  /* 0x0000000807077221 */ /* 0x000fe20000010000 */
[C---:B------:R-:W-:Y:S01]  /*64c0*/  PRMT R14, R48.reuse, 0x7610, R14 ;  /* 0x00007610300e7816 */ /* 0x040fe2000000000e */
[----:B------:R-:W-:Y:S01]  /*64d0*/  BSSY B2, `(.L_x_19139) ;  /* 0x000003c000027945 */ /* 0x000fe20003800000 */
        /* <DEDUP_REMOVED lines=8> */
[----:B------:R-:W-:Y:S01]  /*6560*/  PRMT R7, R2, 0x7632, R7 ;  /* 0x0000763202077816 */ /* 0x000fe20000000007 */
[----:B------:R-:W-:-:S02]  /*6570*/  IMAD.U32 R9, R9, 0x10000, RZ ;  /* 0x0001000009097824 */ /* 0x000fc400078e00ff */
[----:B------:R-:W-:Y:S01]  /*6580*/  FADD.FTZ R17, R14, R15 ;  /* 0x0000000f0e117221 */ /* 0x000fe20000010000 */
[----:B------:R-:W-:Y:S01]  /*6590*/  HFMA2.MMA.BF16_V2 R14, R3, R63, -RZ ;  /* 0x0000003f030e7235 */ /* 0x000fe200003000ff */
[----:B------:R-:W-:Y:S01]  /*65a0*/  FADD.FTZ R16, R8, R9 ;  /* 0x0000000908107221 */ /* 0x000fe20000010000 */
[----:B------:R-:W-:Y:S01]  /*65b0*/  HMUL2.BF16_V2 R8, R6, R50 ;  /* 0x0000003206087232 */ /* 0x000fe20000200000 */
[----:B------:R-:W-:Y:S01]  /*65c0*/  SHF.L.U32 R7, R7, 0x10, RZ ;  /* 0x0000001007077819 */ /* 0x000fe200000006ff */
[----:B------:R-:W-:Y:S02]  /*65d0*/  IMAD.U32 R2, R2, 0x10000, RZ ;  /* 0x0001000002027824 */ /* 0x000fe400078e00ff */
[----:B------:R-:W-:Y:S01]  /*65e0*/  FADD.FTZ R16, R16, R17 ;  /* 0x0000001110107221 */ /* 0x000fe20000010000 */
[C---:B------:R-:W-:Y:S01]  /*65f0*/  PRMT R9, R8.reuse, 0x7632, R9 ;  /* 0x0000763208097816 */ /* 0x040fe20000000009 */
[----:B------:R-:W-:Y:S02]  /*6600*/  IMAD.U32 R8, R8, 0x10000, RZ ;  /* 0x0001000008087824 */ /* 0x000fe400078e00ff */
[----:B------:R-:W-:Y:S01]  /*6610*/  FADD.FTZ R2, R2, R7 ;  /* 0x0000000702027221 */ /* 0x000fe20000010000 */
[C---:B------:R-:W-:Y:S01]  /*6620*/  PRMT R15, R14.reuse, 0x7632, R15 ;  /* 0x000076320e0f7816 */ /* 0x040fe2000000000f */
[----:B------:R-:W-:-:S02]  /*6630*/  IMAD.U32 R14, R14, 0x10000, RZ ;  /* 0x000100000e0e7824 */ /* 0x000fc400078e00ff */
[----:B------:R-:W-:Y:S01]  /*6640*/  FADD.FTZ R7, R10, R11 ;  /* 0x0000000b0a077221 */ /* 0x000fe20000010000 */
[----:B------:R-:W-:Y:S02]  /*6650*/  IMAD.U32 R9, R9, 0x10000, RZ ;  /* 0x0001000009097824 */ /* 0x000fe400078e00ff */
[----:B------:R-:W-:Y:S02]  /*6660*/  IMAD.U32 R15, R15, 0x10000, RZ ;  /* 0x000100000f0f7824 */ /* 0x000fe400078e00ff */
[----:B------:R-:W-:Y:S02]  /*6670*/  FADD.FTZ R9, R8, R9 ;  /* 0x0000000908097221 */ /* 0x000fe40000010000 */
        /* <DEDUP_REMOVED lines=33> */
.L_x_19140:
[----:B------:R-:W-:Y:S05]  /*6890*/  BSYNC B2 ;  /* 0x0000000000027941 */ /* 0x000fea0003800000 */
.L_x_19139:
        /* <DEDUP_REMOVED lines=14> */
[C---:B------:R-:W-:Y:S01]  /*6980*/  VIADD R19, R44.reuse, 0x6 ;  /* 0x000000062c137836 */ /* 0x040fe20000000000 */
        /* <DEDUP_REMOVED lines=26> */
.L_x_19142:
[----:B------:R-:W-:Y:S05]  /*6b30*/  BSYNC B2 ;  /* 0x0000000000027941 */ /* 0x000fea0003800000 */
.L_x_19141:
[----:B------:R-:W-:Y:S02]  /*6b40*/  IMAD.U32 R17, R8, 0x10000, RZ ;  /* 0x0001000008117824 */ /* 0x000fe400078e00ff */
[----:B------:R-:W-:Y:S02]  /*6b50*/  HMUL2.BF16_V2 R58, R5, R58 ;  /* 0x0000003a053a7232 */ /* 0x000fe40000200000 */
[----:B------:R-:W-:Y:S01]  /*6b60*/  IMAD.U32 R14, R14, 0x10000, RZ ;  /* 0x000100000e0e7824 */ /* 0x000fe200078e00ff */
[----:B------:R-:W-:Y:S01]  /*6b70*/  HFMA2.MMA.BF16_V2 R8, R4, R60, -RZ ;  /* 0x0000003c04087235 */ /* 0x000fe200003000ff */
[----:B------:R-:W-:Y:S01]  /*6b80*/  IMAD.U32 R15, R15, 0x10000, RZ ;  /* 0x000100000f0f7824 */ /* 0x000fe200078e00ff */
[----:B------:R-:W-:Y:S01]  /*6b90*/  SHF.L.U32 R11, R11, 0x10, RZ ;  /* 0x000000100b0b7819 */ /* 0x000fe200000006ff */
[----:B------:R-:W-:Y:S01]  /*6ba0*/  IMAD.U32 R2, R2, 0x10000, RZ ;  /* 0x0001000002027824 */ /* 0x000fe200078e00ff */
[----:B------:R-:W-:Y:S01]  /*6bb0*/  PRMT R16, R58, 0x7632, R16 ;  /* 0x000076323a107816 */ /* 0x000fe20000000010 */
[--C-:B------:R-:W-:Y:S01]  /*6bc0*/  FADD.FTZ R14, R14, R15.reuse ;  /* 0x0000000f0e0e7221 */ /* 0x100fe20000010000 */
[----:B------:R-:W-:Y:S01]  /*6bd0*/  PRMT R15, R58, 0x7610, R15 ;  /* 0x000076103a0f7816 */ /* 0x000fe2000000000f */
[----:B------:R-:W-:-:S02]  /*6be0*/  IMAD.U32 R10, R10, 0x10000, RZ ;  /* 0x000100000a0a7824 */ /* 0x000fc400078e00ff */
[----:B------:R-:W-:Y:S01]  /*6bf0*/  FADD.FTZ R2, R2, R17 ;  /* 0x0000001102027221 */ /* 0x000fe20000010000 */
[----:B------:R-:W-:Y:S01]  /*6c00*/  IMAD.U32 R16, R16, 0x10000, RZ ;  /* 0x0001000010107824 */ /* 0x000fe200078e00ff */
[----:B------:R-:W-:Y:S01]  /*6c10*/  BSSY B2, `(.L_x_19143) ;  /* 0x000003e000027945 */ /* 0x000fe20003800000 */
[----:B------:R-:W-:Y:S01]  /*6c20*/  FADD.FTZ R11, R10, R11 ;  /* 0x0000000b0a0b7221 */ /* 0x000fe20000010000 */
[----:B------:R-:W-:Y:S01]  /*6c30*/  IMAD.U32 R15, R15, 0x10000, RZ ;  /* 0x000100000f0f7824 */ /* 0x000fe200078e00ff */
[C---:B------:R-:W-:Y:S01]  /*6c40*/  PRMT R10, R8.reuse, 0x7632, R10 ;  /* 0x00007632080a7816 */ /* 0x040fe2000000000a */
[----:B------:R-:W-:Y:S02]  /*6c50*/  IMAD.U32 R8, R8, 0x10000, RZ ;  /* 0x0001000008087824 */ /* 0x000fe400078e00ff */
[----:B------:R-:W-:Y:S01]  /*6c60*/  FADD.FTZ R11, R2, R11 ;  /* 0x0000000b020b7221 */ /* 0x000fe20000010000 */
[----:B------:R-:W-:Y:S01]  /*6c70*/  FADD.FTZ R19, R15, R16 ;  /* 0x000000100f137221 */ /* 0x000fe20000010000 */
[----:B------:R-:W-:Y:S01]  /*6c80*/  SHF.L.U32 R17, R10, 0x10, RZ ;  /* 0x000000100a117819 */ /* 0x000fe200000006ff */
[C---:B------:R-:W-:Y:S01]  /*6c90*/  HFMA2.MMA.BF16_V2 R2, R3.reuse, R61, -RZ ;  /* 0x0000003d03027235 */ /* 0x040fe200003000ff */
[----:B------:R-:W-:Y:S01]  /*6ca0*/  HMUL2.BF16_V2 R10, R6, R56 ;  /* 0x00000038060a7232 */ /* 0x000fe20000200000 */
[----:B------:R-:W-:Y:S01]  /*6cb0*/  HFMA2.MMA.BF16_V2 R16, R3, R68, -RZ ;  /* 0x0000004403107235 */ /* 0x000fe200003000ff */
[----:B------:R-:W-:Y:S01]  /*6cc0*/  FADD.FTZ R11, R11, R14 ;  /* 0x0000000e0b0b7221 */ /* 0x000fe20000010000 */
[----:B------:R-:W-:Y:S01]  /*6cd0*/  FADD.FTZ R18, R8, R17 ;  /* 0x0000001108127221 */ /* 0x000fe20000010000 */
[----:B------:R-:W-:Y:S01]  /*6ce0*/  FADD.FTZ R36, R36, R7 ;  /* 0x0000000724247221 */ /* 0x000fe20000010000 */
[C---:B------:R-:W-:Y:S01]  /*6cf0*/  PRMT R15, R10.reuse, 0x7632, R15 ;  /* 0x000076320a0f7816 */ /* 0x040fe2000000000f */
[----:B------:R-:W-:-:S02]  /*6d00*/  IMAD.U32 R10, R10, 0x10000, RZ ;  /* 0x000100000a0a7824 */ /* 0x000fc400078e00ff */
[----:B------:R-:W-:Y:S01]  /*6d10*/  FADD.FTZ R18, R18, R19 ;  /* 0x0000001312127221 */ /* 0x000fe20000010000 */
[----:B------:R-:W-:Y:S01]  /*6d20*/  FADD.FTZ R34, R34, R9 ;  /* 0x0000000922227221 */ /* 0x000fe20000010000 */
        /* <DEDUP_REMOVED lines=44> */
.L_x_19144:
[----:B------:R-:W-:Y:S05]  /*6ff0*/  BSYNC B2 ;  /* 0x0000000000027941 */ /* 0x000fea0003800000 */
.L_x_19143:
        /* <DEDUP_REMOVED lines=28> */
[----:B------:R-:W-:Y:S02]  /*71c0*/  ISETP.GE.AND P5, PT, R44, UR16, PT ;  /* 0x000000102c007c0c */ /* 0x000fe4000bfa6270 */
[----:B------:R-:W-:Y:S01]  /*71d0*/  ISETP.GE.AND P6, PT, R10, UR16, PT ;  /* 0x000000100a007c0c */ /* 0x000fe2000bfc6270 */
[C---:B------:R-:W-:Y:S01]  /*71e0*/  VIADD R10, R44.reuse, 0x7 ;  /* 0x000000072c0a7836 */ /* 0x040fe20000000000 */
[----:B------:R-:W-:Y:S01]  /*71f0*/  ISETP.GE.AND P1, PT, R9, UR16, PT ;  /* 0x0000001009007c0c */ /* 0x000fe2000bf26270 */
[----:B------:R-:W-:Y:S01]  /*7200*/  VIADD R9, R44, 0x4 ;  /* 0x000000042c097836 */ /* 0x000fe20000000000 */
[----:B------:R-:W-:Y:S02]  /*7210*/  ISETP.GE.AND P3, PT, R14, UR16, PT ;  /* 0x000000100e007c0c */ /* 0x000fe4000bf66270 */
[----:B------:R-:W-:-:S02]  /*7220*/  IADD3 R15, R44, 0x6, RZ ;  /* 0x000000062c0f7810 */ /* 0x000fc40007ffe0ff */
        /* <DEDUP_REMOVED lines=20> */
.L_x_19146:
[----:B------:R-:W-:Y:S05]  /*7370*/  BSYNC B2 ;  /* 0x0000000000027941 */ /* 0x000fea0003800000 */
.L_x_19145:
        /* <DEDUP_REMOVED lines=56> */
.L_x_19148:
[----:B------:R-:W-:Y:S05]  /*7700*/  BSYNC B2 ;  /* 0x0000000000027941 */ /* 0x000fea0003800000 */
.L_x_19147:
        /* <DEDUP_REMOVED lines=17> */
[----:B------:R-:W-:Y:S02]  /*7820*/  ISETP.GE.AND P0, PT, R18, UR16, PT ;  /* 0x0000001012007c0c */ /* 0x000fe4000bf06270 */
[----:B------:R-:W-:Y:S02]  /*7830*/  IADD3 R18, R44, 0x3, RZ ;  /* 0x000000032c127810 */ /* 0x000fe40007ffe0ff */
[----:B------:R-:W-:-:S02]  /*7840*/  ISETP.GE.AND P3, PT, R19, UR16, PT ;  /* 0x0000001013007c0c */ /* 0x000fc4000bf66270 */
[----:B------:R-:W-:Y:S02]  /*7850*/  IADD3 R19, R44, 0x7, RZ ;  /* 0x000000072c137810 */ /* 0x000fe40007ffe0ff */
[----:B------:R-:W-:Y:S01]  /*7860*/  ISETP.GE.AND P4, PT, R18, UR16, PT ;  /* 0x0000001012007c0c */ /* 0x000fe2000bf86270 */
[----:B------:R-:W-:Y:S01]  /*7870*/  VIADD R18, R44, 0x6 ;  /* 0x000000062c127836 */ /* 0x000fe20000000000 */
[----:B------:R-:W-:Y:S02]  /*7880*/  @P6 PRMT R77, RZ, 0x7610, R77 ;  /* 0x00007610ff4d6816 */ /* 0x000fe4000000004d */
[----:B------:R-:W-:Y:S02]  /*7890*/  ISETP.GE.AND P6, PT, R19, UR16, PT ;  /* 0x0000001013007c0c */ /* 0x000fe4000bfc6270 */
[----:B------:R-:W-:Y:S02]  /*78a0*/  ISETP.GE.AND P1, PT, R18, UR16, PT ;  /* 0x0000001012007c0c */ /* 0x000fe4000bf26270 */
[----:B------:R-:W-:-:S02]  /*78b0*/  PRMT R18, R78, 0x7632, R18 ;  /* 0x000076324e127816 */ /* 0x000fc40000000012 */
        /* <DEDUP_REMOVED lines=12> */
[----:B------:R-:W-:Y:S02]  /*7980*/  PRMT R77, R77, 0x5410, R18 ;  /* 0x000054104d4d7816 */ /* 0x000fe40000000012 */
[----:B------:R-:W-:-:S07]  /*7990*/  @!P6 PRMT R80, R21, 0x7610, R80 ;  /* 0x000076101550e816 */ /* 0x000fce0000000050 */
.L_x_19150:
[----:B------:R-:W-:Y:S05]  /*79a0*/  BSYNC B2 ;  /* 0x0000000000027941 */ /* 0x000fea0003800000 */
.L_x_19149:
[----:B------:R-:W-:Y:S01]  /*79b0*/  IMAD.U32 R8, R8, 0x10000, RZ ;  /* 0x0001000008087824 */ /* 0x000fe200078e00ff */
[----:B------:R-:W-:Y:S01]  /*79c0*/  HFMA2.MMA.BF16_V2 R4, R4, R77, -RZ ;  /* 0x0000004d04047235 */ /* 0x000fe200003000ff */
[----:B------:R-:W-:Y:S01]  /*79d0*/  IMAD.U32 R11, R11, 0x10000, RZ ;  /* 0x000100000b0b7824 */ /* 0x000fe200078e00ff */
[----:B------:R-:W-:Y:S01]  /*79e0*/  SHF.L.U32 R14, R14, 0x10, RZ ;  /* 0x000000100e0e7819 */ /* 0x000fe200000006ff */
[----:B------:R-:W-:Y:S01]  /*79f0*/  IMAD.U32 R15, R15, 0x10000, RZ ;  /* 0x000100000f0f7824 */ /* 0x000fe200078e00ff */
[----:B------:R-:W-:Y:S01]  /*7a00*/  SHF.L.U32 R17, R17, 0x10, RZ ;  /* 0x0000001011117819 */ /* 0x000fe200000006ff */
[----:B------:R-:W-:Y:S01]  /*7a10*/  FADD.FTZ R8, R8, R11 ;  /* 0x0000000b08087221 */ /* 0x000fe20000010000 */
[----:B------:R-:W-:Y:S02]  /*7a20*/  HMUL2.BF16_V2 R11, R5, R78 ;  /* 0x0000004e050b7232 */ /* 0x000fe40000200000 */
[----:B------:R-:W-:Y:S01]  /*7a30*/  FADD.FTZ R15, R14, R15 ;  /* 0x0000000f0e0f7221 */ /* 0x000fe20000010000 */
[----:B------:R-:W-:Y:S01]  /*7a40*/  IMAD.U32 R16, R16, 0x10000, RZ ;  /* 0x0001000010107824 */ /* 0x000fe200078e00ff */
[----:B------:R-:W-:Y:S01]  /*7a50*/  HFMA2.MMA.BF16_V2 R76, R3, R76, -RZ ;  /* 0x0000004c034c7235 */ /* 0x000fe200003000ff */
[C---:B------:R-:W-:Y:S01]  /*7a60*/  PRMT R5, R4.reuse, 0x7632, R5 ;  /* 0x0000763204057816 */ /* 0x040fe20000000005 */
[----:B------:R-:W-:Y:S01]  /*7a70*/  IMAD.U32 R4, R4, 0x10000, RZ ;  /* 0x0001000004047824 */ /* 0x000fe200078e00ff */
[C---:B------:R-:W-:Y:S01]  /*7a80*/  PRMT R14, R11.reuse, 0x7632, R14 ;  /* 0x000076320b0e7816 */ /* 0x040fe2000000000e */
[----:B------:R-:W-:Y:S01]  /*7a90*/  FADD.FTZ R17, R16, R17 ;  /* 0x0000001110117221 */ /* 0x000fe20000010000 */
[----:B------:R-:W-:Y:S01]  /*7aa0*/  SHF.L.U32 R11, R11, 0x10, RZ ;  /* 0x000000100b0b7819 */ /* 0x000fe200000006ff */
[----:B------:R-:W-:-:S02]  /*7ab0*/  IMAD.U32 R5, R5, 0x10000, RZ ;  /* 0x0001000005057824 */ /* 0x000fc400078e00ff */
[----:B------:R-:W-:Y:S01]  /*7ac0*/  FADD.FTZ R8, R8, R15 ;  /* 0x0000000f08087221 */ /* 0x000fe20000010000 */
[----:B------:R-:W-:Y:S02]  /*7ad0*/  IMAD.U32 R14, R14, 0x10000, RZ ;  /* 0x000100000e0e7824 */ /* 0x000fe400078e00ff */
[----:B------:R-:W-:Y:S01]  /*7ae0*/  FADD.FTZ R7, R7, R2 ;  /* 0x0000000207077221 */ /* 0x000fe20000010000 */
[----:B------:R-:W-:Y:S01]  /*7af0*/  FADD.FTZ R15, R4, R5 ;  /* 0x00000005040f7221 */ /* 0x000fe20000010000 */
[----:B------:R-:W-:Y:S02]  /*7b00*/  HMUL2.BF16_V2 R5, R6, R79 ;  /* 0x0000004f06057232 */ /* 0x000fe40000200000 */
[----:B------:R-:W-:Y:S01]  /*7b10*/  FADD.FTZ R16, R11, R14 ;  /* 0x0000000e0b107221 */ /* 0x000fe20000010000 */
[----:B------:R-:W-:Y:S01]  /*7b20*/  HFMA2.MMA.BF16_V2 R11, R3, R80, -RZ ;  /* 0x00000050030b7235 */ /* 0x000fe200003000ff */
        /* <DEDUP_REMOVED lines=8> */
[----:B------:R-:W-:Y:S01]  /*7bb0*/  FADD.FTZ R10, R10, R9 ;  /* 0x000000090a0a7221 */ /* 0x000fe20000010000 */
[C---:B------:R-:W-:Y:S01]  /*7bc0*/  PRMT R14, R11.reuse, 0x7632, R14 ;  /* 0x000076320b0e7816 */ /* 0x040fe2000000000e */
[----:B------:R-:W-:Y:S01]  /*7bd0*/  IMAD.U32 R4, R4, 0x10000, RZ ;  /* 0x0001000004047824 */ /* 0x000fe200078e00ff */
[----:B------:R-:W-:Y:S01]  /*7be0*/  SHF.L.U32 R11, R11, 0x10, RZ ;  /* 0x000000100b0b7819 */ /* 0x000fe200000006ff */
[----:B------:R-:W-:Y:S01]  /*7bf0*/  FADD.FTZ R6, R5, R6 ;  /* 0x0000000605067221 */ /* 0x000fe20000010000 */
[----:B------:R-:W-:Y:S01]  /*7c00*/  FADD.FTZ R26, R26, R7 ;  /* 0x000000071a1a7221 */ /* 0x000fe20000010000 */
[----:B------:R-:W-:-:S02]  /*7c10*/  IMAD.U32 R14, R14, 0x10000, RZ ;  /* 0x000100000e0e7824 */ /* 0x000fc400078e00ff */
[----:B------:R-:W-:Y:S01]  /*7c20*/  FADD.FTZ R3, R3, R4 ;  /* 0x0000000403037221 */ /* 0x000fe20000010000 */
[----:B------:R-:W-:Y:S01]  /*7c30*/  FADD.FTZ R6, R15, R6 ;  /* 0x000000060f067221 */ /* 0x000fe20000010000 */
[----:B------:R-:W-:Y:S01]  /*7c40*/  FADD.FTZ R25, R25, R10 ;  /* 0x0000000a19197221 */ /* 0x000fe20000010000 */
[----:B------:R-:W-:Y:S01]  /*7c50*/  FADD.FTZ R11, R11, R14 ;  /* 0x0000000e0b0b7221 */ /* 0x000fe20000010000 */
[----:B------:R-:W-:-:S03]  /*7c60*/  FADD.FTZ R3, R8, R3 ;  /* 0x0000000308037221 */ /* 0x000fc60000010000 */
[----:B------:R-:W-:Y:S01]  /*7c70*/  FADD.FTZ R6, R6, R11 ;  /* 0x0000000b06067221 */ /* 0x000fe20000010000 */
[----:B------:R-:W-:-:S03]  /*7c80*/  FADD.FTZ R40, R40, R3 ;  /* 0x0000000328287221 */ /* 0x000fc60000010000 */
[----:B------:R-:W-:-:S07]  /*7c90*/  FADD.FTZ R39, R39, R6 ;  /* 0x0000000627277221 */ /* 0x000fce0000010000 */
.L_x_19130:
[----:B------:R-:W-:Y:S05]  /*7ca0*/  BSYNC B0 ;  /* 0x0000000000007941 */ /* 0x000fea0003800000 */
.L_x_19129:
[----:B------:R-:W-:Y:S01]  /*7cb0*/  VIADD R33, R33, 0x4 ;  /* 0x0000000421217836 */ /* 0x000fe20000000000 */
[----:B------:R-:W-:Y:S01]  /*7cc0*/  IADD3 R22, P1, R22, 0x10, RZ ;  /* 0x0000001016167810 */ /* 0x000fe20007f3e0ff */
[----:B------:R-:W-:Y:S01]  /*7cd0*/  VIADD R46, R46, 0x200 ;  /* 0x000002002e2e7836 */ /* 0x000fe20000000000 */
[----:B------:R-:W-:Y:S01]  /*7ce0*/  IADD3 R44, R44, 0x80, RZ ;  /* 0x000000802c2c7810 */ /* 0x000fe20007ffe0ff */
[----:B------:R-:W-:Y:S01]  /*7cf0*/  VIADD R43, R43, 0x80 ;  /* 0x000000802b2b7836 */ /* 0x000fe20000000000 */
[----:B------:R-:W-:Y:S02]  /*7d00*/  ISETP.GE.AND P0, PT, R33, UR4, PT ;  /* 0x0000000421007c0c */ /* 0x000fe4000bf06270 */
[----:B------:R-:W-:-:S11]  /*7d10*/  IADD3.X R23, RZ, R23, RZ, P1, !PT ;  /* 0x00000017ff177210 */ /* 0x000fd60000ffe4ff */
[----:B------:R-:W-:Y:S05]  /*7d20*/  @!P0 BRA `(.L_x_19151) ;  /* 0xffffffd000988947 */ /* 0x000fea000383ffff */
.L_x_19128:
[----:B------:R-:W-:Y:S05]  /*7d30*/  BSYNC B1 ;  /* 0x0000000000017941 */ /* 0x000fea0003800000 */
.L_x_19126:
[----:B-1----:R-:W1:Y:S01]  /*7d40*/  SHFL.BFLY PT, R3, R38, 0x2, 0x1f ;  /* 0x0c401f0026037f89 */ /* 0x002e6200000e0000 */
[----:B------:R-:W2:Y:S01]  /*7d50*/  S2UR UR5, SR_CgaCtaId ;  /* 0x00000000000579c3 */ /* 0x000ea20000008800 */
[----:B------:R-:W-:Y:S01]  /*7d60*/  LOP3.LUT R13, R30, 0x3, RZ, 0xc0, !PT ;  /* 0x000000031e0d7812 */ /* 0x000fe200078ec0ff */
[----:B------:R-:W-:Y:S01]  /*7d70*/  UMOV UR4, 0x400 ;  /* 0x0000040000047882 */ /* 0x000fe20000000000 */
[----:B0-----:R-:W0:Y:S01]  /*7d80*/  SHFL.BFLY PT, R2, R37, 0x2, 0x1f ;  /* 0x0c401f0025027f89 */ /* 0x001e2200000e0000 */
[----:B------:R-:W-:Y:S01]  /*7d90*/  SHF.R.S32.HI R23, RZ, 0x1f, R30 ;  /* 0x0000001fff177819 */ /* 0x000fe2000001141e */
[----:B------:R-:W-:Y:S01]  /*7da0*/  UIADD3 UR4, UR4, 0xc0, URZ ;  /* 0x000000c004047890 */ /* 0x000fe2000fffe03f */
[----:B------:R-:W-:Y:S01]  /*7db0*/  ISETP.NE.AND P2, PT, R13, RZ, PT ;  /* 0x000000ff0d00720c */ /* 0x000fe20003f45270 */
[----:B------:R-:W3:Y:S01]  /*7dc0*/  SHFL.BFLY PT, R5, R36, 0x2, 0x1f ;  /* 0x0c401f0024057f89 */ /* 0x000ee200000e0000 */
[C---:B------:R-:W-:Y:S01]  /*7dd0*/  VIADD R22, R28.reuse, 0x1f ;  /* 0x0000001f1c167836 */ /* 0x040fe20000000000 */
[C---:B------:R-:W-:Y:S01]  /*7de0*/  LOP3.LUT R17, R28.reuse, 0xffffffe0, RZ, 0xc0, !PT ;  /* 0xffffffe01c117812 */ /* 0x040fe200078ec0ff */
[----:B------:R-:W-:Y:S01]  /*7df0*/  BSSY B0, `(.L_x_19152) ;  /* 0x000003d000007945 */ /* 0x000fe20003800000 */
[----:B------:R-:W4:Y:S01]  /*7e00*/  SHFL.BFLY PT, R7, R34, 0x2, 0x1f ;  /* 0x0c401f0022077f89 */ /* 0x000f2200000e0000 */
[----:B------:R-:W-:-:S02]  /*7e10*/  ISETP.GT.OR P0, PT, R28, 0x3f, P2 ;  /* 0x0000003f1c00780c */ /* 0x000fc40001704670 */
[----:B------:R-:W-:Y:S01]  /*7e20*/  ISETP.GT.U32.AND P3, PT, R22, 0x3e, PT ;  /* 0x0000003e1600780c */ /* 0x000fe20003f64070 */
[----:B------:R-:W5:Y:S01]  /*7e30*/  SHFL.BFLY PT, R10, R31, 0x2, 0x1f ;  /* 0x0c401f001f0a7f89 */ /* 0x000f6200000e0000 */
[----:B------:R-:W-:Y:S02]  /*7e40*/  ISETP.NE.OR P4, PT, R17, 0x20, P2 ;  /* 0x000000201100780c */ /* 0x000fe40001785670 */
[----:B------:R-:W-:Y:S01]  /*7e50*/  ISETP.GT.OR P1, PT, R28, 0x1f, P2 ;  /* 0x0000001f1c00780c */ /* 0x000fe20001724670 */
[----:B------:R-:W5:Y:S04]  /*7e60*/  SHFL.BFLY PT, R12, R27, 0x2, 0x1f ;  /* 0x0c401f001b0c7f89 */ /* 0x000f6800000e0000 */
[----:B------:R-:W5:Y:S01]  /*7e70*/  SHFL.BFLY PT, R9, R26, 0x2, 0x1f ;  /* 0x0c401f001a097f89 */ /* 0x000f6200000e0000 */
[----:B-1----:R-:W-:Y:S01]  /*7e80*/  FADD.FTZ R3, R3, R38 ;  /* 0x0000002603037221 */ /* 0x002fe20000010000 */
[----:B--2---:R-:W-:-:S02]  /*7e90*/  ULEA UR4, UR5, UR4, 0x18 ;  /* 0x0000000405047291 */ /* 0x004fc4000f8ec03f */
[----:B------:R-:W1:Y:S01]  /*7ea0*/  SHFL.BFLY PT, R16, R25, 0x2, 0x1f ;  /* 0x0c401f0019107f89 */ /* 0x000e6200000e0000 */
[----:B0-----:R-:W-:-:S03]  /*7eb0*/  FADD.FTZ R4, R2, R37 ;  /* 0x0000002502047221 */ /* 0x001fc60000010000 */
[----:B------:R-:W0:Y:S01]  /*7ec0*/  SHFL.BFLY PT, R11, R40, 0x2, 0x1f ;  /* 0x0c401f00280b7f89 */ /* 0x000e2200000e0000 */
[----:B---3--:R-:W-:-:S03]  /*7ed0*/  FADD.FTZ R6, R5, R36 ;  /* 0x0000002405067221 */ /* 0x008fc60000010000 */
[----:B------:R-:W2:Y:S01]  /*7ee0*/  SHFL.BFLY PT, R20, R39, 0x2, 0x1f ;  /* 0x0c401f0027147f89 */ /* 0x000ea200000e0000 */
[----:B----4-:R-:W-:Y:S01]  /*7ef0*/  FADD.FTZ R8, R7, R34 ;  /* 0x0000002207087221 */ /* 0x010fe20000010000 */
[----:B-----5:R-:W-:Y:S02]  /*7f00*/  FADD.FTZ R10, R10, R31 ;  /* 0x0000001f0a0a7221 */ /* 0x020fe40000010000 */
[----:B------:R-:W3:Y:S01]  /*7f10*/  SHFL.BFLY PT, R2, R3, 0x1, 0x1f ;  /* 0x0c201f0003027f89 */ /* 0x000ee200000e0000 */
[----:B------:R-:W-:Y:S01]  /*7f20*/  LEA.HI R31, R23, R30, RZ, 0x2 ;  /* 0x0000001e171f7211 */ /* 0x000fe200078f10ff */
[----:B------:R-:W-:Y:S02]  /*7f30*/  FADD.FTZ R12, R12, R27 ;  /* 0x0000001b0c0c7221 */ /* 0x000fe40000010000 */
[----:B------:R-:W4:Y:S01]  /*7f40*/  SHFL.BFLY PT, R5, R4, 0x1, 0x1f ;  /* 0x0c201f0004057f89 */ /* 0x000f2200000e0000 */
[----:B------:R-:W-:Y:S01]  /*7f50*/  SHF.R.S32.HI R31, RZ, 0x2, R31 ;  /* 0x00000002ff1f7819 */ /* 0x000fe2000001141f */
[----:B------:R-:W-:-:S02]  /*7f60*/  FADD.FTZ R14, R9, R26 ;  /* 0x0000001a090e7221 */ /* 0x000fc40000010000 */
[----:B------:R-:W5:Y:S02]  /*7f70*/  SHFL.BFLY PT, R7, R6, 0x1, 0x1f ;  /* 0x0c201f0006077f89 */ /* 0x000f6400000e0000 */
[----:B------:R-:W-:Y:S02]  /*7f80*/  IMAD R0, R0, 0x50, R31 ;  /* 0x0000005000007824 */ /* 0x000fe400078e021f */
[----:B-1----:R-:W-:Y:S01]  /*7f90*/  FADD.FTZ R18, R16, R25 ;  /* 0x0000001910127221 */ /* 0x002fe20000010000 */
[----:B------:R-:W1:Y:S01]  /*7fa0*/  SHFL.BFLY PT, R9, R8, 0x1, 0x1f ;  /* 0x0c201f0008097f89 */ /* 0x000e6200000e0000 */
[----:B------:R-:W-:Y:S01]  /*7fb0*/  LOP3.LUT R16, R28, 0xffffffc0, RZ, 0xc0, !PT ;  /* 0xffffffc01c107812 */ /* 0x000fe200078ec0ff */
[----:B0-----:R-:W-:Y:S02]  /*7fc0*/  FADD.FTZ R40, R11, R40 ;  /* 0x000000280b287221 */ /* 0x001fe40000010000 */
[----:B------:R-:W0:Y:S01]  /*7fd0*/  SHFL.BFLY PT, R13, R12, 0x1, 0x1f ;  /* 0x0c201f000c0d7f89 */ /* 0x000e2200000e0000 */
[----:B------:R-:W-:Y:S01]  /*7fe0*/  ISETP.NE.OR P5, PT, R16, 0x40, P2 ;  /* 0x000000401000780c */ /* 0x000fe200017a5670 */
[----:B--2---:R-:W-:-:S02]  /*7ff0*/  FADD.FTZ R20, R20, R39 ;  /* 0x0000002714147221 */ /* 0x004fc40000010000 */
[----:B------:R-:W2:Y:S01]  /*8000*/  SHFL.BFLY PT, R11, R10, 0x1, 0x1f ;  /* 0x0c201f000a0b7f89 */ /* 0x000ea200000e0000 */
[----:B------:R-:W-:-:S03]  /*8010*/  LEA R0, R0, UR4, 0x2 ;  /* 0x0000000400007c11 */ /* 0x000fc6000f8e10ff */
[----:B------:R-:W2:Y:S01]  /*8020*/  SHFL.BFLY PT, R15, R14, 0x1, 0x1f ;  /* 0x0c201f000e0f7f89 */ /* 0x000ea200000e0000 */
[----:B---3--:R-:W-:-:S03]  /*8030*/  FADD.FTZ R16, R3, R2 ;  /* 0x0000000203107221 */ /* 0x008fc60000010000 */
[----:B------:R-:W3:Y:S01]  /*8040*/  SHFL.BFLY PT, R19, R18, 0x1, 0x1f ;  /* 0x0c201f0012137f89 */ /* 0x000ee200000e0000 */
[----:B----4-:R-:W-:-:S03]  /*8050*/  FADD.FTZ R17, R4, R5 ;  /* 0x0000000504117221 */ /* 0x010fc60000010000 */
[----:B------:R-:W4:Y:S01]  /*8060*/  SHFL.BFLY PT, R21, R40, 0x1, 0x1f ;  /* 0x0c201f0028157f89 */ /* 0x000f2200000e0000 */
[----:B-----5:R-:W-:-:S03]  /*8070*/  FADD.FTZ R22, R6, R7 ;  /* 0x0000000706167221 */ /* 0x020fc60000010000 */
[----:B------:R-:W5:Y:S01]  /*8080*/  SHFL.BFLY PT, R29, R20, 0x1, 0x1f ;  /* 0x0c201f00141d7f89 */ /* 0x000f6200000e0000 */
[----:B-1----:R-:W-:Y:S01]  /*8090*/  FADD.FTZ R23, R8, R9 ;  /* 0x0000000908177221 */ /* 0x002fe20000010000 */
[----:B------:R-:W-:Y:S01]  /*80a0*/  BAR.SYNC.DEFER_BLOCKING 0x0 ;  /* 0x0000000000007b1d */ /* 0x000fe20000010000 */
[----:B0-----:R-:W-:Y:S01]  /*80b0*/  FADD.FTZ R25, R12, R13 ;  /* 0x0000000d0c197221 */ /* 0x001fe20000010000 */
[----:B--2---:R-:W-:Y:S01]  /*80c0*/  FADD.FTZ R24, R10, R11 ;  /* 0x0000000b0a187221 */ /* 0x004fe20000010000 */
        /* <DEDUP_REMOVED lines=15> */
.L_x_19153:
[----:B------:R-:W-:Y:S05]  /*81c0*/  BSYNC B0 ;  /* 0x0000000000007941 */ /* 0x000fea0003800000 */
.L_x_19152:
        /* <DEDUP_REMOVED lines=23> */
.L_x_19155:
[----:B------:R-:W-:Y:S05]  /*8340*/  BSYNC B0 ;  /* 0x0000000000007941 */ /* 0x000fea0003800000 */
.L_x_19154:
        /* <DEDUP_REMOVED lines=13> */
.L_x_19157:
[----:B------:R-:W-:Y:S05]  /*8420*/  BSYNC B0 ;  /* 0x0000000000007941 */ /* 0x000fea0003800000 */
.L_x_19156:
        /* <DEDUP_REMOVED lines=23> */
.L_x_19159:
[----:B------:R-:W-:Y:S05]  /*85a0*/  BSYNC B0 ;  /* 0x0000000000007941 */ /* 0x000fea0003800000 */
.L_x_19158:
        /* <DEDUP_REMOVED lines=18> */
[C---:B01----:R-:W-:Y:S01]  /*86d0*/  VIADD R0, R31.reuse, 0x8 ;  /* 0x000000081f007836 */ /* 0x043fe20000000000 */
[C---:B------:R-:W-:Y:S01]  /*86e0*/  IADD3 R3, P0, R31.reuse, UR4, RZ ;  /* 0x000000041f037c10 */ /* 0x040fe2000ff1e0ff */
[----:B------:R-:W-:Y:S01]  /*86f0*/  ULDC.64 UR8, c[0x0][0x220] ;  /* 0x0000880000087ab9 */ /* 0x000fe20000000a00 */
[C---:B------:R-:W-:Y:S01]  /*8700*/  IADD3 R6, R31.reuse, 0x10, RZ ;  /* 0x000000101f067810 */ /* 0x040fe20007ffe0ff */
[C---:B------:R-:W-:Y:S01]  /*8710*/  VIADD R13, R31.reuse, 0x30 ;  /* 0x000000301f0d7836 */ /* 0x040fe20000000000 */
[C---:B------:R-:W-:Y:S02]  /*8720*/  IADD3 R5, P1, R0.reuse, UR4, RZ ;  /* 0x0000000400057c10 */ /* 0x040fe4000ff3e0ff */
[C---:B------:R-:W-:Y:S02]  /*8730*/  LEA.HI.X.SX32 R10, R31.reuse, UR7, 0x1, P0 ;  /* 0x000000071f0a7c11 */ /* 0x040fe400080f0eff */
[----:B------:R-:W-:Y:S01]  /*8740*/  LEA.HI.X.SX32 R8, R0, UR7, 0x1, P1 ;  /* 0x0000000700087c11 */ /* 0x000fe200088f0eff */
[----:B------:R-:W-:Y:S01]  /*8750*/  VIADD R0, R31, 0x18 ;  /* 0x000000181f007836 */ /* 0x000fe20000000000 */
[----:B------:R-:W-:-:S02]  /*8760*/  LEA R4, P1, R5, UR8, 0x1 ;  /* 0x0000000805047c11 */ /* 0x000fc4000f8208ff */
[----:B------:R-:W-:Y:S02]  /*8770*/  LEA R2, P0, R3, UR8, 0x1 ;  /* 0x0000000803027c11 */ /* 0x000fe4000f8008ff */
[----:B------:R-:W-:Y:S02]  /*8780*/  IADD3 R7, P2, R6, UR4, RZ ;  /* 0x0000000406077c10 */ /* 0x000fe4000ff5e0ff */
[----:B------:R-:W-:Y:S02]  /*8790*/  LEA.HI.X R5, R5, UR9, R8, 0x1, P1 ;  /* 0x0000000905057c11 */ /* 0x000fe400088f0c08 */
[----:B------:R-:W-:Y:S02]  /*87a0*/  IADD3 R9, P1, R0, UR4, RZ ;  /* 0x0000000400097c10 */ /* 0x000fe4000ff3e0ff */
[----:B------:R-:W-:Y:S01]  /*87b0*/  LEA.HI.X R3, R3, UR9, R10, 0x1, P0 ;  /* 0x0000000903037c11 */ /* 0x000fe200080f0c0a */
[----:B------:R-:W-:Y:S01]  /*87c0*/  VIADD R10, R31, 0x20 ;  /* 0x000000201f0a7836 */ /* 0x000fe20000000000 */
        /* <DEDUP_REMOVED lines=12> */
[----:B------:R-:W-:-:S02]  /*8890*/  LEA.HI.X.SX32 R19, R0, UR7, 0x1, P1 ;  /* 0x0000000700137c11 */ /* 0x000fc400088f0eff */
[C---:B------:R-:W-:Y:S02]  /*88a0*/  LEA R12, P1, R18.reuse, UR8, 0x1 ;  /* 0x00000008120c7c11 */ /* 0x040fe4000f8208ff */
        /* <DEDUP_REMOVED lines=41> */
.L_x_19160:
        /* <DEDUP_REMOVED lines=12> */
.L_x_29908:


//--------------------- .text._ZN4vllm25paged_attention_v2_kernelI13__nv_bfloat16S1_Li64ELi32ELi128ELNS_18Fp8KVCacheDataTypeE0ELb1ELi512EEEvPfS3_PT_PKS4_PKT0_SA_ifPKiSC_iPKfiiiSE_SE_iiiii --------------------------
	.section	.text._ZN4vllm25paged_attention_v2_kernelI13__nv_bfloat16S1_Li64ELi32ELi128ELNS_18Fp8KVCacheDataTypeE0ELb1ELi512EEEvPfS3_PT_PKS4_PKT0_SA_ifPKiSC_iPKfiiiSE_SE_iiiii,"ax",@progbits
	.align	128
        .global         _ZN4vllm25paged_attention_v2_kernelI13__nv_bfloat16S1_Li64ELi32ELi128ELNS_18Fp8KVCacheDataTypeE0ELb1ELi512EEEvPfS3_PT_PKS4_PKT0_SA_ifPKiSC_iPKfiiiSE_SE_iiiii
        .type           _ZN4vllm25paged_attention_v2_kernelI13__nv_bfloat16S1_Li64ELi32ELi128ELNS_18Fp8KVCacheDataTypeE0ELb1ELi512EEEvPfS3_PT_PKS4_PKT0_SA_ifPKiSC_iPKfiiiSE_SE_iiiii,@function
        .size           _ZN4vllm25paged_attention_v2_kernelI13__nv_bfloat16S1_Li64ELi32ELi128ELNS_18Fp8KVCacheDataTypeE0ELb1ELi512EEEvPfS3_PT_PKS4_PKT0_SA_ifPKiSC_iPKfiiiSE_SE_iiiii,(.L_x_29909 - _ZN4vllm25paged_attention_v2_kernelI13__nv_bfloat16S1_Li64ELi32ELi128ELNS_18Fp8KVCacheDataTypeE0ELb1ELi512EEEvPfS3_PT_PKS4_PKT0_SA_ifPKiSC_iPKfiiiSE_SE_iiiii)
        .other          _ZN4vllm25paged_attention_v2_kernelI13__nv_bfloat16S1_Li64ELi32ELi128ELNS_18Fp8KVCacheDataTypeE0ELb1ELi512EEEvPfS3_PT_PKS4_PKT0_SA_ifPKiSC_iPKfiiiSE_SE_iiiii,@"STO_CUDA_ENTRY STV_DEFAULT"
_ZN4vllm25paged_attention_v2_kernelI13__nv_bfloat16S1_Li64ELi32ELi128ELNS_18Fp8KVCacheDataTypeE0ELb1ELi512EEEvPfS3_PT_PKS4_PKT0_SA_ifPKiSC_iPKfiiiSE_SE_iiiii:
.text._ZN4vllm25paged_attention_v2_kernelI13__nv_bfloat16S1_Li64ELi32ELi128ELNS_18Fp8KVCacheDataTypeE0ELb1ELi512EEEvPfS3_PT_PKS4_PKT0_SA_ifPKiSC_iPKfiiiSE_SE_iiiii:
        /* <DEDUP_REMOVED lines=10> */
[----:B------:R-:W0:Y:S01]  /*00a0*/  LDC.64 R4, c[0x0][0x260] ;  /* 0x00009800ff047b82 */ /* 0x000e220000000a00 */
[----:B------:R-:W1:Y:S01]  /*00b0*/  S2R R3, SR_CTAID.X ;  /* 0x0000000000037919 */ /* 0x000e620000002500 */
[----:B------:R-:W-:Y:S01]  /*00c0*/  IMAD.MOV.U32 R24, RZ, RZ, RZ ;  /* 0x000000ffff187224 */ /* 0x000fe200078e00ff */
[----:B0-----:R-:W-:-:S04]  /*00d0*/  ISETP.NE.U32.AND P0, PT, R4, RZ, PT ;  /* 0x000000ff0400720c */ /* 0x001fc80003f05070 */
[----:B------:R-:W-:Y:S02]  /*00e0*/  ISETP.NE.AND.EX P0, PT, R5, RZ, PT, P0 ;  /* 0x000000ff0500720c */ /* 0x000fe40003f05300 */
[----:B------:R-:W0:Y:S11]  /*00f0*/  LDC R5, c[0x0][0x240] ;  /* 0x00009000ff057b82 */ /* 0x000e360000000800 */
[----:B------:R-:W1:Y:S01]  /*0100*/  @P0 LDC.64 R6, c[0x0][0x260] ;  /* 0x00009800ff060b82 */ /* 0x000e620000000a00 */
[----:B0-----:R-:W-:-:S04]  /*0110*/  IABS R11, R5 ;  /* 0x00000005000b7213 */ /* 0x001fc80000000000 */
[----:B------:R-:W0:Y:S03]  /*0120*/  I2F.RP R10, R11 ;  /* 0x0000000b000a7306 */ /* 0x000e260000209400 */
[----:B------:R-:W2:Y:S01]  /*0130*/  LDC R4, c[0x0][0xc] ;  /* 0x00000300ff047b82 */ /* 0x000ea20000000800 */
[----:B-1----:R-:W-:-:S05]  /*0140*/  @P0 IMAD.WIDE R6, R3, 0x4, R6 ;  /* 0x0000000403060825 */ /* 0x002fca00078e0206 */
[----:B------:R2:W5:Y:S01]  /*0150*/  @P0 LDG.E.CONSTANT R24, desc[UR10][R6.64] ;  /* 0x0000000a06180981 */ /* 0x000562000c1e9900 */
[----:B------:R-:W-:Y:S01]  /*0160*/  BSSY B0, `(.L_x_19161) ;  /* 0x0000097000007945 */ /* 0x000fe20003800000 */
[----:B0-----:R-:W0:Y:S01]  /*0170*/  MUFU.RCP R10, R10 ;  /* 0x0000000a000a7308 */ /* 0x001e220000001000 */
[----:B--2---:R-:W-:Y:S01]  /*0180*/  IABS R6, R4 ;  /* 0x0000000400067213 */ /* 0x004fe20000000000 */
[----:B0-----:R-:W-:-:S06]  /*0190*/  VIADD R8, R10, 0xffffffe ;  /* 0x0ffffffe0a087836 */ /* 0x001fcc0000000000 */
[----:B------:R0:W1:Y:S02]  /*01a0*/  F2I.FTZ.U32.TRUNC.NTZ R9, R8 ;  /* 0x0000000800097305 */ /* 0x000064000021f000 */
[----:B0-----:R-:W-:Y:S01]  /*01b0*/  IMAD.MOV.U32 R8, RZ, RZ, RZ ;  /* 0x000000ffff087224 */ /* 0x001fe200078e00ff */
[----:B-1----:R-:W-:-:S05]  /*01c0*/  IADD3 R12, RZ, -R9, RZ ;  /* 0x80000009ff0c7210 */ /* 0x002fca0007ffe0ff */
[----:B------:R-:W-:-:S04]  /*01d0*/  IMAD R13, R12, R11, RZ ;  /* 0x0000000b0c0d7224 */ /* 0x000fc800078e02ff */
[----:B------:R-:W-:-:S06]  /*01e0*/  IMAD.HI.U32 R9, R9, R13, R8 ;  /* 0x0000000d09097227 */ /* 0x000fcc00078e0008 */
        /* <DEDUP_REMOVED lines=25> */
[----:B------:R-:W-:-:S03]  /*0380*/  IADD3 R6, R0, 0x1f, RZ ;  /* 0x0000001f00067810 */ /* 0x000fc60007ffe0ff */
[----:B------:R-:W-:Y:S02]  /*0390*/  IMAD.MOV R11, RZ, RZ, -R13 ;  /* 0x000000ffff0b7224 */ /* 0x000fe400078e0a0d */
[----:B------:R-:W-:Y:S01]  /*03a0*/  IMAD.HI.U32 R26, R7, R10, RZ ;  /* 0x0000000a071a7227 */ /* 0x000fe200078e00ff */
[----:B------:R-:W-:-:S03]  /*03b0*/  SHF.R.S32.HI R7, RZ, 0x1f, R6 ;  /* 0x0000001fff077819 */ /* 0x000fc60000011406 */
[----:B------:R-:W-:Y:S01]  /*03c0*/  IMAD R8, R26, R11, R10 ;  /* 0x0000000b1a087224 */ /* 0x000fe200078e020a */
[----:B------:R-:W-:Y:S01]  /*03d0*/  LEA.HI R7, R7, R6, RZ, 0x5 ;  /* 0x0000000607077211 */ /* 0x000fe200078f28ff */
[----:B------:R-:W0:Y:S01]  /*03e0*/  S2R R11, SR_TID.X ;  /* 0x00000000000b7919 */ /* 0x000e220000002100 */
[----:B------:R-:W-:Y:S02]  /*03f0*/  LEA R6, R30, 0x10, 0x4 ;  /* 0x000000101e067811 */ /* 0x000fe400078e20ff */
[----:B------:R-:W-:Y:S02]  /*0400*/  ISETP.GT.U32.AND P1, PT, R9, R8, PT ;  /* 0x000000080900720c */ /* 0x000fe40003f24070 */
[----:B------:R-:W-:-:S04]  /*0410*/  SHF.R.S32.HI R7, RZ, 0x5, R7 ;  /* 0x00000005ff077819 */ /* 0x000fc80000011407 */
[----:B------:R-:W-:-:S05]  /*0420*/  VIMNMX R25, R7, R6, PT ;  /* 0x0000000607197248 */ /* 0x000fca0003fe0100 */
[----:B------:R-:W-:Y:S02]  /*0430*/  IMAD R6, R30, -0x10, R25 ;  /* 0xfffffff01e067824 */ /* 0x000fe400078e0219 */
[----:B------:R-:W-:Y:S02]  /*0440*/  @!P1 IMAD.IADD R8, R8, 0x1, -R9 ;  /* 0x0000000108089824 */ /* 0x000fe400078e0a09 */
[----:B------:R-:W-:Y:S01]  /*0450*/  @!P1 VIADD R26, R26, 0x1 ;  /* 0x000000011a1a9836 */ /* 0x000fe20000000000 */
[----:B------:R-:W-:Y:S02]  /*0460*/  ISETP.NE.AND P1, PT, R12, RZ, PT ;  /* 0x000000ff0c00720c */ /* 0x000fe40003f25270 */
        /* <DEDUP_REMOVED lines=18> */
[----:B------:R-:W-:Y:S01]  /*0590*/  SHF.L.U32 R9, R3, 0x6, RZ ;  /* 0x0000000603097819 */ /* 0x000fe200000006ff */
[----:B------:R-:W-:Y:S01]  /*05a0*/  IMAD R8, R2, UR4, RZ ;  /* 0x0000000402087c24 */ /* 0x000fe2000f8e02ff */
[----:B------:R-:W-:Y:S01]  /*05b0*/  IADD3 R6, -R11, 0x7f, R6 ;  /* 0x0000007f0b067810 */ /* 0x000fe20007ffe106 */
[----:B------:R-:W-:Y:S01]  /*05c0*/  BSSY B1, `(.L_x_19163) ;  /* 0x0000025000017945 */ /* 0x000fe20003800000 */
        /* <DEDUP_REMOVED lines=21> */
.L_x_19165:
        /* <DEDUP_REMOVED lines=15> */
.L_x_19164:
[----:B------:R-:W-:Y:S05]  /*0810*/  BSYNC B1 ;  /* 0x0000000000017941 */ /* 0x000fea0003800000 */
.L_x_19163:
        /* <DEDUP_REMOVED lines=15> */
.L_x_19166:
        /* <DEDUP_REMOVED lines=28> */
.L_x_19162:
[----:B------:R-:W-:Y:S05]  /*0ad0*/  BSYNC B0 ;  /* 0x0000000000007941 */ /* 0x000fea0003800000 */
.L_x_19161:
[----:B------:R-:W0:Y:S01]  /*0ae0*/  LDC R9, c[0x0][0x294] ;  /* 0x0000a500ff097b82 */ /* 0x000e220000000800 */
[----:B------:R-:W-:Y:S01]  /*0af0*/  IADD3 R6, R0, -0x1, RZ ;  /* 0xffffffff00067810 */ /* 0x000fe20007ffe0ff */
[----:B------:R-:W-:Y:S01]  /*0b00*/  IMAD.MOV.U32 R28, RZ, RZ, RZ ;  /* 0x000000ffff1c7224 */ /* 0x000fe200078e00ff */
[----:B------:R-:W-:Y:S01]  /*0b10*/  ULDC UR4, c[0x0][0x288] ;  /* 0x0000a20000047ab9 */ /* 0x000fe20000000800 */
[----:B------:R-:W-:Y:S01]  /*0b20*/  IMAD R30, R30, 0x10, R56 ;  /* 0x000000101e1e7824 */ /* 0x000fe200078e0238 */
[----:B------:R-:W-:Y:S01]  /*0b30*/  ULDC UR14, c[0x0][0x26c] ;  /* 0x00009b00000e7ab9 */ /* 0x000fe20000000800 */
[----:B------:R-:W-:Y:S01]  /*0b40*/  ULDC UR12, c[0x0][0x244] ;  /* 0x00009100000c7ab9 */ /* 0x000fe20000000800 */
[----:B------:R-:W-:Y:S01]  /*0b50*/  ULDC.64 UR8, c[0x0][0x230] ;  /* 0x00008c0000087ab9 */ /* 0x000fe20000000a00 */
[----:B------:R-:W-:Y:S01]  /*0b60*/  BSSY B0, `(.L_x_19167) ;  /* 0x00001c0000007945 */ /* 0x000fe20003800000 */
[----:B------:R-:W-:Y:S01]  /*0b70*/  IMAD.MOV.U32 R23, RZ, RZ, -0x800001 ;  /* 0xff7fffffff177424 */ /* 0x000fe200078e00ff */
[----:B0-----:R-:W-:-:S04]  /*0b80*/  IABS R10, R9 ;  /* 0x00000009000a7213 */ /* 0x001fc80000000000 */
[----:B------:R-:W0:Y:S01]  /*0b90*/  I2F.RP R7, R10 ;  /* 0x0000000a00077306 */ /* 0x000e220000209400 */
[----:B------:R-:W-:-:S07]  /*0ba0*/  MOV R31, R10 ;  /* 0x0000000a001f7202 */ /* 0x000fce0000000f00 */
        /* <DEDUP_REMOVED lines=8> */
[----:B------:R-:W-:Y:S02]  /*0c30*/  BAR.SYNC.DEFER_BLOCKING 0x0 ;  /* 0x0000000000007b1d */ /* 0x000fe40000010000 */
[----:B------:R-:W-:Y:S01]  /*0c40*/  ISETP.GE.AND P2, PT, R6, RZ, PT ;  /* 0x000000ff0600720c */ /* 0x000fe20003f46270 */
[----:B------:R-:W-:-:S05]  /*0c50*/  IMAD.MOV.U32 R11, RZ, RZ, R8 ;  /* 0x000000ffff0b7224 */ /* 0x000fca00078e0008 */
[----:B------:R-:W0:Y:S01]  /*0c60*/  LDC R8, c[0x0][0x298] ;  /* 0x0000a600ff087b82 */ /* 0x000e220000000800 */
[----:B------:R-:W-:-:S05]  /*0c70*/  IMAD.HI.U32 R29, R28, R11, RZ ;  /* 0x0000000b1c1d7227 */ /* 0x000fca00078e00ff */
[----:B------:R-:W-:-:S05]  /*0c80*/  IADD3 R7, RZ, -R29, RZ ;  /* 0x8000001dff077210 */ /* 0x000fca0007ffe0ff */
[----:B------:R-:W-:-:S05]  /*0c90*/  IMAD R7, R10, R7, R11 ;  /* 0x000000070a077224 */ /* 0x000fca00078e020b */
[----:B------:R-:W-:Y:S02]  /*0ca0*/  ISETP.GT.U32.AND P1, PT, R10, R7, PT ;  /* 0x000000070a00720c */ /* 0x000fe40003f24070 */
[----:B0-----:R-:W-:-:S11]  /*0cb0*/  ISETP.GT.AND P3, PT, R8, -0x1, PT ;  /* 0xffffffff0800780c */ /* 0x001fd60003f64270 */
[----:B------:R-:W-:Y:S02]  /*0cc0*/  @!P1 IMAD.IADD R7, R7, 0x1, -R10 ;  /* 0x0000000107079824 */ /* 0x000fe400078e0a0a */
[----:B------:R-:W-:Y:S01]  /*0cd0*/  @!P1 VIADD R29, R29, 0x1 ;  /* 0x000000011d1d9836 */ /* 0x000fe20000000000 */
[----:B------:R-:W-:Y:S02]  /*0ce0*/  ISETP.NE.AND P1, PT, R9, RZ, PT ;  /* 0x000000ff0900720c */ /* 0x000fe40003f25270 */
[----:B------:R-:W-:Y:S02]  /*0cf0*/  ISETP.GE.U32.AND P0, PT, R7, R10, PT ;  /* 0x0000000a0700720c */ /* 0x000fe40003f06070 */
[----:B------:R-:W-:Y:S01]  /*0d00*/  @!P3 IADD3 R32, RZ, -R8, RZ ;  /* 0x80000008ff20b210 */ /* 0x000fe20007ffe0ff */
[----:B------:R-:W-:Y:S02]  /*0d10*/  @!P3 IMAD R5, R5, UR4, R26 ;  /* 0x000000040505bc24 */ /* 0x000fe4000f8e021a */
[----:B------:R-:W-:Y:S01]  /*0d20*/  @P3 IMAD R3, R4, UR4, R3 ;  /* 0x0000000404033c24 */ /* 0x000fe2000f8e0203 */
[----:B------:R-:W-:Y:S01]  /*0d30*/  ULDC UR4, c[0x0][0x258] ;  /* 0x0000960000047ab9 */ /* 0x000fe20000000800 */
[----:B------:R-:W-:-:S02]  /*0d40*/  @!P3 IMAD R32, R5, R32, RZ ;  /* 0x000000200520b224 */ /* 0x000fc400078e02ff */
[----:B------:R-:W-:Y:S02]  /*0d50*/  @P3 IMAD R32, R3, R8, RZ ;  /* 0x0000000803203224 */ /* 0x000fe400078e02ff */
[----:B------:R-:W-:Y:S02]  /*0d60*/  IMAD R3, R2, UR4, RZ ;  /* 0x0000000402037c24 */ /* 0x000fe4000f8e02ff */
[----:B------:R-:W-:Y:S01]  /*0d70*/  @P0 VIADD R29, R29, 0x1 ;  /* 0x000000011d1d0836 */ /* 0x000fe20000000000 */
[----:B------:R-:W-:Y:S01]  /*0d80*/  ISETP.GE.AND P0, PT, R30, R25, PT ;  /* 0x000000191e00720c */ /* 0x000fe20003f06270 */
[----:B------:R-:W-:Y:S02]  /*0d90*/  VIADD R32, R32, 0x1 ;  /* 0x0000000120207836 */ /* 0x000fe40000000000 */
[----:B------:R-:W-:Y:S01]  /*0da0*/  @!P2 IMAD.MOV R29, RZ, RZ, -R29 ;  /* 0x000000ffff1da224 */ /* 0x000fe200078e0a1d */
[----:B------:R-:W-:-:S09]  /*0db0*/  @!P1 LOP3.LUT R29, RZ, R9, RZ, 0x33, !PT ;  /* 0x00000009ff1d9212 */ /* 0x000fd200078e33ff */
[----:B------:R-:W-:Y:S05]  /*0dc0*/  @P0 BRA `(.L_x_19168) ;  /* 0x0000001800640947 */ /* 0x000fea0003800000 */
[----:B------:R-:W0:Y:S01]  /*0dd0*/  S2UR UR5, SR_CgaCtaId ;  /* 0x00000000000579c3 */ /* 0x000e220000008800 */
[----:B------:R-:W-:Y:S01]  /*0de0*/  UMOV UR4, 0x400 ;  /* 0x0000040000047882 */ /* 0x000fe20000000000 */
[----:B------:R-:W-:Y:S01]  /*0df0*/  ULDC UR6, c[0x0][0x270] ;  /* 0x00009c0000067ab9 */ /* 0x000fe20000000800 */
[----:B------:R-:W-:Y:S01]  /*0e00*/  SHF.R.S32.HI R2, RZ, 0x1f, R30 ;  /* 0x0000001fff027819 */ /* 0x000fe2000001141e */
[----:B------:R-:W-:Y:S01]  /*0e10*/  IMAD.SHL.U32 R9, R55, 0x8, RZ ;  /* 0x0000000837097824 */ /* 0x000fe200078e00ff */
[C---:B------:R-:W-:Y:S01]  /*0e20*/  IADD3 R34, P0, R3.reuse, R30, RZ ;  /* 0x0000001e03227210 */ /* 0x040fe20007f1e0ff */
[----:B------:R-:W-:Y:S01]  /*0e30*/  IMAD R12, R26, UR6, RZ ;  /* 0x000000061a0c7c24 */ /* 0x000fe2000f8e02ff */
[----:B------:R-:W-:Y:S01]  /*0e40*/  ULDC.64 UR6, c[0x0][0x248] ;  /* 0x0000920000067ab9 */ /* 0x000fe20000000a00 */
[----:B------:R-:W1:Y:S01]  /*0e50*/  LDC R59, c[0x0][0x26c] ;  /* 0x00009b00ff3b7b82 */ /* 0x000e620000000800 */
[----:B------:R-:W-:Y:S01]  /*0e60*/  LEA.HI.X.SX32 R13, R3, R2, 0x1, P0 ;  /* 0x00000002030d7211 */ /* 0x000fe200000f0eff */
[----:B------:R-:W-:Y:S01]  /*0e70*/  IMAD R60, R56, 0x20, R55 ;  /* 0x00000020383c7824 */ /* 0x000fe200078e0237 */
[----:B------:R-:W-:-:S02]  /*0e80*/  SHF.R.S32.HI R3, RZ, 0x1f, R9 ;  /* 0x0000001fff037819 */ /* 0x000fc40000011409 */
[----:B------:R-:W-:Y:S01]  /*0e90*/  LEA R33, P1, R34, UR6, 0x2 ;  /* 0x0000000622217c11 */ /* 0x000fe2000f8210ff */
[----:B------:R-:W-:Y:S01]  /*0ea0*/  ULDC UR6, c[0x0][0x28c] ;  /* 0x0000a30000067ab9 */ /* 0x000fe20000000800 */
[----:B------:R-:W-:Y:S02]  /*0eb0*/  IADD3 R2, P0, R12, R9, RZ ;  /* 0x000000090c027210 */ /* 0x000fe40007f1e0ff */
[----:B------:R-:W-:Y:S02]  /*0ec0*/  LEA.HI.X R34, R34, UR7, R13, 0x2, P1 ;  /* 0x0000000722227c11 */ /* 0x000fe400088f140d */
[----:B------:R-:W-:Y:S02]  /*0ed0*/  LEA.HI.X.SX32 R3, R12, R3, 0x1, P0 ;  /* 0x000000030c037211 */ /* 0x000fe400000f0eff */
[----:B------:R-:W-:Y:S01]  /*0ee0*/  LEA R55, R56, R57, 0x5 ;  /* 0x0000003938377211 */ /* 0x000fe200078e28ff */
[----:B------:R-:W-:Y:S01]  /*0ef0*/  IMAD.IADD R57, R57, 0x1, R60 ;  /* 0x0000000139397824 */ /* 0x000fe200078e023c */
[----:B------:R-:W-:Y:S01]  /*0f00*/  IADD3 R58, R29, -UR6, RZ ;  /* 0x800000061d3a7c10 */ /* 0x000fe2000fffe0ff */
[----:B0-----:R-:W-:Y:S01]  /*0f10*/  ULEA UR13, UR5, UR4, 0x18 ;  /* 0x00000004050d7291 */ /* 0x001fe2000f8ec03f */
[----:B------:R-:W-:Y:S01]  /*0f20*/  IMAD.MOV.U32 R56, RZ, RZ, R30 ;  /* 0x000000ffff387224 */ /* 0x000fe200078e001e */
[----:B------:R-:W-:Y:S01]  /*0f30*/  UIADD3 UR4, UR4, 0xa0, URZ ;  /* 0x000000a004047890 */ /* 0x000fe2000fffe03f */
[----:B------:R-:W-:-:S03]  /*0f40*/  IADD3 R119, -R0, 0x1, R57 ;  /* 0x0000000100777810 */ /* 0x000fc60007ffe139 */
[----:B------:R-:W-:Y:S01]  /*0f50*/  ULEA UR4, UR5, UR4, 0x18 ;  /* 0x0000000405047291 */ /* 0x000fe2000f8ec03f */
[----:B-1----:R-:W-:Y:S02]  /*0f60*/  SHF.R.S32.HI R59, RZ, 0x1f, R59 ;  /* 0x0000001fff3b7819 */ /* 0x002fe4000001143b */
[----:B------:R-:W0:Y:S03]  /*0f70*/  LDS.128 R16, [UR13] ;  /* 0x0000000dff107984 */ /* 0x000e260008000c00 */
[----:B------:R-:W-:Y:S01]  /*0f80*/  LEA R60, R60, UR4, 0x2 ;  /* 0x000000043c3c7c11 */ /* 0x000fe2000f8e10ff */
[----:B------:R-:W1:Y:S04]  /*0f90*/  LDS.128 R20, [UR13+0x10] ;  /* 0x0000100dff147984 */ /* 0x000e680008000c00 */
[----:B------:R-:W2:Y:S04]  /*0fa0*/  LDS.128 R44, [UR13+0x20] ;  /* 0x0000200dff2c7984 */ /* 0x000ea80008000c00 */
[----:B------:R-:W3:Y:S04]  /*0fb0*/  LDS.128 R4, [UR13+0x30] ;  /* 0x0000300dff047984 */ /* 0x000ee80008000c00 */
[----:B------:R-:W4:Y:S04]  /*0fc0*/  LDS.128 R8, [UR13+0x40] ;  /* 0x0000400dff087984 */ /* 0x000f280008000c00 */
[----:B------:R-:W4:Y:S01]  /*0fd0*/  LDS.128 R12, [UR13+0x50] ;  /* 0x0000500dff0c7984 */ /* 0x000f220008000c00 */
[C---:B0-----:R-:W-:Y:S01]  /*0fe0*/  PRMT R61, R16.reuse, 0x7632, R61 ;  /* 0x00007632103d7816 */ /* 0x041fe2000000003d */
[----:B------:R-:W-:Y:S01]  /*0ff0*/  IMAD.U32 R35, R16, 0x10000, RZ ;  /* 0x0001000010237824 */ /* 0x000fe200078e00ff */
[C---:B------:R-:W-:Y:S01]  /*1000*/  PRMT R62, R17.reuse, 0x7632, R62 ;  /* 0x00007632113e7816 */ /* 0x040fe2000000003e */
[C---:B------:R-:W-:Y:S01]  /*1010*/  IMAD.U32 R37, R18.reuse, 0x10000, RZ ;  /* 0x0001000012257824 */ /* 0x040fe200078e00ff */
[----:B------:R-:W-:Y:S01]  /*1020*/  SHF.L.U32 R36, R17, 0x10, RZ ;  /* 0x0000001011247819 */ /* 0x000fe200000006ff */
[C---:B------:R-:W-:Y:S01]  /*1030*/  IMAD.U32 R38, R19.reuse, 0x10000, RZ ;  /* 0x0001000013267824 */ /* 0x040fe200078e00ff */
[----:B------:R-:W-:Y:S01]  /*1040*/  PRMT R63, R18, 0x7632, R63 ;  /* 0x00007632123f7816 */ /* 0x000fe2000000003f */
[----:B-1----:R-:W-:Y:S01]  /*1050*/  IMAD.U32 R39, R20, 0x10000, RZ ;  /* 0x0001000014277824 */ /* 0x002fe200078e00ff */
[----:B------:R-:W-:Y:S01]  /*1060*/  PRMT R64, R19, 0x7632, R64 ;  /* 0x0000763213407816 */ /* 0x000fe20000000040 */
[----:B------:R-:W-:Y:S01]  /*1070*/  IMAD.U32 R41, R22, 0x10000, RZ ;  /* 0x0001000016297824 */ /* 0x000fe200078e00ff */
[----:B------:R-:W-:Y:S01]  /*1080*/  PRMT R65, R20, 0x7632, R65 ;  /* 0x0000763214417816 */ /* 0x000fe20000000041 */
[----:B------:R-:W-:Y:S01]  /*1090*/  IMAD.U32 R42, R23, 0x10000, RZ ;  /* 0x00010000172a7824 */ /* 0x000fe200078e00ff */
[C---:B------:R-:W-:Y:S01]  /*10a0*/  PRMT R66, R21.reuse, 0x7632, R66 ;  /* 0x0000763215427816 */ /* 0x040fe20000000042 */
[----:B------:R-:W0:Y:S01]  /*10b0*/  LDS.128 R16, [UR13+0x60] ;  /* 0x0000600dff107984 */ /* 0x000e220008000c00 */
[----:B------:R-:W-:Y:S01]  /*10c0*/  SHF.L.U32 R40, R21, 0x10, RZ ;  /* 0x0000001015287819 */ /* 0x000fe200000006ff */
[----:B--2---:R-:W-:Y:S01]  /*10d0*/  IMAD.U32 R43, R44, 0x10000, RZ ;  /* 0x000100002c2b7824 */ /* 0x004fe200078e00ff */
[----:B------:R-:W-:Y:S01]  /*10e0*/  PRMT R67, R22, 0x7632, R67 ;  /* 0x0000763216437816 */ /* 0x000fe20000000043 */
[----:B---3--:R-:W-:Y:S01]  /*10f0*/  IMAD.U32 R49, R6, 0x10000, RZ ;  /* 0x0001000006317824 */ /* 0x008fe200078e00ff */
[----:B------:R-:W-:Y:S01]  /*1100*/  PRMT R68, R23, 0x7632, R68 ;  /* 0x0000763217447816 */ /* 0x000fe20000000044 */
[----:B------:R-:W-:Y:S01]  /*1110*/  IMAD.U32 R50, R7, 0x10000, RZ ;  /* 0x0001000007327824 */ /* 0x000fe200078e00ff */
[----:B------:R-:W1:Y:S01]  /*1120*/  LDS.128 R20, [UR13+0x70] ;  /* 0x0000700dff147984 */ /* 0x000e620008000c00 */
        /* <DEDUP_REMOVED lines=36> */
[C---:B------:R-:W-:Y:S01]  /*1370*/  PRMT R87, R18.reuse, 0x7632, R87 ;  /* 0x0000763212577816 */ /* 0x040fe20000000057 */
[----:B------:R-:W-:Y:S01]  /*1380*/  IMAD.U32 R18, R18, 0x10000, RZ ;  /* 0x0001000012127824 */ /* 0x000fe200078e00ff */
[----:B------:R-:W-:Y:S01]  /*1390*/  PRMT R88, R19, 0x7632, R88 ;  /* 0x0000763213587816 */ /* 0x000fe20000000058 */
[----:B-1----:R-:W-:Y:S01]  /*13a0*/  IMAD.U32 R54, R23, 0x10000, RZ ;  /* 0x0001000017367824 */ /* 0x002fe200078e00ff */
[C---:B------:R-:W-:Y:S01]  /*13b0*/  PRMT R89, R20.reuse, 0x7632, R89 ;  /* 0x0000763214597816 */ /* 0x040fe20000000059 */
[----:B------:R-:W-:Y:S01]  /*13c0*/  IMAD.U32 R19, R19, 0x10000, RZ ;  /* 0x0001000013137824 */ /* 0x000fe200078e00ff */
[----:B------:R-:W-:Y:S01]  /*13d0*/  PRMT R90, R21, 0x7632, R90 ;  /* 0x00007632155a7816 */ /* 0x000fe2000000005a */
[----:B------:R-:W-:Y:S01]  /*13e0*/  IMAD.U32 R20, R20, 0x10000, RZ ;  /* 0x0001000014147824 */ /* 0x000fe200078e00ff */
[C---:B------:R-:W-:Y:S01]  /*13f0*/  PRMT R91, R22.reuse, 0x7632, R91 ;  /* 0x00007632165b7816 */ /* 0x040fe2000000005b */
[----:B------:R-:W-:Y:S01]  /*1400*/  IMAD.U32 R22, R22, 0x10000, RZ ;  /* 0x0001000016167824 */ /* 0x000fe200078e00ff */
[----:B------:R-:W-:Y:S01]  /*1410*/  PRMT R92, R23, 0x7632, R92 ;  /* 0x00007632175c7816 */ /* 0x000fe2000000005c */
[----:B------:R-:W-:Y:S01]  /*1420*/  IMAD.MOV.U32 R23, RZ, RZ, -0x800001 ;  /* 0xff7fffffff177424 */ /* 0x000fe200078e00ff */
        /* <DEDUP_REMOVED lines=29> */
[----:B------:R-:W-:-:S07]  /*1600*/  IMAD.U32 R91, R91, 0x10000, RZ ;  /* 0x000100005b5b7824 */ /* 0x000fce00078e00ff */
.L_x_19172:
[----:B------:R-:W0:Y:S01]  /*1610*/  LDC R95, c[0x0][0x290] ;  /* 0x0000a400ff5f7b82 */ /* 0x000e220000000800 */
[----:B------:R-:W-:Y:S01]  /*1620*/  IABS R5, R55 ;  /* 0x0000003700057213 */ /* 0x000fe20000000000 */
[----:B------:R-:W-:Y:S04]  /*1630*/  BSSY B1, `(.L_x_19169) ;  /* 0x0000109000017945 */ /* 0x000fe80003800000 */
        /* <DEDUP_REMOVED lines=21> */
[----:B------:R-:W-:Y:S01]  /*1790*/  @!P1 LOP3.LUT R93, RZ, R94, RZ, 0x33, !PT ;  /* 0x0000005eff5d9212 */ /* 0x000fe200078e33ff */
[----:B------:R-:W-:-:S04]  /*17a0*/  IMAD R7, R4, R9, RZ ;  /* 0x0000000904077224 */ /* 0x000fc800078e02ff */
        /* <DEDUP_REMOVED lines=10> */
[----:B------:R-:W-:Y:S01]  /*1850*/  @!P0 IMAD.IADD R4, R4, 0x1, -R9 ;  /* 0x0000000104048824 */ /* 0x000fe200078e0a09 */
[----:B------:R-:W-:-:S04]  /*1860*/  ISETP.NE.AND P0, PT, R95, RZ, PT ;  /* 0x000000ff5f00720c */ /* 0x000fc80003f05270 */
[----:B------:R-:W-:-:S13]  /*1870*/  ISETP.GT.U32.AND P1, PT, R9, R4, PT ;  /* 0x000000040900720c */ /* 0x000fda0003f24070 */
[----:B------:R-:W-:Y:S01]  /*1880*/  @!P1 IMAD.IADD R4, R4, 0x1, -R9 ;  /* 0x0000000104049824 */ /* 0x000fe200078e0a09 */
[----:B------:R-:W-:-:S03]  /*1890*/  ISETP.LE.AND P1, PT, R93, R58, PT ;  /* 0x0000003a5d00720c */ /* 0x000fc60003f23270 */
[----:B------:R-:W-:Y:S01]  /*18a0*/  @!P2 IMAD.MOV R4, RZ, RZ, -R4 ;  /* 0x000000ffff04a224 */ /* 0x000fe200078e0a04 */
[----:B------:R-:W-:-:S04]  /*18b0*/  @!P0 LOP3.LUT R4, RZ, R95, RZ, 0x33, !PT ;  /* 0x0000005fff048212 */ /* 0x000fc800078e33ff */
[----:B------:R-:W-:-:S13]  /*18c0*/  ISETP.NE.AND P0, PT, R4, RZ, PT ;  /* 0x000000ff0400720c */ /* 0x000fda0003f05270 */
[----:B------:R-:W-:Y:S05]  /*18d0*/  @P0 BRA P1, `(.L_x_19170) ;  /* 0x0000000c00700947 */ /* 0x000fea0000800000 */
[----:B------:R-:W-:Y:S01]  /*18e0*/  MOV R8, R33 ;  /* 0x0000002100087202 */ /* 0x000fe20000000f00 */
[----:B------:R-:W-:-:S05]  /*18f0*/  IMAD.MOV.U32 R9, RZ, RZ, R34 ;  /* 0x000000ffff097224 */ /* 0x000fca00078e0022 */
        /* <DEDUP_REMOVED lines=39> */
[----:B------:R-:W-:Y:S02]  /*1b70*/  FMUL.FTZ R104, R39, R98 ;  /* 0x0000006227687220 */ /* 0x000fe40000410000 */
[----:B------:R-:W2:Y:S01]  /*1b80*/  LDG.E.CONSTANT R98, desc[UR10][R6.64+0x60c] ;  /* 0x00060c0a06627981 */ /* 0x000ea2000c1e9900 */
[----:B---3--:R-:W-:-:S05]  /*1b90*/  SHF.L.U32 R120, R121, 0x10, RZ ;  /* 0x0000001079787819 */ /* 0x008fca00000006ff */
[----:B------:R-:W-:Y:S02]  /*1ba0*/  FFMA.FTZ R120, R35, R120, R104 ;  /* 0x0000007823787223 */ /* 0x000fe40000010068 */
[----:B------:R0:W3:Y:S01]  /*1bb0*/  LDG.E.CONSTANT R104, desc[UR10][R6.64+0xe0c] ;  /* 0x000e0c0a06687981 */ /* 0x0000e2000c1e9900 */
[----:B------:R-:W-:Y:S02]  /*1bc0*/  PRMT R122, R122, 0x7632, R122 ;  /* 0x000076327a7a7816 */ /* 0x000fe4000000007a */
[----:B------:R-:W-:-:S03]  /*1bd0*/  PRMT R121, R121, 0x7632, R121 ;  /* 0x0000763279797816 */ /* 0x000fc60000000079 */
[----:B------:R-:W-:Y:S02]  /*1be0*/  IMAD.U32 R124, R122, 0x10000, RZ ;  /* 0x000100007a7c7824 */ /* 0x000fe400078e00ff */
[----:B------:R-:W-:Y:S01]  /*1bf0*/  IMAD.U32 R122, R121, 0x10000, RZ ;  /* 0x00010000797a7824 */ /* 0x000fe200078e00ff */
[----:B----4-:R-:W-:Y:S01]  /*1c00*/  PRMT R121, R118, 0x7632, R121 ;  /* 0x0000763276797816 */ /* 0x010fe20000000079 */
[----:B------:R-:W-:Y:S01]  /*1c10*/  FMUL.FTZ R124, R65, R124 ;  /* 0x0000007c417c7220 */ /* 0x000fe20000410000 */
[----:B0-----:R-:W-:Y:S02]  /*1c20*/  PRMT R6, R117, 0x7632, R6 ;  /* 0x0000763275067816 */ /* 0x001fe40000000006 */
[----:B------:R-:W-:Y:S01]  /*1c30*/  SHF.L.U32 R121, R121, 0x10, RZ ;  /* 0x0000001079797819 */ /* 0x000fe200000006ff */
[----:B------:R-:W-:Y:S02]  /*1c40*/  FFMA.FTZ R122, R61, R122, R124 ;  /* 0x0000007a3d7a7223 */ /* 0x000fe4000001007c */
[----:B------:R-:W-:-:S02]  /*1c50*/  IMAD.U32 R6, R6, 0x10000, RZ ;  /* 0x0001000006067824 */ /* 0x000fc400078e00ff */
[----:B------:R-:W-:Y:S01]  /*1c60*/  FFMA.FTZ R122, R69, R121, R122 ;  /* 0x00000079457a7223 */ /* 0x000fe2000001007a */
[----:B------:R-:W-:-:S03]  /*1c70*/  IMAD.U32 R118, R118, 0x10000, RZ ;  /* 0x0001000076767824 */ /* 0x000fc600078e00ff */
[----:B------:R-:W-:Y:S01]  /*1c80*/  FFMA.FTZ R122, R73, R6, R122 ;  /* 0x00000006497a7223 */ /* 0x000fe2000001007a */
[----:B------:R-:W-:Y:S01]  /*1c90*/  PRMT R6, R116, 0x7632, R6 ;  /* 0x0000763274067816 */ /* 0x000fe20000000006 */
[----:B------:R-:W-:Y:S01]  /*1ca0*/  FFMA.FTZ R118, R43, R118, R120 ;  /* 0x000000762b767223 */ /* 0x000fe20000010078 */
[----:B------:R-:W-:Y:S02]  /*1cb0*/  IMAD.U32 R117, R117, 0x10000, RZ ;  /* 0x0001000075757824 */ /* 0x000fe400078e00ff */
[----:B------:R-:W-:Y:S01]  /*1cc0*/  SHF.L.U32 R6, R6, 0x10, RZ ;  /* 0x0000001006067819 */ /* 0x000fe200000006ff */
[----:B------:R-:W-:Y:S02]  /*1cd0*/  IMAD.U32 R116, R116, 0x10000, RZ ;  /* 0x0001000074747824 */ /* 0x000fe400078e00ff */
[----:B------:R-:W-:Y:S02]  /*1ce0*/  FFMA.FTZ R118, R47, R117, R118 ;  /* 0x000000752f767223 */ /* 0x000fe40000010076 */
[----:B------:R-:W-:Y:S01]  /*1cf0*/  FFMA.FTZ R122, R77, R6, R122 ;  /* 0x000000064d7a7223 */ /* 0x000fe2000001007a */
[----:B------:R-:W-:Y:S01]  /*1d00*/  PRMT R6, R115, 0x7632, R6 ;  /* 0x0000763273067816 */ /* 0x000fe20000000006 */
[----:B------:R-:W-:Y:S01]  /*1d10*/  FFMA.FTZ R7, R51, R116, R118 ;  /* 0x0000007433077223 */ /* 0x000fe20000010076 */
[----:B------:R-:W-:-:S02]  /*1d20*/  IMAD.U32 R115, R115, 0x10000, RZ ;  /* 0x0001000073737824 */ /* 0x000fc400078e00ff */
[----:B------:R-:W-:Y:S02]  /*1d30*/  IMAD.U32 R117, R114, 0x10000, RZ ;  /* 0x0001000072757824 */ /* 0x000fe400078e00ff */
[----:B------:R-:W-:Y:S01]  /*1d40*/  FFMA.FTZ R7, R12, R115, R7 ;  /* 0x000000730c077223 */ /* 0x000fe20000010007 */
[----:B------:R-:W-:Y:S01]  /*1d50*/  PRMT R115, R114, 0x7632, R115 ;  /* 0x0000763272737816 */ /* 0x000fe20000000073 */
[----:B------:R-:W-:Y:S01]  /*1d60*/  FMUL.FTZ R117, R40, R117 ;  /* 0x0000007528757220 */ /* 0x000fe20000410000 */
[C---:B------:R-:W-:Y:S01]  /*1d70*/  PRMT R114, R113.reuse, 0x7632, R114 ;  /* 0x0000763271727816 */ /* 0x040fe20000000072 */
[----:B------:R-:W-:-:S04]  /*1d80*/  IMAD.U32 R113, R113, 0x10000, RZ ;  /* 0x0001000071717824 */ /* 0x000fc800078e00ff */
[----:B------:R-:W-:Y:S01]  /*1d90*/  FFMA.FTZ R117, R36, R113, R117 ;  /* 0x0000007124757223 */ /* 0x000fe20000010075 */
[----:B------:R-:W-:Y:S01]  /*1da0*/  IMAD.U32 R113, R111, 0x10000, RZ ;  /* 0x000100006f717824 */ /* 0x000fe200078e00ff */
[----:B------:R-:W-:-:S03]  /*1db0*/  SHF.L.U32 R121, R115, 0x10, RZ ;  /* 0x0000001073797819 */ /* 0x000fc600000006ff */
[----:B------:R-:W-:Y:S01]  /*1dc0*/  FFMA.FTZ R7, R16, R113, R7 ;  /* 0x0000007110077223 */ /* 0x000fe20000010007 */
[----:B------:R-:W-:Y:S02]  /*1dd0*/  PRMT R113, R111, 0x7632, R113 ;  /* 0x000076326f717816 */ /* 0x000fe40000000071 */
[C---:B------:R-:W-:Y:S01]  /*1de0*/  PRMT R111, R112.reuse, 0x7632, R111 ;  /* 0x00007632706f7816 */ /* 0x040fe2000000006f */
[----:B------:R-:W-:Y:S02]  /*1df0*/  IMAD.U32 R112, R112, 0x10000, RZ ;  /* 0x0001000070707824 */ /* 0x000fe400078e00ff */
[----:B------:R-:W-:Y:S01]  /*1e00*/  FMUL.FTZ R121, R66, R121 ;  /* 0x0000007942797220 */ /* 0x000fe20000410000 */
[----:B------:R-:W-:Y:S02]  /*1e10*/  IMAD.U32 R115, R114, 0x10000, RZ ;  /* 0x0001000072737824 */ /* 0x000fe400078e00ff */
[----:B------:R-:W-:Y:S01]  /*1e20*/  FFMA.FTZ R117, R44, R112, R117 ;  /* 0x000000702c757223 */ /* 0x000fe20000010075 */
[C---:B------:R-:W-:Y:S01]  /*1e30*/  IMAD.U32 R112, R110.reuse, 0x10000, RZ ;  /* 0x000100006e707824 */ /* 0x040fe200078e00ff */
[----:B------:R-:W-:Y:S01]  /*1e40*/  PRMT R110, R110, 0x7632, R110 ;  /* 0x000076326e6e7816 */ /* 0x000fe2000000006e */
[----:B------:R-:W-:Y:S01]  /*1e50*/  FFMA.FTZ R115, R62, R115, R121 ;  /* 0x000000733e737223 */ /* 0x000fe20000010079 */
[----:B------:R-:W-:-:S02]  /*1e60*/  IMAD.U32 R111, R111, 0x10000, RZ ;  /* 0x000100006f6f7824 */ /* 0x000fc400078e00ff */
[----:B------:R-:W-:Y:S01]  /*1e70*/  SHF.L.U32 R110, R110, 0x10, RZ ;  /* 0x000000106e6e7819 */ /* 0x000fe200000006ff */
[----:B------:R-:W-:Y:S02]  /*1e80*/  IMAD.U32 R6, R6, 0x10000, RZ ;  /* 0x0001000006067824 */ /* 0x000fe400078e00ff */
[----:B------:R-:W-:Y:S01]  /*1e90*/  FFMA.FTZ R111, R70, R111, R115 ;  /* 0x0000006f466f7223 */ /* 0x000fe20000010073 */
[----:B------:R-:W-:Y:S01]  /*1ea0*/  FFMA.FTZ R117, R48, R112, R117 ;  /* 0x0000007030757223 */ /* 0x000fe20000010075 */
[----:B------:R-:W-:Y:S01]  /*1eb0*/  IMAD.U32 R112, R108, 0x10000, RZ ;  /* 0x000100006c707824 */ /* 0x000fe200078e00ff */
[----:B------:R-:W-:Y:S01]  /*1ec0*/  SHF.L.U32 R113, R113, 0x10, RZ ;  /* 0x0000001071717819 */ /* 0x000fe200000006ff */
[----:B------:R-:W-:Y:S01]  /*1ed0*/  FFMA.FTZ R111, R74, R110, R111 ;  /* 0x0000006e4a6f7223 */ /* 0x000fe2000001006f */
[----:B------:R-:W-:Y:S01]  /*1ee0*/  PRMT R108, R108, 0x7632, R108 ;  /* 0x000076326c6c7816 */ /* 0x000fe2000000006c */
[----:B------:R-:W-:Y:S01]  /*1ef0*/  FFMA.FTZ R6, R81, R6, R122 ;  /* 0x0000000651067223 */ /* 0x000fe2000001007a */
[C---:B------:R-:W-:Y:S01]  /*1f00*/  IMAD.U32 R110, R106.reuse, 0x10000, RZ ;  /* 0x000100006a6e7824 */ /* 0x040fe200078e00ff */
[----:B------:R-:W-:Y:S01]  /*1f10*/  PRMT R106, R106, 0x7632, R106 ;  /* 0x000076326a6a7816 */ /* 0x000fe2000000006a */
[----:B------:R-:W-:Y:S01]  /*1f20*/  FFMA.FTZ R7, R20, R112, R7 ;  /* 0x0000007014077223 */ /* 0x000fe20000010007 */
[----:B------:R-:W-:Y:S01]  /*1f30*/  FFMA.FTZ R6, R85, R113, R6 ;  /* 0x0000007155067223 */ /* 0x000fe20000010006 */
[----:B------:R-:W-:Y:S01]  /*1f40*/  IMAD.U32 R112, R108, 0x10000, RZ ;  /* 0x000100006c707824 */ /* 0x000fe200078e00ff */
[----:B------:R-:W-:-:S02]  /*1f50*/  PRMT R108, R109, 0x7632, R108 ;  /* 0x000076326d6c7816 */ /* 0x000fc4000000006c */
[----:B------:R-:W-:Y:S01]  /*1f60*/  SHF.L.U32 R106, R106, 0x10, RZ ;  /* 0x000000106a6a7819 */ /* 0x000fe200000006ff */
[--C-:B------:R-:W-:Y:S01]  /*1f70*/  FFMA.FTZ R112, R89, R112, R6.reuse ;  /* 0x0000007059707223 */ /* 0x100fe20000010006 */
[----:B------:R-:W-:Y:S01]  /*1f80*/  PRMT R6, R105, 0x7632, R6 ;  /* 0x0000763269067816 */ /* 0x000fe20000000006 */
[----:B------:R-:W-:Y:S02]  /*1f90*/  IMAD.U32 R108, R108, 0x10000, RZ ;  /* 0x000100006c6c7824 */ /* 0x000fe400078e00ff */
[----:B------:R-:W-:Y:S01]  /*1fa0*/  FFMA.FTZ R111, R78, R106, R111 ;  /* 0x0000006a4e6f7223 */ /* 0x000fe2000001006f */
[----:B------:R-:W-:Y:S01]  /*1fb0*/  FFMA.FTZ R110, R52, R110, R117 ;  /* 0x0000006e346e7223 */ /* 0x000fe20000010075 */
[----:B------:R-:W-:Y:S01]  /*1fc0*/  IMAD.U32 R109, R109, 0x10000, RZ ;  /* 0x000100006d6d7824 */ /* 0x000fe200078e00ff */
[----:B------:R-:W-:Y:S01]  /*1fd0*/  SHF.L.U32 R6, R6, 0x10, RZ ;  /* 0x0000001006067819 */ /* 0x000fe200000006ff */
[----:B------:R-:W-:Y:S01]  /*1fe0*/  IMAD.U32 R106, R105, 0x10000, RZ ;  /* 0x00010000696a7824 */ /* 0x000fe200078e00ff */
[----:B------:R-:W-:Y:S01]  /*1ff0*/  PRMT R105, R107, 0x7632, R105 ;  /* 0x000076326b697816 */ /* 0x000fe20000000069 */
[----:B------:R-:W-:Y:S01]  /*2000*/  FFMA.FTZ R111, R82, R108, R111 ;  /* 0x0000006c526f7223 */ /* 0x000fe2000001006f */
[----:B------:R-:W-:Y:S01]  /*2010*/  FFMA.FTZ R110, R13, R109, R110 ;  /* 0x0000006d0d6e7223 */ /* 0x000fe2000001006e */
[----:B------:R-:W-:-:S02]  /*2020*/  FADD.FTZ R109, R7, R112 ;  /* 0x00000070076d7221 */ /* 0x000fc40000010000 */
[----:B------:R-:W-:Y:S02]  /*2030*/  IMAD.U32 R105, R105, 0x10000, RZ ;  /* 0x0001000069697824 */ /* 0x000fe400078e00ff */
[----:B------:R-:W-:Y:S01]  /*2040*/  FFMA.FTZ R7, R86, R6, R111 ;  /* 0x0000000656077223 */ /* 0x000fe2000001006f */
[----:B------:R-:W-:Y:S02]  /*2050*/  IMAD.U32 R107, R107, 0x10000, RZ ;  /* 0x000100006b6b7824 */ /* 0x000fe400078e00ff */
[----:B------:R-:W-:Y:S01]  /*2060*/  FFMA.FTZ R106, R17, R106, R110 ;  /* 0x0000006a116a7223 */ /* 0x000fe2000001006e */
[----:B------:R-:W-:Y:S01]  /*2070*/  FFMA.FTZ R7, R90, R105, R7 ;  /* 0x000000695a077223 */ /* 0x000fe20000010007 */
[C---:B------:R-:W-:Y:S01]  /*2080*/  PRMT R105, R103.reuse, 0x7632, R105 ;  /* 0x0000763267697816 */ /* 0x040fe20000000069 */
[----:B------:R-:W-:Y:S01]  /*2090*/  IMAD.U32 R108, R103, 0x10000, RZ ;  /* 0x00010000676c7824 */ /* 0x000fe200078e00ff */
[C---:B------:R-:W-:Y:S01]  /*20a0*/  PRMT R103, R102.reuse, 0x7632, R103 ;  /* 0x0000763266677816 */ /* 0x040fe20000000067 */
[----:B------:R-:W-:Y:S01]  /*20b0*/  FFMA.FTZ R6, R21, R107, R106 ;  /* 0x0000006b15067223 */ /* 0x000fe2000001006a */
[----:B------:R-:W-:Y:S01]  /*20c0*/  SHF.L.U32 R106, R102, 0x10, RZ ;  /* 0x00000010666a7819 */ /* 0x000fe200000006ff */
[----:B------:R-:W-:-:S02]  /*20d0*/  IMAD.U32 R110, R105, 0x10000, RZ ;  /* 0x00010000696e7824 */ /* 0x000fc400078e00ff */
[----:B------:R-:W-:Y:S01]  /*20e0*/  FMUL.FTZ R112, R41, R108 ;  /* 0x0000006c29707220 */ /* 0x000fe20000410000 */
[C---:B------:R-:W-:Y:S01]  /*20f0*/  PRMT R102, R94.reuse, 0x7632, R102 ;  /* 0x000076325e667816 */ /* 0x040fe20000000066 */
[----:B------:R-:W-:Y:S02]  /*2100*/  IMAD.U32 R105, R94, 0x10000, RZ ;  /* 0x000100005e697824 */ /* 0x000fe400078e00ff */
[----:B------:R-:W-:Y:S01]  /*2110*/  FMUL.FTZ R110, R67, R110 ;  /* 0x0000006e436e7220 */ /* 0x000fe20000410000 */
[----:B------:R-:W-:Y:S01]  /*2120*/  IMAD.U32 R108, R103, 0x10000, RZ ;  /* 0x00010000676c7824 */ /* 0x000fe200078e00ff */
[----:B------:R-:W-:Y:S01]  /*2130*/  PRMT R94, R101, 0x7632, R94 ;  /* 0x00007632655e7816 */ /* 0x000fe2000000005e */
[----:B------:R-:W-:Y:S01]  /*2140*/  FFMA.FTZ R106, R37, R106, R112 ;  /* 0x0000006a256a7223 */ /* 0x000fe20000010070 */
[----:B------:R-:W-:Y:S01]  /*2150*/  SHF.L.U32 R102, R102, 0x10, RZ ;  /* 0x0000001066667819 */ /* 0x000fe200000006ff */
[----:B------:R-:W-:Y:S01]  /*2160*/  FFMA.FTZ R108, R63, R108, R110 ;  /* 0x0000006c3f6c7223 */ /* 0x000fe2000001006e */
[----:B------:R-:W-:-:S02]  /*2170*/  IMAD.U32 R101, R101, 0x10000, RZ ;  /* 0x0001000065657824 */ /* 0x000fc400078e00ff */
[----:B------:R-:W-:Y:S01]  /*2180*/  FFMA.FTZ R106, R45, R105, R106 ;  /* 0x000000692d6a7223 */ /* 0x000fe2000001006a */
[----:B------:R-:W-:Y:S01]  /*2190*/  IMAD.U32 R103, R94, 0x10000, RZ ;  /* 0x000100005e677824 */ /* 0x000fe200078e00ff */
[C---:B------:R-:W-:Y:S01]  /*21a0*/  PRMT R94, R4.reuse, 0x7632, R94 ;  /* 0x00007632045e7816 */ /* 0x040fe2000000005e */
[----:B------:R-:W-:Y:S01]  /*21b0*/  FFMA.FTZ R102, R71, R102, R108 ;  /* 0x0000006647667223 */ /* 0x000fe2000001006c */
[----:B------:R-:W-:Y:S02]  /*21c0*/  IMAD.U32 R105, R4, 0x10000, RZ ;  /* 0x0001000004697824 */ /* 0x000fe400078e00ff */
[----:B------:R-:W-:Y:S01]  /*21d0*/  FFMA.FTZ R106, R49, R101, R106 ;  /* 0x00000065316a7223 */ /* 0x000fe2000001006a */
[----:B------:R-:W-:Y:S01]  /*21e0*/  PRMT R4, R100, 0x7632, R4 ;  /* 0x0000763264047816 */ /* 0x000fe20000000004 */
[----:B------:R-:W-:Y:S01]  /*21f0*/  FFMA.FTZ R102, R75, R103, R102 ;  /* 0x000000674b667223 */ /* 0x000fe20000010066 */
[----:B------:R-:W-:Y:S01]  /*2200*/  SHF.L.U32 R101, R94, 0x10, RZ ;  /* 0x000000105e657819 */ /* 0x000fe200000006ff */
[----:B------:R-:W-:Y:S01]  /*2210*/  FFMA.FTZ R105, R53, R105, R106 ;  /* 0x0000006935697223 */ /* 0x000fe2000001006a */
[----:B------:R-:W-:Y:S01]  /*2220*/  IMAD.U32 R100, R100, 0x10000, RZ ;  /* 0x0001000064647824 */ /* 0x000fe200078e00ff */
[----:B------:R-:W-:Y:S01]  /*2230*/  PRMT R94, R96, 0x7632, R94 ;  /* 0x00007632605e7816 */ /* 0x000fe2000000005e */
[----:B------:R-:W-:-:S02]  /*2240*/  IMAD.U32 R4, R4, 0x10000, RZ ;  /* 0x0001000004047824 */ /* 0x000fc400078e00ff */
[----:B------:R-:W-:Y:S01]  /*2250*/  FFMA.FTZ R102, R79, R101, R102 ;  /* 0x000000654f667223 */ /* 0x000fe20000010066 */
[----:B------:R-:W-:Y:S01]  /*2260*/  FADD.FTZ R6, R6, R109 ;  /* 0x0000006d06067221 */ /* 0x000fe20000010000 */
[----:B------:R-:W-:Y:S02]  /*2270*/  IMAD.U32 R96, R96, 0x10000, RZ ;  /* 0x0001000060607824 */ /* 0x000fe400078e00ff */
[----:B------:R-:W-:Y:S01]  /*2280*/  FFMA.FTZ R105, R14, R100, R105 ;  /* 0x000000640e697223 */ /* 0x000fe20000010069 */
[----:B------:R-:W-:Y:S01]  /*2290*/  SHF.L.U32 R94, R94, 0x10, RZ ;  /* 0x000000105e5e7819 */ /* 0x000fe200000006ff */
[----:B------:R-:W-:Y:S01]  /*22a0*/  FFMA.FTZ R4, R83, R4, R102 ;  /* 0x0000000453047223 */ /* 0x000fe20000010066 */
[----:B------:R-:W-:Y:S01]  /*22b0*/  FADD.FTZ R6, R7, R6 ;  /* 0x0000000607067221 */ /* 0x000fe20000010000 */
[----:B------:R-:W-:Y:S01]  /*22c0*/  FFMA.FTZ R105, R18, R96, R105 ;  /* 0x0000006012697223 */ /* 0x000fe20000010069 */
[----:B------:R-:W-:Y:S01]  /*22d0*/  PRMT R7, R95, 0x7632, R7 ;  /* 0x000076325f077816 */ /* 0x000fe20000000007 */
[--C-:B------:R-:W-:Y:S01]  /*22e0*/  FFMA.FTZ R96, R87, R94, R4.reuse ;  /* 0x0000005e57607223 */ /* 0x100fe20000010004 */
[----:B------:R-:W-:Y:S01]  /*22f0*/  IMAD.U32 R95, R95, 0x10000, RZ ;  /* 0x000100005f5f7824 */ /* 0x000fe200078e00ff */
[----:B------:R-:W-:Y:S01]  /*2300*/  PRMT R4, R99, 0x7632, R4 ;  /* 0x0000763263047816 */ /* 0x000fe20000000004 */
[----:B------:R-:W-:Y:S01]  /*2310*/  IMAD.U32 R94, R97, 0x10000, RZ ;  /* 0x00010000615e7824 */ /* 0x000fe200078e00ff */
[----:B------:R-:W-:Y:S01]  /*2320*/  SHF.L.U32 R99, R99, 0x10, RZ ;  /* 0x0000001063637819 */ /* 0x000fe200000006ff */
[----:B------:R-:W-:-:S02]  /*2330*/  IMAD.U32 R7, R7, 0x10000, RZ ;  /* 0x0001000007077824 */ /* 0x000fc400078e00ff */
[----:B------:R-:W-:Y:S01]  /*2340*/  FMUL.FTZ R101, R42, R95 ;  /* 0x0000005f2a657220 */ /* 0x000fe20000410000 */
[----:B------:R-:W-:Y:S01]  /*2350*/  IMAD.U32 R95, R4, 0x10000, RZ ;  /* 0x00010000045f7824 */ /* 0x000fe200078e00ff */
[----:B------:R-:W-:Y:S01]  /*2360*/  PRMT R4, R8, 0x7632, R4 ;  /* 0x0000763208047816 */ /* 0x000fe20000000004 */
[----:B------:R-:W-:Y:S01]  /*2370*/  FMUL.FTZ R103, R68, R7 ;  /* 0x0000000744677220 */ /* 0x000fe20000410000 */
[----:B------:R-:W-:Y:S01]  /*2380*/  FFMA.FTZ R7, R22, R94, R105 ;  /* 0x0000005e16077223 */ /* 0x000fe20000010069 */
[----:B------:R-:W-:Y:S01]  /*2390*/  FFMA.FTZ R99, R38, R99, R101 ;  /* 0x0000006326637223 */ /* 0x000fe20000010065 */
[----:B------:R-:W-:Y:S01]  /*23a0*/  IMAD.U32 R94, R8, 0x10000, RZ ;  /* 0x00010000085e7824 */ /* 0x000fe200078e00ff */
[----:B------:R-:W-:Y:S01]  /*23b0*/  SHF.L.U32 R4, R4, 0x10, RZ ;  /* 0x0000001004047819 */ /* 0x000fe200000006ff */
[----:B------:R-:W-:Y:S02]  /*23c0*/  FFMA.FTZ R95, R64, R95, R103 ;  /* 0x0000005f405f7223 */ /* 0x000fe40000010067 */
[----:B------:R-:W-:-:S02]  /*23d0*/  FFMA.FTZ R99, R46, R94, R99 ;  /* 0x0000005e2e637223 */ /* 0x000fc40000010063 */
[----:B------:R-:W-:Y:S01]  /*23e0*/  FFMA.FTZ R95, R72, R4, R95 ;  /* 0x00000004485f7223 */ /* 0x000fe2000001005f */
[C---:B------:R-:W-:Y:S01]  /*23f0*/  PRMT R4, R5.reuse, 0x7632, R4 ;  /* 0x0000763205047816 */ /* 0x040fe20000000004 */
[----:B------:R-:W-:Y:S01]  /*2400*/  IMAD.U32 R94, R5, 0x10000, RZ ;  /* 0x00010000055e7824 */ /* 0x000fe200078e00ff */
[----:B------:R-:W-:Y:S02]  /*2410*/  PRMT R97, R97, 0x7632, R97 ;  /* 0x0000763261617816 */ /* 0x000fe40000000061 */
[C---:B------:R-:W-:Y:S01]  /*2420*/  PRMT R5, R93.reuse, 0x7632, R5 ;  /* 0x000076325d057816 */ /* 0x040fe20000000005 */
[----:B------:R-:W-:Y:S02]  /*2430*/  IMAD.U32 R93, R93, 0x10000, RZ ;  /* 0x000100005d5d7824 */ /* 0x000fe400078e00ff */
[----:B------:R-:W-:Y:S02]  /*2440*/  IMAD.U32 R97, R97, 0x10000, RZ ;  /* 0x0001000061617824 */ /* 0x000fe400078e00ff */
[----:B------:R-:W-:-:S02]  /*2450*/  IMAD.U32 R5, R5, 0x10000, RZ ;  /* 0x0001000005057824 */ /* 0x000fc400078e00ff */
[----:B------:R-:W-:Y:S01]  /*2460*/  FADD.FTZ R7, R7, R6 ;  /* 0x0000000607077221 */ /* 0x000fe20000010000 */
        /* <DEDUP_REMOVED lines=8> */
[----:B------:R-:W-:Y:S01]  /*24f0*/  SHF.L.U32 R8, R4, 0x10, RZ ;  /* 0x0000001004087819 */ /* 0x000fe200000006ff */
[----:B------:R-:W-:Y:S01]  /*2500*/  FFMA.FTZ R94, R11, R94, R98 ;  /* 0x0000005e0b5e7223 */ /* 0x000fe20000010062 */
[C---:B------:R-:W-:Y:S01]  /*2510*/  PRMT R4, R9.reuse, 0x7632, R4 ;  /* 0x0000763209047816 */ /* 0x040fe20000000004 */
[----:B------:R-:W-:Y:S02]  /*2520*/  IMAD.U32 R9, R9, 0x10000, RZ ;  /* 0x0001000009097824 */ /* 0x000fe400078e00ff */
[----:B------:R-:W-:Y:S01]  /*2530*/  FFMA.FTZ R95, R80, R8, R95 ;  /* 0x00000008505f7223 */ /* 0x000fe2000001005f */
[----:B------:R-:W-:Y:S01]  /*2540*/  FFMA.FTZ R94, R15, R93, R94 ;  /* 0x0000005d0f5e7223 */ /* 0x000fe2000001005e */
[----:B------:R-:W-:-:S02]  /*2550*/  SHF.L.U32 R8, R4, 0x10, RZ ;  /* 0x0000001004087819 */ /* 0x000fc400000006ff */
[----:B---3--:R-:W-:Y:S01]  /*2560*/  PRMT R4, R104, 0x7632, R4 ;  /* 0x0000763268047816 */ /* 0x008fe20000000004 */
[----:B------:R-:W-:Y:S01]  /*2570*/  FFMA.FTZ R5, R84, R5, R95 ;  /* 0x0000000554057223 */ /* 0x000fe2000001005f */
[----:B------:R-:W-:Y:S01]  /*2580*/  FFMA.FTZ R9, R19, R9, R94 ;  /* 0x0000000913097223 */ /* 0x000fe2000001005e */
[----:B------:R-:W-:Y:S01]  /*2590*/  IMAD.U32 R104, R104, 0x10000, RZ ;  /* 0x0001000068687824 */ /* 0x000fe200078e00ff */
[----:B------:R-:W-:Y:S01]  /*25a0*/  I2FP.F32.S32 R93, R119 ;  /* 0x00000077005d7245 */ /* 0x000fe20000201400 */
        /* <DEDUP_REMOVED lines=15> */
.L_x_19170:
[----:B------:R-:W-:-:S05]  /*26a0*/  IMAD.MOV.U32 R5, RZ, RZ, -0x800001 ;  /* 0xff7fffffff057424 */ /* 0x000fca00078e00ff */
[----:B------:R0:W-:Y:S02]  /*26b0*/  STS [R60], R5 ;  /* 0x000000053c007388 */ /* 0x0001e40000000800 */
.L_x_19171:
[----:B------:R-:W-:Y:S05]  /*26c0*/  BSYNC B1 ;  /* 0x0000000000017941 */ /* 0x000fea0003800000 */
.L_x_19169:
[----:B------:R-:W-:Y:S01]  /*26d0*/  IADD3 R56, R56, 0x4, RZ ;  /* 0x0000000438387810 */ /* 0x000fe20007ffe0ff */
[----:B01----:R-:W-:Y:S01]  /*26e0*/  VIADD R60, R60, 0x200 ;  /* 0x000002003c3c7836 */ /* 0x003fe20000000000 */
[----:B------:R-:W-:Y:S01]  /*26f0*/  IADD3 R33, P1, R33, 0x10, RZ ;  /* 0x0000001021217810 */ /* 0x000fe20007f3e0ff */
[----:B------:R-:W-:Y:S01]  /*2700*/  VIADD R119, R119, 0x80 ;  /* 0x0000008077777836 */ /* 0x000fe20000000000 */
[----:B------:R-:W-:Y:S01]  /*2710*/  ISETP.GE.AND P0, PT, R56, R25, PT ;  /* 0x000000193800720c */ /* 0x000fe20003f06270 */
[----:B------:R-:W-:Y:S01]  /*2720*/  VIADD R57, R57, 0x80 ;  /* 0x0000008039397836 */ /* 0x000fe20000000000 */
[----:B------:R-:W-:Y:S01]  /*2730*/  IADD3 R55, R55, 0x80, RZ ;  /* 0x0000008037377810 */ /* 0x000fe20007ffe0ff */
[----:B------:R-:W-:-:S10]  /*2740*/  IMAD.X R34, RZ, RZ, R34, P1 ;  /* 0x000000ffff227224 */ /* 0x000fd400008e0622 */
[----:B------:R-:W-:Y:S05]  /*2750*/  @!P0 BRA `(.L_x_19172) ;  /* 0xffffffec00ac8947 */ /* 0x000fea000383ffff */
.L_x_19168:
[----:B------:R-:W-:Y:S05]  /*2760*/  BSYNC B0 ;  /* 0x0000000000007941 */ /* 0x000fea0003800000 */
.L_x_19167:
[----:B------:R-:W0:Y:S01]  /*2770*/  SHFL.BFLY PT, R2, R23, 0x10, 0x1f ;  /* 0x0e001f0017027f89 */ /* 0x000e2200000e0000 */
[----:B------:R-:W-:Y:S01]  /*2780*/  BSSY B0, `(.L_x_19173) ;  /* 0x0000115000007945 */ /* 0x000fe20003800000 */
[----:B------:R-:W1:Y:S01]  /*2790*/  S2R R16, SR_TID.X ;  /* 0x0000000000107919 */ /* 0x000e620000002100 */
        /* <DEDUP_REMOVED lines=11> */
[----:B------:R-:W1:Y:S01]  /*2850*/  @!P0 S2R R7, SR_CgaCtaId ;  /* 0x0000000000078919 */ /* 0x000e620000008800 */
[----:B------:R-:W-:Y:S01]  /*2860*/  @!P0 MOV R2, 0x400 ;  /* 0x0000040000028802 */ /* 0x000fe20000000f00 */
[----:B------:R-:W2:Y:S04]  /*2870*/  @!P1 S2R R8, SR_CgaCtaId ;  /* 0x0000000000089919 */ /* 0x000ea80000008800 */
[----:B------:R-:W-:Y:S01]  /*2880*/  @!P0 VIADD R2, R2, 0x80 ;  /* 0x0000008002028836 */ /* 0x000fe20000000000 */
[----:B0-----:R-:W-:-:S02]  /*2890*/  FMNMX.FTZ R4, R3, R4, !PT ;  /* 0x0000000403047209 */ /* 0x001fc40007810000 */
[----:B------:R-:W-:-:S03]  /*28a0*/  @!P1 MOV R3, 0x400 ;  /* 0x0000040000039802 */ /* 0x000fc60000000f00 */
[----:B------:R-:W0:Y:S01]  /*28b0*/  SHFL.BFLY PT, R5, R4, 0x2, 0x1f ;  /* 0x0c401f0004057f89 */ /* 0x000e2200000e0000 */
[----:B------:R-:W-:Y:S02]  /*28c0*/  @!P1 IADD3 R3, R3, 0x80, RZ ;  /* 0x0000008003039810 */ /* 0x000fe40007ffe0ff */
[----:B-1----:R-:W-:Y:S02]  /*28d0*/  @!P0 LEA R2, R7, R2, 0x18 ;  /* 0x0000000207028211 */ /* 0x002fe400078ec0ff */
[----:B--2---:R-:W-:-:S03]  /*28e0*/  @!P1 LEA R8, R8, R3, 0x18 ;  /* 0x0000000308089211 */ /* 0x004fc600078ec0ff */
[----:B------:R-:W-:Y:S02]  /*28f0*/  @!P0 IMAD R3, R17, 0x4, R2 ;  /* 0x0000000411038824 */ /* 0x000fe400078e0202 */
[----:B------:R-:W-:Y:S01]  /*2900*/  @!P1 IMAD R7, R11, 0x4, R8 ;  /* 0x000000040b079824 */ /* 0x000fe200078e0208 */
[----:B0-----:R-:W-:-:S05]  /*2910*/  FMNMX.FTZ R5, R4, R5, !PT ;  /* 0x0000000504057209 */ /* 0x001fca0007810000 */
[----:B------:R-:W0:Y:S02]  /*2920*/  SHFL.BFLY PT, R6, R5, 0x1, 0x1f ;  /* 0x0c201f0005067f89 */ /* 0x000e2400000e0000 */
[----:B0-----:R-:W-:Y:S01]  /*2930*/  @!P0 FMNMX.FTZ R4, R5, R6, !PT ;  /* 0x0000000605048209 */ /* 0x001fe20007810000 */
[----:B------:R-:W-:-:S04]  /*2940*/  IMAD.MOV.U32 R6, RZ, RZ, -0x800001 ;  /* 0xff7fffffff067424 */ /* 0x000fc800078e00ff */
[----:B------:R-:W-:Y:S01]  /*2950*/  @!P0 STS [R3], R4 ;  /* 0x0000000403008388 */ /* 0x000fe20000000800 */
[----:B------:R-:W-:Y:S06]  /*2960*/  BAR.SYNC.DEFER_BLOCKING 0x0 ;  /* 0x0000000000007b1d */ /* 0x000fec0000010000 */
[----:B------:R-:W0:Y:S01]  /*2970*/  @!P1 LDS R6, [R7] ;  /* 0x0000000007069984 */ /* 0x000e220000000800 */
[----:B------:R-:W-:-:S03]  /*2980*/  ISETP.GE.AND P1, PT, R16, R27, PT ;  /* 0x0000001b1000720c */ /* 0x000fc60003f26270 */
[----:B0-----:R-:W0:Y:S02]  /*2990*/  SHFL.BFLY PT, R5, R6, 0x2, 0x1f ;  /* 0x0c401f0006057f89 */ /* 0x001e2400000e0000 */
[----:B0-----:R-:W-:-:S05]  /*29a0*/  FMNMX.FTZ R8, R5, R6, !PT ;  /* 0x0000000605087209 */ /* 0x001fca0007810000 */
[----:B------:R-:W0:Y:S02]  /*29b0*/  SHFL.BFLY PT, R5, R8, 0x1, 0x1f ;  /* 0x0c201f0008057f89 */ /* 0x000e2400000e0000 */
[----:B0-----:R-:W-:Y:S02]  /*29c0*/  FMNMX.FTZ R2, R8, R5, !PT ;  /* 0x0000000508027209 */ /* 0x001fe40007810000 */
[----:B------:R-:W-:-:S04]  /*29d0*/  IADD3 R5, R0, 0x1f, RZ ;  /* 0x0000001f00057810 */ /* 0x000fc80007ffe0ff */
[----:B------:R-:W-:Y:S01]  /*29e0*/  SHF.R.S32.HI R12, RZ, 0x1f, R5 ;  /* 0x0000001fff0c7819 */ /* 0x000fe20000011405 */
[----:B------:R-:W0:Y:S03]  /*29f0*/  SHFL.IDX PT, R2, R2, RZ, 0x1f ;  /* 0x00001fff02027589 */ /* 0x000e2600000e0000 */
[----:B------:R-:W-:Y:S01]  /*2a00*/  LEA.HI R12, R12, R5, RZ, 0x5 ;  /* 0x000000050c0c7211 */ /* 0x000fe200078f28ff */
[----:B------:R-:W-:-:S03]  /*2a10*/  IMAD.MOV.U32 R5, RZ, RZ, RZ ;  /* 0x000000ffff057224 */ /* 0x000fc600078e00ff */
[----:B------:R-:W-:Y:S01]  /*2a20*/  SHF.R.S32.HI R31, RZ, 0x5, R12 ;  /* 0x00000005ff1f7819 */ /* 0x000fe2000001140c */
[----:B------:R-:W-:Y:S06]  /*2a30*/  @P1 BRA `(.L_x_19174) ;  /* 0x0000000c00a41947 */ /* 0x000fec0003800000 */
[----:B------:R-:W1:Y:S01]  /*2a40*/  S2R R5, SR_CTAID.Z ;  /* 0x0000000000057919 */ /* 0x000e620000002700 */
[----:B------:R-:W-:Y:S01]  /*2a50*/  IMAD.MOV.U32 R4, RZ, RZ, -0x10 ;  /* 0xfffffff0ff047424 */ /* 0x000fe200078e00ff */
[----:B------:R-:W-:Y:S01]  /*2a60*/  LOP3.LUT R3, RZ, R31, RZ, 0x33, !PT ;  /* 0x0000001fff037212 */ /* 0x000fe200078e33ff */
[----:B------:R-:W-:Y:S02]  /*2a70*/  BSSY B1, `(.L_x_19175) ;  /* 0x0000020000017945 */ /* 0x000fe40003800000 */
[----:B-1----:R-:W-:-:S05]  /*2a80*/  IMAD R4, R5, R4, -0x11 ;  /* 0xffffffef05047424 */ /* 0x002fca00078e0204 */
[----:B------:R-:W-:Y:S02]  /*2a90*/  VIMNMX R3, R3, R4, !PT ;  /* 0x0000000403037248 */ /* 0x000fe40007fe0100 */
[----:B------:R-:W-:Y:S02]  /*2aa0*/  LOP3.LUT R4, RZ, R0, RZ, 0x33, !PT ;  /* 0x00000000ff047212 */ /* 0x000fe400078e33ff */
[----:B------:R-:W-:-:S04]  /*2ab0*/  LEA R3, R3, 0x1f, 0x5 ;  /* 0x0000001f03037811 */ /* 0x000fc800078e28ff */
[----:B------:R-:W-:-:S04]  /*2ac0*/  VIMNMX R3, R3, R4, !PT ;  /* 0x0000000403037248 */ /* 0x000fc80007fe0100 */
[----:B------:R-:W-:-:S05]  /*2ad0*/  IADD3 R3, -R16, -0x2, -R3 ;  /* 0xfffffffe10037810 */ /* 0x000fca0007ffe903 */
[----:B------:R-:W-:Y:S02]  /*2ae0*/  IMAD R3, R5, -0x200, R3 ;  /* 0xfffffe0005037824 */ /* 0x000fe400078e0203 */
[----:B------:R-:W-:-:S03]  /*2af0*/  IMAD.MOV.U32 R5, RZ, RZ, RZ ;  /* 0x000000ffff057224 */ /* 0x000fc600078e00ff */
        /* <DEDUP_REMOVED lines=12> */
.L_x_19177:
        /* <DEDUP_REMOVED lines=11> */
.L_x_19176:
[----:B------:R-:W-:Y:S05]  /*2c70*/  BSYNC B1 ;  /* 0x0000000000017941 */ /* 0x000fea0003800000 */
.L_x_19175:
        /* <DEDUP_REMOVED lines=14> */
.L_x_19180:
        /* <DEDUP_REMOVED lines=59> */
[----:B-----5:R-:W1:Y:S01]  /*3110*/  MUFU.EX2 R24, R33 ;  /* 0x0000002100187308 */ /* 0x020e620000000800 */
        /* <DEDUP_REMOVED lines=40> */
.L_x_19179:
[----:B------:R-:W-:Y:S05]  /*33a0*/  BSYNC B1 ;  /* 0x0000000000017941 */ /* 0x000fea0003800000 */
.L_x_19178:
        /* <DEDUP_REMOVED lines=47> */
[----:B-----5:R-:W1:Y:S01]  /*36a0*/  MUFU.EX2 R24, R33 ;  /* 0x0000002100187308 */ /* 0x020e620000000800 */
[----:B--2---:R-:W-:Y:S01]  /*36b0*/  FADD.FTZ R5, R5, R20 ;  /* 0x0000001405057221 */ /* 0x004fe20000010000 */
[----:B------:R-:W-:Y:S03]  /*36c0*/  STS [R3+0x600], R20 ;  /* 0x0006001403007388 */ /* 0x000fe60000000800 */
[----:B0-----:R-:W-:Y:S01]  /*36d0*/  FADD.FTZ R5, R5, R22 ;  /* 0x0000001605057221 */ /* 0x001fe20000010000 */
[----:B------:R-:W-:Y:S04]  /*36e0*/  STS [R3+0x800], R22 ;  /* 0x0008001603007388 */ /* 0x000fe80000000800 */
[----:B-1----:R0:W-:Y:S01]  /*36f0*/  STS [R3+0xa00], R24 ;  /* 0x000a001803007388 */ /* 0x0021e20000000800 */
[----:B------:R-:W-:Y:S01]  /*3700*/  FADD.FTZ R5, R5, R24 ;  /* 0x0000001805057221 */ /* 0x000fe20000010000 */
[----:B0-----:R-:W-:-:S07]  /*3710*/  VIADD R3, R3, 0x1000 ;  /* 0x0000100003037836 */ /* 0x001fce0000000000 */
.L_x_19182:
[----:B------:R-:W-:Y:S05]  /*3720*/  BSYNC B1 ;  /* 0x0000000000017941 */ /* 0x000fea0003800000 */
.L_x_19181:
        /* <DEDUP_REMOVED lines=26> */
.L_x_19174:
[----:B------:R-:W-:Y:S05]  /*38d0*/  BSYNC B0 ;  /* 0x0000000000007941 */ /* 0x000fea0003800000 */
.L_x_19173:
        /* <DEDUP_REMOVED lines=59> */
.L_x_19187:
        /* <DEDUP_REMOVED lines=8> */
.L_x_19186:
[----:B------:R-:W-:Y:S05]  /*3d10*/  BSYNC B1 ;  /* 0x0000000000017941 */ /* 0x000fea0003800000 */
.L_x_19185:
        /* <DEDUP_REMOVED lines=14> */
.L_x_19190:
[----:B------:R-:W2:Y:S01]  /*3e00*/  LDS R5, [R3+-0x400] ;  /* 0xfffc000003057984 */ /* 0x000ea20000000800 */
[----:B------:R-:W-:-:S03]  /*3e10*/  IADD3 R4, R4, 0x800, RZ ;  /* 0x0000080004047810 */ /* 0x000fc60007ffe0ff */
[----:B------:R-:W1:Y:S01]  /*3e20*/  LDS R7, [R3+-0x200] ;  /* 0xfffe000003077984 */ /* 0x000e620000000800 */
[----:B------:R-:W-:-:S03]  /*3e30*/  ISETP.GE.AND P1, PT, R4, R43, PT ;  /* 0x0000002b0400720c */ /* 0x000fc60003f26270 */
        /* <DEDUP_REMOVED lines=24> */
[-C--:B-----5:R-:W-:Y:S01]  /*3fc0*/  FMUL.FTZ R24, R23, R40.reuse ;  /* 0x0000002817187220 */ /* 0x0a0fe20000410000 */
        /* <DEDUP_REMOVED lines=23> */
.L_x_19189:
[----:B------:R-:W-:Y:S05]  /*4140*/  BSYNC B1 ;  /* 0x0000000000017941 */ /* 0x000fea0003800000 */
.L_x_19188:
        /* <DEDUP_REMOVED lines=27> */
[----:B-----5:R-:W-:-:S03]  /*4300*/  FMUL.FTZ R24, R23, R40 ;  /* 0x0000002817187220 */ /* 0x020fc60000410000 */
[----:B------:R-:W-:Y:S04]  /*4310*/  STS [R3+0x800], R22 ;  /* 0x0008001603007388 */ /* 0x000fe80000000800 */
[----:B------:R0:W-:Y:S02]  /*4320*/  STS [R3+0xa00], R24 ;  /* 0x000a001803007388 */ /* 0x0001e40000000800 */
[----:B0-----:R-:W-:-:S07]  /*4330*/  IADD3 R3, R3, 0x1000, RZ ;  /* 0x0000100003037810 */ /* 0x001fce0007ffe0ff */
.L_x_19192:
[----:B------:R-:W-:Y:S05]  /*4340*/  BSYNC B1 ;  /* 0x0000000000017941 */ /* 0x000fea0003800000 */
.L_x_19191:
        /* <DEDUP_REMOVED lines=14> */
.L_x_19184:
[----:B------:R-:W-:Y:S05]  /*4430*/  BSYNC B0 ;  /* 0x0000000000007941 */ /* 0x000fea0003800000 */
.L_x_19183:
        /* <DEDUP_REMOVED lines=30> */
[----:B------:R3:W-:Y:S04]  /*4620*/  STG.E desc[UR10][R4.64], R2 ;  /* 0x0000000204007986 */ /* 0x0007e8000c10190a */
[----:B--2---:R3:W-:Y:S02]  /*4630*/  STG.E desc[UR10][R6.64], R41 ;  /* 0x0000002906007986 */ /* 0x0047e4000c10190a */
.L_x_19194:
[----:B------:R-:W-:Y:S05]  /*4640*/  BSYNC B0 ;  /* 0x0000000000007941 */ /* 0x000fea0003800000 */
.L_x_19193:
[----:B------:R-:W-:Y:S01]  /*4650*/  ULDC UR8, c[0x0][0x26c] ;  /* 0x00009b0000087ab9 */ /* 0x000fe20000000800 */
[----:B------:R-:W-:Y:S04]  /*4660*/  BSSY B1, `(.L_x_19195) ;  /* 0x000029a000017945 */ /* 0x000fe80003800000 */
[----:B------:R-:W-:Y:S05]  /*4670*/  @!P1 BRA `(.L_x_19196) ;  /* 0x00000000001c9947 */ /* 0x000fea0003800000 */
[----:B------:R-:W-:Y:S01]  /*4680*/  HFMA2.MMA R33, -RZ, RZ, 0, 0 ;  /* 0x00000000ff217435 */ /* 0x000fe200000001ff */
[----:B------:R-:W-:Y:S01]  /*4690*/  IMAD.MOV.U32 R21, RZ, RZ, RZ ;  /* 0x000000ffff157224 */ /* 0x000fe200078e00ff */
[----:B------:R-:W-:Y:S01]  /*46a0*/  CS2R R22, SRZ ;  /* 0x0000000000167805 */ /* 0x000fe2000001ff00 */
[----:B-----5:R-:W-:Y:S01]  /*46b0*/  IMAD.MOV.U32 R24, RZ, RZ, RZ ;  /* 0x000000ffff187224 */ /* 0x020fe200078e00ff */
[----:B------:R-:W-:Y:S01]  /*46c0*/  CS2R R34, SRZ ;  /* 0x0000000000227805 */ /* 0x000fe2000001ff00 */
[----:B------:R-:W-:Y:S01]  /*46d0*/  IMAD.MOV.U32 R28, RZ, RZ, RZ ;  /* 0x000000ffff1c7224 */ /* 0x000fe200078e00ff */
[----:B------:R-:W-:Y:S06]  /*46e0*/  BRA `(.L_x_19197) ;  /* 0x0000002800447947 */ /* 0x000fec0003800000 */
.L_x_19196:
[----:B-1-3--:R-:W1:Y:S01]  /*46f0*/  I2F.RP R4, R10 ;  /* 0x0000000a00047306 */ /* 0x00ae620000209400 */
[----:B------:R-:W3:Y:S01]  /*4700*/  S2UR UR4, SR_CTAID.Y ;  /* 0x00000000000479c3 */ /* 0x000ee20000002600 */
[----:B------:R-:W4:Y:S01]  /*4710*/  S2R R45, SR_CTAID.Z ;  /* 0x00000000002d7919 */ /* 0x000f220000002700 */
[----:B------:R-:W-:Y:S01]  /*4720*/  ULDC UR7, c[0x0][0x270] ;  /* 0x00009c0000077ab9 */ /* 0x000fe20000000800 */
[----:B------:R-:W-:Y:S01]  /*4730*/  ULDC UR6, c[0x0][0x28c] ;  /* 0x0000a30000067ab9 */ /* 0x000fe20000000800 */
[----:B------:R-:W-:Y:S01]  /*4740*/  IMAD R26, R26, UR7, RZ ;  /* 0x000000071a1a7c24 */ /* 0x000fe2000f8e02ff */
[----:B------:R-:W-:Y:S02]  /*4750*/  IADD3 R31, -R31, 0x1, RZ ;  /* 0x000000011f1f7810 */ /* 0x000fe40007ffe1ff */
[----:B------:R-:W-:Y:S01]  /*4760*/  CS2R R22, SRZ ;  /* 0x0000000000167805 */ /* 0x000fe2000001ff00 */
[----:B-----5:R-:W-:Y:S01]  /*4770*/  IMAD.MOV.U32 R24, RZ, RZ, RZ ;  /* 0x000000ffff187224 */ /* 0x020fe200078e00ff */
[----:B0-----:R-:W3:Y:S01]  /*4780*/  LDC R2, c[0x0][0x258] ;  /* 0x00009600ff027b82 */ /* 0x001ee20000000800 */
[----:B------:R-:W-:Y:S01]  /*4790*/  IMAD.MOV.U32 R28, RZ, RZ, RZ ;  /* 0x000000ffff1c7224 */ /* 0x000fe200078e00ff */
[----:B------:R-:W-:Y:S01]  /*47a0*/  CS2R R34, SRZ ;  /* 0x0000000000227805 */ /* 0x000fe2000001ff00 */
[----:B------:R-:W-:Y:S01]  /*47b0*/  IMAD.MOV.U32 R33, RZ, RZ, RZ ;  /* 0x000000ffff217224 */ /* 0x000fe200078e00ff */
[----:B------:R-:W-:Y:S01]  /*47c0*/  SHF.R.S32.HI R27, RZ, 0x1f, R26 ;  /* 0x0000001fff1b7819 */ /* 0x000fe2000001141a */
[----:B------:R-:W-:Y:S01]  /*47d0*/  VIADD R29, R29, -UR6 ;  /* 0x800000061d1d7c36 */ /* 0x000fe20008000000 */
[----:B-1----:R-:W0:Y:S02]  /*47e0*/  MUFU.RCP R4, R4 ;  /* 0x0000000400047308 */ /* 0x002e240000001000 */
[----:B------:R-:W1:Y:S01]  /*47f0*/  LDC R37, c[0x0][0x26c] ;  /* 0x00009b00ff257b82 */ /* 0x000e620000000800 */
[----:B0-----:R-:W-:-:S02]  /*4800*/  VIADD R20, R4, 0xffffffe ;  /* 0x0ffffffe04147836 */ /* 0x001fc40000000000 */
[----:B---3--:R-:W-:Y:S01]  /*4810*/  IMAD R3, R2, UR4, RZ ;  /* 0x0000000402037c24 */ /* 0x008fe2000f8e02ff */
[----:B------:R-:W-:Y:S01]  /*4820*/  SHF.R.S32.HI R2, RZ, 0x1f, R30 ;  /* 0x0000001fff027819 */ /* 0x000fe2000001141e */
[----:B------:R-:W-:Y:S01]  /*4830*/  ULDC.64 UR4, c[0x0][0x248] ;  /* 0x0000920000047ab9 */ /* 0x000fe20000000a00 */
[----:B------:R0:W3:Y:S01]  /*4840*/  F2I.FTZ.U32.TRUNC.NTZ R21, R20 ;  /* 0x0000001400157305 */ /* 0x0000e2000021f000 */
[----:B----4-:R-:W-:Y:S01]  /*4850*/  IMAD R38, R45, 0x10, R17 ;  /* 0x000000102d267824 */ /* 0x010fe200078e0211 */
[C---:B------:R-:W-:Y:S02]  /*4860*/  IADD3 R19, P0, R3.reuse, R30, RZ ;  /* 0x0000001e03137210 */ /* 0x040fe40007f1e0ff */
[----:B-1----:R-:W-:Y:S01]  /*4870*/  SHF.R.S32.HI R37, RZ, 0x1f, R37 ;  /* 0x0000001fff257819 */ /* 0x002fe20000011425 */
[----:B------:R-:W-:Y:S01]  /*4880*/  IMAD.SHL.U32 R38, R38, 0x20, RZ ;  /* 0x0000002026267824 */ /* 0x000fe200078e00ff */
[----:B------:R-:W-:Y:S02]  /*4890*/  LEA.HI.X.SX32 R2, R3, R2, 0x1, P0 ;  /* 0x0000000203027211 */ /* 0x000fe400000f0eff */
[----:B------:R-:W-:Y:S01]  /*48a0*/  LEA R18, P0, R19, UR4, 0x2 ;  /* 0x0000000413127c11 */ /* 0x000fe2000f8010ff */
[----:B0-----:R-:W-:Y:S01]  /*48b0*/  IMAD.MOV.U32 R20, RZ, RZ, RZ ;  /* 0x000000ffff147224 */ /* 0x001fe200078e00ff */
[----:B------:R-:W-:-:S02]  /*48c0*/  UMOV UR4, 0x400 ;  /* 0x0000040000047882 */ /* 0x000fc40000000000 */
[----:B------:R-:W-:Y:S01]  /*48d0*/  LEA.HI.X R19, R19, UR5, R2, 0x2, P0 ;  /* 0x0000000513137c11 */ /* 0x000fe200080f1402 */
[----:B------:R-:W0:Y:S01]  /*48e0*/  S2UR UR5, SR_CgaCtaId ;  /* 0x00000000000579c3 */ /* 0x000e220000008800 */
[----:B------:R-:W-:Y:S01]  /*48f0*/  SHF.R.S32.HI R2, RZ, 0x1f, R11 ;  /* 0x0000001fff027819 */ /* 0x000fe2000001140b */
[----:B---3--:R-:W-:Y:S01]  /*4900*/  IMAD.MOV R5, RZ, RZ, -R21 ;  /* 0x000000ffff057224 */ /* 0x008fe200078e0a15 */
[----:B------:R-:W-:Y:S02]  /*4910*/  UIADD3 UR4, UR4, 0xa0, URZ ;  /* 0x000000a004047890 */ /* 0x000fe4000fffe03f */
[----:B------:R-:W-:Y:S01]  /*4920*/  LEA.HI R2, R2, R11, RZ, 0x2 ;  /* 0x0000000b02027211 */ /* 0x000fe200078f10ff */
[----:B------:R-:W-:-:S03]  /*4930*/  IMAD R3, R5, R10, RZ ;  /* 0x0000000a05037224 */ /* 0x000fc600078e02ff */
[C---:B------:R-:W-:Y:S01]  /*4940*/  LOP3.LUT R4, R2.reuse, 0xfffffffc, RZ, 0xc0, !PT ;  /* 0xfffffffc02047812 */ /* 0x040fe200078ec0ff */
[----:B------:R-:W-:Y:S01]  /*4950*/  IMAD.HI.U32 R20, R21, R3, R20 ;  /* 0x0000000315147227 */ /* 0x000fe200078e0014 */
[----:B------:R-:W-:Y:S02]  /*4960*/  SHF.L.U32 R2, R2, 0x3, RZ ;  /* 0x0000000302027819 */ /* 0x000fe400000006ff */
[----:B------:R-:W-:Y:S01]  /*4970*/  MOV R21, RZ ;  /* 0x000000ff00157202 */ /* 0x000fe20000000f00 */
[----:B------:R-:W-:Y:S01]  /*4980*/  IMAD.IADD R4, R11, 0x1, -R4 ;  /* 0x000000010b047824 */ /* 0x000fe200078e0a04 */
[----:B------:R-:W-:-:S04]  /*4990*/  LOP3.LUT R3, R2, 0xffffffe0, RZ, 0xc0, !PT ;  /* 0xffffffe002037812 */ /* 0x000fc800078ec0ff */
[----:B------:R-:W-:Y:S01]  /*49a0*/  LEA R36, R4, R3, 0x3 ;  /* 0x0000000304247211 */ /* 0x000fe200078e18ff */
[----:B------:R-:W-:-:S03]  /*49b0*/  IMAD R4, R17, 0x4, R4 ;  /* 0x0000000411047824 */ /* 0x000fc600078e0204 */
[C---:B------:R-:W-:Y:S01]  /*49c0*/  IADD3 R39, R36.reuse, 0x200, RZ ;  /* 0x0000020024277810 */ /* 0x040fe20007ffe0ff */
[----:B0-----:R-:W-:Y:S01]  /*49d0*/  ULEA UR4, UR5, UR4, 0x18 ;  /* 0x0000000405047291 */ /* 0x001fe2000f8ec03f */
[----:B------:R-:W-:Y:S01]  /*49e0*/  IMAD R45, R45, 0x40, R4 ;  /* 0x000000402d2d7824 */ /* 0x000fe200078e0204 */
[C---:B------:R-:W-:Y:S01]  /*49f0*/  IADD3 R43, R36.reuse, 0x600, RZ ;  /* 0x00000600242b7810 */ /* 0x040fe20007ffe0ff */
[C---:B--2---:R-:W-:Y:S02]  /*4a00*/  VIADD R40, R36.reuse, 0x300 ;  /* 0x0000030024287836 */ /* 0x044fe40000000000 */
[----:B------:R-:W-:Y:S01]  /*4a10*/  VIADD R41, R36, 0x400 ;  /* 0x0000040024297836 */ /* 0x000fe20000000000 */
[----:B------:R-:W-:Y:S01]  /*4a20*/  LEA R46, R4, UR4, 0x5 ;  /* 0x00000004042e7c11 */ /* 0x000fe2000f8e28ff */
[C---:B------:R-:W-:Y:S02]  /*4a30*/  VIADD R42, R36.reuse, 0x500 ;  /* 0x00000500242a7836 */ /* 0x040fe40000000000 */
[----:B------:R-:W-:-:S02]  /*4a40*/  VIADD R44, R36, 0x700 ;  /* 0x00000700242c7836 */ /* 0x000fc40000000000 */
[----:B------:R-:W-:Y:S02]  /*4a50*/  IMAD.SHL.U32 R45, R45, 0x8, RZ ;  /* 0x000000082d2d7824 */ /* 0x000fe400078e00ff */
[----:B------:R-:W-:-:S07]  /*4a60*/  VIADD R46, R46, 0x10 ;  /* 0x000000102e2e7836 */ /* 0x000fce0000000000 */
.L_x_19216:
[----:B------:R-:W0:Y:S01]  /*4a70*/  LDC R12, c[0x0][0x290] ;  /* 0x0000a400ff0c7b82 */ /* 0x000e220000000800 */
[----:B------:R-:W-:Y:S01]  /*4a80*/  IABS R3, R38 ;  /* 0x0000002600037213 */ /* 0x000fe20000000000 */
[----:B------:R-:W-:Y:S01]  /*4a90*/  BSSY B0, `(.L_x_19198) ;  /* 0x000024e000007945 */ /* 0x000fe20003800000 */
[----:B------:R-:W-:-:S03]  /*4aa0*/  IMAD.IADD R77, R31, 0x1, R30 ;  /* 0x000000011f4d7824 */ /* 0x000fc600078e021e */
[----:B------:R-:W-:Y:S02]  /*4ab0*/  IMAD.HI.U32 R2, R20, R3, RZ ;  /* 0x0000000314027227 */ /* 0x000fe400078e00ff */
[----:B------:R-:W1:Y:S03]  /*4ac0*/  LDC R7, c[0x0][0x294] ;  /* 0x0000a500ff077b82 */ /* 0x000e660000000800 */
[----:B------:R-:W-:Y:S02]  /*4ad0*/  IADD3 R4, RZ, -R2, RZ ;  /* 0x80000002ff047210 */ /* 0x000fe40007ffe0ff */
        /* <DEDUP_REMOVED lines=18> */
[--C-:B0-----:R-:W-:Y:S01]  /*4c00*/  IMAD.MOV R2, RZ, RZ, -R3.reuse ;  /* 0x000000ffff027224 */ /* 0x101fe200078e0a03 */
[----:B------:R-:W-:Y:S02]  /*4c10*/  ISETP.NE.AND P2, PT, R12, RZ, PT ;  /* 0x000000ff0c00720c */ /* 0x000fe40003f45270 */
        /* <DEDUP_REMOVED lines=21> */
[----:B------:R-:W-:Y:S01]  /*4d70*/  BSSY B2, `(.L_x_19200) ;  /* 0x0000068000027945 */ /* 0x000fe20003800000 */
[----:B--2---:R-:W-:Y:S01]  /*4d80*/  SHF.R.S32.HI R3, RZ, 0x1f, R2 ;  /* 0x0000001fff037819 */ /* 0x004fe20000011402 */
[----:B------:R-:W-:-:S04]  /*4d90*/  IMAD.WIDE.U32 R4, R2, UR8, R26 ;  /* 0x0000000802047c25 */ /* 0x000fc8000f8e001a */
[----:B------:R-:W-:Y:S01]  /*4da0*/  IMAD R3, R3, UR8, RZ ;  /* 0x0000000803037c24 */ /* 0x000fe2000f8e02ff */
[----:B------:R-:W-:-:S03]  /*4db0*/  IADD3 R13, P2, R39, R4, RZ ;  /* 0x00000004270d7210 */ /* 0x000fc60007f5e0ff */
[----:B------:R-:W-:Y:S01]  /*4dc0*/  IMAD R7, R2, R37, R3 ;  /* 0x0000002502077224 */ /* 0x000fe200078e0203 */
[C---:B------:R-:W-:Y:S02]  /*4dd0*/  IADD3 R3, P0, R36.reuse, R4, RZ ;  /* 0x0000000424037210 */ /* 0x040fe40007f1e0ff */
[-C--:B0-----:R-:W-:Y:S02]  /*4de0*/  LEA R12, P4, R13, R48.reuse, 0x1 ;  /* 0x000000300d0c7211 */ /* 0x081fe400078808ff */
[----:B------:R-:W-:Y:S02]  /*4df0*/  IADD3 R51, R5, R7, RZ ;  /* 0x0000000705337210 */ /* 0x000fe40007ffe0ff */
[----:B------:R-:W-:Y:S02]  /*4e00*/  LEA R2, P1, R3, R48, 0x1 ;  /* 0x0000003003027211 */ /* 0x000fe400078208ff */
[----:B------:R-:W-:Y:S02]  /*4e10*/  LEA.HI.X.SX32 R6, R36, R51, 0x1, P0 ;  /* 0x0000003324067211 */ /* 0x000fe400000f0eff */
[----:B------:R-:W-:-:S02]  /*4e20*/  IADD3 R7, P3, R40, R4, RZ ;  /* 0x0000000428077210 */ /* 0x000fc40007f7e0ff */
[----:B------:R-:W-:Y:S02]  /*4e30*/  LEA.HI.X R3, R3, R49, R6, 0x1, P1 ;  /* 0x0000003103037211 */ /* 0x000fe400008f0c06 */
[----:B------:R-:W-:Y:S02]  /*4e40*/  LEA R6, P5, R7, R48, 0x1 ;  /* 0x0000003007067211 */ /* 0x000fe400078a08ff */
[-C--:B------:R-:W-:Y:S01]  /*4e50*/  LEA.HI.X.SX32 R8, R40, R51.reuse, 0x1, P3 ;  /* 0x0000003328087211 */ /* 0x080fe200018f0eff */
[----:B------:R-:W5:Y:S01]  /*4e60*/  LDG.E.CONSTANT R73, desc[UR10][R2.64+0x200] ;  /* 0x0002000a02497981 */ /* 0x000f62000c1e9900 */
[-C--:B------:R-:W-:Y:S02]  /*4e70*/  IADD3 R5, P0, R42, R4.reuse, RZ ;  /* 0x000000042a057210 */ /* 0x080fe40007f1e0ff */
[----:B------:R-:W-:Y:S01]  /*4e80*/  IADD3 R15, P1, R41, R4, RZ ;  /* 0x00000004290f7210 */ /* 0x000fe20007f3e0ff */
[----:B------:R-:W5:Y:S01]  /*4e90*/  LDG.E.CONSTANT R76, desc[UR10][R2.64+0x204] ;  /* 0x0002040a024c7981 */ /* 0x000f62000c1e9900 */
[----:B------:R-:W-:-:S02]  /*4ea0*/  LEA.HI.X.SX32 R14, R39, R51, 0x1, P2 ;  /* 0x00000033270e7211 */ /* 0x000fc400010f0eff */
[-C--:B------:R-:W-:Y:S01]  /*4eb0*/  IADD3 R47, P3, R43, R4.reuse, RZ ;  /* 0x000000042b2f7210 */ /* 0x080fe20007f7e0ff */
[----:B------:R-:W5:Y:S01]  /*4ec0*/  LDG.E.CONSTANT R72, desc[UR10][R2.64+0x208] ;  /* 0x0002080a02487981 */ /* 0x000f62000c1e9900 */
[----:B------:R-:W-:Y:S02]  /*4ed0*/  IADD3 R9, P2, R44, R4, RZ ;  /* 0x000000042c097210 */ /* 0x000fe40007f5e0ff */
[----:B------:R-:W-:Y:S01]  /*4ee0*/  LEA.HI.X R7, R7, R49, R8, 0x1, P5 ;  /* 0x0000003107077211 */ /* 0x000fe200028f0c08 */
[----:B------:R-:W5:Y:S01]  /*4ef0*/  LDG.E.CONSTANT R71, desc[UR10][R2.64+0x20c] ;  /* 0x00020c0a02477981 */ /* 0x000f62000c1e9900 */
[----:B------:R-:W-:Y:S02]  /*4f00*/  LEA R4, P5, R5, R48, 0x1 ;  /* 0x0000003005047211 */ /* 0x000fe400078a08ff */
[----:B------:R-:W-:Y:S02]  /*4f10*/  LEA.HI.X.SX32 R52, R42, R51, 0x1, P0 ;  /* 0x000000332a347211 */ /* 0x000fe400000f0eff */
[----:B------:R-:W-:-:S02]  /*4f20*/  LEA.HI.X R13, R13, R49, R14, 0x1, P4 ;  /* 0x000000310d0d7211 */ /* 0x000fc400020f0c0e */
[-C--:B------:R-:W-:Y:S02]  /*4f30*/  LEA.HI.X.SX32 R54, R41, R51.reuse, 0x1, P1 ;  /* 0x0000003329367211 */ /* 0x080fe400008f0eff */
[-C--:B------:R-:W-:Y:S01]  /*4f40*/  LEA R14, P6, R15, R48.reuse, 0x1 ;  /* 0x000000300f0e7211 */ /* 0x080fe200078c08ff */
[----:B------:R-:W5:Y:S01]  /*4f50*/  LDG.E.CONSTANT R53, desc[UR10][R12.64] ;  /* 0x0000000a0c357981 */ /* 0x000f62000c1e9900 */
[-C--:B------:R-:W-:Y:S02]  /*4f60*/  LEA R74, P4, R47, R48.reuse, 0x1 ;  /* 0x000000302f4a7211 */ /* 0x080fe400078808ff */
[----:B------:R-:W-:Y:S02]  /*4f70*/  LEA R8, P1, R9, R48, 0x1 ;  /* 0x0000003009087211 */ /* 0x000fe400078208ff */
[-C--:B------:R-:W-:Y:S02]  /*4f80*/  LEA.HI.X.SX32 R50, R43, R51.reuse, 0x1, P3 ;  /* 0x000000332b327211 */ /* 0x080fe400018f0eff */
[----:B------:R-:W-:-:S02]  /*4f90*/  LEA.HI.X.SX32 R48, R44, R51, 0x1, P2 ;  /* 0x000000332c307211 */ /* 0x000fc400010f0eff */
[-C--:B------:R-:W-:Y:S01]  /*4fa0*/  LEA.HI.X R5, R5, R49.reuse, R52, 0x1, P5 ;  /* 0x0000003105057211 */ /* 0x080fe200028f0c34 */
[----:B------:R-:W5:Y:S01]  /*4fb0*/  LDG.E.CONSTANT R51, desc[UR10][R6.64] ;  /* 0x0000000a06337981 */ /* 0x000f62000c1e9900 */
[-C--:B------:R-:W-:Y:S02]  /*4fc0*/  LEA.HI.X R15, R15, R49.reuse, R54, 0x1, P6 ;  /* 0x000000310f0f7211 */ /* 0x080fe400030f0c36 */
        /* <DEDUP_REMOVED lines=16> */
[----:B------:R1:W5:Y:S01]  /*50d0*/  LDG.E.CONSTANT R60, desc[UR10][R14.64+0xc] ;  /* 0x00000c0a0e3c7981 */ /* 0x000362000c1e9900 */
[----:B------:R-:W-:-:S03]  /*50e0*/  ISETP.NE.AND P0, PT, R77, RZ, PT ;  /* 0x000000ff4d00720c */ /* 0x000fc60003f05270 */
[----:B------:R-:W5:Y:S04]  /*50f0*/  LDG.E.CONSTANT R63, desc[UR10][R74.64] ;  /* 0x0000000a4a3f7981 */ /* 0x000f68000c1e9900 */
[----:B------:R-:W5:Y:S04]  /*5100*/  LDG.E.CONSTANT R64, desc[UR10][R74.64+0x4] ;  /* 0x0000040a4a407981 */ /* 0x000f68000c1e9900 */
[----:B-1----:R-:W1:Y:S04]  /*5110*/  LDS.128 R12, [R46] ;  /* 0x000000002e0c7984 */ /* 0x002e680000000c00 */
[----:B------:R-:W5:Y:S01]  /*5120*/  LDG.E.CONSTANT R65, desc[UR10][R74.64+0x8] ;  /* 0x0000080a4a417981 */ /* 0x000f62000c1e9900 */
[----:B0-----:R-:W-:-:S03]  /*5130*/  F2FP.BF16.F32.PACK_AB R4, R5, R4 ;  /* 0x000000040504723e */ /* 0x001fc600000010ff */
[----:B------:R-:W5:Y:S01]  /*5140*/  LDG.E.CONSTANT R66, desc[UR10][R74.64+0xc] ;  /* 0x00000c0a4a427981 */ /* 0x000f62000c1e9900 */
[----:B------:R-:W-:-:S03]  /*5150*/  F2FP.BF16.F32.PACK_AB R78, R7, R6 ;  /* 0x00000006074e723e */ /* 0x000fc600000010ff */
[----:B------:R-:W5:Y:S04]  /*5160*/  LDG.E.CONSTANT R67, desc[UR10][R8.64] ;  /* 0x0000000a08437981 */ /* 0x000f68000c1e9900 */
[----:B------:R-:W5:Y:S04]  /*5170*/  LDG.E.CONSTANT R68, desc[UR10][R8.64+0x4] ;  /* 0x0000040a08447981 */ /* 0x000f68000c1e9900 */
[----:B------:R-:W5:Y:S04]  /*5180*/  LDG.E.CONSTANT R69, desc[UR10][R8.64+0x8] ;  /* 0x0000080a08457981 */ /* 0x000f68000c1e9900 */
[----:B------:R-:W5:Y:S04]  /*5190*/  LDG.E.CONSTANT R70, desc[UR10][R8.64+0xc] ;  /* 0x00000c0a08467981 */ /* 0x000f68000c1e9900 */
[----:B------:R-:W5:Y:S04]  /*51a0*/  LDG.E.CONSTANT R75, desc[UR10][R2.64] ;  /* 0x0000000a024b7981 */ /* 0x000f68000c1e9900 */
[----:B------:R-:W5:Y:S04]  /*51b0*/  LDG.E.CONSTANT R74, desc[UR10][R2.64+0x4] ;  /* 0x0000040a024a7981 */ /* 0x000f68000c1e9900 */
[----:B------:R-:W5:Y:S01]  /*51c0*/  LDG.E.CONSTANT R77, desc[UR10][R2.64+0x8] ;  /* 0x0000080a024d7981 */ /* 0x000f62000c1e9900 */
[----:B-1----:R-:W-:-:S03]  /*51d0*/  F2FP.BF16.F32.PACK_AB R12, R13, R12 ;  /* 0x0000000c0d0c723e */ /* 0x002fc600000010ff */
[----:B------:R0:W5:Y:S02]  /*51e0*/  LDG.E.CONSTANT R8, desc[UR10][R2.64+0xc] ;  /* 0x00000c0a02087981 */ /* 0x000164000c1e9900 */
[----:B0-----:R-:W-:Y:S01]  /*51f0*/  IMAD.MOV.U32 R2, RZ, RZ, R4 ;  /* 0x000000ffff027224 */ /* 0x001fe200078e0004 */
[----:B------:R-:W-:Y:S06]  /*5200*/  @P0 BRA `(.L_x_19201) ;  /* 0x0000000000780947 */ /* 0x000fec0003800000 */
[C---:B------:R-:W-:Y:S01]  /*5210*/  VIADD R3, R45.reuse, 0x2 ;  /* 0x000000022d037836 */ /* 0x040fe20000000000 */
[CC--:B------:R-:W-:Y:S01]  /*5220*/  ISETP.GE.AND P5, PT, R45.reuse, R0.reuse, PT ;  /* 0x000000002d00720c */ /* 0x0c0fe20003fa6270 */
[C---:B------:R-:W-:Y:S01]  /*5230*/  VIADD R7, R45.reuse, 0x5 ;  /* 0x000000052d077836 */ /* 0x040fe20000000000 */
[C---:B-----5:R-:W-:Y:S01]  /*5240*/  PRMT R4, R74.reuse, 0x7632, R4 ;  /* 0x000076324a047816 */ /* 0x060fe20000000004 */
        /* <DEDUP_REMOVED lines=10> */
[----:B------:R-:W-:Y:S02]  /*52f0*/  IADD3 R5, R45, 0x1, RZ ;  /* 0x000000012d057810 */ /* 0x000fe40007ffe0ff */
        /* <DEDUP_REMOVED lines=15> */
.L_x_19201:
[----:B------:R-:W-:Y:S05]  /*53f0*/  BSYNC B2 ;  /* 0x0000000000027941 */ /* 0x000fea0003800000 */
.L_x_19200:
[----:B------:R-:W-:Y:S02]  /*5400*/  IMAD.MOV.U32 R3, RZ, RZ, R78 ;  /* 0x000000ffff037224 */ /* 0x000fe400078e004e */
[----:B-----5:R-:W-:Y:S02]  /*5410*/  HMUL2.BF16_V2 R5, R2, R75 ;  /* 0x0000004b02057232 */ /* 0x020fe40000200000 */
[----:B------:R-:W-:Y:S01]  /*5420*/  IMAD.MOV.U32 R4, RZ, RZ, R12 ;  /* 0x000000ffff047224 */ /* 0x000fe200078e000c */
[----:B------:R-:W-:Y:S01]  /*5430*/  BSSY B2, `(.L_x_19202) ;  /* 0x000002e000027945 */ /* 0x000fe20003800000 */
[----:B------:R-:W-:-:S03]  /*5440*/  HFMA2.MMA.BF16_V2 R7, R3, R74, -RZ ;  /* 0x0000004a03077235 */ /* 0x000fc600003000ff */
[----:B------:R-:W-:Y:S01]  /*5450*/  HMUL2.BF16_V2 R77, R4, R77 ;  /* 0x0000004d044d7232 */ /* 0x000fe20000200000 */
[C---:B------:R-:W-:Y:S01]  /*5460*/  PRMT R6, R5.reuse, 0x7632, R6 ;  /* 0x0000763205067816 */ /* 0x040fe20000000006 */
[----:B------:R-:W-:-:S03]  /*5470*/  IMAD.U32 R12, R5, 0x10000, RZ ;  /* 0x00010000050c7824 */ /* 0x000fc600078e00ff */
[----:B------:R-:W-:Y:S02]  /*5480*/  SHF.L.U32 R13, R6, 0x10, RZ ;  /* 0x00000010060d7819 */ /* 0x000fe400000006ff */
[----:B------:R-:W-:Y:S02]  /*5490*/  PRMT R5, R77, 0x7610, R5 ;  /* 0x000076104d057816 */ /* 0x000fe40000000005 */
[C---:B------:R-:W-:Y:S01]  /*54a0*/  PRMT R9, R7.reuse, 0x7632, R9 ;  /* 0x0000763207097816 */ /* 0x040fe20000000009 */
[----:B------:R-:W-:Y:S01]  /*54b0*/  IMAD.U32 R7, R7, 0x10000, RZ ;  /* 0x0001000007077824 */ /* 0x000fe200078e00ff */
[----:B------:R-:W-:Y:S01]  /*54c0*/  PRMT R6, R77, 0x7632, R6 ;  /* 0x000076324d067816 */ /* 0x000fe20000000006 */
[----:B------:R-:W-:Y:S01]  /*54d0*/  FADD.FTZ R12, R12, R13 ;  /* 0x0000000d0c0c7221 */ /* 0x000fe20000010000 */
[----:B------:R-:W-:Y:S02]  /*54e0*/  IMAD.U32 R5, R5, 0x10000, RZ ;  /* 0x0001000005057824 */ /* 0x000fe400078e00ff */
[----:B------:R-:W-:Y:S01]  /*54f0*/  IMAD.U32 R74, R9, 0x10000, RZ ;  /* 0x00010000094a7824 */ /* 0x000fe200078e00ff */
[----:B------:R-:W-:-:S03]  /*5500*/  SHF.L.U32 R6, R6, 0x10, RZ ;  /* 0x0000001006067819 */ /* 0x000fc600000006ff */
        /* <DEDUP_REMOVED lines=18> */
[----:B------:R-:W-:Y:S02]  /*5630*/  @P5 PRMT R73, RZ, 0x7610, R73 ;  /* 0x00007610ff495816 */ /* 0x000fe40000000049 */
[----:B------:R-:W-:-:S02]  /*5640*/  SEL R76, R9, RZ, !P6 ;  /* 0x000000ff094c7207 */ /* 0x000fc40007000000 */
[C---:B------:R-:W-:Y:S02]  /*5650*/  PRMT R74, R72.reuse, 0x7632, R74 ;  /* 0x00007632484a7816 */ /* 0x040fe4000000004a */
        /* <DEDUP_REMOVED lines=11> */
.L_x_19203:
[----:B------:R-:W-:Y:S05]  /*5710*/  BSYNC B2 ;  /* 0x0000000000027941 */ /* 0x000fea0003800000 */
.L_x_19202:
[----:B------:R-:W-:Y:S01]  /*5720*/  HFMA2.MMA.BF16_V2 R13, R2, R73, -RZ ;  /* 0x00000049020d7235 */ /* 0x000fe200003000ff */
[----:B------:R-:W-:Y:S01]  /*5730*/  FADD.FTZ R9, R5, R6 ;  /* 0x0000000605097221 */ /* 0x000fe20000010000 */
[----:B------:R-:W-:Y:S01]  /*5740*/  F2FP.BF16.F32.PACK_AB R73, R15, R14 ;  /* 0x0000000e0f49723e */ /* 0x000fe200000010ff */
[----:B------:R-:W-:Y:S02]  /*5750*/  HMUL2.BF16_V2 R76, R3, R76 ;  /* 0x0000004c034c7232 */ /* 0x000fe40000200000 */
[--C-:B------:R-:W-:Y:S01]  /*5760*/  FADD.FTZ R12, R12, R7.reuse ;  /* 0x000000070c0c7221 */ /* 0x100fe20000010000 */
[----:B------:R-:W-:Y:S02]  /*5770*/  BSSY B2, `(.L_x_19204) ;  /* 0x000003f000027945 */ /* 0x000fe40003800000 */
[----:B------:R-:W-:Y:S02]  /*5780*/  PRMT R7, R76, 0x7610, R7 ;  /* 0x000076104c077816 */ /* 0x000fe40000000007 */
[----:B------:R-:W-:-:S02]  /*5790*/  PRMT R5, R13, 0x7610, R5 ;  /* 0x000076100d057816 */ /* 0x000fc40000000005 */
[----:B------:R-:W-:Y:S01]  /*57a0*/  PRMT R6, R13, 0x7632, R6 ;  /* 0x000076320d067816 */ /* 0x000fe20000000006 */
[----:B------:R-:W-:Y:S01]  /*57b0*/  IMAD.U32 R7, R7, 0x10000, RZ ;  /* 0x0001000007077824 */ /* 0x000fe200078e00ff */
[----:B------:R-:W-:Y:S02]  /*57c0*/  SHF.L.U32 R14, R5, 0x10, RZ ;  /* 0x00000010050e7819 */ /* 0x000fe400000006ff */
[----:B------:R-:W-:Y:S01]  /*57d0*/  MOV R5, R73 ;  /* 0x0000004900057202 */ /* 0x000fe20000000f00 */
[----:B------:R-:W-:Y:S01]  /*57e0*/  IMAD.U32 R15, R6, 0x10000, RZ ;  /* 0x00010000060f7824 */ /* 0x000fe200078e00ff */
[----:B------:R-:W-:-:S03]  /*57f0*/  PRMT R13, R76, 0x7632, R13 ;  /* 0x000076324c0d7816 */ /* 0x000fc6000000000d */
[----:B------:R-:W-:Y:S01]  /*5800*/  FADD.FTZ R73, R14, R15 ;  /* 0x0000000f0e497221 */ /* 0x000fe20000010000 */
[C---:B------:R-:W-:Y:S01]  /*5810*/  HFMA2.MMA.BF16_V2 R8, R5.reuse, R8, -RZ ;  /* 0x0000000805087235 */ /* 0x040fe200003000ff */
[----:B------:R-:W-:Y:S02]  /*5820*/  IMAD.U32 R6, R13, 0x10000, RZ ;  /* 0x000100000d067824 */ /* 0x000fe400078e00ff */
[----:B------:R-:W-:Y:S01]  /*5830*/  HMUL2.BF16_V2 R13, R4, R72 ;  /* 0x00000048040d7232 */ /* 0x000fe20000200000 */
[----:B------:R-:W-:Y:S01]  /*5840*/  HFMA2.MMA.BF16_V2 R14, R5, R71, -RZ ;  /* 0x00000047050e7235 */ /* 0x000fe200003000ff */
[----:B------:R-:W-:-:S04]  /*5850*/  FADD.FTZ R72, R7, R6 ;  /* 0x0000000607487221 */ /* 0x000fc80000010000 */
[----:B------:R-:W-:Y:S01]  /*5860*/  FADD.FTZ R72, R73, R72 ;  /* 0x0000004849487221 */ /* 0x000fe20000010000 */
[C---:B------:R-:W-:Y:S02]  /*5870*/  PRMT R6, R8.reuse, 0x7610, R6 ;  /* 0x0000761008067816 */ /* 0x040fe40000000006 */
[----:B------:R-:W-:Y:S02]  /*5880*/  PRMT R7, R8, 0x7632, R7 ;  /* 0x0000763208077816 */ /* 0x000fe40000000007 */
        /* <DEDUP_REMOVED lines=11> */
[----:B------:R-:W-:Y:S01]  /*5940*/  FADD.FTZ R6, R12, R9 ;  /* 0x000000090c067221 */ /* 0x000fe20000010000 */
[----:B------:R-:W-:Y:S01]  /*5950*/  FADD.FTZ R14, R14, R15 ;  /* 0x0000000f0e0e7221 */ /* 0x000fe20000010000 */
        /* <DEDUP_REMOVED lines=32> */
.L_x_19205:
[----:B------:R-:W-:Y:S05]  /*5b60*/  BSYNC B2 ;  /* 0x0000000000027941 */ /* 0x000fea0003800000 */
.L_x_19204:
        /* <DEDUP_REMOVED lines=24> */
[----:B------:R-:W-:Y:S02]  /*5cf0*/  ISETP.GE.AND P2, PT, R73, R0, PT ;  /* 0x000000004900720c */ /* 0x000fe40003f46270 */
[----:B------:R-:W-:Y:S02]  /*5d00*/  PRMT R47, R50, 0x7632, R47 ;  /* 0x00007632322f7816 */ /* 0x000fe4000000002f */
[----:B------:R-:W-:-:S02]  /*5d10*/  IADD3 R73, R45, 0x1, RZ ;  /* 0x000000012d497810 */ /* 0x000fc40007ffe0ff */
        /* <DEDUP_REMOVED lines=13> */
.L_x_19207:
[----:B------:R-:W-:Y:S05]  /*5df0*/  BSYNC B2 ;  /* 0x0000000000027941 */ /* 0x000fea0003800000 */
.L_x_19206:
        /* <DEDUP_REMOVED lines=59> */
[----:B------:R-:W-:Y:S02]  /*61b0*/  PRMT R6, R56, 0x7632, R6 ;  /* 0x0000763238067816 */ /* 0x000fe40000000006 */
        /* <DEDUP_REMOVED lines=16> */
.L_x_19209:
[----:B------:R-:W-:Y:S05]  /*62c0*/  BSYNC B2 ;  /* 0x0000000000027941 */ /* 0x000fea0003800000 */
.L_x_19208:
[----:B------:R-:W-:Y:S01]  /*62d0*/  HFMA2.MMA.BF16_V2 R8, R3, R56, -RZ ;  /* 0x0000003803087235 */ /* 0x000fe200003000ff */
[----:B------:R-:W-:Y:S01]  /*62e0*/  HMUL2.BF16_V2 R6, R2, R55 ;  /* 0x0000003702067232 */ /* 0x000fe20000200000 */
[----:B------:R-:W-:Y:S01]  /*62f0*/  HFMA2.MMA.BF16_V2 R60, R5, R60, -RZ ;  /* 0x0000003c053c7235 */ /* 0x000fe200003000ff */
[----:B------:R-:W-:Y:S02]  /*6300*/  HMUL2.BF16_V2 R12, R4, R57 ;  /* 0x00000039040c7232 */ /* 0x000fe40000200000 */
[----:B------:R-:W-:Y:S01]  /*6310*/  FADD.FTZ R23, R23, R14 ;  /* 0x0000000e17177221 */ /* 0x000fe20000010000 */
[----:B------:R-:W-:Y:S01]  /*6320*/  BSSY B2, `(.L_x_19210) ;  /* 0x0000032000027945 */ /* 0x000fe20003800000 */
[C---:B------:R-:W-:Y:S01]  /*6330*/  PRMT R7, R6.reuse, 0x7632, R7 ;  /* 0x0000763206077816 */ /* 0x040fe20000000007 */
[----:B------:R-:W-:Y:S01]  /*6340*/  IMAD.U32 R6, R6, 0x10000, RZ ;  /* 0x0001000006067824 */ /* 0x000fe200078e00ff */
[C---:B------:R-:W-:Y:S01]  /*6350*/  PRMT R13, R12.reuse, 0x7632, R13 ;  /* 0x000076320c0d7816 */ /* 0x040fe2000000000d */
[----:B------:R-:W-:Y:S01]  /*6360*/  IMAD.U32 R12, R12, 0x10000, RZ ;  /* 0x000100000c0c7824 */ /* 0x000fe200078e00ff */
[C---:B------:R-:W-:Y:S01]  /*6370*/  PRMT R9, R8.reuse, 0x7632, R9 ;  /* 0x0000763208097816 */ /* 0x040fe20000000009 */
[----:B------:R-:W-:Y:S01]  /*6380*/  IMAD.U32 R7, R7, 0x10000, RZ ;  /* 0x0001000007077824 */ /* 0x000fe200078e00ff */
[----:B------:R-:W-:Y:S01]  /*6390*/  SHF.L.U32 R14, R8, 0x10, RZ ;  /* 0x00000010080e7819 */ /* 0x000fe200000006ff */
[----:B------:R-:W-:Y:S01]  /*63a0*/  FADD.FTZ R24, R24, R47 ;  /* 0x0000002f18187221 */ /* 0x000fe20000010000 */
[----:B------:R-:W-:Y:S01]  /*63b0*/  SHF.L.U32 R13, R13, 0x10, RZ ;  /* 0x000000100d0d7819 */ /* 0x000fe200000006ff */
[----:B------:R-:W-:-:S02]  /*63c0*/  IMAD.U32 R9, R9, 0x10000, RZ ;  /* 0x0001000009097824 */ /* 0x000fc400078e00ff */
[--C-:B------:R-:W-:Y:S01]  /*63d0*/  FADD.FTZ R8, R6, R7.reuse ;  /* 0x0000000706087221 */ /* 0x100fe20000010000 */
[C---:B------:R-:W-:Y:S02]  /*63e0*/  PRMT R6, R60.reuse, 0x7610, R6 ;  /* 0x000076103c067816 */ /* 0x040fe40000000006 */
[----:B------:R-:W-:Y:S01]  /*63f0*/  PRMT R7, R60, 0x7632, R7 ;  /* 0x000076323c077816 */ /* 0x000fe20000000007 */
[----:B------:R-:W-:Y:S01]  /*6400*/  FADD.FTZ R9, R14, R9 ;  /* 0x000000090e097221 */ /* 0x000fe20000010000 */
        /* <DEDUP_REMOVED lines=11> */
[----:B------:R-:W-:Y:S01]  /*64c0*/  ISETP.GE.AND P1, PT, R9, R0, PT ;  /* 0x000000000900720c */ /* 0x000fe20003f26270 */
[C---:B------:R-:W-:Y:S01]  /*64d0*/  VIADD R9, R45.reuse, 0x4 ;  /* 0x000000042d097836 */ /* 0x040fe20000000000 */
[----:B------:R-:W-:Y:S02]  /*64e0*/  IADD3 R47, R45, 0x5, RZ ;  /* 0x000000052d2f7810 */ /* 0x000fe40007ffe0ff */
[----:B------:R-:W-:-:S02]  /*64f0*/  SEL R14, R59, RZ, !P1 ;  /* 0x000000ff3b0e7207 */ /* 0x000fc40004800000 */
[-C--:B------:R-:W-:Y:S02]  /*6500*/  ISETP.GE.AND P1, PT, R15, R0.reuse, PT ;  /* 0x000000000f00720c */ /* 0x080fe40003f26270 */
[-C--:B------:R-:W-:Y:S02]  /*6510*/  ISETP.GE.AND P4, PT, R9, R0.reuse, PT ;  /* 0x000000000900720c */ /* 0x080fe40003f86270 */
[-C--:B------:R-:W-:Y:S02]  /*6520*/  ISETP.GE.AND P3, PT, R47, R0.reuse, PT ;  /* 0x000000002f00720c */ /* 0x080fe40003f66270 */
[----:B------:R-:W-:Y:S02]  /*6530*/  PRMT R9, R59, 0x7632, R9 ;  /* 0x000076323b097816 */ /* 0x000fe40000000009 */
[----:B------:R-:W-:Y:S02]  /*6540*/  IADD3 R47, R45, 0x1, RZ ;  /* 0x000000012d2f7810 */ /* 0x000fe40007ffe0ff */
        /* <DEDUP_REMOVED lines=15> */
.L_x_19211:
[----:B------:R-:W-:Y:S05]  /*6640*/  BSYNC B2 ;  /* 0x0000000000027941 */ /* 0x000fea0003800000 */
.L_x_19210:
        /* <DEDUP_REMOVED lines=26> */
[C---:B------:R-:W-:Y:S01]  /*67f0*/  IADD3 R49, R45.reuse, 0x5, RZ ;  /* 0x000000052d317810 */ /* 0x040fe20007ffe0ff */
        /* <DEDUP_REMOVED lines=29> */
.L_x_19213:
[----:B------:R-:W-:Y:S05]  /*69d0*/  BSYNC B2 ;  /* 0x0000000000027941 */ /* 0x000fea0003800000 */
.L_x_19212:
        /* <DEDUP_REMOVED lines=18> */
[-C--:B------:R-:W-:Y:S02]  /*6b00*/  ISETP.GE.AND P0, PT, R49, R0.reuse, PT ;  /* 0x000000003100720c */ /* 0x080fe40003f06270 */
[----:B------:R-:W-:Y:S02]  /*6b10*/  IADD3 R49, R45, 0x3, RZ ;  /* 0x000000032d317810 */ /* 0x000fe40007ffe0ff */
[-C--:B------:R-:W-:Y:S01]  /*6b20*/  ISETP.GE.AND P3, PT, R51, R0.reuse, PT ;  /* 0x000000003300720c */ /* 0x080fe20003f66270 */
[----:B------:R-:W-:Y:S01]  /*6b30*/  VIADD R51, R45, 0x7 ;  /* 0x000000072d337836 */ /* 0x000fe20000000000 */
[----:B------:R-:W-:-:S02]  /*6b40*/  ISETP.GE.AND P4, PT, R49, R0, PT ;  /* 0x000000003100720c */ /* 0x000fc40003f86270 */
[----:B------:R-:W-:Y:S02]  /*6b50*/  IADD3 R49, R45, 0x6, RZ ;  /* 0x000000062d317810 */ /* 0x000fe40007ffe0ff */
[----:B------:R-:W-:Y:S02]  /*6b60*/  @P6 PRMT R67, RZ, 0x7610, R67 ;  /* 0x00007610ff436816 */ /* 0x000fe40000000043 */
[-C--:B------:R-:W-:Y:S02]  /*6b70*/  ISETP.GE.AND P6, PT, R51, R0.reuse, PT ;  /* 0x000000003300720c */ /* 0x080fe40003fc6270 */
[----:B------:R-:W-:Y:S02]  /*6b80*/  ISETP.GE.AND P1, PT, R49, R0, PT ;  /* 0x000000003100720c */ /* 0x000fe40003f26270 */
[C---:B------:R-:W-:Y:S02]  /*6b90*/  PRMT R49, R68.reuse, 0x7632, R49 ;  /* 0x0000763244317816 */ /* 0x040fe40000000031 */
[----:B------:R-:W-:-:S02]  /*6ba0*/  SEL R51, R68, RZ, !P5 ;  /* 0x000000ff44337207 */ /* 0x000fc40006800000 */
[----:B------:R-:W-:Y:S02]  /*6bb0*/  ISETP.GE.AND P2, PT, R53, R0, PT ;  /* 0x000000003500720c */ /* 0x000fe40003f46270 */
[----:B------:R-:W-:Y:S02]  /*6bc0*/  SEL R68, R49, RZ, !P4 ;  /* 0x000000ff31447207 */ /* 0x000fe40006000000 */
        /* <DEDUP_REMOVED lines=10> */
.L_x_19215:
[----:B------:R-:W-:Y:S05]  /*6c70*/  BSYNC B2 ;  /* 0x0000000000027941 */ /* 0x000fea0003800000 */
.L_x_19214:
[----:B------:R-:W-:Y:S01]  /*6c80*/  SHF.L.U32 R13, R13, 0x10, RZ ;  /* 0x000000100d0d7819 */ /* 0x000fe200000006ff */
[----:B------:R-:W-:Y:S01]  /*6c90*/  IMAD.U32 R8, R8, 0x10000, RZ ;  /* 0x0001000008087824 */ /* 0x000fe200078e00ff */
[----:B------:R-:W-:Y:S01]  /*6ca0*/  HFMA2.MMA.BF16_V2 R2, R2, R67, -RZ ;  /* 0x0000004302027235 */ /* 0x000fe200003000ff */
[----:B------:R-:W-:Y:S01]  /*6cb0*/  IMAD.U32 R14, R14, 0x10000, RZ ;  /* 0x000100000e0e7824 */ /* 0x000fe200078e00ff */
[----:B------:R-:W-:Y:S01]  /*6cc0*/  SHF.L.U32 R47, R47, 0x10, RZ ;  /* 0x000000102f2f7819 */ /* 0x000fe200000006ff */
[----:B------:R-:W-:Y:S01]  /*6cd0*/  FADD.FTZ R8, R8, R13 ;  /* 0x0000000d08087221 */ /* 0x000fe20000010000 */
[----:B------:R-:W-:Y:S02]  /*6ce0*/  IMAD.U32 R15, R15, 0x10000, RZ ;  /* 0x000100000f0f7824 */ /* 0x000fe400078e00ff */
[----:B------:R-:W-:Y:S02]  /*6cf0*/  HMUL2.BF16_V2 R13, R3, R68 ;  /* 0x00000044030d7232 */ /* 0x000fe40000200000 */
[----:B------:R-:W-:Y:S01]  /*6d00*/  IMAD.U32 R48, R48, 0x10000, RZ ;  /* 0x0001000030307824 */ /* 0x000fe200078e00ff */
[----:B------:R-:W-:Y:S01]  /*6d10*/  HFMA2.MMA.BF16_V2 R66, R5, R66, -RZ ;  /* 0x0000004205427235 */ /* 0x000fe200003000ff */
[----:B------:R-:W-:Y:S01]  /*6d20*/  FADD.FTZ R15, R14, R15 ;  /* 0x0000000f0e0f7221 */ /* 0x000fe20000010000 */
[----:B------:R-:W-:Y:S01]  /*6d30*/  HMUL2.BF16_V2 R4, R4, R69 ;  /* 0x0000004504047232 */ /* 0x000fe20000200000 */
[C---:B------:R-:W-:Y:S01]  /*6d40*/  PRMT R14, R13.reuse, 0x7632, R14 ;  /* 0x000076320d0e7816 */ /* 0x040fe2000000000e */
[----:B------:R-:W-:-:S02]  /*6d50*/  IMAD.U32 R13, R13, 0x10000, RZ ;  /* 0x000100000d0d7824 */ /* 0x000fc400078e00ff */
[----:B------:R-:W-:Y:S01]  /*6d60*/  FADD.FTZ R47, R47, R48 ;  /* 0x000000302f2f7221 */ /* 0x000fe20000010000 */
[C---:B------:R-:W-:Y:S01]  /*6d70*/  PRMT R3, R2.reuse, 0x7632, R3 ;  /* 0x0000763202037816 */ /* 0x040fe20000000003 */
[----:B------:R-:W-:Y:S02]  /*6d80*/  IMAD.U32 R2, R2, 0x10000, RZ ;  /* 0x0001000002027824 */ /* 0x000fe400078e00ff */
[----:B------:R-:W-:Y:S01]  /*6d90*/  FADD.FTZ R8, R8, R15 ;  /* 0x0000000f08087221 */ /* 0x000fe20000010000 */
[----:B------:R-:W-:Y:S01]  /*6da0*/  IMAD.U32 R14, R14, 0x10000, RZ ;  /* 0x000100000e0e7824 */ /* 0x000fe200078e00ff */
[----:B------:R-:W-:Y:S01]  /*6db0*/  SHF.L.U32 R3, R3, 0x10, RZ ;  /* 0x0000001003037819 */ /* 0x000fe200000006ff */
[----:B------:R-:W-:Y:S01]  /*6dc0*/  FADD.FTZ R7, R7, R6 ;  /* 0x0000000607077221 */ /* 0x000fe20000010000 */
[----:B------:R-:W-:Y:S01]  /*6dd0*/  FADD.FTZ R8, R8, R47 ;  /* 0x0000002f08087221 */ /* 0x000fe20000010000 */
[----:B------:R-:W-:Y:S01]  /*6de0*/  FADD.FTZ R48, R13, R14 ;  /* 0x0000000e0d307221 */ /* 0x000fe20000010000 */
[----:B------:R-:W-:Y:S01]  /*6df0*/  HFMA2.MMA.BF16_V2 R13, R5, R70, -RZ ;  /* 0x00000046050d7235 */ /* 0x000fe200003000ff */
        /* <DEDUP_REMOVED lines=8> */
[----:B------:R-:W-:Y:S01]  /*6e80*/  SHF.L.U32 R3, R3, 0x10, RZ ;  /* 0x0000001003037819 */ /* 0x000fe200000006ff */
[----:B------:R-:W-:Y:S01]  /*6e90*/  FADD.FTZ R15, R15, R48 ;  /* 0x000000300f0f7221 */ /* 0x000fe20000010000 */
[C---:B------:R-:W-:Y:S01]  /*6ea0*/  PRMT R14, R13.reuse, 0x7632, R14 ;  /* 0x000076320d0e7816 */ /* 0x040fe2000000000e */
[----:B------:R-:W-:-:S02]  /*6eb0*/  IMAD.U32 R13, R13, 0x10000, RZ ;  /* 0x000100000d0d7824 */ /* 0x000fc400078e00ff */
[----:B------:R-:W-:Y:S01]  /*6ec0*/  FADD.FTZ R4, R4, R5 ;  /* 0x0000000504047221 */ /* 0x000fe20000010000 */
[----:B------:R-:W-:Y:S01]  /*6ed0*/  FADD.FTZ R3, R2, R3 ;  /* 0x0000000302037221 */ /* 0x000fe20000010000 */
[----:B------:R-:W-:Y:S01]  /*6ee0*/  FADD.FTZ R28, R28, R7 ;  /* 0x000000071c1c7221 */ /* 0x000fe20000010000 */
[----:B------:R-:W-:Y:S02]  /*6ef0*/  IMAD.U32 R14, R14, 0x10000, RZ ;  /* 0x000100000e0e7824 */ /* 0x000fe400078e00ff */
[----:B------:R-:W-:Y:S01]  /*6f00*/  FADD.FTZ R4, R15, R4 ;  /* 0x000000040f047221 */ /* 0x000fe20000010000 */
[----:B------:R-:W-:Y:S01]  /*6f10*/  FADD.FTZ R3, R8, R3 ;  /* 0x0000000308037221 */ /* 0x000fe20000010000 */
[----:B------:R-:W-:Y:S01]  /*6f20*/  FADD.FTZ R33, R33, R12 ;  /* 0x0000000c21217221 */ /* 0x000fe20000010000 */
[----:B------:R-:W-:Y:S02]  /*6f30*/  FADD.FTZ R13, R13, R14 ;  /* 0x0000000e0d0d7221 */ /* 0x000fe40000010000 */
[----:B------:R-:W-:-:S02]  /*6f40*/  FADD.FTZ R34, R34, R3 ;  /* 0x0000000322227221 */ /* 0x000fc40000010000 */
[----:B------:R-:W-:-:S04]  /*6f50*/  FADD.FTZ R4, R4, R13 ;  /* 0x0000000d04047221 */ /* 0x000fc80000010000 */
[----:B------:R-:W-:-:S07]  /*6f60*/  FADD.FTZ R35, R35, R4 ;  /* 0x0000000423237221 */ /* 0x000fce0000010000 */
.L_x_19199:
[----:B------:R-:W-:Y:S05]  /*6f70*/  BSYNC B0 ;  /* 0x0000000000007941 */ /* 0x000fea0003800000 */
.L_x_19198:
[----:B------:R-:W-:Y:S01]  /*6f80*/  IADD3 R30, R30, 0x4, RZ ;  /* 0x000000041e1e7810 */ /* 0x000fe20007ffe0ff */
[----:B------:R-:W-:Y:S01]  /*6f90*/  VIADD R45, R45, 0x80 ;  /* 0x000000802d2d7836 */ /* 0x000fe20000000000 */
[----:B------:R-:W-:Y:S01]  /*6fa0*/  IADD3 R18, P1, R18, 0x10, RZ ;  /* 0x0000001012127810 */ /* 0x000fe20007f3e0ff */
[----:B------:R-:W-:Y:S01]  /*6fb0*/  VIADD R46, R46, 0x200 ;  /* 0x000002002e2e7836 */ /* 0x000fe20000000000 */
[----:B------:R-:W-:Y:S02]  /*6fc0*/  ISETP.GE.AND P0, PT, R30, R25, PT ;  /* 0x000000191e00720c */ /* 0x000fe40003f06270 */
[----:B------:R-:W-:Y:S01]  /*6fd0*/  IADD3 R38, R38, 0x80, RZ ;  /* 0x0000008026267810 */ /* 0x000fe20007ffe0ff */
[----:B------:R-:W-:-:S10]  /*6fe0*/  IMAD.X R19, RZ, RZ, R19, P1 ;  /* 0x000000ffff137224 */ /* 0x000fd400008e0613 */
[----:B------:R-:W-:Y:S05]  /*6ff0*/  @!P0 BRA `(.L_x_19216) ;  /* 0xffffffd8009c8947 */ /* 0x000fea000383ffff */
.L_x_19197:
[----:B------:R-:W-:Y:S05]  /*7000*/  BSYNC B1 ;  /* 0x0000000000017941 */ /* 0x000fea0003800000 */
.L_x_19195:
[----:B---3--:R-:W3:Y:S01]  /*7010*/  SHFL.BFLY PT, R7, R28, 0x2, 0x1f ;  /* 0x0c401f001c077f89 */ /* 0x008ee200000e0000 */
[----:B------:R-:W4:Y:S01]  /*7020*/  S2UR UR5, SR_CgaCtaId ;  /* 0x00000000000579c3 */ /* 0x000f220000008800 */
[----:B------:R-:W-:Y:S01]  /*7030*/  SHF.R.S32.HI R20, RZ, 0x1f, R11 ;  /* 0x0000001fff147819 */ /* 0x000fe2000001140b */
[----:B------:R-:W-:Y:S01]  /*7040*/  UMOV UR4, 0x400 ;  /* 0x0000040000047882 */ /* 0x000fe20000000000 */
[----:B------:R-:W5:Y:S01]  /*7050*/  SHFL.BFLY PT, R0, R21, 0x2, 0x1f ;  /* 0x0c401f0015007f89 */ /* 0x000f6200000e0000 */
[----:B------:R-:W-:Y:S01]  /*7060*/  LOP3.LUT R13, R16, 0xffffffc0, RZ, 0xc0, !PT ;  /* 0xffffffc0100d7812 */ /* 0x000fe200078ec0ff */
[----:B------:R-:W-:Y:S01]  /*7070*/  UIADD3 UR4, UR4, 0xa0, URZ ;  /* 0x000000a004047890 */ /* 0x000fe2000fffe03f */
[----:B------:R-:W-:Y:S01]  /*7080*/  LEA.HI R20, R20, R11, RZ, 0x2 ;  /* 0x0000000b14147211 */ /* 0x000fe200078f10ff */
[----:B-1----:R-:W0:Y:S01]  /*7090*/  SHFL.BFLY PT, R3, R22, 0x2, 0x1f ;  /* 0x0c401f0016037f89 */ /* 0x002e2200000e0000 */
[----:B------:R-:W-:Y:S01]  /*70a0*/  VIADD R18, R16, 0x1f ;  /* 0x0000001f10127836 */ /* 0x000fe20000000000 */
[----:B------:R-:W-:Y:S02]  /*70b0*/  BSSY B0, `(.L_x_19217) ;  /* 0x0000045000007945 */ /* 0x000fe40003800000 */
[----:B------:R-:W1:Y:S02]  /*70c0*/  SHFL.BFLY PT, R4, R23, 0x2, 0x1f ;  /* 0x0c401f0017047f89 */ /* 0x000e6400000e0000 */
[----:B------:R-:W-:-:S02]  /*70d0*/  ISETP.GT.U32.AND P3, PT, R18, 0x3e, PT ;  /* 0x0000003e1200780c */ /* 0x000fc40003f64070 */
[----:B------:R-:W2:Y:S04]  /*70e0*/  SHFL.BFLY PT, R5, R24, 0x2, 0x1f ;  /* 0x0c401f0018057f89 */ /* 0x000ea800000e0000 */
[----:B------:R-:W2:Y:S04]  /*70f0*/  SHFL.BFLY PT, R10, R33, 0x2, 0x1f ;  /* 0x0c401f00210a7f89 */ /* 0x000ea800000e0000 */
[----:B------:R-:W2:Y:S01]  /*7100*/  SHFL.BFLY PT, R9, R34, 0x2, 0x1f ;  /* 0x0c401f0022097f89 */ /* 0x000ea200000e0000 */
[----:B---3--:R-:W-:Y:S01]  /*7110*/  FADD.FTZ R8, R7, R28 ;  /* 0x0000001c07087221 */ /* 0x008fe20000010000 */
[----:B------:R-:W-:Y:S01]  /*7120*/  LOP3.LUT R7, R11, 0x3, RZ, 0xc0, !PT ;  /* 0x000000030b077812 */ /* 0x000fe200078ec0ff */
[----:B----4-:R-:W-:Y:S01]  /*7130*/  ULEA UR4, UR5, UR4, 0x18 ;  /* 0x0000000405047291 */ /* 0x010fe2000f8ec03f */
[----:B------:R-:W3:Y:S01]  /*7140*/  SHFL.BFLY PT, R14, R35, 0x2, 0x1f ;  /* 0x0c401f00230e7f89 */ /* 0x000ee200000e0000 */
[----:B-----5:R-:W-:Y:S01]  /*7150*/  FADD.FTZ R0, R0, R21 ;  /* 0x0000001500007221 */ /* 0x020fe20000010000 */
[----:B------:R-:W-:Y:S01]  /*7160*/  ISETP.NE.AND P2, PT, R7, RZ, PT ;  /* 0x000000ff0700720c */ /* 0x000fe20003f45270 */
[----:B0-----:R-:W-:Y:S01]  /*7170*/  FADD.FTZ R2, R3, R22 ;  /* 0x0000001603027221 */ /* 0x001fe20000010000 */
[----:B------:R-:W0:Y:S01]  /*7180*/  SHFL.BFLY PT, R15, R8, 0x1, 0x1f ;  /* 0x0c201f00080f7f89 */ /* 0x000e2200000e0000 */
[----:B------:R-:W-:Y:S01]  /*7190*/  LOP3.LUT R11, R16, 0xffffffe0, RZ, 0xc0, !PT ;  /* 0xffffffe0100b7812 */ /* 0x000fe200078ec0ff */
[----:B-1----:R-:W-:-:S02]  /*71a0*/  FADD.FTZ R4, R4, R23 ;  /* 0x0000001704047221 */ /* 0x002fc40000010000 */
[----:B------:R-:W1:Y:S01]  /*71b0*/  SHFL.BFLY PT, R3, R0, 0x1, 0x1f ;  /* 0x0c201f0000037f89 */ /* 0x000e6200000e0000 */
[C---:B------:R-:W-:Y:S01]  /*71c0*/  ISETP.GT.OR P0, PT, R16.reuse, 0x3f, P2 ;  /* 0x0000003f1000780c */ /* 0x040fe20001704670 */
[----:B--2---:R-:W-:Y:S02]  /*71d0*/  FADD.FTZ R6, R5, R24 ;  /* 0x0000001805067221 */ /* 0x004fe40000010000 */
[----:B------:R-:W2:Y:S01]  /*71e0*/  SHFL.BFLY PT, R7, R4, 0x1, 0x1f ;  /* 0x0c201f0004077f89 */ /* 0x000ea200000e0000 */
[----:B------:R-:W-:Y:S01]  /*71f0*/  ISETP.GT.OR P1, PT, R16, 0x1f, P2 ;  /* 0x0000001f1000780c */ /* 0x000fe20001724670 */
[----:B------:R-:W-:Y:S02]  /*7200*/  FADD.FTZ R10, R10, R33 ;  /* 0x000000210a0a7221 */ /* 0x000fe40000010000 */
[----:B------:R-:W4:Y:S01]  /*7210*/  SHFL.BFLY PT, R5, R2, 0x1, 0x1f ;  /* 0x0c201f0002057f89 */ /* 0x000f2200000e0000 */
[----:B------:R-:W-:Y:S01]  /*7220*/  ISETP.NE.OR P5, PT, R13, 0x40, P2 ;  /* 0x000000400d00780c */ /* 0x000fe200017a5670 */
[----:B------:R-:W-:-:S02]  /*7230*/  FADD.FTZ R12, R9, R34 ;  /* 0x00000022090c7221 */ /* 0x000fc40000010000 */
[----:B------:R-:W5:Y:S01]  /*7240*/  SHFL.BFLY PT, R21, R10, 0x1, 0x1f ;  /* 0x0c201f000a157f89 */ /* 0x000f6200000e0000 */
[----:B------:R-:W-:Y:S01]  /*7250*/  SHF.R.S32.HI R16, RZ, 0x2, R20 ;  /* 0x00000002ff107819 */ /* 0x000fe20000011414 */
[----:B---3--:R-:W-:Y:S02]  /*7260*/  FADD.FTZ R14, R14, R35 ;  /* 0x000000230e0e7221 */ /* 0x008fe40000010000 */
[----:B------:R-:W3:Y:S01]  /*7270*/  SHFL.BFLY PT, R9, R6, 0x1, 0x1f ;  /* 0x0c201f0006097f89 */ /* 0x000ee200000e0000 */
[----:B------:R-:W-:Y:S02]  /*7280*/  LEA R17, R17, R16, 0x6 ;  /* 0x0000001011117211 */ /* 0x000fe400078e30ff */
[----:B------:R-:W-:Y:S01]  /*7290*/  ISETP.NE.OR P4, PT, R11, 0x20, P2 ;  /* 0x000000200b00780c */ /* 0x000fe20001785670 */
[----:B------:R-:W3:Y:S01]  /*72a0*/  SHFL.BFLY PT, R23, R12, 0x1, 0x1f ;  /* 0x0c201f000c177f89 */ /* 0x000ee200000e0000 */
[----:B0-----:R-:W-:Y:S01]  /*72b0*/  FADD.FTZ R20, R8, R15 ;  /* 0x0000000f08147221 */ /* 0x001fe20000010000 */
[----:B------:R-:W-:-:S02]  /*72c0*/  LEA R17, R17, UR4, 0x2 ;  /* 0x0000000411117c11 */ /* 0x000fc4000f8e10ff */
[----:B------:R-:W0:Y:S01]  /*72d0*/  SHFL.BFLY PT, R25, R14, 0x1, 0x1f ;  /* 0x0c201f000e197f89 */ /* 0x000e2200000e0000 */
[----:B-1----:R-:W-:Y:S01]  /*72e0*/  FADD.FTZ R0, R0, R3 ;  /* 0x0000000300007221 */ /* 0x002fe20000010000 */
[----:B------:R-:W-:Y:S01]  /*72f0*/  BAR.SYNC.DEFER_BLOCKING 0x0 ;  /* 0x0000000000007b1d */ /* 0x000fe20000010000 */
[----:B--2---:R-:W-:Y:S01]  /*7300*/  FADD.FTZ R18, R4, R7 ;  /* 0x0000000704127221 */ /* 0x004fe20000010000 */
[----:B----4-:R-:W-:Y:S01]  /*7310*/  FADD.FTZ R13, R2, R5 ;  /* 0x00000005020d7221 */ /* 0x010fe20000010000 */
[----:B-----5:R-:W-:Y:S01]  /*7320*/  FADD.FTZ R21, R10, R21 ;  /* 0x000000150a157221 */ /* 0x020fe20000010000 */
[----:B---3--:R-:W-:Y:S01]  /*7330*/  FADD.FTZ R19, R6, R9 ;  /* 0x0000000906137221 */ /* 0x008fe20000010000 */
[----:B------:R-:W-:Y:S01]  /*7340*/  FADD.FTZ R23, R12, R23 ;  /* 0x000000170c177221 */ /* 0x000fe20000010000 */
[----:B0-----:R-:W-:Y:S01]  /*7350*/  FADD.FTZ R22, R14, R25 ;  /* 0x000000190e167221 */ /* 0x001fe20000010000 */
        /* <DEDUP_REMOVED lines=26> */
.L_x_19218:
[----:B------:R-:W-:Y:S05]  /*7500*/  BSYNC B0 ;  /* 0x0000000000007941 */ /* 0x000fea0003800000 */
.L_x_19217:
        /* <DEDUP_REMOVED lines=28> */
.L_x_19220:
[----:B------:R-:W-:Y:S05]  /*76d0*/  BSYNC B0 ;  /* 0x0000000000007941 */ /* 0x000fea0003800000 */
.L_x_19219:
        /* <DEDUP_REMOVED lines=24> */
[C---:B------:R-:W-:Y:S01]  /*7860*/  VIADD R9, R16.reuse, 0x20 ;  /* 0x0000002010097836 */ /* 0x040fe20000000000 */
[----:B------:R-:W-:Y:S02]  /*7870*/  IADD3 R5, P1, R3, UR4, RZ ;  /* 0x0000000403057c10 */ /* 0x000fe4000ff3e0ff */
[----:B------:R-:W-:Y:S02]  /*7880*/  LEA.HI.X.SX32 R10, R16, UR7, 0x1, P0 ;  /* 0x00000007100a7c11 */ /* 0x000fe400080f0eff */
[----:B------:R-:W-:-:S02]  /*7890*/  LEA R2, P0, R7, UR8, 0x1 ;  /* 0x0000000807027c11 */ /* 0x000fc4000f8008ff */
[----:B------:R-:W-:Y:S02]  /*78a0*/  LEA.HI.X.SX32 R8, R3, UR7, 0x1, P1 ;  /* 0x0000000703087c11 */ /* 0x000fe400088f0eff */
[----:B------:R-:W-:Y:S02]  /*78b0*/  LEA R4, P1, R5, UR8, 0x1 ;  /* 0x0000000805047c11 */ /* 0x000fe4000f8208ff */
[----:B------:R-:W-:Y:S02]  /*78c0*/  LEA.HI.X R3, R7, UR9, R10, 0x1, P0 ;  /* 0x0000000907037c11 */ /* 0x000fe400080f0c0a */
[----:B------:R-:W-:Y:S02]  /*78d0*/  IADD3 R7, R16, 0x18, RZ ;  /* 0x0000001810077810 */ /* 0x000fe40007ffe0ff */
[----:B------:R-:W-:Y:S02]  /*78e0*/  LEA.HI.X R5, R5, UR9, R8, 0x1, P1 ;  /* 0x0000000905057c11 */ /* 0x000fe400088f0c08 */
[----:B------:R-:W-:-:S02]  /*78f0*/  IADD3 R10, P0, R6, UR4, RZ ;  /* 0x00000004060a7c10 */ /* 0x000fc4000ff1e0ff */
[----:B------:R-:W-:Y:S02]  /*7900*/  IADD3 R12, P1, R7, UR4, RZ ;  /* 0x00000004070c7c10 */ /* 0x000fe4000ff3e0ff */
[----:B01----:R-:W-:Y:S02]  /*7910*/  LEA.HI.X.SX32 R17, R6, UR7, 0x1, P0 ;  /* 0x0000000706117c11 */ /* 0x003fe400080f0eff */
        /* <DEDUP_REMOVED lines=9> */
[----:B------:R-:W-:Y:S01]  /*79b0*/  VIADD R16, R16, 0x38 ;  /* 0x0000003810107836 */ /* 0x000fe20000000000 */
[----:B------:R-:W-:Y:S02]  /*79c0*/  F2FP.BF16.F32.PACK_AB R0, R13, R0 ;  /* 0x000000000d00723e */ /* 0x000fe400000010ff */
[----:B------:R-:W-:-:S02]  /*79d0*/  LEA.HI.X R11, R11, UR9, R24, 0x1, P0 ;  /* 0x000000090b0b7c11 */ /* 0x000fc400080f0c18 */
[----:B------:R-:W-:Y:S01]  /*79e0*/  IADD3 R25, P0, R12, UR4, RZ ;  /* 0x000000040c197c10 */ /* 0x000fe2000ff1e0ff */
[----:B------:R0:W-:Y:S01]  /*79f0*/  STG.E.U16 desc[UR10][R2.64], R0 ;  /* 0x0000000002007986 */ /* 0x0001e2000c10150a */
[----:B------:R-:W-:Y:S02]  /*7a00*/  IADD3 R15, P1, R14, UR4, RZ ;  /* 0x000000040e0f7c10 */ /* 0x000fe4000ff3e0ff */
[----:B------:R-:W-:Y:S02]  /*7a10*/  IADD3 R17, P2, R16, UR4, RZ ;  /* 0x0000000410117c10 */ /* 0x000fe4000ff5e0ff */
[----:B------:R-:W-:Y:S02]  /*7a20*/  F2FP.BF16.F32.PACK_AB R18, R19, R18 ;  /* 0x000000121312723e */ /* 0x000fe400000010ff */
[----:B------:R-:W-:Y:S02]  /*7a30*/  PRMT R19, R0, 0x7632, R19 ;  /* 0x0000763200137816 */ /* 0x000fe40000000013 */
[----:B------:R-:W-:-:S02]  /*7a40*/  LEA.HI.X.SX32 R28, R12, UR7, 0x1, P0 ;  /* 0x000000070c1c7c11 */ /* 0x000fc400080f0eff */
[----:B------:R-:W-:Y:S01]  /*7a50*/  LEA.HI.X.SX32 R26, R14, UR7, 0x1, P1 ;  /* 0x000000070e1a7c11 */ /* 0x000fe200088f0eff */
[----:B------:R1:W-:Y:S01]  /*7a60*/  STG.E.U16 desc[UR10][R4.64], R19 ;  /* 0x0000001304007986 */ /* 0x0003e2000c10150a */
[----:B------:R-:W-:Y:S02]  /*7a70*/  LEA R12, P0, R25, UR8, 0x1 ;  /* 0x00000008190c7c11 */ /* 0x000fe4000f8008ff */
[----:B------:R-:W-:Y:S01]  /*7a80*/  F2FP.BF16.F32.PACK_AB R20, R21, R20 ;  /* 0x000000141514723e */ /* 0x000fe200000010ff */
[----:B------:R-:W-:Y:S01]  /*7a90*/  STG.E.U16 desc[UR10][R6.64], R18 ;  /* 0x0000001206007986 */ /* 0x000fe2000c10150a */
[----:B------:R-:W-:Y:S02]  /*7aa0*/  LEA R14, P1, R15, UR8, 0x1 ;  /* 0x000000080f0e7c11 */ /* 0x000fe4000f8208ff */
[----:B------:R-:W-:Y:S02]  /*7ab0*/  LEA.HI.X.SX32 R24, R16, UR7, 0x1, P2 ;  /* 0x0000000710187c11 */ /* 0x000fe400090f0eff */
        /* <DEDUP_REMOVED lines=14> */
.L_x_19221:
        /* <DEDUP_REMOVED lines=14> */
.L_x_29909:


//--------------------- .text._ZN4vllm25paged_attention_v2_kernelI13__nv_bfloat16S1_Li32ELi32ELi128ELNS_18Fp8KVCacheDataTypeE0ELb1ELi512EEEvPfS3_PT_PKS4_PKT0_SA_ifPKiSC_iPKfiiiSE_SE_iiiii --------------------------
	.section	.text._ZN4vllm25paged_attention_v2_kernelI13__nv_bfloat16S1_Li32ELi32ELi128ELNS_18Fp8KVCacheDataTypeE0ELb1ELi512EEEvPfS3_PT_PKS4_PKT0_SA_ifPKiSC_iPKfiiiSE_SE_iiiii,"ax",@progbits
	.align	128
        .global         _ZN4vllm25paged_attention_v2_kernelI13__nv_bfloat16S1_Li32ELi32ELi128ELNS_18Fp8KVCacheDataTypeE0ELb1ELi512EEEvPfS3_PT_PKS4_PKT0_SA_ifPKiSC_iPKfiiiSE_SE_iiiii
        .type           _ZN4vllm25paged_attention_v2_kernelI13__nv_bfloat16S1_Li32ELi32ELi128ELNS_18Fp8KVCacheDataTypeE0ELb1ELi512EEEvPfS3_PT_PKS4_PKT0_SA_ifPKiSC_iPKfiiiSE_SE_iiiii,@function
        .size           _ZN4vllm25paged_attention_v2_kernelI13__nv_bfloat16S1_Li32ELi32ELi128ELNS_18Fp8KVCacheDataTypeE0ELb1ELi512EEEvPfS3_PT_PKS4_PKT0_SA_ifPKiSC_iPKfiiiSE_SE_iiiii,(.L_x_29910 - _ZN4vllm25paged_attention_v2_kernelI13__nv_bfloat16S1_Li32ELi32ELi128ELNS_18Fp8KVCacheDataTypeE0ELb1ELi512EEEvPfS3_PT_PKS4_PKT0_SA_ifPKiSC_iPKfiiiSE_SE_iiiii)
        .other          _ZN4vllm25paged_attention_v2_kernelI13__nv_bfloat16S1_Li32ELi32ELi128ELNS_18Fp8KVCacheDataTypeE0ELb1ELi512EEEvPfS3_PT_PKS4_PKT0_SA_ifPKiSC_iPKfiiiSE_SE_iiiii,@"STO_CUDA_ENTRY STV_DEFAULT"
_ZN4vllm25paged_attention_v2_kernelI13__nv_bfloat16S1_Li32ELi32ELi128ELNS_18Fp8KVCacheDataTypeE0ELb1ELi512EEEvPfS3_PT_PKS4_PKT0_SA_ifPKiSC_iPKfiiiSE_SE_iiiii:
.text._ZN4vllm25paged_attention_v2_kernelI13__nv_bfloat16S1_Li32ELi32ELi128ELNS_18Fp8KVCacheDataTypeE0ELb1ELi512EEEvPfS3_PT_PKS4_PKT0_SA_ifPKiSC_iPKfiiiSE_SE_iiiii:
[----:B------:R-:W-:Y:S01]  /*0000*/  LDC R1, c[0x0][0x28] ;  /* 0x00000a00ff017b82 */ /* 0x000fe20000000800 */
[----:B------:R-:W0:Y:S07]  /*0010*/  S2R R0, SR_CTAID.Y ;  /* 0x0000000000007919 */ /* 0x000e2e0000002600 */
[----:B------:R-:W0:Y:S01]  /*0020*/  LDC.64 R30, c[0x0][0x250] ;  /* 0x00009400ff1e7b82 */ /* 0x000e220000000a00 */
[----:B------:R-:W-:Y:S01]  /*0030*/  ULDC.64 UR10, c[0x0][0x208] ;  /* 0x00008200000a7ab9 */ /* 0x000fe20000000a00 */
[----:B0-----:R-:W-:-:S06]  /*0040*/  IMAD.WIDE R30, R0, 0x4, R30 ;  /* 0x00000004001e7825 */ /* 0x001fcc00078e021e */
[----:B------:R-:W2:Y:S01]  /*0050*/  LDG.E.CONSTANT R30, desc[UR10][R30.64] ;  /* 0x0000000a1e1e7981 */ /* 0x000ea2000c1e9900 */
[----:B------:R-:W0:Y:S02]  /*0060*/  S2R R23, SR_CTAID.Z ;  /* 0x0000000000177919 */ /* 0x000e240000002700 */
[----:B0-----:R-:W-:-:S05]  /*0070*/  IMAD.SHL.U32 R49, R23, 0x200, RZ ;  /* 0x0000020017317824 */ /* 0x001fca00078e00ff */
[----:B--2---:R-:W-:-:S13]  /*0080*/  ISETP.GE.AND P0, PT, R49, R30, PT ;  /* 0x0000001e3100720c */ /* 0x004fda0003f06270 */
[----:B------:R-:W-:Y:S05]  /*0090*/  @P0 EXIT ;  /* 0x000000000000094d */ /* 0x000fea0003800000 */
[----:B------:R-:W0:Y:S01]  /*00a0*/  LDC R20, c[0x0][0x240] ;  /* 0x00009000ff147b82 */ /* 0x000e220000000800 */
[----:B------:R-:W-:-:S07]  /*00b0*/  IMAD.MOV.U32 R29, RZ, RZ, RZ ;  /* 0x000000ffff1d7224 */ /* 0x000fce00078e00ff */
[----:B------:R-:W1:Y:S01]  /*00c0*/  LDC.64 R2, c[0x0][0x260] ;  /* 0x00009800ff027b82 */ /* 0x000e620000000a00 */
[----:B0-----:R-:W-:-:S04]  /*00d0*/  IABS R9, R20 ;  /* 0x0000001400097213 */ /* 0x001fc80000000000 */
[----:B------:R-:W0:Y:S01]  /*00e0*/  I2F.RP R8, R9 ;  /* 0x0000000900087306 */ /* 0x000e220000209400 */
[----:B-1----:R-:W-:Y:S02]  /*00f0*/  ISETP.NE.U32.AND P0, PT, R2, RZ, PT ;  /* 0x000000ff0200720c */ /* 0x002fe40003f05070 */
[----:B------:R-:W1:Y:S02]  /*0100*/  S2R R2, SR_CTAID.X ;  /* 0x0000000000027919 */ /* 0x000e640000002500 */
        /* <DEDUP_REMOVED lines=10> */
[----:B------:R-:W-:Y:S01]  /*01b0*/  BSSY B0, `(.L_x_19222) ;  /* 0x0000092000007945 */ /* 0x000fe20003800000 */
[----:B------:R-:W-:-:S03]  /*01c0*/  LEA R28, R23, 0x10, 0x4 ;  /* 0x00000010171c7811 */ /* 0x000fc600078e20ff */
        /* <DEDUP_REMOVED lines=29> */
[----:B------:R-:W-:Y:S01]  /*03a0*/  IADD3 R4, R30, 0x1f, RZ ;  /* 0x0000001f1e047810 */ /* 0x000fe20007ffe0ff */
[----:B------:R-:W0:Y:S04]  /*03b0*/  S2R R9, SR_TID.X ;  /* 0x0000000000097919 */ /* 0x000e280000002100 */
[----:B------:R-:W-:Y:S01]  /*03c0*/  IMAD.HI.U32 R27, R5, R8, RZ ;  /* 0x00000008051b7227 */ /* 0x000fe200078e00ff */
[----:B------:R-:W-:-:S03]  /*03d0*/  SHF.R.S32.HI R5, RZ, 0x1f, R4 ;  /* 0x0000001fff057819 */ /* 0x000fc60000011404 */
[----:B------:R-:W-:Y:S01]  /*03e0*/  IMAD R6, R27, R6, R8 ;  /* 0x000000061b067224 */ /* 0x000fe200078e0208 */
[----:B------:R-:W-:Y:S02]  /*03f0*/  LEA.HI R5, R5, R4, RZ, 0x5 ;  /* 0x0000000405057211 */ /* 0x000fe400078f28ff */
[----:B------:R-:W-:Y:S02]  /*0400*/  LOP3.LUT R4, R2, R11, RZ, 0x3c, !PT ;  /* 0x0000000b02047212 */ /* 0x000fe400078e3cff */
[----:B------:R-:W-:Y:S02]  /*0410*/  ISETP.GT.U32.AND P1, PT, R7, R6, PT ;  /* 0x000000060700720c */ /* 0x000fe40003f24070 */
[----:B------:R-:W-:Y:S02]  /*0420*/  SHF.R.S32.HI R5, RZ, 0x5, R5 ;  /* 0x00000005ff057819 */ /* 0x000fe40000011405 */
[----:B------:R-:W-:Y:S02]  /*0430*/  ISETP.GE.AND P2, PT, R4, RZ, PT ;  /* 0x000000ff0400720c */ /* 0x000fe40003f46270 */
[----:B------:R-:W-:-:S05]  /*0440*/  VIMNMX R28, R5, R28, PT ;  /* 0x0000001c051c7248 */ /* 0x000fca0003fe0100 */
[----:B------:R-:W-:Y:S02]  /*0450*/  IMAD R4, R23, -0x10, R28 ;  /* 0xfffffff017047824 */ /* 0x000fe400078e021c */
[----:B------:R-:W-:Y:S02]  /*0460*/  @!P1 IMAD.IADD R6, R6, 0x1, -R7 ;  /* 0x0000000106069824 */ /* 0x000fe400078e0a07 */
[----:B------:R-:W-:Y:S01]  /*0470*/  @!P1 VIADD R27, R27, 0x1 ;  /* 0x000000011b1b9836 */ /* 0x000fe20000000000 */
[----:B------:R-:W-:Y:S02]  /*0480*/  ISETP.NE.AND P1, PT, R11, RZ, PT ;  /* 0x000000ff0b00720c */ /* 0x000fe40003f25270 */
[----:B------:R-:W-:Y:S02]  /*0490*/  ISETP.GE.U32.AND P0, PT, R6, R7, PT ;  /* 0x000000070600720c */ /* 0x000fe40003f06070 */
[----:B0-----:R-:W-:-:S04]  /*04a0*/  SHF.R.S32.HI R5, RZ, 0x1f, R9 ;  /* 0x0000001fff057819 */ /* 0x001fc80000011409 */
[----:B------:R-:W-:Y:S02]  /*04b0*/  LEA.HI R44, R5, R9, RZ, 0x5 ;  /* 0x00000009052c7211 */ /* 0x000fe400078f28ff */
[----:B------:R-:W-:Y:S02]  /*04c0*/  LEA R5, R4, R49, 0x5 ;  /* 0x0000003104057211 */ /* 0x000fe400078e28ff */
[----:B------:R-:W-:Y:S02]  /*04d0*/  LOP3.LUT R41, R44, 0xffffffe0, RZ, 0xc0, !PT ;  /* 0xffffffe02c297812 */ /* 0x000fe400078ec0ff */
[----:B------:R-:W-:Y:S01]  /*04e0*/  VIMNMX R26, R30, R5, PT ;  /* 0x000000051e1a7248 */ /* 0x000fe20003fe0100 */
[----:B------:R-:W-:Y:S01]  /*04f0*/  @P0 VIADD R27, R27, 0x1 ;  /* 0x000000011b1b0836 */ /* 0x000fe20000000000 */
[C---:B------:R-:W-:Y:S01]  /*0500*/  ISETP.GT.AND P0, PT, R9.reuse, 0x3, PT ;  /* 0x000000030900780c */ /* 0x040fe20003f04270 */
[----:B------:R-:W-:Y:S01]  /*0510*/  IMAD.IADD R41, R9, 0x1, -R41 ;  /* 0x0000000109297824 */ /* 0x000fe200078e0a29 */
[----:B------:R-:W-:Y:S01]  /*0520*/  SHF.R.S32.HI R44, RZ, 0x5, R44 ;  /* 0x00000005ff2c7819 */ /* 0x000fe2000001142c */
[----:B------:R-:W-:Y:S01]  /*0530*/  @!P2 IMAD.MOV R27, RZ, RZ, -R27 ;  /* 0x000000ffff1ba224 */ /* 0x000fe200078e0a1b */
[----:B------:R-:W-:Y:S01]  /*0540*/  @!P1 LOP3.LUT R27, RZ, R11, RZ, 0x33, !PT ;  /* 0x0000000bff1b9212 */ /* 0x000fe200078e33ff */
[----:B------:R-:W-:-:S08]  /*0550*/  IMAD.IADD R26, R26, 0x1, -R49 ;  /* 0x000000011a1a7824 */ /* 0x000fd000078e0a31 */
[----:B------:R-:W-:Y:S05]  /*0560*/  @P0 BRA `(.L_x_19223) ;  /* 0x0000000400580947 */ /* 0x000fea0003800000 */
[C---:B------:R-:W-:Y:S01]  /*0570*/  VIMNMX R4, R9.reuse, -0x7c, !PT ;  /* 0xffffff8409047848 */ /* 0x040fe20007fe0100 */
        /* <DEDUP_REMOVED lines=26> */
.L_x_19226:
        /* <DEDUP_REMOVED lines=15> */
.L_x_19225:
[----:B------:R-:W-:Y:S05]  /*0810*/  BSYNC B1 ;  /* 0x0000000000017941 */ /* 0x000fea0003800000 */
.L_x_19224:
        /* <DEDUP_REMOVED lines=11> */
[----:B-1----:R-:W-:Y:S02]  /*08d0*/  LEA R31, P0, R6, R34, 0x1 ;  /* 0x00000022061f7211 */ /* 0x002fe400078008ff */
[----:B------:R-:W-:Y:S01]  /*08e0*/  LOP3.LUT R34, R32, 0xc, RZ, 0xfc, !PT ;  /* 0x0000000c20227812 */ /* 0x000fe200078efcff */
[----:B------:R-:W-:Y:S01]  /*08f0*/  VIADD R22, R4, 0x1000 ;  /* 0x0000100004167836 */ /* 0x000fe20000000000 */
[----:B------:R-:W-:-:S09]  /*0900*/  LEA.HI.X R35, R6, R35, R11, 0x1, P0 ;  /* 0x0000002306237211 */ /* 0x000fd200000f0c0b */
.L_x_19227:
        /* <DEDUP_REMOVED lines=28> */
.L_x_19223:
[----:B------:R-:W-:Y:S05]  /*0ad0*/  BSYNC B0 ;  /* 0x0000000000007941 */ /* 0x000fea0003800000 */
.L_x_19222:
[----:B------:R-:W0:Y:S01]  /*0ae0*/  LDC R9, c[0x0][0x294] ;  /* 0x0000a500ff097b82 */ /* 0x000e220000000800 */
[----:B------:R-:W-:Y:S01]  /*0af0*/  IADD3 R6, R30, -0x1, RZ ;  /* 0xffffffff1e067810 */ /* 0x000fe20007ffe0ff */
[----:B------:R-:W-:Y:S01]  /*0b00*/  IMAD R23, R23, 0x10, R44 ;  /* 0x0000001017177824 */ /* 0x000fe200078e022c */
[----:B------:R-:W-:Y:S01]  /*0b10*/  ULDC UR4, c[0x0][0x288] ;  /* 0x0000a20000047ab9 */ /* 0x000fe20000000800 */
[----:B------:R-:W-:Y:S01]  /*0b20*/  ULDC UR13, c[0x0][0x26c] ;  /* 0x00009b00000d7ab9 */ /* 0x000fe20000000800 */
[----:B------:R-:W-:Y:S01]  /*0b30*/  ULDC UR12, c[0x0][0x244] ;  /* 0x00009100000c7ab9 */ /* 0x000fe20000000800 */
[----:B------:R-:W-:Y:S01]  /*0b40*/  ULDC.64 UR8, c[0x0][0x230] ;  /* 0x00008c0000087ab9 */ /* 0x000fe20000000a00 */
[----:B------:R-:W-:Y:S01]  /*0b50*/  BSSY B0, `(.L_x_19228) ;  /* 0x000012a000007945 */ /* 0x000fe20003800000 */
[----:B------:R-:W-:Y:S01]  /*0b60*/  IMAD.MOV.U32 R19, RZ, RZ, -0x800001 ;  /* 0xff7fffffff137424 */ /* 0x000fe200078e00ff */
[----:B0-----:R-:W-:-:S04]  /*0b70*/  IABS R39, R9 ;  /* 0x0000000900277213 */ /* 0x001fc80000000000 */
[----:B------:R-:W0:Y:S01]  /*0b80*/  I2F.RP R7, R39 ;  /* 0x0000002700077306 */ /* 0x000e220000209400 */
[----:B------:R-:W-:-:S07]  /*0b90*/  IMAD.MOV.U32 R22, RZ, RZ, R39 ;  /* 0x000000ffff167224 */ /* 0x000fce00078e0027 */
[----:B0-----:R-:W0:Y:S02]  /*0ba0*/  MUFU.RCP R7, R7 ;  /* 0x0000000700077308 */ /* 0x001e240000001000 */
[----:B0-----:R-:W-:Y:S02]  /*0bb0*/  VIADD R4, R7, 0xffffffe ;  /* 0x0ffffffe07047836 */ /* 0x001fe40000000000 */
[----:B------:R-:W0:Y:S04]  /*0bc0*/  LDC R7, c[0x0][0x298] ;  /* 0x0000a600ff077b82 */ /* 0x000e280000000800 */
[----:B------:R1:W2:Y:S02]  /*0bd0*/  F2I.FTZ.U32.TRUNC.NTZ R5, R4 ;  /* 0x0000000400057305 */ /* 0x0002a4000021f000 */
[----:B-1----:R-:W-:-:S02]  /*0be0*/  IMAD.MOV.U32 R4, RZ, RZ, RZ ;  /* 0x000000ffff047224 */ /* 0x002fc400078e00ff */
[----:B--2---:R-:W-:-:S04]  /*0bf0*/  IMAD R8, R5, R39, RZ ;  /* 0x0000002705087224 */ /* 0x004fc800078e02ff */
[----:B------:R-:W-:Y:S01]  /*0c00*/  IMAD.MOV R25, RZ, RZ, -R8 ;  /* 0x000000ffff197224 */ /* 0x000fe200078e0a08 */
[----:B------:R-:W-:Y:S01]  /*0c10*/  IABS R8, R6 ;  /* 0x0000000600087213 */ /* 0x000fe20000000000 */
[----:B------:R-:W-:Y:S01]  /*0c20*/  BAR.SYNC.DEFER_BLOCKING 0x0 ;  /* 0x0000000000007b1d */ /* 0x000fe20000010000 */
[----:B0-----:R-:W-:Y:S01]  /*0c30*/  ISETP.GT.AND P3, PT, R7, -0x1, PT ;  /* 0xffffffff0700780c */ /* 0x001fe20003f64270 */
[----:B------:R-:W-:Y:S01]  /*0c40*/  IMAD.HI.U32 R25, R5, R25, R4 ;  /* 0x0000001905197227 */ /* 0x000fe200078e0004 */
[----:B------:R-:W-:-:S04]  /*0c50*/  LOP3.LUT R6, R6, R9, RZ, 0x3c, !PT ;  /* 0x0000000906067212 */ /* 0x000fc800078e3cff */
[----:B------:R-:W-:Y:S01]  /*0c60*/  ISETP.GE.AND P2, PT, R6, RZ, PT ;  /* 0x000000ff0600720c */ /* 0x000fe20003f46270 */
[----:B------:R-:W-:-:S04]  /*0c70*/  IMAD.HI.U32 R24, R25, R8, RZ ;  /* 0x0000000819187227 */ /* 0x000fc800078e00ff */
[----:B------:R-:W-:Y:S02]  /*0c80*/  IMAD.MOV R5, RZ, RZ, -R24 ;  /* 0x000000ffff057224 */ /* 0x000fe400078e0a18 */
[----:B------:R-:W-:Y:S02]  /*0c90*/  @!P3 IMAD R20, R20, UR4, R27 ;  /* 0x000000041414bc24 */ /* 0x000fe4000f8e021b */
[----:B------:R-:W-:Y:S02]  /*0ca0*/  IMAD R4, R39, R5, R8 ;  /* 0x0000000527047224 */ /* 0x000fe400078e0208 */
[----:B------:R-:W-:Y:S02]  /*0cb0*/  @!P3 IMAD.MOV R5, RZ, RZ, -R7 ;  /* 0x000000ffff05b224 */ /* 0x000fe400078e0a07 */
[----:B------:R-:W-:Y:S01]  /*0cc0*/  @P3 IMAD R2, R3, UR4, R2 ;  /* 0x0000000403023c24 */ /* 0x000fe2000f8e0202 */
[----:B------:R-:W-:Y:S01]  /*0cd0*/  ISETP.GT.U32.AND P1, PT, R39, R4, PT ;  /* 0x000000042700720c */ /* 0x000fe20003f24070 */
[----:B------:R-:W-:Y:S01]  /*0ce0*/  @!P3 IMAD R20, R20, R5, RZ ;  /* 0x000000051414b224 */ /* 0x000fe200078e02ff */
[----:B------:R-:W-:Y:S01]  /*0cf0*/  ULDC UR4, c[0x0][0x258] ;  /* 0x0000960000047ab9 */ /* 0x000fe20000000800 */
[----:B------:R-:W-:-:S02]  /*0d00*/  @P3 IMAD R20, R2, R7, RZ ;  /* 0x0000000702143224 */ /* 0x000fc400078e02ff */
[----:B------:R-:W-:-:S03]  /*0d10*/  IMAD R0, R0, UR4, RZ ;  /* 0x0000000400007c24 */ /* 0x000fc6000f8e02ff */
[----:B------:R-:W-:-:S05]  /*0d20*/  IADD3 R20, R20, 0x1, RZ ;  /* 0x0000000114147810 */ /* 0x000fca0007ffe0ff */
        /* <DEDUP_REMOVED lines=11> */
[----:B------:R-:W-:Y:S01]  /*0de0*/  SHF.R.S32.HI R21, RZ, 0x1f, R23 ;  /* 0x0000001fff157819 */ /* 0x000fe20000011417 */
[----:B------:R-:W-:Y:S01]  /*0df0*/  IMAD.SHL.U32 R2, R41, 0x8, RZ ;  /* 0x0000000829027824 */ /* 0x000fe200078e00ff */
[----:B------:R-:W-:Y:S01]  /*0e00*/  IADD3 R31, P0, R0, R23, RZ ;  /* 0x00000017001f7210 */ /* 0x000fe20007f1e0ff */
[C---:B------:R-:W-:Y:S02]  /*0e10*/  IMAD R50, R44.reuse, 0x20, R41 ;  /* 0x000000202c327824 */ /* 0x040fe400078e0229 */
[----:B------:R-:W-:Y:S01]  /*0e20*/  IMAD R41, R44, 0x20, R49 ;  /* 0x000000202c297824 */ /* 0x000fe200078e0231 */
[----:B------:R-:W1:Y:S01]  /*0e30*/  LDC R43, c[0x0][0x26c] ;  /* 0x00009b00ff2b7b82 */ /* 0x000e620000000800 */
[----:B------:R-:W-:Y:S01]  /*0e40*/  LEA.HI.X.SX32 R0, R0, R21, 0x1, P0 ;  /* 0x0000001500007211 */ /* 0x000fe200000f0eff */
[----:B------:R-:W-:Y:S01]  /*0e50*/  IMAD.IADD R49, R49, 0x1, R50 ;  /* 0x0000000131317824 */ /* 0x000fe200078e0232 */
[----:B------:R-:W-:Y:S01]  /*0e60*/  SHF.R.S32.HI R32, RZ, 0x1f, R2 ;  /* 0x0000001fff207819 */ /* 0x000fe20000011402 */
[----:B------:R-:W-:-:S03]  /*0e70*/  IMAD.MOV.U32 R47, RZ, RZ, R23 ;  /* 0x000000ffff2f7224 */ /* 0x000fc600078e0017 */
[----:B------:R-:W-:Y:S01]  /*0e80*/  IADD3 R59, -R30, 0x1, R49 ;  /* 0x000000011e3b7810 */ /* 0x000fe20007ffe131 */
[----:B0-----:R-:W-:Y:S02]  /*0e90*/  ULEA UR6, UR5, UR4, 0x18 ;  /* 0x0000000405067291 */ /* 0x001fe4000f8ec03f */
[----:B------:R-:W-:-:S04]  /*0ea0*/  UIADD3 UR4, UR4, 0x60, URZ ;  /* 0x0000006004047890 */ /* 0x000fc8000fffe03f */
[----:B------:R-:W-:Y:S01]  /*0eb0*/  ULEA UR4, UR5, UR4, 0x18 ;  /* 0x0000000405047291 */ /* 0x000fe2000f8ec03f */
[----:B-1----:R-:W-:Y:S02]  /*0ec0*/  SHF.R.S32.HI R44, RZ, 0x1f, R43 ;  /* 0x0000001fff2c7819 */ /* 0x002fe4000001142b */
[----:B------:R-:W0:Y:S03]  /*0ed0*/  LDS.128 R4, [UR6] ;  /* 0x00000006ff047984 */ /* 0x000e260008000c00 */
[----:B------:R-:W-:Y:S01]  /*0ee0*/  LEA R43, R50, UR4, 0x2 ;  /* 0x00000004322b7c11 */ /* 0x000fe2000f8e10ff */
[----:B------:R-:W1:Y:S04]  /*0ef0*/  LDS.128 R8, [UR6+0x10] ;  /* 0x00001006ff087984 */ /* 0x000e680008000c00 */
[----:B------:R-:W-:Y:S04]  /*0f00*/  LDS.128 R12, [UR6+0x20] ;  /* 0x00002006ff0c7984 */ /* 0x000fe80008000c00 */
[----:B------:R-:W2:Y:S01]  /*0f10*/  LDS.128 R16, [UR6+0x30] ;  /* 0x00003006ff107984 */ /* 0x000ea20008000c00 */
[----:B------:R-:W-:-:S02]  /*0f20*/  ULDC UR6, c[0x0][0x270] ;  /* 0x00009c0000067ab9 */ /* 0x000fc40000000800 */
[----:B------:R-:W-:Y:S01]  /*0f30*/  IMAD R3, R27, UR6, RZ ;  /* 0x000000061b037c24 */ /* 0x000fe2000f8e02ff */
[----:B------:R-:W-:Y:S02]  /*0f40*/  ULDC.64 UR6, c[0x0][0x248] ;  /* 0x0000920000067ab9 */ /* 0x000fe40000000a00 */
[----:B------:R-:W-:Y:S01]  /*0f50*/  LEA R21, P1, R31, UR6, 0x2 ;  /* 0x000000061f157c11 */ /* 0x000fe2000f8210ff */
[----:B------:R-:W-:Y:S01]  /*0f60*/  ULDC UR6, c[0x0][0x28c] ;  /* 0x0000a30000067ab9 */ /* 0x000fe20000000800 */
[----:B------:R-:W-:Y:S01]  /*0f70*/  IADD3 R2, P0, R3, R2, RZ ;  /* 0x0000000203027210 */ /* 0x000fe20007f1e0ff */
[----:B------:R-:W-:Y:S01]  /*0f80*/  VIADD R45, R24, -UR6 ;  /* 0x80000006182d7c36 */ /* 0x000fe20008000000 */
[----:B------:R-:W-:Y:S02]  /*0f90*/  LEA.HI.X R0, R31, UR7, R0, 0x2, P1 ;  /* 0x000000071f007c11 */ /* 0x000fe400088f1400 */
[----:B------:R-:W-:Y:S02]  /*0fa0*/  LEA.HI.X.SX32 R3, R3, R32, 0x1, P0 ;  /* 0x0000002003037211 */ /* 0x000fe400000f0eff */
        /* <DEDUP_REMOVED lines=42> */
[----:B------:R-:W-:Y:S01]  /*1250*/  SHF.L.U32 R37, R37, 0x10, RZ ;  /* 0x0000001025257819 */ /* 0x000fe200000006ff */
[----:B------:R-:W-:Y:S01]  /*1260*/  IMAD.U32 R53, R53, 0x10000, RZ ;  /* 0x0001000035357824 */ /* 0x000fe200078e00ff */
[----:B------:R-:W-:Y:S01]  /*1270*/  SHF.L.U32 R56, R7, 0x10, RZ ;  /* 0x0000001007387819 */ /* 0x000fe200000006ff */
[----:B------:R-:W-:Y:S01]  /*1280*/  IMAD.U32 R55, R55, 0x10000, RZ ;  /* 0x0001000037377824 */ /* 0x000fe200078e00ff */
[----:B------:R-:W-:Y:S01]  /*1290*/  SHF.L.U32 R40, R40, 0x10, RZ ;  /* 0x0000001028287819 */ /* 0x000fe200000006ff */
[----:B------:R-:W-:Y:S01]  /*12a0*/  IMAD.U32 R57, R57, 0x10000, RZ ;  /* 0x0001000039397824 */ /* 0x000fe200078e00ff */
[----:B------:R-:W-:-:S07]  /*12b0*/  SHF.L.U32 R51, R51, 0x10, RZ ;  /* 0x0000001033337819 */ /* 0x000fce00000006ff */
.L_x_19233:
        /* <DEDUP_REMOVED lines=15> */
[----:B------:R-:W-:Y:S02]  /*13b0*/  ISETP.GE.U32.AND P0, PT, R9, R22, PT ;  /* 0x000000160900720c */ /* 0x000fe40003f06070 */
[----:B0-----:R-:W-:-:S04]  /*13c0*/  IADD3 R4, R62, 0xffffffe, RZ ;  /* 0x0ffffffe3e047810 */ /* 0x001fc80007ffe0ff */
[----:B------:R0:W1:Y:S07]  /*13d0*/  F2I.FTZ.U32.TRUNC.NTZ R5, R4 ;  /* 0x0000000400057305 */ /* 0x00006e000021f000 */
[----:B------:R-:W-:Y:S02]  /*13e0*/  @P0 VIADD R7, R7, 0x1 ;  /* 0x0000000107070836 */ /* 0x000fe40000000000 */
[----:B0-----:R-:W-:Y:S02]  /*13f0*/  IMAD.MOV.U32 R4, RZ, RZ, RZ ;  /* 0x000000ffff047224 */ /* 0x001fe400078e00ff */
[----:B-1----:R-:W-:-:S04]  /*1400*/  IMAD.MOV R65, RZ, RZ, -R5 ;  /* 0x000000ffff417224 */ /* 0x002fc800078e0a05 */
[----:B------:R-:W-:-:S04]  /*1410*/  IMAD R65, R65, R6, RZ ;  /* 0x0000000641417224 */ /* 0x000fc800078e02ff */
[----:B------:R-:W-:Y:S01]  /*1420*/  IMAD.HI.U32 R5, R5, R65, R4 ;  /* 0x0000004105057227 */ /* 0x000fe200078e0004 */
[----:B------:R-:W-:-:S04]  /*1430*/  LOP3.LUT R4, R41, R8, RZ, 0x3c, !PT ;  /* 0x0000000829047212 */ /* 0x000fc800078e3cff */
[----:B------:R-:W-:-:S13]  /*1440*/  ISETP.GE.AND P2, PT, R4, RZ, PT ;  /* 0x000000ff0400720c */ /* 0x000fda0003f46270 */
        /* <DEDUP_REMOVED lines=18> */
[----:B------:R-:W-:Y:S02]  /*1570*/  IMAD.MOV.U32 R8, RZ, RZ, R21 ;  /* 0x000000ffff087224 */ /* 0x000fe400078e0015 */
        /* <DEDUP_REMOVED lines=15> */
[----:B------:R-:W4:Y:S01]  /*1670*/  LDG.E.CONSTANT R5, desc[UR10][R6.64+0x404] ;  /* 0x0004040a06057981 */ /* 0x000f22000c1e9900 */
[----:B--2---:R-:W-:-:S05]  /*1680*/  SHF.L.U32 R64, R67, 0x10, RZ ;  /* 0x0000001043407819 */ /* 0x004fca00000006ff */
[----:B------:R-:W-:Y:S01]  /*1690*/  FMUL.FTZ R66, R35, R64 ;  /* 0x0000004023427220 */ /* 0x000fe20000410000 */
[----:B---3--:R-:W-:Y:S01]  /*16a0*/  IMAD.U32 R64, R65, 0x10000, RZ ;  /* 0x0001000041407824 */ /* 0x008fe200078e00ff */
[----:B------:R-:W-:-:S03]  /*16b0*/  PRMT R65, R67, 0x7632, R65 ;  /* 0x0000763243417816 */ /* 0x000fc60000000041 */
[----:B------:R-:W-:Y:S01]  /*16c0*/  FFMA.FTZ R63, R31, R64, R66 ;  /* 0x000000401f3f7223 */ /* 0x000fe20000010042 */
[C---:B------:R-:W-:Y:S01]  /*16d0*/  PRMT R64, R65.reuse, 0x7632, R64 ;  /* 0x0000763241407816 */ /* 0x040fe20000000040 */
[----:B------:R-:W-:-:S04]  /*16e0*/  IMAD.U32 R65, R65, 0x10000, RZ ;  /* 0x0001000041417824 */ /* 0x000fc800078e00ff */
[----:B------:R-:W-:Y:S02]  /*16f0*/  IMAD.U32 R64, R64, 0x10000, RZ ;  /* 0x0001000040407824 */ /* 0x000fe400078e00ff */
[----:B------:R-:W-:-:S04]  /*1700*/  FMUL.FTZ R66, R56, R65 ;  /* 0x0000004138427220 */ /* 0x000fc80000410000 */
[----:B------:R-:W-:Y:S01]  /*1710*/  FFMA.FTZ R65, R37, R64, R66 ;  /* 0x0000004025417223 */ /* 0x000fe20000010042 */
[C---:B----4-:R-:W-:Y:S02]  /*1720*/  PRMT R64, R62.reuse, 0x7632, R64 ;  /* 0x000076323e407816 */ /* 0x050fe40000000040 */
[----:B------:R-:W-:-:S03]  /*1730*/  SHF.L.U32 R62, R62, 0x10, RZ ;  /* 0x000000103e3e7819 */ /* 0x000fc600000006ff */
[----:B------:R-:W-:Y:S02]  /*1740*/  IMAD.U32 R64, R64, 0x10000, RZ ;  /* 0x0001000040407824 */ /* 0x000fe400078e00ff */
[----:B------:R-:W-:Y:S01]  /*1750*/  FFMA.FTZ R63, R12, R62, R63 ;  /* 0x0000003e0c3f7223 */ /* 0x000fe2000001003f */
[C---:B------:R-:W-:Y:S01]  /*1760*/  PRMT R62, R8.reuse, 0x7632, R62 ;  /* 0x00007632083e7816 */ /* 0x040fe2000000003e */
[----:B------:R-:W-:Y:S02]  /*1770*/  IMAD.U32 R8, R8, 0x10000, RZ ;  /* 0x0001000008087824 */ /* 0x000fe400078e00ff */
[----:B------:R-:W-:Y:S02]  /*1780*/  FFMA.FTZ R64, R40, R64, R65 ;  /* 0x0000004028407223 */ /* 0x000fe40000010041 */
[----:B------:R-:W-:Y:S02]  /*1790*/  IMAD.U32 R62, R62, 0x10000, RZ ;  /* 0x000100003e3e7824 */ /* 0x000fe400078e00ff */
[----:B------:R-:W-:-:S02]  /*17a0*/  FFMA.FTZ R8, R16, R8, R63 ;  /* 0x0000000810087223 */ /* 0x000fc4000001003f */
[----:B------:R-:W2:Y:S01]  /*17b0*/  LDG.E.CONSTANT R63, desc[UR10][R6.64+0x604] ;  /* 0x0006040a063f7981 */ /* 0x000ea2000c1e9900 */
[----:B------:R-:W-:-:S04]  /*17c0*/  FFMA.FTZ R65, R51, R62, R64 ;  /* 0x0000003e33417223 */ /* 0x000fc80000010040 */
[----:B------:R-:W-:Y:S01]  /*17d0*/  FADD.FTZ R62, R8, R65 ;  /* 0x00000041083e7221 */ /* 0x000fe20000010000 */
[----:B------:R-:W-:Y:S01]  /*17e0*/  SHF.L.U32 R65, R9, 0x10, RZ ;  /* 0x0000001009417819 */ /* 0x000fe200000006ff */
[----:B------:R-:W3:Y:S04]  /*17f0*/  LDG.E.CONSTANT R8, desc[UR10][R6.64+0x208] ;  /* 0x0002080a06087981 */ /* 0x000ee8000c1e9900 */
[----:B------:R-:W-:Y:S01]  /*1800*/  FMUL.FTZ R67, R36, R65 ;  /* 0x0000004124437220 */ /* 0x000fe20000410000 */
[----:B------:R-:W-:-:S04]  /*1810*/  IMAD.U32 R65, R4, 0x10000, RZ ;  /* 0x0001000004417824 */ /* 0x000fc800078e00ff */
[----:B------:R-:W-:Y:S01]  /*1820*/  FFMA.FTZ R64, R32, R65, R67 ;  /* 0x0000004120407223 */ /* 0x000fe20000010043 */
[----:B------:R-:W-:Y:S02]  /*1830*/  PRMT R65, R9, 0x7632, R65 ;  /* 0x0000763209417816 */ /* 0x000fe40000000041 */
[----:B------:R-:W4:Y:S01]  /*1840*/  LDG.E.CONSTANT R9, desc[UR10][R6.64+0x8] ;  /* 0x0000080a06097981 */ /* 0x000f22000c1e9900 */
[----:B------:R-:W-:Y:S02]  /*1850*/  PRMT R4, R4, 0x7632, R4 ;  /* 0x0000763204047816 */ /* 0x000fe40000000004 */
[----:B------:R-:W-:Y:S02]  /*1860*/  IMAD.U32 R67, R65, 0x10000, RZ ;  /* 0x0001000041437824 */ /* 0x000fe400078e00ff */
[----:B------:R-:W-:Y:S01]  /*1870*/  SHF.L.U32 R65, R4, 0x10, RZ ;  /* 0x0000001004417819 */ /* 0x000fe200000006ff */
[----:B------:R-:W-:-:S04]  /*1880*/  IMAD.U32 R4, R5, 0x10000, RZ ;  /* 0x0001000005047824 */ /* 0x000fc800078e00ff */
[----:B------:R-:W-:Y:S02]  /*1890*/  FFMA.FTZ R64, R13, R4, R64 ;  /* 0x000000040d407223 */ /* 0x000fe40000010040 */
[----:B------:R-:W4:Y:S01]  /*18a0*/  LDG.E.CONSTANT R4, desc[UR10][R6.64+0x408] ;  /* 0x0004080a06047981 */ /* 0x000f22000c1e9900 */
[----:B------:R-:W-:Y:S01]  /*18b0*/  PRMT R5, R5, 0x7632, R5 ;  /* 0x0000763205057816 */ /* 0x000fe20000000005 */
[----:B------:R-:W-:-:S04]  /*18c0*/  FMUL.FTZ R67, R58, R67 ;  /* 0x000000433a437220 */ /* 0x000fc80000410000 */
[----:B------:R-:W-:Y:S01]  /*18d0*/  FFMA.FTZ R65, R50, R65, R67 ;  /* 0x0000004132417223 */ /* 0x000fe20000010043 */
[----:B------:R-:W-:-:S04]  /*18e0*/  IMAD.U32 R5, R5, 0x10000, RZ ;  /* 0x0001000005057824 */ /* 0x000fc800078e00ff */
[----:B------:R-:W-:Y:S01]  /*18f0*/  FFMA.FTZ R66, R42, R5, R65 ;  /* 0x000000052a427223 */ /* 0x000fe20000010041 */
[C---:B--2---:R-:W-:Y:S02]  /*1900*/  SHF.L.U32 R5, R63.reuse, 0x10, RZ ;  /* 0x000000103f057819 */ /* 0x044fe400000006ff */
[----:B------:R-:W-:-:S03]  /*1910*/  PRMT R63, R63, 0x7632, R63 ;  /* 0x000076323f3f7816 */ /* 0x000fc6000000003f */
[----:B------:R-:W-:Y:S02]  /*1920*/  FFMA.FTZ R5, R17, R5, R64 ;  /* 0x0000000511057223 */ /* 0x000fe40000010040 */
[----:B------:R-:W-:Y:S02]  /*1930*/  IMAD.U32 R63, R63, 0x10000, RZ ;  /* 0x000100003f3f7824 */ /* 0x000fe400078e00ff */
[----:B------:R-:W-:Y:S02]  /*1940*/  FADD.FTZ R62, R5, R62 ;  /* 0x0000003e053e7221 */ /* 0x000fe40000010000 */
[----:B------:R-:W-:Y:S01]  /*1950*/  FFMA.FTZ R63, R53, R63, R66 ;  /* 0x0000003f353f7223 */ /* 0x000fe20000010042 */
[----:B------:R-:W2:Y:S03]  /*1960*/  LDG.E.CONSTANT R5, desc[UR10][R6.64+0x608] ;  /* 0x0006080a06057981 */ /* 0x000ea6000c1e9900 */
[----:B------:R-:W-:Y:S01]  /*1970*/  FADD.FTZ R62, R63, R62 ;  /* 0x0000003e3f3e7221 */ /* 0x000fe20000010000 */
[C---:B---3--:R-:W-:Y:S01]  /*1980*/  PRMT R63, R8.reuse, 0x7632, R63 ;  /* 0x00007632083f7816 */ /* 0x048fe2000000003f */
[----:B------:R-:W-:Y:S01]  /*1990*/  IMAD.U32 R67, R8, 0x10000, RZ ;  /* 0x0001000008437824 */ /* 0x000fe200078e00ff */
[----:B----4-:R-:W-:-:S02]  /*19a0*/  PRMT R8, R9, 0x7632, R8 ;  /* 0x0000763209087816 */ /* 0x010fc40000000008 */
[----:B------:R-:W-:-:S03]  /*19b0*/  SHF.L.U32 R63, R63, 0x10, RZ ;  /* 0x000000103f3f7819 */ /* 0x000fc600000006ff */
[----:B------:R-:W-:Y:S02]  /*19c0*/  IMAD.U32 R65, R8, 0x10000, RZ ;  /* 0x0001000008417824 */ /* 0x000fe400078e00ff */
[----:B------:R-:W-:Y:S01]  /*19d0*/  FMUL.FTZ R63, R60, R63 ;  /* 0x0000003f3c3f7220 */ /* 0x000fe20000410000 */
[----:B------:R-:W-:Y:S01]  /*19e0*/  FMUL.FTZ R8, R10, R67 ;  /* 0x000000430a087220 */ /* 0x000fe20000410000 */
[----:B------:R-:W-:Y:S02]  /*19f0*/  IMAD.U32 R64, R9, 0x10000, RZ ;  /* 0x0001000009407824 */ /* 0x000fe400078e00ff */
[----:B------:R-:W-:Y:S02]  /*1a00*/  FFMA.FTZ R65, R52, R65, R63 ;  /* 0x0000004134417223 */ /* 0x000fe4000001003f */
[----:B------:R-:W3:Y:S01]  /*1a10*/  LDG.E.CONSTANT R63, desc[UR10][R6.64+0x20c] ;  /* 0x00020c0a063f7981 */ /* 0x000ee2000c1e9900 */
[----:B------:R-:W-:-:S03]  /*1a20*/  FFMA.FTZ R67, R33, R64, R8 ;  /* 0x0000004021437223 */ /* 0x000fc60000010008 */
[----:B------:R-:W4:Y:S01]  /*1a30*/  LDG.E.CONSTANT R8, desc[UR10][R6.64+0xc] ;  /* 0x00000c0a06087981 */ /* 0x000f22000c1e9900 */
[----:B------:R-:W-:-:S03]  /*1a40*/  SHF.L.U32 R9, R4, 0x10, RZ ;  /* 0x0000001004097819 */ /* 0x000fc600000006ff */
[----:B------:R-:W4:Y:S02]  /*1a50*/  LDG.E.CONSTANT R64, desc[UR10][R6.64+0x60c] ;  /* 0x00060c0a06407981 */ /* 0x000f24000c1e9900 */
[----:B------:R-:W-:Y:S02]  /*1a60*/  FFMA.FTZ R67, R14, R9, R67 ;  /* 0x000000090e437223 */ /* 0x000fe40000010043 */
[----:B------:R0:W4:Y:S01]  /*1a70*/  LDG.E.CONSTANT R9, desc[UR10][R6.64+0x40c] ;  /* 0x00040c0a06097981 */ /* 0x000122000c1e9900 */
[----:B------:R-:W-:-:S05]  /*1a80*/  PRMT R4, R4, 0x7632, R4 ;  /* 0x0000763204047816 */ /* 0x000fca0000000004 */
[----:B------:R-:W-:-:S04]  /*1a90*/  IMAD.U32 R4, R4, 0x10000, RZ ;  /* 0x0001000004047824 */ /* 0x000fc800078e00ff */
[----:B------:R-:W-:Y:S01]  /*1aa0*/  FFMA.FTZ R4, R46, R4, R65 ;  /* 0x000000042e047223 */ /* 0x000fe20000010041 */
[----:B-----5:R-:W-:Y:S01]  /*1ab0*/  FSETP.NEU.FTZ.AND P0, PT, R29, RZ, PT ;  /* 0x000000ff1d00720b */ /* 0x020fe20003f1d000 */
[C---:B--2---:R-:W-:Y:S01]  /*1ac0*/  IMAD.U32 R65, R5.reuse, 0x10000, RZ ;  /* 0x0001000005417824 */ /* 0x044fe200078e00ff */
[----:B------:R-:W-:-:S04]  /*1ad0*/  PRMT R5, R5, 0x7632, R5 ;  /* 0x0000763205057816 */ /* 0x000fc80000000005 */
[----:B------:R-:W-:Y:S01]  /*1ae0*/  SHF.L.U32 R5, R5, 0x10, RZ ;  /* 0x0000001005057819 */ /* 0x000fe200000006ff */
[----:B------:R-:W-:-:S04]  /*1af0*/  FFMA.FTZ R65, R18, R65, R67 ;  /* 0x0000004112417223 */ /* 0x000fc80000010043 */
[----:B------:R-:W-:Y:S01]  /*1b00*/  FFMA.FTZ R4, R55, R5, R4 ;  /* 0x0000000537047223 */ /* 0x000fe20000010004 */
[----:B------:R-:W-:Y:S01]  /*1b10*/  FADD.FTZ R65, R65, R62 ;  /* 0x0000003e41417221 */ /* 0x000fe20000010000 */
[----:B---3--:R-:W-:-:S05]  /*1b20*/  PRMT R5, R63, 0x7632, R5 ;  /* 0x000076323f057816 */ /* 0x008fca0000000005 */
[----:B------:R-:W-:Y:S01]  /*1b30*/  IMAD.U32 R62, R5, 0x10000, RZ ;  /* 0x00010000053e7824 */ /* 0x000fe200078e00ff */
[----:B----4-:R-:W-:Y:S01]  /*1b40*/  PRMT R5, R8, 0x7632, R5 ;  /* 0x0000763208057816 */ /* 0x010fe20000000005 */
[----:B------:R-:W-:Y:S01]  /*1b50*/  FADD.FTZ R4, R4, R65 ;  /* 0x0000004104047221 */ /* 0x000fe20000010000 */
[----:B0-----:R-:W-:Y:S02]  /*1b60*/  IMAD.U32 R6, R63, 0x10000, RZ ;  /* 0x000100003f067824 */ /* 0x001fe400078e00ff */
[----:B------:R-:W-:Y:S01]  /*1b70*/  FMUL.FTZ R65, R61, R62 ;  /* 0x0000003e3d417220 */ /* 0x000fe20000410000 */
[----:B------:R-:W-:Y:S01]  /*1b80*/  IMAD.U32 R5, R5, 0x10000, RZ ;  /* 0x0001000005057824 */ /* 0x000fe200078e00ff */
[----:B------:R-:W-:Y:S01]  /*1b90*/  SHF.L.U32 R7, R8, 0x10, RZ ;  /* 0x0000001008077819 */ /* 0x000fe200000006ff */
[----:B------:R-:W-:Y:S02]  /*1ba0*/  FMUL.FTZ R63, R11, R6 ;  /* 0x000000060b3f7220 */ /* 0x000fe40000410000 */
[----:B------:R-:W-:Y:S01]  /*1bb0*/  FFMA.FTZ R65, R54, R5, R65 ;  /* 0x0000000536417223 */ /* 0x000fe20000010041 */
[C---:B------:R-:W-:Y:S01]  /*1bc0*/  PRMT R5, R9.reuse, 0x7632, R5 ;  /* 0x0000763209057816 */ /* 0x040fe20000000005 */
[----:B------:R-:W-:Y:S01]  /*1bd0*/  FFMA.FTZ R6, R34, R7, R63 ;  /* 0x0000000722067223 */ /* 0x000fe2000001003f */
[----:B------:R-:W-:-:S02]  /*1be0*/  IMAD.U32 R9, R9, 0x10000, RZ ;  /* 0x0001000009097824 */ /* 0x000fc400078e00ff */
[----:B------:R-:W-:Y:S02]  /*1bf0*/  SHF.L.U32 R7, R5, 0x10, RZ ;  /* 0x0000001005077819 */ /* 0x000fe400000006ff */
[C---:B------:R-:W-:Y:S01]  /*1c00*/  PRMT R5, R64.reuse, 0x7632, R5 ;  /* 0x0000763240057816 */ /* 0x040fe20000000005 */
        /* <DEDUP_REMOVED lines=18> */
.L_x_19231:
[----:B------:R-:W-:-:S05]  /*1d30*/  MOV R4, 0xff7fffff ;  /* 0xff7fffff00047802 */ /* 0x000fca0000000f00 */
[----:B------:R0:W-:Y:S02]  /*1d40*/  STS [R43], R4 ;  /* 0x000000042b007388 */ /* 0x0001e40000000800 */
.L_x_19232:
[----:B------:R-:W-:Y:S05]  /*1d50*/  BSYNC B1 ;  /* 0x0000000000017941 */ /* 0x000fea0003800000 */
.L_x_19230:
[----:B------:R-:W-:Y:S01]  /*1d60*/  VIADD R47, R47, 0x4 ;  /* 0x000000042f2f7836 */ /* 0x000fe20000000000 */
[----:B------:R-:W-:Y:S01]  /*1d70*/  IADD3 R21, P1, R21, 0x10, RZ ;  /* 0x0000001015157810 */ /* 0x000fe20007f3e0ff */
[----:B01----:R-:W-:Y:S01]  /*1d80*/  VIADD R43, R43, 0x200 ;  /* 0x000002002b2b7836 */ /* 0x003fe20000000000 */
[----:B------:R-:W-:Y:S01]  /*1d90*/  IADD3 R59, R59, 0x80, RZ ;  /* 0x000000803b3b7810 */ /* 0x000fe20007ffe0ff */
[----:B------:R-:W-:Y:S01]  /*1da0*/  VIADD R49, R49, 0x80 ;  /* 0x0000008031317836 */ /* 0x000fe20000000000 */
[----:B------:R-:W-:Y:S01]  /*1db0*/  ISETP.GE.AND P0, PT, R47, R28, PT ;  /* 0x0000001c2f00720c */ /* 0x000fe20003f06270 */
[----:B------:R-:W-:Y:S01]  /*1dc0*/  VIADD R41, R41, 0x80 ;  /* 0x0000008029297836 */ /* 0x000fe20000000000 */
[----:B------:R-:W-:-:S11]  /*1dd0*/  IADD3.X R0, RZ, R0, RZ, P1, !PT ;  /* 0x00000000ff007210 */ /* 0x000fd60000ffe4ff */
[----:B------:R-:W-:Y:S05]  /*1de0*/  @!P0 BRA `(.L_x_19233) ;  /* 0xfffffff400348947 */ /* 0x000fea000383ffff */
.L_x_19229:
[----:B------:R-:W-:Y:S05]  /*1df0*/  BSYNC B0 ;  /* 0x0000000000007941 */ /* 0x000fea0003800000 */
.L_x_19228:
[----:B------:R-:W0:Y:S01]  /*1e00*/  SHFL.BFLY PT, R0, R19, 0x10, 0x1f ;  /* 0x0e001f0013007f89 */ /* 0x000e2200000e0000 */
[----:B------:R-:W-:Y:S01]  /*1e10*/  BSSY B0, `(.L_x_19234) ;  /* 0x0000115000007945 */ /* 0x000fe20003800000 */
[----:B------:R-:W1:Y:S01]  /*1e20*/  S2R R15, SR_TID.X ;  /* 0x00000000000f7919 */ /* 0x000e620000002100 */
[----:B0-----:R-:W-:-:S05]  /*1e30*/  FMNMX.FTZ R0, R0, R19, !PT ;  /* 0x0000001300007209 */ /* 0x001fca0007810000 */
[----:B------:R-:W0:Y:S01]  /*1e40*/  SHFL.BFLY PT, R3, R0, 0x8, 0x1f ;  /* 0x0d001f0000037f89 */ /* 0x000e2200000e0000 */
[----:B-1----:R-:W-:-:S04]  /*1e50*/  SHF.R.S32.HI R4, RZ, 0x1f, R15 ;  /* 0x0000001fff047819 */ /* 0x002fc8000001140f */
[----:B------:R-:W-:-:S04]  /*1e60*/  LEA.HI R8, R4, R15, RZ, 0x5 ;  /* 0x0000000f04087211 */ /* 0x000fc800078f28ff */
[----:B------:R-:W-:-:S05]  /*1e70*/  LOP3.LUT R14, R8, 0xffffffe0, RZ, 0xc0, !PT ;  /* 0xffffffe0080e7812 */ /* 0x000fca00078ec0ff */
        /* <DEDUP_REMOVED lines=14> */
[----:B------:R-:W-:Y:S01]  /*1f60*/  SHF.R.S32.HI R0, RZ, 0x5, R8 ;  /* 0x00000005ff007819 */ /* 0x000fe20000011408 */
[----:B------:R-:W-:Y:S01]  /*1f70*/  VIADD R8, R30, 0x1f ;  /* 0x0000001f1e087836 */ /* 0x000fe20000000000 */
[----:B--2---:R-:W-:-:S03]  /*1f80*/  @!P1 LEA R9, R9, R4, 0x18 ;  /* 0x0000000409099211 */ /* 0x004fc600078ec0ff */
[----:B------:R-:W-:Y:S01]  /*1f90*/  @!P0 IMAD R3, R0, 0x4, R3 ;  /* 0x0000000400038824 */ /* 0x000fe200078e0203 */
[----:B0-----:R-:W-:-:S05]  /*1fa0*/  FMNMX.FTZ R6, R2, R5, !PT ;  /* 0x0000000502067209 */ /* 0x001fca0007810000 */
[----:B------:R-:W0:Y:S02]  /*1fb0*/  SHFL.BFLY PT, R5, R6, 0x1, 0x1f ;  /* 0x0c201f0006057f89 */ /* 0x000e2400000e0000 */
[----:B0-----:R-:W-:Y:S01]  /*1fc0*/  @!P0 FMNMX.FTZ R4, R6, R5, !PT ;  /* 0x0000000506048209 */ /* 0x001fe20007810000 */
[----:B------:R-:W-:Y:S01]  /*1fd0*/  IMAD.MOV.U32 R5, RZ, RZ, -0x800001 ;  /* 0xff7fffffff057424 */ /* 0x000fe200078e00ff */
[----:B------:R-:W-:Y:S02]  /*1fe0*/  @!P1 LEA R6, R14, R9, 0x2 ;  /* 0x000000090e069211 */ /* 0x000fe400078e10ff */
[----:B------:R-:W-:Y:S01]  /*1ff0*/  SHF.R.S32.HI R9, RZ, 0x1f, R8 ;  /* 0x0000001fff097819 */ /* 0x000fe20000011408 */
[----:B------:R0:W-:Y:S03]  /*2000*/  @!P0 STS [R3], R4 ;  /* 0x0000000403008388 */ /* 0x0001e60000000800 */
[----:B------:R-:W-:Y:S01]  /*2010*/  LEA.HI R9, R9, R8, RZ, 0x5 ;  /* 0x0000000809097211 */ /* 0x000fe200078f28ff */
[----:B------:R-:W-:Y:S03]  /*2020*/  BAR.SYNC.DEFER_BLOCKING 0x0 ;  /* 0x0000000000007b1d */ /* 0x000fe60000010000 */
[----:B------:R-:W-:Y:S01]  /*2030*/  SHF.R.S32.HI R32, RZ, 0x5, R9 ;  /* 0x00000005ff207819 */ /* 0x000fe20000011409 */
[----:B0-----:R-:W-:-:S02]  /*2040*/  IMAD.MOV.U32 R3, RZ, RZ, RZ ;  /* 0x000000ffff037224 */ /* 0x001fc400078e00ff */
        /* <DEDUP_REMOVED lines=11> */
[----:B------:R-:W-:-:S03]  /*2100*/  LOP3.LUT R3, RZ, R32, RZ, 0x33, !PT ;  /* 0x00000020ff037212 */ /* 0x000fc600078e33ff */
[----:B-1----:R-:W-:-:S05]  /*2110*/  IMAD R4, R5, R4, -0x11 ;  /* 0xffffffef05047424 */ /* 0x002fca00078e0204 */
[----:B------:R-:W-:Y:S02]  /*2120*/  VIMNMX R3, R3, R4, !PT ;  /* 0x0000000403037248 */ /* 0x000fe40007fe0100 */
[----:B------:R-:W-:Y:S02]  /*2130*/  LOP3.LUT R4, RZ, R30, RZ, 0x33, !PT ;  /* 0x0000001eff047212 */ /* 0x000fe400078e33ff */
[----:B------:R-:W-:-:S04]  /*2140*/  LEA R3, R3, 0x1f, 0x5 ;  /* 0x0000001f03037811 */ /* 0x000fc800078e28ff */
[----:B------:R-:W-:-:S04]  /*2150*/  VIMNMX R4, R3, R4, !PT ;  /* 0x0000000403047248 */ /* 0x000fc80007fe0100 */
[----:B------:R-:W-:-:S05]  /*2160*/  IADD3 R4, -R15, -0x2, -R4 ;  /* 0xfffffffe0f047810 */ /* 0x000fca0007ffe904 */
[----:B------:R-:W-:Y:S02]  /*2170*/  IMAD R4, R5, -0x200, R4 ;  /* 0xfffffe0005047824 */ /* 0x000fe400078e0204 */
[----:B------:R-:W-:-:S03]  /*2180*/  IMAD.MOV.U32 R5, RZ, RZ, R15 ;  /* 0x000000ffff057224 */ /* 0x000fc600078e000f */
        /* <DEDUP_REMOVED lines=12> */
.L_x_19238:
        /* <DEDUP_REMOVED lines=11> */
.L_x_19237:
[----:B------:R-:W-:Y:S05]  /*2300*/  BSYNC B1 ;  /* 0x0000000000017941 */ /* 0x000fea0003800000 */
.L_x_19236:
        /* <DEDUP_REMOVED lines=14> */
.L_x_19241:
        /* <DEDUP_REMOVED lines=10> */
[----:B-----5:R-:W4:Y:S04]  /*2490*/  LDS R29, [R4+0xc00] ;  /* 0x000c0000041d7984 */ /* 0x020f280000000800 */
        /* <DEDUP_REMOVED lines=89> */
.L_x_19240:
[----:B------:R-:W-:Y:S05]  /*2a30*/  BSYNC B1 ;  /* 0x0000000000017941 */ /* 0x000fea0003800000 */
.L_x_19239:
        /* <DEDUP_REMOVED lines=55> */
.L_x_19243:
[----:B------:R-:W-:Y:S05]  /*2db0*/  BSYNC B1 ;  /* 0x0000000000017941 */ /* 0x000fea0003800000 */
.L_x_19242:
        /* <DEDUP_REMOVED lines=26> */
.L_x_19235:
[----:B------:R-:W-:Y:S05]  /*2f60*/  BSYNC B0 ;  /* 0x0000000000007941 */ /* 0x000fea0003800000 */
.L_x_19234:
        /* <DEDUP_REMOVED lines=34> */
[----:B------:R-:W2:Y:S01]  /*3190*/  S2R R4, SR_CTAID.Z ;  /* 0x0000000000047919 */ /* 0x000ea20000002700 */
[----:B------:R-:W-:Y:S01]  /*31a0*/  IMAD.MOV.U32 R5, RZ, RZ, -0x10 ;  /* 0xfffffff0ff057424 */ /* 0x000fe200078e00ff */
[----:B------:R-:W-:Y:S01]  /*31b0*/  BSSY B1, `(.L_x_19246) ;  /* 0x000001f000017945 */ /* 0x000fe20003800000 */
[----:B------:R-:W-:Y:S02]  /*31c0*/  MOV R7, R15 ;  /* 0x0000000f00077202 */ /* 0x000fe40000000f00 */
[----:B--2---:R-:W-:Y:S01]  /*31d0*/  IMAD R6, R4, R5, -0x11 ;  /* 0xffffffef04067424 */ /* 0x004fe200078e0205 */
        /* <DEDUP_REMOVED lines=20> */
.L_x_19248:
        /* <DEDUP_REMOVED lines=8> */
.L_x_19247:
[----:B------:R-:W-:Y:S05]  /*33a0*/  BSYNC B1 ;  /* 0x0000000000017941 */ /* 0x000fea0003800000 */
.L_x_19246:
        /* <DEDUP_REMOVED lines=14> */
.L_x_19251:
[----:B------:R-:W1:Y:S01]  /*3490*/  LDS R9, [R5+-0x400] ;  /* 0xfffc000005097984 */ /* 0x000e620000000800 */
[----:B------:R-:W-:-:S03]  /*34a0*/  IADD3 R7, R7, 0x800, RZ ;  /* 0x0000080007077810 */ /* 0x000fc60007ffe0ff */
[----:B------:R-:W2:Y:S01]  /*34b0*/  LDS R11, [R5+-0x200] ;  /* 0xfffe0000050b7984 */ /* 0x000ea20000000800 */
[----:B------:R-:W-:-:S03]  /*34c0*/  ISETP.GE.AND P1, PT, R7, R40, PT ;  /* 0x000000280700720c */ /* 0x000fc60003f26270 */
[----:B------:R-:W3:Y:S04]  /*34d0*/  LDS R13, [R5] ;  /* 0x00000000050d7984 */ /* 0x000ee80000000800 */
[----:B------:R-:W4:Y:S04]  /*34e0*/  LDS R17, [R5+0x200] ;  /* 0x0002000005117984 */ /* 0x000f280000000800 */
[----:B------:R-:W0:Y:S04]  /*34f0*/  LDS R19, [R5+0x400] ;  /* 0x0004000005137984 */ /* 0x000e280000000800 */
[----:B------:R-:W0:Y:S04]  /*3500*/  LDS R21, [R5+0x600] ;  /* 0x0006000005157984 */ /* 0x000e280000000800 */
[----:B------:R-:W-:Y:S04]  /*3510*/  LDS R25, [R5+0x800] ;  /* 0x0008000005197984 */ /* 0x000fe80000000800 */
[----:B-----5:R-:W0:Y:S04]  /*3520*/  LDS R29, [R5+0xa00] ;  /* 0x000a0000051d7984 */ /* 0x020e280000000800 */
        /* <DEDUP_REMOVED lines=42> */
.L_x_19250:
[----:B------:R-:W-:Y:S05]  /*37d0*/  BSYNC B1 ;  /* 0x0000000000017941 */ /* 0x000fea0003800000 */
.L_x_19249:
        /* <DEDUP_REMOVED lines=11> */
[----:B------:R-:W0:Y:S04]  /*3890*/  LDS R21, [R5+0x600] ;  /* 0x0006000005157984 */ /* 0x000e280000000800 */
[----:B------:R-:W0:Y:S04]  /*38a0*/  LDS R25, [R5+0x800] ;  /* 0x0008000005197984 */ /* 0x000e280000000800 */
[----:B-----5:R-:W0:Y:S01]  /*38b0*/  LDS R29, [R5+0xa00] ;  /* 0x000a0000051d7984 */ /* 0x020e220000000800 */
[-C--:B-1----:R-:W-:Y:S01]  /*38c0*/  FMUL.FTZ R6, R9, R4.reuse ;  /* 0x0000000409067220 */ /* 0x082fe20000410000 */
[----:B--2---:R-:W-:-:S04]  /*38d0*/  FMUL.FTZ R8, R11, R4 ;  /* 0x000000040b087220 */ /* 0x004fc80000410000 */
        /* <DEDUP_REMOVED lines=15> */
.L_x_19253:
[----:B------:R-:W-:Y:S05]  /*39d0*/  BSYNC B1 ;  /* 0x0000000000017941 */ /* 0x000fea0003800000 */
.L_x_19252:
        /* <DEDUP_REMOVED lines=14> */
.L_x_19245:
[----:B------:R-:W-:Y:S05]  /*3ac0*/  BSYNC B0 ;  /* 0x0000000000007941 */ /* 0x000fea0003800000 */
.L_x_19244:
[----:B------:R-:W-:Y:S01]  /*3ad0*/  BAR.SYNC.DEFER_BLOCKING 0x0 ;  /* 0x0000000000007b1d */ /* 0x000fe20000010000 */
[----:B------:R-:W-:Y:S02]  /*3ae0*/  ISETP.NE.AND P0, PT, R15, RZ, PT ;  /* 0x000000ff0f00720c */ /* 0x000fe40003f05270 */
[----:B------:R-:W-:-:S03]  /*3af0*/  ISETP.GE.AND P1, PT, R23, R28, PT ;  /* 0x0000001c1700720c */ /* 0x000fc60003f26270 */
[----:B------:R-:W-:Y:S10]  /*3b00*/  BSSY B0, `(.L_x_19254) ;  /* 0x000001e000007945 */ /* 0x000ff40003800000 */
[----:B------:R-:W-:Y:S01]  /*3b10*/  @P1 CS2R R18, SRZ ;  /* 0x0000000000121805 */ /* 0x000fe2000001ff00 */
[----:B------:R-:W-:Y:S06]  /*3b20*/  @P0 BRA `(.L_x_19255) ;  /* 0x00000000006c0947 */ /* 0x000fec0003800000 */
        /* <DEDUP_REMOVED lines=21> */
[----:B-12---:R-:W-:Y:S01]  /*3c80*/  IMAD.U32 R4, RZ, RZ, UR6 ;  /* 0x00000006ff047e24 */ /* 0x006fe2000f8e00ff */
[----:B------:R-:W-:Y:S02]  /*3c90*/  MOV R6, UR4 ;  /* 0x0000000400067c02 */ /* 0x000fe40008000f00 */
[----:B------:R-:W-:Y:S02]  /*3ca0*/  IMAD.U32 R5, RZ, RZ, UR7 ;  /* 0x00000007ff057e24 */ /* 0x000fe4000f8e00ff */
[----:B------:R-:W-:-:S03]  /*3cb0*/  IMAD.U32 R7, RZ, RZ, UR5 ;  /* 0x00000005ff077e24 */ /* 0x000fc6000f8e00ff */
[----:B------:R3:W-:Y:S04]  /*3cc0*/  STG.E desc[UR10][R4.64], R2 ;  /* 0x0000000204007986 */ /* 0x0007e8000c10190a */
[----:B------:R3:W-:Y:S02]  /*3cd0*/  STG.E desc[UR10][R6.64], R3 ;  /* 0x0000000306007986 */ /* 0x0007e4000c10190a */
.L_x_19255:
[----:B------:R-:W-:Y:S05]  /*3ce0*/  BSYNC B0 ;  /* 0x0000000000007941 */ /* 0x000fea0003800000 */
.L_x_19254:
[----:B------:R-:W-:Y:S01]  /*3cf0*/  ULDC UR8, c[0x0][0x26c] ;  /* 0x00009b0000087ab9 */ /* 0x000fe20000000800 */
[----:B------:R-:W-:Y:S01]  /*3d00*/  BSSY B1, `(.L_x_19256) ;  /* 0x0000184000017945 */ /* 0x000fe20003800000 */
[----:B------:R-:W-:Y:S01]  /*3d10*/  @P1 MOV R21, RZ ;  /* 0x000000ff00151202 */ /* 0x000fe20000000f00 */
[----:B------:R-:W-:Y:S02]  /*3d20*/  @P1 IMAD.MOV.U32 R22, RZ, RZ, RZ ;  /* 0x000000ffff161224 */ /* 0x000fe400078e00ff */
[----:B------:R-:W-:Y:S05]  /*3d30*/  @P1 BRA `(.L_x_19257) ;  /* 0x0000001800001947 */ /* 0x000fea0003800000 */
[----:B-123--:R-:W1:Y:S01]  /*3d40*/  I2F.RP R4, R39 ;  /* 0x0000002700047306 */ /* 0x00ee620000209400 */
[----:B------:R-:W2:Y:S01]  /*3d50*/  S2UR UR4, SR_CTAID.Y ;  /* 0x00000000000479c3 */ /* 0x000ea20000002600 */
[----:B------:R-:W-:Y:S01]  /*3d60*/  SHF.R.S32.HI R5, RZ, 0x1f, R23 ;  /* 0x0000001fff057819 */ /* 0x000fe20000011417 */
[----:B------:R-:W3:Y:S01]  /*3d70*/  S2R R37, SR_CTAID.Z ;  /* 0x0000000000257919 */ /* 0x000ee20000002700 */
[----:B------:R-:W-:Y:S01]  /*3d80*/  ULDC.64 UR6, c[0x0][0x248] ;  /* 0x0000920000067ab9 */ /* 0x000fe20000000a00 */
[----:B------:R-:W-:Y:S01]  /*3d90*/  HFMA2.MMA R22, -RZ, RZ, 0, 0 ;  /* 0x00000000ff167435 */ /* 0x000fe200000001ff */
[----:B------:R-:W-:Y:S02]  /*3da0*/  IADD3 R32, -R32, 0x1, RZ ;  /* 0x0000000120207810 */ /* 0x000fe40007ffe1ff */
[----:B------:R-:W-:Y:S01]  /*3db0*/  CS2R R18, SRZ ;  /* 0x0000000000127805 */ /* 0x000fe2000001ff00 */
[----:B------:R-:W-:Y:S01]  /*3dc0*/  IMAD.MOV.U32 R21, RZ, RZ, RZ ;  /* 0x000000ffff157224 */ /* 0x000fe200078e00ff */
[----:B0-----:R-:W2:Y:S01]  /*3dd0*/  LDC R2, c[0x0][0x258] ;  /* 0x00009600ff027b82 */ /* 0x001ea20000000800 */
[----:B-1----:R-:W0:Y:S07]  /*3de0*/  MUFU.RCP R4, R4 ;  /* 0x0000000400047308 */ /* 0x002e2e0000001000 */
[----:B------:R-:W1:Y:S08]  /*3df0*/  S2UR UR5, SR_CgaCtaId ;  /* 0x00000000000579c3 */ /* 0x000e700000008800 */
[----:B------:R-:W4:Y:S01]  /*3e00*/  LDC R31, c[0x0][0x26c] ;  /* 0x00009b00ff1f7b82 */ /* 0x000f220000000800 */
[----:B0-----:R-:W-:-:S02]  /*3e10*/  VIADD R3, R4, 0xffffffe ;  /* 0x0ffffffe04037836 */ /* 0x001fc40000000000 */
[----:B--2---:R-:W-:Y:S01]  /*3e20*/  IMAD R2, R2, UR4, RZ ;  /* 0x0000000402027c24 */ /* 0x004fe2000f8e02ff */
[----:B------:R-:W-:Y:S01]  /*3e30*/  UMOV UR4, 0x400 ;  /* 0x0000040000047882 */ /* 0x000fe20000000000 */
[----:B---3--:R-:W-:Y:S01]  /*3e40*/  IMAD R33, R37, 0x10, R0 ;  /* 0x0000001025217824 */ /* 0x008fe200078e0200 */
[----:B------:R-:W-:Y:S01]  /*3e50*/  UIADD3 UR4, UR4, 0x60, URZ ;  /* 0x0000006004047890 */ /* 0x000fe2000fffe03f */
[----:B------:R-:W0:Y:S01]  /*3e60*/  F2I.FTZ.U32.TRUNC.NTZ R3, R3 ;  /* 0x0000000300037305 */ /* 0x000e22000021f000 */
[C---:B-----5:R-:W-:Y:S01]  /*3e70*/  IADD3 R29, P0, R2.reuse, R23, RZ ;  /* 0x00000017021d7210 */ /* 0x060fe20007f1e0ff */
[----:B------:R-:W-:Y:S01]  /*3e80*/  IMAD.SHL.U32 R33, R33, 0x20, RZ ;  /* 0x0000002021217824 */ /* 0x000fe200078e00ff */
[----:B-1----:R-:W-:Y:S02]  /*3e90*/  ULEA UR4, UR5, UR4, 0x18 ;  /* 0x0000000405047291 */ /* 0x002fe4000f8ec03f */
[----:B------:R-:W-:Y:S01]  /*3ea0*/  LEA.HI.X.SX32 R4, R2, R5, 0x1, P0 ;  /* 0x0000000502047211 */ /* 0x000fe200000f0eff */
[----:B------:R-:W-:Y:S01]  /*3eb0*/  IMAD.MOV.U32 R2, RZ, RZ, RZ ;  /* 0x000000ffff027224 */ /* 0x000fe200078e00ff */
[----:B------:R-:W-:Y:S01]  /*3ec0*/  LEA R26, P0, R29, UR6, 0x2 ;  /* 0x000000061d1a7c11 */ /* 0x000fe2000f8010ff */
[----:B------:R-:W-:-:S02]  /*3ed0*/  ULDC UR6, c[0x0][0x28c] ;  /* 0x0000a30000067ab9 */ /* 0x000fc40000000800 */
[----:B------:R-:W-:Y:S01]  /*3ee0*/  VIADD R24, R24, -UR6 ;  /* 0x8000000618187c36 */ /* 0x000fe20008000000 */
[----:B------:R-:W-:Y:S01]  /*3ef0*/  LEA.HI.X R29, R29, UR7, R4, 0x2, P0 ;  /* 0x000000071d1d7c11 */ /* 0x000fe200080f1404 */
[----:B------:R-:W-:Y:S01]  /*3f00*/  ULDC UR7, c[0x0][0x270] ;  /* 0x00009c0000077ab9 */ /* 0x000fe20000000800 */
[----:B----4-:R-:W-:Y:S02]  /*3f10*/  SHF.R.S32.HI R31, RZ, 0x1f, R31 ;  /* 0x0000001fff1f7819 */ /* 0x010fe4000001141f */
[----:B0-----:R-:W-:-:S05]  /*3f20*/  IADD3 R6, RZ, -R3, RZ ;  /* 0x80000003ff067210 */ /* 0x001fca0007ffe0ff */
[----:B------:R-:W-:-:S04]  /*3f30*/  IMAD R25, R6, R39, RZ ;  /* 0x0000002706197224 */ /* 0x000fc800078e02ff */
[----:B------:R-:W-:Y:S01]  /*3f40*/  IMAD.HI.U32 R25, R3, R25, R2 ;  /* 0x0000001903197227 */ /* 0x000fe200078e0002 */
[----:B------:R-:W-:-:S03]  /*3f50*/  SHF.R.S32.HI R3, RZ, 0x1f, R14 ;  /* 0x0000001fff037819 */ /* 0x000fc6000001140e */
[----:B------:R-:W-:Y:S01]  /*3f60*/  IMAD R2, R27, UR7, RZ ;  /* 0x000000071b027c24 */ /* 0x000fe2000f8e02ff */
[----:B------:R-:W-:-:S04]  /*3f70*/  LEA.HI R3, R3, R14, RZ, 0x2 ;  /* 0x0000000e03037211 */ /* 0x000fc800078f10ff */
[C---:B------:R-:W-:Y:S01]  /*3f80*/  LOP3.LUT R5, R3.reuse, 0xfffffffc, RZ, 0xc0, !PT ;  /* 0xfffffffc03057812 */ /* 0x040fe200078ec0ff */
[----:B------:R-:W-:-:S03]  /*3f90*/  IMAD.SHL.U32 R3, R3, 0x8, RZ ;  /* 0x0000000803037824 */ /* 0x000fc600078e00ff */
[----:B------:R-:W-:Y:S02]  /*3fa0*/  IADD3 R5, R14, -R5, RZ ;  /* 0x800000050e057210 */ /* 0x000fe40007ffe0ff */
[----:B------:R-:W-:Y:S02]  /*3fb0*/  LOP3.LUT R4, R3, 0xffffffe0, RZ, 0xc0, !PT ;  /* 0xffffffe003047812 */ /* 0x000fe400078ec0ff */
[----:B------:R-:W-:-:S03]  /*3fc0*/  SHF.R.S32.HI R3, RZ, 0x1f, R2 ;  /* 0x0000001fff037819 */ /* 0x000fc60000011402 */
[----:B------:R-:W-:Y:S01]  /*3fd0*/  IMAD R27, R5, 0x8, R4 ;  /* 0x00000008051b7824 */ /* 0x000fe200078e0204 */
[----:B------:R-:W-:-:S03]  /*3fe0*/  LEA R5, R0, R5, 0x2 ;  /* 0x0000000500057211 */ /* 0x000fc600078e10ff */
[----:B------:R-:W-:Y:S01]  /*3ff0*/  VIADD R35, R27, 0x300 ;  /* 0x000003001b237836 */ /* 0x000fe20000000000 */
[----:B------:R-:W-:Y:S01]  /*4000*/  LEA R36, R5, UR4, 0x5 ;  /* 0x0000000405247c11 */ /* 0x000fe2000f8e28ff */
[----:B------:R-:W-:Y:S01]  /*4010*/  IMAD R37, R37, 0x40, R5 ;  /* 0x0000004025257824 */ /* 0x000fe200078e0205 */
[----:B------:R-:W-:Y:S02]  /*4020*/  IADD3 R34, R27, 0x200, RZ ;  /* 0x000002001b227810 */ /* 0x000fe40007ffe0ff */
[----:B------:R-:W-:Y:S01]  /*4030*/  IADD3 R36, R36, 0x10, RZ ;  /* 0x0000001024247810 */ /* 0x000fe20007ffe0ff */
[----:B------:R-:W-:-:S07]  /*4040*/  IMAD.SHL.U32 R37, R37, 0x8, RZ ;  /* 0x0000000825257824 */ /* 0x000fce00078e00ff */
.L_x_19268:
        /* <DEDUP_REMOVED lines=21> */
[----:B------:R-:W-:-:S05]  /*41a0*/  @P0 VIADD R4, R4, 0x1 ;  /* 0x0000000104040836 */ /* 0x000fca0000000000 */
[----:B------:R-:W-:Y:S01]  /*41b0*/  MOV R7, R4 ;  /* 0x0000000400077202 */ /* 0x000fe20000000f00 */
[----:B0-----:R-:W-:-:S04]  /*41c0*/  IMAD.MOV R4, RZ, RZ, -R5 ;  /* 0x000000ffff047224 */ /* 0x001fc800078e0a05 */
[----:B------:R-:W-:Y:S01]  /*41d0*/  @!P2 IMAD.MOV R7, RZ, RZ, -R7 ;  /* 0x000000ffff07a224 */ /* 0x000fe200078e0a07 */
[----:B------:R-:W-:Y:S01]  /*41e0*/  @!P1 LOP3.LUT R7, RZ, R8, RZ, 0x33, !PT ;  /* 0x00000008ff079212 */ /* 0x000fe200078e33ff */
[----:B------:R-:W-:Y:S01]  /*41f0*/  IMAD R13, R4, R9, RZ ;  /* 0x00000009040d7224 */ /* 0x000fe200078e02ff */
[----:B------:R-:W-:Y:S01]  /*4200*/  ISETP.NE.AND P2, PT, R12, RZ, PT ;  /* 0x000000ff0c00720c */ /* 0x000fe20003f45270 */
[----:B------:R-:W-:Y:S01]  /*4210*/  IMAD.MOV.U32 R4, RZ, RZ, RZ ;  /* 0x000000ffff047224 */ /* 0x000fe200078e00ff */
[----:B------:R-:W-:-:S03]  /*4220*/  IADD3 R6, R20, R7, RZ ;  /* 0x0000000714067210 */ /* 0x000fc60007ffe0ff */
[----:B------:R-:W-:Y:S01]  /*4230*/  IMAD.HI.U32 R4, R5, R13, R4 ;  /* 0x0000000d05047227 */ /* 0x000fe200078e0004 */
[----:B------:R-:W-:Y:S02]  /*4240*/  IABS R8, R6 ;  /* 0x0000000600087213 */ /* 0x000fe40000000000 */
        /* <DEDUP_REMOVED lines=8> */
[----:B------:R-:W-:-:S05]  /*42d0*/  @!P0 IMAD.IADD R4, R4, 0x1, -R9 ;  /* 0x0000000104048824 */ /* 0x000fca00078e0a09 */
[----:B------:R-:W-:Y:S02]  /*42e0*/  @!P1 IADD3 R4, RZ, -R4, RZ ;  /* 0x80000004ff049210 */ /* 0x000fe40007ffe0ff */
[----:B------:R-:W-:Y:S02]  /*42f0*/  @!P2 LOP3.LUT R4, RZ, R12, RZ, 0x33, !PT ;  /* 0x0000000cff04a212 */ /* 0x000fe400078e33ff */
[----:B------:R-:W-:Y:S02]  /*4300*/  ISETP.LE.AND P1, PT, R7, R24, PT ;  /* 0x000000180700720c */ /* 0x000fe40003f23270 */
[----:B------:R-:W-:-:S13]  /*4310*/  ISETP.NE.AND P0, PT, R4, RZ, PT ;  /* 0x000000ff0400720c */ /* 0x000fda0003f05270 */
[----:B------:R-:W-:Y:S05]  /*4320*/  @P0 BRA P1, `(.L_x_19259) ;  /* 0x0000001000600947 */ /* 0x000fea0000800000 */
[----:B------:R-:W-:Y:S01]  /*4330*/  IMAD.MOV.U32 R6, RZ, RZ, R26 ;  /* 0x000000ffff067224 */ /* 0x000fe200078e001a */
[----:B------:R-:W-:Y:S01]  /*4340*/  MOV R7, R29 ;  /* 0x0000001d00077202 */ /* 0x000fe20000000f00 */
[----:B------:R-:W0:Y:S04]  /*4350*/  LDC.64 R16, c[0x0][0x238] ;  /* 0x00008e00ff107b82 */ /* 0x000e280000000a00 */
[----:B------:R-:W2:Y:S02]  /*4360*/  LDG.E.CONSTANT R6, desc[UR10][R6.64] ;  /* 0x0000000a06067981 */ /* 0x000ea4000c1e9900 */
[----:B--2---:R-:W-:-:S05]  /*4370*/  SHF.R.S32.HI R4, RZ, 0x1f, R6 ;  /* 0x0000001fff047819 */ /* 0x004fca0000011406 */
[----:B------:R-:W-:Y:S02]  /*4380*/  IMAD R8, R4, UR8, RZ ;  /* 0x0000000804087c24 */ /* 0x000fe4000f8e02ff */
[----:B------:R-:W-:-:S04]  /*4390*/  IMAD.WIDE.U32 R4, R6, UR8, R2 ;  /* 0x0000000806047c25 */ /* 0x000fc8000f8e0002 */
[----:B------:R-:W-:Y:S01]  /*43a0*/  IMAD R11, R6, R31, R8 ;  /* 0x0000001f060b7224 */ /* 0x000fe200078e0208 */
[CC--:B------:R-:W-:Y:S02]  /*43b0*/  IADD3 R9, P1, R34.reuse, R4.reuse, RZ ;  /* 0x0000000422097210 */ /* 0x0c0fe40007f3e0ff */
[-C--:B------:R-:W-:Y:S01]  /*43c0*/  IADD3 R10, P0, R27, R4.reuse, RZ ;  /* 0x000000041b0a7210 */ /* 0x080fe20007f1e0ff */
[----:B------:R-:W-:Y:S01]  /*43d0*/  IMAD.IADD R38, R5, 0x1, R11 ;  /* 0x0000000105267824 */ /* 0x000fe200078e020b */
[----:B------:R-:W-:Y:S02]  /*43e0*/  IADD3 R8, P3, R35, R4, RZ ;  /* 0x0000000423087210 */ /* 0x000fe40007f7e0ff */
[----:B0-----:R-:W-:Y:S02]  /*43f0*/  LEA R4, P2, R9, R16, 0x1 ;  /* 0x0000001009047211 */ /* 0x001fe400078408ff */
[----:B------:R-:W-:Y:S02]  /*4400*/  LEA.HI.X.SX32 R6, R34, R38, 0x1, P1 ;  /* 0x0000002622067211 */ /* 0x000fe400008f0eff */
[----:B------:R-:W-:-:S02]  /*4410*/  LEA R12, P1, R10, R16, 0x1 ;  /* 0x000000100a0c7211 */ /* 0x000fc400078208ff */
[-C--:B------:R-:W-:Y:S02]  /*4420*/  LEA.HI.X.SX32 R7, R27, R38.reuse, 0x1, P0 ;  /* 0x000000261b077211 */ /* 0x080fe400000f0eff */
[-C--:B------:R-:W-:Y:S02]  /*4430*/  LEA.HI.X R5, R9, R17.reuse, R6, 0x1, P2 ;  /* 0x0000001109057211 */ /* 0x080fe400010f0c06 */
[----:B------:R-:W-:Y:S02]  /*4440*/  LEA.HI.X R13, R10, R17, R7, 0x1, P1 ;  /* 0x000000110a0d7211 */ /* 0x000fe400008f0c07 */
[----:B------:R-:W-:Y:S01]  /*4450*/  LEA.HI.X.SX32 R6, R35, R38, 0x1, P3 ;  /* 0x0000002623067211 */ /* 0x000fe200018f0eff */
[----:B------:R-:W5:Y:S01]  /*4460*/  LDG.E.CONSTANT R41, desc[UR10][R4.64] ;  /* 0x0000000a04297981 */ /* 0x000f62000c1e9900 */
[----:B------:R-:W-:-:S03]  /*4470*/  LEA R16, P4, R8, R16, 0x1 ;  /* 0x0000001008107211 */ /* 0x000fc600078808ff */
        /* <DEDUP_REMOVED lines=12> */
[----:B------:R-:W1:Y:S01]  /*4540*/  LDS.128 R8, [R36] ;  /* 0x0000000024087984 */ /* 0x000e620000000c00 */
[----:B------:R-:W-:Y:S01]  /*4550*/  ISETP.NE.AND P0, PT, R54, RZ, PT ;  /* 0x000000ff3600720c */ /* 0x000fe20003f05270 */
[----:B------:R-:W-:Y:S02]  /*4560*/  BSSY B2, `(.L_x_19260) ;  /* 0x0000029000027945 */ /* 0x000fe40003800000 */
[----:B------:R-:W5:Y:S04]  /*4570*/  LDG.E.CONSTANT R43, desc[UR10][R16.64] ;  /* 0x0000000a102b7981 */ /* 0x000f68000c1e9900 */
[----:B0-----:R-:W0:Y:S04]  /*4580*/  LDS.128 R4, [R36+-0x10] ;  /* 0xfffff00024047984 */ /* 0x001e280000000c00 */
[----:B------:R-:W5:Y:S04]  /*4590*/  LDG.E.CONSTANT R44, desc[UR10][R16.64+0x4] ;  /* 0x0000040a102c7981 */ /* 0x000f68000c1e9900 */
[----:B------:R-:W5:Y:S04]  /*45a0*/  LDG.E.CONSTANT R45, desc[UR10][R16.64+0x8] ;  /* 0x0000080a102d7981 */ /* 0x000f68000c1e9900 */
[----:B------:R1:W5:Y:S02]  /*45b0*/  LDG.E.CONSTANT R46, desc[UR10][R16.64+0xc] ;  /* 0x00000c0a102e7981 */ /* 0x000364000c1e9900 */
[----:B-1----:R-:W-:-:S02]  /*45c0*/  F2FP.BF16.F32.PACK_AB R16, R9, R8 ;  /* 0x000000080910723e */ /* 0x002fc400000010ff */
[----:B------:R-:W-:Y:S02]  /*45d0*/  F2FP.BF16.F32.PACK_AB R10, R11, R10 ;  /* 0x0000000a0b0a723e */ /* 0x000fe400000010ff */
[----:B0-----:R-:W-:Y:S02]  /*45e0*/  F2FP.BF16.F32.PACK_AB R4, R5, R4 ;  /* 0x000000040504723e */ /* 0x001fe400000010ff */
[----:B------:R-:W-:Y:S01]  /*45f0*/  F2FP.BF16.F32.PACK_AB R5, R7, R6 ;  /* 0x000000060705723e */ /* 0x000fe200000010ff */
[----:B------:R-:W-:Y:S06]  /*4600*/  @P0 BRA `(.L_x_19261) ;  /* 0x0000000000780947 */ /* 0x000fec0003800000 */
[C---:B------:R-:W-:Y:S01]  /*4610*/  VIADD R7, R37.reuse, 0x2 ;  /* 0x0000000225077836 */ /* 0x040fe20000000000 */
[CC--:B------:R-:W-:Y:S01]  /*4620*/  ISETP.GE.AND P5, PT, R37.reuse, R30.reuse, PT ;  /* 0x0000001e2500720c */ /* 0x0c0fe20003fa6270 */
[C---:B------:R-:W-:Y:S01]  /*4630*/  VIADD R11, R37.reuse, 0x5 ;  /* 0x00000005250b7836 */ /* 0x040fe20000000000 */
[----:B------:R-:W-:Y:S02]  /*4640*/  IADD3 R9, R37, 0x3, RZ ;  /* 0x0000000325097810 */ /* 0x000fe40007ffe0ff */
[-C--:B------:R-:W-:Y:S01]  /*4650*/  ISETP.GE.AND P1, PT, R7, R30.reuse, PT ;  /* 0x0000001e0700720c */ /* 0x080fe20003f26270 */
[----:B------:R-:W-:Y:S01]  /*4660*/  VIADD R7, R37, 0x4 ;  /* 0x0000000425077836 */ /* 0x000fe20000000000 */
[-C--:B------:R-:W-:Y:S02]  /*4670*/  ISETP.GE.AND P3, PT, R11, R30.reuse, PT ;  /* 0x0000001e0b00720c */ /* 0x080fe40003f66270 */
[----:B-----5:R-:W-:Y:S02]  /*4680*/  SEL R11, R52, RZ, !P1 ;  /* 0x000000ff340b7207 */ /* 0x020fe40004800000 */
[----:B------:R-:W-:Y:S01]  /*4690*/  ISETP.GE.AND P4, PT, R7, R30, PT ;  /* 0x0000001e0700720c */ /* 0x000fe20003f86270 */
[C---:B------:R-:W-:Y:S01]  /*46a0*/  VIADD R7, R37.reuse, 0x7 ;  /* 0x0000000725077836 */ /* 0x040fe20000000000 */
[----:B------:R-:W-:-:S02]  /*46b0*/  IADD3 R13, R37, 0x6, RZ ;  /* 0x00000006250d7810 */ /* 0x000fc40007ffe0ff */
[-C--:B------:R-:W-:Y:S01]  /*46c0*/  ISETP.GE.AND P6, PT, R9, R30.reuse, PT ;  /* 0x0000001e0900720c */ /* 0x080fe20003fc6270 */
[----:B------:R-:W-:Y:S01]  /*46d0*/  VIADD R9, R37, 0x1 ;  /* 0x0000000125097836 */ /* 0x000fe20000000000 */
        /* <DEDUP_REMOVED lines=17> */
.L_x_19261:
[----:B------:R-:W-:Y:S05]  /*47f0*/  BSYNC B2 ;  /* 0x0000000000027941 */ /* 0x000fea0003800000 */
.L_x_19260:
[----:B-----5:R-:W-:Y:S01]  /*4800*/  HFMA2.MMA.BF16_V2 R52, R5, R52, -RZ ;  /* 0x0000003405347235 */ /* 0x020fe200003000ff */
[--C-:B------:R-:W-:Y:S02]  /*4810*/  IMAD.MOV.U32 R7, RZ, RZ, R10.reuse ;  /* 0x000000ffff077224 */ /* 0x100fe400078e000a */
[----:B------:R-:W-:Y:S01]  /*4820*/  HMUL2.BF16_V2 R8, R4, R53 ;  /* 0x0000003504087232 */ /* 0x000fe20000200000 */
[----:B------:R-:W-:Y:S01]  /*4830*/  MOV R6, R16 ;  /* 0x0000001000067202 */ /* 0x000fe20000000f00 */
[----:B------:R-:W-:Y:S03]  /*4840*/  BSSY B2, `(.L_x_19262) ;  /* 0x0000034000027945 */ /* 0x000fe60003800000 */
[----:B------:R-:W-:Y:S01]  /*4850*/  PRMT R9, R8, 0x7632, R9 ;  /* 0x0000763208097816 */ /* 0x000fe20000000009 */
[----:B------:R-:W-:Y:S01]  /*4860*/  HFMA2.MMA.BF16_V2 R51, R7, R51, -RZ ;  /* 0x0000003307337235 */ /* 0x000fe200003000ff */
[----:B------:R-:W-:Y:S01]  /*4870*/  HMUL2.BF16_V2 R12, R6, R55 ;  /* 0x00000037060c7232 */ /* 0x000fe20000200000 */
[----:B------:R-:W-:Y:S01]  /*4880*/  PRMT R10, R52, 0x7610, R10 ;  /* 0x00007610340a7816 */ /* 0x000fe2000000000a */
[----:B------:R-:W-:Y:S01]  /*4890*/  IMAD.U32 R8, R8, 0x10000, RZ ;  /* 0x0001000008087824 */ /* 0x000fe200078e00ff */
[----:B------:R-:W-:-:S02]  /*48a0*/  PRMT R11, R52, 0x7632, R11 ;  /* 0x00007632340b7816 */ /* 0x000fc4000000000b */
[----:B------:R-:W-:Y:S01]  /*48b0*/  SHF.L.U32 R9, R9, 0x10, RZ ;  /* 0x0000001009097819 */ /* 0x000fe200000006ff */
[----:B------:R-:W-:Y:S01]  /*48c0*/  IMAD.U32 R16, R10, 0x10000, RZ ;  /* 0x000100000a107824 */ /* 0x000fe200078e00ff */
[C---:B------:R-:W-:Y:S01]  /*48d0*/  PRMT R13, R12.reuse, 0x7632, R13 ;  /* 0x000076320c0d7816 */ /* 0x040fe2000000000d */
[----:B------:R-:W-:Y:S01]  /*48e0*/  IMAD.U32 R11, R11, 0x10000, RZ ;  /* 0x000100000b0b7824 */ /* 0x000fe200078e00ff */
[----:B------:R-:W-:Y:S01]  /*48f0*/  SHF.L.U32 R12, R12, 0x10, RZ ;  /* 0x000000100c0c7819 */ /* 0x000fe200000006ff */
[----:B------:R-:W-:Y:S01]  /*4900*/  FADD.FTZ R10, R8, R9 ;  /* 0x00000009080a7221 */ /* 0x000fe20000010000 */
[----:B------:R-:W-:Y:S01]  /*4910*/  PRMT R8, R51, 0x7610, R8 ;  /* 0x0000761033087816 */ /* 0x000fe20000000008 */
[----:B------:R-:W-:Y:S02]  /*4920*/  IMAD.U32 R13, R13, 0x10000, RZ ;  /* 0x000100000d0d7824 */ /* 0x000fe400078e00ff */
[----:B------:R-:W-:Y:S01]  /*4930*/  FADD.FTZ R11, R16, R11 ;  /* 0x0000000b100b7221 */ /* 0x000fe20000010000 */
[----:B------:R-:W-:Y:S01]  /*4940*/  PRMT R9, R51, 0x7632, R9 ;  /* 0x0000763233097816 */ /* 0x000fe20000000009 */
[----:B------:R-:W-:-:S02]  /*4950*/  FADD.FTZ R13, R12, R13 ;  /* 0x0000000d0c0d7221 */ /* 0x000fc40000010000 */
[----:B------:R-:W-:Y:S01]  /*4960*/  FADD.FTZ R10, R10, R11 ;  /* 0x0000000b0a0a7221 */ /* 0x000fe20000010000 */
[----:B------:R-:W-:Y:S01]  /*4970*/  IMAD.U32 R8, R8, 0x10000, RZ ;  /* 0x0001000008087824 */ /* 0x000fe200078e00ff */
[----:B------:R-:W-:Y:S01]  /*4980*/  SHF.L.U32 R9, R9, 0x10, RZ ;  /* 0x0000001009097819 */ /* 0x000fe200000006ff */
        /* <DEDUP_REMOVED lines=8> */
[----:B------:R-:W-:Y:S02]  /*4a10*/  ISETP.GE.AND P6, PT, R17, R30, PT ;  /* 0x0000001e1100720c */ /* 0x000fe40003fc6270 */
[C---:B------:R-:W-:Y:S02]  /*4a20*/  IADD3 R17, R37.reuse, 0x7, RZ ;  /* 0x0000000725117810 */ /* 0x040fe40007ffe0ff */
[----:B------:R-:W-:-:S02]  /*4a30*/  IADD3 R11, R37, 0x4, RZ ;  /* 0x00000004250b7810 */ /* 0x000fc40007ffe0ff */
[----:B------:R-:W-:Y:S02]  /*4a40*/  SEL R12, R49, RZ, !P1 ;  /* 0x000000ff310c7207 */ /* 0x000fe40004800000 */
        /* <DEDUP_REMOVED lines=19> */
.L_x_19263:
[----:B------:R-:W-:Y:S05]  /*4b80*/  BSYNC B2 ;  /* 0x0000000000027941 */ /* 0x000fea0003800000 */
.L_x_19262:
        /* <DEDUP_REMOVED lines=13> */
[C---:B------:R-:W-:Y:S01]  /*4c60*/  PRMT R17, R16.reuse, 0x7632, R17 ;  /* 0x0000763210117816 */ /* 0x040fe20000000011 */
[----:B------:R-:W-:Y:S01]  /*4c70*/  IMAD.U32 R50, R13, 0x10000, RZ ;  /* 0x000100000d327824 */ /* 0x000fe200078e00ff */
[----:B------:R-:W-:Y:S01]  /*4c80*/  SHF.L.U32 R16, R16, 0x10, RZ ;  /* 0x0000001010107819 */ /* 0x000fe200000006ff */
[----:B------:R-:W-:Y:S01]  /*4c90*/  FADD.FTZ R12, R10, R11 ;  /* 0x0000000b0a0c7221 */ /* 0x000fe20000010000 */
[----:B------:R-:W-:Y:S01]  /*4ca0*/  PRMT R10, R48, 0x7610, R10 ;  /* 0x00007610300a7816 */ /* 0x000fe2000000000a */
[----:B------:R-:W-:-:S02]  /*4cb0*/  IMAD.U32 R17, R17, 0x10000, RZ ;  /* 0x0001000011117824 */ /* 0x000fc400078e00ff */
[----:B------:R-:W-:Y:S01]  /*4cc0*/  FADD.FTZ R47, R47, R50 ;  /* 0x000000322f2f7221 */ /* 0x000fe20000010000 */
[----:B------:R-:W-:Y:S01]  /*4cd0*/  PRMT R11, R48, 0x7632, R11 ;  /* 0x00007632300b7816 */ /* 0x000fe2000000000b */
[----:B------:R-:W-:Y:S02]  /*4ce0*/  FADD.FTZ R17, R16, R17 ;  /* 0x0000001110117221 */ /* 0x000fe40000010000 */
[----:B------:R-:W-:Y:S01]  /*4cf0*/  FADD.FTZ R12, R12, R47 ;  /* 0x0000002f0c0c7221 */ /* 0x000fe20000010000 */
[----:B------:R-:W-:Y:S01]  /*4d00*/  IMAD.U32 R10, R10, 0x10000, RZ ;  /* 0x000100000a0a7824 */ /* 0x000fe200078e00ff */
[----:B------:R-:W-:Y:S01]  /*4d10*/  SHF.L.U32 R11, R11, 0x10, RZ ;  /* 0x000000100b0b7819 */ /* 0x000fe200000006ff */
[----:B------:R-:W-:Y:S06]  /*4d20*/  @P0 BRA `(.L_x_19265) ;  /* 0x0000000000780947 */ /* 0x000fec0003800000 */
[C---:B------:R-:W-:Y:S01]  /*4d30*/  VIADD R13, R37.reuse, 0x2 ;  /* 0x00000002250d7836 */ /* 0x040fe20000000000 */
[CC--:B------:R-:W-:Y:S01]  /*4d40*/  ISETP.GE.AND P5, PT, R37.reuse, R30.reuse, PT ;  /* 0x0000001e2500720c */ /* 0x0c0fe20003fa6270 */
[C---:B------:R-:W-:Y:S01]  /*4d50*/  VIADD R49, R37.reuse, 0x5 ;  /* 0x0000000525317836 */ /* 0x040fe20000000000 */
[----:B------:R-:W-:Y:S01]  /*4d60*/  PRMT R16, R38, 0x7632, R16 ;  /* 0x0000763226107816 */ /* 0x000fe20000000010 */
[----:B------:R-:W-:Y:S01]  /*4d70*/  VIADD R47, R37, 0x3 ;  /* 0x00000003252f7836 */ /* 0x000fe20000000000 */
[-C--:B------:R-:W-:Y:S01]  /*4d80*/  ISETP.GE.AND P1, PT, R13, R30.reuse, PT ;  /* 0x0000001e0d00720c */ /* 0x080fe20003f26270 */
[----:B------:R-:W-:Y:S01]  /*4d90*/  VIADD R51, R37, 0x6 ;  /* 0x0000000625337836 */ /* 0x000fe20000000000 */
[----:B------:R-:W-:Y:S02]  /*4da0*/  ISETP.GE.AND P3, PT, R49, R30, PT ;  /* 0x0000001e3100720c */ /* 0x000fe40003f66270 */
[C---:B------:R-:W-:Y:S02]  /*4db0*/  IADD3 R49, R37.reuse, 0x7, RZ ;  /* 0x0000000725317810 */ /* 0x040fe40007ffe0ff */
[----:B------:R-:W-:-:S02]  /*4dc0*/  IADD3 R13, R37, 0x4, RZ ;  /* 0x00000004250d7810 */ /* 0x000fc40007ffe0ff */
[-C--:B------:R-:W-:Y:S02]  /*4dd0*/  ISETP.GE.AND P6, PT, R47, R30.reuse, PT ;  /* 0x0000001e2f00720c */ /* 0x080fe40003fc6270 */
[C---:B------:R-:W-:Y:S02]  /*4de0*/  SEL R47, R40.reuse, RZ, !P1 ;  /* 0x000000ff282f7207 */ /* 0x040fe40004800000 */
[-C--:B------:R-:W-:Y:S02]  /*4df0*/  ISETP.GE.AND P1, PT, R49, R30.reuse, PT ;  /* 0x0000001e3100720c */ /* 0x080fe40003f26270 */
[-C--:B------:R-:W-:Y:S02]  /*4e00*/  ISETP.GE.AND P4, PT, R13, R30.reuse, PT ;  /* 0x0000001e0d00720c */ /* 0x080fe40003f86270 */
[----:B------:R-:W-:Y:S01]  /*4e10*/  ISETP.GE.AND P2, PT, R51, R30, PT ;  /* 0x0000001e3300720c */ /* 0x000fe20003f46270 */
[----:B------:R-:W-:Y:S01]  /*4e20*/  VIADD R51, R37, 0x1 ;  /* 0x0000000125337836 */ /* 0x000fe20000000000 */
[----:B------:R-:W-:-:S02]  /*4e30*/  PRMT R13, R40, 0x7632, R13 ;  /* 0x00007632280d7816 */ /* 0x000fc4000000000d */
        /* <DEDUP_REMOVED lines=13> */
.L_x_19265:
[----:B------:R-:W-:Y:S05]  /*4f10*/  BSYNC B2 ;  /* 0x0000000000027941 */ /* 0x000fea0003800000 */
.L_x_19264:
        /* <DEDUP_REMOVED lines=11> */
[C---:B------:R-:W-:Y:S01]  /*4fd0*/  IADD3 R47, R37.reuse, 0x2, RZ ;  /* 0x00000002252f7810 */ /* 0x040fe20007ffe0ff */
[C---:B------:R-:W-:Y:S01]  /*4fe0*/  VIADD R41, R37.reuse, 0x1 ;  /* 0x0000000125297836 */ /* 0x040fe20000000000 */
[-C--:B------:R-:W-:Y:S02]  /*4ff0*/  ISETP.GE.AND P6, PT, R37, R30.reuse, PT ;  /* 0x0000001e2500720c */ /* 0x080fe40003fc6270 */
[-C--:B------:R-:W-:Y:S01]  /*5000*/  ISETP.GE.AND P5, PT, R47, R30.reuse, PT ;  /* 0x0000001e2f00720c */ /* 0x080fe20003fa6270 */
[----:B------:R-:W-:Y:S01]  /*5010*/  VIADD R47, R37, 0x4 ;  /* 0x00000004252f7836 */ /* 0x000fe20000000000 */
[-C--:B------:R-:W-:Y:S01]  /*5020*/  ISETP.GE.AND P0, PT, R41, R30.reuse, PT ;  /* 0x0000001e2900720c */ /* 0x080fe20003f06270 */
[C---:B------:R-:W-:Y:S01]  /*5030*/  VIADD R41, R37.reuse, 0x3 ;  /* 0x0000000325297836 */ /* 0x040fe20000000000 */
[----:B------:R-:W-:Y:S02]  /*5040*/  IADD3 R49, R37, 0x5, RZ ;  /* 0x0000000525317810 */ /* 0x000fe40007ffe0ff */
[-C--:B------:R-:W-:Y:S01]  /*5050*/  ISETP.GE.AND P3, PT, R47, R30.reuse, PT ;  /* 0x0000001e2f00720c */ /* 0x080fe20003f66270 */
[----:B------:R-:W-:Y:S01]  /*5060*/  VIADD R47, R37, 0x7 ;  /* 0x00000007252f7836 */ /* 0x000fe20000000000 */
[-C--:B------:R-:W-:Y:S01]  /*5070*/  ISETP.GE.AND P4, PT, R41, R30.reuse, PT ;  /* 0x0000001e2900720c */ /* 0x080fe20003f86270 */
[----:B------:R-:W-:Y:S01]  /*5080*/  VIADD R41, R37, 0x6 ;  /* 0x0000000625297836 */ /* 0x000fe20000000000 */
[----:B------:R-:W-:-:S02]  /*5090*/  ISETP.GE.AND P2, PT, R49, R30, PT ;  /* 0x0000001e3100720c */ /* 0x000fc40003f46270 */
[----:B------:R-:W-:Y:S02]  /*50a0*/  @P6 PRMT R43, RZ, 0x7610, R43 ;  /* 0x00007610ff2b6816 */ /* 0x000fe4000000002b */
[-C--:B------:R-:W-:Y:S02]  /*50b0*/  ISETP.GE.AND P6, PT, R47, R30.reuse, PT ;  /* 0x0000001e2f00720c */ /* 0x080fe40003fc6270 */
[----:B------:R-:W-:Y:S02]  /*50c0*/  ISETP.GE.AND P1, PT, R41, R30, PT ;  /* 0x0000001e2900720c */ /* 0x000fe40003f26270 */
[C---:B------:R-:W-:Y:S02]  /*50d0*/  PRMT R41, R44.reuse, 0x7632, R41 ;  /* 0x000076322c297816 */ /* 0x040fe40000000029 */
[----:B------:R-:W-:Y:S02]  /*50e0*/  SEL R47, R44, RZ, !P5 ;  /* 0x000000ff2c2f7207 */ /* 0x000fe40006800000 */
[----:B------:R-:W-:-:S02]  /*50f0*/  PRMT R48, R45, 0x7632, R48 ;  /* 0x000076322d307816 */ /* 0x000fc40000000030 */
[----:B------:R-:W-:Y:S02]  /*5100*/  SEL R44, R41, RZ, !P4 ;  /* 0x000000ff292c7207 */ /* 0x000fe40006000000 */
        /* <DEDUP_REMOVED lines=10> */
.L_x_19267:
[----:B------:R-:W-:Y:S05]  /*51b0*/  BSYNC B2 ;  /* 0x0000000000027941 */ /* 0x000fea0003800000 */
.L_x_19266:
[----:B------:R-:W-:Y:S01]  /*51c0*/  SHF.L.U32 R12, R12, 0x10, RZ ;  /* 0x000000100c0c7819 */ /* 0x000fe200000006ff */
[----:B------:R-:W-:Y:S01]  /*51d0*/  IMAD.U32 R13, R13, 0x10000, RZ ;  /* 0x000100000d0d7824 */ /* 0x000fe200078e00ff */
[----:B------:R-:W-:Y:S01]  /*51e0*/  SHF.L.U32 R17, R17, 0x10, RZ ;  /* 0x0000001011117819 */ /* 0x000fe200000006ff */
[----:B------:R-:W-:Y:S01]  /*51f0*/  IMAD.U32 R16, R16, 0x10000, RZ ;  /* 0x0001000010107824 */ /* 0x000fe200078e00ff */
[----:B------:R-:W-:Y:S01]  /*5200*/  HFMA2.MMA.BF16_V2 R4, R4, R43, -RZ ;  /* 0x0000002b04047235 */ /* 0x000fe200003000ff */
[----:B------:R-:W-:Y:S01]  /*5210*/  FADD.FTZ R12, R12, R13 ;  /* 0x0000000d0c0c7221 */ /* 0x000fe20000010000 */
[----:B------:R-:W-:Y:S02]  /*5220*/  HMUL2.BF16_V2 R13, R5, R44 ;  /* 0x0000002c050d7232 */ /* 0x000fe40000200000 */
[----:B------:R-:W-:Y:S01]  /*5230*/  FADD.FTZ R17, R16, R17 ;  /* 0x0000001110117221 */ /* 0x000fe20000010000 */
[----:B------:R-:W-:Y:S01]  /*5240*/  IMAD.U32 R38, R38, 0x10000, RZ ;  /* 0x0001000026267824 */ /* 0x000fe200078e00ff */
[----:B------:R-:W-:Y:S01]  /*5250*/  HFMA2.MMA.BF16_V2 R42, R7, R42, -RZ ;  /* 0x0000002a072a7235 */ /* 0x000fe200003000ff */
[----:B------:R-:W-:Y:S01]  /*5260*/  IMAD.U32 R41, R40, 0x10000, RZ ;  /* 0x0001000028297824 */ /* 0x000fe200078e00ff */
[C---:B------:R-:W-:Y:S01]  /*5270*/  PRMT R16, R13.reuse, 0x7632, R16 ;  /* 0x000076320d107816 */ /* 0x040fe20000000010 */
[----:B------:R-:W-:-:S02]  /*5280*/  IMAD.U32 R13, R13, 0x10000, RZ ;  /* 0x000100000d0d7824 */ /* 0x000fc400078e00ff */
[----:B------:R-:W-:Y:S02]  /*5290*/  HMUL2.BF16_V2 R6, R6, R45 ;  /* 0x0000002d06067232 */ /* 0x000fe40000200000 */
[----:B------:R-:W-:Y:S01]  /*52a0*/  FADD.FTZ R41, R38, R41 ;  /* 0x0000002926297221 */ /* 0x000fe20000010000 */
[----:B------:R-:W-:Y:S01]  /*52b0*/  SHF.L.U32 R16, R16, 0x10, RZ ;  /* 0x0000001010107819 */ /* 0x000fe200000006ff */
[----:B------:R-:W-:Y:S01]  /*52c0*/  FADD.FTZ R12, R12, R17 ;  /* 0x000000110c0c7221 */ /* 0x000fe20000010000 */
[C---:B------:R-:W-:Y:S01]  /*52d0*/  PRMT R5, R4.reuse, 0x7632, R5 ;  /* 0x0000763204057816 */ /* 0x040fe20000000005 */
[----:B------:R-:W-:Y:S01]  /*52e0*/  FADD.FTZ R8, R9, R8 ;  /* 0x0000000809087221 */ /* 0x000fe20000010000 */
[----:B------:R-:W-:Y:S01]  /*52f0*/  SHF.L.U32 R4, R4, 0x10, RZ ;  /* 0x0000001004047819 */ /* 0x000fe200000006ff */
[----:B------:R-:W-:Y:S01]  /*5300*/  FADD.FTZ R38, R13, R16 ;  /* 0x000000100d267221 */ /* 0x000fe20000010000 */
[----:B------:R-:W-:Y:S01]  /*5310*/  HFMA2.MMA.BF16_V2 R13, R7, R46, -RZ ;  /* 0x0000002e070d7235 */ /* 0x000fe200003000ff */
[----:B------:R-:W-:Y:S01]  /*5320*/  IMAD.U32 R5, R5, 0x10000, RZ ;  /* 0x0001000005057824 */ /* 0x000fe200078e00ff */
[C---:B------:R-:W-:Y:S01]  /*5330*/  PRMT R7, R6.reuse, 0x7632, R7 ;  /* 0x0000763206077816 */ /* 0x040fe20000000007 */
[----:B------:R-:W-:-:S02]  /*5340*/  IMAD.U32 R6, R6, 0x10000, RZ ;  /* 0x0001000006067824 */ /* 0x000fc400078e00ff */
[----:B------:R-:W-:Y:S01]  /*5350*/  FADD.FTZ R12, R12, R41 ;  /* 0x000000290c0c7221 */ /* 0x000fe20000010000 */
[--C-:B------:R-:W-:Y:S01]  /*5360*/  FADD.FTZ R17, R4, R5.reuse ;  /* 0x0000000504117221 */ /* 0x100fe20000010000 */
[C---:B------:R-:W-:Y:S01]  /*5370*/  PRMT R4, R42.reuse, 0x7610, R4 ;  /* 0x000076102a047816 */ /* 0x040fe20000000004 */
[----:B------:R-:W-:Y:S01]  /*5380*/  IMAD.U32 R7, R7, 0x10000, RZ ;  /* 0x0001000007077824 */ /* 0x000fe200078e00ff */
[----:B------:R-:W-:Y:S01]  /*5390*/  PRMT R5, R42, 0x7632, R5 ;  /* 0x000076322a057816 */ /* 0x000fe20000000005 */
[----:B------:R-:W-:Y:S01]  /*53a0*/  FADD.FTZ R17, R17, R38 ;  /* 0x0000002611117221 */ /* 0x000fe20000010000 */
[C---:B------:R-:W-:Y:S01]  /*53b0*/  PRMT R16, R13.reuse, 0x7632, R16 ;  /* 0x000076320d107816 */ /* 0x040fe20000000010 */
[----:B------:R-:W-:Y:S01]  /*53c0*/  IMAD.U32 R13, R13, 0x10000, RZ ;  /* 0x000100000d0d7824 */ /* 0x000fe200078e00ff */
[----:B------:R-:W-:Y:S01]  /*53d0*/  SHF.L.U32 R4, R4, 0x10, RZ ;  /* 0x0000001004047819 */ /* 0x000fe200000006ff */
[----:B------:R-:W-:Y:S01]  /*53e0*/  IMAD.U32 R5, R5, 0x10000, RZ ;  /* 0x0001000005057824 */ /* 0x000fe200078e00ff */
[----:B------:R-:W-:Y:S01]  /*53f0*/  SHF.L.U32 R16, R16, 0x10, RZ ;  /* 0x0000001010107819 */ /* 0x000fe200000006ff */
[----:B------:R-:W-:Y:S01]  /*5400*/  FADD.FTZ R6, R6, R7 ;  /* 0x0000000706067221 */ /* 0x000fe20000010000 */
        /* <DEDUP_REMOVED lines=8> */
[----:B------:R-:W-:-:S03]  /*5490*/  FADD.FTZ R21, R21, R12 ;  /* 0x0000000c15157221 */ /* 0x000fc60000010000 */
[----:B------:R-:W-:-:S07]  /*54a0*/  FADD.FTZ R22, R22, R13 ;  /* 0x0000000d16167221 */ /* 0x000fce0000010000 */
.L_x_19259:
[----:B------:R-:W-:Y:S05]  /*54b0*/  BSYNC B0 ;  /* 0x0000000000007941 */ /* 0x000fea0003800000 */
.L_x_19258:
        /* <DEDUP_REMOVED lines=8> */
.L_x_19257:
[----:B------:R-:W-:Y:S05]  /*5540*/  BSYNC B1 ;  /* 0x0000000000017941 */ /* 0x000fea0003800000 */
.L_x_19256:
[----:B0--3--:R-:W0:Y:S01]  /*5550*/  SHFL.BFLY PT, R2, R19, 0x2, 0x1f ;  /* 0x0c401f0013027f89 */ /* 0x009e2200000e0000 */
[----:B------:R-:W3:Y:S01]  /*5560*/  S2UR UR5, SR_CgaCtaId ;  /* 0x00000000000579c3 */ /* 0x000ee20000008800 */
[----:B--2---:R-:W-:Y:S01]  /*5570*/  LOP3.LUT R10, R14, 0x3, RZ, 0xc0, !PT ;  /* 0x000000030e0a7812 */ /* 0x004fe200078ec0ff */
[----:B------:R-:W-:Y:S01]  /*5580*/  UMOV UR4, 0x400 ;  /* 0x0000040000047882 */ /* 0x000fe20000000000 */
[----:B-1----:R-:W1:Y:S01]  /*5590*/  SHFL.BFLY PT, R3, R18, 0x2, 0x1f ;  /* 0x0c401f0012037f89 */ /* 0x002e6200000e0000 */
[----:B------:R-:W-:Y:S01]  /*55a0*/  SHF.R.S32.HI R11, RZ, 0x1f, R14 ;  /* 0x0000001fff0b7819 */ /* 0x000fe2000001140e */
[----:B------:R-:W-:Y:S01]  /*55b0*/  UIADD3 UR4, UR4, 0x60, URZ ;  /* 0x0000006004047890 */ /* 0x000fe2000fffe03f */
[----:B------:R-:W-:Y:S01]  /*55c0*/  ISETP.NE.AND P2, PT, R10, RZ, PT ;  /* 0x000000ff0a00720c */ /* 0x000fe20003f45270 */
[----:B------:R-:W2:Y:S01]  /*55d0*/  SHFL.BFLY PT, R6, R21, 0x2, 0x1f ;  /* 0x0c401f0015067f89 */ /* 0x000ea200000e0000 */
[----:B------:R-:W-:Y:S01]  /*55e0*/  LEA.HI R11, R11, R14, RZ, 0x2 ;  /* 0x0000000e0b0b7211 */ /* 0x000fe200078f10ff */
[----:B------:R-:W-:Y:S01]  /*55f0*/  BSSY B0, `(.L_x_19269) ;  /* 0x0000037000007945 */ /* 0x000fe20003800000 */
[----:B------:R-:W-:Y:S01]  /*5600*/  LOP3.LUT R10, R15, 0xffffffc0, RZ, 0xc0, !PT ;  /* 0xffffffc00f0a7812 */ /* 0x000fe200078ec0ff */
[----:B------:R-:W4:Y:S01]  /*5610*/  SHFL.BFLY PT, R5, R22, 0x2, 0x1f ;  /* 0x0c401f0016057f89 */ /* 0x000f2200000e0000 */
[----:B------:R-:W-:Y:S01]  /*5620*/  SHF.R.S32.HI R13, RZ, 0x2, R11 ;  /* 0x00000002ff0d7819 */ /* 0x000fe2000001140b */
[----:B------:R-:W-:Y:S01]  /*5630*/  BAR.SYNC.DEFER_BLOCKING 0x0 ;  /* 0x0000000000007b1d */ /* 0x000fe20000010000 */
[----:B------:R-:W-:-:S02]  /*5640*/  ISETP.NE.OR P1, PT, R10, 0x40, P2 ;  /* 0x000000400a00780c */ /* 0x000fc40001725670 */
[----:B------:R-:W-:Y:S02]  /*5650*/  LEA R10, R0, R13, 0x5 ;  /* 0x0000000d000a7211 */ /* 0x000fe400078e28ff */
[----:B------:R-:W-:Y:S01]  /*5660*/  ISETP.GT.OR P0, PT, R15, 0x3f, P2 ;  /* 0x0000003f0f00780c */ /* 0x000fe20001704670 */
[----:B0-----:R-:W-:Y:S01]  /*5670*/  FADD.FTZ R2, R2, R19 ;  /* 0x0000001302027221 */ /* 0x001fe20000010000 */
[----:B---3--:R-:W-:Y:S01]  /*5680*/  ULEA UR4, UR5, UR4, 0x18 ;  /* 0x0000000405047291 */ /* 0x008fe2000f8ec03f */
[----:B-1----:R-:W-:-:S03]  /*5690*/  FADD.FTZ R4, R3, R18 ;  /* 0x0000001203047221 */ /* 0x002fc60000010000 */
[----:B------:R-:W0:Y:S01]  /*56a0*/  SHFL.BFLY PT, R3, R2, 0x1, 0x1f ;  /* 0x0c201f0002037f89 */ /* 0x000e2200000e0000 */
[----:B--2---:R-:W-:Y:S01]  /*56b0*/  FADD.FTZ R6, R6, R21 ;  /* 0x0000001506067221 */ /* 0x004fe20000010000 */
[----:B----4-:R-:W-:-:S04]  /*56c0*/  FADD.FTZ R8, R5, R22 ;  /* 0x0000001605087221 */ /* 0x010fc80000010000 */
[----:B------:R-:W1:Y:S04]  /*56d0*/  SHFL.BFLY PT, R7, R6, 0x1, 0x1f ;  /* 0x0c201f0006077f89 */ /* 0x000e6800000e0000 */
[----:B------:R-:W2:Y:S04]  /*56e0*/  SHFL.BFLY PT, R5, R4, 0x1, 0x1f ;  /* 0x0c201f0004057f89 */ /* 0x000ea800000e0000 */
[----:B------:R-:W3:Y:S01]  /*56f0*/  SHFL.BFLY PT, R9, R8, 0x1, 0x1f ;  /* 0x0c201f0008097f89 */ /* 0x000ee200000e0000 */
[----:B0-----:R-:W-:Y:S01]  /*5700*/  FADD.FTZ R0, R2, R3 ;  /* 0x0000000302007221 */ /* 0x001fe20000010000 */
[----:B------:R-:W-:-:S05]  /*5710*/  LEA R2, R10, UR4, 0x2 ;  /* 0x000000040a027c11 */ /* 0x000fca000f8e10ff */
[----:B------:R-:W-:Y:S01]  /*5720*/  @!P1 STS [R2+-0x100], R0 ;  /* 0xffff000002009388 */ /* 0x000fe20000000800 */
[----:B-1----:R-:W-:Y:S01]  /*5730*/  FADD.FTZ R10, R6, R7 ;  /* 0x00000007060a7221 */ /* 0x002fe20000010000 */
[----:B--2---:R-:W-:-:S04]  /*5740*/  FADD.FTZ R5, R4, R5 ;  /* 0x0000000504057221 */ /* 0x004fc80000010000 */
        /* <DEDUP_REMOVED lines=33> */
.L_x_19270:
[----:B------:R-:W-:Y:S05]  /*5960*/  BSYNC B0 ;  /* 0x0000000000007941 */ /* 0x000fea0003800000 */
.L_x_19269:
        /* <DEDUP_REMOVED lines=21> */
[C---:B------:R-:W-:Y:S01]  /*5ac0*/  VIADD R4, R13.reuse, 0x8 ;  /* 0x000000080d047836 */ /* 0x040fe20000000000 */
[C---:B------:R-:W-:Y:S02]  /*5ad0*/  IADD3 R6, R13.reuse, 0x10, RZ ;  /* 0x000000100d067810 */ /* 0x040fe40007ffe0ff */
[C---:B------:R-:W-:Y:S01]  /*5ae0*/  LEA.HI.X.SX32 R8, R13.reuse, UR7, 0x1, P0 ;  /* 0x000000070d087c11 */ /* 0x040fe200080f0eff */
[----:B------:R-:W-:Y:S01]  /*5af0*/  VIADD R13, R13, 0x18 ;  /* 0x000000180d0d7836 */ /* 0x000fe20000000000 */
[C---:B0-----:R-:W-:Y:S02]  /*5b00*/  LEA R2, P0, R3.reuse, UR8, 0x1 ;  /* 0x0000000803027c11 */ /* 0x041fe4000f8008ff */
[----:B------:R-:W-:Y:S02]  /*5b10*/  IADD3 R7, P1, R6, UR4, RZ ;  /* 0x0000000406077c10 */ /* 0x000fe4000ff3e0ff */
[----:B------:R-:W-:-:S02]  /*5b20*/  LEA.HI.X R3, R3, UR9, R8, 0x1, P0 ;  /* 0x0000000903037c11 */ /* 0x000fc400080f0c08 */
[C---:B------:R-:W-:Y:S02]  /*5b30*/  IADD3 R15, P0, R4.reuse, UR4, RZ ;  /* 0x00000004040f7c10 */ /* 0x040fe4000ff1e0ff */
[----:B------:R-:W-:Y:S02]  /*5b40*/  IADD3 R9, P2, R13, UR4, RZ ;  /* 0x000000040d097c10 */ /* 0x000fe4000ff5e0ff */
[----:B------:R-:W-:Y:S02]  /*5b50*/  LEA.HI.X.SX32 R16, R4, UR7, 0x1, P0 ;  /* 0x0000000704107c11 */ /* 0x000fe400080f0eff */
[----:B------:R-:W-:Y:S02]  /*5b60*/  F2FP.BF16.F32.PACK_AB R0, R5, R0 ;  /* 0x000000000500723e */ /* 0x000fe400000010ff */
[----:B------:R-:W-:Y:S02]  /*5b70*/  LEA.HI.X.SX32 R14, R6, UR7, 0x1, P1 ;  /* 0x00000007060e7c11 */ /* 0x000fe400088f0eff */
[----:B------:R-:W-:Y:S01]  /*5b80*/  LEA R4, P0, R15, UR8, 0x1 ;  /* 0x000000080f047c11 */ /* 0x000fe2000f8008ff */
[----:B------:R0:W-:Y:S01]  /*5b90*/  STG.E.U16 desc[UR10][R2.64], R0 ;  /* 0x0000000002007986 */ /* 0x0001e2000c10150a */
[----:B------:R-:W-:-:S02]  /*5ba0*/  LEA R6, P1, R7, UR8, 0x1 ;  /* 0x0000000807067c11 */ /* 0x000fc4000f8208ff */
[----:B------:R-:W-:Y:S02]  /*5bb0*/  LEA.HI.X.SX32 R12, R13, UR7, 0x1, P2 ;  /* 0x000000070d0c7c11 */ /* 0x000fe400090f0eff */
[----:B------:R-:W-:Y:S02]  /*5bc0*/  LEA R8, P2, R9, UR8, 0x1 ;  /* 0x0000000809087c11 */ /* 0x000fe4000f8408ff */
[----:B------:R-:W-:Y:S02]  /*5bd0*/  F2FP.BF16.F32.PACK_AB R10, R11, R10 ;  /* 0x0000000a0b0a723e */ /* 0x000fe400000010ff */
[----:B------:R-:W-:Y:S02]  /*5be0*/  LEA.HI.X R5, R15, UR9, R16, 0x1, P0 ;  /* 0x000000090f057c11 */ /* 0x000fe400080f0c10 */
[----:B------:R-:W-:Y:S02]  /*5bf0*/  PRMT R11, R0, 0x7632, R11 ;  /* 0x00007632000b7816 */ /* 0x000fe4000000000b */
[----:B------:R-:W-:-:S02]  /*5c00*/  LEA.HI.X R7, R7, UR9, R14, 0x1, P1 ;  /* 0x0000000907077c11 */ /* 0x000fc400088f0c0e */
[----:B------:R-:W-:Y:S01]  /*5c10*/  LEA.HI.X R9, R9, UR9, R12, 0x1, P2 ;  /* 0x0000000909097c11 */ /* 0x000fe200090f0c0c */
[----:B------:R-:W-:Y:S01]  /*5c20*/  STG.E.U16 desc[UR10][R4.64], R11 ;  /* 0x0000000b04007986 */ /* 0x000fe2000c10150a */
[----:B0-----:R-:W-:-:S03]  /*5c30*/  PRMT R3, R10, 0x7632, R3 ;  /* 0x000076320a037816 */ /* 0x001fc60000000003 */
[----:B------:R-:W-:Y:S04]  /*5c40*/  STG.E.U16 desc[UR10][R6.64], R10 ;  /* 0x0000000a06007986 */ /* 0x000fe8000c10150a */
[----:B------:R-:W-:Y:S01]  /*5c50*/  STG.E.U16 desc[UR10][R8.64], R3 ;  /* 0x0000000308007986 */ /* 0x000fe2000c10150a */
[----:B------:R-:W-:Y:S05]  /*5c60*/  EXIT ;  /* 0x000000000000794d */ /* 0x000fea0003800000 */
.L_x_19271:
        /* <DEDUP_REMOVED lines=9> */
.L_x_29910:


//--------------------- .text._ZN4vllm25paged_attention_v2_kernelI13__nv_bfloat16S1_Li256ELi16ELi128ELNS_18Fp8KVCacheDataTypeE0ELb0ELi512EEEvPfS3_PT_PKS4_PKT0_SA_ifPKiSC_iPKfiiiSE_SE_iiiii --------------------------
	.section	.text._ZN4vllm25paged_attention_v2_kernelI13__nv_bfloat16S1_Li256ELi16ELi128ELNS_18Fp8KVCacheDataTypeE0ELb0ELi512EEEvPfS3_PT_PKS4_PKT0_SA_ifPKiSC_iPKfiiiSE_SE_iiiii,"ax",@progbits
	.align	128
        .global         _ZN4vllm25paged_attention_v2_kernelI13__nv_bfloat16S1_Li256ELi16ELi128ELNS_18Fp8KVCacheDataTypeE0ELb0ELi512EEEvPfS3_PT_PKS4_PKT0_SA_ifPKiSC_iPKfiiiSE_SE_iiiii
        .type           _ZN4vllm25paged_attention_v2_kernelI13__nv_bfloat16S1_Li256ELi16ELi128ELNS_18Fp8KVCacheDataTypeE0ELb0ELi512EEEvPfS3_PT_PKS4_PKT0_SA_ifPKiSC_iPKfiiiSE_SE_iiiii,@function
        .size           _ZN4vllm25paged_attention_v2_kernelI13__nv_bfloat16S1_Li256ELi16ELi128ELNS_18Fp8KVCacheDataTypeE0ELb0ELi512EEEvPfS3_PT_PKS4_PKT0_SA_ifPKiSC_iPKfiiiSE_SE_iiiii,(.L_x_29911 - _ZN4vllm25paged_attention_v2_kernelI13__nv_bfloat16S1_Li256ELi16ELi128ELNS_18Fp8KVCacheDataTypeE0ELb0ELi512EEEvPfS3_PT_PKS4_PKT0_SA_ifPKiSC_iPKfiiiSE_SE_iiiii)
        .other          _ZN4vllm25paged_attention_v2_kernelI13__nv_bfloat16S1_Li256ELi16ELi128ELNS_18Fp8KVCacheDataTypeE0ELb0ELi512EEEvPfS3_PT_PKS4_PKT0_SA_ifPKiSC_iPKfiiiSE_SE_iiiii,@"STO_CUDA_ENTRY STV_DEFAULT"
_ZN4vllm25paged_attention_v2_kernelI13__nv_bfloat16S1_Li256ELi16ELi128ELNS_18Fp8KVCacheDataTypeE0ELb0ELi512EEEvPfS3_PT_PKS4_PKT0_SA_ifPKiSC_iPKfiiiSE_SE_iiiii:
.text._ZN4vllm25paged_attention_v2_kernelI13__nv_bfloat16S1_Li256ELi16ELi128ELNS_18Fp8KVCacheDataTypeE0ELb0ELi512EEEvPfS3_PT_PKS4_PKT0_SA_ifPKiSC_iPKfiiiSE_SE_iiiii:
        /* <DEDUP_REMOVED lines=31> */
[----:B------:R-:W-:Y:S01]  /*01f0*/  UIADD3 UR4, UR16, 0xf, URZ ;  /* 0x0000000f10047890 */ /* 0x000fe2000fffe03f */
[----:B------:R-:W-:Y:S01]  /*0200*/  BSSY B0, `(.L_x_19272) ;  /* 0x000008f000007945 */ /* 0x000fe20003800000 */
[----:B------:R-:W1:Y:S01]  /*0210*/  S2R R75, SR_TID.X ;  /* 0x00000000004b7919 */ /* 0x000e620000002100 */
        /* <DEDUP_REMOVED lines=33> */
[----:B------:R0:W2:Y:S02]  /*0430*/  F2I.FTZ.U32.TRUNC.NTZ R3, R2 ;  /* 0x0000000200037305 */ /* 0x0000a4000021f000 */
[----:B0-----:R-:W-:Y:S02]  /*0440*/  IMAD.MOV.U32 R2, RZ, RZ, RZ ;  /* 0x000000ffff027224 */ /* 0x001fe400078e00ff */
[----:B--2---:R-:W-:-:S04]  /*0450*/  IMAD.MOV R4, RZ, RZ, -R3 ;  /* 0x000000ffff047224 */ /* 0x004fc800078e0a03 */
[----:B------:R-:W-:Y:S01]  /*0460*/  IMAD R9, R4, R5, RZ ;  /* 0x0000000504097224 */ /* 0x000fe200078e02ff */
[----:B------:R-:W-:-:S03]  /*0470*/  IABS R4, R7 ;  /* 0x0000000700047213 */ /* 0x000fc60000000000 */
[----:B------:R-:W-:-:S04]  /*0480*/  IMAD.HI.U32 R3, R3, R9, R2 ;  /* 0x0000000903037227 */ /* 0x000fc800078e0002 */
[----:B------:R-:W-:Y:S02]  /*0490*/  IMAD.MOV R9, RZ, RZ, -R8 ;  /* 0x000000ffff097224 */ /* 0x000fe400078e0a08 */
[----:B------:R-:W-:Y:S01]  /*04a0*/  IMAD.HI.U32 R0, R3, R4, RZ ;  /* 0x0000000403007227 */ /* 0x000fe200078e00ff */
[----:B-1----:R-:W-:-:S03]  /*04b0*/  LEA.HI R3, R75, R75, RZ, 0x1 ;  /* 0x0000004b4b037211 */ /* 0x002fc600078f08ff */
[----:B------:R-:W-:Y:S01]  /*04c0*/  IMAD R2, R0, R9, R4 ;  /* 0x0000000900027224 */ /* 0x000fe200078e0204 */
[----:B------:R-:W-:Y:S02]  /*04d0*/  LOP3.LUT R142, R3, 0xfffffffe, RZ, 0xc0, !PT ;  /* 0xfffffffe038e7812 */ /* 0x000fe400078ec0ff */
[----:B------:R-:W-:Y:S02]  /*04e0*/  SHF.R.S32.HI R139, RZ, 0x1, R3 ;  /* 0x00000001ff8b7819 */ /* 0x000fe40000011403 */
[----:B------:R-:W-:Y:S01]  /*04f0*/  ISETP.GT.U32.AND P1, PT, R5, R2, PT ;  /* 0x000000020500720c */ /* 0x000fe20003f24070 */
[----:B------:R-:W-:-:S12]  /*0500*/  IMAD.IADD R142, R75, 0x1, -R142 ;  /* 0x000000014b8e7824 */ /* 0x000fd800078e0a8e */
[----:B------:R-:W-:Y:S02]  /*0510*/  @!P1 IMAD.IADD R2, R2, 0x1, -R5 ;  /* 0x0000000102029824 */ /* 0x000fe400078e0a05 */
[----:B------:R-:W-:Y:S01]  /*0520*/  @!P1 VIADD R0, R0, 0x1 ;  /* 0x0000000100009836 */ /* 0x000fe20000000000 */
[----:B------:R-:W-:Y:S02]  /*0530*/  ISETP.NE.AND P1, PT, R6, RZ, PT ;  /* 0x000000ff0600720c */ /* 0x000fe40003f25270 */
[----:B------:R-:W-:Y:S02]  /*0540*/  ISETP.GE.U32.AND P0, PT, R2, R5, PT ;  /* 0x000000050200720c */ /* 0x000fe40003f06070 */
[----:B------:R-:W-:-:S04]  /*0550*/  LOP3.LUT R2, R7, R6, RZ, 0x3c, !PT ;  /* 0x0000000607027212 */ /* 0x000fc800078e3cff */
[----:B------:R-:W-:Y:S02]  /*0560*/  ISETP.GE.AND P2, PT, R2, RZ, PT ;  /* 0x000000ff0200720c */ /* 0x000fe40003f46270 */
[----:B------:R-:W-:-:S04]  /*0570*/  SHF.R.S32.HI R2, RZ, 0x1f, R75 ;  /* 0x0000001fff027819 */ /* 0x000fc8000001144b */
[----:B------:R-:W-:Y:S01]  /*0580*/  LEA.HI R2, R2, R75, RZ, 0x5 ;  /* 0x0000004b02027211 */ /* 0x000fe200078f28ff */
[----:B------:R-:W-:Y:S01]  /*0590*/  @P0 VIADD R0, R0, 0x1 ;  /* 0x0000000100000836 */ /* 0x000fe20000000000 */
[----:B------:R-:W-:Y:S02]  /*05a0*/  ISETP.GT.AND P0, PT, R75, 0x3f, PT ;  /* 0x0000003f4b00780c */ /* 0x000fe40003f04270 */
[----:B------:R-:W-:-:S03]  /*05b0*/  SHF.R.S32.HI R141, RZ, 0x5, R2 ;  /* 0x00000005ff8d7819 */ /* 0x000fc60000011402 */
[----:B------:R-:W-:Y:S01]  /*05c0*/  @!P2 IMAD.MOV R0, RZ, RZ, -R0 ;  /* 0x000000ffff00a224 */ /* 0x000fe200078e0a00 */
[----:B------:R-:W-:-:S07]  /*05d0*/  @!P1 LOP3.LUT R0, RZ, R6, RZ, 0x33, !PT ;  /* 0x00000006ff009212 */ /* 0x000fce00078e33ff */
[----:B------:R-:W-:Y:S05]  /*05e0*/  @P0 BRA `(.L_x_19273) ;  /* 0x0000000400400947 */ /* 0x000fea0003800000 */
[----:B------:R-:W-:Y:S01]  /*05f0*/  VIMNMX R2, R139, -0x20, !PT ;  /* 0xffffffe08b027848 */ /* 0x000fe20007fe0100 */
[----:B------:R-:W-:Y:S01]  /*0600*/  ULDC UR5, c[0x0][0x268] ;  /* 0x00009a0000057ab9 */ /* 0x000fe20000000800 */
[----:B------:R-:W-:Y:S01]  /*0610*/  IMAD.SHL.U32 R5, R7, 0x100, RZ ;  /* 0x0000010007057824 */ /* 0x000fe200078e00ff */
[----:B------:R-:W-:Y:S01]  /*0620*/  MOV R4, UR5 ;  /* 0x0000000500047c02 */ /* 0x000fe20008000f00 */
[----:B------:R-:W-:Y:S01]  /*0630*/  BSSY B1, `(.L_x_19274) ;  /* 0x0000028000017945 */ /* 0x000fe20003800000 */
[----:B------:R-:W-:Y:S01]  /*0640*/  IADD3 R2, -R139, 0x3f, R2 ;  /* 0x0000003f8b027810 */ /* 0x000fe20007ffe102 */
[----:B------:R-:W-:Y:S01]  /*0650*/  IMAD.MOV.U32 R7, RZ, RZ, R139 ;  /* 0x000000ffff077224 */ /* 0x000fe200078e008b */
[----:B------:R-:W-:Y:S01]  /*0660*/  SHF.R.S32.HI R13, RZ, 0x1f, R5 ;  /* 0x0000001fff0d7819 */ /* 0x000fe20000011405 */
[----:B------:R-:W-:Y:S01]  /*0670*/  IMAD R4, R4, UR8, RZ ;  /* 0x0000000804047c24 */ /* 0x000fe2000f8e02ff */
        /* <DEDUP_REMOVED lines=20> */
[----:B------:R-:W-:Y:S01]  /*07c0*/  IADD3 R8, R2, 0x4, R7 ;  /* 0x0000000402087810 */ /* 0x000fe20007ffe007 */
[----:B------:R-:W-:-:S07]  /*07d0*/  IMAD.MOV.U32 R7, RZ, RZ, R139 ;  /* 0x000000ffff077224 */ /* 0x000fce00078e008b */
.L_x_19276:
[----:B------:R-:W-:Y:S02]  /*07e0*/  IMAD.MOV.U32 R2, RZ, RZ, R12 ;  /* 0x000000ffff027224 */ /* 0x000fe400078e000c */
        /* <DEDUP_REMOVED lines=12> */
.L_x_19275:
[----:B------:R-:W-:Y:S05]  /*08b0*/  BSYNC B1 ;  /* 0x0000000000017941 */ /* 0x000fea0003800000 */
.L_x_19274:
[----:B------:R-:W-:Y:S05]  /*08c0*/  @!P0 BRA `(.L_x_19273) ;  /* 0x0000000000888947 */ /* 0x000fea0003800000 */
[----:B------:R-:W0:Y:S01]  /*08d0*/  S2UR UR7, SR_CgaCtaId ;  /* 0x00000000000779c3 */ /* 0x000e220000008800 */
[----:B------:R-:W-:Y:S01]  /*08e0*/  UMOV UR5, 0x400 ;  /* 0x0000040000057882 */ /* 0x000fe20000000000 */
[----:B------:R-:W-:Y:S01]  /*08f0*/  IADD3 R4, P0, R4, R5, RZ ;  /* 0x0000000504047210 */ /* 0x000fe20007f1e0ff */
[----:B------:R-:W-:-:S04]  /*0900*/  IMAD.SHL.U32 R3, R7, 0x8, RZ ;  /* 0x0000000807037824 */ /* 0x000fc800078e00ff */
[----:B------:R-:W-:Y:S01]  /*0910*/  IMAD.X R10, R10, 0x1, R13, P0 ;  /* 0x000000010a0a7824 */ /* 0x000fe200000e060d */
[----:B------:R-:W1:Y:S01]  /*0920*/  LDC.64 R14, c[0x0][0x228] ;  /* 0x00008a00ff0e7b82 */ /* 0x000e620000000a00 */
[----:B------:R-:W-:Y:S01]  /*0930*/  IMAD R17, R142, 0x4, R3 ;  /* 0x000000048e117824 */ /* 0x000fe200078e0203 */
[----:B0-----:R-:W-:-:S06]  /*0940*/  ULEA UR5, UR7, UR5, 0x18 ;  /* 0x0000000507057291 */ /* 0x001fcc000f8ec03f */
[----:B------:R-:W-:Y:S02]  /*0950*/  LEA R2, R142, UR5, 0x8 ;  /* 0x000000058e027c11 */ /* 0x000fe4000f8e40ff */
[----:B-1----:R-:W-:Y:S02]  /*0960*/  LEA R14, P0, R4, R14, 0x1 ;  /* 0x0000000e040e7211 */ /* 0x002fe400078008ff */
[----:B------:R-:W-:Y:S02]  /*0970*/  IADD3 R5, R2, 0x400, R3 ;  /* 0x0000040002057810 */ /* 0x000fe40007ffe003 */
[----:B------:R-:W-:Y:S01]  /*0980*/  LEA.HI.X R15, R4, R15, R10, 0x1, P0 ;  /* 0x0000000f040f7211 */ /* 0x000fe200000f0c0a */
[----:B------:R-:W-:-:S08]  /*0990*/  VIADD R4, R7, 0xffffff00 ;  /* 0xffffff0007047836 */ /* 0x000fd00000000000 */
.L_x_19277:
        /* <DEDUP_REMOVED lines=15> */
[----:B--2---:R-:W-:Y:S04]  /*0a90*/  STS.64 [R5+-0x400], R6 ;  /* 0xfffc000605007388 */ /* 0x004fe80000000a00 */
[----:B---3--:R-:W-:Y:S04]  /*0aa0*/  STS.64 [R5+-0x200], R8 ;  /* 0xfffe000805007388 */ /* 0x008fe80000000a00 */
[----:B----4-:R-:W-:Y:S04]  /*0ab0*/  STS.64 [R5], R10 ;  /* 0x0000000a05007388 */ /* 0x010fe80000000a00 */
[----:B------:R0:W-:Y:S02]  /*0ac0*/  STS.64 [R5+0x200], R12 ;  /* 0x0002000c05007388 */ /* 0x0001e40000000a00 */
[----:B0-----:R-:W-:Y:S01]  /*0ad0*/  IADD3 R5, R5, 0x800, RZ ;  /* 0x0000080005057810 */ /* 0x001fe20007ffe0ff */
[----:B------:R-:W-:Y:S06]  /*0ae0*/  @!P0 BRA `(.L_x_19277) ;  /* 0xfffffffc00ac8947 */ /* 0x000fec000383ffff */
.L_x_19273:
[----:B------:R-:W-:Y:S05]  /*0af0*/  BSYNC B0 ;  /* 0x0000000000007941 */ /* 0x000fea0003800000 */
.L_x_19272:
[----:B------:R-:W0:Y:S01]  /*0b00*/  S2R R2, SR_CTAID.Z ;  /* 0x0000000000027919 */ /* 0x000e220000002700 */
[----:B------:R-:W-:Y:S01]  /*0b10*/  ULDC UR5, c[0x0][0x258] ;  /* 0x0000960000057ab9 */ /* 0x000fe20000000800 */
[----:B------:R-:W-:Y:S01]  /*0b20*/  ULDC UR19, c[0x0][0x26c] ;  /* 0x00009b0000137ab9 */ /* 0x000fe20000000800 */
[----:B------:R-:W-:Y:S01]  /*0b30*/  UIMAD UR5, UR8, UR5, URZ ;  /* 0x00000005080572a4 */ /* 0x000fe2000f8e023f */
[----:B------:R-:W-:Y:S01]  /*0b40*/  BSSY B0, `(.L_x_19278) ;  /* 0x000076f000007945 */ /* 0x000fe20003800000 */
[----:B------:R-:W-:Y:S01]  /*0b50*/  ULDC UR24, c[0x0][0x26c] ;  /* 0x00009b0000187ab9 */ /* 0x000fe20000000800 */
[----:B------:R-:W-:Y:S01]  /*0b60*/  ULDC UR9, c[0x0][0x244] ;  /* 0x0000910000097ab9 */ /* 0x000fe20000000800 */
[----:B------:R-:W-:Y:S01]  /*0b70*/  USHF.R.S32.HI UR18, URZ, 0x1f, UR5 ;  /* 0x0000001f3f127899 */ /* 0x000fe20008011405 */
[----:B------:R-:W-:Y:S01]  /*0b80*/  IMAD.MOV.U32 R140, RZ, RZ, -0x800001 ;  /* 0xff7fffffff8c7424 */ /* 0x000fe200078e00ff */
[----:B------:R-:W-:Y:S01]  /*0b90*/  ULDC UR25, c[0x0][0x244] ;  /* 0x0000910000197ab9 */ /* 0x000fe20000000800 */
[----:B------:R-:W-:Y:S01]  /*0ba0*/  ULDC.64 UR12, c[0x0][0x248] ;  /* 0x00009200000c7ab9 */ /* 0x000fe20000000a00 */
[----:B------:R-:W-:Y:S01]  /*0bb0*/  ULDC.64 UR14, c[0x0][0x248] ;  /* 0x00009200000e7ab9 */ /* 0x000fe20000000a00 */
[----:B------:R-:W-:Y:S01]  /*0bc0*/  ULDC.64 UR20, c[0x0][0x230] ;  /* 0x00008c0000147ab9 */ /* 0x000fe20000000a00 */
[----:B------:R-:W-:Y:S01]  /*0bd0*/  ULDC.64 UR22, c[0x0][0x230] ;  /* 0x00008c0000167ab9 */ /* 0x000fe20000000a00 */
[----:B0-----:R-:W-:Y:S01]  /*0be0*/  IMAD R141, R2, 0x20, R141 ;  /* 0x00000020028d7824 */ /* 0x001fe200078e028d */
[----:B------:R-:W-:Y:S04]  /*0bf0*/  BAR.SYNC.DEFER_BLOCKING 0x0 ;  /* 0x0000000000007b1d */ /* 0x000fe80000010000 */
[----:B------:R-:W-:-:S13]  /*0c00*/  ISETP.GE.AND P0, PT, R141, UR4, PT ;  /* 0x000000048d007c0c */ /* 0x000fda000bf06270 */
[----:B------:R-:W-:Y:S05]  /*0c10*/  @P0 BRA `(.L_x_19279) ;  /* 0x0000007400840947 */ /* 0x000fea0003800000 */
[C---:B------:R-:W-:Y:S01]  /*0c20*/  IMAD.SHL.U32 R138, R142.reuse, 0x4, RZ ;  /* 0x000000048e8a7824 */ /* 0x040fe200078e00ff */
[----:B------:R-:W-:Y:S01]  /*0c30*/  SHF.R.S32.HI R2, RZ, 0x1f, R139 ;  /* 0x0000001fff027819 */ /* 0x000fe2000001148b */
[C---:B------:R-:W-:Y:S01]  /*0c40*/  VIADD R5, R142.reuse, 0x4 ;  /* 0x000000048e057836 */ /* 0x040fe20000000000 */
[C---:B------:R-:W-:Y:S01]  /*0c50*/  IADD3 R19, R142.reuse, 0x1e, RZ ;  /* 0x0000001e8e137810 */ /* 0x040fe20007ffe0ff */
[C---:B------:R-:W-:Y:S01]  /*0c60*/  VIADD R9, R142.reuse, 0xa ;  /* 0x0000000a8e097836 */ /* 0x040fe20000000000 */
[----:B------:R-:W-:Y:S01]  /*0c70*/  SHF.R.S32.HI R3, RZ, 0x1f, R138 ;  /* 0x0000001fff037819 */ /* 0x000fe2000001148a */
[----:B------:R-:W-:Y:S01]  /*0c80*/  VIADD R7, R142, 0xe ;  /* 0x0000000e8e077836 */ /* 0x000fe20000000000 */
[----:B------:R-:W-:Y:S01]  /*0c90*/  LEA.HI R2, R2, R139, RZ, 0x4 ;  /* 0x0000008b02027211 */ /* 0x000fe200078f20ff */
[C---:B------:R-:W-:Y:S01]  /*0ca0*/  VIADD R11, R142.reuse, 0x16 ;  /* 0x000000168e0b7836 */ /* 0x040fe20000000000 */
[----:B------:R-:W-:Y:S01]  /*0cb0*/  LEA.HI R3, R3, R138, RZ, 0x3 ;  /* 0x0000008a03037211 */ /* 0x000fe200078f18ff */
[----:B------:R-:W-:Y:S01]  /*0cc0*/  IMAD.SHL.U32 R125, R7, 0x4, RZ ;  /* 0x00000004077d7824 */ /* 0x000fe200078e00ff */
[----:B------:R-:W-:Y:S01]  /*0cd0*/  SHF.L.U32 R135, R5, 0x2, RZ ;  /* 0x0000000205877819 */ /* 0x000fe200000006ff */
[----:B------:R-:W-:Y:S01]  /*0ce0*/  IMAD.SHL.U32 R117, R11, 0x4, RZ ;  /* 0x000000040b757824 */ /* 0x000fe200078e00ff */
[----:B------:R-:W-:Y:S01]  /*0cf0*/  LOP3.LUT R3, R3, 0xfffffff8, RZ, 0xc0, !PT ;  /* 0xfffffff803037812 */ /* 0x000fe200078ec0ff */
[----:B------:R-:W-:Y:S01]  /*0d00*/  VIADD R13, R142, 0x12 ;  /* 0x000000128e0d7836 */ /* 0x000fe20000000000 */
[----:B------:R-:W-:Y:S01]  /*0d10*/  LOP3.LUT R4, R2, 0xfffffff0, RZ, 0xc0, !PT ;  /* 0xfffffff002047812 */ /* 0x000fe200078ec0ff */
[----:B------:R-:W-:Y:S01]  /*0d20*/  VIADD R2, R142, 0x2 ;  /* 0x000000028e027836 */ /* 0x000fe20000000000 */
[----:B------:R-:W-:Y:S01]  /*0d30*/  SHF.R.S32.HI R8, RZ, 0x1f, R135 ;  /* 0x0000001fff087819 */ /* 0x000fe20000011487 */
[----:B------:R-:W-:Y:S01]  /*0d40*/  IMAD.IADD R138, R138, 0x1, -R3 ;  /* 0x000000018a8a7824 */ /* 0x000fe200078e0a03 */
[----:B------:R-:W-:Y:S01]  /*0d50*/  SHF.L.U32 R129, R9, 0x2, RZ ;  /* 0x0000000209817819 */ /* 0x000fe200000006ff */
[----:B------:R-:W-:Y:S01]  /*0d60*/  VIADD R3, R142, 0x8 ;  /* 0x000000088e037836 */ /* 0x000fe20000000000 */
[----:B------:R-:W-:Y:S01]  /*0d70*/  LEA.HI R8, R8, R135, RZ, 0x3 ;  /* 0x0000008708087211 */ /* 0x000fe200078f18ff */
[----:B------:R-:W-:Y:S01]  /*0d80*/  IMAD.SHL.U32 R137, R2, 0x4, RZ ;  /* 0x0000000402897824 */ /* 0x000fe200078e00ff */
[----:B------:R-:W-:Y:S01]  /*0d90*/  SHF.R.S32.HI R14, RZ, 0x1f, R125 ;  /* 0x0000001fff0e7819 */ /* 0x000fe2000001147d */
[----:B------:R-:W-:Y:S01]  /*0da0*/  IMAD.SHL.U32 R131, R3, 0x4, RZ ;  /* 0x0000000403837824 */ /* 0x000fe200078e00ff */
[----:B------:R-:W-:Y:S01]  /*0db0*/  LOP3.LUT R8, R8, 0xfffffff8, RZ, 0xc0, !PT ;  /* 0xfffffff808087812 */ /* 0x000fe200078ec0ff */
[----:B------:R-:W-:Y:S01]  /*0dc0*/  IMAD.IADD R139, R139, 0x1, -R4 ;  /* 0x000000018b8b7824 */ /* 0x000fe200078e0a04 */
[----:B------:R-:W-:Y:S01]  /*0dd0*/  SHF.R.S32.HI R6, RZ, 0x1f, R137 ;  /* 0x0000001fff067819 */ /* 0x000fe20000011489 */
[----:B------:R-:W-:Y:S01]  /*0de0*/  VIADD R4, R142, 0x6 ;  /* 0x000000068e047836 */ /* 0x000fe20000000000 */
[----:B------:R-:W-:Y:S01]  /*0df0*/  SHF.R.S32.HI R12, RZ, 0x1f, R131 ;  /* 0x0000001fff0c7819 */ /* 0x000fe20000011483 */
[----:B------:R-:W-:Y:S01]  /*0e00*/  IMAD.IADD R135, R135, 0x1, -R8 ;  /* 0x0000000187877824 */ /* 0x000fe200078e0a08 */
[----:B------:R-:W-:Y:S01]  /*0e10*/  LEA.HI R6, R6, R137, RZ, 0x3 ;  /* 0x0000008906067211 */ /* 0x000fe200078f18ff */
[----:B------:R-:W-:Y:S01]  /*0e20*/  VIADD R8, R142, 0xc ;  /* 0x0000000c8e087836 */ /* 0x000fe20000000000 */
[----:B------:R-:W-:Y:S01]  /*0e30*/  LEA.HI R12, R12, R131, RZ, 0x3 ;  /* 0x000000830c0c7211 */ /* 0x000fe200078f18ff */
[----:B------:R-:W-:Y:S01]  /*0e40*/  IMAD.SHL.U32 R133, R4, 0x4, RZ ;  /* 0x0000000404857824 */ /* 0x000fe200078e00ff */
[----:B------:R-:W-:Y:S01]  /*0e50*/  LOP3.LUT R6, R6, 0xfffffff8, RZ, 0xc0, !PT ;  /* 0xfffffff806067812 */ /* 0x000fe200078ec0ff */
[----:B------:R-:W-:Y:S01]  /*0e60*/  IMAD.SHL.U32 R127, R8, 0x4, RZ ;  /* 0x00000004087f7824 */ /* 0x000fe200078e00ff */
[----:B------:R-:W-:Y:S01]  /*0e70*/  LOP3.LUT R12, R12, 0xfffffff8, RZ, 0xc0, !PT ;  /* 0xfffffff80c0c7812 */ /* 0x000fe200078ec0ff */
[----:B------:R-:W-:Y:S01]  /*0e80*/  IMAD.SHL.U32 R121, R13, 0x4, RZ ;  /* 0x000000040d797824 */ /* 0x000fe200078e00ff */
[----:B------:R-:W-:Y:S01]  /*0e90*/  SHF.R.S32.HI R10, RZ, 0x1f, R133 ;  /* 0x0000001fff0a7819 */ /* 0x000fe20000011485 */
[----:B------:R-:W-:Y:S01]  /*0ea0*/  IMAD.IADD R137, R137, 0x1, -R6 ;  /* 0x0000000189897824 */ /* 0x000fe200078e0a06 */
[----:B------:R-:W-:Y:S01]  /*0eb0*/  LEA.HI R14, R14, R125, RZ, 0x3 ;  /* 0x0000007d0e0e7211 */ /* 0x000fe200078f18ff */
[----:B------:R-:W-:Y:S01]  /*0ec0*/  IMAD.IADD R131, R131, 0x1, -R12 ;  /* 0x0000000183837824 */ /* 0x000fe200078e0a0c */
[----:B------:R-:W-:Y:S01]  /*0ed0*/  SHF.R.S32.HI R12, RZ, 0x1f, R127 ;  /* 0x0000001fff0c7819 */ /* 0x000fe2000001147f */
[----:B------:R-:W-:Y:S01]  /*0ee0*/  VIADD R6, R142, 0x10 ;  /* 0x000000108e067836 */ /* 0x000fe20000000000 */
        /* <DEDUP_REMOVED lines=10> */
[----:B------:R-:W-:Y:S01]  /*0f90*/  SHF.R.S32.HI R10, RZ, 0x1f, R129 ;  /* 0x0000001fff0a7819 */ /* 0x000fe20000011481 */
[----:B------:R-:W-:Y:S01]  /*0fa0*/  IMAD.IADD R127, R127, 0x1, -R12 ;  /* 0x000000017f7f7824 */ /* 0x000fe200078e0a0c */
[----:B------:R-:W-:Y:S01]  /*0fb0*/  LEA.HI R16, R16, R123, RZ, 0x3 ;  /* 0x0000007b10107211 */ /* 0x000fe200078f18ff */
[----:B------:R-:W-:Y:S01]  /*0fc0*/  VIADD R12, R142, 0x14 ;  /* 0x000000148e0c7836 */ /* 0x000fe20000000000 */
[----:B------:R-:W-:Y:S01]  /*0fd0*/  LEA.HI R10, R10, R129, RZ, 0x3 ;  /* 0x000000810a0a7211 */ /* 0x000fe200078f18ff */
[----:B------:R-:W-:Y:S01]  /*0fe0*/  VIADD R23, R142, 0x26 ;  /* 0x000000268e177836 */ /* 0x000fe20000000000 */
        /* <DEDUP_REMOVED lines=8> */
[C---:B------:R-:W-:Y:S01]  /*1070*/  IADD3 R10, R142.reuse, 0x18, RZ ;  /* 0x000000188e0a7810 */ /* 0x040fe20007ffe0ff */
[----:B------:R-:W-:Y:S01]  /*1080*/  VIADD R25, R142, 0x28 ;  /* 0x000000288e197836 */ /* 0x000fe20000000000 */
[----:B------:R-:W-:Y:S01]  /*1090*/  LEA.HI R16, R16, R119, RZ, 0x3 ;  /* 0x0000007710107211 */ /* 0x000fe200078f18ff */
[----:B------:R-:W-:Y:S01]  /*10a0*/  VIADD R27, R142, 0x2e ;  /* 0x0000002e8e1b7836 */ /* 0x000fe20000000000 */
[----:B------:R-:W-:Y:S01]  /*10b0*/  LOP3.LUT R14, R14, 0xfffffff8, RZ, 0xc0, !PT ;  /* 0xfffffff80e0e7812 */ /* 0x000fe200078ec0ff */
[----:B------:R-:W-:Y:S01]  /*10c0*/  IMAD.SHL.U32 R115, R10, 0x4, RZ ;  /* 0x000000040a737824 */ /* 0x000fe200078e00ff */
[----:B------:R-:W-:Y:S01]  /*10d0*/  LOP3.LUT R16, R16, 0xfffffff8, RZ, 0xc0, !PT ;  /* 0xfffffff810107812 */ /* 0x000fe200078ec0ff */
[----:B------:R-:W-:Y:S01]  /*10e0*/  IMAD.SHL.U32 R99, R25, 0x4, RZ ;  /* 0x0000000419637824 */ /* 0x000fe200078e00ff */
[----:B------:R-:W-:Y:S01]  /*10f0*/  LEA.HI R18, R18, R117, RZ, 0x3 ;  /* 0x0000007512127211 */ /* 0x000fe200078f18ff */
[----:B------:R-:W-:Y:S01]  /*1100*/  IMAD.IADD R125, R125, 0x1, -R14 ;  /* 0x000000017d7d7824 */ /* 0x000fe200078e0a0e */
[----:B------:R-:W-:Y:S01]  /*1110*/  SHF.R.S32.HI R20, RZ, 0x1f, R115 ;  /* 0x0000001fff147819 */ /* 0x000fe20000011473 */
[----:B------:R-:W-:Y:S01]  /*1120*/  IMAD.IADD R119, R119, 0x1, -R16 ;  /* 0x0000000177777824 */ /* 0x000fe200078e0a10 */
[----:B------:R-:W-:Y:S01]  /*1130*/  LOP3.LUT R18, R18, 0xfffffff8, RZ, 0xc0, !PT ;  /* 0xfffffff812127812 */ /* 0x000fe200078ec0ff */
[----:B------:R-:W-:Y:S01]  /*1140*/  VIADD R16, R142, 0x1a ;  /* 0x0000001a8e107836 */ /* 0x000fe20000000000 */
[----:B------:R-:W-:Y:S01]  /*1150*/  SHF.R.S32.HI R14, RZ, 0x1f, R121 ;  /* 0x0000001fff0e7819 */ /* 0x000fe20000011479 */
[----:B------:R-:W-:Y:S01]  /*1160*/  IMAD.SHL.U32 R93, R27, 0x4, RZ ;  /* 0x000000041b5d7824 */ /* 0x000fe200078e00ff */
[----:B------:R-:W-:Y:S01]  /*1170*/  LEA.HI R20, R20, R115, RZ, 0x3 ;  /* 0x0000007314147211 */ /* 0x000fe200078f18ff */
[----:B------:R-:W-:Y:S01]  /*1180*/  IMAD.SHL.U32 R113, R16, 0x4, RZ ;  /* 0x0000000410717824 */ /* 0x000fe200078e00ff */
[----:B------:R-:W-:Y:S01]  /*1190*/  LEA.HI R14, R14, R121, RZ, 0x3 ;  /* 0x000000790e0e7211 */ /* 0x000fe200078f18ff */
[----:B------:R-:W-:Y:S01]  /*11a0*/  IMAD.IADD R117, R117, 0x1, -R18 ;  /* 0x0000000175757824 */ /* 0x000fe200078e0a12 */
[----:B------:R-:W-:Y:S01]  /*11b0*/  LOP3.LUT R20, R20, 0xfffffff8, RZ, 0xc0, !PT ;  /* 0xfffffff814147812 */ /* 0x000fe200078ec0ff */
[C---:B------:R-:W-:Y:S01]  /*11c0*/  VIADD R29, R142.reuse, 0x30 ;  /* 0x000000308e1d7836 */ /* 0x040fe20000000000 */
[----:B------:R-:W-:Y:S01]  /*11d0*/  SHF.R.S32.HI R18, RZ, 0x1f, R113 ;  /* 0x0000001fff127819 */ /* 0x000fe20000011471 */
[----:B------:R-:W-:Y:S01]  /*11e0*/  VIADD R31, R142, 0x36 ;  /* 0x000000368e1f7836 */ /* 0x000fe20000000000 */
[----:B------:R-:W-:Y:S01]  /*11f0*/  LOP3.LUT R14, R14, 0xfffffff8, RZ, 0xc0, !PT ;  /* 0xfffffff80e0e7812 */ /* 0x000fe200078ec0ff */
[----:B------:R-:W-:Y:S01]  /*1200*/  IMAD.IADD R115, R115, 0x1, -R20 ;  /* 0x0000000173737824 */ /* 0x000fe200078e0a14 */
[----:B------:R-:W-:Y:S01]  /*1210*/  LEA.HI R18, R18, R113, RZ, 0x3 ;  /* 0x0000007112127211 */ /* 0x000fe200078f18ff */
[----:B------:R-:W-:Y:S01]  /*1220*/  IMAD.SHL.U32 R91, R29, 0x4, RZ ;  /* 0x000000041d5b7824 */ /* 0x000fe200078e00ff */
[----:B------:R-:W-:Y:S01]  /*1230*/  SHF.R.S32.HI R20, RZ, 0x1f, R111 ;  /* 0x0000001fff147819 */ /* 0x000fe2000001146f */
[----:B------:R-:W-:Y:S01]  /*1240*/  IMAD.IADD R121, R121, 0x1, -R14 ;  /* 0x0000000179797824 */ /* 0x000fe200078e0a0e */
[----:B------:R-:W-:Y:S01]  /*1250*/  LOP3.LUT R18, R18, 0xfffffff8, RZ, 0xc0, !PT ;  /* 0xfffffff812127812 */ /* 0x000fe200078ec0ff */
[----:B------:R-:W-:Y:S01]  /*1260*/  VIADD R14, R142, 0x20 ;  /* 0x000000208e0e7836 */ /* 0x000fe20000000000 */
[----:B------:R-:W-:Y:S01]  /*1270*/  LEA.HI R20, R20, R111, RZ, 0x3 ;  /* 0x0000006f14147211 */ /* 0x000fe200078f18ff */
[----:B------:R-:W-:Y:S01]  /*1280*/  IMAD.SHL.U32 R85, R31, 0x4, RZ ;  /* 0x000000041f557824 */ /* 0x000fe200078e00ff */
[----:B------:R-:W-:Y:S01]  /*1290*/  SHF.R.S32.HI R22, RZ, 0x1f, R109 ;  /* 0x0000001fff167819 */ /* 0x000fe2000001146d */
[----:B------:R-:W-:Y:S01]  /*12a0*/  IMAD.IADD R113, R113, 0x1, -R18 ;  /* 0x0000000171717824 */ /* 0x000fe200078e0a12 */
[----:B------:R-:W-:Y:S01]  /*12b0*/  LOP3.LUT R20, R20, 0xfffffff8, RZ, 0xc0, !PT ;  /* 0xfffffff814147812 */ /* 0x000fe200078ec0ff */
[----:B------:R-:W-:Y:S01]  /*12c0*/  IMAD.SHL.U32 R107, R14, 0x4, RZ ;  /* 0x000000040e6b7824 */ /* 0x000fe200078e00ff */
[----:B------:R-:W-:Y:S01]  /*12d0*/  LEA.HI R22, R22, R109, RZ, 0x3 ;  /* 0x0000006d16167211 */ /* 0x000fe200078f18ff */
[C---:B------:R-:W-:Y:S01]  /*12e0*/  VIADD R18, R142.reuse, 0x22 ;  /* 0x000000228e127836 */ /* 0x040fe20000000000 */
[----:B------:R-:W-:Y:S01]  /*12f0*/  IADD3 R21, R142, 0x24, RZ ;  /* 0x000000248e157810 */ /* 0x000fe20007ffe0ff */
[----:B------:R-:W-:Y:S01]  /*1300*/  IMAD.IADD R111, R111, 0x1, -R20 ;  /* 0x000000016f6f7824 */ /* 0x000fe200078e0a14 */
[----:B------:R-:W-:Y:S01]  /*1310*/  SHF.R.S32.HI R24, RZ, 0x1f, R107 ;  /* 0x0000001fff187819 */ /* 0x000fe2000001146b */
[----:B------:R-:W-:Y:S01]  /*1320*/  IMAD.SHL.U32 R105, R18, 0x4, RZ ;  /* 0x0000000412697824 */ /* 0x000fe200078e00ff */
[----:B------:R-:W-:Y:S01]  /*1330*/  LOP3.LUT R22, R22, 0xfffffff8, RZ, 0xc0, !PT ;  /* 0xfffffff816167812 */ /* 0x000fe200078ec0ff */
[----:B------:R-:W-:Y:S01]  /*1340*/  IMAD.SHL.U32 R103, R21, 0x4, RZ ;  /* 0x0000000415677824 */ /* 0x000fe200078e00ff */
[----:B------:R-:W-:Y:S01]  /*1350*/  LEA.HI R24, R24, R107, RZ, 0x3 ;  /* 0x0000006b18187211 */ /* 0x000fe200078f18ff */
[----:B------:R-:W-:Y:S01]  /*1360*/  VIADD R33, R142, 0x38 ;  /* 0x000000388e217836 */ /* 0x000fe20000000000 */
[----:B------:R-:W-:Y:S01]  /*1370*/  SHF.R.S32.HI R20, RZ, 0x1f, R105 ;  /* 0x0000001fff147819 */ /* 0x000fe20000011469 */
[----:B------:R-:W-:Y:S01]  /*1380*/  IMAD.IADD R109, R109, 0x1, -R22 ;  /* 0x000000016d6d7824 */ /* 0x000fe200078e0a16 */
[----:B------:R-:W-:Y:S01]  /*1390*/  LOP3.LUT R24, R24, 0xfffffff8, RZ, 0xc0, !PT ;  /* 0xfffffff818187812 */ /* 0x000fe200078ec0ff */
[----:B------:R-:W-:Y:S01]  /*13a0*/  IMAD.SHL.U32 R83, R33, 0x4, RZ ;  /* 0x0000000421537824 */ /* 0x000fe200078e00ff */
[----:B------:R-:W-:Y:S01]  /*13b0*/  LEA.HI R20, R20, R105, RZ, 0x3 ;  /* 0x0000006914147211 */ /* 0x000fe200078f18ff */
[----:B------:R-:W0:Y:S01]  /*13c0*/  S2UR UR8, SR_CgaCtaId ;  /* 0x00000000000879c3 */ /* 0x000e220000008800 */
[----:B------:R-:W-:Y:S01]  /*13d0*/  SHF.R.S32.HI R22, RZ, 0x1f, R103 ;  /* 0x0000001fff167819 */ /* 0x000fe20000011467 */
[----:B------:R-:W-:Y:S01]  /*13e0*/  IMAD.IADD R107, R107, 0x1, -R24 ;  /* 0x000000016b6b7824 */ /* 0x000fe200078e0a18 */
[----:B------:R-:W-:Y:S01]  /*13f0*/  LOP3.LUT R20, R20, 0xfffffff8, RZ, 0xc0, !PT ;  /* 0xfffffff814147812 */ /* 0x000fe200078ec0ff */
[----:B------:R-:W-:Y:S01]  /*1400*/  ULDC UR7, c[0x0][0x270] ;  /* 0x00009c0000077ab9 */ /* 0x000fe20000000800 */
[----:B------:R-:W-:Y:S01]  /*1410*/  SHF.R.S32.HI R24, RZ, 0x1f, R101 ;  /* 0x0000001fff187819 */ /* 0x000fe20000011465 */
[----:B------:R-:W-:Y:S01]  /*1420*/  IMAD.SHL.U32 R146, R139, 0x8, RZ ;  /* 0x000000088b927824 */ /* 0x000fe200078e00ff */
[----:B------:R-:W-:Y:S01]  /*1430*/  LEA.HI R22, R22, R103, RZ, 0x3 ;  /* 0x0000006716167211 */ /* 0x000fe200078f18ff */
[----:B------:R-:W-:Y:S01]  /*1440*/  IMAD.IADD R105, R105, 0x1, -R20 ;  /* 0x0000000169697824 */ /* 0x000fe200078e0a14 */
[----:B------:R-:W-:Y:S01]  /*1450*/  LEA.HI R24, R24, R101, RZ, 0x3 ;  /* 0x0000006518187211 */ /* 0x000fe200078f18ff */
[C---:B------:R-:W-:Y:S01]  /*1460*/  VIADD R35, R142.reuse, 0x3e ;  /* 0x0000003e8e237836 */ /* 0x040fe20000000000 */
[----:B------:R-:W-:Y:S01]  /*1470*/  IADD3 R20, R142, 0x2a, RZ ;  /* 0x0000002a8e147810 */ /* 0x000fe20007ffe0ff */
[----:B------:R-:W-:Y:S01]  /*1480*/  IMAD R15, R0, UR7, RZ ;  /* 0x00000007000f7c24 */ /* 0x000fe2000f8e02ff */
[----:B------:R-:W-:Y:S01]  /*1490*/  LOP3.LUT R22, R22, 0xfffffff8, RZ, 0xc0, !PT ;  /* 0xfffffff816167812 */ /* 0x000fe200078ec0ff */
[----:B------:R-:W1:Y:S01]  /*14a0*/  LDC R74, c[0x0][0x26c] ;  /* 0x00009b00ff4a7b82 */ /* 0x000e620000000800 */
        /* <DEDUP_REMOVED lines=8> */
[----:B------:R-:W-:Y:S01]  /*1530*/  SHF.R.S32.HI R22, RZ, 0x1f, R97 ;  /* 0x0000001fff167819 */ /* 0x000fe20000011461 */
[----:B------:R-:W-:Y:S01]  /*1540*/  IMAD.SHL.U32 R77, R35, 0x4, RZ ;  /* 0x00000004234d7824 */ /* 0x000fe200078e00ff */
[----:B------:R-:W-:Y:S01]  /*1550*/  LOP3.LUT R26, R26, 0xfffffff8, RZ, 0xc0, !PT ;  /* 0xfffffff81a1a7812 */ /* 0x000fe200078ec0ff */
[----:B------:R-:W-:Y:S01]  /*1560*/  IMAD.SHL.U32 R95, R24, 0x4, RZ ;  /* 0x00000004185f7824 */ /* 0x000fe200078e00ff */
[----:B------:R-:W-:Y:S01]  /*1570*/  LEA.HI R22, R22, R97, RZ, 0x3 ;  /* 0x0000006116167211 */ /* 0x000fe200078f18ff */
[----:B------:R-:W-:Y:S01]  /*1580*/  UMOV UR7, 0x400 ;  /* 0x0000040000077882 */ /* 0x000fe20000000000 */
[----:B------:R-:W-:Y:S01]  /*1590*/  LEA.HI R28, R28, R93, RZ, 0x3 ;  /* 0x0000005d1c1c7211 */ /* 0x000fe200078f18ff */
[----:B------:R-:W-:Y:S01]  /*15a0*/  IMAD.IADD R99, R99, 0x1, -R26 ;  /* 0x0000000163637824 */ /* 0x000fe200078e0a1a */
[----:B------:R-:W-:Y:S01]  /*15b0*/  LOP3.LUT R22, R22, 0xfffffff8, RZ, 0xc0, !PT ;  /* 0xfffffff816167812 */ /* 0x000fe200078ec0ff */
[----:B0-----:R-:W-:Y:S01]  /*15c0*/  ULEA UR7, UR8, UR7, 0x18 ;  /* 0x0000000708077291 */ /* 0x001fe2000f8ec03f */
[----:B------:R-:W-:-:S02]  /*15d0*/  SHF.R.S32.HI R26, RZ, 0x1f, R95 ;  /* 0x0000001fff1a7819 */ /* 0x000fc4000001145f */
[----:B------:R-:W-:Y:S01]  /*15e0*/  LOP3.LUT R28, R28, 0xfffffff8, RZ, 0xc0, !PT ;  /* 0xfffffff81c1c7812 */ /* 0x000fe200078ec0ff */
[----:B------:R-:W-:Y:S01]  /*15f0*/  IMAD.IADD R97, R97, 0x1, -R22 ;  /* 0x0000000161617824 */ /* 0x000fe200078e0a16 */
[----:B------:R-:W-:Y:S01]  /*1600*/  LEA.HI R26, R26, R95, RZ, 0x3 ;  /* 0x0000005f1a1a7211 */ /* 0x000fe200078f18ff */
[----:B------:R-:W-:Y:S01]  /*1610*/  VIADD R22, R142, 0x32 ;  /* 0x000000328e167836 */ /* 0x000fe20000000000 */
[----:B------:R-:W-:Y:S01]  /*1620*/  SHF.R.S32.HI R30, RZ, 0x1f, R91 ;  /* 0x0000001fff1e7819 */ /* 0x000fe2000001145b */
[----:B------:R-:W-:Y:S01]  /*1630*/  IMAD.IADD R93, R93, 0x1, -R28 ;  /* 0x000000015d5d7824 */ /* 0x000fe200078e0a1c */
[----:B------:R-:W-:Y:S01]  /*1640*/  LOP3.LUT R26, R26, 0xfffffff8, RZ, 0xc0, !PT ;  /* 0xfffffff81a1a7812 */ /* 0x000fe200078ec0ff */
[----:B------:R-:W-:Y:S01]  /*1650*/  IMAD.SHL.U32 R89, R22, 0x4, RZ ;  /* 0x0000000416597824 */ /* 0x000fe200078e00ff */
[----:B------:R-:W-:Y:S01]  /*1660*/  LEA.HI R30, R30, R91, RZ, 0x3 ;  /* 0x0000005b1e1e7211 */ /* 0x000fe200078f18ff */
[----:B------:R-:W-:Y:S01]  /*1670*/  VIADD R28, R142, 0x34 ;  /* 0x000000348e1c7836 */ /* 0x000fe20000000000 */
[----:B------:R-:W-:Y:S01]  /*1680*/  SHF.R.S32.HI R32, RZ, 0x1f, R85 ;  /* 0x0000001fff207819 */ /* 0x000fe20000011455 */
[----:B------:R-:W-:Y:S01]  /*1690*/  IMAD.IADD R95, R95, 0x1, -R26 ;  /* 0x000000015f5f7824 */ /* 0x000fe200078e0a1a */
[----:B------:R-:W-:Y:S01]  /*16a0*/  SHF.R.S32.HI R26, RZ, 0x1f, R89 ;  /* 0x0000001fff1a7819 */ /* 0x000fe20000011459 */
[----:B------:R-:W-:Y:S01]  /*16b0*/  IMAD.SHL.U32 R87, R28, 0x4, RZ ;  /* 0x000000041c577824 */ /* 0x000fe200078e00ff */
[----:B------:R-:W-:-:S02]  /*16c0*/  LOP3.LUT R30, R30, 0xfffffff8, RZ, 0xc0, !PT ;  /* 0xfffffff81e1e7812 */ /* 0x000fc400078ec0ff */
[----:B------:R-:W-:Y:S02]  /*16d0*/  LEA.HI R26, R26, R89, RZ, 0x3 ;  /* 0x000000591a1a7211 */ /* 0x000fe400078f18ff */
[----:B------:R-:W-:Y:S02]  /*16e0*/  LEA.HI R32, R32, R85, RZ, 0x3 ;  /* 0x0000005520207211 */ /* 0x000fe400078f18ff */
[----:B------:R-:W-:Y:S02]  /*16f0*/  IADD3 R91, R91, -R30, RZ ;  /* 0x8000001e5b5b7210 */ /* 0x000fe40007ffe0ff */
[----:B------:R-:W-:Y:S02]  /*1700*/  LOP3.LUT R26, R26, 0xfffffff8, RZ, 0xc0, !PT ;  /* 0xfffffff81a1a7812 */ /* 0x000fe400078ec0ff */
[----:B------:R-:W-:Y:S02]  /*1710*/  SHF.R.S32.HI R30, RZ, 0x1f, R87 ;  /* 0x0000001fff1e7819 */ /* 0x000fe40000011457 */
[----:B------:R-:W-:Y:S01]  /*1720*/  SHF.R.S32.HI R34, RZ, 0x1f, R83 ;  /* 0x0000001fff227819 */ /* 0x000fe20000011453 */
[----:B------:R-:W-:Y:S01]  /*1730*/  IMAD.IADD R89, R89, 0x1, -R26 ;  /* 0x0000000159597824 */ /* 0x000fe200078e0a1a */
[----:B------:R-:W-:Y:S01]  /*1740*/  LOP3.LUT R32, R32, 0xfffffff8, RZ, 0xc0, !PT ;  /* 0xfffffff820207812 */ /* 0x000fe200078ec0ff */
[----:B------:R-:W-:Y:S01]  /*1750*/  VIADD R26, R142, 0x3a ;  /* 0x0000003a8e1a7836 */ /* 0x000fe20000000000 */
[----:B------:R-:W-:-:S02]  /*1760*/  LEA.HI R30, R30, R87, RZ, 0x3 ;  /* 0x000000571e1e7211 */ /* 0x000fc400078f18ff */
[----:B------:R-:W-:Y:S01]  /*1770*/  LEA.HI R34, R34, R83, RZ, 0x3 ;  /* 0x0000005322227211 */ /* 0x000fe200078f18ff */
[----:B------:R-:W-:Y:S01]  /*1780*/  IMAD.SHL.U32 R81, R26, 0x4, RZ ;  /* 0x000000041a517824 */ /* 0x000fe200078e00ff */
[----:B------:R-:W-:Y:S01]  /*1790*/  IADD3 R85, R85, -R32, RZ ;  /* 0x8000002055557210 */ /* 0x000fe20007ffe0ff */
[----:B------:R-:W-:Y:S01]  /*17a0*/  VIADD R32, R142, 0x3c ;  /* 0x0000003c8e207836 */ /* 0x000fe20000000000 */
[----:B------:R-:W-:Y:S02]  /*17b0*/  LOP3.LUT R30, R30, 0xfffffff8, RZ, 0xc0, !PT ;  /* 0xfffffff81e1e7812 */ /* 0x000fe400078ec0ff */
[----:B------:R-:W-:Y:S01]  /*17c0*/  LOP3.LUT R34, R34, 0xfffffff8, RZ, 0xc0, !PT ;  /* 0xfffffff822227812 */ /* 0x000fe200078ec0ff */
[----:B------:R-:W-:Y:S01]  /*17d0*/  IMAD.SHL.U32 R79, R32, 0x4, RZ ;  /* 0x00000004204f7824 */ /* 0x000fe200078e00ff */
[----:B------:R-:W-:Y:S01]  /*17e0*/  SHF.R.S32.HI R38, RZ, 0x1f, R146 ;  /* 0x0000001fff267819 */ /* 0x000fe20000011492 */
[----:B------:R-:W-:Y:S01]  /*17f0*/  IMAD.IADD R87, R87, 0x1, -R30 ;  /* 0x0000000157577824 */ /* 0x000fe200078e0a1e */
[----:B------:R-:W-:Y:S01]  /*1800*/  IADD3 R146, P0, R15, R146, RZ ;  /* 0x000000920f927210 */ /* 0x000fe20007f1e0ff */
[----:B------:R-:W-:Y:S01]  /*1810*/  IMAD.IADD R83, R83, 0x1, -R34 ;  /* 0x0000000153537824 */ /* 0x000fe200078e0a22 */
[----:B------:R-:W-:-:S02]  /*1820*/  SHF.R.S32.HI R30, RZ, 0x1f, R81 ;  /* 0x0000001fff1e7819 */ /* 0x000fc40000011451 */
[----:B------:R-:W-:Y:S02]  /*1830*/  SHF.R.S32.HI R34, RZ, 0x1f, R79 ;  /* 0x0000001fff227819 */ /* 0x000fe4000001144f */
[----:B------:R-:W-:Y:S02]  /*1840*/  SHF.R.S32.HI R36, RZ, 0x1f, R77 ;  /* 0x0000001fff247819 */ /* 0x000fe4000001144d */
[----:B------:R-:W-:Y:S02]  /*1850*/  LEA.HI.X.SX32 R147, R15, R38, 0x1, P0 ;  /* 0x000000260f937211 */ /* 0x000fe400000f0eff */
[----:B-----5:R-:W-:Y:S02]  /*1860*/  FSETP.NEU.FTZ.AND P0, PT, R143, RZ, PT ;  /* 0x000000ff8f00720b */ /* 0x020fe40003f1d000 */
[----:B------:R-:W-:Y:S02]  /*1870*/  LEA.HI R30, R30, R81, RZ, 0x3 ;  /* 0x000000511e1e7211 */ /* 0x000fe400078f18ff */
[----:B------:R-:W-:-:S02]  /*1880*/  LEA.HI R34, R34, R79, RZ, 0x3 ;  /* 0x0000004f22227211 */ /* 0x000fc400078f18ff */
[----:B------:R-:W-:Y:S02]  /*1890*/  LEA.HI R2, R2, R2, RZ, 0x1 ;  /* 0x0000000202027211 */ /* 0x000fe400078f08ff */
[----:B------:R-:W-:Y:S02]  /*18a0*/  LEA.HI R5, R5, R5, RZ, 0x1 ;  /* 0x0000000505057211 */ /* 0x000fe400078f08ff */
[----:B------:R-:W-:Y:S01]  /*18b0*/  LEA.HI R4, R4, R4, RZ, 0x1 ;  /* 0x0000000404047211 */ /* 0x000fe200078f08ff */
[----:B------:R-:W-:Y:S01]  /*18c0*/  IMAD.SHL.U32 R136, R2, 0x40, RZ ;  /* 0x0000004002887824 */ /* 0x000fe200078e00ff */
        /* <DEDUP_REMOVED lines=56> */
[----:B------:R-:W-:-:S02]  /*1c50*/  LEA.HI R24, R24, R24, RZ, 0x1 ;  /* 0x0000001818187211 */ /* 0x000fc400078f08ff */
[----:B------:R-:W-:Y:S02]  /*1c60*/  LOP3.LUT R30, R30, 0xfffffff8, RZ, 0xc0, !PT ;  /* 0xfffffff81e1e7812 */ /* 0x000fe400078ec0ff */
[----:B------:R-:W-:Y:S02]  /*1c70*/  LOP3.LUT R34, R34, 0xfffffff8, RZ, 0xc0, !PT ;  /* 0xfffffff822227812 */ /* 0x000fe400078ec0ff */
[----:B------:R-:W-:Y:S01]  /*1c80*/  LOP3.LUT R36, R36, 0xfffffff8, RZ, 0xc0, !PT ;  /* 0xfffffff824247812 */ /* 0x000fe200078ec0ff */
[----:B------:R-:W-:Y:S01]  /*1c90*/  IMAD.IADD R81, R81, 0x1, -R30 ;  /* 0x0000000151517824 */ /* 0x000fe200078e0a1e */
[----:B------:R-:W-:Y:S01]  /*1ca0*/  SHF.L.U32 R11, R11, 0x6, RZ ;  /* 0x000000060b0b7819 */ /* 0x000fe200000006ff */
[----:B------:R-:W-:Y:S01]  /*1cb0*/  IMAD.IADD R79, R79, 0x1, -R34 ;  /* 0x000000014f4f7824 */ /* 0x000fe200078e0a22 */
[----:B------:R-:W-:Y:S02]  /*1cc0*/  SHF.L.U32 R24, R24, 0x6, RZ ;  /* 0x0000000618187819 */ /* 0x000fe400000006ff */
[----:B------:R-:W-:-:S02]  /*1cd0*/  IADD3 R77, R77, -R36, RZ ;  /* 0x800000244d4d7210 */ /* 0x000fc40007ffe0ff */
[----:B------:R-:W-:Y:S02]  /*1ce0*/  LOP3.LUT R136, R136, 0xffffff80, RZ, 0xc0, !PT ;  /* 0xffffff8088887812 */ /* 0x000fe400078ec0ff */
[----:B------:R-:W-:Y:S02]  /*1cf0*/  LOP3.LUT R134, R5, 0xffffff80, RZ, 0xc0, !PT ;  /* 0xffffff8005867812 */ /* 0x000fe400078ec0ff */
[----:B------:R-:W-:Y:S02]  /*1d00*/  LOP3.LUT R132, R4, 0xffffff80, RZ, 0xc0, !PT ;  /* 0xffffff8004847812 */ /* 0x000fe400078ec0ff */
[----:B------:R-:W-:Y:S02]  /*1d10*/  LOP3.LUT R130, R3, 0xffffff80, RZ, 0xc0, !PT ;  /* 0xffffff8003827812 */ /* 0x000fe400078ec0ff */
[----:B------:R-:W-:Y:S02]  /*1d20*/  LOP3.LUT R128, R9, 0xffffff80, RZ, 0xc0, !PT ;  /* 0xffffff8009807812 */ /* 0x000fe400078ec0ff */
[----:B------:R-:W-:-:S02]  /*1d30*/  LOP3.LUT R126, R8, 0xffffff80, RZ, 0xc0, !PT ;  /* 0xffffff80087e7812 */ /* 0x000fc400078ec0ff */
        /* <DEDUP_REMOVED lines=25> */
[----:B------:R-:W-:Y:S02]  /*1ed0*/  LEA R2, R142, UR7, 0x8 ;  /* 0x000000078e027c11 */ /* 0x000fe4000f8e40ff */
[----:B-1----:R-:W-:Y:S02]  /*1ee0*/  SHF.R.S32.HI R74, RZ, 0x1f, R74 ;  /* 0x0000001fff4a7819 */ /* 0x002fe4000001144a */
[----:B------:R-:W-:Y:S02]  /*1ef0*/  SHF.R.S32.HI R72, RZ, 0x1f, R136 ;  /* 0x0000001fff487819 */ /* 0x000fe40000011488 */
[----:B------:R-:W-:Y:S02]  /*1f00*/  SHF.R.S32.HI R70, RZ, 0x1f, R134 ;  /* 0x0000001fff467819 */ /* 0x000fe40000011486 */
[----:B------:R-:W-:-:S02]  /*1f10*/  SHF.R.S32.HI R68, RZ, 0x1f, R132 ;  /* 0x0000001fff447819 */ /* 0x000fc40000011484 */
[----:B------:R-:W-:Y:S02]  /*1f20*/  SHF.R.S32.HI R66, RZ, 0x1f, R130 ;  /* 0x0000001fff427819 */ /* 0x000fe40000011482 */
[----:B------:R-:W-:Y:S02]  /*1f30*/  SHF.R.S32.HI R64, RZ, 0x1f, R128 ;  /* 0x0000001fff407819 */ /* 0x000fe40000011480 */
[----:B------:R-:W-:Y:S02]  /*1f40*/  SHF.R.S32.HI R62, RZ, 0x1f, R126 ;  /* 0x0000001fff3e7819 */ /* 0x000fe4000001147e */
        /* <DEDUP_REMOVED lines=56> */
[----:B------:R-:W-:Y:S01]  /*22d0*/  SHF.R.S32.HI R37, RZ, 0x1f, R77 ;  /* 0x0000001fff257819 */ /* 0x000fe2000001144d */
[----:B------:R-:W-:Y:S06]  /*22e0*/  @P0 BRA `(.L_x_19280) ;  /* 0x0000002c00dc0947 */ /* 0x000fec0003800000 */
[----:B------:R-:W-:Y:S01]  /*22f0*/  IMAD.MOV.U32 R140, RZ, RZ, -0x800001 ;  /* 0xff7fffffff8c7424 */ /* 0x000fe200078e00ff */
[----:B------:R-:W-:-:S07]  /*2300*/  MOV R144, R141 ;  /* 0x0000008d00907202 */ /* 0x000fce0000000f00 */
.L_x_19284:
[----:B0-----:R-:W-:-:S04]  /*2310*/  IADD3 R41, P0, R144, UR5, RZ ;  /* 0x0000000590297c10 */ /* 0x001fc8000ff1e0ff */
[----:B------:R-:W-:Y:S02]  /*2320*/  LEA.HI.X.SX32 R42, R144, UR18, 0x1, P0 ;  /* 0x00000012902a7c11 */ /* 0x000fe400080f0eff */
[----:B------:R-:W-:-:S04]  /*2330*/  LEA R40, P0, R41, UR12, 0x2 ;  /* 0x0000000c29287c11 */ /* 0x000fc8000f8010ff */
[----:B------:R-:W-:-:S06]  /*2340*/  LEA.HI.X R41, R41, UR13, R42, 0x2, P0 ;  /* 0x0000000d29297c11 */ /* 0x000fcc00080f142a */
[----:B------:R-:W2:Y:S02]  /*2350*/  LDG.E.CONSTANT R41, desc[UR10][R40.64] ;  /* 0x0000000a28297981 */ /* 0x000ea4000c1e9900 */
[----:B--2---:R-:W-:Y:S01]  /*2360*/  SHF.R.S32.HI R42, RZ, 0x1f, R41 ;  /* 0x0000001fff2a7819 */ /* 0x004fe20000011429 */
[----:B------:R-:W-:-:S04]  /*2370*/  IMAD.WIDE.U32 R150, R41, UR19, R146 ;  /* 0x0000001329967c25 */ /* 0x000fc8000f8e0092 */
[----:B------:R-:W-:-:S04]  /*2380*/  IMAD R42, R42, UR19, RZ ;  /* 0x000000132a2a7c24 */ /* 0x000fc8000f8e02ff */
[----:B------:R-:W-:Y:S01]  /*2390*/  IMAD R43, R41, R74, R42 ;  /* 0x0000004a292b7224 */ /* 0x000fe200078e022a */
[----:B------:R-:W-:-:S03]  /*23a0*/  IADD3 R42, P0, P1, R137, R150, R136 ;  /* 0x00000096892a7210 */ /* 0x000fc6000791e088 */
[----:B------:R-:W-:Y:S01]  /*23b0*/  IMAD.IADD R148, R151, 0x1, R43 ;  /* 0x0000000197947824 */ /* 0x000fe200078e022b */
[----:B------:R-:W-:-:S04]  /*23c0*/  LEA R46, P2, R42, UR20, 0x1 ;  /* 0x000000142a2e7c11 */ /* 0x000fc8000f8408ff */
[----:B------:R-:W-:Y:S02]  /*23d0*/  IADD3.X R43, R71, R148, R72, P0, P1 ;  /* 0x00000094472b7210 */ /* 0x000fe400007e2448 */
[-C--:B------:R-:W-:Y:S02]  /*23e0*/  IADD3 R44, P0, R138, R150.reuse, RZ ;  /* 0x000000968a2c7210 */ /* 0x080fe40007f1e0ff */
[----:B------:R-:W-:Y:S02]  /*23f0*/  LEA.HI.X R47, R42, UR21, R43, 0x1, P2 ;  /* 0x000000152a2f7c11 */ /* 0x000fe400090f0c2b */
[C---:B------:R-:W-:Y:S01]  /*2400*/  LEA R40, P1, R44.reuse, UR20, 0x1 ;  /* 0x000000142c287c11 */ /* 0x040fe2000f8208ff */
[----:B------:R-:W-:Y:S02]  /*2410*/  IMAD.X R41, R73, 0x1, R148, P0 ;  /* 0x0000000149297824 */ /* 0x000fe400000e0694 */
[----:B------:R-:W2:Y:S03]  /*2420*/  LDG.E.CONSTANT R152, desc[UR10][R46.64] ;  /* 0x0000000a2e987981 */ /* 0x000ea6000c1e9900 */
[----:B------:R-:W-:Y:S01]  /*2430*/  LEA.HI.X R41, R44, UR21, R41, 0x1, P1 ;  /* 0x000000152c297c11 */ /* 0x000fe200088f0c29 */
[----:B------:R-:W3:Y:S04]  /*2440*/  LDG.E.CONSTANT R159, desc[UR10][R46.64+0x4] ;  /* 0x0000040a2e9f7981 */ /* 0x000ee8000c1e9900 */
[----:B------:R-:W4:Y:S04]  /*2450*/  LDG.E.CONSTANT R145, desc[UR10][R40.64] ;  /* 0x0000000a28917981 */ /* 0x000f28000c1e9900 */
[----:B------:R0:W5:Y:S01]  /*2460*/  LDG.E.CONSTANT R156, desc[UR10][R40.64+0x4] ;  /* 0x0000040a289c7981 */ /* 0x000162000c1e9900 */
[----:B------:R-:W-:-:S04]  /*2470*/  IADD3 R42, P0, P1, R135, R150, R134 ;  /* 0x00000096872a7210 */ /* 0x000fc8000791e086 */
[----:B------:R-:W-:Y:S02]  /*2480*/  LEA R44, P2, R42, UR20, 0x1 ;  /* 0x000000142a2c7c11 */ /* 0x000fe4000f8408ff */
[----:B------:R-:W-:-:S04]  /*2490*/  IADD3.X R43, R69, R148, R70, P0, P1 ;  /* 0x00000094452b7210 */ /* 0x000fc800007e2446 */
[----:B------:R-:W-:-:S05]  /*24a0*/  LEA.HI.X R45, R42, UR21, R43, 0x1, P2 ;  /* 0x000000152a2d7c11 */ /* 0x000fca00090f0c2b */
[----:B------:R-:W5:Y:S01]  /*24b0*/  LDG.E.CONSTANT R155, desc[UR10][R44.64] ;  /* 0x0000000a2c9b7981 */ /* 0x000f62000c1e9900 */
[----:B------:R-:W-:-:S03]  /*24c0*/  IADD3 R43, P0, P1, R133, R150, R132 ;  /* 0x00000096852b7210 */ /* 0x000fc6000791e084 */
[----:B------:R1:W5:Y:S01]  /*24d0*/  LDG.E.CONSTANT R154, desc[UR10][R44.64+0x4] ;  /* 0x0000040a2c9a7981 */ /* 0x000362000c1e9900 */
[----:B------:R-:W-:Y:S02]  /*24e0*/  LEA R42, P2, R43, UR20, 0x1 ;  /* 0x000000142b2a7c11 */ /* 0x000fe4000f8408ff */
[----:B------:R-:W-:-:S04]  /*24f0*/  IADD3.X R158, R67, R148, R68, P0, P1 ;  /* 0x00000094439e7210 */ /* 0x000fc800007e2444 */
[----:B------:R-:W-:-:S05]  /*2500*/  LEA.HI.X R43, R43, UR21, R158, 0x1, P2 ;  /* 0x000000152b2b7c11 */ /* 0x000fca00090f0c9e */
[----:B------:R-:W5:Y:S04]  /*2510*/  LDG.E.CONSTANT R143, desc[UR10][R42.64] ;  /* 0x0000000a2a8f7981 */ /* 0x000f68000c1e9900 */
[----:B------:R1:W5:Y:S01]  /*2520*/  LDG.E.CONSTANT R149, desc[UR10][R42.64+0x4] ;  /* 0x0000040a2a957981 */ /* 0x000362000c1e9900 */
[----:B0-----:R-:W-:-:S04]  /*2530*/  IADD3 R41, P0, P1, R131, R150, R130 ;  /* 0x0000009683297210 */ /* 0x001fc8000791e082 */
[----:B------:R-:W-:Y:S02]  /*2540*/  LEA R40, P2, R41, UR20, 0x1 ;  /* 0x0000001429287c11 */ /* 0x000fe4000f8408ff */
[----:B------:R-:W-:-:S04]  /*2550*/  IADD3.X R46, R65, R148, R66, P0, P1 ;  /* 0x00000094412e7210 */ /* 0x000fc800007e2442 */
[----:B------:R-:W-:Y:S02]  /*2560*/  LEA.HI.X R41, R41, UR21, R46, 0x1, P2 ;  /* 0x0000001529297c11 */ /* 0x000fe400090f0c2e */
[----:B-1----:R-:W0:Y:S04]  /*2570*/  LDS.128 R44, [R2] ;  /* 0x00000000022c7984 */ /* 0x002e280000000c00 */
[----:B------:R-:W5:Y:S01]  /*2580*/  LDG.E.CONSTANT R151, desc[UR10][R40.64] ;  /* 0x0000000a28977981 */ /* 0x000f62000c1e9900 */
[----:B------:R-:W-:-:S03]  /*2590*/  IADD3 R42, P0, P1, R129, R150, R128 ;  /* 0x00000096812a7210 */ /* 0x000fc6000791e080 */
[----:B------:R1:W5:Y:S01]  /*25a0*/  LDG.E.CONSTANT R157, desc[UR10][R40.64+0x4] ;  /* 0x0000040a289d7981 */ /* 0x000362000c1e9900 */
[----:B0-----:R-:W-:Y:S02]  /*25b0*/  IMAD.U32 R153, R46, 0x10000, RZ ;  /* 0x000100002e997824 */ /* 0x001fe400078e00ff */
[----:B------:R-:W-:Y:S01]  /*25c0*/  IMAD.U32 R160, R44, 0x10000, RZ ;  /* 0x000100002ca07824 */ /* 0x000fe200078e00ff */
[----:B------:R-:W-:Y:S02]  /*25d0*/  PRMT R46, R46, 0x7632, R46 ;  /* 0x000076322e2e7816 */ /* 0x000fe4000000002e */
[----:B-1----:R-:W-:Y:S02]  /*25e0*/  SHF.L.U32 R40, R47, 0x10, RZ ;  /* 0x000000102f287819 */ /* 0x002fe400000006ff */
[----:B------:R-:W-:Y:S01]  /*25f0*/  PRMT R44, R44, 0x7632, R44 ;  /* 0x000076322c2c7816 */ /* 0x000fe2000000002c */
[----:B------:R-:W-:Y:S02]  /*2600*/  IMAD.U32 R46, R46, 0x10000, RZ ;  /* 0x000100002e2e7824 */ /* 0x000fe400078e00ff */
[----:B------:R-:W-:-:S02]  /*2610*/  IMAD.U32 R161, R45, 0x10000, RZ ;  /* 0x000100002da17824 */ /* 0x000fc400078e00ff */
[----:B------:R-:W-:Y:S01]  /*2620*/  IMAD.U32 R44, R44, 0x10000, RZ ;  /* 0x000100002c2c7824 */ /* 0x000fe200078e00ff */
[----:B------:R-:W-:Y:S02]  /*2630*/  PRMT R47, R47, 0x7632, R47 ;  /* 0x000076322f2f7816 */ /* 0x000fe4000000002f */
[----:B------:R-:W-:-:S03]  /*2640*/  PRMT R45, R45, 0x7632, R45 ;  /* 0x000076322d2d7816 */ /* 0x000fc6000000002d */
[----:B------:R-:W-:Y:S02]  /*2650*/  IMAD.U32 R47, R47, 0x10000, RZ ;  /* 0x000100002f2f7824 */ /* 0x000fe400078e00ff */
[----:B------:R-:W-:Y:S02]  /*2660*/  IMAD.U32 R45, R45, 0x10000, RZ ;  /* 0x000100002d2d7824 */ /* 0x000fe400078e00ff */
[C---:B--2---:R-:W-:Y:S01]  /*2670*/  IMAD.U32 R158, R152.reuse, 0x10000, RZ ;  /* 0x00010000989e7824 */ /* 0x044fe200078e00ff */
[----:B------:R-:W-:-:S03]  /*2680*/  PRMT R152, R152, 0x7632, R152 ;  /* 0x0000763298987816 */ /* 0x000fc60000000098 */
[----:B------:R-:W-:Y:S01]  /*2690*/  FMUL.FTZ R153, R153, R158 ;  /* 0x0000009e99997220 */ /* 0x000fe20000410000 */
[----:B----4-:R-:W-:-:S04]  /*26a0*/  IMAD.U32 R43, R145, 0x10000, RZ ;  /* 0x00010000912b7824 */ /* 0x010fc800078e00ff */
[----:B------:R-:W-:Y:S01]  /*26b0*/  FFMA.FTZ R160, R160, R43, R153 ;  /* 0x0000002ba0a07223 */ /* 0x000fe20000010099 */
[----:B------:R-:W-:Y:S01]  /*26c0*/  IMAD.U32 R43, R152, 0x10000, RZ ;  /* 0x00010000982b7824 */ /* 0x000fe200078e00ff */
[C---:B------:R-:W-:Y:S02]  /*26d0*/  LEA R152, P2, R42.reuse, UR20, 0x1 ;  /* 0x000000142a987c11 */ /* 0x040fe4000f8408ff */
[----:B------:R-:W-:Y:S01]  /*26e0*/  IADD3.X R153, R63, R148, R64, P0, P1 ;  /* 0x000000943f997210 */ /* 0x000fe200007e2440 */
[----:B---3--:R-:W-:Y:S01]  /*26f0*/  IMAD.U32 R41, R159, 0x10000, RZ ;  /* 0x000100009f297824 */ /* 0x008fe200078e00ff */
[----:B------:R-:W-:Y:S02]  /*2700*/  PRMT R145, R145, 0x7632, R145 ;  /* 0x0000763291917816 */ /* 0x000fe40000000091 */
[----:B------:R-:W-:Y:S01]  /*2710*/  LEA.HI.X R153, R42, UR21, R153, 0x1, P2 ;  /* 0x000000152a997c11 */ /* 0x000fe200090f0c99 */
[----:B------:R-:W-:Y:S01]  /*2720*/  FMUL.FTZ R42, R40, R41 ;  /* 0x00000029282a7220 */ /* 0x000fe20000410000 */
[----:B------:R-:W-:Y:S01]  /*2730*/  FMUL.FTZ R43, R46, R43 ;  /* 0x0000002b2e2b7220 */ /* 0x000fe20000410000 */
[----:B-----5:R-:W-:-:S02]  /*2740*/  IMAD.U32 R40, R156, 0x10000, RZ ;  /* 0x000100009c287824 */ /* 0x020fc400078e00ff */
[----:B------:R-:W-:Y:S01]  /*2750*/  IMAD.U32 R145, R145, 0x10000, RZ ;  /* 0x0001000091917824 */ /* 0x000fe200078e00ff */
[----:B------:R-:W2:Y:S01]  /*2760*/  LDG.E.CONSTANT R158, desc[UR10][R152.64] ;  /* 0x0000000a989e7981 */ /* 0x000ea2000c1e9900 */
[----:B------:R-:W-:Y:S02]  /*2770*/  FFMA.FTZ R161, R161, R40, R42 ;  /* 0x00000028a1a17223 */ /* 0x000fe4000001002a */
[----:B------:R-:W-:Y:S02]  /*2780*/  FFMA.FTZ R46, R44, R145, R43 ;  /* 0x000000912c2e7223 */ /* 0x000fe4000001002b */
[----:B------:R-:W0:Y:S04]  /*2790*/  LDS.128 R40, [R2+0x10] ;  /* 0x0000100002287984 */ /* 0x000e280000000c00 */
[----:B------:R1:W3:Y:S01]  /*27a0*/  LDG.E.CONSTANT R145, desc[UR10][R152.64+0x4] ;  /* 0x0000040a98917981 */ /* 0x0002e2000c1e9900 */
[----:B------:R-:W-:-:S02]  /*27b0*/  PRMT R159, R159, 0x7632, R159 ;  /* 0x000076329f9f7816 */ /* 0x000fc4000000009f */
[----:B------:R-:W-:-:S03]  /*27c0*/  PRMT R156, R156, 0x7632, R156 ;  /* 0x000076329c9c7816 */ /* 0x000fc6000000009c */
[----:B------:R-:W-:Y:S02]  /*27d0*/  IMAD.U32 R44, R159, 0x10000, RZ ;  /* 0x000100009f2c7824 */ /* 0x000fe400078e00ff */
[----:B------:R-:W-:Y:S02]  /*27e0*/  IMAD.U32 R156, R156, 0x10000, RZ ;  /* 0x000100009c9c7824 */ /* 0x000fe400078e00ff */
[----:B------:R-:W-:-:S04]  /*27f0*/  FMUL.FTZ R44, R47, R44 ;  /* 0x0000002c2f2c7220 */ /* 0x000fc80000410000 */
[----:B------:R-:W-:Y:S01]  /*2800*/  FFMA.FTZ R47, R45, R156, R44 ;  /* 0x0000009c2d2f7223 */ /* 0x000fe2000001002c */
[----:B------:R-:W-:Y:S02]  /*2810*/  IMAD.U32 R44, R155, 0x10000, RZ ;  /* 0x000100009b2c7824 */ /* 0x000fe400078e00ff */
[----:B0-----:R-:W-:-:S04]  /*2820*/  IMAD.U32 R45, R40, 0x10000, RZ ;  /* 0x00010000282d7824 */ /* 0x001fc800078e00ff */
[----:B------:R-:W-:Y:S01]  /*2830*/  FFMA.FTZ R160, R45, R44, R160 ;  /* 0x0000002c2da07223 */ /* 0x000fe200000100a0 */
[----:B------:R-:W-:-:S04]  /*2840*/  IADD3 R45, P0, P1, R127, R150, R126 ;  /* 0x000000967f2d7210 */ /* 0x000fc8000791e07e */
[----:B------:R-:W-:Y:S02]  /*2850*/  LEA R44, P2, R45, UR20, 0x1 ;  /* 0x000000142d2c7c11 */ /* 0x000fe4000f8408ff */
[----:B-1----:R-:W-:-:S04]  /*2860*/  IADD3.X R152, R61, R148, R62, P0, P1 ;  /* 0x000000943d987210 */ /* 0x002fc800007e243e */
[----:B------:R-:W-:Y:S02]  /*2870*/  LEA.HI.X R45, R45, UR21, R152, 0x1, P2 ;  /* 0x000000152d2d7c11 */ /* 0x000fe400090f0c98 */
[----:B------:R-:W-:-:S03]  /*2880*/  PRMT R40, R40, 0x7632, R40 ;  /* 0x0000763228287816 */ /* 0x000fc60000000028 */
[----:B------:R-:W4:Y:S01]  /*2890*/  LDG.E.CONSTANT R152, desc[UR10][R44.64] ;  /* 0x0000000a2c987981 */ /* 0x000f22000c1e9900 */
[----:B------:R-:W-:Y:S02]  /*28a0*/  IMAD.U32 R159, R154, 0x10000, RZ ;  /* 0x000100009a9f7824 */ /* 0x000fe400078e00ff */
[----:B------:R-:W-:Y:S01]  /*28b0*/  IMAD.U32 R153, R40, 0x10000, RZ ;  /* 0x0001000028997824 */ /* 0x000fe200078e00ff */
[----:B------:R-:W-:Y:S01]  /*28c0*/  PRMT R154, R154, 0x7632, R154 ;  /* 0x000076329a9a7816 */ /* 0x000fe2000000009a */
[C---:B------:R-:W-:Y:S01]  /*28d0*/  IMAD.U32 R40, R41.reuse, 0x10000, RZ ;  /* 0x0001000029287824 */ /* 0x040fe200078e00ff */
[----:B------:R-:W-:Y:S01]  /*28e0*/  PRMT R41, R41, 0x7632, R41 ;  /* 0x0000763229297816 */ /* 0x000fe20000000029 */
[----:B------:R0:W5:Y:S02]  /*28f0*/  LDG.E.CONSTANT R156, desc[UR10][R44.64+0x4] ;  /* 0x0000040a2c9c7981 */ /* 0x000164000c1e9900 */
[----:B------:R-:W-:Y:S01]  /*2900*/  FFMA.FTZ R159, R40, R159, R161 ;  /* 0x0000009f289f7223 */ /* 0x000fe200000100a1 */
[----:B------:R-:W-:-:S02]  /*2910*/  IMAD.U32 R154, R154, 0x10000, RZ ;  /* 0x000100009a9a7824 */ /* 0x000fc400078e00ff */
[----:B------:R-:W-:Y:S01]  /*2920*/  IMAD.U32 R40, R41, 0x10000, RZ ;  /* 0x0001000029287824 */ /* 0x000fe200078e00ff */
[----:B------:R-:W-:Y:S01]  /*2930*/  PRMT R155, R155, 0x7632, R155 ;  /* 0x000076329b9b7816 */ /* 0x000fe2000000009b */
[C---:B------:R-:W-:Y:S01]  /*2940*/  IMAD.U32 R41, R42.reuse, 0x10000, RZ ;  /* 0x000100002a297824 */ /* 0x040fe200078e00ff */
[----:B------:R-:W-:Y:S01]  /*2950*/  PRMT R42, R42, 0x7632, R42 ;  /* 0x000076322a2a7816 */ /* 0x000fe2000000002a */
[----:B------:R-:W-:Y:S01]  /*2960*/  FFMA.FTZ R40, R40, R154, R47 ;  /* 0x0000009a28287223 */ /* 0x000fe2000001002f */
[----:B------:R-:W-:Y:S01]  /*2970*/  IMAD.U32 R47, R143, 0x10000, RZ ;  /* 0x000100008f2f7824 */ /* 0x000fe200078e00ff */
[----:B------:R-:W-:Y:S02]  /*2980*/  SHF.L.U32 R155, R155, 0x10, RZ ;  /* 0x000000109b9b7819 */ /* 0x000fe400000006ff */
[----:B------:R-:W-:Y:S01]  /*2990*/  PRMT R143, R143, 0x7632, R143 ;  /* 0x000076328f8f7816 */ /* 0x000fe2000000008f */
[----:B------:R-:W-:Y:S01]  /*29a0*/  FFMA.FTZ R41, R41, R47, R160 ;  /* 0x0000002f29297223 */ /* 0x000fe200000100a0 */
[----:B------:R-:W-:-:S02]  /*29b0*/  IMAD.U32 R47, R42, 0x10000, RZ ;  /* 0x000100002a2f7824 */ /* 0x000fc400078e00ff */
[----:B------:R-:W-:Y:S01]  /*29c0*/  FFMA.FTZ R46, R153, R155, R46 ;  /* 0x0000009b992e7223 */ /* 0x000fe2000001002e */
[----:B------:R-:W-:-:S04]  /*29d0*/  IMAD.U32 R42, R143, 0x10000, RZ ;  /* 0x000100008f2a7824 */ /* 0x000fc800078e00ff */
[----:B------:R-:W-:Y:S01]  /*29e0*/  FFMA.FTZ R42, R47, R42, R46 ;  /* 0x0000002a2f2a7223 */ /* 0x000fe2000001002e */
[----:B------:R-:W-:-:S04]  /*29f0*/  IADD3 R46, P0, P1, R125, R150, R124 ;  /* 0x000000967d2e7210 */ /* 0x000fc8000791e07c */
[----:B------:R-:W-:Y:S02]  /*2a00*/  LEA R154, P2, R46, UR20, 0x1 ;  /* 0x000000142e9a7c11 */ /* 0x000fe4000f8408ff */
[----:B------:R-:W-:Y:S01]  /*2a10*/  IADD3.X R47, R59, R148, R60, P0, P1 ;  /* 0x000000943b2f7210 */ /* 0x000fe200007e243c */
[----:B0-----:R-:W-:-:S03]  /*2a20*/  IMAD.U32 R44, R149, 0x10000, RZ ;  /* 0x00010000952c7824 */ /* 0x001fc600078e00ff */
[----:B------:R-:W-:Y:S01]  /*2a30*/  LEA.HI.X R155, R46, UR21, R47, 0x1, P2 ;  /* 0x000000152e9b7c11 */ /* 0x000fe200090f0c2f */
[----:B------:R-:W-:-:S04]  /*2a40*/  IMAD.U32 R46, R43, 0x10000, RZ ;  /* 0x000100002b2e7824 */ /* 0x000fc800078e00ff */
[----:B------:R-:W5:Y:S01]  /*2a50*/  LDG.E.CONSTANT R143, desc[UR10][R154.64] ;  /* 0x0000000a9a8f7981 */ /* 0x000f62000c1e9900 */
[----:B------:R-:W-:-:S03]  /*2a60*/  FFMA.FTZ R159, R46, R44, R159 ;  /* 0x0000002c2e9f7223 */ /* 0x000fc6000001009f */
[----:B------:R-:W0:Y:S04]  /*2a70*/  LDS.128 R44, [R2+0x20] ;  /* 0x00002000022c7984 */ /* 0x000e280000000c00 */
[----:B------:R1:W5:Y:S01]  /*2a80*/  LDG.E.CONSTANT R153, desc[UR10][R154.64+0x4] ;  /* 0x0000040a9a997981 */ /* 0x000362000c1e9900 */
[----:B------:R-:W-:Y:S02]  /*2a90*/  PRMT R43, R43, 0x7632, R43 ;  /* 0x000076322b2b7816 */ /* 0x000fe4000000002b */
[----:B------:R-:W-:Y:S02]  /*2aa0*/  PRMT R149, R149, 0x7632, R149 ;  /* 0x0000763295957816 */ /* 0x000fe40000000095 */
[----:B------:R-:W-:-:S03]  /*2ab0*/  SHF.L.U32 R43, R43, 0x10, RZ ;  /* 0x000000102b2b7819 */ /* 0x000fc600000006ff */
[----:B------:R-:W-:-:S04]  /*2ac0*/  IMAD.U32 R149, R149, 0x10000, RZ ;  /* 0x0001000095957824 */ /* 0x000fc800078e00ff */
[----:B------:R-:W-:Y:S01]  /*2ad0*/  FFMA.FTZ R160, R43, R149, R40 ;  /* 0x000000952ba07223 */ /* 0x000fe20000010028 */
[----:B------:R-:W-:Y:S02]  /*2ae0*/  IMAD.U32 R43, R151, 0x10000, RZ ;  /* 0x00010000972b7824 */ /* 0x000fe400078e00ff */
[----:B0-----:R-:W-:-:S04]  /*2af0*/  IMAD.U32 R40, R44, 0x10000, RZ ;  /* 0x000100002c287824 */ /* 0x001fc800078e00ff */
[----:B------:R-:W-:Y:S01]  /*2b00*/  FFMA.FTZ R43, R40, R43, R41 ;  /* 0x0000002b282b7223 */ /* 0x000fe20000010029 */
[----:B------:R-:W-:-:S04]  /*2b10*/  IADD3 R41, P0, P1, R123, R150, R122 ;  /* 0x000000967b297210 */ /* 0x000fc8000791e07a */
[----:B------:R-:W-:Y:S02]  /*2b20*/  LEA R40, P2, R41, UR20, 0x1 ;  /* 0x0000001429287c11 */ /* 0x000fe4000f8408ff */
[----:B-1----:R-:W-:-:S04]  /*2b30*/  IADD3.X R154, R57, R148, R58, P0, P1 ;  /* 0x00000094399a7210 */ /* 0x002fc800007e243a */
[----:B------:R-:W-:-:S05]  /*2b40*/  LEA.HI.X R41, R41, UR21, R154, 0x1, P2 ;  /* 0x0000001529297c11 */ /* 0x000fca00090f0c9a */
[----:B------:R-:W5:Y:S01]  /*2b50*/  LDG.E.CONSTANT R149, desc[UR10][R40.64] ;  /* 0x0000000a28957981 */ /* 0x000f62000c1e9900 */
[----:B------:R-:W-:Y:S02]  /*2b60*/  PRMT R44, R44, 0x7632, R44 ;  /* 0x000076322c2c7816 */ /* 0x000fe4000000002c */
[----:B------:R-:W-:-:S03]  /*2b70*/  PRMT R151, R151, 0x7632, R151 ;  /* 0x0000763297977816 */ /* 0x000fc60000000097 */
[----:B------:R-:W-:Y:S02]  /*2b80*/  IMAD.U32 R155, R44, 0x10000, RZ ;  /* 0x000100002c9b7824 */ /* 0x000fe400078e00ff */
[----:B------:R-:W-:Y:S02]  /*2b90*/  IMAD.U32 R151, R151, 0x10000, RZ ;  /* 0x0001000097977824 */ /* 0x000fe400078e00ff */
[----:B------:R-:W-:Y:S02]  /*2ba0*/  IMAD.U32 R44, R157, 0x10000, RZ ;  /* 0x000100009d2c7824 */ /* 0x000fe400078e00ff */
[----:B------:R-:W-:Y:S01]  /*2bb0*/  FFMA.FTZ R151, R155, R151, R42 ;  /* 0x000000979b977223 */ /* 0x000fe2000001002a */
[C---:B------:R-:W-:Y:S01]  /*2bc0*/  IMAD.U32 R42, R45.reuse, 0x10000, RZ ;  /* 0x000100002d2a7824 */ /* 0x040fe200078e00ff */
[----:B------:R-:W-:Y:S02]  /*2bd0*/  PRMT R45, R45, 0x7632, R45 ;  /* 0x000076322d2d7816 */ /* 0x000fe4000000002d */
[----:B------:R-:W-:Y:S01]  /*2be0*/  PRMT R157, R157, 0x7632, R157 ;  /* 0x000076329d9d7816 */ /* 0x000fe2000000009d */
[----:B------:R-:W-:-:S02]  /*2bf0*/  FFMA.FTZ R42, R42, R44, R159 ;  /* 0x0000002c2a2a7223 */ /* 0x000fc4000001009f */
[----:B------:R-:W-:Y:S02]  /*2c00*/  IMAD.U32 R45, R45, 0x10000, RZ ;  /* 0x000100002d2d7824 */ /* 0x000fe400078e00ff */
[----:B------:R-:W-:Y:S02]  /*2c10*/  IMAD.U32 R44, R157, 0x10000, RZ ;  /* 0x000100009d2c7824 */ /* 0x000fe400078e00ff */
[----:B------:R0:W5:Y:S01]  /*2c20*/  LDG.E.CONSTANT R157, desc[UR10][R40.64+0x4] ;  /* 0x0000040a289d7981 */ /* 0x000162000c1e9900 */
[C---:B------:R-:W-:Y:S02]  /*2c30*/  IMAD.U32 R154, R46.reuse, 0x10000, RZ ;  /* 0x000100002e9a7824 */ /* 0x040fe400078e00ff */
[----:B------:R-:W-:Y:S01]  /*2c40*/  FFMA.FTZ R44, R45, R44, R160 ;  /* 0x0000002c2d2c7223 */ /* 0x000fe200000100a0 */
[----:B------:R-:W-:-:S05]  /*2c50*/  PRMT R46, R46, 0x7632, R46 ;  /* 0x000076322e2e7816 */ /* 0x000fca000000002e */
[----:B------:R-:W-:Y:S01]  /*2c60*/  IMAD.U32 R46, R46, 0x10000, RZ ;  /* 0x000100002e2e7824 */ /* 0x000fe200078e00ff */
[C---:B--2---:R-:W-:Y:S02]  /*2c70*/  SHF.L.U32 R45, R158.reuse, 0x10, RZ ;  /* 0x000000109e2d7819 */ /* 0x044fe400000006ff */
[----:B------:R-:W-:-:S03]  /*2c80*/  PRMT R158, R158, 0x7632, R158 ;  /* 0x000076329e9e7816 */ /* 0x000fc6000000009e */
[----:B------:R-:W-:Y:S01]  /*2c90*/  FFMA.FTZ R45, R154, R45, R43 ;  /* 0x0000002d9a2d7223 */ /* 0x000fe2000001002b */
[----:B------:R-:W-:Y:S01]  /*2ca0*/  IADD3 R43, P0, P1, R121, R150, R120 ;  /* 0x00000096792b7210 */ /* 0x000fe2000791e078 */
[----:B------:R-:W-:-:S03]  /*2cb0*/  IMAD.U32 R158, R158, 0x10000, RZ ;  /* 0x000100009e9e7824 */ /* 0x000fc600078e00ff */
[----:B------:R-:W-:Y:S01]  /*2cc0*/  LEA R154, P2, R43, UR20, 0x1 ;  /* 0x000000142b9a7c11 */ /* 0x000fe2000f8408ff */
[----:B------:R-:W-:Y:S01]  /*2cd0*/  FFMA.FTZ R159, R46, R158, R151 ;  /* 0x0000009e2e9f7223 */ /* 0x000fe20000010097 */
[----:B------:R-:W-:-:S04]  /*2ce0*/  IADD3.X R46, R55, R148, R56, P0, P1 ;  /* 0x00000094372e7210 */ /* 0x000fc800007e2438 */
[----:B------:R-:W-:Y:S01]  /*2cf0*/  LEA.HI.X R155, R43, UR21, R46, 0x1, P2 ;  /* 0x000000152b9b7c11 */ /* 0x000fe200090f0c2e */
[----:B------:R-:W-:Y:S02]  /*2d00*/  IMAD.U32 R43, R47, 0x10000, RZ ;  /* 0x000100002f2b7824 */ /* 0x000fe400078e00ff */
[----:B---3--:R-:W-:Y:S02]  /*2d10*/  IMAD.U32 R46, R145, 0x10000, RZ ;  /* 0x00010000912e7824 */ /* 0x008fe400078e00ff */
[----:B------:R-:W2:Y:S02]  /*2d20*/  LDG.E.CONSTANT R158, desc[UR10][R154.64] ;  /* 0x0000000a9a9e7981 */ /* 0x000ea4000c1e9900 */
[----:B------:R-:W-:Y:S02]  /*2d30*/  FFMA.FTZ R46, R43, R46, R42 ;  /* 0x0000002e2b2e7223 */ /* 0x000fe4000001002a */
[----:B0-----:R-:W0:Y:S04]  /*2d40*/  LDS.128 R40, [R2+0x30] ;  /* 0x0000300002287984 */ /* 0x001e280000000c00 */
[----:B------:R1:W3:Y:S01]  /*2d50*/  LDG.E.CONSTANT R151, desc[UR10][R154.64+0x4] ;  /* 0x0000040a9a977981 */ /* 0x0002e2000c1e9900 */
[----:B------:R-:W-:-:S02]  /*2d60*/  PRMT R47, R47, 0x7632, R47 ;  /* 0x000076322f2f7816 */ /* 0x000fc4000000002f */
[----:B------:R-:W-:-:S03]  /*2d70*/  PRMT R145, R145, 0x7632, R145 ;  /* 0x0000763291917816 */ /* 0x000fc60000000091 */
[----:B------:R-:W-:Y:S02]  /*2d80*/  IMAD.U32 R47, R47, 0x10000, RZ ;  /* 0x000100002f2f7824 */ /* 0x000fe400078e00ff */
[----:B------:R-:W-:-:S04]  /*2d90*/  IMAD.U32 R145, R145, 0x10000, RZ ;  /* 0x0001000091917824 */ /* 0x000fc800078e00ff */
[----:B------:R-:W-:Y:S01]  /*2da0*/  FFMA.FTZ R145, R47, R145, R44 ;  /* 0x000000912f917223 */ /* 0x000fe2000001002c */
[----:B0-----:R-:W-:Y:S02]  /*2db0*/  IMAD.U32 R44, R40, 0x10000, RZ ;  /* 0x00010000282c7824 */ /* 0x001fe400078e00ff */
[----:B----4-:R-:W-:-:S04]  /*2dc0*/  IMAD.U32 R47, R152, 0x10000, RZ ;  /* 0x00010000982f7824 */ /* 0x010fc800078e00ff */
[----:B------:R-:W-:Y:S01]  /*2dd0*/  FFMA.FTZ R47, R44, R47, R45 ;  /* 0x0000002f2c2f7223 */ /* 0x000fe2000001002d */
[----:B------:R-:W-:-:S04]  /*2de0*/  IADD3 R45, P0, P1, R119, R150, R118 ;  /* 0x00000096772d7210 */ /* 0x000fc8000791e076 */
[----:B------:R-:W-:Y:S02]  /*2df0*/  LEA R44, P2, R45, UR20, 0x1 ;  /* 0x000000142d2c7c11 */ /* 0x000fe4000f8408ff */
[----:B-1----:R-:W-:-:S04]  /*2e00*/  IADD3.X R154, R53, R148, R54, P0, P1 ;  /* 0x00000094359a7210 */ /* 0x002fc800007e2436 */
[--C-:B------:R-:W-:Y:S02]  /*2e10*/  LEA.HI.X R45, R45, UR21, R154.reuse, 0x1, P2 ;  /* 0x000000152d2d7c11 */ /* 0x100fe400090f0c9a */
[----:B------:R-:W-:Y:S02]  /*2e20*/  PRMT R154, R40, 0x7632, R154 ;  /* 0x00007632289a7816 */ /* 0x000fe4000000009a */
[----:B------:R-:W-:Y:S02]  /*2e30*/  PRMT R40, R152, 0x7632, R40 ;  /* 0x0000763298287816 */ /* 0x000fe40000000028 */
[----:B------:R-:W4:Y:S01]  /*2e40*/  LDG.E.CONSTANT R152, desc[UR10][R44.64] ;  /* 0x0000000a2c987981 */ /* 0x000f22000c1e9900 */
[----:B------:R-:W-:Y:S02]  /*2e50*/  IMAD.U32 R154, R154, 0x10000, RZ ;  /* 0x000100009a9a7824 */ /* 0x000fe400078e00ff */
[----:B------:R-:W-:Y:S01]  /*2e60*/  IMAD.U32 R40, R40, 0x10000, RZ ;  /* 0x0001000028287824 */ /* 0x000fe200078e00ff */
[----:B------:R-:W-:-:S03]  /*2e70*/  SHF.L.U32 R155, R41, 0x10, RZ ;  /* 0x00000010299b7819 */ /* 0x000fc600000006ff */
[----:B------:R-:W-:Y:S01]  /*2e80*/  FFMA.FTZ R159, R154, R40, R159 ;  /* 0x000000289a9f7223 */ /* 0x000fe2000001009f */
[C---:B-----5:R-:W-:Y:S01]  /*2e90*/  IMAD.U32 R40, R156.reuse, 0x10000, RZ ;  /* 0x000100009c287824 */ /* 0x060fe200078e00ff */
[----:B------:R-:W-:Y:S02]  /*2ea0*/  PRMT R41, R41, 0x7632, R41 ;  /* 0x0000763229297816 */ /* 0x000fe40000000029 */
[----:B------:R-:W-:Y:S01]  /*2eb0*/  PRMT R156, R156, 0x7632, R156 ;  /* 0x000076329c9c7816 */ /* 0x000fe2000000009c */
[----:B------:R-:W-:Y:S02]  /*2ec0*/  FFMA.FTZ R46, R155, R40, R46 ;  /* 0x000000289b2e7223 */ /* 0x000fe4000001002e */
[----:B------:R-:W-:Y:S01]  /*2ed0*/  IMAD.U32 R40, R41, 0x10000, RZ ;  /* 0x0001000029287824 */ /* 0x000fe200078e00ff */
[----:B------:R-:W-:Y:S01]  /*2ee0*/  IADD3 R41, P0, P1, R117, R150, R116 ;  /* 0x0000009675297210 */ /* 0x000fe2000791e074 */
[----:B------:R-:W-:-:S03]  /*2ef0*/  IMAD.U32 R156, R156, 0x10000, RZ ;  /* 0x000100009c9c7824 */ /* 0x000fc600078e00ff */
[----:B------:R-:W-:Y:S01]  /*2f00*/  LEA R154, P2, R41, UR20, 0x1 ;  /* 0x00000014299a7c11 */ /* 0x000fe2000f8408ff */
[----:B------:R-:W-:Y:S01]  /*2f10*/  FFMA.FTZ R40, R40, R156, R145 ;  /* 0x0000009c28287223 */ /* 0x000fe20000010091 */
[----:B------:R-:W-:Y:S01]  /*2f20*/  IADD3.X R156, R51, R148, R52, P0, P1 ;  /* 0x00000094339c7210 */ /* 0x000fe200007e2434 */
[----:B------:R0:W5:Y:S03]  /*2f30*/  LDG.E.CONSTANT R145, desc[UR10][R44.64+0x4] ;  /* 0x0000040a2c917981 */ /* 0x000166000c1e9900 */
[----:B------:R-:W-:Y:S01]  /*2f40*/  LEA.HI.X R155, R41, UR21, R156, 0x1, P2 ;  /* 0x00000015299b7c11 */ /* 0x000fe200090f0c9c */
[----:B------:R-:W-:Y:S02]  /*2f50*/  IMAD.U32 R156, R42, 0x10000, RZ ;  /* 0x000100002a9c7824 */ /* 0x000fe400078e00ff */
[----:B------:R-:W-:-:S04]  /*2f60*/  IMAD.U32 R41, R143, 0x10000, RZ ;  /* 0x000100008f297824 */ /* 0x000fc800078e00ff */
[--C-:B------:R-:W-:Y:S01]  /*2f70*/  FFMA.FTZ R41, R156, R41, R47.reuse ;  /* 0x000000299c297223 */ /* 0x100fe2000001002f */
[----:B------:R-:W-:Y:S01]  /*2f80*/  PRMT R47, R42, 0x7632, R47 ;  /* 0x000076322a2f7816 */ /* 0x000fe2000000002f */
[----:B------:R-:W5:Y:S01]  /*2f90*/  LDG.E.CONSTANT R156, desc[UR10][R154.64+0x4] ;  /* 0x0000040a9a9c7981 */ /* 0x000f62000c1e9900 */
[----:B------:R-:W-:-:S03]  /*2fa0*/  PRMT R42, R143, 0x7632, R42 ;  /* 0x000076328f2a7816 */ /* 0x000fc6000000002a */
[----:B0-----:R-:W-:Y:S01]  /*2fb0*/  IMAD.U32 R44, R47, 0x10000, RZ ;  /* 0x000100002f2c7824 */ /* 0x001fe200078e00ff */
[----:B------:R0:W5:Y:S01]  /*2fc0*/  LDG.E.CONSTANT R143, desc[UR10][R154.64] ;  /* 0x0000000a9a8f7981 */ /* 0x000162000c1e9900 */
[----:B------:R-:W-:-:S04]  /*2fd0*/  IMAD.U32 R42, R42, 0x10000, RZ ;  /* 0x000100002a2a7824 */ /* 0x000fc800078e00ff */
[----:B------:R-:W-:Y:S01]  /*2fe0*/  FFMA.FTZ R42, R44, R42, R159 ;  /* 0x0000002a2c2a7223 */ /* 0x000fe2000001009f */
[----:B------:R-:W-:Y:S02]  /*2ff0*/  IMAD.U32 R44, R153, 0x10000, RZ ;  /* 0x00010000992c7824 */ /* 0x000fe400078e00ff */
[----:B------:R-:W-:-:S04]  /*3000*/  IMAD.U32 R159, R43, 0x10000, RZ ;  /* 0x000100002b9f7824 */ /* 0x000fc800078e00ff */
[----:B------:R-:W-:Y:S02]  /*3010*/  FFMA.FTZ R159, R159, R44, R46 ;  /* 0x0000002c9f9f7223 */ /* 0x000fe4000001002e */
[----:B------:R-:W1:Y:S01]  /*3020*/  LDS.128 R44, [R2+0x40] ;  /* 0x00004000022c7984 */ /* 0x000e620000000c00 */
[----:B------:R-:W-:Y:S02]  /*3030*/  PRMT R43, R43, 0x7632, R43 ;  /* 0x000076322b2b7816 */ /* 0x000fe4000000002b */
[----:B------:R-:W-:-:S03]  /*3040*/  PRMT R160, R153, 0x7632, R160 ;  /* 0x0000763299a07816 */ /* 0x000fc600000000a0 */
[----:B------:R-:W-:Y:S01]  /*3050*/  IMAD.U32 R43, R43, 0x10000, RZ ;  /* 0x000100002b2b7824 */ /* 0x000fe200078e00ff */
[----:B------:R-:W-:-:S05]  /*3060*/  SHF.L.U32 R160, R160, 0x10, RZ ;  /* 0x00000010a0a07819 */ /* 0x000fca00000006ff */
[----:B------:R-:W-:Y:S01]  /*3070*/  FFMA.FTZ R160, R43, R160, R40 ;  /* 0x000000a02ba07223 */ /* 0x000fe20000010028 */
[----:B------:R-:W-:Y:S02]  /*3080*/  IMAD.U32 R43, R149, 0x10000, RZ ;  /* 0x00010000952b7824 */ /* 0x000fe400078e00ff */
[----:B-1----:R-:W-:-:S04]  /*3090*/  IMAD.U32 R40, R44, 0x10000, RZ ;  /* 0x000100002c287824 */ /* 0x002fc800078e00ff */
[----:B------:R-:W-:Y:S01]  /*30a0*/  FFMA.FTZ R43, R40, R43, R41 ;  /* 0x0000002b282b7223 */ /* 0x000fe20000010029 */
[----:B------:R-:W-:-:S04]  /*30b0*/  IADD3 R41, P0, P1, R115, R150, R114 ;  /* 0x0000009673297210 */ /* 0x000fc8000791e072 */
[----:B------:R-:W-:Y:S02]  /*30c0*/  LEA R40, P2, R41, UR20, 0x1 ;  /* 0x0000001429287c11 */ /* 0x000fe4000f8408ff */
[----:B0-----:R-:W-:-:S04]  /*30d0*/  IADD3.X R154, R49, R148, R50, P0, P1 ;  /* 0x00000094319a7210 */ /* 0x001fc800007e2432 */
[----:B------:R-:W-:-:S05]  /*30e0*/  LEA.HI.X R41, R41, UR21, R154, 0x1, P2 ;  /* 0x0000001529297c11 */ /* 0x000fca00090f0c9a */
[----:B------:R-:W5:Y:S01]  /*30f0*/  LDG.E.CONSTANT R153, desc[UR10][R40.64] ;  /* 0x0000000a28997981 */ /* 0x000f62000c1e9900 */
[----:B------:R-:W-:Y:S02]  /*3100*/  PRMT R44, R44, 0x7632, R44 ;  /* 0x000076322c2c7816 */ /* 0x000fe4000000002c */
[----:B------:R-:W-:-:S03]  /*3110*/  PRMT R154, R149, 0x7632, R154 ;  /* 0x00007632959a7816 */ /* 0x000fc6000000009a */
[----:B------:R-:W-:Y:S02]  /*3120*/  IMAD.U32 R149, R44, 0x10000, RZ ;  /* 0x000100002c957824 */ /* 0x000fe400078e00ff */
[----:B------:R-:W-:-:S04]  /*3130*/  IMAD.U32 R44, R154, 0x10000, RZ ;  /* 0x000100009a2c7824 */ /* 0x000fc800078e00ff */
[----:B------:R-:W-:Y:S01]  /*3140*/  FFMA.FTZ R42, R149, R44, R42 ;  /* 0x0000002c952a7223 */ /* 0x000fe2000001002a */
[----:B------:R-:W-:Y:S02]  /*3150*/  IMAD.U32 R44, R45, 0x10000, RZ ;  /* 0x000100002d2c7824 */ /* 0x000fe400078e00ff */
[----:B------:R-:W-:Y:S01]  /*3160*/  IMAD.U32 R149, R157, 0x10000, RZ ;  /* 0x000100009d957824 */ /* 0x000fe200078e00ff */
[----:B------:R-:W-:-:S03]  /*3170*/  PRMT R45, R45, 0x7632, R45 ;  /* 0x000076322d2d7816 */ /* 0x000fc6000000002d */
[----:B------:R-:W-:Y:S01]  /*3180*/  FFMA.FTZ R159, R44, R149, R159 ;  /* 0x000000952c9f7223 */ /* 0x000fe2000001009f */
[----:B------:R-:W-:Y:S01]  /*3190*/  PRMT R44, R157, 0x7632, R44 ;  /* 0x000076329d2c7816 */ /* 0x000fe2000000002c */
[----:B------:R-:W-:Y:S01]  /*31a0*/  IMAD.U32 R45, R45, 0x10000, RZ ;  /* 0x000100002d2d7824 */ /* 0x000fe200078e00ff */
[----:B------:R0:W5:Y:S03]  /*31b0*/  LDG.E.CONSTANT R157, desc[UR10][R40.64+0x4] ;  /* 0x0000040a289d7981 */ /* 0x000166000c1e9900 */
[----:B------:R-:W-:-:S04]  /*31c0*/  IMAD.U32 R44, R44, 0x10000, RZ ;  /* 0x000100002c2c7824 */ /* 0x000fc800078e00ff */
[----:B------:R-:W-:Y:S01]  /*31d0*/  FFMA.FTZ R44, R45, R44, R160 ;  /* 0x0000002c2d2c7223 */ /* 0x000fe200000100a0 */
[----:B------:R-:W-:-:S04]  /*31e0*/  IADD3 R45, P0, P1, R113, R150, R112 ;  /* 0x00000096712d7210 */ /* 0x000fc8000791e070 */
[----:B------:R-:W-:Y:S02]  /*31f0*/  LEA R154, P2, R45, UR20, 0x1 ;  /* 0x000000142d9a7c11 */ /* 0x000fe4000f8408ff */
[----:B------:R-:W-:-:S04]  /*3200*/  IADD3.X R160, R39, R148, R48, P0, P1 ;  /* 0x0000009427a07210 */ /* 0x000fc800007e2430 */
[----:B------:R-:W-:Y:S01]  /*3210*/  LEA.HI.X R155, R45, UR21, R160, 0x1, P2 ;  /* 0x000000152d9b7c11 */ /* 0x000fe200090f0ca0 */
[C---:B------:R-:W-:Y:S01]  /*3220*/  IMAD.U32 R160, R46.reuse, 0x10000, RZ ;  /* 0x000100002ea07824 */ /* 0x040fe200078e00ff */
[----:B------:R-:W-:Y:S01]  /*3230*/  PRMT R46, R46, 0x7632, R46 ;  /* 0x000076322e2e7816 */ /* 0x000fe2000000002e */
[C---:B0-----:R-:W-:Y:S02]  /*3240*/  IMAD.U32 R40, R47.reuse, 0x10000, RZ ;  /* 0x000100002f287824 */ /* 0x041fe400078e00ff */
[----:B------:R-:W5:Y:S01]  /*3250*/  LDG.E.CONSTANT R149, desc[UR10][R154.64+0x4] ;  /* 0x0000040a9a957981 */ /* 0x000f62000c1e9900 */
[----:B------:R-:W-:Y:S02]  /*3260*/  SHF.L.U32 R41, R46, 0x10, RZ ;  /* 0x000000102e297819 */ /* 0x000fe400000006ff */
[----:B------:R-:W-:-:S05]  /*3270*/  PRMT R47, R47, 0x7632, R47 ;  /* 0x000076322f2f7816 */ /* 0x000fca000000002f */
[----:B------:R-:W-:Y:S02]  /*3280*/  IMAD.U32 R47, R47, 0x10000, RZ ;  /* 0x000100002f2f7824 */ /* 0x000fe400078e00ff */
[----:B--2---:R-:W-:-:S04]  /*3290*/  IMAD.U32 R45, R158, 0x10000, RZ ;  /* 0x000100009e2d7824 */ /* 0x004fc800078e00ff */
[--C-:B------:R-:W-:Y:S01]  /*32a0*/  FFMA.FTZ R45, R160, R45, R43.reuse ;  /* 0x0000002da02d7223 */ /* 0x100fe2000001002b */
[----:B------:R-:W-:Y:S02]  /*32b0*/  PRMT R43, R158, 0x7632, R43 ;  /* 0x000076329e2b7816 */ /* 0x000fe4000000002b */
[----:B------:R0:W2:Y:S03]  /*32c0*/  LDG.E.CONSTANT R158, desc[UR10][R154.64] ;  /* 0x0000000a9a9e7981 */ /* 0x0000a6000c1e9900 */
[----:B------:R-:W-:-:S04]  /*32d0*/  IMAD.U32 R46, R43, 0x10000, RZ ;  /* 0x000100002b2e7824 */ /* 0x000fc800078e00ff */
[----:B------:R-:W-:Y:S01]  /*32e0*/  FFMA.FTZ R46, R41, R46, R42 ;  /* 0x0000002e292e7223 */ /* 0x000fe2000001002a */
[----:B---3--:R-:W-:-:S04]  /*32f0*/  IMAD.U32 R41, R151, 0x10000, RZ ;  /* 0x0001000097297824 */ /* 0x008fc800078e00ff */
[----:B------:R-:W-:Y:S02]  /*3300*/  FFMA.FTZ R159, R40, R41, R159 ;  /* 0x00000029289f7223 */ /* 0x000fe4000001009f */
[----:B------:R-:W1:Y:S01]  /*3310*/  LDS.128 R40, [R2+0x50] ;  /* 0x0000500002287984 */ /* 0x000e620000000c00 */
[----:B------:R-:W-:-:S05]  /*3320*/  PRMT R151, R151, 0x7632, R151 ;  /* 0x0000763297977816 */ /* 0x000fca0000000097 */
[----:B------:R-:W-:-:S04]  /*3330*/  IMAD.U32 R151, R151, 0x10000, RZ ;  /* 0x0001000097977824 */ /* 0x000fc800078e00ff */
[----:B------:R-:W-:Y:S01]  /*3340*/  FFMA.FTZ R47, R47, R151, R44 ;  /* 0x000000972f2f7223 */ /* 0x000fe2000001002c */
[----:B-1----:R-:W-:Y:S02]  /*3350*/  IMAD.U32 R160, R40, 0x10000, RZ ;  /* 0x0001000028a07824 */ /* 0x002fe400078e00ff */
[----:B----4-:R-:W-:-:S04]  /*3360*/  IMAD.U32 R44, R152, 0x10000, RZ ;  /* 0x00010000982c7824 */ /* 0x010fc800078e00ff */
[----:B------:R-:W-:Y:S01]  /*3370*/  FFMA.FTZ R160, R160, R44, R45 ;  /* 0x0000002ca0a07223 */ /* 0x000fe2000001002d */
[----:B------:R-:W-:-:S04]  /*3380*/  IADD3 R45, P0, P1, R111, R150, R110 ;  /* 0x000000966f2d7210 */ /* 0x000fc8000791e06e */
[----:B------:R-:W-:Y:S02]  /*3390*/  LEA R44, P2, R45, UR20, 0x1 ;  /* 0x000000142d2c7c11 */ /* 0x000fe4000f8408ff */
[----:B0-----:R-:W-:-:S04]  /*33a0*/  IADD3.X R154, R22, R148, R3, P0, P1 ;  /* 0x00000094169a7210 */ /* 0x001fc800007e2403 */
[----:B------:R-:W-:Y:S02]  /*33b0*/  LEA.HI.X R45, R45, UR21, R154, 0x1, P2 ;  /* 0x000000152d2d7c11 */ /* 0x000fe400090f0c9a */
[----:B------:R-:W-:-:S03]  /*33c0*/  PRMT R40, R40, 0x7632, R40 ;  /* 0x0000763228287816 */ /* 0x000fc60000000028 */
[----:B------:R-:W3:Y:S01]  /*33d0*/  LDG.E.CONSTANT R151, desc[UR10][R44.64] ;  /* 0x0000000a2c977981 */ /* 0x000ee2000c1e9900 */
[----:B------:R-:W-:Y:S01]  /*33e0*/  PRMT R152, R152, 0x7632, R152 ;  /* 0x0000763298987816 */ /* 0x000fe20000000098 */
[----:B------:R-:W-:-:S04]  /*33f0*/  IMAD.U32 R155, R40, 0x10000, RZ ;  /* 0x00010000289b7824 */ /* 0x000fc800078e00ff */
[----:B------:R-:W-:Y:S01]  /*3400*/  IMAD.U32 R40, R152, 0x10000, RZ ;  /* 0x0001000098287824 */ /* 0x000fe200078e00ff */
[----:B-----5:R-:W-:-:S03]  /*3410*/  SHF.L.U32 R152, R145, 0x10, RZ ;  /* 0x0000001091987819 */ /* 0x020fc600000006ff */
[----:B------:R-:W-:Y:S01]  /*3420*/  FFMA.FTZ R46, R155, R40, R46 ;  /* 0x000000289b2e7223 */ /* 0x000fe2000001002e */
[C---:B------:R-:W-:Y:S01]  /*3430*/  IMAD.U32 R40, R41.reuse, 0x10000, RZ ;  /* 0x0001000029287824 */ /* 0x040fe200078e00ff */
[----:B------:R-:W-:Y:S02]  /*3440*/  PRMT R41, R41, 0x7632, R41 ;  /* 0x0000763229297816 */ /* 0x000fe40000000029 */
[----:B------:R-:W-:Y:S01]  /*3450*/  PRMT R145, R145, 0x7632, R145 ;  /* 0x0000763291917816 */ /* 0x000fe20000000091 */
[----:B------:R-:W-:Y:S02]  /*3460*/  FFMA.FTZ R159, R40, R152, R159 ;  /* 0x00000098289f7223 */ /* 0x000fe4000001009f */
[----:B------:R-:W-:Y:S02]  /*3470*/  IMAD.U32 R40, R41, 0x10000, RZ ;  /* 0x0001000029287824 */ /* 0x000fe400078e00ff */
[----:B------:R-:W-:Y:S02]  /*3480*/  IMAD.U32 R41, R145, 0x10000, RZ ;  /* 0x0001000091297824 */ /* 0x000fe400078e00ff */
[----:B------:R0:W4:Y:S02]  /*3490*/  LDG.E.CONSTANT R145, desc[UR10][R44.64+0x4] ;  /* 0x0000040a2c917981 */ /* 0x000124000c1e9900 */
[----:B------:R-:W-:Y:S01]  /*34a0*/  FFMA.FTZ R40, R40, R41, R47 ;  /* 0x0000002928287223 */ /* 0x000fe2000001002f */
[----:B------:R-:W-:-:S02]  /*34b0*/  IMAD.U32 R41, R42, 0x10000, RZ ;  /* 0x000100002a297824 */ /* 0x000fc400078e00ff */
[----:B------:R-:W-:-:S04]  /*34c0*/  IMAD.U32 R47, R143, 0x10000, RZ ;  /* 0x000100008f2f7824 */ /* 0x000fc800078e00ff */
[----:B------:R-:W-:Y:S01]  /*34d0*/  FFMA.FTZ R41, R41, R47, R160 ;  /* 0x0000002f29297223 */ /* 0x000fe200000100a0 */
[----:B------:R-:W-:Y:S02]  /*34e0*/  IADD3 R47, P0, P1, R109, R150, R108 ;  /* 0x000000966d2f7210 */ /* 0x000fe4000791e06c */
[----:B------:R-:W-:Y:S02]  /*34f0*/  PRMT R42, R42, 0x7632, R42 ;  /* 0x000076322a2a7816 */ /* 0x000fe4000000002a */
[----:B------:R-:W-:Y:S02]  /*3500*/  LEA R154, P2, R47, UR20, 0x1 ;  /* 0x000000142f9a7c11 */ /* 0x000fe4000f8408ff */
[----:B------:R-:W-:Y:S02]  /*3510*/  IADD3.X R152, R21, R148, R4, P0, P1 ;  /* 0x0000009415987210 */ /* 0x000fe400007e2404 */
[----:B------:R-:W-:Y:S01]  /*3520*/  PRMT R143, R143, 0x7632, R143 ;  /* 0x000076328f8f7816 */ /* 0x000fe2000000008f */
[----:B0-----:R-:W-:Y:S01]  /*3530*/  IMAD.U32 R44, R43, 0x10000, RZ ;  /* 0x000100002b2c7824 */ /* 0x001fe200078e00ff */
[----:B------:R-:W-:Y:S01]  /*3540*/  LEA.HI.X R155, R47, UR21, R152, 0x1, P2 ;  /* 0x000000152f9b7c11 */ /* 0x000fe200090f0c98 */
[----:B------:R-:W-:-:S02]  /*3550*/  IMAD.U32 R47, R42, 0x10000, RZ ;  /* 0x000100002a2f7824 */ /* 0x000fc400078e00ff */
[----:B------:R-:W-:Y:S02]  /*3560*/  IMAD.U32 R45, R156, 0x10000, RZ ;  /* 0x000100009c2d7824 */ /* 0x000fe400078e00ff */
[----:B------:R-:W-:Y:S01]  /*3570*/  IMAD.U32 R42, R143, 0x10000, RZ ;  /* 0x000100008f2a7824 */ /* 0x000fe200078e00ff */
[----:B------:R-:W5:Y:S01]  /*3580*/  LDG.E.CONSTANT R152, desc[UR10][R154.64+0x4] ;  /* 0x0000040a9a987981 */ /* 0x000f62000c1e9900 */
[----:B------:R-:W-:Y:S02]  /*3590*/  FFMA.FTZ R159, R44, R45, R159 ;  /* 0x0000002d2c9f7223 */ /* 0x000fe4000001009f */
[----:B------:R-:W-:Y:S01]  /*35a0*/  FFMA.FTZ R42, R47, R42, R46 ;  /* 0x0000002a2f2a7223 */ /* 0x000fe2000001002e */
[----:B------:R0:W5:Y:S04]  /*35b0*/  LDG.E.CONSTANT R143, desc[UR10][R154.64] ;  /* 0x0000000a9a8f7981 */ /* 0x000168000c1e9900 */
[----:B------:R-:W1:Y:S01]  /*35c0*/  LDS.128 R44, [R2+0x60] ;  /* 0x00006000022c7984 */ /* 0x000e620000000c00 */
[----:B------:R-:W-:-:S02]  /*35d0*/  PRMT R43, R43, 0x7632, R43 ;  /* 0x000076322b2b7816 */ /* 0x000fc4000000002b */
[----:B------:R-:W-:-:S03]  /*35e0*/  PRMT R156, R156, 0x7632, R156 ;  /* 0x000076329c9c7816 */ /* 0x000fc6000000009c */
[----:B------:R-:W-:Y:S02]  /*35f0*/  IMAD.U32 R43, R43, 0x10000, RZ ;  /* 0x000100002b2b7824 */ /* 0x000fe400078e00ff */
[----:B------:R-:W-:-:S04]  /*3600*/  IMAD.U32 R156, R156, 0x10000, RZ ;  /* 0x000100009c9c7824 */ /* 0x000fc800078e00ff */
[----:B------:R-:W-:Y:S01]  /*3610*/  FFMA.FTZ R43, R43, R156, R40 ;  /* 0x0000009c2b2b7223 */ /* 0x000fe20000010028 */
[----:B------:R-:W-:Y:S01]  /*3620*/  IMAD.U32 R40, R153, 0x10000, RZ ;  /* 0x0001000099287824 */ /* 0x000fe200078e00ff */
[----:B-1----:R-:W-:-:S05]  /*3630*/  SHF.L.U32 R160, R44, 0x10, RZ ;  /* 0x000000102ca07819 */ /* 0x002fca00000006ff */
        /* <DEDUP_REMOVED lines=11> */
[C---:B------:R-:W-:Y:S01]  /*36f0*/  IMAD.U32 R44, R45.reuse, 0x10000, RZ ;  /* 0x000100002d2c7824 */ /* 0x040fe200078e00ff */
[----:B------:R-:W-:Y:S01]  /*3700*/  PRMT R45, R45, 0x7632, R45 ;  /* 0x000076322d2d7816 */ /* 0x000fe2000000002d */
[C---:B------:R-:W-:Y:S01]  /*3710*/  IMAD.U32 R153, R157.reuse, 0x10000, RZ ;  /* 0x000100009d997824 */ /* 0x040fe200078e00ff */
[----:B------:R-:W-:-:S03]  /*3720*/  PRMT R157, R157, 0x7632, R157 ;  /* 0x000076329d9d7816 */ /* 0x000fc6000000009d */
[----:B------:R-:W-:Y:S01]  /*3730*/  FFMA.FTZ R153, R44, R153, R159 ;  /* 0x000000992c997223 */ /* 0x000fe2000001009f */
[----:B------:R-:W-:Y:S02]  /*3740*/  IMAD.U32 R44, R45, 0x10000, RZ ;  /* 0x000100002d2c7824 */ /* 0x000fe400078e00ff */
[----:B------:R-:W-:Y:S02]  /*3750*/  IMAD.U32 R45, R157, 0x10000, RZ ;  /* 0x000100009d2d7824 */ /* 0x000fe400078e00ff */
[----:B------:R0:W5:Y:S02]  /*3760*/  LDG.E.CONSTANT R157, desc[UR10][R40.64+0x4] ;  /* 0x0000040a289d7981 */ /* 0x000164000c1e9900 */
[----:B------:R-:W-:Y:S01]  /*3770*/  FFMA.FTZ R44, R44, R45, R43 ;  /* 0x0000002d2c2c7223 */ /* 0x000fe2000001002b */
[C---:B------:R-:W-:Y:S01]  /*3780*/  IMAD.U32 R45, R46.reuse, 0x10000, RZ ;  /* 0x000100002e2d7824 */ /* 0x040fe200078e00ff */
[----:B------:R-:W-:Y:S01]  /*3790*/  PRMT R46, R46, 0x7632, R46 ;  /* 0x000076322e2e7816 */ /* 0x000fe2000000002e */
[----:B0-----:R-:W-:-:S02]  /*37a0*/  IMAD.U32 R40, R47, 0x10000, RZ ;  /* 0x000100002f287824 */ /* 0x001fc400078e00ff */
[----:B------:R-:W-:-:S04]  /*37b0*/  IMAD.U32 R41, R149, 0x10000, RZ ;  /* 0x0001000095297824 */ /* 0x000fc800078e00ff */
[----:B------:R-:W-:Y:S01]  /*37c0*/  FFMA.FTZ R153, R40, R41, R153 ;  /* 0x0000002928997223 */ /* 0x000fe20000010099 */
[----:B------:R-:W-:Y:S02]  /*37d0*/  PRMT R47, R47, 0x7632, R47 ;  /* 0x000076322f2f7816 */ /* 0x000fe4000000002f */
[----:B------:R-:W-:Y:S01]  /*37e0*/  PRMT R149, R149, 0x7632, R149 ;  /* 0x0000763295957816 */ /* 0x000fe20000000095 */
[----:B--2---:R-:W-:-:S04]  /*37f0*/  IMAD.U32 R43, R158, 0x10000, RZ ;  /* 0x000100009e2b7824 */ /* 0x004fc800078e00ff */
[----:B------:R-:W-:Y:S01]  /*3800*/  FFMA.FTZ R45, R45, R43, R160 ;  /* 0x0000002b2d2d7223 */ /* 0x000fe200000100a0 */
[----:B------:R-:W-:-:S04]  /*3810*/  IADD3 R43, P0, P1, R105, R150, R104 ;  /* 0x00000096692b7210 */ /* 0x000fc8000791e068 */
[----:B------:R-:W-:Y:S02]  /*3820*/  LEA R160, P2, R43, UR20, 0x1 ;  /* 0x000000142ba07c11 */ /* 0x000fe4000f8408ff */
[----:B------:R-:W-:Y:S02]  /*3830*/  IADD3.X R154, R23, R148, R6, P0, P1 ;  /* 0x00000094179a7210 */ /* 0x000fe400007e2406 */
[----:B------:R-:W-:Y:S02]  /*3840*/  PRMT R158, R158, 0x7632, R158 ;  /* 0x000076329e9e7816 */ /* 0x000fe4000000009e */
[----:B------:R-:W-:Y:S01]  /*3850*/  LEA.HI.X R161, R43, UR21, R154, 0x1, P2 ;  /* 0x000000152ba17c11 */ /* 0x000fe200090f0c9a */
[----:B------:R-:W-:Y:S01]  /*3860*/  IMAD.U32 R43, R46, 0x10000, RZ ;  /* 0x000100002e2b7824 */ /* 0x000fe200078e00ff */
[----:B------:R-:W-:-:S03]  /*3870*/  SHF.L.U32 R46, R158, 0x10, RZ ;  /* 0x000000109e2e7819 */ /* 0x000fc600000006ff */
[----:B------:R-:W2:Y:S02]  /*3880*/  LDG.E.CONSTANT R158, desc[UR10][R160.64] ;  /* 0x0000000aa09e7981 */ /* 0x000ea4000c1e9900 */
[----:B------:R-:W-:Y:S02]  /*3890*/  FFMA.FTZ R46, R43, R46, R42 ;  /* 0x0000002e2b2e7223 */ /* 0x000fe4000001002a */
[----:B------:R-:W0:Y:S04]  /*38a0*/  LDS.128 R40, [R2+0x70] ;  /* 0x0000700002287984 */ /* 0x000e280000000c00 */
[----:B------:R1:W2:Y:S01]  /*38b0*/  LDG.E.CONSTANT R155, desc[UR10][R160.64+0x4] ;  /* 0x0000040aa09b7981 */ /* 0x0002a2000c1e9900 */
[----:B------:R-:W-:Y:S02]  /*38c0*/  IMAD.U32 R47, R47, 0x10000, RZ ;  /* 0x000100002f2f7824 */ /* 0x000fe400078e00ff */
[----:B------:R-:W-:-:S04]  /*38d0*/  IMAD.U32 R149, R149, 0x10000, RZ ;  /* 0x0001000095957824 */ /* 0x000fc800078e00ff */
[----:B------:R-:W-:Y:S01]  /*38e0*/  FFMA.FTZ R47, R47, R149, R44 ;  /* 0x000000952f2f7223 */ /* 0x000fe2000001002c */
[----:B0-----:R-:W-:Y:S02]  /*38f0*/  IMAD.U32 R154, R40, 0x10000, RZ ;  /* 0x00010000289a7824 */ /* 0x001fe400078e00ff */
[----:B---3--:R-:W-:-:S04]  /*3900*/  IMAD.U32 R44, R151, 0x10000, RZ ;  /* 0x00010000972c7824 */ /* 0x008fc800078e00ff */
[----:B------:R-:W-:Y:S01]  /*3910*/  FFMA.FTZ R154, R154, R44, R45 ;  /* 0x0000002c9a9a7223 */ /* 0x000fe2000001002d */
[----:B------:R-:W-:-:S04]  /*3920*/  IADD3 R45, P0, P1, R103, R150, R102 ;  /* 0x00000096672d7210 */ /* 0x000fc8000791e066 */
[----:B------:R-:W-:Y:S02]  /*3930*/  LEA R44, P2, R45, UR20, 0x1 ;  /* 0x000000142d2c7c11 */ /* 0x000fe4000f8408ff */
[----:B-1----:R-:W-:-:S04]  /*3940*/  IADD3.X R160, R26, R148, R7, P0, P1 ;  /* 0x000000941aa07210 */ /* 0x002fc800007e2407 */
[----:B------:R-:W-:Y:S02]  /*3950*/  LEA.HI.X R45, R45, UR21, R160, 0x1, P2 ;  /* 0x000000152d2d7c11 */ /* 0x000fe400090f0ca0 */
[----:B------:R-:W-:Y:S02]  /*3960*/  PRMT R159, R151, 0x7632, R159 ;  /* 0x00007632979f7816 */ /* 0x000fe4000000009f */
[----:B------:R-:W-:Y:S01]  /*3970*/  PRMT R40, R40, 0x7632, R40 ;  /* 0x0000763228287816 */ /* 0x000fe20000000028 */
[----:B------:R-:W3:Y:S04]  /*3980*/  LDG.E.CONSTANT R151, desc[UR10][R44.64] ;  /* 0x0000000a2c977981 */ /* 0x000ee8000c1e9900 */
[----:B------:R-:W-:Y:S02]  /*3990*/  IMAD.U32 R149, R40, 0x10000, RZ ;  /* 0x0001000028957824 */ /* 0x000fe400078e00ff */
[----:B------:R-:W-:-:S04]  /*39a0*/  IMAD.U32 R40, R159, 0x10000, RZ ;  /* 0x000100009f287824 */ /* 0x000fc800078e00ff */
[----:B------:R-:W-:Y:S01]  /*39b0*/  FFMA.FTZ R46, R149, R40, R46 ;  /* 0x00000028952e7223 */ /* 0x000fe2000001002e */
[----:B------:R-:W-:Y:S02]  /*39c0*/  IMAD.U32 R40, R41, 0x10000, RZ ;  /* 0x0001000029287824 */ /* 0x000fe400078e00ff */
[----:B----4-:R-:W-:Y:S01]  /*39d0*/  IMAD.U32 R149, R145, 0x10000, RZ ;  /* 0x0001000091957824 */ /* 0x010fe200078e00ff */
[----:B------:R-:W-:-:S03]  /*39e0*/  PRMT R41, R41, 0x7632, R41 ;  /* 0x0000763229297816 */ /* 0x000fc60000000029 */
[----:B------:R-:W-:Y:S01]  /*39f0*/  FFMA.FTZ R153, R40, R149, R153 ;  /* 0x0000009528997223 */ /* 0x000fe20000010099 */
[----:B------:R-:W-:Y:S01]  /*3a00*/  PRMT R40, R145, 0x7632, R40 ;  /* 0x0000763291287816 */ /* 0x000fe20000000028 */
[----:B------:R0:W4:Y:S01]  /*3a10*/  LDG.E.CONSTANT R149, desc[UR10][R44.64+0x4] ;  /* 0x0000040a2c957981 */ /* 0x000122000c1e9900 */
[----:B------:R-:W-:-:S03]  /*3a20*/  SHF.L.U32 R160, R41, 0x10, RZ ;  /* 0x0000001029a07819 */ /* 0x000fc600000006ff */
[----:B------:R-:W-:Y:S02]  /*3a30*/  IMAD.U32 R40, R40, 0x10000, RZ ;  /* 0x0001000028287824 */ /* 0x000fe400078e00ff */
[----:B------:R-:W-:Y:S02]  /*3a40*/  IMAD.U32 R41, R42, 0x10000, RZ ;  /* 0x000100002a297824 */ /* 0x000fe400078e00ff */
[----:B------:R-:W-:Y:S01]  /*3a50*/  FFMA.FTZ R160, R160, R40, R47 ;  /* 0x00000028a0a07223 */ /* 0x000fe2000001002f */
[----:B-----5:R-:W-:-:S04]  /*3a60*/  IMAD.U32 R40, R143, 0x10000, RZ ;  /* 0x000100008f287824 */ /* 0x020fc800078e00ff */
[----:B------:R-:W-:Y:S01]  /*3a70*/  FFMA.FTZ R154, R41, R40, R154 ;  /* 0x00000028299a7223 */ /* 0x000fe2000001009a */
[----:B------:R-:W-:Y:S02]  /*3a80*/  IADD3 R41, P0, P1, R101, R150, R100 ;  /* 0x0000009665297210 */ /* 0x000fe4000791e064 */
[----:B------:R-:W-:Y:S02]  /*3a90*/  PRMT R42, R42, 0x7632, R42 ;  /* 0x000076322a2a7816 */ /* 0x000fe4000000002a */
[----:B------:R-:W-:Y:S02]  /*3aa0*/  LEA R40, P2, R41, UR20, 0x1 ;  /* 0x0000001429287c11 */ /* 0x000fe4000f8408ff */
[----:B0-----:R-:W-:Y:S02]  /*3ab0*/  IADD3.X R44, R25, R148, R8, P0, P1 ;  /* 0x00000094192c7210 */ /* 0x001fe400007e2408 */
[----:B------:R-:W-:Y:S02]  /*3ac0*/  PRMT R143, R143, 0x7632, R143 ;  /* 0x000076328f8f7816 */ /* 0x000fe4000000008f */
[----:B------:R-:W-:Y:S01]  /*3ad0*/  LEA.HI.X R41, R41, UR21, R44, 0x1, P2 ;  /* 0x0000001529297c11 */ /* 0x000fe200090f0c2c */
[----:B------:R-:W-:-:S02]  /*3ae0*/  IMAD.U32 R45, R42, 0x10000, RZ ;  /* 0x000100002a2d7824 */ /* 0x000fc400078e00ff */
[----:B------:R-:W-:Y:S02]  /*3af0*/  IMAD.U32 R44, R43, 0x10000, RZ ;  /* 0x000100002b2c7824 */ /* 0x000fe400078e00ff */
[----:B------:R-:W-:Y:S01]  /*3b00*/  IMAD.U32 R42, R143, 0x10000, RZ ;  /* 0x000100008f2a7824 */ /* 0x000fe200078e00ff */
[----:B------:R-:W5:Y:S01]  /*3b10*/  LDG.E.CONSTANT R145, desc[UR10][R40.64] ;  /* 0x0000000a28917981 */ /* 0x000f62000c1e9900 */
[----:B------:R-:W-:Y:S02]  /*3b20*/  IMAD.U32 R159, R152, 0x10000, RZ ;  /* 0x00010000989f7824 */ /* 0x000fe400078e00ff */
[----:B------:R-:W-:Y:S01]  /*3b30*/  FFMA.FTZ R42, R45, R42, R46 ;  /* 0x0000002a2d2a7223 */ /* 0x000fe2000001002e */
[----:B------:R0:W5:Y:S01]  /*3b40*/  LDG.E.CONSTANT R143, desc[UR10][R40.64+0x4] ;  /* 0x0000040a288f7981 */ /* 0x000162000c1e9900 */
[----:B------:R-:W-:-:S03]  /*3b50*/  FFMA.FTZ R159, R44, R159, R153 ;  /* 0x0000009f2c9f7223 */ /* 0x000fc60000010099 */
[----:B------:R-:W1:Y:S01]  /*3b60*/  LDS.128 R44, [R2+0x80] ;  /* 0x00008000022c7984 */ /* 0x000e620000000c00 */
[----:B------:R-:W-:Y:S02]  /*3b70*/  PRMT R43, R43, 0x7632, R43 ;  /* 0x000076322b2b7816 */ /* 0x000fe4000000002b */
[----:B------:R-:W-:-:S03]  /*3b80*/  PRMT R152, R152, 0x7632, R152 ;  /* 0x0000763298987816 */ /* 0x000fc60000000098 */
[----:B------:R-:W-:Y:S02]  /*3b90*/  IMAD.U32 R43, R43, 0x10000, RZ ;  /* 0x000100002b2b7824 */ /* 0x000fe400078e00ff */
[----:B------:R-:W-:Y:S01]  /*3ba0*/  IMAD.U32 R152, R152, 0x10000, RZ ;  /* 0x0001000098987824 */ /* 0x000fe200078e00ff */
[----:B------:R-:W-:-:S03]  /*3bb0*/  IADD3 R153, P0, P1, R99, R150, R98 ;  /* 0x0000009663997210 */ /* 0x000fc6000791e062 */
[----:B------:R-:W-:Y:S01]  /*3bc0*/  FFMA.FTZ R160, R43, R152, R160 ;  /* 0x000000982ba07223 */ /* 0x000fe200000100a0 */
[----:B0-----:R-:W-:Y:S02]  /*3bd0*/  IADD3.X R40, R28, R148, R9, P0, P1 ;  /* 0x000000941c287210 */ /* 0x001fe400007e2409 */
[----:B------:R-:W-:Y:S01]  /*3be0*/  SHF.L.U32 R152, R156, 0x10, RZ ;  /* 0x000000109c987819 */ /* 0x000fe200000006ff */
[----:B-1----:R-:W-:-:S04]  /*3bf0*/  IMAD.U32 R43, R44, 0x10000, RZ ;  /* 0x000100002c2b7824 */ /* 0x002fc800078e00ff */
[----:B------:R-:W-:Y:S01]  /*3c00*/  FFMA.FTZ R43, R43, R152, R154 ;  /* 0x000000982b2b7223 */ /* 0x000fe2000001009a */
[----:B------:R-:W-:-:S04]  /*3c10*/  LEA R152, P2, R153, UR20, 0x1 ;  /* 0x0000001499987c11 */ /* 0x000fc8000f8408ff */
[----:B------:R-:W-:-:S05]  /*3c20*/  LEA.HI.X R153, R153, UR21, R40, 0x1, P2 ;  /* 0x0000001599997c11 */ /* 0x000fca00090f0c28 */
[----:B------:R-:W5:Y:S01]  /*3c30*/  LDG.E.CONSTANT R154, desc[UR10][R152.64] ;  /* 0x0000000a989a7981 */ /* 0x000f62000c1e9900 */
[----:B------:R-:W-:Y:S02]  /*3c40*/  PRMT R44, R44, 0x7632, R44 ;  /* 0x000076322c2c7816 */ /* 0x000fe4000000002c */
[----:B------:R-:W-:-:S03]  /*3c50*/  PRMT R40, R156, 0x7632, R40 ;  /* 0x000076329c287816 */ /* 0x000fc60000000028 */
[----:B------:R-:W-:Y:S02]  /*3c60*/  IMAD.U32 R41, R44, 0x10000, RZ ;  /* 0x000100002c297824 */ /* 0x000fe400078e00ff */
[----:B------:R-:W-:Y:S01]  /*3c70*/  IMAD.U32 R40, R40, 0x10000, RZ ;  /* 0x0001000028287824 */ /* 0x000fe200078e00ff */
[----:B------:R-:W-:-:S03]  /*3c80*/  PRMT R44, R157, 0x7632, R44 ;  /* 0x000076329d2c7816 */ /* 0x000fc6000000002c */
[----:B------:R-:W-:Y:S01]  /*3c90*/  FFMA.FTZ R42, R41, R40, R42 ;  /* 0x00000028292a7223 */ /* 0x000fe2000001002a */
[C---:B------:R-:W-:Y:S01]  /*3ca0*/  IMAD.U32 R40, R45.reuse, 0x10000, RZ ;  /* 0x000100002d287824 */ /* 0x040fe200078e00ff */
[----:B------:R-:W-:Y:S01]  /*3cb0*/  PRMT R45, R45, 0x7632, R45 ;  /* 0x000076322d2d7816 */ /* 0x000fe2000000002d */
[----:B------:R-:W-:-:S04]  /*3cc0*/  IMAD.U32 R44, R44, 0x10000, RZ ;  /* 0x000100002c2c7824 */ /* 0x000fc800078e00ff */
[----:B------:R-:W-:Y:S02]  /*3cd0*/  IMAD.U32 R45, R45, 0x10000, RZ ;  /* 0x000100002d2d7824 */ /* 0x000fe400078e00ff */
[C---:B------:R-:W-:Y:S01]  /*3ce0*/  IMAD.U32 R156, R46.reuse, 0x10000, RZ ;  /* 0x000100002e9c7824 */ /* 0x040fe200078e00ff */
[----:B------:R-:W-:Y:S01]  /*3cf0*/  PRMT R46, R46, 0x7632, R46 ;  /* 0x000076322e2e7816 */ /* 0x000fe2000000002e */
[----:B------:R-:W-:Y:S01]  /*3d00*/  FFMA.FTZ R44, R45, R44, R160 ;  /* 0x0000002c2d2c7223 */ /* 0x000fe200000100a0 */
[----:B------:R-:W-:-:S04]  /*3d10*/  IMAD.U32 R41, R157, 0x10000, RZ ;  /* 0x000100009d297824 */ /* 0x000fc800078e00ff */
[----:B------:R-:W-:Y:S01]  /*3d20*/  FFMA.FTZ R40, R40, R41, R159 ;  /* 0x0000002928287223 */ /* 0x000fe2000001009f */
[----:B------:R-:W-:Y:S02]  /*3d30*/  IMAD.U32 R41, R46, 0x10000, RZ ;  /* 0x000100002e297824 */ /* 0x000fe400078e00ff */
[C---:B--2---:R-:W-:Y:S01]  /*3d40*/  IMAD.U32 R45, R158.reuse, 0x10000, RZ ;  /* 0x000100009e2d7824 */ /* 0x044fe200078e00ff */
[----:B------:R-:W-:-:S05]  /*3d50*/  PRMT R158, R158, 0x7632, R158 ;  /* 0x000076329e9e7816 */ /* 0x000fca000000009e */
[----:B------:R-:W-:-:S04]  /*3d60*/  IMAD.U32 R46, R158, 0x10000, RZ ;  /* 0x000100009e2e7824 */ /* 0x000fc800078e00ff */
[----:B------:R-:W-:Y:S01]  /*3d70*/  FFMA.FTZ R46, R41, R46, R42 ;  /* 0x0000002e292e7223 */ /* 0x000fe2000001002a */
[----:B------:R-:W-:Y:S01]  /*3d80*/  IADD3 R41, P0, P1, R97, R150, R96 ;  /* 0x0000009661297210 */ /* 0x000fe2000791e060 */
[----:B------:R-:W-:Y:S02]  /*3d90*/  FFMA.FTZ R45, R156, R45, R43 ;  /* 0x0000002d9c2d7223 */ /* 0x000fe4000001002b */
[----:B------:R0:W2:Y:S01]  /*3da0*/  LDG.E.CONSTANT R156, desc[UR10][R152.64+0x4] ;  /* 0x0000040a989c7981 */ /* 0x0000a2000c1e9900 */
[----:B------:R-:W-:Y:S02]  /*3db0*/  LEA R158, P2, R41, UR20, 0x1 ;  /* 0x00000014299e7c11 */ /* 0x000fe4000f8408ff */
[----:B------:R-:W-:Y:S01]  /*3dc0*/  IADD3.X R42, R27, R148, R10, P0, P1 ;  /* 0x000000941b2a7210 */ /* 0x000fe200007e240a */
[----:B------:R-:W-:-:S03]  /*3dd0*/  IMAD.U32 R160, R155, 0x10000, RZ ;  /* 0x000100009ba07824 */ /* 0x000fc600078e00ff */
[----:B------:R-:W-:Y:S02]  /*3de0*/  LEA.HI.X R159, R41, UR21, R42, 0x1, P2 ;  /* 0x00000015299f7c11 */ /* 0x000fe400090f0c2a */
[----:B------:R-:W-:-:S03]  /*3df0*/  SHF.L.U32 R41, R47, 0x10, RZ ;  /* 0x000000102f297819 */ /* 0x000fc600000006ff */
[----:B------:R-:W2:Y:S02]  /*3e00*/  LDG.E.CONSTANT R157, desc[UR10][R158.64] ;  /* 0x0000000a9e9d7981 */ /* 0x000ea4000c1e9900 */
[----:B------:R-:W-:Y:S02]  /*3e10*/  FFMA.FTZ R160, R41, R160, R40 ;  /* 0x000000a029a07223 */ /* 0x000fe40000010028 */
[----:B------:R-:W1:Y:S01]  /*3e20*/  LDS.128 R40, [R2+0x90] ;  /* 0x0000900002287984 */ /* 0x000e620000000c00 */
[----:B------:R-:W-:Y:S02]  /*3e30*/  PRMT R47, R47, 0x7632, R47 ;  /* 0x000076322f2f7816 */ /* 0x000fe4000000002f */
[----:B------:R-:W-:Y:S01]  /*3e40*/  PRMT R155, R155, 0x7632, R155 ;  /* 0x000076329b9b7816 */ /* 0x000fe2000000009b */
[----:B------:R4:W2:Y:S02]  /*3e50*/  LDG.E.CONSTANT R152, desc[UR10][R158.64+0x4] ;  /* 0x0000040a9e987981 */ /* 0x0008a4000c1e9900 */
[----:B------:R-:W-:-:S02]  /*3e60*/  IMAD.U32 R47, R47, 0x10000, RZ ;  /* 0x000100002f2f7824 */ /* 0x000fc400078e00ff */
[----:B------:R-:W-:-:S04]  /*3e70*/  IMAD.U32 R155, R155, 0x10000, RZ ;  /* 0x000100009b9b7824 */ /* 0x000fc800078e00ff */
[----:B------:R-:W-:Y:S01]  /*3e80*/  FFMA.FTZ R155, R47, R155, R44 ;  /* 0x0000009b2f9b7223 */ /* 0x000fe2000001002c */
[C---:B-1----:R-:W-:Y:S01]  /*3e90*/  IMAD.U32 R44, R40.reuse, 0x10000, RZ ;  /* 0x00010000282c7824 */ /* 0x042fe200078e00ff */
[----:B------:R-:W-:Y:S01]  /*3ea0*/  PRMT R40, R40, 0x7632, R40 ;  /* 0x0000763228287816 */ /* 0x000fe20000000028 */
[----:B---3--:R-:W-:-:S04]  /*3eb0*/  IMAD.U32 R47, R151, 0x10000, RZ ;  /* 0x00010000972f7824 */ /* 0x008fc800078e00ff */
[----:B------:R-:W-:Y:S01]  /*3ec0*/  FFMA.FTZ R47, R44, R47, R45 ;  /* 0x0000002f2c2f7223 */ /* 0x000fe2000001002d */
[----:B------:R-:W-:Y:S02]  /*3ed0*/  IADD3 R45, P0, P1, R95, R150, R94 ;  /* 0x000000965f2d7210 */ /* 0x000fe4000791e05e */
[----:B0-----:R-:W-:Y:S02]  /*3ee0*/  PRMT R153, R151, 0x7632, R153 ;  /* 0x0000763297997816 */ /* 0x001fe40000000099 */
[----:B------:R-:W-:Y:S02]  /*3ef0*/  LEA R44, P2, R45, UR20, 0x1 ;  /* 0x000000142d2c7c11 */ /* 0x000fe4000f8408ff */
[----:B------:R-:W-:Y:S01]  /*3f00*/  IADD3.X R162, R30, R148, R11, P0, P1 ;  /* 0x000000941ea27210 */ /* 0x000fe200007e240b */
[----:B------:R-:W-:Y:S02]  /*3f10*/  IMAD.U32 R151, R40, 0x10000, RZ ;  /* 0x0001000028977824 */ /* 0x000fe400078e00ff */
[----:B------:R-:W-:Y:S01]  /*3f20*/  IMAD.U32 R40, R153, 0x10000, RZ ;  /* 0x0001000099287824 */ /* 0x000fe200078e00ff */
[----:B------:R-:W-:-:S03]  /*3f30*/  LEA.HI.X R45, R45, UR21, R162, 0x1, P2 ;  /* 0x000000152d2d7c11 */ /* 0x000fc600090f0ca2 */
[----:B------:R-:W-:Y:S02]  /*3f40*/  FFMA.FTZ R46, R151, R40, R46 ;  /* 0x00000028972e7223 */ /* 0x000fe4000001002e */
[----:B------:R-:W3:Y:S01]  /*3f50*/  LDG.E.CONSTANT R151, desc[UR10][R44.64] ;  /* 0x0000000a2c977981 */ /* 0x000ee2000c1e9900 */
[C---:B------:R-:W-:Y:S01]  /*3f60*/  IMAD.U32 R153, R41.reuse, 0x10000, RZ ;  /* 0x0001000029997824 */ /* 0x040fe200078e00ff */
[----:B------:R-:W-:Y:S01]  /*3f70*/  PRMT R41, R41, 0x7632, R41 ;  /* 0x0000763229297816 */ /* 0x000fe20000000029 */
[C---:B----4-:R-:W-:Y:S01]  /*3f80*/  IMAD.U32 R158, R149.reuse, 0x10000, RZ ;  /* 0x00010000959e7824 */ /* 0x050fe200078e00ff */
[----:B------:R-:W-:-:S03]  /*3f90*/  PRMT R149, R149, 0x7632, R149 ;  /* 0x0000763295957816 */ /* 0x000fc60000000095 */
[----:B------:R-:W-:Y:S01]  /*3fa0*/  IMAD.U32 R40, R41, 0x10000, RZ ;  /* 0x0001000029287824 */ /* 0x000fe200078e00ff */
[----:B------:R-:W-:Y:S01]  /*3fb0*/  SHF.L.U32 R41, R149, 0x10, RZ ;  /* 0x0000001095297819 */ /* 0x000fe200000006ff */
[----:B------:R-:W-:Y:S02]  /*3fc0*/  FFMA.FTZ R158, R153, R158, R160 ;  /* 0x0000009e999e7223 */ /* 0x000fe400000100a0 */
[----:B------:R0:W4:Y:S02]  /*3fd0*/  LDG.E.CONSTANT R153, desc[UR10][R44.64+0x4] ;  /* 0x0000040a2c997981 */ /* 0x000124000c1e9900 */
[----:B------:R-:W-:Y:S01]  /*3fe0*/  FFMA.FTZ R155, R40, R41, R155 ;  /* 0x00000029289b7223 */ /* 0x000fe2000001009b */
[----:B------:R-:W-:-:S04]  /*3ff0*/  IADD3 R41, P0, P1, R93, R150, R92 ;  /* 0x000000965d297210 */ /* 0x000fc8000791e05c */
[----:B------:R-:W-:Y:S02]  /*4000*/  LEA R40, P2, R41, UR20, 0x1 ;  /* 0x0000001429287c11 */ /* 0x000fe4000f8408ff */
[----:B------:R-:W-:-:S04]  /*4010*/  IADD3.X R160, R29, R148, R12, P0, P1 ;  /* 0x000000941da07210 */ /* 0x000fc800007e240c */
[----:B------:R-:W-:Y:S01]  /*4020*/  LEA.HI.X R41, R41, UR21, R160, 0x1, P2 ;  /* 0x0000001529297c11 */ /* 0x000fe200090f0ca0 */
[C---:B------:R-:W-:Y:S01]  /*4030*/  IMAD.U32 R160, R42.reuse, 0x10000, RZ ;  /* 0x000100002aa07824 */ /* 0x040fe200078e00ff */
[----:B------:R-:W-:-:S03]  /*4040*/  PRMT R42, R42, 0x7632, R42 ;  /* 0x000076322a2a7816 */ /* 0x000fc6000000002a */
[----:B------:R-:W4:Y:S01]  /*4050*/  LDG.E.CONSTANT R149, desc[UR10][R40.64] ;  /* 0x0000000a28957981 */ /* 0x000f22000c1e9900 */
[C---:B-----5:R-:W-:Y:S01]  /*4060*/  IMAD.U32 R159, R145.reuse, 0x10000, RZ ;  /* 0x00010000919f7824 */ /* 0x060fe200078e00ff */
[----:B------:R-:W-:Y:S01]  /*4070*/  PRMT R145, R145, 0x7632, R145 ;  /* 0x0000763291917816 */ /* 0x000fe20000000091 */
[----:B0-----:R-:W-:-:S04]  /*4080*/  IMAD.U32 R45, R42, 0x10000, RZ ;  /* 0x000100002a2d7824 */ /* 0x001fc800078e00ff */
[----:B------:R-:W-:Y:S02]  /*4090*/  IMAD.U32 R42, R145, 0x10000, RZ ;  /* 0x00010000912a7824 */ /* 0x000fe400078e00ff */
[----:B------:R-:W-:Y:S02]  /*40a0*/  IMAD.U32 R44, R143, 0x10000, RZ ;  /* 0x000100008f2c7824 */ /* 0x000fe400078e00ff */
[----:B------:R-:W-:Y:S01]  /*40b0*/  FFMA.FTZ R159, R160, R159, R47 ;  /* 0x0000009fa09f7223 */ /* 0x000fe2000001002f */
[----:B------:R-:W-:Y:S01]  /*40c0*/  FFMA.FTZ R42, R45, R42, R46 ;  /* 0x0000002a2d2a7223 */ /* 0x000fe2000001002e */
[----:B------:R-:W-:Y:S01]  /*40d0*/  IMAD.U32 R45, R43, 0x10000, RZ ;  /* 0x000100002b2d7824 */ /* 0x000fe200078e00ff */
[----:B------:R0:W5:Y:S03]  /*40e0*/  LDG.E.CONSTANT R145, desc[UR10][R40.64+0x4] ;  /* 0x0000040a28917981 */ /* 0x000166000c1e9900 */
[----:B------:R-:W-:-:S02]  /*40f0*/  FFMA.FTZ R158, R45, R44, R158 ;  /* 0x0000002c2d9e7223 */ /* 0x000fc4000001009e */
[----:B------:R-:W1:Y:S01]  /*4100*/  LDS.128 R44, [R2+0xa0] ;  /* 0x0000a000022c7984 */ /* 0x000e620000000c00 */
[----:B------:R-:W-:Y:S02]  /*4110*/  PRMT R43, R43, 0x7632, R43 ;  /* 0x000076322b2b7816 */ /* 0x000fe4000000002b */
[----:B------:R-:W-:-:S03]  /*4120*/  PRMT R143, R143, 0x7632, R143 ;  /* 0x000076328f8f7816 */ /* 0x000fc6000000008f */
[----:B------:R-:W-:Y:S02]  /*4130*/  IMAD.U32 R160, R43, 0x10000, RZ ;  /* 0x000100002ba07824 */ /* 0x000fe400078e00ff */
[----:B------:R-:W-:-:S04]  /*4140*/  IMAD.U32 R43, R143, 0x10000, RZ ;  /* 0x000100008f2b7824 */ /* 0x000fc800078e00ff */
[----:B------:R-:W-:Y:S01]  /*4150*/  FFMA.FTZ R43, R160, R43, R155 ;  /* 0x0000002ba02b7223 */ /* 0x000fe2000001009b */
[----:B-1----:R-:W-:Y:S02]  /*4160*/  IMAD.U32 R160, R44, 0x10000, RZ ;  /* 0x000100002ca07824 */ /* 0x002fe400078e00ff */
[----:B------:R-:W-:-:S04]  /*4170*/  IMAD.U32 R143, R154, 0x10000, RZ ;  /* 0x000100009a8f7824 */ /* 0x000fc800078e00ff */
[----:B------:R-:W-:Y:S01]  /*4180*/  FFMA.FTZ R159, R160, R143, R159 ;  /* 0x0000008fa09f7223 */ /* 0x000fe2000001009f */
[----:B------:R-:W-:-:S04]  /*4190*/  IADD3 R143, P0, P1, R91, R150, R90 ;  /* 0x000000965b8f7210 */ /* 0x000fc8000791e05a */
[----:B0-----:R-:W-:Y:S02]  /*41a0*/  LEA R40, P2, R143, UR20, 0x1 ;  /* 0x000000148f287c11 */ /* 0x001fe4000f8408ff */
[----:B------:R-:W-:-:S04]  /*41b0*/  IADD3.X R160, R32, R148, R13, P0, P1 ;  /* 0x0000009420a07210 */ /* 0x000fc800007e240d */
[----:B------:R-:W-:-:S05]  /*41c0*/  LEA.HI.X R41, R143, UR21, R160, 0x1, P2 ;  /* 0x000000158f297c11 */ /* 0x000fca00090f0ca0 */
[----:B------:R-:W5:Y:S04]  /*41d0*/  LDG.E.CONSTANT R143, desc[UR10][R40.64] ;  /* 0x0000000a288f7981 */ /* 0x000f68000c1e9900 */
[----:B------:R0:W5:Y:S01]  /*41e0*/  LDG.E.CONSTANT R155, desc[UR10][R40.64+0x4] ;  /* 0x0000040a289b7981 */ /* 0x000162000c1e9900 */
[----:B------:R-:W-:Y:S02]  /*41f0*/  PRMT R44, R44, 0x7632, R44 ;  /* 0x000076322c2c7816 */ /* 0x000fe4000000002c */
[----:B------:R-:W-:Y:S02]  /*4200*/  PRMT R154, R154, 0x7632, R154 ;  /* 0x000076329a9a7816 */ /* 0x000fe4000000009a */
[----:B------:R-:W-:-:S03]  /*4210*/  SHF.L.U32 R161, R44, 0x10, RZ ;  /* 0x000000102ca17819 */ /* 0x000fc600000006ff */
[----:B------:R-:W-:-:S04]  /*4220*/  IMAD.U32 R44, R154, 0x10000, RZ ;  /* 0x000100009a2c7824 */ /* 0x000fc800078e00ff */
[----:B------:R-:W-:Y:S01]  /*4230*/  FFMA.FTZ R42, R161, R44, R42 ;  /* 0x0000002ca12a7223 */ /* 0x000fe2000001002a */
[C---:B------:R-:W-:Y:S01]  /*4240*/  IMAD.U32 R161, R45.reuse, 0x10000, RZ ;  /* 0x000100002da17824 */ /* 0x040fe200078e00ff */
[----:B------:R-:W-:Y:S01]  /*4250*/  PRMT R45, R45, 0x7632, R45 ;  /* 0x000076322d2d7816 */ /* 0x000fe2000000002d */
[C---:B------:R-:W-:Y:S01]  /*4260*/  IMAD.U32 R154, R46.reuse, 0x10000, RZ ;  /* 0x000100002e9a7824 */ /* 0x040fe200078e00ff */
[----:B------:R-:W-:-:S05]  /*4270*/  PRMT R46, R46, 0x7632, R46 ;  /* 0x000076322e2e7816 */ /* 0x000fca000000002e */
[----:B0-----:R-:W-:Y:S02]  /*4280*/  IMAD.U32 R41, R46, 0x10000, RZ ;  /* 0x000100002e297824 */ /* 0x001fe400078e00ff */
[----:B--2---:R-:W-:-:S04]  /*4290*/  IMAD.U32 R44, R156, 0x10000, RZ ;  /* 0x000100009c2c7824 */ /* 0x004fc800078e00ff */
[----:B------:R-:W-:Y:S01]  /*42a0*/  FFMA.FTZ R158, R161, R44, R158 ;  /* 0x0000002ca19e7223 */ /* 0x000fe2000001009e */
[----:B------:R-:W-:Y:S01]  /*42b0*/  PRMT R44, R156, 0x7632, R44 ;  /* 0x000076329c2c7816 */ /* 0x000fe2000000002c */
[----:B------:R-:W-:-:S04]  /*42c0*/  IMAD.U32 R156, R45, 0x10000, RZ ;  /* 0x000100002d9c7824 */ /* 0x000fc800078e00ff */
[----:B------:R-:W-:-:S04]  /*42d0*/  IMAD.U32 R40, R44, 0x10000, RZ ;  /* 0x000100002c287824 */ /* 0x000fc800078e00ff */
[----:B------:R-:W-:Y:S01]  /*42e0*/  FFMA.FTZ R156, R156, R40, R43 ;  /* 0x000000289c9c7223 */ /* 0x000fe2000001002b */
[C---:B------:R-:W-:Y:S01]  /*42f0*/  IMAD.U32 R40, R157.reuse, 0x10000, RZ ;  /* 0x000100009d287824 */ /* 0x040fe200078e00ff */
[----:B------:R-:W-:-:S05]  /*4300*/  PRMT R157, R157, 0x7632, R157 ;  /* 0x000076329d9d7816 */ /* 0x000fca000000009d */
[----:B------:R-:W-:Y:S02]  /*4310*/  IMAD.U32 R46, R157, 0x10000, RZ ;  /* 0x000100009d2e7824 */ /* 0x000fe400078e00ff */
[----:B------:R-:W-:Y:S02]  /*4320*/  FFMA.FTZ R154, R154, R40, R159 ;  /* 0x000000289a9a7223 */ /* 0x000fe4000001009f */
[----:B------:R-:W-:Y:S02]  /*4330*/  FFMA.FTZ R46, R41, R46, R42 ;  /* 0x0000002e292e7223 */ /* 0x000fe4000001002a */
[----:B------:R-:W0:Y:S01]  /*4340*/  LDS.128 R40, [R2+0xb0] ;  /* 0x0000b00002287984 */ /* 0x000e220000000c00 */
[C---:B------:R-:W-:Y:S01]  /*4350*/  SHF.L.U32 R44, R152.reuse, 0x10, RZ ;  /* 0x00000010982c7819 */ /* 0x040fe200000006ff */
[C---:B------:R-:W-:Y:S01]  /*4360*/  IMAD.U32 R45, R47.reuse, 0x10000, RZ ;  /* 0x000100002f2d7824 */ /* 0x040fe200078e00ff */
[----:B------:R-:W-:Y:S02]  /*4370*/  PRMT R47, R47, 0x7632, R47 ;  /* 0x000076322f2f7816 */ /* 0x000fe4000000002f */
[----:B------:R-:W-:Y:S01]  /*4380*/  PRMT R152, R152, 0x7632, R152 ;  /* 0x0000763298987816 */ /* 0x000fe20000000098 */
[----:B------:R-:W-:Y:S01]  /*4390*/  FFMA.FTZ R158, R45, R44, R158 ;  /* 0x0000002c2d9e7223 */ /* 0x000fe2000001009e */
[----:B------:R-:W-:Y:S01]  /*43a0*/  IADD3 R45, P0, P1, R89, R150, R88 ;  /* 0x00000096592d7210 */ /* 0x000fe2000791e058 */
[----:B------:R-:W-:-:S02]  /*43b0*/  IMAD.U32 R47, R47, 0x10000, RZ ;  /* 0x000100002f2f7824 */ /* 0x000fc400078e00ff */
[----:B------:R-:W-:Y:S01]  /*43c0*/  IMAD.U32 R152, R152, 0x10000, RZ ;  /* 0x0001000098987824 */ /* 0x000fe200078e00ff */
[----:B------:R-:W-:Y:S02]  /*43d0*/  LEA R44, P2, R45, UR20, 0x1 ;  /* 0x000000142d2c7c11 */ /* 0x000fe4000f8408ff */
[----:B------:R-:W-:Y:S01]  /*43e0*/  IADD3.X R160, R31, R148, R14, P0, P1 ;  /* 0x000000941fa07210 */ /* 0x000fe200007e240e */
[----:B------:R-:W-:-:S03]  /*43f0*/  FFMA.FTZ R156, R47, R152, R156 ;  /* 0x000000982f9c7223 */ /* 0x000fc6000001009c */
[----:B------:R-:W-:-:S05]  /*4400*/  LEA.HI.X R45, R45, UR21, R160, 0x1, P2 ;  /* 0x000000152d2d7c11 */ /* 0x000fca00090f0ca0 */
[----:B------:R-:W2:Y:S01]  /*4410*/  LDG.E.CONSTANT R160, desc[UR10][R44.64] ;  /* 0x0000000a2ca07981 */ /* 0x000ea2000c1e9900 */
[C---:B0-----:R-:W-:Y:S01]  /*4420*/  IMAD.U32 R47, R40.reuse, 0x10000, RZ ;  /* 0x00010000282f7824 */ /* 0x041fe200078e00ff */
[----:B------:R-:W-:Y:S01]  /*4430*/  PRMT R40, R40, 0x7632, R40 ;  /* 0x0000763228287816 */ /* 0x000fe20000000028 */
[----:B---3--:R-:W-:-:S04]  /*4440*/  IMAD.U32 R152, R151, 0x10000, RZ ;  /* 0x0001000097987824 */ /* 0x008fc800078e00ff */
[----:B------:R-:W-:Y:S02]  /*4450*/  FFMA.FTZ R154, R47, R152, R154 ;  /* 0x000000982f9a7223 */ /* 0x000fe4000001009a */
[----:B------:R0:W3:Y:S01]  /*4460*/  LDG.E.CONSTANT R152, desc[UR10][R44.64+0x4] ;  /* 0x0000040a2c987981 */ /* 0x0000e2000c1e9900 */
[----:B------:R-:W-:Y:S01]  /*4470*/  PRMT R151, R151, 0x7632, R151 ;  /* 0x0000763297977816 */ /* 0x000fe20000000097 */
[----:B------:R-:W-:-:S04]  /*4480*/  IMAD.U32 R47, R40, 0x10000, RZ ;  /* 0x00010000282f7824 */ /* 0x000fc800078e00ff */
[----:B------:R-:W-:Y:S02]  /*4490*/  IMAD.U32 R151, R151, 0x10000, RZ ;  /* 0x0001000097977824 */ /* 0x000fe400078e00ff */
[----:B----4-:R-:W-:Y:S02]  /*44a0*/  IMAD.U32 R40, R153, 0x10000, RZ ;  /* 0x0001000099287824 */ /* 0x010fe400078e00ff */
[----:B------:R-:W-:Y:S01]  /*44b0*/  FFMA.FTZ R46, R47, R151, R46 ;  /* 0x000000972f2e7223 */ /* 0x000fe2000001002e */
[C---:B------:R-:W-:Y:S01]  /*44c0*/  IMAD.U32 R151, R41.reuse, 0x10000, RZ ;  /* 0x0001000029977824 */ /* 0x040fe200078e00ff */
[----:B------:R-:W-:Y:S02]  /*44d0*/  PRMT R41, R41, 0x7632, R41 ;  /* 0x0000763229297816 */ /* 0x000fe40000000029 */
[----:B------:R-:W-:-:S03]  /*44e0*/  PRMT R153, R153, 0x7632, R153 ;  /* 0x0000763299997816 */ /* 0x000fc60000000099 */
[----:B------:R-:W-:Y:S02]  /*44f0*/  IMAD.U32 R41, R41, 0x10000, RZ ;  /* 0x0001000029297824 */ /* 0x000fe400078e00ff */
[----:B------:R-:W-:Y:S02]  /*4500*/  IMAD.U32 R153, R153, 0x10000, RZ ;  /* 0x0001000099997824 */ /* 0x000fe400078e00ff */
[----:B------:R-:W-:Y:S02]  /*4510*/  FFMA.FTZ R151, R151, R40, R158 ;  /* 0x0000002897977223 */ /* 0x000fe4000001009e */
[----:B------:R-:W-:Y:S01]  /*4520*/  FFMA.FTZ R153, R41, R153, R156 ;  /* 0x0000009929997223 */ /* 0x000fe2000001009c */
[----:B------:R-:W-:Y:S01]  /*4530*/  SHF.L.U32 R41, R42, 0x10, RZ ;  /* 0x000000102a297819 */ /* 0x000fe200000006ff */
[----:B------:R-:W-:-:S04]  /*4540*/  IMAD.U32 R40, R149, 0x10000, RZ ;  /* 0x0001000095287824 */ /* 0x000fc800078e00ff */
[----:B------:R-:W-:Y:S01]  /*4550*/  FFMA.FTZ R154, R41, R40, R154 ;  /* 0x00000028299a7223 */ /* 0x000fe2000001009a */
[----:B------:R-:W-:Y:S02]  /*4560*/  IADD3 R41, P0, P1, R87, R150, R86 ;  /* 0x0000009657297210 */ /* 0x000fe4000791e056 */
[----:B------:R-:W-:Y:S02]  /*4570*/  PRMT R42, R42, 0x7632, R42 ;  /* 0x000076322a2a7816 */ /* 0x000fe4000000002a */
[----:B------:R-:W-:Y:S02]  /*4580*/  LEA R40, P2, R41, UR20, 0x1 ;  /* 0x0000001429287c11 */ /* 0x000fe4000f8408ff */
[----:B0-----:R-:W-:Y:S01]  /*4590*/  IADD3.X R44, R34, R148, R15, P0, P1 ;  /* 0x00000094222c7210 */ /* 0x001fe200007e240f */
[----:B------:R-:W-:Y:S02]  /*45a0*/  IMAD.U32 R161, R42, 0x10000, RZ ;  /* 0x000100002aa17824 */ /* 0x000fe400078e00ff */
[----:B------:R-:W-:Y:S01]  /*45b0*/  IMAD.U32 R42, R43, 0x10000, RZ ;  /* 0x000100002b2a7824 */ /* 0x000fe200078e00ff */
[----:B------:R-:W-:Y:S01]  /*45c0*/  LEA.HI.X R41, R41, UR21, R44, 0x1, P2 ;  /* 0x0000001529297c11 */ /* 0x000fe200090f0c2c */
[----:B-----5:R-:W-:Y:S01]  /*45d0*/  IMAD.U32 R44, R145, 0x10000, RZ ;  /* 0x00010000912c7824 */ /* 0x020fe200078e00ff */
[----:B------:R-:W-:-:S03]  /*45e0*/  PRMT R149, R149, 0x7632, R149 ;  /* 0x0000763295957816 */ /* 0x000fc60000000095 */
[----:B------:R-:W-:Y:S01]  /*45f0*/  FFMA.FTZ R151, R42, R44, R151 ;  /* 0x0000002c2a977223 */ /* 0x000fe20000010097 */
[----:B------:R-:W4:Y:S01]  /*4600*/  LDG.E.CONSTANT R158, desc[UR10][R40.64] ;  /* 0x0000000a289e7981 */ /* 0x000f22000c1e9900 */
[----:B------:R-:W-:Y:S01]  /*4610*/  IADD3 R42, P0, P1, R85, R150, R84 ;  /* 0x00000096552a7210 */ /* 0x000fe2000791e054 */
[----:B------:R-:W-:Y:S02]  /*4620*/  IMAD.U32 R149, R149, 0x10000, RZ ;  /* 0x0001000095957824 */ /* 0x000fe400078e00ff */
[----:B------:R0:W5:Y:S01]  /*4630*/  LDG.E.CONSTANT R159, desc[UR10][R40.64+0x4] ;  /* 0x0000040a289f7981 */ /* 0x000162000c1e9900 */
[----:B------:R-:W-:Y:S02]  /*4640*/  IADD3.X R45, R33, R148, R16, P0, P1 ;  /* 0x00000094212d7210 */ /* 0x000fe400007e2410 */
[----:B------:R-:W-:Y:S01]  /*4650*/  LEA R156, P2, R42, UR20, 0x1 ;  /* 0x000000142a9c7c11 */ /* 0x000fe2000f8408ff */
[----:B------:R-:W-:-:S03]  /*4660*/  FFMA.FTZ R161, R161, R149, R46 ;  /* 0x00000095a1a17223 */ /* 0x000fc6000001002e */
[----:B------:R-:W-:Y:S02]  /*4670*/  LEA.HI.X R157, R42, UR21, R45, 0x1, P2 ;  /* 0x000000152a9d7c11 */ /* 0x000fe400090f0c2d */
[----:B------:R-:W0:Y:S04]  /*4680*/  LDS.128 R44, [R2+0xc0] ;  /* 0x0000c000022c7984 */ /* 0x000e280000000c00 */
[----:B------:R-:W5:Y:S01]  /*4690*/  LDG.E.CONSTANT R149, desc[UR10][R156.64] ;  /* 0x0000000a9c957981 */ /* 0x000f62000c1e9900 */
[----:B------:R-:W-:Y:S02]  /*46a0*/  PRMT R43, R43, 0x7632, R43 ;  /* 0x000076322b2b7816 */ /* 0x000fe4000000002b */
[----:B------:R-:W-:-:S03]  /*46b0*/  PRMT R145, R145, 0x7632, R145 ;  /* 0x0000763291917816 */ /* 0x000fc60000000091 */
[----:B------:R-:W-:Y:S02]  /*46c0*/  IMAD.U32 R42, R43, 0x10000, RZ ;  /* 0x000100002b2a7824 */ /* 0x000fe400078e00ff */
[----:B------:R-:W-:-:S04]  /*46d0*/  IMAD.U32 R43, R145, 0x10000, RZ ;  /* 0x00010000912b7824 */ /* 0x000fc800078e00ff */
[----:B------:R-:W-:Y:S02]  /*46e0*/  FFMA.FTZ R43, R42, R43, R153 ;  /* 0x0000002b2a2b7223 */ /* 0x000fe40000010099 */
[----:B------:R-:W5:Y:S01]  /*46f0*/  LDG.E.CONSTANT R153, desc[UR10][R156.64+0x4] ;  /* 0x0000040a9c997981 */ /* 0x000f62000c1e9900 */
[----:B0-----:R-:W-:Y:S02]  /*4700*/  IMAD.U32 R41, R44, 0x10000, RZ ;  /* 0x000100002c297824 */ /* 0x001fe400078e00ff */
[----:B------:R-:W-:-:S04]  /*4710*/  IMAD.U32 R42, R143, 0x10000, RZ ;  /* 0x000100008f2a7824 */ /* 0x000fc800078e00ff */
[----:B------:R-:W-:Y:S01]  /*4720*/  FFMA.FTZ R42, R41, R42, R154 ;  /* 0x0000002a292a7223 */ /* 0x000fe2000001009a */
[----:B------:R-:W-:-:S04]  /*4730*/  IADD3 R41, P0, P1, R83, R150, R82 ;  /* 0x0000009653297210 */ /* 0x000fc8000791e052 */
[C---:B------:R-:W-:Y:S02]  /*4740*/  LEA R40, P2, R41.reuse, UR20, 0x1 ;  /* 0x0000001429287c11 */ /* 0x040fe4000f8408ff */
[----:B------:R-:W-:Y:S02]  /*4750*/  IADD3.X R154, R36, R148, R17, P0, P1 ;  /* 0x00000094249a7210 */ /* 0x000fe400007e2411 */
[----:B------:R-:W-:Y:S02]  /*4760*/  PRMT R44, R44, 0x7632, R44 ;  /* 0x000076322c2c7816 */ /* 0x000fe4000000002c */
[----:B------:R-:W-:Y:S02]  /*4770*/  LEA.HI.X R41, R41, UR21, R154, 0x1, P2 ;  /* 0x0000001529297c11 */ /* 0x000fe400090f0c9a */
[----:B------:R-:W-:Y:S01]  /*4780*/  PRMT R143, R143, 0x7632, R143 ;  /* 0x000076328f8f7816 */ /* 0x000fe2000000008f */
[----:B------:R-:W-:Y:S02]  /*4790*/  IMAD.U32 R44, R44, 0x10000, RZ ;  /* 0x000100002c2c7824 */ /* 0x000fe400078e00ff */
[----:B------:R-:W5:Y:S01]  /*47a0*/  LDG.E.CONSTANT R154, desc[UR10][R40.64] ;  /* 0x0000000a289a7981 */ /* 0x000f62000c1e9900 */
[----:B------:R-:W-:-:S03]  /*47b0*/  SHF.L.U32 R143, R143, 0x10, RZ ;  /* 0x000000108f8f7819 */ /* 0x000fc600000006ff */
[----:B------:R0:W5:Y:S02]  /*47c0*/  LDG.E.CONSTANT R156, desc[UR10][R40.64+0x4] ;  /* 0x0000040a289c7981 */ /* 0x000164000c1e9900 */
[----:B------:R-:W-:Y:S01]  /*47d0*/  FFMA.FTZ R161, R44, R143, R161 ;  /* 0x0000008f2ca17223 */ /* 0x000fe200000100a1 */
[----:B------:R-:W-:Y:S02]  /*47e0*/  IMAD.U32 R44, R45, 0x10000, RZ ;  /* 0x000100002d2c7824 */ /* 0x000fe400078e00ff */
[----:B------:R-:W-:-:S04]  /*47f0*/  IMAD.U32 R143, R155, 0x10000, RZ ;  /* 0x000100009b8f7824 */ /* 0x000fc800078e00ff */
[----:B------:R-:W-:Y:S01]  /*4800*/  FFMA.FTZ R44, R44, R143, R151 ;  /* 0x0000008f2c2c7223 */ /* 0x000fe20000010097 */
        /* <DEDUP_REMOVED lines=8> */
[----:B0-----:R-:W-:Y:S02]  /*4890*/  IADD3.X R40, R38, R148, R19, P0, P1 ;  /* 0x0000009426287210 */ /* 0x001fe400007e2413 */
[----:B------:R-:W-:Y:S02]  /*48a0*/  IADD3 R41, P3, P4, R77, R150, R76 ;  /* 0x000000964d297210 */ /* 0x000fe40007c7e04c */
[----:B------:R-:W-:Y:S02]  /*48b0*/  LEA.HI.X R163, R151, UR21, R40, 0x1, P2 ;  /* 0x0000001597a37c11 */ /* 0x000fe400090f0c28 */
[----:B------:R-:W-:Y:S02]  /*48c0*/  IADD3.X R148, R37, R148, R20, P3, P4 ;  /* 0x0000009425947210 */ /* 0x000fe40001fe8414 */
[C---:B------:R-:W-:Y:S01]  /*48d0*/  LEA R40, P0, R41.reuse, UR20, 0x1 ;  /* 0x0000001429287c11 */ /* 0x040fe2000f8008ff */
[----:B------:R-:W5:Y:S03]  /*48e0*/  LDG.E.CONSTANT R150, desc[UR10][R162.64] ;  /* 0x0000000aa2967981 */ /* 0x000f66000c1e9900 */
[----:B------:R-:W-:Y:S01]  /*48f0*/  LEA.HI.X R41, R41, UR21, R148, 0x1, P0 ;  /* 0x0000001529297c11 */ /* 0x000fe200080f0c94 */
[----:B------:R-:W5:Y:S04]  /*4900*/  LDG.E.CONSTANT R151, desc[UR10][R162.64+0x4] ;  /* 0x0000040aa2977981 */ /* 0x000f68000c1e9900 */
[----:B------:R-:W5:Y:S04]  /*4910*/  LDG.E.CONSTANT R148, desc[UR10][R40.64] ;  /* 0x0000000a28947981 */ /* 0x000f68000c1e9900 */
[----:B------:R0:W5:Y:S01]  /*4920*/  LDG.E.CONSTANT R157, desc[UR10][R40.64+0x4] ;  /* 0x0000040a289d7981 */ /* 0x000162000c1e9900 */
[----:B------:R-:W-:-:S02]  /*4930*/  PRMT R45, R45, 0x7632, R45 ;  /* 0x000076322d2d7816 */ /* 0x000fc4000000002d */
[----:B------:R-:W-:-:S03]  /*4940*/  PRMT R155, R155, 0x7632, R155 ;  /* 0x000076329b9b7816 */ /* 0x000fc6000000009b */
[----:B-1----:R-:W-:Y:S02]  /*4950*/  IMAD.U32 R164, R45, 0x10000, RZ ;  /* 0x000100002da47824 */ /* 0x002fe400078e00ff */
[----:B------:R-:W-:Y:S02]  /*4960*/  IMAD.U32 R155, R155, 0x10000, RZ ;  /* 0x000100009b9b7824 */ /* 0x000fe400078e00ff */
[C---:B0-----:R-:W-:Y:S02]  /*4970*/  IMAD.U32 R41, R47.reuse, 0x10000, RZ ;  /* 0x000100002f297824 */ /* 0x041fe400078e00ff */
[----:B------:R-:W-:Y:S01]  /*4980*/  FFMA.FTZ R155, R164, R155, R43 ;  /* 0x0000009ba49b7223 */ /* 0x000fe2000001002b */
[C---:B------:R-:W-:Y:S01]  /*4990*/  IMAD.U32 R45, R46.reuse, 0x10000, RZ ;  /* 0x000100002e2d7824 */ /* 0x040fe200078e00ff */
[----:B------:R-:W-:Y:S02]  /*49a0*/  PRMT R46, R46, 0x7632, R46 ;  /* 0x000076322e2e7816 */ /* 0x000fe4000000002e */
[----:B------:R-:W-:-:S03]  /*49b0*/  PRMT R47, R47, 0x7632, R47 ;  /* 0x000076322f2f7816 */ /* 0x000fc6000000002f */
[----:B------:R-:W-:Y:S02]  /*49c0*/  IMAD.U32 R46, R46, 0x10000, RZ ;  /* 0x000100002e2e7824 */ /* 0x000fe400078e00ff */
[----:B--2---:R-:W-:-:S04]  /*49d0*/  IMAD.U32 R43, R160, 0x10000, RZ ;  /* 0x00010000a02b7824 */ /* 0x004fc800078e00ff */
[----:B------:R-:W-:Y:S01]  /*49e0*/  FFMA.FTZ R45, R45, R43, R42 ;  /* 0x0000002b2d2d7223 */ /* 0x000fe2000001002a */
[----:B------:R-:W-:Y:S01]  /*49f0*/  PRMT R160, R160, 0x7632, R160 ;  /* 0x00007632a0a07816 */ /* 0x000fe200000000a0 */
[----:B---3--:R-:W-:-:S04]  /*4a00*/  IMAD.U32 R40, R152, 0x10000, RZ ;  /* 0x0001000098287824 */ /* 0x008fc800078e00ff */
[----:B------:R-:W-:Y:S02]  /*4a10*/  FFMA.FTZ R44, R41, R40, R44 ;  /* 0x00000028292c7223 */ /* 0x000fe4000001002c */
[----:B------:R-:W0:Y:S01]  /*4a20*/  LDS.128 R40, [R2+0xd0] ;  /* 0x0000d00002287984 */ /* 0x000e220000000c00 */
[----:B------:R-:W-:Y:S01]  /*4a30*/  IMAD.U32 R160, R160, 0x10000, RZ ;  /* 0x00010000a0a07824 */ /* 0x000fe200078e00ff */
[----:B------:R-:W-:-:S03]  /*4a40*/  PRMT R152, R152, 0x7632, R152 ;  /* 0x0000763298987816 */ /* 0x000fc60000000098 */
[----:B------:R-:W-:Y:S01]  /*4a50*/  FFMA.FTZ R161, R46, R160, R161 ;  /* 0x000000a02ea17223 */ /* 0x000fe200000100a1 */
[----:B------:R-:W-:Y:S01]  /*4a60*/  SHF.L.U32 R46, R47, 0x10, RZ ;  /* 0x000000102f2e7819 */ /* 0x000fe200000006ff */
[----:B------:R-:W-:-:S04]  /*4a70*/  IMAD.U32 R152, R152, 0x10000, RZ ;  /* 0x0001000098987824 */ /* 0x000fc800078e00ff */
[----:B------:R-:W-:Y:S01]  /*4a80*/  FFMA.FTZ R155, R46, R152, R155 ;  /* 0x000000982e9b7223 */ /* 0x000fe2000001009b */
[C---:B0-----:R-:W-:Y:S01]  /*4a90*/  IMAD.U32 R46, R40.reuse, 0x10000, RZ ;  /* 0x00010000282e7824 */ /* 0x041fe200078e00ff */
[----:B------:R-:W-:Y:S01]  /*4aa0*/  PRMT R40, R40, 0x7632, R40 ;  /* 0x0000763228287816 */ /* 0x000fe20000000028 */
[C---:B----4-:R-:W-:Y:S01]  /*4ab0*/  IMAD.U32 R47, R158.reuse, 0x10000, RZ ;  /* 0x000100009e2f7824 */ /* 0x050fe200078e00ff */
[----:B------:R-:W-:-:S03]  /*4ac0*/  PRMT R158, R158, 0x7632, R158 ;  /* 0x000076329e9e7816 */ /* 0x000fc6000000009e */
[----:B------:R-:W-:Y:S02]  /*4ad0*/  IMAD.U32 R40, R40, 0x10000, RZ ;  /* 0x0001000028287824 */ /* 0x000fe400078e00ff */
[----:B------:R-:W-:Y:S02]  /*4ae0*/  IMAD.U32 R158, R158, 0x10000, RZ ;  /* 0x000100009e9e7824 */ /* 0x000fe400078e00ff */
[----:B------:R-:W-:Y:S01]  /*4af0*/  FFMA.FTZ R45, R46, R47, R45 ;  /* 0x0000002f2e2d7223 */ /* 0x000fe2000001002d */
[----:B------:R-:W-:Y:S02]  /*4b00*/  IMAD.U32 R47, R41, 0x10000, RZ ;  /* 0x00010000292f7824 */ /* 0x000fe400078e00ff */
[----:B------:R-:W-:Y:S01]  /*4b10*/  FFMA.FTZ R161, R40, R158, R161 ;  /* 0x0000009e28a17223 */ /* 0x000fe200000100a1 */
[----:B-----5:R-:W-:Y:S01]  /*4b20*/  IMAD.U32 R40, R159, 0x10000, RZ ;  /* 0x000100009f287824 */ /* 0x020fe200078e00ff */
[----:B------:R-:W-:Y:S02]  /*4b30*/  PRMT R41, R41, 0x7632, R41 ;  /* 0x0000763229297816 */ /* 0x000fe40000000029 */
[----:B------:R-:W-:Y:S01]  /*4b40*/  PRMT R159, R159, 0x7632, R159 ;  /* 0x000076329f9f7816 */ /* 0x000fe2000000009f */
[----:B------:R-:W-:-:S02]  /*4b50*/  FFMA.FTZ R40, R47, R40, R44 ;  /* 0x000000282f287223 */ /* 0x000fc4000001002c */
[----:B------:R-:W-:Y:S02]  /*4b60*/  IMAD.U32 R44, R41, 0x10000, RZ ;  /* 0x00010000292c7824 */ /* 0x000fe400078e00ff */
[----:B------:R-:W-:Y:S01]  /*4b70*/  IMAD.U32 R159, R159, 0x10000, RZ ;  /* 0x000100009f9f7824 */ /* 0x000fe200078e00ff */
[----:B------:R-:W-:-:S03]  /*4b80*/  SHF.L.U32 R41, R149, 0x10, RZ ;  /* 0x0000001095297819 */ /* 0x000fc600000006ff */
[----:B------:R-:W-:Y:S01]  /*4b90*/  FFMA.FTZ R155, R44, R159, R155 ;  /* 0x0000009f2c9b7223 */ /* 0x000fe2000001009b */
[----:B------:R-:W-:-:S04]  /*4ba0*/  IMAD.U32 R44, R42, 0x10000, RZ ;  /* 0x000100002a2c7824 */ /* 0x000fc800078e00ff */
[----:B------:R-:W-:Y:S02]  /*4bb0*/  FFMA.FTZ R41, R44, R41, R45 ;  /* 0x000000292c297223 */ /* 0x000fe4000001002d */
[----:B------:R-:W0:Y:S01]  /*4bc0*/  LDS.128 R44, [R2+0xe0] ;  /* 0x0000e000022c7984 */ /* 0x000e220000000c00 */
        /* <DEDUP_REMOVED lines=11> */
[----:B------:R-:W-:-:S04]  /*4c80*/  IMAD.U32 R153, R153, 0x10000, RZ ;  /* 0x0001000099997824 */ /* 0x000fc800078e00ff */
[----:B------:R-:W-:Y:S01]  /*4c90*/  FFMA.FTZ R155, R42, R153, R155 ;  /* 0x000000992a9b7223 */ /* 0x000fe2000001009b */
[C---:B0-----:R-:W-:Y:S01]  /*4ca0*/  IMAD.U32 R42, R44.reuse, 0x10000, RZ ;  /* 0x000100002c2a7824 */ /* 0x041fe200078e00ff */
[----:B------:R-:W-:Y:S01]  /*4cb0*/  PRMT R44, R44, 0x7632, R44 ;  /* 0x000076322c2c7816 */ /* 0x000fe2000000002c */
[C---:B------:R-:W-:Y:S01]  /*4cc0*/  IMAD.U32 R43, R154.reuse, 0x10000, RZ ;  /* 0x000100009a2b7824 */ /* 0x040fe200078e00ff */
[----:B------:R-:W-:-:S03]  /*4cd0*/  PRMT R154, R154, 0x7632, R154 ;  /* 0x000076329a9a7816 */ /* 0x000fc6000000009a */
[----:B------:R-:W-:Y:S02]  /*4ce0*/  IMAD.U32 R44, R44, 0x10000, RZ ;  /* 0x000100002c2c7824 */ /* 0x000fe400078e00ff */
[----:B------:R-:W-:Y:S02]  /*4cf0*/  IMAD.U32 R154, R154, 0x10000, RZ ;  /* 0x000100009a9a7824 */ /* 0x000fe400078e00ff */
[----:B------:R-:W-:Y:S01]  /*4d00*/  FFMA.FTZ R41, R42, R43, R41 ;  /* 0x0000002b2a297223 */ /* 0x000fe20000010029 */
[C---:B------:R-:W-:Y:S01]  /*4d10*/  SHF.L.U32 R43, R45.reuse, 0x10, RZ ;  /* 0x000000102d2b7819 */ /* 0x040fe200000006ff */
[----:B------:R-:W-:Y:S01]  /*4d20*/  FFMA.FTZ R161, R44, R154, R161 ;  /* 0x0000009a2ca17223 */ /* 0x000fe200000100a1 */
[C---:B------:R-:W-:Y:S01]  /*4d30*/  IMAD.U32 R44, R156.reuse, 0x10000, RZ ;  /* 0x000100009c2c7824 */ /* 0x040fe200078e00ff */
[----:B------:R-:W-:Y:S02]  /*4d40*/  PRMT R45, R45, 0x7632, R45 ;  /* 0x000076322d2d7816 */ /* 0x000fe4000000002d */
[----:B------:R-:W-:Y:S01]  /*4d50*/  PRMT R156, R156, 0x7632, R156 ;  /* 0x000076329c9c7816 */ /* 0x000fe2000000009c */
[----:B------:R-:W-:-:S02]  /*4d60*/  FFMA.FTZ R44, R43, R44, R40 ;  /* 0x0000002c2b2c7223 */ /* 0x000fc40000010028 */
[----:B------:R-:W-:Y:S02]  /*4d70*/  IMAD.U32 R40, R45, 0x10000, RZ ;  /* 0x000100002d287824 */ /* 0x000fe400078e00ff */
[----:B------:R-:W-:-:S04]  /*4d80*/  IMAD.U32 R156, R156, 0x10000, RZ ;  /* 0x000100009c9c7824 */ /* 0x000fc800078e00ff */
[----:B------:R-:W-:Y:S01]  /*4d90*/  FFMA.FTZ R155, R40, R156, R155 ;  /* 0x0000009c289b7223 */ /* 0x000fe2000001009b */
[----:B------:R-:W-:Y:S02]  /*4da0*/  IMAD.U32 R40, R46, 0x10000, RZ ;  /* 0x000100002e287824 */ /* 0x000fe400078e00ff */
        /* <DEDUP_REMOVED lines=13> */
[----:B------:R-:W-:Y:S01]  /*4e80*/  SHF.L.U32 R145, R145, 0x10, RZ ;  /* 0x0000001091917819 */ /* 0x000fe200000006ff */
[----:B------:R-:W-:-:S04]  /*4e90*/  IMAD.U32 R46, R47, 0x10000, RZ ;  /* 0x000100002f2e7824 */ /* 0x000fc800078e00ff */
[----:B------:R-:W-:Y:S01]  /*4ea0*/  FFMA.FTZ R155, R46, R145, R155 ;  /* 0x000000912e9b7223 */ /* 0x000fe2000001009b */
[C---:B------:R-:W-:Y:S01]  /*4eb0*/  IMAD.U32 R143, R148.reuse, 0x10000, RZ ;  /* 0x00010000948f7824 */ /* 0x040fe200078e00ff */
[----:B------:R-:W-:Y:S02]  /*4ec0*/  PRMT R148, R148, 0x7632, R148 ;  /* 0x0000763294947816 */ /* 0x000fe40000000094 */
[C---:B0-----:R-:W-:Y:S01]  /*4ed0*/  PRMT R46, R40.reuse, 0x7632, R46 ;  /* 0x00007632282e7816 */ /* 0x041fe2000000002e */
[----:B------:R-:W-:Y:S01]  /*4ee0*/  IMAD.U32 R152, R40, 0x10000, RZ ;  /* 0x0001000028987824 */ /* 0x000fe200078e00ff */
[C---:B------:R-:W-:Y:S01]  /*4ef0*/  PRMT R40, R150.reuse, 0x7632, R40 ;  /* 0x0000763296287816 */ /* 0x040fe20000000028 */
[----:B------:R-:W-:Y:S02]  /*4f00*/  IMAD.U32 R150, R150, 0x10000, RZ ;  /* 0x0001000096967824 */ /* 0x000fe400078e00ff */
[----:B------:R-:W-:Y:S02]  /*4f10*/  IMAD.U32 R46, R46, 0x10000, RZ ;  /* 0x000100002e2e7824 */ /* 0x000fe400078e00ff */
[----:B------:R-:W-:-:S02]  /*4f20*/  IMAD.U32 R40, R40, 0x10000, RZ ;  /* 0x0001000028287824 */ /* 0x000fc400078e00ff */
[----:B------:R-:W-:Y:S01]  /*4f30*/  FFMA.FTZ R45, R152, R150, R45 ;  /* 0x00000096982d7223 */ /* 0x000fe2000001002d */
[C---:B------:R-:W-:Y:S01]  /*4f40*/  IMAD.U32 R150, R42.reuse, 0x10000, RZ ;  /* 0x000100002a967824 */ /* 0x040fe200078e00ff */
[----:B------:R-:W-:Y:S01]  /*4f50*/  PRMT R42, R42, 0x7632, R42 ;  /* 0x000076322a2a7816 */ /* 0x000fe2000000002a */
[----:B------:R-:W-:Y:S01]  /*4f60*/  FFMA.FTZ R40, R46, R40, R161 ;  /* 0x000000282e287223 */ /* 0x000fe200000100a1 */
[----:B------:R-:W-:Y:S02]  /*4f70*/  IMAD.U32 R47, R41, 0x10000, RZ ;  /* 0x00010000292f7824 */ /* 0x000fe400078e00ff */
[----:B------:R-:W-:Y:S01]  /*4f80*/  IMAD.U32 R46, R151, 0x10000, RZ ;  /* 0x00010000972e7824 */ /* 0x000fe200078e00ff */
[----:B------:R-:W-:Y:S01]  /*4f90*/  PRMT R41, R41, 0x7632, R41 ;  /* 0x0000763229297816 */ /* 0x000fe20000000029 */
[----:B------:R-:W-:Y:S02]  /*4fa0*/  IMAD.U32 R148, R148, 0x10000, RZ ;  /* 0x0001000094947824 */ /* 0x000fe400078e00ff */
[----:B------:R-:W-:Y:S01]  /*4fb0*/  FFMA.FTZ R44, R47, R46, R44 ;  /* 0x0000002e2f2c7223 */ /* 0x000fe2000001002c */
[----:B------:R-:W-:Y:S01]  /*4fc0*/  IMAD.U32 R47, R42, 0x10000, RZ ;  /* 0x000100002a2f7824 */ /* 0x000fe200078e00ff */
[----:B------:R-:W-:Y:S01]  /*4fd0*/  PRMT R151, R151, 0x7632, R151 ;  /* 0x0000763297977816 */ /* 0x000fe20000000097 */
[--C-:B------:R-:W-:Y:S01]  /*4fe0*/  FFMA.FTZ R143, R150, R143, R45.reuse ;  /* 0x0000008f968f7223 */ /* 0x100fe2000001002d */
[----:B------:R-:W-:Y:S01]  /*4ff0*/  PRMT R45, R43, 0x7632, R45 ;  /* 0x000076322b2d7816 */ /* 0x000fe2000000002d */
[--C-:B------:R-:W-:Y:S01]  /*5000*/  FFMA.FTZ R148, R47, R148, R40.reuse ;  /* 0x000000942f947223 */ /* 0x100fe20000010028 */
[----:B------:R-:W-:Y:S01]  /*5010*/  SHF.L.U32 R42, R41, 0x10, RZ ;  /* 0x00000010292a7819 */ /* 0x000fe200000006ff */
[----:B------:R-:W-:Y:S01]  /*5020*/  IMAD.U32 R151, R151, 0x10000, RZ ;  /* 0x0001000097977824 */ /* 0x000fe200078e00ff */
[----:B------:R-:W-:Y:S01]  /*5030*/  PRMT R40, R157, 0x7632, R40 ;  /* 0x000076329d287816 */ /* 0x000fe20000000028 */
[----:B------:R-:W-:-:S02]  /*5040*/  IMAD.U32 R43, R43, 0x10000, RZ ;  /* 0x000100002b2b7824 */ /* 0x000fc400078e00ff */
[----:B------:R-:W-:Y:S02]  /*5050*/  IMAD.U32 R157, R157, 0x10000, RZ ;  /* 0x000100009d9d7824 */ /* 0x000fe400078e00ff */
[----:B------:R-:W-:Y:S01]  /*5060*/  FFMA.FTZ R42, R42, R151, R155 ;  /* 0x000000972a2a7223 */ /* 0x000fe2000001009b */
[----:B------:R-:W-:Y:S02]  /*5070*/  IMAD.U32 R45, R45, 0x10000, RZ ;  /* 0x000100002d2d7824 */ /* 0x000fe400078e00ff */
[----:B------:R-:W-:Y:S01]  /*5080*/  FADD.FTZ R148, R143, R148 ;  /* 0x000000948f947221 */ /* 0x000fe20000010000 */
[----:B------:R-:W-:Y:S02]  /*5090*/  IMAD.U32 R40, R40, 0x10000, RZ ;  /* 0x0001000028287824 */ /* 0x000fe400078e00ff */
[----:B------:R-:W-:Y:S01]  /*50a0*/  FFMA.FTZ R43, R43, R157, R44 ;  /* 0x0000009d2b2b7223 */ /* 0x000fe2000001002c */
[----:B------:R-:W-:Y:S01]  /*50b0*/  UMOV UR7, 0xffffffff ;  /* 0xffffffff00077882 */ /* 0x000fe20000000000 */
[----:B------:R-:W-:-:S02]  /*50c0*/  FFMA.FTZ R40, R45, R40, R42 ;  /* 0x000000282d287223 */ /* 0x000fc4000001002a */
[----:B------:R-:W-:-:S04]  /*50d0*/  FADD.FTZ R43, R43, R148 ;  /* 0x000000942b2b7221 */ /* 0x000fc80000010000 */
[----:B------:R-:W-:Y:S01]  /*50e0*/  FADD.FTZ R40, R40, R43 ;  /* 0x0000002b28287221 */ /* 0x000fe20000010000 */
[----:B------:R-:W-:Y:S06]  /*50f0*/  BRA.DIV UR7, `(.L_x_19281) ;  /* 0x000000aa07a87947 */ /* 0x000fec000b800000 */
[----:B------:R0:W1:Y:S02]  /*5100*/  SHFL.BFLY PT, R41, R40, 0x1, 0x1f ;  /* 0x0c201f0028297f89 */ /* 0x00006400000e0000 */
.L_x_19358:
[----:B------:R-:W-:Y:S01]  /*5110*/  ISETP.NE.AND P0, PT, R142, RZ, PT ;  /* 0x000000ff8e00720c */ /* 0x000fe20003f05270 */
[----:B01----:R-:W-:Y:S01]  /*5120*/  FADD.FTZ R40, R40, R41 ;  /* 0x0000002928287221 */ /* 0x003fe20000010000 */
[----:B------:R-:W-:Y:S03]  /*5130*/  BSSY B1, `(.L_x_19282) ;  /* 0x000000e000017945 */ /* 0x000fe60003800000 */
[----:B------:R-:W-:-:S08]  /*5140*/  FFMA.FTZ R43, R40, UR9, RZ ;  /* 0x00000009282b7c23 */ /* 0x000fd000080100ff */
[----:B------:R-:W-:Y:S05]  /*5150*/  @P0 BRA `(.L_x_19283) ;  /* 0x00000000002c0947 */ /* 0x000fea0003800000 */
[----:B------:R-:W0:Y:S01]  /*5160*/  S2UR UR8, SR_CgaCtaId ;  /* 0x00000000000879c3 */ /* 0x000e220000008800 */
[----:B------:R-:W-:Y:S01]  /*5170*/  UMOV UR7, 0x400 ;  /* 0x0000040000077882 */ /* 0x000fe20000000000 */
[----:B------:R-:W-:Y:S01]  /*5180*/  IMAD R40, R144, 0x10, R139 ;  /* 0x0000001090287824 */ /* 0x000fe200078e028b */
[----:B------:R-:W-:-:S03]  /*5190*/  UIADD3 UR7, UR7, 0x220, URZ ;  /* 0x0000022007077890 */ /* 0x000fc6000fffe03f */
[C---:B------:R-:W-:Y:S01]  /*51a0*/  VIADD R41, R40.reuse, -UR17 ;  /* 0x8000001128297c36 */ /* 0x040fe20008000000 */
[----:B------:R-:W-:-:S04]  /*51b0*/  ISETP.GE.AND P0, PT, R40, UR16, PT ;  /* 0x0000001028007c0c */ /* 0x000fc8000bf06270 */
[----:B------:R-:W-:-:S09]  /*51c0*/  FSEL R40, R43, RZ, !P0 ;  /* 0x000000ff2b287208 */ /* 0x000fd20004000000 */
[----:B------:R-:W-:Y:S01]  /*51d0*/  @!P0 FMNMX.FTZ R140, R140, R43, !PT ;  /* 0x0000002b8c8c8209 */ /* 0x000fe20007810000 */
[----:B0-----:R-:W-:-:S06]  /*51e0*/  ULEA UR7, UR8, UR7, 0x18 ;  /* 0x0000000708077291 */ /* 0x001fcc000f8ec03f */
[----:B------:R-:W-:-:S05]  /*51f0*/  LEA R41, R41, UR7, 0x2 ;  /* 0x0000000729297c11 */ /* 0x000fca000f8e10ff */
[----:B------:R0:W-:Y:S02]  /*5200*/  STS [R41], R40 ;  /* 0x0000002829007388 */ /* 0x0001e40000000800 */
.L_x_19283:
[----:B------:R-:W-:Y:S05]  /*5210*/  BSYNC B1 ;  /* 0x0000000000017941 */ /* 0x000fea0003800000 */
.L_x_19282:
[----:B------:R-:W-:-:S05]  /*5220*/  VIADD R144, R144, 0x4 ;  /* 0x0000000490907836 */ /* 0x000fca0000000000 */
[----:B------:R-:W-:-:S13]  /*5230*/  ISETP.GE.AND P0, PT, R144, UR4, PT ;  /* 0x0000000490007c0c */ /* 0x000fda000bf06270 */
[----:B------:R-:W-:Y:S05]  /*5240*/  @!P0 BRA `(.L_x_19284) ;  /* 0xffffffd000308947 */ /* 0x000fea000383ffff */
[----:B------:R-:W-:Y:S05]  /*5250*/  BRA `(.L_x_19279) ;  /* 0x0000002c00f47947 */ /* 0x000fea0003800000 */
.L_x_19280:
[----:B------:R-:W-:Y:S02]  /*5260*/  IMAD.MOV.U32 R140, RZ, RZ, -0x800001 ;  /* 0xff7fffffff8c7424 */ /* 0x000fe400078e00ff */
[----:B------:R-:W-:-:S07]  /*5270*/  IMAD.MOV.U32 R144, RZ, RZ, R141 ;  /* 0x000000ffff907224 */ /* 0x000fce00078e008d */
.L_x_19288:
[----:B0-----:R-:W-:-:S04]  /*5280*/  IADD3 R40, P0, R144, UR5, RZ ;  /* 0x0000000590287c10 */ /* 0x001fc8000ff1e0ff */
[----:B------:R-:W-:Y:S02]  /*5290*/  LEA.HI.X.SX32 R41, R144, UR18, 0x1, P0 ;  /* 0x0000001290297c11 */ /* 0x000fe400080f0eff */
[----:B------:R-:W-:-:S04]  /*52a0*/  LEA R42, P0, R40, UR14, 0x2 ;  /* 0x0000000e282a7c11 */ /* 0x000fc8000f8010ff */
[----:B------:R-:W-:-:S06]  /*52b0*/  LEA.HI.X R43, R40, UR15, R41, 0x2, P0 ;  /* 0x0000000f282b7c11 */ /* 0x000fcc00080f1429 */
[----:B------:R-:W2:Y:S01]  /*52c0*/  LDG.E.CONSTANT R43, desc[UR10][R42.64] ;  /* 0x0000000a2a2b7981 */ /* 0x000ea2000c1e9900 */
[----:B------:R-:W-:Y:S01]  /*52d0*/  MOV R150, R146 ;  /* 0x0000009200967202 */ /* 0x000fe20000000f00 */
[----:B------:R-:W-:Y:S01]  /*52e0*/  IMAD.MOV.U32 R151, RZ, RZ, R147 ;  /* 0x000000ffff977224 */ /* 0x000fe200078e0093 */
[----:B--2---:R-:W-:-:S03]  /*52f0*/  SHF.R.S32.HI R40, RZ, 0x1f, R43 ;  /* 0x0000001fff287819 */ /* 0x004fc6000001142b */
[----:B------:R-:W-:-:S04]  /*5300*/  IMAD.WIDE.U32 R150, R43, UR24, R150 ;  /* 0x000000182b967c25 */ /* 0x000fc8000f8e0096 */
[----:B------:R-:W-:Y:S01]  /*5310*/  IMAD R40, R40, UR24, RZ ;  /* 0x0000001828287c24 */ /* 0x000fe2000f8e02ff */
[----:B------:R-:W-:-:S03]  /*5320*/  IADD3 R41, P0, P1, R137, R150, R136 ;  /* 0x0000009689297210 */ /* 0x000fc6000791e088 */
[----:B------:R-:W-:Y:S01]  /*5330*/  IMAD R45, R43, R74, R40 ;  /* 0x0000004a2b2d7224 */ /* 0x000fe200078e0228 */
[----:B------:R-:W-:-:S03]  /*5340*/  LEA R40, P2, R41, UR22, 0x1 ;  /* 0x0000001629287c11 */ /* 0x000fc6000f8408ff */
[----:B------:R-:W-:-:S05]  /*5350*/  IMAD.IADD R148, R151, 0x1, R45 ;  /* 0x0000000197947824 */ /* 0x000fca00078e022d */
        /* <DEDUP_REMOVED lines=16> */
[----:B------:R-:W5:Y:S01]  /*5460*/  LDG.E.CONSTANT R157, desc[UR10][R152.64+0x4] ;  /* 0x0000040a989d7981 */ /* 0x000f62000c1e9900 */
[----:B------:R-:W-:Y:S02]  /*5470*/  LEA R42, P2, R43, UR22, 0x1 ;  /* 0x000000162b2a7c11 */ /* 0x000fe4000f8408ff */
[----:B------:R-:W-:-:S04]  /*5480*/  IADD3.X R46, R67, R148, R68, P0, P1 ;  /* 0x00000094432e7210 */ /* 0x000fc800007e2444 */
[----:B------:R-:W-:Y:S02]  /*5490*/  LEA.HI.X R43, R43, UR23, R46, 0x1, P2 ;  /* 0x000000172b2b7c11 */ /* 0x000fe400090f0c2e */
[----:B0-----:R-:W0:Y:S04]  /*54a0*/  LDS.128 R44, [R2] ;  /* 0x00000000022c7984 */ /* 0x001e280000000c00 */
[----:B------:R-:W5:Y:S04]  /*54b0*/  LDG.E.CONSTANT R154, desc[UR10][R42.64] ;  /* 0x0000000a2a9a7981 */ /* 0x000f68000c1e9900 */
[----:B------:R1:W5:Y:S01]  /*54c0*/  LDG.E.CONSTANT R156, desc[UR10][R42.64+0x4] ;  /* 0x0000040a2a9c7981 */ /* 0x000362000c1e9900 */
[----:B------:R-:W-:-:S04]  /*54d0*/  IADD3 R41, P0, P1, R131, R150, R130 ;  /* 0x0000009683297210 */ /* 0x000fc8000791e082 */
[----:B------:R-:W-:Y:S02]  /*54e0*/  LEA R40, P2, R41, UR22, 0x1 ;  /* 0x0000001629287c11 */ /* 0x000fe4000f8408ff */
[----:B------:R-:W-:-:S04]  /*54f0*/  IADD3.X R160, R65, R148, R66, P0, P1 ;  /* 0x0000009441a07210 */ /* 0x000fc800007e2442 */
[----:B------:R-:W-:-:S05]  /*5500*/  LEA.HI.X R41, R41, UR23, R160, 0x1, P2 ;  /* 0x0000001729297c11 */ /* 0x000fca00090f0ca0 */
[----:B------:R-:W5:Y:S01]  /*5510*/  LDG.E.CONSTANT R151, desc[UR10][R40.64] ;  /* 0x0000000a28977981 */ /* 0x000f62000c1e9900 */
[----:B-1----:R-:W-:Y:S01]  /*5520*/  IADD3 R42, P0, P1, R129, R150, R128 ;  /* 0x00000096812a7210 */ /* 0x002fe2000791e080 */
[C---:B0-----:R-:W-:Y:S01]  /*5530*/  IMAD.U32 R152, R46.reuse, 0x10000, RZ ;  /* 0x000100002e987824 */ /* 0x041fe200078e00ff */
[----:B------:R-:W-:Y:S01]  /*5540*/  PRMT R46, R46, 0x7632, R46 ;  /* 0x000076322e2e7816 */ /* 0x000fe2000000002e */
[C---:B------:R-:W-:Y:S01]  /*5550*/  IMAD.U32 R160, R44.reuse, 0x10000, RZ ;  /* 0x000100002ca07824 */ /* 0x040fe200078e00ff */
[----:B------:R-:W-:-:S03]  /*5560*/  PRMT R44, R44, 0x7632, R44 ;  /* 0x000076322c2c7816 */ /* 0x000fc6000000002c */
[----:B------:R-:W-:Y:S02]  /*5570*/  IMAD.U32 R46, R46, 0x10000, RZ ;  /* 0x000100002e2e7824 */ /* 0x000fe400078e00ff */
[----:B------:R-:W-:Y:S02]  /*5580*/  IMAD.U32 R44, R44, 0x10000, RZ ;  /* 0x000100002c2c7824 */ /* 0x000fe400078e00ff */
[C---:B------:R-:W-:Y:S01]  /*5590*/  IMAD.U32 R161, R45.reuse, 0x10000, RZ ;  /* 0x000100002da17824 */ /* 0x040fe200078e00ff */
[----:B------:R-:W-:-:S05]  /*55a0*/  PRMT R45, R45, 0x7632, R45 ;  /* 0x000076322d2d7816 */ /* 0x000fca000000002d */
[----:B------:R-:W-:Y:S02]  /*55b0*/  IMAD.U32 R45, R45, 0x10000, RZ ;  /* 0x000100002d2d7824 */ /* 0x000fe400078e00ff */
[C---:B--2---:R-:W-:Y:S01]  /*55c0*/  IMAD.U32 R153, R159.reuse, 0x10000, RZ ;  /* 0x000100009f997824 */ /* 0x044fe200078e00ff */
[----:B------:R-:W-:-:S05]  /*55d0*/  PRMT R159, R159, 0x7632, R159 ;  /* 0x000076329f9f7816 */ /* 0x000fca000000009f */
[----:B------:R-:W-:Y:S02]  /*55e0*/  IMAD.U32 R159, R159, 0x10000, RZ ;  /* 0x000100009f9f7824 */ /* 0x000fe400078e00ff */
[C---:B----4-:R-:W-:Y:S01]  /*55f0*/  IMAD.U32 R43, R155.reuse, 0x10000, RZ ;  /* 0x000100009b2b7824 */ /* 0x050fe200078e00ff */
[----:B------:R-:W-:Y:S01]  /*5600*/  PRMT R155, R155, 0x7632, R155 ;  /* 0x000076329b9b7816 */ /* 0x000fe2000000009b */
[----:B------:R-:W-:Y:S01]  /*5610*/  FMUL.FTZ R153, R152, R153 ;  /* 0x0000009998997220 */ /* 0x000fe20000410000 */
[----:B------:R-:W-:Y:S02]  /*5620*/  FMUL.FTZ R159, R46, R159 ;  /* 0x0000009f2e9f7220 */ /* 0x000fe40000410000 */
[----:B------:R-:W-:Y:S01]  /*5630*/  SHF.L.U32 R155, R155, 0x10, RZ ;  /* 0x000000109b9b7819 */ /* 0x000fe200000006ff */
[----:B------:R-:W-:Y:S01]  /*5640*/  FFMA.FTZ R160, R160, R43, R153 ;  /* 0x0000002ba0a07223 */ /* 0x000fe20000010099 */
[----:B------:R-:W-:Y:S02]  /*5650*/  LEA R152, P2, R42, UR22, 0x1 ;  /* 0x000000162a987c11 */ /* 0x000fe4000f8408ff */
[----:B------:R-:W-:Y:S01]  /*5660*/  IADD3.X R43, R63, R148, R64, P0, P1 ;  /* 0x000000943f2b7210 */ /* 0x000fe200007e2440 */
[----:B------:R-:W-:-:S02]  /*5670*/  FFMA.FTZ R46, R44, R155, R159 ;  /* 0x0000009b2c2e7223 */ /* 0x000fc4000001009f */
[----:B------:R0:W2:Y:S01]  /*5680*/  LDG.E.CONSTANT R159, desc[UR10][R40.64+0x4] ;  /* 0x0000040a289f7981 */ /* 0x0000a2000c1e9900 */
[----:B------:R-:W-:Y:S01]  /*5690*/  LEA.HI.X R153, R42, UR23, R43, 0x1, P2 ;  /* 0x000000172a997c11 */ /* 0x000fe200090f0c2b */
[C---:B---3--:R-:W-:Y:S01]  /*56a0*/  IMAD.U32 R43, R145.reuse, 0x10000, RZ ;  /* 0x00010000912b7824 */ /* 0x048fe200078e00ff */
[----:B------:R-:W-:-:S03]  /*56b0*/  PRMT R145, R145, 0x7632, R145 ;  /* 0x0000763291917816 */ /* 0x000fc60000000091 */
[----:B------:R-:W3:Y:S01]  /*56c0*/  LDG.E.CONSTANT R155, desc[UR10][R152.64] ;  /* 0x0000000a989b7981 */ /* 0x000ee2000c1e9900 */
[C---:B------:R-:W-:Y:S01]  /*56d0*/  IMAD.U32 R42, R47.reuse, 0x10000, RZ ;  /* 0x000100002f2a7824 */ /* 0x040fe200078e00ff */
[----:B------:R-:W-:Y:S01]  /*56e0*/  PRMT R47, R47, 0x7632, R47 ;  /* 0x000076322f2f7816 */ /* 0x000fe2000000002f */
[----:B0-----:R-:W-:Y:S02]  /*56f0*/  IMAD.U32 R40, R145, 0x10000, RZ ;  /* 0x0001000091287824 */ /* 0x001fe400078e00ff */
[----:B------:R-:W-:Y:S01]  /*5700*/  FMUL.FTZ R44, R42, R43 ;  /* 0x0000002b2a2c7220 */ /* 0x000fe20000410000 */
[----:B-----5:R-:W-:Y:S01]  /*5710*/  IMAD.U32 R42, R149, 0x10000, RZ ;  /* 0x00010000952a7824 */ /* 0x020fe200078e00ff */
[----:B------:R0:W4:Y:S01]  /*5720*/  LDG.E.CONSTANT R145, desc[UR10][R152.64+0x4] ;  /* 0x0000040a98917981 */ /* 0x000122000c1e9900 */
[----:B------:R-:W-:Y:S02]  /*5730*/  IMAD.U32 R47, R47, 0x10000, RZ ;  /* 0x000100002f2f7824 */ /* 0x000fe400078e00ff */
[----:B------:R-:W-:-:S02]  /*5740*/  FFMA.FTZ R161, R161, R42, R44 ;  /* 0x0000002aa1a17223 */ /* 0x000fc4000001002c */
[----:B------:R-:W-:Y:S02]  /*5750*/  FMUL.FTZ R44, R47, R40 ;  /* 0x000000282f2c7220 */ /* 0x000fe40000410000 */
[----:B------:R-:W1:Y:S01]  /*5760*/  LDS.128 R40, [R2+0x10] ;  /* 0x0000100002287984 */ /* 0x000e620000000c00 */
[----:B------:R-:W-:-:S05]  /*5770*/  PRMT R149, R149, 0x7632, R149 ;  /* 0x0000763295957816 */ /* 0x000fca0000000095 */
[----:B------:R-:W-:-:S04]  /*5780*/  IMAD.U32 R162, R149, 0x10000, RZ ;  /* 0x0001000095a27824 */ /* 0x000fc800078e00ff */
[----:B------:R-:W-:Y:S01]  /*5790*/  FFMA.FTZ R162, R45, R162, R44 ;  /* 0x000000a22da27223 */ /* 0x000fe2000001002c */
[----:B------:R-:W-:Y:S01]  /*57a0*/  IMAD.U32 R44, R158, 0x10000, RZ ;  /* 0x000100009e2c7824 */ /* 0x000fe200078e00ff */
[----:B------:R-:W-:-:S04]  /*57b0*/  IADD3 R45, P0, P1, R127, R150, R126 ;  /* 0x000000967f2d7210 */ /* 0x000fc8000791e07e */
[----:B0-----:R-:W-:Y:S01]  /*57c0*/  IADD3.X R152, R61, R148, R62, P0, P1 ;  /* 0x000000943d987210 */ /* 0x001fe200007e243e */
[----:B-1----:R-:W-:-:S04]  /*57d0*/  IMAD.U32 R47, R40, 0x10000, RZ ;  /* 0x00010000282f7824 */ /* 0x002fc800078e00ff */
[----:B------:R-:W-:Y:S01]  /*57e0*/  FFMA.FTZ R47, R47, R44, R160 ;  /* 0x0000002c2f2f7223 */ /* 0x000fe200000100a0 */
[----:B------:R-:W-:-:S04]  /*57f0*/  LEA R44, P2, R45, UR22, 0x1 ;  /* 0x000000162d2c7c11 */ /* 0x000fc8000f8408ff */
[----:B------:R-:W-:-:S05]  /*5800*/  LEA.HI.X R45, R45, UR23, R152, 0x1, P2 ;  /* 0x000000172d2d7c11 */ /* 0x000fca00090f0c98 */
[----:B------:R-:W5:Y:S01]  /*5810*/  LDG.E.CONSTANT R149, desc[UR10][R44.64] ;  /* 0x0000000a2c957981 */ /* 0x000f62000c1e9900 */
[----:B------:R-:W-:Y:S01]  /*5820*/  PRMT R40, R40, 0x7632, R40 ;  /* 0x0000763228287816 */ /* 0x000fe20000000028 */
[C---:B------:R-:W-:Y:S01]  /*5830*/  IMAD.U32 R160, R41.reuse, 0x10000, RZ ;  /* 0x0001000029a07824 */ /* 0x040fe200078e00ff */
[----:B------:R-:W-:Y:S02]  /*5840*/  PRMT R41, R41, 0x7632, R41 ;  /* 0x0000763229297816 */ /* 0x000fe40000000029 */
[----:B------:R-:W-:Y:S01]  /*5850*/  SHF.L.U32 R153, R40, 0x10, RZ ;  /* 0x0000001028997819 */ /* 0x000fe200000006ff */
[C---:B------:R-:W-:Y:S01]  /*5860*/  IMAD.U32 R40, R157.reuse, 0x10000, RZ ;  /* 0x000100009d287824 */ /* 0x040fe200078e00ff */
[----:B------:R-:W-:Y:S01]  /*5870*/  PRMT R157, R157, 0x7632, R157 ;  /* 0x000076329d9d7816 */ /* 0x000fe2000000009d */
[----:B------:R-:W-:Y:S02]  /*5880*/  IMAD.U32 R41, R41, 0x10000, RZ ;  /* 0x0001000029297824 */ /* 0x000fe400078e00ff */
[----:B------:R-:W-:-:S02]  /*5890*/  FFMA.FTZ R160, R160, R40, R161 ;  /* 0x00000028a0a07223 */ /* 0x000fc400000100a1 */
[----:B------:R-:W-:Y:S01]  /*58a0*/  IMAD.U32 R40, R157, 0x10000, RZ ;  /* 0x000100009d287824 */ /* 0x000fe200078e00ff */
[----:B------:R-:W-:Y:S01]  /*58b0*/  PRMT R158, R158, 0x7632, R158 ;  /* 0x000076329e9e7816 */ /* 0x000fe2000000009e */
[C---:B------:R-:W-:Y:S01]  /*58c0*/  IMAD.U32 R152, R42.reuse, 0x10000, RZ ;  /* 0x000100002a987824 */ /* 0x040fe200078e00ff */
[----:B------:R-:W-:Y:S01]  /*58d0*/  PRMT R42, R42, 0x7632, R42 ;  /* 0x000076322a2a7816 */ /* 0x000fe2000000002a */
[----:B------:R-:W-:Y:S01]  /*58e0*/  FFMA.FTZ R40, R41, R40, R162 ;  /* 0x0000002829287223 */ /* 0x000fe200000100a2 */
[C---:B------:R-:W-:Y:S01]  /*58f0*/  IMAD.U32 R41, R154.reuse, 0x10000, RZ ;  /* 0x000100009a297824 */ /* 0x040fe200078e00ff */
[----:B------:R-:W-:Y:S01]  /*5900*/  PRMT R154, R154, 0x7632, R154 ;  /* 0x000076329a9a7816 */ /* 0x000fe2000000009a */
[----:B------:R-:W-:Y:S02]  /*5910*/  IMAD.U32 R158, R158, 0x10000, RZ ;  /* 0x000100009e9e7824 */ /* 0x000fe400078e00ff */
[----:B------:R-:W-:Y:S01]  /*5920*/  FFMA.FTZ R41, R152, R41, R47 ;  /* 0x0000002998297223 */ /* 0x000fe2000001002f */
[----:B------:R-:W-:-:S02]  /*5930*/  IMAD.U32 R47, R42, 0x10000, RZ ;  /* 0x000100002a2f7824 */ /* 0x000fc400078e00ff */
[----:B------:R-:W-:Y:S01]  /*5940*/  FFMA.FTZ R46, R153, R158, R46 ;  /* 0x0000009e992e7223 */ /* 0x000fe2000001002e */
[----:B------:R-:W-:Y:S01]  /*5950*/  IMAD.U32 R42, R154, 0x10000, RZ ;  /* 0x000100009a2a7824 */ /* 0x000fe200078e00ff */
[----:B------:R0:W5:Y:S03]  /*5960*/  LDG.E.CONSTANT R158, desc[UR10][R44.64+0x4] ;  /* 0x0000040a2c9e7981 */ /* 0x000166000c1e9900 */
[----:B------:R-:W-:Y:S01]  /*5970*/  FFMA.FTZ R42, R47, R42, R46 ;  /* 0x0000002a2f2a7223 */ /* 0x000fe2000001002e */
[----:B------:R-:W-:-:S04]  /*5980*/  IADD3 R46, P0, P1, R125, R150, R124 ;  /* 0x000000967d2e7210 */ /* 0x000fc8000791e07c */
[----:B------:R-:W-:Y:S02]  /*5990*/  LEA R152, P2, R46, UR22, 0x1 ;  /* 0x000000162e987c11 */ /* 0x000fe4000f8408ff */
[----:B------:R-:W-:Y:S02]  /*59a0*/  IADD3.X R47, R59, R148, R60, P0, P1 ;  /* 0x000000943b2f7210 */ /* 0x000fe400007e243c */
[----:B0-----:R-:W-:Y:S02]  /*59b0*/  SHF.L.U32 R44, R156, 0x10, RZ ;  /* 0x000000109c2c7819 */ /* 0x001fe400000006ff */
[----:B------:R-:W-:Y:S01]  /*59c0*/  LEA.HI.X R153, R46, UR23, R47, 0x1, P2 ;  /* 0x000000172e997c11 */ /* 0x000fe200090f0c2f */
[----:B------:R-:W-:-:S04]  /*59d0*/  IMAD.U32 R47, R43, 0x10000, RZ ;  /* 0x000100002b2f7824 */ /* 0x000fc800078e00ff */
[----:B------:R-:W-:Y:S01]  /*59e0*/  FFMA.FTZ R160, R47, R44, R160 ;  /* 0x0000002c2fa07223 */ /* 0x000fe200000100a0 */
[----:B------:R-:W5:Y:S04]  /*59f0*/  LDG.E.CONSTANT R157, desc[UR10][R152.64] ;  /* 0x0000000a989d7981 */ /* 0x000f68000c1e9900 */
[----:B------:R-:W0:Y:S04]  /*5a00*/  LDS.128 R44, [R2+0x20] ;  /* 0x00002000022c7984 */ /* 0x000e280000000c00 */
[----:B------:R1:W5:Y:S01]  /*5a10*/  LDG.E.CONSTANT R154, desc[UR10][R152.64+0x4] ;  /* 0x0000040a989a7981 */ /* 0x000362000c1e9900 */
[----:B------:R-:W-:-:S02]  /*5a20*/  PRMT R43, R43, 0x7632, R43 ;  /* 0x000076322b2b7816 */ /* 0x000fc4000000002b */
[----:B------:R-:W-:-:S03]  /*5a30*/  PRMT R156, R156, 0x7632, R156 ;  /* 0x000076329c9c7816 */ /* 0x000fc6000000009c */
[----:B------:R-:W-:Y:S02]  /*5a40*/  IMAD.U32 R43, R43, 0x10000, RZ ;  /* 0x000100002b2b7824 */ /* 0x000fe400078e00ff */
[----:B------:R-:W-:-:S04]  /*5a50*/  IMAD.U32 R156, R156, 0x10000, RZ ;  /* 0x000100009c9c7824 */ /* 0x000fc800078e00ff */
[----:B------:R-:W-:Y:S01]  /*5a60*/  FFMA.FTZ R161, R43, R156, R40 ;  /* 0x0000009c2ba17223 */ /* 0x000fe20000010028 */
[C---:B------:R-:W-:Y:S01]  /*5a70*/  IMAD.U32 R43, R151.reuse, 0x10000, RZ ;  /* 0x00010000972b7824 */ /* 0x040fe200078e00ff */
[----:B------:R-:W-:Y:S01]  /*5a80*/  PRMT R151, R151, 0x7632, R151 ;  /* 0x0000763297977816 */ /* 0x000fe20000000097 */
[----:B0-----:R-:W-:-:S04]  /*5a90*/  IMAD.U32 R40, R44, 0x10000, RZ ;  /* 0x000100002c287824 */ /* 0x001fc800078e00ff */
[----:B------:R-:W-:Y:S01]  /*5aa0*/  FFMA.FTZ R43, R40, R43, R41 ;  /* 0x0000002b282b7223 */ /* 0x000fe20000010029 */
[----:B------:R-:W-:-:S04]  /*5ab0*/  IADD3 R41, P0, P1, R123, R150, R122 ;  /* 0x000000967b297210 */ /* 0x000fc8000791e07a */
[----:B------:R-:W-:Y:S02]  /*5ac0*/  LEA R40, P2, R41, UR22, 0x1 ;  /* 0x0000001629287c11 */ /* 0x000fe4000f8408ff */
[----:B-1----:R-:W-:Y:S02]  /*5ad0*/  IADD3.X R152, R57, R148, R58, P0, P1 ;  /* 0x0000009439987210 */ /* 0x002fe400007e243a */
[----:B------:R-:W-:Y:S02]  /*5ae0*/  PRMT R44, R44, 0x7632, R44 ;  /* 0x000076322c2c7816 */ /* 0x000fe4000000002c */
[----:B------:R-:W-:Y:S01]  /*5af0*/  LEA.HI.X R41, R41, UR23, R152, 0x1, P2 ;  /* 0x0000001729297c11 */ /* 0x000fe200090f0c98 */
[----:B------:R-:W-:Y:S02]  /*5b00*/  IMAD.U32 R151, R151, 0x10000, RZ ;  /* 0x0001000097977824 */ /* 0x000fe400078e00ff */
[----:B------:R-:W-:Y:S02]  /*5b10*/  IMAD.U32 R153, R44, 0x10000, RZ ;  /* 0x000100002c997824 */ /* 0x000fe400078e00ff */
[----:B------:R-:W5:Y:S02]  /*5b20*/  LDG.E.CONSTANT R156, desc[UR10][R40.64] ;  /* 0x0000000a289c7981 */ /* 0x000f64000c1e9900 */
[----:B------:R-:W-:Y:S01]  /*5b30*/  FFMA.FTZ R42, R153, R151, R42 ;  /* 0x00000097992a7223 */ /* 0x000fe2000001002a */
[C---:B------:R-:W-:Y:S01]  /*5b40*/  IMAD.U32 R151, R45.reuse, 0x10000, RZ ;  /* 0x000100002d977824 */ /* 0x040fe200078e00ff */
[----:B------:R-:W-:-:S02]  /*5b50*/  PRMT R45, R45, 0x7632, R45 ;  /* 0x000076322d2d7816 */ /* 0x000fc4000000002d */
[C---:B------:R-:W-:Y:S02]  /*5b60*/  SHF.L.U32 R152, R46.reuse, 0x10, RZ ;  /* 0x000000102e987819 */ /* 0x040fe400000006ff */
[----:B------:R-:W-:Y:S01]  /*5b70*/  PRMT R46, R46, 0x7632, R46 ;  /* 0x000076322e2e7816 */ /* 0x000fe2000000002e */
[C---:B--2---:R-:W-:Y:S01]  /*5b80*/  IMAD.U32 R44, R159.reuse, 0x10000, RZ ;  /* 0x000100009f2c7824 */ /* 0x044fe200078e00ff */
[----:B------:R-:W-:-:S03]  /*5b90*/  PRMT R159, R159, 0x7632, R159 ;  /* 0x000076329f9f7816 */ /* 0x000fc6000000009f */
[----:B------:R-:W-:Y:S01]  /*5ba0*/  FFMA.FTZ R160, R151, R44, R160 ;  /* 0x0000002c97a07223 */ /* 0x000fe200000100a0 */
[----:B------:R-:W-:Y:S02]  /*5bb0*/  IMAD.U32 R44, R45, 0x10000, RZ ;  /* 0x000100002d2c7824 */ /* 0x000fe400078e00ff */
[----:B------:R-:W-:Y:S02]  /*5bc0*/  IMAD.U32 R159, R159, 0x10000, RZ ;  /* 0x000100009f9f7824 */ /* 0x000fe400078e00ff */
[C---:B---3--:R-:W-:Y:S01]  /*5bd0*/  IMAD.U32 R45, R155.reuse, 0x10000, RZ ;  /* 0x000100009b2d7824 */ /* 0x048fe200078e00ff */
[----:B------:R-:W-:Y:S01]  /*5be0*/  PRMT R155, R155, 0x7632, R155 ;  /* 0x000076329b9b7816 */ /* 0x000fe2000000009b */
[----:B------:R-:W-:Y:S02]  /*5bf0*/  FFMA.FTZ R44, R44, R159, R161 ;  /* 0x0000009f2c2c7223 */ /* 0x000fe400000100a1 */
[----:B------:R-:W-:Y:S01]  /*5c00*/  FFMA.FTZ R45, R152, R45, R43 ;  /* 0x0000002d982d7223 */ /* 0x000fe2000001002b */
[----:B------:R4:W2:Y:S01]  /*5c10*/  LDG.E.CONSTANT R159, desc[UR10][R40.64+0x4] ;  /* 0x0000040a289f7981 */ /* 0x0008a2000c1e9900 */
[----:B------:R-:W-:-:S02]  /*5c20*/  IMAD.U32 R43, R46, 0x10000, RZ ;  /* 0x000100002e2b7824 */ /* 0x000fc400078e00ff */
[----:B------:R-:W-:-:S04]  /*5c30*/  IMAD.U32 R46, R155, 0x10000, RZ ;  /* 0x000100009b2e7824 */ /* 0x000fc800078e00ff */
[----:B------:R-:W-:Y:S01]  /*5c40*/  FFMA.FTZ R46, R43, R46, R42 ;  /* 0x0000002e2b2e7223 */ /* 0x000fe2000001002a */
[----:B------:R-:W-:-:S04]  /*5c50*/  IADD3 R42, P0, P1, R121, R150, R120 ;  /* 0x00000096792a7210 */ /* 0x000fc8000791e078 */
[----:B------:R-:W-:Y:S02]  /*5c60*/  LEA R152, P2, R42, UR22, 0x1 ;  /* 0x000000162a987c11 */ /* 0x000fe4000f8408ff */
[----:B------:R-:W-:Y:S01]  /*5c70*/  IADD3.X R43, R55, R148, R56, P0, P1 ;  /* 0x00000094372b7210 */ /* 0x000fe200007e2438 */
[----:B----4-:R-:W-:-:S03]  /*5c80*/  IMAD.U32 R40, R145, 0x10000, RZ ;  /* 0x0001000091287824 */ /* 0x010fc600078e00ff */
[----:B------:R-:W-:Y:S01]  /*5c90*/  LEA.HI.X R153, R42, UR23, R43, 0x1, P2 ;  /* 0x000000172a997c11 */ /* 0x000fe200090f0c2b */
[----:B------:R-:W-:-:S04]  /*5ca0*/  IMAD.U32 R43, R47, 0x10000, RZ ;  /* 0x000100002f2b7824 */ /* 0x000fc800078e00ff */
[----:B------:R-:W3:Y:S01]  /*5cb0*/  LDG.E.CONSTANT R155, desc[UR10][R152.64] ;  /* 0x0000000a989b7981 */ /* 0x000ee2000c1e9900 */
[----:B------:R-:W-:-:S03]  /*5cc0*/  FFMA.FTZ R160, R43, R40, R160 ;  /* 0x000000282ba07223 */ /* 0x000fc600000100a0 */
[----:B------:R-:W0:Y:S04]  /*5cd0*/  LDS.128 R40, [R2+0x30] ;  /* 0x0000300002287984 */ /* 0x000e280000000c00 */
[----:B------:R1:W4:Y:S01]  /*5ce0*/  LDG.E.CONSTANT R151, desc[UR10][R152.64+0x4] ;  /* 0x0000040a98977981 */ /* 0x000322000c1e9900 */
[----:B------:R-:W-:Y:S02]  /*5cf0*/  PRMT R47, R47, 0x7632, R47 ;  /* 0x000076322f2f7816 */ /* 0x000fe4000000002f */
[----:B------:R-:W-:-:S03]  /*5d00*/  PRMT R145, R145, 0x7632, R145 ;  /* 0x0000763291917816 */ /* 0x000fc60000000091 */
[----:B------:R-:W-:Y:S02]  /*5d10*/  IMAD.U32 R47, R47, 0x10000, RZ ;  /* 0x000100002f2f7824 */ /* 0x000fe400078e00ff */
[----:B------:R-:W-:-:S04]  /*5d20*/  IMAD.U32 R145, R145, 0x10000, RZ ;  /* 0x0001000091917824 */ /* 0x000fc800078e00ff */
[----:B------:R-:W-:Y:S01]  /*5d30*/  FFMA.FTZ R161, R47, R145, R44 ;  /* 0x000000912fa17223 */ /* 0x000fe2000001002c */
[----:B-----5:R-:W-:Y:S02]  /*5d40*/  IMAD.U32 R47, R149, 0x10000, RZ ;  /* 0x00010000952f7824 */ /* 0x020fe400078e00ff */
        /* <DEDUP_REMOVED lines=9> */
[----:B------:R-:W-:Y:S01]  /*5de0*/  IMAD.U32 R153, R40, 0x10000, RZ ;  /* 0x0001000028997824 */ /* 0x000fe200078e00ff */
[----:B------:R-:W-:Y:S01]  /*5df0*/  SHF.L.U32 R149, R149, 0x10, RZ ;  /* 0x0000001095957819 */ /* 0x000fe200000006ff */
[----:B------:R-:W-:-:S04]  /*5e00*/  IMAD.U32 R40, R158, 0x10000, RZ ;  /* 0x000100009e287824 */ /* 0x000fc800078e00ff */
[----:B------:R-:W-:Y:S01]  /*5e10*/  FFMA.FTZ R46, R153, R149, R46 ;  /* 0x00000095992e7223 */ /* 0x000fe2000001002e */
[C---:B------:R-:W-:Y:S01]  /*5e20*/  IMAD.U32 R149, R41.reuse, 0x10000, RZ ;  /* 0x0001000029957824 */ /* 0x040fe200078e00ff */
[----:B------:R-:W-:-:S03]  /*5e30*/  PRMT R41, R41, 0x7632, R41 ;  /* 0x0000763229297816 */ /* 0x000fc60000000029 */
[----:B------:R-:W-:Y:S02]  /*5e40*/  FFMA.FTZ R160, R149, R40, R160 ;  /* 0x0000002895a07223 */ /* 0x000fe400000100a0 */
[----:B------:R-:W-:Y:S01]  /*5e50*/  IMAD.U32 R40, R41, 0x10000, RZ ;  /* 0x0001000029287824 */ /* 0x000fe200078e00ff */
[----:B------:R-:W-:Y:S02]  /*5e60*/  IADD3 R41, P0, P1, R117, R150, R116 ;  /* 0x0000009675297210 */ /* 0x000fe4000791e074 */
[----:B------:R-:W-:Y:S02]  /*5e70*/  PRMT R158, R158, 0x7632, R158 ;  /* 0x000076329e9e7816 */ /* 0x000fe4000000009e */
[----:B------:R-:W-:Y:S02]  /*5e80*/  LEA R152, P2, R41, UR22, 0x1 ;  /* 0x0000001629987c11 */ /* 0x000fe4000f8408ff */
[----:B------:R-:W-:Y:S01]  /*5e90*/  IADD3.X R162, R51, R148, R52, P0, P1 ;  /* 0x0000009433a27210 */ /* 0x000fe200007e2434 */
[----:B------:R-:W-:-:S03]  /*5ea0*/  IMAD.U32 R158, R158, 0x10000, RZ ;  /* 0x000100009e9e7824 */ /* 0x000fc600078e00ff */
[----:B------:R-:W-:Y:S01]  /*5eb0*/  LEA.HI.X R153, R41, UR23, R162, 0x1, P2 ;  /* 0x0000001729997c11 */ /* 0x000fe200090f0ca2 */
[----:B------:R-:W-:Y:S02]  /*5ec0*/  IMAD.U32 R162, R42, 0x10000, RZ ;  /* 0x000100002aa27824 */ /* 0x000fe400078e00ff */
[C---:B------:R-:W-:Y:S02]  /*5ed0*/  IMAD.U32 R41, R157.reuse, 0x10000, RZ ;  /* 0x000100009d297824 */ /* 0x040fe400078e00ff */
[----:B------:R-:W-:Y:S01]  /*5ee0*/  FFMA.FTZ R40, R40, R158, R161 ;  /* 0x0000009e28287223 */ /* 0x000fe200000100a1 */
[----:B------:R-:W5:Y:S01]  /*5ef0*/  LDG.E.CONSTANT R149, desc[UR10][R152.64+0x4] ;  /* 0x0000040a98957981 */ /* 0x000f62000c1e9900 */
[--C-:B------:R-:W-:Y:S01]  /*5f00*/  FFMA.FTZ R41, R162, R41, R47.reuse ;  /* 0x00000029a2297223 */ /* 0x100fe2000001002f */
[----:B------:R-:W-:Y:S02]  /*5f10*/  PRMT R47, R42, 0x7632, R47 ;  /* 0x000076322a2f7816 */ /* 0x000fe4000000002f */
[----:B------:R0:W5:Y:S01]  /*5f20*/  LDG.E.CONSTANT R158, desc[UR10][R44.64+0x4] ;  /* 0x0000040a2c9e7981 */ /* 0x000162000c1e9900 */
[----:B------:R-:W-:-:S02]  /*5f30*/  PRMT R42, R157, 0x7632, R42 ;  /* 0x000076329d2a7816 */ /* 0x000fc4000000002a */
[----:B------:R-:W-:Y:S01]  /*5f40*/  IMAD.U32 R47, R47, 0x10000, RZ ;  /* 0x000100002f2f7824 */ /* 0x000fe200078e00ff */
[----:B------:R1:W5:Y:S02]  /*5f50*/  LDG.E.CONSTANT R157, desc[UR10][R152.64] ;  /* 0x0000000a989d7981 */ /* 0x000364000c1e9900 */
[----:B------:R-:W-:Y:S02]  /*5f60*/  IMAD.U32 R42, R42, 0x10000, RZ ;  /* 0x000100002a2a7824 */ /* 0x000fe400078e00ff */
[----:B0-----:R-:W-:Y:S02]  /*5f70*/  IMAD.U32 R45, R43, 0x10000, RZ ;  /* 0x000100002b2d7824 */ /* 0x001fe400078e00ff */
[----:B------:R-:W-:Y:S02]  /*5f80*/  IMAD.U32 R44, R154, 0x10000, RZ ;  /* 0x000100009a2c7824 */ /* 0x000fe400078e00ff */
[----:B------:R-:W-:Y:S02]  /*5f90*/  FFMA.FTZ R42, R47, R42, R46 ;  /* 0x0000002a2f2a7223 */ /* 0x000fe4000001002e */
[----:B------:R-:W-:-:S02]  /*5fa0*/  FFMA.FTZ R160, R45, R44, R160 ;  /* 0x0000002c2da07223 */ /* 0x000fc400000100a0 */
[----:B------:R-:W0:Y:S01]  /*5fb0*/  LDS.128 R44, [R2+0x40] ;  /* 0x00004000022c7984 */ /* 0x000e220000000c00 */
[----:B------:R-:W-:Y:S02]  /*5fc0*/  PRMT R43, R43, 0x7632, R43 ;  /* 0x000076322b2b7816 */ /* 0x000fe4000000002b */
[----:B------:R-:W-:Y:S02]  /*5fd0*/  PRMT R161, R154, 0x7632, R161 ;  /* 0x000076329aa17816 */ /* 0x000fe400000000a1 */
[----:B------:R-:W-:-:S03]  /*5fe0*/  SHF.L.U32 R43, R43, 0x10, RZ ;  /* 0x000000102b2b7819 */ /* 0x000fc600000006ff */
[----:B------:R-:W-:-:S04]  /*5ff0*/  IMAD.U32 R161, R161, 0x10000, RZ ;  /* 0x00010000a1a17824 */ /* 0x000fc800078e00ff */
[----:B------:R-:W-:Y:S01]  /*6000*/  FFMA.FTZ R161, R43, R161, R40 ;  /* 0x000000a12ba17223 */ /* 0x000fe20000010028 */
[C---:B------:R-:W-:Y:S01]  /*6010*/  IMAD.U32 R43, R156.reuse, 0x10000, RZ ;  /* 0x000100009c2b7824 */ /* 0x040fe200078e00ff */
[----:B------:R-:W-:Y:S01]  /*6020*/  PRMT R156, R156, 0x7632, R156 ;  /* 0x000076329c9c7816 */ /* 0x000fe2000000009c */
[C---:B0-----:R-:W-:Y:S01]  /*6030*/  IMAD.U32 R40, R44.reuse, 0x10000, RZ ;  /* 0x000100002c287824 */ /* 0x041fe200078e00ff */
[----:B------:R-:W-:-:S03]  /*6040*/  PRMT R44, R44, 0x7632, R44 ;  /* 0x000076322c2c7816 */ /* 0x000fc6000000002c */
[----:B------:R-:W-:Y:S01]  /*6050*/  FFMA.FTZ R43, R40, R43, R41 ;  /* 0x0000002b282b7223 */ /* 0x000fe20000010029 */
[----:B------:R-:W-:Y:S01]  /*6060*/  IADD3 R41, P0, P1, R115, R150, R114 ;  /* 0x0000009673297210 */ /* 0x000fe2000791e072 */
[----:B-1----:R-:W-:Y:S02]  /*6070*/  IMAD.U32 R153, R44, 0x10000, RZ ;  /* 0x000100002c997824 */ /* 0x002fe400078e00ff */
[----:B------:R-:W-:Y:S01]  /*6080*/  IMAD.U32 R44, R156, 0x10000, RZ ;  /* 0x000100009c2c7824 */ /* 0x000fe200078e00ff */
[----:B------:R-:W-:Y:S02]  /*6090*/  LEA R40, P2, R41, UR22, 0x1 ;  /* 0x0000001629287c11 */ /* 0x000fe4000f8408ff */
[----:B------:R-:W-:Y:S01]  /*60a0*/  IADD3.X R152, R49, R148, R50, P0, P1 ;  /* 0x0000009431987210 */ /* 0x000fe200007e2432 */
[----:B------:R-:W-:Y:S01]  /*60b0*/  FFMA.FTZ R42, R153, R44, R42 ;  /* 0x0000002c992a7223 */ /* 0x000fe2000001002a */
[----:B------:R-:W-:Y:S02]  /*60c0*/  IMAD.U32 R153, R45, 0x10000, RZ ;  /* 0x000100002d997824 */ /* 0x000fe400078e00ff */
[----:B------:R-:W-:-:S02]  /*60d0*/  LEA.HI.X R41, R41, UR23, R152, 0x1, P2 ;  /* 0x0000001729297c11 */ /* 0x000fc400090f0c98 */
[----:B------:R-:W-:-:S03]  /*60e0*/  PRMT R45, R45, 0x7632, R45 ;  /* 0x000076322d2d7816 */ /* 0x000fc6000000002d */
[----:B------:R-:W5:Y:S04]  /*60f0*/  LDG.E.CONSTANT R154, desc[UR10][R40.64] ;  /* 0x0000000a289a7981 */ /* 0x000f68000c1e9900 */
[----:B------:R0:W5:Y:S01]  /*6100*/  LDG.E.CONSTANT R156, desc[UR10][R40.64+0x4] ;  /* 0x0000040a289c7981 */ /* 0x000162000c1e9900 */
[C---:B--2---:R-:W-:Y:S01]  /*6110*/  IMAD.U32 R44, R159.reuse, 0x10000, RZ ;  /* 0x000100009f2c7824 */ /* 0x044fe200078e00ff */
[----:B------:R-:W-:-:S03]  /*6120*/  PRMT R159, R159, 0x7632, R159 ;  /* 0x000076329f9f7816 */ /* 0x000fc6000000009f */
[----:B------:R-:W-:Y:S01]  /*6130*/  FFMA.FTZ R160, R153, R44, R160 ;  /* 0x0000002c99a07223 */ /* 0x000fe200000100a0 */
[----:B------:R-:W-:Y:S02]  /*6140*/  IMAD.U32 R44, R45, 0x10000, RZ ;  /* 0x000100002d2c7824 */ /* 0x000fe400078e00ff */
[----:B------:R-:W-:-:S04]  /*6150*/  IMAD.U32 R45, R159, 0x10000, RZ ;  /* 0x000100009f2d7824 */ /* 0x000fc800078e00ff */
[----:B------:R-:W-:Y:S01]  /*6160*/  FFMA.FTZ R44, R44, R45, R161 ;  /* 0x0000002d2c2c7223 */ /* 0x000fe200000100a1 */
[----:B------:R-:W-:-:S04]  /*6170*/  IADD3 R45, P0, P1, R113, R150, R112 ;  /* 0x00000096712d7210 */ /* 0x000fc8000791e070 */
[----:B------:R-:W-:Y:S02]  /*6180*/  LEA R152, P2, R45, UR22, 0x1 ;  /* 0x000000162d987c11 */ /* 0x000fe4000f8408ff */
[----:B------:R-:W-:-:S04]  /*6190*/  IADD3.X R162, R39, R148, R48, P0, P1 ;  /* 0x0000009427a27210 */ /* 0x000fc800007e2430 */
[----:B------:R-:W-:Y:S01]  /*61a0*/  LEA.HI.X R153, R45, UR23, R162, 0x1, P2 ;  /* 0x000000172d997c11 */ /* 0x000fe200090f0ca2 */
[C---:B------:R-:W-:Y:S01]  /*61b0*/  IMAD.U32 R162, R46.reuse, 0x10000, RZ ;  /* 0x000100002ea27824 */ /* 0x040fe200078e00ff */
[C---:B---3--:R-:W-:Y:S02]  /*61c0*/  SHF.L.U32 R45, R155.reuse, 0x10, RZ ;  /* 0x000000109b2d7819 */ /* 0x048fe400000006ff */
[----:B------:R-:W-:Y:S01]  /*61d0*/  PRMT R46, R46, 0x7632, R46 ;  /* 0x000076322e2e7816 */ /* 0x000fe2000000002e */
[----:B------:R-:W2:Y:S02]  /*61e0*/  LDG.E.CONSTANT R159, desc[UR10][R152.64+0x4] ;  /* 0x0000040a989f7981 */ /* 0x000ea4000c1e9900 */
[--C-:B------:R-:W-:Y:S01]  /*61f0*/  FFMA.FTZ R45, R162, R45, R43.reuse ;  /* 0x0000002da22d7223 */ /* 0x100fe2000001002b */
[----:B------:R-:W-:Y:S01]  /*6200*/  PRMT R43, R155, 0x7632, R43 ;  /* 0x000076329b2b7816 */ /* 0x000fe2000000002b */
[----:B0-----:R-:W-:Y:S01]  /*6210*/  IMAD.U32 R41, R46, 0x10000, RZ ;  /* 0x000100002e297824 */ /* 0x001fe200078e00ff */
[----:B------:R0:W3:Y:S03]  /*6220*/  LDG.E.CONSTANT R155, desc[UR10][R152.64] ;  /* 0x0000000a989b7981 */ /* 0x0000e6000c1e9900 */
[----:B------:R-:W-:-:S02]  /*6230*/  IMAD.U32 R46, R43, 0x10000, RZ ;  /* 0x000100002b2e7824 */ /* 0x000fc400078e00ff */
[----:B----4-:R-:W-:Y:S02]  /*6240*/  IMAD.U32 R40, R151, 0x10000, RZ ;  /* 0x0001000097287824 */ /* 0x010fe400078e00ff */
[----:B------:R-:W-:Y:S01]  /*6250*/  FFMA.FTZ R46, R41, R46, R42 ;  /* 0x0000002e292e7223 */ /* 0x000fe2000001002a */
[----:B------:R-:W-:-:S04]  /*6260*/  IMAD.U32 R41, R47, 0x10000, RZ ;  /* 0x000100002f297824 */ /* 0x000fc800078e00ff */
[----:B------:R-:W-:Y:S02]  /*6270*/  FFMA.FTZ R160, R41, R40, R160 ;  /* 0x0000002829a07223 */ /* 0x000fe400000100a0 */
[----:B------:R-:W1:Y:S01]  /*6280*/  LDS.128 R40, [R2+0x50] ;  /* 0x0000500002287984 */ /* 0x000e620000000c00 */
[----:B------:R-:W-:Y:S02]  /*6290*/  PRMT R47, R47, 0x7632, R47 ;  /* 0x000076322f2f7816 */ /* 0x000fe4000000002f */
[----:B------:R-:W-:-:S03]  /*62a0*/  PRMT R151, R151, 0x7632, R151 ;  /* 0x0000763297977816 */ /* 0x000fc60000000097 */
[----:B------:R-:W-:Y:S02]  /*62b0*/  IMAD.U32 R47, R47, 0x10000, RZ ;  /* 0x000100002f2f7824 */ /* 0x000fe400078e00ff */
[----:B------:R-:W-:-:S04]  /*62c0*/  IMAD.U32 R151, R151, 0x10000, RZ ;  /* 0x0001000097977824 */ /* 0x000fc800078e00ff */
[----:B------:R-:W-:Y:S01]  /*62d0*/  FFMA.FTZ R47, R47, R151, R44 ;  /* 0x000000972f2f7223 */ /* 0x000fe2000001002c */
[----:B-1----:R-:W-:Y:S02]  /*62e0*/  IMAD.U32 R44, R40, 0x10000, RZ ;  /* 0x00010000282c7824 */ /* 0x002fe400078e00ff */
[----:B-----5:R-:W-:-:S04]  /*62f0*/  IMAD.U32 R161, R145, 0x10000, RZ ;  /* 0x0001000091a17824 */ /* 0x020fc800078e00ff */
[----:B------:R-:W-:Y:S01]  /*6300*/  FFMA.FTZ R161, R44, R161, R45 ;  /* 0x000000a12ca17223 */ /* 0x000fe2000001002d */
[----:B------:R-:W-:-:S04]  /*6310*/  IADD3 R45, P0, P1, R111, R150, R110 ;  /* 0x000000966f2d7210 */ /* 0x000fc8000791e06e */
[----:B------:R-:W-:Y:S02]  /*6320*/  LEA R44, P2, R45, UR22, 0x1 ;  /* 0x000000162d2c7c11 */ /* 0x000fe4000f8408ff */
[----:B0-----:R-:W-:-:S04]  /*6330*/  IADD3.X R152, R22, R148, R3, P0, P1 ;  /* 0x0000009416987210 */ /* 0x001fc800007e2403 */
[----:B------:R-:W-:-:S05]  /*6340*/  LEA.HI.X R45, R45, UR23, R152, 0x1, P2 ;  /* 0x000000172d2d7c11 */ /* 0x000fca00090f0c98 */
[----:B------:R-:W4:Y:S01]  /*6350*/  LDG.E.CONSTANT R151, desc[UR10][R44.64] ;  /* 0x0000000a2c977981 */ /* 0x000f22000c1e9900 */
[----:B------:R-:W-:Y:S02]  /*6360*/  PRMT R40, R40, 0x7632, R40 ;  /* 0x0000763228287816 */ /* 0x000fe40000000028 */
[----:B------:R-:W-:-:S03]  /*6370*/  PRMT R152, R145, 0x7632, R152 ;  /* 0x0000763291987816 */ /* 0x000fc60000000098 */
[----:B------:R-:W-:Y:S02]  /*6380*/  IMAD.U32 R145, R40, 0x10000, RZ ;  /* 0x0001000028917824 */ /* 0x000fe400078e00ff */
[----:B------:R-:W-:-:S04]  /*6390*/  IMAD.U32 R40, R152, 0x10000, RZ ;  /* 0x0001000098287824 */ /* 0x000fc800078e00ff */
[----:B------:R-:W-:Y:S01]  /*63a0*/  FFMA.FTZ R46, R145, R40, R46 ;  /* 0x00000028912e7223 */ /* 0x000fe2000001002e */
[C---:B------:R-:W-:Y:S02]  /*63b0*/  SHF.L.U32 R145, R41.reuse, 0x10, RZ ;  /* 0x0000001029917819 */ /* 0x040fe400000006ff */
[----:B------:R-:W-:Y:S01]  /*63c0*/  PRMT R41, R41, 0x7632, R41 ;  /* 0x0000763229297816 */ /* 0x000fe20000000029 */
[C---:B------:R-:W-:Y:S01]  /*63d0*/  IMAD.U32 R40, R158.reuse, 0x10000, RZ ;  /* 0x000100009e287824 */ /* 0x040fe200078e00ff */
[----:B------:R-:W-:-:S03]  /*63e0*/  PRMT R158, R158, 0x7632, R158 ;  /* 0x000076329e9e7816 */ /* 0x000fc6000000009e */
[----:B------:R-:W-:Y:S01]  /*63f0*/  FFMA.FTZ R160, R145, R40, R160 ;  /* 0x0000002891a07223 */ /* 0x000fe200000100a0 */
[----:B------:R-:W-:Y:S02]  /*6400*/  IMAD.U32 R40, R41, 0x10000, RZ ;  /* 0x0001000029287824 */ /* 0x000fe400078e00ff */
[----:B------:R-:W-:Y:S02]  /*6410*/  IMAD.U32 R41, R158, 0x10000, RZ ;  /* 0x000100009e297824 */ /* 0x000fe400078e00ff */
[----:B------:R-:W-:Y:S01]  /*6420*/  IMAD.U32 R152, R42, 0x10000, RZ ;  /* 0x000100002a987824 */ /* 0x000fe200078e00ff */
[----:B------:R0:W5:Y:S01]  /*6430*/  LDG.E.CONSTANT R158, desc[UR10][R44.64+0x4] ;  /* 0x0000040a2c9e7981 */ /* 0x000162000c1e9900 */
[----:B------:R-:W-:Y:S01]  /*6440*/  FFMA.FTZ R40, R40, R41, R47 ;  /* 0x0000002928287223 */ /* 0x000fe2000001002f */
[----:B------:R-:W-:Y:S01]  /*6450*/  IMAD.U32 R41, R157, 0x10000, RZ ;  /* 0x000100009d297824 */ /* 0x000fe200078e00ff */
[----:B------:R-:W-:Y:S02]  /*6460*/  IADD3 R47, P0, P1, R109, R150, R108 ;  /* 0x000000966d2f7210 */ /* 0x000fe4000791e06c */
[----:B------:R-:W-:Y:S01]  /*6470*/  PRMT R42, R42, 0x7632, R42 ;  /* 0x000076322a2a7816 */ /* 0x000fe2000000002a */
[----:B------:R-:W-:Y:S01]  /*6480*/  FFMA.FTZ R41, R152, R41, R161 ;  /* 0x0000002998297223 */ /* 0x000fe200000100a1 */
[----:B------:R-:W-:-:S02]  /*6490*/  LEA R152, P2, R47, UR22, 0x1 ;  /* 0x000000162f987c11 */ /* 0x000fc4000f8408ff */
[----:B------:R-:W-:Y:S02]  /*64a0*/  IADD3.X R162, R21, R148, R4, P0, P1 ;  /* 0x0000009415a27210 */ /* 0x000fe400007e2404 */
[----:B------:R-:W-:Y:S01]  /*64b0*/  PRMT R157, R157, 0x7632, R157 ;  /* 0x000076329d9d7816 */ /* 0x000fe2000000009d */
[----:B0-----:R-:W-:Y:S01]  /*64c0*/  IMAD.U32 R45, R43, 0x10000, RZ ;  /* 0x000100002b2d7824 */ /* 0x001fe200078e00ff */
[----:B------:R-:W-:Y:S01]  /*64d0*/  LEA.HI.X R153, R47, UR23, R162, 0x1, P2 ;  /* 0x000000172f997c11 */ /* 0x000fe200090f0ca2 */
[----:B------:R-:W-:Y:S02]  /*64e0*/  IMAD.U32 R47, R42, 0x10000, RZ ;  /* 0x000100002a2f7824 */ /* 0x000fe400078e00ff */
[----:B------:R-:W-:Y:S02]  /*64f0*/  IMAD.U32 R44, R149, 0x10000, RZ ;  /* 0x00010000952c7824 */ /* 0x000fe400078e00ff */
[----:B------:R-:W-:Y:S01]  /*6500*/  IMAD.U32 R42, R157, 0x10000, RZ ;  /* 0x000100009d2a7824 */ /* 0x000fe200078e00ff */
[----:B------:R-:W5:Y:S01]  /*6510*/  LDG.E.CONSTANT R145, desc[UR10][R152.64+0x4] ;  /* 0x0000040a98917981 */ /* 0x000f62000c1e9900 */
[----:B------:R-:W-:-:S02]  /*6520*/  FFMA.FTZ R160, R45, R44, R160 ;  /* 0x0000002c2da07223 */ /* 0x000fc400000100a0 */
[----:B------:R-:W-:Y:S01]  /*6530*/  FFMA.FTZ R42, R47, R42, R46 ;  /* 0x0000002a2f2a7223 */ /* 0x000fe2000001002e */
[----:B------:R0:W5:Y:S04]  /*6540*/  LDG.E.CONSTANT R157, desc[UR10][R152.64] ;  /* 0x0000000a989d7981 */ /* 0x000168000c1e9900 */
[----:B------:R-:W1:Y:S01]  /*6550*/  LDS.128 R44, [R2+0x60] ;  /* 0x00006000022c7984 */ /* 0x000e620000000c00 */
[----:B------:R-:W-:Y:S02]  /*6560*/  PRMT R43, R43, 0x7632, R43 ;  /* 0x000076322b2b7816 */ /* 0x000fe4000000002b */
[----:B------:R-:W-:-:S03]  /*6570*/  PRMT R149, R149, 0x7632, R149 ;  /* 0x0000763295957816 */ /* 0x000fc60000000095 */
[----:B------:R-:W-:Y:S01]  /*6580*/  IMAD.U32 R43, R43, 0x10000, RZ ;  /* 0x000100002b2b7824 */ /* 0x000fe200078e00ff */
[----:B------:R-:W-:-:S05]  /*6590*/  SHF.L.U32 R149, R149, 0x10, RZ ;  /* 0x0000001095957819 */ /* 0x000fca00000006ff */
[----:B------:R-:W-:Y:S01]  /*65a0*/  FFMA.FTZ R43, R43, R149, R40 ;  /* 0x000000952b2b7223 */ /* 0x000fe20000010028 */
[----:B-1----:R-:W-:Y:S02]  /*65b0*/  IMAD.U32 R40, R44, 0x10000, RZ ;  /* 0x000100002c287824 */ /* 0x002fe400078e00ff */
[----:B------:R-:W-:-:S04]  /*65c0*/  IMAD.U32 R161, R154, 0x10000, RZ ;  /* 0x000100009aa17824 */ /* 0x000fc800078e00ff */
[----:B------:R-:W-:Y:S01]  /*65d0*/  FFMA.FTZ R161, R40, R161, R41 ;  /* 0x000000a128a17223 */ /* 0x000fe20000010029 */
[----:B------:R-:W-:-:S04]  /*65e0*/  IADD3 R41, P0, P1, R107, R150, R106 ;  /* 0x000000966b297210 */ /* 0x000fc8000791e06a */
[----:B------:R-:W-:Y:S02]  /*65f0*/  LEA R40, P2, R41, UR22, 0x1 ;  /* 0x0000001629287c11 */ /* 0x000fe4000f8408ff */
[----:B0-----:R-:W-:-:S04]  /*6600*/  IADD3.X R152, R24, R148, R5, P0, P1 ;  /* 0x0000009418987210 */ /* 0x001fc800007e2405 */
[----:B------:R-:W-:Y:S02]  /*6610*/  LEA.HI.X R41, R41, UR23, R152, 0x1, P2 ;  /* 0x0000001729297c11 */ /* 0x000fe400090f0c98 */
[----:B------:R-:W-:-:S03]  /*6620*/  PRMT R44, R44, 0x7632, R44 ;  /* 0x000076322c2c7816 */ /* 0x000fc6000000002c */
[----:B------:R-:W5:Y:S01]  /*6630*/  LDG.E.CONSTANT R149, desc[UR10][R40.64] ;  /* 0x0000000a28957981 */ /* 0x000f62000c1e9900 */
[----:B------:R-:W-:Y:S01]  /*6640*/  PRMT R154, R154, 0x7632, R154 ;  /* 0x000076329a9a7816 */ /* 0x000fe2000000009a */
[----:B------:R-:W-:-:S04]  /*6650*/  IMAD.U32 R153, R44, 0x10000, RZ ;  /* 0x000100002c997824 */ /* 0x000fc800078e00ff */
        /* <DEDUP_REMOVED lines=12> */
[----:B------:R-:W-:Y:S02]  /*6720*/  IADD3 R43, P0, P1, R105, R150, R104 ;  /* 0x00000096692b7210 */ /* 0x000fe4000791e068 */
[----:B------:R-:W-:-:S02]  /*6730*/  PRMT R46, R46, 0x7632, R46 ;  /* 0x000076322e2e7816 */ /* 0x000fc4000000002e */
[----:B------:R-:W-:Y:S01]  /*6740*/  IADD3.X R154, R23, R148, R6, P0, P1 ;  /* 0x00000094179a7210 */ /* 0x000fe200007e2406 */
[C---:B0-----:R-:W-:Y:S01]  /*6750*/  IMAD.U32 R41, R47.reuse, 0x10000, RZ ;  /* 0x000100002f297824 */ /* 0x041fe200078e00ff */
[----:B------:R-:W-:-:S05]  /*6760*/  PRMT R47, R47, 0x7632, R47 ;  /* 0x000076322f2f7816 */ /* 0x000fca000000002f */
[----:B------:R-:W-:Y:S02]  /*6770*/  IMAD.U32 R47, R47, 0x10000, RZ ;  /* 0x000100002f2f7824 */ /* 0x000fe400078e00ff */
[C---:B---3--:R-:W-:Y:S01]  /*6780*/  IMAD.U32 R45, R155.reuse, 0x10000, RZ ;  /* 0x000100009b2d7824 */ /* 0x048fe200078e00ff */
[----:B------:R-:W-:-:S03]  /*6790*/  PRMT R155, R155, 0x7632, R155 ;  /* 0x000076329b9b7816 */ /* 0x000fc6000000009b */
[----:B------:R-:W-:Y:S01]  /*67a0*/  FFMA.FTZ R45, R152, R45, R161 ;  /* 0x0000002d982d7223 */ /* 0x000fe200000100a1 */
[----:B------:R-:W-:Y:S01]  /*67b0*/  LEA R152, P2, R43, UR22, 0x1 ;  /* 0x000000162b987c11 */ /* 0x000fe2000f8408ff */
[----:B--2---:R-:W-:-:S03]  /*67c0*/  IMAD.U32 R40, R159, 0x10000, RZ ;  /* 0x000100009f287824 */ /* 0x004fc600078e00ff */
[----:B------:R-:W-:Y:S02]  /*67d0*/  LEA.HI.X R153, R43, UR23, R154, 0x1, P2 ;  /* 0x000000172b997c11 */ /* 0x000fe400090f0c9a */
[----:B------:R-:W-:Y:S01]  /*67e0*/  SHF.L.U32 R43, R46, 0x10, RZ ;  /* 0x000000102e2b7819 */ /* 0x000fe200000006ff */
[----:B------:R-:W-:Y:S02]  /*67f0*/  IMAD.U32 R46, R155, 0x10000, RZ ;  /* 0x000100009b2e7824 */ /* 0x000fe400078e00ff */
[----:B------:R-:W-:Y:S01]  /*6800*/  FFMA.FTZ R160, R41, R40, R160 ;  /* 0x0000002829a07223 */ /* 0x000fe200000100a0 */
[----:B------:R-:W2:Y:S01]  /*6810*/  LDG.E.CONSTANT R155, desc[UR10][R152.64] ;  /* 0x0000000a989b7981 */ /* 0x000ea2000c1e9900 */
[----:B------:R-:W-:-:S03]  /*6820*/  FFMA.FTZ R46, R43, R46, R42 ;  /* 0x0000002e2b2e7223 */ /* 0x000fc6000001002a */
[----:B------:R-:W0:Y:S04]  /*6830*/  LDS.128 R40, [R2+0x70] ;  /* 0x0000700002287984 */ /* 0x000e280000000c00 */
[----:B------:R1:W3:Y:S01]  /*6840*/  LDG.E.CONSTANT R154, desc[UR10][R152.64+0x4] ;  /* 0x0000040a989a7981 */ /* 0x0002e2000c1e9900 */
[----:B------:R-:W-:-:S05]  /*6850*/  PRMT R159, R159, 0x7632, R159 ;  /* 0x000076329f9f7816 */ /* 0x000fca000000009f */
        /* <DEDUP_REMOVED lines=8> */
[----:B------:R-:W-:-:S05]  /*68e0*/  LEA.HI.X R45, R45, UR23, R152, 0x1, P2 ;  /* 0x000000172d2d7c11 */ /* 0x000fca00090f0c98 */
[----:B------:R-:W4:Y:S01]  /*68f0*/  LDG.E.CONSTANT R152, desc[UR10][R44.64] ;  /* 0x0000000a2c987981 */ /* 0x000f22000c1e9900 */
[----:B------:R-:W-:Y:S02]  /*6900*/  PRMT R40, R40, 0x7632, R40 ;  /* 0x0000763228287816 */ /* 0x000fe40000000028 */
[----:B------:R-:W-:-:S03]  /*6910*/  PRMT R153, R151, 0x7632, R153 ;  /* 0x0000763297997816 */ /* 0x000fc60000000099 */
[----:B------:R-:W-:Y:S02]  /*6920*/  IMAD.U32 R151, R40, 0x10000, RZ ;  /* 0x0001000028977824 */ /* 0x000fe400078e00ff */
[----:B------:R-:W-:Y:S02]  /*6930*/  IMAD.U32 R40, R153, 0x10000, RZ ;  /* 0x0001000099287824 */ /* 0x000fe400078e00ff */
[C---:B------:R-:W-:Y:S01]  /*6940*/  IMAD.U32 R153, R41.reuse, 0x10000, RZ ;  /* 0x0001000029997824 */ /* 0x040fe200078e00ff */
[----:B------:R-:W-:Y:S01]  /*6950*/  PRMT R41, R41, 0x7632, R41 ;  /* 0x0000763229297816 */ /* 0x000fe20000000029 */
[----:B------:R-:W-:Y:S01]  /*6960*/  FFMA.FTZ R151, R151, R40, R46 ;  /* 0x0000002897977223 */ /* 0x000fe2000001002e */
[C---:B-----5:R-:W-:Y:S02]  /*6970*/  PRMT R40, R158.reuse, 0x7632, R40 ;  /* 0x000076329e287816 */ /* 0x060fe40000000028 */
[----:B------:R-:W-:Y:S01]  /*6980*/  SHF.L.U32 R46, R158, 0x10, RZ ;  /* 0x000000109e2e7819 */ /* 0x000fe200000006ff */
[----:B------:R-:W-:-:S02]  /*6990*/  IMAD.U32 R158, R41, 0x10000, RZ ;  /* 0x00010000299e7824 */ /* 0x000fc400078e00ff */
[----:B------:R-:W-:-:S04]  /*69a0*/  IMAD.U32 R40, R40, 0x10000, RZ ;  /* 0x0001000028287824 */ /* 0x000fc800078e00ff */
[--C-:B------:R-:W-:Y:S01]  /*69b0*/  FFMA.FTZ R158, R158, R40, R47.reuse ;  /* 0x000000289e9e7223 */ /* 0x100fe2000001002f */
[C---:B------:R-:W-:Y:S01]  /*69c0*/  IMAD.U32 R40, R42.reuse, 0x10000, RZ ;  /* 0x000100002a287824 */ /* 0x040fe200078e00ff */
[----:B------:R-:W-:Y:S01]  /*69d0*/  PRMT R42, R42, 0x7632, R42 ;  /* 0x000076322a2a7816 */ /* 0x000fe2000000002a */
[----:B------:R-:W-:Y:S02]  /*69e0*/  FFMA.FTZ R46, R153, R46, R160 ;  /* 0x0000002e992e7223 */ /* 0x000fe400000100a0 */
[----:B------:R0:W5:Y:S01]  /*69f0*/  LDG.E.CONSTANT R153, desc[UR10][R44.64+0x4] ;  /* 0x0000040a2c997981 */ /* 0x000162000c1e9900 */
[C---:B------:R-:W-:Y:S01]  /*6a00*/  IMAD.U32 R41, R157.reuse, 0x10000, RZ ;  /* 0x000100009d297824 */ /* 0x040fe200078e00ff */
[----:B------:R-:W-:Y:S01]  /*6a10*/  PRMT R47, R157, 0x7632, R47 ;  /* 0x000076329d2f7816 */ /* 0x000fe2000000002f */
[----:B------:R-:W-:Y:S02]  /*6a20*/  IMAD.U32 R42, R42, 0x10000, RZ ;  /* 0x000100002a2a7824 */ /* 0x000fe400078e00ff */
[----:B------:R-:W-:Y:S01]  /*6a30*/  FFMA.FTZ R159, R40, R41, R159 ;  /* 0x00000029289f7223 */ /* 0x000fe2000001009f */
[----:B------:R-:W-:Y:S01]  /*6a40*/  IADD3 R41, P0, P1, R101, R150, R100 ;  /* 0x0000009665297210 */ /* 0x000fe2000791e064 */
[----:B------:R-:W-:-:S02]  /*6a50*/  IMAD.U32 R47, R47, 0x10000, RZ ;  /* 0x000100002f2f7824 */ /* 0x000fc400078e00ff */
[----:B0-----:R-:W-:Y:S02]  /*6a60*/  IMAD.U32 R44, R145, 0x10000, RZ ;  /* 0x00010000912c7824 */ /* 0x001fe400078e00ff */
[----:B------:R-:W-:Y:S01]  /*6a70*/  IMAD.U32 R157, R43, 0x10000, RZ ;  /* 0x000100002b9d7824 */ /* 0x000fe200078e00ff */
[----:B------:R-:W-:Y:S01]  /*6a80*/  LEA R40, P2, R41, UR22, 0x1 ;  /* 0x0000001629287c11 */ /* 0x000fe2000f8408ff */
[----:B------:R-:W-:Y:S01]  /*6a90*/  FFMA.FTZ R42, R42, R47, R151 ;  /* 0x0000002f2a2a7223 */ /* 0x000fe20000010097 */
[----:B------:R-:W-:Y:S01]  /*6aa0*/  IADD3.X R160, R25, R148, R8, P0, P1 ;  /* 0x0000009419a07210 */ /* 0x000fe200007e2408 */
[----:B------:R-:W-:Y:S02]  /*6ab0*/  FFMA.FTZ R157, R157, R44, R46 ;  /* 0x0000002c9d9d7223 */ /* 0x000fe4000001002e */
[----:B------:R-:W0:Y:S01]  /*6ac0*/  LDS.128 R44, [R2+0x80] ;  /* 0x00008000022c7984 */ /* 0x000e220000000c00 */
[----:B------:R-:W-:-:S05]  /*6ad0*/  LEA.HI.X R41, R41, UR23, R160, 0x1, P2 ;  /* 0x0000001729297c11 */ /* 0x000fca00090f0ca0 */
[----:B------:R-:W5:Y:S04]  /*6ae0*/  LDG.E.CONSTANT R160, desc[UR10][R40.64] ;  /* 0x0000000a28a07981 */ /* 0x000f68000c1e9900 */
[----:B------:R1:W5:Y:S01]  /*6af0*/  LDG.E.CONSTANT R151, desc[UR10][R40.64+0x4] ;  /* 0x0000040a28977981 */ /* 0x000362000c1e9900 */
[----:B------:R-:W-:Y:S02]  /*6b00*/  PRMT R43, R43, 0x7632, R43 ;  /* 0x000076322b2b7816 */ /* 0x000fe4000000002b */
[----:B------:R-:W-:-:S03]  /*6b10*/  PRMT R145, R145, 0x7632, R145 ;  /* 0x0000763291917816 */ /* 0x000fc60000000091 */
[----:B------:R-:W-:Y:S02]  /*6b20*/  IMAD.U32 R43, R43, 0x10000, RZ ;  /* 0x000100002b2b7824 */ /* 0x000fe400078e00ff */
[----:B------:R-:W-:-:S04]  /*6b30*/  IMAD.U32 R145, R145, 0x10000, RZ ;  /* 0x0001000091917824 */ /* 0x000fc800078e00ff */
[----:B------:R-:W-:Y:S01]  /*6b40*/  FFMA.FTZ R158, R43, R145, R158 ;  /* 0x000000912b9e7223 */ /* 0x000fe2000001009e */
[----:B0-----:R-:W-:Y:S01]  /*6b50*/  SHF.L.U32 R162, R44, 0x10, RZ ;  /* 0x000000102ca27819 */ /* 0x001fe200000006ff */
[----:B------:R-:W-:-:S04]  /*6b60*/  IMAD.U32 R43, R149, 0x10000, RZ ;  /* 0x00010000952b7824 */ /* 0x000fc800078e00ff */
[----:B------:R-:W-:Y:S01]  /*6b70*/  FFMA.FTZ R159, R162, R43, R159 ;  /* 0x0000002ba29f7223 */ /* 0x000fe2000001009f */
[----:B------:R-:W-:-:S04]  /*6b80*/  IADD3 R43, P0, P1, R99, R150, R98 ;  /* 0x00000096632b7210 */ /* 0x000fc8000791e062 */
[----:B-1----:R-:W-:Y:S02]  /*6b90*/  LEA R40, P2, R43, UR22, 0x1 ;  /* 0x000000162b287c11 */ /* 0x002fe4000f8408ff */
[----:B------:R-:W-:-:S04]  /*6ba0*/  IADD3.X R162, R28, R148, R9, P0, P1 ;  /* 0x000000941ca27210 */ /* 0x000fc800007e2409 */
[----:B------:R-:W-:Y:S02]  /*6bb0*/  LEA.HI.X R41, R43, UR23, R162, 0x1, P2 ;  /* 0x000000172b297c11 */ /* 0x000fe400090f0ca2 */
[----:B------:R-:W-:Y:S02]  /*6bc0*/  PRMT R44, R44, 0x7632, R44 ;  /* 0x000076322c2c7816 */ /* 0x000fe4000000002c */
[----:B------:R-:W-:Y:S01]  /*6bd0*/  PRMT R149, R149, 0x7632, R149 ;  /* 0x0000763295957816 */ /* 0x000fe20000000095 */
[----:B------:R-:W5:Y:S02]  /*6be0*/  LDG.E.CONSTANT R145, desc[UR10][R40.64] ;  /* 0x0000000a28917981 */ /* 0x000f64000c1e9900 */
[----:B------:R-:W-:Y:S02]  /*6bf0*/  IMAD.U32 R43, R44, 0x10000, RZ ;  /* 0x000100002c2b7824 */ /* 0x000fe400078e00ff */
[----:B------:R-:W-:-:S04]  /*6c00*/  IMAD.U32 R44, R149, 0x10000, RZ ;  /* 0x00010000952c7824 */ /* 0x000fc800078e00ff */
[----:B------:R-:W-:Y:S01]  /*6c10*/  FFMA.FTZ R42, R43, R44, R42 ;  /* 0x0000002c2b2a7223 */ /* 0x000fe2000001002a */
[C---:B------:R-:W-:Y:S01]  /*6c20*/  IMAD.U32 R44, R45.reuse, 0x10000, RZ ;  /* 0x000100002d2c7824 */ /* 0x040fe200078e00ff */
[----:B------:R-:W-:Y:S02]  /*6c30*/  PRMT R45, R45, 0x7632, R45 ;  /* 0x000076322d2d7816 */ /* 0x000fe4000000002d */
[C---:B------:R-:W-:Y:S01]  /*6c40*/  PRMT R43, R156.reuse, 0x7632, R43 ;  /* 0x000076329c2b7816 */ /* 0x040fe2000000002b */
[----:B------:R-:W-:Y:S02]  /*6c50*/  IMAD.U32 R161, R156, 0x10000, RZ ;  /* 0x000100009ca17824 */ /* 0x000fe400078e00ff */
[----:B------:R-:W-:Y:S02]  /*6c60*/  IMAD.U32 R45, R45, 0x10000, RZ ;  /* 0x000100002d2d7824 */ /* 0x000fe400078e00ff */
[----:B------:R-:W-:Y:S02]  /*6c70*/  IMAD.U32 R43, R43, 0x10000, RZ ;  /* 0x000100002b2b7824 */ /* 0x000fe400078e00ff */
[----:B------:R-:W-:Y:S01]  /*6c80*/  FFMA.FTZ R161, R44, R161, R157 ;  /* 0x000000a12ca17223 */ /* 0x000fe2000001009d */
[C---:B------:R-:W-:Y:S01]  /*6c90*/  IMAD.U32 R44, R46.reuse, 0x10000, RZ ;  /* 0x000100002e2c7824 */ /* 0x040fe200078e00ff */
[----:B------:R0:W5:Y:S01]  /*6ca0*/  LDG.E.CONSTANT R157, desc[UR10][R40.64+0x4] ;  /* 0x0000040a289d7981 */ /* 0x000162000c1e9900 */
[----:B------:R-:W-:Y:S01]  /*6cb0*/  FFMA.FTZ R158, R45, R43, R158 ;  /* 0x0000002b2d9e7223 */ /* 0x000fe2000001009e */
[----:B------:R-:W-:-:S04]  /*6cc0*/  PRMT R46, R46, 0x7632, R46 ;  /* 0x000076322e2e7816 */ /* 0x000fc8000000002e */
[----:B0-----:R-:W-:Y:S01]  /*6cd0*/  SHF.L.U32 R41, R46, 0x10, RZ ;  /* 0x000000102e297819 */ /* 0x001fe200000006ff */
[C---:B--2---:R-:W-:Y:S01]  /*6ce0*/  IMAD.U32 R43, R155.reuse, 0x10000, RZ ;  /* 0x000100009b2b7824 */ /* 0x044fe200078e00ff */
[----:B------:R-:W-:-:S03]  /*6cf0*/  PRMT R155, R155, 0x7632, R155 ;  /* 0x000076329b9b7816 */ /* 0x000fc6000000009b */
[----:B------:R-:W-:Y:S01]  /*6d00*/  FFMA.FTZ R159, R44, R43, R159 ;  /* 0x0000002b2c9f7223 */ /* 0x000fe2000001009f */
[----:B------:R-:W-:Y:S01]  /*6d10*/  IADD3 R43, P0, P1, R97, R150, R96 ;  /* 0x00000096612b7210 */ /* 0x000fe2000791e060 */
[----:B------:R-:W-:-:S03]  /*6d20*/  IMAD.U32 R46, R155, 0x10000, RZ ;  /* 0x000100009b2e7824 */ /* 0x000fc600078e00ff */
[----:B------:R-:W-:Y:S02]  /*6d30*/  LEA R44, P2, R43, UR22, 0x1 ;  /* 0x000000162b2c7c11 */ /* 0x000fe4000f8408ff */
[----:B------:R-:W-:Y:S01]  /*6d40*/  IADD3.X R40, R27, R148, R10, P0, P1 ;  /* 0x000000941b287210 */ /* 0x000fe200007e240a */
[----:B------:R-:W-:Y:S01]  /*6d50*/  FFMA.FTZ R46, R41, R46, R42 ;  /* 0x0000002e292e7223 */ /* 0x000fe2000001002a */
[----:B---3--:R-:W-:Y:S02]  /*6d60*/  IMAD.U32 R41, R154, 0x10000, RZ ;  /* 0x000100009a297824 */ /* 0x008fe400078e00ff */
[----:B------:R-:W-:Y:S01]  /*6d70*/  LEA.HI.X R45, R43, UR23, R40, 0x1, P2 ;  /* 0x000000172b2d7c11 */ /* 0x000fe200090f0c28 */
[----:B------:R-:W-:-:S04]  /*6d80*/  IMAD.U32 R40, R47, 0x10000, RZ ;  /* 0x000100002f287824 */ /* 0x000fc800078e00ff */
[----:B------:R-:W-:Y:S01]  /*6d90*/  FFMA.FTZ R161, R40, R41, R161 ;  /* 0x0000002928a17223 */ /* 0x000fe200000100a1 */
[----:B------:R-:W2:Y:S04]  /*6da0*/  LDG.E.CONSTANT R156, desc[UR10][R44.64] ;  /* 0x0000000a2c9c7981 */ /* 0x000ea8000c1e9900 */
[----:B------:R-:W0:Y:S04]  /*6db0*/  LDS.128 R40, [R2+0x90] ;  /* 0x0000900002287984 */ /* 0x000e280000000c00 */
        /* <DEDUP_REMOVED lines=18> */
[----:B-----5:R-:W-:Y:S01]  /*6ee0*/  IMAD.U32 R44, R153, 0x10000, RZ ;  /* 0x00010000992c7824 */ /* 0x020fe200078e00ff */
[----:B------:R-:W5:Y:S01]  /*6ef0*/  LDG.E.CONSTANT R159, desc[UR10][R158.64+0x4] ;  /* 0x0000040a9e9f7981 */ /* 0x000f62000c1e9900 */
[----:B------:R-:W-:Y:S01]  /*6f00*/  FFMA.FTZ R46, R45, R40, R46 ;  /* 0x000000282d2e7223 */ /* 0x000fe2000001002e */
[C---:B------:R-:W-:Y:S02]  /*6f10*/  SHF.L.U32 R40, R41.reuse, 0x10, RZ ;  /* 0x0000001029287819 */ /* 0x040fe400000006ff */
[----:B------:R-:W-:Y:S02]  /*6f20*/  PRMT R41, R41, 0x7632, R41 ;  /* 0x0000763229297816 */ /* 0x000fe40000000029 */
[----:B------:R-:W-:Y:S01]  /*6f30*/  PRMT R153, R153, 0x7632, R153 ;  /* 0x0000763299997816 */ /* 0x000fe20000000099 */
[----:B------:R-:W-:-:S02]  /*6f40*/  FFMA.FTZ R161, R40, R44, R161 ;  /* 0x0000002c28a17223 */ /* 0x000fc400000100a1 */
[----:B------:R-:W-:Y:S02]  /*6f50*/  IMAD.U32 R40, R41, 0x10000, RZ ;  /* 0x0001000029287824 */ /* 0x000fe400078e00ff */
[----:B------:R-:W-:-:S04]  /*6f60*/  IMAD.U32 R41, R153, 0x10000, RZ ;  /* 0x0001000099297824 */ /* 0x000fc800078e00ff */
[----:B------:R-:W-:Y:S01]  /*6f70*/  FFMA.FTZ R40, R40, R41, R47 ;  /* 0x0000002928287223 */ /* 0x000fe2000001002f */
[C---:B------:R-:W-:Y:S01]  /*6f80*/  IMAD.U32 R41, R42.reuse, 0x10000, RZ ;  /* 0x000100002a297824 */ /* 0x040fe200078e00ff */
[----:B------:R-:W-:Y:S01]  /*6f90*/  PRMT R42, R42, 0x7632, R42 ;  /* 0x000076322a2a7816 */ /* 0x000fe2000000002a */
[C---:B------:R-:W-:Y:S01]  /*6fa0*/  IMAD.U32 R44, R160.reuse, 0x10000, RZ ;  /* 0x00010000a02c7824 */ /* 0x040fe200078e00ff */
[----:B------:R-:W-:-:S03]  /*6fb0*/  PRMT R160, R160, 0x7632, R160 ;  /* 0x00007632a0a07816 */ /* 0x000fc600000000a0 */
[----:B------:R-:W-:Y:S02]  /*6fc0*/  IMAD.U32 R45, R42, 0x10000, RZ ;  /* 0x000100002a2d7824 */ /* 0x000fe400078e00ff */
[----:B------:R-:W-:Y:S01]  /*6fd0*/  FFMA.FTZ R41, R41, R44, R154 ;  /* 0x0000002c29297223 */ /* 0x000fe2000001009a */
[----:B------:R-:W-:Y:S02]  /*6fe0*/  IMAD.U32 R44, R151, 0x10000, RZ ;  /* 0x00010000972c7824 */ /* 0x000fe400078e00ff */
[----:B------:R-:W-:Y:S02]  /*6ff0*/  IMAD.U32 R42, R160, 0x10000, RZ ;  /* 0x00010000a02a7824 */ /* 0x000fe400078e00ff */
[----:B------:R-:W-:Y:S02]  /*7000*/  IMAD.U32 R160, R43, 0x10000, RZ ;  /* 0x000100002ba07824 */ /* 0x000fe400078e00ff */
[----:B------:R-:W-:Y:S02]  /*7010*/  FFMA.FTZ R42, R45, R42, R46 ;  /* 0x0000002a2d2a7223 */ /* 0x000fe4000001002e */
[----:B------:R-:W-:-:S02]  /*7020*/  FFMA.FTZ R160, R160, R44, R161 ;  /* 0x0000002ca0a07223 */ /* 0x000fc400000100a1 */
[----:B------:R-:W0:Y:S01]  /*7030*/  LDS.128 R44, [R2+0xa0] ;  /* 0x0000a000022c7984 */ /* 0x000e220000000c00 */
[----:B------:R-:W-:-:S04]  /*7040*/  IADD3 R153, P0, P1, R93, R150, R92 ;  /* 0x000000965d997210 */ /* 0x000fc8000791e05c */
[----:B------:R-:W-:Y:S02]  /*7050*/  LEA R152, P2, R153, UR22, 0x1 ;  /* 0x0000001699987c11 */ /* 0x000fe4000f8408ff */
[----:B------:R-:W-:-:S04]  /*7060*/  IADD3.X R154, R29, R148, R12, P0, P1 ;  /* 0x000000941d9a7210 */ /* 0x000fc800007e240c */
[----:B------:R-:W-:Y:S02]  /*7070*/  LEA.HI.X R153, R153, UR23, R154, 0x1, P2 ;  /* 0x0000001799997c11 */ /* 0x000fe400090f0c9a */
[----:B------:R-:W-:Y:S02]  /*7080*/  PRMT R43, R43, 0x7632, R43 ;  /* 0x000076322b2b7816 */ /* 0x000fe4000000002b */
[----:B------:R-:W-:Y:S01]  /*7090*/  PRMT R161, R151, 0x7632, R161 ;  /* 0x0000763297a17816 */ /* 0x000fe200000000a1 */
[----:B------:R-:W5:Y:S01]  /*70a0*/  LDG.E.CONSTANT R154, desc[UR10][R152.64] ;  /* 0x0000000a989a7981 */ /* 0x000f62000c1e9900 */
[----:B------:R-:W-:-:S03]  /*70b0*/  SHF.L.U32 R43, R43, 0x10, RZ ;  /* 0x000000102b2b7819 */ /* 0x000fc600000006ff */
[----:B------:R-:W-:Y:S01]  /*70c0*/  IMAD.U32 R161, R161, 0x10000, RZ ;  /* 0x00010000a1a17824 */ /* 0x000fe200078e00ff */
[----:B------:R1:W5:Y:S03]  /*70d0*/  LDG.E.CONSTANT R158, desc[UR10][R152.64+0x4] ;  /* 0x0000040a989e7981 */ /* 0x000366000c1e9900 */
[----:B------:R-:W-:Y:S01]  /*70e0*/  FFMA.FTZ R161, R43, R161, R40 ;  /* 0x000000a12ba17223 */ /* 0x000fe20000010028 */
[----:B0-----:R-:W-:Y:S02]  /*70f0*/  IMAD.U32 R40, R44, 0x10000, RZ ;  /* 0x000100002c287824 */ /* 0x001fe400078e00ff */
[----:B------:R-:W-:-:S04]  /*7100*/  IMAD.U32 R43, R145, 0x10000, RZ ;  /* 0x00010000912b7824 */ /* 0x000fc800078e00ff */
[----:B------:R-:W-:Y:S01]  /*7110*/  FFMA.FTZ R43, R40, R43, R41 ;  /* 0x0000002b282b7223 */ /* 0x000fe20000010029 */
[----:B------:R-:W-:-:S04]  /*7120*/  IADD3 R41, P0, P1, R91, R150, R90 ;  /* 0x000000965b297210 */ /* 0x000fc8000791e05a */
[C---:B------:R-:W-:Y:S02]  /*7130*/  LEA R40, P2, R41.reuse, UR22, 0x1 ;  /* 0x0000001629287c11 */ /* 0x040fe4000f8408ff */
[----:B------:R-:W-:Y:S02]  /*7140*/  IADD3.X R162, R32, R148, R13, P0, P1 ;  /* 0x0000009420a27210 */ /* 0x000fe400007e240d */
[----:B------:R-:W-:Y:S02]  /*7150*/  PRMT R44, R44, 0x7632, R44 ;  /* 0x000076322c2c7816 */ /* 0x000fe4000000002c */
[--C-:B------:R-:W-:Y:S02]  /*7160*/  LEA.HI.X R41, R41, UR23, R162.reuse, 0x1, P2 ;  /* 0x0000001729297c11 */ /* 0x100fe400090f0ca2 */
[----:B------:R-:W-:Y:S01]  /*7170*/  PRMT R162, R145, 0x7632, R162 ;  /* 0x0000763291a27816 */ /* 0x000fe200000000a2 */
[----:B------:R-:W-:Y:S02]  /*7180*/  IMAD.U32 R145, R44, 0x10000, RZ ;  /* 0x000100002c917824 */ /* 0x000fe400078e00ff */
[----:B------:R-:W5:Y:S02]  /*7190*/  LDG.E.CONSTANT R151, desc[UR10][R40.64] ;  /* 0x0000000a28977981 */ /* 0x000f64000c1e9900 */
[----:B------:R-:W-:-:S02]  /*71a0*/  IMAD.U32 R44, R162, 0x10000, RZ ;  /* 0x00010000a22c7824 */ /* 0x000fc400078e00ff */
[----:B------:R0:W5:Y:S02]  /*71b0*/  LDG.E.CONSTANT R153, desc[UR10][R40.64+0x4] ;  /* 0x0000040a28997981 */ /* 0x000164000c1e9900 */
[----:B------:R-:W-:Y:S01]  /*71c0*/  FFMA.FTZ R42, R145, R44, R42 ;  /* 0x0000002c912a7223 */ /* 0x000fe2000001002a */
[C---:B------:R-:W-:Y:S01]  /*71d0*/  IMAD.U32 R145, R45.reuse, 0x10000, RZ ;  /* 0x000100002d917824 */ /* 0x040fe200078e00ff */
[----:B------:R-:W-:Y:S01]  /*71e0*/  PRMT R45, R45, 0x7632, R45 ;  /* 0x000076322d2d7816 */ /* 0x000fe2000000002d */
[C---:B------:R-:W-:Y:S01]  /*71f0*/  IMAD.U32 R44, R157.reuse, 0x10000, RZ ;  /* 0x000100009d2c7824 */ /* 0x040fe200078e00ff */
[----:B------:R-:W-:-:S03]  /*7200*/  PRMT R157, R157, 0x7632, R157 ;  /* 0x000076329d9d7816 */ /* 0x000fc6000000009d */
[----:B------:R-:W-:Y:S01]  /*7210*/  FFMA.FTZ R160, R145, R44, R160 ;  /* 0x0000002c91a07223 */ /* 0x000fe200000100a0 */
[----:B------:R-:W-:Y:S01]  /*7220*/  IMAD.U32 R44, R45, 0x10000, RZ ;  /* 0x000100002d2c7824 */ /* 0x000fe200078e00ff */
[----:B------:R-:W-:Y:S01]  /*7230*/  IADD3 R45, P0, P1, R89, R150, R88 ;  /* 0x00000096592d7210 */ /* 0x000fe2000791e058 */
[----:B------:R-:W-:-:S03]  /*7240*/  IMAD.U32 R157, R157, 0x10000, RZ ;  /* 0x000100009d9d7824 */ /* 0x000fc600078e00ff */
[----:B-1----:R-:W-:Y:S01]  /*7250*/  IADD3.X R152, R31, R148, R14, P0, P1 ;  /* 0x000000941f987210 */ /* 0x002fe200007e240e */
[----:B------:R-:W-:Y:S01]  /*7260*/  FFMA.FTZ R157, R44, R157, R161 ;  /* 0x0000009d2c9d7223 */ /* 0x000fe200000100a1 */
[----:B------:R-:W-:-:S04]  /*7270*/  LEA R44, P2, R45, UR22, 0x1 ;  /* 0x000000162d2c7c11 */ /* 0x000fc8000f8408ff */
[----:B------:R-:W-:Y:S02]  /*7280*/  LEA.HI.X R45, R45, UR23, R152, 0x1, P2 ;  /* 0x000000172d2d7c11 */ /* 0x000fe400090f0c98 */
[C---:B------:R-:W-:Y:S02]  /*7290*/  SHF.L.U32 R152, R46.reuse, 0x10, RZ ;  /* 0x000000102e987819 */ /* 0x040fe400000006ff */
[----:B------:R-:W-:Y:S01]  /*72a0*/  PRMT R46, R46, 0x7632, R46 ;  /* 0x000076322e2e7816 */ /* 0x000fe2000000002e */
[----:B------:R-:W5:Y:S04]  /*72b0*/  LDG.E.CONSTANT R145, desc[UR10][R44.64] ;  /* 0x0000000a2c917981 */ /* 0x000f68000c1e9900 */
[----:B0-----:R-:W-:Y:S02]  /*72c0*/  IMAD.U32 R41, R46, 0x10000, RZ ;  /* 0x000100002e297824 */ /* 0x001fe400078e00ff */
[C---:B--2---:R-:W-:Y:S01]  /*72d0*/  IMAD.U32 R161, R156.reuse, 0x10000, RZ ;  /* 0x000100009ca17824 */ /* 0x044fe200078e00ff */
[----:B------:R-:W-:-:S05]  /*72e0*/  PRMT R156, R156, 0x7632, R156 ;  /* 0x000076329c9c7816 */ /* 0x000fca000000009c */
[----:B------:R-:W-:Y:S02]  /*72f0*/  IMAD.U32 R46, R156, 0x10000, RZ ;  /* 0x000100009c2e7824 */ /* 0x000fe400078e00ff */
[----:B---3--:R-:W-:Y:S02]  /*7300*/  IMAD.U32 R40, R149, 0x10000, RZ ;  /* 0x0001000095287824 */ /* 0x008fe400078e00ff */
[----:B------:R-:W-:Y:S01]  /*7310*/  FFMA.FTZ R46, R41, R46, R42 ;  /* 0x0000002e292e7223 */ /* 0x000fe2000001002a */
[----:B------:R-:W-:Y:S02]  /*7320*/  IMAD.U32 R41, R47, 0x10000, RZ ;  /* 0x000100002f297824 */ /* 0x000fe400078e00ff */
[----:B------:R-:W-:Y:S02]  /*7330*/  FFMA.FTZ R161, R152, R161, R43 ;  /* 0x000000a198a17223 */ /* 0x000fe4000001002b */
[----:B------:R0:W2:Y:S01]  /*7340*/  LDG.E.CONSTANT R152, desc[UR10][R44.64+0x4] ;  /* 0x0000040a2c987981 */ /* 0x0000a2000c1e9900 */
[----:B------:R-:W-:-:S03]  /*7350*/  FFMA.FTZ R160, R41, R40, R160 ;  /* 0x0000002829a07223 */ /* 0x000fc600000100a0 */
[----:B------:R-:W1:Y:S01]  /*7360*/  LDS.128 R40, [R2+0xb0] ;  /* 0x0000b00002287984 */ /* 0x000e620000000c00 */
[----:B------:R-:W-:Y:S02]  /*7370*/  PRMT R47, R47, 0x7632, R47 ;  /* 0x000076322f2f7816 */ /* 0x000fe4000000002f */
[----:B------:R-:W-:-:S03]  /*7380*/  PRMT R149, R149, 0x7632, R149 ;  /* 0x0000763295957816 */ /* 0x000fc60000000095 */
[----:B------:R-:W-:Y:S02]  /*7390*/  IMAD.U32 R156, R47, 0x10000, RZ ;  /* 0x000100002f9c7824 */ /* 0x000fe400078e00ff */
        /* <DEDUP_REMOVED lines=8> */
[----:B------:R-:W-:-:S05]  /*7420*/  LEA.HI.X R157, R149, UR23, R44, 0x1, P2 ;  /* 0x00000017959d7c11 */ /* 0x000fca00090f0c2c */
[----:B------:R-:W3:Y:S01]  /*7430*/  LDG.E.CONSTANT R149, desc[UR10][R156.64] ;  /* 0x0000000a9c957981 */ /* 0x000ee2000c1e9900 */
[----:B------:R-:W-:Y:S02]  /*7440*/  PRMT R40, R40, 0x7632, R40 ;  /* 0x0000763228287816 */ /* 0x000fe40000000028 */
[----:B------:R-:W-:Y:S02]  /*7450*/  PRMT R155, R155, 0x7632, R155 ;  /* 0x000076329b9b7816 */ /* 0x000fe4000000009b */
[----:B------:R-:W-:-:S03]  /*7460*/  SHF.L.U32 R45, R40, 0x10, RZ ;  /* 0x00000010282d7819 */ /* 0x000fc600000006ff */
[----:B------:R-:W-:Y:S02]  /*7470*/  IMAD.U32 R40, R155, 0x10000, RZ ;  /* 0x000100009b287824 */ /* 0x000fe400078e00ff */
[----:B-----5:R-:W-:Y:S01]  /*7480*/  IMAD.U32 R44, R159, 0x10000, RZ ;  /* 0x000100009f2c7824 */ /* 0x020fe200078e00ff */
[----:B------:R-:W4:Y:S01]  /*7490*/  LDG.E.CONSTANT R156, desc[UR10][R156.64+0x4] ;  /* 0x0000040a9c9c7981 */ /* 0x000f22000c1e9900 */
[----:B------:R-:W-:Y:S01]  /*74a0*/  FFMA.FTZ R40, R45, R40, R46 ;  /* 0x000000282d287223 */ /* 0x000fe2000001002e */
[C---:B------:R-:W-:Y:S01]  /*74b0*/  IMAD.U32 R45, R41.reuse, 0x10000, RZ ;  /* 0x00010000292d7824 */ /* 0x040fe200078e00ff */
[----:B------:R-:W-:Y:S02]  /*74c0*/  PRMT R41, R41, 0x7632, R41 ;  /* 0x0000763229297816 */ /* 0x000fe40000000029 */
[----:B------:R-:W-:Y:S01]  /*74d0*/  PRMT R159, R159, 0x7632, R159 ;  /* 0x000076329f9f7816 */ /* 0x000fe2000000009f */
[----:B------:R-:W-:Y:S02]  /*74e0*/  FFMA.FTZ R160, R45, R44, R160 ;  /* 0x0000002c2da07223 */ /* 0x000fe400000100a0 */
[----:B------:R-:W-:-:S02]  /*74f0*/  IMAD.U32 R44, R41, 0x10000, RZ ;  /* 0x00010000292c7824 */ /* 0x000fc400078e00ff */
        /* <DEDUP_REMOVED lines=11> */
[C---:B------:R-:W-:Y:S01]  /*75b0*/  SHF.L.U32 R155, R43.reuse, 0x10, RZ ;  /* 0x000000102b9b7819 */ /* 0x040fe200000006ff */
[C---:B------:R-:W-:Y:S01]  /*75c0*/  IMAD.U32 R40, R158.reuse, 0x10000, RZ ;  /* 0x000100009e287824 */ /* 0x040fe200078e00ff */
[----:B------:R-:W-:Y:S02]  /*75d0*/  PRMT R43, R43, 0x7632, R43 ;  /* 0x000076322b2b7816 */ /* 0x000fe4000000002b */
[----:B------:R-:W-:Y:S01]  /*75e0*/  PRMT R158, R158, 0x7632, R158 ;  /* 0x000076329e9e7816 */ /* 0x000fe2000000009e */
[----:B------:R-:W-:Y:S02]  /*75f0*/  FFMA.FTZ R160, R155, R40, R160 ;  /* 0x000000289ba07223 */ /* 0x000fe400000100a0 */
[----:B------:R-:W-:Y:S02]  /*7600*/  IMAD.U32 R162, R43, 0x10000, RZ ;  /* 0x000100002ba27824 */ /* 0x000fe400078e00ff */
[----:B------:R-:W-:-:S04]  /*7610*/  IMAD.U32 R158, R158, 0x10000, RZ ;  /* 0x000100009e9e7824 */ /* 0x000fc800078e00ff */
[----:B------:R-:W-:Y:S01]  /*7620*/  FFMA.FTZ R162, R162, R158, R41 ;  /* 0x0000009ea2a27223 */ /* 0x000fe20000010029 */
[----:B------:R-:W-:Y:S01]  /*7630*/  IADD3 R41, P0, P1, R85, R150, R84 ;  /* 0x0000009655297210 */ /* 0x000fe2000791e054 */
[C---:B0-----:R-:W-:Y:S01]  /*7640*/  IMAD.U32 R40, R44.reuse, 0x10000, RZ ;  /* 0x000100002c287824 */ /* 0x041fe200078e00ff */
[----:B------:R-:W-:Y:S01]  /*7650*/  PRMT R44, R44, 0x7632, R44 ;  /* 0x000076322c2c7816 */ /* 0x000fe2000000002c */
[C---:B------:R-:W-:Y:S01]  /*7660*/  IMAD.U32 R159, R151.reuse, 0x10000, RZ ;  /* 0x00010000979f7824 */ /* 0x040fe200078e00ff */
[----:B------:R-:W-:-:S03]  /*7670*/  PRMT R151, R151, 0x7632, R151 ;  /* 0x0000763297977816 */ /* 0x000fc60000000097 */
[----:B------:R-:W-:Y:S02]  /*7680*/  IMAD.U32 R43, R44, 0x10000, RZ ;  /* 0x000100002c2b7824 */ /* 0x000fe400078e00ff */
[----:B------:R-:W-:Y:S02]  /*7690*/  IMAD.U32 R151, R151, 0x10000, RZ ;  /* 0x0001000097977824 */ /* 0x000fe400078e00ff */
[C---:B------:R-:W-:Y:S01]  /*76a0*/  IMAD.U32 R158, R153.reuse, 0x10000, RZ ;  /* 0x00010000999e7824 */ /* 0x040fe200078e00ff */
[----:B------:R-:W-:Y:S01]  /*76b0*/  PRMT R153, R153, 0x7632, R153 ;  /* 0x0000763299997816 */ /* 0x000fe20000000099 */
[----:B------:R-:W-:Y:S01]  /*76c0*/  FFMA.FTZ R42, R43, R151, R42 ;  /* 0x000000972b2a7223 */ /* 0x000fe2000001002a */
[C---:B------:R-:W-:Y:S02]  /*76d0*/  IMAD.U32 R43, R45.reuse, 0x10000, RZ ;  /* 0x000100002d2b7824 */ /* 0x040fe400078e00ff */
[----:B------:R-:W-:Y:S01]  /*76e0*/  FFMA.FTZ R159, R40, R159, R161 ;  /* 0x0000009f289f7223 */ /* 0x000fe200000100a1 */
[----:B------:R-:W-:-:S02]  /*76f0*/  PRMT R45, R45, 0x7632, R45 ;  /* 0x000076322d2d7816 */ /* 0x000fc4000000002d */
[----:B------:R-:W-:Y:S02]  /*7700*/  LEA R40, P2, R41, UR22, 0x1 ;  /* 0x0000001629287c11 */ /* 0x000fe4000f8408ff */
[----:B------:R-:W-:Y:S01]  /*7710*/  IADD3.X R154, R33, R148, R16, P0, P1 ;  /* 0x00000094219a7210 */ /* 0x000fe200007e2410 */
[----:B------:R-:W-:Y:S01]  /*7720*/  IMAD.U32 R153, R153, 0x10000, RZ ;  /* 0x0001000099997824 */ /* 0x000fe200078e00ff */
[----:B------:R-:W-:Y:S01]  /*7730*/  SHF.L.U32 R45, R45, 0x10, RZ ;  /* 0x000000102d2d7819 */ /* 0x000fe200000006ff */
[----:B------:R-:W-:Y:S01]  /*7740*/  FFMA.FTZ R158, R43, R158, R160 ;  /* 0x0000009e2b9e7223 */ /* 0x000fe200000100a0 */
[----:B------:R-:W-:Y:S01]  /*7750*/  LEA.HI.X R41, R41, UR23, R154, 0x1, P2 ;  /* 0x0000001729297c11 */ /* 0x000fe200090f0c9a */
[----:B------:R-:W-:Y:S02]  /*7760*/  IMAD.U32 R44, R46, 0x10000, RZ ;  /* 0x000100002e2c7824 */ /* 0x000fe400078e00ff */
[----:B------:R-:W-:Y:S02]  /*7770*/  FFMA.FTZ R162, R45, R153, R162 ;  /* 0x000000992da27223 */ /* 0x000fe400000100a2 */
[----:B------:R-:W5:Y:S01]  /*7780*/  LDG.E.CONSTANT R151, desc[UR10][R40.64] ;  /* 0x0000000a28977981 */ /* 0x000f62000c1e9900 */
[----:B------:R-:W-:-:S03]  /*7790*/  IMAD.U32 R43, R145, 0x10000, RZ ;  /* 0x00010000912b7824 */ /* 0x000fc600078e00ff */
[----:B------:R0:W5:Y:S01]  /*77a0*/  LDG.E.CONSTANT R153, desc[UR10][R40.64+0x4] ;  /* 0x0000040a28997981 */ /* 0x000162000c1e9900 */
[----:B------:R-:W-:Y:S01]  /*77b0*/  FFMA.FTZ R159, R44, R43, R159 ;  /* 0x0000002b2c9f7223 */ /* 0x000fe2000001009f */
[----:B------:R-:W-:Y:S01]  /*77c0*/  IADD3 R43, P0, P1, R83, R150, R82 ;  /* 0x00000096532b7210 */ /* 0x000fe2000791e052 */
[----:B0-----:R-:W-:-:S03]  /*77d0*/  IMAD.U32 R41, R47, 0x10000, RZ ;  /* 0x000100002f297824 */ /* 0x001fc600078e00ff */
[----:B------:R-:W-:Y:S02]  /*77e0*/  LEA R160, P2, R43, UR22, 0x1 ;  /* 0x000000162ba07c11 */ /* 0x000fe4000f8408ff */
[----:B------:R-:W-:Y:S02]  /*77f0*/  IADD3.X R44, R36, R148, R17, P0, P1 ;  /* 0x00000094242c7210 */ /* 0x000fe400007e2411 */
[----:B------:R-:W-:Y:S02]  /*7800*/  PRMT R46, R46, 0x7632, R46 ;  /* 0x000076322e2e7816 */ /* 0x000fe4000000002e */
[----:B------:R-:W-:Y:S02]  /*7810*/  PRMT R145, R145, 0x7632, R145 ;  /* 0x0000763291917816 */ /* 0x000fe40000000091 */
[----:B------:R-:W-:Y:S01]  /*7820*/  LEA.HI.X R161, R43, UR23, R44, 0x1, P2 ;  /* 0x000000172ba17c11 */ /* 0x000fe200090f0c2c */
[----:B------:R-:W-:Y:S02]  /*7830*/  IMAD.U32 R157, R46, 0x10000, RZ ;  /* 0x000100002e9d7824 */ /* 0x000fe400078e00ff */
[----:B------:R-:W-:-:S02]  /*7840*/  IMAD.U32 R145, R145, 0x10000, RZ ;  /* 0x0001000091917824 */ /* 0x000fc400078e00ff */
[----:B------:R-:W5:Y:S02]  /*7850*/  LDG.E.CONSTANT R154, desc[UR10][R160.64] ;  /* 0x0000000aa09a7981 */ /* 0x000f64000c1e9900 */
[----:B------:R-:W-:Y:S02]  /*7860*/  FFMA.FTZ R157, R157, R145, R42 ;  /* 0x000000919d9d7223 */ /* 0x000fe4000001002a */
[----:B------:R0:W5:Y:S01]  /*7870*/  LDG.E.CONSTANT R155, desc[UR10][R160.64+0x4] ;  /* 0x0000040aa09b7981 */ /* 0x000162000c1e9900 */
[----:B------:R-:W-:-:S05]  /*7880*/  PRMT R47, R47, 0x7632, R47 ;  /* 0x000076322f2f7816 */ /* 0x000fca000000002f */
[----:B------:R-:W-:Y:S02]  /*7890*/  IMAD.U32 R47, R47, 0x10000, RZ ;  /* 0x000100002f2f7824 */ /* 0x000fe400078e00ff */
[----:B--2---:R-:W-:-:S04]  /*78a0*/  IMAD.U32 R40, R152, 0x10000, RZ ;  /* 0x0001000098287824 */ /* 0x004fc800078e00ff */
[----:B------:R-:W-:Y:S01]  /*78b0*/  FFMA.FTZ R158, R41, R40, R158 ;  /* 0x00000028299e7223 */ /* 0x000fe2000001009e */
[----:B------:R-:W-:-:S04]  /*78c0*/  IADD3 R40, P0, P1, R81, R150, R80 ;  /* 0x0000009651287210 */ /* 0x000fc8000791e050 */
[----:B------:R-:W-:Y:S02]  /*78d0*/  IADD3.X R41, R35, R148, R18, P0, P1 ;  /* 0x0000009423297210 */ /* 0x000fe400007e2412 */
[----:B------:R-:W-:-:S04]  /*78e0*/  LEA R44, P2, R40, UR22, 0x1 ;  /* 0x00000016282c7c11 */ /* 0x000fc8000f8408ff */
[----:B------:R-:W-:Y:S02]  /*78f0*/  LEA.HI.X R45, R40, UR23, R41, 0x1, P2 ;  /* 0x00000017282d7c11 */ /* 0x000fe400090f0c29 */
[----:B------:R-:W1:Y:S04]  /*7900*/  LDS.128 R40, [R2+0xd0] ;  /* 0x0000d00002287984 */ /* 0x000e680000000c00 */
[----:B------:R-:W2:Y:S01]  /*7910*/  LDG.E.CONSTANT R145, desc[UR10][R44.64] ;  /* 0x0000000a2c917981 */ /* 0x000ea2000c1e9900 */
[----:B------:R-:W-:-:S05]  /*7920*/  PRMT R152, R152, 0x7632, R152 ;  /* 0x0000763298987816 */ /* 0x000fca0000000098 */
[----:B------:R-:W-:-:S04]  /*7930*/  IMAD.U32 R152, R152, 0x10000, RZ ;  /* 0x0001000098987824 */ /* 0x000fc800078e00ff */
[----:B0-----:R-:W-:Y:S01]  /*7940*/  FFMA.FTZ R160, R47, R152, R162 ;  /* 0x000000982fa07223 */ /* 0x001fe200000100a2 */
[----:B------:R-:W-:Y:S01]  /*7950*/  IADD3 R47, P0, P1, R79, R150, R78 ;  /* 0x000000964f2f7210 */ /* 0x000fe2000791e04e */
[----:B------:R0:W2:Y:S03]  /*7960*/  LDG.E.CONSTANT R152, desc[UR10][R44.64+0x4] ;  /* 0x0000040a2c987981 */ /* 0x0000a6000c1e9900 */
[----:B------:R-:W-:Y:S02]  /*7970*/  IADD3.X R164, R38, R148, R19, P0, P1 ;  /* 0x0000009426a47210 */ /* 0x000fe400007e2413 */
[----:B-1----:R-:W-:Y:S01]  /*7980*/  SHF.L.U32 R162, R40, 0x10, RZ ;  /* 0x0000001028a27819 */ /* 0x002fe200000006ff */
[----:B---3--:R-:W-:-:S04]  /*7990*/  IMAD.U32 R46, R149, 0x10000, RZ ;  /* 0x00010000952e7824 */ /* 0x008fc800078e00ff */
[----:B------:R-:W-:Y:S01]  /*79a0*/  FFMA.FTZ R162, R162, R46, R159 ;  /* 0x0000002ea2a27223 */ /* 0x000fe2000001009f */
[----:B------:R-:W-:Y:S02]  /*79b0*/  LEA R46, P2, R47, UR22, 0x1 ;  /* 0x000000162f2e7c11 */ /* 0x000fe4000f8408ff */
[----:B------:R-:W-:Y:S02]  /*79c0*/  IADD3 R159, P0, P1, R77, R150, R76 ;  /* 0x000000964d9f7210 */ /* 0x000fe4000791e04c */
[----:B------:R-:W-:Y:S02]  /*79d0*/  LEA.HI.X R47, R47, UR23, R164, 0x1, P2 ;  /* 0x000000172f2f7c11 */ /* 0x000fe400090f0ca4 */
[----:B------:R-:W-:-:S03]  /*79e0*/  IADD3.X R148, R37, R148, R20, P0, P1 ;  /* 0x0000009425947210 */ /* 0x000fc600007e2414 */
[----:B------:R-:W3:Y:S01]  /*79f0*/  LDG.E.CONSTANT R150, desc[UR10][R46.64] ;  /* 0x0000000a2e967981 */ /* 0x000ee2000c1e9900 */
[----:B0-----:R-:W-:-:S04]  /*7a00*/  LEA R44, P0, R159, UR22, 0x1 ;  /* 0x000000169f2c7c11 */ /* 0x001fc8000f8008ff */
[----:B------:R-:W-:Y:S02]  /*7a10*/  LEA.HI.X R45, R159, UR23, R148, 0x1, P0 ;  /* 0x000000179f2d7c11 */ /* 0x000fe400080f0c94 */
[----:B------:R-:W3:Y:S04]  /*7a20*/  LDG.E.CONSTANT R159, desc[UR10][R46.64+0x4] ;  /* 0x0000040a2e9f7981 */ /* 0x000ee8000c1e9900 */
[----:B------:R-:W3:Y:S04]  /*7a30*/  LDG.E.CONSTANT R148, desc[UR10][R44.64] ;  /* 0x0000000a2c947981 */ /* 0x000ee8000c1e9900 */
[----:B------:R0:W3:Y:S01]  /*7a40*/  LDG.E.CONSTANT R161, desc[UR10][R44.64+0x4] ;  /* 0x0000040a2ca17981 */ /* 0x0000e2000c1e9900 */
[----:B------:R-:W-:-:S03]  /*7a50*/  PRMT R40, R40, 0x7632, R40 ;  /* 0x0000763228287816 */ /* 0x000fc60000000028 */
[----:B0-----:R-:W0:Y:S01]  /*7a60*/  LDS.128 R44, [R2+0xe0] ;  /* 0x0000e000022c7984 */ /* 0x001e220000000c00 */
[----:B------:R-:W-:Y:S01]  /*7a70*/  PRMT R149, R149, 0x7632, R149 ;  /* 0x0000763295957816 */ /* 0x000fe20000000095 */
[----:B------:R-:W-:-:S04]  /*7a80*/  IMAD.U32 R40, R40, 0x10000, RZ ;  /* 0x0001000028287824 */ /* 0x000fc800078e00ff */
[----:B------:R-:W-:-:S04]  /*7a90*/  IMAD.U32 R149, R149, 0x10000, RZ ;  /* 0x0001000095957824 */ /* 0x000fc800078e00ff */
[----:B------:R-:W-:Y:S01]  /*7aa0*/  FFMA.FTZ R157, R40, R149, R157 ;  /* 0x00000095289d7223 */ /* 0x000fe2000001009d */
[C---:B------:R-:W-:Y:S01]  /*7ab0*/  IMAD.U32 R149, R41.reuse, 0x10000, RZ ;  /* 0x0001000029957824 */ /* 0x040fe200078e00ff */
[----:B------:R-:W-:Y:S01]  /*7ac0*/  PRMT R41, R41, 0x7632, R41 ;  /* 0x0000763229297816 */ /* 0x000fe20000000029 */
[C---:B----4-:R-:W-:Y:S01]  /*7ad0*/  IMAD.U32 R40, R156.reuse, 0x10000, RZ ;  /* 0x000100009c287824 */ /* 0x050fe200078e00ff */
[----:B------:R-:W-:-:S03]  /*7ae0*/  PRMT R156, R156, 0x7632, R156 ;  /* 0x000076329c9c7816 */ /* 0x000fc6000000009c */
[----:B------:R-:W-:Y:S02]  /*7af0*/  IMAD.U32 R41, R41, 0x10000, RZ ;  /* 0x0001000029297824 */ /* 0x000fe400078e00ff */
[----:B------:R-:W-:Y:S02]  /*7b00*/  IMAD.U32 R156, R156, 0x10000, RZ ;  /* 0x000100009c9c7824 */ /* 0x000fe400078e00ff */
[----:B------:R-:W-:Y:S02]  /*7b10*/  FFMA.FTZ R158, R149, R40, R158 ;  /* 0x00000028959e7223 */ /* 0x000fe4000001009e */
[----:B------:R-:W-:Y:S01]  /*7b20*/  FFMA.FTZ R160, R41, R156, R160 ;  /* 0x0000009c29a07223 */ /* 0x000fe200000100a0 */
[C---:B------:R-:W-:Y:S01]  /*7b30*/  IMAD.U32 R41, R42.reuse, 0x10000, RZ ;  /* 0x000100002a297824 */ /* 0x040fe200078e00ff */
[----:B------:R-:W-:-:S04]  /*7b40*/  PRMT R42, R42, 0x7632, R42 ;  /* 0x000076322a2a7816 */ /* 0x000fc8000000002a */
[----:B------:R-:W-:Y:S01]  /*7b50*/  SHF.L.U32 R42, R42, 0x10, RZ ;  /* 0x000000102a2a7819 */ /* 0x000fe200000006ff */
[----:B-----5:R-:W-:-:S04]  /*7b60*/  IMAD.U32 R40, R151, 0x10000, RZ ;  /* 0x0001000097287824 */ /* 0x020fc800078e00ff */
[----:B------:R-:W-:Y:S01]  /*7b70*/  FFMA.FTZ R162, R41, R40, R162 ;  /* 0x0000002829a27223 */ /* 0x000fe200000100a2 */
[----:B------:R-:W-:Y:S02]  /*7b80*/  IMAD.U32 R41, R43, 0x10000, RZ ;  /* 0x000100002b297824 */ /* 0x000fe400078e00ff */
[----:B------:R-:W-:-:S04]  /*7b90*/  IMAD.U32 R40, R153, 0x10000, RZ ;  /* 0x0001000099287824 */ /* 0x000fc800078e00ff */
[----:B------:R-:W-:Y:S01]  /*7ba0*/  FFMA.FTZ R158, R41, R40, R158 ;  /* 0x00000028299e7223 */ /* 0x000fe2000001009e */
[----:B0-----:R-:W-:Y:S01]  /*7bb0*/  IMAD.U32 R41, R44, 0x10000, RZ ;  /* 0x000100002c297824 */ /* 0x001fe200078e00ff */
[----:B------:R-:W-:Y:S02]  /*7bc0*/  PRMT R43, R43, 0x7632, R43 ;  /* 0x000076322b2b7816 */ /* 0x000fe4000000002b */
[----:B------:R-:W-:Y:S02]  /*7bd0*/  PRMT R151, R151, 0x7632, R151 ;  /* 0x0000763297977816 */ /* 0x000fe40000000097 */
[----:B------:R-:W-:Y:S01]  /*7be0*/  PRMT R153, R153, 0x7632, R153 ;  /* 0x0000763299997816 */ /* 0x000fe20000000099 */
[----:B------:R-:W-:Y:S02]  /*7bf0*/  IMAD.U32 R43, R43, 0x10000, RZ ;  /* 0x000100002b2b7824 */ /* 0x000fe400078e00ff */
[----:B------:R-:W-:-:S04]  /*7c00*/  IMAD.U32 R40, R154, 0x10000, RZ ;  /* 0x000100009a287824 */ /* 0x000fc800078e00ff */
[----:B------:R-:W-:Y:S01]  /*7c10*/  FFMA.FTZ R162, R41, R40, R162 ;  /* 0x0000002829a27223 */ /* 0x000fe200000100a2 */
[----:B------:R-:W-:Y:S01]  /*7c20*/  SHF.L.U32 R41, R45, 0x10, RZ ;  /* 0x000000102d297819 */ /* 0x000fe200000006ff */
[----:B------:R-:W-:Y:S02]  /*7c30*/  IMAD.U32 R40, R155, 0x10000, RZ ;  /* 0x000100009b287824 */ /* 0x000fe400078e00ff */
[----:B------:R-:W-:Y:S02]  /*7c40*/  IMAD.U32 R151, R151, 0x10000, RZ ;  /* 0x0001000097977824 */ /* 0x000fe400078e00ff */
[----:B------:R-:W-:Y:S01]  /*7c50*/  FFMA.FTZ R158, R41, R40, R158 ;  /* 0x00000028299e7223 */ /* 0x000fe2000001009e */
[----:B------:R-:W-:Y:S02]  /*7c60*/  IMAD.U32 R41, R46, 0x10000, RZ ;  /* 0x000100002e297824 */ /* 0x000fe400078e00ff */
[----:B------:R-:W-:Y:S02]  /*7c70*/  IMAD.U32 R153, R153, 0x10000, RZ ;  /* 0x0001000099997824 */ /* 0x000fe400078e00ff */
[----:B------:R-:W-:-:S02]  /*7c80*/  FFMA.FTZ R157, R42, R151, R157 ;  /* 0x000000972a9d7223 */ /* 0x000fc4000001009d */
[----:B------:R-:W-:Y:S01]  /*7c90*/  FFMA.FTZ R160, R43, R153, R160 ;  /* 0x000000992ba07223 */ /* 0x000fe200000100a0 */
[----:B------:R-:W-:Y:S02]  /*7ca0*/  PRMT R44, R44, 0x7632, R44 ;  /* 0x000076322c2c7816 */ /* 0x000fe4000000002c */
[----:B------:R-:W-:Y:S02]  /*7cb0*/  PRMT R154, R154, 0x7632, R154 ;  /* 0x000076329a9a7816 */ /* 0x000fe4000000009a */
[----:B------:R-:W-:Y:S02]  /*7cc0*/  PRMT R45, R45, 0x7632, R45 ;  /* 0x000076322d2d7816 */ /* 0x000fe4000000002d */
[----:B------:R-:W-:Y:S01]  /*7cd0*/  PRMT R155, R155, 0x7632, R155 ;  /* 0x000076329b9b7816 */ /* 0x000fe2000000009b */
[----:B------:R-:W-:Y:S02]  /*7ce0*/  IMAD.U32 R44, R44, 0x10000, RZ ;  /* 0x000100002c2c7824 */ /* 0x000fe400078e00ff */
[----:B------:R-:W-:-:S02]  /*7cf0*/  IMAD.U32 R154, R154, 0x10000, RZ ;  /* 0x000100009a9a7824 */ /* 0x000fc400078e00ff */
[----:B------:R-:W-:Y:S02]  /*7d00*/  IMAD.U32 R45, R45, 0x10000, RZ ;  /* 0x000100002d2d7824 */ /* 0x000fe400078e00ff */
[----:B------:R-:W-:Y:S02]  /*7d10*/  IMAD.U32 R155, R155, 0x10000, RZ ;  /* 0x000100009b9b7824 */ /* 0x000fe400078e00ff */
[----:B------:R-:W-:Y:S02]  /*7d20*/  FFMA.FTZ R157, R44, R154, R157 ;  /* 0x0000009a2c9d7223 */ /* 0x000fe4000001009d */
[----:B------:R-:W-:Y:S01]  /*7d30*/  FFMA.FTZ R160, R45, R155, R160 ;  /* 0x0000009b2da07223 */ /* 0x000fe200000100a0 */
[----:B------:R-:W-:Y:S01]  /*7d40*/  IMAD.U32 R45, R47, 0x10000, RZ ;  /* 0x000100002f2d7824 */ /* 0x000fe200078e00ff */
[----:B------:R-:W-:Y:S01]  /*7d50*/  PRMT R46, R46, 0x7632, R46 ;  /* 0x000076322e2e7816 */ /* 0x000fe2000000002e */
[----:B--2---:R-:W-:-:S04]  /*7d60*/  IMAD.U32 R40, R145, 0x10000, RZ ;  /* 0x0001000091287824 */ /* 0x004fc800078e00ff */
[----:B------:R-:W-:Y:S02]  /*7d70*/  FFMA.FTZ R162, R41, R40, R162 ;  /* 0x0000002829a27223 */ /* 0x000fe400000100a2 */
[----:B------:R-:W0:Y:S01]  /*7d80*/  LDS.128 R40, [R2+0xf0] ;  /* 0x0000f00002287984 */ /* 0x000e220000000c00 */
[----:B------:R-:W-:Y:S01]  /*7d90*/  PRMT R145, R145, 0x7632, R145 ;  /* 0x0000763291917816 */ /* 0x000fe20000000091 */
[----:B------:R-:W-:-:S04]  /*7da0*/  IMAD.U32 R44, R152, 0x10000, RZ ;  /* 0x00010000982c7824 */ /* 0x000fc800078e00ff */
[----:B------:R-:W-:Y:S01]  /*7db0*/  FFMA.FTZ R158, R45, R44, R158 ;  /* 0x0000002c2d9e7223 */ /* 0x000fe2000001009e */
[----:B------:R-:W-:Y:S02]  /*7dc0*/  IMAD.U32 R46, R46, 0x10000, RZ ;  /* 0x000100002e2e7824 */ /* 0x000fe400078e00ff */
[----:B------:R-:W-:Y:S01]  /*7dd0*/  IMAD.U32 R145, R145, 0x10000, RZ ;  /* 0x0001000091917824 */ /* 0x000fe200078e00ff */
[----:B------:R-:W-:-:S03]  /*7de0*/  PRMT R47, R47, 0x7632, R47 ;  /* 0x000076322f2f7816 */ /* 0x000fc6000000002f */
[----:B------:R-:W-:Y:S01]  /*7df0*/  FFMA.FTZ R157, R46, R145, R157 ;  /* 0x000000912e9d7223 */ /* 0x000fe2000001009d */
[----:B------:R-:W-:Y:S02]  /*7e00*/  PRMT R152, R152, 0x7632, R152 ;  /* 0x0000763298987816 */ /* 0x000fe40000000098 */
[----:B------:R-:W-:-:S03]  /*7e10*/  SHF.L.U32 R47, R47, 0x10, RZ ;  /* 0x000000102f2f7819 */ /* 0x000fc600000006ff */
[----:B------:R-:W-:Y:S02]  /*7e20*/  IMAD.U32 R152, R152, 0x10000, RZ ;  /* 0x0001000098987824 */ /* 0x000fe400078e00ff */
[C---:B0-----:R-:W-:Y:S01]  /*7e30*/  IMAD.U32 R45, R40.reuse, 0x10000, RZ ;  /* 0x00010000282d7824 */ /* 0x041fe200078e00ff */
[----:B------:R-:W-:-:S05]  /*7e40*/  PRMT R40, R40, 0x7632, R40 ;  /* 0x0000763228287816 */ /* 0x000fca0000000028 */
[----:B------:R-:W-:Y:S02]  /*7e50*/  IMAD.U32 R40, R40, 0x10000, RZ ;  /* 0x0001000028287824 */ /* 0x000fe400078e00ff */
[----:B------:R-:W-:Y:S01]  /*7e60*/  FFMA.FTZ R160, R47, R152, R160 ;  /* 0x000000982fa07223 */ /* 0x000fe200000100a0 */
[C---:B---3--:R-:W-:Y:S01]  /*7e70*/  IMAD.U32 R44, R150.reuse, 0x10000, RZ ;  /* 0x00010000962c7824 */ /* 0x048fe200078e00ff */
[----:B------:R-:W-:-:S05]  /*7e80*/  PRMT R150, R150, 0x7632, R150 ;  /* 0x0000763296967816 */ /* 0x000fca0000000096 */
[----:B------:R-:W-:Y:S02]  /*7e90*/  IMAD.U32 R150, R150, 0x10000, RZ ;  /* 0x0001000096967824 */ /* 0x000fe400078e00ff */
[----:B------:R-:W-:Y:S01]  /*7ea0*/  FFMA.FTZ R44, R45, R44, R162 ;  /* 0x0000002c2d2c7223 */ /* 0x000fe200000100a2 */
[----:B------:R-:W-:Y:S02]  /*7eb0*/  IMAD.U32 R45, R42, 0x10000, RZ ;  /* 0x000100002a2d7824 */ /* 0x000fe400078e00ff */
[----:B------:R-:W-:Y:S01]  /*7ec0*/  FFMA.FTZ R150, R40, R150, R157 ;  /* 0x0000009628967223 */ /* 0x000fe2000001009d */
[----:B------:R-:W-:Y:S01]  /*7ed0*/  IMAD.U32 R40, R148, 0x10000, RZ ;  /* 0x0001000094287824 */ /* 0x000fe200078e00ff */
[----:B------:R-:W-:Y:S02]  /*7ee0*/  PRMT R42, R42, 0x7632, R42 ;  /* 0x000076322a2a7816 */ /* 0x000fe4000000002a */
[----:B------:R-:W-:Y:S01]  /*7ef0*/  PRMT R148, R148, 0x7632, R148 ;  /* 0x0000763294947816 */ /* 0x000fe20000000094 */
[----:B------:R-:W-:Y:S01]  /*7f00*/  FFMA.FTZ R40, R45, R40, R44 ;  /* 0x000000282d287223 */ /* 0x000fe2000001002c */
[C---:B------:R-:W-:Y:S01]  /*7f10*/  IMAD.U32 R45, R41.reuse, 0x10000, RZ ;  /* 0x00010000292d7824 */ /* 0x040fe200078e00ff */
[----:B------:R-:W-:Y:S01]  /*7f20*/  PRMT R41, R41, 0x7632, R41 ;  /* 0x0000763229297816 */ /* 0x000fe20000000029 */
[C---:B------:R-:W-:Y:S01]  /*7f30*/  IMAD.U32 R44, R159.reuse, 0x10000, RZ ;  /* 0x000100009f2c7824 */ /* 0x040fe200078e00ff */
[----:B------:R-:W-:Y:S01]  /*7f40*/  SHF.L.U32 R47, R42, 0x10, RZ ;  /* 0x000000102a2f7819 */ /* 0x000fe200000006ff */
[----:B------:R-:W-:Y:S01]  /*7f50*/  IMAD.U32 R148, R148, 0x10000, RZ ;  /* 0x0001000094947824 */ /* 0x000fe200078e00ff */
[----:B------:R-:W-:Y:S01]  /*7f60*/  PRMT R159, R159, 0x7632, R159 ;  /* 0x000076329f9f7816 */ /* 0x000fe2000000009f */
[----:B------:R-:W-:Y:S01]  /*7f70*/  FFMA.FTZ R44, R45, R44, R158 ;  /* 0x0000002c2d2c7223 */ /* 0x000fe2000001009e */
[----:B------:R-:W-:Y:S01]  /*7f80*/  IMAD.U32 R45, R41, 0x10000, RZ ;  /* 0x00010000292d7824 */ /* 0x000fe200078e00ff */
[C---:B------:R-:W-:Y:S01]  /*7f90*/  PRMT R42, R43.reuse, 0x7632, R42 ;  /* 0x000076322b2a7816 */ /* 0x040fe2000000002a */
[----:B------:R-:W-:Y:S01]  /*7fa0*/  IMAD.U32 R43, R43, 0x10000, RZ ;  /* 0x000100002b2b7824 */ /* 0x000fe200078e00ff */
[----:B------:R-:W-:Y:S01]  /*7fb0*/  PRMT R41, R161, 0x7632, R41 ;  /* 0x00007632a1297816 */ /* 0x000fe20000000029 */
[----:B------:R-:W-:Y:S01]  /*7fc0*/  FFMA.FTZ R47, R47, R148, R150 ;  /* 0x000000942f2f7223 */ /* 0x000fe20000010096 */
[----:B------:R-:W-:-:S02]  /*7fd0*/  IMAD.U32 R161, R161, 0x10000, RZ ;  /* 0x00010000a1a17824 */ /* 0x000fc400078e00ff */
[----:B------:R-:W-:Y:S02]  /*7fe0*/  IMAD.U32 R159, R159, 0x10000, RZ ;  /* 0x000100009f9f7824 */ /* 0x000fe400078e00ff */
[----:B------:R-:W-:Y:S01]  /*7ff0*/  FADD.FTZ R40, R40, R47 ;  /* 0x0000002f28287221 */ /* 0x000fe20000010000 */
[----:B------:R-:W-:Y:S01]  /*8000*/  FFMA.FTZ R43, R43, R161, R44 ;  /* 0x000000a12b2b7223 */ /* 0x000fe2000001002c */
[----:B------:R-:W-:Y:S02]  /*8010*/  IMAD.U32 R42, R42, 0x10000, RZ ;  /* 0x000100002a2a7824 */ /* 0x000fe400078e00ff */
[----:B------:R-:W-:Y:S01]  /*8020*/  FFMA.FTZ R45, R45, R159, R160 ;  /* 0x0000009f2d2d7223 */ /* 0x000fe200000100a0 */
[----:B------:R-:W-:Y:S02]  /*8030*/  IMAD.U32 R41, R41, 0x10000, RZ ;  /* 0x0001000029297824 */ /* 0x000fe400078e00ff */
[----:B------:R-:W-:Y:S01]  /*8040*/  FADD.FTZ R40, R43, R40 ;  /* 0x000000282b287221 */ /* 0x000fe20000010000 */
[----:B------:R-:W-:Y:S01]  /*8050*/  IMAD.U32 R43, RZ, RZ, UR16 ;  /* 0x00000010ff2b7e24 */ /* 0x000fe2000f8e00ff */
[----:B------:R-:W-:Y:S01]  /*8060*/  UMOV UR7, 0xffffffff ;  /* 0xffffffff00077882 */ /* 0x000fe20000000000 */
[----:B------:R-:W-:-:S03]  /*8070*/  FFMA.FTZ R41, R42, R41, R45 ;  /* 0x000000292a297223 */ /* 0x000fc6000001002d */
[----:B------:R-:W-:Y:S01]  /*8080*/  IADD3 R43, -R43, 0x1, RZ ;  /* 0x000000012b2b7810 */ /* 0x000fe20007ffe1ff */
[----:B------:R-:W-:Y:S01]  /*8090*/  FADD.FTZ R40, R41, R40 ;  /* 0x0000002829287221 */ /* 0x000fe20000010000 */
[----:B------:R-:W-:Y:S06]  /*80a0*/  BRA.DIV UR7, `(.L_x_19285) ;  /* 0x0000007a07e47947 */ /* 0x000fec000b800000 */
[----:B------:R0:W1:Y:S02]  /*80b0*/  SHFL.BFLY PT, R41, R40, 0x1, 0x1f ;  /* 0x0c201f0028297f89 */ /* 0x00006400000e0000 */
.L_x_19361:
[----:B------:R-:W-:Y:S01]  /*80c0*/  ISETP.NE.AND P0, PT, R142, RZ, PT ;  /* 0x000000ff8e00720c */ /* 0x000fe20003f05270 */
[----:B------:R-:W-:Y:S02]  /*80d0*/  IMAD R44, R144, 0x10, R139 ;  /* 0x00000010902c7824 */ /* 0x000fe400078e028b */
[----:B-1----:R-:W-:Y:S01]  /*80e0*/  FADD.FTZ R41, R40, R41 ;  /* 0x0000002928297221 */ /* 0x002fe20000010000 */
[----:B------:R-:W-:Y:S01]  /*80f0*/  IADD3 R144, R144, 0x4, RZ ;  /* 0x0000000490907810 */ /* 0x000fe20007ffe0ff */
[----:B------:R-:W-:Y:S01]  /*8100*/  BSSY B1, `(.L_x_19286) ;  /* 0x0000011000017945 */ /* 0x000fe20003800000 */
[----:B------:R-:W-:Y:S02]  /*8110*/  IMAD.IADD R42, R43, 0x1, R44 ;  /* 0x000000012b2a7824 */ /* 0x000fe400078e022c */
[----:B0-----:R-:W-:Y:S01]  /*8120*/  FMUL.FTZ R40, R41, UR25 ;  /* 0x0000001929287c20 */ /* 0x001fe20008410000 */
[----:B------:R-:W-:Y:S02]  /*8130*/  ISETP.GE.AND P1, PT, R144, UR4, PT ;  /* 0x0000000490007c0c */ /* 0x000fe4000bf26270 */
[----:B------:R-:W-:-:S05]  /*8140*/  I2FP.F32.S32 R43, R42 ;  /* 0x0000002a002b7245 */ /* 0x000fca0000201400 */
[----:B------:R-:W-:Y:S01]  /*8150*/  FFMA.FTZ R43, R43, R143, R40 ;  /* 0x0000008f2b2b7223 */ /* 0x000fe20000010028 */
[----:B------:R-:W-:Y:S06]  /*8160*/  @P0 BRA `(.L_x_19287) ;  /* 0x0000000000280947 */ /* 0x000fec0003800000 */
[----:B------:R-:W0:Y:S01]  /*8170*/  S2UR UR8, SR_CgaCtaId ;  /* 0x00000000000879c3 */ /* 0x000e220000008800 */
[----:B------:R-:W-:Y:S01]  /*8180*/  UMOV UR7, 0x400 ;  /* 0x0000040000077882 */ /* 0x000fe20000000000 */
[C---:B------:R-:W-:Y:S01]  /*8190*/  VIADD R41, R44.reuse, -UR17 ;  /* 0x800000112c297c36 */ /* 0x040fe20008000000 */
[----:B------:R-:W-:Y:S01]  /*81a0*/  UIADD3 UR7, UR7, 0x220, URZ ;  /* 0x0000022007077890 */ /* 0x000fe2000fffe03f */
[----:B------:R-:W-:-:S04]  /*81b0*/  ISETP.GE.AND P0, PT, R44, UR16, PT ;  /* 0x000000102c007c0c */ /* 0x000fc8000bf06270 */
[----:B------:R-:W-:-:S09]  /*81c0*/  FSEL R40, R43, RZ, !P0 ;  /* 0x000000ff2b287208 */ /* 0x000fd20004000000 */
[----:B------:R-:W-:Y:S01]  /*81d0*/  @!P0 FMNMX.FTZ R140, R140, R43, !PT ;  /* 0x0000002b8c8c8209 */ /* 0x000fe20007810000 */
[----:B0-----:R-:W-:-:S06]  /*81e0*/  ULEA UR7, UR8, UR7, 0x18 ;  /* 0x0000000708077291 */ /* 0x001fcc000f8ec03f */
[----:B------:R-:W-:-:S05]  /*81f0*/  LEA R41, R41, UR7, 0x2 ;  /* 0x0000000729297c11 */ /* 0x000fca000f8e10ff */
[----:B------:R0:W-:Y:S02]  /*8200*/  STS [R41], R40 ;  /* 0x0000002829007388 */ /* 0x0001e40000000800 */
.L_x_19287:
[----:B------:R-:W-:Y:S05]  /*8210*/  BSYNC B1 ;  /* 0x0000000000017941 */ /* 0x000fea0003800000 */
.L_x_19286:
[----:B------:R-:W-:Y:S05]  /*8220*/  @!P1 BRA `(.L_x_19288) ;  /* 0xffffffd000149947 */ /* 0x000fea000383ffff */
.L_x_19279:
[----:B------:R-:W-:Y:S05]  /*8230*/  BSYNC B0 ;  /* 0x0000000000007941 */ /* 0x000fea0003800000 */
.L_x_19278:
[----:B------:R-:W-:Y:S01]  /*8240*/  UIADD3 UR7, UR16, 0xf, URZ ;  /* 0x0000000f10077890 */ /* 0x000fe2000fffe03f */
[----:B------:R-:W-:-:S03]  /*8250*/  SHF.R.S32.HI R2, RZ, 0x1f, R75 ;  /* 0x0000001fff027819 */ /* 0x000fc6000001144b */
[----:B------:R-:W-:Y:S01]  /*8260*/  USHF.R.S32.HI UR8, URZ, 0x1f, UR7 ;  /* 0x0000001f3f087899 */ /* 0x000fe20008011407 */
[----:B------:R-:W-:-:S03]  /*8270*/  LEA.HI R2, R2, R75, RZ, 0x5 ;  /* 0x0000004b02027211 */ /* 0x000fc600078f28ff */
[----:B------:R-:W-:Y:S01]  /*8280*/  ULEA.HI UR8, UR8, UR7, URZ, 0x4 ;  /* 0x0000000708087291 */ /* 0x000fe2000f8f203f */
[----:B------:R-:W-:Y:S02]  /*8290*/  LOP3.LUT R20, R2, 0xffffffe0, RZ, 0xc0, !PT ;  /* 0xffffffe002147812 */ /* 0x000fe400078ec0ff */
[----:B------:R-:W-:Y:S01]  /*82a0*/  UMOV UR7, 0xffffffff ;  /* 0xffffffff00077882 */ /* 0x000fe20000000000 */
[----:B------:R-:W-:Y:S02]  /*82b0*/  SHF.R.S32.HI R21, RZ, 0x5, R2 ;  /* 0x00000005ff157819 */ /* 0x000fe40000011402 */
[----:B------:R-:W-:Y:S02]  /*82c0*/  IMAD.U32 R3, RZ, RZ, UR8 ;  /* 0x00000008ff037e24 */ /* 0x000fe4000f8e00ff */
[----:B------:R-:W-:-:S03]  /*82d0*/  IMAD.IADD R20, R75, 0x1, -R20 ;  /* 0x000000014b147824 */ /* 0x000fc600078e0a14 */
[----:B------:R-:W-:Y:S01]  /*82e0*/  SHF.R.S32.HI R2, RZ, 0x4, R3 ;  /* 0x00000004ff027819 */ /* 0x000fe20000011403 */
[----:B------:R-:W-:Y:S06]  /*82f0*/  BRA.DIV UR7, `(.L_x_19289) ;  /* 0x0000007a07787947 */ /* 0x000fec000b800000 */
[----:B------:R-:W1:Y:S02]  /*8300*/  SHFL.BFLY PT, R3, R140, 0x10, 0x1f ;  /* 0x0e001f008c037f89 */ /* 0x000e6400000e0000 */
[----:B-1----:R-:W-:-:S05]  /*8310*/  FMNMX.FTZ R3, R3, R140, !PT ;  /* 0x0000008c03037209 */ /* 0x002fca0007810000 */
[----:B------:R-:W1:Y:S02]  /*8320*/  SHFL.BFLY PT, R4, R3, 0x8, 0x1f ;  /* 0x0d001f0003047f89 */ /* 0x000e6400000e0000 */
[----:B-1----:R-:W-:-:S05]  /*8330*/  FMNMX.FTZ R4, R3, R4, !PT ;  /* 0x0000000403047209 */ /* 0x002fca0007810000 */
[----:B------:R-:W1:Y:S02]  /*8340*/  SHFL.BFLY PT, R5, R4, 0x4, 0x1f ;  /* 0x0c801f0004057f89 */ /* 0x000e6400000e0000 */
[----:B-1----:R-:W-:-:S05]  /*8350*/  FMNMX.FTZ R6, R4, R5, !PT ;  /* 0x0000000504067209 */ /* 0x002fca0007810000 */
[----:B------:R1:W2:Y:S02]  /*8360*/  SHFL.BFLY PT, R5, R6, 0x2, 0x1f ;  /* 0x0c401f0006057f89 */ /* 0x0002a400000e0000 */
.L_x_19367:
[----:B------:R-:W-:Y:S01]  /*8370*/  ISETP.NE.AND P0, PT, R20, RZ, PT ;  /* 0x000000ff1400720c */ /* 0x000fe20003f05270 */
[----:B------:R-:W-:-:S12]  /*8380*/  WARPSYNC.ALL ;  /* 0x0000000000007948 */ /* 0x000fd80003800000 */
[----:B------:R-:W3:Y:S01]  /*8390*/  @!P0 S2R R4, SR_CgaCtaId ;  /* 0x0000000000048919 */ /* 0x000ee20000008800 */
[----:B------:R-:W-:Y:S02]  /*83a0*/  @!P0 MOV R3, 0x400 ;  /* 0x0000040000038802 */ /* 0x000fe40000000f00 */
[----:B--2---:R-:W-:-:S03]  /*83b0*/  @!P0 FMNMX.FTZ R5, R6, R5, !PT ;  /* 0x0000000506058209 */ /* 0x004fc60007810000 */
[----:B------:R-:W-:-:S05]  /*83c0*/  @!P0 VIADD R3, R3, 0x200 ;  /* 0x0000020003038836 */ /* 0x000fca0000000000 */
[----:B---3--:R-:W-:-:S05]  /*83d0*/  @!P0 LEA R4, R4, R3, 0x18 ;  /* 0x0000000304048211 */ /* 0x008fca00078ec0ff */
[----:B------:R-:W-:-:S05]  /*83e0*/  @!P0 IMAD R4, R21, 0x4, R4 ;  /* 0x0000000415048824 */ /* 0x000fca00078e0204 */
[----:B------:R2:W-:Y:S01]  /*83f0*/  @!P0 STS [R4], R5 ;  /* 0x0000000504008388 */ /* 0x0005e20000000800 */
[----:B------:R-:W-:Y:S01]  /*8400*/  BAR.SYNC.DEFER_BLOCKING 0x0 ;  /* 0x0000000000007b1d */ /* 0x000fe20000010000 */
[----:B------:R-:W-:Y:S01]  /*8410*/  ISETP.GT.AND P0, PT, R20, 0x3, PT ;  /* 0x000000031400780c */ /* 0x000fe20003f04270 */
[----:B------:R-:W-:Y:S01]  /*8420*/  HFMA2.MMA R7, -RZ, RZ, 0, 0 ;  /* 0x00000000ff077435 */ /* 0x000fe200000001ff */
[----:B------:R-:W-:-:S03]  /*8430*/  ISETP.GE.AND P1, PT, R75, UR6, PT ;  /* 0x000000064b007c0c */ /* 0x000fc6000bf26270 */
[----:B------:R-:W-:Y:S08]  /*8440*/  BSSY B0, `(.L_x_19290) ;  /* 0x00000f8000007945 */ /* 0x000ff00003800000 */
[----:B--2---:R-:W2:Y:S01]  /*8450*/  @!P0 S2R R4, SR_CgaCtaId ;  /* 0x0000000000048919 */ /* 0x004ea20000008800 */
[----:B------:R-:W-:-:S05]  /*8460*/  @!P0 MOV R3, 0x400 ;  /* 0x0000040000038802 */ /* 0x000fca0000000f00 */
[----:B------:R-:W-:-:S05]  /*8470*/  @!P0 VIADD R3, R3, 0x200 ;  /* 0x0000020003038836 */ /* 0x000fca0000000000 */
[----:B--2---:R-:W-:Y:S01]  /*8480*/  @!P0 LEA R3, R4, R3, 0x18 ;  /* 0x0000000304038211 */ /* 0x004fe200078ec0ff */
[----:B------:R-:W-:-:S04]  /*8490*/  IMAD.MOV.U32 R4, RZ, RZ, -0x800001 ;  /* 0xff7fffffff047424 */ /* 0x000fc800078e00ff */
[----:B------:R-:W-:-:S05]  /*84a0*/  @!P0 IMAD R5, R20, 0x4, R3 ;  /* 0x0000000414058824 */ /* 0x000fca00078e0203 */
[----:B------:R-:W2:Y:S04]  /*84b0*/  @!P0 LDS R4, [R5] ;  /* 0x0000000005048984 */ /* 0x000ea80000000800 */
[----:B--2---:R-:W1:Y:S02]  /*84c0*/  SHFL.BFLY PT, R3, R4, 0x2, 0x1f ;  /* 0x0c401f0004037f89 */ /* 0x004e6400000e0000 */
[----:B-1----:R-:W-:-:S05]  /*84d0*/  FMNMX.FTZ R6, R3, R4, !PT ;  /* 0x0000000403067209 */ /* 0x002fca0007810000 */
[----:B------:R-:W1:Y:S02]  /*84e0*/  SHFL.BFLY PT, R3, R6, 0x1, 0x1f ;  /* 0x0c201f0006037f89 */ /* 0x000e6400000e0000 */
[----:B-1----:R-:W-:-:S06]  /*84f0*/  FMNMX.FTZ R3, R6, R3, !PT ;  /* 0x0000000306037209 */ /* 0x002fcc0007810000 */
[----:B------:R-:W1:Y:S01]  /*8500*/  SHFL.IDX PT, R3, R3, RZ, 0x1f ;  /* 0x00001fff03037589 */ /* 0x000e6200000e0000 */
[----:B------:R-:W-:Y:S05]  /*8510*/  @P1 BRA `(.L_x_19291) ;  /* 0x0000000c00a81947 */ /* 0x000fea0003800000 */
[----:B------:R-:W2:Y:S01]  /*8520*/  S2UR UR8, SR_CTAID.Z ;  /* 0x00000000000879c3 */ /* 0x000ea20000002700 */
[----:B------:R-:W-:Y:S01]  /*8530*/  UMOV UR7, 0xffffffe0 ;  /* 0xffffffe000077882 */ /* 0x000fe20000000000 */
[----:B------:R-:W-:Y:S01]  /*8540*/  LOP3.LUT R4, RZ, R2, RZ, 0x33, !PT ;  /* 0x00000002ff047212 */ /* 0x000fe200078e33ff */
[----:B------:R-:W-:Y:S01]  /*8550*/  BSSY B1, `(.L_x_19292) ;  /* 0x0000020000017945 */ /* 0x000fe20003800000 */
[----:B------:R-:W-:Y:S01]  /*8560*/  LOP3.LUT R5, RZ, UR16, RZ, 0x33, !PT ;  /* 0x00000010ff057c12 */ /* 0x000fe2000f8e33ff */
[----:B------:R-:W-:Y:S01]  /*8570*/  IMAD.MOV.U32 R7, RZ, RZ, RZ ;  /* 0x000000ffff077224 */ /* 0x000fe200078e00ff */
[----:B--2---:R-:W-:-:S06]  /*8580*/  UIMAD UR7, UR8, UR7, -0x21 ;  /* 0xffffffdf080774a4 */ /* 0x004fcc000f8e0207 */
        /* <DEDUP_REMOVED lines=17> */
.L_x_19294:
        /* <DEDUP_REMOVED lines=11> */
.L_x_19293:
[----:B------:R-:W-:Y:S05]  /*8750*/  BSYNC B1 ;  /* 0x0000000000017941 */ /* 0x000fea0003800000 */
.L_x_19292:
        /* <DEDUP_REMOVED lines=15> */
.L_x_19297:
[----:B------:R-:W1:Y:S01]  /*8850*/  LDS R6, [R5+-0x400] ;  /* 0xfffc000005067984 */ /* 0x000e620000000800 */
[----:B------:R-:W-:-:S03]  /*8860*/  VIADD R4, R4, 0x800 ;  /* 0x0000080004047836 */ /* 0x000fc60000000000 */
[----:B------:R-:W2:Y:S02]  /*8870*/  LDS R8, [R5+-0x200] ;  /* 0xfffe000005087984 */ /* 0x000ea40000000800 */
[----:B------:R-:W-:Y:S02]  /*8880*/  ISETP.GE.AND P2, PT, R4, R9, PT ;  /* 0x000000090400720c */ /* 0x000fe40003f46270 */
[----:B------:R-:W3:Y:S04]  /*8890*/  LDS R10, [R5] ;  /* 0x00000000050a7984 */ /* 0x000ee80000000800 */
[----:B------:R-:W4:Y:S04]  /*88a0*/  LDS R12, [R5+0x200] ;  /* 0x00020000050c7984 */ /* 0x000f280000000800 */
[----:B------:R-:W0:Y:S04]  /*88b0*/  LDS R14, [R5+0x400] ;  /* 0x00040000050e7984 */ /* 0x000e280000000800 */
        /* <DEDUP_REMOVED lines=17> */
[----:B0-----:R-:W-:-:S02]  /*89d0*/  FADD.FTZ R14, -R3, R14 ;  /* 0x0000000e030e7221 */ /* 0x001fc40000010100 */
[----:B------:R-:W-:Y:S01]  /*89e0*/  FMUL.FTZ R12, R12, 1.4426950216293334961 ;  /* 0x3fb8aa3b0c0c7820 */ /* 0x000fe20000410000 */
[----:B------:R-:W0:Y:S01]  /*89f0*/  LDS R36, [R5+0x1800] ;  /* 0x0018000005247984 */ /* 0x000e220000000800 */
[----:B------:R-:W1:Y:S01]  /*8a00*/  MUFU.EX2 R8, R8 ;  /* 0x0000000800087308 */ /* 0x000e620000000800 */
[----:B------:R-:W-:Y:S01]  /*8a10*/  FMUL.FTZ R14, R14, 1.4426950216293334961 ;  /* 0x3fb8aa3b0e0e7820 */ /* 0x000fe20000410000 */
[C---:B------:R-:W-:Y:S01]  /*8a20*/  FADD.FTZ R16, -R3.reuse, R16 ;  /* 0x0000001003107221 */ /* 0x040fe20000010100 */
        /* <DEDUP_REMOVED lines=32> */
[C---:B0-----:R-:W-:Y:S01]  /*8c30*/  FADD.FTZ R36, -R3.reuse, R36 ;  /* 0x0000002403247221 */ /* 0x041fe20000010100 */
[----:B------:R-:W-:Y:S01]  /*8c40*/  FADD.FTZ R38, -R3, R38 ;  /* 0x0000002603267221 */ /* 0x000fe20000010100 */
        /* <DEDUP_REMOVED lines=36> */
.L_x_19296:
[----:B------:R-:W-:Y:S05]  /*8e90*/  BSYNC B1 ;  /* 0x0000000000017941 */ /* 0x000fea0003800000 */
.L_x_19295:
        /* <DEDUP_REMOVED lines=26> */
[C---:B------:R-:W-:Y:S01]  /*9040*/  FADD.FTZ R16, -R3.reuse, R16 ;  /* 0x0000001003107221 */ /* 0x040fe20000010100 */
[----:B------:R-:W-:-:S03]  /*9050*/  FADD.FTZ R18, -R3, R18 ;  /* 0x0000001203127221 */ /* 0x000fc60000010100 */
[----:B------:R-:W-:Y:S02]  /*9060*/  FMUL.FTZ R16, R16, 1.4426950216293334961 ;  /* 0x3fb8aa3b10107820 */ /* 0x000fe40000410000 */
[----:B------:R-:W2:Y:S01]  /*9070*/  MUFU.EX2 R10, R10 ;  /* 0x0000000a000a7308 */ /* 0x000ea20000000800 */
[----:B-1----:R-:W-:Y:S01]  /*9080*/  FADD.FTZ R7, R7, R6 ;  /* 0x0000000607077221 */ /* 0x002fe20000010000 */
[----:B------:R-:W-:Y:S01]  /*9090*/  FADD.FTZ R22, -R3, R22 ;  /* 0x0000001603167221 */ /* 0x000fe20000010100 */
[----:B------:R-:W-:Y:S01]  /*90a0*/  FMUL.FTZ R18, R18, 1.4426950216293334961 ;  /* 0x3fb8aa3b12127820 */ /* 0x000fe20000410000 */
[----:B------:R-:W-:Y:S02]  /*90b0*/  STS [R5+-0x400], R6 ;  /* 0xfffc000605007388 */ /* 0x000fe40000000800 */
[----:B------:R-:W-:Y:S02]  /*90c0*/  FMUL.FTZ R22, R22, 1.4426950216293334961 ;  /* 0x3fb8aa3b16167820 */ /* 0x000fe40000410000 */
[----:B------:R-:W1:Y:S01]  /*90d0*/  MUFU.EX2 R12, R12 ;  /* 0x0000000c000c7308 */ /* 0x000e620000000800 */
[----:B0-----:R-:W-:Y:S01]  /*90e0*/  FADD.FTZ R7, R7, R8 ;  /* 0x0000000807077221 */ /* 0x001fe20000010000 */
[----:B------:R-:W-:Y:S06]  /*90f0*/  STS [R5+-0x200], R8 ;  /* 0xfffe000805007388 */ /* 0x000fec0000000800 */
[----:B------:R-:W0:Y:S01]  /*9100*/  MUFU.EX2 R14, R14 ;  /* 0x0000000e000e7308 */ /* 0x000e220000000800 */
[----:B--2---:R-:W-:Y:S01]  /*9110*/  FADD.FTZ R7, R7, R10 ;  /* 0x0000000a07077221 */ /* 0x004fe20000010000 */
[----:B------:R-:W-:Y:S06]  /*9120*/  STS [R5], R10 ;  /* 0x0000000a05007388 */ /* 0x000fec0000000800 */
        /* <DEDUP_REMOVED lines=8> */
[----:B------:R-:W-:Y:S03]  /*91b0*/  STS [R5+0x600], R16 ;  /* 0x0006001005007388 */ /* 0x000fe60000000800 */
[----:B-1----:R-:W-:Y:S01]  /*91c0*/  FADD.FTZ R7, R7, R18 ;  /* 0x0000001207077221 */ /* 0x002fe20000010000 */
[----:B------:R-:W-:Y:S04]  /*91d0*/  STS [R5+0x800], R18 ;  /* 0x0008001205007388 */ /* 0x000fe80000000800 */
[----:B0-----:R0:W-:Y:S01]  /*91e0*/  STS [R5+0xa00], R22 ;  /* 0x000a001605007388 */ /* 0x0011e20000000800 */
[----:B------:R-:W-:Y:S01]  /*91f0*/  FADD.FTZ R7, R7, R22 ;  /* 0x0000001607077221 */ /* 0x000fe20000010000 */
[----:B0-----:R-:W-:-:S07]  /*9200*/  VIADD R5, R5, 0x1000 ;  /* 0x0000100005057836 */ /* 0x001fce0000000000 */
.L_x_19299:
[----:B------:R-:W-:Y:S05]  /*9210*/  BSYNC B1 ;  /* 0x0000000000017941 */ /* 0x000fea0003800000 */
.L_x_19298:
[----:B------:R-:W-:-:S13]  /*9220*/  ISETP.LT.OR P0, PT, R4, UR6, P0 ;  /* 0x0000000604007c0c */ /* 0x000fda0008701670 */
        /* <DEDUP_REMOVED lines=25> */
.L_x_19291:
[----:B------:R-:W-:Y:S05]  /*93c0*/  BSYNC B0 ;  /* 0x0000000000007941 */ /* 0x000fea0003800000 */
.L_x_19290:
[----:B----4-:R-:W2:Y:S01]  /*93d0*/  SHFL.BFLY PT, R4, R7, 0x10, 0x1f ;  /* 0x0e001f0007047f89 */ /* 0x010ea200000e0000 */
[----:B------:R-:W-:Y:S01]  /*93e0*/  LOP3.LUT P0, R10, R75, 0x1f, RZ, 0xc0, !PT ;  /* 0x0000001f4b0a7812 */ /* 0x000fe2000780c0ff */
[----:B------:R-:W-:Y:S03]  /*93f0*/  BSSY B0, `(.L_x_19300) ;  /* 0x00000b4000007945 */ /* 0x000fe60003800000 */
[----:B------:R-:W-:-:S09]  /*9400*/  ISETP.GT.U32.AND P2, PT, R10, 0x3, PT ;  /* 0x000000030a00780c */ /* 0x000fd20003f44070 */
[----:B------:R-:W3:Y:S04]  /*9410*/  @!P0 S2R R12, SR_CgaCtaId ;  /* 0x00000000000c8919 */ /* 0x000ee80000008800 */
[----:B------:R-:W4:Y:S01]  /*9420*/  @!P2 S2R R14, SR_CgaCtaId ;  /* 0x00000000000ea919 */ /* 0x000f220000008800 */
[----:B------:R-:W-:Y:S01]  /*9430*/  @!P2 MOV R11, 0x400 ;  /* 0x00000400000ba802 */ /* 0x000fe20000000f00 */
[----:B--2---:R-:W-:-:S04]  /*9440*/  FADD.FTZ R4, R4, R7 ;  /* 0x0000000704047221 */ /* 0x004fc80000010000 */
[----:B------:R-:W-:Y:S01]  /*9450*/  @!P2 VIADD R11, R11, 0x200 ;  /* 0x000002000b0ba836 */ /* 0x000fe20000000000 */
[----:B------:R-:W2:Y:S04]  /*9460*/  SHFL.BFLY PT, R5, R4, 0x8, 0x1f ;  /* 0x0d001f0004057f89 */ /* 0x000ea800000e0000 */
[----:B----4-:R-:W-:Y:S01]  /*9470*/  @!P2 LEA R11, R14, R11, 0x18 ;  /* 0x0000000b0e0ba211 */ /* 0x010fe200078ec0ff */
        /* <DEDUP_REMOVED lines=8> */
[----:B---3--:R-:W-:-:S04]  /*9500*/  @!P0 LEA R5, R12, R7, 0x18 ;  /* 0x000000070c058211 */ /* 0x008fc800078ec0ff */
[----:B------:R-:W2:Y:S01]  /*9510*/  SHFL.BFLY PT, R9, R6, 0x2, 0x1f ;  /* 0x0c401f0006097f89 */ /* 0x000ea200000e0000 */
[----:B------:R-:W-:Y:S02]  /*9520*/  @!P0 IMAD.IADD R5, R4, 0x1, R5 ;  /* 0x0000000104058824 */ /* 0x000fe400078e0205 */
        /* <DEDUP_REMOVED lines=12> */
[----:B------:R-:W4:Y:S01]  /*95f0*/  S2UR UR7, SR_CTAID.Z ;  /* 0x00000000000779c3 */ /* 0x000f220000002700 */
[----:B------:R-:W-:Y:S01]  /*9600*/  UMOV UR8, 0xffffffe0 ;  /* 0xffffffe000087882 */ /* 0x000fe20000000000 */
[----:B--2---:R-:W-:Y:S01]  /*9610*/  LOP3.LUT R4, RZ, R2, RZ, 0x33, !PT ;  /* 0x00000002ff047212 */ /* 0x004fe200078e33ff */
[----:B------:R-:W-:Y:S01]  /*9620*/  BSSY B1, `(.L_x_19302) ;  /* 0x000001e000017945 */ /* 0x000fe20003800000 */
[----:B------:R-:W-:Y:S01]  /*9630*/  LOP3.LUT R5, RZ, UR16, RZ, 0x33, !PT ;  /* 0x00000010ff057c12 */ /* 0x000fe2000f8e33ff */
[----:B----4-:R-:W-:-:S06]  /*9640*/  UIMAD UR7, UR7, UR8, -0x21 ;  /* 0xffffffdf070774a4 */ /* 0x010fcc000f8e0208 */
[----:B------:R-:W-:-:S04]  /*9650*/  VIMNMX R4, R4, UR7, !PT ;  /* 0x0000000704047c48 */ /* 0x000fc8000ffe0100 */
[----:B------:R-:W-:-:S04]  /*9660*/  LEA R4, R4, 0xf, 0x4 ;  /* 0x0000000f04047811 */ /* 0x000fc800078e20ff */
[----:B------:R-:W-:-:S04]  /*9670*/  VIMNMX R4, R4, R5, !PT ;  /* 0x0000000504047248 */ /* 0x000fc80007fe0100 */
[----:B------:R-:W-:-:S04]  /*9680*/  IADD3 R4, -R75, -0x2, -R4 ;  /* 0xfffffffe4b047810 */ /* 0x000fc80007ffe904 */
[----:B------:R-:W-:-:S04]  /*9690*/  IADD3 R4, R4, -UR17, RZ ;  /* 0x8000001104047c10 */ /* 0x000fc8000fffe0ff */
[C---:B------:R-:W-:Y:S02]  /*96a0*/  LEA.HI R5, R4.reuse, 0x1, RZ, 0x19 ;  /* 0x0000000104057811 */ /* 0x040fe400078fc8ff */
[----:B------:R-:W-:Y:S01]  /*96b0*/  ISETP.GE.U32.AND P1, PT, R4, 0x180, PT ;  /* 0x000001800400780c */ /* 0x000fe20003f26070 */
[----:B---3--:R-:W-:Y:S01]  /*96c0*/  FADD.FTZ R4, R33, 9.9999999747524270788e-07 ;  /* 0x358637bd21047421 */ /* 0x008fe20000010000 */
        /* <DEDUP_REMOVED lines=11> */
.L_x_19304:
        /* <DEDUP_REMOVED lines=8> */
.L_x_19303:
[----:B------:R-:W-:Y:S05]  /*9800*/  BSYNC B1 ;  /* 0x0000000000017941 */ /* 0x000fea0003800000 */
.L_x_19302:
        /* <DEDUP_REMOVED lines=15> */
.L_x_19307:
[----:B------:R-:W3:Y:S01]  /*9900*/  LDS R6, [R4+-0x400] ;  /* 0xfffc000004067984 */ /* 0x000ee20000000800 */
[----:B------:R-:W-:-:S03]  /*9910*/  IADD3 R5, R5, 0x800, RZ ;  /* 0x0000080005057810 */ /* 0x000fc60007ffe0ff */
[----:B------:R-:W2:Y:S01]  /*9920*/  LDS R8, [R4+-0x200] ;  /* 0xfffe000004087984 */ /* 0x000ea20000000800 */
[----:B------:R-:W-:-:S03]  /*9930*/  ISETP.GE.AND P1, PT, R5, R34, PT ;  /* 0x000000220500720c */ /* 0x000fc60003f26270 */
[----:B------:R-:W4:Y:S04]  /*9940*/  LDS R10, [R4] ;  /* 0x00000000040a7984 */ /* 0x000f280000000800 */
[----:B------:R-:W0:Y:S04]  /*9950*/  LDS R12, [R4+0x200] ;  /* 0x00020000040c7984 */ /* 0x000e280000000800 */
[----:B------:R-:W1:Y:S04]  /*9960*/  LDS R14, [R4+0x400] ;  /* 0x00040000040e7984 */ /* 0x000e680000000800 */
        /* <DEDUP_REMOVED lines=12> */
[----:B0-----:R-:W-:-:S03]  /*9a30*/  FMUL.FTZ R13, R12, R35 ;  /* 0x000000230c0d7220 */ /* 0x001fc60000410000 */
[----:B------:R-:W0:Y:S01]  /*9a40*/  LDS R31, [R4+0x1800] ;  /* 0x00180000041f7984 */ /* 0x000e220000000800 */
        /* <DEDUP_REMOVED lines=8> */
[-C--:B---3--:R-:W-:Y:S02]  /*9ad0*/  FMUL.FTZ R7, R18, R35.reuse ;  /* 0x0000002312077220 */ /* 0x088fe40000410000 */
[----:B------:R1:W-:Y:S01]  /*9ae0*/  STS [R4+0x200], R13 ;  /* 0x0002000d04007388 */ /* 0x0003e20000000800 */
[-C--:B------:R-:W-:Y:S01]  /*9af0*/  FMUL.FTZ R25, R24, R35.reuse ;  /* 0x0000002318197220 */ /* 0x080fe20000410000 */
[-C--:B------:R-:W-:Y:S02]  /*9b00*/  FMUL.FTZ R27, R26, R35.reuse ;  /* 0x000000231a1b7220 */ /* 0x080fe40000410000 */
[----:B------:R-:W-:Y:S01]  /*9b10*/  STS [R4+0x400], R15 ;  /* 0x0004000f04007388 */ /* 0x000fe20000000800 */
[----:B--2---:R-:W-:-:S03]  /*9b20*/  FMUL.FTZ R9, R28, R35 ;  /* 0x000000231c097220 */ /* 0x004fc60000410000 */
[----:B------:R-:W-:Y:S01]  /*9b30*/  STS [R4+0x600], R17 ;  /* 0x0006001104007388 */ /* 0x000fe20000000800 */
[----:B------:R-:W-:-:S03]  /*9b40*/  FMUL.FTZ R29, R29, R35 ;  /* 0x000000231d1d7220 */ /* 0x000fc60000410000 */
[----:B------:R-:W-:Y:S01]  /*9b50*/  STS [R4+0x800], R7 ;  /* 0x0008000704007388 */ /* 0x000fe20000000800 */
[----:B----4-:R-:W-:-:S03]  /*9b60*/  FMUL.FTZ R11, R30, R35 ;  /* 0x000000231e0b7220 */ /* 0x010fc60000410000 */
        /* <DEDUP_REMOVED lines=13> */
.L_x_19306:
[----:B------:R-:W-:Y:S05]  /*9c40*/  BSYNC B1 ;  /* 0x0000000000017941 */ /* 0x000fea0003800000 */
.L_x_19305:
[----:B------:R-:W-:Y:S01]  /*9c50*/  IADD3 R6, -R5, UR6, RZ ;  /* 0x0000000605067c10 */ /* 0x000fe2000fffe1ff */
[----:B------:R-:W-:Y:S03]  /*9c60*/  BSSY B1, `(.L_x_19308) ;  /* 0x000001e000017945 */ /* 0x000fe60003800000 */
[----:B------:R-:W-:-:S13]  /*9c70*/  ISETP.GT.AND P1, PT, R6, 0x200, PT ;  /* 0x000002000600780c */ /* 0x000fda0003f24270 */
[----:B------:R-:W-:Y:S05]  /*9c80*/  @!P1 BRA `(.L_x_19309) ;  /* 0x00000000006c9947 */ /* 0x000fea0003800000 */
[----:B------:R-:W3:Y:S01]  /*9c90*/  LDS R6, [R4+-0x400] ;  /* 0xfffc000004067984 */ /* 0x000ee20000000800 */
[----:B------:R-:W-:Y:S01]  /*9ca0*/  PLOP3.LUT P0, PT, PT, PT, PT, 0x8, 0x0 ;  /* 0x000000000000781c */ /* 0x000fe20003f0e170 */
[----:B------:R-:W-:Y:S02]  /*9cb0*/  VIADD R5, R5, 0x400 ;  /* 0x0000040005057836 */ /* 0x000fe40000000000 */
[----:B------:R-:W2:Y:S04]  /*9cc0*/  LDS R8, [R4+-0x200] ;  /* 0xfffe000004087984 */ /* 0x000ea80000000800 */
[----:B------:R-:W4:Y:S04]  /*9cd0*/  LDS R10, [R4] ;  /* 0x00000000040a7984 */ /* 0x000f280000000800 */
[----:B------:R-:W0:Y:S04]  /*9ce0*/  LDS R12, [R4+0x200] ;  /* 0x00020000040c7984 */ /* 0x000e280000000800 */
[----:B------:R-:W1:Y:S04]  /*9cf0*/  LDS R14, [R4+0x400] ;  /* 0x00040000040e7984 */ /* 0x000e680000000800 */
        /* <DEDUP_REMOVED lines=8> */
[----:B0-----:R-:W-:-:S03]  /*9d80*/  FMUL.FTZ R13, R12, R35 ;  /* 0x000000230c0d7220 */ /* 0x001fc60000410000 */
        /* <DEDUP_REMOVED lines=11> */
.L_x_19309:
[----:B------:R-:W-:Y:S05]  /*9e40*/  BSYNC B1 ;  /* 0x0000000000017941 */ /* 0x000fea0003800000 */
.L_x_19308:
[----:B------:R-:W-:-:S13]  /*9e50*/  ISETP.LT.OR P0, PT, R5, UR6, P0 ;  /* 0x0000000605007c0c */ /* 0x000fda0008701670 */
[----:B------:R-:W-:Y:S05]  /*9e60*/  @!P0 BRA `(.L_x_19301) ;  /* 0x0000000000308947 */ /* 0x000fea0003800000 */
[----:B------:R-:W3:Y:S04]  /*9e70*/  LDS R5, [R4+-0x400] ;  /* 0xfffc000004057984 */ /* 0x000ee80000000800 */
[----:B------:R-:W2:Y:S04]  /*9e80*/  LDS R6, [R4+-0x200] ;  /* 0xfffe000004067984 */ /* 0x000ea80000000800 */
[----:B------:R-:W4:Y:S04]  /*9e90*/  LDS R8, [R4] ;  /* 0x0000000004087984 */ /* 0x000f280000000800 */
[----:B------:R-:W0:Y:S01]  /*9ea0*/  LDS R10, [R4+0x200] ;  /* 0x00020000040a7984 */ /* 0x000e220000000800 */
        /* <DEDUP_REMOVED lines=8> */
.L_x_19301:
[----:B------:R-:W-:Y:S05]  /*9f30*/  BSYNC B0 ;  /* 0x0000000000007941 */ /* 0x000fea0003800000 */
.L_x_19300:
[----:B------:R-:W-:Y:S01]  /*9f40*/  BAR.SYNC.DEFER_BLOCKING 0x0 ;  /* 0x0000000000007b1d */ /* 0x000fe20000010000 */
[----:B------:R-:W-:Y:S02]  /*9f50*/  ISETP.NE.AND P0, PT, R75, RZ, PT ;  /* 0x000000ff4b00720c */ /* 0x000fe40003f05270 */
[----:B------:R-:W-:-:S03]  /*9f60*/  ISETP.GE.AND P1, PT, R141, UR4, PT ;  /* 0x000000048d007c0c */ /* 0x000fc6000bf26270 */
[----:B------:R-:W-:Y:S08]  /*9f70*/  BSSY B0, `(.L_x_19310) ;  /* 0x000001d000007945 */ /* 0x000ff00003800000 */
[----:B------:R-:W-:Y:S05]  /*9f80*/  @P0 BRA `(.L_x_19311) ;  /* 0x00000000006c0947 */ /* 0x000fea0003800000 */
[----:B------:R-:W4:Y:S01]  /*9f90*/  S2UR UR7, SR_CTAID.Y ;  /* 0x00000000000779c3 */ /* 0x000f220000002600 */
[----:B------:R-:W-:Y:S01]  /*9fa0*/  ULDC UR8, c[0x0][0x14] ;  /* 0x0000050000087ab9 */ /* 0x000fe20000000800 */
[----:B------:R-:W-:Y:S01]  /*9fb0*/  ULDC UR6, c[0x0][0xc] ;  /* 0x0000030000067ab9 */ /* 0x000fe20000000800 */
[----:B------:R-:W-:-:S05]  /*9fc0*/  ULDC.64 UR14, c[0x0][0x210] ;  /* 0x00008400000e7ab9 */ /* 0x000fca0000000a00 */
[----:B------:R-:W0:Y:S08]  /*9fd0*/  S2UR UR9, SR_CTAID.X ;  /* 0x00000000000979c3 */ /* 0x000e300000002500 */
[----:B------:R-:W1:Y:S01]  /*9fe0*/  S2UR UR13, SR_CTAID.Z ;  /* 0x00000000000d79c3 */ /* 0x000e620000002700 */
[----:B----4-:R-:W-:-:S04]  /*9ff0*/  UIMAD UR6, UR7, UR6, URZ ;  /* 0x00000006070672a4 */ /* 0x010fc8000f8e023f */
[----:B------:R-:W-:Y:S02]  /*a000*/  UIMAD UR6, UR6, UR8, URZ ;  /* 0x00000008060672a4 */ /* 0x000fe4000f8e023f */
[----:B0-----:R-:W-:Y:S02]  /*a010*/  UIMAD UR7, UR9, UR8, URZ ;  /* 0x00000008090772a4 */ /* 0x001fe4000f8e023f */
[----:B------:R-:W-:Y:S02]  /*a020*/  USHF.R.S32.HI UR8, URZ, 0x1f, UR6 ;  /* 0x0000001f3f087899 */ /* 0x000fe40008011406 */
[----:B------:R-:W-:Y:S02]  /*a030*/  USHF.R.S32.HI UR9, URZ, 0x1f, UR7 ;  /* 0x0000001f3f097899 */ /* 0x000fe40008011407 */
[----:B-1----:R-:W-:Y:S02]  /*a040*/  USHF.R.S32.HI UR12, URZ, 0x1f, UR13 ;  /* 0x0000001f3f0c7899 */ /* 0x002fe4000801140d */
        /* <DEDUP_REMOVED lines=9> */
[----:B--2---:R-:W-:Y:S02]  /*a0e0*/  IMAD.U32 R4, RZ, RZ, UR8 ;  /* 0x00000008ff047e24 */ /* 0x004fe4000f8e00ff */
[----:B------:R-:W-:Y:S02]  /*a0f0*/  IMAD.U32 R6, RZ, RZ, UR6 ;  /* 0x00000006ff067e24 */ /* 0x000fe4000f8e00ff */
[----:B------:R-:W-:Y:S02]  /*a100*/  IMAD.U32 R5, RZ, RZ, UR9 ;  /* 0x00000009ff057e24 */ /* 0x000fe4000f8e00ff */
[----:B------:R-:W-:-:S03]  /*a110*/  IMAD.U32 R7, RZ, RZ, UR7 ;  /* 0x00000007ff077e24 */ /* 0x000fc6000f8e00ff */
[----:B------:R4:W-:Y:S04]  /*a120*/  STG.E desc[UR10][R4.64], R3 ;  /* 0x0000000304007986 */ /* 0x0009e8000c10190a */
[----:B---3--:R4:W-:Y:S02]  /*a130*/  STG.E desc[UR10][R6.64], R33 ;  /* 0x0000002106007986 */ /* 0x0089e4000c10190a */
.L_x_19311:
[----:B------:R-:W-:Y:S05]  /*a140*/  BSYNC B0 ;  /* 0x0000000000007941 */ /* 0x000fea0003800000 */
.L_x_19310:
[----:B------:R-:W-:Y:S01]  /*a150*/  ULDC UR12, c[0x0][0x26c] ;  /* 0x00009b00000c7ab9 */ /* 0x000fe20000000800 */
[----:B------:R-:W-:Y:S04]  /*a160*/  BSSY B0, `(.L_x_19312) ;  /* 0x000047c000007945 */ /* 0x000fe80003800000 */
[----:B------:R-:W-:Y:S05]  /*a170*/  @!P1 BRA `(.L_x_19313) ;  /* 0x00000000002c9947 */ /* 0x000fea0003800000 */
[----:B------:R-:W-:Y:S01]  /*a180*/  HFMA2.MMA R24, -RZ, RZ, 0, 0 ;  /* 0x00000000ff187435 */ /* 0x000fe200000001ff */
[----:B------:R-:W-:Y:S01]  /*a190*/  IMAD.MOV.U32 R38, RZ, RZ, RZ ;  /* 0x000000ffff267224 */ /* 0x000fe200078e00ff */
[----:B------:R-:W-:Y:S02]  /*a1a0*/  CS2R R36, SRZ ;  /* 0x0000000000247805 */ /* 0x000fe4000001ff00 */
[----:B---3--:R-:W-:Y:S02]  /*a1b0*/  CS2R R34, SRZ ;  /* 0x0000000000227805 */ /* 0x008fe4000001ff00 */
[----:B----4-:R-:W-:Y:S02]  /*a1c0*/  CS2R R32, SRZ ;  /* 0x0000000000207805 */ /* 0x010fe4000001ff00 */
[----:B------:R-:W-:Y:S02]  /*a1d0*/  CS2R R30, SRZ ;  /* 0x00000000001e7805 */ /* 0x000fe4000001ff00 */
[----:B------:R-:W-:Y:S01]  /*a1e0*/  CS2R R28, SRZ ;  /* 0x00000000001c7805 */ /* 0x000fe2000001ff00 */
[----:B------:R-:W-:Y:S01]  /*a1f0*/  IMAD.MOV.U32 R26, RZ, RZ, RZ ;  /* 0x000000ffff1a7224 */ /* 0x000fe200078e00ff */
[----:B0-----:R-:W-:Y:S01]  /*a200*/  CS2R R40, SRZ ;  /* 0x0000000000287805 */ /* 0x001fe2000001ff00 */
[----:B------:R-:W-:Y:S01]  /*a210*/  IMAD.MOV.U32 R42, RZ, RZ, RZ ;  /* 0x000000ffff2a7224 */ /* 0x000fe200078e00ff */
[----:B------:R-:W-:Y:S06]  /*a220*/  BRA `(.L_x_19314) ;  /* 0x0000004400bc7947 */ /* 0x000fec0003800000 */
.L_x_19313:
[C---:B-1--4-:R-:W-:Y:S01]  /*a230*/  LEA.HI R3, R20.reuse, R20, RZ, 0x1 ;  /* 0x0000001414037211 */ /* 0x052fe200078f08ff */
[----:B------:R-:W1:Y:S01]  /*a240*/  S2UR UR7, SR_CgaCtaId ;  /* 0x00000000000779c3 */ /* 0x000e620000008800 */
[----:B------:R-:W-:Y:S01]  /*a250*/  IADD3 R23, -R21, -0x1, R2 ;  /* 0xffffffff15177810 */ /* 0x000fe20007ffe102 */
[----:B------:R-:W4:Y:S01]  /*a260*/  S2R R8, SR_CTAID.Z ;  /* 0x0000000000087919 */ /* 0x000f220000002700 */
[C---:B--2---:R-:W-:Y:S01]  /*a270*/  LOP3.LUT R5, R3.reuse, 0xfffffffe, RZ, 0xc0, !PT ;  /* 0xfffffffe03057812 */ /* 0x044fe200078ec0ff */
[----:B------:R-:W-:Y:S01]  /*a280*/  IMAD.SHL.U32 R3, R3, 0x8, RZ ;  /* 0x0000000803037824 */ /* 0x000fe200078e00ff */
[----:B------:R-:W-:Y:S01]  /*a290*/  UMOV UR6, 0x400 ;  /* 0x0000040000067882 */ /* 0x000fe20000000000 */
[----:B------:R-:W-:Y:S01]  /*a2a0*/  IADD3 R25, P0, R141, UR5, RZ ;  /* 0x000000058d197c10 */ /* 0x000fe2000ff1e0ff */
[----:B------:R-:W-:Y:S01]  /*a2b0*/  UIADD3 UR6, UR6, 0x220, URZ ;  /* 0x0000022006067890 */ /* 0x000fe2000fffe03f */
[----:B------:R-:W-:Y:S01]  /*a2c0*/  IMAD.IADD R2, R20, 0x1, -R5 ;  /* 0x0000000114027824 */ /* 0x000fe200078e0a05 */
[----:B------:R-:W-:Y:S01]  /*a2d0*/  LOP3.LUT R3, R3, 0xfffffff0, RZ, 0xc0, !PT ;  /* 0xfffffff003037812 */ /* 0x000fe200078ec0ff */
[----:B------:R-:W-:Y:S01]  /*a2e0*/  ULDC.64 UR8, c[0x0][0x248] ;  /* 0x0000920000087ab9 */ /* 0x000fe20000000a00 */
[----:B------:R-:W-:Y:S01]  /*a2f0*/  LEA.HI.X.SX32 R6, R141, UR18, 0x1, P0 ;  /* 0x000000128d067c11 */ /* 0x000fe200080f0eff */
[----:B------:R-:W-:Y:S01]  /*a300*/  IMAD.SHL.U32 R4, R2, 0x8, RZ ;  /* 0x0000000802047824 */ /* 0x000fe200078e00ff */
[----:B------:R-:W-:Y:S01]  /*a310*/  LEA R22, P0, R25, UR8, 0x2 ;  /* 0x0000000819167c11 */ /* 0x000fe2000f8010ff */
[----:B------:R-:W-:Y:S01]  /*a320*/  IMAD R43, R21, 0x2, R2 ;  /* 0x00000002152b7824 */ /* 0x000fe200078e0202 */
[----:B------:R-:W-:Y:S01]  /*a330*/  ULDC UR8, c[0x0][0x270] ;  /* 0x00009c0000087ab9 */ /* 0x000fe20000000800 */
[----:B------:R-:W-:Y:S01]  /*a340*/  IMAD.IADD R27, R4, 0x1, R3 ;  /* 0x00000001041b7824 */ /* 0x000fe200078e0203 */
[----:B------:R-:W-:Y:S01]  /*a350*/  LEA.HI.X R25, R25, UR9, R6, 0x2, P0 ;  /* 0x0000000919197c11 */ /* 0x000fe200080f1406 */
[----:B------:R-:W2:Y:S01]  /*a360*/  LDC R3, c[0x0][0x26c] ;  /* 0x00009b00ff037b82 */ /* 0x000ea20000000800 */
[----:B------:R-:W-:Y:S01]  /*a370*/  IMAD.U32 R10, RZ, RZ, UR17 ;  /* 0x00000011ff0a7e24 */ /* 0x000fe2000f8e00ff */
[----:B------:R-:W-:Y:S01]  /*a380*/  CS2R R36, SRZ ;  /* 0x0000000000247805 */ /* 0x000fe2000001ff00 */
[----:B------:R-:W-:Y:S01]  /*a390*/  IMAD R39, R21, 0x10, R4 ;  /* 0x0000001015277824 */ /* 0x000fe200078e0204 */
[----:B---3--:R-:W-:Y:S01]  /*a3a0*/  CS2R R34, SRZ ;  /* 0x0000000000227805 */ /* 0x008fe2000001ff00 */
[----:B------:R-:W-:Y:S01]  /*a3b0*/  IMAD R12, R0, UR8, RZ ;  /* 0x00000008000c7c24 */ /* 0x000fe2000f8e02ff */
[----:B-1----:R-:W-:Y:S01]  /*a3c0*/  ULEA UR6, UR7, UR6, 0x18 ;  /* 0x0000000607067291 */ /* 0x002fe2000f8ec03f */
[----:B------:R-:W-:Y:S01]  /*a3d0*/  IMAD.MOV.U32 R38, RZ, RZ, RZ ;  /* 0x000000ffff267224 */ /* 0x000fe200078e00ff */
[----:B------:R-:W-:-:S02]  /*a3e0*/  IADD3 R39, R39, 0x7, R10 ;  /* 0x0000000727277810 */ /* 0x000fc40007ffe00a */
[----:B------:R-:W-:Y:S02]  /*a3f0*/  CS2R R32, SRZ ;  /* 0x0000000000207805 */ /* 0x000fe4000001ff00 */
[----:B------:R-:W-:Y:S02]  /*a400*/  CS2R R30, SRZ ;  /* 0x00000000001e7805 */ /* 0x000fe4000001ff00 */
[----:B------:R-:W-:Y:S02]  /*a410*/  CS2R R28, SRZ ;  /* 0x00000000001c7805 */ /* 0x000fe4000001ff00 */
[----:B------:R-:W-:Y:S01]  /*a420*/  LEA R43, R43, UR6, 0x5 ;  /* 0x000000062b2b7c11 */ /* 0x000fe2000f8e28ff */
[----:B------:R-:W-:Y:S01]  /*a430*/  IMAD.MOV.U32 R26, RZ, RZ, RZ ;  /* 0x000000ffff1a7224 */ /* 0x000fe200078e00ff */
[----:B------:R-:W-:Y:S02]  /*a440*/  MOV R24, RZ ;  /* 0x000000ff00187202 */ /* 0x000fe40000000f00 */
[----:B0-----:R-:W-:Y:S01]  /*a450*/  CS2R R40, SRZ ;  /* 0x0000000000287805 */ /* 0x001fe2000001ff00 */
[----:B----4-:R-:W-:Y:S01]  /*a460*/  IMAD R23, R8, -0x20, R23 ;  /* 0xffffffe008177824 */ /* 0x010fe200078e0217 */
[----:B------:R-:W-:Y:S01]  /*a470*/  SHF.R.S32.HI R13, RZ, 0x1f, R12 ;  /* 0x0000001fff0d7819 */ /* 0x000fe2000001140c */
[----:B------:R-:W-:Y:S01]  /*a480*/  IMAD.MOV.U32 R42, RZ, RZ, RZ ;  /* 0x000000ffff2a7224 */ /* 0x000fe200078e00ff */
[----:B------:R-:W-:Y:S01]  /*a490*/  IADD3 R57, R27, 0x800, RZ ;  /* 0x000008001b397810 */ /* 0x000fe20007ffe0ff */
[----:B------:R-:W-:-:S02]  /*a4a0*/  VIADD R43, R43, 0x10 ;  /* 0x000000102b2b7836 */ /* 0x000fc40000000000 */
[C---:B------:R-:W-:Y:S01]  /*a4b0*/  VIADD R45, R27.reuse, 0x200 ;  /* 0x000002001b2d7836 */ /* 0x040fe20000000000 */
[----:B--2---:R-:W-:Y:S01]  /*a4c0*/  SHF.R.S32.HI R0, RZ, 0x1f, R3 ;  /* 0x0000001fff007819 */ /* 0x004fe20000011403 */
        /* <DEDUP_REMOVED lines=12> */
.L_x_19347:
[----:B------:R-:W-:Y:S01]  /*a590*/  IMAD.MOV.U32 R5, RZ, RZ, R25 ;  /* 0x000000ffff057224 */ /* 0x000fe200078e0019 */
[----:B------:R-:W0:Y:S01]  /*a5a0*/  LDC.64 R2, c[0x0][0x238] ;  /* 0x00008e00ff027b82 */ /* 0x000e220000000a00 */
[----:B------:R-:W-:-:S05]  /*a5b0*/  IMAD.MOV.U32 R4, RZ, RZ, R22 ;  /* 0x000000ffff047224 */ /* 0x000fca00078e0016 */
[----:B------:R-:W2:Y:S02]  /*a5c0*/  LDG.E.CONSTANT R5, desc[UR10][R4.64] ;  /* 0x0000000a04057981 */ /* 0x000ea4000c1e9900 */
[----:B--2---:R-:W-:Y:S01]  /*a5d0*/  SHF.R.S32.HI R6, RZ, 0x1f, R5 ;  /* 0x0000001fff067819 */ /* 0x004fe20000011405 */
[----:B------:R-:W-:-:S04]  /*a5e0*/  IMAD.WIDE.U32 R14, R5, UR12, R12 ;  /* 0x0000000c050e7c25 */ /* 0x000fc8000f8e000c */
[----:B------:R-:W-:Y:S01]  /*a5f0*/  IMAD R6, R6, UR12, RZ ;  /* 0x0000000c06067c24 */ /* 0x000fe2000f8e02ff */
[-C--:B------:R-:W-:Y:S02]  /*a600*/  IADD3 R9, P1, R59, R14.reuse, RZ ;  /* 0x0000000e3b097210 */ /* 0x080fe40007f3e0ff */
[----:B------:R-:W-:Y:S01]  /*a610*/  IADD3 R4, P5, R63, R14, RZ ;  /* 0x0000000e3f047210 */ /* 0x000fe20007fbe0ff */
[----:B------:R-:W-:Y:S01]  /*a620*/  IMAD R7, R5, R0, R6 ;  /* 0x0000000005077224 */ /* 0x000fe200078e0206 */
[----:B------:R-:W-:Y:S02]  /*a630*/  IADD3 R6, P0, R55, R14, RZ ;  /* 0x0000000e37067210 */ /* 0x000fe40007f1e0ff */
[-C--:B0-----:R-:W-:Y:S02]  /*a640*/  LEA R84, P3, R9, R2.reuse, 0x1 ;  /* 0x0000000209547211 */ /* 0x081fe400078608ff */
[----:B------:R-:W-:Y:S02]  /*a650*/  IADD3 R50, R15, R7, RZ ;  /* 0x000000070f327210 */ /* 0x000fe40007ffe0ff */
[----:B------:R-:W-:-:S02]  /*a660*/  LEA R10, P2, R6, R2, 0x1 ;  /* 0x00000002060a7211 */ /* 0x000fc400078408ff */
        /* <DEDUP_REMOVED lines=13> */
[----:B-----5:R-:W5:Y:S01]  /*a740*/  LDG.E.CONSTANT R62, desc[UR10][R84.64] ;  /* 0x0000000a543e7981 */ /* 0x020f62000c1e9900 */
[----:B------:R-:W-:Y:S02]  /*a750*/  IADD3 R5, P6, R65, R14, RZ ;  /* 0x0000000e41057210 */ /* 0x000fe40007fde0ff */
[-C--:B------:R-:W-:Y:S01]  /*a760*/  LEA R78, P4, R17, R2.reuse, 0x1 ;  /* 0x00000002114e7211 */ /* 0x080fe200078808ff */
[----:B------:R-:W5:Y:S01]  /*a770*/  LDG.E.CONSTANT R76, desc[UR10][R6.64] ;  /* 0x0000000a064c7981 */ /* 0x000f62000c1e9900 */
[----:B------:R-:W-:Y:S02]  /*a780*/  LEA R4, P2, R5, R2, 0x1 ;  /* 0x0000000205047211 */ /* 0x000fe400078408ff */
[----:B------:R-:W-:Y:S01]  /*a790*/  LEA.HI.X.SX32 R54, R65, R50, 0x1, P6 ;  /* 0x0000003241367211 */ /* 0x000fe200030f0eff */
[----:B------:R-:W5:Y:S01]  /*a7a0*/  LDG.E.CONSTANT R77, desc[UR10][R6.64+0x4] ;  /* 0x0000040a064d7981 */ /* 0x000f62000c1e9900 */
[----:B------:R-:W-:-:S02]  /*a7b0*/  LEA.HI.X R79, R17, R3, R44, 0x1, P4 ;  /* 0x00000003114f7211 */ /* 0x000fc400020f0c2c */
[----:B------:R-:W-:Y:S01]  /*a7c0*/  LEA.HI.X R5, R5, R3, R54, 0x1, P2 ;  /* 0x0000000305057211 */ /* 0x000fe200010f0c36 */
[----:B------:R-:W5:Y:S01]  /*a7d0*/  LDG.E.CONSTANT R81, desc[UR10][R6.64+0xc] ;  /* 0x00000c0a06517981 */ /* 0x000f62000c1e9900 */
[-C--:B------:R-:W-:Y:S02]  /*a7e0*/  IADD3 R48, P5, R67, R14.reuse, RZ ;  /* 0x0000000e43307210 */ /* 0x080fe40007fbe0ff */
[-C--:B------:R-:W-:Y:S01]  /*a7f0*/  IADD3 R19, P4, R69, R14.reuse, RZ ;  /* 0x0000000e45137210 */ /* 0x080fe20007f9e0ff */
[----:B------:R-:W5:Y:S01]  /*a800*/  LDG.E.CONSTANT R54, desc[UR10][R78.64] ;  /* 0x0000000a4e367981 */ /* 0x000f62000c1e9900 */
[----:B------:R-:W-:Y:S02]  /*a810*/  IADD3 R17, P3, R71, R14, RZ ;  /* 0x0000000e47117210 */ /* 0x000fe40007f7e0ff */
[-C--:B------:R-:W-:Y:S01]  /*a820*/  LEA.HI.X.SX32 R52, R67, R50.reuse, 0x1, P5 ;  /* 0x0000003243347211 */ /* 0x080fe200028f0eff */
[----:B------:R-:W5:Y:S01]  /*a830*/  LDG.E.CONSTANT R56, desc[UR10][R78.64+0x4] ;  /* 0x0000040a4e387981 */ /* 0x000f62000c1e9900 */
[----:B------:R-:W-:-:S02]  /*a840*/  LEA.HI.X.SX32 R46, R69, R50, 0x1, P4 ;  /* 0x00000032452e7211 */ /* 0x000fc400020f0eff */
[----:B------:R-:W-:Y:S01]  /*a850*/  LEA.HI.X.SX32 R44, R71, R50, 0x1, P3 ;  /* 0x00000032472c7211 */ /* 0x000fe200018f0eff */
[----:B------:R-:W5:Y:S01]  /*a860*/  LDG.E.CONSTANT R58, desc[UR10][R78.64+0x8] ;  /* 0x0000080a4e3a7981 */ /* 0x000f62000c1e9900 */
[CC--:B------:R-:W-:Y:S02]  /*a870*/  LEA R96, P1, R48.reuse, R2.reuse, 0x1 ;  /* 0x0000000230607211 */ /* 0x0c0fe400078208ff */
        /* <DEDUP_REMOVED lines=27> */
[----:B------:R2:W5:Y:S04]  /*aa30*/  LDG.E.CONSTANT R85, desc[UR10][R96.64+0x4] ;  /* 0x0000040a60557981 */ /* 0x000568000c1e9900 */
[----:B------:R-:W5:Y:S04]  /*aa40*/  LDG.E.CONSTANT R92, desc[UR10][R16.64] ;  /* 0x0000000a105c7981 */ /* 0x000f68000c1e9900 */
[----:B------:R-:W5:Y:S01]  /*aa50*/  LDG.E.CONSTANT R93, desc[UR10][R16.64+0x4] ;  /* 0x0000040a105d7981 */ /* 0x000f62000c1e9900 */
[----:B--2---:R-:W-:-:S03]  /*aa60*/  IADD3 R96, P0, R27, R14, RZ ;  /* 0x0000000e1b607210 */ /* 0x004fc60007f1e0ff */
[----:B------:R-:W5:Y:S04]  /*aa70*/  LDG.E.CONSTANT R94, desc[UR10][R16.64+0x8] ;  /* 0x0000080a105e7981 */ /* 0x000f68000c1e9900 */
[----:B------:R0:W5:Y:S04]  /*aa80*/  LDG.E.CONSTANT R95, desc[UR10][R16.64+0xc] ;  /* 0x00000c0a105f7981 */ /* 0x000168000c1e9900 */
[----:B------:R-:W5:Y:S04]  /*aa90*/  LDG.E.CONSTANT R88, desc[UR10][R18.64] ;  /* 0x0000000a12587981 */ /* 0x000f68000c1e9900 */
[----:B------:R-:W5:Y:S01]  /*aaa0*/  LDG.E.CONSTANT R89, desc[UR10][R18.64+0x4] ;  /* 0x0000040a12597981 */ /* 0x000f62000c1e9900 */
[----:B0-----:R-:W-:-:S02]  /*aab0*/  F2FP.BF16.F32.PACK_AB R17, R5, R4 ;  /* 0x000000040511723e */ /* 0x001fc400000010ff */
[----:B------:R-:W-:Y:S01]  /*aac0*/  LEA R4, P1, R96, R2, 0x1 ;  /* 0x0000000260047211 */ /* 0x000fe200078208ff */
[----:B------:R-:W5:Y:S01]  /*aad0*/  LDG.E.CONSTANT R90, desc[UR10][R18.64+0x8] ;  /* 0x0000080a125a7981 */ /* 0x000f62000c1e9900 */
[----:B------:R-:W-:-:S03]  /*aae0*/  LEA.HI.X.SX32 R5, R27, R50, 0x1, P0 ;  /* 0x000000321b057211 */ /* 0x000fc600000f0eff */
[----:B------:R0:W5:Y:S01]  /*aaf0*/  LDG.E.CONSTANT R91, desc[UR10][R18.64+0xc] ;  /* 0x00000c0a125b7981 */ /* 0x000162000c1e9900 */
[----:B------:R-:W-:Y:S02]  /*ab00*/  LEA.HI.X R5, R96, R3, R5, 0x1, P1 ;  /* 0x0000000360057211 */ /* 0x000fe400008f0c05 */
[----:B-1----:R-:W-:-:S03]  /*ab10*/  F2FP.BF16.F32.PACK_AB R105, R11, R10 ;  /* 0x0000000a0b69723e */ /* 0x002fc600000010ff */
[----:B------:R1:W5:Y:S01]  /*ab20*/  LDG.E.CONSTANT R10, desc[UR10][R4.64+0x8] ;  /* 0x0000080a040a7981 */ /* 0x000362000c1e9900 */
[----:B0-----:R-:W-:Y:S02]  /*ab30*/  F2FP.BF16.F32.PACK_AB R19, R7, R6 ;  /* 0x000000060713723e */ /* 0x001fe400000010ff */
[----:B------:R-:W-:Y:S01]  /*ab40*/  F2FP.BF16.F32.PACK_AB R18, R9, R8 ;  /* 0x000000080912723e */ /* 0x000fe200000010ff */
[----:B------:R1:W5:Y:S04]  /*ab50*/  LDG.E.CONSTANT R6, desc[UR10][R4.64] ;  /* 0x0000000a04067981 */ /* 0x000368000c1e9900 */
[----:B------:R1:W5:Y:S04]  /*ab60*/  LDG.E.CONSTANT R8, desc[UR10][R4.64+0x4] ;  /* 0x0000040a04087981 */ /* 0x000368000c1e9900 */
[----:B------:R1:W5:Y:S01]  /*ab70*/  LDG.E.CONSTANT R9, desc[UR10][R4.64+0xc] ;  /* 0x00000c0a04097981 */ /* 0x000362000c1e9900 */
[----:B------:R-:W-:Y:S01]  /*ab80*/  ISETP.NE.AND P0, PT, R23, RZ, PT ;  /* 0x000000ff1700720c */ /* 0x000fe20003f05270 */
[----:B------:R-:W-:Y:S01]  /*ab90*/  BSSY B1, `(.L_x_19315) ;  /* 0x0000023000017945 */ /* 0x000fe20003800000 */
[----:B------:R-:W-:-:S02]  /*aba0*/  IADD3 R101, P1, R45, R14, RZ ;  /* 0x0000000e2d657210 */ /* 0x000fc40007f3e0ff */
[-C--:B------:R-:W-:Y:S02]  /*abb0*/  IADD3 R96, P2, R47, R14.reuse, RZ ;  /* 0x0000000e2f607210 */ /* 0x080fe40007f5e0ff */
[----:B------:R-:W-:-:S07]  /*abc0*/  IADD3 R103, P3, R49, R14, RZ ;  /* 0x0000000e31677210 */ /* 0x000fce0007f7e0ff */
[----:B-1----:R-:W-:Y:S06]  /*abd0*/  @P0 BRA `(.L_x_19316) ;  /* 0x0000000000780947 */ /* 0x002fec0003800000 */
[C---:B------:R-:W-:Y:S02]  /*abe0*/  VIADD R16, R39.reuse, 0xfffffffc ;  /* 0xfffffffc27107836 */ /* 0x040fe40000000000 */
[C---:B------:R-:W-:Y:S02]  /*abf0*/  VIADD R11, R39.reuse, 0xfffffffb ;  /* 0xfffffffb270b7836 */ /* 0x040fe40000000000 */
[C---:B------:R-:W-:Y:S01]  /*ac00*/  VIADD R7, R39.reuse, 0xfffffff9 ;  /* 0xfffffff927077836 */ /* 0x040fe20000000000 */
[----:B------:R-:W-:Y:S01]  /*ac10*/  ISETP.GE.AND P5, PT, R16, UR16, PT ;  /* 0x0000001010007c0c */ /* 0x000fe2000bfa6270 */
[----:B------:R-:W-:Y:S01]  /*ac20*/  VIADD R16, R39, 0xfffffffd ;  /* 0xfffffffd27107836 */ /* 0x000fe20000000000 */
[----:B------:R-:W-:Y:S01]  /*ac30*/  ISETP.GE.AND P6, PT, R11, UR16, PT ;  /* 0x000000100b007c0c */ /* 0x000fe2000bfc6270 */
[----:B------:R-:W-:Y:S01]  /*ac40*/  VIADD R97, R39, 0xfffffffe ;  /* 0xfffffffe27617836 */ /* 0x000fe20000000000 */
[----:B------:R-:W-:Y:S02]  /*ac50*/  ISETP.GE.AND P4, PT, R7, UR16, PT ;  /* 0x0000001007007c0c */ /* 0x000fe4000bf86270 */
[----:B-----5:R-:W-:-:S02]  /*ac60*/  PRMT R7, R8, 0x7632, R7 ;  /* 0x0000763208077816 */ /* 0x020fc40000000007 */
[----:B------:R-:W-:Y:S02]  /*ac70*/  SEL R11, R8, RZ, !P6 ;  /* 0x000000ff080b7207 */ /* 0x000fe40007000000 */
[----:B------:R-:W-:Y:S01]  /*ac80*/  ISETP.GE.AND P6, PT, R16, UR16, PT ;  /* 0x0000001010007c0c */ /* 0x000fe2000bfc6270 */
[----:B------:R-:W-:Y:S01]  /*ac90*/  VIADD R16, R39, 0xffffffff ;  /* 0xffffffff27107836 */ /* 0x000fe20000000000 */
[----:B------:R-:W-:Y:S02]  /*aca0*/  SEL R8, R7, RZ, !P5 ;  /* 0x000000ff07087207 */ /* 0x000fe40006800000 */
[----:B------:R-:W-:Y:S02]  /*acb0*/  ISETP.GE.AND P5, PT, R97, UR16, PT ;  /* 0x0000001061007c0c */ /* 0x000fe4000bfa6270 */
[C---:B------:R-:W-:Y:S02]  /*acc0*/  PRMT R7, R10.reuse, 0x7632, R7 ;  /* 0x000076320a077816 */ /* 0x040fe40000000007 */
[----:B------:R-:W-:-:S02]  /*acd0*/  SEL R97, R10, RZ, !P6 ;  /* 0x000000ff0a617207 */ /* 0x000fc40007000000 */
[----:B------:R-:W-:Y:S02]  /*ace0*/  SEL R10, R7, RZ, !P5 ;  /* 0x000000ff070a7207 */ /* 0x000fe40006800000 */
[C---:B------:R-:W-:Y:S02]  /*acf0*/  ISETP.GE.AND P5, PT, R39.reuse, UR16, PT ;  /* 0x0000001027007c0c */ /* 0x040fe4000bfa6270 */
[----:B------:R-:W-:Y:S01]  /*ad00*/  ISETP.GE.AND P6, PT, R16, UR16, PT ;  /* 0x0000001010007c0c */ /* 0x000fe2000bfc6270 */
[----:B------:R-:W-:Y:S01]  /*ad10*/  VIADD R16, R39, 0xfffffffa ;  /* 0xfffffffa27107836 */ /* 0x000fe20000000000 */
[----:B------:R-:W-:Y:S02]  /*ad20*/  @P4 PRMT R6, RZ, 0x7610, R6 ;  /* 0x00007610ff064816 */ /* 0x000fe40000000006 */
[----:B------:R-:W-:Y:S02]  /*ad30*/  PRMT R8, R11, 0x5410, R8 ;  /* 0x000054100b087816 */ /* 0x000fe40000000008 */
[----:B------:R-:W-:-:S02]  /*ad40*/  ISETP.GE.AND P4, PT, R16, UR16, PT ;  /* 0x0000001010007c0c */ /* 0x000fc4000bf86270 */
[----:B------:R-:W-:Y:S02]  /*ad50*/  PRMT R7, R6, 0x7632, R7 ;  /* 0x0000763206077816 */ /* 0x000fe40000000007 */
[----:B------:R-:W-:Y:S02]  /*ad60*/  SEL R16, R9, RZ, !P6 ;  /* 0x000000ff09107207 */ /* 0x000fe40007000000 */
[----:B------:R-:W-:Y:S02]  /*ad70*/  SEL R7, R7, RZ, !P4 ;  /* 0x000000ff07077207 */ /* 0x000fe40006000000 */
[C---:B------:R-:W-:Y:S02]  /*ad80*/  @P5 PRMT R9, R16.reuse, 0x5410, RZ ;  /* 0x0000541010095816 */ /* 0x040fe400000000ff */
[----:B------:R-:W-:Y:S02]  /*ad90*/  PRMT R10, R97, 0x5410, R10 ;  /* 0x00005410610a7816 */ /* 0x000fe4000000000a */
[----:B------:R-:W-:-:S02]  /*ada0*/  @!P5 PRMT R9, R16, 0x7610, R9 ;  /* 0x000076101009d816 */ /* 0x000fc40000000009 */
[----:B------:R-:W-:-:S07]  /*adb0*/  PRMT R6, R6, 0x5410, R7 ;  /* 0x0000541006067816 */ /* 0x000fce0000000007 */
.L_x_19316:
[----:B------:R-:W-:Y:S05]  /*adc0*/  BSYNC B1 ;  /* 0x0000000000017941 */ /* 0x000fea0003800000 */
.L_x_19315:
[----:B-----5:R-:W-:Y:S01]  /*add0*/  HMUL2.BF16_V2 R7, R17, R6 ;  /* 0x0000000611077232 */ /* 0x020fe20000200000 */
[----:B------:R-:W-:Y:S01]  /*ade0*/  HFMA2.MMA.BF16_V2 R11, R19, R8, -RZ ;  /* 0x00000008130b7235 */ /* 0x000fe200003000ff */
[----:B------:R-:W-:Y:S01]  /*adf0*/  IMAD.MOV.U32 R97, RZ, RZ, R18 ;  /* 0x000000ffff617224 */ /* 0x000fe200078e0012 */
[-C--:B------:R-:W-:Y:S01]  /*ae00*/  IADD3 R100, P5, R51, R14.reuse, RZ ;  /* 0x0000000e33647210 */ /* 0x080fe20007fbe0ff */
[----:B------:R0:W5:Y:S01]  /*ae10*/  LDG.E.CONSTANT R106, desc[UR10][R4.64+0x208] ;  /* 0x0002080a046a7981 */ /* 0x000162000c1e9900 */
[C---:B------:R-:W-:Y:S01]  /*ae20*/  PRMT R8, R7.reuse, 0x7632, R8 ;  /* 0x0000763207087816 */ /* 0x040fe20000000008 */
[----:B------:R-:W-:Y:S02]  /*ae30*/  IMAD.U32 R18, R7, 0x10000, RZ ;  /* 0x0001000007127824 */ /* 0x000fe400078e00ff */
[----:B------:R-:W-:Y:S01]  /*ae40*/  HMUL2.BF16_V2 R10, R97, R10 ;  /* 0x0000000a610a7232 */ /* 0x000fe20000200000 */
[----:B------:R-:W-:Y:S02]  /*ae50*/  IADD3 R16, P4, R53, R14, RZ ;  /* 0x0000000e35107210 */ /* 0x000fe40007f9e0ff */
[----:B------:R-:W-:-:S02]  /*ae60*/  SHF.L.U32 R99, R8, 0x10, RZ ;  /* 0x0000001008637819 */ /* 0x000fc400000006ff */
[C---:B------:R-:W-:Y:S01]  /*ae70*/  PRMT R15, R11.reuse, 0x7632, R15 ;  /* 0x000076320b0f7816 */ /* 0x040fe2000000000f */
[----:B------:R-:W-:Y:S01]  /*ae80*/  IMAD.U32 R11, R11, 0x10000, RZ ;  /* 0x000100000b0b7824 */ /* 0x000fe200078e00ff */
[----:B------:R-:W-:Y:S01]  /*ae90*/  LEA R14, P6, R101, R2, 0x1 ;  /* 0x00000002650e7211 */ /* 0x000fe200078c08ff */
[----:B------:R-:W-:Y:S01]  /*aea0*/  FADD.FTZ R99, R18, R99 ;  /* 0x0000006312637221 */ /* 0x000fe20000010000 */
[----:B------:R-:W-:Y:S01]  /*aeb0*/  LEA.HI.X.SX32 R102, R45, R50, 0x1, P1 ;  /* 0x000000322d667211 */ /* 0x000fe200008f0eff */
[----:B------:R-:W-:Y:S01]  /*aec0*/  IMAD.U32 R8, R15, 0x10000, RZ ;  /* 0x000100000f087824 */ /* 0x000fe200078e00ff */
[----:B------:R-:W-:Y:S02]  /*aed0*/  PRMT R18, R10, 0x7632, R18 ;  /* 0x000076320a127816 */ /* 0x000fe40000000012 */
[----:B------:R-:W-:Y:S02]  /*aee0*/  LEA R6, P1, R96, R2, 0x1 ;  /* 0x0000000260067211 */ /* 0x000fe400078208ff */
[----:B------:R-:W-:-:S02]  /*aef0*/  LEA.HI.X.SX32 R98, R47, R50, 0x1, P2 ;  /* 0x000000322f627211 */ /* 0x000fc400010f0eff */
[-C--:B------:R-:W-:Y:S01]  /*af00*/  LEA.HI.X R15, R101, R3.reuse, R102, 0x1, P6 ;  /* 0x00000003650f7211 */ /* 0x080fe200030f0c66 */
[----:B------:R-:W-:Y:S01]  /*af10*/  IMAD.U32 R101, R18, 0x10000, RZ ;  /* 0x0001000012657824 */ /* 0x000fe200078e00ff */
[----:B------:R-:W-:Y:S01]  /*af20*/  LEA.HI.X R7, R96, R3, R98, 0x1, P1 ;  /* 0x0000000360077211 */ /* 0x000fe200008f0c62 */
[----:B------:R-:W-:Y:S01]  /*af30*/  FADD.FTZ R96, R11, R8 ;  /* 0x000000080b607221 */ /* 0x000fe20000010000 */
[----:B------:R-:W-:Y:S01]  /*af40*/  IMAD.MOV.U32 R18, RZ, RZ, R105 ;  /* 0x000000ffff127224 */ /* 0x000fe200078e0069 */
[----:B------:R-:W-:Y:S02]  /*af50*/  PRMT R11, R10, 0x7610, R11 ;  /* 0x000076100a0b7816 */ /* 0x000fe4000000000b */
[-C--:B------:R-:W-:Y:S01]  /*af60*/  LEA.HI.X.SX32 R104, R49, R50.reuse, 0x1, P3 ;  /* 0x0000003231687211 */ /* 0x080fe200018f0eff */
[----:B------:R-:W-:Y:S01]  /*af70*/  FADD.FTZ R99, R99, R96 ;  /* 0x0000006063637221 */ /* 0x000fe20000010000 */
[----:B------:R-:W-:Y:S01]  /*af80*/  LEA.HI.X.SX32 R102, R51, R50, 0x1, P5 ;  /* 0x0000003233667211 */ /* 0x000fe200028f0eff */
[----:B------:R-:W-:Y:S01]  /*af90*/  IMAD.U32 R98, R11, 0x10000, RZ ;  /* 0x000100000b627824 */ /* 0x000fe200078e00ff */
[-C--:B------:R-:W-:Y:S01]  /*afa0*/  LEA R8, P1, R103, R2.reuse, 0x1 ;  /* 0x0000000267087211 */ /* 0x080fe200078208ff */
[----:B------:R-:W-:Y:S01]  /*afb0*/  HFMA2.MMA.BF16_V2 R105, R18, R9, -RZ ;  /* 0x0000000912697235 */ /* 0x000fe200003000ff */
[----:B------:R-:W-:-:S02]  /*afc0*/  LEA R10, P2, R100, R2, 0x1 ;  /* 0x00000002640a7211 */ /* 0x000fc400078408ff */
[-C--:B------:R-:W-:Y:S02]  /*afd0*/  LEA.HI.X R9, R103, R3.reuse, R104, 0x1, P1 ;  /* 0x0000000367097211 */ /* 0x080fe400008f0c68 */
[----:B------:R-:W-:Y:S01]  /*afe0*/  LEA.HI.X R11, R100, R3, R102, 0x1, P2 ;  /* 0x00000003640b7211 */ /* 0x000fe200010f0c66 */
[----:B------:R0:W5:Y:S01]  /*aff0*/  LDG.E.CONSTANT R104, desc[UR10][R4.64+0x204] ;  /* 0x0002040a04687981 */ /* 0x000162000c1e9900 */
[----:B------:R-:W-:-:S03]  /*b000*/  FADD.FTZ R100, R98, R101 ;  /* 0x0000006562647221 */ /* 0x000fc60000010000 */
[----:B------:R0:W5:Y:S01]  /*b010*/  LDG.E.CONSTANT R102, desc[UR10][R4.64+0x200] ;  /* 0x0002000a04667981 */ /* 0x000162000c1e9900 */
[C---:B------:R-:W-:Y:S02]  /*b020*/  PRMT R96, R105.reuse, 0x7610, R96 ;  /* 0x0000761069607816 */ /* 0x040fe40000000060 */
[----:B------:R-:W-:Y:S01]  /*b030*/  PRMT R98, R105, 0x7632, R98 ;  /* 0x0000763269627816 */ /* 0x000fe20000000062 */
[----:B------:R0:W5:Y:S01]  /*b040*/  LDG.E.CONSTANT R103, desc[UR10][R4.64+0x20c] ;  /* 0x00020c0a04677981 */ /* 0x000162000c1e9900 */
[----:B------:R-:W-:Y:S01]  /*b050*/  BSSY B1, `(.L_x_19317) ;  /* 0x0000022000017945 */ /* 0x000fe20003800000 */
[----:B------:R-:W-:Y:S02]  /*b060*/  IMAD.U32 R96, R96, 0x10000, RZ ;  /* 0x0001000060607824 */ /* 0x000fe400078e00ff */
        /* <DEDUP_REMOVED lines=8> */
[C---:B------:R-:W-:Y:S01]  /*b0f0*/  VIADD R5, R39.reuse, 0xfffffffe ;  /* 0xfffffffe27057836 */ /* 0x040fe20000000000 */
[----:B------:R-:W-:Y:S01]  /*b100*/  ISETP.GE.AND P6, PT, R98, UR16, PT ;  /* 0x0000001062007c0c */ /* 0x000fe2000bfc6270 */
[----:B------:R-:W-:Y:S01]  /*b110*/  VIADD R98, R39, 0xffffffff ;  /* 0xffffffff27627836 */ /* 0x000fe20000000000 */
[----:B------:R-:W-:Y:S02]  /*b120*/  ISETP.GE.AND P2, PT, R4, UR16, PT ;  /* 0x0000001004007c0c */ /* 0x000fe4000bf46270 */
[C---:B-----5:R-:W-:Y:S02]  /*b130*/  PRMT R4, R104.reuse, 0x7632, R4 ;  /* 0x0000763268047816 */ /* 0x060fe40000000004 */
[----:B------:R-:W-:-:S02]  /*b140*/  SEL R105, R104, RZ, !P5 ;  /* 0x000000ff68697207 */ /* 0x000fc40006800000 */
[----:B------:R-:W-:Y:S02]  /*b150*/  SEL R104, R4, RZ, !P6 ;  /* 0x000000ff04687207 */ /* 0x000fe40007000000 */
[----:B------:R-:W-:Y:S02]  /*b160*/  ISETP.GE.AND P6, PT, R39, UR16, PT ;  /* 0x0000001027007c0c */ /* 0x000fe4000bfc6270 */
[----:B------:R-:W-:Y:S01]  /*b170*/  ISETP.GE.AND P3, PT, R5, UR16, PT ;  /* 0x0000001005007c0c */ /* 0x000fe2000bf66270 */
[----:B------:R-:W-:Y:S01]  /*b180*/  VIADD R5, R39, 0xfffffffa ;  /* 0xfffffffa27057836 */ /* 0x000fe20000000000 */
[----:B------:R-:W-:Y:S02]  /*b190*/  ISETP.GE.AND P5, PT, R98, UR16, PT ;  /* 0x0000001062007c0c */ /* 0x000fe4000bfa6270 */
[----:B------:R-:W-:Y:S02]  /*b1a0*/  @P1 PRMT R102, RZ, 0x7610, R102 ;  /* 0x00007610ff661816 */ /* 0x000fe40000000066 */
[----:B------:R-:W-:-:S02]  /*b1b0*/  ISETP.GE.AND P1, PT, R5, UR16, PT ;  /* 0x0000001005007c0c */ /* 0x000fc4000bf26270 */
[----:B------:R-:W-:Y:S02]  /*b1c0*/  PRMT R5, R106, 0x7632, R5 ;  /* 0x000076326a057816 */ /* 0x000fe40000000005 */
[----:B------:R-:W-:Y:S02]  /*b1d0*/  PRMT R4, R102, 0x7632, R4 ;  /* 0x0000763266047816 */ /* 0x000fe40000000004 */
[----:B------:R-:W-:Y:S02]  /*b1e0*/  SEL R98, R103, RZ, !P5 ;  /* 0x000000ff67627207 */ /* 0x000fe40006800000 */
[----:B------:R-:W-:Y:S02]  /*b1f0*/  SEL R107, R106, RZ, !P2 ;  /* 0x000000ff6a6b7207 */ /* 0x000fe40005000000 */
[----:B------:R-:W-:Y:S02]  /*b200*/  SEL R106, R5, RZ, !P3 ;  /* 0x000000ff056a7207 */ /* 0x000fe40005800000 */
[----:B------:R-:W-:-:S02]  /*b210*/  SEL R5, R4, RZ, !P1 ;  /* 0x000000ff04057207 */ /* 0x000fc40004800000 */
[C---:B------:R-:W-:Y:S02]  /*b220*/  @P6 PRMT R103, R98.reuse, 0x5410, RZ ;  /* 0x0000541062676816 */ /* 0x040fe400000000ff */
[----:B------:R-:W-:Y:S02]  /*b230*/  PRMT R104, R105, 0x5410, R104 ;  /* 0x0000541069687816 */ /* 0x000fe40000000068 */
[----:B------:R-:W-:Y:S02]  /*b240*/  PRMT R106, R107, 0x5410, R106 ;  /* 0x000054106b6a7816 */ /* 0x000fe4000000006a */
[----:B------:R-:W-:Y:S02]  /*b250*/  @!P6 PRMT R103, R98, 0x7610, R103 ;  /* 0x000076106267e816 */ /* 0x000fe40000000067 */
[----:B------:R-:W-:-:S07]  /*b260*/  PRMT R102, R102, 0x5410, R5 ;  /* 0x0000541066667816 */ /* 0x000fce0000000005 */
.L_x_19318:
[----:B------:R-:W-:Y:S05]  /*b270*/  BSYNC B1 ;  /* 0x0000000000017941 */ /* 0x000fea0003800000 */
.L_x_19317:
[----:B-----5:R-:W-:Y:S01]  /*b280*/  HFMA2.MMA.BF16_V2 R98, R19, R104, -RZ ;  /* 0x0000006813627235 */ /* 0x020fe200003000ff */
[----:B------:R-:W-:Y:S01]  /*b290*/  FADD.FTZ R96, R96, R101 ;  /* 0x0000006560607221 */ /* 0x000fe20000010000 */
[----:B------:R-:W-:Y:S02]  /*b2a0*/  HMUL2.BF16_V2 R101, R97, R106 ;  /* 0x0000006a61657232 */ /* 0x000fe40000200000 */
[----:B------:R-:W-:Y:S01]  /*b2b0*/  FADD.FTZ R99, R99, R100 ;  /* 0x0000006463637221 */ /* 0x000fe20000010000 */
[----:B0-----:R-:W-:Y:S01]  /*b2c0*/  HMUL2.BF16_V2 R4, R17, R102 ;  /* 0x0000006611047232 */ /* 0x001fe20000200000 */
[----:B------:R-:W-:Y:S01]  /*b2d0*/  HFMA2.MMA.BF16_V2 R103, R18, R103, -RZ ;  /* 0x0000006712677235 */ /* 0x000fe200003000ff */
[C---:B------:R-:W-:Y:S01]  /*b2e0*/  PRMT R102, R101.reuse, 0x7632, R102 ;  /* 0x0000763265667816 */ /* 0x040fe20000000066 */
[----:B------:R-:W-:Y:S02]  /*b2f0*/  IMAD.U32 R101, R101, 0x10000, RZ ;  /* 0x0001000065657824 */ /* 0x000fe400078e00ff */
[----:B------:R-:W-:Y:S01]  /*b300*/  FADD.FTZ R96, R99, R96 ;  /* 0x0000006063607221 */ /* 0x000fe20000010000 */
[C---:B------:R-:W-:Y:S01]  /*b310*/  PRMT R100, R98.reuse, 0x7632, R100 ;  /* 0x0000763262647816 */ /* 0x040fe20000000064 */
[----:B------:R-:W-:Y:S01]  /*b320*/  IMAD.U32 R104, R98, 0x10000, RZ ;  /* 0x0001000062687824 */ /* 0x000fe200078e00ff */
[----:B------:R-:W-:Y:S01]  /*b330*/  SHF.L.U32 R102, R102, 0x10, RZ ;  /* 0x0000001066667819 */ /* 0x000fe200000006ff */
[----:B------:R0:W5:Y:S01]  /*b340*/  LDG.E.CONSTANT R99, desc[UR10][R14.64+0xc] ;  /* 0x00000c0a0e637981 */ /* 0x000162000c1e9900 */
[----:B------:R-:W-:Y:S01]  /*b350*/  PRMT R5, R4, 0x7632, R5 ;  /* 0x0000763204057816 */ /* 0x000fe20000000005 */
[----:B------:R-:W-:-:S02]  /*b360*/  IMAD.U32 R105, R100, 0x10000, RZ ;  /* 0x0001000064697824 */ /* 0x000fc400078e00ff */
[----:B------:R-:W-:Y:S01]  /*b370*/  FADD.FTZ R101, R101, R102 ;  /* 0x0000006665657221 */ /* 0x000fe20000010000 */
[----:B------:R0:W5:Y:S01]  /*b380*/  LDG.E.CONSTANT R100, desc[UR10][R14.64] ;  /* 0x0000000a0e647981 */ /* 0x000162000c1e9900 */
[----:B------:R-:W-:Y:S01]  /*b390*/  FADD.FTZ R105, R104, R105 ;  /* 0x0000006968697221 */ /* 0x000fe20000010000 */
[----:B------:R-:W-:Y:S02]  /*b3a0*/  IMAD.U32 R4, R4, 0x10000, RZ ;  /* 0x0001000004047824 */ /* 0x000fe400078e00ff */
[----:B------:R0:W5:Y:S01]  /*b3b0*/  LDG.E.CONSTANT R102, desc[UR10][R14.64+0x4] ;  /* 0x0000040a0e667981 */ /* 0x000162000c1e9900 */
[----:B------:R-:W-:-:S03]  /*b3c0*/  IMAD.U32 R5, R5, 0x10000, RZ ;  /* 0x0001000005057824 */ /* 0x000fc600078e00ff */
[----:B------:R0:W5:Y:S01]  /*b3d0*/  LDG.E.CONSTANT R104, desc[UR10][R14.64+0x8] ;  /* 0x0000080a0e687981 */ /* 0x000162000c1e9900 */
[--C-:B------:R-:W-:Y:S01]  /*b3e0*/  FADD.FTZ R98, R4, R5.reuse ;  /* 0x0000000504627221 */ /* 0x100fe20000010000 */
[C---:B------:R-:W-:Y:S02]  /*b3f0*/  PRMT R4, R103.reuse, 0x7610, R4 ;  /* 0x0000761067047816 */ /* 0x040fe40000000004 */
[----:B------:R-:W-:Y:S01]  /*b400*/  PRMT R5, R103, 0x7632, R5 ;  /* 0x0000763267057816 */ /* 0x000fe20000000005 */
[----:B------:R-:W-:Y:S02]  /*b410*/  BSSY B1, `(.L_x_19319) ;  /* 0x0000022000017945 */ /* 0x000fe40003800000 */
[----:B------:R-:W-:Y:S02]  /*b420*/  IMAD.U32 R4, R4, 0x10000, RZ ;  /* 0x0001000004047824 */ /* 0x000fe400078e00ff */
[----:B------:R-:W-:Y:S01]  /*b430*/  IMAD.U32 R5, R5, 0x10000, RZ ;  /* 0x0001000005057824 */ /* 0x000fe200078e00ff */
[----:B0-----:R-:W-:Y:S06]  /*b440*/  @P0 BRA `(.L_x_19320) ;  /* 0x0000000000780947 */ /* 0x001fec0003800000 */
[C---:B------:R-:W-:Y:S02]  /*b450*/  VIADD R14, R39.reuse, 0xfffffff9 ;  /* 0xfffffff9270e7836 */ /* 0x040fe40000000000 */
[C---:B------:R-:W-:Y:S02]  /*b460*/  VIADD R15, R39.reuse, 0xfffffffb ;  /* 0xfffffffb270f7836 */ /* 0x040fe40000000000 */
[C---:B------:R-:W-:Y:S01]  /*b470*/  VIADD R103, R39.reuse, 0xfffffffc ;  /* 0xfffffffc27677836 */ /* 0x040fe20000000000 */
[----:B------:R-:W-:Y:S01]  /*b480*/  ISETP.GE.AND P1, PT, R14, UR16, PT ;  /* 0x000000100e007c0c */ /* 0x000fe2000bf26270 */
[----:B------:R-:W-:Y:S01]  /*b490*/  VIADD R14, R39, 0xfffffffd ;  /* 0xfffffffd270e7836 */ /* 0x000fe20000000000 */
[----:B------:R-:W-:Y:S01]  /*b4a0*/  ISETP.GE.AND P5, PT, R15, UR16, PT ;  /* 0x000000100f007c0c */ /* 0x000fe2000bfa6270 */
[----:B------:R-:W-:Y:S01]  /*b4b0*/  VIADD R15, R39, 0xfffffffe ;  /* 0xfffffffe270f7836 */ /* 0x000fe20000000000 */
[----:B------:R-:W-:Y:S01]  /*b4c0*/  ISETP.GE.AND P6, PT, R103, UR16, PT ;  /* 0x0000001067007c0c */ /* 0x000fe2000bfc6270 */
[----:B------:R-:W-:Y:S01]  /*b4d0*/  VIADD R106, R39, 0xffffffff ;  /* 0xffffffff276a7836 */ /* 0x000fe20000000000 */
[----:B------:R-:W-:-:S02]  /*b4e0*/  ISETP.GE.AND P2, PT, R14, UR16, PT ;  /* 0x000000100e007c0c */ /* 0x000fc4000bf46270 */
        /* <DEDUP_REMOVED lines=20> */
.L_x_19320:
[----:B------:R-:W-:Y:S05]  /*b630*/  BSYNC B1 ;  /* 0x0000000000017941 */ /* 0x000fea0003800000 */
.L_x_19319:
[----:B-----5:R-:W-:Y:S01]  /*b640*/  HFMA2.MMA.BF16_V2 R15, R19, R102, -RZ ;  /* 0x00000066130f7235 */ /* 0x020fe200003000ff */
[----:B------:R-:W-:Y:S02]  /*b650*/  HMUL2.BF16_V2 R100, R17, R100 ;  /* 0x0000006411647232 */ /* 0x000fe40000200000 */
[----:B------:R-:W-:Y:S01]  /*b660*/  FADD.FTZ R5, R4, R5 ;  /* 0x0000000504057221 */ /* 0x000fe20000010000 */
[----:B------:R-:W-:Y:S01]  /*b670*/  HMUL2.BF16_V2 R102, R97, R104 ;  /* 0x0000006861667232 */ /* 0x000fe20000200000 */
[----:B------:R-:W-:Y:S01]  /*b680*/  HFMA2.MMA.BF16_V2 R104, R18, R99, -RZ ;  /* 0x0000006312687235 */ /* 0x000fe200003000ff */
[----:B------:R-:W-:Y:S01]  /*b690*/  LEA R2, P1, R16, R2, 0x1 ;  /* 0x0000000210027211 */ /* 0x000fe200078208ff */
[----:B------:R-:W-:Y:S01]  /*b6a0*/  FADD.FTZ R98, R98, R105 ;  /* 0x0000006962627221 */ /* 0x000fe20000010000 */
[----:B------:R-:W-:Y:S01]  /*b6b0*/  PRMT R4, R100, 0x7610, R4 ;  /* 0x0000761064047816 */ /* 0x000fe20000000004 */
[----:B------:R-:W-:Y:S01]  /*b6c0*/  FADD.FTZ R41, R96, R41 ;  /* 0x0000002960297221 */ /* 0x000fe20000010000 */
[----:B------:R-:W-:Y:S01]  /*b6d0*/  PRMT R14, R100, 0x7632, R14 ;  /* 0x00007632640e7816 */ /* 0x000fe2000000000e */
[----:B------:R-:W-:Y:S01]  /*b6e0*/  FADD.FTZ R98, R98, R101 ;  /* 0x0000006562627221 */ /* 0x000fe20000010000 */
[C---:B------:R-:W-:Y:S01]  /*b6f0*/  PRMT R100, R15.reuse, 0x7632, R100 ;  /* 0x000076320f647816 */ /* 0x040fe20000000064 */
[----:B------:R-:W-:Y:S01]  /*b700*/  IMAD.U32 R15, R15, 0x10000, RZ ;  /* 0x000100000f0f7824 */ /* 0x000fe200078e00ff */
[----:B------:R-:W-:Y:S01]  /*b710*/  SHF.L.U32 R4, R4, 0x10, RZ ;  /* 0x0000001004047819 */ /* 0x000fe200000006ff */
[----:B------:R-:W-:Y:S01]  /*b720*/  IMAD.U32 R99, R14, 0x10000, RZ ;  /* 0x000100000e637824 */ /* 0x000fe200078e00ff */
[----:B------:R-:W-:Y:S01]  /*b730*/  PRMT R103, R102, 0x7632, R103 ;  /* 0x0000763266677816 */ /* 0x000fe20000000067 */
[----:B------:R-:W-:Y:S01]  /*b740*/  IMAD.U32 R100, R100, 0x10000, RZ ;  /* 0x0001000064647824 */ /* 0x000fe200078e00ff */
[----:B------:R-:W-:Y:S01]  /*b750*/  PRMT R14, R104, 0x7632, R14 ;  /* 0x00007632680e7816 */ /* 0x000fe2000000000e */
[----:B------:R-:W-:Y:S01]  /*b760*/  FADD.FTZ R99, R4, R99 ;  /* 0x0000006304637221 */ /* 0x000fe20000010000 */
[----:B------:R-:W-:Y:S01]  /*b770*/  PRMT R4, R104, 0x7610, R4 ;  /* 0x0000761068047816 */ /* 0x000fe20000000004 */
[----:B------:R-:W-:-:S02]  /*b780*/  IMAD.U32 R102, R102, 0x10000, RZ ;  /* 0x0001000066667824 */ /* 0x000fc400078e00ff */
[----:B------:R-:W-:Y:S01]  /*b790*/  FADD.FTZ R100, R15, R100 ;  /* 0x000000640f647221 */ /* 0x000fe20000010000 */
[----:B------:R-:W-:Y:S01]  /*b7a0*/  IMAD.U32 R103, R103, 0x10000, RZ ;  /* 0x0001000067677824 */ /* 0x000fe200078e00ff */
[----:B------:R-:W-:Y:S01]  /*b7b0*/  LEA.HI.X.SX32 R50, R53, R50, 0x1, P4 ;  /* 0x0000003235327211 */ /* 0x000fe200020f0eff */
[----:B------:R-:W-:Y:S02]  /*b7c0*/  IMAD.U32 R4, R4, 0x10000, RZ ;  /* 0x0001000004047824 */ /* 0x000fe400078e00ff */
[----:B------:R-:W-:Y:S01]  /*b7d0*/  FADD.FTZ R99, R99, R100 ;  /* 0x0000006463637221 */ /* 0x000fe20000010000 */
[----:B------:R-:W-:Y:S02]  /*b7e0*/  IMAD.U32 R15, R14, 0x10000, RZ ;  /* 0x000100000e0f7824 */ /* 0x000fe400078e00ff */
[----:B------:R-:W-:Y:S01]  /*b7f0*/  FADD.FTZ R102, R102, R103 ;  /* 0x0000006766667221 */ /* 0x000fe20000010000 */
[----:B------:R-:W-:Y:S01]  /*b800*/  LEA.HI.X R3, R16, R3, R50, 0x1, P1 ;  /* 0x0000000310037211 */ /* 0x000fe200008f0c32 */
[----:B------:R0:W5:Y:S01]  /*b810*/  LDG.E.CONSTANT R14, desc[UR10][R6.64+0x4] ;  /* 0x0000040a060e7981 */ /* 0x000162000c1e9900 */
[----:B------:R-:W-:Y:S01]  /*b820*/  FADD.FTZ R4, R4, R15 ;  /* 0x0000000f04047221 */ /* 0x000fe20000010000 */
[----:B------:R-:W-:Y:S01]  /*b830*/  FADD.FTZ R99, R99, R102 ;  /* 0x0000006663637221 */ /* 0x000fe20000010000 */
[----:B------:R-:W-:Y:S01]  /*b840*/  BSSY B1, `(.L_x_19321) ;  /* 0x0000025000017945 */ /* 0x000fe20003800000 */
[----:B------:R0:W5:Y:S01]  /*b850*/  LDG.E.CONSTANT R16, desc[UR10][R6.64+0x8] ;  /* 0x0000080a06107981 */ /* 0x000162000c1e9900 */
[----:B------:R-:W-:Y:S01]  /*b860*/  FADD.FTZ R5, R98, R5 ;  /* 0x0000000562057221 */ /* 0x000fe20000010000 */
[----:B------:R-:W-:-:S02]  /*b870*/  FADD.FTZ R99, R99, R4 ;  /* 0x0000000463637221 */ /* 0x000fc40000010000 */
        /* <DEDUP_REMOVED lines=33> */
.L_x_19322:
[----:B------:R-:W-:Y:S05]  /*ba90*/  BSYNC B1 ;  /* 0x0000000000017941 */ /* 0x000fea0003800000 */
.L_x_19321:
[----:B------:R-:W-:Y:S01]  /*baa0*/  FADD.FTZ R40, R99, R40 ;  /* 0x0000002863287221 */ /* 0x000fe20000010000 */
        /* <DEDUP_REMOVED lines=43> */
.L_x_19324:
[----:B------:R-:W-:Y:S05]  /*bd60*/  BSYNC B1 ;  /* 0x0000000000017941 */ /* 0x000fea0003800000 */
.L_x_19323:
[----:B------:R-:W-:Y:S01]  /*bd70*/  HFMA2.MMA.BF16_V2 R50, R17, R50, -RZ ;  /* 0x0000003211327235 */ /* 0x000fe200003000ff */
[----:B------:R-:W-:Y:S02]  /*bd80*/  IMAD.U32 R14, R14, 0x10000, RZ ;  /* 0x000100000e0e7824 */ /* 0x000fe400078e00ff */
[----:B-1---5:R-:W-:Y:S02]  /*bd90*/  HMUL2.BF16_V2 R8, R19, R96 ;  /* 0x0000006013087232 */ /* 0x022fe40000200000 */
[----:B------:R-:W-:Y:S02]  /*bda0*/  IMAD.U32 R9, R16, 0x10000, RZ ;  /* 0x0001000010097824 */ /* 0x000fe400078e00ff */
[----:B------:R-:W-:Y:S02]  /*bdb0*/  IMAD.U32 R4, R4, 0x10000, RZ ;  /* 0x0001000004047824 */ /* 0x000fe400078e00ff */
[----:B------:R-:W-:Y:S02]  /*bdc0*/  IMAD.U32 R5, R5, 0x10000, RZ ;  /* 0x0001000005057824 */ /* 0x000fe400078e00ff */
[--C-:B------:R-:W-:Y:S01]  /*bdd0*/  FADD.FTZ R14, R14, R9.reuse ;  /* 0x000000090e0e7221 */ /* 0x100fe20000010000 */
[----:B------:R-:W-:Y:S01]  /*bde0*/  IMAD.U32 R6, R6, 0x10000, RZ ;  /* 0x0001000006067824 */ /* 0x000fe200078e00ff */
[----:B------:R-:W-:Y:S01]  /*bdf0*/  PRMT R9, R8, 0x7632, R9 ;  /* 0x0000763208097816 */ /* 0x000fe20000000009 */
[----:B------:R-:W-:-:S02]  /*be00*/  IMAD.U32 R7, R7, 0x10000, RZ ;  /* 0x0001000007077824 */ /* 0x000fc400078e00ff */
[--C-:B------:R-:W-:Y:S01]  /*be10*/  FADD.FTZ R4, R4, R5.reuse ;  /* 0x0000000504047221 */ /* 0x100fe20000010000 */
[----:B------:R-:W-:Y:S01]  /*be20*/  PRMT R5, R50, 0x7610, R5 ;  /* 0x0000761032057816 */ /* 0x000fe20000000005 */
[----:B------:R-:W-:Y:S01]  /*be30*/  FADD.FTZ R7, R6, R7 ;  /* 0x0000000706077221 */ /* 0x000fe20000010000 */
        /* <DEDUP_REMOVED lines=10> */
[----:B------:R-:W-:-:S02]  /*bee0*/  HMUL2.BF16_V2 R6, R97, R98 ;  /* 0x0000006261067232 */ /* 0x000fc40000200000 */
[----:B------:R-:W-:Y:S02]  /*bef0*/  FADD.FTZ R7, R7, R14 ;  /* 0x0000000e07077221 */ /* 0x000fe40000010000 */
[----:B------:R0:W5:Y:S01]  /*bf00*/  LDG.E.CONSTANT R14, desc[UR10][R10.64+0x8] ;  /* 0x0000080a0a0e7981 */ /* 0x000162000c1e9900 */
[----:B------:R-:W-:Y:S01]  /*bf10*/  FADD.FTZ R16, R16, R101 ;  /* 0x0000006510107221 */ /* 0x000fe20000010000 */
[C---:B------:R-:W-:Y:S01]  /*bf20*/  PRMT R8, R6.reuse, 0x7632, R8 ;  /* 0x0000763206087816 */ /* 0x040fe20000000008 */
[----:B------:R-:W-:Y:S01]  /*bf30*/  IMAD.U32 R6, R6, 0x10000, RZ ;  /* 0x0001000006067824 */ /* 0x000fe200078e00ff */
[C---:B------:R-:W-:Y:S01]  /*bf40*/  PRMT R5, R4.reuse, 0x7632, R5 ;  /* 0x0000763204057816 */ /* 0x040fe20000000005 */
[----:B------:R-:W-:Y:S01]  /*bf50*/  IMAD.U32 R4, R4, 0x10000, RZ ;  /* 0x0001000004047824 */ /* 0x000fe200078e00ff */
[----:B------:R-:W-:Y:S01]  /*bf60*/  PRMT R15, R9, 0x7632, R15 ;  /* 0x00007632090f7816 */ /* 0x000fe2000000000f */
[----:B------:R-:W-:Y:S02]  /*bf70*/  IMAD.U32 R99, R8, 0x10000, RZ ;  /* 0x0001000008637824 */ /* 0x000fe400078e00ff */
[----:B------:R-:W-:-:S02]  /*bf80*/  IMAD.U32 R5, R5, 0x10000, RZ ;  /* 0x0001000005057824 */ /* 0x000fc400078e00ff */
[----:B------:R-:W-:Y:S02]  /*bf90*/  IMAD.U32 R8, R15, 0x10000, RZ ;  /* 0x000100000f087824 */ /* 0x000fe400078e00ff */
[----:B------:R-:W-:Y:S01]  /*bfa0*/  FADD.FTZ R99, R6, R99 ;  /* 0x0000006306637221 */ /* 0x000fe20000010000 */
[----:B------:R-:W-:Y:S02]  /*bfb0*/  IMAD.U32 R9, R9, 0x10000, RZ ;  /* 0x0001000009097824 */ /* 0x000fe400078e00ff */
[----:B------:R-:W-:Y:S01]  /*bfc0*/  FADD.FTZ R4, R4, R5 ;  /* 0x0000000504047221 */ /* 0x000fe20000010000 */
[----:B------:R0:W5:Y:S01]  /*bfd0*/  LDG.E.CONSTANT R6, desc[UR10][R10.64] ;  /* 0x0000000a0a067981 */ /* 0x000162000c1e9900 */
[----:B------:R-:W-:Y:S01]  /*bfe0*/  BSSY B1, `(.L_x_19325) ;  /* 0x0000024000017945 */ /* 0x000fe20003800000 */
[----:B------:R-:W-:Y:S01]  /*bff0*/  FADD.FTZ R9, R9, R8 ;  /* 0x0000000809097221 */ /* 0x000fe20000010000 */
        /* <DEDUP_REMOVED lines=34> */
.L_x_19326:
[----:B------:R-:W-:Y:S05]  /*c220*/  BSYNC B1 ;  /* 0x0000000000017941 */ /* 0x000fea0003800000 */
.L_x_19325:
        /* <DEDUP_REMOVED lines=31> */
[----:B-----5:R-:W-:-:S02]  /*c420*/  @P5 PRMT R16, RZ, 0x7610, R16 ;  /* 0x00007610ff105816 */ /* 0x020fc40000000010 */
        /* <DEDUP_REMOVED lines=13> */
.L_x_19328:
[----:B------:R-:W-:Y:S05]  /*c500*/  BSYNC B1 ;  /* 0x0000000000017941 */ /* 0x000fea0003800000 */
.L_x_19327:
[----:B-1----:R-:W-:Y:S01]  /*c510*/  IMAD.U32 R3, R6, 0x10000, RZ ;  /* 0x0001000006037824 */ /* 0x002fe200078e00ff */
[----:B-----5:R-:W-:Y:S01]  /*c520*/  HFMA2.MMA.BF16_V2 R2, R17, R16, -RZ ;  /* 0x0000001011027235 */ /* 0x020fe200003000ff */
[----:B------:R-:W-:Y:S02]  /*c530*/  HMUL2.BF16_V2 R6, R19, R50 ;  /* 0x0000003213067232 */ /* 0x000fe40000200000 */
[----:B------:R-:W-:Y:S01]  /*c540*/  IMAD.U32 R15, R10, 0x10000, RZ ;  /* 0x000100000a0f7824 */ /* 0x000fe200078e00ff */
[----:B------:R-:W-:Y:S01]  /*c550*/  HFMA2.MMA.BF16_V2 R5, R18, R5, -RZ ;  /* 0x0000000512057235 */ /* 0x000fe200003000ff */
[----:B------:R-:W-:Y:S01]  /*c560*/  IMAD.U32 R4, R4, 0x10000, RZ ;  /* 0x0001000004047824 */ /* 0x000fe200078e00ff */
[----:B------:R-:W-:Y:S01]  /*c570*/  BSSY B1, `(.L_x_19329) ;  /* 0x0000045000017945 */ /* 0x000fe20003800000 */
[----:B------:R-:W-:Y:S01]  /*c580*/  PRMT R10, R6, 0x7632, R10 ;  /* 0x00007632060a7816 */ /* 0x000fe2000000000a */
[----:B------:R-:W-:Y:S02]  /*c590*/  IMAD.U32 R11, R11, 0x10000, RZ ;  /* 0x000100000b0b7824 */ /* 0x000fe400078e00ff */
[----:B------:R-:W-:Y:S01]  /*c5a0*/  FADD.FTZ R3, R4, R3 ;  /* 0x0000000304037221 */ /* 0x000fe20000010000 */
        /* <DEDUP_REMOVED lines=9> */
[----:B------:R-:W-:Y:S01]  /*c640*/  IMAD.U32 R15, R4, 0x10000, RZ ;  /* 0x00010000040f7824 */ /* 0x000fe200078e00ff */
[----:B------:R-:W-:Y:S01]  /*c650*/  HFMA2.MMA.BF16_V2 R6, R18, R99, -RZ ;  /* 0x0000006312067235 */ /* 0x000fe200003000ff */
[----:B------:R-:W-:Y:S02]  /*c660*/  HMUL2.BF16_V2 R4, R97, R96 ;  /* 0x0000006061047232 */ /* 0x000fe40000200000 */
        /* <DEDUP_REMOVED lines=9> */
[----:B------:R-:W-:-:S02]  /*c700*/  IMAD.U32 R2, R2, 0x10000, RZ ;  /* 0x0001000002027824 */ /* 0x000fc400078e00ff */
[----:B------:R-:W-:Y:S01]  /*c710*/  FADD.FTZ R8, R8, R11 ;  /* 0x0000000b08087221 */ /* 0x000fe20000010000 */
[----:B------:R-:W-:Y:S02]  /*c720*/  IMAD.U32 R5, R5, 0x10000, RZ ;  /* 0x0001000005057824 */ /* 0x000fe400078e00ff */
[----:B------:R-:W-:Y:S01]  /*c730*/  FADD.FTZ R26, R9, R26 ;  /* 0x0000001a091a7221 */ /* 0x000fe20000010000 */
[----:B------:R-:W-:Y:S02]  /*c740*/  IMAD.U32 R3, R3, 0x10000, RZ ;  /* 0x0001000003037824 */ /* 0x000fe400078e00ff */
[----:B------:R-:W-:Y:S02]  /*c750*/  IMAD.U32 R6, R6, 0x10000, RZ ;  /* 0x0001000006067824 */ /* 0x000fe400078e00ff */
[----:B------:R-:W-:Y:S01]  /*c760*/  FADD.FTZ R5, R4, R5 ;  /* 0x0000000504057221 */ /* 0x000fe20000010000 */
[----:B------:R-:W-:Y:S02]  /*c770*/  IMAD.U32 R99, R10, 0x10000, RZ ;  /* 0x000100000a637824 */ /* 0x000fe400078e00ff */
[----:B------:R-:W-:Y:S01]  /*c780*/  FADD.FTZ R3, R2, R3 ;  /* 0x0000000302037221 */ /* 0x000fe20000010000 */
[----:B------:R-:W-:Y:S01]  /*c790*/  FADD.FTZ R5, R14, R5 ;  /* 0x000000050e057221 */ /* 0x000fe20000010000 */
[----:B------:R-:W-:-:S02]  /*c7a0*/  FADD.FTZ R6, R6, R99 ;  /* 0x0000006306067221 */ /* 0x000fc40000010000 */
[----:B------:R-:W-:Y:S02]  /*c7b0*/  FADD.FTZ R3, R8, R3 ;  /* 0x0000000308037221 */ /* 0x000fe40000010000 */
[----:B------:R-:W-:Y:S01]  /*c7c0*/  FADD.FTZ R6, R5, R6 ;  /* 0x0000000605067221 */ /* 0x000fe20000010000 */
[----:B------:R-:W-:Y:S06]  /*c7d0*/  @P0 BRA `(.L_x_19330) ;  /* 0x0000000000780947 */ /* 0x000fec0003800000 */
[C---:B------:R-:W-:Y:S01]  /*c7e0*/  VIADD R2, R39.reuse, 0xfffffff9 ;  /* 0xfffffff927027836 */ /* 0x040fe20000000000 */
[C---:B------:R-:W-:Y:S01]  /*c7f0*/  IADD3 R5, R39.reuse, -0x4, RZ ;  /* 0xfffffffc27057810 */ /* 0x040fe20007ffe0ff */
[C---:B------:R-:W-:Y:S02]  /*c800*/  VIADD R4, R39.reuse, 0xfffffffb ;  /* 0xfffffffb27047836 */ /* 0x040fe40000000000 */
[C---:B------:R-:W-:Y:S01]  /*c810*/  VIADD R7, R39.reuse, 0xffffffff ;  /* 0xffffffff27077836 */ /* 0x040fe20000000000 */
[----:B------:R-:W-:Y:S01]  /*c820*/  ISETP.GE.AND P5, PT, R2, UR16, PT ;  /* 0x0000001002007c0c */ /* 0x000fe2000bfa6270 */
[C---:B------:R-:W-:Y:S01]  /*c830*/  VIADD R2, R39.reuse, 0xfffffffd ;  /* 0xfffffffd27027836 */ /* 0x040fe20000000000 */
[----:B------:R-:W-:Y:S01]  /*c840*/  ISETP.GE.AND P1, PT, R4, UR16, PT ;  /* 0x0000001004007c0c */ /* 0x000fe2000bf26270 */
[----:B------:R-:W-:Y:S01]  /*c850*/  VIADD R4, R39, 0xfffffffe ;  /* 0xfffffffe27047836 */ /* 0x000fe20000000000 */
[----:B------:R-:W-:Y:S02]  /*c860*/  ISETP.GE.AND P2, PT, R7, UR16, PT ;  /* 0x0000001007007c0c */ /* 0x000fe4000bf46270 */
[----:B------:R-:W-:-:S02]  /*c870*/  SEL R7, R46, RZ, !P1 ;  /* 0x000000ff2e077207 */ /* 0x000fc40004800000 */
[C---:B------:R-:W-:Y:S02]  /*c880*/  ISETP.GE.AND P1, PT, R39.reuse, UR16, PT ;  /* 0x0000001027007c0c */ /* 0x040fe4000bf26270 */
        /* <DEDUP_REMOVED lines=19> */
.L_x_19330:
[----:B------:R-:W-:Y:S05]  /*c9c0*/  BSYNC B1 ;  /* 0x0000000000017941 */ /* 0x000fea0003800000 */
.L_x_19329:
        /* <DEDUP_REMOVED lines=40> */
.L_x_19332:
[----:B------:R-:W-:Y:S05]  /*cc50*/  BSYNC B1 ;  /* 0x0000000000017941 */ /* 0x000fea0003800000 */
.L_x_19331:
[----:B------:R-:W-:Y:S01]  /*cc60*/  HFMA2.MMA.BF16_V2 R54, R17, R54, -RZ ;  /* 0x0000003611367235 */ /* 0x000fe200003000ff */
[----:B------:R-:W-:Y:S02]  /*cc70*/  IMAD.U32 R6, R6, 0x10000, RZ ;  /* 0x0001000006067824 */ /* 0x000fe400078e00ff */
[----:B------:R-:W-:Y:S02]  /*cc80*/  HMUL2.BF16_V2 R56, R19, R56 ;  /* 0x0000003813387232 */ /* 0x000fe40000200000 */
[----:B------:R-:W-:Y:S01]  /*cc90*/  IMAD.U32 R7, R7, 0x10000, RZ ;  /* 0x0001000007077824 */ /* 0x000fe200078e00ff */
[----:B------:R-:W-:Y:S01]  /*cca0*/  BSSY B1, `(.L_x_19333) ;  /* 0x0000044000017945 */ /* 0x000fe20003800000 */
[----:B------:R-:W-:Y:S02]  /*ccb0*/  IMAD.U32 R2, R2, 0x10000, RZ ;  /* 0x0001000002027824 */ /* 0x000fe400078e00ff */
[----:B------:R-:W-:Y:S02]  /*ccc0*/  IMAD.U32 R3, R3, 0x10000, RZ ;  /* 0x0001000003037824 */ /* 0x000fe400078e00ff */
[--C-:B------:R-:W-:Y:S01]  /*ccd0*/  FADD.FTZ R6, R6, R7.reuse ;  /* 0x0000000706067221 */ /* 0x100fe20000010000 */
[----:B------:R-:W-:Y:S01]  /*cce0*/  IMAD.U32 R4, R4, 0x10000, RZ ;  /* 0x0001000004047824 */ /* 0x000fe200078e00ff */
[----:B------:R-:W-:Y:S01]  /*ccf0*/  PRMT R7, R56, 0x7610, R7 ;  /* 0x0000761038077816 */ /* 0x000fe20000000007 */
[----:B------:R-:W-:-:S02]  /*cd00*/  IMAD.U32 R5, R5, 0x10000, RZ ;  /* 0x0001000005057824 */ /* 0x000fc400078e00ff */
[----:B------:R-:W-:Y:S01]  /*cd10*/  FADD.FTZ R2, R2, R3 ;  /* 0x0000000302027221 */ /* 0x000fe20000010000 */
[----:B------:R-:W-:Y:S01]  /*cd20*/  PRMT R8, R56, 0x7632, R8 ;  /* 0x0000763238087816 */ /* 0x000fe20000000008 */
[----:B------:R-:W-:Y:S01]  /*cd30*/  FADD.FTZ R5, R4, R5 ;  /* 0x0000000504057221 */ /* 0x000fe20000010000 */
[C---:B------:R-:W-:Y:S02]  /*cd40*/  PRMT R3, R54.reuse, 0x7610, R3 ;  /* 0x0000761036037816 */ /* 0x040fe40000000003 */
        /* <DEDUP_REMOVED lines=24> */
[----:B------:R-:W-:Y:S01]  /*ced0*/  FADD.FTZ R7, R10, R7 ;  /* 0x000000070a077221 */ /* 0x000fe20000010000 */
        /* <DEDUP_REMOVED lines=32> */
.L_x_19334:
[----:B------:R-:W-:Y:S05]  /*d0e0*/  BSYNC B1 ;  /* 0x0000000000017941 */ /* 0x000fea0003800000 */
.L_x_19333:
        /* <DEDUP_REMOVED lines=41> */
.L_x_19336:
[----:B------:R-:W-:Y:S05]  /*d380*/  BSYNC B1 ;  /* 0x0000000000017941 */ /* 0x000fea0003800000 */
.L_x_19335:
[----:B------:R-:W-:Y:S01]  /*d390*/  HFMA2.MMA.BF16_V2 R70, R17, R70, -RZ ;  /* 0x0000004611467235 */ /* 0x000fe200003000ff */
        /* <DEDUP_REMOVED lines=11> */
[----:B------:R-:W-:Y:S01]  /*d450*/  IMAD.U32 R6, R9, 0x10000, RZ ;  /* 0x0001000009067824 */ /* 0x000fe200078e00ff */
[----:B------:R-:W-:Y:S01]  /*d460*/  PRMT R4, R70, 0x7632, R4 ;  /* 0x0000763246047816 */ /* 0x000fe20000000004 */
[----:B------:R-:W-:Y:S01]  /*d470*/  FADD.FTZ R31, R8, R31 ;  /* 0x0000001f081f7221 */ /* 0x000fe20000010000 */
[C---:B------:R-:W-:Y:S01]  /*d480*/  PRMT R9, R72.reuse, 0x7632, R9 ;  /* 0x0000763248097816 */ /* 0x040fe20000000009 */
[----:B------:R-:W-:Y:S01]  /*d490*/  FADD.FTZ R6, R7, R6 ;  /* 0x0000000607067221 */ /* 0x000fe20000010000 */
[----:B------:R-:W-:Y:S01]  /*d4a0*/  PRMT R7, R72, 0x7610, R7 ;  /* 0x0000761048077816 */ /* 0x000fe20000000007 */
[----:B------:R-:W-:-:S02]  /*d4b0*/  IMAD.U32 R3, R3, 0x10000, RZ ;  /* 0x0001000003037824 */ /* 0x000fc400078e00ff */
[----:B------:R-:W-:Y:S01]  /*d4c0*/  FADD.FTZ R11, R2, R11 ;  /* 0x0000000b020b7221 */ /* 0x000fe20000010000 */
[----:B------:R-:W-:Y:S01]  /*d4d0*/  IMAD.U32 R4, R4, 0x10000, RZ ;  /* 0x0001000004047824 */ /* 0x000fe200078e00ff */
[----:B------:R-:W-:Y:S01]  /*d4e0*/  SHF.L.U32 R7, R7, 0x10, RZ ;  /* 0x0000001007077819 */ /* 0x000fe200000006ff */
[----:B------:R-:W-:Y:S01]  /*d4f0*/  IMAD.U32 R10, R9, 0x10000, RZ ;  /* 0x00010000090a7824 */ /* 0x000fe200078e00ff */
[C---:B------:R-:W-:Y:S01]  /*d500*/  HFMA2.MMA.BF16_V2 R2, R18.reuse, R68, -RZ ;  /* 0x0000004412027235 */ /* 0x040fe200003000ff */
        /* <DEDUP_REMOVED lines=8> */
[----:B------:R-:W-:Y:S01]  /*d590*/  IMAD.U32 R2, R2, 0x10000, RZ ;  /* 0x0001000002027824 */ /* 0x000fe200078e00ff */
[----:B------:R-:W-:Y:S01]  /*d5a0*/  PRMT R10, R9, 0x7632, R10 ;  /* 0x00007632090a7816 */ /* 0x000fe2000000000a */
[----:B------:R-:W-:Y:S02]  /*d5b0*/  IMAD.U32 R7, R7, 0x10000, RZ ;  /* 0x0001000007077824 */ /* 0x000fe400078e00ff */
[----:B------:R-:W-:Y:S01]  /*d5c0*/  FADD.FTZ R14, R14, R15 ;  /* 0x0000000f0e0e7221 */ /* 0x000fe20000010000 */
[----:B------:R-:W-:Y:S02]  /*d5d0*/  IMAD.U32 R3, R3, 0x10000, RZ ;  /* 0x0001000003037824 */ /* 0x000fe400078e00ff */
[----:B------:R-:W-:-:S02]  /*d5e0*/  IMAD.U32 R9, R9, 0x10000, RZ ;  /* 0x0001000009097824 */ /* 0x000fc400078e00ff */
        /* <DEDUP_REMOVED lines=38> */
.L_x_19338:
[----:B------:R-:W-:Y:S05]  /*d850*/  BSYNC B1 ;  /* 0x0000000000017941 */ /* 0x000fea0003800000 */
.L_x_19337:
        /* <DEDUP_REMOVED lines=12> */
[----:B------:R-:W-:Y:S01]  /*d920*/  IMAD.U32 R3, R3, 0x10000, RZ ;  /* 0x0001000003037824 */ /* 0x000fe200078e00ff */
[----:B------:R-:W-:Y:S01]  /*d930*/  SHF.L.U32 R7, R7, 0x10, RZ ;  /* 0x0000001007077819 */ /* 0x000fe200000006ff */
[----:B------:R-:W-:-:S02]  /*d940*/  IMAD.U32 R6, R6, 0x10000, RZ ;  /* 0x0001000006067824 */ /* 0x000fc400078e00ff */
[----:B------:R-:W-:Y:S02]  /*d950*/  IMAD.U32 R5, R5, 0x10000, RZ ;  /* 0x0001000005057824 */ /* 0x000fe400078e00ff */
[----:B------:R-:W-:Y:S01]  /*d960*/  FADD.FTZ R4, R2, R3 ;  /* 0x0000000302047221 */ /* 0x000fe20000010000 */
[C---:B------:R-:W-:Y:S01]  /*d970*/  PRMT R2, R81.reuse, 0x7610, R2 ;  /* 0x0000761051027816 */ /* 0x040fe20000000002 */
[----:B------:R-:W-:Y:S01]  /*d980*/  FADD.FTZ R7, R6, R7 ;  /* 0x0000000706077221 */ /* 0x000fe20000010000 */
[----:B------:R-:W-:Y:S01]  /*d990*/  PRMT R3, R81, 0x7632, R3 ;  /* 0x0000763251037816 */ /* 0x000fe20000000003 */
[----:B------:R-:W-:Y:S02]  /*d9a0*/  FADD.FTZ R5, R8, R5 ;  /* 0x0000000508057221 */ /* 0x000fe40000010000 */
[----:B------:R-:W-:Y:S02]  /*d9b0*/  IMAD.U32 R2, R2, 0x10000, RZ ;  /* 0x0001000002027824 */ /* 0x000fe400078e00ff */
[----:B------:R-:W-:Y:S01]  /*d9c0*/  FADD.FTZ R4, R4, R5 ;  /* 0x0000000504047221 */ /* 0x000fe20000010000 */
[----:B------:R-:W-:Y:S01]  /*d9d0*/  IMAD.U32 R3, R3, 0x10000, RZ ;  /* 0x0001000003037824 */ /* 0x000fe200078e00ff */
[----:B------:R-:W-:Y:S06]  /*d9e0*/  @P0 BRA `(.L_x_19340) ;  /* 0x0000000000780947 */ /* 0x000fec0003800000 */
[C---:B------:R-:W-:Y:S02]  /*d9f0*/  VIADD R5, R39.reuse, 0xfffffff9 ;  /* 0xfffffff927057836 */ /* 0x040fe40000000000 */
        /* <DEDUP_REMOVED lines=29> */
.L_x_19340:
[----:B------:R-:W-:Y:S05]  /*dbd0*/  BSYNC B1 ;  /* 0x0000000000017941 */ /* 0x000fea0003800000 */
.L_x_19339:
        /* <DEDUP_REMOVED lines=13> */
[----:B------:R-:W-:Y:S01]  /*dcb0*/  PRMT R9, R8, 0x7632, R9 ;  /* 0x0000763208097816 */ /* 0x000fe20000000009 */
[----:B------:R-:W-:-:S02]  /*dcc0*/  IMAD.U32 R7, R7, 0x10000, RZ ;  /* 0x0001000007077824 */ /* 0x000fc400078e00ff */
[--C-:B------:R-:W-:Y:S01]  /*dcd0*/  FADD.FTZ R6, R4, R5.reuse ;  /* 0x0000000504067221 */ /* 0x100fe20000010000 */
[C---:B------:R-:W-:Y:S01]  /*dce0*/  PRMT R4, R83.reuse, 0x7610, R4 ;  /* 0x0000761053047816 */ /* 0x040fe20000000004 */
        /* <DEDUP_REMOVED lines=39> */
.L_x_19342:
[----:B------:R-:W-:Y:S05]  /*df60*/  BSYNC B1 ;  /* 0x0000000000017941 */ /* 0x000fea0003800000 */
.L_x_19341:
        /* <DEDUP_REMOVED lines=41> */
.L_x_19344:
[----:B------:R-:W-:Y:S05]  /*e200*/  BSYNC B1 ;  /* 0x0000000000017941 */ /* 0x000fea0003800000 */
.L_x_19343:
[----:B------:R-:W-:Y:S01]  /*e210*/  HFMA2.MMA.BF16_V2 R88, R17, R88, -RZ ;  /* 0x0000005811587235 */ /* 0x000fe200003000ff */
        /* <DEDUP_REMOVED lines=10> */
[----:B------:R-:W-:Y:S02]  /*e2c0*/  IMAD.U32 R9, R9, 0x10000, RZ ;  /* 0x0001000009097824 */ /* 0x000fe400078e00ff */
[----:B------:R-:W-:Y:S01]  /*e2d0*/  FADD.FTZ R4, R4, R7 ;  /* 0x0000000704047221 */ /* 0x000fe20000010000 */
[----:B------:R-:W-:Y:S01]  /*e2e0*/  PRMT R14, R89, 0x7632, R14 ;  /* 0x00007632590e7816 */ /* 0x000fe2000000000e */
[----:B------:R-:W-:Y:S01]  /*e2f0*/  BSSY B1, `(.L_x_19345) ;  /* 0x0000042000017945 */ /* 0x000fe20003800000 */
        /* <DEDUP_REMOVED lines=21> */
[----:B------:R-:W-:Y:S01]  /*e450*/  PRMT R15, R14, 0x7632, R15 ;  /* 0x000076320e0f7816 */ /* 0x000fe2000000000f */
[----:B------:R-:W-:-:S02]  /*e460*/  IMAD.U32 R11, R11, 0x10000, RZ ;  /* 0x000100000b0b7824 */ /* 0x000fc400078e00ff */
[----:B------:R-:W-:Y:S02]  /*e470*/  IMAD.U32 R7, R7, 0x10000, RZ ;  /* 0x0001000007077824 */ /* 0x000fe400078e00ff */
[----:B------:R-:W-:Y:S02]  /*e480*/  IMAD.U32 R14, R14, 0x10000, RZ ;  /* 0x000100000e0e7824 */ /* 0x000fe400078e00ff */
[----:B------:R-:W-:Y:S01]  /*e490*/  FADD.FTZ R11, R8, R11 ;  /* 0x0000000b080b7221 */ /* 0x000fe20000010000 */
[----:B------:R-:W-:Y:S02]  /*e4a0*/  IMAD.U32 R15, R15, 0x10000, RZ ;  /* 0x000100000f0f7824 */ /* 0x000fe400078e00ff */
[----:B------:R-:W-:Y:S01]  /*e4b0*/  FADD.FTZ R4, R4, R7 ;  /* 0x0000000704047221 */ /* 0x000fe20000010000 */
[----:B------:R-:W-:Y:S01]  /*e4c0*/  FADD.FTZ R11, R16, R11 ;  /* 0x0000000b100b7221 */ /* 0x000fe20000010000 */
[----:B------:R-:W-:Y:S02]  /*e4d0*/  FADD.FTZ R14, R14, R15 ;  /* 0x0000000f0e0e7221 */ /* 0x000fe40000010000 */
[----:B------:R-:W-:-:S02]  /*e4e0*/  FADD.FTZ R9, R9, R4 ;  /* 0x0000000409097221 */ /* 0x000fc40000010000 */
        /* <DEDUP_REMOVED lines=15> */
[----:B------:R-:W-:Y:S02]  /*e5e0*/  PRMT R2, R93, 0x7632, R2 ;  /* 0x000076325d027816 */ /* 0x000fe40000000002 */
[----:B------:R-:W-:Y:S02]  /*e5f0*/  ISETP.GE.AND P1, PT, R5, UR16, PT ;  /* 0x0000001005007c0c */ /* 0x000fe4000bf26270 */
[----:B------:R-:W-:Y:S02]  /*e600*/  ISETP.GE.AND P2, PT, R4, UR16, PT ;  /* 0x0000001004007c0c */ /* 0x000fe4000bf46270 */
[----:B------:R-:W-:Y:S02]  /*e610*/  @P6 PRMT R92, RZ, 0x7610, R92 ;  /* 0x00007610ff5c6816 */ /* 0x000fe4000000005c */
        /* <DEDUP_REMOVED lines=15> */
.L_x_19346:
[----:B------:R-:W-:Y:S05]  /*e710*/  BSYNC B1 ;  /* 0x0000000000017941 */ /* 0x000fea0003800000 */
.L_x_19345:
        /* <DEDUP_REMOVED lines=18> */
[----:B------:R-:W-:Y:S01]  /*e840*/  ISETP.GE.AND P0, PT, R141, UR4, PT ;  /* 0x000000048d007c0c */ /* 0x000fe2000bf06270 */
[----:B------:R-:W-:Y:S02]  /*e850*/  IMAD.U32 R8, R8, 0x10000, RZ ;  /* 0x0001000008087824 */ /* 0x000fe400078e00ff */
[----:B------:R-:W-:Y:S01]  /*e860*/  FADD.FTZ R4, R4, R5 ;  /* 0x0000000504047221 */ /* 0x000fe20000010000 */
[----:B------:R-:W-:Y:S02]  /*e870*/  IMAD.U32 R3, R2, 0x10000, RZ ;  /* 0x0001000002037824 */ /* 0x000fe400078e00ff */
[----:B------:R-:W-:Y:S01]  /*e880*/  FADD.FTZ R7, R6, R7 ;  /* 0x0000000706077221 */ /* 0x000fe20000010000 */
[----:B------:R-:W-:Y:S02]  /*e890*/  VIADD R23, R23, 0xfffffffc ;  /* 0xfffffffc17177836 */ /* 0x000fe40000000000 */
[----:B------:R-:W-:Y:S01]  /*e8a0*/  FADD.FTZ R4, R9, R4 ;  /* 0x0000000409047221 */ /* 0x000fe20000010000 */
[----:B------:R-:W-:Y:S01]  /*e8b0*/  FADD.FTZ R3, R8, R3 ;  /* 0x0000000308037221 */ /* 0x000fe20000010000 */
[----:B------:R-:W-:-:S02]  /*e8c0*/  VIADD R43, R43, 0x100 ;  /* 0x000001002b2b7836 */ /* 0x000fc40000000000 */
[----:B------:R-:W-:Y:S01]  /*e8d0*/  FADD.FTZ R4, R4, R7 ;  /* 0x0000000704047221 */ /* 0x000fe20000010000 */
[----:B------:R-:W-:-:S03]  /*e8e0*/  IMAD.X R25, RZ, RZ, R25, P1 ;  /* 0x000000ffff197224 */ /* 0x000fc600008e0619 */
[----:B------:R-:W-:-:S04]  /*e8f0*/  FADD.FTZ R3, R4, R3 ;  /* 0x0000000304037221 */ /* 0x000fc80000010000 */
[----:B------:R-:W-:Y:S01]  /*e900*/  FADD.FTZ R38, R3, R38 ;  /* 0x0000002603267221 */ /* 0x000fe20000010000 */
[----:B------:R-:W-:Y:S06]  /*e910*/  @!P0 BRA `(.L_x_19347) ;  /* 0xffffffbc001c8947 */ /* 0x000fec000383ffff */
.L_x_19314:
[----:B------:R-:W-:Y:S05]  /*e920*/  BSYNC B0 ;  /* 0x0000000000007941 */ /* 0x000fea0003800000 */
.L_x_19312:
[----:B-1----:R-:W0:Y:S01]  /*e930*/  SHFL.BFLY PT, R3, R42, 0x1, 0x1f ;  /* 0x0c201f002a037f89 */ /* 0x002e2200000e0000 */
[----:B------:R-:W1:Y:S01]  /*e940*/  S2UR UR5, SR_CgaCtaId ;  /* 0x00000000000579c3 */ /* 0x000e620000008800 */
[----:B------:R-:W-:Y:S01]  /*e950*/  UMOV UR4, 0x400 ;  /* 0x0000040000047882 */ /* 0x000fe20000000000 */
[----:B------:R-:W-:Y:S01]  /*e960*/  BSSY B0, `(.L_x_19348) ;  /* 0x0000042000007945 */ /* 0x000fe20003800000 */
[----:B--2---:R-:W2:Y:S01]  /*e970*/  SHFL.BFLY PT, R5, R40, 0x1, 0x1f ;  /* 0x0c201f0028057f89 */ /* 0x004ea200000e0000 */
[----:B------:R-:W-:-:S03]  /*e980*/  UIADD3 UR4, UR4, 0x220, URZ ;  /* 0x0000022004047890 */ /* 0x000fc6000fffe03f */
[----:B------:R-:W3:Y:S04]  /*e990*/  SHFL.BFLY PT, R2, R29, 0x1, 0x1f ;  /* 0x0c201f001d027f89 */ /* 0x000ee800000e0000 */
[----:B------:R-:W4:Y:S04]  /*e9a0*/  SHFL.BFLY PT, R4, R31, 0x1, 0x1f ;  /* 0x0c201f001f047f89 */ /* 0x000f2800000e0000 */
[----:B------:R-:W4:Y:S04]  /*e9b0*/  SHFL.BFLY PT, R11, R28, 0x1, 0x1f ;  /* 0x0c201f001c0b7f89 */ /* 0x000f2800000e0000 */
[----:B------:R-:W4:Y:S04]  /*e9c0*/  SHFL.BFLY PT, R6, R33, 0x1, 0x1f ;  /* 0x0c201f0021067f89 */ /* 0x000f2800000e0000 */
[----:B------:R-:W4:Y:S01]  /*e9d0*/  SHFL.BFLY PT, R0, R41, 0x1, 0x1f ;  /* 0x0c201f0029007f89 */ /* 0x000f2200000e0000 */
[----:B0-----:R-:W-:Y:S01]  /*e9e0*/  FADD.FTZ R39, R3, R42 ;  /* 0x0000002a03277221 */ /* 0x001fe20000010000 */
[----:B-1----:R-:W-:Y:S01]  /*e9f0*/  ULEA UR4, UR5, UR4, 0x18 ;  /* 0x0000000405047291 */ /* 0x002fe2000f8ec03f */
[----:B--2---:R-:W-:Y:S01]  /*ea00*/  FADD.FTZ R40, R5, R40 ;  /* 0x0000002805287221 */ /* 0x004fe20000010000 */
[----:B------:R-:W0:Y:S01]  /*ea10*/  SHFL.BFLY PT, R7, R24, 0x1, 0x1f ;  /* 0x0c201f0018077f89 */ /* 0x000e2200000e0000 */
[----:B---3--:R-:W-:-:S03]  /*ea20*/  FADD.FTZ R44, R2, R29 ;  /* 0x0000001d022c7221 */ /* 0x008fc60000010000 */
[----:B------:R-:W1:Y:S01]  /*ea30*/  SHFL.BFLY PT, R9, R26, 0x1, 0x1f ;  /* 0x0c201f001a097f89 */ /* 0x000e6200000e0000 */
[----:B----4-:R-:W-:-:S03]  /*ea40*/  FADD.FTZ R46, R4, R31 ;  /* 0x0000001f042e7221 */ /* 0x010fc60000010000 */
[----:B------:R-:W2:Y:S01]  /*ea50*/  SHFL.BFLY PT, R13, R30, 0x1, 0x1f ;  /* 0x0c201f001e0d7f89 */ /* 0x000ea200000e0000 */
[----:B------:R-:W-:Y:S01]  /*ea60*/  LOP3.LUT R4, R20, 0x1, RZ, 0xc0, !PT ;  /* 0x0000000114047812 */ /* 0x000fe200078ec0ff */
[----:B------:R-:W-:Y:S02]  /*ea70*/  FADD.FTZ R43, R11, R28 ;  /* 0x0000001c0b2b7221 */ /* 0x000fe40000010000 */
[----:B------:R-:W3:Y:S01]  /*ea80*/  SHFL.BFLY PT, R15, R32, 0x1, 0x1f ;  /* 0x0c201f00200f7f89 */ /* 0x000ee200000e0000 */
[----:B------:R-:W-:Y:S02]  /*ea90*/  ISETP.NE.AND P2, PT, R4, RZ, PT ;  /* 0x000000ff0400720c */ /* 0x000fe40003f45270 */
[C---:B------:R-:W-:Y:S01]  /*eaa0*/  LOP3.LUT R4, R75.reuse, 0xffffffc0, RZ, 0xc0, !PT ;  /* 0xffffffc04b047812 */ /* 0x040fe200078ec0ff */
[----:B------:R-:W4:Y:S01]  /*eab0*/  SHFL.BFLY PT, R17, R34, 0x1, 0x1f ;  /* 0x0c201f0022117f89 */ /* 0x000f2200000e0000 */
[----:B------:R-:W-:Y:S01]  /*eac0*/  LEA.HI R28, R20, R20, RZ, 0x1 ;  /* 0x00000014141c7211 */ /* 0x000fe200078f08ff */
[----:B------:R-:W-:Y:S01]  /*ead0*/  FADD.FTZ R48, R6, R33 ;  /* 0x0000002106307221 */ /* 0x000fe20000010000 */
[----:B------:R-:W-:Y:S01]  /*eae0*/  ISETP.NE.OR P5, PT, R4, 0x40, P2 ;  /* 0x000000400400780c */ /* 0x000fe200017a5670 */
[----:B------:R-:W4:Y:S01]  /*eaf0*/  SHFL.BFLY PT, R8, R35, 0x1, 0x1f ;  /* 0x0c201f0023087f89 */ /* 0x000f2200000e0000 */
[----:B------:R-:W-:Y:S01]  /*eb00*/  SHF.R.S32.HI R28, RZ, 0x1, R28 ;  /* 0x00000001ff1c7819 */ /* 0x000fe2000001141c */
[----:B------:R-:W-:-:S02]  /*eb10*/  VIADD R6, R75, 0x1f ;  /* 0x0000001f4b067836 */ /* 0x000fc40000000000 */
[----:B------:R-:W-:Y:S01]  /*eb20*/  FADD.FTZ R0, R0, R41 ;  /* 0x0000002900007221 */ /* 0x000fe20000010000 */
[----:B------:R-:W4:Y:S01]  /*eb30*/  SHFL.BFLY PT, R3, R36, 0x1, 0x1f ;  /* 0x0c201f0024037f89 */ /* 0x000f2200000e0000 */
[----:B0-----:R-:W-:Y:S01]  /*eb40*/  FADD.FTZ R41, R7, R24 ;  /* 0x0000001807297221 */ /* 0x001fe20000010000 */
[----:B------:R-:W-:Y:S01]  /*eb50*/  IMAD R21, R21, 0x100, R28 ;  /* 0x0000010015157824 */ /* 0x000fe200078e021c */
[----:B------:R-:W-:Y:S01]  /*eb60*/  ISETP.GT.U32.AND P3, PT, R6, 0x3e, PT ;  /* 0x0000003e0600780c */ /* 0x000fe20003f64070 */
[----:B------:R-:W0:Y:S01]  /*eb70*/  SHFL.BFLY PT, R2, R37, 0x1, 0x1f ;  /* 0x0c201f0025027f89 */ /* 0x000e2200000e0000 */
[----:B------:R-:W-:Y:S01]  /*eb80*/  LOP3.LUT R6, R75, 0xffffffe0, RZ, 0xc0, !PT ;  /* 0xffffffe04b067812 */ /* 0x000fe200078ec0ff */
[----:B-1----:R-:W-:Y:S01]  /*eb90*/  FADD.FTZ R42, R9, R26 ;  /* 0x0000001a092a7221 */ /* 0x002fe20000010000 */
[----:B------:R-:W-:Y:S01]  /*eba0*/  LEA R21, R21, UR4, 0x2 ;  /* 0x0000000415157c11 */ /* 0x000fe2000f8e10ff */
[----:B------:R-:W1:Y:S01]  /*ebb0*/  SHFL.BFLY PT, R5, R38, 0x1, 0x1f ;  /* 0x0c201f0026057f89 */ /* 0x000e6200000e0000 */
[----:B--2---:R-:W-:Y:S01]  /*ebc0*/  FADD.FTZ R45, R13, R30 ;  /* 0x0000001e0d2d7221 */ /* 0x004fe20000010000 */
[----:B------:R-:W-:Y:S01]  /*ebd0*/  ISETP.NE.OR P4, PT, R6, 0x20, P2 ;  /* 0x000000200600780c */ /* 0x000fe20001785670 */
[----:B------:R-:W-:Y:S01]  /*ebe0*/  BAR.SYNC.DEFER_BLOCKING 0x0 ;  /* 0x0000000000007b1d */ /* 0x000fe20000010000 */
[----:B---3--:R-:W-:Y:S01]  /*ebf0*/  FADD.FTZ R47, R15, R32 ;  /* 0x000000200f2f7221 */ /* 0x008fe20000010000 */
[----:B------:R-:W-:Y:S01]  /*ec00*/  ISETP.GT.OR P0, PT, R75, 0x3f, P2 ;  /* 0x0000003f4b00780c */ /* 0x000fe20001704670 */
[----:B----4-:R-:W-:Y:S01]  /*ec10*/  FADD.FTZ R49, R17, R34 ;  /* 0x0000002211317221 */ /* 0x010fe20000010000 */
[----:B------:R-:W-:Y:S01]  /*ec20*/  ISETP.GT.OR P1, PT, R75, 0x1f, P2 ;  /* 0x0000001f4b00780c */ /* 0x000fe20001724670 */
[----:B------:R-:W-:Y:S01]  /*ec30*/  FADD.FTZ R35, R8, R35 ;  /* 0x0000002308237221 */ /* 0x000fe20000010000 */
[----:B------:R-:W-:Y:S01]  /*ec40*/  FADD.FTZ R36, R3, R36 ;  /* 0x0000002403247221 */ /* 0x000fe20000010000 */
[----:B0-----:R-:W-:Y:S01]  /*ec50*/  FADD.FTZ R37, R2, R37 ;  /* 0x0000002502257221 */ /* 0x001fe20000010000 */
[----:B-1----:R-:W-:Y:S01]  /*ec60*/  FADD.FTZ R38, R5, R38 ;  /* 0x0000002605267221 */ /* 0x002fe20000010000 */
[----:B------:R-:W-:Y:S08]  /*ec70*/  @P5 BRA `(.L_x_19349) ;  /* 0x0000000000405947 */ /* 0x000ff00003800000 */
        /* <DEDUP_REMOVED lines=16> */
.L_x_19349:
[----:B------:R-:W-:Y:S05]  /*ed80*/  BSYNC B0 ;  /* 0x0000000000007941 */ /* 0x000fea0003800000 */
.L_x_19348:
        /* <DEDUP_REMOVED lines=35> */
.L_x_19351:
[----:B------:R-:W-:Y:S05]  /*efc0*/  BSYNC B0 ;  /* 0x0000000000007941 */ /* 0x000fea0003800000 */
.L_x_19350:
        /* <DEDUP_REMOVED lines=19> */
.L_x_19353:
[----:B------:R-:W-:Y:S05]  /*f100*/  BSYNC B0 ;  /* 0x0000000000007941 */ /* 0x000fea0003800000 */
.L_x_19352:
        /* <DEDUP_REMOVED lines=25> */
[----:B------:R-:W4:Y:S04]  /*f2a0*/  LDS R7, [R21+0x340] ;  /* 0x0003400015077984 */ /* 0x000f280000000800 */
[----:B------:R-:W4:Y:S04]  /*f2b0*/  LDS R8, [R21+0x380] ;  /* 0x0003800015087984 */ /* 0x000f280000000800 */
[----:B------:R-:W4:Y:S01]  /*f2c0*/  LDS R9, [R21+0x3c0] ;  /* 0x0003c00015097984 */ /* 0x000f220000000800 */
[----:B0-----:R-:W-:Y:S01]  /*f2d0*/  FADD.FTZ R46, R46, R3 ;  /* 0x000000032e2e7221 */ /* 0x001fe20000010000 */
[----:B-1----:R-:W-:Y:S01]  /*f2e0*/  FADD.FTZ R47, R47, R2 ;  /* 0x000000022f2f7221 */ /* 0x002fe20000010000 */
[----:B--2---:R-:W-:Y:S01]  /*f2f0*/  FADD.FTZ R48, R48, R5 ;  /* 0x0000000530307221 */ /* 0x004fe20000010000 */
[----:B---3--:R-:W-:Y:S01]  /*f300*/  FADD.FTZ R49, R49, R4 ;  /* 0x0000000431317221 */ /* 0x008fe20000010000 */
[----:B----4-:R-:W-:Y:S01]  /*f310*/  FADD.FTZ R35, R35, R6 ;  /* 0x0000000623237221 */ /* 0x010fe20000010000 */
[----:B------:R-:W-:Y:S01]  /*f320*/  FADD.FTZ R36, R36, R7 ;  /* 0x0000000724247221 */ /* 0x000fe20000010000 */
[----:B------:R-:W-:Y:S01]  /*f330*/  FADD.FTZ R37, R37, R8 ;  /* 0x0000000825257221 */ /* 0x000fe20000010000 */
[----:B------:R-:W-:-:S07]  /*f340*/  FADD.FTZ R38, R38, R9 ;  /* 0x0000000926267221 */ /* 0x000fce0000010000 */
.L_x_19355:
[----:B------:R-:W-:Y:S05]  /*f350*/  BSYNC B0 ;  /* 0x0000000000007941 */ /* 0x000fea0003800000 */
.L_x_19354:
        /* <DEDUP_REMOVED lines=21> */
[C---:B------:R-:W-:Y:S01]  /*f4b0*/  IADD3 R9, P0, R28.reuse, UR4, RZ ;  /* 0x000000041c097c10 */ /* 0x040fe2000ff1e0ff */
[----:B------:R-:W-:Y:S01]  /*f4c0*/  ULDC.64 UR8, c[0x0][0x220] ;  /* 0x0000880000087ab9 */ /* 0x000fe20000000a00 */
[C---:B------:R-:W-:Y:S01]  /*f4d0*/  IADD3 R5, P1, R3.reuse, UR4, RZ ;  /* 0x0000000403057c10 */ /* 0x040fe2000ff3e0ff */
[C---:B------:R-:W-:Y:S01]  /*f4e0*/  VIADD R7, R28.reuse, 0x30 ;  /* 0x000000301c077836 */ /* 0x040fe20000000000 */
[C---:B------:R-:W-:Y:S01]  /*f4f0*/  LEA.HI.X.SX32 R10, R28.reuse, UR7, 0x1, P0 ;  /* 0x000000071c0a7c11 */ /* 0x040fe200080f0eff */
[C---:B------:R-:W-:Y:S01]  /*f500*/  VIADD R15, R28.reuse, 0x70 ;  /* 0x000000701c0f7836 */ /* 0x040fe20000000000 */
[----:B------:R-:W-:Y:S01]  /*f510*/  LEA.HI.X.SX32 R8, R3, UR7, 0x1, P1 ;  /* 0x0000000703087c11 */ /* 0x000fe200088f0eff */
[C---:B------:R-:W-:Y:S01]  /*f520*/  VIADD R19, R28.reuse, 0x90 ;  /* 0x000000901c137836 */ /* 0x040fe20000000000 */
[----:B------:R-:W-:Y:S01]  /*f530*/  LEA R2, P0, R9, UR8, 0x1 ;  /* 0x0000000809027c11 */ /* 0x000fe2000f8008ff */
[----:B------:R-:W-:Y:S01]  /*f540*/  VIADD R25, R28, 0xc0 ;  /* 0x000000c01c197836 */ /* 0x000fe20000000000 */
[----:B------:R-:W-:-:S02]  /*f550*/  LEA R4, P1, R5, UR8, 0x1 ;  /* 0x0000000805047c11 */ /* 0x000fc4000f8208ff */
[----:B------:R-:W-:Y:S02]  /*f560*/  IADD3 R11, P2, R6, UR4, RZ ;  /* 0x00000004060b7c10 */ /* 0x000fe4000ff5e0ff */
[----:B------:R-:W-:Y:S01]  /*f570*/  LEA.HI.X R3, R9, UR9, R10, 0x1, P0 ;  /* 0x0000000909037c11 */ /* 0x000fe200080f0c0a */
[----:B------:R-:W-:Y:S01]  /*f580*/  VIADD R10, R28, 0x40 ;  /* 0x000000401c0a7836 */ /* 0x000fe20000000000 */
[----:B------:R-:W-:Y:S02]  /*f590*/  LEA.HI.X R5, R5, UR9, R8, 0x1, P1 ;  /* 0x0000000905057c11 */ /* 0x000fe400088f0c08 */
[----:B------:R-:W-:Y:S02]  /*f5a0*/  IADD3 R9, P1, R7, UR4, RZ ;  /* 0x0000000407097c10 */ /* 0x000fe4000ff3e0ff */
[----:B------:R-:W-:Y:S02]  /*f5b0*/  LEA.HI.X.SX32 R14, R6, UR7, 0x1, P2 ;  /* 0x00000007060e7c11 */ /* 0x000fe400090f0eff */
[----:B------:R-:W-:-:S02]  /*f5c0*/  LEA R6, P0, R11, UR8, 0x1 ;  /* 0x000000080b067c11 */ /* 0x000fc4000f8008ff */
[----:B------:R-:W-:Y:S02]  /*f5d0*/  LEA.HI.X.SX32 R12, R7, UR7, 0x1, P1 ;  /* 0x00000007070c7c11 */ /* 0x000fe400088f0eff */
[----:B------:R-:W-:Y:S01]  /*f5e0*/  LEA.HI.X R7, R11, UR9, R14, 0x1, P0 ;  /* 0x000000090b077c11 */ /* 0x000fe200080f0c0e */
[C---:B------:R-:W-:Y:S01]  /*f5f0*/  VIADD R11, R28.reuse, 0x50 ;  /* 0x000000501c0b7836 */ /* 0x040fe20000000000 */
[C---:B------:R-:W-:Y:S01]  /*f600*/  LEA R8, P1, R9.reuse, UR8, 0x1 ;  /* 0x0000000809087c11 */ /* 0x040fe2000f8208ff */
[----:B------:R-:W-:Y:S01]  /*f610*/  VIADD R14, R28, 0x60 ;  /* 0x000000601c0e7836 */ /* 0x000fe20000000000 */
[----:B------:R-:W-:Y:S02]  /*f620*/  IADD3 R17, P0, R10, UR4, RZ ;  /* 0x000000040a117c10 */ /* 0x000fe4000ff1e0ff */
        /* <DEDUP_REMOVED lines=8> */
[----:B01----:R-:W-:-:S02]  /*f6b0*/  IADD3 R21, P0, R14, UR4, RZ ;  /* 0x000000040e157c10 */ /* 0x003fc4000ff1e0ff */
[----:B------:R-:W-:Y:S02]  /*f6c0*/  IADD3 R17, P2, R15, UR4, RZ ;  /* 0x000000040f117c10 */ /* 0x000fe4000ff5e0ff */
[----:B------:R-:W-:Y:S02]  /*f6d0*/  LEA.HI.X R13, R13, UR9, R16, 0x1, P1 ;  /* 0x000000090d0d7c11 */ /* 0x000fe400088f0c10 */
[----:B------:R-:W-:Y:S02]  /*f6e0*/  LEA.HI.X.SX32 R22, R14, UR7, 0x1, P0 ;  /* 0x000000070e167c11 */ /* 0x000fe400080f0eff */
[----:B------:R-:W-:Y:S02]  /*f6f0*/  LEA.HI.X.SX32 R20, R15, UR7, 0x1, P2 ;  /* 0x000000070f147c11 */ /* 0x000fe400090f0eff */
[----:B------:R-:W-:Y:S02]  /*f700*/  LEA R14, P0, R21, UR8, 0x1 ;  /* 0x00000008150e7c11 */ /* 0x000fe4000f8008ff */
        /* <DEDUP_REMOVED lines=10> */
[----:B------:R-:W-:Y:S02]  /*f7b0*/  LEA.HI.X R19, R23, UR9, R26, 0x1, P0 ;  /* 0x0000000917137c11 */ /* 0x000fe400080f0c1a */
[----:B------:R-:W-:Y:S02]  /*f7c0*/  IADD3 R23, R28, 0xb0, RZ ;  /* 0x000000b01c177810 */ /* 0x000fe40007ffe0ff */
[----:B------:R-:W-:Y:S02]  /*f7d0*/  IADD3 R26, P0, R22, UR4, RZ ;  /* 0x00000004161a7c10 */ /* 0x000fe4000ff1e0ff */
[----:B------:R-:W-:-:S02]  /*f7e0*/  LEA.HI.X R21, R21, UR9, R24, 0x1, P1 ;  /* 0x0000000915157c11 */ /* 0x000fc400088f0c18 */
[C---:B------:R-:W-:Y:S02]  /*f7f0*/  IADD3 R29, P1, R23.reuse, UR4, RZ ;  /* 0x00000004171d7c10 */ /* 0x040fe4000ff3e0ff */
[----:B------:R-:W-:Y:S02]  /*f800*/  LEA.HI.X.SX32 R31, R22, UR7, 0x1, P0 ;  /* 0x00000007161f7c11 */ /* 0x000fe400080f0eff */
[C---:B------:R-:W-:Y:S02]  /*f810*/  LEA R22, P0, R26.reuse, UR8, 0x1 ;  /* 0x000000081a167c11 */ /* 0x040fe4000f8008ff */
[----:B------:R-:W-:Y:S02]  /*f820*/  LEA.HI.X.SX32 R30, R23, UR7, 0x1, P1 ;  /* 0x00000007171e7c11 */ /* 0x000fe400088f0eff */
[----:B------:R-:W-:Y:S01]  /*f830*/  LEA.HI.X R23, R26, UR9, R31, 0x1, P0 ;  /* 0x000000091a177c11 */ /* 0x000fe200080f0c1f */
[----:B------:R-:W-:Y:S01]  /*f840*/  VIADD R31, R28, 0xf0 ;  /* 0x000000f01c1f7836 */ /* 0x000fe20000000000 */
[----:B------:R-:W-:-:S02]  /*f850*/  IADD3 R27, P2, R25, UR4, RZ ;  /* 0x00000004191b7c10 */ /* 0x000fc4000ff5e0ff */
[----:B------:R-:W-:Y:S02]  /*f860*/  LEA R24, P1, R29, UR8, 0x1 ;  /* 0x000000081d187c11 */ /* 0x000fe4000f8208ff */
[----:B------:R-:W-:Y:S02]  /*f870*/  LEA.HI.X.SX32 R32, R25, UR7, 0x1, P2 ;  /* 0x0000000719207c11 */ /* 0x000fe400090f0eff */
[----:B------:R-:W-:Y:S02]  /*f880*/  LEA R26, P0, R27, UR8, 0x1 ;  /* 0x000000081b1a7c11 */ /* 0x000fe4000f8008ff */
[----:B------:R-:W-:Y:S02]  /*f890*/  IADD3 R33, P2, R31, UR4, RZ ;  /* 0x000000041f217c10 */ /* 0x000fe4000ff5e0ff */
[----:B------:R-:W-:Y:S02]  /*f8a0*/  LEA.HI.X R27, R27, UR9, R32, 0x1, P0 ;  /* 0x000000091b1b7c11 */ /* 0x000fe400080f0c20 */
[----:B------:R-:W-:-:S02]  /*f8b0*/  LEA.HI.X.SX32 R34, R31, UR7, 0x1, P2 ;  /* 0x000000071f227c11 */ /* 0x000fc400090f0eff */
[----:B------:R-:W-:Y:S02]  /*f8c0*/  LEA R32, P2, R33, UR8, 0x1 ;  /* 0x0000000821207c11 */ /* 0x000fe4000f8408ff */
[----:B------:R-:W-:Y:S02]  /*f8d0*/  F2FP.BF16.F32.PACK_AB R0, R39, R0 ;  /* 0x000000002700723e */ /* 0x000fe400000010ff */
[----:B------:R-:W-:Y:S01]  /*f8e0*/  LEA.HI.X R25, R29, UR9, R30, 0x1, P1 ;  /* 0x000000091d197c11 */ /* 0x000fe200088f0c1e */
[C---:B------:R-:W-:Y:S01]  /*f8f0*/  VIADD R29, R28.reuse, 0xd0 ;  /* 0x000000d01c1d7836 */ /* 0x040fe20000000000 */
[--C-:B------:R-:W-:Y:S01]  /*f900*/  LEA.HI.X R33, R33, UR9, R34.reuse, 0x1, P2 ;  /* 0x0000000921217c11 */ /* 0x100fe200090f0c22 */
[----:B------:R-:W-:Y:S01]  /*f910*/  VIADD R30, R28, 0xe0 ;  /* 0x000000e01c1e7836 */ /* 0x000fe20000000000 */
[----:B------:R-:W-:Y:S01]  /*f920*/  F2FP.BF16.F32.PACK_AB R40, R41, R40 ;  /* 0x000000282928723e */ /* 0x000fe200000010ff */
[----:B------:R0:W-:Y:S01]  /*f930*/  STG.E.U16 desc[UR10][R2.64], R0 ;  /* 0x0000000002007986 */ /* 0x0001e2000c10150a */
[----:B------:R-:W-:-:S02]  /*f940*/  PRMT R34, R0, 0x7632, R34 ;  /* 0x0000763200227816 */ /* 0x000fc40000000022 */
[----:B------:R-:W-:Y:S02]  /*f950*/  F2FP.BF16.F32.PACK_AB R42, R43, R42 ;  /* 0x0000002a2b2a723e */ /* 0x000fe400000010ff */
[----:B------:R-:W-:Y:S01]  /*f960*/  F2FP.BF16.F32.PACK_AB R44, R45, R44 ;  /* 0x0000002c2d2c723e */ /* 0x000fe200000010ff */
[----:B------:R1:W-:Y:S01]  /*f970*/  STG.E.U16 desc[UR10][R4.64], R34 ;  /* 0x0000002204007986 */ /* 0x0003e2000c10150a */
[----:B------:R-:W-:Y:S02]  /*f980*/  IADD3 R51, P0, R29, UR4, RZ ;  /* 0x000000041d337c10 */ /* 0x000fe4000ff1e0ff */
[----:B------:R-:W-:Y:S01]  /*f990*/  IADD3 R50, P1, R30, UR4, RZ ;  /* 0x000000041e327c10 */ /* 0x000fe2000ff3e0ff */
[----:B------:R-:W-:Y:S01]  /*f9a0*/  STG.E.U16 desc[UR10][R6.64], R40 ;  /* 0x0000002806007986 */ /* 0x000fe2000c10150a */
[----:B------:R-:W-:Y:S02]  /*f9b0*/  F2FP.BF16.F32.PACK_AB R46, R47, R46 ;  /* 0x0000002e2f2e723e */ /* 0x000fe400000010ff */
[----:B0-----:R-:W-:-:S02]  /*f9c0*/  PRMT R3, R40, 0x7632, R3 ;  /* 0x0000763228037816 */ /* 0x001fc40000000003 */
[----:B------:R-:W-:Y:S02]  /*f9d0*/  PRMT R0, R44, 0x7632, R0 ;  /* 0x000076322c007816 */ /* 0x000fe40000000000 */
[----:B------:R-:W-:Y:S01]  /*f9e0*/  F2FP.BF16.F32.PACK_AB R48, R49, R48 ;  /* 0x000000303130723e */ /* 0x000fe200000010ff */
[----:B------:R-:W-:Y:S01]  /*f9f0*/  STG.E.U16 desc[UR10][R8.64], R3 ;  /* 0x0000000308007986 */ /* 0x000fe2000c10150a */
[----:B-1----:R-:W-:Y:S02]  /*fa00*/  PRMT R5, R42, 0x7632, R5 ;  /* 0x000076322a057816 */ /* 0x002fe40000000005 */
[----:B------:R-:W-:Y:S01]  /*fa10*/  LEA.HI.X.SX32 R52, R29, UR7, 0x1, P0 ;  /* 0x000000071d347c11 */ /* 0x000fe200080f0eff */
[----:B------:R-:W-:Y:S01]  /*fa20*/  STG.E.U16 desc[UR10][R10.64], R42 ;  /* 0x0000002a0a007986 */ /* 0x000fe2000c10150a */
[----:B------:R-:W-:Y:S02]  /*fa30*/  LEA.HI.X.SX32 R39, R30, UR7, 0x1, P1 ;  /* 0x000000071e277c11 */ /* 0x000fe400088f0eff */
[----:B------:R-:W-:Y:S01]  /*fa40*/  LEA R28, P0, R51, UR8, 0x1 ;  /* 0x00000008331c7c11 */ /* 0x000fe2000f8008ff */
[----:B------:R0:W-:Y:S01]  /*fa50*/  STG.E.U16 desc[UR10][R12.64], R5 ;  /* 0x000000050c007986 */ /* 0x0001e2000c10150a */
[----:B------:R-:W-:-:S02]  /*fa60*/  PRMT R2, R46, 0x7632, R2 ;  /* 0x000076322e027816 */ /* 0x000fc40000000002 */
[----:B------:R-:W-:Y:S01]  /*fa70*/  F2FP.BF16.F32.PACK_AB R35, R36, R35 ;  /* 0x000000232423723e */ /* 0x000fe200000010ff */
[----:B------:R1:W-:Y:S01]  /*fa80*/  STG.E.U16 desc[UR10][R14.64], R44 ;  /* 0x0000002c0e007986 */ /* 0x0003e2000c10150a */
[----:B------:R-:W-:Y:S02]  /*fa90*/  LEA R30, P1, R50, UR8, 0x1 ;  /* 0x00000008321e7c11 */ /* 0x000fe4000f8208ff */
[----:B------:R-:W-:Y:S01]  /*faa0*/  F2FP.BF16.F32.PACK_AB R37, R38, R37 ;  /* 0x000000252625723e */ /* 0x000fe200000010ff */
[----:B------:R2:W-:Y:S01]  /*fab0*/  STG.E.U16 desc[UR10][R16.64], R0 ;  /* 0x0000000010007986 */ /* 0x0005e2000c10150a */
[----:B------:R-:W-:Y:S02]  /*fac0*/  LEA.HI.X R29, R51, UR9, R52, 0x1, P0 ;  /* 0x00000009331d7c11 */ /* 0x000fe400080f0c34 */
[----:B------:R-:W-:Y:S01]  /*fad0*/  LEA.HI.X R31, R50, UR9, R39, 0x1, P1 ;  /* 0x00000009321f7c11 */ /* 0x000fe200088f0c27 */
[----:B------:R-:W-:Y:S01]  /*fae0*/  STG.E.U16 desc[UR10][R18.64], R46 ;  /* 0x0000002e12007986 */ /* 0x000fe2000c10150a */
[----:B0-----:R-:W-:-:S02]  /*faf0*/  PRMT R12, R48, 0x7632, R12 ;  /* 0x00007632300c7816 */ /* 0x001fc4000000000c */
[----:B-1----:R-:W-:Y:S01]  /*fb00*/  PRMT R14, R35, 0x7632, R14 ;  /* 0x00007632230e7816 */ /* 0x002fe2000000000e */
[----:B------:R-:W-:Y:S01]  /*fb10*/  STG.E.U16 desc[UR10][R20.64], R2 ;  /* 0x0000000214007986 */ /* 0x000fe2000c10150a */
[----:B--2---:R-:W-:-:S03]  /*fb20*/  PRMT R16, R37, 0x7632, R16 ;  /* 0x0000763225107816 */ /* 0x004fc60000000010 */
[----:B------:R-:W-:Y:S04]  /*fb30*/  STG.E.U16 desc[UR10][R22.64], R48 ;  /* 0x0000003016007986 */ /* 0x000fe8000c10150a */
[----:B------:R-:W-:Y:S04]  /*fb40*/  STG.E.U16 desc[UR10][R24.64], R12 ;  /* 0x0000000c18007986 */ /* 0x000fe8000c10150a */
[----:B------:R-:W-:Y:S04]  /*fb50*/  STG.E.U16 desc[UR10][R26.64], R35 ;  /* 0x000000231a007986 */ /* 0x000fe8000c10150a */
[----:B------:R-:W-:Y:S04]  /*fb60*/  STG.E.U16 desc[UR10][R28.64], R14 ;  /* 0x0000000e1c007986 */ /* 0x000fe8000c10150a */
[----:B------:R-:W-:Y:S04]  /*fb70*/  STG.E.U16 desc[UR10][R30.64], R37 ;  /* 0x000000251e007986 */ /* 0x000fe8000c10150a */
[----:B------:R-:W-:Y:S01]  /*fb80*/  STG.E.U16 desc[UR10][R32.64], R16 ;  /* 0x0000001020007986 */ /* 0x000fe2000c10150a */
[----:B------:R-:W-:Y:S05]  /*fb90*/  EXIT ;  /* 0x000000000000794d */ /* 0x000fea0003800000 */
.L_x_19281:
[----:B------:R-:W-:Y:S01]  /*fba0*/  BSSY B1, `(.L_x_19356) ;  /* 0x0000007000017945 */ /* 0x000fe20003800000 */
[----:B------:R-:W-:Y:S02]  /*fbb0*/  IMAD.MOV.U32 R44, RZ, RZ, 0x1 ;  /* 0x00000001ff2c7424 */ /* 0x000fe400078e00ff */
[----:B------:R-:W-:Y:S02]  /*fbc0*/  IMAD.MOV.U32 R45, RZ, RZ, 0x1f ;  /* 0x0000001fff2d7424 */ /* 0x000fe400078e00ff */
[----:B------:R-:W-:-:S07]  /*fbd0*/  IMAD.MOV.U32 R41, RZ, RZ, -0x1 ;  /* 0xffffffffff297424 */ /* 0x000fce00078e00ff */
[----:B------:R-:W-:Y:S05]  /*fbe0*/  WARPSYNC.COLLECTIVE R41, `(.L_x_19357) ;  /* 0x0000000029087348 */ /* 0x000fea0003c00000 */
[----:B------:R0:W1:Y:S02]  /*fbf0*/  SHFL.BFLY P0, R42, R40, R44, R45 ;  /* 0x0c00002c282a7389 */ /* 0x000064000000002d */
[----:B01----:R-:W-:Y:S01]  /*fc00*/  ENDCOLLECTIVE ;  /* 0x000000000000791b */ /* 0x003fe20003800000 */
.L_x_19357:
[----:B------:R-:W-:Y:S05]  /*fc10*/  BSYNC B1 ;  /* 0x0000000000017941 */ /* 0x000fea0003800000 */
.L_x_19356:
[----:B------:R-:W-:Y:S01]  /*fc20*/  IMAD.MOV.U32 R41, RZ, RZ, R42 ;  /* 0x000000ffff297224 */ /* 0x000fe200078e002a */
[----:B------:R-:W-:Y:S06]  /*fc30*/  BRA `(.L_x_19358) ;  /* 0xffffff5400347947 */ /* 0x000fec000383ffff */
.L_x_19285:
[----:B------:R-:W-:Y:S01]  /*fc40*/  BSSY B1, `(.L_x_19359) ;  /* 0x0000007000017945 */ /* 0x000fe20003800000 */
[----:B------:R-:W-:Y:S01]  /*fc50*/  IMAD.MOV.U32 R44, RZ, RZ, 0x1 ;  /* 0x00000001ff2c7424 */ /* 0x000fe200078e00ff */
[----:B------:R-:W-:Y:S01]  /*fc60*/  MOV R45, 0x1f ;  /* 0x0000001f002d7802 */ /* 0x000fe20000000f00 */
[----:B------:R-:W-:-:S07]  /*fc70*/  IMAD.MOV.U32 R41, RZ, RZ, -0x1 ;  /* 0xffffffffff297424 */ /* 0x000fce00078e00ff */
[----:B------:R-:W-:Y:S05]  /*fc80*/  WARPSYNC.COLLECTIVE R41, `(.L_x_19360) ;  /* 0x0000000029087348 */ /* 0x000fea0003c00000 */
[----:B------:R0:W1:Y:S02]  /*fc90*/  SHFL.BFLY P0, R42, R40, R44, R45 ;  /* 0x0c00002c282a7389 */ /* 0x000064000000002d */
[----:B01----:R-:W-:Y:S01]  /*fca0*/  ENDCOLLECTIVE ;  /* 0x000000000000791b */ /* 0x003fe20003800000 */
.L_x_19360:
[----:B------:R-:W-:Y:S05]  /*fcb0*/  BSYNC B1 ;  /* 0x0000000000017941 */ /* 0x000fea0003800000 */
.L_x_19359:
[----:B------:R-:W-:Y:S01]  /*fcc0*/  IMAD.MOV.U32 R41, RZ, RZ, R42 ;  /* 0x000000ffff297224 */ /* 0x000fe200078e002a */
[----:B------:R-:W-:Y:S06]  /*fcd0*/  BRA `(.L_x_19361) ;  /* 0xffffff8000f87947 */ /* 0x000fec000383ffff */
.L_x_19289:
[----:B------:R-:W-:Y:S01]  /*fce0*/  BSSY B0, `(.L_x_19362) ;  /* 0x0000008000007945 */ /* 0x000fe20003800000 */
[----:B0-----:R-:W-:Y:S02]  /*fcf0*/  IMAD.MOV.U32 R40, RZ, RZ, R140 ;  /* 0x000000ffff287224 */ /* 0x001fe400078e008c */
[----:B------:R-:W-:Y:S02]  /*fd00*/  IMAD.MOV.U32 R44, RZ, RZ, 0x10 ;  /* 0x00000010ff2c7424 */ /* 0x000fe400078e00ff */
[----:B------:R-:W-:Y:S02]  /*fd10*/  IMAD.MOV.U32 R45, RZ, RZ, 0x1f ;  /* 0x0000001fff2d7424 */ /* 0x000fe400078e00ff */
[----:B------:R-:W-:-:S07]  /*fd20*/  IMAD.MOV.U32 R41, RZ, RZ, -0x1 ;  /* 0xffffffffff297424 */ /* 0x000fce00078e00ff */
[----:B-----5:R-:W-:Y:S05]  /*fd30*/  WARPSYNC.COLLECTIVE R41, `(.L_x_19363) ;  /* 0x0000000029087348 */ /* 0x020fea0003c00000 */
[----:B------:R0:W1:Y:S02]  /*fd40*/  SHFL.BFLY P0, R42, R40, R44, R45 ;  /* 0x0c00002c282a7389 */ /* 0x000064000000002d */
[----:B01---5:R-:W-:Y:S01]  /*fd50*/  ENDCOLLECTIVE ;  /* 0x000000000000791b */ /* 0x023fe20003800000 */
.L_x_19363:
[----:B------:R-:W-:Y:S05]  /*fd60*/  BSYNC B0 ;  /* 0x0000000000007941 */ /* 0x000fea0003800000 */
.L_x_19362:
[----:B------:R-:W-:Y:S01]  /*fd70*/  IMAD.MOV.U32 R3, RZ, RZ, R42 ;  /* 0x000000ffff037224 */ /* 0x000fe200078e002a */
[----:B------:R-:W-:Y:S01]  /*fd80*/  HFMA2.MMA R45, -RZ, RZ, 0, 1.847743988037109375e-06 ;  /* 0x0000001fff2d7435 */ /* 0x000fe200000001ff */
[----:B------:R-:W-:Y:S02]  /*fd90*/  IMAD.MOV.U32 R44, RZ, RZ, 0x8 ;  /* 0x00000008ff2c7424 */ /* 0x000fe400078e00ff */
[----:B------:R-:W-:Y:S01]  /*fda0*/  IMAD.MOV.U32 R41, RZ, RZ, -0x1 ;  /* 0xffffffffff297424 */ /* 0x000fe200078e00ff */
[----:B------:R-:W-:-:S05]  /*fdb0*/  FMNMX.FTZ R3, R3, R140, !PT ;  /* 0x0000008c03037209 */ /* 0x000fca0007810000 */
[----:B------:R-:W-:-:S07]  /*fdc0*/  IMAD.MOV.U32 R40, RZ, RZ, R3 ;  /* 0x000000ffff287224 */ /* 0x000fce00078e0003 */
[----:B------:R-:W-:Y:S05]  /*fdd0*/  WARPSYNC.COLLECTIVE R41, `(.L_x_19364) ;  /* 0x0000000029087348 */ /* 0x000fea0003c00000 */
[----:B------:R0:W1:Y:S02]  /*fde0*/  SHFL.BFLY P0, R42, R40, R44, R45 ;  /* 0x0c00002c282a7389 */ /* 0x000064000000002d */
[----:B01----:R-:W-:Y:S01]  /*fdf0*/  ENDCOLLECTIVE ;  /* 0x000000000000791b */ /* 0x003fe20003800000 */
.L_x_19364:
[----:B------:R-:W-:Y:S02]  /*fe00*/  IMAD.MOV.U32 R44, RZ, RZ, 0x4 ;  /* 0x00000004ff2c7424 */ /* 0x000fe400078e00ff */
[----:B------:R-:W-:-:S05]  /*fe10*/  IMAD.MOV.U32 R4, RZ, RZ, R42 ;  /* 0x000000ffff047224 */ /* 0x000fca00078e002a */
[----:B------:R-:W-:-:S05]  /*fe20*/  FMNMX.FTZ R4, R3, R4, !PT ;  /* 0x0000000403047209 */ /* 0x000fca0007810000 */
[----:B------:R-:W-:-:S07]  /*fe30*/  IMAD.MOV.U32 R40, RZ, RZ, R4 ;  /* 0x000000ffff287224 */ /* 0x000fce00078e0004 */
[----:B------:R-:W-:Y:S05]  /*fe40*/  WARPSYNC.COLLECTIVE R41, `(.L_x_19365) ;  /* 0x0000000029087348 */ /* 0x000fea0003c00000 */
[----:B------:R0:W1:Y:S02]  /*fe50*/  SHFL.BFLY P0, R42, R40, R44, R45 ;  /* 0x0c00002c282a7389 */ /* 0x000064000000002d */
[----:B01----:R-:W-:Y:S01]  /*fe60*/  ENDCOLLECTIVE ;  /* 0x000000000000791b */ /* 0x003fe20003800000 */
.L_x_19365:
[----:B------:R-:W-:Y:S02]  /*fe70*/  IMAD.MOV.U32 R44, RZ, RZ, 0x2 ;  /* 0x00000002ff2c7424 */ /* 0x000fe400078e00ff */
[----:B------:R-:W-:-:S05]  /*fe80*/  IMAD.MOV.U32 R5, RZ, RZ, R42 ;  /* 0x000000ffff057224 */ /* 0x000fca00078e002a */
[----:B------:R-:W-:-:S05]  /*fe90*/  FMNMX.FTZ R6, R4, R5, !PT ;  /* 0x0000000504067209 */ /* 0x000fca0007810000 */
[----:B------:R-:W-:-:S07]  /*fea0*/  IMAD.MOV.U32 R40, RZ, RZ, R6 ;  /* 0x000000ffff287224 */ /* 0x000fce00078e0006 */
[----:B------:R-:W-:Y:S05]  /*feb0*/  WARPSYNC.COLLECTIVE R41, `(.L_x_19366) ;  /* 0x0000000029087348 */ /* 0x000fea0003c00000 */
[----:B------:R0:W1:Y:S02]  /*fec0*/  SHFL.BFLY P0, R42, R40, R44, R45 ;  /* 0x0c00002c282a7389 */ /* 0x000064000000002d */
[----:B01----:R-:W-:Y:S01]  /*fed0*/  ENDCOLLECTIVE ;  /* 0x000000000000791b */ /* 0x003fe20003800000 */
.L_x_19366:
[----:B------:R-:W-:Y:S01]  /*fee0*/  IMAD.MOV.U32 R5, RZ, RZ, R42 ;  /* 0x000000ffff057224 */ /* 0x000fe200078e002a */
[----:B------:R-:W-:Y:S06]  /*fef0*/  BRA `(.L_x_19367) ;  /* 0xffffff84001c7947 */ /* 0x000fec000383ffff */
.L_x_19368:
        /* <DEDUP_REMOVED lines=16> */
.L_x_29911:


//--------------------- .text._ZN4vllm25paged_attention_v2_kernelI13__nv_bfloat16S1_Li192ELi16ELi128ELNS_18Fp8KVCacheDataTypeE0ELb0ELi512EEEvPfS3_PT_PKS4_PKT0_SA_ifPKiSC_iPKfiiiSE_SE_iiiii --------------------------
	.section	.text._ZN4vllm25paged_attention_v2_kernelI13__nv_bfloat16S1_Li192ELi16ELi128ELNS_18Fp8KVCacheDataTypeE0ELb0ELi512EEEvPfS3_PT_PKS4_PKT0_SA_ifPKiSC_iPKfiiiSE_SE_iiiii,"ax",@progbits
	.align	128
        .global         _ZN4vllm25paged_attention_v2_kernelI13__nv_bfloat16S1_Li192ELi16ELi128ELNS_18Fp8KVCacheDataTypeE0ELb0ELi512EEEvPfS3_PT_PKS4_PKT0_SA_ifPKiSC_iPKfiiiSE_SE_iiiii
        .type           _ZN4vllm25paged_attention_v2_kernelI13__nv_bfloat16S1_Li192ELi16ELi128ELNS_18Fp8KVCacheDataTypeE0ELb0ELi512EEEvPfS3_PT_PKS4_PKT0_SA_ifPKiSC_iPKfiiiSE_SE_iiiii,@function
        .size           _ZN4vllm25paged_attention_v2_kernelI13__nv_bfloat16S1_Li192ELi16ELi128ELNS_18Fp8KVCacheDataTypeE0ELb0ELi512EEEvPfS3_PT_PKS4_PKT0_SA_ifPKiSC_iPKfiiiSE_SE_iiiii,(.L_x_29912 - _ZN4vllm25paged_attention_v2_kernelI13__nv_bfloat16S1_Li192ELi16ELi128ELNS_18Fp8KVCacheDataTypeE0ELb0ELi512EEEvPfS3_PT_PKS4_PKT0_SA_ifPKiSC_iPKfiiiSE_SE_iiiii)
        .other          _ZN4vllm25paged_attention_v2_kernelI13__nv_bfloat16S1_Li192ELi16ELi128ELNS_18Fp8KVCacheDataTypeE0ELb0ELi512EEEvPfS3_PT_PKS4_PKT0_SA_ifPKiSC_iPKfiiiSE_SE_iiiii,@"STO_CUDA_ENTRY STV_DEFAULT"
_ZN4vllm25paged_attention_v2_kernelI13__nv_bfloat16S1_Li192ELi16ELi128ELNS_18Fp8KVCacheDataTypeE0ELb0ELi512EEEvPfS3_PT_PKS4_PKT0_SA_ifPKiSC_iPKfiiiSE_SE_iiiii:
.text._ZN4vllm25paged_attention_v2_kernelI13__nv_bfloat16S1_Li192ELi16ELi128ELNS_18Fp8KVCacheDataTypeE0ELb0ELi512EEEvPfS3_PT_PKS4_PKT0_SA_ifPKiSC_iPKfiiiSE_SE_iiiii:
        /* <DEDUP_REMOVED lines=84> */
[----:B------:R-:W-:-:S04]  /*0540*/  LOP3.LUT R2, R7, R6, RZ, 0x3c, !PT ;  /* 0x0000000607027212 */ /* 0x000fc800078e3cff */
[----:B------:R-:W-:Y:S02]  /*0550*/  ISETP.GE.AND P2, PT, R2, RZ, PT ;  /* 0x000000ff0200720c */ /* 0x000fe40003f46270 */
[----:B------:R-:W-:-:S04]  /*0560*/  LEA.HI R2, R32, R32, RZ, 0x1 ;  /* 0x0000002020027211 */ /* 0x000fc800078f08ff */
[----:B------:R-:W-:Y:S01]  /*0570*/  LOP3.LUT R5, R2, 0xfffffffe, RZ, 0xc0, !PT ;  /* 0xfffffffe02057812 */ /* 0x000fe200078ec0ff */
[----:B------:R-:W-:Y:S01]  /*0580*/  @P0 VIADD R0, R0, 0x1 ;  /* 0x0000000100000836 */ /* 0x000fe20000000000 */
[C---:B------:R-:W-:Y:S02]  /*0590*/  ISETP.GT.AND P0, PT, R32.reuse, 0x2f, PT ;  /* 0x0000002f2000780c */ /* 0x040fe40003f04270 */
[----:B------:R-:W-:Y:S01]  /*05a0*/  SHF.R.S32.HI R73, RZ, 0x1, R2 ;  /* 0x00000001ff497819 */ /* 0x000fe20000011402 */
[----:B------:R-:W-:Y:S02]  /*05b0*/  IMAD.IADD R76, R32, 0x1, -R5 ;  /* 0x00000001204c7824 */ /* 0x000fe400078e0a05 */
[----:B------:R-:W-:Y:S01]  /*05c0*/  @!P2 IMAD.MOV R0, RZ, RZ, -R0 ;  /* 0x000000ffff00a224 */ /* 0x000fe200078e0a00 */
[----:B------:R-:W-:-:S07]  /*05d0*/  @!P1 LOP3.LUT R0, RZ, R6, RZ, 0x33, !PT ;  /* 0x00000006ff009212 */ /* 0x000fce00078e33ff */
[----:B------:R-:W-:Y:S05]  /*05e0*/  @P0 BRA `(.L_x_19370) ;  /* 0x0000000400400947 */ /* 0x000fea0003800000 */
[----:B------:R-:W-:Y:S01]  /*05f0*/  VIMNMX R2, R73, -0x28, !PT ;  /* 0xffffffd849027848 */ /* 0x000fe20007fe0100 */
[----:B------:R-:W-:Y:S01]  /*0600*/  ULDC UR5, c[0x0][0x268] ;  /* 0x00009a0000057ab9 */ /* 0x000fe20000000800 */
[----:B------:R-:W-:Y:S01]  /*0610*/  IMAD R5, R7, 0xc0, RZ ;  /* 0x000000c007057824 */ /* 0x000fe200078e02ff */
        /* <DEDUP_REMOVED lines=20> */
[----:B------:R-:W-:Y:S02]  /*0760*/  IADD3 R12, P1, R12, 0x4, RZ ;  /* 0x000000040c0c7810 */ /* 0x000fe40007f3e0ff */
[----:B------:R-:W-:-:S05]  /*0770*/  LEA.HI.X R15, R15, UR9, R8, 0x1, P3 ;  /* 0x000000090f0f7c11 */ /* 0x000fca00098f0c08 */
[----:B------:R-:W-:Y:S01]  /*0780*/  IMAD.X R15, RZ, RZ, R15, P1 ;  /* 0x000000ffff0f7224 */ /* 0x000fe200008e060f */
[----:B0-----:R-:W-:-:S05]  /*0790*/  LEA R7, R7, R2, 0x18 ;  /* 0x0000000207077211 */ /* 0x001fca00078ec0ff */
[----:B------:R-:W-:-:S05]  /*07a0*/  IMAD R7, R76, 0xc0, R7 ;  /* 0x000000c04c077824 */ /* 0x000fca00078e0207 */
[----:B------:R-:W-:Y:S01]  /*07b0*/  IADD3 R8, R7, 0x4, R6 ;  /* 0x0000000407087810 */ /* 0x000fe20007ffe006 */
[----:B------:R-:W-:Y:S02]  /*07c0*/  IMAD.MOV.U32 R6, RZ, RZ, R3 ;  /* 0x000000ffff067224 */ /* 0x000fe400078e0003 */
[----:B------:R-:W-:-:S07]  /*07d0*/  IMAD.MOV.U32 R7, RZ, RZ, R73 ;  /* 0x000000ffff077224 */ /* 0x000fce00078e0049 */
.L_x_19373:
[----:B------:R-:W-:Y:S02]  /*07e0*/  IMAD.MOV.U32 R2, RZ, RZ, R12 ;  /* 0x000000ffff027224 */ /* 0x000fe400078e000c */
        /* <DEDUP_REMOVED lines=12> */
.L_x_19372:
[----:B------:R-:W-:Y:S05]  /*08b0*/  BSYNC B1 ;  /* 0x0000000000017941 */ /* 0x000fea0003800000 */
.L_x_19371:
[----:B------:R-:W-:Y:S05]  /*08c0*/  @!P0 BRA `(.L_x_19370) ;  /* 0x0000000000888947 */ /* 0x000fea0003800000 */
[----:B------:R-:W0:Y:S01]  /*08d0*/  S2R R3, SR_CgaCtaId ;  /* 0x0000000000037919 */ /* 0x000e220000008800 */
[----:B------:R-:W1:Y:S01]  /*08e0*/  LDC.64 R14, c[0x0][0x228] ;  /* 0x00008a00ff0e7b82 */ /* 0x000e620000000a00 */
[----:B------:R-:W-:Y:S02]  /*08f0*/  MOV R2, 0x400 ;  /* 0x0000040000027802 */ /* 0x000fe40000000f00 */
[----:B------:R-:W-:-:S05]  /*0900*/  IADD3 R4, P0, R4, R5, RZ ;  /* 0x0000000504047210 */ /* 0x000fca0007f1e0ff */
[----:B------:R-:W-:Y:S01]  /*0910*/  IMAD.X R10, R10, 0x1, R13, P0 ;  /* 0x000000010a0a7824 */ /* 0x000fe200000e060d */
[----:B-1----:R-:W-:-:S04]  /*0920*/  LEA R14, P0, R4, R14, 0x1 ;  /* 0x0000000e040e7211 */ /* 0x002fc800078008ff */
[----:B------:R-:W-:Y:S01]  /*0930*/  LEA.HI.X R15, R4, R15, R10, 0x1, P0 ;  /* 0x0000000f040f7211 */ /* 0x000fe200000f0c0a */
[----:B------:R-:W-:Y:S01]  /*0940*/  VIADD R4, R7, 0xffffff00 ;  /* 0xffffff0007047836 */ /* 0x000fe20000000000 */
[----:B0-----:R-:W-:-:S05]  /*0950*/  LEA R3, R3, R2, 0x18 ;  /* 0x0000000203037211 */ /* 0x001fca00078ec0ff */
[----:B------:R-:W-:Y:S02]  /*0960*/  IMAD R2, R76, 0xc0, R3 ;  /* 0x000000c04c027824 */ /* 0x000fe400078e0203 */
[----:B------:R-:W-:-:S04]  /*0970*/  IMAD.SHL.U32 R3, R7, 0x8, RZ ;  /* 0x0000000807037824 */ /* 0x000fc800078e00ff */
[--C-:B------:R-:W-:Y:S01]  /*0980*/  IMAD R17, R76, 0x4, R3.reuse ;  /* 0x000000044c117824 */ /* 0x100fe200078e0203 */
[----:B------:R-:W-:-:S07]  /*0990*/  IADD3 R5, R2, 0x400, R3 ;  /* 0x0000040002057810 */ /* 0x000fce0007ffe003 */
.L_x_19374:
        /* <DEDUP_REMOVED lines=19> */
[----:B0-----:R-:W-:Y:S01]  /*0ad0*/  VIADD R5, R5, 0x800 ;  /* 0x0000080005057836 */ /* 0x001fe20000000000 */
[----:B------:R-:W-:Y:S06]  /*0ae0*/  @!P0 BRA `(.L_x_19374) ;  /* 0xfffffffc00ac8947 */ /* 0x000fec000383ffff */
.L_x_19370:
[----:B------:R-:W-:Y:S05]  /*0af0*/  BSYNC B0 ;  /* 0x0000000000007941 */ /* 0x000fea0003800000 */
.L_x_19369:
        /* <DEDUP_REMOVED lines=14> */
[----:B0-----:R-:W-:Y:S01]  /*0be0*/  LEA R75, R2, R75, 0x5 ;  /* 0x0000004b024b7211 */ /* 0x001fe200078e28ff */
[----:B------:R-:W-:Y:S03]  /*0bf0*/  BAR.SYNC.DEFER_BLOCKING 0x0 ;  /* 0x0000000000007b1d */ /* 0x000fe60000010000 */
[----:B------:R-:W-:-:S13]  /*0c00*/  ISETP.GE.AND P0, PT, R75, UR4, PT ;  /* 0x000000044b007c0c */ /* 0x000fda000bf06270 */
[----:B------:R-:W-:Y:S05]  /*0c10*/  @P0 BRA `(.L_x_19376) ;  /* 0x0000005c00640947 */ /* 0x000fea0003800000 */
[----:B------:R-:W0:Y:S01]  /*0c20*/  S2R R7, SR_CgaCtaId ;  /* 0x0000000000077919 */ /* 0x000e220000008800 */
[C---:B------:R-:W-:Y:S01]  /*0c30*/  IMAD.SHL.U32 R72, R76.reuse, 0x4, RZ ;  /* 0x000000044c487824 */ /* 0x040fe200078e00ff */
[----:B------:R-:W-:Y:S01]  /*0c40*/  SHF.R.S32.HI R2, RZ, 0x1f, R73 ;  /* 0x0000001fff027819 */ /* 0x000fe20000011449 */
[C---:B------:R-:W-:Y:S01]  /*0c50*/  VIADD R6, R76.reuse, 0x8 ;  /* 0x000000084c067836 */ /* 0x040fe20000000000 */
[----:B------:R-:W-:Y:S01]  /*0c60*/  MOV R4, 0x400 ;  /* 0x0000040000047802 */ /* 0x000fe20000000f00 */
[----:B------:R-:W-:Y:S01]  /*0c70*/  VIADD R12, R76, 0x1c ;  /* 0x0000001c4c0c7836 */ /* 0x000fe20000000000 */
[----:B------:R-:W-:Y:S01]  /*0c80*/  SHF.R.S32.HI R3, RZ, 0x1f, R72 ;  /* 0x0000001fff037819 */ /* 0x000fe20000011448 */
[----:B------:R-:W-:Y:S01]  /*0c90*/  IMAD.SHL.U32 R68, R6, 0x4, RZ ;  /* 0x0000000406447824 */ /* 0x000fe200078e00ff */
[----:B------:R-:W-:Y:S01]  /*0ca0*/  LEA.HI R2, R2, R73, RZ, 0x4 ;  /* 0x0000004902027211 */ /* 0x000fe200078f20ff */
[----:B------:R-:W-:Y:S01]  /*0cb0*/  IMAD.SHL.U32 R52, R12, 0x4, RZ ;  /* 0x000000040c347824 */ /* 0x000fe200078e00ff */
[----:B------:R-:W-:Y:S01]  /*0cc0*/  LEA.HI R3, R3, R72, RZ, 0x3 ;  /* 0x0000004803037211 */ /* 0x000fe200078f18ff */
[----:B------:R-:W-:Y:S01]  /*0cd0*/  VIADD R16, R76, 0x24 ;  /* 0x000000244c107836 */ /* 0x000fe20000000000 */
[----:B------:R-:W-:Y:S01]  /*0ce0*/  LOP3.LUT R2, R2, 0xfffffff0, RZ, 0xc0, !PT ;  /* 0xfffffff002027812 */ /* 0x000fe200078ec0ff */
[----:B------:R-:W-:Y:S01]  /*0cf0*/  VIADD R14, R76, 0x28 ;  /* 0x000000284c0e7836 */ /* 0x000fe20000000000 */
[----:B------:R-:W-:Y:S01]  /*0d00*/  LOP3.LUT R5, R3, 0xfffffff8, RZ, 0xc0, !PT ;  /* 0xfffffff803057812 */ /* 0x000fe200078ec0ff */
[----:B------:R-:W-:Y:S01]  /*0d10*/  IMAD.SHL.U32 R44, R16, 0x4, RZ ;  /* 0x00000004102c7824 */ /* 0x000fe200078e00ff */
[----:B------:R-:W-:Y:S01]  /*0d20*/  SHF.R.S32.HI R9, RZ, 0x1f, R68 ;  /* 0x0000001fff097819 */ /* 0x000fe20000011444 */
[----:B------:R-:W-:Y:S01]  /*0d30*/  IMAD.IADD R73, R73, 0x1, -R2 ;  /* 0x0000000149497824 */ /* 0x000fe200078e0a02 */
[----:B------:R-:W-:Y:S01]  /*0d40*/  IADD3 R10, R76, 0x20, RZ ;  /* 0x000000204c0a7810 */ /* 0x000fe20007ffe0ff */
[----:B------:R-:W-:Y:S01]  /*0d50*/  IMAD.IADD R72, R72, 0x1, -R5 ;  /* 0x0000000148487824 */ /* 0x000fe200078e0a05 */
[----:B------:R-:W-:Y:S01]  /*0d60*/  LEA.HI R9, R9, R68, RZ, 0x3 ;  /* 0x0000004409097211 */ /* 0x000fe200078f18ff */
[C---:B------:R-:W-:Y:S01]  /*0d70*/  VIADD R2, R76.reuse, 0x2 ;  /* 0x000000024c027836 */ /* 0x040fe20000000000 */
[C---:B------:R-:W-:Y:S01]  /*0d80*/  IADD3 R20, R76.reuse, 0x2c, RZ ;  /* 0x0000002c4c147810 */ /* 0x040fe20007ffe0ff */
[----:B------:R-:W-:Y:S01]  /*0d90*/  VIADD R5, R76, 0x6 ;  /* 0x000000064c057836 */ /* 0x000fe20000000000 */
[----:B------:R-:W-:Y:S01]  /*0da0*/  LOP3.LUT R9, R9, 0xfffffff8, RZ, 0xc0, !PT ;  /* 0xfffffff809097812 */ /* 0x000fe200078ec0ff */
[----:B------:R-:W-:Y:S01]  /*0db0*/  IMAD.SHL.U32 R2, R2, 0x4, RZ ;  /* 0x0000000402027824 */ /* 0x000fe200078e00ff */
[----:B------:R-:W-:Y:S01]  /*0dc0*/  ULDC UR7, c[0x0][0x270] ;  /* 0x00009c0000077ab9 */ /* 0x000fe20000000800 */
[----:B------:R-:W-:Y:S01]  /*0dd0*/  IMAD.SHL.U32 R48, R10, 0x4, RZ ;  /* 0x000000040a307824 */ /* 0x000fe200078e00ff */
[----:B------:R-:W-:Y:S01]  /*0de0*/  SHF.L.U32 R69, R5, 0x2, RZ ;  /* 0x0000000205457819 */ /* 0x000fe200000006ff */
[----:B------:R-:W-:Y:S01]  /*0df0*/  IMAD.IADD R68, R68, 0x1, -R9 ;  /* 0x0000000144447824 */ /* 0x000fe200078e0a09 */
[----:B------:R-:W-:Y:S01]  /*0e00*/  SHF.R.S32.HI R5, RZ, 0x1f, R2 ;  /* 0x0000001fff057819 */ /* 0x000fe20000011402 */
[----:B------:R-:W-:Y:S01]  /*0e10*/  IMAD.SHL.U32 R40, R14, 0x4, RZ ;  /* 0x000000040e287824 */ /* 0x000fe200078e00ff */
[----:B0-----:R-:W-:Y:S01]  /*0e20*/  LEA R3, R7, R4, 0x18 ;  /* 0x0000000407037211 */ /* 0x001fe200078ec0ff */
[C---:B------:R-:W-:Y:S01]  /*0e30*/  VIADD R4, R76.reuse, 0x4 ;  /* 0x000000044c047836 */ /* 0x040fe20000000000 */
[----:B------:R-:W-:Y:S01]  /*0e40*/  SHF.R.S32.HI R6, RZ, 0x1f, R69 ;  /* 0x0000001fff067819 */ /* 0x000fe20000011445 */
[----:B------:R-:W-:Y:S01]  /*0e50*/  VIADD R22, R76, 0x2e ;  /* 0x0000002e4c167836 */ /* 0x000fe20000000000 */
[----:B------:R-:W-:Y:S01]  /*0e60*/  LEA.HI R5, R5, R2, RZ, 0x3 ;  /* 0x0000000205057211 */ /* 0x000fe200078f18ff */
[----:B------:R-:W-:Y:S01]  /*0e70*/  IMAD.SHL.U32 R4, R4, 0x4, RZ ;  /* 0x0000000404047824 */ /* 0x000fe200078e00ff */
[----:B------:R-:W-:Y:S01]  /*0e80*/  LEA.HI R6, R6, R69, RZ, 0x3 ;  /* 0x0000004506067211 */ /* 0x000fe200078f18ff */
[----:B------:R-:W-:Y:S01]  /*0e90*/  IMAD R18, R0, UR7, RZ ;  /* 0x0000000700127c24 */ /* 0x000fe2000f8e02ff */
[----:B------:R-:W-:Y:S01]  /*0ea0*/  LOP3.LUT R5, R5, 0xfffffff8, RZ, 0xc0, !PT ;  /* 0xfffffff805057812 */ /* 0x000fe200078ec0ff */
[----:B------:R-:W-:Y:S01]  /*0eb0*/  IMAD.SHL.U32 R83, R73, 0x8, RZ ;  /* 0x0000000849537824 */ /* 0x000fe200078e00ff */
[----:B------:R-:W-:Y:S01]  /*0ec0*/  SHF.R.S32.HI R7, RZ, 0x1f, R4 ;  /* 0x0000001fff077819 */ /* 0x000fe20000011404 */
[----:B------:R-:W0:Y:S01]  /*0ed0*/  LDC R31, c[0x0][0x26c] ;  /* 0x00009b00ff1f7b82 */ /* 0x000e220000000800 */
[----:B------:R-:W-:Y:S01]  /*0ee0*/  LOP3.LUT R6, R6, 0xfffffff8, RZ, 0xc0, !PT ;  /* 0xfffffff806067812 */ /* 0x000fe200078ec0ff */
[----:B------:R-:W-:Y:S01]  /*0ef0*/  IMAD.IADD R71, R2, 0x1, -R5 ;  /* 0x0000000102477824 */ /* 0x000fe200078e0a05 */
[----:B------:R-:W-:Y:S01]  /*0f00*/  LEA.HI R7, R7, R4, RZ, 0x3 ;  /* 0x0000000407077211 */ /* 0x000fe200078f18ff */
[C---:B------:R-:W-:Y:S01]  /*0f10*/  VIADD R5, R76.reuse, 0xc ;  /* 0x0000000c4c057836 */ /* 0x040fe20000000000 */
[----:B------:R-:W-:Y:S01]  /*0f20*/  SHF.R.S32.HI R21, RZ, 0x1f, R48 ;  /* 0x0000001fff157819 */ /* 0x000fe20000011430 */
[----:B------:R-:W-:Y:S01]  /*0f30*/  IMAD.IADD R69, R69, 0x1, -R6 ;  /* 0x0000000145457824 */ /* 0x000fe200078e0a06 */
[----:B------:R-:W-:Y:S01]  /*0f40*/  LOP3.LUT R7, R7, 0xfffffff8, RZ, 0xc0, !PT ;  /* 0xfffffff807077812 */ /* 0x000fe200078ec0ff */
[C---:B------:R-:W-:Y:S01]  /*0f50*/  VIADD R6, R76.reuse, 0xa ;  /* 0x0000000a4c067836 */ /* 0x040fe20000000000 */
[----:B------:R-:W-:Y:S01]  /*0f60*/  SHF.L.U32 R66, R5, 0x2, RZ ;  /* 0x0000000205427819 */ /* 0x000fe200000006ff */
[----:B------:R-:W-:Y:S01]  /*0f70*/  VIADD R2, R76, 0x10 ;  /* 0x000000104c027836 */ /* 0x000fe20000000000 */
[----:B------:R-:W-:Y:S01]  /*0f80*/  LEA.HI R21, R21, R48, RZ, 0x3 ;  /* 0x0000003015157211 */ /* 0x000fe200078f18ff */
[----:B------:R-:W-:Y:S01]  /*0f90*/  IMAD.IADD R70, R4, 0x1, -R7 ;  /* 0x0000000104467824 */ /* 0x000fe200078e0a07 */
[----:B------:R-:W-:Y:S01]  /*0fa0*/  SHF.R.S32.HI R9, RZ, 0x1f, R66 ;  /* 0x0000001fff097819 */ /* 0x000fe20000011442 */
[----:B------:R-:W-:Y:S01]  /*0fb0*/  VIADD R4, R76, 0xe ;  /* 0x0000000e4c047836 */ /* 0x000fe20000000000 */
[----:B------:R-:W-:Y:S01]  /*0fc0*/  LOP3.LUT R21, R21, 0xfffffff8, RZ, 0xc0, !PT ;  /* 0xfffffff815157812 */ /* 0x000fe200078ec0ff */
[----:B------:R-:W-:Y:S01]  /*0fd0*/  IMAD.SHL.U32 R6, R6, 0x4, RZ ;  /* 0x0000000406067824 */ /* 0x000fe200078e00ff */
[----:B------:R-:W-:Y:S01]  /*0fe0*/  LEA.HI R9, R9, R66, RZ, 0x3 ;  /* 0x0000004209097211 */ /* 0x000fe200078f18ff */
[----:B------:R-:W-:Y:S01]  /*0ff0*/  IMAD.SHL.U32 R65, R4, 0x4, RZ ;  /* 0x0000000404417824 */ /* 0x000fe200078e00ff */
[----:B------:R-:W-:Y:S01]  /*1000*/  SHF.R.S32.HI R25, RZ, 0x1f, R40 ;  /* 0x0000001fff197819 */ /* 0x000fe20000011428 */
[----:B------:R-:W-:Y:S01]  /*1010*/  IMAD.SHL.U32 R64, R2, 0x4, RZ ;  /* 0x0000000402407824 */ /* 0x000fe200078e00ff */
[----:B------:R-:W-:Y:S01]  /*1020*/  SHF.R.S32.HI R7, RZ, 0x1f, R6 ;  /* 0x0000001fff077819 */ /* 0x000fe20000011406 */
[----:B------:R-:W-:Y:S01]  /*1030*/  IMAD.IADD R48, R48, 0x1, -R21 ;  /* 0x0000000130307824 */ /* 0x000fe200078e0a15 */
[----:B------:R-:W-:Y:S01]  /*1040*/  SHF.R.S32.HI R8, RZ, 0x1f, R65 ;  /* 0x0000001fff087819 */ /* 0x000fe20000011441 */
        /* <DEDUP_REMOVED lines=8> */
[----:B------:R-:W-:Y:S01]  /*10d0*/  SHF.R.S32.HI R11, RZ, 0x1f, R64 ;  /* 0x0000001fff0b7819 */ /* 0x000fe20000011440 */
[----:B------:R-:W-:Y:S01]  /*10e0*/  IMAD.IADD R65, R65, 0x1, -R8 ;  /* 0x0000000141417824 */ /* 0x000fe200078e0a08 */
[----:B------:R-:W-:Y:S01]  /*10f0*/  SHF.R.S32.HI R21, RZ, 0x1f, R44 ;  /* 0x0000001fff157819 */ /* 0x000fe2000001142c */
[----:B------:R-:W-:Y:S01]  /*1100*/  IMAD.IADD R66, R66, 0x1, -R9 ;  /* 0x0000000142427824 */ /* 0x000fe200078e0a09 */
[----:B------:R-:W-:Y:S01]  /*1110*/  LEA.HI R11, R11, R64, RZ, 0x3 ;  /* 0x000000400b0b7211 */ /* 0x000fe200078f18ff */
[C---:B------:R-:W-:Y:S01]  /*1120*/  VIADD R8, R76.reuse, 0x14 ;  /* 0x000000144c087836 */ /* 0x040fe20000000000 */
[----:B------:R-:W-:Y:S01]  /*1130*/  LEA.HI R21, R21, R44, RZ, 0x3 ;  /* 0x0000002c15157211 */ /* 0x000fe200078f18ff */
[C---:B------:R-:W-:Y:S01]  /*1140*/  VIADD R9, R76.reuse, 0x12 ;  /* 0x000000124c097836 */ /* 0x040fe20000000000 */
[----:B------:R-:W-:Y:S01]  /*1150*/  LOP3.LUT R11, R11, 0xfffffff8, RZ, 0xc0, !PT ;  /* 0xfffffff80b0b7812 */ /* 0x000fe200078ec0ff */
[----:B------:R-:W-:Y:S01]  /*1160*/  VIADD R6, R76, 0x18 ;  /* 0x000000184c067836 */ /* 0x000fe20000000000 */
[----:B------:R-:W-:Y:S01]  /*1170*/  LEA.HI R25, R25, R40, RZ, 0x3 ;  /* 0x0000002819197211 */ /* 0x000fe200078f18ff */
[----:B------:R-:W-:Y:S01]  /*1180*/  IMAD.SHL.U32 R60, R8, 0x4, RZ ;  /* 0x00000004083c7824 */ /* 0x000fe200078e00ff */
[----:B------:R-:W-:Y:S01]  /*1190*/  SHF.L.U32 R62, R9, 0x2, RZ ;  /* 0x00000002093e7819 */ /* 0x000fe200000006ff */
[----:B------:R-:W-:Y:S01]  /*11a0*/  IMAD.SHL.U32 R56, R6, 0x4, RZ ;  /* 0x0000000406387824 */ /* 0x000fe200078e00ff */
[----:B------:R-:W-:Y:S01]  /*11b0*/  LOP3.LUT R21, R21, 0xfffffff8, RZ, 0xc0, !PT ;  /* 0xfffffff815157812 */ /* 0x000fe200078ec0ff */
[----:B------:R-:W-:Y:S01]  /*11c0*/  IMAD.IADD R64, R64, 0x1, -R11 ;  /* 0x0000000140407824 */ /* 0x000fe200078e0a0b */
[----:B------:R-:W-:Y:S01]  /*11d0*/  SHF.R.S32.HI R13, RZ, 0x1f, R60 ;  /* 0x0000001fff0d7819 */ /* 0x000fe2000001143c */
[----:B------:R-:W-:Y:S01]  /*11e0*/  VIADD R7, R76, 0x16 ;  /* 0x000000164c077836 */ /* 0x000fe20000000000 */
[----:B------:R-:W-:Y:S01]  /*11f0*/  SHF.R.S32.HI R11, RZ, 0x1f, R62 ;  /* 0x0000001fff0b7819 */ /* 0x000fe2000001143e */
[----:B------:R-:W-:Y:S01]  /*1200*/  IMAD.IADD R44, R44, 0x1, -R21 ;  /* 0x000000012c2c7824 */ /* 0x000fe200078e0a15 */
[----:B------:R-:W-:Y:S01]  /*1210*/  SHF.R.S32.HI R17, RZ, 0x1f, R56 ;  /* 0x0000001fff117819 */ /* 0x000fe20000011438 */
[----:B------:R-:W-:Y:S01]  /*1220*/  IMAD.SHL.U32 R58, R7, 0x4, RZ ;  /* 0x00000004073a7824 */ /* 0x000fe200078e00ff */
[----:B------:R-:W-:-:S02]  /*1230*/  LEA.HI R13, R13, R60, RZ, 0x3 ;  /* 0x0000003c0d0d7211 */ /* 0x000fc400078f18ff */
[----:B------:R-:W-:Y:S02]  /*1240*/  LEA.HI R11, R11, R62, RZ, 0x3 ;  /* 0x0000003e0b0b7211 */ /* 0x000fe400078f18ff */
[----:B------:R-:W-:Y:S02]  /*1250*/  LEA.HI R17, R17, R56, RZ, 0x3 ;  /* 0x0000003811117211 */ /* 0x000fe400078f18ff */
[----:B------:R-:W-:Y:S02]  /*1260*/  LOP3.LUT R13, R13, 0xfffffff8, RZ, 0xc0, !PT ;  /* 0xfffffff80d0d7812 */ /* 0x000fe400078ec0ff */
[----:B------:R-:W-:Y:S02]  /*1270*/  SHF.R.S32.HI R15, RZ, 0x1f, R58 ;  /* 0x0000001fff0f7819 */ /* 0x000fe4000001143a */
[----:B------:R-:W-:Y:S01]  /*1280*/  LOP3.LUT R11, R11, 0xfffffff8, RZ, 0xc0, !PT ;  /* 0xfffffff80b0b7812 */ /* 0x000fe200078ec0ff */
[----:B------:R-:W-:Y:S01]  /*1290*/  IMAD.IADD R60, R60, 0x1, -R13 ;  /* 0x000000013c3c7824 */ /* 0x000fe200078e0a0d */
[----:B------:R-:W-:Y:S01]  /*12a0*/  LOP3.LUT R17, R17, 0xfffffff8, RZ, 0xc0, !PT ;  /* 0xfffffff811117812 */ /* 0x000fe200078ec0ff */
[----:B------:R-:W-:Y:S01]  /*12b0*/  VIADD R13, R76, 0x1a ;  /* 0x0000001a4c0d7836 */ /* 0x000fe20000000000 */
[----:B------:R-:W-:Y:S01]  /*12c0*/  LEA.HI R15, R15, R58, RZ, 0x3 ;  /* 0x0000003a0f0f7211 */ /* 0x000fe200078f18ff */
[----:B------:R-:W-:Y:S01]  /*12d0*/  IMAD.IADD R62, R62, 0x1, -R11 ;  /* 0x000000013e3e7824 */ /* 0x000fe200078e0a0b */
[----:B------:R-:W-:Y:S01]  /*12e0*/  LOP3.LUT R25, R25, 0xfffffff8, RZ, 0xc0, !PT ;  /* 0xfffffff819197812 */ /* 0x000fe200078ec0ff */
        /* <DEDUP_REMOVED lines=8> */
[----:B------:R-:W-:Y:S01]  /*1370*/  IMAD.IADD R58, R58, 0x1, -R15 ;  /* 0x000000013a3a7824 */ /* 0x000fe200078e0a0f */
[----:B------:R-:W-:Y:S01]  /*1380*/  SHF.R.S32.HI R15, RZ, 0x1f, R54 ;  /* 0x0000001fff0f7819 */ /* 0x000fe20000011436 */
[----:B------:R-:W-:Y:S01]  /*1390*/  IMAD.IADD R40, R40, 0x1, -R25 ;  /* 0x0000000128287824 */ /* 0x000fe200078e0a19 */
[----:B------:R-:W-:-:S02]  /*13a0*/  LOP3.LUT R17, R17, 0xfffffff8, RZ, 0xc0, !PT ;  /* 0xfffffff811117812 */ /* 0x000fc400078ec0ff */
[----:B------:R-:W-:Y:S02]  /*13b0*/  SHF.R.S32.HI R19, RZ, 0x1f, R50 ;  /* 0x0000001fff137819 */ /* 0x000fe40000011432 */
[----:B------:R-:W-:Y:S01]  /*13c0*/  LEA.HI R15, R15, R54, RZ, 0x3 ;  /* 0x000000360f0f7211 */ /* 0x000fe200078f18ff */
[----:B------:R-:W-:Y:S01]  /*13d0*/  IMAD.IADD R52, R52, 0x1, -R17 ;  /* 0x0000000134347824 */ /* 0x000fe200078e0a11 */
[----:B------:R-:W-:Y:S01]  /*13e0*/  LEA.HI R19, R19, R50, RZ, 0x3 ;  /* 0x0000003213137211 */ /* 0x000fe200078f18ff */
[----:B------:R-:W-:Y:S01]  /*13f0*/  VIADD R17, R76, 0x22 ;  /* 0x000000224c117836 */ /* 0x000fe20000000000 */
[----:B------:R-:W-:Y:S02]  /*1400*/  LOP3.LUT R15, R15, 0xfffffff8, RZ, 0xc0, !PT ;  /* 0xfffffff80f0f7812 */ /* 0x000fe400078ec0ff */
[----:B------:R-:W-:Y:S01]  /*1410*/  LOP3.LUT R19, R19, 0xfffffff8, RZ, 0xc0, !PT ;  /* 0xfffffff813137812 */ /* 0x000fe200078ec0ff */
[----:B------:R-:W-:Y:S01]  /*1420*/  IMAD.SHL.U32 R46, R17, 0x4, RZ ;  /* 0x00000004112e7824 */ /* 0x000fe200078e00ff */
[----:B------:R-:W-:Y:S01]  /*1430*/  IADD3 R82, P0, R18, R83, RZ ;  /* 0x0000005312527210 */ /* 0x000fe20007f1e0ff */
[----:B------:R-:W-:Y:S01]  /*1440*/  IMAD.IADD R54, R54, 0x1, -R15 ;  /* 0x0000000136367824 */ /* 0x000fe200078e0a0f */
[----:B------:R-:W-:Y:S01]  /*1450*/  IADD3 R15, R76, 0x26, RZ ;  /* 0x000000264c0f7810 */ /* 0x000fe20007ffe0ff */
[----:B------:R-:W-:Y:S01]  /*1460*/  IMAD.IADD R50, R50, 0x1, -R19 ;  /* 0x0000000132327824 */ /* 0x000fe200078e0a13 */
[----:B------:R-:W-:-:S02]  /*1470*/  SHF.R.S32.HI R19, RZ, 0x1f, R46 ;  /* 0x0000001fff137819 */ /* 0x000fc4000001142e */
[----:B------:R-:W-:Y:S01]  /*1480*/  SHF.R.S32.HI R25, RZ, 0x1f, R34 ;  /* 0x0000001fff197819 */ /* 0x000fe20000011422 */
[----:B------:R-:W-:Y:S01]  /*1490*/  IMAD.SHL.U32 R42, R15, 0x4, RZ ;  /* 0x000000040f2a7824 */ /* 0x000fe200078e00ff */
[----:B------:R-:W-:Y:S02]  /*14a0*/  LEA.HI R19, R19, R46, RZ, 0x3 ;  /* 0x0000002e13137211 */ /* 0x000fe400078f18ff */
[----:B------:R-:W-:Y:S02]  /*14b0*/  LEA.HI.X.SX32 R83, R18, R27, 0x1, P0 ;  /* 0x0000001b12537211 */ /* 0x000fe400000f0eff */
[----:B------:R-:W-:Y:S02]  /*14c0*/  LOP3.LUT R19, R19, 0xfffffff8, RZ, 0xc0, !PT ;  /* 0xfffffff813137812 */ /* 0x000fe400078ec0ff */
[----:B------:R-:W-:Y:S02]  /*14d0*/  SHF.R.S32.HI R23, RZ, 0x1f, R42 ;  /* 0x0000001fff177819 */ /* 0x000fe4000001142a */
[----:B-----5:R-:W-:Y:S01]  /*14e0*/  FSETP.NEU.FTZ.AND P0, PT, R77, RZ, PT ;  /* 0x000000ff4d00720b */ /* 0x020fe20003f1d000 */
[----:B------:R-:W-:Y:S01]  /*14f0*/  IMAD.IADD R46, R46, 0x1, -R19 ;  /* 0x000000012e2e7824 */ /* 0x000fe200078e0a13 */
[----:B------:R-:W-:Y:S01]  /*1500*/  LEA.HI R23, R23, R42, RZ, 0x3 ;  /* 0x0000002a17177211 */ /* 0x000fe200078f18ff */
[----:B------:R-:W-:Y:S01]  /*1510*/  VIADD R19, R76, 0x2a ;  /* 0x0000002a4c137836 */ /* 0x000fe20000000000 */
[----:B------:R-:W-:-:S02]  /*1520*/  LEA.HI R25, R25, R34, RZ, 0x3 ;  /* 0x0000002219197211 */ /* 0x000fc400078f18ff */
[----:B------:R-:W-:Y:S01]  /*1530*/  LOP3.LUT R23, R23, 0xfffffff8, RZ, 0xc0, !PT ;  /* 0xfffffff817177812 */ /* 0x000fe200078ec0ff */
[----:B------:R-:W-:Y:S01]  /*1540*/  IMAD.SHL.U32 R38, R19, 0x4, RZ ;  /* 0x0000000413267824 */ /* 0x000fe200078e00ff */
[----:B------:R-:W-:Y:S02]  /*1550*/  LEA.HI R6, R6, R6, RZ, 0x1 ;  /* 0x0000000606067211 */ /* 0x000fe400078f08ff */
[----:B------:R-:W-:Y:S01]  /*1560*/  LEA.HI R13, R13, R13, RZ, 0x1 ;  /* 0x0000000d0d0d7211 */ /* 0x000fe200078f08ff */
[----:B------:R-:W-:Y:S01]  /*1570*/  IMAD.IADD R42, R42, 0x1, -R23 ;  /* 0x000000012a2a7824 */ /* 0x000fe200078e0a17 */
[----:B------:R-:W-:Y:S01]  /*1580*/  SHF.R.S32.HI R21, RZ, 0x1f, R38 ;  /* 0x0000001fff157819 */ /* 0x000fe20000011426 */
[----:B------:R-:W-:Y:S01]  /*1590*/  IMAD.SHL.U32 R6, R6, 0x40, RZ ;  /* 0x0000004006067824 */ /* 0x000fe200078e00ff */
[----:B------:R-:W-:Y:S01]  /*15a0*/  SHF.R.S32.HI R23, RZ, 0x1f, R36 ;  /* 0x0000001fff177819 */ /* 0x000fe20000011424 */
[----:B------:R-:W-:Y:S01]  /*15b0*/  IMAD.SHL.U32 R13, R13, 0x40, RZ ;  /* 0x000000400d0d7824 */ /* 0x000fe200078e00ff */
[----:B------:R-:W-:-:S02]  /*15c0*/  LEA.HI R21, R21, R38, RZ, 0x3 ;  /* 0x0000002615157211 */ /* 0x000fc400078f18ff */
[----:B------:R-:W-:Y:S02]  /*15d0*/  LEA.HI R23, R23, R36, RZ, 0x3 ;  /* 0x0000002417177211 */ /* 0x000fe400078f18ff */
        /* <DEDUP_REMOVED lines=21> */
[----:B------:R-:W-:Y:S01]  /*1730*/  LEA.HI R9, R9, R9, RZ, 0x1 ;  /* 0x0000000909097211 */ /* 0x000fe200078f08ff */
[----:B------:R-:W-:Y:S01]  /*1740*/  IMAD.SHL.U32 R5, R5, 0x40, RZ ;  /* 0x0000004005057824 */ /* 0x000fe200078e00ff */
[----:B------:R-:W-:Y:S01]  /*1750*/  LEA.HI R8, R8, R8, RZ, 0x1 ;  /* 0x0000000808087211 */ /* 0x000fe200078f08ff */
[----:B------:R-:W-:Y:S01]  /*1760*/  IMAD.SHL.U32 R4, R4, 0x40, RZ ;  /* 0x0000004004047824 */ /* 0x000fe200078e00ff */
[----:B------:R-:W-:Y:S01]  /*1770*/  LEA.HI R7, R7, R7, RZ, 0x1 ;  /* 0x0000000707077211 */ /* 0x000fe200078f08ff */
[----:B------:R-:W-:Y:S01]  /*1780*/  IMAD.SHL.U32 R9, R9, 0x40, RZ ;  /* 0x0000004009097824 */ /* 0x000fe200078e00ff */
[----:B------:R-:W-:Y:S01]  /*1790*/  LOP3.LUT R21, R21, 0xfffffff8, RZ, 0xc0, !PT ;  /* 0xfffffff815157812 */ /* 0x000fe200078ec0ff */
[----:B------:R-:W-:Y:S01]  /*17a0*/  IMAD.SHL.U32 R8, R8, 0x40, RZ ;  /* 0x0000004008087824 */ /* 0x000fe200078e00ff */
[----:B------:R-:W-:Y:S01]  /*17b0*/  LOP3.LUT R23, R23, 0xfffffff8, RZ, 0xc0, !PT ;  /* 0xfffffff817177812 */ /* 0x000fe200078ec0ff */
[----:B------:R-:W-:Y:S01]  /*17c0*/  IMAD.SHL.U32 R7, R7, 0x40, RZ ;  /* 0x0000004007077824 */ /* 0x000fe200078e00ff */
[----:B------:R-:W-:Y:S01]  /*17d0*/  LOP3.LUT R25, R25, 0xfffffff8, RZ, 0xc0, !PT ;  /* 0xfffffff819197812 */ /* 0x000fe200078ec0ff */
[----:B------:R-:W-:Y:S01]  /*17e0*/  IMAD.IADD R38, R38, 0x1, -R21 ;  /* 0x0000000126267824 */ /* 0x000fe200078e0a15 */
[----:B------:R-:W-:Y:S01]  /*17f0*/  LEA.HI R2, R2, R2, RZ, 0x1 ;  /* 0x0000000202027211 */ /* 0x000fe200078f08ff */
[----:B------:R-:W-:Y:S01]  /*1800*/  IMAD.IADD R36, R36, 0x1, -R23 ;  /* 0x0000000124247824 */ /* 0x000fe200078e0a17 */
[----:B------:R-:W-:Y:S01]  /*1810*/  SHF.L.U32 R16, R16, 0x6, RZ ;  /* 0x0000000610107819 */ /* 0x000fe200000006ff */
[----:B------:R-:W-:Y:S01]  /*1820*/  IMAD.IADD R34, R34, 0x1, -R25 ;  /* 0x0000000122227824 */ /* 0x000fe200078e0a19 */
[----:B------:R-:W-:Y:S01]  /*1830*/  SHF.L.U32 R63, R2, 0x6, RZ ;  /* 0x00000006023f7819 */ /* 0x000fe200000006ff */
[----:B------:R-:W-:Y:S01]  /*1840*/  IMAD R2, R76, 0xc0, R3 ;  /* 0x000000c04c027824 */ /* 0x000fe200078e0203 */
        /* <DEDUP_REMOVED lines=17> */
[----:B0-----:R-:W-:Y:S02]  /*1960*/  SHF.R.S32.HI R31, RZ, 0x1f, R31 ;  /* 0x0000001fff1f7819 */ /* 0x001fe4000001141f */
[----:B------:R-:W-:-:S02]  /*1970*/  LOP3.LUT R63, R63, 0xffffff80, RZ, 0xc0, !PT ;  /* 0xffffff803f3f7812 */ /* 0x000fc400078ec0ff */
        /* <DEDUP_REMOVED lines=25> */
[----:B------:R-:W-:Y:S02]  /*1b10*/  IMAD.MOV.U32 R74, RZ, RZ, -0x800001 ;  /* 0xff7fffffff4a7424 */ /* 0x000fe400078e00ff */
[----:B------:R-:W-:-:S07]  /*1b20*/  IMAD.MOV.U32 R78, RZ, RZ, R75 ;  /* 0x000000ffff4e7224 */ /* 0x000fce00078e004b */
.L_x_19381:
[----:B01----:R-:W-:-:S04]  /*1b30*/  IADD3 R25, P0, R78, UR5, RZ ;  /* 0x000000054e197c10 */ /* 0x003fc8000ff1e0ff */
[----:B------:R-:W-:Y:S02]  /*1b40*/  LEA.HI.X.SX32 R26, R78, UR18, 0x1, P0 ;  /* 0x000000124e1a7c11 */ /* 0x000fe400080f0eff */
[----:B------:R-:W-:-:S04]  /*1b50*/  LEA R24, P0, R25, UR12, 0x2 ;  /* 0x0000000c19187c11 */ /* 0x000fc8000f8010ff */
[----:B------:R-:W-:-:S05]  /*1b60*/  LEA.HI.X R25, R25, UR13, R26, 0x2, P0 ;  /* 0x0000000d19197c11 */ /* 0x000fca00080f141a */
[----:B------:R-:W2:Y:S01]  /*1b70*/  LDG.E.CONSTANT R24, desc[UR10][R24.64] ;  /* 0x0000000a18187981 */ /* 0x000ea2000c1e9900 */
[----:B------:R-:W-:-:S05]  /*1b80*/  VIADD R26, R76, 0x2 ;  /* 0x000000024c1a7836 */ /* 0x000fca0000000000 */
[----:B------:R-:W-:-:S05]  /*1b90*/  LEA.HI R27, R26, R26, RZ, 0x1 ;  /* 0x0000001a1a1b7211 */ /* 0x000fca00078f08ff */
[----:B------:R-:W-:-:S05]  /*1ba0*/  IMAD.SHL.U32 R27, R27, 0x40, RZ ;  /* 0x000000401b1b7824 */ /* 0x000fca00078e00ff */
[----:B------:R-:W-:-:S04]  /*1bb0*/  LOP3.LUT R27, R27, 0xffffff80, RZ, 0xc0, !PT ;  /* 0xffffff801b1b7812 */ /* 0x000fc800078ec0ff */
[----:B------:R-:W-:Y:S02]  /*1bc0*/  SHF.R.S32.HI R81, RZ, 0x1f, R27 ;  /* 0x0000001fff517819 */ /* 0x000fe4000001141b */
[----:B--2---:R-:W-:Y:S01]  /*1bd0*/  SHF.R.S32.HI R26, RZ, 0x1f, R24 ;  /* 0x0000001fff1a7819 */ /* 0x004fe20000011418 */
[----:B------:R-:W-:-:S04]  /*1be0*/  IMAD.WIDE.U32 R84, R24, UR19, R82 ;  /* 0x0000001318547c25 */ /* 0x000fc8000f8e0052 */
[----:B------:R-:W-:-:S04]  /*1bf0*/  IMAD R26, R26, UR19, RZ ;  /* 0x000000131a1a7c24 */ /* 0x000fc8000f8e02ff */
[----:B------:R-:W-:Y:S01]  /*1c00*/  IMAD R77, R24, R31, R26 ;  /* 0x0000001f184d7224 */ /* 0x000fe200078e021a */
[----:B------:R-:W-:Y:S02]  /*1c10*/  SHF.R.S32.HI R26, RZ, 0x1f, R71 ;  /* 0x0000001fff1a7819 */ /* 0x000fe40000011447 */
[----:B------:R-:W-:Y:S02]  /*1c20*/  IADD3 R24, P0, P1, R71, R84, R27 ;  /* 0x0000005447187210 */ /* 0x000fe4000791e01b */
[----:B------:R-:W-:-:S04]  /*1c30*/  IADD3 R77, R85, R77, RZ ;  /* 0x0000004d554d7210 */ /* 0x000fc80007ffe0ff */
[----:B------:R-:W-:Y:S02]  /*1c40*/  IADD3.X R25, R26, R77, R81, P0, P1 ;  /* 0x0000004d1a197210 */ /* 0x000fe400007e2451 */
[----:B------:R-:W-:-:S04]  /*1c50*/  LEA R86, P0, R24, UR20, 0x1 ;  /* 0x0000001418567c11 */ /* 0x000fc8000f8008ff */
[----:B------:R-:W-:Y:S02]  /*1c60*/  LEA.HI.X R87, R24, UR21, R25, 0x1, P0 ;  /* 0x0000001518577c11 */ /* 0x000fe400080f0c19 */
[----:B------:R-:W0:Y:S04]  /*1c70*/  LDS.128 R24, [R2] ;  /* 0x0000000002187984 */ /* 0x000e280000000c00 */
[----:B------:R-:W2:Y:S01]  /*1c80*/  LDG.E.CONSTANT R81, desc[UR10][R86.64] ;  /* 0x0000000a56517981 */ /* 0x000ea2000c1e9900 */
[----:B------:R-:W-:Y:S02]  /*1c90*/  SHF.R.S32.HI R90, RZ, 0x1f, R72 ;  /* 0x0000001fff5a7819 */ /* 0x000fe40000011448 */
[----:B------:R-:W-:Y:S01]  /*1ca0*/  IADD3 R85, P0, R72, R84, RZ ;  /* 0x0000005448557210 */ /* 0x000fe20007f1e0ff */
[----:B------:R1:W3:Y:S04]  /*1cb0*/  LDG.E.CONSTANT R91, desc[UR10][R86.64+0x4] ;  /* 0x0000040a565b7981 */ /* 0x0002e8000c1e9900 */
[----:B------:R-:W-:Y:S01]  /*1cc0*/  IMAD.X R90, R90, 0x1, R77, P0 ;  /* 0x000000015a5a7824 */ /* 0x000fe200000e064d */
[----:B------:R-:W-:-:S04]  /*1cd0*/  LEA R88, P0, R85, UR20, 0x1 ;  /* 0x0000001455587c11 */ /* 0x000fc8000f8008ff */
[----:B------:R-:W-:-:S05]  /*1ce0*/  LEA.HI.X R89, R85, UR21, R90, 0x1, P0 ;  /* 0x0000001555597c11 */ /* 0x000fca00080f0c5a */
[----:B------:R-:W1:Y:S01]  /*1cf0*/  LDG.E.CONSTANT R87, desc[UR10][R88.64] ;  /* 0x0000000a58577981 */ /* 0x000e62000c1e9900 */
[C---:B0-----:R-:W-:Y:S01]  /*1d00*/  IMAD.U32 R90, R26.reuse, 0x10000, RZ ;  /* 0x000100001a5a7824 */ /* 0x041fe200078e00ff */
[----:B------:R-:W-:-:S05]  /*1d10*/  PRMT R26, R26, 0x7632, R26 ;  /* 0x000076321a1a7816 */ /* 0x000fca000000001a */
[----:B------:R-:W-:Y:S02]  /*1d20*/  IMAD.U32 R26, R26, 0x10000, RZ ;  /* 0x000100001a1a7824 */ /* 0x000fe400078e00ff */
[C---:B--2---:R-:W-:Y:S01]  /*1d30*/  IMAD.U32 R85, R81.reuse, 0x10000, RZ ;  /* 0x0001000051557824 */ /* 0x044fe200078e00ff */
[----:B------:R-:W-:-:S03]  /*1d40*/  PRMT R81, R81, 0x7632, R81 ;  /* 0x0000763251517816 */ /* 0x000fc60000000051 */
[----:B------:R-:W-:Y:S02]  /*1d50*/  FMUL.FTZ R90, R90, R85 ;  /* 0x000000555a5a7220 */ /* 0x000fe40000410000 */
[----:B------:R-:W-:-:S04]  /*1d60*/  IMAD.U32 R81, R81, 0x10000, RZ ;  /* 0x0001000051517824 */ /* 0x000fc800078e00ff */
[----:B------:R-:W-:Y:S02]  /*1d70*/  FMUL.FTZ R81, R26, R81 ;  /* 0x000000511a517220 */ /* 0x000fe40000410000 */
[----:B------:R-:W2:Y:S01]  /*1d80*/  LDG.E.CONSTANT R26, desc[UR10][R88.64+0x4] ;  /* 0x0000040a581a7981 */ /* 0x000ea2000c1e9900 */
[----:B------:R-:W-:Y:S02]  /*1d90*/  IMAD.U32 R85, R24, 0x10000, RZ ;  /* 0x0001000018557824 */ /* 0x000fe400078e00ff */
[----:B-1----:R-:W-:-:S04]  /*1da0*/  IMAD.U32 R86, R87, 0x10000, RZ ;  /* 0x0001000057567824 */ /* 0x002fc800078e00ff */
[----:B------:R-:W-:Y:S01]  /*1db0*/  FFMA.FTZ R90, R85, R86, R90 ;  /* 0x00000056555a7223 */ /* 0x000fe2000001005a */
[----:B------:R-:W-:Y:S02]  /*1dc0*/  PRMT R85, R24, 0x7632, R85 ;  /* 0x0000763218557816 */ /* 0x000fe40000000055 */
[----:B------:R-:W-:-:S03]  /*1dd0*/  PRMT R24, R87, 0x7632, R24 ;  /* 0x0000763257187816 */ /* 0x000fc60000000018 */
[----:B------:R-:W-:Y:S02]  /*1de0*/  IMAD.U32 R86, R85, 0x10000, RZ ;  /* 0x0001000055567824 */ /* 0x000fe400078e00ff */
[----:B------:R-:W-:Y:S02]  /*1df0*/  IMAD.U32 R24, R24, 0x10000, RZ ;  /* 0x0001000018187824 */ /* 0x000fe400078e00ff */
[----:B---3--:R-:W-:Y:S02]  /*1e00*/  IMAD.U32 R85, R91, 0x10000, RZ ;  /* 0x000100005b557824 */ /* 0x008fe400078e00ff */
[----:B------:R-:W-:Y:S01]  /*1e10*/  FFMA.FTZ R81, R86, R24, R81 ;  /* 0x0000001856517223 */ /* 0x000fe20000010051 */
[----:B------:R-:W-:-:S05]  /*1e20*/  SHF.L.U32 R24, R27, 0x10, RZ ;  /* 0x000000101b187819 */ /* 0x000fca00000006ff */
[----:B------:R-:W-:Y:S01]  /*1e30*/  FMUL.FTZ R86, R24, R85 ;  /* 0x0000005518567220 */ /* 0x000fe20000410000 */
[----:B------:R-:W-:Y:S01]  /*1e40*/  IMAD.U32 R85, R25, 0x10000, RZ ;  /* 0x0001000019557824 */ /* 0x000fe200078e00ff */
[----:B------:R-:W-:Y:S02]  /*1e50*/  PRMT R27, R27, 0x7632, R27 ;  /* 0x000076321b1b7816 */ /* 0x000fe4000000001b */
[----:B------:R-:W-:-:S03]  /*1e60*/  PRMT R91, R91, 0x7632, R91 ;  /* 0x000076325b5b7816 */ /* 0x000fc6000000005b */
[----:B------:R-:W-:Y:S02]  /*1e70*/  IMAD.U32 R27, R27, 0x10000, RZ ;  /* 0x000100001b1b7824 */ /* 0x000fe400078e00ff */
[----:B------:R-:W-:-:S04]  /*1e80*/  IMAD.U32 R92, R91, 0x10000, RZ ;  /* 0x000100005b5c7824 */ /* 0x000fc800078e00ff */
[----:B------:R-:W-:Y:S01]  /*1e90*/  FMUL.FTZ R92, R27, R92 ;  /* 0x0000005c1b5c7220 */ /* 0x000fe20000410000 */
[----:B------:R-:W-:Y:S01]  /*1ea0*/  SHF.R.S32.HI R27, RZ, 0x1f, R70 ;  /* 0x0000001fff1b7819 */ /* 0x000fe20000011446 */
[----:B--2---:R-:W-:-:S04]  /*1eb0*/  IMAD.U32 R24, R26, 0x10000, RZ ;  /* 0x000100001a187824 */ /* 0x004fc800078e00ff */
[----:B------:R-:W-:Y:S01]  /*1ec0*/  FFMA.FTZ R85, R85, R24, R86 ;  /* 0x0000001855557223 */ /* 0x000fe20000010056 */
[----:B------:R-:W-:-:S05]  /*1ed0*/  VIADD R24, R76, 0x4 ;  /* 0x000000044c187836 */ /* 0x000fca0000000000 */
[----:B------:R-:W-:-:S05]  /*1ee0*/  LEA.HI R24, R24, R24, RZ, 0x1 ;  /* 0x0000001818187211 */ /* 0x000fca00078f08ff */
[----:B------:R-:W-:-:S05]  /*1ef0*/  IMAD.SHL.U32 R24, R24, 0x40, RZ ;  /* 0x0000004018187824 */ /* 0x000fca00078e00ff */
[----:B------:R-:W-:-:S04]  /*1f00*/  LOP3.LUT R87, R24, 0xffffff80, RZ, 0xc0, !PT ;  /* 0xffffff8018577812 */ /* 0x000fc800078ec0ff */
[--C-:B------:R-:W-:Y:S02]  /*1f10*/  SHF.R.S32.HI R86, RZ, 0x1f, R87.reuse ;  /* 0x0000001fff567819 */ /* 0x100fe40000011457 */
[----:B------:R-:W-:-:S04]  /*1f20*/  IADD3 R24, P0, P1, R70, R84, R87 ;  /* 0x0000005446187210 */ /* 0x000fc8000791e057 */
[----:B------:R-:W-:Y:S02]  /*1f30*/  IADD3.X R27, R27, R77, R86, P0, P1 ;  /* 0x0000004d1b1b7210 */ /* 0x000fe400007e2456 */
[----:B------:R-:W-:-:S04]  /*1f40*/  LEA R86, P0, R24, UR20, 0x1 ;  /* 0x0000001418567c11 */ /* 0x000fc8000f8008ff */
[----:B------:R-:W-:-:S05]  /*1f50*/  LEA.HI.X R87, R24, UR21, R27, 0x1, P0 ;  /* 0x0000001518577c11 */ /* 0x000fca00080f0c1b */
[----:B------:R-:W2:Y:S04]  /*1f60*/  LDG.E.CONSTANT R89, desc[UR10][R86.64] ;  /* 0x0000000a56597981 */ /* 0x000ea8000c1e9900 */
[----:B------:R-:W3:Y:S01]  /*1f70*/  LDG.E.CONSTANT R91, desc[UR10][R86.64+0x4] ;  /* 0x0000040a565b7981 */ /* 0x000ee2000c1e9900 */
[----:B------:R-:W-:Y:S02]  /*1f80*/  PRMT R25, R25, 0x7632, R25 ;  /* 0x0000763219197816 */ /* 0x000fe40000000019 */
[----:B------:R-:W-:-:S03]  /*1f90*/  PRMT R26, R26, 0x7632, R26 ;  /* 0x000076321a1a7816 */ /* 0x000fc6000000001a */
[----:B------:R-:W-:Y:S02]  /*1fa0*/  IMAD.U32 R25, R25, 0x10000, RZ ;  /* 0x0001000019197824 */ /* 0x000fe400078e00ff */
[----:B------:R-:W-:-:S04]  /*1fb0*/  IMAD.U32 R26, R26, 0x10000, RZ ;  /* 0x000100001a1a7824 */ /* 0x000fc800078e00ff */
[----:B------:R-:W-:Y:S02]  /*1fc0*/  FFMA.FTZ R92, R25, R26, R92 ;  /* 0x0000001a195c7223 */ /* 0x000fe4000001005c */
[----:B------:R-:W0:Y:S02]  /*1fd0*/  LDS.128 R24, [R2+0x10] ;  /* 0x0000100002187984 */ /* 0x000e240000000c00 */
[C---:B0-----:R-:W-:Y:S02]  /*1fe0*/  SHF.L.U32 R93, R24.reuse, 0x10, RZ ;  /* 0x00000010185d7819 */ /* 0x041fe400000006ff */
[----:B------:R-:W-:-:S05]  /*1ff0*/  PRMT R24, R24, 0x7632, R24 ;  /* 0x0000763218187816 */ /* 0x000fca0000000018 */
[----:B------:R-:W-:Y:S02]  /*2000*/  IMAD.U32 R24, R24, 0x10000, RZ ;  /* 0x0001000018187824 */ /* 0x000fe400078e00ff */
[C---:B--2---:R-:W-:Y:S01]  /*2010*/  IMAD.U32 R88, R89.reuse, 0x10000, RZ ;  /* 0x0001000059587824 */ /* 0x044fe200078e00ff */
[----:B------:R-:W-:-:S05]  /*2020*/  PRMT R89, R89, 0x7632, R89 ;  /* 0x0000763259597816 */ /* 0x000fca0000000059 */
[----:B------:R-:W-:-:S04]  /*2030*/  IMAD.U32 R89, R89, 0x10000, RZ ;  /* 0x0001000059597824 */ /* 0x000fc800078e00ff */
[----:B------:R-:W-:Y:S01]  /*2040*/  FFMA.FTZ R89, R24, R89, R81 ;  /* 0x0000005918597223 */ /* 0x000fe20000010051 */
[----:B------:R-:W-:Y:S02]  /*2050*/  IMAD.U32 R24, R25, 0x10000, RZ ;  /* 0x0001000019187824 */ /* 0x000fe400078e00ff */
[----:B---3--:R-:W-:-:S04]  /*2060*/  IMAD.U32 R81, R91, 0x10000, RZ ;  /* 0x000100005b517824 */ /* 0x008fc800078e00ff */
[----:B------:R-:W-:Y:S01]  /*2070*/  FFMA.FTZ R85, R24, R81, R85 ;  /* 0x0000005118557223 */ /* 0x000fe20000010055 */
[----:B------:R-:W-:Y:S01]  /*2080*/  VIADD R24, R76, 0x6 ;  /* 0x000000064c187836 */ /* 0x000fe20000000000 */
[----:B------:R-:W-:-:S04]  /*2090*/  PRMT R25, R25, 0x7632, R25 ;  /* 0x0000763219197816 */ /* 0x000fc80000000019 */
[----:B------:R-:W-:Y:S02]  /*20a0*/  LEA.HI R24, R24, R24, RZ, 0x1 ;  /* 0x0000001818187211 */ /* 0x000fe400078f08ff */
[----:B------:R-:W-:-:S03]  /*20b0*/  PRMT R91, R91, 0x7632, R91 ;  /* 0x000076325b5b7816 */ /* 0x000fc6000000005b */
[----:B------:R-:W-:Y:S02]  /*20c0*/  IMAD.SHL.U32 R24, R24, 0x40, RZ ;  /* 0x0000004018187824 */ /* 0x000fe400078e00ff */
[----:B------:R-:W-:Y:S01]  /*20d0*/  FFMA.FTZ R88, R93, R88, R90 ;  /* 0x000000585d587223 */ /* 0x000fe2000001005a */
[----:B------:R-:W-:Y:S02]  /*20e0*/  IMAD.U32 R25, R25, 0x10000, RZ ;  /* 0x0001000019197824 */ /* 0x000fe400078e00ff */
[----:B------:R-:W-:Y:S01]  /*20f0*/  IMAD.U32 R90, R91, 0x10000, RZ ;  /* 0x000100005b5a7824 */ /* 0x000fe200078e00ff */
[----:B------:R-:W-:-:S03]  /*2100*/  LOP3.LUT R24, R24, 0xffffff80, RZ, 0xc0, !PT ;  /* 0xffffff8018187812 */ /* 0x000fc600078ec0ff */
[----:B------:R-:W-:Y:S01]  /*2110*/  FFMA.FTZ R90, R25, R90, R92 ;  /* 0x0000005a195a7223 */ /* 0x000fe2000001005c */
[--C-:B------:R-:W-:Y:S02]  /*2120*/  SHF.R.S32.HI R86, RZ, 0x1f, R24.reuse ;  /* 0x0000001fff567819 */ /* 0x100fe40000011418 */
[----:B------:R-:W-:Y:S02]  /*2130*/  IADD3 R25, P0, P1, R69, R84, R24 ;  /* 0x0000005445197210 */ /* 0x000fe4000791e018 */
[----:B------:R-:W-:-:S04]  /*2140*/  SHF.R.S32.HI R24, RZ, 0x1f, R69 ;  /* 0x0000001fff187819 */ /* 0x000fc80000011445 */
[----:B------:R-:W-:Y:S02]  /*2150*/  IADD3.X R86, R24, R77, R86, P0, P1 ;  /* 0x0000004d18567210 */ /* 0x000fe400007e2456 */
[----:B------:R-:W-:-:S04]  /*2160*/  LEA R24, P0, R25, UR20, 0x1 ;  /* 0x0000001419187c11 */ /* 0x000fc8000f8008ff */
[----:B------:R-:W-:-:S05]  /*2170*/  LEA.HI.X R25, R25, UR21, R86, 0x1, P0 ;  /* 0x0000001519197c11 */ /* 0x000fca00080f0c56 */
[----:B------:R-:W2:Y:S04]  /*2180*/  LDG.E.CONSTANT R87, desc[UR10][R24.64] ;  /* 0x0000000a18577981 */ /* 0x000ea8000c1e9900 */
[----:B------:R0:W3:Y:S01]  /*2190*/  LDG.E.CONSTANT R91, desc[UR10][R24.64+0x4] ;  /* 0x0000040a185b7981 */ /* 0x0000e2000c1e9900 */
[----:B------:R-:W-:Y:S01]  /*21a0*/  SHF.L.U32 R81, R26, 0x10, RZ ;  /* 0x000000101a517819 */ /* 0x000fe200000006ff */
[----:B0-----:R-:W-:-:S05]  /*21b0*/  VIADD R24, R76, 0x8 ;  /* 0x000000084c187836 */ /* 0x001fca0000000000 */
[----:B------:R-:W-:-:S05]  /*21c0*/  LEA.HI R24, R24, R24, RZ, 0x1 ;  /* 0x0000001818187211 */ /* 0x000fca00078f08ff */
[----:B------:R-:W-:-:S05]  /*21d0*/  IMAD.SHL.U32 R24, R24, 0x40, RZ ;  /* 0x0000004018187824 */ /* 0x000fca00078e00ff */
[----:B------:R-:W-:-:S04]  /*21e0*/  LOP3.LUT R25, R24, 0xffffff80, RZ, 0xc0, !PT ;  /* 0xffffff8018197812 */ /* 0x000fc800078ec0ff */
[----:B------:R-:W-:Y:S01]  /*21f0*/  IADD3 R24, P0, P1, R68, R84, R25 ;  /* 0x0000005444187210 */ /* 0x000fe2000791e019 */
[----:B--2---:R-:W-:-:S04]  /*2200*/  IMAD.U32 R86, R87, 0x10000, RZ ;  /* 0x0001000057567824 */ /* 0x004fc800078e00ff */
[----:B------:R-:W-:Y:S01]  /*2210*/  FFMA.FTZ R81, R81, R86, R88 ;  /* 0x0000005651517223 */ /* 0x000fe20000010058 */
[----:B------:R-:W-:Y:S02]  /*2220*/  PRMT R86, R26, 0x7632, R86 ;  /* 0x000076321a567816 */ /* 0x000fe40000000056 */
[----:B------:R-:W-:-:S03]  /*2230*/  PRMT R26, R87, 0x7632, R26 ;  /* 0x00007632571a7816 */ /* 0x000fc6000000001a */
[----:B------:R-:W-:Y:S02]  /*2240*/  IMAD.U32 R86, R86, 0x10000, RZ ;  /* 0x0001000056567824 */ /* 0x000fe400078e00ff */
[----:B------:R-:W-:-:S04]  /*2250*/  IMAD.U32 R26, R26, 0x10000, RZ ;  /* 0x000100001a1a7824 */ /* 0x000fc800078e00ff */
[----:B------:R-:W-:Y:S01]  /*2260*/  FFMA.FTZ R89, R86, R26, R89 ;  /* 0x0000001a56597223 */ /* 0x000fe20000010059 */
[----:B------:R-:W-:Y:S02]  /*2270*/  IMAD.U32 R26, R27, 0x10000, RZ ;  /* 0x000100001b1a7824 */ /* 0x000fe400078e00ff */
[----:B---3--:R-:W-:-:S04]  /*2280*/  IMAD.U32 R86, R91, 0x10000, RZ ;  /* 0x000100005b567824 */ /* 0x008fc800078e00ff */
[----:B------:R-:W-:Y:S01]  /*2290*/  FFMA.FTZ R85, R26, R86, R85 ;  /* 0x000000561a557223 */ /* 0x000fe20000010055 */
[----:B------:R-:W-:Y:S02]  /*22a0*/  SHF.R.S32.HI R26, RZ, 0x1f, R25 ;  /* 0x0000001fff1a7819 */ /* 0x000fe40000011419 */
[----:B------:R-:W-:-:S04]  /*22b0*/  SHF.R.S32.HI R25, RZ, 0x1f, R68 ;  /* 0x0000001fff197819 */ /* 0x000fc80000011444 */
        /* <DEDUP_REMOVED lines=16> */
[----:B------:R-:W-:Y:S02]  /*23c0*/  IMAD.U32 R88, R88, 0x10000, RZ ;  /* 0x0001000058587824 */ /* 0x000fe400078e00ff */
[----:B---3--:R-:W-:Y:S02]  /*23d0*/  IMAD.U32 R86, R92, 0x10000, RZ ;  /* 0x000100005c567824 */ /* 0x008fe400078e00ff */
[----:B------:R-:W-:Y:S01]  /*23e0*/  FFMA.FTZ R89, R24, R88, R89 ;  /* 0x0000005818597223 */ /* 0x000fe20000010059 */
[----:B------:R-:W-:-:S04]  /*23f0*/  IMAD.U32 R24, R25, 0x10000, RZ ;  /* 0x0001000019187824 */ /* 0x000fc800078e00ff */
[----:B------:R-:W-:Y:S01]  /*2400*/  FFMA.FTZ R85, R24, R86, R85 ;  /* 0x0000005618557223 */ /* 0x000fe20000010055 */
[----:B------:R-:W-:Y:S01]  /*2410*/  VIADD R24, R76, 0xa ;  /* 0x0000000a4c187836 */ /* 0x000fe20000000000 */
[----:B------:R-:W-:-:S04]  /*2420*/  PRMT R25, R25, 0x7632, R25 ;  /* 0x0000763219197816 */ /* 0x000fc80000000019 */
[----:B------:R-:W-:Y:S02]  /*2430*/  LEA.HI R24, R24, R24, RZ, 0x1 ;  /* 0x0000001818187211 */ /* 0x000fe400078f08ff */
[----:B------:R-:W-:-:S03]  /*2440*/  PRMT R92, R92, 0x7632, R92 ;  /* 0x000076325c5c7816 */ /* 0x000fc6000000005c */
[----:B------:R-:W-:Y:S02]  /*2450*/  IMAD.SHL.U32 R24, R24, 0x40, RZ ;  /* 0x0000004018187824 */ /* 0x000fe400078e00ff */
        /* <DEDUP_REMOVED lines=10> */
[----:B------:R-:W2:Y:S01]  /*2500*/  LDG.E.CONSTANT R88, desc[UR10][R24.64] ;  /* 0x0000000a18587981 */ /* 0x000ea2000c1e9900 */
[----:B------:R-:W-:-:S03]  /*2510*/  FFMA.FTZ R81, R91, R93, R81 ;  /* 0x0000005d5b517223 */ /* 0x000fc60000010051 */
[----:B------:R0:W3:Y:S01]  /*2520*/  LDG.E.CONSTANT R91, desc[UR10][R24.64+0x4] ;  /* 0x0000040a185b7981 */ /* 0x0000e2000c1e9900 */
[----:B------:R-:W-:Y:S02]  /*2530*/  SHF.L.U32 R86, R26, 0x10, RZ ;  /* 0x000000101a567819 */ /* 0x000fe400000006ff */
[----:B0-----:R-:W-:Y:S02]  /*2540*/  SHF.R.S32.HI R25, RZ, 0x1f, R66 ;  /* 0x0000001fff197819 */ /* 0x001fe40000011442 */
        /* <DEDUP_REMOVED lines=23> */
[C---:B0-----:R-:W-:Y:S01]  /*26c0*/  IMAD.U32 R91, R24.reuse, 0x10000, RZ ;  /* 0x00010000185b7824 */ /* 0x041fe200078e00ff */
[----:B------:R-:W-:-:S04]  /*26d0*/  PRMT R24, R24, 0x7632, R24 ;  /* 0x0000763218187816 */ /* 0x000fc80000000018 */
[----:B------:R-:W-:Y:S01]  /*26e0*/  SHF.L.U32 R24, R24, 0x10, RZ ;  /* 0x0000001018187819 */ /* 0x000fe200000006ff */
[C---:B--2---:R-:W-:Y:S01]  /*26f0*/  IMAD.U32 R93, R88.reuse, 0x10000, RZ ;  /* 0x00010000585d7824 */ /* 0x044fe200078e00ff */
[----:B------:R-:W-:-:S05]  /*2700*/  PRMT R88, R88, 0x7632, R88 ;  /* 0x0000763258587816 */ /* 0x000fca0000000058 */
[----:B------:R-:W-:Y:S02]  /*2710*/  IMAD.U32 R88, R88, 0x10000, RZ ;  /* 0x0001000058587824 */ /* 0x000fe400078e00ff */
[----:B---3--:R-:W-:Y:S02]  /*2720*/  IMAD.U32 R86, R92, 0x10000, RZ ;  /* 0x000100005c567824 */ /* 0x008fe400078e00ff */
[----:B------:R-:W-:Y:S01]  /*2730*/  FFMA.FTZ R89, R24, R88, R89 ;  /* 0x0000005818597223 */ /* 0x000fe20000010059 */
[C---:B------:R-:W-:Y:S01]  /*2740*/  IMAD.U32 R24, R25.reuse, 0x10000, RZ ;  /* 0x0001000019187824 */ /* 0x040fe200078e00ff */
[----:B------:R-:W-:Y:S02]  /*2750*/  PRMT R25, R25, 0x7632, R25 ;  /* 0x0000763219197816 */ /* 0x000fe40000000019 */
[----:B------:R-:W-:-:S03]  /*2760*/  PRMT R92, R92, 0x7632, R92 ;  /* 0x000076325c5c7816 */ /* 0x000fc6000000005c */
[----:B------:R-:W-:Y:S02]  /*2770*/  IMAD.U32 R25, R25, 0x10000, RZ ;  /* 0x0001000019197824 */ /* 0x000fe400078e00ff */
[----:B------:R-:W-:Y:S02]  /*2780*/  IMAD.U32 R92, R92, 0x10000, RZ ;  /* 0x000100005c5c7824 */ /* 0x000fe400078e00ff */
[----:B------:R-:W-:Y:S01]  /*2790*/  FFMA.FTZ R85, R24, R86, R85 ;  /* 0x0000005618557223 */ /* 0x000fe20000010055 */
[----:B------:R-:W-:Y:S01]  /*27a0*/  SHF.R.S32.HI R86, RZ, 0x1f, R80 ;  /* 0x0000001fff567819 */ /* 0x000fe20000011450 */
[----:B------:R-:W-:Y:S01]  /*27b0*/  FFMA.FTZ R90, R25, R92, R90 ;  /* 0x0000005c195a7223 */ /* 0x000fe2000001005a */
[----:B------:R-:W-:Y:S02]  /*27c0*/  SHF.R.S32.HI R24, RZ, 0x1f, R65 ;  /* 0x0000001fff187819 */ /* 0x000fe40000011441 */
[----:B------:R-:W-:-:S04]  /*27d0*/  IADD3 R25, P0, P1, R65, R84, R80 ;  /* 0x0000005441197210 */ /* 0x000fc8000791e050 */
[----:B------:R-:W-:Y:S02]  /*27e0*/  IADD3.X R86, R24, R77, R86, P0, P1 ;  /* 0x0000004d18567210 */ /* 0x000fe400007e2456 */
[----:B------:R-:W-:-:S04]  /*27f0*/  LEA R24, P0, R25, UR20, 0x1 ;  /* 0x0000001419187c11 */ /* 0x000fc8000f8008ff */
[----:B------:R-:W-:-:S05]  /*2800*/  LEA.HI.X R25, R25, UR21, R86, 0x1, P0 ;  /* 0x0000001519197c11 */ /* 0x000fca00080f0c56 */
[----:B------:R-:W2:Y:S01]  /*2810*/  LDG.E.CONSTANT R88, desc[UR10][R24.64] ;  /* 0x0000000a18587981 */ /* 0x000ea2000c1e9900 */
[----:B------:R-:W-:-:S03]  /*2820*/  FFMA.FTZ R81, R91, R93, R81 ;  /* 0x0000005d5b517223 */ /* 0x000fc60000010051 */
[----:B------:R0:W3:Y:S01]  /*2830*/  LDG.E.CONSTANT R91, desc[UR10][R24.64+0x4] ;  /* 0x0000040a185b7981 */ /* 0x0000e2000c1e9900 */
[----:B------:R-:W-:Y:S01]  /*2840*/  IMAD.U32 R86, R26, 0x10000, RZ ;  /* 0x000100001a567824 */ /* 0x000fe200078e00ff */
        /* <DEDUP_REMOVED lines=9> */
[----:B------:R-:W-:Y:S01]  /*28e0*/  SHF.L.U32 R26, R27, 0x10, RZ ;  /* 0x000000101b1a7819 */ /* 0x000fe200000006ff */
        /* <DEDUP_REMOVED lines=15> */
[----:B------:R-:W-:-:S05]  /*29e0*/  PRMT R24, R24, 0x7632, R24 ;  /* 0x0000763218187816 */ /* 0x000fca0000000018 */
[----:B------:R-:W-:Y:S02]  /*29f0*/  IMAD.U32 R24, R24, 0x10000, RZ ;  /* 0x0001000018187824 */ /* 0x000fe400078e00ff */
[C---:B--2---:R-:W-:Y:S01]  /*2a00*/  IMAD.U32 R93, R88.reuse, 0x10000, RZ ;  /* 0x00010000585d7824 */ /* 0x044fe200078e00ff */
[----:B------:R-:W-:-:S05]  /*2a10*/  PRMT R88, R88, 0x7632, R88 ;  /* 0x0000763258587816 */ /* 0x000fca0000000058 */
[----:B------:R-:W-:Y:S02]  /*2a20*/  IMAD.U32 R88, R88, 0x10000, RZ ;  /* 0x0001000058587824 */ /* 0x000fe400078e00ff */
[----:B---3--:R-:W-:Y:S02]  /*2a30*/  IMAD.U32 R86, R92, 0x10000, RZ ;  /* 0x000100005c567824 */ /* 0x008fe400078e00ff */
[----:B------:R-:W-:Y:S01]  /*2a40*/  FFMA.FTZ R89, R24, R88, R89 ;  /* 0x0000005818597223 */ /* 0x000fe20000010059 */
[C---:B------:R-:W-:Y:S01]  /*2a50*/  IMAD.U32 R24, R25.reuse, 0x10000, RZ ;  /* 0x0001000019187824 */ /* 0x040fe200078e00ff */
[----:B------:R-:W-:Y:S02]  /*2a60*/  PRMT R25, R25, 0x7632, R25 ;  /* 0x0000763219197816 */ /* 0x000fe40000000019 */
[----:B------:R-:W-:Y:S02]  /*2a70*/  PRMT R92, R92, 0x7632, R92 ;  /* 0x000076325c5c7816 */ /* 0x000fe4000000005c */
[----:B------:R-:W-:-:S03]  /*2a80*/  SHF.L.U32 R25, R25, 0x10, RZ ;  /* 0x0000001019197819 */ /* 0x000fc600000006ff */
[----:B------:R-:W-:Y:S02]  /*2a90*/  IMAD.U32 R92, R92, 0x10000, RZ ;  /* 0x000100005c5c7824 */ /* 0x000fe400078e00ff */
[----:B------:R-:W-:Y:S01]  /*2aa0*/  FFMA.FTZ R85, R24, R86, R85 ;  /* 0x0000005618557223 */ /* 0x000fe20000010055 */
[--C-:B------:R-:W-:Y:S01]  /*2ab0*/  SHF.R.S32.HI R86, RZ, 0x1f, R61.reuse ;  /* 0x0000001fff567819 */ /* 0x100fe2000001143d */
        /* <DEDUP_REMOVED lines=59> */
[----:B0-----:R-:W-:-:S04]  /*2e70*/  IADD3 R24, P0, P1, R56, R84, R55 ;  /* 0x0000005438187210 */ /* 0x001fc8000791e037 */
[----:B------:R-:W-:Y:S01]  /*2e80*/  IADD3.X R25, R29, R77, R30, P0, P1 ;  /* 0x0000004d1d197210 */ /* 0x000fe200007e241e */
[----:B--2---:R-:W-:-:S04]  /*2e90*/  IMAD.U32 R87, R88, 0x10000, RZ ;  /* 0x0001000058577824 */ /* 0x004fc800078e00ff */
[----:B------:R-:W-:Y:S01]  /*2ea0*/  FFMA.FTZ R81, R86, R87, R81 ;  /* 0x0000005756517223 */ /* 0x000fe20000010051 */
[----:B------:R-:W-:Y:S02]  /*2eb0*/  PRMT R86, R26, 0x7632, R86 ;  /* 0x000076321a567816 */ /* 0x000fe40000000056 */
[----:B------:R-:W-:Y:S02]  /*2ec0*/  PRMT R26, R88, 0x7632, R26 ;  /* 0x00007632581a7816 */ /* 0x000fe4000000001a */
[----:B------:R-:W-:-:S03]  /*2ed0*/  SHF.L.U32 R86, R86, 0x10, RZ ;  /* 0x0000001056567819 */ /* 0x000fc600000006ff */
[----:B------:R-:W-:-:S04]  /*2ee0*/  IMAD.U32 R26, R26, 0x10000, RZ ;  /* 0x000100001a1a7824 */ /* 0x000fc800078e00ff */
[----:B------:R-:W-:Y:S01]  /*2ef0*/  FFMA.FTZ R89, R86, R26, R89 ;  /* 0x0000001a56597223 */ /* 0x000fe20000010059 */
[----:B------:R-:W-:Y:S02]  /*2f00*/  IMAD.U32 R26, R27, 0x10000, RZ ;  /* 0x000100001b1a7824 */ /* 0x000fe400078e00ff */
[----:B---3--:R-:W-:-:S04]  /*2f10*/  IMAD.U32 R86, R91, 0x10000, RZ ;  /* 0x000100005b567824 */ /* 0x008fc800078e00ff */
[----:B------:R-:W-:Y:S01]  /*2f20*/  FFMA.FTZ R85, R26, R86, R85 ;  /* 0x000000561a557223 */ /* 0x000fe20000010055 */
        /* <DEDUP_REMOVED lines=18> */
[C---:B------:R-:W-:Y:S02]  /*3050*/  SHF.L.U32 R24, R25.reuse, 0x10, RZ ;  /* 0x0000001019187819 */ /* 0x040fe400000006ff */
[----:B------:R-:W-:Y:S02]  /*3060*/  PRMT R25, R25, 0x7632, R25 ;  /* 0x0000763219197816 */ /* 0x000fe40000000019 */
[----:B------:R-:W-:-:S03]  /*3070*/  PRMT R92, R92, 0x7632, R92 ;  /* 0x000076325c5c7816 */ /* 0x000fc6000000005c */
[----:B------:R-:W-:Y:S02]  /*3080*/  IMAD.U32 R25, R25, 0x10000, RZ ;  /* 0x0001000019197824 */ /* 0x000fe400078e00ff */
[----:B------:R-:W-:-:S04]  /*3090*/  IMAD.U32 R92, R92, 0x10000, RZ ;  /* 0x000100005c5c7824 */ /* 0x000fc800078e00ff */
[----:B------:R-:W-:Y:S01]  /*30a0*/  FFMA.FTZ R90, R25, R92, R90 ;  /* 0x0000005c195a7223 */ /* 0x000fe2000001005a */
[----:B------:R-:W-:Y:S01]  /*30b0*/  IADD3 R25, P0, P1, R54, R84, R53 ;  /* 0x0000005436197210 */ /* 0x000fe2000791e035 */
[----:B------:R-:W-:-:S03]  /*30c0*/  FFMA.FTZ R85, R24, R86, R85 ;  /* 0x0000005618557223 */ /* 0x000fc60000010055 */
[----:B------:R-:W-:Y:S02]  /*30d0*/  LEA R24, P2, R25, UR20, 0x1 ;  /* 0x0000001419187c11 */ /* 0x000fe4000f8408ff */
[----:B------:R-:W-:-:S04]  /*30e0*/  IADD3.X R86, R23, R77, R28, P0, P1 ;  /* 0x0000004d17567210 */ /* 0x000fc800007e241c */
[----:B------:R-:W-:-:S05]  /*30f0*/  LEA.HI.X R25, R25, UR21, R86, 0x1, P2 ;  /* 0x0000001519197c11 */ /* 0x000fca00090f0c56 */
[----:B------:R-:W2:Y:S01]  /*3100*/  LDG.E.CONSTANT R88, desc[UR10][R24.64] ;  /* 0x0000000a18587981 */ /* 0x000ea2000c1e9900 */
[----:B------:R-:W-:-:S03]  /*3110*/  FFMA.FTZ R81, R91, R93, R81 ;  /* 0x0000005d5b517223 */ /* 0x000fc60000010051 */
[----:B------:R0:W3:Y:S01]  /*3120*/  LDG.E.CONSTANT R91, desc[UR10][R24.64+0x4] ;  /* 0x0000040a185b7981 */ /* 0x0000e2000c1e9900 */
[C---:B------:R-:W-:Y:S01]  /*3130*/  IMAD.U32 R86, R26.reuse, 0x10000, RZ ;  /* 0x000100001a567824 */ /* 0x040fe200078e00ff */
[----:B------:R-:W-:-:S05]  /*3140*/  PRMT R26, R26, 0x7632, R26 ;  /* 0x000076321a1a7816 */ /* 0x000fca000000001a */
[----:B------:R-:W-:Y:S01]  /*3150*/  IMAD.U32 R26, R26, 0x10000, RZ ;  /* 0x000100001a1a7824 */ /* 0x000fe200078e00ff */
[----:B0-----:R-:W-:-:S04]  /*3160*/  IADD3 R24, P0, P1, R52, R84, R51 ;  /* 0x0000005434187210 */ /* 0x001fc8000791e033 */
[----:B------:R-:W-:Y:S01]  /*3170*/  IADD3.X R25, R12, R77, R21, P0, P1 ;  /* 0x0000004d0c197210 */ /* 0x000fe200007e2415 */
[----:B--2---:R-:W-:-:S04]  /*3180*/  IMAD.U32 R87, R88, 0x10000, RZ ;  /* 0x0001000058577824 */ /* 0x004fc800078e00ff */
[----:B------:R-:W-:Y:S01]  /*3190*/  FFMA.FTZ R81, R86, R87, R81 ;  /* 0x0000005756517223 */ /* 0x000fe20000010051 */
[----:B------:R-:W-:-:S05]  /*31a0*/  PRMT R86, R88, 0x7632, R86 ;  /* 0x0000763258567816 */ /* 0x000fca0000000056 */
        /* <DEDUP_REMOVED lines=8> */
[----:B------:R2:W3:Y:S01]  /*3230*/  LDG.E.CONSTANT R92, desc[UR10][R86.64+0x4] ;  /* 0x0000040a565c7981 */ /* 0x0004e2000c1e9900 */
[----:B------:R-:W-:Y:S02]  /*3240*/  PRMT R24, R91, 0x7632, R24 ;  /* 0x000076325b187816 */ /* 0x000fe40000000018 */
[----:B------:R-:W-:-:S03]  /*3250*/  PRMT R27, R27, 0x7632, R27 ;  /* 0x000076321b1b7816 */ /* 0x000fc6000000001b */
[----:B------:R-:W-:Y:S01]  /*3260*/  IMAD.U32 R24, R24, 0x10000, RZ ;  /* 0x0001000018187824 */ /* 0x000fe200078e00ff */
[----:B------:R-:W-:-:S05]  /*3270*/  SHF.L.U32 R27, R27, 0x10, RZ ;  /* 0x000000101b1b7819 */ /* 0x000fca00000006ff */
[----:B------:R-:W-:Y:S02]  /*3280*/  FFMA.FTZ R90, R27, R24, R90 ;  /* 0x000000181b5a7223 */ /* 0x000fe4000001005a */
[----:B------:R-:W0:Y:S02]  /*3290*/  LDS.128 R24, [R2+0x70] ;  /* 0x0000700002187984 */ /* 0x000e240000000c00 */
[C---:B0-----:R-:W-:Y:S01]  /*32a0*/  IMAD.U32 R91, R24.reuse, 0x10000, RZ ;  /* 0x00010000185b7824 */ /* 0x041fe200078e00ff */
[----:B------:R-:W-:-:S05]  /*32b0*/  PRMT R24, R24, 0x7632, R24 ;  /* 0x0000763218187816 */ /* 0x000fca0000000018 */
[----:B------:R-:W-:Y:S01]  /*32c0*/  IMAD.U32 R24, R24, 0x10000, RZ ;  /* 0x0001000018187824 */ /* 0x000fe200078e00ff */
[----:B--2---:R-:W-:-:S05]  /*32d0*/  PRMT R86, R88, 0x7632, R86 ;  /* 0x0000763258567816 */ /* 0x004fca0000000056 */
[----:B------:R-:W-:-:S04]  /*32e0*/  IMAD.U32 R86, R86, 0x10000, RZ ;  /* 0x0001000056567824 */ /* 0x000fc800078e00ff */
[----:B------:R-:W-:Y:S01]  /*32f0*/  FFMA.FTZ R89, R24, R86, R89 ;  /* 0x0000005618597223 */ /* 0x000fe20000010059 */
[C---:B------:R-:W-:Y:S02]  /*3300*/  IMAD.U32 R24, R25.reuse, 0x10000, RZ ;  /* 0x0001000019187824 */ /* 0x040fe400078e00ff */
[----:B---3--:R-:W-:Y:S01]  /*3310*/  IMAD.U32 R86, R92, 0x10000, RZ ;  /* 0x000100005c567824 */ /* 0x008fe200078e00ff */
[----:B------:R-:W-:-:S03]  /*3320*/  PRMT R25, R25, 0x7632, R25 ;  /* 0x0000763219197816 */ /* 0x000fc60000000019 */
[----:B------:R-:W-:Y:S01]  /*3330*/  FFMA.FTZ R85, R24, R86, R85 ;  /* 0x0000005618557223 */ /* 0x000fe20000010055 */
[----:B------:R-:W-:Y:S01]  /*3340*/  PRMT R24, R92, 0x7632, R24 ;  /* 0x000076325c187816 */ /* 0x000fe20000000018 */
[----:B------:R-:W-:-:S04]  /*3350*/  IMAD.U32 R25, R25, 0x10000, RZ ;  /* 0x0001000019197824 */ /* 0x000fc800078e00ff */
[----:B------:R-:W-:-:S04]  /*3360*/  IMAD.U32 R24, R24, 0x10000, RZ ;  /* 0x0001000018187824 */ /* 0x000fc800078e00ff */
[----:B------:R-:W-:Y:S01]  /*3370*/  FFMA.FTZ R90, R25, R24, R90 ;  /* 0x00000018195a7223 */ /* 0x000fe2000001005a */
[----:B------:R-:W-:-:S04]  /*3380*/  IADD3 R25, P0, P1, R50, R84, R49 ;  /* 0x0000005432197210 */ /* 0x000fc8000791e031 */
[----:B------:R-:W-:Y:S02]  /*3390*/  LEA R24, P2, R25, UR20, 0x1 ;  /* 0x0000001419187c11 */ /* 0x000fe4000f8408ff */
[----:B------:R-:W-:-:S04]  /*33a0*/  IADD3.X R86, R14, R77, R3, P0, P1 ;  /* 0x0000004d0e567210 */ /* 0x000fc800007e2403 */
[----:B------:R-:W-:Y:S01]  /*33b0*/  LEA.HI.X R25, R25, UR21, R86, 0x1, P2 ;  /* 0x0000001519197c11 */ /* 0x000fe200090f0c56 */
[----:B------:R-:W-:-:S04]  /*33c0*/  IMAD.U32 R93, R88, 0x10000, RZ ;  /* 0x00010000585d7824 */ /* 0x000fc800078e00ff */
[----:B------:R-:W2:Y:S01]  /*33d0*/  LDG.E.CONSTANT R88, desc[UR10][R24.64] ;  /* 0x0000000a18587981 */ /* 0x000ea2000c1e9900 */
[----:B------:R-:W-:-:S03]  /*33e0*/  FFMA.FTZ R81, R91, R93, R81 ;  /* 0x0000005d5b517223 */ /* 0x000fc60000010051 */
[----:B------:R0:W3:Y:S01]  /*33f0*/  LDG.E.CONSTANT R91, desc[UR10][R24.64+0x4] ;  /* 0x0000040a185b7981 */ /* 0x0000e2000c1e9900 */
[C---:B------:R-:W-:Y:S02]  /*3400*/  SHF.L.U32 R86, R26.reuse, 0x10, RZ ;  /* 0x000000101a567819 */ /* 0x040fe400000006ff */
        /* <DEDUP_REMOVED lines=24> */
[----:B------:R-:W-:Y:S02]  /*3590*/  SHF.L.U32 R24, R24, 0x10, RZ ;  /* 0x0000001018187819 */ /* 0x000fe400000006ff */
        /* <DEDUP_REMOVED lines=29> */
[----:B------:R-:W-:Y:S01]  /*3770*/  SHF.L.U32 R26, R27, 0x10, RZ ;  /* 0x000000101b1a7819 */ /* 0x000fe200000006ff */
        /* <DEDUP_REMOVED lines=22> */
[----:B------:R-:W-:Y:S02]  /*38e0*/  PRMT R24, R92, 0x7632, R24 ;  /* 0x000076325c187816 */ /* 0x000fe40000000018 */
[----:B------:R-:W-:-:S03]  /*38f0*/  SHF.L.U32 R25, R25, 0x10, RZ ;  /* 0x0000001019197819 */ /* 0x000fc600000006ff */
        /* <DEDUP_REMOVED lines=40> */
[C---:B------:R-:W-:Y:S02]  /*3b80*/  IMAD.U32 R24, R25.reuse, 0x10000, RZ ;  /* 0x0001000019187824 */ /* 0x040fe400078e00ff */
[----:B---3--:R-:W-:Y:S01]  /*3b90*/  IMAD.U32 R89, R92, 0x10000, RZ ;  /* 0x000100005c597824 */ /* 0x008fe200078e00ff */
[----:B------:R-:W-:-:S03]  /*3ba0*/  PRMT R25, R25, 0x7632, R25 ;  /* 0x0000763219197816 */ /* 0x000fc60000000019 */
[--C-:B------:R-:W-:Y:S01]  /*3bb0*/  FFMA.FTZ R89, R24, R89, R85.reuse ;  /* 0x0000005918597223 */ /* 0x100fe20000010055 */
[----:B------:R-:W-:Y:S01]  /*3bc0*/  PRMT R85, R92, 0x7632, R85 ;  /* 0x000076325c557816 */ /* 0x000fe20000000055 */
[----:B------:R-:W-:-:S04]  /*3bd0*/  IMAD.U32 R25, R25, 0x10000, RZ ;  /* 0x0001000019197824 */ /* 0x000fc800078e00ff */
[----:B------:R-:W-:-:S04]  /*3be0*/  IMAD.U32 R85, R85, 0x10000, RZ ;  /* 0x0001000055557824 */ /* 0x000fc800078e00ff */
[----:B------:R-:W-:Y:S01]  /*3bf0*/  FFMA.FTZ R85, R25, R85, R90 ;  /* 0x0000005519557223 */ /* 0x000fe2000001005a */
[----:B------:R-:W-:-:S04]  /*3c00*/  IADD3 R25, P0, P1, R38, R84, R37 ;  /* 0x0000005426197210 */ /* 0x000fc8000791e025 */
[----:B------:R-:W-:Y:S02]  /*3c10*/  LEA R24, P2, R25, UR20, 0x1 ;  /* 0x0000001419187c11 */ /* 0x000fe4000f8408ff */
[----:B------:R-:W-:-:S04]  /*3c20*/  IADD3.X R86, R20, R77, R9, P0, P1 ;  /* 0x0000004d14567210 */ /* 0x000fc800007e2409 */
[----:B------:R-:W-:-:S05]  /*3c30*/  LEA.HI.X R25, R25, UR21, R86, 0x1, P2 ;  /* 0x0000001519197c11 */ /* 0x000fca00090f0c56 */
[----:B------:R-:W2:Y:S04]  /*3c40*/  LDG.E.CONSTANT R90, desc[UR10][R24.64] ;  /* 0x0000000a185a7981 */ /* 0x000ea8000c1e9900 */
[----:B------:R0:W3:Y:S01]  /*3c50*/  LDG.E.CONSTANT R92, desc[UR10][R24.64+0x4] ;  /* 0x0000040a185c7981 */ /* 0x0000e2000c1e9900 */
[----:B------:R-:W-:Y:S01]  /*3c60*/  FFMA.FTZ R81, R91, R93, R81 ;  /* 0x0000005d5b517223 */ /* 0x000fe20000010051 */
[C---:B------:R-:W-:Y:S01]  /*3c70*/  IMAD.U32 R86, R26.reuse, 0x10000, RZ ;  /* 0x000100001a567824 */ /* 0x040fe200078e00ff */
[----:B------:R-:W-:Y:S02]  /*3c80*/  PRMT R26, R26, 0x7632, R26 ;  /* 0x000076321a1a7816 */ /* 0x000fe4000000001a */
[----:B0-----:R-:W-:-:S04]  /*3c90*/  IADD3 R24, P0, P1, R36, R84, R35 ;  /* 0x0000005424187210 */ /* 0x001fc8000791e023 */
[----:B------:R-:W-:Y:S01]  /*3ca0*/  IADD3.X R25, R19, R77, R10, P0, P1 ;  /* 0x0000004d13197210 */ /* 0x000fe200007e240a */
[C---:B--2---:R-:W-:Y:S01]  /*3cb0*/  IMAD.U32 R87, R90.reuse, 0x10000, RZ ;  /* 0x000100005a577824 */ /* 0x044fe200078e00ff */
[----:B------:R-:W-:-:S03]  /*3cc0*/  PRMT R90, R90, 0x7632, R90 ;  /* 0x000076325a5a7816 */ /* 0x000fc6000000005a */
[----:B------:R-:W-:Y:S01]  /*3cd0*/  FFMA.FTZ R81, R86, R87, R81 ;  /* 0x0000005756517223 */ /* 0x000fe20000010051 */
[----:B------:R-:W-:Y:S01]  /*3ce0*/  SHF.L.U32 R87, R26, 0x10, RZ ;  /* 0x000000101a577819 */ /* 0x000fe200000006ff */
[----:B------:R-:W-:Y:S02]  /*3cf0*/  IMAD.U32 R26, R90, 0x10000, RZ ;  /* 0x000100005a1a7824 */ /* 0x000fe400078e00ff */
[----:B---3--:R-:W-:Y:S02]  /*3d00*/  IMAD.U32 R86, R92, 0x10000, RZ ;  /* 0x000100005c567824 */ /* 0x008fe400078e00ff */
[----:B------:R-:W-:Y:S01]  /*3d10*/  FFMA.FTZ R88, R87, R26, R88 ;  /* 0x0000001a57587223 */ /* 0x000fe20000010058 */
[----:B------:R-:W-:-:S04]  /*3d20*/  IMAD.U32 R26, R27, 0x10000, RZ ;  /* 0x000100001b1a7824 */ /* 0x000fc800078e00ff */
        /* <DEDUP_REMOVED lines=10> */
[----:B------:R-:W1:Y:S01]  /*3dd0*/  LDS.128 R24, [R2+0xb0] ;  /* 0x0000b00002187984 */ /* 0x000e620000000c00 */
[----:B------:R-:W-:Y:S01]  /*3de0*/  IADD3 R85, P0, P1, R34, R84, R33 ;  /* 0x0000005422557210 */ /* 0x000fe2000791e021 */
[C---:B-1----:R-:W-:Y:S01]  /*3df0*/  IMAD.U32 R84, R24.reuse, 0x10000, RZ ;  /* 0x0001000018547824 */ /* 0x042fe200078e00ff */
[----:B------:R-:W-:-:S05]  /*3e00*/  PRMT R24, R24, 0x7632, R24 ;  /* 0x0000763218187816 */ /* 0x000fca0000000018 */
[----:B0-----:R-:W-:Y:S02]  /*3e10*/  IMAD.U32 R87, R24, 0x10000, RZ ;  /* 0x0001000018577824 */ /* 0x001fe400078e00ff */
[C---:B--2---:R-:W-:Y:S01]  /*3e20*/  IMAD.U32 R93, R90.reuse, 0x10000, RZ ;  /* 0x000100005a5d7824 */ /* 0x044fe200078e00ff */
[----:B------:R-:W-:-:S05]  /*3e30*/  PRMT R90, R90, 0x7632, R90 ;  /* 0x000076325a5a7816 */ /* 0x000fca000000005a */
[----:B------:R-:W-:Y:S02]  /*3e40*/  IMAD.U32 R24, R90, 0x10000, RZ ;  /* 0x000100005a187824 */ /* 0x000fe400078e00ff */
[----:B------:R-:W-:Y:S01]  /*3e50*/  FFMA.FTZ R81, R84, R93, R81 ;  /* 0x0000005d54517223 */ /* 0x000fe20000010051 */
[----:B---3--:R-:W-:Y:S02]  /*3e60*/  IMAD.U32 R84, R91, 0x10000, RZ ;  /* 0x000100005b547824 */ /* 0x008fe400078e00ff */
[----:B------:R-:W-:Y:S01]  /*3e70*/  FFMA.FTZ R88, R87, R24, R88 ;  /* 0x0000001857587223 */ /* 0x000fe20000010058 */
[----:B------:R-:W-:-:S05]  /*3e80*/  SHF.L.U32 R24, R25, 0x10, RZ ;  /* 0x0000001019187819 */ /* 0x000fca00000006ff */
[----:B------:R-:W-:Y:S01]  /*3e90*/  FFMA.FTZ R89, R24, R84, R89 ;  /* 0x0000005418597223 */ /* 0x000fe20000010059 */
        /* <DEDUP_REMOVED lines=9> */
[----:B------:R-:W-:Y:S01]  /*3f30*/  FFMA.FTZ R92, R25, R86, R92 ;  /* 0x00000056195c7223 */ /* 0x000fe2000001005c */
[C---:B------:R-:W-:Y:S01]  /*3f40*/  IMAD.U32 R86, R26.reuse, 0x10000, RZ ;  /* 0x000100001a567824 */ /* 0x040fe200078e00ff */
[----:B------:R-:W-:Y:S01]  /*3f50*/  PRMT R26, R26, 0x7632, R26 ;  /* 0x000076321a1a7816 */ /* 0x000fe2000000001a */
[----:B------:R-:W-:Y:S01]  /*3f60*/  UMOV UR7, 0xffffffff ;  /* 0xffffffff00077882 */ /* 0x000fe20000000000 */
[C---:B--2---:R-:W-:Y:S01]  /*3f70*/  IMAD.U32 R25, R24.reuse, 0x10000, RZ ;  /* 0x0001000018197824 */ /* 0x044fe200078e00ff */
[----:B------:R-:W-:-:S03]  /*3f80*/  PRMT R24, R24, 0x7632, R24 ;  /* 0x0000763218187816 */ /* 0x000fc60000000018 */
[----:B------:R-:W-:Y:S01]  /*3f90*/  FFMA.FTZ R81, R86, R25, R81 ;  /* 0x0000001956517223 */ /* 0x000fe20000010051 */
[----:B------:R-:W-:Y:S02]  /*3fa0*/  IMAD.U32 R25, R26, 0x10000, RZ ;  /* 0x000100001a197824 */ /* 0x000fe400078e00ff */
[----:B------:R-:W-:Y:S02]  /*3fb0*/  IMAD.U32 R24, R24, 0x10000, RZ ;  /* 0x0001000018187824 */ /* 0x000fe400078e00ff */
[----:B------:R-:W-:Y:S02]  /*3fc0*/  IMAD.U32 R26, R27, 0x10000, RZ ;  /* 0x000100001b1a7824 */ /* 0x000fe400078e00ff */
[----:B------:R-:W-:Y:S01]  /*3fd0*/  FFMA.FTZ R24, R25, R24, R88 ;  /* 0x0000001819187223 */ /* 0x000fe20000010058 */
[----:B---3--:R-:W-:Y:S01]  /*3fe0*/  IMAD.U32 R25, R77, 0x10000, RZ ;  /* 0x000100004d197824 */ /* 0x008fe200078e00ff */
[----:B------:R-:W-:-:S03]  /*3ff0*/  PRMT R27, R27, 0x7632, R27 ;  /* 0x000076321b1b7816 */ /* 0x000fc6000000001b */
[----:B------:R-:W-:Y:S01]  /*4000*/  FFMA.FTZ R26, R26, R25, R89 ;  /* 0x000000191a1a7223 */ /* 0x000fe20000010059 */
[----:B------:R-:W-:Y:S01]  /*4010*/  PRMT R25, R77, 0x7632, R25 ;  /* 0x000076324d197816 */ /* 0x000fe20000000019 */
[----:B------:R-:W-:Y:S01]  /*4020*/  FADD.FTZ R81, R81, R24 ;  /* 0x0000001851517221 */ /* 0x000fe20000010000 */
[----:B------:R-:W-:-:S03]  /*4030*/  SHF.L.U32 R27, R27, 0x10, RZ ;  /* 0x000000101b1b7819 */ /* 0x000fc600000006ff */
[----:B------:R-:W-:Y:S02]  /*4040*/  IMAD.U32 R25, R25, 0x10000, RZ ;  /* 0x0001000019197824 */ /* 0x000fe400078e00ff */
[----:B------:R-:W-:Y:S02]  /*4050*/  FADD.FTZ R26, R26, R81 ;  /* 0x000000511a1a7221 */ /* 0x000fe40000010000 */
[----:B------:R-:W-:-:S04]  /*4060*/  FFMA.FTZ R25, R27, R25, R92 ;  /* 0x000000191b197223 */ /* 0x000fc8000001005c */
[----:B------:R-:W-:Y:S01]  /*4070*/  FADD.FTZ R25, R25, R26 ;  /* 0x0000001a19197221 */ /* 0x000fe20000010000 */
[----:B------:R-:W-:Y:S06]  /*4080*/  BRA.DIV UR7, `(.L_x_19378) ;  /* 0x0000008e07687947 */ /* 0x000fec000b800000 */
[----:B------:R0:W1:Y:S02]  /*4090*/  SHFL.BFLY PT, R24, R25, 0x1, 0x1f ;  /* 0x0c201f0019187f89 */ /* 0x00006400000e0000 */
.L_x_19447:
[----:B------:R-:W-:Y:S01]  /*40a0*/  ISETP.NE.AND P0, PT, R76, RZ, PT ;  /* 0x000000ff4c00720c */ /* 0x000fe20003f05270 */
[----:B-1----:R-:W-:Y:S01]  /*40b0*/  FADD.FTZ R24, R25, R24 ;  /* 0x0000001819187221 */ /* 0x002fe20000010000 */
[----:B------:R-:W-:Y:S03]  /*40c0*/  BSSY B1, `(.L_x_19379) ;  /* 0x000000e000017945 */ /* 0x000fe60003800000 */
[----:B------:R-:W-:-:S08]  /*40d0*/  FFMA.FTZ R27, R24, UR9, RZ ;  /* 0x00000009181b7c23 */ /* 0x000fd000080100ff */
[----:B------:R-:W-:Y:S05]  /*40e0*/  @P0 BRA `(.L_x_19380) ;  /* 0x00000000002c0947 */ /* 0x000fea0003800000 */
[----:B------:R-:W1:Y:S01]  /*40f0*/  S2UR UR8, SR_CgaCtaId ;  /* 0x00000000000879c3 */ /* 0x000e620000008800 */
[----:B------:R-:W-:Y:S01]  /*4100*/  UMOV UR7, 0x400 ;  /* 0x0000040000077882 */ /* 0x000fe20000000000 */
[----:B------:R-:W-:Y:S01]  /*4110*/  IMAD R24, R78, 0x10, R73 ;  /* 0x000000104e187824 */ /* 0x000fe200078e0249 */
[----:B------:R-:W-:-:S03]  /*4120*/  UIADD3 UR7, UR7, 0x1a0, URZ ;  /* 0x000001a007077890 */ /* 0x000fc6000fffe03f */
[C---:B0-----:R-:W-:Y:S01]  /*4130*/  VIADD R25, R24.reuse, -UR17 ;  /* 0x8000001118197c36 */ /* 0x041fe20008000000 */
[----:B------:R-:W-:-:S04]  /*4140*/  ISETP.GE.AND P0, PT, R24, UR16, PT ;  /* 0x0000001018007c0c */ /* 0x000fc8000bf06270 */
[----:B------:R-:W-:-:S09]  /*4150*/  FSEL R24, R27, RZ, !P0 ;  /* 0x000000ff1b187208 */ /* 0x000fd20004000000 */
[----:B------:R-:W-:Y:S01]  /*4160*/  @!P0 FMNMX.FTZ R74, R74, R27, !PT ;  /* 0x0000001b4a4a8209 */ /* 0x000fe20007810000 */
[----:B-1----:R-:W-:-:S06]  /*4170*/  ULEA UR7, UR8, UR7, 0x18 ;  /* 0x0000000708077291 */ /* 0x002fcc000f8ec03f */
[----:B------:R-:W-:-:S05]  /*4180*/  LEA R25, R25, UR7, 0x2 ;  /* 0x0000000719197c11 */ /* 0x000fca000f8e10ff */
[----:B------:R1:W-:Y:S02]  /*4190*/  STS [R25], R24 ;  /* 0x0000001819007388 */ /* 0x0003e40000000800 */
.L_x_19380:
[----:B------:R-:W-:Y:S05]  /*41a0*/  BSYNC B1 ;  /* 0x0000000000017941 */ /* 0x000fea0003800000 */
.L_x_19379:
[----:B------:R-:W-:-:S05]  /*41b0*/  VIADD R78, R78, 0x4 ;  /* 0x000000044e4e7836 */ /* 0x000fca0000000000 */
[----:B------:R-:W-:-:S13]  /*41c0*/  ISETP.GE.AND P0, PT, R78, UR4, PT ;  /* 0x000000044e007c0c */ /* 0x000fda000bf06270 */
[----:B------:R-:W-:Y:S05]  /*41d0*/  @!P0 BRA `(.L_x_19381) ;  /* 0xffffffd800548947 */ /* 0x000fea000383ffff */
[----:B------:R-:W-:Y:S05]  /*41e0*/  BRA `(.L_x_19376) ;  /* 0x0000002400f07947 */ /* 0x000fea0003800000 */
.L_x_19377:
[----:B------:R-:W-:Y:S02]  /*41f0*/  IMAD.MOV.U32 R74, RZ, RZ, -0x800001 ;  /* 0xff7fffffff4a7424 */ /* 0x000fe400078e00ff */
[----:B------:R-:W-:-:S07]  /*4200*/  IMAD.MOV.U32 R80, RZ, RZ, R75 ;  /* 0x000000ffff507224 */ /* 0x000fce00078e004b */
.L_x_19385:
[----:B0-----:R-:W-:-:S04]  /*4210*/  IADD3 R25, P0, R80, UR5, RZ ;  /* 0x0000000550197c10 */ /* 0x001fc8000ff1e0ff */
[----:B------:R-:W-:Y:S02]  /*4220*/  LEA.HI.X.SX32 R26, R80, UR18, 0x1, P0 ;  /* 0x00000012501a7c11 */ /* 0x000fe400080f0eff */
[----:B------:R-:W-:-:S04]  /*4230*/  LEA R24, P0, R25, UR14, 0x2 ;  /* 0x0000000e19187c11 */ /* 0x000fc8000f8010ff */
[----:B------:R-:W-:-:S05]  /*4240*/  LEA.HI.X R25, R25, UR15, R26, 0x2, P0 ;  /* 0x0000000f19197c11 */ /* 0x000fca00080f141a */
[----:B------:R0:W2:Y:S01]  /*4250*/  LDG.E.CONSTANT R24, desc[UR10][R24.64] ;  /* 0x0000000a18187981 */ /* 0x0000a2000c1e9900 */
[----:B------:R-:W-:Y:S01]  /*4260*/  VIADD R26, R76, 0x2 ;  /* 0x000000024c1a7836 */ /* 0x000fe20000000000 */
[----:B------:R-:W-:Y:S01]  /*4270*/  MOV R85, R83 ;  /* 0x0000005300557202 */ /* 0x000fe20000000f00 */
[----:B------:R-:W-:-:S03]  /*4280*/  IMAD.MOV.U32 R84, RZ, RZ, R82 ;  /* 0x000000ffff547224 */ /* 0x000fc600078e0052 */
[----:B------:R-:W-:-:S05]  /*4290*/  LEA.HI R27, R26, R26, RZ, 0x1 ;  /* 0x0000001a1a1b7211 */ /* 0x000fca00078f08ff */
[----:B------:R-:W-:-:S05]  /*42a0*/  IMAD.SHL.U32 R27, R27, 0x40, RZ ;  /* 0x000000401b1b7824 */ /* 0x000fca00078e00ff */
[----:B------:R-:W-:-:S04]  /*42b0*/  LOP3.LUT R78, R27, 0xffffff80, RZ, 0xc0, !PT ;  /* 0xffffff801b4e7812 */ /* 0x000fc800078ec0ff */
[----:B0-----:R-:W-:Y:S02]  /*42c0*/  SHF.R.S32.HI R25, RZ, 0x1f, R78 ;  /* 0x0000001fff197819 */ /* 0x001fe4000001144e */
[----:B------:R-:W-:Y:S02]  /*42d0*/  SHF.R.S32.HI R81, RZ, 0x1f, R72 ;  /* 0x0000001fff517819 */ /* 0x000fe40000011448 */
[----:B--2---:R-:W-:Y:S01]  /*42e0*/  SHF.R.S32.HI R26, RZ, 0x1f, R24 ;  /* 0x0000001fff1a7819 */ /* 0x004fe20000011418 */
[----:B------:R-:W-:-:S04]  /*42f0*/  IMAD.WIDE.U32 R84, R24, UR24, R84 ;  /* 0x0000001818547c25 */ /* 0x000fc8000f8e0054 */
[----:B------:R-:W-:-:S04]  /*4300*/  IMAD R26, R26, UR24, RZ ;  /* 0x000000181a1a7c24 */ /* 0x000fc8000f8e02ff */
[----:B------:R-:W-:Y:S01]  /*4310*/  IMAD R27, R24, R31, R26 ;  /* 0x0000001f181b7224 */ /* 0x000fe200078e021a */
[----:B------:R-:W-:Y:S02]  /*4320*/  IADD3 R24, P0, P1, R71, R84, R78 ;  /* 0x0000005447187210 */ /* 0x000fe4000791e04e */
[----:B------:R-:W-:Y:S01]  /*4330*/  SHF.R.S32.HI R26, RZ, 0x1f, R71 ;  /* 0x0000001fff1a7819 */ /* 0x000fe20000011447 */
[----:B------:R-:W-:Y:S01]  /*4340*/  IMAD.IADD R78, R85, 0x1, R27 ;  /* 0x00000001554e7824 */ /* 0x000fe200078e021b */
[----:B------:R-:W-:-:S04]  /*4350*/  LEA R86, P2, R24, UR22, 0x1 ;  /* 0x0000001618567c11 */ /* 0x000fc8000f8408ff */
[----:B------:R-:W-:Y:S02]  /*4360*/  IADD3.X R25, R26, R78, R25, P0, P1 ;  /* 0x0000004e1a197210 */ /* 0x000fe400007e2419 */
[----:B------:R-:W-:Y:S02]  /*4370*/  IADD3 R79, P0, R72, R84, RZ ;  /* 0x00000054484f7210 */ /* 0x000fe40007f1e0ff */
[----:B------:R-:W-:Y:S02]  /*4380*/  LEA.HI.X R87, R24, UR23, R25, 0x1, P2 ;  /* 0x0000001718577c11 */ /* 0x000fe400090f0c19 */
[----:B------:R-:W0:Y:S01]  /*4390*/  LDS.128 R24, [R2] ;  /* 0x0000000002187984 */ /* 0x000e220000000c00 */
[----:B------:R-:W-:Y:S01]  /*43a0*/  IMAD.X R92, R81, 0x1, R78, P0 ;  /* 0x00000001515c7824 */ /* 0x000fe200000e064e */
[C---:B------:R-:W-:Y:S02]  /*43b0*/  LEA R88, P0, R79.reuse, UR22, 0x1 ;  /* 0x000000164f587c11 */ /* 0x040fe4000f8008ff */
[----:B------:R-:W2:Y:S02]  /*43c0*/  LDG.E.CONSTANT R85, desc[UR10][R86.64] ;  /* 0x0000000a56557981 */ /* 0x000ea4000c1e9900 */
[----:B------:R-:W-:-:S02]  /*43d0*/  LEA.HI.X R89, R79, UR23, R92, 0x1, P0 ;  /* 0x000000174f597c11 */ /* 0x000fc400080f0c5c */
[----:B------:R1:W3:Y:S04]  /*43e0*/  LDG.E.CONSTANT R90, desc[UR10][R86.64+0x4] ;  /* 0x0000040a565a7981 */ /* 0x0002e8000c1e9900 */
[----:B------:R-:W4:Y:S04]  /*43f0*/  LDG.E.CONSTANT R81, desc[UR10][R88.64] ;  /* 0x0000000a58517981 */ /* 0x000f28000c1e9900 */
[----:B------:R5:W3:Y:S01]  /*4400*/  LDG.E.CONSTANT R91, desc[UR10][R88.64+0x4] ;  /* 0x0000040a585b7981 */ /* 0x000ae2000c1e9900 */
[C---:B0-----:R-:W-:Y:S01]  /*4410*/  IMAD.U32 R79, R26.reuse, 0x10000, RZ ;  /* 0x000100001a4f7824 */ /* 0x041fe200078e00ff */
[----:B------:R-:W-:-:S05]  /*4420*/  PRMT R26, R26, 0x7632, R26 ;  /* 0x000076321a1a7816 */ /* 0x000fca000000001a */
[----:B------:R-:W-:Y:S02]  /*4430*/  IMAD.U32 R26, R26, 0x10000, RZ ;  /* 0x000100001a1a7824 */ /* 0x000fe400078e00ff */
[C---:B-1----:R-:W-:Y:S01]  /*4440*/  IMAD.U32 R86, R24.reuse, 0x10000, RZ ;  /* 0x0001000018567824 */ /* 0x042fe200078e00ff */
[----:B------:R-:W-:Y:S01]  /*4450*/  PRMT R24, R24, 0x7632, R24 ;  /* 0x0000763218187816 */ /* 0x000fe20000000018 */
[C---:B--2---:R-:W-:Y:S01]  /*4460*/  IMAD.U32 R92, R85.reuse, 0x10000, RZ ;  /* 0x00010000555c7824 */ /* 0x044fe200078e00ff */
[----:B------:R-:W-:-:S03]  /*4470*/  PRMT R85, R85, 0x7632, R85 ;  /* 0x0000763255557816 */ /* 0x000fc60000000055 */
[----:B------:R-:W-:Y:S02]  /*4480*/  FMUL.FTZ R79, R79, R92 ;  /* 0x0000005c4f4f7220 */ /* 0x000fe40000410000 */
[----:B------:R-:W-:-:S04]  /*4490*/  IMAD.U32 R85, R85, 0x10000, RZ ;  /* 0x0001000055557824 */ /* 0x000fc800078e00ff */
[----:B------:R-:W-:Y:S01]  /*44a0*/  FMUL.FTZ R26, R26, R85 ;  /* 0x000000551a1a7220 */ /* 0x000fe20000410000 */
[C---:B----4-:R-:W-:Y:S01]  /*44b0*/  IMAD.U32 R85, R81.reuse, 0x10000, RZ ;  /* 0x0001000051557824 */ /* 0x050fe200078e00ff */
[----:B------:R-:W-:-:S03]  /*44c0*/  PRMT R81, R81, 0x7632, R81 ;  /* 0x0000763251517816 */ /* 0x000fc60000000051 */
[----:B------:R-:W-:Y:S01]  /*44d0*/  FFMA.FTZ R79, R86, R85, R79 ;  /* 0x00000055564f7223 */ /* 0x000fe2000001004f */
[----:B------:R-:W-:Y:S01]  /*44e0*/  SHF.L.U32 R81, R81, 0x10, RZ ;  /* 0x0000001051517819 */ /* 0x000fe200000006ff */
[----:B------:R-:W-:Y:S02]  /*44f0*/  IMAD.U32 R85, R24, 0x10000, RZ ;  /* 0x0001000018557824 */ /* 0x000fe400078e00ff */
[----:B------:R-:W-:Y:S02]  /*4500*/  IMAD.U32 R24, R27, 0x10000, RZ ;  /* 0x000100001b187824 */ /* 0x000fe400078e00ff */
[----:B-----5:R-:W-:Y:S01]  /*4510*/  FFMA.FTZ R88, R85, R81, R26 ;  /* 0x0000005155587223 */ /* 0x020fe2000001001a */
[----:B---3--:R-:W-:-:S04]  /*4520*/  IMAD.U32 R81, R90, 0x10000, RZ ;  /* 0x000100005a517824 */ /* 0x008fc800078e00ff */
[----:B------:R-:W-:Y:S01]  /*4530*/  FMUL.FTZ R26, R24, R81 ;  /* 0x00000051181a7220 */ /* 0x000fe20000410000 */
[----:B------:R-:W-:Y:S02]  /*4540*/  IMAD.U32 R81, R25, 0x10000, RZ ;  /* 0x0001000019517824 */ /* 0x000fe400078e00ff */
[----:B------:R-:W-:-:S04]  /*4550*/  IMAD.U32 R24, R91, 0x10000, RZ ;  /* 0x000100005b187824 */ /* 0x000fc800078e00ff */
[----:B------:R-:W-:Y:S01]  /*4560*/  FFMA.FTZ R81, R81, R24, R26 ;  /* 0x0000001851517223 */ /* 0x000fe2000001001a */
[----:B------:R-:W-:-:S05]  /*4570*/  VIADD R24, R76, 0x4 ;  /* 0x000000044c187836 */ /* 0x000fca0000000000 */
[----:B------:R-:W-:-:S05]  /*4580*/  LEA.HI R24, R24, R24, RZ, 0x1 ;  /* 0x0000001818187211 */ /* 0x000fca00078f08ff */
[----:B------:R-:W-:-:S05]  /*4590*/  IMAD.SHL.U32 R24, R24, 0x40, RZ ;  /* 0x0000004018187824 */ /* 0x000fca00078e00ff */
[----:B------:R-:W-:-:S04]  /*45a0*/  LOP3.LUT R85, R24, 0xffffff80, RZ, 0xc0, !PT ;  /* 0xffffff8018557812 */ /* 0x000fc800078ec0ff */
        /* <DEDUP_REMOVED lines=8> */
[----:B------:R-:W-:Y:S02]  /*4630*/  PRMT R27, R27, 0x7632, R27 ;  /* 0x000076321b1b7816 */ /* 0x000fe4000000001b */
[----:B------:R-:W-:Y:S02]  /*4640*/  PRMT R90, R90, 0x7632, R90 ;  /* 0x000076325a5a7816 */ /* 0x000fe4000000005a */
[----:B------:R-:W-:Y:S01]  /*4650*/  PRMT R25, R25, 0x7632, R25 ;  /* 0x0000763219197816 */ /* 0x000fe20000000019 */
[----:B------:R-:W-:Y:S01]  /*4660*/  IMAD.U32 R27, R27, 0x10000, RZ ;  /* 0x000100001b1b7824 */ /* 0x000fe200078e00ff */
[----:B------:R-:W-:Y:S01]  /*4670*/  PRMT R91, R91, 0x7632, R91 ;  /* 0x000076325b5b7816 */ /* 0x000fe2000000005b */
[----:B------:R-:W-:-:S02]  /*4680*/  IMAD.U32 R90, R90, 0x10000, RZ ;  /* 0x000100005a5a7824 */ /* 0x000fc400078e00ff */
[----:B------:R-:W-:Y:S02]  /*4690*/  IMAD.U32 R25, R25, 0x10000, RZ ;  /* 0x0001000019197824 */ /* 0x000fe400078e00ff */
[----:B------:R-:W-:Y:S01]  /*46a0*/  FMUL.FTZ R24, R27, R90 ;  /* 0x0000005a1b187220 */ /* 0x000fe20000410000 */
[----:B------:R-:W-:-:S05]  /*46b0*/  SHF.L.U32 R90, R91, 0x10, RZ ;  /* 0x000000105b5a7819 */ /* 0x000fca00000006ff */
[----:B------:R-:W-:Y:S02]  /*46c0*/  FFMA.FTZ R90, R25, R90, R24 ;  /* 0x0000005a195a7223 */ /* 0x000fe40000010018 */
[----:B------:R-:W0:Y:S02]  /*46d0*/  LDS.128 R24, [R2+0x10] ;  /* 0x0000100002187984 */ /* 0x000e240000000c00 */
[C---:B0-----:R-:W-:Y:S01]  /*46e0*/  IMAD.U32 R86, R24.reuse, 0x10000, RZ ;  /* 0x0001000018567824 */ /* 0x041fe200078e00ff */
[----:B------:R-:W-:Y:S01]  /*46f0*/  PRMT R24, R24, 0x7632, R24 ;  /* 0x0000763218187816 */ /* 0x000fe20000000018 */
[C---:B--2---:R-:W-:Y:S01]  /*4700*/  IMAD.U32 R87, R85.reuse, 0x10000, RZ ;  /* 0x0001000055577824 */ /* 0x044fe200078e00ff */
[----:B------:R-:W-:-:S03]  /*4710*/  PRMT R85, R85, 0x7632, R85 ;  /* 0x0000763255557816 */ /* 0x000fc60000000055 */
[----:B------:R-:W-:Y:S01]  /*4720*/  FFMA.FTZ R79, R86, R87, R79 ;  /* 0x00000057564f7223 */ /* 0x000fe2000001004f */
[----:B------:R-:W-:Y:S02]  /*4730*/  IMAD.U32 R87, R24, 0x10000, RZ ;  /* 0x0001000018577824 */ /* 0x000fe400078e00ff */
[----:B------:R-:W-:Y:S02]  /*4740*/  IMAD.U32 R85, R85, 0x10000, RZ ;  /* 0x0001000055557824 */ /* 0x000fe400078e00ff */
[----:B---3--:R-:W-:Y:S02]  /*4750*/  IMAD.U32 R24, R89, 0x10000, RZ ;  /* 0x0001000059187824 */ /* 0x008fe400078e00ff */
[----:B------:R-:W-:Y:S01]  /*4760*/  FFMA.FTZ R85, R87, R85, R88 ;  /* 0x0000005557557223 */ /* 0x000fe20000010058 */
[----:B------:R-:W-:-:S04]  /*4770*/  IMAD.U32 R88, R25, 0x10000, RZ ;  /* 0x0001000019587824 */ /* 0x000fc800078e00ff */
[----:B------:R-:W-:Y:S01]  /*4780*/  FFMA.FTZ R88, R88, R24, R81 ;  /* 0x0000001858587223 */ /* 0x000fe20000010051 */
[----:B------:R-:W-:Y:S01]  /*4790*/  VIADD R24, R76, 0x6 ;  /* 0x000000064c187836 */ /* 0x000fe20000000000 */
[----:B------:R-:W-:Y:S02]  /*47a0*/  PRMT R25, R25, 0x7632, R25 ;  /* 0x0000763219197816 */ /* 0x000fe40000000019 */
[----:B------:R-:W-:Y:S02]  /*47b0*/  PRMT R89, R89, 0x7632, R89 ;  /* 0x0000763259597816 */ /* 0x000fe40000000059 */
[----:B------:R-:W-:Y:S01]  /*47c0*/  LEA.HI R24, R24, R24, RZ, 0x1 ;  /* 0x0000001818187211 */ /* 0x000fe200078f08ff */
[----:B------:R-:W-:-:S03]  /*47d0*/  IMAD.U32 R25, R25, 0x10000, RZ ;  /* 0x0001000019197824 */ /* 0x000fc600078e00ff */
[----:B------:R-:W-:Y:S01]  /*47e0*/  SHF.L.U32 R24, R24, 0x6, RZ ;  /* 0x0000000618187819 */ /* 0x000fe200000006ff */
[----:B------:R-:W-:-:S03]  /*47f0*/  IMAD.U32 R81, R89, 0x10000, RZ ;  /* 0x0001000059517824 */ /* 0x000fc600078e00ff */
[----:B------:R-:W-:Y:S01]  /*4800*/  LOP3.LUT R24, R24, 0xffffff80, RZ, 0xc0, !PT ;  /* 0xffffff8018187812 */ /* 0x000fe200078ec0ff */
[----:B------:R-:W-:Y:S01]  /*4810*/  FFMA.FTZ R81, R25, R81, R90 ;  /* 0x0000005119517223 */ /* 0x000fe2000001005a */
[----:B------:R-:W-:Y:S02]  /*4820*/  SHF.R.S32.HI R86, RZ, 0x1f, R69 ;  /* 0x0000001fff567819 */ /* 0x000fe40000011445 */
[--C-:B------:R-:W-:Y:S02]  /*4830*/  SHF.R.S32.HI R87, RZ, 0x1f, R24.reuse ;  /* 0x0000001fff577819 */ /* 0x100fe40000011418 */
[----:B------:R-:W-:-:S04]  /*4840*/  IADD3 R25, P0, P1, R69, R84, R24 ;  /* 0x0000005445197210 */ /* 0x000fc8000791e018 */
[----:B------:R-:W-:Y:S02]  /*4850*/  IADD3.X R86, R86, R78, R87, P0, P1 ;  /* 0x0000004e56567210 */ /* 0x000fe400007e2457 */
[----:B------:R-:W-:-:S04]  /*4860*/  LEA R24, P0, R25, UR22, 0x1 ;  /* 0x0000001619187c11 */ /* 0x000fc8000f8008ff */
[----:B------:R-:W-:-:S05]  /*4870*/  LEA.HI.X R25, R25, UR23, R86, 0x1, P0 ;  /* 0x0000001719197c11 */ /* 0x000fca00080f0c56 */
[----:B------:R-:W2:Y:S04]  /*4880*/  LDG.E.CONSTANT R89, desc[UR10][R24.64] ;  /* 0x0000000a18597981 */ /* 0x000ea8000c1e9900 */
[----:B------:R0:W3:Y:S01]  /*4890*/  LDG.E.CONSTANT R91, desc[UR10][R24.64+0x4] ;  /* 0x0000040a185b7981 */ /* 0x0000e2000c1e9900 */
[----:B------:R-:W-:Y:S02]  /*48a0*/  IMAD.U32 R86, R26, 0x10000, RZ ;  /* 0x000100001a567824 */ /* 0x000fe400078e00ff */
        /* <DEDUP_REMOVED lines=10> */
[----:B------:R-:W-:Y:S02]  /*4950*/  IMAD.U32 R26, R26, 0x10000, RZ ;  /* 0x000100001a1a7824 */ /* 0x000fe400078e00ff */
[----:B------:R-:W-:Y:S02]  /*4960*/  IMAD.U32 R87, R27, 0x10000, RZ ;  /* 0x000100001b577824 */ /* 0x000fe400078e00ff */
[----:B------:R-:W-:Y:S01]  /*4970*/  FFMA.FTZ R85, R86, R26, R85 ;  /* 0x0000001a56557223 */ /* 0x000fe20000010055 */
        /* <DEDUP_REMOVED lines=14> */
[----:B------:R-:W1:Y:S01]  /*4a60*/  LDS.128 R24, [R2+0x20] ;  /* 0x0000200002187984 */ /* 0x000e620000000c00 */
[----:B0-----:R-:W-:Y:S01]  /*4a70*/  SHF.R.S32.HI R86, RZ, 0x1f, R67 ;  /* 0x0000001fff567819 */ /* 0x001fe20000011443 */
[C---:B-1----:R-:W-:Y:S01]  /*4a80*/  IMAD.U32 R92, R24.reuse, 0x10000, RZ ;  /* 0x00010000185c7824 */ /* 0x042fe200078e00ff */
[----:B------:R-:W-:-:S05]  /*4a90*/  PRMT R24, R24, 0x7632, R24 ;  /* 0x0000763218187816 */ /* 0x000fca0000000018 */
[----:B------:R-:W-:Y:S02]  /*4aa0*/  IMAD.U32 R24, R24, 0x10000, RZ ;  /* 0x0001000018187824 */ /* 0x000fe400078e00ff */
[C---:B------:R-:W-:Y:S01]  /*4ab0*/  IMAD.U32 R87, R25.reuse, 0x10000, RZ ;  /* 0x0001000019577824 */ /* 0x040fe200078e00ff */
[----:B------:R-:W-:Y:S01]  /*4ac0*/  PRMT R25, R25, 0x7632, R25 ;  /* 0x0000763219197816 */ /* 0x000fe20000000019 */
[C---:B--2---:R-:W-:Y:S01]  /*4ad0*/  IMAD.U32 R91, R89.reuse, 0x10000, RZ ;  /* 0x00010000595b7824 */ /* 0x044fe200078e00ff */
[----:B------:R-:W-:-:S05]  /*4ae0*/  PRMT R89, R89, 0x7632, R89 ;  /* 0x0000763259597816 */ /* 0x000fca0000000059 */
[----:B------:R-:W-:-:S04]  /*4af0*/  IMAD.U32 R89, R89, 0x10000, RZ ;  /* 0x0001000059597824 */ /* 0x000fc800078e00ff */
[----:B------:R-:W-:Y:S01]  /*4b00*/  FFMA.FTZ R85, R24, R89, R85 ;  /* 0x0000005918557223 */ /* 0x000fe20000010055 */
[C---:B---3--:R-:W-:Y:S01]  /*4b10*/  IMAD.U32 R24, R90.reuse, 0x10000, RZ ;  /* 0x000100005a187824 */ /* 0x048fe200078e00ff */
[----:B------:R-:W-:-:S03]  /*4b20*/  PRMT R90, R90, 0x7632, R90 ;  /* 0x000076325a5a7816 */ /* 0x000fc6000000005a */
[----:B------:R-:W-:Y:S01]  /*4b30*/  FFMA.FTZ R88, R87, R24, R88 ;  /* 0x0000001857587223 */ /* 0x000fe20000010058 */
[----:B------:R-:W-:Y:S02]  /*4b40*/  IMAD.U32 R24, R25, 0x10000, RZ ;  /* 0x0001000019187824 */ /* 0x000fe400078e00ff */
[----:B------:R-:W-:-:S04]  /*4b50*/  IMAD.U32 R90, R90, 0x10000, RZ ;  /* 0x000100005a5a7824 */ /* 0x000fc800078e00ff */
[----:B------:R-:W-:Y:S01]  /*4b60*/  FFMA.FTZ R81, R24, R90, R81 ;  /* 0x0000005a18517223 */ /* 0x000fe20000010051 */
[----:B------:R-:W-:-:S05]  /*4b70*/  VIADD R24, R76, 0xa ;  /* 0x0000000a4c187836 */ /* 0x000fca0000000000 */
[----:B------:R-:W-:-:S04]  /*4b80*/  LEA.HI R24, R24, R24, RZ, 0x1 ;  /* 0x0000001818187211 */ /* 0x000fc800078f08ff */
[----:B------:R-:W-:-:S04]  /*4b90*/  SHF.L.U32 R24, R24, 0x6, RZ ;  /* 0x0000000618187819 */ /* 0x000fc800000006ff */
[----:B------:R-:W-:-:S04]  /*4ba0*/  LOP3.LUT R24, R24, 0xffffff80, RZ, 0xc0, !PT ;  /* 0xffffff8018187812 */ /* 0x000fc800078ec0ff */
[--C-:B------:R-:W-:Y:S02]  /*4bb0*/  SHF.R.S32.HI R87, RZ, 0x1f, R24.reuse ;  /* 0x0000001fff577819 */ /* 0x100fe40000011418 */
[----:B------:R-:W-:-:S04]  /*4bc0*/  IADD3 R25, P0, P1, R67, R84, R24 ;  /* 0x0000005443197210 */ /* 0x000fc8000791e018 */
[----:B------:R-:W-:Y:S02]  /*4bd0*/  IADD3.X R86, R86, R78, R87, P0, P1 ;  /* 0x0000004e56567210 */ /* 0x000fe400007e2457 */
[----:B------:R-:W-:-:S04]  /*4be0*/  LEA R24, P0, R25, UR22, 0x1 ;  /* 0x0000001619187c11 */ /* 0x000fc8000f8008ff */
[----:B------:R-:W-:-:S05]  /*4bf0*/  LEA.HI.X R25, R25, UR23, R86, 0x1, P0 ;  /* 0x0000001719197c11 */ /* 0x000fca00080f0c56 */
[----:B------:R-:W2:Y:S01]  /*4c00*/  LDG.E.CONSTANT R89, desc[UR10][R24.64] ;  /* 0x0000000a18597981 */ /* 0x000ea2000c1e9900 */
[----:B------:R-:W-:-:S03]  /*4c10*/  FFMA.FTZ R79, R92, R91, R79 ;  /* 0x0000005b5c4f7223 */ /* 0x000fc6000001004f */
        /* <DEDUP_REMOVED lines=29> */
[----:B------:R-:W1:Y:S02]  /*4df0*/  LDS.128 R24, [R2+0x30] ;  /* 0x0000300002187984 */ /* 0x000e640000000c00 */
[C---:B-1----:R-:W-:Y:S01]  /*4e00*/  IMAD.U32 R92, R24.reuse, 0x10000, RZ ;  /* 0x00010000185c7824 */ /* 0x042fe200078e00ff */
[----:B------:R-:W-:-:S05]  /*4e10*/  PRMT R24, R24, 0x7632, R24 ;  /* 0x0000763218187816 */ /* 0x000fca0000000018 */
[----:B------:R-:W-:Y:S02]  /*4e20*/  IMAD.U32 R24, R24, 0x10000, RZ ;  /* 0x0001000018187824 */ /* 0x000fe400078e00ff */
[C---:B0-----:R-:W-:Y:S01]  /*4e30*/  IMAD.U32 R87, R25.reuse, 0x10000, RZ ;  /* 0x0001000019577824 */ /* 0x041fe200078e00ff */
        /* <DEDUP_REMOVED lines=14> */
[----:B------:R-:W-:Y:S02]  /*4f20*/  LOP3.LUT R24, R24, 0xffffff80, RZ, 0xc0, !PT ;  /* 0xffffff8018187812 */ /* 0x000fe400078ec0ff */
[----:B------:R-:W-:Y:S02]  /*4f30*/  SHF.R.S32.HI R87, RZ, 0x1f, R65 ;  /* 0x0000001fff577819 */ /* 0x000fe40000011441 */
        /* <DEDUP_REMOVED lines=9> */
[--C-:B0-----:R-:W-:Y:S02]  /*4fd0*/  SHF.R.S32.HI R25, RZ, 0x1f, R63.reuse ;  /* 0x0000001fff197819 */ /* 0x101fe4000001143f */
        /* <DEDUP_REMOVED lines=23> */
[----:B0-----:R-:W-:Y:S01]  /*5150*/  SHF.R.S32.HI R86, RZ, 0x1f, R62 ;  /* 0x0000001fff567819 */ /* 0x001fe2000001143e */
[C---:B-1----:R-:W-:Y:S01]  /*5160*/  IMAD.U32 R92, R24.reuse, 0x10000, RZ ;  /* 0x00010000185c7824 */ /* 0x042fe200078e00ff */
[----:B------:R-:W-:Y:S01]  /*5170*/  PRMT R24, R24, 0x7632, R24 ;  /* 0x0000763218187816 */ /* 0x000fe20000000018 */
[----:B------:R-:W-:-:S04]  /*5180*/  IMAD.U32 R87, R25, 0x10000, RZ ;  /* 0x0001000019577824 */ /* 0x000fc800078e00ff */
[----:B------:R-:W-:Y:S01]  /*5190*/  IMAD.U32 R24, R24, 0x10000, RZ ;  /* 0x0001000018187824 */ /* 0x000fe200078e00ff */
[----:B------:R-:W-:Y:S02]  /*51a0*/  PRMT R25, R25, 0x7632, R25 ;  /* 0x0000763219197816 */ /* 0x000fe40000000019 */
[C---:B--2---:R-:W-:Y:S02]  /*51b0*/  SHF.L.U32 R91, R89.reuse, 0x10, RZ ;  /* 0x00000010595b7819 */ /* 0x044fe400000006ff */
[----:B------:R-:W-:-:S05]  /*51c0*/  PRMT R89, R89, 0x7632, R89 ;  /* 0x0000763259597816 */ /* 0x000fca0000000059 */
[----:B------:R-:W-:-:S04]  /*51d0*/  IMAD.U32 R89, R89, 0x10000, RZ ;  /* 0x0001000059597824 */ /* 0x000fc800078e00ff */
[----:B------:R-:W-:Y:S01]  /*51e0*/  FFMA.FTZ R85, R24, R89, R85 ;  /* 0x0000005918557223 */ /* 0x000fe20000010055 */
[C---:B---3--:R-:W-:Y:S01]  /*51f0*/  IMAD.U32 R24, R90.reuse, 0x10000, RZ ;  /* 0x000100005a187824 */ /* 0x048fe200078e00ff */
[----:B------:R-:W-:-:S03]  /*5200*/  PRMT R90, R90, 0x7632, R90 ;  /* 0x000076325a5a7816 */ /* 0x000fc6000000005a */
[----:B------:R-:W-:Y:S01]  /*5210*/  FFMA.FTZ R88, R87, R24, R88 ;  /* 0x0000001857587223 */ /* 0x000fe20000010058 */
[----:B------:R-:W-:Y:S01]  /*5220*/  IMAD.U32 R24, R25, 0x10000, RZ ;  /* 0x0001000019187824 */ /* 0x000fe200078e00ff */
[--C-:B------:R-:W-:Y:S01]  /*5230*/  SHF.R.S32.HI R87, RZ, 0x1f, R61.reuse ;  /* 0x0000001fff577819 */ /* 0x100fe2000001143d */
[----:B------:R-:W-:Y:S01]  /*5240*/  IMAD.U32 R90, R90, 0x10000, RZ ;  /* 0x000100005a5a7824 */ /* 0x000fe200078e00ff */
[----:B------:R-:W-:-:S03]  /*5250*/  IADD3 R25, P0, P1, R62, R84, R61 ;  /* 0x000000543e197210 */ /* 0x000fc6000791e03d */
[----:B------:R-:W-:Y:S01]  /*5260*/  FFMA.FTZ R81, R24, R90, R81 ;  /* 0x0000005a18517223 */ /* 0x000fe20000010051 */
        /* <DEDUP_REMOVED lines=13> */
[----:B------:R-:W-:Y:S01]  /*5340*/  IMAD.U32 R86, R86, 0x10000, RZ ;  /* 0x0001000056567824 */ /* 0x000fe200078e00ff */
[----:B------:R-:W-:Y:S01]  /*5350*/  SHF.L.U32 R26, R26, 0x10, RZ ;  /* 0x000000101a1a7819 */ /* 0x000fe200000006ff */
[----:B------:R-:W-:-:S04]  /*5360*/  IMAD.U32 R87, R27, 0x10000, RZ ;  /* 0x000100001b577824 */ /* 0x000fc800078e00ff */
        /* <DEDUP_REMOVED lines=25> */
[C---:B---3--:R-:W-:Y:S02]  /*5500*/  SHF.L.U32 R24, R90.reuse, 0x10, RZ ;  /* 0x000000105a187819 */ /* 0x048fe400000006ff */
        /* <DEDUP_REMOVED lines=24> */
[----:B---3--:R-:W-:Y:S01]  /*5690*/  IMAD.U32 R26, R91, 0x10000, RZ ;  /* 0x000100005b1a7824 */ /* 0x008fe200078e00ff */
[----:B------:R-:W-:-:S03]  /*56a0*/  LEA R86, P2, R24, UR22, 0x1 ;  /* 0x0000001618567c11 */ /* 0x000fc6000f8408ff */
[----:B------:R-:W-:Y:S01]  /*56b0*/  FFMA.FTZ R88, R87, R26, R88 ;  /* 0x0000001a57587223 */ /* 0x000fe20000010058 */
        /* <DEDUP_REMOVED lines=21> */
[----:B------:R-:W-:Y:S01]  /*5810*/  IMAD.U32 R24, R25, 0x10000, RZ ;  /* 0x0001000019187824 */ /* 0x000fe200078e00ff */
[----:B------:R-:W-:Y:S01]  /*5820*/  IADD3 R25, P0, P1, R54, R84, R53 ;  /* 0x0000005436197210 */ /* 0x000fe2000791e035 */
[----:B------:R-:W-:-:S03]  /*5830*/  IMAD.U32 R90, R90, 0x10000, RZ ;  /* 0x000100005a5a7824 */ /* 0x000fc600078e00ff */
[----:B------:R-:W-:Y:S01]  /*5840*/  IADD3.X R86, R23, R78, R28, P0, P1 ;  /* 0x0000004e17567210 */ /* 0x000fe200007e241c */
[----:B------:R-:W-:Y:S01]  /*5850*/  FFMA.FTZ R81, R24, R90, R81 ;  /* 0x0000005a18517223 */ /* 0x000fe20000010051 */
[----:B------:R-:W-:-:S04]  /*5860*/  LEA R24, P2, R25, UR22, 0x1 ;  /* 0x0000001619187c11 */ /* 0x000fc8000f8408ff */
[----:B------:R-:W-:-:S05]  /*5870*/  LEA.HI.X R25, R25, UR23, R86, 0x1, P2 ;  /* 0x0000001719197c11 */ /* 0x000fca00090f0c56 */
[----:B------:R-:W2:Y:S01]  /*5880*/  LDG.E.CONSTANT R89, desc[UR10][R24.64] ;  /* 0x0000000a18597981 */ /* 0x000ea2000c1e9900 */
[----:B------:R-:W-:-:S03]  /*5890*/  FFMA.FTZ R79, R92, R91, R79 ;  /* 0x0000005b5c4f7223 */ /* 0x000fc6000001004f */
[----:B------:R0:W3:Y:S01]  /*58a0*/  LDG.E.CONSTANT R91, desc[UR10][R24.64+0x4] ;  /* 0x0000040a185b7981 */ /* 0x0000e2000c1e9900 */
[----:B------:R-:W-:Y:S01]  /*58b0*/  IMAD.U32 R86, R26, 0x10000, RZ ;  /* 0x000100001a567824 */ /* 0x000fe200078e00ff */
[----:B0-----:R-:W-:-:S04]  /*58c0*/  IADD3 R24, P0, P1, R52, R84, R51 ;  /* 0x0000005434187210 */ /* 0x001fc8000791e033 */
[----:B------:R-:W-:Y:S02]  /*58d0*/  IADD3.X R25, R12, R78, R21, P0, P1 ;  /* 0x0000004e0c197210 */ /* 0x000fe400007e2415 */
[----:B--2---:R-:W-:-:S05]  /*58e0*/  SHF.L.U32 R87, R89, 0x10, RZ ;  /* 0x0000001059577819 */ /* 0x004fca00000006ff */
        /* <DEDUP_REMOVED lines=18> */
[----:B------:R-:W1:Y:S02]  /*5a10*/  LDS.128 R24, [R2+0x70] ;  /* 0x0000700002187984 */ /* 0x000e640000000c00 */
[C---:B-1----:R-:W-:Y:S01]  /*5a20*/  IMAD.U32 R92, R24.reuse, 0x10000, RZ ;  /* 0x00010000185c7824 */ /* 0x042fe200078e00ff */
[----:B------:R-:W-:Y:S01]  /*5a30*/  PRMT R24, R24, 0x7632, R24 ;  /* 0x0000763218187816 */ /* 0x000fe20000000018 */
[----:B0-----:R-:W-:-:S04]  /*5a40*/  IMAD.U32 R87, R25, 0x10000, RZ ;  /* 0x0001000019577824 */ /* 0x001fc800078e00ff */
[----:B------:R-:W-:Y:S01]  /*5a50*/  IMAD.U32 R24, R24, 0x10000, RZ ;  /* 0x0001000018187824 */ /* 0x000fe200078e00ff */
[----:B------:R-:W-:Y:S02]  /*5a60*/  PRMT R25, R25, 0x7632, R25 ;  /* 0x0000763219197816 */ /* 0x000fe40000000019 */
[----:B--2---:R-:W-:-:S04]  /*5a70*/  PRMT R86, R89, 0x7632, R86 ;  /* 0x0000763259567816 */ /* 0x004fc80000000056 */
[----:B------:R-:W-:-:S05]  /*5a80*/  SHF.L.U32 R86, R86, 0x10, RZ ;  /* 0x0000001056567819 */ /* 0x000fca00000006ff */
[----:B------:R-:W-:Y:S01]  /*5a90*/  FFMA.FTZ R85, R24, R86, R85 ;  /* 0x0000005618557223 */ /* 0x000fe20000010055 */
[C---:B---3--:R-:W-:Y:S01]  /*5aa0*/  IMAD.U32 R24, R90.reuse, 0x10000, RZ ;  /* 0x000100005a187824 */ /* 0x048fe200078e00ff */
        /* <DEDUP_REMOVED lines=21> */
[----:B------:R-:W-:Y:S02]  /*5c00*/  IMAD.U32 R86, R86, 0x10000, RZ ;  /* 0x0001000056567824 */ /* 0x000fe400078e00ff */
[----:B------:R-:W-:Y:S02]  /*5c10*/  IMAD.U32 R87, R27, 0x10000, RZ ;  /* 0x000100001b577824 */ /* 0x000fe400078e00ff */
[----:B------:R-:W-:Y:S01]  /*5c20*/  FFMA.FTZ R85, R26, R86, R85 ;  /* 0x000000561a557223 */ /* 0x000fe20000010055 */
[----:B---3--:R-:W-:Y:S02]  /*5c30*/  SHF.L.U32 R26, R91, 0x10, RZ ;  /* 0x000000105b1a7819 */ /* 0x008fe400000006ff */
        /* <DEDUP_REMOVED lines=16> */
[----:B--2---:R-:W-:-:S05]  /*5d40*/  PRMT R86, R89, 0x7632, R86 ;  /* 0x0000763259567816 */ /* 0x004fca0000000056 */
[----:B------:R-:W-:-:S04]  /*5d50*/  IMAD.U32 R86, R86, 0x10000, RZ ;  /* 0x0001000056567824 */ /* 0x000fc800078e00ff */
[----:B------:R-:W-:Y:S01]  /*5d60*/  FFMA.FTZ R85, R24, R86, R85 ;  /* 0x0000005618557223 */ /* 0x000fe20000010055 */
[C---:B---3--:R-:W-:Y:S01]  /*5d70*/  IMAD.U32 R24, R90.reuse, 0x10000, RZ ;  /* 0x000100005a187824 */ /* 0x048fe200078e00ff */
[----:B------:R-:W-:-:S03]  /*5d80*/  PRMT R90, R90, 0x7632, R90 ;  /* 0x000076325a5a7816 */ /* 0x000fc6000000005a */
[----:B------:R-:W-:Y:S01]  /*5d90*/  FFMA.FTZ R88, R87, R24, R88 ;  /* 0x0000001857587223 */ /* 0x000fe20000010058 */
[----:B------:R-:W-:Y:S01]  /*5da0*/  IMAD.U32 R24, R25, 0x10000, RZ ;  /* 0x0001000019187824 */ /* 0x000fe200078e00ff */
[----:B------:R-:W-:-:S05]  /*5db0*/  SHF.L.U32 R25, R90, 0x10, RZ ;  /* 0x000000105a197819 */ /* 0x000fca00000006ff */
        /* <DEDUP_REMOVED lines=52> */
[----:B------:R-:W-:Y:S01]  /*6100*/  SHF.L.U32 R91, R89, 0x10, RZ ;  /* 0x00000010595b7819 */ /* 0x000fe200000006ff */
[----:B------:R-:W-:-:S04]  /*6110*/  IMAD.U32 R86, R26, 0x10000, RZ ;  /* 0x000100001a567824 */ /* 0x000fc800078e00ff */
[----:B------:R-:W-:Y:S01]  /*6120*/  FFMA.FTZ R79, R92, R91, R79 ;  /* 0x0000005b5c4f7223 */ /* 0x000fe2000001004f */
[----:B0-----:R-:W-:-:S04]  /*6130*/  IADD3 R24, P0, P1, R40, R84, R39 ;  /* 0x0000005428187210 */ /* 0x001fc8000791e027 */
[----:B------:R-:W-:Y:S02]  /*6140*/  IADD3.X R25, R17, R78, R8, P0, P1 ;  /* 0x0000004e11197210 */ /* 0x000fe400007e2408 */
[----:B------:R-:W-:-:S05]  /*6150*/  PRMT R26, R26, 0x7632, R26 ;  /* 0x000076321a1a7816 */ /* 0x000fca000000001a */
[----:B------:R-:W-:Y:S02]  /*6160*/  IMAD.U32 R26, R26, 0x10000, RZ ;  /* 0x000100001a1a7824 */ /* 0x000fe400078e00ff */
[----:B--2---:R-:W-:-:S04]  /*6170*/  IMAD.U32 R91, R87, 0x10000, RZ ;  /* 0x00010000575b7824 */ /* 0x004fc800078e00ff */
[--C-:B------:R-:W-:Y:S01]  /*6180*/  FFMA.FTZ R91, R86, R91, R79.reuse ;  /* 0x0000005b565b7223 */ /* 0x100fe2000001004f */
[C---:B------:R-:W-:Y:S02]  /*6190*/  LEA R86, P2, R24.reuse, UR22, 0x1 ;  /* 0x0000001618567c11 */ /* 0x040fe4000f8408ff */
[----:B------:R-:W-:Y:S02]  /*61a0*/  PRMT R79, R87, 0x7632, R79 ;  /* 0x00007632574f7816 */ /* 0x000fe4000000004f */
[----:B------:R-:W-:Y:S02]  /*61b0*/  LEA.HI.X R87, R24, UR23, R25, 0x1, P2 ;  /* 0x0000001718577c11 */ /* 0x000fe400090f0c19 */
[----:B------:R-:W-:-:S03]  /*61c0*/  SHF.L.U32 R79, R79, 0x10, RZ ;  /* 0x000000104f4f7819 */ /* 0x000fc600000006ff */
[----:B------:R-:W2:Y:S02]  /*61d0*/  LDG.E.CONSTANT R89, desc[UR10][R86.64] ;  /* 0x0000000a56597981 */ /* 0x000ea4000c1e9900 */
[----:B------:R-:W-:Y:S01]  /*61e0*/  FFMA.FTZ R85, R26, R79, R85 ;  /* 0x0000004f1a557223 */ /* 0x000fe20000010055 */
[----:B------:R-:W-:Y:S02]  /*61f0*/  IMAD.U32 R79, R27, 0x10000, RZ ;  /* 0x000100001b4f7824 */ /* 0x000fe400078e00ff */
[----:B---3--:R-:W-:-:S04]  /*6200*/  IMAD.U32 R26, R90, 0x10000, RZ ;  /* 0x000100005a1a7824 */ /* 0x008fc800078e00ff */
[----:B------:R-:W-:Y:S02]  /*6210*/  FFMA.FTZ R88, R79, R26, R88 ;  /* 0x0000001a4f587223 */ /* 0x000fe40000010058 */
        /* <DEDUP_REMOVED lines=8> */
[----:B------:R-:W-:-:S05]  /*62a0*/  PRMT R24, R24, 0x7632, R24 ;  /* 0x0000763218187816 */ /* 0x000fca0000000018 */
[----:B------:R-:W-:Y:S02]  /*62b0*/  IMAD.U32 R24, R24, 0x10000, RZ ;  /* 0x0001000018187824 */ /* 0x000fe400078e00ff */
[----:B0-----:R-:W-:Y:S01]  /*62c0*/  IMAD.U32 R87, R25, 0x10000, RZ ;  /* 0x0001000019577824 */ /* 0x001fe200078e00ff */
[----:B--2---:R-:W-:-:S05]  /*62d0*/  PRMT R86, R89, 0x7632, R86 ;  /* 0x0000763259567816 */ /* 0x004fca0000000056 */
[----:B------:R-:W-:-:S04]  /*62e0*/  IMAD.U32 R86, R86, 0x10000, RZ ;  /* 0x0001000056567824 */ /* 0x000fc800078e00ff */
[----:B------:R-:W-:Y:S01]  /*62f0*/  FFMA.FTZ R85, R24, R86, R85 ;  /* 0x0000005618557223 */ /* 0x000fe20000010055 */
[----:B---3--:R-:W-:Y:S02]  /*6300*/  SHF.L.U32 R24, R79, 0x10, RZ ;  /* 0x000000104f187819 */ /* 0x008fe400000006ff */
[----:B------:R-:W-:-:S03]  /*6310*/  IADD3 R86, P0, P1, R38, R84, R37 ;  /* 0x0000005426567210 */ /* 0x000fc6000791e025 */
[----:B------:R-:W-:Y:S01]  /*6320*/  FFMA.FTZ R24, R87, R24, R88 ;  /* 0x0000001857187223 */ /* 0x000fe20000010058 */
[----:B------:R-:W-:Y:S02]  /*6330*/  LEA R88, P2, R86, UR22, 0x1 ;  /* 0x0000001656587c11 */ /* 0x000fe4000f8408ff */
[----:B------:R-:W-:Y:S01]  /*6340*/  IADD3.X R87, R20, R78, R9, P0, P1 ;  /* 0x0000004e14577210 */ /* 0x000fe200007e2409 */
[----:B------:R-:W-:-:S03]  /*6350*/  IMAD.U32 R92, R89, 0x10000, RZ ;  /* 0x00010000595c7824 */ /* 0x000fc600078e00ff */
[----:B------:R-:W-:Y:S01]  /*6360*/  LEA.HI.X R89, R86, UR23, R87, 0x1, P2 ;  /* 0x0000001756597c11 */ /* 0x000fe200090f0c57 */
[----:B------:R-:W-:-:S04]  /*6370*/  FFMA.FTZ R91, R90, R92, R91 ;  /* 0x0000005c5a5b7223 */ /* 0x000fc8000001005b */
[----:B------:R-:W2:Y:S04]  /*6380*/  LDG.E.CONSTANT R90, desc[UR10][R88.64] ;  /* 0x0000000a585a7981 */ /* 0x000ea8000c1e9900 */
[----:B------:R0:W3:Y:S01]  /*6390*/  LDG.E.CONSTANT R92, desc[UR10][R88.64+0x4] ;  /* 0x0000040a585c7981 */ /* 0x0000e2000c1e9900 */
[----:B------:R-:W-:Y:S02]  /*63a0*/  PRMT R25, R25, 0x7632, R25 ;  /* 0x0000763219197816 */ /* 0x000fe40000000019 */
[----:B------:R-:W-:-:S03]  /*63b0*/  PRMT R79, R79, 0x7632, R79 ;  /* 0x000076324f4f7816 */ /* 0x000fc6000000004f */
[----:B------:R-:W-:Y:S02]  /*63c0*/  IMAD.U32 R86, R25, 0x10000, RZ ;  /* 0x0001000019567824 */ /* 0x000fe400078e00ff */
[----:B------:R-:W-:-:S04]  /*63d0*/  IMAD.U32 R25, R79, 0x10000, RZ ;  /* 0x000100004f197824 */ /* 0x000fc800078e00ff */
[----:B------:R-:W-:Y:S01]  /*63e0*/  FFMA.FTZ R25, R86, R25, R81 ;  /* 0x0000001956197223 */ /* 0x000fe20000010051 */
[----:B------:R-:W-:Y:S01]  /*63f0*/  IMAD.U32 R86, R26, 0x10000, RZ ;  /* 0x000100001a567824 */ /* 0x000fe200078e00ff */
[----:B------:R-:W-:-:S04]  /*6400*/  IADD3 R81, P0, P1, R36, R84, R35 ;  /* 0x0000005424517210 */ /* 0x000fc8000791e023 */
[----:B------:R-:W-:Y:S02]  /*6410*/  IADD3.X R87, R19, R78, R10, P0, P1 ;  /* 0x0000004e13577210 */ /* 0x000fe400007e240a */
[----:B------:R-:W-:-:S05]  /*6420*/  PRMT R26, R26, 0x7632, R26 ;  /* 0x000076321a1a7816 */ /* 0x000fca000000001a */
[----:B------:R-:W-:Y:S02]  /*6430*/  IMAD.U32 R26, R26, 0x10000, RZ ;  /* 0x000100001a1a7824 */ /* 0x000fe400078e00ff */
[C---:B0-----:R-:W-:Y:S01]  /*6440*/  IMAD.U32 R89, R27.reuse, 0x10000, RZ ;  /* 0x000100001b597824 */ /* 0x041fe200078e00ff */
[----:B------:R-:W-:Y:S01]  /*6450*/  PRMT R27, R27, 0x7632, R27 ;  /* 0x000076321b1b7816 */ /* 0x000fe2000000001b */
[----:B--2---:R-:W-:-:S04]  /*6460*/  IMAD.U32 R79, R90, 0x10000, RZ ;  /* 0x000100005a4f7824 */ /* 0x004fc800078e00ff */
[----:B------:R-:W-:Y:S01]  /*6470*/  FFMA.FTZ R79, R86, R79, R91 ;  /* 0x0000004f564f7223 */ /* 0x000fe2000001005b */
[----:B------:R-:W-:-:S04]  /*6480*/  LEA R86, P2, R81, UR22, 0x1 ;  /* 0x0000001651567c11 */ /* 0x000fc8000f8408ff */
[----:B------:R-:W-:-:S05]  /*6490*/  LEA.HI.X R87, R81, UR23, R87, 0x1, P2 ;  /* 0x0000001751577c11 */ /* 0x000fca00090f0c57 */
[----:B------:R-:W2:Y:S01]  /*64a0*/  LDG.E.CONSTANT R81, desc[UR10][R86.64] ;  /* 0x0000000a56517981 */ /* 0x000ea2000c1e9900 */
[----:B------:R-:W-:-:S05]  /*64b0*/  PRMT R90, R90, 0x7632, R90 ;  /* 0x000076325a5a7816 */ /* 0x000fca000000005a */
[----:B------:R-:W-:-:S04]  /*64c0*/  IMAD.U32 R88, R90, 0x10000, RZ ;  /* 0x000100005a587824 */ /* 0x000fc800078e00ff */
[----:B------:R-:W-:Y:S01]  /*64d0*/  FFMA.FTZ R85, R26, R88, R85 ;  /* 0x000000581a557223 */ /* 0x000fe20000010055 */
[C---:B---3--:R-:W-:Y:S01]  /*64e0*/  IMAD.U32 R88, R92.reuse, 0x10000, RZ ;  /* 0x000100005c587824 */ /* 0x048fe200078e00ff */
[----:B------:R-:W3:Y:S03]  /*64f0*/  LDG.E.CONSTANT R86, desc[UR10][R86.64+0x4] ;  /* 0x0000040a56567981 */ /* 0x000ee6000c1e9900 */
[----:B------:R-:W-:Y:S01]  /*6500*/  FFMA.FTZ R88, R89, R88, R24 ;  /* 0x0000005859587223 */ /* 0x000fe20000010018 */
[----:B------:R-:W-:Y:S01]  /*6510*/  PRMT R89, R92, 0x7632, R89 ;  /* 0x000076325c597816 */ /* 0x000fe20000000059 */
[----:B------:R-:W-:-:S03]  /*6520*/  IMAD.U32 R24, R27, 0x10000, RZ ;  /* 0x000100001b187824 */ /* 0x000fc600078e00ff */
[----:B------:R-:W-:-:S05]  /*6530*/  SHF.L.U32 R89, R89, 0x10, RZ ;  /* 0x0000001059597819 */ /* 0x000fca00000006ff */
[----:B------:R-:W-:Y:S02]  /*6540*/  FFMA.FTZ R89, R24, R89, R25 ;  /* 0x0000005918597223 */ /* 0x000fe40000010019 */
[----:B------:R-:W0:Y:S01]  /*6550*/  LDS.128 R24, [R2+0xb0] ;  /* 0x0000b00002187984 */ /* 0x000e220000000c00 */
[----:B------:R-:W-:Y:S01]  /*6560*/  IADD3 R90, P0, P1, R34, R84, R33 ;  /* 0x00000054225a7210 */ /* 0x000fe2000791e021 */
[----:B0-----:R-:W-:Y:S02]  /*6570*/  IMAD.U32 R84, R24, 0x10000, RZ ;  /* 0x0001000018547824 */ /* 0x001fe400078e00ff */
[----:B--2---:R-:W-:-:S04]  /*6580*/  IMAD.U32 R91, R81, 0x10000, RZ ;  /* 0x00010000515b7824 */ /* 0x004fc800078e00ff */
[----:B------:R-:W-:Y:S01]  /*6590*/  FFMA.FTZ R84, R84, R91, R79 ;  /* 0x0000005b54547223 */ /* 0x000fe2000001004f */
[----:B------:R-:W-:Y:S02]  /*65a0*/  IADD3.X R79, R22, R78, R11, P0, P1 ;  /* 0x0000004e164f7210 */ /* 0x000fe400007e240b */
[----:B------:R-:W-:-:S04]  /*65b0*/  LEA R78, P0, R90, UR22, 0x1 ;  /* 0x000000165a4e7c11 */ /* 0x000fc8000f8008ff */
[----:B------:R-:W-:-:S05]  /*65c0*/  LEA.HI.X R79, R90, UR23, R79, 0x1, P0 ;  /* 0x000000175a4f7c11 */ /* 0x000fca00080f0c4f */
[----:B------:R-:W2:Y:S04]  /*65d0*/  LDG.E.CONSTANT R90, desc[UR10][R78.64] ;  /* 0x0000000a4e5a7981 */ /* 0x000ea8000c1e9900 */
[----:B------:R-:W4:Y:S01]  /*65e0*/  LDG.E.CONSTANT R91, desc[UR10][R78.64+0x4] ;  /* 0x0000040a4e5b7981 */ /* 0x000f22000c1e9900 */
        /* <DEDUP_REMOVED lines=8> */
[C---:B------:R-:W-:Y:S01]  /*6670*/  IMAD.U32 R81, R26.reuse, 0x10000, RZ ;  /* 0x000100001a517824 */ /* 0x040fe200078e00ff */
[----:B------:R-:W-:Y:S02]  /*6680*/  PRMT R26, R26, 0x7632, R26 ;  /* 0x000076321a1a7816 */ /* 0x000fe4000000001a */
[----:B------:R-:W-:Y:S02]  /*6690*/  PRMT R25, R25, 0x7632, R25 ;  /* 0x0000763219197816 */ /* 0x000fe40000000019 */
[----:B------:R-:W-:Y:S01]  /*66a0*/  PRMT R86, R86, 0x7632, R86 ;  /* 0x0000763256567816 */ /* 0x000fe20000000056 */
[----:B------:R-:W-:Y:S01]  /*66b0*/  IMAD.U32 R26, R26, 0x10000, RZ ;  /* 0x000100001a1a7824 */ /* 0x000fe200078e00ff */
[----:B------:R-:W-:Y:S01]  /*66c0*/  UMOV UR7, 0xffffffff ;  /* 0xffffffff00077882 */ /* 0x000fe20000000000 */
[----:B--2---:R-:W-:-:S04]  /*66d0*/  IMAD.U32 R24, R90, 0x10000, RZ ;  /* 0x000100005a187824 */ /* 0x004fc800078e00ff */
[----:B------:R-:W-:Y:S01]  /*66e0*/  FFMA.FTZ R84, R81, R24, R84 ;  /* 0x0000001851547223 */ /* 0x000fe20000010054 */
[----:B------:R-:W-:-:S04]  /*66f0*/  PRMT R24, R90, 0x7632, R24 ;  /* 0x000076325a187816 */ /* 0x000fc80000000018 */
[----:B------:R-:W-:-:S05]  /*6700*/  SHF.L.U32 R24, R24, 0x10, RZ ;  /* 0x0000001018187819 */ /* 0x000fca00000006ff */
[----:B------:R-:W-:Y:S01]  /*6710*/  FFMA.FTZ R85, R26, R24, R85 ;  /* 0x000000181a557223 */ /* 0x000fe20000010055 */
[----:B------:R-:W-:Y:S02]  /*6720*/  IMAD.U32 R24, R25, 0x10000, RZ ;  /* 0x0001000019187824 */ /* 0x000fe400078e00ff */
[----:B------:R-:W-:Y:S01]  /*6730*/  IMAD.U32 R25, R86, 0x10000, RZ ;  /* 0x0001000056197824 */ /* 0x000fe200078e00ff */
[C---:B----4-:R-:W-:Y:S01]  /*6740*/  PRMT R26, R91.reuse, 0x7632, R26 ;  /* 0x000076325b1a7816 */ /* 0x050fe2000000001a */
[----:B------:R-:W-:Y:S02]  /*6750*/  IMAD.U32 R91, R91, 0x10000, RZ ;  /* 0x000100005b5b7824 */ /* 0x000fe400078e00ff */
[----:B------:R-:W-:Y:S01]  /*6760*/  FFMA.FTZ R24, R24, R25, R89 ;  /* 0x0000001918187223 */ /* 0x000fe20000010059 */
[C---:B------:R-:W-:Y:S01]  /*6770*/  PRMT R25, R27.reuse, 0x7632, R25 ;  /* 0x000076321b197816 */ /* 0x040fe20000000019 */
[----:B------:R-:W-:Y:S02]  /*6780*/  IMAD.U32 R27, R27, 0x10000, RZ ;  /* 0x000100001b1b7824 */ /* 0x000fe400078e00ff */
[----:B------:R-:W-:Y:S01]  /*6790*/  FADD.FTZ R84, R84, R85 ;  /* 0x0000005554547221 */ /* 0x000fe20000010000 */
[----:B------:R-:W-:-:S02]  /*67a0*/  IMAD.U32 R26, R26, 0x10000, RZ ;  /* 0x000100001a1a7824 */ /* 0x000fc400078e00ff */
[----:B------:R-:W-:Y:S02]  /*67b0*/  IMAD.U32 R25, R25, 0x10000, RZ ;  /* 0x0001000019197824 */ /* 0x000fe400078e00ff */
[----:B------:R-:W-:Y:S02]  /*67c0*/  FFMA.FTZ R27, R27, R91, R88 ;  /* 0x0000005b1b1b7223 */ /* 0x000fe40000010058 */
[----:B------:R-:W-:Y:S02]  /*67d0*/  FFMA.FTZ R24, R25, R26, R24 ;  /* 0x0000001a19187223 */ /* 0x000fe40000010018 */
[----:B------:R-:W-:-:S04]  /*67e0*/  FADD.FTZ R27, R27, R84 ;  /* 0x000000541b1b7221 */ /* 0x000fc80000010000 */
[----:B------:R-:W-:Y:S01]  /*67f0*/  FADD.FTZ R24, R24, R27 ;  /* 0x0000001b18187221 */ /* 0x000fe20000010000 */
[----:B------:R-:W-:-:S05]  /*6800*/  IMAD.U32 R27, RZ, RZ, UR16 ;  /* 0x00000010ff1b7e24 */ /* 0x000fca000f8e00ff */
[----:B------:R-:W-:Y:S01]  /*6810*/  IADD3 R27, -R27, 0x1, RZ ;  /* 0x000000011b1b7810 */ /* 0x000fe20007ffe1ff */
[----:B------:R-:W-:Y:S06]  /*6820*/  BRA.DIV UR7, `(.L_x_19382) ;  /* 0x0000006607ac7947 */ /* 0x000fec000b800000 */
[----:B------:R0:W1:Y:S02]  /*6830*/  SHFL.BFLY PT, R25, R24, 0x1, 0x1f ;  /* 0x0c201f0018197f89 */ /* 0x00006400000e0000 */
.L_x_19450:
[----:B------:R-:W-:Y:S01]  /*6840*/  ISETP.NE.AND P0, PT, R76, RZ, PT ;  /* 0x000000ff4c00720c */ /* 0x000fe20003f05270 */
[----:B------:R-:W-:Y:S02]  /*6850*/  IMAD R78, R80, 0x10, R73 ;  /* 0x00000010504e7824 */ /* 0x000fe400078e0249 */
[----:B-1----:R-:W-:Y:S01]  /*6860*/  FADD.FTZ R25, R24, R25 ;  /* 0x0000001918197221 */ /* 0x002fe20000010000 */
[----:B------:R-:W-:Y:S01]  /*6870*/  VIADD R80, R80, 0x4 ;  /* 0x0000000450507836 */ /* 0x000fe20000000000 */
[----:B------:R-:W-:Y:S01]  /*6880*/  BSSY B1, `(.L_x_19383) ;  /* 0x0000011000017945 */ /* 0x000fe20003800000 */
[----:B------:R-:W-:Y:S01]  /*6890*/  IADD3 R26, R27, R78, RZ ;  /* 0x0000004e1b1a7210 */ /* 0x000fe20007ffe0ff */
[----:B0-----:R-:W-:Y:S02]  /*68a0*/  FMUL.FTZ R24, R25, UR25 ;  /* 0x0000001919187c20 */ /* 0x001fe40008410000 */
        /* <DEDUP_REMOVED lines=14> */
.L_x_19384:
[----:B------:R-:W-:Y:S05]  /*6990*/  BSYNC B1 ;  /* 0x0000000000017941 */ /* 0x000fea0003800000 */
.L_x_19383:
[----:B------:R-:W-:Y:S05]  /*69a0*/  @!P1 BRA `(.L_x_19385) ;  /* 0xffffffd800189947 */ /* 0x000fea000383ffff */
.L_x_19376:
[----:B------:R-:W-:Y:S05]  /*69b0*/  BSYNC B0 ;  /* 0x0000000000007941 */ /* 0x000fea0003800000 */
.L_x_19375:
        /* <DEDUP_REMOVED lines=12> */
[----:B------:R-:W2:Y:S02]  /*6a80*/  SHFL.BFLY PT, R3, R74, 0x10, 0x1f ;  /* 0x0e001f004a037f89 */ /* 0x000ea400000e0000 */
[----:B--2---:R-:W-:-:S05]  /*6a90*/  FMNMX.FTZ R3, R3, R74, !PT ;  /* 0x0000004a03037209 */ /* 0x004fca0007810000 */
[----:B------:R-:W2:Y:S02]  /*6aa0*/  SHFL.BFLY PT, R4, R3, 0x8, 0x1f ;  /* 0x0d001f0003047f89 */ /* 0x000ea400000e0000 */
[----:B--2---:R-:W-:-:S05]  /*6ab0*/  FMNMX.FTZ R4, R3, R4, !PT ;  /* 0x0000000403047209 */ /* 0x004fca0007810000 */
[----:B------:R-:W2:Y:S02]  /*6ac0*/  SHFL.BFLY PT, R5, R4, 0x4, 0x1f ;  /* 0x0c801f0004057f89 */ /* 0x000ea400000e0000 */
[----:B--2---:R-:W-:-:S05]  /*6ad0*/  FMNMX.FTZ R6, R4, R5, !PT ;  /* 0x0000000504067209 */ /* 0x004fca0007810000 */
[----:B------:R2:W3:Y:S02]  /*6ae0*/  SHFL.BFLY PT, R5, R6, 0x2, 0x1f ;  /* 0x0c401f0006057f89 */ /* 0x0004e400000e0000 */
.L_x_19456:
[----:B------:R-:W-:Y:S01]  /*6af0*/  ISETP.NE.AND P0, PT, R26, RZ, PT ;  /* 0x000000ff1a00720c */ /* 0x000fe20003f05270 */
[----:B------:R-:W-:-:S12]  /*6b00*/  WARPSYNC.ALL ;  /* 0x0000000000007948 */ /* 0x000fd80003800000 */
[----:B------:R-:W4:Y:S01]  /*6b10*/  @!P0 S2R R4, SR_CgaCtaId ;  /* 0x0000000000048919 */ /* 0x000f220000008800 */
[----:B------:R-:W-:Y:S02]  /*6b20*/  @!P0 MOV R3, 0x400 ;  /* 0x0000040000038802 */ /* 0x000fe40000000f00 */
[----:B---3--:R-:W-:-:S03]  /*6b30*/  @!P0 FMNMX.FTZ R5, R6, R5, !PT ;  /* 0x0000000506058209 */ /* 0x008fc60007810000 */
[----:B------:R-:W-:-:S05]  /*6b40*/  @!P0 VIADD R3, R3, 0x180 ;  /* 0x0000018003038836 */ /* 0x000fca0000000000 */
[----:B----4-:R-:W-:-:S05]  /*6b50*/  @!P0 LEA R4, R4, R3, 0x18 ;  /* 0x0000000304048211 */ /* 0x010fca00078ec0ff */
[----:B------:R-:W-:-:S05]  /*6b60*/  @!P0 IMAD R4, R27, 0x4, R4 ;  /* 0x000000041b048824 */ /* 0x000fca00078e0204 */
[----:B------:R3:W-:Y:S01]  /*6b70*/  @!P0 STS [R4], R5 ;  /* 0x0000000504008388 */ /* 0x0007e20000000800 */
[----:B------:R-:W-:Y:S01]  /*6b80*/  BAR.SYNC.DEFER_BLOCKING 0x0 ;  /* 0x0000000000007b1d */ /* 0x000fe20000010000 */
[----:B------:R-:W-:Y:S02]  /*6b90*/  ISETP.GT.AND P0, PT, R26, 0x3, PT ;  /* 0x000000031a00780c */ /* 0x000fe40003f04270 */
[----:B------:R-:W-:-:S03]  /*6ba0*/  ISETP.GE.AND P1, PT, R32, UR6, PT ;  /* 0x0000000620007c0c */ /* 0x000fc6000bf26270 */
[----:B------:R-:W-:Y:S08]  /*6bb0*/  BSSY B0, `(.L_x_19387) ;  /* 0x00000f9000007945 */ /* 0x000ff00003800000 */
[----:B---3--:R-:W3:Y:S01]  /*6bc0*/  @!P0 S2R R4, SR_CgaCtaId ;  /* 0x0000000000048919 */ /* 0x008ee20000008800 */
[----:B------:R-:W-:-:S05]  /*6bd0*/  @!P0 MOV R3, 0x400 ;  /* 0x0000040000038802 */ /* 0x000fca0000000f00 */
[----:B------:R-:W-:-:S05]  /*6be0*/  @!P0 VIADD R3, R3, 0x180 ;  /* 0x0000018003038836 */ /* 0x000fca0000000000 */
[----:B---3--:R-:W-:Y:S01]  /*6bf0*/  @!P0 LEA R3, R4, R3, 0x18 ;  /* 0x0000000304038211 */ /* 0x008fe200078ec0ff */
[----:B------:R-:W-:-:S04]  /*6c00*/  IMAD.MOV.U32 R4, RZ, RZ, -0x800001 ;  /* 0xff7fffffff047424 */ /* 0x000fc800078e00ff */
[----:B------:R-:W-:-:S05]  /*6c10*/  @!P0 IMAD R5, R26, 0x4, R3 ;  /* 0x000000041a058824 */ /* 0x000fca00078e0203 */
[----:B------:R-:W3:Y:S04]  /*6c20*/  @!P0 LDS R4, [R5] ;  /* 0x0000000005048984 */ /* 0x000ee80000000800 */
[----:B---3--:R-:W3:Y:S02]  /*6c30*/  SHFL.BFLY PT, R3, R4, 0x2, 0x1f ;  /* 0x0c401f0004037f89 */ /* 0x008ee400000e0000 */
[----:B---3--:R-:W-:-:S05]  /*6c40*/  FMNMX.FTZ R7, R3, R4, !PT ;  /* 0x0000000403077209 */ /* 0x008fca0007810000 */
[----:B--2---:R-:W2:Y:S02]  /*6c50*/  SHFL.BFLY PT, R6, R7, 0x1, 0x1f ;  /* 0x0c201f0007067f89 */ /* 0x004ea400000e0000 */
[----:B--2---:R-:W-:Y:S01]  /*6c60*/  FMNMX.FTZ R3, R7, R6, !PT ;  /* 0x0000000607037209 */ /* 0x004fe20007810000 */
[----:B------:R-:W-:-:S05]  /*6c70*/  IMAD.MOV.U32 R6, RZ, RZ, RZ ;  /* 0x000000ffff067224 */ /* 0x000fca00078e00ff */
[----:B------:R-:W2:Y:S01]  /*6c80*/  SHFL.IDX PT, R3, R3, RZ, 0x1f ;  /* 0x00001fff03037589 */ /* 0x000ea200000e0000 */
[----:B------:R-:W-:Y:S05]  /*6c90*/  @P1 BRA `(.L_x_19388) ;  /* 0x0000000c00a81947 */ /* 0x000fea0003800000 */
[----:B------:R-:W3:Y:S01]  /*6ca0*/  S2UR UR8, SR_CTAID.Z ;  /* 0x00000000000879c3 */ /* 0x000ee20000002700 */
[----:B------:R-:W-:Y:S01]  /*6cb0*/  UMOV UR7, 0xffffffe0 ;  /* 0xffffffe000077882 */ /* 0x000fe20000000000 */
[----:B------:R-:W-:Y:S01]  /*6cc0*/  LOP3.LUT R4, RZ, R2, RZ, 0x33, !PT ;  /* 0x00000002ff047212 */ /* 0x000fe200078e33ff */
[----:B------:R-:W-:Y:S01]  /*6cd0*/  BSSY B1, `(.L_x_19389) ;  /* 0x0000020000017945 */ /* 0x000fe20003800000 */
[----:B------:R-:W-:Y:S01]  /*6ce0*/  LOP3.LUT R5, RZ, UR16, RZ, 0x33, !PT ;  /* 0x00000010ff057c12 */ /* 0x000fe2000f8e33ff */
[----:B------:R-:W-:Y:S01]  /*6cf0*/  IMAD.MOV.U32 R6, RZ, RZ, RZ ;  /* 0x000000ffff067224 */ /* 0x000fe200078e00ff */
[----:B---3--:R-:W-:-:S06]  /*6d00*/  UIMAD UR7, UR8, UR7, -0x21 ;  /* 0xffffffdf080774a4 */ /* 0x008fcc000f8e0207 */
        /* <DEDUP_REMOVED lines=17> */
.L_x_19391:
[----:B------:R-:W2:Y:S01]  /*6e20*/  LDS R8, [R7] ;  /* 0x0000000007087984 */ /* 0x000ea20000000800 */
[----:B------:R-:W-:Y:S02]  /*6e30*/  VIADD R4, R4, 0xffffffff ;  /* 0xffffffff04047836 */ /* 0x000fe40000000000 */
        /* <DEDUP_REMOVED lines=9> */
.L_x_19390:
[----:B------:R-:W-:Y:S05]  /*6ed0*/  BSYNC B1 ;  /* 0x0000000000017941 */ /* 0x000fea0003800000 */
.L_x_19389:
        /* <DEDUP_REMOVED lines=15> */
.L_x_19394:
[----:B------:R-:W2:Y:S01]  /*6fd0*/  LDS R8, [R4+-0x400] ;  /* 0xfffc000004087984 */ /* 0x000ea20000000800 */
[----:B------:R-:W-:-:S03]  /*6fe0*/  VIADD R5, R5, 0x800 ;  /* 0x0000080005057836 */ /* 0x000fc60000000000 */
[----:B------:R-:W3:Y:S02]  /*6ff0*/  LDS R10, [R4+-0x200] ;  /* 0xfffe0000040a7984 */ /* 0x000ee40000000800 */
[----:B------:R-:W-:Y:S02]  /*7000*/  ISETP.GE.AND P2, PT, R5, R34, PT ;  /* 0x000000220500720c */ /* 0x000fe40003f46270 */
[----:B------:R-:W4:Y:S04]  /*7010*/  LDS R12, [R4] ;  /* 0x00000000040c7984 */ /* 0x000f280000000800 */
[----:B------:R-:W4:Y:S04]  /*7020*/  LDS R14, [R4+0x200] ;  /* 0x00020000040e7984 */ /* 0x000f280000000800 */
[----:B------:R-:W4:Y:S04]  /*7030*/  LDS R16, [R4+0x400] ;  /* 0x0004000004107984 */ /* 0x000f280000000800 */
[----:B------:R-:W4:Y:S04]  /*7040*/  LDS R18, [R4+0x600] ;  /* 0x0006000004127984 */ /* 0x000f280000000800 */
[----:B------:R-:W4:Y:S04]  /*7050*/  LDS R20, [R4+0x800] ;  /* 0x0008000004147984 */ /* 0x000f280000000800 */
[----:B------:R-:W4:Y:S04]  /*7060*/  LDS R22, [R4+0xa00] ;  /* 0x000a000004167984 */ /* 0x000f280000000800 */
[----:B01----:R-:W0:Y:S04]  /*7070*/  LDS R24, [R4+0xc00] ;  /* 0x000c000004187984 */ /* 0x003e280000000800 */
[----:B------:R-:W1:Y:S01]  /*7080*/  LDS R28, [R4+0xe00] ;  /* 0x000e0000041c7984 */ /* 0x000e620000000800 */
[----:B--2---:R-:W-:-:S03]  /*7090*/  FADD.FTZ R8, -R3, R8 ;  /* 0x0000000803087221 */ /* 0x004fc60000010100 */
[----:B------:R-:W2:Y:S01]  /*70a0*/  LDS R30, [R4+0x1000] ;  /* 0x00100000041e7984 */ /* 0x000ea20000000800 */
[----:B------:R-:W-:Y:S01]  /*70b0*/  FMUL.FTZ R8, R8, 1.4426950216293334961 ;  /* 0x3fb8aa3b08087820 */ /* 0x000fe20000410000 */
[C---:B---3--:R-:W-:Y:S01]  /*70c0*/  FADD.FTZ R10, -R3.reuse, R10 ;  /* 0x0000000a030a7221 */ /* 0x048fe20000010100 */
[----:B----4-:R-:W-:-:S03]  /*70d0*/  FADD.FTZ R12, -R3, R12 ;  /* 0x0000000c030c7221 */ /* 0x010fc60000010100 */
[----:B------:R-:W-:Y:S01]  /*70e0*/  FMUL.FTZ R10, R10, 1.4426950216293334961 ;  /* 0x3fb8aa3b0a0a7820 */ /* 0x000fe20000410000 */
[----:B------:R3:W4:Y:S01]  /*70f0*/  MUFU.EX2 R7, R8 ;  /* 0x0000000800077308 */ /* 0x0007220000000800 */
[----:B------:R-:W-:Y:S01]  /*7100*/  FMUL.FTZ R12, R12, 1.4426950216293334961 ;  /* 0x3fb8aa3b0c0c7820 */ /* 0x000fe20000410000 */
[C---:B------:R-:W-:Y:S01]  /*7110*/  FADD.FTZ R14, -R3.reuse, R14 ;  /* 0x0000000e030e7221 */ /* 0x040fe20000010100 */
[----:B------:R-:W-:-:S03]  /*7120*/  FADD.FTZ R16, -R3, R16 ;  /* 0x0000001003107221 */ /* 0x000fc60000010100 */
[----:B------:R-:W-:Y:S02]  /*7130*/  FMUL.FTZ R14, R14, 1.4426950216293334961 ;  /* 0x3fb8aa3b0e0e7820 */ /* 0x000fe40000410000 */
[----:B------:R4:W1:Y:S01]  /*7140*/  MUFU.EX2 R9, R10 ;  /* 0x0000000a00097308 */ /* 0x0008620000000800 */
[----:B---3--:R-:W3:Y:S01]  /*7150*/  LDS R8, [R4+0x1200] ;  /* 0x0012000004087984 */ /* 0x008ee20000000800 */
[----:B------:R-:W-:Y:S01]  /*7160*/  FMUL.FTZ R16, R16, 1.4426950216293334961 ;  /* 0x3fb8aa3b10107820 */ /* 0x000fe20000410000 */
[C---:B------:R-:W-:Y:S01]  /*7170*/  FADD.FTZ R18, -R3.reuse, R18 ;  /* 0x0000001203127221 */ /* 0x040fe20000010100 */
[----:B------:R-:W-:-:S03]  /*7180*/  FADD.FTZ R20, -R3, R20 ;  /* 0x0000001403147221 */ /* 0x000fc60000010100 */
[----:B------:R-:W-:Y:S01]  /*7190*/  FMUL.FTZ R18, R18, 1.4426950216293334961 ;  /* 0x3fb8aa3b12127820 */ /* 0x000fe20000410000 */
[----:B------:R1:W2:Y:S01]  /*71a0*/  MUFU.EX2 R11, R12 ;  /* 0x0000000c000b7308 */ /* 0x0002a20000000800 */
[----:B----4-:R-:W4:Y:S01]  /*71b0*/  LDS R10, [R4+0x1400] ;  /* 0x00140000040a7984 */ /* 0x010f220000000800 */
[----:B------:R-:W-:Y:S01]  /*71c0*/  FADD.FTZ R6, R7, R6 ;  /* 0x0000000607067221 */ /* 0x000fe20000010000 */
[----:B------:R-:W-:Y:S01]  /*71d0*/  FMUL.FTZ R20, R20, 1.4426950216293334961 ;  /* 0x3fb8aa3b14147820 */ /* 0x000fe20000410000 */
[C---:B------:R-:W-:Y:S01]  /*71e0*/  FADD.FTZ R22, -R3.reuse, R22 ;  /* 0x0000001603167221 */ /* 0x040fe20000010100 */
[----:B------:R-:W-:Y:S01]  /*71f0*/  STS [R4+-0x400], R7 ;  /* 0xfffc000704007388 */ /* 0x000fe20000000800 */
[C---:B0-----:R-:W-:Y:S02]  /*7200*/  FADD.FTZ R24, -R3.reuse, R24 ;  /* 0x0000001803187221 */ /* 0x041fe40000010100 */
[----:B------:R0:W0:Y:S01]  /*7210*/  MUFU.EX2 R13, R14 ;  /* 0x0000000e000d7308 */ /* 0x0000220000000800 */
[----:B-1----:R-:W1:Y:S01]  /*7220*/  LDS R12, [R4+0x1600] ;  /* 0x00160000040c7984 */ /* 0x002e620000000800 */
[----:B------:R-:W-:Y:S01]  /*7230*/  FADD.FTZ R6, R6, R9 ;  /* 0x0000000906067221 */ /* 0x000fe20000010000 */
[----:B------:R-:W-:Y:S01]  /*7240*/  FMUL.FTZ R22, R22, 1.4426950216293334961 ;  /* 0x3fb8aa3b16167820 */ /* 0x000fe20000410000 */
[----:B------:R-:W-:Y:S01]  /*7250*/  FMUL.FTZ R24, R24, 1.4426950216293334961 ;  /* 0x3fb8aa3b18187820 */ /* 0x000fe20000410000 */
[C---:B------:R-:W-:Y:S01]  /*7260*/  FADD.FTZ R28, -R3.reuse, R28 ;  /* 0x0000001c031c7221 */ /* 0x040fe20000010100 */
[----:B------:R-:W-:Y:S01]  /*7270*/  STS [R4+-0x200], R9 ;  /* 0xfffe000904007388 */ /* 0x000fe20000000800 */
[----:B--2---:R-:W-:Y:S01]  /*7280*/  FADD.FTZ R30, -R3, R30 ;  /* 0x0000001e031e7221 */ /* 0x004fe20000010100 */
[----:B------:R2:W3:Y:S01]  /*7290*/  MUFU.EX2 R15, R16 ;  /* 0x00000010000f7308 */ /* 0x0004e20000000800 */
[----:B------:R-:W-:Y:S01]  /*72a0*/  FADD.FTZ R6, R6, R11 ;  /* 0x0000000b06067221 */ /* 0x000fe20000010000 */
[----:B0-----:R-:W0:Y:S01]  /*72b0*/  LDS R14, [R4+0x1800] ;  /* 0x00180000040e7984 */ /* 0x001e220000000800 */
        /* <DEDUP_REMOVED lines=8> */
[----:B---3--:R-:W-:Y:S01]  /*7340*/  FADD.FTZ R6, R6, R15 ;  /* 0x0000000f06067221 */ /* 0x008fe20000010000 */
[----:B------:R-:W-:Y:S01]  /*7350*/  FADD.FTZ R8, -R3, R8 ;  /* 0x0000000803087221 */ /* 0x000fe20000010100 */
[----:B------:R-:W-:Y:S03]  /*7360*/  STS [R4+0x400], R15 ;  /* 0x0004000f04007388 */ /* 0x000fe60000000800 */
[----:B------:R-:W-:-:S02]  /*7370*/  FMUL.FTZ R8, R8, 1.4426950216293334961 ;  /* 0x3fb8aa3b08087820 */ /* 0x000fc40000410000 */
[----:B------:R-:W3:Y:S01]  /*7380*/  MUFU.EX2 R21, R22 ;  /* 0x0000001600157308 */ /* 0x000ee20000000800 */
        /* <DEDUP_REMOVED lines=10> */
[----:B---3--:R-:W-:Y:S01]  /*7430*/  FADD.FTZ R6, R6, R21 ;  /* 0x0000001506067221 */ /* 0x008fe20000010000 */
[C---:B0-----:R-:W-:Y:S01]  /*7440*/  FADD.FTZ R14, -R3.reuse, R14 ;  /* 0x0000000e030e7221 */ /* 0x041fe20000010100 */
        /* <DEDUP_REMOVED lines=28> */
.L_x_19393:
[----:B------:R-:W-:Y:S05]  /*7610*/  BSYNC B1 ;  /* 0x0000000000017941 */ /* 0x000fea0003800000 */
.L_x_19392:
[----:B------:R-:W-:Y:S01]  /*7620*/  IADD3 R7, -R5, UR6, RZ ;  /* 0x0000000605077c10 */ /* 0x000fe2000fffe1ff */
        /* <DEDUP_REMOVED lines=8> */
[----:B------:R-:W0:Y:S04]  /*76b0*/  LDS R14, [R4+0x200] ;  /* 0x00020000040e7984 */ /* 0x000e280000000800 */
[----:B------:R-:W1:Y:S04]  /*76c0*/  LDS R16, [R4+0x400] ;  /* 0x0004000004107984 */ /* 0x000e680000000800 */
[----:B------:R-:W1:Y:S04]  /*76d0*/  LDS R18, [R4+0x600] ;  /* 0x0006000004127984 */ /* 0x000e680000000800 */
[----:B------:R-:W1:Y:S04]  /*76e0*/  LDS R20, [R4+0x800] ;  /* 0x0008000004147984 */ /* 0x000e680000000800 */
[----:B------:R-:W1:Y:S01]  /*76f0*/  LDS R22, [R4+0xa00] ;  /* 0x000a000004167984 */ /* 0x000e620000000800 */
[----:B--2---:R-:W-:-:S04]  /*7700*/  FADD.FTZ R8, -R3, R8 ;  /* 0x0000000803087221 */ /* 0x004fc80000010100 */
[----:B------:R-:W-:Y:S01]  /*7710*/  FMUL.FTZ R8, R8, 1.4426950216293334961 ;  /* 0x3fb8aa3b08087820 */ /* 0x000fe20000410000 */
[----:B---3--:R-:W-:-:S03]  /*7720*/  FADD.FTZ R10, -R3, R10 ;  /* 0x0000000a030a7221 */ /* 0x008fc60000010100 */
[----:B------:R-:W2:Y:S01]  /*7730*/  MUFU.EX2 R7, R8 ;  /* 0x0000000800077308 */ /* 0x000ea20000000800 */
[----:B------:R-:W-:Y:S01]  /*7740*/  FMUL.FTZ R10, R10, 1.4426950216293334961 ;  /* 0x3fb8aa3b0a0a7820 */ /* 0x000fe20000410000 */
[C---:B----4-:R-:W-:Y:S01]  /*7750*/  FADD.FTZ R12, -R3.reuse, R12 ;  /* 0x0000000c030c7221 */ /* 0x050fe20000010100 */
[----:B0-----:R-:W-:-:S03]  /*7760*/  FADD.FTZ R14, -R3, R14 ;  /* 0x0000000e030e7221 */ /* 0x001fc60000010100 */
[----:B------:R-:W-:Y:S02]  /*7770*/  FMUL.FTZ R12, R12, 1.4426950216293334961 ;  /* 0x3fb8aa3b0c0c7820 */ /* 0x000fe40000410000 */
[----:B------:R-:W0:Y:S01]  /*7780*/  MUFU.EX2 R9, R10 ;  /* 0x0000000a00097308 */ /* 0x000e220000000800 */
[----:B------:R-:W-:Y:S01]  /*7790*/  FMUL.FTZ R14, R14, 1.4426950216293334961 ;  /* 0x3fb8aa3b0e0e7820 */ /* 0x000fe20000410000 */
[C---:B-1----:R-:W-:Y:S01]  /*77a0*/  FADD.FTZ R16, -R3.reuse, R16 ;  /* 0x0000001003107221 */ /* 0x042fe20000010100 */
[----:B------:R-:W-:-:S03]  /*77b0*/  FADD.FTZ R18, -R3, R18 ;  /* 0x0000001203127221 */ /* 0x000fc60000010100 */
[----:B------:R-:W-:Y:S02]  /*77c0*/  FMUL.FTZ R16, R16, 1.4426950216293334961 ;  /* 0x3fb8aa3b10107820 */ /* 0x000fe40000410000 */
[----:B------:R-:W1:Y:S01]  /*77d0*/  MUFU.EX2 R11, R12 ;  /* 0x0000000c000b7308 */ /* 0x000e620000000800 */
[----:B------:R-:W-:Y:S01]  /*77e0*/  FMUL.FTZ R18, R18, 1.4426950216293334961 ;  /* 0x3fb8aa3b12127820 */ /* 0x000fe20000410000 */
[C---:B------:R-:W-:Y:S01]  /*77f0*/  FADD.FTZ R20, -R3.reuse, R20 ;  /* 0x0000001403147221 */ /* 0x040fe20000010100 */
[----:B--2---:R-:W-:Y:S01]  /*7800*/  FADD.FTZ R6, R6, R7 ;  /* 0x0000000706067221 */ /* 0x004fe20000010000 */
[----:B------:R-:W-:Y:S01]  /*7810*/  FADD.FTZ R22, -R3, R22 ;  /* 0x0000001603167221 */ /* 0x000fe20000010100 */
[----:B------:R-:W-:Y:S01]  /*7820*/  STS [R4+-0x400], R7 ;  /* 0xfffc000704007388 */ /* 0x000fe20000000800 */
[----:B------:R-:W-:Y:S02]  /*7830*/  FMUL.FTZ R20, R20, 1.4426950216293334961 ;  /* 0x3fb8aa3b14147820 */ /* 0x000fe40000410000 */
[----:B------:R-:W2:Y:S01]  /*7840*/  MUFU.EX2 R13, R14 ;  /* 0x0000000e000d7308 */ /* 0x000ea20000000800 */
[----:B0-----:R-:W-:Y:S01]  /*7850*/  FADD.FTZ R6, R6, R9 ;  /* 0x0000000906067221 */ /* 0x001fe20000010000 */
[----:B------:R-:W-:Y:S01]  /*7860*/  FMUL.FTZ R22, R22, 1.4426950216293334961 ;  /* 0x3fb8aa3b16167820 */ /* 0x000fe20000410000 */
[----:B------:R-:W-:Y:S05]  /*7870*/  STS [R4+-0x200], R9 ;  /* 0xfffe000904007388 */ /* 0x000fea0000000800 */
[----:B------:R-:W0:Y:S01]  /*7880*/  MUFU.EX2 R15, R16 ;  /* 0x00000010000f7308 */ /* 0x000e220000000800 */
[----:B-1----:R-:W-:Y:S01]  /*7890*/  FADD.FTZ R6, R6, R11 ;  /* 0x0000000b06067221 */ /* 0x002fe20000010000 */
[----:B------:R-:W-:Y:S06]  /*78a0*/  STS [R4], R11 ;  /* 0x0000000b04007388 */ /* 0x000fec0000000800 */
        /* <DEDUP_REMOVED lines=14> */
.L_x_19396:
[----:B------:R-:W-:Y:S05]  /*7990*/  BSYNC B1 ;  /* 0x0000000000017941 */ /* 0x000fea0003800000 */
.L_x_19395:
[----:B------:R-:W-:-:S13]  /*79a0*/  ISETP.LT.OR P0, PT, R5, UR6, P0 ;  /* 0x0000000605007c0c */ /* 0x000fda0008701670 */
[----:B------:R-:W-:Y:S05]  /*79b0*/  @!P0 BRA `(.L_x_19388) ;  /* 0x0000000000608947 */ /* 0x000fea0003800000 */
[----:B------:R-:W2:Y:S04]  /*79c0*/  LDS R8, [R4+-0x400] ;  /* 0xfffc000004087984 */ /* 0x000ea80000000800 */
[----:B------:R-:W3:Y:S04]  /*79d0*/  LDS R10, [R4+-0x200] ;  /* 0xfffe0000040a7984 */ /* 0x000ee80000000800 */
[----:B------:R-:W4:Y:S04]  /*79e0*/  LDS R12, [R4] ;  /* 0x00000000040c7984 */ /* 0x000f280000000800 */
[----:B------:R-:W0:Y:S01]  /*79f0*/  LDS R14, [R4+0x200] ;  /* 0x00020000040e7984 */ /* 0x000e220000000800 */
[C---:B--2---:R-:W-:Y:S01]  /*7a00*/  FADD.FTZ R8, -R3.reuse, R8 ;  /* 0x0000000803087221 */ /* 0x044fe20000010100 */
[----:B---3--:R-:W-:-:S03]  /*7a10*/  FADD.FTZ R10, -R3, R10 ;  /* 0x0000000a030a7221 */ /* 0x008fc60000010100 */
[----:B------:R-:W-:Y:S01]  /*7a20*/  FMUL.FTZ R8, R8, 1.4426950216293334961 ;  /* 0x3fb8aa3b08087820 */ /* 0x000fe20000410000 */
[C---:B----4-:R-:W-:Y:S01]  /*7a30*/  FADD.FTZ R12, -R3.reuse, R12 ;  /* 0x0000000c030c7221 */ /* 0x050fe20000010100 */
[----:B------:R-:W-:Y:S02]  /*7a40*/  FMUL.FTZ R10, R10, 1.4426950216293334961 ;  /* 0x3fb8aa3b0a0a7820 */ /* 0x000fe40000410000 */
[----:B------:R-:W2:Y:S01]  /*7a50*/  MUFU.EX2 R5, R8 ;  /* 0x0000000800057308 */ /* 0x000ea20000000800 */
[----:B0-----:R-:W-:Y:S01]  /*7a60*/  FADD.FTZ R14, -R3, R14 ;  /* 0x0000000e030e7221 */ /* 0x001fe20000010100 */
[----:B------:R-:W-:-:S03]  /*7a70*/  FMUL.FTZ R12, R12, 1.4426950216293334961 ;  /* 0x3fb8aa3b0c0c7820 */ /* 0x000fc60000410000 */
[----:B------:R-:W-:-:S03]  /*7a80*/  FMUL.FTZ R14, R14, 1.4426950216293334961 ;  /* 0x3fb8aa3b0e0e7820 */ /* 0x000fc60000410000 */
[----:B------:R-:W0:Y:S08]  /*7a90*/  MUFU.EX2 R7, R10 ;  /* 0x0000000a00077308 */ /* 0x000e300000000800 */
[----:B------:R-:W3:Y:S01]  /*7aa0*/  MUFU.EX2 R9, R12 ;  /* 0x0000000c00097308 */ /* 0x000ee20000000800 */
[----:B--2---:R4:W-:Y:S01]  /*7ab0*/  STS [R4+-0x400], R5 ;  /* 0xfffc000504007388 */ /* 0x0049e20000000800 */
[----:B------:R-:W-:-:S06]  /*7ac0*/  FADD.FTZ R6, R6, R5 ;  /* 0x0000000506067221 */ /* 0x000fcc0000010000 */
[----:B------:R-:W2:Y:S01]  /*7ad0*/  MUFU.EX2 R11, R14 ;  /* 0x0000000e000b7308 */ /* 0x000ea20000000800 */
[----:B0-----:R4:W-:Y:S01]  /*7ae0*/  STS [R4+-0x200], R7 ;  /* 0xfffe000704007388 */ /* 0x0019e20000000800 */
[----:B------:R-:W-:-:S03]  /*7af0*/  FADD.FTZ R6, R6, R7 ;  /* 0x0000000706067221 */ /* 0x000fc60000010000 */
[----:B---3--:R4:W-:Y:S01]  /*7b00*/  STS [R4], R9 ;  /* 0x0000000904007388 */ /* 0x0089e20000000800 */
[----:B------:R-:W-:-:S03]  /*7b10*/  FADD.FTZ R6, R6, R9 ;  /* 0x0000000906067221 */ /* 0x000fc60000010000 */
[----:B--2---:R4:W-:Y:S01]  /*7b20*/  STS [R4+0x200], R11 ;  /* 0x0002000b04007388 */ /* 0x0049e20000000800 */
[----:B------:R-:W-:-:S07]  /*7b30*/  FADD.FTZ R6, R6, R11 ;  /* 0x0000000b06067221 */ /* 0x000fce0000010000 */
.L_x_19388:
[----:B------:R-:W-:Y:S05]  /*7b40*/  BSYNC B0 ;  /* 0x0000000000007941 */ /* 0x000fea0003800000 */
.L_x_19387:
[----:B----4-:R-:W3:Y:S01]  /*7b50*/  SHFL.BFLY PT, R5, R6, 0x10, 0x1f ;  /* 0x0e001f0006057f89 */ /* 0x010ee200000e0000 */
[----:B------:R-:W-:Y:S01]  /*7b60*/  LOP3.LUT P0, R10, R32, 0x1f, RZ, 0xc0, !PT ;  /* 0x0000001f200a7812 */ /* 0x000fe2000780c0ff */
[----:B------:R-:W-:Y:S03]  /*7b70*/  BSSY B0, `(.L_x_19397) ;  /* 0x00000b4000007945 */ /* 0x000fe60003800000 */
[----:B------:R-:W-:-:S09]  /*7b80*/  ISETP.GT.U32.AND P2, PT, R10, 0x3, PT ;  /* 0x000000030a00780c */ /* 0x000fd20003f44070 */
[----:B------:R-:W4:Y:S04]  /*7b90*/  @!P0 S2R R12, SR_CgaCtaId ;  /* 0x00000000000c8919 */ /* 0x000f280000008800 */
[----:B------:R-:W0:Y:S01]  /*7ba0*/  @!P2 S2R R11, SR_CgaCtaId ;  /* 0x00000000000ba919 */ /* 0x000e220000008800 */
[----:B---3--:R-:W-:Y:S01]  /*7bb0*/  FADD.FTZ R5, R5, R6 ;  /* 0x0000000605057221 */ /* 0x008fe20000010000 */
[----:B------:R-:W-:-:S04]  /*7bc0*/  @!P2 MOV R6, 0x400 ;  /* 0x000004000006a802 */ /* 0x000fc80000000f00 */
[----:B------:R-:W3:Y:S01]  /*7bd0*/  SHFL.BFLY PT, R4, R5, 0x8, 0x1f ;  /* 0x0d001f0005047f89 */ /* 0x000ee200000e0000 */
[----:B------:R-:W-:-:S05]  /*7be0*/  @!P2 VIADD R6, R6, 0x180 ;  /* 0x000001800606a836 */ /* 0x000fca0000000000 */
[----:B0-----:R-:W-:Y:S01]  /*7bf0*/  @!P2 LEA R11, R11, R6, 0x18 ;  /* 0x000000060b0ba211 */ /* 0x001fe200078ec0ff */
[----:B---3--:R-:W-:Y:S01]  /*7c00*/  FADD.FTZ R4, R5, R4 ;  /* 0x0000000405047221 */ /* 0x008fe20000010000 */
[----:B------:R-:W-:-:S03]  /*7c10*/  @!P0 MOV R5, 0x400 ;  /* 0x0000040000058802 */ /* 0x000fc60000000f00 */
[----:B------:R-:W-:Y:S01]  /*7c20*/  @!P2 IMAD R10, R10, 0x4, R11 ;  /* 0x000000040a0aa824 */ /* 0x000fe200078e020b */
[----:B------:R-:W0:Y:S01]  /*7c30*/  SHFL.BFLY PT, R7, R4, 0x4, 0x1f ;  /* 0x0c801f0004077f89 */ /* 0x000e2200000e0000 */
[----:B------:R-:W-:-:S05]  /*7c40*/  @!P0 VIADD R5, R5, 0x180 ;  /* 0x0000018005058836 */ /* 0x000fca0000000000 */
[----:B----4-:R-:W-:Y:S01]  /*7c50*/  @!P0 LEA R5, R12, R5, 0x18 ;  /* 0x000000050c058211 */ /* 0x010fe200078ec0ff */
        /* <DEDUP_REMOVED lines=17> */
[----:B------:R-:W4:Y:S01]  /*7d70*/  S2UR UR7, SR_CTAID.Z ;  /* 0x00000000000779c3 */ /* 0x000f220000002700 */
[----:B------:R-:W-:Y:S01]  /*7d80*/  UMOV UR8, 0xffffffe0 ;  /* 0xffffffe000087882 */ /* 0x000fe20000000000 */
[----:B------:R-:W-:Y:S01]  /*7d90*/  LOP3.LUT R4, RZ, R2, RZ, 0x33, !PT ;  /* 0x00000002ff047212 */ /* 0x000fe200078e33ff */
[----:B------:R-:W-:Y:S01]  /*7da0*/  BSSY B1, `(.L_x_19399) ;  /* 0x000001e000017945 */ /* 0x000fe20003800000 */
[----:B0-----:R-:W-:Y:S01]  /*7db0*/  LOP3.LUT R5, RZ, UR16, RZ, 0x33, !PT ;  /* 0x00000010ff057c12 */ /* 0x001fe2000f8e33ff */
[----:B----4-:R-:W-:-:S06]  /*7dc0*/  UIMAD UR7, UR7, UR8, -0x21 ;  /* 0xffffffdf070774a4 */ /* 0x010fcc000f8e0208 */
        /* <DEDUP_REMOVED lines=8> */
[----:B---3--:R-:W-:Y:S01]  /*7e50*/  FADD.FTZ R4, R35, 9.9999999747524270788e-07 ;  /* 0x358637bd23047421 */ /* 0x008fe20000010000 */
[----:B------:R-:W-:-:S03]  /*7e60*/  MOV R5, R32 ;  /* 0x0000002000057202 */ /* 0x000fc60000000f00 */
[----:B------:R0:W3:Y:S08]  /*7e70*/  MUFU.RCP R37, R4 ;  /* 0x0000000400257308 */ /* 0x0000f00000001000 */
[----:B------:R-:W-:Y:S05]  /*7e80*/  @!P0 BRA `(.L_x_19400) ;  /* 0x00000000003c8947 */ /* 0x000fea0003800000 */
[----:B------:R-:W4:Y:S01]  /*7e90*/  S2UR UR8, SR_CgaCtaId ;  /* 0x00000000000879c3 */ /* 0x000f220000008800 */
[----:B------:R-:W-:Y:S01]  /*7ea0*/  UMOV UR7, 0x400 ;  /* 0x0000040000077882 */ /* 0x000fe20000000000 */
[----:B0-----:R-:W-:Y:S01]  /*7eb0*/  IMAD.MOV.U32 R4, RZ, RZ, R6 ;  /* 0x000000ffff047224 */ /* 0x001fe200078e0006 */
[----:B------:R-:W-:Y:S01]  /*7ec0*/  UIADD3 UR7, UR7, 0x1a0, URZ ;  /* 0x000001a007077890 */ /* 0x000fe2000fffe03f */
[----:B------:R-:W-:-:S03]  /*7ed0*/  IMAD.MOV.U32 R5, RZ, RZ, R32 ;  /* 0x000000ffff057224 */ /* 0x000fc600078e0020 */
[----:B----4-:R-:W-:-:S06]  /*7ee0*/  ULEA UR7, UR8, UR7, 0x18 ;  /* 0x0000000708077291 */ /* 0x010fcc000f8ec03f */
[----:B------:R-:W-:-:S07]  /*7ef0*/  LEA R6, R32, UR7, 0x2 ;  /* 0x0000000720067c11 */ /* 0x000fce000f8e10ff */
.L_x_19401:
        /* <DEDUP_REMOVED lines=8> */
.L_x_19400:
[----:B------:R-:W-:Y:S05]  /*7f80*/  BSYNC B1 ;  /* 0x0000000000017941 */ /* 0x000fea0003800000 */
.L_x_19399:
        /* <DEDUP_REMOVED lines=12> */
[----:B------:R-:W-:Y:S01]  /*8050*/  IMAD.U32 R34, RZ, RZ, UR6 ;  /* 0x00000006ff227e24 */ /* 0x000fe2000f8e00ff */
[----:B------:R-:W-:-:S03]  /*8060*/  PLOP3.LUT P0, PT, PT, PT, PT, 0x8, 0x0 ;  /* 0x000000000000781c */ /* 0x000fc60003f0e170 */
[----:B------:R-:W-:-:S10]  /*8070*/  VIADD R34, R34, 0xfffffa00 ;  /* 0xfffffa0022227836 */ /* 0x000fd40000000000 */
.L_x_19404:
[----:B------:R-:W3:Y:S01]  /*8080*/  LDS R6, [R4+-0x400] ;  /* 0xfffc000004067984 */ /* 0x000ee20000000800 */
[----:B------:R-:W-:-:S03]  /*8090*/  VIADD R5, R5, 0x800 ;  /* 0x0000080005057836 */ /* 0x000fc60000000000 */
[----:B------:R-:W0:Y:S02]  /*80a0*/  LDS R8, [R4+-0x200] ;  /* 0xfffe000004087984 */ /* 0x000e240000000800 */
[----:B------:R-:W-:Y:S02]  /*80b0*/  ISETP.GE.AND P1, PT, R5, R34, PT ;  /* 0x000000220500720c */ /* 0x000fe40003f26270 */
[----:B------:R-:W4:Y:S04]  /*80c0*/  LDS R10, [R4] ;  /* 0x00000000040a7984 */ /* 0x000f280000000800 */
[----:B------:R-:W2:Y:S04]  /*80d0*/  LDS R12, [R4+0x200] ;  /* 0x00020000040c7984 */ /* 0x000ea80000000800 */
[----:B------:R-:W2:Y:S04]  /*80e0*/  LDS R14, [R4+0x400] ;  /* 0x00040000040e7984 */ /* 0x000ea80000000800 */
[----:B------:R-:W2:Y:S04]  /*80f0*/  LDS R16, [R4+0x600] ;  /* 0x0006000004107984 */ /* 0x000ea80000000800 */
[----:B------:R-:W-:Y:S04]  /*8100*/  LDS R18, [R4+0x800] ;  /* 0x0008000004127984 */ /* 0x000fe80000000800 */
[----:B------:R-:W2:Y:S04]  /*8110*/  LDS R19, [R4+0xa00] ;  /* 0x000a000004137984 */ /* 0x000ea80000000800 */
[----:B------:R-:W2:Y:S04]  /*8120*/  LDS R20, [R4+0xc00] ;  /* 0x000c000004147984 */ /* 0x000ea80000000800 */
[----:B------:R-:W2:Y:S04]  /*8130*/  LDS R22, [R4+0xe00] ;  /* 0x000e000004167984 */ /* 0x000ea80000000800 */
[----:B-1----:R-:W1:Y:S01]  /*8140*/  LDS R24, [R4+0x1000] ;  /* 0x0010000004187984 */ /* 0x002e620000000800 */
[----:B---3--:R-:W-:-:S03]  /*8150*/  FMUL.FTZ R7, R6, R37 ;  /* 0x0000002506077220 */ /* 0x008fc60000410000 */
[----:B------:R-:W3:Y:S01]  /*8160*/  LDS R28, [R4+0x1200] ;  /* 0x00120000041c7984 */ /* 0x000ee20000000800 */
[----:B0-----:R-:W-:-:S03]  /*8170*/  FMUL.FTZ R9, R8, R37 ;  /* 0x0000002508097220 */ /* 0x001fc60000410000 */
[----:B------:R-:W0:Y:S01]  /*8180*/  LDS R29, [R4+0x1400] ;  /* 0x00140000041d7984 */ /* 0x000e220000000800 */
[----:B----4-:R-:W-:-:S03]  /*8190*/  FMUL.FTZ R11, R10, R37 ;  /* 0x000000250a0b7220 */ /* 0x010fc60000410000 */
[----:B------:R-:W4:Y:S01]  /*81a0*/  LDS R30, [R4+0x1600] ;  /* 0x00160000041e7984 */ /* 0x000f220000000800 */
[----:B--2---:R-:W-:-:S03]  /*81b0*/  FMUL.FTZ R13, R12, R37 ;  /* 0x000000250c0d7220 */ /* 0x004fc60000410000 */
[----:B------:R-:W2:Y:S01]  /*81c0*/  LDS R31, [R4+0x1800] ;  /* 0x00180000041f7984 */ /* 0x000ea20000000800 */
[----:B------:R-:W-:-:S03]  /*81d0*/  FMUL.FTZ R15, R14, R37 ;  /* 0x000000250e0f7220 */ /* 0x000fc60000410000 */
[----:B------:R-:W2:Y:S01]  /*81e0*/  LDS R33, [R4+0x1a00] ;  /* 0x001a000004217984 */ /* 0x000ea20000000800 */
[----:B------:R-:W-:-:S03]  /*81f0*/  FMUL.FTZ R17, R16, R37 ;  /* 0x0000002510117220 */ /* 0x000fc60000410000 */
[----:B------:R1:W-:Y:S04]  /*8200*/  STS [R4+-0x400], R7 ;  /* 0xfffc000704007388 */ /* 0x0003e80000000800 */
[----:B------:R3:W-:Y:S01]  /*8210*/  STS [R4+-0x200], R9 ;  /* 0xfffe000904007388 */ /* 0x0007e20000000800 */
[----:B------:R-:W-:-:S03]  /*8220*/  FMUL.FTZ R19, R19, R37 ;  /* 0x0000002513137220 */ /* 0x000fc60000410000 */
[----:B------:R4:W-:Y:S01]  /*8230*/  STS [R4], R11 ;  /* 0x0000000b04007388 */ /* 0x0009e20000000800 */
[-C--:B------:R-:W-:Y:S01]  /*8240*/  FMUL.FTZ R21, R20, R37.reuse ;  /* 0x0000002514157220 */ /* 0x080fe20000410000 */
[-C--:B-1----:R-:W-:Y:S01]  /*8250*/  FMUL.FTZ R7, R18, R37.reuse ;  /* 0x0000002512077220 */ /* 0x082fe20000410000 */
[-C--:B------:R-:W-:Y:S01]  /*8260*/  FMUL.FTZ R23, R22, R37.reuse ;  /* 0x0000002516177220 */ /* 0x080fe20000410000 */
[----:B------:R-:W-:Y:S01]  /*8270*/  STS [R4+0x200], R13 ;  /* 0x0002000d04007388 */ /* 0x000fe20000000800 */
[----:B------:R-:W-:-:S03]  /*8280*/  FMUL.FTZ R25, R24, R37 ;  /* 0x0000002518197220 */ /* 0x000fc60000410000 */
[----:B------:R-:W-:Y:S01]  /*8290*/  STS [R4+0x400], R15 ;  /* 0x0004000f04007388 */ /* 0x000fe20000000800 */
[----:B---3--:R-:W-:-:S03]  /*82a0*/  FMUL.FTZ R9, R28, R37 ;  /* 0x000000251c097220 */ /* 0x008fc60000410000 */
[----:B------:R-:W-:Y:S01]  /*82b0*/  STS [R4+0x600], R17 ;  /* 0x0006001104007388 */ /* 0x000fe20000000800 */
[----:B0-----:R-:W-:-:S03]  /*82c0*/  FMUL.FTZ R29, R29, R37 ;  /* 0x000000251d1d7220 */ /* 0x001fc60000410000 */
[----:B------:R-:W-:Y:S01]  /*82d0*/  STS [R4+0x800], R7 ;  /* 0x0008000704007388 */ /* 0x000fe20000000800 */
[----:B----4-:R-:W-:-:S03]  /*82e0*/  FMUL.FTZ R11, R30, R37 ;  /* 0x000000251e0b7220 */ /* 0x010fc60000410000 */
[----:B------:R-:W-:Y:S01]  /*82f0*/  STS [R4+0xa00], R19 ;  /* 0x000a001304007388 */ /* 0x000fe20000000800 */
[----:B--2---:R-:W-:-:S03]  /*8300*/  FMUL.FTZ R31, R31, R37 ;  /* 0x000000251f1f7220 */ /* 0x004fc60000410000 */
        /* <DEDUP_REMOVED lines=11> */
.L_x_19403:
[----:B------:R-:W-:Y:S05]  /*83c0*/  BSYNC B1 ;  /* 0x0000000000017941 */ /* 0x000fea0003800000 */
.L_x_19402:
[----:B------:R-:W-:Y:S01]  /*83d0*/  IADD3 R6, -R5, UR6, RZ ;  /* 0x0000000605067c10 */ /* 0x000fe2000fffe1ff */
[----:B------:R-:W-:Y:S03]  /*83e0*/  BSSY B1, `(.L_x_19405) ;  /* 0x000001e000017945 */ /* 0x000fe60003800000 */
[----:B------:R-:W-:-:S13]  /*83f0*/  ISETP.GT.AND P1, PT, R6, 0x200, PT ;  /* 0x000002000600780c */ /* 0x000fda0003f24270 */
[----:B------:R-:W-:Y:S05]  /*8400*/  @!P1 BRA `(.L_x_19406) ;  /* 0x00000000006c9947 */ /* 0x000fea0003800000 */
[----:B------:R-:W3:Y:S01]  /*8410*/  LDS R6, [R4+-0x400] ;  /* 0xfffc000004067984 */ /* 0x000ee20000000800 */
[----:B------:R-:W-:Y:S01]  /*8420*/  PLOP3.LUT P0, PT, PT, PT, PT, 0x8, 0x0 ;  /* 0x000000000000781c */ /* 0x000fe20003f0e170 */
[----:B------:R-:W-:Y:S02]  /*8430*/  VIADD R5, R5, 0x400 ;  /* 0x0000040005057836 */ /* 0x000fe40000000000 */
[----:B------:R-:W0:Y:S04]  /*8440*/  LDS R8, [R4+-0x200] ;  /* 0xfffe000004087984 */ /* 0x000e280000000800 */
[----:B------:R-:W4:Y:S04]  /*8450*/  LDS R10, [R4] ;  /* 0x00000000040a7984 */ /* 0x000f280000000800 */
[----:B------:R-:W1:Y:S04]  /*8460*/  LDS R12, [R4+0x200] ;  /* 0x00020000040c7984 */ /* 0x000e680000000800 */
[----:B------:R-:W2:Y:S04]  /*8470*/  LDS R14, [R4+0x400] ;  /* 0x00040000040e7984 */ /* 0x000ea80000000800 */
        /* <DEDUP_REMOVED lines=8> */
[----:B-1----:R-:W-:-:S03]  /*8500*/  FMUL.FTZ R13, R12, R37 ;  /* 0x000000250c0d7220 */ /* 0x002fc60000410000 */
[----:B------:R-:W-:Y:S01]  /*8510*/  STS [R4], R11 ;  /* 0x0000000b04007388 */ /* 0x000fe20000000800 */
[----:B--2---:R-:W-:-:S03]  /*8520*/  FMUL.FTZ R15, R14, R37 ;  /* 0x000000250e0f7220 */ /* 0x004fc60000410000 */
        /* <DEDUP_REMOVED lines=9> */
.L_x_19406:
[----:B------:R-:W-:Y:S05]  /*85c0*/  BSYNC B1 ;  /* 0x0000000000017941 */ /* 0x000fea0003800000 */
.L_x_19405:
[----:B------:R-:W-:-:S13]  /*85d0*/  ISETP.LT.OR P0, PT, R5, UR6, P0 ;  /* 0x0000000605007c0c */ /* 0x000fda0008701670 */
[----:B------:R-:W-:Y:S05]  /*85e0*/  @!P0 BRA `(.L_x_19398) ;  /* 0x0000000000308947 */ /* 0x000fea0003800000 */
[----:B------:R-:W3:Y:S04]  /*85f0*/  LDS R5, [R4+-0x400] ;  /* 0xfffc000004057984 */ /* 0x000ee80000000800 */
[----:B------:R-:W0:Y:S04]  /*8600*/  LDS R6, [R4+-0x200] ;  /* 0xfffe000004067984 */ /* 0x000e280000000800 */
[----:B------:R-:W4:Y:S04]  /*8610*/  LDS R8, [R4] ;  /* 0x0000000004087984 */ /* 0x000f280000000800 */
[----:B------:R-:W1:Y:S01]  /*8620*/  LDS R10, [R4+0x200] ;  /* 0x00020000040a7984 */ /* 0x000e620000000800 */
[-C--:B---3--:R-:W-:Y:S01]  /*8630*/  FMUL.FTZ R5, R5, R37.reuse ;  /* 0x0000002505057220 */ /* 0x088fe20000410000 */
[----:B0-----:R-:W-:-:S04]  /*8640*/  FMUL.FTZ R7, R6, R37 ;  /* 0x0000002506077220 */ /* 0x001fc80000410000 */
[----:B------:R0:W-:Y:S01]  /*8650*/  STS [R4+-0x400], R5 ;  /* 0xfffc000504007388 */ /* 0x0001e20000000800 */
[----:B----4-:R-:W-:-:S03]  /*8660*/  FMUL.FTZ R9, R8, R37 ;  /* 0x0000002508097220 */ /* 0x010fc60000410000 */
[----:B------:R0:W-:Y:S01]  /*8670*/  STS [R4+-0x200], R7 ;  /* 0xfffe000704007388 */ /* 0x0001e20000000800 */
[----:B-1----:R-:W-:-:S03]  /*8680*/  FMUL.FTZ R11, R10, R37 ;  /* 0x000000250a0b7220 */ /* 0x002fc60000410000 */
[----:B------:R0:W-:Y:S04]  /*8690*/  STS [R4], R9 ;  /* 0x0000000904007388 */ /* 0x0001e80000000800 */
[----:B------:R0:W-:Y:S02]  /*86a0*/  STS [R4+0x200], R11 ;  /* 0x0002000b04007388 */ /* 0x0001e40000000800 */
.L_x_19398:
[----:B------:R-:W-:Y:S05]  /*86b0*/  BSYNC B0 ;  /* 0x0000000000007941 */ /* 0x000fea0003800000 */
.L_x_19397:
        /* <DEDUP_REMOVED lines=30> */
[----:B--2---:R4:W-:Y:S04]  /*88a0*/  STG.E desc[UR10][R4.64], R3 ;  /* 0x0000000304007986 */ /* 0x0049e8000c10190a */
[----:B---3--:R4:W-:Y:S02]  /*88b0*/  STG.E desc[UR10][R6.64], R35 ;  /* 0x0000002306007986 */ /* 0x0089e4000c10190a */
.L_x_19408:
[----:B------:R-:W-:Y:S05]  /*88c0*/  BSYNC B0 ;  /* 0x0000000000007941 */ /* 0x000fea0003800000 */
.L_x_19407:
[----:B------:R-:W-:Y:S01]  /*88d0*/  ULDC UR12, c[0x0][0x26c] ;  /* 0x00009b00000c7ab9 */ /* 0x000fe20000000800 */
[----:B------:R-:W-:Y:S04]  /*88e0*/  BSSY B0, `(.L_x_19409) ;  /* 0x000036b000007945 */ /* 0x000fe80003800000 */
[----:B------:R-:W-:Y:S05]  /*88f0*/  @!P1 BRA `(.L_x_19410) ;  /* 0x0000000000249947 */ /* 0x000fea0003800000 */
[----:B------:R-:W-:Y:S01]  /*8900*/  HFMA2.MMA R50, -RZ, RZ, 0, 0 ;  /* 0x00000000ff327435 */ /* 0x000fe200000001ff */
[----:B------:R-:W-:Y:S02]  /*8910*/  CS2R R42, SRZ ;  /* 0x00000000002a7805 */ /* 0x000fe4000001ff00 */
[----:B------:R-:W-:Y:S02]  /*8920*/  CS2R R40, SRZ ;  /* 0x0000000000287805 */ /* 0x000fe4000001ff00 */
[----:B------:R-:W-:Y:S02]  /*8930*/  CS2R R38, SRZ ;  /* 0x0000000000267805 */ /* 0x000fe4000001ff00 */
[----:B---3--:R-:W-:Y:S01]  /*8940*/  CS2R R36, SRZ ;  /* 0x0000000000247805 */ /* 0x008fe2000001ff00 */
[----:B----4-:R-:W-:Y:S02]  /*8950*/  IMAD.MOV.U32 R35, RZ, RZ, RZ ;  /* 0x000000ffff237224 */ /* 0x010fe400078e00ff */
[----:B------:R-:W-:-:S02]  /*8960*/  IMAD.MOV.U32 R33, RZ, RZ, RZ ;  /* 0x000000ffff217224 */ /* 0x000fc400078e00ff */
[----:B------:R-:W-:Y:S01]  /*8970*/  IMAD.MOV.U32 R52, RZ, RZ, RZ ;  /* 0x000000ffff347224 */ /* 0x000fe200078e00ff */
[----:B------:R-:W-:Y:S06]  /*8980*/  BRA `(.L_x_19411) ;  /* 0x0000003400807947 */ /* 0x000fec0003800000 */
.L_x_19410:
[----:B------:R-:W1:Y:S01]  /*8990*/  S2UR UR7, SR_CgaCtaId ;  /* 0x00000000000779c3 */ /* 0x000e620000008800 */
[----:B0---4-:R-:W0:Y:S01]  /*89a0*/  S2R R7, SR_CTAID.Z ;  /* 0x0000000000077919 */ /* 0x011e220000002700 */
[C---:B--2---:R-:W-:Y:S01]  /*89b0*/  LEA.HI R3, R26.reuse, R26, RZ, 0x1 ;  /* 0x0000001a1a037211 */ /* 0x044fe200078f08ff */
[----:B------:R-:W-:Y:S01]  /*89c0*/  UMOV UR6, 0x400 ;  /* 0x0000040000067882 */ /* 0x000fe20000000000 */
[----:B------:R-:W-:Y:S01]  /*89d0*/  IADD3 R30, -R27, -0x1, R2 ;  /* 0xffffffff1b1e7810 */ /* 0x000fe20007ffe102 */
[----:B------:R-:W-:Y:S01]  /*89e0*/  UIADD3 UR6, UR6, 0x1a0, URZ ;  /* 0x000001a006067890 */ /* 0x000fe2000fffe03f */
[C---:B------:R-:W-:Y:S01]  /*89f0*/  LOP3.LUT R5, R3.reuse, 0xfffffffe, RZ, 0xc0, !PT ;  /* 0xfffffffe03057812 */ /* 0x040fe200078ec0ff */
[----:B------:R-:W-:Y:S01]  /*8a00*/  IMAD.SHL.U32 R3, R3, 0x8, RZ ;  /* 0x0000000803037824 */ /* 0x000fe200078e00ff */
[----:B------:R-:W2:Y:S01]  /*8a10*/  LDC R48, c[0x0][0x26c] ;  /* 0x00009b00ff307b82 */ /* 0x000ea20000000800 */
[----:B------:R-:W-:Y:S01]  /*8a20*/  IADD3 R31, P0, R75, UR5, RZ ;  /* 0x000000054b1f7c10 */ /* 0x000fe2000ff1e0ff */
[----:B------:R-:W-:Y:S01]  /*8a30*/  ULDC.64 UR8, c[0x0][0x248] ;  /* 0x0000920000087ab9 */ /* 0x000fe20000000a00 */
[----:B------:R-:W-:Y:S01]  /*8a40*/  IMAD.IADD R2, R26, 0x1, -R5 ;  /* 0x000000011a027824 */ /* 0x000fe200078e0a05 */
[----:B------:R-:W-:Y:S01]  /*8a50*/  LOP3.LUT R3, R3, 0xfffffff0, RZ, 0xc0, !PT ;  /* 0xfffffff003037812 */ /* 0x000fe200078ec0ff */
[----:B------:R-:W-:Y:S01]  /*8a60*/  IMAD.U32 R9, RZ, RZ, UR17 ;  /* 0x00000011ff097e24 */ /* 0x000fe2000f8e00ff */
[----:B------:R-:W-:Y:S01]  /*8a70*/  LEA.HI.X.SX32 R6, R75, UR18, 0x1, P0 ;  /* 0x000000124b067c11 */ /* 0x000fe200080f0eff */
[----:B------:R-:W-:Y:S01]  /*8a80*/  IMAD R46, R27, 0x2, R2 ;  /* 0x000000021b2e7824 */ /* 0x000fe200078e0202 */
[C---:B------:R-:W-:Y:S01]  /*8a90*/  LEA R34, P0, R31.reuse, UR8, 0x2 ;  /* 0x000000081f227c11 */ /* 0x040fe2000f8010ff */
[----:B------:R-:W-:Y:S01]  /*8aa0*/  IMAD.SHL.U32 R4, R2, 0x8, RZ ;  /* 0x0000000802047824 */ /* 0x000fe200078e00ff */
[----:B------:R-:W-:Y:S01]  /*8ab0*/  ULDC UR8, c[0x0][0x270] ;  /* 0x00009c0000087ab9 */ /* 0x000fe20000000800 */
[----:B------:R-:W-:Y:S01]  /*8ac0*/  CS2R R42, SRZ ;  /* 0x00000000002a7805 */ /* 0x000fe2000001ff00 */
[----:B------:R-:W-:Y:S01]  /*8ad0*/  IMAD R2, R0, UR8, RZ ;  /* 0x0000000800027c24 */ /* 0x000fe2000f8e02ff */
[----:B------:R-:W-:Y:S01]  /*8ae0*/  LEA.HI.X R31, R31, UR9, R6, 0x2, P0 ;  /* 0x000000091f1f7c11 */ /* 0x000fe200080f1406 */
[----:B------:R-:W-:Y:S01]  /*8af0*/  IMAD R28, R27, 0x10, R4 ;  /* 0x000000101b1c7824 */ /* 0x000fe200078e0204 */
[----:B------:R-:W-:Y:S01]  /*8b00*/  CS2R R40, SRZ ;  /* 0x0000000000287805 */ /* 0x000fe2000001ff00 */
[----:B-1----:R-:W-:Y:S01]  /*8b10*/  ULEA UR6, UR7, UR6, 0x18 ;  /* 0x0000000607067291 */ /* 0x002fe2000f8ec03f */
[----:B------:R-:W-:Y:S01]  /*8b20*/  IMAD.IADD R29, R4, 0x1, R3 ;  /* 0x00000001041d7824 */ /* 0x000fe200078e0203 */
[----:B------:R-:W-:-:S02]  /*8b30*/  CS2R R38, SRZ ;  /* 0x0000000000267805 */ /* 0x000fc4000001ff00 */
[----:B------:R-:W-:Y:S02]  /*8b40*/  IADD3 R28, R28, 0x7, R9 ;  /* 0x000000071c1c7810 */ /* 0x000fe40007ffe009 */
[----:B---3--:R-:W-:Y:S01]  /*8b50*/  CS2R R36, SRZ ;  /* 0x0000000000247805 */ /* 0x008fe2000001ff00 */
[----:B------:R-:W-:Y:S01]  /*8b60*/  IMAD.MOV.U32 R35, RZ, RZ, RZ ;  /* 0x000000ffff237224 */ /* 0x000fe200078e00ff */
[----:B------:R-:W-:Y:S01]  /*8b70*/  LEA R46, R46, UR6, 0x5 ;  /* 0x000000062e2e7c11 */ /* 0x000fe2000f8e28ff */
[----:B------:R-:W-:Y:S01]  /*8b80*/  IMAD.MOV.U32 R33, RZ, RZ, RZ ;  /* 0x000000ffff217224 */ /* 0x000fe200078e00ff */
[----:B------:R-:W-:Y:S01]  /*8b90*/  MOV R52, RZ ;  /* 0x000000ff00347202 */ /* 0x000fe20000000f00 */
[----:B0-----:R-:W-:Y:S01]  /*8ba0*/  IMAD R30, R7, -0x20, R30 ;  /* 0xffffffe0071e7824 */ /* 0x001fe200078e021e */
[----:B--2---:R-:W-:Y:S01]  /*8bb0*/  SHF.R.S32.HI R48, RZ, 0x1f, R48 ;  /* 0x0000001fff307819 */ /* 0x004fe20000011430 */
[----:B------:R-:W-:Y:S01]  /*8bc0*/  IMAD.MOV.U32 R50, RZ, RZ, RZ ;  /* 0x000000ffff327224 */ /* 0x000fe200078e00ff */
[----:B------:R-:W-:Y:S01]  /*8bd0*/  SHF.R.S32.HI R3, RZ, 0x1f, R2 ;  /* 0x0000001fff037819 */ /* 0x000fe20000011402 */
[----:B------:R-:W-:Y:S01]  /*8be0*/  VIADD R46, R46, 0x10 ;  /* 0x000000102e2e7836 */ /* 0x000fe20000000000 */
        /* <DEDUP_REMOVED lines=9> */
[----:B------:R-:W-:-:S07]  /*8c80*/  VIADD R47, R29, 0xb00 ;  /* 0x00000b001d2f7836 */ /* 0x000fce0000000000 */
.L_x_19436:
        /* <DEDUP_REMOVED lines=14> */
[-C--:B------:R-:W-:Y:S02]  /*8d70*/  LEA.HI.X.SX32 R5, R63, R54.reuse, 0x1, P0 ;  /* 0x000000363f057211 */ /* 0x080fe400000f0eff */
[----:B------:R-:W-:Y:S02]  /*8d80*/  LEA.HI.X.SX32 R20, R59, R54, 0x1, P1 ;  /* 0x000000363b147211 */ /* 0x000fe400008f0eff */
[-C--:B------:R-:W-:Y:S02]  /*8d90*/  LEA.HI.X R5, R0, R13.reuse, R5, 0x1, P2 ;  /* 0x0000000d00057211 */ /* 0x080fe400010f0c05 */
[----:B------:R-:W-:Y:S02]  /*8da0*/  LEA R10, P2, R11, R12, 0x1 ;  /* 0x0000000c0b0a7211 */ /* 0x000fe400078408ff */
[----:B------:R-:W-:Y:S01]  /*8db0*/  LEA.HI.X.SX32 R18, R57, R54, 0x1, P6 ;  /* 0x0000003639127211 */ /* 0x000fe200030f0eff */
[----:B-----5:R-:W5:Y:S01]  /*8dc0*/  LDG.E.CONSTANT R45, desc[UR10][R4.64] ;  /* 0x0000000a042d7981 */ /* 0x020f62000c1e9900 */
[----:B------:R-:W-:-:S02]  /*8dd0*/  LEA.HI.X R9, R9, R13, R20, 0x1, P3 ;  /* 0x0000000d09097211 */ /* 0x000fc400018f0c14 */
[----:B------:R-:W-:Y:S01]  /*8de0*/  LEA.HI.X R11, R11, R13, R18, 0x1, P2 ;  /* 0x0000000d0b0b7211 */ /* 0x000fe200010f0c12 */
[----:B------:R-:W5:Y:S01]  /*8df0*/  LDG.E.CONSTANT R62, desc[UR10][R4.64+0xc] ;  /* 0x00000c0a043e7981 */ /* 0x000f62000c1e9900 */
[-C--:B------:R-:W-:Y:S02]  /*8e00*/  IADD3 R17, P0, R61, R14.reuse, RZ ;  /* 0x0000000e3d117210 */ /* 0x080fe40007f1e0ff */
[----:B------:R-:W-:Y:S01]  /*8e10*/  IADD3 R0, P5, R55, R14, RZ ;  /* 0x0000000e37007210 */ /* 0x000fe20007fbe0ff */
[----:B------:R-:W5:Y:S01]  /*8e20*/  LDG.E.CONSTANT R67, desc[UR10][R8.64] ;  /* 0x0000000a08437981 */ /* 0x000f62000c1e9900 */
[----:B------:R-:W-:Y:S02]  /*8e30*/  LEA R6, P4, R17, R12, 0x1 ;  /* 0x0000000c11067211 */ /* 0x000fe400078808ff */
[----:B------:R-:W-:Y:S01]  /*8e40*/  LEA.HI.X.SX32 R22, R61, R54, 0x1, P0 ;  /* 0x000000363d167211 */ /* 0x000fe200000f0eff */
[----:B------:R-:W5:Y:S01]  /*8e50*/  LDG.E.CONSTANT R66, desc[UR10][R8.64+0x4] ;  /* 0x0000040a08427981 */ /* 0x000f62000c1e9900 */
[----:B------:R-:W-:-:S02]  /*8e60*/  LEA R16, P0, R0, R12, 0x1 ;  /* 0x0000000c00107211 */ /* 0x000fc400078008ff */
[----:B------:R-:W-:Y:S01]  /*8e70*/  LEA.HI.X.SX32 R15, R55, R54, 0x1, P5 ;  /* 0x00000036370f7211 */ /* 0x000fe200028f0eff */
[----:B------:R-:W5:Y:S01]  /*8e80*/  LDG.E.CONSTANT R64, desc[UR10][R8.64+0x8] ;  /* 0x0000080a08407981 */ /* 0x000f62000c1e9900 */
[-C--:B------:R-:W-:Y:S02]  /*8e90*/  LEA.HI.X R7, R17, R13.reuse, R22, 0x1, P4 ;  /* 0x0000000d11077211 */ /* 0x080fe400020f0c16 */
[-C--:B------:R-:W-:Y:S01]  /*8ea0*/  IADD3 R19, P6, R53, R14.reuse, RZ ;  /* 0x0000000e35137210 */ /* 0x080fe20007fde0ff */
[----:B------:R-:W5:Y:S01]  /*8eb0*/  LDG.E.CONSTANT R72, desc[UR10][R8.64+0xc] ;  /* 0x00000c0a08487981 */ /* 0x000f62000c1e9900 */
[----:B------:R-:W-:Y:S02]  /*8ec0*/  LEA.HI.X R17, R0, R13, R15, 0x1, P0 ;  /* 0x0000000d00117211 */ /* 0x000fe400000f0c0f */
[-C--:B------:R-:W-:Y:S01]  /*8ed0*/  IADD3 R21, P5, R51, R14.reuse, RZ ;  /* 0x0000000e33157210 */ /* 0x080fe20007fbe0ff */
[----:B------:R-:W5:Y:S01]  /*8ee0*/  LDG.E.CONSTANT R71, desc[UR10][R10.64] ;  /* 0x0000000a0a477981 */ /* 0x000f62000c1e9900 */
[----:B------:R-:W-:-:S02]  /*8ef0*/  IADD3 R23, P4, R49, R14, RZ ;  /* 0x0000000e31177210 */ /* 0x000fc40007f9e0ff */
[----:B------:R-:W-:Y:S01]  /*8f00*/  IADD3 R0, P3, R47, R14, RZ ;  /* 0x0000000e2f007210 */ /* 0x000fe20007f7e0ff */
[----:B------:R-:W5:Y:S01]  /*8f10*/  LDG.E.CONSTANT R70, desc[UR10][R10.64+0x4] ;  /* 0x0000040a0a467981 */ /* 0x000f62000c1e9900 */
[----:B------:R-:W-:Y:S02]  /*8f20*/  LEA R18, P2, R19, R12, 0x1 ;  /* 0x0000000c13127211 */ /* 0x000fe400078408ff */
[----:B------:R-:W-:Y:S01]  /*8f30*/  LEA.HI.X.SX32 R58, R53, R54, 0x1, P6 ;  /* 0x00000036353a7211 */ /* 0x000fe200030f0eff */
[----:B------:R-:W5:Y:S01]  /*8f40*/  LDG.E.CONSTANT R69, desc[UR10][R10.64+0x8] ;  /* 0x0000080a0a457981 */ /* 0x000f62000c1e9900 */
[----:B------:R-:W-:Y:S02]  /*8f50*/  LEA R20, P1, R21, R12, 0x1 ;  /* 0x0000000c15147211 */ /* 0x000fe400078208ff */
[----:B------:R-:W-:Y:S01]  /*8f60*/  LEA.HI.X.SX32 R56, R51, R54, 0x1, P5 ;  /* 0x0000003633387211 */ /* 0x000fe200028f0eff */
[----:B------:R0:W5:Y:S01]  /*8f70*/  LDG.E.CONSTANT R77, desc[UR10][R10.64+0xc] ;  /* 0x00000c0a0a4d7981 */ /* 0x000162000c1e9900 */
[----:B------:R-:W-:-:S02]  /*8f80*/  LEA R22, P0, R23, R12, 0x1 ;  /* 0x0000000c17167211 */ /* 0x000fc400078008ff */
[----:B------:R-:W-:Y:S01]  /*8f90*/  LEA R24, P6, R0, R12, 0x1 ;  /* 0x0000000c00187211 */ /* 0x000fe200078c08ff */
[----:B------:R-:W5:Y:S01]  /*8fa0*/  LDG.E.CONSTANT R76, desc[UR10][R16.64] ;  /* 0x0000000a104c7981 */ /* 0x000f62000c1e9900 */
[-C--:B------:R-:W-:Y:S02]  /*8fb0*/  LEA.HI.X.SX32 R44, R49, R54.reuse, 0x1, P4 ;  /* 0x00000036312c7211 */ /* 0x080fe400020f0eff */
[----:B------:R-:W-:Y:S01]  /*8fc0*/  LEA.HI.X.SX32 R15, R47, R54, 0x1, P3 ;  /* 0x000000362f0f7211 */ /* 0x000fe200018f0eff */
[----:B------:R-:W5:Y:S01]  /*8fd0*/  LDG.E.CONSTANT R74, desc[UR10][R16.64+0x4] ;  /* 0x0000040a104a7981 */ /* 0x000f62000c1e9900 */
[-C--:B------:R-:W-:Y:S02]  /*8fe0*/  LEA.HI.X R19, R19, R13.reuse, R58, 0x1, P2 ;  /* 0x0000000d13137211 */ /* 0x080fe400010f0c3a */
[-C--:B------:R-:W-:Y:S01]  /*8ff0*/  LEA.HI.X R21, R21, R13.reuse, R56, 0x1, P1 ;  /* 0x0000000d15157211 */ /* 0x080fe200008f0c38 */
[----:B0-----:R-:W0:Y:S01]  /*9000*/  LDS.128 R8, [R46+-0x10] ;  /* 0xfffff0002e087984 */ /* 0x001e220000000c00 */
[----:B------:R-:W-:-:S02]  /*9010*/  LEA.HI.X R23, R23, R13, R44, 0x1, P0 ;  /* 0x0000000d17177211 */ /* 0x000fc400000f0c2c */
[----:B------:R-:W-:Y:S01]  /*9020*/  LEA.HI.X R25, R0, R13, R15, 0x1, P6 ;  /* 0x0000000d00197211 */ /* 0x000fe200030f0c0f */
[----:B------:R-:W5:Y:S01]  /*9030*/  LDG.E.CONSTANT R80, desc[UR10][R18.64] ;  /* 0x0000000a12507981 */ /* 0x000f62000c1e9900 */
[----:B------:R-:W-:-:S03]  /*9040*/  IADD3 R15, P0, R29, R14, RZ ;  /* 0x0000000e1d0f7210 */ /* 0x000fc60007f1e0ff */
[----:B------:R-:W5:Y:S04]  /*9050*/  LDG.E.CONSTANT R79, desc[UR10][R18.64+0x4] ;  /* 0x0000040a124f7981 */ /* 0x000f68000c1e9900 */
[----:B------:R-:W5:Y:S04]  /*9060*/  LDG.E.CONSTANT R78, desc[UR10][R18.64+0x8] ;  /* 0x0000080a124e7981 */ /* 0x000f68000c1e9900 */
[----:B------:R1:W5:Y:S04]  /*9070*/  LDG.E.CONSTANT R85, desc[UR10][R18.64+0xc] ;  /* 0x00000c0a12557981 */ /* 0x000368000c1e9900 */
[----:B------:R-:W5:Y:S04]  /*9080*/  LDG.E.CONSTANT R84, desc[UR10][R20.64] ;  /* 0x0000000a14547981 */ /* 0x000f68000c1e9900 */
[----:B------:R-:W5:Y:S01]  /*9090*/  LDG.E.CONSTANT R83, desc[UR10][R20.64+0x4] ;  /* 0x0000040a14537981 */ /* 0x000f62000c1e9900 */
[----:B-1----:R-:W-:-:S03]  /*90a0*/  IADD3 R19, P2, R65, R14, RZ ;  /* 0x0000000e41137210 */ /* 0x002fc60007f5e0ff */
[----:B------:R-:W5:Y:S01]  /*90b0*/  LDG.E.CONSTANT R82, desc[UR10][R20.64+0x8] ;  /* 0x0000080a14527981 */ /* 0x000f62000c1e9900 */
[----:B------:R-:W-:-:S03]  /*90c0*/  LEA R14, P1, R15, R12, 0x1 ;  /* 0x0000000c0f0e7211 */ /* 0x000fc600078208ff */
[----:B------:R1:W5:Y:S04]  /*90d0*/  LDG.E.CONSTANT R88, desc[UR10][R20.64+0xc] ;  /* 0x00000c0a14587981 */ /* 0x000368000c1e9900 */
[----:B------:R-:W5:Y:S04]  /*90e0*/  LDG.E.CONSTANT R73, desc[UR10][R16.64+0x8] ;  /* 0x0000080a10497981 */ /* 0x000f68000c1e9900 */
[----:B------:R-:W5:Y:S01]  /*90f0*/  LDG.E.CONSTANT R81, desc[UR10][R16.64+0xc] ;  /* 0x00000c0a10517981 */ /* 0x000f62000c1e9900 */
[----:B-1----:R-:W-:-:S03]  /*9100*/  LEA.HI.X.SX32 R20, R29, R54, 0x1, P0 ;  /* 0x000000361d147211 */ /* 0x002fc600000f0eff */
[----:B------:R-:W5:Y:S01]  /*9110*/  LDG.E.CONSTANT R87, desc[UR10][R22.64] ;  /* 0x0000000a16577981 */ /* 0x000f62000c1e9900 */
[----:B------:R-:W-:-:S03]  /*9120*/  LEA.HI.X R15, R15, R13, R20, 0x1, P1 ;  /* 0x0000000d0f0f7211 */ /* 0x000fc600008f0c14 */
        /* <DEDUP_REMOVED lines=18> */
[----:B0-----:R0:W1:Y:S01]  /*9250*/  LDS.128 R4, [R46] ;  /* 0x000000002e047984 */ /* 0x0010620000000c00 */
[----:B------:R-:W-:Y:S01]  /*9260*/  ISETP.NE.AND P0, PT, R30, RZ, PT ;  /* 0x000000ff1e00720c */ /* 0x000fe20003f05270 */
[----:B------:R-:W-:Y:S01]  /*9270*/  BSSY B1, `(.L_x_19412) ;  /* 0x0000023000017945 */ /* 0x000fe20003800000 */
[----:B------:R-:W-:-:S02]  /*9280*/  LEA R12, P1, R19, R12, 0x1 ;  /* 0x0000000c130c7211 */ /* 0x000fc400078208ff */
[----:B------:R-:W-:-:S04]  /*9290*/  LEA.HI.X.SX32 R54, R65, R54, 0x1, P2 ;  /* 0x0000003641367211 */ /* 0x000fc800010f0eff */
[----:B------:R-:W-:-:S05]  /*92a0*/  LEA.HI.X R13, R19, R13, R54, 0x1, P1 ;  /* 0x0000000d130d7211 */ /* 0x000fca00008f0c36 */
[----:B0-----:R-:W-:Y:S05]  /*92b0*/  @P0 BRA `(.L_x_19413) ;  /* 0x0000000000780947 */ /* 0x001fea0003800000 */
[----:B------:R-:W-:Y:S01]  /*92c0*/  VIADD R19, R28, 0xfffffffb ;  /* 0xfffffffb1c137836 */ /* 0x000fe20000000000 */
[----:B-----5:R-:W-:-:S04]  /*92d0*/  PRMT R21, R20, 0x7632, R21 ;  /* 0x0000763214157816 */ /* 0x020fc80000000015 */
[----:B------:R-:W-:Y:S01]  /*92e0*/  ISETP.GE.AND P1, PT, R19, UR16, PT ;  /* 0x0000001013007c0c */ /* 0x000fe2000bf26270 */
[----:B------:R-:W-:-:S05]  /*92f0*/  VIADD R19, R28, 0xfffffffc ;  /* 0xfffffffc1c137836 */ /* 0x000fca0000000000 */
[----:B------:R-:W-:Y:S01]  /*9300*/  ISETP.GE.AND P2, PT, R19, UR16, PT ;  /* 0x0000001013007c0c */ /* 0x000fe2000bf46270 */
[----:B------:R-:W-:-:S05]  /*9310*/  VIADD R19, R28, 0xfffffffd ;  /* 0xfffffffd1c137836 */ /* 0x000fca0000000000 */
[----:B------:R-:W-:Y:S01]  /*9320*/  ISETP.GE.AND P3, PT, R19, UR16, PT ;  /* 0x0000001013007c0c */ /* 0x000fe2000bf66270 */
[----:B------:R-:W-:-:S03]  /*9330*/  VIADD R19, R28, 0xfffffffe ;  /* 0xfffffffe1c137836 */ /* 0x000fc60000000000 */
[----:B------:R-:W-:Y:S02]  /*9340*/  SEL R20, R20, RZ, !P3 ;  /* 0x000000ff14147207 */ /* 0x000fe40005800000 */
[----:B------:R-:W-:Y:S02]  /*9350*/  ISETP.GE.AND P4, PT, R19, UR16, PT ;  /* 0x0000001013007c0c */ /* 0x000fe4000bf86270 */
[C---:B------:R-:W-:Y:S02]  /*9360*/  PRMT R19, R24.reuse, 0x7632, R19 ;  /* 0x0000763218137816 */ /* 0x040fe40000000013 */
[----:B------:R-:W-:Y:S02]  /*9370*/  SEL R24, R24, RZ, !P1 ;  /* 0x000000ff18187207 */ /* 0x000fe40004800000 */
[----:B------:R-:W-:Y:S02]  /*9380*/  SEL R19, R19, RZ, !P2 ;  /* 0x000000ff13137207 */ /* 0x000fe40005000000 */
[----:B------:R-:W-:-:S02]  /*9390*/  SEL R21, R21, RZ, !P4 ;  /* 0x000000ff15157207 */ /* 0x000fc40006000000 */
[----:B------:R-:W-:Y:S02]  /*93a0*/  PRMT R24, R24, 0x5410, R19 ;  /* 0x0000541018187816 */ /* 0x000fe40000000013 */
[C---:B------:R-:W-:Y:S02]  /*93b0*/  IADD3 R19, R28.reuse, -0x7, RZ ;  /* 0xfffffff91c137810 */ /* 0x040fe40007ffe0ff */
[C---:B------:R-:W-:Y:S02]  /*93c0*/  ISETP.GE.AND P4, PT, R28.reuse, UR16, PT ;  /* 0x000000101c007c0c */ /* 0x040fe4000bf86270 */
[----:B------:R-:W-:Y:S01]  /*93d0*/  ISETP.GE.AND P1, PT, R19, UR16, PT ;  /* 0x0000001013007c0c */ /* 0x000fe2000bf26270 */
[----:B------:R-:W-:Y:S01]  /*93e0*/  VIADD R19, R28, 0xffffffff ;  /* 0xffffffff1c137836 */ /* 0x000fe20000000000 */
[----:B------:R-:W-:-:S04]  /*93f0*/  PRMT R20, R20, 0x5410, R21 ;  /* 0x0000541014147816 */ /* 0x000fc80000000015 */
[----:B------:R-:W-:Y:S01]  /*9400*/  ISETP.GE.AND P3, PT, R19, UR16, PT ;  /* 0x0000001013007c0c */ /* 0x000fe2000bf66270 */
[----:B------:R-:W-:-:S03]  /*9410*/  VIADD R19, R28, 0xfffffffa ;  /* 0xfffffffa1c137836 */ /* 0x000fc60000000000 */
[----:B------:R-:W-:Y:S02]  /*9420*/  SEL R21, R8, RZ, !P3 ;  /* 0x000000ff08157207 */ /* 0x000fe40005800000 */
[----:B------:R-:W-:Y:S02]  /*9430*/  ISETP.GE.AND P2, PT, R19, UR16, PT ;  /* 0x0000001013007c0c */ /* 0x000fe4000bf46270 */
[----:B------:R-:W-:Y:S02]  /*9440*/  @P1 PRMT R22, RZ, 0x7610, R22 ;  /* 0x00007610ff161816 */ /* 0x000fe40000000016 */
[C---:B------:R-:W-:Y:S02]  /*9450*/  @P4 PRMT R8, R21.reuse, 0x5410, RZ ;  /* 0x0000541015084816 */ /* 0x040fe400000000ff */
[----:B------:R-:W-:Y:S02]  /*9460*/  PRMT R19, R22, 0x7632, R19 ;  /* 0x0000763216137816 */ /* 0x000fe40000000013 */
[----:B------:R-:W-:-:S02]  /*9470*/  @!P4 PRMT R8, R21, 0x7610, R8 ;  /* 0x000076101508c816 */ /* 0x000fc40000000008 */
[----:B------:R-:W-:-:S04]  /*9480*/  SEL R19, R19, RZ, !P2 ;  /* 0x000000ff13137207 */ /* 0x000fc80005000000 */
[----:B------:R-:W-:-:S07]  /*9490*/  PRMT R22, R22, 0x5410, R19 ;  /* 0x0000541016167816 */ /* 0x000fce0000000013 */
.L_x_19413:
[----:B------:R-:W-:Y:S05]  /*94a0*/  BSYNC B1 ;  /* 0x0000000000017941 */ /* 0x000fea0003800000 */
.L_x_19412:
[----:B------:R-:W-:Y:S01]  /*94b0*/  F2FP.BF16.F32.PACK_AB R11, R11, R10 ;  /* 0x0000000a0b0b723e */ /* 0x000fe200000010ff */
[----:B-----5:R-:W-:Y:S01]  /*94c0*/  HMUL2.BF16_V2 R22, R9, R22 ;  /* 0x0000001609167232 */ /* 0x020fe20000200000 */
[----:B-1----:R-:W-:Y:S02]  /*94d0*/  F2FP.BF16.F32.PACK_AB R21, R7, R6 ;  /* 0x000000060715723e */ /* 0x002fe400000010ff */
[----:B------:R-:W-:Y:S02]  /*94e0*/  F2FP.BF16.F32.PACK_AB R5, R5, R4 ;  /* 0x000000040505723e */ /* 0x000fe400000010ff */
[----:B------:R-:W-:Y:S01]  /*94f0*/  HFMA2.MMA.BF16_V2 R24, R11, R24, -RZ ;  /* 0x000000180b187235 */ /* 0x000fe200003000ff */
[C---:B------:R-:W-:Y:S02]  /*9500*/  PRMT R10, R22.reuse, 0x7610, R10 ;  /* 0x00007610160a7816 */ /* 0x040fe4000000000a */
[----:B------:R-:W-:Y:S01]  /*9510*/  PRMT R19, R22, 0x7632, R19 ;  /* 0x0000763216137816 */ /* 0x000fe20000000013 */
[----:B------:R-:W-:Y:S01]  /*9520*/  HMUL2.BF16_V2 R20, R5, R20 ;  /* 0x0000001405147232 */ /* 0x000fe20000200000 */
[----:B------:R0:W5:Y:S01]  /*9530*/  LDG.E.CONSTANT R22, desc[UR10][R14.64+0x204] ;  /* 0x0002040a0e167981 */ /* 0x000162000c1e9900 */
[----:B------:R-:W-:-:S02]  /*9540*/  IMAD.U32 R10, R10, 0x10000, RZ ;  /* 0x000100000a0a7824 */ /* 0x000fc400078e00ff */
[----:B------:R-:W-:Y:S02]  /*9550*/  IMAD.U32 R19, R19, 0x10000, RZ ;  /* 0x0001000013137824 */ /* 0x000fe400078e00ff */
[----:B------:R-:W-:Y:S02]  /*9560*/  PRMT R7, R24, 0x7632, R7 ;  /* 0x0000763218077816 */ /* 0x000fe40000000007 */
[----:B------:R-:W-:Y:S01]  /*9570*/  FADD.FTZ R4, R10, R19 ;  /* 0x000000130a047221 */ /* 0x000fe20000010000 */
[----:B------:R-:W-:Y:S02]  /*9580*/  PRMT R6, R24, 0x7610, R6 ;  /* 0x0000761018067816 */ /* 0x000fe40000000006 */
[----:B------:R-:W-:Y:S02]  /*9590*/  IMAD.U32 R19, R7, 0x10000, RZ ;  /* 0x0001000007137824 */ /* 0x000fe400078e00ff */
[----:B------:R-:W-:Y:S02]  /*95a0*/  IMAD.MOV.U32 R7, RZ, RZ, R21 ;  /* 0x000000ffff077224 */ /* 0x000fe400078e0015 */
[----:B------:R-:W-:-:S04]  /*95b0*/  IMAD.U32 R6, R6, 0x10000, RZ ;  /* 0x0001000006067824 */ /* 0x000fc800078e00ff */
[----:B------:R-:W-:Y:S01]  /*95c0*/  HFMA2.MMA.BF16_V2 R10, R7, R8, -RZ ;  /* 0x00000008070a7235 */ /* 0x000fe200003000ff */
[----:B------:R-:W-:Y:S01]  /*95d0*/  PRMT R8, R20, 0x7632, R8 ;  /* 0x0000763214087816 */ /* 0x000fe20000000008 */
[--C-:B------:R-:W-:Y:S01]  /*95e0*/  FADD.FTZ R21, R6, R19.reuse ;  /* 0x0000001306157221 */ /* 0x100fe20000010000 */
[----:B------:R-:W-:Y:S02]  /*95f0*/  PRMT R6, R20, 0x7610, R6 ;  /* 0x0000761014067816 */ /* 0x000fe40000000006 */
[----:B------:R0:W5:Y:S01]  /*9600*/  LDG.E.CONSTANT R20, desc[UR10][R14.64+0x208] ;  /* 0x0002080a0e147981 */ /* 0x000162000c1e9900 */
[----:B------:R-:W-:Y:S01]  /*9610*/  IMAD.U32 R23, R8, 0x10000, RZ ;  /* 0x0001000008177824 */ /* 0x000fe200078e00ff */
[----:B------:R-:W-:Y:S01]  /*9620*/  BSSY B1, `(.L_x_19414) ;  /* 0x0000029000017945 */ /* 0x000fe20003800000 */
[----:B------:R-:W-:Y:S02]  /*9630*/  IMAD.U32 R6, R6, 0x10000, RZ ;  /* 0x0001000006067824 */ /* 0x000fe400078e00ff */
[----:B------:R-:W-:-:S02]  /*9640*/  PRMT R19, R10, 0x7632, R19 ;  /* 0x000076320a137816 */ /* 0x000fc40000000013 */
[----:B------:R-:W-:Y:S01]  /*9650*/  SHF.L.U32 R8, R10, 0x10, RZ ;  /* 0x000000100a087819 */ /* 0x000fe200000006ff */
[----:B------:R-:W-:Y:S01]  /*9660*/  FADD.FTZ R6, R6, R23 ;  /* 0x0000001706067221 */ /* 0x000fe20000010000 */
[----:B------:R0:W5:Y:S01]  /*9670*/  LDG.E.CONSTANT R10, desc[UR10][R14.64+0x200] ;  /* 0x0002000a0e0a7981 */ /* 0x000162000c1e9900 */
[----:B------:R-:W-:-:S04]  /*9680*/  IMAD.U32 R19, R19, 0x10000, RZ ;  /* 0x0001000013137824 */ /* 0x000fc800078e00ff */
[----:B------:R-:W-:Y:S01]  /*9690*/  FADD.FTZ R8, R8, R19 ;  /* 0x0000001308087221 */ /* 0x000fe20000010000 */
[----:B------:R-:W-:Y:S02]  /*96a0*/  FADD.FTZ R19, R4, R21 ;  /* 0x0000001504137221 */ /* 0x000fe40000010000 */
[----:B------:R0:W5:Y:S01]  /*96b0*/  LDG.E.CONSTANT R4, desc[UR10][R14.64+0x20c] ;  /* 0x00020c0a0e047981 */ /* 0x000162000c1e9900 */
[----:B------:R-:W-:Y:S05]  /*96c0*/  @P0 BRA `(.L_x_19415) ;  /* 0x0000000000780947 */ /* 0x000fea0003800000 */
[----:B0-----:R-:W-:Y:S01]  /*96d0*/  VIADD R14, R28, 0xfffffffb ;  /* 0xfffffffb1c0e7836 */ /* 0x001fe20000000000 */
[----:B-----5:R-:W-:-:S04]  /*96e0*/  PRMT R21, R20, 0x7632, R21 ;  /* 0x0000763214157816 */ /* 0x020fc80000000015 */
[----:B------:R-:W-:Y:S01]  /*96f0*/  ISETP.GE.AND P1, PT, R14, UR16, PT ;  /* 0x000000100e007c0c */ /* 0x000fe2000bf26270 */
[----:B------:R-:W-:-:S03]  /*9700*/  VIADD R14, R28, 0xfffffffc ;  /* 0xfffffffc1c0e7836 */ /* 0x000fc60000000000 */
[----:B------:R-:W-:Y:S02]  /*9710*/  SEL R15, R22, RZ, !P1 ;  /* 0x000000ff160f7207 */ /* 0x000fe40004800000 */
[----:B------:R-:W-:Y:S01]  /*9720*/  ISETP.GE.AND P2, PT, R14, UR16, PT ;  /* 0x000000100e007c0c */ /* 0x000fe2000bf46270 */
[----:B------:R-:W-:-:S05]  /*9730*/  VIADD R14, R28, 0xfffffffd ;  /* 0xfffffffd1c0e7836 */ /* 0x000fca0000000000 */
[----:B------:R-:W-:Y:S01]  /*9740*/  ISETP.GE.AND P3, PT, R14, UR16, PT ;  /* 0x000000100e007c0c */ /* 0x000fe2000bf66270 */
[----:B------:R-:W-:-:S03]  /*9750*/  VIADD R14, R28, 0xfffffffe ;  /* 0xfffffffe1c0e7836 */ /* 0x000fc60000000000 */
[----:B------:R-:W-:Y:S02]  /*9760*/  SEL R20, R20, RZ, !P3 ;  /* 0x000000ff14147207 */ /* 0x000fe40005800000 */
[----:B------:R-:W-:Y:S02]  /*9770*/  ISETP.GE.AND P4, PT, R14, UR16, PT ;  /* 0x000000100e007c0c */ /* 0x000fe4000bf86270 */
[----:B------:R-:W-:Y:S02]  /*9780*/  PRMT R14, R22, 0x7632, R14 ;  /* 0x00007632160e7816 */ /* 0x000fe4000000000e */
[----:B------:R-:W-:Y:S02]  /*9790*/  SEL R21, R21, RZ, !P4 ;  /* 0x000000ff15157207 */ /* 0x000fe40006000000 */
[----:B------:R-:W-:Y:S02]  /*97a0*/  SEL R14, R14, RZ, !P2 ;  /* 0x000000ff0e0e7207 */ /* 0x000fe40005000000 */
[----:B------:R-:W-:-:S02]  /*97b0*/  ISETP.GE.AND P4, PT, R28, UR16, PT ;  /* 0x000000101c007c0c */ /* 0x000fc4000bf86270 */
[----:B------:R-:W-:Y:S01]  /*97c0*/  PRMT R22, R15, 0x5410, R14 ;  /* 0x000054100f167816 */ /* 0x000fe2000000000e */
[----:B------:R-:W-:Y:S01]  /*97d0*/  VIADD R14, R28, 0xfffffff9 ;  /* 0xfffffff91c0e7836 */ /* 0x000fe20000000000 */
[----:B------:R-:W-:-:S04]  /*97e0*/  PRMT R20, R20, 0x5410, R21 ;  /* 0x0000541014147816 */ /* 0x000fc80000000015 */
[----:B------:R-:W-:Y:S01]  /*97f0*/  ISETP.GE.AND P1, PT, R14, UR16, PT ;  /* 0x000000100e007c0c */ /* 0x000fe2000bf26270 */
[----:B------:R-:W-:-:S05]  /*9800*/  VIADD R14, R28, 0xffffffff ;  /* 0xffffffff1c0e7836 */ /* 0x000fca0000000000 */
        /* <DEDUP_REMOVED lines=10> */
.L_x_19415:
[----:B------:R-:W-:Y:S05]  /*98b0*/  BSYNC B1 ;  /* 0x0000000000017941 */ /* 0x000fea0003800000 */
.L_x_19414:
[----:B0----5:R-:W-:Y:S01]  /*98c0*/  HFMA2.MMA.BF16_V2 R14, R11, R22, -RZ ;  /* 0x000000160b0e7235 */ /* 0x021fe200003000ff */
[----:B------:R-:W-:Y:S02]  /*98d0*/  HMUL2.BF16_V2 R10, R9, R10 ;  /* 0x0000000a090a7232 */ /* 0x000fe40000200000 */
[--C-:B------:R-:W-:Y:S01]  /*98e0*/  FADD.FTZ R19, R19, R6.reuse ;  /* 0x0000000613137221 */ /* 0x100fe20000010000 */
[----:B------:R-:W-:Y:S02]  /*98f0*/  HMUL2.BF16_V2 R20, R5, R20 ;  /* 0x0000001405147232 */ /* 0x000fe40000200000 */
[C---:B------:R-:W-:Y:S01]  /*9900*/  PRMT R6, R10.reuse, 0x7610, R6 ;  /* 0x000076100a067816 */ /* 0x040fe20000000006 */
[----:B------:R-:W-:Y:S01]  /*9910*/  FADD.FTZ R19, R19, R8 ;  /* 0x0000000813137221 */ /* 0x000fe20000010000 */
[----:B------:R-:W-:Y:S01]  /*9920*/  PRMT R10, R10, 0x7632, R10 ;  /* 0x000076320a0a7816 */ /* 0x000fe2000000000a */
[----:B------:R0:W5:Y:S01]  /*9930*/  LDG.E.CONSTANT R8, desc[UR10][R12.64+0xc] ;  /* 0x00000c0a0c087981 */ /* 0x000162000c1e9900 */
[C---:B------:R-:W-:Y:S01]  /*9940*/  PRMT R15, R14.reuse, 0x7632, R15 ;  /* 0x000076320e0f7816 */ /* 0x040fe2000000000f */
[----:B------:R-:W-:Y:S01]  /*9950*/  IMAD.U32 R14, R14, 0x10000, RZ ;  /* 0x000100000e0e7824 */ /* 0x000fe200078e00ff */
[----:B------:R-:W-:Y:S01]  /*9960*/  SHF.L.U32 R21, R10, 0x10, RZ ;  /* 0x000000100a157819 */ /* 0x000fe200000006ff */
[----:B------:R-:W-:Y:S01]  /*9970*/  IMAD.U32 R6, R6, 0x10000, RZ ;  /* 0x0001000006067824 */ /* 0x000fe200078e00ff */
[----:B------:R-:W-:Y:S01]  /*9980*/  PRMT R10, R20, 0x7632, R10 ;  /* 0x00007632140a7816 */ /* 0x000fe2000000000a */
[----:B------:R-:W-:-:S02]  /*9990*/  IMAD.U32 R23, R15, 0x10000, RZ ;  /* 0x000100000f177824 */ /* 0x000fc400078e00ff */
[----:B------:R-:W-:Y:S01]  /*99a0*/  FADD.FTZ R15, R6, R21 ;  /* 0x00000015060f7221 */ /* 0x000fe20000010000 */
[----:B------:R-:W-:Y:S01]  /*99b0*/  PRMT R6, R20, 0x7610, R6 ;  /* 0x0000761014067816 */ /* 0x000fe20000000006 */
[----:B------:R-:W-:Y:S01]  /*99c0*/  FADD.FTZ R14, R14, R23 ;  /* 0x000000170e0e7221 */ /* 0x000fe20000010000 */
[----:B------:R-:W-:Y:S01]  /*99d0*/  IMAD.U32 R21, R10, 0x10000, RZ ;  /* 0x000100000a157824 */ /* 0x000fe200078e00ff */
[----:B------:R0:W5:Y:S02]  /*99e0*/  LDG.E.CONSTANT R20, desc[UR10][R12.64+0x4] ;  /* 0x0000040a0c147981 */ /* 0x000164000c1e9900 */
[----:B------:R-:W-:Y:S01]  /*99f0*/  FADD.FTZ R15, R15, R14 ;  /* 0x0000000e0f0f7221 */ /* 0x000fe20000010000 */
[----:B------:R-:W-:Y:S01]  /*9a00*/  IMAD.U32 R6, R6, 0x10000, RZ ;  /* 0x0001000006067824 */ /* 0x000fe200078e00ff */
[----:B------:R0:W5:Y:S01]  /*9a10*/  LDG.E.CONSTANT R10, desc[UR10][R12.64] ;  /* 0x0000000a0c0a7981 */ /* 0x000162000c1e9900 */
[----:B------:R-:W-:Y:S02]  /*9a20*/  BSSY B1, `(.L_x_19416) ;  /* 0x0000022000017945 */ /* 0x000fe40003800000 */
[----:B------:R-:W-:Y:S01]  /*9a30*/  FADD.FTZ R6, R6, R21 ;  /* 0x0000001506067221 */ /* 0x000fe20000010000 */
[----:B------:R0:W5:Y:S01]  /*9a40*/  LDG.E.CONSTANT R14, desc[UR10][R12.64+0x8] ;  /* 0x0000080a0c0e7981 */ /* 0x000162000c1e9900 */
[----:B------:R-:W-:Y:S05]  /*9a50*/  @P0 BRA `(.L_x_19417) ;  /* 0x0000000000780947 */ /* 0x000fea0003800000 */
[C---:B0-----:R-:W-:Y:S02]  /*9a60*/  VIADD R12, R28.reuse, 0xfffffffb ;  /* 0xfffffffb1c0c7836 */ /* 0x041fe40000000000 */
[----:B------:R-:W-:-:S03]  /*9a70*/  VIADD R13, R28, 0xfffffffc ;  /* 0xfffffffc1c0d7836 */ /* 0x000fc60000000000 */
[----:B------:R-:W-:Y:S01]  /*9a80*/  ISETP.GE.AND P1, PT, R12, UR16, PT ;  /* 0x000000100c007c0c */ /* 0x000fe2000bf26270 */
[C---:B------:R-:W-:Y:S01]  /*9a90*/  VIADD R12, R28.reuse, 0xfffffffd ;  /* 0xfffffffd1c0c7836 */ /* 0x040fe20000000000 */
[----:B------:R-:W-:Y:S01]  /*9aa0*/  ISETP.GE.AND P2, PT, R13, UR16, PT ;  /* 0x000000100d007c0c */ /* 0x000fe2000bf46270 */
[----:B------:R-:W-:-:S03]  /*9ab0*/  VIADD R13, R28, 0xfffffffe ;  /* 0xfffffffe1c0d7836 */ /* 0x000fc60000000000 */
[----:B------:R-:W-:Y:S02]  /*9ac0*/  ISETP.GE.AND P3, PT, R12, UR16, PT ;  /* 0x000000100c007c0c */ /* 0x000fe4000bf66270 */
[----:B------:R-:W-:Y:S02]  /*9ad0*/  ISETP.GE.AND P4, PT, R13, UR16, PT ;  /* 0x000000100d007c0c */ /* 0x000fe4000bf86270 */
[C---:B-----5:R-:W-:Y:S02]  /*9ae0*/  PRMT R12, R20.reuse, 0x7632, R12 ;  /* 0x00007632140c7816 */ /* 0x060fe4000000000c */
[----:B------:R-:W-:Y:S02]  /*9af0*/  SEL R13, R20, RZ, !P1 ;  /* 0x000000ff140d7207 */ /* 0x000fe40004800000 */
[C---:B------:R-:W-:Y:S02]  /*9b00*/  PRMT R20, R14.reuse, 0x7632, R20 ;  /* 0x000076320e147816 */ /* 0x040fe40000000014 */
[----:B------:R-:W-:-:S02]  /*9b10*/  SEL R21, R14, RZ, !P3 ;  /* 0x000000ff0e157207 */ /* 0x000fc40005800000 */
[----:B------:R-:W-:Y:S01]  /*9b20*/  SEL R14, R20, RZ, !P4 ;  /* 0x000000ff140e7207 */ /* 0x000fe20006000000 */
[----:B------:R-:W-:Y:S01]  /*9b30*/  VIADD R20, R28, 0xfffffff9 ;  /* 0xfffffff91c147836 */ /* 0x000fe20000000000 */
[----:B------:R-:W-:Y:S02]  /*9b40*/  SEL R12, R12, RZ, !P2 ;  /* 0x000000ff0c0c7207 */ /* 0x000fe40005000000 */
[----:B------:R-:W-:Y:S02]  /*9b50*/  ISETP.GE.AND P4, PT, R28, UR16, PT ;  /* 0x000000101c007c0c */ /* 0x000fe4000bf86270 */
[----:B------:R-:W-:Y:S02]  /*9b60*/  ISETP.GE.AND P1, PT, R20, UR16, PT ;  /* 0x0000001014007c0c */ /* 0x000fe4000bf26270 */
[----:B------:R-:W-:Y:S02]  /*9b70*/  PRMT R20, R13, 0x5410, R12 ;  /* 0x000054100d147816 */ /* 0x000fe4000000000c */
[----:B------:R-:W-:-:S02]  /*9b80*/  IADD3 R12, R28, -0x1, RZ ;  /* 0xffffffff1c0c7810 */ /* 0x000fc40007ffe0ff */
[----:B------:R-:W-:Y:S02]  /*9b90*/  PRMT R14, R21, 0x5410, R14 ;  /* 0x00005410150e7816 */ /* 0x000fe4000000000e */
[----:B------:R-:W-:Y:S01]  /*9ba0*/  ISETP.GE.AND P3, PT, R12, UR16, PT ;  /* 0x000000100c007c0c */ /* 0x000fe2000bf66270 */
[----:B------:R-:W-:-:S03]  /*9bb0*/  VIADD R12, R28, 0xfffffffa ;  /* 0xfffffffa1c0c7836 */ /* 0x000fc60000000000 */
[----:B------:R-:W-:Y:S02]  /*9bc0*/  SEL R21, R8, RZ, !P3 ;  /* 0x000000ff08157207 */ /* 0x000fe40005800000 */
[----:B------:R-:W-:Y:S02]  /*9bd0*/  @P1 PRMT R10, RZ, 0x7610, R10 ;  /* 0x00007610ff0a1816 */ /* 0x000fe4000000000a */
[----:B------:R-:W-:Y:S02]  /*9be0*/  ISETP.GE.AND P2, PT, R12, UR16, PT ;  /* 0x000000100c007c0c */ /* 0x000fe4000bf46270 */
[----:B------:R-:W-:Y:S02]  /*9bf0*/  PRMT R12, R10, 0x7632, R12 ;  /* 0x000076320a0c7816 */ /* 0x000fe4000000000c */
[----:B------:R-:W-:Y:S02]  /*9c00*/  @P4 PRMT R8, R21, 0x5410, RZ ;  /* 0x0000541015084816 */ /* 0x000fe400000000ff */
[----:B------:R-:W-:-:S02]  /*9c10*/  SEL R13, R12, RZ, !P2 ;  /* 0x000000ff0c0d7207 */ /* 0x000fc40005000000 */
[----:B------:R-:W-:Y:S02]  /*9c20*/  @!P4 PRMT R8, R21, 0x7610, R8 ;  /* 0x000076101508c816 */ /* 0x000fe40000000008 */
[----:B------:R-:W-:-:S07]  /*9c30*/  PRMT R10, R10, 0x5410, R13 ;  /* 0x000054100a0a7816 */ /* 0x000fce000000000d */
.L_x_19417:
[----:B------:R-:W-:Y:S05]  /*9c40*/  BSYNC B1 ;  /* 0x0000000000017941 */ /* 0x000fea0003800000 */
.L_x_19416:
[----:B-----5:R-:W-:Y:S01]  /*9c50*/  HFMA2.MMA.BF16_V2 R10, R9, R10, -RZ ;  /* 0x0000000a090a7235 */ /* 0x020fe200003000ff */
[----:B0-----:R-:W-:Y:S01]  /*9c60*/  HMUL2.BF16_V2 R13, R11, R20 ;  /* 0x000000140b0d7232 */ /* 0x001fe20000200000 */
[----:B------:R-:W-:Y:S01]  /*9c70*/  HFMA2.MMA.BF16_V2 R20, R5, R14, -RZ ;  /* 0x0000000e05147235 */ /* 0x000fe200003000ff */
[----:B------:R-:W-:Y:S02]  /*9c80*/  HMUL2.BF16_V2 R4, R7, R4 ;  /* 0x0000000407047232 */ /* 0x000fe40000200000 */
[----:B------:R-:W-:Y:S01]  /*9c90*/  FADD.FTZ R6, R15, R6 ;  /* 0x000000060f067221 */ /* 0x000fe20000010000 */
[----:B------:R-:W-:Y:S01]  /*9ca0*/  BSSY B1, `(.L_x_19418) ;  /* 0x000003a000017945 */ /* 0x000fe20003800000 */
[C---:B------:R-:W-:Y:S01]  /*9cb0*/  PRMT R14, R13.reuse, 0x7632, R14 ;  /* 0x000076320d0e7816 */ /* 0x040fe2000000000e */
[----:B------:R-:W-:Y:S02]  /*9cc0*/  IMAD.U32 R13, R13, 0x10000, RZ ;  /* 0x000100000d0d7824 */ /* 0x000fe400078e00ff */
[----:B------:R-:W-:Y:S01]  /*9cd0*/  FADD.FTZ R50, R19, R50 ;  /* 0x0000003213327221 */ /* 0x000fe20000010000 */
[C---:B------:R-:W-:Y:S01]  /*9ce0*/  PRMT R12, R10.reuse, 0x7632, R12 ;  /* 0x000076320a0c7816 */ /* 0x040fe2000000000c */
[----:B------:R-:W-:Y:S01]  /*9cf0*/  IMAD.U32 R10, R10, 0x10000, RZ ;  /* 0x000100000a0a7824 */ /* 0x000fe200078e00ff */
[----:B------:R-:W-:Y:S01]  /*9d00*/  PRMT R21, R20, 0x7632, R21 ;  /* 0x0000763214157816 */ /* 0x000fe20000000015 */
[----:B------:R-:W-:-:S02]  /*9d10*/  IMAD.U32 R14, R14, 0x10000, RZ ;  /* 0x000100000e0e7824 */ /* 0x000fc400078e00ff */
[----:B------:R-:W-:Y:S01]  /*9d20*/  IMAD.U32 R23, R12, 0x10000, RZ ;  /* 0x000100000c177824 */ /* 0x000fe200078e00ff */
[----:B------:R-:W-:Y:S01]  /*9d30*/  HFMA2.MMA.BF16_V2 R12, R7, R8, -RZ ;  /* 0x00000008070c7235 */ /* 0x000fe200003000ff */
[----:B------:R-:W-:Y:S01]  /*9d40*/  FADD.FTZ R14, R13, R14 ;  /* 0x0000000e0d0e7221 */ /* 0x000fe20000010000 */
[----:B------:R-:W-:Y:S01]  /*9d50*/  PRMT R8, R4, 0x7632, R8 ;  /* 0x0000763204087816 */ /* 0x000fe20000000008 */
[----:B------:R-:W-:Y:S01]  /*9d60*/  FADD.FTZ R23, R10, R23 ;  /* 0x000000170a177221 */ /* 0x000fe20000010000 */
[----:B------:R-:W-:Y:S02]  /*9d70*/  IMAD.U32 R20, R20, 0x10000, RZ ;  /* 0x0001000014147824 */ /* 0x000fe400078e00ff */
[----:B------:R-:W-:Y:S02]  /*9d80*/  IMAD.U32 R21, R21, 0x10000, RZ ;  /* 0x0001000015157824 */ /* 0x000fe400078e00ff */
[--C-:B------:R-:W-:Y:S01]  /*9d90*/  FADD.FTZ R23, R23, R14.reuse ;  /* 0x0000000e17177221 */ /* 0x100fe20000010000 */
[----:B------:R-:W-:Y:S01]  /*9da0*/  IMAD.U32 R4, R4, 0x10000, RZ ;  /* 0x0001000004047824 */ /* 0x000fe200078e00ff */
[----:B------:R-:W-:Y:S01]  /*9db0*/  PRMT R14, R12, 0x7632, R14 ;  /* 0x000076320c0e7816 */ /* 0x000fe2000000000e */
[----:B------:R-:W-:Y:S01]  /*9dc0*/  FADD.FTZ R10, R20, R21 ;  /* 0x00000015140a7221 */ /* 0x000fe20000010000 */
[----:B------:R-:W-:Y:S01]  /*9dd0*/  IMAD.U32 R13, R8, 0x10000, RZ ;  /* 0x00010000080d7824 */ /* 0x000fe200078e00ff */
[----:B------:R-:W-:-:S02]  /*9de0*/  SHF.L.U32 R12, R12, 0x10, RZ ;  /* 0x000000100c0c7819 */ /* 0x000fc400000006ff */
[----:B------:R-:W-:Y:S02]  /*9df0*/  IMAD.U32 R21, R14, 0x10000, RZ ;  /* 0x000100000e157824 */ /* 0x000fe400078e00ff */
[----:B------:R-:W-:Y:S01]  /*9e00*/  FADD.FTZ R13, R4, R13 ;  /* 0x0000000d040d7221 */ /* 0x000fe20000010000 */
[----:B------:R-:W-:Y:S01]  /*9e10*/  FADD.FTZ R4, R23, R10 ;  /* 0x0000000a17047221 */ /* 0x000fe20000010000 */
[----:B------:R-:W-:Y:S02]  /*9e20*/  FADD.FTZ R21, R12, R21 ;  /* 0x000000150c157221 */ /* 0x000fe40000010000 */
[----:B------:R-:W-:Y:S02]  /*9e30*/  FADD.FTZ R13, R6, R13 ;  /* 0x0000000d060d7221 */ /* 0x000fe40000010000 */
[----:B------:R-:W-:Y:S01]  /*9e40*/  FADD.FTZ R4, R4, R21 ;  /* 0x0000001504047221 */ /* 0x000fe20000010000 */
[----:B------:R-:W-:Y:S06]  /*9e50*/  @P0 BRA `(.L_x_19419) ;  /* 0x0000000000780947 */ /* 0x000fec0003800000 */
[C---:B------:R-:W-:Y:S02]  /*9e60*/  VIADD R6, R28.reuse, 0xfffffff9 ;  /* 0xfffffff91c067836 */ /* 0x040fe40000000000 */
[C---:B------:R-:W-:Y:S02]  /*9e70*/  VIADD R8, R28.reuse, 0xfffffffb ;  /* 0xfffffffb1c087836 */ /* 0x040fe40000000000 */
[----:B------:R-:W-:Y:S01]  /*9e80*/  VIADD R10, R28, 0xfffffffc ;  /* 0xfffffffc1c0a7836 */ /* 0x000fe20000000000 */
[----:B------:R-:W-:Y:S01]  /*9e90*/  ISETP.GE.AND P5, PT, R6, UR16, PT ;  /* 0x0000001006007c0c */ /* 0x000fe2000bfa6270 */
[----:B------:R-:W-:Y:S01]  /*9ea0*/  VIADD R6, R28, 0xfffffffd ;  /* 0xfffffffd1c067836 */ /* 0x000fe20000000000 */
        /* <DEDUP_REMOVED lines=25> */
.L_x_19419:
[----:B------:R-:W-:Y:S05]  /*a040*/  BSYNC B1 ;  /* 0x0000000000017941 */ /* 0x000fea0003800000 */
.L_x_19418:
        /* <DEDUP_REMOVED lines=40> */
.L_x_19421:
[----:B------:R-:W-:Y:S05]  /*a2d0*/  BSYNC B1 ;  /* 0x0000000000017941 */ /* 0x000fea0003800000 */
.L_x_19420:
[----:B------:R-:W-:Y:S01]  /*a2e0*/  IMAD.U32 R10, R10, 0x10000, RZ ;  /* 0x000100000a0a7824 */ /* 0x000fe200078e00ff */
[----:B------:R-:W-:Y:S01]  /*a2f0*/  HFMA2.MMA.BF16_V2 R60, R9, R60, -RZ ;  /* 0x0000003c093c7235 */ /* 0x000fe200003000ff */
[----:B------:R-:W-:Y:S01]  /*a300*/  IMAD.U32 R13, R12, 0x10000, RZ ;  /* 0x000100000c0d7824 */ /* 0x000fe200078e00ff */
[----:B------:R-:W-:Y:S01]  /*a310*/  SHF.L.U32 R4, R4, 0x10, RZ ;  /* 0x0000001004047819 */ /* 0x000fe200000006ff */
[----:B------:R-:W-:Y:S01]  /*a320*/  IMAD.U32 R15, R8, 0x10000, RZ ;  /* 0x00010000080f7824 */ /* 0x000fe200078e00ff */
[----:B------:R-:W-:Y:S01]  /*a330*/  HFMA2.MMA.BF16_V2 R62, R7, R62, -RZ ;  /* 0x0000003e073e7235 */ /* 0x000fe200003000ff */
[----:B------:R-:W-:Y:S01]  /*a340*/  FADD.FTZ R13, R10, R13 ;  /* 0x0000000d0a0d7221 */ /* 0x000fe20000010000 */
[----:B------:R-:W-:Y:S02]  /*a350*/  HMUL2.BF16_V2 R10, R11, R58 ;  /* 0x0000003a0b0a7232 */ /* 0x000fe40000200000 */
[----:B------:R-:W-:Y:S01]  /*a360*/  IMAD.U32 R6, R6, 0x10000, RZ ;  /* 0x0001000006067824 */ /* 0x000fe200078e00ff */
[----:B------:R-:W-:Y:S01]  /*a370*/  BSSY B1, `(.L_x_19422) ;  /* 0x000003f000017945 */ /* 0x000fe20003800000 */
[----:B------:R-:W-:Y:S01]  /*a380*/  IMAD.U32 R19, R0, 0x10000, RZ ;  /* 0x0001000000137824 */ /* 0x000fe200078e00ff */
[----:B------:R-:W-:Y:S01]  /*a390*/  PRMT R8, R60, 0x7632, R8 ;  /* 0x000076323c087816 */ /* 0x000fe20000000008 */
[----:B------:R-:W-:Y:S01]  /*a3a0*/  FADD.FTZ R6, R6, R15 ;  /* 0x0000000f06067221 */ /* 0x000fe20000010000 */
[----:B------:R-:W-:Y:S01]  /*a3b0*/  PRMT R12, R10, 0x7632, R12 ;  /* 0x000076320a0c7816 */ /* 0x000fe2000000000c */
[----:B------:R-:W-:Y:S01]  /*a3c0*/  FADD.FTZ R0, R4, R19 ;  /* 0x0000001304007221 */ /* 0x000fe20000010000 */
[----:B------:R-:W-:Y:S01]  /*a3d0*/  PRMT R4, R60, 0x7610, R4 ;  /* 0x000076103c047816 */ /* 0x000fe20000000004 */
[----:B------:R-:W-:-:S02]  /*a3e0*/  IMAD.U32 R15, R8, 0x10000, RZ ;  /* 0x00010000080f7824 */ /* 0x000fc400078e00ff */
[----:B------:R-:W-:Y:S02]  /*a3f0*/  HMUL2.BF16_V2 R8, R5, R56 ;  /* 0x0000003805087232 */ /* 0x000fe40000200000 */
[----:B------:R-:W-:Y:S01]  /*a400*/  IMAD.U32 R21, R12, 0x10000, RZ ;  /* 0x000100000c157824 */ /* 0x000fe200078e00ff */
[----:B------:R-:W-:Y:S01]  /*a410*/  HFMA2.MMA.BF16_V2 R12, R7, R68, -RZ ;  /* 0x00000044070c7235 */ /* 0x000fe200003000ff */
[----:B------:R-:W-:Y:S02]  /*a420*/  IMAD.U32 R10, R10, 0x10000, RZ ;  /* 0x000100000a0a7824 */ /* 0x000fe400078e00ff */
        /* <DEDUP_REMOVED lines=15> */
[----:B------:R-:W-:Y:S02]  /*a520*/  IMAD.U32 R23, R14, 0x10000, RZ ;  /* 0x000100000e177824 */ /* 0x000fe400078e00ff */
[----:B------:R-:W-:Y:S01]  /*a530*/  FADD.FTZ R13, R13, R0 ;  /* 0x000000000d0d7221 */ /* 0x000fe20000010000 */
[----:B------:R-:W-:Y:S01]  /*a540*/  FADD.FTZ R4, R4, R15 ;  /* 0x0000000f04047221 */ /* 0x000fe20000010000 */
[----:B------:R-:W-:Y:S01]  /*a550*/  FADD.FTZ R8, R19, R8 ;  /* 0x0000000813087221 */ /* 0x000fe20000010000 */
        /* <DEDUP_REMOVED lines=32> */
.L_x_19423:
[----:B------:R-:W-:Y:S05]  /*a760*/  BSYNC B1 ;  /* 0x0000000000017941 */ /* 0x000fea0003800000 */
.L_x_19422:
[----:B------:R-:W-:Y:S01]  /*a770*/  HFMA2.MMA.BF16_V2 R66, R11, R66, -RZ ;  /* 0x000000420b427235 */ /* 0x000fe200003000ff */
[----:B------:R-:W-:Y:S01]  /*a780*/  HMUL2.BF16_V2 R67, R9, R67 ;  /* 0x0000004309437232 */ /* 0x000fe20000200000 */
[----:B------:R-:W-:Y:S01]  /*a790*/  BSSY B1, `(.L_x_19424) ;  /* 0x0000028000017945 */ /* 0x000fe20003800000 */
[----:B------:R-:W-:Y:S02]  /*a7a0*/  HMUL2.BF16_V2 R12, R5, R64 ;  /* 0x00000040050c7232 */ /* 0x000fe40000200000 */
[--C-:B------:R-:W-:Y:S01]  /*a7b0*/  FADD.FTZ R0, R13, R4.reuse ;  /* 0x000000040d007221 */ /* 0x100fe20000010000 */
        /* <DEDUP_REMOVED lines=37> */
.L_x_19425:
[----:B------:R-:W-:Y:S05]  /*aa10*/  BSYNC B1 ;  /* 0x0000000000017941 */ /* 0x000fea0003800000 */
.L_x_19424:
[----:B------:R-:W-:Y:S01]  /*aa20*/  IMAD.U32 R15, R6, 0x10000, RZ ;  /* 0x00010000060f7824 */ /* 0x000fe200078e00ff */
[----:B------:R-:W-:Y:S01]  /*aa30*/  HFMA2.MMA.BF16_V2 R6, R9, R71, -RZ ;  /* 0x0000004709067235 */ /* 0x000fe200003000ff */
[----:B------:R-:W-:Y:S02]  /*aa40*/  HMUL2.BF16_V2 R70, R11, R70 ;  /* 0x000000460b467232 */ /* 0x000fe40000200000 */
[----:B------:R-:W-:Y:S01]  /*aa50*/  IMAD.U32 R4, R4, 0x10000, RZ ;  /* 0x0001000004047824 */ /* 0x000fe200078e00ff */
[----:B------:R-:W-:Y:S01]  /*aa60*/  SHF.L.U32 R12, R12, 0x10, RZ ;  /* 0x000000100c0c7819 */ /* 0x000fe200000006ff */
[----:B------:R-:W-:Y:S01]  /*aa70*/  IMAD.U32 R21, R14, 0x10000, RZ ;  /* 0x000100000e157824 */ /* 0x000fe200078e00ff */
[----:B------:R-:W-:Y:S01]  /*aa80*/  HFMA2.MMA.BF16_V2 R72, R7, R72, -RZ ;  /* 0x0000004807487235 */ /* 0x000fe200003000ff */
        /* <DEDUP_REMOVED lines=8> */
[----:B------:R-:W-:Y:S01]  /*ab10*/  FADD.FTZ R8, R8, R19 ;  /* 0x0000001308087221 */ /* 0x000fe20000010000 */
[----:B------:R-:W-:Y:S01]  /*ab20*/  IMAD.U32 R23, R14, 0x10000, RZ ;  /* 0x000100000e177824 */ /* 0x000fe200078e00ff */
[----:B------:R-:W-:Y:S01]  /*ab30*/  HFMA2.MMA.BF16_V2 R14, R7, R77, -RZ ;  /* 0x0000004d070e7235 */ /* 0x000fe200003000ff */
[----:B------:R-:W-:Y:S02]  /*ab40*/  IMAD.U32 R19, R10, 0x10000, RZ ;  /* 0x000100000a137824 */ /* 0x000fe400078e00ff */
[----:B------:R-:W-:Y:S02]  /*ab50*/  HMUL2.BF16_V2 R10, R5, R69 ;  /* 0x00000045050a7232 */ /* 0x000fe40000200000 */
[----:B------:R-:W-:-:S02]  /*ab60*/  IMAD.U32 R12, R12, 0x10000, RZ ;  /* 0x000100000c0c7824 */ /* 0x000fc400078e00ff */
        /* <DEDUP_REMOVED lines=19> */
[----:B------:R-:W-:Y:S01]  /*aca0*/  BSSY B1, `(.L_x_19426) ;  /* 0x0000024000017945 */ /* 0x000fe20003800000 */
        /* <DEDUP_REMOVED lines=35> */
.L_x_19427:
[----:B------:R-:W-:Y:S05]  /*aee0*/  BSYNC B1 ;  /* 0x0000000000017941 */ /* 0x000fea0003800000 */
.L_x_19426:
        /* <DEDUP_REMOVED lines=20> */
[----:B------:R-:W-:Y:S01]  /*b030*/  FADD.FTZ R10, R10, R19 ;  /* 0x000000130a0a7221 */ /* 0x000fe20000010000 */
        /* <DEDUP_REMOVED lines=13> */
[C---:B------:R-:W-:Y:S02]  /*b110*/  SEL R6, R79.reuse, RZ, !P1 ;  /* 0x000000ff4f067207 */ /* 0x040fe40004800000 */
        /* <DEDUP_REMOVED lines=20> */
.L_x_19429:
[----:B------:R-:W-:Y:S05]  /*b260*/  BSYNC B1 ;  /* 0x0000000000017941 */ /* 0x000fea0003800000 */
.L_x_19428:
        /* <DEDUP_REMOVED lines=9> */
[C---:B------:R-:W-:Y:S01]  /*b300*/  PRMT R14, R12.reuse, 0x7632, R14 ;  /* 0x000076320c0e7816 */ /* 0x040fe2000000000e */
[----:B------:R-:W-:Y:S01]  /*b310*/  IMAD.U32 R12, R12, 0x10000, RZ ;  /* 0x000100000c0c7824 */ /* 0x000fe200078e00ff */
[----:B------:R-:W-:Y:S01]  /*b320*/  PRMT R10, R8, 0x7632, R10 ;  /* 0x00007632080a7816 */ /* 0x000fe2000000000a */
[----:B------:R-:W-:Y:S01]  /*b330*/  IMAD.U32 R15, R6, 0x10000, RZ ;  /* 0x00010000060f7824 */ /* 0x000fe200078e00ff */
[----:B------:R-:W-:Y:S01]  /*b340*/  PRMT R6, R85, 0x7632, R6 ;  /* 0x0000763255067816 */ /* 0x000fe20000000006 */
[----:B------:R-:W-:-:S02]  /*b350*/  IMAD.U32 R8, R8, 0x10000, RZ ;  /* 0x0001000008087824 */ /* 0x000fc400078e00ff */
[----:B------:R-:W-:Y:S02]  /*b360*/  IMAD.U32 R19, R10, 0x10000, RZ ;  /* 0x000100000a137824 */ /* 0x000fe400078e00ff */
[----:B------:R-:W-:Y:S01]  /*b370*/  FADD.FTZ R15, R4, R15 ;  /* 0x0000000f040f7221 */ /* 0x000fe20000010000 */
[----:B------:R-:W-:Y:S01]  /*b380*/  IMAD.U32 R21, R14, 0x10000, RZ ;  /* 0x000100000e157824 */ /* 0x000fe200078e00ff */
[----:B------:R-:W-:Y:S01]  /*b390*/  PRMT R4, R85, 0x7610, R4 ;  /* 0x0000761055047816 */ /* 0x000fe20000000004 */
[----:B------:R-:W-:Y:S01]  /*b3a0*/  FADD.FTZ R8, R8, R19 ;  /* 0x0000001308087221 */ /* 0x000fe20000010000 */
[----:B------:R-:W-:Y:S02]  /*b3b0*/  IMAD.U32 R19, R6, 0x10000, RZ ;  /* 0x0001000006137824 */ /* 0x000fe400078e00ff */
[----:B------:R-:W-:Y:S01]  /*b3c0*/  FADD.FTZ R12, R12, R21 ;  /* 0x000000150c0c7221 */ /* 0x000fe20000010000 */
[----:B------:R-:W-:Y:S01]  /*b3d0*/  SHF.L.U32 R4, R4, 0x10, RZ ;  /* 0x0000001004047819 */ /* 0x000fe200000006ff */
        /* <DEDUP_REMOVED lines=16> */
[----:B------:R-:W-:Y:S02]  /*b4e0*/  PRMT R6, R83, 0x7632, R6 ;  /* 0x0000763253067816 */ /* 0x000fe40000000006 */
[----:B------:R-:W-:Y:S02]  /*b4f0*/  ISETP.GE.AND P2, PT, R14, UR16, PT ;  /* 0x000000100e007c0c */ /* 0x000fe4000bf46270 */
        /* <DEDUP_REMOVED lines=14> */
.L_x_19431:
[----:B------:R-:W-:Y:S05]  /*b5e0*/  BSYNC B1 ;  /* 0x0000000000017941 */ /* 0x000fea0003800000 */
.L_x_19430:
[----:B------:R-:W-:Y:S01]  /*b5f0*/  HFMA2.MMA.BF16_V2 R10, R11, R83, -RZ ;  /* 0x000000530b0a7235 */ /* 0x000fe200003000ff */
[----:B------:R-:W-:Y:S01]  /*b600*/  HMUL2.BF16_V2 R6, R9, R84 ;  /* 0x0000005409067232 */ /* 0x000fe20000200000 */
[----:B------:R-:W-:Y:S01]  /*b610*/  BSSY B1, `(.L_x_19432) ;  /* 0x0000026000017945 */ /* 0x000fe20003800000 */
[----:B------:R-:W-:Y:S02]  /*b620*/  HMUL2.BF16_V2 R14, R5, R82 ;  /* 0x00000052050e7232 */ /* 0x000fe40000200000 */
[--C-:B------:R-:W-:Y:S01]  /*b630*/  FADD.FTZ R4, R4, R19.reuse ;  /* 0x0000001304047221 */ /* 0x100fe20000010000 */
        /* <DEDUP_REMOVED lines=35> */
.L_x_19433:
[----:B------:R-:W-:Y:S05]  /*b870*/  BSYNC B1 ;  /* 0x0000000000017941 */ /* 0x000fea0003800000 */
.L_x_19432:
[----:B------:R-:W-:Y:S01]  /*b880*/  IMAD.U32 R21, R8, 0x10000, RZ ;  /* 0x0001000008157824 */ /* 0x000fe200078e00ff */
[----:B------:R-:W-:Y:S01]  /*b890*/  HFMA2.MMA.BF16_V2 R8, R9, R87, -RZ ;  /* 0x0000005709087235 */ /* 0x000fe200003000ff */
        /* <DEDUP_REMOVED lines=10> */
[--C-:B------:R-:W-:Y:S01]  /*b940*/  FADD.FTZ R14, R14, R19.reuse ;  /* 0x000000130e0e7221 */ /* 0x100fe20000010000 */
[----:B------:R-:W-:Y:S01]  /*b950*/  PRMT R19, R12, 0x7632, R19 ;  /* 0x000076320c137816 */ /* 0x000fe20000000013 */
[----:B------:R-:W-:Y:S01]  /*b960*/  FADD.FTZ R23, R6, R23 ;  /* 0x0000001706177221 */ /* 0x000fe20000010000 */
[C---:B------:R-:W-:Y:S01]  /*b970*/  HFMA2.MMA.BF16_V2 R6, R7.reuse, R88, -RZ ;  /* 0x0000005807067235 */ /* 0x040fe200003000ff */
[----:B------:R-:W-:Y:S02]  /*b980*/  IMAD.U32 R21, R10, 0x10000, RZ ;  /* 0x000100000a157824 */ /* 0x000fe400078e00ff */
[----:B------:R-:W-:Y:S01]  /*b990*/  HMUL2.BF16_V2 R10, R5, R16 ;  /* 0x00000010050a7232 */ /* 0x000fe20000200000 */
[----:B------:R-:W-:Y:S01]  /*b9a0*/  HFMA2.MMA.BF16_V2 R16, R7, R91, -RZ ;  /* 0x0000005b07107235 */ /* 0x000fe200003000ff */
[----:B------:R-:W-:-:S02]  /*b9b0*/  IMAD.U32 R12, R12, 0x10000, RZ ;  /* 0x000100000c0c7824 */ /* 0x000fc400078e00ff */
[----:B------:R-:W-:Y:S01]  /*b9c0*/  FADD.FTZ R14, R23, R14 ;  /* 0x0000000e170e7221 */ /* 0x000fe20000010000 */
        /* <DEDUP_REMOVED lines=21> */
[----:B------:R-:W-:Y:S01]  /*bb20*/  FADD.FTZ R40, R15, R40 ;  /* 0x000000280f287221 */ /* 0x000fe20000010000 */
[----:B------:R-:W-:-:S02]  /*bb30*/  FADD.FTZ R14, R14, R19 ;  /* 0x000000130e0e7221 */ /* 0x000fc40000010000 */
        /* <DEDUP_REMOVED lines=15> */
[----:B------:R-:W-:-:S02]  /*bc30*/  PRMT R0, R89, 0x7632, R0 ;  /* 0x0000763259007816 */ /* 0x000fc40000000000 */
[----:B------:R-:W-:Y:S02]  /*bc40*/  ISETP.GE.AND P1, PT, R8, UR16, PT ;  /* 0x0000001008007c0c */ /* 0x000fe4000bf26270 */
[----:B------:R-:W-:Y:S02]  /*bc50*/  ISETP.GE.AND P3, PT, R4, UR16, PT ;  /* 0x0000001004007c0c */ /* 0x000fe4000bf66270 */
[----:B------:R-:W-:Y:S02]  /*bc60*/  @P6 PRMT R90, RZ, 0x7610, R90 ;  /* 0x00007610ff5a6816 */ /* 0x000fe4000000005a */
[----:B------:R-:W-:Y:S02]  /*bc70*/  ISETP.GE.AND P6, PT, R28, UR16, PT ;  /* 0x000000101c007c0c */ /* 0x000fe4000bfc6270 */
[----:B------:R-:W-:Y:S02]  /*bc80*/  SEL R4, R89, RZ, !P5 ;  /* 0x000000ff59047207 */ /* 0x000fe40006800000 */
[----:B------:R-:W-:-:S02]  /*bc90*/  ISETP.GE.AND P2, PT, R6, UR16, PT ;  /* 0x0000001006007c0c */ /* 0x000fc4000bf46270 */
[----:B------:R-:W-:Y:S02]  /*bca0*/  SEL R89, R0, RZ, !P4 ;  /* 0x000000ff00597207 */ /* 0x000fe40006000000 */
[C---:B------:R-:W-:Y:S02]  /*bcb0*/  PRMT R6, R17.reuse, 0x7632, R6 ;  /* 0x0000763211067816 */ /* 0x040fe40000000006 */
        /* <DEDUP_REMOVED lines=10> */
.L_x_19435:
[----:B------:R-:W-:Y:S05]  /*bd60*/  BSYNC B1 ;  /* 0x0000000000017941 */ /* 0x000fea0003800000 */
.L_x_19434:
        /* <DEDUP_REMOVED lines=9> */
[----:B------:R-:W-:Y:S01]  /*be00*/  PRMT R7, R17, 0x7610, R7 ;  /* 0x0000761011077816 */ /* 0x000fe20000000007 */
[----:B------:R-:W-:Y:S01]  /*be10*/  VIADD R30, R30, 0xfffffffc ;  /* 0xfffffffc1e1e7836 */ /* 0x000fe20000000000 */
[C---:B------:R-:W-:Y:S01]  /*be20*/  PRMT R5, R11.reuse, 0x7610, R5 ;  /* 0x000076100b057816 */ /* 0x040fe20000000005 */
[----:B------:R-:W-:Y:S01]  /*be30*/  IMAD.X R31, RZ, RZ, R31, P1 ;  /* 0x000000ffff1f7224 */ /* 0x000fe200008e061f */
        /* <DEDUP_REMOVED lines=8> */
[----:B------:R-:W-:Y:S01]  /*bec0*/  ISETP.GE.AND P0, PT, R75, UR4, PT ;  /* 0x000000044b007c0c */ /* 0x000fe2000bf06270 */
[----:B------:R-:W-:Y:S01]  /*bed0*/  FADD.FTZ R10, R10, R11 ;  /* 0x0000000b0a0a7221 */ /* 0x000fe20000010000 */
[----:B------:R-:W-:Y:S01]  /*bee0*/  FADD.FTZ R5, R5, R6 ;  /* 0x0000000605057221 */ /* 0x000fe20000010000 */
[----:B------:R-:W-:-:S02]  /*bef0*/  IMAD.U32 R9, R9, 0x10000, RZ ;  /* 0x0001000009097824 */ /* 0x000fc400078e00ff */
[----:B------:R-:W-:Y:S01]  /*bf00*/  FADD.FTZ R8, R7, R8 ;  /* 0x0000000807087221 */ /* 0x000fe20000010000 */
[----:B------:R-:W-:Y:S02]  /*bf10*/  IMAD.U32 R0, R0, 0x10000, RZ ;  /* 0x0001000000007824 */ /* 0x000fe400078e00ff */
[----:B------:R-:W-:Y:S01]  /*bf20*/  FADD.FTZ R5, R10, R5 ;  /* 0x000000050a057221 */ /* 0x000fe20000010000 */
[----:B------:R-:W-:Y:S01]  /*bf30*/  IADD3 R46, R46, 0x100, RZ ;  /* 0x000001002e2e7810 */ /* 0x000fe20007ffe0ff */
[----:B------:R-:W-:Y:S02]  /*bf40*/  FADD.FTZ R0, R9, R0 ;  /* 0x0000000009007221 */ /* 0x000fe40000010000 */
[----:B------:R-:W-:-:S04]  /*bf50*/  FADD.FTZ R5, R5, R8 ;  /* 0x0000000805057221 */ /* 0x000fc80000010000 */
[----:B------:R-:W-:-:S04]  /*bf60*/  FADD.FTZ R0, R5, R0 ;  /* 0x0000000005007221 */ /* 0x000fc80000010000 */
[----:B------:R-:W-:Y:S01]  /*bf70*/  FADD.FTZ R43, R0, R43 ;  /* 0x0000002b002b7221 */ /* 0x000fe20000010000 */
[----:B------:R-:W-:Y:S06]  /*bf80*/  @!P0 BRA `(.L_x_19436) ;  /* 0xffffffcc00408947 */ /* 0x000fec000383ffff */
.L_x_19411:
[----:B------:R-:W-:Y:S05]  /*bf90*/  BSYNC B0 ;  /* 0x0000000000007941 */ /* 0x000fea0003800000 */
.L_x_19409:
[----:B--2---:R-:W2:Y:S01]  /*bfa0*/  SHFL.BFLY PT, R3, R50, 0x1, 0x1f ;  /* 0x0c201f0032037f89 */ /* 0x004ea200000e0000 */
[----:B------:R-:W3:Y:S01]  /*bfb0*/  S2UR UR5, SR_CgaCtaId ;  /* 0x00000000000579c3 */ /* 0x000ee20000008800 */
[----:B------:R-:W-:Y:S01]  /*bfc0*/  UMOV UR4, 0x400 ;  /* 0x0000040000047882 */ /* 0x000fe20000000000 */
[----:B------:R-:W-:Y:S01]  /*bfd0*/  BSSY B0, `(.L_x_19437) ;  /* 0x0000036000007945 */ /* 0x000fe20003800000 */
[----:B0-----:R-:W0:Y:S01]  /*bfe0*/  SHFL.BFLY PT, R4, R35, 0x1, 0x1f ;  /* 0x0c201f0023047f89 */ /* 0x001e2200000e0000 */
[----:B------:R-:W-:-:S03]  /*bff0*/  UIADD3 UR4, UR4, 0x1a0, URZ ;  /* 0x000001a004047890 */ /* 0x000fc6000fffe03f */
[----:B------:R-:W4:Y:S04]  /*c000*/  SHFL.BFLY PT, R6, R37, 0x1, 0x1f ;  /* 0x0c201f0025067f89 */ /* 0x000f2800000e0000 */
[----:B------:R-:W1:Y:S04]  /*c010*/  SHFL.BFLY PT, R5, R52, 0x1, 0x1f ;  /* 0x0c201f0034057f89 */ /* 0x000e6800000e0000 */
[----:B------:R-:W1:Y:S04]  /*c020*/  SHFL.BFLY PT, R0, R33, 0x1, 0x1f ;  /* 0x0c201f0021007f89 */ /* 0x000e6800000e0000 */
[----:B------:R-:W1:Y:S01]  /*c030*/  SHFL.BFLY PT, R7, R36, 0x1, 0x1f ;  /* 0x0c201f0024077f89 */ /* 0x000e6200000e0000 */
[----:B--2---:R-:W-:-:S03]  /*c040*/  FADD.FTZ R2, R3, R50 ;  /* 0x0000003203027221 */ /* 0x004fc60000010000 */
[----:B------:R-:W2:Y:S01]  /*c050*/  SHFL.BFLY PT, R9, R38, 0x1, 0x1f ;  /* 0x0c201f0026097f89 */ /* 0x000ea200000e0000 */
[----:B---3--:R-:W-:Y:S01]  /*c060*/  ULEA UR4, UR5, UR4, 0x18 ;  /* 0x0000000405047291 */ /* 0x008fe2000f8ec03f */
[----:B0-----:R-:W-:Y:S02]  /*c070*/  FADD.FTZ R3, R4, R35 ;  /* 0x0000002304037221 */ /* 0x001fe40000010000 */
[----:B------:R-:W0:Y:S01]  /*c080*/  SHFL.BFLY PT, R8, R39, 0x1, 0x1f ;  /* 0x0c201f0027087f89 */ /* 0x000e2200000e0000 */
[C---:B------:R-:W-:Y:S02]  /*c090*/  LOP3.LUT R4, R26.reuse, 0x1, RZ, 0xc0, !PT ;  /* 0x000000011a047812 */ /* 0x040fe400078ec0ff */
[----:B------:R-:W-:Y:S01]  /*c0a0*/  LEA.HI R26, R26, R26, RZ, 0x1 ;  /* 0x0000001a1a1a7211 */ /* 0x000fe200078f08ff */
[----:B------:R-:W3:Y:S01]  /*c0b0*/  SHFL.BFLY PT, R11, R40, 0x1, 0x1f ;  /* 0x0c201f00280b7f89 */ /* 0x000ee200000e0000 */
[----:B------:R-:W-:Y:S01]  /*c0c0*/  ISETP.NE.AND P2, PT, R4, RZ, PT ;  /* 0x000000ff0400720c */ /* 0x000fe20003f45270 */
[----:B----4-:R-:W-:Y:S01]  /*c0d0*/  FADD.FTZ R37, R6, R37 ;  /* 0x0000002506257221 */ /* 0x010fe20000010000 */
[C---:B------:R-:W-:Y:S01]  /*c0e0*/  LOP3.LUT R4, R32.reuse, 0xffffffc0, RZ, 0xc0, !PT ;  /* 0xffffffc020047812 */ /* 0x040fe200078ec0ff */
[----:B------:R-:W4:Y:S01]  /*c0f0*/  SHFL.BFLY PT, R10, R41, 0x1, 0x1f ;  /* 0x0c201f00290a7f89 */ /* 0x000f2200000e0000 */
[----:B------:R-:W-:-:S02]  /*c100*/  VIADD R6, R32, 0x1f ;  /* 0x0000001f20067836 */ /* 0x000fc40000000000 */
[----:B-1----:R-:W-:Y:S01]  /*c110*/  FADD.FTZ R5, R5, R52 ;  /* 0x0000003405057221 */ /* 0x002fe20000010000 */
[----:B------:R-:W-:Y:S01]  /*c120*/  ISETP.NE.OR P5, PT, R4, 0x40, P2 ;  /* 0x000000400400780c */ /* 0x000fe200017a5670 */
[----:B------:R-:W1:Y:S01]  /*c130*/  SHFL.BFLY PT, R13, R42, 0x1, 0x1f ;  /* 0x0c201f002a0d7f89 */ /* 0x000e6200000e0000 */
[----:B------:R-:W-:Y:S01]  /*c140*/  SHF.R.S32.HI R4, RZ, 0x1, R26 ;  /* 0x00000001ff047819 */ /* 0x000fe2000001141a */
[----:B------:R-:W-:Y:S01]  /*c150*/  FADD.FTZ R0, R0, R33 ;  /* 0x0000002100007221 */ /* 0x000fe20000010000 */
[----:B------:R-:W-:Y:S01]  /*c160*/  ISETP.GT.U32.AND P3, PT, R6, 0x3e, PT ;  /* 0x0000003e0600780c */ /* 0x000fe20003f64070 */
[----:B------:R-:W1:Y:S01]  /*c170*/  SHFL.BFLY PT, R12, R43, 0x1, 0x1f ;  /* 0x0c201f002b0c7f89 */ /* 0x000e6200000e0000 */
[----:B------:R-:W-:Y:S01]  /*c180*/  LOP3.LUT R6, R32, 0xffffffe0, RZ, 0xc0, !PT ;  /* 0xffffffe020067812 */ /* 0x000fe200078ec0ff */
[----:B------:R-:W-:Y:S02]  /*c190*/  IMAD R27, R27, 0xc0, R4 ;  /* 0x000000c01b1b7824 */ /* 0x000fe400078e0204 */
[----:B------:R-:W-:Y:S01]  /*c1a0*/  FADD.FTZ R36, R7, R36 ;  /* 0x0000002407247221 */ /* 0x000fe20000010000 */
[----:B------:R-:W-:Y:S01]  /*c1b0*/  BAR.SYNC.DEFER_BLOCKING 0x0 ;  /* 0x0000000000007b1d */ /* 0x000fe20000010000 */
[----:B--2---:R-:W-:Y:S01]  /*c1c0*/  FADD.FTZ R38, R9, R38 ;  /* 0x0000002609267221 */ /* 0x004fe20000010000 */
[----:B------:R-:W-:-:S02]  /*c1d0*/  ISETP.NE.OR P4, PT, R6, 0x20, P2 ;  /* 0x000000200600780c */ /* 0x000fc40001785670 */
[----:B------:R-:W-:Y:S01]  /*c1e0*/  LEA R27, R27, UR4, 0x2 ;  /* 0x000000041b1b7c11 */ /* 0x000fe2000f8e10ff */
[----:B0-----:R-:W-:Y:S01]  /*c1f0*/  FADD.FTZ R39, R8, R39 ;  /* 0x0000002708277221 */ /* 0x001fe20000010000 */
[C---:B------:R-:W-:Y:S01]  /*c200*/  ISETP.GT.OR P0, PT, R32.reuse, 0x3f, P2 ;  /* 0x0000003f2000780c */ /* 0x040fe20001704670 */
[----:B---3--:R-:W-:Y:S01]  /*c210*/  FADD.FTZ R40, R11, R40 ;  /* 0x000000280b287221 */ /* 0x008fe20000010000 */
[----:B------:R-:W-:Y:S01]  /*c220*/  ISETP.GT.OR P1, PT, R32, 0x1f, P2 ;  /* 0x0000001f2000780c */ /* 0x000fe20001724670 */
[----:B----4-:R-:W-:Y:S01]  /*c230*/  FADD.FTZ R41, R10, R41 ;  /* 0x000000290a297221 */ /* 0x010fe20000010000 */
[----:B-1----:R-:W-:Y:S01]  /*c240*/  FADD.FTZ R42, R13, R42 ;  /* 0x0000002a0d2a7221 */ /* 0x002fe20000010000 */
[----:B------:R-:W-:Y:S01]  /*c250*/  FADD.FTZ R43, R12, R43 ;  /* 0x0000002b0c2b7221 */ /* 0x000fe20000010000 */
        /* <DEDUP_REMOVED lines=13> */
.L_x_19438:
[----:B------:R-:W-:Y:S05]  /*c330*/  BSYNC B0 ;  /* 0x0000000000007941 */ /* 0x000fea0003800000 */
.L_x_19437:
        /* <DEDUP_REMOVED lines=26> */
[----:B0-----:R-:W-:-:S07]  /*c4e0*/  FADD.FTZ R43, R43, R16 ;  /* 0x000000102b2b7221 */ /* 0x001fce0000010000 */
.L_x_19440:
[----:B------:R-:W-:Y:S05]  /*c4f0*/  BSYNC B0 ;  /* 0x0000000000007941 */ /* 0x000fea0003800000 */
.L_x_19439:
        /* <DEDUP_REMOVED lines=15> */
.L_x_19442:
[----:B------:R-:W-:Y:S05]  /*c5f0*/  BSYNC B0 ;  /* 0x0000000000007941 */ /* 0x000fea0003800000 */
.L_x_19441:
        /* <DEDUP_REMOVED lines=10> */
[----:B------:R-:W4:Y:S04]  /*c6a0*/  LDS R12, [R27+0x1c0] ;  /* 0x0001c0001b0c7984 */ /* 0x000f280000000800 */
[----:B------:R-:W4:Y:S04]  /*c6b0*/  @!P2 LDS R15, [R27+0x200] ;  /* 0x000200001b0fa984 */ /* 0x000f280000000800 */
[----:B------:R-:W4:Y:S04]  /*c6c0*/  @!P2 LDS R14, [R27+0x240] ;  /* 0x000240001b0ea984 */ /* 0x000f280000000800 */
[----:B------:R-:W4:Y:S01]  /*c6d0*/  @!P2 LDS R17, [R27+0x280] ;  /* 0x000280001b11a984 */ /* 0x000f220000000800 */
[----:B01----:R-:W-:-:S03]  /*c6e0*/  FADD.FTZ R2, R2, R7 ;  /* 0x0000000702027221 */ /* 0x003fc60000010000 */
[----:B------:R-:W0:Y:S01]  /*c6f0*/  @!P2 LDS R16, [R27+0x2c0] ;  /* 0x0002c0001b10a984 */ /* 0x000e220000000800 */
[----:B--2---:R-:W-:Y:S01]  /*c700*/  FADD.FTZ R5, R5, R6 ;  /* 0x0000000605057221 */ /* 0x004fe20000010000 */
[----:B---3--:R-:W-:Y:S01]  /*c710*/  FADD.FTZ R0, R0, R9 ;  /* 0x0000000900007221 */ /* 0x008fe20000010000 */
[----:B----4-:R-:W-:Y:S01]  /*c720*/  FADD.FTZ R3, R3, R8 ;  /* 0x0000000803037221 */ /* 0x010fe20000010000 */
[----:B------:R-:W-:Y:S01]  /*c730*/  FADD.FTZ R36, R36, R11 ;  /* 0x0000000b24247221 */ /* 0x000fe20000010000 */
[----:B------:R-:W-:Y:S01]  /*c740*/  FADD.FTZ R37, R37, R10 ;  /* 0x0000000a25257221 */ /* 0x000fe20000010000 */
[----:B------:R-:W-:Y:S01]  /*c750*/  FADD.FTZ R38, R38, R13 ;  /* 0x0000000d26267221 */ /* 0x000fe20000010000 */
[----:B------:R-:W-:Y:S01]  /*c760*/  FADD.FTZ R39, R39, R12 ;  /* 0x0000000c27277221 */ /* 0x000fe20000010000 */
[----:B------:R-:W-:Y:S01]  /*c770*/  @!P2 FADD.FTZ R40, R40, R15 ;  /* 0x0000000f2828a221 */ /* 0x000fe20000010000 */
[----:B------:R-:W-:Y:S01]  /*c780*/  @!P2 FADD.FTZ R41, R41, R14 ;  /* 0x0000000e2929a221 */ /* 0x000fe20000010000 */
[----:B------:R-:W-:Y:S01]  /*c790*/  @!P2 FADD.FTZ R42, R42, R17 ;  /* 0x000000112a2aa221 */ /* 0x000fe20000010000 */
[----:B0-----:R-:W-:-:S07]  /*c7a0*/  @!P2 FADD.FTZ R43, R43, R16 ;  /* 0x000000102b2ba221 */ /* 0x001fce0000010000 */
.L_x_19444:
[----:B------:R-:W-:Y:S05]  /*c7b0*/  BSYNC B0 ;  /* 0x0000000000007941 */ /* 0x000fea0003800000 */
.L_x_19443:
        /* <DEDUP_REMOVED lines=29> */
[----:B------:R-:W-:Y:S01]  /*c990*/  LEA.HI.X R7, R13, UR9, R14, 0x1, P0 ;  /* 0x000000090d077c11 */ /* 0x000fe200080f0c0e */
[----:B------:R-:W-:Y:S01]  /*c9a0*/  VIADD R13, R4, 0x50 ;  /* 0x00000050040d7836 */ /* 0x000fe20000000000 */
[----:B------:R-:W-:Y:S02]  /*c9b0*/  IADD3 R15, P0, R10, UR4, RZ ;  /* 0x000000040a0f7c10 */ /* 0x000fe4000ff1e0ff */
[----:B------:R-:W-:Y:S01]  /*c9c0*/  LEA.HI.X R9, R9, UR9, R12, 0x1, P1 ;  /* 0x0000000909097c11 */ /* 0x000fe200088f0c0c */
[----:B------:R-:W-:Y:S01]  /*c9d0*/  VIADD R12, R4, 0x40 ;  /* 0x00000040040c7836 */ /* 0x000fe20000000000 */
[----:B------:R-:W-:-:S02]  /*c9e0*/  IADD3 R16, P2, R11, UR4, RZ ;  /* 0x000000040b107c10 */ /* 0x000fc4000ff5e0ff */
[----:B------:R-:W-:Y:S02]  /*c9f0*/  LEA.HI.X.SX32 R18, R10, UR7, 0x1, P0 ;  /* 0x000000070a127c11 */ /* 0x000fe400080f0eff */
[----:B------:R-:W-:Y:S02]  /*ca00*/  LEA.HI.X.SX32 R11, R11, UR7, 0x1, P2 ;  /* 0x000000070b0b7c11 */ /* 0x000fe400090f0eff */
[----:B------:R-:W-:Y:S02]  /*ca10*/  LEA R10, P1, R16, UR8, 0x1 ;  /* 0x00000008100a7c11 */ /* 0x000fe4000f8208ff */
[----:B------:R-:W-:Y:S02]  /*ca20*/  LEA R14, P0, R15, UR8, 0x1 ;  /* 0x000000080f0e7c11 */ /* 0x000fe4000f8008ff */
[----:B------:R-:W-:Y:S02]  /*ca30*/  IADD3 R19, P2, R12, UR4, RZ ;  /* 0x000000040c137c10 */ /* 0x000fe4000ff5e0ff */
[----:B------:R-:W-:-:S02]  /*ca40*/  LEA.HI.X R11, R16, UR9, R11, 0x1, P1 ;  /* 0x00000009100b7c11 */ /* 0x000fc400088f0c0b */
[----:B------:R-:W-:Y:S01]  /*ca50*/  LEA.HI.X R15, R15, UR9, R18, 0x1, P0 ;  /* 0x000000090f0f7c11 */ /* 0x000fe200080f0c12 */
[----:B------:R-:W-:Y:S01]  /*ca60*/  VIADD R18, R4, 0x60 ;  /* 0x0000006004127836 */ /* 0x000fe20000000000 */
        /* <DEDUP_REMOVED lines=10> */
[----:B01----:R-:W-:Y:S02]  /*cb10*/  LEA.HI.X.SX32 R27, R18, UR7, 0x1, P0 ;  /* 0x00000007121b7c11 */ /* 0x003fe400080f0eff */
[----:B------:R-:W-:Y:S02]  /*cb20*/  LEA R18, P0, R22, UR8, 0x1 ;  /* 0x0000000816127c11 */ /* 0x000fe4000f8008ff */
[----:B------:R-:W-:-:S02]  /*cb30*/  IADD3 R23, P2, R21, UR4, RZ ;  /* 0x0000000415177c10 */ /* 0x000fc4000ff5e0ff */
[----:B------:R-:W-:Y:S02]  /*cb40*/  LEA.HI.X.SX32 R25, R19, UR7, 0x1, P1 ;  /* 0x0000000713197c11 */ /* 0x000fe400088f0eff */
[----:B------:R-:W-:Y:S02]  /*cb50*/  LEA R20, P1, R24, UR8, 0x1 ;  /* 0x0000000818147c11 */ /* 0x000fe4000f8208ff */
[----:B------:R-:W-:Y:S02]  /*cb60*/  LEA.HI.X R19, R22, UR9, R27, 0x1, P0 ;  /* 0x0000000916137c11 */ /* 0x000fe400080f0c1b */
[----:B------:R-:W-:Y:S02]  /*cb70*/  LEA.HI.X.SX32 R26, R21, UR7, 0x1, P2 ;  /* 0x00000007151a7c11 */ /* 0x000fe400090f0eff */
[----:B------:R-:W-:Y:S02]  /*cb80*/  LEA R22, P0, R23, UR8, 0x1 ;  /* 0x0000000817167c11 */ /* 0x000fe4000f8008ff */
[----:B------:R-:W-:Y:S01]  /*cb90*/  LEA.HI.X R21, R24, UR9, R25, 0x1, P1 ;  /* 0x0000000918157c11 */ /* 0x000fe200088f0c19 */
[C---:B------:R-:W-:Y:S01]  /*cba0*/  VIADD R24, R4.reuse, 0x90 ;  /* 0x0000009004187836 */ /* 0x040fe20000000000 */
[----:B------:R-:W-:Y:S01]  /*cbb0*/  F2FP.BF16.F32.PACK_AB R2, R5, R2 ;  /* 0x000000020502723e */ /* 0x000fe200000010ff */
[C---:B------:R-:W-:Y:S01]  /*cbc0*/  VIADD R25, R4.reuse, 0xa0 ;  /* 0x000000a004197836 */ /* 0x040fe20000000000 */
[----:B------:R-:W-:Y:S01]  /*cbd0*/  LEA.HI.X R23, R23, UR9, R26, 0x1, P0 ;  /* 0x0000000917177c11 */ /* 0x000fe200080f0c1a */
[----:B------:R-:W-:Y:S01]  /*cbe0*/  VIADD R26, R4, 0xb0 ;  /* 0x000000b0041a7836 */ /* 0x000fe20000000000 */
[----:B------:R-:W-:Y:S01]  /*cbf0*/  F2FP.BF16.F32.PACK_AB R0, R3, R0 ;  /* 0x000000000300723e */ /* 0x000fe200000010ff */
[----:B------:R0:W-:Y:S01]  /*cc00*/  STG.E.U16 desc[UR10][R6.64], R2 ;  /* 0x0000000206007986 */ /* 0x0001e2000c10150a */
[----:B------:R-:W-:-:S02]  /*cc10*/  PRMT R3, R2, 0x7632, R3 ;  /* 0x0000763202037816 */ /* 0x000fc40000000003 */
[----:B------:R-:W-:Y:S02]  /*cc20*/  IADD3 R31, P0, R24, UR4, RZ ;  /* 0x00000004181f7c10 */ /* 0x000fe4000ff1e0ff */
[----:B------:R-:W-:Y:S01]  /*cc30*/  IADD3 R29, P1, R25, UR4, RZ ;  /* 0x00000004191d7c10 */ /* 0x000fe2000ff3e0ff */
[----:B------:R1:W-:Y:S01]  /*cc40*/  STG.E.U16 desc[UR10][R8.64], R3 ;  /* 0x0000000308007986 */ /* 0x0003e2000c10150a */
[----:B------:R-:W-:Y:S02]  /*cc50*/  F2FP.BF16.F32.PACK_AB R36, R37, R36 ;  /* 0x000000242524723e */ /* 0x000fe400000010ff */
[----:B------:R-:W-:Y:S01]  /*cc60*/  IADD3 R27, P2, R26, UR4, RZ ;  /* 0x000000041a1b7c10 */ /* 0x000fe2000ff5e0ff */
[----:B------:R2:W-:Y:S01]  /*cc70*/  STG.E.U16 desc[UR10][R14.64], R0 ;  /* 0x000000000e007986 */ /* 0x0005e2000c10150a */
[----:B------:R-:W-:Y:S02]  /*cc80*/  F2FP.BF16.F32.PACK_AB R38, R39, R38 ;  /* 0x000000262726723e */ /* 0x000fe400000010ff */
[----:B0-----:R-:W-:-:S02]  /*cc90*/  PRMT R7, R0, 0x7632, R7 ;  /* 0x0000763200077816 */ /* 0x001fc40000000007 */
[----:B------:R-:W-:Y:S02]  /*cca0*/  LEA.HI.X.SX32 R32, R24, UR7, 0x1, P0 ;  /* 0x0000000718207c11 */ /* 0x000fe400080f0eff */
[----:B------:R-:W-:Y:S01]  /*ccb0*/  LEA.HI.X.SX32 R30, R25, UR7, 0x1, P1 ;  /* 0x00000007191e7c11 */ /* 0x000fe200088f0eff */
[----:B------:R-:W-:Y:S01]  /*ccc0*/  STG.E.U16 desc[UR10][R10.64], R7 ;  /* 0x000000070a007986 */ /* 0x000fe2000c10150a */
[----:B------:R-:W-:Y:S02]  /*ccd0*/  LEA R24, P0, R31, UR8, 0x1 ;  /* 0x000000081f187c11 */ /* 0x000fe4000f8008ff */
[----:B-1----:R-:W-:Y:S01]  /*cce0*/  PRMT R9, R36, 0x7632, R9 ;  /* 0x0000763224097816 */ /* 0x002fe20000000009 */
[----:B------:R0:W-:Y:S01]  /*ccf0*/  STG.E.U16 desc[UR10][R12.64], R36 ;  /* 0x000000240c007986 */ /* 0x0001e2000c10150a */
[----:B------:R-:W-:Y:S02]  /*cd00*/  F2FP.BF16.F32.PACK_AB R40, R41, R40 ;  /* 0x000000282928723e */ /* 0x000fe400000010ff */
[----:B------:R-:W-:Y:S01]  /*cd10*/  LEA R4, P1, R29, UR8, 0x1 ;  /* 0x000000081d047c11 */ /* 0x000fe2000f8208ff */
[----:B------:R-:W-:Y:S01]  /*cd20*/  STG.E.U16 desc[UR10][R16.64], R9 ;  /* 0x0000000910007986 */ /* 0x000fe2000c10150a */
[----:B------:R-:W-:-:S02]  /*cd30*/  LEA.HI.X.SX32 R28, R26, UR7, 0x1, P2 ;  /* 0x000000071a1c7c11 */ /* 0x000fc400090f0eff */
[----:B------:R-:W-:Y:S01]  /*cd40*/  LEA R26, P2, R27, UR8, 0x1 ;  /* 0x000000081b1a7c11 */ /* 0x000fe2000f8408ff */
[----:B------:R-:W-:Y:S01]  /*cd50*/  STG.E.U16 desc[UR10][R18.64], R38 ;  /* 0x0000002612007986 */ /* 0x000fe2000c10150a */
[----:B------:R-:W-:Y:S02]  /*cd60*/  PRMT R2, R38, 0x7632, R2 ;  /* 0x0000763226027816 */ /* 0x000fe40000000002 */
[----:B------:R-:W-:Y:S02]  /*cd70*/  F2FP.BF16.F32.PACK_AB R42, R43, R42 ;  /* 0x0000002a2b2a723e */ /* 0x000fe400000010ff */
        /* <DEDUP_REMOVED lines=11> */
.L_x_19378:
[----:B------:R-:W-:Y:S01]  /*ce30*/  BSSY B1, `(.L_x_19445) ;  /* 0x0000008000017945 */ /* 0x000fe20003800000 */
[----:B------:R-:W-:Y:S02]  /*ce40*/  IMAD.MOV.U32 R24, RZ, RZ, R25 ;  /* 0x000000ffff187224 */ /* 0x000fe400078e0019 */
[----:B------:R-:W-:Y:S02]  /*ce50*/  IMAD.MOV.U32 R85, RZ, RZ, 0x1 ;  /* 0x00000001ff557424 */ /* 0x000fe400078e00ff */
[----:B------:R-:W-:Y:S02]  /*ce60*/  IMAD.MOV.U32 R86, RZ, RZ, 0x1f ;  /* 0x0000001fff567424 */ /* 0x000fe400078e00ff */
[----:B------:R-:W-:-:S07]  /*ce70*/  IMAD.MOV.U32 R81, RZ, RZ, -0x1 ;  /* 0xffffffffff517424 */ /* 0x000fce00078e00ff */
[----:B------:R-:W-:Y:S05]  /*ce80*/  WARPSYNC.COLLECTIVE R81, `(.L_x_19446) ;  /* 0x0000000051087348 */ /* 0x000fea0003c00000 */
[----:B------:R0:W1:Y:S02]  /*ce90*/  SHFL.BFLY P0, R84, R24, R85, R86 ;  /* 0x0c00005518547389 */ /* 0x0000640000000056 */
[----:B01----:R-:W-:Y:S01]  /*cea0*/  ENDCOLLECTIVE ;  /* 0x000000000000791b */ /* 0x003fe20003800000 */
.L_x_19446:
[----:B------:R-:W-:Y:S05]  /*ceb0*/  BSYNC B1 ;  /* 0x0000000000017941 */ /* 0x000fea0003800000 */
.L_x_19445:
[----:B------:R-:W-:Y:S01]  /*cec0*/  IMAD.MOV.U32 R24, RZ, RZ, R84 ;  /* 0x000000ffff187224 */ /* 0x000fe200078e0054 */
[----:B------:R-:W-:Y:S06]  /*ced0*/  BRA `(.L_x_19447) ;  /* 0xffffff7000707947 */ /* 0x000fec000383ffff */
.L_x_19382:
[----:B------:R-:W-:Y:S01]  /*cee0*/  BSSY B1, `(.L_x_19448) ;  /* 0x0000007000017945 */ /* 0x000fe20003800000 */
[----:B------:R-:W-:Y:S01]  /*cef0*/  IMAD.MOV.U32 R85, RZ, RZ, 0x1 ;  /* 0x00000001ff557424 */ /* 0x000fe200078e00ff */
[----:B------:R-:W-:Y:S01]  /*cf00*/  MOV R86, 0x1f ;  /* 0x0000001f00567802 */ /* 0x000fe20000000f00 */
[----:B------:R-:W-:-:S07]  /*cf10*/  IMAD.MOV.U32 R81, RZ, RZ, -0x1 ;  /* 0xffffffffff517424 */ /* 0x000fce00078e00ff */
[----:B------:R-:W-:Y:S05]  /*cf20*/  WARPSYNC.COLLECTIVE R81, `(.L_x_19449) ;  /* 0x0000000051087348 */ /* 0x000fea0003c00000 */
[----:B------:R0:W1:Y:S02]  /*cf30*/  SHFL.BFLY P0, R84, R24, R85, R86 ;  /* 0x0c00005518547389 */ /* 0x0000640000000056 */
[----:B01----:R-:W-:Y:S01]  /*cf40*/  ENDCOLLECTIVE ;  /* 0x000000000000791b */ /* 0x003fe20003800000 */
.L_x_19449:
[----:B------:R-:W-:Y:S05]  /*cf50*/  BSYNC B1 ;  /* 0x0000000000017941 */ /* 0x000fea0003800000 */
.L_x_19448:
[----:B------:R-:W-:Y:S01]  /*cf60*/  IMAD.MOV.U32 R25, RZ, RZ, R84 ;  /* 0x000000ffff197224 */ /* 0x000fe200078e0054 */
[----:B------:R-:W-:Y:S06]  /*cf70*/  BRA `(.L_x_19450) ;  /* 0xffffff9800307947 */ /* 0x000fec000383ffff */
.L_x_19386:
[----:B------:R-:W-:Y:S01]  /*cf80*/  BSSY B0, `(.L_x_19451) ;  /* 0x0000008000007945 */ /* 0x000fe20003800000 */
[----:B01----:R-:W-:Y:S02]  /*cf90*/  IMAD.MOV.U32 R24, RZ, RZ, R74 ;  /* 0x000000ffff187224 */ /* 0x003fe400078e004a */
[----:B------:R-:W-:Y:S02]  /*cfa0*/  IMAD.MOV.U32 R85, RZ, RZ, 0x10 ;  /* 0x00000010ff557424 */ /* 0x000fe400078e00ff */
[----:B------:R-:W-:Y:S02]  /*cfb0*/  IMAD.MOV.U32 R86, RZ, RZ, 0x1f ;  /* 0x0000001fff567424 */ /* 0x000fe400078e00ff */
[----:B------:R-:W-:-:S07]  /*cfc0*/  IMAD.MOV.U32 R81, RZ, RZ, -0x1 ;  /* 0xffffffffff517424 */ /* 0x000fce00078e00ff */
[----:B-----5:R-:W-:Y:S05]  /*cfd0*/  WARPSYNC.COLLECTIVE R81, `(.L_x_19452) ;  /* 0x0000000051087348 */ /* 0x020fea0003c00000 */
[----:B------:R0:W1:Y:S02]  /*cfe0*/  SHFL.BFLY P0, R84, R24, R85, R86 ;  /* 0x0c00005518547389 */ /* 0x0000640000000056 */
[----:B01---5:R-:W-:Y:S01]  /*cff0*/  ENDCOLLECTIVE ;  /* 0x000000000000791b */ /* 0x023fe20003800000 */
.L_x_19452:
[----:B------:R-:W-:Y:S05]  /*d000*/  BSYNC B0 ;  /* 0x0000000000007941 */ /* 0x000fea0003800000 */
.L_x_19451:
        /* <DEDUP_REMOVED lines=9> */
.L_x_19453:
[----:B------:R-:W-:Y:S02]  /*d0a0*/  IMAD.MOV.U32 R85, RZ, RZ, 0x4 ;  /* 0x00000004ff557424 */ /* 0x000fe400078e00ff */
[----:B------:R-:W-:-:S05]  /*d0b0*/  IMAD.MOV.U32 R4, RZ, RZ, R84 ;  /* 0x000000ffff047224 */ /* 0x000fca00078e0054 */
[----:B------:R-:W-:-:S05]  /*d0c0*/  FMNMX.FTZ R4, R3, R4, !PT ;  /* 0x0000000403047209 */ /* 0x000fca0007810000 */
[----:B------:R-:W-:-:S07]  /*d0d0*/  IMAD.MOV.U32 R24, RZ, RZ, R4 ;  /* 0x000000ffff187224 */ /* 0x000fce00078e0004 */
[----:B------:R-:W-:Y:S05]  /*d0e0*/  WARPSYNC.COLLECTIVE R81, `(.L_x_19454) ;  /* 0x0000000051087348 */ /* 0x000fea0003c00000 */
[----:B------:R0:W1:Y:S02]  /*d0f0*/  SHFL.BFLY P0, R84, R24, R85, R86 ;  /* 0x0c00005518547389 */ /* 0x0000640000000056 */
[----:B01----:R-:W-:Y:S01]  /*d100*/  ENDCOLLECTIVE ;  /* 0x000000000000791b */ /* 0x003fe20003800000 */
.L_x_19454:
[----:B------:R-:W-:Y:S02]  /*d110*/  IMAD.MOV.U32 R85, RZ, RZ, 0x2 ;  /* 0x00000002ff557424 */ /* 0x000fe400078e00ff */
[----:B------:R-:W-:-:S05]  /*d120*/  IMAD.MOV.U32 R5, RZ, RZ, R84 ;  /* 0x000000ffff057224 */ /* 0x000fca00078e0054 */
[----:B------:R-:W-:-:S05]  /*d130*/  FMNMX.FTZ R6, R4, R5, !PT ;  /* 0x0000000504067209 */ /* 0x000fca0007810000 */
[----:B------:R-:W-:-:S07]  /*d140*/  IMAD.MOV.U32 R24, RZ, RZ, R6 ;  /* 0x000000ffff187224 */ /* 0x000fce00078e0006 */
[----:B------:R-:W-:Y:S05]  /*d150*/  WARPSYNC.COLLECTIVE R81, `(.L_x_19455) ;  /* 0x0000000051087348 */ /* 0x000fea0003c00000 */
[----:B------:R0:W1:Y:S02]  /*d160*/  SHFL.BFLY P0, R84, R24, R85, R86 ;  /* 0x0c00005518547389 */ /* 0x0000640000000056 */
[----:B01----:R-:W-:Y:S01]  /*d170*/  ENDCOLLECTIVE ;  /* 0x000000000000791b */ /* 0x003fe20003800000 */
.L_x_19455:
[----:B------:R-:W-:Y:S01]  /*d180*/  IMAD.MOV.U32 R5, RZ, RZ, R84 ;  /* 0x000000ffff057224 */ /* 0x000fe200078e0054 */
[----:B------:R-:W-:Y:S06]  /*d190*/  BRA `(.L_x_19456) ;  /* 0xffffff9800547947 */ /* 0x000fec000383ffff */
.L_x_19457:
        /* <DEDUP_REMOVED lines=14> */
.L_x_29912:


//--------------------- .text._ZN4vllm25paged_attention_v2_kernelI13__nv_bfloat16S1_Li128ELi16ELi128ELNS_18Fp8KVCacheDataTypeE0ELb0ELi512EEEvPfS3_PT_PKS4_PKT0_SA_ifPKiSC_iPKfiiiSE_SE_iiiii --------------------------
	.section	.text._ZN4vllm25paged_attention_v2_kernelI13__nv_bfloat16S1_Li128ELi16ELi128ELNS_18Fp8KVCacheDataTypeE0ELb0ELi512EEEvPfS3_PT_PKS4_PKT0_SA_ifPKiSC_iPKfiiiSE_SE_iiiii,"ax",@progbits
	.align	128
        .global         _ZN4vllm25paged_attention_v2_kernelI13__nv_bfloat16S1_Li128ELi16ELi128ELNS_18Fp8KVCacheDataTypeE0ELb0ELi512EEEvPfS3_PT_PKS4_PKT0_SA_ifPKiSC_iPKfiiiSE_SE_iiiii
        .type           _ZN4vllm25paged_attention_v2_kernelI13__nv_bfloat16S1_Li128ELi16ELi128ELNS_18Fp8KVCacheDataTypeE0ELb0ELi512EEEvPfS3_PT_PKS4_PKT0_SA_ifPKiSC_iPKfiiiSE_SE_iiiii,@function
        .size           _ZN4vllm25paged_attention_v2_kernelI13__nv_bfloat16S1_Li128ELi16ELi128ELNS_18Fp8KVCacheDataTypeE0ELb0ELi512EEEvPfS3_PT_PKS4_PKT0_SA_ifPKiSC_iPKfiiiSE_SE_iiiii,(.L_x_29913 - _ZN4vllm25paged_attention_v2_kernelI13__nv_bfloat16S1_Li128ELi16ELi128ELNS_18Fp8KVCacheDataTypeE0ELb0ELi512EEEvPfS3_PT_PKS4_PKT0_SA_ifPKiSC_iPKfiiiSE_SE_iiiii)
        .other          _ZN4vllm25paged_attention_v2_kernelI13__nv_bfloat16S1_Li128ELi16ELi128ELNS_18Fp8KVCacheDataTypeE0ELb0ELi512EEEvPfS3_PT_PKS4_PKT0_SA_ifPKiSC_iPKfiiiSE_SE_iiiii,@"STO_CUDA_ENTRY STV_DEFAULT"
_ZN4vllm25paged_attention_v2_kernelI13__nv_bfloat16S1_Li128ELi16ELi128ELNS_18Fp8KVCacheDataTypeE0ELb0ELi512EEEvPfS3_PT_PKS4_PKT0_SA_ifPKiSC_iPKfiiiSE_SE_iiiii:
.text._ZN4vllm25paged_attention_v2_kernelI13__nv_bfloat16S1_Li128ELi16ELi128ELNS_18Fp8KVCacheDataTypeE0ELb0ELi512EEEvPfS3_PT_PKS4_PKT0_SA_ifPKiSC_iPKfiiiSE_SE_iiiii:
        /* <DEDUP_REMOVED lines=31> */
[----:B0-----:R-:W-:Y:S02]  /*01f0*/  IABS R2, R7 ;  /* 0x0000000700027213 */ /* 0x001fe40000000000 */
[----:B------:R-:W-:-:S03]  /*0200*/  IABS R4, R9 ;  /* 0x0000000900047213 */ /* 0x000fc60000000000 */
        /* <DEDUP_REMOVED lines=24> */
[----:B------:R-:W-:Y:S02]  /*0390*/  IMAD.HI.U32 R3, R3, R5, R2 ;  /* 0x0000000503037227 */ /* 0x000fe400078e0002 */
[----:B------:R-:W0:Y:S02]  /*03a0*/  S2R R2, SR_TID.X ;  /* 0x0000000000027919 */ /* 0x000e240000002100 */
[----:B------:R-:W-:-:S04]  /*03b0*/  IMAD.MOV.U32 R5, RZ, RZ, R4 ;  /* 0x000000ffff057224 */ /* 0x000fc800078e0004 */
[----:B------:R-:W-:-:S04]  /*03c0*/  IMAD.HI.U32 R4, R3, R5, RZ ;  /* 0x0000000503047227 */ /* 0x000fc800078e00ff */
[----:B------:R-:W-:Y:S02]  /*03d0*/  IMAD R5, R4, R0, R5 ;  /* 0x0000000004057224 */ /* 0x000fe400078e0205 */
[----:B------:R-:W-:-:S03]  /*03e0*/  VIADD R0, R69, 0xf ;  /* 0x0000000f45007836 */ /* 0x000fc60000000000 */
[----:B------:R-:W-:Y:S02]  /*03f0*/  ISETP.GT.U32.AND P1, PT, R8, R5, PT ;  /* 0x000000050800720c */ /* 0x000fe40003f24070 */
[----:B------:R-:W-:-:S04]  /*0400*/  SHF.R.S32.HI R3, RZ, 0x1f, R0 ;  /* 0x0000001fff037819 */ /* 0x000fc80000011400 */
[----:B------:R-:W-:Y:S02]  /*0410*/  LEA.HI R3, R3, R0, RZ, 0x4 ;  /* 0x0000000003037211 */ /* 0x000fe400078f20ff */
[----:B------:R-:W-:Y:S02]  /*0420*/  LOP3.LUT R0, R9, R10, RZ, 0x3c, !PT ;  /* 0x0000000a09007212 */ /* 0x000fe400078e3cff */
[----:B------:R-:W-:Y:S02]  /*0430*/  SHF.R.S32.HI R3, RZ, 0x4, R3 ;  /* 0x00000004ff037819 */ /* 0x000fe40000011403 */
[----:B------:R-:W-:Y:S01]  /*0440*/  ISETP.GE.AND P2, PT, R0, RZ, PT ;  /* 0x000000ff0000720c */ /* 0x000fe20003f46270 */
[----:B------:R-:W-:Y:S01]  /*0450*/  @!P1 IMAD.IADD R5, R5, 0x1, -R8 ;  /* 0x0000000105059824 */ /* 0x000fe200078e0a08 */
[----:B------:R-:W-:Y:S01]  /*0460*/  VIMNMX R68, R3, R68, PT ;  /* 0x0000004403447248 */ /* 0x000fe20003fe0100 */
[----:B------:R-:W-:Y:S01]  /*0470*/  @!P1 VIADD R4, R4, 0x1 ;  /* 0x0000000104049836 */ /* 0x000fe20000000000 */
[----:B------:R-:W-:-:S02]  /*0480*/  ISETP.NE.AND P1, PT, R10, RZ, PT ;  /* 0x000000ff0a00720c */ /* 0x000fc40003f25270 */
[----:B------:R-:W-:Y:S01]  /*0490*/  ISETP.GE.U32.AND P0, PT, R5, R8, PT ;  /* 0x000000080500720c */ /* 0x000fe20003f06070 */
[----:B------:R-:W-:-:S04]  /*04a0*/  IMAD R3, R25, -0x20, R68 ;  /* 0xffffffe019037824 */ /* 0x000fc800078e0244 */
[----:B------:R-:W-:Y:S01]  /*04b0*/  IMAD R0, R3, 0x10, R6 ;  /* 0x0000001003007824 */ /* 0x000fe200078e0206 */
[----:B0-----:R-:W-:-:S04]  /*04c0*/  SHF.R.S32.HI R3, RZ, 0x1f, R2 ;  /* 0x0000001fff037819 */ /* 0x001fc80000011402 */
[----:B------:R-:W-:Y:S02]  /*04d0*/  VIMNMX R67, R69, R0, PT ;  /* 0x0000000045437248 */ /* 0x000fe40003fe0100 */
[-C--:B------:R-:W-:Y:S01]  /*04e0*/  LEA.HI R3, R3, R2.reuse, RZ, 0x5 ;  /* 0x0000000203037211 */ /* 0x080fe200078f28ff */
[----:B------:R-:W-:Y:S01]  /*04f0*/  @P0 VIADD R4, R4, 0x1 ;  /* 0x0000000104040836 */ /* 0x000fe20000000000 */
[C---:B------:R-:W-:Y:S01]  /*0500*/  ISETP.GT.AND P0, PT, R2.reuse, 0x1f, PT ;  /* 0x0000001f0200780c */ /* 0x040fe20003f04270 */
[----:B------:R-:W-:Y:S01]  /*0510*/  IMAD.IADD R67, R67, 0x1, -R6 ;  /* 0x0000000143437824 */ /* 0x000fe200078e0a06 */
[----:B------:R-:W-:Y:S01]  /*0520*/  SHF.R.S32.HI R24, RZ, 0x5, R3 ;  /* 0x00000005ff187819 */ /* 0x000fe20000011403 */
[----:B------:R-:W-:Y:S01]  /*0530*/  IMAD.MOV.U32 R0, RZ, RZ, R4 ;  /* 0x000000ffff007224 */ /* 0x000fe200078e0004 */
[----:B------:R-:W-:-:S04]  /*0540*/  LEA.HI R4, R2, R2, RZ, 0x1 ;  /* 0x0000000202047211 */ /* 0x000fc800078f08ff */
[----:B------:R-:W-:Y:S02]  /*0550*/  LOP3.LUT R5, R4, 0xfffffffe, RZ, 0xc0, !PT ;  /* 0xfffffffe04057812 */ /* 0x000fe400078ec0ff */
[----:B------:R-:W-:Y:S02]  /*0560*/  @!P2 IADD3 R0, RZ, -R0, RZ ;  /* 0x80000000ff00a210 */ /* 0x000fe40007ffe0ff */
[----:B------:R-:W-:Y:S01]  /*0570*/  @!P1 LOP3.LUT R0, RZ, R10, RZ, 0x33, !PT ;  /* 0x0000000aff009212 */ /* 0x000fe200078e33ff */
[----:B------:R-:W-:Y:S01]  /*0580*/  IMAD.IADD R66, R2, 0x1, -R5 ;  /* 0x0000000102427824 */ /* 0x000fe200078e0a05 */
[----:B------:R-:W-:Y:S01]  /*0590*/  SHF.R.S32.HI R27, RZ, 0x1, R4 ;  /* 0x00000001ff1b7819 */ /* 0x000fe20000011404 */
[----:B------:R-:W-:Y:S06]  /*05a0*/  @P0 BRA `(.L_x_19459) ;  /* 0x00000004003c0947 */ /* 0x000fec0003800000 */
[----:B------:R-:W-:Y:S01]  /*05b0*/  VIMNMX R4, R27, -0x30, !PT ;  /* 0xffffffd01b047848 */ /* 0x000fe20007fe0100 */
[----:B------:R-:W-:Y:S01]  /*05c0*/  ULDC UR4, c[0x0][0x268] ;  /* 0x00009a0000047ab9 */ /* 0x000fe20000000800 */
[----:B------:R-:W-:Y:S01]  /*05d0*/  IMAD.SHL.U32 R6, R9, 0x80, RZ ;  /* 0x0000008009067824 */ /* 0x000fe200078e00ff */
[----:B------:R-:W-:Y:S01]  /*05e0*/  BSSY B1, `(.L_x_19460) ;  /* 0x0000028000017945 */ /* 0x000fe20003800000 */
[----:B------:R-:W-:Y:S01]  /*05f0*/  IADD3 R4, -R27, 0x3f, R4 ;  /* 0x0000003f1b047810 */ /* 0x000fe20007ffe104 */
[----:B------:R-:W-:Y:S02]  /*0600*/  IMAD.MOV.U32 R8, RZ, RZ, R27 ;  /* 0x000000ffff087224 */ /* 0x000fe400078e001b */
[----:B------:R-:W-:Y:S02]  /*0610*/  SHF.R.S32.HI R14, RZ, 0x1f, R6 ;  /* 0x0000001fff0e7819 */ /* 0x000fe40000011406 */
[C---:B------:R-:W-:Y:S02]  /*0620*/  LEA.HI R3, R4.reuse, 0x1, RZ, 0x1a ;  /* 0x0000000104037811 */ /* 0x040fe400078fd0ff */
[----:B------:R-:W-:-:S02]  /*0630*/  ISETP.GE.U32.AND P0, PT, R4, 0xc0, PT ;  /* 0x000000c00400780c */ /* 0x000fc40003f06070 */
[----:B------:R-:W-:Y:S01]  /*0640*/  LOP3.LUT P1, R5, R3, 0x3, RZ, 0xc0, !PT ;  /* 0x0000000303057812 */ /* 0x000fe2000782c0ff */
[----:B------:R-:W-:-:S05]  /*0650*/  IMAD R3, R26, UR4, RZ ;  /* 0x000000041a037c24 */ /* 0x000fca000f8e02ff */
[----:B------:R-:W-:-:S07]  /*0660*/  SHF.R.S32.HI R11, RZ, 0x1f, R3 ;  /* 0x0000001fff0b7819 */ /* 0x000fce0000011403 */
[----:B------:R-:W-:Y:S05]  /*0670*/  @!P1 BRA `(.L_x_19461) ;  /* 0x0000000000789947 */ /* 0x000fea0003800000 */
[----:B------:R-:W0:Y:S01]  /*0680*/  S2UR UR5, SR_CgaCtaId ;  /* 0x00000000000579c3 */ /* 0x000e220000008800 */
[----:B------:R-:W-:Y:S01]  /*0690*/  IMAD.SHL.U32 R7, R27, 0x8, RZ ;  /* 0x000000081b077824 */ /* 0x000fe200078e00ff */
        /* <DEDUP_REMOVED lines=13> */
[----:B------:R-:W-:Y:S01]  /*0770*/  IADD3 R9, R4, 0x4, R7 ;  /* 0x0000000404097810 */ /* 0x000fe20007ffe007 */
[----:B------:R-:W-:-:S07]  /*0780*/  IMAD.MOV.U32 R7, RZ, RZ, R5 ;  /* 0x000000ffff077224 */ /* 0x000fce00078e0005 */
.L_x_19462:
[----:B------:R-:W-:Y:S02]  /*0790*/  IMAD.MOV.U32 R4, RZ, RZ, R13 ;  /* 0x000000ffff047224 */ /* 0x000fe400078e000d */
[----:B------:R-:W-:-:S05]  /*07a0*/  IMAD.MOV.U32 R5, RZ, RZ, R16 ;  /* 0x000000ffff057224 */ /* 0x000fca00078e0010 */
[----:B------:R-:W2:Y:S04]  /*07b0*/  LDG.E.CONSTANT R10, desc[UR10][R4.64+-0x4] ;  /* 0xfffffc0a040a7981 */ /* 0x000ea8000c1e9900 */
[----:B------:R-:W3:Y:S01]  /*07c0*/  LDG.E.CONSTANT R12, desc[UR10][R4.64] ;  /* 0x0000000a040c7981 */ /* 0x000ee2000c1e9900 */
[----:B------:R-:W-:Y:S01]  /*07d0*/  VIADD R7, R7, 0xffffffff ;  /* 0xffffffff07077836 */ /* 0x000fe20000000000 */
[----:B------:R-:W-:Y:S01]  /*07e0*/  IADD3 R13, P2, R4, 0x400, RZ ;  /* 0x00000400040d7810 */ /* 0x000fe20007f5e0ff */
[----:B------:R-:W-:-:S03]  /*07f0*/  VIADD R8, R8, 0x40 ;  /* 0x0000004008087836 */ /* 0x000fc60000000000 */
[----:B------:R-:W-:Y:S01]  /*0800*/  ISETP.NE.AND P1, PT, R7, RZ, PT ;  /* 0x000000ff0700720c */ /* 0x000fe20003f25270 */
[----:B------:R-:W-:Y:S01]  /*0810*/  IMAD.X R16, RZ, RZ, R5, P2 ;  /* 0x000000ffff107224 */ /* 0x000fe200010e0605 */
[----:B--2---:R-:W-:Y:S04]  /*0820*/  STS [R9+-0x4], R10 ;  /* 0xfffffc0a09007388 */ /* 0x004fe80000000800 */
[----:B---3--:R0:W-:Y:S02]  /*0830*/  STS [R9], R12 ;  /* 0x0000000c09007388 */ /* 0x0081e40000000800 */
[----:B0-----:R-:W-:-:S05]  /*0840*/  VIADD R9, R9, 0x200 ;  /* 0x0000020009097836 */ /* 0x001fca0000000000 */
[----:B------:R-:W-:Y:S05]  /*0850*/  @P1 BRA `(.L_x_19462) ;  /* 0xfffffffc00cc1947 */ /* 0x000fea000383ffff */
.L_x_19461:
[----:B------:R-:W-:Y:S05]  /*0860*/  BSYNC B1 ;  /* 0x0000000000017941 */ /* 0x000fea0003800000 */
.L_x_19460:
[----:B------:R-:W-:Y:S05]  /*0870*/  @!P0 BRA `(.L_x_19459) ;  /* 0x0000000000888947 */ /* 0x000fea0003800000 */
[----:B------:R-:W0:Y:S01]  /*0880*/  S2UR UR5, SR_CgaCtaId ;  /* 0x00000000000579c3 */ /* 0x000e220000008800 */
[----:B------:R-:W-:Y:S01]  /*0890*/  UMOV UR4, 0x400 ;  /* 0x0000040000047882 */ /* 0x000fe20000000000 */
[----:B------:R-:W-:Y:S02]  /*08a0*/  IADD3 R6, P0, R3, R6, RZ ;  /* 0x0000000603067210 */ /* 0x000fe40007f1e0ff */
[----:B------:R-:W-:-:S03]  /*08b0*/  SHF.L.U32 R3, R8, 0x3, RZ ;  /* 0x0000000308037819 */ /* 0x000fc600000006ff */
[----:B------:R-:W-:Y:S01]  /*08c0*/  IMAD.X R11, R11, 0x1, R14, P0 ;  /* 0x000000010b0b7824 */ /* 0x000fe200000e060e */
[----:B------:R-:W1:Y:S01]  /*08d0*/  LDC.64 R16, c[0x0][0x228] ;  /* 0x00008a00ff107b82 */ /* 0x000e620000000a00 */
[----:B0-----:R-:W-:-:S06]  /*08e0*/  ULEA UR4, UR5, UR4, 0x18 ;  /* 0x0000000405047291 */ /* 0x001fcc000f8ec03f */
[----:B------:R-:W-:Y:S02]  /*08f0*/  LEA R4, R66, UR4, 0x7 ;  /* 0x0000000442047c11 */ /* 0x000fe4000f8e38ff */
[----:B-1----:R-:W-:Y:S02]  /*0900*/  LEA R16, P0, R6, R16, 0x1 ;  /* 0x0000001006107211 */ /* 0x002fe400078008ff */
[--C-:B------:R-:W-:Y:S01]  /*0910*/  IADD3 R7, R4, 0x400, R3.reuse ;  /* 0x0000040004077810 */ /* 0x100fe20007ffe003 */
[----:B------:R-:W-:Y:S01]  /*0920*/  IMAD R3, R66, 0x4, R3 ;  /* 0x0000000442037824 */ /* 0x000fe200078e0203 */
[----:B------:R-:W-:Y:S01]  /*0930*/  LEA.HI.X R17, R6, R17, R11, 0x1, P0 ;  /* 0x0000001106117211 */ /* 0x000fe200000f0c0b */
[----:B------:R-:W-:-:S08]  /*0940*/  VIADD R6, R8, 0xffffff00 ;  /* 0xffffff0008067836 */ /* 0x000fd00000000000 */
.L_x_19463:
        /* <DEDUP_REMOVED lines=21> */
.L_x_19459:
[----:B------:R-:W-:Y:S05]  /*0aa0*/  BSYNC B0 ;  /* 0x0000000000007941 */ /* 0x000fea0003800000 */
.L_x_19458:
[----:B------:R-:W-:Y:S01]  /*0ab0*/  LEA R65, R25, R24, 0x5 ;  /* 0x0000001819417211 */ /* 0x000fe200078e28ff */
[----:B------:R-:W-:Y:S01]  /*0ac0*/  ULDC UR4, c[0x0][0x258] ;  /* 0x0000960000047ab9 */ /* 0x000fe20000000800 */
[----:B------:R-:W-:Y:S01]  /*0ad0*/  ULDC UR13, c[0x0][0x26c] ;  /* 0x00009b00000d7ab9 */ /* 0x000fe20000000800 */
[----:B------:R-:W-:Y:S01]  /*0ae0*/  ULDC UR14, c[0x0][0x26c] ;  /* 0x00009b00000e7ab9 */ /* 0x000fe20000000800 */
[----:B------:R-:W-:Y:S01]  /*0af0*/  ISETP.GE.AND P0, PT, R65, R68, PT ;  /* 0x000000444100720c */ /* 0x000fe20003f06270 */
[----:B------:R-:W-:Y:S01]  /*0b00*/  ULDC UR12, c[0x0][0x244] ;  /* 0x00009100000c7ab9 */ /* 0x000fe20000000800 */
[----:B------:R-:W-:Y:S01]  /*0b10*/  ULDC UR15, c[0x0][0x244] ;  /* 0x00009100000f7ab9 */ /* 0x000fe20000000800 */
[----:B------:R-:W-:Y:S01]  /*0b20*/  IMAD R26, R26, UR4, RZ ;  /* 0x000000041a1a7c24 */ /* 0x000fe2000f8e02ff */
[----:B------:R-:W-:Y:S01]  /*0b30*/  ULDC.64 UR8, c[0x0][0x230] ;  /* 0x00008c0000087ab9 */ /* 0x000fe20000000a00 */
[----:B------:R-:W-:Y:S01]  /*0b40*/  ULDC.64 UR16, c[0x0][0x230] ;  /* 0x00008c0000107ab9 */ /* 0x000fe20000000a00 */
[----:B------:R-:W-:Y:S01]  /*0b50*/  BSSY B0, `(.L_x_19464) ;  /* 0x00003fb000007945 */ /* 0x000fe20003800000 */
[----:B------:R-:W-:Y:S01]  /*0b60*/  IMAD.MOV.U32 R64, RZ, RZ, -0x800001 ;  /* 0xff7fffffff407424 */ /* 0x000fe200078e00ff */
[----:B------:R-:W-:Y:S06]  /*0b70*/  BAR.SYNC.DEFER_BLOCKING 0x0 ;  /* 0x0000000000007b1d */ /* 0x000fec0000010000 */
[----:B------:R-:W-:Y:S05]  /*0b80*/  @P0 BRA `(.L_x_19465) ;  /* 0x0000003c00dc0947 */ /* 0x000fea0003800000 */
[C---:B------:R-:W-:Y:S01]  /*0b90*/  IMAD.SHL.U32 R63, R66.reuse, 0x4, RZ ;  /* 0x00000004423f7824 */ /* 0x040fe200078e00ff */
[C---:B------:R-:W-:Y:S01]  /*0ba0*/  IADD3 R18, R66.reuse, 0x18, RZ ;  /* 0x0000001842127810 */ /* 0x040fe20007ffe0ff */
[C---:B------:R-:W-:Y:S01]  /*0bb0*/  VIADD R8, R66.reuse, 0x4 ;  /* 0x0000000442087836 */ /* 0x040fe20000000000 */
[----:B------:R-:W-:Y:S01]  /*0bc0*/  SHF.R.S32.HI R4, RZ, 0x1f, R27 ;  /* 0x0000001fff047819 */ /* 0x000fe2000001141b */
[----:B------:R-:W-:Y:S01]  /*0bd0*/  VIADD R7, R66, 0x6 ;  /* 0x0000000642077836 */ /* 0x000fe20000000000 */
[----:B------:R-:W-:Y:S01]  /*0be0*/  SHF.R.S32.HI R6, RZ, 0x1f, R63 ;  /* 0x0000001fff067819 */ /* 0x000fe2000001143f */
[----:B------:R-:W-:Y:S01]  /*0bf0*/  IMAD.SHL.U32 R60, R8, 0x4, RZ ;  /* 0x00000004083c7824 */ /* 0x000fe200078e00ff */
[----:B------:R-:W-:Y:S01]  /*0c00*/  LEA.HI R4, R4, R27, RZ, 0x4 ;  /* 0x0000001b04047211 */ /* 0x000fe200078f20ff */
[----:B------:R-:W-:Y:S01]  /*0c10*/  IMAD.SHL.U32 R58, R7, 0x4, RZ ;  /* 0x00000004073a7824 */ /* 0x000fe200078e00ff */
[----:B------:R-:W-:Y:S01]  /*0c20*/  LEA.HI R6, R6, R63, RZ, 0x3 ;  /* 0x0000003f06067211 */ /* 0x000fe200078f18ff */
[C---:B------:R-:W-:Y:S01]  /*0c30*/  VIADD R10, R66.reuse, 0xe ;  /* 0x0000000e420a7836 */ /* 0x040fe20000000000 */
[----:B------:R-:W-:Y:S01]  /*0c40*/  SHF.R.S32.HI R9, RZ, 0x1f, R60 ;  /* 0x0000001fff097819 */ /* 0x000fe2000001143c */
[----:B------:R-:W-:Y:S01]  /*0c50*/  VIADD R5, R66, 0x2 ;  /* 0x0000000242057836 */ /* 0x000fe20000000000 */
[----:B------:R-:W-:Y:S01]  /*0c60*/  LOP3.LUT R6, R6, 0xfffffff8, RZ, 0xc0, !PT ;  /* 0xfffffff806067812 */ /* 0x000fe200078ec0ff */
[----:B------:R-:W-:Y:S01]  /*0c70*/  IMAD.SHL.U32 R50, R10, 0x4, RZ ;  /* 0x000000040a327824 */ /* 0x000fe200078e00ff */
[----:B------:R-:W-:Y:S01]  /*0c80*/  SHF.R.S32.HI R11, RZ, 0x1f, R58 ;  /* 0x0000001fff0b7819 */ /* 0x000fe2000001143a */
[----:B------:R-:W-:Y:S01]  /*0c90*/  IMAD.SHL.U32 R62, R5, 0x4, RZ ;  /* 0x00000004053e7824 */ /* 0x000fe200078e00ff */
[----:B------:R-:W-:Y:S01]  /*0ca0*/  LEA.HI R9, R9, R60, RZ, 0x3 ;  /* 0x0000003c09097211 */ /* 0x000fe200078f18ff */
[----:B------:R-:W-:Y:S01]  /*0cb0*/  IMAD.IADD R63, R63, 0x1, -R6 ;  /* 0x000000013f3f7824 */ /* 0x000fe200078e0a06 */
[C---:B------:R-:W-:Y:S01]  /*0cc0*/  IADD3 R6, R66.reuse, 0x8, RZ ;  /* 0x0000000842067810 */ /* 0x040fe20007ffe0ff */
[C---:B------:R-:W-:Y:S01]  /*0cd0*/  VIADD R12, R66.reuse, 0xa ;  /* 0x0000000a420c7836 */ /* 0x040fe20000000000 */
        /* <DEDUP_REMOVED lines=9> */
[----:B------:R-:W-:Y:S01]  /*0d70*/  VIADD R9, R66, 0x10 ;  /* 0x0000001042097836 */ /* 0x000fe20000000000 */
[----:B------:R-:W-:Y:S01]  /*0d80*/  SHF.R.S32.HI R3, RZ, 0x1f, R62 ;  /* 0x0000001fff037819 */ /* 0x000fe2000001143e */
[----:B------:R-:W-:Y:S01]  /*0d90*/  IMAD.IADD R58, R58, 0x1, -R11 ;  /* 0x000000013a3a7824 */ /* 0x000fe200078e0a0b */
[----:B------:R-:W-:Y:S01]  /*0da0*/  LEA.HI R13, R13, R56, RZ, 0x3 ;  /* 0x000000380d0d7211 */ /* 0x000fe200078f18ff */
[----:B------:R-:W-:Y:S01]  /*0db0*/  VIADD R11, R66, 0xc ;  /* 0x0000000c420b7836 */ /* 0x000fe20000000000 */
[----:B------:R-:W-:Y:S01]  /*0dc0*/  SHF.L.U32 R48, R9, 0x2, RZ ;  /* 0x0000000209307819 */ /* 0x000fe200000006ff */
[----:B------:R-:W-:Y:S01]  /*0dd0*/  IMAD.SHL.U32 R42, R16, 0x4, RZ ;  /* 0x00000004102a7824 */ /* 0x000fe200078e00ff */
[----:B------:R-:W-:Y:S01]  /*0de0*/  LOP3.LUT R13, R13, 0xfffffff8, RZ, 0xc0, !PT ;  /* 0xfffffff80d0d7812 */ /* 0x000fe200078ec0ff */
[----:B------:R-:W-:Y:S01]  /*0df0*/  IMAD.SHL.U32 R52, R11, 0x4, RZ ;  /* 0x000000040b347824 */ /* 0x000fe200078e00ff */
[----:B------:R-:W-:Y:S01]  /*0e00*/  LEA.HI R15, R15, R50, RZ, 0x3 ;  /* 0x000000320f0f7211 */ /* 0x000fe200078f18ff */
[----:B------:R-:W-:Y:S01]  /*0e10*/  IMAD.SHL.U32 R40, R18, 0x4, RZ ;  /* 0x0000000412287824 */ /* 0x000fe200078e00ff */
[----:B------:R-:W-:Y:S01]  /*0e20*/  LEA.HI R3, R3, R62, RZ, 0x3 ;  /* 0x0000003e03037211 */ /* 0x000fe200078f18ff */
[----:B------:R-:W-:Y:S01]  /*0e30*/  VIADD R14, R66, 0x12 ;  /* 0x00000012420e7836 */ /* 0x000fe20000000000 */
[----:B------:R-:W-:Y:S01]  /*0e40*/  SHF.R.S32.HI R17, RZ, 0x1f, R48 ;  /* 0x0000001fff117819 */ /* 0x000fe20000011430 */
[----:B------:R-:W0:Y:S01]  /*0e50*/  S2UR UR5, SR_CgaCtaId ;  /* 0x00000000000579c3 */ /* 0x000e220000008800 */
[----:B------:R-:W-:Y:S01]  /*0e60*/  IADD3 R56, R56, -R13, RZ ;  /* 0x8000000d38387210 */ /* 0x000fe20007ffe0ff */
[----:B------:R-:W-:Y:S01]  /*0e70*/  IMAD.SHL.U32 R46, R14, 0x4, RZ ;  /* 0x000000040e2e7824 */ /* 0x000fe200078e00ff */
[----:B------:R-:W-:Y:S01]  /*0e80*/  LOP3.LUT R15, R15, 0xfffffff8, RZ, 0xc0, !PT ;  /* 0xfffffff80f0f7812 */ /* 0x000fe200078ec0ff */
[----:B------:R-:W-:Y:S01]  /*0e90*/  ULDC UR4, c[0x0][0x270] ;  /* 0x00009c0000047ab9 */ /* 0x000fe20000000800 */
[----:B------:R-:W-:Y:S01]  /*0ea0*/  LOP3.LUT R3, R3, 0xfffffff8, RZ, 0xc0, !PT ;  /* 0xfffffff803037812 */ /* 0x000fe200078ec0ff */
[----:B------:R-:W-:Y:S01]  /*0eb0*/  VIADD R20, R66, 0x1e ;  /* 0x0000001e42147836 */ /* 0x000fe20000000000 */
[----:B------:R-:W-:Y:S01]  /*0ec0*/  SHF.R.S32.HI R13, RZ, 0x1f, R52 ;  /* 0x0000001fff0d7819 */ /* 0x000fe20000011434 */
[----:B------:R-:W-:Y:S01]  /*0ed0*/  IMAD.IADD R50, R50, 0x1, -R15 ;  /* 0x0000000132327824 */ /* 0x000fe200078e0a0f */
[----:B------:R-:W-:Y:S01]  /*0ee0*/  LEA.HI R17, R17, R48, RZ, 0x3 ;  /* 0x0000003011117211 */ /* 0x000fe200078f18ff */
[----:B------:R-:W-:Y:S01]  /*0ef0*/  IMAD.IADD R62, R62, 0x1, -R3 ;  /* 0x000000013e3e7824 */ /* 0x000fe200078e0a03 */
[----:B------:R-:W-:Y:S01]  /*0f00*/  LEA.HI R13, R13, R52, RZ, 0x3 ;  /* 0x000000340d0d7211 */ /* 0x000fe200078f18ff */
[----:B------:R-:W-:Y:S01]  /*0f10*/  VIADD R15, R66, 0x14 ;  /* 0x00000014420f7836 */ /* 0x000fe20000000000 */
[----:B------:R-:W-:Y:S01]  /*0f20*/  LOP3.LUT R17, R17, 0xfffffff8, RZ, 0xc0, !PT ;  /* 0xfffffff811117812 */ /* 0x000fe200078ec0ff */
[----:B------:R-:W1:Y:S01]  /*0f30*/  LDC R29, c[0x0][0x26c] ;  /* 0x00009b00ff1d7b82 */ /* 0x000e620000000800 */
[----:B------:R-:W-:Y:S01]  /*0f40*/  SHF.R.S32.HI R3, RZ, 0x1f, R54 ;  /* 0x0000001fff037819 */ /* 0x000fe20000011436 */
[----:B------:R-:W-:Y:S01]  /*0f50*/  IMAD.SHL.U32 R44, R15, 0x4, RZ ;  /* 0x000000040f2c7824 */ /* 0x000fe200078e00ff */
[----:B------:R-:W-:Y:S01]  /*0f60*/  LOP3.LUT R13, R13, 0xfffffff8, RZ, 0xc0, !PT ;  /* 0xfffffff80d0d7812 */ /* 0x000fe200078ec0ff */
[----:B------:R-:W-:Y:S01]  /*0f70*/  IMAD.IADD R48, R48, 0x1, -R17 ;  /* 0x0000000130307824 */ /* 0x000fe200078e0a11 */
[----:B------:R-:W-:Y:S01]  /*0f80*/  LEA.HI R3, R3, R54, RZ, 0x3 ;  /* 0x0000003603037211 */ /* 0x000fe200078f18ff */
[----:B------:R-:W-:Y:S01]  /*0f90*/  IMAD.SHL.U32 R22, R20, 0x4, RZ ;  /* 0x0000000414167824 */ /* 0x000fe200078e00ff */
[----:B------:R-:W-:Y:S01]  /*0fa0*/  SHF.R.S32.HI R17, RZ, 0x1f, R42 ;  /* 0x0000001fff117819 */ /* 0x000fe2000001142a */
[----:B------:R-:W-:Y:S01]  /*0fb0*/  IMAD.IADD R52, R52, 0x1, -R13 ;  /* 0x0000000134347824 */ /* 0x000fe200078e0a0d */
[----:B------:R-:W-:-:S02]  /*0fc0*/  SHF.R.S32.HI R19, RZ, 0x1f, R40 ;  /* 0x0000001fff137819 */ /* 0x000fc40000011428 */
[----:B------:R-:W-:Y:S02]  /*0fd0*/  LOP3.LUT R3, R3, 0xfffffff8, RZ, 0xc0, !PT ;  /* 0xfffffff803037812 */ /* 0x000fe400078ec0ff */
[----:B------:R-:W-:Y:S02]  /*0fe0*/  SHF.R.S32.HI R13, RZ, 0x1f, R44 ;  /* 0x0000001fff0d7819 */ /* 0x000fe4000001142c */
[----:B------:R-:W-:Y:S01]  /*0ff0*/  LEA.HI R17, R17, R42, RZ, 0x3 ;  /* 0x0000002a11117211 */ /* 0x000fe200078f18ff */
[----:B------:R-:W-:Y:S01]  /*1000*/  IMAD.IADD R54, R54, 0x1, -R3 ;  /* 0x0000000136367824 */ /* 0x000fe200078e0a03 */
[----:B------:R-:W-:Y:S02]  /*1010*/  LEA.HI R19, R19, R40, RZ, 0x3 ;  /* 0x0000002813137211 */ /* 0x000fe400078f18ff */
[----:B------:R-:W-:Y:S02]  /*1020*/  LOP3.LUT R4, R4, 0xfffffff0, RZ, 0xc0, !PT ;  /* 0xfffffff004047812 */ /* 0x000fe400078ec0ff */
[----:B------:R-:W-:-:S02]  /*1030*/  LEA.HI R13, R13, R44, RZ, 0x3 ;  /* 0x0000002c0d0d7211 */ /* 0x000fc400078f18ff */
[----:B------:R-:W-:Y:S01]  /*1040*/  LOP3.LUT R17, R17, 0xfffffff8, RZ, 0xc0, !PT ;  /* 0xfffffff811117812 */ /* 0x000fe200078ec0ff */
[----:B------:R-:W-:Y:S01]  /*1050*/  IMAD.IADD R27, R27, 0x1, -R4 ;  /* 0x000000011b1b7824 */ /* 0x000fe200078e0a04 */
[----:B------:R-:W-:Y:S02]  /*1060*/  SHF.R.S32.HI R3, RZ, 0x1f, R46 ;  /* 0x0000001fff037819 */ /* 0x000fe4000001142e */
[----:B------:R-:W-:Y:S01]  /*1070*/  LOP3.LUT R19, R19, 0xfffffff8, RZ, 0xc0, !PT ;  /* 0xfffffff813137812 */ /* 0x000fe200078ec0ff */
[----:B------:R-:W-:Y:S01]  /*1080*/  IMAD.IADD R42, R42, 0x1, -R17 ;  /* 0x000000012a2a7824 */ /* 0x000fe200078e0a11 */
[----:B------:R-:W-:Y:S01]  /*1090*/  LOP3.LUT R13, R13, 0xfffffff8, RZ, 0xc0, !PT ;  /* 0xfffffff80d0d7812 */ /* 0x000fe200078ec0ff */
[----:B------:R-:W-:Y:S01]  /*10a0*/  VIADD R17, R66, 0x1a ;  /* 0x0000001a42117836 */ /* 0x000fe20000000000 */
[----:B------:R-:W-:Y:S01]  /*10b0*/  LEA.HI R3, R3, R46, RZ, 0x3 ;  /* 0x0000002e03037211 */ /* 0x000fe200078f18ff */
[----:B------:R-:W-:Y:S01]  /*10c0*/  IMAD.SHL.U32 R78, R27, 0x8, RZ ;  /* 0x000000081b4e7824 */ /* 0x000fe200078e00ff */
[----:B------:R-:W-:Y:S01]  /*10d0*/  IADD3 R40, R40, -R19, RZ ;  /* 0x8000001328287210 */ /* 0x000fe20007ffe0ff */
[----:B------:R-:W-:Y:S01]  /*10e0*/  VIADD R19, R66, 0x1c ;  /* 0x0000001c42137836 */ /* 0x000fe20000000000 */
[----:B------:R-:W-:Y:S01]  /*10f0*/  LOP3.LUT R3, R3, 0xfffffff8, RZ, 0xc0, !PT ;  /* 0xfffffff803037812 */ /* 0x000fe200078ec0ff */
[----:B------:R-:W-:Y:S01]  /*1100*/  IMAD.IADD R44, R44, 0x1, -R13 ;  /* 0x000000012c2c7824 */ /* 0x000fe200078e0a0d */
[----:B------:R-:W-:Y:S01]  /*1110*/  SHF.R.S32.HI R28, RZ, 0x1f, R78 ;  /* 0x0000001fff1c7819 */ /* 0x000fe2000001144e */
[----:B------:R-:W-:Y:S01]  /*1120*/  IMAD R13, R0, UR4, RZ ;  /* 0x00000004000d7c24 */ /* 0x000fe2000f8e02ff */
[----:B------:R-:W-:Y:S01]  /*1130*/  SHF.R.S32.HI R23, RZ, 0x1f, R22 ;  /* 0x0000001fff177819 */ /* 0x000fe20000011416 */
[----:B------:R-:W-:Y:S01]  /*1140*/  IMAD.SHL.U32 R38, R17, 0x4, RZ ;  /* 0x0000000411267824 */ /* 0x000fe200078e00ff */
[----:B------:R-:W-:Y:S01]  /*1150*/  LEA.HI R8, R8, R8, RZ, 0x1 ;  /* 0x0000000808087211 */ /* 0x000fe200078f08ff */
[----:B------:R-:W-:Y:S01]  /*1160*/  IMAD.SHL.U32 R4, R19, 0x4, RZ ;  /* 0x0000000413047824 */ /* 0x000fe200078e00ff */
[C---:B------:R-:W-:Y:S01]  /*1170*/  IADD3 R78, P0, R13.reuse, R78, RZ ;  /* 0x0000004e0d4e7210 */ /* 0x040fe20007f1e0ff */
[----:B------:R-:W-:Y:S01]  /*1180*/  IMAD.IADD R46, R46, 0x1, -R3 ;  /* 0x000000012e2e7824 */ /* 0x000fe200078e0a03 */
[----:B------:R-:W-:Y:S01]  /*1190*/  SHF.R.S32.HI R3, RZ, 0x1f, R38 ;  /* 0x0000001fff037819 */ /* 0x000fe20000011426 */
[----:B------:R-:W-:Y:S01]  /*11a0*/  UMOV UR4, 0x400 ;  /* 0x0000040000047882 */ /* 0x000fe20000000000 */
[----:B------:R-:W-:Y:S01]  /*11b0*/  SHF.R.S32.HI R21, RZ, 0x1f, R4 ;  /* 0x0000001fff157819 */ /* 0x000fe20000011404 */
[----:B------:R-:W-:Y:S01]  /*11c0*/  IMAD.SHL.U32 R8, R8, 0x40, RZ ;  /* 0x0000004008087824 */ /* 0x000fe200078e00ff */
[----:B------:R-:W-:Y:S01]  /*11d0*/  LEA.HI.X.SX32 R79, R13, R28, 0x1, P0 ;  /* 0x0000001c0d4f7211 */ /* 0x000fe200000f0eff */
[----:B0-----:R-:W-:Y:S01]  /*11e0*/  ULEA UR6, UR5, UR4, 0x18 ;  /* 0x0000000405067291 */ /* 0x001fe2000f8ec03f */
[----:B------:R-:W-:-:S02]  /*11f0*/  LEA.HI R3, R3, R38, RZ, 0x3 ;  /* 0x0000002603037211 */ /* 0x000fc400078f18ff */
[----:B------:R-:W-:Y:S02]  /*1200*/  LEA.HI R21, R21, R4, RZ, 0x3 ;  /* 0x0000000415157211 */ /* 0x000fe400078f18ff */
[----:B-----5:R-:W-:Y:S02]  /*1210*/  FSETP.NEU.FTZ.AND P0, PT, R70, RZ, PT ;  /* 0x000000ff4600720b */ /* 0x020fe40003f1d000 */
[----:B------:R-:W-:Y:S02]  /*1220*/  LEA.HI R7, R7, R7, RZ, 0x1 ;  /* 0x0000000707077211 */ /* 0x000fe400078f08ff */
[----:B------:R-:W-:Y:S02]  /*1230*/  LEA.HI R9, R9, R9, RZ, 0x1 ;  /* 0x0000000909097211 */ /* 0x000fe400078f08ff */
        /* <DEDUP_REMOVED lines=21> */
[----:B------:R-:W-:-:S02]  /*1390*/  LOP3.LUT R3, R3, 0xfffffff8, RZ, 0xc0, !PT ;  /* 0xfffffff803037812 */ /* 0x000fc400078ec0ff */
[----:B------:R-:W-:Y:S02]  /*13a0*/  LOP3.LUT R21, R21, 0xfffffff8, RZ, 0xc0, !PT ;  /* 0xfffffff815157812 */ /* 0x000fe400078ec0ff */
[----:B------:R-:W-:Y:S02]  /*13b0*/  LEA.HI R13, R5, R5, RZ, 0x1 ;  /* 0x00000005050d7211 */ /* 0x000fe400078f08ff */
[----:B------:R-:W-:Y:S02]  /*13c0*/  LOP3.LUT R23, R23, 0xfffffff8, RZ, 0xc0, !PT ;  /* 0xfffffff817177812 */ /* 0x000fe400078ec0ff */
[----:B------:R-:W-:Y:S01]  /*13d0*/  LEA.HI R6, R6, R6, RZ, 0x1 ;  /* 0x0000000606067211 */ /* 0x000fe200078f08ff */
[----:B------:R-:W-:Y:S01]  /*13e0*/  IMAD.SHL.U32 R13, R13, 0x40, RZ ;  /* 0x000000400d0d7824 */ /* 0x000fe200078e00ff */
[----:B------:R-:W-:Y:S02]  /*13f0*/  SHF.L.U32 R11, R11, 0x6, RZ ;  /* 0x000000060b0b7819 */ /* 0x000fe400000006ff */
[----:B------:R-:W-:Y:S01]  /*1400*/  SHF.L.U32 R19, R19, 0x6, RZ ;  /* 0x0000000613137819 */ /* 0x000fe200000006ff */
[----:B------:R-:W-:Y:S01]  /*1410*/  IMAD.SHL.U32 R55, R6, 0x40, RZ ;  /* 0x0000004006377824 */ /* 0x000fe200078e00ff */
[----:B------:R-:W-:Y:S01]  /*1420*/  IADD3 R38, R38, -R3, RZ ;  /* 0x8000000326267210 */ /* 0x000fe20007ffe0ff */
[----:B------:R-:W-:Y:S01]  /*1430*/  IMAD.IADD R3, R4, 0x1, -R21 ;  /* 0x0000000104037824 */ /* 0x000fe200078e0a15 */
[----:B------:R-:W-:Y:S01]  /*1440*/  LOP3.LUT R59, R8, 0xffffff80, RZ, 0xc0, !PT ;  /* 0xffffff80083b7812 */ /* 0x000fe200078ec0ff */
[----:B------:R-:W-:Y:S01]  /*1450*/  IMAD.IADD R4, R22, 0x1, -R23 ;  /* 0x0000000116047824 */ /* 0x000fe200078e0a17 */
        /* <DEDUP_REMOVED lines=12> */
[----:B------:R-:W-:-:S02]  /*1520*/  LEA R6, R66, UR6, 0x7 ;  /* 0x0000000642067c11 */ /* 0x000fc4000f8e38ff */
[----:B------:R-:W-:Y:S02]  /*1530*/  LOP3.LUT R61, R13, 0xffffff80, RZ, 0xc0, !PT ;  /* 0xffffff800d3d7812 */ /* 0x000fe400078ec0ff */
[----:B------:R-:W-:Y:S02]  /*1540*/  SHF.R.S32.HI R28, RZ, 0x1f, R26 ;  /* 0x0000001fff1c7819 */ /* 0x000fe4000001141a */
[----:B-1----:R-:W-:Y:S02]  /*1550*/  SHF.R.S32.HI R5, RZ, 0x1f, R29 ;  /* 0x0000001fff057819 */ /* 0x002fe4000001141d */
[----:B------:R-:W-:Y:S02]  /*1560*/  LOP3.LUT R55, R55, 0xffffff80, RZ, 0xc0, !PT ;  /* 0xffffff8037377812 */ /* 0x000fe400078ec0ff */
        /* <DEDUP_REMOVED lines=22> */
[----:B------:R-:W-:Y:S01]  /*16d0*/  SHF.R.S32.HI R36, RZ, 0x1f, R4 ;  /* 0x0000001fff247819 */ /* 0x000fe20000011404 */
[----:B------:R-:W-:Y:S06]  /*16e0*/  @P0 BRA `(.L_x_19466) ;  /* 0x0000001800680947 */ /* 0x000fec0003800000 */
[----:B------:R-:W-:Y:S01]  /*16f0*/  UIADD3 UR4, UR4, 0x120, URZ ;  /* 0x0000012004047890 */ /* 0x000fe2000fffe03f */
[----:B------:R-:W-:Y:S01]  /*1700*/  IADD3 R26, P0, R26, R65, RZ ;  /* 0x000000411a1a7210 */ /* 0x000fe20007f1e0ff */
[----:B------:R-:W-:Y:S01]  /*1710*/  ULDC.64 UR6, c[0x0][0x248] ;  /* 0x0000920000067ab9 */ /* 0x000fe20000000a00 */
[----:B------:R-:W-:Y:S01]  /*1720*/  IMAD R24, R24, 0x10, R27 ;  /* 0x0000001018187824 */ /* 0x000fe200078e021b */
[----:B------:R-:W-:Y:S01]  /*1730*/  ULEA UR4, UR5, UR4, 0x18 ;  /* 0x0000000405047291 */ /* 0x000fe2000f8ec03f */
[----:B------:R-:W-:Y:S01]  /*1740*/  LEA.HI.X.SX32 R71, R65, R28, 0x1, P0 ;  /* 0x0000001c41477211 */ /* 0x000fe200000f0eff */
[----:B------:R-:W-:Y:S01]  /*1750*/  IMAD.MOV.U32 R64, RZ, RZ, -0x800001 ;  /* 0xff7fffffff407424 */ /* 0x000fe200078e00ff */
[C---:B------:R-:W-:Y:S01]  /*1760*/  LEA R70, P0, R26.reuse, UR6, 0x2 ;  /* 0x000000061a467c11 */ /* 0x040fe2000f8010ff */
[----:B------:R-:W-:Y:S02]  /*1770*/  IMAD.MOV.U32 R75, RZ, RZ, R65 ;  /* 0x000000ffff4b7224 */ /* 0x000fe400078e0041 */
[----:B------:R-:W-:Y:S01]  /*1780*/  IMAD R76, R25, 0x200, R24 ;  /* 0x00000200194c7824 */ /* 0x000fe200078e0218 */
[----:B------:R-:W-:-:S02]  /*1790*/  LEA.HI.X R71, R26, UR7, R71, 0x2, P0 ;  /* 0x000000071a477c11 */ /* 0x000fc400080f1447 */
[----:B------:R-:W-:-:S07]  /*17a0*/  LEA R77, R24, UR4, 0x2 ;  /* 0x00000004184d7c11 */ /* 0x000fce000f8e10ff */
.L_x_19470:
[----:B------:R-:W2:Y:S01]  /*17b0*/  LDG.E.CONSTANT R24, desc[UR10][R70.64] ;  /* 0x0000000a46187981 */ /* 0x000ea2000c1e9900 */
[----:B------:R-:W-:Y:S02]  /*17c0*/  SHF.R.S32.HI R28, RZ, 0x1f, R61 ;  /* 0x0000001fff1c7819 */ /* 0x000fe4000001143d */
[----:B------:R-:W-:Y:S02]  /*17d0*/  SHF.R.S32.HI R27, RZ, 0x1f, R62 ;  /* 0x0000001fff1b7819 */ /* 0x000fe4000001143e */
        /* <DEDUP_REMOVED lines=8> */
[----:B------:R-:W-:Y:S02]  /*1860*/  SHF.R.S32.HI R28, RZ, 0x1f, R63 ;  /* 0x0000001fff1c7819 */ /* 0x000fe4000001143f */
[----:B------:R-:W-:Y:S02]  /*1870*/  LEA.HI.X R27, R24, UR9, R25, 0x1, P2 ;  /* 0x00000009181b7c11 */ /* 0x000fe400090f0c19 */
[----:B------:R-:W-:-:S03]  /*1880*/  IADD3 R24, P0, R63, R80, RZ ;  /* 0x000000503f187210 */ /* 0x000fc60007f1e0ff */
[----:B------:R-:W2:Y:S01]  /*1890*/  LDG.E.CONSTANT R88, desc[UR10][R26.64] ;  /* 0x0000000a1a587981 */ /* 0x000ea2000c1e9900 */
[----:B------:R-:W-:Y:S01]  /*18a0*/  LEA R82, P1, R24, UR8, 0x1 ;  /* 0x0000000818527c11 */ /* 0x000fe2000f8208ff */
[----:B------:R-:W-:Y:S02]  /*18b0*/  IMAD.X R25, R28, 0x1, R81, P0 ;  /* 0x000000011c197824 */ /* 0x000fe400000e0651 */
[----:B------:R2:W3:Y:S03]  /*18c0*/  LDG.E.CONSTANT R85, desc[UR10][R26.64+0x4] ;  /* 0x0000040a1a557981 */ /* 0x0004e6000c1e9900 */
[----:B------:R-:W-:-:S05]  /*18d0*/  LEA.HI.X R83, R24, UR9, R25, 0x1, P1 ;  /* 0x0000000918537c11 */ /* 0x000fca00088f0c19 */
[----:B------:R-:W4:Y:S04]  /*18e0*/  LDG.E.CONSTANT R87, desc[UR10][R82.64] ;  /* 0x0000000a52577981 */ /* 0x000f28000c1e9900 */
[----:B------:R0:W5:Y:S01]  /*18f0*/  LDG.E.CONSTANT R84, desc[UR10][R82.64+0x4] ;  /* 0x0000040a52547981 */ /* 0x000162000c1e9900 */
[--C-:B------:R-:W-:Y:S02]  /*1900*/  SHF.R.S32.HI R28, RZ, 0x1f, R59.reuse ;  /* 0x0000001fff1c7819 */ /* 0x100fe4000001143b */
[----:B------:R-:W-:Y:S02]  /*1910*/  SHF.R.S32.HI R24, RZ, 0x1f, R60 ;  /* 0x0000001fff187819 */ /* 0x000fe4000001143c */
[----:B------:R-:W-:-:S04]  /*1920*/  IADD3 R25, P0, P1, R60, R80, R59 ;  /* 0x000000503c197210 */ /* 0x000fc8000791e03b */
[----:B------:R-:W-:Y:S02]  /*1930*/  IADD3.X R28, R24, R81, R28, P0, P1 ;  /* 0x00000051181c7210 */ /* 0x000fe400007e241c */
[----:B------:R-:W-:-:S04]  /*1940*/  LEA R24, P0, R25, UR8, 0x1 ;  /* 0x0000000819187c11 */ /* 0x000fc8000f8008ff */
[----:B------:R-:W-:Y:S02]  /*1950*/  LEA.HI.X R25, R25, UR9, R28, 0x1, P0 ;  /* 0x0000000919197c11 */ /* 0x000fe400080f0c1c */
[----:B------:R-:W1:Y:S04]  /*1960*/  LDS.128 R28, [R6] ;  /* 0x00000000061c7984 */ /* 0x000e680000000c00 */
[----:B------:R-:W5:Y:S01]  /*1970*/  LDG.E.CONSTANT R86, desc[UR10][R24.64] ;  /* 0x0000000a18567981 */ /* 0x000f62000c1e9900 */
[C---:B-1----:R-:W-:Y:S02]  /*1980*/  SHF.L.U32 R89, R30.reuse, 0x10, RZ ;  /* 0x000000101e597819 */ /* 0x042fe400000006ff */
[----:B------:R-:W-:Y:S01]  /*1990*/  PRMT R30, R30, 0x7632, R30 ;  /* 0x000076321e1e7816 */ /* 0x000fe2000000001e */
[C---:B------:R-:W-:Y:S01]  /*19a0*/  IMAD.U32 R90, R28.reuse, 0x10000, RZ ;  /* 0x000100001c5a7824 */ /* 0x040fe200078e00ff */
[----:B------:R-:W-:-:S03]  /*19b0*/  PRMT R28, R28, 0x7632, R28 ;  /* 0x000076321c1c7816 */ /* 0x000fc6000000001c */
[----:B------:R-:W-:Y:S02]  /*19c0*/  IMAD.U32 R30, R30, 0x10000, RZ ;  /* 0x000100001e1e7824 */ /* 0x000fe400078e00ff */
[----:B------:R-:W-:Y:S02]  /*19d0*/  IMAD.U32 R28, R28, 0x10000, RZ ;  /* 0x000100001c1c7824 */ /* 0x000fe400078e00ff */
[C---:B--2---:R-:W-:Y:S01]  /*19e0*/  IMAD.U32 R26, R88.reuse, 0x10000, RZ ;  /* 0x00010000581a7824 */ /* 0x044fe200078e00ff */
[----:B------:R-:W-:-:S03]  /*19f0*/  PRMT R88, R88, 0x7632, R88 ;  /* 0x0000763258587816 */ /* 0x000fc60000000058 */
[----:B------:R-:W-:Y:S02]  /*1a00*/  FMUL.FTZ R89, R89, R26 ;  /* 0x0000001a59597220 */ /* 0x000fe40000410000 */
[----:B0-----:R-:W-:Y:S02]  /*1a10*/  IMAD.U32 R83, R88, 0x10000, RZ ;  /* 0x0001000058537824 */ /* 0x001fe400078e00ff */
[C---:B----4-:R-:W-:Y:S01]  /*1a20*/  IMAD.U32 R27, R87.reuse, 0x10000, RZ ;  /* 0x00010000571b7824 */ /* 0x050fe200078e00ff */
[----:B------:R-:W-:Y:S01]  /*1a30*/  PRMT R87, R87, 0x7632, R87 ;  /* 0x0000763257577816 */ /* 0x000fe20000000057 */
[----:B------:R-:W-:Y:S01]  /*1a40*/  FMUL.FTZ R83, R30, R83 ;  /* 0x000000531e537220 */ /* 0x000fe20000410000 */
[----:B------:R-:W-:Y:S01]  /*1a50*/  SHF.L.U32 R26, R31, 0x10, RZ ;  /* 0x000000101f1a7819 */ /* 0x000fe200000006ff */
[----:B------:R-:W-:Y:S01]  /*1a60*/  FFMA.FTZ R90, R90, R27, R89 ;  /* 0x0000001b5a5a7223 */ /* 0x000fe20000010059 */
[----:B---3--:R-:W-:Y:S01]  /*1a70*/  IMAD.U32 R27, R85, 0x10000, RZ ;  /* 0x00010000551b7824 */ /* 0x008fe200078e00ff */
[----:B------:R0:W2:Y:S01]  /*1a80*/  LDG.E.CONSTANT R88, desc[UR10][R24.64+0x4] ;  /* 0x0000040a18587981 */ /* 0x0000a2000c1e9900 */
[----:B------:R-:W-:-:S02]  /*1a90*/  IMAD.U32 R87, R87, 0x10000, RZ ;  /* 0x0001000057577824 */ /* 0x000fc400078e00ff */
[----:B------:R-:W-:Y:S02]  /*1aa0*/  IMAD.U32 R89, R29, 0x10000, RZ ;  /* 0x000100001d597824 */ /* 0x000fe400078e00ff */
[----:B------:R-:W-:Y:S01]  /*1ab0*/  FFMA.FTZ R87, R28, R87, R83 ;  /* 0x000000571c577223 */ /* 0x000fe20000010053 */
[----:B------:R-:W-:Y:S01]  /*1ac0*/  FMUL.FTZ R28, R26, R27 ;  /* 0x0000001b1a1c7220 */ /* 0x000fe20000410000 */
[----:B-----5:R-:W-:Y:S01]  /*1ad0*/  IMAD.U32 R26, R84, 0x10000, RZ ;  /* 0x00010000541a7824 */ /* 0x020fe200078e00ff */
[----:B------:R-:W-:-:S03]  /*1ae0*/  SHF.R.S32.HI R27, RZ, 0x1f, R58 ;  /* 0x0000001fff1b7819 */ /* 0x000fc6000001143a */
[----:B------:R-:W-:Y:S01]  /*1af0*/  FFMA.FTZ R89, R89, R26, R28 ;  /* 0x0000001a59597223 */ /* 0x000fe2000001001c */
[--C-:B------:R-:W-:Y:S02]  /*1b00*/  SHF.R.S32.HI R28, RZ, 0x1f, R57.reuse ;  /* 0x0000001fff1c7819 */ /* 0x100fe40000011439 */
[----:B------:R-:W-:Y:S02]  /*1b10*/  IADD3 R26, P0, P1, R58, R80, R57 ;  /* 0x000000503a1a7210 */ /* 0x000fe4000791e039 */
[----:B------:R-:W-:Y:S02]  /*1b20*/  PRMT R85, R85, 0x7632, R85 ;  /* 0x0000763255557816 */ /* 0x000fe40000000055 */
[----:B------:R-:W-:Y:S02]  /*1b30*/  IADD3.X R27, R27, R81, R28, P0, P1 ;  /* 0x000000511b1b7210 */ /* 0x000fe400007e241c */
[C---:B------:R-:W-:Y:S02]  /*1b40*/  LEA R82, P0, R26.reuse, UR8, 0x1 ;  /* 0x000000081a527c11 */ /* 0x040fe4000f8008ff */
[----:B------:R-:W-:Y:S01]  /*1b50*/  PRMT R31, R31, 0x7632, R31 ;  /* 0x000076321f1f7816 */ /* 0x000fe2000000001f */
[----:B0-----:R-:W-:Y:S01]  /*1b60*/  IMAD.U32 R24, R85, 0x10000, RZ ;  /* 0x0001000055187824 */ /* 0x001fe200078e00ff */
[----:B------:R-:W-:-:S03]  /*1b70*/  LEA.HI.X R83, R26, UR9, R27, 0x1, P0 ;  /* 0x000000091a537c11 */ /* 0x000fc600080f0c1b */
[----:B------:R-:W-:Y:S02]  /*1b80*/  IMAD.U32 R31, R31, 0x10000, RZ ;  /* 0x000100001f1f7824 */ /* 0x000fe400078e00ff */
[----:B------:R-:W3:Y:S02]  /*1b90*/  LDG.E.CONSTANT R30, desc[UR10][R82.64] ;  /* 0x0000000a521e7981 */ /* 0x000ee4000c1e9900 */
[----:B------:R-:W-:Y:S02]  /*1ba0*/  FMUL.FTZ R91, R31, R24 ;  /* 0x000000181f5b7220 */ /* 0x000fe40000410000 */
[----:B------:R-:W0:Y:S04]  /*1bb0*/  LDS.128 R24, [R6+0x10] ;  /* 0x0000100006187984 */ /* 0x000e280000000c00 */
[----:B------:R1:W4:Y:S01]  /*1bc0*/  LDG.E.CONSTANT R85, desc[UR10][R82.64+0x4] ;  /* 0x0000040a52557981 */ /* 0x000322000c1e9900 */
[----:B------:R-:W-:-:S02]  /*1bd0*/  PRMT R29, R29, 0x7632, R29 ;  /* 0x000076321d1d7816 */ /* 0x000fc4000000001d */
[----:B------:R-:W-:-:S03]  /*1be0*/  PRMT R84, R84, 0x7632, R84 ;  /* 0x0000763254547816 */ /* 0x000fc60000000054 */
[----:B------:R-:W-:Y:S02]  /*1bf0*/  IMAD.U32 R28, R29, 0x10000, RZ ;  /* 0x000100001d1c7824 */ /* 0x000fe400078e00ff */
[----:B------:R-:W-:-:S04]  /*1c00*/  IMAD.U32 R84, R84, 0x10000, RZ ;  /* 0x0001000054547824 */ /* 0x000fc800078e00ff */
[----:B------:R-:W-:Y:S01]  /*1c10*/  FFMA.FTZ R91, R28, R84, R91 ;  /* 0x000000541c5b7223 */ /* 0x000fe2000001005b */
[----:B------:R-:W-:Y:S01]  /*1c20*/  IMAD.U32 R28, R86, 0x10000, RZ ;  /* 0x00010000561c7824 */ /* 0x000fe200078e00ff */
[----:B------:R-:W-:Y:S02]  /*1c30*/  IADD3 R29, P0, P1, R56, R80, R55 ;  /* 0x00000050381d7210 */ /* 0x000fe4000791e037 */
[----:B0-----:R-:W-:-:S05]  /*1c40*/  SHF.L.U32 R31, R24, 0x10, RZ ;  /* 0x00000010181f7819 */ /* 0x001fca00000006ff */
[----:B------:R-:W-:Y:S01]  /*1c50*/  FFMA.FTZ R31, R31, R28, R90 ;  /* 0x0000001c1f1f7223 */ /* 0x000fe2000001005a */
[----:B------:R-:W-:-:S04]  /*1c60*/  SHF.R.S32.HI R28, RZ, 0x1f, R55 ;  /* 0x0000001fff1c7819 */ /* 0x000fc80000011437 */
[----:B-1----:R-:W-:Y:S02]  /*1c70*/  IADD3.X R82, R74, R81, R28, P0, P1 ;  /* 0x000000514a527210 */ /* 0x002fe400007e241c */
[----:B------:R-:W-:-:S04]  /*1c80*/  LEA R28, P0, R29, UR8, 0x1 ;  /* 0x000000081d1c7c11 */ /* 0x000fc8000f8008ff */
        /* <DEDUP_REMOVED lines=9> */
[----:B------:R0:W5:Y:S01]  /*1d20*/  LDG.E.CONSTANT R86, desc[UR10][R28.64+0x4] ;  /* 0x0000040a1c567981 */ /* 0x000162000c1e9900 */
[C---:B--2---:R-:W-:Y:S01]  /*1d30*/  IMAD.U32 R82, R88.reuse, 0x10000, RZ ;  /* 0x0001000058527824 */ /* 0x044fe200078e00ff */
[----:B------:R-:W-:-:S03]  /*1d40*/  PRMT R88, R88, 0x7632, R88 ;  /* 0x0000763258587816 */ /* 0x000fc60000000058 */
[----:B------:R-:W-:Y:S01]  /*1d50*/  FFMA.FTZ R89, R24, R82, R89 ;  /* 0x0000005218597223 */ /* 0x000fe20000010059 */
[----:B------:R-:W-:Y:S01]  /*1d60*/  IMAD.U32 R82, R25, 0x10000, RZ ;  /* 0x0001000019527824 */ /* 0x000fe200078e00ff */
[----:B------:R-:W-:Y:S01]  /*1d70*/  IADD3 R25, P0, P1, R54, R80, R53 ;  /* 0x0000005036197210 */ /* 0x000fe2000791e035 */
[----:B------:R-:W-:-:S03]  /*1d80*/  IMAD.U32 R88, R88, 0x10000, RZ ;  /* 0x0001000058587824 */ /* 0x000fc600078e00ff */
[----:B------:R-:W-:Y:S01]  /*1d90*/  LEA R24, P2, R25, UR8, 0x1 ;  /* 0x0000000819187c11 */ /* 0x000fe2000f8408ff */
[----:B------:R-:W-:Y:S01]  /*1da0*/  FFMA.FTZ R82, R82, R88, R91 ;  /* 0x0000005852527223 */ /* 0x000fe2000001005b */
[----:B------:R-:W-:-:S04]  /*1db0*/  IADD3.X R88, R72, R81, R73, P0, P1 ;  /* 0x0000005148587210 */ /* 0x000fc800007e2449 */
[----:B------:R-:W-:Y:S02]  /*1dc0*/  LEA.HI.X R25, R25, UR9, R88, 0x1, P2 ;  /* 0x0000000919197c11 */ /* 0x000fe400090f0c58 */
[----:B------:R-:W-:Y:S01]  /*1dd0*/  SHF.L.U32 R88, R26, 0x10, RZ ;  /* 0x000000101a587819 */ /* 0x000fe200000006ff */
[C---:B---3--:R-:W-:Y:S01]  /*1de0*/  IMAD.U32 R83, R30.reuse, 0x10000, RZ ;  /* 0x000100001e537824 */ /* 0x048fe200078e00ff */
[----:B------:R-:W-:-:S03]  /*1df0*/  PRMT R30, R30, 0x7632, R30 ;  /* 0x000076321e1e7816 */ /* 0x000fc6000000001e */
[--C-:B------:R-:W-:Y:S01]  /*1e00*/  FFMA.FTZ R88, R88, R83, R31.reuse ;  /* 0x0000005358587223 */ /* 0x100fe2000001001f */
[----:B------:R-:W-:Y:S01]  /*1e10*/  PRMT R31, R26, 0x7632, R31 ;  /* 0x000076321a1f7816 */ /* 0x000fe2000000001f */
[----:B------:R-:W-:Y:S01]  /*1e20*/  IMAD.U32 R30, R30, 0x10000, RZ ;  /* 0x000100001e1e7824 */ /* 0x000fe200078e00ff */
[----:B------:R-:W2:Y:S03]  /*1e30*/  LDG.E.CONSTANT R26, desc[UR10][R24.64] ;  /* 0x0000000a181a7981 */ /* 0x000ea6000c1e9900 */
[----:B0-----:R-:W-:Y:S01]  /*1e40*/  IMAD.U32 R28, R31, 0x10000, RZ ;  /* 0x000100001f1c7824 */ /* 0x001fe200078e00ff */
[----:B------:R0:W3:Y:S01]  /*1e50*/  LDG.E.CONSTANT R83, desc[UR10][R24.64+0x4] ;  /* 0x0000040a18537981 */ /* 0x0000e2000c1e9900 */
        /* <DEDUP_REMOVED lines=10> */
[----:B-1----:R-:W-:Y:S01]  /*1f00*/  SHF.L.U32 R85, R28, 0x10, RZ ;  /* 0x000000101c557819 */ /* 0x002fe200000006ff */
[----:B-----5:R-:W-:-:S04]  /*1f10*/  IMAD.U32 R82, R84, 0x10000, RZ ;  /* 0x0001000054527824 */ /* 0x020fc800078e00ff */
[----:B------:R-:W-:Y:S01]  /*1f20*/  FFMA.FTZ R88, R85, R82, R88 ;  /* 0x0000005255587223 */ /* 0x000fe20000010058 */
[----:B------:R-:W-:-:S04]  /*1f30*/  IADD3 R82, P0, P1, R52, R80, R51 ;  /* 0x0000005034527210 */ /* 0x000fc8000791e033 */
[----:B0-----:R-:W-:Y:S02]  /*1f40*/  LEA R24, P2, R82, UR8, 0x1 ;  /* 0x0000000852187c11 */ /* 0x001fe4000f8408ff */
[----:B------:R-:W-:-:S04]  /*1f50*/  IADD3.X R25, R21, R81, R10, P0, P1 ;  /* 0x0000005115197210 */ /* 0x000fc800007e240a */
[----:B------:R-:W-:-:S05]  /*1f60*/  LEA.HI.X R25, R82, UR9, R25, 0x1, P2 ;  /* 0x0000000952197c11 */ /* 0x000fca00090f0c19 */
[----:B------:R-:W4:Y:S01]  /*1f70*/  LDG.E.CONSTANT R82, desc[UR10][R24.64] ;  /* 0x0000000a18527981 */ /* 0x000f22000c1e9900 */
[----:B------:R-:W-:Y:S02]  /*1f80*/  PRMT R28, R28, 0x7632, R28 ;  /* 0x000076321c1c7816 */ /* 0x000fe4000000001c */
[----:B------:R-:W-:Y:S01]  /*1f90*/  PRMT R84, R84, 0x7632, R84 ;  /* 0x0000763254547816 */ /* 0x000fe20000000054 */
[----:B------:R3:W5:Y:S02]  /*1fa0*/  LDG.E.CONSTANT R85, desc[UR10][R24.64+0x4] ;  /* 0x0000040a18557981 */ /* 0x000764000c1e9900 */
        /* <DEDUP_REMOVED lines=11> */
[C---:B------:R-:W-:Y:S02]  /*2060*/  SHF.L.U32 R27, R30.reuse, 0x10, RZ ;  /* 0x000000101e1b7819 */ /* 0x040fe400000006ff */
[----:B------:R-:W-:Y:S01]  /*2070*/  PRMT R30, R30, 0x7632, R30 ;  /* 0x000076321e1e7816 */ /* 0x000fe2000000001e */
        /* <DEDUP_REMOVED lines=8> */
[----:B------:R-:W-:Y:S01]  /*2100*/  IADD3.X R27, R20, R81, R11, P0, P1 ;  /* 0x00000051141b7210 */ /* 0x000fe200007e240b */
[----:B---3--:R-:W-:-:S03]  /*2110*/  IMAD.U32 R24, R83, 0x10000, RZ ;  /* 0x0001000053187824 */ /* 0x008fc600078e00ff */
[----:B------:R-:W-:Y:S01]  /*2120*/  LEA.HI.X R29, R26, UR9, R27, 0x1, P2 ;  /* 0x000000091a1d7c11 */ /* 0x000fe200090f0c1b */
[----:B------:R-:W-:-:S04]  /*2130*/  IMAD.U32 R26, R31, 0x10000, RZ ;  /* 0x000100001f1a7824 */ /* 0x000fc800078e00ff */
[----:B------:R-:W2:Y:S01]  /*2140*/  LDG.E.CONSTANT R86, desc[UR10][R28.64] ;  /* 0x0000000a1c567981 */ /* 0x000ea2000c1e9900 */
[----:B------:R-:W-:-:S03]  /*2150*/  FFMA.FTZ R89, R26, R24, R89 ;  /* 0x000000181a597223 */ /* 0x000fc60000010059 */
[----:B------:R-:W0:Y:S04]  /*2160*/  LDS.128 R24, [R6+0x30] ;  /* 0x0000300006187984 */ /* 0x000e280000000c00 */
[----:B------:R1:W3:Y:S01]  /*2170*/  LDG.E.CONSTANT R84, desc[UR10][R28.64+0x4] ;  /* 0x0000040a1c547981 */ /* 0x0002e2000c1e9900 */
[----:B------:R-:W-:Y:S02]  /*2180*/  PRMT R31, R31, 0x7632, R31 ;  /* 0x000076321f1f7816 */ /* 0x000fe4000000001f */
[----:B------:R-:W-:-:S03]  /*2190*/  PRMT R83, R83, 0x7632, R83 ;  /* 0x0000763253537816 */ /* 0x000fc60000000053 */
[----:B------:R-:W-:Y:S02]  /*21a0*/  IMAD.U32 R30, R31, 0x10000, RZ ;  /* 0x000100001f1e7824 */ /* 0x000fe400078e00ff */
[----:B------:R-:W-:-:S04]  /*21b0*/  IMAD.U32 R83, R83, 0x10000, RZ ;  /* 0x0001000053537824 */ /* 0x000fc800078e00ff */
[----:B------:R-:W-:Y:S01]  /*21c0*/  FFMA.FTZ R87, R30, R83, R87 ;  /* 0x000000531e577223 */ /* 0x000fe20000010057 */
[----:B0-----:R-:W-:Y:S01]  /*21d0*/  SHF.L.U32 R31, R24, 0x10, RZ ;  /* 0x00000010181f7819 */ /* 0x001fe200000006ff */
[----:B----4-:R-:W-:-:S04]  /*21e0*/  IMAD.U32 R30, R82, 0x10000, RZ ;  /* 0x00010000521e7824 */ /* 0x010fc800078e00ff */
[----:B------:R-:W-:Y:S01]  /*21f0*/  FFMA.FTZ R88, R31, R30, R88 ;  /* 0x0000001e1f587223 */ /* 0x000fe20000010058 */
[----:B------:R-:W-:-:S04]  /*2200*/  IADD3 R31, P0, P1, R48, R80, R47 ;  /* 0x00000050301f7210 */ /* 0x000fc8000791e02f */
[----:B------:R-:W-:Y:S02]  /*2210*/  LEA R30, P2, R31, UR8, 0x1 ;  /* 0x000000081f1e7c11 */ /* 0x000fe4000f8408ff */
[----:B-1----:R-:W-:-:S04]  /*2220*/  IADD3.X R28, R23, R81, R12, P0, P1 ;  /* 0x00000051171c7210 */ /* 0x002fc800007e240c */
[----:B------:R-:W-:-:S05]  /*2230*/  LEA.HI.X R31, R31, UR9, R28, 0x1, P2 ;  /* 0x000000091f1f7c11 */ /* 0x000fca00090f0c1c */
[----:B------:R-:W4:Y:S01]  /*2240*/  LDG.E.CONSTANT R83, desc[UR10][R30.64] ;  /* 0x0000000a1e537981 */ /* 0x000f22000c1e9900 */
[----:B------:R-:W-:Y:S01]  /*2250*/  PRMT R24, R24, 0x7632, R24 ;  /* 0x0000763218187816 */ /* 0x000fe20000000018 */
[----:B------:R-:W-:Y:S01]  /*2260*/  IMAD.U32 R28, R25, 0x10000, RZ ;  /* 0x00010000191c7824 */ /* 0x000fe200078e00ff */
[----:B------:R-:W-:-:S03]  /*2270*/  PRMT R82, R82, 0x7632, R82 ;  /* 0x0000763252527816 */ /* 0x000fc60000000052 */
[----:B------:R-:W-:Y:S01]  /*2280*/  IMAD.U32 R29, R24, 0x10000, RZ ;  /* 0x00010000181d7824 */ /* 0x000fe200078e00ff */
[----:B------:R-:W-:Y:S01]  /*2290*/  PRMT R25, R25, 0x7632, R25 ;  /* 0x0000763219197816 */ /* 0x000fe20000000019 */
[C---:B-----5:R-:W-:Y:S01]  /*22a0*/  IMAD.U32 R24, R85.reuse, 0x10000, RZ ;  /* 0x0001000055187824 */ /* 0x060fe200078e00ff */
[----:B------:R-:W-:Y:S01]  /*22b0*/  PRMT R85, R85, 0x7632, R85 ;  /* 0x0000763255557816 */ /* 0x000fe20000000055 */
[----:B------:R-:W-:Y:S02]  /*22c0*/  IMAD.U32 R82, R82, 0x10000, RZ ;  /* 0x0001000052527824 */ /* 0x000fe400078e00ff */
[----:B------:R-:W-:Y:S01]  /*22d0*/  FFMA.FTZ R28, R28, R24, R89 ;  /* 0x000000181c1c7223 */ /* 0x000fe20000010059 */
[----:B------:R-:W-:Y:S02]  /*22e0*/  IMAD.U32 R24, R25, 0x10000, RZ ;  /* 0x0001000019187824 */ /* 0x000fe400078e00ff */
[----:B------:R-:W-:Y:S01]  /*22f0*/  IMAD.U32 R85, R85, 0x10000, RZ ;  /* 0x0001000055557824 */ /* 0x000fe200078e00ff */
[----:B------:R-:W-:Y:S01]  /*2300*/  IADD3 R25, P0, P1, R46, R80, R45 ;  /* 0x000000502e197210 */ /* 0x000fe2000791e02d */
[----:B------:R-:W-:Y:S01]  /*2310*/  FFMA.FTZ R90, R29, R82, R90 ;  /* 0x000000521d5a7223 */ /* 0x000fe2000001005a */
[----:B------:R-:W-:Y:S01]  /*2320*/  SHF.L.U32 R89, R26, 0x10, RZ ;  /* 0x000000101a597819 */ /* 0x000fe200000006ff */
[----:B------:R-:W-:Y:S01]  /*2330*/  FFMA.FTZ R85, R24, R85, R87 ;  /* 0x0000005518557223 */ /* 0x000fe20000010057 */
[----:B------:R-:W-:Y:S01]  /*2340*/  LEA R24, P2, R25, UR8, 0x1 ;  /* 0x0000000819187c11 */ /* 0x000fe2000f8408ff */
[----:B------:R0:W5:Y:S01]  /*2350*/  LDG.E.CONSTANT R87, desc[UR10][R30.64+0x4] ;  /* 0x0000040a1e577981 */ /* 0x000162000c1e9900 */
[----:B------:R-:W-:-:S02]  /*2360*/  IADD3.X R82, R22, R81, R13, P0, P1 ;  /* 0x0000005116527210 */ /* 0x000fc400007e240d */
[----:B------:R-:W-:Y:S02]  /*2370*/  PRMT R26, R26, 0x7632, R26 ;  /* 0x000076321a1a7816 */ /* 0x000fe4000000001a */
[----:B------:R-:W-:-:S05]  /*2380*/  LEA.HI.X R25, R25, UR9, R82, 0x1, P2 ;  /* 0x0000000919197c11 */ /* 0x000fca00090f0c52 */
[----:B------:R-:W5:Y:S01]  /*2390*/  LDG.E.CONSTANT R82, desc[UR10][R24.64+0x4] ;  /* 0x0000040a18527981 */ /* 0x000f62000c1e9900 */
[----:B--2---:R-:W-:-:S04]  /*23a0*/  IMAD.U32 R29, R86, 0x10000, RZ ;  /* 0x00010000561d7824 */ /* 0x004fc800078e00ff */
[--C-:B------:R-:W-:Y:S01]  /*23b0*/  FFMA.FTZ R89, R89, R29, R88.reuse ;  /* 0x0000001d59597223 */ /* 0x100fe20000010058 */
[----:B------:R-:W-:Y:S01]  /*23c0*/  PRMT R88, R86, 0x7632, R88 ;  /* 0x0000763256587816 */ /* 0x000fe20000000058 */
[----:B------:R-:W-:Y:S01]  /*23d0*/  IMAD.U32 R29, R26, 0x10000, RZ ;  /* 0x000100001a1d7824 */ /* 0x000fe200078e00ff */
[----:B------:R1:W2:Y:S03]  /*23e0*/  LDG.E.CONSTANT R86, desc[UR10][R24.64] ;  /* 0x0000000a18567981 */ /* 0x0002a6000c1e9900 */
[----:B------:R-:W-:-:S04]  /*23f0*/  IMAD.U32 R88, R88, 0x10000, RZ ;  /* 0x0001000058587824 */ /* 0x000fc800078e00ff */
[----:B------:R-:W-:Y:S01]  /*2400*/  FFMA.FTZ R88, R29, R88, R90 ;  /* 0x000000581d587223 */ /* 0x000fe2000001005a */
[----:B------:R-:W-:Y:S02]  /*2410*/  IMAD.U32 R29, R27, 0x10000, RZ ;  /* 0x000100001b1d7824 */ /* 0x000fe400078e00ff */
[----:B---3--:R-:W-:-:S04]  /*2420*/  IMAD.U32 R90, R84, 0x10000, RZ ;  /* 0x00010000545a7824 */ /* 0x008fc800078e00ff */
[----:B------:R-:W-:Y:S02]  /*2430*/  FFMA.FTZ R90, R29, R90, R28 ;  /* 0x0000005a1d5a7223 */ /* 0x000fe4000001001c */
[----:B0-----:R-:W0:Y:S01]  /*2440*/  LDS.128 R28, [R6+0x40] ;  /* 0x00004000061c7984 */ /* 0x001e220000000c00 */
[----:B------:R-:W-:Y:S02]  /*2450*/  PRMT R27, R27, 0x7632, R27 ;  /* 0x000076321b1b7816 */ /* 0x000fe4000000001b */
[----:B------:R-:W-:-:S03]  /*2460*/  PRMT R91, R84, 0x7632, R91 ;  /* 0x00007632545b7816 */ /* 0x000fc6000000005b */
[----:B------:R-:W-:Y:S02]  /*2470*/  IMAD.U32 R26, R27, 0x10000, RZ ;  /* 0x000100001b1a7824 */ /* 0x000fe400078e00ff */
[----:B------:R-:W-:Y:S01]  /*2480*/  IMAD.U32 R91, R91, 0x10000, RZ ;  /* 0x000100005b5b7824 */ /* 0x000fe200078e00ff */
[----:B------:R-:W-:-:S03]  /*2490*/  IADD3 R27, P0, P1, R44, R80, R43 ;  /* 0x000000502c1b7210 */ /* 0x000fc6000791e02b */
[----:B------:R-:W-:Y:S01]  /*24a0*/  FFMA.FTZ R91, R26, R91, R85 ;  /* 0x0000005b1a5b7223 */ /* 0x000fe20000010055 */
[----:B-1----:R-:W-:Y:S02]  /*24b0*/  IADD3.X R24, R33, R81, R14, P0, P1 ;  /* 0x0000005121187210 */ /* 0x002fe400007e240e */
[----:B0-----:R-:W-:Y:S01]  /*24c0*/  SHF.L.U32 R84, R28, 0x10, RZ ;  /* 0x000000101c547819 */ /* 0x001fe200000006ff */
[----:B----4-:R-:W-:-:S04]  /*24d0*/  IMAD.U32 R26, R83, 0x10000, RZ ;  /* 0x00010000531a7824 */ /* 0x010fc800078e00ff */
[----:B------:R-:W-:Y:S01]  /*24e0*/  FFMA.FTZ R84, R84, R26, R89 ;  /* 0x0000001a54547223 */ /* 0x000fe20000010059 */
[----:B------:R-:W-:-:S04]  /*24f0*/  LEA R26, P2, R27, UR8, 0x1 ;  /* 0x000000081b1a7c11 */ /* 0x000fc8000f8408ff */
[----:B------:R-:W-:-:S05]  /*2500*/  LEA.HI.X R27, R27, UR9, R24, 0x1, P2 ;  /* 0x000000091b1b7c11 */ /* 0x000fca00090f0c18 */
[----:B------:R-:W3:Y:S01]  /*2510*/  LDG.E.CONSTANT R85, desc[UR10][R26.64] ;  /* 0x0000000a1a557981 */ /* 0x000ee2000c1e9900 */
[----:B------:R-:W-:Y:S02]  /*2520*/  PRMT R28, R28, 0x7632, R28 ;  /* 0x000076321c1c7816 */ /* 0x000fe4000000001c */
[----:B------:R-:W-:-:S03]  /*2530*/  PRMT R24, R83, 0x7632, R24 ;  /* 0x0000763253187816 */ /* 0x000fc60000000018 */
[----:B------:R-:W-:Y:S02]  /*2540*/  IMAD.U32 R25, R28, 0x10000, RZ ;  /* 0x000100001c197824 */ /* 0x000fe400078e00ff */
[----:B------:R-:W-:Y:S01]  /*2550*/  IMAD.U32 R24, R24, 0x10000, RZ ;  /* 0x0001000018187824 */ /* 0x000fe200078e00ff */
[----:B-----5:R-:W-:-:S03]  /*2560*/  PRMT R83, R87, 0x7632, R83 ;  /* 0x0000763257537816 */ /* 0x020fc60000000053 */
[----:B------:R-:W-:Y:S01]  /*2570*/  FFMA.FTZ R88, R25, R24, R88 ;  /* 0x0000001819587223 */ /* 0x000fe20000010058 */
[C---:B------:R-:W-:Y:S01]  /*2580*/  IMAD.U32 R25, R29.reuse, 0x10000, RZ ;  /* 0x000100001d197824 */ /* 0x040fe200078e00ff */
[----:B------:R-:W-:Y:S01]  /*2590*/  PRMT R29, R29, 0x7632, R29 ;  /* 0x000076321d1d7816 */ /* 0x000fe2000000001d */
[----:B------:R-:W-:Y:S02]  /*25a0*/  IMAD.U32 R24, R87, 0x10000, RZ ;  /* 0x0001000057187824 */ /* 0x000fe400078e00ff */
[----:B------:R-:W-:Y:S01]  /*25b0*/  IMAD.U32 R83, R83, 0x10000, RZ ;  /* 0x0001000053537824 */ /* 0x000fe200078e00ff */
[----:B------:R0:W4:Y:S01]  /*25c0*/  LDG.E.CONSTANT R87, desc[UR10][R26.64+0x4] ;  /* 0x0000040a1a577981 */ /* 0x000122000c1e9900 */
[----:B------:R-:W-:Y:S01]  /*25d0*/  FFMA.FTZ R90, R25, R24, R90 ;  /* 0x00000018195a7223 */ /* 0x000fe2000001005a */
[----:B------:R-:W-:Y:S01]  /*25e0*/  IMAD.U32 R24, R29, 0x10000, RZ ;  /* 0x000100001d187824 */ /* 0x000fe200078e00ff */
[----:B------:R-:W-:-:S03]  /*25f0*/  SHF.L.U32 R25, R30, 0x10, RZ ;  /* 0x000000101e197819 */ /* 0x000fc600000006ff */
[----:B------:R-:W-:Y:S01]  /*2600*/  FFMA.FTZ R83, R24, R83, R91 ;  /* 0x0000005318537223 */ /* 0x000fe2000001005b */
[----:B------:R-:W-:Y:S02]  /*2610*/  PRMT R30, R30, 0x7632, R30 ;  /* 0x000076321e1e7816 */ /* 0x000fe4000000001e */
[----:B------:R-:W-:Y:S01]  /*2620*/  PRMT R89, R82, 0x7632, R89 ;  /* 0x0000763252597816 */ /* 0x000fe20000000059 */
[----:B--2---:R-:W-:-:S04]  /*2630*/  IMAD.U32 R24, R86, 0x10000, RZ ;  /* 0x0001000056187824 */ /* 0x004fc800078e00ff */
[----:B------:R-:W-:Y:S01]  /*2640*/  FFMA.FTZ R84, R25, R24, R84 ;  /* 0x0000001819547223 */ /* 0x000fe20000010054 */
[----:B------:R-:W-:Y:S02]  /*2650*/  IADD3 R24, P0, P1, R42, R80, R41 ;  /* 0x000000502a187210 */ /* 0x000fe4000791e029 */
[----:B------:R-:W-:Y:S02]  /*2660*/  PRMT R86, R86, 0x7632, R86 ;  /* 0x0000763256567816 */ /* 0x000fe40000000056 */
[----:B------:R-:W-:Y:S02]  /*2670*/  LEA R28, P2, R24, UR8, 0x1 ;  /* 0x00000008181c7c11 */ /* 0x000fe4000f8408ff */
[----:B------:R-:W-:-:S04]  /*2680*/  IADD3.X R25, R32, R81, R15, P0, P1 ;  /* 0x0000005120197210 */ /* 0x000fc800007e240f */
[----:B------:R-:W-:Y:S01]  /*2690*/  LEA.HI.X R29, R24, UR9, R25, 0x1, P2 ;  /* 0x00000009181d7c11 */ /* 0x000fe200090f0c19 */
[----:B------:R-:W-:Y:S02]  /*26a0*/  IMAD.U32 R25, R30, 0x10000, RZ ;  /* 0x000100001e197824 */ /* 0x000fe400078e00ff */
[----:B------:R-:W-:Y:S02]  /*26b0*/  IMAD.U32 R24, R86, 0x10000, RZ ;  /* 0x0001000056187824 */ /* 0x000fe400078e00ff */
[----:B------:R-:W2:Y:S02]  /*26c0*/  LDG.E.CONSTANT R30, desc[UR10][R28.64] ;  /* 0x0000000a1c1e7981 */ /* 0x000ea4000c1e9900 */
[----:B------:R-:W-:Y:S01]  /*26d0*/  FFMA.FTZ R88, R25, R24, R88 ;  /* 0x0000001819587223 */ /* 0x000fe20000010058 */
[----:B------:R-:W-:Y:S01]  /*26e0*/  IMAD.U32 R25, R31, 0x10000, RZ ;  /* 0x000100001f197824 */ /* 0x000fe200078e00ff */
[----:B------:R1:W5:Y:S01]  /*26f0*/  LDG.E.CONSTANT R86, desc[UR10][R28.64+0x4] ;  /* 0x0000040a1c567981 */ /* 0x000362000c1e9900 */
[----:B------:R-:W-:-:S04]  /*2700*/  IMAD.U32 R24, R82, 0x10000, RZ ;  /* 0x0001000052187824 */ /* 0x000fc800078e00ff */
[----:B------:R-:W-:Y:S02]  /*2710*/  FFMA.FTZ R90, R25, R24, R90 ;  /* 0x00000018195a7223 */ /* 0x000fe4000001005a */
[----:B0-----:R-:W0:Y:S01]  /*2720*/  LDS.128 R24, [R6+0x50] ;  /* 0x0000500006187984 */ /* 0x001e220000000c00 */
[----:B------:R-:W-:-:S05]  /*2730*/  PRMT R31, R31, 0x7632, R31 ;  /* 0x000076321f1f7816 */ /* 0x000fca000000001f */
[----:B------:R-:W-:Y:S02]  /*2740*/  IMAD.U32 R82, R31, 0x10000, RZ ;  /* 0x000100001f527824 */ /* 0x000fe400078e00ff */
[----:B------:R-:W-:-:S04]  /*2750*/  IMAD.U32 R31, R89, 0x10000, RZ ;  /* 0x00010000591f7824 */ /* 0x000fc800078e00ff */
[----:B------:R-:W-:Y:S01]  /*2760*/  FFMA.FTZ R31, R82, R31, R83 ;  /* 0x0000001f521f7223 */ /* 0x000fe20000010053 */
[----:B------:R-:W-:-:S04]  /*2770*/  IADD3 R83, P0, P1, R40, R80, R39 ;  /* 0x0000005028537210 */ /* 0x000fc8000791e027 */
[----:B-1----:R-:W-:Y:S02]  /*2780*/  IADD3.X R28, R35, R81, R16, P0, P1 ;  /* 0x00000051231c7210 */ /* 0x002fe400007e2410 */
[----:B0-----:R-:W-:Y:S01]  /*2790*/  SHF.L.U32 R89, R24, 0x10, RZ ;  /* 0x0000001018597819 */ /* 0x001fe200000006ff */
[----:B---3--:R-:W-:-:S04]  /*27a0*/  IMAD.U32 R82, R85, 0x10000, RZ ;  /* 0x0001000055527824 */ /* 0x008fc800078e00ff */
        /* <DEDUP_REMOVED lines=8> */
[----:B------:R-:W-:Y:S01]  /*2830*/  SHF.L.U32 R28, R26, 0x10, RZ ;  /* 0x000000101a1c7819 */ /* 0x000fe200000006ff */
[----:B------:R-:W3:Y:S02]  /*2840*/  LDG.E.CONSTANT R82, desc[UR10][R82.64+0x4] ;  /* 0x0000040a52527981 */ /* 0x000ee4000c1e9900 */
[----:B------:R-:W-:Y:S01]  /*2850*/  FFMA.FTZ R88, R29, R24, R88 ;  /* 0x000000181d587223 */ /* 0x000fe20000010058 */
[C---:B------:R-:W-:Y:S01]  /*2860*/  IMAD.U32 R29, R25.reuse, 0x10000, RZ ;  /* 0x00010000191d7824 */ /* 0x040fe200078e00ff */
[----:B------:R-:W-:Y:S01]  /*2870*/  PRMT R25, R25, 0x7632, R25 ;  /* 0x0000763219197816 */ /* 0x000fe20000000019 */
[C---:B----4-:R-:W-:Y:S01]  /*2880*/  IMAD.U32 R24, R87.reuse, 0x10000, RZ ;  /* 0x0001000057187824 */ /* 0x050fe200078e00ff */
[----:B------:R-:W-:-:S03]  /*2890*/  PRMT R87, R87, 0x7632, R87 ;  /* 0x0000763257577816 */ /* 0x000fc60000000057 */
[----:B------:R-:W-:Y:S01]  /*28a0*/  FFMA.FTZ R24, R29, R24, R90 ;  /* 0x000000181d187223 */ /* 0x000fe2000001005a */
[----:B------:R-:W-:Y:S02]  /*28b0*/  IMAD.U32 R90, R25, 0x10000, RZ ;  /* 0x00010000195a7824 */ /* 0x000fe400078e00ff */
[----:B------:R-:W-:Y:S01]  /*28c0*/  IMAD.U32 R25, R87, 0x10000, RZ ;  /* 0x0001000057197824 */ /* 0x000fe200078e00ff */
[----:B------:R-:W-:-:S03]  /*28d0*/  PRMT R26, R26, 0x7632, R26 ;  /* 0x000076321a1a7816 */ /* 0x000fc6000000001a */
[----:B------:R-:W-:Y:S01]  /*28e0*/  FFMA.FTZ R90, R90, R25, R31 ;  /* 0x000000195a5a7223 */ /* 0x000fe2000001001f */
[C---:B------:R-:W-:Y:S01]  /*28f0*/  IMAD.U32 R87, R27.reuse, 0x10000, RZ ;  /* 0x000100001b577824 */ /* 0x040fe200078e00ff */
[----:B------:R-:W-:-:S05]  /*2900*/  PRMT R27, R27, 0x7632, R27 ;  /* 0x000076321b1b7816 */ /* 0x000fca000000001b */
[----:B------:R-:W-:Y:S02]  /*2910*/  IMAD.U32 R27, R27, 0x10000, RZ ;  /* 0x000100001b1b7824 */ /* 0x000fe400078e00ff */
[C---:B--2---:R-:W-:Y:S01]  /*2920*/  IMAD.U32 R25, R30.reuse, 0x10000, RZ ;  /* 0x000100001e197824 */ /* 0x044fe200078e00ff */
[----:B------:R-:W-:-:S03]  /*2930*/  PRMT R30, R30, 0x7632, R30 ;  /* 0x000076321e1e7816 */ /* 0x000fc6000000001e */
[----:B------:R-:W-:Y:S01]  /*2940*/  FFMA.FTZ R89, R28, R25, R89 ;  /* 0x000000191c597223 */ /* 0x000fe20000010059 */
[----:B------:R-:W-:Y:S02]  /*2950*/  IMAD.U32 R25, R26, 0x10000, RZ ;  /* 0x000100001a197824 */ /* 0x000fe400078e00ff */
[----:B------:R-:W-:Y:S02]  /*2960*/  IMAD.U32 R26, R30, 0x10000, RZ ;  /* 0x000100001e1a7824 */ /* 0x000fe400078e00ff */
[----:B------:R-:W0:Y:S02]  /*2970*/  LDS.128 R28, [R6+0x60] ;  /* 0x00006000061c7984 */ /* 0x000e240000000c00 */
[----:B------:R-:W-:Y:S01]  /*2980*/  FFMA.FTZ R88, R25, R26, R88 ;  /* 0x0000001a19587223 */ /* 0x000fe20000010058 */
[----:B-----5:R-:W-:-:S04]  /*2990*/  IMAD.U32 R25, R86, 0x10000, RZ ;  /* 0x0001000056197824 */ /* 0x020fc800078e00ff */
[----:B------:R-:W-:Y:S01]  /*29a0*/  FFMA.FTZ R87, R87, R25, R24 ;  /* 0x0000001957577223 */ /* 0x000fe20000010018 */
[----:B------:R-:W-:-:S04]  /*29b0*/  IADD3 R25, P0, P1, R38, R80, R7 ;  /* 0x0000005026197210 */ /* 0x000fc8000791e007 */
[----:B------:R-:W-:Y:S02]  /*29c0*/  LEA R24, P2, R25, UR8, 0x1 ;  /* 0x0000000819187c11 */ /* 0x000fe4000f8408ff */
[----:B------:R-:W-:-:S04]  /*29d0*/  IADD3.X R26, R34, R81, R17, P0, P1 ;  /* 0x00000051221a7210 */ /* 0x000fc800007e2411 */
[----:B------:R-:W-:-:S05]  /*29e0*/  LEA.HI.X R25, R25, UR9, R26, 0x1, P2 ;  /* 0x0000000919197c11 */ /* 0x000fca00090f0c1a */
[----:B------:R-:W2:Y:S01]  /*29f0*/  LDG.E.CONSTANT R85, desc[UR10][R24.64] ;  /* 0x0000000a18557981 */ /* 0x000ea2000c1e9900 */
[----:B------:R-:W-:-:S03]  /*2a00*/  PRMT R86, R86, 0x7632, R86 ;  /* 0x0000763256567816 */ /* 0x000fc60000000056 */
[----:B------:R1:W4:Y:S02]  /*2a10*/  LDG.E.CONSTANT R83, desc[UR10][R24.64+0x4] ;  /* 0x0000040a18537981 */ /* 0x000324000c1e9900 */
[----:B------:R-:W-:-:S04]  /*2a20*/  IMAD.U32 R86, R86, 0x10000, RZ ;  /* 0x0001000056567824 */ /* 0x000fc800078e00ff */
[----:B------:R-:W-:Y:S01]  /*2a30*/  FFMA.FTZ R86, R27, R86, R90 ;  /* 0x000000561b567223 */ /* 0x000fe2000001005a */
[----:B0-----:R-:W-:Y:S01]  /*2a40*/  SHF.L.U32 R26, R28, 0x10, RZ ;  /* 0x000000101c1a7819 */ /* 0x001fe200000006ff */
[----:B---3--:R-:W-:-:S04]  /*2a50*/  IMAD.U32 R27, R84, 0x10000, RZ ;  /* 0x00010000541b7824 */ /* 0x008fc800078e00ff */
[----:B------:R-:W-:Y:S01]  /*2a60*/  FFMA.FTZ R89, R26, R27, R89 ;  /* 0x0000001b1a597223 */ /* 0x000fe20000010059 */
[----:B------:R-:W-:-:S04]  /*2a70*/  IADD3 R27, P0, P1, R3, R80, R8 ;  /* 0x00000050031b7210 */ /* 0x000fc8000791e008 */
[----:B------:R-:W-:Y:S02]  /*2a80*/  LEA R26, P2, R27, UR8, 0x1 ;  /* 0x000000081b1a7c11 */ /* 0x000fe4000f8408ff */
[----:B------:R-:W-:-:S04]  /*2a90*/  IADD3.X R90, R37, R81, R18, P0, P1 ;  /* 0x00000051255a7210 */ /* 0x000fc800007e2412 */
[----:B------:R-:W-:Y:S02]  /*2aa0*/  LEA.HI.X R27, R27, UR9, R90, 0x1, P2 ;  /* 0x000000091b1b7c11 */ /* 0x000fe400090f0c5a */
[----:B------:R-:W-:-:S03]  /*2ab0*/  IADD3 R90, P0, P1, R4, R80, R9 ;  /* 0x00000050045a7210 */ /* 0x000fc6000791e009 */
[----:B------:R-:W3:Y:S01]  /*2ac0*/  LDG.E.CONSTANT R80, desc[UR10][R26.64] ;  /* 0x0000000a1a507981 */ /* 0x000ee2000c1e9900 */
[----:B------:R-:W-:Y:S02]  /*2ad0*/  IADD3.X R81, R36, R81, R19, P0, P1 ;  /* 0x0000005124517210 */ /* 0x000fe400007e2413 */
[----:B-1----:R-:W-:-:S04]  /*2ae0*/  LEA R24, P0, R90, UR8, 0x1 ;  /* 0x000000085a187c11 */ /* 0x002fc8000f8008ff */
[----:B------:R-:W-:Y:S02]  /*2af0*/  LEA.HI.X R25, R90, UR9, R81, 0x1, P0 ;  /* 0x000000095a197c11 */ /* 0x000fe400080f0c51 */
[----:B------:R-:W5:Y:S04]  /*2b00*/  LDG.E.CONSTANT R90, desc[UR10][R26.64+0x4] ;  /* 0x0000040a1a5a7981 */ /* 0x000f68000c1e9900 */
[----:B------:R-:W5:Y:S04]  /*2b10*/  LDG.E.CONSTANT R81, desc[UR10][R24.64] ;  /* 0x0000000a18517981 */ /* 0x000f68000c1e9900 */
[----:B------:R0:W5:Y:S01]  /*2b20*/  LDG.E.CONSTANT R91, desc[UR10][R24.64+0x4] ;  /* 0x0000040a185b7981 */ /* 0x000162000c1e9900 */
[----:B------:R-:W-:-:S02]  /*2b30*/  PRMT R28, R28, 0x7632, R28 ;  /* 0x000076321c1c7816 */ /* 0x000fc4000000001c */
[----:B------:R-:W-:-:S03]  /*2b40*/  PRMT R84, R84, 0x7632, R84 ;  /* 0x0000763254547816 */ /* 0x000fc60000000054 */
[----:B------:R-:W-:Y:S02]  /*2b50*/  IMAD.U32 R93, R28, 0x10000, RZ ;  /* 0x000100001c5d7824 */ /* 0x000fe400078e00ff */
[----:B------:R-:W-:Y:S02]  /*2b60*/  IMAD.U32 R28, R84, 0x10000, RZ ;  /* 0x00010000541c7824 */ /* 0x000fe400078e00ff */
[C---:B------:R-:W-:Y:S02]  /*2b70*/  IMAD.U32 R84, R82.reuse, 0x10000, RZ ;  /* 0x0001000052547824 */ /* 0x040fe400078e00ff */
[----:B------:R-:W-:Y:S01]  /*2b80*/  FFMA.FTZ R88, R93, R28, R88 ;  /* 0x0000001c5d587223 */ /* 0x000fe20000010058 */
[C---:B------:R-:W-:Y:S01]  /*2b90*/  IMAD.U32 R28, R29.reuse, 0x10000, RZ ;  /* 0x000100001d1c7824 */ /* 0x040fe200078e00ff */
[----:B------:R-:W-:Y:S02]  /*2ba0*/  PRMT R29, R29, 0x7632, R29 ;  /* 0x000076321d1d7816 */ /* 0x000fe4000000001d */
[----:B------:R-:W-:-:S03]  /*2bb0*/  PRMT R82, R82, 0x7632, R82 ;  /* 0x0000763252527816 */ /* 0x000fc60000000052 */
[----:B------:R-:W-:Y:S02]  /*2bc0*/  IMAD.U32 R29, R29, 0x10000, RZ ;  /* 0x000100001d1d7824 */ /* 0x000fe400078e00ff */
[----:B0-----:R-:W-:-:S04]  /*2bd0*/  IMAD.U32 R24, R82, 0x10000, RZ ;  /* 0x0001000052187824 */ /* 0x001fc800078e00ff */
[----:B------:R-:W-:Y:S01]  /*2be0*/  FFMA.FTZ R86, R29, R24, R86 ;  /* 0x000000181d567223 */ /* 0x000fe20000010056 */
[----:B------:R-:W-:Y:S01]  /*2bf0*/  SHF.L.U32 R24, R30, 0x10, RZ ;  /* 0x000000101e187819 */ /* 0x000fe200000006ff */
[----:B------:R-:W-:Y:S01]  /*2c00*/  FFMA.FTZ R87, R28, R84, R87 ;  /* 0x000000541c577223 */ /* 0x000fe20000010057 */
[----:B------:R-:W-:-:S05]  /*2c10*/  PRMT R30, R30, 0x7632, R30 ;  /* 0x000076321e1e7816 */ /* 0x000fca000000001e */
[----:B------:R-:W-:Y:S01]  /*2c20*/  IMAD.U32 R29, R30, 0x10000, RZ ;  /* 0x000100001e1d7824 */ /* 0x000fe200078e00ff */
[----:B------:R-:W-:Y:S01]  /*2c30*/  UMOV UR4, 0xffffffff ;  /* 0xffffffff00047882 */ /* 0x000fe20000000000 */
[----:B--2---:R-:W-:-:S04]  /*2c40*/  IMAD.U32 R25, R85, 0x10000, RZ ;  /* 0x0001000055197824 */ /* 0x004fc800078e00ff */
[----:B------:R-:W-:Y:S02]  /*2c50*/  FFMA.FTZ R89, R24, R25, R89 ;  /* 0x0000001918597223 */ /* 0x000fe40000010059 */
[----:B------:R-:W0:Y:S01]  /*2c60*/  LDS.128 R24, [R6+0x70] ;  /* 0x0000700006187984 */ /* 0x000e220000000c00 */
[----:B------:R-:W-:-:S05]  /*2c70*/  PRMT R28, R85, 0x7632, R28 ;  /* 0x00007632551c7816 */ /* 0x000fca000000001c */
[----:B------:R-:W-:-:S04]  /*2c80*/  IMAD.U32 R28, R28, 0x10000, RZ ;  /* 0x000100001c1c7824 */ /* 0x000fc800078e00ff */
[----:B------:R-:W-:Y:S01]  /*2c90*/  FFMA.FTZ R88, R29, R28, R88 ;  /* 0x0000001c1d587223 */ /* 0x000fe20000010058 */
[----:B------:R-:W-:Y:S02]  /*2ca0*/  IMAD.U32 R28, R31, 0x10000, RZ ;  /* 0x000100001f1c7824 */ /* 0x000fe400078e00ff */
[----:B----4-:R-:W-:Y:S01]  /*2cb0*/  IMAD.U32 R29, R83, 0x10000, RZ ;  /* 0x00010000531d7824 */ /* 0x010fe200078e00ff */
[----:B------:R-:W-:-:S03]  /*2cc0*/  PRMT R31, R31, 0x7632, R31 ;  /* 0x000076321f1f7816 */ /* 0x000fc6000000001f */
[----:B------:R-:W-:Y:S01]  /*2cd0*/  FFMA.FTZ R87, R28, R29, R87 ;  /* 0x0000001d1c577223 */ /* 0x000fe20000010057 */
[----:B------:R-:W-:Y:S01]  /*2ce0*/  PRMT R28, R83, 0x7632, R28 ;  /* 0x00007632531c7816 */ /* 0x000fe2000000001c */
[----:B------:R-:W-:-:S04]  /*2cf0*/  IMAD.U32 R31, R31, 0x10000, RZ ;  /* 0x000100001f1f7824 */ /* 0x000fc800078e00ff */
[----:B------:R-:W-:-:S04]  /*2d00*/  IMAD.U32 R28, R28, 0x10000, RZ ;  /* 0x000100001c1c7824 */ /* 0x000fc800078e00ff */
[----:B------:R-:W-:Y:S01]  /*2d10*/  FFMA.FTZ R86, R31, R28, R86 ;  /* 0x0000001c1f567223 */ /* 0x000fe20000010056 */
[C---:B0-----:R-:W-:Y:S02]  /*2d20*/  PRMT R28, R24.reuse, 0x7632, R28 ;  /* 0x00007632181c7816 */ /* 0x041fe4000000001c */
[----:B------:R-:W-:-:S03]  /*2d30*/  SHF.L.U32 R24, R24, 0x10, RZ ;  /* 0x0000001018187819 */ /* 0x000fc600000006ff */
[----:B------:R-:W-:Y:S01]  /*2d40*/  IMAD.U32 R29, R28, 0x10000, RZ ;  /* 0x000100001c1d7824 */ /* 0x000fe200078e00ff */
[C---:B---3--:R-:W-:Y:S01]  /*2d50*/  PRMT R30, R80.reuse, 0x7632, R30 ;  /* 0x00007632501e7816 */ /* 0x048fe2000000001e */
[----:B------:R-:W-:-:S04]  /*2d60*/  IMAD.U32 R80, R80, 0x10000, RZ ;  /* 0x0001000050507824 */ /* 0x000fc800078e00ff */
[----:B------:R-:W-:Y:S02]  /*2d70*/  IMAD.U32 R28, R30, 0x10000, RZ ;  /* 0x000100001e1c7824 */ /* 0x000fe400078e00ff */
[----:B------:R-:W-:Y:S01]  /*2d80*/  FFMA.FTZ R24, R24, R80, R89 ;  /* 0x0000005018187223 */ /* 0x000fe20000010059 */
[C---:B------:R-:W-:Y:S02]  /*2d90*/  IMAD.U32 R31, R26.reuse, 0x10000, RZ ;  /* 0x000100001a1f7824 */ /* 0x040fe400078e00ff */
[----:B------:R-:W-:Y:S01]  /*2da0*/  FFMA.FTZ R88, R29, R28, R88 ;  /* 0x0000001c1d587223 */ /* 0x000fe20000010058 */
[----:B------:R-:W-:Y:S02]  /*2db0*/  IMAD.U32 R28, R25, 0x10000, RZ ;  /* 0x00010000191c7824 */ /* 0x000fe400078e00ff */
[----:B-----5:R-:W-:Y:S01]  /*2dc0*/  IMAD.U32 R30, R81, 0x10000, RZ ;  /* 0x00010000511e7824 */ /* 0x020fe200078e00ff */
[----:B------:R-:W-:Y:S01]  /*2dd0*/  PRMT R26, R26, 0x7632, R26 ;  /* 0x000076321a1a7816 */ /* 0x000fe2000000001a */
[----:B------:R-:W-:-:S02]  /*2de0*/  IMAD.U32 R29, R90, 0x10000, RZ ;  /* 0x000100005a1d7824 */ /* 0x000fc400078e00ff */
[----:B------:R-:W-:Y:S01]  /*2df0*/  FFMA.FTZ R24, R31, R30, R24 ;  /* 0x0000001e1f187223 */ /* 0x000fe20000010018 */
[----:B------:R-:W-:Y:S01]  /*2e00*/  PRMT R30, R81, 0x7632, R30 ;  /* 0x00007632511e7816 */ /* 0x000fe2000000001e */
[----:B------:R-:W-:Y:S01]  /*2e10*/  FFMA.FTZ R87, R28, R29, R87 ;  /* 0x0000001d1c577223 */ /* 0x000fe20000010057 */
[----:B------:R-:W-:Y:S02]  /*2e20*/  SHF.L.U32 R29, R26, 0x10, RZ ;  /* 0x000000101a1d7819 */ /* 0x000fe400000006ff */
[----:B------:R-:W-:Y:S02]  /*2e30*/  PRMT R25, R25, 0x7632, R25 ;  /* 0x0000763219197816 */ /* 0x000fe40000000019 */
[----:B------:R-:W-:Y:S01]  /*2e40*/  PRMT R26, R90, 0x7632, R26 ;  /* 0x000076325a1a7816 */ /* 0x000fe2000000001a */
[----:B------:R-:W-:Y:S01]  /*2e50*/  IMAD.U32 R30, R30, 0x10000, RZ ;  /* 0x000100001e1e7824 */ /* 0x000fe200078e00ff */
[C---:B------:R-:W-:Y:S01]  /*2e60*/  PRMT R28, R27.reuse, 0x7632, R28 ;  /* 0x000076321b1c7816 */ /* 0x040fe2000000001c */
[----:B------:R-:W-:Y:S01]  /*2e70*/  IMAD.U32 R80, R27, 0x10000, RZ ;  /* 0x000100001b507824 */ /* 0x000fe200078e00ff */
[----:B------:R-:W-:Y:S01]  /*2e80*/  PRMT R27, R91, 0x7632, R27 ;  /* 0x000076325b1b7816 */ /* 0x000fe2000000001b */
[----:B------:R-:W-:-:S02]  /*2e90*/  IMAD.U32 R25, R25, 0x10000, RZ ;  /* 0x0001000019197824 */ /* 0x000fc400078e00ff */
[----:B------:R-:W-:Y:S01]  /*2ea0*/  FFMA.FTZ R29, R29, R30, R88 ;  /* 0x0000001e1d1d7223 */ /* 0x000fe20000010058 */
[----:B------:R-:W-:Y:S02]  /*2eb0*/  IMAD.U32 R26, R26, 0x10000, RZ ;  /* 0x000100001a1a7824 */ /* 0x000fe400078e00ff */
[----:B------:R-:W-:Y:S02]  /*2ec0*/  IMAD.U32 R91, R91, 0x10000, RZ ;  /* 0x000100005b5b7824 */ /* 0x000fe400078e00ff */
[----:B------:R-:W-:Y:S01]  /*2ed0*/  FADD.FTZ R29, R24, R29 ;  /* 0x0000001d181d7221 */ /* 0x000fe20000010000 */
[----:B------:R-:W-:Y:S01]  /*2ee0*/  FFMA.FTZ R25, R25, R26, R86 ;  /* 0x0000001a19197223 */ /* 0x000fe20000010056 */
[----:B------:R-:W-:Y:S02]  /*2ef0*/  IMAD.U32 R28, R28, 0x10000, RZ ;  /* 0x000100001c1c7824 */ /* 0x000fe400078e00ff */
[----:B------:R-:W-:Y:S01]  /*2f00*/  FFMA.FTZ R80, R80, R91, R87 ;  /* 0x0000005b50507223 */ /* 0x000fe20000010057 */
[----:B------:R-:W-:-:S03]  /*2f10*/  IMAD.U32 R26, R27, 0x10000, RZ ;  /* 0x000100001b1a7824 */ /* 0x000fc600078e00ff */
[----:B------:R-:W-:Y:S01]  /*2f20*/  FADD.FTZ R80, R80, R29 ;  /* 0x0000001d50507221 */ /* 0x000fe20000010000 */
[----:B------:R-:W-:-:S04]  /*2f30*/  FFMA.FTZ R25, R28, R26, R25 ;  /* 0x0000001a1c197223 */ /* 0x000fc80000010019 */
[----:B------:R-:W-:Y:S01]  /*2f40*/  FADD.FTZ R25, R25, R80 ;  /* 0x0000005019197221 */ /* 0x000fe20000010000 */
[----:B------:R-:W-:Y:S06]  /*2f50*/  BRA.DIV UR4, `(.L_x_19467) ;  /* 0x0000006a04c07947 */ /* 0x000fec000b800000 */
[----:B------:R0:W1:Y:S02]  /*2f60*/  SHFL.BFLY PT, R24, R25, 0x1, 0x1f ;  /* 0x0c201f0019187f89 */ /* 0x00006400000e0000 */
.L_x_19524:
[----:B------:R-:W-:Y:S01]  /*2f70*/  ISETP.NE.AND P0, PT, R66, RZ, PT ;  /* 0x000000ff4200720c */ /* 0x000fe20003f05270 */
[----:B-1----:R-:W-:Y:S01]  /*2f80*/  FADD.FTZ R24, R25, R24 ;  /* 0x0000001819187221 */ /* 0x002fe20000010000 */
[----:B------:R-:W-:Y:S01]  /*2f90*/  IADD3 R75, R75, 0x4, RZ ;  /* 0x000000044b4b7810 */ /* 0x000fe20007ffe0ff */
[----:B------:R-:W-:Y:S02]  /*2fa0*/  BSSY B1, `(.L_x_19468) ;  /* 0x0000008000017945 */ /* 0x000fe40003800000 */
[----:B0-----:R-:W-:Y:S01]  /*2fb0*/  FFMA.FTZ R25, R24, UR12, RZ ;  /* 0x0000000c18197c23 */ /* 0x001fe200080100ff */
[----:B------:R-:W-:-:S07]  /*2fc0*/  ISETP.GE.AND P1, PT, R75, R68, PT ;  /* 0x000000444b00720c */ /* 0x000fce0003f26270 */
[----:B------:R-:W-:Y:S06]  /*2fd0*/  @P0 BRA `(.L_x_19469) ;  /* 0x0000000000100947 */ /* 0x000fec0003800000 */
[----:B------:R-:W-:-:S04]  /*2fe0*/  ISETP.GE.AND P0, PT, R76, R69, PT ;  /* 0x000000454c00720c */ /* 0x000fc80003f06270 */
[----:B------:R-:W-:-:S05]  /*2ff0*/  FSEL R24, R25, RZ, !P0 ;  /* 0x000000ff19187208 */ /* 0x000fca0004000000 */
[----:B------:R0:W-:Y:S04]  /*3000*/  STS [R77], R24 ;  /* 0x000000184d007388 */ /* 0x0001e80000000800 */
[----:B------:R-:W-:-:S07]  /*3010*/  @!P0 FMNMX.FTZ R64, R64, R25, !PT ;  /* 0x0000001940408209 */ /* 0x000fce0007810000 */
.L_x_19469:
[----:B------:R-:W-:Y:S05]  /*3020*/  BSYNC B1 ;  /* 0x0000000000017941 */ /* 0x000fea0003800000 */
.L_x_19468:
[----:B------:R-:W-:Y:S01]  /*3030*/  IADD3 R70, P0, R70, 0x10, RZ ;  /* 0x0000001046467810 */ /* 0x000fe20007f1e0ff */
[----:B0-----:R-:W-:Y:S02]  /*3040*/  VIADD R77, R77, 0x100 ;  /* 0x000001004d4d7836 */ /* 0x001fe40000000000 */
[----:B------:R-:W-:Y:S02]  /*3050*/  VIADD R76, R76, 0x40 ;  /* 0x000000404c4c7836 */ /* 0x000fe40000000000 */
[----:B------:R-:W-:Y:S01]  /*3060*/  IMAD.X R71, RZ, RZ, R71, P0 ;  /* 0x000000ffff477224 */ /* 0x000fe200000e0647 */
[----:B------:R-:W-:Y:S07]  /*3070*/  @!P1 BRA `(.L_x_19470) ;  /* 0xffffffe400cc9947 */ /* 0x000fee000383ffff */
[----:B------:R-:W-:Y:S05]  /*3080*/  BRA `(.L_x_19465) ;  /* 0x00000018009c7947 */ /* 0x000fea0003800000 */
.L_x_19466:
[----:B------:R-:W-:Y:S01]  /*3090*/  SHF.R.S32.HI R29, RZ, 0x1f, R2 ;  /* 0x0000001fff1d7819 */ /* 0x000fe20000011402 */
[----:B------:R-:W-:Y:S01]  /*30a0*/  UIADD3 UR4, UR4, 0x120, URZ ;  /* 0x0000012004047890 */ /* 0x000fe2000fffe03f */
[----:B------:R-:W-:Y:S01]  /*30b0*/  IADD3 R26, P0, R26, R65, RZ ;  /* 0x000000411a1a7210 */ /* 0x000fe20007f1e0ff */
[----:B------:R-:W-:Y:S01]  /*30c0*/  ULDC.64 UR6, c[0x0][0x248] ;  /* 0x0000920000067ab9 */ /* 0x000fe20000000a00 */
[----:B------:R-:W-:Y:S01]  /*30d0*/  LEA.HI R29, R29, R2, RZ, 0x5 ;  /* 0x000000021d1d7211 */ /* 0x000fe200078f28ff */
[----:B------:R-:W-:Y:S01]  /*30e0*/  ULEA UR4, UR5, UR4, 0x18 ;  /* 0x0000000405047291 */ /* 0x000fe2000f8ec03f */
[----:B------:R-:W-:Y:S01]  /*30f0*/  LEA.HI.X.SX32 R71, R65, R28, 0x1, P0 ;  /* 0x0000001c41477211 */ /* 0x000fe200000f0eff */
[----:B------:R-:W-:Y:S01]  /*3100*/  IMAD.MOV.U32 R64, RZ, RZ, -0x800001 ;  /* 0xff7fffffff407424 */ /* 0x000fe200078e00ff */
[----:B------:R-:W-:Y:S01]  /*3110*/  SHF.R.S32.HI R24, RZ, 0x5, R29 ;  /* 0x00000005ff187819 */ /* 0x000fe2000001141d */
[----:B------:R-:W-:Y:S01]  /*3120*/  IMAD.MOV.U32 R73, RZ, RZ, R65 ;  /* 0x000000ffff497224 */ /* 0x000fe200078e0041 */
[----:B------:R-:W-:-:S03]  /*3130*/  LEA R72, P0, R26, UR6, 0x2 ;  /* 0x000000061a487c11 */ /* 0x000fc6000f8010ff */
[----:B------:R-:W-:Y:S01]  /*3140*/  IMAD R24, R24, 0x10, R27 ;  /* 0x0000001018187824 */ /* 0x000fe200078e021b */
[----:B------:R-:W-:-:S03]  /*3150*/  LEA.HI.X R71, R26, UR7, R71, 0x2, P0 ;  /* 0x000000071a477c11 */ /* 0x000fc600080f1447 */
[----:B------:R-:W-:Y:S01]  /*3160*/  IMAD R76, R25, 0x200, R24 ;  /* 0x00000200194c7824 */ /* 0x000fe200078e0218 */
[----:B------:R-:W-:-:S04]  /*3170*/  LEA R75, R24, UR4, 0x2 ;  /* 0x00000004184b7c11 */ /* 0x000fc8000f8e10ff */
[----:B------:R-:W-:-:S07]  /*3180*/  IADD3 R74, -R69, 0x1, R76 ;  /* 0x00000001454a7810 */ /* 0x000fce0007ffe14c */
.L_x_19474:
[----:B------:R-:W-:Y:S01]  /*3190*/  MOV R24, R72 ;  /* 0x0000004800187202 */ /* 0x000fe20000000f00 */
[----:B------:R-:W-:-:S05]  /*31a0*/  IMAD.MOV.U32 R25, RZ, RZ, R71 ;  /* 0x000000ffff197224 */ /* 0x000fca00078e0047 */
[----:B------:R-:W2:Y:S01]  /*31b0*/  LDG.E.CONSTANT R24, desc[UR10][R24.64] ;  /* 0x0000000a18187981 */ /* 0x000ea2000c1e9900 */
[----:B------:R-:W-:Y:S01]  /*31c0*/  IMAD.MOV.U32 R80, RZ, RZ, R78 ;  /* 0x000000ffff507224 */ /* 0x000fe200078e004e */
[----:B------:R-:W-:Y:S01]  /*31d0*/  SHF.R.S32.HI R28, RZ, 0x1f, R61 ;  /* 0x0000001fff1c7819 */ /* 0x000fe2000001143d */
[----:B------:R-:W-:Y:S01]  /*31e0*/  IMAD.MOV.U32 R81, RZ, RZ, R79 ;  /* 0x000000ffff517224 */ /* 0x000fe200078e004f */
[----:B------:R-:W-:Y:S02]  /*31f0*/  SHF.R.S32.HI R29, RZ, 0x1f, R62 ;  /* 0x0000001fff1d7819 */ /* 0x000fe4000001143e */
[----:B--2---:R-:W-:Y:S01]  /*3200*/  SHF.R.S32.HI R26, RZ, 0x1f, R24 ;  /* 0x0000001fff1a7819 */ /* 0x004fe20000011418 */
[----:B------:R-:W-:-:S04]  /*3210*/  IMAD.WIDE.U32 R80, R24, UR14, R80 ;  /* 0x0000000e18507c25 */ /* 0x000fc8000f8e0050 */
[----:B------:R-:W-:Y:S01]  /*3220*/  IMAD R26, R26, UR14, RZ ;  /* 0x0000000e1a1a7c24 */ /* 0x000fe2000f8e02ff */
[----:B------:R-:W-:-:S03]  /*3230*/  IADD3 R27, P0, P1, R62, R80, R61 ;  /* 0x000000503e1b7210 */ /* 0x000fc6000791e03d */
[----:B------:R-:W-:Y:S01]  /*3240*/  IMAD R77, R24, R5, R26 ;  /* 0x00000005184d7224 */ /* 0x000fe200078e021a */
[----:B------:R-:W-:-:S03]  /*3250*/  LEA R26, P2, R27, UR16, 0x1 ;  /* 0x000000101b1a7c11 */ /* 0x000fc6000f8408ff */
[----:B------:R-:W-:-:S05]  /*3260*/  IMAD.IADD R77, R81, 0x1, R77 ;  /* 0x00000001514d7824 */ /* 0x000fca00078e024d */
[----:B------:R-:W-:Y:S02]  /*3270*/  IADD3.X R24, R29, R77, R28, P0, P1 ;  /* 0x0000004d1d187210 */ /* 0x000fe400007e241c */
[----:B------:R-:W-:Y:S02]  /*3280*/  IADD3 R25, P0, R63, R80, RZ ;  /* 0x000000503f197210 */ /* 0x000fe40007f1e0ff */
[----:B------:R-:W-:Y:S02]  /*3290*/  SHF.R.S32.HI R28, RZ, 0x1f, R63 ;  /* 0x0000001fff1c7819 */ /* 0x000fe4000001143f */
[----:B------:R-:W-:Y:S02]  /*32a0*/  LEA.HI.X R27, R27, UR17, R24, 0x1, P2 ;  /* 0x000000111b1b7c11 */ /* 0x000fe400090f0c18 */
[C---:B------:R-:W-:Y:S01]  /*32b0*/  LEA R82, P1, R25.reuse, UR16, 0x1 ;  /* 0x0000001019527c11 */ /* 0x040fe2000f8208ff */
[----:B------:R-:W-:Y:S02]  /*32c0*/  IMAD.X R24, R28, 0x1, R77, P0 ;  /* 0x000000011c187824 */ /* 0x000fe400000e064d */
[----:B------:R-:W2:Y:S03]  /*32d0*/  LDG.E.CONSTANT R87, desc[UR10][R26.64] ;  /* 0x0000000a1a577981 */ /* 0x000ea6000c1e9900 */
[----:B------:R-:W-:Y:S01]  /*32e0*/  LEA.HI.X R83, R25, UR17, R24, 0x1, P1 ;  /* 0x0000001119537c11 */ /* 0x000fe200088f0c18 */
[----:B------:R0:W3:Y:S04]  /*32f0*/  LDG.E.CONSTANT R85, desc[UR10][R26.64+0x4] ;  /* 0x0000040a1a557981 */ /* 0x0000e8000c1e9900 */
[----:B------:R-:W4:Y:S04]  /*3300*/  LDG.E.CONSTANT R81, desc[UR10][R82.64] ;  /* 0x0000000a52517981 */ /* 0x000f28000c1e9900 */
[----:B------:R1:W5:Y:S01]  /*3310*/  LDG.E.CONSTANT R86, desc[UR10][R82.64+0x4] ;  /* 0x0000040a52567981 */ /* 0x000362000c1e9900 */
[----:B------:R-:W-:-:S02]  /*3320*/  SHF.R.S32.HI R28, RZ, 0x1f, R60 ;  /* 0x0000001fff1c7819 */ /* 0x000fc4000001143c */
[--C-:B------:R-:W-:Y:S02]  /*3330*/  SHF.R.S32.HI R24, RZ, 0x1f, R59.reuse ;  /* 0x0000001fff187819 */ /* 0x100fe4000001143b */
[----:B------:R-:W-:-:S04]  /*3340*/  IADD3 R25, P0, P1, R60, R80, R59 ;  /* 0x000000503c197210 */ /* 0x000fc8000791e03b */
[----:B------:R-:W-:Y:S02]  /*3350*/  IADD3.X R28, R28, R77, R24, P0, P1 ;  /* 0x0000004d1c1c7210 */ /* 0x000fe400007e2418 */
[----:B------:R-:W-:-:S04]  /*3360*/  LEA R24, P0, R25, UR16, 0x1 ;  /* 0x0000001019187c11 */ /* 0x000fc8000f8008ff */
[----:B------:R-:W-:Y:S02]  /*3370*/  LEA.HI.X R25, R25, UR17, R28, 0x1, P0 ;  /* 0x0000001119197c11 */ /* 0x000fe400080f0c1c */
[----:B------:R-:W1:Y:S04]  /*3380*/  LDS.128 R28, [R6] ;  /* 0x00000000061c7984 */ /* 0x000e680000000c00 */
[----:B------:R-:W5:Y:S01]  /*3390*/  LDG.E.CONSTANT R84, desc[UR10][R24.64] ;  /* 0x0000000a18547981 */ /* 0x000f62000c1e9900 */
[----:B0-----:R-:W-:Y:S01]  /*33a0*/  IADD3 R26, P0, P1, R58, R80, R57 ;  /* 0x000000503a1a7210 */ /* 0x001fe2000791e039 */
[C---:B-1----:R-:W-:Y:S01]  /*33b0*/  IMAD.U32 R88, R30.reuse, 0x10000, RZ ;  /* 0x000100001e587824 */ /* 0x042fe200078e00ff */
[----:B------:R-:W-:-:S05]  /*33c0*/  PRMT R30, R30, 0x7632, R30 ;  /* 0x000076321e1e7816 */ /* 0x000fca000000001e */
[----:B------:R-:W-:Y:S01]  /*33d0*/  IMAD.U32 R30, R30, 0x10000, RZ ;  /* 0x000100001e1e7824 */ /* 0x000fe200078e00ff */
[C---:B------:R-:W-:Y:S02]  /*33e0*/  SHF.L.U32 R90, R29.reuse, 0x10, RZ ;  /* 0x000000101d5a7819 */ /* 0x040fe400000006ff */
[----:B------:R-:W-:-:S05]  /*33f0*/  PRMT R29, R29, 0x7632, R29 ;  /* 0x000076321d1d7816 */ /* 0x000fca000000001d */
[----:B------:R-:W-:Y:S02]  /*3400*/  IMAD.U32 R29, R29, 0x10000, RZ ;  /* 0x000100001d1d7824 */ /* 0x000fe400078e00ff */
[C---:B--2---:R-:W-:Y:S01]  /*3410*/  IMAD.U32 R27, R87.reuse, 0x10000, RZ ;  /* 0x00010000571b7824 */ /* 0x044fe200078e00ff */
[----:B------:R-:W-:-:S03]  /*3420*/  PRMT R87, R87, 0x7632, R87 ;  /* 0x0000763257577816 */ /* 0x000fc60000000057 */
[----:B------:R-:W-:Y:S01]  /*3430*/  FMUL.FTZ R83, R88, R27 ;  /* 0x0000001b58537220 */ /* 0x000fe20000410000 */
[----:B------:R-:W-:Y:S01]  /*3440*/  SHF.L.U32 R88, R28, 0x10, RZ ;  /* 0x000000101c587819 */ /* 0x000fe200000006ff */
[----:B----4-:R-:W-:-:S04]  /*3450*/  IMAD.U32 R27, R81, 0x10000, RZ ;  /* 0x00010000511b7824 */ /* 0x010fc800078e00ff */
[----:B------:R-:W-:Y:S01]  /*3460*/  FFMA.FTZ R88, R88, R27, R83 ;  /* 0x0000001b58587223 */ /* 0x000fe20000010053 */
[----:B------:R-:W-:Y:S01]  /*3470*/  IMAD.U32 R27, R87, 0x10000, RZ ;  /* 0x00010000571b7824 */ /* 0x000fe200078e00ff */
[----:B------:R-:W-:Y:S01]  /*3480*/  SHF.R.S32.HI R83, RZ, 0x1f, R58 ;  /* 0x0000001fff537819 */ /* 0x000fe2000001143a */
[----:B------:R0:W2:Y:S02]  /*3490*/  LDG.E.CONSTANT R87, desc[UR10][R24.64+0x4] ;  /* 0x0000040a18577981 */ /* 0x0000a4000c1e9900 */
[----:B------:R-:W-:Y:S01]  /*34a0*/  FMUL.FTZ R27, R30, R27 ;  /* 0x0000001b1e1b7220 */ /* 0x000fe20000410000 */
[----:B------:R-:W-:Y:S02]  /*34b0*/  SHF.R.S32.HI R30, RZ, 0x1f, R57 ;  /* 0x0000001fff1e7819 */ /* 0x000fe40000011439 */
[----:B------:R-:W-:Y:S02]  /*34c0*/  PRMT R28, R28, 0x7632, R28 ;  /* 0x000076321c1c7816 */ /* 0x000fe4000000001c */
[----:B------:R-:W-:-:S02]  /*34d0*/  IADD3.X R83, R83, R77, R30, P0, P1 ;  /* 0x0000004d53537210 */ /* 0x000fc400007e241e */
[----:B------:R-:W-:Y:S02]  /*34e0*/  PRMT R81, R81, 0x7632, R81 ;  /* 0x0000763251517816 */ /* 0x000fe40000000051 */
[----:B------:R-:W-:Y:S01]  /*34f0*/  LEA R82, P0, R26, UR16, 0x1 ;  /* 0x000000101a527c11 */ /* 0x000fe2000f8008ff */
[----:B------:R-:W-:Y:S02]  /*3500*/  IMAD.U32 R28, R28, 0x10000, RZ ;  /* 0x000100001c1c7824 */ /* 0x000fe400078e00ff */
[----:B------:R-:W-:Y:S01]  /*3510*/  IMAD.U32 R81, R81, 0x10000, RZ ;  /* 0x0001000051517824 */ /* 0x000fe200078e00ff */
[----:B------:R-:W-:Y:S01]  /*3520*/  LEA.HI.X R83, R26, UR17, R83, 0x1, P0 ;  /* 0x000000111a537c11 */ /* 0x000fe200080f0c53 */
[----:B0-----:R-:W-:Y:S02]  /*3530*/  IMAD.U32 R24, R31, 0x10000, RZ ;  /* 0x000100001f187824 */ /* 0x001fe400078e00ff */
[----:B---3--:R-:W-:Y:S02]  /*3540*/  IMAD.U32 R25, R85, 0x10000, RZ ;  /* 0x0001000055197824 */ /* 0x008fe400078e00ff */
[----:B------:R-:W-:Y:S01]  /*3550*/  FFMA.FTZ R89, R28, R81, R27 ;  /* 0x000000511c597223 */ /* 0x000fe2000001001b */
[----:B------:R-:W3:Y:S01]  /*3560*/  LDG.E.CONSTANT R30, desc[UR10][R82.64] ;  /* 0x0000000a521e7981 */ /* 0x000ee2000c1e9900 */
[----:B------:R-:W-:Y:S01]  /*3570*/  FMUL.FTZ R27, R24, R25 ;  /* 0x00000019181b7220 */ /* 0x000fe20000410000 */
[----:B-----5:R-:W-:-:S02]  /*3580*/  IMAD.U32 R25, R86, 0x10000, RZ ;  /* 0x0001000056197824 */ /* 0x020fc400078e00ff */
[----:B------:R0:W4:Y:S02]  /*3590*/  LDG.E.CONSTANT R81, desc[UR10][R82.64+0x4] ;  /* 0x0000040a52517981 */ /* 0x000124000c1e9900 */
[----:B------:R-:W-:Y:S02]  /*35a0*/  FFMA.FTZ R90, R90, R25, R27 ;  /* 0x000000195a5a7223 */ /* 0x000fe4000001001b */
[----:B------:R-:W1:Y:S01]  /*35b0*/  LDS.128 R24, [R6+0x10] ;  /* 0x0000100006187984 */ /* 0x000e620000000c00 */
[----:B------:R-:W-:Y:S02]  /*35c0*/  PRMT R31, R31, 0x7632, R31 ;  /* 0x000076321f1f7816 */ /* 0x000fe4000000001f */
[----:B------:R-:W-:Y:S02]  /*35d0*/  PRMT R85, R85, 0x7632, R85 ;  /* 0x0000763255557816 */ /* 0x000fe40000000055 */
[----:B------:R-:W-:Y:S01]  /*35e0*/  PRMT R86, R86, 0x7632, R86 ;  /* 0x0000763256567816 */ /* 0x000fe20000000056 */
[----:B------:R-:W-:-:S02]  /*35f0*/  IMAD.U32 R31, R31, 0x10000, RZ ;  /* 0x000100001f1f7824 */ /* 0x000fc400078e00ff */
[----:B------:R-:W-:Y:S02]  /*3600*/  IMAD.U32 R28, R85, 0x10000, RZ ;  /* 0x00010000551c7824 */ /* 0x000fe400078e00ff */
[----:B------:R-:W-:Y:S02]  /*3610*/  IMAD.U32 R86, R86, 0x10000, RZ ;  /* 0x0001000056567824 */ /* 0x000fe400078e00ff */
[----:B------:R-:W-:-:S04]  /*3620*/  FMUL.FTZ R28, R31, R28 ;  /* 0x0000001c1f1c7220 */ /* 0x000fc80000410000 */
[----:B------:R-:W-:Y:S01]  /*3630*/  FFMA.FTZ R86, R29, R86, R28 ;  /* 0x000000561d567223 */ /* 0x000fe2000001001c */
[----:B------:R-:W-:Y:S01]  /*3640*/  IMAD.U32 R28, R84, 0x10000, RZ ;  /* 0x00010000541c7824 */ /* 0x000fe200078e00ff */
[----:B0-----:R-:W-:Y:S01]  /*3650*/  SHF.R.S32.HI R82, RZ, 0x1f, R55 ;  /* 0x0000001fff527819 */ /* 0x001fe20000011437 */
[----:B-1----:R-:W-:-:S04]  /*3660*/  IMAD.U32 R29, R24, 0x10000, RZ ;  /* 0x00010000181d7824 */ /* 0x002fc800078e00ff */
[----:B------:R-:W-:Y:S01]  /*3670*/  FFMA.FTZ R88, R29, R28, R88 ;  /* 0x0000001c1d587223 */ /* 0x000fe20000010058 */
[----:B------:R-:W-:Y:S02]  /*3680*/  SHF.R.S32.HI R28, RZ, 0x1f, R56 ;  /* 0x0000001fff1c7819 */ /* 0x000fe40000011438 */
[----:B------:R-:W-:-:S04]  /*3690*/  IADD3 R29, P0, P1, R56, R80, R55 ;  /* 0x00000050381d7210 */ /* 0x000fc8000791e037 */
[----:B------:R-:W-:Y:S02]  /*36a0*/  IADD3.X R82, R28, R77, R82, P0, P1 ;  /* 0x0000004d1c527210 */ /* 0x000fe400007e2452 */
[----:B------:R-:W-:-:S04]  /*36b0*/  LEA R28, P0, R29, UR16, 0x1 ;  /* 0x000000101d1c7c11 */ /* 0x000fc8000f8008ff */
[----:B------:R-:W-:-:S05]  /*36c0*/  LEA.HI.X R29, R29, UR17, R82, 0x1, P0 ;  /* 0x000000111d1d7c11 */ /* 0x000fca00080f0c52 */
[----:B------:R-:W5:Y:S01]  /*36d0*/  LDG.E.CONSTANT R82, desc[UR10][R28.64] ;  /* 0x0000000a1c527981 */ /* 0x000f62000c1e9900 */
[----:B------:R-:W-:Y:S02]  /*36e0*/  PRMT R24, R24, 0x7632, R24 ;  /* 0x0000763218187816 */ /* 0x000fe40000000018 */
[----:B------:R-:W-:Y:S01]  /*36f0*/  PRMT R84, R84, 0x7632, R84 ;  /* 0x0000763254547816 */ /* 0x000fe20000000054 */
[C---:B------:R-:W-:Y:S01]  /*3700*/  IMAD.U32 R31, R25.reuse, 0x10000, RZ ;  /* 0x00010000191f7824 */ /* 0x040fe200078e00ff */
[----:B------:R-:W-:Y:S01]  /*3710*/  SHF.L.U32 R24, R24, 0x10, RZ ;  /* 0x0000001018187819 */ /* 0x000fe200000006ff */
[----:B------:R0:W5:Y:S02]  /*3720*/  LDG.E.CONSTANT R85, desc[UR10][R28.64+0x4] ;  /* 0x0000040a1c557981 */ /* 0x000164000c1e9900 */
[----:B------:R-:W-:Y:S01]  /*3730*/  IMAD.U32 R84, R84, 0x10000, RZ ;  /* 0x0001000054547824 */ /* 0x000fe200078e00ff */
[----:B------:R-:W-:-:S03]  /*3740*/  PRMT R25, R25, 0x7632, R25 ;  /* 0x0000763219197816 */ /* 0x000fc60000000019 */
[----:B------:R-:W-:Y:S02]  /*3750*/  FFMA.FTZ R89, R24, R84, R89 ;  /* 0x0000005418597223 */ /* 0x000fe40000010059 */
[----:B------:R-:W-:Y:S02]  /*3760*/  IMAD.U32 R25, R25, 0x10000, RZ ;  /* 0x0001000019197824 */ /* 0x000fe400078e00ff */
[C---:B0-----:R-:W-:Y:S01]  /*3770*/  IMAD.U32 R29, R27.reuse, 0x10000, RZ ;  /* 0x000100001b1d7824 */ /* 0x041fe200078e00ff */
[----:B------:R-:W-:-:S05]  /*3780*/  PRMT R27, R27, 0x7632, R27 ;  /* 0x000076321b1b7816 */ /* 0x000fca000000001b */
[----:B------:R-:W-:Y:S02]  /*3790*/  IMAD.U32 R27, R27, 0x10000, RZ ;  /* 0x000100001b1b7824 */ /* 0x000fe400078e00ff */
[C---:B--2---:R-:W-:Y:S01]  /*37a0*/  IMAD.U32 R24, R87.reuse, 0x10000, RZ ;  /* 0x0001000057187824 */ /* 0x044fe200078e00ff */
[----:B------:R-:W-:-:S05]  /*37b0*/  PRMT R87, R87, 0x7632, R87 ;  /* 0x0000763257577816 */ /* 0x000fca0000000057 */
[----:B------:R-:W-:Y:S02]  /*37c0*/  IMAD.U32 R87, R87, 0x10000, RZ ;  /* 0x0001000057577824 */ /* 0x000fe400078e00ff */
[----:B------:R-:W-:Y:S02]  /*37d0*/  FFMA.FTZ R90, R31, R24, R90 ;  /* 0x000000181f5a7223 */ /* 0x000fe4000001005a */
[----:B------:R-:W-:Y:S01]  /*37e0*/  FFMA.FTZ R86, R25, R87, R86 ;  /* 0x0000005719567223 */ /* 0x000fe20000010056 */
[C---:B------:R-:W-:Y:S01]  /*37f0*/  PRMT R25, R26.reuse, 0x7632, R25 ;  /* 0x000076321a197816 */ /* 0x040fe20000000019 */
[----:B------:R-:W-:Y:S01]  /*3800*/  IMAD.U32 R31, R26, 0x10000, RZ ;  /* 0x000100001a1f7824 */ /* 0x000fe200078e00ff */
[----:B---3--:R-:W-:-:S03]  /*3810*/  PRMT R24, R30, 0x7632, R24 ;  /* 0x000076321e187816 */ /* 0x008fc60000000018 */
[----:B------:R-:W-:Y:S02]  /*3820*/  IMAD.U32 R84, R25, 0x10000, RZ ;  /* 0x0001000019547824 */ /* 0x000fe400078e00ff */
[----:B------:R-:W-:Y:S01]  /*3830*/  IMAD.U32 R24, R24, 0x10000, RZ ;  /* 0x0001000018187824 */ /* 0x000fe200078e00ff */
[----:B------:R-:W-:Y:S02]  /*3840*/  SHF.L.U32 R26, R30, 0x10, RZ ;  /* 0x000000101e1a7819 */ /* 0x000fe400000006ff */
[----:B------:R-:W-:Y:S01]  /*3850*/  SHF.R.S32.HI R30, RZ, 0x1f, R53 ;  /* 0x0000001fff1e7819 */ /* 0x000fe20000011435 */
[----:B------:R-:W-:Y:S01]  /*3860*/  FFMA.FTZ R87, R84, R24, R89 ;  /* 0x0000001854577223 */ /* 0x000fe20000010059 */
[----:B------:R-:W-:Y:S02]  /*3870*/  SHF.R.S32.HI R24, RZ, 0x1f, R54 ;  /* 0x0000001fff187819 */ /* 0x000fe40000011436 */
[----:B------:R-:W-:-:S04]  /*3880*/  IADD3 R25, P0, P1, R54, R80, R53 ;  /* 0x0000005036197210 */ /* 0x000fc8000791e035 */
[----:B------:R-:W-:Y:S02]  /*3890*/  IADD3.X R28, R24, R77, R30, P0, P1 ;  /* 0x0000004d181c7210 */ /* 0x000fe400007e241e */
[----:B------:R-:W-:Y:S01]  /*38a0*/  LEA R24, P0, R25, UR16, 0x1 ;  /* 0x0000001019187c11 */ /* 0x000fe2000f8008ff */
[----:B------:R-:W-:Y:S01]  /*38b0*/  FFMA.FTZ R26, R31, R26, R88 ;  /* 0x0000001a1f1a7223 */ /* 0x000fe20000010058 */
[----:B----4-:R-:W-:Y:S02]  /*38c0*/  IMAD.U32 R88, R81, 0x10000, RZ ;  /* 0x0001000051587824 */ /* 0x010fe400078e00ff */
[----:B------:R-:W-:Y:S02]  /*38d0*/  LEA.HI.X R25, R25, UR17, R28, 0x1, P0 ;  /* 0x0000001119197c11 */ /* 0x000fe400080f0c1c */
[----:B------:R-:W-:Y:S02]  /*38e0*/  FFMA.FTZ R88, R29, R88, R90 ;  /* 0x000000581d587223 */ /* 0x000fe4000001005a */
[----:B------:R-:W0:Y:S04]  /*38f0*/  LDS.128 R28, [R6+0x20] ;  /* 0x00002000061c7984 */ /* 0x000e280000000c00 */
[----:B------:R-:W2:Y:S04]  /*3900*/  LDG.E.CONSTANT R84, desc[UR10][R24.64] ;  /* 0x0000000a18547981 */ /* 0x000ea8000c1e9900 */
[----:B------:R1:W3:Y:S01]  /*3910*/  LDG.E.CONSTANT R83, desc[UR10][R24.64+0x4] ;  /* 0x0000040a18537981 */ /* 0x0002e2000c1e9900 */
[----:B------:R-:W-:-:S05]  /*3920*/  PRMT R81, R81, 0x7632, R81 ;  /* 0x0000763251517816 */ /* 0x000fca0000000051 */
[----:B------:R-:W-:-:S04]  /*3930*/  IMAD.U32 R81, R81, 0x10000, RZ ;  /* 0x0001000051517824 */ /* 0x000fc800078e00ff */
[----:B------:R-:W-:Y:S01]  /*3940*/  FFMA.FTZ R86, R27, R81, R86 ;  /* 0x000000511b567223 */ /* 0x000fe20000010056 */
[----:B0-----:R-:W-:Y:S02]  /*3950*/  IMAD.U32 R89, R28, 0x10000, RZ ;  /* 0x000100001c597824 */ /* 0x001fe400078e00ff */
[----:B-----5:R-:W-:-:S04]  /*3960*/  IMAD.U32 R27, R82, 0x10000, RZ ;  /* 0x00010000521b7824 */ /* 0x020fc800078e00ff */
        /* <DEDUP_REMOVED lines=8> */
[----:B------:R-:W-:Y:S01]  /*39f0*/  PRMT R82, R82, 0x7632, R82 ;  /* 0x0000763252527816 */ /* 0x000fe20000000052 */
[----:B------:R-:W-:Y:S01]  /*3a00*/  IMAD.U32 R24, R85, 0x10000, RZ ;  /* 0x0001000055187824 */ /* 0x000fe200078e00ff */
[----:B------:R-:W-:Y:S02]  /*3a10*/  SHF.L.U32 R28, R28, 0x10, RZ ;  /* 0x000000101c1c7819 */ /* 0x000fe400000006ff */
[----:B------:R-:W-:Y:S01]  /*3a20*/  PRMT R29, R29, 0x7632, R29 ;  /* 0x000076321d1d7816 */ /* 0x000fe2000000001d */
[----:B------:R-:W-:Y:S01]  /*3a30*/  IMAD.U32 R82, R82, 0x10000, RZ ;  /* 0x0001000052527824 */ /* 0x000fe200078e00ff */
[----:B------:R-:W-:Y:S01]  /*3a40*/  PRMT R85, R85, 0x7632, R85 ;  /* 0x0000763255557816 */ /* 0x000fe20000000055 */
[----:B------:R-:W-:Y:S01]  /*3a50*/  FFMA.FTZ R24, R25, R24, R88 ;  /* 0x0000001819187223 */ /* 0x000fe20000010058 */
[----:B------:R-:W-:Y:S01]  /*3a60*/  IADD3 R25, P0, P1, R50, R80, R49 ;  /* 0x0000005032197210 */ /* 0x000fe2000791e031 */
[----:B------:R-:W-:Y:S01]  /*3a70*/  FFMA.FTZ R87, R28, R82, R87 ;  /* 0x000000521c577223 */ /* 0x000fe20000010057 */
[----:B------:R-:W-:Y:S01]  /*3a80*/  IMAD.U32 R29, R29, 0x10000, RZ ;  /* 0x000100001d1d7824 */ /* 0x000fe200078e00ff */
[----:B------:R0:W5:Y:S01]  /*3a90*/  LDG.E.CONSTANT R82, desc[UR10][R26.64+0x4] ;  /* 0x0000040a1a527981 */ /* 0x000162000c1e9900 */
[----:B------:R-:W-:Y:S01]  /*3aa0*/  IMAD.U32 R85, R85, 0x10000, RZ ;  /* 0x0001000055557824 */ /* 0x000fe200078e00ff */
[----:B------:R-:W-:-:S02]  /*3ab0*/  LEA R28, P2, R25, UR16, 0x1 ;  /* 0x00000010191c7c11 */ /* 0x000fc4000f8408ff */
[----:B------:R-:W-:Y:S01]  /*3ac0*/  IADD3.X R88, R20, R77, R11, P0, P1 ;  /* 0x0000004d14587210 */ /* 0x000fe200007e240b */
[----:B------:R-:W-:-:S03]  /*3ad0*/  FFMA.FTZ R86, R29, R85, R86 ;  /* 0x000000551d567223 */ /* 0x000fc60000010056 */
[----:B------:R-:W-:Y:S01]  /*3ae0*/  LEA.HI.X R29, R25, UR17, R88, 0x1, P2 ;  /* 0x00000011191d7c11 */ /* 0x000fe200090f0c58 */
[C---:B------:R-:W-:Y:S01]  /*3af0*/  IMAD.U32 R88, R30.reuse, 0x10000, RZ ;  /* 0x000100001e587824 */ /* 0x040fe200078e00ff */
[----:B------:R-:W-:-:S03]  /*3b00*/  PRMT R30, R30, 0x7632, R30 ;  /* 0x000076321e1e7816 */ /* 0x000fc6000000001e */
[----:B------:R-:W5:Y:S01]  /*3b10*/  LDG.E.CONSTANT R85, desc[UR10][R28.64+0x4] ;  /* 0x0000040a1c557981 */ /* 0x000f62000c1e9900 */
[----:B------:R-:W-:Y:S01]  /*3b20*/  SHF.L.U32 R30, R30, 0x10, RZ ;  /* 0x000000101e1e7819 */ /* 0x000fe200000006ff */
[----:B--2---:R-:W-:-:S04]  /*3b30*/  IMAD.U32 R25, R84, 0x10000, RZ ;  /* 0x0001000054197824 */ /* 0x004fc800078e00ff */
[----:B------:R-:W-:Y:S01]  /*3b40*/  FFMA.FTZ R89, R88, R25, R89 ;  /* 0x0000001958597223 */ /* 0x000fe20000010059 */
[----:B------:R-:W-:Y:S02]  /*3b50*/  PRMT R25, R84, 0x7632, R25 ;  /* 0x0000763254197816 */ /* 0x000fe40000000019 */
[----:B------:R1:W2:Y:S03]  /*3b60*/  LDG.E.CONSTANT R84, desc[UR10][R28.64] ;  /* 0x0000000a1c547981 */ /* 0x0002a6000c1e9900 */
[----:B------:R-:W-:-:S04]  /*3b70*/  IMAD.U32 R25, R25, 0x10000, RZ ;  /* 0x0001000019197824 */ /* 0x000fc800078e00ff */
[----:B------:R-:W-:Y:S01]  /*3b80*/  FFMA.FTZ R88, R30, R25, R87 ;  /* 0x000000191e587223 */ /* 0x000fe20000010057 */
[----:B---3--:R-:W-:Y:S02]  /*3b90*/  IMAD.U32 R25, R83, 0x10000, RZ ;  /* 0x0001000053197824 */ /* 0x008fe400078e00ff */
[----:B------:R-:W-:-:S04]  /*3ba0*/  IMAD.U32 R87, R31, 0x10000, RZ ;  /* 0x000100001f577824 */ /* 0x000fc800078e00ff */
[----:B------:R-:W-:Y:S02]  /*3bb0*/  FFMA.FTZ R87, R87, R25, R24 ;  /* 0x0000001957577223 */ /* 0x000fe40000010018 */
[----:B0-----:R-:W0:Y:S01]  /*3bc0*/  LDS.128 R24, [R6+0x30] ;  /* 0x0000300006187984 */ /* 0x001e220000000c00 */
[----:B------:R-:W-:Y:S02]  /*3bd0*/  PRMT R31, R31, 0x7632, R31 ;  /* 0x000076321f1f7816 */ /* 0x000fe4000000001f */
[----:B------:R-:W-:-:S03]  /*3be0*/  PRMT R83, R83, 0x7632, R83 ;  /* 0x0000763253537816 */ /* 0x000fc60000000053 */
[----:B------:R-:W-:Y:S02]  /*3bf0*/  IMAD.U32 R31, R31, 0x10000, RZ ;  /* 0x000100001f1f7824 */ /* 0x000fe400078e00ff */
[----:B------:R-:W-:-:S04]  /*3c00*/  IMAD.U32 R83, R83, 0x10000, RZ ;  /* 0x0001000053537824 */ /* 0x000fc800078e00ff */
[----:B------:R-:W-:Y:S01]  /*3c10*/  FFMA.FTZ R90, R31, R83, R86 ;  /* 0x000000531f5a7223 */ /* 0x000fe20000010056 */
[----:B------:R-:W-:-:S04]  /*3c20*/  IADD3 R31, P0, P1, R48, R80, R47 ;  /* 0x00000050301f7210 */ /* 0x000fc8000791e02f */
[----:B-1----:R-:W-:Y:S02]  /*3c30*/  IADD3.X R28, R23, R77, R12, P0, P1 ;  /* 0x0000004d171c7210 */ /* 0x002fe400007e240c */
[----:B----4-:R-:W-:Y:S01]  /*3c40*/  SHF.L.U32 R83, R81, 0x10, RZ ;  /* 0x0000001051537819 */ /* 0x010fe200000006ff */
[----:B0-----:R-:W-:-:S04]  /*3c50*/  IMAD.U32 R30, R24, 0x10000, RZ ;  /* 0x00010000181e7824 */ /* 0x001fc800078e00ff */
[----:B------:R-:W-:Y:S01]  /*3c60*/  FFMA.FTZ R83, R30, R83, R89 ;  /* 0x000000531e537223 */ /* 0x000fe20000010059 */
[----:B------:R-:W-:-:S04]  /*3c70*/  LEA R30, P2, R31, UR16, 0x1 ;  /* 0x000000101f1e7c11 */ /* 0x000fc8000f8408ff */
[----:B------:R-:W-:-:S05]  /*3c80*/  LEA.HI.X R31, R31, UR17, R28, 0x1, P2 ;  /* 0x000000111f1f7c11 */ /* 0x000fca00090f0c1c */
[----:B------:R-:W3:Y:S01]  /*3c90*/  LDG.E.CONSTANT R86, desc[UR10][R30.64] ;  /* 0x0000000a1e567981 */ /* 0x000ee2000c1e9900 */
[----:B------:R-:W-:Y:S01]  /*3ca0*/  PRMT R24, R24, 0x7632, R24 ;  /* 0x0000763218187816 */ /* 0x000fe20000000018 */
[C---:B-----5:R-:W-:Y:S01]  /*3cb0*/  IMAD.U32 R89, R82.reuse, 0x10000, RZ ;  /* 0x0001000052597824 */ /* 0x060fe200078e00ff */
[----:B------:R-:W-:-:S03]  /*3cc0*/  PRMT R82, R82, 0x7632, R82 ;  /* 0x0000763252527816 */ /* 0x000fc60000000052 */
[----:B------:R-:W-:Y:S02]  /*3cd0*/  IMAD.U32 R29, R24, 0x10000, RZ ;  /* 0x00010000181d7824 */ /* 0x000fe400078e00ff */
[C---:B------:R-:W-:Y:S01]  /*3ce0*/  IMAD.U32 R24, R25.reuse, 0x10000, RZ ;  /* 0x0001000019187824 */ /* 0x040fe200078e00ff */
[----:B------:R-:W-:-:S03]  /*3cf0*/  PRMT R25, R25, 0x7632, R25 ;  /* 0x0000763219197816 */ /* 0x000fc60000000019 */
[----:B------:R-:W-:Y:S01]  /*3d00*/  FFMA.FTZ R89, R24, R89, R87 ;  /* 0x0000005918597223 */ /* 0x000fe20000010057 */
[----:B------:R-:W-:Y:S01]  /*3d10*/  IMAD.U32 R24, R82, 0x10000, RZ ;  /* 0x0001000052187824 */ /* 0x000fe200078e00ff */
[----:B------:R-:W-:Y:S01]  /*3d20*/  PRMT R81, R81, 0x7632, R81 ;  /* 0x0000763251517816 */ /* 0x000fe20000000051 */
[----:B------:R-:W-:Y:S01]  /*3d30*/  IMAD.U32 R25, R25, 0x10000, RZ ;  /* 0x0001000019197824 */ /* 0x000fe200078e00ff */
[C---:B------:R-:W-:Y:S01]  /*3d40*/  SHF.L.U32 R28, R26.reuse, 0x10, RZ ;  /* 0x000000101a1c7819 */ /* 0x040fe200000006ff */
[----:B------:R0:W4:Y:S02]  /*3d50*/  LDG.E.CONSTANT R87, desc[UR10][R30.64+0x4] ;  /* 0x0000040a1e577981 */ /* 0x000124000c1e9900 */
[----:B------:R-:W-:Y:S01]  /*3d60*/  FFMA.FTZ R24, R25, R24, R90 ;  /* 0x0000001819187223 */ /* 0x000fe2000001005a */
[----:B------:R-:W-:Y:S01]  /*3d70*/  IMAD.U32 R81, R81, 0x10000, RZ ;  /* 0x0001000051517824 */ /* 0x000fe200078e00ff */
[----:B------:R-:W-:-:S03]  /*3d80*/  PRMT R26, R26, 0x7632, R26 ;  /* 0x000076321a1a7816 */ /* 0x000fc6000000001a */
[----:B------:R-:W-:Y:S01]  /*3d90*/  FFMA.FTZ R88, R29, R81, R88 ;  /* 0x000000511d587223 */ /* 0x000fe20000010058 */
[----:B------:R-:W-:-:S04]  /*3da0*/  PRMT R90, R85, 0x7632, R90 ;  /* 0x00007632555a7816 */ /* 0x000fc8000000005a */
[----:B------:R-:W-:Y:S01]  /*3db0*/  SHF.L.U32 R90, R90, 0x10, RZ ;  /* 0x000000105a5a7819 */ /* 0x000fe200000006ff */
[----:B--2---:R-:W-:-:S04]  /*3dc0*/  IMAD.U32 R25, R84, 0x10000, RZ ;  /* 0x0001000054197824 */ /* 0x004fc800078e00ff */
[----:B------:R-:W-:Y:S01]  /*3dd0*/  FFMA.FTZ R25, R28, R25, R83 ;  /* 0x000000191c197223 */ /* 0x000fe20000010053 */
[----:B------:R-:W-:Y:S02]  /*3de0*/  IADD3 R28, P0, P1, R46, R80, R45 ;  /* 0x000000502e1c7210 */ /* 0x000fe4000791e02d */
[----:B------:R-:W-:Y:S02]  /*3df0*/  PRMT R84, R84, 0x7632, R84 ;  /* 0x0000763254547816 */ /* 0x000fe40000000054 */
[----:B------:R-:W-:Y:S02]  /*3e00*/  LEA R82, P2, R28, UR16, 0x1 ;  /* 0x000000101c527c11 */ /* 0x000fe4000f8408ff */
[----:B------:R-:W-:Y:S01]  /*3e10*/  IADD3.X R29, R22, R77, R13, P0, P1 ;  /* 0x0000004d161d7210 */ /* 0x000fe200007e240d */
[----:B------:R-:W-:-:S03]  /*3e20*/  IMAD.U32 R84, R84, 0x10000, RZ ;  /* 0x0001000054547824 */ /* 0x000fc600078e00ff */
[----:B------:R-:W-:Y:S01]  /*3e30*/  LEA.HI.X R83, R28, UR17, R29, 0x1, P2 ;  /* 0x000000111c537c11 */ /* 0x000fe200090f0c1d */
[----:B------:R-:W-:Y:S02]  /*3e40*/  IMAD.U32 R29, R26, 0x10000, RZ ;  /* 0x000100001a1d7824 */ /* 0x000fe400078e00ff */
[----:B------:R-:W-:Y:S02]  /*3e50*/  IMAD.U32 R28, R27, 0x10000, RZ ;  /* 0x000100001b1c7824 */ /* 0x000fe400078e00ff */
[----:B------:R-:W-:Y:S01]  /*3e60*/  FFMA.FTZ R88, R29, R84, R88 ;  /* 0x000000541d587223 */ /* 0x000fe20000010058 */
[----:B------:R-:W-:Y:S01]  /*3e70*/  IMAD.U32 R29, R85, 0x10000, RZ ;  /* 0x00010000551d7824 */ /* 0x000fe200078e00ff */
[----:B------:R-:W2:Y:S03]  /*3e80*/  LDG.E.CONSTANT R26, desc[UR10][R82.64] ;  /* 0x0000000a521a7981 */ /* 0x000ea6000c1e9900 */
[----:B------:R-:W-:Y:S01]  /*3e90*/  FFMA.FTZ R89, R28, R29, R89 ;  /* 0x0000001d1c597223 */ /* 0x000fe20000010059 */
[----:B------:R1:W5:Y:S04]  /*3ea0*/  LDG.E.CONSTANT R84, desc[UR10][R82.64+0x4] ;  /* 0x0000040a52547981 */ /* 0x000368000c1e9900 */
[----:B0-----:R-:W0:Y:S01]  /*3eb0*/  LDS.128 R28, [R6+0x40] ;  /* 0x00004000061c7984 */ /* 0x001e220000000c00 */
[----:B------:R-:W-:-:S05]  /*3ec0*/  PRMT R27, R27, 0x7632, R27 ;  /* 0x000076321b1b7816 */ /* 0x000fca000000001b */
        /* <DEDUP_REMOVED lines=8> */
[----:B------:R-:W-:-:S05]  /*3f50*/  LEA.HI.X R25, R25, UR17, R82, 0x1, P2 ;  /* 0x0000001119197c11 */ /* 0x000fca00090f0c52 */
[----:B------:R-:W3:Y:S04]  /*3f60*/  LDG.E.CONSTANT R81, desc[UR10][R24.64] ;  /* 0x0000000a18517981 */ /* 0x000ee8000c1e9900 */
[----:B------:R0:W3:Y:S01]  /*3f70*/  LDG.E.CONSTANT R85, desc[UR10][R24.64+0x4] ;  /* 0x0000040a18557981 */ /* 0x0000e2000c1e9900 */
[----:B------:R-:W-:Y:S02]  /*3f80*/  PRMT R28, R28, 0x7632, R28 ;  /* 0x000076321c1c7816 */ /* 0x000fe4000000001c */
[----:B------:R-:W-:-:S03]  /*3f90*/  PRMT R86, R86, 0x7632, R86 ;  /* 0x0000763256567816 */ /* 0x000fc60000000056 */
[----:B------:R-:W-:Y:S02]  /*3fa0*/  IMAD.U32 R83, R28, 0x10000, RZ ;  /* 0x000100001c537824 */ /* 0x000fe400078e00ff */
[----:B------:R-:W-:Y:S02]  /*3fb0*/  IMAD.U32 R28, R86, 0x10000, RZ ;  /* 0x00010000561c7824 */ /* 0x000fe400078e00ff */
[C---:B------:R-:W-:Y:S01]  /*3fc0*/  IMAD.U32 R82, R29.reuse, 0x10000, RZ ;  /* 0x000100001d527824 */ /* 0x040fe200078e00ff */
[----:B------:R-:W-:Y:S01]  /*3fd0*/  PRMT R29, R29, 0x7632, R29 ;  /* 0x000076321d1d7816 */ /* 0x000fe2000000001d */
[--C-:B------:R-:W-:Y:S01]  /*3fe0*/  FFMA.FTZ R28, R83, R28, R88.reuse ;  /* 0x0000001c531c7223 */ /* 0x100fe20000010058 */
[C---:B----4-:R-:W-:Y:S01]  /*3ff0*/  PRMT R88, R87.reuse, 0x7632, R88 ;  /* 0x0000763257587816 */ /* 0x050fe20000000058 */
[----:B------:R-:W-:Y:S01]  /*4000*/  IMAD.U32 R83, R87, 0x10000, RZ ;  /* 0x0001000057537824 */ /* 0x000fe200078e00ff */
[----:B------:R-:W-:-:S03]  /*4010*/  SHF.L.U32 R29, R29, 0x10, RZ ;  /* 0x000000101d1d7819 */ /* 0x000fc600000006ff */
[----:B------:R-:W-:Y:S02]  /*4020*/  IMAD.U32 R88, R88, 0x10000, RZ ;  /* 0x0001000058587824 */ /* 0x000fe400078e00ff */
[----:B------:R-:W-:Y:S01]  /*4030*/  FFMA.FTZ R89, R82, R83, R89 ;  /* 0x0000005352597223 */ /* 0x000fe20000010059 */
[C---:B------:R-:W-:Y:S01]  /*4040*/  IMAD.U32 R82, R30.reuse, 0x10000, RZ ;  /* 0x000100001e527824 */ /* 0x040fe200078e00ff */
[----:B------:R-:W-:Y:S01]  /*4050*/  PRMT R30, R30, 0x7632, R30 ;  /* 0x000076321e1e7816 */ /* 0x000fe2000000001e */
[----:B------:R-:W-:-:S04]  /*4060*/  FFMA.FTZ R88, R29, R88, R90 ;  /* 0x000000581d587223 */ /* 0x000fc8000001005a */
[----:B0-----:R-:W-:Y:S01]  /*4070*/  IMAD.U32 R25, R30, 0x10000, RZ ;  /* 0x000100001e197824 */ /* 0x001fe200078e00ff */
[----:B------:R-:W-:Y:S02]  /*4080*/  IADD3 R87, P3, P4, R4, R80, R9 ;  /* 0x0000005004577210 */ /* 0x000fe40007c7e009 */
[C---:B--2---:R-:W-:Y:S01]  /*4090*/  PRMT R90, R26.reuse, 0x7632, R90 ;  /* 0x000076321a5a7816 */ /* 0x044fe2000000005a */
[----:B------:R-:W-:-:S04]  /*40a0*/  IMAD.U32 R24, R26, 0x10000, RZ ;  /* 0x000100001a187824 */ /* 0x000fc800078e00ff */
[----:B------:R-:W-:Y:S01]  /*40b0*/  FFMA.FTZ R82, R82, R24, R27 ;  /* 0x0000001852527223 */ /* 0x000fe2000001001b */
[----:B------:R-:W-:Y:S01]  /*40c0*/  IMAD.U32 R90, R90, 0x10000, RZ ;  /* 0x000100005a5a7824 */ /* 0x000fe200078e00ff */
[----:B------:R-:W-:-:S03]  /*40d0*/  IADD3 R24, P0, P1, R42, R80, R41 ;  /* 0x000000502a187210 */ /* 0x000fc6000791e029 */
[----:B------:R-:W-:Y:S01]  /*40e0*/  FFMA.FTZ R90, R25, R90, R28 ;  /* 0x0000005a195a7223 */ /* 0x000fe2000001001c */
[----:B------:R-:W-:Y:S02]  /*40f0*/  LEA R28, P2, R24, UR16, 0x1 ;  /* 0x00000010181c7c11 */ /* 0x000fe4000f8408ff */
[----:B------:R-:W-:-:S04]  /*4100*/  IADD3.X R25, R32, R77, R15, P0, P1 ;  /* 0x0000004d20197210 */ /* 0x000fc800007e240f */
[----:B------:R-:W-:Y:S01]  /*4110*/  LEA.HI.X R29, R24, UR17, R25, 0x1, P2 ;  /* 0x00000011181d7c11 */ /* 0x000fe200090f0c19 */
[----:B------:R-:W-:Y:S01]  /*4120*/  IMAD.U32 R24, R31, 0x10000, RZ ;  /* 0x000100001f187824 */ /* 0x000fe200078e00ff */
[----:B-----5:R-:W-:-:S03]  /*4130*/  SHF.L.U32 R25, R84, 0x10, RZ ;  /* 0x0000001054197819 */ /* 0x020fc600000006ff */
[----:B------:R-:W2:Y:S02]  /*4140*/  LDG.E.CONSTANT R30, desc[UR10][R28.64] ;  /* 0x0000000a1c1e7981 */ /* 0x000ea4000c1e9900 */
[----:B------:R-:W-:Y:S02]  /*4150*/  FFMA.FTZ R89, R24, R25, R89 ;  /* 0x0000001918597223 */ /* 0x000fe40000010059 */
[----:B------:R-:W0:Y:S04]  /*4160*/  LDS.128 R24, [R6+0x50] ;  /* 0x0000500006187984 */ /* 0x000e280000000c00 */
[----:B------:R1:W4:Y:S01]  /*4170*/  LDG.E.CONSTANT R83, desc[UR10][R28.64+0x4] ;  /* 0x0000040a1c537981 */ /* 0x000322000c1e9900 */
[----:B------:R-:W-:Y:S02]  /*4180*/  PRMT R31, R31, 0x7632, R31 ;  /* 0x000076321f1f7816 */ /* 0x000fe4000000001f */
[----:B------:R-:W-:-:S03]  /*4190*/  PRMT R84, R84, 0x7632, R84 ;  /* 0x0000763254547816 */ /* 0x000fc60000000054 */
        /* <DEDUP_REMOVED lines=10> */
[----:B------:R-:W-:-:S03]  /*4240*/  PRMT R24, R24, 0x7632, R24 ;  /* 0x0000763218187816 */ /* 0x000fc60000000018 */
[----:B------:R-:W3:Y:S01]  /*4250*/  LDG.E.CONSTANT R86, desc[UR10][R92.64] ;  /* 0x0000000a5c567981 */ /* 0x000ee2000c1e9900 */
[----:B------:R-:W-:Y:S01]  /*4260*/  PRMT R81, R81, 0x7632, R81 ;  /* 0x0000763251517816 */ /* 0x000fe20000000051 */
[----:B------:R-:W-:-:S04]  /*4270*/  IMAD.U32 R29, R24, 0x10000, RZ ;  /* 0x00010000181d7824 */ /* 0x000fc800078e00ff */
[----:B------:R-:W-:Y:S01]  /*4280*/  IMAD.U32 R24, R81, 0x10000, RZ ;  /* 0x0001000051187824 */ /* 0x000fe200078e00ff */
[----:B------:R-:W-:-:S03]  /*4290*/  SHF.L.U32 R28, R25, 0x10, RZ ;  /* 0x00000010191c7819 */ /* 0x000fc600000006ff */
[----:B------:R-:W-:Y:S02]  /*42a0*/  FFMA.FTZ R90, R29, R24, R90 ;  /* 0x000000181d5a7223 */ /* 0x000fe4000001005a */
[----:B------:R0:W5:Y:S01]  /*42b0*/  LDG.E.CONSTANT R24, desc[UR10][R92.64+0x4] ;  /* 0x0000040a5c187981 */ /* 0x000162000c1e9900 */
        /* <DEDUP_REMOVED lines=9> */
[----:B0-----:R-:W-:Y:S02]  /*4350*/  LEA R92, P2, R84, UR16, 0x1 ;  /* 0x00000010545c7c11 */ /* 0x001fe4000f8408ff */
[----:B------:R-:W-:-:S04]  /*4360*/  IADD3.X R91, R37, R77, R18, P0, P1 ;  /* 0x0000004d255b7210 */ /* 0x000fc800007e2412 */
[----:B------:R-:W-:Y:S02]  /*4370*/  LEA.HI.X R93, R84, UR17, R91, 0x1, P2 ;  /* 0x00000011545d7c11 */ /* 0x000fe400090f0c5b */
[----:B------:R-:W-:Y:S02]  /*4380*/  IADD3.X R77, R36, R77, R19, P3, P4 ;  /* 0x0000004d244d7210 */ /* 0x000fe40001fe8413 */
[C---:B-1----:R-:W-:Y:S01]  /*4390*/  LEA R28, P0, R87.reuse, UR16, 0x1 ;  /* 0x00000010571c7c11 */ /* 0x042fe2000f8008ff */
[----:B------:R-:W5:Y:S03]  /*43a0*/  LDG.E.CONSTANT R84, desc[UR10][R92.64] ;  /* 0x0000000a5c547981 */ /* 0x000f66000c1e9900 */
[----:B------:R-:W-:Y:S01]  /*43b0*/  LEA.HI.X R29, R87, UR17, R77, 0x1, P0 ;  /* 0x00000011571d7c11 */ /* 0x000fe200080f0c4d */
[----:B------:R0:W5:Y:S04]  /*43c0*/  LDG.E.CONSTANT R80, desc[UR10][R92.64+0x4] ;  /* 0x0000040a5c507981 */ /* 0x000168000c1e9900 */
[----:B------:R-:W5:Y:S04]  /*43d0*/  LDG.E.CONSTANT R77, desc[UR10][R28.64] ;  /* 0x0000000a1c4d7981 */ /* 0x000f68000c1e9900 */
[----:B------:R1:W5:Y:S01]  /*43e0*/  LDG.E.CONSTANT R87, desc[UR10][R28.64+0x4] ;  /* 0x0000040a1c577981 */ /* 0x000362000c1e9900 */
[----:B------:R-:W-:-:S02]  /*43f0*/  PRMT R25, R25, 0x7632, R25 ;  /* 0x0000763219197816 */ /* 0x000fc40000000019 */
[----:B------:R-:W-:-:S03]  /*4400*/  PRMT R85, R85, 0x7632, R85 ;  /* 0x0000763255557816 */ /* 0x000fc60000000055 */
[----:B------:R-:W-:Y:S02]  /*4410*/  IMAD.U32 R25, R25, 0x10000, RZ ;  /* 0x0001000019197824 */ /* 0x000fe400078e00ff */
[----:B------:R-:W-:Y:S02]  /*4420*/  IMAD.U32 R85, R85, 0x10000, RZ ;  /* 0x0001000055557824 */ /* 0x000fe400078e00ff */
[C---:B0-----:R-:W-:Y:S01]  /*4430*/  IMAD.U32 R92, R26.reuse, 0x10000, RZ ;  /* 0x000100001a5c7824 */ /* 0x041fe200078e00ff */
[----:B------:R-:W-:Y:S01]  /*4440*/  PRMT R26, R26, 0x7632, R26 ;  /* 0x000076321a1a7816 */ /* 0x000fe2000000001a */
[----:B------:R-:W-:-:S04]  /*4450*/  FFMA.FTZ R88, R25, R85, R88 ;  /* 0x0000005519587223 */ /* 0x000fc80000010058 */
[----:B-1----:R-:W-:Y:S01]  /*4460*/  IMAD.U32 R29, R26, 0x10000, RZ ;  /* 0x000100001a1d7824 */ /* 0x002fe200078e00ff */
[----:B------:R-:W-:Y:S01]  /*4470*/  UMOV UR4, 0xffffffff ;  /* 0xffffffff00047882 */ /* 0x000fe20000000000 */
[C---:B--2---:R-:W-:Y:S01]  /*4480*/  IMAD.U32 R25, R30.reuse, 0x10000, RZ ;  /* 0x000100001e197824 */ /* 0x044fe200078e00ff */
[----:B------:R-:W-:-:S04]  /*4490*/  PRMT R30, R30, 0x7632, R30 ;  /* 0x000076321e1e7816 */ /* 0x000fc8000000001e */
[----:B------:R-:W-:Y:S01]  /*44a0*/  SHF.L.U32 R26, R30, 0x10, RZ ;  /* 0x000000101e1a7819 */ /* 0x000fe200000006ff */
[----:B----4-:R-:W-:-:S04]  /*44b0*/  IMAD.U32 R28, R83, 0x10000, RZ ;  /* 0x00010000531c7824 */ /* 0x010fc800078e00ff */
[----:B------:R-:W-:Y:S01]  /*44c0*/  FFMA.FTZ R90, R29, R26, R90 ;  /* 0x0000001a1d5a7223 */ /* 0x000fe2000001005a */
[C---:B------:R-:W-:Y:S02]  /*44d0*/  IMAD.U32 R26, R27.reuse, 0x10000, RZ ;  /* 0x000100001b1a7824 */ /* 0x040fe400078e00ff */
[----:B------:R-:W-:Y:S02]  /*44e0*/  FFMA.FTZ R25, R92, R25, R31 ;  /* 0x000000195c197223 */ /* 0x000fe4000001001f */
[----:B------:R-:W-:Y:S02]  /*44f0*/  FFMA.FTZ R89, R26, R28, R89 ;  /* 0x0000001c1a597223 */ /* 0x000fe40000010059 */
[----:B------:R-:W0:Y:S01]  /*4500*/  LDS.128 R28, [R6+0x60] ;  /* 0x00006000061c7984 */ /* 0x000e220000000c00 */
[----:B------:R-:W-:Y:S02]  /*4510*/  PRMT R27, R27, 0x7632, R27 ;  /* 0x000076321b1b7816 */ /* 0x000fe4000000001b */
[----:B------:R-:W-:-:S03]  /*4520*/  PRMT R26, R83, 0x7632, R26 ;  /* 0x00007632531a7816 */ /* 0x000fc6000000001a */
[----:B------:R-:W-:Y:S02]  /*4530*/  IMAD.U32 R27, R27, 0x10000, RZ ;  /* 0x000100001b1b7824 */ /* 0x000fe400078e00ff */
[----:B------:R-:W-:-:S04]  /*4540*/  IMAD.U32 R26, R26, 0x10000, RZ ;  /* 0x000100001a1a7824 */ /* 0x000fc800078e00ff */
[----:B------:R-:W-:Y:S01]  /*4550*/  FFMA.FTZ R88, R27, R26, R88 ;  /* 0x0000001a1b587223 */ /* 0x000fe20000010058 */
[C---:B0-----:R-:W-:Y:S01]  /*4560*/  IMAD.U32 R26, R28.reuse, 0x10000, RZ ;  /* 0x000100001c1a7824 */ /* 0x041fe200078e00ff */
[----:B------:R-:W-:Y:S01]  /*4570*/  PRMT R28, R28, 0x7632, R28 ;  /* 0x000076321c1c7816 */ /* 0x000fe2000000001c */
[----:B---3--:R-:W-:-:S04]  /*4580*/  IMAD.U32 R83, R86, 0x10000, RZ ;  /* 0x0001000056537824 */ /* 0x008fc800078e00ff */
[----:B------:R-:W-:Y:S01]  /*4590*/  FFMA.FTZ R83, R26, R83, R25 ;  /* 0x000000531a537223 */ /* 0x000fe20000010019 */
[----:B------:R-:W-:Y:S02]  /*45a0*/  PRMT R26, R86, 0x7632, R26 ;  /* 0x00007632561a7816 */ /* 0x000fe4000000001a */
[----:B------:R-:W-:-:S03]  /*45b0*/  SHF.L.U32 R25, R28, 0x10, RZ ;  /* 0x000000101c197819 */ /* 0x000fc600000006ff */
[----:B------:R-:W-:-:S04]  /*45c0*/  IMAD.U32 R26, R26, 0x10000, RZ ;  /* 0x000100001a1a7824 */ /* 0x000fc800078e00ff */
[----:B------:R-:W-:Y:S01]  /*45d0*/  FFMA.FTZ R90, R25, R26, R90 ;  /* 0x0000001a195a7223 */ /* 0x000fe2000001005a */
[C---:B-----5:R-:W-:Y:S01]  /*45e0*/  IMAD.U32 R25, R24.reuse, 0x10000, RZ ;  /* 0x0001000018197824 */ /* 0x060fe200078e00ff */
[----:B------:R-:W-:Y:S01]  /*45f0*/  PRMT R24, R24, 0x7632, R24 ;  /* 0x0000763218187816 */ /* 0x000fe20000000018 */
[C---:B------:R-:W-:Y:S01]  /*4600*/  IMAD.U32 R26, R29.reuse, 0x10000, RZ ;  /* 0x000100001d1a7824 */ /* 0x040fe200078e00ff */
[----:B------:R-:W-:-:S03]  /*4610*/  PRMT R29, R29, 0x7632, R29 ;  /* 0x000076321d1d7816 */ /* 0x000fc6000000001d */
[----:B------:R-:W-:Y:S02]  /*4620*/  IMAD.U32 R24, R24, 0x10000, RZ ;  /* 0x0001000018187824 */ /* 0x000fe400078e00ff */
[----:B------:R-:W-:Y:S02]  /*4630*/  IMAD.U32 R29, R29, 0x10000, RZ ;  /* 0x000100001d1d7824 */ /* 0x000fe400078e00ff */
[----:B------:R-:W-:Y:S02]  /*4640*/  FFMA.FTZ R89, R26, R25, R89 ;  /* 0x000000191a597223 */ /* 0x000fe40000010059 */
[----:B------:R-:W-:Y:S02]  /*4650*/  FFMA.FTZ R88, R29, R24, R88 ;  /* 0x000000181d587223 */ /* 0x000fe40000010058 */
[----:B------:R-:W0:Y:S01]  /*4660*/  LDS.128 R24, [R6+0x70] ;  /* 0x0000700006187984 */ /* 0x000e220000000c00 */
[----:B------:R-:W-:Y:S01]  /*4670*/  IMAD.U32 R28, R30, 0x10000, RZ ;  /* 0x000100001e1c7824 */ /* 0x000fe200078e00ff */
[----:B------:R-:W-:-:S02]  /*4680*/  SHF.L.U32 R29, R82, 0x10, RZ ;  /* 0x00000010521d7819 */ /* 0x000fc400000006ff */
[----:B------:R-:W-:-:S03]  /*4690*/  PRMT R30, R30, 0x7632, R30 ;  /* 0x000076321e1e7816 */ /* 0x000fc6000000001e */
[----:B------:R-:W-:Y:S01]  /*46a0*/  FFMA.FTZ R83, R28, R29, R83 ;  /* 0x0000001d1c537223 */ /* 0x000fe20000010053 */
[----:B------:R-:W-:Y:S01]  /*46b0*/  PRMT R28, R82, 0x7632, R28 ;  /* 0x00007632521c7816 */ /* 0x000fe2000000001c */
[----:B------:R-:W-:-:S04]  /*46c0*/  IMAD.U32 R29, R30, 0x10000, RZ ;  /* 0x000100001e1d7824 */ /* 0x000fc800078e00ff */
[----:B------:R-:W-:-:S04]  /*46d0*/  IMAD.U32 R28, R28, 0x10000, RZ ;  /* 0x000100001c1c7824 */ /* 0x000fc800078e00ff */
[----:B------:R-:W-:Y:S01]  /*46e0*/  FFMA.FTZ R90, R29, R28, R90 ;  /* 0x0000001c1d5a7223 */ /* 0x000fe2000001005a */
[----:B------:R-:W-:Y:S02]  /*46f0*/  IMAD.U32 R28, R31, 0x10000, RZ ;  /* 0x000100001f1c7824 */ /* 0x000fe400078e00ff */
[----:B------:R-:W-:Y:S01]  /*4700*/  IMAD.U32 R29, R81, 0x10000, RZ ;  /* 0x00010000511d7824 */ /* 0x000fe200078e00ff */
[----:B------:R-:W-:-:S03]  /*4710*/  PRMT R31, R31, 0x7632, R31 ;  /* 0x000076321f1f7816 */ /* 0x000fc6000000001f */
[----:B------:R-:W-:Y:S01]  /*4720*/  FFMA.FTZ R89, R28, R29, R89 ;  /* 0x0000001d1c597223 */ /* 0x000fe20000010059 */
[----:B------:R-:W-:Y:S01]  /*4730*/  PRMT R28, R81, 0x7632, R28 ;  /* 0x00007632511c7816 */ /* 0x000fe2000000001c */
[----:B------:R-:W-:-:S04]  /*4740*/  IMAD.U32 R31, R31, 0x10000, RZ ;  /* 0x000100001f1f7824 */ /* 0x000fc800078e00ff */
[----:B------:R-:W-:Y:S02]  /*4750*/  IMAD.U32 R28, R28, 0x10000, RZ ;  /* 0x000100001c1c7824 */ /* 0x000fe400078e00ff */
[----:B------:R-:W-:Y:S02]  /*4760*/  IMAD.U32 R29, R84, 0x10000, RZ ;  /* 0x00010000541d7824 */ /* 0x000fe400078e00ff */
[----:B------:R-:W-:Y:S01]  /*4770*/  FFMA.FTZ R88, R31, R28, R88 ;  /* 0x0000001c1f587223 */ /* 0x000fe20000010058 */
[----:B0-----:R-:W-:Y:S01]  /*4780*/  SHF.L.U32 R28, R24, 0x10, RZ ;  /* 0x00000010181c7819 */ /* 0x001fe200000006ff */
[----:B------:R-:W-:Y:S01]  /*4790*/  IMAD.U32 R30, R80, 0x10000, RZ ;  /* 0x00010000501e7824 */ /* 0x000fe200078e00ff */
[----:B------:R-:W-:-:S03]  /*47a0*/  PRMT R24, R24, 0x7632, R24 ;  /* 0x0000763218187816 */ /* 0x000fc60000000018 */
[----:B------:R-:W-:Y:S01]  /*47b0*/  FFMA.FTZ R83, R28, R29, R83 ;  /* 0x0000001d1c537223 */ /* 0x000fe20000010053 */
[----:B------:R-:W-:Y:S01]  /*47c0*/  IMAD.U32 R28, R25, 0x10000, RZ ;  /* 0x00010000191c7824 */ /* 0x000fe200078e00ff */
[----:B------:R-:W-:Y:S01]  /*47d0*/  PRMT R84, R84, 0x7632, R84 ;  /* 0x0000763254547816 */ /* 0x000fe20000000054 */
[----:B------:R-:W-:Y:S01]  /*47e0*/  IMAD.U32 R29, R24, 0x10000, RZ ;  /* 0x00010000181d7824 */ /* 0x000fe200078e00ff */
[----:B------:R-:W-:Y:S01]  /*47f0*/  PRMT R31, R77, 0x7632, R31 ;  /* 0x000076324d1f7816 */ /* 0x000fe2000000001f */
[----:B------:R-:W-:Y:S01]  /*4800*/  FFMA.FTZ R89, R28, R30, R89 ;  /* 0x0000001e1c597223 */ /* 0x000fe20000010059 */
[----:B------:R-:W-:Y:S01]  /*4810*/  PRMT R28, R26, 0x7632, R28 ;  /* 0x000076321a1c7816 */ /* 0x000fe2000000001c */
[----:B------:R-:W-:Y:S01]  /*4820*/  IMAD.U32 R24, R84, 0x10000, RZ ;  /* 0x0001000054187824 */ /* 0x000fe200078e00ff */
[----:B------:R-:W-:Y:S01]  /*4830*/  PRMT R25, R25, 0x7632, R25 ;  /* 0x0000763219197816 */ /* 0x000fe20000000019 */
[----:B------:R-:W-:Y:S01]  /*4840*/  IMAD.U32 R30, R26, 0x10000, RZ ;  /* 0x000100001a1e7824 */ /* 0x000fe200078e00ff */
[----:B------:R-:W-:Y:S01]  /*4850*/  PRMT R26, R80, 0x7632, R26 ;  /* 0x00007632501a7816 */ /* 0x000fe2000000001a */
[----:B------:R-:W-:Y:S01]  /*4860*/  FFMA.FTZ R29, R29, R24, R90 ;  /* 0x000000181d1d7223 */ /* 0x000fe2000001005a */
[----:B------:R-:W-:Y:S01]  /*4870*/  SHF.L.U32 R28, R28, 0x10, RZ ;  /* 0x000000101c1c7819 */ /* 0x000fe200000006ff */
[----:B------:R-:W-:-:S02]  /*4880*/  IMAD.U32 R77, R77, 0x10000, RZ ;  /* 0x000100004d4d7824 */ /* 0x000fc400078e00ff */
[----:B------:R-:W-:Y:S01]  /*4890*/  IMAD.U32 R31, R31, 0x10000, RZ ;  /* 0x000100001f1f7824 */ /* 0x000fe200078e00ff */
[C---:B------:R-:W-:Y:S01]  /*48a0*/  PRMT R24, R27.reuse, 0x7632, R24 ;  /* 0x000076321b187816 */ /* 0x040fe20000000018 */
[----:B------:R-:W-:Y:S01]  /*48b0*/  IMAD.U32 R80, R27, 0x10000, RZ ;  /* 0x000100001b507824 */ /* 0x000fe200078e00ff */
[----:B------:R-:W-:Y:S01]  /*48c0*/  PRMT R27, R87, 0x7632, R27 ;  /* 0x00007632571b7816 */ /* 0x000fe2000000001b */
[----:B------:R-:W-:Y:S02]  /*48d0*/  IMAD.U32 R25, R25, 0x10000, RZ ;  /* 0x0001000019197824 */ /* 0x000fe400078e00ff */
[----:B------:R-:W-:Y:S01]  /*48e0*/  FFMA.FTZ R30, R30, R77, R83 ;  /* 0x0000004d1e1e7223 */ /* 0x000fe20000010053 */
[----:B------:R-:W-:Y:S02]  /*48f0*/  IMAD.U32 R26, R26, 0x10000, RZ ;  /* 0x000100001a1a7824 */ /* 0x000fe400078e00ff */
[----:B------:R-:W-:Y:S01]  /*4900*/  FFMA.FTZ R29, R28, R31, R29 ;  /* 0x0000001f1c1d7223 */ /* 0x000fe2000001001d */
[----:B------:R-:W-:Y:S01]  /*4910*/  IMAD.U32 R87, R87, 0x10000, RZ ;  /* 0x0001000057577824 */ /* 0x000fe200078e00ff */
[----:B------:R-:W-:Y:S01]  /*4920*/  SHF.L.U32 R24, R24, 0x10, RZ ;  /* 0x0000001018187819 */ /* 0x000fe200000006ff */
[----:B------:R-:W-:Y:S01]  /*4930*/  FFMA.FTZ R25, R25, R26, R88 ;  /* 0x0000001a19197223 */ /* 0x000fe20000010058 */
[----:B------:R-:W-:-:S02]  /*4940*/  IMAD.U32 R26, R27, 0x10000, RZ ;  /* 0x000100001b1a7824 */ /* 0x000fc400078e00ff */
[----:B------:R-:W-:Y:S01]  /*4950*/  FADD.FTZ R29, R30, R29 ;  /* 0x0000001d1e1d7221 */ /* 0x000fe20000010000 */
[----:B------:R-:W-:Y:S01]  /*4960*/  FFMA.FTZ R80, R80, R87, R89 ;  /* 0x0000005750507223 */ /* 0x000fe20000010059 */
[----:B------:R-:W-:-:S03]  /*4970*/  FFMA.FTZ R24, R24, R26, R25 ;  /* 0x0000001a18187223 */ /* 0x000fc60000010019 */
[----:B------:R-:W-:-:S04]  /*4980*/  FADD.FTZ R29, R80, R29 ;  /* 0x0000001d501d7221 */ /* 0x000fc80000010000 */
[----:B------:R-:W-:Y:S01]  /*4990*/  FADD.FTZ R24, R24, R29 ;  /* 0x0000001d18187221 */ /* 0x000fe20000010000 */
[----:B------:R-:W-:Y:S06]  /*49a0*/  BRA.DIV UR4, `(.L_x_19471) ;  /* 0x0000005204547947 */ /* 0x000fec000b800000 */
[----:B------:R0:W1:Y:S02]  /*49b0*/  SHFL.BFLY PT, R25, R24, 0x1, 0x1f ;  /* 0x0c201f0018197f89 */ /* 0x00006400000e0000 */
.L_x_19527:
[----:B------:R-:W-:Y:S01]  /*49c0*/  ISETP.NE.AND P0, PT, R66, RZ, PT ;  /* 0x000000ff4200720c */ /* 0x000fe20003f05270 */
[----:B------:R-:W-:Y:S02]  /*49d0*/  VIADD R73, R73, 0x4 ;  /* 0x0000000449497836 */ /* 0x000fe40000000000 */
[----:B-1----:R-:W-:Y:S01]  /*49e0*/  FADD.FTZ R25, R24, R25 ;  /* 0x0000001918197221 */ /* 0x002fe20000010000 */
[----:B------:R-:W-:Y:S02]  /*49f0*/  BSSY B1, `(.L_x_19472) ;  /* 0x000000a000017945 */ /* 0x000fe40003800000 */
[----:B------:R-:W-:Y:S01]  /*4a00*/  ISETP.GE.AND P1, PT, R73, R68, PT ;  /* 0x000000444900720c */ /* 0x000fe20003f26270 */
[----:B0-----:R-:W-:-:S06]  /*4a10*/  FMUL.FTZ R24, R25, UR15 ;  /* 0x0000000f19187c20 */ /* 0x001fcc0008410000 */
[----:B------:R-:W-:Y:S06]  /*4a20*/  @P0 BRA `(.L_x_19473) ;  /* 0x0000000000180947 */ /* 0x000fec0003800000 */
[----:B------:R-:W-:Y:S02]  /*4a30*/  I2FP.F32.S32 R25, R74 ;  /* 0x0000004a00197245 */ /* 0x000fe40000201400 */
[----:B------:R-:W-:-:S03]  /*4a40*/  ISETP.GE.AND P0, PT, R76, R69, PT ;  /* 0x000000454c00720c */ /* 0x000fc60003f06270 */
[----:B------:R-:W-:-:S05]  /*4a50*/  FFMA.FTZ R25, R25, R70, R24 ;  /* 0x0000004619197223 */ /* 0x000fca0000010018 */
[----:B------:R-:W-:-:S05]  /*4a60*/  FSEL R24, R25, RZ, !P0 ;  /* 0x000000ff19187208 */ /* 0x000fca0004000000 */
[----:B------:R0:W-:Y:S01]  /*4a70*/  STS [R75], R24 ;  /* 0x000000184b007388 */ /* 0x0001e20000000800 */
[----:B------:R-:W-:-:S07]  /*4a80*/  @!P0 FMNMX.FTZ R64, R64, R25, !PT ;  /* 0x0000001940408209 */ /* 0x000fce0007810000 */
.L_x_19473:
[----:B------:R-:W-:Y:S05]  /*4a90*/  BSYNC B1 ;  /* 0x0000000000017941 */ /* 0x000fea0003800000 */
.L_x_19472:
[----:B------:R-:W-:Y:S01]  /*4aa0*/  IADD3 R72, P0, R72, 0x10, RZ ;  /* 0x0000001048487810 */ /* 0x000fe20007f1e0ff */
[----:B0-----:R-:W-:Y:S02]  /*4ab0*/  VIADD R75, R75, 0x100 ;  /* 0x000001004b4b7836 */ /* 0x001fe40000000000 */
[----:B------:R-:W-:Y:S02]  /*4ac0*/  VIADD R76, R76, 0x40 ;  /* 0x000000404c4c7836 */ /* 0x000fe40000000000 */
[----:B------:R-:W-:Y:S02]  /*4ad0*/  VIADD R74, R74, 0x40 ;  /* 0x000000404a4a7836 */ /* 0x000fe40000000000 */
[----:B------:R-:W-:Y:S01]  /*4ae0*/  IMAD.X R71, RZ, RZ, R71, P0 ;  /* 0x000000ffff477224 */ /* 0x000fe200000e0647 */
[----:B------:R-:W-:Y:S06]  /*4af0*/  @!P1 BRA `(.L_x_19474) ;  /* 0xffffffe400a49947 */ /* 0x000fec000383ffff */
.L_x_19465:
[----:B------:R-:W-:Y:S05]  /*4b00*/  BSYNC B0 ;  /* 0x0000000000007941 */ /* 0x000fea0003800000 */
.L_x_19464:
[----:B------:R-:W-:Y:S01]  /*4b10*/  IADD3 R4, R69, 0xf, RZ ;  /* 0x0000000f45047810 */ /* 0x000fe20007ffe0ff */
[----:B------:R-:W-:Y:S01]  /*4b20*/  UMOV UR4, 0xffffffff ;  /* 0xffffffff00047882 */ /* 0x000fe20000000000 */
[----:B------:R-:W-:Y:S02]  /*4b30*/  SHF.R.S32.HI R3, RZ, 0x1f, R2 ;  /* 0x0000001fff037819 */ /* 0x000fe40000011402 */
[----:B------:R-:W-:Y:S02]  /*4b40*/  SHF.R.S32.HI R5, RZ, 0x1f, R4 ;  /* 0x0000001fff057819 */ /* 0x000fe40000011404 */
[----:B------:R-:W-:Y:S02]  /*4b50*/  LEA.HI R3, R3, R2, RZ, 0x5 ;  /* 0x0000000203037211 */ /* 0x000fe400078f28ff */
[----:B------:R-:W-:Y:S02]  /*4b60*/  LEA.HI R4, R5, R4, RZ, 0x4 ;  /* 0x0000000405047211 */ /* 0x000fe400078f20ff */
[----:B------:R-:W-:-:S02]  /*4b70*/  LOP3.LUT R5, R3, 0xffffffe0, RZ, 0xc0, !PT ;  /* 0xffffffe003057812 */ /* 0x000fc400078ec0ff */
[----:B------:R-:W-:Y:S02]  /*4b80*/  SHF.R.S32.HI R3, RZ, 0x5, R3 ;  /* 0x00000005ff037819 */ /* 0x000fe40000011403 */
[----:B------:R-:W-:Y:S01]  /*4b90*/  SHF.R.S32.HI R4, RZ, 0x4, R4 ;  /* 0x00000004ff047819 */ /* 0x000fe20000011404 */
[----:B------:R-:W-:Y:S01]  /*4ba0*/  IMAD.IADD R18, R2, 0x1, -R5 ;  /* 0x0000000102127824 */ /* 0x000fe200078e0a05 */
[----:B------:R-:W-:Y:S06]  /*4bb0*/  BRA.DIV UR4, `(.L_x_19475) ;  /* 0x0000004e04fc7947 */ /* 0x000fec000b800000 */
[----:B------:R-:W0:Y:S02]  /*4bc0*/  SHFL.BFLY PT, R5, R64, 0x10, 0x1f ;  /* 0x0e001f0040057f89 */ /* 0x000e2400000e0000 */
[----:B0-----:R-:W-:-:S05]  /*4bd0*/  FMNMX.FTZ R5, R5, R64, !PT ;  /* 0x0000004005057209 */ /* 0x001fca0007810000 */
[----:B------:R-:W0:Y:S02]  /*4be0*/  SHFL.BFLY PT, R6, R5, 0x8, 0x1f ;  /* 0x0d001f0005067f89 */ /* 0x000e2400000e0000 */
[----:B0-----:R-:W-:-:S05]  /*4bf0*/  FMNMX.FTZ R6, R5, R6, !PT ;  /* 0x0000000605067209 */ /* 0x001fca0007810000 */
[----:B------:R-:W0:Y:S02]  /*4c00*/  SHFL.BFLY PT, R7, R6, 0x4, 0x1f ;  /* 0x0c801f0006077f89 */ /* 0x000e2400000e0000 */
[----:B0-----:R-:W-:-:S05]  /*4c10*/  FMNMX.FTZ R8, R6, R7, !PT ;  /* 0x0000000706087209 */ /* 0x001fca0007810000 */
[----:B------:R0:W1:Y:S02]  /*4c20*/  SHFL.BFLY PT, R7, R8, 0x2, 0x1f ;  /* 0x0c401f0008077f89 */ /* 0x00006400000e0000 */
.L_x_19533:
        /* <DEDUP_REMOVED lines=11> */
[----:B-1----:R-:W-:Y:S01]  /*4ce0*/  HFMA2.MMA R7, -RZ, RZ, 0, 0 ;  /* 0x00000000ff077435 */ /* 0x002fe200000001ff */
[----:B------:R-:W-:-:S03]  /*4cf0*/  ISETP.GE.AND P1, PT, R2, R67, PT ;  /* 0x000000430200720c */ /* 0x000fc60003f26270 */
[----:B------:R-:W-:Y:S08]  /*4d00*/  BSSY B0, `(.L_x_19476) ;  /* 0x00000f7000007945 */ /* 0x000ff00003800000 */
[----:B------:R-:W1:Y:S01]  /*4d10*/  @!P0 S2R R6, SR_CgaCtaId ;  /* 0x0000000000068919 */ /* 0x000e620000008800 */
[----:B------:R-:W-:-:S05]  /*4d20*/  @!P0 MOV R5, 0x400 ;  /* 0x0000040000058802 */ /* 0x000fca0000000f00 */
[----:B------:R-:W-:-:S05]  /*4d30*/  @!P0 VIADD R5, R5, 0x100 ;  /* 0x0000010005058836 */ /* 0x000fca0000000000 */
[----:B-1----:R-:W-:Y:S01]  /*4d40*/  @!P0 LEA R5, R6, R5, 0x18 ;  /* 0x0000000506058211 */ /* 0x002fe200078ec0ff */
[----:B------:R-:W-:-:S04]  /*4d50*/  IMAD.MOV.U32 R6, RZ, RZ, -0x800001 ;  /* 0xff7fffffff067424 */ /* 0x000fc800078e00ff */
[----:B0-----:R-:W-:-:S05]  /*4d60*/  @!P0 IMAD R8, R18, 0x4, R5 ;  /* 0x0000000412088824 */ /* 0x001fca00078e0205 */
[----:B------:R-:W0:Y:S04]  /*4d70*/  @!P0 LDS R6, [R8] ;  /* 0x0000000008068984 */ /* 0x000e280000000800 */
        /* <DEDUP_REMOVED lines=30> */
.L_x_19480:
        /* <DEDUP_REMOVED lines=11> */
.L_x_19479:
[----:B------:R-:W-:Y:S05]  /*5010*/  BSYNC B1 ;  /* 0x0000000000017941 */ /* 0x000fea0003800000 */
.L_x_19478:
        /* <DEDUP_REMOVED lines=14> */
.L_x_19483:
        /* <DEDUP_REMOVED lines=100> */
.L_x_19482:
[----:B------:R-:W-:Y:S05]  /*5740*/  BSYNC B1 ;  /* 0x0000000000017941 */ /* 0x000fea0003800000 */
.L_x_19481:
        /* <DEDUP_REMOVED lines=55> */
.L_x_19485:
[----:B------:R-:W-:Y:S05]  /*5ac0*/  BSYNC B1 ;  /* 0x0000000000017941 */ /* 0x000fea0003800000 */
.L_x_19484:
        /* <DEDUP_REMOVED lines=26> */
.L_x_19477:
[----:B------:R-:W-:Y:S05]  /*5c70*/  BSYNC B0 ;  /* 0x0000000000007941 */ /* 0x000fea0003800000 */
.L_x_19476:
        /* <DEDUP_REMOVED lines=35> */
[----:B------:R-:W-:Y:S01]  /*5eb0*/  MOV R8, 0xffffffe0 ;  /* 0xffffffe000087802 */ /* 0x000fe20000000f00 */
[----:B------:R-:W-:Y:S04]  /*5ec0*/  BSSY B1, `(.L_x_19488) ;  /* 0x000001f000017945 */ /* 0x000fe80003800000 */
        /* <DEDUP_REMOVED lines=22> */
.L_x_19490:
        /* <DEDUP_REMOVED lines=8> */
.L_x_19489:
[----:B------:R-:W-:Y:S05]  /*60b0*/  BSYNC B1 ;  /* 0x0000000000017941 */ /* 0x000fea0003800000 */
.L_x_19488:
        /* <DEDUP_REMOVED lines=14> */
.L_x_19493:
        /* <DEDUP_REMOVED lines=52> */
.L_x_19492:
[----:B------:R-:W-:Y:S05]  /*64e0*/  BSYNC B1 ;  /* 0x0000000000017941 */ /* 0x000fea0003800000 */
.L_x_19491:
        /* <DEDUP_REMOVED lines=31> */
.L_x_19495:
[----:B------:R-:W-:Y:S05]  /*66e0*/  BSYNC B1 ;  /* 0x0000000000017941 */ /* 0x000fea0003800000 */
.L_x_19494:
        /* <DEDUP_REMOVED lines=14> */
.L_x_19487:
[----:B------:R-:W-:Y:S05]  /*67d0*/  BSYNC B0 ;  /* 0x0000000000007941 */ /* 0x000fea0003800000 */
.L_x_19486:
        /* <DEDUP_REMOVED lines=28> */
[----:B------:R-:W-:Y:S02]  /*69a0*/  IMAD.U32 R9, RZ, RZ, UR7 ;  /* 0x00000007ff097e24 */ /* 0x000fe4000f8e00ff */
[----:B------:R-:W-:-:S03]  /*69b0*/  IMAD.U32 R11, RZ, RZ, UR5 ;  /* 0x00000005ff0b7e24 */ /* 0x000fc6000f8e00ff */
[----:B------:R3:W-:Y:S04]  /*69c0*/  STG.E desc[UR10][R8.64], R5 ;  /* 0x0000000508007986 */ /* 0x0007e8000c10190a */
[----:B------:R3:W-:Y:S02]  /*69d0*/  STG.E desc[UR10][R10.64], R6 ;  /* 0x000000060a007986 */ /* 0x0007e4000c10190a */
.L_x_19497:
[----:B------:R-:W-:Y:S05]  /*69e0*/  BSYNC B0 ;  /* 0x0000000000007941 */ /* 0x000fea0003800000 */
.L_x_19496:
[----:B------:R-:W-:Y:S01]  /*69f0*/  ULDC UR8, c[0x0][0x26c] ;  /* 0x00009b0000087ab9 */ /* 0x000fe20000000800 */
[----:B------:R-:W-:Y:S04]  /*6a00*/  BSSY B0, `(.L_x_19498) ;  /* 0x000025d000007945 */ /* 0x000fe80003800000 */
[----:B------:R-:W-:Y:S05]  /*6a10*/  @!P1 BRA `(.L_x_19499) ;  /* 0x0000000000189947 */ /* 0x000fea0003800000 */
[----:B------:R-:W-:Y:S01]  /*6a20*/  IMAD.MOV.U32 R19, RZ, RZ, RZ ;  /* 0x000000ffff137224 */ /* 0x000fe200078e00ff */
[----:B------:R-:W-:Y:S02]  /*6a30*/  CS2R R20, SRZ ;  /* 0x0000000000147805 */ /* 0x000fe4000001ff00 */
[----:B------:R-:W-:Y:S02]  /*6a40*/  CS2R R22, SRZ ;  /* 0x0000000000167805 */ /* 0x000fe4000001ff00 */
[----:B------:R-:W-:Y:S01]  /*6a50*/  CS2R R24, SRZ ;  /* 0x0000000000187805 */ /* 0x000fe2000001ff00 */
[----:B------:R-:W-:Y:S01]  /*6a60*/  IMAD.MOV.U32 R0, RZ, RZ, RZ ;  /* 0x000000ffff007224 */ /* 0x000fe200078e00ff */
[----:B------:R-:W-:Y:S06]  /*6a70*/  BRA `(.L_x_19500) ;  /* 0x0000002400547947 */ /* 0x000fec0003800000 */
.L_x_19499:
[----:B------:R-:W4:Y:S01]  /*6a80*/  S2UR UR4, SR_CTAID.Y ;  /* 0x00000000000479c3 */ /* 0x000f220000002600 */
[----:B---3--:R-:W3:Y:S01]  /*6a90*/  S2R R9, SR_CTAID.Z ;  /* 0x0000000000097919 */ /* 0x008ee20000002700 */
[----:B0-----:R-:W-:Y:S01]  /*6aa0*/  LEA.HI R5, R18, R18, RZ, 0x1 ;  /* 0x0000001212057211 */ /* 0x001fe200078f08ff */
[----:B------:R-:W-:Y:S01]  /*6ab0*/  ULDC.64 UR6, c[0x0][0x248] ;  /* 0x0000920000067ab9 */ /* 0x000fe20000000a00 */
[----:B-1----:R-:W-:Y:S01]  /*6ac0*/  SHF.R.S32.HI R8, RZ, 0x1f, R65 ;  /* 0x0000001fff087819 */ /* 0x002fe20000011441 */
[----:B------:R-:W-:Y:S01]  /*6ad0*/  IMAD.MOV.U32 R19, RZ, RZ, RZ ;  /* 0x000000ffff137224 */ /* 0x000fe200078e00ff */
[C---:B------:R-:W-:Y:S01]  /*6ae0*/  LOP3.LUT R7, R5.reuse, 0xfffffffe, RZ, 0xc0, !PT ;  /* 0xfffffffe05077812 */ /* 0x040fe200078ec0ff */
[----:B------:R-:W-:Y:S01]  /*6af0*/  IMAD.SHL.U32 R5, R5, 0x8, RZ ;  /* 0x0000000805057824 */ /* 0x000fe200078e00ff */
[----:B------:R-:W4:Y:S01]  /*6b00*/  LDC R6, c[0x0][0x258] ;  /* 0x00009600ff067b82 */ /* 0x000f220000000800 */
[----:B------:R-:W-:Y:S02]  /*6b10*/  IADD3 R28, -R3, -0x1, R4 ;  /* 0xffffffff031c7810 */ /* 0x000fe40007ffe104 */
[----:B------:R-:W-:-:S02]  /*6b20*/  CS2R R20, SRZ ;  /* 0x0000000000147805 */ /* 0x000fc4000001ff00 */
[----:B------:R-:W-:Y:S02]  /*6b30*/  CS2R R22, SRZ ;  /* 0x0000000000167805 */ /* 0x000fe4000001ff00 */
[----:B------:R-:W-:Y:S02]  /*6b40*/  LOP3.LUT R5, R5, 0xfffffff0, RZ, 0xc0, !PT ;  /* 0xfffffff005057812 */ /* 0x000fe400078ec0ff */
[----:B------:R-:W-:Y:S01]  /*6b50*/  CS2R R24, SRZ ;  /* 0x0000000000187805 */ /* 0x000fe2000001ff00 */
[----:B------:R-:W0:Y:S08]  /*6b60*/  S2UR UR5, SR_CgaCtaId ;  /* 0x00000000000579c3 */ /* 0x000e300000008800 */
[----:B------:R-:W1:Y:S01]  /*6b70*/  LDC R30, c[0x0][0x26c] ;  /* 0x00009b00ff1e7b82 */ /* 0x000e620000000800 */
[----:B----4-:R-:W-:Y:S01]  /*6b80*/  IMAD R10, R6, UR4, RZ ;  /* 0x00000004060a7c24 */ /* 0x010fe2000f8e02ff */
[----:B------:R-:W-:Y:S01]  /*6b90*/  IADD3 R6, R18, -R7, RZ ;  /* 0x8000000712067210 */ /* 0x000fe20007ffe0ff */
[----:B------:R-:W-:Y:S01]  /*6ba0*/  UMOV UR4, 0x400 ;  /* 0x0000040000047882 */ /* 0x000fe20000000000 */
[----:B---3--:R-:W-:Y:S01]  /*6bb0*/  IMAD R28, R9, -0x20, R28 ;  /* 0xffffffe0091c7824 */ /* 0x008fe200078e021c */
[----:B------:R-:W-:Y:S01]  /*6bc0*/  UIADD3 UR4, UR4, 0x120, URZ ;  /* 0x0000012004047890 */ /* 0x000fe2000fffe03f */
[----:B------:R-:W-:Y:S01]  /*6bd0*/  IADD3 R29, P0, R10, R65, RZ ;  /* 0x000000410a1d7210 */ /* 0x000fe20007f1e0ff */
[----:B------:R-:W-:Y:S01]  /*6be0*/  IMAD.SHL.U32 R4, R6, 0x8, RZ ;  /* 0x0000000806047824 */ /* 0x000fe200078e00ff */
[C---:B------:R-:W-:Y:S01]  /*6bf0*/  LEA R31, R3.reuse, R6, 0x1 ;  /* 0x00000006031f7211 */ /* 0x040fe200078e08ff */
[----:B0-----:R-:W-:Y:S01]  /*6c00*/  ULEA UR4, UR5, UR4, 0x18 ;  /* 0x0000000405047291 */ /* 0x001fe2000f8ec03f */
[----:B------:R-:W-:Y:S01]  /*6c10*/  LEA.HI.X.SX32 R8, R10, R8, 0x1, P0 ;  /* 0x000000080a087211 */ /* 0x000fe200000f0eff */
[----:B------:R-:W-:Y:S01]  /*6c20*/  IMAD R7, R3, 0x10, R4 ;  /* 0x0000001003077824 */ /* 0x000fe200078e0204 */
[----:B------:R-:W-:Y:S01]  /*6c30*/  LEA R26, P0, R29, UR6, 0x2 ;  /* 0x000000061d1a7c11 */ /* 0x000fe2000f8010ff */
[----:B------:R-:W-:Y:S01]  /*6c40*/  ULDC UR6, c[0x0][0x270] ;  /* 0x00009c0000067ab9 */ /* 0x000fe20000000800 */
[----:B------:R-:W-:Y:S01]  /*6c50*/  IMAD.IADD R27, R4, 0x1, R5 ;  /* 0x00000001041b7824 */ /* 0x000fe200078e0205 */
[----:B------:R-:W-:Y:S01]  /*6c60*/  LEA R31, R31, UR4, 0x5 ;  /* 0x000000041f1f7c11 */ /* 0x000fe2000f8e28ff */
[----:B------:R-:W-:Y:S01]  /*6c70*/  IMAD R12, R0, UR6, RZ ;  /* 0x00000006000c7c24 */ /* 0x000fe2000f8e02ff */
[----:B------:R-:W-:Y:S01]  /*6c80*/  LEA.HI.X R29, R29, UR7, R8, 0x2, P0 ;  /* 0x000000071d1d7c11 */ /* 0x000fe200080f1408 */
[----:B------:R-:W-:Y:S01]  /*6c90*/  IMAD R7, R9, 0x200, R7 ;  /* 0x0000020009077824 */ /* 0x000fe200078e0207 */
[----:B-1----:R-:W-:Y:S01]  /*6ca0*/  SHF.R.S32.HI R30, RZ, 0x1f, R30 ;  /* 0x0000001fff1e7819 */ /* 0x002fe2000001141e */
[----:B------:R-:W-:Y:S01]  /*6cb0*/  IMAD.MOV.U32 R0, RZ, RZ, RZ ;  /* 0x000000ffff007224 */ /* 0x000fe200078e00ff */
[----:B------:R-:W-:Y:S01]  /*6cc0*/  SHF.R.S32.HI R13, RZ, 0x1f, R12 ;  /* 0x0000001fff0d7819 */ /* 0x000fe2000001140c */
[----:B------:R-:W-:Y:S01]  /*6cd0*/  VIADD R31, R31, 0x10 ;  /* 0x000000101f1f7836 */ /* 0x000fe20000000000 */
[C---:B--2---:R-:W-:Y:S01]  /*6ce0*/  IADD3 R36, R27.reuse, 0x600, RZ ;  /* 0x000006001b247810 */ /* 0x044fe20007ffe0ff */
[----:B------:R-:W-:-:S02]  /*6cf0*/  VIADD R32, R27, 0x200 ;  /* 0x000002001b207836 */ /* 0x000fc40000000000 */
[C---:B------:R-:W-:Y:S02]  /*6d00*/  VIADD R33, R27.reuse, 0x300 ;  /* 0x000003001b217836 */ /* 0x040fe40000000000 */
[C---:B------:R-:W-:Y:S02]  /*6d10*/  VIADD R34, R27.reuse, 0x400 ;  /* 0x000004001b227836 */ /* 0x040fe40000000000 */
[C---:B------:R-:W-:Y:S02]  /*6d20*/  VIADD R35, R27.reuse, 0x500 ;  /* 0x000005001b237836 */ /* 0x040fe40000000000 */
[----:B------:R-:W-:Y:S02]  /*6d30*/  VIADD R37, R27, 0x700 ;  /* 0x000007001b257836 */ /* 0x000fe40000000000 */
[----:B------:R-:W-:-:S07]  /*6d40*/  VIADD R38, R7, 0x7 ;  /* 0x0000000707267836 */ /* 0x000fce0000000000 */
.L_x_19517:
[----:B------:R-:W-:Y:S01]  /*6d50*/  IMAD.MOV.U32 R5, RZ, RZ, R29 ;  /* 0x000000ffff057224 */ /* 0x000fe200078e001d */
[----:B------:R-:W0:Y:S01]  /*6d60*/  LDC.64 R16, c[0x0][0x238] ;  /* 0x00008e00ff107b82 */ /* 0x000e220000000a00 */
[----:B------:R-:W-:-:S05]  /*6d70*/  IMAD.MOV.U32 R4, RZ, RZ, R26 ;  /* 0x000000ffff047224 */ /* 0x000fca00078e001a */
[----:B------:R-:W2:Y:S02]  /*6d80*/  LDG.E.CONSTANT R5, desc[UR10][R4.64] ;  /* 0x0000000a04057981 */ /* 0x000ea4000c1e9900 */
        /* <DEDUP_REMOVED lines=14> */
[----:B-----5:R-:W5:Y:S01]  /*6e70*/  LDG.E.CONSTANT R66, desc[UR10][R14.64+0x200] ;  /* 0x0002000a0e427981 */ /* 0x020f62000c1e9900 */
[----:B------:R-:W-:Y:S02]  /*6e80*/  LEA.HI.X.SX32 R8, R33, R48, 0x1, P3 ;  /* 0x0000003021087211 */ /* 0x000fe400018f0eff */
[-C--:B------:R-:W-:Y:S01]  /*6e90*/  IADD3 R7, P1, R34, R6.reuse, RZ ;  /* 0x0000000622077210 */ /* 0x080fe20007f3e0ff */
[----:B------:R-:W5:Y:S01]  /*6ea0*/  LDG.E.CONSTANT R67, desc[UR10][R14.64+0x204] ;  /* 0x0002040a0e437981 */ /* 0x000f62000c1e9900 */
[----:B------:R-:W-:-:S02]  /*6eb0*/  IADD3 R5, P0, R35, R6, RZ ;  /* 0x0000000623057210 */ /* 0x000fc40007f1e0ff */
[-C--:B------:R-:W-:Y:S01]  /*6ec0*/  IADD3 R9, P3, R36, R6.reuse, RZ ;  /* 0x0000000624097210 */ /* 0x080fe20007f7e0ff */
[----:B------:R-:W5:Y:S01]  /*6ed0*/  LDG.E.CONSTANT R63, desc[UR10][R14.64+0x208] ;  /* 0x0002080a0e3f7981 */ /* 0x000f62000c1e9900 */
[----:B------:R-:W-:Y:S02]  /*6ee0*/  IADD3 R39, P2, R37, R6, RZ ;  /* 0x0000000625277210 */ /* 0x000fe40007f5e0ff */
[-C--:B------:R-:W-:Y:S01]  /*6ef0*/  LEA.HI.X R55, R11, R17.reuse, R40, 0x1, P4 ;  /* 0x000000110b377211 */ /* 0x080fe200020f0c28 */
[----:B------:R-:W5:Y:S01]  /*6f00*/  LDG.E.CONSTANT R64, desc[UR10][R14.64+0x20c] ;  /* 0x00020c0a0e407981 */ /* 0x000f62000c1e9900 */
[----:B------:R-:W-:Y:S02]  /*6f10*/  LEA.HI.X R11, R4, R17, R8, 0x1, P5 ;  /* 0x00000011040b7211 */ /* 0x000fe400028f0c08 */
[-C--:B------:R-:W-:Y:S01]  /*6f20*/  LEA R6, P6, R7, R16.reuse, 0x1 ;  /* 0x0000001007067211 */ /* 0x080fe200078c08ff */
[----:B------:R-:W5:Y:S01]  /*6f30*/  LDG.E.CONSTANT R73, desc[UR10][R14.64] ;  /* 0x0000000a0e497981 */ /* 0x000f62000c1e9900 */
[----:B------:R-:W-:-:S02]  /*6f40*/  LEA R4, P5, R5, R16, 0x1 ;  /* 0x0000001005047211 */ /* 0x000fc400078a08ff */
[----:B------:R-:W-:Y:S01]  /*6f50*/  LEA R8, P4, R9, R16, 0x1 ;  /* 0x0000001009087211 */ /* 0x000fe200078808ff */
[----:B------:R-:W5:Y:S01]  /*6f60*/  LDG.E.CONSTANT R72, desc[UR10][R14.64+0x4] ;  /* 0x0000040a0e487981 */ /* 0x000f62000c1e9900 */
[-C--:B------:R-:W-:Y:S02]  /*6f70*/  LEA.HI.X.SX32 R46, R34, R48.reuse, 0x1, P1 ;  /* 0x00000030222e7211 */ /* 0x080fe400008f0eff */
[-C--:B------:R-:W-:Y:S01]  /*6f80*/  LEA.HI.X.SX32 R44, R35, R48.reuse, 0x1, P0 ;  /* 0x00000030232c7211 */ /* 0x080fe200000f0eff */
[----:B------:R-:W5:Y:S01]  /*6f90*/  LDG.E.CONSTANT R71, desc[UR10][R14.64+0x8] ;  /* 0x0000080a0e477981 */ /* 0x000f62000c1e9900 */
[----:B------:R-:W-:Y:S02]  /*6fa0*/  LEA.HI.X.SX32 R42, R36, R48, 0x1, P3 ;  /* 0x00000030242a7211 */ /* 0x000fe400018f0eff */
[----:B------:R-:W-:Y:S01]  /*6fb0*/  LEA R16, P1, R39, R16, 0x1 ;  /* 0x0000001027107211 */ /* 0x000fe200078208ff */
[----:B------:R-:W5:Y:S01]  /*6fc0*/  LDG.E.CONSTANT R70, desc[UR10][R14.64+0xc] ;  /* 0x00000c0a0e467981 */ /* 0x000f62000c1e9900 */
        /* <DEDUP_REMOVED lines=29> */
[----:B0-----:R-:W0:Y:S04]  /*71a0*/  LDS.128 R4, [R31+-0x10] ;  /* 0xfffff0001f047984 */ /* 0x001e280000000c00 */
[----:B-1----:R-:W1:Y:S01]  /*71b0*/  LDS.128 R8, [R31] ;  /* 0x000000001f087984 */ /* 0x002e620000000c00 */
[----:B------:R-:W-:Y:S01]  /*71c0*/  ISETP.NE.AND P0, PT, R28, RZ, PT ;  /* 0x000000ff1c00720c */ /* 0x000fe20003f05270 */
[----:B------:R-:W-:Y:S01]  /*71d0*/  BSSY B1, `(.L_x_19501) ;  /* 0x0000024000017945 */ /* 0x000fe20003800000 */
[----:B0-----:R-:W-:-:S02]  /*71e0*/  F2FP.BF16.F32.PACK_AB R4, R5, R4 ;  /* 0x000000040504723e */ /* 0x001fc400000010ff */
[----:B------:R-:W-:Y:S02]  /*71f0*/  F2FP.BF16.F32.PACK_AB R5, R7, R6 ;  /* 0x000000060705723e */ /* 0x000fe400000010ff */
[----:B-1----:R-:W-:Y:S02]  /*7200*/  F2FP.BF16.F32.PACK_AB R9, R9, R8 ;  /* 0x000000080909723e */ /* 0x002fe400000010ff */
        /* <DEDUP_REMOVED lines=32> */
.L_x_19502:
[----:B------:R-:W-:Y:S05]  /*7410*/  BSYNC B1 ;  /* 0x0000000000017941 */ /* 0x000fea0003800000 */
.L_x_19501:
[----:B-----5:R-:W-:Y:S01]  /*7420*/  HFMA2.MMA.BF16_V2 R10, R5, R72, -RZ ;  /* 0x00000048050a7235 */ /* 0x020fe200003000ff */
[----:B------:R-:W-:Y:S01]  /*7430*/  MOV R7, R11 ;  /* 0x0000000b00077202 */ /* 0x000fe20000000f00 */
[--C-:B------:R-:W-:Y:S02]  /*7440*/  IMAD.MOV.U32 R6, RZ, RZ, R9.reuse ;  /* 0x000000ffff067224 */ /* 0x100fe400078e0009 */
[----:B------:R-:W-:Y:S01]  /*7450*/  HMUL2.BF16_V2 R8, R4, R73 ;  /* 0x0000004904087232 */ /* 0x000fe20000200000 */
[----:B------:R-:W-:Y:S02]  /*7460*/  BSSY B1, `(.L_x_19503) ;  /* 0x0000034000017945 */ /* 0x000fe40003800000 */
[----:B------:R-:W-:Y:S01]  /*7470*/  HFMA2.MMA.BF16_V2 R16, R7, R70, -RZ ;  /* 0x0000004607107235 */ /* 0x000fe200003000ff */
[----:B------:R-:W-:Y:S01]  /*7480*/  HMUL2.BF16_V2 R14, R6, R71 ;  /* 0x00000047060e7232 */ /* 0x000fe20000200000 */
[C---:B------:R-:W-:Y:S01]  /*7490*/  PRMT R9, R8.reuse, 0x7632, R9 ;  /* 0x0000763208097816 */ /* 0x040fe20000000009 */
[----:B------:R-:W-:Y:S01]  /*74a0*/  IMAD.U32 R17, R8, 0x10000, RZ ;  /* 0x0001000008117824 */ /* 0x000fe200078e00ff */
[C---:B------:R-:W-:Y:S01]  /*74b0*/  PRMT R11, R10.reuse, 0x7632, R11 ;  /* 0x000076320a0b7816 */ /* 0x040fe2000000000b */
[----:B------:R-:W-:Y:S01]  /*74c0*/  IMAD.U32 R10, R10, 0x10000, RZ ;  /* 0x000100000a0a7824 */ /* 0x000fe200078e00ff */
[----:B------:R-:W-:Y:S01]  /*74d0*/  PRMT R15, R14, 0x7632, R15 ;  /* 0x000076320e0f7816 */ /* 0x000fe2000000000f */
[----:B------:R-:W-:-:S02]  /*74e0*/  IMAD.U32 R70, R9, 0x10000, RZ ;  /* 0x0001000009467824 */ /* 0x000fc400078e00ff */
[----:B------:R-:W-:Y:S01]  /*74f0*/  IMAD.U32 R11, R11, 0x10000, RZ ;  /* 0x000100000b0b7824 */ /* 0x000fe200078e00ff */
[----:B------:R-:W-:Y:S01]  /*7500*/  PRMT R8, R16, 0x7632, R8 ;  /* 0x0000763210087816 */ /* 0x000fe20000000008 */
[----:B------:R-:W-:Y:S02]  /*7510*/  IMAD.U32 R14, R14, 0x10000, RZ ;  /* 0x000100000e0e7824 */ /* 0x000fe400078e00ff */
[----:B------:R-:W-:Y:S01]  /*7520*/  FADD.FTZ R17, R17, R70 ;  /* 0x0000004611117221 */ /* 0x000fe20000010000 */
[----:B------:R-:W-:Y:S02]  /*7530*/  IMAD.U32 R15, R15, 0x10000, RZ ;  /* 0x000100000f0f7824 */ /* 0x000fe400078e00ff */
[----:B------:R-:W-:Y:S01]  /*7540*/  FADD.FTZ R10, R10, R11 ;  /* 0x0000000b0a0a7221 */ /* 0x000fe20000010000 */
[----:B------:R-:W-:Y:S01]  /*7550*/  SHF.L.U32 R16, R16, 0x10, RZ ;  /* 0x0000001010107819 */ /* 0x000fe200000006ff */
[----:B------:R-:W-:Y:S02]  /*7560*/  IMAD.U32 R9, R8, 0x10000, RZ ;  /* 0x0001000008097824 */ /* 0x000fe400078e00ff */
        /* <DEDUP_REMOVED lines=35> */
.L_x_19504:
[----:B------:R-:W-:Y:S05]  /*77a0*/  BSYNC B1 ;  /* 0x0000000000017941 */ /* 0x000fea0003800000 */
.L_x_19503:
        /* <DEDUP_REMOVED lines=40> */
.L_x_19506:
[----:B------:R-:W-:Y:S05]  /*7a30*/  BSYNC B1 ;  /* 0x0000000000017941 */ /* 0x000fea0003800000 */
.L_x_19505:
[----:B------:R-:W-:Y:S01]  /*7a40*/  HFMA2.MMA.BF16_V2 R39, R4, R39, -RZ ;  /* 0x0000002704277235 */ /* 0x000fe200003000ff */
[----:B------:R-:W-:Y:S01]  /*7a50*/  IMAD.U32 R9, R9, 0x10000, RZ ;  /* 0x0001000009097824 */ /* 0x000fe200078e00ff */
[----:B------:R-:W-:Y:S01]  /*7a60*/  SHF.L.U32 R16, R16, 0x10, RZ ;  /* 0x0000001010107819 */ /* 0x000fe200000006ff */
[----:B------:R-:W-:Y:S02]  /*7a70*/  IMAD.U32 R10, R10, 0x10000, RZ ;  /* 0x000100000a0a7824 */ /* 0x000fe400078e00ff */
[----:B------:R-:W-:Y:S02]  /*7a80*/  HMUL2.BF16_V2 R40, R5, R40 ;  /* 0x0000002805287232 */ /* 0x000fe40000200000 */
[----:B------:R-:W-:Y:S01]  /*7a90*/  IMAD.U32 R11, R11, 0x10000, RZ ;  /* 0x000100000b0b7824 */ /* 0x000fe200078e00ff */
[----:B------:R-:W-:Y:S01]  /*7aa0*/  BSSY B1, `(.L_x_19507) ;  /* 0x0000045000017945 */ /* 0x000fe20003800000 */
[----:B------:R-:W-:Y:S02]  /*7ab0*/  IMAD.U32 R14, R14, 0x10000, RZ ;  /* 0x000100000e0e7824 */ /* 0x000fe400078e00ff */
[--C-:B------:R-:W-:Y:S01]  /*7ac0*/  FADD.FTZ R9, R9, R10.reuse ;  /* 0x0000000a09097221 */ /* 0x100fe20000010000 */
[----:B------:R-:W-:Y:S01]  /*7ad0*/  IMAD.U32 R15, R15, 0x10000, RZ ;  /* 0x000100000f0f7824 */ /* 0x000fe200078e00ff */
[----:B------:R-:W-:Y:S01]  /*7ae0*/  PRMT R10, R39, 0x7610, R10 ;  /* 0x00007610270a7816 */ /* 0x000fe2000000000a */
[----:B------:R-:W-:Y:S01]  /*7af0*/  FADD.FTZ R14, R11, R14 ;  /* 0x0000000e0b0e7221 */ /* 0x000fe20000010000 */
[----:B------:R-:W-:Y:S01]  /*7b00*/  PRMT R11, R39, 0x7632, R11 ;  /* 0x00007632270b7816 */ /* 0x000fe2000000000b */
[--C-:B------:R-:W-:Y:S01]  /*7b10*/  FADD.FTZ R15, R15, R16.reuse ;  /* 0x000000100f0f7221 */ /* 0x100fe20000010000 */
[----:B------:R-:W-:Y:S01]  /*7b20*/  PRMT R16, R40, 0x7610, R16 ;  /* 0x0000761028107816 */ /* 0x000fe20000000010 */
[----:B------:R-:W-:Y:S01]  /*7b30*/  IMAD.U32 R10, R10, 0x10000, RZ ;  /* 0x000100000a0a7824 */ /* 0x000fe200078e00ff */
[----:B------:R-:W-:Y:S01]  /*7b40*/  PRMT R17, R40, 0x7632, R17 ;  /* 0x0000763228117816 */ /* 0x000fe20000000011 */
[----:B------:R-:W-:-:S02]  /*7b50*/  IMAD.U32 R11, R11, 0x10000, RZ ;  /* 0x000100000b0b7824 */ /* 0x000fc400078e00ff */
[----:B------:R-:W-:Y:S01]  /*7b60*/  FADD.FTZ R14, R9, R14 ;  /* 0x0000000e090e7221 */ /* 0x000fe20000010000 */
[----:B------:R-:W-:Y:S01]  /*7b70*/  IMAD.U32 R16, R16, 0x10000, RZ ;  /* 0x0001000010107824 */ /* 0x000fe200078e00ff */
[C---:B------:R-:W-:Y:S01]  /*7b80*/  HFMA2.MMA.BF16_V2 R9, R7.reuse, R64, -RZ ;  /* 0x0000004007097235 */ /* 0x040fe200003000ff */
[----:B------:R-:W-:Y:S02]  /*7b90*/  IMAD.U32 R17, R17, 0x10000, RZ ;  /* 0x0001000011117824 */ /* 0x000fe400078e00ff */
[----:B------:R-:W-:Y:S01]  /*7ba0*/  FADD.FTZ R40, R10, R11 ;  /* 0x0000000b0a287221 */ /* 0x000fe20000010000 */
[----:B------:R-:W-:Y:S02]  /*7bb0*/  HMUL2.BF16_V2 R11, R6, R41 ;  /* 0x00000029060b7232 */ /* 0x000fe40000200000 */
[----:B------:R-:W-:Y:S01]  /*7bc0*/  FADD.FTZ R14, R14, R15 ;  /* 0x0000000f0e0e7221 */ /* 0x000fe20000010000 */
[----:B------:R-:W-:Y:S01]  /*7bd0*/  FADD.FTZ R41, R16, R17 ;  /* 0x0000001110297221 */ /* 0x000fe20000010000 */
[----:B------:R-:W-:Y:S01]  /*7be0*/  HFMA2.MMA.BF16_V2 R17, R7, R42, -RZ ;  /* 0x0000002a07117235 */ /* 0x000fe200003000ff */
[----:B------:R-:W-:Y:S01]  /*7bf0*/  FADD.FTZ R25, R8, R25 ;  /* 0x0000001908197221 */ /* 0x000fe20000010000 */
[C---:B------:R-:W-:Y:S01]  /*7c00*/  PRMT R16, R11.reuse, 0x7632, R16 ;  /* 0x000076320b107816 */ /* 0x040fe20000000010 */
[----:B------:R-:W-:Y:S01]  /*7c10*/  IMAD.U32 R11, R11, 0x10000, RZ ;  /* 0x000100000b0b7824 */ /* 0x000fe200078e00ff */
[C---:B------:R-:W-:Y:S01]  /*7c20*/  PRMT R10, R9.reuse, 0x7632, R10 ;  /* 0x00007632090a7816 */ /* 0x040fe2000000000a */
        /* <DEDUP_REMOVED lines=8> */
[----:B------:R-:W-:Y:S02]  /*7cb0*/  IMAD.U32 R42, R39, 0x10000, RZ ;  /* 0x00010000272a7824 */ /* 0x000fe400078e00ff */
[----:B------:R-:W-:Y:S01]  /*7cc0*/  FADD.FTZ R11, R40, R11 ;  /* 0x0000000b280b7221 */ /* 0x000fe20000010000 */
[----:B------:R-:W-:Y:S01]  /*7cd0*/  FADD.FTZ R9, R14, R9 ;  /* 0x000000090e097221 */ /* 0x000fe20000010000 */
[----:B------:R-:W-:-:S04]  /*7ce0*/  FADD.FTZ R42, R17, R42 ;  /* 0x0000002a112a7221 */ /* 0x000fc80000010000 */
[----:B------:R-:W-:Y:S01]  /*7cf0*/  FADD.FTZ R11, R11, R42 ;  /* 0x0000002a0b0b7221 */ /* 0x000fe20000010000 */
        /* <DEDUP_REMOVED lines=31> */
.L_x_19508:
[----:B------:R-:W-:Y:S05]  /*7ef0*/  BSYNC B1 ;  /* 0x0000000000017941 */ /* 0x000fea0003800000 */
.L_x_19507:
        /* <DEDUP_REMOVED lines=55> */
.L_x_19510:
[----:B------:R-:W-:Y:S05]  /*8270*/  BSYNC B1 ;  /* 0x0000000000017941 */ /* 0x000fea0003800000 */
.L_x_19509:
        /* <DEDUP_REMOVED lines=39> */
[-C--:B------:R-:W-:Y:S01]  /*84f0*/  ISETP.GE.AND P4, PT, R16, R69.reuse, PT ;  /* 0x000000451000720c */ /* 0x080fe20003f86270 */
[----:B------:R-:W-:Y:S01]  /*8500*/  VIADD R16, R38, 0xfffffffa ;  /* 0xfffffffa26107836 */ /* 0x000fe20000000000 */
        /* <DEDUP_REMOVED lines=15> */
.L_x_19512:
[----:B------:R-:W-:Y:S05]  /*8600*/  BSYNC B1 ;  /* 0x0000000000017941 */ /* 0x000fea0003800000 */
.L_x_19511:
        /* <DEDUP_REMOVED lines=41> */
.L_x_19514:
[----:B------:R-:W-:Y:S05]  /*88a0*/  BSYNC B1 ;  /* 0x0000000000017941 */ /* 0x000fea0003800000 */
.L_x_19513:
        /* <DEDUP_REMOVED lines=10> */
[----:B------:R-:W-:Y:S01]  /*8950*/  FADD.FTZ R17, R16, R17 ;  /* 0x0000001110117221 */ /* 0x000fe20000010000 */
[----:B------:R-:W-:Y:S01]  /*8960*/  IMAD.U32 R40, R40, 0x10000, RZ ;  /* 0x0001000028287824 */ /* 0x000fe200078e00ff */
[----:B------:R-:W-:Y:S01]  /*8970*/  PRMT R15, R55, 0x7610, R15 ;  /* 0x00007610370f7816 */ /* 0x000fe2000000000f */
        /* <DEDUP_REMOVED lines=14> */
[----:B------:R-:W-:Y:S01]  /*8a60*/  FADD.FTZ R17, R17, R40 ;  /* 0x0000002811117221 */ /* 0x000fe20000010000 */
[----:B------:R-:W-:Y:S01]  /*8a70*/  BSSY B1, `(.L_x_19515) ;  /* 0x0000034000017945 */ /* 0x000fe20003800000 */
[----:B------:R-:W-:Y:S01]  /*8a80*/  FADD.FTZ R23, R8, R23 ;  /* 0x0000001708177221 */ /* 0x000fe20000010000 */
[C---:B------:R-:W-:Y:S01]  /*8a90*/  PRMT R39, R16.reuse, 0x7632, R39 ;  /* 0x0000763210277816 */ /* 0x040fe20000000027 */
[----:B------:R-:W-:Y:S01]  /*8aa0*/  IMAD.U32 R16, R16, 0x10000, RZ ;  /* 0x0001000010107824 */ /* 0x000fe200078e00ff */
[C---:B------:R-:W-:Y:S01]  /*8ab0*/  PRMT R15, R14.reuse, 0x7632, R15 ;  /* 0x000076320e0f7816 */ /* 0x040fe2000000000f */
[----:B------:R-:W-:Y:S01]  /*8ac0*/  IMAD.U32 R14, R14, 0x10000, RZ ;  /* 0x000100000e0e7824 */ /* 0x000fe200078e00ff */
[----:B------:R-:W-:Y:S01]  /*8ad0*/  PRMT R42, R41, 0x7632, R42 ;  /* 0x00007632292a7816 */ /* 0x000fe2000000002a */
[----:B------:R-:W-:-:S02]  /*8ae0*/  IMAD.U32 R39, R39, 0x10000, RZ ;  /* 0x0001000027277824 */ /* 0x000fc400078e00ff */
[----:B------:R-:W-:Y:S01]  /*8af0*/  FADD.FTZ R43, R43, R44 ;  /* 0x0000002c2b2b7221 */ /* 0x000fe20000010000 */
[----:B------:R-:W-:Y:S01]  /*8b00*/  IMAD.U32 R15, R15, 0x10000, RZ ;  /* 0x000100000f0f7824 */ /* 0x000fe200078e00ff */
[----:B------:R-:W-:Y:S01]  /*8b10*/  SHF.L.U32 R42, R42, 0x10, RZ ;  /* 0x000000102a2a7819 */ /* 0x000fe200000006ff */
        /* <DEDUP_REMOVED lines=23> */
[-C--:B------:R-:W-:Y:S02]  /*8c90*/  ISETP.GE.AND P1, PT, R16, R69.reuse, PT ;  /* 0x000000451000720c */ /* 0x080fe40003f26270 */
[----:B------:R-:W-:Y:S02]  /*8ca0*/  SEL R9, R60, RZ, !P5 ;  /* 0x000000ff3c097207 */ /* 0x000fe40006800000 */
[----:B------:R-:W-:Y:S02]  /*8cb0*/  @P6 PRMT R59, RZ, 0x7610, R59 ;  /* 0x00007610ff3b6816 */ /* 0x000fe4000000003b */
[-C--:B------:R-:W-:Y:S02]  /*8cc0*/  ISETP.GE.AND P6, PT, R38, R69.reuse, PT ;  /* 0x000000452600720c */ /* 0x080fe40003fc6270 */
[----:B------:R-:W-:-:S02]  /*8cd0*/  ISETP.GE.AND P3, PT, R10, R69, PT ;  /* 0x000000450a00720c */ /* 0x000fc40003f66270 */
        /* <DEDUP_REMOVED lines=13> */
.L_x_19516:
[----:B------:R-:W-:Y:S05]  /*8db0*/  BSYNC B1 ;  /* 0x0000000000017941 */ /* 0x000fea0003800000 */
.L_x_19515:
        /* <DEDUP_REMOVED lines=16> */
[----:B------:R-:W-:-:S02]  /*8ec0*/  IMAD.U32 R6, R6, 0x10000, RZ ;  /* 0x0001000006067824 */ /* 0x000fc400078e00ff */
[----:B------:R-:W-:Y:S01]  /*8ed0*/  FADD.FTZ R11, R11, R14 ;  /* 0x0000000e0b0b7221 */ /* 0x000fe20000010000 */
[----:B------:R-:W-:Y:S01]  /*8ee0*/  IMAD.U32 R7, R7, 0x10000, RZ ;  /* 0x0001000007077824 */ /* 0x000fe200078e00ff */
[----:B------:R-:W-:Y:S01]  /*8ef0*/  ISETP.GE.AND P0, PT, R65, R68, PT ;  /* 0x000000444100720c */ /* 0x000fe20003f06270 */
[----:B------:R-:W-:Y:S01]  /*8f00*/  IMAD.U32 R5, R4, 0x10000, RZ ;  /* 0x0001000004057824 */ /* 0x000fe200078e00ff */
[----:B------:R-:W-:Y:S01]  /*8f10*/  SHF.L.U32 R10, R10, 0x10, RZ ;  /* 0x000000100a0a7819 */ /* 0x000fe200000006ff */
[----:B------:R-:W-:Y:S01]  /*8f20*/  FADD.FTZ R6, R6, R7 ;  /* 0x0000000706067221 */ /* 0x000fe20000010000 */
        /* <DEDUP_REMOVED lines=10> */
.L_x_19500:
[----:B------:R-:W-:Y:S05]  /*8fd0*/  BSYNC B0 ;  /* 0x0000000000007941 */ /* 0x000fea0003800000 */
.L_x_19498:
[----:B------:R-:W4:Y:S01]  /*8fe0*/  SHFL.BFLY PT, R4, R25, 0x1, 0x1f ;  /* 0x0c201f0019047f89 */ /* 0x000f2200000e0000 */
[----:B------:R-:W2:Y:S01]  /*8ff0*/  S2UR UR5, SR_CgaCtaId ;  /* 0x00000000000579c3 */ /* 0x000ea20000008800 */
[----:B-1----:R-:W-:Y:S01]  /*9000*/  LEA.HI R14, R18, R18, RZ, 0x1 ;  /* 0x00000012120e7211 */ /* 0x002fe200078f08ff */
[----:B------:R-:W-:Y:S01]  /*9010*/  UMOV UR4, 0x400 ;  /* 0x0000040000047882 */ /* 0x000fe20000000000 */
[----:B0--3--:R-:W0:Y:S01]  /*9020*/  SHFL.BFLY PT, R5, R0, 0x1, 0x1f ;  /* 0x0c201f0000057f89 */ /* 0x009e2200000e0000 */
[----:B------:R-:W-:Y:S01]  /*9030*/  UIADD3 UR4, UR4, 0x120, URZ ;  /* 0x0000012004047890 */ /* 0x000fe2000fffe03f */
[----:B------:R-:W-:Y:S01]  /*9040*/  SHF.R.S32.HI R14, RZ, 0x1, R14 ;  /* 0x00000001ff0e7819 */ /* 0x000fe2000001140e */
[----:B------:R-:W-:Y:S01]  /*9050*/  BSSY B0, `(.L_x_19518) ;  /* 0x0000037000007945 */ /* 0x000fe20003800000 */
[----:B------:R-:W1:Y:S03]  /*9060*/  SHFL.BFLY PT, R6, R23, 0x1, 0x1f ;  /* 0x0c201f0017067f89 */ /* 0x000e6600000e0000 */
[----:B------:R-:W-:Y:S01]  /*9070*/  IMAD R3, R3, 0x80, R14 ;  /* 0x0000008003037824 */ /* 0x000fe200078e020e */
[----:B------:R-:W3:Y:S04]  /*9080*/  SHFL.BFLY PT, R7, R24, 0x1, 0x1f ;  /* 0x0c201f0018077f89 */ /* 0x000ee800000e0000 */
[----:B------:R-:W3:Y:S04]  /*9090*/  SHFL.BFLY PT, R9, R22, 0x1, 0x1f ;  /* 0x0c201f0016097f89 */ /* 0x000ee800000e0000 */
[----:B------:R-:W3:Y:S04]  /*90a0*/  SHFL.BFLY PT, R8, R21, 0x1, 0x1f ;  /* 0x0c201f0015087f89 */ /* 0x000ee800000e0000 */
[----:B------:R-:W3:Y:S01]  /*90b0*/  SHFL.BFLY PT, R11, R20, 0x1, 0x1f ;  /* 0x0c201f00140b7f89 */ /* 0x000ee200000e0000 */
[----:B----4-:R-:W-:Y:S01]  /*90c0*/  FADD.FTZ R12, R4, R25 ;  /* 0x00000019040c7221 */ /* 0x010fe20000010000 */
[----:B------:R-:W-:Y:S01]  /*90d0*/  LOP3.LUT R4, R18, 0x1, RZ, 0xc0, !PT ;  /* 0x0000000112047812 */ /* 0x000fe200078ec0ff */
[----:B--2---:R-:W-:Y:S01]  /*90e0*/  ULEA UR4, UR5, UR4, 0x18 ;  /* 0x0000000405047291 */ /* 0x004fe2000f8ec03f */
[----:B------:R-:W2:Y:S01]  /*90f0*/  SHFL.BFLY PT, R10, R19, 0x1, 0x1f ;  /* 0x0c201f00130a7f89 */ /* 0x000ea200000e0000 */
[----:B0-----:R-:W-:Y:S01]  /*9100*/  FADD.FTZ R13, R5, R0 ;  /* 0x00000000050d7221 */ /* 0x001fe20000010000 */
[----:B------:R-:W-:Y:S01]  /*9110*/  BAR.SYNC.DEFER_BLOCKING 0x0 ;  /* 0x0000000000007b1d */ /* 0x000fe20000010000 */
[----:B------:R-:W-:Y:S01]  /*9120*/  ISETP.NE.AND P2, PT, R4, RZ, PT ;  /* 0x000000ff0400720c */ /* 0x000fe20003f45270 */
[----:B-1----:R-:W-:Y:S01]  /*9130*/  FADD.FTZ R25, R6, R23 ;  /* 0x0000001706197221 */ /* 0x002fe20000010000 */
[C---:B------:R-:W-:Y:S01]  /*9140*/  LOP3.LUT R4, R2.reuse, 0xffffffc0, RZ, 0xc0, !PT ;  /* 0xffffffc002047812 */ /* 0x040fe200078ec0ff */
[----:B---3--:R-:W-:Y:S01]  /*9150*/  FADD.FTZ R0, R7, R24 ;  /* 0x0000001807007221 */ /* 0x008fe20000010000 */
[----:B------:R-:W-:-:S02]  /*9160*/  ISETP.GT.OR P0, PT, R2, 0x3f, P2 ;  /* 0x0000003f0200780c */ /* 0x000fc40001704670 */
[----:B------:R-:W-:Y:S01]  /*9170*/  ISETP.NE.OR P5, PT, R4, 0x40, P2 ;  /* 0x000000400400780c */ /* 0x000fe200017a5670 */
[----:B------:R-:W-:Y:S01]  /*9180*/  FADD.FTZ R23, R9, R22 ;  /* 0x0000001609177221 */ /* 0x000fe20000010000 */
[----:B------:R-:W-:Y:S02]  /*9190*/  IADD3 R4, R2, 0x1f, RZ ;  /* 0x0000001f02047810 */ /* 0x000fe40007ffe0ff */
[----:B------:R-:W-:Y:S01]  /*91a0*/  LEA R3, R3, UR4, 0x2 ;  /* 0x0000000403037c11 */ /* 0x000fe2000f8e10ff */
[----:B------:R-:W-:Y:S01]  /*91b0*/  FADD.FTZ R18, R8, R21 ;  /* 0x0000001508127221 */ /* 0x000fe20000010000 */
[----:B------:R-:W-:Y:S02]  /*91c0*/  ISETP.GT.U32.AND P3, PT, R4, 0x3e, PT ;  /* 0x0000003e0400780c */ /* 0x000fe40003f64070 */
[C---:B------:R-:W-:Y:S01]  /*91d0*/  LOP3.LUT R4, R2.reuse, 0xffffffe0, RZ, 0xc0, !PT ;  /* 0xffffffe002047812 */ /* 0x040fe200078ec0ff */
[----:B------:R-:W-:Y:S01]  /*91e0*/  FADD.FTZ R20, R11, R20 ;  /* 0x000000140b147221 */ /* 0x000fe20000010000 */
[----:B------:R-:W-:-:S02]  /*91f0*/  ISETP.GT.OR P1, PT, R2, 0x1f, P2 ;  /* 0x0000001f0200780c */ /* 0x000fc40001724670 */
[----:B------:R-:W-:Y:S01]  /*9200*/  ISETP.NE.OR P4, PT, R4, 0x20, P2 ;  /* 0x000000200400780c */ /* 0x000fe20001785670 */
[----:B--2---:R-:W-:Y:S01]  /*9210*/  FADD.FTZ R19, R10, R19 ;  /* 0x000000130a137221 */ /* 0x004fe20000010000 */
        /* <DEDUP_REMOVED lines=26> */
.L_x_19519:
[----:B------:R-:W-:Y:S05]  /*93c0*/  BSYNC B0 ;  /* 0x0000000000007941 */ /* 0x000fea0003800000 */
.L_x_19518:
        /* <DEDUP_REMOVED lines=16> */
[----:B------:R-:W4:Y:S04]  /*94d0*/  @!P2 LDS R6, [R3+0x100] ;  /* 0x000100000306a984 */ /* 0x000f280000000800 */
[----:B------:R-:W4:Y:S04]  /*94e0*/  @!P2 LDS R9, [R3+0x140] ;  /* 0x000140000309a984 */ /* 0x000f280000000800 */
[----:B------:R-:W4:Y:S04]  /*94f0*/  @!P2 LDS R11, [R3+0x180] ;  /* 0x00018000030ba984 */ /* 0x000f280000000800 */
[----:B------:R-:W4:Y:S01]  /*9500*/  @!P2 LDS R8, [R3+0x1c0] ;  /* 0x0001c0000308a984 */ /* 0x000f220000000800 */
[----:B01----:R-:W-:Y:S01]  /*9510*/  FADD.FTZ R12, R12, R5 ;  /* 0x000000050c0c7221 */ /* 0x003fe20000010000 */
[----:B--2---:R-:W-:Y:S01]  /*9520*/  FADD.FTZ R13, R13, R2 ;  /* 0x000000020d0d7221 */ /* 0x004fe20000010000 */
[----:B---3--:R-:W-:Y:S01]  /*9530*/  FADD.FTZ R0, R0, R7 ;  /* 0x0000000700007221 */ /* 0x008fe20000010000 */
[----:B----4-:R-:W-:Y:S01]  /*9540*/  FADD.FTZ R25, R25, R4 ;  /* 0x0000000419197221 */ /* 0x010fe20000010000 */
[----:B------:R-:W-:Y:S01]  /*9550*/  @!P2 FADD.FTZ R23, R23, R6 ;  /* 0x000000061717a221 */ /* 0x000fe20000010000 */
[----:B------:R-:W-:Y:S01]  /*9560*/  @!P2 FADD.FTZ R18, R18, R9 ;  /* 0x000000091212a221 */ /* 0x000fe20000010000 */
[----:B------:R-:W-:Y:S01]  /*9570*/  @!P2 FADD.FTZ R20, R20, R11 ;  /* 0x0000000b1414a221 */ /* 0x000fe20000010000 */
[----:B------:R-:W-:-:S07]  /*9580*/  @!P2 FADD.FTZ R19, R19, R8 ;  /* 0x000000081313a221 */ /* 0x000fce0000010000 */
.L_x_19521:
[----:B------:R-:W-:Y:S05]  /*9590*/  BSYNC B0 ;  /* 0x0000000000007941 */ /* 0x000fea0003800000 */
.L_x_19520:
        /* <DEDUP_REMOVED lines=22> */
[C---:B------:R-:W-:Y:S01]  /*9700*/  VIADD R6, R14.reuse, 0x20 ;  /* 0x000000200e067836 */ /* 0x040fe20000000000 */
[----:B------:R-:W-:Y:S01]  /*9710*/  F2FP.BF16.F32.PACK_AB R21, R13, R12 ;  /* 0x0000000c0d15723e */ /* 0x000fe200000010ff */
[C---:B------:R-:W-:Y:S01]  /*9720*/  VIADD R9, R14.reuse, 0x40 ;  /* 0x000000400e097836 */ /* 0x040fe20000000000 */
[----:B------:R-:W-:Y:S02]  /*9730*/  IADD3 R5, P1, R3, UR4, RZ ;  /* 0x0000000403057c10 */ /* 0x000fe4000ff3e0ff */
[----:B------:R-:W-:Y:S02]  /*9740*/  LEA.HI.X.SX32 R10, R14, UR7, 0x1, P0 ;  /* 0x000000070e0a7c11 */ /* 0x000fe400080f0eff */
[----:B------:R-:W-:-:S02]  /*9750*/  LEA R2, P0, R7, UR8, 0x1 ;  /* 0x0000000807027c11 */ /* 0x000fc4000f8008ff */
[----:B------:R-:W-:Y:S02]  /*9760*/  LEA.HI.X.SX32 R8, R3, UR7, 0x1, P1 ;  /* 0x0000000703087c11 */ /* 0x000fe400088f0eff */
[----:B------:R-:W-:Y:S01]  /*9770*/  LEA.HI.X R3, R7, UR9, R10, 0x1, P0 ;  /* 0x0000000907037c11 */ /* 0x000fe200080f0c0a */
[----:B------:R-:W-:Y:S01]  /*9780*/  VIADD R7, R14, 0x30 ;  /* 0x000000300e077836 */ /* 0x000fe20000000000 */
[C---:B------:R-:W-:Y:S02]  /*9790*/  LEA R4, P1, R5.reuse, UR8, 0x1 ;  /* 0x0000000805047c11 */ /* 0x040fe4000f8208ff */
[----:B------:R-:W-:Y:S01]  /*97a0*/  IADD3 R10, P0, R6, UR4, RZ ;  /* 0x00000004060a7c10 */ /* 0x000fe2000ff1e0ff */
[----:B------:R0:W-:Y:S01]  /*97b0*/  STG.E.U16 desc[UR10][R2.64], R21 ;  /* 0x0000001502007986 */ /* 0x0001e2000c10150a */
[----:B------:R-:W-:Y:S02]  /*97c0*/  LEA.HI.X R5, R5, UR9, R8, 0x1, P1 ;  /* 0x0000000905057c11 */ /* 0x000fe400088f0c08 */
[----:B------:R-:W-:-:S02]  /*97d0*/  IADD3 R15, P1, R7, UR4, RZ ;  /* 0x00000004070f7c10 */ /* 0x000fc4000ff3e0ff */
[----:B------:R-:W-:Y:S02]  /*97e0*/  LEA.HI.X.SX32 R17, R6, UR7, 0x1, P0 ;  /* 0x0000000706117c11 */ /* 0x000fe400080f0eff */
[----:B------:R-:W-:Y:S02]  /*97f0*/  IADD3 R11, P2, R9, UR4, RZ ;  /* 0x00000004090b7c10 */ /* 0x000fe4000ff5e0ff */
[----:B------:R-:W-:Y:S02]  /*9800*/  LEA.HI.X.SX32 R16, R7, UR7, 0x1, P1 ;  /* 0x0000000707107c11 */ /* 0x000fe400088f0eff */
[----:B------:R-:W-:Y:S02]  /*9810*/  LEA R6, P0, R10, UR8, 0x1 ;  /* 0x000000080a067c11 */ /* 0x000fe4000f8008ff */
[----:B------:R-:W-:Y:S02]  /*9820*/  LEA R8, P1, R15, UR8, 0x1 ;  /* 0x000000080f087c11 */ /* 0x000fe4000f8208ff */
[----:B------:R-:W-:-:S02]  /*9830*/  LEA.HI.X.SX32 R22, R9, UR7, 0x1, P2 ;  /* 0x0000000709167c11 */ /* 0x000fc400090f0eff */
[----:B------:R-:W-:Y:S01]  /*9840*/  LEA.HI.X R7, R10, UR9, R17, 0x1, P0 ;  /* 0x000000090a077c11 */ /* 0x000fe200080f0c11 */
[C---:B------:R-:W-:Y:S01]  /*9850*/  VIADD R17, R14.reuse, 0x70 ;  /* 0x000000700e117836 */ /* 0x040fe20000000000 */
[----:B------:R-:W-:Y:S01]  /*9860*/  LEA.HI.X R9, R15, UR9, R16, 0x1, P1 ;  /* 0x000000090f097c11 */ /* 0x000fe200088f0c10 */
[C---:B------:R-:W-:Y:S01]  /*9870*/  VIADD R15, R14.reuse, 0x50 ;  /* 0x000000500e0f7836 */ /* 0x040fe20000000000 */
[C---:B------:R-:W-:Y:S02]  /*9880*/  LEA R10, P0, R11.reuse, UR8, 0x1 ;  /* 0x000000080b0a7c11 */ /* 0x040fe4000f8008ff */
[----:B------:R-:W-:Y:S02]  /*9890*/  IADD3 R16, R14, 0x60, RZ ;  /* 0x000000600e107810 */ /* 0x000fe40007ffe0ff */
[----:B------:R-:W-:Y:S02]  /*98a0*/  LEA.HI.X R11, R11, UR9, R22, 0x1, P0 ;  /* 0x000000090b0b7c11 */ /* 0x000fe400080f0c16 */
[----:B------:R-:W-:-:S02]  /*98b0*/  IADD3 R26, P0, R15, UR4, RZ ;  /* 0x000000040f1a7c10 */ /* 0x000fc4000ff1e0ff */
[C---:B------:R-:W-:Y:S02]  /*98c0*/  IADD3 R24, P1, R16.reuse, UR4, RZ ;  /* 0x0000000410187c10 */ /* 0x040fe4000ff3e0ff */
[----:B------:R-:W-:Y:S02]  /*98d0*/  IADD3 R22, P2, R17, UR4, RZ ;  /* 0x0000000411167c10 */ /* 0x000fe4000ff5e0ff */
[----:B------:R-:W-:Y:S02]  /*98e0*/  LEA.HI.X.SX32 R13, R15, UR7, 0x1, P0 ;  /* 0x000000070f0d7c11 */ /* 0x000fe400080f0eff */
[----:B------:R-:W-:Y:S02]  /*98f0*/  LEA.HI.X.SX32 R15, R16, UR7, 0x1, P1 ;  /* 0x00000007100f7c11 */ /* 0x000fe400088f0eff */
[----:B------:R-:W-:Y:S02]  /*9900*/  LEA.HI.X.SX32 R17, R17, UR7, 0x1, P2 ;  /* 0x0000000711117c11 */ /* 0x000fe400090f0eff */
[----:B------:R-:W-:-:S02]  /*9910*/  LEA R16, P2, R22, UR8, 0x1 ;  /* 0x0000000816107c11 */ /* 0x000fc4000f8408ff */
[----:B------:R-:W-:Y:S02]  /*9920*/  F2FP.BF16.F32.PACK_AB R0, R25, R0 ;  /* 0x000000001900723e */ /* 0x000fe400000010ff */
[----:B------:R-:W-:Y:S02]  /*9930*/  LEA.HI.X R17, R22, UR9, R17, 0x1, P2 ;  /* 0x0000000916117c11 */ /* 0x000fe400090f0c11 */
[----:B------:R-:W-:Y:S02]  /*9940*/  PRMT R22, R21, 0x7632, R22 ;  /* 0x0000763215167816 */ /* 0x000fe40000000016 */
[----:B------:R-:W-:Y:S02]  /*9950*/  LEA R12, P0, R26, UR8, 0x1 ;  /* 0x000000081a0c7c11 */ /* 0x000fe4000f8008ff */
[----:B------:R-:W-:Y:S01]  /*9960*/  F2FP.BF16.F32.PACK_AB R18, R18, R23 ;  /* 0x000000171212723e */ /* 0x000fe200000010ff */
[----:B------:R1:W-:Y:S01]  /*9970*/  STG.E.U16 desc[UR10][R4.64], R22 ;  /* 0x0000001604007986 */ /* 0x0003e2000c10150a */
[----:B------:R-:W-:-:S02]  /*9980*/  LEA R14, P1, R24, UR8, 0x1 ;  /* 0x00000008180e7c11 */ /* 0x000fc4000f8208ff */
[----:B0-----:R-:W-:Y:S01]  /*9990*/  PRMT R3, R0, 0x7632, R3 ;  /* 0x0000763200037816 */ /* 0x001fe20000000003 */
[----:B------:R-:W-:Y:S01]  /*99a0*/  STG.E.U16 desc[UR10][R6.64], R0 ;  /* 0x0000000006007986 */ /* 0x000fe2000c10150a */
[----:B------:R-:W-:Y:S02]  /*99b0*/  F2FP.BF16.F32.PACK_AB R19, R19, R20 ;  /* 0x000000141313723e */ /* 0x000fe400000010ff */
[----:B------:R-:W-:Y:S01]  /*99c0*/  LEA.HI.X R13, R26, UR9, R13, 0x1, P0 ;  /* 0x000000091a0d7c11 */ /* 0x000fe200080f0c0d */
[----:B------:R-:W-:Y:S01]  /*99d0*/  STG.E.U16 desc[UR10][R8.64], R3 ;  /* 0x0000000308007986 */ /* 0x000fe2000c10150a */
[----:B------:R-:W-:Y:S02]  /*99e0*/  LEA.HI.X R15, R24, UR9, R15, 0x1, P1 ;  /* 0x00000009180f7c11 */ /* 0x000fe400088f0c0f */
[----:B------:R-:W-:Y:S01]  /*99f0*/  PRMT R2, R19, 0x7632, R2 ;  /* 0x0000763213027816 */ /* 0x000fe20000000002 */
[----:B------:R-:W-:Y:S01]  /*9a00*/  STG.E.U16 desc[UR10][R10.64], R18 ;  /* 0x000000120a007986 */ /* 0x000fe2000c10150a */
[----:B-1----:R-:W-:-:S05]  /*9a10*/  PRMT R5, R18, 0x7632, R5 ;  /* 0x0000763212057816 */ /* 0x002fca0000000005 */
[----:B------:R-:W-:Y:S04]  /*9a20*/  STG.E.U16 desc[UR10][R12.64], R5 ;  /* 0x000000050c007986 */ /* 0x000fe8000c10150a */
[----:B------:R-:W-:Y:S04]  /*9a30*/  STG.E.U16 desc[UR10][R14.64], R19 ;  /* 0x000000130e007986 */ /* 0x000fe8000c10150a */
[----:B------:R-:W-:Y:S01]  /*9a40*/  STG.E.U16 desc[UR10][R16.64], R2 ;  /* 0x0000000210007986 */ /* 0x000fe2000c10150a */
[----:B------:R-:W-:Y:S05]  /*9a50*/  EXIT ;  /* 0x000000000000794d */ /* 0x000fea0003800000 */
.L_x_19467:
[----:B------:R-:W-:Y:S01]  /*9a60*/  BSSY B1, `(.L_x_19522) ;  /* 0x0000007000017945 */ /* 0x000fe20003800000 */
[----:B------:R-:W-:Y:S02]  /*9a70*/  IMAD.MOV.U32 R28, RZ, RZ, 0x1 ;  /* 0x00000001ff1c7424 */ /* 0x000fe400078e00ff */
[----:B------:R-:W-:Y:S02]  /*9a80*/  IMAD.MOV.U32 R29, RZ, RZ, 0x1f ;  /* 0x0000001fff1d7424 */ /* 0x000fe400078e00ff */
[----:B------:R-:W-:-:S07]  /*9a90*/  IMAD.MOV.U32 R26, RZ, RZ, -0x1 ;  /* 0xffffffffff1a7424 */ /* 0x000fce00078e00ff */
[----:B------:R-:W-:Y:S05]  /*9aa0*/  WARPSYNC.COLLECTIVE R26, `(.L_x_19523) ;  /* 0x000000001a087348 */ /* 0x000fea0003c00000 */
[----:B------:R0:W1:Y:S02]  /*9ab0*/  SHFL.BFLY P0, R27, R25, R28, R29 ;  /* 0x0c00001c191b7389 */ /* 0x000064000000001d */
[----:B01----:R-:W-:Y:S01]  /*9ac0*/  ENDCOLLECTIVE ;  /* 0x000000000000791b */ /* 0x003fe20003800000 */
.L_x_19523:
[----:B------:R-:W-:Y:S05]  /*9ad0*/  BSYNC B1 ;  /* 0x0000000000017941 */ /* 0x000fea0003800000 */
.L_x_19522:
[----:B------:R-:W-:Y:S01]  /*9ae0*/  IMAD.MOV.U32 R24, RZ, RZ, R27 ;  /* 0x000000ffff187224 */ /* 0x000fe200078e001b */
[----:B------:R-:W-:Y:S06]  /*9af0*/  BRA `(.L_x_19524) ;  /* 0xffffff94001c7947 */ /* 0x000fec000383ffff */
.L_x_19471:
[----:B------:R-:W-:Y:S01]  /*9b00*/  BSSY B1, `(.L_x_19525) ;  /* 0x0000008000017945 */ /* 0x000fe20003800000 */
[----:B------:R-:W-:Y:S01]  /*9b10*/  IMAD.MOV.U32 R25, RZ, RZ, R24 ;  /* 0x000000ffff197224 */ /* 0x000fe200078e0018 */
[----:B------:R-:W-:Y:S01]  /*9b20*/  MOV R28, 0x1 ;  /* 0x00000001001c7802 */ /* 0x000fe20000000f00 */
[----:B------:R-:W-:Y:S02]  /*9b30*/  IMAD.MOV.U32 R29, RZ, RZ, 0x1f ;  /* 0x0000001fff1d7424 */ /* 0x000fe400078e00ff */
[----:B------:R-:W-:-:S07]  /*9b40*/  IMAD.MOV.U32 R26, RZ, RZ, -0x1 ;  /* 0xffffffffff1a7424 */ /* 0x000fce00078e00ff */
[----:B------:R-:W-:Y:S05]  /*9b50*/  WARPSYNC.COLLECTIVE R26, `(.L_x_19526) ;  /* 0x000000001a087348 */ /* 0x000fea0003c00000 */
[----:B------:R0:W1:Y:S02]  /*9b60*/  SHFL.BFLY P0, R27, R25, R28, R29 ;  /* 0x0c00001c191b7389 */ /* 0x000064000000001d */
[----:B01----:R-:W-:Y:S01]  /*9b70*/  ENDCOLLECTIVE ;  /* 0x000000000000791b */ /* 0x003fe20003800000 */
.L_x_19526:
[----:B------:R-:W-:Y:S05]  /*9b80*/  BSYNC B1 ;  /* 0x0000000000017941 */ /* 0x000fea0003800000 */
.L_x_19525:
[----:B------:R-:W-:Y:S01]  /*9b90*/  IMAD.MOV.U32 R25, RZ, RZ, R27 ;  /* 0x000000ffff197224 */ /* 0x000fe200078e001b */
[----:B------:R-:W-:Y:S06]  /*9ba0*/  BRA `(.L_x_19527) ;  /* 0xffffffac00847947 */ /* 0x000fec000383ffff */
.L_x_19475:
[----:B------:R-:W-:Y:S01]  /*9bb0*/  BSSY B0, `(.L_x_19528) ;  /* 0x0000008000007945 */ /* 0x000fe20003800000 */
[----:B------:R-:W-:Y:S01]  /*9bc0*/  IMAD.MOV.U32 R25, RZ, RZ, R64 ;  /* 0x000000ffff197224 */ /* 0x000fe200078e0040 */
[----:B------:R-:W-:Y:S01]  /*9bd0*/  MOV R26, 0xffffffff ;  /* 0xffffffff001a7802 */ /* 0x000fe20000000f00 */
[----:B------:R-:W-:Y:S02]  /*9be0*/  IMAD.MOV.U32 R28, RZ, RZ, 0x10 ;  /* 0x00000010ff1c7424 */ /* 0x000fe400078e00ff */
[----:B------:R-:W-:-:S07]  /*9bf0*/  IMAD.MOV.U32 R29, RZ, RZ, 0x1f ;  /* 0x0000001fff1d7424 */ /* 0x000fce00078e00ff */
[----:B-----5:R-:W-:Y:S05]  /*9c00*/  WARPSYNC.COLLECTIVE R26, `(.L_x_19529) ;  /* 0x000000001a087348 */ /* 0x020fea0003c00000 */
[----:B------:R0:W1:Y:S02]  /*9c10*/  SHFL.BFLY P0, R27, R25, R28, R29 ;  /* 0x0c00001c191b7389 */ /* 0x000064000000001d */
[----:B01---5:R-:W-:Y:S01]  /*9c20*/  ENDCOLLECTIVE ;  /* 0x000000000000791b */ /* 0x023fe20003800000 */
.L_x_19529:
[----:B------:R-:W-:Y:S05]  /*9c30*/  BSYNC B0 ;  /* 0x0000000000007941 */ /* 0x000fea0003800000 */
.L_x_19528:
[----:B------:R-:W-:Y:S02]  /*9c40*/  IMAD.MOV.U32 R5, RZ, RZ, R27 ;  /* 0x000000ffff057224 */ /* 0x000fe400078e001b */
[----:B------:R-:W-:Y:S02]  /*9c50*/  IMAD.MOV.U32 R28, RZ, RZ, 0x8 ;  /* 0x00000008ff1c7424 */ /* 0x000fe400078e00ff */
[----:B------:R-:W-:Y:S01]  /*9c60*/  IMAD.MOV.U32 R29, RZ, RZ, 0x1f ;  /* 0x0000001fff1d7424 */ /* 0x000fe200078e00ff */
[----:B------:R-:W-:Y:S01]  /*9c70*/  FMNMX.FTZ R5, R5, R64, !PT ;  /* 0x0000004005057209 */ /* 0x000fe20007810000 */
[----:B------:R-:W-:-:S04]  /*9c80*/  IMAD.MOV.U32 R26, RZ, RZ, -0x1 ;  /* 0xffffffffff1a7424 */ /* 0x000fc800078e00ff */
[----:B------:R-:W-:-:S07]  /*9c90*/  IMAD.MOV.U32 R25, RZ, RZ, R5 ;  /* 0x000000ffff197224 */ /* 0x000fce00078e0005 */
[----:B------:R-:W-:Y:S05]  /*9ca0*/  WARPSYNC.COLLECTIVE R26, `(.L_x_19530) ;  /* 0x000000001a087348 */ /* 0x000fea0003c00000 */
[----:B------:R0:W1:Y:S02]  /*9cb0*/  SHFL.BFLY P0, R27, R25, R28, R29 ;  /* 0x0c00001c191b7389 */ /* 0x000064000000001d */
[----:B01----:R-:W-:Y:S01]  /*9cc0*/  ENDCOLLECTIVE ;  /* 0x000000000000791b */ /* 0x003fe20003800000 */
.L_x_19530:
[----:B------:R-:W-:Y:S02]  /*9cd0*/  IMAD.MOV.U32 R28, RZ, RZ, 0x4 ;  /* 0x00000004ff1c7424 */ /* 0x000fe400078e00ff */
[----:B------:R-:W-:-:S05]  /*9ce0*/  IMAD.MOV.U32 R6, RZ, RZ, R27 ;  /* 0x000000ffff067224 */ /* 0x000fca00078e001b */
[----:B------:R-:W-:-:S04]  /*9cf0*/  FMNMX.FTZ R6, R5, R6, !PT ;  /* 0x0000000605067209 */ /* 0x000fc80007810000 */
[----:B------:R-:W-:-:S07]  /*9d00*/  MOV R25, R6 ;  /* 0x0000000600197202 */ /* 0x000fce0000000f00 */
[----:B------:R-:W-:Y:S05]  /*9d10*/  WARPSYNC.COLLECTIVE R26, `(.L_x_19531) ;  /* 0x000000001a087348 */ /* 0x000fea0003c00000 */
[----:B------:R0:W1:Y:S02]  /*9d20*/  SHFL.BFLY P0, R27, R25, R28, R29 ;  /* 0x0c00001c191b7389 */ /* 0x000064000000001d */
[----:B01----:R-:W-:Y:S01]  /*9d30*/  ENDCOLLECTIVE ;  /* 0x000000000000791b */ /* 0x003fe20003800000 */
.L_x_19531:
[----:B------:R-:W-:Y:S02]  /*9d40*/  IMAD.MOV.U32 R28, RZ, RZ, 0x2 ;  /* 0x00000002ff1c7424 */ /* 0x000fe400078e00ff */
[----:B------:R-:W-:-:S05]  /*9d50*/  IMAD.MOV.U32 R7, RZ, RZ, R27 ;  /* 0x000000ffff077224 */ /* 0x000fca00078e001b */
[----:B------:R-:W-:-:S05]  /*9d60*/  FMNMX.FTZ R8, R6, R7, !PT ;  /* 0x0000000706087209 */ /* 0x000fca0007810000 */
[----:B------:R-:W-:-:S07]  /*9d70*/  IMAD.MOV.U32 R25, RZ, RZ, R8 ;  /* 0x000000ffff197224 */ /* 0x000fce00078e0008 */
[----:B------:R-:W-:Y:S05]  /*9d80*/  WARPSYNC.COLLECTIVE R26, `(.L_x_19532) ;  /* 0x000000001a087348 */ /* 0x000fea0003c00000 */
[----:B------:R0:W1:Y:S02]  /*9d90*/  SHFL.BFLY P0, R27, R25, R28, R29 ;  /* 0x0c00001c191b7389 */ /* 0x000064000000001d */
[----:B01----:R-:W-:Y:S01]  /*9da0*/  ENDCOLLECTIVE ;  /* 0x000000000000791b */ /* 0x003fe20003800000 */
.L_x_19532:
[----:B------:R-:W-:Y:S01]  /*9db0*/  IMAD.MOV.U32 R7, RZ, RZ, R27 ;  /* 0x000000ffff077224 */ /* 0x000fe200078e001b */
[----:B------:R-:W-:Y:S06]  /*9dc0*/  BRA `(.L_x_19533) ;  /* 0xffffffac00987947 */ /* 0x000fec000383ffff */
.L_x_19534:
        /* <DEDUP_REMOVED lines=11> */
.L_x_29913:


//--------------------- .text._ZN4vllm25paged_attention_v2_kernelI13__nv_bfloat16S1_Li120ELi16ELi128ELNS_18Fp8KVCacheDataTypeE0ELb0ELi512EEEvPfS3_PT_PKS4_PKT0_SA_ifPKiSC_iPKfiiiSE_SE_iiiii --------------------------
	.section	.text._ZN4vllm25paged_attention_v2_kernelI13__nv_bfloat16S1_Li120ELi16ELi128ELNS_18Fp8KVCacheDataTypeE0ELb0ELi512EEEvPfS3_PT_PKS4_PKT0_SA_ifPKiSC_iPKfiiiSE_SE_iiiii,"ax",@progbits
	.align	128
        .global         _ZN4vllm25paged_attention_v2_kernelI13__nv_bfloat16S1_Li120ELi16ELi128ELNS_18Fp8KVCacheDataTypeE0ELb0ELi512EEEvPfS3_PT_PKS4_PKT0_SA_ifPKiSC_iPKfiiiSE_SE_iiiii
        .type           _ZN4vllm25paged_attention_v2_kernelI13__nv_bfloat16S1_Li120ELi16ELi128ELNS_18Fp8KVCacheDataTypeE0ELb0ELi512EEEvPfS3_PT_PKS4_PKT0_SA_ifPKiSC_iPKfiiiSE_SE_iiiii,@function
        .size           _ZN4vllm25paged_attention_v2_kernelI13__nv_bfloat16S1_Li120ELi16ELi128ELNS_18Fp8KVCacheDataTypeE0ELb0ELi512EEEvPfS3_PT_PKS4_PKT0_SA_ifPKiSC_iPKfiiiSE_SE_iiiii,(.L_x_29914 - _ZN4vllm25paged_attention_v2_kernelI13__nv_bfloat16S1_Li120ELi16ELi128ELNS_18Fp8KVCacheDataTypeE0ELb0ELi512EEEvPfS3_PT_PKS4_PKT0_SA_ifPKiSC_iPKfiiiSE_SE_iiiii)
        .other          _ZN4vllm25paged_attention_v2_kernelI13__nv_bfloat16S1_Li120ELi16ELi128ELNS_18Fp8KVCacheDataTypeE0ELb0ELi512EEEvPfS3_PT_PKS4_PKT0_SA_ifPKiSC_iPKfiiiSE_SE_iiiii,@"STO_CUDA_ENTRY STV_DEFAULT"
_ZN4vllm25paged_attention_v2_kernelI13__nv_bfloat16S1_Li120ELi16ELi128ELNS_18Fp8KVCacheDataTypeE0ELb0ELi512EEEvPfS3_PT_PKS4_PKT0_SA_ifPKiSC_iPKfiiiSE_SE_iiiii:
.text._ZN4vllm25paged_attention_v2_kernelI13__nv_bfloat16S1_Li120ELi16ELi128ELNS_18Fp8KVCacheDataTypeE0ELb0ELi512EEEvPfS3_PT_PKS4_PKT0_SA_ifPKiSC_iPKfiiiSE_SE_iiiii:
[----:B------:R-:W-:Y:S01]  /*0000*/  LDC R1, c[0x0][0x28] ;  /* 0x00000a00ff017b82 */ /* 0x000fe20000000800 */
[----:B------:R-:W0:Y:S07]  /*0010*/  S2R R47, SR_CTAID.Y ;  /* 0x00000000002f7919 */ /* 0x000e2e0000002600 */
[----:B------:R-:W0:Y:S01]  /*0020*/  LDC.64 R2, c[0x0][0x250] ;  /* 0x00009400ff027b82 */ /* 0x000e220000000a00 */
[----:B------:R-:W-:Y:S01]  /*0030*/  ULDC.64 UR10, c[0x0][0x208] ;  /* 0x00008200000a7ab9 */ /* 0x000fe20000000a00 */
[----:B0-----:R-:W-:-:S06]  /*0040*/  IMAD.WIDE R2, R47, 0x4, R2 ;  /* 0x000000042f027825 */ /* 0x001fcc00078e0202 */
        /* <DEDUP_REMOVED lines=23> */
[--C-:B---3--:R-:W-:Y:S01]  /*01c0*/  IMAD.MOV R8, RZ, RZ, -R5.reuse ;  /* 0x000000ffff087224 */ /* 0x108fe200078e0a05 */
[----:B------:R-:W-:Y:S01]  /*01d0*/  UIADD3 UR4, UR14, 0xf, URZ ;  /* 0x0000000f0e047890 */ /* 0x000fe2000fffe03f */
[----:B------:R-:W-:Y:S02]  /*01e0*/  BSSY B0, `(.L_x_19535) ;  /* 0x000008f000007945 */ /* 0x000fe40003800000 */
[----:B------:R-:W-:Y:S01]  /*01f0*/  IMAD R13, R8, R9, RZ ;  /* 0x00000009080d7224 */ /* 0x000fe200078e02ff */
[----:B------:R-:W-:Y:S01]  /*0200*/  IABS R8, R7 ;  /* 0x0000000700087213 */ /* 0x000fe20000000000 */
[----:B------:R-:W-:Y:S02]  /*0210*/  USHF.R.S32.HI UR6, URZ, 0x1f, UR4 ;  /* 0x0000001f3f067899 */ /* 0x000fe40008011404 */
[----:B------:R-:W-:Y:S01]  /*0220*/  IMAD.HI.U32 R5, R5, R13, R4 ;  /* 0x0000000d05057227 */ /* 0x000fe200078e0004 */
[----:B0-----:R-:W-:Y:S01]  /*0230*/  IABS R2, R6 ;  /* 0x0000000600027213 */ /* 0x001fe20000000000 */
[----:B------:R-:W-:-:S02]  /*0240*/  ULEA.HI UR6, UR6, UR4, URZ, 0x4 ;  /* 0x0000000406067291 */ /* 0x000fc4000f8f203f */
        /* <DEDUP_REMOVED lines=32> */
[----:B------:R-:W-:-:S04]  /*0450*/  IMAD R5, R5, R4, RZ ;  /* 0x0000000405057224 */ /* 0x000fc800078e02ff */
[----:B------:R-:W-:-:S04]  /*0460*/  IMAD.HI.U32 R3, R3, R5, R2 ;  /* 0x0000000503037227 */ /* 0x000fc800078e0002 */
[----:B------:R-:W-:-:S04]  /*0470*/  IMAD.MOV.U32 R5, RZ, RZ, R8 ;  /* 0x000000ffff057224 */ /* 0x000fc800078e0008 */
[----:B------:R-:W-:-:S04]  /*0480*/  IMAD.HI.U32 R2, R3, R5, RZ ;  /* 0x0000000503027227 */ /* 0x000fc800078e00ff */
[----:B------:R-:W-:Y:S02]  /*0490*/  IMAD R3, R2, R0, R5 ;  /* 0x0000000002037224 */ /* 0x000fe400078e0205 */
[----:B------:R-:W0:Y:S03]  /*04a0*/  S2R R0, SR_TID.X ;  /* 0x0000000000007919 */ /* 0x000e260000002100 */
[----:B------:R-:W-:-:S13]  /*04b0*/  ISETP.GT.U32.AND P1, PT, R4, R3, PT ;  /* 0x000000030400720c */ /* 0x000fda0003f24070 */
[-C--:B------:R-:W-:Y:S01]  /*04c0*/  @!P1 IADD3 R3, R3, -R4.reuse, RZ ;  /* 0x8000000403039210 */ /* 0x080fe20007ffe0ff */
[----:B------:R-:W-:Y:S01]  /*04d0*/  @!P1 VIADD R2, R2, 0x1 ;  /* 0x0000000102029836 */ /* 0x000fe20000000000 */
[----:B------:R-:W-:Y:S02]  /*04e0*/  ISETP.NE.AND P1, PT, R6, RZ, PT ;  /* 0x000000ff0600720c */ /* 0x000fe40003f25270 */
[----:B------:R-:W-:Y:S02]  /*04f0*/  ISETP.GE.U32.AND P0, PT, R3, R4, PT ;  /* 0x000000040300720c */ /* 0x000fe40003f06070 */
[----:B------:R-:W-:-:S04]  /*0500*/  LOP3.LUT R3, R7, R6, RZ, 0x3c, !PT ;  /* 0x0000000607037212 */ /* 0x000fc800078e3cff */
[----:B------:R-:W-:Y:S02]  /*0510*/  ISETP.GE.AND P2, PT, R3, RZ, PT ;  /* 0x000000ff0300720c */ /* 0x000fe40003f46270 */
[----:B0-----:R-:W-:-:S05]  /*0520*/  LEA.HI R4, R0, R0, RZ, 0x1 ;  /* 0x0000000000047211 */ /* 0x001fca00078f08ff */
[----:B------:R-:W-:Y:S01]  /*0530*/  @P0 VIADD R2, R2, 0x1 ;  /* 0x0000000102020836 */ /* 0x000fe20000000000 */
[----:B------:R-:W-:Y:S02]  /*0540*/  ISETP.GT.AND P0, PT, R0, 0x1d, PT ;  /* 0x0000001d0000780c */ /* 0x000fe40003f04270 */
[----:B------:R-:W-:Y:S02]  /*0550*/  SHF.R.S32.HI R3, RZ, 0x1f, R0 ;  /* 0x0000001fff037819 */ /* 0x000fe40000011400 */
[----:B------:R-:W-:Y:S01]  /*0560*/  LOP3.LUT R71, R4, 0xfffffffe, RZ, 0xc0, !PT ;  /* 0xfffffffe04477812 */ /* 0x000fe200078ec0ff */
[----:B------:R-:W-:Y:S01]  /*0570*/  @!P2 IMAD.MOV R2, RZ, RZ, -R2 ;  /* 0x000000ffff02a224 */ /* 0x000fe200078e0a02 */
[----:B------:R-:W-:Y:S02]  /*0580*/  LEA.HI R3, R3, R0, RZ, 0x5 ;  /* 0x0000000003037211 */ /* 0x000fe400078f28ff */
[----:B------:R-:W-:Y:S01]  /*0590*/  @!P1 LOP3.LUT R2, RZ, R6, RZ, 0x33, !PT ;  /* 0x00000006ff029212 */ /* 0x000fe200078e33ff */
[----:B------:R-:W-:Y:S01]  /*05a0*/  IMAD.IADD R71, R0, 0x1, -R71 ;  /* 0x0000000100477824 */ /* 0x000fe200078e0a47 */
[----:B------:R-:W-:-:S02]  /*05b0*/  SHF.R.S32.HI R49, RZ, 0x1, R4 ;  /* 0x00000001ff317819 */ /* 0x000fc40000011404 */
[----:B------:R-:W-:Y:S01]  /*05c0*/  SHF.R.S32.HI R46, RZ, 0x5, R3 ;  /* 0x00000005ff2e7819 */ /* 0x000fe20000011403 */
[----:B------:R-:W-:Y:S06]  /*05d0*/  @P0 BRA `(.L_x_19536) ;  /* 0x00000004003c0947 */ /* 0x000fec0003800000 */
[----:B------:R-:W-:Y:S01]  /*05e0*/  VIMNMX R4, R49, -0x31, !PT ;  /* 0xffffffcf31047848 */ /* 0x000fe20007fe0100 */
[----:B------:R-:W-:Y:S01]  /*05f0*/  ULDC UR5, c[0x0][0x268] ;  /* 0x00009a0000057ab9 */ /* 0x000fe20000000800 */
[----:B------:R-:W-:Y:S01]  /*0600*/  IMAD R6, R7, 0x78, RZ ;  /* 0x0000007807067824 */ /* 0x000fe200078e02ff */
        /* <DEDUP_REMOVED lines=18> */
[----:B0-----:R-:W-:Y:S02]  /*0730*/  LEA R4, R9, R4, 0x18 ;  /* 0x0000000409047211 */ /* 0x001fe400078ec0ff */
[----:B------:R-:W-:Y:S01]  /*0740*/  IADD3.X R9, R11, R8, R14, P1, P2 ;  /* 0x000000080b097210 */ /* 0x000fe20000fe440e */
[----:B------:R-:W-:Y:S01]  /*0750*/  IMAD.MOV.U32 R8, RZ, RZ, R49 ;  /* 0x000000ffff087224 */ /* 0x000fe200078e0031 */
[----:B------:R-:W-:Y:S01]  /*0760*/  IADD3 R13, P1, R13, 0x4, RZ ;  /* 0x000000040d0d7810 */ /* 0x000fe20007f3e0ff */
[----:B------:R-:W-:Y:S01]  /*0770*/  IMAD R4, R71, 0x78, R4 ;  /* 0x0000007847047824 */ /* 0x000fe200078e0204 */
[----:B------:R-:W-:-:S04]  /*0780*/  LEA.HI.X R16, R16, UR9, R9, 0x1, P3 ;  /* 0x0000000910107c11 */ /* 0x000fc800098f0c09 */
[----:B------:R-:W-:Y:S01]  /*0790*/  IADD3 R9, R4, 0x4, R7 ;  /* 0x0000000404097810 */ /* 0x000fe20007ffe007 */
[----:B------:R-:W-:Y:S01]  /*07a0*/  IMAD.X R16, RZ, RZ, R16, P1 ;  /* 0x000000ffff107224 */ /* 0x000fe200008e0610 */
[----:B------:R-:W-:-:S07]  /*07b0*/  MOV R7, R5 ;  /* 0x0000000500077202 */ /* 0x000fce0000000f00 */
.L_x_19539:
        /* <DEDUP_REMOVED lines=11> */
[----:B0-----:R-:W-:-:S05]  /*0870*/  IADD3 R9, R9, 0x200, RZ ;  /* 0x0000020009097810 */ /* 0x001fca0007ffe0ff */
[----:B------:R-:W-:Y:S05]  /*0880*/  @P1 BRA `(.L_x_19539) ;  /* 0xfffffffc00cc1947 */ /* 0x000fea000383ffff */
.L_x_19538:
[----:B------:R-:W-:Y:S05]  /*0890*/  BSYNC B1 ;  /* 0x0000000000017941 */ /* 0x000fea0003800000 */
.L_x_19537:
        /* <DEDUP_REMOVED lines=14> */
.L_x_19540:
        /* <DEDUP_REMOVED lines=15> */
[----:B--2---:R-:W-:Y:S04]  /*0a70*/  STS.64 [R6+-0x400], R8 ;  /* 0xfffc000806007388 */ /* 0x004fe80000000a00 */
[----:B---3--:R-:W-:Y:S04]  /*0a80*/  STS.64 [R6+-0x200], R10 ;  /* 0xfffe000a06007388 */ /* 0x008fe80000000a00 */
[----:B----4-:R-:W-:Y:S04]  /*0a90*/  STS.64 [R6], R12 ;  /* 0x0000000c06007388 */ /* 0x010fe80000000a00 */
[----:B------:R0:W-:Y:S02]  /*0aa0*/  STS.64 [R6+0x200], R14 ;  /* 0x0002000e06007388 */ /* 0x0001e40000000a00 */
[----:B0-----:R-:W-:Y:S01]  /*0ab0*/  VIADD R6, R6, 0x800 ;  /* 0x0000080006067836 */ /* 0x001fe20000000000 */
[----:B------:R-:W-:Y:S06]  /*0ac0*/  @!P0 BRA `(.L_x_19540) ;  /* 0xfffffffc00ac8947 */ /* 0x000fec000383ffff */
.L_x_19536:
[----:B------:R-:W-:Y:S05]  /*0ad0*/  BSYNC B0 ;  /* 0x0000000000007941 */ /* 0x000fea0003800000 */
.L_x_19535:
[----:B------:R-:W0:Y:S01]  /*0ae0*/  S2R R75, SR_CTAID.Z ;  /* 0x00000000004b7919 */ /* 0x000e220000002700 */
[----:B------:R-:W-:Y:S01]  /*0af0*/  ULDC UR5, c[0x0][0x258] ;  /* 0x0000960000057ab9 */ /* 0x000fe20000000800 */
[----:B------:R-:W-:Y:S01]  /*0b00*/  ULDC UR16, c[0x0][0x26c] ;  /* 0x00009b0000107ab9 */ /* 0x000fe20000000800 */
[----:B------:R-:W-:Y:S01]  /*0b10*/  ULDC UR17, c[0x0][0x26c] ;  /* 0x00009b0000117ab9 */ /* 0x000fe20000000800 */
[----:B------:R-:W-:Y:S01]  /*0b20*/  ULDC UR15, c[0x0][0x244] ;  /* 0x00009100000f7ab9 */ /* 0x000fe20000000800 */
[----:B------:R-:W-:Y:S01]  /*0b30*/  ULDC UR20, c[0x0][0x244] ;  /* 0x0000910000147ab9 */ /* 0x000fe20000000800 */
[----:B------:R-:W-:Y:S01]  /*0b40*/  IMAD R47, R47, UR5, RZ ;  /* 0x000000052f2f7c24 */ /* 0x000fe2000f8e02ff */
[----:B------:R-:W-:Y:S01]  /*0b50*/  ULDC.64 UR12, c[0x0][0x230] ;  /* 0x00008c00000c7ab9 */ /* 0x000fe20000000a00 */
[----:B------:R-:W-:Y:S01]  /*0b60*/  ULDC.64 UR18, c[0x0][0x230] ;  /* 0x00008c0000127ab9 */ /* 0x000fe20000000a00 */
[----:B------:R-:W-:Y:S01]  /*0b70*/  BSSY B0, `(.L_x_19541) ;  /* 0x00003c8000007945 */ /* 0x000fe20003800000 */
[----:B------:R-:W-:-:S02]  /*0b80*/  IMAD.MOV.U32 R69, RZ, RZ, -0x800001 ;  /* 0xff7fffffff457424 */ /* 0x000fc400078e00ff */
[----:B0-----:R-:W-:Y:S01]  /*0b90*/  IMAD R70, R75, 0x20, R46 ;  /* 0x000000204b467824 */ /* 0x001fe200078e022e */
[----:B------:R-:W-:Y:S04]  /*0ba0*/  BAR.SYNC.DEFER_BLOCKING 0x0 ;  /* 0x0000000000007b1d */ /* 0x000fe80000010000 */
[----:B------:R-:W-:-:S13]  /*0bb0*/  ISETP.GE.AND P0, PT, R70, UR4, PT ;  /* 0x0000000446007c0c */ /* 0x000fda000bf06270 */
[----:B------:R-:W-:Y:S05]  /*0bc0*/  @P0 BRA `(.L_x_19542) ;  /* 0x0000003c00080947 */ /* 0x000fea0003800000 */
[C---:B------:R-:W-:Y:S01]  /*0bd0*/  VIADD R10, R71.reuse, 0x6 ;  /* 0x00000006470a7836 */ /* 0x040fe20000000000 */
[----:B------:R-:W-:Y:S01]  /*0be0*/  SHF.R.S32.HI R4, RZ, 0x1f, R49 ;  /* 0x0000001fff047819 */ /* 0x000fe20000011431 */
[C---:B------:R-:W-:Y:S01]  /*0bf0*/  VIADD R8, R71.reuse, 0x4 ;  /* 0x0000000447087836 */ /* 0x040fe20000000000 */
[C---:B------:R-:W-:Y:S01]  /*0c00*/  SHF.L.U32 R67, R71.reuse, 0x2, RZ ;  /* 0x0000000247437819 */ /* 0x040fe200000006ff */
[----:B------:R-:W-:Y:S01]  /*0c10*/  IMAD.SHL.U32 R64, R10, 0x4, RZ ;  /* 0x000000040a407824 */ /* 0x000fe200078e00ff */
[----:B------:R-:W-:Y:S01]  /*0c20*/  LEA.HI R4, R4, R49, RZ, 0x4 ;  /* 0x0000003104047211 */ /* 0x000fe200078f20ff */
[----:B------:R-:W-:Y:S01]  /*0c30*/  IMAD.SHL.U32 R66, R8, 0x4, RZ ;  /* 0x0000000408427824 */ /* 0x000fe200078e00ff */
        /* <DEDUP_REMOVED lines=11> */
[----:B------:R-:W-:Y:S01]  /*0cf0*/  IMAD.SHL.U32 R62, R14, 0x4, RZ ;  /* 0x000000040e3e7824 */ /* 0x000fe200078e00ff */
[----:B------:R-:W-:Y:S01]  /*0d00*/  SHF.R.S32.HI R3, RZ, 0x1f, R68 ;  /* 0x0000001fff037819 */ /* 0x000fe20000011444 */
[----:B------:R-:W-:Y:S01]  /*0d10*/  IMAD.SHL.U32 R60, R13, 0x4, RZ ;  /* 0x000000040d3c7824 */ /* 0x000fe200078e00ff */
[----:B------:R-:W-:Y:S01]  /*0d20*/  LOP3.LUT R4, R4, 0xfffffff0, RZ, 0xc0, !PT ;  /* 0xfffffff004047812 */ /* 0x000fe200078ec0ff */
[----:B------:R-:W-:Y:S01]  /*0d30*/  IMAD.IADD R64, R64, 0x1, -R7 ;  /* 0x0000000140407824 */ /* 0x000fe200078e0a07 */
[----:B------:R-:W-:Y:S01]  /*0d40*/  LOP3.LUT R5, R5, 0xfffffff8, RZ, 0xc0, !PT ;  /* 0xfffffff805057812 */ /* 0x000fe200078ec0ff */
[----:B------:R-:W-:Y:S01]  /*0d50*/  VIADD R17, R71, 0x12 ;  /* 0x0000001247117836 */ /* 0x000fe20000000000 */
[----:B------:R-:W-:Y:S01]  /*0d60*/  LEA.HI R3, R3, R68, RZ, 0x3 ;  /* 0x0000004403037211 */ /* 0x000fe200078f18ff */
[----:B------:R-:W-:Y:S01]  /*0d70*/  IMAD.IADD R49, R49, 0x1, -R4 ;  /* 0x0000000131317824 */ /* 0x000fe200078e0a04 */
[----:B------:R-:W-:Y:S01]  /*0d80*/  SHF.R.S32.HI R7, RZ, 0x1f, R58 ;  /* 0x0000001fff077819 */ /* 0x000fe2000001143a */
[----:B------:R-:W-:Y:S01]  /*0d90*/  IMAD.IADD R66, R66, 0x1, -R5 ;  /* 0x0000000142427824 */ /* 0x000fe200078e0a05 */
[----:B------:R-:W-:Y:S01]  /*0da0*/  SHF.R.S32.HI R4, RZ, 0x1f, R67 ;  /* 0x0000001fff047819 */ /* 0x000fe20000011443 */
[----:B------:R-:W-:Y:S01]  /*0db0*/  VIADD R19, R71, 0x16 ;  /* 0x0000001647137836 */ /* 0x000fe20000000000 */
[----:B------:R-:W-:Y:S01]  /*0dc0*/  LOP3.LUT R3, R3, 0xfffffff8, RZ, 0xc0, !PT ;  /* 0xfffffff803037812 */ /* 0x000fe200078ec0ff */
[----:B------:R-:W-:Y:S01]  /*0dd0*/  IMAD.SHL.U32 R43, R17, 0x4, RZ ;  /* 0x00000004112b7824 */ /* 0x000fe200078e00ff */
[----:B------:R-:W-:Y:S01]  /*0de0*/  LEA.HI R7, R7, R58, RZ, 0x3 ;  /* 0x0000003a07077211 */ /* 0x000fe200078f18ff */
[C---:B------:R-:W-:Y:S01]  /*0df0*/  VIADD R16, R71.reuse, 0x10 ;  /* 0x0000001047107836 */ /* 0x040fe20000000000 */
[----:B------:R-:W-:Y:S01]  /*0e00*/  SHF.R.S32.HI R5, RZ, 0x1f, R60 ;  /* 0x0000001fff057819 */ /* 0x000fe2000001143c */
[----:B------:R-:W-:Y:S01]  /*0e10*/  IMAD.IADD R68, R68, 0x1, -R3 ;  /* 0x0000000144447824 */ /* 0x000fe200078e0a03 */
[----:B------:R-:W-:Y:S01]  /*0e20*/  LEA.HI R4, R4, R67, RZ, 0x3 ;  /* 0x0000004304047211 */ /* 0x000fe200078f18ff */
[----:B------:R-:W-:Y:S01]  /*0e30*/  VIADD R18, R71, 0x14 ;  /* 0x0000001447127836 */ /* 0x000fe20000000000 */
[----:B------:R-:W-:Y:S01]  /*0e40*/  LOP3.LUT R7, R7, 0xfffffff8, RZ, 0xc0, !PT ;  /* 0xfffffff807077812 */ /* 0x000fe200078ec0ff */
[----:B------:R-:W-:Y:S01]  /*0e50*/  VIADD R11, R71, 0xe ;  /* 0x0000000e470b7836 */ /* 0x000fe20000000000 */
[----:B------:R-:W-:Y:S01]  /*0e60*/  LEA.HI R5, R5, R60, RZ, 0x3 ;  /* 0x0000003c05057211 */ /* 0x000fe200078f18ff */
[----:B------:R-:W0:Y:S01]  /*0e70*/  S2R R48, SR_CgaCtaId ;  /* 0x0000000000307919 */ /* 0x000e220000008800 */
[----:B------:R-:W-:Y:S01]  /*0e80*/  SHF.R.S32.HI R3, RZ, 0x1f, R62 ;  /* 0x0000001fff037819 */ /* 0x000fe2000001143e */
[----:B------:R-:W-:Y:S01]  /*0e90*/  IMAD.IADD R58, R58, 0x1, -R7 ;  /* 0x000000013a3a7824 */ /* 0x000fe200078e0a07 */
        /* <DEDUP_REMOVED lines=9> */
[----:B------:R-:W-:Y:S01]  /*0f30*/  IMAD.SHL.U32 R5, R18, 0x4, RZ ;  /* 0x0000000412057824 */ /* 0x000fe200078e00ff */
[----:B------:R-:W-:Y:S01]  /*0f40*/  SHF.L.U32 R54, R16, 0x2, RZ ;  /* 0x0000000210367819 */ /* 0x000fe200000006ff */
[C---:B------:R-:W-:Y:S01]  /*0f50*/  VIADD R21, R71.reuse, 0x1a ;  /* 0x0000001a47157836 */ /* 0x040fe20000000000 */
[----:B------:R-:W-:Y:S01]  /*0f60*/  SHF.R.S32.HI R20, RZ, 0x1f, R7 ;  /* 0x0000001fff147819 */ /* 0x000fe20000011407 */
[----:B------:R-:W-:Y:S01]  /*0f70*/  ULDC UR5, c[0x0][0x270] ;  /* 0x00009c0000057ab9 */ /* 0x000fe20000000800 */
[----:B------:R-:W-:Y:S01]  /*0f80*/  IADD3 R62, R62, -R3, RZ ;  /* 0x800000033e3e7210 */ /* 0x000fe20007ffe0ff */
[----:B------:R-:W-:Y:S01]  /*0f90*/  VIADD R23, R71, 0x1c ;  /* 0x0000001c47177836 */ /* 0x000fe20000000000 */
[----:B------:R-:W-:Y:S01]  /*0fa0*/  LEA.HI R4, R4, R43, RZ, 0x3 ;  /* 0x0000002b04047211 */ /* 0x000fe200078f18ff */
[----:B------:R-:W-:Y:S01]  /*0fb0*/  IMAD.SHL.U32 R78, R49, 0x8, RZ ;  /* 0x00000008314e7824 */ /* 0x000fe200078e00ff */
[----:B------:R-:W-:Y:S01]  /*0fc0*/  SHF.R.S32.HI R3, RZ, 0x1f, R54 ;  /* 0x0000001fff037819 */ /* 0x000fe20000011436 */
[----:B------:R-:W1:Y:S01]  /*0fd0*/  LDC R27, c[0x0][0x26c] ;  /* 0x00009b00ff1b7b82 */ /* 0x000e620000000800 */
[----:B------:R-:W-:Y:S01]  /*0fe0*/  LEA.HI R20, R20, R7, RZ, 0x3 ;  /* 0x0000000714147211 */ /* 0x000fe200078f18ff */
[----:B------:R-:W-:Y:S01]  /*0ff0*/  IMAD.SHL.U32 R24, R23, 0x4, RZ ;  /* 0x0000000417187824 */ /* 0x000fe200078e00ff */
[----:B------:R-:W-:-:S02]  /*1000*/  SHF.R.S32.HI R6, RZ, 0x1f, R5 ;  /* 0x0000001fff067819 */ /* 0x000fc40000011405 */
[----:B------:R-:W-:Y:S02]  /*1010*/  SHF.R.S32.HI R15, RZ, 0x1f, R56 ;  /* 0x0000001fff0f7819 */ /* 0x000fe40000011438 */
[----:B------:R-:W-:Y:S02]  /*1020*/  LOP3.LUT R4, R4, 0xfffffff8, RZ, 0xc0, !PT ;  /* 0xfffffff804047812 */ /* 0x000fe400078ec0ff */
[----:B------:R-:W-:Y:S02]  /*1030*/  LEA.HI R3, R3, R54, RZ, 0x3 ;  /* 0x0000003603037211 */ /* 0x000fe400078f18ff */
[----:B------:R-:W-:Y:S01]  /*1040*/  LOP3.LUT R20, R20, 0xfffffff8, RZ, 0xc0, !PT ;  /* 0xfffffff814147812 */ /* 0x000fe200078ec0ff */
[----:B------:R-:W-:Y:S01]  /*1050*/  IMAD.IADD R43, R43, 0x1, -R4 ;  /* 0x000000012b2b7824 */ /* 0x000fe200078e0a04 */
[----:B------:R-:W-:Y:S02]  /*1060*/  LEA.HI R6, R6, R5, RZ, 0x3 ;  /* 0x0000000506067211 */ /* 0x000fe400078f18ff */
[----:B------:R-:W-:Y:S01]  /*1070*/  LEA.HI R15, R15, R56, RZ, 0x3 ;  /* 0x000000380f0f7211 */ /* 0x000fe200078f18ff */
[----:B------:R-:W-:Y:S01]  /*1080*/  IMAD.IADD R4, R7, 0x1, -R20 ;  /* 0x0000000107047824 */ /* 0x000fe200078e0a14 */
[----:B------:R-:W-:Y:S01]  /*1090*/  LOP3.LUT R3, R3, 0xfffffff8, RZ, 0xc0, !PT ;  /* 0xfffffff803037812 */ /* 0x000fe200078ec0ff */
[----:B------:R-:W-:Y:S01]  /*10a0*/  IMAD.SHL.U32 R7, R21, 0x4, RZ ;  /* 0x0000000415077824 */ /* 0x000fe200078e00ff */
[----:B------:R-:W-:-:S02]  /*10b0*/  LOP3.LUT R6, R6, 0xfffffff8, RZ, 0xc0, !PT ;  /* 0xfffffff806067812 */ /* 0x000fc400078ec0ff */
[----:B------:R-:W-:Y:S01]  /*10c0*/  LOP3.LUT R15, R15, 0xfffffff8, RZ, 0xc0, !PT ;  /* 0xfffffff80f0f7812 */ /* 0x000fe200078ec0ff */
[----:B------:R-:W-:Y:S01]  /*10d0*/  IMAD.IADD R54, R54, 0x1, -R3 ;  /* 0x0000000136367824 */ /* 0x000fe200078e0a03 */
[----:B------:R-:W-:Y:S01]  /*10e0*/  IADD3 R20, R71, 0x18, RZ ;  /* 0x0000001847147810 */ /* 0x000fe20007ffe0ff */
[----:B------:R-:W-:Y:S01]  /*10f0*/  IMAD.IADD R3, R5, 0x1, -R6 ;  /* 0x0000000105037824 */ /* 0x000fe200078e0a06 */
[----:B------:R-:W-:Y:S01]  /*1100*/  SHF.R.S32.HI R26, RZ, 0x1f, R78 ;  /* 0x0000001fff1a7819 */ /* 0x000fe2000001144e */
[----:B------:R-:W-:Y:S01]  /*1110*/  IMAD.IADD R56, R56, 0x1, -R15 ;  /* 0x0000000138387824 */ /* 0x000fe200078e0a0f */
[----:B------:R-:W-:Y:S01]  /*1120*/  SHF.R.S32.HI R22, RZ, 0x1f, R7 ;  /* 0x0000001fff167819 */ /* 0x000fe20000011407 */
[----:B------:R-:W-:Y:S01]  /*1130*/  IMAD.SHL.U32 R5, R20, 0x4, RZ ;  /* 0x0000000414057824 */ /* 0x000fe200078e00ff */
[----:B------:R-:W-:Y:S01]  /*1140*/  SHF.R.S32.HI R25, RZ, 0x1f, R24 ;  /* 0x0000001fff197819 */ /* 0x000fe20000011418 */
[----:B------:R-:W-:Y:S01]  /*1150*/  IMAD R15, R2, UR5, RZ ;  /* 0x00000005020f7c24 */ /* 0x000fe2000f8e02ff */
[----:B------:R-:W-:-:S02]  /*1160*/  LEA.HI R22, R22, R7, RZ, 0x3 ;  /* 0x0000000716167211 */ /* 0x000fc400078f18ff */
[----:B------:R-:W-:Y:S02]  /*1170*/  SHF.R.S32.HI R6, RZ, 0x1f, R5 ;  /* 0x0000001fff067819 */ /* 0x000fe40000011405 */
[C---:B------:R-:W-:Y:S02]  /*1180*/  IADD3 R78, P0, R15.reuse, R78, RZ ;  /* 0x0000004e0f4e7210 */ /* 0x040fe40007f1e0ff */
[----:B------:R-:W-:Y:S02]  /*1190*/  LEA.HI R6, R6, R5, RZ, 0x3 ;  /* 0x0000000506067211 */ /* 0x000fe400078f18ff */
[----:B------:R-:W-:Y:S02]  /*11a0*/  LEA.HI.X.SX32 R79, R15, R26, 0x1, P0 ;  /* 0x0000001a0f4f7211 */ /* 0x000fe400000f0eff */
[----:B-----5:R-:W-:Y:S02]  /*11b0*/  FSETP.NEU.FTZ.AND P0, PT, R76, RZ, PT ;  /* 0x000000ff4c00720b */ /* 0x020fe40003f1d000 */
[----:B------:R-:W-:-:S02]  /*11c0*/  LEA.HI R10, R10, R10, RZ, 0x1 ;  /* 0x0000000a0a0a7211 */ /* 0x000fc400078f08ff */
        /* <DEDUP_REMOVED lines=26> */
[----:B------:R-:W-:Y:S01]  /*1370*/  LEA.HI R11, R11, R11, RZ, 0x1 ;  /* 0x0000000b0b0b7211 */ /* 0x000fe200078f08ff */
[----:B------:R-:W-:Y:S01]  /*1380*/  IMAD.SHL.U32 R23, R23, 0x40, RZ ;  /* 0x0000004017177824 */ /* 0x000fe200078e00ff */
[----:B------:R-:W-:Y:S01]  /*1390*/  LOP3.LUT R22, R22, 0xfffffff8, RZ, 0xc0, !PT ;  /* 0xfffffff816167812 */ /* 0x000fe200078ec0ff */
[----:B------:R-:W-:Y:S01]  /*13a0*/  IMAD.IADD R5, R5, 0x1, -R6 ;  /* 0x0000000105057824 */ /* 0x000fe200078e0a06 */
[----:B------:R-:W-:-:S02]  /*13b0*/  LOP3.LUT R25, R25, 0xfffffff8, RZ, 0xc0, !PT ;  /* 0xfffffff819197812 */ /* 0x000fc400078ec0ff */
[----:B------:R-:W-:Y:S02]  /*13c0*/  MOV R51, 0x400 ;  /* 0x0000040000337802 */ /* 0x000fe40000000f00 */
[----:B------:R-:W-:Y:S02]  /*13d0*/  SHF.L.U32 R11, R11, 0x6, RZ ;  /* 0x000000060b0b7819 */ /* 0x000fe400000006ff */
[----:B------:R-:W-:Y:S01]  /*13e0*/  IADD3 R6, R7, -R22, RZ ;  /* 0x8000001607067210 */ /* 0x000fe20007ffe0ff */
[----:B------:R-:W-:Y:S01]  /*13f0*/  IMAD.IADD R7, R24, 0x1, -R25 ;  /* 0x0000000118077824 */ /* 0x000fe200078e0a19 */
[----:B0-----:R-:W-:Y:S02]  /*1400*/  LEA R22, R48, R51, 0x18 ;  /* 0x0000003330167211 */ /* 0x001fe400078ec0ff */
[----:B------:R-:W-:Y:S02]  /*1410*/  LOP3.LUT R61, R10, 0xffffff80, RZ, 0xc0, !PT ;  /* 0xffffff800a3d7812 */ /* 0x000fe400078ec0ff */
[----:B------:R-:W-:Y:S01]  /*1420*/  LOP3.LUT R59, R14, 0xffffff80, RZ, 0xc0, !PT ;  /* 0xffffff800e3b7812 */ /* 0x000fe200078ec0ff */
        /* <DEDUP_REMOVED lines=13> */
[----:B-1----:R-:W-:-:S02]  /*1500*/  SHF.R.S32.HI R8, RZ, 0x1f, R27 ;  /* 0x0000001fff087819 */ /* 0x002fc4000001141b */
        /* <DEDUP_REMOVED lines=31> */
[----:B------:R-:W-:Y:S01]  /*1700*/  IADD3 R51, R51, 0x110, RZ ;  /* 0x0000011033337810 */ /* 0x000fe20007ffe0ff */
[----:B------:R-:W-:Y:S01]  /*1710*/  ULDC.64 UR8, c[0x0][0x248] ;  /* 0x0000920000087ab9 */ /* 0x000fe20000000a00 */
[----:B------:R-:W-:Y:S01]  /*1720*/  IADD3 R47, P0, R47, R70, RZ ;  /* 0x000000462f2f7210 */ /* 0x000fe20007f1e0ff */
[----:B------:R-:W-:Y:S01]  /*1730*/  IMAD R46, R46, 0x10, R49 ;  /* 0x000000102e2e7824 */ /* 0x000fe200078e0231 */
[----:B------:R-:W-:Y:S01]  /*1740*/  LEA R51, R48, R51, 0x18 ;  /* 0x0000003330337211 */ /* 0x000fe200078ec0ff */
[----:B------:R-:W-:Y:S01]  /*1750*/  IMAD.MOV.U32 R74, RZ, RZ, R70 ;  /* 0x000000ffff4a7224 */ /* 0x000fe200078e0046 */
[----:B------:R-:W-:Y:S01]  /*1760*/  LEA.HI.X.SX32 R48, R70, R69, 0x1, P0 ;  /* 0x0000004546307211 */ /* 0x000fe200000f0eff */
[----:B------:R-:W-:Y:S01]  /*1770*/  IMAD R75, R75, 0x200, R46 ;  /* 0x000002004b4b7824 */ /* 0x000fe200078e022e */
[C---:B------:R-:W-:Y:S01]  /*1780*/  LEA R72, P0, R47.reuse, UR8, 0x2 ;  /* 0x000000082f487c11 */ /* 0x040fe2000f8010ff */
[----:B------:R-:W-:Y:S02]  /*1790*/  IMAD.U32 R76, R46, 0x4, R51 ;  /* 0x000000042e4c7824 */ /* 0x000fe400078e0033 */
[----:B------:R-:W-:Y:S01]  /*17a0*/  IMAD.MOV.U32 R69, RZ, RZ, -0x800001 ;  /* 0xff7fffffff457424 */ /* 0x000fe200078e00ff */
[----:B------:R-:W-:-:S09]  /*17b0*/  LEA.HI.X R73, R47, UR9, R48, 0x2, P0 ;  /* 0x000000092f497c11 */ /* 0x000fd200080f1430 */
.L_x_19547:
[----:B------:R-:W2:Y:S04]  /*17c0*/  LDG.E.CONSTANT R47, desc[UR10][R72.64] ;  /* 0x0000000a482f7981 */ /* 0x000ea8000c1e9900 */
[----:B------:R-:W0:Y:S01]  /*17d0*/  LDS.64 R48, [R9] ;  /* 0x0000000009307984 */ /* 0x000e220000000a00 */
[----:B--2---:R-:W-:Y:S01]  /*17e0*/  SHF.R.S32.HI R46, RZ, 0x1f, R47 ;  /* 0x0000001fff2e7819 */ /* 0x004fe2000001142f */
[----:B------:R-:W-:-:S04]  /*17f0*/  IMAD.WIDE.U32 R80, R47, UR16, R78 ;  /* 0x000000102f507c25 */ /* 0x000fc8000f8e004e */
[----:B------:R-:W-:-:S04]  /*1800*/  IMAD R46, R46, UR16, RZ ;  /* 0x000000102e2e7c24 */ /* 0x000fc8000f8e02ff */
[----:B------:R-:W-:Y:S01]  /*1810*/  IMAD R77, R47, R8, R46 ;  /* 0x000000082f4d7224 */ /* 0x000fe200078e022e */
[----:B------:R-:W-:-:S03]  /*1820*/  IADD3 R46, P0, P1, R68, R80, R65 ;  /* 0x00000050442e7210 */ /* 0x000fc6000791e041 */
[----:B------:R-:W-:Y:S01]  /*1830*/  IMAD.IADD R77, R81, 0x1, R77 ;  /* 0x00000001514d7824 */ /* 0x000fe200078e024d */
[----:B------:R-:W-:-:S04]  /*1840*/  LEA R82, P2, R46, UR12, 0x1 ;  /* 0x0000000c2e527c11 */ /* 0x000fc8000f8408ff */
[----:B------:R-:W-:-:S04]  /*1850*/  IADD3.X R47, R32, R77, R15, P0, P1 ;  /* 0x0000004d202f7210 */ /* 0x000fc800007e240f */
[----:B------:R-:W-:Y:S02]  /*1860*/  LEA.HI.X R83, R46, UR13, R47, 0x1, P2 ;  /* 0x0000000d2e537c11 */ /* 0x000fe400090f0c2f */
[----:B------:R-:W-:-:S03]  /*1870*/  IADD3 R46, P0, R67, R80, RZ ;  /* 0x00000050432e7210 */ /* 0x000fc60007f1e0ff */
[----:B------:R-:W2:Y:S01]  /*1880*/  LDG.E.CONSTANT R87, desc[UR10][R82.64] ;  /* 0x0000000a52577981 */ /* 0x000ea2000c1e9900 */
[----:B------:R-:W-:Y:S01]  /*1890*/  LEA R84, P1, R46, UR12, 0x1 ;  /* 0x0000000c2e547c11 */ /* 0x000fe2000f8208ff */
[----:B------:R-:W-:Y:S02]  /*18a0*/  IMAD.X R47, R30, 0x1, R77, P0 ;  /* 0x000000011e2f7824 */ /* 0x000fe400000e064d */
[----:B------:R-:W3:Y:S03]  /*18b0*/  LDG.E.CONSTANT R89, desc[UR10][R82.64+0x4] ;  /* 0x0000040a52597981 */ /* 0x000ee6000c1e9900 */
[----:B------:R-:W-:-:S05]  /*18c0*/  LEA.HI.X R85, R46, UR13, R47, 0x1, P1 ;  /* 0x0000000d2e557c11 */ /* 0x000fca00088f0c2f */
[----:B------:R-:W4:Y:S04]  /*18d0*/  LDG.E.CONSTANT R81, desc[UR10][R84.64] ;  /* 0x0000000a54517981 */ /* 0x000f28000c1e9900 */
[----:B------:R0:W5:Y:S01]  /*18e0*/  LDG.E.CONSTANT R90, desc[UR10][R84.64+0x4] ;  /* 0x0000040a545a7981 */ /* 0x000162000c1e9900 */
[----:B------:R-:W-:-:S04]  /*18f0*/  IADD3 R46, P0, P1, R66, R80, R63 ;  /* 0x00000050422e7210 */ /* 0x000fc8000791e03f */
[----:B------:R-:W-:Y:S02]  /*1900*/  LEA R50, P2, R46, UR12, 0x1 ;  /* 0x0000000c2e327c11 */ /* 0x000fe4000f8408ff */
[----:B------:R-:W-:-:S04]  /*1910*/  IADD3.X R47, R34, R77, R17, P0, P1 ;  /* 0x0000004d222f7210 */ /* 0x000fc800007e2411 */
[----:B------:R-:W-:Y:S02]  /*1920*/  LEA.HI.X R51, R46, UR13, R47, 0x1, P2 ;  /* 0x0000000d2e337c11 */ /* 0x000fe400090f0c2f */
[----:B------:R-:W1:Y:S04]  /*1930*/  LDS.64 R46, [R9+0x8] ;  /* 0x00000800092e7984 */ /* 0x000e680000000a00 */
[----:B------:R-:W5:Y:S04]  /*1940*/  LDG.E.CONSTANT R88, desc[UR10][R50.64] ;  /* 0x0000000a32587981 */ /* 0x000f68000c1e9900 */
[----:B------:R4:W5:Y:S01]  /*1950*/  LDG.E.CONSTANT R86, desc[UR10][R50.64+0x4] ;  /* 0x0000040a32567981 */ /* 0x000962000c1e9900 */
[C---:B0-----:R-:W-:Y:S01]  /*1960*/  IMAD.U32 R84, R48.reuse, 0x10000, RZ ;  /* 0x0001000030547824 */ /* 0x041fe200078e00ff */
[----:B------:R-:W-:-:S05]  /*1970*/  PRMT R48, R48, 0x7632, R48 ;  /* 0x0000763230307816 */ /* 0x000fca0000000030 */
[----:B------:R-:W-:Y:S01]  /*1980*/  IMAD.U32 R48, R48, 0x10000, RZ ;  /* 0x0001000030307824 */ /* 0x000fe200078e00ff */
[C---:B-1----:R-:W-:Y:S02]  /*1990*/  SHF.L.U32 R91, R46.reuse, 0x10, RZ ;  /* 0x000000102e5b7819 */ /* 0x042fe400000006ff */
[----:B------:R-:W-:-:S05]  /*19a0*/  PRMT R46, R46, 0x7632, R46 ;  /* 0x000076322e2e7816 */ /* 0x000fca000000002e */
[----:B------:R-:W-:Y:S02]  /*19b0*/  IMAD.U32 R46, R46, 0x10000, RZ ;  /* 0x000100002e2e7824 */ /* 0x000fe400078e00ff */
[C---:B--2---:R-:W-:Y:S01]  /*19c0*/  IMAD.U32 R82, R87.reuse, 0x10000, RZ ;  /* 0x0001000057527824 */ /* 0x044fe200078e00ff */
[----:B------:R-:W-:-:S05]  /*19d0*/  PRMT R87, R87, 0x7632, R87 ;  /* 0x0000763257577816 */ /* 0x000fca0000000057 */
[----:B------:R-:W-:-:S04]  /*19e0*/  IMAD.U32 R87, R87, 0x10000, RZ ;  /* 0x0001000057577824 */ /* 0x000fc800078e00ff */
[----:B------:R-:W-:Y:S01]  /*19f0*/  FMUL.FTZ R85, R46, R87 ;  /* 0x000000572e557220 */ /* 0x000fe20000410000 */
[----:B------:R-:W-:Y:S01]  /*1a00*/  IADD3 R46, P0, P1, R64, R80, R61 ;  /* 0x00000050402e7210 */ /* 0x000fe2000791e03d */
[----:B------:R-:W-:Y:S01]  /*1a10*/  FMUL.FTZ R91, R91, R82 ;  /* 0x000000525b5b7220 */ /* 0x000fe20000410000 */
[----:B----4-:R-:W-:Y:S02]  /*1a20*/  IMAD.U32 R83, R81, 0x10000, RZ ;  /* 0x0001000051537824 */ /* 0x010fe400078e00ff */
[----:B------:R-:W-:Y:S02]  /*1a30*/  LEA R82, P2, R46, UR12, 0x1 ;  /* 0x0000000c2e527c11 */ /* 0x000fe4000f8408ff */
[----:B------:R-:W-:Y:S01]  /*1a40*/  IADD3.X R51, R31, R77, R18, P0, P1 ;  /* 0x0000004d1f337210 */ /* 0x000fe200007e2412 */
[----:B------:R-:W-:Y:S01]  /*1a50*/  FFMA.FTZ R84, R84, R83, R91 ;  /* 0x0000005354547223 */ /* 0x000fe2000001005b */
[----:B------:R-:W-:Y:S02]  /*1a60*/  PRMT R81, R81, 0x7632, R81 ;  /* 0x0000763251517816 */ /* 0x000fe40000000051 */
[----:B------:R-:W-:Y:S01]  /*1a70*/  LEA.HI.X R83, R46, UR13, R51, 0x1, P2 ;  /* 0x0000000d2e537c11 */ /* 0x000fe200090f0c33 */
[----:B---3--:R-:W-:Y:S01]  /*1a80*/  IMAD.U32 R51, R89, 0x10000, RZ ;  /* 0x0001000059337824 */ /* 0x008fe200078e00ff */
[----:B------:R-:W-:Y:S01]  /*1a90*/  SHF.L.U32 R46, R47, 0x10, RZ ;  /* 0x000000102f2e7819 */ /* 0x000fe200000006ff */
[----:B------:R-:W-:-:S02]  /*1aa0*/  IMAD.U32 R81, R81, 0x10000, RZ ;  /* 0x0001000051517824 */ /* 0x000fc400078e00ff */
[----:B------:R-:W2:Y:S02]  /*1ab0*/  LDG.E.CONSTANT R87, desc[UR10][R82.64] ;  /* 0x0000000a52577981 */ /* 0x000ea4000c1e9900 */
[----:B------:R-:W-:Y:S01]  /*1ac0*/  FFMA.FTZ R85, R48, R81, R85 ;  /* 0x0000005130557223 */ /* 0x000fe20000010055 */
[----:B------:R-:W-:Y:S01]  /*1ad0*/  FMUL.FTZ R81, R46, R51 ;  /* 0x000000332e517220 */ /* 0x000fe20000410000 */
[----:B-----5:R-:W-:Y:S02]  /*1ae0*/  IMAD.U32 R51, R90, 0x10000, RZ ;  /* 0x000100005a337824 */ /* 0x020fe400078e00ff */
[----:B------:R-:W-:-:S04]  /*1af0*/  IMAD.U32 R46, R49, 0x10000, RZ ;  /* 0x00010000312e7824 */ /* 0x000fc800078e00ff */
[----:B------:R-:W-:Y:S02]  /*1b00*/  FFMA.FTZ R46, R46, R51, R81 ;  /* 0x000000332e2e7223 */ /* 0x000fe40000010051 */
[----:B------:R-:W0:Y:S04]  /*1b10*/  LDS.64 R50, [R9+0x10] ;  /* 0x0000100009327984 */ /* 0x000e280000000a00 */
[----:B------:R1:W3:Y:S01]  /*1b20*/  LDG.E.CONSTANT R81, desc[UR10][R82.64+0x4] ;  /* 0x0000040a52517981 */ /* 0x0002e2000c1e9900 */
[----:B------:R-:W-:Y:S02]  /*1b30*/  PRMT R47, R47, 0x7632, R47 ;  /* 0x000076322f2f7816 */ /* 0x000fe4000000002f */
[----:B------:R-:W-:-:S03]  /*1b40*/  PRMT R89, R89, 0x7632, R89 ;  /* 0x0000763259597816 */ /* 0x000fc60000000059 */
[----:B------:R-:W-:Y:S02]  /*1b50*/  IMAD.U32 R47, R47, 0x10000, RZ ;  /* 0x000100002f2f7824 */ /* 0x000fe400078e00ff */
[----:B------:R-:W-:Y:S01]  /*1b60*/  IMAD.U32 R48, R89, 0x10000, RZ ;  /* 0x0001000059307824 */ /* 0x000fe200078e00ff */
[----:B------:R-:W-:Y:S01]  /*1b70*/  PRMT R49, R49, 0x7632, R49 ;  /* 0x0000763231317816 */ /* 0x000fe20000000031 */
[----:B-1----:R-:W-:Y:S01]  /*1b80*/  IMAD.U32 R82, R88, 0x10000, RZ ;  /* 0x0001000058527824 */ /* 0x002fe200078e00ff */
[----:B------:R-:W-:Y:S01]  /*1b90*/  PRMT R90, R90, 0x7632, R90 ;  /* 0x000076325a5a7816 */ /* 0x000fe2000000005a */
[----:B------:R-:W-:Y:S02]  /*1ba0*/  FMUL.FTZ R48, R47, R48 ;  /* 0x000000302f307220 */ /* 0x000fe40000410000 */
[----:B------:R-:W-:Y:S02]  /*1bb0*/  IMAD.U32 R49, R49, 0x10000, RZ ;  /* 0x0001000031317824 */ /* 0x000fe400078e00ff */
[----:B------:R-:W-:-:S04]  /*1bc0*/  IMAD.U32 R90, R90, 0x10000, RZ ;  /* 0x000100005a5a7824 */ /* 0x000fc800078e00ff */
[----:B------:R-:W-:Y:S01]  /*1bd0*/  FFMA.FTZ R90, R49, R90, R48 ;  /* 0x0000005a315a7223 */ /* 0x000fe20000010030 */
[----:B0-----:R-:W-:-:S05]  /*1be0*/  SHF.L.U32 R47, R50, 0x10, RZ ;  /* 0x00000010322f7819 */ /* 0x001fca00000006ff */
[----:B------:R-:W-:Y:S01]  /*1bf0*/  FFMA.FTZ R82, R47, R82, R84 ;  /* 0x000000522f527223 */ /* 0x000fe20000010054 */
[----:B------:R-:W-:-:S04]  /*1c00*/  IADD3 R47, P0, P1, R62, R80, R59 ;  /* 0x000000503e2f7210 */ /* 0x000fc8000791e03b */
[----:B------:R-:W-:Y:S02]  /*1c10*/  LEA R48, P2, R47, UR12, 0x1 ;  /* 0x0000000c2f307c11 */ /* 0x000fe4000f8408ff */
[----:B------:R-:W-:-:S04]  /*1c20*/  IADD3.X R84, R36, R77, R19, P0, P1 ;  /* 0x0000004d24547210 */ /* 0x000fc800007e2413 */
[----:B------:R-:W-:-:S05]  /*1c30*/  LEA.HI.X R49, R47, UR13, R84, 0x1, P2 ;  /* 0x0000000d2f317c11 */ /* 0x000fca00090f0c54 */
[----:B------:R-:W4:Y:S01]  /*1c40*/  LDG.E.CONSTANT R84, desc[UR10][R48.64] ;  /* 0x0000000a30547981 */ /* 0x000f22000c1e9900 */
[----:B------:R-:W-:Y:S02]  /*1c50*/  IMAD.U32 R47, R86, 0x10000, RZ ;  /* 0x00010000562f7824 */ /* 0x000fe400078e00ff */
[----:B------:R-:W-:-:S04]  /*1c60*/  IMAD.U32 R89, R51, 0x10000, RZ ;  /* 0x0001000033597824 */ /* 0x000fc800078e00ff */
[----:B------:R-:W-:Y:S02]  /*1c70*/  FFMA.FTZ R89, R89, R47, R46 ;  /* 0x0000002f59597223 */ /* 0x000fe4000001002e */
[----:B------:R-:W0:Y:S01]  /*1c80*/  LDS.64 R46, [R9+0x18] ;  /* 0x00001800092e7984 */ /* 0x000e220000000a00 */
[----:B------:R-:W-:Y:S02]  /*1c90*/  PRMT R50, R50, 0x7632, R50 ;  /* 0x0000763232327816 */ /* 0x000fe40000000032 */
[----:B------:R-:W-:-:S03]  /*1ca0*/  PRMT R88, R88, 0x7632, R88 ;  /* 0x0000763258587816 */ /* 0x000fc60000000058 */
[----:B------:R-:W-:Y:S02]  /*1cb0*/  IMAD.U32 R50, R50, 0x10000, RZ ;  /* 0x0001000032327824 */ /* 0x000fe400078e00ff */
[----:B------:R-:W-:-:S04]  /*1cc0*/  IMAD.U32 R88, R88, 0x10000, RZ ;  /* 0x0001000058587824 */ /* 0x000fc800078e00ff */
[----:B------:R-:W-:Y:S02]  /*1cd0*/  FFMA.FTZ R88, R50, R88, R85 ;  /* 0x0000005832587223 */ /* 0x000fe40000010055 */
[----:B------:R1:W5:Y:S01]  /*1ce0*/  LDG.E.CONSTANT R85, desc[UR10][R48.64+0x4] ;  /* 0x0000040a30557981 */ /* 0x000362000c1e9900 */
[----:B------:R-:W-:Y:S02]  /*1cf0*/  PRMT R86, R86, 0x7632, R86 ;  /* 0x0000763256567816 */ /* 0x000fe40000000056 */
[----:B------:R-:W-:-:S03]  /*1d00*/  PRMT R51, R51, 0x7632, R51 ;  /* 0x0000763233337816 */ /* 0x000fc60000000033 */
[----:B------:R-:W-:Y:S02]  /*1d10*/  IMAD.U32 R86, R86, 0x10000, RZ ;  /* 0x0001000056567824 */ /* 0x000fe400078e00ff */
[----:B------:R-:W-:Y:S01]  /*1d20*/  IMAD.U32 R51, R51, 0x10000, RZ ;  /* 0x0001000033337824 */ /* 0x000fe200078e00ff */
[----:B0-----:R-:W-:-:S03]  /*1d30*/  SHF.L.U32 R83, R46, 0x10, RZ ;  /* 0x000000102e537819 */ /* 0x001fc600000006ff */
[----:B------:R-:W-:Y:S01]  /*1d40*/  FFMA.FTZ R51, R51, R86, R90 ;  /* 0x0000005633337223 */ /* 0x000fe2000001005a */
[----:B------:R-:W-:-:S05]  /*1d50*/  PRMT R46, R46, 0x7632, R46 ;  /* 0x000076322e2e7816 */ /* 0x000fca000000002e */
[----:B-1----:R-:W-:Y:S02]  /*1d60*/  IMAD.U32 R49, R46, 0x10000, RZ ;  /* 0x000100002e317824 */ /* 0x002fe400078e00ff */
[C---:B------:R-:W-:Y:S01]  /*1d70*/  IMAD.U32 R46, R47.reuse, 0x10000, RZ ;  /* 0x000100002f2e7824 */ /* 0x040fe200078e00ff */
[----:B------:R-:W-:-:S05]  /*1d80*/  PRMT R47, R47, 0x7632, R47 ;  /* 0x000076322f2f7816 */ /* 0x000fca000000002f */
[----:B------:R-:W-:Y:S02]  /*1d90*/  IMAD.U32 R90, R47, 0x10000, RZ ;  /* 0x000100002f5a7824 */ /* 0x000fe400078e00ff */
[----:B--2---:R-:W-:-:S04]  /*1da0*/  IMAD.U32 R50, R87, 0x10000, RZ ;  /* 0x0001000057327824 */ /* 0x004fc800078e00ff */
[----:B------:R-:W-:Y:S01]  /*1db0*/  FFMA.FTZ R50, R83, R50, R82 ;  /* 0x0000003253327223 */ /* 0x000fe20000010052 */
[----:B------:R-:W-:-:S04]  /*1dc0*/  IADD3 R83, P0, P1, R60, R80, R57 ;  /* 0x000000503c537210 */ /* 0x000fc8000791e039 */
[----:B------:R-:W-:Y:S02]  /*1dd0*/  LEA R82, P2, R83, UR12, 0x1 ;  /* 0x0000000c53527c11 */ /* 0x000fe4000f8408ff */
[----:B------:R-:W-:-:S04]  /*1de0*/  IADD3.X R48, R33, R77, R20, P0, P1 ;  /* 0x0000004d21307210 */ /* 0x000fc800007e2414 */
[----:B------:R-:W-:Y:S02]  /*1df0*/  LEA.HI.X R83, R83, UR13, R48, 0x1, P2 ;  /* 0x0000000d53537c11 */ /* 0x000fe400090f0c30 */
[----:B------:R-:W-:-:S03]  /*1e00*/  PRMT R87, R87, 0x7632, R87 ;  /* 0x0000763257577816 */ /* 0x000fc60000000057 */
[----:B------:R-:W2:Y:S01]  /*1e10*/  LDG.E.CONSTANT R86, desc[UR10][R82.64] ;  /* 0x0000000a52567981 */ /* 0x000ea2000c1e9900 */
[----:B---3--:R-:W-:Y:S02]  /*1e20*/  IMAD.U32 R48, R81, 0x10000, RZ ;  /* 0x0001000051307824 */ /* 0x008fe400078e00ff */
[----:B------:R-:W-:Y:S02]  /*1e30*/  IMAD.U32 R87, R87, 0x10000, RZ ;  /* 0x0001000057577824 */ /* 0x000fe400078e00ff */
[----:B------:R-:W-:Y:S02]  /*1e40*/  FFMA.FTZ R46, R46, R48, R89 ;  /* 0x000000302e2e7223 */ /* 0x000fe40000010059 */
[----:B------:R-:W-:Y:S02]  /*1e50*/  FFMA.FTZ R88, R49, R87, R88 ;  /* 0x0000005731587223 */ /* 0x000fe40000010058 */
[----:B------:R-:W0:Y:S04]  /*1e60*/  LDS.64 R48, [R9+0x20] ;  /* 0x0000200009307984 */ /* 0x000e280000000a00 */
[----:B------:R1:W3:Y:S01]  /*1e70*/  LDG.E.CONSTANT R87, desc[UR10][R82.64+0x4] ;  /* 0x0000040a52577981 */ /* 0x0002e2000c1e9900 */
[----:B------:R-:W-:-:S05]  /*1e80*/  PRMT R81, R81, 0x7632, R81 ;  /* 0x0000763251517816 */ /* 0x000fca0000000051 */
        /* <DEDUP_REMOVED lines=14> */
[----:B-----5:R-:W-:Y:S02]  /*1f70*/  IMAD.U32 R84, R85, 0x10000, RZ ;  /* 0x0001000055547824 */ /* 0x020fe400078e00ff */
[----:B------:R-:W-:Y:S01]  /*1f80*/  FFMA.FTZ R48, R47, R48, R88 ;  /* 0x000000302f307223 */ /* 0x000fe20000010058 */
[----:B------:R-:W-:Y:S01]  /*1f90*/  IMAD.U32 R47, R49, 0x10000, RZ ;  /* 0x00010000312f7824 */ /* 0x000fe200078e00ff */
[----:B------:R0:W5:Y:S03]  /*1fa0*/  LDG.E.CONSTANT R88, desc[UR10][R50.64+0x4] ;  /* 0x0000040a32587981 */ /* 0x000166000c1e9900 */
[----:B------:R-:W-:-:S02]  /*1fb0*/  FFMA.FTZ R84, R47, R84, R46 ;  /* 0x000000542f547223 */ /* 0x000fc4000001002e */
[----:B------:R-:W1:Y:S01]  /*1fc0*/  LDS.64 R46, [R9+0x28] ;  /* 0x00002800092e7984 */ /* 0x000e620000000a00 */
[----:B------:R-:W-:Y:S02]  /*1fd0*/  PRMT R49, R49, 0x7632, R49 ;  /* 0x0000763231317816 */ /* 0x000fe40000000031 */
[----:B------:R-:W-:-:S03]  /*1fe0*/  PRMT R85, R85, 0x7632, R85 ;  /* 0x0000763255557816 */ /* 0x000fc60000000055 */
[----:B------:R-:W-:Y:S02]  /*1ff0*/  IMAD.U32 R82, R49, 0x10000, RZ ;  /* 0x0001000031527824 */ /* 0x000fe400078e00ff */
[----:B------:R-:W-:-:S04]  /*2000*/  IMAD.U32 R85, R85, 0x10000, RZ ;  /* 0x0001000055557824 */ /* 0x000fc800078e00ff */
[----:B------:R-:W-:Y:S01]  /*2010*/  FFMA.FTZ R91, R82, R85, R89 ;  /* 0x00000055525b7223 */ /* 0x000fe20000010059 */
[C---:B-1----:R-:W-:Y:S02]  /*2020*/  SHF.L.U32 R49, R46.reuse, 0x10, RZ ;  /* 0x000000102e317819 */ /* 0x042fe400000006ff */
[----:B------:R-:W-:Y:S01]  /*2030*/  PRMT R46, R46, 0x7632, R46 ;  /* 0x000076322e2e7816 */ /* 0x000fe2000000002e */
[----:B--2---:R-:W-:-:S04]  /*2040*/  IMAD.U32 R82, R86, 0x10000, RZ ;  /* 0x0001000056527824 */ /* 0x004fc800078e00ff */
[----:B------:R-:W-:Y:S01]  /*2050*/  FFMA.FTZ R90, R49, R82, R90 ;  /* 0x00000052315a7223 */ /* 0x000fe2000001005a */
[----:B------:R-:W-:-:S04]  /*2060*/  IADD3 R49, P0, P1, R56, R80, R53 ;  /* 0x0000005038317210 */ /* 0x000fc8000791e035 */
[----:B------:R-:W-:Y:S02]  /*2070*/  LEA R82, P2, R49, UR12, 0x1 ;  /* 0x0000000c31527c11 */ /* 0x000fe4000f8408ff */
[----:B0-----:R-:W-:Y:S02]  /*2080*/  IADD3.X R50, R35, R77, R22, P0, P1 ;  /* 0x0000004d23327210 */ /* 0x001fe400007e2416 */
[----:B------:R-:W-:Y:S02]  /*2090*/  PRMT R86, R86, 0x7632, R86 ;  /* 0x0000763256567816 */ /* 0x000fe40000000056 */
[----:B------:R-:W-:Y:S01]  /*20a0*/  LEA.HI.X R83, R49, UR13, R50, 0x1, P2 ;  /* 0x0000000d31537c11 */ /* 0x000fe200090f0c32 */
[----:B------:R-:W-:Y:S02]  /*20b0*/  IMAD.U32 R49, R46, 0x10000, RZ ;  /* 0x000100002e317824 */ /* 0x000fe400078e00ff */
[----:B------:R-:W-:Y:S02]  /*20c0*/  IMAD.U32 R46, R86, 0x10000, RZ ;  /* 0x00010000562e7824 */ /* 0x000fe400078e00ff */
[----:B------:R-:W2:Y:S02]  /*20d0*/  LDG.E.CONSTANT R89, desc[UR10][R82.64] ;  /* 0x0000000a52597981 */ /* 0x000ea4000c1e9900 */
[----:B------:R-:W-:Y:S01]  /*20e0*/  FFMA.FTZ R46, R49, R46, R48 ;  /* 0x0000002e312e7223 */ /* 0x000fe20000010030 */
[----:B------:R-:W-:Y:S01]  /*20f0*/  IMAD.U32 R49, R47, 0x10000, RZ ;  /* 0x000100002f317824 */ /* 0x000fe200078e00ff */
[----:B------:R0:W2:Y:S01]  /*2100*/  LDG.E.CONSTANT R85, desc[UR10][R82.64+0x4] ;  /* 0x0000040a52557981 */ /* 0x0000a2000c1e9900 */
[----:B---3--:R-:W-:-:S04]  /*2110*/  IMAD.U32 R86, R87, 0x10000, RZ ;  /* 0x0001000057567824 */ /* 0x008fc800078e00ff */
[----:B------:R-:W-:Y:S02]  /*2120*/  FFMA.FTZ R86, R49, R86, R84 ;  /* 0x0000005631567223 */ /* 0x000fe40000010054 */
[----:B------:R-:W1:Y:S01]  /*2130*/  LDS.64 R48, [R9+0x30] ;  /* 0x0000300009307984 */ /* 0x000e620000000a00 */
[----:B------:R-:W-:Y:S02]  /*2140*/  PRMT R47, R47, 0x7632, R47 ;  /* 0x000076322f2f7816 */ /* 0x000fe4000000002f */
[----:B------:R-:W-:-:S03]  /*2150*/  PRMT R87, R87, 0x7632, R87 ;  /* 0x0000763257577816 */ /* 0x000fc60000000057 */
[----:B------:R-:W-:Y:S02]  /*2160*/  IMAD.U32 R50, R47, 0x10000, RZ ;  /* 0x000100002f327824 */ /* 0x000fe400078e00ff */
[----:B------:R-:W-:-:S04]  /*2170*/  IMAD.U32 R47, R87, 0x10000, RZ ;  /* 0x00010000572f7824 */ /* 0x000fc800078e00ff */
[----:B------:R-:W-:Y:S01]  /*2180*/  FFMA.FTZ R91, R50, R47, R91 ;  /* 0x0000002f325b7223 */ /* 0x000fe2000001005b */
[----:B-1----:R-:W-:Y:S01]  /*2190*/  SHF.L.U32 R47, R48, 0x10, RZ ;  /* 0x00000010302f7819 */ /* 0x002fe200000006ff */
        /* <DEDUP_REMOVED lines=8> */
[----:B------:R-:W-:-:S03]  /*2220*/  PRMT R47, R81, 0x7632, R47 ;  /* 0x00007632512f7816 */ /* 0x000fc6000000002f */
[----:B------:R-:W-:Y:S02]  /*2230*/  IMAD.U32 R81, R48, 0x10000, RZ ;  /* 0x0001000030517824 */ /* 0x000fe400078e00ff */
[----:B------:R-:W-:Y:S02]  /*2240*/  IMAD.U32 R47, R47, 0x10000, RZ ;  /* 0x000100002f2f7824 */ /* 0x000fe400078e00ff */
[----:B-----5:R-:W-:Y:S02]  /*2250*/  IMAD.U32 R48, R88, 0x10000, RZ ;  /* 0x0001000058307824 */ /* 0x020fe400078e00ff */
[----:B------:R-:W-:Y:S01]  /*2260*/  FFMA.FTZ R81, R81, R47, R46 ;  /* 0x0000002f51517223 */ /* 0x000fe2000001002e */
[----:B------:R-:W-:-:S04]  /*2270*/  IMAD.U32 R47, R49, 0x10000, RZ ;  /* 0x00010000312f7824 */ /* 0x000fc800078e00ff */
[----:B------:R-:W-:Y:S02]  /*2280*/  FFMA.FTZ R48, R47, R48, R86 ;  /* 0x000000302f307223 */ /* 0x000fe40000010056 */
[----:B------:R-:W0:Y:S04]  /*2290*/  LDS.64 R46, [R9+0x38] ;  /* 0x00003800092e7984 */ /* 0x000e280000000a00 */
[----:B------:R1:W4:Y:S01]  /*22a0*/  LDG.E.CONSTANT R86, desc[UR10][R50.64+0x4] ;  /* 0x0000040a32567981 */ /* 0x000322000c1e9900 */
[----:B------:R-:W-:Y:S02]  /*22b0*/  PRMT R49, R49, 0x7632, R49 ;  /* 0x0000763231317816 */ /* 0x000fe40000000031 */
[----:B------:R-:W-:-:S03]  /*22c0*/  PRMT R88, R88, 0x7632, R88 ;  /* 0x0000763258587816 */ /* 0x000fc60000000058 */
[----:B------:R-:W-:Y:S02]  /*22d0*/  IMAD.U32 R82, R49, 0x10000, RZ ;  /* 0x0001000031527824 */ /* 0x000fe400078e00ff */
[----:B------:R-:W-:-:S04]  /*22e0*/  IMAD.U32 R49, R88, 0x10000, RZ ;  /* 0x0001000058317824 */ /* 0x000fc800078e00ff */
[----:B------:R-:W-:Y:S01]  /*22f0*/  FFMA.FTZ R91, R82, R49, R91 ;  /* 0x00000031525b7223 */ /* 0x000fe2000001005b */
[C---:B0-----:R-:W-:Y:S02]  /*2300*/  SHF.L.U32 R49, R46.reuse, 0x10, RZ ;  /* 0x000000102e317819 */ /* 0x041fe400000006ff */
[----:B------:R-:W-:-:S05]  /*2310*/  PRMT R46, R46, 0x7632, R46 ;  /* 0x000076322e2e7816 */ /* 0x000fca000000002e */
[----:B------:R-:W-:Y:S02]  /*2320*/  IMAD.U32 R46, R46, 0x10000, RZ ;  /* 0x000100002e2e7824 */ /* 0x000fe400078e00ff */
[----:B--2---:R-:W-:-:S04]  /*2330*/  IMAD.U32 R82, R89, 0x10000, RZ ;  /* 0x0001000059527824 */ /* 0x004fc800078e00ff */
[----:B------:R-:W-:Y:S01]  /*2340*/  FFMA.FTZ R90, R49, R82, R90 ;  /* 0x00000052315a7223 */ /* 0x000fe2000001005a */
[----:B------:R-:W-:-:S05]  /*2350*/  PRMT R49, R89, 0x7632, R49 ;  /* 0x0000763259317816 */ /* 0x000fca0000000031 */
[----:B------:R-:W-:-:S04]  /*2360*/  IMAD.U32 R49, R49, 0x10000, RZ ;  /* 0x0001000031317824 */ /* 0x000fc800078e00ff */
[----:B------:R-:W-:Y:S01]  /*2370*/  FFMA.FTZ R46, R46, R49, R81 ;  /* 0x000000312e2e7223 */ /* 0x000fe20000010051 */
[----:B------:R-:W-:-:S04]  /*2380*/  IADD3 R49, P0, P1, R43, R80, R10 ;  /* 0x000000502b317210 */ /* 0x000fc8000791e00a */
[----:B------:R-:W-:Y:S02]  /*2390*/  LEA R82, P2, R49, UR12, 0x1 ;  /* 0x0000000c31527c11 */ /* 0x000fe4000f8408ff */
[----:B-1----:R-:W-:Y:S01]  /*23a0*/  IADD3.X R50, R37, R77, R24, P0, P1 ;  /* 0x0000004d25327210 */ /* 0x002fe200007e2418 */
[----:B------:R-:W-:-:S03]  /*23b0*/  IMAD.U32 R88, R85, 0x10000, RZ ;  /* 0x0001000055587824 */ /* 0x000fc600078e00ff */
[----:B------:R-:W-:Y:S01]  /*23c0*/  LEA.HI.X R83, R49, UR13, R50, 0x1, P2 ;  /* 0x0000000d31537c11 */ /* 0x000fe200090f0c32 */
[----:B------:R-:W-:-:S04]  /*23d0*/  IMAD.U32 R49, R47, 0x10000, RZ ;  /* 0x000100002f317824 */ /* 0x000fc800078e00ff */
[----:B------:R-:W2:Y:S01]  /*23e0*/  LDG.E.CONSTANT R87, desc[UR10][R82.64] ;  /* 0x0000000a52577981 */ /* 0x000ea2000c1e9900 */
[----:B------:R-:W-:-:S03]  /*23f0*/  FFMA.FTZ R88, R49, R88, R48 ;  /* 0x0000005831587223 */ /* 0x000fc60000010030 */
[----:B------:R-:W0:Y:S04]  /*2400*/  LDS.64 R48, [R9+0x40] ;  /* 0x0000400009307984 */ /* 0x000e280000000a00 */
[----:B------:R1:W5:Y:S01]  /*2410*/  LDG.E.CONSTANT R81, desc[UR10][R82.64+0x4] ;  /* 0x0000040a52517981 */ /* 0x000362000c1e9900 */
[----:B------:R-:W-:Y:S02]  /*2420*/  PRMT R47, R47, 0x7632, R47 ;  /* 0x000076322f2f7816 */ /* 0x000fe4000000002f */
[----:B------:R-:W-:-:S03]  /*2430*/  PRMT R85, R85, 0x7632, R85 ;  /* 0x0000763255557816 */ /* 0x000fc60000000055 */
[----:B------:R-:W-:Y:S02]  /*2440*/  IMAD.U32 R50, R47, 0x10000, RZ ;  /* 0x000100002f327824 */ /* 0x000fe400078e00ff */
[----:B------:R-:W-:-:S04]  /*2450*/  IMAD.U32 R47, R85, 0x10000, RZ ;  /* 0x00010000552f7824 */ /* 0x000fc800078e00ff */
[----:B------:R-:W-:Y:S01]  /*2460*/  FFMA.FTZ R91, R50, R47, R91 ;  /* 0x0000002f325b7223 */ /* 0x000fe2000001005b */
[----:B---3--:R-:W-:Y:S01]  /*2470*/  IMAD.U32 R50, R84, 0x10000, RZ ;  /* 0x0001000054327824 */ /* 0x008fe200078e00ff */
[----:B0-----:R-:W-:-:S05]  /*2480*/  SHF.L.U32 R47, R48, 0x10, RZ ;  /* 0x00000010302f7819 */ /* 0x001fca00000006ff */
[----:B------:R-:W-:Y:S01]  /*2490*/  FFMA.FTZ R90, R47, R50, R90 ;  /* 0x000000322f5a7223 */ /* 0x000fe2000001005a */
[----:B------:R-:W-:-:S04]  /*24a0*/  IADD3 R47, P0, P1, R3, R80, R12 ;  /* 0x00000050032f7210 */ /* 0x000fc8000791e00c */
[----:B------:R-:W-:Y:S02]  /*24b0*/  LEA R50, P2, R47, UR12, 0x1 ;  /* 0x0000000c2f327c11 */ /* 0x000fe4000f8408ff */
[----:B-1----:R-:W-:-:S04]  /*24c0*/  IADD3.X R82, R42, R77, R25, P0, P1 ;  /* 0x0000004d2a527210 */ /* 0x002fc800007e2419 */
[----:B------:R-:W-:-:S05]  /*24d0*/  LEA.HI.X R51, R47, UR13, R82, 0x1, P2 ;  /* 0x0000000d2f337c11 */ /* 0x000fca00090f0c52 */
[----:B------:R-:W3:Y:S01]  /*24e0*/  LDG.E.CONSTANT R85, desc[UR10][R50.64] ;  /* 0x0000000a32557981 */ /* 0x000ee2000c1e9900 */
[----:B------:R-:W-:Y:S02]  /*24f0*/  PRMT R48, R48, 0x7632, R48 ;  /* 0x0000763230307816 */ /* 0x000fe40000000030 */
[----:B------:R-:W-:Y:S01]  /*2500*/  PRMT R47, R84, 0x7632, R47 ;  /* 0x00007632542f7816 */ /* 0x000fe2000000002f */
[----:B------:R0:W3:Y:S02]  /*2510*/  LDG.E.CONSTANT R83, desc[UR10][R50.64+0x4] ;  /* 0x0000040a32537981 */ /* 0x0000e4000c1e9900 */
[----:B------:R-:W-:Y:S02]  /*2520*/  IMAD.U32 R89, R48, 0x10000, RZ ;  /* 0x0001000030597824 */ /* 0x000fe400078e00ff */
[----:B------:R-:W-:Y:S02]  /*2530*/  IMAD.U32 R47, R47, 0x10000, RZ ;  /* 0x000100002f2f7824 */ /* 0x000fe400078e00ff */
[----:B----4-:R-:W-:-:S02]  /*2540*/  IMAD.U32 R48, R86, 0x10000, RZ ;  /* 0x0001000056307824 */ /* 0x010fc400078e00ff */
[----:B------:R-:W-:Y:S01]  /*2550*/  FFMA.FTZ R89, R89, R47, R46 ;  /* 0x0000002f59597223 */ /* 0x000fe2000001002e */
[----:B------:R-:W-:-:S04]  /*2560*/  IMAD.U32 R47, R49, 0x10000, RZ ;  /* 0x00010000312f7824 */ /* 0x000fc800078e00ff */
[----:B------:R-:W-:Y:S02]  /*2570*/  FFMA.FTZ R48, R47, R48, R88 ;  /* 0x000000302f307223 */ /* 0x000fe40000010058 */
[----:B------:R-:W1:Y:S01]  /*2580*/  LDS.64 R46, [R9+0x48] ;  /* 0x00004800092e7984 */ /* 0x000e620000000a00 */
[----:B------:R-:W-:Y:S02]  /*2590*/  PRMT R49, R49, 0x7632, R49 ;  /* 0x0000763231317816 */ /* 0x000fe40000000031 */
[----:B------:R-:W-:-:S03]  /*25a0*/  PRMT R86, R86, 0x7632, R86 ;  /* 0x0000763256567816 */ /* 0x000fc60000000056 */
[----:B------:R-:W-:Y:S02]  /*25b0*/  IMAD.U32 R82, R49, 0x10000, RZ ;  /* 0x0001000031527824 */ /* 0x000fe400078e00ff */
[----:B------:R-:W-:-:S04]  /*25c0*/  IMAD.U32 R49, R86, 0x10000, RZ ;  /* 0x0001000056317824 */ /* 0x000fc800078e00ff */
[----:B------:R-:W-:Y:S01]  /*25d0*/  FFMA.FTZ R91, R82, R49, R91 ;  /* 0x00000031525b7223 */ /* 0x000fe2000001005b */
[----:B0-----:R-:W-:Y:S02]  /*25e0*/  IADD3 R50, P0, P1, R4, R80, R11 ;  /* 0x0000005004327210 */ /* 0x001fe4000791e00b */
[C---:B-1----:R-:W-:Y:S02]  /*25f0*/  SHF.L.U32 R49, R46.reuse, 0x10, RZ ;  /* 0x000000102e317819 */ /* 0x042fe400000006ff */
[----:B------:R-:W-:-:S05]  /*2600*/  PRMT R46, R46, 0x7632, R46 ;  /* 0x000076322e2e7816 */ /* 0x000fca000000002e */
[----:B------:R-:W-:Y:S01]  /*2610*/  IMAD.U32 R46, R46, 0x10000, RZ ;  /* 0x000100002e2e7824 */ /* 0x000fe200078e00ff */
[----:B------:R-:W-:Y:S02]  /*2620*/  LEA R92, P2, R50, UR12, 0x1 ;  /* 0x0000000c325c7c11 */ /* 0x000fe4000f8408ff */
[----:B------:R-:W-:-:S04]  /*2630*/  IADD3.X R51, R39, R77, R26, P0, P1 ;  /* 0x0000004d27337210 */ /* 0x000fc800007e241a */
[----:B------:R-:W-:-:S05]  /*2640*/  LEA.HI.X R93, R50, UR13, R51, 0x1, P2 ;  /* 0x0000000d325d7c11 */ /* 0x000fca00090f0c33 */
[----:B------:R-:W4:Y:S04]  /*2650*/  LDG.E.CONSTANT R82, desc[UR10][R92.64] ;  /* 0x0000000a5c527981 */ /* 0x000f28000c1e9900 */
[----:B------:R0:W4:Y:S01]  /*2660*/  LDG.E.CONSTANT R86, desc[UR10][R92.64+0x4] ;  /* 0x0000040a5c567981 */ /* 0x000122000c1e9900 */
[----:B--2---:R-:W-:-:S04]  /*2670*/  IMAD.U32 R88, R87, 0x10000, RZ ;  /* 0x0001000057587824 */ /* 0x004fc800078e00ff */
[----:B------:R-:W-:Y:S01]  /*2680*/  FFMA.FTZ R88, R49, R88, R90 ;  /* 0x0000005831587223 */ /* 0x000fe2000001005a */
[----:B------:R-:W-:-:S05]  /*2690*/  PRMT R49, R87, 0x7632, R49 ;  /* 0x0000763257317816 */ /* 0x000fca0000000031 */
[----:B------:R-:W-:-:S04]  /*26a0*/  IMAD.U32 R49, R49, 0x10000, RZ ;  /* 0x0001000031317824 */ /* 0x000fc800078e00ff */
[----:B------:R-:W-:Y:S01]  /*26b0*/  FFMA.FTZ R89, R46, R49, R89 ;  /* 0x000000312e597223 */ /* 0x000fe20000010059 */
[----:B------:R-:W-:Y:S02]  /*26c0*/  IMAD.U32 R49, R47, 0x10000, RZ ;  /* 0x000100002f317824 */ /* 0x000fe400078e00ff */
[----:B-----5:R-:W-:-:S04]  /*26d0*/  IMAD.U32 R46, R81, 0x10000, RZ ;  /* 0x00010000512e7824 */ /* 0x020fc800078e00ff */
        /* <DEDUP_REMOVED lines=8> */
[----:B---3--:R-:W-:-:S04]  /*2760*/  IMAD.U32 R50, R85, 0x10000, RZ ;  /* 0x0001000055327824 */ /* 0x008fc800078e00ff */
[----:B------:R-:W-:Y:S01]  /*2770*/  FFMA.FTZ R88, R47, R50, R88 ;  /* 0x000000322f587223 */ /* 0x000fe20000010058 */
[----:B------:R-:W-:-:S04]  /*2780*/  IADD3 R47, P0, P1, R5, R80, R14 ;  /* 0x00000050052f7210 */ /* 0x000fc8000791e00e */
[----:B------:R-:W-:Y:S02]  /*2790*/  LEA R90, P2, R47, UR12, 0x1 ;  /* 0x0000000c2f5a7c11 */ /* 0x000fe4000f8408ff */
[----:B------:R-:W-:-:S04]  /*27a0*/  IADD3.X R50, R44, R77, R27, P0, P1 ;  /* 0x0000004d2c327210 */ /* 0x000fc800007e241b */
[----:B------:R-:W-:-:S05]  /*27b0*/  LEA.HI.X R91, R47, UR13, R50, 0x1, P2 ;  /* 0x0000000d2f5b7c11 */ /* 0x000fca00090f0c32 */
[----:B------:R-:W2:Y:S04]  /*27c0*/  LDG.E.CONSTANT R50, desc[UR10][R90.64] ;  /* 0x0000000a5a327981 */ /* 0x000ea8000c1e9900 */
[----:B------:R1:W3:Y:S01]  /*27d0*/  LDG.E.CONSTANT R51, desc[UR10][R90.64+0x4] ;  /* 0x0000040a5a337981 */ /* 0x0002e2000c1e9900 */
[-C--:B------:R-:W-:Y:S02]  /*27e0*/  IADD3 R81, P0, P1, R6, R80.reuse, R13 ;  /* 0x0000005006517210 */ /* 0x080fe4000791e00d */
[----:B------:R-:W-:Y:S02]  /*27f0*/  IADD3 R47, P3, P4, R7, R80, R16 ;  /* 0x00000050072f7210 */ /* 0x000fe40007c7e010 */
[----:B0-----:R-:W-:Y:S02]  /*2800*/  LEA R92, P2, R81, UR12, 0x1 ;  /* 0x0000000c515c7c11 */ /* 0x001fe4000f8408ff */
[----:B------:R-:W-:-:S04]  /*2810*/  IADD3.X R80, R41, R77, R28, P0, P1 ;  /* 0x0000004d29507210 */ /* 0x000fc800007e241c */
[----:B------:R-:W-:-:S05]  /*2820*/  LEA.HI.X R93, R81, UR13, R80, 0x1, P2 ;  /* 0x0000000d515d7c11 */ /* 0x000fca00090f0c50 */
[----:B------:R-:W5:Y:S04]  /*2830*/  LDG.E.CONSTANT R80, desc[UR10][R92.64] ;  /* 0x0000000a5c507981 */ /* 0x000f68000c1e9900 */
[----:B------:R-:W5:Y:S01]  /*2840*/  LDG.E.CONSTANT R81, desc[UR10][R92.64+0x4] ;  /* 0x0000040a5c517981 */ /* 0x000f62000c1e9900 */
[----:B------:R-:W-:Y:S02]  /*2850*/  IADD3.X R84, R52, R77, R29, P3, P4 ;  /* 0x0000004d34547210 */ /* 0x000fe40001fe841d */
[----:B-1----:R-:W-:-:S04]  /*2860*/  LEA R90, P0, R47, UR12, 0x1 ;  /* 0x0000000c2f5a7c11 */ /* 0x002fc8000f8008ff */
[----:B------:R-:W-:-:S05]  /*2870*/  LEA.HI.X R91, R47, UR13, R84, 0x1, P0 ;  /* 0x0000000d2f5b7c11 */ /* 0x000fca00080f0c54 */
[----:B------:R-:W5:Y:S04]  /*2880*/  LDG.E.CONSTANT R77, desc[UR10][R90.64] ;  /* 0x0000000a5a4d7981 */ /* 0x000f68000c1e9900 */
[----:B------:R-:W5:Y:S01]  /*2890*/  LDG.E.CONSTANT R84, desc[UR10][R90.64+0x4] ;  /* 0x0000040a5a547981 */ /* 0x000f62000c1e9900 */
[----:B------:R-:W-:Y:S02]  /*28a0*/  PRMT R48, R48, 0x7632, R48 ;  /* 0x0000763230307816 */ /* 0x000fe40000000030 */
[----:B------:R-:W-:-:S03]  /*28b0*/  PRMT R47, R85, 0x7632, R47 ;  /* 0x00007632552f7816 */ /* 0x000fc6000000002f */
[----:B------:R-:W-:Y:S02]  /*28c0*/  IMAD.U32 R48, R48, 0x10000, RZ ;  /* 0x0001000030307824 */ /* 0x000fe400078e00ff */
[----:B------:R-:W-:Y:S02]  /*28d0*/  IMAD.U32 R47, R47, 0x10000, RZ ;  /* 0x000100002f2f7824 */ /* 0x000fe400078e00ff */
[----:B------:R-:W-:Y:S02]  /*28e0*/  IMAD.U32 R85, R49, 0x10000, RZ ;  /* 0x0001000031557824 */ /* 0x000fe400078e00ff */
[----:B------:R-:W-:Y:S01]  /*28f0*/  FFMA.FTZ R89, R48, R47, R89 ;  /* 0x0000002f30597223 */ /* 0x000fe20000010059 */
[----:B------:R-:W-:-:S04]  /*2900*/  IMAD.U32 R47, R83, 0x10000, RZ ;  /* 0x00010000532f7824 */ /* 0x000fc800078e00ff */
[----:B------:R-:W-:Y:S02]  /*2910*/  FFMA.FTZ R85, R85, R47, R46 ;  /* 0x0000002f55557223 */ /* 0x000fe4000001002e */
[----:B------:R-:W0:Y:S01]  /*2920*/  LDS.64 R46, [R9+0x58] ;  /* 0x00005800092e7984 */ /* 0x000e220000000a00 */
[----:B------:R-:W-:Y:S02]  /*2930*/  PRMT R49, R49, 0x7632, R49 ;  /* 0x0000763231317816 */ /* 0x000fe40000000031 */
[----:B------:R-:W-:-:S03]  /*2940*/  PRMT R83, R83, 0x7632, R83 ;  /* 0x0000763253537816 */ /* 0x000fc60000000053 */
[----:B------:R-:W-:Y:S02]  /*2950*/  IMAD.U32 R48, R49, 0x10000, RZ ;  /* 0x0001000031307824 */ /* 0x000fe400078e00ff */
[----:B------:R-:W-:-:S04]  /*2960*/  IMAD.U32 R49, R83, 0x10000, RZ ;  /* 0x0001000053317824 */ /* 0x000fc800078e00ff */
[----:B------:R-:W-:Y:S01]  /*2970*/  FFMA.FTZ R87, R48, R49, R87 ;  /* 0x0000003130577223 */ /* 0x000fe20000010057 */
[C---:B----4-:R-:W-:Y:S01]  /*2980*/  IMAD.U32 R48, R82.reuse, 0x10000, RZ ;  /* 0x0001000052307824 */ /* 0x050fe200078e00ff */
[----:B------:R-:W-:Y:S02]  /*2990*/  PRMT R82, R82, 0x7632, R82 ;  /* 0x0000763252527816 */ /* 0x000fe40000000052 */
[----:B0-----:R-:W-:-:S05]  /*29a0*/  SHF.L.U32 R49, R46, 0x10, RZ ;  /* 0x000000102e317819 */ /* 0x001fca00000006ff */
[----:B------:R-:W-:Y:S02]  /*29b0*/  FFMA.FTZ R88, R49, R48, R88 ;  /* 0x0000003031587223 */ /* 0x000fe40000010058 */
[----:B------:R-:W0:Y:S01]  /*29c0*/  LDS.64 R48, [R9+0x60] ;  /* 0x0000600009307984 */ /* 0x000e220000000a00 */
        /* <DEDUP_REMOVED lines=12> */
[C---:B0-----:R-:W-:Y:S02]  /*2a90*/  SHF.L.U32 R47, R48.reuse, 0x10, RZ ;  /* 0x00000010302f7819 */ /* 0x041fe400000006ff */
[----:B------:R-:W-:-:S05]  /*2aa0*/  PRMT R48, R48, 0x7632, R48 ;  /* 0x0000763230307816 */ /* 0x000fca0000000030 */
[----:B------:R-:W-:Y:S01]  /*2ab0*/  IMAD.U32 R48, R48, 0x10000, RZ ;  /* 0x0001000030307824 */ /* 0x000fe200078e00ff */
[----:B------:R-:W-:Y:S01]  /*2ac0*/  UMOV UR5, 0xffffffff ;  /* 0xffffffff00057882 */ /* 0x000fe20000000000 */
[----:B--2---:R-:W-:-:S04]  /*2ad0*/  IMAD.U32 R46, R50, 0x10000, RZ ;  /* 0x00010000322e7824 */ /* 0x004fc800078e00ff */
[----:B------:R-:W-:Y:S02]  /*2ae0*/  FFMA.FTZ R88, R47, R46, R88 ;  /* 0x0000002e2f587223 */ /* 0x000fe40000010058 */
[----:B------:R-:W0:Y:S01]  /*2af0*/  LDS.64 R46, [R9+0x68] ;  /* 0x00006800092e7984 */ /* 0x000e220000000a00 */
[----:B------:R-:W-:-:S05]  /*2b00*/  PRMT R50, R50, 0x7632, R50 ;  /* 0x0000763232327816 */ /* 0x000fca0000000032 */
[----:B------:R-:W-:-:S04]  /*2b10*/  IMAD.U32 R50, R50, 0x10000, RZ ;  /* 0x0001000032327824 */ /* 0x000fc800078e00ff */
[----:B------:R-:W-:Y:S01]  /*2b20*/  FFMA.FTZ R89, R48, R50, R89 ;  /* 0x0000003230597223 */ /* 0x000fe20000010059 */
[----:B------:R-:W-:Y:S02]  /*2b30*/  IMAD.U32 R48, R49, 0x10000, RZ ;  /* 0x0001000031307824 */ /* 0x000fe400078e00ff */
[----:B---3--:R-:W-:-:S04]  /*2b40*/  IMAD.U32 R50, R51, 0x10000, RZ ;  /* 0x0001000033327824 */ /* 0x008fc800078e00ff */
[----:B------:R-:W-:Y:S01]  /*2b50*/  FFMA.FTZ R85, R48, R50, R85 ;  /* 0x0000003230557223 */ /* 0x000fe20000010055 */
[----:B------:R-:W-:Y:S02]  /*2b60*/  PRMT R50, R49, 0x7632, R50 ;  /* 0x0000763231327816 */ /* 0x000fe40000000032 */
[----:B------:R-:W1:Y:S01]  /*2b70*/  LDS.64 R48, [R9+0x70] ;  /* 0x0000700009307984 */ /* 0x000e620000000a00 */
[----:B------:R-:W-:Y:S02]  /*2b80*/  PRMT R51, R51, 0x7632, R51 ;  /* 0x0000763233337816 */ /* 0x000fe40000000033 */
[----:B------:R-:W-:-:S03]  /*2b90*/  IMAD.U32 R50, R50, 0x10000, RZ ;  /* 0x0001000032327824 */ /* 0x000fc600078e00ff */
[----:B------:R-:W-:-:S04]  /*2ba0*/  IMAD.U32 R51, R51, 0x10000, RZ ;  /* 0x0001000033337824 */ /* 0x000fc800078e00ff */
[----:B------:R-:W-:Y:S01]  /*2bb0*/  FFMA.FTZ R87, R50, R51, R87 ;  /* 0x0000003332577223 */ /* 0x000fe20000010057 */
[----:B-----5:R-:W-:Y:S01]  /*2bc0*/  IMAD.U32 R50, R80, 0x10000, RZ ;  /* 0x0001000050327824 */ /* 0x020fe200078e00ff */
[----:B0-----:R-:W-:-:S05]  /*2bd0*/  SHF.L.U32 R51, R46, 0x10, RZ ;  /* 0x000000102e337819 */ /* 0x001fca00000006ff */
[----:B------:R-:W-:Y:S01]  /*2be0*/  FFMA.FTZ R88, R51, R50, R88 ;  /* 0x0000003233587223 */ /* 0x000fe20000010058 */
[----:B------:R-:W-:Y:S02]  /*2bf0*/  IMAD.U32 R50, R47, 0x10000, RZ ;  /* 0x000100002f327824 */ /* 0x000fe400078e00ff */
[----:B------:R-:W-:Y:S01]  /*2c00*/  IMAD.U32 R51, R81, 0x10000, RZ ;  /* 0x0001000051337824 */ /* 0x000fe200078e00ff */
[----:B------:R-:W-:-:S03]  /*2c10*/  PRMT R46, R46, 0x7632, R46 ;  /* 0x000076322e2e7816 */ /* 0x000fc6000000002e */
[----:B------:R-:W-:Y:S01]  /*2c20*/  FFMA.FTZ R85, R50, R51, R85 ;  /* 0x0000003332557223 */ /* 0x000fe20000010055 */
[----:B------:R-:W-:Y:S01]  /*2c30*/  PRMT R50, R80, 0x7632, R50 ;  /* 0x0000763250327816 */ /* 0x000fe20000000032 */
[----:B------:R-:W-:Y:S01]  /*2c40*/  IMAD.U32 R46, R46, 0x10000, RZ ;  /* 0x000100002e2e7824 */ /* 0x000fe200078e00ff */
[----:B------:R-:W-:-:S03]  /*2c50*/  PRMT R47, R47, 0x7632, R47 ;  /* 0x000076322f2f7816 */ /* 0x000fc6000000002f */
[----:B------:R-:W-:Y:S01]  /*2c60*/  IMAD.U32 R50, R50, 0x10000, RZ ;  /* 0x0001000032327824 */ /* 0x000fe200078e00ff */
[----:B------:R-:W-:Y:S02]  /*2c70*/  PRMT R81, R81, 0x7632, R81 ;  /* 0x0000763251517816 */ /* 0x000fe40000000051 */
[----:B-1----:R-:W-:Y:S01]  /*2c80*/  SHF.L.U32 R51, R48, 0x10, RZ ;  /* 0x0000001030337819 */ /* 0x002fe200000006ff */
[----:B------:R-:W-:Y:S01]  /*2c90*/  FFMA.FTZ R89, R46, R50, R89 ;  /* 0x000000322e597223 */ /* 0x000fe20000010059 */
[C---:B------:R-:W-:Y:S01]  /*2ca0*/  IMAD.U32 R50, R77.reuse, 0x10000, RZ ;  /* 0x000100004d327824 */ /* 0x040fe200078e00ff */
[----:B------:R-:W-:Y:S02]  /*2cb0*/  PRMT R48, R48, 0x7632, R48 ;  /* 0x0000763230307816 */ /* 0x000fe40000000030 */
[----:B------:R-:W-:Y:S01]  /*2cc0*/  PRMT R77, R77, 0x7632, R77 ;  /* 0x000076324d4d7816 */ /* 0x000fe2000000004d */
[----:B------:R-:W-:Y:S02]  /*2cd0*/  IMAD.U32 R46, R47, 0x10000, RZ ;  /* 0x000100002f2e7824 */ /* 0x000fe400078e00ff */
[----:B------:R-:W-:-:S02]  /*2ce0*/  IMAD.U32 R47, R81, 0x10000, RZ ;  /* 0x00010000512f7824 */ /* 0x000fc400078e00ff */
[----:B------:R-:W-:Y:S02]  /*2cf0*/  IMAD.U32 R48, R48, 0x10000, RZ ;  /* 0x0001000030307824 */ /* 0x000fe400078e00ff */
        /* <DEDUP_REMOVED lines=9> */
[----:B------:R-:W-:Y:S01]  /*2d90*/  FADD.FTZ R77, R50, R77 ;  /* 0x0000004d324d7221 */ /* 0x000fe20000010000 */
[----:B------:R-:W-:Y:S02]  /*2da0*/  IMAD.U32 R46, R46, 0x10000, RZ ;  /* 0x000100002e2e7824 */ /* 0x000fe400078e00ff */
[----:B------:R-:W-:Y:S02]  /*2db0*/  FFMA.FTZ R80, R80, R84, R85 ;  /* 0x0000005450507223 */ /* 0x000fe40000010055 */
[----:B------:R-:W-:Y:S02]  /*2dc0*/  FFMA.FTZ R46, R48, R46, R87 ;  /* 0x0000002e302e7223 */ /* 0x000fe40000010057 */
[----:B------:R-:W-:-:S04]  /*2dd0*/  FADD.FTZ R77, R80, R77 ;  /* 0x0000004d504d7221 */ /* 0x000fc80000010000 */
[----:B------:R-:W-:Y:S01]  /*2de0*/  FADD.FTZ R46, R46, R77 ;  /* 0x0000004d2e2e7221 */ /* 0x000fe20000010000 */
[----:B------:R-:W-:Y:S06]  /*2df0*/  BRA.DIV UR5, `(.L_x_19544) ;  /* 0x0000006a05f07947 */ /* 0x000fec000b800000 */
[----:B------:R0:W1:Y:S02]  /*2e00*/  SHFL.BFLY PT, R47, R46, 0x1, 0x1f ;  /* 0x0c201f002e2f7f89 */ /* 0x00006400000e0000 */
.L_x_19613:
[----:B------:R-:W-:Y:S01]  /*2e10*/  ISETP.NE.AND P0, PT, R71, RZ, PT ;  /* 0x000000ff4700720c */ /* 0x000fe20003f05270 */
[----:B01----:R-:W-:Y:S01]  /*2e20*/  FADD.FTZ R46, R46, R47 ;  /* 0x0000002f2e2e7221 */ /* 0x003fe20000010000 */
[----:B------:R-:W-:Y:S01]  /*2e30*/  IADD3 R74, R74, 0x4, RZ ;  /* 0x000000044a4a7810 */ /* 0x000fe20007ffe0ff */
[----:B------:R-:W-:Y:S02]  /*2e40*/  BSSY B1, `(.L_x_19545) ;  /* 0x0000008000017945 */ /* 0x000fe40003800000 */
[----:B------:R-:W-:Y:S01]  /*2e50*/  FFMA.FTZ R46, R46, UR15, RZ ;  /* 0x0000000f2e2e7c23 */ /* 0x000fe200080100ff */
[----:B------:R-:W-:-:S07]  /*2e60*/  ISETP.GE.AND P1, PT, R74, UR4, PT ;  /* 0x000000044a007c0c */ /* 0x000fce000bf26270 */
[----:B------:R-:W-:Y:S06]  /*2e70*/  @P0 BRA `(.L_x_19546) ;  /* 0x0000000000100947 */ /* 0x000fec0003800000 */
[----:B------:R-:W-:-:S04]  /*2e80*/  ISETP.GE.AND P0, PT, R75, UR14, PT ;  /* 0x0000000e4b007c0c */ /* 0x000fc8000bf06270 */
[----:B------:R-:W-:-:S05]  /*2e90*/  FSEL R47, R46, RZ, !P0 ;  /* 0x000000ff2e2f7208 */ /* 0x000fca0004000000 */
[----:B------:R0:W-:Y:S04]  /*2ea0*/  STS [R76], R47 ;  /* 0x0000002f4c007388 */ /* 0x0001e80000000800 */
[----:B------:R-:W-:-:S07]  /*2eb0*/  @!P0 FMNMX.FTZ R69, R69, R46, !PT ;  /* 0x0000002e45458209 */ /* 0x000fce0007810000 */
.L_x_19546:
[----:B------:R-:W-:Y:S05]  /*2ec0*/  BSYNC B1 ;  /* 0x0000000000017941 */ /* 0x000fea0003800000 */
.L_x_19545:
[----:B------:R-:W-:Y:S01]  /*2ed0*/  IADD3 R72, P0, R72, 0x10, RZ ;  /* 0x0000001048487810 */ /* 0x000fe20007f1e0ff */
[----:B0-----:R-:W-:Y:S02]  /*2ee0*/  VIADD R76, R76, 0x100 ;  /* 0x000001004c4c7836 */ /* 0x001fe40000000000 */
[----:B------:R-:W-:Y:S02]  /*2ef0*/  VIADD R75, R75, 0x40 ;  /* 0x000000404b4b7836 */ /* 0x000fe40000000000 */
[----:B------:R-:W-:Y:S01]  /*2f00*/  IMAD.X R73, RZ, RZ, R73, P0 ;  /* 0x000000ffff497224 */ /* 0x000fe200000e0649 */
[----:B------:R-:W-:Y:S07]  /*2f10*/  @!P1 BRA `(.L_x_19547) ;  /* 0xffffffe800289947 */ /* 0x000fee000383ffff */
[----:B------:R-:W-:Y:S05]  /*2f20*/  BRA `(.L_x_19542) ;  /* 0x0000001800307947 */ /* 0x000fea0003800000 */
.L_x_19543:
[----:B------:R-:W-:Y:S01]  /*2f30*/  SHF.R.S32.HI R73, RZ, 0x1f, R0 ;  /* 0x0000001fff497819 */ /* 0x000fe20000011400 */
[----:B------:R-:W-:Y:S01]  /*2f40*/  VIADD R51, R51, 0x110 ;  /* 0x0000011033337836 */ /* 0x000fe20000000000 */
[----:B------:R-:W-:Y:S01]  /*2f50*/  IADD3 R72, P0, R47, R70, RZ ;  /* 0x000000462f487210 */ /* 0x000fe20007f1e0ff */
[----:B------:R-:W-:Y:S01]  /*2f60*/  ULDC.64 UR8, c[0x0][0x248] ;  /* 0x0000920000087ab9 */ /* 0x000fe20000000a00 */
[----:B------:R-:W-:Y:S02]  /*2f70*/  LEA.HI R73, R73, R0, RZ, 0x5 ;  /* 0x0000000049497211 */ /* 0x000fe400078f28ff */
[----:B------:R-:W-:Y:S02]  /*2f80*/  LEA.HI.X.SX32 R69, R70, R69, 0x1, P0 ;  /* 0x0000004546457211 */ /* 0x000fe400000f0eff */
[----:B------:R-:W-:Y:S01]  /*2f90*/  SHF.R.S32.HI R46, RZ, 0x5, R73 ;  /* 0x00000005ff2e7819 */ /* 0x000fe20000011449 */
[----:B------:R-:W-:Y:S01]  /*2fa0*/  IMAD.U32 R73, RZ, RZ, UR14 ;  /* 0x0000000eff497e24 */ /* 0x000fe2000f8e00ff */
[----:B------:R-:W-:-:S02]  /*2fb0*/  LEA R50, P0, R72, UR8, 0x2 ;  /* 0x0000000848327c11 */ /* 0x000fc4000f8010ff */
[----:B------:R-:W-:Y:S01]  /*2fc0*/  LEA R47, R48, R51, 0x18 ;  /* 0x00000033302f7211 */ /* 0x000fe200078ec0ff */
[----:B------:R-:W-:Y:S01]  /*2fd0*/  IMAD R46, R46, 0x10, R49 ;  /* 0x000000102e2e7824 */ /* 0x000fe200078e0231 */
[----:B------:R-:W-:Y:S01]  /*2fe0*/  LEA.HI.X R51, R72, UR9, R69, 0x2, P0 ;  /* 0x0000000948337c11 */ /* 0x000fe200080f1445 */
[----:B------:R-:W-:Y:S02]  /*2ff0*/  IMAD.MOV.U32 R69, RZ, RZ, -0x800001 ;  /* 0xff7fffffff457424 */ /* 0x000fe400078e00ff */
[----:B------:R-:W-:Y:S01]  /*3000*/  IMAD R74, R75, 0x200, R46 ;  /* 0x000002004b4a7824 */ /* 0x000fe200078e022e */
[----:B------:R-:W-:Y:S01]  /*3010*/  LEA R75, R46, R47, 0x2 ;  /* 0x0000002f2e4b7211 */ /* 0x000fe200078e10ff */
[----:B------:R-:W-:-:S03]  /*3020*/  IMAD.MOV.U32 R72, RZ, RZ, R70 ;  /* 0x000000ffff487224 */ /* 0x000fc600078e0046 */
[----:B------:R-:W-:-:S07]  /*3030*/  IADD3 R73, -R73, 0x1, R74 ;  /* 0x0000000149497810 */ /* 0x000fce0007ffe14a */
.L_x_19551:
[----:B------:R-:W2:Y:S01]  /*3040*/  LDG.E.CONSTANT R47, desc[UR10][R50.64] ;  /* 0x0000000a322f7981 */ /* 0x000ea2000c1e9900 */
[----:B------:R-:W-:Y:S02]  /*3050*/  IMAD.MOV.U32 R80, RZ, RZ, R78 ;  /* 0x000000ffff507224 */ /* 0x000fe400078e004e */
[----:B------:R-:W-:Y:S01]  /*3060*/  IMAD.MOV.U32 R81, RZ, RZ, R79 ;  /* 0x000000ffff517224 */ /* 0x000fe200078e004f */
        /* <DEDUP_REMOVED lines=8> */
[----:B------:R-:W-:Y:S02]  /*30f0*/  IADD3 R48, P0, R67, R80, RZ ;  /* 0x0000005043307210 */ /* 0x000fe40007f1e0ff */
[----:B------:R-:W-:Y:S02]  /*3100*/  LEA.HI.X R85, R46, UR19, R47, 0x1, P2 ;  /* 0x000000132e557c11 */ /* 0x000fe400090f0c2f */
[----:B------:R-:W-:Y:S01]  /*3110*/  LEA R82, P1, R48, UR18, 0x1 ;  /* 0x0000001230527c11 */ /* 0x000fe2000f8208ff */
[----:B------:R-:W-:Y:S02]  /*3120*/  IMAD.X R47, R30, 0x1, R77, P0 ;  /* 0x000000011e2f7824 */ /* 0x000fe400000e064d */
[----:B------:R-:W2:Y:S03]  /*3130*/  LDG.E.CONSTANT R89, desc[UR10][R84.64] ;  /* 0x0000000a54597981 */ /* 0x000ea6000c1e9900 */
[----:B------:R-:W-:Y:S01]  /*3140*/  LEA.HI.X R83, R48, UR19, R47, 0x1, P1 ;  /* 0x0000001330537c11 */ /* 0x000fe200088f0c2f */
[----:B------:R-:W3:Y:S04]  /*3150*/  LDG.E.CONSTANT R81, desc[UR10][R84.64+0x4] ;  /* 0x0000040a54517981 */ /* 0x000ee8000c1e9900 */
[----:B------:R-:W4:Y:S04]  /*3160*/  LDG.E.CONSTANT R91, desc[UR10][R82.64] ;  /* 0x0000000a525b7981 */ /* 0x000f28000c1e9900 */
[----:B------:R-:W0:Y:S04]  /*3170*/  LDS.64 R46, [R9+0x8] ;  /* 0x00000800092e7984 */ /* 0x000e280000000a00 */
[----:B------:R-:W1:Y:S04]  /*3180*/  LDS.64 R48, [R9] ;  /* 0x0000000009307984 */ /* 0x000e680000000a00 */
[----:B------:R5:W3:Y:S01]  /*3190*/  LDG.E.CONSTANT R90, desc[UR10][R82.64+0x4] ;  /* 0x0000040a525a7981 */ /* 0x000ae2000c1e9900 */
[----:B0-----:R-:W-:-:S02]  /*31a0*/  IMAD.U32 R86, R46, 0x10000, RZ ;  /* 0x000100002e567824 */ /* 0x001fc400078e00ff */
[----:B-1----:R-:W-:Y:S01]  /*31b0*/  IMAD.U32 R88, R48, 0x10000, RZ ;  /* 0x0001000030587824 */ /* 0x002fe200078e00ff */
[----:B------:R-:W-:Y:S02]  /*31c0*/  PRMT R46, R46, 0x7632, R46 ;  /* 0x000076322e2e7816 */ /* 0x000fe4000000002e */
[----:B------:R-:W-:-:S03]  /*31d0*/  PRMT R48, R48, 0x7632, R48 ;  /* 0x0000763230307816 */ /* 0x000fc60000000030 */
[----:B------:R-:W-:Y:S02]  /*31e0*/  IMAD.U32 R46, R46, 0x10000, RZ ;  /* 0x000100002e2e7824 */ /* 0x000fe400078e00ff */
[----:B------:R-:W-:Y:S01]  /*31f0*/  IMAD.U32 R48, R48, 0x10000, RZ ;  /* 0x0001000030307824 */ /* 0x000fe200078e00ff */
[----:B--2---:R-:W-:-:S05]  /*3200*/  SHF.L.U32 R87, R89, 0x10, RZ ;  /* 0x0000001059577819 */ /* 0x004fca00000006ff */
[----:B------:R-:W-:Y:S01]  /*3210*/  FMUL.FTZ R93, R86, R87 ;  /* 0x00000057565d7220 */ /* 0x000fe20000410000 */
[----:B----4-:R-:W-:-:S04]  /*3220*/  IMAD.U32 R87, R91, 0x10000, RZ ;  /* 0x000100005b577824 */ /* 0x010fc800078e00ff */
[----:B------:R-:W-:Y:S01]  /*3230*/  FFMA.FTZ R88, R88, R87, R93 ;  /* 0x0000005758587223 */ /* 0x000fe2000001005d */
[----:B------:R-:W-:-:S04]  /*3240*/  IADD3 R87, P0, P1, R66, R80, R63 ;  /* 0x0000005042577210 */ /* 0x000fc8000791e03f */
[----:B------:R-:W-:Y:S02]  /*3250*/  LEA R86, P2, R87, UR18, 0x1 ;  /* 0x0000001257567c11 */ /* 0x000fe4000f8408ff */
[----:B-----5:R-:W-:-:S04]  /*3260*/  IADD3.X R82, R34, R77, R17, P0, P1 ;  /* 0x0000004d22527210 */ /* 0x020fc800007e2411 */
[----:B------:R-:W-:-:S05]  /*3270*/  LEA.HI.X R87, R87, UR19, R82, 0x1, P2 ;  /* 0x0000001357577c11 */ /* 0x000fca00090f0c52 */
[----:B------:R-:W2:Y:S01]  /*3280*/  LDG.E.CONSTANT R84, desc[UR10][R86.64] ;  /* 0x0000000a56547981 */ /* 0x000ea2000c1e9900 */
[----:B------:R-:W-:Y:S02]  /*3290*/  PRMT R89, R89, 0x7632, R89 ;  /* 0x0000763259597816 */ /* 0x000fe40000000059 */
[----:B------:R-:W-:-:S03]  /*32a0*/  PRMT R91, R91, 0x7632, R91 ;  /* 0x000076325b5b7816 */ /* 0x000fc6000000005b */
[----:B------:R-:W-:-:S04]  /*32b0*/  IMAD.U32 R89, R89, 0x10000, RZ ;  /* 0x0001000059597824 */ /* 0x000fc800078e00ff */
[----:B------:R-:W-:Y:S01]  /*32c0*/  FMUL.FTZ R83, R46, R89 ;  /* 0x000000592e537220 */ /* 0x000fe20000410000 */
[----:B------:R-:W-:Y:S01]  /*32d0*/  IMAD.U32 R89, R91, 0x10000, RZ ;  /* 0x000100005b597824 */ /* 0x000fe200078e00ff */
[----:B------:R0:W4:Y:S01]  /*32e0*/  LDG.E.CONSTANT R86, desc[UR10][R86.64+0x4] ;  /* 0x0000040a56567981 */ /* 0x000122000c1e9900 */
[----:B------:R-:W-:Y:S02]  /*32f0*/  IMAD.U32 R46, R47, 0x10000, RZ ;  /* 0x000100002f2e7824 */ /* 0x000fe400078e00ff */
[----:B------:R-:W-:Y:S01]  /*3300*/  FFMA.FTZ R89, R48, R89, R83 ;  /* 0x0000005930597223 */ /* 0x000fe20000010053 */
[----:B---3--:R-:W-:-:S05]  /*3310*/  SHF.L.U32 R83, R81, 0x10, RZ ;  /* 0x0000001051537819 */ /* 0x008fca00000006ff */
[----:B------:R-:W-:Y:S01]  /*3320*/  FMUL.FTZ R93, R46, R83 ;  /* 0x000000532e5d7220 */ /* 0x000fe20000410000 */
[----:B------:R-:W-:-:S04]  /*3330*/  IADD3 R46, P0, P1, R64, R80, R61 ;  /* 0x00000050402e7210 */ /* 0x000fc8000791e03d */
[----:B------:R-:W-:Y:S02]  /*3340*/  LEA R82, P2, R46, UR18, 0x1 ;  /* 0x000000122e527c11 */ /* 0x000fe4000f8408ff */
[----:B------:R-:W-:-:S04]  /*3350*/  IADD3.X R83, R31, R77, R18, P0, P1 ;  /* 0x0000004d1f537210 */ /* 0x000fc800007e2412 */
[----:B------:R-:W-:-:S05]  /*3360*/  LEA.HI.X R83, R46, UR19, R83, 0x1, P2 ;  /* 0x000000132e537c11 */ /* 0x000fca00090f0c53 */
[----:B------:R-:W3:Y:S01]  /*3370*/  LDG.E.CONSTANT R85, desc[UR10][R82.64] ;  /* 0x0000000a52557981 */ /* 0x000ee2000c1e9900 */
[----:B------:R-:W-:Y:S01]  /*3380*/  IMAD.U32 R46, R49, 0x10000, RZ ;  /* 0x00010000312e7824 */ /* 0x000fe200078e00ff */
[----:B------:R-:W-:Y:S01]  /*3390*/  PRMT R47, R47, 0x7632, R47 ;  /* 0x000076322f2f7816 */ /* 0x000fe2000000002f */
[----:B------:R-:W-:Y:S01]  /*33a0*/  IMAD.U32 R91, R90, 0x10000, RZ ;  /* 0x000100005a5b7824 */ /* 0x000fe200078e00ff */
[----:B------:R-:W-:Y:S02]  /*33b0*/  PRMT R81, R81, 0x7632, R81 ;  /* 0x0000763251517816 */ /* 0x000fe40000000051 */
[----:B------:R-:W-:Y:S01]  /*33c0*/  PRMT R49, R49, 0x7632, R49 ;  /* 0x0000763231317816 */ /* 0x000fe20000000031 */
[----:B0-----:R-:W-:Y:S01]  /*33d0*/  FFMA.FTZ R87, R46, R91, R93 ;  /* 0x0000005b2e577223 */ /* 0x001fe2000001005d */
[----:B------:R-:W-:Y:S01]  /*33e0*/  IMAD.U32 R47, R47, 0x10000, RZ ;  /* 0x000100002f2f7824 */ /* 0x000fe200078e00ff */
[----:B------:R-:W-:Y:S01]  /*33f0*/  PRMT R90, R90, 0x7632, R90 ;  /* 0x000076325a5a7816 */ /* 0x000fe2000000005a */
[----:B------:R-:W-:-:S02]  /*3400*/  IMAD.U32 R46, R81, 0x10000, RZ ;  /* 0x00010000512e7824 */ /* 0x000fc400078e00ff */
[----:B------:R-:W-:Y:S01]  /*3410*/  IMAD.U32 R49, R49, 0x10000, RZ ;  /* 0x0001000031317824 */ /* 0x000fe200078e00ff */
[----:B------:R0:W5:Y:S01]  /*3420*/  LDG.E.CONSTANT R81, desc[UR10][R82.64+0x4] ;  /* 0x0000040a52517981 */ /* 0x000162000c1e9900 */
[----:B------:R-:W-:Y:S01]  /*3430*/  FMUL.FTZ R46, R47, R46 ;  /* 0x0000002e2f2e7220 */ /* 0x000fe20000410000 */
[----:B------:R-:W-:-:S04]  /*3440*/  IMAD.U32 R90, R90, 0x10000, RZ ;  /* 0x000100005a5a7824 */ /* 0x000fc800078e00ff */
[----:B------:R-:W-:Y:S02]  /*3450*/  FFMA.FTZ R90, R49, R90, R46 ;  /* 0x0000005a315a7223 */ /* 0x000fe4000001002e */
[----:B------:R-:W1:Y:S02]  /*3460*/  LDS.64 R46, [R9+0x10] ;  /* 0x00001000092e7984 */ /* 0x000e640000000a00 */
[C---:B-1----:R-:W-:Y:S01]  /*3470*/  IMAD.U32 R49, R46.reuse, 0x10000, RZ ;  /* 0x000100002e317824 */ /* 0x042fe200078e00ff */
[----:B------:R-:W-:-:S05]  /*3480*/  PRMT R46, R46, 0x7632, R46 ;  /* 0x000076322e2e7816 */ /* 0x000fca000000002e */
[----:B------:R-:W-:Y:S01]  /*3490*/  IMAD.U32 R46, R46, 0x10000, RZ ;  /* 0x000100002e2e7824 */ /* 0x000fe200078e00ff */
[----:B--2---:R-:W-:-:S05]  /*34a0*/  SHF.L.U32 R48, R84, 0x10, RZ ;  /* 0x0000001054307819 */ /* 0x004fca00000006ff */
[----:B------:R-:W-:Y:S02]  /*34b0*/  FFMA.FTZ R88, R49, R48, R88 ;  /* 0x0000003031587223 */ /* 0x000fe40000010058 */
[----:B------:R-:W1:Y:S01]  /*34c0*/  LDS.64 R48, [R9+0x18] ;  /* 0x0000180009307984 */ /* 0x000e620000000a00 */
[----:B------:R-:W-:-:S05]  /*34d0*/  PRMT R84, R84, 0x7632, R84 ;  /* 0x0000763254547816 */ /* 0x000fca0000000054 */
        /* <DEDUP_REMOVED lines=10> */
[----:B---3--:R-:W-:Y:S01]  /*3580*/  SHF.L.U32 R46, R85, 0x10, RZ ;  /* 0x00000010552e7819 */ /* 0x008fe200000006ff */
[----:B-1----:R-:W-:-:S04]  /*3590*/  IMAD.U32 R47, R48, 0x10000, RZ ;  /* 0x00010000302f7824 */ /* 0x002fc800078e00ff */
[----:B------:R-:W-:Y:S01]  /*35a0*/  FFMA.FTZ R88, R47, R46, R88 ;  /* 0x0000002e2f587223 */ /* 0x000fe20000010058 */
[----:B------:R-:W-:-:S04]  /*35b0*/  IADD3 R47, P0, P1, R62, R80, R59 ;  /* 0x000000503e2f7210 */ /* 0x000fc8000791e03b */
[----:B------:R-:W-:Y:S02]  /*35c0*/  LEA R46, P2, R47, UR18, 0x1 ;  /* 0x000000122f2e7c11 */ /* 0x000fe4000f8408ff */
[----:B0-----:R-:W-:-:S04]  /*35d0*/  IADD3.X R82, R36, R77, R19, P0, P1 ;  /* 0x0000004d24527210 */ /* 0x001fc800007e2413 */
[----:B------:R-:W-:-:S05]  /*35e0*/  LEA.HI.X R47, R47, UR19, R82, 0x1, P2 ;  /* 0x000000132f2f7c11 */ /* 0x000fca00090f0c52 */
[----:B------:R-:W2:Y:S01]  /*35f0*/  LDG.E.CONSTANT R84, desc[UR10][R46.64] ;  /* 0x0000000a2e547981 */ /* 0x000ea2000c1e9900 */
[----:B------:R-:W-:Y:S02]  /*3600*/  PRMT R48, R48, 0x7632, R48 ;  /* 0x0000763230307816 */ /* 0x000fe40000000030 */
[----:B------:R-:W-:Y:S01]  /*3610*/  PRMT R85, R85, 0x7632, R85 ;  /* 0x0000763255557816 */ /* 0x000fe20000000055 */
[----:B------:R0:W3:Y:S02]  /*3620*/  LDG.E.CONSTANT R86, desc[UR10][R46.64+0x4] ;  /* 0x0000040a2e567981 */ /* 0x0000e4000c1e9900 */
[----:B------:R-:W-:Y:S02]  /*3630*/  IMAD.U32 R48, R48, 0x10000, RZ ;  /* 0x0001000030307824 */ /* 0x000fe400078e00ff */
[----:B------:R-:W-:-:S04]  /*3640*/  IMAD.U32 R85, R85, 0x10000, RZ ;  /* 0x0001000055557824 */ /* 0x000fc800078e00ff */
[----:B------:R-:W-:Y:S01]  /*3650*/  FFMA.FTZ R89, R48, R85, R89 ;  /* 0x0000005530597223 */ /* 0x000fe20000010059 */
[----:B------:R-:W-:Y:S01]  /*3660*/  IADD3 R48, P0, P1, R60, R80, R57 ;  /* 0x000000503c307210 */ /* 0x000fe2000791e039 */
[----:B0-----:R-:W0:Y:S03]  /*3670*/  LDS.64 R46, [R9+0x20] ;  /* 0x00002000092e7984 */ /* 0x001e260000000a00 */
[----:B------:R-:W-:Y:S02]  /*3680*/  LEA R82, P2, R48, UR18, 0x1 ;  /* 0x0000001230527c11 */ /* 0x000fe4000f8408ff */
[----:B------:R-:W-:-:S04]  /*3690*/  IADD3.X R83, R33, R77, R20, P0, P1 ;  /* 0x0000004d21537210 */ /* 0x000fc800007e2414 */
[----:B------:R-:W-:-:S05]  /*36a0*/  LEA.HI.X R83, R48, UR19, R83, 0x1, P2 ;  /* 0x0000001330537c11 */ /* 0x000fca00090f0c53 */
[----:B------:R-:W4:Y:S01]  /*36b0*/  LDG.E.CONSTANT R85, desc[UR10][R82.64] ;  /* 0x0000000a52557981 */ /* 0x000f22000c1e9900 */
[C---:B------:R-:W-:Y:S01]  /*36c0*/  IMAD.U32 R48, R49.reuse, 0x10000, RZ ;  /* 0x0001000031307824 */ /* 0x040fe200078e00ff */
[----:B------:R-:W-:Y:S01]  /*36d0*/  PRMT R49, R49, 0x7632, R49 ;  /* 0x0000763231317816 */ /* 0x000fe20000000031 */
[C---:B-----5:R-:W-:Y:S01]  /*36e0*/  IMAD.U32 R91, R81.reuse, 0x10000, RZ ;  /* 0x00010000515b7824 */ /* 0x060fe200078e00ff */
[----:B------:R-:W-:-:S03]  /*36f0*/  PRMT R81, R81, 0x7632, R81 ;  /* 0x0000763251517816 */ /* 0x000fc60000000051 */
[----:B------:R-:W-:Y:S02]  /*3700*/  IMAD.U32 R49, R49, 0x10000, RZ ;  /* 0x0001000031317824 */ /* 0x000fe400078e00ff */
[----:B------:R-:W-:Y:S02]  /*3710*/  IMAD.U32 R81, R81, 0x10000, RZ ;  /* 0x0001000051517824 */ /* 0x000fe400078e00ff */
[----:B------:R-:W-:Y:S02]  /*3720*/  FFMA.FTZ R87, R48, R91, R87 ;  /* 0x0000005b30577223 */ /* 0x000fe40000010057 */
[----:B------:R-:W-:Y:S02]  /*3730*/  FFMA.FTZ R90, R49, R81, R90 ;  /* 0x00000051315a7223 */ /* 0x000fe4000001005a */
[----:B------:R1:W5:Y:S01]  /*3740*/  LDG.E.CONSTANT R81, desc[UR10][R82.64+0x4] ;  /* 0x0000040a52517981 */ /* 0x000362000c1e9900 */
[C---:B0-----:R-:W-:Y:S01]  /*3750*/  IMAD.U32 R49, R46.reuse, 0x10000, RZ ;  /* 0x000100002e317824 */ /* 0x041fe200078e00ff */
[----:B------:R-:W-:-:S05]  /*3760*/  PRMT R46, R46, 0x7632, R46 ;  /* 0x000076322e2e7816 */ /* 0x000fca000000002e */
[----:B------:R-:W-:Y:S01]  /*3770*/  IMAD.U32 R46, R46, 0x10000, RZ ;  /* 0x000100002e2e7824 */ /* 0x000fe200078e00ff */
[----:B--2---:R-:W-:-:S05]  /*3780*/  SHF.L.U32 R48, R84, 0x10, RZ ;  /* 0x0000001054307819 */ /* 0x004fca00000006ff */
[----:B------:R-:W-:Y:S02]  /*3790*/  FFMA.FTZ R88, R49, R48, R88 ;  /* 0x0000003031587223 */ /* 0x000fe40000010058 */
[----:B------:R-:W0:Y:S01]  /*37a0*/  LDS.64 R48, [R9+0x28] ;  /* 0x0000280009307984 */ /* 0x000e220000000a00 */
[----:B------:R-:W-:-:S05]  /*37b0*/  PRMT R84, R84, 0x7632, R84 ;  /* 0x0000763254547816 */ /* 0x000fca0000000054 */
[----:B------:R-:W-:-:S04]  /*37c0*/  IMAD.U32 R84, R84, 0x10000, RZ ;  /* 0x0001000054547824 */ /* 0x000fc800078e00ff */
[----:B------:R-:W-:Y:S01]  /*37d0*/  FFMA.FTZ R89, R46, R84, R89 ;  /* 0x000000542e597223 */ /* 0x000fe20000010059 */
[C---:B------:R-:W-:Y:S01]  /*37e0*/  IMAD.U32 R46, R47.reuse, 0x10000, RZ ;  /* 0x000100002f2e7824 */ /* 0x040fe200078e00ff */
[----:B------:R-:W-:Y:S01]  /*37f0*/  PRMT R47, R47, 0x7632, R47 ;  /* 0x000076322f2f7816 */ /* 0x000fe2000000002f */
[C---:B---3--:R-:W-:Y:S01]  /*3800*/  IMAD.U32 R84, R86.reuse, 0x10000, RZ ;  /* 0x0001000056547824 */ /* 0x048fe200078e00ff */
[----:B------:R-:W-:-:S03]  /*3810*/  PRMT R86, R86, 0x7632, R86 ;  /* 0x0000763256567816 */ /* 0x000fc60000000056 */
[----:B------:R-:W-:Y:S02]  /*3820*/  IMAD.U32 R47, R47, 0x10000, RZ ;  /* 0x000100002f2f7824 */ /* 0x000fe400078e00ff */
[----:B------:R-:W-:Y:S02]  /*3830*/  IMAD.U32 R86, R86, 0x10000, RZ ;  /* 0x0001000056567824 */ /* 0x000fe400078e00ff */
[----:B------:R-:W-:Y:S01]  /*3840*/  FFMA.FTZ R87, R46, R84, R87 ;  /* 0x000000542e577223 */ /* 0x000fe20000010057 */
[----:B----4-:R-:W-:Y:S01]  /*3850*/  SHF.L.U32 R46, R85, 0x10, RZ ;  /* 0x00000010552e7819 */ /* 0x010fe200000006ff */
[----:B------:R-:W-:Y:S01]  /*3860*/  FFMA.FTZ R90, R47, R86, R90 ;  /* 0x000000562f5a7223 */ /* 0x000fe2000001005a */
[----:B0-----:R-:W-:-:S04]  /*3870*/  IMAD.U32 R47, R48, 0x10000, RZ ;  /* 0x00010000302f7824 */ /* 0x001fc800078e00ff */
[----:B------:R-:W-:Y:S01]  /*3880*/  FFMA.FTZ R88, R47, R46, R88 ;  /* 0x0000002e2f587223 */ /* 0x000fe20000010058 */
[----:B------:R-:W-:-:S04]  /*3890*/  IADD3 R47, P0, P1, R58, R80, R55 ;  /* 0x000000503a2f7210 */ /* 0x000fc8000791e037 */
[----:B------:R-:W-:Y:S02]  /*38a0*/  LEA R46, P2, R47, UR18, 0x1 ;  /* 0x000000122f2e7c11 */ /* 0x000fe4000f8408ff */
[----:B-1----:R-:W-:-:S04]  /*38b0*/  IADD3.X R82, R38, R77, R21, P0, P1 ;  /* 0x0000004d26527210 */ /* 0x002fc800007e2415 */
        /* <DEDUP_REMOVED lines=8> */
[----:B------:R-:W-:-:S04]  /*3940*/  IADD3 R48, P0, P1, R56, R80, R53 ;  /* 0x0000005038307210 */ /* 0x000fc8000791e035 */
[----:B------:R-:W-:Y:S02]  /*3950*/  LEA R82, P2, R48, UR18, 0x1 ;  /* 0x0000001230527c11 */ /* 0x000fe4000f8408ff */
[----:B------:R-:W-:-:S04]  /*3960*/  IADD3.X R83, R35, R77, R22, P0, P1 ;  /* 0x0000004d23537210 */ /* 0x000fc800007e2416 */
[----:B------:R-:W-:-:S05]  /*3970*/  LEA.HI.X R83, R48, UR19, R83, 0x1, P2 ;  /* 0x0000001330537c11 */ /* 0x000fca00090f0c53 */
[----:B------:R-:W4:Y:S01]  /*3980*/  LDG.E.CONSTANT R85, desc[UR10][R82.64] ;  /* 0x0000000a52557981 */ /* 0x000f22000c1e9900 */
[----:B------:R-:W-:Y:S01]  /*3990*/  IMAD.U32 R48, R49, 0x10000, RZ ;  /* 0x0001000031307824 */ /* 0x000fe200078e00ff */
[----:B-----5:R-:W-:Y:S02]  /*39a0*/  PRMT R46, R81, 0x7632, R46 ;  /* 0x00007632512e7816 */ /* 0x020fe4000000002e */
[----:B------:R-:W-:-:S03]  /*39b0*/  PRMT R49, R49, 0x7632, R49 ;  /* 0x0000763231317816 */ /* 0x000fc60000000031 */
[----:B------:R-:W-:Y:S02]  /*39c0*/  IMAD.U32 R46, R46, 0x10000, RZ ;  /* 0x000100002e2e7824 */ /* 0x000fe400078e00ff */
[----:B------:R-:W-:-:S04]  /*39d0*/  IMAD.U32 R49, R49, 0x10000, RZ ;  /* 0x0001000031317824 */ /* 0x000fc800078e00ff */
[----:B------:R-:W-:Y:S02]  /*39e0*/  FFMA.FTZ R90, R49, R46, R90 ;  /* 0x0000002e315a7223 */ /* 0x000fe4000001005a */
[----:B------:R-:W0:Y:S01]  /*39f0*/  LDS.64 R46, [R9+0x30] ;  /* 0x00003000092e7984 */ /* 0x000e220000000a00 */
[----:B------:R-:W-:-:S03]  /*3a00*/  IMAD.U32 R91, R81, 0x10000, RZ ;  /* 0x00010000515b7824 */ /* 0x000fc600078e00ff */
[----:B------:R1:W5:Y:S01]  /*3a10*/  LDG.E.CONSTANT R81, desc[UR10][R82.64+0x4] ;  /* 0x0000040a52517981 */ /* 0x000362000c1e9900 */
[----:B------:R-:W-:Y:S01]  /*3a20*/  FFMA.FTZ R87, R48, R91, R87 ;  /* 0x0000005b30577223 */ /* 0x000fe20000010057 */
[C---:B0-----:R-:W-:Y:S02]  /*3a30*/  SHF.L.U32 R49, R46.reuse, 0x10, RZ ;  /* 0x000000102e317819 */ /* 0x041fe400000006ff */
[----:B------:R-:W-:-:S05]  /*3a40*/  PRMT R46, R46, 0x7632, R46 ;  /* 0x000076322e2e7816 */ /* 0x000fca000000002e */
[----:B------:R-:W-:Y:S02]  /*3a50*/  IMAD.U32 R46, R46, 0x10000, RZ ;  /* 0x000100002e2e7824 */ /* 0x000fe400078e00ff */
[----:B--2---:R-:W-:-:S04]  /*3a60*/  IMAD.U32 R48, R84, 0x10000, RZ ;  /* 0x0001000054307824 */ /* 0x004fc800078e00ff */
[----:B------:R-:W-:Y:S02]  /*3a70*/  FFMA.FTZ R88, R49, R48, R88 ;  /* 0x0000003031587223 */ /* 0x000fe40000010058 */
[----:B------:R-:W0:Y:S01]  /*3a80*/  LDS.64 R48, [R9+0x38] ;  /* 0x0000380009307984 */ /* 0x000e220000000a00 */
[----:B------:R-:W-:-:S05]  /*3a90*/  PRMT R84, R84, 0x7632, R84 ;  /* 0x0000763254547816 */ /* 0x000fca0000000054 */
[----:B------:R-:W-:-:S04]  /*3aa0*/  IMAD.U32 R84, R84, 0x10000, RZ ;  /* 0x0001000054547824 */ /* 0x000fc800078e00ff */
[----:B------:R-:W-:Y:S01]  /*3ab0*/  FFMA.FTZ R89, R46, R84, R89 ;  /* 0x000000542e597223 */ /* 0x000fe20000010059 */
[C---:B------:R-:W-:Y:S02]  /*3ac0*/  IMAD.U32 R46, R47.reuse, 0x10000, RZ ;  /* 0x000100002f2e7824 */ /* 0x040fe400078e00ff */
[----:B---3--:R-:W-:Y:S01]  /*3ad0*/  IMAD.U32 R84, R86, 0x10000, RZ ;  /* 0x0001000056547824 */ /* 0x008fe200078e00ff */
[----:B------:R-:W-:-:S03]  /*3ae0*/  PRMT R47, R47, 0x7632, R47 ;  /* 0x000076322f2f7816 */ /* 0x000fc6000000002f */
[----:B------:R-:W-:Y:S01]  /*3af0*/  FFMA.FTZ R87, R46, R84, R87 ;  /* 0x000000542e577223 */ /* 0x000fe20000010057 */
[----:B------:R-:W-:Y:S01]  /*3b00*/  PRMT R46, R86, 0x7632, R46 ;  /* 0x00007632562e7816 */ /* 0x000fe2000000002e */
[----:B------:R-:W-:-:S03]  /*3b10*/  IMAD.U32 R47, R47, 0x10000, RZ ;  /* 0x000100002f2f7824 */ /* 0x000fc600078e00ff */
[----:B------:R-:W-:-:S05]  /*3b20*/  SHF.L.U32 R46, R46, 0x10, RZ ;  /* 0x000000102e2e7819 */ /* 0x000fca00000006ff */
[----:B------:R-:W-:Y:S01]  /*3b30*/  FFMA.FTZ R90, R47, R46, R90 ;  /* 0x0000002e2f5a7223 */ /* 0x000fe2000001005a */
[----:B----4-:R-:W-:Y:S02]  /*3b40*/  IMAD.U32 R46, R85, 0x10000, RZ ;  /* 0x00010000552e7824 */ /* 0x010fe400078e00ff */
        /* <DEDUP_REMOVED lines=21> */
[----:B------:R-:W-:Y:S01]  /*3ca0*/  IMAD.U32 R46, R46, 0x10000, RZ ;  /* 0x000100002e2e7824 */ /* 0x000fe200078e00ff */
[----:B------:R-:W-:-:S05]  /*3cb0*/  SHF.L.U32 R49, R49, 0x10, RZ ;  /* 0x0000001031317819 */ /* 0x000fca00000006ff */
[----:B------:R-:W-:Y:S02]  /*3cc0*/  FFMA.FTZ R90, R49, R46, R90 ;  /* 0x0000002e315a7223 */ /* 0x000fe4000001005a */
[----:B------:R-:W0:Y:S01]  /*3cd0*/  LDS.64 R46, [R9+0x40] ;  /* 0x00004000092e7984 */ /* 0x000e220000000a00 */
[----:B------:R-:W-:-:S03]  /*3ce0*/  IMAD.U32 R91, R81, 0x10000, RZ ;  /* 0x00010000515b7824 */ /* 0x000fc600078e00ff */
[----:B------:R1:W5:Y:S01]  /*3cf0*/  LDG.E.CONSTANT R81, desc[UR10][R82.64+0x4] ;  /* 0x0000040a52517981 */ /* 0x000362000c1e9900 */
[----:B------:R-:W-:Y:S01]  /*3d00*/  FFMA.FTZ R87, R48, R91, R87 ;  /* 0x0000005b30577223 */ /* 0x000fe20000010057 */
[C---:B0-----:R-:W-:Y:S01]  /*3d10*/  IMAD.U32 R49, R46.reuse, 0x10000, RZ ;  /* 0x000100002e317824 */ /* 0x041fe200078e00ff */
        /* <DEDUP_REMOVED lines=8> */
[----:B---3--:R-:W-:Y:S01]  /*3da0*/  SHF.L.U32 R84, R86, 0x10, RZ ;  /* 0x0000001056547819 */ /* 0x008fe200000006ff */
[C---:B------:R-:W-:Y:S01]  /*3db0*/  IMAD.U32 R46, R47.reuse, 0x10000, RZ ;  /* 0x000100002f2e7824 */ /* 0x040fe200078e00ff */
[----:B------:R-:W-:-:S03]  /*3dc0*/  PRMT R47, R47, 0x7632, R47 ;  /* 0x000076322f2f7816 */ /* 0x000fc6000000002f */
[----:B------:R-:W-:Y:S01]  /*3dd0*/  FFMA.FTZ R87, R46, R84, R87 ;  /* 0x000000542e577223 */ /* 0x000fe20000010057 */
[----:B------:R-:W-:Y:S01]  /*3de0*/  PRMT R46, R86, 0x7632, R46 ;  /* 0x00007632562e7816 */ /* 0x000fe2000000002e */
[----:B------:R-:W-:-:S04]  /*3df0*/  IMAD.U32 R47, R47, 0x10000, RZ ;  /* 0x000100002f2f7824 */ /* 0x000fc800078e00ff */
[----:B------:R-:W-:-:S04]  /*3e00*/  IMAD.U32 R46, R46, 0x10000, RZ ;  /* 0x000100002e2e7824 */ /* 0x000fc800078e00ff */
        /* <DEDUP_REMOVED lines=20> */
[----:B------:R-:W-:Y:S02]  /*3f50*/  SHF.L.U32 R48, R49, 0x10, RZ ;  /* 0x0000001031307819 */ /* 0x000fe400000006ff */
        /* <DEDUP_REMOVED lines=15> */
[----:B------:R-:W-:-:S04]  /*4050*/  PRMT R84, R84, 0x7632, R84 ;  /* 0x0000763254547816 */ /* 0x000fc80000000054 */
[----:B------:R-:W-:-:S05]  /*4060*/  SHF.L.U32 R84, R84, 0x10, RZ ;  /* 0x0000001054547819 */ /* 0x000fca00000006ff */
[----:B------:R-:W-:Y:S01]  /*4070*/  FFMA.FTZ R89, R46, R84, R89 ;  /* 0x000000542e597223 */ /* 0x000fe20000010059 */
[C---:B------:R-:W-:Y:S02]  /*4080*/  IMAD.U32 R46, R47.reuse, 0x10000, RZ ;  /* 0x000100002f2e7824 */ /* 0x040fe400078e00ff */
[----:B---3--:R-:W-:Y:S01]  /*4090*/  IMAD.U32 R84, R86, 0x10000, RZ ;  /* 0x0001000056547824 */ /* 0x008fe200078e00ff */
[----:B------:R-:W-:-:S03]  /*40a0*/  PRMT R47, R47, 0x7632, R47 ;  /* 0x000076322f2f7816 */ /* 0x000fc6000000002f */
[--C-:B------:R-:W-:Y:S01]  /*40b0*/  FFMA.FTZ R46, R46, R84, R87.reuse ;  /* 0x000000542e2e7223 */ /* 0x100fe20000010057 */
[----:B------:R-:W-:Y:S01]  /*40c0*/  PRMT R87, R86, 0x7632, R87 ;  /* 0x0000763256577816 */ /* 0x000fe20000000057 */
[----:B------:R-:W-:-:S04]  /*40d0*/  IMAD.U32 R47, R47, 0x10000, RZ ;  /* 0x000100002f2f7824 */ /* 0x000fc800078e00ff */
[----:B------:R-:W-:Y:S02]  /*40e0*/  IMAD.U32 R87, R87, 0x10000, RZ ;  /* 0x0001000057577824 */ /* 0x000fe400078e00ff */
[----:B----4-:R-:W-:Y:S02]  /*40f0*/  IMAD.U32 R82, R85, 0x10000, RZ ;  /* 0x0001000055527824 */ /* 0x010fe400078e00ff */
[----:B------:R-:W-:Y:S01]  /*4100*/  FFMA.FTZ R87, R47, R87, R90 ;  /* 0x000000572f577223 */ /* 0x000fe2000001005a */
[----:B0-----:R-:W-:-:S04]  /*4110*/  IMAD.U32 R47, R48, 0x10000, RZ ;  /* 0x00010000302f7824 */ /* 0x001fc800078e00ff */
[----:B------:R-:W-:Y:S01]  /*4120*/  FFMA.FTZ R88, R47, R82, R88 ;  /* 0x000000522f587223 */ /* 0x000fe20000010058 */
[----:B------:R-:W-:-:S04]  /*4130*/  IADD3 R47, P0, P1, R5, R80, R14 ;  /* 0x00000050052f7210 */ /* 0x000fc8000791e00e */
[----:B------:R-:W-:Y:S02]  /*4140*/  LEA R90, P2, R47, UR18, 0x1 ;  /* 0x000000122f5a7c11 */ /* 0x000fe4000f8408ff */
[----:B------:R-:W-:-:S04]  /*4150*/  IADD3.X R82, R44, R77, R27, P0, P1 ;  /* 0x0000004d2c527210 */ /* 0x000fc800007e241b */
[----:B------:R-:W-:-:S05]  /*4160*/  LEA.HI.X R91, R47, UR19, R82, 0x1, P2 ;  /* 0x000000132f5b7c11 */ /* 0x000fca00090f0c52 */
[----:B------:R-:W2:Y:S04]  /*4170*/  LDG.E.CONSTANT R82, desc[UR10][R90.64] ;  /* 0x0000000a5a527981 */ /* 0x000ea8000c1e9900 */
[----:B------:R0:W3:Y:S01]  /*4180*/  LDG.E.CONSTANT R83, desc[UR10][R90.64+0x4] ;  /* 0x0000040a5a537981 */ /* 0x0000e2000c1e9900 */
[----:B------:R-:W-:-:S04]  /*4190*/  IADD3 R84, P0, P1, R6, R80, R13 ;  /* 0x0000005006547210 */ /* 0x000fc8000791e00d */
[----:B------:R-:W-:Y:S02]  /*41a0*/  LEA R92, P2, R84, UR18, 0x1 ;  /* 0x00000012545c7c11 */ /* 0x000fe4000f8408ff */
[----:B------:R-:W-:-:S04]  /*41b0*/  IADD3.X R93, R41, R77, R28, P0, P1 ;  /* 0x0000004d295d7210 */ /* 0x000fc800007e241c */
[----:B------:R-:W-:Y:S02]  /*41c0*/  LEA.HI.X R93, R84, UR19, R93, 0x1, P2 ;  /* 0x00000013545d7c11 */ /* 0x000fe400090f0c5d */
[----:B------:R-:W-:-:S03]  /*41d0*/  IADD3 R47, P3, P4, R7, R80, R16 ;  /* 0x00000050072f7210 */ /* 0x000fc60007c7e010 */
[----:B------:R-:W4:Y:S01]  /*41e0*/  LDG.E.CONSTANT R80, desc[UR10][R92.64] ;  /* 0x0000000a5c507981 */ /* 0x000f22000c1e9900 */
[----:B------:R-:W-:-:S03]  /*41f0*/  IADD3.X R86, R52, R77, R29, P3, P4 ;  /* 0x0000004d34567210 */ /* 0x000fc60001fe841d */
[----:B------:R-:W4:Y:S01]  /*4200*/  LDG.E.CONSTANT R84, desc[UR10][R92.64+0x4] ;  /* 0x0000040a5c547981 */ /* 0x000f22000c1e9900 */
[----:B0-----:R-:W-:-:S04]  /*4210*/  LEA R90, P0, R47, UR18, 0x1 ;  /* 0x000000122f5a7c11 */ /* 0x001fc8000f8008ff */
[----:B------:R-:W-:-:S05]  /*4220*/  LEA.HI.X R91, R47, UR19, R86, 0x1, P0 ;  /* 0x000000132f5b7c11 */ /* 0x000fca00080f0c56 */
[----:B------:R-:W4:Y:S04]  /*4230*/  LDG.E.CONSTANT R77, desc[UR10][R90.64] ;  /* 0x0000000a5a4d7981 */ /* 0x000f28000c1e9900 */
[----:B------:R-:W4:Y:S01]  /*4240*/  LDG.E.CONSTANT R86, desc[UR10][R90.64+0x4] ;  /* 0x0000040a5a567981 */ /* 0x000f22000c1e9900 */
[----:B------:R-:W-:Y:S02]  /*4250*/  PRMT R48, R48, 0x7632, R48 ;  /* 0x0000763230307816 */ /* 0x000fe40000000030 */
[----:B------:R-:W-:Y:S02]  /*4260*/  PRMT R47, R85, 0x7632, R47 ;  /* 0x00007632552f7816 */ /* 0x000fe4000000002f */
[----:B------:R-:W-:-:S03]  /*4270*/  SHF.L.U32 R48, R48, 0x10, RZ ;  /* 0x0000001030307819 */ /* 0x000fc600000006ff */
[----:B------:R-:W-:Y:S02]  /*4280*/  IMAD.U32 R47, R47, 0x10000, RZ ;  /* 0x000100002f2f7824 */ /* 0x000fe400078e00ff */
[----:B------:R-:W-:Y:S02]  /*4290*/  IMAD.U32 R85, R49, 0x10000, RZ ;  /* 0x0001000031557824 */ /* 0x000fe400078e00ff */
[----:B------:R-:W-:Y:S01]  /*42a0*/  FFMA.FTZ R89, R48, R47, R89 ;  /* 0x0000002f30597223 */ /* 0x000fe20000010059 */
[----:B-----5:R-:W-:-:S04]  /*42b0*/  IMAD.U32 R47, R81, 0x10000, RZ ;  /* 0x00010000512f7824 */ /* 0x020fc800078e00ff */
[----:B------:R-:W-:Y:S02]  /*42c0*/  FFMA.FTZ R85, R85, R47, R46 ;  /* 0x0000002f55557223 */ /* 0x000fe4000001002e */
[----:B------:R-:W0:Y:S01]  /*42d0*/  LDS.64 R46, [R9+0x60] ;  /* 0x00006000092e7984 */ /* 0x000e220000000a00 */
[----:B------:R-:W-:Y:S02]  /*42e0*/  PRMT R49, R49, 0x7632, R49 ;  /* 0x0000763231317816 */ /* 0x000fe40000000031 */
[----:B------:R-:W-:-:S03]  /*42f0*/  PRMT R81, R81, 0x7632, R81 ;  /* 0x0000763251517816 */ /* 0x000fc60000000051 */
[----:B------:R-:W-:Y:S02]  /*4300*/  IMAD.U32 R48, R49, 0x10000, RZ ;  /* 0x0001000031307824 */ /* 0x000fe400078e00ff */
[----:B------:R-:W-:-:S04]  /*4310*/  IMAD.U32 R49, R81, 0x10000, RZ ;  /* 0x0001000051317824 */ /* 0x000fc800078e00ff */
[----:B------:R-:W-:Y:S01]  /*4320*/  FFMA.FTZ R87, R48, R49, R87 ;  /* 0x0000003130577223 */ /* 0x000fe20000010057 */
[C---:B0-----:R-:W-:Y:S01]  /*4330*/  IMAD.U32 R49, R46.reuse, 0x10000, RZ ;  /* 0x000100002e317824 */ /* 0x041fe200078e00ff */
[----:B------:R-:W-:-:S05]  /*4340*/  PRMT R46, R46, 0x7632, R46 ;  /* 0x000076322e2e7816 */ /* 0x000fca000000002e */
[----:B------:R-:W-:Y:S01]  /*4350*/  IMAD.U32 R46, R46, 0x10000, RZ ;  /* 0x000100002e2e7824 */ /* 0x000fe200078e00ff */
[----:B------:R-:W-:Y:S01]  /*4360*/  UMOV UR5, 0xffffffff ;  /* 0xffffffff00057882 */ /* 0x000fe20000000000 */
[C---:B--2---:R-:W-:Y:S02]  /*4370*/  SHF.L.U32 R48, R82.reuse, 0x10, RZ ;  /* 0x0000001052307819 */ /* 0x044fe400000006ff */
[----:B------:R-:W-:-:S03]  /*4380*/  PRMT R81, R82, 0x7632, R81 ;  /* 0x0000763252517816 */ /* 0x000fc60000000051 */
[----:B------:R-:W-:Y:S02]  /*4390*/  FFMA.FTZ R88, R49, R48, R88 ;  /* 0x0000003031587223 */ /* 0x000fe40000010058 */
[----:B------:R-:W0:Y:S01]  /*43a0*/  LDS.64 R48, [R9+0x68] ;  /* 0x0000680009307984 */ /* 0x000e220000000a00 */
[----:B------:R-:W-:-:S04]  /*43b0*/  IMAD.U32 R81, R81, 0x10000, RZ ;  /* 0x0001000051517824 */ /* 0x000fc800078e00ff */
[----:B------:R-:W-:Y:S01]  /*43c0*/  FFMA.FTZ R89, R46, R81, R89 ;  /* 0x000000512e597223 */ /* 0x000fe20000010059 */
[C---:B------:R-:W-:Y:S01]  /*43d0*/  IMAD.U32 R46, R47.reuse, 0x10000, RZ ;  /* 0x000100002f2e7824 */ /* 0x040fe200078e00ff */
[----:B------:R-:W-:Y:S01]  /*43e0*/  PRMT R47, R47, 0x7632, R47 ;  /* 0x000076322f2f7816 */ /* 0x000fe2000000002f */
[C---:B---3--:R-:W-:Y:S01]  /*43f0*/  IMAD.U32 R81, R83.reuse, 0x10000, RZ ;  /* 0x0001000053517824 */ /* 0x048fe200078e00ff */
[----:B------:R-:W-:-:S03]  /*4400*/  PRMT R83, R83, 0x7632, R83 ;  /* 0x0000763253537816 */ /* 0x000fc60000000053 */
[----:B------:R-:W-:Y:S01]  /*4410*/  FFMA.FTZ R85, R46, R81, R85 ;  /* 0x000000512e557223 */ /* 0x000fe20000010055 */
[----:B------:R-:W-:Y:S02]  /*4420*/  IMAD.U32 R46, R47, 0x10000, RZ ;  /* 0x000100002f2e7824 */ /* 0x000fe400078e00ff */
[----:B------:R-:W-:-:S04]  /*4430*/  IMAD.U32 R47, R83, 0x10000, RZ ;  /* 0x00010000532f7824 */ /* 0x000fc800078e00ff */
[----:B------:R-:W-:Y:S02]  /*4440*/  FFMA.FTZ R87, R46, R47, R87 ;  /* 0x0000002f2e577223 */ /* 0x000fe40000010057 */
[----:B------:R-:W1:Y:S01]  /*4450*/  LDS.64 R46, [R9+0x70] ;  /* 0x00007000092e7984 */ /* 0x000e620000000a00 */
[C---:B----4-:R-:W-:Y:S01]  /*4460*/  IMAD.U32 R82, R80.reuse, 0x10000, RZ ;  /* 0x0001000050527824 */ /* 0x050fe200078e00ff */
[----:B------:R-:W-:-:S05]  /*4470*/  PRMT R80, R80, 0x7632, R80 ;  /* 0x0000763250507816 */ /* 0x000fca0000000050 */
[----:B------:R-:W-:Y:S01]  /*4480*/  IMAD.U32 R80, R80, 0x10000, RZ ;  /* 0x0001000050507824 */ /* 0x000fe200078e00ff */
[C---:B0-----:R-:W-:Y:S02]  /*4490*/  SHF.L.U32 R81, R48.reuse, 0x10, RZ ;  /* 0x0000001030517819 */ /* 0x041fe400000006ff */
[----:B------:R-:W-:-:S05]  /*44a0*/  PRMT R48, R48, 0x7632, R48 ;  /* 0x0000763230307816 */ /* 0x000fca0000000030 */
[----:B------:R-:W-:-:S04]  /*44b0*/  IMAD.U32 R48, R48, 0x10000, RZ ;  /* 0x0001000030307824 */ /* 0x000fc800078e00ff */
[----:B------:R-:W-:Y:S01]  /*44c0*/  FFMA.FTZ R89, R48, R80, R89 ;  /* 0x0000005030597223 */ /* 0x000fe20000010059 */
[C---:B------:R-:W-:Y:S01]  /*44d0*/  IMAD.U32 R48, R49.reuse, 0x10000, RZ ;  /* 0x0001000031307824 */ /* 0x040fe200078e00ff */
[----:B------:R-:W-:Y:S01]  /*44e0*/  PRMT R49, R49, 0x7632, R49 ;  /* 0x0000763231317816 */ /* 0x000fe20000000031 */
[C---:B------:R-:W-:Y:S01]  /*44f0*/  IMAD.U32 R80, R84.reuse, 0x10000, RZ ;  /* 0x0001000054507824 */ /* 0x040fe200078e00ff */
[----:B------:R-:W-:-:S03]  /*4500*/  PRMT R84, R84, 0x7632, R84 ;  /* 0x0000763254547816 */ /* 0x000fc60000000054 */
[----:B------:R-:W-:Y:S01]  /*4510*/  FFMA.FTZ R85, R48, R80, R85 ;  /* 0x0000005030557223 */ /* 0x000fe20000010055 */
[----:B------:R-:W-:Y:S01]  /*4520*/  IMAD.U32 R48, R49, 0x10000, RZ ;  /* 0x0001000031307824 */ /* 0x000fe200078e00ff */
[----:B------:R-:W-:Y:S01]  /*4530*/  SHF.L.U32 R49, R84, 0x10, RZ ;  /* 0x0000001054317819 */ /* 0x000fe200000006ff */
[----:B------:R-:W-:-:S04]  /*4540*/  FFMA.FTZ R88, R81, R82, R88 ;  /* 0x0000005251587223 */ /* 0x000fc80000010058 */
[----:B------:R-:W-:Y:S01]  /*4550*/  FFMA.FTZ R87, R48, R49, R87 ;  /* 0x0000003130577223 */ /* 0x000fe20000010057 */
[----:B-1----:R-:W-:Y:S02]  /*4560*/  IMAD.U32 R49, R46, 0x10000, RZ ;  /* 0x000100002e317824 */ /* 0x002fe400078e00ff */
[----:B------:R-:W-:-:S04]  /*4570*/  IMAD.U32 R48, R77, 0x10000, RZ ;  /* 0x000100004d307824 */ /* 0x000fc800078e00ff */
[----:B------:R-:W-:Y:S01]  /*4580*/  FFMA.FTZ R88, R49, R48, R88 ;  /* 0x0000003031587223 */ /* 0x000fe20000010058 */
[----:B------:R-:W-:Y:S02]  /*4590*/  PRMT R48, R46, 0x7632, R48 ;  /* 0x000076322e307816 */ /* 0x000fe40000000030 */
[----:B------:R-:W-:Y:S01]  /*45a0*/  PRMT R49, R77, 0x7632, R49 ;  /* 0x000076324d317816 */ /* 0x000fe20000000031 */
[----:B------:R-:W-:Y:S02]  /*45b0*/  IMAD.U32 R80, R47, 0x10000, RZ ;  /* 0x000100002f507824 */ /* 0x000fe400078e00ff */
[----:B------:R-:W-:Y:S02]  /*45c0*/  IMAD.U32 R48, R48, 0x10000, RZ ;  /* 0x0001000030307824 */ /* 0x000fe400078e00ff */
[----:B------:R-:W-:Y:S01]  /*45d0*/  IMAD.U32 R49, R49, 0x10000, RZ ;  /* 0x0001000031317824 */ /* 0x000fe200078e00ff */
[----:B------:R-:W-:Y:S02]  /*45e0*/  PRMT R46, R47, 0x7632, R46 ;  /* 0x000076322f2e7816 */ /* 0x000fe4000000002e */
[C---:B------:R-:W-:Y:S01]  /*45f0*/  PRMT R47, R86.reuse, 0x7632, R47 ;  /* 0x00007632562f7816 */ /* 0x040fe2000000002f */
[----:B------:R-:W-:-:S02]  /*4600*/  IMAD.U32 R86, R86, 0x10000, RZ ;  /* 0x0001000056567824 */ /* 0x000fc400078e00ff */
[----:B------:R-:W-:Y:S01]  /*4610*/  FFMA.FTZ R49, R48, R49, R89 ;  /* 0x0000003130317223 */ /* 0x000fe20000010059 */
[----:B------:R-:W-:Y:S01]  /*4620*/  SHF.L.U32 R46, R46, 0x10, RZ ;  /* 0x000000102e2e7819 */ /* 0x000fe200000006ff */
[----:B------:R-:W-:Y:S02]  /*4630*/  IMAD.U32 R47, R47, 0x10000, RZ ;  /* 0x000100002f2f7824 */ /* 0x000fe400078e00ff */
[----:B------:R-:W-:Y:S01]  /*4640*/  FFMA.FTZ R80, R80, R86, R85 ;  /* 0x0000005650507223 */ /* 0x000fe20000010055 */
[----:B------:R-:W-:Y:S01]  /*4650*/  FADD.FTZ R49, R88, R49 ;  /* 0x0000003158317221 */ /* 0x000fe20000010000 */
[----:B------:R-:W-:-:S03]  /*4660*/  FFMA.FTZ R46, R46, R47, R87 ;  /* 0x0000002f2e2e7223 */ /* 0x000fc60000010057 */
[----:B------:R-:W-:-:S04]  /*4670*/  FADD.FTZ R49, R80, R49 ;  /* 0x0000003150317221 */ /* 0x000fc80000010000 */
[----:B------:R-:W-:Y:S01]  /*4680*/  FADD.FTZ R46, R46, R49 ;  /* 0x000000312e2e7221 */ /* 0x000fe20000010000 */
[----:B------:R-:W-:Y:S06]  /*4690*/  BRA.DIV UR5, `(.L_x_19548) ;  /* 0x0000005205f07947 */ /* 0x000fec000b800000 */
[----:B------:R0:W1:Y:S02]  /*46a0*/  SHFL.BFLY PT, R47, R46, 0x1, 0x1f ;  /* 0x0c201f002e2f7f89 */ /* 0x00006400000e0000 */
.L_x_19616:
[----:B------:R-:W-:Y:S01]  /*46b0*/  ISETP.NE.AND P0, PT, R71, RZ, PT ;  /* 0x000000ff4700720c */ /* 0x000fe20003f05270 */
[----:B------:R-:W-:Y:S02]  /*46c0*/  VIADD R72, R72, 0x4 ;  /* 0x0000000448487836 */ /* 0x000fe40000000000 */
[----:B-1----:R-:W-:Y:S01]  /*46d0*/  FADD.FTZ R47, R46, R47 ;  /* 0x0000002f2e2f7221 */ /* 0x002fe20000010000 */
[----:B------:R-:W-:Y:S02]  /*46e0*/  BSSY B1, `(.L_x_19549) ;  /* 0x000000a000017945 */ /* 0x000fe40003800000 */
[----:B------:R-:W-:Y:S01]  /*46f0*/  ISETP.GE.AND P1, PT, R72, UR4, PT ;  /* 0x0000000448007c0c */ /* 0x000fe2000bf26270 */
[----:B0-----:R-:W-:-:S06]  /*4700*/  FMUL.FTZ R46, R47, UR20 ;  /* 0x000000142f2e7c20 */ /* 0x001fcc0008410000 */
[----:B------:R-:W-:Y:S06]  /*4710*/  @P0 BRA `(.L_x_19550) ;  /* 0x0000000000180947 */ /* 0x000fec0003800000 */
[----:B------:R-:W-:Y:S02]  /*4720*/  I2FP.F32.S32 R47, R73 ;  /* 0x00000049002f7245 */ /* 0x000fe40000201400 */
[----:B------:R-:W-:-:S03]  /*4730*/  ISETP.GE.AND P0, PT, R74, UR14, PT ;  /* 0x0000000e4a007c0c */ /* 0x000fc6000bf06270 */
[----:B------:R-:W-:-:S05]  /*4740*/  FFMA.FTZ R46, R47, R76, R46 ;  /* 0x0000004c2f2e7223 */ /* 0x000fca000001002e */
[----:B------:R-:W-:-:S05]  /*4750*/  FSEL R48, R46, RZ, !P0 ;  /* 0x000000ff2e307208 */ /* 0x000fca0004000000 */
[----:B------:R0:W-:Y:S01]  /*4760*/  STS [R75], R48 ;  /* 0x000000304b007388 */ /* 0x0001e20000000800 */
[----:B------:R-:W-:-:S07]  /*4770*/  @!P0 FMNMX.FTZ R69, R69, R46, !PT ;  /* 0x0000002e45458209 */ /* 0x000fce0007810000 */
.L_x_19550:
[----:B------:R-:W-:Y:S05]  /*4780*/  BSYNC B1 ;  /* 0x0000000000017941 */ /* 0x000fea0003800000 */
.L_x_19549:
[----:B------:R-:W-:Y:S01]  /*4790*/  IADD3 R50, P0, R50, 0x10, RZ ;  /* 0x0000001032327810 */ /* 0x000fe20007f1e0ff */
[----:B0-----:R-:W-:Y:S02]  /*47a0*/  VIADD R75, R75, 0x100 ;  /* 0x000001004b4b7836 */ /* 0x001fe40000000000 */
[----:B------:R-:W-:Y:S02]  /*47b0*/  VIADD R74, R74, 0x40 ;  /* 0x000000404a4a7836 */ /* 0x000fe40000000000 */
[----:B------:R-:W-:Y:S02]  /*47c0*/  VIADD R73, R73, 0x40 ;  /* 0x0000004049497836 */ /* 0x000fe40000000000 */
[----:B------:R-:W-:Y:S01]  /*47d0*/  IMAD.X R51, RZ, RZ, R51, P0 ;  /* 0x000000ffff337224 */ /* 0x000fe200000e0633 */
[----:B------:R-:W-:Y:S06]  /*47e0*/  @!P1 BRA `(.L_x_19551) ;  /* 0xffffffe800149947 */ /* 0x000fec000383ffff */
.L_x_19542:
[----:B------:R-:W-:Y:S05]  /*47f0*/  BSYNC B0 ;  /* 0x0000000000007941 */ /* 0x000fea0003800000 */
.L_x_19541:
[----:B------:R-:W0:Y:S01]  /*4800*/  S2R R20, SR_TID.X ;  /* 0x0000000000147919 */ /* 0x000e220000002100 */
[----:B------:R-:W-:-:S04]  /*4810*/  UIADD3 UR5, UR14, 0xf, URZ ;  /* 0x0000000f0e057890 */ /* 0x000fc8000fffe03f */
[----:B------:R-:W-:-:S04]  /*4820*/  USHF.R.S32.HI UR7, URZ, 0x1f, UR5 ;  /* 0x0000001f3f077899 */ /* 0x000fc80008011405 */
[----:B------:R-:W-:-:S03]  /*4830*/  ULEA.HI UR7, UR7, UR5, URZ, 0x4 ;  /* 0x0000000507077291 */ /* 0x000fc6000f8f203f */
[----:B------:R-:W-:-:S03]  /*4840*/  UMOV UR5, 0xffffffff ;  /* 0xffffffff00057882 */ /* 0x000fc60000000000 */
[----:B------:R-:W-:-:S05]  /*4850*/  IMAD.U32 R4, RZ, RZ, UR7 ;  /* 0x00000007ff047e24 */ /* 0x000fca000f8e00ff */
[----:B------:R-:W-:Y:S02]  /*4860*/  SHF.R.S32.HI R4, RZ, 0x4, R4 ;  /* 0x00000004ff047819 */ /* 0x000fe40000011404 */
[----:B0-----:R-:W-:-:S04]  /*4870*/  SHF.R.S32.HI R3, RZ, 0x1f, R20 ;  /* 0x0000001fff037819 */ /* 0x001fc80000011414 */
[----:B------:R-:W-:-:S04]  /*4880*/  LEA.HI R3, R3, R20, RZ, 0x5 ;  /* 0x0000001403037211 */ /* 0x000fc800078f28ff */
[----:B------:R-:W-:Y:S02]  /*4890*/  LOP3.LUT R5, R3, 0xffffffe0, RZ, 0xc0, !PT ;  /* 0xffffffe003057812 */ /* 0x000fe400078ec0ff */
[----:B------:R-:W-:Y:S02]  /*48a0*/  SHF.R.S32.HI R21, RZ, 0x5, R3 ;  /* 0x00000005ff157819 */ /* 0x000fe40000011403 */
[----:B------:R-:W-:Y:S01]  /*48b0*/  IADD3 R20, -R5, R20, RZ ;  /* 0x0000001405147210 */ /* 0x000fe20007ffe1ff */
        /* <DEDUP_REMOVED lines=8> */
.L_x_19622:
        /* <DEDUP_REMOVED lines=8> */
[----:B------:R1:W-:Y:S01]  /*49c0*/  @!P0 STS [R6], R5 ;  /* 0x0000000506008388 */ /* 0x0003e20000000800 */
[----:B------:R-:W-:Y:S01]  /*49d0*/  BAR.SYNC.DEFER_BLOCKING 0x0 ;  /* 0x0000000000007b1d */ /* 0x000fe20000010000 */
[----:B------:R-:W-:Y:S01]  /*49e0*/  ISETP.GT.AND P0, PT, R20, 0x3, PT ;  /* 0x000000031400780c */ /* 0x000fe20003f04270 */
[----:B-1----:R-:W-:Y:S01]  /*49f0*/  IMAD.MOV.U32 R5, RZ, RZ, -0x800001 ;  /* 0xff7fffffff057424 */ /* 0x002fe200078e00ff */
[----:B------:R-:W-:Y:S01]  /*4a00*/  ISETP.GE.AND P1, PT, R0, UR6, PT ;  /* 0x0000000600007c0c */ /* 0x000fe2000bf26270 */
[----:B------:R-:W-:Y:S02]  /*4a10*/  HFMA2.MMA R7, -RZ, RZ, 0, 0 ;  /* 0x00000000ff077435 */ /* 0x000fe400000001ff */
[----:B------:R-:W-:Y:S08]  /*4a20*/  BSSY B0, `(.L_x_19553) ;  /* 0x00000f7000007945 */ /* 0x000ff00003800000 */
[----:B------:R-:W1:Y:S01]  /*4a30*/  @!P0 S2R R6, SR_CgaCtaId ;  /* 0x0000000000068919 */ /* 0x000e620000008800 */
[----:B------:R-:W-:-:S05]  /*4a40*/  @!P0 MOV R3, 0x400 ;  /* 0x0000040000038802 */ /* 0x000fca0000000f00 */
        /* <DEDUP_REMOVED lines=34> */
.L_x_19557:
        /* <DEDUP_REMOVED lines=11> */
.L_x_19556:
[----:B------:R-:W-:Y:S05]  /*4d20*/  BSYNC B1 ;  /* 0x0000000000017941 */ /* 0x000fea0003800000 */
.L_x_19555:
        /* <DEDUP_REMOVED lines=15> */
.L_x_19560:
        /* <DEDUP_REMOVED lines=100> */
.L_x_19559:
[----:B------:R-:W-:Y:S05]  /*5460*/  BSYNC B1 ;  /* 0x0000000000017941 */ /* 0x000fea0003800000 */
.L_x_19558:
        /* <DEDUP_REMOVED lines=55> */
.L_x_19562:
[----:B------:R-:W-:Y:S05]  /*57e0*/  BSYNC B1 ;  /* 0x0000000000017941 */ /* 0x000fea0003800000 */
.L_x_19561:
        /* <DEDUP_REMOVED lines=26> */
.L_x_19554:
[----:B------:R-:W-:Y:S05]  /*5990*/  BSYNC B0 ;  /* 0x0000000000007941 */ /* 0x000fea0003800000 */
.L_x_19553:
        /* <DEDUP_REMOVED lines=59> */
.L_x_19567:
        /* <DEDUP_REMOVED lines=8> */
.L_x_19566:
[----:B------:R-:W-:Y:S05]  /*5dd0*/  BSYNC B1 ;  /* 0x0000000000017941 */ /* 0x000fea0003800000 */
.L_x_19565:
        /* <DEDUP_REMOVED lines=15> */
.L_x_19570:
        /* <DEDUP_REMOVED lines=52> */
.L_x_19569:
[----:B------:R-:W-:Y:S05]  /*6210*/  BSYNC B1 ;  /* 0x0000000000017941 */ /* 0x000fea0003800000 */
.L_x_19568:
        /* <DEDUP_REMOVED lines=31> */
.L_x_19572:
[----:B------:R-:W-:Y:S05]  /*6410*/  BSYNC B1 ;  /* 0x0000000000017941 */ /* 0x000fea0003800000 */
.L_x_19571:
        /* <DEDUP_REMOVED lines=14> */
.L_x_19564:
[----:B------:R-:W-:Y:S05]  /*6500*/  BSYNC B0 ;  /* 0x0000000000007941 */ /* 0x000fea0003800000 */
.L_x_19563:
[----:B------:R-:W-:Y:S01]  /*6510*/  BAR.SYNC.DEFER_BLOCKING 0x0 ;  /* 0x0000000000007b1d */ /* 0x000fe20000010000 */
[----:B------:R-:W-:Y:S02]  /*6520*/  ISETP.NE.AND P0, PT, R0, RZ, PT ;  /* 0x000000ff0000720c */ /* 0x000fe40003f05270 */
[----:B------:R-:W-:-:S03]  /*6530*/  ISETP.GE.AND P1, PT, R70, UR4, PT ;  /* 0x0000000446007c0c */ /* 0x000fc6000bf26270 */
[----:B------:R-:W-:Y:S08]  /*6540*/  BSSY B0, `(.L_x_19573) ;  /* 0x000001d000007945 */ /* 0x000ff00003800000 */
[----:B------:R-:W-:Y:S05]  /*6550*/  @P0 BRA `(.L_x_19574) ;  /* 0x00000000006c0947 */ /* 0x000fea0003800000 */
[----:B------:R-:W3:Y:S01]  /*6560*/  S2UR UR6, SR_CTAID.Y ;  /* 0x00000000000679c3 */ /* 0x000ee20000002600 */
[----:B------:R-:W-:Y:S01]  /*6570*/  ULDC UR7, c[0x0][0x14] ;  /* 0x0000050000077ab9 */ /* 0x000fe20000000800 */
[----:B------:R-:W-:-:S06]  /*6580*/  ULDC UR5, c[0x0][0xc] ;  /* 0x0000030000057ab9 */ /* 0x000fcc0000000800 */
        /* <DEDUP_REMOVED lines=24> */
.L_x_19574:
[----:B------:R-:W-:Y:S05]  /*6710*/  BSYNC B0 ;  /* 0x0000000000007941 */ /* 0x000fea0003800000 */
.L_x_19573:
[----:B------:R-:W-:Y:S01]  /*6720*/  ULDC UR12, c[0x0][0x26c] ;  /* 0x00009b00000c7ab9 */ /* 0x000fe20000000800 */
[----:B------:R-:W-:Y:S04]  /*6730*/  BSSY B0, `(.L_x_19575) ;  /* 0x0000263000007945 */ /* 0x000fe80003800000 */
[----:B------:R-:W-:Y:S05]  /*6740*/  @!P1 BRA `(.L_x_19576) ;  /* 0x00000000001c9947 */ /* 0x000fea0003800000 */
[----:B------:R-:W-:Y:S01]  /*6750*/  IMAD.MOV.U32 R25, RZ, RZ, RZ ;  /* 0x000000ffff197224 */ /* 0x000fe200078e00ff */
[----:B------:R-:W-:Y:S02]  /*6760*/  CS2R R26, SRZ ;  /* 0x00000000001a7805 */ /* 0x000fe4000001ff00 */
[----:B------:R-:W-:Y:S01]  /*6770*/  CS2R R28, SRZ ;  /* 0x00000000001c7805 */ /* 0x000fe2000001ff00 */
[----:B------:R-:W-:Y:S02]  /*6780*/  IMAD.MOV.U32 R30, RZ, RZ, RZ ;  /* 0x000000ffff1e7224 */ /* 0x000fe400078e00ff */
[----:B--2---:R-:W-:Y:S02]  /*6790*/  IMAD.MOV.U32 R34, RZ, RZ, RZ ;  /* 0x000000ffff227224 */ /* 0x004fe400078e00ff */
[----:B------:R-:W-:Y:S01]  /*67a0*/  IMAD.MOV.U32 R33, RZ, RZ, RZ ;  /* 0x000000ffff217224 */ /* 0x000fe200078e00ff */
[----:B------:R-:W-:Y:S06]  /*67b0*/  BRA `(.L_x_19577) ;  /* 0x0000002400687947 */ /* 0x000fec0003800000 */
.L_x_19576:
[----:B------:R-:W4:Y:S01]  /*67c0*/  S2UR UR5, SR_CTAID.Y ;  /* 0x00000000000579c3 */ /* 0x000f220000002600 */
[----:B---3--:R-:W3:Y:S01]  /*67d0*/  S2R R9, SR_CTAID.Z ;  /* 0x0000000000097919 */ /* 0x008ee20000002700 */
[----:B0-----:R-:W-:Y:S01]  /*67e0*/  LEA.HI R3, R20, R20, RZ, 0x1 ;  /* 0x0000001414037211 */ /* 0x001fe200078f08ff */
[----:B------:R-:W-:Y:S01]  /*67f0*/  ULDC UR7, c[0x0][0x270] ;  /* 0x00009c0000077ab9 */ /* 0x000fe20000000800 */
[----:B------:R-:W-:Y:S01]  /*6800*/  IADD3 R24, -R21, -0x1, R4 ;  /* 0xffffffff15187810 */ /* 0x000fe20007ffe104 */
[----:B------:R-:W-:Y:S01]  /*6810*/  ULDC.64 UR8, c[0x0][0x248] ;  /* 0x0000920000087ab9 */ /* 0x000fe20000000a00 */
[----:B------:R-:W-:Y:S01]  /*6820*/  SHF.R.S32.HI R7, RZ, 0x1f, R70 ;  /* 0x0000001fff077819 */ /* 0x000fe20000011446 */
[----:B------:R-:W-:Y:S01]  /*6830*/  IMAD R14, R2, UR7, RZ ;  /* 0x00000007020e7c24 */ /* 0x000fe2000f8e02ff */
[----:B-1----:R-:W4:Y:S01]  /*6840*/  LDC R5, c[0x0][0x258] ;  /* 0x00009600ff057b82 */ /* 0x002f220000000800 */
[----:B------:R-:W-:Y:S01]  /*6850*/  IMAD.MOV.U32 R25, RZ, RZ, RZ ;  /* 0x000000ffff197224 */ /* 0x000fe200078e00ff */
[----:B------:R-:W-:-:S02]  /*6860*/  CS2R R26, SRZ ;  /* 0x00000000001a7805 */ /* 0x000fc4000001ff00 */
[----:B------:R-:W-:Y:S01]  /*6870*/  CS2R R28, SRZ ;  /* 0x00000000001c7805 */ /* 0x000fe2000001ff00 */
[----:B------:R-:W-:Y:S01]  /*6880*/  IMAD.MOV.U32 R30, RZ, RZ, RZ ;  /* 0x000000ffff1e7224 */ /* 0x000fe200078e00ff */
[----:B------:R-:W-:Y:S01]  /*6890*/  SHF.R.S32.HI R15, RZ, 0x1f, R14 ;  /* 0x0000001fff0f7819 */ /* 0x000fe2000001140e */
[----:B--2---:R-:W-:Y:S01]  /*68a0*/  IMAD.MOV.U32 R34, RZ, RZ, RZ ;  /* 0x000000ffff227224 */ /* 0x004fe200078e00ff */
[----:B------:R-:W0:Y:S01]  /*68b0*/  S2UR UR6, SR_CgaCtaId ;  /* 0x00000000000679c3 */ /* 0x000e220000008800 */
[----:B------:R-:W-:-:S07]  /*68c0*/  IMAD.MOV.U32 R33, RZ, RZ, RZ ;  /* 0x000000ffff217224 */ /* 0x000fce00078e00ff */
[----:B------:R-:W1:Y:S01]  /*68d0*/  LDC R32, c[0x0][0x26c] ;  /* 0x00009b00ff207b82 */ /* 0x000e620000000800 */
[----:B----4-:R-:W-:Y:S01]  /*68e0*/  IMAD R8, R5, UR5, RZ ;  /* 0x0000000505087c24 */ /* 0x010fe2000f8e02ff */
[C---:B------:R-:W-:Y:S01]  /*68f0*/  LOP3.LUT R5, R3.reuse, 0xfffffffe, RZ, 0xc0, !PT ;  /* 0xfffffffe03057812 */ /* 0x040fe200078ec0ff */
[----:B------:R-:W-:Y:S01]  /*6900*/  UMOV UR5, 0x400 ;  /* 0x0000040000057882 */ /* 0x000fe20000000000 */
[----:B------:R-:W-:Y:S01]  /*6910*/  IMAD.SHL.U32 R3, R3, 0x8, RZ ;  /* 0x0000000803037824 */ /* 0x000fe200078e00ff */
[----:B------:R-:W-:Y:S01]  /*6920*/  UIADD3 UR5, UR5, 0x110, URZ ;  /* 0x0000011005057890 */ /* 0x000fe2000fffe03f */
[----:B------:R-:W-:Y:S01]  /*6930*/  IADD3 R6, R20, -R5, RZ ;  /* 0x8000000514067210 */ /* 0x000fe20007ffe0ff */
[----:B---3--:R-:W-:Y:S01]  /*6940*/  IMAD R24, R9, -0x20, R24 ;  /* 0xffffffe009187824 */ /* 0x008fe200078e0218 */
[----:B------:R-:W-:Y:S01]  /*6950*/  IADD3 R10, P0, R8, R70, RZ ;  /* 0x00000046080a7210 */ /* 0x000fe20007f1e0ff */
[----:B0-----:R-:W-:Y:S01]  /*6960*/  ULEA UR5, UR6, UR5, 0x18 ;  /* 0x0000000506057291 */ /* 0x001fe2000f8ec03f */
[----:B------:R-:W-:Y:S01]  /*6970*/  LOP3.LUT R3, R3, 0xfffffff0, RZ, 0xc0, !PT ;  /* 0xfffffff003037812 */ /* 0x000fe200078ec0ff */
[----:B------:R-:W-:Y:S01]  /*6980*/  IMAD.SHL.U32 R4, R6, 0x8, RZ ;  /* 0x0000000806047824 */ /* 0x000fe200078e00ff */
[----:B------:R-:W-:-:S02]  /*6990*/  LEA R36, R21, R6, 0x1 ;  /* 0x0000000615247211 */ /* 0x000fc400078e08ff */
[----:B------:R-:W-:Y:S01]  /*69a0*/  LEA.HI.X.SX32 R7, R8, R7, 0x1, P0 ;  /* 0x0000000708077211 */ /* 0x000fe200000f0eff */
[----:B------:R-:W-:Y:S01]  /*69b0*/  IMAD R5, R21, 0x10, R4 ;  /* 0x0000001015057824 */ /* 0x000fe200078e0204 */
[----:B------:R-:W-:Y:S01]  /*69c0*/  LEA R36, R36, UR5, 0x5 ;  /* 0x0000000524247c11 */ /* 0x000fe2000f8e28ff */
[----:B------:R-:W-:Y:S01]  /*69d0*/  IMAD.IADD R23, R4, 0x1, R3 ;  /* 0x0000000104177824 */ /* 0x000fe200078e0203 */
[----:B------:R-:W-:Y:S01]  /*69e0*/  LEA R22, P0, R10, UR8, 0x2 ;  /* 0x000000080a167c11 */ /* 0x000fe2000f8010ff */
[----:B------:R-:W-:Y:S01]  /*69f0*/  IMAD R5, R9, 0x200, R5 ;  /* 0x0000020009057824 */ /* 0x000fe200078e0205 */
[----:B-1----:R-:W-:Y:S01]  /*6a00*/  SHF.R.S32.HI R32, RZ, 0x1f, R32 ;  /* 0x0000001fff207819 */ /* 0x002fe20000011420 */
[----:B------:R-:W-:Y:S01]  /*6a10*/  VIADD R36, R36, 0x10 ;  /* 0x0000001024247836 */ /* 0x000fe20000000000 */
[----:B------:R-:W-:Y:S01]  /*6a20*/  LEA.HI.X R31, R10, UR9, R7, 0x2, P0 ;  /* 0x000000090a1f7c11 */ /* 0x000fe200080f1407 */
[C---:B------:R-:W-:Y:S01]  /*6a30*/  VIADD R45, R23.reuse, 0x200 ;  /* 0x00000200172d7836 */ /* 0x040fe20000000000 */
[C---:B------:R-:W-:Y:S01]  /*6a40*/  IADD3 R41, R23.reuse, 0x400, RZ ;  /* 0x0000040017297810 */ /* 0x040fe20007ffe0ff */
[----:B------:R-:W-:-:S02]  /*6a50*/  VIADD R43, R23, 0x300 ;  /* 0x00000300172b7836 */ /* 0x000fc40000000000 */
[C---:B------:R-:W-:Y:S02]  /*6a60*/  VIADD R39, R23.reuse, 0x500 ;  /* 0x0000050017277836 */ /* 0x040fe40000000000 */
[C---:B------:R-:W-:Y:S02]  /*6a70*/  VIADD R37, R23.reuse, 0x600 ;  /* 0x0000060017257836 */ /* 0x040fe40000000000 */
[----:B------:R-:W-:Y:S02]  /*6a80*/  VIADD R35, R23, 0x700 ;  /* 0x0000070017237836 */ /* 0x000fe40000000000 */
[----:B------:R-:W-:-:S07]  /*6a90*/  VIADD R38, R5, 0x7 ;  /* 0x0000000705267836 */ /* 0x000fce0000000000 */
.L_x_19596:
[----:B------:R-:W-:Y:S01]  /*6aa0*/  IMAD.MOV.U32 R5, RZ, RZ, R31 ;  /* 0x000000ffff057224 */ /* 0x000fe200078e001f */
[----:B0-----:R-:W0:Y:S01]  /*6ab0*/  LDC.64 R12, c[0x0][0x238] ;  /* 0x00008e00ff0c7b82 */ /* 0x001e220000000a00 */
[----:B------:R-:W-:-:S05]  /*6ac0*/  IMAD.MOV.U32 R4, RZ, RZ, R22 ;  /* 0x000000ffff047224 */ /* 0x000fca00078e0016 */
[----:B------:R-:W2:Y:S02]  /*6ad0*/  LDG.E.CONSTANT R5, desc[UR10][R4.64] ;  /* 0x0000000a04057981 */ /* 0x000ea4000c1e9900 */
[----:B--2---:R-:W-:-:S05]  /*6ae0*/  SHF.R.S32.HI R2, RZ, 0x1f, R5 ;  /* 0x0000001fff027819 */ /* 0x004fca0000011405 */
[----:B------:R-:W-:Y:S02]  /*6af0*/  IMAD R6, R2, UR12, RZ ;  /* 0x0000000c02067c24 */ /* 0x000fe4000f8e02ff */
[----:B------:R-:W-:-:S04]  /*6b00*/  IMAD.WIDE.U32 R2, R5, UR12, R14 ;  /* 0x0000000c05027c25 */ /* 0x000fc8000f8e000e */
[----:B------:R-:W-:Y:S01]  /*6b10*/  IMAD R9, R5, R32, R6 ;  /* 0x0000002005097224 */ /* 0x000fe200078e0206 */
[-C--:B------:R-:W-:Y:S02]  /*6b20*/  IADD3 R7, P0, R23, R2.reuse, RZ ;  /* 0x0000000217077210 */ /* 0x080fe40007f1e0ff */
[----:B------:R-:W-:Y:S02]  /*6b30*/  IADD3 R19, P4, R37, R2, RZ ;  /* 0x0000000225137210 */ /* 0x000fe40007f9e0ff */
[----:B------:R-:W-:Y:S02]  /*6b40*/  IADD3 R40, R3, R9, RZ ;  /* 0x0000000903287210 */ /* 0x000fe40007ffe0ff */
[----:B0-----:R-:W-:Y:S02]  /*6b50*/  LEA R16, P1, R7, R12, 0x1 ;  /* 0x0000000c07107211 */ /* 0x001fe400078208ff */
[-C--:B------:R-:W-:Y:S02]  /*6b60*/  LEA.HI.X.SX32 R8, R23, R40.reuse, 0x1, P0 ;  /* 0x0000002817087211 */ /* 0x080fe400000f0eff */
[----:B------:R-:W-:-:S02]  /*6b70*/  LEA.HI.X.SX32 R42, R37, R40, 0x1, P4 ;  /* 0x00000028252a7211 */ /* 0x000fc400020f0eff */
[-C--:B------:R-:W-:Y:S02]  /*6b80*/  LEA.HI.X R17, R7, R13.reuse, R8, 0x1, P1 ;  /* 0x0000000d07117211 */ /* 0x080fe400008f0c08 */
[-C--:B------:R-:W-:Y:S02]  /*6b90*/  IADD3 R7, P0, R43, R2.reuse, RZ ;  /* 0x000000022b077210 */ /* 0x080fe40007f1e0ff */
[----:B------:R-:W-:Y:S01]  /*6ba0*/  IADD3 R6, P2, R45, R2, RZ ;  /* 0x000000022d067210 */ /* 0x000fe20007f5e0ff */
[----:B------:R-:W-:Y:S01]  /*6bb0*/  BSSY B1, `(.L_x_19578) ;  /* 0x0000053000017945 */ /* 0x000fe20003800000 */
[----:B------:R-:W-:Y:S01]  /*6bc0*/  LEA.HI.X.SX32 R48, R43, R40, 0x1, P0 ;  /* 0x000000282b307211 */ /* 0x000fe200000f0eff */
[----:B-----5:R-:W5:Y:S01]  /*6bd0*/  LDG.E.CONSTANT R64, desc[UR10][R16.64+0x200] ;  /* 0x0002000a10407981 */ /* 0x020f62000c1e9900 */
[CC--:B------:R-:W-:Y:S02]  /*6be0*/  LEA R18, P0, R19.reuse, R12.reuse, 0x1 ;  /* 0x0000000c13127211 */ /* 0x0c0fe400078008ff */
[----:B------:R-:W-:Y:S01]  /*6bf0*/  LEA R10, P3, R6, R12, 0x1 ;  /* 0x0000000c060a7211 */ /* 0x000fe200078608ff */
[----:B------:R-:W5:Y:S01]  /*6c00*/  LDG.E.CONSTANT R65, desc[UR10][R16.64+0x204] ;  /* 0x0002040a10417981 */ /* 0x000f62000c1e9900 */
[----:B------:R-:W-:-:S02]  /*6c10*/  LEA.HI.X R19, R19, R13, R42, 0x1, P0 ;  /* 0x0000000d13137211 */ /* 0x000fc400000f0c2a */
        /* <DEDUP_REMOVED lines=9> */
[----:B------:R-:W-:Y:S01]  /*6cb0*/  LEA.HI.X.SX32 R46, R41, R40, 0x1, P6 ;  /* 0x00000028292e7211 */ /* 0x000fe200030f0eff */
[----:B------:R-:W5:Y:S01]  /*6cc0*/  LDG.E.CONSTANT R62, desc[UR10][R18.64+0x8] ;  /* 0x0000080a123e7981 */ /* 0x000f62000c1e9900 */
[----:B------:R-:W-:Y:S02]  /*6cd0*/  LEA R8, P1, R9, R12, 0x1 ;  /* 0x0000000c09087211 */ /* 0x000fe400078208ff */
[----:B------:R-:W-:Y:S01]  /*6ce0*/  LEA.HI.X.SX32 R44, R39, R40, 0x1, P5 ;  /* 0x00000028272c7211 */ /* 0x000fe200028f0eff */
        /* <DEDUP_REMOVED lines=25> */
[----:B------:R-:W5:Y:S04]  /*6e80*/  LDG.E.CONSTANT R71, desc[UR10][R16.64+0x4] ;  /* 0x0000040a10477981 */ /* 0x000f68000c1e9900 */
[----:B------:R-:W5:Y:S04]  /*6e90*/  LDG.E.CONSTANT R68, desc[UR10][R16.64+0x8] ;  /* 0x0000080a10447981 */ /* 0x000f68000c1e9900 */
[----:B------:R1:W5:Y:S01]  /*6ea0*/  LDG.E.CONSTANT R69, desc[UR10][R16.64+0xc] ;  /* 0x00000c0a10457981 */ /* 0x000362000c1e9900 */
[----:B0-----:R-:W-:-:S02]  /*6eb0*/  F2FP.BF16.F32.PACK_AB R5, R5, R4 ;  /* 0x000000040505723e */ /* 0x001fc400000010ff */
[----:B------:R-:W-:Y:S02]  /*6ec0*/  F2FP.BF16.F32.PACK_AB R4, R7, R6 ;  /* 0x000000060704723e */ /* 0x000fe400000010ff */
[----:B-1----:R-:W-:Y:S02]  /*6ed0*/  F2FP.BF16.F32.PACK_AB R17, R9, R8 ;  /* 0x000000080911723e */ /* 0x002fe400000010ff */
[----:B------:R-:W-:Y:S01]  /*6ee0*/  F2FP.BF16.F32.PACK_AB R10, R11, R10 ;  /* 0x0000000a0b0a723e */ /* 0x000fe200000010ff */
        /* <DEDUP_REMOVED lines=31> */
.L_x_19579:
[----:B------:R-:W-:Y:S05]  /*70e0*/  BSYNC B1 ;  /* 0x0000000000017941 */ /* 0x000fea0003800000 */
.L_x_19578:
[----:B-----5:R-:W-:Y:S01]  /*70f0*/  HFMA2.MMA.BF16_V2 R71, R4, R71, -RZ ;  /* 0x0000004704477235 */ /* 0x020fe200003000ff */
[--C-:B------:R-:W-:Y:S02]  /*7100*/  IMAD.MOV.U32 R6, RZ, RZ, R10.reuse ;  /* 0x000000ffff067224 */ /* 0x100fe400078e000a */
[----:B------:R-:W-:Y:S02]  /*7110*/  HMUL2.BF16_V2 R8, R5, R72 ;  /* 0x0000004805087232 */ /* 0x000fe40000200000 */
[----:B------:R-:W-:Y:S01]  /*7120*/  IMAD.MOV.U32 R7, RZ, RZ, R17 ;  /* 0x000000ffff077224 */ /* 0x000fe200078e0011 */
[----:B------:R-:W-:Y:S02]  /*7130*/  BSSY B1, `(.L_x_19580) ;  /* 0x0000034000017945 */ /* 0x000fe40003800000 */
[C---:B------:R-:W-:Y:S01]  /*7140*/  PRMT R9, R8.reuse, 0x7632, R9 ;  /* 0x0000763208097816 */ /* 0x040fe20000000009 */
[----:B------:R-:W-:Y:S01]  /*7150*/  HFMA2.MMA.BF16_V2 R69, R6, R69, -RZ ;  /* 0x0000004506457235 */ /* 0x000fe200003000ff */
[----:B------:R-:W-:Y:S01]  /*7160*/  HMUL2.BF16_V2 R16, R7, R68 ;  /* 0x0000004407107232 */ /* 0x000fe20000200000 */
        /* <DEDUP_REMOVED lines=48> */
.L_x_19581:
[----:B------:R-:W-:Y:S05]  /*7470*/  BSYNC B1 ;  /* 0x0000000000017941 */ /* 0x000fea0003800000 */
.L_x_19580:
[----:B------:R-:W-:Y:S01]  /*7480*/  HFMA2.MMA.BF16_V2 R16, R4, R65, -RZ ;  /* 0x0000004104107235 */ /* 0x000fe200003000ff */
[----:B------:R-:W-:Y:S02]  /*7490*/  HMUL2.BF16_V2 R64, R5, R64 ;  /* 0x0000004005407232 */ /* 0x000fe40000200000 */
[----:B------:R-:W-:Y:S01]  /*74a0*/  FADD.FTZ R9, R8, R9 ;  /* 0x0000000908097221 */ /* 0x000fe20000010000 */
[----:B------:R-:W-:Y:S01]  /*74b0*/  FADD.FTZ R10, R10, R17 ;  /* 0x000000110a0a7221 */ /* 0x000fe20000010000 */
[----:B------:R-:W-:Y:S01]  /*74c0*/  HMUL2.BF16_V2 R18, R7, R66 ;  /* 0x0000004207127232 */ /* 0x000fe20000200000 */
[----:B------:R-:W-:Y:S01]  /*74d0*/  BSSY B1, `(.L_x_19582) ;  /* 0x0000035000017945 */ /* 0x000fe20003800000 */
[----:B------:R-:W-:Y:S01]  /*74e0*/  PRMT R8, R64, 0x7610, R8 ;  /* 0x0000761040087816 */ /* 0x000fe20000000008 */
[----:B------:R-:W-:Y:S01]  /*74f0*/  FADD.FTZ R10, R10, R9 ;  /* 0x000000090a0a7221 */ /* 0x000fe20000010000 */
[----:B------:R-:W-:Y:S01]  /*7500*/  PRMT R11, R64, 0x7632, R11 ;  /* 0x00007632400b7816 */ /* 0x000fe2000000000b */
[----:B------:R-:W-:Y:S01]  /*7510*/  HFMA2.MMA.BF16_V2 R64, R6, R67, -RZ ;  /* 0x0000004306407235 */ /* 0x000fe200003000ff */
[----:B------:R-:W-:Y:S01]  /*7520*/  PRMT R17, R16, 0x7632, R17 ;  /* 0x0000763210117816 */ /* 0x000fe20000000011 */
[----:B------:R-:W-:Y:S01]  /*7530*/  IMAD.U32 R65, R8, 0x10000, RZ ;  /* 0x0001000008417824 */ /* 0x000fe200078e00ff */
[----:B------:R-:W-:Y:S01]  /*7540*/  PRMT R19, R18, 0x7632, R19 ;  /* 0x0000763212137816 */ /* 0x000fe20000000013 */
[----:B------:R-:W-:Y:S01]  /*7550*/  IMAD.U32 R66, R11, 0x10000, RZ ;  /* 0x000100000b427824 */ /* 0x000fe200078e00ff */
[----:B------:R-:W-:Y:S01]  /*7560*/  SHF.L.U32 R17, R17, 0x10, RZ ;  /* 0x0000001011117819 */ /* 0x000fe200000006ff */
[----:B------:R-:W-:-:S02]  /*7570*/  IMAD.U32 R16, R16, 0x10000, RZ ;  /* 0x0001000010107824 */ /* 0x000fc400078e00ff */
[----:B------:R-:W-:Y:S02]  /*7580*/  IMAD.U32 R18, R18, 0x10000, RZ ;  /* 0x0001000012127824 */ /* 0x000fe400078e00ff */
[----:B------:R-:W-:Y:S01]  /*7590*/  FADD.FTZ R65, R65, R66 ;  /* 0x0000004241417221 */ /* 0x000fe20000010000 */
[----:B------:R-:W-:Y:S01]  /*75a0*/  PRMT R8, R64, 0x7632, R8 ;  /* 0x0000763240087816 */ /* 0x000fe20000000008 */
[----:B------:R-:W-:Y:S02]  /*75b0*/  IMAD.U32 R19, R19, 0x10000, RZ ;  /* 0x0001000013137824 */ /* 0x000fe400078e00ff */
[----:B------:R-:W-:Y:S01]  /*75c0*/  FADD.FTZ R16, R16, R17 ;  /* 0x0000001110107221 */ /* 0x000fe20000010000 */
[----:B------:R-:W-:Y:S02]  /*75d0*/  IMAD.U32 R64, R64, 0x10000, RZ ;  /* 0x0001000040407824 */ /* 0x000fe400078e00ff */
        /* <DEDUP_REMOVED lines=36> */
.L_x_19583:
[----:B------:R-:W-:Y:S05]  /*7820*/  BSYNC B1 ;  /* 0x0000000000017941 */ /* 0x000fea0003800000 */
.L_x_19582:
        /* <DEDUP_REMOVED lines=22> */
[----:B------:R-:W-:Y:S02]  /*7990*/  IMAD.U32 R8, R8, 0x10000, RZ ;  /* 0x0001000008087824 */ /* 0x000fe400078e00ff */
        /* <DEDUP_REMOVED lines=8> */
[----:B------:R-:W-:Y:S01]  /*7a20*/  ISETP.GE.AND P5, PT, R10, UR14, PT ;  /* 0x0000000e0a007c0c */ /* 0x000fe2000bfa6270 */
[C---:B------:R-:W-:Y:S01]  /*7a30*/  VIADD R10, R38.reuse, 0xfffffffd ;  /* 0xfffffffd260a7836 */ /* 0x040fe20000000000 */
[----:B------:R-:W-:Y:S01]  /*7a40*/  ISETP.GE.AND P6, PT, R19, UR14, PT ;  /* 0x0000000e13007c0c */ /* 0x000fe2000bfc6270 */
[----:B------:R-:W-:Y:S01]  /*7a50*/  VIADD R19, R38, 0xfffffffa ;  /* 0xfffffffa26137836 */ /* 0x000fe20000000000 */
[----:B------:R-:W-:-:S02]  /*7a60*/  ISETP.GE.AND P3, PT, R18, UR14, PT ;  /* 0x0000000e12007c0c */ /* 0x000fc4000bf66270 */
[C---:B------:R-:W-:Y:S02]  /*7a70*/  SEL R18, R49.reuse, RZ, !P1 ;  /* 0x000000ff31127207 */ /* 0x040fe40004800000 */
        /* <DEDUP_REMOVED lines=18> */
.L_x_19585:
[----:B------:R-:W-:Y:S05]  /*7ba0*/  BSYNC B1 ;  /* 0x0000000000017941 */ /* 0x000fea0003800000 */
.L_x_19584:
[----:B------:R-:W-:Y:S01]  /*7bb0*/  FADD.FTZ R16, R16, R17 ;  /* 0x0000001110107221 */ /* 0x000fe20000010000 */
[----:B------:R-:W-:Y:S01]  /*7bc0*/  HFMA2.MMA.BF16_V2 R17, R4, R49, -RZ ;  /* 0x0000003104117235 */ /* 0x000fe200003000ff */
[----:B------:R-:W-:Y:S01]  /*7bd0*/  HMUL2.BF16_V2 R48, R5, R48 ;  /* 0x0000003005307232 */ /* 0x000fe20000200000 */
[----:B------:R-:W-:Y:S01]  /*7be0*/  HFMA2.MMA.BF16_V2 R44, R6, R53, -RZ ;  /* 0x00000035062c7235 */ /* 0x000fe200003000ff */
[----:B------:R-:W-:Y:S01]  /*7bf0*/  FADD.FTZ R11, R8, R11 ;  /* 0x0000000b080b7221 */ /* 0x000fe20000010000 */
[----:B------:R-:W-:Y:S01]  /*7c00*/  HMUL2.BF16_V2 R19, R7, R50 ;  /* 0x0000003207137232 */ /* 0x000fe20000200000 */
[----:B------:R-:W-:Y:S01]  /*7c10*/  BSSY B1, `(.L_x_19586) ;  /* 0x0000035000017945 */ /* 0x000fe20003800000 */
[C---:B------:R-:W-:Y:S01]  /*7c20*/  PRMT R8, R48.reuse, 0x7610, R8 ;  /* 0x0000761030087816 */ /* 0x040fe20000000008 */
        /* <DEDUP_REMOVED lines=9> */
[----:B------:R-:W-:Y:S01]  /*7cc0*/  PRMT R8, R44, 0x7632, R8 ;  /* 0x000076322c087816 */ /* 0x000fe20000000008 */
[----:B------:R-:W-:-:S02]  /*7cd0*/  IMAD.U32 R19, R19, 0x10000, RZ ;  /* 0x0001000013137824 */ /* 0x000fc400078e00ff */
[----:B------:R-:W-:Y:S02]  /*7ce0*/  IMAD.U32 R42, R42, 0x10000, RZ ;  /* 0x000100002a2a7824 */ /* 0x000fe400078e00ff */
[----:B------:R-:W-:Y:S01]  /*7cf0*/  FADD.FTZ R46, R46, R47 ;  /* 0x0000002f2e2e7221 */ /* 0x000fe20000010000 */
[----:B------:R-:W-:Y:S01]  /*7d00*/  FADD.FTZ R17, R17, R18 ;  /* 0x0000001211117221 */ /* 0x000fe20000010000 */
[----:B------:R-:W-:Y:S02]  /*7d10*/  IMAD.U32 R44, R44, 0x10000, RZ ;  /* 0x000100002c2c7824 */ /* 0x000fe400078e00ff */
[----:B------:R-:W-:Y:S01]  /*7d20*/  FADD.FTZ R42, R19, R42 ;  /* 0x0000002a132a7221 */ /* 0x000fe20000010000 */
[----:B------:R-:W-:Y:S02]  /*7d30*/  IMAD.U32 R47, R8, 0x10000, RZ ;  /* 0x00010000082f7824 */ /* 0x000fe400078e00ff */
[----:B------:R-:W-:Y:S02]  /*7d40*/  FADD.FTZ R17, R46, R17 ;  /* 0x000000112e117221 */ /* 0x000fe40000010000 */
        /* <DEDUP_REMOVED lines=33> */
.L_x_19587:
[----:B------:R-:W-:Y:S05]  /*7f60*/  BSYNC B1 ;  /* 0x0000000000017941 */ /* 0x000fea0003800000 */
.L_x_19586:
[----:B------:R-:W-:Y:S01]  /*7f70*/  FADD.FTZ R30, R11, R30 ;  /* 0x0000001e0b1e7221 */ /* 0x000fe20000010000 */
[----:B------:R-:W-:Y:S01]  /*7f80*/  HFMA2.MMA.BF16_V2 R11, R4, R55, -RZ ;  /* 0x00000037040b7235 */ /* 0x000fe200003000ff */
[----:B------:R-:W-:Y:S01]  /*7f90*/  HMUL2.BF16_V2 R9, R5, R54 ;  /* 0x0000003605097232 */ /* 0x000fe20000200000 */
[----:B------:R-:W-:Y:S01]  /*7fa0*/  HFMA2.MMA.BF16_V2 R57, R6, R57, -RZ ;  /* 0x0000003906397235 */ /* 0x000fe200003000ff */
[----:B------:R-:W-:Y:S01]  /*7fb0*/  HMUL2.BF16_V2 R17, R7, R51 ;  /* 0x0000003307117232 */ /* 0x000fe20000200000 */
[----:B------:R-:W-:Y:S01]  /*7fc0*/  BSSY B1, `(.L_x_19588) ;  /* 0x0000032000017945 */ /* 0x000fe20003800000 */
[----:B------:R-:W-:Y:S01]  /*7fd0*/  FADD.FTZ R8, R8, R47 ;  /* 0x0000002f08087221 */ /* 0x000fe20000010000 */
[C---:B------:R-:W-:Y:S02]  /*7fe0*/  PRMT R10, R9.reuse, 0x7632, R10 ;  /* 0x00007632090a7816 */ /* 0x040fe4000000000a */
[----:B------:R-:W-:Y:S02]  /*7ff0*/  SHF.L.U32 R9, R9, 0x10, RZ ;  /* 0x0000001009097819 */ /* 0x000fe400000006ff */
[----:B------:R-:W-:Y:S01]  /*8000*/  PRMT R16, R11, 0x7632, R16 ;  /* 0x000076320b107816 */ /* 0x000fe20000000010 */
[----:B------:R-:W-:Y:S01]  /*8010*/  IMAD.U32 R10, R10, 0x10000, RZ ;  /* 0x000100000a0a7824 */ /* 0x000fe200078e00ff */
[----:B------:R-:W-:Y:S01]  /*8020*/  PRMT R18, R17, 0x7632, R18 ;  /* 0x0000763211127816 */ /* 0x000fe20000000012 */
[----:B------:R-:W-:-:S02]  /*8030*/  IMAD.U32 R19, R11, 0x10000, RZ ;  /* 0x000100000b137824 */ /* 0x000fc400078e00ff */
[----:B------:R-:W-:Y:S02]  /*8040*/  IMAD.U32 R16, R16, 0x10000, RZ ;  /* 0x0001000010107824 */ /* 0x000fe400078e00ff */
        /* <DEDUP_REMOVED lines=18> */
[----:B------:R-:W-:Y:S01]  /*8170*/  ISETP.GE.AND P6, PT, R19, UR14, PT ;  /* 0x0000000e13007c0c */ /* 0x000fe2000bfc6270 */
[----:B------:R-:W-:Y:S01]  /*8180*/  VIADD R42, R38, 0xffffffff ;  /* 0xffffffff262a7836 */ /* 0x000fe20000000000 */
        /* <DEDUP_REMOVED lines=21> */
.L_x_19589:
[----:B------:R-:W-:Y:S05]  /*82e0*/  BSYNC B1 ;  /* 0x0000000000017941 */ /* 0x000fea0003800000 */
.L_x_19588:
        /* <DEDUP_REMOVED lines=41> */
.L_x_19591:
[----:B------:R-:W-:Y:S05]  /*8580*/  BSYNC B1 ;  /* 0x0000000000017941 */ /* 0x000fea0003800000 */
.L_x_19590:
[----:B------:R-:W-:Y:S01]  /*8590*/  HFMA2.MMA.BF16_V2 R60, R5, R60, -RZ ;  /* 0x0000003c053c7235 */ /* 0x000fe200003000ff */
[----:B------:R-:W-:Y:S02]  /*85a0*/  IMAD.U32 R11, R11, 0x10000, RZ ;  /* 0x000100000b0b7824 */ /* 0x000fe400078e00ff */
[----:B------:R-:W-:Y:S02]  /*85b0*/  HMUL2.BF16_V2 R61, R4, R61 ;  /* 0x0000003d043d7232 */ /* 0x000fe40000200000 */
[----:B------:R-:W-:Y:S01]  /*85c0*/  IMAD.U32 R16, R16, 0x10000, RZ ;  /* 0x0001000010107824 */ /* 0x000fe200078e00ff */
[----:B------:R-:W-:Y:S01]  /*85d0*/  ISETP.GT.AND P1, PT, R20, 0xf, PT ;  /* 0x0000000f1400780c */ /* 0x000fe20003f24270 */
        /* <DEDUP_REMOVED lines=9> */
[----:B------:R-:W-:Y:S01]  /*8670*/  BSSY B1, `(.L_x_19592) ;  /* 0x0000066000017945 */ /* 0x000fe20003800000 */
[----:B------:R-:W-:Y:S01]  /*8680*/  PRMT R44, R61, 0x7632, R44 ;  /* 0x000076323d2c7816 */ /* 0x000fe2000000002c */
[--C-:B------:R-:W-:Y:S01]  /*8690*/  FADD.FTZ R19, R19, R42.reuse ;  /* 0x0000002a13137221 */ /* 0x100fe20000010000 */
        /* <DEDUP_REMOVED lines=33> */
[----:B------:R-:W-:-:S04]  /*88b0*/  IADD3 R2, P1, R35, R2, RZ ;  /* 0x0000000223027210 */ /* 0x000fc80007f3e0ff */
[----:B------:R-:W-:Y:S02]  /*88c0*/  LEA.HI.X.SX32 R40, R35, R40, 0x1, P1 ;  /* 0x0000002823287211 */ /* 0x000fe400008f0eff */
[----:B------:R-:W-:-:S04]  /*88d0*/  LEA R12, P1, R2, R12, 0x1 ;  /* 0x0000000c020c7211 */ /* 0x000fc800078208ff */
[----:B------:R-:W-:-:S05]  /*88e0*/  LEA.HI.X R13, R2, R13, R40, 0x1, P1 ;  /* 0x0000000d020d7211 */ /* 0x000fca00008f0c28 */
[----:B------:R0:W5:Y:S04]  /*88f0*/  LDG.E.CONSTANT R2, desc[UR10][R12.64] ;  /* 0x0000000a0c027981 */ /* 0x000168000c1e9900 */
[----:B------:R0:W5:Y:S04]  /*8900*/  LDG.E.CONSTANT R3, desc[UR10][R12.64+0x4] ;  /* 0x0000040a0c037981 */ /* 0x000168000c1e9900 */
[----:B------:R0:W5:Y:S04]  /*8910*/  LDG.E.CONSTANT R8, desc[UR10][R12.64+0x8] ;  /* 0x0000080a0c087981 */ /* 0x000168000c1e9900 */
[----:B------:R0:W5:Y:S01]  /*8920*/  LDG.E.CONSTANT R9, desc[UR10][R12.64+0xc] ;  /* 0x00000c0a0c097981 */ /* 0x000162000c1e9900 */
[----:B------:R-:W-:Y:S04]  /*8930*/  BSSY B2, `(.L_x_19594) ;  /* 0x0000020000027945 */ /* 0x000fe80003800000 */
[----:B------:R-:W-:Y:S05]  /*8940*/  @P0 BRA `(.L_x_19595) ;  /* 0x0000000000780947 */ /* 0x000fea0003800000 */
[C---:B------:R-:W-:Y:S02]  /*8950*/  VIADD R10, R38.reuse, 0xfffffff9 ;  /* 0xfffffff9260a7836 */ /* 0x040fe40000000000 */
[C---:B------:R-:W-:Y:S02]  /*8960*/  VIADD R11, R38.reuse, 0xfffffffa ;  /* 0xfffffffa260b7836 */ /* 0x040fe40000000000 */
[----:B0-----:R-:W-:Y:S01]  /*8970*/  VIADD R12, R38, 0xfffffffb ;  /* 0xfffffffb260c7836 */ /* 0x001fe20000000000 */
        /* <DEDUP_REMOVED lines=8> */
[----:B------:R-:W-:Y:S02]  /*8a00*/  ISETP.GE.AND P4, PT, R10, UR14, PT ;  /* 0x0000000e0a007c0c */ /* 0x000fe4000bf86270 */
[----:B------:R-:W-:Y:S02]  /*8a10*/  ISETP.GE.AND P3, PT, R11, UR14, PT ;  /* 0x0000000e0b007c0c */ /* 0x000fe4000bf66270 */
[----:B-----5:R-:W-:Y:S02]  /*8a20*/  @P6 PRMT R2, RZ, 0x7610, R2 ;  /* 0x00007610ff026816 */ /* 0x020fe40000000002 */
[----:B------:R-:W-:Y:S02]  /*8a30*/  ISETP.GE.AND P6, PT, R38, UR14, PT ;  /* 0x0000000e26007c0c */ /* 0x000fe4000bfc6270 */
[----:B------:R-:W-:-:S02]  /*8a40*/  ISETP.GE.AND P2, PT, R12, UR14, PT ;  /* 0x0000000e0c007c0c */ /* 0x000fc4000bf46270 */
[C---:B------:R-:W-:Y:S02]  /*8a50*/  PRMT R10, R3.reuse, 0x7632, R10 ;  /* 0x00007632030a7816 */ /* 0x040fe4000000000a */
[----:B------:R-:W-:Y:S02]  /*8a60*/  PRMT R11, R8, 0x7632, R11 ;  /* 0x00007632080b7816 */ /* 0x000fe4000000000b */
[----:B------:R-:W-:Y:S02]  /*8a70*/  SEL R13, R3, RZ, !P5 ;  /* 0x000000ff030d7207 */ /* 0x000fe40006800000 */
[----:B------:R-:W-:Y:S02]  /*8a80*/  PRMT R3, R2, 0x7632, R3 ;  /* 0x0000763202037816 */ /* 0x000fe40000000003 */
[----:B------:R-:W-:Y:S02]  /*8a90*/  SEL R12, R9, RZ, !P1 ;  /* 0x000000ff090c7207 */ /* 0x000fe40004800000 */
        /* <DEDUP_REMOVED lines=9> */
.L_x_19595:
[----:B------:R-:W-:Y:S05]  /*8b30*/  BSYNC B2 ;  /* 0x0000000000027941 */ /* 0x000fea0003800000 */
.L_x_19594:
[----:B-----5:R-:W-:Y:S01]  /*8b40*/  HFMA2.MMA.BF16_V2 R4, R4, R3, -RZ ;  /* 0x0000000304047235 */ /* 0x020fe200003000ff */
[----:B------:R-:W-:Y:S02]  /*8b50*/  HMUL2.BF16_V2 R2, R5, R2 ;  /* 0x0000000205027232 */ /* 0x000fe40000200000 */
[----:B------:R-:W-:Y:S01]  /*8b60*/  HMUL2.BF16_V2 R7, R7, R8 ;  /* 0x0000000807077232 */ /* 0x000fe20000200000 */
[----:B------:R-:W-:Y:S02]  /*8b70*/  HFMA2.MMA.BF16_V2 R8, R6, R9, -RZ ;  /* 0x0000000906087235 */ /* 0x000fe400003000ff */
[C---:B------:R-:W-:Y:S01]  /*8b80*/  PRMT R3, R2.reuse, 0x7632, R3 ;  /* 0x0000763202037816 */ /* 0x040fe20000000003 */
[----:B------:R-:W-:Y:S01]  /*8b90*/  IMAD.U32 R9, R2, 0x10000, RZ ;  /* 0x0001000002097824 */ /* 0x000fe200078e00ff */
[----:B------:R-:W-:Y:S02]  /*8ba0*/  PRMT R6, R7, 0x7610, R6 ;  /* 0x0000761007067816 */ /* 0x000fe40000000006 */
        /* <DEDUP_REMOVED lines=9> */
[----:B------:R-:W-:Y:S01]  /*8c40*/  FADD.FTZ R4, R4, R5 ;  /* 0x0000000504047221 */ /* 0x000fe20000010000 */
[----:B------:R-:W-:Y:S02]  /*8c50*/  IMAD.U32 R8, R8, 0x10000, RZ ;  /* 0x0001000008087824 */ /* 0x000fe400078e00ff */
[----:B------:R-:W-:Y:S01]  /*8c60*/  FADD.FTZ R7, R6, R7 ;  /* 0x0000000706077221 */ /* 0x000fe20000010000 */
[----:B------:R-:W-:Y:S02]  /*8c70*/  IMAD.U32 R3, R2, 0x10000, RZ ;  /* 0x0001000002037824 */ /* 0x000fe400078e00ff */
[----:B------:R-:W-:Y:S02]  /*8c80*/  FADD.FTZ R4, R9, R4 ;  /* 0x0000000409047221 */ /* 0x000fe40000010000 */
[----:B------:R-:W-:Y:S02]  /*8c90*/  FADD.FTZ R3, R8, R3 ;  /* 0x0000000308037221 */ /* 0x000fe40000010000 */
[----:B------:R-:W-:-:S04]  /*8ca0*/  FADD.FTZ R4, R4, R7 ;  /* 0x0000000704047221 */ /* 0x000fc80000010000 */
[----:B------:R-:W-:-:S04]  /*8cb0*/  FADD.FTZ R4, R4, R3 ;  /* 0x0000000304047221 */ /* 0x000fc80000010000 */
[----:B------:R-:W-:-:S07]  /*8cc0*/  FADD.FTZ R25, R25, R4 ;  /* 0x0000000419197221 */ /* 0x000fce0000010000 */
.L_x_19593:
[----:B------:R-:W-:Y:S05]  /*8cd0*/  BSYNC B1 ;  /* 0x0000000000017941 */ /* 0x000fea0003800000 */
.L_x_19592:
[----:B------:R-:W-:Y:S01]  /*8ce0*/  VIADD R70, R70, 0x4 ;  /* 0x0000000446467836 */ /* 0x000fe20000000000 */
[----:B------:R-:W-:Y:S01]  /*8cf0*/  IADD3 R22, P1, R22, 0x10, RZ ;  /* 0x0000001016167810 */ /* 0x000fe20007f3e0ff */
[----:B------:R-:W-:Y:S01]  /*8d00*/  VIADD R38, R38, 0x40 ;  /* 0x0000004026267836 */ /* 0x000fe20000000000 */
[----:B------:R-:W-:Y:S01]  /*8d10*/  IADD3 R36, R36, 0x100, RZ ;  /* 0x0000010024247810 */ /* 0x000fe20007ffe0ff */
[----:B------:R-:W-:Y:S01]  /*8d20*/  VIADD R24, R24, 0xfffffffc ;  /* 0xfffffffc18187836 */ /* 0x000fe20000000000 */
[----:B------:R-:W-:Y:S01]  /*8d30*/  ISETP.GE.AND P0, PT, R70, UR4, PT ;  /* 0x0000000446007c0c */ /* 0x000fe2000bf06270 */
[----:B------:R-:W-:-:S12]  /*8d40*/  IMAD.X R31, RZ, RZ, R31, P1 ;  /* 0x000000ffff1f7224 */ /* 0x000fd800008e061f */
[----:B------:R-:W-:Y:S05]  /*8d50*/  @!P0 BRA `(.L_x_19596) ;  /* 0xffffffdc00508947 */ /* 0x000fea000383ffff */
.L_x_19577:
[----:B------:R-:W-:Y:S05]  /*8d60*/  BSYNC B0 ;  /* 0x0000000000007941 */ /* 0x000fea0003800000 */
.L_x_19575:
[----:B------:R-:W2:Y:S01]  /*8d70*/  SHFL.BFLY PT, R2, R33, 0x1, 0x1f ;  /* 0x0c201f0021027f89 */ /* 0x000ea200000e0000 */
[----:B------:R-:W4:Y:S01]  /*8d80*/  S2UR UR5, SR_CgaCtaId ;  /* 0x00000000000579c3 */ /* 0x000f220000008800 */
[C---:B------:R-:W-:Y:S01]  /*8d90*/  LEA.HI R18, R20.reuse, R20, RZ, 0x1 ;  /* 0x0000001414127211 */ /* 0x040fe200078f08ff */
[----:B------:R-:W-:Y:S01]  /*8da0*/  UMOV UR4, 0x400 ;  /* 0x0000040000047882 */ /* 0x000fe20000000000 */
[----:B0--3--:R-:W0:Y:S01]  /*8db0*/  SHFL.BFLY PT, R3, R34, 0x1, 0x1f ;  /* 0x0c201f0022037f89 */ /* 0x009e2200000e0000 */
[----:B------:R-:W-:Y:S01]  /*8dc0*/  UIADD3 UR4, UR4, 0x110, URZ ;  /* 0x0000011004047890 */ /* 0x000fe2000fffe03f */
[----:B------:R-:W-:Y:S01]  /*8dd0*/  SHF.R.S32.HI R18, RZ, 0x1, R18 ;  /* 0x00000001ff127819 */ /* 0x000fe20000011412 */
[----:B------:R-:W-:Y:S01]  /*8de0*/  BSSY B0, `(.L_x_19597) ;  /* 0x0000022000007945 */ /* 0x000fe20003800000 */
[----:B-1----:R-:W1:Y:S01]  /*8df0*/  SHFL.BFLY PT, R5, R30, 0x1, 0x1f ;  /* 0x0c201f001e057f89 */ /* 0x002e6200000e0000 */
[----:B------:R-:W-:Y:S02]  /*8e00*/  LOP3.LUT R12, R20, 0x1, RZ, 0xc0, !PT ;  /* 0x00000001140c7812 */ /* 0x000fe400078ec0ff */
[----:B------:R-:W-:Y:S01]  /*8e10*/  IMAD R21, R21, 0x78, R18 ;  /* 0x0000007815157824 */ /* 0x000fe200078e0212 */
[----:B------:R-:W3:Y:S04]  /*8e20*/  SHFL.BFLY PT, R4, R29, 0x1, 0x1f ;  /* 0x0c201f001d047f89 */ /* 0x000ee800000e0000 */
[----:B------:R-:W3:Y:S04]  /*8e30*/  SHFL.BFLY PT, R7, R28, 0x1, 0x1f ;  /* 0x0c201f001c077f89 */ /* 0x000ee800000e0000 */
[----:B------:R-:W3:Y:S04]  /*8e40*/  SHFL.BFLY PT, R6, R27, 0x1, 0x1f ;  /* 0x0c201f001b067f89 */ /* 0x000ee800000e0000 */
[----:B------:R-:W3:Y:S01]  /*8e50*/  SHFL.BFLY PT, R9, R26, 0x1, 0x1f ;  /* 0x0c201f001a097f89 */ /* 0x000ee200000e0000 */
[----:B--2---:R-:W-:Y:S01]  /*8e60*/  FADD.FTZ R10, R2, R33 ;  /* 0x00000021020a7221 */ /* 0x004fe20000010000 */
[----:B------:R-:W-:Y:S01]  /*8e70*/  LOP3.LUT R2, R0, 0xffffffc0, RZ, 0xc0, !PT ;  /* 0xffffffc000027812 */ /* 0x000fe200078ec0ff */
[----:B----4-:R-:W-:Y:S01]  /*8e80*/  ULEA UR4, UR5, UR4, 0x18 ;  /* 0x0000000405047291 */ /* 0x010fe2000f8ec03f */
[----:B------:R-:W2:Y:S01]  /*8e90*/  SHFL.BFLY PT, R8, R25, 0x1, 0x1f ;  /* 0x0c201f0019087f89 */ /* 0x000ea200000e0000 */
[----:B0-----:R-:W-:Y:S01]  /*8ea0*/  FADD.FTZ R11, R3, R34 ;  /* 0x00000022030b7221 */ /* 0x001fe20000010000 */
[----:B------:R-:W-:Y:S01]  /*8eb0*/  ISETP.NE.AND P0, PT, R2, 0x40, PT ;  /* 0x000000400200780c */ /* 0x000fe20003f05270 */
[----:B------:R-:W-:Y:S02]  /*8ec0*/  BAR.SYNC.DEFER_BLOCKING 0x0 ;  /* 0x0000000000007b1d */ /* 0x000fe40000010000 */
[----:B------:R-:W-:Y:S01]  /*8ed0*/  LEA R21, R21, UR4, 0x2 ;  /* 0x0000000415157c11 */ /* 0x000fe2000f8e10ff */
[----:B-1----:R-:W-:Y:S01]  /*8ee0*/  FADD.FTZ R16, R5, R30 ;  /* 0x0000001e05107221 */ /* 0x002fe20000010000 */
[----:B---3--:R-:W-:Y:S01]  /*8ef0*/  FADD.FTZ R17, R4, R29 ;  /* 0x0000001d04117221 */ /* 0x008fe20000010000 */
[----:B------:R-:W-:Y:S01]  /*8f00*/  FADD.FTZ R28, R7, R28 ;  /* 0x0000001c071c7221 */ /* 0x000fe20000010000 */
[----:B------:R-:W-:Y:S01]  /*8f10*/  FADD.FTZ R27, R6, R27 ;  /* 0x0000001b061b7221 */ /* 0x000fe20000010000 */
[----:B------:R-:W-:Y:S01]  /*8f20*/  FADD.FTZ R26, R9, R26 ;  /* 0x0000001a091a7221 */ /* 0x000fe20000010000 */
[----:B--2---:R-:W-:-:S04]  /*8f30*/  FADD.FTZ R25, R8, R25 ;  /* 0x0000001908197221 */ /* 0x004fc80000010000 */
        /* <DEDUP_REMOVED lines=12> */
.L_x_19598:
[----:B------:R-:W-:Y:S05]  /*9000*/  BSYNC B0 ;  /* 0x0000000000007941 */ /* 0x000fea0003800000 */
.L_x_19597:
        /* <DEDUP_REMOVED lines=13> */
[----:B------:R-:W1:Y:S04]  /*90e0*/  LDS R4, [R21+0xc0] ;  /* 0x0000c00015047984 */ /* 0x000e680000000800 */
[----:B------:R-:W2:Y:S04]  /*90f0*/  LDS R7, [R21+0x100] ;  /* 0x0001000015077984 */ /* 0x000ea80000000800 */
[----:B------:R-:W2:Y:S04]  /*9100*/  LDS R6, [R21+0x140] ;  /* 0x0001400015067984 */ /* 0x000ea80000000800 */
[----:B------:R-:W2:Y:S01]  /*9110*/  LDS R9, [R21+0x180] ;  /* 0x0001800015097984 */ /* 0x000ea20000000800 */
[----:B0-----:R-:W-:Y:S01]  /*9120*/  FADD.FTZ R10, R10, R3 ;  /* 0x000000030a0a7221 */ /* 0x001fe20000010000 */
[----:B---3--:R-:W-:Y:S01]  /*9130*/  FADD.FTZ R11, R11, R2 ;  /* 0x000000020b0b7221 */ /* 0x008fe20000010000 */
[----:B----4-:R-:W-:Y:S01]  /*9140*/  FADD.FTZ R16, R16, R5 ;  /* 0x0000000510107221 */ /* 0x010fe20000010000 */
[----:B-1----:R-:W-:Y:S01]  /*9150*/  FADD.FTZ R17, R17, R4 ;  /* 0x0000000411117221 */ /* 0x002fe20000010000 */
[----:B--2---:R-:W-:Y:S01]  /*9160*/  FADD.FTZ R28, R28, R7 ;  /* 0x000000071c1c7221 */ /* 0x004fe20000010000 */
[----:B------:R-:W-:Y:S01]  /*9170*/  FADD.FTZ R27, R27, R6 ;  /* 0x000000061b1b7221 */ /* 0x000fe20000010000 */
[----:B------:R-:W-:-:S07]  /*9180*/  FADD.FTZ R26, R26, R9 ;  /* 0x000000091a1a7221 */ /* 0x000fce0000010000 */
.L_x_19602:
[----:B------:R-:W-:Y:S05]  /*9190*/  BSYNC B1 ;  /* 0x0000000000017941 */ /* 0x000fea0003800000 */
.L_x_19601:
[----:B0-2---:R-:W-:-:S07]  /*91a0*/  @!P0 FADD.FTZ R25, R25, R8 ;  /* 0x0000000819198221 */ /* 0x005fce0000010000 */
.L_x_19600:
[----:B------:R-:W-:Y:S05]  /*91b0*/  BSYNC B0 ;  /* 0x0000000000007941 */ /* 0x000fea0003800000 */
.L_x_19599:
        /* <DEDUP_REMOVED lines=16> */
.L_x_19604:
[----:B------:R-:W-:Y:S05]  /*92c0*/  BSYNC B0 ;  /* 0x0000000000007941 */ /* 0x000fea0003800000 */
.L_x_19603:
        /* <DEDUP_REMOVED lines=11> */
[----:B------:R-:W1:Y:S04]  /*9380*/  LDS R2, [R21+0x40] ;  /* 0x0000400015027984 */ /* 0x000e680000000800 */
[----:B------:R-:W3:Y:S04]  /*9390*/  LDS R5, [R21+0x80] ;  /* 0x0000800015057984 */ /* 0x000ee80000000800 */
[----:B------:R-:W4:Y:S04]  /*93a0*/  LDS R4, [R21+0xc0] ;  /* 0x0000c00015047984 */ /* 0x000f280000000800 */
[----:B------:R-:W4:Y:S04]  /*93b0*/  LDS R7, [R21+0x100] ;  /* 0x0001000015077984 */ /* 0x000f280000000800 */
[----:B------:R-:W4:Y:S04]  /*93c0*/  LDS R6, [R21+0x140] ;  /* 0x0001400015067984 */ /* 0x000f280000000800 */
[----:B------:R-:W4:Y:S01]  /*93d0*/  LDS R9, [R21+0x180] ;  /* 0x0001800015097984 */ /* 0x000f220000000800 */
[----:B0-2---:R-:W-:Y:S01]  /*93e0*/  FADD.FTZ R10, R10, R3 ;  /* 0x000000030a0a7221 */ /* 0x005fe20000010000 */
[----:B-1----:R-:W-:Y:S01]  /*93f0*/  FADD.FTZ R11, R11, R2 ;  /* 0x000000020b0b7221 */ /* 0x002fe20000010000 */
[----:B---3--:R-:W-:Y:S01]  /*9400*/  FADD.FTZ R16, R16, R5 ;  /* 0x0000000510107221 */ /* 0x008fe20000010000 */
[----:B----4-:R-:W-:Y:S01]  /*9410*/  FADD.FTZ R17, R17, R4 ;  /* 0x0000000411117221 */ /* 0x010fe20000010000 */
[----:B------:R-:W-:Y:S01]  /*9420*/  FADD.FTZ R28, R28, R7 ;  /* 0x000000071c1c7221 */ /* 0x000fe20000010000 */
[----:B------:R-:W-:Y:S01]  /*9430*/  FADD.FTZ R27, R27, R6 ;  /* 0x000000061b1b7221 */ /* 0x000fe20000010000 */
[----:B------:R-:W-:-:S07]  /*9440*/  FADD.FTZ R26, R26, R9 ;  /* 0x000000091a1a7221 */ /* 0x000fce0000010000 */
.L_x_19608:
[----:B------:R-:W-:Y:S05]  /*9450*/  BSYNC B1 ;  /* 0x0000000000017941 */ /* 0x000fea0003800000 */
.L_x_19607:
[----:B0-2-4-:R-:W-:-:S07]  /*9460*/  @!P0 FADD.FTZ R25, R25, R8 ;  /* 0x0000000819198221 */ /* 0x015fce0000010000 */
.L_x_19606:
[----:B------:R-:W-:Y:S05]  /*9470*/  BSYNC B0 ;  /* 0x0000000000007941 */ /* 0x000fea0003800000 */
.L_x_19605:
[----:B------:R-:W-:Y:S01]  /*9480*/  BAR.SYNC.DEFER_BLOCKING 0x0 ;  /* 0x0000000000007b1d */ /* 0x000fe20000010000 */
[----:B------:R-:W-:-:S05]  /*9490*/  VIADD R0, R0, 0x1f ;  /* 0x0000001f00007836 */ /* 0x000fca0000000000 */
[----:B------:R-:W-:-:S13]  /*94a0*/  ISETP.GT.U32.AND P0, PT, R0, 0x3e, PT ;  /* 0x0000003e0000780c */ /* 0x000fda0003f04070 */
[----:B------:R-:W-:Y:S05]  /*94b0*/  @P0 EXIT ;  /* 0x000000000000094d */ /* 0x000fea0003800000 */
[----:B------:R-:W4:Y:S01]  /*94c0*/  S2UR UR9, SR_CTAID.Y ;  /* 0x00000000000979c3 */ /* 0x000f220000002600 */
[----:B------:R-:W-:Y:S01]  /*94d0*/  ULDC UR4, c[0x0][0x14] ;  /* 0x0000050000047ab9 */ /* 0x000fe20000000800 */
[----:B------:R-:W-:Y:S01]  /*94e0*/  ULDC UR5, c[0x0][0xc] ;  /* 0x0000030000057ab9 */ /* 0x000fe20000000800 */
[----:B------:R-:W-:Y:S01]  /*94f0*/  UIMAD UR7, UR4, 0x78, URZ ;  /* 0x00000078040778a4 */ /* 0x000fe2000f8e023f */
[----:B------:R-:W-:Y:S01]  /*9500*/  ISETP.NE.AND P1, PT, R12, RZ, PT ;  /* 0x000000ff0c00720c */ /* 0x000fe20003f25270 */
[----:B------:R-:W-:Y:S01]  /*9510*/  BSSY B0, `(.L_x_19609) ;  /* 0x0000040000007945 */ /* 0x000fe20003800000 */
[----:B------:R-:W-:Y:S02]  /*9520*/  ISETP.GT.AND P0, PT, R20, 0xf, PT ;  /* 0x0000000f1400780c */ /* 0x000fe40003f04270 */
[----:B------:R-:W0:Y:S02]  /*9530*/  S2UR UR6, SR_CTAID.Z ;  /* 0x00000000000679c3 */ /* 0x000e240000002700 */
[----:B------:R-:W-:-:S06]  /*9540*/  ISETP.NE.OR P0, PT, R12, RZ, P0 ;  /* 0x000000ff0c00720c */ /* 0x000fcc0000705670 */
[----:B------:R-:W1:Y:S01]  /*9550*/  S2UR UR8, SR_CTAID.X ;  /* 0x00000000000879c3 */ /* 0x000e620000002500 */
[----:B----4-:R-:W-:-:S04]  /*9560*/  UIMAD UR4, UR9, UR5, URZ ;  /* 0x00000005090472a4 */ /* 0x010fc8000f8e023f */
[----:B------:R-:W-:Y:S02]  /*9570*/  UIMAD UR4, UR4, UR7, URZ ;  /* 0x00000007040472a4 */ /* 0x000fe4000f8e023f */
[----:B0-----:R-:W-:-:S04]  /*9580*/  UIMAD UR6, UR6, 0x78, URZ ;  /* 0x00000078060678a4 */ /* 0x001fc8000f8e023f */
[----:B------:R-:W-:Y:S02]  /*9590*/  USHF.R.S32.HI UR9, URZ, 0x1f, UR6 ;  /* 0x0000001f3f097899 */ /* 0x000fe40008011406 */
[----:B-1----:R-:W-:Y:S02]  /*95a0*/  UIMAD UR5, UR8, UR7, URZ ;  /* 0x00000007080572a4 */ /* 0x002fe4000f8e023f */
[----:B------:R-:W-:Y:S02]  /*95b0*/  USHF.R.S32.HI UR7, URZ, 0x1f, UR4 ;  /* 0x0000001f3f077899 */ /* 0x000fe40008011404 */
[----:B------:R-:W-:Y:S02]  /*95c0*/  USHF.R.S32.HI UR8, URZ, 0x1f, UR5 ;  /* 0x0000001f3f087899 */ /* 0x000fe40008011405 */
[----:B------:R-:W-:-:S04]  /*95d0*/  UIADD3 UR4, UP0, UP1, UR4, UR5, UR6 ;  /* 0x0000000504047290 */ /* 0x000fc8000f91e006 */
[----:B------:R-:W-:Y:S01]  /*95e0*/  UIADD3.X UR7, UR7, UR8, UR9, UP0, UP1 ;  /* 0x0000000807077290 */ /* 0x000fe200087e2409 */
[----:B------:R-:W-:Y:S11]  /*95f0*/  @P1 BRA `(.L_x_19610) ;  /* 0x0000000000c41947 */ /* 0x000ff60003800000 */
[C---:B------:R-:W-:Y:S01]  /*9600*/  IADD3 R3, P1, R18.reuse, UR4, RZ ;  /* 0x0000000412037c10 */ /* 0x040fe2000ff3e0ff */
[C---:B------:R-:W-:Y:S01]  /*9610*/  VIADD R0, R18.reuse, 0x10 ;  /* 0x0000001012007836 */ /* 0x040fe20000000000 */
[----:B------:R-:W-:Y:S01]  /*9620*/  ULDC.64 UR8, c[0x0][0x220] ;  /* 0x0000880000087ab9 */ /* 0x000fe20000000a00 */
[C---:B------:R-:W-:Y:S01]  /*9630*/  VIADD R5, R18.reuse, 0x20 ;  /* 0x0000002012057836 */ /* 0x040fe20000000000 */
[C---:B------:R-:W-:Y:S01]  /*9640*/  LEA.HI.X.SX32 R4, R18.reuse, UR7, 0x1, P1 ;  /* 0x0000000712047c11 */ /* 0x040fe200088f0eff */
[C---:B------:R-:W-:Y:S01]  /*9650*/  VIADD R7, R18.reuse, 0x30 ;  /* 0x0000003012077836 */ /* 0x040fe20000000000 */
[----:B------:R-:W-:Y:S01]  /*9660*/  LEA R2, P1, R3, UR8, 0x1 ;  /* 0x0000000803027c11 */ /* 0x000fe2000f8208ff */
[----:B------:R-:W-:Y:S01]  /*9670*/  VIADD R14, R18, 0x60 ;  /* 0x00000060120e7836 */ /* 0x000fe20000000000 */
[----:B------:R-:W-:Y:S02]  /*9680*/  IADD3 R8, P2, R0, UR4, RZ ;  /* 0x0000000400087c10 */ /* 0x000fe4000ff5e0ff */
[----:B------:R-:W-:-:S02]  /*9690*/  IADD3 R12, P3, R5, UR4, RZ ;  /* 0x00000004050c7c10 */ /* 0x000fc4000ff7e0ff */
[----:B------:R-:W-:Y:S02]  /*96a0*/  LEA.HI.X R3, R3, UR9, R4, 0x1, P1 ;  /* 0x0000000903037c11 */ /* 0x000fe400088f0c04 */
[----:B------:R-:W-:Y:S02]  /*96b0*/  LEA.HI.X.SX32 R9, R0, UR7, 0x1, P2 ;  /* 0x0000000700097c11 */ /* 0x000fe400090f0eff */
[----:B------:R-:W-:Y:S02]  /*96c0*/  LEA R4, P1, R8, UR8, 0x1 ;  /* 0x0000000808047c11 */ /* 0x000fe4000f8208ff */
[----:B------:R-:W-:Y:S02]  /*96d0*/  IADD3 R0, P4, R7, UR4, RZ ;  /* 0x0000000407007c10 */ /* 0x000fe4000ff9e0ff */
[----:B------:R-:W-:Y:S02]  /*96e0*/  LEA.HI.X.SX32 R13, R5, UR7, 0x1, P3 ;  /* 0x00000007050d7c11 */ /* 0x000fe400098f0eff */
[----:B------:R-:W-:-:S02]  /*96f0*/  LEA R6, P2, R12, UR8, 0x1 ;  /* 0x000000080c067c11 */ /* 0x000fc4000f8408ff */
[----:B------:R-:W-:Y:S02]  /*9700*/  LEA.HI.X R5, R8, UR9, R9, 0x1, P1 ;  /* 0x0000000908057c11 */ /* 0x000fe400088f0c09 */
[----:B------:R-:W-:Y:S02]  /*9710*/  LEA.HI.X.SX32 R9, R7, UR7, 0x1, P4 ;  /* 0x0000000707097c11 */ /* 0x000fe4000a0f0eff */
[----:B------:R-:W-:Y:S01]  /*9720*/  LEA.HI.X R7, R12, UR9, R13, 0x1, P2 ;  /* 0x000000090c077c11 */ /* 0x000fe200090f0c0d */
[----:B------:R-:W-:Y:S01]  /*9730*/  VIADD R12, R18, 0x40 ;  /* 0x00000040120c7836 */ /* 0x000fe20000000000 */
[----:B------:R-:W-:Y:S02]  /*9740*/  LEA R8, P1, R0, UR8, 0x1 ;  /* 0x0000000800087c11 */ /* 0x000fe4000f8208ff */
[----:B------:R-:W-:Y:S02]  /*9750*/  IADD3 R13, R18, 0x50, RZ ;  /* 0x00000050120d7810 */ /* 0x000fe40007ffe0ff */
[----:B------:R-:W-:-:S02]  /*9760*/  LEA.HI.X R9, R0, UR9, R9, 0x1, P1 ;  /* 0x0000000900097c11 */ /* 0x000fc400088f0c09 */
[----:B--23--:R-:W-:Y:S02]  /*9770*/  IADD3 R21, P1, R12, UR4, RZ ;  /* 0x000000040c157c10 */ /* 0x00cfe4000ff3e0ff */
[----:B------:R-:W-:Y:S02]  /*9780*/  F2FP.BF16.F32.PACK_AB R0, R11, R10 ;  /* 0x0000000a0b00723e */ /* 0x000fe400000010ff */
[----:B------:R-:W-:Y:S02]  /*9790*/  IADD3 R19, P2, R13, UR4, RZ ;  /* 0x000000040d137c10 */ /* 0x000fe4000ff5e0ff */
[----:B------:R-:W-:Y:S01]  /*97a0*/  IADD3 R15, P3, R14, UR4, RZ ;  /* 0x000000040e0f7c10 */ /* 0x000fe2000ff7e0ff */
[----:B------:R0:W-:Y:S01]  /*97b0*/  STG.E.U16 desc[UR10][R2.64], R0 ;  /* 0x0000000002007986 */ /* 0x0001e2000c10150a */
[----:B------:R-:W-:Y:S02]  /*97c0*/  F2FP.BF16.F32.PACK_AB R16, R17, R16 ;  /* 0x000000101110723e */ /* 0x000fe400000010ff */
[----:B------:R-:W-:-:S02]  /*97d0*/  LEA.HI.X.SX32 R24, R12, UR7, 0x1, P1 ;  /* 0x000000070c187c11 */ /* 0x000fc400088f0eff */
[----:B------:R-:W-:Y:S02]  /*97e0*/  PRMT R17, R0, 0x7632, R17 ;  /* 0x0000763200117816 */ /* 0x000fe40000000011 */
[----:B------:R-:W-:Y:S02]  /*97f0*/  LEA.HI.X.SX32 R22, R13, UR7, 0x1, P2 ;  /* 0x000000070d167c11 */ /* 0x000fe400090f0eff */
[----:B------:R-:W-:Y:S01]  /*9800*/  LEA R10, P1, R21, UR8, 0x1 ;  /* 0x00000008150a7c11 */ /* 0x000fe2000f8208ff */
[----:B------:R1:W-:Y:S01]  /*9810*/  STG.E.U16 desc[UR10][R4.64], R17 ;  /* 0x0000001104007986 */ /* 0x0003e2000c10150a */
[----:B------:R-:W-:Y:S02]  /*9820*/  LEA R12, P2, R19, UR8, 0x1 ;  /* 0x00000008130c7c11 */ /* 0x000fe4000f8408ff */
[----:B------:R-:W-:Y:S01]  /*9830*/  LEA.HI.X.SX32 R20, R14, UR7, 0x1, P3 ;  /* 0x000000070e147c11 */ /* 0x000fe200098f0eff */
[----:B------:R4:W-:Y:S01]  /*9840*/  STG.E.U16 desc[UR10][R6.64], R16 ;  /* 0x0000001006007986 */ /* 0x0009e2000c10150a */
[----:B------:R-:W-:-:S02]  /*9850*/  F2FP.BF16.F32.PACK_AB R27, R27, R28 ;  /* 0x0000001c1b1b723e */ /* 0x000fc400000010ff */
[----:B------:R-:W-:Y:S02]  /*9860*/  LEA R14, P3, R15, UR8, 0x1 ;  /* 0x000000080f0e7c11 */ /* 0x000fe4000f8608ff */
[----:B0-----:R-:W-:Y:S02]  /*9870*/  PRMT R3, R16, 0x7632, R3 ;  /* 0x0000763210037816 */ /* 0x001fe40000000003 */
[----:B------:R-:W-:Y:S02]  /*9880*/  LEA.HI.X R11, R21, UR9, R24, 0x1, P1 ;  /* 0x00000009150b7c11 */ /* 0x000fe400088f0c18 */
[----:B------:R-:W-:Y:S01]  /*9890*/  LEA.HI.X R13, R19, UR9, R22, 0x1, P2 ;  /* 0x00000009130d7c11 */ /* 0x000fe200090f0c16 */
[----:B------:R4:W-:Y:S01]  /*98a0*/  STG.E.U16 desc[UR10][R8.64], R3 ;  /* 0x0000000308007986 */ /* 0x0009e2000c10150a */
[----:B-1----:R-:W-:Y:S02]  /*98b0*/  PRMT R5, R27, 0x7632, R5 ;  /* 0x000076321b057816 */ /* 0x002fe40000000005 */
[----:B------:R-:W-:Y:S01]  /*98c0*/  LEA.HI.X R15, R15, UR9, R20, 0x1, P3 ;  /* 0x000000090f0f7c11 */ /* 0x000fe200098f0c14 */
[----:B------:R4:W-:Y:S01]  /*98d0*/  STG.E.U16 desc[UR10][R10.64], R27 ;  /* 0x0000001b0a007986 */ /* 0x0009e2000c10150a */
[----:B------:R-:W-:-:S03]  /*98e0*/  F2FP.BF16.F32.PACK_AB R26, RZ, R26 ;  /* 0x0000001aff1a723e */ /* 0x000fc600000010ff */
[----:B------:R4:W-:Y:S04]  /*98f0*/  STG.E.U16 desc[UR10][R12.64], R5 ;  /* 0x000000050c007986 */ /* 0x0009e8000c10150a */
[----:B------:R4:W-:Y:S02]  /*9900*/  STG.E.U16 desc[UR10][R14.64], R26 ;  /* 0x0000001a0e007986 */ /* 0x0009e4000c10150a */
.L_x_19610:
[----:B------:R-:W-:Y:S05]  /*9910*/  BSYNC B0 ;  /* 0x0000000000007941 */ /* 0x000fea0003800000 */
.L_x_19609:
[----:B------:R-:W-:Y:S05]  /*9920*/  @P0 EXIT ;  /* 0x000000000000094d */ /* 0x000fea0003800000 */
[----:B------:R-:W-:Y:S01]  /*9930*/  VIADD R18, R18, 0x70 ;  /* 0x0000007012127836 */ /* 0x000fe20000000000 */
[----:B------:R-:W-:Y:S01]  /*9940*/  ULDC.64 UR8, c[0x0][0x220] ;  /* 0x0000880000087ab9 */ /* 0x000fe20000000a00 */
[----:B--2---:R-:W-:-:S03]  /*9950*/  F2FP.BF16.F32.PACK_AB R25, RZ, R25 ;  /* 0x00000019ff19723e */ /* 0x004fc600000010ff */
[----:B------:R-:W-:-:S04]  /*9960*/  IADD3 R0, P0, R18, UR4, RZ ;  /* 0x0000000412007c10 */ /* 0x000fc8000ff1e0ff */
[----:B----4-:R-:W-:Y:S02]  /*9970*/  LEA.HI.X.SX32 R3, R18, UR7, 0x1, P0 ;  /* 0x0000000712037c11 */ /* 0x010fe400080f0eff */
[----:B------:R-:W-:-:S04]  /*9980*/  LEA R2, P0, R0, UR8, 0x1 ;  /* 0x0000000800027c11 */ /* 0x000fc8000f8008ff */
[----:B------:R-:W-:-:S05]  /*9990*/  LEA.HI.X R3, R0, UR9, R3, 0x1, P0 ;  /* 0x0000000900037c11 */ /* 0x000fca00080f0c03 */
[----:B------:R-:W-:Y:S01]  /*99a0*/  STG.E.U16 desc[UR10][R2.64], R25 ;  /* 0x0000001902007986 */ /* 0x000fe2000c10150a */
[----:B------:R-:W-:Y:S05]  /*99b0*/  EXIT ;  /* 0x000000000000794d */ /* 0x000fea0003800000 */
.L_x_19544:
[----:B------:R-:W-:Y:S01]  /*99c0*/  BSSY B1, `(.L_x_19611) ;  /* 0x0000007000017945 */ /* 0x000fe20003800000 */
[----:B------:R-:W-:Y:S02]  /*99d0*/  IMAD.MOV.U32 R49, RZ, RZ, 0x1 ;  /* 0x00000001ff317424 */ /* 0x000fe400078e00ff */
[----:B------:R-:W-:Y:S02]  /*99e0*/  IMAD.MOV.U32 R80, RZ, RZ, 0x1f ;  /* 0x0000001fff507424 */ /* 0x000fe400078e00ff */
[----:B------:R-:W-:-:S07]  /*99f0*/  IMAD.MOV.U32 R47, RZ, RZ, -0x1 ;  /* 0xffffffffff2f7424 */ /* 0x000fce00078e00ff */
[----:B------:R-:W-:Y:S05]  /*9a00*/  WARPSYNC.COLLECTIVE R47, `(.L_x_19612) ;  /* 0x000000002f087348 */ /* 0x000fea0003c00000 */
[----:B------:R0:W1:Y:S02]  /*9a10*/  SHFL.BFLY P0, R48, R46, R49, R80 ;  /* 0x0c0000312e307389 */ /* 0x0000640000000050 */
[----:B01----:R-:W-:Y:S01]  /*9a20*/  ENDCOLLECTIVE ;  /* 0x000000000000791b */ /* 0x003fe20003800000 */
.L_x_19612:
[----:B------:R-:W-:Y:S05]  /*9a30*/  BSYNC B1 ;  /* 0x0000000000017941 */ /* 0x000fea0003800000 */
.L_x_19611:
[----:B------:R-:W-:Y:S01]  /*9a40*/  IMAD.MOV.U32 R47, RZ, RZ, R48 ;  /* 0x000000ffff2f7224 */ /* 0x000fe200078e0030 */
[----:B------:R-:W-:Y:S06]  /*9a50*/  BRA `(.L_x_19613) ;  /* 0xffffff9000ec7947 */ /* 0x000fec000383ffff */
.L_x_19548:
[----:B------:R-:W-:Y:S01]  /*9a60*/  BSSY B1, `(.L_x_19614) ;  /* 0x0000007000017945 */ /* 0x000fe20003800000 */
[----:B------:R-:W-:Y:S01]  /*9a70*/  MOV R49, 0x1 ;  /* 0x0000000100317802 */ /* 0x000fe20000000f00 */
[----:B------:R-:W-:Y:S02]  /*9a80*/  IMAD.MOV.U32 R80, RZ, RZ, 0x1f ;  /* 0x0000001fff507424 */ /* 0x000fe400078e00ff */
[----:B------:R-:W-:-:S07]  /*9a90*/  IMAD.MOV.U32 R47, RZ, RZ, -0x1 ;  /* 0xffffffffff2f7424 */ /* 0x000fce00078e00ff */
[----:B------:R-:W-:Y:S05]  /*9aa0*/  WARPSYNC.COLLECTIVE R47, `(.L_x_19615) ;  /* 0x000000002f087348 */ /* 0x000fea0003c00000 */
[----:B------:R0:W1:Y:S02]  /*9ab0*/  SHFL.BFLY P0, R48, R46, R49, R80 ;  /* 0x0c0000312e307389 */ /* 0x0000640000000050 */
[----:B01----:R-:W-:Y:S01]  /*9ac0*/  ENDCOLLECTIVE ;  /* 0x000000000000791b */ /* 0x003fe20003800000 */
.L_x_19615:
[----:B------:R-:W-:Y:S05]  /*9ad0*/  BSYNC B1 ;  /* 0x0000000000017941 */ /* 0x000fea0003800000 */
.L_x_19614:
[----:B------:R-:W-:Y:S01]  /*9ae0*/  IMAD.MOV.U32 R47, RZ, RZ, R48 ;  /* 0x000000ffff2f7224 */ /* 0x000fe200078e0030 */
[----:B------:R-:W-:Y:S06]  /*9af0*/  BRA `(.L_x_19616) ;  /* 0xffffffa800ec7947 */ /* 0x000fec000383ffff */
.L_x_19552:
        /* <DEDUP_REMOVED lines=8> */
.L_x_19618:
[----:B------:R-:W-:Y:S05]  /*9b80*/  BSYNC B0 ;  /* 0x0000000000007941 */ /* 0x000fea0003800000 */
.L_x_19617:
        /* <DEDUP_REMOVED lines=9> */
.L_x_19619:
[----:B------:R-:W-:Y:S02]  /*9c20*/  IMAD.MOV.U32 R49, RZ, RZ, 0x4 ;  /* 0x00000004ff317424 */ /* 0x000fe400078e00ff */
[----:B------:R-:W-:-:S05]  /*9c30*/  IMAD.MOV.U32 R3, RZ, RZ, R48 ;  /* 0x000000ffff037224 */ /* 0x000fca00078e0030 */
[----:B------:R-:W-:-:S04]  /*9c40*/  FMNMX.FTZ R3, R6, R3, !PT ;  /* 0x0000000306037209 */ /* 0x000fc80007810000 */
[----:B------:R-:W-:-:S07]  /*9c50*/  MOV R46, R3 ;  /* 0x00000003002e7202 */ /* 0x000fce0000000f00 */
[----:B------:R-:W-:Y:S05]  /*9c60*/  WARPSYNC.COLLECTIVE R47, `(.L_x_19620) ;  /* 0x000000002f087348 */ /* 0x000fea0003c00000 */
[----:B------:R0:W1:Y:S02]  /*9c70*/  SHFL.BFLY P0, R48, R46, R49, R80 ;  /* 0x0c0000312e307389 */ /* 0x0000640000000050 */
[----:B01----:R-:W-:Y:S01]  /*9c80*/  ENDCOLLECTIVE ;  /* 0x000000000000791b */ /* 0x003fe20003800000 */
.L_x_19620:
[----:B------:R-:W-:Y:S02]  /*9c90*/  IMAD.MOV.U32 R49, RZ, RZ, 0x2 ;  /* 0x00000002ff317424 */ /* 0x000fe400078e00ff */
[----:B------:R-:W-:-:S05]  /*9ca0*/  IMAD.MOV.U32 R8, RZ, RZ, R48 ;  /* 0x000000ffff087224 */ /* 0x000fca00078e0030 */
[----:B------:R-:W-:-:S05]  /*9cb0*/  FMNMX.FTZ R8, R3, R8, !PT ;  /* 0x0000000803087209 */ /* 0x000fca0007810000 */
[----:B------:R-:W-:-:S07]  /*9cc0*/  IMAD.MOV.U32 R46, RZ, RZ, R8 ;  /* 0x000000ffff2e7224 */ /* 0x000fce00078e0008 */
[----:B------:R-:W-:Y:S05]  /*9cd0*/  WARPSYNC.COLLECTIVE R47, `(.L_x_19621) ;  /* 0x000000002f087348 */ /* 0x000fea0003c00000 */
[----:B------:R0:W1:Y:S02]  /*9ce0*/  SHFL.BFLY P0, R48, R46, R49, R80 ;  /* 0x0c0000312e307389 */ /* 0x0000640000000050 */
[----:B01----:R-:W-:Y:S01]  /*9cf0*/  ENDCOLLECTIVE ;  /* 0x000000000000791b */ /* 0x003fe20003800000 */
.L_x_19621:
[----:B------:R-:W-:Y:S01]  /*9d00*/  IMAD.MOV.U32 R5, RZ, RZ, R48 ;  /* 0x000000ffff057224 */ /* 0x000fe200078e0030 */
[----:B------:R-:W-:Y:S06]  /*9d10*/  BRA `(.L_x_19622) ;  /* 0xffffffac00087947 */ /* 0x000fec000383ffff */
.L_x_19623:
        /* <DEDUP_REMOVED lines=14> */
.L_x_29914:


//--------------------- .text._ZN4vllm25paged_attention_v2_kernelI13__nv_bfloat16S1_Li112ELi16ELi128ELNS_18Fp8KVCacheDataTypeE0ELb0ELi512EEEvPfS3_PT_PKS4_PKT0_SA_ifPKiSC_iPKfiiiSE_SE_iiiii --------------------------
	.section	.text._ZN4vllm25paged_attention_v2_kernelI13__nv_bfloat16S1_Li112ELi16ELi128ELNS_18Fp8KVCacheDataTypeE0ELb0ELi512EEEvPfS3_PT_PKS4_PKT0_SA_ifPKiSC_iPKfiiiSE_SE_iiiii,"ax",@progbits
	.align	128
        .global         _ZN4vllm25paged_attention_v2_kernelI13__nv_bfloat16S1_Li112ELi16ELi128ELNS_18Fp8KVCacheDataTypeE0ELb0ELi512EEEvPfS3_PT_PKS4_PKT0_SA_ifPKiSC_iPKfiiiSE_SE_iiiii
        .type           _ZN4vllm25paged_attention_v2_kernelI13__nv_bfloat16S1_Li112ELi16ELi128ELNS_18Fp8KVCacheDataTypeE0ELb0ELi512EEEvPfS3_PT_PKS4_PKT0_SA_ifPKiSC_iPKfiiiSE_SE_iiiii,@function
        .size           _ZN4vllm25paged_attention_v2_kernelI13__nv_bfloat16S1_Li112ELi16ELi128ELNS_18Fp8KVCacheDataTypeE0ELb0ELi512EEEvPfS3_PT_PKS4_PKT0_SA_ifPKiSC_iPKfiiiSE_SE_iiiii,(.L_x_29915 - _ZN4vllm25paged_attention_v2_kernelI13__nv_bfloat16S1_Li112ELi16ELi128ELNS_18Fp8KVCacheDataTypeE0ELb0ELi512EEEvPfS3_PT_PKS4_PKT0_SA_ifPKiSC_iPKfiiiSE_SE_iiiii)
        .other          _ZN4vllm25paged_attention_v2_kernelI13__nv_bfloat16S1_Li112ELi16ELi128ELNS_18Fp8KVCacheDataTypeE0ELb0ELi512EEEvPfS3_PT_PKS4_PKT0_SA_ifPKiSC_iPKfiiiSE_SE_iiiii,@"STO_CUDA_ENTRY STV_DEFAULT"
_ZN4vllm25paged_attention_v2_kernelI13__nv_bfloat16S1_Li112ELi16ELi128ELNS_18Fp8KVCacheDataTypeE0ELb0ELi512EEEvPfS3_PT_PKS4_PKT0_SA_ifPKiSC_iPKfiiiSE_SE_iiiii:
.text._ZN4vllm25paged_attention_v2_kernelI13__nv_bfloat16S1_Li112ELi16ELi128ELNS_18Fp8KVCacheDataTypeE0ELb0ELi512EEEvPfS3_PT_PKS4_PKT0_SA_ifPKiSC_iPKfiiiSE_SE_iiiii:
        /* <DEDUP_REMOVED lines=30> */
[----:B------:R-:W-:Y:S02]  /*01e0*/  BSSY B0, `(.L_x_19624) ;  /* 0x000008e000007945 */ /* 0x000fe40003800000 */
        /* <DEDUP_REMOVED lines=17> */
[----:B------:R-:W-:Y:S01]  /*0300*/  @!P1 IADD3 R5, R5, 0x1, RZ ;  /* 0x0000000105059810 */ /* 0x000fe20007ffe0ff */
[----:B------:R-:W-:Y:S01]  /*0310*/  USEL UR6, UR14, UR6, UP0 ;  /* 0x000000060e067287 */ /* 0x000fe20008000000 */
[----:B------:R-:W-:Y:S02]  /*0320*/  ISETP.NE.AND P1, PT, R11, RZ, PT ;  /* 0x000000ff0b00720c */ /* 0x000fe40003f25270 */
[----:B------:R-:W-:Y:S01]  /*0330*/  ISETP.GE.U32.AND P0, PT, R0, R7, PT ;  /* 0x000000070000720c */ /* 0x000fe20003f06070 */
[----:B------:R-:W-:Y:S01]  /*0340*/  UIADD3 UR6, -UR5, UR6, URZ ;  /* 0x0000000605067290 */ /* 0x000fe2000fffe13f */
        /* <DEDUP_REMOVED lines=17> */
[----:B------:R-:W-:-:S05]  /*0460*/  IADD3 R7, RZ, -R6, RZ ;  /* 0x80000006ff077210 */ /* 0x000fca0007ffe0ff */
[----:B------:R-:W-:-:S04]  /*0470*/  IMAD.HI.U32 R6, R3, R4, RZ ;  /* 0x0000000403067227 */ /* 0x000fc800078e00ff */
[----:B------:R-:W-:Y:S02]  /*0480*/  IMAD R0, R6, R7, R4 ;  /* 0x0000000706007224 */ /* 0x000fe400078e0204 */
[----:B------:R-:W0:Y:S03]  /*0490*/  S2R R7, SR_TID.X ;  /* 0x0000000000077919 */ /* 0x000e260000002100 */
[----:B------:R-:W-:-:S13]  /*04a0*/  ISETP.GT.U32.AND P1, PT, R5, R0, PT ;  /* 0x000000000500720c */ /* 0x000fda0003f24070 */
[----:B------:R-:W-:Y:S02]  /*04b0*/  @!P1 IMAD.IADD R0, R0, 0x1, -R5 ;  /* 0x0000000100009824 */ /* 0x000fe400078e0a05 */
[----:B------:R-:W-:Y:S01]  /*04c0*/  @!P1 VIADD R6, R6, 0x1 ;  /* 0x0000000106069836 */ /* 0x000fe20000000000 */
[----:B------:R-:W-:Y:S02]  /*04d0*/  ISETP.NE.AND P1, PT, R8, RZ, PT ;  /* 0x000000ff0800720c */ /* 0x000fe40003f25270 */
[----:B------:R-:W-:Y:S02]  /*04e0*/  ISETP.GE.U32.AND P0, PT, R0, R5, PT ;  /* 0x000000050000720c */ /* 0x000fe40003f06070 */
[----:B------:R-:W-:-:S04]  /*04f0*/  LOP3.LUT R0, R9, R8, RZ, 0x3c, !PT ;  /* 0x0000000809007212 */ /* 0x000fc800078e3cff */
[----:B------:R-:W-:Y:S02]  /*0500*/  ISETP.GE.AND P2, PT, R0, RZ, PT ;  /* 0x000000ff0000720c */ /* 0x000fe40003f46270 */
[----:B0-----:R-:W-:-:S05]  /*0510*/  LEA.HI R2, R7, R7, RZ, 0x1 ;  /* 0x0000000707027211 */ /* 0x001fca00078f08ff */
[----:B------:R-:W-:Y:S01]  /*0520*/  @P0 VIADD R6, R6, 0x1 ;  /* 0x0000000106060836 */ /* 0x000fe20000000000 */
[C---:B------:R-:W-:Y:S02]  /*0530*/  ISETP.GT.AND P0, PT, R7.reuse, 0x1b, PT ;  /* 0x0000001b0700780c */ /* 0x040fe40003f04270 */
        /* <DEDUP_REMOVED lines=17> */
[----:B------:R-:W-:Y:S01]  /*0650*/  ISETP.GE.U32.AND P0, PT, R0, 0xc0, PT ;  /* 0x000000c00000780c */ /* 0x000fe20003f06070 */
[----:B------:R-:W-:Y:S01]  /*0660*/  IMAD R0, R25, UR5, RZ ;  /* 0x0000000519007c24 */ /* 0x000fe2000f8e02ff */
[----:B------:R-:W-:-:S04]  /*0670*/  LOP3.LUT P1, R2, R2, 0x3, RZ, 0xc0, !PT ;  /* 0x0000000302027812 */ /* 0x000fc8000782c0ff */
[----:B------:R-:W-:-:S09]  /*0680*/  SHF.R.S32.HI R11, RZ, 0x1f, R0 ;  /* 0x0000001fff0b7819 */ /* 0x000fd20000011400 */
[----:B------:R-:W-:Y:S05]  /*0690*/  @!P1 BRA `(.L_x_19627) ;  /* 0x0000000000789947 */ /* 0x000fea0003800000 */
[----:B------:R-:W0:Y:S01]  /*06a0*/  S2R R4, SR_CgaCtaId ;  /* 0x0000000000047919 */ /* 0x000e220000008800 */
[----:B------:R-:W-:Y:S01]  /*06b0*/  SHF.L.U32 R8, R27, 0x3, RZ ;  /* 0x000000031b087819 */ /* 0x000fe200000006ff */
[----:B------:R-:W-:Y:S01]  /*06c0*/  ULDC.64 UR8, c[0x0][0x228] ;  /* 0x00008a0000087ab9 */ /* 0x000fe20000000a00 */
[----:B------:R-:W-:-:S03]  /*06d0*/  MOV R3, 0x400 ;  /* 0x0000040000037802 */ /* 0x000fc60000000f00 */
        /* <DEDUP_REMOVED lines=13> */
.L_x_19628:
        /* <DEDUP_REMOVED lines=11> */
[----:B0-----:R-:W-:-:S03]  /*0860*/  VIADD R9, R9, 0x200 ;  /* 0x0000020009097836 */ /* 0x001fc60000000000 */
[----:B------:R-:W-:Y:S05]  /*0870*/  @P1 BRA `(.L_x_19628) ;  /* 0xfffffffc00cc1947 */ /* 0x000fea000383ffff */
.L_x_19627:
[----:B------:R-:W-:Y:S05]  /*0880*/  BSYNC B1 ;  /* 0x0000000000017941 */ /* 0x000fea0003800000 */
.L_x_19626:
[----:B------:R-:W-:Y:S05]  /*0890*/  @!P0 BRA `(.L_x_19625) ;  /* 0x0000000000888947 */ /* 0x000fea0003800000 */
[----:B------:R-:W0:Y:S01]  /*08a0*/  S2R R3, SR_CgaCtaId ;  /* 0x0000000000037919 */ /* 0x000e220000008800 */
[----:B------:R-:W1:Y:S01]  /*08b0*/  LDC.64 R16, c[0x0][0x228] ;  /* 0x00008a00ff107b82 */ /* 0x000e620000000a00 */
[----:B------:R-:W-:Y:S01]  /*08c0*/  MOV R2, 0x400 ;  /* 0x0000040000027802 */ /* 0x000fe20000000f00 */
[----:B------:R-:W-:Y:S01]  /*08d0*/  VIADD R4, R8, 0xffffff00 ;  /* 0xffffff0008047836 */ /* 0x000fe20000000000 */
[----:B------:R-:W-:Y:S01]  /*08e0*/  IADD3 R5, P0, R0, R5, RZ ;  /* 0x0000000500057210 */ /* 0x000fe20007f1e0ff */
[----:B------:R-:W-:-:S04]  /*08f0*/  IMAD.SHL.U32 R0, R8, 0x8, RZ ;  /* 0x0000000808007824 */ /* 0x000fc800078e00ff */
[----:B------:R-:W-:Y:S01]  /*0900*/  IMAD.X R14, R11, 0x1, R14, P0 ;  /* 0x000000010b0e7824 */ /* 0x000fe200000e060e */
[----:B------:R-:W-:Y:S02]  /*0910*/  LEA R19, R69, R0, 0x2 ;  /* 0x0000000045137211 */ /* 0x000fe400078e10ff */
[----:B-1----:R-:W-:-:S04]  /*0920*/  LEA R16, P0, R5, R16, 0x1 ;  /* 0x0000001005107211 */ /* 0x002fc800078008ff */
[----:B------:R-:W-:Y:S02]  /*0930*/  LEA.HI.X R17, R5, R17, R14, 0x1, P0 ;  /* 0x0000001105117211 */ /* 0x000fe400000f0c0e */
[----:B0-----:R-:W-:-:S05]  /*0940*/  LEA R2, R3, R2, 0x18 ;  /* 0x0000000203027211 */ /* 0x001fca00078ec0ff */
[----:B------:R-:W-:-:S05]  /*0950*/  IMAD R3, R69, 0x70, R2 ;  /* 0x0000007045037824 */ /* 0x000fca00078e0202 */
[----:B------:R-:W-:-:S07]  /*0960*/  IADD3 R5, R3, 0x400, R0 ;  /* 0x0000040003057810 */ /* 0x000fce0007ffe000 */
.L_x_19629:
        /* <DEDUP_REMOVED lines=21> */
.L_x_19625:
[----:B------:R-:W-:Y:S05]  /*0ac0*/  BSYNC B0 ;  /* 0x0000000000007941 */ /* 0x000fea0003800000 */
.L_x_19624:
        /* <DEDUP_REMOVED lines=10> */
[----:B------:R-:W-:Y:S01]  /*0b70*/  MOV R67, 0xff7fffff ;  /* 0xff7fffff00437802 */ /* 0x000fe20000000f00 */
[----:B0-----:R-:W-:Y:S01]  /*0b80*/  IMAD R68, R73, 0x20, R24 ;  /* 0x0000002049447824 */ /* 0x001fe200078e0218 */
[----:B------:R-:W-:Y:S04]  /*0b90*/  BAR.SYNC.DEFER_BLOCKING 0x0 ;  /* 0x0000000000007b1d */ /* 0x000fe80000010000 */
[----:B------:R-:W-:-:S13]  /*0ba0*/  ISETP.GE.AND P0, PT, R68, UR4, PT ;  /* 0x0000000444007c0c */ /* 0x000fda000bf06270 */
[----:B------:R-:W-:Y:S05]  /*0bb0*/  @P0 BRA `(.L_x_19631) ;  /* 0x0000003400ec0947 */ /* 0x000fea0003800000 */
[C---:B------:R-:W-:Y:S01]  /*0bc0*/  IMAD.SHL.U32 R65, R69.reuse, 0x4, RZ ;  /* 0x0000000445417824 */ /* 0x040fe200078e00ff */
[----:B------:R-:W-:Y:S01]  /*0bd0*/  SHF.R.S32.HI R4, RZ, 0x1f, R27 ;  /* 0x0000001fff047819 */ /* 0x000fe2000001141b */
[C---:B------:R-:W-:Y:S01]  /*0be0*/  VIADD R0, R69.reuse, 0x4 ;  /* 0x0000000445007836 */ /* 0x040fe20000000000 */
[----:B------:R-:W0:Y:S01]  /*0bf0*/  S2R R26, SR_CgaCtaId ;  /* 0x00000000001a7919 */ /* 0x000e220000008800 */
[C---:B------:R-:W-:Y:S01]  /*0c00*/  VIADD R2, R69.reuse, 0x2 ;  /* 0x0000000245027836 */ /* 0x040fe20000000000 */
[----:B------:R-:W-:Y:S01]  /*0c10*/  SHF.R.S32.HI R8, RZ, 0x1f, R65 ;  /* 0x0000001fff087819 */ /* 0x000fe20000011441 */
[----:B------:R-:W-:Y:S01]  /*0c20*/  IMAD.SHL.U32 R64, R0, 0x4, RZ ;  /* 0x0000000400407824 */ /* 0x000fe200078e00ff */
[----:B------:R-:W-:Y:S01]  /*0c30*/  LEA.HI R4, R4, R27, RZ, 0x4 ;  /* 0x0000001b04047211 */ /* 0x000fe200078f20ff */
[----:B------:R-:W-:Y:S01]  /*0c40*/  IMAD.SHL.U32 R66, R2, 0x4, RZ ;  /* 0x0000000402427824 */ /* 0x000fe200078e00ff */
[----:B------:R-:W-:Y:S01]  /*0c50*/  LEA.HI R8, R8, R65, RZ, 0x3 ;  /* 0x0000004108087211 */ /* 0x000fe200078f18ff */
[C---:B------:R-:W-:Y:S01]  /*0c60*/  VIADD R11, R69.reuse, 0x8 ;  /* 0x00000008450b7836 */ /* 0x040fe20000000000 */
[----:B------:R-:W-:Y:S01]  /*0c70*/  SHF.R.S32.HI R5, RZ, 0x1f, R64 ;  /* 0x0000001fff057819 */ /* 0x000fe20000011440 */
[C---:B------:R-:W-:Y:S01]  /*0c80*/  VIADD R12, R69.reuse, 0xa ;  /* 0x0000000a450c7836 */ /* 0x040fe20000000000 */
[----:B------:R-:W-:Y:S01]  /*0c90*/  LOP3.LUT R8, R8, 0xfffffff8, RZ, 0xc0, !PT ;  /* 0xfffffff808087812 */ /* 0x000fe200078ec0ff */
[----:B------:R-:W-:Y:S01]  /*0ca0*/  VIADD R10, R69, 0x6 ;  /* 0x00000006450a7836 */ /* 0x000fe20000000000 */
[----:B------:R-:W-:Y:S01]  /*0cb0*/  SHF.R.S32.HI R3, RZ, 0x1f, R66 ;  /* 0x0000001fff037819 */ /* 0x000fe20000011442 */
[----:B------:R-:W-:Y:S01]  /*0cc0*/  IMAD.SHL.U32 R60, R11, 0x4, RZ ;  /* 0x000000040b3c7824 */ /* 0x000fe200078e00ff */
[----:B------:R-:W-:Y:S01]  /*0cd0*/  IADD3 R65, R65, -R8, RZ ;  /* 0x8000000841417210 */ /* 0x000fe20007ffe0ff */
[----:B------:R-:W-:Y:S01]  /*0ce0*/  VIADD R8, R69, 0xc ;  /* 0x0000000c45087836 */ /* 0x000fe20000000000 */
[----:B------:R-:W-:Y:S01]  /*0cf0*/  LEA.HI R5, R5, R64, RZ, 0x3 ;  /* 0x0000004005057211 */ /* 0x000fe200078f18ff */
[----:B------:R-:W-:Y:S01]  /*0d00*/  IMAD.SHL.U32 R58, R12, 0x4, RZ ;  /* 0x000000040c3a7824 */ /* 0x000fe200078e00ff */
[----:B------:R-:W-:Y:S01]  /*0d10*/  LEA.HI R3, R3, R66, RZ, 0x3 ;  /* 0x0000004203037211 */ /* 0x000fe200078f18ff */
        /* <DEDUP_REMOVED lines=8> */
[----:B------:R-:W-:Y:S01]  /*0da0*/  IMAD.IADD R66, R66, 0x1, -R3 ;  /* 0x0000000142427824 */ /* 0x000fe200078e0a03 */
[----:B------:R-:W-:Y:S01]  /*0db0*/  LEA.HI R13, R13, R56, RZ, 0x3 ;  /* 0x000000380d0d7211 */ /* 0x000fe200078f18ff */
[----:B------:R-:W-:Y:S01]  /*0dc0*/  IMAD.SHL.U32 R48, R16, 0x4, RZ ;  /* 0x0000000410307824 */ /* 0x000fe200078e00ff */
[----:B------:R-:W-:Y:S01]  /*0dd0*/  SHF.R.S32.HI R5, RZ, 0x1f, R60 ;  /* 0x0000001fff057819 */ /* 0x000fe2000001143c */
[----:B------:R-:W-:Y:S01]  /*0de0*/  VIADD R15, R69, 0x12 ;  /* 0x00000012450f7836 */ /* 0x000fe20000000000 */
[----:B------:R-:W-:Y:S01]  /*0df0*/  SHF.R.S32.HI R9, RZ, 0x1f, R58 ;  /* 0x0000001fff097819 */ /* 0x000fe2000001143a */
[----:B------:R-:W-:Y:S01]  /*0e00*/  IMAD.SHL.U32 R52, R14, 0x4, RZ ;  /* 0x000000040e347824 */ /* 0x000fe200078e00ff */
[----:B------:R-:W-:Y:S01]  /*0e10*/  SHF.R.S32.HI R3, RZ, 0x1f, R62 ;  /* 0x0000001fff037819 */ /* 0x000fe2000001143e */
[----:B------:R-:W-:Y:S01]  /*0e20*/  ULDC UR5, c[0x0][0x270] ;  /* 0x00009c0000057ab9 */ /* 0x000fe20000000800 */
[----:B------:R-:W-:Y:S01]  /*0e30*/  LOP3.LUT R13, R13, 0xfffffff8, RZ, 0xc0, !PT ;  /* 0xfffffff80d0d7812 */ /* 0x000fe200078ec0ff */
[----:B------:R-:W-:Y:S01]  /*0e40*/  VIADD R19, R69, 0x1a ;  /* 0x0000001a45137836 */ /* 0x000fe20000000000 */
[----:B------:R-:W-:Y:S01]  /*0e50*/  LEA.HI R5, R5, R60, RZ, 0x3 ;  /* 0x0000003c05057211 */ /* 0x000fe200078f18ff */
[----:B------:R-:W1:Y:S01]  /*0e60*/  LDC R23, c[0x0][0x26c] ;  /* 0x00009b00ff177b82 */ /* 0x000e620000000800 */
[----:B------:R-:W-:Y:S01]  /*0e70*/  LEA.HI R9, R9, R58, RZ, 0x3 ;  /* 0x0000003a09097211 */ /* 0x000fe200078f18ff */
[----:B------:R-:W-:Y:S01]  /*0e80*/  IMAD.SHL.U32 R21, R19, 0x4, RZ ;  /* 0x0000000413157824 */ /* 0x000fe200078e00ff */
[----:B------:R-:W-:-:S02]  /*0e90*/  LEA.HI R3, R3, R62, RZ, 0x3 ;  /* 0x0000003e03037211 */ /* 0x000fc400078f18ff */
[----:B------:R-:W-:Y:S01]  /*0ea0*/  IADD3 R56, R56, -R13, RZ ;  /* 0x8000000d38387210 */ /* 0x000fe20007ffe0ff */
[----:B------:R-:W-:Y:S01]  /*0eb0*/  VIADD R13, R69, 0xe ;  /* 0x0000000e450d7836 */ /* 0x000fe20000000000 */
[----:B------:R-:W-:Y:S02]  /*0ec0*/  LOP3.LUT R5, R5, 0xfffffff8, RZ, 0xc0, !PT ;  /* 0xfffffff805057812 */ /* 0x000fe400078ec0ff */
[----:B------:R-:W-:Y:S01]  /*0ed0*/  LOP3.LUT R9, R9, 0xfffffff8, RZ, 0xc0, !PT ;  /* 0xfffffff809097812 */ /* 0x000fe200078ec0ff */
[----:B------:R-:W-:Y:S01]  /*0ee0*/  IMAD.SHL.U32 R54, R13, 0x4, RZ ;  /* 0x000000040d367824 */ /* 0x000fe200078e00ff */
[----:B------:R-:W-:Y:S01]  /*0ef0*/  LOP3.LUT R3, R3, 0xfffffff8, RZ, 0xc0, !PT ;  /* 0xfffffff803037812 */ /* 0x000fe200078ec0ff */
[----:B------:R-:W-:Y:S01]  /*0f00*/  IMAD.IADD R60, R60, 0x1, -R5 ;  /* 0x000000013c3c7824 */ /* 0x000fe200078e0a05 */
[----:B------:R-:W-:Y:S01]  /*0f10*/  SHF.R.S32.HI R17, RZ, 0x1f, R48 ;  /* 0x0000001fff117819 */ /* 0x000fe20000011430 */
[----:B------:R-:W-:Y:S01]  /*0f20*/  IMAD.IADD R58, R58, 0x1, -R9 ;  /* 0x000000013a3a7824 */ /* 0x000fe200078e0a09 */
[----:B------:R-:W-:Y:S01]  /*0f30*/  SHF.L.U32 R50, R15, 0x2, RZ ;  /* 0x000000020f327819 */ /* 0x000fe200000006ff */
[----:B------:R-:W-:Y:S01]  /*0f40*/  IMAD.IADD R62, R62, 0x1, -R3 ;  /* 0x000000013e3e7824 */ /* 0x000fe200078e0a03 */
[----:B------:R-:W-:-:S02]  /*0f50*/  SHF.R.S32.HI R5, RZ, 0x1f, R52 ;  /* 0x0000001fff057819 */ /* 0x000fc40000011434 */
[----:B------:R-:W-:Y:S02]  /*0f60*/  LEA.HI R17, R17, R48, RZ, 0x3 ;  /* 0x0000003011117211 */ /* 0x000fe400078f18ff */
[----:B------:R-:W-:Y:S02]  /*0f70*/  SHF.R.S32.HI R9, RZ, 0x1f, R50 ;  /* 0x0000001fff097819 */ /* 0x000fe40000011432 */
[----:B------:R-:W-:Y:S02]  /*0f80*/  SHF.R.S32.HI R3, RZ, 0x1f, R54 ;  /* 0x0000001fff037819 */ /* 0x000fe40000011436 */
[----:B------:R-:W-:Y:S02]  /*0f90*/  LEA.HI R5, R5, R52, RZ, 0x3 ;  /* 0x0000003405057211 */ /* 0x000fe400078f18ff */
[----:B------:R-:W-:Y:S02]  /*0fa0*/  LOP3.LUT R17, R17, 0xfffffff8, RZ, 0xc0, !PT ;  /* 0xfffffff811117812 */ /* 0x000fe400078ec0ff */
[----:B------:R-:W-:-:S02]  /*0fb0*/  LOP3.LUT R4, R4, 0xfffffff0, RZ, 0xc0, !PT ;  /* 0xfffffff004047812 */ /* 0x000fc400078ec0ff */
[----:B------:R-:W-:Y:S01]  /*0fc0*/  LEA.HI R9, R9, R50, RZ, 0x3 ;  /* 0x0000003209097211 */ /* 0x000fe200078f18ff */
[----:B------:R-:W-:Y:S01]  /*0fd0*/  IMAD.IADD R48, R48, 0x1, -R17 ;  /* 0x0000000130307824 */ /* 0x000fe200078e0a11 */
[----:B------:R-:W-:Y:S01]  /*0fe0*/  LEA.HI R3, R3, R54, RZ, 0x3 ;  /* 0x0000003603037211 */ /* 0x000fe200078f18ff */
[----:B------:R-:W-:Y:S01]  /*0ff0*/  IMAD.IADD R27, R27, 0x1, -R4 ;  /* 0x000000011b1b7824 */ /* 0x000fe200078e0a04 */
[----:B------:R-:W-:Y:S01]  /*1000*/  LOP3.LUT R5, R5, 0xfffffff8, RZ, 0xc0, !PT ;  /* 0xfffffff805057812 */ /* 0x000fe200078ec0ff */
[----:B------:R-:W-:Y:S01]  /*1010*/  VIADD R17, R69, 0x16 ;  /* 0x0000001645117836 */ /* 0x000fe20000000000 */
[----:B------:R-:W-:Y:S01]  /*1020*/  LOP3.LUT R9, R9, 0xfffffff8, RZ, 0xc0, !PT ;  /* 0xfffffff809097812 */ /* 0x000fe200078ec0ff */
[----:B------:R-:W-:Y:S01]  /*1030*/  IMAD.SHL.U32 R78, R27, 0x8, RZ ;  /* 0x000000081b4e7824 */ /* 0x000fe200078e00ff */
[----:B------:R-:W-:Y:S01]  /*1040*/  LOP3.LUT R3, R3, 0xfffffff8, RZ, 0xc0, !PT ;  /* 0xfffffff803037812 */ /* 0x000fe200078ec0ff */
[----:B------:R-:W-:Y:S01]  /*1050*/  IMAD.IADD R52, R52, 0x1, -R5 ;  /* 0x0000000134347824 */ /* 0x000fe200078e0a05 */
[----:B------:R-:W-:Y:S01]  /*1060*/  IADD3 R18, R69, 0x18, RZ ;  /* 0x0000001845127810 */ /* 0x000fe20007ffe0ff */
[----:B------:R-:W-:Y:S01]  /*1070*/  IMAD.IADD R50, R50, 0x1, -R9 ;  /* 0x0000000132327824 */ /* 0x000fe200078e0a09 */
[----:B------:R-:W-:Y:S01]  /*1080*/  SHF.R.S32.HI R28, RZ, 0x1f, R78 ;  /* 0x0000001fff1c7819 */ /* 0x000fe2000001144e */
[----:B------:R-:W-:Y:S01]  /*1090*/  IMAD.SHL.U32 R5, R17, 0x4, RZ ;  /* 0x0000000411057824 */ /* 0x000fe200078e00ff */
[----:B------:R-:W-:Y:S01]  /*10a0*/  SHF.R.S32.HI R22, RZ, 0x1f, R21 ;  /* 0x0000001fff167819 */ /* 0x000fe20000011415 */
[----:B------:R-:W-:Y:S01]  /*10b0*/  IMAD.IADD R54, R54, 0x1, -R3 ;  /* 0x0000000136367824 */ /* 0x000fe200078e0a03 */
[----:B------:R-:W-:Y:S01]  /*10c0*/  LEA.HI R10, R10, R10, RZ, 0x1 ;  /* 0x0000000a0a0a7211 */ /* 0x000fe200078f08ff */
[----:B------:R-:W-:Y:S01]  /*10d0*/  IMAD R9, R6, UR5, RZ ;  /* 0x0000000506097c24 */ /* 0x000fe2000f8e02ff */
[----:B------:R-:W-:Y:S01]  /*10e0*/  SHF.R.S32.HI R4, RZ, 0x1f, R5 ;  /* 0x0000001fff047819 */ /* 0x000fe20000011405 */
[----:B------:R-:W-:Y:S01]  /*10f0*/  IMAD.SHL.U32 R3, R18, 0x4, RZ ;  /* 0x0000000412037824 */ /* 0x000fe200078e00ff */
[----:B------:R-:W-:Y:S01]  /*1100*/  LEA.HI R22, R22, R21, RZ, 0x3 ;  /* 0x0000001516167211 */ /* 0x000fe200078f18ff */
[----:B------:R-:W-:Y:S01]  /*1110*/  IMAD.SHL.U32 R10, R10, 0x40, RZ ;  /* 0x000000400a0a7824 */ /* 0x000fe200078e00ff */
[----:B------:R-:W-:-:S02]  /*1120*/  IADD3 R78, P0, R9, R78, RZ ;  /* 0x0000004e094e7210 */ /* 0x000fc40007f1e0ff */
[----:B------:R-:W-:Y:S02]  /*1130*/  SHF.R.S32.HI R20, RZ, 0x1f, R3 ;  /* 0x0000001fff147819 */ /* 0x000fe40000011403 */
[----:B------:R-:W-:Y:S02]  /*1140*/  LEA.HI R4, R4, R5, RZ, 0x3 ;  /* 0x0000000504047211 */ /* 0x000fe400078f18ff */
[----:B------:R-:W-:Y:S02]  /*1150*/  LEA.HI.X.SX32 R79, R9, R28, 0x1, P0 ;  /* 0x0000001c094f7211 */ /* 0x000fe400000f0eff */
[----:B------:R-:W-:Y:S02]  /*1160*/  LEA.HI R20, R20, R3, RZ, 0x3 ;  /* 0x0000000314147211 */ /* 0x000fe400078f18ff */
        /* <DEDUP_REMOVED lines=23> */
[----:B------:R-:W-:Y:S01]  /*12e0*/  LEA.HI R19, R19, R19, RZ, 0x1 ;  /* 0x0000001313137211 */ /* 0x000fe200078f08ff */
[----:B------:R-:W-:Y:S01]  /*12f0*/  IMAD.IADD R5, R5, 0x1, -R4 ;  /* 0x0000000105057824 */ /* 0x000fe200078e0a04 */
[----:B------:R-:W-:-:S02]  /*1300*/  LOP3.LUT R20, R20, 0xfffffff8, RZ, 0xc0, !PT ;  /* 0xfffffff814147812 */ /* 0x000fc400078ec0ff */
[----:B------:R-:W-:Y:S02]  /*1310*/  LOP3.LUT R22, R22, 0xfffffff8, RZ, 0xc0, !PT ;  /* 0xfffffff816167812 */ /* 0x000fe400078ec0ff */
[----:B------:R-:W-:Y:S02]  /*1320*/  MOV R29, 0x400 ;  /* 0x00000400001d7802 */ /* 0x000fe40000000f00 */
[----:B------:R-:W-:Y:S02]  /*1330*/  SHF.L.U32 R8, R8, 0x6, RZ ;  /* 0x0000000608087819 */ /* 0x000fe400000006ff */
[----:B------:R-:W-:Y:S02]  /*1340*/  SHF.L.U32 R19, R19, 0x6, RZ ;  /* 0x0000000613137819 */ /* 0x000fe400000006ff */
[----:B------:R-:W-:Y:S01]  /*1350*/  IADD3 R4, R3, -R20, RZ ;  /* 0x8000001403047210 */ /* 0x000fe20007ffe0ff */
[----:B------:R-:W-:Y:S01]  /*1360*/  IMAD.IADD R3, R21, 0x1, -R22 ;  /* 0x0000000115037824 */ /* 0x000fe200078e0a16 */
[----:B0-----:R-:W-:-:S02]  /*1370*/  LEA R20, R26, R29, 0x18 ;  /* 0x0000001d1a147211 */ /* 0x001fc400078ec0ff */
[----:B------:R-:W-:Y:S02]  /*1380*/  LOP3.LUT R63, R9, 0xffffff80, RZ, 0xc0, !PT ;  /* 0xffffff80093f7812 */ /* 0x000fe400078ec0ff */
[----:B------:R-:W-:Y:S01]  /*1390*/  LOP3.LUT R59, R10, 0xffffff80, RZ, 0xc0, !PT ;  /* 0xffffff800a3b7812 */ /* 0x000fe200078ec0ff */
[----:B------:R-:W-:Y:S01]  /*13a0*/  IMAD R0, R69, 0x70, R20 ;  /* 0x0000007045007824 */ /* 0x000fe200078e0214 */
        /* <DEDUP_REMOVED lines=11> */
[----:B-1----:R-:W-:Y:S02]  /*1460*/  SHF.R.S32.HI R2, RZ, 0x1f, R23 ;  /* 0x0000001fff027819 */ /* 0x002fe40000011417 */
        /* <DEDUP_REMOVED lines=29> */
[----:B------:R-:W-:Y:S01]  /*1640*/  VIADD R29, R29, 0x100 ;  /* 0x000001001d1d7836 */ /* 0x000fe20000000000 */
[----:B------:R-:W-:Y:S01]  /*1650*/  IADD3 R25, P0, R25, R68, RZ ;  /* 0x0000004419197210 */ /* 0x000fe20007f1e0ff */
[----:B------:R-:W-:Y:S01]  /*1660*/  ULDC.64 UR8, c[0x0][0x248] ;  /* 0x0000920000087ab9 */ /* 0x000fe20000000a00 */
[----:B------:R-:W-:Y:S02]  /*1670*/  IMAD R24, R24, 0x10, R27 ;  /* 0x0000001018187824 */ /* 0x000fe400078e021b */
[----:B------:R-:W-:Y:S01]  /*1680*/  LEA R29, R26, R29, 0x18 ;  /* 0x0000001d1a1d7211 */ /* 0x000fe200078ec0ff */
[----:B------:R-:W-:Y:S01]  /*1690*/  IMAD.MOV.U32 R67, RZ, RZ, -0x800001 ;  /* 0xff7fffffff437424 */ /* 0x000fe200078e00ff */
[----:B------:R-:W-:Y:S01]  /*16a0*/  LEA.HI.X.SX32 R26, R68, R31, 0x1, P0 ;  /* 0x0000001f441a7211 */ /* 0x000fe200000f0eff */
[----:B------:R-:W-:Y:S01]  /*16b0*/  IMAD R73, R73, 0x200, R24 ;  /* 0x0000020049497824 */ /* 0x000fe200078e0218 */
[----:B------:R-:W-:Y:S01]  /*16c0*/  LEA R70, P0, R25, UR8, 0x2 ;  /* 0x0000000819467c11 */ /* 0x000fe2000f8010ff */
[----:B------:R-:W-:-:S02]  /*16d0*/  IMAD.U32 R74, R24, 0x4, R29 ;  /* 0x00000004184a7824 */ /* 0x000fc400078e001d */
[----:B------:R-:W-:Y:S01]  /*16e0*/  IMAD.MOV.U32 R72, RZ, RZ, R68 ;  /* 0x000000ffff487224 */ /* 0x000fe200078e0044 */
[----:B------:R-:W-:-:S09]  /*16f0*/  LEA.HI.X R71, R25, UR9, R26, 0x2, P0 ;  /* 0x0000000919477c11 */ /* 0x000fd200080f141a */
.L_x_19636:
[----:B------:R-:W2:Y:S02]  /*1700*/  LDG.E.CONSTANT R25, desc[UR10][R70.64] ;  /* 0x0000000a46197981 */ /* 0x000ea4000c1e9900 */
[----:B--2---:R-:W-:Y:S01]  /*1710*/  SHF.R.S32.HI R24, RZ, 0x1f, R25 ;  /* 0x0000001fff187819 */ /* 0x004fe20000011419 */
[----:B------:R-:W-:-:S04]  /*1720*/  IMAD.WIDE.U32 R76, R25, UR16, R78 ;  /* 0x00000010194c7c25 */ /* 0x000fc8000f8e004e */
[----:B------:R-:W-:-:S04]  /*1730*/  IMAD R24, R24, UR16, RZ ;  /* 0x0000001018187c24 */ /* 0x000fc8000f8e02ff */
[----:B------:R-:W-:Y:S01]  /*1740*/  IMAD R75, R25, R2, R24 ;  /* 0x00000002194b7224 */ /* 0x000fe200078e0218 */
[----:B------:R-:W-:-:S04]  /*1750*/  IADD3 R24, P0, P1, R66, R76, R63 ;  /* 0x0000004c42187210 */ /* 0x000fc8000791e03f */
[----:B------:R-:W-:Y:S02]  /*1760*/  IADD3 R75, R77, R75, RZ ;  /* 0x0000004b4d4b7210 */ /* 0x000fe40007ffe0ff */
[----:B------:R-:W-:Y:S02]  /*1770*/  LEA R30, P2, R24, UR12, 0x1 ;  /* 0x0000000c181e7c11 */ /* 0x000fe4000f8408ff */
[----:B------:R-:W-:-:S04]  /*1780*/  IADD3.X R25, R34, R75, R11, P0, P1 ;  /* 0x0000004b22197210 */ /* 0x000fc800007e240b */
[----:B------:R-:W-:Y:S02]  /*1790*/  LEA.HI.X R31, R24, UR13, R25, 0x1, P2 ;  /* 0x0000000d181f7c11 */ /* 0x000fe400090f0c19 */
[----:B------:R-:W-:-:S03]  /*17a0*/  IADD3 R25, P0, R65, R76, RZ ;  /* 0x0000004c41197210 */ /* 0x000fc60007f1e0ff */
[----:B------:R-:W2:Y:S01]  /*17b0*/  LDG.E.CONSTANT R87, desc[UR10][R30.64] ;  /* 0x0000000a1e577981 */ /* 0x000ea2000c1e9900 */
[C---:B------:R-:W-:Y:S01]  /*17c0*/  LEA R24, P1, R25.reuse, UR12, 0x1 ;  /* 0x0000000c19187c11 */ /* 0x040fe2000f8208ff */
        /* <DEDUP_REMOVED lines=16> */
[----:B------:R-:W5:Y:S01]  /*18d0*/  LDG.E.CONSTANT R77, desc[UR10][R26.64+0x4] ;  /* 0x0000040a1a4d7981 */ /* 0x000f62000c1e9900 */
[----:B0-----:R-:W-:-:S04]  /*18e0*/  IADD3 R25, P0, P1, R60, R76, R57 ;  /* 0x0000004c3c197210 */ /* 0x001fc8000791e039 */
[----:B------:R-:W-:Y:S02]  /*18f0*/  LEA R24, P2, R25, UR12, 0x1 ;  /* 0x0000000c19187c11 */ /* 0x000fe4000f8408ff */
[----:B------:R-:W-:-:S04]  /*1900*/  IADD3.X R30, R35, R75, R14, P0, P1 ;  /* 0x0000004b231e7210 */ /* 0x000fc800007e240e */
[----:B------:R-:W-:Y:S02]  /*1910*/  LEA.HI.X R25, R25, UR13, R30, 0x1, P2 ;  /* 0x0000000d19197c11 */ /* 0x000fe400090f0c1e */
[----:B-1----:R-:W0:Y:S04]  /*1920*/  LDS.128 R28, [R0] ;  /* 0x00000000001c7984 */ /* 0x002e280000000c00 */
[----:B------:R-:W5:Y:S04]  /*1930*/  LDG.E.CONSTANT R81, desc[UR10][R24.64] ;  /* 0x0000000a18517981 */ /* 0x000f68000c1e9900 */
[----:B------:R1:W5:Y:S01]  /*1940*/  LDG.E.CONSTANT R80, desc[UR10][R24.64+0x4] ;  /* 0x0000040a18507981 */ /* 0x000362000c1e9900 */
[C---:B0-----:R-:W-:Y:S01]  /*1950*/  IMAD.U32 R89, R30.reuse, 0x10000, RZ ;  /* 0x000100001e597824 */ /* 0x041fe200078e00ff */
[----:B------:R-:W-:-:S05]  /*1960*/  PRMT R30, R30, 0x7632, R30 ;  /* 0x000076321e1e7816 */ /* 0x000fca000000001e */
[----:B------:R-:W-:Y:S02]  /*1970*/  IMAD.U32 R30, R30, 0x10000, RZ ;  /* 0x000100001e1e7824 */ /* 0x000fe400078e00ff */
[C---:B-1----:R-:W-:Y:S01]  /*1980*/  IMAD.U32 R24, R31.reuse, 0x10000, RZ ;  /* 0x000100001f187824 */ /* 0x042fe200078e00ff */
[----:B------:R-:W-:-:S04]  /*1990*/  PRMT R31, R31, 0x7632, R31 ;  /* 0x000076321f1f7816 */ /* 0x000fc8000000001f */
[----:B------:R-:W-:Y:S01]  /*19a0*/  SHF.L.U32 R31, R31, 0x10, RZ ;  /* 0x000000101f1f7819 */ /* 0x000fe200000006ff */
[C---:B--2---:R-:W-:Y:S01]  /*19b0*/  IMAD.U32 R90, R87.reuse, 0x10000, RZ ;  /* 0x00010000575a7824 */ /* 0x044fe200078e00ff */
[----:B------:R-:W-:-:S03]  /*19c0*/  PRMT R87, R87, 0x7632, R87 ;  /* 0x0000763257577816 */ /* 0x000fc60000000057 */
[----:B------:R-:W-:Y:S01]  /*19d0*/  FMUL.FTZ R90, R89, R90 ;  /* 0x0000005a595a7220 */ /* 0x000fe20000410000 */
[C---:B------:R-:W-:Y:S01]  /*19e0*/  IMAD.U32 R89, R28.reuse, 0x10000, RZ ;  /* 0x000100001c597824 */ /* 0x040fe200078e00ff */
[----:B------:R-:W-:Y:S01]  /*19f0*/  PRMT R28, R28, 0x7632, R28 ;  /* 0x000076321c1c7816 */ /* 0x000fe2000000001c */
[----:B------:R-:W-:Y:S01]  /*1a00*/  IMAD.U32 R87, R87, 0x10000, RZ ;  /* 0x0001000057577824 */ /* 0x000fe200078e00ff */
[C---:B----4-:R-:W-:Y:S02]  /*1a10*/  SHF.L.U32 R26, R88.reuse, 0x10, RZ ;  /* 0x00000010581a7819 */ /* 0x050fe400000006ff */
[----:B------:R-:W-:Y:S01]  /*1a20*/  PRMT R88, R88, 0x7632, R88 ;  /* 0x0000763258587816 */ /* 0x000fe20000000058 */
[----:B------:R-:W-:Y:S01]  /*1a30*/  FMUL.FTZ R25, R30, R87 ;  /* 0x000000571e197220 */ /* 0x000fe20000410000 */
[----:B------:R-:W-:-:S03]  /*1a40*/  IMAD.U32 R28, R28, 0x10000, RZ ;  /* 0x000100001c1c7824 */ /* 0x000fc600078e00ff */
[----:B------:R-:W-:-:S04]  /*1a50*/  IMAD.U32 R87, R88, 0x10000, RZ ;  /* 0x0001000058577824 */ /* 0x000fc800078e00ff */
[----:B------:R-:W-:Y:S01]  /*1a60*/  FFMA.FTZ R87, R28, R87, R25 ;  /* 0x000000571c577223 */ /* 0x000fe20000010019 */
[----:B---3--:R-:W-:Y:S02]  /*1a70*/  IMAD.U32 R25, R85, 0x10000, RZ ;  /* 0x0001000055197824 */ /* 0x008fe400078e00ff */
[----:B------:R-:W-:Y:S02]  /*1a80*/  IMAD.U32 R30, R29, 0x10000, RZ ;  /* 0x000100001d1e7824 */ /* 0x000fe400078e00ff */
[----:B------:R-:W-:Y:S01]  /*1a90*/  FMUL.FTZ R27, R24, R25 ;  /* 0x00000019181b7220 */ /* 0x000fe20000410000 */
[----:B-----5:R-:W-:Y:S02]  /*1aa0*/  IMAD.U32 R25, R86, 0x10000, RZ ;  /* 0x0001000056197824 */ /* 0x020fe400078e00ff */
[----:B------:R-:W-:Y:S02]  /*1ab0*/  FFMA.FTZ R89, R89, R26, R90 ;  /* 0x0000001a59597223 */ /* 0x000fe4000001005a */
[----:B------:R-:W-:-:S02]  /*1ac0*/  FFMA.FTZ R30, R30, R25, R27 ;  /* 0x000000191e1e7223 */ /* 0x000fc4000001001b */
[----:B------:R-:W0:Y:S01]  /*1ad0*/  LDS.128 R24, [R0+0x10] ;  /* 0x0000100000187984 */ /* 0x000e220000000c00 */
[----:B------:R-:W-:Y:S02]  /*1ae0*/  PRMT R85, R85, 0x7632, R85 ;  /* 0x0000763255557816 */ /* 0x000fe40000000055 */
[----:B------:R-:W-:Y:S02]  /*1af0*/  PRMT R29, R29, 0x7632, R29 ;  /* 0x000076321d1d7816 */ /* 0x000fe4000000001d */
[----:B------:R-:W-:Y:S01]  /*1b00*/  PRMT R86, R86, 0x7632, R86 ;  /* 0x0000763256567816 */ /* 0x000fe20000000056 */
[----:B------:R-:W-:Y:S02]  /*1b10*/  IMAD.U32 R28, R85, 0x10000, RZ ;  /* 0x00010000551c7824 */ /* 0x000fe400078e00ff */
[----:B------:R-:W-:Y:S02]  /*1b20*/  IMAD.U32 R29, R29, 0x10000, RZ ;  /* 0x000100001d1d7824 */ /* 0x000fe400078e00ff */
[----:B------:R-:W-:Y:S01]  /*1b30*/  FMUL.FTZ R28, R31, R28 ;  /* 0x0000001c1f1c7220 */ /* 0x000fe20000410000 */
[----:B------:R-:W-:-:S04]  /*1b40*/  IMAD.U32 R86, R86, 0x10000, RZ ;  /* 0x0001000056567824 */ /* 0x000fc800078e00ff */
[----:B------:R-:W-:Y:S01]  /*1b50*/  FFMA.FTZ R31, R29, R86, R28 ;  /* 0x000000561d1f7223 */ /* 0x000fe2000001001c */
[----:B------:R-:W-:Y:S02]  /*1b60*/  IMAD.U32 R29, R82, 0x10000, RZ ;  /* 0x00010000521d7824 */ /* 0x000fe400078e00ff */
[----:B0-----:R-:W-:-:S04]  /*1b70*/  IMAD.U32 R28, R24, 0x10000, RZ ;  /* 0x00010000181c7824 */ /* 0x001fc800078e00ff */
[----:B------:R-:W-:Y:S01]  /*1b80*/  FFMA.FTZ R89, R28, R29, R89 ;  /* 0x0000001d1c597223 */ /* 0x000fe20000010059 */
[----:B------:R-:W-:-:S04]  /*1b90*/  IADD3 R29, P0, P1, R58, R76, R55 ;  /* 0x0000004c3a1d7210 */ /* 0x000fc8000791e037 */
[----:B------:R-:W-:Y:S02]  /*1ba0*/  LEA R28, P2, R29, UR12, 0x1 ;  /* 0x0000000c1d1c7c11 */ /* 0x000fe4000f8408ff */
[----:B------:R-:W-:-:S04]  /*1bb0*/  IADD3.X R86, R38, R75, R15, P0, P1 ;  /* 0x0000004b26567210 */ /* 0x000fc800007e240f */
[----:B------:R-:W-:-:S05]  /*1bc0*/  LEA.HI.X R29, R29, UR13, R86, 0x1, P2 ;  /* 0x0000000d1d1d7c11 */ /* 0x000fca00090f0c56 */
[----:B------:R-:W2:Y:S01]  /*1bd0*/  LDG.E.CONSTANT R88, desc[UR10][R28.64] ;  /* 0x0000000a1c587981 */ /* 0x000ea2000c1e9900 */
[----:B------:R-:W-:Y:S02]  /*1be0*/  PRMT R24, R24, 0x7632, R24 ;  /* 0x0000763218187816 */ /* 0x000fe40000000018 */
[----:B------:R-:W-:Y:S01]  /*1bf0*/  PRMT R82, R82, 0x7632, R82 ;  /* 0x0000763252527816 */ /* 0x000fe20000000052 */
[----:B------:R0:W3:Y:S02]  /*1c00*/  LDG.E.CONSTANT R86, desc[UR10][R28.64+0x4] ;  /* 0x0000040a1c567981 */ /* 0x0000e4000c1e9900 */
[----:B------:R-:W-:Y:S01]  /*1c10*/  IMAD.U32 R24, R24, 0x10000, RZ ;  /* 0x0001000018187824 */ /* 0x000fe200078e00ff */
[----:B------:R-:W-:Y:S01]  /*1c20*/  SHF.L.U32 R82, R82, 0x10, RZ ;  /* 0x0000001052527819 */ /* 0x000fe200000006ff */
[C---:B------:R-:W-:Y:S01]  /*1c30*/  IMAD.U32 R85, R25.reuse, 0x10000, RZ ;  /* 0x0001000019557824 */ /* 0x040fe200078e00ff */
[----:B------:R-:W-:-:S03]  /*1c40*/  PRMT R25, R25, 0x7632, R25 ;  /* 0x0000763219197816 */ /* 0x000fc60000000019 */
[----:B------:R-:W-:Y:S01]  /*1c50*/  FFMA.FTZ R87, R24, R82, R87 ;  /* 0x0000005218577223 */ /* 0x000fe20000010057 */
[----:B------:R-:W-:-:S04]  /*1c60*/  IMAD.U32 R24, R83, 0x10000, RZ ;  /* 0x0001000053187824 */ /* 0x000fc800078e00ff */
[----:B------:R-:W-:Y:S01]  /*1c70*/  FFMA.FTZ R30, R85, R24, R30 ;  /* 0x00000018551e7223 */ /* 0x000fe2000001001e */
[----:B------:R-:W-:Y:S02]  /*1c80*/  IMAD.U32 R24, R25, 0x10000, RZ ;  /* 0x0001000019187824 */ /* 0x000fe400078e00ff */
[C---:B------:R-:W-:Y:S01]  /*1c90*/  IMAD.U32 R25, R84.reuse, 0x10000, RZ ;  /* 0x0001000054197824 */ /* 0x040fe200078e00ff */
[----:B------:R-:W-:Y:S01]  /*1ca0*/  PRMT R84, R84, 0x7632, R84 ;  /* 0x0000763254547816 */ /* 0x000fe20000000054 */
[C---:B------:R-:W-:Y:S01]  /*1cb0*/  IMAD.U32 R82, R26.reuse, 0x10000, RZ ;  /* 0x000100001a527824 */ /* 0x040fe200078e00ff */
[----:B------:R-:W-:Y:S02]  /*1cc0*/  PRMT R83, R83, 0x7632, R83 ;  /* 0x0000763253537816 */ /* 0x000fe40000000053 */
[----:B------:R-:W-:Y:S01]  /*1cd0*/  PRMT R26, R26, 0x7632, R26 ;  /* 0x000076321a1a7816 */ /* 0x000fe2000000001a */
[----:B------:R-:W-:Y:S01]  /*1ce0*/  FFMA.FTZ R25, R82, R25, R89 ;  /* 0x0000001952197223 */ /* 0x000fe20000010059 */
[----:B0-----:R-:W-:-:S02]  /*1cf0*/  IMAD.U32 R28, R84, 0x10000, RZ ;  /* 0x00010000541c7824 */ /* 0x001fc400078e00ff */
[----:B------:R-:W-:Y:S01]  /*1d00*/  SHF.L.U32 R26, R26, 0x10, RZ ;  /* 0x000000101a1a7819 */ /* 0x000fe200000006ff */
[----:B------:R-:W-:Y:S02]  /*1d10*/  IMAD.U32 R29, R77, 0x10000, RZ ;  /* 0x000100004d1d7824 */ /* 0x000fe400078e00ff */
[----:B------:R-:W-:Y:S02]  /*1d20*/  IMAD.U32 R83, R83, 0x10000, RZ ;  /* 0x0001000053537824 */ /* 0x000fe400078e00ff */
[----:B------:R-:W-:Y:S02]  /*1d30*/  IMAD.U32 R89, R27, 0x10000, RZ ;  /* 0x000100001b597824 */ /* 0x000fe400078e00ff */
[----:B------:R-:W-:Y:S01]  /*1d40*/  FFMA.FTZ R26, R26, R28, R87 ;  /* 0x0000001c1a1a7223 */ /* 0x000fe20000010057 */
[----:B------:R-:W-:Y:S01]  /*1d50*/  FFMA.FTZ R24, R24, R83, R31 ;  /* 0x0000005318187223 */ /* 0x000fe2000001001f */
[----:B------:R-:W-:Y:S02]  /*1d60*/  FFMA.FTZ R89, R89, R29, R30 ;  /* 0x0000001d59597223 */ /* 0x000fe4000001001e */
[----:B------:R-:W0:Y:S01]  /*1d70*/  LDS.128 R28, [R0+0x20] ;  /* 0x00002000001c7984 */ /* 0x000e220000000c00 */
[----:B------:R-:W-:-:S04]  /*1d80*/  IADD3 R82, P0, P1, R56, R76, R53 ;  /* 0x0000004c38527210 */ /* 0x000fc8000791e035 */
[----:B------:R-:W-:Y:S02]  /*1d90*/  LEA R84, P2, R82, UR12, 0x1 ;  /* 0x0000000c52547c11 */ /* 0x000fe4000f8408ff */
        /* <DEDUP_REMOVED lines=9> */
[----:B------:R-:W-:Y:S01]  /*1e30*/  SHF.L.U32 R24, R81, 0x10, RZ ;  /* 0x0000001051187819 */ /* 0x000fe200000006ff */
[----:B0-----:R-:W-:-:S04]  /*1e40*/  IMAD.U32 R90, R28, 0x10000, RZ ;  /* 0x000100001c5a7824 */ /* 0x001fc800078e00ff */
[----:B------:R-:W-:Y:S01]  /*1e50*/  FFMA.FTZ R90, R90, R24, R25 ;  /* 0x000000185a5a7223 */ /* 0x000fe20000010019 */
[----:B------:R-:W-:-:S04]  /*1e60*/  IADD3 R25, P0, P1, R54, R76, R51 ;  /* 0x0000004c36197210 */ /* 0x000fc8000791e033 */
[----:B------:R-:W-:Y:S02]  /*1e70*/  LEA R24, P2, R25, UR12, 0x1 ;  /* 0x0000000c19187c11 */ /* 0x000fe4000f8408ff */
[----:B-1----:R-:W-:-:S04]  /*1e80*/  IADD3.X R84, R40, R75, R17, P0, P1 ;  /* 0x0000004b28547210 */ /* 0x002fc800007e2411 */
        /* <DEDUP_REMOVED lines=8> */
[----:B------:R-:W-:Y:S02]  /*1f10*/  IMAD.U32 R28, R29, 0x10000, RZ ;  /* 0x000100001d1c7824 */ /* 0x000fe400078e00ff */
[----:B------:R-:W-:-:S04]  /*1f20*/  IMAD.U32 R81, R80, 0x10000, RZ ;  /* 0x0001000050517824 */ /* 0x000fc800078e00ff */
        /* <DEDUP_REMOVED lines=9> */
[----:B------:R-:W-:Y:S01]  /*1fc0*/  IMAD.U32 R24, R24, 0x10000, RZ ;  /* 0x0001000018187824 */ /* 0x000fe200078e00ff */
[----:B------:R-:W-:-:S03]  /*1fd0*/  SHF.L.U32 R25, R30, 0x10, RZ ;  /* 0x000000101e197819 */ /* 0x000fc600000006ff */
[----:B------:R-:W-:Y:S01]  /*1fe0*/  FFMA.FTZ R28, R28, R24, R27 ;  /* 0x000000181c1c7223 */ /* 0x000fe2000001001b */
[----:B------:R-:W-:-:S05]  /*1ff0*/  PRMT R30, R30, 0x7632, R30 ;  /* 0x000076321e1e7816 */ /* 0x000fca000000001e */
[----:B------:R-:W-:Y:S02]  /*2000*/  IMAD.U32 R29, R30, 0x10000, RZ ;  /* 0x000100001e1d7824 */ /* 0x000fe400078e00ff */
[----:B--2---:R-:W-:-:S04]  /*2010*/  IMAD.U32 R24, R88, 0x10000, RZ ;  /* 0x0001000058187824 */ /* 0x004fc800078e00ff */
[----:B------:R-:W-:Y:S01]  /*2020*/  FFMA.FTZ R90, R25, R24, R90 ;  /* 0x00000018195a7223 */ /* 0x000fe2000001005a */
[----:B------:R-:W-:-:S05]  /*2030*/  PRMT R24, R88, 0x7632, R24 ;  /* 0x0000763258187816 */ /* 0x000fca0000000018 */
[----:B------:R-:W-:Y:S02]  /*2040*/  IMAD.U32 R24, R24, 0x10000, RZ ;  /* 0x0001000018187824 */ /* 0x000fe400078e00ff */
[----:B---3--:R-:W-:Y:S02]  /*2050*/  IMAD.U32 R25, R86, 0x10000, RZ ;  /* 0x0001000056197824 */ /* 0x008fe400078e00ff */
[----:B------:R-:W-:Y:S01]  /*2060*/  FFMA.FTZ R29, R29, R24, R26 ;  /* 0x000000181d1d7223 */ /* 0x000fe2000001001a */
[----:B------:R-:W-:-:S04]  /*2070*/  IMAD.U32 R24, R31, 0x10000, RZ ;  /* 0x000100001f187824 */ /* 0x000fc800078e00ff */
[----:B------:R-:W-:Y:S02]  /*2080*/  FFMA.FTZ R89, R24, R25, R89 ;  /* 0x0000001918597223 */ /* 0x000fe40000010059 */
[----:B------:R-:W0:Y:S01]  /*2090*/  LDS.128 R24, [R0+0x30] ;  /* 0x0000300000187984 */ /* 0x000e220000000c00 */
[----:B------:R-:W-:Y:S02]  /*20a0*/  PRMT R31, R31, 0x7632, R31 ;  /* 0x000076321f1f7816 */ /* 0x000fe4000000001f */
[----:B------:R-:W-:-:S03]  /*20b0*/  PRMT R30, R86, 0x7632, R30 ;  /* 0x00007632561e7816 */ /* 0x000fc6000000001e */
[----:B------:R-:W-:Y:S01]  /*20c0*/  IMAD.U32 R31, R31, 0x10000, RZ ;  /* 0x000100001f1f7824 */ /* 0x000fe200078e00ff */
[----:B------:R-:W-:-:S05]  /*20d0*/  SHF.L.U32 R30, R30, 0x10, RZ ;  /* 0x000000101e1e7819 */ /* 0x000fca00000006ff */
[----:B------:R-:W-:Y:S01]  /*20e0*/  FFMA.FTZ R28, R31, R30, R28 ;  /* 0x0000001e1f1c7223 */ /* 0x000fe2000001001c */
[----:B----4-:R-:W-:Y:S01]  /*20f0*/  PRMT R30, R87, 0x7632, R30 ;  /* 0x00007632571e7816 */ /* 0x010fe2000000001e */
[C---:B0-----:R-:W-:Y:S01]  /*2100*/  IMAD.U32 R31, R24.reuse, 0x10000, RZ ;  /* 0x00010000181f7824 */ /* 0x041fe200078e00ff */
[----:B------:R-:W-:-:S03]  /*2110*/  PRMT R24, R24, 0x7632, R24 ;  /* 0x0000763218187816 */ /* 0x000fc60000000018 */
[----:B------:R-:W-:Y:S02]  /*2120*/  IMAD.U32 R30, R30, 0x10000, RZ ;  /* 0x000100001e1e7824 */ /* 0x000fe400078e00ff */
[----:B------:R-:W-:Y:S02]  /*2130*/  IMAD.U32 R80, R87, 0x10000, RZ ;  /* 0x0001000057507824 */ /* 0x000fe400078e00ff */
[----:B------:R-:W-:Y:S01]  /*2140*/  IMAD.U32 R24, R24, 0x10000, RZ ;  /* 0x0001000018187824 */ /* 0x000fe200078e00ff */
[----:B------:R-:W2:Y:S01]  /*2150*/  LDG.E.CONSTANT R87, desc[UR10][R84.64+0x4] ;  /* 0x0000040a54577981 */ /* 0x000ea2000c1e9900 */
[----:B------:R-:W-:Y:S02]  /*2160*/  FFMA.FTZ R80, R31, R80, R90 ;  /* 0x000000501f507223 */ /* 0x000fe4000001005a */
[----:B------:R-:W-:Y:S01]  /*2170*/  FFMA.FTZ R29, R24, R30, R29 ;  /* 0x0000001e181d7223 */ /* 0x000fe2000001001d */
[----:B------:R-:W-:Y:S01]  /*2180*/  IMAD.U32 R24, R25, 0x10000, RZ ;  /* 0x0001000019187824 */ /* 0x000fe200078e00ff */
[----:B------:R-:W-:Y:S01]  /*2190*/  IADD3 R31, P0, P1, R50, R76, R47 ;  /* 0x0000004c321f7210 */ /* 0x000fe2000791e02f */
[----:B-----5:R-:W-:-:S03]  /*21a0*/  IMAD.U32 R30, R82, 0x10000, RZ ;  /* 0x00010000521e7824 */ /* 0x020fc600078e00ff */
[----:B------:R-:W-:Y:S01]  /*21b0*/  IADD3.X R86, R42, R75, R19, P0, P1 ;  /* 0x0000004b2a567210 */ /* 0x000fe200007e2413 */
[----:B------:R-:W-:Y:S01]  /*21c0*/  FFMA.FTZ R89, R24, R30, R89 ;  /* 0x0000001e18597223 */ /* 0x000fe20000010059 */
[----:B------:R-:W-:Y:S02]  /*21d0*/  LEA R24, P2, R31, UR12, 0x1 ;  /* 0x0000000c1f187c11 */ /* 0x000fe4000f8408ff */
[----:B------:R-:W-:Y:S02]  /*21e0*/  PRMT R30, R25, 0x7632, R30 ;  /* 0x00007632191e7816 */ /* 0x000fe4000000001e */
[----:B------:R-:W-:Y:S02]  /*21f0*/  LEA.HI.X R25, R31, UR13, R86, 0x1, P2 ;  /* 0x0000000d1f197c11 */ /* 0x000fe400090f0c56 */
[----:B------:R-:W-:-:S03]  /*2200*/  PRMT R90, R82, 0x7632, R90 ;  /* 0x00007632525a7816 */ /* 0x000fc6000000005a */
[----:B------:R-:W3:Y:S01]  /*2210*/  LDG.E.CONSTANT R82, desc[UR10][R24.64] ;  /* 0x0000000a18527981 */ /* 0x000ee2000c1e9900 */
[----:B------:R-:W-:Y:S01]  /*2220*/  SHF.L.U32 R31, R30, 0x10, RZ ;  /* 0x000000101e1f7819 */ /* 0x000fe200000006ff */
[----:B------:R-:W-:Y:S02]  /*2230*/  IMAD.U32 R90, R90, 0x10000, RZ ;  /* 0x000100005a5a7824 */ /* 0x000fe400078e00ff */
[----:B------:R-:W-:Y:S01]  /*2240*/  IMAD.U32 R86, R27, 0x10000, RZ ;  /* 0x000100001b567824 */ /* 0x000fe200078e00ff */
[----:B------:R0:W4:Y:S01]  /*2250*/  LDG.E.CONSTANT R84, desc[UR10][R24.64+0x4] ;  /* 0x0000040a18547981 */ /* 0x000122000c1e9900 */
[----:B------:R-:W-:Y:S01]  /*2260*/  FFMA.FTZ R90, R31, R90, R28 ;  /* 0x0000005a1f5a7223 */ /* 0x000fe2000001001c */
[C---:B------:R-:W-:Y:S02]  /*2270*/  IMAD.U32 R31, R26.reuse, 0x10000, RZ ;  /* 0x000100001a1f7824 */ /* 0x040fe400078e00ff */
[----:B------:R-:W-:Y:S01]  /*2280*/  IMAD.U32 R28, R83, 0x10000, RZ ;  /* 0x00010000531c7824 */ /* 0x000fe200078e00ff */
[----:B------:R-:W-:-:S03]  /*2290*/  PRMT R26, R26, 0x7632, R26 ;  /* 0x000076321a1a7816 */ /* 0x000fc6000000001a */
[----:B------:R-:W-:Y:S01]  /*22a0*/  FFMA.FTZ R80, R31, R28, R80 ;  /* 0x0000001c1f507223 */ /* 0x000fe20000010050 */
[----:B------:R-:W-:Y:S01]  /*22b0*/  PRMT R28, R83, 0x7632, R28 ;  /* 0x00007632531c7816 */ /* 0x000fe2000000001c */
[----:B------:R-:W-:-:S04]  /*22c0*/  IMAD.U32 R26, R26, 0x10000, RZ ;  /* 0x000100001a1a7824 */ /* 0x000fc800078e00ff */
[----:B------:R-:W-:Y:S01]  /*22d0*/  IMAD.U32 R28, R28, 0x10000, RZ ;  /* 0x000100001c1c7824 */ /* 0x000fe200078e00ff */
[----:B------:R-:W-:-:S03]  /*22e0*/  SHF.L.U32 R83, R77, 0x10, RZ ;  /* 0x000000104d537819 */ /* 0x000fc600000006ff */
[----:B------:R-:W-:Y:S02]  /*22f0*/  FFMA.FTZ R26, R26, R28, R29 ;  /* 0x0000001c1a1a7223 */ /* 0x000fe4000001001d */
[----:B------:R-:W1:Y:S01]  /*2300*/  LDS.128 R28, [R0+0x40] ;  /* 0x00004000001c7984 */ /* 0x000e620000000c00 */
[----:B------:R-:W-:Y:S01]  /*2310*/  FFMA.FTZ R89, R86, R83, R89 ;  /* 0x0000005356597223 */ /* 0x000fe20000010059 */
[----:B------:R-:W-:-:S04]  /*2320*/  IADD3 R83, P0, P1, R48, R76, R45 ;  /* 0x0000004c30537210 */ /* 0x000fc8000791e02d */
[----:B------:R-:W-:Y:S02]  /*2330*/  LEA R92, P2, R83, UR12, 0x1 ;  /* 0x0000000c535c7c11 */ /* 0x000fe4000f8408ff */
[----:B------:R-:W-:-:S04]  /*2340*/  IADD3.X R86, R41, R75, R20, P0, P1 ;  /* 0x0000004b29567210 */ /* 0x000fc800007e2414 */
[----:B------:R-:W-:-:S05]  /*2350*/  LEA.HI.X R93, R83, UR13, R86, 0x1, P2 ;  /* 0x0000000d535d7c11 */ /* 0x000fca00090f0c56 */
[----:B------:R-:W5:Y:S04]  /*2360*/  LDG.E.CONSTANT R86, desc[UR10][R92.64] ;  /* 0x0000000a5c567981 */ /* 0x000f68000c1e9900 */
[----:B------:R1:W5:Y:S01]  /*2370*/  LDG.E.CONSTANT R85, desc[UR10][R92.64+0x4] ;  /* 0x0000040a5c557981 */ /* 0x000362000c1e9900 */
[----:B------:R-:W-:Y:S02]  /*2380*/  PRMT R27, R27, 0x7632, R27 ;  /* 0x000076321b1b7816 */ /* 0x000fe4000000001b */
[----:B0-----:R-:W-:-:S03]  /*2390*/  PRMT R24, R77, 0x7632, R24 ;  /* 0x000076324d187816 */ /* 0x001fc60000000018 */
[----:B------:R-:W-:Y:S02]  /*23a0*/  IMAD.U32 R27, R27, 0x10000, RZ ;  /* 0x000100001b1b7824 */ /* 0x000fe400078e00ff */
[----:B------:R-:W-:Y:S01]  /*23b0*/  IMAD.U32 R24, R24, 0x10000, RZ ;  /* 0x0001000018187824 */ /* 0x000fe200078e00ff */
[----:B------:R-:W-:-:S03]  /*23c0*/  IADD3 R25, P0, P1, R5, R76, R8 ;  /* 0x0000004c05197210 */ /* 0x000fc6000791e008 */
[----:B------:R-:W-:Y:S01]  /*23d0*/  FFMA.FTZ R90, R27, R24, R90 ;  /* 0x000000181b5a7223 */ /* 0x000fe2000001005a */
[----:B------:R-:W-:Y:S02]  /*23e0*/  IMAD.U32 R24, R81, 0x10000, RZ ;  /* 0x0001000051187824 */ /* 0x000fe400078e00ff */
[----:B-1----:R-:W-:-:S04]  /*23f0*/  IMAD.U32 R27, R28, 0x10000, RZ ;  /* 0x000100001c1b7824 */ /* 0x002fc800078e00ff */
[----:B------:R-:W-:Y:S01]  /*2400*/  FFMA.FTZ R27, R27, R24, R80 ;  /* 0x000000181b1b7223 */ /* 0x000fe20000010050 */
[----:B------:R-:W-:Y:S02]  /*2410*/  LEA R24, P2, R25, UR12, 0x1 ;  /* 0x0000000c19187c11 */ /* 0x000fe4000f8408ff */
[----:B------:R-:W-:-:S04]  /*2420*/  IADD3.X R80, R44, R75, R21, P0, P1 ;  /* 0x0000004b2c507210 */ /* 0x000fc800007e2415 */
[----:B------:R-:W-:-:S05]  /*2430*/  LEA.HI.X R25, R25, UR13, R80, 0x1, P2 ;  /* 0x0000000d19197c11 */ /* 0x000fca00090f0c50 */
[----:B------:R-:W5:Y:S01]  /*2440*/  LDG.E.CONSTANT R77, desc[UR10][R24.64] ;  /* 0x0000000a184d7981 */ /* 0x000f62000c1e9900 */
[-C--:B------:R-:W-:Y:S02]  /*2450*/  IADD3 R83, P0, P1, R4, R76.reuse, R9 ;  /* 0x0000004c04537210 */ /* 0x080fe4000791e009 */
[----:B------:R-:W-:Y:S01]  /*2460*/  IADD3 R88, P3, P4, R3, R76, R10 ;  /* 0x0000004c03587210 */ /* 0x000fe20007c7e00a */
[----:B------:R0:W5:Y:S01]  /*2470*/  LDG.E.CONSTANT R80, desc[UR10][R24.64+0x4] ;  /* 0x0000040a18507981 */ /* 0x000162000c1e9900 */
[----:B------:R-:W-:Y:S02]  /*2480*/  LEA R92, P2, R83, UR12, 0x1 ;  /* 0x0000000c535c7c11 */ /* 0x000fe4000f8408ff */
[----:B------:R-:W-:-:S04]  /*2490*/  IADD3.X R76, R43, R75, R22, P0, P1 ;  /* 0x0000004b2b4c7210 */ /* 0x000fc800007e2416 */
[----:B------:R-:W-:Y:S02]  /*24a0*/  LEA.HI.X R93, R83, UR13, R76, 0x1, P2 ;  /* 0x0000000d535d7c11 */ /* 0x000fe400090f0c4c */
[----:B------:R-:W-:Y:S02]  /*24b0*/  IADD3.X R75, R46, R75, R23, P3, P4 ;  /* 0x0000004b2e4b7210 */ /* 0x000fe40001fe8417 */
[C---:B0-----:R-:W-:Y:S01]  /*24c0*/  LEA R24, P0, R88.reuse, UR12, 0x1 ;  /* 0x0000000c58187c11 */ /* 0x041fe2000f8008ff */
[----:B------:R-:W5:Y:S03]  /*24d0*/  LDG.E.CONSTANT R76, desc[UR10][R92.64] ;  /* 0x0000000a5c4c7981 */ /* 0x000f66000c1e9900 */
[----:B------:R-:W-:Y:S01]  /*24e0*/  LEA.HI.X R25, R88, UR13, R75, 0x1, P0 ;  /* 0x0000000d58197c11 */ /* 0x000fe200080f0c4b */
[----:B------:R-:W5:Y:S04]  /*24f0*/  LDG.E.CONSTANT R83, desc[UR10][R92.64+0x4] ;  /* 0x0000040a5c537981 */ /* 0x000f68000c1e9900 */
[----:B------:R-:W5:Y:S04]  /*2500*/  LDG.E.CONSTANT R75, desc[UR10][R24.64] ;  /* 0x0000000a184b7981 */ /* 0x000f68000c1e9900 */
[----:B------:R0:W5:Y:S01]  /*2510*/  LDG.E.CONSTANT R88, desc[UR10][R24.64+0x4] ;  /* 0x0000040a18587981 */ /* 0x000162000c1e9900 */
[----:B------:R-:W-:-:S02]  /*2520*/  PRMT R28, R28, 0x7632, R28 ;  /* 0x000076321c1c7816 */ /* 0x000fc4000000001c */
[----:B------:R-:W-:-:S03]  /*2530*/  PRMT R81, R81, 0x7632, R81 ;  /* 0x0000763251517816 */ /* 0x000fc60000000051 */
[----:B------:R-:W-:Y:S02]  /*2540*/  IMAD.U32 R91, R28, 0x10000, RZ ;  /* 0x000100001c5b7824 */ /* 0x000fe400078e00ff */
[----:B------:R-:W-:-:S04]  /*2550*/  IMAD.U32 R28, R81, 0x10000, RZ ;  /* 0x00010000511c7824 */ /* 0x000fc800078e00ff */
[----:B------:R-:W-:Y:S01]  /*2560*/  FFMA.FTZ R28, R91, R28, R26 ;  /* 0x0000001c5b1c7223 */ /* 0x000fe2000001001a */
[C---:B------:R-:W-:Y:S02]  /*2570*/  SHF.L.U32 R26, R29.reuse, 0x10, RZ ;  /* 0x000000101d1a7819 */ /* 0x040fe400000006ff */
[----:B------:R-:W-:Y:S01]  /*2580*/  PRMT R29, R29, 0x7632, R29 ;  /* 0x000076321d1d7816 */ /* 0x000fe2000000001d */
[----:B0-----:R-:W-:-:S04]  /*2590*/  IMAD.U32 R24, R30, 0x10000, RZ ;  /* 0x000100001e187824 */ /* 0x001fc800078e00ff */
[----:B------:R-:W-:Y:S01]  /*25a0*/  IMAD.U32 R29, R29, 0x10000, RZ ;  /* 0x000100001d1d7824 */ /* 0x000fe200078e00ff */
[----:B------:R-:W-:Y:S01]  /*25b0*/  PRMT R30, R30, 0x7632, R30 ;  /* 0x000076321e1e7816 */ /* 0x000fe2000000001e */
[----:B------:R-:W-:Y:S01]  /*25c0*/  UMOV UR5, 0xffffffff ;  /* 0xffffffff00057882 */ /* 0x000fe20000000000 */
[C---:B--2---:R-:W-:Y:S01]  /*25d0*/  IMAD.U32 R81, R87.reuse, 0x10000, RZ ;  /* 0x0001000057517824 */ /* 0x044fe200078e00ff */
[----:B------:R-:W-:-:S05]  /*25e0*/  PRMT R87, R87, 0x7632, R87 ;  /* 0x0000763257577816 */ /* 0x000fca0000000057 */
[----:B------:R-:W-:-:S04]  /*25f0*/  IMAD.U32 R87, R87, 0x10000, RZ ;  /* 0x0001000057577824 */ /* 0x000fc800078e00ff */
[----:B------:R-:W-:Y:S01]  /*2600*/  FFMA.FTZ R90, R29, R87, R90 ;  /* 0x000000571d5a7223 */ /* 0x000fe2000001005a */
[----:B------:R-:W-:Y:S01]  /*2610*/  FFMA.FTZ R89, R26, R81, R89 ;  /* 0x000000511a597223 */ /* 0x000fe20000010059 */
[----:B---3--:R-:W-:-:S04]  /*2620*/  IMAD.U32 R29, R82, 0x10000, RZ ;  /* 0x00010000521d7824 */ /* 0x008fc800078e00ff */
[----:B------:R-:W-:Y:S02]  /*2630*/  FFMA.FTZ R29, R24, R29, R27 ;  /* 0x0000001d181d7223 */ /* 0x000fe4000001001b */
[----:B------:R-:W0:Y:S01]  /*2640*/  LDS.128 R24, [R0+0x50] ;  /* 0x0000500000187984 */ /* 0x000e220000000c00 */
[----:B------:R-:W-:Y:S01]  /*2650*/  PRMT R82, R82, 0x7632, R82 ;  /* 0x0000763252527816 */ /* 0x000fe20000000052 */
[----:B------:R-:W-:-:S03]  /*2660*/  IMAD.U32 R81, R30, 0x10000, RZ ;  /* 0x000100001e517824 */ /* 0x000fc600078e00ff */
[----:B------:R-:W-:Y:S01]  /*2670*/  SHF.L.U32 R82, R82, 0x10, RZ ;  /* 0x0000001052527819 */ /* 0x000fe200000006ff */
[----:B------:R-:W-:-:S04]  /*2680*/  IMAD.U32 R30, R31, 0x10000, RZ ;  /* 0x000100001f1e7824 */ /* 0x000fc800078e00ff */
[----:B------:R-:W-:Y:S01]  /*2690*/  FFMA.FTZ R28, R81, R82, R28 ;  /* 0x00000052511c7223 */ /* 0x000fe2000001001c */
[----:B----4-:R-:W-:-:S04]  /*26a0*/  IMAD.U32 R81, R84, 0x10000, RZ ;  /* 0x0001000054517824 */ /* 0x010fc800078e00ff */
[----:B------:R-:W-:Y:S01]  /*26b0*/  FFMA.FTZ R81, R30, R81, R89 ;  /* 0x000000511e517223 */ /* 0x000fe20000010059 */
[----:B------:R-:W-:Y:S02]  /*26c0*/  PRMT R31, R31, 0x7632, R31 ;  /* 0x000076321f1f7816 */ /* 0x000fe4000000001f */
[----:B------:R-:W-:-:S03]  /*26d0*/  PRMT R84, R84, 0x7632, R84 ;  /* 0x0000763254547816 */ /* 0x000fc60000000054 */
[----:B------:R-:W-:Y:S02]  /*26e0*/  IMAD.U32 R31, R31, 0x10000, RZ ;  /* 0x000100001f1f7824 */ /* 0x000fe400078e00ff */
[----:B------:R-:W-:Y:S02]  /*26f0*/  IMAD.U32 R84, R84, 0x10000, RZ ;  /* 0x0001000054547824 */ /* 0x000fe400078e00ff */
[----:B-----5:R-:W-:Y:S02]  /*2700*/  IMAD.U32 R30, R86, 0x10000, RZ ;  /* 0x00010000561e7824 */ /* 0x020fe400078e00ff */
[C---:B0-----:R-:W-:Y:S01]  /*2710*/  IMAD.U32 R82, R24.reuse, 0x10000, RZ ;  /* 0x0001000018527824 */ /* 0x041fe200078e00ff */
[----:B------:R-:W-:-:S03]  /*2720*/  PRMT R24, R24, 0x7632, R24 ;  /* 0x0000763218187816 */ /* 0x000fc60000000018 */
[----:B------:R-:W-:Y:S01]  /*2730*/  FFMA.FTZ R82, R82, R30, R29 ;  /* 0x0000001e52527223 */ /* 0x000fe2000001001d */
[----:B------:R-:W-:Y:S01]  /*2740*/  SHF.L.U32 R30, R25, 0x10, RZ ;  /* 0x00000010191e7819 */ /* 0x000fe200000006ff */
[----:B------:R-:W-:Y:S01]  /*2750*/  IMAD.U32 R29, R85, 0x10000, RZ ;  /* 0x00010000551d7824 */ /* 0x000fe200078e00ff */
[----:B------:R-:W-:-:S03]  /*2760*/  PRMT R86, R86, 0x7632, R86 ;  /* 0x0000763256567816 */ /* 0x000fc60000000056 */
[----:B------:R-:W-:Y:S01]  /*2770*/  FFMA.FTZ R81, R30, R29, R81 ;  /* 0x0000001d1e517223 */ /* 0x000fe20000010051 */
[----:B------:R-:W-:Y:S02]  /*2780*/  IMAD.U32 R29, R24, 0x10000, RZ ;  /* 0x00010000181d7824 */ /* 0x000fe400078e00ff */
[----:B------:R-:W-:Y:S02]  /*2790*/  IMAD.U32 R24, R86, 0x10000, RZ ;  /* 0x0001000056187824 */ /* 0x000fe400078e00ff */
[----:B------:R-:W-:Y:S02]  /*27a0*/  FFMA.FTZ R90, R31, R84, R90 ;  /* 0x000000541f5a7223 */ /* 0x000fe4000001005a */
[----:B------:R-:W-:Y:S02]  /*27b0*/  FFMA.FTZ R24, R29, R24, R28 ;  /* 0x000000181d187223 */ /* 0x000fe4000001001c */
[----:B------:R-:W0:Y:S01]  /*27c0*/  LDS.128 R28, [R0+0x60] ;  /* 0x00006000001c7984 */ /* 0x000e220000000c00 */
[----:B------:R-:W-:-:S02]  /*27d0*/  PRMT R25, R25, 0x7632, R25 ;  /* 0x0000763219197816 */ /* 0x000fc40000000019 */
[----:B------:R-:W-:-:S03]  /*27e0*/  PRMT R85, R85, 0x7632, R85 ;  /* 0x0000763255557816 */ /* 0x000fc60000000055 */
[----:B------:R-:W-:Y:S02]  /*27f0*/  IMAD.U32 R25, R25, 0x10000, RZ ;  /* 0x0001000019197824 */ /* 0x000fe400078e00ff */
[----:B------:R-:W-:-:S04]  /*2800*/  IMAD.U32 R85, R85, 0x10000, RZ ;  /* 0x0001000055557824 */ /* 0x000fc800078e00ff */
[----:B------:R-:W-:Y:S01]  /*2810*/  FFMA.FTZ R90, R25, R85, R90 ;  /* 0x00000055195a7223 */ /* 0x000fe2000001005a */
[C---:B------:R-:W-:Y:S01]  /*2820*/  IMAD.U32 R25, R26.reuse, 0x10000, RZ ;  /* 0x000100001a197824 */ /* 0x040fe200078e00ff */
[----:B------:R-:W-:Y:S02]  /*2830*/  PRMT R26, R26, 0x7632, R26 ;  /* 0x000076321a1a7816 */ /* 0x000fe4000000001a */
[C---:B------:R-:W-:Y:S02]  /*2840*/  SHF.L.U32 R84, R77.reuse, 0x10, RZ ;  /* 0x000000104d547819 */ /* 0x040fe400000006ff */
[----:B------:R-:W-:-:S03]  /*2850*/  PRMT R77, R77, 0x7632, R77 ;  /* 0x000076324d4d7816 */ /* 0x000fc6000000004d */
[----:B------:R-:W-:Y:S01]  /*2860*/  FFMA.FTZ R82, R25, R84, R82 ;  /* 0x0000005419527223 */ /* 0x000fe20000010052 */
[----:B------:R-:W-:Y:S02]  /*2870*/  IMAD.U32 R25, R26, 0x10000, RZ ;  /* 0x000100001a197824 */ /* 0x000fe400078e00ff */
[----:B------:R-:W-:Y:S01]  /*2880*/  IMAD.U32 R77, R77, 0x10000, RZ ;  /* 0x000100004d4d7824 */ /* 0x000fe200078e00ff */
[----:B------:R-:W-:-:S03]  /*2890*/  PRMT R26, R27, 0x7632, R26 ;  /* 0x000076321b1a7816 */ /* 0x000fc6000000001a */
[----:B------:R-:W-:Y:S01]  /*28a0*/  FFMA.FTZ R24, R25, R77, R24 ;  /* 0x0000004d19187223 */ /* 0x000fe20000010018 */
[----:B------:R-:W-:Y:S01]  /*28b0*/  PRMT R25, R80, 0x7632, R25 ;  /* 0x0000763250197816 */ /* 0x000fe20000000019 */
[----:B------:R-:W-:Y:S02]  /*28c0*/  IMAD.U32 R84, R27, 0x10000, RZ ;  /* 0x000100001b547824 */ /* 0x000fe400078e00ff */
[----:B------:R-:W-:Y:S02]  /*28d0*/  IMAD.U32 R27, R26, 0x10000, RZ ;  /* 0x000100001a1b7824 */ /* 0x000fe400078e00ff */
[----:B------:R-:W-:Y:S02]  /*28e0*/  IMAD.U32 R25, R25, 0x10000, RZ ;  /* 0x0001000019197824 */ /* 0x000fe400078e00ff */
[----:B------:R-:W-:Y:S02]  /*28f0*/  IMAD.U32 R80, R80, 0x10000, RZ ;  /* 0x0001000050507824 */ /* 0x000fe400078e00ff */
[----:B------:R-:W-:Y:S01]  /*2900*/  FFMA.FTZ R90, R27, R25, R90 ;  /* 0x000000191b5a7223 */ /* 0x000fe2000001005a */
[----:B0-----:R-:W-:Y:S01]  /*2910*/  SHF.L.U32 R25, R28, 0x10, RZ ;  /* 0x000000101c197819 */ /* 0x001fe200000006ff */
[----:B------:R-:W-:-:S02]  /*2920*/  IMAD.U32 R27, R29, 0x10000, RZ ;  /* 0x000100001d1b7824 */ /* 0x000fc400078e00ff */
[----:B------:R-:W-:Y:S01]  /*2930*/  FFMA.FTZ R80, R84, R80, R81 ;  /* 0x0000005054507223 */ /* 0x000fe20000010051 */
[----:B------:R-:W-:Y:S01]  /*2940*/  IMAD.U32 R26, R76, 0x10000, RZ ;  /* 0x000100004c1a7824 */ /* 0x000fe200078e00ff */
[----:B------:R-:W-:Y:S01]  /*2950*/  PRMT R29, R28, 0x7632, R29 ;  /* 0x000076321c1d7816 */ /* 0x000fe2000000001d */
[----:B------:R-:W-:Y:S01]  /*2960*/  IMAD.U32 R77, R83, 0x10000, RZ ;  /* 0x00010000534d7824 */ /* 0x000fe200078e00ff */
[----:B------:R-:W-:Y:S01]  /*2970*/  PRMT R76, R76, 0x7632, R76 ;  /* 0x000076324c4c7816 */ /* 0x000fe2000000004c */
[----:B------:R-:W-:Y:S01]  /*2980*/  FFMA.FTZ R82, R25, R26, R82 ;  /* 0x0000001a19527223 */ /* 0x000fe20000010052 */
[----:B------:R-:W-:Y:S01]  /*2990*/  PRMT R26, R31, 0x7632, R26 ;  /* 0x000076321f1a7816 */ /* 0x000fe2000000001a */
[--C-:B------:R-:W-:Y:S01]  /*29a0*/  FFMA.FTZ R25, R27, R77, R80.reuse ;  /* 0x0000004d1b197223 */ /* 0x100fe20000010050 */
[----:B------:R-:W-:Y:S01]  /*29b0*/  IMAD.U32 R28, R31, 0x10000, RZ ;  /* 0x000100001f1c7824 */ /* 0x000fe200078e00ff */
[C---:B------:R-:W-:Y:S01]  /*29c0*/  PRMT R77, R29.reuse, 0x7632, R77 ;  /* 0x000076321d4d7816 */ /* 0x040fe2000000004d */
[----:B------:R-:W-:Y:S01]  /*29d0*/  IMAD.U32 R31, R29, 0x10000, RZ ;  /* 0x000100001d1f7824 */ /* 0x000fe200078e00ff */
[----:B------:R-:W-:-:S02]  /*29e0*/  PRMT R80, R30, 0x7632, R80 ;  /* 0x000076321e507816 */ /* 0x000fc40000000050 */
[----:B------:R-:W-:Y:S02]  /*29f0*/  PRMT R29, R75, 0x7632, R29 ;  /* 0x000076324b1d7816 */ /* 0x000fe4000000001d */
[----:B------:R-:W-:Y:S01]  /*2a00*/  SHF.L.U32 R76, R76, 0x10, RZ ;  /* 0x000000104c4c7819 */ /* 0x000fe200000006ff */
[----:B------:R-:W-:Y:S01]  /*2a10*/  IMAD.U32 R81, R80, 0x10000, RZ ;  /* 0x0001000050517824 */ /* 0x000fe200078e00ff */
[----:B------:R-:W-:Y:S01]  /*2a20*/  PRMT R83, R83, 0x7632, R83 ;  /* 0x0000763253537816 */ /* 0x000fe20000000053 */
[----:B------:R-:W-:Y:S02]  /*2a30*/  IMAD.U32 R29, R29, 0x10000, RZ ;  /* 0x000100001d1d7824 */ /* 0x000fe400078e00ff */
[----:B------:R-:W-:Y:S01]  /*2a40*/  FFMA.FTZ R24, R31, R76, R24 ;  /* 0x0000004c1f187223 */ /* 0x000fe20000010018 */
[----:B------:R-:W-:Y:S02]  /*2a50*/  IMAD.U32 R27, R30, 0x10000, RZ ;  /* 0x000100001e1b7824 */ /* 0x000fe400078e00ff */
[----:B------:R-:W-:-:S02]  /*2a60*/  IMAD.U32 R75, R75, 0x10000, RZ ;  /* 0x000100004b4b7824 */ /* 0x000fc400078e00ff */
[--C-:B------:R-:W-:Y:S01]  /*2a70*/  FFMA.FTZ R30, R81, R29, R24.reuse ;  /* 0x0000001d511e7223 */ /* 0x100fe20000010018 */
[C---:B------:R-:W-:Y:S01]  /*2a80*/  PRMT R24, R88.reuse, 0x7632, R24 ;  /* 0x0000763258187816 */ /* 0x040fe20000000018 */
[----:B------:R-:W-:Y:S02]  /*2a90*/  IMAD.U32 R77, R77, 0x10000, RZ ;  /* 0x000100004d4d7824 */ /* 0x000fe400078e00ff */
[----:B------:R-:W-:Y:S01]  /*2aa0*/  FFMA.FTZ R27, R27, R75, R82 ;  /* 0x0000004b1b1b7223 */ /* 0x000fe20000010052 */
[----:B------:R-:W-:Y:S02]  /*2ab0*/  IMAD.U32 R83, R83, 0x10000, RZ ;  /* 0x0001000053537824 */ /* 0x000fe400078e00ff */
        /* <DEDUP_REMOVED lines=11> */
.L_x_19688:
[----:B------:R-:W-:Y:S01]  /*2b70*/  ISETP.NE.AND P0, PT, R69, RZ, PT ;  /* 0x000000ff4500720c */ /* 0x000fe20003f05270 */
[----:B------:R-:W-:Y:S02]  /*2b80*/  VIADD R72, R72, 0x4 ;  /* 0x0000000448487836 */ /* 0x000fe40000000000 */
[----:B01----:R-:W-:Y:S01]  /*2b90*/  FADD.FTZ R24, R24, R25 ;  /* 0x0000001918187221 */ /* 0x003fe20000010000 */
[----:B------:R-:W-:Y:S02]  /*2ba0*/  BSSY B1, `(.L_x_19634) ;  /* 0x0000008000017945 */ /* 0x000fe40003800000 */
[----:B------:R-:W-:Y:S01]  /*2bb0*/  ISETP.GE.AND P1, PT, R72, UR4, PT ;  /* 0x0000000448007c0c */ /* 0x000fe2000bf26270 */
[----:B------:R-:W-:-:S06]  /*2bc0*/  FFMA.FTZ R24, R24, UR15, RZ ;  /* 0x0000000f18187c23 */ /* 0x000fcc00080100ff */
[----:B------:R-:W-:Y:S06]  /*2bd0*/  @P0 BRA `(.L_x_19635) ;  /* 0x0000000000100947 */ /* 0x000fec0003800000 */
[----:B------:R-:W-:-:S04]  /*2be0*/  ISETP.GE.AND P0, PT, R73, UR14, PT ;  /* 0x0000000e49007c0c */ /* 0x000fc8000bf06270 */
[----:B------:R-:W-:-:S05]  /*2bf0*/  FSEL R25, R24, RZ, !P0 ;  /* 0x000000ff18197208 */ /* 0x000fca0004000000 */
[----:B------:R0:W-:Y:S04]  /*2c00*/  STS [R74], R25 ;  /* 0x000000194a007388 */ /* 0x0001e80000000800 */
[----:B------:R-:W-:-:S07]  /*2c10*/  @!P0 FMNMX.FTZ R67, R67, R24, !PT ;  /* 0x0000001843438209 */ /* 0x000fce0007810000 */
.L_x_19635:
[----:B------:R-:W-:Y:S05]  /*2c20*/  BSYNC B1 ;  /* 0x0000000000017941 */ /* 0x000fea0003800000 */
.L_x_19634:
[----:B------:R-:W-:Y:S01]  /*2c30*/  IADD3 R70, P0, R70, 0x10, RZ ;  /* 0x0000001046467810 */ /* 0x000fe20007f1e0ff */
[----:B0-----:R-:W-:Y:S02]  /*2c40*/  VIADD R74, R74, 0x100 ;  /* 0x000001004a4a7836 */ /* 0x001fe40000000000 */
[----:B------:R-:W-:Y:S02]  /*2c50*/  VIADD R73, R73, 0x40 ;  /* 0x0000004049497836 */ /* 0x000fe40000000000 */
[----:B------:R-:W-:Y:S01]  /*2c60*/  IMAD.X R71, RZ, RZ, R71, P0 ;  /* 0x000000ffff477224 */ /* 0x000fe200000e0647 */
[----:B------:R-:W-:Y:S07]  /*2c70*/  @!P1 BRA `(.L_x_19636) ;  /* 0xffffffe800a09947 */ /* 0x000fee000383ffff */
[----:B------:R-:W-:Y:S05]  /*2c80*/  BRA `(.L_x_19631) ;  /* 0x0000001400b87947 */ /* 0x000fea0003800000 */
.L_x_19632:
[----:B------:R-:W-:Y:S01]  /*2c90*/  SHF.R.S32.HI R24, RZ, 0x1f, R7 ;  /* 0x0000001fff187819 */ /* 0x000fe20000011407 */
[----:B------:R-:W-:Y:S01]  /*2ca0*/  ULDC.64 UR8, c[0x0][0x248] ;  /* 0x0000920000087ab9 */ /* 0x000fe20000000a00 */
[----:B------:R-:W-:Y:S01]  /*2cb0*/  IADD3 R25, P0, R25, R68, RZ ;  /* 0x0000004419197210 */ /* 0x000fe20007f1e0ff */
[----:B------:R-:W-:Y:S01]  /*2cc0*/  VIADD R29, R29, 0x100 ;  /* 0x000001001d1d7836 */ /* 0x000fe20000000000 */
[----:B------:R-:W-:Y:S01]  /*2cd0*/  LEA.HI R24, R24, R7, RZ, 0x5 ;  /* 0x0000000718187211 */ /* 0x000fe200078f28ff */
[----:B------:R-:W-:Y:S01]  /*2ce0*/  IMAD.MOV.U32 R67, RZ, RZ, -0x800001 ;  /* 0xff7fffffff437424 */ /* 0x000fe200078e00ff */
[----:B------:R-:W-:Y:S01]  /*2cf0*/  LEA.HI.X.SX32 R28, R68, R31, 0x1, P0 ;  /* 0x0000001f441c7211 */ /* 0x000fe200000f0eff */
[----:B------:R-:W-:Y:S01]  /*2d00*/  IMAD.MOV.U32 R72, RZ, RZ, R68 ;  /* 0x000000ffff487224 */ /* 0x000fe200078e0044 */
[----:B------:R-:W-:Y:S02]  /*2d10*/  SHF.R.S32.HI R24, RZ, 0x5, R24 ;  /* 0x00000005ff187819 */ /* 0x000fe40000011418 */
[----:B------:R-:W-:-:S02]  /*2d20*/  LEA R70, P0, R25, UR8, 0x2 ;  /* 0x0000000819467c11 */ /* 0x000fc4000f8010ff */
[----:B------:R-:W-:Y:S02]  /*2d30*/  LEA R24, R24, R27, 0x4 ;  /* 0x0000001b18187211 */ /* 0x000fe400078e20ff */
[----:B------:R-:W-:Y:S01]  /*2d40*/  LEA.HI.X R71, R25, UR9, R28, 0x2, P0 ;  /* 0x0000000919477c11 */ /* 0x000fe200080f141c */
[----:B------:R-:W-:Y:S01]  /*2d50*/  IMAD.U32 R25, RZ, RZ, UR14 ;  /* 0x0000000eff197e24 */ /* 0x000fe2000f8e00ff */
[----:B------:R-:W-:Y:S01]  /*2d60*/  LEA R29, R26, R29, 0x18 ;  /* 0x0000001d1a1d7211 */ /* 0x000fe200078ec0ff */
[----:B------:R-:W-:-:S04]  /*2d70*/  IMAD R74, R73, 0x200, R24 ;  /* 0x00000200494a7824 */ /* 0x000fc800078e0218 */
[----:B------:R-:W-:Y:S01]  /*2d80*/  IMAD.U32 R75, R24, 0x4, R29 ;  /* 0x00000004184b7824 */ /* 0x000fe200078e001d */
[----:B------:R-:W-:-:S07]  /*2d90*/  IADD3 R73, -R25, 0x1, R74 ;  /* 0x0000000119497810 */ /* 0x000fce0007ffe14a */
.L_x_19640:
[----:B------:R-:W2:Y:S01]  /*2da0*/  LDG.E.CONSTANT R25, desc[UR10][R70.64] ;  /* 0x0000000a46197981 */ /* 0x000ea2000c1e9900 */
[----:B------:R-:W-:Y:S01]  /*2db0*/  MOV R81, R79 ;  /* 0x0000004f00517202 */ /* 0x000fe20000000f00 */
[----:B------:R-:W-:Y:S01]  /*2dc0*/  IMAD.MOV.U32 R80, RZ, RZ, R78 ;  /* 0x000000ffff507224 */ /* 0x000fe200078e004e */
[----:B--2---:R-:W-:-:S03]  /*2dd0*/  SHF.R.S32.HI R24, RZ, 0x1f, R25 ;  /* 0x0000001fff187819 */ /* 0x004fc60000011419 */
        /* <DEDUP_REMOVED lines=9> */
[----:B------:R-:W-:Y:S01]  /*2e70*/  LEA R82, P1, R28, UR18, 0x1 ;  /* 0x000000121c527c11 */ /* 0x000fe2000f8208ff */
[----:B------:R-:W-:Y:S02]  /*2e80*/  IMAD.X R25, R32, 0x1, R77, P0 ;  /* 0x0000000120197824 */ /* 0x000fe400000e064d */
[----:B------:R-:W2:Y:S03]  /*2e90*/  LDG.E.CONSTANT R89, desc[UR10][R26.64] ;  /* 0x0000000a1a597981 */ /* 0x000ea6000c1e9900 */
[----:B------:R-:W-:Y:S01]  /*2ea0*/  LEA.HI.X R83, R28, UR19, R25, 0x1, P1 ;  /* 0x000000131c537c11 */ /* 0x000fe200088f0c19 */
[----:B------:R0:W3:Y:S04]  /*2eb0*/  LDG.E.CONSTANT R85, desc[UR10][R26.64+0x4] ;  /* 0x0000040a1a557981 */ /* 0x0000e8000c1e9900 */
[----:B------:R-:W4:Y:S04]  /*2ec0*/  LDG.E.CONSTANT R84, desc[UR10][R82.64] ;  /* 0x0000000a52547981 */ /* 0x000f28000c1e9900 */
[----:B------:R1:W5:Y:S01]  /*2ed0*/  LDG.E.CONSTANT R87, desc[UR10][R82.64+0x4] ;  /* 0x0000040a52577981 */ /* 0x000362000c1e9900 */
[----:B------:R-:W-:-:S04]  /*2ee0*/  IADD3 R25, P0, P1, R64, R80, R61 ;  /* 0x0000005040197210 */ /* 0x000fc8000791e03d */
[----:B------:R-:W-:Y:S02]  /*2ef0*/  LEA R24, P2, R25, UR18, 0x1 ;  /* 0x0000001219187c11 */ /* 0x000fe4000f8408ff */
[----:B------:R-:W-:-:S04]  /*2f00*/  IADD3.X R28, R33, R77, R12, P0, P1 ;  /* 0x0000004d211c7210 */ /* 0x000fc800007e240c */
[----:B------:R-:W-:Y:S02]  /*2f10*/  LEA.HI.X R25, R25, UR19, R28, 0x1, P2 ;  /* 0x0000001319197c11 */ /* 0x000fe400090f0c1c */
[----:B------:R-:W1:Y:S04]  /*2f20*/  LDS.128 R28, [R0] ;  /* 0x00000000001c7984 */ /* 0x000e680000000c00 */
[----:B------:R-:W5:Y:S01]  /*2f30*/  LDG.E.CONSTANT R81, desc[UR10][R24.64] ;  /* 0x0000000a18517981 */ /* 0x000f62000c1e9900 */
[----:B0-----:R-:W-:-:S04]  /*2f40*/  IADD3 R26, P0, P1, R62, R80, R59 ;  /* 0x000000503e1a7210 */ /* 0x001fc8000791e03b */
[----:B-1----:R-:W-:Y:S01]  /*2f50*/  LEA R82, P2, R26, UR18, 0x1 ;  /* 0x000000121a527c11 */ /* 0x002fe2000f8408ff */
[C---:B------:R-:W-:Y:S01]  /*2f60*/  IMAD.U32 R86, R30.reuse, 0x10000, RZ ;  /* 0x000100001e567824 */ /* 0x040fe200078e00ff */
[----:B------:R-:W-:Y:S01]  /*2f70*/  PRMT R30, R30, 0x7632, R30 ;  /* 0x000076321e1e7816 */ /* 0x000fe2000000001e */
[C---:B------:R-:W-:Y:S01]  /*2f80*/  IMAD.U32 R88, R28.reuse, 0x10000, RZ ;  /* 0x000100001c587824 */ /* 0x040fe200078e00ff */
[----:B------:R-:W-:Y:S02]  /*2f90*/  PRMT R28, R28, 0x7632, R28 ;  /* 0x000076321c1c7816 */ /* 0x000fe4000000001c */
[----:B------:R-:W-:-:S03]  /*2fa0*/  SHF.L.U32 R30, R30, 0x10, RZ ;  /* 0x000000101e1e7819 */ /* 0x000fc600000006ff */
[----:B------:R-:W-:Y:S01]  /*2fb0*/  IMAD.U32 R28, R28, 0x10000, RZ ;  /* 0x000100001c1c7824 */ /* 0x000fe200078e00ff */
[C---:B------:R-:W-:Y:S02]  /*2fc0*/  SHF.L.U32 R90, R29.reuse, 0x10, RZ ;  /* 0x000000101d5a7819 */ /* 0x040fe400000006ff */
[----:B------:R-:W-:-:S05]  /*2fd0*/  PRMT R29, R29, 0x7632, R29 ;  /* 0x000076321d1d7816 */ /* 0x000fca000000001d */
[----:B------:R-:W-:Y:S02]  /*2fe0*/  IMAD.U32 R29, R29, 0x10000, RZ ;  /* 0x000100001d1d7824 */ /* 0x000fe400078e00ff */
[C---:B--2---:R-:W-:Y:S01]  /*2ff0*/  IMAD.U32 R91, R89.reuse, 0x10000, RZ ;  /* 0x00010000595b7824 */ /* 0x044fe200078e00ff */
[----:B------:R-:W-:-:S03]  /*3000*/  PRMT R89, R89, 0x7632, R89 ;  /* 0x0000763259597816 */ /* 0x000fc60000000059 */
[----:B------:R-:W-:Y:S02]  /*3010*/  FMUL.FTZ R91, R86, R91 ;  /* 0x0000005b565b7220 */ /* 0x000fe40000410000 */
[----:B------:R-:W-:Y:S01]  /*3020*/  IMAD.U32 R89, R89, 0x10000, RZ ;  /* 0x0001000059597824 */ /* 0x000fe200078e00ff */
[----:B------:R0:W2:Y:S01]  /*3030*/  LDG.E.CONSTANT R86, desc[UR10][R24.64+0x4] ;  /* 0x0000040a18567981 */ /* 0x0000a2000c1e9900 */
[C---:B----4-:R-:W-:Y:S01]  /*3040*/  IMAD.U32 R27, R84.reuse, 0x10000, RZ ;  /* 0x00010000541b7824 */ /* 0x050fe200078e00ff */
[----:B------:R-:W-:-:S03]  /*3050*/  PRMT R84, R84, 0x7632, R84 ;  /* 0x0000763254547816 */ /* 0x000fc60000000054 */
[----:B------:R-:W-:Y:S01]  /*3060*/  FFMA.FTZ R88, R88, R27, R91 ;  /* 0x0000001b58587223 */ /* 0x000fe2000001005b */
[----:B------:R-:W-:Y:S01]  /*3070*/  FMUL.FTZ R27, R30, R89 ;  /* 0x000000591e1b7220 */ /* 0x000fe20000410000 */
[----:B------:R-:W-:-:S04]  /*3080*/  IMAD.U32 R89, R84, 0x10000, RZ ;  /* 0x0001000054597824 */ /* 0x000fc800078e00ff */
[----:B------:R-:W-:Y:S01]  /*3090*/  FFMA.FTZ R89, R28, R89, R27 ;  /* 0x000000591c597223 */ /* 0x000fe2000001001b */
[----:B------:R-:W-:Y:S01]  /*30a0*/  IADD3.X R27, R36, R77, R13, P0, P1 ;  /* 0x0000004d241b7210 */ /* 0x000fe200007e240d */
[----:B0-----:R-:W-:Y:S02]  /*30b0*/  IMAD.U32 R24, R31, 0x10000, RZ ;  /* 0x000100001f187824 */ /* 0x001fe400078e00ff */
[----:B---3--:R-:W-:Y:S01]  /*30c0*/  IMAD.U32 R25, R85, 0x10000, RZ ;  /* 0x0001000055197824 */ /* 0x008fe200078e00ff */
[----:B------:R-:W-:-:S03]  /*30d0*/  LEA.HI.X R83, R26, UR19, R27, 0x1, P2 ;  /* 0x000000131a537c11 */ /* 0x000fc600090f0c1b */
[----:B------:R-:W-:Y:S01]  /*30e0*/  FMUL.FTZ R27, R24, R25 ;  /* 0x00000019181b7220 */ /* 0x000fe20000410000 */
[----:B-----5:R-:W-:Y:S01]  /*30f0*/  IMAD.U32 R25, R87, 0x10000, RZ ;  /* 0x0001000057197824 */ /* 0x020fe200078e00ff */
[----:B------:R-:W3:Y:S03]  /*3100*/  LDG.E.CONSTANT R30, desc[UR10][R82.64] ;  /* 0x0000000a521e7981 */ /* 0x000ee6000c1e9900 */
[----:B------:R-:W-:Y:S01]  /*3110*/  FFMA.FTZ R90, R90, R25, R27 ;  /* 0x000000195a5a7223 */ /* 0x000fe2000001001b */
[----:B------:R0:W4:Y:S04]  /*3120*/  LDG.E.CONSTANT R84, desc[UR10][R82.64+0x4] ;  /* 0x0000040a52547981 */ /* 0x000128000c1e9900 */
[----:B------:R-:W1:Y:S01]  /*3130*/  LDS.128 R24, [R0+0x10] ;  /* 0x0000100000187984 */ /* 0x000e620000000c00 */
[----:B------:R-:W-:-:S02]  /*3140*/  PRMT R31, R31, 0x7632, R31 ;  /* 0x000076321f1f7816 */ /* 0x000fc4000000001f */
[----:B------:R-:W-:Y:S02]  /*3150*/  PRMT R85, R85, 0x7632, R85 ;  /* 0x0000763255557816 */ /* 0x000fe40000000055 */
[----:B------:R-:W-:Y:S01]  /*3160*/  PRMT R87, R87, 0x7632, R87 ;  /* 0x0000763257577816 */ /* 0x000fe20000000057 */
[----:B------:R-:W-:Y:S02]  /*3170*/  IMAD.U32 R31, R31, 0x10000, RZ ;  /* 0x000100001f1f7824 */ /* 0x000fe400078e00ff */
[----:B------:R-:W-:-:S04]  /*3180*/  IMAD.U32 R28, R85, 0x10000, RZ ;  /* 0x00010000551c7824 */ /* 0x000fc800078e00ff */
[----:B------:R-:W-:Y:S01]  /*3190*/  FMUL.FTZ R92, R31, R28 ;  /* 0x0000001c1f5c7220 */ /* 0x000fe20000410000 */
        /* <DEDUP_REMOVED lines=18> */
[C---:B--2---:R-:W-:Y:S01]  /*32c0*/  IMAD.U32 R24, R86.reuse, 0x10000, RZ ;  /* 0x0001000056187824 */ /* 0x044fe200078e00ff */
[----:B------:R-:W-:-:S03]  /*32d0*/  PRMT R86, R86, 0x7632, R86 ;  /* 0x0000763256567816 */ /* 0x000fc60000000056 */
[----:B------:R-:W-:Y:S01]  /*32e0*/  FFMA.FTZ R89, R89, R24, R90 ;  /* 0x0000001859597223 */ /* 0x000fe2000001005a */
[----:B------:R-:W-:Y:S01]  /*32f0*/  SHF.L.U32 R24, R25, 0x10, RZ ;  /* 0x0000001019187819 */ /* 0x000fe200000006ff */
[----:B------:R-:W-:Y:S01]  /*3300*/  IMAD.U32 R86, R86, 0x10000, RZ ;  /* 0x0001000056567824 */ /* 0x000fe200078e00ff */
[----:B------:R-:W-:-:S03]  /*3310*/  IADD3 R25, P0, P1, R58, R80, R55 ;  /* 0x000000503a197210 */ /* 0x000fc6000791e037 */
[----:B------:R-:W-:Y:S01]  /*3320*/  FFMA.FTZ R86, R24, R86, R31 ;  /* 0x0000005618567223 */ /* 0x000fe2000001001f */
[----:B------:R-:W-:Y:S01]  /*3330*/  IMAD.U32 R31, R26, 0x10000, RZ ;  /* 0x000100001a1f7824 */ /* 0x000fe200078e00ff */
[----:B------:R-:W-:Y:S02]  /*3340*/  LEA R24, P2, R25, UR18, 0x1 ;  /* 0x0000001219187c11 */ /* 0x000fe4000f8408ff */
[----:B------:R-:W-:Y:S02]  /*3350*/  IADD3.X R90, R38, R77, R15, P0, P1 ;  /* 0x0000004d265a7210 */ /* 0x000fe400007e240f */
[----:B------:R-:W-:Y:S01]  /*3360*/  PRMT R26, R26, 0x7632, R26 ;  /* 0x000076321a1a7816 */ /* 0x000fe2000000001a */
[C---:B---3--:R-:W-:Y:S01]  /*3370*/  IMAD.U32 R81, R30.reuse, 0x10000, RZ ;  /* 0x000100001e517824 */ /* 0x048fe200078e00ff */
[----:B------:R-:W-:-:S03]  /*3380*/  PRMT R30, R30, 0x7632, R30 ;  /* 0x000076321e1e7816 */ /* 0x000fc6000000001e */
[----:B------:R-:W-:Y:S01]  /*3390*/  IMAD.U32 R26, R26, 0x10000, RZ ;  /* 0x000100001a1a7824 */ /* 0x000fe200078e00ff */
[----:B------:R-:W-:Y:S01]  /*33a0*/  LEA.HI.X R25, R25, UR19, R90, 0x1, P2 ;  /* 0x0000001319197c11 */ /* 0x000fe200090f0c5a */
[----:B------:R-:W-:-:S04]  /*33b0*/  IMAD.U32 R30, R30, 0x10000, RZ ;  /* 0x000100001e1e7824 */ /* 0x000fc800078e00ff */
[----:B------:R-:W2:Y:S01]  /*33c0*/  LDG.E.CONSTANT R83, desc[UR10][R24.64] ;  /* 0x0000000a18537981 */ /* 0x000ea2000c1e9900 */
[----:B----4-:R-:W-:Y:S02]  /*33d0*/  IMAD.U32 R28, R84, 0x10000, RZ ;  /* 0x00010000541c7824 */ /* 0x010fe400078e00ff */
[----:B------:R-:W-:Y:S01]  /*33e0*/  FFMA.FTZ R87, R26, R30, R87 ;  /* 0x0000001e1a577223 */ /* 0x000fe20000010057 */
[----:B------:R-:W-:Y:S01]  /*33f0*/  SHF.L.U32 R26, R27, 0x10, RZ ;  /* 0x000000101b1a7819 */ /* 0x000fe200000006ff */
[----:B------:R-:W-:Y:S02]  /*3400*/  FFMA.FTZ R88, R31, R81, R88 ;  /* 0x000000511f587223 */ /* 0x000fe40000010058 */
[----:B------:R0:W3:Y:S02]  /*3410*/  LDG.E.CONSTANT R81, desc[UR10][R24.64+0x4] ;  /* 0x0000040a18517981 */ /* 0x0000e4000c1e9900 */
[----:B------:R-:W-:Y:S02]  /*3420*/  FFMA.FTZ R89, R26, R28, R89 ;  /* 0x0000001c1a597223 */ /* 0x000fe40000010059 */
[----:B------:R-:W1:Y:S01]  /*3430*/  LDS.128 R28, [R0+0x20] ;  /* 0x00002000001c7984 */ /* 0x000e620000000c00 */
[----:B------:R-:W-:-:S02]  /*3440*/  PRMT R27, R27, 0x7632, R27 ;  /* 0x000076321b1b7816 */ /* 0x000fc4000000001b */
        /* <DEDUP_REMOVED lines=13> */
[----:B------:R-:W-:Y:S02]  /*3520*/  PRMT R25, R82, 0x7632, R25 ;  /* 0x0000763252197816 */ /* 0x000fe40000000019 */
[----:B------:R-:W-:-:S03]  /*3530*/  SHF.L.U32 R24, R28, 0x10, RZ ;  /* 0x000000101c187819 */ /* 0x000fc600000006ff */
[----:B------:R-:W-:Y:S02]  /*3540*/  IMAD.U32 R25, R25, 0x10000, RZ ;  /* 0x0001000019197824 */ /* 0x000fe400078e00ff */
[----:B------:R-:W-:Y:S02]  /*3550*/  IMAD.U32 R28, R29, 0x10000, RZ ;  /* 0x000100001d1c7824 */ /* 0x000fe400078e00ff */
[----:B------:R-:W-:Y:S01]  /*3560*/  FFMA.FTZ R24, R24, R25, R87 ;  /* 0x0000001918187223 */ /* 0x000fe20000010057 */
[----:B------:R-:W-:Y:S01]  /*3570*/  IMAD.U32 R25, R85, 0x10000, RZ ;  /* 0x0001000055197824 */ /* 0x000fe200078e00ff */
[----:B------:R-:W-:Y:S01]  /*3580*/  PRMT R29, R29, 0x7632, R29 ;  /* 0x000076321d1d7816 */ /* 0x000fe2000000001d */
[----:B------:R0:W5:Y:S02]  /*3590*/  LDG.E.CONSTANT R87, desc[UR10][R26.64+0x4] ;  /* 0x0000040a1a577981 */ /* 0x000164000c1e9900 */
[----:B------:R-:W-:Y:S01]  /*35a0*/  FFMA.FTZ R89, R28, R25, R89 ;  /* 0x000000191c597223 */ /* 0x000fe20000010059 */
[----:B------:R-:W-:Y:S01]  /*35b0*/  PRMT R28, R85, 0x7632, R28 ;  /* 0x00007632551c7816 */ /* 0x000fe2000000001c */
[----:B------:R-:W-:-:S04]  /*35c0*/  IMAD.U32 R29, R29, 0x10000, RZ ;  /* 0x000100001d1d7824 */ /* 0x000fc800078e00ff */
[----:B------:R-:W-:-:S04]  /*35d0*/  IMAD.U32 R28, R28, 0x10000, RZ ;  /* 0x000100001c1c7824 */ /* 0x000fc800078e00ff */
[----:B------:R-:W-:Y:S01]  /*35e0*/  FFMA.FTZ R28, R29, R28, R84 ;  /* 0x0000001c1d1c7223 */ /* 0x000fe20000010054 */
[C---:B------:R-:W-:Y:S02]  /*35f0*/  SHF.L.U32 R29, R30.reuse, 0x10, RZ ;  /* 0x000000101e1d7819 */ /* 0x040fe400000006ff */
[----:B------:R-:W-:Y:S01]  /*3600*/  PRMT R30, R30, 0x7632, R30 ;  /* 0x000076321e1e7816 */ /* 0x000fe2000000001e */
[----:B--2---:R-:W-:-:S04]  /*3610*/  IMAD.U32 R25, R83, 0x10000, RZ ;  /* 0x0001000053197824 */ /* 0x004fc800078e00ff */
[--C-:B------:R-:W-:Y:S01]  /*3620*/  FFMA.FTZ R29, R29, R25, R88.reuse ;  /* 0x000000191d1d7223 */ /* 0x100fe20000010058 */
[----:B------:R-:W-:Y:S02]  /*3630*/  IADD3 R25, P0, P1, R54, R80, R51 ;  /* 0x0000005036197210 */ /* 0x000fe4000791e033 */
[----:B------:R-:W-:Y:S02]  /*3640*/  PRMT R88, R83, 0x7632, R88 ;  /* 0x0000763253587816 */ /* 0x000fe40000000058 */
[----:B------:R-:W-:Y:S02]  /*3650*/  LEA R82, P2, R25, UR18, 0x1 ;  /* 0x0000001219527c11 */ /* 0x000fe4000f8408ff */
[----:B------:R-:W-:Y:S01]  /*3660*/  IADD3.X R84, R40, R77, R17, P0, P1 ;  /* 0x0000004d28547210 */ /* 0x000fe200007e2411 */
[----:B------:R-:W-:-:S03]  /*3670*/  IMAD.U32 R88, R88, 0x10000, RZ ;  /* 0x0001000058587824 */ /* 0x000fc600078e00ff */
[----:B------:R-:W-:Y:S01]  /*3680*/  LEA.HI.X R83, R25, UR19, R84, 0x1, P2 ;  /* 0x0000001319537c11 */ /* 0x000fe200090f0c54 */
[----:B------:R-:W-:-:S04]  /*3690*/  IMAD.U32 R25, R30, 0x10000, RZ ;  /* 0x000100001e197824 */ /* 0x000fc800078e00ff */
[----:B------:R-:W-:Y:S01]  /*36a0*/  FFMA.FTZ R88, R25, R88, R24 ;  /* 0x0000005819587223 */ /* 0x000fe20000010018 */
[----:B------:R-:W-:Y:S01]  /*36b0*/  IMAD.U32 R24, R31, 0x10000, RZ ;  /* 0x000100001f187824 */ /* 0x000fe200078e00ff */
[----:B------:R-:W2:Y:S01]  /*36c0*/  LDG.E.CONSTANT R30, desc[UR10][R82.64] ;  /* 0x0000000a521e7981 */ /* 0x000ea2000c1e9900 */
[----:B---3--:R-:W-:-:S03]  /*36d0*/  IMAD.U32 R25, R81, 0x10000, RZ ;  /* 0x0001000051197824 */ /* 0x008fc600078e00ff */
[----:B------:R1:W3:Y:S01]  /*36e0*/  LDG.E.CONSTANT R84, desc[UR10][R82.64+0x4] ;  /* 0x0000040a52547981 */ /* 0x0002e2000c1e9900 */
[----:B------:R-:W-:-:S03]  /*36f0*/  FFMA.FTZ R89, R24, R25, R89 ;  /* 0x0000001918597223 */ /* 0x000fc60000010059 */
[----:B0-----:R-:W0:Y:S01]  /*3700*/  LDS.128 R24, [R0+0x30] ;  /* 0x0000300000187984 */ /* 0x001e220000000c00 */
[----:B------:R-:W-:Y:S02]  /*3710*/  PRMT R31, R31, 0x7632, R31 ;  /* 0x000076321f1f7816 */ /* 0x000fe4000000001f */
[----:B------:R-:W-:Y:S02]  /*3720*/  PRMT R90, R81, 0x7632, R90 ;  /* 0x00007632515a7816 */ /* 0x000fe4000000005a */
[----:B------:R-:W-:-:S03]  /*3730*/  SHF.L.U32 R31, R31, 0x10, RZ ;  /* 0x000000101f1f7819 */ /* 0x000fc600000006ff */
        /* <DEDUP_REMOVED lines=9> */
[----:B------:R-:W4:Y:S04]  /*37d0*/  LDG.E.CONSTANT R81, desc[UR10][R28.64] ;  /* 0x0000000a1c517981 */ /* 0x000f28000c1e9900 */
[----:B------:R3:W4:Y:S01]  /*37e0*/  LDG.E.CONSTANT R85, desc[UR10][R28.64+0x4] ;  /* 0x0000040a1c557981 */ /* 0x000722000c1e9900 */
[----:B------:R-:W-:Y:S02]  /*37f0*/  PRMT R24, R24, 0x7632, R24 ;  /* 0x0000763218187816 */ /* 0x000fe40000000018 */
[----:B------:R-:W-:-:S03]  /*3800*/  PRMT R86, R86, 0x7632, R86 ;  /* 0x0000763256567816 */ /* 0x000fc60000000056 */
[----:B------:R-:W-:Y:S02]  /*3810*/  IMAD.U32 R83, R24, 0x10000, RZ ;  /* 0x0001000018537824 */ /* 0x000fe400078e00ff */
[----:B------:R-:W-:Y:S01]  /*3820*/  IMAD.U32 R24, R86, 0x10000, RZ ;  /* 0x0001000056187824 */ /* 0x000fe200078e00ff */
[C---:B------:R-:W-:Y:S02]  /*3830*/  SHF.L.U32 R82, R25.reuse, 0x10, RZ ;  /* 0x0000001019527819 */ /* 0x040fe400000006ff */
[----:B------:R-:W-:Y:S01]  /*3840*/  PRMT R25, R25, 0x7632, R25 ;  /* 0x0000763219197816 */ /* 0x000fe20000000019 */
[--C-:B------:R-:W-:Y:S01]  /*3850*/  FFMA.FTZ R24, R83, R24, R88.reuse ;  /* 0x0000001853187223 */ /* 0x100fe20000010058 */
[C---:B-----5:R-:W-:Y:S01]  /*3860*/  PRMT R88, R87.reuse, 0x7632, R88 ;  /* 0x0000763257587816 */ /* 0x060fe20000000058 */
[----:B------:R-:W-:Y:S02]  /*3870*/  IMAD.U32 R83, R87, 0x10000, RZ ;  /* 0x0001000057537824 */ /* 0x000fe400078e00ff */
[----:B------:R-:W-:-:S02]  /*3880*/  IMAD.U32 R25, R25, 0x10000, RZ ;  /* 0x0001000019197824 */ /* 0x000fc400078e00ff */
[----:B------:R-:W-:Y:S02]  /*3890*/  IMAD.U32 R88, R88, 0x10000, RZ ;  /* 0x0001000058587824 */ /* 0x000fe400078e00ff */
[----:B------:R-:W-:Y:S01]  /*38a0*/  FFMA.FTZ R89, R82, R83, R89 ;  /* 0x0000005352597223 */ /* 0x000fe20000010059 */
[C---:B------:R-:W-:Y:S02]  /*38b0*/  IMAD.U32 R82, R26.reuse, 0x10000, RZ ;  /* 0x000100001a527824 */ /* 0x040fe400078e00ff */
[----:B------:R-:W-:Y:S01]  /*38c0*/  FFMA.FTZ R88, R25, R88, R90 ;  /* 0x0000005819587223 */ /* 0x000fe2000001005a */
[----:B------:R-:W-:Y:S02]  /*38d0*/  PRMT R26, R26, 0x7632, R26 ;  /* 0x000076321a1a7816 */ /* 0x000fe4000000001a */
[----:B------:R-:W-:Y:S01]  /*38e0*/  IADD3 R87, P3, P4, R3, R80, R10 ;  /* 0x0000005003577210 */ /* 0x000fe20007c7e00a */
[C---:B--2---:R-:W-:Y:S01]  /*38f0*/  IMAD.U32 R25, R30.reuse, 0x10000, RZ ;  /* 0x000100001e197824 */ /* 0x044fe200078e00ff */
[----:B------:R-:W-:-:S03]  /*3900*/  PRMT R90, R30, 0x7632, R90 ;  /* 0x000076321e5a7816 */ /* 0x000fc6000000005a */
[----:B------:R-:W-:Y:S01]  /*3910*/  FFMA.FTZ R82, R82, R25, R31 ;  /* 0x0000001952527223 */ /* 0x000fe2000001001f */
[----:B------:R-:W-:Y:S01]  /*3920*/  SHF.L.U32 R25, R26, 0x10, RZ ;  /* 0x000000101a197819 */ /* 0x000fe200000006ff */
[----:B------:R-:W-:Y:S01]  /*3930*/  IMAD.U32 R90, R90, 0x10000, RZ ;  /* 0x000100005a5a7824 */ /* 0x000fe200078e00ff */
[----:B------:R-:W-:-:S03]  /*3940*/  IADD3 R26, P0, P1, R50, R80, R47 ;  /* 0x00000050321a7210 */ /* 0x000fc6000791e02f */
[----:B------:R-:W-:Y:S01]  /*3950*/  FFMA.FTZ R90, R25, R90, R24 ;  /* 0x0000005a195a7223 */ /* 0x000fe20000010018 */
[----:B------:R-:W-:Y:S02]  /*3960*/  LEA R24, P2, R26, UR18, 0x1 ;  /* 0x000000121a187c11 */ /* 0x000fe4000f8408ff */
[----:B------:R-:W-:Y:S01]  /*3970*/  IADD3.X R25, R42, R77, R19, P0, P1 ;  /* 0x0000004d2a197210 */ /* 0x000fe200007e2413 */
[----:B---3--:R-:W-:-:S03]  /*3980*/  IMAD.U32 R28, R84, 0x10000, RZ ;  /* 0x00010000541c7824 */ /* 0x008fc600078e00ff */
        /* <DEDUP_REMOVED lines=19> */
[----:B------:R-:W-:-:S05]  /*3ac0*/  PRMT R28, R28, 0x7632, R28 ;  /* 0x000076321c1c7816 */ /* 0x000fca000000001c */
[----:B------:R-:W-:Y:S02]  /*3ad0*/  IMAD.U32 R25, R28, 0x10000, RZ ;  /* 0x000100001c197824 */ /* 0x000fe400078e00ff */
[----:B------:R0:W5:Y:S01]  /*3ae0*/  LDG.E.CONSTANT R28, desc[UR10][R92.64+0x4] ;  /* 0x0000040a5c1c7981 */ /* 0x000162000c1e9900 */
[----:B------:R-:W-:-:S05]  /*3af0*/  PRMT R24, R81, 0x7632, R24 ;  /* 0x0000763251187816 */ /* 0x000fca0000000018 */
[----:B------:R-:W-:-:S04]  /*3b00*/  IMAD.U32 R24, R24, 0x10000, RZ ;  /* 0x0001000018187824 */ /* 0x000fc800078e00ff */
[----:B------:R-:W-:Y:S01]  /*3b10*/  FFMA.FTZ R90, R25, R24, R90 ;  /* 0x00000018195a7223 */ /* 0x000fe2000001005a */
[----:B------:R-:W-:Y:S02]  /*3b20*/  IMAD.U32 R24, R29, 0x10000, RZ ;  /* 0x000100001d187824 */ /* 0x000fe400078e00ff */
[----:B------:R-:W-:-:S04]  /*3b30*/  IMAD.U32 R25, R85, 0x10000, RZ ;  /* 0x0001000055197824 */ /* 0x000fc800078e00ff */
[----:B------:R-:W-:Y:S01]  /*3b40*/  FFMA.FTZ R89, R24, R25, R89 ;  /* 0x0000001918597223 */ /* 0x000fe20000010059 */
[----:B------:R-:W-:-:S04]  /*3b50*/  IADD3 R25, P0, P1, R5, R80, R8 ;  /* 0x0000005005197210 */ /* 0x000fc8000791e008 */
[----:B------:R-:W-:Y:S02]  /*3b60*/  LEA R24, P2, R25, UR18, 0x1 ;  /* 0x0000001219187c11 */ /* 0x000fe4000f8408ff */
[----:B------:R-:W-:-:S04]  /*3b70*/  IADD3.X R82, R44, R77, R21, P0, P1 ;  /* 0x0000004d2c527210 */ /* 0x000fc800007e2415 */
[----:B------:R-:W-:Y:S02]  /*3b80*/  LEA.HI.X R25, R25, UR19, R82, 0x1, P2 ;  /* 0x0000001319197c11 */ /* 0x000fe400090f0c52 */
[----:B------:R-:W-:-:S03]  /*3b90*/  IADD3 R84, P0, P1, R4, R80, R9 ;  /* 0x0000005004547210 */ /* 0x000fc6000791e009 */
[----:B------:R-:W5:Y:S01]  /*3ba0*/  LDG.E.CONSTANT R82, desc[UR10][R24.64] ;  /* 0x0000000a18527981 */ /* 0x000f62000c1e9900 */
[C---:B0-----:R-:W-:Y:S02]  /*3bb0*/  LEA R92, P2, R84.reuse, UR18, 0x1 ;  /* 0x00000012545c7c11 */ /* 0x041fe4000f8408ff */
[-C--:B------:R-:W-:Y:S01]  /*3bc0*/  IADD3.X R91, R43, R77.reuse, R22, P0, P1 ;  /* 0x0000004d2b5b7210 */ /* 0x080fe200007e2416 */
[----:B------:R0:W5:Y:S03]  /*3bd0*/  LDG.E.CONSTANT R81, desc[UR10][R24.64+0x4] ;  /* 0x0000040a18517981 */ /* 0x000166000c1e9900 */
[----:B------:R-:W-:Y:S02]  /*3be0*/  LEA.HI.X R93, R84, UR19, R91, 0x1, P2 ;  /* 0x00000013545d7c11 */ /* 0x000fe400090f0c5b */
[----:B------:R-:W-:-:S03]  /*3bf0*/  IADD3.X R77, R46, R77, R23, P3, P4 ;  /* 0x0000004d2e4d7210 */ /* 0x000fc60001fe8417 */
[----:B------:R-:W5:Y:S01]  /*3c00*/  LDG.E.CONSTANT R84, desc[UR10][R92.64] ;  /* 0x0000000a5c547981 */ /* 0x000f62000c1e9900 */
[----:B0-----:R-:W-:-:S03]  /*3c10*/  LEA R24, P0, R87, UR18, 0x1 ;  /* 0x0000001257187c11 */ /* 0x001fc6000f8008ff */
[----:B------:R0:W5:Y:S01]  /*3c20*/  LDG.E.CONSTANT R80, desc[UR10][R92.64+0x4] ;  /* 0x0000040a5c507981 */ /* 0x000162000c1e9900 */
[----:B------:R-:W-:-:S05]  /*3c30*/  LEA.HI.X R25, R87, UR19, R77, 0x1, P0 ;  /* 0x0000001357197c11 */ /* 0x000fca00080f0c4d */
[----:B------:R-:W5:Y:S04]  /*3c40*/  LDG.E.CONSTANT R77, desc[UR10][R24.64] ;  /* 0x0000000a184d7981 */ /* 0x000f68000c1e9900 */
[----:B------:R1:W5:Y:S01]  /*3c50*/  LDG.E.CONSTANT R87, desc[UR10][R24.64+0x4] ;  /* 0x0000040a18577981 */ /* 0x000362000c1e9900 */
[----:B------:R-:W-:Y:S02]  /*3c60*/  PRMT R29, R29, 0x7632, R29 ;  /* 0x000076321d1d7816 */ /* 0x000fe4000000001d */
[----:B------:R-:W-:Y:S02]  /*3c70*/  PRMT R85, R85, 0x7632, R85 ;  /* 0x0000763255557816 */ /* 0x000fe40000000055 */
[----:B------:R-:W-:-:S03]  /*3c80*/  SHF.L.U32 R29, R29, 0x10, RZ ;  /* 0x000000101d1d7819 */ /* 0x000fc600000006ff */
[----:B------:R-:W-:Y:S02]  /*3c90*/  IMAD.U32 R85, R85, 0x10000, RZ ;  /* 0x0001000055557824 */ /* 0x000fe400078e00ff */
[C---:B0-----:R-:W-:Y:S02]  /*3ca0*/  IMAD.U32 R92, R30.reuse, 0x10000, RZ ;  /* 0x000100001e5c7824 */ /* 0x041fe400078e00ff */
[----:B------:R-:W-:Y:S01]  /*3cb0*/  FFMA.FTZ R88, R29, R85, R88 ;  /* 0x000000551d587223 */ /* 0x000fe20000010058 */
[----:B------:R-:W-:-:S05]  /*3cc0*/  PRMT R30, R30, 0x7632, R30 ;  /* 0x000076321e1e7816 */ /* 0x000fca000000001e */
[----:B-1----:R-:W-:Y:S02]  /*3cd0*/  IMAD.U32 R25, R30, 0x10000, RZ ;  /* 0x000100001e197824 */ /* 0x002fe400078e00ff */
[C---:B---3--:R-:W-:Y:S01]  /*3ce0*/  IMAD.U32 R29, R26.reuse, 0x10000, RZ ;  /* 0x000100001a1d7824 */ /* 0x048fe200078e00ff */
[----:B------:R-:W-:-:S05]  /*3cf0*/  PRMT R26, R26, 0x7632, R26 ;  /* 0x000076321a1a7816 */ /* 0x000fca000000001a */
[----:B------:R-:W-:-:S04]  /*3d00*/  IMAD.U32 R24, R26, 0x10000, RZ ;  /* 0x000100001a187824 */ /* 0x000fc800078e00ff */
[----:B------:R-:W-:Y:S01]  /*3d10*/  FFMA.FTZ R90, R25, R24, R90 ;  /* 0x00000018195a7223 */ /* 0x000fe2000001005a */
[----:B------:R-:W-:Y:S01]  /*3d20*/  SHF.L.U32 R24, R31, 0x10, RZ ;  /* 0x000000101f187819 */ /* 0x000fe200000006ff */
[----:B--2---:R-:W-:Y:S02]  /*3d30*/  IMAD.U32 R25, R83, 0x10000, RZ ;  /* 0x0001000053197824 */ /* 0x004fe400078e00ff */
        /* <DEDUP_REMOVED lines=10> */
[C---:B----4-:R-:W-:Y:S01]  /*3de0*/  IMAD.U32 R83, R86.reuse, 0x10000, RZ ;  /* 0x0001000056537824 */ /* 0x050fe200078e00ff */
[----:B------:R-:W-:-:S03]  /*3df0*/  PRMT R86, R86, 0x7632, R86 ;  /* 0x0000763256567816 */ /* 0x000fc60000000056 */
[----:B------:R-:W-:Y:S01]  /*3e00*/  FFMA.FTZ R83, R30, R83, R29 ;  /* 0x000000531e537223 */ /* 0x000fe2000001001d */
[----:B------:R-:W-:Y:S01]  /*3e10*/  SHF.L.U32 R29, R24, 0x10, RZ ;  /* 0x00000010181d7819 */ /* 0x000fe200000006ff */
[----:B------:R-:W-:Y:S02]  /*3e20*/  IMAD.U32 R86, R86, 0x10000, RZ ;  /* 0x0001000056567824 */ /* 0x000fe400078e00ff */
[----:B------:R-:W-:Y:S02]  /*3e30*/  IMAD.U32 R24, R25, 0x10000, RZ ;  /* 0x0001000019187824 */ /* 0x000fe400078e00ff */
[----:B------:R-:W-:Y:S01]  /*3e40*/  FFMA.FTZ R90, R29, R86, R90 ;  /* 0x000000561d5a7223 */ /* 0x000fe2000001005a */
[C---:B-----5:R-:W-:Y:S01]  /*3e50*/  IMAD.U32 R29, R28.reuse, 0x10000, RZ ;  /* 0x000100001c1d7824 */ /* 0x060fe200078e00ff */
[----:B------:R-:W-:Y:S02]  /*3e60*/  PRMT R28, R28, 0x7632, R28 ;  /* 0x000076321c1c7816 */ /* 0x000fe4000000001c */
[----:B------:R-:W-:-:S03]  /*3e70*/  PRMT R25, R25, 0x7632, R25 ;  /* 0x0000763219197816 */ /* 0x000fc60000000019 */
[----:B------:R-:W-:Y:S02]  /*3e80*/  IMAD.U32 R28, R28, 0x10000, RZ ;  /* 0x000100001c1c7824 */ /* 0x000fe400078e00ff */
[----:B------:R-:W-:Y:S02]  /*3e90*/  IMAD.U32 R25, R25, 0x10000, RZ ;  /* 0x0001000019197824 */ /* 0x000fe400078e00ff */
[----:B------:R-:W-:Y:S02]  /*3ea0*/  FFMA.FTZ R89, R24, R29, R89 ;  /* 0x0000001d18597223 */ /* 0x000fe40000010059 */
[----:B------:R-:W-:Y:S02]  /*3eb0*/  FFMA.FTZ R88, R25, R28, R88 ;  /* 0x0000001c19587223 */ /* 0x000fe40000010058 */
[----:B------:R-:W0:Y:S01]  /*3ec0*/  LDS.128 R28, [R0+0x60] ;  /* 0x00006000001c7984 */ /* 0x000e220000000c00 */
[C---:B------:R-:W-:Y:S02]  /*3ed0*/  SHF.L.U32 R24, R26.reuse, 0x10, RZ ;  /* 0x000000101a187819 */ /* 0x040fe400000006ff */
[----:B------:R-:W-:Y:S01]  /*3ee0*/  PRMT R26, R26, 0x7632, R26 ;  /* 0x000076321a1a7816 */ /* 0x000fe2000000001a */
[C---:B------:R-:W-:Y:S01]  /*3ef0*/  IMAD.U32 R25, R82.reuse, 0x10000, RZ ;  /* 0x0001000052197824 */ /* 0x040fe200078e00ff */
[----:B------:R-:W-:-:S03]  /*3f00*/  PRMT R82, R82, 0x7632, R82 ;  /* 0x0000763252527816 */ /* 0x000fc60000000052 */
[----:B------:R-:W-:Y:S01]  /*3f10*/  FFMA.FTZ R83, R24, R25, R83 ;  /* 0x0000001918537223 */ /* 0x000fe20000010053 */
[----:B------:R-:W-:Y:S02]  /*3f20*/  IMAD.U32 R25, R26, 0x10000, RZ ;  /* 0x000100001a197824 */ /* 0x000fe400078e00ff */
[----:B------:R-:W-:Y:S02]  /*3f30*/  IMAD.U32 R82, R82, 0x10000, RZ ;  /* 0x0001000052527824 */ /* 0x000fe400078e00ff */
[----:B------:R-:W-:Y:S02]  /*3f40*/  IMAD.U32 R24, R27, 0x10000, RZ ;  /* 0x000100001b187824 */ /* 0x000fe400078e00ff */
[----:B------:R-:W-:Y:S01]  /*3f50*/  FFMA.FTZ R90, R25, R82, R90 ;  /* 0x00000052195a7223 */ /* 0x000fe2000001005a */
[----:B------:R-:W-:-:S04]  /*3f60*/  IMAD.U32 R25, R81, 0x10000, RZ ;  /* 0x0001000051197824 */ /* 0x000fc800078e00ff */
[----:B------:R-:W-:Y:S01]  /*3f70*/  FFMA.FTZ R89, R24, R25, R89 ;  /* 0x0000001918597223 */ /* 0x000fe20000010059 */
[C---:B------:R-:W-:Y:S01]  /*3f80*/  IMAD.U32 R25, R84.reuse, 0x10000, RZ ;  /* 0x0001000054197824 */ /* 0x040fe200078e00ff */
[----:B------:R-:W-:Y:S01]  /*3f90*/  PRMT R84, R84, 0x7632, R84 ;  /* 0x0000763254547816 */ /* 0x000fe20000000054 */
[C---:B0-----:R-:W-:Y:S01]  /*3fa0*/  IMAD.U32 R24, R28.reuse, 0x10000, RZ ;  /* 0x000100001c187824 */ /* 0x041fe200078e00ff */
[----:B------:R-:W-:-:S03]  /*3fb0*/  PRMT R28, R28, 0x7632, R28 ;  /* 0x000076321c1c7816 */ /* 0x000fc6000000001c */
[----:B------:R-:W-:Y:S01]  /*3fc0*/  IMAD.U32 R84, R84, 0x10000, RZ ;  /* 0x0001000054547824 */ /* 0x000fe200078e00ff */
[----:B------:R-:W-:Y:S01]  /*3fd0*/  SHF.L.U32 R26, R80, 0x10, RZ ;  /* 0x00000010501a7819 */ /* 0x000fe200000006ff */
[----:B------:R-:W-:Y:S01]  /*3fe0*/  FFMA.FTZ R83, R24, R25, R83 ;  /* 0x0000001918537223 */ /* 0x000fe20000010053 */
[----:B------:R-:W-:Y:S01]  /*3ff0*/  PRMT R27, R27, 0x7632, R27 ;  /* 0x000076321b1b7816 */ /* 0x000fe2000000001b */
[----:B------:R-:W-:Y:S01]  /*4000*/  IMAD.U32 R24, R29, 0x10000, RZ ;  /* 0x000100001d187824 */ /* 0x000fe200078e00ff */
[----:B------:R-:W-:Y:S01]  /*4010*/  PRMT R81, R81, 0x7632, R81 ;  /* 0x0000763251517816 */ /* 0x000fe20000000051 */
[----:B------:R-:W-:Y:S01]  /*4020*/  IMAD.U32 R25, R28, 0x10000, RZ ;  /* 0x000100001c197824 */ /* 0x000fe200078e00ff */
[----:B------:R-:W-:Y:S01]  /*4030*/  SHF.L.U32 R27, R27, 0x10, RZ ;  /* 0x000000101b1b7819 */ /* 0x000fe200000006ff */
[----:B------:R-:W-:Y:S01]  /*4040*/  FFMA.FTZ R89, R24, R26, R89 ;  /* 0x0000001a18597223 */ /* 0x000fe20000010059 */
[----:B------:R-:W-:Y:S01]  /*4050*/  PRMT R26, R30, 0x7632, R26 ;  /* 0x000076321e1a7816 */ /* 0x000fe2000000001a */
[----:B------:R-:W-:Y:S01]  /*4060*/  FFMA.FTZ R84, R25, R84, R90 ;  /* 0x0000005419547223 */ /* 0x000fe2000001005a */
[----:B------:R-:W-:Y:S01]  /*4070*/  IMAD.U32 R81, R81, 0x10000, RZ ;  /* 0x0001000051517824 */ /* 0x000fe200078e00ff */
[----:B------:R-:W-:-:S03]  /*4080*/  PRMT R25, R77, 0x7632, R25 ;  /* 0x000076324d197816 */ /* 0x000fc60000000019 */
[----:B------:R-:W-:Y:S01]  /*4090*/  FFMA.FTZ R88, R27, R81, R88 ;  /* 0x000000511b587223 */ /* 0x000fe20000010058 */
[----:B------:R-:W-:Y:S01]  /*40a0*/  IMAD.U32 R27, R26, 0x10000, RZ ;  /* 0x000100001a1b7824 */ /* 0x000fe200078e00ff */
[----:B------:R-:W-:Y:S01]  /*40b0*/  PRMT R29, R29, 0x7632, R29 ;  /* 0x000076321d1d7816 */ /* 0x000fe2000000001d */
[----:B------:R-:W-:Y:S01]  /*40c0*/  IMAD.U32 R25, R25, 0x10000, RZ ;  /* 0x0001000019197824 */ /* 0x000fe200078e00ff */
[----:B------:R-:W-:Y:S01]  /*40d0*/  PRMT R80, R80, 0x7632, R80 ;  /* 0x0000763250507816 */ /* 0x000fe20000000050 */
[----:B------:R-:W-:Y:S02]  /*40e0*/  IMAD.U32 R30, R30, 0x10000, RZ ;  /* 0x000100001e1e7824 */ /* 0x000fe400078e00ff */
[----:B------:R-:W-:Y:S02]  /*40f0*/  IMAD.U32 R77, R77, 0x10000, RZ ;  /* 0x000100004d4d7824 */ /* 0x000fe400078e00ff */
[----:B------:R-:W-:Y:S01]  /*4100*/  FFMA.FTZ R27, R27, R25, R84 ;  /* 0x000000191b1b7223 */ /* 0x000fe20000010054 */
[----:B------:R-:W-:Y:S01]  /*4110*/  PRMT R24, R31, 0x7632, R24 ;  /* 0x000076321f187816 */ /* 0x000fe20000000018 */
[----:B------:R-:W-:Y:S01]  /*4120*/  IMAD.U32 R29, R29, 0x10000, RZ ;  /* 0x000100001d1d7824 */ /* 0x000fe200078e00ff */
[----:B------:R-:W-:Y:S01]  /*4130*/  SHF.L.U32 R26, R31, 0x10, RZ ;  /* 0x000000101f1a7819 */ /* 0x000fe200000006ff */
[----:B------:R-:W-:Y:S01]  /*4140*/  IMAD.U32 R80, R80, 0x10000, RZ ;  /* 0x0001000050507824 */ /* 0x000fe200078e00ff */
[C---:B------:R-:W-:Y:S01]  /*4150*/  PRMT R25, R87.reuse, 0x7632, R25 ;  /* 0x0000763257197816 */ /* 0x040fe20000000019 */
[----:B------:R-:W-:Y:S01]  /*4160*/  FFMA.FTZ R30, R30, R77, R83 ;  /* 0x0000004d1e1e7223 */ /* 0x000fe20000010053 */
[----:B------:R-:W-:-:S02]  /*4170*/  IMAD.U32 R87, R87, 0x10000, RZ ;  /* 0x0001000057577824 */ /* 0x000fc400078e00ff */
[----:B------:R-:W-:Y:S01]  /*4180*/  FFMA.FTZ R29, R29, R80, R88 ;  /* 0x000000501d1d7223 */ /* 0x000fe20000010058 */
[----:B------:R-:W-:Y:S02]  /*4190*/  IMAD.U32 R24, R24, 0x10000, RZ ;  /* 0x0001000018187824 */ /* 0x000fe400078e00ff */
[----:B------:R-:W-:Y:S01]  /*41a0*/  FADD.FTZ R27, R30, R27 ;  /* 0x0000001b1e1b7221 */ /* 0x000fe20000010000 */
[----:B------:R-:W-:Y:S02]  /*41b0*/  IMAD.U32 R25, R25, 0x10000, RZ ;  /* 0x0001000019197824 */ /* 0x000fe400078e00ff */
[----:B------:R-:W-:Y:S01]  /*41c0*/  FFMA.FTZ R26, R26, R87, R89 ;  /* 0x000000571a1a7223 */ /* 0x000fe20000010059 */
[----:B------:R-:W-:Y:S01]  /*41d0*/  UMOV UR5, 0xffffffff ;  /* 0xffffffff00057882 */ /* 0x000fe20000000000 */
[----:B------:R-:W-:Y:S02]  /*41e0*/  FFMA.FTZ R24, R24, R25, R29 ;  /* 0x0000001918187223 */ /* 0x000fe4000001001d */
[----:B------:R-:W-:-:S04]  /*41f0*/  FADD.FTZ R27, R26, R27 ;  /* 0x0000001b1a1b7221 */ /* 0x000fc80000010000 */
[----:B------:R-:W-:Y:S01]  /*4200*/  FADD.FTZ R24, R24, R27 ;  /* 0x0000001b18187221 */ /* 0x000fe20000010000 */
[----:B------:R-:W-:Y:S06]  /*4210*/  BRA.DIV UR5, `(.L_x_19637) ;  /* 0x0000004e05307947 */ /* 0x000fec000b800000 */
[----:B------:R0:W1:Y:S02]  /*4220*/  SHFL.BFLY PT, R25, R24, 0x1, 0x1f ;  /* 0x0c201f0018197f89 */ /* 0x00006400000e0000 */
.L_x_19691:
[----:B------:R-:W-:Y:S01]  /*4230*/  ISETP.NE.AND P0, PT, R69, RZ, PT ;  /* 0x000000ff4500720c */ /* 0x000fe20003f05270 */
[----:B-1----:R-:W-:Y:S01]  /*4240*/  FADD.FTZ R25, R24, R25 ;  /* 0x0000001918197221 */ /* 0x002fe20000010000 */
[----:B0-----:R-:W-:Y:S01]  /*4250*/  I2FP.F32.S32 R24, R73 ;  /* 0x0000004900187245 */ /* 0x001fe20000201400 */
[----:B------:R-:W-:Y:S01]  /*4260*/  BSSY B1, `(.L_x_19638) ;  /* 0x000000a000017945 */ /* 0x000fe20003800000 */
[----:B------:R-:W-:Y:S01]  /*4270*/  IADD3 R72, R72, 0x4, RZ ;  /* 0x0000000448487810 */ /* 0x000fe20007ffe0ff */
[----:B------:R-:W-:-:S03]  /*4280*/  FMUL.FTZ R25, R25, UR20 ;  /* 0x0000001419197c20 */ /* 0x000fc60008410000 */
[----:B------:R-:W-:Y:S01]  /*4290*/  ISETP.GE.AND P1, PT, R72, UR4, PT ;  /* 0x0000000448007c0c */ /* 0x000fe2000bf26270 */
[----:B------:R-:W-:-:S04]  /*42a0*/  FFMA.FTZ R26, R24, R76, R25 ;  /* 0x0000004c181a7223 */ /* 0x000fc80000010019 */
[----:B------:R-:W-:Y:S08]  /*42b0*/  @P0 BRA `(.L_x_19639) ;  /* 0x0000000000100947 */ /* 0x000ff00003800000 */
[----:B------:R-:W-:-:S04]  /*42c0*/  ISETP.GE.AND P0, PT, R74, UR14, PT ;  /* 0x0000000e4a007c0c */ /* 0x000fc8000bf06270 */
[----:B------:R-:W-:-:S05]  /*42d0*/  FSEL R24, R26, RZ, !P0 ;  /* 0x000000ff1a187208 */ /* 0x000fca0004000000 */
[----:B------:R0:W-:Y:S04]  /*42e0*/  STS [R75], R24 ;  /* 0x000000184b007388 */ /* 0x0001e80000000800 */
[----:B------:R-:W-:-:S07]  /*42f0*/  @!P0 FMNMX.FTZ R67, R67, R26, !PT ;  /* 0x0000001a43438209 */ /* 0x000fce0007810000 */
.L_x_19639:
[----:B------:R-:W-:Y:S05]  /*4300*/  BSYNC B1 ;  /* 0x0000000000017941 */ /* 0x000fea0003800000 */
.L_x_19638:
[----:B------:R-:W-:Y:S01]  /*4310*/  IADD3 R70, P0, R70, 0x10, RZ ;  /* 0x0000001046467810 */ /* 0x000fe20007f1e0ff */
[----:B0-----:R-:W-:Y:S02]  /*4320*/  VIADD R75, R75, 0x100 ;  /* 0x000001004b4b7836 */ /* 0x001fe40000000000 */
[----:B------:R-:W-:Y:S02]  /*4330*/  VIADD R74, R74, 0x40 ;  /* 0x000000404a4a7836 */ /* 0x000fe40000000000 */
[----:B------:R-:W-:Y:S02]  /*4340*/  VIADD R73, R73, 0x40 ;  /* 0x0000004049497836 */ /* 0x000fe40000000000 */
[----:B------:R-:W-:Y:S01]  /*4350*/  IMAD.X R71, RZ, RZ, R71, P0 ;  /* 0x000000ffff477224 */ /* 0x000fe200000e0647 */
[----:B------:R-:W-:Y:S06]  /*4360*/  @!P1 BRA `(.L_x_19640) ;  /* 0xffffffe8008c9947 */ /* 0x000fec000383ffff */
.L_x_19631:
[----:B------:R-:W-:Y:S05]  /*4370*/  BSYNC B0 ;  /* 0x0000000000007941 */ /* 0x000fea0003800000 */
.L_x_19630:
        /* <DEDUP_REMOVED lines=8> */
[----:B------:R-:W-:Y:S01]  /*4400*/  IMAD.U32 R3, RZ, RZ, UR7 ;  /* 0x00000007ff037e24 */ /* 0x000fe2000f8e00ff */
[----:B------:R-:W-:-:S04]  /*4410*/  IADD3 R18, -R18, R7, RZ ;  /* 0x0000000712127210 */ /* 0x000fc80007ffe1ff */
[----:B------:R-:W-:Y:S01]  /*4420*/  SHF.R.S32.HI R3, RZ, 0x4, R3 ;  /* 0x00000004ff037819 */ /* 0x000fe20000011403 */
        /* <DEDUP_REMOVED lines=8> */
.L_x_19697:
        /* <DEDUP_REMOVED lines=51> */
.L_x_19646:
        /* <DEDUP_REMOVED lines=11> */
.L_x_19645:
[----:B------:R-:W-:Y:S05]  /*4890*/  BSYNC B1 ;  /* 0x0000000000017941 */ /* 0x000fea0003800000 */
.L_x_19644:
        /* <DEDUP_REMOVED lines=15> */
.L_x_19649:
        /* <DEDUP_REMOVED lines=100> */
.L_x_19648:
[----:B------:R-:W-:Y:S05]  /*4fd0*/  BSYNC B1 ;  /* 0x0000000000017941 */ /* 0x000fea0003800000 */
.L_x_19647:
        /* <DEDUP_REMOVED lines=55> */
.L_x_19651:
[----:B------:R-:W-:Y:S05]  /*5350*/  BSYNC B1 ;  /* 0x0000000000017941 */ /* 0x000fea0003800000 */
.L_x_19650:
        /* <DEDUP_REMOVED lines=26> */
.L_x_19643:
[----:B------:R-:W-:Y:S05]  /*5500*/  BSYNC B0 ;  /* 0x0000000000007941 */ /* 0x000fea0003800000 */
.L_x_19642:
        /* <DEDUP_REMOVED lines=59> */
.L_x_19656:
        /* <DEDUP_REMOVED lines=8> */
.L_x_19655:
[----:B------:R-:W-:Y:S05]  /*5940*/  BSYNC B1 ;  /* 0x0000000000017941 */ /* 0x000fea0003800000 */
.L_x_19654:
        /* <DEDUP_REMOVED lines=15> */
.L_x_19659:
        /* <DEDUP_REMOVED lines=52> */
.L_x_19658:
[----:B------:R-:W-:Y:S05]  /*5d80*/  BSYNC B1 ;  /* 0x0000000000017941 */ /* 0x000fea0003800000 */
.L_x_19657:
        /* <DEDUP_REMOVED lines=31> */
.L_x_19661:
[----:B------:R-:W-:Y:S05]  /*5f80*/  BSYNC B1 ;  /* 0x0000000000017941 */ /* 0x000fea0003800000 */
.L_x_19660:
        /* <DEDUP_REMOVED lines=14> */
.L_x_19653:
[----:B------:R-:W-:Y:S05]  /*6070*/  BSYNC B0 ;  /* 0x0000000000007941 */ /* 0x000fea0003800000 */
.L_x_19652:
        /* <DEDUP_REMOVED lines=32> */
.L_x_19663:
[----:B------:R-:W-:Y:S05]  /*6280*/  BSYNC B0 ;  /* 0x0000000000007941 */ /* 0x000fea0003800000 */
.L_x_19662:
[----:B------:R-:W-:Y:S01]  /*6290*/  ULDC UR12, c[0x0][0x26c] ;  /* 0x00009b00000c7ab9 */ /* 0x000fe20000000800 */
[----:B------:R-:W-:Y:S04]  /*62a0*/  BSSY B0, `(.L_x_19664) ;  /* 0x0000221000007945 */ /* 0x000fe80003800000 */
[----:B------:R-:W-:Y:S05]  /*62b0*/  @!P1 BRA `(.L_x_19665) ;  /* 0x00000000001c9947 */ /* 0x000fea0003800000 */
[----:B------:R-:W-:Y:S01]  /*62c0*/  HFMA2.MMA R28, -RZ, RZ, 0, 0 ;  /* 0x00000000ff1c7435 */ /* 0x000fe200000001ff */
[----:B------:R-:W-:Y:S01]  /*62d0*/  IMAD.MOV.U32 R21, RZ, RZ, RZ ;  /* 0x000000ffff157224 */ /* 0x000fe200078e00ff */
[----:B------:R-:W-:Y:S01]  /*62e0*/  CS2R R24, SRZ ;  /* 0x0000000000187805 */ /* 0x000fe2000001ff00 */
[----:B------:R-:W-:Y:S02]  /*62f0*/  IMAD.MOV.U32 R23, RZ, RZ, RZ ;  /* 0x000000ffff177224 */ /* 0x000fe400078e00ff */
[----:B------:R-:W-:Y:S02]  /*6300*/  IMAD.MOV.U32 R26, RZ, RZ, RZ ;  /* 0x000000ffff1a7224 */ /* 0x000fe400078e00ff */
[----:B------:R-:W-:Y:S01]  /*6310*/  IMAD.MOV.U32 R6, RZ, RZ, RZ ;  /* 0x000000ffff067224 */ /* 0x000fe200078e00ff */
[----:B------:R-:W-:Y:S06]  /*6320*/  BRA `(.L_x_19666) ;  /* 0x0000002000607947 */ /* 0x000fec0003800000 */
.L_x_19665:
[----:B------:R-:W4:Y:S01]  /*6330*/  S2UR UR5, SR_CTAID.Y ;  /* 0x00000000000579c3 */ /* 0x000f220000002600 */
[----:B---3--:R-:W3:Y:S01]  /*6340*/  S2R R8, SR_CTAID.Z ;  /* 0x0000000000087919 */ /* 0x008ee20000002700 */
[----:B0-----:R-:W-:Y:S01]  /*6350*/  LEA.HI R2, R18, R18, RZ, 0x1 ;  /* 0x0000001212027211 */ /* 0x001fe200078f08ff */
[----:B------:R-:W-:Y:S01]  /*6360*/  ULDC UR7, c[0x0][0x270] ;  /* 0x00009c0000077ab9 */ /* 0x000fe20000000800 */
[----:B------:R-:W-:Y:S01]  /*6370*/  IADD3 R3, -R0, -0x1, R3 ;  /* 0xffffffff00037810 */ /* 0x000fe20007ffe103 */
[----:B------:R-:W-:Y:S01]  /*6380*/  ULDC.64 UR8, c[0x0][0x248] ;  /* 0x0000920000087ab9 */ /* 0x000fe20000000a00 */
[C---:B-1----:R-:W-:Y:S01]  /*6390*/  LOP3.LUT R5, R2.reuse, 0xfffffffe, RZ, 0xc0, !PT ;  /* 0xfffffffe02057812 */ /* 0x042fe200078ec0ff */
[----:B------:R-:W-:Y:S01]  /*63a0*/  IMAD.SHL.U32 R2, R2, 0x8, RZ ;  /* 0x0000000802027824 */ /* 0x000fe200078e00ff */
[----:B------:R-:W4:Y:S01]  /*63b0*/  LDC R4, c[0x0][0x258] ;  /* 0x00009600ff047b82 */ /* 0x000f220000000800 */
[----:B------:R-:W-:Y:S01]  /*63c0*/  IMAD.MOV.U32 R21, RZ, RZ, RZ ;  /* 0x000000ffff157224 */ /* 0x000fe200078e00ff */
[----:B------:R-:W-:Y:S01]  /*63d0*/  CS2R R24, SRZ ;  /* 0x0000000000187805 */ /* 0x000fe2000001ff00 */
[----:B------:R-:W-:Y:S01]  /*63e0*/  IMAD.IADD R5, R18, 0x1, -R5 ;  /* 0x0000000112057824 */ /* 0x000fe200078e0a05 */
[----:B------:R-:W-:Y:S01]  /*63f0*/  LOP3.LUT R2, R2, 0xfffffff0, RZ, 0xc0, !PT ;  /* 0xfffffff002027812 */ /* 0x000fe200078ec0ff */
[----:B------:R-:W-:Y:S01]  /*6400*/  IMAD.MOV.U32 R23, RZ, RZ, RZ ;  /* 0x000000ffff177224 */ /* 0x000fe200078e00ff */
[----:B------:R-:W-:Y:S01]  /*6410*/  MOV R28, RZ ;  /* 0x000000ff001c7202 */ /* 0x000fe20000000f00 */
[----:B------:R-:W-:Y:S01]  /*6420*/  IMAD.SHL.U32 R9, R5, 0x8, RZ ;  /* 0x0000000805097824 */ /* 0x000fe200078e00ff */
[----:B------:R-:W0:Y:S01]  /*6430*/  S2UR UR6, SR_CgaCtaId ;  /* 0x00000000000679c3 */ /* 0x000e220000008800 */
[----:B------:R-:W-:-:S02]  /*6440*/  IMAD R30, R0, 0x2, R5 ;  /* 0x00000002001e7824 */ /* 0x000fc400078e0205 */
[----:B------:R-:W-:Y:S02]  /*6450*/  IMAD.IADD R19, R9, 0x1, R2 ;  /* 0x0000000109137824 */ /* 0x000fe400078e0202 */
[----:B------:R-:W-:Y:S02]  /*6460*/  IMAD R9, R0, 0x10, R9 ;  /* 0x0000001000097824 */ /* 0x000fe400078e0209 */
[----:B------:R-:W-:Y:S01]  /*6470*/  IMAD R2, R6, UR7, RZ ;  /* 0x0000000706027c24 */ /* 0x000fe2000f8e02ff */
[----:B------:R-:W1:Y:S01]  /*6480*/  LDC R29, c[0x0][0x26c] ;  /* 0x00009b00ff1d7b82 */ /* 0x000e620000000800 */
[----:B------:R-:W-:Y:S01]  /*6490*/  IMAD.MOV.U32 R26, RZ, RZ, RZ ;  /* 0x000000ffff1a7224 */ /* 0x000fe200078e00ff */
[C---:B--2---:R-:W-:Y:S01]  /*64a0*/  IADD3 R35, R19.reuse, 0x600, RZ ;  /* 0x0000060013237810 */ /* 0x044fe20007ffe0ff */
[----:B------:R-:W-:Y:S02]  /*64b0*/  IMAD.MOV.U32 R6, RZ, RZ, RZ ;  /* 0x000000ffff067224 */ /* 0x000fe400078e00ff */
[----:B------:R-:W-:-:S02]  /*64c0*/  VIADD R31, R19, 0x200 ;  /* 0x00000200131f7836 */ /* 0x000fc40000000000 */
[----:B------:R-:W-:Y:S02]  /*64d0*/  VIADD R32, R19, 0x300 ;  /* 0x0000030013207836 */ /* 0x000fe40000000000 */
[----:B----4-:R-:W-:Y:S01]  /*64e0*/  IMAD R11, R4, UR5, RZ ;  /* 0x00000005040b7c24 */ /* 0x010fe2000f8e02ff */
[----:B------:R-:W-:Y:S01]  /*64f0*/  UMOV UR5, 0x400 ;  /* 0x0000040000057882 */ /* 0x000fe20000000000 */
[----:B------:R-:W-:Y:S01]  /*6500*/  SHF.R.S32.HI R4, RZ, 0x1f, R68 ;  /* 0x0000001fff047819 */ /* 0x000fe20000011444 */
[----:B------:R-:W-:Y:S01]  /*6510*/  UIADD3 UR5, UR5, 0x100, URZ ;  /* 0x0000010005057890 */ /* 0x000fe2000fffe03f */
[C---:B---3--:R-:W-:Y:S01]  /*6520*/  LEA R9, R8.reuse, R9, 0x9 ;  /* 0x0000000908097211 */ /* 0x048fe200078e48ff */
[----:B------:R-:W-:Y:S01]  /*6530*/  IMAD R20, R8, -0x20, R3 ;  /* 0xffffffe008147824 */ /* 0x000fe200078e0203 */
[----:B------:R-:W-:Y:S01]  /*6540*/  IADD3 R27, P0, R11, R68, RZ ;  /* 0x000000440b1b7210 */ /* 0x000fe20007f1e0ff */
[----:B0-----:R-:W-:Y:S01]  /*6550*/  ULEA UR5, UR6, UR5, 0x18 ;  /* 0x0000000506057291 */ /* 0x001fe2000f8ec03f */
[----:B------:R-:W-:Y:S01]  /*6560*/  SHF.R.S32.HI R3, RZ, 0x1f, R2 ;  /* 0x0000001fff037819 */ /* 0x000fe20000011402 */
[----:B------:R-:W-:Y:S01]  /*6570*/  VIADD R33, R19, 0x400 ;  /* 0x0000040013217836 */ /* 0x000fe20000000000 */
[----:B------:R-:W-:Y:S01]  /*6580*/  LEA.HI.X.SX32 R4, R11, R4, 0x1, P0 ;  /* 0x000000040b047211 */ /* 0x000fe200000f0eff */
[----:B------:R-:W-:Y:S01]  /*6590*/  VIADD R34, R19, 0x500 ;  /* 0x0000050013227836 */ /* 0x000fe20000000000 */
[----:B------:R-:W-:Y:S01]  /*65a0*/  LEA R22, P0, R27, UR8, 0x2 ;  /* 0x000000081b167c11 */ /* 0x000fe2000f8010ff */
[----:B------:R-:W-:Y:S01]  /*65b0*/  VIADD R36, R9, 0x7 ;  /* 0x0000000709247836 */ /* 0x000fe20000000000 */
[----:B------:R-:W-:-:S02]  /*65c0*/  LEA R30, R30, UR5, 0x5 ;  /* 0x000000051e1e7c11 */ /* 0x000fc4000f8e28ff */
[----:B------:R-:W-:Y:S02]  /*65d0*/  LEA.HI.X R27, R27, UR9, R4, 0x2, P0 ;  /* 0x000000091b1b7c11 */ /* 0x000fe400080f1404 */
[----:B-1----:R-:W-:Y:S01]  /*65e0*/  SHF.R.S32.HI R29, RZ, 0x1f, R29 ;  /* 0x0000001fff1d7819 */ /* 0x002fe2000001141d */
[----:B------:R-:W-:-:S07]  /*65f0*/  VIADD R30, R30, 0x10 ;  /* 0x000000101e1e7836 */ /* 0x000fce0000000000 */
.L_x_19681:
        /* <DEDUP_REMOVED lines=11> */
[-C--:B0-----:R-:W-:Y:S02]  /*66b0*/  LEA R4, P4, R14, R16.reuse, 0x1 ;  /* 0x000000100e047211 */ /* 0x081fe400078808ff */
[----:B------:R-:W-:Y:S02]  /*66c0*/  LEA R12, P5, R10, R16, 0x1 ;  /* 0x000000100a0c7211 */ /* 0x000fe400078a08ff */
[-C--:B------:R-:W-:Y:S02]  /*66d0*/  LEA.HI.X.SX32 R5, R19, R38.reuse, 0x1, P2 ;  /* 0x0000002613057211 */ /* 0x080fe400010f0eff */
[----:B------:R-:W-:-:S02]  /*66e0*/  LEA.HI.X.SX32 R13, R31, R38, 0x1, P3 ;  /* 0x000000261f0d7211 */ /* 0x000fc400018f0eff */
[-C--:B------:R-:W-:Y:S02]  /*66f0*/  IADD3 R15, P1, R32, R8.reuse, RZ ;  /* 0x00000008200f7210 */ /* 0x080fe40007f3e0ff */
[-C--:B------:R-:W-:Y:S02]  /*6700*/  IADD3 R11, P0, R33, R8.reuse, RZ ;  /* 0x00000008210b7210 */ /* 0x080fe40007f1e0ff */
[-C--:B------:R-:W-:Y:S02]  /*6710*/  IADD3 R9, P3, R34, R8.reuse, RZ ;  /* 0x0000000822097210 */ /* 0x080fe40007f7e0ff */
[----:B------:R-:W-:Y:S02]  /*6720*/  IADD3 R37, P2, R35, R8, RZ ;  /* 0x0000000823257210 */ /* 0x000fe40007f5e0ff */
[-C--:B------:R-:W-:Y:S02]  /*6730*/  LEA.HI.X R5, R14, R17.reuse, R5, 0x1, P4 ;  /* 0x000000110e057211 */ /* 0x080fe400020f0c05 */
[----:B------:R-:W-:-:S02]  /*6740*/  LEA.HI.X R13, R10, R17, R13, 0x1, P5 ;  /* 0x000000110a0d7211 */ /* 0x000fc400028f0c0d */
[-C--:B------:R-:W-:Y:S01]  /*6750*/  LEA R14, P6, R15, R16.reuse, 0x1 ;  /* 0x000000100f0e7211 */ /* 0x080fe200078c08ff */
[----:B------:R-:W-:Y:S01]  /*6760*/  BSSY B1, `(.L_x_19667) ;  /* 0x000004d000017945 */ /* 0x000fe20003800000 */
[-C--:B------:R-:W-:Y:S01]  /*6770*/  LEA R10, P5, R11, R16.reuse, 0x1 ;  /* 0x000000100b0a7211 */ /* 0x080fe200078a08ff */
[----:B-----5:R-:W5:Y:S01]  /*6780*/  LDG.E.CONSTANT R39, desc[UR10][R12.64+0x8] ;  /* 0x0000080a0c277981 */ /* 0x020f62000c1e9900 */
[----:B------:R-:W-:Y:S02]  /*6790*/  LEA R8, P4, R9, R16, 0x1 ;  /* 0x0000001009087211 */ /* 0x000fe400078808ff */
[-C--:B------:R-:W-:Y:S01]  /*67a0*/  LEA.HI.X.SX32 R44, R32, R38.reuse, 0x1, P1 ;  /* 0x00000026202c7211 */ /* 0x080fe200008f0eff */
[----:B------:R-:W5:Y:S01]  /*67b0*/  LDG.E.CONSTANT R51, desc[UR10][R12.64+0xc] ;  /* 0x00000c0a0c337981 */ /* 0x000f62000c1e9900 */
[-C--:B------:R-:W-:Y:S02]  /*67c0*/  LEA.HI.X.SX32 R42, R33, R38.reuse, 0x1, P0 ;  /* 0x00000026212a7211 */ /* 0x080fe400000f0eff */
[----:B------:R-:W-:Y:S01]  /*67d0*/  LEA.HI.X.SX32 R40, R34, R38, 0x1, P3 ;  /* 0x0000002622287211 */ /* 0x000fe200018f0eff */
[----:B------:R-:W5:Y:S01]  /*67e0*/  LDG.E.CONSTANT R60, desc[UR10][R4.64+0x200] ;  /* 0x0002000a043c7981 */ /* 0x000f62000c1e9900 */
[----:B------:R-:W-:-:S02]  /*67f0*/  LEA R16, P1, R37, R16, 0x1 ;  /* 0x0000001025107211 */ /* 0x000fc400078208ff */
[----:B------:R-:W-:Y:S01]  /*6800*/  LEA.HI.X.SX32 R38, R35, R38, 0x1, P2 ;  /* 0x0000002623267211 */ /* 0x000fe200010f0eff */
        /* <DEDUP_REMOVED lines=24> */
[----:B0-----:R-:W0:Y:S04]  /*6990*/  LDS.128 R12, [R30] ;  /* 0x000000001e0c7984 */ /* 0x001e280000000c00 */
[----:B------:R-:W5:Y:S04]  /*69a0*/  LDG.E.CONSTANT R58, desc[UR10][R4.64+0x20c] ;  /* 0x00020c0a043a7981 */ /* 0x000f68000c1e9900 */
[----:B-1----:R-:W1:Y:S01]  /*69b0*/  LDS.128 R8, [R30+-0x10] ;  /* 0xfffff0001e087984 */ /* 0x002e620000000c00 */
[----:B------:R-:W-:-:S03]  /*69c0*/  ISETP.NE.AND P0, PT, R20, RZ, PT ;  /* 0x000000ff1400720c */ /* 0x000fc60003f05270 */
[----:B------:R-:W5:Y:S04]  /*69d0*/  LDG.E.CONSTANT R64, desc[UR10][R4.64] ;  /* 0x0000000a04407981 */ /* 0x000f68000c1e9900 */
[----:B------:R-:W5:Y:S04]  /*69e0*/  LDG.E.CONSTANT R66, desc[UR10][R4.64+0x4] ;  /* 0x0000040a04427981 */ /* 0x000f68000c1e9900 */
[----:B------:R-:W5:Y:S04]  /*69f0*/  LDG.E.CONSTANT R61, desc[UR10][R4.64+0x8] ;  /* 0x0000080a043d7981 */ /* 0x000f68000c1e9900 */
[----:B------:R1:W5:Y:S01]  /*6a00*/  LDG.E.CONSTANT R59, desc[UR10][R4.64+0xc] ;  /* 0x00000c0a043b7981 */ /* 0x000362000c1e9900 */
[----:B0-----:R-:W-:-:S02]  /*6a10*/  F2FP.BF16.F32.PACK_AB R12, R13, R12 ;  /* 0x0000000c0d0c723e */ /* 0x001fc400000010ff */
[----:B-1----:R-:W-:Y:S02]  /*6a20*/  F2FP.BF16.F32.PACK_AB R5, R9, R8 ;  /* 0x000000080905723e */ /* 0x002fe400000010ff */
[----:B------:R-:W-:Y:S01]  /*6a30*/  F2FP.BF16.F32.PACK_AB R10, R11, R10 ;  /* 0x0000000a0b0a723e */ /* 0x000fe200000010ff */
[----:B------:R-:W-:Y:S06]  /*6a40*/  @P0 BRA `(.L_x_19668) ;  /* 0x0000000000780947 */ /* 0x000fec0003800000 */
        /* <DEDUP_REMOVED lines=30> */
.L_x_19668:
[----:B------:R-:W-:Y:S05]  /*6c30*/  BSYNC B1 ;  /* 0x0000000000017941 */ /* 0x000fea0003800000 */
.L_x_19667:
[----:B------:R-:W-:Y:S01]  /*6c40*/  MOV R9, R10 ;  /* 0x0000000a00097202 */ /* 0x000fe20000000f00 */
[----:B-----5:R-:W-:Y:S02]  /*6c50*/  HMUL2.BF16_V2 R8, R5, R64 ;  /* 0x0000004005087232 */ /* 0x020fe40000200000 */
[----:B------:R-:W-:Y:S01]  /*6c60*/  IMAD.MOV.U32 R4, RZ, RZ, R12 ;  /* 0x000000ffff047224 */ /* 0x000fe200078e000c */
[----:B------:R-:W-:Y:S02]  /*6c70*/  BSSY B1, `(.L_x_19669) ;  /* 0x000002e000017945 */ /* 0x000fe40003800000 */
[----:B------:R-:W-:Y:S01]  /*6c80*/  HFMA2.MMA.BF16_V2 R11, R9, R66, -RZ ;  /* 0x00000042090b7235 */ /* 0x000fe200003000ff */
[C---:B------:R-:W-:Y:S01]  /*6c90*/  PRMT R10, R8.reuse, 0x7632, R10 ;  /* 0x00007632080a7816 */ /* 0x040fe2000000000a */
[----:B------:R-:W-:Y:S02]  /*6ca0*/  HMUL2.BF16_V2 R61, R4, R61 ;  /* 0x0000003d043d7232 */ /* 0x000fe40000200000 */
[----:B------:R-:W-:-:S02]  /*6cb0*/  IMAD.U32 R13, R8, 0x10000, RZ ;  /* 0x00010000080d7824 */ /* 0x000fc400078e00ff */
[----:B------:R-:W-:Y:S01]  /*6cc0*/  IMAD.U32 R16, R10, 0x10000, RZ ;  /* 0x000100000a107824 */ /* 0x000fe200078e00ff */
[C---:B------:R-:W-:Y:S02]  /*6cd0*/  PRMT R10, R61.reuse, 0x7632, R10 ;  /* 0x000076323d0a7816 */ /* 0x040fe4000000000a */
[----:B------:R-:W-:Y:S01]  /*6ce0*/  PRMT R8, R61, 0x7610, R8 ;  /* 0x000076103d087816 */ /* 0x000fe20000000008 */
[----:B------:R-:W-:Y:S01]  /*6cf0*/  FADD.FTZ R13, R13, R16 ;  /* 0x000000100d0d7221 */ /* 0x000fe20000010000 */
[C---:B------:R-:W-:Y:S01]  /*6d00*/  PRMT R12, R11.reuse, 0x7632, R12 ;  /* 0x000076320b0c7816 */ /* 0x040fe2000000000c */
[----:B------:R-:W-:Y:S01]  /*6d10*/  IMAD.U32 R11, R11, 0x10000, RZ ;  /* 0x000100000b0b7824 */ /* 0x000fe200078e00ff */
[----:B------:R-:W-:-:S03]  /*6d20*/  SHF.L.U32 R8, R8, 0x10, RZ ;  /* 0x0000001008087819 */ /* 0x000fc600000006ff */
[----:B------:R-:W-:-:S04]  /*6d30*/  IMAD.U32 R12, R12, 0x10000, RZ ;  /* 0x000100000c0c7824 */ /* 0x000fc800078e00ff */
        /* <DEDUP_REMOVED lines=33> */
.L_x_19670:
[----:B------:R-:W-:Y:S05]  /*6f50*/  BSYNC B1 ;  /* 0x0000000000017941 */ /* 0x000fea0003800000 */
.L_x_19669:
[----:B------:R-:W-:Y:S01]  /*6f60*/  HFMA2.MMA.BF16_V2 R60, R5, R60, -RZ ;  /* 0x0000003c053c7235 */ /* 0x000fe200003000ff */
[----:B------:R-:W-:Y:S01]  /*6f70*/  F2FP.BF16.F32.PACK_AB R16, R15, R14 ;  /* 0x0000000e0f10723e */ /* 0x000fe200000010ff */
[----:B------:R-:W-:Y:S01]  /*6f80*/  FADD.FTZ R15, R8, R11 ;  /* 0x0000000b080f7221 */ /* 0x000fe20000010000 */
[----:B------:R-:W-:Y:S02]  /*6f90*/  HMUL2.BF16_V2 R62, R9, R62 ;  /* 0x0000003e093e7232 */ /* 0x000fe40000200000 */
[----:B------:R-:W-:Y:S01]  /*6fa0*/  FADD.FTZ R12, R13, R12 ;  /* 0x0000000c0d0c7221 */ /* 0x000fe20000010000 */
[----:B------:R-:W-:Y:S01]  /*6fb0*/  HMUL2.BF16_V2 R57, R4, R57 ;  /* 0x0000003904397232 */ /* 0x000fe20000200000 */
[----:B------:R-:W-:Y:S01]  /*6fc0*/  BSSY B1, `(.L_x_19671) ;  /* 0x0000040000017945 */ /* 0x000fe20003800000 */
[----:B------:R-:W-:Y:S01]  /*6fd0*/  PRMT R13, R62, 0x7632, R13 ;  /* 0x000076323e0d7816 */ /* 0x000fe2000000000d */
[----:B------:R-:W-:Y:S01]  /*6fe0*/  FADD.FTZ R12, R12, R15 ;  /* 0x0000000f0c0c7221 */ /* 0x000fe20000010000 */
[----:B------:R-:W-:-:S02]  /*6ff0*/  PRMT R8, R60, 0x7610, R8 ;  /* 0x000076103c087816 */ /* 0x000fc40000000008 */
[----:B------:R-:W-:Y:S02]  /*7000*/  PRMT R10, R60, 0x7632, R10 ;  /* 0x000076323c0a7816 */ /* 0x000fe4000000000a */
[----:B------:R-:W-:Y:S01]  /*7010*/  PRMT R11, R62, 0x7610, R11 ;  /* 0x000076103e0b7816 */ /* 0x000fe2000000000b */
[----:B------:R-:W-:Y:S02]  /*7020*/  IMAD.U32 R14, R8, 0x10000, RZ ;  /* 0x00010000080e7824 */ /* 0x000fe400078e00ff */
[----:B------:R-:W-:Y:S02]  /*7030*/  IMAD.MOV.U32 R8, RZ, RZ, R16 ;  /* 0x000000ffff087224 */ /* 0x000fe400078e0010 */
[----:B------:R-:W-:Y:S01]  /*7040*/  IMAD.U32 R17, R10, 0x10000, RZ ;  /* 0x000100000a117824 */ /* 0x000fe200078e00ff */
[----:B------:R-:W-:Y:S01]  /*7050*/  SHF.L.U32 R10, R13, 0x10, RZ ;  /* 0x000000100d0a7819 */ /* 0x000fe200000006ff */
[----:B------:R-:W-:Y:S02]  /*7060*/  IMAD.U32 R11, R11, 0x10000, RZ ;  /* 0x000100000b0b7824 */ /* 0x000fe400078e00ff */
[C---:B------:R-:W-:Y:S01]  /*7070*/  HFMA2.MMA.BF16_V2 R13, R8.reuse, R59, -RZ ;  /* 0x0000003b080d7235 */ /* 0x040fe200003000ff */
[----:B------:R-:W-:Y:S01]  /*7080*/  FADD.FTZ R59, R14, R17 ;  /* 0x000000110e3b7221 */ /* 0x000fe20000010000 */
[----:B------:R-:W-:Y:S01]  /*7090*/  HFMA2.MMA.BF16_V2 R16, R8, R58, -RZ ;  /* 0x0000003a08107235 */ /* 0x000fe200003000ff */
[----:B------:R-:W-:Y:S01]  /*70a0*/  FADD.FTZ R60, R11, R10 ;  /* 0x0000000a0b3c7221 */ /* 0x000fe20000010000 */
[----:B------:R-:W-:-:S03]  /*70b0*/  PRMT R14, R57, 0x7632, R14 ;  /* 0x00007632390e7816 */ /* 0x000fc6000000000e */
[----:B------:R-:W-:Y:S02]  /*70c0*/  FADD.FTZ R59, R59, R60 ;  /* 0x0000003c3b3b7221 */ /* 0x000fe40000010000 */
[----:B------:R-:W-:Y:S01]  /*70d0*/  IMAD.U32 R14, R14, 0x10000, RZ ;  /* 0x000100000e0e7824 */ /* 0x000fe200078e00ff */
[C---:B------:R-:W-:Y:S02]  /*70e0*/  PRMT R10, R13.reuse, 0x7610, R10 ;  /* 0x000076100d0a7816 */ /* 0x040fe4000000000a */
[----:B------:R-:W-:Y:S02]  /*70f0*/  PRMT R11, R13, 0x7632, R11 ;  /* 0x000076320d0b7816 */ /* 0x000fe4000000000b */
[----:B------:R-:W-:Y:S01]  /*7100*/  PRMT R13, R57, 0x7610, R13 ;  /* 0x00007610390d7816 */ /* 0x000fe2000000000d */
        /* <DEDUP_REMOVED lines=43> */
.L_x_19672:
[----:B------:R-:W-:Y:S05]  /*73c0*/  BSYNC B1 ;  /* 0x0000000000017941 */ /* 0x000fea0003800000 */
.L_x_19671:
        /* <DEDUP_REMOVED lines=55> */
.L_x_19674:
[----:B------:R-:W-:Y:S05]  /*7740*/  BSYNC B1 ;  /* 0x0000000000017941 */ /* 0x000fea0003800000 */
.L_x_19673:
        /* <DEDUP_REMOVED lines=33> */
[C---:B------:R-:W-:Y:S02]  /*7960*/  IADD3 R16, R36.reuse, -0x2, RZ ;  /* 0xfffffffe24107810 */ /* 0x040fe40007ffe0ff */
        /* <DEDUP_REMOVED lines=22> */
.L_x_19676:
[----:B------:R-:W-:Y:S05]  /*7ad0*/  BSYNC B1 ;  /* 0x0000000000017941 */ /* 0x000fea0003800000 */
.L_x_19675:
        /* <DEDUP_REMOVED lines=41> */
.L_x_19678:
[----:B------:R-:W-:Y:S05]  /*7d70*/  BSYNC B1 ;  /* 0x0000000000017941 */ /* 0x000fea0003800000 */
.L_x_19677:
        /* <DEDUP_REMOVED lines=12> */
[C---:B------:R-:W-:Y:S01]  /*7e40*/  PRMT R15, R46.reuse, 0x7610, R15 ;  /* 0x000076102e0f7816 */ /* 0x040fe2000000000f */
[----:B------:R-:W-:Y:S01]  /*7e50*/  BSSY B1, `(.L_x_19679) ;  /* 0x0000043000017945 */ /* 0x000fe20003800000 */
        /* <DEDUP_REMOVED lines=11> */
[----:B------:R-:W-:Y:S01]  /*7f10*/  HFMA2.MMA.BF16_V2 R39, R8, R52, -RZ ;  /* 0x0000003408277235 */ /* 0x000fe200003000ff */
[----:B------:R-:W-:-:S02]  /*7f20*/  HMUL2.BF16_V2 R16, R4, R44 ;  /* 0x0000002c04107232 */ /* 0x000fc40000200000 */
        /* <DEDUP_REMOVED lines=53> */
.L_x_19680:
[----:B------:R-:W-:Y:S05]  /*8280*/  BSYNC B1 ;  /* 0x0000000000017941 */ /* 0x000fea0003800000 */
.L_x_19679:
[----:B------:R-:W-:Y:S01]  /*8290*/  HFMA2.MMA.BF16_V2 R9, R9, R54, -RZ ;  /* 0x0000003609097235 */ /* 0x000fe200003000ff */
[----:B------:R-:W-:Y:S01]  /*82a0*/  HMUL2.BF16_V2 R5, R5, R53 ;  /* 0x0000003505057232 */ /* 0x000fe20000200000 */
[----:B------:R-:W-:Y:S01]  /*82b0*/  HFMA2.MMA.BF16_V2 R12, R8, R56, -RZ ;  /* 0x00000038080c7235 */ /* 0x000fe200003000ff */
[----:B------:R-:W-:Y:S02]  /*82c0*/  HMUL2.BF16_V2 R10, R4, R55 ;  /* 0x00000037040a7232 */ /* 0x000fe40000200000 */
[----:B------:R-:W-:Y:S01]  /*82d0*/  VIADD R68, R68, 0x4 ;  /* 0x0000000444447836 */ /* 0x000fe20000000000 */
[----:B------:R-:W-:Y:S01]  /*82e0*/  IADD3 R22, P1, R22, 0x10, RZ ;  /* 0x0000001016167810 */ /* 0x000fe20007f3e0ff */
[----:B------:R-:W-:Y:S01]  /*82f0*/  VIADD R20, R20, 0xfffffffc ;  /* 0xfffffffc14147836 */ /* 0x000fe20000000000 */
[C---:B------:R-:W-:Y:S01]  /*8300*/  PRMT R4, R5.reuse, 0x7610, R4 ;  /* 0x0000761005047816 */ /* 0x040fe20000000004 */
[----:B------:R-:W-:Y:S01]  /*8310*/  VIADD R30, R30, 0x100 ;  /* 0x000001001e1e7836 */ /* 0x000fe20000000000 */
[----:B------:R-:W-:Y:S01]  /*8320*/  PRMT R5, R5, 0x7632, R5 ;  /* 0x0000763205057816 */ /* 0x000fe20000000005 */
[----:B------:R-:W-:Y:S01]  /*8330*/  IMAD.X R27, RZ, RZ, R27, P1 ;  /* 0x000000ffff1b7224 */ /* 0x000fe200008e061b */
[C---:B------:R-:W-:Y:S01]  /*8340*/  PRMT R8, R9.reuse, 0x7610, R8 ;  /* 0x0000761009087816 */ /* 0x040fe20000000008 */
        /* <DEDUP_REMOVED lines=11> */
[----:B------:R-:W-:Y:S01]  /*8400*/  ISETP.GE.AND P0, PT, R68, UR4, PT ;  /* 0x0000000444007c0c */ /* 0x000fe2000bf06270 */
[----:B------:R-:W-:Y:S02]  /*8410*/  IMAD.U32 R12, R12, 0x10000, RZ ;  /* 0x000100000c0c7824 */ /* 0x000fe400078e00ff */
[----:B------:R-:W-:Y:S01]  /*8420*/  FADD.FTZ R11, R10, R11 ;  /* 0x0000000b0a0b7221 */ /* 0x000fe20000010000 */
[----:B------:R-:W-:Y:S02]  /*8430*/  IMAD.U32 R5, R4, 0x10000, RZ ;  /* 0x0001000004057824 */ /* 0x000fe400078e00ff */
[----:B------:R-:W-:Y:S01]  /*8440*/  FADD.FTZ R8, R13, R8 ;  /* 0x000000080d087221 */ /* 0x000fe20000010000 */
[----:B------:R-:W-:Y:S01]  /*8450*/  IADD3 R36, R36, 0x40, RZ ;  /* 0x0000004024247810 */ /* 0x000fe20007ffe0ff */
[----:B------:R-:W-:-:S02]  /*8460*/  FADD.FTZ R5, R12, R5 ;  /* 0x000000050c057221 */ /* 0x000fc40000010000 */
[----:B------:R-:W-:-:S04]  /*8470*/  FADD.FTZ R8, R8, R11 ;  /* 0x0000000b08087221 */ /* 0x000fc80000010000 */
[----:B------:R-:W-:-:S04]  /*8480*/  FADD.FTZ R8, R8, R5 ;  /* 0x0000000508087221 */ /* 0x000fc80000010000 */
[----:B------:R-:W-:Y:S01]  /*8490*/  FADD.FTZ R21, R8, R21 ;  /* 0x0000001508157221 */ /* 0x000fe20000010000 */
[----:B------:R-:W-:Y:S06]  /*84a0*/  @!P0 BRA `(.L_x_19681) ;  /* 0xffffffe000548947 */ /* 0x000fec000383ffff */
.L_x_19666:
[----:B------:R-:W-:Y:S05]  /*84b0*/  BSYNC B0 ;  /* 0x0000000000007941 */ /* 0x000fea0003800000 */
.L_x_19664:
[----:B------:R-:W4:Y:S01]  /*84c0*/  SHFL.BFLY PT, R3, R28, 0x1, 0x1f ;  /* 0x0c201f001c037f89 */ /* 0x000f2200000e0000 */
[----:B------:R-:W2:Y:S01]  /*84d0*/  S2UR UR5, SR_CgaCtaId ;  /* 0x00000000000579c3 */ /* 0x000ea20000008800 */
[----:B------:R-:W-:Y:S01]  /*84e0*/  LEA.HI R15, R18, R18, RZ, 0x1 ;  /* 0x00000012120f7211 */ /* 0x000fe200078f08ff */
[----:B------:R-:W-:Y:S01]  /*84f0*/  UMOV UR4, 0x400 ;  /* 0x0000040000047882 */ /* 0x000fe20000000000 */
[----:B0--3--:R-:W0:Y:S01]  /*8500*/  SHFL.BFLY PT, R2, R25, 0x1, 0x1f ;  /* 0x0c201f0019027f89 */ /* 0x009e2200000e0000 */
[----:B------:R-:W-:Y:S01]  /*8510*/  UIADD3 UR4, UR4, 0x100, URZ ;  /* 0x0000010004047890 */ /* 0x000fe2000fffe03f */
[----:B------:R-:W-:Y:S01]  /*8520*/  SHF.R.S32.HI R15, RZ, 0x1, R15 ;  /* 0x00000001ff0f7819 */ /* 0x000fe2000001140f */
[----:B------:R-:W-:Y:S01]  /*8530*/  BSSY B0, `(.L_x_19682) ;  /* 0x0000032000007945 */ /* 0x000fe20003800000 */
[----:B-1----:R-:W1:Y:S03]  /*8540*/  SHFL.BFLY PT, R5, R6, 0x1, 0x1f ;  /* 0x0c201f0006057f89 */ /* 0x002e6600000e0000 */
        /* <DEDUP_REMOVED lines=8> */
[----:B------:R-:W-:Y:S01]  /*85d0*/  BAR.SYNC.DEFER_BLOCKING 0x0 ;  /* 0x0000000000007b1d */ /* 0x000fe20000010000 */
[----:B0-----:R-:W-:Y:S01]  /*85e0*/  FADD.FTZ R17, R2, R25 ;  /* 0x0000001902117221 */ /* 0x001fe20000010000 */
[----:B------:R-:W-:-:S02]  /*85f0*/  ISETP.NE.AND P2, PT, R3, RZ, PT ;  /* 0x000000ff0300720c */ /* 0x000fc40003f45270 */
[----:B------:R-:W-:Y:S01]  /*8600*/  LOP3.LUT R2, R7, 0xffffffc0, RZ, 0xc0, !PT ;  /* 0xffffffc007027812 */ /* 0x000fe200078ec0ff */
[----:B-1----:R-:W-:Y:S01]  /*8610*/  FADD.FTZ R11, R5, R6 ;  /* 0x00000006050b7221 */ /* 0x002fe20000010000 */
[C---:B------:R-:W-:Y:S02]  /*8620*/  ISETP.GT.OR P0, PT, R7.reuse, 0x3f, P2 ;  /* 0x0000003f0700780c */ /* 0x040fe40001704670 */
[----:B------:R-:W-:Y:S01]  /*8630*/  ISETP.NE.OR P5, PT, R2, 0x40, P2 ;  /* 0x000000400200780c */ /* 0x000fe200017a5670 */
[----:B------:R-:W-:Y:S02]  /*8640*/  VIADD R2, R7, 0x1f ;  /* 0x0000001f07027836 */ /* 0x000fe40000000000 */
[----:B---3--:R-:W-:Y:S01]  /*8650*/  FADD.FTZ R16, R9, R26 ;  /* 0x0000001a09107221 */ /* 0x008fe20000010000 */
[----:B------:R-:W-:Y:S01]  /*8660*/  LEA R0, R0, UR4, 0x2 ;  /* 0x0000000400007c11 */ /* 0x000fe2000f8e10ff */
[----:B------:R-:W-:Y:S01]  /*8670*/  FADD.FTZ R24, R13, R24 ;  /* 0x000000180d187221 */ /* 0x000fe20000010000 */
[----:B------:R-:W-:-:S02]  /*8680*/  ISETP.GT.OR P1, PT, R7, 0x1f, P2 ;  /* 0x0000001f0700780c */ /* 0x000fc40001724670 */
[----:B------:R-:W-:Y:S01]  /*8690*/  ISETP.GT.U32.AND P3, PT, R2, 0x3e, PT ;  /* 0x0000003e0200780c */ /* 0x000fe20003f64070 */
[----:B------:R-:W-:Y:S01]  /*86a0*/  FADD.FTZ R23, R4, R23 ;  /* 0x0000001704177221 */ /* 0x000fe20000010000 */
[----:B------:R-:W-:Y:S01]  /*86b0*/  LOP3.LUT R2, R7, 0xffffffe0, RZ, 0xc0, !PT ;  /* 0xffffffe007027812 */ /* 0x000fe200078ec0ff */
[----:B------:R-:W-:-:S03]  /*86c0*/  FADD.FTZ R21, R8, R21 ;  /* 0x0000001508157221 */ /* 0x000fc60000010000 */
[----:B------:R-:W-:Y:S01]  /*86d0*/  ISETP.NE.OR P4, PT, R2, 0x20, P2 ;  /* 0x000000200200780c */ /* 0x000fe20001785670 */
        /* <DEDUP_REMOVED lines=22> */
[----:B------:R-:W-:-:S07]  /*8840*/  FADD.FTZ R21, R21, R8 ;  /* 0x0000000815157221 */ /* 0x000fce0000010000 */
.L_x_19683:
[----:B------:R-:W-:Y:S05]  /*8850*/  BSYNC B0 ;  /* 0x0000000000007941 */ /* 0x000fea0003800000 */
.L_x_19682:
        /* <DEDUP_REMOVED lines=24> */
[----:B------:R-:W-:-:S07]  /*89e0*/  @!P2 FADD.FTZ R21, R21, R8 ;  /* 0x000000081515a221 */ /* 0x000fce0000010000 */
.L_x_19685:
[----:B------:R-:W-:Y:S05]  /*89f0*/  BSYNC B0 ;  /* 0x0000000000007941 */ /* 0x000fea0003800000 */
.L_x_19684:
        /* <DEDUP_REMOVED lines=18> */
[C---:B------:R-:W-:Y:S01]  /*8b20*/  IADD3 R3, P0, R15.reuse, UR4, RZ ;  /* 0x000000040f037c10 */ /* 0x040fe2000ff1e0ff */
[C---:B01----:R-:W-:Y:S01]  /*8b30*/  VIADD R0, R15.reuse, 0x10 ;  /* 0x000000100f007836 */ /* 0x043fe20000000000 */
[----:B------:R-:W-:Y:S01]  /*8b40*/  ULDC.64 UR8, c[0x0][0x220] ;  /* 0x0000880000087ab9 */ /* 0x000fe20000000a00 */
[C---:B------:R-:W-:Y:S01]  /*8b50*/  IADD3 R5, R15.reuse, 0x20, RZ ;  /* 0x000000200f057810 */ /* 0x040fe20007ffe0ff */
[C---:B------:R-:W-:Y:S01]  /*8b60*/  VIADD R7, R15.reuse, 0x30 ;  /* 0x000000300f077836 */ /* 0x040fe20000000000 */
[----:B------:R-:W-:Y:S02]  /*8b70*/  LEA.HI.X.SX32 R4, R15, UR7, 0x1, P0 ;  /* 0x000000070f047c11 */ /* 0x000fe400080f0eff */
[----:B------:R-:W-:Y:S02]  /*8b80*/  LEA R2, P0, R3, UR8, 0x1 ;  /* 0x0000000803027c11 */ /* 0x000fe4000f8008ff */
        /* <DEDUP_REMOVED lines=11> */
[C---:B------:R-:W-:Y:S01]  /*8c40*/  VIADD R12, R15.reuse, 0x40 ;  /* 0x000000400f0c7836 */ /* 0x040fe20000000000 */
[C---:B------:R-:W-:Y:S01]  /*8c50*/  LEA R8, P0, R0.reuse, UR8, 0x1 ;  /* 0x0000000800087c11 */ /* 0x040fe2000f8008ff */
[----:B------:R-:W-:Y:S01]  /*8c60*/  VIADD R13, R15, 0x50 ;  /* 0x000000500f0d7836 */ /* 0x000fe20000000000 */
[----:B------:R-:W-:Y:S01]  /*8c70*/  F2FP.BF16.F32.PACK_AB R16, R17, R16 ;  /* 0x000000101110723e */ /* 0x000fe200000010ff */
[----:B------:R-:W-:Y:S01]  /*8c80*/  VIADD R15, R15, 0x60 ;  /* 0x000000600f0f7836 */ /* 0x000fe20000000000 */
[----:B------:R-:W-:-:S02]  /*8c90*/  LEA.HI.X R9, R0, UR9, R9, 0x1, P0 ;  /* 0x0000000900097c11 */ /* 0x000fc400080f0c09 */
[C---:B------:R-:W-:Y:S02]  /*8ca0*/  IADD3 R22, P0, R12.reuse, UR4, RZ ;  /* 0x000000040c167c10 */ /* 0x040fe4000ff1e0ff */
[----:B------:R-:W-:Y:S02]  /*8cb0*/  F2FP.BF16.F32.PACK_AB R0, R11, R10 ;  /* 0x0000000a0b00723e */ /* 0x000fe400000010ff */
[----:B------:R-:W-:Y:S02]  /*8cc0*/  IADD3 R19, P1, R13, UR4, RZ ;  /* 0x000000040d137c10 */ /* 0x000fe4000ff3e0ff */
[----:B------:R-:W-:Y:S01]  /*8cd0*/  IADD3 R18, P2, R15, UR4, RZ ;  /* 0x000000040f127c10 */ /* 0x000fe2000ff5e0ff */
[----:B------:R0:W-:Y:S01]  /*8ce0*/  STG.E.U16 desc[UR10][R2.64], R0 ;  /* 0x0000000002007986 */ /* 0x0001e2000c10150a */
[----:B------:R-:W-:Y:S02]  /*8cf0*/  LEA.HI.X.SX32 R11, R12, UR7, 0x1, P0 ;  /* 0x000000070c0b7c11 */ /* 0x000fe400080f0eff */
[----:B------:R-:W-:-:S02]  /*8d00*/  PRMT R17, R0, 0x7632, R17 ;  /* 0x0000763200117816 */ /* 0x000fc40000000011 */
[----:B------:R-:W-:Y:S02]  /*8d10*/  LEA.HI.X.SX32 R20, R13, UR7, 0x1, P1 ;  /* 0x000000070d147c11 */ /* 0x000fe400088f0eff */
[----:B------:R-:W-:Y:S01]  /*8d20*/  LEA R10, P0, R22, UR8, 0x1 ;  /* 0x00000008160a7c11 */ /* 0x000fe2000f8008ff */
[----:B------:R1:W-:Y:S01]  /*8d30*/  STG.E.U16 desc[UR10][R4.64], R17 ;  /* 0x0000001104007986 */ /* 0x0003e2000c10150a */
[----:B------:R-:W-:Y:S02]  /*8d40*/  LEA R12, P1, R19, UR8, 0x1 ;  /* 0x00000008130c7c11 */ /* 0x000fe4000f8208ff */
[----:B------:R-:W-:Y:S01]  /*8d50*/  LEA.HI.X.SX32 R15, R15, UR7, 0x1, P2 ;  /* 0x000000070f0f7c11 */ /* 0x000fe200090f0eff */
[----:B------:R-:W-:Y:S01]  /*8d60*/  STG.E.U16 desc[UR10][R6.64], R16 ;  /* 0x0000001006007986 */ /* 0x000fe2000c10150a */
[----:B------:R-:W-:Y:S02]  /*8d70*/  F2FP.BF16.F32.PACK_AB R23, R23, R24 ;  /* 0x000000181717723e */ /* 0x000fe400000010ff */
[----:B------:R-:W-:-:S02]  /*8d80*/  LEA R14, P2, R18, UR8, 0x1 ;  /* 0x00000008120e7c11 */ /* 0x000fc4000f8408ff */
[----:B0-----:R-:W-:Y:S02]  /*8d90*/  PRMT R3, R16, 0x7632, R3 ;  /* 0x0000763210037816 */ /* 0x001fe40000000003 */
[----:B------:R-:W-:Y:S02]  /*8da0*/  LEA.HI.X R11, R22, UR9, R11, 0x1, P0 ;  /* 0x00000009160b7c11 */ /* 0x000fe400080f0c0b */
[----:B------:R-:W-:Y:S01]  /*8db0*/  LEA.HI.X R13, R19, UR9, R20, 0x1, P1 ;  /* 0x00000009130d7c11 */ /* 0x000fe200088f0c14 */
[----:B------:R-:W-:Y:S01]  /*8dc0*/  STG.E.U16 desc[UR10][R8.64], R3 ;  /* 0x0000000308007986 */ /* 0x000fe2000c10150a */
[----:B-1----:R-:W-:Y:S02]  /*8dd0*/  PRMT R5, R23, 0x7632, R5 ;  /* 0x0000763217057816 */ /* 0x002fe40000000005 */
[----:B------:R-:W-:Y:S01]  /*8de0*/  LEA.HI.X R15, R18, UR9, R15, 0x1, P2 ;  /* 0x00000009120f7c11 */ /* 0x000fe200090f0c0f */
[----:B------:R-:W-:Y:S01]  /*8df0*/  STG.E.U16 desc[UR10][R10.64], R23 ;  /* 0x000000170a007986 */ /* 0x000fe2000c10150a */
[----:B------:R-:W-:-:S03]  /*8e00*/  F2FP.BF16.F32.PACK_AB R21, RZ, R21 ;  /* 0x00000015ff15723e */ /* 0x000fc600000010ff */
[----:B------:R-:W-:Y:S04]  /*8e10*/  STG.E.U16 desc[UR10][R12.64], R5 ;  /* 0x000000050c007986 */ /* 0x000fe8000c10150a */
[----:B------:R-:W-:Y:S01]  /*8e20*/  STG.E.U16 desc[UR10][R14.64], R21 ;  /* 0x000000150e007986 */ /* 0x000fe2000c10150a */
[----:B------:R-:W-:Y:S05]  /*8e30*/  EXIT ;  /* 0x000000000000794d */ /* 0x000fea0003800000 */
.L_x_19633:
[----:B------:R-:W-:Y:S01]  /*8e40*/  BSSY B1, `(.L_x_19686) ;  /* 0x0000007000017945 */ /* 0x000fe20003800000 */
[----:B------:R-:W-:Y:S01]  /*8e50*/  IMAD.MOV.U32 R27, RZ, RZ, 0x1 ;  /* 0x00000001ff1b7424 */ /* 0x000fe200078e00ff */
[----:B------:R-:W-:Y:S01]  /*8e60*/  MOV R28, 0x1f ;  /* 0x0000001f001c7802 */ /* 0x000fe20000000f00 */
[----:B------:R-:W-:-:S07]  /*8e70*/  IMAD.MOV.U32 R25, RZ, RZ, -0x1 ;  /* 0xffffffffff197424 */ /* 0x000fce00078e00ff */
[----:B------:R-:W-:Y:S05]  /*8e80*/  WARPSYNC.COLLECTIVE R25, `(.L_x_19687) ;  /* 0x0000000019087348 */ /* 0x000fea0003c00000 */
[----:B------:R0:W1:Y:S02]  /*8e90*/  SHFL.BFLY P0, R26, R24, R27, R28 ;  /* 0x0c00001b181a7389 */ /* 0x000064000000001c */
[----:B01----:R-:W-:Y:S01]  /*8ea0*/  ENDCOLLECTIVE ;  /* 0x000000000000791b */ /* 0x003fe20003800000 */
.L_x_19687:
[----:B------:R-:W-:Y:S05]  /*8eb0*/  BSYNC B1 ;  /* 0x0000000000017941 */ /* 0x000fea0003800000 */
.L_x_19686:
[----:B------:R-:W-:Y:S01]  /*8ec0*/  IMAD.MOV.U32 R25, RZ, RZ, R26 ;  /* 0x000000ffff197224 */ /* 0x000fe200078e001a */
[----:B------:R-:W-:Y:S06]  /*8ed0*/  BRA `(.L_x_19688) ;  /* 0xffffff9c00247947 */ /* 0x000fec000383ffff */
.L_x_19637:
[----:B------:R-:W-:Y:S01]  /*8ee0*/  BSSY B1, `(.L_x_19689) ;  /* 0x0000007000017945 */ /* 0x000fe20003800000 */
[----:B------:R-:W-:Y:S02]  /*8ef0*/  IMAD.MOV.U32 R27, RZ, RZ, 0x1 ;  /* 0x00000001ff1b7424 */ /* 0x000fe400078e00ff */
[----:B------:R-:W-:Y:S02]  /*8f00*/  IMAD.MOV.U32 R28, RZ, RZ, 0x1f ;  /* 0x0000001fff1c7424 */ /* 0x000fe400078e00ff */
[----:B------:R-:W-:-:S07]  /*8f10*/  IMAD.MOV.U32 R25, RZ, RZ, -0x1 ;  /* 0xffffffffff197424 */ /* 0x000fce00078e00ff */
[----:B------:R-:W-:Y:S05]  /*8f20*/  WARPSYNC.COLLECTIVE R25, `(.L_x_19690) ;  /* 0x0000000019087348 */ /* 0x000fea0003c00000 */
[----:B------:R0:W1:Y:S02]  /*8f30*/  SHFL.BFLY P0, R26, R24, R27, R28 ;  /* 0x0c00001b181a7389 */ /* 0x000064000000001c */
[----:B01----:R-:W-:Y:S01]  /*8f40*/  ENDCOLLECTIVE ;  /* 0x000000000000791b */ /* 0x003fe20003800000 */
.L_x_19690:
[----:B------:R-:W-:Y:S05]  /*8f50*/  BSYNC B1 ;  /* 0x0000000000017941 */ /* 0x000fea0003800000 */
.L_x_19689:
[----:B------:R-:W-:Y:S01]  /*8f60*/  MOV R25, R26 ;  /* 0x0000001a00197202 */ /* 0x000fe20000000f00 */
[----:B------:R-:W-:Y:S06]  /*8f70*/  BRA `(.L_x_19691) ;  /* 0xffffffb000ac7947 */ /* 0x000fec000383ffff */
.L_x_19641:
[----:B------:R-:W-:Y:S01]  /*8f80*/  BSSY B0, `(.L_x_19692) ;  /* 0x0000008000007945 */ /* 0x000fe20003800000 */
[----:B------:R-:W-:Y:S02]  /*8f90*/  IMAD.MOV.U32 R24, RZ, RZ, R67 ;  /* 0x000000ffff187224 */ /* 0x000fe400078e0043 */
[----:B------:R-:W-:Y:S02]  /*8fa0*/  IMAD.MOV.U32 R27, RZ, RZ, 0x10 ;  /* 0x00000010ff1b7424 */ /* 0x000fe400078e00ff */
[----:B------:R-:W-:Y:S02]  /*8fb0*/  IMAD.MOV.U32 R28, RZ, RZ, 0x1f ;  /* 0x0000001fff1c7424 */ /* 0x000fe400078e00ff */
[----:B------:R-:W-:-:S07]  /*8fc0*/  IMAD.MOV.U32 R25, RZ, RZ, -0x1 ;  /* 0xffffffffff197424 */ /* 0x000fce00078e00ff */
[----:B-----5:R-:W-:Y:S05]  /*8fd0*/  WARPSYNC.COLLECTIVE R25, `(.L_x_19693) ;  /* 0x0000000019087348 */ /* 0x020fea0003c00000 */
[----:B------:R0:W1:Y:S02]  /*8fe0*/  SHFL.BFLY P0, R26, R24, R27, R28 ;  /* 0x0c00001b181a7389 */ /* 0x000064000000001c */
[----:B01---5:R-:W-:Y:S01]  /*8ff0*/  ENDCOLLECTIVE ;  /* 0x000000000000791b */ /* 0x023fe20003800000 */
.L_x_19693:
[----:B------:R-:W-:Y:S05]  /*9000*/  BSYNC B0 ;  /* 0x0000000000007941 */ /* 0x000fea0003800000 */
.L_x_19692:
[----:B------:R-:W-:Y:S02]  /*9010*/  IMAD.MOV.U32 R2, RZ, RZ, R26 ;  /* 0x000000ffff027224 */ /* 0x000fe400078e001a */
[----:B------:R-:W-:Y:S02]  /*9020*/  IMAD.MOV.U32 R27, RZ, RZ, 0x8 ;  /* 0x00000008ff1b7424 */ /* 0x000fe400078e00ff */
[----:B------:R-:W-:Y:S01]  /*9030*/  IMAD.MOV.U32 R28, RZ, RZ, 0x1f ;  /* 0x0000001fff1c7424 */ /* 0x000fe200078e00ff */
[----:B------:R-:W-:Y:S01]  /*9040*/  FMNMX.FTZ R2, R2, R67, !PT ;  /* 0x0000004302027209 */ /* 0x000fe20007810000 */
[----:B------:R-:W-:-:S03]  /*9050*/  IMAD.MOV.U32 R25, RZ, RZ, -0x1 ;  /* 0xffffffffff197424 */ /* 0x000fc600078e00ff */
[----:B------:R-:W-:-:S07]  /*9060*/  MOV R24, R2 ;  /* 0x0000000200187202 */ /* 0x000fce0000000f00 */
[----:B------:R-:W-:Y:S05]  /*9070*/  WARPSYNC.COLLECTIVE R25, `(.L_x_19694) ;  /* 0x0000000019087348 */ /* 0x000fea0003c00000 */
[----:B------:R0:W1:Y:S02]  /*9080*/  SHFL.BFLY P0, R26, R24, R27, R28 ;  /* 0x0c00001b181a7389 */ /* 0x000064000000001c */
[----:B01----:R-:W-:Y:S01]  /*9090*/  ENDCOLLECTIVE ;  /* 0x000000000000791b */ /* 0x003fe20003800000 */
.L_x_19694:
[----:B------:R-:W-:Y:S01]  /*90a0*/  HFMA2.MMA R27, -RZ, RZ, 0, 2.384185791015625e-07 ;  /* 0x00000004ff1b7435 */ /* 0x000fe200000001ff */
[----:B------:R-:W-:-:S05]  /*90b0*/  IMAD.MOV.U32 R5, RZ, RZ, R26 ;  /* 0x000000ffff057224 */ /* 0x000fca00078e001a */
[----:B------:R-:W-:-:S05]  /*90c0*/  FMNMX.FTZ R5, R2, R5, !PT ;  /* 0x0000000502057209 */ /* 0x000fca0007810000 */
[----:B------:R-:W-:-:S07]  /*90d0*/  IMAD.MOV.U32 R24, RZ, RZ, R5 ;  /* 0x000000ffff187224 */ /* 0x000fce00078e0005 */
[----:B------:R-:W-:Y:S05]  /*90e0*/  WARPSYNC.COLLECTIVE R25, `(.L_x_19695) ;  /* 0x0000000019087348 */ /* 0x000fea0003c00000 */
[----:B------:R0:W1:Y:S02]  /*90f0*/  SHFL.BFLY P0, R26, R24, R27, R28 ;  /* 0x0c00001b181a7389 */ /* 0x000064000000001c */
[----:B01----:R-:W-:Y:S01]  /*9100*/  ENDCOLLECTIVE ;  /* 0x000000000000791b */ /* 0x003fe20003800000 */
.L_x_19695:
[----:B------:R-:W-:Y:S02]  /*9110*/  IMAD.MOV.U32 R27, RZ, RZ, 0x2 ;  /* 0x00000002ff1b7424 */ /* 0x000fe400078e00ff */
[----:B------:R-:W-:-:S05]  /*9120*/  IMAD.MOV.U32 R4, RZ, RZ, R26 ;  /* 0x000000ffff047224 */ /* 0x000fca00078e001a */
[----:B------:R-:W-:-:S05]  /*9130*/  FMNMX.FTZ R9, R5, R4, !PT ;  /* 0x0000000405097209 */ /* 0x000fca0007810000 */
[----:B------:R-:W-:-:S07]  /*9140*/  IMAD.MOV.U32 R24, RZ, RZ, R9 ;  /* 0x000000ffff187224 */ /* 0x000fce00078e0009 */
[----:B------:R-:W-:Y:S05]  /*9150*/  WARPSYNC.COLLECTIVE R25, `(.L_x_19696) ;  /* 0x0000000019087348 */ /* 0x000fea0003c00000 */
[----:B------:R0:W1:Y:S02]  /*9160*/  SHFL.BFLY P0, R26, R24, R27, R28 ;  /* 0x0c00001b181a7389 */ /* 0x000064000000001c */
[----:B01----:R-:W-:Y:S01]  /*9170*/  ENDCOLLECTIVE ;  /* 0x000000000000791b */ /* 0x003fe20003800000 */
.L_x_19696:
[----:B------:R-:W-:Y:S01]  /*9180*/  IMAD.MOV.U32 R4, RZ, RZ, R26 ;  /* 0x000000ffff047224 */ /* 0x000fe200078e001a */
[----:B------:R-:W-:Y:S06]  /*9190*/  BRA `(.L_x_19697) ;  /* 0xffffffb000c47947 */ /* 0x000fec000383ffff */
.L_x_19698:
        /* <DEDUP_REMOVED lines=14> */
.L_x_29915:


//--------------------- .text._ZN4vllm25paged_attention_v2_kernelI13__nv_bfloat16S1_Li96ELi16ELi128ELNS_18Fp8KVCacheDataTypeE0ELb0ELi512EEEvPfS3_PT_PKS4_PKT0_SA_ifPKiSC_iPKfiiiSE_SE_iiiii --------------------------
	.section	.text._ZN4vllm25paged_attention_v2_kernelI13__nv_bfloat16S1_Li96ELi16ELi128ELNS_18Fp8KVCacheDataTypeE0ELb0ELi512EEEvPfS3_PT_PKS4_PKT0_SA_ifPKiSC_iPKfiiiSE_SE_iiiii,"ax",@progbits
	.align	128
        .global         _ZN4vllm25paged_attention_v2_kernelI13__nv_bfloat16S1_Li96ELi16ELi128ELNS_18Fp8KVCacheDataTypeE0ELb0ELi512EEEvPfS3_PT_PKS4_PKT0_SA_ifPKiSC_iPKfiiiSE_SE_iiiii
        .type           _ZN4vllm25paged_attention_v2_kernelI13__nv_bfloat16S1_Li96ELi16ELi128ELNS_18Fp8KVCacheDataTypeE0ELb0ELi512EEEvPfS3_PT_PKS4_PKT0_SA_ifPKiSC_iPKfiiiSE_SE_iiiii,@function
        .size           _ZN4vllm25paged_attention_v2_kernelI13__nv_bfloat16S1_Li96ELi16ELi128ELNS_18Fp8KVCacheDataTypeE0ELb0ELi512EEEvPfS3_PT_PKS4_PKT0_SA_ifPKiSC_iPKfiiiSE_SE_iiiii,(.L_x_29916 - _ZN4vllm25paged_attention_v2_kernelI13__nv_bfloat16S1_Li96ELi16ELi128ELNS_18Fp8KVCacheDataTypeE0ELb0ELi512EEEvPfS3_PT_PKS4_PKT0_SA_ifPKiSC_iPKfiiiSE_SE_iiiii)
        .other          _ZN4vllm25paged_attention_v2_kernelI13__nv_bfloat16S1_Li96ELi16ELi128ELNS_18Fp8KVCacheDataTypeE0ELb0ELi512EEEvPfS3_PT_PKS4_PKT0_SA_ifPKiSC_iPKfiiiSE_SE_iiiii,@"STO_CUDA_ENTRY STV_DEFAULT"
_ZN4vllm25paged_attention_v2_kernelI13__nv_bfloat16S1_Li96ELi16ELi128ELNS_18Fp8KVCacheDataTypeE0ELb0ELi512EEEvPfS3_PT_PKS4_PKT0_SA_ifPKiSC_iPKfiiiSE_SE_iiiii:
.text._ZN4vllm25paged_attention_v2_kernelI13__nv_bfloat16S1_Li96ELi16ELi128ELNS_18Fp8KVCacheDataTypeE0ELb0ELi512EEEvPfS3_PT_PKS4_PKT0_SA_ifPKiSC_iPKfiiiSE_SE_iiiii:
        /* <DEDUP_REMOVED lines=21> */
[----:B0-----:R-:W-:-:S04]  /*0150*/  @P0 IMAD.WIDE R6, R4, 0x4, R6 ;  /* 0x0000000404060825 */ /* 0x001fc800078e0206 */
[----:B-1----:R-:W-:Y:S01]  /*0160*/  VIADD R8, R0, 0xffffffe ;  /* 0x0ffffffe00087836 */ /* 0x002fe20000000000 */
[----:B------:R2:W5:Y:S01]  /*0170*/  @P0 LDG.E.CONSTANT R54, desc[UR10][R6.64] ;  /* 0x0000000a06360981 */ /* 0x000562000c1e9900 */
[----:B------:R-:W-:Y:S01]  /*0180*/  LEA R46, R17, 0x20, 0x5 ;  /* 0x00000020112e7811 */ /* 0x000fe200078e28ff */
[----:B------:R-:W-:Y:S01]  /*0190*/  BSSY B0, `(.L_x_19699) ;  /* 0x0000090000007945 */ /* 0x000fe20003800000 */
[----:B------:R0:W1:Y:S01]  /*01a0*/  F2I.FTZ.U32.TRUNC.NTZ R9, R8 ;  /* 0x0000000800097305 */ /* 0x000062000021f000 */
[----:B--2---:R-:W-:Y:S01]  /*01b0*/  IABS R6, R2 ;  /* 0x0000000200067213 */ /* 0x004fe20000000000 */
[----:B0-----:R-:W-:Y:S02]  /*01c0*/  IMAD.MOV.U32 R8, RZ, RZ, RZ ;  /* 0x000000ffff087224 */ /* 0x001fe400078e00ff */
[----:B-1----:R-:W-:-:S04]  /*01d0*/  IMAD.MOV R12, RZ, RZ, -R9 ;  /* 0x000000ffff0c7224 */ /* 0x002fc800078e0a09 */
        /* <DEDUP_REMOVED lines=29> */
[----:B------:R-:W-:Y:S02]  /*03b0*/  IMAD R6, R7, R0, R2 ;  /* 0x0000000007067224 */ /* 0x000fe400078e0202 */
[----:B------:R-:W0:Y:S01]  /*03c0*/  S2R R2, SR_TID.X ;  /* 0x0000000000027919 */ /* 0x000e220000002100 */
[----:B------:R-:W-:Y:S02]  /*03d0*/  VIADD R0, R47, 0xf ;  /* 0x0000000f2f007836 */ /* 0x000fe40000000000 */
[----:B------:R-:W-:-:S03]  /*03e0*/  ISETP.GT.U32.AND P1, PT, R9, R6, PT ;  /* 0x000000060900720c */ /* 0x000fc60003f24070 */
[----:B------:R-:W-:-:S04]  /*03f0*/  SHF.R.S32.HI R5, RZ, 0x1f, R0 ;  /* 0x0000001fff057819 */ /* 0x000fc80000011400 */
[----:B------:R-:W-:Y:S02]  /*0400*/  LEA.HI R5, R5, R0, RZ, 0x4 ;  /* 0x0000000005057211 */ /* 0x000fe400078f20ff */
[----:B------:R-:W-:Y:S02]  /*0410*/  LOP3.LUT R0, R4, R13, RZ, 0x3c, !PT ;  /* 0x0000000d04007212 */ /* 0x000fe400078e3cff */
[----:B------:R-:W-:Y:S02]  /*0420*/  SHF.R.S32.HI R5, RZ, 0x4, R5 ;  /* 0x00000004ff057819 */ /* 0x000fe40000011405 */
[----:B------:R-:W-:Y:S01]  /*0430*/  @!P1 IMAD.IADD R6, R6, 0x1, -R9 ;  /* 0x0000000106069824 */ /* 0x000fe200078e0a09 */
[----:B------:R-:W-:Y:S01]  /*0440*/  ISETP.GE.AND P2, PT, R0, RZ, PT ;  /* 0x000000ff0000720c */ /* 0x000fe20003f46270 */
[----:B------:R-:W-:Y:S01]  /*0450*/  @!P1 VIADD R7, R7, 0x1 ;  /* 0x0000000107079836 */ /* 0x000fe20000000000 */
[----:B------:R-:W-:Y:S02]  /*0460*/  VIMNMX R46, R5, R46, PT ;  /* 0x0000002e052e7248 */ /* 0x000fe40003fe0100 */
[----:B------:R-:W-:-:S02]  /*0470*/  ISETP.GE.U32.AND P0, PT, R6, R9, PT ;  /* 0x000000090600720c */ /* 0x000fc40003f06070 */
[----:B------:R-:W-:Y:S01]  /*0480*/  ISETP.NE.AND P1, PT, R13, RZ, PT ;  /* 0x000000ff0d00720c */ /* 0x000fe20003f25270 */
[----:B------:R-:W-:-:S04]  /*0490*/  IMAD R5, R17, -0x20, R46 ;  /* 0xffffffe011057824 */ /* 0x000fc800078e022e */
[----:B------:R-:W-:Y:S01]  /*04a0*/  IMAD R0, R5, 0x10, R10 ;  /* 0x0000001005007824 */ /* 0x000fe200078e020a */
[----:B0-----:R-:W-:-:S05]  /*04b0*/  LEA.HI R19, R2, R2, RZ, 0x1 ;  /* 0x0000000202137211 */ /* 0x001fca00078f08ff */
[----:B------:R-:W-:Y:S01]  /*04c0*/  @P0 VIADD R7, R7, 0x1 ;  /* 0x0000000107070836 */ /* 0x000fe20000000000 */
[C---:B------:R-:W-:Y:S02]  /*04d0*/  ISETP.GT.AND P0, PT, R2.reuse, 0x17, PT ;  /* 0x000000170200780c */ /* 0x040fe40003f04270 */
[----:B------:R-:W-:Y:S02]  /*04e0*/  SHF.R.S32.HI R5, RZ, 0x1f, R2 ;  /* 0x0000001fff057819 */ /* 0x000fe40000011402 */
[----:B------:R-:W-:Y:S02]  /*04f0*/  VIMNMX R45, R47, R0, PT ;  /* 0x000000002f2d7248 */ /* 0x000fe40003fe0100 */
[----:B------:R-:W-:Y:S02]  /*0500*/  MOV R0, R7 ;  /* 0x0000000700007202 */ /* 0x000fe40000000f00 */
[----:B------:R-:W-:Y:S01]  /*0510*/  LOP3.LUT R7, R19, 0xfffffffe, RZ, 0xc0, !PT ;  /* 0xfffffffe13077812 */ /* 0x000fe200078ec0ff */
[----:B------:R-:W-:Y:S01]  /*0520*/  IMAD.IADD R45, R45, 0x1, -R10 ;  /* 0x000000012d2d7824 */ /* 0x000fe200078e0a0a */
[----:B------:R-:W-:Y:S01]  /*0530*/  LEA.HI R5, R5, R2, RZ, 0x5 ;  /* 0x0000000205057211 */ /* 0x000fe200078f28ff */
[----:B------:R-:W-:Y:S01]  /*0540*/  @!P2 IMAD.MOV R0, RZ, RZ, -R0 ;  /* 0x000000ffff00a224 */ /* 0x000fe200078e0a00 */
[----:B------:R-:W-:Y:S01]  /*0550*/  @!P1 LOP3.LUT R0, RZ, R13, RZ, 0x33, !PT ;  /* 0x0000000dff009212 */ /* 0x000fe200078e33ff */
[----:B------:R-:W-:Y:S01]  /*0560*/  IMAD.IADD R44, R2, 0x1, -R7 ;  /* 0x00000001022c7824 */ /* 0x000fe200078e0a07 */
[----:B------:R-:W-:-:S02]  /*0570*/  SHF.R.S32.HI R19, RZ, 0x1, R19 ;  /* 0x00000001ff137819 */ /* 0x000fc40000011413 */
[----:B------:R-:W-:Y:S01]  /*0580*/  SHF.R.S32.HI R16, RZ, 0x5, R5 ;  /* 0x00000005ff107819 */ /* 0x000fe20000011405 */
[----:B------:R-:W-:Y:S06]  /*0590*/  @P0 BRA `(.L_x_19700) ;  /* 0x00000004003c0947 */ /* 0x000fec0003800000 */
[C---:B------:R-:W-:Y:S01]  /*05a0*/  VIMNMX R6, R19.reuse, -0x34, !PT ;  /* 0xffffffcc13067848 */ /* 0x040fe20007fe0100 */
        /* <DEDUP_REMOVED lines=27> */
[----:B------:R-:W-:Y:S01]  /*0760*/  IMAD.MOV.U32 R9, RZ, RZ, R19 ;  /* 0x000000ffff097224 */ /* 0x000fe200078e0013 */
[----:B------:R-:W-:-:S07]  /*0770*/  MOV R8, R5 ;  /* 0x0000000500087202 */ /* 0x000fce0000000f00 */
.L_x_19703:
        /* <DEDUP_REMOVED lines=13> */
.L_x_19702:
[----:B------:R-:W-:Y:S05]  /*0850*/  BSYNC B1 ;  /* 0x0000000000017941 */ /* 0x000fea0003800000 */
.L_x_19701:
        /* <DEDUP_REMOVED lines=14> */
.L_x_19704:
        /* <DEDUP_REMOVED lines=21> */
.L_x_19700:
[----:B------:R-:W-:Y:S05]  /*0a90*/  BSYNC B0 ;  /* 0x0000000000007941 */ /* 0x000fea0003800000 */
.L_x_19699:
[----:B------:R-:W-:Y:S01]  /*0aa0*/  IMAD R43, R17, 0x20, R16 ;  /* 0x00000020112b7824 */ /* 0x000fe200078e0210 */
[----:B------:R-:W-:Y:S01]  /*0ab0*/  ULDC UR4, c[0x0][0x258] ;  /* 0x0000960000047ab9 */ /* 0x000fe20000000800 */
[----:B------:R-:W-:Y:S01]  /*0ac0*/  ULDC UR9, c[0x0][0x26c] ;  /* 0x00009b0000097ab9 */ /* 0x000fe20000000800 */
[----:B------:R-:W-:Y:S01]  /*0ad0*/  ULDC UR12, c[0x0][0x26c] ;  /* 0x00009b00000c7ab9 */ /* 0x000fe20000000800 */
[----:B------:R-:W-:Y:S01]  /*0ae0*/  ULDC UR8, c[0x0][0x244] ;  /* 0x0000910000087ab9 */ /* 0x000fe20000000800 */
[----:B------:R-:W-:Y:S01]  /*0af0*/  BAR.SYNC.DEFER_BLOCKING 0x0 ;  /* 0x0000000000007b1d */ /* 0x000fe20000010000 */
[----:B------:R-:W-:Y:S01]  /*0b00*/  ISETP.GE.AND P0, PT, R43, R46, PT ;  /* 0x0000002e2b00720c */ /* 0x000fe20003f06270 */
[----:B------:R-:W-:Y:S02]  /*0b10*/  IMAD R18, R3, UR4, RZ ;  /* 0x0000000403127c24 */ /* 0x000fe4000f8e02ff */
[----:B------:R-:W-:Y:S02]  /*0b20*/  IMAD.MOV.U32 R42, RZ, RZ, -0x800001 ;  /* 0xff7fffffff2a7424 */ /* 0x000fe400078e00ff */
[----:B------:R-:W-:Y:S01]  /*0b30*/  ULDC UR13, c[0x0][0x244] ;  /* 0x00009100000d7ab9 */ /* 0x000fe20000000800 */
[----:B------:R-:W-:Y:S01]  /*0b40*/  ULDC.64 UR6, c[0x0][0x230] ;  /* 0x00008c0000067ab9 */ /* 0x000fe20000000a00 */
[----:B------:R-:W-:Y:S01]  /*0b50*/  ULDC.64 UR14, c[0x0][0x230] ;  /* 0x00008c00000e7ab9 */ /* 0x000fe20000000a00 */
[----:B------:R-:W-:Y:S05]  /*0b60*/  BSSY B0, `(.L_x_19705) ;  /* 0x0000335000007945 */ /* 0x000fea0003800000 */
[----:B------:R-:W-:Y:S05]  /*0b70*/  @P0 BRA `(.L_x_19706) ;  /* 0x0000003000cc0947 */ /* 0x000fea0003800000 */
[C---:B------:R-:W-:Y:S01]  /*0b80*/  IMAD.SHL.U32 R48, R44.reuse, 0x4, RZ ;  /* 0x000000042c307824 */ /* 0x040fe200078e00ff */
[----:B------:R-:W-:Y:S01]  /*0b90*/  SHF.R.S32.HI R4, RZ, 0x1f, R19 ;  /* 0x0000001fff047819 */ /* 0x000fe20000011413 */
[C---:B------:R-:W-:Y:S01]  /*0ba0*/  VIADD R6, R44.reuse, 0x8 ;  /* 0x000000082c067836 */ /* 0x040fe20000000000 */
[----:B------:R-:W-:Y:S01]  /*0bb0*/  IADD3 R5, R44, 0x2, RZ ;  /* 0x000000022c057810 */ /* 0x000fe20007ffe0ff */
[----:B------:R-:W0:Y:S01]  /*0bc0*/  S2R R20, SR_CgaCtaId ;  /* 0x0000000000147919 */ /* 0x000e220000008800 */
[----:B------:R-:W-:Y:S01]  /*0bd0*/  SHF.R.S32.HI R3, RZ, 0x1f, R48 ;  /* 0x0000001fff037819 */ /* 0x000fe20000011430 */
[----:B------:R-:W-:Y:S01]  /*0be0*/  IMAD.SHL.U32 R38, R6, 0x4, RZ ;  /* 0x0000000406267824 */ /* 0x000fe200078e00ff */
[----:B------:R-:W-:Y:S01]  /*0bf0*/  LEA.HI R4, R4, R19, RZ, 0x4 ;  /* 0x0000001304047211 */ /* 0x000fe200078f20ff */
[----:B------:R-:W-:Y:S01]  /*0c00*/  IMAD.SHL.U32 R5, R5, 0x4, RZ ;  /* 0x0000000405057824 */ /* 0x000fe200078e00ff */
[----:B------:R-:W-:Y:S01]  /*0c10*/  LEA.HI R3, R3, R48, RZ, 0x3 ;  /* 0x0000003003037211 */ /* 0x000fe200078f18ff */
[----:B------:R-:W-:Y:S01]  /*0c20*/  VIADD R10, R44, 0x14 ;  /* 0x000000142c0a7836 */ /* 0x000fe20000000000 */
[----:B------:R-:W-:Y:S01]  /*0c30*/  LOP3.LUT R4, R4, 0xfffffff0, RZ, 0xc0, !PT ;  /* 0xfffffff004047812 */ /* 0x000fe200078ec0ff */
[----:B------:R-:W-:Y:S01]  /*0c40*/  ULDC UR4, c[0x0][0x270] ;  /* 0x00009c0000047ab9 */ /* 0x000fe20000000800 */
[----:B------:R-:W-:Y:S01]  /*0c50*/  LOP3.LUT R3, R3, 0xfffffff8, RZ, 0xc0, !PT ;  /* 0xfffffff803037812 */ /* 0x000fe200078ec0ff */
[----:B------:R-:W1:Y:S01]  /*0c60*/  LDC R23, c[0x0][0x26c] ;  /* 0x00009b00ff177b82 */ /* 0x000e620000000800 */
[----:B------:R-:W-:Y:S01]  /*0c70*/  SHF.R.S32.HI R7, RZ, 0x1f, R38 ;  /* 0x0000001fff077819 */ /* 0x000fe20000011426 */
[----:B------:R-:W-:Y:S01]  /*0c80*/  IMAD.IADD R19, R19, 0x1, -R4 ;  /* 0x0000000113137824 */ /* 0x000fe200078e0a04 */
[----:B------:R-:W-:Y:S01]  /*0c90*/  IADD3 R12, R44, 0x16, RZ ;  /* 0x000000162c0c7810 */ /* 0x000fe20007ffe0ff */
[----:B------:R-:W-:Y:S01]  /*0ca0*/  IMAD.IADD R48, R48, 0x1, -R3 ;  /* 0x0000000130307824 */ /* 0x000fe200078e0a03 */
[----:B------:R-:W-:Y:S01]  /*0cb0*/  LEA.HI R7, R7, R38, RZ, 0x3 ;  /* 0x0000002607077211 */ /* 0x000fe200078f18ff */
[C---:B------:R-:W-:Y:S01]  /*0cc0*/  VIADD R3, R44.reuse, 0x4 ;  /* 0x000000042c037836 */ /* 0x040fe20000000000 */
[----:B------:R-:W-:Y:S01]  /*0cd0*/  MOV R21, 0x400 ;  /* 0x0000040000157802 */ /* 0x000fe20000000f00 */
[----:B------:R-:W-:Y:S01]  /*0ce0*/  VIADD R4, R44, 0x6 ;  /* 0x000000062c047836 */ /* 0x000fe20000000000 */
[----:B------:R-:W-:Y:S01]  /*0cf0*/  LOP3.LUT R7, R7, 0xfffffff8, RZ, 0xc0, !PT ;  /* 0xfffffff807077812 */ /* 0x000fe200078ec0ff */
[----:B------:R-:W-:Y:S01]  /*0d00*/  IMAD.SHL.U32 R57, R19, 0x8, RZ ;  /* 0x0000000813397824 */ /* 0x000fe200078e00ff */
[----:B------:R-:W-:Y:S01]  /*0d10*/  SHF.L.U32 R3, R3, 0x2, RZ ;  /* 0x0000000203037819 */ /* 0x000fe200000006ff */
[----:B------:R-:W-:Y:S01]  /*0d20*/  IMAD.SHL.U32 R39, R4, 0x4, RZ ;  /* 0x0000000404277824 */ /* 0x000fe200078e00ff */
[----:B------:R-:W-:Y:S01]  /*0d30*/  SHF.R.S32.HI R4, RZ, 0x1f, R5 ;  /* 0x0000001fff047819 */ /* 0x000fe20000011405 */
[----:B------:R-:W-:Y:S01]  /*0d40*/  IMAD.IADD R38, R38, 0x1, -R7 ;  /* 0x0000000126267824 */ /* 0x000fe200078e0a07 */
[----:B------:R-:W-:Y:S01]  /*0d50*/  SHF.R.S32.HI R6, RZ, 0x1f, R3 ;  /* 0x0000001fff067819 */ /* 0x000fe20000011403 */
[----:B------:R-:W-:Y:S01]  /*0d60*/  VIADD R7, R44, 0xc ;  /* 0x0000000c2c077836 */ /* 0x000fe20000000000 */
[----:B------:R-:W-:-:S02]  /*0d70*/  SHF.R.S32.HI R8, RZ, 0x1f, R39 ;  /* 0x0000001fff087819 */ /* 0x000fc40000011427 */
[----:B------:R-:W-:Y:S01]  /*0d80*/  LEA.HI R6, R6, R3, RZ, 0x3 ;  /* 0x0000000306067211 */ /* 0x000fe200078f18ff */
[----:B------:R-:W-:Y:S01]  /*0d90*/  IMAD.SHL.U32 R36, R7, 0x4, RZ ;  /* 0x0000000407247824 */ /* 0x000fe200078e00ff */
[----:B------:R-:W-:Y:S02]  /*0da0*/  LEA.HI R4, R4, R5, RZ, 0x3 ;  /* 0x0000000504047211 */ /* 0x000fe400078f18ff */
[----:B------:R-:W-:Y:S02]  /*0db0*/  LOP3.LUT R6, R6, 0xfffffff8, RZ, 0xc0, !PT ;  /* 0xfffffff806067812 */ /* 0x000fe400078ec0ff */
[----:B------:R-:W-:Y:S02]  /*0dc0*/  LEA.HI R8, R8, R39, RZ, 0x3 ;  /* 0x0000002708087211 */ /* 0x000fe400078f18ff */
[----:B------:R-:W-:Y:S01]  /*0dd0*/  LOP3.LUT R4, R4, 0xfffffff8, RZ, 0xc0, !PT ;  /* 0xfffffff804047812 */ /* 0x000fe200078ec0ff */
[----:B------:R-:W-:Y:S01]  /*0de0*/  IMAD.IADD R40, R3, 0x1, -R6 ;  /* 0x0000000103287824 */ /* 0x000fe200078e0a06 */
[----:B------:R-:W-:Y:S01]  /*0df0*/  LOP3.LUT R8, R8, 0xfffffff8, RZ, 0xc0, !PT ;  /* 0xfffffff808087812 */ /* 0x000fe200078ec0ff */
[----:B------:R-:W-:Y:S01]  /*0e00*/  IMAD R6, R0, UR4, RZ ;  /* 0x0000000400067c24 */ /* 0x000fe2000f8e02ff */
[C---:B------:R-:W-:Y:S01]  /*0e10*/  IADD3 R3, R44.reuse, 0xa, RZ ;  /* 0x0000000a2c037810 */ /* 0x040fe20007ffe0ff */
[----:B------:R-:W-:Y:S01]  /*0e20*/  IMAD.IADD R41, R5, 0x1, -R4 ;  /* 0x0000000105297824 */ /* 0x000fe200078e0a04 */
[----:B------:R-:W-:Y:S01]  /*0e30*/  SHF.R.S32.HI R9, RZ, 0x1f, R36 ;  /* 0x0000001fff097819 */ /* 0x000fe20000011424 */
[----:B------:R-:W-:Y:S01]  /*0e40*/  IMAD.IADD R39, R39, 0x1, -R8 ;  /* 0x0000000127277824 */ /* 0x000fe200078e0a08 */
[----:B------:R-:W-:Y:S01]  /*0e50*/  SHF.R.S32.HI R15, RZ, 0x1f, R57 ;  /* 0x0000001fff0f7819 */ /* 0x000fe20000011439 */
[----:B------:R-:W-:Y:S01]  /*0e60*/  VIADD R5, R44, 0x10 ;  /* 0x000000102c057836 */ /* 0x000fe20000000000 */
[----:B------:R-:W-:Y:S01]  /*0e70*/  LEA.HI R9, R9, R36, RZ, 0x3 ;  /* 0x0000002409097211 */ /* 0x000fe200078f18ff */
[----:B------:R-:W-:Y:S01]  /*0e80*/  IMAD.SHL.U32 R3, R3, 0x4, RZ ;  /* 0x0000000403037824 */ /* 0x000fe200078e00ff */
[----:B------:R-:W-:Y:S01]  /*0e90*/  IADD3 R56, P0, R6, R57, RZ ;  /* 0x0000003906387210 */ /* 0x000fe20007f1e0ff */
[----:B------:R-:W-:Y:S01]  /*0ea0*/  VIADD R8, R44, 0xe ;  /* 0x0000000e2c087836 */ /* 0x000fe20000000000 */
[----:B------:R-:W-:-:S02]  /*0eb0*/  SHF.L.U32 R32, R5, 0x2, RZ ;  /* 0x0000000205207819 */ /* 0x000fc400000006ff */
[----:B------:R-:W-:Y:S01]  /*0ec0*/  SHF.R.S32.HI R4, RZ, 0x1f, R3 ;  /* 0x0000001fff047819 */ /* 0x000fe20000011403 */
[----:B------:R-:W-:Y:S01]  /*0ed0*/  IMAD.SHL.U32 R34, R8, 0x4, RZ ;  /* 0x0000000408227824 */ /* 0x000fe200078e00ff */
[----:B------:R-:W-:Y:S02]  /*0ee0*/  LOP3.LUT R9, R9, 0xfffffff8, RZ, 0xc0, !PT ;  /* 0xfffffff809097812 */ /* 0x000fe400078ec0ff */
[----:B------:R-:W-:Y:S02]  /*0ef0*/  SHF.R.S32.HI R13, RZ, 0x1f, R32 ;  /* 0x0000001fff0d7819 */ /* 0x000fe40000011420 */
[----:B------:R-:W-:Y:S01]  /*0f00*/  LEA.HI R4, R4, R3, RZ, 0x3 ;  /* 0x0000000304047211 */ /* 0x000fe200078f18ff */
[----:B------:R-:W-:Y:S01]  /*0f10*/  IMAD.IADD R36, R36, 0x1, -R9 ;  /* 0x0000000124247824 */ /* 0x000fe200078e0a09 */
[----:B------:R-:W-:Y:S01]  /*0f20*/  SHF.R.S32.HI R11, RZ, 0x1f, R34 ;  /* 0x0000001fff0b7819 */ /* 0x000fe20000011422 */
[----:B------:R-:W-:Y:S01]  /*0f30*/  VIADD R9, R44, 0x12 ;  /* 0x000000122c097836 */ /* 0x000fe20000000000 */
[----:B------:R-:W-:-:S02]  /*0f40*/  LEA.HI R13, R13, R32, RZ, 0x3 ;  /* 0x000000200d0d7211 */ /* 0x000fc400078f18ff */
[----:B------:R-:W-:Y:S01]  /*0f50*/  LOP3.LUT R4, R4, 0xfffffff8, RZ, 0xc0, !PT ;  /* 0xfffffff804047812 */ /* 0x000fe200078ec0ff */
[----:B------:R-:W-:Y:S01]  /*0f60*/  IMAD.SHL.U32 R30, R9, 0x4, RZ ;  /* 0x00000004091e7824 */ /* 0x000fe200078e00ff */
[----:B------:R-:W-:Y:S02]  /*0f70*/  LEA.HI R11, R11, R34, RZ, 0x3 ;  /* 0x000000220b0b7211 */ /* 0x000fe400078f18ff */
[----:B------:R-:W-:Y:S01]  /*0f80*/  LOP3.LUT R13, R13, 0xfffffff8, RZ, 0xc0, !PT ;  /* 0xfffffff80d0d7812 */ /* 0x000fe200078ec0ff */
[----:B------:R-:W-:Y:S01]  /*0f90*/  IMAD.IADD R37, R3, 0x1, -R4 ;  /* 0x0000000103257824 */ /* 0x000fe200078e0a04 */
[----:B------:R-:W-:Y:S01]  /*0fa0*/  LOP3.LUT R11, R11, 0xfffffff8, RZ, 0xc0, !PT ;  /* 0xfffffff80b0b7812 */ /* 0x000fe200078ec0ff */
[----:B------:R-:W-:Y:S01]  /*0fb0*/  IMAD.SHL.U32 R4, R10, 0x4, RZ ;  /* 0x000000040a047824 */ /* 0x000fe200078e00ff */
[----:B------:R-:W-:Y:S01]  /*0fc0*/  SHF.R.S32.HI R3, RZ, 0x1f, R30 ;  /* 0x0000001fff037819 */ /* 0x000fe2000001141e */
[----:B------:R-:W-:Y:S01]  /*0fd0*/  IMAD.IADD R32, R32, 0x1, -R13 ;  /* 0x0000000120207824 */ /* 0x000fe200078e0a0d */
[----:B------:R-:W-:Y:S01]  /*0fe0*/  LEA.HI.X.SX32 R57, R6, R15, 0x1, P0 ;  /* 0x0000000f06397211 */ /* 0x000fe200000f0eff */
[----:B------:R-:W-:Y:S01]  /*0ff0*/  IMAD.IADD R34, R34, 0x1, -R11 ;  /* 0x0000000122227824 */ /* 0x000fe200078e0a0b */
[----:B------:R-:W-:Y:S01]  /*1000*/  SHF.R.S32.HI R11, RZ, 0x1f, R4 ;  /* 0x0000001fff0b7819 */ /* 0x000fe20000011404 */
[----:B------:R-:W-:Y:S01]  /*1010*/  IMAD.SHL.U32 R13, R12, 0x4, RZ ;  /* 0x000000040c0d7824 */ /* 0x000fe200078e00ff */
[----:B------:R-:W-:-:S02]  /*1020*/  LEA.HI R3, R3, R30, RZ, 0x3 ;  /* 0x0000001e03037211 */ /* 0x000fc400078f18ff */
[----:B------:R-:W-:Y:S02]  /*1030*/  LEA.HI R11, R11, R4, RZ, 0x3 ;  /* 0x000000040b0b7211 */ /* 0x000fe400078f18ff */
[----:B------:R-:W-:Y:S02]  /*1040*/  SHF.R.S32.HI R14, RZ, 0x1f, R13 ;  /* 0x0000001fff0e7819 */ /* 0x000fe4000001140d */
[----:B------:R-:W-:Y:S02]  /*1050*/  LEA.HI R7, R7, R7, RZ, 0x1 ;  /* 0x0000000707077211 */ /* 0x000fe400078f08ff */
[----:B-----5:R-:W-:Y:S02]  /*1060*/  FSETP.NEU.FTZ.AND P0, PT, R54, RZ, PT ;  /* 0x000000ff3600720b */ /* 0x020fe40003f1d000 */
        /* <DEDUP_REMOVED lines=16> */
[----:B------:R-:W-:Y:S01]  /*1170*/  LOP3.LUT R35, R7, 0xffffff80, RZ, 0xc0, !PT ;  /* 0xffffff8007237812 */ /* 0x000fe200078ec0ff */
[----:B------:R-:W-:Y:S01]  /*1180*/  IMAD.IADD R3, R4, 0x1, -R11 ;  /* 0x0000000104037824 */ /* 0x000fe200078e0a0b */
[----:B0-----:R-:W-:Y:S02]  /*1190*/  LEA R11, R20, R21, 0x18 ;  /* 0x00000015140b7211 */ /* 0x001fe400078ec0ff */
[----:B------:R-:W-:Y:S02]  /*11a0*/  LOP3.LUT R33, R8, 0xffffff80, RZ, 0xc0, !PT ;  /* 0xffffff8008217812 */ /* 0x000fe400078ec0ff */
[----:B------:R-:W-:Y:S01]  /*11b0*/  LOP3.LUT R7, R9, 0xffffff80, RZ, 0xc0, !PT ;  /* 0xffffff8009077812 */ /* 0x000fe200078ec0ff */
[----:B------:R-:W-:Y:S01]  /*11c0*/  IMAD R6, R44, 0x60, R11 ;  /* 0x000000602c067824 */ /* 0x000fe200078e020b */
[----:B------:R-:W-:Y:S02]  /*11d0*/  IADD3 R4, R13, -R14, RZ ;  /* 0x8000000e0d047210 */ /* 0x000fe40007ffe0ff */
[----:B------:R-:W-:-:S02]  /*11e0*/  LOP3.LUT R31, R31, 0xffffff80, RZ, 0xc0, !PT ;  /* 0xffffff801f1f7812 */ /* 0x000fc400078ec0ff */
[----:B------:R-:W-:Y:S02]  /*11f0*/  LOP3.LUT R8, R10, 0xffffff80, RZ, 0xc0, !PT ;  /* 0xffffff800a087812 */ /* 0x000fe400078ec0ff */
[----:B------:R-:W-:Y:S02]  /*1200*/  LOP3.LUT R9, R12, 0xffffff80, RZ, 0xc0, !PT ;  /* 0xffffff800c097812 */ /* 0x000fe400078ec0ff */
[----:B------:R-:W-:Y:S02]  /*1210*/  SHF.R.S32.HI R22, RZ, 0x1f, R18 ;  /* 0x0000001fff167819 */ /* 0x000fe40000011412 */
[----:B-1----:R-:W-:Y:S02]  /*1220*/  SHF.R.S32.HI R5, RZ, 0x1f, R23 ;  /* 0x0000001fff057819 */ /* 0x002fe40000011417 */
        /* <DEDUP_REMOVED lines=18> */
[----:B------:R-:W-:Y:S01]  /*1350*/  IMAD.MOV.U32 R42, RZ, RZ, -0x800001 ;  /* 0xff7fffffff2a7424 */ /* 0x000fe200078e00ff */
[----:B------:R-:W-:Y:S01]  /*1360*/  LEA.HI.X.SX32 R51, R43, R22, 0x1, P0 ;  /* 0x000000162b337211 */ /* 0x000fe200000f0eff */
[----:B------:R-:W-:Y:S01]  /*1370*/  IMAD R52, R17, 0x200, R16 ;  /* 0x0000020011347824 */ /* 0x000fe200078e0210 */
[----:B------:R-:W-:Y:S01]  /*1380*/  LEA R50, P0, R18, UR4, 0x2 ;  /* 0x0000000412327c11 */ /* 0x000fe2000f8010ff */
[----:B------:R-:W-:Y:S02]  /*1390*/  IMAD.U32 R53, R16, 0x4, R21 ;  /* 0x0000000410357824 */ /* 0x000fe400078e0015 */
[----:B------:R-:W-:Y:S01]  /*13a0*/  IMAD.MOV.U32 R49, RZ, RZ, R43 ;  /* 0x000000ffff317224 */ /* 0x000fe200078e002b */
[----:B------:R-:W-:-:S09]  /*13b0*/  LEA.HI.X R51, R18, UR5, R51, 0x2, P0 ;  /* 0x0000000512337c11 */ /* 0x000fd200080f1433 */
.L_x_19711:
[----:B------:R-:W2:Y:S01]  /*13c0*/  LDG.E.CONSTANT R16, desc[UR10][R50.64] ;  /* 0x0000000a32107981 */ /* 0x000ea2000c1e9900 */
[----:B------:R-:W-:Y:S01]  /*13d0*/  VIADD R17, R44, 0x2 ;  /* 0x000000022c117836 */ /* 0x000fe20000000000 */
[----:B------:R-:W-:-:S04]  /*13e0*/  SHF.R.S32.HI R20, RZ, 0x1f, R41 ;  /* 0x0000001fff147819 */ /* 0x000fc80000011429 */
[----:B------:R-:W-:-:S04]  /*13f0*/  LEA.HI R18, R17, R17, RZ, 0x1 ;  /* 0x0000001111127211 */ /* 0x000fc800078f08ff */
[----:B------:R-:W-:-:S04]  /*1400*/  SHF.L.U32 R18, R18, 0x6, RZ ;  /* 0x0000000612127819 */ /* 0x000fc800000006ff */
[----:B------:R-:W-:-:S04]  /*1410*/  LOP3.LUT R18, R18, 0xffffff80, RZ, 0xc0, !PT ;  /* 0xffffff8012127812 */ /* 0x000fc800078ec0ff */
        /* <DEDUP_REMOVED lines=11> */
[----:B------:R-:W-:Y:S02]  /*14d0*/  IADD3 R19, P0, R48, R58, RZ ;  /* 0x0000003a30137210 */ /* 0x000fe40007f1e0ff */
[----:B------:R-:W-:Y:S02]  /*14e0*/  LEA.HI.X R17, R17, UR7, R18, 0x1, P2 ;  /* 0x0000000711117c11 */ /* 0x000fe400090f0c12 */
[----:B------:R-:W-:Y:S01]  /*14f0*/  LEA R18, P1, R19, UR6, 0x1 ;  /* 0x0000000613127c11 */ /* 0x000fe2000f8208ff */
[----:B------:R-:W-:Y:S02]  /*1500*/  IMAD.X R20, R21, 0x1, R54, P0 ;  /* 0x0000000115147824 */ /* 0x000fe400000e0636 */
[----:B------:R-:W2:Y:S03]  /*1510*/  LDG.E.CONSTANT R59, desc[UR10][R16.64] ;  /* 0x0000000a103b7981 */ /* 0x000ea6000c1e9900 */
[----:B------:R-:W-:Y:S01]  /*1520*/  LEA.HI.X R19, R19, UR7, R20, 0x1, P1 ;  /* 0x0000000713137c11 */ /* 0x000fe200088f0c14 */
[----:B------:R-:W3:Y:S04]  /*1530*/  LDG.E.CONSTANT R22, desc[UR10][R16.64+0x4] ;  /* 0x0000040a10167981 */ /* 0x000ee8000c1e9900 */
[----:B------:R-:W4:Y:S01]  /*1540*/  LDG.E.CONSTANT R23, desc[UR10][R18.64] ;  /* 0x0000000a12177981 */ /* 0x000f22000c1e9900 */
[----:B------:R-:W-:-:S03]  /*1550*/  VIADD R20, R44, 0x4 ;  /* 0x000000042c147836 */ /* 0x000fc60000000000 */
[----:B------:R0:W5:Y:S02]  /*1560*/  LDG.E.CONSTANT R55, desc[UR10][R18.64+0x4] ;  /* 0x0000040a12377981 */ /* 0x000164000c1e9900 */
[----:B------:R-:W-:-:S05]  /*1570*/  LEA.HI R20, R20, R20, RZ, 0x1 ;  /* 0x0000001414147211 */ /* 0x000fca00078f08ff */
[----:B------:R-:W-:Y:S01]  /*1580*/  IMAD.SHL.U32 R20, R20, 0x40, RZ ;  /* 0x0000004014147824 */ /* 0x000fe200078e00ff */
[----:B0-----:R-:W0:Y:S04]  /*1590*/  LDS.128 R16, [R6] ;  /* 0x0000000006107984 */ /* 0x001e280000000c00 */
[----:B------:R-:W-:-:S04]  /*15a0*/  LOP3.LUT R21, R20, 0xffffff80, RZ, 0xc0, !PT ;  /* 0xffffff8014157812 */ /* 0x000fc800078ec0ff */
[--C-:B------:R-:W-:Y:S02]  /*15b0*/  SHF.R.S32.HI R61, RZ, 0x1f, R21.reuse ;  /* 0x0000001fff3d7819 */ /* 0x100fe40000011415 */
[----:B------:R-:W-:-:S04]  /*15c0*/  IADD3 R21, P0, P1, R40, R58, R21 ;  /* 0x0000003a28157210 */ /* 0x000fc8000791e015 */
[----:B------:R-:W-:Y:S02]  /*15d0*/  IADD3.X R60, R60, R54, R61, P0, P1 ;  /* 0x000000363c3c7210 */ /* 0x000fe400007e243d */
[----:B------:R-:W-:-:S04]  /*15e0*/  LEA R20, P0, R21, UR6, 0x1 ;  /* 0x0000000615147c11 */ /* 0x000fc8000f8008ff */
[----:B------:R-:W-:-:S05]  /*15f0*/  LEA.HI.X R21, R21, UR7, R60, 0x1, P0 ;  /* 0x0000000715157c11 */ /* 0x000fca00080f0c3c */
[----:B------:R-:W5:Y:S01]  /*1600*/  LDG.E.CONSTANT R62, desc[UR10][R20.64] ;  /* 0x0000000a143e7981 */ /* 0x000f62000c1e9900 */
[C---:B0-----:R-:W-:Y:S01]  /*1610*/  IMAD.U32 R60, R18.reuse, 0x10000, RZ ;  /* 0x00010000123c7824 */ /* 0x041fe200078e00ff */
[----:B------:R-:W-:Y:S01]  /*1620*/  PRMT R18, R18, 0x7632, R18 ;  /* 0x0000763212127816 */ /* 0x000fe20000000012 */
[C---:B------:R-:W-:Y:S01]  /*1630*/  IMAD.U32 R65, R16.reuse, 0x10000, RZ ;  /* 0x0001000010417824 */ /* 0x040fe200078e00ff */
[----:B------:R-:W-:-:S05]  /*1640*/  PRMT R16, R16, 0x7632, R16 ;  /* 0x0000763210107816 */ /* 0x000fca0000000010 */
[----:B------:R-:W-:Y:S02]  /*1650*/  IMAD.U32 R16, R16, 0x10000, RZ ;  /* 0x0001000010107824 */ /* 0x000fe400078e00ff */
[C---:B--2---:R-:W-:Y:S01]  /*1660*/  IMAD.U32 R61, R59.reuse, 0x10000, RZ ;  /* 0x000100003b3d7824 */ /* 0x044fe200078e00ff */
[----:B------:R-:W-:-:S03]  /*1670*/  PRMT R59, R59, 0x7632, R59 ;  /* 0x000076323b3b7816 */ /* 0x000fc6000000003b */
[----:B------:R-:W-:Y:S01]  /*1680*/  FMUL.FTZ R64, R60, R61 ;  /* 0x0000003d3c407220 */ /* 0x000fe20000410000 */
[----:B------:R-:W-:Y:S01]  /*1690*/  SHF.L.U32 R60, R18, 0x10, RZ ;  /* 0x00000010123c7819 */ /* 0x000fe200000006ff */
[----:B------:R-:W-:Y:S02]  /*16a0*/  IMAD.U32 R59, R59, 0x10000, RZ ;  /* 0x000100003b3b7824 */ /* 0x000fe400078e00ff */
[C---:B----4-:R-:W-:Y:S01]  /*16b0*/  IMAD.U32 R18, R23.reuse, 0x10000, RZ ;  /* 0x0001000017127824 */ /* 0x050fe200078e00ff */
[----:B------:R-:W-:Y:S01]  /*16c0*/  PRMT R23, R23, 0x7632, R23 ;  /* 0x0000763217177816 */ /* 0x000fe20000000017 */
[----:B------:R-:W-:-:S04]  /*16d0*/  FMUL.FTZ R59, R60, R59 ;  /* 0x0000003b3c3b7220 */ /* 0x000fc80000410000 */
[----:B------:R-:W-:-:S04]  /*16e0*/  IMAD.U32 R23, R23, 0x10000, RZ ;  /* 0x0001000017177824 */ /* 0x000fc800078e00ff */
[----:B------:R-:W-:Y:S01]  /*16f0*/  FFMA.FTZ R63, R16, R23, R59 ;  /* 0x00000017103f7223 */ /* 0x000fe2000001003b */
[----:B------:R-:W-:-:S05]  /*1700*/  VIADD R16, R44, 0x6 ;  /* 0x000000062c107836 */ /* 0x000fca0000000000 */
[----:B------:R-:W-:-:S04]  /*1710*/  LEA.HI R16, R16, R16, RZ, 0x1 ;  /* 0x0000001010107211 */ /* 0x000fc800078f08ff */
[----:B------:R-:W-:-:S04]  /*1720*/  SHF.L.U32 R16, R16, 0x6, RZ ;  /* 0x0000000610107819 */ /* 0x000fc800000006ff */
[----:B------:R-:W-:Y:S01]  /*1730*/  LOP3.LUT R16, R16, 0xffffff80, RZ, 0xc0, !PT ;  /* 0xffffff8010107812 */ /* 0x000fe200078ec0ff */
[----:B------:R-:W-:Y:S01]  /*1740*/  FFMA.FTZ R65, R65, R18, R64 ;  /* 0x0000001241417223 */ /* 0x000fe20000010040 */
[----:B------:R-:W-:Y:S01]  /*1750*/  SHF.R.S32.HI R18, RZ, 0x1f, R39 ;  /* 0x0000001fff127819 */ /* 0x000fe20000011427 */
[----:B------:R0:W2:Y:S01]  /*1760*/  LDG.E.CONSTANT R64, desc[UR10][R20.64+0x4] ;  /* 0x0000040a14407981 */ /* 0x0000a2000c1e9900 */
[--C-:B------:R-:W-:Y:S02]  /*1770*/  SHF.R.S32.HI R23, RZ, 0x1f, R16.reuse ;  /* 0x0000001fff177819 */ /* 0x100fe40000011410 */
[----:B------:R-:W-:-:S04]  /*1780*/  IADD3 R16, P0, P1, R39, R58, R16 ;  /* 0x0000003a27107210 */ /* 0x000fc8000791e010 */
[----:B------:R-:W-:Y:S02]  /*1790*/  IADD3.X R23, R18, R54, R23, P0, P1 ;  /* 0x0000003612177210 */ /* 0x000fe400007e2417 */
[----:B------:R-:W-:-:S04]  /*17a0*/  LEA R60, P0, R16, UR6, 0x1 ;  /* 0x00000006103c7c11 */ /* 0x000fc8000f8008ff */
[----:B------:R-:W-:Y:S01]  /*17b0*/  LEA.HI.X R61, R16, UR7, R23, 0x1, P0 ;  /* 0x00000007103d7c11 */ /* 0x000fe200080f0c17 */
[C---:B---3--:R-:W-:Y:S01]  /*17c0*/  IMAD.U32 R23, R22.reuse, 0x10000, RZ ;  /* 0x0001000016177824 */ /* 0x048fe200078e00ff */
[----:B------:R-:W-:Y:S01]  /*17d0*/  PRMT R22, R22, 0x7632, R22 ;  /* 0x0000763216167816 */ /* 0x000fe20000000016 */
[C---:B------:R-:W-:Y:S01]  /*17e0*/  IMAD.U32 R16, R19.reuse, 0x10000, RZ ;  /* 0x0001000013107824 */ /* 0x040fe200078e00ff */
[----:B------:R-:W-:Y:S01]  /*17f0*/  PRMT R19, R19, 0x7632, R19 ;  /* 0x0000763213137816 */ /* 0x000fe20000000013 */
[----:B------:R-:W3:Y:S02]  /*1800*/  LDG.E.CONSTANT R18, desc[UR10][R60.64] ;  /* 0x0000000a3c127981 */ /* 0x000ee4000c1e9900 */
[----:B------:R-:W-:Y:S02]  /*1810*/  IMAD.U32 R22, R22, 0x10000, RZ ;  /* 0x0001000016167824 */ /* 0x000fe400078e00ff */
[----:B------:R-:W-:Y:S02]  /*1820*/  IMAD.U32 R67, R19, 0x10000, RZ ;  /* 0x0001000013437824 */ /* 0x000fe400078e00ff */
[----:B------:R-:W-:Y:S01]  /*1830*/  FMUL.FTZ R66, R16, R23 ;  /* 0x0000001710427220 */ /* 0x000fe20000410000 */
[----:B------:R1:W4:Y:S01]  /*1840*/  LDG.E.CONSTANT R59, desc[UR10][R60.64+0x4] ;  /* 0x0000040a3c3b7981 */ /* 0x000322000c1e9900 */
[----:B------:R-:W-:-:S03]  /*1850*/  FMUL.FTZ R67, R67, R22 ;  /* 0x0000001643437220 */ /* 0x000fc60000410000 */
[----:B0-----:R-:W0:Y:S01]  /*1860*/  LDS.128 R20, [R6+0x10] ;  /* 0x0000100006147984 */ /* 0x001e220000000c00 */
[C---:B------:R-:W-:Y:S01]  /*1870*/  IMAD.U32 R19, R17.reuse, 0x10000, RZ ;  /* 0x0001000011137824 */ /* 0x040fe200078e00ff */
[----:B------:R-:W-:Y:S01]  /*1880*/  PRMT R17, R17, 0x7632, R17 ;  /* 0x0000763211117816 */ /* 0x000fe20000000011 */
[C---:B-----5:R-:W-:Y:S01]  /*1890*/  IMAD.U32 R16, R55.reuse, 0x10000, RZ ;  /* 0x0001000037107824 */ /* 0x060fe200078e00ff */
[----:B------:R-:W-:-:S03]  /*18a0*/  PRMT R55, R55, 0x7632, R55 ;  /* 0x0000763237377816 */ /* 0x000fc60000000037 */
[----:B------:R-:W-:Y:S01]  /*18b0*/  FFMA.FTZ R19, R19, R16, R66 ;  /* 0x0000001013137223 */ /* 0x000fe20000010042 */
[----:B------:R-:W-:Y:S01]  /*18c0*/  SHF.L.U32 R16, R17, 0x10, RZ ;  /* 0x0000001011107819 */ /* 0x000fe200000006ff */
[----:B------:R-:W-:-:S04]  /*18d0*/  IMAD.U32 R55, R55, 0x10000, RZ ;  /* 0x0001000037377824 */ /* 0x000fc800078e00ff */
[----:B------:R-:W-:Y:S01]  /*18e0*/  FFMA.FTZ R67, R16, R55, R67 ;  /* 0x0000003710437223 */ /* 0x000fe20000010043 */
[----:B------:R-:W-:Y:S01]  /*18f0*/  IMAD.U32 R16, R62, 0x10000, RZ ;  /* 0x000100003e107824 */ /* 0x000fe200078e00ff */
[----:B-1----:R-:W-:Y:S01]  /*1900*/  SHF.R.S32.HI R60, RZ, 0x1f, R38 ;  /* 0x0000001fff3c7819 */ /* 0x002fe20000011426 */
[----:B0-----:R-:W-:-:S04]  /*1910*/  IMAD.U32 R66, R20, 0x10000, RZ ;  /* 0x0001000014427824 */ /* 0x001fc800078e00ff */
        /* <DEDUP_REMOVED lines=10> */
[----:B------:R-:W5:Y:S01]  /*19c0*/  LDG.E.CONSTANT R55, desc[UR10][R16.64] ;  /* 0x0000000a10377981 */ /* 0x000f62000c1e9900 */
[----:B------:R-:W-:Y:S02]  /*19d0*/  PRMT R20, R20, 0x7632, R20 ;  /* 0x0000763214147816 */ /* 0x000fe40000000014 */
[----:B------:R-:W-:-:S03]  /*19e0*/  PRMT R62, R62, 0x7632, R62 ;  /* 0x000076323e3e7816 */ /* 0x000fc6000000003e */
[----:B------:R-:W-:Y:S01]  /*19f0*/  IMAD.U32 R20, R20, 0x10000, RZ ;  /* 0x0001000014147824 */ /* 0x000fe200078e00ff */
[----:B------:R-:W-:-:S05]  /*1a00*/  SHF.L.U32 R62, R62, 0x10, RZ ;  /* 0x000000103e3e7819 */ /* 0x000fca00000006ff */
[----:B------:R-:W-:Y:S01]  /*1a10*/  FFMA.FTZ R65, R20, R62, R63 ;  /* 0x0000003e14417223 */ /* 0x000fe2000001003f */
[C---:B------:R-:W-:Y:S01]  /*1a20*/  IMAD.U32 R20, R21.reuse, 0x10000, RZ ;  /* 0x0001000015147824 */ /* 0x040fe200078e00ff */
[----:B------:R-:W-:Y:S01]  /*1a30*/  PRMT R21, R21, 0x7632, R21 ;  /* 0x0000763215157816 */ /* 0x000fe20000000015 */
[----:B------:R4:W5:Y:S01]  /*1a40*/  LDG.E.CONSTANT R62, desc[UR10][R16.64+0x4] ;  /* 0x0000040a103e7981 */ /* 0x000962000c1e9900 */
[C---:B--2---:R-:W-:Y:S01]  /*1a50*/  IMAD.U32 R60, R64.reuse, 0x10000, RZ ;  /* 0x00010000403c7824 */ /* 0x044fe200078e00ff */
[----:B------:R-:W-:-:S03]  /*1a60*/  PRMT R64, R64, 0x7632, R64 ;  /* 0x0000763240407816 */ /* 0x000fc60000000040 */
[----:B------:R-:W-:Y:S01]  /*1a70*/  FFMA.FTZ R19, R20, R60, R19 ;  /* 0x0000003c14137223 */ /* 0x000fe20000010013 */
[----:B------:R-:W-:Y:S02]  /*1a80*/  IMAD.U32 R20, R21, 0x10000, RZ ;  /* 0x0001000015147824 */ /* 0x000fe400078e00ff */
[----:B------:R-:W-:-:S04]  /*1a90*/  IMAD.U32 R63, R64, 0x10000, RZ ;  /* 0x00010000403f7824 */ /* 0x000fc800078e00ff */
[----:B------:R-:W-:Y:S01]  /*1aa0*/  FFMA.FTZ R63, R20, R63, R67 ;  /* 0x0000003f143f7223 */ /* 0x000fe20000010043 */
[----:B------:R-:W-:-:S04]  /*1ab0*/  IADD3 R20, R44, 0xa, RZ ;  /* 0x0000000a2c147810 */ /* 0x000fc80007ffe0ff */
[----:B------:R-:W-:Y:S01]  /*1ac0*/  LEA.HI R20, R20, R20, RZ, 0x1 ;  /* 0x0000001414147211 */ /* 0x000fe200078f08ff */
[----:B------:R-:W-:-:S04]  /*1ad0*/  IMAD.U32 R21, R22, 0x10000, RZ ;  /* 0x0001000016157824 */ /* 0x000fc800078e00ff */
[----:B------:R-:W-:Y:S02]  /*1ae0*/  IMAD.SHL.U32 R20, R20, 0x40, RZ ;  /* 0x0000004014147824 */ /* 0x000fe400078e00ff */
[----:B---3--:R-:W-:-:S03]  /*1af0*/  IMAD.U32 R64, R18, 0x10000, RZ ;  /* 0x0001000012407824 */ /* 0x008fc600078e00ff */
[----:B------:R-:W-:Y:S01]  /*1b00*/  LOP3.LUT R20, R20, 0xffffff80, RZ, 0xc0, !PT ;  /* 0xffffff8014147812 */ /* 0x000fe200078ec0ff */
[----:B------:R-:W-:Y:S01]  /*1b10*/  FFMA.FTZ R64, R21, R64, R66 ;  /* 0x0000004015407223 */ /* 0x000fe20000010042 */
[----:B------:R-:W-:Y:S02]  /*1b20*/  SHF.R.S32.HI R60, RZ, 0x1f, R37 ;  /* 0x0000001fff3c7819 */ /* 0x000fe40000011425 */
[--C-:B------:R-:W-:Y:S02]  /*1b30*/  SHF.R.S32.HI R61, RZ, 0x1f, R20.reuse ;  /* 0x0000001fff3d7819 */ /* 0x100fe40000011414 */
[----:B------:R-:W-:Y:S02]  /*1b40*/  IADD3 R21, P0, P1, R37, R58, R20 ;  /* 0x0000003a25157210 */ /* 0x000fe4000791e014 */
[----:B------:R-:W-:Y:S02]  /*1b50*/  PRMT R18, R18, 0x7632, R18 ;  /* 0x0000763212127816 */ /* 0x000fe40000000012 */
[----:B------:R-:W-:-:S02]  /*1b60*/  IADD3.X R60, R60, R54, R61, P0, P1 ;  /* 0x000000363c3c7210 */ /* 0x000fc400007e243d */
[C---:B------:R-:W-:Y:S02]  /*1b70*/  LEA R20, P0, R21.reuse, UR6, 0x1 ;  /* 0x0000000615147c11 */ /* 0x040fe4000f8008ff */
[----:B------:R-:W-:Y:S02]  /*1b80*/  PRMT R22, R22, 0x7632, R22 ;  /* 0x0000763216167816 */ /* 0x000fe40000000016 */
[----:B------:R-:W-:Y:S01]  /*1b90*/  LEA.HI.X R21, R21, UR7, R60, 0x1, P0 ;  /* 0x0000000715157c11 */ /* 0x000fe200080f0c3c */
[----:B------:R-:W-:Y:S02]  /*1ba0*/  IMAD.U32 R18, R18, 0x10000, RZ ;  /* 0x0001000012127824 */ /* 0x000fe400078e00ff */
[----:B----4-:R-:W-:Y:S02]  /*1bb0*/  IMAD.U32 R16, R59, 0x10000, RZ ;  /* 0x000100003b107824 */ /* 0x010fe400078e00ff */
[----:B------:R-:W-:Y:S01]  /*1bc0*/  IMAD.U32 R22, R22, 0x10000, RZ ;  /* 0x0001000016167824 */ /* 0x000fe200078e00ff */
[----:B------:R-:W2:Y:S01]  /*1bd0*/  LDG.E.CONSTANT R61, desc[UR10][R20.64] ;  /* 0x0000000a143d7981 */ /* 0x000ea2000c1e9900 */
[----:B------:R-:W-:-:S02]  /*1be0*/  IMAD.U32 R66, R23, 0x10000, RZ ;  /* 0x0001000017427824 */ /* 0x000fc400078e00ff */
[----:B------:R-:W-:Y:S01]  /*1bf0*/  FFMA.FTZ R65, R22, R18, R65 ;  /* 0x0000001216417223 */ /* 0x000fe20000010041 */
[----:B------:R0:W3:Y:S01]  /*1c00*/  LDG.E.CONSTANT R60, desc[UR10][R20.64+0x4] ;  /* 0x0000040a143c7981 */ /* 0x0000e2000c1e9900 */
[----:B------:R-:W-:-:S03]  /*1c10*/  FFMA.FTZ R66, R66, R16, R19 ;  /* 0x0000001042427223 */ /* 0x000fc60000010013 */
[----:B------:R-:W1:Y:S01]  /*1c20*/  LDS.128 R16, [R6+0x20] ;  /* 0x0000200006107984 */ /* 0x000e620000000c00 */
[----:B------:R-:W-:Y:S02]  /*1c30*/  PRMT R23, R23, 0x7632, R23 ;  /* 0x0000763217177816 */ /* 0x000fe40000000017 */
[----:B------:R-:W-:-:S03]  /*1c40*/  PRMT R59, R59, 0x7632, R59 ;  /* 0x000076323b3b7816 */ /* 0x000fc6000000003b */
[----:B------:R-:W-:Y:S01]  /*1c50*/  IMAD.U32 R22, R23, 0x10000, RZ ;  /* 0x0001000017167824 */ /* 0x000fe200078e00ff */
[----:B------:R-:W-:-:S05]  /*1c60*/  SHF.L.U32 R59, R59, 0x10, RZ ;  /* 0x000000103b3b7819 */ /* 0x000fca00000006ff */
        /* <DEDUP_REMOVED lines=12> */
[----:B------:R-:W-:Y:S02]  /*1d30*/  IMAD.U32 R55, R55, 0x10000, RZ ;  /* 0x0001000037377824 */ /* 0x000fe400078e00ff */
[C---:B------:R-:W-:Y:S02]  /*1d40*/  IMAD.U32 R21, R17.reuse, 0x10000, RZ ;  /* 0x0001000011157824 */ /* 0x040fe400078e00ff */
[----:B------:R-:W-:Y:S01]  /*1d50*/  FFMA.FTZ R65, R16, R55, R65 ;  /* 0x0000003710417223 */ /* 0x000fe20000010041 */
[C---:B------:R-:W-:Y:S01]  /*1d60*/  IMAD.U32 R16, R62.reuse, 0x10000, RZ ;  /* 0x000100003e107824 */ /* 0x040fe200078e00ff */
[----:B------:R-:W-:Y:S02]  /*1d70*/  PRMT R17, R17, 0x7632, R17 ;  /* 0x0000763211117816 */ /* 0x000fe40000000011 */
[----:B------:R-:W-:Y:S01]  /*1d80*/  PRMT R62, R62, 0x7632, R62 ;  /* 0x000076323e3e7816 */ /* 0x000fe2000000003e */
[----:B------:R-:W-:Y:S01]  /*1d90*/  FFMA.FTZ R66, R21, R16, R66 ;  /* 0x0000001015427223 */ /* 0x000fe20000010042 */
[----:B------:R-:W-:-:S03]  /*1da0*/  SHF.L.U32 R16, R17, 0x10, RZ ;  /* 0x0000001011107819 */ /* 0x000fc600000006ff */
[----:B------:R-:W-:Y:S02]  /*1db0*/  IMAD.U32 R55, R62, 0x10000, RZ ;  /* 0x000100003e377824 */ /* 0x000fe400078e00ff */
[----:B------:R-:W-:Y:S02]  /*1dc0*/  IMAD.U32 R17, R18, 0x10000, RZ ;  /* 0x0001000012117824 */ /* 0x000fe400078e00ff */
[----:B------:R-:W-:Y:S01]  /*1dd0*/  FFMA.FTZ R55, R16, R55, R63 ;  /* 0x0000003710377223 */ /* 0x000fe2000001003f */
[----:B------:R-:W-:Y:S01]  /*1de0*/  PRMT R18, R18, 0x7632, R18 ;  /* 0x0000763212127816 */ /* 0x000fe20000000012 */
[----:B------:R0:W5:Y:S01]  /*1df0*/  LDG.E.CONSTANT R63, desc[UR10][R22.64+0x4] ;  /* 0x0000040a163f7981 */ /* 0x000162000c1e9900 */
[----:B------:R-:W-:-:S03]  /*1e00*/  IMAD.U32 R21, R19, 0x10000, RZ ;  /* 0x0001000013157824 */ /* 0x000fc600078e00ff */
[----:B------:R-:W-:Y:S01]  /*1e10*/  IMAD.U32 R18, R18, 0x10000, RZ ;  /* 0x0001000012127824 */ /* 0x000fe200078e00ff */
[----:B------:R-:W-:-:S05]  /*1e20*/  PRMT R19, R19, 0x7632, R19 ;  /* 0x0000763213137816 */ /* 0x000fca0000000013 */
[----:B------:R-:W-:Y:S02]  /*1e30*/  IMAD.U32 R68, R19, 0x10000, RZ ;  /* 0x0001000013447824 */ /* 0x000fe400078e00ff */
[----:B--2---:R-:W-:-:S04]  /*1e40*/  IMAD.U32 R16, R61, 0x10000, RZ ;  /* 0x000100003d107824 */ /* 0x004fc800078e00ff */
[----:B------:R-:W-:Y:S01]  /*1e50*/  FFMA.FTZ R64, R17, R16, R64 ;  /* 0x0000001011407223 */ /* 0x000fe20000010040 */
[----:B------:R-:W-:Y:S02]  /*1e60*/  IADD3 R17, P0, P1, R34, R58, R33 ;  /* 0x0000003a22117210 */ /* 0x000fe4000791e021 */
[----:B------:R-:W-:Y:S02]  /*1e70*/  PRMT R61, R61, 0x7632, R61 ;  /* 0x000076323d3d7816 */ /* 0x000fe4000000003d */
[----:B------:R-:W-:Y:S02]  /*1e80*/  LEA R16, P2, R17, UR6, 0x1 ;  /* 0x0000000611107c11 */ /* 0x000fe4000f8408ff */
[----:B------:R-:W-:Y:S01]  /*1e90*/  IADD3.X R20, R24, R54, R11, P0, P1 ;  /* 0x0000003618147210 */ /* 0x000fe200007e240b */
[----:B------:R-:W-:-:S03]  /*1ea0*/  IMAD.U32 R61, R61, 0x10000, RZ ;  /* 0x000100003d3d7824 */ /* 0x000fc600078e00ff */
[----:B------:R-:W-:Y:S02]  /*1eb0*/  LEA.HI.X R17, R17, UR7, R20, 0x1, P2 ;  /* 0x0000000711117c11 */ /* 0x000fe400090f0c14 */
[----:B---3--:R-:W-:Y:S01]  /*1ec0*/  SHF.L.U32 R20, R60, 0x10, RZ ;  /* 0x000000103c147819 */ /* 0x008fe200000006ff */
[----:B------:R-:W-:Y:S02]  /*1ed0*/  FFMA.FTZ R65, R18, R61, R65 ;  /* 0x0000003d12417223 */ /* 0x000fe40000010041 */
[----:B------:R-:W2:Y:S02]  /*1ee0*/  LDG.E.CONSTANT R18, desc[UR10][R16.64] ;  /* 0x0000000a10127981 */ /* 0x000ea4000c1e9900 */
[----:B------:R-:W-:Y:S02]  /*1ef0*/  FFMA.FTZ R66, R21, R20, R66 ;  /* 0x0000001415427223 */ /* 0x000fe40000010042 */
[----:B0-----:R-:W0:Y:S04]  /*1f00*/  LDS.128 R20, [R6+0x30] ;  /* 0x0000300006147984 */ /* 0x001e280000000c00 */
        /* <DEDUP_REMOVED lines=13> */
[----:B------:R-:W-:-:S03]  /*1fe0*/  SHF.L.U32 R17, R21, 0x10, RZ ;  /* 0x0000001015117819 */ /* 0x000fc600000006ff */
[----:B------:R-:W-:Y:S01]  /*1ff0*/  IMAD.U32 R16, R20, 0x10000, RZ ;  /* 0x0001000014107824 */ /* 0x000fe200078e00ff */
[----:B------:R-:W-:Y:S01]  /*2000*/  PRMT R59, R59, 0x7632, R59 ;  /* 0x000076323b3b7816 */ /* 0x000fe2000000003b */
[----:B-----5:R-:W-:Y:S01]  /*2010*/  IMAD.U32 R20, R63, 0x10000, RZ ;  /* 0x000100003f147824 */ /* 0x020fe200078e00ff */
[----:B------:R-:W-:Y:S01]  /*2020*/  PRMT R21, R21, 0x7632, R21 ;  /* 0x0000763215157816 */ /* 0x000fe20000000015 */
[----:B------:R-:W5:Y:S01]  /*2030*/  LDG.E.CONSTANT R60, desc[UR10][R60.64+0x4] ;  /* 0x0000040a3c3c7981 */ /* 0x000f62000c1e9900 */
[----:B------:R-:W-:Y:S01]  /*2040*/  PRMT R63, R63, 0x7632, R63 ;  /* 0x000076323f3f7816 */ /* 0x000fe2000000003f */
[----:B------:R-:W-:Y:S01]  /*2050*/  FFMA.FTZ R17, R17, R20, R66 ;  /* 0x0000001411117223 */ /* 0x000fe20000010042 */
[----:B------:R-:W-:Y:S02]  /*2060*/  IMAD.U32 R59, R59, 0x10000, RZ ;  /* 0x000100003b3b7824 */ /* 0x000fe400078e00ff */
[----:B------:R-:W-:Y:S02]  /*2070*/  IMAD.U32 R66, R21, 0x10000, RZ ;  /* 0x0001000015427824 */ /* 0x000fe400078e00ff */
[----:B------:R-:W-:-:S02]  /*2080*/  IMAD.U32 R63, R63, 0x10000, RZ ;  /* 0x000100003f3f7824 */ /* 0x000fc400078e00ff */
[----:B------:R-:W-:Y:S01]  /*2090*/  FFMA.FTZ R16, R16, R59, R65 ;  /* 0x0000003b10107223 */ /* 0x000fe20000010041 */
[----:B------:R-:W-:Y:S02]  /*20a0*/  IMAD.U32 R65, R22, 0x10000, RZ ;  /* 0x0001000016417824 */ /* 0x000fe400078e00ff */
[----:B------:R-:W-:Y:S01]  /*20b0*/  FFMA.FTZ R66, R66, R63, R19 ;  /* 0x0000003f42427223 */ /* 0x000fe20000010013 */
[----:B------:R-:W-:Y:S02]  /*20c0*/  PRMT R22, R22, 0x7632, R22 ;  /* 0x0000763216167816 */ /* 0x000fe40000000016 */
[----:B------:R-:W-:-:S04]  /*20d0*/  IADD3 R21, P0, P1, R30, R58, R7 ;  /* 0x0000003a1e157210 */ /* 0x000fc8000791e007 */
[----:B------:R-:W-:Y:S01]  /*20e0*/  LEA R20, P2, R21, UR6, 0x1 ;  /* 0x0000000615147c11 */ /* 0x000fe2000f8408ff */
[----:B--2---:R-:W-:-:S04]  /*20f0*/  IMAD.U32 R19, R18, 0x10000, RZ ;  /* 0x0001000012137824 */ /* 0x004fc800078e00ff */
[--C-:B------:R-:W-:Y:S01]  /*2100*/  FFMA.FTZ R65, R65, R19, R64.reuse ;  /* 0x0000001341417223 */ /* 0x100fe20000010040 */
[----:B------:R-:W-:Y:S01]  /*2110*/  PRMT R64, R18, 0x7632, R64 ;  /* 0x0000763212407816 */ /* 0x000fe20000000040 */
[----:B------:R-:W-:-:S03]  /*2120*/  IMAD.U32 R19, R22, 0x10000, RZ ;  /* 0x0001000016137824 */ /* 0x000fc600078e00ff */
[----:B------:R-:W-:Y:S01]  /*2130*/  SHF.L.U32 R64, R64, 0x10, RZ ;  /* 0x0000001040407819 */ /* 0x000fe200000006ff */
[----:B---3--:R-:W-:-:S04]  /*2140*/  IMAD.U32 R63, R62, 0x10000, RZ ;  /* 0x000100003e3f7824 */ /* 0x008fc800078e00ff */
[----:B------:R-:W-:Y:S01]  /*2150*/  FFMA.FTZ R64, R19, R64, R16 ;  /* 0x0000004013407223 */ /* 0x000fe20000010010 */
[----:B------:R-:W-:-:S04]  /*2160*/  IMAD.U32 R16, R23, 0x10000, RZ ;  /* 0x0001000017107824 */ /* 0x000fc800078e00ff */
[----:B------:R-:W-:Y:S02]  /*2170*/  FFMA.FTZ R63, R16, R63, R17 ;  /* 0x0000003f103f7223 */ /* 0x000fe40000010011 */
[----:B------:R-:W0:Y:S01]  /*2180*/  LDS.128 R16, [R6+0x40] ;  /* 0x0000400006107984 */ /* 0x000e220000000c00 */
[----:B------:R-:W-:-:S04]  /*2190*/  IADD3.X R22, R26, R54, R13, P0, P1 ;  /* 0x000000361a167210 */ /* 0x000fc800007e240d */
        /* <DEDUP_REMOVED lines=13> */
[----:B------:R-:W-:-:S04]  /*2270*/  IADD3.X R62, R29, R54, R14, P0, P1 ;  /* 0x000000361d3e7210 */ /* 0x000fc800007e240e */
[----:B------:R-:W-:Y:S02]  /*2280*/  LEA.HI.X R23, R23, UR7, R62, 0x1, P2 ;  /* 0x0000000717177c11 */ /* 0x000fe400090f0c3e */
[----:B------:R-:W-:-:S03]  /*2290*/  IADD3 R67, P0, P1, R4, R58, R9 ;  /* 0x0000003a04437210 */ /* 0x000fc6000791e009 */
[----:B------:R-:W4:Y:S01]  /*22a0*/  LDG.E.CONSTANT R62, desc[UR10][R22.64] ;  /* 0x0000000a163e7981 */ /* 0x000f22000c1e9900 */
[----:B------:R-:W-:Y:S02]  /*22b0*/  IADD3.X R54, R28, R54, R15, P0, P1 ;  /* 0x000000361c367210 */ /* 0x000fe400007e240f */
[C---:B-1----:R-:W-:Y:S01]  /*22c0*/  LEA R20, P0, R67.reuse, UR6, 0x1 ;  /* 0x0000000643147c11 */ /* 0x042fe2000f8008ff */
[----:B------:R5:W4:Y:S03]  /*22d0*/  LDG.E.CONSTANT R58, desc[UR10][R22.64+0x4] ;  /* 0x0000040a163a7981 */ /* 0x000b26000c1e9900 */
[----:B------:R-:W-:-:S05]  /*22e0*/  LEA.HI.X R21, R67, UR7, R54, 0x1, P0 ;  /* 0x0000000743157c11 */ /* 0x000fca00080f0c36 */
[----:B------:R-:W4:Y:S04]  /*22f0*/  LDG.E.CONSTANT R54, desc[UR10][R20.64] ;  /* 0x0000000a14367981 */ /* 0x000f28000c1e9900 */
[----:B------:R0:W4:Y:S01]  /*2300*/  LDG.E.CONSTANT R67, desc[UR10][R20.64+0x4] ;  /* 0x0000040a14437981 */ /* 0x000122000c1e9900 */
[----:B------:R-:W-:Y:S02]  /*2310*/  PRMT R16, R16, 0x7632, R16 ;  /* 0x0000763210107816 */ /* 0x000fe40000000010 */
[----:B------:R-:W-:Y:S02]  /*2320*/  PRMT R68, R55, 0x7632, R68 ;  /* 0x0000763237447816 */ /* 0x000fe40000000044 */
[----:B------:R-:W-:-:S03]  /*2330*/  SHF.L.U32 R55, R16, 0x10, RZ ;  /* 0x0000001010377819 */ /* 0x000fc600000006ff */
[----:B------:R-:W-:Y:S02]  /*2340*/  IMAD.U32 R16, R68, 0x10000, RZ ;  /* 0x0001000044107824 */ /* 0x000fe400078e00ff */
[----:B-----5:R-:W-:Y:S02]  /*2350*/  IMAD.U32 R22, R60, 0x10000, RZ ;  /* 0x000100003c167824 */ /* 0x020fe400078e00ff */
[----:B------:R-:W-:Y:S01]  /*2360*/  FFMA.FTZ R64, R55, R16, R64 ;  /* 0x0000001037407223 */ /* 0x000fe20000010040 */
[C---:B------:R-:W-:Y:S01]  /*2370*/  IMAD.U32 R16, R17.reuse, 0x10000, RZ ;  /* 0x0001000011107824 */ /* 0x040fe200078e00ff */
[----:B------:R-:W-:-:S03]  /*2380*/  PRMT R17, R17, 0x7632, R17 ;  /* 0x0000763211117816 */ /* 0x000fc60000000011 */
[----:B------:R-:W-:Y:S01]  /*2390*/  FFMA.FTZ R63, R16, R22, R63 ;  /* 0x00000016103f7223 */ /* 0x000fe2000001003f */
[----:B------:R-:W-:Y:S01]  /*23a0*/  PRMT R16, R60, 0x7632, R16 ;  /* 0x000076323c107816 */ /* 0x000fe20000000010 */
[----:B0-----:R-:W0:Y:S01]  /*23b0*/  LDS.128 R20, [R6+0x50] ;  /* 0x0000500006147984 */ /* 0x001e220000000c00 */
[----:B------:R-:W-:-:S03]  /*23c0*/  IMAD.U32 R17, R17, 0x10000, RZ ;  /* 0x0001000011117824 */ /* 0x000fc600078e00ff */
[----:B------:R-:W-:-:S04]  /*23d0*/  IMAD.U32 R16, R16, 0x10000, RZ ;  /* 0x0001000010107824 */ /* 0x000fc800078e00ff */
[----:B------:R-:W-:Y:S01]  /*23e0*/  FFMA.FTZ R66, R17, R16, R66 ;  /* 0x0000001011427223 */ /* 0x000fe20000010042 */
[C---:B------:R-:W-:Y:S01]  /*23f0*/  IMAD.U32 R16, R18.reuse, 0x10000, RZ ;  /* 0x0001000012107824 */ /* 0x040fe200078e00ff */
[----:B------:R-:W-:Y:S01]  /*2400*/  PRMT R18, R18, 0x7632, R18 ;  /* 0x0000763212127816 */ /* 0x000fe20000000012 */
[----:B------:R-:W-:Y:S01]  /*2410*/  UMOV UR4, 0xffffffff ;  /* 0xffffffff00047882 */ /* 0x000fe20000000000 */
[----:B--2---:R-:W-:-:S05]  /*2420*/  SHF.L.U32 R17, R59, 0x10, RZ ;  /* 0x000000103b117819 */ /* 0x004fca00000006ff */
[----:B------:R-:W-:Y:S01]  /*2430*/  FFMA.FTZ R65, R16, R17, R65 ;  /* 0x0000001110417223 */ /* 0x000fe20000010041 */
[----:B------:R-:W-:Y:S01]  /*2440*/  PRMT R16, R59, 0x7632, R16 ;  /* 0x000076323b107816 */ /* 0x000fe20000000010 */
[----:B------:R-:W-:-:S04]  /*2450*/  IMAD.U32 R17, R18, 0x10000, RZ ;  /* 0x0001000012117824 */ /* 0x000fc800078e00ff */
[----:B------:R-:W-:-:S04]  /*2460*/  IMAD.U32 R16, R16, 0x10000, RZ ;  /* 0x0001000010107824 */ /* 0x000fc800078e00ff */
[----:B------:R-:W-:Y:S01]  /*2470*/  FFMA.FTZ R64, R17, R16, R64 ;  /* 0x0000001011407223 */ /* 0x000fe20000010040 */
[----:B------:R-:W-:Y:S02]  /*2480*/  IMAD.U32 R16, R19, 0x10000, RZ ;  /* 0x0001000013107824 */ /* 0x000fe400078e00ff */
[----:B---3--:R-:W-:Y:S01]  /*2490*/  IMAD.U32 R17, R61, 0x10000, RZ ;  /* 0x000100003d117824 */ /* 0x008fe200078e00ff */
[----:B------:R-:W-:-:S03]  /*24a0*/  PRMT R19, R19, 0x7632, R19 ;  /* 0x0000763213137816 */ /* 0x000fc60000000013 */
[----:B------:R-:W-:Y:S01]  /*24b0*/  FFMA.FTZ R63, R16, R17, R63 ;  /* 0x00000011103f7223 */ /* 0x000fe2000001003f */
[----:B------:R-:W-:Y:S01]  /*24c0*/  PRMT R16, R61, 0x7632, R16 ;  /* 0x000076323d107816 */ /* 0x000fe20000000010 */
[----:B------:R-:W-:-:S04]  /*24d0*/  IMAD.U32 R19, R19, 0x10000, RZ ;  /* 0x0001000013137824 */ /* 0x000fc800078e00ff */
[----:B------:R-:W-:-:S04]  /*24e0*/  IMAD.U32 R16, R16, 0x10000, RZ ;  /* 0x0001000010107824 */ /* 0x000fc800078e00ff */
[----:B------:R-:W-:Y:S01]  /*24f0*/  FFMA.FTZ R66, R19, R16, R66 ;  /* 0x0000001013427223 */ /* 0x000fe20000010042 */
[C---:B0-----:R-:W-:Y:S02]  /*2500*/  SHF.L.U32 R16, R20.reuse, 0x10, RZ ;  /* 0x0000001014107819 */ /* 0x041fe400000006ff */
[----:B------:R-:W-:Y:S01]  /*2510*/  PRMT R20, R20, 0x7632, R20 ;  /* 0x0000763214147816 */ /* 0x000fe20000000014 */
[C---:B------:R-:W-:Y:S01]  /*2520*/  IMAD.U32 R18, R21.reuse, 0x10000, RZ ;  /* 0x0001000015127824 */ /* 0x040fe200078e00ff */
[----:B------:R-:W-:-:S05]  /*2530*/  PRMT R21, R21, 0x7632, R21 ;  /* 0x0000763215157816 */ /* 0x000fca0000000015 */
[----:B------:R-:W-:Y:S02]  /*2540*/  IMAD.U32 R21, R21, 0x10000, RZ ;  /* 0x0001000015157824 */ /* 0x000fe400078e00ff */
[----:B----4-:R-:W-:-:S04]  /*2550*/  IMAD.U32 R17, R62, 0x10000, RZ ;  /* 0x000100003e117824 */ /* 0x010fc800078e00ff */
[----:B------:R-:W-:Y:S01]  /*2560*/  FFMA.FTZ R65, R16, R17, R65 ;  /* 0x0000001110417223 */ /* 0x000fe20000010041 */
[----:B------:R-:W-:Y:S01]  /*2570*/  PRMT R16, R62, 0x7632, R16 ;  /* 0x000076323e107816 */ /* 0x000fe20000000010 */
[----:B------:R-:W-:-:S04]  /*2580*/  IMAD.U32 R17, R20, 0x10000, RZ ;  /* 0x0001000014117824 */ /* 0x000fc800078e00ff */
[----:B------:R-:W-:Y:S02]  /*2590*/  IMAD.U32 R16, R16, 0x10000, RZ ;  /* 0x0001000010107824 */ /* 0x000fe400078e00ff */
[----:B------:R-:W-:Y:S01]  /*25a0*/  IMAD.U32 R19, R58, 0x10000, RZ ;  /* 0x000100003a137824 */ /* 0x000fe200078e00ff */
[----:B------:R-:W-:Y:S01]  /*25b0*/  PRMT R20, R54, 0x7632, R20 ;  /* 0x0000763236147816 */ /* 0x000fe20000000014 */
[----:B------:R-:W-:Y:S01]  /*25c0*/  FFMA.FTZ R64, R17, R16, R64 ;  /* 0x0000001011407223 */ /* 0x000fe20000010040 */
[----:B------:R-:W-:Y:S01]  /*25d0*/  PRMT R17, R22, 0x7632, R17 ;  /* 0x0000763216117816 */ /* 0x000fe20000000011 */
[----:B------:R-:W-:Y:S02]  /*25e0*/  FFMA.FTZ R63, R18, R19, R63 ;  /* 0x00000013123f7223 */ /* 0x000fe4000001003f */
[----:B------:R-:W-:Y:S01]  /*25f0*/  IMAD.U32 R20, R20, 0x10000, RZ ;  /* 0x0001000014147824 */ /* 0x000fe200078e00ff */
[----:B------:R-:W-:Y:S01]  /*2600*/  SHF.L.U32 R19, R17, 0x10, RZ ;  /* 0x0000001011137819 */ /* 0x000fe200000006ff */
[----:B------:R-:W-:Y:S01]  /*2610*/  IMAD.U32 R22, R22, 0x10000, RZ ;  /* 0x0001000016167824 */ /* 0x000fe200078e00ff */
[----:B------:R-:W-:Y:S01]  /*2620*/  PRMT R17, R58, 0x7632, R17 ;  /* 0x000076323a117816 */ /* 0x000fe20000000011 */
[----:B------:R-:W-:Y:S01]  /*2630*/  IMAD.U32 R54, R54, 0x10000, RZ ;  /* 0x0001000036367824 */ /* 0x000fe200078e00ff */
[----:B------:R-:W-:Y:S01]  /*2640*/  PRMT R16, R23, 0x7632, R16 ;  /* 0x0000763217107816 */ /* 0x000fe20000000010 */
[----:B------:R-:W-:Y:S01]  /*2650*/  FFMA.FTZ R19, R19, R20, R64 ;  /* 0x0000001413137223 */ /* 0x000fe20000010040 */
[----:B------:R-:W-:Y:S01]  /*2660*/  PRMT R20, R67, 0x7632, R20 ;  /* 0x0000763243147816 */ /* 0x000fe20000000014 */
[----:B------:R-:W-:-:S02]  /*2670*/  IMAD.U32 R18, R23, 0x10000, RZ ;  /* 0x0001000017127824 */ /* 0x000fc400078e00ff */
[----:B------:R-:W-:Y:S01]  /*2680*/  FFMA.FTZ R22, R22, R54, R65 ;  /* 0x0000003616167223 */ /* 0x000fe20000010041 */
[----:B------:R-:W-:Y:S02]  /*2690*/  IMAD.U32 R17, R17, 0x10000, RZ ;  /* 0x0001000011117824 */ /* 0x000fe400078e00ff */
[----:B------:R-:W-:Y:S01]  /*26a0*/  IMAD.U32 R67, R67, 0x10000, RZ ;  /* 0x0001000043437824 */ /* 0x000fe200078e00ff */
[----:B------:R-:W-:Y:S01]  /*26b0*/  SHF.L.U32 R16, R16, 0x10, RZ ;  /* 0x0000001010107819 */ /* 0x000fe200000006ff */
[----:B------:R-:W-:Y:S01]  /*26c0*/  FFMA.FTZ R17, R21, R17, R66 ;  /* 0x0000001115117223 */ /* 0x000fe20000010042 */
[----:B------:R-:W-:Y:S02]  /*26d0*/  IMAD.U32 R20, R20, 0x10000, RZ ;  /* 0x0001000014147824 */ /* 0x000fe400078e00ff */
[----:B------:R-:W-:Y:S01]  /*26e0*/  FADD.FTZ R19, R22, R19 ;  /* 0x0000001316137221 */ /* 0x000fe20000010000 */
[----:B------:R-:W-:Y:S01]  /*26f0*/  FFMA.FTZ R18, R18, R67, R63 ;  /* 0x0000004312127223 */ /* 0x000fe2000001003f */
[----:B------:R-:W-:-:S03]  /*2700*/  FFMA.FTZ R16, R16, R20, R17 ;  /* 0x0000001410107223 */ /* 0x000fc60000010011 */
[----:B------:R-:W-:-:S04]  /*2710*/  FADD.FTZ R19, R18, R19 ;  /* 0x0000001312137221 */ /* 0x000fc80000010000 */
[----:B------:R-:W-:Y:S01]  /*2720*/  FADD.FTZ R16, R16, R19 ;  /* 0x0000001310107221 */ /* 0x000fe20000010000 */
[----:B------:R-:W-:Y:S06]  /*2730*/  BRA.DIV UR4, `(.L_x_19708) ;  /* 0x0000005e040c7947 */ /* 0x000fec000b800000 */
[----:B------:R0:W1:Y:S02]  /*2740*/  SHFL.BFLY PT, R17, R16, 0x1, 0x1f ;  /* 0x0c201f0010117f89 */ /* 0x00006400000e0000 */
.L_x_19761:
[----:B------:R-:W-:Y:S01]  /*2750*/  ISETP.NE.AND P0, PT, R44, RZ, PT ;  /* 0x000000ff2c00720c */ /* 0x000fe20003f05270 */
[----:B------:R-:W-:Y:S02]  /*2760*/  VIADD R49, R49, 0x4 ;  /* 0x0000000431317836 */ /* 0x000fe40000000000 */
[----:B01----:R-:W-:Y:S01]  /*2770*/  FADD.FTZ R16, R16, R17 ;  /* 0x0000001110107221 */ /* 0x003fe20000010000 */
[----:B------:R-:W-:Y:S02]  /*2780*/  BSSY B1, `(.L_x_19709) ;  /* 0x0000008000017945 */ /* 0x000fe40003800000 */
[----:B------:R-:W-:Y:S01]  /*2790*/  ISETP.GE.AND P1, PT, R49, R46, PT ;  /* 0x0000002e3100720c */ /* 0x000fe20003f26270 */
[----:B------:R-:W-:-:S06]  /*27a0*/  FFMA.FTZ R17, R16, UR8, RZ ;  /* 0x0000000810117c23 */ /* 0x000fcc00080100ff */
[----:B------:R-:W-:Y:S06]  /*27b0*/  @P0 BRA `(.L_x_19710) ;  /* 0x0000000000100947 */ /* 0x000fec0003800000 */
[----:B------:R-:W-:-:S04]  /*27c0*/  ISETP.GE.AND P0, PT, R52, R47, PT ;  /* 0x0000002f3400720c */ /* 0x000fc80003f06270 */
[----:B------:R-:W-:-:S05]  /*27d0*/  FSEL R16, R17, RZ, !P0 ;  /* 0x000000ff11107208 */ /* 0x000fca0004000000 */
[----:B------:R0:W-:Y:S04]  /*27e0*/  STS [R53], R16 ;  /* 0x0000001035007388 */ /* 0x0001e80000000800 */
[----:B------:R-:W-:-:S07]  /*27f0*/  @!P0 FMNMX.FTZ R42, R42, R17, !PT ;  /* 0x000000112a2a8209 */ /* 0x000fce0007810000 */
.L_x_19710:
[----:B------:R-:W-:Y:S05]  /*2800*/  BSYNC B1 ;  /* 0x0000000000017941 */ /* 0x000fea0003800000 */
.L_x_19709:
[----:B------:R-:W-:Y:S01]  /*2810*/  IADD3 R50, P0, R50, 0x10, RZ ;  /* 0x0000001032327810 */ /* 0x000fe20007f1e0ff */
[----:B0-----:R-:W-:Y:S02]  /*2820*/  VIADD R53, R53, 0x100 ;  /* 0x0000010035357836 */ /* 0x001fe40000000000 */
[----:B------:R-:W-:Y:S02]  /*2830*/  VIADD R52, R52, 0x40 ;  /* 0x0000004034347836 */ /* 0x000fe40000000000 */
[----:B------:R-:W-:Y:S01]  /*2840*/  IMAD.X R51, RZ, RZ, R51, P0 ;  /* 0x000000ffff337224 */ /* 0x000fe200000e0633 */
[----:B------:R-:W-:Y:S07]  /*2850*/  @!P1 BRA `(.L_x_19711) ;  /* 0xffffffe800d89947 */ /* 0x000fee000383ffff */
[----:B------:R-:W-:Y:S05]  /*2860*/  BRA `(.L_x_19706) ;  /* 0x0000001400907947 */ /* 0x000fea0003800000 */
.L_x_19707:
[----:B------:R-:W-:Y:S01]  /*2870*/  SHF.R.S32.HI R23, RZ, 0x1f, R2 ;  /* 0x0000001fff177819 */ /* 0x000fe20000011402 */
[----:B------:R-:W-:Y:S01]  /*2880*/  VIADD R21, R21, 0xe0 ;  /* 0x000000e015157836 */ /* 0x000fe20000000000 */
[----:B------:R-:W-:Y:S01]  /*2890*/  IADD3 R18, P0, R18, R43, RZ ;  /* 0x0000002b12127210 */ /* 0x000fe20007f1e0ff */
[----:B------:R-:W-:Y:S01]  /*28a0*/  ULDC.64 UR4, c[0x0][0x248] ;  /* 0x0000920000047ab9 */ /* 0x000fe20000000a00 */
[----:B------:R-:W-:Y:S01]  /*28b0*/  LEA.HI R23, R23, R2, RZ, 0x5 ;  /* 0x0000000217177211 */ /* 0x000fe200078f28ff */
[----:B------:R-:W-:Y:S01]  /*28c0*/  IMAD.MOV.U32 R42, RZ, RZ, -0x800001 ;  /* 0xff7fffffff2a7424 */ /* 0x000fe200078e00ff */
[----:B------:R-:W-:Y:S01]  /*28d0*/  LEA.HI.X.SX32 R49, R43, R22, 0x1, P0 ;  /* 0x000000162b317211 */ /* 0x000fe200000f0eff */
[----:B------:R-:W-:Y:S01]  /*28e0*/  IMAD.MOV.U32 R53, RZ, RZ, R43 ;  /* 0x000000ffff357224 */ /* 0x000fe200078e002b */
[----:B------:R-:W-:Y:S02]  /*28f0*/  SHF.R.S32.HI R16, RZ, 0x5, R23 ;  /* 0x00000005ff107819 */ /* 0x000fe40000011417 */
[----:B------:R-:W-:-:S02]  /*2900*/  LEA R21, R20, R21, 0x18 ;  /* 0x0000001514157211 */ /* 0x000fc400078ec0ff */
[----:B------:R-:W-:Y:S02]  /*2910*/  LEA R16, R16, R19, 0x4 ;  /* 0x0000001310107211 */ /* 0x000fe400078e20ff */
[----:B------:R-:W-:-:S03]  /*2920*/  LEA R48, P0, R18, UR4, 0x2 ;  /* 0x0000000412307c11 */ /* 0x000fc6000f8010ff */
[----:B------:R-:W-:Y:S01]  /*2930*/  IMAD R50, R17, 0x200, R16 ;  /* 0x0000020011327824 */ /* 0x000fe200078e0210 */
[----:B------:R-:W-:Y:S01]  /*2940*/  LEA.HI.X R49, R18, UR5, R49, 0x2, P0 ;  /* 0x0000000512317c11 */ /* 0x000fe200080f1431 */
[----:B------:R-:W-:-:S03]  /*2950*/  IMAD.U32 R51, R16, 0x4, R21 ;  /* 0x0000000410337824 */ /* 0x000fc600078e0015 */
[----:B------:R-:W-:-:S07]  /*2960*/  IADD3 R52, -R47, 0x1, R50 ;  /* 0x000000012f347810 */ /* 0x000fce0007ffe132 */
.L_x_19715:
[----:B------:R-:W2:Y:S01]  /*2970*/  LDG.E.CONSTANT R16, desc[UR10][R48.64] ;  /* 0x0000000a30107981 */ /* 0x000ea2000c1e9900 */
[C---:B------:R-:W-:Y:S01]  /*2980*/  VIADD R17, R44.reuse, 0x2 ;  /* 0x000000022c117836 */ /* 0x040fe20000000000 */
[----:B------:R-:W-:Y:S01]  /*2990*/  MOV R58, R56 ;  /* 0x00000038003a7202 */ /* 0x000fe20000000f00 */
[----:B------:R-:W-:Y:S01]  /*29a0*/  IMAD.MOV.U32 R59, RZ, RZ, R57 ;  /* 0x000000ffff3b7224 */ /* 0x000fe200078e0039 */
[----:B------:R-:W-:Y:S02]  /*29b0*/  SHF.R.S32.HI R21, RZ, 0x1f, R41 ;  /* 0x0000001fff157819 */ /* 0x000fe40000011429 */
[----:B------:R-:W-:Y:S01]  /*29c0*/  LEA.HI R19, R17, R17, RZ, 0x1 ;  /* 0x0000001111137211 */ /* 0x000fe200078f08ff */
[----:B------:R-:W-:-:S04]  /*29d0*/  IMAD.SHL.U32 R17, R44, 0x4, RZ ;  /* 0x000000042c117824 */ /* 0x000fc800078e00ff */
[----:B------:R-:W-:Y:S01]  /*29e0*/  IMAD.SHL.U32 R19, R19, 0x40, RZ ;  /* 0x0000004013137824 */ /* 0x000fe200078e00ff */
[----:B------:R-:W-:-:S04]  /*29f0*/  SHF.R.S32.HI R20, RZ, 0x1f, R17 ;  /* 0x0000001fff147819 */ /* 0x000fc80000011411 */
[----:B------:R-:W-:Y:S02]  /*2a00*/  LOP3.LUT R19, R19, 0xffffff80, RZ, 0xc0, !PT ;  /* 0xffffff8013137812 */ /* 0x000fe400078ec0ff */
[----:B--2---:R-:W-:Y:S01]  /*2a10*/  SHF.R.S32.HI R18, RZ, 0x1f, R16 ;  /* 0x0000001fff127819 */ /* 0x004fe20000011410 */
[----:B------:R-:W-:-:S04]  /*2a20*/  IMAD.WIDE.U32 R58, R16, UR12, R58 ;  /* 0x0000000c103a7c25 */ /* 0x000fc8000f8e003a */
[----:B------:R-:W-:-:S04]  /*2a30*/  IMAD R18, R18, UR12, RZ ;  /* 0x0000000c12127c24 */ /* 0x000fc8000f8e02ff */
[----:B------:R-:W-:Y:S01]  /*2a40*/  IMAD R55, R16, R5, R18 ;  /* 0x0000000510377224 */ /* 0x000fe200078e0212 */
[----:B------:R-:W-:Y:S02]  /*2a50*/  LEA.HI R16, R20, R17, RZ, 0x3 ;  /* 0x0000001114107211 */ /* 0x000fe400078f18ff */
[----:B------:R-:W-:Y:S01]  /*2a60*/  SHF.R.S32.HI R20, RZ, 0x1f, R19 ;  /* 0x0000001fff147819 */ /* 0x000fe20000011413 */
[----:B------:R-:W-:Y:S01]  /*2a70*/  IMAD.IADD R55, R59, 0x1, R55 ;  /* 0x000000013b377824 */ /* 0x000fe200078e0237 */
[----:B------:R-:W-:Y:S02]  /*2a80*/  IADD3 R18, P0, P1, R41, R58, R19 ;  /* 0x0000003a29127210 */ /* 0x000fe4000791e013 */
[----:B------:R-:W-:Y:S02]  /*2a90*/  LOP3.LUT R22, R16, 0xfffffff8, RZ, 0xc0, !PT ;  /* 0xfffffff810167812 */ /* 0x000fe400078ec0ff */
[----:B------:R-:W-:Y:S02]  /*2aa0*/  IADD3.X R19, R21, R55, R20, P0, P1 ;  /* 0x0000003715137210 */ /* 0x000fe400007e2414 */
[----:B------:R-:W-:Y:S01]  /*2ab0*/  LEA R16, P2, R18, UR14, 0x1 ;  /* 0x0000000e12107c11 */ /* 0x000fe2000f8408ff */
[----:B------:R-:W-:-:S03]  /*2ac0*/  IMAD.IADD R21, R17, 0x1, -R22 ;  /* 0x0000000111157824 */ /* 0x000fc600078e0a16 */
[----:B------:R-:W-:Y:S02]  /*2ad0*/  LEA.HI.X R17, R18, UR15, R19, 0x1, P2 ;  /* 0x0000000f12117c11 */ /* 0x000fe400090f0c13 */
[----:B------:R-:W-:Y:S02]  /*2ae0*/  SHF.R.S32.HI R20, RZ, 0x1f, R21 ;  /* 0x0000001fff147819 */ /* 0x000fe40000011415 */
[----:B------:R-:W-:Y:S01]  /*2af0*/  IADD3 R19, P0, R21, R58, RZ ;  /* 0x0000003a15137210 */ /* 0x000fe20007f1e0ff */
[----:B------:R-:W2:Y:S04]  /*2b00*/  LDG.E.CONSTANT R62, desc[UR10][R16.64+0x4] ;  /* 0x0000040a103e7981 */ /* 0x000ea8000c1e9900 */
[----:B------:R-:W-:Y:S01]  /*2b10*/  IMAD.X R20, R20, 0x1, R55, P0 ;  /* 0x0000000114147824 */ /* 0x000fe200000e0637 */
[C---:B------:R-:W-:Y:S01]  /*2b20*/  LEA R18, P0, R19.reuse, UR14, 0x1 ;  /* 0x0000000e13127c11 */ /* 0x040fe2000f8008ff */
[----:B------:R-:W3:Y:S03]  /*2b30*/  LDG.E.CONSTANT R21, desc[UR10][R16.64] ;  /* 0x0000000a10157981 */ /* 0x000ee6000c1e9900 */
[----:B------:R-:W-:-:S05]  /*2b40*/  LEA.HI.X R19, R19, UR15, R20, 0x1, P0 ;  /* 0x0000000f13137c11 */ /* 0x000fca00080f0c14 */
[----:B------:R-:W4:Y:S04]  /*2b50*/  LDG.E.CONSTANT R20, desc[UR10][R18.64] ;  /* 0x0000000a12147981 */ /* 0x000f28000c1e9900 */
[----:B------:R0:W5:Y:S01]  /*2b60*/  LDG.E.CONSTANT R63, desc[UR10][R18.64+0x4] ;  /* 0x0000040a123f7981 */ /* 0x000162000c1e9900 */
[----:B------:R-:W-:-:S05]  /*2b70*/  VIADD R22, R44, 0x4 ;  /* 0x000000042c167836 */ /* 0x000fca0000000000 */
[----:B------:R-:W-:-:S04]  /*2b80*/  LEA.HI R22, R22, R22, RZ, 0x1 ;  /* 0x0000001616167211 */ /* 0x000fc800078f08ff */
[----:B------:R-:W-:Y:S01]  /*2b90*/  SHF.L.U32 R22, R22, 0x6, RZ ;  /* 0x0000000616167819 */ /* 0x000fe200000006ff */
[----:B0-----:R-:W0:Y:S03]  /*2ba0*/  LDS.128 R16, [R6] ;  /* 0x0000000006107984 */ /* 0x001e260000000c00 */
[----:B------:R-:W-:Y:S02]  /*2bb0*/  LOP3.LUT R23, R22, 0xffffff80, RZ, 0xc0, !PT ;  /* 0xffffff8016177812 */ /* 0x000fe400078ec0ff */
[----:B------:R-:W-:Y:S02]  /*2bc0*/  SHF.R.S32.HI R59, RZ, 0x1f, R40 ;  /* 0x0000001fff3b7819 */ /* 0x000fe40000011428 */
[--C-:B------:R-:W-:Y:S02]  /*2bd0*/  SHF.R.S32.HI R60, RZ, 0x1f, R23.reuse ;  /* 0x0000001fff3c7819 */ /* 0x100fe40000011417 */
[----:B------:R-:W-:-:S04]  /*2be0*/  IADD3 R22, P0, P1, R40, R58, R23 ;  /* 0x0000003a28167210 */ /* 0x000fc8000791e017 */
[----:B------:R-:W-:Y:S02]  /*2bf0*/  IADD3.X R23, R59, R55, R60, P0, P1 ;  /* 0x000000373b177210 */ /* 0x000fe400007e243c */
[----:B------:R-:W-:-:S04]  /*2c00*/  LEA R60, P0, R22, UR14, 0x1 ;  /* 0x0000000e163c7c11 */ /* 0x000fc8000f8008ff */
[----:B------:R-:W-:-:S05]  /*2c10*/  LEA.HI.X R61, R22, UR15, R23, 0x1, P0 ;  /* 0x0000000f163d7c11 */ /* 0x000fca00080f0c17 */
[----:B------:R-:W5:Y:S04]  /*2c20*/  LDG.E.CONSTANT R59, desc[UR10][R60.64] ;  /* 0x0000000a3c3b7981 */ /* 0x000f68000c1e9900 */
[----:B------:R1:W5:Y:S01]  /*2c30*/  LDG.E.CONSTANT R66, desc[UR10][R60.64+0x4] ;  /* 0x0000040a3c427981 */ /* 0x000362000c1e9900 */
[C---:B0-----:R-:W-:Y:S01]  /*2c40*/  IMAD.U32 R22, R18.reuse, 0x10000, RZ ;  /* 0x0001000012167824 */ /* 0x041fe200078e00ff */
[----:B------:R-:W-:Y:S01]  /*2c50*/  PRMT R18, R18, 0x7632, R18 ;  /* 0x0000763212127816 */ /* 0x000fe20000000012 */
[C---:B------:R-:W-:Y:S01]  /*2c60*/  IMAD.U32 R65, R16.reuse, 0x10000, RZ ;  /* 0x0001000010417824 */ /* 0x040fe200078e00ff */
[----:B------:R-:W-:-:S04]  /*2c70*/  PRMT R16, R16, 0x7632, R16 ;  /* 0x0000763210107816 */ /* 0x000fc80000000010 */
[----:B------:R-:W-:Y:S01]  /*2c80*/  SHF.L.U32 R16, R16, 0x10, RZ ;  /* 0x0000001010107819 */ /* 0x000fe200000006ff */
[C---:B---3--:R-:W-:Y:S01]  /*2c90*/  IMAD.U32 R23, R21.reuse, 0x10000, RZ ;  /* 0x0001000015177824 */ /* 0x048fe200078e00ff */
[----:B------:R-:W-:-:S03]  /*2ca0*/  PRMT R21, R21, 0x7632, R21 ;  /* 0x0000763215157816 */ /* 0x000fc60000000015 */
[----:B------:R-:W-:Y:S01]  /*2cb0*/  FMUL.FTZ R64, R22, R23 ;  /* 0x0000001716407220 */ /* 0x000fe20000410000 */
[----:B------:R-:W-:Y:S02]  /*2cc0*/  IMAD.U32 R22, R18, 0x10000, RZ ;  /* 0x0001000012167824 */ /* 0x000fe400078e00ff */
[----:B------:R-:W-:Y:S02]  /*2cd0*/  IMAD.U32 R21, R21, 0x10000, RZ ;  /* 0x0001000015157824 */ /* 0x000fe400078e00ff */
[C---:B----4-:R-:W-:Y:S01]  /*2ce0*/  IMAD.U32 R18, R20.reuse, 0x10000, RZ ;  /* 0x0001000014127824 */ /* 0x050fe200078e00ff */
[----:B------:R-:W-:Y:S01]  /*2cf0*/  PRMT R20, R20, 0x7632, R20 ;  /* 0x0000763214147816 */ /* 0x000fe20000000014 */
[----:B------:R-:W-:-:S04]  /*2d00*/  FMUL.FTZ R23, R22, R21 ;  /* 0x0000001516177220 */ /* 0x000fc80000410000 */
[----:B------:R-:W-:Y:S02]  /*2d10*/  IMAD.U32 R21, R20, 0x10000, RZ ;  /* 0x0001000014157824 */ /* 0x000fe400078e00ff */
[----:B------:R-:W-:Y:S02]  /*2d20*/  FFMA.FTZ R65, R65, R18, R64 ;  /* 0x0000001241417223 */ /* 0x000fe40000010040 */
[----:B------:R-:W-:Y:S01]  /*2d30*/  FFMA.FTZ R64, R16, R21, R23 ;  /* 0x0000001510407223 */ /* 0x000fe20000010017 */
[----:B------:R-:W-:Y:S02]  /*2d40*/  IMAD.U32 R16, R19, 0x10000, RZ ;  /* 0x0001000013107824 */ /* 0x000fe400078e00ff */
[----:B--2---:R-:W-:Y:S02]  /*2d50*/  IMAD.U32 R21, R62, 0x10000, RZ ;  /* 0x000100003e157824 */ /* 0x004fe400078e00ff */
[----:B------:R-:W-:Y:S02]  /*2d60*/  IMAD.U32 R18, R17, 0x10000, RZ ;  /* 0x0001000011127824 */ /* 0x000fe400078e00ff */
[----:B------:R-:W-:Y:S01]  /*2d70*/  FMUL.FTZ R23, R16, R21 ;  /* 0x0000001510177220 */ /* 0x000fe20000410000 */
[----:B-----5:R-:W-:-:S04]  /*2d80*/  IMAD.U32 R21, R63, 0x10000, RZ ;  /* 0x000100003f157824 */ /* 0x020fc800078e00ff */
[----:B------:R-:W-:Y:S02]  /*2d90*/  FFMA.FTZ R18, R18, R21, R23 ;  /* 0x0000001512127223 */ /* 0x000fe40000010017 */
[----:B------:R-:W0:Y:S01]  /*2da0*/  LDS.128 R20, [R6+0x10] ;  /* 0x0000100006147984 */ /* 0x000e220000000c00 */
[----:B------:R-:W-:Y:S02]  /*2db0*/  PRMT R19, R19, 0x7632, R19 ;  /* 0x0000763213137816 */ /* 0x000fe40000000013 */
[----:B------:R-:W-:Y:S02]  /*2dc0*/  PRMT R16, R62, 0x7632, R16 ;  /* 0x000076323e107816 */ /* 0x000fe40000000010 */
[----:B------:R-:W-:Y:S01]  /*2dd0*/  PRMT R17, R17, 0x7632, R17 ;  /* 0x0000763211117816 */ /* 0x000fe20000000011 */
[----:B------:R-:W-:Y:S01]  /*2de0*/  IMAD.U32 R19, R19, 0x10000, RZ ;  /* 0x0001000013137824 */ /* 0x000fe200078e00ff */
[----:B------:R-:W-:Y:S02]  /*2df0*/  SHF.L.U32 R16, R16, 0x10, RZ ;  /* 0x0000001010107819 */ /* 0x000fe400000006ff */
[----:B------:R-:W-:Y:S01]  /*2e00*/  PRMT R63, R63, 0x7632, R63 ;  /* 0x000076323f3f7816 */ /* 0x000fe2000000003f */
[----:B------:R-:W-:-:S02]  /*2e10*/  IMAD.U32 R17, R17, 0x10000, RZ ;  /* 0x0001000011117824 */ /* 0x000fc400078e00ff */
[----:B------:R-:W-:Y:S02]  /*2e20*/  FMUL.FTZ R62, R19, R16 ;  /* 0x00000010133e7220 */ /* 0x000fe40000410000 */
[----:B------:R-:W-:Y:S02]  /*2e30*/  IMAD.U32 R16, R63, 0x10000, RZ ;  /* 0x000100003f107824 */ /* 0x000fe400078e00ff */
[----:B------:R-:W-:Y:S02]  /*2e40*/  IMAD.U32 R63, R59, 0x10000, RZ ;  /* 0x000100003b3f7824 */ /* 0x000fe400078e00ff */
[----:B------:R-:W-:Y:S01]  /*2e50*/  FFMA.FTZ R19, R17, R16, R62 ;  /* 0x0000001011137223 */ /* 0x000fe2000001003e */
[----:B0-----:R-:W-:-:S04]  /*2e60*/  IMAD.U32 R16, R20, 0x10000, RZ ;  /* 0x0001000014107824 */ /* 0x001fc800078e00ff */
[----:B------:R-:W-:Y:S01]  /*2e70*/  FFMA.FTZ R63, R16, R63, R65 ;  /* 0x0000003f103f7223 */ /* 0x000fe20000010041 */
[----:B------:R-:W-:-:S05]  /*2e80*/  VIADD R16, R44, 0x6 ;  /* 0x000000062c107836 */ /* 0x000fca0000000000 */
[----:B------:R-:W-:-:S04]  /*2e90*/  LEA.HI R16, R16, R16, RZ, 0x1 ;  /* 0x0000001010107211 */ /* 0x000fc800078f08ff */
[----:B------:R-:W-:-:S04]  /*2ea0*/  SHF.L.U32 R16, R16, 0x6, RZ ;  /* 0x0000000610107819 */ /* 0x000fc800000006ff */
[----:B------:R-:W-:-:S04]  /*2eb0*/  LOP3.LUT R16, R16, 0xffffff80, RZ, 0xc0, !PT ;  /* 0xffffff8010107812 */ /* 0x000fc800078ec0ff */
[--C-:B------:R-:W-:Y:S02]  /*2ec0*/  SHF.R.S32.HI R62, RZ, 0x1f, R16.reuse ;  /* 0x0000001fff3e7819 */ /* 0x100fe40000011410 */
[----:B------:R-:W-:Y:S02]  /*2ed0*/  IADD3 R17, P0, P1, R39, R58, R16 ;  /* 0x0000003a27117210 */ /* 0x000fe4000791e010 */
[----:B------:R-:W-:-:S04]  /*2ee0*/  SHF.R.S32.HI R16, RZ, 0x1f, R39 ;  /* 0x0000001fff107819 */ /* 0x000fc80000011427 */
[----:B------:R-:W-:Y:S02]  /*2ef0*/  IADD3.X R62, R16, R55, R62, P0, P1 ;  /* 0x00000037103e7210 */ /* 0x000fe400007e243e */
[----:B------:R-:W-:-:S04]  /*2f00*/  LEA R16, P0, R17, UR14, 0x1 ;  /* 0x0000000e11107c11 */ /* 0x000fc8000f8008ff */
        /* <DEDUP_REMOVED lines=8> */
[----:B------:R-:W-:-:S05]  /*2f90*/  VIADD R20, R44, 0x8 ;  /* 0x000000082c147836 */ /* 0x000fca0000000000 */
[----:B------:R-:W-:-:S05]  /*2fa0*/  LEA.HI R20, R20, R20, RZ, 0x1 ;  /* 0x0000001414147211 */ /* 0x000fca00078f08ff */
[----:B------:R-:W-:-:S05]  /*2fb0*/  IMAD.SHL.U32 R20, R20, 0x40, RZ ;  /* 0x0000004014147824 */ /* 0x000fca00078e00ff */
[----:B------:R-:W-:Y:S02]  /*2fc0*/  LOP3.LUT R59, R20, 0xffffff80, RZ, 0xc0, !PT ;  /* 0xffffff80143b7812 */ /* 0x000fe400078ec0ff */
[----:B------:R-:W-:Y:S02]  /*2fd0*/  SHF.R.S32.HI R20, RZ, 0x1f, R38 ;  /* 0x0000001fff147819 */ /* 0x000fe40000011426 */
[--C-:B-1----:R-:W-:Y:S02]  /*2fe0*/  SHF.R.S32.HI R60, RZ, 0x1f, R59.reuse ;  /* 0x0000001fff3c7819 */ /* 0x102fe4000001143b */
[----:B0-----:R-:W-:-:S04]  /*2ff0*/  IADD3 R16, P0, P1, R38, R58, R59 ;  /* 0x0000003a26107210 */ /* 0x001fc8000791e03b */
[----:B------:R-:W-:Y:S02]  /*3000*/  IADD3.X R17, R20, R55, R60, P0, P1 ;  /* 0x0000003714117210 */ /* 0x000fe400007e243c */
[----:B------:R-:W-:-:S04]  /*3010*/  LEA R60, P0, R16, UR14, 0x1 ;  /* 0x0000000e103c7c11 */ /* 0x000fc8000f8008ff */
[----:B------:R-:W-:-:S05]  /*3020*/  LEA.HI.X R61, R16, UR15, R17, 0x1, P0 ;  /* 0x0000000f103d7c11 */ /* 0x000fca00080f0c11 */
[----:B------:R-:W4:Y:S01]  /*3030*/  LDG.E.CONSTANT R59, desc[UR10][R60.64] ;  /* 0x0000000a3c3b7981 */ /* 0x000f22000c1e9900 */
[----:B------:R-:W-:Y:S01]  /*3040*/  SHF.L.U32 R16, R66, 0x10, RZ ;  /* 0x0000001042107819 */ /* 0x000fe200000006ff */
[----:B------:R-:W-:-:S04]  /*3050*/  IMAD.U32 R17, R21, 0x10000, RZ ;  /* 0x0001000015117824 */ /* 0x000fc800078e00ff */
[----:B------:R-:W-:Y:S01]  /*3060*/  FFMA.FTZ R18, R17, R16, R18 ;  /* 0x0000001011127223 */ /* 0x000fe20000010012 */
[C---:B------:R-:W-:Y:S01]  /*3070*/  IMAD.U32 R16, R22.reuse, 0x10000, RZ ;  /* 0x0001000016107824 */ /* 0x040fe200078e00ff */
[----:B------:R-:W-:Y:S02]  /*3080*/  PRMT R22, R22, 0x7632, R22 ;  /* 0x0000763216167816 */ /* 0x000fe40000000016 */
[----:B------:R-:W-:Y:S02]  /*3090*/  PRMT R21, R21, 0x7632, R21 ;  /* 0x0000763215157816 */ /* 0x000fe40000000015 */
[----:B------:R-:W-:-:S03]  /*30a0*/  PRMT R66, R66, 0x7632, R66 ;  /* 0x0000763242427816 */ /* 0x000fc60000000042 */
[----:B------:R-:W-:Y:S02]  /*30b0*/  IMAD.U32 R20, R21, 0x10000, RZ ;  /* 0x0001000015147824 */ /* 0x000fe400078e00ff */
[----:B------:R-:W-:-:S04]  /*30c0*/  IMAD.U32 R66, R66, 0x10000, RZ ;  /* 0x0001000042427824 */ /* 0x000fc800078e00ff */
[----:B------:R-:W-:Y:S02]  /*30d0*/  FFMA.FTZ R20, R20, R66, R19 ;  /* 0x0000004214147223 */ /* 0x000fe40000010013 */
[----:B------:R0:W5:Y:S01]  /*30e0*/  LDG.E.CONSTANT R66, desc[UR10][R60.64+0x4] ;  /* 0x0000040a3c427981 */ /* 0x000162000c1e9900 */
        /* <DEDUP_REMOVED lines=15> */
[----:B----4-:R-:W-:Y:S01]  /*31e0*/  SHF.L.U32 R21, R59, 0x10, RZ ;  /* 0x000000103b157819 */ /* 0x010fe200000006ff */
[----:B-1----:R-:W-:-:S04]  /*31f0*/  IMAD.U32 R20, R16, 0x10000, RZ ;  /* 0x0001000010147824 */ /* 0x002fc800078e00ff */
        /* <DEDUP_REMOVED lines=15> */
[----:B0-----:R-:W-:Y:S01]  /*32f0*/  IMAD.U32 R61, R16, 0x10000, RZ ;  /* 0x00010000103d7824 */ /* 0x001fe200078e00ff */
[----:B------:R-:W-:Y:S01]  /*3300*/  IADD3 R16, P0, P1, R36, R58, R35 ;  /* 0x0000003a24107210 */ /* 0x000fe2000791e023 */
[----:B------:R-:W-:-:S03]  /*3310*/  IMAD.U32 R59, R59, 0x10000, RZ ;  /* 0x000100003b3b7824 */ /* 0x000fc600078e00ff */
[----:B------:R-:W-:Y:S01]  /*3320*/  LEA R60, P2, R16, UR14, 0x1 ;  /* 0x0000000e103c7c11 */ /* 0x000fe2000f8408ff */
[----:B------:R-:W-:Y:S01]  /*3330*/  FFMA.FTZ R64, R61, R59, R64 ;  /* 0x0000003b3d407223 */ /* 0x000fe20000010040 */
[----:B------:R-:W-:-:S04]  /*3340*/  IADD3.X R59, R25, R55, R10, P0, P1 ;  /* 0x00000037193b7210 */ /* 0x000fc800007e240a */
[----:B------:R-:W-:-:S05]  /*3350*/  LEA.HI.X R61, R16, UR15, R59, 0x1, P2 ;  /* 0x0000000f103d7c11 */ /* 0x000fca00090f0c3b */
[----:B------:R-:W4:Y:S01]  /*3360*/  LDG.E.CONSTANT R59, desc[UR10][R60.64] ;  /* 0x0000000a3c3b7981 */ /* 0x000f22000c1e9900 */
[C---:B-1----:R-:W-:Y:S01]  /*3370*/  IMAD.U32 R21, R17.reuse, 0x10000, RZ ;  /* 0x0001000011157824 */ /* 0x042fe200078e00ff */
[C---:B-----5:R-:W-:Y:S02]  /*3380*/  SHF.L.U32 R16, R66.reuse, 0x10, RZ ;  /* 0x0000001042107819 */ /* 0x060fe400000006ff */
[----:B------:R-:W-:Y:S02]  /*3390*/  PRMT R17, R17, 0x7632, R17 ;  /* 0x0000763211117816 */ /* 0x000fe40000000011 */
[----:B------:R-:W-:Y:S01]  /*33a0*/  PRMT R66, R66, 0x7632, R66 ;  /* 0x0000763242427816 */ /* 0x000fe20000000042 */
[----:B------:R-:W-:Y:S02]  /*33b0*/  FFMA.FTZ R22, R21, R16, R22 ;  /* 0x0000001015167223 */ /* 0x000fe40000010016 */
[----:B------:R-:W-:Y:S01]  /*33c0*/  IMAD.U32 R16, R17, 0x10000, RZ ;  /* 0x0001000011107824 */ /* 0x000fe200078e00ff */
[----:B------:R-:W5:Y:S01]  /*33d0*/  LDG.E.CONSTANT R60, desc[UR10][R60.64+0x4] ;  /* 0x0000040a3c3c7981 */ /* 0x000f62000c1e9900 */
[----:B------:R-:W-:-:S04]  /*33e0*/  IMAD.U32 R17, R66, 0x10000, RZ ;  /* 0x0001000042117824 */ /* 0x000fc800078e00ff */
[----:B------:R-:W-:Y:S01]  /*33f0*/  FFMA.FTZ R17, R16, R17, R23 ;  /* 0x0000001110117223 */ /* 0x000fe20000010017 */
[C---:B------:R-:W-:Y:S01]  /*3400*/  IMAD.U32 R16, R18.reuse, 0x10000, RZ ;  /* 0x0001000012107824 */ /* 0x040fe200078e00ff */
[----:B------:R-:W-:Y:S01]  /*3410*/  PRMT R18, R18, 0x7632, R18 ;  /* 0x0000763212127816 */ /* 0x000fe20000000012 */
[C---:B------:R-:W-:Y:S01]  /*3420*/  IMAD.U32 R21, R19.reuse, 0x10000, RZ ;  /* 0x0001000013157824 */ /* 0x040fe200078e00ff */
[----:B------:R-:W-:Y:S01]  /*3430*/  PRMT R19, R19, 0x7632, R19 ;  /* 0x0000763213137816 */ /* 0x000fe20000000013 */
[----:B--2---:R-:W-:-:S04]  /*3440*/  IMAD.U32 R20, R65, 0x10000, RZ ;  /* 0x0001000041147824 */ /* 0x004fc800078e00ff */
[----:B------:R-:W-:Y:S01]  /*3450*/  FFMA.FTZ R16, R16, R20, R63 ;  /* 0x0000001410107223 */ /* 0x000fe2000001003f */
[----:B------:R-:W-:Y:S02]  /*3460*/  IMAD.U32 R63, R18, 0x10000, RZ ;  /* 0x00010000123f7824 */ /* 0x000fe400078e00ff */
[----:B---3--:R-:W-:-:S04]  /*3470*/  IMAD.U32 R18, R62, 0x10000, RZ ;  /* 0x000100003e127824 */ /* 0x008fc800078e00ff */
[----:B------:R-:W-:Y:S02]  /*3480*/  FFMA.FTZ R18, R21, R18, R22 ;  /* 0x0000001215127223 */ /* 0x000fe40000010016 */
[----:B------:R-:W0:Y:S01]  /*3490*/  LDS.128 R20, [R6+0x30] ;  /* 0x0000300006147984 */ /* 0x000e220000000c00 */
[----:B------:R-:W-:Y:S02]  /*34a0*/  PRMT R65, R65, 0x7632, R65 ;  /* 0x0000763241417816 */ /* 0x000fe40000000041 */
[----:B------:R-:W-:Y:S02]  /*34b0*/  PRMT R62, R62, 0x7632, R62 ;  /* 0x000076323e3e7816 */ /* 0x000fe4000000003e */
[----:B------:R-:W-:-:S05]  /*34c0*/  SHF.L.U32 R65, R65, 0x10, RZ ;  /* 0x0000001041417819 */ /* 0x000fca00000006ff */
[----:B------:R-:W-:Y:S01]  /*34d0*/  FFMA.FTZ R63, R63, R65, R64 ;  /* 0x000000413f3f7223 */ /* 0x000fe20000010040 */
[----:B------:R-:W-:Y:S02]  /*34e0*/  IMAD.U32 R64, R19, 0x10000, RZ ;  /* 0x0001000013407824 */ /* 0x000fe400078e00ff */
[----:B------:R-:W-:-:S04]  /*34f0*/  IMAD.U32 R19, R62, 0x10000, RZ ;  /* 0x000100003e137824 */ /* 0x000fc800078e00ff */
[----:B------:R-:W-:Y:S01]  /*3500*/  FFMA.FTZ R19, R64, R19, R17 ;  /* 0x0000001340137223 */ /* 0x000fe20000010011 */
[----:B----4-:R-:W-:Y:S01]  /*3510*/  SHF.L.U32 R17, R59, 0x10, RZ ;  /* 0x000000103b117819 */ /* 0x010fe200000006ff */
        /* <DEDUP_REMOVED lines=8> */
[----:B------:R-:W-:Y:S02]  /*35a0*/  PRMT R20, R20, 0x7632, R20 ;  /* 0x0000763214147816 */ /* 0x000fe40000000014 */
[----:B------:R-:W-:-:S03]  /*35b0*/  PRMT R59, R59, 0x7632, R59 ;  /* 0x000076323b3b7816 */ /* 0x000fc6000000003b */
        /* <DEDUP_REMOVED lines=8> */
[----:B0-----:R-:W-:Y:S02]  /*3640*/  IMAD.U32 R17, R21, 0x10000, RZ ;  /* 0x0001000015117824 */ /* 0x001fe400078e00ff */
[----:B-----5:R-:W-:-:S04]  /*3650*/  IMAD.U32 R16, R60, 0x10000, RZ ;  /* 0x000100003c107824 */ /* 0x020fc800078e00ff */
[----:B------:R-:W-:Y:S01]  /*3660*/  FFMA.FTZ R18, R17, R16, R18 ;  /* 0x0000001011127223 */ /* 0x000fe20000010012 */
[C---:B------:R-:W-:Y:S01]  /*3670*/  IMAD.U32 R16, R22.reuse, 0x10000, RZ ;  /* 0x0001000016107824 */ /* 0x040fe200078e00ff */
[----:B------:R-:W-:Y:S01]  /*3680*/  PRMT R22, R22, 0x7632, R22 ;  /* 0x0000763216167816 */ /* 0x000fe20000000016 */
[----:B------:R0:W5:Y:S01]  /*3690*/  LDG.E.CONSTANT R65, desc[UR10][R64.64+0x4] ;  /* 0x0000040a40417981 */ /* 0x000162000c1e9900 */
[----:B------:R-:W-:Y:S02]  /*36a0*/  PRMT R21, R21, 0x7632, R21 ;  /* 0x0000763215157816 */ /* 0x000fe40000000015 */
[----:B------:R-:W-:Y:S01]  /*36b0*/  PRMT R60, R60, 0x7632, R60 ;  /* 0x000076323c3c7816 */ /* 0x000fe2000000003c */
[----:B------:R-:W-:Y:S02]  /*36c0*/  IMAD.U32 R22, R22, 0x10000, RZ ;  /* 0x0001000016167824 */ /* 0x000fe400078e00ff */
[----:B------:R-:W-:Y:S01]  /*36d0*/  IMAD.U32 R20, R21, 0x10000, RZ ;  /* 0x0001000015147824 */ /* 0x000fe200078e00ff */
[----:B------:R-:W-:-:S05]  /*36e0*/  SHF.L.U32 R60, R60, 0x10, RZ ;  /* 0x000000103c3c7819 */ /* 0x000fca00000006ff */
[----:B------:R-:W-:Y:S01]  /*36f0*/  FFMA.FTZ R20, R20, R60, R19 ;  /* 0x0000003c14147223 */ /* 0x000fe20000010013 */
[C---:B--2---:R-:W-:Y:S01]  /*3700*/  IMAD.U32 R17, R62.reuse, 0x10000, RZ ;  /* 0x000100003e117824 */ /* 0x044fe200078e00ff */
[----:B------:R-:W-:-:S05]  /*3710*/  PRMT R62, R62, 0x7632, R62 ;  /* 0x000076323e3e7816 */ /* 0x000fca000000003e */
[----:B------:R-:W-:Y:S02]  /*3720*/  IMAD.U32 R62, R62, 0x10000, RZ ;  /* 0x000100003e3e7824 */ /* 0x000fe400078e00ff */
[----:B------:R-:W-:Y:S01]  /*3730*/  FFMA.FTZ R67, R16, R17, R67 ;  /* 0x0000001110437223 */ /* 0x000fe20000010043 */
[----:B---3--:R-:W-:Y:S01]  /*3740*/  SHF.L.U32 R16, R66, 0x10, RZ ;  /* 0x0000001042107819 */ /* 0x008fe200000006ff */
        /* <DEDUP_REMOVED lines=9> */
[----:B----4-:R-:W-:Y:S02]  /*37e0*/  IMAD.U32 R21, R61, 0x10000, RZ ;  /* 0x000100003d157824 */ /* 0x010fe400078e00ff */
[----:B-1----:R-:W-:-:S04]  /*37f0*/  IMAD.U32 R20, R16, 0x10000, RZ ;  /* 0x0001000010147824 */ /* 0x002fc800078e00ff */
[----:B0-----:R-:W-:Y:S01]  /*3800*/  FFMA.FTZ R64, R20, R21, R67 ;  /* 0x0000001514407223 */ /* 0x001fe20000010043 */
[----:B------:R-:W-:-:S04]  /*3810*/  IADD3 R20, P0, P1, R30, R58, R7 ;  /* 0x0000003a1e147210 */ /* 0x000fc8000791e007 */
[----:B------:R-:W-:Y:S02]  /*3820*/  LEA R68, P2, R20, UR14, 0x1 ;  /* 0x0000000e14447c11 */ /* 0x000fe4000f8408ff */
[----:B------:R-:W-:-:S04]  /*3830*/  IADD3.X R21, R26, R55, R13, P0, P1 ;  /* 0x000000371a157210 */ /* 0x000fc800007e240d */
[----:B------:R-:W-:-:S05]  /*3840*/  LEA.HI.X R69, R20, UR15, R21, 0x1, P2 ;  /* 0x0000000f14457c11 */ /* 0x000fca00090f0c15 */
[----:B------:R-:W2:Y:S01]  /*3850*/  LDG.E.CONSTANT R59, desc[UR10][R68.64] ;  /* 0x0000000a443b7981 */ /* 0x000ea2000c1e9900 */
[----:B------:R-:W-:-:S03]  /*3860*/  IADD3 R21, P0, P1, R3, R58, R8 ;  /* 0x0000003a03157210 */ /* 0x000fc6000791e008 */
[----:B------:R0:W3:Y:S01]  /*3870*/  LDG.E.CONSTANT R60, desc[UR10][R68.64+0x4] ;  /* 0x0000040a443c7981 */ /* 0x0000e2000c1e9900 */
[----:B------:R-:W-:Y:S02]  /*3880*/  LEA R20, P2, R21, UR14, 0x1 ;  /* 0x0000000e15147c11 */ /* 0x000fe4000f8408ff */
[----:B------:R-:W-:-:S04]  /*3890*/  IADD3.X R22, R29, R55, R14, P0, P1 ;  /* 0x000000371d167210 */ /* 0x000fc800007e240e */
[----:B------:R-:W-:Y:S02]  /*38a0*/  LEA.HI.X R21, R21, UR15, R22, 0x1, P2 ;  /* 0x0000000f15157c11 */ /* 0x000fe400090f0c16 */
[----:B------:R-:W-:-:S03]  /*38b0*/  IADD3 R23, P3, P4, R4, R58, R9 ;  /* 0x0000003a04177210 */ /* 0x000fc60007c7e009 */
[----:B------:R-:W4:Y:S01]  /*38c0*/  LDG.E.CONSTANT R58, desc[UR10][R20.64] ;  /* 0x0000000a143a7981 */ /* 0x000f22000c1e9900 */
[----:B------:R-:W-:Y:S02]  /*38d0*/  IADD3.X R55, R28, R55, R15, P3, P4 ;  /* 0x000000371c377210 */ /* 0x000fe40001fe840f */
[C---:B------:R-:W-:Y:S01]  /*38e0*/  LEA R22, P0, R23.reuse, UR14, 0x1 ;  /* 0x0000000e17167c11 */ /* 0x040fe2000f8008ff */
[----:B------:R5:W4:Y:S03]  /*38f0*/  LDG.E.CONSTANT R67, desc[UR10][R20.64+0x4] ;  /* 0x0000040a14437981 */ /* 0x000b26000c1e9900 */
[----:B------:R-:W-:-:S05]  /*3900*/  LEA.HI.X R23, R23, UR15, R55, 0x1, P0 ;  /* 0x0000000f17177c11 */ /* 0x000fca00080f0c37 */
[----:B------:R-:W4:Y:S04]  /*3910*/  LDG.E.CONSTANT R55, desc[UR10][R22.64] ;  /* 0x0000000a16377981 */ /* 0x000f28000c1e9900 */
[----:B------:R1:W4:Y:S01]  /*3920*/  LDG.E.CONSTANT R68, desc[UR10][R22.64+0x4] ;  /* 0x0000040a16447981 */ /* 0x000322000c1e9900 */
[----:B------:R-:W-:Y:S02]  /*3930*/  PRMT R16, R16, 0x7632, R16 ;  /* 0x0000763210107816 */ /* 0x000fe40000000010 */
[----:B0-----:R-:W-:-:S03]  /*3940*/  PRMT R69, R61, 0x7632, R69 ;  /* 0x000076323d457816 */ /* 0x001fc60000000045 */
[----:B------:R-:W-:Y:S01]  /*3950*/  IMAD.U32 R61, R16, 0x10000, RZ ;  /* 0x00010000103d7824 */ /* 0x000fe200078e00ff */
[----:B------:R-:W-:Y:S01]  /*3960*/  SHF.L.U32 R16, R69, 0x10, RZ ;  /* 0x0000001045107819 */ /* 0x000fe200000006ff */
[----:B-----5:R-:W-:-:S04]  /*3970*/  IMAD.U32 R20, R65, 0x10000, RZ ;  /* 0x0001000041147824 */ /* 0x020fc800078e00ff */
[----:B------:R-:W-:Y:S01]  /*3980*/  FFMA.FTZ R62, R61, R16, R62 ;  /* 0x000000103d3e7223 */ /* 0x000fe2000001003e */
[C---:B------:R-:W-:Y:S01]  /*3990*/  IMAD.U32 R16, R17.reuse, 0x10000, RZ ;  /* 0x0001000011107824 */ /* 0x040fe200078e00ff */
[----:B------:R-:W-:-:S03]  /*39a0*/  PRMT R17, R17, 0x7632, R17 ;  /* 0x0000763211117816 */ /* 0x000fc60000000011 */
[----:B------:R-:W-:Y:S01]  /*39b0*/  FFMA.FTZ R63, R16, R20, R63 ;  /* 0x00000014103f7223 */ /* 0x000fe2000001003f */
[----:B------:R-:W-:Y:S01]  /*39c0*/  PRMT R16, R65, 0x7632, R16 ;  /* 0x0000763241107816 */ /* 0x000fe20000000010 */
[----:B-1----:R-:W0:Y:S01]  /*39d0*/  LDS.128 R20, [R6+0x50] ;  /* 0x0000500006147984 */ /* 0x002e220000000c00 */
        /* <DEDUP_REMOVED lines=18> */
[----:B------:R-:W-:Y:S02]  /*3b00*/  SHF.L.U32 R16, R16, 0x10, RZ ;  /* 0x0000001010107819 */ /* 0x000fe400000006ff */
[----:B----4-:R-:W-:-:S03]  /*3b10*/  PRMT R18, R58, 0x7632, R18 ;  /* 0x000076323a127816 */ /* 0x010fc60000000012 */
[----:B------:R-:W-:Y:S01]  /*3b20*/  FFMA.FTZ R66, R19, R16, R66 ;  /* 0x0000001013427223 */ /* 0x000fe20000010042 */
[C---:B0-----:R-:W-:Y:S01]  /*3b30*/  PRMT R16, R20.reuse, 0x7632, R16 ;  /* 0x0000763214107816 */ /* 0x041fe20000000010 */
[----:B------:R-:W-:-:S04]  /*3b40*/  IMAD.U32 R17, R20, 0x10000, RZ ;  /* 0x0001000014117824 */ /* 0x000fc800078e00ff */
[----:B------:R-:W-:Y:S02]  /*3b50*/  IMAD.U32 R19, R16, 0x10000, RZ ;  /* 0x0001000010137824 */ /* 0x000fe400078e00ff */
[----:B------:R-:W-:Y:S02]  /*3b60*/  IMAD.U32 R16, R18, 0x10000, RZ ;  /* 0x0001000012107824 */ /* 0x000fe400078e00ff */
[----:B------:R-:W-:Y:S01]  /*3b70*/  IMAD.U32 R58, R58, 0x10000, RZ ;  /* 0x000100003a3a7824 */ /* 0x000fe200078e00ff */
[----:B------:R-:W-:Y:S01]  /*3b80*/  SHF.L.U32 R18, R67, 0x10, RZ ;  /* 0x0000001043127819 */ /* 0x000fe200000006ff */
[----:B------:R-:W-:Y:S01]  /*3b90*/  FFMA.FTZ R62, R19, R16, R62 ;  /* 0x00000010133e7223 */ /* 0x000fe2000001003e */
[----:B------:R-:W-:Y:S02]  /*3ba0*/  IMAD.U32 R16, R21, 0x10000, RZ ;  /* 0x0001000015107824 */ /* 0x000fe400078e00ff */
[----:B------:R-:W-:Y:S01]  /*3bb0*/  FFMA.FTZ R17, R17, R58, R64 ;  /* 0x0000003a11117223 */ /* 0x000fe20000010040 */
[----:B------:R-:W-:-:S02]  /*3bc0*/  IMAD.U32 R20, R22, 0x10000, RZ ;  /* 0x0001000016147824 */ /* 0x000fc400078e00ff */
[C---:B------:R-:W-:Y:S02]  /*3bd0*/  IMAD.U32 R19, R55.reuse, 0x10000, RZ ;  /* 0x0001000037137824 */ /* 0x040fe400078e00ff */
[----:B------:R-:W-:Y:S01]  /*3be0*/  FFMA.FTZ R63, R16, R18, R63 ;  /* 0x00000012103f7223 */ /* 0x000fe2000001003f */
[----:B------:R-:W-:Y:S01]  /*3bf0*/  PRMT R22, R22, 0x7632, R22 ;  /* 0x0000763216167816 */ /* 0x000fe20000000016 */
[----:B------:R-:W-:Y:S01]  /*3c00*/  FFMA.FTZ R16, R20, R19, R17 ;  /* 0x0000001314107223 */ /* 0x000fe20000010011 */
[----:B------:R-:W-:-:S03]  /*3c10*/  PRMT R20, R55, 0x7632, R20 ;  /* 0x0000763237147816 */ /* 0x000fc60000000014 */
[----:B------:R-:W-:Y:S01]  /*3c20*/  IMAD.U32 R19, R22, 0x10000, RZ ;  /* 0x0001000016137824 */ /* 0x000fe200078e00ff */
[----:B------:R-:W-:Y:S01]  /*3c30*/  PRMT R21, R21, 0x7632, R21 ;  /* 0x0000763215157816 */ /* 0x000fe20000000015 */
[----:B------:R-:W-:Y:S01]  /*3c40*/  IMAD.U32 R20, R20, 0x10000, RZ ;  /* 0x0001000014147824 */ /* 0x000fe200078e00ff */
[----:B------:R-:W-:Y:S01]  /*3c50*/  PRMT R17, R67, 0x7632, R17 ;  /* 0x0000763243117816 */ /* 0x000fe20000000011 */
[C---:B------:R-:W-:Y:S01]  /*3c60*/  IMAD.U32 R22, R23.reuse, 0x10000, RZ ;  /* 0x0001000017167824 */ /* 0x040fe200078e00ff */
[----:B------:R-:W-:Y:S01]  /*3c70*/  PRMT R18, R23, 0x7632, R18 ;  /* 0x0000763217127816 */ /* 0x000fe20000000012 */
[----:B------:R-:W-:Y:S01]  /*3c80*/  FFMA.FTZ R19, R19, R20, R62 ;  /* 0x0000001413137223 */ /* 0x000fe2000001003e */
[----:B------:R-:W-:Y:S01]  /*3c90*/  SHF.L.U32 R17, R17, 0x10, RZ ;  /* 0x0000001011117819 */ /* 0x000fe200000006ff */
[----:B------:R-:W-:Y:S01]  /*3ca0*/  IMAD.U32 R21, R21, 0x10000, RZ ;  /* 0x0001000015157824 */ /* 0x000fe200078e00ff */
[C---:B------:R-:W-:Y:S01]  /*3cb0*/  PRMT R20, R68.reuse, 0x7632, R20 ;  /* 0x0000763244147816 */ /* 0x040fe20000000014 */
[----:B------:R-:W-:-:S02]  /*3cc0*/  IMAD.U32 R68, R68, 0x10000, RZ ;  /* 0x0001000044447824 */ /* 0x000fc400078e00ff */
        /* <DEDUP_REMOVED lines=10> */
.L_x_19764:
[----:B------:R-:W-:Y:S01]  /*3d70*/  ISETP.NE.AND P0, PT, R44, RZ, PT ;  /* 0x000000ff2c00720c */ /* 0x000fe20003f05270 */
[----:B-1----:R-:W-:Y:S01]  /*3d80*/  FADD.FTZ R16, R17, R16 ;  /* 0x0000001011107221 */ /* 0x002fe20000010000 */
[----:B------:R-:W-:Y:S01]  /*3d90*/  VIADD R53, R53, 0x4 ;  /* 0x0000000435357836 */ /* 0x000fe20000000000 */
[----:B------:R-:W-:Y:S01]  /*3da0*/  I2FP.F32.S32 R18, R52 ;  /* 0x0000003400127245 */ /* 0x000fe20000201400 */
[----:B------:R-:W-:Y:S01]  /*3db0*/  BSSY B1, `(.L_x_19713) ;  /* 0x0000009000017945 */ /* 0x000fe20003800000 */
[----:B0-----:R-:W-:Y:S02]  /*3dc0*/  FMUL.FTZ R17, R16, UR13 ;  /* 0x0000000d10117c20 */ /* 0x001fe40008410000 */
[----:B------:R-:W-:Y:S02]  /*3dd0*/  ISETP.GE.AND P1, PT, R53, R46, PT ;  /* 0x0000002e3500720c */ /* 0x000fe40003f26270 */
[----:B------:R-:W-:-:S04]  /*3de0*/  FFMA.FTZ R17, R18, R54, R17 ;  /* 0x0000003612117223 */ /* 0x000fc80000010011 */
[----:B------:R-:W-:Y:S07]  /*3df0*/  @P0 BRA `(.L_x_19714) ;  /* 0x0000000000100947 */ /* 0x000fee0003800000 */
[----:B------:R-:W-:-:S04]  /*3e00*/  ISETP.GE.AND P0, PT, R50, R47, PT ;  /* 0x0000002f3200720c */ /* 0x000fc80003f06270 */
[----:B------:R-:W-:-:S05]  /*3e10*/  FSEL R16, R17, RZ, !P0 ;  /* 0x000000ff11107208 */ /* 0x000fca0004000000 */
[----:B------:R0:W-:Y:S04]  /*3e20*/  STS [R51], R16 ;  /* 0x0000001033007388 */ /* 0x0001e80000000800 */
[----:B------:R-:W-:-:S07]  /*3e30*/  @!P0 FMNMX.FTZ R42, R42, R17, !PT ;  /* 0x000000112a2a8209 */ /* 0x000fce0007810000 */
.L_x_19714:
[----:B------:R-:W-:Y:S05]  /*3e40*/  BSYNC B1 ;  /* 0x0000000000017941 */ /* 0x000fea0003800000 */
.L_x_19713:
[----:B------:R-:W-:Y:S01]  /*3e50*/  IADD3 R48, P0, R48, 0x10, RZ ;  /* 0x0000001030307810 */ /* 0x000fe20007f1e0ff */
[----:B------:R-:W-:Y:S01]  /*3e60*/  VIADD R50, R50, 0x40 ;  /* 0x0000004032327836 */ /* 0x000fe20000000000 */
[----:B0-----:R-:W-:Y:S01]  /*3e70*/  IADD3 R51, R51, 0x100, RZ ;  /* 0x0000010033337810 */ /* 0x001fe20007ffe0ff */
[----:B------:R-:W-:Y:S02]  /*3e80*/  VIADD R52, R52, 0x40 ;  /* 0x0000004034347836 */ /* 0x000fe40000000000 */
[----:B------:R-:W-:Y:S01]  /*3e90*/  IMAD.X R49, RZ, RZ, R49, P0 ;  /* 0x000000ffff317224 */ /* 0x000fe200000e0631 */
[----:B------:R-:W-:Y:S07]  /*3ea0*/  @!P1 BRA `(.L_x_19715) ;  /* 0xffffffe800b09947 */ /* 0x000fee000383ffff */
.L_x_19706:
[----:B------:R-:W-:Y:S05]  /*3eb0*/  BSYNC B0 ;  /* 0x0000000000007941 */ /* 0x000fea0003800000 */
.L_x_19705:
[----:B------:R-:W-:Y:S01]  /*3ec0*/  VIADD R4, R47, 0xf ;  /* 0x0000000f2f047836 */ /* 0x000fe20000000000 */
[----:B------:R-:W-:Y:S01]  /*3ed0*/  SHF.R.S32.HI R3, RZ, 0x1f, R2 ;  /* 0x0000001fff037819 */ /* 0x000fe20000011402 */
[----:B------:R-:W-:-:S03]  /*3ee0*/  UMOV UR4, 0xffffffff ;  /* 0xffffffff00047882 */ /* 0x000fc60000000000 */
[----:B------:R-:W-:Y:S02]  /*3ef0*/  LEA.HI R3, R3, R2, RZ, 0x5 ;  /* 0x0000000203037211 */ /* 0x000fe400078f28ff */
[----:B------:R-:W-:Y:S02]  /*3f00*/  SHF.R.S32.HI R5, RZ, 0x1f, R4 ;  /* 0x0000001fff057819 */ /* 0x000fe40000011404 */
[----:B------:R-:W-:Y:S02]  /*3f10*/  LOP3.LUT R7, R3, 0xffffffe0, RZ, 0xc0, !PT ;  /* 0xffffffe003077812 */ /* 0x000fe400078ec0ff */
[----:B------:R-:W-:Y:S02]  /*3f20*/  LEA.HI R5, R5, R4, RZ, 0x4 ;  /* 0x0000000405057211 */ /* 0x000fe400078f20ff */
[----:B------:R-:W-:Y:S01]  /*3f30*/  SHF.R.S32.HI R18, RZ, 0x5, R3 ;  /* 0x00000005ff127819 */ /* 0x000fe20000011403 */
[----:B------:R-:W-:Y:S01]  /*3f40*/  IMAD.IADD R3, R2, 0x1, -R7 ;  /* 0x0000000102037824 */ /* 0x000fe200078e0a07 */
        /* <DEDUP_REMOVED lines=9> */
.L_x_19770:
        /* <DEDUP_REMOVED lines=11> */
[----:B-1----:R-:W-:Y:S01]  /*4090*/  IMAD.MOV.U32 R6, RZ, RZ, RZ ;  /* 0x000000ffff067224 */ /* 0x002fe200078e00ff */
[----:B------:R-:W-:-:S03]  /*40a0*/  ISETP.GE.AND P1, PT, R2, R45, PT ;  /* 0x0000002d0200720c */ /* 0x000fc60003f26270 */
[----:B------:R-:W-:Y:S08]  /*40b0*/  BSSY B0, `(.L_x_19717) ;  /* 0x00000f7000007945 */ /* 0x000ff00003800000 */
[----:B------:R-:W1:Y:S01]  /*40c0*/  @!P0 S2R R7, SR_CgaCtaId ;  /* 0x0000000000078919 */ /* 0x000e620000008800 */
[----:B------:R-:W-:-:S05]  /*40d0*/  @!P0 MOV R4, 0x400 ;  /* 0x0000040000048802 */ /* 0x000fca0000000f00 */
[----:B------:R-:W-:-:S05]  /*40e0*/  @!P0 VIADD R4, R4, 0xc0 ;  /* 0x000000c004048836 */ /* 0x000fca0000000000 */
[----:B-1----:R-:W-:Y:S01]  /*40f0*/  @!P0 LEA R4, R7, R4, 0x18 ;  /* 0x0000000407048211 */ /* 0x002fe200078ec0ff */
[----:B------:R-:W-:-:S04]  /*4100*/  IMAD.MOV.U32 R7, RZ, RZ, -0x800001 ;  /* 0xff7fffffff077424 */ /* 0x000fc800078e00ff */
[----:B------:R-:W-:-:S05]  /*4110*/  @!P0 IMAD R8, R3, 0x4, R4 ;  /* 0x0000000403088824 */ /* 0x000fca00078e0204 */
[----:B------:R-:W1:Y:S04]  /*4120*/  @!P0 LDS R7, [R8] ;  /* 0x0000000008078984 */ /* 0x000e680000000800 */
        /* <DEDUP_REMOVED lines=30> */
.L_x_19721:
        /* <DEDUP_REMOVED lines=11> */
.L_x_19720:
[----:B------:R-:W-:Y:S05]  /*43c0*/  BSYNC B1 ;  /* 0x0000000000017941 */ /* 0x000fea0003800000 */
.L_x_19719:
        /* <DEDUP_REMOVED lines=14> */
.L_x_19724:
        /* <DEDUP_REMOVED lines=20> */
[----:B------:R-:W1:Y:S01]  /*45f0*/  LDS R13, [R7+0xe00] ;  /* 0x000e0000070d7984 */ /* 0x000e620000000800 */
[----:B---3--:R-:W-:Y:S01]  /*4600*/  FADD.FTZ R17, -R4, R17 ;  /* 0x0000001104117221 */ /* 0x008fe20000010100 */
[----:B------:R-:W-:-:S02]  /*4610*/  FMUL.FTZ R14, R15, 1.4426950216293334961 ;  /* 0x3fb8aa3b0f0e7820 */ /* 0x000fc40000410000 */
[----:B------:R-:W3:Y:S01]  /*4620*/  LDS R15, [R7+0x1000] ;  /* 0x00100000070f7984 */ /* 0x000ee20000000800 */
[----:B------:R-:W-:Y:S01]  /*4630*/  FMUL.FTZ R16, R17, 1.4426950216293334961 ;  /* 0x3fb8aa3b11107820 */ /* 0x000fe20000410000 */
[C---:B----4-:R-:W-:Y:S01]  /*4640*/  FADD.FTZ R19, -R4.reuse, R19 ;  /* 0x0000001304137221 */ /* 0x050fe20000010100 */
[----:B------:R-:W4:Y:S01]  /*4650*/  MUFU.EX2 R12, R12 ;  /* 0x0000000c000c7308 */ /* 0x000f220000000800 */
[----:B------:R-:W3:Y:S01]  /*4660*/  LDS R17, [R7+0x1200] ;  /* 0x0012000007117984 */ /* 0x000ee20000000800 */
[----:B------:R-:W-:Y:S01]  /*4670*/  FADD.FTZ R21, -R4, R21 ;  /* 0x0000001504157221 */ /* 0x000fe20000010100 */
[----:B------:R-:W-:-:S03]  /*4680*/  FMUL.FTZ R19, R19, 1.4426950216293334961 ;  /* 0x3fb8aa3b13137820 */ /* 0x000fc60000410000 */
[----:B------:R-:W-:Y:S01]  /*4690*/  FMUL.FTZ R21, R21, 1.4426950216293334961 ;  /* 0x3fb8aa3b15157820 */ /* 0x000fe20000410000 */
[C---:B------:R-:W-:Y:S01]  /*46a0*/  FADD.FTZ R23, -R4.reuse, R23 ;  /* 0x0000001704177221 */ /* 0x040fe20000010100 */
[----:B------:R-:W1:Y:S01]  /*46b0*/  MUFU.EX2 R14, R14 ;  /* 0x0000000e000e7308 */ /* 0x000e620000000800 */
[----:B--2---:R-:W-:Y:S01]  /*46c0*/  STS [R7+-0x400], R10 ;  /* 0xfffc000a07007388 */ /* 0x004fe20000000800 */
[----:B------:R-:W-:Y:S01]  /*46d0*/  FADD.FTZ R25, -R4, R25 ;  /* 0x0000001904197221 */ /* 0x000fe20000010100 */
[----:B------:R-:W-:-:S03]  /*46e0*/  FMUL.FTZ R23, R23, 1.4426950216293334961 ;  /* 0x3fb8aa3b17177820 */ /* 0x000fc60000410000 */
[----:B------:R-:W-:Y:S01]  /*46f0*/  FMUL.FTZ R25, R25, 1.4426950216293334961 ;  /* 0x3fb8aa3b19197820 */ /* 0x000fe20000410000 */
[C---:B------:R-:W-:Y:S01]  /*4700*/  FADD.FTZ R27, -R4.reuse, R27 ;  /* 0x0000001b041b7221 */ /* 0x040fe20000010100 */
[----:B------:R2:W3:Y:S01]  /*4710*/  MUFU.EX2 R20, R19 ;  /* 0x0000001300147308 */ /* 0x0004e20000000800 */
[----:B----4-:R-:W-:Y:S01]  /*4720*/  STS [R7+-0x200], R12 ;  /* 0xfffe000c07007388 */ /* 0x010fe20000000800 */
[----:B------:R-:W-:Y:S01]  /*4730*/  FADD.FTZ R29, -R4, R29 ;  /* 0x0000001d041d7221 */ /* 0x000fe20000010100 */
[----:B------:R-:W-:-:S03]  /*4740*/  FMUL.FTZ R27, R27, 1.4426950216293334961 ;  /* 0x3fb8aa3b1b1b7820 */ /* 0x000fc60000410000 */
[----:B------:R-:W-:Y:S01]  /*4750*/  FMUL.FTZ R29, R29, 1.4426950216293334961 ;  /* 0x3fb8aa3b1d1d7820 */ /* 0x000fe20000410000 */
[C---:B0-----:R-:W-:Y:S01]  /*4760*/  FADD.FTZ R31, -R4.reuse, R31 ;  /* 0x0000001f041f7221 */ /* 0x041fe20000010100 */
[----:B------:R-:W0:Y:S01]  /*4770*/  MUFU.EX2 R16, R16 ;  /* 0x0000001000107308 */ /* 0x000e220000000800 */
[----:B--2---:R-:W2:Y:S02]  /*4780*/  LDS R19, [R7+0x1a00] ;  /* 0x001a000007137984 */ /* 0x004ea40000000800 */
[----:B------:R-:W-:Y:S01]  /*4790*/  FMUL.FTZ R31, R31, 1.4426950216293334961 ;  /* 0x3fb8aa3b1f1f7820 */ /* 0x000fe20000410000 */
[C---:B-1----:R-:W-:Y:S01]  /*47a0*/  FADD.FTZ R11, -R4.reuse, R11 ;  /* 0x0000000b040b7221 */ /* 0x042fe20000010100 */
[----:B------:R-:W-:Y:S03]  /*47b0*/  STS [R7], R14 ;  /* 0x0000000e07007388 */ /* 0x000fe60000000800 */
[----:B------:R-:W-:Y:S01]  /*47c0*/  FMUL.FTZ R11, R11, 1.4426950216293334961 ;  /* 0x3fb8aa3b0b0b7820 */ /* 0x000fe20000410000 */
[----:B------:R-:W1:Y:S01]  /*47d0*/  MUFU.EX2 R22, R21 ;  /* 0x0000001500167308 */ /* 0x000e620000000800 */
[C---:B------:R-:W-:Y:S01]  /*47e0*/  FADD.FTZ R13, -R4.reuse, R13 ;  /* 0x0000000d040d7221 */ /* 0x040fe20000010100 */
[----:B---3--:R-:W-:Y:S01]  /*47f0*/  STS [R7+0x400], R20 ;  /* 0x0004001407007388 */ /* 0x008fe20000000800 */
[----:B------:R-:W-:-:S02]  /*4800*/  FADD.FTZ R15, -R4, R15 ;  /* 0x0000000f040f7221 */ /* 0x000fc40000010100 */
[----:B------:R-:W-:-:S03]  /*4810*/  FMUL.FTZ R13, R13, 1.4426950216293334961 ;  /* 0x3fb8aa3b0d0d7820 */ /* 0x000fc60000410000 */
[----:B------:R3:W4:Y:S01]  /*4820*/  MUFU.EX2 R28, R11 ;  /* 0x0000000b001c7308 */ /* 0x0007220000000800 */
[----:B------:R-:W-:Y:S01]  /*4830*/  FMUL.FTZ R15, R15, 1.4426950216293334961 ;  /* 0x3fb8aa3b0f0f7820 */ /* 0x000fe20000410000 */
[----:B------:R-:W-:Y:S01]  /*4840*/  FADD.FTZ R17, -R4, R17 ;  /* 0x0000001104117221 */ /* 0x000fe20000010100 */
[----:B0-----:R-:W-:Y:S03]  /*4850*/  STS [R7+0x200], R16 ;  /* 0x0002001007007388 */ /* 0x001fe60000000800 */
[----:B------:R-:W-:Y:S02]  /*4860*/  FMUL.FTZ R17, R17, 1.4426950216293334961 ;  /* 0x3fb8aa3b11117820 */ /* 0x000fe40000410000 */
[----:B------:R-:W0:Y:S01]  /*4870*/  MUFU.EX2 R24, R23 ;  /* 0x0000001700187308 */ /* 0x000e220000000800 */
[----:B---3--:R-:W-:Y:S01]  /*4880*/  FADD.FTZ R11, R10, R6 ;  /* 0x000000060a0b7221 */ /* 0x008fe20000010000 */
[----:B-1----:R-:W-:Y:S03]  /*4890*/  STS [R7+0x600], R22 ;  /* 0x0006001607007388 */ /* 0x002fe60000000800 */
[----:B------:R-:W-:-:S03]  /*48a0*/  FADD.FTZ R11, R11, R12 ;  /* 0x0000000c0b0b7221 */ /* 0x000fc60000010000 */
[----:B------:R-:W1:Y:S01]  /*48b0*/  MUFU.EX2 R26, R25 ;  /* 0x00000019001a7308 */ /* 0x000e620000000800 */
[----:B------:R-:W-:Y:S01]  /*48c0*/  FADD.FTZ R11, R11, R14 ;  /* 0x0000000e0b0b7221 */ /* 0x000fe20000010000 */
[----:B----4-:R-:W-:Y:S03]  /*48d0*/  STS [R7+0xc00], R28 ;  /* 0x000c001c07007388 */ /* 0x010fe60000000800 */
[----:B------:R-:W-:-:S03]  /*48e0*/  FADD.FTZ R11, R11, R16 ;  /* 0x000000100b0b7221 */ /* 0x000fc60000010000 */
[----:B------:R-:W3:Y:S01]  /*48f0*/  MUFU.EX2 R30, R13 ;  /* 0x0000000d001e7308 */ /* 0x000ee20000000800 */
[----:B------:R-:W-:Y:S01]  /*4900*/  FADD.FTZ R11, R11, R20 ;  /* 0x000000140b0b7221 */ /* 0x000fe20000010000 */
[----:B--2---:R-:W-:Y:S01]  /*4910*/  FADD.FTZ R19, -R4, R19 ;  /* 0x0000001304137221 */ /* 0x004fe20000010100 */
[----:B0-----:R-:W-:Y:S02]  /*4920*/  STS [R7+0x800], R24 ;  /* 0x0008001807007388 */ /* 0x001fe40000000800 */
[----:B------:R-:W-:Y:S01]  /*4930*/  FADD.FTZ R11, R11, R22 ;  /* 0x000000160b0b7221 */ /* 0x000fe20000010000 */
[----:B------:R-:W-:Y:S02]  /*4940*/  FMUL.FTZ R19, R19, 1.4426950216293334961 ;  /* 0x3fb8aa3b13137820 */ /* 0x000fe40000410000 */
[----:B------:R-:W0:Y:S01]  /*4950*/  MUFU.EX2 R32, R15 ;  /* 0x0000000f00207308 */ /* 0x000e220000000800 */
[----:B------:R-:W-:Y:S01]  /*4960*/  FADD.FTZ R11, R11, R24 ;  /* 0x000000180b0b7221 */ /* 0x000fe20000010000 */
[----:B-1----:R-:W-:Y:S03]  /*4970*/  STS [R7+0xa00], R26 ;  /* 0x000a001a07007388 */ /* 0x002fe60000000800 */
        /* <DEDUP_REMOVED lines=23> */
.L_x_19723:
[----:B------:R-:W-:Y:S05]  /*4af0*/  BSYNC B1 ;  /* 0x0000000000017941 */ /* 0x000fea0003800000 */
.L_x_19722:
        /* <DEDUP_REMOVED lines=55> */
.L_x_19726:
[----:B------:R-:W-:Y:S05]  /*4e70*/  BSYNC B1 ;  /* 0x0000000000017941 */ /* 0x000fea0003800000 */
.L_x_19725:
        /* <DEDUP_REMOVED lines=26> */
.L_x_19718:
[----:B------:R-:W-:Y:S05]  /*5020*/  BSYNC B0 ;  /* 0x0000000000007941 */ /* 0x000fea0003800000 */
.L_x_19717:
        /* <DEDUP_REMOVED lines=37> */
[----:B------:R-:W-:Y:S02]  /*5280*/  IMAD.MOV.U32 R10, RZ, RZ, R2 ;  /* 0x000000ffff0a7224 */ /* 0x000fe400078e0002 */
        /* <DEDUP_REMOVED lines=21> */
.L_x_19731:
        /* <DEDUP_REMOVED lines=8> */
.L_x_19730:
[----:B------:R-:W-:Y:S05]  /*5460*/  BSYNC B1 ;  /* 0x0000000000017941 */ /* 0x000fea0003800000 */
.L_x_19729:
        /* <DEDUP_REMOVED lines=14> */
.L_x_19734:
        /* <DEDUP_REMOVED lines=52> */
.L_x_19733:
[----:B------:R-:W-:Y:S05]  /*5890*/  BSYNC B1 ;  /* 0x0000000000017941 */ /* 0x000fea0003800000 */
.L_x_19732:
        /* <DEDUP_REMOVED lines=31> */
.L_x_19736:
[----:B------:R-:W-:Y:S05]  /*5a90*/  BSYNC B1 ;  /* 0x0000000000017941 */ /* 0x000fea0003800000 */
.L_x_19735:
        /* <DEDUP_REMOVED lines=14> */
.L_x_19728:
[----:B------:R-:W-:Y:S05]  /*5b80*/  BSYNC B0 ;  /* 0x0000000000007941 */ /* 0x000fea0003800000 */
.L_x_19727:
        /* <DEDUP_REMOVED lines=29> */
[----:B------:R-:W-:-:S03]  /*5d60*/  IMAD.U32 R11, RZ, RZ, UR5 ;  /* 0x00000005ff0b7e24 */ /* 0x000fc6000f8e00ff */
[----:B------:R3:W-:Y:S04]  /*5d70*/  STG.E desc[UR10][R8.64], R4 ;  /* 0x0000000408007986 */ /* 0x0007e8000c10190a */
[----:B-1----:R3:W-:Y:S02]  /*5d80*/  STG.E desc[UR10][R10.64], R6 ;  /* 0x000000060a007986 */ /* 0x0027e4000c10190a */
.L_x_19738:
[----:B------:R-:W-:Y:S05]  /*5d90*/  BSYNC B0 ;  /* 0x0000000000007941 */ /* 0x000fea0003800000 */
.L_x_19737:
[----:B------:R-:W-:Y:S01]  /*5da0*/  ULDC UR8, c[0x0][0x26c] ;  /* 0x00009b0000087ab9 */ /* 0x000fe20000000800 */
[----:B------:R-:W-:Y:S04]  /*5db0*/  BSSY B0, `(.L_x_19739) ;  /* 0x00001d2000007945 */ /* 0x000fe80003800000 */
[----:B------:R-:W-:Y:S05]  /*5dc0*/  @!P1 BRA `(.L_x_19740) ;  /* 0x0000000000149947 */ /* 0x000fea0003800000 */
[----:B------:R-:W-:Y:S01]  /*5dd0*/  IMAD.MOV.U32 R26, RZ, RZ, RZ ;  /* 0x000000ffff1a7224 */ /* 0x000fe200078e00ff */
[----:B------:R-:W-:Y:S01]  /*5de0*/  CS2R R24, SRZ ;  /* 0x0000000000187805 */ /* 0x000fe2000001ff00 */
[----:B------:R-:W-:Y:S01]  /*5df0*/  IMAD.MOV.U32 R23, RZ, RZ, RZ ;  /* 0x000000ffff177224 */ /* 0x000fe200078e00ff */
[----:B------:R-:W-:Y:S01]  /*5e00*/  CS2R R40, SRZ ;  /* 0x0000000000287805 */ /* 0x000fe2000001ff00 */
[----:B------:R-:W-:Y:S06]  /*5e10*/  BRA `(.L_x_19741) ;  /* 0x0000001c002c7947 */ /* 0x000fec0003800000 */
.L_x_19740:
[----:B------:R-:W4:Y:S01]  /*5e20*/  S2UR UR4, SR_CTAID.Y ;  /* 0x00000000000479c3 */ /* 0x000f220000002600 */
[----:B--23--:R-:W2:Y:S01]  /*5e30*/  S2R R9, SR_CTAID.Z ;  /* 0x0000000000097919 */ /* 0x00cea20000002700 */
[C---:B0-----:R-:W-:Y:S01]  /*5e40*/  LEA.HI R4, R3.reuse, R3, RZ, 0x1 ;  /* 0x0000000303047211 */ /* 0x041fe200078f08ff */
[----:B------:R-:W-:Y:S01]  /*5e50*/  ULDC.64 UR6, c[0x0][0x248] ;  /* 0x0000920000067ab9 */ /* 0x000fe20000000a00 */
[----:B------:R-:W-:Y:S01]  /*5e60*/  IADD3 R20, -R18, -0x1, R5 ;  /* 0xffffffff12147810 */ /* 0x000fe20007ffe105 */
[----:B------:R-:W-:Y:S01]  /*5e70*/  IMAD.MOV.U32 R26, RZ, RZ, RZ ;  /* 0x000000ffff1a7224 */ /* 0x000fe200078e00ff */
[C---:B-1----:R-:W-:Y:S01]  /*5e80*/  LOP3.LUT R6, R4.reuse, 0xfffffffe, RZ, 0xc0, !PT ;  /* 0xfffffffe04067812 */ /* 0x042fe200078ec0ff */
[----:B------:R-:W-:Y:S01]  /*5e90*/  IMAD.SHL.U32 R4, R4, 0x8, RZ ;  /* 0x0000000804047824 */ /* 0x000fe200078e00ff */
[----:B------:R-:W4:Y:S01]  /*5ea0*/  LDC R7, c[0x0][0x258] ;  /* 0x00009600ff077b82 */ /* 0x000f220000000800 */
[----:B------:R-:W-:Y:S02]  /*5eb0*/  CS2R R24, SRZ ;  /* 0x0000000000187805 */ /* 0x000fe4000001ff00 */
[----:B------:R-:W-:Y:S01]  /*5ec0*/  IADD3 R5, R3, -R6, RZ ;  /* 0x8000000603057210 */ /* 0x000fe20007ffe0ff */
[----:B------:R-:W-:Y:S01]  /*5ed0*/  IMAD.MOV.U32 R23, RZ, RZ, RZ ;  /* 0x000000ffff177224 */ /* 0x000fe200078e00ff */
[----:B------:R-:W-:-:S02]  /*5ee0*/  LOP3.LUT R4, R4, 0xfffffff0, RZ, 0xc0, !PT ;  /* 0xfffffff004047812 */ /* 0x000fc400078ec0ff */
[----:B------:R-:W-:Y:S02]  /*5ef0*/  CS2R R40, SRZ ;  /* 0x0000000000287805 */ /* 0x000fe4000001ff00 */
[----:B------:R-:W-:Y:S01]  /*5f00*/  SHF.R.S32.HI R6, RZ, 0x1f, R43 ;  /* 0x0000001fff067819 */ /* 0x000fe2000001142b */
[----:B------:R-:W0:Y:S01]  /*5f10*/  S2UR UR5, SR_CgaCtaId ;  /* 0x00000000000579c3 */ /* 0x000e220000008800 */
[----:B------:R-:W-:-:S07]  /*5f20*/  LEA R38, R18, R5, 0x1 ;  /* 0x0000000512267211 */ /* 0x000fce00078e08ff */
[----:B------:R-:W1:Y:S01]  /*5f30*/  LDC R39, c[0x0][0x26c] ;  /* 0x00009b00ff277b82 */ /* 0x000e620000000800 */
[----:B----4-:R-:W-:Y:S01]  /*5f40*/  IMAD R8, R7, UR4, RZ ;  /* 0x0000000407087c24 */ /* 0x010fe2000f8e02ff */
[----:B------:R-:W-:Y:S01]  /*5f50*/  UMOV UR4, 0x400 ;  /* 0x0000040000047882 */ /* 0x000fe20000000000 */
[----:B------:R-:W-:Y:S01]  /*5f60*/  IMAD.SHL.U32 R7, R5, 0x8, RZ ;  /* 0x0000000805077824 */ /* 0x000fe200078e00ff */
[----:B------:R-:W-:Y:S01]  /*5f70*/  UIADD3 UR4, UR4, 0xe0, URZ ;  /* 0x000000e004047890 */ /* 0x000fe2000fffe03f */
[----:B--2---:R-:W-:Y:S01]  /*5f80*/  IMAD R20, R9, -0x20, R20 ;  /* 0xffffffe009147824 */ /* 0x004fe200078e0214 */
[C---:B------:R-:W-:Y:S01]  /*5f90*/  IADD3 R19, P0, R8.reuse, R43, RZ ;  /* 0x0000002b08137210 */ /* 0x040fe20007f1e0ff */
[----:B------:R-:W-:Y:S01]  /*5fa0*/  IMAD.IADD R21, R7, 0x1, R4 ;  /* 0x0000000107157824 */ /* 0x000fe200078e0204 */
[----:B0-----:R-:W-:Y:S02]  /*5fb0*/  ULEA UR4, UR5, UR4, 0x18 ;  /* 0x0000000405047291 */ /* 0x001fe4000f8ec03f */
[----:B------:R-:W-:Y:S01]  /*5fc0*/  LEA.HI.X.SX32 R6, R8, R6, 0x1, P0 ;  /* 0x0000000608067211 */ /* 0x000fe200000f0eff */
[----:B------:R-:W-:Y:S01]  /*5fd0*/  IMAD R7, R18, 0x10, R7 ;  /* 0x0000001012077824 */ /* 0x000fe200078e0207 */
[----:B------:R-:W-:Y:S01]  /*5fe0*/  LEA R22, P0, R19, UR6, 0x2 ;  /* 0x0000000613167c11 */ /* 0x000fe2000f8010ff */
[----:B------:R-:W-:Y:S01]  /*5ff0*/  ULDC UR6, c[0x0][0x270] ;  /* 0x00009c0000067ab9 */ /* 0x000fe20000000800 */
[----:B------:R-:W-:Y:S01]  /*6000*/  VIADD R37, R21, 0x200 ;  /* 0x0000020015257836 */ /* 0x000fe20000000000 */
[----:B------:R-:W-:Y:S01]  /*6010*/  LEA R38, R38, UR4, 0x5 ;  /* 0x0000000426267c11 */ /* 0x000fe2000f8e28ff */
[----:B------:R-:W-:Y:S01]  /*6020*/  IMAD R12, R0, UR6, RZ ;  /* 0x00000006000c7c24 */ /* 0x000fe2000f8e02ff */
[----:B------:R-:W-:Y:S01]  /*6030*/  LEA.HI.X R19, R19, UR7, R6, 0x2, P0 ;  /* 0x0000000713137c11 */ /* 0x000fe200080f1406 */
[----:B------:R-:W-:Y:S01]  /*6040*/  IMAD R7, R9, 0x200, R7 ;  /* 0x0000020009077824 */ /* 0x000fe200078e0207 */
[----:B-1----:R-:W-:Y:S01]  /*6050*/  SHF.R.S32.HI R39, RZ, 0x1f, R39 ;  /* 0x0000001fff277819 */ /* 0x002fe20000011427 */
[----:B------:R-:W-:Y:S01]  /*6060*/  VIADD R38, R38, 0x10 ;  /* 0x0000001026267836 */ /* 0x000fe20000000000 */
[----:B------:R-:W-:Y:S01]  /*6070*/  SHF.R.S32.HI R13, RZ, 0x1f, R12 ;  /* 0x0000001fff0d7819 */ /* 0x000fe2000001140c */
[C---:B------:R-:W-:Y:S01]  /*6080*/  VIADD R36, R21.reuse, 0x300 ;  /* 0x0000030015247836 */ /* 0x040fe20000000000 */
[C---:B------:R-:W-:Y:S01]  /*6090*/  IADD3 R33, R21.reuse, 0x500, RZ ;  /* 0x0000050015217810 */ /* 0x040fe20007ffe0ff */
[----:B------:R-:W-:-:S02]  /*60a0*/  VIADD R35, R21, 0x400 ;  /* 0x0000040015237836 */ /* 0x000fc40000000000 */
[----:B------:R-:W-:-:S07]  /*60b0*/  VIADD R34, R7, 0x7 ;  /* 0x0000000707227836 */ /* 0x000fce0000000000 */
.L_x_19754:
        /* <DEDUP_REMOVED lines=12> */
[----:B0-----:R-:W-:Y:S02]  /*6180*/  LEA R8, P4, R9, R16, 0x1 ;  /* 0x0000001009087211 */ /* 0x001fe400078808ff */
[----:B------:R-:W-:Y:S02]  /*6190*/  LEA.HI.X.SX32 R10, R37, R42, 0x1, P1 ;  /* 0x0000002a250a7211 */ /* 0x000fe400008f0eff */
[----:B------:R-:W-:-:S02]  /*61a0*/  IADD3 R5, P1, R36, R4, RZ ;  /* 0x0000000424057210 */ /* 0x000fc40007f3e0ff */
[----:B------:R-:W-:Y:S02]  /*61b0*/  IADD3 R0, P2, R33, R4, RZ ;  /* 0x0000000421007210 */ /* 0x000fe40007f5e0ff */
[----:B------:R-:W-:Y:S02]  /*61c0*/  LEA.HI.X R9, R9, R17, R10, 0x1, P4 ;  /* 0x0000001109097211 */ /* 0x000fe400020f0c0a */
[----:B------:R-:W-:Y:S02]  /*61d0*/  LEA.HI.X.SX32 R32, R21, R42, 0x1, P0 ;  /* 0x0000002a15207211 */ /* 0x000fe400000f0eff */
[-C--:B------:R-:W-:Y:S01]  /*61e0*/  LEA R14, P5, R11, R16.reuse, 0x1 ;  /* 0x000000100b0e7211 */ /* 0x080fe200078a08ff */
[----:B-----5:R-:W5:Y:S01]  /*61f0*/  LDG.E.CONSTANT R31, desc[UR10][R8.64+0x4] ;  /* 0x0000040a081f7981 */ /* 0x020f62000c1e9900 */
[-C--:B------:R-:W-:Y:S02]  /*6200*/  LEA R4, P4, R5, R16.reuse, 0x1 ;  /* 0x0000001005047211 */ /* 0x080fe400078808ff */
[----:B------:R-:W-:Y:S01]  /*6210*/  LEA R6, P0, R7, R16, 0x1 ;  /* 0x0000001007067211 */ /* 0x000fe200078008ff */
[----:B------:R-:W5:Y:S01]  /*6220*/  LDG.E.CONSTANT R29, desc[UR10][R8.64+0xc] ;  /* 0x00000c0a081d7981 */ /* 0x000f62000c1e9900 */
[----:B------:R-:W-:-:S02]  /*6230*/  LEA.HI.X.SX32 R30, R36, R42, 0x1, P1 ;  /* 0x0000002a241e7211 */ /* 0x000fc400008f0eff */
[----:B------:R-:W-:Y:S02]  /*6240*/  LEA.HI.X.SX32 R28, R35, R42, 0x1, P3 ;  /* 0x0000002a231c7211 */ /* 0x000fe400018f0eff */
[----:B------:R-:W-:Y:S02]  /*6250*/  LEA R16, P6, R0, R16, 0x1 ;  /* 0x0000001000107211 */ /* 0x000fe400078c08ff */
[----:B------:R-:W-:Y:S02]  /*6260*/  LEA.HI.X.SX32 R10, R33, R42, 0x1, P2 ;  /* 0x0000002a210a7211 */ /* 0x000fe400010f0eff */
        /* <DEDUP_REMOVED lines=35> */
[C---:B------:R-:W-:Y:S01]  /*64a0*/  VIADD R14, R34.reuse, 0xfffffffb ;  /* 0xfffffffb220e7836 */ /* 0x040fe20000000000 */
[C---:B------:R-:W-:Y:S01]  /*64b0*/  IADD3 R10, R34.reuse, -0x7, RZ ;  /* 0xfffffff9220a7810 */ /* 0x040fe20007ffe0ff */
[C---:B------:R-:W-:Y:S01]  /*64c0*/  VIADD R16, R34.reuse, 0xfffffffc ;  /* 0xfffffffc22107836 */ /* 0x040fe20000000000 */
[----:B-----5:R-:W-:Y:S01]  /*64d0*/  PRMT R7, R59, 0x7632, R7 ;  /* 0x000076323b077816 */ /* 0x020fe20000000007 */
        /* <DEDUP_REMOVED lines=26> */
.L_x_19743:
[----:B------:R-:W-:Y:S05]  /*6680*/  BSYNC B1 ;  /* 0x0000000000017941 */ /* 0x000fea0003800000 */
.L_x_19742:
        /* <DEDUP_REMOVED lines=12> */
[C---:B------:R-:W-:Y:S01]  /*6750*/  PRMT R7, R16.reuse, 0x7632, R7 ;  /* 0x0000763210077816 */ /* 0x040fe20000000007 */
[----:B------:R-:W-:Y:S01]  /*6760*/  IMAD.U32 R11, R11, 0x10000, RZ ;  /* 0x000100000b0b7824 */ /* 0x000fe200078e00ff */
[----:B------:R-:W-:Y:S01]  /*6770*/  SHF.L.U32 R16, R16, 0x10, RZ ;  /* 0x0000001010107819 */ /* 0x000fe200000006ff */
[----:B------:R-:W-:-:S02]  /*6780*/  IMAD.U32 R15, R15, 0x10000, RZ ;  /* 0x000100000f0f7824 */ /* 0x000fc400078e00ff */
[----:B------:R-:W-:Y:S01]  /*6790*/  FADD.FTZ R17, R17, R58 ;  /* 0x0000003a11117221 */ /* 0x000fe20000010000 */
[----:B------:R-:W-:Y:S01]  /*67a0*/  FADD.FTZ R10, R10, R11 ;  /* 0x0000000b0a0a7221 */ /* 0x000fe20000010000 */
[----:B------:R-:W-:Y:S02]  /*67b0*/  IMAD.U32 R7, R7, 0x10000, RZ ;  /* 0x0001000007077824 */ /* 0x000fe400078e00ff */
[----:B------:R-:W-:Y:S01]  /*67c0*/  FADD.FTZ R15, R14, R15 ;  /* 0x0000000f0e0f7221 */ /* 0x000fe20000010000 */
[----:B------:R-:W-:Y:S01]  /*67d0*/  FADD.FTZ R10, R17, R10 ;  /* 0x0000000a110a7221 */ /* 0x000fe20000010000 */
[----:B------:R-:W-:-:S03]  /*67e0*/  FADD.FTZ R7, R16, R7 ;  /* 0x0000000710077221 */ /* 0x000fc60000010000 */
[----:B------:R-:W-:-:S04]  /*67f0*/  FADD.FTZ R10, R10, R15 ;  /* 0x0000000f0a0a7221 */ /* 0x000fc80000010000 */
[----:B------:R-:W-:Y:S01]  /*6800*/  FADD.FTZ R7, R10, R7 ;  /* 0x000000070a077221 */ /* 0x000fe20000010000 */
[----:B------:R-:W-:Y:S06]  /*6810*/  @P0 BRA `(.L_x_19745) ;  /* 0x0000000000780947 */ /* 0x000fec0003800000 */
[C---:B------:R-:W-:Y:S01]  /*6820*/  VIADD R10, R34.reuse, 0xfffffff9 ;  /* 0xfffffff9220a7836 */ /* 0x040fe20000000000 */
[----:B------:R-:W-:Y:S01]  /*6830*/  PRMT R9, R55, 0x7632, R9 ;  /* 0x0000763237097816 */ /* 0x000fe20000000009 */
[----:B------:R-:W-:Y:S01]  /*6840*/  VIADD R14, R34, 0xfffffffb ;  /* 0xfffffffb220e7836 */ /* 0x000fe20000000000 */
        /* <DEDUP_REMOVED lines=27> */
.L_x_19745:
[----:B------:R-:W-:Y:S05]  /*6a00*/  BSYNC B1 ;  /* 0x0000000000017941 */ /* 0x000fea0003800000 */
.L_x_19744:
[----:B------:R-:W-:Y:S01]  /*6a10*/  HFMA2.MMA.BF16_V2 R10, R4, R55, -RZ ;  /* 0x00000037040a7235 */ /* 0x000fe200003000ff */
[----:B------:R-:W-:Y:S02]  /*6a20*/  HMUL2.BF16_V2 R54, R5, R54 ;  /* 0x0000003605367232 */ /* 0x000fe40000200000 */
[----:B------:R-:W-:Y:S01]  /*6a30*/  FADD.FTZ R40, R7, R40 ;  /* 0x0000002807287221 */ /* 0x000fe20000010000 */
[----:B------:R-:W-:Y:S01]  /*6a40*/  HFMA2.MMA.BF16_V2 R57, R6, R57, -RZ ;  /* 0x0000003906397235 */ /* 0x000fe200003000ff */
[----:B------:R-:W-:Y:S01]  /*6a50*/  HMUL2.BF16_V2 R14, R8, R56 ;  /* 0x00000038080e7232 */ /* 0x000fe20000200000 */
[----:B------:R-:W-:Y:S01]  /*6a60*/  BSSY B1, `(.L_x_19746) ;  /* 0x0000032000017945 */ /* 0x000fe20003800000 */
[C---:B------:R-:W-:Y:S02]  /*6a70*/  PRMT R7, R54.reuse, 0x7610, R7 ;  /* 0x0000761036077816 */ /* 0x040fe40000000007 */
[----:B------:R-:W-:Y:S01]  /*6a80*/  PRMT R9, R54, 0x7632, R9 ;  /* 0x0000763236097816 */ /* 0x000fe20000000009 */
        /* <DEDUP_REMOVED lines=8> */
[C---:B------:R-:W-:Y:S01]  /*6b10*/  PRMT R7, R57.reuse, 0x7610, R7 ;  /* 0x0000761039077816 */ /* 0x040fe20000000007 */
[--C-:B------:R-:W-:Y:S01]  /*6b20*/  FADD.FTZ R14, R10, R11.reuse ;  /* 0x0000000b0a0e7221 */ /* 0x100fe20000010000 */
[----:B------:R-:W-:Y:S01]  /*6b30*/  PRMT R11, R57, 0x7632, R11 ;  /* 0x00007632390b7816 */ /* 0x000fe2000000000b */
[----:B------:R-:W-:Y:S02]  /*6b40*/  IMAD.U32 R54, R15, 0x10000, RZ ;  /* 0x000100000f367824 */ /* 0x000fe400078e00ff */
[----:B------:R-:W-:Y:S01]  /*6b50*/  FADD.FTZ R9, R9, R14 ;  /* 0x0000000e09097221 */ /* 0x000fe20000010000 */
[----:B------:R-:W-:Y:S02]  /*6b60*/  IMAD.U32 R7, R7, 0x10000, RZ ;  /* 0x0001000007077824 */ /* 0x000fe400078e00ff */
        /* <DEDUP_REMOVED lines=33> */
.L_x_19747:
[----:B------:R-:W-:Y:S05]  /*6d80*/  BSYNC B1 ;  /* 0x0000000000017941 */ /* 0x000fea0003800000 */
.L_x_19746:
[----:B------:R-:W-:Y:S01]  /*6d90*/  FADD.FTZ R7, R7, R14 ;  /* 0x0000000e07077221 */ /* 0x000fe20000010000 */
[----:B------:R-:W-:Y:S01]  /*6da0*/  HFMA2.MMA.BF16_V2 R14, R4, R31, -RZ ;  /* 0x0000001f040e7235 */ /* 0x000fe200003000ff */
[----:B------:R-:W-:Y:S02]  /*6db0*/  HMUL2.BF16_V2 R32, R5, R32 ;  /* 0x0000002005207232 */ /* 0x000fe40000200000 */
[----:B------:R-:W-:Y:S01]  /*6dc0*/  FADD.FTZ R10, R9, R10 ;  /* 0x0000000a090a7221 */ /* 0x000fe20000010000 */
[----:B------:R-:W-:Y:S01]  /*6dd0*/  HMUL2.BF16_V2 R16, R8, R30 ;  /* 0x0000001e08107232 */ /* 0x000fe20000200000 */
[----:B------:R-:W-:Y:S01]  /*6de0*/  HFMA2.MMA.BF16_V2 R29, R6, R29, -RZ ;  /* 0x0000001d061d7235 */ /* 0x000fe200003000ff */
[----:B------:R-:W-:Y:S01]  /*6df0*/  BSSY B1, `(.L_x_19748) ;  /* 0x0000032000017945 */ /* 0x000fe20003800000 */
[C---:B------:R-:W-:Y:S02]  /*6e00*/  PRMT R9, R32.reuse, 0x7610, R9 ;  /* 0x0000761020097816 */ /* 0x040fe40000000009 */
[----:B------:R-:W-:-:S02]  /*6e10*/  PRMT R11, R32, 0x7632, R11 ;  /* 0x00007632200b7816 */ /* 0x000fc4000000000b */
[C---:B------:R-:W-:Y:S01]  /*6e20*/  PRMT R15, R14.reuse, 0x7632, R15 ;  /* 0x000076320e0f7816 */ /* 0x040fe2000000000f */
[----:B------:R-:W-:Y:S01]  /*6e30*/  IMAD.U32 R14, R14, 0x10000, RZ ;  /* 0x000100000e0e7824 */ /* 0x000fe200078e00ff */
[C---:B------:R-:W-:Y:S01]  /*6e40*/  PRMT R17, R16.reuse, 0x7632, R17 ;  /* 0x0000763210117816 */ /* 0x040fe20000000011 */
[----:B------:R-:W-:Y:S01]  /*6e50*/  IMAD.U32 R30, R11, 0x10000, RZ ;  /* 0x000100000b1e7824 */ /* 0x000fe200078e00ff */
[----:B------:R-:W-:Y:S01]  /*6e60*/  SHF.L.U32 R9, R9, 0x10, RZ ;  /* 0x0000001009097819 */ /* 0x000fe200000006ff */
[----:B------:R-:W-:Y:S01]  /*6e70*/  IMAD.U32 R15, R15, 0x10000, RZ ;  /* 0x000100000f0f7824 */ /* 0x000fe200078e00ff */
[----:B------:R-:W-:Y:S01]  /*6e80*/  PRMT R11, R29, 0x7632, R11 ;  /* 0x000076321d0b7816 */ /* 0x000fe2000000000b */
[----:B------:R-:W-:Y:S02]  /*6e90*/  IMAD.U32 R16, R16, 0x10000, RZ ;  /* 0x0001000010107824 */ /* 0x000fe400078e00ff */
[----:B------:R-:W-:Y:S02]  /*6ea0*/  IMAD.U32 R17, R17, 0x10000, RZ ;  /* 0x0001000011117824 */ /* 0x000fe400078e00ff */
[----:B------:R-:W-:Y:S01]  /*6eb0*/  FADD.FTZ R30, R9, R30 ;  /* 0x0000001e091e7221 */ /* 0x000fe20000010000 */
[----:B------:R-:W-:Y:S01]  /*6ec0*/  FADD.FTZ R15, R14, R15 ;  /* 0x0000000f0e0f7221 */ /* 0x000fe20000010000 */
[----:B------:R-:W-:Y:S01]  /*6ed0*/  PRMT R9, R29, 0x7610, R9 ;  /* 0x000076101d097816 */ /* 0x000fe20000000009 */
[----:B------:R-:W-:Y:S01]  /*6ee0*/  FADD.FTZ R14, R16, R17 ;  /* 0x00000011100e7221 */ /* 0x000fe20000010000 */
[----:B------:R-:W-:-:S02]  /*6ef0*/  IMAD.U32 R16, R11, 0x10000, RZ ;  /* 0x000100000b107824 */ /* 0x000fc400078e00ff */
[----:B------:R-:W-:Y:S01]  /*6f00*/  FADD.FTZ R15, R30, R15 ;  /* 0x0000000f1e0f7221 */ /* 0x000fe20000010000 */
[----:B------:R-:W-:Y:S01]  /*6f10*/  SHF.L.U32 R9, R9, 0x10, RZ ;  /* 0x0000001009097819 */ /* 0x000fe200000006ff */
        /* <DEDUP_REMOVED lines=31> */
.L_x_19749:
[----:B------:R-:W-:Y:S05]  /*7110*/  BSYNC B1 ;  /* 0x0000000000017941 */ /* 0x000fea0003800000 */
.L_x_19748:
        /* <DEDUP_REMOVED lines=42> */
.L_x_19751:
[----:B------:R-:W-:Y:S05]  /*73c0*/  BSYNC B1 ;  /* 0x0000000000017941 */ /* 0x000fea0003800000 */
.L_x_19750:
[----:B------:R-:W-:Y:S01]  /*73d0*/  HFMA2.MMA.BF16_V2 R45, R5, R45, -RZ ;  /* 0x0000002d052d7235 */ /* 0x000fe200003000ff */
[----:B------:R-:W-:Y:S01]  /*73e0*/  IMAD.U32 R0, R0, 0x10000, RZ ;  /* 0x0001000000007824 */ /* 0x000fe200078e00ff */
[----:B------:R-:W-:Y:S01]  /*73f0*/  SHF.L.U32 R15, R15, 0x10, RZ ;  /* 0x000000100f0f7819 */ /* 0x000fe200000006ff */
[----:B------:R-:W-:Y:S02]  /*7400*/  IMAD.U32 R11, R11, 0x10000, RZ ;  /* 0x000100000b0b7824 */ /* 0x000fe400078e00ff */
[----:B------:R-:W-:Y:S01]  /*7410*/  FADD.FTZ R10, R10, R7 ;  /* 0x000000070a0a7221 */ /* 0x000fe20000010000 */
[----:B------:R-:W-:Y:S02]  /*7420*/  IMAD.U32 R28, R27, 0x10000, RZ ;  /* 0x000100001b1c7824 */ /* 0x000fe400078e00ff */
[----:B------:R-:W-:Y:S02]  /*7430*/  HMUL2.BF16_V2 R27, R4, R44 ;  /* 0x0000002c041b7232 */ /* 0x000fe40000200000 */
[----:B------:R-:W-:-:S02]  /*7440*/  IMAD.U32 R17, R17, 0x10000, RZ ;  /* 0x0001000011117824 */ /* 0x000fc400078e00ff */
[----:B------:R-:W-:Y:S01]  /*7450*/  FADD.FTZ R11, R0, R11 ;  /* 0x0000000b000b7221 */ /* 0x000fe20000010000 */
[----:B------:R-:W-:Y:S02]  /*7460*/  IMAD.U32 R16, R16, 0x10000, RZ ;  /* 0x0001000010107824 */ /* 0x000fe400078e00ff */
[----:B------:R-:W-:Y:S01]  /*7470*/  FADD.FTZ R14, R14, R9 ;  /* 0x000000090e0e7221 */ /* 0x000fe20000010000 */
[--C-:B------:R-:W-:Y:S01]  /*7480*/  FADD.FTZ R0, R17, R28.reuse ;  /* 0x0000001c11007221 */ /* 0x100fe20000010000 */
[----:B------:R-:W-:Y:S01]  /*7490*/  PRMT R28, R27, 0x7632, R28 ;  /* 0x000076321b1c7816 */ /* 0x000fe2000000001c */
[----:B------:R-:W-:Y:S01]  /*74a0*/  FADD.FTZ R16, R15, R16 ;  /* 0x000000100f107221 */ /* 0x000fe20000010000 */
[----:B------:R-:W-:Y:S01]  /*74b0*/  PRMT R17, R45, 0x7632, R17 ;  /* 0x000076322d117816 */ /* 0x000fe20000000011 */
[----:B------:R-:W-:Y:S01]  /*74c0*/  BSSY B1, `(.L_x_19752) ;  /* 0x0000040000017945 */ /* 0x000fe20003800000 */
[----:B------:R-:W-:Y:S01]  /*74d0*/  SHF.L.U32 R27, R27, 0x10, RZ ;  /* 0x000000101b1b7819 */ /* 0x000fe200000006ff */
[----:B------:R-:W-:Y:S01]  /*74e0*/  IMAD.U32 R28, R28, 0x10000, RZ ;  /* 0x000100001c1c7824 */ /* 0x000fe200078e00ff */
[----:B------:R-:W-:Y:S01]  /*74f0*/  PRMT R15, R45, 0x7610, R15 ;  /* 0x000076102d0f7816 */ /* 0x000fe2000000000f */
[----:B------:R-:W-:-:S02]  /*7500*/  IMAD.U32 R30, R17, 0x10000, RZ ;  /* 0x00010000111e7824 */ /* 0x000fc400078e00ff */
[----:B------:R-:W-:Y:S01]  /*7510*/  FADD.FTZ R17, R11, R16 ;  /* 0x000000100b117221 */ /* 0x000fe20000010000 */
[----:B------:R-:W-:Y:S01]  /*7520*/  FADD.FTZ R31, R27, R28 ;  /* 0x0000001c1b1f7221 */ /* 0x000fe20000010000 */
[C---:B------:R-:W-:Y:S01]  /*7530*/  HFMA2.MMA.BF16_V2 R11, R6.reuse, R48, -RZ ;  /* 0x00000030060b7235 */ /* 0x040fe200003000ff */
[----:B------:R-:W-:Y:S01]  /*7540*/  HMUL2.BF16_V2 R16, R8, R42 ;  /* 0x0000002a08107232 */ /* 0x000fe20000200000 */
[----:B------:R-:W-:Y:S01]  /*7550*/  HFMA2.MMA.BF16_V2 R28, R6, R52, -RZ ;  /* 0x00000034061c7235 */ /* 0x000fe200003000ff */
[----:B------:R-:W-:Y:S02]  /*7560*/  IMAD.U32 R15, R15, 0x10000, RZ ;  /* 0x000100000f0f7824 */ /* 0x000fe400078e00ff */
[----:B------:R-:W-:Y:S01]  /*7570*/  FADD.FTZ R0, R17, R0 ;  /* 0x0000000011007221 */ /* 0x000fe20000010000 */
[----:B------:R-:W-:Y:S01]  /*7580*/  FADD.FTZ R41, R10, R41 ;  /* 0x000000290a297221 */ /* 0x000fe20000010000 */
[C---:B------:R-:W-:Y:S01]  /*7590*/  PRMT R27, R16.reuse, 0x7632, R27 ;  /* 0x00007632101b7816 */ /* 0x040fe2000000001b */
[----:B------:R-:W-:Y:S01]  /*75a0*/  FADD.FTZ R30, R15, R30 ;  /* 0x0000001e0f1e7221 */ /* 0x000fe20000010000 */
[----:B------:R-:W-:-:S02]  /*75b0*/  IMAD.U32 R32, R16, 0x10000, RZ ;  /* 0x0001000010207824 */ /* 0x000fc400078e00ff */
[----:B------:R-:W-:Y:S01]  /*75c0*/  FADD.FTZ R23, R14, R23 ;  /* 0x000000170e177221 */ /* 0x000fe20000010000 */
[----:B------:R-:W-:Y:S01]  /*75d0*/  PRMT R15, R11, 0x7632, R15 ;  /* 0x000076320b0f7816 */ /* 0x000fe2000000000f */
[----:B------:R-:W-:Y:S01]  /*75e0*/  IMAD.U32 R27, R27, 0x10000, RZ ;  /* 0x000100001b1b7824 */ /* 0x000fe200078e00ff */
[C---:B------:R-:W-:Y:S01]  /*75f0*/  PRMT R29, R28.reuse, 0x7632, R29 ;  /* 0x000076321c1d7816 */ /* 0x040fe2000000001d */
[----:B------:R-:W-:Y:S01]  /*7600*/  IMAD.U32 R11, R11, 0x10000, RZ ;  /* 0x000100000b0b7824 */ /* 0x000fe200078e00ff */
[----:B------:R-:W-:Y:S01]  /*7610*/  SHF.L.U32 R28, R28, 0x10, RZ ;  /* 0x000000101c1c7819 */ /* 0x000fe200000006ff */
[----:B------:R-:W-:Y:S02]  /*7620*/  IMAD.U32 R16, R15, 0x10000, RZ ;  /* 0x000100000f107824 */ /* 0x000fe400078e00ff */
[----:B------:R-:W-:Y:S01]  /*7630*/  FADD.FTZ R27, R32, R27 ;  /* 0x0000001b201b7221 */ /* 0x000fe20000010000 */
[----:B------:R-:W-:Y:S02]  /*7640*/  IMAD.U32 R29, R29, 0x10000, RZ ;  /* 0x000100001d1d7824 */ /* 0x000fe400078e00ff */
[----:B------:R-:W-:Y:S01]  /*7650*/  FADD.FTZ R30, R30, R31 ;  /* 0x0000001f1e1e7221 */ /* 0x000fe20000010000 */
[----:B------:R-:W-:Y:S01]  /*7660*/  FADD.FTZ R11, R11, R16 ;  /* 0x000000100b0b7221 */ /* 0x000fe20000010000 */
[----:B------:R-:W-:-:S02]  /*7670*/  FADD.FTZ R28, R28, R29 ;  /* 0x0000001d1c1c7221 */ /* 0x000fc40000010000 */
[----:B------:R-:W-:Y:S01]  /*7680*/  FADD.FTZ R27, R30, R27 ;  /* 0x0000001b1e1b7221 */ /* 0x000fe20000010000 */
[----:B------:R-:W-:-:S03]  /*7690*/  FADD.FTZ R11, R0, R11 ;  /* 0x0000000b000b7221 */ /* 0x000fc60000010000 */
[----:B------:R-:W-:Y:S01]  /*76a0*/  FADD.FTZ R28, R27, R28 ;  /* 0x0000001c1b1c7221 */ /* 0x000fe20000010000 */
[----:B------:R-:W-:-:S03]  /*76b0*/  FADD.FTZ R24, R11, R24 ;  /* 0x000000180b187221 */ /* 0x000fc60000010000 */
        /* <DEDUP_REMOVED lines=32> */
.L_x_19753:
[----:B------:R-:W-:Y:S05]  /*78c0*/  BSYNC B1 ;  /* 0x0000000000017941 */ /* 0x000fea0003800000 */
.L_x_19752:
[----:B------:R-:W-:Y:S01]  /*78d0*/  HMUL2.BF16_V2 R0, R5, R51 ;  /* 0x0000003305007232 */ /* 0x000fe20000200000 */
[----:B------:R-:W-:Y:S01]  /*78e0*/  HFMA2.MMA.BF16_V2 R5, R4, R50, -RZ ;  /* 0x0000003204057235 */ /* 0x000fe200003000ff */
[----:B------:R-:W-:Y:S01]  /*78f0*/  HMUL2.BF16_V2 R7, R8, R49 ;  /* 0x0000003108077232 */ /* 0x000fe20000200000 */
[----:B------:R-:W-:Y:S01]  /*7900*/  HFMA2.MMA.BF16_V2 R9, R6, R53, -RZ ;  /* 0x0000003506097235 */ /* 0x000fe200003000ff */
[----:B------:R-:W-:Y:S01]  /*7910*/  VIADD R43, R43, 0x4 ;  /* 0x000000042b2b7836 */ /* 0x000fe20000000000 */
[C---:B------:R-:W-:Y:S01]  /*7920*/  PRMT R4, R0.reuse, 0x7632, R4 ;  /* 0x0000763200047816 */ /* 0x040fe20000000004 */
[----:B------:R-:W-:Y:S01]  /*7930*/  IMAD.U32 R10, R0, 0x10000, RZ ;  /* 0x00010000000a7824 */ /* 0x000fe200078e00ff */
[C---:B------:R-:W-:Y:S01]  /*7940*/  PRMT R8, R7.reuse, 0x7632, R8 ;  /* 0x0000763207087816 */ /* 0x040fe20000000008 */
[----:B------:R-:W-:Y:S01]  /*7950*/  IMAD.U32 R7, R7, 0x10000, RZ ;  /* 0x0001000007077824 */ /* 0x000fe200078e00ff */
[----:B------:R-:W-:Y:S01]  /*7960*/  ISETP.GE.AND P0, PT, R43, R46, PT ;  /* 0x0000002e2b00720c */ /* 0x000fe20003f06270 */
[----:B------:R-:W-:Y:S01]  /*7970*/  IMAD.U32 R11, R4, 0x10000, RZ ;  /* 0x00010000040b7824 */ /* 0x000fe200078e00ff */
[C---:B------:R-:W-:Y:S01]  /*7980*/  PRMT R6, R5.reuse, 0x7632, R6 ;  /* 0x0000763205067816 */ /* 0x040fe20000000006 */
[----:B------:R-:W-:Y:S01]  /*7990*/  IMAD.U32 R5, R5, 0x10000, RZ ;  /* 0x0001000005057824 */ /* 0x000fe200078e00ff */
[C---:B------:R-:W-:Y:S01]  /*79a0*/  PRMT R0, R9.reuse, 0x7632, R0 ;  /* 0x0000763209007816 */ /* 0x040fe20000000000 */
[----:B------:R-:W-:Y:S01]  /*79b0*/  IMAD.U32 R8, R8, 0x10000, RZ ;  /* 0x0001000008087824 */ /* 0x000fe200078e00ff */
[----:B------:R-:W-:Y:S01]  /*79c0*/  SHF.L.U32 R6, R6, 0x10, RZ ;  /* 0x0000001006067819 */ /* 0x000fe200000006ff */
[----:B------:R-:W-:Y:S01]  /*79d0*/  FADD.FTZ R10, R10, R11 ;  /* 0x0000000b0a0a7221 */ /* 0x000fe20000010000 */
[----:B------:R-:W-:-:S02]  /*79e0*/  IMAD.U32 R9, R9, 0x10000, RZ ;  /* 0x0001000009097824 */ /* 0x000fc400078e00ff */
[----:B------:R-:W-:Y:S01]  /*79f0*/  FADD.FTZ R8, R7, R8 ;  /* 0x0000000807087221 */ /* 0x000fe20000010000 */
[----:B------:R-:W-:Y:S02]  /*7a00*/  IMAD.U32 R0, R0, 0x10000, RZ ;  /* 0x0001000000007824 */ /* 0x000fe400078e00ff */
[----:B------:R-:W-:Y:S01]  /*7a10*/  FADD.FTZ R5, R5, R6 ;  /* 0x0000000605057221 */ /* 0x000fe20000010000 */
[----:B------:R-:W-:Y:S01]  /*7a20*/  IADD3 R22, P1, R22, 0x10, RZ ;  /* 0x0000001016167810 */ /* 0x000fe20007f3e0ff */
[----:B------:R-:W-:Y:S02]  /*7a30*/  VIADD R20, R20, 0xfffffffc ;  /* 0xfffffffc14147836 */ /* 0x000fe40000000000 */
[----:B------:R-:W-:Y:S01]  /*7a40*/  FADD.FTZ R0, R9, R0 ;  /* 0x0000000009007221 */ /* 0x000fe20000010000 */
[----:B------:R-:W-:Y:S01]  /*7a50*/  FADD.FTZ R5, R10, R5 ;  /* 0x000000050a057221 */ /* 0x000fe20000010000 */
[----:B------:R-:W-:Y:S01]  /*7a60*/  IADD3 R34, R34, 0x40, RZ ;  /* 0x0000004022227810 */ /* 0x000fe20007ffe0ff */
[----:B------:R-:W-:-:S02]  /*7a70*/  VIADD R38, R38, 0x100 ;  /* 0x0000010026267836 */ /* 0x000fc40000000000 */
[----:B------:R-:W-:Y:S01]  /*7a80*/  FADD.FTZ R5, R5, R8 ;  /* 0x0000000805057221 */ /* 0x000fe20000010000 */
[----:B------:R-:W-:-:S03]  /*7a90*/  IMAD.X R19, RZ, RZ, R19, P1 ;  /* 0x000000ffff137224 */ /* 0x000fc600008e0613 */
[----:B------:R-:W-:-:S04]  /*7aa0*/  FADD.FTZ R5, R5, R0 ;  /* 0x0000000005057221 */ /* 0x000fc80000010000 */
[----:B------:R-:W-:Y:S01]  /*7ab0*/  FADD.FTZ R26, R5, R26 ;  /* 0x0000001a051a7221 */ /* 0x000fe20000010000 */
[----:B------:R-:W-:Y:S06]  /*7ac0*/  @!P0 BRA `(.L_x_19754) ;  /* 0xffffffe4007c8947 */ /* 0x000fec000383ffff */
.L_x_19741:
[----:B------:R-:W-:Y:S05]  /*7ad0*/  BSYNC B0 ;  /* 0x0000000000007941 */ /* 0x000fea0003800000 */
.L_x_19739:
[----:B------:R-:W4:Y:S01]  /*7ae0*/  S2UR UR5, SR_CgaCtaId ;  /* 0x00000000000579c3 */ /* 0x000f220000008800 */
[----:B------:R-:W4:Y:S01]  /*7af0*/  SHFL.BFLY PT, R0, R41, 0x1, 0x1f ;  /* 0x0c201f0029007f89 */ /* 0x000f2200000e0000 */
[C---:B---3--:R-:W-:Y:S01]  /*7b00*/  LOP3.LUT R10, R3.reuse, 0x1, RZ, 0xc0, !PT ;  /* 0x00000001030a7812 */ /* 0x048fe200078ec0ff */
[----:B------:R-:W-:Y:S01]  /*7b10*/  UMOV UR4, 0x400 ;  /* 0x0000040000047882 */ /* 0x000fe20000000000 */
[----:B--2---:R-:W-:Y:S01]  /*7b20*/  LEA.HI R13, R3, R3, RZ, 0x1 ;  /* 0x00000003030d7211 */ /* 0x004fe200078f08ff */
[----:B------:R-:W2:Y:S01]  /*7b30*/  SHFL.BFLY PT, R5, R40, 0x1, 0x1f ;  /* 0x0c201f0028057f89 */ /* 0x000ea200000e0000 */
[----:B------:R-:W-:Y:S01]  /*7b40*/  ISETP.NE.AND P2, PT, R10, RZ, PT ;  /* 0x000000ff0a00720c */ /* 0x000fe20003f45270 */
[----:B------:R-:W-:Y:S01]  /*7b50*/  UIADD3 UR4, UR4, 0xe0, URZ ;  /* 0x000000e004047890 */ /* 0x000fe2000fffe03f */
[C---:B------:R-:W-:Y:S01]  /*7b60*/  LOP3.LUT R3, R2.reuse, 0xffffffc0, RZ, 0xc0, !PT ;  /* 0xffffffc002037812 */ /* 0x040fe200078ec0ff */
[----:B0-----:R-:W0:Y:S01]  /*7b70*/  SHFL.BFLY PT, R4, R23, 0x1, 0x1f ;  /* 0x0c201f0017047f89 */ /* 0x001e2200000e0000 */
[----:B------:R-:W-:Y:S01]  /*7b80*/  SHF.R.S32.HI R13, RZ, 0x1, R13 ;  /* 0x00000001ff0d7819 */ /* 0x000fe2000001140d */
[----:B------:R-:W-:Y:S01]  /*7b90*/  BSSY B0, `(.L_x_19755) ;  /* 0x0000029000007945 */ /* 0x000fe20003800000 */
[----:B------:R-:W-:Y:S01]  /*7ba0*/  ISETP.NE.OR P5, PT, R3, 0x40, P2 ;  /* 0x000000400300780c */ /* 0x000fe200017a5670 */
[----:B-1----:R-:W1:Y:S01]  /*7bb0*/  SHFL.BFLY PT, R7, R24, 0x1, 0x1f ;  /* 0x0c201f0018077f89 */ /* 0x002e6200000e0000 */
[----:B------:R-:W-:Y:S01]  /*7bc0*/  ISETP.GT.OR P0, PT, R2, 0x3f, P2 ;  /* 0x0000003f0200780c */ /* 0x000fe20001704670 */
[----:B------:R-:W-:Y:S01]  /*7bd0*/  IMAD R18, R18, 0x60, R13 ;  /* 0x0000006012127824 */ /* 0x000fe200078e020d */
[C---:B------:R-:W-:Y:S01]  /*7be0*/  ISETP.GT.OR P1, PT, R2.reuse, 0x1f, P2 ;  /* 0x0000001f0200780c */ /* 0x040fe20001724670 */
[----:B------:R-:W3:Y:S01]  /*7bf0*/  SHFL.BFLY PT, R6, R25, 0x1, 0x1f ;  /* 0x0c201f0019067f89 */ /* 0x000ee200000e0000 */
[----:B------:R-:W-:-:S03]  /*7c00*/  VIADD R3, R2, 0x1f ;  /* 0x0000001f02037836 */ /* 0x000fc60000000000 */
[----:B------:R-:W3:Y:S01]  /*7c10*/  SHFL.BFLY PT, R11, R26, 0x1, 0x1f ;  /* 0x0c201f001a0b7f89 */ /* 0x000ee200000e0000 */
[----:B------:R-:W-:Y:S01]  /*7c20*/  BAR.SYNC.DEFER_BLOCKING 0x0 ;  /* 0x0000000000007b1d */ /* 0x000fe20000010000 */
[----:B----4-:R-:W-:Y:S01]  /*7c30*/  ULEA UR4, UR5, UR4, 0x18 ;  /* 0x0000000405047291 */ /* 0x010fe2000f8ec03f */
[----:B------:R-:W-:Y:S01]  /*7c40*/  FADD.FTZ R9, R0, R41 ;  /* 0x0000002900097221 */ /* 0x000fe20000010000 */
[----:B------:R-:W-:Y:S01]  /*7c50*/  ISETP.GT.U32.AND P3, PT, R3, 0x3e, PT ;  /* 0x0000003e0300780c */ /* 0x000fe20003f64070 */
[----:B--2---:R-:W-:Y:S01]  /*7c60*/  FADD.FTZ R8, R5, R40 ;  /* 0x0000002805087221 */ /* 0x004fe20000010000 */
[----:B------:R-:W-:Y:S02]  /*7c70*/  LOP3.LUT R3, R2, 0xffffffe0, RZ, 0xc0, !PT ;  /* 0xffffffe002037812 */ /* 0x000fe400078ec0ff */
[----:B------:R-:W-:Y:S01]  /*7c80*/  LEA R18, R18, UR4, 0x2 ;  /* 0x0000000412127c11 */ /* 0x000fe2000f8e10ff */
[----:B0-----:R-:W-:Y:S01]  /*7c90*/  FADD.FTZ R0, R4, R23 ;  /* 0x0000001704007221 */ /* 0x001fe20000010000 */
[----:B------:R-:W-:Y:S01]  /*7ca0*/  ISETP.NE.OR P4, PT, R3, 0x20, P2 ;  /* 0x000000200300780c */ /* 0x000fe20001785670 */
[----:B-1----:R-:W-:Y:S01]  /*7cb0*/  FADD.FTZ R15, R7, R24 ;  /* 0x00000018070f7221 */ /* 0x002fe20000010000 */
[----:B---3--:R-:W-:Y:S01]  /*7cc0*/  FADD.FTZ R25, R6, R25 ;  /* 0x0000001906197221 */ /* 0x008fe20000010000 */
[----:B------:R-:W-:Y:S01]  /*7cd0*/  FADD.FTZ R26, R11, R26 ;  /* 0x0000001a0b1a7221 */ /* 0x000fe20000010000 */
        /* <DEDUP_REMOVED lines=20> */
.L_x_19756:
[----:B------:R-:W-:Y:S05]  /*7e20*/  BSYNC B0 ;  /* 0x0000000000007941 */ /* 0x000fea0003800000 */
.L_x_19755:
        /* <DEDUP_REMOVED lines=15> */
[----:B------:R-:W4:Y:S01]  /*7f20*/  @!P2 LDS R7, [R18+0x140] ;  /* 0x000140001207a984 */ /* 0x000f220000000800 */
[----:B01----:R-:W-:Y:S01]  /*7f30*/  FADD.FTZ R8, R8, R3 ;  /* 0x0000000308087221 */ /* 0x003fe20000010000 */
[----:B--2---:R-:W-:Y:S01]  /*7f40*/  FADD.FTZ R9, R9, R2 ;  /* 0x0000000209097221 */ /* 0x004fe20000010000 */
[----:B---3--:R-:W-:Y:S01]  /*7f50*/  FADD.FTZ R0, R0, R5 ;  /* 0x0000000500007221 */ /* 0x008fe20000010000 */
[----:B----4-:R-:W-:Y:S01]  /*7f60*/  FADD.FTZ R15, R15, R4 ;  /* 0x000000040f0f7221 */ /* 0x010fe20000010000 */
[----:B------:R-:W-:Y:S01]  /*7f70*/  @!P2 FADD.FTZ R25, R25, R6 ;  /* 0x000000061919a221 */ /* 0x000fe20000010000 */
[----:B------:R-:W-:-:S07]  /*7f80*/  @!P2 FADD.FTZ R26, R26, R7 ;  /* 0x000000071a1aa221 */ /* 0x000fce0000010000 */
.L_x_19758:
[----:B------:R-:W-:Y:S05]  /*7f90*/  BSYNC B0 ;  /* 0x0000000000007941 */ /* 0x000fea0003800000 */
.L_x_19757:
        /* <DEDUP_REMOVED lines=21> */
[----:B------:R-:W-:Y:S02]  /*80f0*/  IADD3 R5, R13, 0x20, RZ ;  /* 0x000000200d057810 */ /* 0x000fe40007ffe0ff */
[----:B------:R-:W-:Y:S02]  /*8100*/  IADD3 R10, P1, R3, UR4, RZ ;  /* 0x00000004030a7c10 */ /* 0x000fe4000ff3e0ff */
[----:B------:R-:W-:Y:S02]  /*8110*/  LEA.HI.X.SX32 R17, R13, UR7, 0x1, P0 ;  /* 0x000000070d117c11 */ /* 0x000fe400080f0eff */
[----:B------:R-:W-:Y:S02]  /*8120*/  IADD3 R7, P2, R5, UR4, RZ ;  /* 0x0000000405077c10 */ /* 0x000fe4000ff5e0ff */
[----:B------:R-:W-:-:S02]  /*8130*/  LEA.HI.X.SX32 R11, R3, UR7, 0x1, P1 ;  /* 0x00000007030b7c11 */ /* 0x000fc400088f0eff */
[----:B------:R-:W-:Y:S02]  /*8140*/  LEA R2, P0, R6, UR8, 0x1 ;  /* 0x0000000806027c11 */ /* 0x000fe4000f8008ff */
[----:B------:R-:W-:Y:S02]  /*8150*/  LEA R4, P1, R10, UR8, 0x1 ;  /* 0x000000080a047c11 */ /* 0x000fe4000f8208ff */
[----:B------:R-:W-:Y:S02]  /*8160*/  LEA.HI.X.SX32 R12, R5, UR7, 0x1, P2 ;  /* 0x00000007050c7c11 */ /* 0x000fe400090f0eff */
[----:B------:R-:W-:Y:S02]  /*8170*/  LEA.HI.X R3, R6, UR9, R17, 0x1, P0 ;  /* 0x0000000906037c11 */ /* 0x000fe400080f0c11 */
[----:B------:R-:W-:Y:S01]  /*8180*/  LEA.HI.X R5, R10, UR9, R11, 0x1, P1 ;  /* 0x000000090a057c11 */ /* 0x000fe200088f0c0b */
[----:B------:R-:W-:Y:S01]  /*8190*/  VIADD R10, R13, 0x30 ;  /* 0x000000300d0a7836 */ /* 0x000fe20000000000 */
[----:B------:R-:W-:Y:S01]  /*81a0*/  LEA R6, P0, R7, UR8, 0x1 ;  /* 0x0000000807067c11 */ /* 0x000fe2000f8008ff */
[----:B------:R-:W-:Y:S01]  /*81b0*/  VIADD R11, R13, 0x40 ;  /* 0x000000400d0b7836 */ /* 0x000fe20000000000 */
[----:B------:R-:W-:Y:S01]  /*81c0*/  F2FP.BF16.F32.PACK_AB R14, R9, R8 ;  /* 0x00000008090e723e */ /* 0x000fe200000010ff */
[----:B------:R-:W-:Y:S01]  /*81d0*/  VIADD R13, R13, 0x50 ;  /* 0x000000500d0d7836 */ /* 0x000fe20000000000 */
[----:B------:R-:W-:-:S02]  /*81e0*/  LEA.HI.X R7, R7, UR9, R12, 0x1, P0 ;  /* 0x0000000907077c11 */ /* 0x000fc400080f0c0c */
[C---:B------:R-:W-:Y:S01]  /*81f0*/  IADD3 R19, P0, R10.reuse, UR4, RZ ;  /* 0x000000040a137c10 */ /* 0x040fe2000ff1e0ff */
[----:B------:R2:W-:Y:S01]  /*8200*/  STG.E.U16 desc[UR10][R2.64], R14 ;  /* 0x0000000e02007986 */ /* 0x0005e2000c10150a */
[----:B------:R-:W-:Y:S02]  /*8210*/  IADD3 R17, P1, R11, UR4, RZ ;  /* 0x000000040b117c10 */ /* 0x000fe4000ff3e0ff */
[----:B------:R-:W-:Y:S02]  /*8220*/  IADD3 R16, P2, R13, UR4, RZ ;  /* 0x000000040d107c10 */ /* 0x000fe4000ff5e0ff */
[----:B------:R-:W-:Y:S02]  /*8230*/  LEA.HI.X.SX32 R20, R10, UR7, 0x1, P0 ;  /* 0x000000070a147c11 */ /* 0x000fe400080f0eff */
[----:B01----:R-:W-:Y:S02]  /*8240*/  F2FP.BF16.F32.PACK_AB R0, R15, R0 ;  /* 0x000000000f00723e */ /* 0x003fe400000010ff */
[----:B------:R-:W-:-:S02]  /*8250*/  LEA.HI.X.SX32 R18, R11, UR7, 0x1, P1 ;  /* 0x000000070b127c11 */ /* 0x000fc400088f0eff */
[----:B------:R-:W-:Y:S02]  /*8260*/  LEA R8, P0, R19, UR8, 0x1 ;  /* 0x0000000813087c11 */ /* 0x000fe4000f8008ff */
[----:B------:R-:W-:Y:S02]  /*8270*/  PRMT R15, R14, 0x7632, R15 ;  /* 0x000076320e0f7816 */ /* 0x000fe4000000000f */
[----:B------:R-:W-:Y:S02]  /*8280*/  LEA R10, P1, R17, UR8, 0x1 ;  /* 0x00000008110a7c11 */ /* 0x000fe4000f8208ff */
[----:B------:R-:W-:Y:S01]  /*8290*/  LEA.HI.X.SX32 R13, R13, UR7, 0x1, P2 ;  /* 0x000000070d0d7c11 */ /* 0x000fe200090f0eff */
[----:B------:R0:W-:Y:S01]  /*82a0*/  STG.E.U16 desc[UR10][R4.64], R15 ;  /* 0x0000000f04007986 */ /* 0x0001e2000c10150a */
[----:B------:R-:W-:Y:S02]  /*82b0*/  LEA R12, P2, R16, UR8, 0x1 ;  /* 0x00000008100c7c11 */ /* 0x000fe4000f8408ff */
[----:B------:R-:W-:Y:S01]  /*82c0*/  F2FP.BF16.F32.PACK_AB R25, R26, R25 ;  /* 0x000000191a19723e */ /* 0x000fe200000010ff */
[----:B------:R-:W-:Y:S01]  /*82d0*/  STG.E.U16 desc[UR10][R6.64], R0 ;  /* 0x0000000006007986 */ /* 0x000fe2000c10150a */
[----:B------:R-:W-:-:S02]  /*82e0*/  LEA.HI.X R9, R19, UR9, R20, 0x1, P0 ;  /* 0x0000000913097c11 */ /* 0x000fc400080f0c14 */
[----:B--2---:R-:W-:Y:S02]  /*82f0*/  PRMT R3, R0, 0x7632, R3 ;  /* 0x0000763200037816 */ /* 0x004fe40000000003 */
[----:B------:R-:W-:Y:S02]  /*8300*/  LEA.HI.X R11, R17, UR9, R18, 0x1, P1 ;  /* 0x00000009110b7c11 */ /* 0x000fe400088f0c12 */
[----:B------:R-:W-:Y:S01]  /*8310*/  LEA.HI.X R13, R16, UR9, R13, 0x1, P2 ;  /* 0x00000009100d7c11 */ /* 0x000fe200090f0c0d */
[----:B------:R-:W-:Y:S01]  /*8320*/  STG.E.U16 desc[UR10][R8.64], R3 ;  /* 0x0000000308007986 */ /* 0x000fe2000c10150a */
[----:B0-----:R-:W-:-:S03]  /*8330*/  PRMT R5, R25, 0x7632, R5 ;  /* 0x0000763219057816 */ /* 0x001fc60000000005 */
[----:B------:R-:W-:Y:S04]  /*8340*/  STG.E.U16 desc[UR10][R10.64], R25 ;  /* 0x000000190a007986 */ /* 0x000fe8000c10150a */
[----:B------:R-:W-:Y:S01]  /*8350*/  STG.E.U16 desc[UR10][R12.64], R5 ;  /* 0x000000050c007986 */ /* 0x000fe2000c10150a */
[----:B------:R-:W-:Y:S05]  /*8360*/  EXIT ;  /* 0x000000000000794d */ /* 0x000fea0003800000 */
.L_x_19708:
[----:B------:R-:W-:Y:S01]  /*8370*/  BSSY B1, `(.L_x_19759) ;  /* 0x0000007000017945 */ /* 0x000fe20003800000 */
[----:B------:R-:W-:Y:S01]  /*8380*/  IMAD.MOV.U32 R21, RZ, RZ, 0x1 ;  /* 0x00000001ff157424 */ /* 0x000fe200078e00ff */
[----:B------:R-:W-:Y:S01]  /*8390*/  MOV R19, 0xffffffff ;  /* 0xffffffff00137802 */ /* 0x000fe20000000f00 */
[----:B------:R-:W-:-:S07]  /*83a0*/  IMAD.MOV.U32 R22, RZ, RZ, 0x1f ;  /* 0x0000001fff167424 */ /* 0x000fce00078e00ff */
[----:B------:R-:W-:Y:S05]  /*83b0*/  WARPSYNC.COLLECTIVE R19, `(.L_x_19760) ;  /* 0x0000000013087348 */ /* 0x000fea0003c00000 */
[----:B------:R0:W1:Y:S02]  /*83c0*/  SHFL.BFLY P0, R20, R16, R21, R22 ;  /* 0x0c00001510147389 */ /* 0x0000640000000016 */
[----:B01----:R-:W-:Y:S01]  /*83d0*/  ENDCOLLECTIVE ;  /* 0x000000000000791b */ /* 0x003fe20003800000 */
.L_x_19760:
[----:B------:R-:W-:Y:S05]  /*83e0*/  BSYNC B1 ;  /* 0x0000000000017941 */ /* 0x000fea0003800000 */
.L_x_19759:
[----:B------:R-:W-:Y:S01]  /*83f0*/  IMAD.MOV.U32 R17, RZ, RZ, R20 ;  /* 0x000000ffff117224 */ /* 0x000fe200078e0014 */
[----:B------:R-:W-:Y:S06]  /*8400*/  BRA `(.L_x_19761) ;  /* 0xffffffa000d07947 */ /* 0x000fec000383ffff */
.L_x_19712:
        /* <DEDUP_REMOVED lines=8> */
.L_x_19763:
[----:B------:R-:W-:Y:S05]  /*8490*/  BSYNC B1 ;  /* 0x0000000000017941 */ /* 0x000fea0003800000 */
.L_x_19762:
[----:B------:R-:W-:Y:S01]  /*84a0*/  MOV R16, R20 ;  /* 0x0000001400107202 */ /* 0x000fe20000000f00 */
[----:B------:R-:W-:Y:S06]  /*84b0*/  BRA `(.L_x_19764) ;  /* 0xffffffb8002c7947 */ /* 0x000fec000383ffff */
.L_x_19716:
        /* <DEDUP_REMOVED lines=8> */
.L_x_19766:
[----:B------:R-:W-:Y:S05]  /*8540*/  BSYNC B0 ;  /* 0x0000000000007941 */ /* 0x000fea0003800000 */
.L_x_19765:
        /* <DEDUP_REMOVED lines=9> */
.L_x_19767:
[----:B------:R-:W-:Y:S01]  /*85e0*/  HFMA2.MMA R21, -RZ, RZ, 0, 2.384185791015625e-07 ;  /* 0x00000004ff157435 */ /* 0x000fe200000001ff */
[----:B------:R-:W-:-:S05]  /*85f0*/  IMAD.MOV.U32 R4, RZ, RZ, R20 ;  /* 0x000000ffff047224 */ /* 0x000fca00078e0014 */
[----:B------:R-:W-:-:S05]  /*8600*/  FMNMX.FTZ R4, R7, R4, !PT ;  /* 0x0000000407047209 */ /* 0x000fca0007810000 */
[----:B------:R-:W-:-:S07]  /*8610*/  IMAD.MOV.U32 R16, RZ, RZ, R4 ;  /* 0x000000ffff107224 */ /* 0x000fce00078e0004 */
[----:B------:R-:W-:Y:S05]  /*8620*/  WARPSYNC.COLLECTIVE R19, `(.L_x_19768) ;  /* 0x0000000013087348 */ /* 0x000fea0003c00000 */
[----:B------:R0:W1:Y:S02]  /*8630*/  SHFL.BFLY P0, R20, R16, R21, R22 ;  /* 0x0c00001510147389 */ /* 0x0000640000000016 */
[----:B01----:R-:W-:Y:S01]  /*8640*/  ENDCOLLECTIVE ;  /* 0x000000000000791b */ /* 0x003fe20003800000 */
.L_x_19768:
[----:B------:R-:W-:Y:S02]  /*8650*/  IMAD.MOV.U32 R21, RZ, RZ, 0x2 ;  /* 0x00000002ff157424 */ /* 0x000fe400078e00ff */
[----:B------:R-:W-:-:S05]  /*8660*/  IMAD.MOV.U32 R9, RZ, RZ, R20 ;  /* 0x000000ffff097224 */ /* 0x000fca00078e0014 */
[----:B------:R-:W-:-:S05]  /*8670*/  FMNMX.FTZ R9, R4, R9, !PT ;  /* 0x0000000904097209 */ /* 0x000fca0007810000 */
[----:B------:R-:W-:-:S07]  /*8680*/  IMAD.MOV.U32 R16, RZ, RZ, R9 ;  /* 0x000000ffff107224 */ /* 0x000fce00078e0009 */
[----:B------:R-:W-:Y:S05]  /*8690*/  WARPSYNC.COLLECTIVE R19, `(.L_x_19769) ;  /* 0x0000000013087348 */ /* 0x000fea0003c00000 */
[----:B------:R0:W1:Y:S02]  /*86a0*/  SHFL.BFLY P0, R20, R16, R21, R22 ;  /* 0x0c00001510147389 */ /* 0x0000640000000016 */
[----:B01----:R-:W-:Y:S01]  /*86b0*/  ENDCOLLECTIVE ;  /* 0x000000000000791b */ /* 0x003fe20003800000 */
.L_x_19769:
[----:B------:R-:W-:Y:S01]  /*86c0*/  IMAD.MOV.U32 R6, RZ, RZ, R20 ;  /* 0x000000ffff067224 */ /* 0x000fe200078e0014 */
[----:B------:R-:W-:Y:S06]  /*86d0*/  BRA `(.L_x_19770) ;  /* 0xffffffb800407947 */ /* 0x000fec000383ffff */
.L_x_19771:
        /* <DEDUP_REMOVED lines=10> */
.L_x_29916:


//--------------------- .text._ZN4vllm25paged_attention_v2_kernelI13__nv_bfloat16S1_Li80ELi16ELi128ELNS_18Fp8KVCacheDataTypeE0ELb0ELi512EEEvPfS3_PT_PKS4_PKT0_SA_ifPKiSC_iPKfiiiSE_SE_iiiii --------------------------
	.section	.text._ZN4vllm25paged_attention_v2_kernelI13__nv_bfloat16S1_Li80ELi16ELi128ELNS_18Fp8KVCacheDataTypeE0ELb0ELi512EEEvPfS3_PT_PKS4_PKT0_SA_ifPKiSC_iPKfiiiSE_SE_iiiii,"ax",@progbits
	.align	128
        .global         _ZN4vllm25paged_attention_v2_kernelI13__nv_bfloat16S1_Li80ELi16ELi128ELNS_18Fp8KVCacheDataTypeE0ELb0ELi512EEEvPfS3_PT_PKS4_PKT0_SA_ifPKiSC_iPKfiiiSE_SE_iiiii
        .type           _ZN4vllm25paged_attention_v2_kernelI13__nv_bfloat16S1_Li80ELi16ELi128ELNS_18Fp8KVCacheDataTypeE0ELb0ELi512EEEvPfS3_PT_PKS4_PKT0_SA_ifPKiSC_iPKfiiiSE_SE_iiiii,@function
        .size           _ZN4vllm25paged_attention_v2_kernelI13__nv_bfloat16S1_Li80ELi16ELi128ELNS_18Fp8KVCacheDataTypeE0ELb0ELi512EEEvPfS3_PT_PKS4_PKT0_SA_ifPKiSC_iPKfiiiSE_SE_iiiii,(.L_x_29917 - _ZN4vllm25paged_attention_v2_kernelI13__nv_bfloat16S1_Li80ELi16ELi128ELNS_18Fp8KVCacheDataTypeE0ELb0ELi512EEEvPfS3_PT_PKS4_PKT0_SA_ifPKiSC_iPKfiiiSE_SE_iiiii)
        .other          _ZN4vllm25paged_attention_v2_kernelI13__nv_bfloat16S1_Li80ELi16ELi128ELNS_18Fp8KVCacheDataTypeE0ELb0ELi512EEEvPfS3_PT_PKS4_PKT0_SA_ifPKiSC_iPKfiiiSE_SE_iiiii,@"STO_CUDA_ENTRY STV_DEFAULT"
_ZN4vllm25paged_attention_v2_kernelI13__nv_bfloat16S1_Li80ELi16ELi128ELNS_18Fp8KVCacheDataTypeE0ELb0ELi512EEEvPfS3_PT_PKS4_PKT0_SA_ifPKiSC_iPKfiiiSE_SE_iiiii:
.text._ZN4vllm25paged_attention_v2_kernelI13__nv_bfloat16S1_Li80ELi16ELi128ELNS_18Fp8KVCacheDataTypeE0ELb0ELi512EEEvPfS3_PT_PKS4_PKT0_SA_ifPKiSC_iPKfiiiSE_SE_iiiii:
        /* <DEDUP_REMOVED lines=31> */
[----:B------:R-:W-:Y:S02]  /*01f0*/  IMAD.HI.U32 R11, R11, R7, R10 ;  /* 0x000000070b0b7227 */ /* 0x000fe400078e000a */
[----:B------:R-:W0:Y:S04]  /*0200*/  S2R R7, SR_TID.X ;  /* 0x0000000000077919 */ /* 0x000e280000002100 */
        /* <DEDUP_REMOVED lines=10> */
[----:B------:R-:W-:-:S06]  /*02b0*/  @P0 VIADD R11, R11, 0x1 ;  /* 0x000000010b0b0836 */ /* 0x000fcc0000000000 */
[----:B------:R-:W-:Y:S01]  /*02c0*/  @!P2 IMAD.MOV R11, RZ, RZ, -R11 ;  /* 0x000000ffff0ba224 */ /* 0x000fe200078e0a0b */
[----:B------:R-:W-:Y:S02]  /*02d0*/  @!P1 LOP3.LUT R11, RZ, R12, RZ, 0x33, !PT ;  /* 0x0000000cff0b9212 */ /* 0x000fe400078e33ff */
[----:B------:R-:W-:Y:S02]  /*02e0*/  IABS R12, R4 ;  /* 0x00000004000c7213 */ /* 0x000fe40000000000 */
[-C--:B------:R-:W-:Y:S02]  /*02f0*/  IABS R10, R11.reuse ;  /* 0x0000000b000a7213 */ /* 0x080fe40000000000 */
[----:B------:R-:W-:Y:S02]  /*0300*/  IABS R5, R11 ;  /* 0x0000000b00057213 */ /* 0x000fe40000000000 */
[----:B------:R-:W1:Y:S03]  /*0310*/  I2F.RP R0, R10 ;  /* 0x0000000a00007306 */ /* 0x000e660000209400 */
[----:B------:R-:W-:-:S05]  /*0320*/  IMAD.MOV R5, RZ, RZ, -R5 ;  /* 0x000000ffff057224 */ /* 0x000fca00078e0a05 */
[----:B-1----:R-:W1:Y:S02]  /*0330*/  MUFU.RCP R0, R0 ;  /* 0x0000000000007308 */ /* 0x002e640000001000 */
[----:B-1----:R-:W-:Y:S02]  /*0340*/  VIADD R8, R0, 0xffffffe ;  /* 0x0ffffffe00087836 */ /* 0x002fe40000000000 */
[----:B------:R-:W-:-:S04]  /*0350*/  VIADD R0, R39, 0xf ;  /* 0x0000000f27007836 */ /* 0x000fc80000000000 */
[----:B------:R1:W2:Y:S02]  /*0360*/  F2I.FTZ.U32.TRUNC.NTZ R9, R8 ;  /* 0x0000000800097305 */ /* 0x0002a4000021f000 */
[----:B-1----:R-:W-:Y:S01]  /*0370*/  IMAD.MOV.U32 R8, RZ, RZ, RZ ;  /* 0x000000ffff087224 */ /* 0x002fe200078e00ff */
[----:B--2---:R-:W-:-:S05]  /*0380*/  IADD3 R3, RZ, -R9, RZ ;  /* 0x80000009ff037210 */ /* 0x004fca0007ffe0ff */
[----:B------:R-:W-:-:S04]  /*0390*/  IMAD R3, R3, R10, RZ ;  /* 0x0000000a03037224 */ /* 0x000fc800078e02ff */
[----:B------:R-:W-:Y:S01]  /*03a0*/  IMAD.HI.U32 R9, R9, R3, R8 ;  /* 0x0000000309097227 */ /* 0x000fe200078e0008 */
[----:B------:R-:W-:-:S04]  /*03b0*/  SHF.R.S32.HI R3, RZ, 0x1f, R0 ;  /* 0x0000001fff037819 */ /* 0x000fc80000011400 */
[----:B------:R-:W-:Y:S01]  /*03c0*/  LEA.HI R3, R3, R0, RZ, 0x4 ;  /* 0x0000000003037211 */ /* 0x000fe200078f20ff */
[----:B------:R-:W-:Y:S01]  /*03d0*/  IMAD.HI.U32 R9, R9, R12, RZ ;  /* 0x0000000c09097227 */ /* 0x000fe200078e00ff */
[----:B------:R-:W-:Y:S02]  /*03e0*/  LOP3.LUT R0, R4, R11, RZ, 0x3c, !PT ;  /* 0x0000000b04007212 */ /* 0x000fe400078e3cff */
[----:B------:R-:W-:Y:S01]  /*03f0*/  SHF.R.S32.HI R3, RZ, 0x4, R3 ;  /* 0x00000004ff037819 */ /* 0x000fe20000011403 */
[----:B------:R-:W-:Y:S01]  /*0400*/  IMAD R5, R9, R5, R12 ;  /* 0x0000000509057224 */ /* 0x000fe200078e020c */
[----:B------:R-:W-:Y:S02]  /*0410*/  ISETP.GE.AND P2, PT, R0, RZ, PT ;  /* 0x000000ff0000720c */ /* 0x000fe40003f46270 */
[----:B------:R-:W-:Y:S02]  /*0420*/  VIMNMX R38, R3, R38, PT ;  /* 0x0000002603267248 */ /* 0x000fe40003fe0100 */
[----:B------:R-:W-:-:S03]  /*0430*/  ISETP.GT.U32.AND P1, PT, R10, R5, PT ;  /* 0x000000050a00720c */ /* 0x000fc60003f24070 */
[----:B------:R-:W-:-:S04]  /*0440*/  IMAD R3, R17, -0x20, R38 ;  /* 0xffffffe011037824 */ /* 0x000fc800078e0226 */
[----:B------:R-:W-:Y:S01]  /*0450*/  IMAD R8, R3, 0x10, R6 ;  /* 0x0000001003087824 */ /* 0x000fe200078e0206 */
[----:B0-----:R-:W-:-:S04]  /*0460*/  SHF.R.S32.HI R3, RZ, 0x1f, R7 ;  /* 0x0000001fff037819 */ /* 0x001fc80000011407 */
[----:B------:R-:W-:Y:S01]  /*0470*/  VIMNMX R37, R39, R8, PT ;  /* 0x0000000827257248 */ /* 0x000fe20003fe0100 */
[----:B------:R-:W-:Y:S01]  /*0480*/  @!P1 IMAD.IADD R5, R5, 0x1, -R10 ;  /* 0x0000000105059824 */ /* 0x000fe200078e0a0a */
[-C--:B------:R-:W-:Y:S01]  /*0490*/  LEA.HI R16, R3, R7.reuse, RZ, 0x5 ;  /* 0x0000000703107211 */ /* 0x080fe200078f28ff */
[----:B------:R-:W-:Y:S01]  /*04a0*/  @!P1 VIADD R9, R9, 0x1 ;  /* 0x0000000109099836 */ /* 0x000fe20000000000 */
[----:B------:R-:W-:Y:S01]  /*04b0*/  ISETP.NE.AND P1, PT, R11, RZ, PT ;  /* 0x000000ff0b00720c */ /* 0x000fe20003f25270 */
[----:B------:R-:W-:Y:S01]  /*04c0*/  IMAD.IADD R37, R37, 0x1, -R6 ;  /* 0x0000000125257824 */ /* 0x000fe200078e0a06 */
[----:B------:R-:W-:Y:S02]  /*04d0*/  ISETP.GE.U32.AND P0, PT, R5, R10, PT ;  /* 0x0000000a0500720c */ /* 0x000fe40003f06070 */
[----:B------:R-:W-:Y:S02]  /*04e0*/  LEA.HI R5, R7, R7, RZ, 0x1 ;  /* 0x0000000707057211 */ /* 0x000fe400078f08ff */
[----:B------:R-:W-:-:S02]  /*04f0*/  SHF.R.S32.HI R16, RZ, 0x5, R16 ;  /* 0x00000005ff107819 */ /* 0x000fc40000011410 */
[----:B------:R-:W-:Y:S02]  /*0500*/  LOP3.LUT R36, R5, 0xfffffffe, RZ, 0xc0, !PT ;  /* 0xfffffffe05247812 */ /* 0x000fe400078ec0ff */
[----:B------:R-:W-:-:S03]  /*0510*/  SHF.R.S32.HI R3, RZ, 0x1, R5 ;  /* 0x00000001ff037819 */ /* 0x000fc60000011405 */
[----:B------:R-:W-:Y:S02]  /*0520*/  IMAD.IADD R36, R7, 0x1, -R36 ;  /* 0x0000000107247824 */ /* 0x000fe400078e0a24 */
[----:B------:R-:W-:Y:S02]  /*0530*/  @P0 IADD3 R9, R9, 0x1, RZ ;  /* 0x0000000109090810 */ /* 0x000fe40007ffe0ff */
[----:B------:R-:W-:-:S03]  /*0540*/  ISETP.GT.AND P0, PT, R7, 0x13, PT ;  /* 0x000000130700780c */ /* 0x000fc60003f04270 */
[----:B------:R-:W-:-:S04]  /*0550*/  IMAD.MOV.U32 R0, RZ, RZ, R9 ;  /* 0x000000ffff007224 */ /* 0x000fc800078e0009 */
[----:B------:R-:W-:Y:S01]  /*0560*/  @!P2 IMAD.MOV R0, RZ, RZ, -R0 ;  /* 0x000000ffff00a224 */ /* 0x000fe200078e0a00 */
[----:B------:R-:W-:-:S05]  /*0570*/  @!P1 LOP3.LUT R0, RZ, R11, RZ, 0x33, !PT ;  /* 0x0000000bff009212 */ /* 0x000fca00078e33ff */
[----:B------:R-:W-:Y:S05]  /*0580*/  @P0 BRA `(.L_x_19773) ;  /* 0x00000004003c0947 */ /* 0x000fea0003800000 */
[C---:B------:R-:W-:Y:S01]  /*0590*/  VIMNMX R6, R3.reuse, -0x36, !PT ;  /* 0xffffffca03067848 */ /* 0x040fe20007fe0100 */
[----:B------:R-:W-:Y:S01]  /*05a0*/  ULDC UR4, c[0x0][0x268] ;  /* 0x00009a0000047ab9 */ /* 0x000fe20000000800 */
[----:B------:R-:W-:Y:S01]  /*05b0*/  IMAD R7, R4, 0x50, RZ ;  /* 0x0000005004077824 */ /* 0x000fe200078e02ff */
[----:B------:R-:W-:Y:S01]  /*05c0*/  BSSY B1, `(.L_x_19774) ;  /* 0x0000028000017945 */ /* 0x000fe20003800000 */
[----:B------:R-:W-:Y:S02]  /*05d0*/  IADD3 R6, -R3, 0x3f, R6 ;  /* 0x0000003f03067810 */ /* 0x000fe40007ffe106 */
[----:B------:R-:W-:Y:S02]  /*05e0*/  MOV R9, R3 ;  /* 0x0000000300097202 */ /* 0x000fe40000000f00 */
[C---:B------:R-:W-:Y:S02]  /*05f0*/  LEA.HI R5, R6.reuse, 0x1, RZ, 0x1a ;  /* 0x0000000106057811 */ /* 0x040fe400078fd0ff */
[----:B------:R-:W-:Y:S01]  /*0600*/  ISETP.GE.U32.AND P0, PT, R6, 0xc0, PT ;  /* 0x000000c00600780c */ /* 0x000fe20003f06070 */
[----:B------:R-:W-:Y:S01]  /*0610*/  IMAD R6, R2, UR4, RZ ;  /* 0x0000000402067c24 */ /* 0x000fe2000f8e02ff */
[----:B------:R-:W-:-:S02]  /*0620*/  LOP3.LUT P1, R5, R5, 0x3, RZ, 0xc0, !PT ;  /* 0x0000000305057812 */ /* 0x000fc4000782c0ff */
[----:B------:R-:W-:Y:S02]  /*0630*/  SHF.R.S32.HI R15, RZ, 0x1f, R7 ;  /* 0x0000001fff0f7819 */ /* 0x000fe40000011407 */
        /* <DEDUP_REMOVED lines=19> */
.L_x_19776:
[----:B------:R-:W-:Y:S01]  /*0770*/  MOV R4, R14 ;  /* 0x0000000e00047202 */ /* 0x000fe20000000f00 */
        /* <DEDUP_REMOVED lines=12> */
.L_x_19775:
[----:B------:R-:W-:Y:S05]  /*0840*/  BSYNC B1 ;  /* 0x0000000000017941 */ /* 0x000fea0003800000 */
.L_x_19774:
[----:B------:R-:W-:Y:S05]  /*0850*/  @!P0 BRA `(.L_x_19773) ;  /* 0x0000000000888947 */ /* 0x000fea0003800000 */
[----:B------:R-:W0:Y:S01]  /*0860*/  S2R R5, SR_CgaCtaId ;  /* 0x0000000000057919 */ /* 0x000e220000008800 */
[----:B------:R-:W1:Y:S01]  /*0870*/  LDC.64 R18, c[0x0][0x228] ;  /* 0x00008a00ff127b82 */ /* 0x000e620000000a00 */
[----:B------:R-:W-:Y:S02]  /*0880*/  MOV R4, 0x400 ;  /* 0x0000040000047802 */ /* 0x000fe40000000f00 */
[----:B------:R-:W-:-:S04]  /*0890*/  IADD3 R6, P0, R6, R7, RZ ;  /* 0x0000000706067210 */ /* 0x000fc80007f1e0ff */
[----:B------:R-:W-:Y:S02]  /*08a0*/  IADD3.X R12, R12, R15, RZ, P0, !PT ;  /* 0x0000000f0c0c7210 */ /* 0x000fe400007fe4ff */
        /* <DEDUP_REMOVED lines=8> */
.L_x_19777:
        /* <DEDUP_REMOVED lines=15> */
[----:B--2---:R-:W-:Y:S04]  /*0a20*/  STS.64 [R7+-0x400], R8 ;  /* 0xfffc000807007388 */ /* 0x004fe80000000a00 */
[----:B---3--:R-:W-:Y:S04]  /*0a30*/  STS.64 [R7+-0x200], R10 ;  /* 0xfffe000a07007388 */ /* 0x008fe80000000a00 */
[----:B----4-:R-:W-:Y:S04]  /*0a40*/  STS.64 [R7], R12 ;  /* 0x0000000c07007388 */ /* 0x010fe80000000a00 */
[----:B------:R0:W-:Y:S02]  /*0a50*/  STS.64 [R7+0x200], R14 ;  /* 0x0002000e07007388 */ /* 0x0001e40000000a00 */
[----:B0-----:R-:W-:Y:S01]  /*0a60*/  VIADD R7, R7, 0x800 ;  /* 0x0000080007077836 */ /* 0x001fe20000000000 */
[----:B------:R-:W-:Y:S06]  /*0a70*/  @!P0 BRA `(.L_x_19777) ;  /* 0xfffffffc00ac8947 */ /* 0x000fec000383ffff */
.L_x_19773:
[----:B------:R-:W-:Y:S05]  /*0a80*/  BSYNC B0 ;  /* 0x0000000000007941 */ /* 0x000fea0003800000 */
.L_x_19772:
        /* <DEDUP_REMOVED lines=14> */
[C---:B------:R-:W-:Y:S01]  /*0b70*/  VIADD R7, R36.reuse, 0xc ;  /* 0x0000000c24077836 */ /* 0x040fe20000000000 */
[C---:B------:R-:W-:Y:S01]  /*0b80*/  IADD3 R6, R36.reuse, 0xa, RZ ;  /* 0x0000000a24067810 */ /* 0x040fe20007ffe0ff */
[----:B------:R-:W-:Y:S01]  /*0b90*/  VIADD R2, R36, 0x8 ;  /* 0x0000000824027836 */ /* 0x000fe20000000000 */
[----:B------:R-:W0:Y:S01]  /*0ba0*/  S2R R20, SR_CgaCtaId ;  /* 0x0000000000147919 */ /* 0x000e220000008800 */
[----:B------:R-:W-:Y:S01]  /*0bb0*/  IMAD.SHL.U32 R30, R7, 0x4, RZ ;  /* 0x00000004071e7824 */ /* 0x000fe200078e00ff */
[----:B------:R-:W-:Y:S01]  /*0bc0*/  ULDC UR4, c[0x0][0x270] ;  /* 0x00009c0000047ab9 */ /* 0x000fe20000000800 */
[----:B------:R-:W-:Y:S01]  /*0bd0*/  IMAD.SHL.U32 R33, R2, 0x4, RZ ;  /* 0x0000000402217824 */ /* 0x000fe200078e00ff */
[----:B------:R-:W-:Y:S01]  /*0be0*/  SHF.R.S32.HI R2, RZ, 0x1f, R3 ;  /* 0x0000001fff027819 */ /* 0x000fe20000011403 */
[----:B------:R-:W-:Y:S01]  /*0bf0*/  IMAD.SHL.U32 R32, R6, 0x4, RZ ;  /* 0x0000000406207824 */ /* 0x000fe200078e00ff */
[----:B------:R-:W-:Y:S01]  /*0c00*/  SHF.R.S32.HI R9, RZ, 0x1f, R30 ;  /* 0x0000001fff097819 */ /* 0x000fe2000001141e */
[C---:B------:R-:W-:Y:S01]  /*0c10*/  VIADD R8, R36.reuse, 0xe ;  /* 0x0000000e24087836 */ /* 0x040fe20000000000 */
[----:B------:R-:W-:Y:S01]  /*0c20*/  SHF.R.S32.HI R4, RZ, 0x1f, R33 ;  /* 0x0000001fff047819 */ /* 0x000fe20000011421 */
[----:B------:R-:W-:Y:S01]  /*0c30*/  VIADD R10, R36, 0x12 ;  /* 0x00000012240a7836 */ /* 0x000fe20000000000 */
[----:B------:R-:W-:Y:S01]  /*0c40*/  LEA.HI R9, R9, R30, RZ, 0x3 ;  /* 0x0000001e09097211 */ /* 0x000fe200078f18ff */
[----:B------:R-:W1:Y:S01]  /*0c50*/  LDC R15, c[0x0][0x26c] ;  /* 0x00009b00ff0f7b82 */ /* 0x000e620000000800 */
[----:B------:R-:W-:Y:S01]  /*0c60*/  LEA.HI R2, R2, R3, RZ, 0x4 ;  /* 0x0000000302027211 */ /* 0x000fe200078f20ff */
[----:B------:R-:W-:Y:S01]  /*0c70*/  IMAD.SHL.U32 R12, R10, 0x4, RZ ;  /* 0x000000040a0c7824 */ /* 0x000fe200078e00ff */
[----:B------:R-:W-:-:S02]  /*0c80*/  LOP3.LUT R9, R9, 0xfffffff8, RZ, 0xc0, !PT ;  /* 0xfffffff809097812 */ /* 0x000fc400078ec0ff */
[----:B------:R-:W-:Y:S02]  /*0c90*/  LEA.HI R4, R4, R33, RZ, 0x3 ;  /* 0x0000002104047211 */ /* 0x000fe400078f18ff */
[----:B------:R-:W-:Y:S01]  /*0ca0*/  SHF.R.S32.HI R5, RZ, 0x1f, R32 ;  /* 0x0000001fff057819 */ /* 0x000fe20000011420 */
[----:B------:R-:W-:Y:S01]  /*0cb0*/  IMAD.IADD R30, R30, 0x1, -R9 ;  /* 0x000000011e1e7824 */ /* 0x000fe200078e0a09 */
[----:B------:R-:W-:Y:S01]  /*0cc0*/  LOP3.LUT R2, R2, 0xfffffff0, RZ, 0xc0, !PT ;  /* 0xfffffff002027812 */ /* 0x000fe200078ec0ff */
[----:B------:R-:W-:Y:S01]  /*0cd0*/  VIADD R9, R36, 0x10 ;  /* 0x0000001024097836 */ /* 0x000fe20000000000 */
[----:B------:R-:W-:Y:S02]  /*0ce0*/  LOP3.LUT R4, R4, 0xfffffff8, RZ, 0xc0, !PT ;  /* 0xfffffff804047812 */ /* 0x000fe400078ec0ff */
[----:B------:R-:W-:Y:S01]  /*0cf0*/  LEA.HI R5, R5, R32, RZ, 0x3 ;  /* 0x0000002005057211 */ /* 0x000fe200078f18ff */
[----:B------:R-:W-:Y:S01]  /*0d00*/  IMAD.IADD R19, R3, 0x1, -R2 ;  /* 0x0000000103137824 */ /* 0x000fe200078e0a02 */
[----:B------:R-:W-:Y:S01]  /*0d10*/  IADD3 R33, R33, -R4, RZ ;  /* 0x8000000421217210 */ /* 0x000fe20007ffe0ff */
[----:B------:R-:W-:Y:S01]  /*0d20*/  IMAD.SHL.U32 R4, R9, 0x4, RZ ;  /* 0x0000000409047824 */ /* 0x000fe200078e00ff */
[----:B------:R-:W-:Y:S01]  /*0d30*/  SHF.L.U32 R2, R8, 0x2, RZ ;  /* 0x0000000208027819 */ /* 0x000fe200000006ff */
[----:B------:R-:W-:Y:S01]  /*0d40*/  IMAD.SHL.U32 R40, R19, 0x8, RZ ;  /* 0x0000000813287824 */ /* 0x000fe200078e00ff */
[----:B------:R-:W-:-:S02]  /*0d50*/  LOP3.LUT R5, R5, 0xfffffff8, RZ, 0xc0, !PT ;  /* 0xfffffff805057812 */ /* 0x000fc400078ec0ff */
[----:B------:R-:W-:Y:S02]  /*0d60*/  SHF.R.S32.HI R3, RZ, 0x1f, R2 ;  /* 0x0000001fff037819 */ /* 0x000fe40000011402 */
[----:B------:R-:W-:Y:S01]  /*0d70*/  SHF.R.S32.HI R11, RZ, 0x1f, R4 ;  /* 0x0000001fff0b7819 */ /* 0x000fe20000011404 */
[----:B------:R-:W-:Y:S01]  /*0d80*/  IMAD.IADD R32, R32, 0x1, -R5 ;  /* 0x0000000120207824 */ /* 0x000fe200078e0a05 */
[----:B------:R-:W-:Y:S01]  /*0d90*/  LEA.HI R3, R3, R2, RZ, 0x3 ;  /* 0x0000000203037211 */ /* 0x000fe200078f18ff */
[----:B------:R-:W-:Y:S01]  /*0da0*/  IMAD R5, R0, UR4, RZ ;  /* 0x0000000400057c24 */ /* 0x000fe2000f8e02ff */
[----:B------:R-:W-:Y:S02]  /*0db0*/  LEA.HI R11, R11, R4, RZ, 0x3 ;  /* 0x000000040b0b7211 */ /* 0x000fe400078f18ff */
[----:B------:R-:W-:Y:S02]  /*0dc0*/  LOP3.LUT R3, R3, 0xfffffff8, RZ, 0xc0, !PT ;  /* 0xfffffff803037812 */ /* 0x000fe400078ec0ff */
[----:B------:R-:W-:-:S02]  /*0dd0*/  SHF.R.S32.HI R14, RZ, 0x1f, R40 ;  /* 0x0000001fff0e7819 */ /* 0x000fc40000011428 */
[----:B------:R-:W-:Y:S01]  /*0de0*/  LOP3.LUT R11, R11, 0xfffffff8, RZ, 0xc0, !PT ;  /* 0xfffffff80b0b7812 */ /* 0x000fe200078ec0ff */
[----:B------:R-:W-:Y:S01]  /*0df0*/  IMAD.IADD R2, R2, 0x1, -R3 ;  /* 0x0000000102027824 */ /* 0x000fe200078e0a03 */
[C---:B------:R-:W-:Y:S02]  /*0e00*/  IADD3 R40, P0, R5.reuse, R40, RZ ;  /* 0x0000002805287210 */ /* 0x040fe40007f1e0ff */
[----:B------:R-:W-:Y:S01]  /*0e10*/  SHF.R.S32.HI R13, RZ, 0x1f, R12 ;  /* 0x0000001fff0d7819 */ /* 0x000fe2000001140c */
[----:B------:R-:W-:Y:S01]  /*0e20*/  IMAD.IADD R3, R4, 0x1, -R11 ;  /* 0x0000000104037824 */ /* 0x000fe200078e0a0b */
[----:B------:R-:W-:Y:S02]  /*0e30*/  LEA.HI.X.SX32 R41, R5, R14, 0x1, P0 ;  /* 0x0000000e05297211 */ /* 0x000fe400000f0eff */
[----:B------:R-:W-:Y:S02]  /*0e40*/  LEA.HI R13, R13, R12, RZ, 0x3 ;  /* 0x0000000c0d0d7211 */ /* 0x000fe400078f18ff */
[----:B-----5:R-:W-:-:S02]  /*0e50*/  FSETP.NEU.FTZ.AND P0, PT, R42, RZ, PT ;  /* 0x000000ff2a00720b */ /* 0x020fc40003f1d000 */
        /* <DEDUP_REMOVED lines=10> */
[----:B------:R-:W-:Y:S01]  /*0f00*/  MOV R21, 0x400 ;  /* 0x0000040000157802 */ /* 0x000fe20000000f00 */
[----:B------:R-:W-:Y:S01]  /*0f10*/  IMAD.SHL.U32 R11, R11, 0x40, RZ ;  /* 0x000000400b0b7824 */ /* 0x000fe200078e00ff */
[----:B------:R-:W-:-:S02]  /*0f20*/  IADD3 R4, R12, -R13, RZ ;  /* 0x8000000d0c047210 */ /* 0x000fc40007ffe0ff */
[----:B0-----:R-:W-:Y:S02]  /*0f30*/  LEA R13, R20, R21, 0x18 ;  /* 0x00000015140d7211 */ /* 0x001fe400078ec0ff */
[----:B------:R-:W-:Y:S02]  /*0f40*/  LOP3.LUT R9, R8, 0xffffff80, RZ, 0xc0, !PT ;  /* 0xffffff8008097812 */ /* 0x000fe400078ec0ff */
[----:B------:R-:W-:Y:S01]  /*0f50*/  LOP3.LUT R31, R31, 0xffffff80, RZ, 0xc0, !PT ;  /* 0xffffff801f1f7812 */ /* 0x000fe200078ec0ff */
[----:B------:R-:W-:Y:S01]  /*0f60*/  IMAD R6, R36, 0x50, R13 ;  /* 0x0000005024067824 */ /* 0x000fe200078e020d */
[----:B------:R-:W-:Y:S02]  /*0f70*/  LOP3.LUT R7, R7, 0xffffff80, RZ, 0xc0, !PT ;  /* 0xffffff8007077812 */ /* 0x000fe400078ec0ff */
[----:B------:R-:W-:Y:S02]  /*0f80*/  LOP3.LUT R8, R10, 0xffffff80, RZ, 0xc0, !PT ;  /* 0xffffff800a087812 */ /* 0x000fe400078ec0ff */
[----:B------:R-:W-:-:S02]  /*0f90*/  LOP3.LUT R11, R11, 0xffffff80, RZ, 0xc0, !PT ;  /* 0xffffff800b0b7812 */ /* 0x000fc400078ec0ff */
[----:B-1----:R-:W-:Y:S02]  /*0fa0*/  SHF.R.S32.HI R5, RZ, 0x1f, R15 ;  /* 0x0000001fff057819 */ /* 0x002fe4000001140f */
        /* <DEDUP_REMOVED lines=25> */
.L_x_19784:
[----:B------:R-:W-:Y:S01]  /*1140*/  MOV R16, R44 ;  /* 0x0000002c00107202 */ /* 0x000fe20000000f00 */
[----:B------:R-:W-:-:S05]  /*1150*/  IMAD.MOV.U32 R17, RZ, RZ, R47 ;  /* 0x000000ffff117224 */ /* 0x000fca00078e002f */
[----:B------:R0:W2:Y:S01]  /*1160*/  LDG.E.CONSTANT R16, desc[UR10][R16.64] ;  /* 0x0000000a10107981 */ /* 0x0000a2000c1e9900 */
[C---:B------:R-:W-:Y:S02]  /*1170*/  VIADD R20, R36.reuse, 0x2 ;  /* 0x0000000224147836 */ /* 0x040fe40000000000 */
[----:B------:R-:W-:Y:S02]  /*1180*/  IMAD.SHL.U32 R19, R36, 0x4, RZ ;  /* 0x0000000424137824 */ /* 0x000fe400078e00ff */
[C---:B------:R-:W-:Y:S01]  /*1190*/  IMAD.SHL.U32 R22, R20.reuse, 0x4, RZ ;  /* 0x0000000414167824 */ /* 0x040fe200078e00ff */
[----:B------:R-:W-:Y:S02]  /*11a0*/  LEA.HI R21, R20, R20, RZ, 0x1 ;  /* 0x0000001414157211 */ /* 0x000fe400078f08ff */
[----:B------:R-:W-:Y:S02]  /*11b0*/  SHF.R.S32.HI R20, RZ, 0x1f, R19 ;  /* 0x0000001fff147819 */ /* 0x000fe40000011413 */
[----:B------:R-:W-:Y:S01]  /*11c0*/  SHF.R.S32.HI R23, RZ, 0x1f, R22 ;  /* 0x0000001fff177819 */ /* 0x000fe20000011416 */
[----:B------:R-:W-:Y:S01]  /*11d0*/  IMAD.SHL.U32 R21, R21, 0x40, RZ ;  /* 0x0000004015157824 */ /* 0x000fe200078e00ff */
[----:B------:R-:W-:-:S02]  /*11e0*/  LEA.HI R20, R20, R19, RZ, 0x3 ;  /* 0x0000001314147211 */ /* 0x000fc400078f18ff */
[----:B------:R-:W-:Y:S02]  /*11f0*/  LEA.HI R23, R23, R22, RZ, 0x3 ;  /* 0x0000001617177211 */ /* 0x000fe400078f18ff */
[----:B------:R-:W-:Y:S02]  /*1200*/  LOP3.LUT R20, R20, 0xfffffff8, RZ, 0xc0, !PT ;  /* 0xfffffff814147812 */ /* 0x000fe400078ec0ff */
[----:B------:R-:W-:Y:S02]  /*1210*/  LOP3.LUT R23, R23, 0xfffffff8, RZ, 0xc0, !PT ;  /* 0xfffffff817177812 */ /* 0x000fe400078ec0ff */
[----:B------:R-:W-:Y:S01]  /*1220*/  LOP3.LUT R21, R21, 0xffffff80, RZ, 0xc0, !PT ;  /* 0xffffff8015157812 */ /* 0x000fe200078ec0ff */
[----:B------:R-:W-:Y:S01]  /*1230*/  IMAD.IADD R19, R19, 0x1, -R20 ;  /* 0x0000000113137824 */ /* 0x000fe200078e0a14 */
[----:B------:R-:W-:-:S04]  /*1240*/  IADD3 R23, R22, -R23, RZ ;  /* 0x8000001716177210 */ /* 0x000fc80007ffe0ff */
[----:B0-----:R-:W-:Y:S02]  /*1250*/  SHF.R.S32.HI R17, RZ, 0x1f, R23 ;  /* 0x0000001fff117819 */ /* 0x001fe40000011417 */
[----:B------:R-:W-:Y:S02]  /*1260*/  SHF.R.S32.HI R22, RZ, 0x1f, R19 ;  /* 0x0000001fff167819 */ /* 0x000fe40000011413 */
[----:B--2---:R-:W-:Y:S01]  /*1270*/  SHF.R.S32.HI R18, RZ, 0x1f, R16 ;  /* 0x0000001fff127819 */ /* 0x004fe20000011410 */
[----:B------:R-:W-:-:S04]  /*1280*/  IMAD.WIDE.U32 R42, R16, UR9, R40 ;  /* 0x00000009102a7c25 */ /* 0x000fc8000f8e0028 */
[----:B------:R-:W-:-:S04]  /*1290*/  IMAD R18, R18, UR9, RZ ;  /* 0x0000000912127c24 */ /* 0x000fc8000f8e02ff */
[----:B------:R-:W-:Y:S01]  /*12a0*/  IMAD R53, R16, R5, R18 ;  /* 0x0000000510357224 */ /* 0x000fe200078e0212 */
[--C-:B------:R-:W-:Y:S02]  /*12b0*/  SHF.R.S32.HI R18, RZ, 0x1f, R21.reuse ;  /* 0x0000001fff127819 */ /* 0x100fe40000011415 */
[----:B------:R-:W-:Y:S01]  /*12c0*/  IADD3 R16, P0, P1, R23, R42, R21 ;  /* 0x0000002a17107210 */ /* 0x000fe2000791e015 */
[----:B------:R-:W-:-:S05]  /*12d0*/  IMAD.IADD R53, R43, 0x1, R53 ;  /* 0x000000012b357824 */ /* 0x000fca00078e0235 */
[----:B------:R-:W-:Y:S02]  /*12e0*/  IADD3.X R17, R17, R53, R18, P0, P1 ;  /* 0x0000003511117210 */ /* 0x000fe400007e2412 */
[C---:B------:R-:W-:Y:S02]  /*12f0*/  LEA R18, P1, R16.reuse, UR6, 0x1 ;  /* 0x0000000610127c11 */ /* 0x040fe4000f8208ff */
[----:B------:R-:W-:Y:S02]  /*1300*/  IADD3 R20, P0, R19, R42, RZ ;  /* 0x0000002a13147210 */ /* 0x000fe40007f1e0ff */
[----:B------:R-:W-:-:S03]  /*1310*/  LEA.HI.X R19, R16, UR7, R17, 0x1, P1 ;  /* 0x0000000710137c11 */ /* 0x000fc600088f0c11 */
[----:B------:R-:W-:Y:S01]  /*1320*/  IMAD.X R17, R22, 0x1, R53, P0 ;  /* 0x0000000116117824 */ /* 0x000fe200000e0635 */
[C---:B------:R-:W-:Y:S01]  /*1330*/  LEA R16, P0, R20.reuse, UR6, 0x1 ;  /* 0x0000000614107c11 */ /* 0x040fe2000f8008ff */
[----:B------:R-:W2:Y:S03]  /*1340*/  LDG.E.CONSTANT R58, desc[UR10][R18.64] ;  /* 0x0000000a123a7981 */ /* 0x000ea6000c1e9900 */
[----:B------:R-:W-:Y:S01]  /*1350*/  LEA.HI.X R17, R20, UR7, R17, 0x1, P0 ;  /* 0x0000000714117c11 */ /* 0x000fe200080f0c11 */
[----:B------:R0:W3:Y:S04]  /*1360*/  LDG.E.CONSTANT R57, desc[UR10][R18.64+0x4] ;  /* 0x0000040a12397981 */ /* 0x0000e8000c1e9900 */
[----:B------:R-:W4:Y:S04]  /*1370*/  LDG.E.CONSTANT R59, desc[UR10][R16.64] ;  /* 0x0000000a103b7981 */ /* 0x000f28000c1e9900 */
[----:B------:R1:W5:Y:S01]  /*1380*/  LDG.E.CONSTANT R52, desc[UR10][R16.64+0x4] ;  /* 0x0000040a10347981 */ /* 0x000362000c1e9900 */
[----:B------:R-:W-:-:S04]  /*1390*/  VIADD R20, R36, 0x4 ;  /* 0x0000000424147836 */ /* 0x000fc80000000000 */
[----:B------:R-:W-:-:S05]  /*13a0*/  IMAD.SHL.U32 R22, R20, 0x4, RZ ;  /* 0x0000000414167824 */ /* 0x000fca00078e00ff */
[----:B------:R-:W-:Y:S02]  /*13b0*/  SHF.R.S32.HI R21, RZ, 0x1f, R22 ;  /* 0x0000001fff157819 */ /* 0x000fe40000011416 */
[----:B------:R-:W-:Y:S02]  /*13c0*/  LEA.HI R20, R20, R20, RZ, 0x1 ;  /* 0x0000001414147211 */ /* 0x000fe400078f08ff */
[----:B------:R-:W-:Y:S02]  /*13d0*/  LEA.HI R21, R21, R22, RZ, 0x3 ;  /* 0x0000001615157211 */ /* 0x000fe400078f18ff */
[----:B------:R-:W-:Y:S02]  /*13e0*/  SHF.L.U32 R20, R20, 0x6, RZ ;  /* 0x0000000614147819 */ /* 0x000fe400000006ff */
[----:B------:R-:W-:Y:S02]  /*13f0*/  LOP3.LUT R23, R21, 0xfffffff8, RZ, 0xc0, !PT ;  /* 0xfffffff815177812 */ /* 0x000fe400078ec0ff */
[----:B------:R-:W-:-:S03]  /*1400*/  LOP3.LUT R21, R20, 0xffffff80, RZ, 0xc0, !PT ;  /* 0xffffff8014157812 */ /* 0x000fc600078ec0ff */
[----:B------:R-:W-:Y:S01]  /*1410*/  IMAD.IADD R23, R22, 0x1, -R23 ;  /* 0x0000000116177824 */ /* 0x000fe200078e0a17 */
[----:B0-----:R-:W-:-:S04]  /*1420*/  SHF.R.S32.HI R18, RZ, 0x1f, R21 ;  /* 0x0000001fff127819 */ /* 0x001fc80000011415 */
[----:B-1----:R-:W-:Y:S02]  /*1430*/  IADD3 R16, P0, P1, R23, R42, R21 ;  /* 0x0000002a17107210 */ /* 0x002fe4000791e015 */
[----:B------:R-:W-:-:S04]  /*1440*/  SHF.R.S32.HI R17, RZ, 0x1f, R23 ;  /* 0x0000001fff117819 */ /* 0x000fc80000011417 */
[----:B------:R-:W-:Y:S02]  /*1450*/  IADD3.X R17, R17, R53, R18, P0, P1 ;  /* 0x0000003511117210 */ /* 0x000fe400007e2412 */
[----:B------:R-:W-:-:S04]  /*1460*/  LEA R20, P0, R16, UR6, 0x1 ;  /* 0x0000000610147c11 */ /* 0x000fc8000f8008ff */
[----:B------:R-:W-:Y:S01]  /*1470*/  LEA.HI.X R21, R16, UR7, R17, 0x1, P0 ;  /* 0x0000000710157c11 */ /* 0x000fe200080f0c11 */
[----:B------:R-:W-:Y:S01]  /*1480*/  VIADD R22, R36, 0x6 ;  /* 0x0000000624167836 */ /* 0x000fe20000000000 */
[----:B------:R-:W0:Y:S04]  /*1490*/  LDS.128 R16, [R6] ;  /* 0x0000000006107984 */ /* 0x000e280000000c00 */
[----:B------:R-:W5:Y:S01]  /*14a0*/  LDG.E.CONSTANT R55, desc[UR10][R20.64] ;  /* 0x0000000a14377981 */ /* 0x000f62000c1e9900 */
[C---:B------:R-:W-:Y:S01]  /*14b0*/  IMAD.SHL.U32 R23, R22.reuse, 0x4, RZ ;  /* 0x0000000416177824 */ /* 0x040fe200078e00ff */
[----:B------:R-:W-:Y:S02]  /*14c0*/  LEA.HI R22, R22, R22, RZ, 0x1 ;  /* 0x0000001616167211 */ /* 0x000fe400078f08ff */
[----:B------:R0:W5:Y:S02]  /*14d0*/  LDG.E.CONSTANT R51, desc[UR10][R20.64+0x4] ;  /* 0x0000040a14337981 */ /* 0x000164000c1e9900 */
[----:B------:R-:W-:-:S04]  /*14e0*/  SHF.R.S32.HI R48, RZ, 0x1f, R23 ;  /* 0x0000001fff307819 */ /* 0x000fc80000011417 */
[----:B------:R-:W-:Y:S01]  /*14f0*/  LEA.HI R48, R48, R23, RZ, 0x3 ;  /* 0x0000001730307211 */ /* 0x000fe200078f18ff */
[----:B------:R-:W-:-:S03]  /*1500*/  IMAD.SHL.U32 R22, R22, 0x40, RZ ;  /* 0x0000004016167824 */ /* 0x000fc600078e00ff */
[----:B------:R-:W-:Y:S02]  /*1510*/  LOP3.LUT R48, R48, 0xfffffff8, RZ, 0xc0, !PT ;  /* 0xfffffff830307812 */ /* 0x000fe400078ec0ff */
[----:B------:R-:W-:-:S03]  /*1520*/  LOP3.LUT R22, R22, 0xffffff80, RZ, 0xc0, !PT ;  /* 0xffffff8016167812 */ /* 0x000fc600078ec0ff */
[----:B------:R-:W-:Y:S01]  /*1530*/  IMAD.IADD R43, R23, 0x1, -R48 ;  /* 0x00000001172b7824 */ /* 0x000fe200078e0a30 */
[----:B------:R-:W-:-:S04]  /*1540*/  SHF.R.S32.HI R50, RZ, 0x1f, R22 ;  /* 0x0000001fff327819 */ /* 0x000fc80000011416 */
[----:B------:R-:W-:Y:S02]  /*1550*/  IADD3 R23, P0, P1, R43, R42, R22 ;  /* 0x0000002a2b177210 */ /* 0x000fe4000791e016 */
[----:B------:R-:W-:-:S04]  /*1560*/  SHF.R.S32.HI R48, RZ, 0x1f, R43 ;  /* 0x0000001fff307819 */ /* 0x000fc8000001142b */
[----:B------:R-:W-:Y:S02]  /*1570*/  IADD3.X R48, R48, R53, R50, P0, P1 ;  /* 0x0000003530307210 */ /* 0x000fe400007e2432 */
[----:B------:R-:W-:-:S04]  /*1580*/  LEA R22, P0, R23, UR6, 0x1 ;  /* 0x0000000617167c11 */ /* 0x000fc8000f8008ff */
[----:B------:R-:W-:-:S05]  /*1590*/  LEA.HI.X R23, R23, UR7, R48, 0x1, P0 ;  /* 0x0000000717177c11 */ /* 0x000fca00080f0c30 */
[----:B------:R-:W5:Y:S01]  /*15a0*/  LDG.E.CONSTANT R54, desc[UR10][R22.64] ;  /* 0x0000000a16367981 */ /* 0x000f62000c1e9900 */
[----:B0-----:R-:W-:Y:S01]  /*15b0*/  SHF.L.U32 R20, R18, 0x10, RZ ;  /* 0x0000001012147819 */ /* 0x001fe200000006ff */
[----:B------:R-:W-:Y:S01]  /*15c0*/  IMAD.U32 R56, R16, 0x10000, RZ ;  /* 0x0001000010387824 */ /* 0x000fe200078e00ff */
[----:B------:R-:W-:-:S04]  /*15d0*/  PRMT R18, R18, 0x7632, R18 ;  /* 0x0000763212127816 */ /* 0x000fc80000000012 */
[----:B------:R-:W-:Y:S01]  /*15e0*/  SHF.L.U32 R18, R18, 0x10, RZ ;  /* 0x0000001012127819 */ /* 0x000fe200000006ff */
[----:B--2---:R-:W-:-:S04]  /*15f0*/  IMAD.U32 R21, R58, 0x10000, RZ ;  /* 0x000100003a157824 */ /* 0x004fc800078e00ff */
[----:B------:R-:W-:Y:S01]  /*1600*/  FMUL.FTZ R43, R20, R21 ;  /* 0x00000015142b7220 */ /* 0x000fe20000410000 */
[----:B------:R-:W-:Y:S02]  /*1610*/  VIADD R20, R36, 0x8 ;  /* 0x0000000824147836 */ /* 0x000fe40000000000 */
[----:B----4-:R-:W-:-:S04]  /*1620*/  IMAD.U32 R21, R59, 0x10000, RZ ;  /* 0x000100003b157824 */ /* 0x010fc800078e00ff */
[----:B------:R-:W-:Y:S02]  /*1630*/  FFMA.FTZ R56, R56, R21, R43 ;  /* 0x0000001538387223 */ /* 0x000fe4000001002b */
[----:B------:R0:W2:Y:S01]  /*1640*/  LDG.E.CONSTANT R43, desc[UR10][R22.64+0x4] ;  /* 0x0000040a162b7981 */ /* 0x0000a2000c1e9900 */
        /* <DEDUP_REMOVED lines=8> */
[----:B------:R-:W4:Y:S04]  /*16d0*/  LDG.E.CONSTANT R50, desc[UR10][R20.64] ;  /* 0x0000000a14327981 */ /* 0x000f28000c1e9900 */
[----:B------:R3:W4:Y:S01]  /*16e0*/  LDG.E.CONSTANT R48, desc[UR10][R20.64+0x4] ;  /* 0x0000040a14307981 */ /* 0x000722000c1e9900 */
[----:B------:R-:W-:-:S05]  /*16f0*/  PRMT R58, R58, 0x7632, R58 ;  /* 0x000076323a3a7816 */ /* 0x000fca000000003a */
[----:B0-----:R-:W-:Y:S01]  /*1700*/  IMAD.U32 R23, R58, 0x10000, RZ ;  /* 0x000100003a177824 */ /* 0x001fe200078e00ff */
[----:B------:R-:W-:-:S03]  /*1710*/  PRMT R16, R16, 0x7632, R16 ;  /* 0x0000763210107816 */ /* 0x000fc60000000010 */
[----:B------:R-:W-:Y:S01]  /*1720*/  FMUL.FTZ R23, R18, R23 ;  /* 0x0000001712177220 */ /* 0x000fe20000410000 */
[----:B------:R-:W-:Y:S01]  /*1730*/  IMAD.U32 R18, R19, 0x10000, RZ ;  /* 0x0001000013127824 */ /* 0x000fe200078e00ff */
[C---:B---3--:R-:W-:Y:S01]  /*1740*/  PRMT R20, R57.reuse, 0x7632, R20 ;  /* 0x0000763239147816 */ /* 0x048fe20000000014 */
[----:B------:R-:W-:Y:S01]  /*1750*/  IMAD.U32 R21, R57, 0x10000, RZ ;  /* 0x0001000039157824 */ /* 0x000fe200078e00ff */
[----:B------:R-:W-:Y:S02]  /*1760*/  PRMT R59, R59, 0x7632, R59 ;  /* 0x000076323b3b7816 */ /* 0x000fe4000000003b */
[----:B------:R-:W-:Y:S01]  /*1770*/  PRMT R19, R19, 0x7632, R19 ;  /* 0x0000763213137816 */ /* 0x000fe20000000013 */
[----:B------:R-:W-:Y:S01]  /*1780*/  FMUL.FTZ R22, R18, R21 ;  /* 0x0000001512167220 */ /* 0x000fe20000410000 */
[----:B------:R-:W-:Y:S02]  /*1790*/  IMAD.U32 R20, R20, 0x10000, RZ ;  /* 0x0001000014147824 */ /* 0x000fe400078e00ff */
[----:B------:R-:W-:Y:S01]  /*17a0*/  SHF.L.U32 R19, R19, 0x10, RZ ;  /* 0x0000001013137819 */ /* 0x000fe200000006ff */
[----:B------:R-:W-:-:S02]  /*17b0*/  IMAD.U32 R16, R16, 0x10000, RZ ;  /* 0x0001000010107824 */ /* 0x000fc400078e00ff */
[----:B------:R-:W-:Y:S02]  /*17c0*/  IMAD.U32 R59, R59, 0x10000, RZ ;  /* 0x000100003b3b7824 */ /* 0x000fe400078e00ff */
[----:B------:R-:W-:Y:S02]  /*17d0*/  IMAD.U32 R57, R17, 0x10000, RZ ;  /* 0x0001000011397824 */ /* 0x000fe400078e00ff */
[----:B-----5:R-:W-:Y:S02]  /*17e0*/  IMAD.U32 R18, R52, 0x10000, RZ ;  /* 0x0001000034127824 */ /* 0x020fe400078e00ff */
[----:B------:R-:W-:Y:S01]  /*17f0*/  FFMA.FTZ R16, R16, R59, R23 ;  /* 0x0000003b10107223 */ /* 0x000fe20000010017 */
[----:B------:R-:W-:Y:S01]  /*1800*/  FMUL.FTZ R58, R19, R20 ;  /* 0x00000014133a7220 */ /* 0x000fe20000410000 */
[----:B------:R-:W-:Y:S02]  /*1810*/  FFMA.FTZ R57, R57, R18, R22 ;  /* 0x0000001239397223 */ /* 0x000fe40000010016 */
[----:B------:R-:W0:Y:S01]  /*1820*/  LDS.128 R20, [R6+0x10] ;  /* 0x0000100006147984 */ /* 0x000e220000000c00 */
[----:B------:R-:W-:-:S02]  /*1830*/  PRMT R17, R17, 0x7632, R17 ;  /* 0x0000763211117816 */ /* 0x000fc40000000011 */
[----:B------:R-:W-:-:S03]  /*1840*/  PRMT R52, R52, 0x7632, R52 ;  /* 0x0000763234347816 */ /* 0x000fc60000000034 */
[----:B------:R-:W-:Y:S02]  /*1850*/  IMAD.U32 R17, R17, 0x10000, RZ ;  /* 0x0001000011117824 */ /* 0x000fe400078e00ff */
[----:B------:R-:W-:-:S04]  /*1860*/  IMAD.U32 R18, R52, 0x10000, RZ ;  /* 0x0001000034127824 */ /* 0x000fc800078e00ff */
[----:B------:R-:W-:Y:S01]  /*1870*/  FFMA.FTZ R18, R17, R18, R58 ;  /* 0x0000001211127223 */ /* 0x000fe2000001003a */
[----:B------:R-:W-:Y:S01]  /*1880*/  IMAD.U32 R17, R55, 0x10000, RZ ;  /* 0x0001000037117824 */ /* 0x000fe200078e00ff */
[C---:B0-----:R-:W-:Y:S02]  /*1890*/  SHF.L.U32 R19, R20.reuse, 0x10, RZ ;  /* 0x0000001014137819 */ /* 0x041fe400000006ff */
        /* <DEDUP_REMOVED lines=10> */
[----:B------:R-:W-:Y:S02]  /*1940*/  IMAD.U32 R52, R51, 0x10000, RZ ;  /* 0x0001000033347824 */ /* 0x000fe400078e00ff */
[C---:B------:R-:W-:Y:S02]  /*1950*/  IMAD.U32 R20, R21.reuse, 0x10000, RZ ;  /* 0x0001000015147824 */ /* 0x040fe400078e00ff */
[----:B------:R-:W3:Y:S02]  /*1960*/  LDG.E.CONSTANT R56, desc[UR10][R16.64] ;  /* 0x0000000a10387981 */ /* 0x000ee4000c1e9900 */
[----:B------:R-:W-:Y:S02]  /*1970*/  FFMA.FTZ R20, R20, R52, R57 ;  /* 0x0000003414147223 */ /* 0x000fe40000010039 */
[----:B------:R0:W5:Y:S01]  /*1980*/  LDG.E.CONSTANT R52, desc[UR10][R16.64+0x4] ;  /* 0x0000040a10347981 */ /* 0x000162000c1e9900 */
[----:B------:R-:W-:-:S02]  /*1990*/  PRMT R21, R21, 0x7632, R21 ;  /* 0x0000763215157816 */ /* 0x000fc40000000015 */
[----:B------:R-:W-:Y:S02]  /*19a0*/  PRMT R51, R51, 0x7632, R51 ;  /* 0x0000763233337816 */ /* 0x000fe40000000033 */
[----:B------:R-:W-:-:S03]  /*19b0*/  SHF.L.U32 R21, R21, 0x10, RZ ;  /* 0x0000001015157819 */ /* 0x000fc600000006ff */
[----:B------:R-:W-:Y:S02]  /*19c0*/  IMAD.U32 R51, R51, 0x10000, RZ ;  /* 0x0001000033337824 */ /* 0x000fe400078e00ff */
[----:B------:R-:W-:Y:S02]  /*19d0*/  IMAD.U32 R58, R22, 0x10000, RZ ;  /* 0x00010000163a7824 */ /* 0x000fe400078e00ff */
[--C-:B------:R-:W-:Y:S01]  /*19e0*/  FFMA.FTZ R21, R21, R51, R18.reuse ;  /* 0x0000003315157223 */ /* 0x100fe20000010012 */
[----:B------:R-:W-:Y:S01]  /*19f0*/  IMAD.U32 R51, R54, 0x10000, RZ ;  /* 0x0001000036337824 */ /* 0x000fe200078e00ff */
[----:B------:R-:W-:Y:S02]  /*1a00*/  PRMT R18, R22, 0x7632, R18 ;  /* 0x0000763216127816 */ /* 0x000fe40000000012 */
[----:B------:R-:W-:Y:S01]  /*1a10*/  PRMT R54, R54, 0x7632, R54 ;  /* 0x0000763236367816 */ /* 0x000fe20000000036 */
[----:B------:R-:W-:Y:S02]  /*1a20*/  FFMA.FTZ R22, R58, R51, R19 ;  /* 0x000000333a167223 */ /* 0x000fe40000010013 */
[----:B------:R-:W-:-:S02]  /*1a30*/  IMAD.U32 R58, R18, 0x10000, RZ ;  /* 0x00010000123a7824 */ /* 0x000fc400078e00ff */
[----:B0-----:R-:W0:Y:S01]  /*1a40*/  LDS.128 R16, [R6+0x20] ;  /* 0x0000200006107984 */ /* 0x001e220000000c00 */
[----:B------:R-:W-:Y:S01]  /*1a50*/  IMAD.U32 R54, R54, 0x10000, RZ ;  /* 0x0001000036367824 */ /* 0x000fe200078e00ff */
[----:B------:R-:W-:-:S03]  /*1a60*/  SHF.L.U32 R51, R23, 0x10, RZ ;  /* 0x0000001017337819 */ /* 0x000fc600000006ff */
[----:B------:R-:W-:Y:S01]  /*1a70*/  FFMA.FTZ R58, R58, R54, R55 ;  /* 0x000000363a3a7223 */ /* 0x000fe20000010037 */
[----:B------:R-:W-:Y:S01]  /*1a80*/  PRMT R23, R23, 0x7632, R23 ;  /* 0x0000763217177816 */ /* 0x000fe20000000017 */
        /* <DEDUP_REMOVED lines=8> */
[----:B------:R-:W-:Y:S02]  /*1b10*/  IMAD.U32 R20, R23, 0x10000, RZ ;  /* 0x0001000017147824 */ /* 0x000fe400078e00ff */
[----:B------:R-:W-:Y:S02]  /*1b20*/  IMAD.U32 R23, R43, 0x10000, RZ ;  /* 0x000100002b177824 */ /* 0x000fe400078e00ff */
[----:B------:R1:W2:Y:S02]  /*1b30*/  LDG.E.CONSTANT R43, desc[UR10][R60.64+0x4] ;  /* 0x0000040a3c2b7981 */ /* 0x0002a4000c1e9900 */
[----:B------:R-:W-:Y:S01]  /*1b40*/  FFMA.FTZ R23, R20, R23, R21 ;  /* 0x0000001714177223 */ /* 0x000fe20000010015 */
[C---:B0-----:R-:W-:Y:S01]  /*1b50*/  IMAD.U32 R21, R16.reuse, 0x10000, RZ ;  /* 0x0001000010157824 */ /* 0x041fe200078e00ff */
[----:B------:R-:W-:Y:S01]  /*1b60*/  PRMT R16, R16, 0x7632, R16 ;  /* 0x0000763210107816 */ /* 0x000fe20000000010 */
[C---:B----4-:R-:W-:Y:S01]  /*1b70*/  IMAD.U32 R20, R50.reuse, 0x10000, RZ ;  /* 0x0001000032147824 */ /* 0x050fe200078e00ff */
        /* <DEDUP_REMOVED lines=8> */
[----:B------:R-:W-:-:S03]  /*1c00*/  IMAD.U32 R50, R48, 0x10000, RZ ;  /* 0x0001000030327824 */ /* 0x000fc600078e00ff */
[----:B------:R-:W-:Y:S01]  /*1c10*/  LEA.HI.X R21, R16, UR7, R21, 0x1, P2 ;  /* 0x0000000710157c11 */ /* 0x000fe200090f0c15 */
[----:B------:R-:W-:-:S04]  /*1c20*/  IMAD.U32 R16, R17, 0x10000, RZ ;  /* 0x0001000011107824 */ /* 0x000fc800078e00ff */
[----:B------:R-:W-:Y:S02]  /*1c30*/  FFMA.FTZ R16, R16, R50, R51 ;  /* 0x0000003210107223 */ /* 0x000fe40000010033 */
[----:B------:R-:W4:Y:S01]  /*1c40*/  LDG.E.CONSTANT R50, desc[UR10][R20.64] ;  /* 0x0000000a14327981 */ /* 0x000f22000c1e9900 */
[----:B------:R-:W-:-:S03]  /*1c50*/  IADD3 R54, P0, P1, R3, R42, R8 ;  /* 0x0000002a03367210 */ /* 0x000fc6000791e008 */
[----:B------:R0:W4:Y:S01]  /*1c60*/  LDG.E.CONSTANT R51, desc[UR10][R20.64+0x4] ;  /* 0x0000040a14337981 */ /* 0x000122000c1e9900 */
[----:B-1----:R-:W-:Y:S02]  /*1c70*/  LEA R60, P2, R54, UR6, 0x1 ;  /* 0x00000006363c7c11 */ /* 0x002fe4000f8408ff */
[----:B------:R-:W-:-:S04]  /*1c80*/  IADD3.X R57, R29, R53, R14, P0, P1 ;  /* 0x000000351d397210 */ /* 0x000fc800007e240e */
[----:B------:R-:W-:Y:S02]  /*1c90*/  LEA.HI.X R61, R54, UR7, R57, 0x1, P2 ;  /* 0x00000007363d7c11 */ /* 0x000fe400090f0c39 */
[----:B------:R-:W-:-:S03]  /*1ca0*/  IADD3 R57, P0, P1, R4, R42, R11 ;  /* 0x0000002a04397210 */ /* 0x000fc6000791e00b */
[----:B------:R-:W4:Y:S01]  /*1cb0*/  LDG.E.CONSTANT R42, desc[UR10][R60.64] ;  /* 0x0000000a3c2a7981 */ /* 0x000f22000c1e9900 */
[----:B------:R-:W-:Y:S02]  /*1cc0*/  IADD3.X R53, R28, R53, R15, P0, P1 ;  /* 0x000000351c357210 */ /* 0x000fe400007e240f */
[C---:B0-----:R-:W-:Y:S01]  /*1cd0*/  LEA R20, P0, R57.reuse, UR6, 0x1 ;  /* 0x0000000639147c11 */ /* 0x041fe2000f8008ff */
[----:B------:R-:W4:Y:S03]  /*1ce0*/  LDG.E.CONSTANT R54, desc[UR10][R60.64+0x4] ;  /* 0x0000040a3c367981 */ /* 0x000f26000c1e9900 */
[----:B------:R-:W-:-:S05]  /*1cf0*/  LEA.HI.X R21, R57, UR7, R53, 0x1, P0 ;  /* 0x0000000739157c11 */ /* 0x000fca00080f0c35 */
[----:B------:R-:W4:Y:S04]  /*1d00*/  LDG.E.CONSTANT R53, desc[UR10][R20.64] ;  /* 0x0000000a14357981 */ /* 0x000f28000c1e9900 */
[----:B------:R0:W4:Y:S01]  /*1d10*/  LDG.E.CONSTANT R57, desc[UR10][R20.64+0x4] ;  /* 0x0000040a14397981 */ /* 0x000122000c1e9900 */
[----:B------:R-:W-:Y:S02]  /*1d20*/  PRMT R17, R17, 0x7632, R17 ;  /* 0x0000763211117816 */ /* 0x000fe40000000011 */
[----:B------:R-:W-:-:S03]  /*1d30*/  PRMT R48, R48, 0x7632, R48 ;  /* 0x0000763230307816 */ /* 0x000fc60000000030 */
[----:B------:R-:W-:Y:S02]  /*1d40*/  IMAD.U32 R17, R17, 0x10000, RZ ;  /* 0x0001000011117824 */ /* 0x000fe400078e00ff */
[----:B------:R-:W-:-:S04]  /*1d50*/  IMAD.U32 R48, R48, 0x10000, RZ ;  /* 0x0001000030307824 */ /* 0x000fc800078e00ff */
[----:B------:R-:W-:Y:S01]  /*1d60*/  FFMA.FTZ R17, R17, R48, R23 ;  /* 0x0000003011117223 */ /* 0x000fe20000010017 */
[C---:B------:R-:W-:Y:S02]  /*1d70*/  SHF.L.U32 R23, R18.reuse, 0x10, RZ ;  /* 0x0000001012177819 */ /* 0x040fe400000006ff */
[----:B------:R-:W-:-:S05]  /*1d80*/  PRMT R18, R18, 0x7632, R18 ;  /* 0x0000763212127816 */ /* 0x000fca0000000012 */
[----:B0-----:R-:W-:Y:S02]  /*1d90*/  IMAD.U32 R21, R18, 0x10000, RZ ;  /* 0x0001000012157824 */ /* 0x001fe400078e00ff */
[C---:B---3--:R-:W-:Y:S01]  /*1da0*/  IMAD.U32 R48, R56.reuse, 0x10000, RZ ;  /* 0x0001000038307824 */ /* 0x048fe200078e00ff */
[----:B------:R-:W-:-:S03]  /*1db0*/  PRMT R56, R56, 0x7632, R56 ;  /* 0x0000763238387816 */ /* 0x000fc60000000038 */
[----:B------:R-:W-:Y:S01]  /*1dc0*/  FFMA.FTZ R48, R23, R48, R22 ;  /* 0x0000003017307223 */ /* 0x000fe20000010016 */
[----:B------:R-:W-:Y:S02]  /*1dd0*/  IMAD.U32 R23, R19, 0x10000, RZ ;  /* 0x0001000013177824 */ /* 0x000fe400078e00ff */
[----:B------:R-:W-:Y:S02]  /*1de0*/  IMAD.U32 R56, R56, 0x10000, RZ ;  /* 0x0001000038387824 */ /* 0x000fe400078e00ff */
[----:B-----5:R-:W-:Y:S02]  /*1df0*/  IMAD.U32 R18, R52, 0x10000, RZ ;  /* 0x0001000034127824 */ /* 0x020fe400078e00ff */
[----:B------:R-:W-:Y:S02]  /*1e00*/  FFMA.FTZ R58, R21, R56, R58 ;  /* 0x00000038153a7223 */ /* 0x000fe4000001003a */
[----:B------:R-:W-:Y:S02]  /*1e10*/  FFMA.FTZ R16, R23, R18, R16 ;  /* 0x0000001217107223 */ /* 0x000fe40000010010 */
[----:B------:R-:W0:Y:S01]  /*1e20*/  LDS.128 R20, [R6+0x30] ;  /* 0x0000300006147984 */ /* 0x000e220000000c00 */
[----:B------:R-:W-:-:S02]  /*1e30*/  PRMT R19, R19, 0x7632, R19 ;  /* 0x0000763213137816 */ /* 0x000fc40000000013 */
[----:B------:R-:W-:Y:S02]  /*1e40*/  PRMT R52, R52, 0x7632, R52 ;  /* 0x0000763234347816 */ /* 0x000fe40000000034 */
[----:B------:R-:W-:-:S03]  /*1e50*/  SHF.L.U32 R18, R19, 0x10, RZ ;  /* 0x0000001013127819 */ /* 0x000fc600000006ff */
[----:B------:R-:W-:-:S04]  /*1e60*/  IMAD.U32 R52, R52, 0x10000, RZ ;  /* 0x0001000034347824 */ /* 0x000fc800078e00ff */
[----:B------:R-:W-:Y:S01]  /*1e70*/  FFMA.FTZ R52, R18, R52, R17 ;  /* 0x0000003412347223 */ /* 0x000fe20000010011 */
[C---:B0-----:R-:W-:Y:S01]  /*1e80*/  IMAD.U32 R17, R20.reuse, 0x10000, RZ ;  /* 0x0001000014117824 */ /* 0x041fe200078e00ff */
[----:B------:R-:W-:Y:S02]  /*1e90*/  PRMT R20, R20, 0x7632, R20 ;  /* 0x0000763214147816 */ /* 0x000fe40000000014 */
[C---:B------:R-:W-:Y:S02]  /*1ea0*/  SHF.L.U32 R19, R21.reuse, 0x10, RZ ;  /* 0x0000001015137819 */ /* 0x040fe400000006ff */
[----:B------:R-:W-:-:S05]  /*1eb0*/  PRMT R21, R21, 0x7632, R21 ;  /* 0x0000763215157816 */ /* 0x000fca0000000015 */
[----:B------:R-:W-:Y:S01]  /*1ec0*/  IMAD.U32 R21, R21, 0x10000, RZ ;  /* 0x0001000015157824 */ /* 0x000fe200078e00ff */
[----:B------:R-:W-:Y:S01]  /*1ed0*/  UMOV UR4, 0xffffffff ;  /* 0xffffffff00047882 */ /* 0x000fe20000000000 */
[C---:B--2---:R-:W-:Y:S01]  /*1ee0*/  IMAD.U32 R18, R55.reuse, 0x10000, RZ ;  /* 0x0001000037127824 */ /* 0x044fe200078e00ff */
[----:B------:R-:W-:-:S03]  /*1ef0*/  PRMT R55, R55, 0x7632, R55 ;  /* 0x0000763237377816 */ /* 0x000fc60000000037 */
[----:B------:R-:W-:Y:S01]  /*1f00*/  FFMA.FTZ R48, R17, R18, R48 ;  /* 0x0000001211307223 */ /* 0x000fe20000010030 */
[----:B------:R-:W-:Y:S02]  /*1f10*/  IMAD.U32 R17, R20, 0x10000, RZ ;  /* 0x0001000014117824 */ /* 0x000fe400078e00ff */
[----:B------:R-:W-:Y:S02]  /*1f20*/  IMAD.U32 R55, R55, 0x10000, RZ ;  /* 0x0001000037377824 */ /* 0x000fe400078e00ff */
[----:B------:R-:W-:Y:S02]  /*1f30*/  IMAD.U32 R20, R43, 0x10000, RZ ;  /* 0x000100002b147824 */ /* 0x000fe400078e00ff */
[----:B------:R-:W-:Y:S02]  /*1f40*/  FFMA.FTZ R58, R17, R55, R58 ;  /* 0x00000037113a7223 */ /* 0x000fe4000001003a */
[----:B------:R-:W-:Y:S02]  /*1f50*/  FFMA.FTZ R20, R19, R20, R16 ;  /* 0x0000001413147223 */ /* 0x000fe40000010010 */
[----:B------:R-:W0:Y:S01]  /*1f60*/  LDS.128 R16, [R6+0x40] ;  /* 0x0000400006107984 */ /* 0x000e220000000c00 */
[----:B------:R-:W-:-:S05]  /*1f70*/  PRMT R43, R43, 0x7632, R43 ;  /* 0x000076322b2b7816 */ /* 0x000fca000000002b */
[----:B------:R-:W-:-:S04]  /*1f80*/  IMAD.U32 R43, R43, 0x10000, RZ ;  /* 0x000100002b2b7824 */ /* 0x000fc800078e00ff */
[----:B------:R-:W-:Y:S01]  /*1f90*/  FFMA.FTZ R52, R21, R43, R52 ;  /* 0x0000002b15347223 */ /* 0x000fe20000010034 */
[C---:B------:R-:W-:Y:S01]  /*1fa0*/  PRMT R21, R22.reuse, 0x7632, R21 ;  /* 0x0000763216157816 */ /* 0x040fe20000000015 */
[----:B------:R-:W-:-:S04]  /*1fb0*/  IMAD.U32 R43, R22, 0x10000, RZ ;  /* 0x00010000162b7824 */ /* 0x000fc800078e00ff */
[----:B------:R-:W-:Y:S01]  /*1fc0*/  IMAD.U32 R21, R21, 0x10000, RZ ;  /* 0x0001000015157824 */ /* 0x000fe200078e00ff */
[----:B----4-:R-:W-:-:S05]  /*1fd0*/  PRMT R22, R50, 0x7632, R22 ;  /* 0x0000763232167816 */ /* 0x010fca0000000016 */
[----:B------:R-:W-:Y:S01]  /*1fe0*/  IMAD.U32 R22, R22, 0x10000, RZ ;  /* 0x0001000016167824 */ /* 0x000fe200078e00ff */
[----:B------:R-:W-:-:S03]  /*1ff0*/  SHF.L.U32 R50, R50, 0x10, RZ ;  /* 0x0000001032327819 */ /* 0x000fc600000006ff */
[----:B------:R-:W-:Y:S01]  /*2000*/  FFMA.FTZ R58, R21, R22, R58 ;  /* 0x00000016153a7223 */ /* 0x000fe2000001003a */
[C---:B------:R-:W-:Y:S01]  /*2010*/  IMAD.U32 R21, R23.reuse, 0x10000, RZ ;  /* 0x0001000017157824 */ /* 0x040fe200078e00ff */
[----:B------:R-:W-:Y:S01]  /*2020*/  PRMT R23, R23, 0x7632, R23 ;  /* 0x0000763217177816 */ /* 0x000fe20000000017 */
[C---:B------:R-:W-:Y:S01]  /*2030*/  IMAD.U32 R22, R51.reuse, 0x10000, RZ ;  /* 0x0001000033167824 */ /* 0x040fe200078e00ff */
[----:B------:R-:W-:Y:S01]  /*2040*/  PRMT R51, R51, 0x7632, R51 ;  /* 0x0000763233337816 */ /* 0x000fe20000000033 */
[----:B------:R-:W-:Y:S02]  /*2050*/  FFMA.FTZ R48, R43, R50, R48 ;  /* 0x000000322b307223 */ /* 0x000fe40000010030 */
[----:B------:R-:W-:Y:S01]  /*2060*/  FFMA.FTZ R20, R21, R22, R20 ;  /* 0x0000001615147223 */ /* 0x000fe20000010014 */
[----:B------:R-:W-:Y:S01]  /*2070*/  SHF.L.U32 R21, R51, 0x10, RZ ;  /* 0x0000001033157819 */ /* 0x000fe200000006ff */
[----:B------:R-:W-:Y:S02]  /*2080*/  IMAD.U32 R23, R23, 0x10000, RZ ;  /* 0x0001000017177824 */ /* 0x000fe400078e00ff */
[----:B0-----:R-:W-:-:S02]  /*2090*/  IMAD.U32 R43, R16, 0x10000, RZ ;  /* 0x00010000102b7824 */ /* 0x001fc400078e00ff */
[----:B------:R-:W-:Y:S01]  /*20a0*/  IMAD.U32 R22, R42, 0x10000, RZ ;  /* 0x000100002a167824 */ /* 0x000fe200078e00ff */
[----:B------:R-:W-:Y:S01]  /*20b0*/  PRMT R42, R18, 0x7632, R42 ;  /* 0x00007632122a7816 */ /* 0x000fe2000000002a */
[----:B------:R-:W-:Y:S01]  /*20c0*/  FFMA.FTZ R52, R23, R21, R52 ;  /* 0x0000001517347223 */ /* 0x000fe20000010034 */
[----:B------:R-:W-:Y:S01]  /*20d0*/  PRMT R21, R17, 0x7632, R21 ;  /* 0x0000763211157816 */ /* 0x000fe20000000015 */
[----:B------:R-:W-:Y:S01]  /*20e0*/  FFMA.FTZ R48, R43, R22, R48 ;  /* 0x000000162b307223 */ /* 0x000fe20000010030 */
[----:B------:R-:W-:Y:S01]  /*20f0*/  IMAD.U32 R23, R17, 0x10000, RZ ;  /* 0x0001000011177824 */ /* 0x000fe200078e00ff */
[----:B------:R-:W-:Y:S01]  /*2100*/  PRMT R22, R16, 0x7632, R22 ;  /* 0x0000763210167816 */ /* 0x000fe20000000016 */
[----:B------:R-:W-:Y:S02]  /*2110*/  IMAD.U32 R43, R54, 0x10000, RZ ;  /* 0x00010000362b7824 */ /* 0x000fe400078e00ff */
[----:B------:R-:W-:Y:S01]  /*2120*/  IMAD.U32 R17, R18, 0x10000, RZ ;  /* 0x0001000012117824 */ /* 0x000fe200078e00ff */
[----:B------:R-:W-:Y:S01]  /*2130*/  PRMT R18, R42, 0x7632, R18 ;  /* 0x000076322a127816 */ /* 0x000fe20000000012 */
[----:B------:R-:W-:Y:S01]  /*2140*/  FFMA.FTZ R20, R23, R43, R20 ;  /* 0x0000002b17147223 */ /* 0x000fe20000010014 */
[----:B------:R-:W-:-:S02]  /*2150*/  SHF.L.U32 R23, R22, 0x10, RZ ;  /* 0x0000001016177819 */ /* 0x000fc400000006ff */
[C---:B------:R-:W-:Y:S01]  /*2160*/  PRMT R50, R53.reuse, 0x7632, R50 ;  /* 0x0000763235327816 */ /* 0x040fe20000000032 */
[----:B------:R-:W-:Y:S01]  /*2170*/  IMAD.U32 R18, R18, 0x10000, RZ ;  /* 0x0001000012127824 */ /* 0x000fe200078e00ff */
[----:B------:R-:W-:Y:S01]  /*2180*/  PRMT R22, R54, 0x7632, R22 ;  /* 0x0000763236167816 */ /* 0x000fe20000000016 */
[----:B------:R-:W-:Y:S02]  /*2190*/  IMAD.U32 R43, R42, 0x10000, RZ ;  /* 0x000100002a2b7824 */ /* 0x000fe400078e00ff */
[----:B------:R-:W-:Y:S02]  /*21a0*/  IMAD.U32 R53, R53, 0x10000, RZ ;  /* 0x0001000035357824 */ /* 0x000fe400078e00ff */
[----:B------:R-:W-:Y:S01]  /*21b0*/  FFMA.FTZ R18, R23, R18, R58 ;  /* 0x0000001217127223 */ /* 0x000fe2000001003a */
[----:B------:R-:W-:Y:S01]  /*21c0*/  IMAD.U32 R42, R50, 0x10000, RZ ;  /* 0x00010000322a7824 */ /* 0x000fe200078e00ff */
[----:B------:R-:W-:Y:S01]  /*21d0*/  SHF.L.U32 R22, R22, 0x10, RZ ;  /* 0x0000001016167819 */ /* 0x000fe200000006ff */
[----:B------:R-:W-:Y:S01]  /*21e0*/  IMAD.U32 R21, R21, 0x10000, RZ ;  /* 0x0001000015157824 */ /* 0x000fe200078e00ff */
[C---:B------:R-:W-:Y:S01]  /*21f0*/  PRMT R16, R19.reuse, 0x7632, R16 ;  /* 0x0000763213107816 */ /* 0x040fe20000000010 */
[----:B------:R-:W-:Y:S01]  /*2200*/  IMAD.U32 R19, R19, 0x10000, RZ ;  /* 0x0001000013137824 */ /* 0x000fe200078e00ff */
[----:B------:R-:W-:Y:S01]  /*2210*/  PRMT R23, R57, 0x7632, R23 ;  /* 0x0000763239177816 */ /* 0x000fe20000000017 */
[----:B------:R-:W-:Y:S01]  /*2220*/  FFMA.FTZ R17, R17, R53, R48 ;  /* 0x0000003511117223 */ /* 0x000fe20000010030 */
[----:B------:R-:W-:Y:S01]  /*2230*/  FFMA.FTZ R18, R43, R42, R18 ;  /* 0x0000002a2b127223 */ /* 0x000fe20000010012 */
[----:B------:R-:W-:-:S02]  /*2240*/  IMAD.U32 R57, R57, 0x10000, RZ ;  /* 0x0001000039397824 */ /* 0x000fc400078e00ff */
[----:B------:R-:W-:Y:S01]  /*2250*/  FFMA.FTZ R21, R21, R22, R52 ;  /* 0x0000001615157223 */ /* 0x000fe20000010034 */
        /* <DEDUP_REMOVED lines=9> */
.L_x_19832:
        /* <DEDUP_REMOVED lines=11> */
.L_x_19783:
[----:B------:R-:W-:Y:S05]  /*23a0*/  BSYNC B1 ;  /* 0x0000000000017941 */ /* 0x000fea0003800000 */
.L_x_19782:
[----:B------:R-:W-:Y:S01]  /*23b0*/  IADD3 R44, P0, R44, 0x10, RZ ;  /* 0x000000102c2c7810 */ /* 0x000fe20007f1e0ff */
[----:B0-----:R-:W-:Y:S01]  /*23c0*/  VIADD R45, R45, 0x100 ;  /* 0x000001002d2d7836 */ /* 0x001fe20000000000 */
[----:B------:R-:W-:-:S03]  /*23d0*/  IADD3 R46, R46, 0x40, RZ ;  /* 0x000000402e2e7810 */ /* 0x000fc60007ffe0ff */
[----:B------:R-:W-:Y:S01]  /*23e0*/  IMAD.X R47, RZ, RZ, R47, P0 ;  /* 0x000000ffff2f7224 */ /* 0x000fe200000e062f */
[----:B------:R-:W-:Y:S07]  /*23f0*/  @!P1 BRA `(.L_x_19784) ;  /* 0xffffffec00509947 */ /* 0x000fee000383ffff */
[----:B------:R-:W-:Y:S05]  /*2400*/  BRA `(.L_x_19779) ;  /* 0x0000001400007947 */ /* 0x000fea0003800000 */
.L_x_19780:
[----:B------:R-:W0:Y:S01]  /*2410*/  S2R R16, SR_TID.X ;  /* 0x0000000000107919 */ /* 0x000e220000002100 */
[----:B------:R-:W-:Y:S01]  /*2420*/  VIADD R21, R21, 0xc0 ;  /* 0x000000c015157836 */ /* 0x000fe20000000000 */
[----:B------:R-:W-:Y:S01]  /*2430*/  IADD3 R18, P0, R18, R35, RZ ;  /* 0x0000002312127210 */ /* 0x000fe20007f1e0ff */
[----:B------:R-:W-:Y:S01]  /*2440*/  ULDC.64 UR4, c[0x0][0x248] ;  /* 0x0000920000047ab9 */ /* 0x000fe20000000a00 */
[----:B------:R-:W-:Y:S01]  /*2450*/  MOV R34, 0xff7fffff ;  /* 0xff7fffff00227802 */ /* 0x000fe20000000f00 */
[----:B------:R-:W-:Y:S01]  /*2460*/  IMAD.MOV.U32 R47, RZ, RZ, R35 ;  /* 0x000000ffff2f7224 */ /* 0x000fe200078e0023 */
[----:B------:R-:W-:Y:S02]  /*2470*/  LEA.HI.X.SX32 R45, R35, R22, 0x1, P0 ;  /* 0x00000016232d7211 */ /* 0x000fe400000f0eff */
[----:B------:R-:W-:Y:S02]  /*2480*/  LEA R21, R20, R21, 0x18 ;  /* 0x0000001514157211 */ /* 0x000fe400078ec0ff */
[----:B------:R-:W-:-:S04]  /*2490*/  LEA R44, P0, R18, UR4, 0x2 ;  /* 0x00000004122c7c11 */ /* 0x000fc8000f8010ff */
[----:B------:R-:W-:Y:S02]  /*24a0*/  LEA.HI.X R45, R18, UR5, R45, 0x2, P0 ;  /* 0x00000005122d7c11 */ /* 0x000fe400080f142d */
[----:B0-----:R-:W-:-:S04]  /*24b0*/  SHF.R.S32.HI R23, RZ, 0x1f, R16 ;  /* 0x0000001fff177819 */ /* 0x001fc80000011410 */
[----:B------:R-:W-:-:S04]  /*24c0*/  LEA.HI R23, R23, R16, RZ, 0x5 ;  /* 0x0000001017177211 */ /* 0x000fc800078f28ff */
[----:B------:R-:W-:-:S05]  /*24d0*/  SHF.R.S32.HI R16, RZ, 0x5, R23 ;  /* 0x00000005ff107819 */ /* 0x000fca0000011417 */
[----:B------:R-:W-:-:S04]  /*24e0*/  IMAD R16, R16, 0x10, R19 ;  /* 0x0000001010107824 */ /* 0x000fc800078e0213 */
[----:B------:R-:W-:Y:S02]  /*24f0*/  IMAD R46, R17, 0x200, R16 ;  /* 0x00000200112e7824 */ /* 0x000fe400078e0210 */
[----:B------:R-:W-:-:S03]  /*2500*/  IMAD.U32 R43, R16, 0x4, R21 ;  /* 0x00000004102b7824 */ /* 0x000fc600078e0015 */
[----:B------:R-:W-:-:S07]  /*2510*/  IADD3 R48, -R39, 0x1, R46 ;  /* 0x0000000127307810 */ /* 0x000fce0007ffe12e */
.L_x_19788:
[----:B------:R-:W2:Y:S01]  /*2520*/  LDG.E.CONSTANT R17, desc[UR10][R44.64] ;  /* 0x0000000a2c117981 */ /* 0x000ea2000c1e9900 */
[C---:B------:R-:W-:Y:S01]  /*2530*/  VIADD R19, R36.reuse, 0x2 ;  /* 0x0000000224137836 */ /* 0x040fe20000000000 */
[----:B------:R-:W-:Y:S01]  /*2540*/  MOV R51, R41 ;  /* 0x0000002900337202 */ /* 0x000fe20000000f00 */
[----:B------:R-:W-:Y:S02]  /*2550*/  IMAD.SHL.U32 R16, R36, 0x4, RZ ;  /* 0x0000000424107824 */ /* 0x000fe400078e00ff */
[C---:B------:R-:W-:Y:S01]  /*2560*/  IMAD.SHL.U32 R21, R19.reuse, 0x4, RZ ;  /* 0x0000000413157824 */ /* 0x040fe200078e00ff */
[----:B------:R-:W-:Y:S01]  /*2570*/  LEA.HI R20, R19, R19, RZ, 0x1 ;  /* 0x0000001313147211 */ /* 0x000fe200078f08ff */
[----:B------:R-:W-:Y:S01]  /*2580*/  IMAD.MOV.U32 R50, RZ, RZ, R40 ;  /* 0x000000ffff327224 */ /* 0x000fe200078e0028 */
[----:B------:R-:W-:Y:S02]  /*2590*/  SHF.R.S32.HI R19, RZ, 0x1f, R16 ;  /* 0x0000001fff137819 */ /* 0x000fe40000011410 */
[----:B------:R-:W-:Y:S01]  /*25a0*/  SHF.R.S32.HI R22, RZ, 0x1f, R21 ;  /* 0x0000001fff167819 */ /* 0x000fe20000011415 */
[----:B------:R-:W-:Y:S01]  /*25b0*/  IMAD.SHL.U32 R20, R20, 0x40, RZ ;  /* 0x0000004014147824 */ /* 0x000fe200078e00ff */
[----:B------:R-:W-:-:S02]  /*25c0*/  LEA.HI R19, R19, R16, RZ, 0x3 ;  /* 0x0000001013137211 */ /* 0x000fc400078f18ff */
[----:B------:R-:W-:Y:S02]  /*25d0*/  LEA.HI R22, R22, R21, RZ, 0x3 ;  /* 0x0000001516167211 */ /* 0x000fe400078f18ff */
[----:B------:R-:W-:Y:S02]  /*25e0*/  LOP3.LUT R19, R19, 0xfffffff8, RZ, 0xc0, !PT ;  /* 0xfffffff813137812 */ /* 0x000fe400078ec0ff */
[----:B------:R-:W-:-:S03]  /*25f0*/  LOP3.LUT R22, R22, 0xfffffff8, RZ, 0xc0, !PT ;  /* 0xfffffff816167812 */ /* 0x000fc600078ec0ff */
[----:B------:R-:W-:Y:S02]  /*2600*/  IMAD.IADD R19, R16, 0x1, -R19 ;  /* 0x0000000110137824 */ /* 0x000fe400078e0a13 */
[----:B------:R-:W-:Y:S01]  /*2610*/  IMAD.IADD R22, R21, 0x1, -R22 ;  /* 0x0000000115167824 */ /* 0x000fe200078e0a16 */
[----:B--2---:R-:W-:Y:S01]  /*2620*/  SHF.R.S32.HI R18, RZ, 0x1f, R17 ;  /* 0x0000001fff127819 */ /* 0x004fe20000011411 */
[----:B------:R-:W-:-:S04]  /*2630*/  IMAD.WIDE.U32 R50, R17, UR12, R50 ;  /* 0x0000000c11327c25 */ /* 0x000fc8000f8e0032 */
[----:B------:R-:W-:-:S04]  /*2640*/  IMAD R18, R18, UR12, RZ ;  /* 0x0000000c12127c24 */ /* 0x000fc8000f8e02ff */
[----:B------:R-:W-:Y:S01]  /*2650*/  IMAD R49, R17, R5, R18 ;  /* 0x0000000511317224 */ /* 0x000fe200078e0212 */
[----:B------:R-:W-:Y:S02]  /*2660*/  LOP3.LUT R17, R20, 0xffffff80, RZ, 0xc0, !PT ;  /* 0xffffff8014117812 */ /* 0x000fe400078ec0ff */
[----:B------:R-:W-:Y:S01]  /*2670*/  SHF.R.S32.HI R20, RZ, 0x1f, R19 ;  /* 0x0000001fff147819 */ /* 0x000fe20000011413 */
[----:B------:R-:W-:Y:S01]  /*2680*/  IMAD.IADD R49, R51, 0x1, R49 ;  /* 0x0000000133317824 */ /* 0x000fe200078e0231 */
[--C-:B------:R-:W-:Y:S02]  /*2690*/  SHF.R.S32.HI R18, RZ, 0x1f, R17.reuse ;  /* 0x0000001fff127819 */ /* 0x100fe40000011411 */
[----:B------:R-:W-:Y:S02]  /*26a0*/  IADD3 R17, P0, P1, R22, R50, R17 ;  /* 0x0000003216117210 */ /* 0x000fe4000791e011 */
[----:B------:R-:W-:-:S04]  /*26b0*/  SHF.R.S32.HI R22, RZ, 0x1f, R22 ;  /* 0x0000001fff167819 */ /* 0x000fc80000011416 */
[----:B------:R-:W-:Y:S02]  /*26c0*/  IADD3.X R18, R22, R49, R18, P0, P1 ;  /* 0x0000003116127210 */ /* 0x000fe400007e2412 */
[----:B------:R-:W-:Y:S02]  /*26d0*/  IADD3 R19, P0, R19, R50, RZ ;  /* 0x0000003213137210 */ /* 0x000fe40007f1e0ff */
[----:B------:R-:W-:-:S03]  /*26e0*/  LEA R16, P1, R17, UR14, 0x1 ;  /* 0x0000000e11107c11 */ /* 0x000fc6000f8208ff */
[----:B------:R-:W-:Y:S01]  /*26f0*/  IMAD.X R20, R20, 0x1, R49, P0 ;  /* 0x0000000114147824 */ /* 0x000fe200000e0631 */
[----:B------:R-:W-:Y:S02]  /*2700*/  LEA.HI.X R17, R17, UR15, R18, 0x1, P1 ;  /* 0x0000000f11117c11 */ /* 0x000fe400088f0c12 */
[----:B------:R-:W-:-:S03]  /*2710*/  LEA R18, P0, R19, UR14, 0x1 ;  /* 0x0000000e13127c11 */ /* 0x000fc6000f8008ff */
[----:B------:R-:W2:Y:S01]  /*2720*/  LDG.E.CONSTANT R21, desc[UR10][R16.64] ;  /* 0x0000000a10157981 */ /* 0x000ea2000c1e9900 */
[----:B------:R-:W-:-:S03]  /*2730*/  LEA.HI.X R19, R19, UR15, R20, 0x1, P0 ;  /* 0x0000000f13137c11 */ /* 0x000fc600080f0c14 */
[----:B------:R0:W3:Y:S04]  /*2740*/  LDG.E.CONSTANT R51, desc[UR10][R16.64+0x4] ;  /* 0x0000040a10337981 */ /* 0x0000e8000c1e9900 */
[----:B------:R-:W4:Y:S04]  /*2750*/  LDG.E.CONSTANT R20, desc[UR10][R18.64] ;  /* 0x0000000a12147981 */ /* 0x000f28000c1e9900 */
[----:B------:R1:W5:Y:S01]  /*2760*/  LDG.E.CONSTANT R52, desc[UR10][R18.64+0x4] ;  /* 0x0000040a12347981 */ /* 0x000362000c1e9900 */
[----:B------:R-:W-:-:S05]  /*2770*/  IADD3 R22, R36, 0x4, RZ ;  /* 0x0000000424167810 */ /* 0x000fca0007ffe0ff */
[C---:B------:R-:W-:Y:S01]  /*2780*/  IMAD.SHL.U32 R53, R22.reuse, 0x4, RZ ;  /* 0x0000000416357824 */ /* 0x040fe200078e00ff */
[----:B------:R-:W-:-:S04]  /*2790*/  LEA.HI R22, R22, R22, RZ, 0x1 ;  /* 0x0000001616167211 */ /* 0x000fc800078f08ff */
[----:B------:R-:W-:-:S04]  /*27a0*/  SHF.R.S32.HI R54, RZ, 0x1f, R53 ;  /* 0x0000001fff367819 */ /* 0x000fc80000011435 */
[----:B------:R-:W-:Y:S01]  /*27b0*/  LEA.HI R54, R54, R53, RZ, 0x3 ;  /* 0x0000003536367211 */ /* 0x000fe200078f18ff */
[----:B------:R-:W-:-:S03]  /*27c0*/  IMAD.SHL.U32 R22, R22, 0x40, RZ ;  /* 0x0000004016167824 */ /* 0x000fc600078e00ff */
[----:B------:R-:W-:Y:S02]  /*27d0*/  LOP3.LUT R54, R54, 0xfffffff8, RZ, 0xc0, !PT ;  /* 0xfffffff836367812 */ /* 0x000fe400078ec0ff */
[----:B------:R-:W-:-:S03]  /*27e0*/  LOP3.LUT R23, R22, 0xffffff80, RZ, 0xc0, !PT ;  /* 0xffffff8016177812 */ /* 0x000fc600078ec0ff */
[----:B------:R-:W-:Y:S01]  /*27f0*/  IMAD.IADD R54, R53, 0x1, -R54 ;  /* 0x0000000135367824 */ /* 0x000fe200078e0a36 */
[----:B------:R-:W-:-:S04]  /*2800*/  SHF.R.S32.HI R22, RZ, 0x1f, R23 ;  /* 0x0000001fff167819 */ /* 0x000fc80000011417 */
[----:B0-----:R-:W-:Y:S02]  /*2810*/  IADD3 R16, P0, P1, R54, R50, R23 ;  /* 0x0000003236107210 */ /* 0x001fe4000791e017 */
[----:B------:R-:W-:-:S04]  /*2820*/  SHF.R.S32.HI R17, RZ, 0x1f, R54 ;  /* 0x0000001fff117819 */ /* 0x000fc80000011436 */
[----:B------:R-:W-:Y:S02]  /*2830*/  IADD3.X R17, R17, R49, R22, P0, P1 ;  /* 0x0000003111117210 */ /* 0x000fe400007e2416 */
[----:B------:R-:W-:-:S04]  /*2840*/  LEA R54, P0, R16, UR14, 0x1 ;  /* 0x0000000e10367c11 */ /* 0x000fc8000f8008ff */
[----:B------:R-:W-:Y:S02]  /*2850*/  LEA.HI.X R55, R16, UR15, R17, 0x1, P0 ;  /* 0x0000000f10377c11 */ /* 0x000fe400080f0c11 */
[----:B-1----:R-:W0:Y:S04]  /*2860*/  LDS.128 R16, [R6] ;  /* 0x0000000006107984 */ /* 0x002e280000000c00 */
[----:B------:R-:W5:Y:S04]  /*2870*/  LDG.E.CONSTANT R53, desc[UR10][R54.64] ;  /* 0x0000000a36357981 */ /* 0x000f68000c1e9900 */
[----:B------:R1:W5:Y:S01]  /*2880*/  LDG.E.CONSTANT R54, desc[UR10][R54.64+0x4] ;  /* 0x0000040a36367981 */ /* 0x000362000c1e9900 */
[C---:B0-----:R-:W-:Y:S01]  /*2890*/  IMAD.U32 R22, R18.reuse, 0x10000, RZ ;  /* 0x0001000012167824 */ /* 0x041fe200078e00ff */
[----:B------:R-:W-:-:S02]  /*28a0*/  PRMT R18, R18, 0x7632, R18 ;  /* 0x0000763212127816 */ /* 0x000fc40000000012 */
[C---:B------:R-:W-:Y:S02]  /*28b0*/  SHF.L.U32 R58, R16.reuse, 0x10, RZ ;  /* 0x00000010103a7819 */ /* 0x040fe400000006ff */
[----:B------:R-:W-:Y:S01]  /*28c0*/  PRMT R16, R16, 0x7632, R16 ;  /* 0x0000763210107816 */ /* 0x000fe20000000010 */
[----:B------:R-:W-:-:S04]  /*28d0*/  IMAD.U32 R18, R18, 0x10000, RZ ;  /* 0x0001000012127824 */ /* 0x000fc800078e00ff */
[----:B------:R-:W-:Y:S02]  /*28e0*/  IMAD.U32 R16, R16, 0x10000, RZ ;  /* 0x0001000010107824 */ /* 0x000fe400078e00ff */
[C---:B------:R-:W-:Y:S01]  /*28f0*/  IMAD.U32 R56, R17.reuse, 0x10000, RZ ;  /* 0x0001000011387824 */ /* 0x040fe200078e00ff */
[----:B------:R-:W-:-:S04]  /*2900*/  PRMT R17, R17, 0x7632, R17 ;  /* 0x0000763211117816 */ /* 0x000fc80000000011 */
[----:B------:R-:W-:Y:S01]  /*2910*/  SHF.L.U32 R17, R17, 0x10, RZ ;  /* 0x0000001011117819 */ /* 0x000fe200000006ff */
[C---:B--2---:R-:W-:Y:S01]  /*2920*/  IMAD.U32 R23, R21.reuse, 0x10000, RZ ;  /* 0x0001000015177824 */ /* 0x044fe200078e00ff */
[----:B------:R-:W-:-:S03]  /*2930*/  PRMT R21, R21, 0x7632, R21 ;  /* 0x0000763215157816 */ /* 0x000fc60000000015 */
[----:B------:R-:W-:Y:S02]  /*2940*/  FMUL.FTZ R57, R22, R23 ;  /* 0x0000001716397220 */ /* 0x000fe40000410000 */
[----:B------:R-:W-:Y:S02]  /*2950*/  IMAD.U32 R21, R21, 0x10000, RZ ;  /* 0x0001000015157824 */ /* 0x000fe400078e00ff */
[C---:B----4-:R-:W-:Y:S01]  /*2960*/  IMAD.U32 R23, R20.reuse, 0x10000, RZ ;  /* 0x0001000014177824 */ /* 0x050fe200078e00ff */
[----:B------:R-:W-:-:S03]  /*2970*/  PRMT R20, R20, 0x7632, R20 ;  /* 0x0000763214147816 */ /* 0x000fc60000000014 */
[----:B------:R-:W-:Y:S01]  /*2980*/  FFMA.FTZ R58, R58, R23, R57 ;  /* 0x000000173a3a7223 */ /* 0x000fe20000010039 */
[----:B------:R-:W-:Y:S01]  /*2990*/  FMUL.FTZ R23, R18, R21 ;  /* 0x0000001512177220 */ /* 0x000fe20000410000 */
[----:B------:R-:W-:Y:S01]  /*29a0*/  IMAD.U32 R21, R20, 0x10000, RZ ;  /* 0x0001000014157824 */ /* 0x000fe200078e00ff */
[----:B------:R-:W-:Y:S01]  /*29b0*/  SHF.L.U32 R20, R19, 0x10, RZ ;  /* 0x0000001013147819 */ /* 0x000fe200000006ff */
[----:B---3--:R-:W-:Y:S02]  /*29c0*/  IMAD.U32 R57, R51, 0x10000, RZ ;  /* 0x0001000033397824 */ /* 0x008fe400078e00ff */
[----:B------:R-:W-:Y:S01]  /*29d0*/  FFMA.FTZ R18, R16, R21, R23 ;  /* 0x0000001510127223 */ /* 0x000fe20000010017 */
[----:B-----5:R-:W-:Y:S02]  /*29e0*/  IMAD.U32 R21, R52, 0x10000, RZ ;  /* 0x0001000034157824 */ /* 0x020fe400078e00ff */
[----:B------:R-:W-:-:S04]  /*29f0*/  FMUL.FTZ R57, R20, R57 ;  /* 0x0000003914397220 */ /* 0x000fc80000410000 */
[----:B------:R-:W-:Y:S02]  /*2a00*/  FFMA.FTZ R56, R56, R21, R57 ;  /* 0x0000001538387223 */ /* 0x000fe40000010039 */
[----:B------:R-:W0:Y:S01]  /*2a10*/  LDS.128 R20, [R6+0x10] ;  /* 0x0000100006147984 */ /* 0x000e220000000c00 */
[----:B------:R-:W-:Y:S02]  /*2a20*/  PRMT R19, R19, 0x7632, R19 ;  /* 0x0000763213137816 */ /* 0x000fe40000000013 */
[----:B------:R-:W-:Y:S02]  /*2a30*/  PRMT R16, R51, 0x7632, R16 ;  /* 0x0000763233107816 */ /* 0x000fe40000000010 */
[----:B------:R-:W-:Y:S01]  /*2a40*/  PRMT R52, R52, 0x7632, R52 ;  /* 0x0000763234347816 */ /* 0x000fe20000000034 */
[----:B------:R-:W-:Y:S02]  /*2a50*/  IMAD.U32 R19, R19, 0x10000, RZ ;  /* 0x0001000013137824 */ /* 0x000fe400078e00ff */
[----:B------:R-:W-:-:S02]  /*2a60*/  IMAD.U32 R16, R16, 0x10000, RZ ;  /* 0x0001000010107824 */ /* 0x000fc400078e00ff */
[----:B------:R-:W-:Y:S02]  /*2a70*/  IMAD.U32 R52, R52, 0x10000, RZ ;  /* 0x0001000034347824 */ /* 0x000fe400078e00ff */
[----:B------:R-:W-:-:S04]  /*2a80*/  FMUL.FTZ R16, R19, R16 ;  /* 0x0000001013107220 */ /* 0x000fc80000410000 */
[----:B------:R-:W-:Y:S01]  /*2a90*/  FFMA.FTZ R57, R17, R52, R16 ;  /* 0x0000003411397223 */ /* 0x000fe20000010010 */
[----:B------:R-:W-:Y:S02]  /*2aa0*/  IMAD.U32 R16, R53, 0x10000, RZ ;  /* 0x0001000035107824 */ /* 0x000fe400078e00ff */
[----:B0-----:R-:W-:-:S04]  /*2ab0*/  IMAD.U32 R17, R20, 0x10000, RZ ;  /* 0x0001000014117824 */ /* 0x001fc800078e00ff */
[----:B------:R-:W-:Y:S01]  /*2ac0*/  FFMA.FTZ R58, R17, R16, R58 ;  /* 0x00000010113a7223 */ /* 0x000fe2000001003a */
[----:B------:R-:W-:-:S04]  /*2ad0*/  VIADD R16, R36, 0x6 ;  /* 0x0000000624107836 */ /* 0x000fc80000000000 */
[----:B------:R-:W-:-:S05]  /*2ae0*/  IMAD.SHL.U32 R17, R16, 0x4, RZ ;  /* 0x0000000410117824 */ /* 0x000fca00078e00ff */
[----:B------:R-:W-:Y:S02]  /*2af0*/  SHF.R.S32.HI R52, RZ, 0x1f, R17 ;  /* 0x0000001fff347819 */ /* 0x000fe40000011411 */
[----:B------:R-:W-:Y:S02]  /*2b00*/  LEA.HI R16, R16, R16, RZ, 0x1 ;  /* 0x0000001010107211 */ /* 0x000fe400078f08ff */
[----:B------:R-:W-:Y:S02]  /*2b10*/  LEA.HI R52, R52, R17, RZ, 0x3 ;  /* 0x0000001134347211 */ /* 0x000fe400078f18ff */
[----:B------:R-:W-:Y:S02]  /*2b20*/  SHF.L.U32 R16, R16, 0x6, RZ ;  /* 0x0000000610107819 */ /* 0x000fe400000006ff */
[----:B------:R-:W-:-:S05]  /*2b30*/  LOP3.LUT R52, R52, 0xfffffff8, RZ, 0xc0, !PT ;  /* 0xfffffff834347812 */ /* 0x000fca00078ec0ff */
[----:B------:R-:W-:Y:S01]  /*2b40*/  IMAD.IADD R19, R17, 0x1, -R52 ;  /* 0x0000000111137824 */ /* 0x000fe200078e0a34 */
        /* <DEDUP_REMOVED lines=9> */
[----:B------:R-:W-:-:S05]  /*2be0*/  VIADD R51, R36, 0x8 ;  /* 0x0000000824337836 */ /* 0x000fca0000000000 */
[----:B------:R-:W-:-:S05]  /*2bf0*/  LEA.HI R51, R51, R51, RZ, 0x1 ;  /* 0x0000003333337211 */ /* 0x000fca00078f08ff */
[----:B------:R-:W-:-:S05]  /*2c00*/  IMAD.SHL.U32 R51, R51, 0x40, RZ ;  /* 0x0000004033337824 */ /* 0x000fca00078e00ff */
[----:B------:R-:W-:-:S04]  /*2c10*/  LOP3.LUT R51, R51, 0xffffff80, RZ, 0xc0, !PT ;  /* 0xffffff8033337812 */ /* 0x000fc800078ec0ff */
[--C-:B-1----:R-:W-:Y:S02]  /*2c20*/  SHF.R.S32.HI R55, RZ, 0x1f, R51.reuse ;  /* 0x0000001fff377819 */ /* 0x102fe40000011433 */
[----:B------:R-:W-:-:S04]  /*2c30*/  IADD3 R51, P0, P1, R33, R50, R51 ;  /* 0x0000003221337210 */ /* 0x000fc8000791e033 */
[----:B------:R-:W-:Y:S02]  /*2c40*/  IADD3.X R55, R24, R49, R55, P0, P1 ;  /* 0x0000003118377210 */ /* 0x000fe400007e2437 */
[----:B------:R-:W-:-:S04]  /*2c50*/  LEA R60, P0, R51, UR14, 0x1 ;  /* 0x0000000e333c7c11 */ /* 0x000fc8000f8008ff */
[----:B------:R-:W-:-:S05]  /*2c60*/  LEA.HI.X R61, R51, UR15, R55, 0x1, P0 ;  /* 0x0000000f333d7c11 */ /* 0x000fca00080f0c37 */
[----:B------:R-:W4:Y:S01]  /*2c70*/  LDG.E.CONSTANT R51, desc[UR10][R60.64] ;  /* 0x0000000a3c337981 */ /* 0x000f22000c1e9900 */
[----:B------:R-:W-:Y:S02]  /*2c80*/  PRMT R20, R20, 0x7632, R20 ;  /* 0x0000763214147816 */ /* 0x000fe40000000014 */
[----:B0-----:R-:W-:-:S03]  /*2c90*/  PRMT R16, R53, 0x7632, R16 ;  /* 0x0000763235107816 */ /* 0x001fc60000000010 */
[----:B------:R-:W-:Y:S02]  /*2ca0*/  IMAD.U32 R17, R20, 0x10000, RZ ;  /* 0x0001000014117824 */ /* 0x000fe400078e00ff */
[----:B------:R-:W-:Y:S01]  /*2cb0*/  IMAD.U32 R16, R16, 0x10000, RZ ;  /* 0x0001000010107824 */ /* 0x000fe200078e00ff */
[C---:B------:R-:W-:Y:S02]  /*2cc0*/  SHF.L.U32 R55, R21.reuse, 0x10, RZ ;  /* 0x0000001015377819 */ /* 0x040fe400000006ff */
[----:B------:R-:W-:Y:S01]  /*2cd0*/  PRMT R21, R21, 0x7632, R21 ;  /* 0x0000763215157816 */ /* 0x000fe20000000015 */
[----:B------:R-:W-:Y:S01]  /*2ce0*/  FFMA.FTZ R18, R17, R16, R18 ;  /* 0x0000001011127223 */ /* 0x000fe20000010012 */
[C---:B------:R-:W-:Y:S01]  /*2cf0*/  IMAD.U32 R16, R54.reuse, 0x10000, RZ ;  /* 0x0001000036107824 */ /* 0x040fe200078e00ff */
[----:B------:R-:W-:-:S03]  /*2d00*/  PRMT R17, R54, 0x7632, R17 ;  /* 0x0000763236117816 */ /* 0x000fc60000000011 */
[----:B------:R-:W-:Y:S01]  /*2d10*/  FFMA.FTZ R55, R55, R16, R56 ;  /* 0x0000001037377223 */ /* 0x000fe20000010038 */
        /* <DEDUP_REMOVED lines=10> */
[----:B------:R-:W-:Y:S01]  /*2dc0*/  IADD3 R16, P0, P1, R32, R50, R31 ;  /* 0x0000003220107210 */ /* 0x000fe2000791e01f */
[----:B------:R0:W2:Y:S02]  /*2dd0*/  LDG.E.CONSTANT R22, desc[UR10][R60.64+0x4] ;  /* 0x0000040a3c167981 */ /* 0x0000a4000c1e9900 */
[----:B------:R-:W-:Y:S01]  /*2de0*/  FFMA.FTZ R54, R17, R19, R18 ;  /* 0x0000001311367223 */ /* 0x000fe20000010012 */
[----:B------:R-:W-:Y:S02]  /*2df0*/  LEA R20, P2, R16, UR14, 0x1 ;  /* 0x0000000e10147c11 */ /* 0x000fe4000f8408ff */
[----:B------:R-:W-:-:S04]  /*2e00*/  IADD3.X R17, R25, R49, R10, P0, P1 ;  /* 0x0000003119117210 */ /* 0x000fc800007e240a */
[----:B------:R-:W-:Y:S01]  /*2e10*/  LEA.HI.X R21, R16, UR15, R17, 0x1, P2 ;  /* 0x0000000f10157c11 */ /* 0x000fe200090f0c11 */
[C---:B------:R-:W-:Y:S02]  /*2e20*/  IMAD.U32 R16, R23.reuse, 0x10000, RZ ;  /* 0x0001000017107824 */ /* 0x040fe400078e00ff */
[----:B---3--:R-:W-:Y:S02]  /*2e30*/  IMAD.U32 R17, R52, 0x10000, RZ ;  /* 0x0001000034117824 */ /* 0x008fe400078e00ff */
[----:B------:R-:W3:Y:S02]  /*2e40*/  LDG.E.CONSTANT R56, desc[UR10][R20.64] ;  /* 0x0000000a14387981 */ /* 0x000ee4000c1e9900 */
[----:B------:R-:W-:Y:S02]  /*2e50*/  FFMA.FTZ R55, R16, R17, R55 ;  /* 0x0000001110377223 */ /* 0x000fe40000010037 */
[----:B------:R-:W1:Y:S04]  /*2e60*/  LDS.128 R16, [R6+0x20] ;  /* 0x0000200006107984 */ /* 0x000e680000000c00 */
[----:B------:R5:W3:Y:S01]  /*2e70*/  LDG.E.CONSTANT R53, desc[UR10][R20.64+0x4] ;  /* 0x0000040a14357981 */ /* 0x000ae2000c1e9900 */
[----:B------:R-:W-:-:S02]  /*2e80*/  PRMT R23, R23, 0x7632, R23 ;  /* 0x0000763217177816 */ /* 0x000fc40000000017 */
[----:B------:R-:W-:-:S03]  /*2e90*/  PRMT R52, R52, 0x7632, R52 ;  /* 0x0000763234347816 */ /* 0x000fc60000000034 */
[----:B0-----:R-:W-:Y:S02]  /*2ea0*/  IMAD.U32 R60, R23, 0x10000, RZ ;  /* 0x00010000173c7824 */ /* 0x001fe400078e00ff */
[----:B------:R-:W-:-:S04]  /*2eb0*/  IMAD.U32 R52, R52, 0x10000, RZ ;  /* 0x0001000034347824 */ /* 0x000fc800078e00ff */
[----:B------:R-:W-:Y:S01]  /*2ec0*/  FFMA.FTZ R57, R60, R52, R57 ;  /* 0x000000343c397223 */ /* 0x000fe20000010039 */
[----:B----4-:R-:W-:Y:S01]  /*2ed0*/  IMAD.U32 R52, R51, 0x10000, RZ ;  /* 0x0001000033347824 */ /* 0x010fe200078e00ff */
[----:B-1----:R-:W-:-:S05]  /*2ee0*/  SHF.L.U32 R23, R16, 0x10, RZ ;  /* 0x0000001010177819 */ /* 0x002fca00000006ff */
[----:B------:R-:W-:Y:S01]  /*2ef0*/  FFMA.FTZ R23, R23, R52, R58 ;  /* 0x0000003417177223 */ /* 0x000fe2000001003a */
[----:B------:R-:W-:-:S04]  /*2f00*/  IADD3 R52, P0, P1, R30, R50, R7 ;  /* 0x000000321e347210 */ /* 0x000fc8000791e007 */
[----:B------:R-:W-:Y:S02]  /*2f10*/  LEA R58, P2, R52, UR14, 0x1 ;  /* 0x0000000e343a7c11 */ /* 0x000fe4000f8408ff */
[----:B-----5:R-:W-:-:S04]  /*2f20*/  IADD3.X R21, R27, R49, R12, P0, P1 ;  /* 0x000000311b157210 */ /* 0x020fc800007e240c */
[----:B------:R-:W-:-:S05]  /*2f30*/  LEA.HI.X R59, R52, UR15, R21, 0x1, P2 ;  /* 0x0000000f343b7c11 */ /* 0x000fca00090f0c15 */
[----:B------:R-:W4:Y:S01]  /*2f40*/  LDG.E.CONSTANT R52, desc[UR10][R58.64] ;  /* 0x0000000a3a347981 */ /* 0x000f22000c1e9900 */
[----:B------:R-:W-:Y:S02]  /*2f50*/  PRMT R16, R16, 0x7632, R16 ;  /* 0x0000763210107816 */ /* 0x000fe40000000010 */
[----:B------:R-:W-:-:S03]  /*2f60*/  PRMT R51, R51, 0x7632, R51 ;  /* 0x0000763233337816 */ /* 0x000fc60000000033 */
[----:B------:R-:W-:Y:S02]  /*2f70*/  IMAD.U32 R21, R16, 0x10000, RZ ;  /* 0x0001000010157824 */ /* 0x000fe400078e00ff */
[----:B------:R-:W-:Y:S02]  /*2f80*/  IMAD.U32 R16, R51, 0x10000, RZ ;  /* 0x0001000033107824 */ /* 0x000fe400078e00ff */
[----:B------:R-:W-:Y:S02]  /*2f90*/  IMAD.U32 R20, R17, 0x10000, RZ ;  /* 0x0001000011147824 */ /* 0x000fe400078e00ff */
[----:B------:R-:W-:Y:S01]  /*2fa0*/  FFMA.FTZ R16, R21, R16, R54 ;  /* 0x0000001015107223 */ /* 0x000fe20000010036 */
[----:B------:R-:W-:-:S04]  /*2fb0*/  PRMT R17, R17, 0x7632, R17 ;  /* 0x0000763211117816 */ /* 0x000fc80000000011 */
[----:B------:R-:W-:Y:S01]  /*2fc0*/  SHF.L.U32 R54, R17, 0x10, RZ ;  /* 0x0000001011367819 */ /* 0x000fe200000006ff */
[C---:B--2---:R-:W-:Y:S01]  /*2fd0*/  IMAD.U32 R21, R22.reuse, 0x10000, RZ ;  /* 0x0001000016157824 */ /* 0x044fe200078e00ff */
[----:B------:R-:W-:-:S03]  /*2fe0*/  PRMT R22, R22, 0x7632, R22 ;  /* 0x0000763216167816 */ /* 0x000fc60000000016 */
[----:B------:R-:W-:Y:S01]  /*2ff0*/  FFMA.FTZ R55, R20, R21, R55 ;  /* 0x0000001514377223 */ /* 0x000fe20000010037 */
[----:B------:R-:W-:Y:S01]  /*3000*/  PRMT R20, R18, 0x7632, R20 ;  /* 0x0000763212147816 */ /* 0x000fe20000000014 */
[----:B------:R-:W-:-:S04]  /*3010*/  IMAD.U32 R22, R22, 0x10000, RZ ;  /* 0x0001000016167824 */ /* 0x000fc800078e00ff */
[----:B------:R-:W-:Y:S01]  /*3020*/  FFMA.FTZ R54, R54, R22, R57 ;  /* 0x0000001636367223 */ /* 0x000fe20000010039 */
[----:B---3--:R-:W-:Y:S01]  /*3030*/  PRMT R17, R56, 0x7632, R17 ;  /* 0x0000763238117816 */ /* 0x008fe20000000011 */
[----:B------:R-:W-:-:S04]  /*3040*/  IMAD.U32 R57, R20, 0x10000, RZ ;  /* 0x0001000014397824 */ /* 0x000fc800078e00ff */
[----:B------:R-:W-:-:S04]  /*3050*/  IMAD.U32 R17, R17, 0x10000, RZ ;  /* 0x0001000011117824 */ /* 0x000fc800078e00ff */
[----:B------:R-:W-:Y:S01]  /*3060*/  FFMA.FTZ R57, R57, R17, R16 ;  /* 0x0000001139397223 */ /* 0x000fe20000010010 */
[----:B------:R-:W-:Y:S01]  /*3070*/  SHF.L.U32 R16, R19, 0x10, RZ ;  /* 0x0000001013107819 */ /* 0x000fe200000006ff */
[----:B------:R-:W-:Y:S02]  /*3080*/  IMAD.U32 R17, R53, 0x10000, RZ ;  /* 0x0001000035117824 */ /* 0x000fe400078e00ff */
[----:B------:R-:W-:Y:S02]  /*3090*/  IMAD.U32 R18, R18, 0x10000, RZ ;  /* 0x0001000012127824 */ /* 0x000fe400078e00ff */
[----:B------:R-:W-:Y:S02]  /*30a0*/  IMAD.U32 R56, R56, 0x10000, RZ ;  /* 0x0001000038387824 */ /* 0x000fe400078e00ff */
[----:B------:R-:W-:Y:S01]  /*30b0*/  FFMA.FTZ R55, R16, R17, R55 ;  /* 0x0000001110377223 */ /* 0x000fe20000010037 */
[----:B------:R-:W-:Y:S01]  /*30c0*/  IADD3 R17, P0, P1, R2, R50, R9 ;  /* 0x0000003202117210 */ /* 0x000fe2000791e009 */
[----:B------:R-:W-:-:S02]  /*30d0*/  FFMA.FTZ R18, R18, R56, R23 ;  /* 0x0000003812127223 */ /* 0x000fc40000010017 */
[----:B------:R-:W0:Y:S01]  /*30e0*/  LDS.128 R20, [R6+0x30] ;  /* 0x0000300006147984 */ /* 0x000e220000000c00 */
[C---:B------:R-:W-:Y:S02]  /*30f0*/  LEA R16, P2, R17.reuse, UR14, 0x1 ;  /* 0x0000000e11107c11 */ /* 0x040fe4000f8408ff */
[----:B------:R-:W-:Y:S01]  /*3100*/  IADD3.X R60, R26, R49, R13, P0, P1 ;  /* 0x000000311a3c7210 */ /* 0x000fe200007e240d */
[----:B------:R1:W2:Y:S03]  /*3110*/  LDG.E.CONSTANT R56, desc[UR10][R58.64+0x4] ;  /* 0x0000040a3a387981 */ /* 0x0002a6000c1e9900 */
[----:B------:R-:W-:-:S05]  /*3120*/  LEA.HI.X R17, R17, UR15, R60, 0x1, P2 ;  /* 0x0000000f11117c11 */ /* 0x000fca00090f0c3c */
[----:B------:R-:W3:Y:S01]  /*3130*/  LDG.E.CONSTANT R51, desc[UR10][R16.64] ;  /* 0x0000000a10337981 */ /* 0x000ee2000c1e9900 */
[----:B------:R-:W-:Y:S02]  /*3140*/  PRMT R19, R19, 0x7632, R19 ;  /* 0x0000763213137816 */ /* 0x000fe40000000013 */
[----:B------:R-:W-:-:S03]  /*3150*/  PRMT R53, R53, 0x7632, R53 ;  /* 0x0000763235357816 */ /* 0x000fc60000000035 */
[----:B------:R-:W-:Y:S02]  /*3160*/  IMAD.U32 R19, R19, 0x10000, RZ ;  /* 0x0001000013137824 */ /* 0x000fe400078e00ff */
[----:B------:R-:W-:-:S04]  /*3170*/  IMAD.U32 R53, R53, 0x10000, RZ ;  /* 0x0001000035357824 */ /* 0x000fc800078e00ff */
[----:B-1----:R-:W-:Y:S02]  /*3180*/  FFMA.FTZ R59, R19, R53, R54 ;  /* 0x00000035133b7223 */ /* 0x002fe40000010036 */
[----:B------:R1:W5:Y:S01]  /*3190*/  LDG.E.CONSTANT R53, desc[UR10][R16.64+0x4] ;  /* 0x0000040a10357981 */ /* 0x000362000c1e9900 */
        /* <DEDUP_REMOVED lines=14> */
[----:B------:R-:W4:Y:S01]  /*3280*/  LDG.E.CONSTANT R60, desc[UR10][R60.64+0x4] ;  /* 0x0000040a3c3c7981 */ /* 0x000f22000c1e9900 */
[C---:B-1----:R-:W-:Y:S01]  /*3290*/  IMAD.U32 R16, R21.reuse, 0x10000, RZ ;  /* 0x0001000015107824 */ /* 0x042fe200078e00ff */
[----:B------:R-:W-:Y:S02]  /*32a0*/  PRMT R21, R21, 0x7632, R21 ;  /* 0x0000763215157816 */ /* 0x000fe40000000015 */
[----:B------:R-:W-:Y:S02]  /*32b0*/  PRMT R20, R20, 0x7632, R20 ;  /* 0x0000763214147816 */ /* 0x000fe40000000014 */
[----:B------:R-:W-:-:S02]  /*32c0*/  PRMT R52, R52, 0x7632, R52 ;  /* 0x0000763234347816 */ /* 0x000fc40000000034 */
[----:B------:R-:W-:-:S03]  /*32d0*/  SHF.L.U32 R20, R20, 0x10, RZ ;  /* 0x0000001014147819 */ /* 0x000fc600000006ff */
[----:B------:R-:W-:-:S04]  /*32e0*/  IMAD.U32 R52, R52, 0x10000, RZ ;  /* 0x0001000034347824 */ /* 0x000fc800078e00ff */
[----:B------:R-:W-:Y:S01]  /*32f0*/  FFMA.FTZ R57, R20, R52, R57 ;  /* 0x0000003414397223 */ /* 0x000fe20000010039 */
[----:B------:R-:W-:-:S05]  /*3300*/  PRMT R20, R23, 0x7632, R20 ;  /* 0x0000763217147816 */ /* 0x000fca0000000014 */
[----:B------:R-:W-:Y:S01]  /*3310*/  IMAD.U32 R20, R20, 0x10000, RZ ;  /* 0x0001000014147824 */ /* 0x000fe200078e00ff */
[----:B------:R-:W-:Y:S01]  /*3320*/  UMOV UR4, 0xffffffff ;  /* 0xffffffff00047882 */ /* 0x000fe20000000000 */
[C---:B--2---:R-:W-:Y:S01]  /*3330*/  IMAD.U32 R17, R56.reuse, 0x10000, RZ ;  /* 0x0001000038117824 */ /* 0x044fe200078e00ff */
[----:B------:R-:W-:-:S03]  /*3340*/  PRMT R56, R56, 0x7632, R56 ;  /* 0x0000763238387816 */ /* 0x000fc60000000038 */
[----:B------:R-:W-:Y:S01]  /*3350*/  FFMA.FTZ R55, R16, R17, R55 ;  /* 0x0000001110377223 */ /* 0x000fe20000010037 */
[----:B------:R-:W-:Y:S01]  /*3360*/  IMAD.U32 R16, R21, 0x10000, RZ ;  /* 0x0001000015107824 */ /* 0x000fe200078e00ff */
[----:B------:R-:W-:Y:S01]  /*3370*/  SHF.L.U32 R17, R22, 0x10, RZ ;  /* 0x0000001016117819 */ /* 0x000fe200000006ff */
[----:B------:R-:W-:Y:S02]  /*3380*/  IMAD.U32 R56, R56, 0x10000, RZ ;  /* 0x0001000038387824 */ /* 0x000fe400078e00ff */
[----:B---3--:R-:W-:Y:S02]  /*3390*/  IMAD.U32 R18, R51, 0x10000, RZ ;  /* 0x0001000033127824 */ /* 0x008fe400078e00ff */
[----:B------:R-:W-:Y:S02]  /*33a0*/  FFMA.FTZ R59, R16, R56, R59 ;  /* 0x00000038103b7223 */ /* 0x000fe4000001003b */
[----:B------:R-:W-:Y:S02]  /*33b0*/  FFMA.FTZ R58, R17, R18, R58 ;  /* 0x00000012113a7223 */ /* 0x000fe4000001003a */
[----:B------:R-:W0:Y:S01]  /*33c0*/  LDS.128 R16, [R6+0x40] ;  /* 0x0000400006107984 */ /* 0x000e220000000c00 */
[----:B-----5:R-:W-:-:S05]  /*33d0*/  PRMT R21, R53, 0x7632, R21 ;  /* 0x0000763235157816 */ /* 0x020fca0000000015 */
[----:B------:R-:W-:Y:S01]  /*33e0*/  IMAD.U32 R21, R21, 0x10000, RZ ;  /* 0x0001000015157824 */ /* 0x000fe200078e00ff */
[----:B------:R-:W-:Y:S02]  /*33f0*/  PRMT R22, R22, 0x7632, R22 ;  /* 0x0000763216167816 */ /* 0x000fe40000000016 */
[----:B------:R-:W-:Y:S01]  /*3400*/  PRMT R51, R51, 0x7632, R51 ;  /* 0x0000763233337816 */ /* 0x000fe20000000033 */
[----:B------:R-:W-:Y:S02]  /*3410*/  FFMA.FTZ R59, R20, R21, R59 ;  /* 0x00000015143b7223 */ /* 0x000fe4000001003b */
[----:B------:R-:W-:Y:S02]  /*3420*/  IMAD.U32 R22, R22, 0x10000, RZ ;  /* 0x0001000016167824 */ /* 0x000fe400078e00ff */
[----:B------:R-:W-:Y:S01]  /*3430*/  IMAD.U32 R51, R51, 0x10000, RZ ;  /* 0x0001000033337824 */ /* 0x000fe200078e00ff */
[----:B------:R-:W-:-:S03]  /*3440*/  SHF.L.U32 R53, R53, 0x10, RZ ;  /* 0x0000001035357819 */ /* 0x000fc600000006ff */
[----:B------:R-:W-:Y:S01]  /*3450*/  FFMA.FTZ R57, R22, R51, R57 ;  /* 0x0000003316397223 */ /* 0x000fe20000010039 */
[----:B------:R-:W-:Y:S02]  /*3460*/  IMAD.U32 R22, R23, 0x10000, RZ ;  /* 0x0001000017167824 */ /* 0x000fe400078e00ff */
[----:B0-----:R-:W-:Y:S02]  /*3470*/  IMAD.U32 R21, R16, 0x10000, RZ ;  /* 0x0001000010157824 */ /* 0x001fe400078e00ff */
[----:B----4-:R-:W-:Y:S01]  /*3480*/  IMAD.U32 R20, R54, 0x10000, RZ ;  /* 0x0001000036147824 */ /* 0x010fe200078e00ff */
[----:B------:R-:W-:-:S03]  /*3490*/  PRMT R16, R16, 0x7632, R16 ;  /* 0x0000763210107816 */ /* 0x000fc60000000010 */
[----:B------:R-:W-:Y:S01]  /*34a0*/  FFMA.FTZ R58, R21, R20, R58 ;  /* 0x00000014153a7223 */ /* 0x000fe2000001003a */
[----:B------:R-:W-:Y:S01]  /*34b0*/  PRMT R20, R54, 0x7632, R20 ;  /* 0x0000763236147816 */ /* 0x000fe20000000014 */
[----:B------:R-:W-:-:S04]  /*34c0*/  IMAD.U32 R16, R16, 0x10000, RZ ;  /* 0x0001000010107824 */ /* 0x000fc800078e00ff */
[----:B------:R-:W-:Y:S02]  /*34d0*/  IMAD.U32 R20, R20, 0x10000, RZ ;  /* 0x0001000014147824 */ /* 0x000fe400078e00ff */
[----:B------:R-:W-:Y:S01]  /*34e0*/  FFMA.FTZ R55, R22, R53, R55 ;  /* 0x0000003516377223 */ /* 0x000fe20000010037 */
[----:B------:R-:W-:Y:S01]  /*34f0*/  SHF.L.U32 R21, R50, 0x10, RZ ;  /* 0x0000001032157819 */ /* 0x000fe200000006ff */
[----:B------:R-:W-:Y:S02]  /*3500*/  IMAD.U32 R22, R17, 0x10000, RZ ;  /* 0x0001000011167824 */ /* 0x000fe400078e00ff */
[----:B------:R-:W-:Y:S01]  /*3510*/  FFMA.FTZ R57, R16, R20, R57 ;  /* 0x0000001410397223 */ /* 0x000fe20000010039 */
[----:B------:R-:W-:Y:S02]  /*3520*/  PRMT R20, R18, 0x7632, R20 ;  /* 0x0000763212147816 */ /* 0x000fe40000000014 */
[----:B------:R-:W-:Y:S01]  /*3530*/  PRMT R23, R49, 0x7632, R23 ;  /* 0x0000763231177816 */ /* 0x000fe20000000017 */
[----:B------:R-:W-:Y:S01]  /*3540*/  FFMA.FTZ R55, R22, R21, R55 ;  /* 0x0000001516377223 */ /* 0x000fe20000010037 */
[----:B------:R-:W-:Y:S01]  /*3550*/  PRMT R17, R17, 0x7632, R17 ;  /* 0x0000763211117816 */ /* 0x000fe20000000011 */
[----:B------:R-:W-:Y:S01]  /*3560*/  IMAD.U32 R21, R18, 0x10000, RZ ;  /* 0x0001000012157824 */ /* 0x000fe200078e00ff */
[----:B------:R-:W-:Y:S01]  /*3570*/  PRMT R50, R50, 0x7632, R50 ;  /* 0x0000763232327816 */ /* 0x000fe20000000032 */
[----:B------:R-:W-:-:S02]  /*3580*/  IMAD.U32 R22, R20, 0x10000, RZ ;  /* 0x0001000014167824 */ /* 0x000fc400078e00ff */
[----:B------:R-:W-:Y:S02]  /*3590*/  IMAD.U32 R49, R49, 0x10000, RZ ;  /* 0x0001000031317824 */ /* 0x000fe400078e00ff */
[----:B------:R-:W-:Y:S01]  /*35a0*/  IMAD.U32 R23, R23, 0x10000, RZ ;  /* 0x0001000017177824 */ /* 0x000fe200078e00ff */
[----:B------:R-:W-:Y:S01]  /*35b0*/  PRMT R16, R19, 0x7632, R16 ;  /* 0x0000763213107816 */ /* 0x000fe20000000010 */
[----:B------:R-:W-:Y:S01]  /*35c0*/  IMAD.U32 R20, R17, 0x10000, RZ ;  /* 0x0001000011147824 */ /* 0x000fe200078e00ff */
[----:B------:R-:W-:Y:S01]  /*35d0*/  SHF.L.U32 R18, R19, 0x10, RZ ;  /* 0x0000001013127819 */ /* 0x000fe200000006ff */
        /* <DEDUP_REMOVED lines=15> */
.L_x_19835:
[----:B------:R-:W-:Y:S01]  /*36d0*/  ISETP.NE.AND P0, PT, R36, RZ, PT ;  /* 0x000000ff2400720c */ /* 0x000fe20003f05270 */
[----:B-1----:R-:W-:Y:S01]  /*36e0*/  FADD.FTZ R17, R16, R17 ;  /* 0x0000001110117221 */ /* 0x002fe20000010000 */
[----:B0-----:R-:W-:Y:S01]  /*36f0*/  I2FP.F32.S32 R16, R48 ;  /* 0x0000003000107245 */ /* 0x001fe20000201400 */
[----:B------:R-:W-:Y:S01]  /*3700*/  BSSY B1, `(.L_x_19786) ;  /* 0x000000a000017945 */ /* 0x000fe20003800000 */
[----:B------:R-:W-:Y:S01]  /*3710*/  IADD3 R47, R47, 0x4, RZ ;  /* 0x000000042f2f7810 */ /* 0x000fe20007ffe0ff */
[----:B------:R-:W-:-:S03]  /*3720*/  FMUL.FTZ R17, R17, UR13 ;  /* 0x0000000d11117c20 */ /* 0x000fc60008410000 */
[----:B------:R-:W-:Y:S01]  /*3730*/  ISETP.GE.AND P1, PT, R47, R38, PT ;  /* 0x000000262f00720c */ /* 0x000fe20003f26270 */
[----:B------:R-:W-:-:S04]  /*3740*/  FFMA.FTZ R17, R16, R42, R17 ;  /* 0x0000002a10117223 */ /* 0x000fc80000010011 */
[----:B------:R-:W-:Y:S08]  /*3750*/  @P0 BRA `(.L_x_19787) ;  /* 0x0000000000100947 */ /* 0x000ff00003800000 */
[----:B------:R-:W-:-:S04]  /*3760*/  ISETP.GE.AND P0, PT, R46, R39, PT ;  /* 0x000000272e00720c */ /* 0x000fc80003f06270 */
[----:B------:R-:W-:-:S05]  /*3770*/  FSEL R16, R17, RZ, !P0 ;  /* 0x000000ff11107208 */ /* 0x000fca0004000000 */
[----:B------:R0:W-:Y:S04]  /*3780*/  STS [R43], R16 ;  /* 0x000000102b007388 */ /* 0x0001e80000000800 */
[----:B------:R-:W-:-:S07]  /*3790*/  @!P0 FMNMX.FTZ R34, R34, R17, !PT ;  /* 0x0000001122228209 */ /* 0x000fce0007810000 */
.L_x_19787:
[----:B------:R-:W-:Y:S05]  /*37a0*/  BSYNC B1 ;  /* 0x0000000000017941 */ /* 0x000fea0003800000 */
.L_x_19786:
[----:B------:R-:W-:Y:S01]  /*37b0*/  IADD3 R44, P0, R44, 0x10, RZ ;  /* 0x000000102c2c7810 */ /* 0x000fe20007f1e0ff */
[----:B0-----:R-:W-:Y:S02]  /*37c0*/  VIADD R43, R43, 0x100 ;  /* 0x000001002b2b7836 */ /* 0x001fe40000000000 */
[----:B------:R-:W-:Y:S02]  /*37d0*/  VIADD R46, R46, 0x40 ;  /* 0x000000402e2e7836 */ /* 0x000fe40000000000 */
[----:B------:R-:W-:Y:S02]  /*37e0*/  VIADD R48, R48, 0x40 ;  /* 0x0000004030307836 */ /* 0x000fe40000000000 */
[----:B------:R-:W-:Y:S01]  /*37f0*/  IMAD.X R45, RZ, RZ, R45, P0 ;  /* 0x000000ffff2d7224 */ /* 0x000fe200000e062d */
[----:B------:R-:W-:Y:S06]  /*3800*/  @!P1 BRA `(.L_x_19788) ;  /* 0xffffffec00449947 */ /* 0x000fec000383ffff */
.L_x_19779:
[----:B------:R-:W-:Y:S05]  /*3810*/  BSYNC B0 ;  /* 0x0000000000007941 */ /* 0x000fea0003800000 */
.L_x_19778:
[----:B------:R-:W0:Y:S01]  /*3820*/  S2R R18, SR_TID.X ;  /* 0x0000000000127919 */ /* 0x000e220000002100 */
[----:B------:R-:W-:Y:S01]  /*3830*/  VIADD R2, R39, 0xf ;  /* 0x0000000f27027836 */ /* 0x000fe20000000000 */
[----:B------:R-:W-:-:S04]  /*3840*/  UMOV UR4, 0xffffffff ;  /* 0xffffffff00047882 */ /* 0x000fc80000000000 */
[----:B------:R-:W-:-:S04]  /*3850*/  SHF.R.S32.HI R5, RZ, 0x1f, R2 ;  /* 0x0000001fff057819 */ /* 0x000fc80000011402 */
[----:B------:R-:W-:-:S04]  /*3860*/  LEA.HI R2, R5, R2, RZ, 0x4 ;  /* 0x0000000205027211 */ /* 0x000fc800078f20ff */
        /* <DEDUP_REMOVED lines=14> */
.L_x_19841:
        /* <DEDUP_REMOVED lines=12> */
[----:B------:R-:W-:-:S03]  /*3a10*/  ISETP.GE.AND P1, PT, R18, R37, PT ;  /* 0x000000251200720c */ /* 0x000fc60003f26270 */
[----:B------:R-:W-:Y:S08]  /*3a20*/  BSSY B0, `(.L_x_19790) ;  /* 0x00000f7000007945 */ /* 0x000ff00003800000 */
[----:B------:R-:W1:Y:S01]  /*3a30*/  @!P0 S2R R4, SR_CgaCtaId ;  /* 0x0000000000048919 */ /* 0x000e620000008800 */
[----:B------:R-:W-:-:S05]  /*3a40*/  @!P0 MOV R3, 0x400 ;  /* 0x0000040000038802 */ /* 0x000fca0000000f00 */
[----:B------:R-:W-:-:S05]  /*3a50*/  @!P0 VIADD R3, R3, 0xa0 ;  /* 0x000000a003038836 */ /* 0x000fca0000000000 */
[----:B-1----:R-:W-:-:S05]  /*3a60*/  @!P0 LEA R3, R4, R3, 0x18 ;  /* 0x0000000304038211 */ /* 0x002fca00078ec0ff */
[----:B0-----:R-:W-:-:S05]  /*3a70*/  @!P0 IMAD R6, R16, 0x4, R3 ;  /* 0x0000000410068824 */ /* 0x001fca00078e0203 */
        /* <DEDUP_REMOVED lines=32> */
.L_x_19794:
        /* <DEDUP_REMOVED lines=11> */
.L_x_19793:
[----:B------:R-:W-:Y:S05]  /*3d30*/  BSYNC B1 ;  /* 0x0000000000017941 */ /* 0x000fea0003800000 */
.L_x_19792:
        /* <DEDUP_REMOVED lines=14> */
.L_x_19797:
        /* <DEDUP_REMOVED lines=26> */
[----:B-----5:R-:W4:Y:S01]  /*3fc0*/  LDS R42, [R5+0x1800] ;  /* 0x00180000052a7984 */ /* 0x020f220000000800 */
        /* <DEDUP_REMOVED lines=73> */
.L_x_19796:
[----:B------:R-:W-:Y:S05]  /*4460*/  BSYNC B1 ;  /* 0x0000000000017941 */ /* 0x000fea0003800000 */
.L_x_19795:
        /* <DEDUP_REMOVED lines=55> */
.L_x_19799:
[----:B------:R-:W-:Y:S05]  /*47e0*/  BSYNC B1 ;  /* 0x0000000000017941 */ /* 0x000fea0003800000 */
.L_x_19798:
        /* <DEDUP_REMOVED lines=26> */
.L_x_19791:
[----:B------:R-:W-:Y:S05]  /*4990*/  BSYNC B0 ;  /* 0x0000000000007941 */ /* 0x000fea0003800000 */
.L_x_19790:
        /* <DEDUP_REMOVED lines=18> */
[----:B------:R-:W-:-:S04]  /*4ac0*/  @!P2 IADD3 R6, R6, 0xa0, RZ ;  /* 0x000000a00606a810 */ /* 0x000fc80007ffe0ff */
[----:B---3--:R-:W-:Y:S01]  /*4ad0*/  @!P2 LEA R11, R11, R6, 0x18 ;  /* 0x000000060b0ba211 */ /* 0x008fe200078ec0ff */
[----:B------:R-:W-:-:S04]  /*4ae0*/  @!P0 IMAD.IADD R6, R4, 0x1, R5 ;  /* 0x0000000104068824 */ /* 0x000fc800078e0205 */
        /* <DEDUP_REMOVED lines=38> */
.L_x_19804:
        /* <DEDUP_REMOVED lines=8> */
.L_x_19803:
[----:B------:R-:W-:Y:S05]  /*4dd0*/  BSYNC B1 ;  /* 0x0000000000017941 */ /* 0x000fea0003800000 */
.L_x_19802:
        /* <DEDUP_REMOVED lines=14> */
.L_x_19807:
        /* <DEDUP_REMOVED lines=18> */
[----:B-----5:R-:W3:Y:S01]  /*4fe0*/  LDS R42, [R6+0x1600] ;  /* 0x00160000062a7984 */ /* 0x020ee20000000800 */
        /* <DEDUP_REMOVED lines=33> */
.L_x_19806:
[----:B------:R-:W-:Y:S05]  /*5200*/  BSYNC B1 ;  /* 0x0000000000017941 */ /* 0x000fea0003800000 */
.L_x_19805:
        /* <DEDUP_REMOVED lines=31> */
.L_x_19809:
[----:B------:R-:W-:Y:S05]  /*5400*/  BSYNC B1 ;  /* 0x0000000000017941 */ /* 0x000fea0003800000 */
.L_x_19808:
        /* <DEDUP_REMOVED lines=14> */
.L_x_19801:
[----:B------:R-:W-:Y:S05]  /*54f0*/  BSYNC B0 ;  /* 0x0000000000007941 */ /* 0x000fea0003800000 */
.L_x_19800:
        /* <DEDUP_REMOVED lines=28> */
[----:B------:R-:W-:Y:S02]  /*56c0*/  IMAD.U32 R7, RZ, RZ, UR7 ;  /* 0x00000007ff077e24 */ /* 0x000fe4000f8e00ff */
[----:B------:R-:W-:-:S03]  /*56d0*/  IMAD.U32 R9, RZ, RZ, UR5 ;  /* 0x00000005ff097e24 */ /* 0x000fc6000f8e00ff */
[----:B------:R3:W-:Y:S04]  /*56e0*/  STG.E desc[UR10][R6.64], R3 ;  /* 0x0000000306007986 */ /* 0x0007e8000c10190a */
[----:B-1----:R3:W-:Y:S02]  /*56f0*/  STG.E desc[UR10][R8.64], R4 ;  /* 0x0000000408007986 */ /* 0x0027e4000c10190a */
.L_x_19811:
[----:B------:R-:W-:Y:S05]  /*5700*/  BSYNC B0 ;  /* 0x0000000000007941 */ /* 0x000fea0003800000 */
.L_x_19810:
[----:B------:R-:W-:Y:S01]  /*5710*/  ULDC UR8, c[0x0][0x26c] ;  /* 0x00009b0000087ab9 */ /* 0x000fe20000000800 */
[----:B------:R-:W-:Y:S04]  /*5720*/  BSSY B0, `(.L_x_19812) ;  /* 0x0000190000007945 */ /* 0x000fe80003800000 */
[----:B------:R-:W-:Y:S05]  /*5730*/  @!P1 BRA `(.L_x_19813) ;  /* 0x0000000000149947 */ /* 0x000fea0003800000 */
[----:B------:R-:W-:Y:S01]  /*5740*/  HFMA2.MMA R34, -RZ, RZ, 0, 0 ;  /* 0x00000000ff227435 */ /* 0x000fe200000001ff */
[----:B------:R-:W-:Y:S01]  /*5750*/  CS2R R24, SRZ ;  /* 0x0000000000187805 */ /* 0x000fe2000001ff00 */
[----:B------:R-:W-:Y:S02]  /*5760*/  IMAD.MOV.U32 R23, RZ, RZ, RZ ;  /* 0x000000ffff177224 */ /* 0x000fe400078e00ff */
[----:B------:R-:W-:Y:S01]  /*5770*/  IMAD.MOV.U32 R36, RZ, RZ, RZ ;  /* 0x000000ffff247224 */ /* 0x000fe200078e00ff */
[----:B------:R-:W-:Y:S06]  /*5780*/  BRA `(.L_x_19814) ;  /* 0x0000001800247947 */ /* 0x000fec0003800000 */
.L_x_19813:
[----:B------:R-:W4:Y:S01]  /*5790*/  S2UR UR4, SR_CTAID.Y ;  /* 0x00000000000479c3 */ /* 0x000f220000002600 */
[----:B--23--:R-:W2:Y:S01]  /*57a0*/  S2R R9, SR_CTAID.Z ;  /* 0x0000000000097919 */ /* 0x00cea20000002700 */
[----:B0-----:R-:W-:Y:S01]  /*57b0*/  LEA.HI R3, R16, R16, RZ, 0x1 ;  /* 0x0000001010037211 */ /* 0x001fe200078f08ff */
[----:B------:R-:W-:Y:S01]  /*57c0*/  ULDC.64 UR6, c[0x0][0x248] ;  /* 0x0000920000067ab9 */ /* 0x000fe20000000a00 */
[----:B------:R-:W-:Y:S02]  /*57d0*/  SHF.R.S32.HI R7, RZ, 0x1f, R35 ;  /* 0x0000001fff077819 */ /* 0x000fe40000011423 */
[----:B------:R-:W-:Y:S02]  /*57e0*/  CS2R R24, SRZ ;  /* 0x0000000000187805 */ /* 0x000fe4000001ff00 */
[C---:B-1----:R-:W-:Y:S01]  /*57f0*/  LOP3.LUT R5, R3.reuse, 0xfffffffe, RZ, 0xc0, !PT ;  /* 0xfffffffe03057812 */ /* 0x042fe200078ec0ff */
[----:B------:R-:W-:Y:S01]  /*5800*/  IMAD.SHL.U32 R3, R3, 0x8, RZ ;  /* 0x0000000803037824 */ /* 0x000fe200078e00ff */
[----:B------:R-:W4:Y:S01]  /*5810*/  LDC R4, c[0x0][0x258] ;  /* 0x00009600ff047b82 */ /* 0x000f220000000800 */
[----:B------:R-:W-:Y:S01]  /*5820*/  IADD3 R2, -R17, -0x1, R2 ;  /* 0xffffffff11027810 */ /* 0x000fe20007ffe102 */
[----:B------:R-:W-:-:S02]  /*5830*/  IMAD.MOV.U32 R23, RZ, RZ, RZ ;  /* 0x000000ffff177224 */ /* 0x000fc400078e00ff */
[----:B------:R-:W-:Y:S01]  /*5840*/  LOP3.LUT R3, R3, 0xfffffff0, RZ, 0xc0, !PT ;  /* 0xfffffff003037812 */ /* 0x000fe200078ec0ff */
[----:B------:R-:W-:Y:S02]  /*5850*/  IMAD.MOV.U32 R36, RZ, RZ, RZ ;  /* 0x000000ffff247224 */ /* 0x000fe400078e00ff */
[----:B------:R-:W-:Y:S01]  /*5860*/  IMAD.MOV.U32 R34, RZ, RZ, RZ ;  /* 0x000000ffff227224 */ /* 0x000fe200078e00ff */
[----:B------:R-:W0:Y:S08]  /*5870*/  S2UR UR5, SR_CgaCtaId ;  /* 0x00000000000579c3 */ /* 0x000e300000008800 */
[----:B------:R-:W1:Y:S01]  /*5880*/  LDC R33, c[0x0][0x26c] ;  /* 0x00009b00ff217b82 */ /* 0x000e620000000800 */
[----:B----4-:R-:W-:Y:S01]  /*5890*/  IMAD R8, R4, UR4, RZ ;  /* 0x0000000404087c24 */ /* 0x010fe2000f8e02ff */
[----:B------:R-:W-:Y:S01]  /*58a0*/  UMOV UR4, 0x400 ;  /* 0x0000040000047882 */ /* 0x000fe20000000000 */
[----:B------:R-:W-:Y:S01]  /*58b0*/  IMAD.IADD R4, R16, 0x1, -R5 ;  /* 0x0000000110047824 */ /* 0x000fe200078e0a05 */
[----:B------:R-:W-:Y:S01]  /*58c0*/  UIADD3 UR4, UR4, 0xc0, URZ ;  /* 0x000000c004047890 */ /* 0x000fe2000fffe03f */
[----:B--2---:R-:W-:Y:S01]  /*58d0*/  IMAD R20, R9, -0x20, R2 ;  /* 0xffffffe009147824 */ /* 0x004fe200078e0202 */
[----:B------:R-:W-:Y:S01]  /*58e0*/  IADD3 R10, P0, R8, R35, RZ ;  /* 0x00000023080a7210 */ /* 0x000fe20007f1e0ff */
[----:B------:R-:W-:Y:S01]  /*58f0*/  IMAD.SHL.U32 R6, R4, 0x8, RZ ;  /* 0x0000000804067824 */ /* 0x000fe200078e00ff */
[----:B0-----:R-:W-:Y:S01]  /*5900*/  ULEA UR4, UR5, UR4, 0x18 ;  /* 0x0000000405047291 */ /* 0x001fe2000f8ec03f */
[C---:B------:R-:W-:Y:S01]  /*5910*/  IMAD R32, R17.reuse, 0x2, R4 ;  /* 0x0000000211207824 */ /* 0x040fe200078e0204 */
[----:B------:R-:W-:Y:S01]  /*5920*/  LEA.HI.X.SX32 R7, R8, R7, 0x1, P0 ;  /* 0x0000000708077211 */ /* 0x000fe200000f0eff */
[----:B------:R-:W-:Y:S01]  /*5930*/  IMAD.IADD R21, R6, 0x1, R3 ;  /* 0x0000000106157824 */ /* 0x000fe200078e0203 */
[----:B------:R-:W-:Y:S01]  /*5940*/  LEA R22, P0, R10, UR6, 0x2 ;  /* 0x000000060a167c11 */ /* 0x000fe2000f8010ff */
[----:B------:R-:W-:Y:S01]  /*5950*/  IMAD R6, R17, 0x10, R6 ;  /* 0x0000001011067824 */ /* 0x000fe200078e0206 */
[----:B------:R-:W-:Y:S01]  /*5960*/  ULDC UR6, c[0x0][0x270] ;  /* 0x00009c0000067ab9 */ /* 0x000fe20000000800 */
[----:B------:R-:W-:Y:S01]  /*5970*/  LEA R32, R32, UR4, 0x5 ;  /* 0x0000000420207c11 */ /* 0x000fe2000f8e28ff */
[----:B------:R-:W-:Y:S01]  /*5980*/  IMAD R2, R0, UR6, RZ ;  /* 0x0000000600027c24 */ /* 0x000fe2000f8e02ff */
[----:B------:R-:W-:Y:S01]  /*5990*/  LEA.HI.X R19, R10, UR7, R7, 0x2, P0 ;  /* 0x000000070a137c11 */ /* 0x000fe200080f1407 */
[----:B------:R-:W-:Y:S01]  /*59a0*/  VIADD R30, R21, 0x300 ;  /* 0x00000300151e7836 */ /* 0x000fe20000000000 */
[----:B------:R-:W-:Y:S01]  /*59b0*/  LEA R6, R9, R6, 0x9 ;  /* 0x0000000609067211 */ /* 0x000fe200078e48ff */
[----:B------:R-:W-:Y:S01]  /*59c0*/  VIADD R32, R32, 0x10 ;  /* 0x0000001020207836 */ /* 0x000fe20000000000 */
[----:B-1----:R-:W-:Y:S01]  /*59d0*/  SHF.R.S32.HI R33, RZ, 0x1f, R33 ;  /* 0x0000001fff217819 */ /* 0x002fe20000011421 */
[C---:B------:R-:W-:Y:S01]  /*59e0*/  VIADD R29, R21.reuse, 0x400 ;  /* 0x00000400151d7836 */ /* 0x040fe20000000000 */
[----:B------:R-:W-:Y:S01]  /*59f0*/  SHF.R.S32.HI R3, RZ, 0x1f, R2 ;  /* 0x0000001fff037819 */ /* 0x000fe20000011402 */
[----:B------:R-:W-:Y:S01]  /*5a00*/  VIADD R28, R6, 0x7 ;  /* 0x00000007061c7836 */ /* 0x000fe20000000000 */
[----:B------:R-:W-:-:S07]  /*5a10*/  IADD3 R31, R21, 0x200, RZ ;  /* 0x00000200151f7810 */ /* 0x000fce0007ffe0ff */
.L_x_19825:
        /* <DEDUP_REMOVED lines=12> */
[----:B------:R-:W-:Y:S02]  /*5ae0*/  LEA.HI.X.SX32 R10, R31, R40, 0x1, P0 ;  /* 0x000000281f0a7211 */ /* 0x000fe400000f0eff */
[----:B------:R-:W-:-:S02]  /*5af0*/  IADD3 R11, P0, R21, R4, RZ ;  /* 0x00000004150b7210 */ /* 0x000fc40007f1e0ff */
[C---:B------:R-:W-:Y:S02]  /*5b00*/  IADD3 R5, P2, R30.reuse, R4, RZ ;  /* 0x000000041e057210 */ /* 0x040fe40007f5e0ff */
[----:B------:R-:W-:Y:S02]  /*5b10*/  LEA.HI.X R7, R7, R15, R10, 0x1, P1 ;  /* 0x0000000f07077211 */ /* 0x000fe400008f0c0a */
[-C--:B------:R-:W-:Y:S02]  /*5b20*/  LEA R12, P1, R11, R14.reuse, 0x1 ;  /* 0x0000000e0b0c7211 */ /* 0x080fe400078208ff */
[----:B------:R-:W-:Y:S01]  /*5b30*/  LEA R4, P3, R5, R14, 0x1 ;  /* 0x0000000e05047211 */ /* 0x000fe200078608ff */
[----:B-----5:R-:W5:Y:S01]  /*5b40*/  LDG.E.CONSTANT R27, desc[UR10][R6.64] ;  /* 0x0000000a061b7981 */ /* 0x020f62000c1e9900 */
[-C--:B------:R-:W-:Y:S02]  /*5b50*/  LEA.HI.X.SX32 R26, R21, R40.reuse, 0x1, P0 ;  /* 0x00000028151a7211 */ /* 0x080fe400000f0eff */
[----:B------:R-:W-:Y:S01]  /*5b60*/  LEA.HI.X.SX32 R10, R30, R40, 0x1, P2 ;  /* 0x000000281e0a7211 */ /* 0x000fe200010f0eff */
[----:B------:R-:W5:Y:S01]  /*5b70*/  LDG.E.CONSTANT R42, desc[UR10][R6.64+0xc] ;  /* 0x00000c0a062a7981 */ /* 0x000f62000c1e9900 */
[----:B------:R-:W-:-:S02]  /*5b80*/  LEA R14, P5, R0, R14, 0x1 ;  /* 0x0000000e000e7211 */ /* 0x000fc400078a08ff */
[----:B------:R-:W-:Y:S02]  /*5b90*/  LEA.HI.X.SX32 R8, R29, R40, 0x1, P4 ;  /* 0x000000281d087211 */ /* 0x000fe400020f0eff */
        /* <DEDUP_REMOVED lines=30> */
[----:B------:R-:W-:Y:S01]  /*5d80*/  VIADD R8, R28, 0xfffffff9 ;  /* 0xfffffff91c087836 */ /* 0x000fe20000000000 */
[----:B-----5:R-:W-:Y:S01]  /*5d90*/  PRMT R9, R52, 0x7632, R9 ;  /* 0x0000763234097816 */ /* 0x020fe20000000009 */
        /* <DEDUP_REMOVED lines=28> */
.L_x_19816:
[----:B------:R-:W-:Y:S05]  /*5f60*/  BSYNC B1 ;  /* 0x0000000000017941 */ /* 0x000fea0003800000 */
.L_x_19815:
[----:B-----5:R-:W-:Y:S01]  /*5f70*/  HFMA2.MMA.BF16_V2 R10, R5, R52, -RZ ;  /* 0x00000034050a7235 */ /* 0x020fe200003000ff */
[----:B------:R-:W-:Y:S01]  /*5f80*/  HMUL2.BF16_V2 R8, R4, R55 ;  /* 0x0000003704087232 */ /* 0x000fe20000200000 */
[----:B------:R-:W-:Y:S01]  /*5f90*/  HFMA2.MMA.BF16_V2 R54, R7, R54, -RZ ;  /* 0x0000003607367235 */ /* 0x000fe200003000ff */
[----:B------:R-:W-:Y:S01]  /*5fa0*/  HMUL2.BF16_V2 R12, R6, R53 ;  /* 0x00000035060c7232 */ /* 0x000fe20000200000 */
[----:B------:R-:W-:Y:S02]  /*5fb0*/  BSSY B1, `(.L_x_19817) ;  /* 0x0000031000017945 */ /* 0x000fe40003800000 */
        /* <DEDUP_REMOVED lines=9> */
[----:B------:R-:W-:Y:S01]  /*6050*/  IMAD.U32 R15, R13, 0x10000, RZ ;  /* 0x000100000d0f7824 */ /* 0x000fe200078e00ff */
[----:B------:R-:W-:Y:S01]  /*6060*/  PRMT R8, R54, 0x7610, R8 ;  /* 0x0000761036087816 */ /* 0x000fe20000000008 */
[--C-:B------:R-:W-:Y:S01]  /*6070*/  FADD.FTZ R13, R14, R11.reuse ;  /* 0x0000000b0e0d7221 */ /* 0x100fe20000010000 */
[----:B------:R-:W-:Y:S01]  /*6080*/  PRMT R11, R54, 0x7632, R11 ;  /* 0x00007632360b7816 */ /* 0x000fe2000000000b */
[----:B------:R-:W-:Y:S02]  /*6090*/  FADD.FTZ R9, R12, R15 ;  /* 0x0000000f0c097221 */ /* 0x000fe40000010000 */
[----:B------:R-:W-:Y:S01]  /*60a0*/  FADD.FTZ R10, R10, R13 ;  /* 0x0000000d0a0a7221 */ /* 0x000fe20000010000 */
[----:B------:R-:W-:-:S02]  /*60b0*/  IMAD.U32 R8, R8, 0x10000, RZ ;  /* 0x0001000008087824 */ /* 0x000fc400078e00ff */
[----:B------:R-:W-:Y:S01]  /*60c0*/  IMAD.U32 R11, R11, 0x10000, RZ ;  /* 0x000100000b0b7824 */ /* 0x000fe200078e00ff */
        /* <DEDUP_REMOVED lines=31> */
.L_x_19818:
[----:B------:R-:W-:Y:S05]  /*62c0*/  BSYNC B1 ;  /* 0x0000000000017941 */ /* 0x000fea0003800000 */
.L_x_19817:
        /* <DEDUP_REMOVED lines=56> */
.L_x_19820:
[----:B------:R-:W-:Y:S05]  /*6650*/  BSYNC B1 ;  /* 0x0000000000017941 */ /* 0x000fea0003800000 */
.L_x_19819:
[----:B------:R-:W-:Y:S01]  /*6660*/  HFMA2.MMA.BF16_V2 R14, R5, R26, -RZ ;  /* 0x0000001a050e7235 */ /* 0x000fe200003000ff */
[----:B------:R-:W-:Y:S01]  /*6670*/  FADD.FTZ R11, R12, R11 ;  /* 0x0000000b0c0b7221 */ /* 0x000fe20000010000 */
        /* <DEDUP_REMOVED lines=39> */
.L_x_19822:
[----:B------:R-:W-:Y:S05]  /*68f0*/  BSYNC B1 ;  /* 0x0000000000017941 */ /* 0x000fea0003800000 */
.L_x_19821:
        /* <DEDUP_REMOVED lines=8> */
[----:B------:R-:W-:Y:S02]  /*6980*/  IMAD.U32 R12, R12, 0x10000, RZ ;  /* 0x000100000c0c7824 */ /* 0x000fe400078e00ff */
[----:B------:R-:W-:Y:S01]  /*6990*/  FADD.FTZ R14, R14, R27 ;  /* 0x0000001b0e0e7221 */ /* 0x000fe20000010000 */
[----:B------:R-:W-:Y:S01]  /*69a0*/  IMAD.U32 R49, R0, 0x10000, RZ ;  /* 0x0001000000317824 */ /* 0x000fe200078e00ff */
        /* <DEDUP_REMOVED lines=8> */
[--C-:B------:R-:W-:Y:S01]  /*6a30*/  FADD.FTZ R13, R13, R14.reuse ;  /* 0x0000000e0d0d7221 */ /* 0x100fe20000010000 */
[----:B------:R-:W-:Y:S01]  /*6a40*/  IMAD.U32 R12, R12, 0x10000, RZ ;  /* 0x000100000c0c7824 */ /* 0x000fe200078e00ff */
[----:B------:R-:W-:Y:S01]  /*6a50*/  PRMT R14, R42, 0x7632, R14 ;  /* 0x000076322a0e7816 */ /* 0x000fe2000000000e */
[----:B------:R-:W-:Y:S01]  /*6a60*/  FADD.FTZ R41, R26, R27 ;  /* 0x0000001b1a297221 */ /* 0x000fe20000010000 */
[----:B------:R-:W-:Y:S01]  /*6a70*/  HFMA2.MMA.BF16_V2 R27, R7, R46, -RZ ;  /* 0x0000002e071b7235 */ /* 0x000fe200003000ff */
[----:B------:R-:W-:Y:S01]  /*6a80*/  FADD.FTZ R40, R12, R15 ;  /* 0x0000000f0c287221 */ /* 0x000fe20000010000 */
[----:B------:R-:W-:Y:S01]  /*6a90*/  HMUL2.BF16_V2 R15, R6, R37 ;  /* 0x00000025060f7232 */ /* 0x000fe20000200000 */
[----:B------:R-:W-:Y:S01]  /*6aa0*/  PRMT R12, R42, 0x7610, R12 ;  /* 0x000076102a0c7816 */ /* 0x000fe2000000000c */
[----:B------:R-:W-:Y:S01]  /*6ab0*/  FADD.FTZ R0, R13, R0 ;  /* 0x000000000d007221 */ /* 0x000fe20000010000 */
[----:B------:R-:W-:Y:S01]  /*6ac0*/  FADD.FTZ R40, R40, R41 ;  /* 0x0000002928287221 */ /* 0x000fe20000010000 */
[----:B------:R-:W-:Y:S01]  /*6ad0*/  FADD.FTZ R11, R11, R10 ;  /* 0x0000000a0b0b7221 */ /* 0x000fe20000010000 */
[C---:B------:R-:W-:Y:S01]  /*6ae0*/  PRMT R26, R15.reuse, 0x7632, R26 ;  /* 0x000076320f1a7816 */ /* 0x040fe2000000001a */
[----:B------:R-:W-:Y:S01]  /*6af0*/  IMAD.U32 R42, R15, 0x10000, RZ ;  /* 0x000100000f2a7824 */ /* 0x000fe200078e00ff */
[----:B------:R-:W-:Y:S01]  /*6b00*/  BSSY B1, `(.L_x_19823) ;  /* 0x0000030000017945 */ /* 0x000fe20003800000 */
[----:B------:R-:W-:Y:S01]  /*6b10*/  PRMT R37, R27, 0x7632, R37 ;  /* 0x000076321b257816 */ /* 0x000fe20000000025 */
[----:B------:R-:W-:-:S02]  /*6b20*/  IMAD.U32 R15, R14, 0x10000, RZ ;  /* 0x000100000e0f7824 */ /* 0x000fc400078e00ff */
[----:B------:R-:W-:Y:S01]  /*6b30*/  FADD.FTZ R34, R9, R34 ;  /* 0x0000002209227221 */ /* 0x000fe20000010000 */
        /* <DEDUP_REMOVED lines=24> */
[----:B------:R-:W-:Y:S02]  /*6cc0*/  IADD3 R10, R28, -0x2, RZ ;  /* 0xfffffffe1c0a7810 */ /* 0x000fe40007ffe0ff */
[----:B------:R-:W-:Y:S02]  /*6cd0*/  PRMT R0, R44, 0x7632, R0 ;  /* 0x000076322c007816 */ /* 0x000fe40000000000 */
[-C--:B------:R-:W-:Y:S02]  /*6ce0*/  ISETP.GE.AND P1, PT, R12, R39.reuse, PT ;  /* 0x000000270c00720c */ /* 0x080fe40003f26270 */
[----:B------:R-:W-:Y:S02]  /*6cf0*/  @P6 PRMT R45, RZ, 0x7610, R45 ;  /* 0x00007610ff2d6816 */ /* 0x000fe4000000002d */
[----:B------:R-:W-:Y:S02]  /*6d00*/  ISETP.GE.AND P6, PT, R28, R39, PT ;  /* 0x000000271c00720c */ /* 0x000fe40003fc6270 */
[----:B------:R-:W-:-:S02]  /*6d10*/  SEL R9, R44, RZ, !P5 ;  /* 0x000000ff2c097207 */ /* 0x000fc40006800000 */
[-C--:B------:R-:W-:Y:S02]  /*6d20*/  ISETP.GE.AND P3, PT, R8, R39.reuse, PT ;  /* 0x000000270800720c */ /* 0x080fe40003f66270 */
[----:B------:R-:W-:Y:S02]  /*6d30*/  ISETP.GE.AND P2, PT, R10, R39, PT ;  /* 0x000000270a00720c */ /* 0x000fe40003f46270 */
        /* <DEDUP_REMOVED lines=12> */
.L_x_19824:
[----:B------:R-:W-:Y:S05]  /*6e00*/  BSYNC B1 ;  /* 0x0000000000017941 */ /* 0x000fea0003800000 */
.L_x_19823:
        /* <DEDUP_REMOVED lines=21> */
[----:B------:R-:W-:Y:S01]  /*6f60*/  ISETP.GE.AND P0, PT, R35, R38, PT ;  /* 0x000000262300720c */ /* 0x000fe20003f06270 */
[----:B------:R-:W-:Y:S02]  /*6f70*/  IMAD.U32 R9, R9, 0x10000, RZ ;  /* 0x0001000009097824 */ /* 0x000fe400078e00ff */
[----:B------:R-:W-:Y:S01]  /*6f80*/  FADD.FTZ R8, R7, R8 ;  /* 0x0000000807087221 */ /* 0x000fe20000010000 */
[----:B------:R-:W-:Y:S02]  /*6f90*/  IMAD.U32 R0, R0, 0x10000, RZ ;  /* 0x0001000000007824 */ /* 0x000fe400078e00ff */
[----:B------:R-:W-:Y:S01]  /*6fa0*/  FADD.FTZ R5, R10, R5 ;  /* 0x000000050a057221 */ /* 0x000fe20000010000 */
[----:B------:R-:W-:Y:S01]  /*6fb0*/  IADD3 R20, R20, -0x4, RZ ;  /* 0xfffffffc14147810 */ /* 0x000fe20007ffe0ff */
[----:B------:R-:W-:-:S02]  /*6fc0*/  IMAD.X R19, RZ, RZ, R19, P1 ;  /* 0x000000ffff137224 */ /* 0x000fc400008e0613 */
[----:B------:R-:W-:Y:S01]  /*6fd0*/  FADD.FTZ R0, R9, R0 ;  /* 0x0000000009007221 */ /* 0x000fe20000010000 */
[----:B------:R-:W-:-:S04]  /*6fe0*/  FADD.FTZ R5, R5, R8 ;  /* 0x0000000805057221 */ /* 0x000fc80000010000 */
[----:B------:R-:W-:-:S04]  /*6ff0*/  FADD.FTZ R0, R5, R0 ;  /* 0x0000000005007221 */ /* 0x000fc80000010000 */
[----:B------:R-:W-:Y:S01]  /*7000*/  FADD.FTZ R25, R0, R25 ;  /* 0x0000001900197221 */ /* 0x000fe20000010000 */
[----:B------:R-:W-:Y:S06]  /*7010*/  @!P0 BRA `(.L_x_19825) ;  /* 0xffffffe800808947 */ /* 0x000fec000383ffff */
.L_x_19814:
[----:B------:R-:W-:Y:S05]  /*7020*/  BSYNC B0 ;  /* 0x0000000000007941 */ /* 0x000fea0003800000 */
.L_x_19812:
[----:B0--3--:R-:W0:Y:S01]  /*7030*/  SHFL.BFLY PT, R3, R34, 0x1, 0x1f ;  /* 0x0c201f0022037f89 */ /* 0x009e2200000e0000 */
[----:B------:R-:W3:Y:S01]  /*7040*/  S2UR UR5, SR_CgaCtaId ;  /* 0x00000000000579c3 */ /* 0x000ee20000008800 */
[----:B--2---:R-:W-:Y:S01]  /*7050*/  LOP3.LUT R6, R16, 0x1, RZ, 0xc0, !PT ;  /* 0x0000000110067812 */ /* 0x004fe200078ec0ff */
[----:B------:R-:W-:Y:S01]  /*7060*/  UMOV UR4, 0x400 ;  /* 0x0000040000047882 */ /* 0x000fe20000000000 */
[----:B------:R-:W2:Y:S01]  /*7070*/  SHFL.BFLY PT, R2, R23, 0x1, 0x1f ;  /* 0x0c201f0017027f89 */ /* 0x000ea200000e0000 */
[----:B------:R-:W-:Y:S01]  /*7080*/  UIADD3 UR4, UR4, 0xc0, URZ ;  /* 0x000000c004047890 */ /* 0x000fe2000fffe03f */
[----:B------:R-:W-:Y:S01]  /*7090*/  ISETP.NE.AND P2, PT, R6, RZ, PT ;  /* 0x000000ff0600720c */ /* 0x000fe20003f45270 */
[----:B------:R-:W-:Y:S01]  /*70a0*/  BSSY B0, `(.L_x_19826) ;  /* 0x0000028000007945 */ /* 0x000fe20003800000 */
[----:B-1----:R-:W1:Y:S01]  /*70b0*/  SHFL.BFLY PT, R5, R36, 0x1, 0x1f ;  /* 0x0c201f0024057f89 */ /* 0x002e6200000e0000 */
[----:B------:R-:W-:Y:S02]  /*70c0*/  LEA.HI R6, R16, R16, RZ, 0x1 ;  /* 0x0000001010067211 */ /* 0x000fe400078f08ff */
[----:B------:R-:W-:Y:S01]  /*70d0*/  ISETP.GT.OR P0, PT, R18, 0x3f, P2 ;  /* 0x0000003f1200780c */ /* 0x000fe20001704670 */
[----:B------:R-:W4:Y:S01]  /*70e0*/  SHFL.BFLY PT, R9, R24, 0x1, 0x1f ;  /* 0x0c201f0018097f89 */ /* 0x000f2200000e0000 */
[----:B------:R-:W-:-:S02]  /*70f0*/  SHF.R.S32.HI R6, RZ, 0x1, R6 ;  /* 0x00000001ff067819 */ /* 0x000fc40000011406 */
[C---:B------:R-:W-:Y:S01]  /*7100*/  ISETP.GT.OR P1, PT, R18.reuse, 0x1f, P2 ;  /* 0x0000001f1200780c */ /* 0x040fe20001724670 */
[----:B------:R-:W4:Y:S02]  /*7110*/  SHFL.BFLY PT, R4, R25, 0x1, 0x1f ;  /* 0x0c201f0019047f89 */ /* 0x000f2400000e0000 */
[----:B------:R-:W-:Y:S01]  /*7120*/  IMAD R17, R17, 0x50, R6 ;  /* 0x0000005011117824 */ /* 0x000fe200078e0206 */
[----:B------:R-:W-:Y:S01]  /*7130*/  BAR.SYNC.DEFER_BLOCKING 0x0 ;  /* 0x0000000000007b1d */ /* 0x000fe20000010000 */
[----:B0-----:R-:W-:Y:S01]  /*7140*/  FADD.FTZ R0, R3, R34 ;  /* 0x0000002203007221 */ /* 0x001fe20000010000 */
[----:B------:R-:W-:Y:S01]  /*7150*/  LOP3.LUT R3, R18, 0xffffffc0, RZ, 0xc0, !PT ;  /* 0xffffffc012037812 */ /* 0x000fe200078ec0ff */
[----:B---3--:R-:W-:Y:S01]  /*7160*/  ULEA UR4, UR5, UR4, 0x18 ;  /* 0x0000000405047291 */ /* 0x008fe2000f8ec03f */
[----:B--2---:R-:W-:Y:S02]  /*7170*/  FADD.FTZ R23, R2, R23 ;  /* 0x0000001702177221 */ /* 0x004fe40000010000 */
[----:B------:R-:W-:Y:S01]  /*7180*/  ISETP.NE.OR P5, PT, R3, 0x40, P2 ;  /* 0x000000400300780c */ /* 0x000fe200017a5670 */
[C---:B------:R-:W-:Y:S01]  /*7190*/  VIADD R2, R18.reuse, 0x1f ;  /* 0x0000001f12027836 */ /* 0x040fe20000000000 */
[----:B------:R-:W-:Y:S01]  /*71a0*/  LOP3.LUT R3, R18, 0xffffffe0, RZ, 0xc0, !PT ;  /* 0xffffffe012037812 */ /* 0x000fe200078ec0ff */
[----:B-1----:R-:W-:-:S03]  /*71b0*/  FADD.FTZ R7, R5, R36 ;  /* 0x0000002405077221 */ /* 0x002fc60000010000 */
[----:B------:R-:W-:Y:S01]  /*71c0*/  ISETP.GT.U32.AND P3, PT, R2, 0x3e, PT ;  /* 0x0000003e0200780c */ /* 0x000fe20003f64070 */
[----:B----4-:R-:W-:Y:S01]  /*71d0*/  FADD.FTZ R24, R9, R24 ;  /* 0x0000001809187221 */ /* 0x010fe20000010000 */
[----:B------:R-:W-:Y:S02]  /*71e0*/  LEA R2, R17, UR4, 0x2 ;  /* 0x0000000411027c11 */ /* 0x000fe4000f8e10ff */
[----:B------:R-:W-:Y:S01]  /*71f0*/  ISETP.NE.OR P4, PT, R3, 0x20, P2 ;  /* 0x000000200300780c */ /* 0x000fe20001785670 */
[----:B------:R-:W-:Y:S02]  /*7200*/  FADD.FTZ R25, R4, R25 ;  /* 0x0000001904197221 */ /* 0x000fe40000010000 */
        /* <DEDUP_REMOVED lines=17> */
.L_x_19827:
[----:B------:R-:W-:Y:S05]  /*7320*/  BSYNC B0 ;  /* 0x0000000000007941 */ /* 0x000fea0003800000 */
.L_x_19826:
        /* <DEDUP_REMOVED lines=13> */
[----:B------:R-:W4:Y:S01]  /*7400*/  @!P2 LDS R10, [R2+0x100] ;  /* 0x00010000020aa984 */ /* 0x000f220000000800 */
[----:B01----:R-:W-:Y:S01]  /*7410*/  FADD.FTZ R0, R0, R3 ;  /* 0x0000000300007221 */ /* 0x003fe20000010000 */
[----:B--2---:R-:W-:Y:S01]  /*7420*/  FADD.FTZ R7, R7, R4 ;  /* 0x0000000407077221 */ /* 0x004fe20000010000 */
[----:B---3--:R-:W-:Y:S01]  /*7430*/  FADD.FTZ R23, R23, R8 ;  /* 0x0000000817177221 */ /* 0x008fe20000010000 */
[----:B----4-:R-:W-:Y:S01]  /*7440*/  FADD.FTZ R24, R24, R5 ;  /* 0x0000000518187221 */ /* 0x010fe20000010000 */
[----:B------:R-:W-:-:S07]  /*7450*/  @!P2 FADD.FTZ R25, R25, R10 ;  /* 0x0000000a1919a221 */ /* 0x000fce0000010000 */
.L_x_19829:
[----:B------:R-:W-:Y:S05]  /*7460*/  BSYNC B0 ;  /* 0x0000000000007941 */ /* 0x000fea0003800000 */
.L_x_19828:
        /* <DEDUP_REMOVED lines=21> */
[----:B01----:R-:W-:Y:S02]  /*75c0*/  F2FP.BF16.F32.PACK_AB R0, R7, R0 ;  /* 0x000000000700723e */ /* 0x003fe400000010ff */
[C---:B------:R-:W-:Y:S02]  /*75d0*/  IADD3 R5, P1, R3.reuse, UR4, RZ ;  /* 0x0000000403057c10 */ /* 0x040fe4000ff3e0ff */
[----:B------:R-:W-:Y:S02]  /*75e0*/  LEA.HI.X.SX32 R9, R6, UR7, 0x1, P0 ;  /* 0x0000000706097c11 */ /* 0x000fe400080f0eff */
[----:B------:R-:W-:Y:S02]  /*75f0*/  LEA.HI.X.SX32 R10, R3, UR7, 0x1, P1 ;  /* 0x00000007030a7c11 */ /* 0x000fe400088f0eff */
[----:B------:R-:W-:-:S02]  /*7600*/  LEA R4, P1, R5, UR8, 0x1 ;  /* 0x0000000805047c11 */ /* 0x000fc4000f8208ff */
[----:B------:R-:W-:Y:S02]  /*7610*/  LEA R2, P0, R8, UR8, 0x1 ;  /* 0x0000000808027c11 */ /* 0x000fe4000f8008ff */
[----:B------:R-:W-:Y:S01]  /*7620*/  LEA.HI.X R5, R5, UR9, R10, 0x1, P1 ;  /* 0x0000000905057c11 */ /* 0x000fe200088f0c0a */
[----:B------:R-:W-:Y:S01]  /*7630*/  VIADD R10, R6, 0x40 ;  /* 0x00000040060a7836 */ /* 0x000fe20000000000 */
[----:B------:R-:W-:Y:S01]  /*7640*/  LEA.HI.X R3, R8, UR9, R9, 0x1, P0 ;  /* 0x0000000908037c11 */ /* 0x000fe200080f0c09 */
[C---:B------:R-:W-:Y:S01]  /*7650*/  VIADD R9, R6.reuse, 0x30 ;  /* 0x0000003006097836 */ /* 0x040fe20000000000 */
[----:B------:R-:W-:Y:S02]  /*7660*/  IADD3 R8, R6, 0x20, RZ ;  /* 0x0000002006087810 */ /* 0x000fe40007ffe0ff */
[----:B------:R-:W-:Y:S01]  /*7670*/  IADD3 R11, P2, R10, UR4, RZ ;  /* 0x000000040a0b7c10 */ /* 0x000fe2000ff5e0ff */
[----:B------:R0:W-:Y:S01]  /*7680*/  STG.E.U16 desc[UR10][R2.64], R0 ;  /* 0x0000000002007986 */ /* 0x0001e2000c10150a */
[----:B------:R-:W-:-:S02]  /*7690*/  IADD3 R15, P0, R8, UR4, RZ ;  /* 0x00000004080f7c10 */ /* 0x000fc4000ff1e0ff */
[----:B------:R-:W-:Y:S02]  /*76a0*/  IADD3 R13, P1, R9, UR4, RZ ;  /* 0x00000004090d7c10 */ /* 0x000fe4000ff3e0ff */
[----:B------:R-:W-:Y:S02]  /*76b0*/  LEA.HI.X.SX32 R12, R10, UR7, 0x1, P2 ;  /* 0x000000070a0c7c11 */ /* 0x000fe400090f0eff */
[----:B------:R-:W-:Y:S02]  /*76c0*/  LEA R10, P2, R11, UR8, 0x1 ;  /* 0x000000080b0a7c11 */ /* 0x000fe4000f8408ff */
[----:B------:R-:W-:Y:S02]  /*76d0*/  LEA.HI.X.SX32 R16, R8, UR7, 0x1, P0 ;  /* 0x0000000708107c11 */ /* 0x000fe400080f0eff */
[----:B------:R-:W-:Y:S02]  /*76e0*/  LEA.HI.X.SX32 R14, R9, UR7, 0x1, P1 ;  /* 0x00000007090e7c11 */ /* 0x000fe400088f0eff */
[----:B------:R-:W-:-:S02]  /*76f0*/  LEA R6, P0, R15, UR8, 0x1 ;  /* 0x000000080f067c11 */ /* 0x000fc4000f8008ff */
[----:B------:R-:W-:Y:S02]  /*7700*/  LEA R8, P1, R13, UR8, 0x1 ;  /* 0x000000080d087c11 */ /* 0x000fe4000f8208ff */
[----:B------:R-:W-:Y:S02]  /*7710*/  F2FP.BF16.F32.PACK_AB R23, R24, R23 ;  /* 0x000000171817723e */ /* 0x000fe400000010ff */
[--C-:B------:R-:W-:Y:S02]  /*7720*/  LEA.HI.X R11, R11, UR9, R12.reuse, 0x1, P2 ;  /* 0x000000090b0b7c11 */ /* 0x100fe400090f0c0c */
[----:B------:R-:W-:Y:S02]  /*7730*/  PRMT R12, R0, 0x7632, R12 ;  /* 0x00007632000c7816 */ /* 0x000fe4000000000c */
[----:B------:R-:W-:Y:S02]  /*7740*/  LEA.HI.X R7, R15, UR9, R16, 0x1, P0 ;  /* 0x000000090f077c11 */ /* 0x000fe400080f0c10 */
[----:B------:R-:W-:Y:S01]  /*7750*/  LEA.HI.X R9, R13, UR9, R14, 0x1, P1 ;  /* 0x000000090d097c11 */ /* 0x000fe200088f0c0e */
[----:B------:R-:W-:Y:S01]  /*7760*/  STG.E.U16 desc[UR10][R4.64], R12 ;  /* 0x0000000c04007986 */ /* 0x000fe2000c10150a */
[----:B0-----:R-:W-:-:S02]  /*7770*/  PRMT R3, R23, 0x7632, R3 ;  /* 0x0000763217037816 */ /* 0x001fc40000000003 */
[----:B------:R-:W-:Y:S01]  /*7780*/  F2FP.BF16.F32.PACK_AB R25, RZ, R25 ;  /* 0x00000019ff19723e */ /* 0x000fe200000010ff */
[----:B------:R-:W-:Y:S04]  /*7790*/  STG.E.U16 desc[UR10][R6.64], R23 ;  /* 0x0000001706007986 */ /* 0x000fe8000c10150a */
[----:B------:R-:W-:Y:S04]  /*77a0*/  STG.E.U16 desc[UR10][R8.64], R3 ;  /* 0x0000000308007986 */ /* 0x000fe8000c10150a */
[----:B------:R-:W-:Y:S01]  /*77b0*/  STG.E.U16 desc[UR10][R10.64], R25 ;  /* 0x000000190a007986 */ /* 0x000fe2000c10150a */
[----:B------:R-:W-:Y:S05]  /*77c0*/  EXIT ;  /* 0x000000000000794d */ /* 0x000fea0003800000 */
.L_x_19781:
        /* <DEDUP_REMOVED lines=8> */
.L_x_19831:
[----:B------:R-:W-:Y:S05]  /*7850*/  BSYNC B1 ;  /* 0x0000000000017941 */ /* 0x000fea0003800000 */
.L_x_19830:
[----:B------:R-:W-:Y:S01]  /*7860*/  IMAD.MOV.U32 R17, RZ, RZ, R20 ;  /* 0x000000ffff117224 */ /* 0x000fe200078e0014 */
[----:B------:R-:W-:Y:S06]  /*7870*/  BRA `(.L_x_19832) ;  /* 0xffffffa8009c7947 */ /* 0x000fec000383ffff */
.L_x_19785:
[----:B------:R-:W-:Y:S01]  /*7880*/  HFMA2.MMA R50, -RZ, RZ, 0, 1.847743988037109375e-06 ;  /* 0x0000001fff327435 */ /* 0x000fe200000001ff */
[----:B------:R-:W-:Y:S01]  /*7890*/  BSSY B1, `(.L_x_19833) ;  /* 0x0000007000017945 */ /* 0x000fe20003800000 */
[----:B------:R-:W-:Y:S02]  /*78a0*/  IMAD.MOV.U32 R22, RZ, RZ, R16 ;  /* 0x000000ffff167224 */ /* 0x000fe400078e0010 */
[----:B------:R-:W-:Y:S02]  /*78b0*/  IMAD.MOV.U32 R21, RZ, RZ, 0x1 ;  /* 0x00000001ff157424 */ /* 0x000fe400078e00ff */
[----:B------:R-:W-:-:S07]  /*78c0*/  IMAD.MOV.U32 R19, RZ, RZ, -0x1 ;  /* 0xffffffffff137424 */ /* 0x000fce00078e00ff */
[----:B------:R-:W-:Y:S05]  /*78d0*/  WARPSYNC.COLLECTIVE R19, `(.L_x_19834) ;  /* 0x0000000013087348 */ /* 0x000fea0003c00000 */
[----:B------:R0:W1:Y:S02]  /*78e0*/  SHFL.BFLY P0, R20, R22, R21, R50 ;  /* 0x0c00001516147389 */ /* 0x0000640000000032 */
[----:B01----:R-:W-:Y:S01]  /*78f0*/  ENDCOLLECTIVE ;  /* 0x000000000000791b */ /* 0x003fe20003800000 */
.L_x_19834:
[----:B------:R-:W-:Y:S05]  /*7900*/  BSYNC B1 ;  /* 0x0000000000017941 */ /* 0x000fea0003800000 */
.L_x_19833:
[----:B------:R-:W-:Y:S01]  /*7910*/  IMAD.MOV.U32 R17, RZ, RZ, R20 ;  /* 0x000000ffff117224 */ /* 0x000fe200078e0014 */
[----:B------:R-:W-:Y:S06]  /*7920*/  BRA `(.L_x_19835) ;  /* 0xffffffbc00687947 */ /* 0x000fec000383ffff */
.L_x_19789:
[----:B------:R-:W-:Y:S01]  /*7930*/  BSSY B0, `(.L_x_19836) ;  /* 0x0000008000007945 */ /* 0x000fe20003800000 */
[----:B------:R-:W-:Y:S01]  /*7940*/  IMAD.MOV.U32 R22, RZ, RZ, R34 ;  /* 0x000000ffff167224 */ /* 0x000fe200078e0022 */
[----:B------:R-:W-:Y:S01]  /*7950*/  MOV R50, 0x1f ;  /* 0x0000001f00327802 */ /* 0x000fe20000000f00 */
[----:B------:R-:W-:Y:S02]  /*7960*/  IMAD.MOV.U32 R21, RZ, RZ, 0x10 ;  /* 0x00000010ff157424 */ /* 0x000fe400078e00ff */
[----:B------:R-:W-:-:S07]  /*7970*/  IMAD.MOV.U32 R19, RZ, RZ, -0x1 ;  /* 0xffffffffff137424 */ /* 0x000fce00078e00ff */
[----:B-----5:R-:W-:Y:S05]  /*7980*/  WARPSYNC.COLLECTIVE R19, `(.L_x_19837) ;  /* 0x0000000013087348 */ /* 0x020fea0003c00000 */
[----:B------:R0:W1:Y:S02]  /*7990*/  SHFL.BFLY P0, R20, R22, R21, R50 ;  /* 0x0c00001516147389 */ /* 0x0000640000000032 */
[----:B01---5:R-:W-:Y:S01]  /*79a0*/  ENDCOLLECTIVE ;  /* 0x000000000000791b */ /* 0x023fe20003800000 */
.L_x_19837:
[----:B------:R-:W-:Y:S05]  /*79b0*/  BSYNC B0 ;  /* 0x0000000000007941 */ /* 0x000fea0003800000 */
.L_x_19836:
        /* <DEDUP_REMOVED lines=9> */
.L_x_19838:
[----:B------:R-:W-:Y:S02]  /*7a50*/  IMAD.MOV.U32 R21, RZ, RZ, 0x4 ;  /* 0x00000004ff157424 */ /* 0x000fe400078e00ff */
[----:B------:R-:W-:-:S05]  /*7a60*/  IMAD.MOV.U32 R4, RZ, RZ, R20 ;  /* 0x000000ffff047224 */ /* 0x000fca00078e0014 */
[----:B------:R-:W-:-:S05]  /*7a70*/  FMNMX.FTZ R4, R3, R4, !PT ;  /* 0x0000000403047209 */ /* 0x000fca0007810000 */
[----:B------:R-:W-:-:S07]  /*7a80*/  IMAD.MOV.U32 R22, RZ, RZ, R4 ;  /* 0x000000ffff167224 */ /* 0x000fce00078e0004 */
[----:B------:R-:W-:Y:S05]  /*7a90*/  WARPSYNC.COLLECTIVE R19, `(.L_x_19839) ;  /* 0x0000000013087348 */ /* 0x000fea0003c00000 */
[----:B------:R0:W1:Y:S02]  /*7aa0*/  SHFL.BFLY P0, R20, R22, R21, R50 ;  /* 0x0c00001516147389 */ /* 0x0000640000000032 */
[----:B01----:R-:W-:Y:S01]  /*7ab0*/  ENDCOLLECTIVE ;  /* 0x000000000000791b */ /* 0x003fe20003800000 */
.L_x_19839:
[----:B------:R-:W-:Y:S01]  /*7ac0*/  IMAD.MOV.U32 R21, RZ, RZ, 0x2 ;  /* 0x00000002ff157424 */ /* 0x000fe200078e00ff */
[----:B------:R-:W-:-:S04]  /*7ad0*/  MOV R5, R20 ;  /* 0x0000001400057202 */ /* 0x000fc80000000f00 */
[----:B------:R-:W-:-:S05]  /*7ae0*/  FMNMX.FTZ R6, R4, R5, !PT ;  /* 0x0000000504067209 */ /* 0x000fca0007810000 */
[----:B------:R-:W-:-:S07]  /*7af0*/  IMAD.MOV.U32 R22, RZ, RZ, R6 ;  /* 0x000000ffff167224 */ /* 0x000fce00078e0006 */
[----:B------:R-:W-:Y:S05]  /*7b00*/  WARPSYNC.COLLECTIVE R19, `(.L_x_19840) ;  /* 0x0000000013087348 */ /* 0x000fea0003c00000 */
[----:B------:R0:W1:Y:S02]  /*7b10*/  SHFL.BFLY P0, R20, R22, R21, R50 ;  /* 0x0c00001516147389 */ /* 0x0000640000000032 */
[----:B01----:R-:W-:Y:S01]  /*7b20*/  ENDCOLLECTIVE ;  /* 0x000000000000791b */ /* 0x003fe20003800000 */
.L_x_19840:
[----:B------:R-:W-:Y:S01]  /*7b30*/  IMAD.MOV.U32 R5, RZ, RZ, R20 ;  /* 0x000000ffff057224 */ /* 0x000fe200078e0014 */
[----:B------:R-:W-:Y:S06]  /*7b40*/  BRA `(.L_x_19841) ;  /* 0xffffffbc00807947 */ /* 0x000fec000383ffff */
.L_x_19842:
        /* <DEDUP_REMOVED lines=11> */
.L_x_29917:


//--------------------- .text._ZN4vllm25paged_attention_v2_kernelI13__nv_bfloat16S1_Li64ELi16ELi128ELNS_18Fp8KVCacheDataTypeE0ELb0ELi512EEEvPfS3_PT_PKS4_PKT0_SA_ifPKiSC_iPKfiiiSE_SE_iiiii --------------------------
	.section	.text._ZN4vllm25paged_attention_v2_kernelI13__nv_bfloat16S1_Li64ELi16ELi128ELNS_18Fp8KVCacheDataTypeE0ELb0ELi512EEEvPfS3_PT_PKS4_PKT0_SA_ifPKiSC_iPKfiiiSE_SE_iiiii,"ax",@progbits
	.align	128
        .global         _ZN4vllm25paged_attention_v2_kernelI13__nv_bfloat16S1_Li64ELi16ELi128ELNS_18Fp8KVCacheDataTypeE0ELb0ELi512EEEvPfS3_PT_PKS4_PKT0_SA_ifPKiSC_iPKfiiiSE_SE_iiiii
        .type           _ZN4vllm25paged_attention_v2_kernelI13__nv_bfloat16S1_Li64ELi16ELi128ELNS_18Fp8KVCacheDataTypeE0ELb0ELi512EEEvPfS3_PT_PKS4_PKT0_SA_ifPKiSC_iPKfiiiSE_SE_iiiii,@function
        .size           _ZN4vllm25paged_attention_v2_kernelI13__nv_bfloat16S1_Li64ELi16ELi128ELNS_18Fp8KVCacheDataTypeE0ELb0ELi512EEEvPfS3_PT_PKS4_PKT0_SA_ifPKiSC_iPKfiiiSE_SE_iiiii,(.L_x_29918 - _ZN4vllm25paged_attention_v2_kernelI13__nv_bfloat16S1_Li64ELi16ELi128ELNS_18Fp8KVCacheDataTypeE0ELb0ELi512EEEvPfS3_PT_PKS4_PKT0_SA_ifPKiSC_iPKfiiiSE_SE_iiiii)
        .other          _ZN4vllm25paged_attention_v2_kernelI13__nv_bfloat16S1_Li64ELi16ELi128ELNS_18Fp8KVCacheDataTypeE0ELb0ELi512EEEvPfS3_PT_PKS4_PKT0_SA_ifPKiSC_iPKfiiiSE_SE_iiiii,@"STO_CUDA_ENTRY STV_DEFAULT"
_ZN4vllm25paged_attention_v2_kernelI13__nv_bfloat16S1_Li64ELi16ELi128ELNS_18Fp8KVCacheDataTypeE0ELb0ELi512EEEvPfS3_PT_PKS4_PKT0_SA_ifPKiSC_iPKfiiiSE_SE_iiiii:
.text._ZN4vllm25paged_attention_v2_kernelI13__nv_bfloat16S1_Li64ELi16ELi128ELNS_18Fp8KVCacheDataTypeE0ELb0ELi512EEEvPfS3_PT_PKS4_PKT0_SA_ifPKiSC_iPKfiiiSE_SE_iiiii:
        /* <DEDUP_REMOVED lines=14> */
[----:B------:R-:W0:Y:S03]  /*00e0*/  I2F.RP R0, R11 ;  /* 0x0000000b00007306 */ /* 0x000e260000209400 */
[----:B------:R-:W2:Y:S01]  /*00f0*/  LDC R2, c[0x0][0xc] ;  /* 0x00000300ff027b82 */ /* 0x000ea20000000800 */
[----:B-1----:R-:W-:-:S04]  /*0100*/  ISETP.NE.U32.AND P0, PT, R4, RZ, PT ;  /* 0x000000ff0400720c */ /* 0x002fc80003f05070 */
[----:B------:R-:W-:Y:S02]  /*0110*/  ISETP.NE.AND.EX P0, PT, R5, RZ, PT, P0 ;  /* 0x000000ff0500720c */ /* 0x000fe40003f05300 */
[----:B------:R-:W1:Y:S01]  /*0120*/  S2R R5, SR_CTAID.X ;  /* 0x0000000000057919 */ /* 0x000e620000002500 */
[----:B0-----:R-:W0:Y:S10]  /*0130*/  MUFU.RCP R0, R0 ;  /* 0x0000000000007308 */ /* 0x001e340000001000 */
[----:B------:R-:W1:Y:S01]  /*0140*/  @P0 LDC.64 R6, c[0x0][0x260] ;  /* 0x00009800ff060b82 */ /* 0x000e620000000a00 */
[----:B0-----:R-:W-:-:S04]  /*0150*/  VIADD R8, R0, 0xffffffe ;  /* 0x0ffffffe00087836 */ /* 0x001fc80000000000 */
[----:B------:R0:W3:Y:S02]  /*0160*/  F2I.FTZ.U32.TRUNC.NTZ R9, R8 ;  /* 0x0000000800097305 */ /* 0x0000e4000021f000 */
[----:B0-----:R-:W-:Y:S02]  /*0170*/  IMAD.MOV.U32 R8, RZ, RZ, RZ ;  /* 0x000000ffff087224 */ /* 0x001fe400078e00ff */
[----:B-1----:R-:W-:-:S04]  /*0180*/  @P0 IMAD.WIDE R6, R5, 0x4, R6 ;  /* 0x0000000405060825 */ /* 0x002fc800078e0206 */
[----:B---3--:R-:W-:Y:S01]  /*0190*/  IMAD.MOV R4, RZ, RZ, -R9 ;  /* 0x000000ffff047224 */ /* 0x008fe200078e0a09 */
[----:B------:R0:W5:Y:S01]  /*01a0*/  @P0 LDG.E.CONSTANT R32, desc[UR10][R6.64] ;  /* 0x0000000a06200981 */ /* 0x000162000c1e9900 */
[----:B------:R-:W-:Y:S02]  /*01b0*/  BSSY B0, `(.L_x_19843) ;  /* 0x000008e000007945 */ /* 0x000fe40003800000 */
[----:B------:R-:W-:Y:S01]  /*01c0*/  IMAD R15, R4, R11, RZ ;  /* 0x0000000b040f7224 */ /* 0x000fe200078e02ff */
[----:B--2---:R-:W-:-:S03]  /*01d0*/  IABS R4, R2 ;  /* 0x0000000200047213 */ /* 0x004fc60000000000 */
[----:B------:R-:W-:-:S06]  /*01e0*/  IMAD.HI.U32 R9, R9, R15, R8 ;  /* 0x0000000f09097227 */ /* 0x000fcc00078e0008 */
        /* <DEDUP_REMOVED lines=16> */
[----:B------:R-:W1:Y:S08]  /*02f0*/  I2F.RP R0, R9 ;  /* 0x0000000900007306 */ /* 0x000e700000209400 */
[----:B-1----:R-:W0:Y:S02]  /*0300*/  MUFU.RCP R0, R0 ;  /* 0x0000000000007308 */ /* 0x002e240000001000 */
[----:B0-----:R-:W-:-:S06]  /*0310*/  IADD3 R6, R0, 0xffffffe, RZ ;  /* 0x0ffffffe00067810 */ /* 0x001fcc0007ffe0ff */
[----:B------:R0:W1:Y:S02]  /*0320*/  F2I.FTZ.U32.TRUNC.NTZ R7, R6 ;  /* 0x0000000600077305 */ /* 0x000064000021f000 */
[----:B0-----:R-:W-:Y:S02]  /*0330*/  IMAD.MOV.U32 R6, RZ, RZ, RZ ;  /* 0x000000ffff067224 */ /* 0x001fe400078e00ff */
[----:B-1----:R-:W-:-:S04]  /*0340*/  IMAD.MOV R2, RZ, RZ, -R7 ;  /* 0x000000ffff027224 */ /* 0x002fc800078e0a07 */
[----:B------:R-:W-:Y:S01]  /*0350*/  IMAD R11, R2, R9, RZ ;  /* 0x00000009020b7224 */ /* 0x000fe200078e02ff */
[----:B------:R-:W-:-:S03]  /*0360*/  IABS R2, R5 ;  /* 0x0000000500027213 */ /* 0x000fc60000000000 */
[----:B------:R-:W-:-:S04]  /*0370*/  IMAD.HI.U32 R7, R7, R11, R6 ;  /* 0x0000000b07077227 */ /* 0x000fc800078e0006 */
[----:B------:R-:W-:Y:S01]  /*0380*/  IMAD.MOV R11, RZ, RZ, -R4 ;  /* 0x000000ffff0b7224 */ /* 0x000fe200078e0a04 */
[----:B------:R-:W-:Y:S01]  /*0390*/  LOP3.LUT R4, R5, R8, RZ, 0x3c, !PT ;  /* 0x0000000805047212 */ /* 0x000fe200078e3cff */
[----:B------:R-:W-:-:S03]  /*03a0*/  IMAD.HI.U32 R6, R7, R2, RZ ;  /* 0x0000000207067227 */ /* 0x000fc600078e00ff */
[----:B------:R-:W-:Y:S01]  /*03b0*/  ISETP.GE.AND P2, PT, R4, RZ, PT ;  /* 0x000000ff0400720c */ /* 0x000fe20003f46270 */
[----:B------:R-:W-:Y:S01]  /*03c0*/  IMAD R0, R6, R11, R2 ;  /* 0x0000000b06007224 */ /* 0x000fe200078e0202 */
[----:B------:R-:W-:Y:S01]  /*03d0*/  LEA R4, R28, 0x20, 0x5 ;  /* 0x000000201c047811 */ /* 0x000fe200078e28ff */
        /* <DEDUP_REMOVED lines=11> */
[----:B------:R-:W-:Y:S02]  /*0490*/  SHF.R.S32.HI R7, RZ, 0x4, R7 ;  /* 0x00000004ff077819 */ /* 0x000fe40000011407 */
[----:B------:R-:W-:Y:S01]  /*04a0*/  ISETP.GT.AND P0, PT, R2, 0xf, PT ;  /* 0x0000000f0200780c */ /* 0x000fe20003f04270 */
[----:B------:R-:W-:Y:S01]  /*04b0*/  IMAD.MOV.U32 R0, RZ, RZ, R6 ;  /* 0x000000ffff007224 */ /* 0x000fe200078e0006 */
[----:B------:R-:W-:Y:S02]  /*04c0*/  VIMNMX R33, R7, R4, PT ;  /* 0x0000000407217248 */ /* 0x000fe40003fe0100 */
[----:B------:R-:W-:Y:S01]  /*04d0*/  LEA.HI R9, R9, R2, RZ, 0x5 ;  /* 0x0000000209097211 */ /* 0x000fe200078f28ff */
[----:B------:R-:W-:Y:S01]  /*04e0*/  @!P2 IMAD.MOV R0, RZ, RZ, -R0 ;  /* 0x000000ffff00a224 */ /* 0x000fe200078e0a00 */
[----:B------:R-:W-:Y:S01]  /*04f0*/  @!P1 LOP3.LUT R0, RZ, R8, RZ, 0x33, !PT ;  /* 0x00000008ff009212 */ /* 0x000fe200078e33ff */
[----:B------:R-:W-:Y:S01]  /*0500*/  IMAD R4, R28, -0x20, R33 ;  /* 0xffffffe01c047824 */ /* 0x000fe200078e0221 */
[----:B------:R-:W-:-:S02]  /*0510*/  LEA.HI R8, R2, R2, RZ, 0x1 ;  /* 0x0000000202087211 */ /* 0x000fc400078f08ff */
[----:B------:R-:W-:Y:S01]  /*0520*/  SHF.R.S32.HI R13, RZ, 0x5, R9 ;  /* 0x00000005ff0d7819 */ /* 0x000fe20000011409 */
[----:B------:R-:W-:Y:S01]  /*0530*/  IMAD R7, R4, 0x10, R37 ;  /* 0x0000001004077824 */ /* 0x000fe200078e0225 */
[----:B------:R-:W-:Y:S02]  /*0540*/  LOP3.LUT R29, R8, 0xfffffffe, RZ, 0xc0, !PT ;  /* 0xfffffffe081d7812 */ /* 0x000fe400078ec0ff */
[----:B------:R-:W-:Y:S02]  /*0550*/  SHF.R.S32.HI R4, RZ, 0x1, R8 ;  /* 0x00000001ff047819 */ /* 0x000fe40000011408 */
[----:B------:R-:W-:Y:S01]  /*0560*/  VIMNMX R6, R30, R7, PT ;  /* 0x000000071e067248 */ /* 0x000fe20003fe0100 */
[----:B------:R-:W-:-:S03]  /*0570*/  IMAD.IADD R29, R2, 0x1, -R29 ;  /* 0x00000001021d7824 */ /* 0x000fc600078e0a1d */
[----:B------:R-:W-:Y:S01]  /*0580*/  IADD3 R31, -R37, R6, RZ ;  /* 0x00000006251f7210 */ /* 0x000fe20007ffe1ff */
[----:B------:R-:W-:Y:S06]  /*0590*/  @P0 BRA `(.L_x_19844) ;  /* 0x00000004003c0947 */ /* 0x000fec0003800000 */
        /* <DEDUP_REMOVED lines=30> */
.L_x_19847:
        /* <DEDUP_REMOVED lines=13> */
.L_x_19846:
[----:B------:R-:W-:Y:S05]  /*0850*/  BSYNC B1 ;  /* 0x0000000000017941 */ /* 0x000fea0003800000 */
.L_x_19845:
        /* <DEDUP_REMOVED lines=14> */
.L_x_19848:
        /* <DEDUP_REMOVED lines=21> */
.L_x_19844:
[----:B------:R-:W-:Y:S05]  /*0a90*/  BSYNC B0 ;  /* 0x0000000000007941 */ /* 0x000fea0003800000 */
.L_x_19843:
[----:B------:R-:W-:Y:S01]  /*0aa0*/  IMAD R28, R28, 0x20, R13 ;  /* 0x000000201c1c7824 */ /* 0x000fe200078e020d */
[----:B------:R-:W-:Y:S01]  /*0ab0*/  ULDC UR4, c[0x0][0x258] ;  /* 0x0000960000047ab9 */ /* 0x000fe20000000800 */
[----:B------:R-:W-:Y:S01]  /*0ac0*/  ULDC UR13, c[0x0][0x26c] ;  /* 0x00009b00000d7ab9 */ /* 0x000fe20000000800 */
[----:B------:R-:W-:Y:S01]  /*0ad0*/  ULDC UR14, c[0x0][0x26c] ;  /* 0x00009b00000e7ab9 */ /* 0x000fe20000000800 */
[----:B------:R-:W-:Y:S01]  /*0ae0*/  ULDC UR12, c[0x0][0x244] ;  /* 0x00009100000c7ab9 */ /* 0x000fe20000000800 */
[----:B------:R-:W-:Y:S01]  /*0af0*/  BAR.SYNC.DEFER_BLOCKING 0x0 ;  /* 0x0000000000007b1d */ /* 0x000fe20000010000 */
[----:B------:R-:W-:Y:S01]  /*0b00*/  ISETP.GE.AND P0, PT, R28, R33, PT ;  /* 0x000000211c00720c */ /* 0x000fe20003f06270 */
[----:B------:R-:W-:Y:S01]  /*0b10*/  IMAD R15, R3, UR4, RZ ;  /* 0x00000004030f7c24 */ /* 0x000fe2000f8e02ff */
[----:B------:R-:W-:-:S03]  /*0b20*/  MOV R27, 0xff7fffff ;  /* 0xff7fffff001b7802 */ /* 0x000fc60000000f00 */
[----:B------:R-:W-:Y:S01]  /*0b30*/  ULDC UR15, c[0x0][0x244] ;  /* 0x00009100000f7ab9 */ /* 0x000fe20000000800 */
[----:B------:R-:W-:Y:S01]  /*0b40*/  ULDC.64 UR8, c[0x0][0x230] ;  /* 0x00008c0000087ab9 */ /* 0x000fe20000000a00 */
[----:B------:R-:W-:Y:S01]  /*0b50*/  ULDC.64 UR16, c[0x0][0x230] ;  /* 0x00008c0000107ab9 */ /* 0x000fe20000000a00 */
[----:B------:R-:W-:Y:S05]  /*0b60*/  BSSY B0, `(.L_x_19849) ;  /* 0x000024e000007945 */ /* 0x000fea0003800000 */
[----:B------:R-:W-:Y:S05]  /*0b70*/  @P0 BRA `(.L_x_19850) ;  /* 0x0000002400300947 */ /* 0x000fea0003800000 */
[----:B------:R-:W-:Y:S01]  /*0b80*/  SHF.R.S32.HI R3, RZ, 0x1f, R4 ;  /* 0x0000001fff037819 */ /* 0x000fe20000011404 */
[C---:B------:R-:W-:Y:S01]  /*0b90*/  VIADD R6, R29.reuse, 0x4 ;  /* 0x000000041d067836 */ /* 0x040fe20000000000 */
[----:B------:R-:W0:Y:S01]  /*0ba0*/  S2UR UR5, SR_CgaCtaId ;  /* 0x00000000000579c3 */ /* 0x000e220000008800 */
[----:B------:R-:W-:Y:S01]  /*0bb0*/  VIADD R5, R29, 0x2 ;  /* 0x000000021d057836 */ /* 0x000fe20000000000 */
[----:B------:R-:W-:Y:S01]  /*0bc0*/  LEA.HI R3, R3, R4, RZ, 0x4 ;  /* 0x0000000403037211 */ /* 0x000fe200078f20ff */
[----:B------:R-:W-:Y:S01]  /*0bd0*/  IMAD.SHL.U32 R6, R6, 0x4, RZ ;  /* 0x0000000406067824 */ /* 0x000fe200078e00ff */
[----:B------:R-:W-:Y:S01]  /*0be0*/  ULDC UR4, c[0x0][0x270] ;  /* 0x00009c0000047ab9 */ /* 0x000fe20000000800 */
[----:B------:R-:W-:Y:S01]  /*0bf0*/  VIADD R8, R29, 0x8 ;  /* 0x000000081d087836 */ /* 0x000fe20000000000 */
[----:B------:R-:W-:Y:S01]  /*0c00*/  LOP3.LUT R3, R3, 0xfffffff0, RZ, 0xc0, !PT ;  /* 0xfffffff003037812 */ /* 0x000fe200078ec0ff */
[----:B------:R-:W-:Y:S01]  /*0c10*/  VIADD R11, R29, 0xc ;  /* 0x0000000c1d0b7836 */ /* 0x000fe20000000000 */
[----:B------:R-:W-:Y:S01]  /*0c20*/  SHF.L.U32 R5, R5, 0x2, RZ ;  /* 0x0000000205057819 */ /* 0x000fe200000006ff */
[----:B------:R-:W-:Y:S01]  /*0c30*/  IMAD.SHL.U32 R9, R8, 0x4, RZ ;  /* 0x0000000408097824 */ /* 0x000fe200078e00ff */
[----:B------:R-:W1:Y:S01]  /*0c40*/  LDC R19, c[0x0][0x26c] ;  /* 0x00009b00ff137b82 */ /* 0x000e620000000800 */
[----:B------:R-:W-:Y:S01]  /*0c50*/  IMAD.IADD R12, R4, 0x1, -R3 ;  /* 0x00000001040c7824 */ /* 0x000fe200078e0a03 */
[----:B------:R-:W-:Y:S01]  /*0c60*/  SHF.R.S32.HI R4, RZ, 0x1f, R5 ;  /* 0x0000001fff047819 */ /* 0x000fe20000011405 */
[C---:B------:R-:W-:Y:S01]  /*0c70*/  VIADD R3, R29.reuse, 0x6 ;  /* 0x000000061d037836 */ /* 0x040fe20000000000 */
[----:B------:R-:W-:Y:S01]  /*0c80*/  SHF.R.S32.HI R14, RZ, 0x1f, R9 ;  /* 0x0000001fff0e7819 */ /* 0x000fe20000011409 */
[----:B------:R-:W-:Y:S01]  /*0c90*/  VIADD R16, R29, 0xe ;  /* 0x0000000e1d107836 */ /* 0x000fe20000000000 */
[----:B------:R-:W-:Y:S01]  /*0ca0*/  LEA.HI R4, R4, R5, RZ, 0x3 ;  /* 0x0000000504047211 */ /* 0x000fe200078f18ff */
[----:B------:R-:W-:Y:S01]  /*0cb0*/  IMAD.SHL.U32 R7, R3, 0x4, RZ ;  /* 0x0000000403077824 */ /* 0x000fe200078e00ff */
[----:B------:R-:W-:Y:S01]  /*0cc0*/  SHF.R.S32.HI R3, RZ, 0x1f, R6 ;  /* 0x0000001fff037819 */ /* 0x000fe20000011406 */
[----:B------:R-:W-:Y:S01]  /*0cd0*/  IMAD.SHL.U32 R42, R12, 0x8, RZ ;  /* 0x000000080c2a7824 */ /* 0x000fe200078e00ff */
[----:B------:R-:W-:Y:S01]  /*0ce0*/  LOP3.LUT R4, R4, 0xfffffff8, RZ, 0xc0, !PT ;  /* 0xfffffff804047812 */ /* 0x000fe200078ec0ff */
[----:B------:R-:W-:Y:S01]  /*0cf0*/  IMAD.SHL.U32 R17, R16, 0x4, RZ ;  /* 0x0000000410117824 */ /* 0x000fe200078e00ff */
[----:B------:R-:W-:-:S02]  /*0d00*/  SHF.R.S32.HI R10, RZ, 0x1f, R7 ;  /* 0x0000001fff0a7819 */ /* 0x000fc40000011407 */
[----:B------:R-:W-:Y:S01]  /*0d10*/  LEA.HI R3, R3, R6, RZ, 0x3 ;  /* 0x0000000603037211 */ /* 0x000fe200078f18ff */
[----:B------:R-:W-:Y:S01]  /*0d20*/  IMAD.IADD R34, R5, 0x1, -R4 ;  /* 0x0000000105227824 */ /* 0x000fe200078e0a04 */
[----:B------:R-:W-:Y:S02]  /*0d30*/  LEA.HI R10, R10, R7, RZ, 0x3 ;  /* 0x000000070a0a7211 */ /* 0x000fe400078f18ff */
[----:B------:R-:W-:Y:S02]  /*0d40*/  LOP3.LUT R3, R3, 0xfffffff8, RZ, 0xc0, !PT ;  /* 0xfffffff803037812 */ /* 0x000fe400078ec0ff */
[----:B------:R-:W-:Y:S02]  /*0d50*/  LOP3.LUT R10, R10, 0xfffffff8, RZ, 0xc0, !PT ;  /* 0xfffffff80a0a7812 */ /* 0x000fe400078ec0ff */
[----:B------:R-:W-:Y:S01]  /*0d60*/  LEA.HI R14, R14, R9, RZ, 0x3 ;  /* 0x000000090e0e7211 */ /* 0x000fe200078f18ff */
[----:B------:R-:W-:Y:S01]  /*0d70*/  IMAD.IADD R26, R6, 0x1, -R3 ;  /* 0x00000001061a7824 */ /* 0x000fe200078e0a03 */
[----:B------:R-:W-:Y:S01]  /*0d80*/  IADD3 R3, R7, -R10, RZ ;  /* 0x8000000a07037210 */ /* 0x000fe20007ffe0ff */
[----:B------:R-:W-:Y:S01]  /*0d90*/  VIADD R10, R29, 0xa ;  /* 0x0000000a1d0a7836 */ /* 0x000fe20000000000 */
[----:B------:R-:W-:-:S02]  /*0da0*/  LOP3.LUT R14, R14, 0xfffffff8, RZ, 0xc0, !PT ;  /* 0xfffffff80e0e7812 */ /* 0x000fc400078ec0ff */
[----:B------:R-:W-:Y:S01]  /*0db0*/  SHF.L.U32 R7, R11, 0x2, RZ ;  /* 0x000000020b077819 */ /* 0x000fe200000006ff */
[----:B------:R-:W-:Y:S01]  /*0dc0*/  IMAD.SHL.U32 R5, R10, 0x4, RZ ;  /* 0x000000040a057824 */ /* 0x000fe200078e00ff */
[----:B------:R-:W-:Y:S01]  /*0dd0*/  SHF.R.S32.HI R20, RZ, 0x1f, R42 ;  /* 0x0000001fff147819 */ /* 0x000fe2000001142a */
[----:B------:R-:W-:Y:S01]  /*0de0*/  IMAD.IADD R4, R9, 0x1, -R14 ;  /* 0x0000000109047824 */ /* 0x000fe200078e0a0e */
[----:B------:R-:W-:Y:S01]  /*0df0*/  SHF.R.S32.HI R14, RZ, 0x1f, R7 ;  /* 0x0000001fff0e7819 */ /* 0x000fe20000011407 */
[----:B------:R-:W-:Y:S01]  /*0e00*/  IMAD R9, R0, UR4, RZ ;  /* 0x0000000400097c24 */ /* 0x000fe2000f8e02ff */
[----:B------:R-:W-:Y:S01]  /*0e10*/  SHF.R.S32.HI R6, RZ, 0x1f, R5 ;  /* 0x0000001fff067819 */ /* 0x000fe20000011405 */
[----:B------:R-:W-:Y:S01]  /*0e20*/  UMOV UR4, 0x400 ;  /* 0x0000040000047882 */ /* 0x000fe20000000000 */
[----:B------:R-:W-:Y:S01]  /*0e30*/  LEA.HI R14, R14, R7, RZ, 0x3 ;  /* 0x000000070e0e7211 */ /* 0x000fe200078f18ff */
[----:B0-----:R-:W-:Y:S01]  /*0e40*/  ULEA UR6, UR5, UR4, 0x18 ;  /* 0x0000000405067291 */ /* 0x001fe2000f8ec03f */
[----:B------:R-:W-:-:S02]  /*0e50*/  LEA.HI R6, R6, R5, RZ, 0x3 ;  /* 0x0000000506067211 */ /* 0x000fc400078f18ff */
[----:B------:R-:W-:Y:S02]  /*0e60*/  LOP3.LUT R14, R14, 0xfffffff8, RZ, 0xc0, !PT ;  /* 0xfffffff80e0e7812 */ /* 0x000fe400078ec0ff */
[----:B------:R-:W-:Y:S02]  /*0e70*/  LOP3.LUT R6, R6, 0xfffffff8, RZ, 0xc0, !PT ;  /* 0xfffffff806067812 */ /* 0x000fe400078ec0ff */
[----:B------:R-:W-:Y:S02]  /*0e80*/  IADD3 R42, P0, R9, R42, RZ ;  /* 0x0000002a092a7210 */ /* 0x000fe40007f1e0ff */
[----:B------:R-:W-:Y:S01]  /*0e90*/  SHF.R.S32.HI R18, RZ, 0x1f, R17 ;  /* 0x0000001fff127819 */ /* 0x000fe20000011411 */
[----:B------:R-:W-:Y:S01]  /*0ea0*/  IMAD.IADD R5, R5, 0x1, -R6 ;  /* 0x0000000105057824 */ /* 0x000fe200078e0a06 */
[----:B------:R-:W-:Y:S01]  /*0eb0*/  LEA.HI.X.SX32 R43, R9, R20, 0x1, P0 ;  /* 0x00000014092b7211 */ /* 0x000fe200000f0eff */
[----:B------:R-:W-:Y:S01]  /*0ec0*/  IMAD.IADD R6, R7, 0x1, -R14 ;  /* 0x0000000107067824 */ /* 0x000fe200078e0a0e */
        /* <DEDUP_REMOVED lines=11> */
[----:B------:R-:W-:-:S02]  /*0f80*/  LOP3.LUT R18, R18, 0xfffffff8, RZ, 0xc0, !PT ;  /* 0xfffffff812127812 */ /* 0x000fc400078ec0ff */
[----:B------:R-:W-:Y:S02]  /*0f90*/  LOP3.LUT R10, R10, 0xffffff80, RZ, 0xc0, !PT ;  /* 0xffffff800a0a7812 */ /* 0x000fe400078ec0ff */
[----:B------:R-:W-:Y:S02]  /*0fa0*/  IADD3 R7, R17, -R18, RZ ;  /* 0x8000001211077210 */ /* 0x000fe40007ffe0ff */
[----:B------:R-:W-:Y:S02]  /*0fb0*/  LOP3.LUT R17, R14, 0xffffff80, RZ, 0xc0, !PT ;  /* 0xffffff800e117812 */ /* 0x000fe400078ec0ff */
[----:B------:R-:W-:Y:S02]  /*0fc0*/  LOP3.LUT R16, R16, 0xffffff80, RZ, 0xc0, !PT ;  /* 0xffffff8010107812 */ /* 0x000fe400078ec0ff */
[----:B------:R-:W-:Y:S02]  /*0fd0*/  LEA R9, R29, UR6, 0x6 ;  /* 0x000000061d097c11 */ /* 0x000fe4000f8e30ff */
        /* <DEDUP_REMOVED lines=14> */
[----:B------:R-:W-:Y:S01]  /*10c0*/  LEA R12, R13, R12, 0x4 ;  /* 0x0000000c0d0c7211 */ /* 0x000fe200078e20ff */
[----:B------:R-:W-:Y:S01]  /*10d0*/  ULEA UR4, UR5, UR4, 0x18 ;  /* 0x0000000405047291 */ /* 0x000fe2000f8ec03f */
[----:B------:R-:W-:Y:S01]  /*10e0*/  LEA.HI.X.SX32 R14, R28, R27, 0x1, P0 ;  /* 0x0000001b1c0e7211 */ /* 0x000fe200000f0eff */
[----:B------:R-:W-:Y:S01]  /*10f0*/  IMAD.MOV.U32 R27, RZ, RZ, -0x800001 ;  /* 0xff7fffffff1b7424 */ /* 0x000fe200078e00ff */
[----:B------:R-:W-:Y:S01]  /*1100*/  LEA R32, P0, R15, UR6, 0x2 ;  /* 0x000000060f207c11 */ /* 0x000fe2000f8010ff */
[----:B------:R-:W-:Y:S02]  /*1110*/  IMAD.MOV.U32 R36, RZ, RZ, R28 ;  /* 0x000000ffff247224 */ /* 0x000fe400078e001c */
[----:B------:R-:W-:Y:S01]  /*1120*/  IMAD.IADD R37, R37, 0x1, R12 ;  /* 0x0000000125257824 */ /* 0x000fe200078e020c */
[----:B------:R-:W-:-:S02]  /*1130*/  LEA.HI.X R35, R15, UR7, R14, 0x2, P0 ;  /* 0x000000070f237c11 */ /* 0x000fc400080f140e */
[----:B------:R-:W-:-:S07]  /*1140*/  LEA R38, R12, UR4, 0x2 ;  /* 0x000000040c267c11 */ /* 0x000fce000f8e10ff */
.L_x_19855:
[----:B------:R-:W-:Y:S01]  /*1150*/  MOV R13, R35 ;  /* 0x00000023000d7202 */ /* 0x000fe20000000f00 */
[----:B------:R-:W-:-:S05]  /*1160*/  IMAD.MOV.U32 R12, RZ, RZ, R32 ;  /* 0x000000ffff0c7224 */ /* 0x000fca00078e0020 */
[----:B------:R-:W2:Y:S01]  /*1170*/  LDG.E.CONSTANT R13, desc[UR10][R12.64] ;  /* 0x0000000a0c0d7981 */ /* 0x000ea2000c1e9900 */
[----:B------:R-:W-:Y:S01]  /*1180*/  VIADD R14, R29, 0x2 ;  /* 0x000000021d0e7836 */ /* 0x000fe20000000000 */
[----:B------:R-:W-:-:S04]  /*1190*/  SHF.R.S32.HI R47, RZ, 0x1f, R34 ;  /* 0x0000001fff2f7819 */ /* 0x000fc80000011422 */
[----:B------:R-:W-:Y:S01]  /*11a0*/  LEA.HI R39, R14, R14, RZ, 0x1 ;  /* 0x0000000e0e277211 */ /* 0x000fe200078f08ff */
[----:B------:R-:W-:-:S04]  /*11b0*/  IMAD.SHL.U32 R14, R29, 0x4, RZ ;  /* 0x000000041d0e7824 */ /* 0x000fc800078e00ff */
[----:B------:R-:W-:Y:S01]  /*11c0*/  IMAD.SHL.U32 R44, R39, 0x40, RZ ;  /* 0x00000040272c7824 */ /* 0x000fe200078e00ff */
[----:B------:R-:W-:-:S04]  /*11d0*/  SHF.R.S32.HI R39, RZ, 0x1f, R14 ;  /* 0x0000001fff277819 */ /* 0x000fc8000001140e */
[----:B------:R-:W-:-:S04]  /*11e0*/  LOP3.LUT R45, R44, 0xffffff80, RZ, 0xc0, !PT ;  /* 0xffffff802c2d7812 */ /* 0x000fc800078ec0ff */
[----:B------:R-:W-:Y:S02]  /*11f0*/  SHF.R.S32.HI R46, RZ, 0x1f, R45 ;  /* 0x0000001fff2e7819 */ /* 0x000fe4000001142d */
[----:B--2---:R-:W-:Y:S01]  /*1200*/  SHF.R.S32.HI R15, RZ, 0x1f, R13 ;  /* 0x0000001fff0f7819 */ /* 0x004fe2000001140d */
[----:B------:R-:W-:-:S04]  /*1210*/  IMAD.WIDE.U32 R40, R13, UR13, R42 ;  /* 0x0000000d0d287c25 */ /* 0x000fc8000f8e002a */
[----:B------:R-:W-:Y:S01]  /*1220*/  IMAD R15, R15, UR13, RZ ;  /* 0x0000000d0f0f7c24 */ /* 0x000fe2000f8e02ff */
[----:B------:R-:W-:-:S03]  /*1230*/  IADD3 R12, P0, P1, R34, R40, R45 ;  /* 0x00000028220c7210 */ /* 0x000fc6000791e02d */
[----:B------:R-:W-:Y:S01]  /*1240*/  IMAD R15, R13, R8, R15 ;  /* 0x000000080d0f7224 */ /* 0x000fe200078e020f */
[----:B------:R-:W-:Y:S02]  /*1250*/  LEA.HI R13, R39, R14, RZ, 0x3 ;  /* 0x0000000e270d7211 */ /* 0x000fe400078f18ff */
[----:B------:R-:W-:Y:S01]  /*1260*/  LEA R44, P2, R12, UR8, 0x1 ;  /* 0x000000080c2c7c11 */ /* 0x000fe2000f8408ff */
[----:B------:R-:W-:Y:S01]  /*1270*/  IMAD.IADD R39, R41, 0x1, R15 ;  /* 0x0000000129277824 */ /* 0x000fe200078e020f */
[----:B------:R-:W-:-:S04]  /*1280*/  LOP3.LUT R15, R13, 0xfffffff8, RZ, 0xc0, !PT ;  /* 0xfffffff80d0f7812 */ /* 0x000fc800078ec0ff */
[----:B------:R-:W-:Y:S02]  /*1290*/  IADD3.X R13, R47, R39, R46, P0, P1 ;  /* 0x000000272f0d7210 */ /* 0x000fe400007e242e */
[----:B------:R-:W-:Y:S02]  /*12a0*/  IADD3 R15, R14, -R15, RZ ;  /* 0x8000000f0e0f7210 */ /* 0x000fe40007ffe0ff */
[----:B------:R-:W-:Y:S02]  /*12b0*/  LEA.HI.X R45, R12, UR9, R13, 0x1, P2 ;  /* 0x000000090c2d7c11 */ /* 0x000fe400090f0c0d */
[----:B------:R-:W-:Y:S02]  /*12c0*/  SHF.R.S32.HI R14, RZ, 0x1f, R15 ;  /* 0x0000001fff0e7819 */ /* 0x000fe4000001140f */
[----:B------:R-:W-:Y:S01]  /*12d0*/  IADD3 R12, P0, R15, R40, RZ ;  /* 0x000000280f0c7210 */ /* 0x000fe20007f1e0ff */
[----:B------:R-:W2:Y:S04]  /*12e0*/  LDG.E.CONSTANT R41, desc[UR10][R44.64] ;  /* 0x0000000a2c297981 */ /* 0x000ea8000c1e9900 */
[----:B------:R-:W-:Y:S01]  /*12f0*/  IMAD.X R13, R14, 0x1, R39, P0 ;  /* 0x000000010e0d7824 */ /* 0x000fe200000e0627 */
[C---:B------:R-:W-:Y:S01]  /*1300*/  LEA R46, P0, R12.reuse, UR8, 0x1 ;  /* 0x000000080c2e7c11 */ /* 0x040fe2000f8008ff */
[----:B------:R-:W3:Y:S03]  /*1310*/  LDG.E.CONSTANT R50, desc[UR10][R44.64+0x4] ;  /* 0x0000040a2c327981 */ /* 0x000ee6000c1e9900 */
[----:B------:R-:W-:-:S02]  /*1320*/  LEA.HI.X R47, R12, UR9, R13, 0x1, P0 ;  /* 0x000000090c2f7c11 */ /* 0x000fc400080f0c0d */
[----:B0-----:R-:W0:Y:S04]  /*1330*/  LDS.128 R12, [R9] ;  /* 0x00000000090c7984 */ /* 0x001e280000000c00 */
[----:B------:R-:W4:Y:S04]  /*1340*/  LDG.E.CONSTANT R48, desc[UR10][R46.64] ;  /* 0x0000000a2e307981 */ /* 0x000f28000c1e9900 */
[----:B------:R1:W5:Y:S01]  /*1350*/  LDG.E.CONSTANT R51, desc[UR10][R46.64+0x4] ;  /* 0x0000040a2e337981 */ /* 0x000362000c1e9900 */
[C---:B0-----:R-:W-:Y:S01]  /*1360*/  IMAD.U32 R49, R14.reuse, 0x10000, RZ ;  /* 0x000100000e317824 */ /* 0x041fe200078e00ff */
[----:B------:R-:W-:Y:S01]  /*1370*/  PRMT R14, R14, 0x7632, R14 ;  /* 0x000076320e0e7816 */ /* 0x000fe2000000000e */
[----:B-1----:R-:W-:-:S02]  /*1380*/  IMAD.U32 R47, R13, 0x10000, RZ ;  /* 0x000100000d2f7824 */ /* 0x002fc400078e00ff */
[C---:B--2---:R-:W-:Y:S01]  /*1390*/  IMAD.U32 R52, R41.reuse, 0x10000, RZ ;  /* 0x0001000029347824 */ /* 0x044fe200078e00ff */
[----:B------:R-:W-:-:S03]  /*13a0*/  PRMT R41, R41, 0x7632, R41 ;  /* 0x0000763229297816 */ /* 0x000fc60000000029 */
[----:B------:R-:W-:Y:S01]  /*13b0*/  FMUL.FTZ R49, R49, R52 ;  /* 0x0000003431317220 */ /* 0x000fe20000410000 */
[----:B------:R-:W-:Y:S01]  /*13c0*/  IMAD.U32 R52, R14, 0x10000, RZ ;  /* 0x000100000e347824 */ /* 0x000fe200078e00ff */
[----:B------:R-:W-:Y:S01]  /*13d0*/  SHF.L.U32 R53, R41, 0x10, RZ ;  /* 0x0000001029357819 */ /* 0x000fe200000006ff */
[C---:B------:R-:W-:Y:S01]  /*13e0*/  IMAD.U32 R14, R12.reuse, 0x10000, RZ ;  /* 0x000100000c0e7824 */ /* 0x040fe200078e00ff */
[----:B------:R-:W-:Y:S01]  /*13f0*/  PRMT R12, R12, 0x7632, R12 ;  /* 0x000076320c0c7816 */ /* 0x000fe2000000000c */
[C---:B----4-:R-:W-:Y:S01]  /*1400*/  IMAD.U32 R41, R48.reuse, 0x10000, RZ ;  /* 0x0001000030297824 */ /* 0x050fe200078e00ff */
[----:B------:R-:W-:Y:S01]  /*1410*/  PRMT R48, R48, 0x7632, R48 ;  /* 0x0000763230307816 */ /* 0x000fe20000000030 */
[----:B------:R-:W-:Y:S02]  /*1420*/  FMUL.FTZ R53, R52, R53 ;  /* 0x0000003534357220 */ /* 0x000fe40000410000 */
[----:B------:R-:W-:Y:S02]  /*1430*/  IMAD.U32 R12, R12, 0x10000, RZ ;  /* 0x000100000c0c7824 */ /* 0x000fe400078e00ff */
[----:B------:R-:W-:Y:S01]  /*1440*/  FFMA.FTZ R41, R14, R41, R49 ;  /* 0x000000290e297223 */ /* 0x000fe20000010031 */
[----:B------:R-:W-:-:S02]  /*1450*/  IMAD.U32 R49, R48, 0x10000, RZ ;  /* 0x0001000030317824 */ /* 0x000fc400078e00ff */
[----:B---3--:R-:W-:Y:S02]  /*1460*/  IMAD.U32 R45, R50, 0x10000, RZ ;  /* 0x00010000322d7824 */ /* 0x008fe400078e00ff */
[----:B------:R-:W-:Y:S01]  /*1470*/  FFMA.FTZ R49, R12, R49, R53 ;  /* 0x000000310c317223 */ /* 0x000fe20000010035 */
[----:B------:R-:W-:-:S05]  /*1480*/  SHF.L.U32 R12, R15, 0x10, RZ ;  /* 0x000000100f0c7819 */ /* 0x000fca00000006ff */
[----:B------:R-:W-:Y:S01]  /*1490*/  FMUL.FTZ R14, R12, R45 ;  /* 0x0000002d0c0e7220 */ /* 0x000fe20000410000 */
[----:B-----5:R-:W-:-:S04]  /*14a0*/  IMAD.U32 R12, R51, 0x10000, RZ ;  /* 0x00010000330c7824 */ /* 0x020fc800078e00ff */
        /* <DEDUP_REMOVED lines=30> */
[----:B------:R-:W-:Y:S01]  /*1690*/  FFMA.FTZ R41, R44, R45, R41 ;  /* 0x0000002d2c297223 */ /* 0x000fe20000010029 */
[----:B---3--:R-:W-:Y:S01]  /*16a0*/  SHF.L.U32 R44, R46, 0x10, RZ ;  /* 0x000000102e2c7819 */ /* 0x008fe200000006ff */
[----:B------:R-:W-:Y:S01]  /*16b0*/  FFMA.FTZ R49, R12, R48, R49 ;  /* 0x000000300c317223 */ /* 0x000fe20000010031 */
[----:B------:R-:W-:-:S04]  /*16c0*/  IMAD.U32 R12, R13, 0x10000, RZ ;  /* 0x000100000d0c7824 */ /* 0x000fc800078e00ff */
[----:B------:R-:W-:Y:S01]  /*16d0*/  FFMA.FTZ R47, R12, R44, R47 ;  /* 0x0000002c0c2f7223 */ /* 0x000fe2000001002f */
[----:B------:R-:W-:-:S05]  /*16e0*/  VIADD R12, R29, 0x6 ;  /* 0x000000061d0c7836 */ /* 0x000fca0000000000 */
[----:B------:R-:W-:-:S05]  /*16f0*/  LEA.HI R12, R12, R12, RZ, 0x1 ;  /* 0x0000000c0c0c7211 */ /* 0x000fca00078f08ff */
[----:B------:R-:W-:-:S05]  /*1700*/  IMAD.SHL.U32 R12, R12, 0x40, RZ ;  /* 0x000000400c0c7824 */ /* 0x000fca00078e00ff */
        /* <DEDUP_REMOVED lines=19> */
[----:B------:R-:W-:-:S04]  /*1840*/  IADD3 R13, P0, P1, R4, R40, R11 ;  /* 0x00000028040d7210 */ /* 0x000fc8000791e00b */
[----:B------:R-:W-:Y:S02]  /*1850*/  LEA R12, P2, R13, UR8, 0x1 ;  /* 0x000000080d0c7c11 */ /* 0x000fe4000f8408ff */
[----:B0-----:R-:W-:-:S04]  /*1860*/  IADD3.X R44, R23, R39, R18, P0, P1 ;  /* 0x00000027172c7210 */ /* 0x001fc800007e2412 */
[----:B------:R-:W-:-:S05]  /*1870*/  LEA.HI.X R13, R13, UR9, R44, 0x1, P2 ;  /* 0x000000090d0d7c11 */ /* 0x000fca00090f0c2c */
[----:B------:R-:W2:Y:S04]  /*1880*/  LDG.E.CONSTANT R44, desc[UR10][R12.64] ;  /* 0x0000000a0c2c7981 */ /* 0x000ea8000c1e9900 */
[----:B------:R0:W4:Y:S01]  /*1890*/  LDG.E.CONSTANT R45, desc[UR10][R12.64+0x4] ;  /* 0x0000040a0c2d7981 */ /* 0x000122000c1e9900 */
[----:B------:R-:W-:-:S05]  /*18a0*/  PRMT R48, R48, 0x7632, R48 ;  /* 0x0000763230307816 */ /* 0x000fca0000000030 */
[----:B------:R-:W-:Y:S01]  /*18b0*/  IMAD.U32 R48, R48, 0x10000, RZ ;  /* 0x0001000030307824 */ /* 0x000fe200078e00ff */
[----:B---3--:R-:W-:-:S03]  /*18c0*/  SHF.L.U32 R46, R51, 0x10, RZ ;  /* 0x00000010332e7819 */ /* 0x008fc600000006ff */
[----:B------:R-:W-:Y:S01]  /*18d0*/  FFMA.FTZ R49, R14, R48, R49 ;  /* 0x000000300e317223 */ /* 0x000fe20000010031 */
[C---:B------:R-:W-:Y:S01]  /*18e0*/  IMAD.U32 R14, R15.reuse, 0x10000, RZ ;  /* 0x000100000f0e7824 */ /* 0x040fe200078e00ff */
[----:B------:R-:W-:Y:S02]  /*18f0*/  PRMT R15, R15, 0x7632, R15 ;  /* 0x000076320f0f7816 */ /* 0x000fe4000000000f */
[----:B------:R-:W-:-:S03]  /*1900*/  PRMT R51, R51, 0x7632, R51 ;  /* 0x0000763233337816 */ /* 0x000fc60000000033 */
[----:B------:R-:W-:Y:S02]  /*1910*/  IMAD.U32 R15, R15, 0x10000, RZ ;  /* 0x000100000f0f7824 */ /* 0x000fe400078e00ff */
[----:B------:R-:W-:Y:S02]  /*1920*/  IMAD.U32 R51, R51, 0x10000, RZ ;  /* 0x0001000033337824 */ /* 0x000fe400078e00ff */
[----:B------:R-:W-:Y:S02]  /*1930*/  FFMA.FTZ R47, R14, R46, R47 ;  /* 0x0000002e0e2f7223 */ /* 0x000fe4000001002f */
[----:B------:R-:W-:Y:S02]  /*1940*/  FFMA.FTZ R50, R15, R51, R50 ;  /* 0x000000330f327223 */ /* 0x000fe40000010032 */
[----:B0-----:R-:W0:Y:S02]  /*1950*/  LDS.128 R12, [R9+0x20] ;  /* 0x00002000090c7984 */ /* 0x001e240000000c00 */
[C---:B0-----:R-:W-:Y:S01]  /*1960*/  IMAD.U32 R46, R12.reuse, 0x10000, RZ ;  /* 0x000100000c2e7824 */ /* 0x041fe200078e00ff */
[----:B------:R-:W-:-:S04]  /*1970*/  PRMT R12, R12, 0x7632, R12 ;  /* 0x000076320c0c7816 */ /* 0x000fc8000000000c */
[----:B------:R-:W-:Y:S01]  /*1980*/  SHF.L.U32 R12, R12, 0x10, RZ ;  /* 0x000000100c0c7819 */ /* 0x000fe200000006ff */
[C---:B--2---:R-:W-:Y:S01]  /*1990*/  IMAD.U32 R48, R44.reuse, 0x10000, RZ ;  /* 0x000100002c307824 */ /* 0x044fe200078e00ff */
[----:B------:R-:W-:-:S05]  /*19a0*/  PRMT R44, R44, 0x7632, R44 ;  /* 0x000076322c2c7816 */ /* 0x000fca000000002c */
[----:B------:R-:W-:-:S04]  /*19b0*/  IMAD.U32 R44, R44, 0x10000, RZ ;  /* 0x000100002c2c7824 */ /* 0x000fc800078e00ff */
[----:B------:R-:W-:Y:S01]  /*19c0*/  FFMA.FTZ R49, R12, R44, R49 ;  /* 0x0000002c0c317223 */ /* 0x000fe20000010031 */
[----:B------:R-:W-:Y:S02]  /*19d0*/  IMAD.U32 R12, R13, 0x10000, RZ ;  /* 0x000100000d0c7824 */ /* 0x000fe400078e00ff */
[----:B----4-:R-:W-:-:S04]  /*19e0*/  IMAD.U32 R44, R45, 0x10000, RZ ;  /* 0x000100002d2c7824 */ /* 0x010fc800078e00ff */
[----:B------:R-:W-:Y:S01]  /*19f0*/  FFMA.FTZ R12, R12, R44, R47 ;  /* 0x0000002c0c0c7223 */ /* 0x000fe2000001002f */
[----:B------:R-:W-:Y:S01]  /*1a00*/  IADD3 R44, P0, P1, R5, R40, R10 ;  /* 0x00000028052c7210 */ /* 0x000fe2000791e00a */
[----:B------:R-:W-:-:S03]  /*1a10*/  FFMA.FTZ R41, R46, R48, R41 ;  /* 0x000000302e297223 */ /* 0x000fc60000010029 */
[----:B------:R-:W-:Y:S02]  /*1a20*/  LEA R46, P2, R44, UR8, 0x1 ;  /* 0x000000082c2e7c11 */ /* 0x000fe4000f8408ff */
[----:B------:R-:W-:-:S04]  /*1a30*/  IADD3.X R47, R22, R39, R19, P0, P1 ;  /* 0x00000027162f7210 */ /* 0x000fc800007e2413 */
[----:B------:R-:W-:-:S05]  /*1a40*/  LEA.HI.X R47, R44, UR9, R47, 0x1, P2 ;  /* 0x000000092c2f7c11 */ /* 0x000fca00090f0c2f */
[----:B------:R-:W2:Y:S04]  /*1a50*/  LDG.E.CONSTANT R48, desc[UR10][R46.64] ;  /* 0x0000000a2e307981 */ /* 0x000ea8000c1e9900 */
[----:B------:R0:W3:Y:S01]  /*1a60*/  LDG.E.CONSTANT R51, desc[UR10][R46.64+0x4] ;  /* 0x0000040a2e337981 */ /* 0x0000e2000c1e9900 */
[----:B------:R-:W-:Y:S02]  /*1a70*/  PRMT R13, R13, 0x7632, R13 ;  /* 0x000076320d0d7816 */ /* 0x000fe4000000000d */
[----:B------:R-:W-:-:S03]  /*1a80*/  PRMT R45, R45, 0x7632, R45 ;  /* 0x000076322d2d7816 */ /* 0x000fc6000000002d */
[----:B------:R-:W-:Y:S01]  /*1a90*/  IMAD.U32 R13, R13, 0x10000, RZ ;  /* 0x000100000d0d7824 */ /* 0x000fe200078e00ff */
[----:B------:R-:W-:Y:S01]  /*1aa0*/  SHF.L.U32 R45, R45, 0x10, RZ ;  /* 0x000000102d2d7819 */ /* 0x000fe200000006ff */
[----:B------:R-:W-:-:S04]  /*1ab0*/  IMAD.U32 R44, R14, 0x10000, RZ ;  /* 0x000100000e2c7824 */ /* 0x000fc800078e00ff */
[----:B------:R-:W-:Y:S01]  /*1ac0*/  FFMA.FTZ R50, R13, R45, R50 ;  /* 0x0000002d0d327223 */ /* 0x000fe20000010032 */
[----:B------:R-:W-:Y:S02]  /*1ad0*/  PRMT R14, R14, 0x7632, R14 ;  /* 0x000076320e0e7816 */ /* 0x000fe4000000000e */
[C---:B0-----:R-:W-:Y:S02]  /*1ae0*/  SHF.L.U32 R47, R15.reuse, 0x10, RZ ;  /* 0x000000100f2f7819 */ /* 0x041fe400000006ff */
[----:B------:R-:W-:Y:S01]  /*1af0*/  PRMT R15, R15, 0x7632, R15 ;  /* 0x000076320f0f7816 */ /* 0x000fe2000000000f */
[----:B------:R-:W-:-:S04]  /*1b00*/  IMAD.U32 R14, R14, 0x10000, RZ ;  /* 0x000100000e0e7824 */ /* 0x000fc800078e00ff */
[----:B------:R-:W-:Y:S02]  /*1b10*/  IMAD.U32 R15, R15, 0x10000, RZ ;  /* 0x000100000f0f7824 */ /* 0x000fe400078e00ff */
[----:B--2---:R-:W-:-:S04]  /*1b20*/  IMAD.U32 R13, R48, 0x10000, RZ ;  /* 0x00010000300d7824 */ /* 0x004fc800078e00ff */
[----:B------:R-:W-:Y:S01]  /*1b30*/  FFMA.FTZ R41, R44, R13, R41 ;  /* 0x0000000d2c297223 */ /* 0x000fe20000010029 */
[----:B------:R-:W-:-:S04]  /*1b40*/  IADD3 R13, P0, P1, R6, R40, R17 ;  /* 0x00000028060d7210 */ /* 0x000fc8000791e011 */
[----:B------:R-:W-:Y:S02]  /*1b50*/  LEA R44, P2, R13, UR8, 0x1 ;  /* 0x000000080d2c7c11 */ /* 0x000fe4000f8408ff */
[----:B------:R-:W-:-:S04]  /*1b60*/  IADD3.X R46, R25, R39, R20, P0, P1 ;  /* 0x00000027192e7210 */ /* 0x000fc800007e2414 */
[----:B------:R-:W-:-:S05]  /*1b70*/  LEA.HI.X R45, R13, UR9, R46, 0x1, P2 ;  /* 0x000000090d2d7c11 */ /* 0x000fca00090f0c2e */
[----:B------:R-:W2:Y:S01]  /*1b80*/  LDG.E.CONSTANT R46, desc[UR10][R44.64] ;  /* 0x0000000a2c2e7981 */ /* 0x000ea2000c1e9900 */
[----:B------:R-:W-:Y:S02]  /*1b90*/  PRMT R13, R48, 0x7632, R13 ;  /* 0x00007632300d7816 */ /* 0x000fe4000000000d */
[----:B---3--:R-:W-:-:S03]  /*1ba0*/  PRMT R48, R51, 0x7632, R48 ;  /* 0x0000763233307816 */ /* 0x008fc60000000030 */
[----:B------:R-:W-:Y:S02]  /*1bb0*/  IMAD.U32 R13, R13, 0x10000, RZ ;  /* 0x000100000d0d7824 */ /* 0x000fe400078e00ff */
[----:B------:R-:W-:Y:S02]  /*1bc0*/  IMAD.U32 R48, R48, 0x10000, RZ ;  /* 0x0001000030307824 */ /* 0x000fe400078e00ff */
[----:B------:R-:W-:Y:S01]  /*1bd0*/  FFMA.FTZ R49, R14, R13, R49 ;  /* 0x0000000d0e317223 */ /* 0x000fe20000010031 */
[----:B------:R-:W-:Y:S02]  /*1be0*/  IMAD.U32 R13, R51, 0x10000, RZ ;  /* 0x00010000330d7824 */ /* 0x000fe400078e00ff */
[----:B------:R-:W-:Y:S01]  /*1bf0*/  FFMA.FTZ R48, R15, R48, R50 ;  /* 0x000000300f307223 */ /* 0x000fe20000010032 */
[----:B------:R0:W3:Y:S01]  /*1c00*/  LDG.E.CONSTANT R44, desc[UR10][R44.64+0x4] ;  /* 0x0000040a2c2c7981 */ /* 0x0000e2000c1e9900 */
[----:B------:R-:W-:-:S03]  /*1c10*/  FFMA.FTZ R47, R47, R13, R12 ;  /* 0x0000000d2f2f7223 */ /* 0x000fc6000001000c */
[----:B------:R-:W1:Y:S01]  /*1c20*/  LDS.128 R12, [R9+0x30] ;  /* 0x00003000090c7984 */ /* 0x000e620000000c00 */
[----:B------:R-:W-:-:S04]  /*1c30*/  IADD3 R51, P0, P1, R7, R40, R16 ;  /* 0x0000002807337210 */ /* 0x000fc8000791e010 */
[----:B------:R-:W-:Y:S01]  /*1c40*/  IADD3.X R52, R24, R39, R21, P0, P1 ;  /* 0x0000002718347210 */ /* 0x000fe200007e2415 */
[----:B-1----:R-:W-:Y:S01]  /*1c50*/  IMAD.U32 R50, R12, 0x10000, RZ ;  /* 0x000100000c327824 */ /* 0x002fe200078e00ff */
[----:B--2---:R-:W-:-:S05]  /*1c60*/  SHF.L.U32 R40, R46, 0x10, RZ ;  /* 0x000000102e287819 */ /* 0x004fca00000006ff */
[----:B------:R-:W-:Y:S01]  /*1c70*/  FFMA.FTZ R50, R50, R40, R41 ;  /* 0x0000002832327223 */ /* 0x000fe20000010029 */
[----:B------:R-:W-:-:S04]  /*1c80*/  LEA R40, P0, R51, UR8, 0x1 ;  /* 0x0000000833287c11 */ /* 0x000fc8000f8008ff */
[----:B------:R-:W-:-:S05]  /*1c90*/  LEA.HI.X R41, R51, UR9, R52, 0x1, P0 ;  /* 0x0000000933297c11 */ /* 0x000fca00080f0c34 */
[----:B------:R-:W2:Y:S04]  /*1ca0*/  LDG.E.CONSTANT R39, desc[UR10][R40.64] ;  /* 0x0000000a28277981 */ /* 0x000ea8000c1e9900 */
[----:B------:R1:W4:Y:S01]  /*1cb0*/  LDG.E.CONSTANT R51, desc[UR10][R40.64+0x4] ;  /* 0x0000040a28337981 */ /* 0x000322000c1e9900 */
[----:B------:R-:W-:Y:S02]  /*1cc0*/  PRMT R12, R12, 0x7632, R12 ;  /* 0x000076320c0c7816 */ /* 0x000fe4000000000c */
[----:B------:R-:W-:-:S03]  /*1cd0*/  PRMT R46, R46, 0x7632, R46 ;  /* 0x000076322e2e7816 */ /* 0x000fc6000000002e */
[----:B------:R-:W-:Y:S02]  /*1ce0*/  IMAD.U32 R12, R12, 0x10000, RZ ;  /* 0x000100000c0c7824 */ /* 0x000fe400078e00ff */
[----:B0-----:R-:W-:-:S04]  /*1cf0*/  IMAD.U32 R45, R46, 0x10000, RZ ;  /* 0x000100002e2d7824 */ /* 0x001fc800078e00ff */
[----:B------:R-:W-:Y:S01]  /*1d00*/  FFMA.FTZ R49, R12, R45, R49 ;  /* 0x0000002d0c317223 */ /* 0x000fe20000010031 */
[----:B------:R-:W-:Y:S02]  /*1d10*/  IMAD.U32 R12, R13, 0x10000, RZ ;  /* 0x000100000d0c7824 */ /* 0x000fe400078e00ff */
[----:B---3--:R-:W-:-:S04]  /*1d20*/  IMAD.U32 R45, R44, 0x10000, RZ ;  /* 0x000100002c2d7824 */ /* 0x008fc800078e00ff */
[----:B------:R-:W-:Y:S01]  /*1d30*/  FFMA.FTZ R47, R12, R45, R47 ;  /* 0x0000002d0c2f7223 */ /* 0x000fe2000001002f */
[C---:B------:R-:W-:Y:S02]  /*1d40*/  SHF.L.U32 R45, R14.reuse, 0x10, RZ ;  /* 0x000000100e2d7819 */ /* 0x040fe400000006ff */
[----:B------:R-:W-:Y:S02]  /*1d50*/  PRMT R14, R14, 0x7632, R14 ;  /* 0x000076320e0e7816 */ /* 0x000fe4000000000e */
[----:B------:R-:W-:Y:S02]  /*1d60*/  PRMT R13, R13, 0x7632, R13 ;  /* 0x000076320d0d7816 */ /* 0x000fe4000000000d */
[----:B------:R-:W-:Y:S01]  /*1d70*/  PRMT R44, R44, 0x7632, R44 ;  /* 0x000076322c2c7816 */ /* 0x000fe2000000002c */
[----:B------:R-:W-:Y:S02]  /*1d80*/  IMAD.U32 R14, R14, 0x10000, RZ ;  /* 0x000100000e0e7824 */ /* 0x000fe400078e00ff */
[----:B------:R-:W-:-:S02]  /*1d90*/  IMAD.U32 R13, R13, 0x10000, RZ ;  /* 0x000100000d0d7824 */ /* 0x000fc400078e00ff */
[----:B-1----:R-:W-:Y:S01]  /*1da0*/  IMAD.U32 R40, R15, 0x10000, RZ ;  /* 0x000100000f287824 */ /* 0x002fe200078e00ff */
[----:B------:R-:W-:Y:S01]  /*1db0*/  UMOV UR4, 0xffffffff ;  /* 0xffffffff00047882 */ /* 0x000fe20000000000 */
[----:B--2---:R-:W-:-:S04]  /*1dc0*/  IMAD.U32 R12, R39, 0x10000, RZ ;  /* 0x00010000270c7824 */ /* 0x004fc800078e00ff */
[----:B------:R-:W-:Y:S01]  /*1dd0*/  FFMA.FTZ R50, R45, R12, R50 ;  /* 0x0000000c2d327223 */ /* 0x000fe20000010032 */
[----:B------:R-:W-:-:S05]  /*1de0*/  PRMT R12, R39, 0x7632, R12 ;  /* 0x00007632270c7816 */ /* 0x000fca000000000c */
[----:B------:R-:W-:-:S04]  /*1df0*/  IMAD.U32 R12, R12, 0x10000, RZ ;  /* 0x000100000c0c7824 */ /* 0x000fc800078e00ff */
[----:B------:R-:W-:Y:S01]  /*1e00*/  FFMA.FTZ R49, R14, R12, R49 ;  /* 0x0000000c0e317223 */ /* 0x000fe20000010031 */
[----:B------:R-:W-:Y:S02]  /*1e10*/  SHF.L.U32 R12, R44, 0x10, RZ ;  /* 0x000000102c0c7819 */ /* 0x000fe400000006ff */
[----:B------:R-:W-:Y:S02]  /*1e20*/  PRMT R14, R15, 0x7632, R14 ;  /* 0x000076320f0e7816 */ /* 0x000fe4000000000e */
[C---:B----4-:R-:W-:Y:S01]  /*1e30*/  PRMT R15, R51.reuse, 0x7632, R15 ;  /* 0x00007632330f7816 */ /* 0x050fe2000000000f */
[----:B------:R-:W-:Y:S02]  /*1e40*/  IMAD.U32 R51, R51, 0x10000, RZ ;  /* 0x0001000033337824 */ /* 0x000fe400078e00ff */
[----:B------:R-:W-:Y:S01]  /*1e50*/  FFMA.FTZ R12, R13, R12, R48 ;  /* 0x0000000c0d0c7223 */ /* 0x000fe20000010030 */
[----:B------:R-:W-:Y:S02]  /*1e60*/  IMAD.U32 R13, R14, 0x10000, RZ ;  /* 0x000100000e0d7824 */ /* 0x000fe400078e00ff */
[----:B------:R-:W-:Y:S01]  /*1e70*/  FADD.FTZ R49, R50, R49 ;  /* 0x0000003132317221 */ /* 0x000fe20000010000 */
[----:B------:R-:W-:-:S02]  /*1e80*/  IMAD.U32 R14, R15, 0x10000, RZ ;  /* 0x000100000f0e7824 */ /* 0x000fc400078e00ff */
[----:B------:R-:W-:Y:S02]  /*1e90*/  FFMA.FTZ R40, R40, R51, R47 ;  /* 0x0000003328287223 */ /* 0x000fe4000001002f */
[----:B------:R-:W-:Y:S02]  /*1ea0*/  FFMA.FTZ R12, R13, R14, R12 ;  /* 0x0000000e0d0c7223 */ /* 0x000fe4000001000c */
[----:B------:R-:W-:-:S04]  /*1eb0*/  FADD.FTZ R49, R40, R49 ;  /* 0x0000003128317221 */ /* 0x000fc80000010000 */
[----:B------:R-:W-:Y:S01]  /*1ec0*/  FADD.FTZ R49, R12, R49 ;  /* 0x000000310c317221 */ /* 0x000fe20000010000 */
[----:B------:R-:W-:Y:S06]  /*1ed0*/  BRA.DIV UR4, `(.L_x_19852) ;  /* 0x0000004a04e87947 */ /* 0x000fec000b800000 */
[----:B------:R0:W1:Y:S02]  /*1ee0*/  SHFL.BFLY PT, R12, R49, 0x1, 0x1f ;  /* 0x0c201f00310c7f89 */ /* 0x00006400000e0000 */
.L_x_19898:
[----:B------:R-:W-:Y:S01]  /*1ef0*/  ISETP.NE.AND P0, PT, R29, RZ, PT ;  /* 0x000000ff1d00720c */ /* 0x000fe20003f05270 */
[----:B-1----:R-:W-:Y:S01]  /*1f00*/  FADD.FTZ R12, R49, R12 ;  /* 0x0000000c310c7221 */ /* 0x002fe20000010000 */
[----:B------:R-:W-:Y:S01]  /*1f10*/  IADD3 R36, R36, 0x4, RZ ;  /* 0x0000000424247810 */ /* 0x000fe20007ffe0ff */
[----:B------:R-:W-:Y:S02]  /*1f20*/  BSSY B1, `(.L_x_19853) ;  /* 0x0000008000017945 */ /* 0x000fe40003800000 */
[----:B------:R-:W-:Y:S01]  /*1f30*/  FFMA.FTZ R12, R12, UR12, RZ ;  /* 0x0000000c0c0c7c23 */ /* 0x000fe200080100ff */
[----:B------:R-:W-:-:S07]  /*1f40*/  ISETP.GE.AND P1, PT, R36, R33, PT ;  /* 0x000000212400720c */ /* 0x000fce0003f26270 */
[----:B------:R-:W-:Y:S06]  /*1f50*/  @P0 BRA `(.L_x_19854) ;  /* 0x0000000000100947 */ /* 0x000fec0003800000 */
[----:B------:R-:W-:-:S04]  /*1f60*/  ISETP.GE.AND P0, PT, R37, R30, PT ;  /* 0x0000001e2500720c */ /* 0x000fc80003f06270 */
[----:B------:R-:W-:-:S05]  /*1f70*/  FSEL R13, R12, RZ, !P0 ;  /* 0x000000ff0c0d7208 */ /* 0x000fca0004000000 */
[----:B------:R1:W-:Y:S04]  /*1f80*/  STS [R38], R13 ;  /* 0x0000000d26007388 */ /* 0x0003e80000000800 */
[----:B------:R-:W-:-:S07]  /*1f90*/  @!P0 FMNMX.FTZ R27, R27, R12, !PT ;  /* 0x0000000c1b1b8209 */ /* 0x000fce0007810000 */
.L_x_19854:
[----:B------:R-:W-:Y:S05]  /*1fa0*/  BSYNC B1 ;  /* 0x0000000000017941 */ /* 0x000fea0003800000 */
.L_x_19853:
[----:B------:R-:W-:Y:S01]  /*1fb0*/  IADD3 R32, P0, R32, 0x10, RZ ;  /* 0x0000001020207810 */ /* 0x000fe20007f1e0ff */
[----:B-1----:R-:W-:Y:S02]  /*1fc0*/  VIADD R38, R38, 0x100 ;  /* 0x0000010026267836 */ /* 0x002fe40000000000 */
[----:B------:R-:W-:Y:S02]  /*1fd0*/  VIADD R37, R37, 0x40 ;  /* 0x0000004025257836 */ /* 0x000fe40000000000 */
[----:B------:R-:W-:Y:S01]  /*1fe0*/  IMAD.X R35, RZ, RZ, R35, P0 ;  /* 0x000000ffff237224 */ /* 0x000fe200000e0623 */
[----:B------:R-:W-:Y:S07]  /*1ff0*/  @!P1 BRA `(.L_x_19855) ;  /* 0xfffffff000549947 */ /* 0x000fee000383ffff */
[----:B------:R-:W-:Y:S05]  /*2000*/  BRA `(.L_x_19850) ;  /* 0x00000010000c7947 */ /* 0x000fea0003800000 */
.L_x_19851:
        /* <DEDUP_REMOVED lines=12> */
[----:B------:R-:W-:-:S04]  /*20d0*/  LEA.HI.X R35, R15, UR7, R14, 0x2, P0 ;  /* 0x000000070f237c11 */ /* 0x000fc800080f140e */
[----:B------:R-:W-:Y:S02]  /*20e0*/  IADD3 R37, R37, R12, RZ ;  /* 0x0000000c25257210 */ /* 0x000fe40007ffe0ff */
[----:B------:R-:W-:Y:S02]  /*20f0*/  LEA R38, R12, UR4, 0x2 ;  /* 0x000000040c267c11 */ /* 0x000fe4000f8e10ff */
[----:B------:R-:W-:-:S07]  /*2100*/  IADD3 R39, -R30, 0x1, R37 ;  /* 0x000000011e277810 */ /* 0x000fce0007ffe125 */
.L_x_19859:
[----:B------:R-:W2:Y:S01]  /*2110*/  LDG.E.CONSTANT R13, desc[UR10][R34.64] ;  /* 0x0000000a220d7981 */ /* 0x000ea2000c1e9900 */
[----:B------:R-:W-:Y:S01]  /*2120*/  VIADD R14, R29, 0x2 ;  /* 0x000000021d0e7836 */ /* 0x000fe20000000000 */
[----:B------:R-:W-:Y:S01]  /*2130*/  MOV R44, R42 ;  /* 0x0000002a002c7202 */ /* 0x000fe20000000f00 */
[----:B------:R-:W-:Y:S02]  /*2140*/  IMAD.MOV.U32 R45, RZ, RZ, R43 ;  /* 0x000000ffff2d7224 */ /* 0x000fe400078e002b */
[C---:B------:R-:W-:Y:S01]  /*2150*/  IMAD.SHL.U32 R40, R14.reuse, 0x4, RZ ;  /* 0x000000040e287824 */ /* 0x040fe200078e00ff */
[----:B------:R-:W-:-:S04]  /*2160*/  LEA.HI R14, R14, R14, RZ, 0x1 ;  /* 0x0000000e0e0e7211 */ /* 0x000fc800078f08ff */
[----:B0-----:R-:W-:Y:S01]  /*2170*/  SHF.R.S32.HI R15, RZ, 0x1f, R40 ;  /* 0x0000001fff0f7819 */ /* 0x001fe20000011428 */
[----:B------:R-:W-:-:S03]  /*2180*/  IMAD.SHL.U32 R14, R14, 0x40, RZ ;  /* 0x000000400e0e7824 */ /* 0x000fc600078e00ff */
[----:B------:R-:W-:-:S04]  /*2190*/  LEA.HI R15, R15, R40, RZ, 0x3 ;  /* 0x000000280f0f7211 */ /* 0x000fc800078f18ff */
[----:B------:R-:W-:Y:S02]  /*21a0*/  LOP3.LUT R41, R15, 0xfffffff8, RZ, 0xc0, !PT ;  /* 0xfffffff80f297812 */ /* 0x000fe400078ec0ff */
[----:B------:R-:W-:-:S03]  /*21b0*/  LOP3.LUT R15, R14, 0xffffff80, RZ, 0xc0, !PT ;  /* 0xffffff800e0f7812 */ /* 0x000fc600078ec0ff */
[----:B------:R-:W-:Y:S01]  /*21c0*/  IMAD.IADD R14, R40, 0x1, -R41 ;  /* 0x00000001280e7824 */ /* 0x000fe200078e0a29 */
[----:B------:R-:W-:Y:S02]  /*21d0*/  SHF.R.S32.HI R41, RZ, 0x1f, R15 ;  /* 0x0000001fff297819 */ /* 0x000fe4000001140f */
[----:B--2---:R-:W-:Y:S01]  /*21e0*/  SHF.R.S32.HI R12, RZ, 0x1f, R13 ;  /* 0x0000001fff0c7819 */ /* 0x004fe2000001140d */
[----:B------:R-:W-:-:S04]  /*21f0*/  IMAD.WIDE.U32 R44, R13, UR14, R44 ;  /* 0x0000000e0d2c7c25 */ /* 0x000fc8000f8e002c */
[----:B------:R-:W-:-:S04]  /*2200*/  IMAD R12, R12, UR14, RZ ;  /* 0x0000000e0c0c7c24 */ /* 0x000fc8000f8e02ff */
[----:B------:R-:W-:Y:S01]  /*2210*/  IMAD R13, R13, R8, R12 ;  /* 0x000000080d0d7224 */ /* 0x000fe200078e020c */
[----:B------:R-:W-:-:S03]  /*2220*/  IADD3 R12, P0, P1, R14, R44, R15 ;  /* 0x0000002c0e0c7210 */ /* 0x000fc6000791e00f */
[----:B------:R-:W-:Y:S01]  /*2230*/  IMAD.IADD R40, R45, 0x1, R13 ;  /* 0x000000012d287824 */ /* 0x000fe200078e020d */
[----:B------:R-:W-:-:S04]  /*2240*/  SHF.R.S32.HI R13, RZ, 0x1f, R14 ;  /* 0x0000001fff0d7819 */ /* 0x000fc8000001140e */
[----:B------:R-:W-:Y:S02]  /*2250*/  IADD3.X R13, R13, R40, R41, P0, P1 ;  /* 0x000000280d0d7210 */ /* 0x000fe400007e2429 */
[----:B------:R-:W-:-:S04]  /*2260*/  LEA R46, P0, R12, UR16, 0x1 ;  /* 0x000000100c2e7c11 */ /* 0x000fc8000f8008ff */
[----:B------:R-:W-:Y:S02]  /*2270*/  LEA.HI.X R47, R12, UR17, R13, 0x1, P0 ;  /* 0x000000110c2f7c11 */ /* 0x000fe400080f0c0d */
[----:B------:R-:W-:Y:S01]  /*2280*/  SHF.L.U32 R41, R29, 0x2, RZ ;  /* 0x000000021d297819 */ /* 0x000fe200000006ff */
[----:B------:R-:W0:Y:S04]  /*2290*/  LDS.128 R12, [R9] ;  /* 0x00000000090c7984 */ /* 0x000e280000000c00 */
[----:B------:R-:W2:Y:S01]  /*22a0*/  LDG.E.CONSTANT R51, desc[UR10][R46.64] ;  /* 0x0000000a2e337981 */ /* 0x000ea2000c1e9900 */
[----:B------:R-:W-:-:S03]  /*22b0*/  SHF.R.S32.HI R48, RZ, 0x1f, R41 ;  /* 0x0000001fff307819 */ /* 0x000fc60000011429 */
[----:B------:R1:W3:Y:S01]  /*22c0*/  LDG.E.CONSTANT R50, desc[UR10][R46.64+0x4] ;  /* 0x0000040a2e327981 */ /* 0x0002e2000c1e9900 */
[----:B------:R-:W-:-:S04]  /*22d0*/  LEA.HI R48, R48, R41, RZ, 0x3 ;  /* 0x0000002930307211 */ /* 0x000fc800078f18ff */
[----:B------:R-:W-:-:S05]  /*22e0*/  LOP3.LUT R48, R48, 0xfffffff8, RZ, 0xc0, !PT ;  /* 0xfffffff830307812 */ /* 0x000fca00078ec0ff */
[----:B------:R-:W-:-:S05]  /*22f0*/  IMAD.IADD R41, R41, 0x1, -R48 ;  /* 0x0000000129297824 */ /* 0x000fca00078e0a30 */
[----:B------:R-:W-:Y:S02]  /*2300*/  SHF.R.S32.HI R45, RZ, 0x1f, R41 ;  /* 0x0000001fff2d7819 */ /* 0x000fe40000011429 */
[----:B------:R-:W-:-:S05]  /*2310*/  IADD3 R41, P0, R41, R44, RZ ;  /* 0x0000002c29297210 */ /* 0x000fca0007f1e0ff */
[----:B------:R-:W-:Y:S01]  /*2320*/  IMAD.X R52, R45, 0x1, R40, P0 ;  /* 0x000000012d347824 */ /* 0x000fe200000e0628 */
[----:B------:R-:W-:-:S04]  /*2330*/  LEA R48, P0, R41, UR16, 0x1 ;  /* 0x0000001029307c11 */ /* 0x000fc8000f8008ff */
[----:B------:R-:W-:-:S05]  /*2340*/  LEA.HI.X R49, R41, UR17, R52, 0x1, P0 ;  /* 0x0000001129317c11 */ /* 0x000fca00080f0c34 */
[----:B------:R-:W4:Y:S01]  /*2350*/  LDG.E.CONSTANT R45, desc[UR10][R48.64] ;  /* 0x0000000a302d7981 */ /* 0x000f22000c1e9900 */
[----:B0-----:R-:W-:Y:S02]  /*2360*/  IMAD.U32 R41, R14, 0x10000, RZ ;  /* 0x000100000e297824 */ /* 0x001fe400078e00ff */
[----:B--2---:R-:W-:-:S04]  /*2370*/  IMAD.U32 R52, R51, 0x10000, RZ ;  /* 0x0001000033347824 */ /* 0x004fc800078e00ff */
[----:B------:R-:W-:Y:S02]  /*2380*/  FMUL.FTZ R41, R41, R52 ;  /* 0x0000003429297220 */ /* 0x000fe40000410000 */
[----:B------:R0:W2:Y:S01]  /*2390*/  LDG.E.CONSTANT R52, desc[UR10][R48.64+0x4] ;  /* 0x0000040a30347981 */ /* 0x0000a2000c1e9900 */
[----:B------:R-:W-:Y:S02]  /*23a0*/  PRMT R14, R14, 0x7632, R14 ;  /* 0x000076320e0e7816 */ /* 0x000fe4000000000e */
[----:B------:R-:W-:Y:S01]  /*23b0*/  PRMT R51, R51, 0x7632, R51 ;  /* 0x0000763233337816 */ /* 0x000fe20000000033 */
[----:B-1----:R-:W-:Y:S01]  /*23c0*/  IMAD.U32 R46, R12, 0x10000, RZ ;  /* 0x000100000c2e7824 */ /* 0x002fe200078e00ff */
[----:B------:R-:W-:Y:S02]  /*23d0*/  SHF.L.U32 R14, R14, 0x10, RZ ;  /* 0x000000100e0e7819 */ /* 0x000fe400000006ff */
[----:B------:R-:W-:Y:S01]  /*23e0*/  PRMT R12, R12, 0x7632, R12 ;  /* 0x000076320c0c7816 */ /* 0x000fe2000000000c */
[----:B------:R-:W-:-:S04]  /*23f0*/  IMAD.U32 R51, R51, 0x10000, RZ ;  /* 0x0001000033337824 */ /* 0x000fc800078e00ff */
[----:B------:R-:W-:Y:S01]  /*2400*/  FMUL.FTZ R14, R14, R51 ;  /* 0x000000330e0e7220 */ /* 0x000fe20000410000 */
[----:B0-----:R-:W-:Y:S02]  /*2410*/  IMAD.U32 R49, R12, 0x10000, RZ ;  /* 0x000100000c317824 */ /* 0x001fe400078e00ff */
[----:B------:R-:W-:Y:S02]  /*2420*/  IMAD.U32 R12, R15, 0x10000, RZ ;  /* 0x000100000f0c7824 */ /* 0x000fe400078e00ff */
[C---:B----4-:R-:W-:Y:S01]  /*2430*/  IMAD.U32 R47, R45.reuse, 0x10000, RZ ;  /* 0x000100002d2f7824 */ /* 0x050fe200078e00ff */
[----:B------:R-:W-:-:S04]  /*2440*/  PRMT R45, R45, 0x7632, R45 ;  /* 0x000076322d2d7816 */ /* 0x000fc8000000002d */
[----:B------:R-:W-:-:S05]  /*2450*/  SHF.L.U32 R45, R45, 0x10, RZ ;  /* 0x000000102d2d7819 */ /* 0x000fca00000006ff */
[----:B------:R-:W-:Y:S01]  /*2460*/  FFMA.FTZ R49, R49, R45, R14 ;  /* 0x0000002d31317223 */ /* 0x000fe2000001000e */
[----:B---3--:R-:W-:-:S04]  /*2470*/  IMAD.U32 R45, R50, 0x10000, RZ ;  /* 0x00010000322d7824 */ /* 0x008fc800078e00ff */
[----:B------:R-:W-:Y:S01]  /*2480*/  FMUL.FTZ R14, R12, R45 ;  /* 0x0000002d0c0e7220 */ /* 0x000fe20000410000 */
[----:B------:R-:W-:Y:S02]  /*2490*/  IMAD.U32 R45, R13, 0x10000, RZ ;  /* 0x000100000d2d7824 */ /* 0x000fe400078e00ff */
[----:B------:R-:W-:Y:S01]  /*24a0*/  FFMA.FTZ R41, R46, R47, R41 ;  /* 0x0000002f2e297223 */ /* 0x000fe20000010029 */
[----:B--2---:R-:W-:-:S04]  /*24b0*/  IMAD.U32 R12, R52, 0x10000, RZ ;  /* 0x00010000340c7824 */ /* 0x004fc800078e00ff */
[----:B------:R-:W-:Y:S01]  /*24c0*/  FFMA.FTZ R45, R45, R12, R14 ;  /* 0x0000000c2d2d7223 */ /* 0x000fe2000001000e */
[----:B------:R-:W-:-:S04]  /*24d0*/  IADD3 R12, R29, 0x4, RZ ;  /* 0x000000041d0c7810 */ /* 0x000fc80007ffe0ff */
        /* <DEDUP_REMOVED lines=17> */
[----:B------:R-:W-:Y:S01]  /*25f0*/  IMAD.U32 R13, R13, 0x10000, RZ ;  /* 0x000100000d0d7824 */ /* 0x000fe200078e00ff */
[----:B------:R-:W-:Y:S01]  /*2600*/  SHF.L.U32 R50, R52, 0x10, RZ ;  /* 0x0000001034327819 */ /* 0x000fe200000006ff */
[----:B------:R-:W-:-:S04]  /*2610*/  FMUL.FTZ R12, R15, R12 ;  /* 0x0000000c0f0c7220 */ /* 0x000fc80000410000 */
[----:B------:R-:W-:Y:S02]  /*2620*/  FFMA.FTZ R50, R13, R50, R12 ;  /* 0x000000320d327223 */ /* 0x000fe4000001000c */
[----:B------:R-:W0:Y:S02]  /*2630*/  LDS.128 R12, [R9+0x10] ;  /* 0x00001000090c7984 */ /* 0x000e240000000c00 */
[C---:B0-----:R-:W-:Y:S01]  /*2640*/  IMAD.U32 R46, R12.reuse, 0x10000, RZ ;  /* 0x000100000c2e7824 */ /* 0x041fe200078e00ff */
[----:B------:R-:W-:-:S05]  /*2650*/  PRMT R12, R12, 0x7632, R12 ;  /* 0x000076320c0c7816 */ /* 0x000fca000000000c */
[----:B------:R-:W-:Y:S02]  /*2660*/  IMAD.U32 R12, R12, 0x10000, RZ ;  /* 0x000100000c0c7824 */ /* 0x000fe400078e00ff */
        /* <DEDUP_REMOVED lines=33> */
[----:B------:R-:W-:-:S04]  /*2880*/  IMAD.U32 R14, R14, 0x10000, RZ ;  /* 0x000100000e0e7824 */ /* 0x000fc800078e00ff */
[----:B------:R-:W-:Y:S01]  /*2890*/  FFMA.FTZ R50, R46, R14, R49 ;  /* 0x0000000e2e327223 */ /* 0x000fe20000010031 */
[----:B------:R-:W-:-:S04]  /*28a0*/  LEA R46, P2, R12, UR16, 0x1 ;  /* 0x000000100c2e7c11 */ /* 0x000fc8000f8408ff */
[----:B------:R-:W-:-:S05]  /*28b0*/  LEA.HI.X R47, R12, UR17, R13, 0x1, P2 ;  /* 0x000000110c2f7c11 */ /* 0x000fca00090f0c0d */
[----:B------:R-:W2:Y:S01]  /*28c0*/  LDG.E.CONSTANT R49, desc[UR10][R46.64] ;  /* 0x0000000a2e317981 */ /* 0x000ea2000c1e9900 */
[----:B------:R-:W-:Y:S01]  /*28d0*/  SHF.L.U32 R48, R15, 0x10, RZ ;  /* 0x000000100f307819 */ /* 0x000fe200000006ff */
        /* <DEDUP_REMOVED lines=8> */
[----:B------:R-:W1:Y:S01]  /*2960*/  LDS.128 R12, [R9+0x20] ;  /* 0x00002000090c7984 */ /* 0x000e620000000c00 */
[----:B0-----:R-:W-:Y:S01]  /*2970*/  IADD3 R46, P0, P1, R5, R44, R10 ;  /* 0x0000002c052e7210 */ /* 0x001fe2000791e00a */
[C---:B-1----:R-:W-:Y:S01]  /*2980*/  IMAD.U32 R52, R12.reuse, 0x10000, RZ ;  /* 0x000100000c347824 */ /* 0x042fe200078e00ff */
[----:B------:R-:W-:-:S05]  /*2990*/  PRMT R12, R12, 0x7632, R12 ;  /* 0x000076320c0c7816 */ /* 0x000fca000000000c */
[----:B------:R-:W-:Y:S01]  /*29a0*/  IMAD.U32 R47, R12, 0x10000, RZ ;  /* 0x000100000c2f7824 */ /* 0x000fe200078e00ff */
[C---:B--2---:R-:W-:Y:S02]  /*29b0*/  SHF.L.U32 R53, R49.reuse, 0x10, RZ ;  /* 0x0000001031357819 */ /* 0x044fe400000006ff */
[----:B------:R-:W-:-:S05]  /*29c0*/  PRMT R49, R49, 0x7632, R49 ;  /* 0x0000763231317816 */ /* 0x000fca0000000031 */
[----:B------:R-:W-:Y:S02]  /*29d0*/  IMAD.U32 R49, R49, 0x10000, RZ ;  /* 0x0001000031317824 */ /* 0x000fe400078e00ff */
[----:B---3--:R-:W-:Y:S02]  /*29e0*/  IMAD.U32 R12, R45, 0x10000, RZ ;  /* 0x000100002d0c7824 */ /* 0x008fe400078e00ff */
[----:B------:R-:W-:Y:S01]  /*29f0*/  FFMA.FTZ R50, R47, R49, R50 ;  /* 0x000000312f327223 */ /* 0x000fe20000010032 */
[----:B------:R-:W-:-:S04]  /*2a00*/  IMAD.U32 R47, R13, 0x10000, RZ ;  /* 0x000100000d2f7824 */ /* 0x000fc800078e00ff */
[----:B------:R-:W-:Y:S01]  /*2a10*/  FFMA.FTZ R12, R47, R12, R48 ;  /* 0x0000000c2f0c7223 */ /* 0x000fe20000010030 */
[----:B------:R-:W-:Y:S02]  /*2a20*/  LEA R48, P2, R46, UR16, 0x1 ;  /* 0x000000102e307c11 */ /* 0x000fe4000f8408ff */
[----:B------:R-:W-:-:S04]  /*2a30*/  IADD3.X R47, R22, R40, R19, P0, P1 ;  /* 0x00000028162f7210 */ /* 0x000fc800007e2413 */
[----:B------:R-:W-:Y:S01]  /*2a40*/  LEA.HI.X R49, R46, UR17, R47, 0x1, P2 ;  /* 0x000000112e317c11 */ /* 0x000fe200090f0c2f */
[----:B------:R-:W-:-:S04]  /*2a50*/  FFMA.FTZ R41, R52, R53, R41 ;  /* 0x0000003534297223 */ /* 0x000fc80000010029 */
[----:B------:R-:W2:Y:S01]  /*2a60*/  LDG.E.CONSTANT R52, desc[UR10][R48.64] ;  /* 0x0000000a30347981 */ /* 0x000ea2000c1e9900 */
[----:B------:R-:W-:-:S04]  /*2a70*/  PRMT R13, R13, 0x7632, R13 ;  /* 0x000076320d0d7816 */ /* 0x000fc8000000000d */
[----:B------:R-:W-:Y:S02]  /*2a80*/  SHF.L.U32 R46, R13, 0x10, RZ ;  /* 0x000000100d2e7819 */ /* 0x000fe400000006ff */
[----:B------:R0:W3:Y:S01]  /*2a90*/  LDG.E.CONSTANT R13, desc[UR10][R48.64+0x4] ;  /* 0x0000040a300d7981 */ /* 0x0000e2000c1e9900 */
[----:B------:R-:W-:-:S05]  /*2aa0*/  PRMT R45, R45, 0x7632, R45 ;  /* 0x000076322d2d7816 */ /* 0x000fca000000002d */
[----:B------:R-:W-:-:S04]  /*2ab0*/  IMAD.U32 R45, R45, 0x10000, RZ ;  /* 0x000100002d2d7824 */ /* 0x000fc800078e00ff */
[----:B------:R-:W-:Y:S01]  /*2ac0*/  FFMA.FTZ R51, R46, R45, R51 ;  /* 0x0000002d2e337223 */ /* 0x000fe20000010033 */
[C---:B------:R-:W-:Y:S01]  /*2ad0*/  IMAD.U32 R46, R14.reuse, 0x10000, RZ ;  /* 0x000100000e2e7824 */ /* 0x040fe200078e00ff */
[----:B------:R-:W-:-:S05]  /*2ae0*/  PRMT R14, R14, 0x7632, R14 ;  /* 0x000076320e0e7816 */ /* 0x000fca000000000e */
[----:B0-----:R-:W-:Y:S02]  /*2af0*/  IMAD.U32 R49, R14, 0x10000, RZ ;  /* 0x000100000e317824 */ /* 0x001fe400078e00ff */
[----:B--2---:R-:W-:-:S04]  /*2b00*/  IMAD.U32 R45, R52, 0x10000, RZ ;  /* 0x00010000342d7824 */ /* 0x004fc800078e00ff */
[----:B------:R-:W-:Y:S01]  /*2b10*/  FFMA.FTZ R41, R46, R45, R41 ;  /* 0x0000002d2e297223 */ /* 0x000fe20000010029 */
[----:B------:R-:W-:-:S04]  /*2b20*/  IADD3 R45, P0, P1, R6, R44, R17 ;  /* 0x0000002c062d7210 */ /* 0x000fc8000791e011 */
[----:B------:R-:W-:Y:S02]  /*2b30*/  LEA R46, P2, R45, UR16, 0x1 ;  /* 0x000000102d2e7c11 */ /* 0x000fe4000f8408ff */
[----:B------:R-:W-:-:S04]  /*2b40*/  IADD3.X R47, R25, R40, R20, P0, P1 ;  /* 0x00000028192f7210 */ /* 0x000fc800007e2414 */
[----:B------:R-:W-:-:S05]  /*2b50*/  LEA.HI.X R47, R45, UR17, R47, 0x1, P2 ;  /* 0x000000112d2f7c11 */ /* 0x000fca00090f0c2f */
[----:B------:R-:W2:Y:S01]  /*2b60*/  LDG.E.CONSTANT R45, desc[UR10][R46.64] ;  /* 0x0000000a2e2d7981 */ /* 0x000ea2000c1e9900 */
[----:B------:R-:W-:-:S04]  /*2b70*/  PRMT R52, R52, 0x7632, R52 ;  /* 0x0000763234347816 */ /* 0x000fc80000000034 */
[----:B------:R-:W-:Y:S01]  /*2b80*/  SHF.L.U32 R52, R52, 0x10, RZ ;  /* 0x0000001034347819 */ /* 0x000fe200000006ff */
[C---:B---3--:R-:W-:Y:S01]  /*2b90*/  IMAD.U32 R48, R13.reuse, 0x10000, RZ ;  /* 0x000100000d307824 */ /* 0x048fe200078e00ff */
[----:B------:R-:W-:-:S03]  /*2ba0*/  PRMT R13, R13, 0x7632, R13 ;  /* 0x000076320d0d7816 */ /* 0x000fc6000000000d */
[----:B------:R-:W-:Y:S01]  /*2bb0*/  FFMA.FTZ R50, R49, R52, R50 ;  /* 0x0000003431327223 */ /* 0x000fe20000010032 */
[C---:B------:R-:W-:Y:S01]  /*2bc0*/  IMAD.U32 R49, R15.reuse, 0x10000, RZ ;  /* 0x000100000f317824 */ /* 0x040fe200078e00ff */
[----:B------:R-:W-:Y:S01]  /*2bd0*/  PRMT R15, R15, 0x7632, R15 ;  /* 0x000076320f0f7816 */ /* 0x000fe2000000000f */
[----:B------:R-:W-:Y:S01]  /*2be0*/  IMAD.U32 R13, R13, 0x10000, RZ ;  /* 0x000100000d0d7824 */ /* 0x000fe200078e00ff */
[----:B------:R-:W-:Y:S01]  /*2bf0*/  IADD3 R44, P0, P1, R7, R44, R16 ;  /* 0x0000002c072c7210 */ /* 0x000fe2000791e010 */
[----:B------:R-:W-:Y:S01]  /*2c00*/  FFMA.FTZ R48, R49, R48, R12 ;  /* 0x0000003031307223 */ /* 0x000fe2000001000c */
[----:B------:R-:W3:Y:S01]  /*2c10*/  LDG.E.CONSTANT R46, desc[UR10][R46.64+0x4] ;  /* 0x0000040a2e2e7981 */ /* 0x000ee2000c1e9900 */
[----:B------:R-:W-:-:S04]  /*2c20*/  IMAD.U32 R12, R15, 0x10000, RZ ;  /* 0x000100000f0c7824 */ /* 0x000fc800078e00ff */
[----:B------:R-:W-:Y:S02]  /*2c30*/  FFMA.FTZ R51, R12, R13, R51 ;  /* 0x0000000d0c337223 */ /* 0x000fe40000010033 */
[----:B------:R-:W0:Y:S02]  /*2c40*/  LDS.128 R12, [R9+0x30] ;  /* 0x00003000090c7984 */ /* 0x000e240000000c00 */
[----:B0-----:R-:W-:Y:S01]  /*2c50*/  SHF.L.U32 R52, R12, 0x10, RZ ;  /* 0x000000100c347819 */ /* 0x001fe200000006ff */
[----:B--2---:R-:W-:-:S04]  /*2c60*/  IMAD.U32 R49, R45, 0x10000, RZ ;  /* 0x000100002d317824 */ /* 0x004fc800078e00ff */
[----:B------:R-:W-:Y:S01]  /*2c70*/  FFMA.FTZ R49, R52, R49, R41 ;  /* 0x0000003134317223 */ /* 0x000fe20000010029 */
[----:B------:R-:W-:Y:S02]  /*2c80*/  IADD3.X R41, R24, R40, R21, P0, P1 ;  /* 0x0000002818297210 */ /* 0x000fe400007e2415 */
[----:B------:R-:W-:-:S04]  /*2c90*/  LEA R40, P0, R44, UR16, 0x1 ;  /* 0x000000102c287c11 */ /* 0x000fc8000f8008ff */
[----:B------:R-:W-:-:S05]  /*2ca0*/  LEA.HI.X R41, R44, UR17, R41, 0x1, P0 ;  /* 0x000000112c297c11 */ /* 0x000fca00080f0c29 */
[----:B------:R-:W2:Y:S04]  /*2cb0*/  LDG.E.CONSTANT R44, desc[UR10][R40.64] ;  /* 0x0000000a282c7981 */ /* 0x000ea8000c1e9900 */
[----:B------:R2:W4:Y:S01]  /*2cc0*/  LDG.E.CONSTANT R52, desc[UR10][R40.64+0x4] ;  /* 0x0000040a28347981 */ /* 0x000522000c1e9900 */
[----:B------:R-:W-:Y:S02]  /*2cd0*/  PRMT R12, R12, 0x7632, R12 ;  /* 0x000076320c0c7816 */ /* 0x000fe4000000000c */
[----:B------:R-:W-:-:S03]  /*2ce0*/  PRMT R53, R45, 0x7632, R53 ;  /* 0x000076322d357816 */ /* 0x000fc60000000035 */
[----:B------:R-:W-:Y:S02]  /*2cf0*/  IMAD.U32 R45, R12, 0x10000, RZ ;  /* 0x000100000c2d7824 */ /* 0x000fe400078e00ff */
[----:B------:R-:W-:-:S04]  /*2d00*/  IMAD.U32 R12, R53, 0x10000, RZ ;  /* 0x00010000350c7824 */ /* 0x000fc800078e00ff */
[----:B------:R-:W-:Y:S01]  /*2d10*/  FFMA.FTZ R50, R45, R12, R50 ;  /* 0x0000000c2d327223 */ /* 0x000fe20000010032 */
[C---:B------:R-:W-:Y:S01]  /*2d20*/  IMAD.U32 R45, R13.reuse, 0x10000, RZ ;  /* 0x000100000d2d7824 */ /* 0x040fe200078e00ff */
[C---:B---3--:R-:W-:Y:S02]  /*2d30*/  SHF.L.U32 R12, R46.reuse, 0x10, RZ ;  /* 0x000000102e0c7819 */ /* 0x048fe400000006ff */
[----:B------:R-:W-:Y:S02]  /*2d40*/  PRMT R13, R13, 0x7632, R13 ;  /* 0x000076320d0d7816 */ /* 0x000fe4000000000d */
[----:B------:R-:W-:Y:S01]  /*2d50*/  PRMT R46, R46, 0x7632, R46 ;  /* 0x000076322e2e7816 */ /* 0x000fe2000000002e */
[----:B------:R-:W-:Y:S02]  /*2d60*/  FFMA.FTZ R48, R45, R12, R48 ;  /* 0x0000000c2d307223 */ /* 0x000fe40000010030 */
[----:B------:R-:W-:Y:S02]  /*2d70*/  IMAD.U32 R12, R13, 0x10000, RZ ;  /* 0x000100000d0c7824 */ /* 0x000fe400078e00ff */
[----:B------:R-:W-:-:S04]  /*2d80*/  IMAD.U32 R13, R46, 0x10000, RZ ;  /* 0x000100002e0d7824 */ /* 0x000fc800078e00ff */
[----:B------:R-:W-:Y:S01]  /*2d90*/  FFMA.FTZ R51, R12, R13, R51 ;  /* 0x0000000d0c337223 */ /* 0x000fe20000010033 */
[C---:B------:R-:W-:Y:S01]  /*2da0*/  PRMT R12, R14.reuse, 0x7632, R12 ;  /* 0x000076320e0c7816 */ /* 0x040fe2000000000c */
[----:B------:R-:W-:-:S03]  /*2db0*/  IMAD.U32 R14, R14, 0x10000, RZ ;  /* 0x000100000e0e7824 */ /* 0x000fc600078e00ff */
[----:B------:R-:W-:Y:S02]  /*2dc0*/  SHF.L.U32 R13, R12, 0x10, RZ ;  /* 0x000000100c0d7819 */ /* 0x000fe400000006ff */
[C---:B------:R-:W-:Y:S01]  /*2dd0*/  PRMT R12, R15.reuse, 0x7632, R12 ;  /* 0x000076320f0c7816 */ /* 0x040fe2000000000c */
[----:B------:R-:W-:Y:S01]  /*2de0*/  IMAD.U32 R15, R15, 0x10000, RZ ;  /* 0x000100000f0f7824 */ /* 0x000fe200078e00ff */
[----:B------:R-:W-:-:S03]  /*2df0*/  UMOV UR4, 0xffffffff ;  /* 0xffffffff00047882 */ /* 0x000fc60000000000 */
[----:B------:R-:W-:Y:S01]  /*2e00*/  IMAD.U32 R12, R12, 0x10000, RZ ;  /* 0x000100000c0c7824 */ /* 0x000fe200078e00ff */
[C---:B--2---:R-:W-:Y:S01]  /*2e10*/  PRMT R40, R44.reuse, 0x7632, R40 ;  /* 0x000076322c287816 */ /* 0x044fe20000000028 */
[----:B------:R-:W-:-:S04]  /*2e20*/  IMAD.U32 R44, R44, 0x10000, RZ ;  /* 0x000100002c2c7824 */ /* 0x000fc800078e00ff */
[----:B------:R-:W-:Y:S02]  /*2e30*/  IMAD.U32 R40, R40, 0x10000, RZ ;  /* 0x0001000028287824 */ /* 0x000fe400078e00ff */
[----:B------:R-:W-:Y:S02]  /*2e40*/  FFMA.FTZ R14, R14, R44, R49 ;  /* 0x0000002c0e0e7223 */ /* 0x000fe40000010031 */
[----:B------:R-:W-:Y:S01]  /*2e50*/  FFMA.FTZ R13, R13, R40, R50 ;  /* 0x000000280d0d7223 */ /* 0x000fe20000010032 */
[C---:B----4-:R-:W-:Y:S01]  /*2e60*/  PRMT R40, R52.reuse, 0x7632, R40 ;  /* 0x0000763234287816 */ /* 0x050fe20000000028 */
[----:B------:R-:W-:Y:S02]  /*2e70*/  IMAD.U32 R52, R52, 0x10000, RZ ;  /* 0x0001000034347824 */ /* 0x000fe400078e00ff */
[----:B------:R-:W-:Y:S01]  /*2e80*/  FADD.FTZ R14, R14, R13 ;  /* 0x0000000d0e0e7221 */ /* 0x000fe20000010000 */
[----:B------:R-:W-:Y:S01]  /*2e90*/  SHF.L.U32 R40, R40, 0x10, RZ ;  /* 0x0000001028287819 */ /* 0x000fe200000006ff */
[----:B------:R-:W-:-:S04]  /*2ea0*/  FFMA.FTZ R15, R15, R52, R48 ;  /* 0x000000340f0f7223 */ /* 0x000fc80000010030 */
[----:B------:R-:W-:Y:S01]  /*2eb0*/  FFMA.FTZ R12, R12, R40, R51 ;  /* 0x000000280c0c7223 */ /* 0x000fe20000010033 */
[----:B------:R-:W-:-:S04]  /*2ec0*/  FADD.FTZ R15, R15, R14 ;  /* 0x0000000e0f0f7221 */ /* 0x000fc80000010000 */
[----:B------:R-:W-:Y:S01]  /*2ed0*/  FADD.FTZ R15, R12, R15 ;  /* 0x0000000f0c0f7221 */ /* 0x000fe20000010000 */
[----:B------:R-:W-:Y:S06]  /*2ee0*/  BRA.DIV UR4, `(.L_x_19856) ;  /* 0x0000003e04107947 */ /* 0x000fec000b800000 */
[----:B------:R0:W1:Y:S02]  /*2ef0*/  SHFL.BFLY PT, R12, R15, 0x1, 0x1f ;  /* 0x0c201f000f0c7f89 */ /* 0x00006400000e0000 */
.L_x_19901:
[----:B------:R-:W-:Y:S01]  /*2f00*/  ISETP.NE.AND P0, PT, R29, RZ, PT ;  /* 0x000000ff1d00720c */ /* 0x000fe20003f05270 */
[----:B-1----:R-:W-:Y:S01]  /*2f10*/  FADD.FTZ R12, R15, R12 ;  /* 0x0000000c0f0c7221 */ /* 0x002fe20000010000 */
[----:B------:R-:W-:Y:S01]  /*2f20*/  VIADD R36, R36, 0x4 ;  /* 0x0000000424247836 */ /* 0x000fe20000000000 */
[----:B------:R-:W-:Y:S01]  /*2f30*/  I2FP.F32.S32 R14, R39 ;  /* 0x00000027000e7245 */ /* 0x000fe20000201400 */
[----:B------:R-:W-:Y:S01]  /*2f40*/  BSSY B1, `(.L_x_19857) ;  /* 0x0000009000017945 */ /* 0x000fe20003800000 */
[----:B------:R-:W-:Y:S02]  /*2f50*/  FMUL.FTZ R13, R12, UR15 ;  /* 0x0000000f0c0d7c20 */ /* 0x000fe40008410000 */
[----:B------:R-:W-:Y:S02]  /*2f60*/  ISETP.GE.AND P1, PT, R36, R33, PT ;  /* 0x000000212400720c */ /* 0x000fe40003f26270 */
[----:B------:R-:W-:-:S04]  /*2f70*/  FFMA.FTZ R14, R14, R32, R13 ;  /* 0x000000200e0e7223 */ /* 0x000fc8000001000d */
[----:B------:R-:W-:Y:S07]  /*2f80*/  @P0 BRA `(.L_x_19858) ;  /* 0x0000000000100947 */ /* 0x000fee0003800000 */
[----:B------:R-:W-:-:S04]  /*2f90*/  ISETP.GE.AND P0, PT, R37, R30, PT ;  /* 0x0000001e2500720c */ /* 0x000fc80003f06270 */
[----:B------:R-:W-:-:S05]  /*2fa0*/  FSEL R13, R14, RZ, !P0 ;  /* 0x000000ff0e0d7208 */ /* 0x000fca0004000000 */
[----:B------:R1:W-:Y:S04]  /*2fb0*/  STS [R38], R13 ;  /* 0x0000000d26007388 */ /* 0x0003e80000000800 */
[----:B------:R-:W-:-:S07]  /*2fc0*/  @!P0 FMNMX.FTZ R27, R27, R14, !PT ;  /* 0x0000000e1b1b8209 */ /* 0x000fce0007810000 */
.L_x_19858:
[----:B------:R-:W-:Y:S05]  /*2fd0*/  BSYNC B1 ;  /* 0x0000000000017941 */ /* 0x000fea0003800000 */
.L_x_19857:
[----:B------:R-:W-:Y:S01]  /*2fe0*/  IADD3 R34, P0, R34, 0x10, RZ ;  /* 0x0000001022227810 */ /* 0x000fe20007f1e0ff */
[----:B-1----:R-:W-:Y:S02]  /*2ff0*/  VIADD R38, R38, 0x100 ;  /* 0x0000010026267836 */ /* 0x002fe40000000000 */
[----:B------:R-:W-:Y:S01]  /*3000*/  VIADD R37, R37, 0x40 ;  /* 0x0000004025257836 */ /* 0x000fe20000000000 */
[----:B------:R-:W-:Y:S01]  /*3010*/  IADD3.X R35, RZ, R35, RZ, P0, !PT ;  /* 0x00000023ff237210 */ /* 0x000fe200007fe4ff */
[----:B------:R-:W-:Y:S01]  /*3020*/  VIADD R39, R39, 0x40 ;  /* 0x0000004027277836 */ /* 0x000fe20000000000 */
[----:B------:R-:W-:Y:S07]  /*3030*/  @!P1 BRA `(.L_x_19859) ;  /* 0xfffffff000349947 */ /* 0x000fee000383ffff */
.L_x_19850:
[----:B------:R-:W-:Y:S05]  /*3040*/  BSYNC B0 ;  /* 0x0000000000007941 */ /* 0x000fea0003800000 */
.L_x_19849:
        /* <DEDUP_REMOVED lines=18> */
.L_x_19907:
        /* <DEDUP_REMOVED lines=16> */
[----:B------:R-:W-:-:S04]  /*3270*/  @!P0 IADD3 R4, R4, 0x80, RZ ;  /* 0x0000008004048810 */ /* 0x000fc80007ffe0ff */
        /* <DEDUP_REMOVED lines=10> */
[----:B------:R-:W2:Y:S01]  /*3320*/  S2R R8, SR_CTAID.Z ;  /* 0x0000000000087919 */ /* 0x000ea20000002700 */
[----:B------:R-:W-:Y:S01]  /*3330*/  IMAD.MOV.U32 R7, RZ, RZ, -0x20 ;  /* 0xffffffe0ff077424 */ /* 0x000fe200078e00ff */
[----:B------:R-:W-:Y:S01]  /*3340*/  LOP3.LUT R6, RZ, R5, RZ, 0x33, !PT ;  /* 0x00000005ff067212 */ /* 0x000fe200078e33ff */
[----:B------:R-:W-:Y:S02]  /*3350*/  BSSY B1, `(.L_x_19863) ;  /* 0x0000020000017945 */ /* 0x000fe40003800000 */
[----:B--2---:R-:W-:-:S05]  /*3360*/  IMAD R7, R8, R7, -0x21 ;  /* 0xffffffdf08077424 */ /* 0x004fca00078e0207 */
        /* <DEDUP_REMOVED lines=10> */
[----:B------:R-:W-:-:S12]  /*3410*/  HFMA2.MMA R6, -RZ, RZ, 0, 0 ;  /* 0x00000000ff067435 */ /* 0x000fd800000001ff */
        /* <DEDUP_REMOVED lines=8> */
.L_x_19865:
        /* <DEDUP_REMOVED lines=11> */
.L_x_19864:
[----:B------:R-:W-:Y:S05]  /*3550*/  BSYNC B1 ;  /* 0x0000000000017941 */ /* 0x000fea0003800000 */
.L_x_19863:
        /* <DEDUP_REMOVED lines=14> */
.L_x_19868:
[----:B------:R-:W1:Y:S01]  /*3640*/  LDS R11, [R7+-0x400] ;  /* 0xfffc0000070b7984 */ /* 0x000e620000000800 */
[----:B------:R-:W-:-:S03]  /*3650*/  IADD3 R8, R8, 0x800, RZ ;  /* 0x0000080008087810 */ /* 0x000fc60007ffe0ff */
[----:B0-----:R-:W0:Y:S01]  /*3660*/  LDS R15, [R7] ;  /* 0x00000000070f7984 */ /* 0x001e220000000800 */
[----:B------:R-:W-:-:S03]  /*3670*/  ISETP.GE.AND P2, PT, R8, R9, PT ;  /* 0x000000090800720c */ /* 0x000fc60003f46270 */
[----:B------:R-:W2:Y:S04]  /*3680*/  LDS R17, [R7+0x200] ;  /* 0x0002000007117984 */ /* 0x000ea80000000800 */
[----:B------:R-:W3:Y:S04]  /*3690*/  LDS R13, [R7+-0x200] ;  /* 0xfffe0000070d7984 */ /* 0x000ee80000000800 */
        /* <DEDUP_REMOVED lines=9> */
[C---:B0-----:R-:W-:Y:S02]  /*3730*/  FADD.FTZ R15, -R4.reuse, R15 ;  /* 0x0000000f040f7221 */ /* 0x041fe40000010100 */
[----:B------:R-:W0:Y:S01]  /*3740*/  LDS R11, [R7+0xc00] ;  /* 0x000c0000070b7984 */ /* 0x000e220000000800 */
[C---:B--2---:R-:W-:Y:S01]  /*3750*/  FADD.FTZ R17, -R4.reuse, R17 ;  /* 0x0000001104117221 */ /* 0x044fe20000010100 */
[----:B------:R-:W-:Y:S01]  /*3760*/  FMUL.FTZ R14, R15, 1.4426950216293334961 ;  /* 0x3fb8aa3b0f0e7820 */ /* 0x000fe20000410000 */
[----:B------:R-:W2:Y:S01]  /*3770*/  MUFU.EX2 R10, R10 ;  /* 0x0000000a000a7308 */ /* 0x000ea20000000800 */
[----:B------:R-:W0:Y:S01]  /*3780*/  LDS R15, [R7+0x1000] ;  /* 0x00100000070f7984 */ /* 0x000e220000000800 */
        /* <DEDUP_REMOVED lines=17> */
[----:B------:R-:W2:Y:S01]  /*38a0*/  MUFU.EX2 R16, R16 ;  /* 0x0000001000107308 */ /* 0x000ea20000000800 */
[----:B----4-:R-:W-:Y:S01]  /*38b0*/  STS [R7], R14 ;  /* 0x0000000e07007388 */ /* 0x010fe20000000800 */
[----:B------:R-:W-:Y:S01]  /*38c0*/  FADD.FTZ R29, -R4, R29 ;  /* 0x0000001d041d7221 */ /* 0x000fe20000010100 */
[----:B------:R-:W-:-:S03]  /*38d0*/  FMUL.FTZ R27, R27, 1.4426950216293334961 ;  /* 0x3fb8aa3b1b1b7820 */ /* 0x000fc60000410000 */
[----:B------:R-:W-:Y:S01]  /*38e0*/  FMUL.FTZ R29, R29, 1.4426950216293334961 ;  /* 0x3fb8aa3b1d1d7820 */ /* 0x000fe20000410000 */
[C---:B-1----:R-:W-:Y:S01]  /*38f0*/  FADD.FTZ R35, -R4.reuse, R35 ;  /* 0x0000002304237221 */ /* 0x042fe20000010100 */
[----:B------:R-:W1:Y:S01]  /*3900*/  MUFU.EX2 R20, R19 ;  /* 0x0000001300147308 */ /* 0x000e620000000800 */
[----:B------:R-:W-:Y:S02]  /*3910*/  STS [R7+-0x200], R12 ;  /* 0xfffe000c07007388 */ /* 0x000fe40000000800 */
[----:B------:R-:W-:Y:S01]  /*3920*/  FMUL.FTZ R35, R35, 1.4426950216293334961 ;  /* 0x3fb8aa3b23237820 */ /* 0x000fe20000410000 */
[C---:B0-----:R-:W-:Y:S02]  /*3930*/  FADD.FTZ R13, -R4.reuse, R11 ;  /* 0x0000000b040d7221 */ /* 0x041fe40000010100 */
[----:B------:R-:W0:Y:S02]  /*3940*/  LDS R11, [R7+0x1a00] ;  /* 0x001a0000070b7984 */ /* 0x000e240000000800 */
[----:B------:R-:W-:Y:S01]  /*3950*/  FMUL.FTZ R13, R13, 1.4426950216293334961 ;  /* 0x3fb8aa3b0d0d7820 */ /* 0x000fe20000410000 */
[----:B------:R-:W4:Y:S01]  /*3960*/  MUFU.EX2 R22, R21 ;  /* 0x0000001500167308 */ /* 0x000f220000000800 */
[C---:B------:R-:W-:Y:S01]  /*3970*/  FADD.FTZ R15, -R4.reuse, R15 ;  /* 0x0000000f040f7221 */ /* 0x040fe20000010100 */
[----:B--2---:R-:W-:Y:S01]  /*3980*/  STS [R7+0x200], R16 ;  /* 0x0002001007007388 */ /* 0x004fe20000000800 */
[----:B---3--:R-:W-:-:S02]  /*3990*/  FADD.FTZ R17, -R4, R17 ;  /* 0x0000001104117221 */ /* 0x008fc40000010100 */
[----:B------:R-:W-:-:S03]  /*39a0*/  FMUL.FTZ R15, R15, 1.4426950216293334961 ;  /* 0x3fb8aa3b0f0f7820 */ /* 0x000fc60000410000 */
[----:B-----5:R2:W3:Y:S01]  /*39b0*/  MUFU.EX2 R32, R13 ;  /* 0x0000000d00207308 */ /* 0x0204e20000000800 */
[----:B------:R-:W-:Y:S01]  /*39c0*/  FMUL.FTZ R17, R17, 1.4426950216293334961 ;  /* 0x3fb8aa3b11117820 */ /* 0x000fe20000410000 */
[----:B------:R-:W-:Y:S01]  /*39d0*/  FADD.FTZ R37, -R4, R37 ;  /* 0x0000002504257221 */ /* 0x000fe20000010100 */
[----:B-1----:R-:W-:Y:S03]  /*39e0*/  STS [R7+0x400], R20 ;  /* 0x0004001407007388 */ /* 0x002fe60000000800 */
[----:B------:R-:W-:Y:S02]  /*39f0*/  FMUL.FTZ R37, R37, 1.4426950216293334961 ;  /* 0x3fb8aa3b25257820 */ /* 0x000fe40000410000 */
[----:B------:R-:W1:Y:S01]  /*3a00*/  MUFU.EX2 R24, R23 ;  /* 0x0000001700187308 */ /* 0x000e620000000800 */
[----:B--2---:R-:W-:Y:S01]  /*3a10*/  FADD.FTZ R13, R10, R6 ;  /* 0x000000060a0d7221 */ /* 0x004fe20000010000 */
[----:B----4-:R-:W-:Y:S03]  /*3a20*/  STS [R7+0x600], R22 ;  /* 0x0006001607007388 */ /* 0x010fe60000000800 */
[----:B------:R-:W-:-:S03]  /*3a30*/  FADD.FTZ R13, R13, R12 ;  /* 0x0000000c0d0d7221 */ /* 0x000fc60000010000 */
[----:B------:R-:W2:Y:S01]  /*3a40*/  MUFU.EX2 R26, R25 ;  /* 0x00000019001a7308 */ /* 0x000ea20000000800 */
[----:B------:R-:W-:Y:S01]  /*3a50*/  FADD.FTZ R13, R13, R14 ;  /* 0x0000000e0d0d7221 */ /* 0x000fe20000010000 */
[----:B---3--:R-:W-:Y:S03]  /*3a60*/  STS [R7+0xc00], R32 ;  /* 0x000c002007007388 */ /* 0x008fe60000000800 */
[----:B------:R-:W-:-:S03]  /*3a70*/  FADD.FTZ R13, R13, R16 ;  /* 0x000000100d0d7221 */ /* 0x000fc60000010000 */
[----:B------:R-:W3:Y:S01]  /*3a80*/  MUFU.EX2 R34, R27 ;  /* 0x0000001b00227308 */ /* 0x000ee20000000800 */
[----:B------:R-:W-:Y:S01]  /*3a90*/  FADD.FTZ R13, R13, R20 ;  /* 0x000000140d0d7221 */ /* 0x000fe20000010000 */
[----:B-1----:R-:W-:Y:S03]  /*3aa0*/  STS [R7+0x800], R24 ;  /* 0x0008001807007388 */ /* 0x002fe60000000800 */
[----:B------:R-:W-:Y:S01]  /*3ab0*/  FADD.FTZ R13, R13, R22 ;  /* 0x000000160d0d7221 */ /* 0x000fe20000010000 */
[----:B0-----:R-:W-:Y:S02]  /*3ac0*/  FADD.FTZ R11, -R4, R11 ;  /* 0x0000000b040b7221 */ /* 0x001fe40000010100 */
[----:B------:R-:W0:Y:S01]  /*3ad0*/  MUFU.EX2 R36, R15 ;  /* 0x0000000f00247308 */ /* 0x000e220000000800 */
[----:B------:R-:W-:Y:S01]  /*3ae0*/  FADD.FTZ R13, R13, R24 ;  /* 0x000000180d0d7221 */ /* 0x000fe20000010000 */
[----:B------:R-:W-:Y:S01]  /*3af0*/  FMUL.FTZ R11, R11, 1.4426950216293334961 ;  /* 0x3fb8aa3b0b0b7820 */ /* 0x000fe20000410000 */
[----:B--2---:R-:W-:Y:S02]  /*3b00*/  STS [R7+0xa00], R26 ;  /* 0x000a001a07007388 */ /* 0x004fe40000000800 */
        /* <DEDUP_REMOVED lines=23> */
.L_x_19867:
[----:B------:R-:W-:Y:S05]  /*3c80*/  BSYNC B1 ;  /* 0x0000000000017941 */ /* 0x000fea0003800000 */
.L_x_19866:
        /* <DEDUP_REMOVED lines=9> */
[----:B0-----:R-:W0:Y:S04]  /*3d20*/  LDS R15, [R7+0x200] ;  /* 0x00020000070f7984 */ /* 0x001e280000000800 */
[----:B------:R-:W4:Y:S04]  /*3d30*/  LDS R17, [R7+0x400] ;  /* 0x0004000007117984 */ /* 0x000f280000000800 */
[----:B------:R-:W4:Y:S04]  /*3d40*/  LDS R19, [R7+0x600] ;  /* 0x0006000007137984 */ /* 0x000f280000000800 */
[----:B------:R-:W4:Y:S04]  /*3d50*/  LDS R21, [R7+0x800] ;  /* 0x0008000007157984 */ /* 0x000f280000000800 */
[----:B------:R-:W4:Y:S01]  /*3d60*/  LDS R23, [R7+0xa00] ;  /* 0x000a000007177984 */ /* 0x000f220000000800 */
[----:B-1----:R-:W-:-:S04]  /*3d70*/  FADD.FTZ R9, -R4, R9 ;  /* 0x0000000904097221 */ /* 0x002fc80000010100 */
[----:B------:R-:W-:Y:S01]  /*3d80*/  FMUL.FTZ R9, R9, 1.4426950216293334961 ;  /* 0x3fb8aa3b09097820 */ /* 0x000fe20000410000 */
[C---:B--2---:R-:W-:Y:S01]  /*3d90*/  FADD.FTZ R11, -R4.reuse, R11 ;  /* 0x0000000b040b7221 */ /* 0x044fe20000010100 */
[----:B---3--:R-:W-:-:S03]  /*3da0*/  FADD.FTZ R13, -R4, R13 ;  /* 0x0000000d040d7221 */ /* 0x008fc60000010100 */
[----:B------:R-:W-:Y:S01]  /*3db0*/  FMUL.FTZ R11, R11, 1.4426950216293334961 ;  /* 0x3fb8aa3b0b0b7820 */ /* 0x000fe20000410000 */
[----:B------:R-:W1:Y:S01]  /*3dc0*/  MUFU.EX2 R9, R9 ;  /* 0x0000000900097308 */ /* 0x000e620000000800 */
[----:B------:R-:W-:Y:S01]  /*3dd0*/  FMUL.FTZ R13, R13, 1.4426950216293334961 ;  /* 0x3fb8aa3b0d0d7820 */ /* 0x000fe20000410000 */
[C---:B0-----:R-:W-:Y:S01]  /*3de0*/  FADD.FTZ R15, -R4.reuse, R15 ;  /* 0x0000000f040f7221 */ /* 0x041fe20000010100 */
[----:B----4-:R-:W-:-:S03]  /*3df0*/  FADD.FTZ R17, -R4, R17 ;  /* 0x0000001104117221 */ /* 0x010fc60000010100 */
        /* <DEDUP_REMOVED lines=32> */
.L_x_19870:
[----:B------:R-:W-:Y:S05]  /*4000*/  BSYNC B1 ;  /* 0x0000000000017941 */ /* 0x000fea0003800000 */
.L_x_19869:
[----:B------:R-:W-:-:S13]  /*4010*/  ISETP.LT.OR P0, PT, R8, R31, P0 ;  /* 0x0000001f0800720c */ /* 0x000fda0000701670 */
[----:B------:R-:W-:Y:S05]  /*4020*/  @!P0 BRA `(.L_x_19862) ;  /* 0x0000000000608947 */ /* 0x000fea0003800000 */
[----:B------:R-:W1:Y:S04]  /*4030*/  LDS R9, [R7+-0x400] ;  /* 0xfffc000007097984 */ /* 0x000e680000000800 */
[----:B------:R-:W2:Y:S04]  /*4040*/  LDS R11, [R7+-0x200] ;  /* 0xfffe0000070b7984 */ /* 0x000ea80000000800 */
[----:B------:R-:W3:Y:S04]  /*4050*/  LDS R13, [R7] ;  /* 0x00000000070d7984 */ /* 0x000ee80000000800 */
[----:B0-----:R-:W0:Y:S01]  /*4060*/  LDS R15, [R7+0x200] ;  /* 0x00020000070f7984 */ /* 0x001e220000000800 */
[C---:B-1----:R-:W-:Y:S01]  /*4070*/  FADD.FTZ R9, -R4.reuse, R9 ;  /* 0x0000000904097221 */ /* 0x042fe20000010100 */
[----:B--2---:R-:W-:-:S03]  /*4080*/  FADD.FTZ R11, -R4, R11 ;  /* 0x0000000b040b7221 */ /* 0x004fc60000010100 */
[----:B------:R-:W-:Y:S01]  /*4090*/  FMUL.FTZ R9, R9, 1.4426950216293334961 ;  /* 0x3fb8aa3b09097820 */ /* 0x000fe20000410000 */
[----:B---3--:R-:W-:Y:S01]  /*40a0*/  FADD.FTZ R13, -R4, R13 ;  /* 0x0000000d040d7221 */ /* 0x008fe20000010100 */
[----:B------:R-:W-:-:S04]  /*40b0*/  FMUL.FTZ R11, R11, 1.4426950216293334961 ;  /* 0x3fb8aa3b0b0b7820 */ /* 0x000fc80000410000 */
[----:B------:R-:W1:Y:S01]  /*40c0*/  MUFU.EX2 R9, R9 ;  /* 0x0000000900097308 */ /* 0x000e620000000800 */
[----:B0-----:R-:W-:Y:S01]  /*40d0*/  FADD.FTZ R15, -R4, R15 ;  /* 0x0000000f040f7221 */ /* 0x001fe20000010100 */
[----:B------:R-:W-:-:S03]  /*40e0*/  FMUL.FTZ R13, R13, 1.4426950216293334961 ;  /* 0x3fb8aa3b0d0d7820 */ /* 0x000fc60000410000 */
[----:B------:R-:W-:-:S03]  /*40f0*/  FMUL.FTZ R15, R15, 1.4426950216293334961 ;  /* 0x3fb8aa3b0f0f7820 */ /* 0x000fc60000410000 */
[----:B------:R-:W0:Y:S08]  /*4100*/  MUFU.EX2 R11, R11 ;  /* 0x0000000b000b7308 */ /* 0x000e300000000800 */
[----:B------:R-:W2:Y:S01]  /*4110*/  MUFU.EX2 R13, R13 ;  /* 0x0000000d000d7308 */ /* 0x000ea20000000800 */
[----:B-1----:R3:W-:Y:S01]  /*4120*/  STS [R7+-0x400], R9 ;  /* 0xfffc000907007388 */ /* 0x0027e20000000800 */
[----:B------:R-:W-:-:S06]  /*4130*/  FADD.FTZ R6, R6, R9 ;  /* 0x0000000906067221 */ /* 0x000fcc0000010000 */
[----:B------:R-:W1:Y:S01]  /*4140*/  MUFU.EX2 R15, R15 ;  /* 0x0000000f000f7308 */ /* 0x000e620000000800 */
[----:B0-----:R3:W-:Y:S01]  /*4150*/  STS [R7+-0x200], R11 ;  /* 0xfffe000b07007388 */ /* 0x0017e20000000800 */
[----:B------:R-:W-:-:S03]  /*4160*/  FADD.FTZ R6, R6, R11 ;  /* 0x0000000b06067221 */ /* 0x000fc60000010000 */
[----:B--2---:R3:W-:Y:S01]  /*4170*/  STS [R7], R13 ;  /* 0x0000000d07007388 */ /* 0x0047e20000000800 */
[----:B------:R-:W-:-:S03]  /*4180*/  FADD.FTZ R6, R6, R13 ;  /* 0x0000000d06067221 */ /* 0x000fc60000010000 */
[----:B-1----:R3:W-:Y:S01]  /*4190*/  STS [R7+0x200], R15 ;  /* 0x0002000f07007388 */ /* 0x0027e20000000800 */
[----:B------:R-:W-:-:S07]  /*41a0*/  FADD.FTZ R6, R6, R15 ;  /* 0x0000000f06067221 */ /* 0x000fce0000010000 */
.L_x_19862:
[----:B------:R-:W-:Y:S05]  /*41b0*/  BSYNC B0 ;  /* 0x0000000000007941 */ /* 0x000fea0003800000 */
.L_x_19861:
        /* <DEDUP_REMOVED lines=12> */
[----:B------:R-:W2:Y:S01]  /*4280*/  SHFL.BFLY PT, R9, R8, 0x4, 0x1f ;  /* 0x0c801f0008097f89 */ /* 0x000ea200000e0000 */
[----:B---3--:R-:W-:Y:S02]  /*4290*/  @!P0 LEA R7, R14, R7, 0x18 ;  /* 0x000000070e078211 */ /* 0x008fe400078ec0ff */
[----:B------:R-:W-:Y:S01]  /*42a0*/  @!P0 LOP3.LUT R6, R6, 0x1ffffffc, RZ, 0xc0, !PT ;  /* 0x1ffffffc06068812 */ /* 0x000fe200078ec0ff */
[----:B--2---:R-:W-:Y:S01]  /*42b0*/  FADD.FTZ R9, R8, R9 ;  /* 0x0000000908097221 */ /* 0x004fe20000010000 */
[----:B------:R-:W-:-:S04]  /*42c0*/  @!P2 MOV R8, 0x400 ;  /* 0x000004000008a802 */ /* 0x000fc80000000f00 */
[----:B------:R-:W2:Y:S01]  /*42d0*/  SHFL.BFLY PT, R10, R9, 0x2, 0x1f ;  /* 0x0c401f00090a7f89 */ /* 0x000ea200000e0000 */
[----:B------:R-:W-:-:S05]  /*42e0*/  @!P2 VIADD R8, R8, 0x80 ;  /* 0x000000800808a836 */ /* 0x000fca0000000000 */
        /* <DEDUP_REMOVED lines=15> */
[----:B------:R-:W3:Y:S01]  /*43e0*/  S2R R7, SR_CTAID.Z ;  /* 0x0000000000077919 */ /* 0x000ee20000002700 */
[----:B------:R-:W-:Y:S01]  /*43f0*/  IMAD.MOV.U32 R8, RZ, RZ, -0x20 ;  /* 0xffffffe0ff087424 */ /* 0x000fe200078e00ff */
[----:B------:R-:W-:Y:S01]  /*4400*/  BSSY B1, `(.L_x_19873) ;  /* 0x000001f000017945 */ /* 0x000fe20003800000 */
[----:B------:R-:W-:Y:S02]  /*4410*/  MOV R10, R2 ;  /* 0x00000002000a7202 */ /* 0x000fe40000000f00 */
        /* <DEDUP_REMOVED lines=21> */
.L_x_19875:
[----:B------:R-:W2:Y:S01]  /*4570*/  LDS R12, [R9] ;  /* 0x00000000090c7984 */ /* 0x000ea20000000800 */
[----:B------:R-:W-:Y:S02]  /*4580*/  VIADD R8, R8, 0xffffffff ;  /* 0xffffffff08087836 */ /* 0x000fe40000000000 */
[----:B------:R-:W-:-:S03]  /*4590*/  VIADD R10, R10, 0x80 ;  /* 0x000000800a0a7836 */ /* 0x000fc60000000000 */
[----:B------:R-:W-:Y:S01]  /*45a0*/  ISETP.NE.AND P0, PT, R8, RZ, PT ;  /* 0x000000ff0800720c */ /* 0x000fe20003f05270 */
[----:B--2---:R-:W-:-:S05]  /*45b0*/  FMUL.FTZ R12, R12, R7 ;  /* 0x000000070c0c7220 */ /* 0x004fca0000410000 */
[----:B------:R2:W-:Y:S02]  /*45c0*/  STS [R9], R12 ;  /* 0x0000000c09007388 */ /* 0x0005e40000000800 */
[----:B--2---:R-:W-:-:S05]  /*45d0*/  IADD3 R9, R9, 0x200, RZ ;  /* 0x0000020009097810 */ /* 0x004fca0007ffe0ff */
[----:B------:R-:W-:Y:S05]  /*45e0*/  @P0 BRA `(.L_x_19875) ;  /* 0xfffffffc00e00947 */ /* 0x000fea000383ffff */
.L_x_19874:
[----:B------:R-:W-:Y:S05]  /*45f0*/  BSYNC B1 ;  /* 0x0000000000017941 */ /* 0x000fea0003800000 */
.L_x_19873:
        /* <DEDUP_REMOVED lines=14> */
.L_x_19878:
[----:B------:R-:W2:Y:S01]  /*46e0*/  LDS R12, [R8+-0x400] ;  /* 0xfffc0000080c7984 */ /* 0x000ea20000000800 */
[----:B------:R-:W-:-:S03]  /*46f0*/  VIADD R10, R10, 0x800 ;  /* 0x000008000a0a7836 */ /* 0x000fc60000000000 */
[----:B------:R-:W3:Y:S02]  /*4700*/  LDS R14, [R8+-0x200] ;  /* 0xfffe0000080e7984 */ /* 0x000ee40000000800 */
[----:B------:R-:W-:Y:S02]  /*4710*/  ISETP.GE.AND P1, PT, R10, R29, PT ;  /* 0x0000001d0a00720c */ /* 0x000fe40003f26270 */
[----:B------:R-:W4:Y:S04]  /*4720*/  LDS R16, [R8] ;  /* 0x0000000008107984 */ /* 0x000f280000000800 */
[----:B------:R-:W0:Y:S04]  /*4730*/  LDS R20, [R8+0x200] ;  /* 0x0002000008147984 */ /* 0x000e280000000800 */
[----:B------:R-:W1:Y:S04]  /*4740*/  LDS R22, [R8+0x400] ;  /* 0x0004000008167984 */ /* 0x000e680000000800 */
[----:B------:R-:W1:Y:S04]  /*4750*/  LDS R24, [R8+0x600] ;  /* 0x0006000008187984 */ /* 0x000e680000000800 */
[----:B------:R-:W-:Y:S04]  /*4760*/  LDS R26, [R8+0x800] ;  /* 0x00080000081a7984 */ /* 0x000fe80000000800 */
[----:B-----5:R-:W1:Y:S04]  /*4770*/  LDS R32, [R8+0xa00] ;  /* 0x000a000008207984 */ /* 0x020e680000000800 */
        /* <DEDUP_REMOVED lines=21> */
[----:B------:R-:W-:-:S03]  /*48d0*/  FMUL.FTZ R25, R36, R7 ;  /* 0x0000000724197220 */ /* 0x000fc60000410000 */
[----:B------:R0:W-:Y:S01]  /*48e0*/  STS [R8+0x400], R17 ;  /* 0x0004001108007388 */ /* 0x0001e20000000800 */
[----:B------:R-:W-:-:S03]  /*48f0*/  FMUL.FTZ R27, R38, R7 ;  /* 0x00000007261b7220 */ /* 0x000fc60000410000 */
[----:B------:R1:W-:Y:S01]  /*4900*/  STS [R8+0x600], R19 ;  /* 0x0006001308007388 */ /* 0x0003e20000000800 */
        /* <DEDUP_REMOVED lines=17> */
.L_x_19877:
[----:B------:R-:W-:Y:S05]  /*4a20*/  BSYNC B1 ;  /* 0x0000000000017941 */ /* 0x000fea0003800000 */
.L_x_19876:
        /* <DEDUP_REMOVED lines=13> */
[----:B-----5:R-:W1:Y:S01]  /*4b00*/  LDS R32, [R8+0xa00] ;  /* 0x000a000008207984 */ /* 0x020e620000000800 */
[-C--:B--2---:R-:W-:Y:S01]  /*4b10*/  FMUL.FTZ R9, R12, R7.reuse ;  /* 0x000000070c097220 */ /* 0x084fe20000410000 */
[----:B---3--:R-:W-:-:S04]  /*4b20*/  FMUL.FTZ R11, R14, R7 ;  /* 0x000000070e0b7220 */ /* 0x008fc80000410000 */
        /* <DEDUP_REMOVED lines=15> */
.L_x_19880:
[----:B------:R-:W-:Y:S05]  /*4c20*/  BSYNC B1 ;  /* 0x0000000000017941 */ /* 0x000fea0003800000 */
.L_x_19879:
[----:B------:R-:W-:-:S13]  /*4c30*/  ISETP.LT.OR P0, PT, R10, R31, P0 ;  /* 0x0000001f0a00720c */ /* 0x000fda0000701670 */
[----:B------:R-:W-:Y:S05]  /*4c40*/  @!P0 BRA `(.L_x_19872) ;  /* 0x0000000000308947 */ /* 0x000fea0003800000 */
[----:B------:R-:W2:Y:S04]  /*4c50*/  LDS R10, [R8+-0x400] ;  /* 0xfffc0000080a7984 */ /* 0x000ea80000000800 */
[----:B------:R-:W3:Y:S04]  /*4c60*/  LDS R12, [R8+-0x200] ;  /* 0xfffe0000080c7984 */ /* 0x000ee80000000800 */
[----:B------:R-:W4:Y:S04]  /*4c70*/  LDS R14, [R8] ;  /* 0x00000000080e7984 */ /* 0x000f280000000800 */
[----:B------:R-:W0:Y:S01]  /*4c80*/  LDS R16, [R8+0x200] ;  /* 0x0002000008107984 */ /* 0x000e220000000800 */
[-C--:B--2---:R-:W-:Y:S01]  /*4c90*/  FMUL.FTZ R9, R10, R7.reuse ;  /* 0x000000070a097220 */ /* 0x084fe20000410000 */
[----:B---3--:R-:W-:-:S04]  /*4ca0*/  FMUL.FTZ R11, R12, R7 ;  /* 0x000000070c0b7220 */ /* 0x008fc80000410000 */
[----:B------:R3:W-:Y:S01]  /*4cb0*/  STS [R8+-0x400], R9 ;  /* 0xfffc000908007388 */ /* 0x0007e20000000800 */
[----:B----4-:R-:W-:-:S03]  /*4cc0*/  FMUL.FTZ R13, R14, R7 ;  /* 0x000000070e0d7220 */ /* 0x010fc60000410000 */
[----:B------:R3:W-:Y:S01]  /*4cd0*/  STS [R8+-0x200], R11 ;  /* 0xfffe000b08007388 */ /* 0x0007e20000000800 */
[----:B0-----:R-:W-:-:S03]  /*4ce0*/  FMUL.FTZ R7, R16, R7 ;  /* 0x0000000710077220 */ /* 0x001fc60000410000 */
[----:B------:R3:W-:Y:S04]  /*4cf0*/  STS [R8], R13 ;  /* 0x0000000d08007388 */ /* 0x0007e80000000800 */
[----:B------:R3:W-:Y:S02]  /*4d00*/  STS [R8+0x200], R7 ;  /* 0x0002000708007388 */ /* 0x0007e40000000800 */
.L_x_19872:
[----:B------:R-:W-:Y:S05]  /*4d10*/  BSYNC B0 ;  /* 0x0000000000007941 */ /* 0x000fea0003800000 */
.L_x_19871:
[----:B------:R-:W-:Y:S01]  /*4d20*/  BAR.SYNC.DEFER_BLOCKING 0x0 ;  /* 0x0000000000007b1d */ /* 0x000fe20000010000 */
[----:B------:R-:W-:Y:S02]  /*4d30*/  ISETP.NE.AND P0, PT, R2, RZ, PT ;  /* 0x000000ff0200720c */ /* 0x000fe40003f05270 */
[----:B------:R-:W-:-:S03]  /*4d40*/  ISETP.GE.AND P1, PT, R28, R33, PT ;  /* 0x000000211c00720c */ /* 0x000fc60003f26270 */
[----:B------:R-:W-:Y:S10]  /*4d50*/  BSSY B0, `(.L_x_19881) ;  /* 0x000001f000007945 */ /* 0x000ff40003800000 */
[----:B------:R-:W-:Y:S01]  /*4d60*/  @P1 IMAD.MOV.U32 R19, RZ, RZ, RZ ;  /* 0x000000ffff131224 */ /* 0x000fe200078e00ff */
[----:B------:R-:W-:Y:S01]  /*4d70*/  @P1 MOV R20, RZ ;  /* 0x000000ff00141202 */ /* 0x000fe20000000f00 */
[----:B------:R-:W-:Y:S06]  /*4d80*/  @P0 BRA `(.L_x_19882) ;  /* 0x00000000006c0947 */ /* 0x000fec0003800000 */
        /* <DEDUP_REMOVED lines=21> */
[----:B---3--:R-:W-:Y:S02]  /*4ee0*/  IMAD.U32 R8, RZ, RZ, UR6 ;  /* 0x00000006ff087e24 */ /* 0x008fe4000f8e00ff */
[----:B------:R-:W-:Y:S02]  /*4ef0*/  IMAD.U32 R10, RZ, RZ, UR4 ;  /* 0x00000004ff0a7e24 */ /* 0x000fe4000f8e00ff */
[----:B------:R-:W-:Y:S02]  /*4f00*/  IMAD.U32 R9, RZ, RZ, UR7 ;  /* 0x00000007ff097e24 */ /* 0x000fe4000f8e00ff */
[----:B------:R-:W-:-:S03]  /*4f10*/  IMAD.U32 R11, RZ, RZ, UR5 ;  /* 0x00000005ff0b7e24 */ /* 0x000fc6000f8e00ff */
[----:B------:R4:W-:Y:S04]  /*4f20*/  STG.E desc[UR10][R8.64], R4 ;  /* 0x0000000408007986 */ /* 0x0009e8000c10190a */
[----:B--2---:R4:W-:Y:S02]  /*4f30*/  STG.E desc[UR10][R10.64], R6 ;  /* 0x000000060a007986 */ /* 0x0049e4000c10190a */
.L_x_19882:
[----:B------:R-:W-:Y:S05]  /*4f40*/  BSYNC B0 ;  /* 0x0000000000007941 */ /* 0x000fea0003800000 */
.L_x_19881:
[----:B------:R-:W-:Y:S01]  /*4f50*/  ULDC UR8, c[0x0][0x26c] ;  /* 0x00009b0000087ab9 */ /* 0x000fe20000000800 */
[----:B------:R-:W-:Y:S01]  /*4f60*/  BSSY B0, `(.L_x_19883) ;  /* 0x0000148000007945 */ /* 0x000fe20003800000 */
[----:B------:R-:W-:Y:S01]  /*4f70*/  @P1 MOV R22, RZ ;  /* 0x000000ff00161202 */ /* 0x000fe20000000f00 */
[----:B------:R-:W-:Y:S02]  /*4f80*/  @P1 IMAD.MOV.U32 R21, RZ, RZ, RZ ;  /* 0x000000ffff151224 */ /* 0x000fe400078e00ff */
[----:B------:R-:W-:Y:S05]  /*4f90*/  @P1 BRA `(.L_x_19884) ;  /* 0x0000001400101947 */ /* 0x000fea0003800000 */
[----:B------:R-:W0:Y:S01]  /*4fa0*/  S2UR UR4, SR_CTAID.Y ;  /* 0x00000000000479c3 */ /* 0x000e220000002600 */
[----:B----4-:R-:W4:Y:S01]  /*4fb0*/  S2R R10, SR_CTAID.Z ;  /* 0x00000000000a7919 */ /* 0x010f220000002700 */
[----:B-1----:R-:W-:Y:S01]  /*4fc0*/  LEA.HI R4, R3, R3, RZ, 0x1 ;  /* 0x0000000303047211 */ /* 0x002fe200078f08ff */
[----:B------:R-:W-:Y:S01]  /*4fd0*/  ULDC.64 UR6, c[0x0][0x248] ;  /* 0x0000920000067ab9 */ /* 0x000fe20000000a00 */
[----:B---3--:R-:W-:Y:S01]  /*4fe0*/  SHF.R.S32.HI R8, RZ, 0x1f, R28 ;  /* 0x0000001fff087819 */ /* 0x008fe2000001141c */
[----:B------:R-:W-:Y:S01]  /*4ff0*/  HFMA2.MMA R22, -RZ, RZ, 0, 0 ;  /* 0x00000000ff167435 */ /* 0x000fe200000001ff */
[----:B------:R-:W-:Y:S01]  /*5000*/  IADD3 R5, -R18, -0x1, R5 ;  /* 0xffffffff12057810 */ /* 0x000fe20007ffe105 */
[----:B------:R-:W-:Y:S01]  /*5010*/  IMAD.MOV.U32 R19, RZ, RZ, RZ ;  /* 0x000000ffff137224 */ /* 0x000fe200078e00ff */
[----:B--2---:R-:W0:Y:S01]  /*5020*/  LDC R6, c[0x0][0x258] ;  /* 0x00009600ff067b82 */ /* 0x004e220000000800 */
[----:B------:R-:W-:-:S07]  /*5030*/  CS2R R20, SRZ ;  /* 0x0000000000147805 */ /* 0x000fce000001ff00 */
[----:B------:R-:W1:Y:S08]  /*5040*/  S2UR UR5, SR_CgaCtaId ;  /* 0x00000000000579c3 */ /* 0x000e700000008800 */
[----:B------:R-:W2:Y:S01]  /*5050*/  LDC R36, c[0x0][0x26c] ;  /* 0x00009b00ff247b82 */ /* 0x000ea20000000800 */
[----:B0-----:R-:W-:Y:S01]  /*5060*/  IMAD R9, R6, UR4, RZ ;  /* 0x0000000406097c24 */ /* 0x001fe2000f8e02ff */
[C---:B------:R-:W-:Y:S01]  /*5070*/  LOP3.LUT R6, R4.reuse, 0xfffffffe, RZ, 0xc0, !PT ;  /* 0xfffffffe04067812 */ /* 0x040fe200078ec0ff */
[----:B------:R-:W-:Y:S01]  /*5080*/  IMAD.SHL.U32 R4, R4, 0x8, RZ ;  /* 0x0000000804047824 */ /* 0x000fe200078e00ff */
[----:B------:R-:W-:Y:S01]  /*5090*/  UMOV UR4, 0x400 ;  /* 0x0000040000047882 */ /* 0x000fe20000000000 */
[----:B----4-:R-:W-:Y:S01]  /*50a0*/  IMAD R24, R10, -0x20, R5 ;  /* 0xffffffe00a187824 */ /* 0x010fe200078e0205 */
[----:B------:R-:W-:Y:S01]  /*50b0*/  IADD3 R23, P0, R9, R28, RZ ;  /* 0x0000001c09177210 */ /* 0x000fe20007f1e0ff */
[----:B------:R-:W-:Y:S01]  /*50c0*/  IMAD.IADD R7, R3, 0x1, -R6 ;  /* 0x0000000103077824 */ /* 0x000fe200078e0a06 */
[----:B------:R-:W-:Y:S01]  /*50d0*/  UIADD3 UR4, UR4, 0xa0, URZ ;  /* 0x000000a004047890 */ /* 0x000fe2000fffe03f */
[----:B------:R-:W-:-:S02]  /*50e0*/  LOP3.LUT R4, R4, 0xfffffff0, RZ, 0xc0, !PT ;  /* 0xfffffff004047812 */ /* 0x000fc400078ec0ff */
[----:B------:R-:W-:Y:S01]  /*50f0*/  LEA.HI.X.SX32 R8, R9, R8, 0x1, P0 ;  /* 0x0000000809087211 */ /* 0x000fe200000f0eff */
[----:B------:R-:W-:Y:S01]  /*5100*/  IMAD.SHL.U32 R9, R7, 0x8, RZ ;  /* 0x0000000807097824 */ /* 0x000fe200078e00ff */
[----:B-1----:R-:W-:Y:S01]  /*5110*/  ULEA UR4, UR5, UR4, 0x18 ;  /* 0x0000000405047291 */ /* 0x002fe2000f8ec03f */
[C---:B------:R-:W-:Y:S01]  /*5120*/  IMAD R35, R18.reuse, 0x2, R7 ;  /* 0x0000000212237824 */ /* 0x040fe200078e0207 */
[----:B------:R-:W-:Y:S01]  /*5130*/  LEA R26, P0, R23, UR6, 0x2 ;  /* 0x00000006171a7c11 */ /* 0x000fe2000f8010ff */
[----:B------:R-:W-:Y:S01]  /*5140*/  ULDC UR6, c[0x0][0x270] ;  /* 0x00009c0000067ab9 */ /* 0x000fe20000000800 */
[----:B------:R-:W-:Y:S01]  /*5150*/  IADD3 R25, R9, R4, RZ ;  /* 0x0000000409197210 */ /* 0x000fe20007ffe0ff */
[----:B------:R-:W-:Y:S01]  /*5160*/  IMAD R9, R18, 0x10, R9 ;  /* 0x0000001012097824 */ /* 0x000fe200078e0209 */
[----:B------:R-:W-:Y:S01]  /*5170*/  LEA R35, R35, UR4, 0x5 ;  /* 0x0000000423237c11 */ /* 0x000fe2000f8e28ff */
[----:B------:R-:W-:Y:S01]  /*5180*/  IMAD R12, R0, UR6, RZ ;  /* 0x00000006000c7c24 */ /* 0x000fe2000f8e02ff */
[----:B------:R-:W-:Y:S01]  /*5190*/  LEA.HI.X R23, R23, UR7, R8, 0x2, P0 ;  /* 0x0000000717177c11 */ /* 0x000fe200080f1408 */
[----:B------:R-:W-:Y:S01]  /*51a0*/  IMAD R9, R10, 0x200, R9 ;  /* 0x000002000a097824 */ /* 0x000fe200078e0209 */
[----:B--2---:R-:W-:Y:S01]  /*51b0*/  SHF.R.S32.HI R36, RZ, 0x1f, R36 ;  /* 0x0000001fff247819 */ /* 0x004fe20000011424 */
[----:B------:R-:W-:Y:S01]  /*51c0*/  VIADD R35, R35, 0x10 ;  /* 0x0000001023237836 */ /* 0x000fe20000000000 */
[----:B------:R-:W-:Y:S01]  /*51d0*/  SHF.R.S32.HI R13, RZ, 0x1f, R12 ;  /* 0x0000001fff0d7819 */ /* 0x000fe2000001140c */
[----:B------:R-:W-:-:S02]  /*51e0*/  VIADD R34, R25, 0x200 ;  /* 0x0000020019227836 */ /* 0x000fc40000000000 */
[----:B-----5:R-:W-:Y:S02]  /*51f0*/  VIADD R32, R25, 0x300 ;  /* 0x0000030019207836 */ /* 0x020fe40000000000 */
[----:B------:R-:W-:-:S07]  /*5200*/  VIADD R31, R9, 0x7 ;  /* 0x00000007091f7836 */ /* 0x000fce0000000000 */
.L_x_19893:
        /* <DEDUP_REMOVED lines=8> */
[----:B------:R-:W-:-:S03]  /*5290*/  IADD3 R0, P3, R32, R4, RZ ;  /* 0x0000000420007210 */ /* 0x000fc60007f7e0ff */
[----:B------:R-:W-:Y:S01]  /*52a0*/  IMAD.IADD R9, R5, 0x1, R7 ;  /* 0x0000000105097824 */ /* 0x000fe200078e0207 */
[----:B------:R-:W-:Y:S02]  /*52b0*/  IADD3 R7, P0, R25, R4, RZ ;  /* 0x0000000419077210 */ /* 0x000fe40007f1e0ff */
[-C--:B0-----:R-:W-:Y:S02]  /*52c0*/  LEA R4, P2, R6, R16.reuse, 0x1 ;  /* 0x0000001006047211 */ /* 0x081fe400078408ff */
[----:B------:R-:W-:Y:S02]  /*52d0*/  LEA.HI.X.SX32 R5, R34, R9, 0x1, P1 ;  /* 0x0000000922057211 */ /* 0x000fe400008f0eff */
[----:B------:R-:W-:Y:S02]  /*52e0*/  LEA R14, P1, R7, R16, 0x1 ;  /* 0x00000010070e7211 */ /* 0x000fe400078208ff */
[----:B------:R-:W-:Y:S02]  /*52f0*/  LEA.HI.X R5, R6, R17, R5, 0x1, P2 ;  /* 0x0000001106057211 */ /* 0x000fe400010f0c05 */
[----:B------:R-:W-:-:S02]  /*5300*/  LEA.HI.X.SX32 R8, R25, R9, 0x1, P0 ;  /* 0x0000000919087211 */ /* 0x000fc400000f0eff */
        /* <DEDUP_REMOVED lines=26> */
[----:B------:R-:W-:Y:S01]  /*54b0*/  F2FP.BF16.F32.PACK_AB R5, R9, R8 ;  /* 0x000000080905723e */ /* 0x000fe200000010ff */
[----:B------:R-:W-:Y:S01]  /*54c0*/  IMAD.MOV.U32 R6, RZ, RZ, R4 ;  /* 0x000000ffff067224 */ /* 0x000fe200078e0004 */
[----:B------:R-:W-:Y:S01]  /*54d0*/  F2FP.BF16.F32.PACK_AB R8, R11, R10 ;  /* 0x0000000a0b08723e */ /* 0x000fe200000010ff */
[----:B------:R-:W-:-:S04]  /*54e0*/  IMAD.MOV.U32 R4, RZ, RZ, R7 ;  /* 0x000000ffff047224 */ /* 0x000fc800078e0007 */
[----:B------:R-:W-:Y:S05]  /*54f0*/  @P0 BRA `(.L_x_19886) ;  /* 0x0000000000780947 */ /* 0x000fea0003800000 */
        /* <DEDUP_REMOVED lines=13> */
[-C--:B------:R-:W-:Y:S02]  /*55d0*/  ISETP.GE.AND P4, PT, R7, R30.reuse, PT ;  /* 0x0000001e0700720c */ /* 0x080fe40003f86270 */
[----:B------:R-:W-:Y:S02]  /*55e0*/  PRMT R9, R47, 0x7632, R9 ;  /* 0x000076322f097816 */ /* 0x000fe40000000009 */
[----:B------:R-:W-:Y:S02]  /*55f0*/  IADD3 R7, R31, -0x6, RZ ;  /* 0xfffffffa1f077810 */ /* 0x000fe40007ffe0ff */
        /* <DEDUP_REMOVED lines=14> */
.L_x_19886:
[----:B------:R-:W-:Y:S05]  /*56e0*/  BSYNC B1 ;  /* 0x0000000000017941 */ /* 0x000fea0003800000 */
.L_x_19885:
        /* <DEDUP_REMOVED lines=15> */
[----:B------:R-:W-:Y:S02]  /*57e0*/  IMAD.U32 R48, R15, 0x10000, RZ ;  /* 0x000100000f307824 */ /* 0x000fe400078e00ff */
[----:B------:R-:W-:Y:S01]  /*57f0*/  FADD.FTZ R11, R9, R46 ;  /* 0x0000002e090b7221 */ /* 0x000fe20000010000 */
[----:B------:R-:W-:Y:S01]  /*5800*/  PRMT R9, R49, 0x7610, R9 ;  /* 0x0000761031097816 */ /* 0x000fe20000000009 */
[----:B------:R-:W-:Y:S01]  /*5810*/  FADD.FTZ R7, R17, R48 ;  /* 0x0000003011077221 */ /* 0x000fe20000010000 */
[----:B------:R-:W-:Y:S02]  /*5820*/  IMAD.U32 R14, R14, 0x10000, RZ ;  /* 0x000100000e0e7824 */ /* 0x000fe400078e00ff */
[----:B------:R-:W-:Y:S01]  /*5830*/  FADD.FTZ R10, R10, R11 ;  /* 0x0000000b0a0a7221 */ /* 0x000fe20000010000 */
[----:B------:R-:W-:Y:S01]  /*5840*/  IMAD.U32 R9, R9, 0x10000, RZ ;  /* 0x0001000009097824 */ /* 0x000fe200078e00ff */
        /* <DEDUP_REMOVED lines=31> */
.L_x_19888:
[----:B------:R-:W-:Y:S05]  /*5a40*/  BSYNC B1 ;  /* 0x0000000000017941 */ /* 0x000fea0003800000 */
.L_x_19887:
[----:B------:R-:W-:Y:S01]  /*5a50*/  HFMA2.MMA.BF16_V2 R15, R4, R43, -RZ ;  /* 0x0000002b040f7235 */ /* 0x000fe200003000ff */
[----:B------:R-:W-:Y:S01]  /*5a60*/  HMUL2.BF16_V2 R17, R6, R44 ;  /* 0x0000002c06117232 */ /* 0x000fe20000200000 */
[----:B------:R-:W-:Y:S01]  /*5a70*/  BSSY B1, `(.L_x_19889) ;  /* 0x0000026000017945 */ /* 0x000fe20003800000 */
[----:B------:R-:W-:Y:S02]  /*5a80*/  HMUL2.BF16_V2 R11, R5, R42 ;  /* 0x0000002a050b7232 */ /* 0x000fe40000200000 */
[----:B------:R-:W-:Y:S01]  /*5a90*/  FADD.FTZ R9, R9, R14 ;  /* 0x0000000e09097221 */ /* 0x000fe20000010000 */
[--C-:B------:R-:W-:Y:S01]  /*5aa0*/  FADD.FTZ R10, R10, R7.reuse ;  /* 0x000000070a0a7221 */ /* 0x100fe20000010000 */
        /* <DEDUP_REMOVED lines=34> */
.L_x_19890:
[----:B------:R-:W-:Y:S05]  /*5cd0*/  BSYNC B1 ;  /* 0x0000000000017941 */ /* 0x000fea0003800000 */
.L_x_19889:
[----:B------:R-:W-:Y:S01]  /*5ce0*/  HFMA2.MMA.BF16_V2 R29, R6, R29, -RZ ;  /* 0x0000001d061d7235 */ /* 0x000fe200003000ff */
[----:B------:R-:W-:Y:S01]  /*5cf0*/  IMAD.U32 R17, R17, 0x10000, RZ ;  /* 0x0001000011117824 */ /* 0x000fe200078e00ff */
[----:B------:R-:W-:Y:S01]  /*5d00*/  SHF.L.U32 R15, R15, 0x10, RZ ;  /* 0x000000100f0f7819 */ /* 0x000fe200000006ff */
[----:B------:R-:W-:Y:S01]  /*5d10*/  IMAD.U32 R16, R16, 0x10000, RZ ;  /* 0x0001000010107824 */ /* 0x000fe200078e00ff */
[----:B------:R-:W-:Y:S01]  /*5d20*/  HFMA2.MMA.BF16_V2 R41, R8, R41, -RZ ;  /* 0x0000002908297235 */ /* 0x000fe200003000ff */
[----:B------:R-:W-:Y:S02]  /*5d30*/  IMAD.U32 R11, R11, 0x10000, RZ ;  /* 0x000100000b0b7824 */ /* 0x000fe400078e00ff */
[----:B------:R-:W-:Y:S01]  /*5d40*/  FADD.FTZ R10, R10, R9 ;  /* 0x000000090a0a7221 */ /* 0x000fe20000010000 */
[----:B------:R-:W-:Y:S01]  /*5d50*/  IMAD.U32 R44, R7, 0x10000, RZ ;  /* 0x00010000072c7824 */ /* 0x000fe200078e00ff */
[----:B------:R-:W-:Y:S01]  /*5d60*/  BSSY B1, `(.L_x_19891) ;  /* 0x0000046000017945 */ /* 0x000fe20003800000 */
[----:B------:R-:W-:-:S02]  /*5d70*/  IMAD.U32 R42, R14, 0x10000, RZ ;  /* 0x000100000e2a7824 */ /* 0x000fc400078e00ff */
[----:B------:R-:W-:Y:S01]  /*5d80*/  FADD.FTZ R14, R17, R16 ;  /* 0x00000010110e7221 */ /* 0x000fe20000010000 */
[----:B------:R-:W-:Y:S02]  /*5d90*/  HMUL2.BF16_V2 R17, R4, R27 ;  /* 0x0000001b04117232 */ /* 0x000fe40000200000 */
        /* <DEDUP_REMOVED lines=11> */
[----:B------:R-:W-:Y:S01]  /*5e50*/  HFMA2.MMA.BF16_V2 R27, R8, R40, -RZ ;  /* 0x00000028081b7235 */ /* 0x000fe200003000ff */
[----:B------:R-:W-:Y:S01]  /*5e60*/  FADD.FTZ R11, R11, R16 ;  /* 0x000000100b0b7221 */ /* 0x000fe20000010000 */
[----:B------:R-:W-:Y:S02]  /*5e70*/  HMUL2.BF16_V2 R16, R5, R0 ;  /* 0x0000000005107232 */ /* 0x000fe40000200000 */
        /* <DEDUP_REMOVED lines=33> */
[C---:B------:R-:W-:Y:S02]  /*6090*/  PRMT R0, R38.reuse, 0x7632, R0 ;  /* 0x0000763226007816 */ /* 0x040fe40000000000 */
        /* <DEDUP_REMOVED lines=18> */
.L_x_19892:
[----:B------:R-:W-:Y:S05]  /*61c0*/  BSYNC B1 ;  /* 0x0000000000017941 */ /* 0x000fea0003800000 */
.L_x_19891:
        /* <DEDUP_REMOVED lines=25> */
[----:B------:R-:W-:Y:S01]  /*6360*/  IADD3 R31, R31, 0x40, RZ ;  /* 0x000000401f1f7810 */ /* 0x000fe20007ffe0ff */
[----:B------:R-:W-:Y:S01]  /*6370*/  FADD.FTZ R5, R10, R5 ;  /* 0x000000050a057221 */ /* 0x000fe20000010000 */
[----:B------:R-:W-:Y:S01]  /*6380*/  FADD.FTZ R0, R9, R0 ;  /* 0x0000000009007221 */ /* 0x000fe20000010000 */
[----:B------:R-:W-:-:S02]  /*6390*/  IMAD.X R23, RZ, RZ, R23, P1 ;  /* 0x000000ffff177224 */ /* 0x000fc400008e0617 */
[----:B------:R-:W-:-:S04]  /*63a0*/  FADD.FTZ R5, R5, R8 ;  /* 0x0000000805057221 */ /* 0x000fc80000010000 */
[----:B------:R-:W-:-:S04]  /*63b0*/  FADD.FTZ R0, R5, R0 ;  /* 0x0000000005007221 */ /* 0x000fc80000010000 */
[----:B------:R-:W-:Y:S01]  /*63c0*/  FADD.FTZ R19, R0, R19 ;  /* 0x0000001300137221 */ /* 0x000fe20000010000 */
[----:B------:R-:W-:Y:S06]  /*63d0*/  @!P0 BRA `(.L_x_19893) ;  /* 0xffffffec008c8947 */ /* 0x000fec000383ffff */
.L_x_19884:
[----:B------:R-:W-:Y:S05]  /*63e0*/  BSYNC B0 ;  /* 0x0000000000007941 */ /* 0x000fea0003800000 */
.L_x_19883:
[----:B------:R-:W0:Y:S01]  /*63f0*/  S2UR UR5, SR_CgaCtaId ;  /* 0x00000000000579c3 */ /* 0x000e220000008800 */
[----:B------:R-:W0:Y:S01]  /*6400*/  SHFL.BFLY PT, R0, R21, 0x1, 0x1f ;  /* 0x0c201f0015007f89 */ /* 0x000e2200000e0000 */
[C---:B--2-4-:R-:W-:Y:S01]  /*6410*/  LOP3.LUT R6, R3.reuse, 0x1, RZ, 0xc0, !PT ;  /* 0x0000000103067812 */ /* 0x054fe200078ec0ff */
[----:B------:R-:W-:Y:S01]  /*6420*/  UMOV UR4, 0x400 ;  /* 0x0000040000047882 */ /* 0x000fe20000000000 */
[----:B---3--:R-:W-:Y:S01]  /*6430*/  LEA.HI R9, R3, R3, RZ, 0x1 ;  /* 0x0000000303097211 */ /* 0x008fe200078f08ff */
[----:B------:R-:W2:Y:S01]  /*6440*/  SHFL.BFLY PT, R5, R22, 0x1, 0x1f ;  /* 0x0c201f0016057f89 */ /* 0x000ea200000e0000 */
[----:B------:R-:W-:Y:S01]  /*6450*/  ISETP.NE.AND P2, PT, R6, RZ, PT ;  /* 0x000000ff0600720c */ /* 0x000fe20003f45270 */
[----:B------:R-:W-:Y:S01]  /*6460*/  UIADD3 UR4, UR4, 0xa0, URZ ;  /* 0x000000a004047890 */ /* 0x000fe2000fffe03f */
[----:B------:R-:W-:Y:S01]  /*6470*/  LOP3.LUT R6, R2, 0xffffffc0, RZ, 0xc0, !PT ;  /* 0xffffffc002067812 */ /* 0x000fe200078ec0ff */
[----:B------:R-:W3:Y:S01]  /*6480*/  SHFL.BFLY PT, R7, R20, 0x1, 0x1f ;  /* 0x0c201f0014077f89 */ /* 0x000ee200000e0000 */
[----:B------:R-:W-:Y:S01]  /*6490*/  SHF.R.S32.HI R9, RZ, 0x1, R9 ;  /* 0x00000001ff097819 */ /* 0x000fe20000011409 */
[----:B------:R-:W-:Y:S01]  /*64a0*/  BSSY B0, `(.L_x_19894) ;  /* 0x000002d000007945 */ /* 0x000fe20003800000 */
[----:B------:R-:W-:Y:S01]  /*64b0*/  ISETP.NE.OR P1, PT, R6, 0x40, P2 ;  /* 0x000000400600780c */ /* 0x000fe20001725670 */
[----:B-1----:R-:W1:Y:S01]  /*64c0*/  SHFL.BFLY PT, R4, R19, 0x1, 0x1f ;  /* 0x0c201f0013047f89 */ /* 0x002e6200000e0000 */
[----:B------:R-:W-:Y:S01]  /*64d0*/  ISETP.GT.OR P0, PT, R2, 0x3f, P2 ;  /* 0x0000003f0200780c */ /* 0x000fe20001704670 */
[----:B------:R-:W-:Y:S01]  /*64e0*/  IMAD R18, R18, 0x40, R9 ;  /* 0x0000004012127824 */ /* 0x000fe200078e0209 */
[----:B------:R-:W-:Y:S01]  /*64f0*/  LOP3.LUT R8, R2, 0xffffffe0, RZ, 0xc0, !PT ;  /* 0xffffffe002087812 */ /* 0x000fe200078ec0ff */
[----:B------:R-:W-:Y:S03]  /*6500*/  BAR.SYNC.DEFER_BLOCKING 0x0 ;  /* 0x0000000000007b1d */ /* 0x000fe60000010000 */
[----:B------:R-:W-:-:S02]  /*6510*/  ISETP.NE.OR P4, PT, R8, 0x20, P2 ;  /* 0x000000200800780c */ /* 0x000fc40001785670 */
[----:B------:R-:W-:Y:S01]  /*6520*/  IADD3 R8, R2, 0x1f, RZ ;  /* 0x0000001f02087810 */ /* 0x000fe20007ffe0ff */
[----:B0-----:R-:W-:Y:S01]  /*6530*/  ULEA UR4, UR5, UR4, 0x18 ;  /* 0x0000000405047291 */ /* 0x001fe2000f8ec03f */
[----:B------:R-:W-:Y:S02]  /*6540*/  FADD.FTZ R0, R0, R21 ;  /* 0x0000001500007221 */ /* 0x000fe40000010000 */
[----:B------:R-:W-:Y:S01]  /*6550*/  ISETP.GT.U32.AND P3, PT, R8, 0x3e, PT ;  /* 0x0000003e0800780c */ /* 0x000fe20003f64070 */
[----:B--2---:R-:W-:Y:S02]  /*6560*/  FADD.FTZ R5, R5, R22 ;  /* 0x0000001605057221 */ /* 0x004fe40000010000 */
[----:B------:R-:W-:Y:S01]  /*6570*/  LEA R18, R18, UR4, 0x2 ;  /* 0x0000000412127c11 */ /* 0x000fe2000f8e10ff */
[----:B---3--:R-:W-:Y:S01]  /*6580*/  FADD.FTZ R20, R7, R20 ;  /* 0x0000001407147221 */ /* 0x008fe20000010000 */
[----:B-1----:R-:W-:-:S03]  /*6590*/  FADD.FTZ R19, R4, R19 ;  /* 0x0000001304137221 */ /* 0x002fc60000010000 */
        /* <DEDUP_REMOVED lines=29> */
.L_x_19895:
[----:B------:R-:W-:Y:S05]  /*6770*/  BSYNC B0 ;  /* 0x0000000000007941 */ /* 0x000fea0003800000 */
.L_x_19894:
        /* <DEDUP_REMOVED lines=21> */
[----:B------:R-:W-:Y:S01]  /*68d0*/  VIADD R4, R9, 0x10 ;  /* 0x0000001009047836 */ /* 0x000fe20000000000 */
[----:B0-----:R-:W-:Y:S01]  /*68e0*/  F2FP.BF16.F32.PACK_AB R0, R5, R0 ;  /* 0x000000000500723e */ /* 0x001fe200000010ff */
[C---:B------:R-:W-:Y:S01]  /*68f0*/  VIADD R6, R9.reuse, 0x20 ;  /* 0x0000002009067836 */ /* 0x040fe20000000000 */
[C---:B------:R-:W-:Y:S01]  /*6900*/  LEA.HI.X.SX32 R8, R9.reuse, UR7, 0x1, P0 ;  /* 0x0000000709087c11 */ /* 0x040fe200080f0eff */
[----:B------:R-:W-:Y:S01]  /*6910*/  VIADD R9, R9, 0x30 ;  /* 0x0000003009097836 */ /* 0x000fe20000000000 */
[C---:B------:R-:W-:Y:S02]  /*6920*/  LEA R2, P0, R3.reuse, UR8, 0x1 ;  /* 0x0000000803027c11 */ /* 0x040fe4000f8008ff */
[----:B------:R-:W-:Y:S02]  /*6930*/  IADD3 R7, P1, R6, UR4, RZ ;  /* 0x0000000406077c10 */ /* 0x000fe4000ff3e0ff */
[----:B------:R-:W-:-:S02]  /*6940*/  LEA.HI.X R3, R3, UR9, R8, 0x1, P0 ;  /* 0x0000000903037c11 */ /* 0x000fc400080f0c08 */
[C---:B------:R-:W-:Y:S02]  /*6950*/  IADD3 R10, P2, R9.reuse, UR4, RZ ;  /* 0x00000004090a7c10 */ /* 0x040fe4000ff5e0ff */
[C---:B------:R-:W-:Y:S01]  /*6960*/  IADD3 R11, P0, R4.reuse, UR4, RZ ;  /* 0x00000004040b7c10 */ /* 0x040fe2000ff1e0ff */
[----:B------:R0:W-:Y:S01]  /*6970*/  STG.E.U16 desc[UR10][R2.64], R0 ;  /* 0x0000000002007986 */ /* 0x0001e2000c10150a */
[----:B------:R-:W-:Y:S02]  /*6980*/  LEA.HI.X.SX32 R9, R9, UR7, 0x1, P2 ;  /* 0x0000000709097c11 */ /* 0x000fe400090f0eff */
[----:B------:R-:W-:Y:S02]  /*6990*/  LEA.HI.X.SX32 R14, R4, UR7, 0x1, P0 ;  /* 0x00000007040e7c11 */ /* 0x000fe400080f0eff */
[----:B------:R-:W-:Y:S02]  /*69a0*/  LEA R8, P2, R10, UR8, 0x1 ;  /* 0x000000080a087c11 */ /* 0x000fe4000f8408ff */
[----:B------:R-:W-:-:S02]  /*69b0*/  LEA.HI.X.SX32 R12, R6, UR7, 0x1, P1 ;  /* 0x00000007060c7c11 */ /* 0x000fc400088f0eff */
[----:B------:R-:W-:Y:S02]  /*69c0*/  LEA R4, P0, R11, UR8, 0x1 ;  /* 0x000000080b047c11 */ /* 0x000fe4000f8008ff */
[----:B------:R-:W-:Y:S02]  /*69d0*/  LEA R6, P1, R7, UR8, 0x1 ;  /* 0x0000000807067c11 */ /* 0x000fe4000f8208ff */
[----:B------:R-:W-:Y:S02]  /*69e0*/  F2FP.BF16.F32.PACK_AB R19, R19, R20 ;  /* 0x000000141313723e */ /* 0x000fe400000010ff */
[----:B------:R-:W-:Y:S02]  /*69f0*/  LEA.HI.X R9, R10, UR9, R9, 0x1, P2 ;  /* 0x000000090a097c11 */ /* 0x000fe400090f0c09 */
[----:B------:R-:W-:Y:S02]  /*6a00*/  LEA.HI.X R5, R11, UR9, R14, 0x1, P0 ;  /* 0x000000090b057c11 */ /* 0x000fe400080f0c0e */
[----:B------:R-:W-:-:S02]  /*6a10*/  PRMT R10, R0, 0x7632, R10 ;  /* 0x00007632000a7816 */ /* 0x000fc4000000000a */
[----:B------:R-:W-:Y:S02]  /*6a20*/  LEA.HI.X R7, R7, UR9, R12, 0x1, P1 ;  /* 0x0000000907077c11 */ /* 0x000fe400088f0c0c */
[----:B0-----:R-:W-:Y:S01]  /*6a30*/  PRMT R3, R19, 0x7632, R3 ;  /* 0x0000763213037816 */ /* 0x001fe20000000003 */
[----:B------:R-:W-:Y:S04]  /*6a40*/  STG.E.U16 desc[UR10][R4.64], R10 ;  /* 0x0000000a04007986 */ /* 0x000fe8000c10150a */
[----:B------:R-:W-:Y:S04]  /*6a50*/  STG.E.U16 desc[UR10][R6.64], R19 ;  /* 0x0000001306007986 */ /* 0x000fe8000c10150a */
[----:B------:R-:W-:Y:S01]  /*6a60*/  STG.E.U16 desc[UR10][R8.64], R3 ;  /* 0x0000000308007986 */ /* 0x000fe2000c10150a */
[----:B------:R-:W-:Y:S05]  /*6a70*/  EXIT ;  /* 0x000000000000794d */ /* 0x000fea0003800000 */
.L_x_19852:
        /* <DEDUP_REMOVED lines=8> */
.L_x_19897:
[----:B------:R-:W-:Y:S05]  /*6b00*/  BSYNC B1 ;  /* 0x0000000000017941 */ /* 0x000fea0003800000 */
.L_x_19896:
[----:B------:R-:W-:Y:S01]  /*6b10*/  IMAD.MOV.U32 R12, RZ, RZ, R40 ;  /* 0x000000ffff0c7224 */ /* 0x000fe200078e0028 */
[----:B------:R-:W-:Y:S06]  /*6b20*/  BRA `(.L_x_19898) ;  /* 0xffffffb000f07947 */ /* 0x000fec000383ffff */
.L_x_19856:
[----:B------:R-:W-:Y:S01]  /*6b30*/  HFMA2.MMA R13, -RZ, RZ, 0, 1.847743988037109375e-06 ;  /* 0x0000001fff0d7435 */ /* 0x000fe200000001ff */
[----:B------:R-:W-:Y:S01]  /*6b40*/  BSSY B1, `(.L_x_19899) ;  /* 0x0000006000017945 */ /* 0x000fe20003800000 */
[----:B------:R-:W-:Y:S02]  /*6b50*/  IMAD.MOV.U32 R14, RZ, RZ, 0x1 ;  /* 0x00000001ff0e7424 */ /* 0x000fe400078e00ff */
[----:B------:R-:W-:-:S07]  /*6b60*/  IMAD.MOV.U32 R12, RZ, RZ, -0x1 ;  /* 0xffffffffff0c7424 */ /* 0x000fce00078e00ff */
[----:B------:R-:W-:Y:S05]  /*6b70*/  WARPSYNC.COLLECTIVE R12, `(.L_x_19900) ;  /* 0x000000000c087348 */ /* 0x000fea0003c00000 */
[----:B------:R0:W1:Y:S02]  /*6b80*/  SHFL.BFLY P0, R40, R15, R14, R13 ;  /* 0x0c00000e0f287389 */ /* 0x000064000000000d */
[----:B01----:R-:W-:Y:S01]  /*6b90*/  ENDCOLLECTIVE ;  /* 0x000000000000791b */ /* 0x003fe20003800000 */
.L_x_19900:
[----:B------:R-:W-:Y:S05]  /*6ba0*/  BSYNC B1 ;  /* 0x0000000000017941 */ /* 0x000fea0003800000 */
.L_x_19899:
[----:B------:R-:W-:Y:S01]  /*6bb0*/  IMAD.MOV.U32 R12, RZ, RZ, R40 ;  /* 0x000000ffff0c7224 */ /* 0x000fe200078e0028 */
[----:B------:R-:W-:Y:S06]  /*6bc0*/  BRA `(.L_x_19901) ;  /* 0xffffffc000cc7947 */ /* 0x000fec000383ffff */
.L_x_19860:
[----:B------:R-:W-:Y:S01]  /*6bd0*/  BSSY B0, `(.L_x_19902) ;  /* 0x0000008000007945 */ /* 0x000fe20003800000 */
[----:B0-----:R-:W-:Y:S01]  /*6be0*/  IMAD.MOV.U32 R15, RZ, RZ, R27 ;  /* 0x000000ffff0f7224 */ /* 0x001fe200078e001b */
[----:B------:R-:W-:Y:S01]  /*6bf0*/  MOV R13, 0x1f ;  /* 0x0000001f000d7802 */ /* 0x000fe20000000f00 */
[----:B------:R-:W-:Y:S02]  /*6c00*/  IMAD.MOV.U32 R14, RZ, RZ, 0x10 ;  /* 0x00000010ff0e7424 */ /* 0x000fe400078e00ff */
[----:B------:R-:W-:-:S07]  /*6c10*/  IMAD.MOV.U32 R12, RZ, RZ, -0x1 ;  /* 0xffffffffff0c7424 */ /* 0x000fce00078e00ff */
[----:B-----5:R-:W-:Y:S05]  /*6c20*/  WARPSYNC.COLLECTIVE R12, `(.L_x_19903) ;  /* 0x000000000c087348 */ /* 0x020fea0003c00000 */
[----:B------:R0:W1:Y:S02]  /*6c30*/  SHFL.BFLY P0, R40, R15, R14, R13 ;  /* 0x0c00000e0f287389 */ /* 0x000064000000000d */
[----:B01---5:R-:W-:Y:S01]  /*6c40*/  ENDCOLLECTIVE ;  /* 0x000000000000791b */ /* 0x023fe20003800000 */
.L_x_19903:
[----:B------:R-:W-:Y:S05]  /*6c50*/  BSYNC B0 ;  /* 0x0000000000007941 */ /* 0x000fea0003800000 */
.L_x_19902:
        /* <DEDUP_REMOVED lines=9> */
.L_x_19904:
[----:B------:R-:W-:Y:S02]  /*6cf0*/  IMAD.MOV.U32 R14, RZ, RZ, 0x4 ;  /* 0x00000004ff0e7424 */ /* 0x000fe400078e00ff */
[----:B------:R-:W-:-:S05]  /*6d00*/  IMAD.MOV.U32 R7, RZ, RZ, R40 ;  /* 0x000000ffff077224 */ /* 0x000fca00078e0028 */
[----:B------:R-:W-:-:S05]  /*6d10*/  FMNMX.FTZ R7, R4, R7, !PT ;  /* 0x0000000704077209 */ /* 0x000fca0007810000 */
[----:B------:R-:W-:-:S07]  /*6d20*/  IMAD.MOV.U32 R15, RZ, RZ, R7 ;  /* 0x000000ffff0f7224 */ /* 0x000fce00078e0007 */
[----:B------:R-:W-:Y:S05]  /*6d30*/  WARPSYNC.COLLECTIVE R12, `(.L_x_19905) ;  /* 0x000000000c087348 */ /* 0x000fea0003c00000 */
[----:B------:R0:W1:Y:S02]  /*6d40*/  SHFL.BFLY P0, R40, R15, R14, R13 ;  /* 0x0c00000e0f287389 */ /* 0x000064000000000d */
[----:B01----:R-:W-:Y:S01]  /*6d50*/  ENDCOLLECTIVE ;  /* 0x000000000000791b */ /* 0x003fe20003800000 */
.L_x_19905:
[----:B------:R-:W-:Y:S01]  /*6d60*/  IMAD.MOV.U32 R14, RZ, RZ, 0x2 ;  /* 0x00000002ff0e7424 */ /* 0x000fe200078e00ff */
[----:B------:R-:W-:-:S04]  /*6d70*/  MOV R6, R40 ;  /* 0x0000002800067202 */ /* 0x000fc80000000f00 */
[----:B------:R-:W-:-:S05]  /*6d80*/  FMNMX.FTZ R9, R7, R6, !PT ;  /* 0x0000000607097209 */ /* 0x000fca0007810000 */
[----:B------:R-:W-:-:S07]  /*6d90*/  IMAD.MOV.U32 R15, RZ, RZ, R9 ;  /* 0x000000ffff0f7224 */ /* 0x000fce00078e0009 */
[----:B------:R-:W-:Y:S05]  /*6da0*/  WARPSYNC.COLLECTIVE R12, `(.L_x_19906) ;  /* 0x000000000c087348 */ /* 0x000fea0003c00000 */
[----:B------:R0:W1:Y:S02]  /*6db0*/  SHFL.BFLY P0, R40, R15, R14, R13 ;  /* 0x0c00000e0f287389 */ /* 0x000064000000000d */
[----:B01----:R-:W-:Y:S01]  /*6dc0*/  ENDCOLLECTIVE ;  /* 0x000000000000791b */ /* 0x003fe20003800000 */
.L_x_19906:
[----:B------:R-:W-:Y:S01]  /*6dd0*/  IMAD.MOV.U32 R6, RZ, RZ, R40 ;  /* 0x000000ffff067224 */ /* 0x000fe200078e0028 */
[----:B------:R-:W-:Y:S06]  /*6de0*/  BRA `(.L_x_19907) ;  /* 0xffffffc000e07947 */ /* 0x000fec000383ffff */
.L_x_19908:
        /* <DEDUP_REMOVED lines=9> */
.L_x_29918:


//--------------------- .text._ZN4vllm25paged_attention_v2_kernelI13__nv_bfloat16S1_Li32ELi16ELi128ELNS_18Fp8KVCacheDataTypeE0ELb0ELi512EEEvPfS3_PT_PKS4_PKT0_SA_ifPKiSC_iPKfiiiSE_SE_iiiii --------------------------
	.section	.text._ZN4vllm25paged_attention_v2_kernelI13__nv_bfloat16S1_Li32ELi16ELi128ELNS_18Fp8KVCacheDataTypeE0ELb0ELi512EEEvPfS3_PT_PKS4_PKT0_SA_ifPKiSC_iPKfiiiSE_SE_iiiii,"ax",@progbits
	.align	128
        .global         _ZN4vllm25paged_attention_v2_kernelI13__nv_bfloat16S1_Li32ELi16ELi128ELNS_18Fp8KVCacheDataTypeE0ELb0ELi512EEEvPfS3_PT_PKS4_PKT0_SA_ifPKiSC_iPKfiiiSE_SE_iiiii
        .type           _ZN4vllm25paged_attention_v2_kernelI13__nv_bfloat16S1_Li32ELi16ELi128ELNS_18Fp8KVCacheDataTypeE0ELb0ELi512EEEvPfS3_PT_PKS4_PKT0_SA_ifPKiSC_iPKfiiiSE_SE_iiiii,@function
        .size           _ZN4vllm25paged_attention_v2_kernelI13__nv_bfloat16S1_Li32ELi16ELi128ELNS_18Fp8KVCacheDataTypeE0ELb0ELi512EEEvPfS3_PT_PKS4_PKT0_SA_ifPKiSC_iPKfiiiSE_SE_iiiii,(.L_x_29919 - _ZN4vllm25paged_attention_v2_kernelI13__nv_bfloat16S1_Li32ELi16ELi128ELNS_18Fp8KVCacheDataTypeE0ELb0ELi512EEEvPfS3_PT_PKS4_PKT0_SA_ifPKiSC_iPKfiiiSE_SE_iiiii)
        .other          _ZN4vllm25paged_attention_v2_kernelI13__nv_bfloat16S1_Li32ELi16ELi128ELNS_18Fp8KVCacheDataTypeE0ELb0ELi512EEEvPfS3_PT_PKS4_PKT0_SA_ifPKiSC_iPKfiiiSE_SE_iiiii,@"STO_CUDA_ENTRY STV_DEFAULT"
_ZN4vllm25paged_attention_v2_kernelI13__nv_bfloat16S1_Li32ELi16ELi128ELNS_18Fp8KVCacheDataTypeE0ELb0ELi512EEEvPfS3_PT_PKS4_PKT0_SA_ifPKiSC_iPKfiiiSE_SE_iiiii:
.text._ZN4vllm25paged_attention_v2_kernelI13__nv_bfloat16S1_Li32ELi16ELi128ELNS_18Fp8KVCacheDataTypeE0ELb0ELi512EEEvPfS3_PT_PKS4_PKT0_SA_ifPKiSC_iPKfiiiSE_SE_iiiii:
        /* <DEDUP_REMOVED lines=39> */
[----:B------:R-:W-:Y:S02]  /*0270*/  USHF.L.U32 UR4, UR6, 0x5, URZ ;  /* 0x0000000506047899 */ /* 0x000fe4000800063f */
[----:B------:R-:W-:Y:S01]  /*0280*/  IMAD.HI.U32 R7, R7, R4, RZ ;  /* 0x0000000407077227 */ /* 0x000fe200078e00ff */
[----:B------:R-:W-:-:S03]  /*0290*/  USHF.R.S32.HI UR5, URZ, 0x4, UR5 ;  /* 0x000000043f057899 */ /* 0x000fc60008011405 */
        /* <DEDUP_REMOVED lines=12> */
[----:B------:R-:W-:-:S04]  /*0360*/  @!P1 LOP3.LUT R9, RZ, R8, RZ, 0x33, !PT ;  /* 0x00000008ff099212 */ /* 0x000fc800078e33ff */
[----:B------:R-:W-:-:S04]  /*0370*/  IABS R3, R9 ;  /* 0x0000000900037213 */ /* 0x000fc80000000000 */
[----:B------:R-:W0:Y:S08]  /*0380*/  I2F.RP R0, R3 ;  /* 0x0000000300007306 */ /* 0x000e300000209400 */
[----:B0-----:R-:W0:Y:S02]  /*0390*/  MUFU.RCP R0, R0 ;  /* 0x0000000000007308 */ /* 0x001e240000001000 */
[----:B0-----:R-:W-:Y:S01]  /*03a0*/  VIADD R4, R0, 0xffffffe ;  /* 0x0ffffffe00047836 */ /* 0x001fe20000000000 */
[----:B------:R-:W-:-:S05]  /*03b0*/  IABS R0, R2 ;  /* 0x0000000200007213 */ /* 0x000fca0000000000 */
[----:B------:R0:W2:Y:S02]  /*03c0*/  F2I.FTZ.U32.TRUNC.NTZ R5, R4 ;  /* 0x0000000400057305 */ /* 0x0000a4000021f000 */
[----:B0-----:R-:W-:Y:S02]  /*03d0*/  IMAD.MOV.U32 R4, RZ, RZ, RZ ;  /* 0x000000ffff047224 */ /* 0x001fe400078e00ff */
[----:B--2---:R-:W-:-:S04]  /*03e0*/  IMAD.MOV R6, RZ, RZ, -R5 ;  /* 0x000000ffff067224 */ /* 0x004fc800078e0a05 */
[----:B------:R-:W-:Y:S01]  /*03f0*/  IMAD R7, R6, R3, RZ ;  /* 0x0000000306077224 */ /* 0x000fe200078e02ff */
[----:B------:R-:W-:-:S03]  /*0400*/  IABS R6, R9 ;  /* 0x0000000900067213 */ /* 0x000fc60000000000 */
[----:B------:R-:W-:Y:S01]  /*0410*/  IMAD.HI.U32 R5, R5, R7, R4 ;  /* 0x0000000705057227 */ /* 0x000fe200078e0004 */
[----:B------:R-:W-:-:S05]  /*0420*/  IADD3 R4, RZ, -R6, RZ ;  /* 0x80000006ff047210 */ /* 0x000fca0007ffe0ff */
[----:B------:R-:W-:-:S04]  /*0430*/  IMAD.HI.U32 R25, R5, R0, RZ ;  /* 0x0000000005197227 */ /* 0x000fc800078e00ff */
[----:B------:R-:W-:Y:S02]  /*0440*/  IMAD R0, R25, R4, R0 ;  /* 0x0000000419007224 */ /* 0x000fe400078e0200 */
[----:B------:R-:W-:Y:S02]  /*0450*/  IMAD.U32 R5, RZ, RZ, UR4 ;  /* 0x00000004ff057e24 */ /* 0x000fe4000f8e00ff */
[----:B------:R-:W-:Y:S01]  /*0460*/  IMAD.U32 R4, RZ, RZ, UR5 ;  /* 0x00000005ff047e24 */ /* 0x000fe2000f8e00ff */
[----:B------:R-:W-:-:S04]  /*0470*/  ISETP.GT.U32.AND P1, PT, R3, R0, PT ;  /* 0x000000000300720c */ /* 0x000fc80003f24070 */
[----:B------:R-:W-:-:S04]  /*0480*/  VIADDMNMX R4, R5, 0x20, R4, PT ;  /* 0x0000002005047846 */ /* 0x000fc80003800104 */
[----:B------:R-:W-:-:S05]  /*0490*/  R2UR UR17, R4 ;  /* 0x00000000041172ca */ /* 0x000fca00000e0000 */
[----:B------:R-:W-:Y:S01]  /*04a0*/  @!P1 IMAD.IADD R0, R0, 0x1, -R3 ;  /* 0x0000000100009824 */ /* 0x000fe200078e0a03 */
[----:B------:R-:W-:Y:S02]  /*04b0*/  @!P1 IADD3 R25, R25, 0x1, RZ ;  /* 0x0000000119199810 */ /* 0x000fe40007ffe0ff */
[----:B------:R-:W-:Y:S02]  /*04c0*/  ISETP.NE.AND P1, PT, R9, RZ, PT ;  /* 0x000000ff0900720c */ /* 0x000fe40003f25270 */
[----:B------:R-:W-:Y:S02]  /*04d0*/  ISETP.GE.U32.AND P0, PT, R0, R3, PT ;  /* 0x000000030000720c */ /* 0x000fe40003f06070 */
[----:B------:R-:W-:Y:S01]  /*04e0*/  LOP3.LUT R0, R2, R9, RZ, 0x3c, !PT ;  /* 0x0000000902007212 */ /* 0x000fe200078e3cff */
[----:B------:R-:W-:Y:S01]  /*04f0*/  UIADD3 UR5, -UR4, UR17, URZ ;  /* 0x0000001104057290 */ /* 0x000fe2000fffe13f */
[----:B-1----:R-:W-:Y:S02]  /*0500*/  SHF.R.S32.HI R3, RZ, 0x1f, R26 ;  /* 0x0000001fff037819 */ /* 0x002fe4000001141a */
[----:B------:R-:W-:Y:S01]  /*0510*/  ISETP.GE.AND P2, PT, R0, RZ, PT ;  /* 0x000000ff0000720c */ /* 0x000fe20003f46270 */
[----:B------:R-:W-:Y:S01]  /*0520*/  ULEA UR5, UR5, UR9, 0x4 ;  /* 0x0000000905057291 */ /* 0x000fe2000f8e203f */
[----:B------:R-:W-:-:S02]  /*0530*/  LEA.HI R0, R26, R26, RZ, 0x1 ;  /* 0x0000001a1a007211 */ /* 0x000fc400078f08ff */
[----:B------:R-:W-:Y:S01]  /*0540*/  LEA.HI R3, R3, R26, RZ, 0x5 ;  /* 0x0000001a03037211 */ /* 0x000fe200078f28ff */
[----:B------:R-:W-:Y:S01]  /*0550*/  UISETP.LT.AND UP0, UPT, UR16, UR5, UPT ;  /* 0x000000051000728c */ /* 0x000fe2000bf01270 */
[----:B------:R-:W-:Y:S01]  /*0560*/  LOP3.LUT R5, R0, 0xfffffffe, RZ, 0xc0, !PT ;  /* 0xfffffffe00057812 */ /* 0x000fe200078ec0ff */
[----:B------:R-:W-:Y:S01]  /*0570*/  @P0 VIADD R25, R25, 0x1 ;  /* 0x0000000119190836 */ /* 0x000fe20000000000 */
[C---:B------:R-:W-:Y:S01]  /*0580*/  ISETP.GT.AND P0, PT, R26.reuse, 0x7, PT ;  /* 0x000000071a00780c */ /* 0x040fe20003f04270 */
[----:B------:R-:W-:Y:S01]  /*0590*/  USEL UR6, UR16, UR5, UP0 ;  /* 0x0000000510067287 */ /* 0x000fe20008000000 */
[----:B------:R-:W-:Y:S01]  /*05a0*/  SHF.R.S32.HI R0, RZ, 0x1, R0 ;  /* 0x00000001ff007819 */ /* 0x000fe20000011400 */
[----:B------:R-:W-:Y:S01]  /*05b0*/  IMAD.IADD R24, R26, 0x1, -R5 ;  /* 0x000000011a187824 */ /* 0x000fe200078e0a05 */
[----:B------:R-:W-:Y:S01]  /*05c0*/  SHF.R.S32.HI R12, RZ, 0x5, R3 ;  /* 0x00000005ff0c7819 */ /* 0x000fe20000011403 */
[----:B------:R-:W-:Y:S01]  /*05d0*/  UIADD3 UR6, -UR9, UR6, URZ ;  /* 0x0000000609067290 */ /* 0x000fe2000fffe13f */
[----:B------:R-:W-:Y:S01]  /*05e0*/  @!P2 IMAD.MOV R25, RZ, RZ, -R25 ;  /* 0x000000ffff19a224 */ /* 0x000fe200078e0a19 */
[----:B------:R-:W-:-:S06]  /*05f0*/  @!P1 LOP3.LUT R25, RZ, R9, RZ, 0x33, !PT ;  /* 0x00000009ff199212 */ /* 0x000fcc00078e33ff */
[----:B------:R-:W-:Y:S05]  /*0600*/  @P0 BRA `(.L_x_19910) ;  /* 0x00000004003c0947 */ /* 0x000fea0003800000 */
[----:B------:R-:W-:Y:S01]  /*0610*/  VIMNMX R3, R0, -0x3c, !PT ;  /* 0xffffffc400037848 */ /* 0x000fe20007fe0100 */
[----:B------:R-:W-:Y:S01]  /*0620*/  ULDC UR5, c[0x0][0x268] ;  /* 0x00009a0000057ab9 */ /* 0x000fe20000000800 */
[----:B------:R-:W-:Y:S01]  /*0630*/  IMAD.SHL.U32 R5, R2, 0x20, RZ ;  /* 0x0000002002057824 */ /* 0x000fe200078e00ff */
[----:B------:R-:W-:Y:S01]  /*0640*/  MOV R7, UR5 ;  /* 0x0000000500077c02 */ /* 0x000fe20008000f00 */
[----:B------:R-:W-:Y:S01]  /*0650*/  BSSY B1, `(.L_x_19911) ;  /* 0x0000027000017945 */ /* 0x000fe20003800000 */
[----:B------:R-:W-:Y:S02]  /*0660*/  IADD3 R3, -R0, 0x3f, R3 ;  /* 0x0000003f00037810 */ /* 0x000fe40007ffe103 */
[----:B------:R-:W-:Y:S02]  /*0670*/  SHF.R.S32.HI R13, RZ, 0x1f, R5 ;  /* 0x0000001fff0d7819 */ /* 0x000fe40000011405 */
[C---:B------:R-:W-:Y:S02]  /*0680*/  LEA.HI R4, R3.reuse, 0x1, RZ, 0x1a ;  /* 0x0000000103047811 */ /* 0x040fe400078fd0ff */
[----:B------:R-:W-:-:S02]  /*0690*/  ISETP.GE.U32.AND P0, PT, R3, 0xc0, PT ;  /* 0x000000c00300780c */ /* 0x000fc40003f06070 */
[----:B------:R-:W-:Y:S01]  /*06a0*/  LOP3.LUT P1, R6, R4, 0x3, RZ, 0xc0, !PT ;  /* 0x0000000304067812 */ /* 0x000fe2000782c0ff */
[----:B------:R-:W-:Y:S02]  /*06b0*/  IMAD R4, R7, UR8, RZ ;  /* 0x0000000807047c24 */ /* 0x000fe4000f8e02ff */
[----:B------:R-:W-:-:S03]  /*06c0*/  IMAD.MOV.U32 R7, RZ, RZ, R0 ;  /* 0x000000ffff077224 */ /* 0x000fc600078e0000 */
[----:B------:R-:W-:-:S07]  /*06d0*/  SHF.R.S32.HI R10, RZ, 0x1f, R4 ;  /* 0x0000001fff0a7819 */ /* 0x000fce0000011404 */
        /* <DEDUP_REMOVED lines=16> */
[----:B------:R-:W-:-:S07]  /*07e0*/  IADD3 R8, R2, 0x4, R3 ;  /* 0x0000000402087810 */ /* 0x000fce0007ffe003 */
.L_x_19913:
[----:B------:R-:W-:Y:S01]  /*07f0*/  IMAD.MOV.U32 R2, RZ, RZ, R14 ;  /* 0x000000ffff027224 */ /* 0x000fe200078e000e */
[----:B------:R-:W-:-:S05]  /*0800*/  MOV R3, R15 ;  /* 0x0000000f00037202 */ /* 0x000fca0000000f00 */
        /* <DEDUP_REMOVED lines=11> */
.L_x_19912:
[----:B------:R-:W-:Y:S05]  /*08c0*/  BSYNC B1 ;  /* 0x0000000000017941 */ /* 0x000fea0003800000 */
.L_x_19911:
[----:B------:R-:W-:Y:S05]  /*08d0*/  @!P0 BRA `(.L_x_19910) ;  /* 0x0000000000888947 */ /* 0x000fea0003800000 */
[----:B------:R-:W0:Y:S01]  /*08e0*/  S2UR UR7, SR_CgaCtaId ;  /* 0x00000000000779c3 */ /* 0x000e220000008800 */
[----:B------:R-:W-:Y:S01]  /*08f0*/  UMOV UR5, 0x400 ;  /* 0x0000040000057882 */ /* 0x000fe20000000000 */
[----:B------:R-:W-:Y:S01]  /*0900*/  IADD3 R4, P0, R4, R5, RZ ;  /* 0x0000000504047210 */ /* 0x000fe20007f1e0ff */
[----:B------:R-:W-:-:S04]  /*0910*/  IMAD.SHL.U32 R3, R7, 0x8, RZ ;  /* 0x0000000807037824 */ /* 0x000fc800078e00ff */
[----:B------:R-:W-:Y:S01]  /*0920*/  IMAD.X R10, R10, 0x1, R13, P0 ;  /* 0x000000010a0a7824 */ /* 0x000fe200000e060d */
[----:B------:R-:W1:Y:S01]  /*0930*/  LDC.64 R8, c[0x0][0x228] ;  /* 0x00008a00ff087b82 */ /* 0x000e620000000a00 */
[----:B------:R-:W-:Y:S01]  /*0940*/  LEA R17, R24, R3, 0x2 ;  /* 0x0000000318117211 */ /* 0x000fe200078e10ff */
[----:B0-----:R-:W-:-:S06]  /*0950*/  ULEA UR5, UR7, UR5, 0x18 ;  /* 0x0000000507057291 */ /* 0x001fcc000f8ec03f */
[----:B------:R-:W-:Y:S02]  /*0960*/  LEA R2, R24, UR5, 0x5 ;  /* 0x0000000518027c11 */ /* 0x000fe4000f8e28ff */
[----:B-1----:R-:W-:Y:S02]  /*0970*/  LEA R13, P0, R4, R8, 0x1 ;  /* 0x00000008040d7211 */ /* 0x002fe400078008ff */
[----:B------:R-:W-:Y:S02]  /*0980*/  IADD3 R5, R2, 0x400, R3 ;  /* 0x0000040002057810 */ /* 0x000fe40007ffe003 */
[----:B------:R-:W-:Y:S01]  /*0990*/  LEA.HI.X R16, R4, R9, R10, 0x1, P0 ;  /* 0x0000000904107211 */ /* 0x000fe200000f0c0a */
[----:B------:R-:W-:-:S08]  /*09a0*/  VIADD R4, R7, 0xffffff00 ;  /* 0xffffff0007047836 */ /* 0x000fd00000000000 */
.L_x_19914:
        /* <DEDUP_REMOVED lines=21> */
.L_x_19910:
[----:B------:R-:W-:Y:S05]  /*0b00*/  BSYNC B0 ;  /* 0x0000000000007941 */ /* 0x000fea0003800000 */
.L_x_19909:
[----:B------:R-:W-:Y:S01]  /*0b10*/  VIADD R21, R12, UR4 ;  /* 0x000000040c157c36 */ /* 0x000fe20008000000 */
[----:B------:R-:W-:Y:S01]  /*0b20*/  ULDC UR5, c[0x0][0x258] ;  /* 0x0000960000057ab9 */ /* 0x000fe20000000800 */
[----:B------:R-:W-:Y:S01]  /*0b30*/  ULDC UR22, c[0x0][0x26c] ;  /* 0x00009b0000167ab9 */ /* 0x000fe20000000800 */
[----:B------:R-:W-:Y:S01]  /*0b40*/  UIMAD UR5, UR8, UR5, URZ ;  /* 0x00000005080572a4 */ /* 0x000fe2000f8e023f */
[----:B------:R-:W-:Y:S01]  /*0b50*/  BSSY B0, `(.L_x_19915) ;  /* 0x000015a000007945 */ /* 0x000fe20003800000 */
[----:B------:R-:W-:Y:S01]  /*0b60*/  ISETP.GE.AND P0, PT, R21, UR17, PT ;  /* 0x0000001115007c0c */ /* 0x000fe2000bf06270 */
[----:B------:R-:W-:Y:S01]  /*0b70*/  ULDC UR23, c[0x0][0x26c] ;  /* 0x00009b0000177ab9 */ /* 0x000fe20000000800 */
[----:B------:R-:W-:Y:S01]  /*0b80*/  USHF.R.S32.HI UR18, URZ, 0x1f, UR5 ;  /* 0x0000001f3f127899 */ /* 0x000fe20008011405 */
[----:B------:R-:W-:Y:S01]  /*0b90*/  IMAD.MOV.U32 R20, RZ, RZ, -0x800001 ;  /* 0xff7fffffff147424 */ /* 0x000fe200078e00ff */
[----:B------:R-:W-:Y:S01]  /*0ba0*/  ULDC UR19, c[0x0][0x244] ;  /* 0x0000910000137ab9 */ /* 0x000fe20000000800 */
[----:B------:R-:W-:Y:S01]  /*0bb0*/  ULDC UR24, c[0x0][0x244] ;  /* 0x0000910000187ab9 */ /* 0x000fe20000000800 */
[----:B------:R-:W-:Y:S01]  /*0bc0*/  ULDC.64 UR12, c[0x0][0x230] ;  /* 0x00008c00000c7ab9 */ /* 0x000fe20000000a00 */
[----:B------:R-:W-:Y:S01]  /*0bd0*/  ULDC.64 UR14, c[0x0][0x230] ;  /* 0x00008c00000e7ab9 */ /* 0x000fe20000000a00 */
[----:B------:R-:W-:Y:S06]  /*0be0*/  BAR.SYNC.DEFER_BLOCKING 0x0 ;  /* 0x0000000000007b1d */ /* 0x000fec0000010000 */
[----:B------:R-:W-:Y:S05]  /*0bf0*/  @P0 BRA `(.L_x_19916) ;  /* 0x00000014003c0947 */ /* 0x000fea0003800000 */
[----:B------:R-:W-:Y:S01]  /*0c00*/  SHF.R.S32.HI R3, RZ, 0x1f, R0 ;  /* 0x0000001fff037819 */ /* 0x000fe20000011400 */
[----:B------:R-:W0:Y:S01]  /*0c10*/  S2UR UR8, SR_CgaCtaId ;  /* 0x00000000000879c3 */ /* 0x000e220000008800 */
[C---:B------:R-:W-:Y:S01]  /*0c20*/  SHF.L.U32 R10, R24.reuse, 0x2, RZ ;  /* 0x00000002180a7819 */ /* 0x040fe200000006ff */
[----:B------:R-:W-:Y:S01]  /*0c30*/  VIADD R2, R24, 0x2 ;  /* 0x0000000218027836 */ /* 0x000fe20000000000 */
[----:B------:R-:W-:Y:S01]  /*0c40*/  LEA.HI R3, R3, R0, RZ, 0x4 ;  /* 0x0000000003037211 */ /* 0x000fe200078f20ff */
[----:B------:R-:W-:Y:S01]  /*0c50*/  ULDC UR7, c[0x0][0x270] ;  /* 0x00009c0000077ab9 */ /* 0x000fe20000000800 */
[----:B------:R-:W-:Y:S01]  /*0c60*/  SHF.R.S32.HI R5, RZ, 0x1f, R10 ;  /* 0x0000001fff057819 */ /* 0x000fe2000001140a */
[----:B------:R-:W-:Y:S01]  /*0c70*/  IMAD.SHL.U32 R11, R2, 0x4, RZ ;  /* 0x00000004020b7824 */ /* 0x000fe200078e00ff */
[----:B------:R-:W-:Y:S01]  /*0c80*/  LOP3.LUT R3, R3, 0xfffffff0, RZ, 0xc0, !PT ;  /* 0xfffffff003037812 */ /* 0x000fe200078ec0ff */
[----:B------:R-:W-:Y:S01]  /*0c90*/  VIADD R6, R24, 0x6 ;  /* 0x0000000618067836 */ /* 0x000fe20000000000 */
[----:B------:R-:W-:Y:S01]  /*0ca0*/  LEA.HI R5, R5, R10, RZ, 0x3 ;  /* 0x0000000a05057211 */ /* 0x000fe200078f18ff */
[----:B------:R-:W1:Y:S01]  /*0cb0*/  LDC R15, c[0x0][0x26c] ;  /* 0x00009b00ff0f7b82 */ /* 0x000e620000000800 */
[----:B------:R-:W-:Y:S01]  /*0cc0*/  SHF.R.S32.HI R4, RZ, 0x1f, R11 ;  /* 0x0000001fff047819 */ /* 0x000fe2000001140b */
[----:B------:R-:W-:Y:S01]  /*0cd0*/  IMAD.IADD R13, R0, 0x1, -R3 ;  /* 0x00000001000d7824 */ /* 0x000fe200078e0a03 */
[----:B------:R-:W-:Y:S01]  /*0ce0*/  IADD3 R3, R24, 0x4, RZ ;  /* 0x0000000418037810 */ /* 0x000fe20007ffe0ff */
[----:B------:R-:W-:Y:S01]  /*0cf0*/  IMAD R0, R25, UR7, RZ ;  /* 0x0000000719007c24 */ /* 0x000fe2000f8e02ff */
[----:B------:R-:W-:Y:S01]  /*0d00*/  LOP3.LUT R5, R5, 0xfffffff8, RZ, 0xc0, !PT ;  /* 0xfffffff805057812 */ /* 0x000fe200078ec0ff */
[----:B------:R-:W-:Y:S01]  /*0d10*/  IMAD.SHL.U32 R23, R13, 0x8, RZ ;  /* 0x000000080d177824 */ /* 0x000fe200078e00ff */
[----:B------:R-:W-:Y:S01]  /*0d20*/  SHF.L.U32 R9, R6, 0x2, RZ ;  /* 0x0000000206097819 */ /* 0x000fe200000006ff */
[----:B------:R-:W-:Y:S01]  /*0d30*/  IMAD.SHL.U32 R8, R3, 0x4, RZ ;  /* 0x0000000403087824 */ /* 0x000fe200078e00ff */
[----:B------:R-:W-:Y:S01]  /*0d40*/  LEA.HI R4, R4, R11, RZ, 0x3 ;  /* 0x0000000b04047211 */ /* 0x000fe200078f18ff */
[----:B------:R-:W-:Y:S01]  /*0d50*/  IMAD.IADD R10, R10, 0x1, -R5 ;  /* 0x000000010a0a7824 */ /* 0x000fe200078e0a05 */
[----:B------:R-:W-:Y:S01]  /*0d60*/  SHF.R.S32.HI R7, RZ, 0x1f, R23 ;  /* 0x0000001fff077819 */ /* 0x000fe20000011417 */
[----:B------:R-:W-:Y:S01]  /*0d70*/  UMOV UR7, 0x400 ;  /* 0x0000040000077882 */ /* 0x000fe20000000000 */
[----:B------:R-:W-:Y:S01]  /*0d80*/  IADD3 R22, P0, R0, R23, RZ ;  /* 0x0000001700167210 */ /* 0x000fe20007f1e0ff */
[----:B0-----:R-:W-:Y:S01]  /*0d90*/  ULEA UR20, UR8, UR7, 0x18 ;  /* 0x0000000708147291 */ /* 0x001fe2000f8ec03f */
[----:B------:R-:W-:-:S02]  /*0da0*/  SHF.R.S32.HI R5, RZ, 0x1f, R8 ;  /* 0x0000001fff057819 */ /* 0x000fc40000011408 */
[----:B------:R-:W-:Y:S02]  /*0db0*/  SHF.R.S32.HI R14, RZ, 0x1f, R9 ;  /* 0x0000001fff0e7819 */ /* 0x000fe40000011409 */
[----:B------:R-:W-:Y:S02]  /*0dc0*/  LEA.HI.X.SX32 R23, R0, R7, 0x1, P0 ;  /* 0x0000000700177211 */ /* 0x000fe400000f0eff */
[----:B------:R-:W-:Y:S02]  /*0dd0*/  LOP3.LUT R4, R4, 0xfffffff8, RZ, 0xc0, !PT ;  /* 0xfffffff804047812 */ /* 0x000fe400078ec0ff */
[----:B-----5:R-:W-:Y:S02]  /*0de0*/  FSETP.NEU.FTZ.AND P0, PT, R30, RZ, PT ;  /* 0x000000ff1e00720b */ /* 0x020fe40003f1d000 */
[----:B------:R-:W-:Y:S01]  /*0df0*/  LEA.HI R5, R5, R8, RZ, 0x3 ;  /* 0x0000000805057211 */ /* 0x000fe200078f18ff */
[----:B------:R-:W-:Y:S01]  /*0e00*/  IMAD.IADD R11, R11, 0x1, -R4 ;  /* 0x000000010b0b7824 */ /* 0x000fe200078e0a04 */
[----:B------:R-:W-:-:S02]  /*0e10*/  LEA.HI R2, R2, R2, RZ, 0x1 ;  /* 0x0000000202027211 */ /* 0x000fc400078f08ff */
[----:B------:R-:W-:Y:S02]  /*0e20*/  LEA.HI R3, R3, R3, RZ, 0x1 ;  /* 0x0000000303037211 */ /* 0x000fe400078f08ff */
[----:B------:R-:W-:Y:S01]  /*0e30*/  LEA.HI R6, R6, R6, RZ, 0x1 ;  /* 0x0000000606067211 */ /* 0x000fe200078f08ff */
[----:B------:R-:W-:Y:S01]  /*0e40*/  IMAD.SHL.U32 R2, R2, 0x40, RZ ;  /* 0x0000004002027824 */ /* 0x000fe200078e00ff */
[----:B------:R-:W-:Y:S01]  /*0e50*/  LEA.HI R14, R14, R9, RZ, 0x3 ;  /* 0x000000090e0e7211 */ /* 0x000fe200078f18ff */
[----:B------:R-:W-:Y:S01]  /*0e60*/  IMAD.SHL.U32 R3, R3, 0x40, RZ ;  /* 0x0000004003037824 */ /* 0x000fe200078e00ff */
[----:B------:R-:W-:Y:S01]  /*0e70*/  LOP3.LUT R5, R5, 0xfffffff8, RZ, 0xc0, !PT ;  /* 0xfffffff805057812 */ /* 0x000fe200078ec0ff */
[----:B------:R-:W-:Y:S01]  /*0e80*/  IMAD.SHL.U32 R4, R6, 0x40, RZ ;  /* 0x0000004006047824 */ /* 0x000fe200078e00ff */
[----:B------:R-:W-:Y:S02]  /*0e90*/  LOP3.LUT R14, R14, 0xfffffff8, RZ, 0xc0, !PT ;  /* 0xfffffff80e0e7812 */ /* 0x000fe400078ec0ff */
[----:B------:R-:W-:Y:S01]  /*0ea0*/  LOP3.LUT R6, R2, 0xffffff80, RZ, 0xc0, !PT ;  /* 0xffffff8002067812 */ /* 0x000fe200078ec0ff */
[----:B------:R-:W-:Y:S01]  /*0eb0*/  IMAD.IADD R8, R8, 0x1, -R5 ;  /* 0x0000000108087824 */ /* 0x000fe200078e0a05 */
[----:B------:R-:W-:-:S02]  /*0ec0*/  IADD3 R9, R9, -R14, RZ ;  /* 0x8000000e09097210 */ /* 0x000fc40007ffe0ff */
[----:B------:R-:W-:Y:S02]  /*0ed0*/  LOP3.LUT R5, R3, 0xffffff80, RZ, 0xc0, !PT ;  /* 0xffffff8003057812 */ /* 0x000fe400078ec0ff */
[----:B------:R-:W-:Y:S02]  /*0ee0*/  LOP3.LUT R4, R4, 0xffffff80, RZ, 0xc0, !PT ;  /* 0xffffff8004047812 */ /* 0x000fe400078ec0ff */
[----:B------:R-:W-:Y:S02]  /*0ef0*/  LEA R3, R24, UR20, 0x5 ;  /* 0x0000001418037c11 */ /* 0x000fe4000f8e28ff */
[----:B-1----:R-:W-:Y:S02]  /*0f00*/  SHF.R.S32.HI R7, RZ, 0x1f, R15 ;  /* 0x0000001fff077819 */ /* 0x002fe4000001140f */
[----:B------:R-:W-:Y:S02]  /*0f10*/  SHF.R.S32.HI R28, RZ, 0x1f, R6 ;  /* 0x0000001fff1c7819 */ /* 0x000fe40000011406 */
[----:B------:R-:W-:-:S02]  /*0f20*/  SHF.R.S32.HI R2, RZ, 0x1f, R5 ;  /* 0x0000001fff027819 */ /* 0x000fc40000011405 */
[----:B------:R-:W-:Y:S02]  /*0f30*/  SHF.R.S32.HI R0, RZ, 0x1f, R4 ;  /* 0x0000001fff007819 */ /* 0x000fe40000011404 */
[----:B------:R-:W-:Y:S02]  /*0f40*/  SHF.R.S32.HI R32, RZ, 0x1f, R10 ;  /* 0x0000001fff207819 */ /* 0x000fe4000001140a */
[----:B------:R-:W-:Y:S02]  /*0f50*/  SHF.R.S32.HI R33, RZ, 0x1f, R11 ;  /* 0x0000001fff217819 */ /* 0x000fe4000001140b */
[----:B------:R-:W-:Y:S02]  /*0f60*/  SHF.R.S32.HI R27, RZ, 0x1f, R8 ;  /* 0x0000001fff1b7819 */ /* 0x000fe40000011408 */
[----:B------:R-:W-:Y:S01]  /*0f70*/  SHF.R.S32.HI R29, RZ, 0x1f, R9 ;  /* 0x0000001fff1d7819 */ /* 0x000fe20000011409 */
[----:B------:R-:W-:Y:S06]  /*0f80*/  @P0 BRA `(.L_x_19917) ;  /* 0x0000000800100947 */ /* 0x000fec0003800000 */
[----:B------:R-:W-:Y:S01]  /*0f90*/  UIADD3 UR7, UR7, 0x60, URZ ;  /* 0x0000006007077890 */ /* 0x000fe2000fffe03f */
[C---:B------:R-:W-:Y:S01]  /*0fa0*/  IADD3 R35, P0, R21.reuse, UR5, RZ ;  /* 0x0000000515237c10 */ /* 0x040fe2000ff1e0ff */
[----:B------:R-:W-:Y:S01]  /*0fb0*/  ULDC.64 UR20, c[0x0][0x248] ;  /* 0x0000920000147ab9 */ /* 0x000fe20000000a00 */
[----:B------:R-:W-:Y:S01]  /*0fc0*/  LEA R12, R12, R13, 0x4 ;  /* 0x0000000d0c0c7211 */ /* 0x000fe200078e20ff */
[----:B------:R-:W-:Y:S01]  /*0fd0*/  ULEA UR7, UR8, UR7, 0x18 ;  /* 0x0000000708077291 */ /* 0x000fe2000f8ec03f */
[----:B------:R-:W-:Y:S01]  /*0fe0*/  LEA.HI.X.SX32 R14, R21, UR18, 0x1, P0 ;  /* 0x00000012150e7c11 */ /* 0x000fe200080f0eff */
[----:B------:R-:W-:Y:S01]  /*0ff0*/  IMAD.MOV.U32 R20, RZ, RZ, -0x800001 ;  /* 0xff7fffffff147424 */ /* 0x000fe200078e00ff */
[C---:B------:R-:W-:Y:S01]  /*1000*/  LEA R34, P0, R35.reuse, UR20, 0x2 ;  /* 0x0000001423227c11 */ /* 0x040fe2000f8010ff */
[----:B------:R-:W-:Y:S02]  /*1010*/  IMAD.MOV.U32 R36, RZ, RZ, R21 ;  /* 0x000000ffff247224 */ /* 0x000fe400078e0015 */
[----:B------:R-:W-:Y:S01]  /*1020*/  VIADD R37, R12, UR9 ;  /* 0x000000090c257c36 */ /* 0x000fe20008000000 */
[----:B------:R-:W-:-:S02]  /*1030*/  LEA.HI.X R35, R35, UR21, R14, 0x2, P0 ;  /* 0x0000001523237c11 */ /* 0x000fc400080f140e */
[----:B------:R-:W-:-:S07]  /*1040*/  LEA R38, R12, UR7, 0x2 ;  /* 0x000000070c267c11 */ /* 0x000fce000f8e10ff */
.L_x_19921:
        /* <DEDUP_REMOVED lines=8> */
[----:B------:R-:W-:Y:S02]  /*10d0*/  IADD3.X R13, R33, R17, R28, P0, P1 ;  /* 0x00000011210d7210 */ /* 0x000fe400007e241c */
[----:B------:R-:W-:Y:S02]  /*10e0*/  IADD3 R14, P0, R10, R16, RZ ;  /* 0x000000100a0e7210 */ /* 0x000fe40007f1e0ff */
[----:B------:R-:W-:Y:S02]  /*10f0*/  LEA.HI.X R45, R12, UR13, R13, 0x1, P2 ;  /* 0x0000000d0c2d7c11 */ /* 0x000fe400090f0c0d */
[----:B------:R-:W-:Y:S01]  /*1100*/  LEA R30, P1, R14, UR12, 0x1 ;  /* 0x0000000c0e1e7c11 */ /* 0x000fe2000f8208ff */
[----:B------:R-:W-:-:S02]  /*1110*/  IMAD.X R13, R32, 0x1, R17, P0 ;  /* 0x00000001200d7824 */ /* 0x000fc400000e0611 */
[----:B------:R-:W2:Y:S03]  /*1120*/  LDG.E.CONSTANT R40, desc[UR10][R44.64] ;  /* 0x0000000a2c287981 */ /* 0x000ea6000c1e9900 */
[----:B------:R-:W-:Y:S01]  /*1130*/  LEA.HI.X R31, R14, UR13, R13, 0x1, P1 ;  /* 0x0000000d0e1f7c11 */ /* 0x000fe200088f0c0d */
[----:B------:R0:W3:Y:S04]  /*1140*/  LDG.E.CONSTANT R41, desc[UR10][R44.64+0x4] ;  /* 0x0000040a2c297981 */ /* 0x0000e8000c1e9900 */
[----:B------:R-:W4:Y:S04]  /*1150*/  LDG.E.CONSTANT R42, desc[UR10][R30.64] ;  /* 0x0000000a1e2a7981 */ /* 0x000f28000c1e9900 */
[----:B------:R1:W5:Y:S04]  /*1160*/  LDG.E.CONSTANT R43, desc[UR10][R30.64+0x4] ;  /* 0x0000040a1e2b7981 */ /* 0x000368000c1e9900 */
[----:B------:R-:W0:Y:S02]  /*1170*/  LDS.128 R12, [R3] ;  /* 0x00000000030c7984 */ /* 0x000e240000000c00 */
[----:B0-----:R-:W-:Y:S01]  /*1180*/  IMAD.U32 R18, R14, 0x10000, RZ ;  /* 0x000100000e127824 */ /* 0x001fe200078e00ff */
[----:B------:R-:W-:-:S02]  /*1190*/  SHF.L.U32 R39, R12, 0x10, RZ ;  /* 0x000000100c277819 */ /* 0x000fc400000006ff */
[----:B------:R-:W-:Y:S01]  /*11a0*/  PRMT R14, R14, 0x7632, R14 ;  /* 0x000076320e0e7816 */ /* 0x000fe2000000000e */
[----:B--2---:R-:W-:-:S04]  /*11b0*/  IMAD.U32 R19, R40, 0x10000, RZ ;  /* 0x0001000028137824 */ /* 0x004fc800078e00ff */
[----:B------:R-:W-:Y:S01]  /*11c0*/  FMUL.FTZ R19, R18, R19 ;  /* 0x0000001312137220 */ /* 0x000fe20000410000 */
[----:B----4-:R-:W-:-:S04]  /*11d0*/  IMAD.U32 R18, R42, 0x10000, RZ ;  /* 0x000100002a127824 */ /* 0x010fc800078e00ff */
[----:B------:R-:W-:Y:S01]  /*11e0*/  FFMA.FTZ R39, R39, R18, R19 ;  /* 0x0000001227277223 */ /* 0x000fe20000010013 */
[----:B------:R-:W-:-:S04]  /*11f0*/  IADD3 R19, P0, P1, R8, R16, R5 ;  /* 0x0000001008137210 */ /* 0x000fc8000791e005 */
[----:B------:R-:W-:Y:S02]  /*1200*/  LEA R18, P2, R19, UR12, 0x1 ;  /* 0x0000000c13127c11 */ /* 0x000fe4000f8408ff */
[----:B------:R-:W-:-:S04]  /*1210*/  IADD3.X R44, R27, R17, R2, P0, P1 ;  /* 0x000000111b2c7210 */ /* 0x000fc800007e2402 */
[----:B------:R-:W-:-:S05]  /*1220*/  LEA.HI.X R19, R19, UR13, R44, 0x1, P2 ;  /* 0x0000000d13137c11 */ /* 0x000fca00090f0c2c */
[----:B------:R-:W2:Y:S01]  /*1230*/  LDG.E.CONSTANT R30, desc[UR10][R18.64] ;  /* 0x0000000a121e7981 */ /* 0x000ea2000c1e9900 */
[----:B-1----:R-:W-:Y:S01]  /*1240*/  PRMT R31, R40, 0x7632, R31 ;  /* 0x00007632281f7816 */ /* 0x002fe2000000001f */
[----:B------:R-:W-:-:S04]  /*1250*/  IMAD.U32 R14, R14, 0x10000, RZ ;  /* 0x000100000e0e7824 */ /* 0x000fc800078e00ff */
[----:B------:R-:W-:Y:S01]  /*1260*/  IMAD.U32 R31, R31, 0x10000, RZ ;  /* 0x000100001f1f7824 */ /* 0x000fe200078e00ff */
[----:B------:R-:W-:-:S03]  /*1270*/  PRMT R12, R12, 0x7632, R12 ;  /* 0x000076320c0c7816 */ /* 0x000fc6000000000c */
[----:B------:R-:W-:Y:S01]  /*1280*/  FMUL.FTZ R31, R14, R31 ;  /* 0x0000001f0e1f7220 */ /* 0x000fe20000410000 */
[----:B------:R-:W-:Y:S01]  /*1290*/  PRMT R14, R42, 0x7632, R14 ;  /* 0x000076322a0e7816 */ /* 0x000fe2000000000e */
[----:B---3--:R-:W-:Y:S01]  /*12a0*/  IMAD.U32 R45, R41, 0x10000, RZ ;  /* 0x00010000292d7824 */ /* 0x008fe200078e00ff */
[----:B------:R-:W-:Y:S01]  /*12b0*/  SHF.L.U32 R12, R12, 0x10, RZ ;  /* 0x000000100c0c7819 */ /* 0x000fe200000006ff */
[----:B------:R0:W3:Y:S02]  /*12c0*/  LDG.E.CONSTANT R18, desc[UR10][R18.64+0x4] ;  /* 0x0000040a12127981 */ /* 0x0000e4000c1e9900 */
[----:B------:R-:W-:-:S04]  /*12d0*/  IMAD.U32 R14, R14, 0x10000, RZ ;  /* 0x000100000e0e7824 */ /* 0x000fc800078e00ff */
[----:B------:R-:W-:Y:S01]  /*12e0*/  FFMA.FTZ R31, R12, R14, R31 ;  /* 0x0000000e0c1f7223 */ /* 0x000fe2000001001f */
[----:B------:R-:W-:Y:S01]  /*12f0*/  IMAD.U32 R12, R15, 0x10000, RZ ;  /* 0x000100000f0c7824 */ /* 0x000fe200078e00ff */
[----:B------:R-:W-:-:S03]  /*1300*/  SHF.L.U32 R40, R13, 0x10, RZ ;  /* 0x000000100d287819 */ /* 0x000fc600000006ff */
[----:B------:R-:W-:Y:S01]  /*1310*/  FMUL.FTZ R12, R12, R45 ;  /* 0x0000002d0c0c7220 */ /* 0x000fe20000410000 */
[----:B-----5:R-:W-:Y:S01]  /*1320*/  IMAD.U32 R45, R43, 0x10000, RZ ;  /* 0x000100002b2d7824 */ /* 0x020fe200078e00ff */
[----:B------:R-:W-:-:S03]  /*1330*/  PRMT R15, R15, 0x7632, R15 ;  /* 0x000076320f0f7816 */ /* 0x000fc6000000000f */
[--C-:B------:R-:W-:Y:S01]  /*1340*/  FFMA.FTZ R40, R40, R45, R12.reuse ;  /* 0x0000002d28287223 */ /* 0x100fe2000001000c */
[----:B------:R-:W-:Y:S01]  /*1350*/  PRMT R12, R41, 0x7632, R12 ;  /* 0x00007632290c7816 */ /* 0x000fe2000000000c */
[----:B------:R-:W-:-:S04]  /*1360*/  IMAD.U32 R15, R15, 0x10000, RZ ;  /* 0x000100000f0f7824 */ /* 0x000fc800078e00ff */
[----:B------:R-:W-:Y:S01]  /*1370*/  IMAD.U32 R12, R12, 0x10000, RZ ;  /* 0x000100000c0c7824 */ /* 0x000fe200078e00ff */
[----:B------:R-:W-:-:S03]  /*1380*/  PRMT R13, R13, 0x7632, R13 ;  /* 0x000076320d0d7816 */ /* 0x000fc6000000000d */
[----:B------:R-:W-:Y:S01]  /*1390*/  FMUL.FTZ R14, R15, R12 ;  /* 0x0000000c0f0e7220 */ /* 0x000fe20000410000 */
[----:B------:R-:W-:Y:S02]  /*13a0*/  PRMT R12, R43, 0x7632, R12 ;  /* 0x000076322b0c7816 */ /* 0x000fe4000000000c */
[----:B------:R-:W-:-:S03]  /*13b0*/  SHF.L.U32 R13, R13, 0x10, RZ ;  /* 0x000000100d0d7819 */ /* 0x000fc600000006ff */
[----:B------:R-:W-:-:S04]  /*13c0*/  IMAD.U32 R12, R12, 0x10000, RZ ;  /* 0x000100000c0c7824 */ /* 0x000fc800078e00ff */
[----:B------:R-:W-:Y:S02]  /*13d0*/  FFMA.FTZ R41, R13, R12, R14 ;  /* 0x0000000c0d297223 */ /* 0x000fe4000001000e */
[----:B------:R-:W1:Y:S01]  /*13e0*/  LDS.128 R12, [R3+0x10] ;  /* 0x00001000030c7984 */ /* 0x000e620000000c00 */
[----:B------:R-:W-:-:S04]  /*13f0*/  IADD3 R42, P0, P1, R9, R16, R4 ;  /* 0x00000010092a7210 */ /* 0x000fc8000791e004 */
[----:B------:R-:W-:Y:S01]  /*1400*/  IADD3.X R17, R29, R17, R0, P0, P1 ;  /* 0x000000111d117210 */ /* 0x000fe200007e2400 */
[----:B-1----:R-:W-:Y:S02]  /*1410*/  IMAD.U32 R16, R12, 0x10000, RZ ;  /* 0x000100000c107824 */ /* 0x002fe400078e00ff */
[----:B--2---:R-:W-:-:S04]  /*1420*/  IMAD.U32 R43, R30, 0x10000, RZ ;  /* 0x000100001e2b7824 */ /* 0x004fc800078e00ff */
[----:B------:R-:W-:Y:S01]  /*1430*/  FFMA.FTZ R43, R16, R43, R39 ;  /* 0x0000002b102b7223 */ /* 0x000fe20000010027 */
[----:B------:R-:W-:-:S04]  /*1440*/  LEA R16, P0, R42, UR12, 0x1 ;  /* 0x0000000c2a107c11 */ /* 0x000fc8000f8008ff */
[----:B------:R-:W-:-:S05]  /*1450*/  LEA.HI.X R17, R42, UR13, R17, 0x1, P0 ;  /* 0x0000000d2a117c11 */ /* 0x000fca00080f0c11 */
[----:B------:R-:W2:Y:S04]  /*1460*/  LDG.E.CONSTANT R42, desc[UR10][R16.64] ;  /* 0x0000000a102a7981 */ /* 0x000ea8000c1e9900 */
[----:B------:R1:W4:Y:S01]  /*1470*/  LDG.E.CONSTANT R39, desc[UR10][R16.64+0x4] ;  /* 0x0000040a10277981 */ /* 0x000322000c1e9900 */
[----:B------:R-:W-:Y:S02]  /*1480*/  PRMT R12, R12, 0x7632, R12 ;  /* 0x000076320c0c7816 */ /* 0x000fe4000000000c */
[----:B------:R-:W-:Y:S02]  /*1490*/  PRMT R30, R30, 0x7632, R30 ;  /* 0x000076321e1e7816 */ /* 0x000fe4000000001e */
[----:B------:R-:W-:-:S03]  /*14a0*/  SHF.L.U32 R12, R12, 0x10, RZ ;  /* 0x000000100c0c7819 */ /* 0x000fc600000006ff */
[----:B0-----:R-:W-:-:S04]  /*14b0*/  IMAD.U32 R19, R30, 0x10000, RZ ;  /* 0x000100001e137824 */ /* 0x001fc800078e00ff */
[----:B------:R-:W-:Y:S01]  /*14c0*/  FFMA.FTZ R31, R12, R19, R31 ;  /* 0x000000130c1f7223 */ /* 0x000fe2000001001f */
[C---:B------:R-:W-:Y:S01]  /*14d0*/  IMAD.U32 R12, R14.reuse, 0x10000, RZ ;  /* 0x000100000e0c7824 */ /* 0x040fe200078e00ff */
[----:B------:R-:W-:-:S05]  /*14e0*/  PRMT R14, R14, 0x7632, R14 ;  /* 0x000076320e0e7816 */ /* 0x000fca000000000e */
[----:B-1----:R-:W-:Y:S01]  /*14f0*/  IMAD.U32 R16, R14, 0x10000, RZ ;  /* 0x000100000e107824 */ /* 0x002fe200078e00ff */
[----:B------:R-:W-:Y:S01]  /*1500*/  UMOV UR7, 0xffffffff ;  /* 0xffffffff00077882 */ /* 0x000fe20000000000 */
[C---:B--2---:R-:W-:Y:S01]  /*1510*/  IMAD.U32 R19, R42.reuse, 0x10000, RZ ;  /* 0x000100002a137824 */ /* 0x044fe200078e00ff */
[----:B------:R-:W-:-:S03]  /*1520*/  PRMT R17, R42, 0x7632, R17 ;  /* 0x000076322a117816 */ /* 0x000fc60000000011 */
[----:B------:R-:W-:Y:S01]  /*1530*/  FFMA.FTZ R43, R12, R19, R43 ;  /* 0x000000130c2b7223 */ /* 0x000fe2000001002b */
[C---:B------:R-:W-:Y:S01]  /*1540*/  SHF.L.U32 R19, R13.reuse, 0x10, RZ ;  /* 0x000000100d137819 */ /* 0x040fe200000006ff */
[C---:B---3--:R-:W-:Y:S01]  /*1550*/  IMAD.U32 R12, R18.reuse, 0x10000, RZ ;  /* 0x00010000120c7824 */ /* 0x048fe200078e00ff */
[----:B------:R-:W-:Y:S01]  /*1560*/  PRMT R13, R13, 0x7632, R13 ;  /* 0x000076320d0d7816 */ /* 0x000fe2000000000d */
[----:B------:R-:W-:Y:S01]  /*1570*/  IMAD.U32 R17, R17, 0x10000, RZ ;  /* 0x0001000011117824 */ /* 0x000fe200078e00ff */
[----:B------:R-:W-:Y:S01]  /*1580*/  PRMT R18, R18, 0x7632, R18 ;  /* 0x0000763212127816 */ /* 0x000fe20000000012 */
[----:B------:R-:W-:Y:S01]  /*1590*/  FFMA.FTZ R40, R19, R12, R40 ;  /* 0x0000000c13287223 */ /* 0x000fe20000010028 */
[----:B------:R-:W-:Y:S01]  /*15a0*/  SHF.L.U32 R14, R13, 0x10, RZ ;  /* 0x000000100d0e7819 */ /* 0x000fe200000006ff */
[----:B------:R-:W-:Y:S01]  /*15b0*/  FFMA.FTZ R16, R16, R17, R31 ;  /* 0x0000001110107223 */ /* 0x000fe2000001001f */
[----:B------:R-:W-:Y:S01]  /*15c0*/  PRMT R12, R15, 0x7632, R12 ;  /* 0x000076320f0c7816 */ /* 0x000fe2000000000c */
[----:B------:R-:W-:Y:S01]  /*15d0*/  IMAD.U32 R13, R18, 0x10000, RZ ;  /* 0x00010000120d7824 */ /* 0x000fe200078e00ff */
[----:B----4-:R-:W-:Y:S01]  /*15e0*/  PRMT R17, R39, 0x7632, R17 ;  /* 0x0000763227117816 */ /* 0x010fe20000000011 */
[----:B------:R-:W-:-:S02]  /*15f0*/  IMAD.U32 R15, R15, 0x10000, RZ ;  /* 0x000100000f0f7824 */ /* 0x000fc400078e00ff */
[----:B------:R-:W-:Y:S02]  /*1600*/  IMAD.U32 R39, R39, 0x10000, RZ ;  /* 0x0001000027277824 */ /* 0x000fe400078e00ff */
[----:B------:R-:W-:Y:S01]  /*1610*/  FFMA.FTZ R13, R14, R13, R41 ;  /* 0x0000000d0e0d7223 */ /* 0x000fe20000010029 */
[----:B------:R-:W-:Y:S01]  /*1620*/  SHF.L.U32 R12, R12, 0x10, RZ ;  /* 0x000000100c0c7819 */ /* 0x000fe200000006ff */
        /* <DEDUP_REMOVED lines=8> */
.L_x_19962:
        /* <DEDUP_REMOVED lines=11> */
.L_x_19920:
[----:B------:R-:W-:Y:S05]  /*1760*/  BSYNC B1 ;  /* 0x0000000000017941 */ /* 0x000fea0003800000 */
.L_x_19919:
[----:B------:R-:W-:Y:S01]  /*1770*/  IADD3 R34, P0, R34, 0x10, RZ ;  /* 0x0000001022227810 */ /* 0x000fe20007f1e0ff */
[----:B0-----:R-:W-:Y:S01]  /*1780*/  VIADD R38, R38, 0x100 ;  /* 0x0000010026267836 */ /* 0x001fe20000000000 */
[----:B------:R-:W-:-:S03]  /*1790*/  IADD3 R37, R37, 0x40, RZ ;  /* 0x0000004025257810 */ /* 0x000fc60007ffe0ff */
[----:B------:R-:W-:Y:S01]  /*17a0*/  IMAD.X R35, RZ, RZ, R35, P0 ;  /* 0x000000ffff237224 */ /* 0x000fe200000e0623 */
[----:B------:R-:W-:Y:S07]  /*17b0*/  @!P1 BRA `(.L_x_19921) ;  /* 0xfffffff800249947 */ /* 0x000fee000383ffff */
[----:B------:R-:W-:Y:S05]  /*17c0*/  BRA `(.L_x_19916) ;  /* 0x0000000800487947 */ /* 0x000fea0003800000 */
.L_x_19917:
[----:B------:R-:W-:Y:S01]  /*17d0*/  SHF.R.S32.HI R15, RZ, 0x1f, R26 ;  /* 0x0000001fff0f7819 */ /* 0x000fe2000001141a */
[----:B------:R-:W-:Y:S01]  /*17e0*/  UIADD3 UR7, UR7, 0x60, URZ ;  /* 0x0000006007077890 */ /* 0x000fe2000fffe03f */
[----:B------:R-:W-:Y:S01]  /*17f0*/  IADD3 R31, P0, R21, UR5, RZ ;  /* 0x00000005151f7c10 */ /* 0x000fe2000ff1e0ff */
[----:B------:R-:W-:Y:S01]  /*1800*/  ULDC.64 UR20, c[0x0][0x248] ;  /* 0x0000920000147ab9 */ /* 0x000fe20000000a00 */
[----:B------:R-:W-:Y:S01]  /*1810*/  LEA.HI R15, R15, R26, RZ, 0x5 ;  /* 0x0000001a0f0f7211 */ /* 0x000fe200078f28ff */
[----:B------:R-:W-:Y:S01]  /*1820*/  ULEA UR7, UR8, UR7, 0x18 ;  /* 0x0000000708077291 */ /* 0x000fe2000f8ec03f */
[----:B------:R-:W-:Y:S01]  /*1830*/  LEA.HI.X.SX32 R12, R21, UR18, 0x1, P0 ;  /* 0x00000012150c7c11 */ /* 0x000fe200080f0eff */
[----:B------:R-:W-:Y:S01]  /*1840*/  IMAD.U32 R37, RZ, RZ, UR16 ;  /* 0x00000010ff257e24 */ /* 0x000fe2000f8e00ff */
[----:B------:R-:W-:Y:S01]  /*1850*/  SHF.R.S32.HI R14, RZ, 0x5, R15 ;  /* 0x00000005ff0e7819 */ /* 0x000fe2000001140f */
[----:B------:R-:W-:Y:S01]  /*1860*/  IMAD.MOV.U32 R20, RZ, RZ, -0x800001 ;  /* 0xff7fffffff147424 */ /* 0x000fe200078e00ff */
[----:B------:R-:W-:Y:S01]  /*1870*/  LEA R28, P0, R31, UR20, 0x2 ;  /* 0x000000141f1c7c11 */ /* 0x000fe2000f8010ff */
[----:B------:R-:W-:-:S02]  /*1880*/  IMAD.MOV.U32 R35, RZ, RZ, R21 ;  /* 0x000000ffff237224 */ /* 0x000fc400078e0015 */
[----:B------:R-:W-:Y:S01]  /*1890*/  IMAD R13, R14, 0x10, R13 ;  /* 0x000000100e0d7824 */ /* 0x000fe200078e020d */
[----:B------:R-:W-:-:S04]  /*18a0*/  LEA.HI.X R31, R31, UR21, R12, 0x2, P0 ;  /* 0x000000151f1f7c11 */ /* 0x000fc800080f140c */
[C---:B------:R-:W-:Y:S02]  /*18b0*/  IADD3 R34, R13.reuse, UR9, RZ ;  /* 0x000000090d227c10 */ /* 0x040fe4000fffe0ff */
[----:B------:R-:W-:Y:S02]  /*18c0*/  LEA R36, R13, UR7, 0x2 ;  /* 0x000000070d247c11 */ /* 0x000fe4000f8e10ff */
[----:B------:R-:W-:-:S07]  /*18d0*/  IADD3 R37, -R37, 0x1, R34 ;  /* 0x0000000125257810 */ /* 0x000fce0007ffe122 */
.L_x_19925:
[----:B------:R-:W-:Y:S01]  /*18e0*/  IMAD.MOV.U32 R16, RZ, RZ, R28 ;  /* 0x000000ffff107224 */ /* 0x000fe200078e001c */
[----:B------:R-:W-:-:S05]  /*18f0*/  MOV R17, R31 ;  /* 0x0000001f00117202 */ /* 0x000fca0000000f00 */
[----:B------:R-:W2:Y:S01]  /*1900*/  LDG.E.CONSTANT R14, desc[UR10][R16.64] ;  /* 0x0000000a100e7981 */ /* 0x000ea2000c1e9900 */
[----:B------:R-:W-:Y:S01]  /*1910*/  IMAD.MOV.U32 R13, RZ, RZ, R23 ;  /* 0x000000ffff0d7224 */ /* 0x000fe200078e0017 */
[----:B------:R-:W-:Y:S02]  /*1920*/  SHF.R.S32.HI R18, RZ, 0x1f, R6 ;  /* 0x0000001fff127819 */ /* 0x000fe40000011406 */
[----:B------:R-:W-:Y:S02]  /*1930*/  SHF.R.S32.HI R32, RZ, 0x1f, R11 ;  /* 0x0000001fff207819 */ /* 0x000fe4000001140b */
[----:B--2---:R-:W-:-:S05]  /*1940*/  SHF.R.S32.HI R12, RZ, 0x1f, R14 ;  /* 0x0000001fff0c7819 */ /* 0x004fca000001140e */
[----:B------:R-:W-:Y:S02]  /*1950*/  IMAD R15, R12, UR23, RZ ;  /* 0x000000170c0f7c24 */ /* 0x000fe4000f8e02ff */
[----:B------:R-:W-:Y:S02]  /*1960*/  IMAD.MOV.U32 R12, RZ, RZ, R22 ;  /* 0x000000ffff0c7224 */ /* 0x000fe400078e0016 */
[C---:B------:R-:W-:Y:S02]  /*1970*/  IMAD R19, R14.reuse, R7, R15 ;  /* 0x000000070e137224 */ /* 0x040fe400078e020f */
[----:B------:R-:W-:-:S04]  /*1980*/  IMAD.WIDE.U32 R12, R14, UR23, R12 ;  /* 0x000000170e0c7c25 */ /* 0x000fc8000f8e000c */
[----:B------:R-:W-:Y:S01]  /*1990*/  IMAD.IADD R13, R13, 0x1, R19 ;  /* 0x000000010d0d7824 */ /* 0x000fe200078e0213 */
[----:B------:R-:W-:-:S04]  /*19a0*/  IADD3 R15, P0, P1, R11, R12, R6 ;  /* 0x0000000c0b0f7210 */ /* 0x000fc8000791e006 */
[C---:B------:R-:W-:Y:S02]  /*19b0*/  LEA R14, P2, R15.reuse, UR14, 0x1 ;  /* 0x0000000e0f0e7c11 */ /* 0x040fe4000f8408ff */
[----:B------:R-:W-:Y:S02]  /*19c0*/  IADD3.X R16, R32, R13, R18, P0, P1 ;  /* 0x0000000d20107210 */ /* 0x000fe400007e2412 */
[----:B------:R-:W-:Y:S02]  /*19d0*/  IADD3 R17, P0, R10, R12, RZ ;  /* 0x0000000c0a117210 */ /* 0x000fe40007f1e0ff */
[----:B------:R-:W-:Y:S02]  /*19e0*/  LEA.HI.X R15, R15, UR15, R16, 0x1, P2 ;  /* 0x0000000f0f0f7c11 */ /* 0x000fe400090f0c10 */
[----:B------:R-:W-:-:S03]  /*19f0*/  SHF.R.S32.HI R18, RZ, 0x1f, R10 ;  /* 0x0000001fff127819 */ /* 0x000fc6000001140a */
[----:B------:R-:W2:Y:S01]  /*1a00*/  LDG.E.CONSTANT R39, desc[UR10][R14.64] ;  /* 0x0000000a0e277981 */ /* 0x000ea2000c1e9900 */
[C---:B------:R-:W-:Y:S02]  /*1a10*/  LEA R16, P1, R17.reuse, UR14, 0x1 ;  /* 0x0000000e11107c11 */ /* 0x040fe4000f8208ff */
[----:B------:R-:W-:Y:S01]  /*1a20*/  IADD3.X R18, R18, R13, RZ, P0, !PT ;  /* 0x0000000d12127210 */ /* 0x000fe200007fe4ff */
[----:B------:R0:W3:Y:S03]  /*1a30*/  LDG.E.CONSTANT R41, desc[UR10][R14.64+0x4] ;  /* 0x0000040a0e297981 */ /* 0x0000e6000c1e9900 */
[----:B------:R-:W-:-:S05]  /*1a40*/  LEA.HI.X R17, R17, UR15, R18, 0x1, P1 ;  /* 0x0000000f11117c11 */ /* 0x000fca00088f0c12 */
[----:B------:R-:W4:Y:S04]  /*1a50*/  LDG.E.CONSTANT R40, desc[UR10][R16.64] ;  /* 0x0000000a10287981 */ /* 0x000f28000c1e9900 */
[----:B------:R1:W5:Y:S01]  /*1a60*/  LDG.E.CONSTANT R38, desc[UR10][R16.64+0x4] ;  /* 0x0000040a10267981 */ /* 0x000362000c1e9900 */
[----:B------:R-:W-:-:S04]  /*1a70*/  IADD3 R19, P0, P1, R8, R12, R5 ;  /* 0x0000000c08137210 */ /* 0x000fc8000791e005 */
[----:B------:R-:W-:Y:S02]  /*1a80*/  LEA R18, P2, R19, UR14, 0x1 ;  /* 0x0000000e13127c11 */ /* 0x000fe4000f8408ff */
[-C--:B------:R-:W-:Y:S02]  /*1a90*/  IADD3.X R32, R27, R13.reuse, R2, P0, P1 ;  /* 0x0000000d1b207210 */ /* 0x080fe400007e2402 */
[----:B------:R-:W-:Y:S02]  /*1aa0*/  IADD3 R12, P0, P1, R9, R12, R4 ;  /* 0x0000000c090c7210 */ /* 0x000fe4000791e004 */
[----:B------:R-:W-:Y:S02]  /*1ab0*/  LEA.HI.X R19, R19, UR15, R32, 0x1, P2 ;  /* 0x0000000f13137c11 */ /* 0x000fe400090f0c20 */
[C---:B------:R-:W-:Y:S02]  /*1ac0*/  LEA R32, P2, R12.reuse, UR14, 0x1 ;  /* 0x0000000e0c207c11 */ /* 0x040fe4000f8408ff */
[----:B------:R-:W-:Y:S01]  /*1ad0*/  IADD3.X R13, R29, R13, R0, P0, P1 ;  /* 0x0000000d1d0d7210 */ /* 0x000fe200007e2400 */
[----:B------:R-:W5:Y:S03]  /*1ae0*/  LDG.E.CONSTANT R42, desc[UR10][R18.64] ;  /* 0x0000000a122a7981 */ /* 0x000f66000c1e9900 */
[----:B------:R-:W-:Y:S01]  /*1af0*/  LEA.HI.X R33, R12, UR15, R13, 0x1, P2 ;  /* 0x0000000f0c217c11 */ /* 0x000fe200090f0c0d */
[----:B------:R2:W5:Y:S04]  /*1b00*/  LDG.E.CONSTANT R44, desc[UR10][R18.64+0x4] ;  /* 0x0000040a122c7981 */ /* 0x000568000c1e9900 */
[----:B------:R-:W5:Y:S04]  /*1b10*/  LDG.E.CONSTANT R43, desc[UR10][R32.64] ;  /* 0x0000000a202b7981 */ /* 0x000f68000c1e9900 */
[----:B------:R3:W5:Y:S04]  /*1b20*/  LDG.E.CONSTANT R45, desc[UR10][R32.64+0x4] ;  /* 0x0000040a202d7981 */ /* 0x000768000c1e9900 */
[----:B0-----:R-:W1:Y:S02]  /*1b30*/  LDS.128 R12, [R3] ;  /* 0x00000000030c7984 */ /* 0x001e640000000c00 */
[C---:B-1----:R-:W-:Y:S01]  /*1b40*/  PRMT R16, R14.reuse, 0x7632, R16 ;  /* 0x000076320e107816 */ /* 0x042fe20000000010 */
[----:B------:R-:W-:-:S04]  /*1b50*/  IMAD.U32 R17, R14, 0x10000, RZ ;  /* 0x000100000e117824 */ /* 0x000fc800078e00ff */
[----:B------:R-:W-:Y:S01]  /*1b60*/  IMAD.U32 R16, R16, 0x10000, RZ ;  /* 0x0001000010107824 */ /* 0x000fe200078e00ff */
[----:B------:R-:W-:Y:S01]  /*1b70*/  UMOV UR7, 0xffffffff ;  /* 0xffffffff00077882 */ /* 0x000fe20000000000 */
[C---:B--2---:R-:W-:Y:S01]  /*1b80*/  PRMT R14, R39.reuse, 0x7632, R14 ;  /* 0x00007632270e7816 */ /* 0x044fe2000000000e */
[----:B------:R-:W-:-:S03]  /*1b90*/  IMAD.U32 R39, R39, 0x10000, RZ ;  /* 0x0001000027277824 */ /* 0x000fc600078e00ff */
[----:B------:R-:W-:Y:S01]  /*1ba0*/  SHF.L.U32 R19, R14, 0x10, RZ ;  /* 0x000000100e137819 */ /* 0x000fe200000006ff */
[----:B------:R-:W-:Y:S01]  /*1bb0*/  FMUL.FTZ R14, R17, R39 ;  /* 0x00000027110e7220 */ /* 0x000fe20000410000 */
[----:B------:R-:W-:-:S03]  /*1bc0*/  PRMT R17, R12, 0x7632, R17 ;  /* 0x000076320c117816 */ /* 0x000fc60000000011 */
[----:B------:R-:W-:Y:S01]  /*1bd0*/  FMUL.FTZ R16, R16, R19 ;  /* 0x0000001310107220 */ /* 0x000fe20000410000 */
[----:B------:R-:W-:Y:S01]  /*1be0*/  IMAD.U32 R19, R12, 0x10000, RZ ;  /* 0x000100000c137824 */ /* 0x000fe200078e00ff */
[----:B----4-:R-:W-:Y:S01]  /*1bf0*/  PRMT R12, R40, 0x7632, R12 ;  /* 0x00007632280c7816 */ /* 0x010fe2000000000c */
[----:B------:R-:W-:-:S03]  /*1c00*/  IMAD.U32 R17, R17, 0x10000, RZ ;  /* 0x0001000011117824 */ /* 0x000fc600078e00ff */
[----:B------:R-:W-:Y:S01]  /*1c10*/  SHF.L.U32 R12, R12, 0x10, RZ ;  /* 0x000000100c0c7819 */ /* 0x000fe200000006ff */
[----:B---3--:R-:W-:-:S04]  /*1c20*/  IMAD.U32 R18, R41, 0x10000, RZ ;  /* 0x0001000029127824 */ /* 0x008fc800078e00ff */
[--C-:B------:R-:W-:Y:S01]  /*1c30*/  FFMA.FTZ R12, R17, R12, R16.reuse ;  /* 0x0000000c110c7223 */ /* 0x100fe20000010010 */
[C---:B------:R-:W-:Y:S01]  /*1c40*/  PRMT R16, R15.reuse, 0x7632, R16 ;  /* 0x000076320f107816 */ /* 0x040fe20000000010 */
[----:B------:R-:W-:-:S03]  /*1c50*/  IMAD.U32 R17, R15, 0x10000, RZ ;  /* 0x000100000f117824 */ /* 0x000fc600078e00ff */
[----:B------:R-:W-:Y:S01]  /*1c60*/  SHF.L.U32 R32, R16, 0x10, RZ ;  /* 0x0000001010207819 */ /* 0x000fe200000006ff */
[----:B------:R-:W-:Y:S01]  /*1c70*/  FMUL.FTZ R18, R17, R18 ;  /* 0x0000001211127220 */ /* 0x000fe20000410000 */
[----:B-----5:R-:W-:Y:S02]  /*1c80*/  IMAD.U32 R16, R38, 0x10000, RZ ;  /* 0x0001000026107824 */ /* 0x020fe400078e00ff */
[----:B------:R-:W-:Y:S02]  /*1c90*/  IMAD.U32 R40, R40, 0x10000, RZ ;  /* 0x0001000028287824 */ /* 0x000fe400078e00ff */
[----:B------:R-:W-:Y:S02]  /*1ca0*/  IMAD.U32 R15, R13, 0x10000, RZ ;  /* 0x000100000d0f7824 */ /* 0x000fe400078e00ff */
[----:B------:R-:W-:Y:S02]  /*1cb0*/  FFMA.FTZ R14, R19, R40, R14 ;  /* 0x00000028130e7223 */ /* 0x000fe4000001000e */
[----:B------:R-:W-:-:S02]  /*1cc0*/  FFMA.FTZ R15, R15, R16, R18 ;  /* 0x000000100f0f7223 */ /* 0x000fc40000010012 */
[----:B------:R-:W0:Y:S01]  /*1cd0*/  LDS.128 R16, [R3+0x10] ;  /* 0x0000100003107984 */ /* 0x000e220000000c00 */
[----:B------:R-:W-:Y:S02]  /*1ce0*/  PRMT R41, R41, 0x7632, R41 ;  /* 0x0000763229297816 */ /* 0x000fe40000000029 */
[----:B------:R-:W-:Y:S02]  /*1cf0*/  PRMT R13, R13, 0x7632, R13 ;  /* 0x000076320d0d7816 */ /* 0x000fe4000000000d */
[----:B------:R-:W-:Y:S01]  /*1d00*/  PRMT R38, R38, 0x7632, R38 ;  /* 0x0000763226267816 */ /* 0x000fe20000000026 */
[----:B------:R-:W-:Y:S02]  /*1d10*/  IMAD.U32 R41, R41, 0x10000, RZ ;  /* 0x0001000029297824 */ /* 0x000fe400078e00ff */
[----:B------:R-:W-:Y:S01]  /*1d20*/  IMAD.U32 R13, R13, 0x10000, RZ ;  /* 0x000100000d0d7824 */ /* 0x000fe200078e00ff */
[----:B------:R-:W-:Y:S01]  /*1d30*/  SHF.L.U32 R38, R38, 0x10, RZ ;  /* 0x0000001026267819 */ /* 0x000fe200000006ff */
[----:B------:R-:W-:-:S04]  /*1d40*/  FMUL.FTZ R32, R32, R41 ;  /* 0x0000002920207220 */ /* 0x000fc80000410000 */
[----:B------:R-:W-:Y:S01]  /*1d50*/  FFMA.FTZ R32, R13, R38, R32 ;  /* 0x000000260d207223 */ /* 0x000fe20000010020 */
[C---:B------:R-:W-:Y:S02]  /*1d60*/  SHF.L.U32 R38, R43.reuse, 0x10, RZ ;  /* 0x000000102b267819 */ /* 0x040fe400000006ff */
[----:B------:R-:W-:Y:S02]  /*1d70*/  PRMT R43, R43, 0x7632, R43 ;  /* 0x000076322b2b7816 */ /* 0x000fe4000000002b */
[C---:B0-----:R-:W-:Y:S01]  /*1d80*/  PRMT R13, R16.reuse, 0x7632, R13 ;  /* 0x00007632100d7816 */ /* 0x041fe2000000000d */
[----:B------:R-:W-:Y:S01]  /*1d90*/  IMAD.U32 R33, R16, 0x10000, RZ ;  /* 0x0001000010217824 */ /* 0x000fe200078e00ff */
[C---:B------:R-:W-:Y:S01]  /*1da0*/  PRMT R16, R42.reuse, 0x7632, R16 ;  /* 0x000076322a107816 */ /* 0x040fe20000000010 */
[----:B------:R-:W-:Y:S02]  /*1db0*/  IMAD.U32 R42, R42, 0x10000, RZ ;  /* 0x000100002a2a7824 */ /* 0x000fe400078e00ff */
[----:B------:R-:W-:Y:S01]  /*1dc0*/  IMAD.U32 R13, R13, 0x10000, RZ ;  /* 0x000100000d0d7824 */ /* 0x000fe200078e00ff */
[----:B------:R-:W-:Y:S01]  /*1dd0*/  SHF.L.U32 R16, R16, 0x10, RZ ;  /* 0x0000001010107819 */ /* 0x000fe200000006ff */
[----:B------:R-:W-:Y:S01]  /*1de0*/  FFMA.FTZ R14, R33, R42, R14 ;  /* 0x0000002a210e7223 */ /* 0x000fe2000001000e */
[C---:B------:R-:W-:Y:S01]  /*1df0*/  IMAD.U32 R33, R18.reuse, 0x10000, RZ ;  /* 0x0001000012217824 */ /* 0x040fe200078e00ff */
[----:B------:R-:W-:-:S02]  /*1e00*/  PRMT R18, R18, 0x7632, R18 ;  /* 0x0000763212127816 */ /* 0x000fc40000000012 */
[----:B------:R-:W-:Y:S01]  /*1e10*/  FFMA.FTZ R12, R13, R16, R12 ;  /* 0x000000100d0c7223 */ /* 0x000fe2000001000c */
[----:B------:R-:W-:Y:S02]  /*1e20*/  IMAD.U32 R16, R17, 0x10000, RZ ;  /* 0x0001000011107824 */ /* 0x000fe400078e00ff */
[----:B------:R-:W-:Y:S02]  /*1e30*/  IMAD.U32 R13, R44, 0x10000, RZ ;  /* 0x000100002c0d7824 */ /* 0x000fe400078e00ff */
[----:B------:R-:W-:Y:S01]  /*1e40*/  FFMA.FTZ R14, R33, R38, R14 ;  /* 0x00000026210e7223 */ /* 0x000fe2000001000e */
[----:B------:R-:W-:Y:S01]  /*1e50*/  IMAD.U32 R33, R18, 0x10000, RZ ;  /* 0x0001000012217824 */ /* 0x000fe200078e00ff */
[----:B------:R-:W-:Y:S01]  /*1e60*/  PRMT R17, R17, 0x7632, R17 ;  /* 0x0000763211117816 */ /* 0x000fe20000000011 */
[----:B------:R-:W-:Y:S01]  /*1e70*/  FFMA.FTZ R15, R16, R13, R15 ;  /* 0x0000000d100f7223 */ /* 0x000fe2000001000f */
[----:B------:R-:W-:Y:S01]  /*1e80*/  IMAD.U32 R18, R43, 0x10000, RZ ;  /* 0x000100002b127824 */ /* 0x000fe200078e00ff */
[----:B------:R-:W-:Y:S01]  /*1e90*/  PRMT R13, R44, 0x7632, R13 ;  /* 0x000076322c0d7816 */ /* 0x000fe2000000000d */
[C---:B------:R-:W-:Y:S01]  /*1ea0*/  IMAD.U32 R38, R19.reuse, 0x10000, RZ ;  /* 0x0001000013267824 */ /* 0x040fe200078e00ff */
[----:B------:R-:W-:Y:S01]  /*1eb0*/  PRMT R16, R19, 0x7632, R16 ;  /* 0x0000763213107816 */ /* 0x000fe20000000010 */
[--C-:B------:R-:W-:Y:S01]  /*1ec0*/  FFMA.FTZ R33, R33, R18, R12.reuse ;  /* 0x0000001221217223 */ /* 0x100fe2000001000c */
[----:B------:R-:W-:Y:S01]  /*1ed0*/  SHF.L.U32 R13, R13, 0x10, RZ ;  /* 0x000000100d0d7819 */ /* 0x000fe200000006ff */
[----:B------:R-:W-:Y:S01]  /*1ee0*/  IMAD.U32 R17, R17, 0x10000, RZ ;  /* 0x0001000011117824 */ /* 0x000fe200078e00ff */
[C---:B------:R-:W-:Y:S01]  /*1ef0*/  PRMT R12, R45.reuse, 0x7632, R12 ;  /* 0x000076322d0c7816 */ /* 0x040fe2000000000c */
[----:B------:R-:W-:-:S02]  /*1f00*/  IMAD.U32 R45, R45, 0x10000, RZ ;  /* 0x000100002d2d7824 */ /* 0x000fc400078e00ff */
[----:B------:R-:W-:Y:S01]  /*1f10*/  FADD.FTZ R14, R14, R33 ;  /* 0x000000210e0e7221 */ /* 0x000fe20000010000 */
[----:B------:R-:W-:Y:S01]  /*1f20*/  FFMA.FTZ R13, R17, R13, R32 ;  /* 0x0000000d110d7223 */ /* 0x000fe20000010020 */
[----:B------:R-:W-:Y:S01]  /*1f30*/  SHF.L.U32 R12, R12, 0x10, RZ ;  /* 0x000000100c0c7819 */ /* 0x000fe200000006ff */
[----:B------:R-:W-:Y:S02]  /*1f40*/  IMAD.U32 R16, R16, 0x10000, RZ ;  /* 0x0001000010107824 */ /* 0x000fe400078e00ff */
[----:B------:R-:W-:Y:S02]  /*1f50*/  FFMA.FTZ R15, R38, R45, R15 ;  /* 0x0000002d260f7223 */ /* 0x000fe4000001000f */
[----:B------:R-:W-:Y:S02]  /*1f60*/  FFMA.FTZ R12, R16, R12, R13 ;  /* 0x0000000c100c7223 */ /* 0x000fe4000001000d */
[----:B------:R-:W-:-:S04]  /*1f70*/  FADD.FTZ R15, R15, R14 ;  /* 0x0000000e0f0f7221 */ /* 0x000fc80000010000 */
[----:B------:R-:W-:Y:S01]  /*1f80*/  FADD.FTZ R12, R12, R15 ;  /* 0x0000000f0c0c7221 */ /* 0x000fe20000010000 */
[----:B------:R-:W-:Y:S06]  /*1f90*/  BRA.DIV UR7, `(.L_x_19922) ;  /* 0x0000003207587947 */ /* 0x000fec000b800000 */
[----:B------:R0:W1:Y:S02]  /*1fa0*/  SHFL.BFLY PT, R13, R12, 0x1, 0x1f ;  /* 0x0c201f000c0d7f89 */ /* 0x00006400000e0000 */
.L_x_19965:
[----:B------:R-:W-:Y:S01]  /*1fb0*/  ISETP.NE.AND P0, PT, R24, RZ, PT ;  /* 0x000000ff1800720c */ /* 0x000fe20003f05270 */
[----:B-1----:R-:W-:Y:S01]  /*1fc0*/  FADD.FTZ R13, R12, R13 ;  /* 0x0000000d0c0d7221 */ /* 0x002fe20000010000 */
[----:B------:R-:W-:Y:S01]  /*1fd0*/  VIADD R35, R35, 0x4 ;  /* 0x0000000423237836 */ /* 0x000fe20000000000 */
[----:B0-----:R-:W-:Y:S01]  /*1fe0*/  I2FP.F32.S32 R12, R37 ;  /* 0x00000025000c7245 */ /* 0x001fe20000201400 */
[----:B------:R-:W-:Y:S01]  /*1ff0*/  BSSY B1, `(.L_x_19923) ;  /* 0x0000009000017945 */ /* 0x000fe20003800000 */
[----:B------:R-:W-:Y:S02]  /*2000*/  FMUL.FTZ R13, R13, UR24 ;  /* 0x000000180d0d7c20 */ /* 0x000fe40008410000 */
[----:B------:R-:W-:Y:S02]  /*2010*/  ISETP.GE.AND P1, PT, R35, UR17, PT ;  /* 0x0000001123007c0c */ /* 0x000fe4000bf26270 */
[----:B------:R-:W-:-:S04]  /*2020*/  FFMA.FTZ R15, R12, R30, R13 ;  /* 0x0000001e0c0f7223 */ /* 0x000fc8000001000d */
[----:B------:R-:W-:Y:S07]  /*2030*/  @P0 BRA `(.L_x_19924) ;  /* 0x0000000000100947 */ /* 0x000fee0003800000 */
[----:B------:R-:W-:-:S04]  /*2040*/  ISETP.GE.AND P0, PT, R34, UR16, PT ;  /* 0x0000001022007c0c */ /* 0x000fc8000bf06270 */
[----:B------:R-:W-:-:S05]  /*2050*/  FSEL R13, R15, RZ, !P0 ;  /* 0x000000ff0f0d7208 */ /* 0x000fca0004000000 */
[----:B------:R0:W-:Y:S04]  /*2060*/  STS [R36], R13 ;  /* 0x0000000d24007388 */ /* 0x0001e80000000800 */
[----:B------:R-:W-:-:S07]  /*2070*/  @!P0 FMNMX.FTZ R20, R20, R15, !PT ;  /* 0x0000000f14148209 */ /* 0x000fce0007810000 */
.L_x_19924:
[----:B------:R-:W-:Y:S05]  /*2080*/  BSYNC B1 ;  /* 0x0000000000017941 */ /* 0x000fea0003800000 */
.L_x_19923:
[----:B------:R-:W-:Y:S01]  /*2090*/  IADD3 R28, P0, R28, 0x10, RZ ;  /* 0x000000101c1c7810 */ /* 0x000fe20007f1e0ff */
[----:B0-----:R-:W-:Y:S01]  /*20a0*/  VIADD R36, R36, 0x100 ;  /* 0x0000010024247836 */ /* 0x001fe20000000000 */
[----:B------:R-:W-:Y:S01]  /*20b0*/  IADD3 R37, R37, 0x40, RZ ;  /* 0x0000004025257810 */ /* 0x000fe20007ffe0ff */
[----:B------:R-:W-:Y:S02]  /*20c0*/  VIADD R34, R34, 0x40 ;  /* 0x0000004022227836 */ /* 0x000fe40000000000 */
[----:B------:R-:W-:Y:S01]  /*20d0*/  IMAD.X R31, RZ, RZ, R31, P0 ;  /* 0x000000ffff1f7224 */ /* 0x000fe200000e061f */
[----:B------:R-:W-:Y:S07]  /*20e0*/  @!P1 BRA `(.L_x_19925) ;  /* 0xfffffff400fc9947 */ /* 0x000fee000383ffff */
.L_x_19916:
[----:B------:R-:W-:Y:S05]  /*20f0*/  BSYNC B0 ;  /* 0x0000000000007941 */ /* 0x000fea0003800000 */
.L_x_19915:
        /* <DEDUP_REMOVED lines=19> */
.L_x_19971:
        /* <DEDUP_REMOVED lines=12> */
[----:B------:R-:W-:-:S03]  /*22f0*/  ISETP.GE.AND P1, PT, R26, UR6, PT ;  /* 0x000000061a007c0c */ /* 0x000fc6000bf26270 */
[----:B------:R-:W-:Y:S08]  /*2300*/  BSSY B0, `(.L_x_19927) ;  /* 0x00000f7000007945 */ /* 0x000ff00003800000 */
[----:B------:R-:W0:Y:S01]  /*2310*/  @!P0 S2R R5, SR_CgaCtaId ;  /* 0x0000000000058919 */ /* 0x000e220000008800 */
[----:B------:R-:W-:-:S05]  /*2320*/  @!P0 MOV R2, 0x400 ;  /* 0x0000040000028802 */ /* 0x000fca0000000f00 */
[----:B------:R-:W-:-:S05]  /*2330*/  @!P0 VIADD R2, R2, 0x40 ;  /* 0x0000004002028836 */ /* 0x000fca0000000000 */
[----:B0-----:R-:W-:Y:S01]  /*2340*/  @!P0 LEA R7, R5, R2, 0x18 ;  /* 0x0000000205078211 */ /* 0x001fe200078ec0ff */
[----:B------:R-:W-:-:S03]  /*2350*/  IMAD.MOV.U32 R5, RZ, RZ, -0x800001 ;  /* 0xff7fffffff057424 */ /* 0x000fc600078e00ff */
        /* <DEDUP_REMOVED lines=9> */
[----:B------:R-:W-:Y:S01]  /*23f0*/  IMAD R5, RZ, RZ, -UR4 ;  /* 0x80000004ff057e24 */ /* 0x000fe2000f8e02ff */
[----:B------:R-:W-:Y:S01]  /*2400*/  LOP3.LUT R4, RZ, R3, RZ, 0x33, !PT ;  /* 0x00000003ff047212 */ /* 0x000fe200078e33ff */
[----:B------:R-:W-:Y:S03]  /*2410*/  BSSY B1, `(.L_x_19929) ;  /* 0x000001f000017945 */ /* 0x000fe60003800000 */
[----:B------:R-:W-:Y:S02]  /*2420*/  VIADDMNMX R4, R5, 0xffffffdf, R4, !PT ;  /* 0xffffffdf05047846 */ /* 0x000fe40007800104 */
[----:B------:R-:W-:Y:S02]  /*2430*/  LOP3.LUT R5, RZ, UR16, RZ, 0x33, !PT ;  /* 0x00000010ff057c12 */ /* 0x000fe4000f8e33ff */
[----:B------:R-:W-:-:S04]  /*2440*/  LEA R4, R4, 0xf, 0x4 ;  /* 0x0000000f04047811 */ /* 0x000fc800078e20ff */
[----:B------:R-:W-:-:S04]  /*2450*/  VIMNMX R5, R4, R5, !PT ;  /* 0x0000000504057248 */ /* 0x000fc80007fe0100 */
[----:B------:R-:W-:-:S05]  /*2460*/  IADD3 R5, -R26, -0x2, -R5 ;  /* 0xfffffffe1a057810 */ /* 0x000fca0007ffe905 */
[----:B-1----:R-:W-:Y:S01]  /*2470*/  IMAD R5, R6, -0x200, R5 ;  /* 0xfffffe0006057824 */ /* 0x002fe200078e0205 */
[----:B------:R-:W-:-:S04]  /*2480*/  MOV R6, R26 ;  /* 0x0000001a00067202 */ /* 0x000fc80000000f00 */
        /* <DEDUP_REMOVED lines=12> */
.L_x_19931:
        /* <DEDUP_REMOVED lines=11> */
.L_x_19930:
[----:B------:R-:W-:Y:S05]  /*2600*/  BSYNC B1 ;  /* 0x0000000000017941 */ /* 0x000fea0003800000 */
.L_x_19929:
        /* <DEDUP_REMOVED lines=13> */
[----:B------:R-:W-:-:S04]  /*26e0*/  PLOP3.LUT P0, PT, PT, PT, PT, 0x8, 0x0 ;  /* 0x000000000000781c */ /* 0x000fc80003f0e170 */
[----:B------:R-:W-:-:S09]  /*26f0*/  IADD3 R7, R7, -0x600, RZ ;  /* 0xfffffa0007077810 */ /* 0x000fd20007ffe0ff */
.L_x_19934:
        /* <DEDUP_REMOVED lines=23> */
[C---:B----4-:R-:W-:Y:S01]  /*2870*/  FADD.FTZ R17, -R2.reuse, R17 ;  /* 0x0000001102117221 */ /* 0x050fe20000010100 */
[----:B------:R-:W-:Y:S01]  /*2880*/  FMUL.FTZ R15, R15, 1.4426950216293334961 ;  /* 0x3fb8aa3b0f0f7820 */ /* 0x000fe20000410000 */
[----:B------:R-:W4:Y:S02]  /*2890*/  MUFU.EX2 R10, R10 ;  /* 0x0000000a000a7308 */ /* 0x000f240000000800 */
[----:B------:R-:W-:Y:S01]  /*28a0*/  FMUL.FTZ R18, R17, 1.4426950216293334961 ;  /* 0x3fb8aa3b11127820 */ /* 0x000fe20000410000 */
[C---:B------:R-:W-:Y:S01]  /*28b0*/  FADD.FTZ R19, -R2.reuse, R19 ;  /* 0x0000001302137221 */ /* 0x040fe20000010100 */
[----:B------:R-:W3:Y:S01]  /*28c0*/  LDS R17, [R5+0x1600] ;  /* 0x0016000005117984 */ /* 0x000ee20000000800 */
[----:B------:R-:W-:-:S02]  /*28d0*/  FADD.FTZ R23, -R2, R23 ;  /* 0x0000001702177221 */ /* 0x000fc40000010100 */
[----:B------:R-:W-:Y:S01]  /*28e0*/  FMUL.FTZ R20, R19, 1.4426950216293334961 ;  /* 0x3fb8aa3b13147820 */ /* 0x000fe20000410000 */
[----:B------:R4:W0:Y:S01]  /*28f0*/  MUFU.EX2 R16, R15 ;  /* 0x0000000f00107308 */ /* 0x0008220000000800 */
[----:B------:R-:W3:Y:S01]  /*2900*/  LDS R19, [R5+0x1a00] ;  /* 0x001a000005137984 */ /* 0x000ee20000000800 */
[----:B------:R-:W-:Y:S01]  /*2910*/  FMUL.FTZ R22, R23, 1.4426950216293334961 ;  /* 0x3fb8aa3b17167820 */ /* 0x000fe20000410000 */
[C---:B------:R-:W-:Y:S02]  /*2920*/  FADD.FTZ R27, -R2.reuse, R27 ;  /* 0x0000001b021b7221 */ /* 0x040fe40000010100 */
[----:B-1----:R-:W-:Y:S01]  /*2930*/  STS [R5+-0x400], R8 ;  /* 0xfffc000805007388 */ /* 0x002fe20000000800 */
[C---:B------:R-:W-:Y:S01]  /*2940*/  FADD.FTZ R29, -R2.reuse, R29 ;  /* 0x0000001d021d7221 */ /* 0x040fe20000010100 */
[----:B------:R-:W-:Y:S01]  /*2950*/  FMUL.FTZ R24, R27, 1.4426950216293334961 ;  /* 0x3fb8aa3b1b187820 */ /* 0x000fe20000410000 */
[----:B------:R-:W1:Y:S01]  /*2960*/  MUFU.EX2 R14, R14 ;  /* 0x0000000e000e7308 */ /* 0x000e620000000800 */
[----:B----4-:R-:W4:Y:S01]  /*2970*/  LDS R15, [R5+0x1800] ;  /* 0x00180000050f7984 */ /* 0x010f220000000800 */
[----:B------:R-:W-:Y:S01]  /*2980*/  FMUL.FTZ R28, R29, 1.4426950216293334961 ;  /* 0x3fb8aa3b1d1c7820 */ /* 0x000fe20000410000 */
[----:B------:R-:W-:-:S02]  /*2990*/  FADD.FTZ R31, -R2, R31 ;  /* 0x0000001f021f7221 */ /* 0x000fc40000010100 */
[----:B------:R-:W-:Y:S02]  /*29a0*/  STS [R5+-0x200], R10 ;  /* 0xfffe000a05007388 */ /* 0x000fe40000000800 */
[----:B------:R-:W-:Y:S01]  /*29b0*/  FMUL.FTZ R31, R31, 1.4426950216293334961 ;  /* 0x3fb8aa3b1f1f7820 */ /* 0x000fe20000410000 */
[----:B------:R-:W3:Y:S01]  /*29c0*/  MUFU.EX2 R18, R18 ;  /* 0x0000001200127308 */ /* 0x000ee20000000800 */
[----:B0-----:R-:W-:Y:S01]  /*29d0*/  STS [R5+0x200], R16 ;  /* 0x0002001005007388 */ /* 0x001fe20000000800 */
[----:B------:R-:W-:-:S04]  /*29e0*/  FADD.FTZ R9, -R2, R9 ;  /* 0x0000000902097221 */ /* 0x000fc80000010100 */
[----:B-----5:R-:W-:Y:S01]  /*29f0*/  FMUL.FTZ R30, R9, 1.4426950216293334961 ;  /* 0x3fb8aa3b091e7820 */ /* 0x020fe20000410000 */
[----:B------:R-:W-:Y:S01]  /*2a00*/  FADD.FTZ R9, R8, R4 ;  /* 0x0000000408097221 */ /* 0x000fe20000010000 */
[----:B------:R-:W0:Y:S01]  /*2a10*/  MUFU.EX2 R20, R20 ;  /* 0x0000001400147308 */ /* 0x000e220000000800 */
[C---:B--2---:R-:W-:Y:S01]  /*2a20*/  FADD.FTZ R11, -R2.reuse, R11 ;  /* 0x0000000b020b7221 */ /* 0x044fe20000010100 */
[----:B-1----:R-:W-:Y:S01]  /*2a30*/  STS [R5], R14 ;  /* 0x0000000e05007388 */ /* 0x002fe20000000800 */
[----:B------:R-:W-:Y:S01]  /*2a40*/  FADD.FTZ R9, R9, R10 ;  /* 0x0000000a09097221 */ /* 0x000fe20000010000 */
[C---:B---3--:R-:W-:Y:S01]  /*2a50*/  FADD.FTZ R13, -R2.reuse, R13 ;  /* 0x0000000d020d7221 */ /* 0x048fe20000010100 */
[----:B------:R-:W-:Y:S02]  /*2a60*/  FMUL.FTZ R11, R11, 1.4426950216293334961 ;  /* 0x3fb8aa3b0b0b7820 */ /* 0x000fe40000410000 */
[----:B------:R-:W-:Y:S01]  /*2a70*/  FADD.FTZ R9, R9, R14 ;  /* 0x0000000e09097221 */ /* 0x000fe20000010000 */
[----:B------:R-:W1:Y:S01]  /*2a80*/  MUFU.EX2 R22, R22 ;  /* 0x0000001600167308 */ /* 0x000e620000000800 */
[----:B------:R-:W-:Y:S01]  /*2a90*/  FMUL.FTZ R13, R13, 1.4426950216293334961 ;  /* 0x3fb8aa3b0d0d7820 */ /* 0x000fe20000410000 */
[C---:B------:R-:W-:Y:S01]  /*2aa0*/  FADD.FTZ R17, -R2.reuse, R17 ;  /* 0x0000001102117221 */ /* 0x040fe20000010100 */
[----:B------:R-:W-:Y:S01]  /*2ab0*/  FADD.FTZ R9, R9, R16 ;  /* 0x0000001009097221 */ /* 0x000fe20000010000 */
[----:B------:R-:W-:Y:S02]  /*2ac0*/  STS [R5+0x400], R18 ;  /* 0x0004001205007388 */ /* 0x000fe40000000800 */
[----:B------:R-:W-:Y:S01]  /*2ad0*/  FMUL.FTZ R17, R17, 1.4426950216293334961 ;  /* 0x3fb8aa3b11117820 */ /* 0x000fe20000410000 */
[----:B------:R-:W-:Y:S01]  /*2ae0*/  FADD.FTZ R9, R9, R18 ;  /* 0x0000001209097221 */ /* 0x000fe20000010000 */
[----:B------:R-:W2:Y:S01]  /*2af0*/  MUFU.EX2 R24, R24 ;  /* 0x0000001800187308 */ /* 0x000ea20000000800 */
[----:B------:R-:W-:Y:S01]  /*2b00*/  FADD.FTZ R19, -R2, R19 ;  /* 0x0000001302137221 */ /* 0x000fe20000010100 */
[----:B0-----:R-:W-:Y:S01]  /*2b10*/  STS [R5+0x600], R20 ;  /* 0x0006001405007388 */ /* 0x001fe20000000800 */
[----:B------:R-:W-:-:S02]  /*2b20*/  FADD.FTZ R9, R9, R20 ;  /* 0x0000001409097221 */ /* 0x000fc40000010000 */
[----:B------:R-:W-:Y:S01]  /*2b30*/  FMUL.FTZ R19, R19, 1.4426950216293334961 ;  /* 0x3fb8aa3b13137820 */ /* 0x000fe20000410000 */
[----:B----4-:R-:W-:Y:S02]  /*2b40*/  FADD.FTZ R15, -R2, R15 ;  /* 0x0000000f020f7221 */ /* 0x010fe40000010100 */
[----:B------:R-:W0:Y:S01]  /*2b50*/  MUFU.EX2 R28, R28 ;  /* 0x0000001c001c7308 */ /* 0x000e220000000800 */
[----:B-1----:R-:W-:Y:S01]  /*2b60*/  FADD.FTZ R9, R9, R22 ;  /* 0x0000001609097221 */ /* 0x002fe20000010000 */
[----:B------:R-:W-:Y:S01]  /*2b70*/  STS [R5+0x800], R22 ;  /* 0x0008001605007388 */ /* 0x000fe20000000800 */
[----:B------:R-:W-:-:S05]  /*2b80*/  FMUL.FTZ R15, R15, 1.4426950216293334961 ;  /* 0x3fb8aa3b0f0f7820 */ /* 0x000fca0000410000 */
        /* <DEDUP_REMOVED lines=17> */
[----:B------:R1:W-:Y:S06]  /*2ca0*/  STS [R5+0x1400], R4 ;  /* 0x0014000405007388 */ /* 0x0003ec0000000800 */
[----:B------:R-:W3:Y:S01]  /*2cb0*/  MUFU.EX2 R40, R19 ;  /* 0x0000001300287308 */ /* 0x000ee20000000800 */
[----:B--2---:R-:W-:Y:S01]  /*2cc0*/  FADD.FTZ R9, R9, R36 ;  /* 0x0000002409097221 */ /* 0x004fe20000010000 */
[----:B------:R-:W-:Y:S03]  /*2cd0*/  STS [R5+0x1600], R36 ;  /* 0x0016002405007388 */ /* 0x000fe60000000800 */
[----:B0-----:R-:W-:Y:S01]  /*2ce0*/  FADD.FTZ R9, R9, R38 ;  /* 0x0000002609097221 */ /* 0x001fe20000010000 */
[----:B------:R-:W-:Y:S04]  /*2cf0*/  STS [R5+0x1800], R38 ;  /* 0x0018002605007388 */ /* 0x000fe80000000800 */
[----:B---3--:R0:W-:Y:S01]  /*2d00*/  STS [R5+0x1a00], R40 ;  /* 0x001a002805007388 */ /* 0x0081e20000000800 */
[----:B-1----:R-:W-:Y:S01]  /*2d10*/  FADD.FTZ R4, R9, R40 ;  /* 0x0000002809047221 */ /* 0x002fe20000010000 */
[----:B0-----:R-:W-:Y:S01]  /*2d20*/  VIADD R5, R5, 0x2000 ;  /* 0x0000200005057836 */ /* 0x001fe20000000000 */
[----:B------:R-:W-:Y:S06]  /*2d30*/  @!P2 BRA `(.L_x_19934) ;  /* 0xfffffff80070a947 */ /* 0x000fec000383ffff */
.L_x_19933:
[----:B------:R-:W-:Y:S05]  /*2d40*/  BSYNC B1 ;  /* 0x0000000000017941 */ /* 0x000fea0003800000 */
.L_x_19932:
        /* <DEDUP_REMOVED lines=55> */
.L_x_19936:
[----:B------:R-:W-:Y:S05]  /*30c0*/  BSYNC B1 ;  /* 0x0000000000017941 */ /* 0x000fea0003800000 */
.L_x_19935:
        /* <DEDUP_REMOVED lines=26> */
.L_x_19928:
[----:B------:R-:W-:Y:S05]  /*3270*/  BSYNC B0 ;  /* 0x0000000000007941 */ /* 0x000fea0003800000 */
.L_x_19927:
        /* <DEDUP_REMOVED lines=35> */
[----:B------:R-:W-:Y:S01]  /*34b0*/  IMAD R7, RZ, RZ, -UR4 ;  /* 0x80000004ff077e24 */ /* 0x000fe2000f8e02ff */
[----:B------:R-:W-:Y:S01]  /*34c0*/  LOP3.LUT R6, RZ, R3, RZ, 0x33, !PT ;  /* 0x00000003ff067212 */ /* 0x000fe200078e33ff */
[----:B------:R-:W-:Y:S03]  /*34d0*/  BSSY B1, `(.L_x_19939) ;  /* 0x000001c000017945 */ /* 0x000fe60003800000 */
[----:B------:R-:W-:Y:S02]  /*34e0*/  VIADDMNMX R6, R7, 0xffffffdf, R6, !PT ;  /* 0xffffffdf07067846 */ /* 0x000fe40007800106 */
[----:B------:R-:W-:Y:S02]  /*34f0*/  LOP3.LUT R7, RZ, UR16, RZ, 0x33, !PT ;  /* 0x00000010ff077c12 */ /* 0x000fe4000f8e33ff */
[----:B------:R-:W-:-:S04]  /*3500*/  LEA R6, R6, 0xf, 0x4 ;  /* 0x0000000f06067811 */ /* 0x000fc800078e20ff */
[----:B------:R-:W-:-:S04]  /*3510*/  VIMNMX R7, R6, R7, !PT ;  /* 0x0000000706077248 */ /* 0x000fc80007fe0100 */
[----:B------:R-:W-:Y:S01]  /*3520*/  IADD3 R6, -R26, -0x2, -R7 ;  /* 0xfffffffe1a067810 */ /* 0x000fe20007ffe907 */
[----:B------:R-:W-:-:S04]  /*3530*/  IMAD.MOV.U32 R7, RZ, RZ, R26 ;  /* 0x000000ffff077224 */ /* 0x000fc800078e001a */
[----:B--2---:R-:W-:-:S05]  /*3540*/  IMAD R5, R5, -0x200, R6 ;  /* 0xfffffe0005057824 */ /* 0x004fca00078e0206 */
        /* <DEDUP_REMOVED lines=12> */
.L_x_19941:
        /* <DEDUP_REMOVED lines=8> */
.L_x_19940:
[----:B------:R-:W-:Y:S05]  /*3690*/  BSYNC B1 ;  /* 0x0000000000017941 */ /* 0x000fea0003800000 */
.L_x_19939:
        /* <DEDUP_REMOVED lines=15> */
.L_x_19944:
        /* <DEDUP_REMOVED lines=11> */
[----:B-----5:R-:W0:Y:S04]  /*3840*/  LDS R30, [R6+0xe00] ;  /* 0x000e0000061e7984 */ /* 0x020e280000000800 */
        /* <DEDUP_REMOVED lines=40> */
.L_x_19943:
[----:B------:R-:W-:Y:S05]  /*3ad0*/  BSYNC B1 ;  /* 0x0000000000017941 */ /* 0x000fea0003800000 */
.L_x_19942:
        /* <DEDUP_REMOVED lines=31> */
.L_x_19946:
[----:B------:R-:W-:Y:S05]  /*3cd0*/  BSYNC B1 ;  /* 0x0000000000017941 */ /* 0x000fea0003800000 */
.L_x_19945:
        /* <DEDUP_REMOVED lines=14> */
.L_x_19938:
[----:B------:R-:W-:Y:S05]  /*3dc0*/  BSYNC B0 ;  /* 0x0000000000007941 */ /* 0x000fea0003800000 */
.L_x_19937:
        /* <DEDUP_REMOVED lines=27> */
[----:B------:R-:W-:Y:S01]  /*3f80*/  IMAD.U32 R8, RZ, RZ, UR6 ;  /* 0x00000006ff087e24 */ /* 0x000fe2000f8e00ff */
[----:B------:R-:W-:Y:S02]  /*3f90*/  MOV R7, UR9 ;  /* 0x0000000900077c02 */ /* 0x000fe40008000f00 */
[----:B------:R-:W-:-:S03]  /*3fa0*/  IMAD.U32 R9, RZ, RZ, UR7 ;  /* 0x00000007ff097e24 */ /* 0x000fc6000f8e00ff */
[----:B------:R3:W-:Y:S04]  /*3fb0*/  STG.E desc[UR10][R6.64], R2 ;  /* 0x0000000206007986 */ /* 0x0007e8000c10190a */
[----:B-1----:R3:W-:Y:S02]  /*3fc0*/  STG.E desc[UR10][R8.64], R4 ;  /* 0x0000000408007986 */ /* 0x0027e4000c10190a */
.L_x_19948:
[----:B------:R-:W-:Y:S05]  /*3fd0*/  BSYNC B0 ;  /* 0x0000000000007941 */ /* 0x000fea0003800000 */
.L_x_19947:
[----:B------:R-:W-:Y:S01]  /*3fe0*/  ULDC UR14, c[0x0][0x26c] ;  /* 0x00009b00000e7ab9 */ /* 0x000fe20000000800 */
[----:B------:R-:W-:Y:S01]  /*3ff0*/  ULDC.64 UR8, c[0x0][0x238] ;  /* 0x00008e0000087ab9 */ /* 0x000fe20000000a00 */
[----:B------:R-:W-:Y:S01]  /*4000*/  BSSY B0, `(.L_x_19949) ;  /* 0x00000b8000007945 */ /* 0x000fe20003800000 */
[----:B------:R-:W-:Y:S02]  /*4010*/  @P1 IMAD.MOV.U32 R13, RZ, RZ, RZ ;  /* 0x000000ffff0d1224 */ /* 0x000fe400078e00ff */
[----:B------:R-:W-:Y:S01]  /*4020*/  @P1 IMAD.MOV.U32 R16, RZ, RZ, RZ ;  /* 0x000000ffff101224 */ /* 0x000fe200078e00ff */
[----:B------:R-:W-:Y:S06]  /*4030*/  @P1 BRA `(.L_x_19950) ;  /* 0x0000000800d01947 */ /* 0x000fec0003800000 */
[----:B--23--:R-:W2:Y:S01]  /*4040*/  S2R R7, SR_CTAID.Z ;  /* 0x0000000000077919 */ /* 0x00cea20000002700 */
[----:B------:R-:W3:Y:S01]  /*4050*/  S2UR UR7, SR_CgaCtaId ;  /* 0x00000000000779c3 */ /* 0x000ee20000008800 */
[----:B0-----:R-:W-:Y:S01]  /*4060*/  LEA.HI R2, R0, R0, RZ, 0x1 ;  /* 0x0000000000027211 */ /* 0x001fe200078f08ff */
[----:B------:R-:W-:Y:S01]  /*4070*/  UMOV UR6, 0x400 ;  /* 0x0000040000067882 */ /* 0x000fe20000000000 */
[C---:B------:R-:W-:Y:S01]  /*4080*/  IADD3 R19, P0, R21.reuse, UR5, RZ ;  /* 0x0000000515137c10 */ /* 0x040fe2000ff1e0ff */
[----:B------:R-:W-:Y:S01]  /*4090*/  ULDC.64 UR12, c[0x0][0x248] ;  /* 0x00009200000c7ab9 */ /* 0x000fe20000000a00 */
[C---:B-1----:R-:W-:Y:S01]  /*40a0*/  LOP3.LUT R5, R2.reuse, 0xfffffffe, RZ, 0xc0, !PT ;  /* 0xfffffffe02057812 */ /* 0x042fe200078ec0ff */
[----:B------:R-:W-:Y:S01]  /*40b0*/  IMAD.SHL.U32 R2, R2, 0x8, RZ ;  /* 0x0000000802027824 */ /* 0x000fe200078e00ff */
[----:B------:R-:W-:Y:S01]  /*40c0*/  UIADD3 UR6, UR6, 0x60, URZ ;  /* 0x0000006006067890 */ /* 0x000fe2000fffe03f */
[----:B------:R-:W0:Y:S01]  /*40d0*/  LDC R20, c[0x0][0x26c] ;  /* 0x00009b00ff147b82 */ /* 0x000e220000000800 */
[----:B------:R-:W-:Y:S01]  /*40e0*/  IADD3 R5, R0, -R5, RZ ;  /* 0x8000000500057210 */ /* 0x000fe20007ffe0ff */
[----:B------:R-:W-:Y:S01]  /*40f0*/  HFMA2.MMA R16, -RZ, RZ, 0, 0 ;  /* 0x00000000ff107435 */ /* 0x000fe200000001ff */
[----:B------:R-:W-:Y:S01]  /*4100*/  LEA.HI.X.SX32 R4, R21, UR18, 0x1, P0 ;  /* 0x0000001215047c11 */ /* 0x000fe200080f0eff */
[----:B------:R-:W-:Y:S01]  /*4110*/  IMAD.MOV.U32 R13, RZ, RZ, RZ ;  /* 0x000000ffff0d7224 */ /* 0x000fe200078e00ff */
[----:B------:R-:W-:Y:S01]  /*4120*/  LEA R18, P0, R19, UR12, 0x2 ;  /* 0x0000000c13127c11 */ /* 0x000fe2000f8010ff */
[----:B------:R-:W-:Y:S01]  /*4130*/  IMAD.SHL.U32 R17, R5, 0x8, RZ ;  /* 0x0000000805117824 */ /* 0x000fe200078e00ff */
[----:B------:R-:W-:Y:S01]  /*4140*/  LOP3.LUT R2, R2, 0xfffffff0, RZ, 0xc0, !PT ;  /* 0xfffffff002027812 */ /* 0x000fe200078ec0ff */
[C---:B------:R-:W-:Y:S01]  /*4150*/  IMAD R23, R12.reuse, 0x2, R5 ;  /* 0x000000020c177824 */ /* 0x040fe200078e0205 */
[----:B------:R-:W-:Y:S01]  /*4160*/  LEA.HI.X R19, R19, UR13, R4, 0x2, P0 ;  /* 0x0000000d13137c11 */ /* 0x000fe200080f1404 */
[C---:B------:R-:W-:Y:S01]  /*4170*/  IMAD R4, R12.reuse, 0x10, R17 ;  /* 0x000000100c047824 */ /* 0x040fe200078e0211 */
[----:B------:R-:W-:Y:S01]  /*4180*/  ULDC UR12, c[0x0][0x270] ;  /* 0x00009c00000c7ab9 */ /* 0x000fe20000000800 */
[----:B------:R-:W-:Y:S01]  /*4190*/  IADD3 R17, R17, R2, RZ ;  /* 0x0000000211117210 */ /* 0x000fe20007ffe0ff */
[----:B------:R-:W-:Y:S01]  /*41a0*/  IMAD R2, R25, UR12, RZ ;  /* 0x0000000c19027c24 */ /* 0x000fe2000f8e02ff */
[----:B------:R-:W-:Y:S01]  /*41b0*/  IADD3 R3, -R12, -0x1, R3 ;  /* 0xffffffff0c037810 */ /* 0x000fe20007ffe103 */
[----:B---3--:R-:W-:Y:S01]  /*41c0*/  ULEA UR6, UR7, UR6, 0x18 ;  /* 0x0000000607067291 */ /* 0x008fe2000f8ec03f */
[----:B------:R-:W-:-:S03]  /*41d0*/  SHF.R.S32.HI R24, RZ, 0x1f, R17 ;  /* 0x0000001fff187819 */ /* 0x000fc60000011411 */
[----:B------:R-:W-:Y:S01]  /*41e0*/  VIADD R22, R3, -UR4 ;  /* 0x8000000403167c36 */ /* 0x000fe20008000000 */
[----:B------:R-:W-:Y:S02]  /*41f0*/  SHF.R.S32.HI R3, RZ, 0x1f, R2 ;  /* 0x0000001fff037819 */ /* 0x000fe40000011402 */
[----:B------:R-:W-:Y:S01]  /*4200*/  LEA R23, R23, UR6, 0x5 ;  /* 0x0000000617177c11 */ /* 0x000fe2000f8e28ff */
[----:B--2---:R-:W-:Y:S01]  /*4210*/  IMAD R4, R7, 0x200, R4 ;  /* 0x0000020007047824 */ /* 0x004fe200078e0204 */
[----:B0-----:R-:W-:-:S03]  /*4220*/  SHF.R.S32.HI R20, RZ, 0x1f, R20 ;  /* 0x0000001fff147819 */ /* 0x001fc60000011414 */
[----:B------:R-:W-:Y:S02]  /*4230*/  VIADD R23, R23, 0x10 ;  /* 0x0000001017177836 */ /* 0x000fe40000000000 */
[----:B------:R-:W-:-:S07]  /*4240*/  VIADD R25, R4, 0x7 ;  /* 0x0000000704197836 */ /* 0x000fce0000000000 */
.L_x_19955:
[----:B------:R-:W2:Y:S04]  /*4250*/  LDG.E.CONSTANT R7, desc[UR10][R18.64] ;  /* 0x0000000a12077981 */ /* 0x000ea8000c1e9900 */
[----:B------:R-:W-:Y:S01]  /*4260*/  LDS.128 R8, [R23] ;  /* 0x0000000017087984 */ /* 0x000fe20000000c00 */
[----:B--2---:R-:W-:Y:S01]  /*4270*/  SHF.R.S32.HI R6, RZ, 0x1f, R7 ;  /* 0x0000001fff067819 */ /* 0x004fe20000011407 */
[----:B------:R-:W-:-:S04]  /*4280*/  IMAD.WIDE.U32 R4, R7, UR14, R2 ;  /* 0x0000000e07047c25 */ /* 0x000fc8000f8e0002 */
[----:B------:R-:W-:Y:S01]  /*4290*/  IMAD R6, R6, UR14, RZ ;  /* 0x0000000e06067c24 */ /* 0x000fe2000f8e02ff */
[----:B------:R-:W-:-:S03]  /*42a0*/  IADD3 R4, P0, R17, R4, RZ ;  /* 0x0000000411047210 */ /* 0x000fc60007f1e0ff */
[----:B------:R-:W-:Y:S01]  /*42b0*/  IMAD R7, R7, R20, R6 ;  /* 0x0000001407077224 */ /* 0x000fe200078e0206 */
[----:B------:R-:W-:-:S04]  /*42c0*/  LEA R14, P1, R4, UR8, 0x1 ;  /* 0x00000008040e7c11 */ /* 0x000fc8000f8208ff */
[----:B------:R-:W-:-:S04]  /*42d0*/  IADD3.X R5, R24, R5, R7, P0, !PT ;  /* 0x0000000518057210 */ /* 0x000fc800007fe407 */
[----:B------:R-:W-:Y:S02]  /*42e0*/  LEA.HI.X R15, R4, UR9, R5, 0x1, P1 ;  /* 0x00000009040f7c11 */ /* 0x000fe400088f0c05 */
[----:B------:R-:W0:Y:S04]  /*42f0*/  LDS.128 R4, [R23+-0x10] ;  /* 0xfffff00017047984 */ /* 0x000e280000000c00 */
[----:B-----5:R1:W5:Y:S04]  /*4300*/  LDG.E.CONSTANT R27, desc[UR10][R14.64+0x200] ;  /* 0x0002000a0e1b7981 */ /* 0x020368000c1e9900 */
[----:B------:R1:W5:Y:S04]  /*4310*/  LDG.E.CONSTANT R28, desc[UR10][R14.64+0x204] ;  /* 0x0002040a0e1c7981 */ /* 0x000368000c1e9900 */
[----:B------:R1:W5:Y:S04]  /*4320*/  LDG.E.CONSTANT R29, desc[UR10][R14.64+0x208] ;  /* 0x0002080a0e1d7981 */ /* 0x000368000c1e9900 */
[----:B------:R1:W5:Y:S04]  /*4330*/  LDG.E.CONSTANT R30, desc[UR10][R14.64+0x20c] ;  /* 0x00020c0a0e1e7981 */ /* 0x000368000c1e9900 */
[----:B------:R1:W5:Y:S04]  /*4340*/  LDG.E.CONSTANT R33, desc[UR10][R14.64] ;  /* 0x0000000a0e217981 */ /* 0x000368000c1e9900 */
[----:B------:R1:W5:Y:S04]  /*4350*/  LDG.E.CONSTANT R34, desc[UR10][R14.64+0x4] ;  /* 0x0000040a0e227981 */ /* 0x000368000c1e9900 */
[----:B------:R1:W5:Y:S04]  /*4360*/  LDG.E.CONSTANT R31, desc[UR10][R14.64+0x8] ;  /* 0x0000080a0e1f7981 */ /* 0x000368000c1e9900 */
[----:B------:R1:W5:Y:S01]  /*4370*/  LDG.E.CONSTANT R32, desc[UR10][R14.64+0xc] ;  /* 0x00000c0a0e207981 */ /* 0x000362000c1e9900 */
[----:B------:R-:W-:Y:S01]  /*4380*/  ISETP.NE.AND P0, PT, R22, RZ, PT ;  /* 0x000000ff1600720c */ /* 0x000fe20003f05270 */
[----:B------:R-:W-:Y:S01]  /*4390*/  BSSY B1, `(.L_x_19951) ;  /* 0x0000024000017945 */ /* 0x000fe20003800000 */
[----:B0-----:R-:W-:-:S02]  /*43a0*/  F2FP.BF16.F32.PACK_AB R4, R5, R4 ;  /* 0x000000040504723e */ /* 0x001fc400000010ff */
[----:B------:R-:W-:Y:S02]  /*43b0*/  F2FP.BF16.F32.PACK_AB R5, R7, R6 ;  /* 0x000000060705723e */ /* 0x000fe400000010ff */
[----:B------:R-:W-:Y:S02]  /*43c0*/  F2FP.BF16.F32.PACK_AB R6, R9, R8 ;  /* 0x000000080906723e */ /* 0x000fe400000010ff */
[----:B------:R-:W-:-:S05]  /*43d0*/  F2FP.BF16.F32.PACK_AB R7, R11, R10 ;  /* 0x0000000a0b07723e */ /* 0x000fca00000010ff */
[----:B-1----:R-:W-:Y:S05]  /*43e0*/  @P0 BRA `(.L_x_19952) ;  /* 0x0000000000780947 */ /* 0x002fea0003800000 */
[C---:B------:R-:W-:Y:S01]  /*43f0*/  VIADD R8, R25.reuse, 0xfffffff9 ;  /* 0xfffffff919087836 */ /* 0x040fe20000000000 */
[C---:B------:R-:W-:Y:S01]  /*4400*/  IADD3 R9, R25.reuse, -0x5, RZ ;  /* 0xfffffffb19097810 */ /* 0x040fe20007ffe0ff */
[C---:B------:R-:W-:Y:S02]  /*4410*/  VIADD R10, R25.reuse, 0xfffffffc ;  /* 0xfffffffc190a7836 */ /* 0x040fe40000000000 */
[C---:B------:R-:W-:Y:S01]  /*4420*/  VIADD R11, R25.reuse, 0xffffffff ;  /* 0xffffffff190b7836 */ /* 0x040fe20000000000 */
[----:B------:R-:W-:Y:S01]  /*4430*/  ISETP.GE.AND P5, PT, R8, UR16, PT ;  /* 0x0000001008007c0c */ /* 0x000fe2000bfa6270 */
[----:B------:R-:W-:Y:S01]  /*4440*/  VIADD R8, R25, 0xfffffffd ;  /* 0xfffffffd19087836 */ /* 0x000fe20000000000 */
[----:B------:R-:W-:Y:S02]  /*4450*/  ISETP.GE.AND P1, PT, R9, UR16, PT ;  /* 0x0000001009007c0c */ /* 0x000fe4000bf26270 */
[C---:B------:R-:W-:Y:S02]  /*4460*/  IADD3 R9, R25.reuse, -0x2, RZ ;  /* 0xfffffffe19097810 */ /* 0x040fe40007ffe0ff */
        /* <DEDUP_REMOVED lines=22> */
.L_x_19952:
[----:B------:R-:W-:Y:S05]  /*45d0*/  BSYNC B1 ;  /* 0x0000000000017941 */ /* 0x000fea0003800000 */
.L_x_19951:
[----:B-----5:R-:W-:Y:S01]  /*45e0*/  HFMA2.MMA.BF16_V2 R10, R5, R34, -RZ ;  /* 0x00000022050a7235 */ /* 0x020fe200003000ff */
[----:B------:R-:W-:Y:S01]  /*45f0*/  HMUL2.BF16_V2 R8, R4, R33 ;  /* 0x0000002104087232 */ /* 0x000fe20000200000 */
[----:B------:R-:W-:Y:S01]  /*4600*/  BSSY B1, `(.L_x_19953) ;  /* 0x0000036000017945 */ /* 0x000fe20003800000 */
[----:B------:R-:W-:Y:S01]  /*4610*/  HMUL2.BF16_V2 R14, R6, R31 ;  /* 0x0000001f060e7232 */ /* 0x000fe20000200000 */
[----:B------:R-:W-:Y:S02]  /*4620*/  HFMA2.MMA.BF16_V2 R31, R7, R32, -RZ ;  /* 0x00000020071f7235 */ /* 0x000fe400003000ff */
[C---:B------:R-:W-:Y:S01]  /*4630*/  PRMT R9, R8.reuse, 0x7632, R9 ;  /* 0x0000763208097816 */ /* 0x040fe20000000009 */
[----:B------:R-:W-:Y:S01]  /*4640*/  IMAD.U32 R32, R8, 0x10000, RZ ;  /* 0x0001000008207824 */ /* 0x000fe200078e00ff */
[C---:B------:R-:W-:Y:S01]  /*4650*/  PRMT R15, R14.reuse, 0x7632, R15 ;  /* 0x000076320e0f7816 */ /* 0x040fe2000000000f */
[----:B------:R-:W-:Y:S01]  /*4660*/  IMAD.U32 R14, R14, 0x10000, RZ ;  /* 0x000100000e0e7824 */ /* 0x000fe200078e00ff */
[C---:B------:R-:W-:Y:S01]  /*4670*/  PRMT R11, R10.reuse, 0x7632, R11 ;  /* 0x000076320a0b7816 */ /* 0x040fe2000000000b */
[----:B------:R-:W-:Y:S01]  /*4680*/  IMAD.U32 R10, R10, 0x10000, RZ ;  /* 0x000100000a0a7824 */ /* 0x000fe200078e00ff */
[----:B------:R-:W-:-:S02]  /*4690*/  SHF.L.U32 R9, R9, 0x10, RZ ;  /* 0x0000001009097819 */ /* 0x000fc400000006ff */
[----:B------:R-:W-:Y:S01]  /*46a0*/  PRMT R8, R31, 0x7632, R8 ;  /* 0x000076321f087816 */ /* 0x000fe20000000008 */
[----:B------:R-:W-:Y:S01]  /*46b0*/  IMAD.U32 R11, R11, 0x10000, RZ ;  /* 0x000100000b0b7824 */ /* 0x000fe200078e00ff */
[----:B------:R-:W-:Y:S01]  /*46c0*/  SHF.L.U32 R15, R15, 0x10, RZ ;  /* 0x000000100f0f7819 */ /* 0x000fe200000006ff */
[----:B------:R-:W-:Y:S01]  /*46d0*/  FADD.FTZ R9, R32, R9 ;  /* 0x0000000920097221 */ /* 0x000fe20000010000 */
[----:B------:R-:W-:Y:S02]  /*46e0*/  IMAD.U32 R31, R31, 0x10000, RZ ;  /* 0x000100001f1f7824 */ /* 0x000fe400078e00ff */
[----:B------:R-:W-:Y:S01]  /*46f0*/  FADD.FTZ R10, R10, R11 ;  /* 0x0000000b0a0a7221 */ /* 0x000fe20000010000 */
[----:B------:R-:W-:Y:S02]  /*4700*/  IMAD.U32 R8, R8, 0x10000, RZ ;  /* 0x0001000008087824 */ /* 0x000fe400078e00ff */
[----:B------:R-:W-:Y:S01]  /*4710*/  FADD.FTZ R14, R14, R15 ;  /* 0x0000000f0e0e7221 */ /* 0x000fe20000010000 */
[----:B------:R-:W-:Y:S01]  /*4720*/  FADD.FTZ R9, R9, R10 ;  /* 0x0000000a09097221 */ /* 0x000fe20000010000 */
[----:B------:R-:W-:-:S03]  /*4730*/  FADD.FTZ R8, R31, R8 ;  /* 0x000000081f087221 */ /* 0x000fc60000010000 */
[----:B------:R-:W-:-:S04]  /*4740*/  FADD.FTZ R9, R9, R14 ;  /* 0x0000000e09097221 */ /* 0x000fc80000010000 */
[----:B------:R-:W-:-:S04]  /*4750*/  FADD.FTZ R9, R9, R8 ;  /* 0x0000000809097221 */ /* 0x000fc80000010000 */
        /* <DEDUP_REMOVED lines=12> */
[----:B------:R-:W-:Y:S02]  /*4820*/  IADD3 R10, R25, -0x2, RZ ;  /* 0xfffffffe190a7810 */ /* 0x000fe40007ffe0ff */
        /* <DEDUP_REMOVED lines=19> */
.L_x_19954:
[----:B------:R-:W-:Y:S05]  /*4960*/  BSYNC B1 ;  /* 0x0000000000017941 */ /* 0x000fea0003800000 */
.L_x_19953:
        /* <DEDUP_REMOVED lines=18> */
[----:B------:R-:W-:Y:S01]  /*4a90*/  IMAD.U32 R7, R7, 0x10000, RZ ;  /* 0x0001000007077824 */ /* 0x000fe200078e00ff */
[----:B------:R-:W-:Y:S01]  /*4aa0*/  ISETP.GE.AND P0, PT, R21, UR17, PT ;  /* 0x0000001115007c0c */ /* 0x000fe2000bf06270 */
[----:B------:R-:W-:Y:S01]  /*4ab0*/  FADD.FTZ R9, R8, R9 ;  /* 0x0000000908097221 */ /* 0x000fe20000010000 */
[----:B------:R-:W-:Y:S01]  /*4ac0*/  SHF.L.U32 R10, R10, 0x10, RZ ;  /* 0x000000100a0a7819 */ /* 0x000fe200000006ff */
[----:B------:R-:W-:Y:S01]  /*4ad0*/  FADD.FTZ R6, R6, R7 ;  /* 0x0000000706067221 */ /* 0x000fe20000010000 */
[----:B------:R-:W-:Y:S01]  /*4ae0*/  IMAD.U32 R5, R4, 0x10000, RZ ;  /* 0x0001000004057824 */ /* 0x000fe200078e00ff */
[----:B------:R-:W-:Y:S01]  /*4af0*/  IADD3 R22, R22, -0x4, RZ ;  /* 0xfffffffc16167810 */ /* 0x000fe20007ffe0ff */
[----:B------:R-:W-:-:S02]  /*4b00*/  VIADD R23, R23, 0x100 ;  /* 0x0000010017177836 */ /* 0x000fc40000000000 */
[----:B------:R-:W-:Y:S01]  /*4b10*/  FADD.FTZ R6, R11, R6 ;  /* 0x000000060b067221 */ /* 0x000fe20000010000 */
[----:B------:R-:W-:Y:S01]  /*4b20*/  FADD.FTZ R5, R10, R5 ;  /* 0x000000050a057221 */ /* 0x000fe20000010000 */
[----:B------:R-:W-:Y:S02]  /*4b30*/  IMAD.X R19, RZ, RZ, R19, P1 ;  /* 0x000000ffff137224 */ /* 0x000fe400008e0613 */
[----:B------:R-:W-:-:S04]  /*4b40*/  FADD.FTZ R6, R6, R9 ;  /* 0x0000000906067221 */ /* 0x000fc80000010000 */
[----:B------:R-:W-:-:S04]  /*4b50*/  FADD.FTZ R6, R6, R5 ;  /* 0x0000000506067221 */ /* 0x000fc80000010000 */
[----:B------:R-:W-:Y:S01]  /*4b60*/  FADD.FTZ R13, R6, R13 ;  /* 0x0000000d060d7221 */ /* 0x000fe20000010000 */
[----:B------:R-:W-:Y:S06]  /*4b70*/  @!P0 BRA `(.L_x_19955) ;  /* 0xfffffff400b48947 */ /* 0x000fec000383ffff */
.L_x_19950:
[----:B------:R-:W-:Y:S05]  /*4b80*/  BSYNC B0 ;  /* 0x0000000000007941 */ /* 0x000fea0003800000 */
.L_x_19949:
[----:B------:R-:W4:Y:S01]  /*4b90*/  S2UR UR6, SR_CgaCtaId ;  /* 0x00000000000679c3 */ /* 0x000f220000008800 */
[----:B------:R-:W4:Y:S01]  /*4ba0*/  SHFL.BFLY PT, R3, R16, 0x1, 0x1f ;  /* 0x0c201f0010037f89 */ /* 0x000f2200000e0000 */
[C---:B-1-3--:R-:W-:Y:S01]  /*4bb0*/  LOP3.LUT R4, R0.reuse, 0x1, RZ, 0xc0, !PT ;  /* 0x0000000100047812 */ /* 0x04afe200078ec0ff */
[----:B------:R-:W-:Y:S01]  /*4bc0*/  UMOV UR5, 0x400 ;  /* 0x0000040000057882 */ /* 0x000fe20000000000 */
[----:B--2---:R-:W-:Y:S01]  /*4bd0*/  LEA.HI R5, R0, R0, RZ, 0x1 ;  /* 0x0000000000057211 */ /* 0x004fe200078f08ff */
[----:B0-----:R-:W0:Y:S03]  /*4be0*/  SHFL.BFLY PT, R2, R13, 0x1, 0x1f ;  /* 0x0c201f000d027f89 */ /* 0x001e2600000e0000 */
[----:B------:R-:W-:Y:S01]  /*4bf0*/  BAR.SYNC.DEFER_BLOCKING 0x0 ;  /* 0x0000000000007b1d */ /* 0x000fe20000010000 */
[----:B------:R-:W-:Y:S01]  /*4c00*/  ISETP.NE.AND P2, PT, R4, RZ, PT ;  /* 0x000000ff0400720c */ /* 0x000fe20003f45270 */
[----:B------:R-:W-:Y:S01]  /*4c10*/  UIADD3 UR5, UR5, 0x60, URZ ;  /* 0x0000006005057890 */ /* 0x000fe2000fffe03f */
[----:B------:R-:W-:-:S02]  /*4c20*/  LOP3.LUT R4, R26, 0xffffffc0, RZ, 0xc0, !PT ;  /* 0xffffffc01a047812 */ /* 0x000fc400078ec0ff */
[----:B------:R-:W-:Y:S01]  /*4c30*/  SHF.R.S32.HI R5, RZ, 0x1, R5 ;  /* 0x00000001ff057819 */ /* 0x000fe20000011405 */
[----:B------:R-:W-:Y:S01]  /*4c40*/  BSSY B0, `(.L_x_19956) ;  /* 0x0000015000007945 */ /* 0x000fe20003800000 */
[----:B------:R-:W-:Y:S02]  /*4c50*/  ISETP.NE.OR P5, PT, R4, 0x40, P2 ;  /* 0x000000400400780c */ /* 0x000fe400017a5670 */
[----:B------:R-:W-:Y:S01]  /*4c60*/  ISETP.GT.OR P0, PT, R26, 0x3f, P2 ;  /* 0x0000003f1a00780c */ /* 0x000fe20001704670 */
[----:B------:R-:W-:Y:S01]  /*4c70*/  IMAD R12, R12, 0x20, R5 ;  /* 0x000000200c0c7824 */ /* 0x000fe200078e0205 */
[C---:B------:R-:W-:Y:S02]  /*4c80*/  IADD3 R0, R26.reuse, 0x1f, RZ ;  /* 0x0000001f1a007810 */ /* 0x040fe40007ffe0ff */
[----:B------:R-:W-:Y:S01]  /*4c90*/  ISETP.GT.OR P1, PT, R26, 0x1f, P2 ;  /* 0x0000001f1a00780c */ /* 0x000fe20001724670 */
[----:B----4-:R-:W-:Y:S01]  /*4ca0*/  ULEA UR5, UR6, UR5, 0x18 ;  /* 0x0000000506057291 */ /* 0x010fe2000f8ec03f */
[----:B------:R-:W-:Y:S01]  /*4cb0*/  FADD.FTZ R3, R3, R16 ;  /* 0x0000001003037221 */ /* 0x000fe20000010000 */
[----:B------:R-:W-:-:S02]  /*4cc0*/  ISETP.GT.U32.AND P3, PT, R0, 0x3e, PT ;  /* 0x0000003e0000780c */ /* 0x000fc40003f64070 */
[----:B------:R-:W-:Y:S01]  /*4cd0*/  LOP3.LUT R0, R26, 0xffffffe0, RZ, 0xc0, !PT ;  /* 0xffffffe01a007812 */ /* 0x000fe200078ec0ff */
[----:B0-----:R-:W-:Y:S01]  /*4ce0*/  FADD.FTZ R2, R2, R13 ;  /* 0x0000000d02027221 */ /* 0x001fe20000010000 */
[----:B------:R-:W-:Y:S02]  /*4cf0*/  LEA R12, R12, UR5, 0x2 ;  /* 0x000000050c0c7c11 */ /* 0x000fe4000f8e10ff */
[----:B------:R-:W-:-:S03]  /*4d00*/  ISETP.NE.OR P4, PT, R0, 0x20, P2 ;  /* 0x000000200000780c */ /* 0x000fc60001785670 */
        /* <DEDUP_REMOVED lines=8> */
.L_x_19957:
[----:B------:R-:W-:Y:S05]  /*4d90*/  BSYNC B0 ;  /* 0x0000000000007941 */ /* 0x000fea0003800000 */
.L_x_19956:
        /* <DEDUP_REMOVED lines=10> */
.L_x_19959:
[----:B------:R-:W-:Y:S05]  /*4e40*/  BSYNC B0 ;  /* 0x0000000000007941 */ /* 0x000fea0003800000 */
.L_x_19958:
[----:B------:R-:W-:Y:S06]  /*4e50*/  BAR.SYNC.DEFER_BLOCKING 0x0 ;  /* 0x0000000000007b1d */ /* 0x000fec0000010000 */
[----:B------:R-:W-:Y:S05]  /*4e60*/  @P3 EXIT ;  /* 0x000000000000394d */ /* 0x000fea0003800000 */
[----:B------:R-:W2:Y:S01]  /*4e70*/  S2UR UR6, SR_CTAID.Y ;  /* 0x00000000000679c3 */ /* 0x000ea20000002600 */
[----:B------:R-:W-:Y:S01]  /*4e80*/  ULDC UR7, c[0x0][0x14] ;  /* 0x0000050000077ab9 */ /* 0x000fe20000000800 */
[----:B------:R-:W-:Y:S01]  /*4e90*/  ULDC UR5, c[0x0][0xc] ;  /* 0x0000030000057ab9 */ /* 0x000fe20000000800 */
[----:B------:R-:W-:-:S05]  /*4ea0*/  USHF.R.S32.HI UR9, URZ, 0x1f, UR4 ;  /* 0x0000001f3f097899 */ /* 0x000fca0008011404 */
[----:B------:R-:W3:Y:S01]  /*4eb0*/  S2UR UR8, SR_CTAID.X ;  /* 0x00000000000879c3 */ /* 0x000ee20000002500 */
[----:B--2---:R-:W-:-:S04]  /*4ec0*/  UIMAD UR5, UR6, UR5, URZ ;  /* 0x00000005060572a4 */ /* 0x004fc8000f8e023f */
[----:B------:R-:W-:Y:S02]  /*4ed0*/  UIMAD UR5, UR5, UR7, URZ ;  /* 0x00000007050572a4 */ /* 0x000fe4000f8e023f */
[----:B---3--:R-:W-:Y:S02]  /*4ee0*/  UIMAD UR6, UR8, UR7, URZ ;  /* 0x00000007080672a4 */ /* 0x008fe4000f8e023f */
[----:B------:R-:W-:Y:S02]  /*4ef0*/  USHF.L.U32 UR5, UR5, 0x5, URZ ;  /* 0x0000000505057899 */ /* 0x000fe4000800063f */
[----:B------:R-:W-:Y:S02]  /*4f00*/  USHF.L.U32 UR6, UR6, 0x5, URZ ;  /* 0x0000000506067899 */ /* 0x000fe4000800063f */
[----:B------:R-:W-:Y:S02]  /*4f10*/  USHF.R.S32.HI UR7, URZ, 0x1f, UR5 ;  /* 0x0000001f3f077899 */ /* 0x000fe40008011405 */
[----:B------:R-:W-:-:S02]  /*4f20*/  USHF.R.S32.HI UR8, URZ, 0x1f, UR6 ;  /* 0x0000001f3f087899 */ /* 0x000fc40008011406 */
[----:B------:R-:W-:-:S04]  /*4f30*/  UIADD3 UR5, UP0, UP1, UR5, UR6, UR4 ;  /* 0x0000000605057290 */ /* 0x000fc8000f91e004 */
[----:B------:R-:W-:Y:S01]  /*4f40*/  UIADD3.X UR7, UR7, UR8, UR9, UP0, UP1 ;  /* 0x0000000807077290 */ /* 0x000fe200087e2409 */
[----:B------:R-:W-:Y:S11]  /*4f50*/  @P2 EXIT ;  /* 0x000000000000294d */ /* 0x000ff60003800000 */
[C---:B------:R-:W-:Y:S01]  /*4f60*/  VIADD R4, R5.reuse, 0x10 ;  /* 0x0000001005047836 */ /* 0x040fe20000000000 */
[C---:B------:R-:W-:Y:S01]  /*4f70*/  IADD3 R7, P0, R5.reuse, UR5, RZ ;  /* 0x0000000505077c10 */ /* 0x040fe2000ff1e0ff */
[----:B------:R-:W-:Y:S01]  /*4f80*/  ULDC.64 UR8, c[0x0][0x220] ;  /* 0x0000880000087ab9 */ /* 0x000fe20000000a00 */
[----:B------:R-:W-:Y:S02]  /*4f90*/  F2FP.BF16.F32.PACK_AB R0, R2, R3 ;  /* 0x000000030200723e */ /* 0x000fe400000010ff */
[C---:B------:R-:W-:Y:S02]  /*4fa0*/  IADD3 R6, P1, R4.reuse, UR5, RZ ;  /* 0x0000000504067c10 */ /* 0x040fe4000ff3e0ff */
[----:B------:R-:W-:Y:S02]  /*4fb0*/  LEA.HI.X.SX32 R8, R5, UR7, 0x1, P0 ;  /* 0x0000000705087c11 */ /* 0x000fe400080f0eff */
[----:B------:R-:W-:Y:S02]  /*4fc0*/  LEA.HI.X.SX32 R5, R4, UR7, 0x1, P1 ;  /* 0x0000000704057c11 */ /* 0x000fe400088f0eff */
[----:B01----:R-:W-:-:S02]  /*4fd0*/  LEA R2, P0, R7, UR8, 0x1 ;  /* 0x0000000807027c11 */ /* 0x003fc4000f8008ff */
[C---:B------:R-:W-:Y:S02]  /*4fe0*/  LEA R4, P1, R6.reuse, UR8, 0x1 ;  /* 0x0000000806047c11 */ /* 0x040fe4000f8208ff */
[----:B------:R-:W-:Y:S02]  /*4ff0*/  LEA.HI.X R3, R7, UR9, R8, 0x1, P0 ;  /* 0x0000000907037c11 */ /* 0x000fe400080f0c08 */
[----:B------:R-:W-:Y:S02]  /*5000*/  LEA.HI.X R5, R6, UR9, R5, 0x1, P1 ;  /* 0x0000000906057c11 */ /* 0x000fe400088f0c05 */
[----:B------:R-:W-:Y:S01]  /*5010*/  PRMT R6, R0, 0x7632, R6 ;  /* 0x0000763200067816 */ /* 0x000fe20000000006 */
[----:B------:R-:W-:Y:S04]  /*5020*/  STG.E.U16 desc[UR10][R2.64], R0 ;  /* 0x0000000002007986 */ /* 0x000fe8000c10150a */
[----:B------:R-:W-:Y:S01]  /*5030*/  STG.E.U16 desc[UR10][R4.64], R6 ;  /* 0x0000000604007986 */ /* 0x000fe2000c10150a */
[----:B------:R-:W-:Y:S05]  /*5040*/  EXIT ;  /* 0x000000000000794d */ /* 0x000fea0003800000 */
.L_x_19918:
[----:B------:R-:W-:Y:S01]  /*5050*/  BSSY B1, `(.L_x_19960) ;  /* 0x0000008000017945 */ /* 0x000fe20003800000 */
[----:B------:R-:W-:Y:S01]  /*5060*/  MOV R18, R12 ;  /* 0x0000000c00127202 */ /* 0x000fe20000000f00 */
[----:B------:R-:W-:Y:S01]  /*5070*/  IMAD.MOV.U32 R15, RZ, RZ, 0x1 ;  /* 0x00000001ff0f7424 */ /* 0x000fe200078e00ff */
[----:B------:R-:W-:Y:S01]  /*5080*/  MOV R13, 0xffffffff ;  /* 0xffffffff000d7802 */ /* 0x000fe20000000f00 */
[----:B------:R-:W-:-:S07]  /*5090*/  IMAD.MOV.U32 R14, RZ, RZ, 0x1f ;  /* 0x0000001fff0e7424 */ /* 0x000fce00078e00ff */
[----:B------:R-:W-:Y:S05]  /*50a0*/  WARPSYNC.COLLECTIVE R13, `(.L_x_19961) ;  /* 0x000000000d087348 */ /* 0x000fea0003c00000 */
[----:B------:R0:W1:Y:S02]  /*50b0*/  SHFL.BFLY P0, R16, R18, R15, R14 ;  /* 0x0c00000f12107389 */ /* 0x000064000000000e */
[----:B01----:R-:W-:Y:S01]  /*50c0*/  ENDCOLLECTIVE ;  /* 0x000000000000791b */ /* 0x003fe20003800000 */
.L_x_19961:
[----:B------:R-:W-:Y:S05]  /*50d0*/  BSYNC B1 ;  /* 0x0000000000017941 */ /* 0x000fea0003800000 */
.L_x_19960:
[----:B------:R-:W-:Y:S01]  /*50e0*/  IMAD.MOV.U32 R13, RZ, RZ, R16 ;  /* 0x000000ffff0d7224 */ /* 0x000fe200078e0010 */
[----:B------:R-:W-:Y:S06]  /*50f0*/  BRA `(.L_x_19962) ;  /* 0xffffffc4006c7947 */ /* 0x000fec000383ffff */
.L_x_19922:
[----:B------:R-:W-:Y:S01]  /*5100*/  HFMA2.MMA R15, -RZ, RZ, 0, 5.9604644775390625e-08 ;  /* 0x00000001ff0f7435 */ /* 0x000fe200000001ff */
[----:B------:R-:W-:Y:S01]  /*5110*/  BSSY B1, `(.L_x_19963) ;  /* 0x0000007000017945 */ /* 0x000fe20003800000 */
[----:B------:R-:W-:Y:S02]  /*5120*/  IMAD.MOV.U32 R18, RZ, RZ, R12 ;  /* 0x000000ffff127224 */ /* 0x000fe400078e000c */
[----:B------:R-:W-:Y:S02]  /*5130*/  IMAD.MOV.U32 R14, RZ, RZ, 0x1f ;  /* 0x0000001fff0e7424 */ /* 0x000fe400078e00ff */
[----:B------:R-:W-:-:S07]  /*5140*/  IMAD.MOV.U32 R13, RZ, RZ, -0x1 ;  /* 0xffffffffff0d7424 */ /* 0x000fce00078e00ff */
[----:B------:R-:W-:Y:S05]  /*5150*/  WARPSYNC.COLLECTIVE R13, `(.L_x_19964) ;  /* 0x000000000d087348 */ /* 0x000fea0003c00000 */
[----:B------:R0:W1:Y:S02]  /*5160*/  SHFL.BFLY P0, R16, R18, R15, R14 ;  /* 0x0c00000f12107389 */ /* 0x000064000000000e */
[----:B01----:R-:W-:Y:S01]  /*5170*/  ENDCOLLECTIVE ;  /* 0x000000000000791b */ /* 0x003fe20003800000 */
.L_x_19964:
[----:B------:R-:W-:Y:S05]  /*5180*/  BSYNC B1 ;  /* 0x0000000000017941 */ /* 0x000fea0003800000 */
.L_x_19963:
[----:B------:R-:W-:Y:S01]  /*5190*/  MOV R13, R16 ;  /* 0x00000010000d7202 */ /* 0x000fe20000000f00 */
[----:B------:R-:W-:Y:S06]  /*51a0*/  BRA `(.L_x_19965) ;  /* 0xffffffcc00807947 */ /* 0x000fec000383ffff */
.L_x_19926:
[----:B------:R-:W-:Y:S01]  /*51b0*/  HFMA2.MMA R14, -RZ, RZ, 0, 1.847743988037109375e-06 ;  /* 0x0000001fff0e7435 */ /* 0x000fe200000001ff */
[----:B------:R-:W-:Y:S01]  /*51c0*/  BSSY B0, `(.L_x_19966) ;  /* 0x0000007000007945 */ /* 0x000fe20003800000 */
[----:B------:R-:W-:Y:S02]  /*51d0*/  IMAD.MOV.U32 R18, RZ, RZ, R20 ;  /* 0x000000ffff127224 */ /* 0x000fe400078e0014 */
[----:B------:R-:W-:Y:S02]  /*51e0*/  IMAD.MOV.U32 R15, RZ, RZ, 0x10 ;  /* 0x00000010ff0f7424 */ /* 0x000fe400078e00ff */
[----:B------:R-:W-:-:S07]  /*51f0*/  IMAD.MOV.U32 R13, RZ, RZ, -0x1 ;  /* 0xffffffffff0d7424 */ /* 0x000fce00078e00ff */
[----:B-----5:R-:W-:Y:S05]  /*5200*/  WARPSYNC.COLLECTIVE R13, `(.L_x_19967) ;  /* 0x000000000d087348 */ /* 0x020fea0003c00000 */
[----:B------:R0:W1:Y:S02]  /*5210*/  SHFL.BFLY P0, R16, R18, R15, R14 ;  /* 0x0c00000f12107389 */ /* 0x000064000000000e */
[----:B01---5:R-:W-:Y:S01]  /*5220*/  ENDCOLLECTIVE ;  /* 0x000000000000791b */ /* 0x023fe20003800000 */
.L_x_19967:
[----:B------:R-:W-:Y:S05]  /*5230*/  BSYNC B0 ;  /* 0x0000000000007941 */ /* 0x000fea0003800000 */
.L_x_19966:
[----:B------:R-:W-:Y:S01]  /*5240*/  IMAD.MOV.U32 R5, RZ, RZ, R16 ;  /* 0x000000ffff057224 */ /* 0x000fe200078e0010 */
[----:B------:R-:W-:Y:S01]  /*5250*/  MOV R13, 0xffffffff ;  /* 0xffffffff000d7802 */ /* 0x000fe20000000f00 */
[----:B------:R-:W-:Y:S02]  /*5260*/  IMAD.MOV.U32 R15, RZ, RZ, 0x8 ;  /* 0x00000008ff0f7424 */ /* 0x000fe400078e00ff */
[----:B------:R-:W-:Y:S01]  /*5270*/  IMAD.MOV.U32 R14, RZ, RZ, 0x1f ;  /* 0x0000001fff0e7424 */ /* 0x000fe200078e00ff */
[----:B------:R-:W-:-:S04]  /*5280*/  FMNMX.FTZ R5, R5, R20, !PT ;  /* 0x0000001405057209 */ /* 0x000fc80007810000 */
[----:B------:R-:W-:-:S07]  /*5290*/  MOV R18, R5 ;  /* 0x0000000500127202 */ /* 0x000fce0000000f00 */
[----:B------:R-:W-:Y:S05]  /*52a0*/  WARPSYNC.COLLECTIVE R13, `(.L_x_19968) ;  /* 0x000000000d087348 */ /* 0x000fea0003c00000 */
[----:B------:R0:W1:Y:S02]  /*52b0*/  SHFL.BFLY P0, R16, R18, R15, R14 ;  /* 0x0c00000f12107389 */ /* 0x000064000000000e */
[----:B01----:R-:W-:Y:S01]  /*52c0*/  ENDCOLLECTIVE ;  /* 0x000000000000791b */ /* 0x003fe20003800000 */
.L_x_19968:
[----:B------:R-:W-:Y:S01]  /*52d0*/  HFMA2.MMA R15, -RZ, RZ, 0, 2.384185791015625e-07 ;  /* 0x00000004ff0f7435 */ /* 0x000fe200000001ff */
[----:B------:R-:W-:-:S05]  /*52e0*/  IMAD.MOV.U32 R2, RZ, RZ, R16 ;  /* 0x000000ffff027224 */ /* 0x000fca00078e0010 */
[----:B------:R-:W-:-:S05]  /*52f0*/  FMNMX.FTZ R2, R5, R2, !PT ;  /* 0x0000000205027209 */ /* 0x000fca0007810000 */
[----:B------:R-:W-:-:S07]  /*5300*/  IMAD.MOV.U32 R18, RZ, RZ, R2 ;  /* 0x000000ffff127224 */ /* 0x000fce00078e0002 */
[----:B------:R-:W-:Y:S05]  /*5310*/  WARPSYNC.COLLECTIVE R13, `(.L_x_19969) ;  /* 0x000000000d087348 */ /* 0x000fea0003c00000 */
[----:B------:R0:W1:Y:S02]  /*5320*/  SHFL.BFLY P0, R16, R18, R15, R14 ;  /* 0x0c00000f12107389 */ /* 0x000064000000000e */
[----:B01----:R-:W-:Y:S01]  /*5330*/  ENDCOLLECTIVE ;  /* 0x000000000000791b */ /* 0x003fe20003800000 */
.L_x_19969:
[----:B------:R-:W-:Y:S01]  /*5340*/  MOV R15, 0x2 ;  /* 0x00000002000f7802 */ /* 0x000fe20000000f00 */
[----:B------:R-:W-:-:S05]  /*5350*/  IMAD.MOV.U32 R7, RZ, RZ, R16 ;  /* 0x000000ffff077224 */ /* 0x000fca00078e0010 */
[----:B------:R-:W-:-:S05]  /*5360*/  FMNMX.FTZ R7, R2, R7, !PT ;  /* 0x0000000702077209 */ /* 0x000fca0007810000 */
[----:B------:R-:W-:-:S07]  /*5370*/  IMAD.MOV.U32 R18, RZ, RZ, R7 ;  /* 0x000000ffff127224 */ /* 0x000fce00078e0007 */
[----:B------:R-:W-:Y:S05]  /*5380*/  WARPSYNC.COLLECTIVE R13, `(.L_x_19970) ;  /* 0x000000000d087348 */ /* 0x000fea0003c00000 */
[----:B------:R0:W1:Y:S02]  /*5390*/  SHFL.BFLY P0, R16, R18, R15, R14 ;  /* 0x0c00000f12107389 */ /* 0x000064000000000e */
[----:B01----:R-:W-:Y:S01]  /*53a0*/  ENDCOLLECTIVE ;  /* 0x000000000000791b */ /* 0x003fe20003800000 */
.L_x_19970:
[----:B------:R-:W-:Y:S01]  /*53b0*/  IMAD.MOV.U32 R4, RZ, RZ, R16 ;  /* 0x000000ffff047224 */ /* 0x000fe200078e0010 */
[----:B------:R-:W-:Y:S06]  /*53c0*/  BRA `(.L_x_19971) ;  /* 0xffffffcc00987947 */ /* 0x000fec000383ffff */
.L_x_19972:
        /* <DEDUP_REMOVED lines=11> */
.L_x_29919:


//--------------------- .text._ZN4vllm25paged_attention_v2_kernelI13__nv_bfloat16S1_Li256ELi16ELi128ELNS_18Fp8KVCacheDataTypeE0ELb1ELi512EEEvPfS3_PT_PKS4_PKT0_SA_ifPKiSC_iPKfiiiSE_SE_iiiii --------------------------
	.section	.text._ZN4vllm25paged_attention_v2_kernelI13__nv_bfloat16S1_Li256ELi16ELi128ELNS_18Fp8KVCacheDataTypeE0ELb1ELi512EEEvPfS3_PT_PKS4_PKT0_SA_ifPKiSC_iPKfiiiSE_SE_iiiii,"ax",@progbits
	.align	128
        .global         _ZN4vllm25paged_attention_v2_kernelI13__nv_bfloat16S1_Li256ELi16ELi128ELNS_18Fp8KVCacheDataTypeE0ELb1ELi512EEEvPfS3_PT_PKS4_PKT0_SA_ifPKiSC_iPKfiiiSE_SE_iiiii
        .type           _ZN4vllm25paged_attention_v2_kernelI13__nv_bfloat16S1_Li256ELi16ELi128ELNS_18Fp8KVCacheDataTypeE0ELb1ELi512EEEvPfS3_PT_PKS4_PKT0_SA_ifPKiSC_iPKfiiiSE_SE_iiiii,@function
        .size           _ZN4vllm25paged_attention_v2_kernelI13__nv_bfloat16S1_Li256ELi16ELi128ELNS_18Fp8KVCacheDataTypeE0ELb1ELi512EEEvPfS3_PT_PKS4_PKT0_SA_ifPKiSC_iPKfiiiSE_SE_iiiii,(.L_x_29920 - _ZN4vllm25paged_attention_v2_kernelI13__nv_bfloat16S1_Li256ELi16ELi128ELNS_18Fp8KVCacheDataTypeE0ELb1ELi512EEEvPfS3_PT_PKS4_PKT0_SA_ifPKiSC_iPKfiiiSE_SE_iiiii)
        .other          _ZN4vllm25paged_attention_v2_kernelI13__nv_bfloat16S1_Li256ELi16ELi128ELNS_18Fp8KVCacheDataTypeE0ELb1ELi512EEEvPfS3_PT_PKS4_PKT0_SA_ifPKiSC_iPKfiiiSE_SE_iiiii,@"STO_CUDA_ENTRY STV_DEFAULT"
_ZN4vllm25paged_attention_v2_kernelI13__nv_bfloat16S1_Li256ELi16ELi128ELNS_18Fp8KVCacheDataTypeE0ELb1ELi512EEEvPfS3_PT_PKS4_PKT0_SA_ifPKiSC_iPKfiiiSE_SE_iiiii:
.text._ZN4vllm25paged_attention_v2_kernelI13__nv_bfloat16S1_Li256ELi16ELi128ELNS_18Fp8KVCacheDataTypeE0ELb1ELi512EEEvPfS3_PT_PKS4_PKT0_SA_ifPKiSC_iPKfiiiSE_SE_iiiii:
        /* <DEDUP_REMOVED lines=92> */
[----:B------:R-:W-:Y:S02]  /*05c0*/  @!P2 IADD3 R0, RZ, -R0, RZ ;  /* 0x80000000ff00a210 */ /* 0x000fe40007ffe0ff */
[----:B------:R-:W-:-:S06]  /*05d0*/  @!P1 LOP3.LUT R0, RZ, R6, RZ, 0x33, !PT ;  /* 0x00000006ff009212 */ /* 0x000fcc00078e33ff */
[----:B------:R-:W-:Y:S05]  /*05e0*/  @P0 BRA `(.L_x_19974) ;  /* 0x0000000400400947 */ /* 0x000fea0003800000 */
[----:B------:R-:W-:Y:S01]  /*05f0*/  VIMNMX R2, R145, -0x20, !PT ;  /* 0xffffffe091027848 */ /* 0x000fe20007fe0100 */
[----:B------:R-:W-:Y:S01]  /*0600*/  ULDC UR5, c[0x0][0x268] ;  /* 0x00009a0000057ab9 */ /* 0x000fe20000000800 */
[----:B------:R-:W-:Y:S01]  /*0610*/  IMAD.SHL.U32 R5, R15, 0x100, RZ ;  /* 0x000001000f057824 */ /* 0x000fe200078e00ff */
[----:B------:R-:W-:Y:S01]  /*0620*/  BSSY B1, `(.L_x_19975) ;  /* 0x0000029000017945 */ /* 0x000fe20003800000 */
[----:B------:R-:W-:Y:S01]  /*0630*/  IADD3 R2, -R145, 0x3f, R2 ;  /* 0x0000003f91027810 */ /* 0x000fe20007ffe102 */
[----:B------:R-:W-:Y:S02]  /*0640*/  IMAD.U32 R4, RZ, RZ, UR5 ;  /* 0x00000005ff047e24 */ /* 0x000fe4000f8e00ff */
[----:B------:R-:W-:Y:S01]  /*0650*/  IMAD.MOV.U32 R7, RZ, RZ, R145 ;  /* 0x000000ffff077224 */ /* 0x000fe200078e0091 */
[----:B------:R-:W-:Y:S01]  /*0660*/  LEA.HI R3, R2, 0x1, RZ, 0x1a ;  /* 0x0000000102037811 */ /* 0x000fe200078fd0ff */
        /* <DEDUP_REMOVED lines=23> */
.L_x_19977:
        /* <DEDUP_REMOVED lines=13> */
.L_x_19976:
[----:B------:R-:W-:Y:S05]  /*08b0*/  BSYNC B1 ;  /* 0x0000000000017941 */ /* 0x000fea0003800000 */
.L_x_19975:
        /* <DEDUP_REMOVED lines=10> */
[C---:B-1----:R-:W-:Y:S02]  /*0960*/  LEA R16, P0, R4.reuse, R16, 0x1 ;  /* 0x0000001004107211 */ /* 0x042fe400078008ff */
[----:B------:R-:W-:Y:S02]  /*0970*/  IADD3 R5, R5, 0x400, R2 ;  /* 0x0000040005057810 */ /* 0x000fe40007ffe002 */
[----:B------:R-:W-:Y:S01]  /*0980*/  LEA.HI.X R17, R4, R17, R10, 0x1, P0 ;  /* 0x0000001104117211 */ /* 0x000fe200000f0c0a */
[----:B------:R-:W-:-:S08]  /*0990*/  VIADD R4, R7, 0xffffff00 ;  /* 0xffffff0007047836 */ /* 0x000fd00000000000 */
.L_x_19978:
        /* <DEDUP_REMOVED lines=21> */
.L_x_19974:
[----:B------:R-:W-:Y:S05]  /*0af0*/  BSYNC B0 ;  /* 0x0000000000007941 */ /* 0x000fea0003800000 */
.L_x_19973:
[----:B------:R-:W0:Y:S01]  /*0b00*/  LDC R9, c[0x0][0x294] ;  /* 0x0000a500ff097b82 */ /* 0x000e220000000800 */
[----:B------:R-:W-:Y:S01]  /*0b10*/  UIADD3 UR5, UR16, -0x1, URZ ;  /* 0xffffffff10057890 */ /* 0x000fe2000fffe03f */
[----:B------:R-:W1:Y:S01]  /*0b20*/  S2R R10, SR_CTAID.Z ;  /* 0x00000000000a7919 */ /* 0x000e620000002700 */
[----:B------:R-:W-:Y:S01]  /*0b30*/  ULDC UR24, c[0x0][0x26c] ;  /* 0x00009b0000187ab9 */ /* 0x000fe20000000800 */
[----:B------:R-:W-:Y:S01]  /*0b40*/  ULDC UR25, c[0x0][0x26c] ;  /* 0x00009b0000197ab9 */ /* 0x000fe20000000800 */
[----:B------:R-:W-:Y:S01]  /*0b50*/  ULDC UR23, c[0x0][0x244] ;  /* 0x0000910000177ab9 */ /* 0x000fe20000000800 */
[----:B------:R-:W-:Y:S01]  /*0b60*/  ULDC UR26, c[0x0][0x244] ;  /* 0x00009100001a7ab9 */ /* 0x000fe20000000800 */
[----:B------:R-:W-:Y:S01]  /*0b70*/  IMAD.U32 R7, RZ, RZ, UR5 ;  /* 0x00000005ff077e24 */ /* 0x000fe2000f8e00ff */
[----:B------:R-:W2:Y:S01]  /*0b80*/  LDC R8, c[0x0][0x298] ;  /* 0x0000a600ff087b82 */ /* 0x000ea20000000800 */
[----:B------:R-:W-:Y:S01]  /*0b90*/  ULDC.64 UR12, c[0x0][0x248] ;  /* 0x00009200000c7ab9 */ /* 0x000fe20000000a00 */
[----:B------:R-:W-:Y:S01]  /*0ba0*/  ULDC.64 UR14, c[0x0][0x248] ;  /* 0x00009200000e7ab9 */ /* 0x000fe20000000a00 */
[----:B------:R-:W-:Y:S01]  /*0bb0*/  ULDC.64 UR18, c[0x0][0x230] ;  /* 0x00008c0000127ab9 */ /* 0x000fe20000000a00 */
[----:B------:R-:W-:Y:S01]  /*0bc0*/  IABS R7, R7 ;  /* 0x0000000700077213 */ /* 0x000fe20000000000 */
[----:B------:R-:W-:Y:S01]  /*0bd0*/  ULDC.64 UR20, c[0x0][0x230] ;  /* 0x00008c0000147ab9 */ /* 0x000fe20000000a00 */
[----:B------:R-:W-:Y:S01]  /*0be0*/  BSSY B0, `(.L_x_19979) ;  /* 0x00007fa000007945 */ /* 0x000fe20003800000 */
[----:B------:R-:W-:Y:S01]  /*0bf0*/  IMAD.MOV.U32 R146, RZ, RZ, -0x800001 ;  /* 0xff7fffffff927424 */ /* 0x000fe200078e00ff */
[----:B0-----:R-:W-:-:S04]  /*0c00*/  IABS R2, R9 ;  /* 0x0000000900027213 */ /* 0x001fc80000000000 */
[----:B------:R-:W0:Y:S01]  /*0c10*/  I2F.RP R6, R2 ;  /* 0x0000000200067306 */ /* 0x000e220000209400 */
[----:B------:R-:W-:Y:S01]  /*0c20*/  IMAD.MOV.U32 R148, RZ, RZ, R2 ;  /* 0x000000ffff947224 */ /* 0x000fe200078e0002 */
[----:B------:R-:W-:Y:S01]  /*0c30*/  BAR.SYNC.DEFER_BLOCKING 0x0 ;  /* 0x0000000000007b1d */ /* 0x000fe20000010000 */
[----:B--2---:R-:W-:Y:S01]  /*0c40*/  ISETP.GT.AND P3, PT, R8, -0x1, PT ;  /* 0xffffffff0800780c */ /* 0x004fe20003f64270 */
[----:B-1----:R-:W-:-:S04]  /*0c50*/  IMAD R147, R10, 0x20, R147 ;  /* 0x000000200a937824 */ /* 0x002fc800078e0293 */
[----:B0-----:R-:W0:Y:S02]  /*0c60*/  MUFU.RCP R6, R6 ;  /* 0x0000000600067308 */ /* 0x001e240000001000 */
[----:B0-----:R-:W-:-:S06]  /*0c70*/  VIADD R4, R6, 0xffffffe ;  /* 0x0ffffffe06047836 */ /* 0x001fcc0000000000 */
[----:B------:R0:W1:Y:S02]  /*0c80*/  F2I.FTZ.U32.TRUNC.NTZ R5, R4 ;  /* 0x0000000400057305 */ /* 0x000064000021f000 */
[----:B0-----:R-:W-:Y:S02]  /*0c90*/  IMAD.MOV.U32 R4, RZ, RZ, RZ ;  /* 0x000000ffff047224 */ /* 0x001fe400078e00ff */
[----:B-1----:R-:W-:-:S04]  /*0ca0*/  IMAD R3, R5, R2, RZ ;  /* 0x0000000205037224 */ /* 0x002fc800078e02ff */
[----:B------:R-:W-:-:S04]  /*0cb0*/  IMAD.MOV R3, RZ, RZ, -R3 ;  /* 0x000000ffff037224 */ /* 0x000fc800078e0a03 */
[----:B------:R-:W-:-:S04]  /*0cc0*/  IMAD.HI.U32 R3, R5, R3, R4 ;  /* 0x0000000305037227 */ /* 0x000fc800078e0004 */
[----:B------:R-:W-:Y:S02]  /*0cd0*/  IMAD.MOV.U32 R5, RZ, RZ, R7 ;  /* 0x000000ffff057224 */ /* 0x000fe400078e0007 */
[----:B------:R-:W-:Y:S02]  /*0ce0*/  @!P3 IMAD.MOV R7, RZ, RZ, -R8 ;  /* 0x000000ffff07b224 */ /* 0x000fe400078e0a08 */
        /* <DEDUP_REMOVED lines=17> */
[----:B------:R-:W-:Y:S01]  /*0e00*/  @P0 VIADD R4, R4, 0x1 ;  /* 0x0000000104040836 */ /* 0x000fe20000000000 */
[----:B------:R-:W-:Y:S01]  /*0e10*/  ISETP.GE.AND P0, PT, R147, UR4, PT ;  /* 0x0000000493007c0c */ /* 0x000fe2000bf06270 */
[----:B------:R-:W-:Y:S01]  /*0e20*/  USHF.R.S32.HI UR17, URZ, 0x1f, UR5 ;  /* 0x0000001f3f117899 */ /* 0x000fe20008011405 */
[----:B------:R-:W-:-:S03]  /*0e30*/  VIADD R5, R6, 0x1 ;  /* 0x0000000106057836 */ /* 0x000fc60000000000 */
[----:B------:R-:W-:Y:S01]  /*0e40*/  @!P2 IMAD.MOV R4, RZ, RZ, -R4 ;  /* 0x000000ffff04a224 */ /* 0x000fe200078e0a04 */
[----:B------:R-:W-:-:S07]  /*0e50*/  @!P1 LOP3.LUT R4, RZ, R9, RZ, 0x33, !PT ;  /* 0x00000009ff049212 */ /* 0x000fce00078e33ff */
[----:B------:R-:W-:Y:S05]  /*0e60*/  @P0 BRA `(.L_x_19980) ;  /* 0x0000007c00440947 */ /* 0x000fea0003800000 */
[C---:B------:R-:W-:Y:S01]  /*0e70*/  SHF.L.U32 R143, R149.reuse, 0x2, RZ ;  /* 0x00000002958f7819 */ /* 0x040fe200000006ff */
[C---:B------:R-:W-:Y:S01]  /*0e80*/  VIADD R12, R149.reuse, 0xa ;  /* 0x0000000a950c7836 */ /* 0x040fe20000000000 */
[----:B------:R-:W-:Y:S01]  /*0e90*/  SHF.R.S32.HI R2, RZ, 0x1f, R145 ;  /* 0x0000001fff027819 */ /* 0x000fe20000011491 */
[C---:B------:R-:W-:Y:S01]  /*0ea0*/  VIADD R10, R149.reuse, 0xe ;  /* 0x0000000e950a7836 */ /* 0x040fe20000000000 */
[----:B------:R-:W-:Y:S01]  /*0eb0*/  SHF.R.S32.HI R6, RZ, 0x1f, R143 ;  /* 0x0000001fff067819 */ /* 0x000fe2000001148f */
[----:B------:R-:W-:Y:S01]  /*0ec0*/  IMAD.SHL.U32 R134, R12, 0x4, RZ ;  /* 0x000000040c867824 */ /* 0x000fe200078e00ff */
[----:B------:R-:W-:Y:S01]  /*0ed0*/  LEA.HI R2, R2, R145, RZ, 0x4 ;  /* 0x0000009102027211 */ /* 0x000fe200078f20ff */
[----:B------:R-:W-:Y:S01]  /*0ee0*/  IMAD.SHL.U32 R130, R10, 0x4, RZ ;  /* 0x000000040a827824 */ /* 0x000fe200078e00ff */
[----:B------:R-:W-:Y:S01]  /*0ef0*/  LEA.HI R7, R6, R143, RZ, 0x3 ;  /* 0x0000008f06077211 */ /* 0x000fe200078f18ff */
[C---:B------:R-:W-:Y:S01]  /*0f00*/  VIADD R16, R149.reuse, 0x12 ;  /* 0x0000001295107836 */ /* 0x040fe20000000000 */
[----:B------:R-:W-:Y:S01]  /*0f10*/  LOP3.LUT R6, R2, 0xfffffff0, RZ, 0xc0, !PT ;  /* 0xfffffff002067812 */ /* 0x000fe200078ec0ff */
[----:B------:R-:W-:Y:S01]  /*0f20*/  VIADD R2, R149, 0x2 ;  /* 0x0000000295027836 */ /* 0x000fe20000000000 */
[----:B------:R-:W-:Y:S01]  /*0f30*/  LOP3.LUT R8, R7, 0xfffffff8, RZ, 0xc0, !PT ;  /* 0xfffffff807087812 */ /* 0x000fe200078ec0ff */
[----:B------:R-:W-:Y:S01]  /*0f40*/  VIADD R7, R149, 0x6 ;  /* 0x0000000695077836 */ /* 0x000fe20000000000 */
[----:B------:R-:W-:Y:S01]  /*0f50*/  SHF.R.S32.HI R17, RZ, 0x1f, R130 ;  /* 0x0000001fff117819 */ /* 0x000fe20000011482 */
[----:B------:R-:W-:Y:S01]  /*0f60*/  IMAD.IADD R145, R145, 0x1, -R6 ;  /* 0x0000000191917824 */ /* 0x000fe200078e0a06 */
[----:B------:R-:W0:Y:S01]  /*0f70*/  S2UR UR8, SR_CgaCtaId ;  /* 0x00000000000879c3 */ /* 0x000e220000008800 */
[----:B------:R-:W-:Y:S01]  /*0f80*/  IMAD.IADD R143, R143, 0x1, -R8 ;  /* 0x000000018f8f7824 */ /* 0x000fe200078e0a08 */
[----:B------:R-:W-:Y:S01]  /*0f90*/  LEA.HI R17, R17, R130, RZ, 0x3 ;  /* 0x0000008211117211 */ /* 0x000fe200078f18ff */
[C---:B------:R-:W-:Y:S01]  /*0fa0*/  VIADD R8, R149.reuse, 0x4 ;  /* 0x0000000495087836 */ /* 0x040fe20000000000 */
[----:B------:R-:W-:Y:S01]  /*0fb0*/  ULDC UR7, c[0x0][0x270] ;  /* 0x00009c0000077ab9 */ /* 0x000fe20000000800 */
[----:B------:R-:W-:Y:S01]  /*0fc0*/  VIADD R6, R149, 0x8 ;  /* 0x0000000895067836 */ /* 0x000fe20000000000 */
[----:B------:R-:W-:Y:S01]  /*0fd0*/  LOP3.LUT R17, R17, 0xfffffff8, RZ, 0xc0, !PT ;  /* 0xfffffff811117812 */ /* 0x000fe200078ec0ff */
[----:B------:R-:W-:Y:S01]  /*0fe0*/  IMAD.SHL.U32 R140, R8, 0x4, RZ ;  /* 0x00000004088c7824 */ /* 0x000fe200078e00ff */
[----:B------:R-:W1:Y:S01]  /*0ff0*/  LDC R79, c[0x0][0x26c] ;  /* 0x00009b00ff4f7b82 */ /* 0x000e620000000800 */
[----:B------:R-:W-:Y:S01]  /*1000*/  IMAD.SHL.U32 R142, R2, 0x4, RZ ;  /* 0x00000004028e7824 */ /* 0x000fe200078e00ff */
[----:B------:R-:W-:Y:S01]  /*1010*/  SHF.L.U32 R136, R6, 0x2, RZ ;  /* 0x0000000206887819 */ /* 0x000fe200000006ff */
[----:B------:R-:W-:Y:S01]  /*1020*/  IMAD.SHL.U32 R138, R7, 0x4, RZ ;  /* 0x00000004078a7824 */ /* 0x000fe200078e00ff */
[----:B------:R-:W-:Y:S01]  /*1030*/  SHF.R.S32.HI R11, RZ, 0x1f, R140 ;  /* 0x0000001fff0b7819 */ /* 0x000fe2000001148c */
[----:B------:R-:W-:Y:S01]  /*1040*/  IMAD.SHL.U32 R126, R16, 0x4, RZ ;  /* 0x00000004107e7824 */ /* 0x000fe200078e00ff */
[----:B------:R-:W-:Y:S01]  /*1050*/  SHF.R.S32.HI R9, RZ, 0x1f, R142 ;  /* 0x0000001fff097819 */ /* 0x000fe2000001148e */
[----:B------:R-:W-:Y:S01]  /*1060*/  IMAD.IADD R130, R130, 0x1, -R17 ;  /* 0x0000000182827824 */ /* 0x000fe200078e0a11 */
[----:B------:R-:W-:Y:S01]  /*1070*/  LEA.HI R11, R11, R140, RZ, 0x3 ;  /* 0x0000008c0b0b7211 */ /* 0x000fe200078f18ff */
[C---:B------:R-:W-:Y:S01]  /*1080*/  VIADD R14, R149.reuse, 0x16 ;  /* 0x00000016950e7836 */ /* 0x040fe20000000000 */
[----:B------:R-:W-:Y:S01]  /*1090*/  SHF.R.S32.HI R15, RZ, 0x1f, R136 ;  /* 0x0000001fff0f7819 */ /* 0x000fe20000011488 */
[----:B------:R-:W-:Y:S01]  /*10a0*/  VIADD R18, R149, 0x1e ;  /* 0x0000001e95127836 */ /* 0x000fe20000000000 */
[----:B------:R-:W-:Y:S01]  /*10b0*/  LOP3.LUT R11, R11, 0xfffffff8, RZ, 0xc0, !PT ;  /* 0xfffffff80b0b7812 */ /* 0x000fe200078ec0ff */
[----:B------:R-:W-:Y:S01]  /*10c0*/  IMAD.SHL.U32 R122, R14, 0x4, RZ ;  /* 0x000000040e7a7824 */ /* 0x000fe200078e00ff */
[----:B------:R-:W-:Y:S01]  /*10d0*/  LEA.HI R9, R9, R142, RZ, 0x3 ;  /* 0x0000008e09097211 */ /* 0x000fe200078f18ff */
[----:B------:R-:W-:Y:S01]  /*10e0*/  IMAD.SHL.U32 R114, R18, 0x4, RZ ;  /* 0x0000000412727824 */ /* 0x000fe200078e00ff */
[----:B------:R-:W-:Y:S01]  /*10f0*/  LEA.HI R15, R15, R136, RZ, 0x3 ;  /* 0x000000880f0f7211 */ /* 0x000fe200078f18ff */
[----:B------:R-:W-:Y:S01]  /*1100*/  IMAD.IADD R140, R140, 0x1, -R11 ;  /* 0x000000018c8c7824 */ /* 0x000fe200078e0a0b */
        /* <DEDUP_REMOVED lines=18> */
[----:B------:R-:W-:Y:S01]  /*1230*/  LOP3.LUT R15, R15, 0xfffffff8, RZ, 0xc0, !PT ;  /* 0xfffffff80f0f7812 */ /* 0x000fe200078ec0ff */
[----:B------:R-:W-:Y:S01]  /*1240*/  IMAD.SHL.U32 R118, R20, 0x4, RZ ;  /* 0x0000000414767824 */ /* 0x000fe200078e00ff */
        /* <DEDUP_REMOVED lines=11> */
[----:B------:R-:W-:Y:S01]  /*1300*/  VIADD R22, R149, 0x22 ;  /* 0x0000002295167836 */ /* 0x000fe20000000000 */
[----:B------:R-:W-:Y:S01]  /*1310*/  LEA.HI R17, R17, R126, RZ, 0x3 ;  /* 0x0000007e11117211 */ /* 0x000fe200078f18ff */
[----:B------:R-:W-:Y:S01]  /*1320*/  IMAD.IADD R134, R134, 0x1, -R13 ;  /* 0x0000000186867824 */ /* 0x000fe200078e0a0d */
[C---:B------:R-:W-:Y:S01]  /*1330*/  IADD3 R13, R149.reuse, 0x18, RZ ;  /* 0x00000018950d7810 */ /* 0x040fe20007ffe0ff */
        /* <DEDUP_REMOVED lines=10> */
[----:B------:R-:W-:Y:S01]  /*13e0*/  VIADD R17, R149, 0x20 ;  /* 0x0000002095117836 */ /* 0x000fe20000000000 */
[----:B------:R-:W-:Y:S01]  /*13f0*/  SHF.R.S32.HI R23, RZ, 0x1f, R120 ;  /* 0x0000001fff177819 */ /* 0x000fe20000011478 */
[----:B------:R-:W-:Y:S01]  /*1400*/  IMAD.SHL.U32 R98, R28, 0x4, RZ ;  /* 0x000000041c627824 */ /* 0x000fe200078e00ff */
[----:B------:R-:W-:Y:S01]  /*1410*/  LEA.HI R21, R21, R122, RZ, 0x3 ;  /* 0x0000007a15157211 */ /* 0x000fe200078f18ff */
[----:B------:R-:W-:Y:S01]  /*1420*/  IMAD.IADD R124, R124, 0x1, -R19 ;  /* 0x000000017c7c7824 */ /* 0x000fe200078e0a13 */
[----:B------:R-:W-:Y:S01]  /*1430*/  LEA.HI R23, R23, R120, RZ, 0x3 ;  /* 0x0000007817177211 */ /* 0x000fe200078f18ff */
[----:B------:R-:W-:Y:S01]  /*1440*/  IMAD.SHL.U32 R112, R17, 0x4, RZ ;  /* 0x0000000411707824 */ /* 0x000fe200078e00ff */
[C---:B------:R-:W-:Y:S01]  /*1450*/  IADD3 R19, R149.reuse, 0x1c, RZ ;  /* 0x0000001c95137810 */ /* 0x040fe20007ffe0ff */
[----:B------:R-:W-:Y:S01]  /*1460*/  VIADD R30, R149, 0x30 ;  /* 0x00000030951e7836 */ /* 0x000fe20000000000 */
[----:B------:R-:W-:Y:S01]  /*1470*/  LOP3.LUT R23, R23, 0xfffffff8, RZ, 0xc0, !PT ;  /* 0xfffffff817177812 */ /* 0x000fe200078ec0ff */
[----:B------:R-:W-:Y:S01]  /*1480*/  VIADD R32, R149, 0x36 ;  /* 0x0000003695207836 */ /* 0x000fe20000000000 */
[----:B------:R-:W-:Y:S01]  /*1490*/  SHF.R.S32.HI R27, RZ, 0x1f, R112 ;  /* 0x0000001fff1b7819 */ /* 0x000fe20000011470 */
[----:B------:R-:W-:Y:S01]  /*14a0*/  IMAD.SHL.U32 R116, R19, 0x4, RZ ;  /* 0x0000000413747824 */ /* 0x000fe200078e00ff */
        /* <DEDUP_REMOVED lines=9> */
[----:B------:R-:W-:Y:S01]  /*1540*/  VIADD R36, R149, 0x3c ;  /* 0x0000003c95247836 */ /* 0x000fe20000000000 */
[----:B------:R-:W-:Y:S01]  /*1550*/  LOP3.LUT R21, R21, 0xfffffff8, RZ, 0xc0, !PT ;  /* 0xfffffff815157812 */ /* 0x000fe200078ec0ff */
[----:B------:R-:W-:Y:S01]  /*1560*/  VIADD R38, R149, 0x3e ;  /* 0x0000003e95267836 */ /* 0x000fe20000000000 */
[----:B------:R-:W-:Y:S01]  /*1570*/  LOP3.LUT R23, R23, 0xfffffff8, RZ, 0xc0, !PT ;  /* 0xfffffff817177812 */ /* 0x000fe200078ec0ff */
[----:B------:R-:W-:Y:S01]  /*1580*/  IMAD.SHL.U32 R152, R145, 0x8, RZ ;  /* 0x0000000891987824 */ /* 0x000fe200078e00ff */
[----:B------:R-:W-:Y:S01]  /*1590*/  IADD3 R112, R112, -R27, RZ ;  /* 0x8000001b70707210 */ /* 0x000fe20007ffe0ff */
[----:B------:R-:W-:Y:S01]  /*15a0*/  IMAD.IADD R122, R122, 0x1, -R21 ;  /* 0x000000017a7a7824 */ /* 0x000fe200078e0a15 */
[----:B------:R-:W-:Y:S01]  /*15b0*/  LEA.HI R25, R25, R114, RZ, 0x3 ;  /* 0x0000007219197211 */ /* 0x000fe200078f18ff */
[----:B------:R-:W-:Y:S01]  /*15c0*/  IMAD.IADD R116, R116, 0x1, -R23 ;  /* 0x0000000174747824 */ /* 0x000fe200078e0a17 */
[----:B------:R-:W-:Y:S01]  /*15d0*/  SHF.R.S32.HI R27, RZ, 0x1f, R106 ;  /* 0x0000001fff1b7819 */ /* 0x000fe2000001146a */
[----:B------:R-:W-:Y:S01]  /*15e0*/  VIADD R23, R149, 0x24 ;  /* 0x0000002495177836 */ /* 0x000fe20000000000 */
[----:B------:R-:W-:Y:S01]  /*15f0*/  SHF.R.S32.HI R21, RZ, 0x1f, R118 ;  /* 0x0000001fff157819 */ /* 0x000fe20000011476 */
[----:B------:R-:W-:Y:S01]  /*1600*/  IMAD.SHL.U32 R84, R36, 0x4, RZ ;  /* 0x0000000424547824 */ /* 0x000fe200078e00ff */
[----:B------:R-:W-:Y:S01]  /*1610*/  LOP3.LUT R25, R25, 0xfffffff8, RZ, 0xc0, !PT ;  /* 0xfffffff819197812 */ /* 0x000fe200078ec0ff */
[----:B------:R-:W-:Y:S01]  /*1620*/  IMAD.SHL.U32 R108, R23, 0x4, RZ ;  /* 0x00000004176c7824 */ /* 0x000fe200078e00ff */
[----:B------:R-:W-:Y:S01]  /*1630*/  LEA.HI R27, R27, R106, RZ, 0x3 ;  /* 0x0000006a1b1b7211 */ /* 0x000fe200078f18ff */
[----:B------:R-:W-:Y:S01]  /*1640*/  IMAD.SHL.U32 R82, R38, 0x4, RZ ;  /* 0x0000000426527824 */ /* 0x000fe200078e00ff */
[----:B------:R-:W-:Y:S01]  /*1650*/  LEA.HI R21, R21, R118, RZ, 0x3 ;  /* 0x0000007615157211 */ /* 0x000fe200078f18ff */
[----:B------:R-:W-:Y:S01]  /*1660*/  IMAD.IADD R114, R114, 0x1, -R25 ;  /* 0x0000000172727824 */ /* 0x000fe200078e0a19 */
[----:B------:R-:W-:Y:S01]  /*1670*/  LOP3.LUT R27, R27, 0xfffffff8, RZ, 0xc0, !PT ;  /* 0xfffffff81b1b7812 */ /* 0x000fe200078ec0ff */
[----:B------:R-:W-:Y:S01]  /*1680*/  ULDC UR22, c[0x0][0x28c] ;  /* 0x0000a30000167ab9 */ /* 0x000fe20000000800 */
[----:B------:R-:W-:Y:S01]  /*1690*/  SHF.R.S32.HI R29, RZ, 0x1f, R104 ;  /* 0x0000001fff1d7819 */ /* 0x000fe20000011468 */
[----:B------:R-:W-:Y:S01]  /*16a0*/  VIADD R144, R145, -UR9 ;  /* 0x8000000991907c36 */ /* 0x000fe20008000000 */
[----:B------:R-:W-:Y:S01]  /*16b0*/  SHF.R.S32.HI R25, RZ, 0x1f, R108 ;  /* 0x0000001fff197819 */ /* 0x000fe2000001146c */
[----:B------:R-:W-:Y:S01]  /*16c0*/  IMAD.IADD R106, R106, 0x1, -R27 ;  /* 0x000000016a6a7824 */ /* 0x000fe200078e0a1b */
[----:B------:R-:W-:Y:S01]  /*16d0*/  LOP3.LUT R21, R21, 0xfffffff8, RZ, 0xc0, !PT ;  /* 0xfffffff815157812 */ /* 0x000fe200078ec0ff */
[----:B------:R-:W-:Y:S01]  /*16e0*/  VIADD R27, R149, 0x2c ;  /* 0x0000002c951b7836 */ /* 0x000fe20000000000 */
[----:B------:R-:W-:-:S02]  /*16f0*/  LEA.HI R29, R29, R104, RZ, 0x3 ;  /* 0x000000681d1d7211 */ /* 0x000fc400078f18ff */
[----:B------:R-:W-:Y:S01]  /*1700*/  LEA.HI R25, R25, R108, RZ, 0x3 ;  /* 0x0000006c19197211 */ /* 0x000fe200078f18ff */
[----:B------:R-:W-:Y:S01]  /*1710*/  IMAD.IADD R118, R118, 0x1, -R21 ;  /* 0x0000000176767824 */ /* 0x000fe200078e0a15 */
[----:B------:R-:W-:Y:S01]  /*1720*/  LOP3.LUT R29, R29, 0xfffffff8, RZ, 0xc0, !PT ;  /* 0xfffffff81d1d7812 */ /* 0x000fe200078ec0ff */
[----:B------:R-:W-:Y:S01]  /*1730*/  IMAD.SHL.U32 R100, R27, 0x4, RZ ;  /* 0x000000041b647824 */ /* 0x000fe200078e00ff */
[----:B------:R-:W-:Y:S02]  /*1740*/  SHF.R.S32.HI R21, RZ, 0x1f, R110 ;  /* 0x0000001fff157819 */ /* 0x000fe4000001146e */
[----:B------:R-:W-:Y:S01]  /*1750*/  LOP3.LUT R25, R25, 0xfffffff8, RZ, 0xc0, !PT ;  /* 0xfffffff819197812 */ /* 0x000fe200078ec0ff */
[----:B------:R-:W-:Y:S01]  /*1760*/  IMAD.IADD R104, R104, 0x1, -R29 ;  /* 0x0000000168687824 */ /* 0x000fe200078e0a1d */
[----:B------:R-:W-:Y:S02]  /*1770*/  SHF.R.S32.HI R31, RZ, 0x1f, R98 ;  /* 0x0000001fff1f7819 */ /* 0x000fe40000011462 */
[----:B------:R-:W-:-:S02]  /*1780*/  LEA.HI R21, R21, R110, RZ, 0x3 ;  /* 0x0000006e15157211 */ /* 0x000fc400078f18ff */
[----:B------:R-:W-:Y:S01]  /*1790*/  IADD3 R108, R108, -R25, RZ ;  /* 0x800000196c6c7210 */ /* 0x000fe20007ffe0ff */
[----:B------:R-:W-:Y:S01]  /*17a0*/  VIADD R25, R149, 0x2a ;  /* 0x0000002a95197836 */ /* 0x000fe20000000000 */
[----:B------:R-:W-:Y:S02]  /*17b0*/  SHF.R.S32.HI R29, RZ, 0x1f, R100 ;  /* 0x0000001fff1d7819 */ /* 0x000fe40000011464 */
[----:B------:R-:W-:Y:S01]  /*17c0*/  LEA.HI R31, R31, R98, RZ, 0x3 ;  /* 0x000000621f1f7211 */ /* 0x000fe200078f18ff */
[----:B------:R-:W-:Y:S01]  /*17d0*/  IMAD.SHL.U32 R102, R25, 0x4, RZ ;  /* 0x0000000419667824 */ /* 0x000fe200078e00ff */
[----:B------:R-:W-:Y:S02]  /*17e0*/  LOP3.LUT R21, R21, 0xfffffff8, RZ, 0xc0, !PT ;  /* 0xfffffff815157812 */ /* 0x000fe400078ec0ff */
[----:B------:R-:W-:Y:S02]  /*17f0*/  SHF.L.U32 R96, R30, 0x2, RZ ;  /* 0x000000021e607819 */ /* 0x000fe400000006ff */
[----:B------:R-:W-:Y:S01]  /*1800*/  LEA.HI R29, R29, R100, RZ, 0x3 ;  /* 0x000000641d1d7211 */ /* 0x000fe200078f18ff */
[----:B------:R-:W-:Y:S01]  /*1810*/  IMAD.IADD R110, R110, 0x1, -R21 ;  /* 0x000000016e6e7824 */ /* 0x000fe200078e0a15 */
[----:B------:R-:W-:-:S02]  /*1820*/  LOP3.LUT R31, R31, 0xfffffff8, RZ, 0xc0, !PT ;  /* 0xfffffff81f1f7812 */ /* 0x000fc400078ec0ff */
[----:B------:R-:W-:Y:S02]  /*1830*/  SHF.R.S32.HI R33, RZ, 0x1f, R96 ;  /* 0x0000001fff217819 */ /* 0x000fe40000011460 */
[----:B------:R-:W-:Y:S01]  /*1840*/  LOP3.LUT R29, R29, 0xfffffff8, RZ, 0xc0, !PT ;  /* 0xfffffff81d1d7812 */ /* 0x000fe200078ec0ff */
[----:B------:R-:W-:Y:S01]  /*1850*/  IMAD.IADD R98, R98, 0x1, -R31 ;  /* 0x0000000162627824 */ /* 0x000fe200078e0a1f */
[----:B------:R-:W-:Y:S01]  /*1860*/  SHF.R.S32.HI R21, RZ, 0x1f, R102 ;  /* 0x0000001fff157819 */ /* 0x000fe20000011466 */
[----:B------:R-:W-:Y:S01]  /*1870*/  VIADD R31, R149, 0x34 ;  /* 0x00000034951f7836 */ /* 0x000fe20000000000 */
[----:B------:R-:W-:Y:S01]  /*1880*/  LEA.HI R33, R33, R96, RZ, 0x3 ;  /* 0x0000006021217211 */ /* 0x000fe200078f18ff */
[----:B------:R-:W-:Y:S01]  /*1890*/  IMAD.IADD R100, R100, 0x1, -R29 ;  /* 0x0000000164647824 */ /* 0x000fe200078e0a1d */
[----:B------:R-:W-:Y:S01]  /*18a0*/  LEA.HI R21, R21, R102, RZ, 0x3 ;  /* 0x0000006615157211 */ /* 0x000fe200078f18ff */
[----:B------:R-:W-:Y:S01]  /*18b0*/  VIADD R29, R149, 0x32 ;  /* 0x00000032951d7836 */ /* 0x000fe20000000000 */
[----:B------:R-:W-:-:S02]  /*18c0*/  LOP3.LUT R33, R33, 0xfffffff8, RZ, 0xc0, !PT ;  /* 0xfffffff821217812 */ /* 0x000fc400078ec0ff */
[----:B------:R-:W-:Y:S01]  /*18d0*/  LOP3.LUT R21, R21, 0xfffffff8, RZ, 0xc0, !PT ;  /* 0xfffffff815157812 */ /* 0x000fe200078ec0ff */
[----:B------:R-:W-:Y:S01]  /*18e0*/  IMAD.SHL.U32 R94, R29, 0x4, RZ ;  /* 0x000000041d5e7824 */ /* 0x000fe200078e00ff */
[----:B------:R-:W-:Y:S01]  /*18f0*/  SHF.L.U32 R92, R31, 0x2, RZ ;  /* 0x000000021f5c7819 */ /* 0x000fe200000006ff */
[----:B------:R-:W-:Y:S01]  /*1900*/  IMAD.IADD R96, R96, 0x1, -R33 ;  /* 0x0000000160607824 */ /* 0x000fe200078e0a21 */
[----:B------:R-:W-:Y:S01]  /*1910*/  SHF.R.S32.HI R35, RZ, 0x1f, R90 ;  /* 0x0000001fff237819 */ /* 0x000fe2000001145a */
[----:B------:R-:W-:Y:S01]  /*1920*/  IMAD.IADD R102, R102, 0x1, -R21 ;  /* 0x0000000166667824 */ /* 0x000fe200078e0a15 */
[----:B------:R-:W-:Y:S02]  /*1930*/  SHF.R.S32.HI R33, RZ, 0x1f, R92 ;  /* 0x0000001fff217819 */ /* 0x000fe4000001145c */
[----:B------:R-:W-:Y:S02]  /*1940*/  SHF.R.S32.HI R21, RZ, 0x1f, R94 ;  /* 0x0000001fff157819 */ /* 0x000fe4000001145e */
[----:B------:R-:W-:-:S02]  /*1950*/  LEA.HI R33, R33, R92, RZ, 0x3 ;  /* 0x0000005c21217211 */ /* 0x000fc400078f18ff */
[----:B------:R-:W-:Y:S02]  /*1960*/  LEA.HI R21, R21, R94, RZ, 0x3 ;  /* 0x0000005e15157211 */ /* 0x000fe400078f18ff */
[----:B------:R-:W-:Y:S02]  /*1970*/  LOP3.LUT R33, R33, 0xfffffff8, RZ, 0xc0, !PT ;  /* 0xfffffff821217812 */ /* 0x000fe400078ec0ff */
[----:B------:R-:W-:Y:S02]  /*1980*/  SHF.R.S32.HI R37, RZ, 0x1f, R88 ;  /* 0x0000001fff257819 */ /* 0x000fe40000011458 */
[----:B------:R-:W-:Y:S01]  /*1990*/  LOP3.LUT R21, R21, 0xfffffff8, RZ, 0xc0, !PT ;  /* 0xfffffff815157812 */ /* 0x000fe200078ec0ff */
[----:B------:R-:W-:Y:S01]  /*19a0*/  IMAD.IADD R92, R92, 0x1, -R33 ;  /* 0x000000015c5c7824 */ /* 0x000fe200078e0a21 */
[----:B------:R-:W-:Y:S01]  /*19b0*/  LEA.HI R35, R35, R90, RZ, 0x3 ;  /* 0x0000005a23237211 */ /* 0x000fe200078f18ff */
[----:B------:R-:W-:Y:S01]  /*19c0*/  VIADD R33, R149, 0x3a ;  /* 0x0000003a95217836 */ /* 0x000fe20000000000 */
[----:B------:R-:W-:Y:S01]  /*19d0*/  LEA.HI R37, R37, R88, RZ, 0x3 ;  /* 0x0000005825257211 */ /* 0x000fe200078f18ff */
[----:B------:R-:W-:Y:S01]  /*19e0*/  IMAD.IADD R94, R94, 0x1, -R21 ;  /* 0x000000015e5e7824 */ /* 0x000fe200078e0a15 */
[----:B------:R-:W-:Y:S01]  /*19f0*/  LOP3.LUT R35, R35, 0xfffffff8, RZ, 0xc0, !PT ;  /* 0xfffffff823237812 */ /* 0x000fe200078ec0ff */
[----:B------:R-:W-:Y:S01]  /*1a00*/  IMAD R21, R0, UR7, RZ ;  /* 0x0000000700157c24 */ /* 0x000fe2000f8e02ff */
[----:B------:R-:W-:Y:S01]  /*1a10*/  LOP3.LUT R37, R37, 0xfffffff8, RZ, 0xc0, !PT ;  /* 0xfffffff825257812 */ /* 0x000fe200078ec0ff */
[----:B------:R-:W-:Y:S01]  /*1a20*/  UMOV UR7, 0x400 ;  /* 0x0000040000077882 */ /* 0x000fe20000000000 */
[----:B------:R-:W-:Y:S01]  /*1a30*/  SHF.L.U32 R86, R33, 0x2, RZ ;  /* 0x0000000221567819 */ /* 0x000fe200000006ff */
[----:B------:R-:W-:Y:S01]  /*1a40*/  IMAD.IADD R90, R90, 0x1, -R35 ;  /* 0x000000015a5a7824 */ /* 0x000fe200078e0a23 */
[----:B------:R-:W-:Y:S01]  /*1a50*/  SHF.R.S32.HI R40, RZ, 0x1f, R152 ;  /* 0x0000001fff287819 */ /* 0x000fe20000011498 */
[----:B------:R-:W-:Y:S01]  /*1a60*/  IMAD.IADD R88, R88, 0x1, -R37 ;  /* 0x0000000158587824 */ /* 0x000fe200078e0a25 */
[----:B------:R-:W-:Y:S01]  /*1a70*/  IADD3 R152, P0, R21, R152, RZ ;  /* 0x0000009815987210 */ /* 0x000fe20007f1e0ff */
[----:B0-----:R-:W-:Y:S01]  /*1a80*/  ULEA UR7, UR8, UR7, 0x18 ;  /* 0x0000000708077291 */ /* 0x001fe2000f8ec03f */
        /* <DEDUP_REMOVED lines=67> */
[----:B------:R-:W-:Y:S01]  /*1ec0*/  VIADD R6, R4, -UR22 ;  /* 0x8000001604067c36 */ /* 0x000fe20008000000 */
[----:B------:R-:W-:-:S02]  /*1ed0*/  LOP3.LUT R35, R35, 0xfffffff8, RZ, 0xc0, !PT ;  /* 0xfffffff823237812 */ /* 0x000fc400078ec0ff */
[----:B------:R-:W-:Y:S02]  /*1ee0*/  LOP3.LUT R37, R37, 0xfffffff8, RZ, 0xc0, !PT ;  /* 0xfffffff825257812 */ /* 0x000fe400078ec0ff */
[----:B------:R-:W-:Y:S01]  /*1ef0*/  LOP3.LUT R39, R39, 0xfffffff8, RZ, 0xc0, !PT ;  /* 0xfffffff827277812 */ /* 0x000fe200078ec0ff */
[----:B------:R-:W-:Y:S01]  /*1f00*/  IMAD.IADD R86, R86, 0x1, -R35 ;  /* 0x0000000156567824 */ /* 0x000fe200078e0a23 */
[----:B------:R-:W-:Y:S01]  /*1f10*/  SHF.L.U32 R137, R7, 0x6, RZ ;  /* 0x0000000607897819 */ /* 0x000fe200000006ff */
[----:B------:R-:W-:Y:S01]  /*1f20*/  IMAD.IADD R84, R84, 0x1, -R37 ;  /* 0x0000000154547824 */ /* 0x000fe200078e0a25 */
[----:B------:R-:W-:Y:S01]  /*1f30*/  SHF.L.U32 R20, R20, 0x6, RZ ;  /* 0x0000000614147819 */ /* 0x000fe200000006ff */
[----:B------:R-:W-:Y:S01]  /*1f40*/  IMAD.IADD R82, R82, 0x1, -R39 ;  /* 0x0000000152527824 */ /* 0x000fe200078e0a27 */
[----:B------:R-:W-:Y:S02]  /*1f50*/  SHF.L.U32 R28, R28, 0x6, RZ ;  /* 0x000000061c1c7819 */ /* 0x000fe400000006ff */
        /* <DEDUP_REMOVED lines=31> */
[----:B------:R-:W-:Y:S02]  /*2150*/  LEA R7, R149, UR7, 0x8 ;  /* 0x0000000795077c11 */ /* 0x000fe4000f8e40ff */
        /* <DEDUP_REMOVED lines=65> */
[----:B------:R-:W-:Y:S01]  /*2570*/  MOV R146, 0xff7fffff ;  /* 0xff7fffff00927802 */ /* 0x000fe20000000f00 */
[----:B------:R-:W-:-:S07]  /*2580*/  IMAD.MOV.U32 R151, RZ, RZ, R147 ;  /* 0x000000ffff977224 */ /* 0x000fce00078e0093 */
.L_x_19986:
[----:B0-----:R-:W0:Y:S01]  /*2590*/  LDC R150, c[0x0][0x290] ;  /* 0x0000a400ff967b82 */ /* 0x001e220000000800 */
        /* <DEDUP_REMOVED lines=8> */
[-C--:B-1----:R-:W-:Y:S02]  /*2620*/  IABS R2, R154.reuse ;  /* 0x0000009a00027213 */ /* 0x082fe40000000000 */
[----:B------:R-:W-:-:S03]  /*2630*/  LOP3.LUT R43, R43, R154, RZ, 0x3c, !PT ;  /* 0x0000009a2b2b7212 */ /* 0x000fc600078e3cff */
[----:B------:R-:W-:Y:S01]  /*2640*/  IMAD R45, R2, R47, R45 ;  /* 0x0000002f022d7224 */ /* 0x000fe200078e022d */
[----:B------:R-:W-:-:S04]  /*2650*/  ISETP.GE.AND P2, PT, R43, RZ, PT ;  /* 0x000000ff2b00720c */ /* 0x000fc80003f46270 */
[----:B------:R-:W-:Y:S01]  /*2660*/  ISETP.GT.U32.AND P1, PT, R148, R45, PT ;  /* 0x0000002d9400720c */ /* 0x000fe20003f24070 */
[----:B0-----:R-:W0:-:S12]  /*2670*/  MUFU.RCP R46, R46 ;  /* 0x0000002e002e7308 */ /* 0x001e180000001000 */
[----:B------:R-:W-:Y:S02]  /*2680*/  @!P1 IMAD.IADD R45, R45, 0x1, -R2 ;  /* 0x000000012d2d9824 */ /* 0x000fe400078e0a02 */
[----:B------:R-:W-:Y:S01]  /*2690*/  @!P1 VIADD R44, R44, 0x1 ;  /* 0x000000012c2c9836 */ /* 0x000fe20000000000 */
[----:B------:R-:W-:Y:S02]  /*26a0*/  ISETP.NE.AND P1, PT, R154, RZ, PT ;  /* 0x000000ff9a00720c */ /* 0x000fe40003f25270 */
[----:B------:R-:W-:Y:S01]  /*26b0*/  ISETP.GE.U32.AND P0, PT, R45, R148, PT ;  /* 0x000000942d00720c */ /* 0x000fe20003f06070 */
[----:B0-----:R-:W-:-:S04]  /*26c0*/  VIADD R40, R46, 0xffffffe ;  /* 0x0ffffffe2e287836 */ /* 0x001fc80000000000 */
[----:B------:R0:W1:Y:S08]  /*26d0*/  F2I.FTZ.U32.TRUNC.NTZ R41, R40 ;  /* 0x0000002800297305 */ /* 0x000070000021f000 */
[----:B------:R-:W-:Y:S02]  /*26e0*/  @P0 VIADD R44, R44, 0x1 ;  /* 0x000000012c2c0836 */ /* 0x000fe40000000000 */
[----:B0-----:R-:W-:-:S03]  /*26f0*/  IMAD.MOV.U32 R40, RZ, RZ, RZ ;  /* 0x000000ffff287224 */ /* 0x001fc600078e00ff */
[----:B------:R-:W-:Y:S02]  /*2700*/  @!P2 IADD3 R44, RZ, -R44, RZ ;  /* 0x8000002cff2ca210 */ /* 0x000fe40007ffe0ff */
[----:B------:R-:W-:Y:S01]  /*2710*/  @!P1 LOP3.LUT R44, RZ, R154, RZ, 0x33, !PT ;  /* 0x0000009aff2c9212 */ /* 0x000fe200078e33ff */
[----:B-1----:R-:W-:-:S04]  /*2720*/  IMAD.MOV R47, RZ, RZ, -R41 ;  /* 0x000000ffff2f7224 */ /* 0x002fc800078e0a29 */
[----:B------:R-:W-:Y:S02]  /*2730*/  IMAD R47, R47, R42, RZ ;  /* 0x0000002a2f2f7224 */ /* 0x000fe400078e02ff */
[----:B------:R-:W-:Y:S02]  /*2740*/  IMAD.IADD R43, R5, 0x1, R44 ;  /* 0x00000001052b7824 */ /* 0x000fe400078e022c */
[----:B------:R-:W-:-:S03]  /*2750*/  IMAD.HI.U32 R40, R41, R47, R40 ;  /* 0x0000002f29287227 */ /* 0x000fc600078e0028 */
        /* <DEDUP_REMOVED lines=41> */
[----:B------:R-:W0:Y:S04]  /*29f0*/  LDS.128 R44, [R7] ;  /* 0x00000000072c7984 */ /* 0x000e280000000c00 */
[----:B------:R-:W5:Y:S01]  /*2a00*/  LDG.E.CONSTANT R150, desc[UR10][R156.64] ;  /* 0x0000000a9c967981 */ /* 0x000f62000c1e9900 */
[C---:B0-----:R-:W-:Y:S01]  /*2a10*/  IMAD.U32 R158, R46.reuse, 0x10000, RZ ;  /* 0x000100002e9e7824 */ /* 0x041fe200078e00ff */
[----:B------:R-:W-:-:S05]  /*2a20*/  PRMT R46, R46, 0x7632, R46 ;  /* 0x000076322e2e7816 */ /* 0x000fca000000002e */
[----:B------:R-:W-:Y:S02]  /*2a30*/  IMAD.U32 R46, R46, 0x10000, RZ ;  /* 0x000100002e2e7824 */ /* 0x000fe400078e00ff */
[C---:B------:R-:W-:Y:S01]  /*2a40*/  IMAD.U32 R40, R47.reuse, 0x10000, RZ ;  /* 0x000100002f287824 */ /* 0x040fe200078e00ff */
[----:B------:R-:W-:-:S05]  /*2a50*/  PRMT R47, R47, 0x7632, R47 ;  /* 0x000076322f2f7816 */ /* 0x000fca000000002f */
[----:B------:R-:W-:Y:S02]  /*2a60*/  IMAD.U32 R47, R47, 0x10000, RZ ;  /* 0x000100002f2f7824 */ /* 0x000fe400078e00ff */
[C---:B--2---:R-:W-:Y:S01]  /*2a70*/  IMAD.U32 R163, R162.reuse, 0x10000, RZ ;  /* 0x00010000a2a37824 */ /* 0x044fe200078e00ff */
[----:B------:R-:W-:-:S03]  /*2a80*/  PRMT R162, R162, 0x7632, R162 ;  /* 0x00007632a2a27816 */ /* 0x000fc600000000a2 */
[----:B------:R-:W-:Y:S01]  /*2a90*/  FMUL.FTZ R163, R158, R163 ;  /* 0x000000a39ea37220 */ /* 0x000fe20000410000 */
[C---:B------:R-:W-:Y:S01]  /*2aa0*/  SHF.L.U32 R158, R44.reuse, 0x10, RZ ;  /* 0x000000102c9e7819 */ /* 0x040fe200000006ff */
[C---:B----4-:R-:W-:Y:S01]  /*2ab0*/  IMAD.U32 R41, R159.reuse, 0x10000, RZ ;  /* 0x000100009f297824 */ /* 0x050fe200078e00ff */
[----:B------:R-:W-:Y:S02]  /*2ac0*/  PRMT R44, R44, 0x7632, R44 ;  /* 0x000076322c2c7816 */ /* 0x000fe4000000002c */
[----:B------:R-:W-:Y:S01]  /*2ad0*/  PRMT R159, R159, 0x7632, R159 ;  /* 0x000076329f9f7816 */ /* 0x000fe2000000009f */
[----:B------:R-:W-:Y:S01]  /*2ae0*/  FFMA.FTZ R158, R158, R41, R163 ;  /* 0x000000299e9e7223 */ /* 0x000fe200000100a3 */
[----:B------:R-:W-:Y:S02]  /*2af0*/  IMAD.U32 R41, R162, 0x10000, RZ ;  /* 0x00010000a2297824 */ /* 0x000fe400078e00ff */
[----:B------:R-:W-:Y:S01]  /*2b00*/  IMAD.U32 R44, R44, 0x10000, RZ ;  /* 0x000100002c2c7824 */ /* 0x000fe200078e00ff */
[----:B------:R0:W2:Y:S01]  /*2b10*/  LDG.E.CONSTANT R162, desc[UR10][R156.64+0x4] ;  /* 0x0000040a9ca27981 */ /* 0x0000a2000c1e9900 */
[----:B------:R-:W-:Y:S01]  /*2b20*/  FMUL.FTZ R41, R46, R41 ;  /* 0x000000292e297220 */ /* 0x000fe20000410000 */
[----:B------:R-:W-:-:S04]  /*2b30*/  IMAD.U32 R159, R159, 0x10000, RZ ;  /* 0x000100009f9f7824 */ /* 0x000fc800078e00ff */
[----:B------:R-:W-:Y:S01]  /*2b40*/  FFMA.FTZ R159, R44, R159, R41 ;  /* 0x0000009f2c9f7223 */ /* 0x000fe20000010029 */
[C---:B---3--:R-:W-:Y:S01]  /*2b50*/  IMAD.U32 R41, R161.reuse, 0x10000, RZ ;  /* 0x00010000a1297824 */ /* 0x048fe200078e00ff */
[----:B------:R-:W-:Y:S02]  /*2b60*/  PRMT R161, R161, 0x7632, R161 ;  /* 0x00007632a1a17816 */ /* 0x000fe400000000a1 */
[----:B------:R-:W-:Y:S01]  /*2b70*/  SHF.L.U32 R46, R45, 0x10, RZ ;  /* 0x000000102d2e7819 */ /* 0x000fe200000006ff */
[----:B-1----:R-:W-:Y:S01]  /*2b80*/  FMUL.FTZ R43, R40, R41 ;  /* 0x00000029282b7220 */ /* 0x002fe20000410000 */
[----:B-----5:R-:W-:Y:S02]  /*2b90*/  IMAD.U32 R41, R160, 0x10000, RZ ;  /* 0x00010000a0297824 */ /* 0x020fe400078e00ff */
[----:B------:R-:W-:Y:S02]  /*2ba0*/  IMAD.U32 R40, R161, 0x10000, RZ ;  /* 0x00010000a1287824 */ /* 0x000fe400078e00ff */
[----:B------:R-:W-:-:S02]  /*2bb0*/  FFMA.FTZ R46, R46, R41, R43 ;  /* 0x000000292e2e7223 */ /* 0x000fc4000001002b */
[----:B------:R-:W-:Y:S02]  /*2bc0*/  FMUL.FTZ R44, R47, R40 ;  /* 0x000000282f2c7220 */ /* 0x000fe40000410000 */
[----:B------:R-:W1:Y:S01]  /*2bd0*/  LDS.128 R40, [R7+0x10] ;  /* 0x0000100007287984 */ /* 0x000e620000000c00 */
[----:B------:R-:W-:Y:S02]  /*2be0*/  PRMT R45, R45, 0x7632, R45 ;  /* 0x000076322d2d7816 */ /* 0x000fe4000000002d */
[----:B------:R-:W-:-:S03]  /*2bf0*/  PRMT R160, R160, 0x7632, R160 ;  /* 0x00007632a0a07816 */ /* 0x000fc600000000a0 */
[----:B------:R-:W-:Y:S02]  /*2c00*/  IMAD.U32 R45, R45, 0x10000, RZ ;  /* 0x000100002d2d7824 */ /* 0x000fe400078e00ff */
[----:B------:R-:W-:-:S04]  /*2c10*/  IMAD.U32 R160, R160, 0x10000, RZ ;  /* 0x00010000a0a07824 */ /* 0x000fc800078e00ff */
[----:B------:R-:W-:Y:S01]  /*2c20*/  FFMA.FTZ R47, R45, R160, R44 ;  /* 0x000000a02d2f7223 */ /* 0x000fe2000001002c */
[----:B------:R-:W-:Y:S01]  /*2c30*/  IMAD.U32 R44, R150, 0x10000, RZ ;  /* 0x00010000962c7824 */ /* 0x000fe200078e00ff */
[----:B------:R-:W-:Y:S01]  /*2c40*/  IADD3 R45, P0, P1, R138, R154, R137 ;  /* 0x0000009a8a2d7210 */ /* 0x000fe2000791e089 */
[----:B-1----:R-:W-:-:S04]  /*2c50*/  IMAD.U32 R161, R40, 0x10000, RZ ;  /* 0x0001000028a17824 */ /* 0x002fc800078e00ff */
[----:B------:R-:W-:Y:S01]  /*2c60*/  FFMA.FTZ R161, R161, R44, R158 ;  /* 0x0000002ca1a17223 */ /* 0x000fe2000001009e */
[----:B------:R-:W-:Y:S02]  /*2c70*/  LEA R44, P2, R45, UR18, 0x1 ;  /* 0x000000122d2c7c11 */ /* 0x000fe4000f8408ff */
[----:B------:R-:W-:-:S04]  /*2c80*/  IADD3.X R158, R72, R155, R73, P0, P1 ;  /* 0x0000009b489e7210 */ /* 0x000fc800007e2449 */
[----:B------:R-:W-:-:S05]  /*2c90*/  LEA.HI.X R45, R45, UR19, R158, 0x1, P2 ;  /* 0x000000132d2d7c11 */ /* 0x000fca00090f0c9e */
[----:B------:R-:W3:Y:S04]  /*2ca0*/  LDG.E.CONSTANT R160, desc[UR10][R44.64] ;  /* 0x0000000a2ca07981 */ /* 0x000ee8000c1e9900 */
[----:B------:R1:W4:Y:S01]  /*2cb0*/  LDG.E.CONSTANT R158, desc[UR10][R44.64+0x4] ;  /* 0x0000040a2c9e7981 */ /* 0x000322000c1e9900 */
[----:B------:R-:W-:Y:S02]  /*2cc0*/  PRMT R40, R40, 0x7632, R40 ;  /* 0x0000763228287816 */ /* 0x000fe40000000028 */
[----:B------:R-:W-:-:S03]  /*2cd0*/  PRMT R150, R150, 0x7632, R150 ;  /* 0x0000763296967816 */ /* 0x000fc60000000096 */
[----:B------:R-:W-:Y:S02]  /*2ce0*/  IMAD.U32 R40, R40, 0x10000, RZ ;  /* 0x0001000028287824 */ /* 0x000fe400078e00ff */
[----:B------:R-:W-:-:S04]  /*2cf0*/  IMAD.U32 R150, R150, 0x10000, RZ ;  /* 0x0001000096967824 */ /* 0x000fc800078e00ff */
[----:B------:R-:W-:Y:S01]  /*2d00*/  FFMA.FTZ R159, R40, R150, R159 ;  /* 0x00000096289f7223 */ /* 0x000fe2000001009f */
[----:B------:R-:W-:-:S04]  /*2d10*/  IADD3 R40, P0, P1, R136, R154, R135 ;  /* 0x0000009a88287210 */ /* 0x000fc8000791e087 */
[----:B0-----:R-:W-:Y:S02]  /*2d20*/  LEA R156, P2, R40, UR18, 0x1 ;  /* 0x00000012289c7c11 */ /* 0x001fe4000f8408ff */
[----:B------:R-:W-:-:S04]  /*2d30*/  IADD3.X R157, R70, R155, R71, P0, P1 ;  /* 0x0000009b469d7210 */ /* 0x000fc800007e2447 */
[----:B------:R-:W-:-:S05]  /*2d40*/  LEA.HI.X R157, R40, UR19, R157, 0x1, P2 ;  /* 0x00000013289d7c11 */ /* 0x000fca00090f0c9d */
[----:B------:R-:W5:Y:S01]  /*2d50*/  LDG.E.CONSTANT R150, desc[UR10][R156.64] ;  /* 0x0000000a9c967981 */ /* 0x000f62000c1e9900 */
[C---:B-1----:R-:W-:Y:S01]  /*2d60*/  IMAD.U32 R45, R41.reuse, 0x10000, RZ ;  /* 0x00010000292d7824 */ /* 0x042fe200078e00ff */
[----:B------:R-:W-:Y:S01]  /*2d70*/  PRMT R41, R41, 0x7632, R41 ;  /* 0x0000763229297816 */ /* 0x000fe20000000029 */
[C---:B------:R-:W-:Y:S01]  /*2d80*/  IMAD.U32 R44, R42.reuse, 0x10000, RZ ;  /* 0x000100002a2c7824 */ /* 0x040fe200078e00ff */
[----:B------:R-:W-:-:S05]  /*2d90*/  PRMT R42, R42, 0x7632, R42 ;  /* 0x000076322a2a7816 */ /* 0x000fca000000002a */
[----:B------:R-:W-:Y:S02]  /*2da0*/  IMAD.U32 R42, R42, 0x10000, RZ ;  /* 0x000100002a2a7824 */ /* 0x000fe400078e00ff */
[----:B--2---:R-:W-:-:S04]  /*2db0*/  IMAD.U32 R40, R162, 0x10000, RZ ;  /* 0x00010000a2287824 */ /* 0x004fc800078e00ff */
[----:B------:R-:W-:Y:S01]  /*2dc0*/  FFMA.FTZ R46, R45, R40, R46 ;  /* 0x000000282d2e7223 */ /* 0x000fe2000001002e */
[----:B------:R-:W-:Y:S02]  /*2dd0*/  SHF.L.U32 R40, R41, 0x10, RZ ;  /* 0x0000001029287819 */ /* 0x000fe400000006ff */
[----:B------:R-:W-:-:S05]  /*2de0*/  PRMT R162, R162, 0x7632, R162 ;  /* 0x00007632a2a27816 */ /* 0x000fca00000000a2 */
[----:B------:R-:W-:-:S04]  /*2df0*/  IMAD.U32 R162, R162, 0x10000, RZ ;  /* 0x00010000a2a27824 */ /* 0x000fc800078e00ff */
[----:B------:R-:W-:Y:S02]  /*2e00*/  FFMA.FTZ R40, R40, R162, R47 ;  /* 0x000000a228287223 */ /* 0x000fe4000001002f */
[----:B------:R0:W2:Y:S01]  /*2e10*/  LDG.E.CONSTANT R162, desc[UR10][R156.64+0x4] ;  /* 0x0000040a9ca27981 */ /* 0x0000a2000c1e9900 */
[C---:B---3--:R-:W-:Y:S01]  /*2e20*/  IMAD.U32 R41, R160.reuse, 0x10000, RZ ;  /* 0x00010000a0297824 */ /* 0x048fe200078e00ff */
[----:B------:R-:W-:-:S05]  /*2e30*/  PRMT R160, R160, 0x7632, R160 ;  /* 0x00007632a0a07816 */ /* 0x000fca00000000a0 */
[----:B------:R-:W-:Y:S02]  /*2e40*/  IMAD.U32 R160, R160, 0x10000, RZ ;  /* 0x00010000a0a07824 */ /* 0x000fe400078e00ff */
[----:B------:R-:W-:Y:S01]  /*2e50*/  FFMA.FTZ R161, R44, R41, R161 ;  /* 0x000000292ca17223 */ /* 0x000fe200000100a1 */
[----:B------:R-:W-:Y:S02]  /*2e60*/  IMAD.U32 R41, R43, 0x10000, RZ ;  /* 0x000100002b297824 */ /* 0x000fe400078e00ff */
[----:B------:R-:W-:Y:S01]  /*2e70*/  FFMA.FTZ R159, R42, R160, R159 ;  /* 0x000000a02a9f7223 */ /* 0x000fe2000001009f */
[----:B----4-:R-:W-:-:S04]  /*2e80*/  IMAD.U32 R42, R158, 0x10000, RZ ;  /* 0x000100009e2a7824 */ /* 0x010fc800078e00ff */
[----:B------:R-:W-:Y:S02]  /*2e90*/  FFMA.FTZ R42, R41, R42, R46 ;  /* 0x0000002a292a7223 */ /* 0x000fe4000001002e */
[----:B------:R-:W1:Y:S01]  /*2ea0*/  LDS.128 R44, [R7+0x20] ;  /* 0x00002000072c7984 */ /* 0x000e620000000c00 */
[----:B------:R-:W-:Y:S02]  /*2eb0*/  PRMT R43, R43, 0x7632, R43 ;  /* 0x000076322b2b7816 */ /* 0x000fe4000000002b */
[----:B------:R-:W-:-:S03]  /*2ec0*/  PRMT R158, R158, 0x7632, R158 ;  /* 0x000076329e9e7816 */ /* 0x000fc6000000009e */
[----:B------:R-:W-:Y:S02]  /*2ed0*/  IMAD.U32 R43, R43, 0x10000, RZ ;  /* 0x000100002b2b7824 */ /* 0x000fe400078e00ff */
[----:B------:R-:W-:-:S04]  /*2ee0*/  IMAD.U32 R158, R158, 0x10000, RZ ;  /* 0x000100009e9e7824 */ /* 0x000fc800078e00ff */
[----:B------:R-:W-:Y:S01]  /*2ef0*/  FFMA.FTZ R43, R43, R158, R40 ;  /* 0x0000009e2b2b7223 */ /* 0x000fe20000010028 */
[----:B-----5:R-:W-:Y:S01]  /*2f00*/  IMAD.U32 R41, R150, 0x10000, RZ ;  /* 0x0001000096297824 */ /* 0x020fe200078e00ff */
[----:B-1----:R-:W-:-:S05]  /*2f10*/  SHF.L.U32 R40, R44, 0x10, RZ ;  /* 0x000000102c287819 */ /* 0x002fca00000006ff */
[----:B------:R-:W-:Y:S01]  /*2f20*/  FFMA.FTZ R161, R40, R41, R161 ;  /* 0x0000002928a17223 */ /* 0x000fe200000100a1 */
[----:B------:R-:W-:-:S04]  /*2f30*/  IADD3 R41, P0, P1, R134, R154, R133 ;  /* 0x0000009a86297210 */ /* 0x000fc8000791e085 */
        /* <DEDUP_REMOVED lines=16> */
[----:B------:R-:W-:-:S05]  /*3040*/  PRMT R45, R45, 0x7632, R45 ;  /* 0x000076322d2d7816 */ /* 0x000fca000000002d */
[----:B------:R-:W-:Y:S02]  /*3050*/  IMAD.U32 R44, R45, 0x10000, RZ ;  /* 0x000100002d2c7824 */ /* 0x000fe400078e00ff */
[----:B--2---:R-:W-:-:S04]  /*3060*/  IMAD.U32 R40, R162, 0x10000, RZ ;  /* 0x00010000a2287824 */ /* 0x004fc800078e00ff */
[----:B------:R-:W-:Y:S01]  /*3070*/  FFMA.FTZ R42, R41, R40, R42 ;  /* 0x00000028292a7223 */ /* 0x000fe2000001002a */
[C---:B------:R-:W-:Y:S01]  /*3080*/  IMAD.U32 R40, R46.reuse, 0x10000, RZ ;  /* 0x000100002e287824 */ /* 0x040fe200078e00ff */
[----:B------:R-:W-:Y:S02]  /*3090*/  PRMT R46, R46, 0x7632, R46 ;  /* 0x000076322e2e7816 */ /* 0x000fe4000000002e */
[----:B------:R-:W-:Y:S02]  /*30a0*/  PRMT R162, R162, 0x7632, R162 ;  /* 0x00007632a2a27816 */ /* 0x000fe400000000a2 */
[----:B------:R-:W-:-:S03]  /*30b0*/  SHF.L.U32 R46, R46, 0x10, RZ ;  /* 0x000000102e2e7819 */ /* 0x000fc600000006ff */
        /* <DEDUP_REMOVED lines=17> */
[----:B-----5:R-:W-:Y:S02]  /*31d0*/  IMAD.U32 R45, R150, 0x10000, RZ ;  /* 0x00010000962d7824 */ /* 0x020fe400078e00ff */
[----:B-1----:R-:W-:-:S04]  /*31e0*/  IMAD.U32 R44, R40, 0x10000, RZ ;  /* 0x00010000282c7824 */ /* 0x002fc800078e00ff */
        /* <DEDUP_REMOVED lines=17> */
[C---:B-1----:R-:W-:Y:S02]  /*3300*/  SHF.L.U32 R45, R41.reuse, 0x10, RZ ;  /* 0x00000010292d7819 */ /* 0x042fe400000006ff */
[----:B------:R-:W-:Y:S01]  /*3310*/  PRMT R41, R41, 0x7632, R41 ;  /* 0x0000763229297816 */ /* 0x000fe20000000029 */
[C---:B------:R-:W-:Y:S01]  /*3320*/  IMAD.U32 R44, R42.reuse, 0x10000, RZ ;  /* 0x000100002a2c7824 */ /* 0x040fe200078e00ff */
[----:B------:R-:W-:-:S05]  /*3330*/  PRMT R42, R42, 0x7632, R42 ;  /* 0x000076322a2a7816 */ /* 0x000fca000000002a */
[----:B------:R-:W-:Y:S02]  /*3340*/  IMAD.U32 R42, R42, 0x10000, RZ ;  /* 0x000100002a2a7824 */ /* 0x000fe400078e00ff */
[----:B--2---:R-:W-:-:S04]  /*3350*/  IMAD.U32 R40, R162, 0x10000, RZ ;  /* 0x00010000a2287824 */ /* 0x004fc800078e00ff */
[----:B------:R-:W-:Y:S01]  /*3360*/  FFMA.FTZ R46, R45, R40, R46 ;  /* 0x000000282d2e7223 */ /* 0x000fe2000001002e */
[----:B------:R-:W-:Y:S01]  /*3370*/  IMAD.U32 R40, R41, 0x10000, RZ ;  /* 0x0001000029287824 */ /* 0x000fe200078e00ff */
        /* <DEDUP_REMOVED lines=14> */
[----:B------:R-:W-:Y:S02]  /*3460*/  PRMT R158, R158, 0x7632, R158 ;  /* 0x000076329e9e7816 */ /* 0x000fe4000000009e */
[----:B------:R-:W-:-:S03]  /*3470*/  SHF.L.U32 R43, R43, 0x10, RZ ;  /* 0x000000102b2b7819 */ /* 0x000fc600000006ff */
        /* <DEDUP_REMOVED lines=21> */
[----:B-1----:R-:W-:Y:S02]  /*35d0*/  IMAD.U32 R41, R45, 0x10000, RZ ;  /* 0x000100002d297824 */ /* 0x002fe400078e00ff */
[----:B--2---:R-:W-:-:S04]  /*35e0*/  IMAD.U32 R40, R162, 0x10000, RZ ;  /* 0x00010000a2287824 */ /* 0x004fc800078e00ff */
[----:B------:R-:W-:Y:S01]  /*35f0*/  FFMA.FTZ R42, R41, R40, R42 ;  /* 0x00000028292a7223 */ /* 0x000fe2000001002a */
[C---:B------:R-:W-:Y:S02]  /*3600*/  SHF.L.U32 R40, R46.reuse, 0x10, RZ ;  /* 0x000000102e287819 */ /* 0x040fe400000006ff */
[----:B------:R-:W-:Y:S02]  /*3610*/  PRMT R46, R46, 0x7632, R46 ;  /* 0x000076322e2e7816 */ /* 0x000fe4000000002e */
[----:B------:R-:W-:Y:S02]  /*3620*/  PRMT R45, R45, 0x7632, R45 ;  /* 0x000076322d2d7816 */ /* 0x000fe4000000002d */
[----:B------:R-:W-:Y:S01]  /*3630*/  PRMT R162, R162, 0x7632, R162 ;  /* 0x00007632a2a27816 */ /* 0x000fe200000000a2 */
[----:B------:R-:W-:Y:S02]  /*3640*/  IMAD.U32 R46, R46, 0x10000, RZ ;  /* 0x000100002e2e7824 */ /* 0x000fe400078e00ff */
[----:B------:R-:W-:-:S02]  /*3650*/  IMAD.U32 R44, R45, 0x10000, RZ ;  /* 0x000100002d2c7824 */ /* 0x000fc400078e00ff */
[----:B------:R-:W-:-:S04]  /*3660*/  IMAD.U32 R162, R162, 0x10000, RZ ;  /* 0x00010000a2a27824 */ /* 0x000fc800078e00ff */
[----:B------:R-:W-:Y:S02]  /*3670*/  FFMA.FTZ R44, R44, R162, R43 ;  /* 0x000000a22c2c7223 */ /* 0x000fe4000001002b */
[----:B------:R0:W2:Y:S01]  /*3680*/  LDG.E.CONSTANT R162, desc[UR10][R156.64+0x4] ;  /* 0x0000040a9ca27981 */ /* 0x0000a2000c1e9900 */
[----:B---3--:R-:W-:-:S04]  /*3690*/  IMAD.U32 R41, R160, 0x10000, RZ ;  /* 0x00010000a0297824 */ /* 0x008fc800078e00ff */
[----:B------:R-:W-:Y:S01]  /*36a0*/  FFMA.FTZ R161, R40, R41, R161 ;  /* 0x0000002928a17223 */ /* 0x000fe200000100a1 */
[----:B------:R-:W-:Y:S01]  /*36b0*/  PRMT R40, R160, 0x7632, R40 ;  /* 0x00007632a0287816 */ /* 0x000fe20000000028 */
[----:B------:R-:W-:-:S04]  /*36c0*/  IMAD.U32 R41, R47, 0x10000, RZ ;  /* 0x000100002f297824 */ /* 0x000fc800078e00ff */
[----:B------:R-:W-:-:S04]  /*36d0*/  IMAD.U32 R40, R40, 0x10000, RZ ;  /* 0x0001000028287824 */ /* 0x000fc800078e00ff */
        /* <DEDUP_REMOVED lines=19> */
[----:B------:R-:W-:Y:S02]  /*3810*/  PRMT R150, R150, 0x7632, R150 ;  /* 0x0000763296967816 */ /* 0x000fe40000000096 */
[----:B------:R-:W-:-:S03]  /*3820*/  SHF.L.U32 R40, R40, 0x10, RZ ;  /* 0x0000001028287819 */ /* 0x000fc600000006ff */
        /* <DEDUP_REMOVED lines=9> */
[C---:B--2---:R-:W-:Y:S01]  /*38c0*/  IMAD.U32 R40, R162.reuse, 0x10000, RZ ;  /* 0x00010000a2287824 */ /* 0x044fe200078e00ff */
[----:B------:R-:W-:-:S03]  /*38d0*/  PRMT R162, R162, 0x7632, R162 ;  /* 0x00007632a2a27816 */ /* 0x000fc600000000a2 */
[----:B------:R-:W-:Y:S01]  /*38e0*/  FFMA.FTZ R46, R45, R40, R46 ;  /* 0x000000282d2e7223 */ /* 0x000fe2000001002e */
[----:B------:R-:W-:Y:S02]  /*38f0*/  IMAD.U32 R40, R41, 0x10000, RZ ;  /* 0x0001000029287824 */ /* 0x000fe400078e00ff */
[----:B------:R-:W-:Y:S02]  /*3900*/  IMAD.U32 R41, R162, 0x10000, RZ ;  /* 0x00010000a2297824 */ /* 0x000fe400078e00ff */
[----:B------:R-:W-:Y:S01]  /*3910*/  IMAD.U32 R44, R42, 0x10000, RZ ;  /* 0x000100002a2c7824 */ /* 0x000fe200078e00ff */
[----:B------:R0:W2:Y:S01]  /*3920*/  LDG.E.CONSTANT R162, desc[UR10][R156.64+0x4] ;  /* 0x0000040a9ca27981 */ /* 0x0000a2000c1e9900 */
[----:B------:R-:W-:Y:S01]  /*3930*/  FFMA.FTZ R40, R40, R41, R47 ;  /* 0x0000002928287223 */ /* 0x000fe2000001002f */
[----:B------:R-:W-:-:S05]  /*3940*/  PRMT R42, R42, 0x7632, R42 ;  /* 0x000076322a2a7816 */ /* 0x000fca000000002a */
[----:B------:R-:W-:Y:S02]  /*3950*/  IMAD.U32 R42, R42, 0x10000, RZ ;  /* 0x000100002a2a7824 */ /* 0x000fe400078e00ff */
[----:B---3--:R-:W-:-:S04]  /*3960*/  IMAD.U32 R41, R160, 0x10000, RZ ;  /* 0x00010000a0297824 */ /* 0x008fc800078e00ff */
[----:B------:R-:W-:Y:S01]  /*3970*/  FFMA.FTZ R161, R44, R41, R161 ;  /* 0x000000292ca17223 */ /* 0x000fe200000100a1 */
[----:B------:R-:W-:-:S05]  /*3980*/  PRMT R41, R160, 0x7632, R41 ;  /* 0x00007632a0297816 */ /* 0x000fca0000000029 */
[----:B------:R-:W-:-:S04]  /*3990*/  IMAD.U32 R41, R41, 0x10000, RZ ;  /* 0x0001000029297824 */ /* 0x000fc800078e00ff */
[----:B------:R-:W-:Y:S01]  /*39a0*/  FFMA.FTZ R159, R42, R41, R159 ;  /* 0x000000292a9f7223 */ /* 0x000fe2000001009f */
[----:B------:R-:W-:Y:S01]  /*39b0*/  SHF.L.U32 R41, R43, 0x10, RZ ;  /* 0x000000102b297819 */ /* 0x000fe200000006ff */
        /* <DEDUP_REMOVED lines=27> */
[C---:B-1----:R-:W-:Y:S02]  /*3b70*/  IMAD.U32 R41, R45.reuse, 0x10000, RZ ;  /* 0x000100002d297824 */ /* 0x042fe400078e00ff */
[----:B--2---:R-:W-:Y:S01]  /*3b80*/  IMAD.U32 R40, R162, 0x10000, RZ ;  /* 0x00010000a2287824 */ /* 0x004fe200078e00ff */
[----:B------:R-:W-:-:S03]  /*3b90*/  PRMT R45, R45, 0x7632, R45 ;  /* 0x000076322d2d7816 */ /* 0x000fc6000000002d */
[----:B------:R-:W-:Y:S01]  /*3ba0*/  FFMA.FTZ R42, R41, R40, R42 ;  /* 0x00000028292a7223 */ /* 0x000fe2000001002a */
[----:B------:R-:W-:Y:S02]  /*3bb0*/  PRMT R40, R162, 0x7632, R40 ;  /* 0x00007632a2287816 */ /* 0x000fe40000000028 */
[----:B------:R-:W-:Y:S01]  /*3bc0*/  SHF.L.U32 R44, R45, 0x10, RZ ;  /* 0x000000102d2c7819 */ /* 0x000fe200000006ff */
[----:B------:R0:W2:Y:S02]  /*3bd0*/  LDG.E.CONSTANT R162, desc[UR10][R156.64+0x4] ;  /* 0x0000040a9ca27981 */ /* 0x0000a4000c1e9900 */
[----:B------:R-:W-:-:S04]  /*3be0*/  IMAD.U32 R40, R40, 0x10000, RZ ;  /* 0x0001000028287824 */ /* 0x000fc800078e00ff */
[----:B------:R-:W-:Y:S01]  /*3bf0*/  FFMA.FTZ R44, R44, R40, R43 ;  /* 0x000000282c2c7223 */ /* 0x000fe2000001002b */
[C---:B------:R-:W-:Y:S01]  /*3c00*/  IMAD.U32 R40, R46.reuse, 0x10000, RZ ;  /* 0x000100002e287824 */ /* 0x040fe200078e00ff */
[----:B------:R-:W-:-:S05]  /*3c10*/  PRMT R46, R46, 0x7632, R46 ;  /* 0x000076322e2e7816 */ /* 0x000fca000000002e */
[----:B------:R-:W-:Y:S02]  /*3c20*/  IMAD.U32 R46, R46, 0x10000, RZ ;  /* 0x000100002e2e7824 */ /* 0x000fe400078e00ff */
        /* <DEDUP_REMOVED lines=43> */
[----:B------:R-:W-:-:S04]  /*3ee0*/  PRMT R42, R42, 0x7632, R42 ;  /* 0x000076322a2a7816 */ /* 0x000fc8000000002a */
[----:B------:R-:W-:Y:S01]  /*3ef0*/  SHF.L.U32 R42, R42, 0x10, RZ ;  /* 0x000000102a2a7819 */ /* 0x000fe200000006ff */
[----:B---3--:R-:W-:-:S04]  /*3f00*/  IMAD.U32 R41, R160, 0x10000, RZ ;  /* 0x00010000a0297824 */ /* 0x008fc800078e00ff */
[----:B------:R-:W-:Y:S01]  /*3f10*/  FFMA.FTZ R161, R44, R41, R161 ;  /* 0x000000292ca17223 */ /* 0x000fe200000100a1 */
[----:B------:R-:W-:-:S05]  /*3f20*/  PRMT R41, R160, 0x7632, R41 ;  /* 0x00007632a0297816 */ /* 0x000fca0000000029 */
[----:B------:R-:W-:-:S04]  /*3f30*/  IMAD.U32 R41, R41, 0x10000, RZ ;  /* 0x0001000029297824 */ /* 0x000fc800078e00ff */
[----:B------:R-:W-:Y:S01]  /*3f40*/  FFMA.FTZ R159, R42, R41, R159 ;  /* 0x000000292a9f7223 */ /* 0x000fe2000001009f */
[----:B------:R-:W-:Y:S02]  /*3f50*/  IMAD.U32 R41, R43, 0x10000, RZ ;  /* 0x000100002b297824 */ /* 0x000fe400078e00ff */
        /* <DEDUP_REMOVED lines=27> */
[C---:B-1----:R-:W-:Y:S01]  /*4110*/  SHF.L.U32 R41, R45.reuse, 0x10, RZ ;  /* 0x000000102d297819 */ /* 0x042fe200000006ff */
[----:B--2---:R-:W-:Y:S01]  /*4120*/  IMAD.U32 R40, R162, 0x10000, RZ ;  /* 0x00010000a2287824 */ /* 0x004fe200078e00ff */
[----:B------:R-:W-:-:S03]  /*4130*/  PRMT R45, R45, 0x7632, R45 ;  /* 0x000076322d2d7816 */ /* 0x000fc6000000002d */
[----:B------:R-:W-:Y:S01]  /*4140*/  FFMA.FTZ R42, R41, R40, R42 ;  /* 0x00000028292a7223 */ /* 0x000fe2000001002a */
[----:B------:R-:W-:Y:S01]  /*4150*/  PRMT R40, R162, 0x7632, R40 ;  /* 0x00007632a2287816 */ /* 0x000fe20000000028 */
[----:B------:R-:W-:Y:S01]  /*4160*/  IMAD.U32 R44, R45, 0x10000, RZ ;  /* 0x000100002d2c7824 */ /* 0x000fe200078e00ff */
[----:B------:R0:W2:Y:S03]  /*4170*/  LDG.E.CONSTANT R162, desc[UR10][R156.64+0x4] ;  /* 0x0000040a9ca27981 */ /* 0x0000a6000c1e9900 */
        /* <DEDUP_REMOVED lines=44> */
[----:B------:R-:W-:Y:S01]  /*4440*/  IMAD.U32 R41, R162, 0x10000, RZ ;  /* 0x00010000a2297824 */ /* 0x000fe200078e00ff */
[----:B------:R-:W-:Y:S01]  /*4450*/  SHF.L.U32 R44, R42, 0x10, RZ ;  /* 0x000000102a2c7819 */ /* 0x000fe200000006ff */
[----:B------:R0:W2:Y:S02]  /*4460*/  LDG.E.CONSTANT R162, desc[UR10][R156.64+0x4] ;  /* 0x0000040a9ca27981 */ /* 0x0000a4000c1e9900 */
        /* <DEDUP_REMOVED lines=40> */
[----:B------:R-:W-:Y:S01]  /*46f0*/  PRMT R40, R162, 0x7632, R40 ;  /* 0x00007632a2287816 */ /* 0x000fe20000000028 */
[----:B------:R0:W2:Y:S01]  /*4700*/  LDG.E.CONSTANT R156, desc[UR10][R156.64+0x4] ;  /* 0x0000040a9c9c7981 */ /* 0x0000a2000c1e9900 */
[----:B------:R-:W-:-:S03]  /*4710*/  IMAD.U32 R162, R45, 0x10000, RZ ;  /* 0x000100002da27824 */ /* 0x000fc600078e00ff */
[----:B------:R-:W-:-:S04]  /*4720*/  IMAD.U32 R40, R40, 0x10000, RZ ;  /* 0x0001000028287824 */ /* 0x000fc800078e00ff */
[----:B------:R-:W-:Y:S01]  /*4730*/  FFMA.FTZ R162, R162, R40, R43 ;  /* 0x00000028a2a27223 */ /* 0x000fe2000001002b */
[C---:B------:R-:W-:Y:S01]  /*4740*/  IMAD.U32 R40, R46.reuse, 0x10000, RZ ;  /* 0x000100002e287824 */ /* 0x040fe200078e00ff */
[----:B------:R-:W-:-:S05]  /*4750*/  PRMT R46, R46, 0x7632, R46 ;  /* 0x000076322e2e7816 */ /* 0x000fca000000002e */
[----:B------:R-:W-:Y:S02]  /*4760*/  IMAD.U32 R46, R46, 0x10000, RZ ;  /* 0x000100002e2e7824 */ /* 0x000fe400078e00ff */
[----:B---3--:R-:W-:-:S04]  /*4770*/  IMAD.U32 R41, R160, 0x10000, RZ ;  /* 0x00010000a0297824 */ /* 0x008fc800078e00ff */
[----:B------:R-:W-:Y:S01]  /*4780*/  FFMA.FTZ R161, R40, R41, R161 ;  /* 0x0000002928a17223 */ /* 0x000fe200000100a1 */
[----:B------:R-:W-:Y:S01]  /*4790*/  SHF.L.U32 R41, R47, 0x10, RZ ;  /* 0x000000102f297819 */ /* 0x000fe200000006ff */
[----:B----4-:R-:W-:-:S04]  /*47a0*/  IMAD.U32 R150, R158, 0x10000, RZ ;  /* 0x000100009e967824 */ /* 0x010fc800078e00ff */
[----:B------:R-:W-:Y:S02]  /*47b0*/  FFMA.FTZ R150, R41, R150, R42 ;  /* 0x0000009629967223 */ /* 0x000fe4000001002a */
[----:B------:R-:W1:Y:S01]  /*47c0*/  LDS.128 R40, [R7+0xb0] ;  /* 0x0000b00007287984 */ /* 0x000e620000000c00 */
[----:B------:R-:W-:-:S05]  /*47d0*/  PRMT R45, R160, 0x7632, R45 ;  /* 0x00007632a02d7816 */ /* 0x000fca000000002d */
[----:B------:R-:W-:Y:S01]  /*47e0*/  IMAD.U32 R45, R45, 0x10000, RZ ;  /* 0x000100002d2d7824 */ /* 0x000fe200078e00ff */
[----:B------:R-:W-:-:S03]  /*47f0*/  PRMT R47, R47, 0x7632, R47 ;  /* 0x000076322f2f7816 */ /* 0x000fc6000000002f */
[--C-:B------:R-:W-:Y:S01]  /*4800*/  FFMA.FTZ R45, R46, R45, R159.reuse ;  /* 0x0000002d2e2d7223 */ /* 0x100fe2000001009f */
[----:B------:R-:W-:Y:S01]  /*4810*/  PRMT R159, R158, 0x7632, R159 ;  /* 0x000076329e9f7816 */ /* 0x000fe2000000009f */
[----:B------:R-:W-:-:S04]  /*4820*/  IMAD.U32 R47, R47, 0x10000, RZ ;  /* 0x000100002f2f7824 */ /* 0x000fc800078e00ff */
        /* <DEDUP_REMOVED lines=12> */
[----:B0-----:R-:W-:-:S03]  /*48f0*/  PRMT R157, R44, 0x7632, R157 ;  /* 0x000076322c9d7816 */ /* 0x001fc6000000009d */
        /* <DEDUP_REMOVED lines=8> */
[----:B-1----:R-:W-:Y:S02]  /*4980*/  IMAD.U32 R47, R41, 0x10000, RZ ;  /* 0x00010000292f7824 */ /* 0x002fe400078e00ff */
[----:B--2---:R-:W-:-:S04]  /*4990*/  IMAD.U32 R46, R156, 0x10000, RZ ;  /* 0x000100009c2e7824 */ /* 0x004fc800078e00ff */
[----:B------:R-:W-:Y:S02]  /*49a0*/  FFMA.FTZ R46, R47, R46, R150 ;  /* 0x0000002e2f2e7223 */ /* 0x000fe40000010096 */
[----:B------:R0:W2:Y:S01]  /*49b0*/  LDG.E.CONSTANT R150, desc[UR10][R44.64+0x4] ;  /* 0x0000040a2c967981 */ /* 0x0000a2000c1e9900 */
[----:B------:R-:W-:Y:S02]  /*49c0*/  PRMT R41, R41, 0x7632, R41 ;  /* 0x0000763229297816 */ /* 0x000fe40000000029 */
[----:B------:R-:W-:Y:S02]  /*49d0*/  PRMT R156, R156, 0x7632, R156 ;  /* 0x000076329c9c7816 */ /* 0x000fe4000000009c */
[----:B------:R-:W-:-:S03]  /*49e0*/  SHF.L.U32 R162, R41, 0x10, RZ ;  /* 0x0000001029a27819 */ /* 0x000fc600000006ff */
[----:B------:R-:W-:Y:S02]  /*49f0*/  IMAD.U32 R41, R156, 0x10000, RZ ;  /* 0x000100009c297824 */ /* 0x000fe400078e00ff */
[----:B------:R-:W-:Y:S02]  /*4a00*/  IMAD.U32 R156, R42, 0x10000, RZ ;  /* 0x000100002a9c7824 */ /* 0x000fe400078e00ff */
[----:B------:R-:W-:Y:S01]  /*4a10*/  FFMA.FTZ R162, R162, R41, R159 ;  /* 0x00000029a2a27223 */ /* 0x000fe2000001009f */
[C---:B0-----:R-:W-:Y:S01]  /*4a20*/  IMAD.U32 R45, R43.reuse, 0x10000, RZ ;  /* 0x000100002b2d7824 */ /* 0x041fe200078e00ff */
[----:B------:R-:W-:Y:S02]  /*4a30*/  PRMT R42, R42, 0x7632, R42 ;  /* 0x000076322a2a7816 */ /* 0x000fe4000000002a */
[----:B------:R-:W-:-:S03]  /*4a40*/  PRMT R43, R43, 0x7632, R43 ;  /* 0x000076322b2b7816 */ /* 0x000fc6000000002b */
[----:B------:R-:W-:Y:S02]  /*4a50*/  IMAD.U32 R42, R42, 0x10000, RZ ;  /* 0x000100002a2a7824 */ /* 0x000fe400078e00ff */
[----:B------:R-:W-:Y:S02]  /*4a60*/  IMAD.U32 R43, R43, 0x10000, RZ ;  /* 0x000100002b2b7824 */ /* 0x000fe400078e00ff */
[----:B---3--:R-:W-:-:S04]  /*4a70*/  IMAD.U32 R159, R160, 0x10000, RZ ;  /* 0x00010000a09f7824 */ /* 0x008fc800078e00ff */
[----:B------:R-:W-:Y:S01]  /*4a80*/  FFMA.FTZ R159, R156, R159, R161 ;  /* 0x0000009f9c9f7223 */ /* 0x000fe200000100a1 */
[----:B----4-:R-:W-:-:S04]  /*4a90*/  IMAD.U32 R156, R158, 0x10000, RZ ;  /* 0x000100009e9c7824 */ /* 0x010fc800078e00ff */
[----:B------:R-:W-:Y:S02]  /*4aa0*/  FFMA.FTZ R156, R45, R156, R46 ;  /* 0x0000009c2d9c7223 */ /* 0x000fe4000001002e */
[----:B------:R-:W0:Y:S01]  /*4ab0*/  LDS.128 R44, [R7+0xc0] ;  /* 0x0000c000072c7984 */ /* 0x000e220000000c00 */
[----:B------:R-:W-:Y:S02]  /*4ac0*/  PRMT R41, R160, 0x7632, R41 ;  /* 0x00007632a0297816 */ /* 0x000fe40000000029 */
[----:B------:R-:W-:-:S03]  /*4ad0*/  PRMT R158, R158, 0x7632, R158 ;  /* 0x000076329e9e7816 */ /* 0x000fc6000000009e */
[----:B------:R-:W-:Y:S02]  /*4ae0*/  IMAD.U32 R41, R41, 0x10000, RZ ;  /* 0x0001000029297824 */ /* 0x000fe400078e00ff */
[----:B------:R-:W-:Y:S02]  /*4af0*/  IMAD.U32 R158, R158, 0x10000, RZ ;  /* 0x000100009e9e7824 */ /* 0x000fe400078e00ff */
[----:B------:R-:W-:Y:S02]  /*4b00*/  FFMA.FTZ R41, R42, R41, R157 ;  /* 0x000000292a297223 */ /* 0x000fe4000001009d */
[----:B------:R-:W-:Y:S01]  /*4b10*/  FFMA.FTZ R158, R43, R158, R162 ;  /* 0x0000009e2b9e7223 */ /* 0x000fe200000100a2 */
[----:B-----5:R-:W-:Y:S01]  /*4b20*/  IMAD.U32 R43, R40, 0x10000, RZ ;  /* 0x00010000282b7824 */ /* 0x020fe200078e00ff */
[----:B0-----:R-:W-:-:S05]  /*4b30*/  SHF.L.U32 R42, R44, 0x10, RZ ;  /* 0x000000102c2a7819 */ /* 0x001fca00000006ff */
        /* <DEDUP_REMOVED lines=17> */
[----:B0-----:R-:W-:Y:S02]  /*4c50*/  IMAD.U32 R43, R45, 0x10000, RZ ;  /* 0x000100002d2b7824 */ /* 0x001fe400078e00ff */
[----:B--2---:R-:W-:-:S04]  /*4c60*/  IMAD.U32 R42, R150, 0x10000, RZ ;  /* 0x00010000962a7824 */ /* 0x004fc800078e00ff */
[----:B------:R-:W-:Y:S02]  /*4c70*/  FFMA.FTZ R42, R43, R42, R156 ;  /* 0x0000002a2b2a7223 */ /* 0x000fe4000001009c */
[----:B------:R0:W2:Y:S01]  /*4c80*/  LDG.E.CONSTANT R156, desc[UR10][R40.64+0x4] ;  /* 0x0000040a289c7981 */ /* 0x0000a2000c1e9900 */
[----:B------:R-:W-:Y:S02]  /*4c90*/  PRMT R45, R45, 0x7632, R45 ;  /* 0x000076322d2d7816 */ /* 0x000fe4000000002d */
[----:B------:R-:W-:-:S03]  /*4ca0*/  PRMT R162, R150, 0x7632, R162 ;  /* 0x0000763296a27816 */ /* 0x000fc600000000a2 */
[----:B------:R-:W-:Y:S02]  /*4cb0*/  IMAD.U32 R45, R45, 0x10000, RZ ;  /* 0x000100002d2d7824 */ /* 0x000fe400078e00ff */
[----:B------:R-:W-:Y:S02]  /*4cc0*/  IMAD.U32 R162, R162, 0x10000, RZ ;  /* 0x00010000a2a27824 */ /* 0x000fe400078e00ff */
[----:B0-----:R-:W-:Y:S02]  /*4cd0*/  IMAD.U32 R41, R47, 0x10000, RZ ;  /* 0x000100002f297824 */ /* 0x001fe400078e00ff */
[----:B------:R-:W-:Y:S01]  /*4ce0*/  FFMA.FTZ R162, R45, R162, R158 ;  /* 0x000000a22da27223 */ /* 0x000fe2000001009e */
[C---:B------:R-:W-:Y:S01]  /*4cf0*/  IMAD.U32 R158, R46.reuse, 0x10000, RZ ;  /* 0x000100002e9e7824 */ /* 0x040fe200078e00ff */
[----:B------:R-:W-:Y:S02]  /*4d00*/  PRMT R46, R46, 0x7632, R46 ;  /* 0x000076322e2e7816 */ /* 0x000fe4000000002e */
[----:B------:R-:W-:-:S02]  /*4d10*/  PRMT R47, R47, 0x7632, R47 ;  /* 0x000076322f2f7816 */ /* 0x000fc4000000002f */
[----:B------:R-:W-:-:S03]  /*4d20*/  SHF.L.U32 R46, R46, 0x10, RZ ;  /* 0x000000102e2e7819 */ /* 0x000fc600000006ff */
[----:B------:R-:W-:Y:S02]  /*4d30*/  IMAD.U32 R47, R47, 0x10000, RZ ;  /* 0x000100002f2f7824 */ /* 0x000fe400078e00ff */
[----:B---3--:R-:W-:Y:S02]  /*4d40*/  IMAD.U32 R43, R160, 0x10000, RZ ;  /* 0x00010000a02b7824 */ /* 0x008fe400078e00ff */
[----:B----4-:R-:W-:Y:S02]  /*4d50*/  IMAD.U32 R150, R157, 0x10000, RZ ;  /* 0x000100009d967824 */ /* 0x010fe400078e00ff */
[----:B------:R-:W-:Y:S02]  /*4d60*/  FFMA.FTZ R158, R158, R43, R159 ;  /* 0x0000002b9e9e7223 */ /* 0x000fe4000001009f */
[----:B------:R-:W-:Y:S02]  /*4d70*/  FFMA.FTZ R150, R41, R150, R42 ;  /* 0x0000009629967223 */ /* 0x000fe4000001002a */
[----:B------:R-:W0:Y:S01]  /*4d80*/  LDS.128 R40, [R7+0xd0] ;  /* 0x0000d00007287984 */ /* 0x000e220000000c00 */
[----:B------:R-:W-:-:S02]  /*4d90*/  PRMT R45, R160, 0x7632, R45 ;  /* 0x00007632a02d7816 */ /* 0x000fc4000000002d */
[----:B------:R-:W-:-:S03]  /*4da0*/  PRMT R160, R157, 0x7632, R160 ;  /* 0x000076329da07816 */ /* 0x000fc600000000a0 */
[----:B------:R-:W-:Y:S02]  /*4db0*/  IMAD.U32 R45, R45, 0x10000, RZ ;  /* 0x000100002d2d7824 */ /* 0x000fe400078e00ff */
[----:B------:R-:W-:Y:S02]  /*4dc0*/  IMAD.U32 R160, R160, 0x10000, RZ ;  /* 0x00010000a0a07824 */ /* 0x000fe400078e00ff */
[----:B------:R-:W-:Y:S02]  /*4dd0*/  FFMA.FTZ R45, R46, R45, R161 ;  /* 0x0000002d2e2d7223 */ /* 0x000fe400000100a1 */
[----:B------:R-:W-:Y:S01]  /*4de0*/  FFMA.FTZ R160, R47, R160, R162 ;  /* 0x000000a02fa07223 */ /* 0x000fe200000100a2 */
[----:B-----5:R-:W-:Y:S02]  /*4df0*/  IMAD.U32 R46, R44, 0x10000, RZ ;  /* 0x000100002c2e7824 */ /* 0x020fe400078e00ff */
[----:B0-----:R-:W-:-:S04]  /*4e00*/  IMAD.U32 R47, R40, 0x10000, RZ ;  /* 0x00010000282f7824 */ /* 0x001fc800078e00ff */
        /* <DEDUP_REMOVED lines=17> */
[----:B0-----:R-:W-:Y:S01]  /*4f20*/  SHF.L.U32 R47, R41, 0x10, RZ ;  /* 0x00000010292f7819 */ /* 0x001fe200000006ff */
[----:B--2---:R-:W-:-:S04]  /*4f30*/  IMAD.U32 R46, R156, 0x10000, RZ ;  /* 0x000100009c2e7824 */ /* 0x004fc800078e00ff */
[----:B------:R-:W-:Y:S02]  /*4f40*/  FFMA.FTZ R46, R47, R46, R150 ;  /* 0x0000002e2f2e7223 */ /* 0x000fe40000010096 */
[----:B------:R0:W2:Y:S01]  /*4f50*/  LDG.E.CONSTANT R150, desc[UR10][R44.64+0x4] ;  /* 0x0000040a2c967981 */ /* 0x0000a2000c1e9900 */
[----:B------:R-:W-:Y:S02]  /*4f60*/  PRMT R41, R41, 0x7632, R41 ;  /* 0x0000763229297816 */ /* 0x000fe40000000029 */
[----:B------:R-:W-:-:S03]  /*4f70*/  PRMT R156, R156, 0x7632, R156 ;  /* 0x000076329c9c7816 */ /* 0x000fc6000000009c */
[----:B------:R-:W-:Y:S02]  /*4f80*/  IMAD.U32 R41, R41, 0x10000, RZ ;  /* 0x0001000029297824 */ /* 0x000fe400078e00ff */
[----:B------:R-:W-:-:S04]  /*4f90*/  IMAD.U32 R156, R156, 0x10000, RZ ;  /* 0x000100009c9c7824 */ /* 0x000fc800078e00ff */
[----:B------:R-:W-:Y:S01]  /*4fa0*/  FFMA.FTZ R160, R41, R156, R160 ;  /* 0x0000009c29a07223 */ /* 0x000fe200000100a0 */
[C---:B------:R-:W-:Y:S01]  /*4fb0*/  IMAD.U32 R41, R42.reuse, 0x10000, RZ ;  /* 0x000100002a297824 */ /* 0x040fe200078e00ff */
[----:B------:R-:W-:-:S05]  /*4fc0*/  PRMT R42, R42, 0x7632, R42 ;  /* 0x000076322a2a7816 */ /* 0x000fca000000002a */
[----:B------:R-:W-:Y:S02]  /*4fd0*/  IMAD.U32 R42, R42, 0x10000, RZ ;  /* 0x000100002a2a7824 */ /* 0x000fe400078e00ff */
        /* <DEDUP_REMOVED lines=8> */
[----:B0-----:R-:W0:Y:S01]  /*5060*/  LDS.128 R44, [R7+0xe0] ;  /* 0x0000e000072c7984 */ /* 0x001e220000000c00 */
[----:B------:R-:W-:Y:S02]  /*5070*/  PRMT R43, R43, 0x7632, R43 ;  /* 0x000076322b2b7816 */ /* 0x000fe4000000002b */
[----:B------:R-:W-:Y:S02]  /*5080*/  PRMT R157, R157, 0x7632, R157 ;  /* 0x000076329d9d7816 */ /* 0x000fe4000000009d */
[----:B------:R-:W-:-:S03]  /*5090*/  SHF.L.U32 R43, R43, 0x10, RZ ;  /* 0x000000102b2b7819 */ /* 0x000fc600000006ff */
[----:B------:R-:W-:-:S04]  /*50a0*/  IMAD.U32 R157, R157, 0x10000, RZ ;  /* 0x000100009d9d7824 */ /* 0x000fc800078e00ff */
[----:B------:R-:W-:Y:S01]  /*50b0*/  FFMA.FTZ R158, R43, R157, R160 ;  /* 0x0000009d2b9e7223 */ /* 0x000fe200000100a0 */
[----:B------:R-:W-:Y:S01]  /*50c0*/  IADD3 R43, P0, P1, R86, R154, R85 ;  /* 0x0000009a562b7210 */ /* 0x000fe2000791e055 */
[----:B-----5:R-:W-:Y:S02]  /*50d0*/  IMAD.U32 R42, R40, 0x10000, RZ ;  /* 0x00010000282a7824 */ /* 0x020fe400078e00ff */
[----:B0-----:R-:W-:-:S04]  /*50e0*/  IMAD.U32 R157, R44, 0x10000, RZ ;  /* 0x000100002c9d7824 */ /* 0x001fc800078e00ff */
        /* <DEDUP_REMOVED lines=9> */
[----:B------:R-:W-:Y:S02]  /*5180*/  IMAD.U32 R40, R40, 0x10000, RZ ;  /* 0x0001000028287824 */ /* 0x000fe400078e00ff */
[----:B------:R-:W-:Y:S02]  /*5190*/  IMAD.U32 R162, R45, 0x10000, RZ ;  /* 0x000100002da27824 */ /* 0x000fe400078e00ff */
[----:B------:R-:W-:Y:S01]  /*51a0*/  FFMA.FTZ R161, R44, R40, R161 ;  /* 0x000000282ca17223 */ /* 0x000fe200000100a1 */
[----:B--2---:R-:W-:-:S04]  /*51b0*/  IMAD.U32 R40, R150, 0x10000, RZ ;  /* 0x0001000096287824 */ /* 0x004fc800078e00ff */
[----:B------:R-:W-:Y:S01]  /*51c0*/  FFMA.FTZ R162, R162, R40, R41 ;  /* 0x00000028a2a27223 */ /* 0x000fe20000010029 */
[----:B------:R-:W-:-:S04]  /*51d0*/  IADD3 R41, P0, P1, R84, R154, R83 ;  /* 0x0000009a54297210 */ /* 0x000fc8000791e053 */
[----:B------:R-:W-:Y:S02]  /*51e0*/  LEA R40, P2, R41, UR18, 0x1 ;  /* 0x0000001229287c11 */ /* 0x000fe4000f8408ff */
[----:B0-----:R-:W-:-:S04]  /*51f0*/  IADD3.X R42, R36, R155, R21, P0, P1 ;  /* 0x0000009b242a7210 */ /* 0x001fc800007e2415 */
[----:B------:R-:W-:-:S05]  /*5200*/  LEA.HI.X R41, R41, UR19, R42, 0x1, P2 ;  /* 0x0000001329297c11 */ /* 0x000fca00090f0c2a */
[----:B------:R-:W2:Y:S01]  /*5210*/  LDG.E.CONSTANT R44, desc[UR10][R40.64] ;  /* 0x0000000a282c7981 */ /* 0x000ea2000c1e9900 */
[----:B------:R-:W-:-:S03]  /*5220*/  IADD3 R154, P0, P1, R82, R154, R81 ;  /* 0x0000009a529a7210 */ /* 0x000fc6000791e051 */
[----:B------:R0:W5:Y:S01]  /*5230*/  LDG.E.CONSTANT R160, desc[UR10][R40.64+0x4] ;  /* 0x0000040a28a07981 */ /* 0x000162000c1e9900 */
[----:B------:R-:W-:Y:S02]  /*5240*/  IADD3.X R155, R39, R155, R22, P0, P1 ;  /* 0x0000009b279b7210 */ /* 0x000fe400007e2416 */
[----:B------:R-:W-:-:S04]  /*5250*/  LEA R42, P0, R154, UR18, 0x1 ;  /* 0x000000129a2a7c11 */ /* 0x000fc8000f8008ff */
[----:B------:R-:W-:-:S05]  /*5260*/  LEA.HI.X R43, R154, UR19, R155, 0x1, P0 ;  /* 0x000000139a2b7c11 */ /* 0x000fca00080f0c9b */
[----:B------:R-:W5:Y:S04]  /*5270*/  LDG.E.CONSTANT R154, desc[UR10][R42.64] ;  /* 0x0000000a2a9a7981 */ /* 0x000f68000c1e9900 */
[----:B------:R1:W5:Y:S01]  /*5280*/  LDG.E.CONSTANT R155, desc[UR10][R42.64+0x4] ;  /* 0x0000040a2a9b7981 */ /* 0x000362000c1e9900 */
[----:B0-----:R-:W-:Y:S02]  /*5290*/  SHF.L.U32 R40, R46, 0x10, RZ ;  /* 0x000000102e287819 */ /* 0x001fe400000006ff */
[----:B------:R-:W-:Y:S02]  /*52a0*/  PRMT R45, R45, 0x7632, R45 ;  /* 0x000076322d2d7816 */ /* 0x000fe4000000002d */
[----:B------:R-:W-:Y:S02]  /*52b0*/  PRMT R150, R150, 0x7632, R150 ;  /* 0x0000763296967816 */ /* 0x000fe40000000096 */
[----:B------:R-:W-:Y:S01]  /*52c0*/  PRMT R46, R46, 0x7632, R46 ;  /* 0x000076322e2e7816 */ /* 0x000fe2000000002e */
[----:B------:R-:W-:-:S02]  /*52d0*/  IMAD.U32 R45, R45, 0x10000, RZ ;  /* 0x000100002d2d7824 */ /* 0x000fc400078e00ff */
[----:B------:R-:W-:Y:S02]  /*52e0*/  IMAD.U32 R150, R150, 0x10000, RZ ;  /* 0x0001000096967824 */ /* 0x000fe400078e00ff */
[----:B------:R-:W-:Y:S02]  /*52f0*/  IMAD.U32 R46, R46, 0x10000, RZ ;  /* 0x000100002e2e7824 */ /* 0x000fe400078e00ff */
[----:B------:R-:W-:Y:S01]  /*5300*/  FFMA.FTZ R158, R45, R150, R158 ;  /* 0x000000962d9e7223 */ /* 0x000fe2000001009e */
[----:B------:R-:W-:Y:S01]  /*5310*/  UMOV UR7, 0xffffffff ;  /* 0xffffffff00077882 */ /* 0x000fe20000000000 */
[----:B------:R-:W-:Y:S01]  /*5320*/  ISETP.NE.AND P0, PT, R149, RZ, PT ;  /* 0x000000ff9500720c */ /* 0x000fe20003f05270 */
[----:B---3--:R-:W-:-:S04]  /*5330*/  IMAD.U32 R41, R159, 0x10000, RZ ;  /* 0x000100009f297824 */ /* 0x008fc800078e00ff */
[----:B------:R-:W-:Y:S01]  /*5340*/  FFMA.FTZ R157, R40, R41, R157 ;  /* 0x00000029289d7223 */ /* 0x000fe2000001009d */
[----:B------:R-:W-:Y:S02]  /*5350*/  IMAD.U32 R41, R47, 0x10000, RZ ;  /* 0x000100002f297824 */ /* 0x000fe400078e00ff */
[----:B----4-:R-:W-:-:S04]  /*5360*/  IMAD.U32 R40, R156, 0x10000, RZ ;  /* 0x000100009c287824 */ /* 0x010fc800078e00ff */
[----:B------:R-:W-:Y:S02]  /*5370*/  FFMA.FTZ R162, R41, R40, R162 ;  /* 0x0000002829a27223 */ /* 0x000fe400000100a2 */
[----:B-1----:R-:W0:Y:S01]  /*5380*/  LDS.128 R40, [R7+0xf0] ;  /* 0x0000f00007287984 */ /* 0x002e220000000c00 */
[----:B------:R-:W-:-:S05]  /*5390*/  PRMT R159, R159, 0x7632, R159 ;  /* 0x000076329f9f7816 */ /* 0x000fca000000009f */
[----:B------:R-:W-:-:S04]  /*53a0*/  IMAD.U32 R159, R159, 0x10000, RZ ;  /* 0x000100009f9f7824 */ /* 0x000fc800078e00ff */
[----:B------:R-:W-:Y:S01]  /*53b0*/  FFMA.FTZ R161, R46, R159, R161 ;  /* 0x0000009f2ea17223 */ /* 0x000fe200000100a1 */
[----:B------:R-:W-:Y:S02]  /*53c0*/  PRMT R47, R47, 0x7632, R47 ;  /* 0x000076322f2f7816 */ /* 0x000fe4000000002f */
[----:B------:R-:W-:Y:S01]  /*53d0*/  PRMT R156, R156, 0x7632, R156 ;  /* 0x000076329c9c7816 */ /* 0x000fe2000000009c */
[C---:B--2---:R-:W-:Y:S01]  /*53e0*/  IMAD.U32 R45, R44.reuse, 0x10000, RZ ;  /* 0x000100002c2d7824 */ /* 0x044fe200078e00ff */
[----:B------:R-:W-:-:S05]  /*53f0*/  PRMT R44, R44, 0x7632, R44 ;  /* 0x000076322c2c7816 */ /* 0x000fca000000002c */
[----:B------:R-:W-:Y:S02]  /*5400*/  IMAD.U32 R44, R44, 0x10000, RZ ;  /* 0x000100002c2c7824 */ /* 0x000fe400078e00ff */
[C---:B0-----:R-:W-:Y:S01]  /*5410*/  IMAD.U32 R46, R40.reuse, 0x10000, RZ ;  /* 0x00010000282e7824 */ /* 0x041fe200078e00ff */
[----:B------:R-:W-:-:S04]  /*5420*/  PRMT R40, R40, 0x7632, R40 ;  /* 0x0000763228287816 */ /* 0x000fc80000000028 */
[----:B------:R-:W-:Y:S01]  /*5430*/  SHF.L.U32 R40, R40, 0x10, RZ ;  /* 0x0000001028287819 */ /* 0x000fe200000006ff */
[----:B------:R-:W-:Y:S01]  /*5440*/  FFMA.FTZ R157, R46, R45, R157 ;  /* 0x0000002d2e9d7223 */ /* 0x000fe2000001009d */
[C---:B------:R-:W-:Y:S01]  /*5450*/  IMAD.U32 R45, R41.reuse, 0x10000, RZ ;  /* 0x00010000292d7824 */ /* 0x040fe200078e00ff */
[----:B------:R-:W-:Y:S02]  /*5460*/  PRMT R41, R41, 0x7632, R41 ;  /* 0x0000763229297816 */ /* 0x000fe40000000029 */
[----:B------:R-:W-:Y:S01]  /*5470*/  FFMA.FTZ R161, R40, R44, R161 ;  /* 0x0000002c28a17223 */ /* 0x000fe200000100a1 */
[C---:B-----5:R-:W-:Y:S01]  /*5480*/  IMAD.U32 R40, R160.reuse, 0x10000, RZ ;  /* 0x00010000a0287824 */ /* 0x060fe200078e00ff */
[----:B------:R-:W-:Y:S01]  /*5490*/  PRMT R160, R160, 0x7632, R160 ;  /* 0x00007632a0a07816 */ /* 0x000fe200000000a0 */
[----:B------:R-:W-:Y:S02]  /*54a0*/  IMAD.U32 R47, R47, 0x10000, RZ ;  /* 0x000100002f2f7824 */ /* 0x000fe400078e00ff */
[----:B------:R-:W-:-:S02]  /*54b0*/  IMAD.U32 R156, R156, 0x10000, RZ ;  /* 0x000100009c9c7824 */ /* 0x000fc400078e00ff */
[----:B------:R-:W-:Y:S02]  /*54c0*/  IMAD.U32 R41, R41, 0x10000, RZ ;  /* 0x0001000029297824 */ /* 0x000fe400078e00ff */
[----:B------:R-:W-:Y:S01]  /*54d0*/  FFMA.FTZ R158, R47, R156, R158 ;  /* 0x0000009c2f9e7223 */ /* 0x000fe2000001009e */
[----:B------:R-:W-:Y:S02]  /*54e0*/  IMAD.U32 R160, R160, 0x10000, RZ ;  /* 0x00010000a0a07824 */ /* 0x000fe400078e00ff */
[----:B------:R-:W-:Y:S01]  /*54f0*/  FFMA.FTZ R162, R45, R40, R162 ;  /* 0x000000282da27223 */ /* 0x000fe200000100a2 */
[----:B------:R-:W-:Y:S02]  /*5500*/  IMAD.U32 R40, R42, 0x10000, RZ ;  /* 0x000100002a287824 */ /* 0x000fe400078e00ff */
[----:B------:R-:W-:Y:S01]  /*5510*/  FFMA.FTZ R158, R41, R160, R158 ;  /* 0x000000a0299e7223 */ /* 0x000fe2000001009e */
[----:B------:R-:W-:Y:S01]  /*5520*/  IMAD.U32 R41, R154, 0x10000, RZ ;  /* 0x000100009a297824 */ /* 0x000fe200078e00ff */
[----:B------:R-:W-:-:S02]  /*5530*/  PRMT R42, R42, 0x7632, R42 ;  /* 0x000076322a2a7816 */ /* 0x000fc4000000002a */
[----:B------:R-:W-:-:S03]  /*5540*/  PRMT R154, R154, 0x7632, R154 ;  /* 0x000076329a9a7816 */ /* 0x000fc6000000009a */
[----:B------:R-:W-:Y:S02]  /*5550*/  IMAD.U32 R42, R42, 0x10000, RZ ;  /* 0x000100002a2a7824 */ /* 0x000fe400078e00ff */
[----:B------:R-:W-:Y:S02]  /*5560*/  IMAD.U32 R154, R154, 0x10000, RZ ;  /* 0x000100009a9a7824 */ /* 0x000fe400078e00ff */
[----:B------:R-:W-:Y:S01]  /*5570*/  FFMA.FTZ R40, R40, R41, R157 ;  /* 0x0000002928287223 */ /* 0x000fe2000001009d */
[----:B------:R-:W-:Y:S01]  /*5580*/  SHF.L.U32 R41, R43, 0x10, RZ ;  /* 0x000000102b297819 */ /* 0x000fe200000006ff */
[----:B------:R-:W-:Y:S01]  /*5590*/  FFMA.FTZ R161, R42, R154, R161 ;  /* 0x0000009a2aa17223 */ /* 0x000fe200000100a1 */
[----:B------:R-:W-:Y:S01]  /*55a0*/  IMAD.U32 R42, R155, 0x10000, RZ ;  /* 0x000100009b2a7824 */ /* 0x000fe200078e00ff */
[----:B------:R-:W-:Y:S02]  /*55b0*/  PRMT R43, R43, 0x7632, R43 ;  /* 0x000076322b2b7816 */ /* 0x000fe4000000002b */
[----:B------:R-:W-:Y:S01]  /*55c0*/  PRMT R155, R155, 0x7632, R155 ;  /* 0x000076329b9b7816 */ /* 0x000fe2000000009b */
[----:B------:R-:W-:Y:S01]  /*55d0*/  FFMA.FTZ R41, R41, R42, R162 ;  /* 0x0000002a29297223 */ /* 0x000fe200000100a2 */
[----:B------:R-:W-:Y:S01]  /*55e0*/  FADD.FTZ R40, R40, R161 ;  /* 0x000000a128287221 */ /* 0x000fe20000010000 */
[----:B------:R-:W-:-:S02]  /*55f0*/  IMAD.U32 R43, R43, 0x10000, RZ ;  /* 0x000100002b2b7824 */ /* 0x000fc400078e00ff */
[----:B------:R-:W-:Y:S02]  /*5600*/  IMAD.U32 R155, R155, 0x10000, RZ ;  /* 0x000100009b9b7824 */ /* 0x000fe400078e00ff */
[----:B------:R-:W-:Y:S02]  /*5610*/  FADD.FTZ R40, R41, R40 ;  /* 0x0000002829287221 */ /* 0x000fe40000010000 */
[----:B------:R-:W-:-:S04]  /*5620*/  FFMA.FTZ R43, R43, R155, R158 ;  /* 0x0000009b2b2b7223 */ /* 0x000fc8000001009e */
[----:B------:R-:W-:Y:S01]  /*5630*/  FADD.FTZ R40, R43, R40 ;  /* 0x000000282b287221 */ /* 0x000fe20000010000 */
[----:B------:R-:W-:Y:S06]  /*5640*/  BRA.DIV UR7, `(.L_x_19984) ;  /* 0x000000b207947947 */ /* 0x000fec000b800000 */
[----:B------:R0:W1:Y:S02]  /*5650*/  SHFL.BFLY PT, R41, R40, 0x1, 0x1f ;  /* 0x0c201f0028297f89 */ /* 0x00006400000e0000 */
.L_x_20063:
[----:B01----:R-:W-:-:S04]  /*5660*/  FADD.FTZ R40, R40, R41 ;  /* 0x0000002928287221 */ /* 0x003fc80000010000 */
[----:B------:R-:W-:Y:S01]  /*5670*/  FFMA.FTZ R43, R40, UR23, RZ ;  /* 0x00000017282b7c23 */ /* 0x000fe200080100ff */
[----:B------:R-:W-:Y:S06]  /*5680*/  @P0 BRA `(.L_x_19985) ;  /* 0x0000000000580947 */ /* 0x000fec0003800000 */
[----:B------:R-:W0:Y:S01]  /*5690*/  S2UR UR8, SR_CgaCtaId ;  /* 0x00000000000879c3 */ /* 0x000e220000008800 */
[----:B------:R-:W-:Y:S01]  /*56a0*/  UMOV UR7, 0x400 ;  /* 0x0000040000077882 */ /* 0x000fe20000000000 */
[----:B------:R-:W-:Y:S01]  /*56b0*/  IMAD R40, R151, 0x10, R145 ;  /* 0x0000001097287824 */ /* 0x000fe200078e0291 */
[----:B------:R-:W-:-:S04]  /*56c0*/  UIADD3 UR7, UR7, 0x220, URZ ;  /* 0x0000022007077890 */ /* 0x000fc8000fffe03f */
[----:B------:R-:W-:Y:S01]  /*56d0*/  ISETP.GE.AND P0, PT, R40, UR16, PT ;  /* 0x0000001028007c0c */ /* 0x000fe2000bf06270 */
[----:B------:R-:W-:-:S03]  /*56e0*/  IMAD R40, R151, 0x10, R144 ;  /* 0x0000001097287824 */ /* 0x000fc600078e0290 */
[----:B------:R-:W-:Y:S01]  /*56f0*/  FSEL R41, R43, RZ, !P0 ;  /* 0x000000ff2b297208 */ /* 0x000fe20004000000 */
[----:B0-----:R-:W-:-:S06]  /*5700*/  ULEA UR7, UR8, UR7, 0x18 ;  /* 0x0000000708077291 */ /* 0x001fcc000f8ec03f */
[----:B------:R-:W-:-:S05]  /*5710*/  LEA R40, R40, UR7, 0x2 ;  /* 0x0000000728287c11 */ /* 0x000fca000f8e10ff */
[----:B------:R1:W-:Y:S01]  /*5720*/  STS [R40], R41 ;  /* 0x0000002928007388 */ /* 0x0003e20000000800 */
[----:B------:R-:W-:Y:S05]  /*5730*/  @P0 BRA `(.L_x_19985) ;  /* 0x00000000002c0947 */ /* 0x000fea0003800000 */
[----:B------:R-:W-:Y:S01]  /*5740*/  FMNMX.FTZ R146, R146, R43, !PT ;  /* 0x0000002b92927209 */ /* 0x000fe20007810000 */
[----:B------:R-:W-:Y:S06]  /*5750*/  BRA `(.L_x_19985) ;  /* 0x0000000000247947 */ /* 0x000fec0003800000 */
.L_x_19983:
[----:B------:R-:W-:-:S13]  /*5760*/  ISETP.NE.AND P0, PT, R149, RZ, PT ;  /* 0x000000ff9500720c */ /* 0x000fda0003f05270 */
[----:B------:R-:W0:Y:S01]  /*5770*/  @!P0 S2R R42, SR_CgaCtaId ;  /* 0x00000000002a8919 */ /* 0x000e220000008800 */
[----:B------:R-:W-:Y:S01]  /*5780*/  @!P0 MOV R40, 0x400 ;  /* 0x0000040000288802 */ /* 0x000fe20000000f00 */
[----:B------:R-:W-:-:S04]  /*5790*/  @!P0 IMAD.MOV.U32 R43, RZ, RZ, -0x800001 ;  /* 0xff7fffffff2b8424 */ /* 0x000fc800078e00ff */
[----:B------:R-:W-:Y:S02]  /*57a0*/  @!P0 VIADD R41, R40, 0x220 ;  /* 0x0000022028298836 */ /* 0x000fe40000000000 */
[----:B------:R-:W-:-:S03]  /*57b0*/  @!P0 IMAD R40, R151, 0x10, R144 ;  /* 0x0000001097288824 */ /* 0x000fc600078e0290 */
[----:B0-----:R-:W-:-:S05]  /*57c0*/  @!P0 LEA R41, R42, R41, 0x18 ;  /* 0x000000292a298211 */ /* 0x001fca00078ec0ff */
[----:B------:R-:W-:-:S05]  /*57d0*/  @!P0 IMAD R40, R40, 0x4, R41 ;  /* 0x0000000428288824 */ /* 0x000fca00078e0229 */
[----:B------:R0:W-:Y:S02]  /*57e0*/  @!P0 STS [R40], R43 ;  /* 0x0000002b28008388 */ /* 0x0001e40000000800 */
.L_x_19985:
[----:B------:R-:W-:Y:S05]  /*57f0*/  BSYNC B1 ;  /* 0x0000000000017941 */ /* 0x000fea0003800000 */
.L_x_19982:
[----:B------:R-:W-:-:S04]  /*5800*/  IADD3 R151, R151, 0x4, RZ ;  /* 0x0000000497977810 */ /* 0x000fc80007ffe0ff */
[----:B------:R-:W-:-:S13]  /*5810*/  ISETP.GE.AND P0, PT, R151, UR4, PT ;  /* 0x0000000497007c0c */ /* 0x000fda000bf06270 */
[----:B------:R-:W-:Y:S05]  /*5820*/  @!P0 BRA `(.L_x_19986) ;  /* 0xffffffcc00588947 */ /* 0x000fea000383ffff */
[----:B------:R-:W-:Y:S05]  /*5830*/  BRA `(.L_x_19980) ;  /* 0x0000003000d07947 */ /* 0x000fea0003800000 */
.L_x_19981:
[----:B------:R-:W-:Y:S02]  /*5840*/  IMAD.MOV.U32 R146, RZ, RZ, -0x800001 ;  /* 0xff7fffffff927424 */ /* 0x000fe400078e00ff */
[----:B------:R-:W-:-:S07]  /*5850*/  IMAD.MOV.U32 R151, RZ, RZ, R147 ;  /* 0x000000ffff977224 */ /* 0x000fce00078e0093 */
.L_x_19991:
[----:B0-----:R-:W0:Y:S01]  /*5860*/  LDC R154, c[0x0][0x290] ;  /* 0x0000a400ff9a7b82 */ /* 0x001e220000000800 */
[----:B------:R-:W-:Y:S01]  /*5870*/  IMAD.SHL.U32 R46, R151, 0x10, RZ ;  /* 0x00000010972e7824 */ /* 0x000fe200078e00ff */
[----:B------:R-:W-:Y:S04]  /*5880*/  BSSY B1, `(.L_x_19987) ;  /* 0x000032c000017945 */ /* 0x000fe80003800000 */
[----:B------:R-:W-:Y:S02]  /*5890*/  IABS R45, R46 ;  /* 0x0000002e002d7213 */ /* 0x000fe40000000000 */
[----:B-1-3--:R-:W1:Y:S03]  /*58a0*/  LDC R43, c[0x0][0x294] ;  /* 0x0000a500ff2b7b82 */ /* 0x00ae660000000800 */
[----:B------:R-:W-:-:S04]  /*58b0*/  IMAD.HI.U32 R44, R3, R45, RZ ;  /* 0x0000002d032c7227 */ /* 0x000fc800078e00ff */
[----:B--2---:R-:W-:Y:S01]  /*58c0*/  IMAD.MOV R40, RZ, RZ, -R44 ;  /* 0x000000ffff287224 */ /* 0x004fe200078e0a2c */
[----:B0-----:R-:W-:-:S04]  /*58d0*/  IABS R42, R154 ;  /* 0x0000009a002a7213 */ /* 0x001fc80000000000 */
[----:B------:R-:W0:Y:S01]  /*58e0*/  I2F.RP R47, R42 ;  /* 0x0000002a002f7306 */ /* 0x000e220000209400 */
[----:B-1----:R-:W-:-:S05]  /*58f0*/  IABS R2, R43 ;  /* 0x0000002b00027213 */ /* 0x002fca0000000000 */
[----:B------:R-:W-:Y:S02]  /*5900*/  IMAD R45, R2, R40, R45 ;  /* 0x00000028022d7224 */ /* 0x000fe400078e022d */
[----:B------:R-:W-:-:S03]  /*5910*/  IMAD.MOV.U32 R40, RZ, RZ, RZ ;  /* 0x000000ffff287224 */ /* 0x000fc600078e00ff */
[----:B------:R-:W-:Y:S01]  /*5920*/  ISETP.GT.U32.AND P1, PT, R148, R45, PT ;  /* 0x0000002d9400720c */ /* 0x000fe20003f24070 */
[----:B0-----:R-:W0:-:S12]  /*5930*/  MUFU.RCP R47, R47 ;  /* 0x0000002f002f7308 */ /* 0x001e180000001000 */
[----:B------:R-:W-:Y:S02]  /*5940*/  @!P1 IMAD.IADD R45, R45, 0x1, -R2 ;  /* 0x000000012d2d9824 */ /* 0x000fe400078e0a02 */
[----:B------:R-:W-:Y:S01]  /*5950*/  @!P1 VIADD R44, R44, 0x1 ;  /* 0x000000012c2c9836 */ /* 0x000fe20000000000 */
[----:B------:R-:W-:Y:S01]  /*5960*/  ISETP.NE.AND P1, PT, R43, RZ, PT ;  /* 0x000000ff2b00720c */ /* 0x000fe20003f25270 */
[----:B0-----:R-:W-:Y:S01]  /*5970*/  VIADD R41, R47, 0xffffffe ;  /* 0x0ffffffe2f297836 */ /* 0x001fe20000000000 */
[----:B------:R-:W-:-:S05]  /*5980*/  ISETP.GE.U32.AND P0, PT, R45, R148, PT ;  /* 0x000000942d00720c */ /* 0x000fca0003f06070 */
[----:B------:R-:W0:Y:S08]  /*5990*/  F2I.FTZ.U32.TRUNC.NTZ R41, R41 ;  /* 0x0000002900297305 */ /* 0x000e30000021f000 */
[----:B------:R-:W-:Y:S01]  /*59a0*/  @P0 IADD3 R44, R44, 0x1, RZ ;  /* 0x000000012c2c0810 */ /* 0x000fe20007ffe0ff */
[----:B0-----:R-:W-:-:S04]  /*59b0*/  IMAD.MOV R47, RZ, RZ, -R41 ;  /* 0x000000ffff2f7224 */ /* 0x001fc800078e0a29 */
[----:B------:R-:W-:-:S04]  /*59c0*/  IMAD R47, R47, R42, RZ ;  /* 0x0000002a2f2f7224 */ /* 0x000fc800078e02ff */
[----:B------:R-:W-:Y:S01]  /*59d0*/  IMAD.HI.U32 R156, R41, R47, R40 ;  /* 0x0000002f299c7227 */ /* 0x000fe200078e0028 */
[----:B------:R-:W-:-:S04]  /*59e0*/  LOP3.LUT R40, R46, R43, RZ, 0x3c, !PT ;  /* 0x0000002b2e287212 */ /* 0x000fc800078e3cff */
[----:B------:R-:W-:-:S13]  /*59f0*/  ISETP.GE.AND P2, PT, R40, RZ, PT ;  /* 0x000000ff2800720c */ /* 0x000fda0003f46270 */
[----:B------:R-:W-:Y:S01]  /*5a00*/  @!P2 IMAD.MOV R44, RZ, RZ, -R44 ;  /* 0x000000ffff2ca224 */ /* 0x000fe200078e0a2c */
[----:B------:R-:W-:Y:S02]  /*5a10*/  @!P1 LOP3.LUT R44, RZ, R43, RZ, 0x33, !PT ;  /* 0x0000002bff2c9212 */ /* 0x000fe400078e33ff */
[----:B------:R-:W-:-:S03]  /*5a20*/  ISETP.NE.AND P2, PT, R154, RZ, PT ;  /* 0x000000ff9a00720c */ /* 0x000fc60003f45270 */
[----:B------:R-:W-:-:S05]  /*5a30*/  IMAD.IADD R43, R5, 0x1, R44 ;  /* 0x00000001052b7824 */ /* 0x000fca00078e022c */
        /* <DEDUP_REMOVED lines=14> */
[----:B------:R-:W-:-:S04]  /*5b20*/  IADD3 R41, P0, R151, UR5, RZ ;  /* 0x0000000597297c10 */ /* 0x000fc8000ff1e0ff */
[----:B------:R-:W-:Y:S02]  /*5b30*/  LEA.HI.X.SX32 R42, R151, UR17, 0x1, P0 ;  /* 0x00000011972a7c11 */ /* 0x000fe400080f0eff */
[----:B------:R-:W-:-:S04]  /*5b40*/  LEA R40, P0, R41, UR14, 0x2 ;  /* 0x0000000e29287c11 */ /* 0x000fc8000f8010ff */
[----:B------:R-:W-:-:S05]  /*5b50*/  LEA.HI.X R41, R41, UR15, R42, 0x2, P0 ;  /* 0x0000000f29297c11 */ /* 0x000fca00080f142a */
[----:B------:R-:W2:Y:S01]  /*5b60*/  LDG.E.CONSTANT R40, desc[UR10][R40.64] ;  /* 0x0000000a28287981 */ /* 0x000ea2000c1e9900 */
[----:B------:R-:W-:Y:S02]  /*5b70*/  IMAD.MOV.U32 R154, RZ, RZ, R152 ;  /* 0x000000ffff9a7224 */ /* 0x000fe400078e0098 */
[----:B------:R-:W-:Y:S01]  /*5b80*/  IMAD.MOV.U32 R155, RZ, RZ, R153 ;  /* 0x000000ffff9b7224 */ /* 0x000fe200078e0099 */
[----:B--2---:R-:W-:Y:S01]  /*5b90*/  SHF.R.S32.HI R42, RZ, 0x1f, R40 ;  /* 0x0000001fff2a7819 */ /* 0x004fe20000011428 */
[----:B------:R-:W-:-:S04]  /*5ba0*/  IMAD.WIDE.U32 R154, R40, UR25, R154 ;  /* 0x00000019289a7c25 */ /* 0x000fc8000f8e009a */
[----:B------:R-:W-:Y:S01]  /*5bb0*/  IMAD R42, R42, UR25, RZ ;  /* 0x000000192a2a7c24 */ /* 0x000fe2000f8e02ff */
[----:B------:R-:W-:-:S03]  /*5bc0*/  IADD3 R43, P0, P1, R142, R154, R141 ;  /* 0x0000009a8e2b7210 */ /* 0x000fc6000791e08d */
[----:B------:R-:W-:Y:S01]  /*5bd0*/  IMAD R45, R40, R79, R42 ;  /* 0x0000004f282d7224 */ /* 0x000fe200078e022a */
[----:B------:R-:W-:-:S03]  /*5be0*/  LEA R42, P2, R43, UR20, 0x1 ;  /* 0x000000142b2a7c11 */ /* 0x000fc6000f8408ff */
[----:B------:R-:W-:-:S05]  /*5bf0*/  IMAD.IADD R155, R155, 0x1, R45 ;  /* 0x000000019b9b7824 */ /* 0x000fca00078e022d */
[-C--:B------:R-:W-:Y:S02]  /*5c00*/  IADD3.X R44, R76, R155.reuse, R77, P0, P1 ;  /* 0x0000009b4c2c7210 */ /* 0x080fe400007e244d */
[----:B------:R-:W-:Y:S02]  /*5c10*/  IADD3 R41, P0, R143, R154, RZ ;  /* 0x0000009a8f297210 */ /* 0x000fe40007f1e0ff */
[----:B------:R-:W-:Y:S02]  /*5c20*/  LEA.HI.X R43, R43, UR21, R44, 0x1, P2 ;  /* 0x000000152b2b7c11 */ /* 0x000fe400090f0c2c */
[C---:B------:R-:W-:Y:S02]  /*5c30*/  LEA R40, P1, R41.reuse, UR20, 0x1 ;  /* 0x0000001429287c11 */ /* 0x040fe4000f8208ff */
[----:B------:R-:W-:Y:S01]  /*5c40*/  IADD3.X R44, R78, R155, RZ, P0, !PT ;  /* 0x0000009b4e2c7210 */ /* 0x000fe200007fe4ff */
[----:B------:R-:W2:Y:S03]  /*5c50*/  LDG.E.CONSTANT R159, desc[UR10][R42.64] ;  /* 0x0000000a2a9f7981 */ /* 0x000ea6000c1e9900 */
[----:B------:R-:W-:Y:S01]  /*5c60*/  LEA.HI.X R41, R41, UR21, R44, 0x1, P1 ;  /* 0x0000001529297c11 */ /* 0x000fe200088f0c2c */
[----:B------:R0:W3:Y:S04]  /*5c70*/  LDG.E.CONSTANT R163, desc[UR10][R42.64+0x4] ;  /* 0x0000040a2aa37981 */ /* 0x0000e8000c1e9900 */
[----:B------:R-:W4:Y:S04]  /*5c80*/  LDG.E.CONSTANT R160, desc[UR10][R40.64] ;  /* 0x0000000a28a07981 */ /* 0x000f28000c1e9900 */
[----:B------:R-:W1:Y:S04]  /*5c90*/  LDS.128 R44, [R7] ;  /* 0x00000000072c7984 */ /* 0x000e680000000c00 */
[----:B------:R5:W3:Y:S01]  /*5ca0*/  LDG.E.CONSTANT R162, desc[UR10][R40.64+0x4] ;  /* 0x0000040a28a27981 */ /* 0x000ae2000c1e9900 */
[----:B-1----:R-:W-:-:S02]  /*5cb0*/  IMAD.U32 R156, R46, 0x10000, RZ ;  /* 0x000100002e9c7824 */ /* 0x002fc400078e00ff */
[----:B------:R-:W-:Y:S02]  /*5cc0*/  IMAD.U32 R161, R44, 0x10000, RZ ;  /* 0x000100002ca17824 */ /* 0x000fe400078e00ff */
[----:B--2---:R-:W-:-:S04]  /*5cd0*/  IMAD.U32 R157, R159, 0x10000, RZ ;  /* 0x000100009f9d7824 */ /* 0x004fc800078e00ff */
[----:B------:R-:W-:Y:S01]  /*5ce0*/  FMUL.FTZ R158, R156, R157 ;  /* 0x0000009d9c9e7220 */ /* 0x000fe20000410000 */
[----:B------:R-:W-:Y:S01]  /*5cf0*/  IADD3 R157, P0, P1, R140, R154, R139 ;  /* 0x0000009a8c9d7210 */ /* 0x000fe2000791e08b */
[----:B----4-:R-:W-:-:S03]  /*5d00*/  IMAD.U32 R156, R160, 0x10000, RZ ;  /* 0x00010000a09c7824 */ /* 0x010fc600078e00ff */
[----:B0-----:R-:W-:Y:S01]  /*5d10*/  IADD3.X R42, R74, R155, R75, P0, P1 ;  /* 0x0000009b4a2a7210 */ /* 0x001fe200007e244b */
[----:B------:R-:W-:Y:S01]  /*5d20*/  FFMA.FTZ R161, R161, R156, R158 ;  /* 0x0000009ca1a17223 */ /* 0x000fe2000001009e */
[----:B------:R-:W-:-:S04]  /*5d30*/  LEA R156, P2, R157, UR20, 0x1 ;  /* 0x000000149d9c7c11 */ /* 0x000fc8000f8408ff */
[----:B------:R-:W-:-:S05]  /*5d40*/  LEA.HI.X R157, R157, UR21, R42, 0x1, P2 ;  /* 0x000000159d9d7c11 */ /* 0x000fca00090f0c2a */
[----:B------:R-:W2:Y:S01]  /*5d50*/  LDG.E.CONSTANT R158, desc[UR10][R156.64] ;  /* 0x0000000a9c9e7981 */ /* 0x000ea2000c1e9900 */
[----:B------:R-:W-:Y:S02]  /*5d60*/  PRMT R46, R46, 0x7632, R46 ;  /* 0x000076322e2e7816 */ /* 0x000fe4000000002e */
[----:B------:R-:W-:Y:S02]  /*5d70*/  PRMT R159, R159, 0x7632, R159 ;  /* 0x000076329f9f7816 */ /* 0x000fe4000000009f */
[----:B------:R-:W-:Y:S01]  /*5d80*/  PRMT R44, R44, 0x7632, R44 ;  /* 0x000076322c2c7816 */ /* 0x000fe2000000002c */
[----:B------:R-:W-:Y:S01]  /*5d90*/  IMAD.U32 R46, R46, 0x10000, RZ ;  /* 0x000100002e2e7824 */ /* 0x000fe200078e00ff */
[----:B------:R-:W-:Y:S01]  /*5da0*/  PRMT R160, R160, 0x7632, R160 ;  /* 0x00007632a0a07816 */ /* 0x000fe200000000a0 */
[----:B------:R-:W-:Y:S02]  /*5db0*/  IMAD.U32 R159, R159, 0x10000, RZ ;  /* 0x000100009f9f7824 */ /* 0x000fe400078e00ff */
[----:B------:R-:W-:Y:S01]  /*5dc0*/  IMAD.U32 R44, R44, 0x10000, RZ ;  /* 0x000100002c2c7824 */ /* 0x000fe200078e00ff */
[----:B------:R-:W4:Y:S01]  /*5dd0*/  LDG.E.CONSTANT R157, desc[UR10][R156.64+0x4] ;  /* 0x0000040a9c9d7981 */ /* 0x000f22000c1e9900 */
[----:B------:R-:W-:Y:S01]  /*5de0*/  FMUL.FTZ R159, R46, R159 ;  /* 0x0000009f2e9f7220 */ /* 0x000fe20000410000 */
[----:B-----5:R-:W-:-:S02]  /*5df0*/  IMAD.U32 R41, R160, 0x10000, RZ ;  /* 0x00010000a0297824 */ /* 0x020fc400078e00ff */
[----:B------:R-:W-:Y:S02]  /*5e00*/  IMAD.U32 R40, R47, 0x10000, RZ ;  /* 0x000100002f287824 */ /* 0x000fe400078e00ff */
[----:B------:R-:W-:Y:S01]  /*5e10*/  FFMA.FTZ R160, R44, R41, R159 ;  /* 0x000000292ca07223 */ /* 0x000fe2000001009f */
[----:B---3--:R-:W-:Y:S01]  /*5e20*/  SHF.L.U32 R41, R163, 0x10, RZ ;  /* 0x00000010a3297819 */ /* 0x008fe200000006ff */
[----:B------:R-:W-:Y:S01]  /*5e30*/  IMAD.U32 R159, R45, 0x10000, RZ ;  /* 0x000100002d9f7824 */ /* 0x000fe200078e00ff */
[----:B------:R-:W-:-:S03]  /*5e40*/  PRMT R163, R163, 0x7632, R163 ;  /* 0x00007632a3a37816 */ /* 0x000fc600000000a3 */
[----:B------:R-:W-:Y:S01]  /*5e50*/  FMUL.FTZ R42, R40, R41 ;  /* 0x00000029282a7220 */ /* 0x000fe20000410000 */
[----:B------:R-:W-:Y:S01]  /*5e60*/  IMAD.U32 R40, R162, 0x10000, RZ ;  /* 0x00010000a2287824 */ /* 0x000fe200078e00ff */
[----:B------:R-:W-:-:S03]  /*5e70*/  PRMT R47, R47, 0x7632, R47 ;  /* 0x000076322f2f7816 */ /* 0x000fc6000000002f */
[----:B------:R-:W-:Y:S01]  /*5e80*/  FFMA.FTZ R159, R159, R40, R42 ;  /* 0x000000289f9f7223 */ /* 0x000fe2000001002a */
[----:B------:R-:W-:Y:S02]  /*5e90*/  IMAD.U32 R40, R163, 0x10000, RZ ;  /* 0x00010000a3287824 */ /* 0x000fe400078e00ff */
[----:B------:R-:W-:-:S04]  /*5ea0*/  IMAD.U32 R47, R47, 0x10000, RZ ;  /* 0x000100002f2f7824 */ /* 0x000fc800078e00ff */
[----:B------:R-:W-:Y:S02]  /*5eb0*/  FMUL.FTZ R44, R47, R40 ;  /* 0x000000282f2c7220 */ /* 0x000fe40000410000 */
[----:B------:R-:W0:Y:S01]  /*5ec0*/  LDS.128 R40, [R7+0x10] ;  /* 0x0000100007287984 */ /* 0x000e220000000c00 */
[----:B------:R-:W-:Y:S02]  /*5ed0*/  PRMT R45, R45, 0x7632, R45 ;  /* 0x000076322d2d7816 */ /* 0x000fe4000000002d */
[----:B------:R-:W-:-:S03]  /*5ee0*/  PRMT R162, R162, 0x7632, R162 ;  /* 0x00007632a2a27816 */ /* 0x000fc600000000a2 */
[----:B------:R-:W-:Y:S02]  /*5ef0*/  IMAD.U32 R45, R45, 0x10000, RZ ;  /* 0x000100002d2d7824 */ /* 0x000fe400078e00ff */
[----:B------:R-:W-:-:S04]  /*5f00*/  IMAD.U32 R162, R162, 0x10000, RZ ;  /* 0x00010000a2a27824 */ /* 0x000fc800078e00ff */
[----:B------:R-:W-:Y:S01]  /*5f10*/  FFMA.FTZ R162, R45, R162, R44 ;  /* 0x000000a22da27223 */ /* 0x000fe2000001002c */
[----:B0-----:R-:W-:Y:S02]  /*5f20*/  IMAD.U32 R44, R40, 0x10000, RZ ;  /* 0x00010000282c7824 */ /* 0x001fe400078e00ff */
[----:B--2---:R-:W-:-:S04]  /*5f30*/  IMAD.U32 R45, R158, 0x10000, RZ ;  /* 0x000100009e2d7824 */ /* 0x004fc800078e00ff */
        /* <DEDUP_REMOVED lines=11> */
[C---:B------:R-:W-:Y:S01]  /*5ff0*/  IMAD.U32 R40, R41.reuse, 0x10000, RZ ;  /* 0x0001000029287824 */ /* 0x040fe200078e00ff */
[----:B------:R-:W-:-:S03]  /*6000*/  PRMT R41, R41, 0x7632, R41 ;  /* 0x0000763229297816 */ /* 0x000fc60000000029 */
[----:B------:R-:W-:Y:S01]  /*6010*/  FFMA.FTZ R160, R47, R158, R160 ;  /* 0x0000009e2fa07223 */ /* 0x000fe200000100a0 */
[C---:B----4-:R-:W-:Y:S01]  /*6020*/  IMAD.U32 R47, R157.reuse, 0x10000, RZ ;  /* 0x000100009d2f7824 */ /* 0x050fe200078e00ff */
[----:B------:R-:W-:Y:S01]  /*6030*/  PRMT R157, R157, 0x7632, R157 ;  /* 0x000076329d9d7816 */ /* 0x000fe2000000009d */
[----:B------:R-:W-:-:S04]  /*6040*/  IMAD.U32 R41, R41, 0x10000, RZ ;  /* 0x0001000029297824 */ /* 0x000fc800078e00ff */
[----:B------:R-:W-:Y:S02]  /*6050*/  IMAD.U32 R157, R157, 0x10000, RZ ;  /* 0x000100009d9d7824 */ /* 0x000fe400078e00ff */
[----:B------:R-:W-:Y:S01]  /*6060*/  FFMA.FTZ R47, R40, R47, R159 ;  /* 0x0000002f282f7223 */ /* 0x000fe2000001009f */
[C---:B------:R-:W-:Y:S02]  /*6070*/  IMAD.U32 R40, R42.reuse, 0x10000, RZ ;  /* 0x000100002a287824 */ /* 0x040fe400078e00ff */
[----:B------:R-:W-:Y:S01]  /*6080*/  FFMA.FTZ R158, R41, R157, R162 ;  /* 0x0000009d299e7223 */ /* 0x000fe200000100a2 */
[----:B------:R-:W-:Y:S01]  /*6090*/  PRMT R42, R42, 0x7632, R42 ;  /* 0x000076322a2a7816 */ /* 0x000fe2000000002a */
        /* <DEDUP_REMOVED lines=8> */
[----:B------:R-:W-:Y:S01]  /*6120*/  PRMT R46, R46, 0x7632, R46 ;  /* 0x000076322e2e7816 */ /* 0x000fe2000000002e */
[----:B------:R-:W-:Y:S01]  /*6130*/  IMAD.U32 R45, R42, 0x10000, RZ ;  /* 0x000100002a2d7824 */ /* 0x000fe200078e00ff */
[----:B---3--:R-:W-:Y:S01]  /*6140*/  SHF.L.U32 R44, R156, 0x10, RZ ;  /* 0x000000109c2c7819 */ /* 0x008fe200000006ff */
[----:B------:R-:W-:Y:S02]  /*6150*/  IMAD.U32 R42, R43, 0x10000, RZ ;  /* 0x000100002b2a7824 */ /* 0x000fe400078e00ff */
[----:B------:R-:W-:-:S02]  /*6160*/  IMAD.U32 R46, R46, 0x10000, RZ ;  /* 0x000100002e2e7824 */ /* 0x000fc400078e00ff */
        /* <DEDUP_REMOVED lines=8> */
[C---:B0-----:R-:W-:Y:S02]  /*61f0*/  IMAD.U32 R40, R44.reuse, 0x10000, RZ ;  /* 0x000100002c287824 */ /* 0x041fe400078e00ff */
[----:B------:R-:W-:Y:S01]  /*6200*/  IMAD.U32 R41, R45, 0x10000, RZ ;  /* 0x000100002d297824 */ /* 0x000fe200078e00ff */
[----:B------:R-:W-:Y:S01]  /*6210*/  PRMT R44, R44, 0x7632, R44 ;  /* 0x000076322c2c7816 */ /* 0x000fe2000000002c */
[----:B--2---:R-:W-:-:S04]  /*6220*/  IMAD.U32 R43, R157, 0x10000, RZ ;  /* 0x000100009d2b7824 */ /* 0x004fc800078e00ff */
[----:B------:R-:W-:Y:S01]  /*6230*/  FFMA.FTZ R43, R40, R43, R161 ;  /* 0x0000002b282b7223 */ /* 0x000fe200000100a1 */
[----:B----4-:R-:W-:-:S04]  /*6240*/  IMAD.U32 R40, R159, 0x10000, RZ ;  /* 0x000100009f287824 */ /* 0x010fc800078e00ff */
[----:B------:R-:W-:Y:S01]  /*6250*/  FFMA.FTZ R42, R41, R40, R42 ;  /* 0x00000028292a7223 */ /* 0x000fe2000001002a */
[----:B------:R-:W-:Y:S01]  /*6260*/  IADD3 R41, P0, P1, R134, R154, R133 ;  /* 0x0000009a86297210 */ /* 0x000fe2000791e085 */
[----:B------:R-:W-:Y:S01]  /*6270*/  IMAD.U32 R161, R44, 0x10000, RZ ;  /* 0x000100002ca17824 */ /* 0x000fe200078e00ff */
[----:B------:R-:W-:Y:S02]  /*6280*/  PRMT R157, R157, 0x7632, R157 ;  /* 0x000076329d9d7816 */ /* 0x000fe4000000009d */
[----:B------:R-:W-:Y:S02]  /*6290*/  LEA R40, P2, R41, UR20, 0x1 ;  /* 0x0000001429287c11 */ /* 0x000fe4000f8408ff */
[----:B------:R-:W-:Y:S01]  /*62a0*/  IADD3.X R44, R68, R155, R69, P0, P1 ;  /* 0x0000009b442c7210 */ /* 0x000fe200007e2445 */
[----:B------:R-:W-:-:S03]  /*62b0*/  IMAD.U32 R157, R157, 0x10000, RZ ;  /* 0x000100009d9d7824 */ /* 0x000fc600078e00ff */
[----:B------:R-:W-:Y:S01]  /*62c0*/  LEA.HI.X R41, R41, UR21, R44, 0x1, P2 ;  /* 0x0000001529297c11 */ /* 0x000fe200090f0c2c */
[----:B------:R-:W-:-:S04]  /*62d0*/  FFMA.FTZ R161, R161, R157, R162 ;  /* 0x0000009da1a17223 */ /* 0x000fc800000100a2 */
[----:B------:R-:W2:Y:S04]  /*62e0*/  LDG.E.CONSTANT R162, desc[UR10][R40.64] ;  /* 0x0000000a28a27981 */ /* 0x000ea8000c1e9900 */
[----:B------:R2:W3:Y:S01]  /*62f0*/  LDG.E.CONSTANT R44, desc[UR10][R40.64+0x4] ;  /* 0x0000040a282c7981 */ /* 0x0004e2000c1e9900 */
[----:B------:R-:W-:-:S04]  /*6300*/  IADD3 R157, P0, P1, R132, R154, R131 ;  /* 0x0000009a849d7210 */ /* 0x000fc8000791e083 */
[----:B------:R-:W-:Y:S02]  /*6310*/  LEA R156, P2, R157, UR20, 0x1 ;  /* 0x000000149d9c7c11 */ /* 0x000fe4000f8408ff */
[----:B------:R-:W-:-:S04]  /*6320*/  IADD3.X R158, R66, R155, R67, P0, P1 ;  /* 0x0000009b429e7210 */ /* 0x000fc800007e2443 */
[----:B------:R-:W-:-:S05]  /*6330*/  LEA.HI.X R157, R157, UR21, R158, 0x1, P2 ;  /* 0x000000159d9d7c11 */ /* 0x000fca00090f0c9e */
[----:B------:R-:W4:Y:S01]  /*6340*/  LDG.E.CONSTANT R158, desc[UR10][R156.64] ;  /* 0x0000000a9c9e7981 */ /* 0x000f22000c1e9900 */
[----:B------:R-:W-:Y:S02]  /*6350*/  PRMT R45, R45, 0x7632, R45 ;  /* 0x000076322d2d7816 */ /* 0x000fe4000000002d */
[----:B------:R-:W-:-:S03]  /*6360*/  PRMT R159, R159, 0x7632, R159 ;  /* 0x000076329f9f7816 */ /* 0x000fc6000000009f */
[----:B------:R-:W-:Y:S01]  /*6370*/  IMAD.U32 R45, R45, 0x10000, RZ ;  /* 0x000100002d2d7824 */ /* 0x000fe200078e00ff */
[----:B------:R-:W-:Y:S01]  /*6380*/  SHF.L.U32 R159, R159, 0x10, RZ ;  /* 0x000000109f9f7819 */ /* 0x000fe200000006ff */
[----:B------:R0:W5:Y:S04]  /*6390*/  LDG.E.CONSTANT R156, desc[UR10][R156.64+0x4] ;  /* 0x0000040a9c9c7981 */ /* 0x000168000c1e9900 */
[----:B------:R-:W-:Y:S01]  /*63a0*/  FFMA.FTZ R45, R45, R159, R160 ;  /* 0x0000009f2d2d7223 */ /* 0x000fe200000100a0 */
[C---:B------:R-:W-:Y:S02]  /*63b0*/  IMAD.U32 R160, R46.reuse, 0x10000, RZ ;  /* 0x000100002ea07824 */ /* 0x040fe400078e00ff */
[----:B------:R-:W-:Y:S01]  /*63c0*/  IMAD.U32 R159, R47, 0x10000, RZ ;  /* 0x000100002f9f7824 */ /* 0x000fe200078e00ff */
[----:B------:R-:W-:-:S02]  /*63d0*/  PRMT R46, R46, 0x7632, R46 ;  /* 0x000076322e2e7816 */ /* 0x000fc4000000002e */
[----:B------:R-:W-:-:S03]  /*63e0*/  PRMT R47, R47, 0x7632, R47 ;  /* 0x000076322f2f7816 */ /* 0x000fc6000000002f */
[----:B------:R-:W-:Y:S02]  /*63f0*/  IMAD.U32 R46, R46, 0x10000, RZ ;  /* 0x000100002e2e7824 */ /* 0x000fe400078e00ff */
[----:B--2---:R-:W-:-:S04]  /*6400*/  IMAD.U32 R40, R162, 0x10000, RZ ;  /* 0x00010000a2287824 */ /* 0x004fc800078e00ff */
[----:B------:R-:W-:Y:S01]  /*6410*/  FFMA.FTZ R160, R160, R40, R43 ;  /* 0x00000028a0a07223 */ /* 0x000fe2000001002b */
[----:B---3--:R-:W-:-:S04]  /*6420*/  IMAD.U32 R40, R44, 0x10000, RZ ;  /* 0x000100002c287824 */ /* 0x008fc800078e00ff */
[----:B------:R-:W-:Y:S02]  /*6430*/  FFMA.FTZ R159, R159, R40, R42 ;  /* 0x000000289f9f7223 */ /* 0x000fe4000001002a */
[----:B------:R-:W1:Y:S01]  /*6440*/  LDS.128 R40, [R7+0x30] ;  /* 0x0000300007287984 */ /* 0x000e620000000c00 */
[----:B------:R-:W-:Y:S02]  /*6450*/  PRMT R162, R162, 0x7632, R162 ;  /* 0x00007632a2a27816 */ /* 0x000fe400000000a2 */
[----:B------:R-:W-:-:S03]  /*6460*/  PRMT R44, R44, 0x7632, R44 ;  /* 0x000076322c2c7816 */ /* 0x000fc6000000002c */
[----:B------:R-:W-:Y:S02]  /*6470*/  IMAD.U32 R162, R162, 0x10000, RZ ;  /* 0x00010000a2a27824 */ /* 0x000fe400078e00ff */
[----:B------:R-:W-:Y:S02]  /*6480*/  IMAD.U32 R44, R44, 0x10000, RZ ;  /* 0x000100002c2c7824 */ /* 0x000fe400078e00ff */
[----:B------:R-:W-:Y:S01]  /*6490*/  FFMA.FTZ R46, R46, R162, R161 ;  /* 0x000000a22e2e7223 */ /* 0x000fe200000100a1 */
[----:B------:R-:W-:-:S04]  /*64a0*/  IMAD.U32 R162, R47, 0x10000, RZ ;  /* 0x000100002fa27824 */ /* 0x000fc800078e00ff */
[----:B------:R-:W-:Y:S01]  /*64b0*/  FFMA.FTZ R162, R162, R44, R45 ;  /* 0x0000002ca2a27223 */ /* 0x000fe2000001002d */
[----:B----4-:R-:W-:Y:S02]  /*64c0*/  SHF.L.U32 R44, R158, 0x10, RZ ;  /* 0x000000109e2c7819 */ /* 0x010fe400000006ff */
[----:B------:R-:W-:Y:S01]  /*64d0*/  IADD3 R45, P0, P1, R130, R154, R129 ;  /* 0x0000009a822d7210 */ /* 0x000fe2000791e081 */
[----:B-1----:R-:W-:-:S04]  /*64e0*/  IMAD.U32 R161, R40, 0x10000, RZ ;  /* 0x0001000028a17824 */ /* 0x002fc800078e00ff */
[----:B------:R-:W-:Y:S01]  /*64f0*/  FFMA.FTZ R161, R161, R44, R160 ;  /* 0x0000002ca1a17223 */ /* 0x000fe200000100a0 */
[----:B------:R-:W-:Y:S02]  /*6500*/  LEA R44, P2, R45, UR20, 0x1 ;  /* 0x000000142d2c7c11 */ /* 0x000fe4000f8408ff */
[----:B------:R-:W-:-:S04]  /*6510*/  IADD3.X R160, R64, R155, R65, P0, P1 ;  /* 0x0000009b40a07210 */ /* 0x000fc800007e2441 */
[----:B------:R-:W-:-:S05]  /*6520*/  LEA.HI.X R45, R45, UR21, R160, 0x1, P2 ;  /* 0x000000152d2d7c11 */ /* 0x000fca00090f0ca0 */
[----:B------:R-:W2:Y:S01]  /*6530*/  LDG.E.CONSTANT R47, desc[UR10][R44.64] ;  /* 0x0000000a2c2f7981 */ /* 0x000ea2000c1e9900 */
[----:B------:R-:W-:Y:S02]  /*6540*/  PRMT R40, R40, 0x7632, R40 ;  /* 0x0000763228287816 */ /* 0x000fe40000000028 */
[----:B------:R-:W-:-:S03]  /*6550*/  PRMT R158, R158, 0x7632, R158 ;  /* 0x000076329e9e7816 */ /* 0x000fc6000000009e */
[----:B0-----:R-:W-:Y:S02]  /*6560*/  IMAD.U32 R157, R40, 0x10000, RZ ;  /* 0x00010000289d7824 */ /* 0x001fe400078e00ff */
[----:B------:R-:W-:-:S04]  /*6570*/  IMAD.U32 R158, R158, 0x10000, RZ ;  /* 0x000100009e9e7824 */ /* 0x000fc800078e00ff */
[----:B------:R-:W-:Y:S02]  /*6580*/  FFMA.FTZ R46, R157, R158, R46 ;  /* 0x0000009e9d2e7223 */ /* 0x000fe4000001002e */
[----:B------:R0:W3:Y:S01]  /*6590*/  LDG.E.CONSTANT R157, desc[UR10][R44.64+0x4] ;  /* 0x0000040a2c9d7981 */ /* 0x0000e2000c1e9900 */
[C---:B------:R-:W-:Y:S01]  /*65a0*/  IMAD.U32 R158, R41.reuse, 0x10000, RZ ;  /* 0x00010000299e7824 */ /* 0x040fe200078e00ff */
[----:B------:R-:W-:Y:S01]  /*65b0*/  PRMT R41, R41, 0x7632, R41 ;  /* 0x0000763229297816 */ /* 0x000fe20000000029 */
[C---:B-----5:R-:W-:Y:S01]  /*65c0*/  IMAD.U32 R40, R156.reuse, 0x10000, RZ ;  /* 0x000100009c287824 */ /* 0x060fe200078e00ff */
[----:B------:R-:W-:-:S03]  /*65d0*/  PRMT R156, R156, 0x7632, R156 ;  /* 0x000076329c9c7816 */ /* 0x000fc6000000009c */
[----:B------:R-:W-:Y:S02]  /*65e0*/  IMAD.U32 R41, R41, 0x10000, RZ ;  /* 0x0001000029297824 */ /* 0x000fe400078e00ff */
[----:B------:R-:W-:Y:S02]  /*65f0*/  IMAD.U32 R156, R156, 0x10000, RZ ;  /* 0x000100009c9c7824 */ /* 0x000fe400078e00ff */
[----:B------:R-:W-:Y:S01]  /*6600*/  FFMA.FTZ R158, R158, R40, R159 ;  /* 0x000000289e9e7223 */ /* 0x000fe2000001009f */
[C---:B------:R-:W-:Y:S02]  /*6610*/  IMAD.U32 R40, R42.reuse, 0x10000, RZ ;  /* 0x000100002a287824 */ /* 0x040fe400078e00ff */
[----:B------:R-:W-:Y:S01]  /*6620*/  FFMA.FTZ R160, R41, R156, R162 ;  /* 0x0000009c29a07223 */ /* 0x000fe200000100a2 */
        /* <DEDUP_REMOVED lines=9> */
[----:B------:R0:W4:Y:S01]  /*66c0*/  LDG.E.CONSTANT R159, desc[UR10][R40.64+0x4] ;  /* 0x0000040a289f7981 */ /* 0x000122000c1e9900 */
[----:B------:R-:W-:-:S04]  /*66d0*/  PRMT R47, R47, 0x7632, R47 ;  /* 0x000076322f2f7816 */ /* 0x000fc8000000002f */
[----:B------:R-:W-:Y:S01]  /*66e0*/  SHF.L.U32 R47, R47, 0x10, RZ ;  /* 0x000000102f2f7819 */ /* 0x000fe200000006ff */
[----:B---3--:R-:W-:-:S04]  /*66f0*/  IMAD.U32 R42, R157, 0x10000, RZ ;  /* 0x000100009d2a7824 */ /* 0x008fc800078e00ff */
        /* <DEDUP_REMOVED lines=9> */
[----:B0-----:R-:W-:Y:S01]  /*6790*/  IADD3 R41, P0, P1, R126, R154, R125 ;  /* 0x0000009a7e297210 */ /* 0x001fe2000791e07d */
[C---:B-1----:R-:W-:Y:S01]  /*67a0*/  IMAD.U32 R160, R44.reuse, 0x10000, RZ ;  /* 0x000100002ca07824 */ /* 0x042fe200078e00ff */
[----:B------:R-:W-:Y:S01]  /*67b0*/  PRMT R44, R44, 0x7632, R44 ;  /* 0x000076322c2c7816 */ /* 0x000fe2000000002c */
[----:B------:R-:W-:Y:S02]  /*67c0*/  IMAD.U32 R43, R45, 0x10000, RZ ;  /* 0x000100002d2b7824 */ /* 0x000fe400078e00ff */
[----:B--2---:R-:W-:-:S04]  /*67d0*/  IMAD.U32 R40, R156, 0x10000, RZ ;  /* 0x000100009c287824 */ /* 0x004fc800078e00ff */
[----:B------:R-:W-:Y:S01]  /*67e0*/  FFMA.FTZ R160, R160, R40, R161 ;  /* 0x00000028a0a07223 */ /* 0x000fe200000100a1 */
[----:B----4-:R-:W-:Y:S01]  /*67f0*/  SHF.L.U32 R40, R159, 0x10, RZ ;  /* 0x000000109f287819 */ /* 0x010fe200000006ff */
[----:B------:R-:W-:Y:S01]  /*6800*/  IMAD.U32 R161, R44, 0x10000, RZ ;  /* 0x000100002ca17824 */ /* 0x000fe200078e00ff */
[----:B------:R-:W-:Y:S02]  /*6810*/  PRMT R156, R156, 0x7632, R156 ;  /* 0x000076329c9c7816 */ /* 0x000fe4000000009c */
[----:B------:R-:W-:Y:S01]  /*6820*/  IADD3.X R44, R60, R155, R61, P0, P1 ;  /* 0x0000009b3c2c7210 */ /* 0x000fe200007e243d */
[----:B------:R-:W-:Y:S01]  /*6830*/  FFMA.FTZ R43, R43, R40, R158 ;  /* 0x000000282b2b7223 */ /* 0x000fe2000001009e */
[----:B------:R-:W-:Y:S01]  /*6840*/  LEA R40, P2, R41, UR20, 0x1 ;  /* 0x0000001429287c11 */ /* 0x000fe2000f8408ff */
        /* <DEDUP_REMOVED lines=11> */
[----:B------:R-:W-:Y:S01]  /*6900*/  PRMT R159, R159, 0x7632, R159 ;  /* 0x000076329f9f7816 */ /* 0x000fe2000000009f */
[C---:B0-----:R-:W-:Y:S02]  /*6910*/  IMAD.U32 R41, R46.reuse, 0x10000, RZ ;  /* 0x000100002e297824 */ /* 0x041fe400078e00ff */
[----:B------:R-:W-:Y:S02]  /*6920*/  IMAD.U32 R45, R45, 0x10000, RZ ;  /* 0x000100002d2d7824 */ /* 0x000fe400078e00ff */
[----:B------:R-:W-:Y:S01]  /*6930*/  IMAD.U32 R159, R159, 0x10000, RZ ;  /* 0x000100009f9f7824 */ /* 0x000fe200078e00ff */
[----:B------:R0:W5:Y:S03]  /*6940*/  LDG.E.CONSTANT R156, desc[UR10][R156.64+0x4] ;  /* 0x0000040a9c9c7981 */ /* 0x000166000c1e9900 */
[----:B------:R-:W-:Y:S01]  /*6950*/  FFMA.FTZ R45, R45, R159, R42 ;  /* 0x0000009f2d2d7223 */ /* 0x000fe2000001002a */
[----:B------:R-:W-:-:S05]  /*6960*/  PRMT R46, R46, 0x7632, R46 ;  /* 0x000076322e2e7816 */ /* 0x000fca000000002e */
[----:B------:R-:W-:Y:S02]  /*6970*/  IMAD.U32 R46, R46, 0x10000, RZ ;  /* 0x000100002e2e7824 */ /* 0x000fe400078e00ff */
[----:B--2---:R-:W-:-:S04]  /*6980*/  IMAD.U32 R40, R162, 0x10000, RZ ;  /* 0x00010000a2287824 */ /* 0x004fc800078e00ff */
[----:B------:R-:W-:Y:S01]  /*6990*/  FFMA.FTZ R160, R41, R40, R160 ;  /* 0x0000002829a07223 */ /* 0x000fe200000100a0 */
[----:B------:R-:W-:Y:S02]  /*69a0*/  IMAD.U32 R40, R47, 0x10000, RZ ;  /* 0x000100002f287824 */ /* 0x000fe400078e00ff */
[----:B---3--:R-:W-:-:S04]  /*69b0*/  IMAD.U32 R159, R44, 0x10000, RZ ;  /* 0x000100002c9f7824 */ /* 0x008fc800078e00ff */
[----:B------:R-:W-:Y:S02]  /*69c0*/  FFMA.FTZ R159, R40, R159, R43 ;  /* 0x0000009f289f7223 */ /* 0x000fe4000001002b */
[----:B------:R-:W1:Y:S01]  /*69d0*/  LDS.128 R40, [R7+0x50] ;  /* 0x0000500007287984 */ /* 0x000e620000000c00 */
[----:B------:R-:W-:-:S05]  /*69e0*/  PRMT R162, R162, 0x7632, R162 ;  /* 0x00007632a2a27816 */ /* 0x000fca00000000a2 */
[----:B------:R-:W-:Y:S01]  /*69f0*/  IMAD.U32 R162, R162, 0x10000, RZ ;  /* 0x00010000a2a27824 */ /* 0x000fe200078e00ff */
[----:B------:R-:W-:-:S03]  /*6a00*/  PRMT R47, R47, 0x7632, R47 ;  /* 0x000076322f2f7816 */ /* 0x000fc6000000002f */
[--C-:B------:R-:W-:Y:S01]  /*6a10*/  FFMA.FTZ R46, R46, R162, R161.reuse ;  /* 0x000000a22e2e7223 */ /* 0x100fe200000100a1 */
[----:B------:R-:W-:Y:S01]  /*6a20*/  PRMT R161, R44, 0x7632, R161 ;  /* 0x000076322ca17816 */ /* 0x000fe200000000a1 */
[----:B------:R-:W-:-:S03]  /*6a30*/  IMAD.U32 R44, R47, 0x10000, RZ ;  /* 0x000100002f2c7824 */ /* 0x000fc600078e00ff */
[----:B------:R-:W-:-:S05]  /*6a40*/  SHF.L.U32 R161, R161, 0x10, RZ ;  /* 0x00000010a1a17819 */ /* 0x000fca00000006ff */
[----:B------:R-:W-:Y:S01]  /*6a50*/  FFMA.FTZ R161, R44, R161, R45 ;  /* 0x000000a12ca17223 */ /* 0x000fe2000001002d */
[----:B----4-:R-:W-:Y:S02]  /*6a60*/  IMAD.U32 R44, R158, 0x10000, RZ ;  /* 0x000100009e2c7824 */ /* 0x010fe400078e00ff */
[----:B-1----:R-:W-:-:S04]  /*6a70*/  IMAD.U32 R45, R40, 0x10000, RZ ;  /* 0x00010000282d7824 */ /* 0x002fc800078e00ff */
[----:B------:R-:W-:Y:S01]  /*6a80*/  FFMA.FTZ R160, R45, R44, R160 ;  /* 0x0000002c2da07223 */ /* 0x000fe200000100a0 */
[----:B------:R-:W-:-:S04]  /*6a90*/  IADD3 R45, P0, P1, R122, R154, R121 ;  /* 0x0000009a7a2d7210 */ /* 0x000fc8000791e079 */
        /* <DEDUP_REMOVED lines=14> */
[----:B------:R-:W-:Y:S01]  /*6b80*/  FFMA.FTZ R158, R158, R40, R159 ;  /* 0x000000289e9e7223 */ /* 0x000fe2000001009f */
[----:B------:R-:W-:Y:S02]  /*6b90*/  IMAD.U32 R40, R41, 0x10000, RZ ;  /* 0x0001000029287824 */ /* 0x000fe400078e00ff */
[----:B------:R-:W-:-:S04]  /*6ba0*/  IMAD.U32 R41, R156, 0x10000, RZ ;  /* 0x000100009c297824 */ /* 0x000fc800078e00ff */
[----:B------:R-:W-:Y:S01]  /*6bb0*/  FFMA.FTZ R161, R40, R41, R161 ;  /* 0x0000002928a17223 */ /* 0x000fe200000100a1 */
[C---:B------:R-:W-:Y:S01]  /*6bc0*/  IMAD.U32 R41, R42.reuse, 0x10000, RZ ;  /* 0x000100002a297824 */ /* 0x040fe200078e00ff */
[----:B------:R-:W-:Y:S02]  /*6bd0*/  PRMT R42, R42, 0x7632, R42 ;  /* 0x000076322a2a7816 */ /* 0x000fe4000000002a */
[----:B--2---:R-:W-:-:S05]  /*6be0*/  SHF.L.U32 R40, R47, 0x10, RZ ;  /* 0x000000102f287819 */ /* 0x004fca00000006ff */
        /* <DEDUP_REMOVED lines=8> */
[----:B------:R-:W-:-:S04]  /*6c70*/  IMAD.U32 R45, R42, 0x10000, RZ ;  /* 0x000100002a2d7824 */ /* 0x000fc800078e00ff */
[----:B------:R-:W-:Y:S02]  /*6c80*/  IMAD.U32 R42, R47, 0x10000, RZ ;  /* 0x000100002f2a7824 */ /* 0x000fe400078e00ff */
[----:B---3--:R-:W-:Y:S02]  /*6c90*/  IMAD.U32 R44, R157, 0x10000, RZ ;  /* 0x000100009d2c7824 */ /* 0x008fe400078e00ff */
[----:B------:R-:W-:Y:S01]  /*6ca0*/  FFMA.FTZ R42, R45, R42, R46 ;  /* 0x0000002a2d2a7223 */ /* 0x000fe2000001002e */
[----:B------:R-:W-:-:S04]  /*6cb0*/  IMAD.U32 R45, R43, 0x10000, RZ ;  /* 0x000100002b2d7824 */ /* 0x000fc800078e00ff */
[----:B------:R-:W-:Y:S02]  /*6cc0*/  FFMA.FTZ R158, R45, R44, R158 ;  /* 0x0000002c2d9e7223 */ /* 0x000fe4000001009e */
[----:B------:R-:W1:Y:S01]  /*6cd0*/  LDS.128 R44, [R7+0x60] ;  /* 0x00006000072c7984 */ /* 0x000e620000000c00 */
[----:B------:R-:W-:Y:S02]  /*6ce0*/  PRMT R43, R43, 0x7632, R43 ;  /* 0x000076322b2b7816 */ /* 0x000fe4000000002b */
[----:B0-----:R-:W-:-:S03]  /*6cf0*/  PRMT R41, R157, 0x7632, R41 ;  /* 0x000076329d297816 */ /* 0x001fc60000000029 */
[----:B------:R-:W-:Y:S02]  /*6d00*/  IMAD.U32 R40, R43, 0x10000, RZ ;  /* 0x000100002b287824 */ /* 0x000fe400078e00ff */
[----:B------:R-:W-:-:S04]  /*6d10*/  IMAD.U32 R41, R41, 0x10000, RZ ;  /* 0x0001000029297824 */ /* 0x000fc800078e00ff */
[----:B------:R-:W-:Y:S01]  /*6d20*/  FFMA.FTZ R161, R40, R41, R161 ;  /* 0x0000002928a17223 */ /* 0x000fe200000100a1 */
[C---:B-1----:R-:W-:Y:S01]  /*6d30*/  IMAD.U32 R41, R44.reuse, 0x10000, RZ ;  /* 0x000100002c297824 */ /* 0x042fe200078e00ff */
[----:B------:R-:W-:-:S05]  /*6d40*/  PRMT R44, R44, 0x7632, R44 ;  /* 0x000076322c2c7816 */ /* 0x000fca000000002c */
[----:B------:R-:W-:Y:S02]  /*6d50*/  IMAD.U32 R43, R44, 0x10000, RZ ;  /* 0x000100002c2b7824 */ /* 0x000fe400078e00ff */
[----:B--2---:R-:W-:-:S04]  /*6d60*/  IMAD.U32 R40, R156, 0x10000, RZ ;  /* 0x000100009c287824 */ /* 0x004fc800078e00ff */
[----:B------:R-:W-:Y:S01]  /*6d70*/  FFMA.FTZ R160, R41, R40, R160 ;  /* 0x0000002829a07223 */ /* 0x000fe200000100a0 */
[----:B------:R-:W-:-:S04]  /*6d80*/  PRMT R40, R156, 0x7632, R40 ;  /* 0x000076329c287816 */ /* 0x000fc80000000028 */
[----:B------:R-:W-:Y:S01]  /*6d90*/  SHF.L.U32 R40, R40, 0x10, RZ ;  /* 0x0000001028287819 */ /* 0x000fe200000006ff */
[----:B------:R-:W-:-:S04]  /*6da0*/  IMAD.U32 R41, R45, 0x10000, RZ ;  /* 0x000100002d297824 */ /* 0x000fc800078e00ff */
[----:B------:R-:W-:Y:S01]  /*6db0*/  FFMA.FTZ R43, R43, R40, R42 ;  /* 0x000000282b2b7223 */ /* 0x000fe2000001002a */
[----:B----4-:R-:W-:-:S04]  /*6dc0*/  IMAD.U32 R42, R159, 0x10000, RZ ;  /* 0x000100009f2a7824 */ /* 0x010fc800078e00ff */
        /* <DEDUP_REMOVED lines=10> */
[----:B------:R-:W-:-:S05]  /*6e70*/  LEA.HI.X R157, R157, UR21, R158, 0x1, P2 ;  /* 0x000000159d9d7c11 */ /* 0x000fca00090f0c9e */
[----:B------:R-:W4:Y:S01]  /*6e80*/  LDG.E.CONSTANT R158, desc[UR10][R156.64] ;  /* 0x0000000a9c9e7981 */ /* 0x000f22000c1e9900 */
[C---:B0-----:R-:W-:Y:S01]  /*6e90*/  IMAD.U32 R41, R46.reuse, 0x10000, RZ ;  /* 0x000100002e297824 */ /* 0x041fe200078e00ff */
[----:B------:R-:W-:Y:S02]  /*6ea0*/  PRMT R46, R46, 0x7632, R46 ;  /* 0x000076322e2e7816 */ /* 0x000fe4000000002e */
[----:B------:R-:W-:Y:S02]  /*6eb0*/  PRMT R45, R45, 0x7632, R45 ;  /* 0x000076322d2d7816 */ /* 0x000fe4000000002d */
[----:B------:R-:W-:Y:S01]  /*6ec0*/  PRMT R159, R159, 0x7632, R159 ;  /* 0x000076329f9f7816 */ /* 0x000fe2000000009f */
[----:B------:R-:W-:Y:S02]  /*6ed0*/  IMAD.U32 R46, R46, 0x10000, RZ ;  /* 0x000100002e2e7824 */ /* 0x000fe400078e00ff */
[----:B------:R-:W-:Y:S01]  /*6ee0*/  IMAD.U32 R164, R45, 0x10000, RZ ;  /* 0x000100002da47824 */ /* 0x000fe200078e00ff */
[----:B------:R0:W5:Y:S01]  /*6ef0*/  LDG.E.CONSTANT R156, desc[UR10][R156.64+0x4] ;  /* 0x0000040a9c9c7981 */ /* 0x000162000c1e9900 */
[----:B------:R-:W-:-:S02]  /*6f00*/  IMAD.U32 R45, R159, 0x10000, RZ ;  /* 0x000100009f2d7824 */ /* 0x000fc400078e00ff */
[C---:B------:R-:W-:Y:S01]  /*6f10*/  IMAD.U32 R159, R47.reuse, 0x10000, RZ ;  /* 0x000100002f9f7824 */ /* 0x040fe200078e00ff */
[----:B------:R-:W-:Y:S01]  /*6f20*/  PRMT R47, R47, 0x7632, R47 ;  /* 0x000076322f2f7816 */ /* 0x000fe2000000002f */
[----:B------:R-:W-:Y:S01]  /*6f30*/  FFMA.FTZ R45, R164, R45, R161 ;  /* 0x0000002da42d7223 */ /* 0x000fe200000100a1 */
[----:B--2---:R-:W-:-:S04]  /*6f40*/  IMAD.U32 R40, R162, 0x10000, RZ ;  /* 0x00010000a2287824 */ /* 0x004fc800078e00ff */
[----:B------:R-:W-:Y:S01]  /*6f50*/  FFMA.FTZ R160, R41, R40, R160 ;  /* 0x0000002829a07223 */ /* 0x000fe200000100a0 */
[----:B------:R-:W-:-:S05]  /*6f60*/  PRMT R40, R162, 0x7632, R40 ;  /* 0x00007632a2287816 */ /* 0x000fca0000000028 */
[----:B------:R-:W-:-:S04]  /*6f70*/  IMAD.U32 R40, R40, 0x10000, RZ ;  /* 0x0001000028287824 */ /* 0x000fc800078e00ff */
[----:B------:R-:W-:Y:S01]  /*6f80*/  FFMA.FTZ R46, R46, R40, R43 ;  /* 0x000000282e2e7223 */ /* 0x000fe2000001002b */
[----:B---3--:R-:W-:-:S05]  /*6f90*/  SHF.L.U32 R40, R44, 0x10, RZ ;  /* 0x000000102c287819 */ /* 0x008fca00000006ff */
[----:B------:R-:W-:Y:S02]  /*6fa0*/  FFMA.FTZ R159, R159, R40, R42 ;  /* 0x000000289f9f7223 */ /* 0x000fe4000001002a */
[----:B------:R-:W1:Y:S01]  /*6fb0*/  LDS.128 R40, [R7+0x70] ;  /* 0x0000700007287984 */ /* 0x000e620000000c00 */
[----:B------:R-:W-:Y:S01]  /*6fc0*/  PRMT R44, R44, 0x7632, R44 ;  /* 0x000076322c2c7816 */ /* 0x000fe2000000002c */
[----:B------:R-:W-:-:S04]  /*6fd0*/  IMAD.U32 R162, R47, 0x10000, RZ ;  /* 0x000100002fa27824 */ /* 0x000fc800078e00ff */
[----:B------:R-:W-:-:S04]  /*6fe0*/  IMAD.U32 R44, R44, 0x10000, RZ ;  /* 0x000100002c2c7824 */ /* 0x000fc800078e00ff */
[----:B------:R-:W-:Y:S01]  /*6ff0*/  FFMA.FTZ R162, R162, R44, R45 ;  /* 0x0000002ca2a27223 */ /* 0x000fe2000001002d */
[----:B----4-:R-:W-:Y:S01]  /*7000*/  IMAD.U32 R44, R158, 0x10000, RZ ;  /* 0x000100009e2c7824 */ /* 0x010fe200078e00ff */
        /* <DEDUP_REMOVED lines=14> */
[----:B------:R-:W-:Y:S02]  /*70f0*/  PRMT R41, R41, 0x7632, R41 ;  /* 0x0000763229297816 */ /* 0x000fe40000000029 */
[C---:B-----5:R-:W-:Y:S01]  /*7100*/  PRMT R160, R156.reuse, 0x7632, R160 ;  /* 0x000076329ca07816 */ /* 0x060fe200000000a0 */
[----:B------:R-:W-:Y:S02]  /*7110*/  IMAD.U32 R40, R156, 0x10000, RZ ;  /* 0x000100009c287824 */ /* 0x000fe400078e00ff */
[----:B------:R-:W-:Y:S01]  /*7120*/  IMAD.U32 R41, R41, 0x10000, RZ ;  /* 0x0001000029297824 */ /* 0x000fe200078e00ff */
[----:B------:R-:W-:Y:S01]  /*7130*/  SHF.L.U32 R160, R160, 0x10, RZ ;  /* 0x00000010a0a07819 */ /* 0x000fe200000006ff */
[----:B------:R-:W-:Y:S01]  /*7140*/  FFMA.FTZ R158, R158, R40, R159 ;  /* 0x000000289e9e7223 */ /* 0x000fe2000001009f */
[----:B------:R-:W-:-:S03]  /*7150*/  IMAD.U32 R40, R42, 0x10000, RZ ;  /* 0x000100002a287824 */ /* 0x000fc600078e00ff */
        /* <DEDUP_REMOVED lines=11> */
[----:B------:R-:W-:-:S05]  /*7210*/  PRMT R47, R47, 0x7632, R47 ;  /* 0x000076322f2f7816 */ /* 0x000fca000000002f */
        /* <DEDUP_REMOVED lines=13> */
[----:B------:R-:W-:Y:S01]  /*72f0*/  IMAD.U32 R43, R44, 0x10000, RZ ;  /* 0x000100002c2b7824 */ /* 0x000fe200078e00ff */
[----:B--2---:R-:W-:-:S05]  /*7300*/  SHF.L.U32 R41, R156, 0x10, RZ ;  /* 0x000000109c297819 */ /* 0x004fca00000006ff */
[----:B------:R-:W-:Y:S01]  /*7310*/  FFMA.FTZ R161, R40, R41, R161 ;  /* 0x0000002928a17223 */ /* 0x000fe200000100a1 */
[----:B------:R-:W-:-:S05]  /*7320*/  PRMT R40, R156, 0x7632, R40 ;  /* 0x000076329c287816 */ /* 0x000fca0000000028 */
[----:B------:R-:W-:Y:S02]  /*7330*/  IMAD.U32 R40, R40, 0x10000, RZ ;  /* 0x0001000028287824 */ /* 0x000fe400078e00ff */
[----:B------:R-:W-:Y:S02]  /*7340*/  IMAD.U32 R41, R45, 0x10000, RZ ;  /* 0x000100002d297824 */ /* 0x000fe400078e00ff */
        /* <DEDUP_REMOVED lines=21> */
[----:B------:R-:W-:-:S04]  /*74a0*/  IMAD.U32 R159, R159, 0x10000, RZ ;  /* 0x000100009f9f7824 */ /* 0x000fc800078e00ff */
[----:B------:R-:W-:Y:S01]  /*74b0*/  FFMA.FTZ R45, R45, R159, R160 ;  /* 0x0000009f2d2d7223 */ /* 0x000fe200000100a0 */
[C---:B------:R-:W-:Y:S01]  /*74c0*/  IMAD.U32 R159, R47.reuse, 0x10000, RZ ;  /* 0x000100002f9f7824 */ /* 0x040fe200078e00ff */
[----:B------:R-:W-:-:S05]  /*74d0*/  PRMT R47, R47, 0x7632, R47 ;  /* 0x000076322f2f7816 */ /* 0x000fca000000002f */
[----:B------:R-:W-:Y:S02]  /*74e0*/  IMAD.U32 R160, R47, 0x10000, RZ ;  /* 0x000100002fa07824 */ /* 0x000fe400078e00ff */
[----:B--2---:R-:W-:-:S04]  /*74f0*/  IMAD.U32 R41, R162, 0x10000, RZ ;  /* 0x00010000a2297824 */ /* 0x004fc800078e00ff */
[----:B------:R-:W-:Y:S01]  /*7500*/  FFMA.FTZ R161, R40, R41, R161 ;  /* 0x0000002928a17223 */ /* 0x000fe200000100a1 */
[----:B------:R-:W-:-:S04]  /*7510*/  PRMT R40, R162, 0x7632, R40 ;  /* 0x00007632a2287816 */ /* 0x000fc80000000028 */
[----:B------:R-:W-:-:S05]  /*7520*/  SHF.L.U32 R40, R40, 0x10, RZ ;  /* 0x0000001028287819 */ /* 0x000fca00000006ff */
[----:B------:R-:W-:Y:S01]  /*7530*/  FFMA.FTZ R46, R46, R40, R43 ;  /* 0x000000282e2e7223 */ /* 0x000fe2000001002b */
[----:B---3--:R-:W-:-:S04]  /*7540*/  IMAD.U32 R40, R44, 0x10000, RZ ;  /* 0x000100002c287824 */ /* 0x008fc800078e00ff */
[----:B------:R-:W-:Y:S02]  /*7550*/  FFMA.FTZ R159, R159, R40, R42 ;  /* 0x000000289f9f7223 */ /* 0x000fe4000001002a */
[----:B------:R-:W1:Y:S01]  /*7560*/  LDS.128 R40, [R7+0x90] ;  /* 0x0000900007287984 */ /* 0x000e620000000c00 */
[----:B------:R-:W-:-:S05]  /*7570*/  PRMT R44, R44, 0x7632, R44 ;  /* 0x000076322c2c7816 */ /* 0x000fca000000002c */
[----:B------:R-:W-:-:S04]  /*7580*/  IMAD.U32 R44, R44, 0x10000, RZ ;  /* 0x000100002c2c7824 */ /* 0x000fc800078e00ff */
        /* <DEDUP_REMOVED lines=15> */
[----:B-----5:R-:W-:Y:S01]  /*7680*/  SHF.L.U32 R40, R156, 0x10, RZ ;  /* 0x000000109c287819 */ /* 0x020fe200000006ff */
[C---:B------:R-:W-:Y:S01]  /*7690*/  IMAD.U32 R158, R41.reuse, 0x10000, RZ ;  /* 0x00010000299e7824 */ /* 0x040fe200078e00ff */
[----:B------:R-:W-:-:S03]  /*76a0*/  PRMT R41, R41, 0x7632, R41 ;  /* 0x0000763229297816 */ /* 0x000fc60000000029 */
[----:B------:R-:W-:Y:S01]  /*76b0*/  FFMA.FTZ R158, R158, R40, R159 ;  /* 0x000000289e9e7223 */ /* 0x000fe2000001009f */
[----:B------:R-:W-:Y:S01]  /*76c0*/  PRMT R40, R156, 0x7632, R40 ;  /* 0x000076329c287816 */ /* 0x000fe20000000028 */
[----:B------:R-:W-:-:S04]  /*76d0*/  IMAD.U32 R41, R41, 0x10000, RZ ;  /* 0x0001000029297824 */ /* 0x000fc800078e00ff */
[----:B------:R-:W-:-:S04]  /*76e0*/  IMAD.U32 R40, R40, 0x10000, RZ ;  /* 0x0001000028287824 */ /* 0x000fc800078e00ff */
[----:B------:R-:W-:Y:S01]  /*76f0*/  FFMA.FTZ R160, R41, R40, R160 ;  /* 0x0000002829a07223 */ /* 0x000fe200000100a0 */
[C---:B------:R-:W-:Y:S01]  /*7700*/  IMAD.U32 R40, R42.reuse, 0x10000, RZ ;  /* 0x000100002a287824 */ /* 0x040fe200078e00ff */
        /* <DEDUP_REMOVED lines=19> */
[----:B------:R-:W-:Y:S01]  /*7840*/  IMAD.U32 R43, R43, 0x10000, RZ ;  /* 0x000100002b2b7824 */ /* 0x000fe200078e00ff */
[----:B------:R-:W-:-:S05]  /*7850*/  SHF.L.U32 R40, R40, 0x10, RZ ;  /* 0x0000001028287819 */ /* 0x000fca00000006ff */
[----:B------:R-:W-:Y:S01]  /*7860*/  FFMA.FTZ R160, R43, R40, R160 ;  /* 0x000000282ba07223 */ /* 0x000fe200000100a0 */
[C---:B-1----:R-:W-:Y:S01]  /*7870*/  IMAD.U32 R40, R44.reuse, 0x10000, RZ ;  /* 0x000100002c287824 */ /* 0x042fe200078e00ff */
[----:B------:R-:W-:-:S05]  /*7880*/  PRMT R44, R44, 0x7632, R44 ;  /* 0x000076322c2c7816 */ /* 0x000fca000000002c */
[----:B------:R-:W-:Y:S02]  /*7890*/  IMAD.U32 R43, R44, 0x10000, RZ ;  /* 0x000100002c2b7824 */ /* 0x000fe400078e00ff */
[----:B--2---:R-:W-:-:S04]  /*78a0*/  IMAD.U32 R41, R156, 0x10000, RZ ;  /* 0x000100009c297824 */ /* 0x004fc800078e00ff */
        /* <DEDUP_REMOVED lines=28> */
[----:B------:R-:W-:Y:S02]  /*7a70*/  PRMT R47, R47, 0x7632, R47 ;  /* 0x000076322f2f7816 */ /* 0x000fe4000000002f */
[----:B--2---:R-:W-:-:S05]  /*7a80*/  SHF.L.U32 R41, R162, 0x10, RZ ;  /* 0x00000010a2297819 */ /* 0x004fca00000006ff */
[----:B------:R-:W-:Y:S01]  /*7a90*/  FFMA.FTZ R161, R40, R41, R161 ;  /* 0x0000002928a17223 */ /* 0x000fe200000100a1 */
[----:B------:R-:W-:-:S05]  /*7aa0*/  PRMT R40, R162, 0x7632, R40 ;  /* 0x00007632a2287816 */ /* 0x000fca0000000028 */
[----:B------:R-:W-:-:S04]  /*7ab0*/  IMAD.U32 R40, R40, 0x10000, RZ ;  /* 0x0001000028287824 */ /* 0x000fc800078e00ff */
[----:B------:R-:W-:Y:S01]  /*7ac0*/  FFMA.FTZ R46, R46, R40, R43 ;  /* 0x000000282e2e7223 */ /* 0x000fe2000001002b */
[----:B---3--:R-:W-:-:S04]  /*7ad0*/  IMAD.U32 R40, R44, 0x10000, RZ ;  /* 0x000100002c287824 */ /* 0x008fc800078e00ff */
[----:B------:R-:W-:Y:S02]  /*7ae0*/  FFMA.FTZ R159, R159, R40, R42 ;  /* 0x000000289f9f7223 */ /* 0x000fe4000001002a */
[----:B------:R-:W1:Y:S01]  /*7af0*/  LDS.128 R40, [R7+0xb0] ;  /* 0x0000b00007287984 */ /* 0x000e620000000c00 */
[----:B------:R-:W-:Y:S01]  /*7b00*/  PRMT R44, R44, 0x7632, R44 ;  /* 0x000076322c2c7816 */ /* 0x000fe2000000002c */
[----:B------:R-:W-:-:S04]  /*7b10*/  IMAD.U32 R162, R47, 0x10000, RZ ;  /* 0x000100002fa27824 */ /* 0x000fc800078e00ff */
[----:B------:R-:W-:-:S04]  /*7b20*/  IMAD.U32 R44, R44, 0x10000, RZ ;  /* 0x000100002c2c7824 */ /* 0x000fc800078e00ff */
[----:B------:R-:W-:Y:S01]  /*7b30*/  FFMA.FTZ R162, R162, R44, R45 ;  /* 0x0000002ca2a27223 */ /* 0x000fe2000001002d */
[----:B----4-:R-:W-:Y:S01]  /*7b40*/  IMAD.U32 R44, R158, 0x10000, RZ ;  /* 0x000100009e2c7824 */ /* 0x010fe200078e00ff */
[----:B------:R-:W-:-:S04]  /*7b50*/  IADD3 R45, P0, P1, R98, R154, R97 ;  /* 0x0000009a622d7210 */ /* 0x000fc8000791e061 */
[----:B------:R-:W-:Y:S01]  /*7b60*/  IADD3.X R164, R31, R155, R14, P0, P1 ;  /* 0x0000009b1fa47210 */ /* 0x000fe200007e240e */
[----:B-1----:R-:W-:-:S04]  /*7b70*/  IMAD.U32 R160, R40, 0x10000, RZ ;  /* 0x0001000028a07824 */ /* 0x002fc800078e00ff */
[----:B------:R-:W-:Y:S01]  /*7b80*/  FFMA.FTZ R160, R160, R44, R161 ;  /* 0x0000002ca0a07223 */ /* 0x000fe200000100a1 */
[----:B------:R-:W-:-:S04]  /*7b90*/  LEA R44, P2, R45, UR20, 0x1 ;  /* 0x000000142d2c7c11 */ /* 0x000fc8000f8408ff */
[----:B------:R-:W-:-:S05]  /*7ba0*/  LEA.HI.X R45, R45, UR21, R164, 0x1, P2 ;  /* 0x000000152d2d7c11 */ /* 0x000fca00090f0ca4 */
[----:B------:R-:W2:Y:S01]  /*7bb0*/  LDG.E.CONSTANT R47, desc[UR10][R44.64] ;  /* 0x0000000a2c2f7981 */ /* 0x000ea2000c1e9900 */
[----:B------:R-:W-:Y:S02]  /*7bc0*/  PRMT R40, R40, 0x7632, R40 ;  /* 0x0000763228287816 */ /* 0x000fe40000000028 */
[----:B------:R-:W-:-:S03]  /*7bd0*/  PRMT R158, R158, 0x7632, R158 ;  /* 0x000076329e9e7816 */ /* 0x000fc6000000009e */
[----:B0-----:R-:W-:Y:S01]  /*7be0*/  IMAD.U32 R157, R40, 0x10000, RZ ;  /* 0x00010000289d7824 */ /* 0x001fe200078e00ff */
[----:B------:R-:W-:-:S05]  /*7bf0*/  SHF.L.U32 R40, R158, 0x10, RZ ;  /* 0x000000109e287819 */ /* 0x000fca00000006ff */
[----:B------:R-:W-:Y:S02]  /*7c00*/  FFMA.FTZ R46, R157, R40, R46 ;  /* 0x000000289d2e7223 */ /* 0x000fe4000001002e */
[----:B------:R0:W3:Y:S01]  /*7c10*/  LDG.E.CONSTANT R157, desc[UR10][R44.64+0x4] ;  /* 0x0000040a2c9d7981 */ /* 0x0000e2000c1e9900 */
[C---:B------:R-:W-:Y:S01]  /*7c20*/  IMAD.U32 R158, R41.reuse, 0x10000, RZ ;  /* 0x00010000299e7824 */ /* 0x040fe200078e00ff */
[----:B------:R-:W-:Y:S02]  /*7c30*/  PRMT R41, R41, 0x7632, R41 ;  /* 0x0000763229297816 */ /* 0x000fe40000000029 */
[C---:B-----5:R-:W-:Y:S01]  /*7c40*/  PRMT R161, R156.reuse, 0x7632, R161 ;  /* 0x000076329ca17816 */ /* 0x060fe200000000a1 */
[----:B------:R-:W-:Y:S02]  /*7c50*/  IMAD.U32 R40, R156, 0x10000, RZ ;  /* 0x000100009c287824 */ /* 0x000fe400078e00ff */
[----:B------:R-:W-:Y:S02]  /*7c60*/  IMAD.U32 R41, R41, 0x10000, RZ ;  /* 0x0001000029297824 */ /* 0x000fe400078e00ff */
[----:B------:R-:W-:-:S02]  /*7c70*/  IMAD.U32 R161, R161, 0x10000, RZ ;  /* 0x00010000a1a17824 */ /* 0x000fc400078e00ff */
[----:B------:R-:W-:Y:S02]  /*7c80*/  FFMA.FTZ R158, R158, R40, R159 ;  /* 0x000000289e9e7223 */ /* 0x000fe4000001009f */
        /* <DEDUP_REMOVED lines=13> */
[----:B------:R-:W-:Y:S01]  /*7d60*/  IMAD.U32 R42, R47, 0x10000, RZ ;  /* 0x000100002f2a7824 */ /* 0x000fe200078e00ff */
[----:B---3--:R-:W-:-:S03]  /*7d70*/  SHF.L.U32 R44, R157, 0x10, RZ ;  /* 0x000000109d2c7819 */ /* 0x008fc600000006ff */
        /* <DEDUP_REMOVED lines=37> */
[----:B------:R-:W-:Y:S01]  /*7fd0*/  SHF.L.U32 R45, R159, 0x10, RZ ;  /* 0x000000109f2d7819 */ /* 0x000fe200000006ff */
[C---:B------:R-:W-:Y:S01]  /*7fe0*/  IMAD.U32 R159, R47.reuse, 0x10000, RZ ;  /* 0x000100002f9f7824 */ /* 0x040fe200078e00ff */
[----:B------:R-:W-:Y:S01]  /*7ff0*/  PRMT R47, R47, 0x7632, R47 ;  /* 0x000076322f2f7816 */ /* 0x000fe2000000002f */
[----:B------:R0:W5:Y:S02]  /*8000*/  LDG.E.CONSTANT R156, desc[UR10][R156.64+0x4] ;  /* 0x0000040a9c9c7981 */ /* 0x000164000c1e9900 */
[----:B------:R-:W-:Y:S01]  /*8010*/  FFMA.FTZ R45, R164, R45, R161 ;  /* 0x0000002da42d7223 */ /* 0x000fe200000100a1 */
[----:B--2---:R-:W-:-:S04]  /*8020*/  IMAD.U32 R40, R162, 0x10000, RZ ;  /* 0x00010000a2287824 */ /* 0x004fc800078e00ff */
        /* <DEDUP_REMOVED lines=59> */
[----:B------:R-:W-:Y:S01]  /*83e0*/  IADD3 R164, P3, P4, R82, R154, R81 ;  /* 0x0000009a52a47210 */ /* 0x000fe20007c7e051 */
[C---:B--2---:R-:W-:Y:S01]  /*83f0*/  IMAD.U32 R157, R159.reuse, 0x10000, RZ ;  /* 0x000100009f9d7824 */ /* 0x044fe200078e00ff */
[----:B------:R-:W-:-:S05]  /*8400*/  PRMT R159, R159, 0x7632, R159 ;  /* 0x000076329f9f7816 */ /* 0x000fca000000009f */
[----:B------:R-:W-:Y:S02]  /*8410*/  IMAD.U32 R159, R159, 0x10000, RZ ;  /* 0x000100009f9f7824 */ /* 0x000fe400078e00ff */
[----:B------:R-:W-:Y:S01]  /*8420*/  FFMA.FTZ R157, R40, R157, R161 ;  /* 0x0000009d289d7223 */ /* 0x000fe200000100a1 */
[----:B----4-:R-:W-:Y:S01]  /*8430*/  SHF.L.U32 R40, R156, 0x10, RZ ;  /* 0x000000109c287819 */ /* 0x010fe200000006ff */
[----:B------:R-:W-:Y:S01]  /*8440*/  FFMA.FTZ R162, R41, R159, R162 ;  /* 0x0000009f29a27223 */ /* 0x000fe200000100a2 */
[----:B------:R-:W-:Y:S01]  /*8450*/  IMAD.U32 R159, R45, 0x10000, RZ ;  /* 0x000100002d9f7824 */ /* 0x000fe200078e00ff */
[----:B------:R-:W-:-:S03]  /*8460*/  IADD3 R41, P0, P1, R86, R154, R85 ;  /* 0x0000009a56297210 */ /* 0x000fc6000791e055 */
[----:B------:R-:W-:Y:S01]  /*8470*/  FFMA.FTZ R159, R159, R40, R42 ;  /* 0x000000289f9f7223 */ /* 0x000fe2000001002a */
        /* <DEDUP_REMOVED lines=10> */
[----:B------:R-:W-:-:S03]  /*8520*/  IADD3.X R155, R39, R155, R22, P3, P4 ;  /* 0x0000009b279b7210 */ /* 0x000fc60001fe8416 */
[----:B------:R1:W5:Y:S01]  /*8530*/  LDG.E.CONSTANT R163, desc[UR10][R42.64+0x4] ;  /* 0x0000040a2aa37981 */ /* 0x000362000c1e9900 */
[----:B------:R-:W-:-:S04]  /*8540*/  LEA R154, P0, R164, UR20, 0x1 ;  /* 0x00000014a49a7c11 */ /* 0x000fc8000f8008ff */
[----:B------:R-:W-:-:S05]  /*8550*/  LEA.HI.X R155, R164, UR21, R155, 0x1, P0 ;  /* 0x00000015a49b7c11 */ /* 0x000fca00080f0c9b */
[----:B------:R-:W5:Y:S04]  /*8560*/  LDG.E.CONSTANT R164, desc[UR10][R154.64] ;  /* 0x0000000a9aa47981 */ /* 0x000f68000c1e9900 */
[----:B------:R-:W5:Y:S01]  /*8570*/  LDG.E.CONSTANT R165, desc[UR10][R154.64+0x4] ;  /* 0x0000040a9aa57981 */ /* 0x000f62000c1e9900 */
[C---:B0-----:R-:W-:Y:S01]  /*8580*/  IMAD.U32 R40, R46.reuse, 0x10000, RZ ;  /* 0x000100002e287824 */ /* 0x041fe200078e00ff */
[----:B------:R-:W-:Y:S02]  /*8590*/  PRMT R46, R46, 0x7632, R46 ;  /* 0x000076322e2e7816 */ /* 0x000fe4000000002e */
[----:B------:R-:W-:Y:S02]  /*85a0*/  PRMT R45, R45, 0x7632, R45 ;  /* 0x000076322d2d7816 */ /* 0x000fe4000000002d */
[----:B------:R-:W-:-:S03]  /*85b0*/  PRMT R156, R156, 0x7632, R156 ;  /* 0x000076329c9c7816 */ /* 0x000fc6000000009c */
[----:B------:R-:W-:Y:S02]  /*85c0*/  IMAD.U32 R45, R45, 0x10000, RZ ;  /* 0x000100002d2d7824 */ /* 0x000fe400078e00ff */
[----:B------:R-:W-:-:S04]  /*85d0*/  IMAD.U32 R156, R156, 0x10000, RZ ;  /* 0x000100009c9c7824 */ /* 0x000fc800078e00ff */
[----:B------:R-:W-:Y:S01]  /*85e0*/  FFMA.FTZ R158, R45, R156, R158 ;  /* 0x0000009c2d9e7223 */ /* 0x000fe2000001009e */
[----:B------:R-:W-:Y:S01]  /*85f0*/  UMOV UR7, 0xffffffff ;  /* 0xffffffff00077882 */ /* 0x000fe20000000000 */
[----:B------:R-:W-:Y:S01]  /*8600*/  ISETP.NE.AND P0, PT, R149, RZ, PT ;  /* 0x000000ff9500720c */ /* 0x000fe20003f05270 */
[C---:B--2---:R-:W-:Y:S01]  /*8610*/  IMAD.U32 R41, R161.reuse, 0x10000, RZ ;  /* 0x00010000a1297824 */ /* 0x044fe200078e00ff */
[----:B------:R-:W-:-:S03]  /*8620*/  PRMT R161, R161, 0x7632, R161 ;  /* 0x00007632a1a17816 */ /* 0x000fc600000000a1 */
[----:B------:R-:W-:Y:S01]  /*8630*/  FFMA.FTZ R157, R40, R41, R157 ;  /* 0x00000029289d7223 */ /* 0x000fe2000001009d */
[----:B------:R-:W-:Y:S02]  /*8640*/  IMAD.U32 R41, R46, 0x10000, RZ ;  /* 0x000100002e297824 */ /* 0x000fe400078e00ff */
[----:B------:R-:W-:Y:S02]  /*8650*/  IMAD.U32 R161, R161, 0x10000, RZ ;  /* 0x00010000a1a17824 */ /* 0x000fe400078e00ff */
[----:B------:R-:W-:Y:S02]  /*8660*/  IMAD.U32 R40, R47, 0x10000, RZ ;  /* 0x000100002f287824 */ /* 0x000fe400078e00ff */
[----:B------:R-:W-:Y:S01]  /*8670*/  FFMA.FTZ R162, R41, R161, R162 ;  /* 0x000000a129a27223 */ /* 0x000fe200000100a2 */
[----:B---3--:R-:W-:-:S04]  /*8680*/  IMAD.U32 R41, R44, 0x10000, RZ ;  /* 0x000100002c297824 */ /* 0x008fc800078e00ff */
[----:B------:R-:W-:Y:S02]  /*8690*/  FFMA.FTZ R159, R40, R41, R159 ;  /* 0x00000029289f7223 */ /* 0x000fe4000001009f */
[----:B-1----:R-:W0:Y:S01]  /*86a0*/  LDS.128 R40, [R7+0xf0] ;  /* 0x0000f00007287984 */ /* 0x002e220000000c00 */
[----:B------:R-:W-:Y:S02]  /*86b0*/  PRMT R47, R47, 0x7632, R47 ;  /* 0x000076322f2f7816 */ /* 0x000fe4000000002f */
[----:B------:R-:W-:-:S03]  /*86c0*/  PRMT R44, R44, 0x7632, R44 ;  /* 0x000076322c2c7816 */ /* 0x000fc6000000002c */
[----:B------:R-:W-:Y:S01]  /*86d0*/  IMAD.U32 R47, R47, 0x10000, RZ ;  /* 0x000100002f2f7824 */ /* 0x000fe200078e00ff */
[----:B------:R-:W-:Y:S01]  /*86e0*/  SHF.L.U32 R44, R44, 0x10, RZ ;  /* 0x000000102c2c7819 */ /* 0x000fe200000006ff */
[----:B----4-:R-:W-:-:S04]  /*86f0*/  IMAD.U32 R45, R160, 0x10000, RZ ;  /* 0x00010000a02d7824 */ /* 0x010fc800078e00ff */
[----:B------:R-:W-:Y:S01]  /*8700*/  FFMA.FTZ R158, R47, R44, R158 ;  /* 0x0000002c2f9e7223 */ /* 0x000fe2000001009e */
[----:B------:R-:W-:-:S05]  /*8710*/  PRMT R160, R160, 0x7632, R160 ;  /* 0x00007632a0a07816 */ /* 0x000fca00000000a0 */
[----:B------:R-:W-:Y:S02]  /*8720*/  IMAD.U32 R160, R160, 0x10000, RZ ;  /* 0x00010000a0a07824 */ /* 0x000fe400078e00ff */
[C---:B0-----:R-:W-:Y:S01]  /*8730*/  IMAD.U32 R44, R40.reuse, 0x10000, RZ ;  /* 0x00010000282c7824 */ /* 0x041fe200078e00ff */
[----:B------:R-:W-:-:S03]  /*8740*/  PRMT R40, R40, 0x7632, R40 ;  /* 0x0000763228287816 */ /* 0x000fc60000000028 */
[----:B------:R-:W-:Y:S01]  /*8750*/  FFMA.FTZ R157, R44, R45, R157 ;  /* 0x0000002d2c9d7223 */ /* 0x000fe2000001009d */
[C---:B-----5:R-:W-:Y:S02]  /*8760*/  IMAD.U32 R44, R163.reuse, 0x10000, RZ ;  /* 0x00010000a32c7824 */ /* 0x060fe400078e00ff */
[----:B------:R-:W-:Y:S01]  /*8770*/  IMAD.U32 R45, R40, 0x10000, RZ ;  /* 0x00010000282d7824 */ /* 0x000fe200078e00ff */
[----:B------:R-:W-:Y:S01]  /*8780*/  PRMT R163, R163, 0x7632, R163 ;  /* 0x00007632a3a37816 */ /* 0x000fe200000000a3 */
[C---:B------:R-:W-:Y:S01]  /*8790*/  IMAD.U32 R40, R41.reuse, 0x10000, RZ ;  /* 0x0001000029287824 */ /* 0x040fe200078e00ff */
[----:B------:R-:W-:-:S03]  /*87a0*/  PRMT R41, R41, 0x7632, R41 ;  /* 0x0000763229297816 */ /* 0x000fc60000000029 */
[----:B------:R-:W-:Y:S02]  /*87b0*/  IMAD.U32 R163, R163, 0x10000, RZ ;  /* 0x00010000a3a37824 */ /* 0x000fe400078e00ff */
[----:B------:R-:W-:Y:S02]  /*87c0*/  IMAD.U32 R41, R41, 0x10000, RZ ;  /* 0x0001000029297824 */ /* 0x000fe400078e00ff */
[----:B------:R-:W-:Y:S01]  /*87d0*/  FFMA.FTZ R159, R40, R44, R159 ;  /* 0x0000002c289f7223 */ /* 0x000fe2000001009f */
[----:B------:R-:W-:Y:S02]  /*87e0*/  IMAD.U32 R40, R42, 0x10000, RZ ;  /* 0x000100002a287824 */ /* 0x000fe400078e00ff */
[----:B------:R-:W-:Y:S01]  /*87f0*/  FFMA.FTZ R158, R41, R163, R158 ;  /* 0x000000a3299e7223 */ /* 0x000fe2000001009e */
[----:B------:R-:W-:Y:S02]  /*8800*/  SHF.L.U32 R41, R164, 0x10, RZ ;  /* 0x00000010a4297819 */ /* 0x000fe400000006ff */
[----:B------:R-:W-:-:S02]  /*8810*/  PRMT R42, R42, 0x7632, R42 ;  /* 0x000076322a2a7816 */ /* 0x000fc4000000002a */
[----:B------:R-:W-:Y:S01]  /*8820*/  PRMT R164, R164, 0x7632, R164 ;  /* 0x00007632a4a47816 */ /* 0x000fe200000000a4 */
[----:B------:R-:W-:Y:S01]  /*8830*/  FFMA.FTZ R40, R40, R41, R157 ;  /* 0x0000002928287223 */ /* 0x000fe2000001009d */
[----:B------:R-:W-:Y:S01]  /*8840*/  FFMA.FTZ R162, R45, R160, R162 ;  /* 0x000000a02da27223 */ /* 0x000fe200000100a2 */
[----:B------:R-:W-:Y:S02]  /*8850*/  IMAD.U32 R41, R42, 0x10000, RZ ;  /* 0x000100002a297824 */ /* 0x000fe400078e00ff */
[----:B------:R-:W-:Y:S02]  /*8860*/  IMAD.U32 R164, R164, 0x10000, RZ ;  /* 0x00010000a4a47824 */ /* 0x000fe400078e00ff */
[C---:B------:R-:W-:Y:S01]  /*8870*/  IMAD.U32 R42, R43.reuse, 0x10000, RZ ;  /* 0x000100002b2a7824 */ /* 0x040fe200078e00ff */
[----:B------:R-:W-:Y:S01]  /*8880*/  PRMT R43, R43, 0x7632, R43 ;  /* 0x000076322b2b7816 */ /* 0x000fe2000000002b */
[C---:B------:R-:W-:Y:S01]  /*8890*/  IMAD.U32 R44, R165.reuse, 0x10000, RZ ;  /* 0x00010000a52c7824 */ /* 0x040fe200078e00ff */
[----:B------:R-:W-:Y:S01]  /*88a0*/  PRMT R165, R165, 0x7632, R165 ;  /* 0x00007632a5a57816 */ /* 0x000fe200000000a5 */
[----:B------:R-:W-:-:S02]  /*88b0*/  FFMA.FTZ R41, R41, R164, R162 ;  /* 0x000000a429297223 */ /* 0x000fc400000100a2 */
[----:B------:R-:W-:Y:S01]  /*88c0*/  FFMA.FTZ R42, R42, R44, R159 ;  /* 0x0000002c2a2a7223 */ /* 0x000fe2000001009f */
[----:B------:R-:W-:Y:S02]  /*88d0*/  IMAD.U32 R43, R43, 0x10000, RZ ;  /* 0x000100002b2b7824 */ /* 0x000fe400078e00ff */
[----:B------:R-:W-:Y:S01]  /*88e0*/  FADD.FTZ R41, R40, R41 ;  /* 0x0000002928297221 */ /* 0x000fe20000010000 */
[----:B------:R-:W-:-:S03]  /*88f0*/  IMAD.U32 R165, R165, 0x10000, RZ ;  /* 0x00010000a5a57824 */ /* 0x000fc600078e00ff */
[----:B------:R-:W-:Y:S01]  /*8900*/  FADD.FTZ R42, R42, R41 ;  /* 0x000000292a2a7221 */ /* 0x000fe20000010000 */
[----:B------:R-:W-:-:S04]  /*8910*/  FFMA.FTZ R43, R43, R165, R158 ;  /* 0x000000a52b2b7223 */ /* 0x000fc8000001009e */
[----:B------:R-:W-:Y:S01]  /*8920*/  FADD.FTZ R42, R43, R42 ;  /* 0x0000002a2b2a7221 */ /* 0x000fe20000010000 */
[----:B------:R-:W-:Y:S06]  /*8930*/  BRA.DIV UR7, `(.L_x_19989) ;  /* 0x0000008207007947 */ /* 0x000fec000b800000 */
[----:B------:R0:W1:Y:S02]  /*8940*/  SHFL.BFLY PT, R41, R42, 0x1, 0x1f ;  /* 0x0c201f002a297f89 */ /* 0x00006400000e0000 */
.L_x_20066:
[----:B------:R-:W-:Y:S05]  /*8950*/  @P0 BRA.U `(.L_x_19990) ;  /* 0x0000000100780947 */ /* 0x000fea0003800000 */
[----:B------:R-:W-:Y:S01]  /*8960*/  IMAD.SHL.U32 R40, R151, 0x10, RZ ;  /* 0x0000001097287824 */ /* 0x000fe200078e00ff */
[----:B------:R-:W-:Y:S01]  /*8970*/  UIADD3 UR7, -UR16, 0x1, URZ ;  /* 0x0000000110077890 */ /* 0x000fe2000fffe13f */
[----:B-1----:R-:W-:Y:S02]  /*8980*/  FADD.FTZ R41, R42, R41 ;  /* 0x000000292a297221 */ /* 0x002fe40000010000 */
[----:B------:R-:W-:Y:S02]  /*8990*/  IMAD.IADD R43, R145, 0x1, R40 ;  /* 0x00000001912b7824 */ /* 0x000fe400078e0228 */
[----:B------:R-:W-:Y:S02]  /*89a0*/  FMUL.FTZ R41, R41, UR26 ;  /* 0x0000001a29297c20 */ /* 0x000fe40008410000 */
[----:B------:R-:W-:-:S05]  /*89b0*/  VIADD R40, R43, UR7 ;  /* 0x000000072b287c36 */ /* 0x000fca0008000000 */
[----:B------:R-:W-:-:S05]  /*89c0*/  I2FP.F32.S32 R40, R40 ;  /* 0x0000002800287245 */ /* 0x000fca0000201400 */
[----:B------:R-:W-:Y:S01]  /*89d0*/  FFMA.FTZ R45, R40, R150, R41 ;  /* 0x00000096282d7223 */ /* 0x000fe20000010029 */
[----:B------:R-:W-:Y:S06]  /*89e0*/  @P0 BRA `(.L_x_19990) ;  /* 0x0000000000540947 */ /* 0x000fec0003800000 */
[----:B------:R-:W1:Y:S01]  /*89f0*/  S2UR UR8, SR_CgaCtaId ;  /* 0x00000000000879c3 */ /* 0x000e620000008800 */
[----:B------:R-:W-:Y:S01]  /*8a00*/  UMOV UR7, 0x400 ;  /* 0x0000040000077882 */ /* 0x000fe20000000000 */
[----:B------:R-:W-:Y:S01]  /*8a10*/  ISETP.GE.AND P0, PT, R43, UR16, PT ;  /* 0x000000102b007c0c */ /* 0x000fe2000bf06270 */
[----:B------:R-:W-:Y:S01]  /*8a20*/  UIADD3 UR7, UR7, 0x220, URZ ;  /* 0x0000022007077890 */ /* 0x000fe2000fffe03f */
[----:B------:R-:W-:Y:S02]  /*8a30*/  LEA R40, R151, R144, 0x4 ;  /* 0x0000009097287211 */ /* 0x000fe400078e20ff */
[----:B------:R-:W-:Y:S01]  /*8a40*/  FSEL R41, R45, RZ, !P0 ;  /* 0x000000ff2d297208 */ /* 0x000fe20004000000 */
[----:B-1----:R-:W-:-:S06]  /*8a50*/  ULEA UR7, UR8, UR7, 0x18 ;  /* 0x0000000708077291 */ /* 0x002fcc000f8ec03f */
[----:B------:R-:W-:-:S05]  /*8a60*/  LEA R40, R40, UR7, 0x2 ;  /* 0x0000000728287c11 */ /* 0x000fca000f8e10ff */
[----:B------:R2:W-:Y:S01]  /*8a70*/  STS [R40], R41 ;  /* 0x0000002928007388 */ /* 0x0005e20000000800 */
[----:B------:R-:W-:Y:S05]  /*8a80*/  @P0 BRA `(.L_x_19990) ;  /* 0x00000000002c0947 */ /* 0x000fea0003800000 */
[----:B------:R-:W-:Y:S01]  /*8a90*/  FMNMX.FTZ R146, R146, R45, !PT ;  /* 0x0000002d92927209 */ /* 0x000fe20007810000 */
[----:B------:R-:W-:Y:S06]  /*8aa0*/  BRA `(.L_x_19990) ;  /* 0x0000000000247947 */ /* 0x000fec0003800000 */
.L_x_19988:
        /* <DEDUP_REMOVED lines=9> */
.L_x_19990:
[----:B------:R-:W-:Y:S05]  /*8b40*/  BSYNC B1 ;  /* 0x0000000000017941 */ /* 0x000fea0003800000 */
.L_x_19987:
[----:B------:R-:W-:-:S05]  /*8b50*/  VIADD R151, R151, 0x4 ;  /* 0x0000000497977836 */ /* 0x000fca0000000000 */
[----:B------:R-:W-:-:S13]  /*8b60*/  ISETP.GE.AND P0, PT, R151, UR4, PT ;  /* 0x0000000497007c0c */ /* 0x000fda000bf06270 */
[----:B------:R-:W-:Y:S05]  /*8b70*/  @!P0 BRA `(.L_x_19991) ;  /* 0xffffffcc00388947 */ /* 0x000fea000383ffff */
.L_x_19980:
[----:B------:R-:W-:Y:S05]  /*8b80*/  BSYNC B0 ;  /* 0x0000000000007941 */ /* 0x000fea0003800000 */
.L_x_19979:
        /* <DEDUP_REMOVED lines=12> */
[----:B------:R-:W4:Y:S02]  /*8c50*/  SHFL.BFLY PT, R7, R146, 0x10, 0x1f ;  /* 0x0e001f0092077f89 */ /* 0x000f2400000e0000 */
[----:B----4-:R-:W-:-:S05]  /*8c60*/  FMNMX.FTZ R7, R7, R146, !PT ;  /* 0x0000009207077209 */ /* 0x010fca0007810000 */
[----:B------:R-:W4:Y:S02]  /*8c70*/  SHFL.BFLY PT, R6, R7, 0x8, 0x1f ;  /* 0x0d001f0007067f89 */ /* 0x000f2400000e0000 */
[----:B----4-:R-:W-:-:S05]  /*8c80*/  FMNMX.FTZ R6, R7, R6, !PT ;  /* 0x0000000607067209 */ /* 0x010fca0007810000 */
[----:B------:R-:W4:Y:S02]  /*8c90*/  SHFL.BFLY PT, R9, R6, 0x4, 0x1f ;  /* 0x0c801f0006097f89 */ /* 0x000f2400000e0000 */
[----:B----4-:R-:W-:-:S05]  /*8ca0*/  FMNMX.FTZ R9, R6, R9, !PT ;  /* 0x0000000906097209 */ /* 0x010fca0007810000 */
[----:B------:R4:W0:Y:S02]  /*8cb0*/  SHFL.BFLY PT, R8, R9, 0x2, 0x1f ;  /* 0x0c401f0009087f89 */ /* 0x00082400000e0000 */
.L_x_20072:
[----:B------:R-:W-:Y:S01]  /*8cc0*/  ISETP.NE.AND P0, PT, R24, RZ, PT ;  /* 0x000000ff1800720c */ /* 0x000fe20003f05270 */
[----:B------:R-:W-:-:S12]  /*8cd0*/  WARPSYNC.ALL ;  /* 0x0000000000007948 */ /* 0x000fd80003800000 */
[----:B------:R-:W1:Y:S01]  /*8ce0*/  @!P0 S2R R7, SR_CgaCtaId ;  /* 0x0000000000078919 */ /* 0x000e620000008800 */
[----:B------:R-:W-:-:S05]  /*8cf0*/  @!P0 MOV R6, 0x400 ;  /* 0x0000040000068802 */ /* 0x000fca0000000f00 */
[----:B------:R-:W-:-:S05]  /*8d00*/  @!P0 VIADD R6, R6, 0x200 ;  /* 0x0000020006068836 */ /* 0x000fca0000000000 */
[----:B-1----:R-:W-:Y:S02]  /*8d10*/  @!P0 LEA R6, R7, R6, 0x18 ;  /* 0x0000000607068211 */ /* 0x002fe400078ec0ff */
[----:B0-----:R-:W-:-:S03]  /*8d20*/  @!P0 FMNMX.FTZ R7, R9, R8, !PT ;  /* 0x0000000809078209 */ /* 0x001fc60007810000 */
[----:B------:R-:W-:-:S05]  /*8d30*/  @!P0 IMAD R6, R3, 0x4, R6 ;  /* 0x0000000403068824 */ /* 0x000fca00078e0206 */
[----:B------:R0:W-:Y:S01]  /*8d40*/  @!P0 STS [R6], R7 ;  /* 0x0000000706008388 */ /* 0x0001e20000000800 */
[----:B------:R-:W-:Y:S01]  /*8d50*/  BAR.SYNC.DEFER_BLOCKING 0x0 ;  /* 0x0000000000007b1d */ /* 0x000fe20000010000 */
[----:B------:R-:W-:Y:S01]  /*8d60*/  ISETP.GT.AND P0, PT, R24, 0x3, PT ;  /* 0x000000031800780c */ /* 0x000fe20003f04270 */
[----:B------:R-:W-:Y:S01]  /*8d70*/  IMAD.MOV.U32 R10, RZ, RZ, RZ ;  /* 0x000000ffff0a7224 */ /* 0x000fe200078e00ff */
[----:B------:R-:W-:-:S03]  /*8d80*/  ISETP.GE.AND P1, PT, R80, UR6, PT ;  /* 0x0000000650007c0c */ /* 0x000fc6000bf26270 */
[----:B------:R-:W-:Y:S08]  /*8d90*/  BSSY B0, `(.L_x_19993) ;  /* 0x00000f8000007945 */ /* 0x000ff00003800000 */
[----:B0-----:R-:W4:Y:S01]  /*8da0*/  @!P0 S2R R7, SR_CgaCtaId ;  /* 0x0000000000078919 */ /* 0x001f220000008800 */
[----:B------:R-:W-:-:S04]  /*8db0*/  @!P0 MOV R6, 0x400 ;  /* 0x0000040000068802 */ /* 0x000fc80000000f00 */
[----:B------:R-:W-:-:S04]  /*8dc0*/  @!P0 IADD3 R6, R6, 0x200, RZ ;  /* 0x0000020006068810 */ /* 0x000fc80007ffe0ff */
[----:B----4-:R-:W-:Y:S01]  /*8dd0*/  @!P0 LEA R9, R7, R6, 0x18 ;  /* 0x0000000607098211 */ /* 0x010fe200078ec0ff */
[----:B------:R-:W-:-:S04]  /*8de0*/  IMAD.MOV.U32 R7, RZ, RZ, -0x800001 ;  /* 0xff7fffffff077424 */ /* 0x000fc800078e00ff */
        /* <DEDUP_REMOVED lines=32> */
.L_x_19997:
        /* <DEDUP_REMOVED lines=11> */
.L_x_19996:
[----:B------:R-:W-:Y:S05]  /*90a0*/  BSYNC B1 ;  /* 0x0000000000017941 */ /* 0x000fea0003800000 */
.L_x_19995:
        /* <DEDUP_REMOVED lines=15> */
.L_x_20000:
[----:B------:R-:W0:Y:S01]  /*91a0*/  LDS R9, [R8+-0x400] ;  /* 0xfffc000008097984 */ /* 0x000e220000000800 */
[----:B------:R-:W-:-:S03]  /*91b0*/  VIADD R7, R7, 0x800 ;  /* 0x0000080007077836 */ /* 0x000fc60000000000 */
[----:B------:R-:W1:Y:S02]  /*91c0*/  LDS R11, [R8+-0x200] ;  /* 0xfffe0000080b7984 */ /* 0x000e640000000800 */
[----:B------:R-:W-:Y:S02]  /*91d0*/  ISETP.GE.AND P2, PT, R7, R12, PT ;  /* 0x0000000c0700720c */ /* 0x000fe40003f46270 */
[----:B------:R-:W4:Y:S04]  /*91e0*/  LDS R13, [R8] ;  /* 0x00000000080d7984 */ /* 0x000f280000000800 */
[----:B------:R-:W2:Y:S04]  /*91f0*/  LDS R15, [R8+0x200] ;  /* 0x00020000080f7984 */ /* 0x000ea80000000800 */
[----:B------:R-:W3:Y:S04]  /*9200*/  LDS R17, [R8+0x400] ;  /* 0x0004000008117984 */ /* 0x000ee80000000800 */
[----:B------:R-:W3:Y:S04]  /*9210*/  LDS R19, [R8+0x600] ;  /* 0x0006000008137984 */ /* 0x000ee80000000800 */
[----:B------:R-:W3:Y:S04]  /*9220*/  LDS R21, [R8+0x800] ;  /* 0x0008000008157984 */ /* 0x000ee80000000800 */
[----:B------:R-:W3:Y:S04]  /*9230*/  LDS R23, [R8+0xa00] ;  /* 0x000a000008177984 */ /* 0x000ee80000000800 */
[----:B------:R-:W3:Y:S04]  /*9240*/  LDS R25, [R8+0xc00] ;  /* 0x000c000008197984 */ /* 0x000ee80000000800 */
[----:B------:R-:W3:Y:S01]  /*9250*/  LDS R27, [R8+0xe00] ;  /* 0x000e0000081b7984 */ /* 0x000ee20000000800 */
[----:B0-----:R-:W-:-:S03]  /*9260*/  FADD.FTZ R9, -R6, R9 ;  /* 0x0000000906097221 */ /* 0x001fc60000010100 */
[----:B------:R-:W0:Y:S01]  /*9270*/  LDS R29, [R8+0x1000] ;  /* 0x00100000081d7984 */ /* 0x000e220000000800 */
[----:B------:R-:W-:Y:S01]  /*9280*/  FMUL.FTZ R9, R9, 1.4426950216293334961 ;  /* 0x3fb8aa3b09097820 */ /* 0x000fe20000410000 */
[C---:B-1----:R-:W-:Y:S02]  /*9290*/  FADD.FTZ R11, -R6.reuse, R11 ;  /* 0x0000000b060b7221 */ /* 0x042fe40000010100 */
[----:B------:R-:W1:Y:S01]  /*92a0*/  LDS R31, [R8+0x1200] ;  /* 0x00120000081f7984 */ /* 0x000e620000000800 */
[C---:B----4-:R-:W-:Y:S01]  /*92b0*/  FADD.FTZ R13, -R6.reuse, R13 ;  /* 0x0000000d060d7221 */ /* 0x050fe20000010100 */
[----:B------:R-:W-:Y:S02]  /*92c0*/  FMUL.FTZ R11, R11, 1.4426950216293334961 ;  /* 0x3fb8aa3b0b0b7820 */ /* 0x000fe40000410000 */
[----:B------:R-:W4:Y:S01]  /*92d0*/  LDS R33, [R8+0x1400] ;  /* 0x0014000008217984 */ /* 0x000f220000000800 */
[----:B------:R-:W3:Y:S01]  /*92e0*/  MUFU.EX2 R9, R9 ;  /* 0x0000000900097308 */ /* 0x000ee20000000800 */
[----:B------:R-:W-:Y:S01]  /*92f0*/  FMUL.FTZ R13, R13, 1.4426950216293334961 ;  /* 0x3fb8aa3b0d0d7820 */ /* 0x000fe20000410000 */
[C---:B--2---:R-:W-:Y:S01]  /*9300*/  FADD.FTZ R15, -R6.reuse, R15 ;  /* 0x0000000f060f7221 */ /* 0x044fe20000010100 */
[----:B------:R-:W2:Y:S01]  /*9310*/  LDS R35, [R8+0x1600] ;  /* 0x0016000008237984 */ /* 0x000ea20000000800 */
[----:B---3--:R-:W-:-:S02]  /*9320*/  FADD.FTZ R17, -R6, R17 ;  /* 0x0000001106117221 */ /* 0x008fc40000010100 */
[----:B------:R-:W-:Y:S01]  /*9330*/  FMUL.FTZ R15, R15, 1.4426950216293334961 ;  /* 0x3fb8aa3b0f0f7820 */ /* 0x000fe20000410000 */
[----:B------:R-:W3:Y:S01]  /*9340*/  LDS R37, [R8+0x1800] ;  /* 0x0018000008257984 */ /* 0x000ee20000000800 */
[----:B------:R-:W0:Y:S01]  /*9350*/  MUFU.EX2 R11, R11 ;  /* 0x0000000b000b7308 */ /* 0x000e220000000800 */
[----:B------:R-:W-:Y:S01]  /*9360*/  FMUL.FTZ R17, R17, 1.4426950216293334961 ;  /* 0x3fb8aa3b11117820 */ /* 0x000fe20000410000 */
[C---:B------:R-:W-:Y:S01]  /*9370*/  FADD.FTZ R19, -R6.reuse, R19 ;  /* 0x0000001306137221 */ /* 0x040fe20000010100 */
[----:B------:R-:W3:Y:S01]  /*9380*/  LDS R39, [R8+0x1a00] ;  /* 0x001a000008277984 */ /* 0x000ee20000000800 */
        /* <DEDUP_REMOVED lines=9> */
[----:B------:R-:W4:Y:S01]  /*9420*/  MUFU.EX2 R15, R15 ;  /* 0x0000000f000f7308 */ /* 0x000f220000000800 */
        /* <DEDUP_REMOVED lines=13> */
[----:B----4-:R-:W-:Y:S01]  /*9500*/  FADD.FTZ R10, R10, R15 ;  /* 0x0000000f0a0a7221 */ /* 0x010fe20000010000 */
[C---:B------:R-:W-:Y:S01]  /*9510*/  FADD.FTZ R33, -R6.reuse, R33 ;  /* 0x0000002106217221 */ /* 0x040fe20000010100 */
[----:B--2---:R-:W-:Y:S01]  /*9520*/  FADD.FTZ R35, -R6, R35 ;  /* 0x0000002306237221 */ /* 0x004fe20000010100 */
[----:B------:R-:W-:Y:S02]  /*9530*/  STS [R8+0x200], R15 ;  /* 0x0002000f08007388 */ /* 0x000fe40000000800 */
[----:B------:R-:W-:Y:S01]  /*9540*/  FMUL.FTZ R33, R33, 1.4426950216293334961 ;  /* 0x3fb8aa3b21217820 */ /* 0x000fe20000410000 */
[----:B------:R-:W-:Y:S01]  /*9550*/  FMUL.FTZ R35, R35, 1.4426950216293334961 ;  /* 0x3fb8aa3b23237820 */ /* 0x000fe20000410000 */
[----:B------:R-:W2:Y:S01]  /*9560*/  MUFU.EX2 R21, R21 ;  /* 0x0000001500157308 */ /* 0x000ea20000000800 */
[----:B0-----:R-:W-:Y:S01]  /*9570*/  FADD.FTZ R10, R10, R17 ;  /* 0x000000110a0a7221 */ /* 0x001fe20000010000 */
[C---:B---3--:R-:W-:Y:S01]  /*9580*/  FADD.FTZ R37, -R6.reuse, R37 ;  /* 0x0000002506257221 */ /* 0x048fe20000010100 */
        /* <DEDUP_REMOVED lines=37> */
.L_x_19999:
[----:B------:R-:W-:Y:S05]  /*97e0*/  BSYNC B1 ;  /* 0x0000000000017941 */ /* 0x000fea0003800000 */
.L_x_19998:
        /* <DEDUP_REMOVED lines=8> */
[----:B------:R-:W4:Y:S04]  /*9870*/  LDS R13, [R8] ;  /* 0x00000000080d7984 */ /* 0x000f280000000800 */
[----:B------:R-:W2:Y:S04]  /*9880*/  LDS R15, [R8+0x200] ;  /* 0x00020000080f7984 */ /* 0x000ea80000000800 */
[----:B------:R-:W3:Y:S04]  /*9890*/  LDS R17, [R8+0x400] ;  /* 0x0004000008117984 */ /* 0x000ee80000000800 */
[----:B------:R-:W3:Y:S04]  /*98a0*/  LDS R19, [R8+0x600] ;  /* 0x0006000008137984 */ /* 0x000ee80000000800 */
[----:B------:R-:W3:Y:S04]  /*98b0*/  LDS R21, [R8+0x800] ;  /* 0x0008000008157984 */ /* 0x000ee80000000800 */
[----:B------:R-:W3:Y:S01]  /*98c0*/  LDS R23, [R8+0xa00] ;  /* 0x000a000008177984 */ /* 0x000ee20000000800 */
[----:B0-----:R-:W-:-:S04]  /*98d0*/  FADD.FTZ R9, -R6, R9 ;  /* 0x0000000906097221 */ /* 0x001fc80000010100 */
[----:B------:R-:W-:Y:S01]  /*98e0*/  FMUL.FTZ R9, R9, 1.4426950216293334961 ;  /* 0x3fb8aa3b09097820 */ /* 0x000fe20000410000 */
[C---:B-1----:R-:W-:Y:S01]  /*98f0*/  FADD.FTZ R11, -R6.reuse, R11 ;  /* 0x0000000b060b7221 */ /* 0x042fe20000010100 */
[----:B----4-:R-:W-:-:S03]  /*9900*/  FADD.FTZ R13, -R6, R13 ;  /* 0x0000000d060d7221 */ /* 0x010fc60000010100 */
[----:B------:R-:W-:Y:S01]  /*9910*/  FMUL.FTZ R11, R11, 1.4426950216293334961 ;  /* 0x3fb8aa3b0b0b7820 */ /* 0x000fe20000410000 */
[----:B------:R-:W0:Y:S01]  /*9920*/  MUFU.EX2 R9, R9 ;  /* 0x0000000900097308 */ /* 0x000e220000000800 */
[----:B------:R-:W-:Y:S01]  /*9930*/  FMUL.FTZ R13, R13, 1.4426950216293334961 ;  /* 0x3fb8aa3b0d0d7820 */ /* 0x000fe20000410000 */
[C---:B--2---:R-:W-:Y:S01]  /*9940*/  FADD.FTZ R15, -R6.reuse, R15 ;  /* 0x0000000f060f7221 */ /* 0x044fe20000010100 */
[----:B---3--:R-:W-:-:S03]  /*9950*/  FADD.FTZ R17, -R6, R17 ;  /* 0x0000001106117221 */ /* 0x008fc60000010100 */
        /* <DEDUP_REMOVED lines=32> */
.L_x_20002:
[----:B------:R-:W-:Y:S05]  /*9b60*/  BSYNC B1 ;  /* 0x0000000000017941 */ /* 0x000fea0003800000 */
.L_x_20001:
[----:B------:R-:W-:-:S13]  /*9b70*/  ISETP.LT.OR P0, PT, R7, UR6, P0 ;  /* 0x0000000607007c0c */ /* 0x000fda0008701670 */
[----:B------:R-:W-:Y:S05]  /*9b80*/  @!P0 BRA `(.L_x_19994) ;  /* 0x0000000000608947 */ /* 0x000fea0003800000 */
[----:B------:R-:W0:Y:S04]  /*9b90*/  LDS R7, [R8+-0x400] ;  /* 0xfffc000008077984 */ /* 0x000e280000000800 */
[----:B------:R-:W1:Y:S04]  /*9ba0*/  LDS R9, [R8+-0x200] ;  /* 0xfffe000008097984 */ /* 0x000e680000000800 */
[----:B------:R-:W4:Y:S04]  /*9bb0*/  LDS R11, [R8] ;  /* 0x00000000080b7984 */ /* 0x000f280000000800 */
[----:B------:R-:W2:Y:S01]  /*9bc0*/  LDS R13, [R8+0x200] ;  /* 0x00020000080d7984 */ /* 0x000ea20000000800 */
[C---:B0-----:R-:W-:Y:S01]  /*9bd0*/  FADD.FTZ R7, -R6.reuse, R7 ;  /* 0x0000000706077221 */ /* 0x041fe20000010100 */
[----:B-1----:R-:W-:-:S03]  /*9be0*/  FADD.FTZ R9, -R6, R9 ;  /* 0x0000000906097221 */ /* 0x002fc60000010100 */
[----:B------:R-:W-:Y:S01]  /*9bf0*/  FMUL.FTZ R7, R7, 1.4426950216293334961 ;  /* 0x3fb8aa3b07077820 */ /* 0x000fe20000410000 */
[----:B----4-:R-:W-:Y:S01]  /*9c00*/  FADD.FTZ R11, -R6, R11 ;  /* 0x0000000b060b7221 */ /* 0x010fe20000010100 */
[----:B------:R-:W-:-:S04]  /*9c10*/  FMUL.FTZ R9, R9, 1.4426950216293334961 ;  /* 0x3fb8aa3b09097820 */ /* 0x000fc80000410000 */
[----:B------:R-:W0:Y:S01]  /*9c20*/  MUFU.EX2 R7, R7 ;  /* 0x0000000700077308 */ /* 0x000e220000000800 */
[----:B--2---:R-:W-:Y:S01]  /*9c30*/  FADD.FTZ R13, -R6, R13 ;  /* 0x0000000d060d7221 */ /* 0x004fe20000010100 */
        /* <DEDUP_REMOVED lines=13> */
.L_x_19994:
[----:B------:R-:W-:Y:S05]  /*9d10*/  BSYNC B0 ;  /* 0x0000000000007941 */ /* 0x000fea0003800000 */
.L_x_19993:
[----:B----4-:R-:W1:Y:S01]  /*9d20*/  SHFL.BFLY PT, R7, R10, 0x10, 0x1f ;  /* 0x0e001f000a077f89 */ /* 0x010e6200000e0000 */
[----:B------:R-:W-:Y:S01]  /*9d30*/  LOP3.LUT P0, R13, R80, 0x1f, RZ, 0xc0, !PT ;  /* 0x0000001f500d7812 */ /* 0x000fe2000780c0ff */
[----:B------:R-:W-:Y:S03]  /*9d40*/  BSSY B0, `(.L_x_20003) ;  /* 0x00000b4000007945 */ /* 0x000fe60003800000 */
[----:B------:R-:W-:-:S09]  /*9d50*/  ISETP.GT.U32.AND P2, PT, R13, 0x3, PT ;  /* 0x000000030d00780c */ /* 0x000fd20003f44070 */
[----:B------:R-:W4:Y:S04]  /*9d60*/  @!P0 S2R R15, SR_CgaCtaId ;  /* 0x00000000000f8919 */ /* 0x000f280000008800 */
[----:B------:R-:W2:Y:S01]  /*9d70*/  @!P2 S2R R17, SR_CgaCtaId ;  /* 0x000000000011a919 */ /* 0x000ea20000008800 */
[----:B------:R-:W-:-:S04]  /*9d80*/  @!P2 MOV R14, 0x400 ;  /* 0x00000400000ea802 */ /* 0x000fc80000000f00 */
[----:B------:R-:W-:Y:S01]  /*9d90*/  @!P2 IADD3 R14, R14, 0x200, RZ ;  /* 0x000002000e0ea810 */ /* 0x000fe20007ffe0ff */
[----:B-1----:R-:W-:-:S05]  /*9da0*/  FADD.FTZ R7, R7, R10 ;  /* 0x0000000a07077221 */ /* 0x002fca0000010000 */
[----:B------:R-:W1:Y:S01]  /*9db0*/  SHFL.BFLY PT, R8, R7, 0x8, 0x1f ;  /* 0x0d001f0007087f89 */ /* 0x000e6200000e0000 */
[----:B--2---:R-:W-:Y:S01]  /*9dc0*/  @!P2 LEA R14, R17, R14, 0x18 ;  /* 0x0000000e110ea211 */ /* 0x004fe200078ec0ff */
[----:B-1----:R-:W-:Y:S01]  /*9dd0*/  FADD.FTZ R8, R7, R8 ;  /* 0x0000000807087221 */ /* 0x002fe20000010000 */
[----:B------:R-:W-:-:S03]  /*9de0*/  @!P0 MOV R7, 0x400 ;  /* 0x0000040000078802 */ /* 0x000fc60000000f00 */
[----:B------:R-:W-:Y:S01]  /*9df0*/  @!P2 IMAD R13, R13, 0x4, R14 ;  /* 0x000000040d0da824 */ /* 0x000fe200078e020e */
[----:B------:R-:W1:Y:S01]  /*9e00*/  SHFL.BFLY PT, R9, R8, 0x4, 0x1f ;  /* 0x0c801f0008097f89 */ /* 0x000e6200000e0000 */
[----:B------:R-:W-:Y:S01]  /*9e10*/  @!P0 VIADD R10, R7, 0x200 ;  /* 0x00000200070a8836 */ /* 0x000fe20000000000 */
[----:B------:R-:W-:-:S04]  /*9e20*/  @!P0 SHF.R.U32.HI R7, RZ, 0x3, R80 ;  /* 0x00000003ff078819 */ /* 0x000fc80000011650 */
[----:B------:R-:W-:Y:S01]  /*9e30*/  @!P0 LOP3.LUT R7, R7, 0x1ffffffc, RZ, 0xc0, !PT ;  /* 0x1ffffffc07078812 */ /* 0x000fe200078ec0ff */
[----:B-1----:R-:W-:Y:S01]  /*9e40*/  FADD.FTZ R9, R8, R9 ;  /* 0x0000000908097221 */ /* 0x002fe20000010000 */
[----:B----4-:R-:W-:-:S04]  /*9e50*/  @!P0 LEA R8, R15, R10, 0x18 ;  /* 0x0000000a0f088211 */ /* 0x010fc800078ec0ff */
        /* <DEDUP_REMOVED lines=14> */
[----:B-1----:R-:W1:Y:S01]  /*9f40*/  S2R R7, SR_CTAID.Z ;  /* 0x0000000000077919 */ /* 0x002e620000002700 */
[----:B------:R-:W-:Y:S01]  /*9f50*/  IMAD.MOV.U32 R8, RZ, RZ, -0x20 ;  /* 0xffffffe0ff087424 */ /* 0x000fe200078e00ff */
[----:B------:R-:W-:Y:S03]  /*9f60*/  BSSY B1, `(.L_x_20005) ;  /* 0x000001f000017945 */ /* 0x000fe60003800000 */
[----:B-1----:R-:W-:Y:S01]  /*9f70*/  IMAD R9, R7, R8, -0x21 ;  /* 0xffffffdf07097424 */ /* 0x002fe200078e0208 */
        /* <DEDUP_REMOVED lines=14> */
[----:B------:R-:W4:Y:S01]  /*a060*/  S2UR UR8, SR_CgaCtaId ;  /* 0x00000000000879c3 */ /* 0x000f220000008800 */
[----:B------:R-:W-:Y:S01]  /*a070*/  UMOV UR7, 0x400 ;  /* 0x0000040000077882 */ /* 0x000fe20000000000 */
[----:B-1----:R-:W-:Y:S01]  /*a080*/  IMAD.MOV.U32 R7, RZ, RZ, R9 ;  /* 0x000000ffff077224 */ /* 0x002fe200078e0009 */
[----:B------:R-:W-:Y:S01]  /*a090*/  UIADD3 UR7, UR7, 0x220, URZ ;  /* 0x0000022007077890 */ /* 0x000fe2000fffe03f */
[----:B------:R-:W-:-:S03]  /*a0a0*/  IMAD.MOV.U32 R8, RZ, RZ, R80 ;  /* 0x000000ffff087224 */ /* 0x000fc600078e0050 */
[----:B----4-:R-:W-:-:S06]  /*a0b0*/  ULEA UR7, UR8, UR7, 0x18 ;  /* 0x0000000708077291 */ /* 0x010fcc000f8ec03f */
[----:B------:R-:W-:-:S07]  /*a0c0*/  LEA R9, R80, UR7, 0x2 ;  /* 0x0000000750097c11 */ /* 0x000fce000f8e10ff */
.L_x_20007:
        /* <DEDUP_REMOVED lines=8> */
.L_x_20006:
[----:B------:R-:W-:Y:S05]  /*a150*/  BSYNC B1 ;  /* 0x0000000000017941 */ /* 0x000fea0003800000 */
.L_x_20005:
[----:B------:R-:W-:Y:S05]  /*a160*/  @!P1 BRA `(.L_x_20004) ;  /* 0x0000000400c49947 */ /* 0x000fea0003800000 */
[----:B------:R-:W4:Y:S01]  /*a170*/  S2UR UR8, SR_CgaCtaId ;  /* 0x00000000000879c3 */ /* 0x000f220000008800 */
[----:B-1----:R-:W-:Y:S01]  /*a180*/  IADD3 R7, -R8, UR6, RZ ;  /* 0x0000000608077c10 */ /* 0x002fe2000fffe1ff */
        /* <DEDUP_REMOVED lines=12> */
.L_x_20010:
[----:B------:R-:W2:Y:S01]  /*a250*/  LDS R9, [R7+-0x400] ;  /* 0xfffc000007097984 */ /* 0x000ea20000000800 */
[----:B------:R-:W-:-:S03]  /*a260*/  VIADD R8, R8, 0x800 ;  /* 0x0000080008087836 */ /* 0x000fc60000000000 */
[----:B------:R-:W1:Y:S02]  /*a270*/  LDS R11, [R7+-0x200] ;  /* 0xfffe0000070b7984 */ /* 0x000e640000000800 */
[----:B------:R-:W-:Y:S02]  /*a280*/  ISETP.GE.AND P1, PT, R8, R37, PT ;  /* 0x000000250800720c */ /* 0x000fe40003f26270 */
[----:B------:R-:W4:Y:S04]  /*a290*/  LDS R13, [R7] ;  /* 0x00000000070d7984 */ /* 0x000f280000000800 */
[----:B------:R-:W0:Y:S04]  /*a2a0*/  LDS R15, [R7+0x200] ;  /* 0x00020000070f7984 */ /* 0x000e280000000800 */
[----:B------:R-:W3:Y:S04]  /*a2b0*/  LDS R17, [R7+0x400] ;  /* 0x0004000007117984 */ /* 0x000ee80000000800 */
[----:B------:R-:W3:Y:S04]  /*a2c0*/  LDS R19, [R7+0x600] ;  /* 0x0006000007137984 */ /* 0x000ee80000000800 */
[----:B------:R-:W-:Y:S04]  /*a2d0*/  LDS R21, [R7+0x800] ;  /* 0x0008000007157984 */ /* 0x000fe80000000800 */
[----:B------:R-:W3:Y:S04]  /*a2e0*/  LDS R22, [R7+0xa00] ;  /* 0x000a000007167984 */ /* 0x000ee80000000800 */
[----:B------:R-:W3:Y:S04]  /*a2f0*/  LDS R23, [R7+0xc00] ;  /* 0x000c000007177984 */ /* 0x000ee80000000800 */
[----:B------:R-:W3:Y:S04]  /*a300*/  LDS R25, [R7+0xe00] ;  /* 0x000e000007197984 */ /* 0x000ee80000000800 */
[----:B------:R-:W3:Y:S01]  /*a310*/  LDS R27, [R7+0x1000] ;  /* 0x00100000071b7984 */ /* 0x000ee20000000800 */
[----:B--2---:R-:W-:-:S03]  /*a320*/  FMUL.FTZ R10, R9, R36 ;  /* 0x00000024090a7220 */ /* 0x004fc60000410000 */
[----:B------:R-:W2:Y:S01]  /*a330*/  LDS R29, [R7+0x1200] ;  /* 0x00120000071d7984 */ /* 0x000ea20000000800 */
[----:B-1----:R-:W-:-:S03]  /*a340*/  FMUL.FTZ R12, R11, R36 ;  /* 0x000000240b0c7220 */ /* 0x002fc60000410000 */
[----:B------:R-:W1:Y:S01]  /*a350*/  LDS R31, [R7+0x1400] ;  /* 0x00140000071f7984 */ /* 0x000e620000000800 */
[----:B----4-:R-:W-:-:S03]  /*a360*/  FMUL.FTZ R14, R13, R36 ;  /* 0x000000240d0e7220 */ /* 0x010fc60000410000 */
[----:B------:R-:W4:Y:S01]  /*a370*/  LDS R32, [R7+0x1600] ;  /* 0x0016000007207984 */ /* 0x000f220000000800 */
[----:B0-----:R-:W-:-:S03]  /*a380*/  FMUL.FTZ R16, R15, R36 ;  /* 0x000000240f107220 */ /* 0x001fc60000410000 */
[----:B------:R-:W0:Y:S01]  /*a390*/  LDS R33, [R7+0x1800] ;  /* 0x0018000007217984 */ /* 0x000e220000000800 */
[----:B---3--:R-:W-:-:S03]  /*a3a0*/  FMUL.FTZ R18, R17, R36 ;  /* 0x0000002411127220 */ /* 0x008fc60000410000 */
[----:B------:R-:W3:Y:S01]  /*a3b0*/  LDS R34, [R7+0x1a00] ;  /* 0x001a000007227984 */ /* 0x000ee20000000800 */
        /* <DEDUP_REMOVED lines=15> */
[----:B----4-:R-:W-:-:S03]  /*a4b0*/  FMUL.FTZ R32, R32, R36 ;  /* 0x0000002420207220 */ /* 0x010fc60000410000 */
[----:B------:R-:W-:Y:S01]  /*a4c0*/  STS [R7+0xa00], R22 ;  /* 0x000a001607007388 */ /* 0x000fe20000000800 */
[----:B0-----:R-:W-:-:S03]  /*a4d0*/  FMUL.FTZ R16, R33, R36 ;  /* 0x0000002421107220 */ /* 0x001fc60000410000 */
[----:B------:R-:W-:Y:S01]  /*a4e0*/  STS [R7+0xc00], R26 ;  /* 0x000c001a07007388 */ /* 0x000fe20000000800 */
[----:B---3--:R-:W-:-:S03]  /*a4f0*/  FMUL.FTZ R34, R34, R36 ;  /* 0x0000002422227220 */ /* 0x008fc60000410000 */
        /* <DEDUP_REMOVED lines=9> */
.L_x_20009:
[----:B------:R-:W-:Y:S05]  /*a590*/  BSYNC B1 ;  /* 0x0000000000017941 */ /* 0x000fea0003800000 */
.L_x_20008:
        /* <DEDUP_REMOVED lines=8> */
[----:B------:R-:W4:Y:S04]  /*a620*/  LDS R13, [R7] ;  /* 0x00000000070d7984 */ /* 0x000f280000000800 */
[----:B------:R-:W0:Y:S04]  /*a630*/  LDS R15, [R7+0x200] ;  /* 0x00020000070f7984 */ /* 0x000e280000000800 */
[----:B------:R-:W3:Y:S04]  /*a640*/  LDS R17, [R7+0x400] ;  /* 0x0004000007117984 */ /* 0x000ee80000000800 */
[----:B------:R-:W3:Y:S04]  /*a650*/  LDS R19, [R7+0x600] ;  /* 0x0006000007137984 */ /* 0x000ee80000000800 */
[----:B------:R-:W3:Y:S04]  /*a660*/  LDS R21, [R7+0x800] ;  /* 0x0008000007157984 */ /* 0x000ee80000000800 */
[----:B------:R-:W3:Y:S01]  /*a670*/  LDS R23, [R7+0xa00] ;  /* 0x000a000007177984 */ /* 0x000ee20000000800 */
[-C--:B--2---:R-:W-:Y:S01]  /*a680*/  FMUL.FTZ R10, R9, R36.reuse ;  /* 0x00000024090a7220 */ /* 0x084fe20000410000 */
[----:B-1----:R-:W-:-:S04]  /*a690*/  FMUL.FTZ R12, R11, R36 ;  /* 0x000000240b0c7220 */ /* 0x002fc80000410000 */
[----:B------:R-:W-:Y:S01]  /*a6a0*/  STS [R7+-0x400], R10 ;  /* 0xfffc000a07007388 */ /* 0x000fe20000000800 */
[----:B----4-:R-:W-:-:S03]  /*a6b0*/  FMUL.FTZ R14, R13, R36 ;  /* 0x000000240d0e7220 */ /* 0x010fc60000410000 */
[----:B------:R-:W-:Y:S01]  /*a6c0*/  STS [R7+-0x200], R12 ;  /* 0xfffe000c07007388 */ /* 0x000fe20000000800 */
[----:B0-----:R-:W-:-:S03]  /*a6d0*/  FMUL.FTZ R16, R15, R36 ;  /* 0x000000240f107220 */ /* 0x001fc60000410000 */
[----:B------:R-:W-:Y:S01]  /*a6e0*/  STS [R7], R14 ;  /* 0x0000000e07007388 */ /* 0x000fe20000000800 */
[----:B---3--:R-:W-:-:S03]  /*a6f0*/  FMUL.FTZ R18, R17, R36 ;  /* 0x0000002411127220 */ /* 0x008fc60000410000 */
        /* <DEDUP_REMOVED lines=9> */
.L_x_20012:
[----:B------:R-:W-:Y:S05]  /*a790*/  BSYNC B1 ;  /* 0x0000000000017941 */ /* 0x000fea0003800000 */
.L_x_20011:
[----:B------:R-:W-:-:S13]  /*a7a0*/  ISETP.LT.OR P0, PT, R8, UR6, P0 ;  /* 0x0000000608007c0c */ /* 0x000fda0008701670 */
[----:B------:R-:W-:Y:S05]  /*a7b0*/  @!P0 BRA `(.L_x_20004) ;  /* 0x0000000000308947 */ /* 0x000fea0003800000 */
[----:B------:R-:W2:Y:S04]  /*a7c0*/  LDS R8, [R7+-0x400] ;  /* 0xfffc000007087984 */ /* 0x000ea80000000800 */
[----:B------:R-:W1:Y:S04]  /*a7d0*/  LDS R9, [R7+-0x200] ;  /* 0xfffe000007097984 */ /* 0x000e680000000800 */
[----:B------:R-:W4:Y:S04]  /*a7e0*/  LDS R11, [R7] ;  /* 0x00000000070b7984 */ /* 0x000f280000000800 */
[----:B------:R-:W0:Y:S01]  /*a7f0*/  LDS R13, [R7+0x200] ;  /* 0x00020000070d7984 */ /* 0x000e220000000800 */
[-C--:B--2---:R-:W-:Y:S01]  /*a800*/  FMUL.FTZ R8, R8, R36.reuse ;  /* 0x0000002408087220 */ /* 0x084fe20000410000 */
[----:B-1----:R-:W-:-:S04]  /*a810*/  FMUL.FTZ R10, R9, R36 ;  /* 0x00000024090a7220 */ /* 0x002fc80000410000 */
[----:B------:R1:W-:Y:S01]  /*a820*/  STS [R7+-0x400], R8 ;  /* 0xfffc000807007388 */ /* 0x0003e20000000800 */
[----:B----4-:R-:W-:-:S03]  /*a830*/  FMUL.FTZ R12, R11, R36 ;  /* 0x000000240b0c7220 */ /* 0x010fc60000410000 */
[----:B------:R1:W-:Y:S01]  /*a840*/  STS [R7+-0x200], R10 ;  /* 0xfffe000a07007388 */ /* 0x0003e20000000800 */
[----:B0-----:R-:W-:-:S03]  /*a850*/  FMUL.FTZ R14, R13, R36 ;  /* 0x000000240d0e7220 */ /* 0x001fc60000410000 */
[----:B------:R1:W-:Y:S04]  /*a860*/  STS [R7], R12 ;  /* 0x0000000c07007388 */ /* 0x0003e80000000800 */
[----:B------:R1:W-:Y:S02]  /*a870*/  STS [R7+0x200], R14 ;  /* 0x0002000e07007388 */ /* 0x0003e40000000800 */
.L_x_20004:
[----:B------:R-:W-:Y:S05]  /*a880*/  BSYNC B0 ;  /* 0x0000000000007941 */ /* 0x000fea0003800000 */
.L_x_20003:
        /* <DEDUP_REMOVED lines=30> */
[----:B------:R4:W-:Y:S04]  /*aa70*/  STG.E desc[UR10][R8.64], R6 ;  /* 0x0000000608007986 */ /* 0x0009e8000c10190a */
[----:B--2---:R4:W-:Y:S02]  /*aa80*/  STG.E desc[UR10][R10.64], R35 ;  /* 0x000000230a007986 */ /* 0x0049e4000c10190a */
.L_x_20014:
[----:B------:R-:W-:Y:S05]  /*aa90*/  BSYNC B0 ;  /* 0x0000000000007941 */ /* 0x000fea0003800000 */
.L_x_20013:
[----:B------:R-:W-:Y:S01]  /*aaa0*/  ULDC UR12, c[0x0][0x26c] ;  /* 0x00009b00000c7ab9 */ /* 0x000fe20000000800 */
[----:B------:R-:W-:Y:S04]  /*aab0*/  BSSY B1, `(.L_x_20015) ;  /* 0x00004b7000017945 */ /* 0x000fe80003800000 */
[----:B------:R-:W-:Y:S05]  /*aac0*/  @!P1 BRA `(.L_x_20016) ;  /* 0x0000000000289947 */ /* 0x000fea0003800000 */
[----:B------:R-:W-:Y:S01]  /*aad0*/  IMAD.MOV.U32 R25, RZ, RZ, RZ ;  /* 0x000000ffff197224 */ /* 0x000fe200078e00ff */
[----:B------:R-:W-:Y:S02]  /*aae0*/  CS2R R28, SRZ ;  /* 0x00000000001c7805 */ /* 0x000fe4000001ff00 */
[----:B------:R-:W-:Y:S02]  /*aaf0*/  CS2R R30, SRZ ;  /* 0x00000000001e7805 */ /* 0x000fe4000001ff00 */
[----:B------:R-:W-:Y:S02]  /*ab00*/  CS2R R32, SRZ ;  /* 0x0000000000207805 */ /* 0x000fe4000001ff00 */
[----:B--2-4-:R-:W-:Y:S02]  /*ab10*/  CS2R R34, SRZ ;  /* 0x0000000000227805 */ /* 0x014fe4000001ff00 */
[----:B------:R-:W-:Y:S02]  /*ab20*/  CS2R R36, SRZ ;  /* 0x0000000000247805 */ /* 0x000fe4000001ff00 */
[----:B------:R-:W-:Y:S01]  /*ab30*/  CS2R R38, SRZ ;  /* 0x0000000000267805 */ /* 0x000fe2000001ff00 */
[----:B------:R-:W-:Y:S01]  /*ab40*/  IMAD.MOV.U32 R41, RZ, RZ, RZ ;  /* 0x000000ffff297224 */ /* 0x000fe200078e00ff */
[----:B---3--:R-:W-:Y:S01]  /*ab50*/  CS2R R42, SRZ ;  /* 0x00000000002a7805 */ /* 0x008fe2000001ff00 */
[----:B------:R-:W-:Y:S06]  /*ab60*/  BRA `(.L_x_20017) ;  /* 0x0000004800ac7947 */ /* 0x000fec0003800000 */
.L_x_20016:
[----:B-1--4-:R-:W1:Y:S01]  /*ab70*/  I2F.RP R8, R2 ;  /* 0x0000000200087306 */ /* 0x012e620000209400 */
[C---:B------:R-:W-:Y:S01]  /*ab80*/  IADD3 R27, P0, R147.reuse, UR5, RZ ;  /* 0x00000005931b7c10 */ /* 0x040fe2000ff1e0ff */
[----:B------:R-:W-:Y:S01]  /*ab90*/  ULDC.64 UR6, c[0x0][0x248] ;  /* 0x0000920000067ab9 */ /* 0x000fe20000000a00 */
[----:B------:R-:W4:Y:S01]  /*aba0*/  S2R R48, SR_CTAID.Z ;  /* 0x0000000000307919 */ /* 0x000f220000002700 */
[----:B------:R-:W4:Y:S01]  /*abb0*/  LDC R9, c[0x0][0x26c] ;  /* 0x00009b00ff097b82 */ /* 0x000f220000000800 */
[----:B0-----:R-:W-:Y:S01]  /*abc0*/  LEA.HI.X.SX32 R6, R147, UR17, 0x1, P0 ;  /* 0x0000001193067c11 */ /* 0x001fe200080f0eff */
[----:B------:R-:W-:Y:S01]  /*abd0*/  ULDC UR9, c[0x0][0x270] ;  /* 0x00009c0000097ab9 */ /* 0x000fe20000000800 */
[C---:B------:R-:W-:Y:S01]  /*abe0*/  LEA R26, P0, R27.reuse, UR6, 0x2 ;  /* 0x000000061b1a7c11 */ /* 0x040fe2000f8010ff */
[----:B------:R-:W-:Y:S01]  /*abf0*/  UMOV UR6, 0x400 ;  /* 0x0000040000067882 */ /* 0x000fe20000000000 */
[----:B------:R-:W-:Y:S01]  /*ac00*/  IMAD R16, R0, UR9, RZ ;  /* 0x0000000900107c24 */ /* 0x000fe2000f8e02ff */
[----:B------:R-:W-:Y:S01]  /*ac10*/  UIADD3 UR6, UR6, 0x220, URZ ;  /* 0x0000022006067890 */ /* 0x000fe2000fffe03f */
[----:B------:R-:W-:Y:S01]  /*ac20*/  LEA.HI.X R27, R27, UR7, R6, 0x2, P0 ;  /* 0x000000071b1b7c11 */ /* 0x000fe200080f1406 */
[----:B------:R-:W0:Y:S01]  /*ac30*/  S2UR UR7, SR_CgaCtaId ;  /* 0x00000000000779c3 */ /* 0x000e220000008800 */
[----:B------:R-:W-:Y:S01]  /*ac40*/  LEA.HI R6, R24, R24, RZ, 0x1 ;  /* 0x0000001818067211 */ /* 0x000fe200078f08ff */
[----:B------:R-:W-:Y:S01]  /*ac50*/  ULDC UR8, c[0x0][0x28c] ;  /* 0x0000a30000087ab9 */ /* 0x000fe20000000800 */
[----:B-1----:R-:W1:Y:S01]  /*ac60*/  MUFU.RCP R8, R8 ;  /* 0x0000000800087308 */ /* 0x002e620000001000 */
[----:B------:R-:W-:Y:S01]  /*ac70*/  IADD3 R44, -R44, 0x1, RZ ;  /* 0x000000012c2c7810 */ /* 0x000fe20007ffe1ff */
[----:B------:R-:W-:Y:S01]  /*ac80*/  IMAD.MOV.U32 R25, RZ, RZ, RZ ;  /* 0x000000ffff197224 */ /* 0x000fe200078e00ff */
[----:B------:R-:W-:-:S02]  /*ac90*/  CS2R R28, SRZ ;  /* 0x00000000001c7805 */ /* 0x000fc4000001ff00 */
[----:B------:R-:W-:Y:S02]  /*aca0*/  CS2R R30, SRZ ;  /* 0x00000000001e7805 */ /* 0x000fe4000001ff00 */
[----:B------:R-:W-:Y:S02]  /*acb0*/  CS2R R32, SRZ ;  /* 0x0000000000207805 */ /* 0x000fe4000001ff00 */
[----:B--2---:R-:W-:Y:S02]  /*acc0*/  CS2R R34, SRZ ;  /* 0x0000000000227805 */ /* 0x004fe4000001ff00 */
[----:B------:R-:W-:Y:S02]  /*acd0*/  CS2R R36, SRZ ;  /* 0x0000000000247805 */ /* 0x000fe4000001ff00 */
[----:B------:R-:W-:Y:S02]  /*ace0*/  CS2R R38, SRZ ;  /* 0x0000000000267805 */ /* 0x000fe4000001ff00 */
[----:B---3--:R-:W-:Y:S01]  /*acf0*/  CS2R R42, SRZ ;  /* 0x00000000002a7805 */ /* 0x008fe2000001ff00 */
[----:B------:R-:W-:Y:S01]  /*ad00*/  VIADD R4, R4, -UR8 ;  /* 0x8000000804047c36 */ /* 0x000fe20008000000 */
[----:B------:R-:W-:-:S02]  /*ad10*/  SHF.R.S32.HI R17, RZ, 0x1f, R16 ;  /* 0x0000001fff117819 */ /* 0x000fc40000011410 */
[----:B----4-:R-:W-:Y:S01]  /*ad20*/  SHF.R.S32.HI R0, RZ, 0x1f, R9 ;  /* 0x0000001fff007819 */ /* 0x010fe20000011409 */
[----:B-1----:R-:W-:Y:S02]  /*ad30*/  VIADD R40, R8, 0xffffffe ;  /* 0x0ffffffe08287836 */ /* 0x002fe40000000000 */
[----:B------:R-:W-:Y:S02]  /*ad40*/  IMAD.SHL.U32 R8, R6, 0x8, RZ ;  /* 0x0000000806087824 */ /* 0x000fe400078e00ff */
[----:B------:R1:W2:Y:S01]  /*ad50*/  F2I.FTZ.U32.TRUNC.NTZ R41, R40 ;  /* 0x0000002800297305 */ /* 0x0002a2000021f000 */
[----:B0-----:R-:W-:Y:S01]  /*ad60*/  ULEA UR6, UR7, UR6, 0x18 ;  /* 0x0000000607067291 */ /* 0x001fe2000f8ec03f */
[----:B------:R-:W-:Y:S01]  /*ad70*/  IMAD R46, R48, 0x20, R3 ;  /* 0x00000020302e7824 */ /* 0x000fe200078e0203 */
[----:B------:R-:W-:-:S03]  /*ad80*/  LOP3.LUT R45, R8, 0xfffffff0, RZ, 0xc0, !PT ;  /* 0xfffffff0082d7812 */ /* 0x000fc600078ec0ff */
[----:B------:R-:W-:Y:S02]  /*ad90*/  IMAD.SHL.U32 R46, R46, 0x10, RZ ;  /* 0x000000102e2e7824 */ /* 0x000fe400078e00ff */
[----:B-1----:R-:W-:Y:S02]  /*ada0*/  IMAD.MOV.U32 R40, RZ, RZ, RZ ;  /* 0x000000ffff287224 */ /* 0x002fe400078e00ff */
[----:B--2---:R-:W-:-:S04]  /*adb0*/  IMAD.MOV R7, RZ, RZ, -R41 ;  /* 0x000000ffff077224 */ /* 0x004fc800078e0a29 */
[----:B------:R-:W-:-:S04]  /*adc0*/  IMAD R7, R7, R2, RZ ;  /* 0x0000000207077224 */ /* 0x000fc800078e02ff */
[----:B------:R-:W-:Y:S01]  /*add0*/  IMAD.HI.U32 R40, R41, R7, R40 ;  /* 0x0000000729287227 */ /* 0x000fe200078e0028 */
[----:B------:R-:W-:-:S03]  /*ade0*/  LOP3.LUT R7, R6, 0xfffffffe, RZ, 0xc0, !PT ;  /* 0xfffffffe06077812 */ /* 0x000fc600078ec0ff */
[----:B------:R-:W-:Y:S01]  /*adf0*/  IMAD.MOV.U32 R41, RZ, RZ, RZ ;  /* 0x000000ffff297224 */ /* 0x000fe200078e00ff */
[----:B------:R-:W-:-:S05]  /*ae00*/  IADD3 R6, R24, -R7, RZ ;  /* 0x8000000718067210 */ /* 0x000fca0007ffe0ff */
[----:B------:R-:W-:Y:S02]  /*ae10*/  IMAD R45, R6, 0x8, R45 ;  /* 0x00000008062d7824 */ /* 0x000fe400078e022d */
[----:B------:R-:W-:Y:S02]  /*ae20*/  IMAD R6, R3, 0x2, R6 ;  /* 0x0000000203067824 */ /* 0x000fe400078e0206 */
[C---:B------:R-:W-:Y:S01]  /*ae30*/  VIADD R47, R45.reuse, 0x200 ;  /* 0x000002002d2f7836 */ /* 0x040fe20000000000 */
[C---:B------:R-:W-:Y:S01]  /*ae40*/  IADD3 R55, R45.reuse, 0x600, RZ ;  /* 0x000006002d377810 */ /* 0x040fe20007ffe0ff */
[----:B------:R-:W-:Y:S01]  /*ae50*/  IMAD R48, R48, 0x40, R6 ;  /* 0x0000004030307824 */ /* 0x000fe200078e0206 */
[----:B------:R-:W-:Y:S01]  /*ae60*/  LEA R50, R6, UR6, 0x5 ;  /* 0x0000000606327c11 */ /* 0x000fe2000f8e28ff */
[C---:B------:R-:W-:Y:S02]  /*ae70*/  VIADD R49, R45.reuse, 0x300 ;  /* 0x000003002d317836 */ /* 0x040fe40000000000 */
[C---:B------:R-:W-:Y:S01]  /*ae80*/  VIADD R51, R45.reuse, 0x400 ;  /* 0x000004002d337836 */ /* 0x040fe20000000000 */
[----:B------:R-:W-:Y:S01]  /*ae90*/  SHF.L.U32 R48, R48, 0x3, RZ ;  /* 0x0000000330307819 */ /* 0x000fe200000006ff */
        /* <DEDUP_REMOVED lines=9> */
[----:B------:R-:W-:Y:S02]  /*af30*/  VIADD R73, R45, 0xf00 ;  /* 0x00000f002d497836 */ /* 0x000fe40000000000 */
[----:B------:R-:W-:-:S07]  /*af40*/  VIADD R50, R50, 0x10 ;  /* 0x0000001032327836 */ /* 0x000fce0000000000 */
.L_x_20052:
        /* <DEDUP_REMOVED lines=60> */
[-C--:B------:R-:W-:Y:S02]  /*b310*/  LEA.HI.X.SX32 R52, R59, R98.reuse, 0x1, P6 ;  /* 0x000000623b347211 */ /* 0x080fe400030f0eff */
[----:B------:R-:W-:Y:S02]  /*b320*/  LEA.HI.X.SX32 R20, R63, R98, 0x1, P4 ;  /* 0x000000623f147211 */ /* 0x000fe400020f0eff */
[----:B------:R-:W-:Y:S02]  /*b330*/  LEA R10, P6, R8, R6, 0x1 ;  /* 0x00000006080a7211 */ /* 0x000fe400078c08ff */
[----:B------:R-:W-:Y:S02]  /*b340*/  LEA.HI.X.SX32 R9, R65, R98, 0x1, P3 ;  /* 0x0000006241097211 */ /* 0x000fe400018f0eff */
[----:B------:R-:W-:-:S02]  /*b350*/  LEA.HI.X R83, R13, R7, R22, 0x1, P1 ;  /* 0x000000070d537211 */ /* 0x000fc400008f0c16 */
[-C--:B------:R-:W-:Y:S02]  /*b360*/  LEA.HI.X R13, R11, R7.reuse, R20, 0x1, P0 ;  /* 0x000000070b0d7211 */ /* 0x080fe400000f0c14 */
[----:B------:R-:W-:Y:S01]  /*b370*/  LEA R14, P2, R15, R6, 0x1 ;  /* 0x000000060f0e7211 */ /* 0x000fe200078408ff */
        /* <DEDUP_REMOVED lines=14> */
[----:B------:R-:W-:Y:S01]  /*b460*/  LEA.HI.X.SX32 R56, R69, R98, 0x1, P5 ;  /* 0x0000006245387211 */ /* 0x000fe200028f0eff */
[----:B------:R-:W5:Y:S01]  /*b470*/  LDG.E.CONSTANT R74, desc[UR10][R12.64+0xc] ;  /* 0x00000c0a0c4a7981 */ /* 0x000f62000c1e9900 */
[----:B------:R-:W-:-:S02]  /*b480*/  LEA R22, P0, R21, R6, 0x1 ;  /* 0x0000000615167211 */ /* 0x000fc400078008ff */
[-C--:B------:R-:W-:Y:S01]  /*b490*/  LEA.HI.X.SX32 R54, R71, R98.reuse, 0x1, P4 ;  /* 0x0000006247367211 */ /* 0x080fe200020f0eff */
[----:B------:R-:W5:Y:S01]  /*b4a0*/  LDG.E.CONSTANT R60, desc[UR10][R82.64+0x4] ;  /* 0x0000040a523c7981 */ /* 0x000f62000c1e9900 */
[----:B------:R-:W-:Y:S02]  /*b4b0*/  LEA.HI.X.SX32 R52, R73, R98, 0x1, P3 ;  /* 0x0000006249347211 */ /* 0x000fe400018f0eff */
        /* <DEDUP_REMOVED lines=24> */
[----:B------:R2:W5:Y:S01]  /*b640*/  LDG.E.CONSTANT R91, desc[UR10][R22.64+0xc] ;  /* 0x00000c0a165b7981 */ /* 0x000562000c1e9900 */
[----:B------:R-:W-:-:S03]  /*b650*/  ISETP.NE.AND P1, PT, R99, RZ, PT ;  /* 0x000000ff6300720c */ /* 0x000fc60003f25270 */
[----:B------:R-:W5:Y:S01]  /*b660*/  LDG.E.CONSTANT R92, desc[UR10][R20.64] ;  /* 0x0000000a145c7981 */ /* 0x000f62000c1e9900 */
[----:B0-----:R-:W-:-:S03]  /*b670*/  F2FP.BF16.F32.PACK_AB R99, R15, R14 ;  /* 0x0000000e0f63723e */ /* 0x001fc600000010ff */
[----:B------:R-:W5:Y:S01]  /*b680*/  LDG.E.CONSTANT R93, desc[UR10][R20.64+0x4] ;  /* 0x0000040a145d7981 */ /* 0x000f62000c1e9900 */
[----:B--2---:R-:W-:Y:S02]  /*b690*/  F2FP.BF16.F32.PACK_AB R23, R13, R12 ;  /* 0x0000000c0d17723e */ /* 0x004fe400000010ff */
[----:B------:R-:W-:Y:S01]  /*b6a0*/  IADD3 R13, P3, R47, R18, RZ ;  /* 0x000000122f0d7210 */ /* 0x000fe20007f7e0ff */
[----:B------:R-:W5:Y:S04]  /*b6b0*/  LDG.E.CONSTANT R94, desc[UR10][R20.64+0x8] ;  /* 0x0000080a145e7981 */ /* 0x000f68000c1e9900 */
        /* <DEDUP_REMOVED lines=10> */
[----:B------:R-:W-:Y:S02]  /*b760*/  F2FP.BF16.F32.PACK_AB R22, R11, R10 ;  /* 0x0000000a0b16723e */ /* 0x000fe400000010ff */
[----:B------:R-:W-:Y:S02]  /*b770*/  IADD3 R11, P0, R49, R18, RZ ;  /* 0x00000012310b7210 */ /* 0x000fe40007f1e0ff */
[-C--:B------:R-:W-:Y:S02]  /*b780*/  LEA.HI.X R9, R19, R7.reuse, R20, 0x1, P2 ;  /* 0x0000000713097211 */ /* 0x080fe400010f0c14 */
[----:B------:R-:W-:Y:S02]  /*b790*/  LEA.HI.X R13, R13, R7, R14, 0x1, P4 ;  /* 0x000000070d0d7211 */ /* 0x000fe400020f0c0e */
[----:B------:R-:W-:Y:S01]  /*b7a0*/  LEA.HI.X.SX32 R14, R49, R98, 0x1, P0 ;  /* 0x00000062310e7211 */ /* 0x000fe200000f0eff */
[----:B------:R1:W5:Y:S01]  /*b7b0*/  LDG.E.CONSTANT R20, desc[UR10][R8.64+0x4] ;  /* 0x0000040a08147981 */ /* 0x000362000c1e9900 */
[----:B------:R-:W-:-:S02]  /*b7c0*/  IADD3 R15, P5, R51, R18, RZ ;  /* 0x00000012330f7210 */ /* 0x000fc40007fbe0ff */
[-C--:B------:R-:W-:Y:S01]  /*b7d0*/  IADD3 R108, P2, R53, R18.reuse, RZ ;  /* 0x00000012356c7210 */ /* 0x080fe20007f5e0ff */
[----:B------:R1:W5:Y:S01]  /*b7e0*/  LDG.E.CONSTANT R100, desc[UR10][R8.64+0x8] ;  /* 0x0000080a08647981 */ /* 0x000362000c1e9900 */
[-C--:B------:R-:W-:Y:S02]  /*b7f0*/  IADD3 R106, P3, R55, R18.reuse, RZ ;  /* 0x00000012376a7210 */ /* 0x080fe40007f7e0ff */
[----:B0-----:R-:W-:Y:S01]  /*b800*/  IADD3 R96, P0, R57, R18, RZ ;  /* 0x0000001239607210 */ /* 0x001fe20007f1e0ff */
[----:B------:R1:W5:Y:S04]  /*b810*/  LDG.E.CONSTANT R101, desc[UR10][R8.64+0xc] ;  /* 0x00000c0a08657981 */ /* 0x000368000c1e9900 */
[----:B------:R1:W5:Y:S01]  /*b820*/  LDG.E.CONSTANT R18, desc[UR10][R8.64] ;  /* 0x0000000a08127981 */ /* 0x000362000c1e9900 */
[----:B------:R-:W-:Y:S01]  /*b830*/  LEA R10, P4, R11, R6, 0x1 ;  /* 0x000000060b0a7211 */ /* 0x000fe200078808ff */
[----:B------:R-:W-:Y:S01]  /*b840*/  BSSY B2, `(.L_x_20020) ;  /* 0x0000023000027945 */ /* 0x000fe20003800000 */
[----:B------:R-:W-:-:S02]  /*b850*/  LEA.HI.X.SX32 R102, R51, R98, 0x1, P5 ;  /* 0x0000006233667211 */ /* 0x000fc400028f0eff */
[----:B------:R-:W-:Y:S02]  /*b860*/  LEA.HI.X R11, R11, R7, R14, 0x1, P4 ;  /* 0x000000070b0b7211 */ /* 0x000fe400020f0c0e */
[----:B------:R-:W-:Y:S01]  /*b870*/  LEA R14, P4, R15, R6, 0x1 ;  /* 0x000000060f0e7211 */ /* 0x000fe200078808ff */
[----:B------:R-:W-:-:S12]  /*b880*/  @P1 BRA `(.L_x_20021) ;  /* 0x0000000000781947 */ /* 0x000fd80003800000 */
[C---:B------:R-:W-:Y:S01]  /*b890*/  VIADD R19, R48.reuse, 0x2 ;  /* 0x0000000230137836 */ /* 0x040fe20000000000 */
[C---:B------:R-:W-:Y:S01]  /*b8a0*/  IADD3 R21, R48.reuse, 0x3, RZ ;  /* 0x0000000330157810 */ /* 0x040fe20007ffe0ff */
[C---:B------:R-:W-:Y:S02]  /*b8b0*/  VIADD R97, R48.reuse, 0x4 ;  /* 0x0000000430617836 */ /* 0x040fe40000000000 */
[C---:B------:R-:W-:Y:S01]  /*b8c0*/  VIADD R104, R48.reuse, 0x5 ;  /* 0x0000000530687836 */ /* 0x040fe20000000000 */
[----:B------:R-:W-:Y:S01]  /*b8d0*/  ISETP.GE.AND P6, PT, R19, UR16, PT ;  /* 0x0000001013007c0c */ /* 0x000fe2000bfc6270 */
[----:B------:R-:W-:Y:S01]  /*b8e0*/  VIADD R105, R48, 0x1 ;  /* 0x0000000130697836 */ /* 0x000fe20000000000 */
[----:B------:R-:W-:Y:S02]  /*b8f0*/  ISETP.GE.AND P5, PT, R21, UR16, PT ;  /* 0x0000001015007c0c */ /* 0x000fe4000bfa6270 */
[C---:B-----5:R-:W-:Y:S02]  /*b900*/  SEL R21, R20.reuse, RZ, !P6 ;  /* 0x000000ff14157207 */ /* 0x060fe40007000000 */
[----:B------:R-:W-:-:S02]  /*b910*/  PRMT R19, R20, 0x7632, R19 ;  /* 0x0000763214137816 */ /* 0x000fc40000000013 */
[----:B------:R-:W-:Y:S02]  /*b920*/  ISETP.GE.AND P6, PT, R97, UR16, PT ;  /* 0x0000001061007c0c */ /* 0x000fe4000bfc6270 */
[----:B------:R-:W-:Y:S01]  /*b930*/  SEL R20, R19, RZ, !P5 ;  /* 0x000000ff13147207 */ /* 0x000fe20006800000 */
[----:B------:R-:W-:Y:S01]  /*b940*/  VIADD R19, R48, 0x6 ;  /* 0x0000000630137836 */ /* 0x000fe20000000000 */
[----:B------:R-:W-:Y:S02]  /*b950*/  SEL R97, R100, RZ, !P6 ;  /* 0x000000ff64617207 */ /* 0x000fe40007000000 */
[----:B------:R-:W-:Y:S02]  /*b960*/  ISETP.GE.AND P6, PT, R104, UR16, PT ;  /* 0x0000001068007c0c */ /* 0x000fe4000bfc6270 */
        /* <DEDUP_REMOVED lines=13> */
[----:B------:R-:W-:Y:S02]  /*ba40*/  @P6 PRMT R101, R104, 0x5410, RZ ;  /* 0x0000541068656816 */ /* 0x000fe400000000ff */
[----:B------:R-:W-:Y:S02]  /*ba50*/  PRMT R18, R18, 0x5410, R19 ;  /* 0x0000541012127816 */ /* 0x000fe40000000013 */
[----:B------:R-:W-:-:S07]  /*ba60*/  @!P6 PRMT R101, R104, 0x7610, R101 ;  /* 0x000076106865e816 */ /* 0x000fce0000000065 */
.L_x_20021:
[----:B------:R-:W-:Y:S05]  /*ba70*/  BSYNC B2 ;  /* 0x0000000000027941 */ /* 0x000fea0003800000 */
.L_x_20020:
[----:B-----5:R-:W-:Y:S01]  /*ba80*/  HFMA2.MMA.BF16_V2 R19, R23, R18, -RZ ;  /* 0x0000001217137235 */ /* 0x020fe200003000ff */
[----:B------:R-:W-:Y:S01]  /*ba90*/  IMAD.MOV.U32 R97, RZ, RZ, R99 ;  /* 0x000000ffff617224 */ /* 0x000fe200078e0063 */
[--C-:B------:R-:W-:Y:S01]  /*baa0*/  LEA.HI.X R15, R15, R7, R102.reuse, 0x1, P4 ;  /* 0x000000070f0f7211 */ /* 0x100fe200020f0c66 */
[----:B------:R-:W-:Y:S01]  /*bab0*/  IMAD.MOV.U32 R99, RZ, RZ, R103 ;  /* 0x000000ffff637224 */ /* 0x000fe200078e0067 */
[----:B------:R-:W-:Y:S02]  /*bac0*/  LEA.HI.X.SX32 R107, R55, R98, 0x1, P3 ;  /* 0x00000062376b7211 */ /* 0x000fe400018f0eff */
[----:B------:R-:W-:Y:S01]  /*bad0*/  HMUL2.BF16_V2 R20, R97, R20 ;  /* 0x0000001461147232 */ /* 0x000fe20000200000 */
[----:B------:R-:W-:Y:S02]  /*bae0*/  LEA R18, P4, R108, R6, 0x1 ;  /* 0x000000066c127211 */ /* 0x000fe400078808ff */
[----:B------:R-:W-:Y:S01]  /*baf0*/  LEA.HI.X.SX32 R109, R53, R98, 0x1, P2 ;  /* 0x00000062356d7211 */ /* 0x000fe200010f0eff */
[C---:B------:R-:W-:Y:S01]  /*bb00*/  IMAD.U32 R104, R19.reuse, 0x10000, RZ ;  /* 0x0001000013687824 */ /* 0x040fe200078e00ff */
[----:B------:R-:W-:Y:S01]  /*bb10*/  PRMT R21, R19, 0x7632, R21 ;  /* 0x0000763213157816 */ /* 0x000fe20000000015 */
[----:B------:R-:W-:Y:S01]  /*bb20*/  HFMA2.MMA.BF16_V2 R100, R99, R100, -RZ ;  /* 0x0000006463647235 */ /* 0x000fe200003000ff */
[----:B------:R-:W-:-:S02]  /*bb30*/  PRMT R102, R20, 0x7610, R102 ;  /* 0x0000761014667816 */ /* 0x000fc40000000066 */
[----:B------:R-:W-:Y:S01]  /*bb40*/  PRMT R103, R20, 0x7632, R103 ;  /* 0x0000763214677816 */ /* 0x000fe20000000067 */
[----:B------:R-:W-:Y:S01]  /*bb50*/  IMAD.U32 R105, R21, 0x10000, RZ ;  /* 0x0001000015697824 */ /* 0x000fe200078e00ff */
[----:B------:R-:W-:Y:S02]  /*bb60*/  LEA R20, P5, R106, R6, 0x1 ;  /* 0x000000066a147211 */ /* 0x000fe400078a08ff */
[-C--:B------:R-:W-:Y:S01]  /*bb70*/  LEA.HI.X R19, R108, R7.reuse, R109, 0x1, P4 ;  /* 0x000000076c137211 */ /* 0x080fe200020f0c6d */
[----:B------:R-:W-:Y:S01]  /*bb80*/  IMAD.U32 R103, R103, 0x10000, RZ ;  /* 0x0001000067677824 */ /* 0x000fe200078e00ff */
[----:B------:R-:W-:Y:S01]  /*bb90*/  LEA.HI.X R21, R106, R7, R107, 0x1, P5 ;  /* 0x000000076a157211 */ /* 0x000fe200028f0c6b */
[----:B------:R0:W5:Y:S01]  /*bba0*/  LDG.E.CONSTANT R108, desc[UR10][R8.64+0x208] ;  /* 0x0002080a086c7981 */ /* 0x000162000c1e9900 */
[----:B------:R-:W-:Y:S01]  /*bbb0*/  LEA.HI.X.SX32 R110, R57, R98, 0x1, P0 ;  /* 0x00000062396e7211 */ /* 0x000fe200000f0eff */
[----:B------:R-:W-:Y:S01]  /*bbc0*/  BSSY B2, `(.L_x_20022) ;  /* 0x000002a000027945 */ /* 0x000fe20003800000 */
[----:B------:R-:W-:Y:S01]  /*bbd0*/  SHF.L.U32 R102, R102, 0x10, RZ ;  /* 0x0000001066667819 */ /* 0x000fe200000006ff */
[----:B------:R0:W5:Y:S01]  /*bbe0*/  LDG.E.CONSTANT R98, desc[UR10][R8.64+0x200] ;  /* 0x0002000a08627981 */ /* 0x000162000c1e9900 */
[----:B------:R-:W-:Y:S01]  /*bbf0*/  FADD.FTZ R104, R104, R105 ;  /* 0x0000006968687221 */ /* 0x000fe20000010000 */
[----:B------:R-:W-:-:S02]  /*bc00*/  LEA R6, P2, R96, R6, 0x1 ;  /* 0x0000000660067211 */ /* 0x000fc400078408ff */
[----:B------:R0:W5:Y:S01]  /*bc10*/  LDG.E.CONSTANT R106, desc[UR10][R8.64+0x204] ;  /* 0x0002040a086a7981 */ /* 0x000162000c1e9900 */
[----:B------:R-:W-:Y:S01]  /*bc20*/  FADD.FTZ R103, R102, R103 ;  /* 0x0000006766677221 */ /* 0x000fe20000010000 */
[C---:B------:R-:W-:Y:S02]  /*bc30*/  PRMT R102, R100.reuse, 0x7632, R102 ;  /* 0x0000763264667816 */ /* 0x040fe40000000066 */
[----:B------:R0:W5:Y:S01]  /*bc40*/  LDG.E.CONSTANT R107, desc[UR10][R8.64+0x20c] ;  /* 0x00020c0a086b7981 */ /* 0x000162000c1e9900 */
[----:B------:R-:W-:Y:S02]  /*bc50*/  IMAD.U32 R100, R100, 0x10000, RZ ;  /* 0x0001000064647824 */ /* 0x000fe400078e00ff */
[----:B------:R-:W-:Y:S01]  /*bc60*/  IMAD.U32 R105, R102, 0x10000, RZ ;  /* 0x0001000066697824 */ /* 0x000fe200078e00ff */
[----:B------:R-:W-:Y:S06]  /*bc70*/  @P1 BRA `(.L_x_20023) ;  /* 0x0000000000781947 */ /* 0x000fec0003800000 */
[C---:B01----:R-:W-:Y:S01]  /*bc80*/  VIADD R8, R48.reuse, 0x2 ;  /* 0x0000000230087836 */ /* 0x043fe20000000000 */
[C---:B------:R-:W-:Y:S01]  /*bc90*/  ISETP.GE.AND P0, PT, R48.reuse, UR16, PT ;  /* 0x0000001030007c0c */ /* 0x040fe2000bf06270 */
[C---:B------:R-:W-:Y:S02]  /*bca0*/  VIADD R9, R48.reuse, 0x3 ;  /* 0x0000000330097836 */ /* 0x040fe40000000000 */
[----:B------:R-:W-:Y:S01]  /*bcb0*/  VIADD R102, R48, 0x4 ;  /* 0x0000000430667836 */ /* 0x000fe20000000000 */
[----:B------:R-:W-:Y:S01]  /*bcc0*/  ISETP.GE.AND P5, PT, R8, UR16, PT ;  /* 0x0000001008007c0c */ /* 0x000fe2000bfa6270 */
[C---:B------:R-:W-:Y:S01]  /*bcd0*/  VIADD R109, R48.reuse, 0x5 ;  /* 0x00000005306d7836 */ /* 0x040fe20000000000 */
        /* <DEDUP_REMOVED lines=9> */
[----:B------:R-:W-:Y:S02]  /*bd70*/  ISETP.GE.AND P5, PT, R102, UR16, PT ;  /* 0x0000001066007c0c */ /* 0x000fe4000bfa6270 */
[----:B------:R-:W-:Y:S02]  /*bd80*/  IADD3 R102, R48, 0x1, RZ ;  /* 0x0000000130667810 */ /* 0x000fe40007ffe0ff */
[----:B------:R-:W-:-:S02]  /*bd90*/  @P0 PRMT R98, RZ, 0x7610, R98 ;  /* 0x00007610ff620816 */ /* 0x000fc40000000062 */
        /* <DEDUP_REMOVED lines=12> */
.L_x_20023:
[----:B------:R-:W-:Y:S05]  /*be60*/  BSYNC B2 ;  /* 0x0000000000027941 */ /* 0x000fea0003800000 */
.L_x_20022:
[----:B------:R-:W-:Y:S01]  /*be70*/  LEA.HI.X R7, R96, R7, R110, 0x1, P2 ;  /* 0x0000000760077211 */ /* 0x000fe200010f0c6e */
[----:B-----5:R-:W-:Y:S01]  /*be80*/  HFMA2.MMA.BF16_V2 R96, R97, R106, -RZ ;  /* 0x0000006a61607235 */ /* 0x020fe200003000ff */
[----:B01----:R-:W-:Y:S01]  /*be90*/  HMUL2.BF16_V2 R8, R23, R98 ;  /* 0x0000006217087232 */ /* 0x003fe20000200000 */
[----:B------:R-:W-:Y:S01]  /*bea0*/  HFMA2.MMA.BF16_V2 R108, R99, R108, -RZ ;  /* 0x0000006c636c7235 */ /* 0x000fe200003000ff */
[----:B------:R-:W-:Y:S01]  /*beb0*/  FADD.FTZ R100, R100, R105 ;  /* 0x0000006964647221 */ /* 0x000fe20000010000 */
[----:B------:R-:W-:Y:S02]  /*bec0*/  FADD.FTZ R103, R104, R103 ;  /* 0x0000006768677221 */ /* 0x000fe40000010000 */
[C---:B------:R-:W-:Y:S01]  /*bed0*/  PRMT R9, R8.reuse, 0x7632, R9 ;  /* 0x0000763208097816 */ /* 0x040fe20000000009 */
[----:B------:R-:W-:Y:S02]  /*bee0*/  IMAD.U32 R102, R8, 0x10000, RZ ;  /* 0x0001000008667824 */ /* 0x000fe400078e00ff */
[----:B------:R-:W-:Y:S01]  /*bef0*/  FADD.FTZ R100, R103, R100 ;  /* 0x0000006467647221 */ /* 0x000fe20000010000 */
[----:B------:R-:W-:Y:S01]  /*bf00*/  IMAD.MOV.U32 R8, RZ, RZ, R22 ;  /* 0x000000ffff087224 */ /* 0x000fe200078e0016 */
[----:B------:R-:W-:Y:S01]  /*bf10*/  PRMT R98, R96, 0x7632, R98 ;  /* 0x0000763260627816 */ /* 0x000fe20000000062 */
[----:B------:R-:W-:-:S02]  /*bf20*/  IMAD.U32 R9, R9, 0x10000, RZ ;  /* 0x0001000009097824 */ /* 0x000fc400078e00ff */
[----:B------:R-:W-:Y:S02]  /*bf30*/  IMAD.U32 R96, R96, 0x10000, RZ ;  /* 0x0001000060607824 */ /* 0x000fe400078e00ff */
[C---:B------:R-:W-:Y:S02]  /*bf40*/  HMUL2.BF16_V2 R101, R8.reuse, R101 ;  /* 0x0000006508657232 */ /* 0x040fe40000200000 */
[----:B------:R-:W-:Y:S02]  /*bf50*/  IMAD.U32 R105, R98, 0x10000, RZ ;  /* 0x0001000062697824 */ /* 0x000fe400078e00ff */
[----:B------:R-:W-:Y:S02]  /*bf60*/  HMUL2.BF16_V2 R107, R8, R107 ;  /* 0x0000006b086b7232 */ /* 0x000fe40000200000 */
[----:B------:R-:W-:Y:S01]  /*bf70*/  FADD.FTZ R104, R102, R9 ;  /* 0x0000000966687221 */ /* 0x000fe20000010000 */
[----:B------:R-:W-:Y:S01]  /*bf80*/  PRMT R98, R108, 0x7632, R98 ;  /* 0x000076326c627816 */ /* 0x000fe20000000062 */
[----:B------:R-:W-:Y:S01]  /*bf90*/  FADD.FTZ R105, R96, R105 ;  /* 0x0000006960697221 */ /* 0x000fe20000010000 */
[----:B------:R-:W-:-:S02]  /*bfa0*/  PRMT R9, R101, 0x7610, R9 ;  /* 0x0000761065097816 */ /* 0x000fc40000000009 */
[----:B------:R-:W-:Y:S01]  /*bfb0*/  PRMT R22, R101, 0x7632, R22 ;  /* 0x0000763265167816 */ /* 0x000fe20000000016 */
[----:B------:R-:W-:Y:S01]  /*bfc0*/  FADD.FTZ R104, R104, R105 ;  /* 0x0000006968687221 */ /* 0x000fe20000010000 */
[----:B------:R-:W-:Y:S01]  /*bfd0*/  PRMT R96, R108, 0x7610, R96 ;  /* 0x000076106c607816 */ /* 0x000fe20000000060 */
        /* <DEDUP_REMOVED lines=8> */
[----:B------:R-:W-:Y:S01]  /*c060*/  IMAD.U32 R102, R102, 0x10000, RZ ;  /* 0x0001000066667824 */ /* 0x000fe200078e00ff */
[----:B------:R0:W5:Y:S01]  /*c070*/  LDG.E.CONSTANT R22, desc[UR10][R12.64] ;  /* 0x0000000a0c167981 */ /* 0x000162000c1e9900 */
[----:B------:R-:W-:-:S02]  /*c080*/  FADD.FTZ R107, R96, R107 ;  /* 0x0000006b606b7221 */ /* 0x000fc40000010000 */
[----:B------:R-:W-:Y:S01]  /*c090*/  FADD.FTZ R103, R101, R102 ;  /* 0x0000006665677221 */ /* 0x000fe20000010000 */
[----:B------:R0:W5:Y:S01]  /*c0a0*/  LDG.E.CONSTANT R96, desc[UR10][R12.64+0x4] ;  /* 0x0000040a0c607981 */ /* 0x000162000c1e9900 */
[----:B------:R-:W-:Y:S01]  /*c0b0*/  BSSY B2, `(.L_x_20024) ;  /* 0x0000023000027945 */ /* 0x000fe20003800000 */
[----:B------:R-:W-:Y:S02]  /*c0c0*/  FADD.FTZ R104, R104, R107 ;  /* 0x0000006b68687221 */ /* 0x000fe40000010000 */
[----:B------:R0:W5:Y:S04]  /*c0d0*/  LDG.E.CONSTANT R98, desc[UR10][R12.64+0x8] ;  /* 0x0000080a0c627981 */ /* 0x000168000c1e9900 */
[----:B------:R0:W5:Y:S01]  /*c0e0*/  LDG.E.CONSTANT R101, desc[UR10][R12.64+0xc] ;  /* 0x00000c0a0c657981 */ /* 0x000162000c1e9900 */
[----:B------:R-:W-:Y:S05]  /*c0f0*/  @P1 BRA `(.L_x_20025) ;  /* 0x0000000000781947 */ /* 0x000fea0003800000 */
        /* <DEDUP_REMOVED lines=30> */
.L_x_20025:
[----:B------:R-:W-:Y:S05]  /*c2e0*/  BSYNC B2 ;  /* 0x0000000000027941 */ /* 0x000fea0003800000 */
.L_x_20024:
[----:B0-----:R-:W-:Y:S01]  /*c2f0*/  FADD.FTZ R12, R100, R9 ;  /* 0x00000009640c7221 */ /* 0x001fe20000010000 */
[----:B------:R-:W-:Y:S01]  /*c300*/  FADD.FTZ R9, R104, R103 ;  /* 0x0000006768097221 */ /* 0x000fe20000010000 */
[----:B------:R0:W5:Y:S02]  /*c310*/  LDG.E.CONSTANT R106, desc[UR10][R10.64+0x4] ;  /* 0x0000040a0a6a7981 */ /* 0x000164000c1e9900 */
[----:B-----5:R-:W-:Y:S01]  /*c320*/  HFMA2.MMA.BF16_V2 R13, R23, R22, -RZ ;  /* 0x00000016170d7235 */ /* 0x020fe200003000ff */
[----:B------:R-:W-:Y:S01]  /*c330*/  HMUL2.BF16_V2 R96, R97, R96 ;  /* 0x0000006061607232 */ /* 0x000fe20000200000 */
[----:B------:R-:W-:Y:S01]  /*c340*/  HFMA2.MMA.BF16_V2 R100, R99, R98, -RZ ;  /* 0x0000006263647235 */ /* 0x000fe200003000ff */
        /* <DEDUP_REMOVED lines=26> */
[----:B------:R-:W-:Y:S02]  /*c4f0*/  PRMT R11, R108, 0x7632, R11 ;  /* 0x000076326c0b7816 */ /* 0x000fe4000000000b */
[----:B------:R-:W-:Y:S02]  /*c500*/  ISETP.GE.AND P6, PT, R107, UR16, PT ;  /* 0x000000106b007c0c */ /* 0x000fe4000bfc6270 */
        /* <DEDUP_REMOVED lines=10> */
.L_x_20027:
[----:B------:R-:W-:Y:S05]  /*c5b0*/  BSYNC B2 ;  /* 0x0000000000027941 */ /* 0x000fea0003800000 */
.L_x_20026:
[----:B------:R-:W-:Y:S02]  /*c5c0*/  IMAD.U32 R13, R13, 0x10000, RZ ;  /* 0x000100000d0d7824 */ /* 0x000fe400078e00ff */
[----:B0----5:R-:W-:Y:S02]  /*c5d0*/  HMUL2.BF16_V2 R10, R23, R104 ;  /* 0x00000068170a7232 */ /* 0x021fe40000200000 */
[----:B------:R-:W-:Y:S01]  /*c5e0*/  IMAD.U32 R22, R22, 0x10000, RZ ;  /* 0x0001000016167824 */ /* 0x000fe200078e00ff */
[----:B------:R-:W-:Y:S01]  /*c5f0*/  SHF.L.U32 R100, R100, 0x10, RZ ;  /* 0x0000001064647819 */ /* 0x000fe200000006ff */
[----:B------:R-:W-:Y:S01]  /*c600*/  IMAD.U32 R96, R96, 0x10000, RZ ;  /* 0x0001000060607824 */ /* 0x000fe200078e00ff */
[----:B------:R-:W-:Y:S01]  /*c610*/  HFMA2.MMA.BF16_V2 R108, R99, R108, -RZ ;  /* 0x0000006c636c7235 */ /* 0x000fe200003000ff */
[----:B------:R-:W-:Y:S01]  /*c620*/  FADD.FTZ R13, R13, R22 ;  /* 0x000000160d0d7221 */ /* 0x000fe20000010000 */
[----:B------:R-:W-:Y:S01]  /*c630*/  HFMA2.MMA.BF16_V2 R22, R97, R106, -RZ ;  /* 0x0000006a61167235 */ /* 0x000fe200003000ff */
[----:B------:R-:W-:-:S02]  /*c640*/  IMAD.U32 R11, R98, 0x10000, RZ ;  /* 0x00010000620b7824 */ /* 0x000fc400078e00ff */
[----:B------:R-:W-:Y:S02]  /*c650*/  HMUL2.BF16_V2 R101, R8, R101 ;  /* 0x0000006508657232 */ /* 0x000fe40000200000 */
[----:B------:R-:W-:Y:S02]  /*c660*/  IMAD.U32 R103, R102, 0x10000, RZ ;  /* 0x0001000066677824 */ /* 0x000fe400078e00ff */
[----:B------:R-:W-:Y:S01]  /*c670*/  FADD.FTZ R43, R43, R12 ;  /* 0x0000000c2b2b7221 */ /* 0x000fe20000010000 */
[--C-:B------:R-:W-:Y:S01]  /*c680*/  FADD.FTZ R96, R96, R11.reuse ;  /* 0x0000000b60607221 */ /* 0x100fe20000010000 */
[C---:B------:R-:W-:Y:S01]  /*c690*/  PRMT R11, R10.reuse, 0x7632, R11 ;  /* 0x000076320a0b7816 */ /* 0x040fe2000000000b */
[----:B------:R-:W-:Y:S02]  /*c6a0*/  IMAD.U32 R10, R10, 0x10000, RZ ;  /* 0x000100000a0a7824 */ /* 0x000fe400078e00ff */
[----:B------:R-:W-:Y:S01]  /*c6b0*/  FADD.FTZ R100, R100, R103 ;  /* 0x0000006764647221 */ /* 0x000fe20000010000 */
[----:B------:R-:W-:Y:S01]  /*c6c0*/  FADD.FTZ R13, R13, R96 ;  /* 0x000000600d0d7221 */ /* 0x000fe20000010000 */
[----:B------:R-:W-:Y:S01]  /*c6d0*/  PRMT R98, R22, 0x7632, R98 ;  /* 0x0000763216627816 */ /* 0x000fe20000000062 */
[----:B------:R-:W-:Y:S01]  /*c6e0*/  IMAD.U32 R11, R11, 0x10000, RZ ;  /* 0x000100000b0b7824 */ /* 0x000fe200078e00ff */
[----:B------:R-:W-:Y:S01]  /*c6f0*/  PRMT R96, R108, 0x7632, R96 ;  /* 0x000076326c607816 */ /* 0x000fe20000000060 */
[----:B------:R-:W-:-:S02]  /*c700*/  IMAD.U32 R22, R22, 0x10000, RZ ;  /* 0x0001000016167824 */ /* 0x000fc400078e00ff */
[----:B------:R-:W-:Y:S01]  /*c710*/  FADD.FTZ R13, R13, R100 ;  /* 0x000000640d0d7221 */ /* 0x000fe20000010000 */
[----:B------:R-:W-:Y:S02]  /*c720*/  IMAD.U32 R103, R98, 0x10000, RZ ;  /* 0x0001000062677824 */ /* 0x000fe400078e00ff */
[--C-:B------:R-:W-:Y:S01]  /*c730*/  FADD.FTZ R102, R10, R11.reuse ;  /* 0x0000000b0a667221 */ /* 0x100fe20000010000 */
[C---:B------:R-:W-:Y:S01]  /*c740*/  PRMT R10, R101.reuse, 0x7610, R10 ;  /* 0x00007610650a7816 */ /* 0x040fe2000000000a */
[----:B------:R-:W-:Y:S01]  /*c750*/  HMUL2.BF16_V2 R98, R8, R105 ;  /* 0x0000006908627232 */ /* 0x000fe20000200000 */
[----:B------:R-:W-:Y:S01]  /*c760*/  PRMT R11, R101, 0x7632, R11 ;  /* 0x00007632650b7816 */ /* 0x000fe2000000000b */
[----:B------:R-:W-:Y:S01]  /*c770*/  FADD.FTZ R103, R22, R103 ;  /* 0x0000006716677221 */ /* 0x000fe20000010000 */
[----:B------:R-:W-:Y:S01]  /*c780*/  PRMT R22, R108, 0x7610, R22 ;  /* 0x000076106c167816 */ /* 0x000fe20000000016 */
[----:B------:R-:W-:Y:S02]  /*c790*/  IMAD.U32 R10, R10, 0x10000, RZ ;  /* 0x000100000a0a7824 */ /* 0x000fe400078e00ff */
[----:B------:R-:W-:Y:S01]  /*c7a0*/  FADD.FTZ R42, R42, R9 ;  /* 0x000000092a2a7221 */ /* 0x000fe20000010000 */
[----:B------:R-:W-:Y:S01]  /*c7b0*/  IMAD.U32 R11, R11, 0x10000, RZ ;  /* 0x000100000b0b7824 */ /* 0x000fe200078e00ff */
[----:B------:R0:W5:Y:S01]  /*c7c0*/  LDG.E.CONSTANT R12, desc[UR10][R14.64+0x4] ;  /* 0x0000040a0e0c7981 */ /* 0x000162000c1e9900 */
[----:B------:R-:W-:Y:S01]  /*c7d0*/  IMAD.U32 R22, R22, 0x10000, RZ ;  /* 0x0001000016167824 */ /* 0x000fe200078e00ff */
[----:B------:R-:W-:Y:S01]  /*c7e0*/  PRMT R101, R98, 0x7632, R101 ;  /* 0x0000763262657816 */ /* 0x000fe20000000065 */
[----:B------:R-:W-:Y:S01]  /*c7f0*/  FADD.FTZ R10, R10, R11 ;  /* 0x0000000b0a0a7221 */ /* 0x000fe20000010000 */
[----:B------:R-:W-:Y:S01]  /*c800*/  IMAD.U32 R105, R96, 0x10000, RZ ;  /* 0x0001000060697824 */ /* 0x000fe200078e00ff */
[----:B------:R0:W5:Y:S01]  /*c810*/  LDG.E.CONSTANT R9, desc[UR10][R14.64+0xc] ;  /* 0x00000c0a0e097981 */ /* 0x000162000c1e9900 */
[----:B------:R-:W-:Y:S01]  /*c820*/  SHF.L.U32 R98, R98, 0x10, RZ ;  /* 0x0000001062627819 */ /* 0x000fe200000006ff */
[----:B------:R-:W-:Y:S01]  /*c830*/  FADD.FTZ R96, R13, R10 ;  /* 0x0000000a0d607221 */ /* 0x000fe20000010000 */
[----:B------:R-:W-:Y:S01]  /*c840*/  FADD.FTZ R105, R22, R105 ;  /* 0x0000006916697221 */ /* 0x000fe20000010000 */
[----:B------:R0:W5:Y:S01]  /*c850*/  LDG.E.CONSTANT R10, desc[UR10][R14.64] ;  /* 0x0000000a0e0a7981 */ /* 0x000162000c1e9900 */
[----:B------:R-:W-:-:S02]  /*c860*/  IMAD.U32 R101, R101, 0x10000, RZ ;  /* 0x0001000065657824 */ /* 0x000fc400078e00ff */
[----:B------:R-:W-:Y:S01]  /*c870*/  FADD.FTZ R102, R102, R103 ;  /* 0x0000006766667221 */ /* 0x000fe20000010000 */
[----:B------:R0:W5:Y:S01]  /*c880*/  LDG.E.CONSTANT R22, desc[UR10][R14.64+0x8] ;  /* 0x0000080a0e167981 */ /* 0x000162000c1e9900 */
[----:B------:R-:W-:Y:S02]  /*c890*/  FADD.FTZ R101, R98, R101 ;  /* 0x0000006562657221 */ /* 0x000fe40000010000 */
[----:B------:R-:W-:Y:S01]  /*c8a0*/  FADD.FTZ R102, R102, R105 ;  /* 0x0000006966667221 */ /* 0x000fe20000010000 */
[----:B------:R-:W-:Y:S03]  /*c8b0*/  BSSY B2, `(.L_x_20028) ;  /* 0x0000021000027945 */ /* 0x000fe60003800000 */
[----:B------:R-:W-:Y:S01]  /*c8c0*/  FADD.FTZ R102, R102, R101 ;  /* 0x0000006566667221 */ /* 0x000fe20000010000 */
[----:B------:R-:W-:Y:S06]  /*c8d0*/  @P1 BRA `(.L_x_20029) ;  /* 0x0000000000781947 */ /* 0x000fec0003800000 */
[C---:B0-----:R-:W-:Y:S01]  /*c8e0*/  VIADD R14, R48.reuse, 0x5 ;  /* 0x00000005300e7836 */ /* 0x041fe20000000000 */
[C---:B------:R-:W-:Y:S01]  /*c8f0*/  ISETP.GE.AND P5, PT, R48.reuse, UR16, PT ;  /* 0x0000001030007c0c */ /* 0x040fe2000bfa6270 */
        /* <DEDUP_REMOVED lines=28> */
.L_x_20029:
[----:B------:R-:W-:Y:S05]  /*cac0*/  BSYNC B2 ;  /* 0x0000000000027941 */ /* 0x000fea0003800000 */
.L_x_20028:
        /* <DEDUP_REMOVED lines=23> */
[----:B------:R-:W-:Y:S01]  /*cc40*/  ISETP.GE.AND P3, PT, R100, UR16, PT ;  /* 0x0000001064007c0c */ /* 0x000fe2000bf66270 */
[----:B------:R-:W-:Y:S01]  /*cc50*/  VIADD R100, R48, 0x1 ;  /* 0x0000000130647836 */ /* 0x000fe20000000000 */
[----:B-----5:R-:W-:-:S02]  /*cc60*/  SEL R103, R96, RZ, !P0 ;  /* 0x000000ff60677207 */ /* 0x020fc40004000000 */
        /* <DEDUP_REMOVED lines=18> */
.L_x_20031:
[----:B------:R-:W-:Y:S05]  /*cd90*/  BSYNC B2 ;  /* 0x0000000000027941 */ /* 0x000fea0003800000 */
.L_x_20030:
[----:B-----5:R-:W-:Y:S01]  /*cda0*/  HFMA2.MMA.BF16_V2 R96, R97, R96, -RZ ;  /* 0x0000006061607235 */ /* 0x020fe200003000ff */
[----:B------:R-:W-:Y:S01]  /*cdb0*/  SHF.L.U32 R14, R14, 0x10, RZ ;  /* 0x000000100e0e7819 */ /* 0x000fe200000006ff */
[----:B------:R-:W-:Y:S02]  /*cdc0*/  IMAD.U32 R15, R15, 0x10000, RZ ;  /* 0x000100000f0f7824 */ /* 0x000fe400078e00ff */
[----:B------:R-:W-:Y:S02]  /*cdd0*/  HMUL2.BF16_V2 R22, R23, R22 ;  /* 0x0000001617167232 */ /* 0x000fe40000200000 */
[----:B------:R-:W-:Y:S02]  /*cde0*/  IMAD.U32 R10, R10, 0x10000, RZ ;  /* 0x000100000a0a7824 */ /* 0x000fe400078e00ff */
[----:B------:R-:W-:Y:S02]  /*cdf0*/  HMUL2.BF16_V2 R9, R8, R9 ;  /* 0x0000000908097232 */ /* 0x000fe40000200000 */
[----:B------:R-:W-:Y:S01]  /*ce00*/  FADD.FTZ R14, R14, R15 ;  /* 0x0000000f0e0e7221 */ /* 0x000fe20000010000 */
[----:B------:R-:W-:-:S02]  /*ce10*/  IMAD.U32 R11, R11, 0x10000, RZ ;  /* 0x000100000b0b7824 */ /* 0x000fc400078e00ff */
[----:B------:R-:W-:Y:S01]  /*ce20*/  IMAD.U32 R12, R12, 0x10000, RZ ;  /* 0x000100000c0c7824 */ /* 0x000fe200078e00ff */
[C---:B------:R-:W-:Y:S01]  /*ce30*/  PRMT R15, R96.reuse, 0x7610, R15 ;  /* 0x00007610600f7816 */ /* 0x040fe2000000000f */
[----:B------:R-:W-:Y:S01]  /*ce40*/  IMAD.U32 R13, R13, 0x10000, RZ ;  /* 0x000100000d0d7824 */ /* 0x000fe200078e00ff */
[----:B0-----:R-:W-:Y:S01]  /*ce50*/  PRMT R18, R96, 0x7632, R18 ;  /* 0x0000763260127816 */ /* 0x001fe20000000012 */
[--C-:B------:R-:W-:Y:S01]  /*ce60*/  FADD.FTZ R10, R10, R11.reuse ;  /* 0x0000000b0a0a7221 */ /* 0x100fe20000010000 */
[----:B------:R-:W-:Y:S01]  /*ce70*/  PRMT R11, R22, 0x7610, R11 ;  /* 0x00007610160b7816 */ /* 0x000fe2000000000b */
[----:B------:R-:W-:Y:S02]  /*ce80*/  IMAD.U32 R15, R15, 0x10000, RZ ;  /* 0x000100000f0f7824 */ /* 0x000fe400078e00ff */
[----:B------:R-:W-:Y:S01]  /*ce90*/  FADD.FTZ R13, R12, R13 ;  /* 0x0000000d0c0d7221 */ /* 0x000fe20000010000 */
[----:B------:R-:W-:Y:S01]  /*cea0*/  IMAD.U32 R18, R18, 0x10000, RZ ;  /* 0x0001000012127824 */ /* 0x000fe200078e00ff */
[----:B------:R-:W-:Y:S01]  /*ceb0*/  PRMT R12, R22, 0x7632, R12 ;  /* 0x00007632160c7816 */ /* 0x000fe2000000000c */
[----:B------:R-:W-:-:S02]  /*cec0*/  IMAD.U32 R11, R11, 0x10000, RZ ;  /* 0x000100000b0b7824 */ /* 0x000fc400078e00ff */
[----:B------:R-:W-:Y:S01]  /*ced0*/  FADD.FTZ R13, R10, R13 ;  /* 0x0000000d0a0d7221 */ /* 0x000fe20000010000 */
[----:B------:R-:W-:Y:S01]  /*cee0*/  FADD.FTZ R22, R15, R18 ;  /* 0x000000120f167221 */ /* 0x000fe20000010000 */
[----:B------:R-:W-:Y:S01]  /*cef0*/  HMUL2.BF16_V2 R15, R8, R101 ;  /* 0x00000065080f7232 */ /* 0x000fe20000200000 */
[----:B------:R-:W-:Y:S01]  /*cf00*/  PRMT R10, R9, 0x7632, R10 ;  /* 0x00007632090a7816 */ /* 0x000fe2000000000a */
[----:B------:R-:W-:Y:S02]  /*cf10*/  IMAD.U32 R12, R12, 0x10000, RZ ;  /* 0x000100000c0c7824 */ /* 0x000fe400078e00ff */
[----:B------:R-:W-:Y:S01]  /*cf20*/  FADD.FTZ R13, R13, R14 ;  /* 0x0000000e0d0d7221 */ /* 0x000fe20000010000 */
[----:B------:R-:W-:Y:S01]  /*cf30*/  IMAD.U32 R9, R9, 0x10000, RZ ;  /* 0x0001000009097824 */ /* 0x000fe200078e00ff */
[----:B------:R-:W-:Y:S01]  /*cf40*/  PRMT R18, R15, 0x7632, R18 ;  /* 0x000076320f127816 */ /* 0x000fe20000000012 */
[----:B------:R-:W-:Y:S01]  /*cf50*/  FADD.FTZ R19, R11, R12 ;  /* 0x0000000c0b137221 */ /* 0x000fe20000010000 */
[----:B------:R-:W-:Y:S01]  /*cf60*/  SHF.L.U32 R15, R15, 0x10, RZ ;  /* 0x000000100f0f7819 */ /* 0x000fe200000006ff */
[----:B------:R-:W-:Y:S01]  /*cf70*/  IMAD.U32 R10, R10, 0x10000, RZ ;  /* 0x000100000a0a7824 */ /* 0x000fe200078e00ff */
[----:B------:R0:W5:Y:S01]  /*cf80*/  LDG.E.CONSTANT R14, desc[UR10][R20.64] ;  /* 0x0000000a140e7981 */ /* 0x000162000c1e9900 */
[----:B------:R-:W-:-:S02]  /*cf90*/  IMAD.U32 R18, R18, 0x10000, RZ ;  /* 0x0001000012127824 */ /* 0x000fc400078e00ff */
[----:B------:R-:W-:Y:S01]  /*cfa0*/  FADD.FTZ R19, R19, R22 ;  /* 0x0000001613137221 */ /* 0x000fe20000010000 */
[----:B------:R-:W-:Y:S01]  /*cfb0*/  FADD.FTZ R10, R9, R10 ;  /* 0x0000000a090a7221 */ /* 0x000fe20000010000 */
[----:B------:R0:W5:Y:S01]  /*cfc0*/  LDG.E.CONSTANT R22, desc[UR10][R20.64+0x8] ;  /* 0x0000080a14167981 */ /* 0x000162000c1e9900 */
[----:B------:R-:W-:Y:S01]  /*cfd0*/  FADD.FTZ R15, R15, R18 ;  /* 0x000000120f0f7221 */ /* 0x000fe20000010000 */
[----:B------:R-:W-:Y:S02]  /*cfe0*/  HFMA2.MMA.BF16_V2 R11, R99, R98, -RZ ;  /* 0x00000062630b7235 */ /* 0x000fe400003000ff */
[----:B------:R0:W5:Y:S04]  /*cff0*/  LDG.E.CONSTANT R18, desc[UR10][R20.64+0x4] ;  /* 0x0000040a14127981 */ /* 0x000168000c1e9900 */
[----:B------:R0:W5:Y:S04]  /*d000*/  LDG.E.CONSTANT R9, desc[UR10][R20.64+0xc] ;  /* 0x00000c0a14097981 */ /* 0x000168000c1e9900 */
[C---:B------:R-:W-:Y:S01]  /*d010*/  PRMT R12, R11.reuse, 0x7632, R12 ;  /* 0x000076320b0c7816 */ /* 0x040fe2000000000c */
[----:B------:R-:W-:-:S04]  /*d020*/  IMAD.U32 R11, R11, 0x10000, RZ ;  /* 0x000100000b0b7824 */ /* 0x000fc800078e00ff */
[----:B------:R-:W-:Y:S01]  /*d030*/  IMAD.U32 R12, R12, 0x10000, RZ ;  /* 0x000100000c0c7824 */ /* 0x000fe200078e00ff */
[----:B------:R-:W-:Y:S03]  /*d040*/  BSSY B2, `(.L_x_20032) ;  /* 0x0000022000027945 */ /* 0x000fe60003800000 */
[----:B------:R-:W-:-:S04]  /*d050*/  FADD.FTZ R12, R11, R12 ;  /* 0x0000000c0b0c7221 */ /* 0x000fc80000010000 */
[----:B------:R-:W-:Y:S01]  /*d060*/  FADD.FTZ R12, R19, R12 ;  /* 0x0000000c130c7221 */ /* 0x000fe20000010000 */
[----:B0-----:R-:W-:Y:S06]  /*d070*/  @P1 BRA `(.L_x_20033) ;  /* 0x0000000000781947 */ /* 0x001fec0003800000 */
[C---:B------:R-:W-:Y:S01]  /*d080*/  VIADD R20, R48.reuse, 0x5 ;  /* 0x0000000530147836 */ /* 0x040fe20000000000 */
        /* <DEDUP_REMOVED lines=29> */
.L_x_20033:
[----:B------:R-:W-:Y:S05]  /*d260*/  BSYNC B2 ;  /* 0x0000000000027941 */ /* 0x000fea0003800000 */
.L_x_20032:
[----:B-----5:R-:W-:Y:S01]  /*d270*/  HFMA2.MMA.BF16_V2 R14, R23, R14, -RZ ;  /* 0x0000000e170e7235 */ /* 0x020fe200003000ff */
[----:B------:R-:W-:Y:S01]  /*d280*/  HMUL2.BF16_V2 R18, R97, R18 ;  /* 0x0000001261127232 */ /* 0x000fe20000200000 */
[----:B------:R-:W-:Y:S01]  /*d290*/  HFMA2.MMA.BF16_V2 R22, R99, R22, -RZ ;  /* 0x0000001663167235 */ /* 0x000fe200003000ff */
[----:B------:R-:W-:Y:S01]  /*d2a0*/  FADD.FTZ R103, R13, R10 ;  /* 0x0000000a0d677221 */ /* 0x000fe20000010000 */
[----:B------:R-:W-:Y:S01]  /*d2b0*/  FADD.FTZ R96, R12, R15 ;  /* 0x0000000f0c607221 */ /* 0x000fe20000010000 */
[----:B------:R0:W5:Y:S01]  /*d2c0*/  LDG.E.CONSTANT R20, desc[UR10][R6.64+0x4] ;  /* 0x0000040a06147981 */ /* 0x000162000c1e9900 */
[C---:B------:R-:W-:Y:S02]  /*d2d0*/  PRMT R12, R18.reuse, 0x7610, R12 ;  /* 0x00007610120c7816 */ /* 0x040fe4000000000c */
[----:B------:R-:W-:Y:S01]  /*d2e0*/  PRMT R13, R18, 0x7632, R13 ;  /* 0x00007632120d7816 */ /* 0x000fe2000000000d */
[----:B------:R0:W5:Y:S01]  /*d2f0*/  LDG.E.CONSTANT R19, desc[UR10][R6.64+0xc] ;  /* 0x00000c0a06137981 */ /* 0x000162000c1e9900 */
[----:B------:R-:W-:-:S02]  /*d300*/  PRMT R10, R14, 0x7610, R10 ;  /* 0x000076100e0a7816 */ /* 0x000fc4000000000a */
[----:B------:R-:W-:Y:S01]  /*d310*/  PRMT R11, R14, 0x7632, R11 ;  /* 0x000076320e0b7816 */ /* 0x000fe2000000000b */
[----:B------:R0:W5:Y:S01]  /*d320*/  LDG.E.CONSTANT R18, desc[UR10][R6.64] ;  /* 0x0000000a06127981 */ /* 0x000162000c1e9900 */
[C---:B------:R-:W-:Y:S02]  /*d330*/  PRMT R14, R22.reuse, 0x7610, R14 ;  /* 0x00007610160e7816 */ /* 0x040fe4000000000e */
[----:B------:R-:W-:Y:S02]  /*d340*/  PRMT R15, R22, 0x7632, R15 ;  /* 0x00007632160f7816 */ /* 0x000fe4000000000f */
[----:B------:R0:W5:Y:S01]  /*d350*/  LDG.E.CONSTANT R22, desc[UR10][R6.64+0x8] ;  /* 0x0000080a06167981 */ /* 0x000162000c1e9900 */
[----:B------:R-:W-:Y:S04]  /*d360*/  BSSY B2, `(.L_x_20034) ;  /* 0x0000020000027945 */ /* 0x000fe80003800000 */
[----:B------:R-:W-:Y:S05]  /*d370*/  @P1 BRA `(.L_x_20035) ;  /* 0x0000000000781947 */ /* 0x000fea0003800000 */
        /* <DEDUP_REMOVED lines=30> */
.L_x_20035:
[----:B------:R-:W-:Y:S05]  /*d560*/  BSYNC B2 ;  /* 0x0000000000027941 */ /* 0x000fea0003800000 */
.L_x_20034:
[----:B------:R-:W-:Y:S02]  /*d570*/  IMAD.U32 R10, R10, 0x10000, RZ ;  /* 0x000100000a0a7824 */ /* 0x000fe400078e00ff */
[----:B0----5:R-:W-:Y:S02]  /*d580*/  HMUL2.BF16_V2 R6, R23, R18 ;  /* 0x0000001217067232 */ /* 0x021fe40000200000 */
[----:B------:R-:W-:Y:S01]  /*d590*/  IMAD.U32 R11, R11, 0x10000, RZ ;  /* 0x000100000b0b7824 */ /* 0x000fe200078e00ff */
[----:B------:R-:W-:Y:S01]  /*d5a0*/  HFMA2.MMA.BF16_V2 R22, R99, R22, -RZ ;  /* 0x0000001663167235 */ /* 0x000fe200003000ff */
[----:B------:R-:W-:Y:S01]  /*d5b0*/  IMAD.U32 R12, R12, 0x10000, RZ ;  /* 0x000100000c0c7824 */ /* 0x000fe200078e00ff */
[----:B------:R-:W-:Y:S01]  /*d5c0*/  SHF.L.U32 R14, R14, 0x10, RZ ;  /* 0x000000100e0e7819 */ /* 0x000fe200000006ff */
[----:B------:R-:W-:Y:S01]  /*d5d0*/  FADD.FTZ R10, R10, R11 ;  /* 0x0000000b0a0a7221 */ /* 0x000fe20000010000 */
[----:B------:R-:W-:Y:S01]  /*d5e0*/  HFMA2.MMA.BF16_V2 R11, R97, R20, -RZ ;  /* 0x00000014610b7235 */ /* 0x000fe200003000ff */
[----:B------:R-:W-:Y:S01]  /*d5f0*/  IMAD.U32 R13, R13, 0x10000, RZ ;  /* 0x000100000d0d7824 */ /* 0x000fe200078e00ff */
[----:B------:R-:W-:Y:S01]  /*d600*/  PRMT R7, R6, 0x7632, R7 ;  /* 0x0000763206077816 */ /* 0x000fe20000000007 */
[----:B------:R-:W-:-:S02]  /*d610*/  IMAD.U32 R15, R15, 0x10000, RZ ;  /* 0x000100000f0f7824 */ /* 0x000fc400078e00ff */
[----:B------:R-:W-:Y:S02]  /*d620*/  HMUL2.BF16_V2 R9, R8, R9 ;  /* 0x0000000908097232 */ /* 0x000fe40000200000 */
[----:B------:R-:W-:Y:S01]  /*d630*/  FADD.FTZ R13, R12, R13 ;  /* 0x0000000d0c0d7221 */ /* 0x000fe20000010000 */
[----:B------:R-:W-:Y:S02]  /*d640*/  IMAD.U32 R6, R6, 0x10000, RZ ;  /* 0x0001000006067824 */ /* 0x000fe400078e00ff */
[----:B------:R-:W-:Y:S01]  /*d650*/  FADD.FTZ R15, R14, R15 ;  /* 0x0000000f0e0f7221 */ /* 0x000fe20000010000 */
[----:B------:R-:W-:Y:S02]  /*d660*/  IMAD.U32 R7, R7, 0x10000, RZ ;  /* 0x0001000007077824 */ /* 0x000fe400078e00ff */
[----:B------:R-:W-:Y:S01]  /*d670*/  FADD.FTZ R10, R10, R13 ;  /* 0x0000000d0a0a7221 */ /* 0x000fe20000010000 */
[C---:B------:R-:W-:Y:S01]  /*d680*/  PRMT R12, R11.reuse, 0x7632, R12 ;  /* 0x000076320b0c7816 */ /* 0x040fe2000000000c */
[----:B------:R-:W-:-:S02]  /*d690*/  IMAD.U32 R11, R11, 0x10000, RZ ;  /* 0x000100000b0b7824 */ /* 0x000fc400078e00ff */
[----:B------:R-:W-:Y:S01]  /*d6a0*/  FADD.FTZ R14, R6, R7 ;  /* 0x00000007060e7221 */ /* 0x000fe20000010000 */
[C---:B------:R-:W-:Y:S01]  /*d6b0*/  PRMT R6, R9.reuse, 0x7610, R6 ;  /* 0x0000761009067816 */ /* 0x040fe20000000006 */
[----:B------:R-:W-:Y:S01]  /*d6c0*/  FADD.FTZ R10, R10, R15 ;  /* 0x0000000f0a0a7221 */ /* 0x000fe20000010000 */
[----:B------:R-:W-:Y:S01]  /*d6d0*/  IMAD.U32 R12, R12, 0x10000, RZ ;  /* 0x000100000c0c7824 */ /* 0x000fe200078e00ff */
[----:B------:R-:W-:Y:S01]  /*d6e0*/  PRMT R7, R9, 0x7632, R7 ;  /* 0x0000763209077816 */ /* 0x000fe20000000007 */
[----:B------:R-:W-:Y:S01]  /*d6f0*/  BSSY B2, `(.L_x_20036) ;  /* 0x0000034000027945 */ /* 0x000fe20003800000 */
[C---:B------:R-:W-:Y:S01]  /*d700*/  PRMT R9, R22.reuse, 0x7610, R9 ;  /* 0x0000761016097816 */ /* 0x040fe20000000009 */
[----:B------:R-:W-:Y:S01]  /*d710*/  FADD.FTZ R21, R11, R12 ;  /* 0x0000000c0b157221 */ /* 0x000fe20000010000 */
[----:B------:R-:W-:Y:S01]  /*d720*/  HMUL2.BF16_V2 R12, R8, R19 ;  /* 0x00000013080c7232 */ /* 0x000fe20000200000 */
[----:B------:R-:W-:Y:S01]  /*d730*/  PRMT R11, R22, 0x7632, R11 ;  /* 0x00007632160b7816 */ /* 0x000fe2000000000b */
[----:B------:R-:W-:-:S02]  /*d740*/  IMAD.U32 R6, R6, 0x10000, RZ ;  /* 0x0001000006067824 */ /* 0x000fc400078e00ff */
[----:B------:R-:W-:Y:S01]  /*d750*/  FADD.FTZ R14, R14, R21 ;  /* 0x000000150e0e7221 */ /* 0x000fe20000010000 */
        /* <DEDUP_REMOVED lines=45> */
.L_x_20037:
[----:B------:R-:W-:Y:S05]  /*da30*/  BSYNC B2 ;  /* 0x0000000000027941 */ /* 0x000fea0003800000 */
.L_x_20036:
        /* <DEDUP_REMOVED lines=40> */
.L_x_20039:
[----:B------:R-:W-:Y:S05]  /*dcc0*/  BSYNC B2 ;  /* 0x0000000000027941 */ /* 0x000fea0003800000 */
.L_x_20038:
[----:B------:R-:W-:Y:S02]  /*dcd0*/  IMAD.U32 R6, R6, 0x10000, RZ ;  /* 0x0001000006067824 */ /* 0x000fe400078e00ff */
[----:B------:R-:W-:Y:S02]  /*dce0*/  HMUL2.BF16_V2 R62, R23, R62 ;  /* 0x0000003e173e7232 */ /* 0x000fe40000200000 */
[----:B------:R-:W-:Y:S01]  /*dcf0*/  IMAD.U32 R7, R7, 0x10000, RZ ;  /* 0x0001000007077824 */ /* 0x000fe200078e00ff */
[----:B------:R-:W-:Y:S01]  /*dd00*/  HFMA2.MMA.BF16_V2 R60, R97, R60, -RZ ;  /* 0x0000003c613c7235 */ /* 0x000fe200003000ff */
[----:B------:R-:W-:Y:S01]  /*dd10*/  IMAD.U32 R9, R9, 0x10000, RZ ;  /* 0x0001000009097824 */ /* 0x000fe200078e00ff */
[----:B------:R-:W-:Y:S01]  /*dd20*/  SHF.L.U32 R11, R11, 0x10, RZ ;  /* 0x000000100b0b7819 */ /* 0x000fe200000006ff */
[----:B------:R-:W-:Y:S02]  /*dd30*/  IMAD.U32 R10, R10, 0x10000, RZ ;  /* 0x000100000a0a7824 */ /* 0x000fe400078e00ff */
[--C-:B------:R-:W-:Y:S01]  /*dd40*/  FADD.FTZ R6, R6, R7.reuse ;  /* 0x0000000706067221 */ /* 0x100fe20000010000 */
[----:B------:R-:W-:Y:S01]  /*dd50*/  PRMT R7, R62, 0x7610, R7 ;  /* 0x000076103e077816 */ /* 0x000fe20000000007 */
[----:B------:R-:W-:-:S02]  /*dd60*/  IMAD.U32 R12, R12, 0x10000, RZ ;  /* 0x000100000c0c7824 */ /* 0x000fc400078e00ff */
[--C-:B------:R-:W-:Y:S01]  /*dd70*/  FADD.FTZ R9, R9, R10.reuse ;  /* 0x0000000a09097221 */ /* 0x100fe20000010000 */
[----:B------:R-:W-:Y:S01]  /*dd80*/  PRMT R10, R62, 0x7632, R10 ;  /* 0x000076323e0a7816 */ /* 0x000fe2000000000a */
[----:B------:R-:W-:Y:S01]  /*dd90*/  BSSY B2, `(.L_x_20040) ;  /* 0x000003c000027945 */ /* 0x000fe20003800000 */
[----:B------:R-:W-:Y:S02]  /*dda0*/  IMAD.U32 R7, R7, 0x10000, RZ ;  /* 0x0001000007077824 */ /* 0x000fe400078e00ff */
[----:B------:R-:W-:Y:S01]  /*ddb0*/  FADD.FTZ R12, R11, R12 ;  /* 0x0000000c0b0c7221 */ /* 0x000fe20000010000 */
[----:B------:R-:W-:Y:S01]  /*ddc0*/  PRMT R11, R60, 0x7610, R11 ;  /* 0x000076103c0b7816 */ /* 0x000fe2000000000b */
[----:B------:R-:W-:Y:S01]  /*ddd0*/  IMAD.U32 R10, R10, 0x10000, RZ ;  /* 0x000100000a0a7824 */ /* 0x000fe200078e00ff */
[----:B------:R-:W-:Y:S01]  /*dde0*/  PRMT R13, R60, 0x7632, R13 ;  /* 0x000076323c0d7816 */ /* 0x000fe2000000000d */
[----:B------:R-:W-:Y:S01]  /*ddf0*/  FADD.FTZ R9, R6, R9 ;  /* 0x0000000906097221 */ /* 0x000fe20000010000 */
[----:B------:R-:W-:-:S02]  /*de00*/  HMUL2.BF16_V2 R6, R8, R64 ;  /* 0x0000004008067232 */ /* 0x000fc40000200000 */
[----:B------:R-:W-:Y:S01]  /*de10*/  FADD.FTZ R15, R7, R10 ;  /* 0x0000000a070f7221 */ /* 0x000fe20000010000 */
[----:B------:R-:W-:Y:S01]  /*de20*/  HFMA2.MMA.BF16_V2 R10, R99, R58, -RZ ;  /* 0x0000003a630a7235 */ /* 0x000fe200003000ff */
[----:B------:R-:W-:Y:S02]  /*de30*/  IMAD.U32 R11, R11, 0x10000, RZ ;  /* 0x000100000b0b7824 */ /* 0x000fe400078e00ff */
[----:B------:R-:W-:Y:S01]  /*de40*/  FADD.FTZ R9, R9, R12 ;  /* 0x0000000c09097221 */ /* 0x000fe20000010000 */
[----:B------:R-:W-:Y:S02]  /*de50*/  IMAD.U32 R14, R13, 0x10000, RZ ;  /* 0x000100000d0e7824 */ /* 0x000fe400078e00ff */
[----:B------:R-:W-:Y:S01]  /*de60*/  HMUL2.BF16_V2 R13, R8, R72 ;  /* 0x00000048080d7232 */ /* 0x000fe20000200000 */
[C---:B------:R-:W-:Y:S01]  /*de70*/  PRMT R7, R6.reuse, 0x7632, R7 ;  /* 0x0000763206077816 */ /* 0x040fe20000000007 */
[----:B------:R-:W-:Y:S02]  /*de80*/  IMAD.U32 R6, R6, 0x10000, RZ ;  /* 0x0001000006067824 */ /* 0x000fe400078e00ff */
[--C-:B------:R-:W-:Y:S01]  /*de90*/  FADD.FTZ R18, R11, R14.reuse ;  /* 0x0000000e0b127221 */ /* 0x100fe20000010000 */
        /* <DEDUP_REMOVED lines=10> */
[----:B------:R-:W-:-:S04]  /*df40*/  FADD.FTZ R10, R10, R11 ;  /* 0x0000000b0a0a7221 */ /* 0x000fc80000010000 */
[----:B------:R-:W-:Y:S01]  /*df50*/  FADD.FTZ R10, R15, R10 ;  /* 0x0000000a0f0a7221 */ /* 0x000fe20000010000 */
[----:B------:R-:W-:Y:S06]  /*df60*/  @P1 BRA `(.L_x_20041) ;  /* 0x0000000000781947 */ /* 0x000fec0003800000 */
        /* <DEDUP_REMOVED lines=30> */
.L_x_20041:
[----:B------:R-:W-:Y:S05]  /*e150*/  BSYNC B2 ;  /* 0x0000000000027941 */ /* 0x000fea0003800000 */
.L_x_20040:
[----:B------:R-:W-:Y:S01]  /*e160*/  HFMA2.MMA.BF16_V2 R70, R23, R70, -RZ ;  /* 0x0000004617467235 */ /* 0x000fe200003000ff */
[----:B------:R-:W-:Y:S01]  /*e170*/  FADD.FTZ R19, R9, R6 ;  /* 0x0000000609137221 */ /* 0x000fe20000010000 */
[----:B------:R-:W-:Y:S01]  /*e180*/  HFMA2.MMA.BF16_V2 R11, R99, R66, -RZ ;  /* 0x00000042630b7235 */ /* 0x000fe200003000ff */
[----:B------:R-:W-:Y:S01]  /*e190*/  HMUL2.BF16_V2 R9, R97, R68 ;  /* 0x0000004461097232 */ /* 0x000fe20000200000 */
[----:B------:R-:W-:Y:S01]  /*e1a0*/  BSSY B2, `(.L_x_20042) ;  /* 0x0000025000027945 */ /* 0x000fe20003800000 */
[----:B------:R-:W-:-:S03]  /*e1b0*/  FADD.FTZ R20, R10, R13 ;  /* 0x0000000d0a147221 */ /* 0x000fc60000010000 */
[----:B------:R-:W-:Y:S02]  /*e1c0*/  PRMT R10, R9, 0x7632, R10 ;  /* 0x00007632090a7816 */ /* 0x000fe4000000000a */
[C---:B------:R-:W-:Y:S02]  /*e1d0*/  PRMT R6, R70.reuse, 0x7610, R6 ;  /* 0x0000761046067816 */ /* 0x040fe40000000006 */
        /* <DEDUP_REMOVED lines=33> */
.L_x_20043:
[----:B------:R-:W-:Y:S05]  /*e3f0*/  BSYNC B2 ;  /* 0x0000000000027941 */ /* 0x000fea0003800000 */
.L_x_20042:
        /* <DEDUP_REMOVED lines=29> */
[----:B------:R-:W-:Y:S01]  /*e5d0*/  FADD.FTZ R34, R34, R19 ;  /* 0x0000001322227221 */ /* 0x000fe20000010000 */
        /* <DEDUP_REMOVED lines=12> */
[----:B------:R-:W-:-:S03]  /*e6a0*/  FADD.FTZ R9, R9, R6 ;  /* 0x0000000609097221 */ /* 0x000fc60000010000 */
[----:B------:R-:W-:-:S04]  /*e6b0*/  FADD.FTZ R10, R15, R10 ;  /* 0x0000000a0f0a7221 */ /* 0x000fc80000010000 */
        /* <DEDUP_REMOVED lines=32> */
.L_x_20045:
[----:B------:R-:W-:Y:S05]  /*e8c0*/  BSYNC B2 ;  /* 0x0000000000027941 */ /* 0x000fea0003800000 */
.L_x_20044:
[----:B------:R-:W-:Y:S01]  /*e8d0*/  HFMA2.MMA.BF16_V2 R6, R23, R79, -RZ ;  /* 0x0000004f17067235 */ /* 0x000fe200003000ff */
[----:B------:R-:W-:Y:S01]  /*e8e0*/  FADD.FTZ R32, R32, R9 ;  /* 0x0000000920207221 */ /* 0x000fe20000010000 */
[----:B------:R-:W-:Y:S01]  /*e8f0*/  HFMA2.MMA.BF16_V2 R11, R99, R82, -RZ ;  /* 0x00000052630b7235 */ /* 0x000fe200003000ff */
[----:B------:R-:W-:Y:S02]  /*e900*/  HMUL2.BF16_V2 R9, R97, R81 ;  /* 0x0000005161097232 */ /* 0x000fe40000200000 */
[----:B------:R-:W-:Y:S01]  /*e910*/  FADD.FTZ R31, R31, R12 ;  /* 0x0000000c1f1f7221 */ /* 0x000fe20000010000 */
[----:B------:R-:W-:Y:S01]  /*e920*/  HMUL2.BF16_V2 R85, R8, R85 ;  /* 0x0000005508557232 */ /* 0x000fe20000200000 */
[----:B------:R-:W-:Y:S01]  /*e930*/  BSSY B2, `(.L_x_20046) ;  /* 0x0000031000027945 */ /* 0x000fe20003800000 */
        /* <DEDUP_REMOVED lines=8> */
[----:B------:R-:W-:Y:S02]  /*e9c0*/  IMAD.U32 R12, R12, 0x10000, RZ ;  /* 0x000100000c0c7824 */ /* 0x000fe400078e00ff */
[----:B------:R-:W-:Y:S01]  /*e9d0*/  FADD.FTZ R10, R13, R10 ;  /* 0x0000000a0d0a7221 */ /* 0x000fe20000010000 */
[--C-:B------:R-:W-:Y:S01]  /*e9e0*/  FADD.FTZ R9, R6, R7.reuse ;  /* 0x0000000706097221 */ /* 0x100fe20000010000 */
[----:B------:R-:W-:Y:S01]  /*e9f0*/  PRMT R6, R85, 0x7610, R6 ;  /* 0x0000761055067816 */ /* 0x000fe20000000006 */
[----:B------:R-:W-:Y:S01]  /*ea00*/  FADD.FTZ R12, R11, R12 ;  /* 0x0000000c0b0c7221 */ /* 0x000fe20000010000 */
[----:B------:R-:W-:Y:S01]  /*ea10*/  PRMT R7, R85, 0x7632, R7 ;  /* 0x0000763255077816 */ /* 0x000fe20000000007 */
[----:B------:R-:W-:Y:S02]  /*ea20*/  FADD.FTZ R9, R9, R10 ;  /* 0x0000000a09097221 */ /* 0x000fe40000010000 */
[----:B------:R-:W-:Y:S02]  /*ea30*/  IMAD.U32 R6, R6, 0x10000, RZ ;  /* 0x0001000006067824 */ /* 0x000fe400078e00ff */
[----:B------:R-:W-:Y:S01]  /*ea40*/  IMAD.U32 R7, R7, 0x10000, RZ ;  /* 0x0001000007077824 */ /* 0x000fe200078e00ff */
        /* <DEDUP_REMOVED lines=31> */
.L_x_20047:
[----:B------:R-:W-:Y:S05]  /*ec40*/  BSYNC B2 ;  /* 0x0000000000027941 */ /* 0x000fea0003800000 */
.L_x_20046:
[----:B------:R-:W-:Y:S01]  /*ec50*/  HFMA2.MMA.BF16_V2 R86, R23, R86, -RZ ;  /* 0x0000005617567235 */ /* 0x000fe200003000ff */
[----:B------:R-:W-:Y:S01]  /*ec60*/  HMUL2.BF16_V2 R11, R97, R84 ;  /* 0x00000054610b7232 */ /* 0x000fe20000200000 */
[----:B------:R-:W-:Y:S01]  /*ec70*/  HFMA2.MMA.BF16_V2 R13, R99, R83, -RZ ;  /* 0x00000053630d7235 */ /* 0x000fe200003000ff */
[----:B------:R-:W-:Y:S01]  /*ec80*/  FADD.FTZ R6, R6, R7 ;  /* 0x0000000706067221 */ /* 0x000fe20000010000 */
[--C-:B------:R-:W-:Y:S01]  /*ec90*/  FADD.FTZ R7, R9, R12.reuse ;  /* 0x0000000c09077221 */ /* 0x100fe20000010000 */
[----:B------:R-:W-:Y:S01]  /*eca0*/  HMUL2.BF16_V2 R87, R8, R87 ;  /* 0x0000005708577232 */ /* 0x000fe20000200000 */
[C---:B------:R-:W-:Y:S01]  /*ecb0*/  PRMT R12, R11.reuse, 0x7632, R12 ;  /* 0x000076320b0c7816 */ /* 0x040fe2000000000c */
[----:B------:R-:W-:Y:S01]  /*ecc0*/  IMAD.U32 R15, R11, 0x10000, RZ ;  /* 0x000100000b0f7824 */ /* 0x000fe200078e00ff */
[----:B------:R-:W-:Y:S02]  /*ecd0*/  BSSY B2, `(.L_x_20048) ;  /* 0x0000030000027945 */ /* 0x000fe40003800000 */
[----:B------:R-:W-:Y:S01]  /*ece0*/  PRMT R9, R86, 0x7610, R9 ;  /* 0x0000761056097816 */ /* 0x000fe20000000009 */
[----:B------:R-:W-:Y:S01]  /*ecf0*/  IMAD.U32 R12, R12, 0x10000, RZ ;  /* 0x000100000c0c7824 */ /* 0x000fe200078e00ff */
[----:B------:R-:W-:-:S02]  /*ed00*/  PRMT R10, R86, 0x7632, R10 ;  /* 0x00007632560a7816 */ /* 0x000fc4000000000a */
[----:B------:R-:W-:Y:S01]  /*ed10*/  PRMT R14, R13, 0x7632, R14 ;  /* 0x000076320d0e7816 */ /* 0x000fe2000000000e */
[----:B------:R-:W-:Y:S02]  /*ed20*/  IMAD.U32 R9, R9, 0x10000, RZ ;  /* 0x0001000009097824 */ /* 0x000fe400078e00ff */
[----:B------:R-:W-:Y:S01]  /*ed30*/  FADD.FTZ R12, R15, R12 ;  /* 0x0000000c0f0c7221 */ /* 0x000fe20000010000 */
[----:B------:R-:W-:Y:S01]  /*ed40*/  IMAD.U32 R10, R10, 0x10000, RZ ;  /* 0x000100000a0a7824 */ /* 0x000fe200078e00ff */
[----:B------:R-:W-:Y:S01]  /*ed50*/  SHF.L.U32 R14, R14, 0x10, RZ ;  /* 0x000000100e0e7819 */ /* 0x000fe200000006ff */
[----:B------:R-:W-:Y:S02]  /*ed60*/  IMAD.U32 R13, R13, 0x10000, RZ ;  /* 0x000100000d0d7824 */ /* 0x000fe400078e00ff */
[----:B------:R-:W-:Y:S01]  /*ed70*/  FADD.FTZ R11, R9, R10 ;  /* 0x0000000a090b7221 */ /* 0x000fe20000010000 */
[----:B------:R-:W-:Y:S01]  /*ed80*/  PRMT R9, R87, 0x7610, R9 ;  /* 0x0000761057097816 */ /* 0x000fe20000000009 */
[----:B------:R-:W-:Y:S01]  /*ed90*/  FADD.FTZ R14, R13, R14 ;  /* 0x0000000e0d0e7221 */ /* 0x000fe20000010000 */
[----:B------:R-:W-:Y:S01]  /*eda0*/  PRMT R10, R87, 0x7632, R10 ;  /* 0x00007632570a7816 */ /* 0x000fe2000000000a */
[----:B------:R-:W-:-:S02]  /*edb0*/  FADD.FTZ R11, R11, R12 ;  /* 0x0000000c0b0b7221 */ /* 0x000fc40000010000 */
[----:B------:R-:W-:Y:S02]  /*edc0*/  IMAD.U32 R9, R9, 0x10000, RZ ;  /* 0x0001000009097824 */ /* 0x000fe400078e00ff */
[----:B------:R-:W-:Y:S01]  /*edd0*/  IMAD.U32 R10, R10, 0x10000, RZ ;  /* 0x000100000a0a7824 */ /* 0x000fe200078e00ff */
        /* <DEDUP_REMOVED lines=31> */
.L_x_20049:
[----:B------:R-:W-:Y:S05]  /*efd0*/  BSYNC B2 ;  /* 0x0000000000027941 */ /* 0x000fea0003800000 */
.L_x_20048:
        /* <DEDUP_REMOVED lines=26> */
[----:B------:R-:W-:Y:S02]  /*f180*/  ISETP.GE.AND P1, PT, R19, UR16, PT ;  /* 0x0000001013007c0c */ /* 0x000fe4000bf26270 */
[C---:B------:R-:W-:Y:S02]  /*f190*/  PRMT R19, R93.reuse, 0x7632, R19 ;  /* 0x000076325d137816 */ /* 0x040fe40000000013 */
[----:B------:R-:W-:Y:S02]  /*f1a0*/  SEL R20, R93, RZ, !P5 ;  /* 0x000000ff5d147207 */ /* 0x000fe40006800000 */
[----:B------:R-:W-:Y:S02]  /*f1b0*/  SEL R93, R19, RZ, !P4 ;  /* 0x000000ff135d7207 */ /* 0x000fe40006000000 */
[----:B------:R-:W-:-:S02]  /*f1c0*/  PRMT R21, R94, 0x7632, R21 ;  /* 0x000076325e157816 */ /* 0x000fc40000000015 */
        /* <DEDUP_REMOVED lines=10> */
.L_x_20051:
[----:B------:R-:W-:Y:S05]  /*f270*/  BSYNC B2 ;  /* 0x0000000000027941 */ /* 0x000fea0003800000 */
.L_x_20050:
        /* <DEDUP_REMOVED lines=11> */
[----:B------:R-:W-:Y:S02]  /*f330*/  IMAD.U32 R18, R18, 0x10000, RZ ;  /* 0x0001000012127824 */ /* 0x000fe400078e00ff */
[----:B------:R-:W-:Y:S02]  /*f340*/  HMUL2.BF16_V2 R91, R8, R91 ;  /* 0x0000005b085b7232 */ /* 0x000fe40000200000 */
[----:B------:R-:W-:Y:S01]  /*f350*/  IMAD.U32 R12, R12, 0x10000, RZ ;  /* 0x000100000c0c7824 */ /* 0x000fe200078e00ff */
[----:B------:R-:W-:Y:S01]  /*f360*/  PRMT R19, R93, 0x7632, R19 ;  /* 0x000076325d137816 */ /* 0x000fe20000000013 */
[----:B------:R-:W-:Y:S02]  /*f370*/  IMAD.U32 R13, R13, 0x10000, RZ ;  /* 0x000100000d0d7824 */ /* 0x000fe400078e00ff */
[--C-:B------:R-:W-:Y:S01]  /*f380*/  FADD.FTZ R15, R15, R18.reuse ;  /* 0x000000120f0f7221 */ /* 0x100fe20000010000 */
[----:B------:R-:W-:Y:S01]  /*f390*/  PRMT R18, R93, 0x7610, R18 ;  /* 0x000076105d127816 */ /* 0x000fe20000000012 */
[----:B------:R-:W-:Y:S01]  /*f3a0*/  FADD.FTZ R14, R9, R14 ;  /* 0x0000000e090e7221 */ /* 0x000fe20000010000 */
[----:B------:R-:W-:Y:S01]  /*f3b0*/  FADD.FTZ R20, R12, R13 ;  /* 0x0000000d0c147221 */ /* 0x000fe20000010000 */
[----:B------:R-:W-:Y:S01]  /*f3c0*/  HFMA2.MMA.BF16_V2 R12, R99, R94, -RZ ;  /* 0x0000005e630c7235 */ /* 0x000fe200003000ff */
[----:B------:R-:W-:Y:S01]  /*f3d0*/  IMAD.U32 R19, R19, 0x10000, RZ ;  /* 0x0001000013137824 */ /* 0x000fe200078e00ff */
[----:B------:R-:W-:Y:S01]  /*f3e0*/  PRMT R9, R91, 0x7632, R9 ;  /* 0x000076325b097816 */ /* 0x000fe20000000009 */
[----:B------:R-:W-:-:S02]  /*f3f0*/  IMAD.U32 R18, R18, 0x10000, RZ ;  /* 0x0001000012127824 */ /* 0x000fc400078e00ff */
[----:B------:R-:W-:Y:S01]  /*f400*/  FADD.FTZ R14, R14, R15 ;  /* 0x0000000f0e0e7221 */ /* 0x000fe20000010000 */
[----:B------:R-:W-:Y:S01]  /*f410*/  FADD.FTZ R7, R7, R6 ;  /* 0x0000000607077221 */ /* 0x000fe20000010000 */
[----:B------:R-:W-:Y:S01]  /*f420*/  FADD.FTZ R10, R11, R10 ;  /* 0x0000000a0b0a7221 */ /* 0x000fe20000010000 */
[----:B------:R-:W-:Y:S01]  /*f430*/  FADD.FTZ R21, R18, R19 ;  /* 0x0000001312157221 */ /* 0x000fe20000010000 */
[----:B------:R-:W-:Y:S01]  /*f440*/  HMUL2.BF16_V2 R18, R8, R95 ;  /* 0x0000005f08127232 */ /* 0x000fe20000200000 */
[----:B------:R-:W-:Y:S01]  /*f450*/  PRMT R8, R91, 0x7610, R8 ;  /* 0x000076105b087816 */ /* 0x000fe20000000008 */
[----:B------:R-:W-:Y:S01]  /*f460*/  IMAD.U32 R9, R9, 0x10000, RZ ;  /* 0x0001000009097824 */ /* 0x000fe200078e00ff */
[----:B------:R-:W-:Y:S01]  /*f470*/  PRMT R13, R12, 0x7632, R13 ;  /* 0x000076320c0d7816 */ /* 0x000fe2000000000d */
[----:B------:R-:W-:Y:S01]  /*f480*/  FADD.FTZ R20, R20, R21 ;  /* 0x0000001514147221 */ /* 0x000fe20000010000 */
        /* <DEDUP_REMOVED lines=12> */
[----:B------:R-:W-:-:S02]  /*f550*/  FADD.FTZ R13, R20, R13 ;  /* 0x0000000d140d7221 */ /* 0x000fc40000010000 */
[----:B------:R-:W-:Y:S02]  /*f560*/  FADD.FTZ R28, R28, R9 ;  /* 0x000000091c1c7221 */ /* 0x000fe40000010000 */
[----:B------:R-:W-:-:S04]  /*f570*/  FADD.FTZ R18, R13, R18 ;  /* 0x000000120d127221 */ /* 0x000fc80000010000 */
[----:B------:R-:W-:-:S07]  /*f580*/  FADD.FTZ R25, R25, R18 ;  /* 0x0000001219197221 */ /* 0x000fce0000010000 */
.L_x_20019:
[----:B------:R-:W-:Y:S05]  /*f590*/  BSYNC B0 ;  /* 0x0000000000007941 */ /* 0x000fea0003800000 */
.L_x_20018:
        /* <DEDUP_REMOVED lines=8> */
.L_x_20017:
[----:B------:R-:W-:Y:S05]  /*f620*/  BSYNC B1 ;  /* 0x0000000000017941 */ /* 0x000fea0003800000 */
.L_x_20015:
[----:B------:R-:W2:Y:S01]  /*f630*/  SHFL.BFLY PT, R0, R43, 0x1, 0x1f ;  /* 0x0c201f002b007f89 */ /* 0x000ea200000e0000 */
[----:B------:R-:W3:Y:S01]  /*f640*/  S2UR UR5, SR_CgaCtaId ;  /* 0x00000000000579c3 */ /* 0x000ee20000008800 */
[----:B------:R-:W-:Y:S01]  /*f650*/  UMOV UR4, 0x400 ;  /* 0x0000040000047882 */ /* 0x000fe20000000000 */
[----:B------:R-:W-:Y:S01]  /*f660*/  BSSY B0, `(.L_x_20053) ;  /* 0x0000042000007945 */ /* 0x000fe20003800000 */
[----:B------:R-:W4:Y:S01]  /*f670*/  SHFL.BFLY PT, R5, R42, 0x1, 0x1f ;  /* 0x0c201f002a057f89 */ /* 0x000f2200000e0000 */
[----:B------:R-:W-:-:S03]  /*f680*/  UIADD3 UR4, UR4, 0x220, URZ ;  /* 0x0000022004047890 */ /* 0x000fc6000fffe03f */
[----:B------:R-:W4:Y:S04]  /*f690*/  SHFL.BFLY PT, R2, R41, 0x1, 0x1f ;  /* 0x0c201f0029027f89 */ /* 0x000f2800000e0000 */
[----:B------:R-:W4:Y:S04]  /*f6a0*/  SHFL.BFLY PT, R4, R39, 0x1, 0x1f ;  /* 0x0c201f0027047f89 */ /* 0x000f2800000e0000 */
[----:B0-----:R-:W0:Y:S04]  /*f6b0*/  SHFL.BFLY PT, R6, R37, 0x1, 0x1f ;  /* 0x0c201f0025067f89 */ /* 0x001e2800000e0000 */
[----:B------:R-:W0:Y:S04]  /*f6c0*/  SHFL.BFLY PT, R15, R30, 0x1, 0x1f ;  /* 0x0c201f001e0f7f89 */ /* 0x000e2800000e0000 */
[----:B-1----:R-:W1:Y:S01]  /*f6d0*/  SHFL.BFLY PT, R7, R38, 0x1, 0x1f ;  /* 0x0c201f0026077f89 */ /* 0x002e6200000e0000 */
[----:B--2---:R-:W-:Y:S01]  /*f6e0*/  FADD.FTZ R0, R0, R43 ;  /* 0x0000002b00007221 */ /* 0x004fe20000010000 */
[----:B---3--:R-:W-:Y:S01]  /*f6f0*/  ULEA UR4, UR5, UR4, 0x18 ;  /* 0x0000000405047291 */ /* 0x008fe2000f8ec03f */
[----:B----4-:R-:W-:Y:S01]  /*f700*/  FADD.FTZ R43, R5, R42 ;  /* 0x0000002a052b7221 */ /* 0x010fe20000010000 */
[----:B------:R-:W2:Y:S01]  /*f710*/  SHFL.BFLY PT, R9, R36, 0x1, 0x1f ;  /* 0x0c201f0024097f89 */ /* 0x000ea200000e0000 */
[----:B------:R-:W-:-:S03]  /*f720*/  FADD.FTZ R41, R2, R41 ;  /* 0x0000002902297221 */ /* 0x000fc60000010000 */
[----:B------:R-:W3:Y:S01]  /*f730*/  SHFL.BFLY PT, R8, R35, 0x1, 0x1f ;  /* 0x0c201f0023087f89 */ /* 0x000ee200000e0000 */
[----:B------:R-:W-:-:S03]  /*f740*/  FADD.FTZ R40, R4, R39 ;  /* 0x0000002704287221 */ /* 0x000fc60000010000 */
[----:B------:R-:W4:Y:S01]  /*f750*/  SHFL.BFLY PT, R11, R34, 0x1, 0x1f ;  /* 0x0c201f00220b7f89 */ /* 0x000f2200000e0000 */
[----:B0-----:R-:W-:-:S03]  /*f760*/  FADD.FTZ R37, R6, R37 ;  /* 0x0000002506257221 */ /* 0x001fc60000010000 */
[----:B------:R-:W0:Y:S01]  /*f770*/  SHFL.BFLY PT, R10, R33, 0x1, 0x1f ;  /* 0x0c201f00210a7f89 */ /* 0x000e2200000e0000 */
[----:B------:R-:W-:Y:S01]  /*f780*/  LOP3.LUT R6, R24, 0x1, RZ, 0xc0, !PT ;  /* 0x0000000118067812 */ /* 0x000fe200078ec0ff */
[----:B------:R-:W-:Y:S02]  /*f790*/  FADD.FTZ R44, R15, R30 ;  /* 0x0000001e0f2c7221 */ /* 0x000fe40000010000 */
[----:B------:R-:W0:Y:S01]  /*f7a0*/  SHFL.BFLY PT, R13, R32, 0x1, 0x1f ;  /* 0x0c201f00200d7f89 */ /* 0x000e2200000e0000 */
[----:B------:R-:W-:Y:S02]  /*f7b0*/  ISETP.NE.AND P2, PT, R6, RZ, PT ;  /* 0x000000ff0600720c */ /* 0x000fe40003f45270 */
[----:B------:R-:W-:Y:S01]  /*f7c0*/  LOP3.LUT R6, R80, 0xffffffc0, RZ, 0xc0, !PT ;  /* 0xffffffc050067812 */ /* 0x000fe200078ec0ff */
[----:B------:R-:W0:Y:S01]  /*f7d0*/  SHFL.BFLY PT, R12, R31, 0x1, 0x1f ;  /* 0x0c201f001f0c7f89 */ /* 0x000e2200000e0000 */
[----:B------:R-:W-:Y:S01]  /*f7e0*/  LEA.HI R30, R24, R24, RZ, 0x1 ;  /* 0x00000018181e7211 */ /* 0x000fe200078f08ff */
[----:B-1----:R-:W-:Y:S01]  /*f7f0*/  FADD.FTZ R38, R7, R38 ;  /* 0x0000002607267221 */ /* 0x002fe20000010000 */
[----:B------:R-:W-:Y:S01]  /*f800*/  ISETP.NE.OR P5, PT, R6, 0x40, P2 ;  /* 0x000000400600780c */ /* 0x000fe200017a5670 */
[----:B------:R-:W1:Y:S01]  /*f810*/  SHFL.BFLY PT, R2, R29, 0x1, 0x1f ;  /* 0x0c201f001d027f89 */ /* 0x000e6200000e0000 */
[----:B------:R-:W-:Y:S01]  /*f820*/  SHF.R.S32.HI R30, RZ, 0x1, R30 ;  /* 0x00000001ff1e7819 */ /* 0x000fe2000001141e */
[----:B------:R-:W-:-:S02]  /*f830*/  VIADD R7, R80, 0x1f ;  /* 0x0000001f50077836 */ /* 0x000fc40000000000 */
[----:B--2---:R-:W-:Y:S01]  /*f840*/  FADD.FTZ R36, R9, R36 ;  /* 0x0000002409247221 */ /* 0x004fe20000010000 */
[----:B------:R-:W2:Y:S01]  /*f850*/  SHFL.BFLY PT, R5, R28, 0x1, 0x1f ;  /* 0x0c201f001c057f89 */ /* 0x000ea200000e0000 */
[----:B---3--:R-:W-:Y:S01]  /*f860*/  FADD.FTZ R35, R8, R35 ;  /* 0x0000002308237221 */ /* 0x008fe20000010000 */
[----:B------:R-:W-:Y:S01]  /*f870*/  IMAD R3, R3, 0x100, R30 ;  /* 0x0000010003037824 */ /* 0x000fe200078e021e */
[----:B------:R-:W-:Y:S01]  /*f880*/  ISETP.GT.U32.AND P3, PT, R7, 0x3e, PT ;  /* 0x0000003e0700780c */ /* 0x000fe20003f64070 */
[----:B------:R-:W3:Y:S01]  /*f890*/  SHFL.BFLY PT, R4, R25, 0x1, 0x1f ;  /* 0x0c201f0019047f89 */ /* 0x000ee200000e0000 */
[----:B------:R-:W-:Y:S01]  /*f8a0*/  LOP3.LUT R7, R80, 0xffffffe0, RZ, 0xc0, !PT ;  /* 0xffffffe050077812 */ /* 0x000fe200078ec0ff */
[----:B----4-:R-:W-:Y:S01]  /*f8b0*/  FADD.FTZ R34, R11, R34 ;  /* 0x000000220b227221 */ /* 0x010fe20000010000 */
[----:B------:R-:W-:Y:S01]  /*f8c0*/  LEA R3, R3, UR4, 0x2 ;  /* 0x0000000403037c11 */ /* 0x000fe2000f8e10ff */
[----:B------:R-:W-:Y:S01]  /*f8d0*/  BAR.SYNC.DEFER_BLOCKING 0x0 ;  /* 0x0000000000007b1d */ /* 0x000fe20000010000 */
[----:B0-----:R-:W-:Y:S01]  /*f8e0*/  FADD.FTZ R39, R10, R33 ;  /* 0x000000210a277221 */ /* 0x001fe20000010000 */
[----:B------:R-:W-:Y:S01]  /*f8f0*/  ISETP.NE.OR P4, PT, R7, 0x20, P2 ;  /* 0x000000200700780c */ /* 0x000fe20001785670 */
[----:B------:R-:W-:Y:S01]  /*f900*/  FADD.FTZ R42, R13, R32 ;  /* 0x000000200d2a7221 */ /* 0x000fe20000010000 */
[----:B------:R-:W-:-:S02]  /*f910*/  ISETP.GT.OR P0, PT, R80, 0x3f, P2 ;  /* 0x0000003f5000780c */ /* 0x000fc40001704670 */
[----:B------:R-:W-:Y:S01]  /*f920*/  ISETP.GT.OR P1, PT, R80, 0x1f, P2 ;  /* 0x0000001f5000780c */ /* 0x000fe20001724670 */
[----:B------:R-:W-:Y:S01]  /*f930*/  FADD.FTZ R45, R12, R31 ;  /* 0x0000001f0c2d7221 */ /* 0x000fe20000010000 */
[----:B-1----:R-:W-:Y:S01]  /*f940*/  FADD.FTZ R47, R2, R29 ;  /* 0x0000001d022f7221 */ /* 0x002fe20000010000 */
[----:B--2---:R-:W-:Y:S01]  /*f950*/  FADD.FTZ R46, R5, R28 ;  /* 0x0000001c052e7221 */ /* 0x004fe20000010000 */
[----:B---3--:R-:W-:Y:S01]  /*f960*/  FADD.FTZ R49, R4, R25 ;  /* 0x0000001904317221 */ /* 0x008fe20000010000 */
        /* <DEDUP_REMOVED lines=17> */
.L_x_20054:
[----:B------:R-:W-:Y:S05]  /*fa80*/  BSYNC B0 ;  /* 0x0000000000007941 */ /* 0x000fea0003800000 */
.L_x_20053:
        /* <DEDUP_REMOVED lines=35> */
.L_x_20056:
[----:B------:R-:W-:Y:S05]  /*fcc0*/  BSYNC B0 ;  /* 0x0000000000007941 */ /* 0x000fea0003800000 */
.L_x_20055:
        /* <DEDUP_REMOVED lines=19> */
.L_x_20058:
[----:B------:R-:W-:Y:S05]  /*fe00*/  BSYNC B0 ;  /* 0x0000000000007941 */ /* 0x000fea0003800000 */
.L_x_20057:
        /* <DEDUP_REMOVED lines=36> */
.L_x_20060:
[----:B------:R-:W-:Y:S05]  /*10050*/  BSYNC B0 ;  /* 0x0000000000007941 */ /* 0x000fea0003800000 */
.L_x_20059:
        /* <DEDUP_REMOVED lines=21> */
[C---:B------:R-:W-:Y:S01]  /*101b0*/  VIADD R6, R30.reuse, 0x20 ;  /* 0x000000201e067836 */ /* 0x040fe20000000000 */
[----:B------:R-:W-:Y:S01]  /*101c0*/  ULDC.64 UR8, c[0x0][0x220] ;  /* 0x0000880000087ab9 */ /* 0x000fe20000000a00 */
[C---:B------:R-:W-:Y:S01]  /*101d0*/  VIADD R7, R30.reuse, 0x30 ;  /* 0x000000301e077836 */ /* 0x040fe20000000000 */
[C---:B------:R-:W-:Y:S01]  /*101e0*/  IADD3 R5, P1, R3.reuse, UR4, RZ ;  /* 0x0000000403057c10 */ /* 0x040fe2000ff3e0ff */
[C---:B------:R-:W-:Y:S01]  /*101f0*/  VIADD R15, R30.reuse, 0x70 ;  /* 0x000000701e0f7836 */ /* 0x040fe20000000000 */
[C---:B------:R-:W-:Y:S01]  /*10200*/  LEA.HI.X.SX32 R10, R30.reuse, UR7, 0x1, P0 ;  /* 0x000000071e0a7c11 */ /* 0x040fe200080f0eff */
[C---:B------:R-:W-:Y:S01]  /*10210*/  VIADD R19, R30.reuse, 0x90 ;  /* 0x000000901e137836 */ /* 0x040fe20000000000 */
[----:B------:R-:W-:Y:S01]  /*10220*/  LEA.HI.X.SX32 R8, R3, UR7, 0x1, P1 ;  /* 0x0000000703087c11 */ /* 0x000fe200088f0eff */
[----:B------:R-:W-:Y:S01]  /*10230*/  VIADD R25, R30, 0xc0 ;  /* 0x000000c01e197836 */ /* 0x000fe20000000000 */
        /* <DEDUP_REMOVED lines=18> */
[C---:B------:R-:W-:Y:S02]  /*10360*/  IADD3 R14, R30.reuse, 0x60, RZ ;  /* 0x000000601e0e7810 */ /* 0x040fe40007ffe0ff */
        /* <DEDUP_REMOVED lines=30> */
[----:B------:R-:W-:Y:S02]  /*10550*/  F2FP.BF16.F32.PACK_AB R0, R43, R0 ;  /* 0x000000002b00723e */ /* 0x000fe400000010ff */
[----:B------:R-:W-:Y:S02]  /*10560*/  LEA.HI.X.SX32 R32, R25, UR7, 0x1, P2 ;  /* 0x0000000719207c11 */ /* 0x000fe400090f0eff */
[----:B------:R-:W-:Y:S01]  /*10570*/  LEA.HI.X R23, R26, UR9, R31, 0x1, P0 ;  /* 0x000000091a177c11 */ /* 0x000fe200080f0c1f */
[----:B------:R0:W-:Y:S01]  /*10580*/  STG.E.U16 desc[UR10][R2.64], R0 ;  /* 0x0000000002007986 */ /* 0x0001e2000c10150a */
[----:B------:R-:W-:Y:S01]  /*10590*/  LEA.HI.X R25, R28, UR9, R29, 0x1, P1 ;  /* 0x000000091c197c11 */ /* 0x000fe200088f0c1d */
[----:B------:R-:W-:Y:S01]  /*105a0*/  VIADD R28, R30, 0xd0 ;  /* 0x000000d01e1c7836 */ /* 0x000fe20000000000 */
[----:B------:R-:W-:Y:S01]  /*105b0*/  F2FP.BF16.F32.PACK_AB R40, R40, R41 ;  /* 0x000000292828723e */ /* 0x000fe200000010ff */
[----:B------:R-:W-:Y:S01]  /*105c0*/  VIADD R29, R30, 0xe0 ;  /* 0x000000e01e1d7836 */ /* 0x000fe20000000000 */
[----:B------:R-:W-:-:S02]  /*105d0*/  LEA R26, P0, R27, UR8, 0x1 ;  /* 0x000000081b1a7c11 */ /* 0x000fc4000f8008ff */
[----:B------:R-:W-:Y:S02]  /*105e0*/  PRMT R41, R0, 0x7632, R41 ;  /* 0x0000763200297816 */ /* 0x000fe40000000029 */
[----:B------:R-:W-:Y:S02]  /*105f0*/  F2FP.BF16.F32.PACK_AB R37, R37, R38 ;  /* 0x000000262525723e */ /* 0x000fe400000010ff */
[----:B------:R-:W-:Y:S01]  /*10600*/  IADD3 R31, R30, 0xf0, RZ ;  /* 0x000000f01e1f7810 */ /* 0x000fe20007ffe0ff */
[----:B------:R1:W-:Y:S01]  /*10610*/  STG.E.U16 desc[UR10][R4.64], R41 ;  /* 0x0000002904007986 */ /* 0x0003e2000c10150a */
[----:B------:R-:W-:Y:S02]  /*10620*/  LEA.HI.X R27, R27, UR9, R32, 0x1, P0 ;  /* 0x000000091b1b7c11 */ /* 0x000fe400080f0c20 */
[----:B0-----:R-:W-:Y:S01]  /*10630*/  PRMT R3, R40, 0x7632, R3 ;  /* 0x0000763228037816 */ /* 0x001fe20000000003 */
[----:B------:R-:W-:Y:S01]  /*10640*/  STG.E.U16 desc[UR10][R6.64], R40 ;  /* 0x0000002806007986 */ /* 0x000fe2000c10150a */
[----:B------:R-:W-:-:S02]  /*10650*/  F2FP.BF16.F32.PACK_AB R35, R35, R36 ;  /* 0x000000242323723e */ /* 0x000fc400000010ff */
[----:B------:R-:W-:Y:S01]  /*10660*/  IADD3 R51, P0, R28, UR4, RZ ;  /* 0x000000041c337c10 */ /* 0x000fe2000ff1e0ff */
[----:B------:R-:W-:Y:S01]  /*10670*/  STG.E.U16 desc[UR10][R8.64], R3 ;  /* 0x0000000308007986 */ /* 0x000fe2000c10150a */
[----:B------:R-:W-:Y:S02]  /*10680*/  IADD3 R50, P1, R29, UR4, RZ ;  /* 0x000000041d327c10 */ /* 0x000fe4000ff3e0ff */
[----:B------:R-:W-:Y:S01]  /*10690*/  F2FP.BF16.F32.PACK_AB R34, R39, R34 ;  /* 0x000000222722723e */ /* 0x000fe200000010ff */
[----:B------:R-:W-:Y:S01]  /*106a0*/  STG.E.U16 desc[UR10][R10.64], R37 ;  /* 0x000000250a007986 */ /* 0x000fe2000c10150a */
[----:B-1----:R-:W-:Y:S02]  /*106b0*/  PRMT R5, R37, 0x7632, R5 ;  /* 0x0000763225057816 */ /* 0x002fe40000000005 */
[----:B------:R-:W-:Y:S02]  /*106c0*/  IADD3 R33, P2, R31, UR4, RZ ;  /* 0x000000041f217c10 */ /* 0x000fe4000ff5e0ff */
[----:B------:R-:W-:Y:S01]  /*106d0*/  PRMT R0, R35, 0x7632, R0 ;  /* 0x0000763223007816 */ /* 0x000fe20000000000 */
[----:B------:R0:W-:Y:S01]  /*106e0*/  STG.E.U16 desc[UR10][R12.64], R5 ;  /* 0x000000050c007986 */ /* 0x0001e2000c10150a */
[----:B------:R-:W-:-:S02]  /*106f0*/  F2FP.BF16.F32.PACK_AB R42, R45, R42 ;  /* 0x0000002a2d2a723e */ /* 0x000fc400000010ff */
[----:B------:R-:W-:Y:S01]  /*10700*/  LEA.HI.X.SX32 R52, R28, UR7, 0x1, P0 ;  /* 0x000000071c347c11 */ /* 0x000fe200080f0eff */
[----:B------:R1:W-:Y:S01]  /*10710*/  STG.E.U16 desc[UR10][R14.64], R35 ;  /* 0x000000230e007986 */ /* 0x0003e2000c10150a */
[----:B------:R-:W-:Y:S02]  /*10720*/  LEA.HI.X.SX32 R43, R29, UR7, 0x1, P1 ;  /* 0x000000071d2b7c11 */ /* 0x000fe400088f0eff */
[----:B------:R-:W-:Y:S01]  /*10730*/  LEA R28, P0, R51, UR8, 0x1 ;  /* 0x00000008331c7c11 */ /* 0x000fe2000f8008ff */
[----:B------:R2:W-:Y:S01]  /*10740*/  STG.E.U16 desc[UR10][R16.64], R0 ;  /* 0x0000000010007986 */ /* 0x0005e2000c10150a */
[----:B------:R-:W-:Y:S02]  /*10750*/  PRMT R2, R34, 0x7632, R2 ;  /* 0x0000763222027816 */ /* 0x000fe40000000002 */
[----:B------:R-:W-:Y:S01]  /*10760*/  F2FP.BF16.F32.PACK_AB R44, R47, R44 ;  /* 0x0000002c2f2c723e */ /* 0x000fe200000010ff */
[----:B------:R-:W-:Y:S01]  /*10770*/  STG.E.U16 desc[UR10][R18.64], R34 ;  /* 0x0000002212007986 */ /* 0x000fe2000c10150a */
[----:B------:R-:W-:-:S02]  /*10780*/  LEA R30, P1, R50, UR8, 0x1 ;  /* 0x00000008321e7c11 */ /* 0x000fc4000f8208ff */
[----:B------:R-:W-:Y:S01]  /*10790*/  LEA.HI.X.SX32 R48, R31, UR7, 0x1, P2 ;  /* 0x000000071f307c11 */ /* 0x000fe200090f0eff */
[----:B------:R-:W-:Y:S01]  /*107a0*/  STG.E.U16 desc[UR10][R20.64], R2 ;  /* 0x0000000214007986 */ /* 0x000fe2000c10150a */
[----:B------:R-:W-:Y:S02]  /*107b0*/  LEA R32, P2, R33, UR8, 0x1 ;  /* 0x0000000821207c11 */ /* 0x000fe4000f8408ff */
[----:B0-----:R-:W-:Y:S01]  /*107c0*/  PRMT R12, R42, 0x7632, R12 ;  /* 0x000076322a0c7816 */ /* 0x001fe2000000000c */
[----:B------:R-:W-:Y:S01]  /*107d0*/  STG.E.U16 desc[UR10][R22.64], R42 ;  /* 0x0000002a16007986 */ /* 0x000fe2000c10150a */
[----:B------:R-:W-:Y:S02]  /*107e0*/  F2FP.BF16.F32.PACK_AB R46, R49, R46 ;  /* 0x0000002e312e723e */ /* 0x000fe400000010ff */
[----:B------:R-:W-:Y:S01]  /*107f0*/  LEA.HI.X R29, R51, UR9, R52, 0x1, P0 ;  /* 0x00000009331d7c11 */ /* 0x000fe200080f0c34 */
[----:B------:R-:W-:Y:S01]  /*10800*/  STG.E.U16 desc[UR10][R24.64], R12 ;  /* 0x0000000c18007986 */ /* 0x000fe2000c10150a */
[----:B-1----:R-:W-:-:S02]  /*10810*/  PRMT R14, R44, 0x7632, R14 ;  /* 0x000076322c0e7816 */ /* 0x002fc4000000000e */
[----:B------:R-:W-:Y:S01]  /*10820*/  LEA.HI.X R31, R50, UR9, R43, 0x1, P1 ;  /* 0x00000009321f7c11 */ /* 0x000fe200088f0c2b */
[----:B------:R-:W-:Y:S01]  /*10830*/  STG.E.U16 desc[UR10][R26.64], R44 ;  /* 0x0000002c1a007986 */ /* 0x000fe2000c10150a */
[----:B------:R-:W-:Y:S02]  /*10840*/  LEA.HI.X R33, R33, UR9, R48, 0x1, P2 ;  /* 0x0000000921217c11 */ /* 0x000fe400090f0c30 */
[----:B--2---:R-:W-:Y:S01]  /*10850*/  PRMT R16, R46, 0x7632, R16 ;  /* 0x000076322e107816 */ /* 0x004fe20000000010 */
[----:B------:R-:W-:Y:S04]  /*10860*/  STG.E.U16 desc[UR10][R28.64], R14 ;  /* 0x0000000e1c007986 */ /* 0x000fe8000c10150a */
[----:B------:R-:W-:Y:S04]  /*10870*/  STG.E.U16 desc[UR10][R30.64], R46 ;  /* 0x0000002e1e007986 */ /* 0x000fe8000c10150a */
[----:B------:R-:W-:Y:S01]  /*10880*/  STG.E.U16 desc[UR10][R32.64], R16 ;  /* 0x0000001020007986 */ /* 0x000fe2000c10150a */
[----:B------:R-:W-:Y:S05]  /*10890*/  EXIT ;  /* 0x000000000000794d */ /* 0x000fea0003800000 */
.L_x_19984:
[----:B------:R-:W-:Y:S01]  /*108a0*/  BSSY B2, `(.L_x_20061) ;  /* 0x0000007000027945 */ /* 0x000fe20003800000 */
[----:B------:R-:W-:Y:S02]  /*108b0*/  IMAD.MOV.U32 R45, RZ, RZ, 0x1 ;  /* 0x00000001ff2d7424 */ /* 0x000fe400078e00ff */
[----:B------:R-:W-:Y:S02]  /*108c0*/  IMAD.MOV.U32 R46, RZ, RZ, 0x1f ;  /* 0x0000001fff2e7424 */ /* 0x000fe400078e00ff */
[----:B------:R-:W-:-:S07]  /*108d0*/  IMAD.MOV.U32 R41, RZ, RZ, -0x1 ;  /* 0xffffffffff297424 */ /* 0x000fce00078e00ff */
[----:B------:R-:W-:Y:S05]  /*108e0*/  WARPSYNC.COLLECTIVE R41, `(.L_x_20062) ;  /* 0x0000000029087348 */ /* 0x000fea0003c00000 */
[----:B------:R0:W1:Y:S02]  /*108f0*/  SHFL.BFLY P1, R43, R40, R45, R46 ;  /* 0x0c00002d282b7389 */ /* 0x000064000002002e */
[----:B01----:R-:W-:Y:S01]  /*10900*/  ENDCOLLECTIVE ;  /* 0x000000000000791b */ /* 0x003fe20003800000 */
.L_x_20062:
[----:B------:R-:W-:Y:S05]  /*10910*/  BSYNC B2 ;  /* 0x0000000000027941 */ /* 0x000fea0003800000 */
.L_x_20061:
[----:B------:R-:W-:Y:S01]  /*10920*/  IMAD.MOV.U32 R41, RZ, RZ, R43 ;  /* 0x000000ffff297224 */ /* 0x000fe200078e002b */
[----:B------:R-:W-:Y:S06]  /*10930*/  BRA `(.L_x_20063) ;  /* 0xffffff4c00487947 */ /* 0x000fec000383ffff */
.L_x_19989:
        /* <DEDUP_REMOVED lines=8> */
.L_x_20065:
[----:B------:R-:W-:Y:S05]  /*109c0*/  BSYNC B2 ;  /* 0x0000000000027941 */ /* 0x000fea0003800000 */
.L_x_20064:
[----:B------:R-:W-:Y:S01]  /*109d0*/  MOV R41, R43 ;  /* 0x0000002b00297202 */ /* 0x000fe20000000f00 */
[----:B------:R-:W-:Y:S06]  /*109e0*/  BRA `(.L_x_20066) ;  /* 0xffffff7c00d87947 */ /* 0x000fec000383ffff */
.L_x_19992:
[----:B------:R-:W-:Y:S01]  /*109f0*/  BSSY B0, `(.L_x_20067) ;  /* 0x0000008000007945 */ /* 0x000fe20003800000 */
[----:B0123--:R-:W-:Y:S02]  /*10a00*/  IMAD.MOV.U32 R40, RZ, RZ, R146 ;  /* 0x000000ffff287224 */ /* 0x00ffe400078e0092 */
[----:B------:R-:W-:Y:S02]  /*10a10*/  IMAD.MOV.U32 R45, RZ, RZ, 0x10 ;  /* 0x00000010ff2d7424 */ /* 0x000fe400078e00ff */
[----:B------:R-:W-:Y:S02]  /*10a20*/  IMAD.MOV.U32 R46, RZ, RZ, 0x1f ;  /* 0x0000001fff2e7424 */ /* 0x000fe400078e00ff */
[----:B------:R-:W-:-:S07]  /*10a30*/  IMAD.MOV.U32 R41, RZ, RZ, -0x1 ;  /* 0xffffffffff297424 */ /* 0x000fce00078e00ff */
[----:B-----5:R-:W-:Y:S05]  /*10a40*/  WARPSYNC.COLLECTIVE R41, `(.L_x_20068) ;  /* 0x0000000029087348 */ /* 0x020fea0003c00000 */
[----:B------:R0:W1:Y:S02]  /*10a50*/  SHFL.BFLY P1, R43, R40, R45, R46 ;  /* 0x0c00002d282b7389 */ /* 0x000064000002002e */
[----:B01---5:R-:W-:Y:S01]  /*10a60*/  ENDCOLLECTIVE ;  /* 0x000000000000791b */ /* 0x023fe20003800000 */
.L_x_20068:
[----:B------:R-:W-:Y:S05]  /*10a70*/  BSYNC B0 ;  /* 0x0000000000007941 */ /* 0x000fea0003800000 */
.L_x_20067:
[----:B------:R-:W-:Y:S01]  /*10a80*/  IMAD.MOV.U32 R7, RZ, RZ, R43 ;  /* 0x000000ffff077224 */ /* 0x000fe200078e002b */
[----:B------:R-:W-:Y:S01]  /*10a90*/  MOV R41, 0xffffffff ;  /* 0xffffffff00297802 */ /* 0x000fe20000000f00 */
[----:B------:R-:W-:Y:S02]  /*10aa0*/  IMAD.MOV.U32 R45, RZ, RZ, 0x8 ;  /* 0x00000008ff2d7424 */ /* 0x000fe400078e00ff */
[----:B------:R-:W-:Y:S01]  /*10ab0*/  IMAD.MOV.U32 R46, RZ, RZ, 0x1f ;  /* 0x0000001fff2e7424 */ /* 0x000fe200078e00ff */
[----:B------:R-:W-:-:S05]  /*10ac0*/  FMNMX.FTZ R7, R7, R146, !PT ;  /* 0x0000009207077209 */ /* 0x000fca0007810000 */
[----:B------:R-:W-:-:S07]  /*10ad0*/  IMAD.MOV.U32 R40, RZ, RZ, R7 ;  /* 0x000000ffff287224 */ /* 0x000fce00078e0007 */
[----:B------:R-:W-:Y:S05]  /*10ae0*/  WARPSYNC.COLLECTIVE R41, `(.L_x_20069) ;  /* 0x0000000029087348 */ /* 0x000fea0003c00000 */
[----:B------:R0:W1:Y:S02]  /*10af0*/  SHFL.BFLY P1, R43, R40, R45, R46 ;  /* 0x0c00002d282b7389 */ /* 0x000064000002002e */
[----:B01----:R-:W-:Y:S01]  /*10b00*/  ENDCOLLECTIVE ;  /* 0x000000000000791b */ /* 0x003fe20003800000 */
.L_x_20069:
[----:B------:R-:W-:Y:S02]  /*10b10*/  IMAD.MOV.U32 R45, RZ, RZ, 0x4 ;  /* 0x00000004ff2d7424 */ /* 0x000fe400078e00ff */
[----:B------:R-:W-:-:S05]  /*10b20*/  IMAD.MOV.U32 R6, RZ, RZ, R43 ;  /* 0x000000ffff067224 */ /* 0x000fca00078e002b */
[----:B------:R-:W-:-:S05]  /*10b30*/  FMNMX.FTZ R6, R7, R6, !PT ;  /* 0x0000000607067209 */ /* 0x000fca0007810000 */
[----:B------:R-:W-:-:S07]  /*10b40*/  IMAD.MOV.U32 R40, RZ, RZ, R6 ;  /* 0x000000ffff287224 */ /* 0x000fce00078e0006 */
[----:B------:R-:W-:Y:S05]  /*10b50*/  WARPSYNC.COLLECTIVE R41, `(.L_x_20070) ;  /* 0x0000000029087348 */ /* 0x000fea0003c00000 */
[----:B------:R0:W1:Y:S02]  /*10b60*/  SHFL.BFLY P1, R43, R40, R45, R46 ;  /* 0x0c00002d282b7389 */ /* 0x000064000002002e */
[----:B01----:R-:W-:Y:S01]  /*10b70*/  ENDCOLLECTIVE ;  /* 0x000000000000791b */ /* 0x003fe20003800000 */
.L_x_20070:
[----:B------:R-:W-:Y:S02]  /*10b80*/  IMAD.MOV.U32 R45, RZ, RZ, 0x2 ;  /* 0x00000002ff2d7424 */ /* 0x000fe400078e00ff */
[----:B------:R-:W-:-:S05]  /*10b90*/  IMAD.MOV.U32 R9, RZ, RZ, R43 ;  /* 0x000000ffff097224 */ /* 0x000fca00078e002b */
[----:B------:R-:W-:-:S05]  /*10ba0*/  FMNMX.FTZ R9, R6, R9, !PT ;  /* 0x0000000906097209 */ /* 0x000fca0007810000 */
[----:B------:R-:W-:-:S07]  /*10bb0*/  IMAD.MOV.U32 R40, RZ, RZ, R9 ;  /* 0x000000ffff287224 */ /* 0x000fce00078e0009 */
[----:B------:R-:W-:Y:S05]  /*10bc0*/  WARPSYNC.COLLECTIVE R41, `(.L_x_20071) ;  /* 0x0000000029087348 */ /* 0x000fea0003c00000 */
[----:B------:R0:W1:Y:S02]  /*10bd0*/  SHFL.BFLY P1, R43, R40, R45, R46 ;  /* 0x0c00002d282b7389 */ /* 0x000064000002002e */
[----:B01----:R-:W-:Y:S01]  /*10be0*/  ENDCOLLECTIVE ;  /* 0x000000000000791b */ /* 0x003fe20003800000 */
.L_x_20071:
[----:B------:R-:W-:Y:S01]  /*10bf0*/  IMAD.MOV.U32 R8, RZ, RZ, R43 ;  /* 0x000000ffff087224 */ /* 0x000fe200078e002b */
[----:B------:R-:W-:Y:S06]  /*10c00*/  BRA `(.L_x_20072) ;  /* 0xffffff80002c7947 */ /* 0x000fec000383ffff */
.L_x_20073:
        /* <DEDUP_REMOVED lines=15> */
.L_x_29920:


//--------------------- .text._ZN4vllm25paged_attention_v2_kernelI13__nv_bfloat16S1_Li192ELi16ELi128ELNS_18Fp8KVCacheDataTypeE0ELb1ELi512EEEvPfS3_PT_PKS4_PKT0_SA_ifPKiSC_iPKfiiiSE_SE_iiiii --------------------------
	.section	.text._ZN4vllm25paged_attention_v2_kernelI13__nv_bfloat16S1_Li192ELi16ELi128ELNS_18Fp8KVCacheDataTypeE0ELb1ELi512EEEvPfS3_PT_PKS4_PKT0_SA_ifPKiSC_iPKfiiiSE_SE_iiiii,"ax",@progbits
	.align	128
        .global         _ZN4vllm25paged_attention_v2_kernelI13__nv_bfloat16S1_Li192ELi16ELi128ELNS_18Fp8KVCacheDataTypeE0ELb1ELi512EEEvPfS3_PT_PKS4_PKT0_SA_ifPKiSC_iPKfiiiSE_SE_iiiii
        .type           _ZN4vllm25paged_attention_v2_kernelI13__nv_bfloat16S1_Li192ELi16ELi128ELNS_18Fp8KVCacheDataTypeE0ELb1ELi512EEEvPfS3_PT_PKS4_PKT0_SA_ifPKiSC_iPKfiiiSE_SE_iiiii,@function
        .size           _ZN4vllm25paged_attention_v2_kernelI13__nv_bfloat16S1_Li192ELi16ELi128ELNS_18Fp8KVCacheDataTypeE0ELb1ELi512EEEvPfS3_PT_PKS4_PKT0_SA_ifPKiSC_iPKfiiiSE_SE_iiiii,(.L_x_29921 - _ZN4vllm25paged_attention_v2_kernelI13__nv_bfloat16S1_Li192ELi16ELi128ELNS_18Fp8KVCacheDataTypeE0ELb1ELi512EEEvPfS3_PT_PKS4_PKT0_SA_ifPKiSC_iPKfiiiSE_SE_iiiii)
        .other          _ZN4vllm25paged_attention_v2_kernelI13__nv_bfloat16S1_Li192ELi16ELi128ELNS_18Fp8KVCacheDataTypeE0ELb1ELi512EEEvPfS3_PT_PKS4_PKT0_SA_ifPKiSC_iPKfiiiSE_SE_iiiii,@"STO_CUDA_ENTRY STV_DEFAULT"
_ZN4vllm25paged_attention_v2_kernelI13__nv_bfloat16S1_Li192ELi16ELi128ELNS_18Fp8KVCacheDataTypeE0ELb1ELi512EEEvPfS3_PT_PKS4_PKT0_SA_ifPKiSC_iPKfiiiSE_SE_iiiii:
.text._ZN4vllm25paged_attention_v2_kernelI13__nv_bfloat16S1_Li192ELi16ELi128ELNS_18Fp8KVCacheDataTypeE0ELb1ELi512EEEvPfS3_PT_PKS4_PKT0_SA_ifPKiSC_iPKfiiiSE_SE_iiiii:
        /* <DEDUP_REMOVED lines=24> */
[----:B------:R-:W1:Y:S01]  /*0180*/  S2R R46, SR_TID.X ;  /* 0x00000000002e7919 */ /* 0x000e620000002100 */
[----:B--2---:R-:W-:Y:S01]  /*0190*/  IABS R4, R2 ;  /* 0x0000000200047213 */ /* 0x004fe20000000000 */
[----:B0-----:R-:W-:-:S05]  /*01a0*/  VIADD R6, R8, 0xffffffe ;  /* 0x0ffffffe08067836 */ /* 0x001fca0000000000 */
[----:B------:R0:W2:Y:S02]  /*01b0*/  F2I.FTZ.U32.TRUNC.NTZ R7, R6 ;  /* 0x0000000600077305 */ /* 0x0000a4000021f000 */
        /* <DEDUP_REMOVED lines=19> */
[-C--:B------:R-:W-:Y:S02]  /*02f0*/  IABS R10, R11.reuse ;  /* 0x0000000b000a7213 */ /* 0x080fe40000000000 */
[----:B------:R-:W0:Y:S08]  /*0300*/  I2F.RP R6, R7 ;  /* 0x0000000700067306 */ /* 0x000e300000209400 */
[----:B0-----:R-:W0:Y:S02]  /*0310*/  MUFU.RCP R6, R6 ;  /* 0x0000000600067308 */ /* 0x001e240000001000 */
[----:B0-----:R-:W-:Y:S01]  /*0320*/  VIADD R4, R6, 0xffffffe ;  /* 0x0ffffffe06047836 */ /* 0x001fe20000000000 */
[----:B------:R-:W-:-:S05]  /*0330*/  LOP3.LUT R6, R0, R11, RZ, 0x3c, !PT ;  /* 0x0000000b00067212 */ /* 0x000fca00078e3cff */
[----:B------:R0:W2:Y:S01]  /*0340*/  F2I.FTZ.U32.TRUNC.NTZ R5, R4 ;  /* 0x0000000400057305 */ /* 0x0000a2000021f000 */
[----:B------:R-:W-:Y:S01]  /*0350*/  ISETP.GE.AND P2, PT, R6, RZ, PT ;  /* 0x000000ff0600720c */ /* 0x000fe20003f46270 */
[----:B0-----:R-:W-:Y:S02]  /*0360*/  IMAD.MOV.U32 R4, RZ, RZ, RZ ;  /* 0x000000ffff047224 */ /* 0x001fe400078e00ff */
[----:B--2---:R-:W-:-:S04]  /*0370*/  IMAD.MOV R8, RZ, RZ, -R5 ;  /* 0x000000ffff087224 */ /* 0x004fc800078e0a05 */
[----:B------:R-:W-:Y:S01]  /*0380*/  IMAD R9, R8, R7, RZ ;  /* 0x0000000708097224 */ /* 0x000fe200078e02ff */
[----:B------:R-:W-:-:S03]  /*0390*/  IABS R8, R0 ;  /* 0x0000000000087213 */ /* 0x000fc60000000000 */
        /* <DEDUP_REMOVED lines=8> */
[----:B------:R-:W-:Y:S01]  /*0420*/  ISETP.GE.U32.AND P0, PT, R4, R7, PT ;  /* 0x000000070400720c */ /* 0x000fe20003f06070 */
[----:B------:R-:W-:Y:S01]  /*0430*/  VIADD R4, R92, 0xf ;  /* 0x0000000f5c047836 */ /* 0x000fe20000000000 */
[----:B-1----:R-:W-:-:S04]  /*0440*/  SHF.R.S32.HI R7, RZ, 0x1f, R46 ;  /* 0x0000001fff077819 */ /* 0x002fc8000001142e */
[----:B------:R-:W-:Y:S02]  /*0450*/  SHF.R.S32.HI R5, RZ, 0x1f, R4 ;  /* 0x0000001fff057819 */ /* 0x000fe40000011404 */
[----:B------:R-:W-:Y:S02]  /*0460*/  LEA.HI R7, R7, R46, RZ, 0x5 ;  /* 0x0000002e07077211 */ /* 0x000fe400078f28ff */
[----:B------:R-:W-:Y:S02]  /*0470*/  LEA.HI R5, R5, R4, RZ, 0x4 ;  /* 0x0000000405057211 */ /* 0x000fe400078f20ff */
[----:B------:R-:W-:Y:S01]  /*0480*/  LEA R4, R88, 0x20, 0x5 ;  /* 0x0000002058047811 */ /* 0x000fe200078e28ff */
[----:B------:R-:W-:Y:S01]  /*0490*/  @P0 VIADD R18, R18, 0x1 ;  /* 0x0000000112120836 */ /* 0x000fe20000000000 */
[----:B------:R-:W-:Y:S02]  /*04a0*/  SHF.R.S32.HI R5, RZ, 0x4, R5 ;  /* 0x00000004ff057819 */ /* 0x000fe40000011405 */
[----:B------:R-:W-:-:S02]  /*04b0*/  ISETP.GT.AND P0, PT, R46, 0x2f, PT ;  /* 0x0000002f2e00780c */ /* 0x000fc40003f04270 */
[----:B------:R-:W-:Y:S02]  /*04c0*/  VIMNMX R93, R5, R4, PT ;  /* 0x00000004055d7248 */ /* 0x000fe40003fe0100 */
[----:B------:R-:W-:Y:S02]  /*04d0*/  LEA.HI R4, R46, R46, RZ, 0x1 ;  /* 0x0000002e2e047211 */ /* 0x000fe400078f08ff */
[----:B------:R-:W-:Y:S01]  /*04e0*/  @!P2 IADD3 R18, RZ, -R18, RZ ;  /* 0x80000012ff12a210 */ /* 0x000fe20007ffe0ff */
[----:B------:R-:W-:Y:S01]  /*04f0*/  IMAD R5, R88, -0x20, R93 ;  /* 0xffffffe058057824 */ /* 0x000fe200078e025d */
[----:B------:R-:W-:Y:S02]  /*0500*/  LOP3.LUT R9, R4, 0xfffffffe, RZ, 0xc0, !PT ;  /* 0xfffffffe04097812 */ /* 0x000fe400078ec0ff */
[----:B------:R-:W-:Y:S01]  /*0510*/  @!P1 LOP3.LUT R18, RZ, R11, RZ, 0x33, !PT ;  /* 0x0000000bff129212 */ /* 0x000fe200078e33ff */
[----:B------:R-:W-:Y:S01]  /*0520*/  IMAD R5, R5, 0x10, R84 ;  /* 0x0000001005057824 */ /* 0x000fe200078e0254 */
[----:B------:R-:W-:Y:S01]  /*0530*/  SHF.R.S32.HI R85, RZ, 0x1, R4 ;  /* 0x00000001ff557819 */ /* 0x000fe20000011404 */
[----:B------:R-:W-:Y:S01]  /*0540*/  IMAD.IADD R90, R46, 0x1, -R9 ;  /* 0x000000012e5a7824 */ /* 0x000fe200078e0a09 */
[----:B------:R-:W-:-:S02]  /*0550*/  SHF.R.S32.HI R7, RZ, 0x5, R7 ;  /* 0x00000005ff077819 */ /* 0x000fc40000011407 */
[----:B------:R-:W-:-:S05]  /*0560*/  VIMNMX R5, R92, R5, PT ;  /* 0x000000055c057248 */ /* 0x000fca0003fe0100 */
[----:B------:R-:W-:Y:S01]  /*0570*/  IMAD.IADD R91, R5, 0x1, -R84 ;  /* 0x00000001055b7824 */ /* 0x000fe200078e0a54 */
[----:B------:R-:W-:Y:S06]  /*0580*/  @P0 BRA `(.L_x_20075) ;  /* 0x00000004003c0947 */ /* 0x000fec0003800000 */
[C---:B------:R-:W-:Y:S01]  /*0590*/  VIMNMX R4, R85.reuse, -0x28, !PT ;  /* 0xffffffd855047848 */ /* 0x040fe20007fe0100 */
[----:B------:R-:W-:Y:S01]  /*05a0*/  ULDC UR4, c[0x0][0x268] ;  /* 0x00009a0000047ab9 */ /* 0x000fe20000000800 */
[----:B------:R-:W-:Y:S01]  /*05b0*/  IMAD R9, R0, 0xc0, RZ ;  /* 0x000000c000097824 */ /* 0x000fe200078e02ff */
        /* <DEDUP_REMOVED lines=18> */
[----:B------:R-:W-:Y:S01]  /*06e0*/  IADD3.X R17, R13, R10, R16, P1, P2 ;  /* 0x0000000a0d117210 */ /* 0x000fe20000fe4410 */
[----:B------:R-:W-:Y:S01]  /*06f0*/  IMAD.MOV.U32 R10, RZ, RZ, R85 ;  /* 0x000000ffff0a7224 */ /* 0x000fe200078e0055 */
[----:B------:R-:W-:Y:S02]  /*0700*/  IADD3 R15, P1, R15, 0x4, RZ ;  /* 0x000000040f0f7810 */ /* 0x000fe40007f3e0ff */
[----:B------:R-:W-:-:S05]  /*0710*/  LEA.HI.X R20, R20, UR5, R17, 0x1, P3 ;  /* 0x0000000514147c11 */ /* 0x000fca00098f0c11 */
[----:B------:R-:W-:Y:S01]  /*0720*/  IMAD.X R20, RZ, RZ, R20, P1 ;  /* 0x000000ffff147224 */ /* 0x000fe200008e0614 */
[----:B0-----:R-:W-:-:S05]  /*0730*/  LEA R11, R11, R4, 0x18 ;  /* 0x000000040b0b7211 */ /* 0x001fca00078ec0ff */
[----:B------:R-:W-:-:S05]  /*0740*/  IMAD R11, R90, 0xc0, R11 ;  /* 0x000000c05a0b7824 */ /* 0x000fca00078e020b */
[----:B------:R-:W-:Y:S01]  /*0750*/  IADD3 R11, R11, 0x4, R8 ;  /* 0x000000040b0b7810 */ /* 0x000fe20007ffe008 */
[----:B------:R-:W-:-:S07]  /*0760*/  IMAD.MOV.U32 R8, RZ, RZ, R5 ;  /* 0x000000ffff087224 */ /* 0x000fce00078e0005 */
.L_x_20078:
        /* <DEDUP_REMOVED lines=13> */
.L_x_20077:
[----:B------:R-:W-:Y:S05]  /*0840*/  BSYNC B1 ;  /* 0x0000000000017941 */ /* 0x000fea0003800000 */
.L_x_20076:
        /* <DEDUP_REMOVED lines=14> */
.L_x_20079:
        /* <DEDUP_REMOVED lines=21> */
.L_x_20075:
[----:B------:R-:W-:Y:S05]  /*0a80*/  BSYNC B0 ;  /* 0x0000000000007941 */ /* 0x000fea0003800000 */
.L_x_20074:
[----:B------:R-:W0:Y:S01]  /*0a90*/  LDC R11, c[0x0][0x294] ;  /* 0x0000a500ff0b7b82 */ /* 0x000e220000000800 */
[----:B------:R-:W-:Y:S01]  /*0aa0*/  VIADD R6, R92, 0xffffffff ;  /* 0xffffffff5c067836 */ /* 0x000fe20000000000 */
[----:B------:R-:W-:Y:S01]  /*0ab0*/  ULDC UR4, c[0x0][0x288] ;  /* 0x0000a20000047ab9 */ /* 0x000fe20000000800 */
[----:B------:R-:W-:Y:S01]  /*0ac0*/  IMAD R88, R88, 0x20, R7 ;  /* 0x0000002058587824 */ /* 0x000fe200078e0207 */
[----:B------:R-:W-:Y:S01]  /*0ad0*/  ULDC UR13, c[0x0][0x26c] ;  /* 0x00009b00000d7ab9 */ /* 0x000fe20000000800 */
[----:B------:R-:W-:Y:S01]  /*0ae0*/  ULDC UR16, c[0x0][0x26c] ;  /* 0x00009b0000107ab9 */ /* 0x000fe20000000800 */
[----:B------:R-:W-:Y:S01]  /*0af0*/  IABS R10, R6 ;  /* 0x00000006000a7213 */ /* 0x000fe20000000000 */
[----:B------:R-:W-:Y:S01]  /*0b00*/  ULDC UR12, c[0x0][0x244] ;  /* 0x00009100000c7ab9 */ /* 0x000fe20000000800 */
[----:B------:R-:W-:Y:S01]  /*0b10*/  ULDC UR17, c[0x0][0x244] ;  /* 0x0000910000117ab9 */ /* 0x000fe20000000800 */
[----:B------:R-:W-:Y:S01]  /*0b20*/  ULDC.64 UR6, c[0x0][0x248] ;  /* 0x0000920000067ab9 */ /* 0x000fe20000000a00 */
[----:B------:R-:W-:Y:S01]  /*0b30*/  ULDC.64 UR14, c[0x0][0x248] ;  /* 0x00009200000e7ab9 */ /* 0x000fe20000000a00 */
[----:B------:R-:W-:Y:S01]  /*0b40*/  ULDC.64 UR8, c[0x0][0x230] ;  /* 0x00008c0000087ab9 */ /* 0x000fe20000000a00 */
[----:B------:R-:W-:Y:S01]  /*0b50*/  ULDC.64 UR18, c[0x0][0x230] ;  /* 0x00008c0000127ab9 */ /* 0x000fe20000000a00 */
[----:B------:R-:W-:Y:S01]  /*0b60*/  BSSY B0, `(.L_x_20080) ;  /* 0x0000682000007945 */ /* 0x000fe20003800000 */
[----:B------:R-:W-:Y:S01]  /*0b70*/  IMAD.MOV.U32 R86, RZ, RZ, -0x800001 ;  /* 0xff7fffffff567424 */ /* 0x000fe200078e00ff */
[----:B0-----:R-:W-:-:S02]  /*0b80*/  IABS R17, R11 ;  /* 0x0000000b00117213 */ /* 0x001fc40000000000 */
[----:B------:R-:W-:Y:S02]  /*0b90*/  LOP3.LUT R6, R6, R11, RZ, 0x3c, !PT ;  /* 0x0000000b06067212 */ /* 0x000fe400078e3cff */
[----:B------:R-:W0:Y:S01]  /*0ba0*/  I2F.RP R8, R17 ;  /* 0x0000001100087306 */ /* 0x000e220000209400 */
[----:B------:R-:W-:Y:S01]  /*0bb0*/  IMAD.MOV.U32 R87, RZ, RZ, R17 ;  /* 0x000000ffff577224 */ /* 0x000fe200078e0011 */
[----:B------:R-:W-:Y:S01]  /*0bc0*/  BAR.SYNC.DEFER_BLOCKING 0x0 ;  /* 0x0000000000007b1d */ /* 0x000fe20000010000 */
[----:B------:R-:W-:-:S05]  /*0bd0*/  ISETP.GE.AND P2, PT, R6, RZ, PT ;  /* 0x000000ff0600720c */ /* 0x000fca0003f46270 */
[----:B0-----:R-:W0:Y:S02]  /*0be0*/  MUFU.RCP R8, R8 ;  /* 0x0000000800087308 */ /* 0x001e240000001000 */
[----:B0-----:R-:W-:-:S06]  /*0bf0*/  VIADD R4, R8, 0xffffffe ;  /* 0x0ffffffe08047836 */ /* 0x001fcc0000000000 */
[----:B------:R0:W1:Y:S02]  /*0c00*/  F2I.FTZ.U32.TRUNC.NTZ R5, R4 ;  /* 0x0000000400057305 */ /* 0x000064000021f000 */
[----:B0-----:R-:W-:Y:S02]  /*0c10*/  IMAD.MOV.U32 R4, RZ, RZ, RZ ;  /* 0x000000ffff047224 */ /* 0x001fe400078e00ff */
[----:B-1----:R-:W-:-:S04]  /*0c20*/  IMAD R9, R5, R17, RZ ;  /* 0x0000001105097224 */ /* 0x002fc800078e02ff */
[----:B------:R-:W-:-:S04]  /*0c30*/  IMAD.MOV R9, RZ, RZ, -R9 ;  /* 0x000000ffff097224 */ /* 0x000fc800078e0a09 */
[----:B------:R-:W-:Y:S02]  /*0c40*/  IMAD.HI.U32 R16, R5, R9, R4 ;  /* 0x0000000905107227 */ /* 0x000fe400078e0004 */
[----:B------:R-:W0:Y:S02]  /*0c50*/  LDC R9, c[0x0][0x298] ;  /* 0x0000a600ff097b82 */ /* 0x000e240000000800 */
[----:B------:R-:W-:-:S04]  /*0c60*/  IMAD.MOV.U32 R5, RZ, RZ, R10 ;  /* 0x000000ffff057224 */ /* 0x000fc800078e000a */
[----:B------:R-:W-:-:S05]  /*0c70*/  IMAD.HI.U32 R15, R16, R5, RZ ;  /* 0x00000005100f7227 */ /* 0x000fca00078e00ff */
[----:B------:R-:W-:-:S05]  /*0c80*/  IADD3 R8, RZ, -R15, RZ ;  /* 0x8000000fff087210 */ /* 0x000fca0007ffe0ff */
[----:B------:R-:W-:-:S05]  /*0c90*/  IMAD R4, R17, R8, R5 ;  /* 0x0000000811047224 */ /* 0x000fca00078e0205 */
[----:B------:R-:W-:Y:S02]  /*0ca0*/  ISETP.GT.U32.AND P1, PT, R17, R4, PT ;  /* 0x000000041100720c */ /* 0x000fe40003f24070 */
[----:B0-----:R-:W-:-:S11]  /*0cb0*/  ISETP.GT.AND P3, PT, R9, -0x1, PT ;  /* 0xffffffff0900780c */ /* 0x001fd60003f64270 */
[----:B------:R-:W-:Y:S02]  /*0cc0*/  @!P1 IMAD.IADD R4, R4, 0x1, -R17 ;  /* 0x0000000104049824 */ /* 0x000fe400078e0a11 */
[----:B------:R-:W-:Y:S01]  /*0cd0*/  @!P1 VIADD R15, R15, 0x1 ;  /* 0x000000010f0f9836 */ /* 0x000fe20000000000 */
[----:B------:R-:W-:Y:S01]  /*0ce0*/  ISETP.NE.AND P1, PT, R11, RZ, PT ;  /* 0x000000ff0b00720c */ /* 0x000fe20003f25270 */
[----:B------:R-:W-:Y:S01]  /*0cf0*/  @!P3 IMAD.MOV R14, RZ, RZ, -R9 ;  /* 0x000000ffff0eb224 */ /* 0x000fe200078e0a09 */
[----:B------:R-:W-:Y:S01]  /*0d00*/  ISETP.GE.U32.AND P0, PT, R4, R17, PT ;  /* 0x000000110400720c */ /* 0x000fe20003f06070 */
[----:B------:R-:W-:Y:S02]  /*0d10*/  @!P3 IMAD R3, R3, UR4, R18 ;  /* 0x000000040303bc24 */ /* 0x000fe4000f8e0212 */
[----:B------:R-:W-:Y:S01]  /*0d20*/  @P3 IMAD R0, R2, UR4, R0 ;  /* 0x0000000402003c24 */ /* 0x000fe2000f8e0200 */
[----:B------:R-:W-:Y:S01]  /*0d30*/  ULDC UR4, c[0x0][0x258] ;  /* 0x0000960000047ab9 */ /* 0x000fe20000000800 */
[----:B------:R-:W-:-:S02]  /*0d40*/  @!P3 IMAD R14, R3, R14, RZ ;  /* 0x0000000e030eb224 */ /* 0x000fc400078e02ff */
[----:B------:R-:W-:Y:S02]  /*0d50*/  IMAD R89, R89, UR4, RZ ;  /* 0x0000000459597c24 */ /* 0x000fe4000f8e02ff */
[----:B------:R-:W-:-:S03]  /*0d60*/  @P3 IMAD R14, R0, R9, RZ ;  /* 0x00000009000e3224 */ /* 0x000fc600078e02ff */
[----:B------:R-:W-:Y:S01]  /*0d70*/  SHF.R.S32.HI R45, RZ, 0x1f, R89 ;  /* 0x0000001fff2d7819 */ /* 0x000fe20000011459 */
[----:B------:R-:W-:Y:S01]  /*0d80*/  @P0 VIADD R15, R15, 0x1 ;  /* 0x000000010f0f0836 */ /* 0x000fe20000000000 */
[----:B------:R-:W-:Y:S01]  /*0d90*/  ISETP.GE.AND P0, PT, R88, R93, PT ;  /* 0x0000005d5800720c */ /* 0x000fe20003f06270 */
[----:B------:R-:W-:Y:S02]  /*0da0*/  VIADD R14, R14, 0x1 ;  /* 0x000000010e0e7836 */ /* 0x000fe40000000000 */
[----:B------:R-:W-:Y:S01]  /*0db0*/  @!P2 IMAD.MOV R15, RZ, RZ, -R15 ;  /* 0x000000ffff0fa224 */ /* 0x000fe200078e0a0f */
[----:B------:R-:W-:-:S09]  /*0dc0*/  @!P1 LOP3.LUT R15, RZ, R11, RZ, 0x33, !PT ;  /* 0x0000000bff0f9212 */ /* 0x000fd200078e33ff */
[----:B------:R-:W-:Y:S05]  /*0dd0*/  @P0 BRA `(.L_x_20081) ;  /* 0x0000006400680947 */ /* 0x000fea0003800000 */
[----:B------:R-:W0:Y:S01]  /*0de0*/  S2R R4, SR_CgaCtaId ;  /* 0x0000000000047919 */ /* 0x000e220000008800 */
[----:B------:R-:W-:Y:S01]  /*0df0*/  SHF.R.S32.HI R0, RZ, 0x1f, R85 ;  /* 0x0000001fff007819 */ /* 0x000fe20000011455 */
[C---:B------:R-:W-:Y:S01]  /*0e00*/  VIADD R5, R90.reuse, 0x8 ;  /* 0x000000085a057836 */ /* 0x040fe20000000000 */
[C---:B------:R-:W-:Y:S01]  /*0e10*/  IADD3 R2, R90.reuse, 0x2, RZ ;  /* 0x000000025a027810 */ /* 0x040fe20007ffe0ff */
[----:B------:R-:W-:Y:S01]  /*0e20*/  VIADD R10, R90, 0x1e ;  /* 0x0000001e5a0a7836 */ /* 0x000fe20000000000 */
[----:B------:R-:W-:Y:S01]  /*0e30*/  LEA.HI R0, R0, R85, RZ, 0x4 ;  /* 0x0000005500007211 */ /* 0x000fe200078f20ff */
[----:B------:R-:W-:Y:S01]  /*0e40*/  IMAD.SHL.U32 R80, R5, 0x4, RZ ;  /* 0x0000000405507824 */ /* 0x000fe200078e00ff */
[----:B------:R-:W-:Y:S01]  /*0e50*/  MOV R3, 0x400 ;  /* 0x0000040000037802 */ /* 0x000fe20000000f00 */
[----:B------:R-:W-:Y:S01]  /*0e60*/  IMAD.SHL.U32 R2, R2, 0x4, RZ ;  /* 0x0000000402027824 */ /* 0x000fe200078e00ff */
        /* <DEDUP_REMOVED lines=13> */
[C---:B------:R-:W-:Y:S01]  /*0f40*/  VIADD R12, R90.reuse, 0x20 ;  /* 0x000000205a0c7836 */ /* 0x040fe20000000000 */
[----:B------:R-:W-:Y:S01]  /*0f50*/  IADD3 R6, R90, 0x18, RZ ;  /* 0x000000185a067810 */ /* 0x000fe20007ffe0ff */
[----:B------:R-:W-:Y:S01]  /*0f60*/  IMAD.IADD R80, R80, 0x1, -R11 ;  /* 0x0000000150507824 */ /* 0x000fe200078e0a0b */
[----:B------:R-:W-:Y:S01]  /*0f70*/  SHF.R.S32.HI R7, RZ, 0x1f, R0 ;  /* 0x0000001fff077819 */ /* 0x000fe20000011400 */
[----:B------:R-:W-:Y:S01]  /*0f80*/  IMAD.IADD R83, R2, 0x1, -R5 ;  /* 0x0000000102537824 */ /* 0x000fe200078e0a05 */
[----:B------:R-:W-:Y:S01]  /*0f90*/  ULDC UR4, c[0x0][0x270] ;  /* 0x00009c0000047ab9 */ /* 0x000fe20000000800 */
[C---:B------:R-:W-:Y:S01]  /*0fa0*/  VIADD R5, R90.reuse, 0x10 ;  /* 0x000000105a057836 */ /* 0x040fe20000000000 */
[----:B------:R-:W-:Y:S01]  /*0fb0*/  LEA.HI R7, R7, R0, RZ, 0x3 ;  /* 0x0000000007077211 */ /* 0x000fe200078f18ff */
[----:B------:R-:W-:Y:S01]  /*0fc0*/  VIADD R2, R90, 0xc ;  /* 0x0000000c5a027836 */ /* 0x000fe20000000000 */
[----:B------:R-:W1:Y:S01]  /*0fd0*/  LDC R44, c[0x0][0x26c] ;  /* 0x00009b00ff2c7b82 */ /* 0x000e620000000800 */
[----:B0-----:R-:W-:Y:S01]  /*0fe0*/  LEA R3, R4, R3, 0x18 ;  /* 0x0000000304037211 */ /* 0x001fe200078ec0ff */
[----:B------:R-:W-:Y:S01]  /*0ff0*/  VIADD R4, R90, 0x6 ;  /* 0x000000065a047836 */ /* 0x000fe20000000000 */
[----:B------:R-:W-:Y:S01]  /*1000*/  LOP3.LUT R7, R7, 0xfffffff8, RZ, 0xc0, !PT ;  /* 0xfffffff807077812 */ /* 0x000fe200078ec0ff */
[----:B------:R-:W-:Y:S01]  /*1010*/  IMAD.SHL.U32 R76, R5, 0x4, RZ ;  /* 0x00000004054c7824 */ /* 0x000fe200078e00ff */
[----:B------:R-:W-:Y:S01]  /*1020*/  LEA.HI R8, R8, R8, RZ, 0x1 ;  /* 0x0000000808087211 */ /* 0x000fe200078f08ff */
[----:B------:R-:W-:Y:S01]  /*1030*/  IMAD.SHL.U32 R4, R4, 0x4, RZ ;  /* 0x0000000404047824 */ /* 0x000fe200078e00ff */
[----:B------:R-:W-:Y:S01]  /*1040*/  IADD3 R82, R0, -R7, RZ ;  /* 0x8000000700527210 */ /* 0x000fe20007ffe0ff */
[----:B------:R-:W-:Y:S01]  /*1050*/  VIADD R0, R90, 0xa ;  /* 0x0000000a5a007836 */ /* 0x000fe20000000000 */
[----:B------:R-:W-:Y:S01]  /*1060*/  SHF.R.S32.HI R11, RZ, 0x1f, R76 ;  /* 0x0000001fff0b7819 */ /* 0x000fe2000001144c */
[----:B------:R-:W-:Y:S01]  /*1070*/  IMAD.SHL.U32 R2, R2, 0x4, RZ ;  /* 0x0000000402027824 */ /* 0x000fe200078e00ff */
[----:B------:R-:W-:Y:S01]  /*1080*/  SHF.R.S32.HI R9, RZ, 0x1f, R4 ;  /* 0x0000001fff097819 */ /* 0x000fe20000011404 */
[----:B------:R-:W-:Y:S01]  /*1090*/  IMAD.SHL.U32 R0, R0, 0x4, RZ ;  /* 0x0000000400007824 */ /* 0x000fe200078e00ff */
[----:B------:R-:W-:Y:S01]  /*10a0*/  LEA.HI R11, R11, R76, RZ, 0x3 ;  /* 0x0000004c0b0b7211 */ /* 0x000fe200078f18ff */
[----:B------:R-:W-:Y:S01]  /*10b0*/  IMAD.SHL.U32 R70, R6, 0x4, RZ ;  /* 0x0000000406467824 */ /* 0x000fe200078e00ff */
[----:B------:R-:W-:Y:S01]  /*10c0*/  LEA.HI R9, R9, R4, RZ, 0x3 ;  /* 0x0000000409097211 */ /* 0x000fe200078f18ff */
[----:B------:R-:W-:Y:S01]  /*10d0*/  IMAD.SHL.U32 R62, R12, 0x4, RZ ;  /* 0x000000040c3e7824 */ /* 0x000fe200078e00ff */
[----:B------:R-:W-:Y:S01]  /*10e0*/  SHF.R.S32.HI R5, RZ, 0x1f, R0 ;  /* 0x0000001fff057819 */ /* 0x000fe20000011400 */
[C---:B------:R-:W-:Y:S01]  /*10f0*/  VIADD R17, R90.reuse, 0x26 ;  /* 0x000000265a117836 */ /* 0x040fe20000000000 */
[----:B------:R-:W-:Y:S01]  /*1100*/  LOP3.LUT R9, R9, 0xfffffff8, RZ, 0xc0, !PT ;  /* 0xfffffff809097812 */ /* 0x000fe200078ec0ff */
[C---:B------:R-:W-:Y:S01]  /*1110*/  VIADD R20, R90.reuse, 0x28 ;  /* 0x000000285a147836 */ /* 0x040fe20000000000 */
[----:B------:R-:W-:Y:S01]  /*1120*/  LEA.HI R5, R5, R0, RZ, 0x3 ;  /* 0x0000000005057211 */ /* 0x000fe200078f18ff */
[----:B------:R-:W-:Y:S01]  /*1130*/  VIADD R22, R90, 0x2e ;  /* 0x0000002e5a167836 */ /* 0x000fe20000000000 */
[----:B------:R-:W-:Y:S01]  /*1140*/  SHF.R.S32.HI R7, RZ, 0x1f, R2 ;  /* 0x0000001fff077819 */ /* 0x000fe20000011402 */
[----:B------:R-:W-:Y:S01]  /*1150*/  IMAD.IADD R81, R4, 0x1, -R9 ;  /* 0x0000000104517824 */ /* 0x000fe200078e0a09 */
[----:B------:R-:W-:Y:S01]  /*1160*/  LOP3.LUT R5, R5, 0xfffffff8, RZ, 0xc0, !PT ;  /* 0xfffffff805057812 */ /* 0x000fe200078ec0ff */
[----:B------:R-:W-:Y:S01]  /*1170*/  VIADD R4, R90, 0xe ;  /* 0x0000000e5a047836 */ /* 0x000fe20000000000 */
[----:B------:R-:W-:Y:S01]  /*1180*/  LEA.HI R7, R7, R2, RZ, 0x3 ;  /* 0x0000000207077211 */ /* 0x000fe200078f18ff */
[----:B------:R-:W-:Y:S01]  /*1190*/  IMAD.SHL.U32 R54, R20, 0x4, RZ ;  /* 0x0000000414367824 */ /* 0x000fe200078e00ff */
[----:B------:R-:W-:Y:S01]  /*11a0*/  LOP3.LUT R11, R11, 0xfffffff8, RZ, 0xc0, !PT ;  /* 0xfffffff80b0b7812 */ /* 0x000fe200078ec0ff */
[----:B------:R-:W-:Y:S01]  /*11b0*/  IMAD.IADD R79, R0, 0x1, -R5 ;  /* 0x00000001004f7824 */ /* 0x000fe200078e0a05 */
[----:B------:R-:W-:Y:S01]  /*11c0*/  SHF.L.U32 R4, R4, 0x2, RZ ;  /* 0x0000000204047819 */ /* 0x000fe200000006ff */
[----:B------:R-:W-:Y:S01]  /*11d0*/  VIADD R0, R90, 0x12 ;  /* 0x000000125a007836 */ /* 0x000fe20000000000 */
[----:B------:R-:W-:Y:S01]  /*11e0*/  LOP3.LUT R7, R7, 0xfffffff8, RZ, 0xc0, !PT ;  /* 0xfffffff807077812 */ /* 0x000fe200078ec0ff */
[----:B------:R-:W-:Y:S01]  /*11f0*/  IMAD.IADD R76, R76, 0x1, -R11 ;  /* 0x000000014c4c7824 */ /* 0x000fe200078e0a0b */
        /* <DEDUP_REMOVED lines=16> */
[----:B------:R-:W-:Y:S01]  /*1300*/  SHF.R.S32.HI R7, RZ, 0x1f, R74 ;  /* 0x0000001fff077819 */ /* 0x000fe2000001144a */
[----:B------:R-:W-:Y:S01]  /*1310*/  IMAD.SHL.U32 R8, R8, 0x40, RZ ;  /* 0x0000004008087824 */ /* 0x000fe200078e00ff */
[----:B------:R-:W-:Y:S01]  /*1320*/  LOP3.LUT R11, R11, 0xfffffff8, RZ, 0xc0, !PT ;  /* 0xfffffff80b0b7812 */ /* 0x000fe200078ec0ff */
[----:B------:R-:W-:Y:S01]  /*1330*/  IMAD.IADD R75, R0, 0x1, -R5 ;  /* 0x00000001004b7824 */ /* 0x000fe200078e0a05 */
[----:B------:R-:W-:Y:S01]  /*1340*/  LEA.HI R7, R7, R74, RZ, 0x3 ;  /* 0x0000004a07077211 */ /* 0x000fe200078f18ff */
[----:B------:R-:W-:Y:S01]  /*1350*/  IMAD.SHL.U32 R72, R4, 0x4, RZ ;  /* 0x0000000404487824 */ /* 0x000fe200078e00ff */
[----:B------:R-:W-:Y:S01]  /*1360*/  IADD3 R5, R90, 0x1a, RZ ;  /* 0x0000001a5a057810 */ /* 0x000fe20007ffe0ff */
[----:B------:R-:W-:Y:S01]  /*1370*/  IMAD.IADD R70, R70, 0x1, -R11 ;  /* 0x0000000146467824 */ /* 0x000fe200078e0a0b */
[----:B------:R-:W-:Y:S01]  /*1380*/  LOP3.LUT R7, R7, 0xfffffff8, RZ, 0xc0, !PT ;  /* 0xfffffff807077812 */ /* 0x000fe200078ec0ff */
[----:B------:R-:W-:Y:S01]  /*1390*/  IMAD R0, R18, UR4, RZ ;  /* 0x0000000412007c24 */ /* 0x000fe2000f8e02ff */
[----:B------:R-:W-:Y:S01]  /*13a0*/  SHF.R.S32.HI R9, RZ, 0x1f, R72 ;  /* 0x0000001fff097819 */ /* 0x000fe20000011448 */
[----:B------:R-:W-:Y:S01]  /*13b0*/  IMAD.SHL.U32 R68, R5, 0x4, RZ ;  /* 0x0000000405447824 */ /* 0x000fe200078e00ff */
[----:B------:R-:W-:Y:S01]  /*13c0*/  SHF.R.S32.HI R11, RZ, 0x1f, R64 ;  /* 0x0000001fff0b7819 */ /* 0x000fe20000011440 */
[----:B------:R-:W-:Y:S01]  /*13d0*/  IMAD.IADD R74, R74, 0x1, -R7 ;  /* 0x000000014a4a7824 */ /* 0x000fe200078e0a07 */
[----:B------:R-:W-:Y:S01]  /*13e0*/  LEA.HI R9, R9, R72, RZ, 0x3 ;  /* 0x0000004809097211 */ /* 0x000fe200078f18ff */
[----:B------:R-:W-:Y:S01]  /*13f0*/  ULDC UR4, c[0x0][0x28c] ;  /* 0x0000a30000047ab9 */ /* 0x000fe20000000800 */
[----:B------:R-:W-:Y:S01]  /*1400*/  SHF.R.S32.HI R7, RZ, 0x1f, R68 ;  /* 0x0000001fff077819 */ /* 0x000fe20000011444 */
[----:B------:R-:W-:Y:S01]  /*1410*/  IMAD.IADD R84, R85, 0x1, -R84 ;  /* 0x0000000155547824 */ /* 0x000fe200078e0a54 */
[----:B------:R-:W-:-:S02]  /*1420*/  LOP3.LUT R9, R9, 0xfffffff8, RZ, 0xc0, !PT ;  /* 0xfffffff809097812 */ /* 0x000fc400078ec0ff */
[----:B------:R-:W-:Y:S02]  /*1430*/  LEA.HI R7, R7, R68, RZ, 0x3 ;  /* 0x0000004407077211 */ /* 0x000fe400078f18ff */
[----:B------:R-:W-:Y:S01]  /*1440*/  LEA.HI R11, R11, R64, RZ, 0x3 ;  /* 0x000000400b0b7211 */ /* 0x000fe200078f18ff */
[----:B------:R-:W-:Y:S01]  /*1450*/  IMAD.IADD R72, R72, 0x1, -R9 ;  /* 0x0000000148487824 */ /* 0x000fe200078e0a09 */
[----:B------:R-:W-:Y:S02]  /*1460*/  LOP3.LUT R7, R7, 0xfffffff8, RZ, 0xc0, !PT ;  /* 0xfffffff807077812 */ /* 0x000fe400078ec0ff */
[----:B------:R-:W-:Y:S02]  /*1470*/  SHF.R.S32.HI R9, RZ, 0x1f, R66 ;  /* 0x0000001fff097819 */ /* 0x000fe40000011442 */
        /* <DEDUP_REMOVED lines=8> */
[----:B------:R-:W-:Y:S01]  /*1500*/  SHF.L.U32 R56, R17, 0x2, RZ ;  /* 0x0000000211387819 */ /* 0x000fe200000006ff */
[----:B------:R-:W-:Y:S01]  /*1510*/  VIADD R11, R90, 0x24 ;  /* 0x000000245a0b7836 */ /* 0x000fe20000000000 */
[----:B------:R-:W-:-:S02]  /*1520*/  LEA.HI R13, R13, R62, RZ, 0x3 ;  /* 0x0000003e0d0d7211 */ /* 0x000fc400078f18ff */
[----:B------:R-:W-:Y:S01]  /*1530*/  IADD3 R66, R66, -R9, RZ ;  /* 0x8000000942427210 */ /* 0x000fe20007ffe0ff */
[----:B------:R-:W-:Y:S01]  /*1540*/  IMAD.SHL.U32 R58, R11, 0x4, RZ ;  /* 0x000000040b3a7824 */ /* 0x000fe200078e00ff */
[----:B------:R-:W-:Y:S02]  /*1550*/  SHF.R.S32.HI R9, RZ, 0x1f, R60 ;  /* 0x0000001fff097819 */ /* 0x000fe4000001143c */
[----:B------:R-:W-:Y:S02]  /*1560*/  SHF.R.S32.HI R19, RZ, 0x1f, R56 ;  /* 0x0000001fff137819 */ /* 0x000fe40000011438 */
[----:B------:R-:W-:Y:S02]  /*1570*/  LOP3.LUT R13, R13, 0xfffffff8, RZ, 0xc0, !PT ;  /* 0xfffffff80d0d7812 */ /* 0x000fe400078ec0ff */
[----:B------:R-:W-:Y:S02]  /*1580*/  LEA.HI R9, R9, R60, RZ, 0x3 ;  /* 0x0000003c09097211 */ /* 0x000fe400078f18ff */
[----:B------:R-:W-:Y:S01]  /*1590*/  LEA.HI R19, R19, R56, RZ, 0x3 ;  /* 0x0000003813137211 */ /* 0x000fe200078f18ff */
[----:B------:R-:W-:Y:S01]  /*15a0*/  IMAD.IADD R62, R62, 0x1, -R13 ;  /* 0x000000013e3e7824 */ /* 0x000fe200078e0a0d */
[----:B------:R-:W-:-:S02]  /*15b0*/  LOP3.LUT R9, R9, 0xfffffff8, RZ, 0xc0, !PT ;  /* 0xfffffff809097812 */ /* 0x000fc400078ec0ff */
[----:B------:R-:W-:Y:S02]  /*15c0*/  LOP3.LUT R19, R19, 0xfffffff8, RZ, 0xc0, !PT ;  /* 0xfffffff813137812 */ /* 0x000fe400078ec0ff */
[----:B------:R-:W-:Y:S01]  /*15d0*/  SHF.R.S32.HI R13, RZ, 0x1f, R58 ;  /* 0x0000001fff0d7819 */ /* 0x000fe2000001143a */
[----:B------:R-:W-:Y:S01]  /*15e0*/  IMAD.IADD R60, R60, 0x1, -R9 ;  /* 0x000000013c3c7824 */ /* 0x000fe200078e0a09 */
[----:B------:R-:W-:Y:S01]  /*15f0*/  SHF.R.S32.HI R21, RZ, 0x1f, R54 ;  /* 0x0000001fff157819 */ /* 0x000fe20000011436 */
[----:B------:R-:W-:Y:S01]  /*1600*/  IMAD.IADD R56, R56, 0x1, -R19 ;  /* 0x0000000138387824 */ /* 0x000fe200078e0a13 */
[----:B------:R-:W-:Y:S01]  /*1610*/  LEA.HI R13, R13, R58, RZ, 0x3 ;  /* 0x0000003a0d0d7211 */ /* 0x000fe200078f18ff */
[C---:B------:R-:W-:Y:S01]  /*1620*/  VIADD R9, R90.reuse, 0x2a ;  /* 0x0000002a5a097836 */ /* 0x040fe20000000000 */
        /* <DEDUP_REMOVED lines=9> */
[----:B------:R-:W-:Y:S02]  /*16c0*/  IADD3 R96, P0, R0, R97, RZ ;  /* 0x0000006100607210 */ /* 0x000fe40007f1e0ff */
[----:B------:R-:W-:Y:S02]  /*16d0*/  SHF.R.S32.HI R13, RZ, 0x1f, R52 ;  /* 0x0000001fff0d7819 */ /* 0x000fe40000011434 */
[----:B------:R-:W-:-:S02]  /*16e0*/  SHF.R.S32.HI R21, RZ, 0x1f, R50 ;  /* 0x0000001fff157819 */ /* 0x000fc40000011432 */
[----:B------:R-:W-:Y:S02]  /*16f0*/  SHF.R.S32.HI R23, RZ, 0x1f, R48 ;  /* 0x0000001fff177819 */ /* 0x000fe40000011430 */
[----:B------:R-:W-:Y:S02]  /*1700*/  LEA.HI.X.SX32 R97, R0, R25, 0x1, P0 ;  /* 0x0000001900617211 */ /* 0x000fe400000f0eff */
[----:B-----5:R-:W-:Y:S02]  /*1710*/  FSETP.NEU.FTZ.AND P0, PT, R95, RZ, PT ;  /* 0x000000ff5f00720b */ /* 0x020fe40003f1d000 */
[----:B------:R-:W-:Y:S02]  /*1720*/  LEA.HI R13, R13, R52, RZ, 0x3 ;  /* 0x000000340d0d7211 */ /* 0x000fe400078f18ff */
        /* <DEDUP_REMOVED lines=27> */
[----:B------:R-:W-:Y:S01]  /*18e0*/  IMAD R12, R90, 0xc0, R3 ;  /* 0x000000c05a0c7824 */ /* 0x000fe200078e0203 */
[----:B------:R-:W-:-:S02]  /*18f0*/  LOP3.LUT R21, R21, 0xfffffff8, RZ, 0xc0, !PT ;  /* 0xfffffff815157812 */ /* 0x000fc400078ec0ff */
[----:B------:R-:W-:Y:S01]  /*1900*/  LOP3.LUT R23, R23, 0xfffffff8, RZ, 0xc0, !PT ;  /* 0xfffffff817177812 */ /* 0x000fe200078ec0ff */
[----:B------:R-:W-:Y:S01]  /*1910*/  IMAD.IADD R52, R52, 0x1, -R13 ;  /* 0x0000000134347824 */ /* 0x000fe200078e0a0d */
[----:B------:R-:W-:Y:S01]  /*1920*/  SHF.L.U32 R4, R4, 0x6, RZ ;  /* 0x0000000604047819 */ /* 0x000fe200000006ff */
[----:B------:R-:W-:Y:S01]  /*1930*/  IMAD.IADD R50, R50, 0x1, -R21 ;  /* 0x0000000132327824 */ /* 0x000fe200078e0a15 */
[----:B------:R-:W-:Y:S01]  /*1940*/  SHF.L.U32 R20, R20, 0x6, RZ ;  /* 0x0000000614147819 */ /* 0x000fe200000006ff */
[----:B------:R-:W-:Y:S01]  /*1950*/  IMAD.IADD R48, R48, 0x1, -R23 ;  /* 0x0000000130307824 */ /* 0x000fe200078e0a17 */
[----:B------:R-:W-:Y:S01]  /*1960*/  LOP3.LUT R73, R2, 0xffffff80, RZ, 0xc0, !PT ;  /* 0xffffff8002497812 */ /* 0x000fe200078ec0ff */
[----:B------:R-:W-:Y:S01]  /*1970*/  VIADD R13, R15, -UR4 ;  /* 0x800000040f0d7c36 */ /* 0x000fe20008000000 */
        /* <DEDUP_REMOVED lines=43> */
[----:B------:R-:W-:Y:S02]  /*1c30*/  IMAD.MOV.U32 R86, RZ, RZ, -0x800001 ;  /* 0xff7fffffff567424 */ /* 0x000fe400078e00ff */
[----:B------:R-:W-:-:S07]  /*1c40*/  IMAD.MOV.U32 R94, RZ, RZ, R88 ;  /* 0x000000ffff5e7224 */ /* 0x000fce00078e0058 */
.L_x_20087:
[----:B0-----:R-:W0:Y:S01]  /*1c50*/  LDC R95, c[0x0][0x290] ;  /* 0x0000a400ff5f7b82 */ /* 0x001e220000000800 */
[----:B-1----:R-:W-:Y:S01]  /*1c60*/  IMAD.SHL.U32 R32, R94, 0x10, RZ ;  /* 0x000000105e207824 */ /* 0x002fe200078e00ff */
[----:B------:R-:W-:Y:S04]  /*1c70*/  BSSY B1, `(.L_x_20083) ;  /* 0x00002ae000017945 */ /* 0x000fe80003800000 */
[----:B------:R-:W-:Y:S02]  /*1c80*/  IABS R36, R32 ;  /* 0x0000002000247213 */ /* 0x000fe40000000000 */
[----:B------:R-:W1:Y:S03]  /*1c90*/  LDC R39, c[0x0][0x294] ;  /* 0x0000a500ff277b82 */ /* 0x000e660000000800 */
        /* <DEDUP_REMOVED lines=10> */
[----:B------:R-:W-:Y:S01]  /*1d40*/  @!P1 IADD3 R36, R36, -R17, RZ ;  /* 0x8000001124249210 */ /* 0x000fe20007ffe0ff */
[----:B------:R-:W-:Y:S01]  /*1d50*/  @!P1 VIADD R34, R34, 0x1 ;  /* 0x0000000122229836 */ /* 0x000fe20000000000 */
[----:B------:R-:W-:Y:S02]  /*1d60*/  ISETP.NE.AND P1, PT, R39, RZ, PT ;  /* 0x000000ff2700720c */ /* 0x000fe40003f25270 */
[----:B------:R-:W-:Y:S01]  /*1d70*/  ISETP.GE.U32.AND P0, PT, R36, R87, PT ;  /* 0x000000572400720c */ /* 0x000fe20003f06070 */
[----:B0-----:R-:W-:-:S06]  /*1d80*/  VIADD R33, R35, 0xffffffe ;  /* 0x0ffffffe23217836 */ /* 0x001fcc0000000000 */
[----:B------:R-:W0:Y:S06]  /*1d90*/  F2I.FTZ.U32.TRUNC.NTZ R33, R33 ;  /* 0x0000002100217305 */ /* 0x000e2c000021f000 */
[----:B------:R-:W-:-:S04]  /*1da0*/  @P0 VIADD R34, R34, 0x1 ;  /* 0x0000000122220836 */ /* 0x000fc80000000000 */
[----:B------:R-:W-:-:S04]  /*1db0*/  IMAD.MOV.U32 R36, RZ, RZ, R34 ;  /* 0x000000ffff247224 */ /* 0x000fc800078e0022 */
[----:B------:R-:W-:Y:S01]  /*1dc0*/  @!P2 IMAD.MOV R36, RZ, RZ, -R36 ;  /* 0x000000ffff24a224 */ /* 0x000fe200078e0a24 */
[----:B------:R-:W-:Y:S01]  /*1dd0*/  @!P1 LOP3.LUT R36, RZ, R39, RZ, 0x33, !PT ;  /* 0x00000027ff249212 */ /* 0x000fe200078e33ff */
[----:B0-----:R-:W-:-:S04]  /*1de0*/  IMAD.MOV R32, RZ, RZ, -R33 ;  /* 0x000000ffff207224 */ /* 0x001fc800078e0a21 */
[----:B------:R-:W-:Y:S02]  /*1df0*/  IMAD.IADD R34, R14, 0x1, R36 ;  /* 0x000000010e227824 */ /* 0x000fe400078e0224 */
[----:B------:R-:W-:Y:S02]  /*1e00*/  IMAD R35, R32, R37, RZ ;  /* 0x0000002520237224 */ /* 0x000fe400078e02ff */
[----:B------:R-:W-:Y:S01]  /*1e10*/  IMAD.MOV.U32 R32, RZ, RZ, RZ ;  /* 0x000000ffff207224 */ /* 0x000fe200078e00ff */
[----:B------:R-:W-:Y:S02]  /*1e20*/  IABS R38, R34 ;  /* 0x0000002200267213 */ /* 0x000fe40000000000 */
[----:B------:R-:W-:Y:S01]  /*1e30*/  ISETP.GE.AND P2, PT, R34, RZ, PT ;  /* 0x000000ff2200720c */ /* 0x000fe20003f46270 */
[----:B------:R-:W-:Y:S01]  /*1e40*/  IMAD.HI.U32 R32, R33, R35, R32 ;  /* 0x0000002321207227 */ /* 0x000fe200078e0020 */
[----:B------:R-:W-:-:S05]  /*1e50*/  MOV R33, R38 ;  /* 0x0000002600217202 */ /* 0x000fca0000000f00 */
        /* <DEDUP_REMOVED lines=17> */
[----:B------:R-:W2:Y:S01]  /*1f70*/  LDG.E.CONSTANT R33, desc[UR10][R32.64] ;  /* 0x0000000a20217981 */ /* 0x000ea2000c1e9900 */
[C---:B------:R-:W-:Y:S02]  /*1f80*/  VIADD R34, R90.reuse, 0x2 ;  /* 0x000000025a227836 */ /* 0x040fe40000000000 */
[----:B------:R-:W-:-:S03]  /*1f90*/  IMAD.SHL.U32 R35, R90, 0x4, RZ ;  /* 0x000000045a237824 */ /* 0x000fc600078e00ff */
[----:B------:R-:W-:Y:S02]  /*1fa0*/  LEA.HI R37, R34, R34, RZ, 0x1 ;  /* 0x0000002222257211 */ /* 0x000fe400078f08ff */
[----:B------:R-:W-:-:S03]  /*1fb0*/  SHF.R.S32.HI R36, RZ, 0x1f, R35 ;  /* 0x0000001fff247819 */ /* 0x000fc60000011423 */
[----:B------:R-:W-:Y:S01]  /*1fc0*/  IMAD.SHL.U32 R37, R37, 0x40, RZ ;  /* 0x0000004025257824 */ /* 0x000fe200078e00ff */
[----:B------:R-:W-:-:S04]  /*1fd0*/  LEA.HI R36, R36, R35, RZ, 0x3 ;  /* 0x0000002324247211 */ /* 0x000fc800078f18ff */
[----:B------:R-:W-:Y:S02]  /*1fe0*/  LOP3.LUT R37, R37, 0xffffff80, RZ, 0xc0, !PT ;  /* 0xffffff8025257812 */ /* 0x000fe400078ec0ff */
[----:B------:R-:W-:Y:S02]  /*1ff0*/  LOP3.LUT R36, R36, 0xfffffff8, RZ, 0xc0, !PT ;  /* 0xfffffff824247812 */ /* 0x000fe400078ec0ff */
[----:B------:R-:W-:Y:S02]  /*2000*/  SHF.R.S32.HI R38, RZ, 0x1f, R37 ;  /* 0x0000001fff267819 */ /* 0x000fe40000011425 */
[----:B------:R-:W-:Y:S02]  /*2010*/  IADD3 R35, R35, -R36, RZ ;  /* 0x8000002423237210 */ /* 0x000fe40007ffe0ff */
[----:B--2---:R-:W-:Y:S01]  /*2020*/  SHF.R.S32.HI R34, RZ, 0x1f, R33 ;  /* 0x0000001fff227819 */ /* 0x004fe20000011421 */
[----:B------:R-:W-:-:S04]  /*2030*/  IMAD.WIDE.U32 R104, R33, UR13, R96 ;  /* 0x0000000d21687c25 */ /* 0x000fc8000f8e0060 */
[----:B------:R-:W-:Y:S01]  /*2040*/  IMAD R34, R34, UR13, RZ ;  /* 0x0000000d22227c24 */ /* 0x000fe2000f8e02ff */
[----:B------:R-:W-:-:S03]  /*2050*/  IADD3 R32, P0, P1, R83, R104, R37 ;  /* 0x0000006853207210 */ /* 0x000fc6000791e025 */
[----:B------:R-:W-:Y:S01]  /*2060*/  IMAD R95, R33, R44, R34 ;  /* 0x0000002c215f7224 */ /* 0x000fe200078e0222 */
[----:B------:R-:W-:Y:S02]  /*2070*/  SHF.R.S32.HI R33, RZ, 0x1f, R83 ;  /* 0x0000001fff217819 */ /* 0x000fe40000011453 */
[----:B------:R-:W-:Y:S01]  /*2080*/  LEA R34, P2, R32, UR8, 0x1 ;  /* 0x0000000820227c11 */ /* 0x000fe2000f8408ff */
        /* <DEDUP_REMOVED lines=20> */
[----:B------:R-:W-:Y:S01]  /*21d0*/  LEA R32, P0, R33, UR8, 0x1 ;  /* 0x0000000821207c11 */ /* 0x000fe2000f8008ff */
[----:B0-----:R-:W-:-:S03]  /*21e0*/  VIADD R34, R90, 0x6 ;  /* 0x000000065a227836 */ /* 0x001fc60000000000 */
[----:B------:R-:W-:Y:S02]  /*21f0*/  LEA.HI.X R33, R33, UR9, R38, 0x1, P0 ;  /* 0x0000000921217c11 */ /* 0x000fe400080f0c26 */
[----:B------:R-:W-:-:S03]  /*2200*/  LEA.HI R34, R34, R34, RZ, 0x1 ;  /* 0x0000002222227211 */ /* 0x000fc600078f08ff */
[----:B------:R-:W5:Y:S02]  /*2210*/  LDG.E.CONSTANT R103, desc[UR10][R32.64] ;  /* 0x0000000a20677981 */ /* 0x000f64000c1e9900 */
[----:B------:R-:W-:Y:S01]  /*2220*/  IMAD.SHL.U32 R34, R34, 0x40, RZ ;  /* 0x0000004022227824 */ /* 0x000fe200078e00ff */
[----:B-1----:R-:W-:Y:S01]  /*2230*/  SHF.R.S32.HI R37, RZ, 0x1f, R81 ;  /* 0x0000001fff257819 */ /* 0x002fe20000011451 */
[----:B------:R0:W5:Y:S03]  /*2240*/  LDG.E.CONSTANT R102, desc[UR10][R32.64+0x4] ;  /* 0x0000040a20667981 */ /* 0x000166000c1e9900 */
[----:B------:R-:W-:-:S04]  /*2250*/  LOP3.LUT R34, R34, 0xffffff80, RZ, 0xc0, !PT ;  /* 0xffffff8022227812 */ /* 0x000fc800078ec0ff */
[--C-:B------:R-:W-:Y:S02]  /*2260*/  SHF.R.S32.HI R36, RZ, 0x1f, R34.reuse ;  /* 0x0000001fff247819 */ /* 0x100fe40000011422 */
[----:B------:R-:W-:-:S04]  /*2270*/  IADD3 R35, P0, P1, R81, R104, R34 ;  /* 0x0000006851237210 */ /* 0x000fc8000791e022 */
[----:B------:R-:W-:Y:S02]  /*2280*/  IADD3.X R36, R37, R95, R36, P0, P1 ;  /* 0x0000005f25247210 */ /* 0x000fe400007e2424 */
[----:B------:R-:W-:-:S04]  /*2290*/  LEA R34, P0, R35, UR8, 0x1 ;  /* 0x0000000823227c11 */ /* 0x000fc8000f8008ff */
[----:B------:R-:W-:-:S05]  /*22a0*/  LEA.HI.X R35, R35, UR9, R36, 0x1, P0 ;  /* 0x0000000923237c11 */ /* 0x000fca00080f0c24 */
[----:B------:R-:W5:Y:S01]  /*22b0*/  LDG.E.CONSTANT R99, desc[UR10][R34.64] ;  /* 0x0000000a22637981 */ /* 0x000f62000c1e9900 */
[----:B------:R-:W-:-:S03]  /*22c0*/  VIADD R36, R90, 0x8 ;  /* 0x000000085a247836 */ /* 0x000fc60000000000 */
[----:B------:R1:W5:Y:S02]  /*22d0*/  LDG.E.CONSTANT R98, desc[UR10][R34.64+0x4] ;  /* 0x0000040a22627981 */ /* 0x000364000c1e9900 */
[----:B------:R-:W-:-:S05]  /*22e0*/  LEA.HI R36, R36, R36, RZ, 0x1 ;  /* 0x0000002424247211 */ /* 0x000fca00078f08ff */
[----:B------:R-:W-:-:S05]  /*22f0*/  IMAD.SHL.U32 R36, R36, 0x40, RZ ;  /* 0x0000004024247824 */ /* 0x000fca00078e00ff */
[----:B0-----:R-:W-:Y:S02]  /*2300*/  LOP3.LUT R33, R36, 0xffffff80, RZ, 0xc0, !PT ;  /* 0xffffff8024217812 */ /* 0x001fe400078ec0ff */
        /* <DEDUP_REMOVED lines=8> */
[----:B-1----:R-:W-:-:S05]  /*2390*/  VIADD R34, R90, 0xa ;  /* 0x0000000a5a227836 */ /* 0x002fca0000000000 */
        /* <DEDUP_REMOVED lines=8> */
[----:B------:R-:W-:Y:S01]  /*2420*/  LEA.HI.X R37, R34, UR9, R35, 0x1, P0 ;  /* 0x0000000922257c11 */ /* 0x000fe200080f0c23 */
[----:B------:R-:W-:Y:S01]  /*2430*/  VIADD R38, R90, 0xc ;  /* 0x0000000c5a267836 */ /* 0x000fe20000000000 */
[----:B0-----:R-:W0:Y:S04]  /*2440*/  LDS.128 R32, [R12] ;  /* 0x000000000c207984 */ /* 0x001e280000000c00 */
[----:B------:R-:W5:Y:S01]  /*2450*/  LDG.E.CONSTANT R101, desc[UR10][R36.64] ;  /* 0x0000000a24657981 */ /* 0x000f62000c1e9900 */
[----:B------:R-:W-:Y:S01]  /*2460*/  LEA.HI R38, R38, R38, RZ, 0x1 ;  /* 0x0000002626267211 */ /* 0x000fe200078f08ff */
[----:B------:R-:W-:Y:S02]  /*2470*/  VIADD R111, R90, 0xe ;  /* 0x0000000e5a6f7836 */ /* 0x000fe40000000000 */
[----:B------:R1:W5:Y:S02]  /*2480*/  LDG.E.CONSTANT R100, desc[UR10][R36.64+0x4] ;  /* 0x0000040a24647981 */ /* 0x000364000c1e9900 */
[----:B------:R-:W-:-:S05]  /*2490*/  IMAD.SHL.U32 R38, R38, 0x40, RZ ;  /* 0x0000004026267824 */ /* 0x000fca00078e00ff */
[----:B------:R-:W-:Y:S02]  /*24a0*/  LOP3.LUT R39, R38, 0xffffff80, RZ, 0xc0, !PT ;  /* 0xffffff8026277812 */ /* 0x000fe400078ec0ff */
[----:B------:R-:W-:Y:S02]  /*24b0*/  SHF.R.S32.HI R38, RZ, 0x1f, R78 ;  /* 0x0000001fff267819 */ /* 0x000fe4000001144e */
[--C-:B------:R-:W-:Y:S02]  /*24c0*/  SHF.R.S32.HI R110, RZ, 0x1f, R39.reuse ;  /* 0x0000001fff6e7819 */ /* 0x100fe40000011427 */
[----:B------:R-:W-:Y:S02]  /*24d0*/  IADD3 R39, P0, P1, R78, R104, R39 ;  /* 0x000000684e277210 */ /* 0x000fe4000791e027 */
[----:B------:R-:W-:Y:S02]  /*24e0*/  LEA.HI R111, R111, R111, RZ, 0x1 ;  /* 0x0000006f6f6f7211 */ /* 0x000fe400078f08ff */
[----:B------:R-:W-:-:S02]  /*24f0*/  IADD3.X R110, R38, R95, R110, P0, P1 ;  /* 0x0000005f266e7210 */ /* 0x000fc400007e246e */
[----:B------:R-:W-:Y:S01]  /*2500*/  LEA R38, P0, R39, UR8, 0x1 ;  /* 0x0000000827267c11 */ /* 0x000fe2000f8008ff */
[----:B------:R-:W-:-:S03]  /*2510*/  IMAD.SHL.U32 R111, R111, 0x40, RZ ;  /* 0x000000406f6f7824 */ /* 0x000fc600078e00ff */
[----:B------:R-:W-:Y:S02]  /*2520*/  LEA.HI.X R39, R39, UR9, R110, 0x1, P0 ;  /* 0x0000000927277c11 */ /* 0x000fe400080f0c6e */
[----:B------:R-:W-:-:S03]  /*2530*/  LOP3.LUT R111, R111, 0xffffff80, RZ, 0xc0, !PT ;  /* 0xffffff806f6f7812 */ /* 0x000fc600078ec0ff */
[----:B------:R-:W5:Y:S01]  /*2540*/  LDG.E.CONSTANT R115, desc[UR10][R38.64] ;  /* 0x0000000a26737981 */ /* 0x000f62000c1e9900 */
[----:B-1----:R-:W-:Y:S02]  /*2550*/  SHF.R.S32.HI R36, RZ, 0x1f, R77 ;  /* 0x0000001fff247819 */ /* 0x002fe4000001144d */
[--C-:B------:R-:W-:Y:S01]  /*2560*/  SHF.R.S32.HI R112, RZ, 0x1f, R111.reuse ;  /* 0x0000001fff707819 */ /* 0x100fe2000001146f */
[----:B------:R1:W5:Y:S01]  /*2570*/  LDG.E.CONSTANT R114, desc[UR10][R38.64+0x4] ;  /* 0x0000040a26727981 */ /* 0x000362000c1e9900 */
[----:B------:R-:W-:-:S04]  /*2580*/  IADD3 R37, P0, P1, R77, R104, R111 ;  /* 0x000000684d257210 */ /* 0x000fc8000791e06f */
[----:B------:R-:W-:Y:S02]  /*2590*/  IADD3.X R112, R36, R95, R112, P0, P1 ;  /* 0x0000005f24707210 */ /* 0x000fe400007e2470 */
[----:B------:R-:W-:Y:S01]  /*25a0*/  LEA R36, P0, R37, UR8, 0x1 ;  /* 0x0000000825247c11 */ /* 0x000fe2000f8008ff */
[----:B0-----:R-:W-:-:S03]  /*25b0*/  IMAD.U32 R110, R34, 0x10000, RZ ;  /* 0x00010000226e7824 */ /* 0x001fc600078e00ff */
[----:B------:R-:W-:Y:S01]  /*25c0*/  LEA.HI.X R37, R37, UR9, R112, 0x1, P0 ;  /* 0x0000000925257c11 */ /* 0x000fe200080f0c70 */
[----:B------:R-:W-:Y:S02]  /*25d0*/  IMAD.U32 R112, R32, 0x10000, RZ ;  /* 0x0001000020707824 */ /* 0x000fe400078e00ff */
[----:B-1----:R-:W-:Y:S01]  /*25e0*/  VIADD R39, R90, 0x10 ;  /* 0x000000105a277836 */ /* 0x002fe20000000000 */
[----:B------:R-:W-:-:S05]  /*25f0*/  PRMT R34, R34, 0x7632, R34 ;  /* 0x0000763222227816 */ /* 0x000fca0000000022 */
[----:B------:R-:W-:Y:S02]  /*2600*/  IMAD.U32 R34, R34, 0x10000, RZ ;  /* 0x0001000022227824 */ /* 0x000fe400078e00ff */
[----:B--2---:R-:W-:-:S04]  /*2610*/  IMAD.U32 R111, R106, 0x10000, RZ ;  /* 0x000100006a6f7824 */ /* 0x004fc800078e00ff */
[----:B------:R-:W-:Y:S02]  /*2620*/  FMUL.FTZ R113, R110, R111 ;  /* 0x0000006f6e717220 */ /* 0x000fe40000410000 */
[----:B------:R-:W2:Y:S01]  /*2630*/  LDG.E.CONSTANT R110, desc[UR10][R36.64] ;  /* 0x0000000a246e7981 */ /* 0x000ea2000c1e9900 */
[----:B----4-:R-:W-:Y:S01]  /*2640*/  IMAD.U32 R111, R107, 0x10000, RZ ;  /* 0x000100006b6f7824 */ /* 0x010fe200078e00ff */
[----:B------:R-:W-:Y:S01]  /*2650*/  PRMT R32, R106, 0x7632, R32 ;  /* 0x000076326a207816 */ /* 0x000fe20000000020 */
[----:B---3--:R-:W-:Y:S01]  /*2660*/  IMAD.U32 R38, R109, 0x10000, RZ ;  /* 0x000100006d267824 */ /* 0x008fe200078e00ff */
[----:B------:R-:W-:Y:S01]  /*2670*/  LEA.HI R106, R39, R39, RZ, 0x1 ;  /* 0x00000027276a7211 */ /* 0x000fe200078f08ff */
[----:B------:R-:W-:Y:S01]  /*2680*/  FFMA.FTZ R112, R112, R111, R113 ;  /* 0x0000006f70707223 */ /* 0x000fe20000010071 */
[----:B------:R-:W-:Y:S02]  /*2690*/  SHF.L.U32 R113, R35, 0x10, RZ ;  /* 0x0000001023717819 */ /* 0x000fe400000006ff */
[----:B------:R-:W-:Y:S01]  /*26a0*/  PRMT R109, R109, 0x7632, R109 ;  /* 0x000076326d6d7816 */ /* 0x000fe2000000006d */
[----:B------:R-:W-:Y:S01]  /*26b0*/  IMAD.U32 R39, R32, 0x10000, RZ ;  /* 0x0001000020277824 */ /* 0x000fe200078e00ff */
[----:B------:R-:W-:Y:S01]  /*26c0*/  PRMT R35, R35, 0x7632, R35 ;  /* 0x0000763223237816 */ /* 0x000fe20000000023 */
[----:B------:R0:W3:Y:S01]  /*26d0*/  LDG.E.CONSTANT R111, desc[UR10][R36.64+0x4] ;  /* 0x0000040a246f7981 */ /* 0x0000e2000c1e9900 */
[----:B------:R-:W-:-:S02]  /*26e0*/  IMAD.SHL.U32 R106, R106, 0x40, RZ ;  /* 0x000000406a6a7824 */ /* 0x000fc400078e00ff */
[----:B------:R-:W-:Y:S01]  /*26f0*/  FMUL.FTZ R39, R34, R39 ;  /* 0x0000002722277220 */ /* 0x000fe20000410000 */
[----:B------:R-:W-:Y:S01]  /*2700*/  IMAD.U32 R35, R35, 0x10000, RZ ;  /* 0x0001000023237824 */ /* 0x000fe200078e00ff */
[----:B------:R-:W-:Y:S01]  /*2710*/  PRMT R34, R32, 0x7632, R34 ;  /* 0x0000763220227816 */ /* 0x000fe20000000022 */
[----:B0-----:R-:W-:Y:S01]  /*2720*/  IMAD.U32 R36, R109, 0x10000, RZ ;  /* 0x000100006d247824 */ /* 0x001fe200078e00ff */
[----:B------:R-:W-:-:S03]  /*2730*/  LOP3.LUT R37, R106, 0xffffff80, RZ, 0xc0, !PT ;  /* 0xffffff806a257812 */ /* 0x000fc600078ec0ff */
[----:B------:R-:W-:Y:S01]  /*2740*/  FMUL.FTZ R32, R35, R36 ;  /* 0x0000002423207220 */ /* 0x000fe20000410000 */
[----:B------:R-:W-:Y:S02]  /*2750*/  PRMT R35, R107, 0x7632, R35 ;  /* 0x000076326b237816 */ /* 0x000fe40000000023 */
[--C-:B------:R-:W-:Y:S01]  /*2760*/  SHF.R.S32.HI R118, RZ, 0x1f, R37.reuse ;  /* 0x0000001fff767819 */ /* 0x100fe20000011425 */
[----:B------:R-:W-:Y:S01]  /*2770*/  IMAD.U32 R34, R34, 0x10000, RZ ;  /* 0x0001000022227824 */ /* 0x000fe200078e00ff */
[----:B------:R-:W-:Y:S02]  /*2780*/  IADD3 R37, P0, P1, R76, R104, R37 ;  /* 0x000000684c257210 */ /* 0x000fe4000791e025 */
[----:B------:R-:W-:Y:S02]  /*2790*/  SHF.L.U32 R35, R35, 0x10, RZ ;  /* 0x0000001023237819 */ /* 0x000fe400000006ff */
[----:B------:R-:W-:Y:S01]  /*27a0*/  SHF.R.S32.HI R36, RZ, 0x1f, R76 ;  /* 0x0000001fff247819 */ /* 0x000fe2000001144c */
[----:B------:R-:W-:Y:S01]  /*27b0*/  FMUL.FTZ R38, R113, R38 ;  /* 0x0000002671267220 */ /* 0x000fe20000410000 */
[----:B------:R-:W-:-:S02]  /*27c0*/  IMAD.U32 R113, R33, 0x10000, RZ ;  /* 0x0001000021717824 */ /* 0x000fc400078e00ff */
[----:B------:R-:W-:Y:S01]  /*27d0*/  FFMA.FTZ R106, R34, R35, R39 ;  /* 0x00000023226a7223 */ /* 0x000fe20000010027 */
[----:B------:R-:W-:Y:S01]  /*27e0*/  IADD3.X R118, R36, R95, R118, P0, P1 ;  /* 0x0000005f24767210 */ /* 0x000fe200007e2476 */
[----:B-----5:R-:W-:Y:S01]  /*27f0*/  IMAD.U32 R36, R108, 0x10000, RZ ;  /* 0x000100006c247824 */ /* 0x020fe200078e00ff */
[----:B------:R-:W-:-:S03]  /*2800*/  LEA R34, P0, R37, UR8, 0x1 ;  /* 0x0000000825227c11 */ /* 0x000fc6000f8008ff */
[----:B------:R-:W-:Y:S01]  /*2810*/  FFMA.FTZ R113, R113, R36, R38 ;  /* 0x0000002471717223 */ /* 0x000fe20000010026 */
[----:B------:R-:W-:Y:S02]  /*2820*/  LEA.HI.X R35, R37, UR9, R118, 0x1, P0 ;  /* 0x0000000925237c11 */ /* 0x000fe400080f0c76 */
[----:B------:R-:W0:Y:S01]  /*2830*/  LDS.128 R36, [R12+0x10] ;  /* 0x000010000c247984 */ /* 0x000e220000000c00 */
[----:B------:R-:W-:Y:S02]  /*2840*/  PRMT R33, R33, 0x7632, R33 ;  /* 0x0000763221217816 */ /* 0x000fe40000000021 */
[----:B------:R-:W-:Y:S01]  /*2850*/  PRMT R117, R108, 0x7632, R117 ;  /* 0x000076326c757816 */ /* 0x000fe20000000075 */
[----:B------:R-:W4:Y:S02]  /*2860*/  LDG.E.CONSTANT R109, desc[UR10][R34.64+0x4] ;  /* 0x0000040a226d7981 */ /* 0x000f24000c1e9900 */
[----:B------:R-:W-:Y:S02]  /*2870*/  IMAD.U32 R33, R33, 0x10000, RZ ;  /* 0x0001000021217824 */ /* 0x000fe400078e00ff */
[----:B------:R-:W-:Y:S01]  /*2880*/  IMAD.U32 R117, R117, 0x10000, RZ ;  /* 0x0001000075757824 */ /* 0x000fe200078e00ff */
[----:B------:R1:W5:Y:S03]  /*2890*/  LDG.E.CONSTANT R108, desc[UR10][R34.64] ;  /* 0x0000000a226c7981 */ /* 0x000366000c1e9900 */
        /* <DEDUP_REMOVED lines=9> */
[----:B------:R-:W-:Y:S01]  /*2930*/  LEA R32, P0, R33, UR8, 0x1 ;  /* 0x0000000821207c11 */ /* 0x000fe2000f8008ff */
[----:B0-----:R-:W-:-:S03]  /*2940*/  IMAD.U32 R107, R36, 0x10000, RZ ;  /* 0x00010000246b7824 */ /* 0x001fc600078e00ff */
[----:B------:R-:W-:Y:S01]  /*2950*/  LEA.HI.X R33, R33, UR9, R118, 0x1, P0 ;  /* 0x0000000921217c11 */ /* 0x000fe200080f0c76 */
[----:B------:R-:W-:Y:S01]  /*2960*/  IMAD.U32 R118, R103, 0x10000, RZ ;  /* 0x0001000067767824 */ /* 0x000fe200078e00ff */
[----:B------:R-:W-:-:S03]  /*2970*/  PRMT R36, R36, 0x7632, R36 ;  /* 0x0000763224247816 */ /* 0x000fc60000000024 */
[----:B-1----:R-:W-:Y:S01]  /*2980*/  FFMA.FTZ R34, R107, R118, R112 ;  /* 0x000000766b227223 */ /* 0x002fe20000010070 */
[----:B------:R-:W-:Y:S01]  /*2990*/  PRMT R103, R103, 0x7632, R103 ;  /* 0x0000763267677816 */ /* 0x000fe20000000067 */
[----:B------:R-:W4:Y:S01]  /*29a0*/  LDG.E.CONSTANT R107, desc[UR10][R32.64] ;  /* 0x0000000a206b7981 */ /* 0x000f22000c1e9900 */
[----:B------:R-:W-:-:S03]  /*29b0*/  SHF.L.U32 R35, R36, 0x10, RZ ;  /* 0x0000001024237819 */ /* 0x000fc600000006ff */
        /* <DEDUP_REMOVED lines=9> */
[----:B------:R-:W-:Y:S01]  /*2a50*/  IADD3 R37, P0, P1, R74, R104, R73 ;  /* 0x000000684a257210 */ /* 0x000fe2000791e049 */
[----:B------:R0:W4:Y:S01]  /*2a60*/  LDG.E.CONSTANT R106, desc[UR10][R32.64+0x4] ;  /* 0x0000040a206a7981 */ /* 0x000122000c1e9900 */
[----:B------:R-:W-:Y:S01]  /*2a70*/  FFMA.FTZ R118, R118, R35, R117 ;  /* 0x0000002376767223 */ /* 0x000fe20000010075 */
[----:B------:R-:W-:Y:S01]  /*2a80*/  IMAD.U32 R117, R38, 0x10000, RZ ;  /* 0x0001000026757824 */ /* 0x000fe200078e00ff */
[----:B------:R-:W-:Y:S01]  /*2a90*/  LEA R112, P2, R37, UR8, 0x1 ;  /* 0x0000000825707c11 */ /* 0x000fe2000f8408ff */
[----:B------:R-:W-:Y:S01]  /*2aa0*/  IMAD.U32 R35, R99, 0x10000, RZ ;  /* 0x0001000063237824 */ /* 0x000fe200078e00ff */
[----:B------:R-:W-:-:S02]  /*2ab0*/  IADD3.X R102, R42, R95, R43, P0, P1 ;  /* 0x0000005f2a667210 */ /* 0x000fc400007e242b */
[----:B------:R-:W-:Y:S02]  /*2ac0*/  PRMT R38, R38, 0x7632, R38 ;  /* 0x0000763226267816 */ /* 0x000fe40000000026 */
[----:B0-----:R-:W-:Y:S02]  /*2ad0*/  PRMT R32, R99, 0x7632, R32 ;  /* 0x0000763263207816 */ /* 0x001fe40000000020 */
[----:B------:R-:W-:Y:S01]  /*2ae0*/  LEA.HI.X R113, R37, UR9, R102, 0x1, P2 ;  /* 0x0000000925717c11 */ /* 0x000fe200090f0c66 */
[----:B------:R-:W-:Y:S02]  /*2af0*/  IMAD.U32 R37, R38, 0x10000, RZ ;  /* 0x0001000026257824 */ /* 0x000fe400078e00ff */
[----:B------:R-:W-:Y:S01]  /*2b00*/  FFMA.FTZ R117, R117, R35, R34 ;  /* 0x0000002375757223 */ /* 0x000fe20000010022 */
[----:B------:R-:W-:Y:S02]  /*2b10*/  SHF.L.U32 R38, R32, 0x10, RZ ;  /* 0x0000001020267819 */ /* 0x000fe400000006ff */
[----:B------:R-:W0:Y:S04]  /*2b20*/  LDS.128 R32, [R12+0x20] ;  /* 0x000020000c207984 */ /* 0x000e280000000c00 */
[----:B------:R-:W4:Y:S01]  /*2b30*/  LDG.E.CONSTANT R99, desc[UR10][R112.64] ;  /* 0x0000000a70637981 */ /* 0x000f22000c1e9900 */
[----:B------:R-:W-:Y:S01]  /*2b40*/  FFMA.FTZ R38, R37, R38, R36 ;  /* 0x0000002625267223 */ /* 0x000fe20000010024 */
[----:B------:R-:W-:Y:S01]  /*2b50*/  IMAD.U32 R36, R39, 0x10000, RZ ;  /* 0x0001000027247824 */ /* 0x000fe200078e00ff */
[----:B------:R-:W-:Y:S01]  /*2b60*/  IADD3 R37, P0, P1, R72, R104, R71 ;  /* 0x0000006848257210 */ /* 0x000fe2000791e047 */
[----:B------:R-:W-:Y:S01]  /*2b70*/  IMAD.U32 R119, R98, 0x10000, RZ ;  /* 0x0001000062777824 */ /* 0x000fe200078e00ff */
[----:B------:R1:W4:Y:S03]  /*2b80*/  LDG.E.CONSTANT R102, desc[UR10][R112.64+0x4] ;  /* 0x0000040a70667981 */ /* 0x000326000c1e9900 */
[----:B------:R-:W-:Y:S01]  /*2b90*/  FFMA.FTZ R119, R36, R119, R103 ;  /* 0x0000007724777223 */ /* 0x000fe20000010067 */
[----:B------:R-:W-:-:S02]  /*2ba0*/  LEA R36, P2, R37, UR8, 0x1 ;  /* 0x0000000825247c11 */ /* 0x000fc4000f8408ff */
[----:B------:R-:W-:Y:S02]  /*2bb0*/  PRMT R39, R39, 0x7632, R39 ;  /* 0x0000763227277816 */ /* 0x000fe40000000027 */
[----:B-1----:R-:W-:Y:S02]  /*2bc0*/  IADD3.X R112, R40, R95, R41, P0, P1 ;  /* 0x0000005f28707210 */ /* 0x002fe400007e2429 */
[----:B------:R-:W-:Y:S02]  /*2bd0*/  PRMT R98, R98, 0x7632, R98 ;  /* 0x0000763262627816 */ /* 0x000fe40000000062 */
[----:B------:R-:W-:Y:S01]  /*2be0*/  LEA.HI.X R37, R37, UR9, R112, 0x1, P2 ;  /* 0x0000000925257c11 */ /* 0x000fe200090f0c70 */
[----:B------:R-:W-:Y:S02]  /*2bf0*/  IMAD.U32 R39, R39, 0x10000, RZ ;  /* 0x0001000027277824 */ /* 0x000fe400078e00ff */
[----:B------:R-:W-:Y:S02]  /*2c00*/  IMAD.U32 R98, R98, 0x10000, RZ ;  /* 0x0001000062627824 */ /* 0x000fe400078e00ff */
[----:B------:R-:W4:Y:S02]  /*2c10*/  LDG.E.CONSTANT R103, desc[UR10][R36.64] ;  /* 0x0000000a24677981 */ /* 0x000f24000c1e9900 */
[----:B------:R-:W-:Y:S01]  /*2c20*/  FFMA.FTZ R118, R39, R98, R118 ;  /* 0x0000006227767223 */ /* 0x000fe20000010076 */
[----:B------:R-:W-:-:S02]  /*2c30*/  IMAD.U32 R39, R105, 0x10000, RZ ;  /* 0x0001000069277824 */ /* 0x000fc400078e00ff */
[----:B0-----:R-:W-:-:S04]  /*2c40*/  IMAD.U32 R98, R32, 0x10000, RZ ;  /* 0x0001000020627824 */ /* 0x001fc800078e00ff */
[----:B------:R-:W-:Y:S02]  /*2c50*/  FFMA.FTZ R117, R98, R39, R117 ;  /* 0x0000002762757223 */ /* 0x000fe40000010075 */
[----:B------:R0:W4:Y:S01]  /*2c60*/  LDG.E.CONSTANT R98, desc[UR10][R36.64+0x4] ;  /* 0x0000040a24627981 */ /* 0x000122000c1e9900 */
        /* <DEDUP_REMOVED lines=8> */
[----:B------:R-:W-:Y:S02]  /*2cf0*/  PRMT R116, R116, 0x7632, R116 ;  /* 0x0000763274747816 */ /* 0x000fe40000000074 */
[----:B0-----:R-:W-:Y:S01]  /*2d00*/  IADD3 R37, P0, P1, R70, R104, R69 ;  /* 0x0000006846257210 */ /* 0x001fe2000791e045 */
[----:B------:R-:W-:Y:S02]  /*2d10*/  IMAD.U32 R33, R33, 0x10000, RZ ;  /* 0x0001000021217824 */ /* 0x000fe400078e00ff */
[----:B------:R-:W-:Y:S01]  /*2d20*/  IMAD.U32 R36, R116, 0x10000, RZ ;  /* 0x0001000074247824 */ /* 0x000fe200078e00ff */
[----:B------:R-:W-:-:S03]  /*2d30*/  LEA R112, P2, R37, UR8, 0x1 ;  /* 0x0000000825707c11 */ /* 0x000fc6000f8408ff */
[----:B------:R-:W-:Y:S01]  /*2d40*/  FFMA.FTZ R118, R33, R36, R118 ;  /* 0x0000002421767223 */ /* 0x000fe20000010076 */
[----:B------:R-:W-:-:S04]  /*2d50*/  IADD3.X R36, R30, R95, R31, P0, P1 ;  /* 0x0000005f1e247210 */ /* 0x000fc800007e241f */
[----:B------:R-:W-:-:S05]  /*2d60*/  LEA.HI.X R113, R37, UR9, R36, 0x1, P2 ;  /* 0x0000000925717c11 */ /* 0x000fca00090f0c24 */
[----:B------:R-:W4:Y:S01]  /*2d70*/  LDG.E.CONSTANT R105, desc[UR10][R112.64] ;  /* 0x0000000a70697981 */ /* 0x000f22000c1e9900 */
        /* <DEDUP_REMOVED lines=8> */
[----:B------:R-:W-:Y:S02]  /*2e00*/  IMAD.U32 R34, R101, 0x10000, RZ ;  /* 0x0001000065227824 */ /* 0x000fe400078e00ff */
[----:B------:R-:W-:Y:S02]  /*2e10*/  IMAD.U32 R116, R35, 0x10000, RZ ;  /* 0x0001000023747824 */ /* 0x000fe400078e00ff */
[----:B------:R-:W-:Y:S01]  /*2e20*/  FFMA.FTZ R32, R33, R34, R32 ;  /* 0x0000002221207223 */ /* 0x000fe20000010020 */
[----:B------:R-:W-:Y:S02]  /*2e30*/  SHF.L.U32 R33, R100, 0x10, RZ ;  /* 0x0000001064217819 */ /* 0x000fe400000006ff */
[----:B------:R-:W-:-:S03]  /*2e40*/  PRMT R35, R35, 0x7632, R35 ;  /* 0x0000763223237816 */ /* 0x000fc60000000023 */
[----:B------:R-:W-:Y:S01]  /*2e50*/  FFMA.FTZ R116, R116, R33, R119 ;  /* 0x0000002174747223 */ /* 0x000fe20000010077 */
[----:B------:R-:W-:Y:S01]  /*2e60*/  PRMT R33, R100, 0x7632, R33 ;  /* 0x0000763264217816 */ /* 0x000fe20000000021 */
[----:B------:R-:W-:Y:S01]  /*2e70*/  IMAD.U32 R35, R35, 0x10000, RZ ;  /* 0x0001000023237824 */ /* 0x000fe200078e00ff */
[----:B------:R-:W-:Y:S01]  /*2e80*/  IADD3 R101, P0, P1, R68, R104, R67 ;  /* 0x0000006844657210 */ /* 0x000fe2000791e043 */
[----:B------:R3:W4:Y:S02]  /*2e90*/  LDG.E.CONSTANT R119, desc[UR10][R112.64+0x4] ;  /* 0x0000040a70777981 */ /* 0x000724000c1e9900 */
[----:B------:R-:W-:-:S04]  /*2ea0*/  IMAD.U32 R33, R33, 0x10000, RZ ;  /* 0x0001000021217824 */ /* 0x000fc800078e00ff */
[----:B------:R-:W-:Y:S01]  /*2eb0*/  FFMA.FTZ R118, R35, R33, R118 ;  /* 0x0000002123767223 */ /* 0x000fe20000010076 */
[C---:B------:R-:W-:Y:S01]  /*2ec0*/  IMAD.U32 R33, R115.reuse, 0x10000, RZ ;  /* 0x0001000073217824 */ /* 0x040fe200078e00ff */
[----:B------:R-:W-:Y:S01]  /*2ed0*/  PRMT R115, R115, 0x7632, R115 ;  /* 0x0000763273737816 */ /* 0x000fe20000000073 */
[----:B0-----:R-:W-:-:S04]  /*2ee0*/  IMAD.U32 R34, R36, 0x10000, RZ ;  /* 0x0001000024227824 */ /* 0x001fc800078e00ff */
[----:B------:R-:W-:Y:S01]  /*2ef0*/  FFMA.FTZ R117, R34, R33, R117 ;  /* 0x0000002122757223 */ /* 0x000fe20000010075 */
[C---:B------:R-:W-:Y:S01]  /*2f00*/  IMAD.U32 R33, R37.reuse, 0x10000, RZ ;  /* 0x0001000025217824 */ /* 0x040fe200078e00ff */
[----:B------:R-:W-:Y:S01]  /*2f10*/  PRMT R37, R37, 0x7632, R37 ;  /* 0x0000763225257816 */ /* 0x000fe20000000025 */
[----:B------:R-:W-:Y:S01]  /*2f20*/  IMAD.U32 R34, R114, 0x10000, RZ ;  /* 0x0001000072227824 */ /* 0x000fe200078e00ff */
[----:B------:R-:W-:-:S03]  /*2f30*/  PRMT R36, R36, 0x7632, R36 ;  /* 0x0000763224247816 */ /* 0x000fc60000000024 */
[----:B------:R-:W-:Y:S02]  /*2f40*/  IMAD.U32 R35, R37, 0x10000, RZ ;  /* 0x0001000025237824 */ /* 0x000fe400078e00ff */
[----:B------:R-:W-:Y:S01]  /*2f50*/  FFMA.FTZ R116, R33, R34, R116 ;  /* 0x0000002221747223 */ /* 0x000fe20000010074 */
[----:B------:R-:W-:Y:S01]  /*2f60*/  SHF.L.U32 R37, R115, 0x10, RZ ;  /* 0x0000001073257819 */ /* 0x000fe200000006ff */
[----:B------:R-:W-:Y:S01]  /*2f70*/  IMAD.U32 R33, R36, 0x10000, RZ ;  /* 0x0001000024217824 */ /* 0x000fe200078e00ff */
[----:B------:R-:W-:-:S03]  /*2f80*/  PRMT R114, R114, 0x7632, R114 ;  /* 0x0000763272727816 */ /* 0x000fc60000000072 */
[----:B------:R-:W-:Y:S01]  /*2f90*/  FFMA.FTZ R37, R33, R37, R32 ;  /* 0x0000002521257223 */ /* 0x000fe20000010020 */
[----:B------:R-:W-:Y:S02]  /*2fa0*/  IMAD.U32 R32, R38, 0x10000, RZ ;  /* 0x0001000026207824 */ /* 0x000fe400078e00ff */
[----:B------:R-:W-:Y:S01]  /*2fb0*/  IMAD.U32 R36, R114, 0x10000, RZ ;  /* 0x0001000072247824 */ /* 0x000fe200078e00ff */
[----:B------:R-:W-:Y:S02]  /*2fc0*/  LEA R100, P2, R101, UR8, 0x1 ;  /* 0x0000000865647c11 */ /* 0x000fe4000f8408ff */
[----:B------:R-:W-:Y:S01]  /*2fd0*/  IADD3.X R114, R20, R95, R11, P0, P1 ;  /* 0x0000005f14727210 */ /* 0x000fe200007e240b */
[----:B------:R-:W-:Y:S01]  /*2fe0*/  FFMA.FTZ R36, R35, R36, R118 ;  /* 0x0000002423247223 */ /* 0x000fe20000010076 */
[----:B--2---:R-:W-:Y:S01]  /*2ff0*/  IMAD.U32 R33, R110, 0x10000, RZ ;  /* 0x000100006e217824 */ /* 0x004fe200078e00ff */
[----:B------:R-:W-:-:S03]  /*3000*/  PRMT R38, R38, 0x7632, R38 ;  /* 0x0000763226267816 */ /* 0x000fc60000000026 */
[----:B------:R-:W-:Y:S02]  /*3010*/  FFMA.FTZ R117, R32, R33, R117 ;  /* 0x0000002120757223 */ /* 0x000fe40000010075 */
[----:B------:R-:W0:Y:S01]  /*3020*/  LDS.128 R32, [R12+0x40] ;  /* 0x000040000c207984 */ /* 0x000e220000000c00 */
[----:B------:R-:W-:Y:S01]  /*3030*/  LEA.HI.X R101, R101, UR9, R114, 0x1, P2 ;  /* 0x0000000965657c11 */ /* 0x000fe200090f0c72 */
[----:B------:R-:W-:Y:S01]  /*3040*/  IMAD.U32 R114, R38, 0x10000, RZ ;  /* 0x0001000026727824 */ /* 0x000fe200078e00ff */
[----:B------:R-:W-:-:S03]  /*3050*/  PRMT R38, R110, 0x7632, R38 ;  /* 0x000076326e267816 */ /* 0x000fc60000000026 */
[----:B------:R-:W2:Y:S02]  /*3060*/  LDG.E.CONSTANT R110, desc[UR10][R100.64] ;  /* 0x0000000a646e7981 */ /* 0x000ea4000c1e9900 */
[----:B------:R-:W-:Y:S02]  /*3070*/  IMAD.U32 R38, R38, 0x10000, RZ ;  /* 0x0001000026267824 */ /* 0x000fe400078e00ff */
[----:B---3--:R-:W-:Y:S01]  /*3080*/  IMAD.U32 R112, R111, 0x10000, RZ ;  /* 0x000100006f707824 */ /* 0x008fe200078e00ff */
[----:B------:R1:W3:Y:S01]  /*3090*/  LDG.E.CONSTANT R118, desc[UR10][R100.64+0x4] ;  /* 0x0000040a64767981 */ /* 0x0002e2000c1e9900 */
[----:B------:R-:W-:Y:S01]  /*30a0*/  FFMA.FTZ R38, R114, R38, R37 ;  /* 0x0000002672267223 */ /* 0x000fe20000010025 */
[C---:B------:R-:W-:Y:S01]  /*30b0*/  IMAD.U32 R37, R39.reuse, 0x10000, RZ ;  /* 0x0001000027257824 */ /* 0x040fe200078e00ff */
[----:B------:R-:W-:Y:S02]  /*30c0*/  PRMT R39, R39, 0x7632, R39 ;  /* 0x0000763227277816 */ /* 0x000fe40000000027 */
[----:B------:R-:W-:-:S03]  /*30d0*/  PRMT R111, R111, 0x7632, R111 ;  /* 0x000076326f6f7816 */ /* 0x000fc6000000006f */
[----:B------:R-:W-:Y:S01]  /*30e0*/  IMAD.U32 R39, R39, 0x10000, RZ ;  /* 0x0001000027277824 */ /* 0x000fe200078e00ff */
[----:B------:R-:W-:Y:S01]  /*30f0*/  SHF.L.U32 R111, R111, 0x10, RZ ;  /* 0x000000106f6f7819 */ /* 0x000fe200000006ff */
[----:B------:R-:W-:Y:S01]  /*3100*/  FFMA.FTZ R112, R37, R112, R116 ;  /* 0x0000007025707223 */ /* 0x000fe20000010074 */
[----:B------:R-:W-:-:S03]  /*3110*/  IADD3 R37, P0, P1, R66, R104, R65 ;  /* 0x0000006842257210 */ /* 0x000fc6000791e041 */
[----:B------:R-:W-:Y:S01]  /*3120*/  FFMA.FTZ R111, R39, R111, R36 ;  /* 0x0000006f276f7223 */ /* 0x000fe20000010024 */
[----:B------:R-:W-:Y:S01]  /*3130*/  IADD3.X R114, R19, R95, R10, P0, P1 ;  /* 0x0000005f13727210 */ /* 0x000fe200007e240a */
[----:B0-----:R-:W-:Y:S02]  /*3140*/  IMAD.U32 R36, R32, 0x10000, RZ ;  /* 0x0001000020247824 */ /* 0x001fe400078e00ff */
[----:B-----5:R-:W-:-:S04]  /*3150*/  IMAD.U32 R39, R108, 0x10000, RZ ;  /* 0x000100006c277824 */ /* 0x020fc800078e00ff */
[----:B------:R-:W-:Y:S01]  /*3160*/  FFMA.FTZ R39, R36, R39, R117 ;  /* 0x0000002724277223 */ /* 0x000fe20000010075 */
[----:B------:R-:W-:-:S04]  /*3170*/  LEA R36, P2, R37, UR8, 0x1 ;  /* 0x0000000825247c11 */ /* 0x000fc8000f8408ff */
[----:B------:R-:W-:-:S05]  /*3180*/  LEA.HI.X R37, R37, UR9, R114, 0x1, P2 ;  /* 0x0000000925257c11 */ /* 0x000fca00090f0c72 */
[----:B------:R-:W5:Y:S01]  /*3190*/  LDG.E.CONSTANT R117, desc[UR10][R36.64] ;  /* 0x0000000a24757981 */ /* 0x000f62000c1e9900 */
[----:B----4-:R-:W-:Y:S02]  /*31a0*/  IMAD.U32 R114, R109, 0x10000, RZ ;  /* 0x000100006d727824 */ /* 0x010fe400078e00ff */
[----:B------:R-:W-:Y:S01]  /*31b0*/  IMAD.U32 R113, R33, 0x10000, RZ ;  /* 0x0001000021717824 */ /* 0x000fe200078e00ff */
[----:B------:R-:W-:Y:S02]  /*31c0*/  PRMT R32, R32, 0x7632, R32 ;  /* 0x0000763220207816 */ /* 0x000fe40000000020 */
[----:B------:R-:W-:Y:S01]  /*31d0*/  PRMT R108, R108, 0x7632, R108 ;  /* 0x000076326c6c7816 */ /* 0x000fe2000000006c */
[----:B------:R-:W-:Y:S01]  /*31e0*/  FFMA.FTZ R112, R113, R114, R112 ;  /* 0x0000007271707223 */ /* 0x000fe20000010070 */
[----:B------:R-:W-:Y:S01]  /*31f0*/  PRMT R33, R33, 0x7632, R33 ;  /* 0x0000763221217816 */ /* 0x000fe20000000021 */
[----:B------:R0:W4:Y:S01]  /*3200*/  LDG.E.CONSTANT R114, desc[UR10][R36.64+0x4] ;  /* 0x0000040a24727981 */ /* 0x000122000c1e9900 */
[----:B-1----:R-:W-:-:S02]  /*3210*/  IMAD.U32 R101, R32, 0x10000, RZ ;  /* 0x0001000020657824 */ /* 0x002fc400078e00ff */
[----:B------:R-:W-:Y:S02]  /*3220*/  IMAD.U32 R108, R108, 0x10000, RZ ;  /* 0x000100006c6c7824 */ /* 0x000fe400078e00ff */
[----:B------:R-:W-:Y:S02]  /*3230*/  IMAD.U32 R32, R33, 0x10000, RZ ;  /* 0x0001000021207824 */ /* 0x000fe400078e00ff */
[----:B------:R-:W-:Y:S01]  /*3240*/  FFMA.FTZ R33, R101, R108, R38 ;  /* 0x0000006c65217223 */ /* 0x000fe20000010026 */
[----:B------:R-:W-:Y:S02]  /*3250*/  IADD3 R38, P0, P1, R64, R104, R63 ;  /* 0x0000006840267210 */ /* 0x000fe4000791e03f */
[----:B------:R-:W-:Y:S02]  /*3260*/  SHF.L.U32 R108, R34, 0x10, RZ ;  /* 0x00000010226c7819 */ /* 0x000fe400000006ff */
[----:B0-----:R-:W-:Y:S02]  /*3270*/  IADD3.X R37, R22, R95, R9, P0, P1 ;  /* 0x0000005f16257210 */ /* 0x001fe400007e2409 */
[----:B------:R-:W-:-:S02]  /*3280*/  LEA R100, P2, R38, UR8, 0x1 ;  /* 0x0000000826647c11 */ /* 0x000fc4000f8408ff */
[----:B------:R-:W-:Y:S01]  /*3290*/  PRMT R109, R109, 0x7632, R109 ;  /* 0x000076326d6d7816 */ /* 0x000fe2000000006d */
[----:B------:R-:W-:Y:S01]  /*32a0*/  IMAD.U32 R36, R107, 0x10000, RZ ;  /* 0x000100006b247824 */ /* 0x000fe200078e00ff */
[----:B------:R-:W-:-:S03]  /*32b0*/  LEA.HI.X R101, R38, UR9, R37, 0x1, P2 ;  /* 0x0000000926657c11 */ /* 0x000fc600090f0c25 */
[----:B------:R-:W-:Y:S02]  /*32c0*/  FFMA.FTZ R108, R108, R36, R39 ;  /* 0x000000246c6c7223 */ /* 0x000fe40000010027 */
[----:B------:R-:W0:Y:S01]  /*32d0*/  LDS.128 R36, [R12+0x50] ;  /* 0x000050000c247984 */ /* 0x000e220000000c00 */
[----:B------:R-:W-:Y:S01]  /*32e0*/  IMAD.U32 R109, R109, 0x10000, RZ ;  /* 0x000100006d6d7824 */ /* 0x000fe200078e00ff */
[----:B------:R-:W-:Y:S02]  /*32f0*/  PRMT R34, R34, 0x7632, R34 ;  /* 0x0000763222227816 */ /* 0x000fe40000000022 */
[----:B------:R-:W-:Y:S01]  /*3300*/  PRMT R107, R107, 0x7632, R107 ;  /* 0x000076326b6b7816 */ /* 0x000fe2000000006b */
[----:B------:R-:W-:Y:S01]  /*3310*/  FFMA.FTZ R32, R32, R109, R111 ;  /* 0x0000006d20207223 */ /* 0x000fe2000001006f */
[----:B------:R-:W4:Y:S01]  /*3320*/  LDG.E.CONSTANT R115, desc[UR10][R100.64+0x4] ;  /* 0x0000040a64737981 */ /* 0x000f22000c1e9900 */
[----:B------:R-:W-:Y:S02]  /*3330*/  IMAD.U32 R34, R34, 0x10000, RZ ;  /* 0x0001000022227824 */ /* 0x000fe400078e00ff */
[----:B------:R-:W-:Y:S01]  /*3340*/  IMAD.U32 R107, R107, 0x10000, RZ ;  /* 0x000100006b6b7824 */ /* 0x000fe200078e00ff */
[----:B------:R1:W4:Y:S03]  /*3350*/  LDG.E.CONSTANT R111, desc[UR10][R100.64] ;  /* 0x0000000a646f7981 */ /* 0x000326000c1e9900 */
        /* <DEDUP_REMOVED lines=8> */
[----:B------:R-:W-:-:S04]  /*33e0*/  IMAD.U32 R106, R106, 0x10000, RZ ;  /* 0x000100006a6a7824 */ /* 0x000fc800078e00ff */
[----:B------:R-:W-:Y:S01]  /*33f0*/  FFMA.FTZ R121, R35, R106, R32 ;  /* 0x0000006a23797223 */ /* 0x000fe20000010020 */
[----:B------:R-:W-:Y:S02]  /*3400*/  LEA R32, P2, R33, UR8, 0x1 ;  /* 0x0000000821207c11 */ /* 0x000fe4000f8408ff */
[----:B------:R-:W-:-:S04]  /*3410*/  IADD3.X R106, R21, R95, R8, P0, P1 ;  /* 0x0000005f156a7210 */ /* 0x000fc800007e2408 */
[----:B------:R-:W-:-:S05]  /*3420*/  LEA.HI.X R33, R33, UR9, R106, 0x1, P2 ;  /* 0x0000000921217c11 */ /* 0x000fca00090f0c6a */
[----:B------:R-:W4:Y:S01]  /*3430*/  LDG.E.CONSTANT R116, desc[UR10][R32.64] ;  /* 0x0000000a20747981 */ /* 0x000f22000c1e9900 */
[----:B------:R-:W-:Y:S01]  /*3440*/  SHF.L.U32 R106, R99, 0x10, RZ ;  /* 0x00000010636a7819 */ /* 0x000fe200000006ff */
[----:B0-----:R-:W-:-:S04]  /*3450*/  IMAD.U32 R35, R36, 0x10000, RZ ;  /* 0x0001000024237824 */ /* 0x001fc800078e00ff */
[----:B------:R-:W-:Y:S02]  /*3460*/  FFMA.FTZ R35, R35, R106, R108 ;  /* 0x0000006a23237223 */ /* 0x000fe4000001006c */
[----:B------:R0:W4:Y:S01]  /*3470*/  LDG.E.CONSTANT R108, desc[UR10][R32.64+0x4] ;  /* 0x0000040a206c7981 */ /* 0x000122000c1e9900 */
[C---:B-1----:R-:W-:Y:S01]  /*3480*/  IMAD.U32 R101, R37.reuse, 0x10000, RZ ;  /* 0x0001000025657824 */ /* 0x042fe200078e00ff */
[----:B------:R-:W-:Y:S01]  /*3490*/  PRMT R36, R36, 0x7632, R36 ;  /* 0x0000763224247816 */ /* 0x000fe20000000024 */
[C---:B------:R-:W-:Y:S01]  /*34a0*/  IMAD.U32 R100, R102.reuse, 0x10000, RZ ;  /* 0x0001000066647824 */ /* 0x040fe200078e00ff */
[----:B------:R-:W-:Y:S02]  /*34b0*/  PRMT R37, R37, 0x7632, R37 ;  /* 0x0000763225257816 */ /* 0x000fe40000000025 */
[----:B------:R-:W-:Y:S02]  /*34c0*/  PRMT R99, R99, 0x7632, R99 ;  /* 0x0000763263637816 */ /* 0x000fe40000000063 */
[----:B------:R-:W-:Y:S01]  /*34d0*/  PRMT R102, R102, 0x7632, R102 ;  /* 0x0000763266667816 */ /* 0x000fe20000000066 */
[----:B------:R-:W-:Y:S01]  /*34e0*/  FFMA.FTZ R34, R101, R100, R34 ;  /* 0x0000006465227223 */ /* 0x000fe20000010022 */
[----:B------:R-:W-:Y:S01]  /*34f0*/  IMAD.U32 R36, R36, 0x10000, RZ ;  /* 0x0001000024247824 */ /* 0x000fe200078e00ff */
[----:B0-----:R-:W-:Y:S01]  /*3500*/  PRMT R32, R38, 0x7632, R32 ;  /* 0x0000763226207816 */ /* 0x001fe20000000020 */
[----:B------:R-:W-:Y:S01]  /*3510*/  IMAD.U32 R100, R37, 0x10000, RZ ;  /* 0x0001000025647824 */ /* 0x000fe200078e00ff */
[----:B------:R-:W-:Y:S01]  /*3520*/  IADD3 R37, P0, P1, R60, R104, R59 ;  /* 0x000000683c257210 */ /* 0x000fe2000791e03b */
[----:B------:R-:W-:-:S02]  /*3530*/  IMAD.U32 R99, R99, 0x10000, RZ ;  /* 0x0001000063637824 */ /* 0x000fc400078e00ff */
[----:B------:R-:W-:Y:S02]  /*3540*/  IMAD.U32 R102, R102, 0x10000, RZ ;  /* 0x0001000066667824 */ /* 0x000fe400078e00ff */
[----:B------:R-:W-:Y:S01]  /*3550*/  FFMA.FTZ R107, R36, R99, R107 ;  /* 0x00000063246b7223 */ /* 0x000fe2000001006b */
[----:B------:R-:W-:Y:S01]  /*3560*/  IADD3.X R36, R24, R95, R7, P0, P1 ;  /* 0x0000005f18247210 */ /* 0x000fe200007e2407 */
[----:B------:R-:W-:Y:S01]  /*3570*/  FFMA.FTZ R121, R100, R102, R121 ;  /* 0x0000006664797223 */ /* 0x000fe20000010079 */
[----:B------:R-:W-:Y:S01]  /*3580*/  LEA R100, P2, R37, UR8, 0x1 ;  /* 0x0000000825647c11 */ /* 0x000fe2000f8408ff */
[----:B------:R-:W-:Y:S01]  /*3590*/  IMAD.U32 R120, R32, 0x10000, RZ ;  /* 0x0001000020787824 */ /* 0x000fe200078e00ff */
[C---:B------:R-:W-:Y:S01]  /*35a0*/  PRMT R32, R103.reuse, 0x7632, R32 ;  /* 0x0000763267207816 */ /* 0x040fe20000000020 */
[----:B------:R-:W-:Y:S01]  /*35b0*/  IMAD.U32 R38, R38, 0x10000, RZ ;  /* 0x0001000026267824 */ /* 0x000fe200078e00ff */
[----:B------:R-:W-:Y:S02]  /*35c0*/  SHF.L.U32 R99, R103, 0x10, RZ ;  /* 0x0000001067637819 */ /* 0x000fe400000006ff */
[----:B------:R-:W-:Y:S01]  /*35d0*/  LEA.HI.X R101, R37, UR9, R36, 0x1, P2 ;  /* 0x0000000925657c11 */ /* 0x000fe200090f0c24 */
[----:B------:R-:W-:-:S02]  /*35e0*/  IMAD.U32 R32, R32, 0x10000, RZ ;  /* 0x0001000020207824 */ /* 0x000fc400078e00ff */
[----:B------:R-:W-:Y:S01]  /*35f0*/  FFMA.FTZ R99, R38, R99, R35 ;  /* 0x0000006326637223 */ /* 0x000fe20000010023 */
[----:B------:R-:W-:Y:S01]  /*3600*/  IADD3 R35, P0, P1, R58, R104, R57 ;  /* 0x000000683a237210 */ /* 0x000fe2000791e039 */
[----:B------:R-:W4:Y:S01]  /*3610*/  LDG.E.CONSTANT R112, desc[UR10][R100.64] ;  /* 0x0000000a64707981 */ /* 0x000f22000c1e9900 */
[----:B------:R-:W-:Y:S01]  /*3620*/  FFMA.FTZ R120, R120, R32, R107 ;  /* 0x0000002078787223 */ /* 0x000fe2000001006b */
[----:B------:R-:W-:Y:S01]  /*3630*/  IMAD.U32 R33, R39, 0x10000, RZ ;  /* 0x0001000027217824 */ /* 0x000fe200078e00ff */
[----:B------:R-:W-:Y:S01]  /*3640*/  IADD3.X R32, R23, R95, R6, P0, P1 ;  /* 0x0000005f17207210 */ /* 0x000fe200007e2406 */
[----:B------:R-:W-:Y:S01]  /*3650*/  IMAD.U32 R38, R98, 0x10000, RZ ;  /* 0x0001000062267824 */ /* 0x000fe200078e00ff */
[----:B------:R-:W-:Y:S01]  /*3660*/  LEA R36, P2, R35, UR8, 0x1 ;  /* 0x0000000823247c11 */ /* 0x000fe2000f8408ff */
[----:B------:R0:W4:Y:S02]  /*3670*/  LDG.E.CONSTANT R113, desc[UR10][R100.64+0x4] ;  /* 0x0000040a64717981 */ /* 0x000124000c1e9900 */
[----:B------:R-:W-:Y:S01]  /*3680*/  FFMA.FTZ R38, R33, R38, R34 ;  /* 0x0000002621267223 */ /* 0x000fe20000010022 */
[----:B------:R-:W-:-:S02]  /*3690*/  LEA.HI.X R37, R35, UR9, R32, 0x1, P2 ;  /* 0x0000000923257c11 */ /* 0x000fc400090f0c20 */
[----:B------:R-:W1:Y:S04]  /*36a0*/  LDS.128 R32, [R12+0x60] ;  /* 0x000060000c207984 */ /* 0x000e680000000c00 */
[----:B------:R-:W4:Y:S01]  /*36b0*/  LDG.E.CONSTANT R106, desc[UR10][R36.64] ;  /* 0x0000000a246a7981 */ /* 0x000f22000c1e9900 */
[----:B0-----:R-:W-:-:S03]  /*36c0*/  IADD3 R101, P0, P1, R56, R104, R55 ;  /* 0x0000006838657210 */ /* 0x001fc6000791e037 */
[----:B------:R0:W4:Y:S01]  /*36d0*/  LDG.E.CONSTANT R107, desc[UR10][R36.64+0x4] ;  /* 0x0000040a246b7981 */ /* 0x000122000c1e9900 */
[----:B------:R-:W-:Y:S02]  /*36e0*/  LEA R100, P2, R101, UR8, 0x1 ;  /* 0x0000000865647c11 */ /* 0x000fe4000f8408ff */
[----:B------:R-:W-:-:S04]  /*36f0*/  IADD3.X R102, R26, R95, R5, P0, P1 ;  /* 0x0000005f1a667210 */ /* 0x000fc800007e2405 */
[----:B------:R-:W-:Y:S02]  /*3700*/  LEA.HI.X R101, R101, UR9, R102, 0x1, P2 ;  /* 0x0000000965657c11 */ /* 0x000fe400090f0c66 */
[----:B------:R-:W-:Y:S02]  /*3710*/  PRMT R39, R39, 0x7632, R39 ;  /* 0x0000763227277816 */ /* 0x000fe40000000027 */
[----:B------:R-:W-:Y:S01]  /*3720*/  PRMT R98, R98, 0x7632, R98 ;  /* 0x0000763262627816 */ /* 0x000fe20000000062 */
[----:B------:R-:W4:Y:S01]  /*3730*/  LDG.E.CONSTANT R109, desc[UR10][R100.64] ;  /* 0x0000000a646d7981 */ /* 0x000f22000c1e9900 */
[----:B0-----:R-:W-:Y:S01]  /*3740*/  IADD3 R37, P0, P1, R54, R104, R53 ;  /* 0x0000006836257210 */ /* 0x001fe2000791e035 */
[----:B------:R-:W-:Y:S02]  /*3750*/  IMAD.U32 R102, R39, 0x10000, RZ ;  /* 0x0001000027667824 */ /* 0x000fe400078e00ff */
[----:B------:R-:W-:Y:S01]  /*3760*/  IMAD.U32 R98, R98, 0x10000, RZ ;  /* 0x0001000062627824 */ /* 0x000fe200078e00ff */
[----:B------:R-:W-:-:S03]  /*3770*/  LEA R36, P2, R37, UR8, 0x1 ;  /* 0x0000000825247c11 */ /* 0x000fc6000f8408ff */
[----:B------:R-:W-:Y:S01]  /*3780*/  FFMA.FTZ R121, R102, R98, R121 ;  /* 0x0000006266797223 */ /* 0x000fe20000010079 */
[----:B------:R-:W-:Y:S01]  /*3790*/  IADD3.X R102, R25, R95, R4, P0, P1 ;  /* 0x0000005f19667210 */ /* 0x000fe200007e2404 */
[----:B------:R-:W-:Y:S01]  /*37a0*/  IMAD.U32 R39, R105, 0x10000, RZ ;  /* 0x0001000069277824 */ /* 0x000fe200078e00ff */
[----:B------:R0:W4:Y:S02]  /*37b0*/  LDG.E.CONSTANT R98, desc[UR10][R100.64+0x4] ;  /* 0x0000040a64627981 */ /* 0x000124000c1e9900 */
[----:B------:R-:W-:Y:S01]  /*37c0*/  LEA.HI.X R37, R37, UR9, R102, 0x1, P2 ;  /* 0x0000000925257c11 */ /* 0x000fe200090f0c66 */
[----:B-1----:R-:W-:-:S04]  /*37d0*/  IMAD.U32 R102, R32, 0x10000, RZ ;  /* 0x0001000020667824 */ /* 0x002fc800078e00ff */
[----:B------:R-:W4:Y:S01]  /*37e0*/  LDG.E.CONSTANT R100, desc[UR10][R36.64+0x4] ;  /* 0x0000040a24647981 */ /* 0x000f22000c1e9900 */
[----:B------:R-:W-:-:S03]  /*37f0*/  FFMA.FTZ R39, R102, R39, R99 ;  /* 0x0000002766277223 */ /* 0x000fc60000010063 */
[----:B------:R1:W4:Y:S01]  /*3800*/  LDG.E.CONSTANT R99, desc[UR10][R36.64] ;  /* 0x0000000a24637981 */ /* 0x000322000c1e9900 */
[----:B------:R-:W-:-:S04]  /*3810*/  IADD3 R102, P0, P1, R52, R104, R51 ;  /* 0x0000006834667210 */ /* 0x000fc8000791e033 */
[----:B------:R-:W-:Y:S02]  /*3820*/  LEA R124, P2, R102, UR8, 0x1 ;  /* 0x00000008667c7c11 */ /* 0x000fe4000f8408ff */
[----:B0-----:R-:W-:-:S04]  /*3830*/  IADD3.X R101, R28, R95, R3, P0, P1 ;  /* 0x0000005f1c657210 */ /* 0x001fc800007e2403 */
[----:B------:R-:W-:Y:S02]  /*3840*/  LEA.HI.X R125, R102, UR9, R101, 0x1, P2 ;  /* 0x00000009667d7c11 */ /* 0x000fe400090f0c65 */
[-C--:B------:R-:W-:Y:S02]  /*3850*/  IADD3 R103, P0, P1, R50, R104.reuse, R49 ;  /* 0x0000006832677210 */ /* 0x080fe4000791e031 */
[----:B-1----:R-:W-:Y:S01]  /*3860*/  IADD3 R37, P3, P4, R48, R104, R47 ;  /* 0x0000006830257210 */ /* 0x002fe20007c7e02f */
[----:B------:R-:W4:Y:S01]  /*3870*/  LDG.E.CONSTANT R101, desc[UR10][R124.64] ;  /* 0x0000000a7c657981 */ /* 0x000f22000c1e9900 */
[----:B------:R-:W-:-:S03]  /*3880*/  LEA R122, P2, R103, UR8, 0x1 ;  /* 0x00000008677a7c11 */ /* 0x000fc6000f8408ff */
[----:B------:R0:W4:Y:S01]  /*3890*/  LDG.E.CONSTANT R102, desc[UR10][R124.64+0x4] ;  /* 0x0000040a7c667981 */ /* 0x000122000c1e9900 */
[-C--:B------:R-:W-:Y:S02]  /*38a0*/  IADD3.X R104, R27, R95.reuse, R2, P0, P1 ;  /* 0x0000005f1b687210 */ /* 0x080fe400007e2402 */
[----:B------:R-:W-:Y:S02]  /*38b0*/  IADD3.X R95, R29, R95, R0, P3, P4 ;  /* 0x0000005f1d5f7210 */ /* 0x000fe40001fe8400 */
[----:B------:R-:W-:Y:S02]  /*38c0*/  LEA.HI.X R123, R103, UR9, R104, 0x1, P2 ;  /* 0x00000009677b7c11 */ /* 0x000fe400090f0c68 */
[----:B------:R-:W-:-:S03]  /*38d0*/  LEA R36, P0, R37, UR8, 0x1 ;  /* 0x0000000825247c11 */ /* 0x000fc6000f8008ff */
[----:B------:R-:W4:Y:S01]  /*38e0*/  LDG.E.CONSTANT R103, desc[UR10][R122.64] ;  /* 0x0000000a7a677981 */ /* 0x000f22000c1e9900 */
[----:B------:R-:W-:-:S03]  /*38f0*/  LEA.HI.X R37, R37, UR9, R95, 0x1, P0 ;  /* 0x0000000925257c11 */ /* 0x000fc600080f0c5f */
[----:B------:R1:W4:Y:S01]  /*3900*/  LDG.E.CONSTANT R104, desc[UR10][R122.64+0x4] ;  /* 0x0000040a7a687981 */ /* 0x000322000c1e9900 */
[----:B------:R-:W-:Y:S02]  /*3910*/  PRMT R32, R32, 0x7632, R32 ;  /* 0x0000763220207816 */ /* 0x000fe40000000020 */
[----:B------:R-:W-:Y:S01]  /*3920*/  PRMT R105, R105, 0x7632, R105 ;  /* 0x0000763269697816 */ /* 0x000fe20000000069 */
[----:B------:R-:W4:Y:S02]  /*3930*/  LDG.E.CONSTANT R95, desc[UR10][R36.64] ;  /* 0x0000000a245f7981 */ /* 0x000f24000c1e9900 */
[----:B0-----:R-:W-:Y:S01]  /*3940*/  IMAD.U32 R125, R32, 0x10000, RZ ;  /* 0x00010000207d7824 */ /* 0x001fe200078e00ff */
[----:B------:R-:W-:-:S05]  /*3950*/  SHF.L.U32 R105, R105, 0x10, RZ ;  /* 0x0000001069697819 */ /* 0x000fca00000006ff */
[----:B------:R-:W-:Y:S02]  /*3960*/  FFMA.FTZ R120, R125, R105, R120 ;  /* 0x000000697d787223 */ /* 0x000fe40000010078 */
[----:B------:R0:W4:Y:S01]  /*3970*/  LDG.E.CONSTANT R105, desc[UR10][R36.64+0x4] ;  /* 0x0000040a24697981 */ /* 0x000122000c1e9900 */
[C---:B-1----:R-:W-:Y:S01]  /*3980*/  IMAD.U32 R123, R33.reuse, 0x10000, RZ ;  /* 0x00010000217b7824 */ /* 0x042fe200078e00ff */
[----:B------:R-:W-:Y:S01]  /*3990*/  PRMT R33, R33, 0x7632, R33 ;  /* 0x0000763221217816 */ /* 0x000fe20000000021 */
[C---:B------:R-:W-:Y:S01]  /*39a0*/  IMAD.U32 R32, R119.reuse, 0x10000, RZ ;  /* 0x0001000077207824 */ /* 0x040fe200078e00ff */
[----:B------:R-:W-:-:S03]  /*39b0*/  PRMT R119, R119, 0x7632, R119 ;  /* 0x0000763277777816 */ /* 0x000fc60000000077 */
[----:B------:R-:W-:Y:S01]  /*39c0*/  FFMA.FTZ R32, R123, R32, R38 ;  /* 0x000000207b207223 */ /* 0x000fe20000010026 */
[----:B------:R-:W-:Y:S02]  /*39d0*/  IMAD.U32 R38, R33, 0x10000, RZ ;  /* 0x0001000021267824 */ /* 0x000fe400078e00ff */
[----:B------:R-:W-:-:S04]  /*39e0*/  IMAD.U32 R119, R119, 0x10000, RZ ;  /* 0x0001000077777824 */ /* 0x000fc800078e00ff */
[----:B------:R-:W-:Y:S01]  /*39f0*/  FFMA.FTZ R121, R38, R119, R121 ;  /* 0x0000007726797223 */ /* 0x000fe20000010079 */
[----:B------:R-:W-:Y:S02]  /*3a00*/  IMAD.U32 R38, R34, 0x10000, RZ ;  /* 0x0001000022267824 */ /* 0x000fe400078e00ff */
[----:B--2---:R-:W-:-:S04]  /*3a10*/  IMAD.U32 R33, R110, 0x10000, RZ ;  /* 0x000100006e217824 */ /* 0x004fc800078e00ff */
[----:B------:R-:W-:Y:S02]  /*3a20*/  FFMA.FTZ R33, R38, R33, R39 ;  /* 0x0000002126217223 */ /* 0x000fe40000010027 */
[----:B0-----:R-:W0:Y:S01]  /*3a30*/  LDS.128 R36, [R12+0x70] ;  /* 0x000070000c247984 */ /* 0x001e220000000c00 */
[----:B------:R-:W-:Y:S02]  /*3a40*/  PRMT R34, R34, 0x7632, R34 ;  /* 0x0000763222227816 */ /* 0x000fe40000000022 */
[----:B------:R-:W-:-:S03]  /*3a50*/  PRMT R110, R110, 0x7632, R110 ;  /* 0x000076326e6e7816 */ /* 0x000fc6000000006e */
[----:B------:R-:W-:Y:S02]  /*3a60*/  IMAD.U32 R119, R34, 0x10000, RZ ;  /* 0x0001000022777824 */ /* 0x000fe400078e00ff */
[----:B------:R-:W-:Y:S02]  /*3a70*/  IMAD.U32 R110, R110, 0x10000, RZ ;  /* 0x000100006e6e7824 */ /* 0x000fe400078e00ff */
[C---:B---3--:R-:W-:Y:S02]  /*3a80*/  IMAD.U32 R34, R118.reuse, 0x10000, RZ ;  /* 0x0001000076227824 */ /* 0x048fe400078e00ff */
        /* <DEDUP_REMOVED lines=8> */
[C---:B0-----:R-:W-:Y:S01]  /*3b10*/  IMAD.U32 R110, R36.reuse, 0x10000, RZ ;  /* 0x00010000246e7824 */ /* 0x041fe200078e00ff */
[----:B------:R-:W-:Y:S01]  /*3b20*/  PRMT R36, R36, 0x7632, R36 ;  /* 0x0000763224247816 */ /* 0x000fe20000000024 */
[C---:B-----5:R-:W-:Y:S01]  /*3b30*/  IMAD.U32 R34, R117.reuse, 0x10000, RZ ;  /* 0x0001000075227824 */ /* 0x060fe200078e00ff */
[----:B------:R-:W-:-:S03]  /*3b40*/  PRMT R117, R117, 0x7632, R117 ;  /* 0x0000763275757816 */ /* 0x000fc60000000075 */
[----:B------:R-:W-:Y:S01]  /*3b50*/  FFMA.FTZ R110, R110, R34, R33 ;  /* 0x000000226e6e7223 */ /* 0x000fe20000010021 */
[----:B------:R-:W-:Y:S02]  /*3b60*/  IMAD.U32 R33, R36, 0x10000, RZ ;  /* 0x0001000024217824 */ /* 0x000fe400078e00ff */
[----:B------:R-:W-:Y:S01]  /*3b70*/  IMAD.U32 R117, R117, 0x10000, RZ ;  /* 0x0001000075757824 */ /* 0x000fe200078e00ff */
[----:B----4-:R-:W-:-:S03]  /*3b80*/  SHF.L.U32 R36, R114, 0x10, RZ ;  /* 0x0000001072247819 */ /* 0x010fc600000006ff */
[----:B------:R-:W-:Y:S01]  /*3b90*/  FFMA.FTZ R120, R33, R117, R120 ;  /* 0x0000007521787223 */ /* 0x000fe20000010078 */
[C---:B------:R-:W-:Y:S01]  /*3ba0*/  IMAD.U32 R33, R37.reuse, 0x10000, RZ ;  /* 0x0001000025217824 */ /* 0x040fe200078e00ff */
[----:B------:R-:W-:Y:S02]  /*3bb0*/  PRMT R37, R37, 0x7632, R37 ;  /* 0x0000763225257816 */ /* 0x000fe40000000025 */
[----:B------:R-:W-:Y:S01]  /*3bc0*/  PRMT R114, R114, 0x7632, R114 ;  /* 0x0000763272727816 */ /* 0x000fe20000000072 */
[----:B------:R-:W-:Y:S02]  /*3bd0*/  FFMA.FTZ R36, R33, R36, R32 ;  /* 0x0000002421247223 */ /* 0x000fe40000010020 */
[----:B------:R-:W-:Y:S02]  /*3be0*/  IMAD.U32 R32, R37, 0x10000, RZ ;  /* 0x0001000025207824 */ /* 0x000fe400078e00ff */
[----:B------:R-:W-:-:S04]  /*3bf0*/  IMAD.U32 R114, R114, 0x10000, RZ ;  /* 0x0001000072727824 */ /* 0x000fc800078e00ff */
[----:B------:R-:W-:Y:S02]  /*3c00*/  FFMA.FTZ R121, R32, R114, R121 ;  /* 0x0000007220797223 */ /* 0x000fe40000010079 */
[----:B------:R-:W0:Y:S01]  /*3c10*/  LDS.128 R32, [R12+0x80] ;  /* 0x000080000c207984 */ /* 0x000e220000000c00 */
        /* <DEDUP_REMOVED lines=14> */
[----:B------:R-:W-:-:S04]  /*3d00*/  IMAD.U32 R37, R37, 0x10000, RZ ;  /* 0x0001000025257824 */ /* 0x000fc800078e00ff */
[----:B------:R-:W-:Y:S01]  /*3d10*/  FFMA.FTZ R121, R38, R37, R121 ;  /* 0x0000002526797223 */ /* 0x000fe20000010079 */
[----:B0-----:R-:W-:Y:S02]  /*3d20*/  IMAD.U32 R37, R32, 0x10000, RZ ;  /* 0x0001000020257824 */ /* 0x001fe400078e00ff */
        /* <DEDUP_REMOVED lines=8> */
[----:B------:R-:W-:-:S02]  /*3db0*/  FFMA.FTZ R120, R37, R38, R120 ;  /* 0x0000002625787223 */ /* 0x000fc40000010078 */
[----:B------:R-:W-:Y:S02]  /*3dc0*/  FFMA.FTZ R32, R39, R32, R36 ;  /* 0x0000002027207223 */ /* 0x000fe40000010024 */
[----:B------:R-:W0:Y:S01]  /*3dd0*/  LDS.128 R36, [R12+0x90] ;  /* 0x000090000c247984 */ /* 0x000e220000000c00 */
[----:B------:R-:W-:Y:S02]  /*3de0*/  PRMT R33, R33, 0x7632, R33 ;  /* 0x0000763221217816 */ /* 0x000fe40000000021 */
[----:B------:R-:W-:-:S03]  /*3df0*/  PRMT R111, R108, 0x7632, R111 ;  /* 0x000076326c6f7816 */ /* 0x000fc6000000006f */
[----:B------:R-:W-:Y:S01]  /*3e00*/  IMAD.U32 R108, R33, 0x10000, RZ ;  /* 0x00010000216c7824 */ /* 0x000fe200078e00ff */
[----:B------:R-:W-:-:S05]  /*3e10*/  SHF.L.U32 R33, R111, 0x10, RZ ;  /* 0x000000106f217819 */ /* 0x000fca00000006ff */
[----:B------:R-:W-:Y:S01]  /*3e20*/  FFMA.FTZ R121, R108, R33, R121 ;  /* 0x000000216c797223 */ /* 0x000fe20000010079 */
[C---:B------:R-:W-:Y:S01]  /*3e30*/  IMAD.U32 R33, R34.reuse, 0x10000, RZ ;  /* 0x0001000022217824 */ /* 0x040fe200078e00ff */
[----:B------:R-:W-:Y:S01]  /*3e40*/  PRMT R34, R34, 0x7632, R34 ;  /* 0x0000763222227816 */ /* 0x000fe20000000022 */
[C---:B------:R-:W-:Y:S01]  /*3e50*/  IMAD.U32 R108, R112.reuse, 0x10000, RZ ;  /* 0x00010000706c7824 */ /* 0x040fe200078e00ff */
[----:B------:R-:W-:-:S03]  /*3e60*/  PRMT R112, R112, 0x7632, R112 ;  /* 0x0000763270707816 */ /* 0x000fc60000000070 */
[----:B------:R-:W-:Y:S02]  /*3e70*/  IMAD.U32 R111, R34, 0x10000, RZ ;  /* 0x00010000226f7824 */ /* 0x000fe400078e00ff */
[----:B------:R-:W-:Y:S01]  /*3e80*/  FFMA.FTZ R110, R33, R108, R110 ;  /* 0x0000006c216e7223 */ /* 0x000fe2000001006e */
[----:B------:R-:W-:Y:S01]  /*3e90*/  PRMT R33, R35, 0x7632, R33 ;  /* 0x0000763223217816 */ /* 0x000fe20000000021 */
[----:B------:R-:W-:Y:S01]  /*3ea0*/  IMAD.U32 R34, R112, 0x10000, RZ ;  /* 0x0001000070227824 */ /* 0x000fe200078e00ff */
[----:B------:R-:W-:Y:S01]  /*3eb0*/  PRMT R112, R113, 0x7632, R112 ;  /* 0x0000763271707816 */ /* 0x000fe20000000070 */
[----:B------:R-:W-:Y:S02]  /*3ec0*/  IMAD.U32 R35, R35, 0x10000, RZ ;  /* 0x0001000023237824 */ /* 0x000fe400078e00ff */
[----:B------:R-:W-:Y:S02]  /*3ed0*/  IMAD.U32 R113, R113, 0x10000, RZ ;  /* 0x0001000071717824 */ /* 0x000fe400078e00ff */
[----:B------:R-:W-:Y:S01]  /*3ee0*/  FFMA.FTZ R120, R111, R34, R120 ;  /* 0x000000226f787223 */ /* 0x000fe20000010078 */
[----:B------:R-:W-:-:S02]  /*3ef0*/  IMAD.U32 R108, R33, 0x10000, RZ ;  /* 0x00010000216c7824 */ /* 0x000fc400078e00ff */
[----:B------:R-:W-:Y:S02]  /*3f00*/  FFMA.FTZ R113, R35, R113, R32 ;  /* 0x0000007123717223 */ /* 0x000fe40000010020 */
[----:B------:R-:W1:Y:S01]  /*3f10*/  LDS.128 R32, [R12+0xa0] ;  /* 0x0000a0000c207984 */ /* 0x000e620000000c00 */
[----:B------:R-:W-:-:S04]  /*3f20*/  IMAD.U32 R111, R112, 0x10000, RZ ;  /* 0x00010000706f7824 */ /* 0x000fc800078e00ff */
[----:B------:R-:W-:Y:S01]  /*3f30*/  FFMA.FTZ R121, R108, R111, R121 ;  /* 0x0000006f6c797223 */ /* 0x000fe20000010079 */
[----:B0-----:R-:W-:Y:S01]  /*3f40*/  SHF.L.U32 R111, R36, 0x10, RZ ;  /* 0x00000010246f7819 */ /* 0x001fe200000006ff */
[----:B------:R-:W-:Y:S01]  /*3f50*/  IMAD.U32 R108, R106, 0x10000, RZ ;  /* 0x000100006a6c7824 */ /* 0x000fe200078e00ff */
[----:B------:R-:W-:Y:S02]  /*3f60*/  PRMT R36, R36, 0x7632, R36 ;  /* 0x0000763224247816 */ /* 0x000fe40000000024 */
[----:B------:R-:W-:Y:S01]  /*3f70*/  PRMT R112, R106, 0x7632, R112 ;  /* 0x000076326a707816 */ /* 0x000fe20000000070 */
[----:B------:R-:W-:Y:S01]  /*3f80*/  FFMA.FTZ R110, R111, R108, R110 ;  /* 0x0000006c6f6e7223 */ /* 0x000fe2000001006e */
[----:B------:R-:W-:Y:S02]  /*3f90*/  IMAD.U32 R106, R37, 0x10000, RZ ;  /* 0x00010000256a7824 */ /* 0x000fe400078e00ff */
[----:B------:R-:W-:Y:S01]  /*3fa0*/  IMAD.U32 R108, R107, 0x10000, RZ ;  /* 0x000100006b6c7824 */ /* 0x000fe200078e00ff */
[----:B------:R-:W-:Y:S01]  /*3fb0*/  PRMT R107, R38, 0x7632, R107 ;  /* 0x00007632266b7816 */ /* 0x000fe2000000006b */
[----:B------:R-:W-:Y:S01]  /*3fc0*/  IMAD.U32 R111, R36, 0x10000, RZ ;  /* 0x00010000246f7824 */ /* 0x000fe200078e00ff */
[----:B------:R-:W-:Y:S01]  /*3fd0*/  PRMT R37, R37, 0x7632, R37 ;  /* 0x0000763225257816 */ /* 0x000fe20000000025 */
[----:B------:R-:W-:-:S02]  /*3fe0*/  IMAD.U32 R36, R112, 0x10000, RZ ;  /* 0x0001000070247824 */ /* 0x000fc400078e00ff */
[--C-:B------:R-:W-:Y:S01]  /*3ff0*/  FFMA.FTZ R106, R106, R108, R113.reuse ;  /* 0x0000006c6a6a7223 */ /* 0x100fe20000010071 */
[----:B------:R-:W-:Y:S02]  /*4000*/  PRMT R108, R107, 0x7632, R108 ;  /* 0x000076326b6c7816 */ /* 0x000fe4000000006c */
[----:B------:R-:W-:Y:S01]  /*4010*/  PRMT R113, R109, 0x7632, R113 ;  /* 0x000076326d717816 */ /* 0x000fe20000000071 */
[----:B------:R-:W-:Y:S01]  /*4020*/  FFMA.FTZ R36, R111, R36, R120 ;  /* 0x000000246f247223 */ /* 0x000fe20000010078 */
[----:B------:R-:W-:Y:S02]  /*4030*/  IMAD.U32 R111, R38, 0x10000, RZ ;  /* 0x00010000266f7824 */ /* 0x000fe400078e00ff */
[----:B------:R-:W-:Y:S01]  /*4040*/  IMAD.U32 R38, R37, 0x10000, RZ ;  /* 0x0001000025267824 */ /* 0x000fe200078e00ff */
[----:B------:R-:W-:Y:S01]  /*4050*/  SHF.L.U32 R37, R108, 0x10, RZ ;  /* 0x000000106c257819 */ /* 0x000fe200000006ff */
[----:B------:R-:W-:Y:S02]  /*4060*/  IMAD.U32 R107, R107, 0x10000, RZ ;  /* 0x000100006b6b7824 */ /* 0x000fe400078e00ff */
[----:B------:R-:W-:Y:S01]  /*4070*/  IMAD.U32 R113, R113, 0x10000, RZ ;  /* 0x0001000071717824 */ /* 0x000fe200078e00ff */
[----:B------:R-:W-:Y:S01]  /*4080*/  PRMT R108, R39, 0x7632, R108 ;  /* 0x00007632276c7816 */ /* 0x000fe2000000006c */
[----:B------:R-:W-:-:S02]  /*4090*/  IMAD.U32 R112, R109, 0x10000, RZ ;  /* 0x000100006d707824 */ /* 0x000fc400078e00ff */
[----:B------:R-:W-:Y:S01]  /*40a0*/  FFMA.FTZ R121, R38, R37, R121 ;  /* 0x0000002526797223 */ /* 0x000fe20000010079 */
[----:B------:R-:W-:Y:S02]  /*40b0*/  IMAD.U32 R109, R39, 0x10000, RZ ;  /* 0x00010000276d7824 */ /* 0x000fe400078e00ff */
[----:B------:R-:W-:Y:S02]  /*40c0*/  FFMA.FTZ R107, R107, R113, R36 ;  /* 0x000000716b6b7223 */ /* 0x000fe40000010024 */
[----:B------:R-:W0:Y:S01]  /*40d0*/  LDS.128 R36, [R12+0xb0] ;  /* 0x0000b0000c247984 */ /* 0x000e220000000c00 */
[----:B------:R-:W-:Y:S01]  /*40e0*/  FFMA.FTZ R110, R111, R112, R110 ;  /* 0x000000706f6e7223 */ /* 0x000fe2000001006e */
[C---:B------:R-:W-:Y:S01]  /*40f0*/  PRMT R111, R98.reuse, 0x7632, R111 ;  /* 0x00007632626f7816 */ /* 0x040fe2000000006f */
[----:B------:R-:W-:Y:S02]  /*4100*/  IMAD.U32 R98, R98, 0x10000, RZ ;  /* 0x0001000062627824 */ /* 0x000fe400078e00ff */
[----:B-1----:R-:W-:-:S02]  /*4110*/  IMAD.U32 R113, R32, 0x10000, RZ ;  /* 0x0001000020717824 */ /* 0x002fc400078e00ff */
[----:B------:R-:W-:Y:S01]  /*4120*/  IMAD.U32 R112, R99, 0x10000, RZ ;  /* 0x0001000063707824 */ /* 0x000fe200078e00ff */
[----:B------:R-:W-:Y:S01]  /*4130*/  PRMT R99, R32, 0x7632, R99 ;  /* 0x0000763220637816 */ /* 0x000fe20000000063 */
[----:B------:R-:W-:Y:S01]  /*4140*/  FFMA.FTZ R109, R109, R98, R106 ;  /* 0x000000626d6d7223 */ /* 0x000fe2000001006a */
[----:B------:R-:W-:Y:S02]  /*4150*/  IMAD.U32 R108, R108, 0x10000, RZ ;  /* 0x000100006c6c7824 */ /* 0x000fe400078e00ff */
[----:B------:R-:W-:Y:S01]  /*4160*/  FFMA.FTZ R106, R113, R112, R110 ;  /* 0x00000070716a7223 */ /* 0x000fe2000001006e */
[----:B------:R-:W-:Y:S01]  /*4170*/  IMAD.U32 R111, R111, 0x10000, RZ ;  /* 0x000100006f6f7824 */ /* 0x000fe200078e00ff */
[C---:B------:R-:W-:Y:S02]  /*4180*/  PRMT R32, R33.reuse, 0x7632, R32 ;  /* 0x0000763221207816 */ /* 0x040fe40000000020 */
[----:B------:R-:W-:Y:S02]  /*4190*/  SHF.L.U32 R110, R33, 0x10, RZ ;  /* 0x00000010216e7819 */ /* 0x000fe400000006ff */
[C---:B------:R-:W-:Y:S01]  /*41a0*/  PRMT R33, R99.reuse, 0x7632, R33 ;  /* 0x0000763263217816 */ /* 0x040fe20000000021 */
[----:B------:R-:W-:Y:S01]  /*41b0*/  FFMA.FTZ R98, R108, R111, R121 ;  /* 0x0000006f6c627223 */ /* 0x000fe20000010079 */
[----:B------:R-:W-:-:S03]  /*41c0*/  IMAD.U32 R108, R99, 0x10000, RZ ;  /* 0x00010000636c7824 */ /* 0x000fc600078e00ff */
[----:B------:R-:W-:Y:S01]  /*41d0*/  IMAD.U32 R99, R33, 0x10000, RZ ;  /* 0x0001000021637824 */ /* 0x000fe200078e00ff */
[C---:B------:R-:W-:Y:S01]  /*41e0*/  PRMT R112, R34.reuse, 0x7632, R112 ;  /* 0x0000763222707816 */ /* 0x040fe20000000070 */
[----:B------:R-:W-:Y:S01]  /*41f0*/  IMAD.U32 R33, R34, 0x10000, RZ ;  /* 0x0001000022217824 */ /* 0x000fe200078e00ff */
[----:B------:R-:W-:Y:S01]  /*4200*/  PRMT R34, R35, 0x7632, R34 ;  /* 0x0000763223227816 */ /* 0x000fe20000000022 */
[----:B------:R-:W-:Y:S02]  /*4210*/  IMAD.U32 R111, R100, 0x10000, RZ ;  /* 0x00010000646f7824 */ /* 0x000fe400078e00ff */
[----:B------:R-:W-:Y:S01]  /*4220*/  FFMA.FTZ R99, R108, R99, R107 ;  /* 0x000000636c637223 */ /* 0x000fe2000001006b */
[----:B------:R-:W-:Y:S01]  /*4230*/  IMAD.U32 R107, R32, 0x10000, RZ ;  /* 0x00010000206b7824 */ /* 0x000fe200078e00ff */
[----:B------:R-:W-:Y:S01]  /*4240*/  PRMT R32, R100, 0x7632, R32 ;  /* 0x0000763264207816 */ /* 0x000fe20000000020 */
[----:B------:R-:W-:Y:S01]  /*4250*/  FFMA.FTZ R110, R110, R111, R109 ;  /* 0x0000006f6e6e7223 */ /* 0x000fe2000001006d */
[----:B------:R-:W-:Y:S01]  /*4260*/  IMAD.U32 R109, R34, 0x10000, RZ ;  /* 0x00010000226d7824 */ /* 0x000fe200078e00ff */
[----:B------:R-:W-:-:S02]  /*4270*/  PRMT R34, R101, 0x7632, R34 ;  /* 0x0000763265227816 */ /* 0x000fc40000000022 */
[----:B------:R-:W-:Y:S02]  /*4280*/  PRMT R100, R102, 0x7632, R100 ;  /* 0x0000763266647816 */ /* 0x000fe40000000064 */
[----:B------:R-:W-:Y:S01]  /*4290*/  SHF.L.U32 R32, R32, 0x10, RZ ;  /* 0x0000001020207819 */ /* 0x000fe200000006ff */
[----:B------:R-:W-:Y:S02]  /*42a0*/  IMAD.U32 R101, R101, 0x10000, RZ ;  /* 0x0001000065657824 */ /* 0x000fe400078e00ff */
[----:B------:R-:W-:Y:S02]  /*42b0*/  IMAD.U32 R35, R35, 0x10000, RZ ;  /* 0x0001000023237824 */ /* 0x000fe400078e00ff */
[----:B------:R-:W-:Y:S02]  /*42c0*/  IMAD.U32 R112, R112, 0x10000, RZ ;  /* 0x0001000070707824 */ /* 0x000fe400078e00ff */
[----:B------:R-:W-:Y:S01]  /*42d0*/  FFMA.FTZ R32, R107, R32, R98 ;  /* 0x000000206b207223 */ /* 0x000fe20000010062 */
[----:B------:R-:W-:-:S02]  /*42e0*/  IMAD.U32 R34, R34, 0x10000, RZ ;  /* 0x0001000022227824 */ /* 0x000fc400078e00ff */
[----:B------:R-:W-:Y:S02]  /*42f0*/  IMAD.U32 R102, R102, 0x10000, RZ ;  /* 0x0001000066667824 */ /* 0x000fe400078e00ff */
[----:B------:R-:W-:Y:S02]  /*4300*/  IMAD.U32 R100, R100, 0x10000, RZ ;  /* 0x0001000064647824 */ /* 0x000fe400078e00ff */
[----:B------:R-:W-:Y:S01]  /*4310*/  FFMA.FTZ R101, R33, R101, R106 ;  /* 0x0000006521657223 */ /* 0x000fe2000001006a */
[----:B------:R-:W-:Y:S01]  /*4320*/  FFMA.FTZ R33, R112, R34, R99 ;  /* 0x0000002270217223 */ /* 0x000fe20000010063 */
[----:B------:R-:W-:Y:S01]  /*4330*/  FFMA.FTZ R35, R35, R102, R110 ;  /* 0x0000006623237223 */ /* 0x000fe2000001006e */
[----:B------:R-:W-:Y:S01]  /*4340*/  FFMA.FTZ R32, R109, R100, R32 ;  /* 0x000000646d207223 */ /* 0x000fe20000010020 */
[----:B0-----:R-:W-:Y:S01]  /*4350*/  PRMT R98, R36, 0x7632, R98 ;  /* 0x0000763224627816 */ /* 0x001fe20000000062 */
[C---:B------:R-:W-:Y:S01]  /*4360*/  IMAD.U32 R100, R37.reuse, 0x10000, RZ ;  /* 0x0001000025647824 */ /* 0x040fe200078e00ff */
[----:B------:R-:W-:Y:S01]  /*4370*/  PRMT R34, R37, 0x7632, R34 ;  /* 0x0000763225227816 */ /* 0x000fe20000000022 */
[C---:B------:R-:W-:Y:S01]  /*4380*/  IMAD.U32 R107, R38.reuse, 0x10000, RZ ;  /* 0x00010000266b7824 */ /* 0x040fe200078e00ff */
[----:B------:R-:W-:Y:S01]  /*4390*/  PRMT R102, R38, 0x7632, R102 ;  /* 0x0000763226667816 */ /* 0x000fe20000000066 */
[----:B------:R-:W-:Y:S01]  /*43a0*/  IMAD.U32 R36, R36, 0x10000, RZ ;  /* 0x0001000024247824 */ /* 0x000fe200078e00ff */
[----:B------:R-:W-:Y:S01]  /*43b0*/  SHF.L.U32 R38, R104, 0x10, RZ ;  /* 0x0000001068267819 */ /* 0x000fe200000006ff */
[C---:B------:R-:W-:Y:S01]  /*43c0*/  IMAD.U32 R37, R103.reuse, 0x10000, RZ ;  /* 0x0001000067257824 */ /* 0x040fe200078e00ff */
[----:B------:R-:W-:Y:S01]  /*43d0*/  PRMT R103, R103, 0x7632, R103 ;  /* 0x0000763267677816 */ /* 0x000fe20000000067 */
[----:B------:R-:W-:-:S02]  /*43e0*/  IMAD.U32 R98, R98, 0x10000, RZ ;  /* 0x0001000062627824 */ /* 0x000fc400078e00ff */
[----:B------:R-:W-:Y:S01]  /*43f0*/  FFMA.FTZ R36, R36, R37, R101 ;  /* 0x0000002524247223 */ /* 0x000fe20000010065 */
[----:B------:R-:W-:Y:S01]  /*4400*/  FFMA.FTZ R38, R100, R38, R35 ;  /* 0x0000002664267223 */ /* 0x000fe20000010023 */
[----:B------:R-:W-:Y:S01]  /*4410*/  PRMT R37, R95, 0x7632, R37 ;  /* 0x000076325f257816 */ /* 0x000fe20000000025 */
[----:B------:R-:W-:Y:S01]  /*4420*/  IMAD.U32 R35, R103, 0x10000, RZ ;  /* 0x0001000067237824 */ /* 0x000fe200078e00ff */
[----:B------:R-:W-:Y:S01]  /*4430*/  PRMT R104, R104, 0x7632, R104 ;  /* 0x0000763268687816 */ /* 0x000fe20000000068 */
[----:B------:R-:W-:Y:S02]  /*4440*/  IMAD.U32 R102, R102, 0x10000, RZ ;  /* 0x0001000066667824 */ /* 0x000fe400078e00ff */
[----:B------:R-:W-:Y:S02]  /*4450*/  IMAD.U32 R37, R37, 0x10000, RZ ;  /* 0x0001000025257824 */ /* 0x000fe400078e00ff */
[----:B------:R-:W-:Y:S01]  /*4460*/  FFMA.FTZ R33, R98, R35, R33 ;  /* 0x0000002362217223 */ /* 0x000fe20000010021 */
[----:B------:R-:W-:Y:S01]  /*4470*/  IMAD.U32 R95, R95, 0x10000, RZ ;  /* 0x000100005f5f7824 */ /* 0x000fe200078e00ff */
[----:B------:R-:W-:Y:S01]  /*4480*/  PRMT R99, R39, 0x7632, R99 ;  /* 0x0000763227637816 */ /* 0x000fe20000000063 */
[----:B------:R-:W-:-:S02]  /*4490*/  IMAD.U32 R35, R34, 0x10000, RZ ;  /* 0x0001000022237824 */ /* 0x000fc400078e00ff */
[----:B------:R-:W-:Y:S01]  /*44a0*/  FFMA.FTZ R33, R102, R37, R33 ;  /* 0x0000002566217223 */ /* 0x000fe20000010021 */
[C---:B------:R-:W-:Y:S01]  /*44b0*/  PRMT R37, R105.reuse, 0x7632, R37 ;  /* 0x0000763269257816 */ /* 0x040fe20000000025 */
[----:B------:R-:W-:Y:S01]  /*44c0*/  IMAD.U32 R34, R104, 0x10000, RZ ;  /* 0x0001000068227824 */ /* 0x000fe200078e00ff */
[----:B------:R-:W-:Y:S01]  /*44d0*/  SHF.L.U32 R105, R105, 0x10, RZ ;  /* 0x0000001069697819 */ /* 0x000fe200000006ff */
[----:B------:R-:W-:Y:S02]  /*44e0*/  IMAD.U32 R39, R39, 0x10000, RZ ;  /* 0x0001000027277824 */ /* 0x000fe400078e00ff */
[----:B------:R-:W-:Y:S01]  /*44f0*/  FFMA.FTZ R36, R107, R95, R36 ;  /* 0x0000005f6b247223 */ /* 0x000fe20000010024 */
[----:B------:R-:W-:Y:S01]  /*4500*/  FFMA.FTZ R32, R35, R34, R32 ;  /* 0x0000002223207223 */ /* 0x000fe20000010020 */
[----:B------:R-:W-:Y:S02]  /*4510*/  IMAD.U32 R99, R99, 0x10000, RZ ;  /* 0x0001000063637824 */ /* 0x000fe400078e00ff */
[----:B------:R-:W-:Y:S01]  /*4520*/  FFMA.FTZ R38, R39, R105, R38 ;  /* 0x0000006927267223 */ /* 0x000fe20000010026 */
[----:B------:R-:W-:-:S02]  /*4530*/  IMAD.U32 R34, R37, 0x10000, RZ ;  /* 0x0001000025227824 */ /* 0x000fc400078e00ff */
[----:B------:R-:W-:Y:S01]  /*4540*/  FADD.FTZ R33, R36, R33 ;  /* 0x0000002124217221 */ /* 0x000fe20000010000 */
[----:B------:R-:W-:Y:S01]  /*4550*/  UMOV UR4, 0xffffffff ;  /* 0xffffffff00047882 */ /* 0x000fe20000000000 */
[----:B------:R-:W-:Y:S02]  /*4560*/  FFMA.FTZ R32, R99, R34, R32 ;  /* 0x0000002263207223 */ /* 0x000fe40000010020 */
[----:B------:R-:W-:Y:S01]  /*4570*/  FADD.FTZ R33, R38, R33 ;  /* 0x0000002126217221 */ /* 0x000fe20000010000 */
[----:B------:R-:W-:-:S03]  /*4580*/  ISETP.NE.AND P0, PT, R90, RZ, PT ;  /* 0x000000ff5a00720c */ /* 0x000fc60003f05270 */
[----:B------:R-:W-:Y:S01]  /*4590*/  FADD.FTZ R32, R32, R33 ;  /* 0x0000002120207221 */ /* 0x000fe20000010000 */
[----:B------:R-:W-:Y:S09]  /*45a0*/  BRA.DIV UR4, `(.L_x_20085) ;  /* 0x0000009604647947 */ /* 0x000ff2000b800000 */
[----:B------:R0:W1:Y:S02]  /*45b0*/  SHFL.BFLY PT, R33, R32, 0x1, 0x1f ;  /* 0x0c201f0020217f89 */ /* 0x00006400000e0000 */
.L_x_20156:
[----:B01----:R-:W-:-:S04]  /*45c0*/  FADD.FTZ R32, R32, R33 ;  /* 0x0000002120207221 */ /* 0x003fc80000010000 */
[----:B------:R-:W-:Y:S01]  /*45d0*/  FFMA.FTZ R35, R32, UR12, RZ ;  /* 0x0000000c20237c23 */ /* 0x000fe200080100ff */
[----:B------:R-:W-:Y:S06]  /*45e0*/  @P0 BRA `(.L_x_20086) ;  /* 0x0000000000580947 */ /* 0x000fec0003800000 */
[----:B------:R-:W0:Y:S01]  /*45f0*/  S2UR UR5, SR_CgaCtaId ;  /* 0x00000000000579c3 */ /* 0x000e220000008800 */
[----:B------:R-:W-:Y:S01]  /*4600*/  UMOV UR4, 0x400 ;  /* 0x0000040000047882 */ /* 0x000fe20000000000 */
[C---:B------:R-:W-:Y:S01]  /*4610*/  IMAD R33, R94.reuse, 0x10, R85 ;  /* 0x000000105e217824 */ /* 0x040fe200078e0255 */
[----:B------:R-:W-:Y:S01]  /*4620*/  UIADD3 UR4, UR4, 0x1a0, URZ ;  /* 0x000001a004047890 */ /* 0x000fe2000fffe03f */
[----:B------:R-:W-:-:S03]  /*4630*/  IMAD R32, R94, 0x10, R84 ;  /* 0x000000105e207824 */ /* 0x000fc600078e0254 */
[----:B------:R-:W-:-:S04]  /*4640*/  ISETP.GE.AND P0, PT, R33, R92, PT ;  /* 0x0000005c2100720c */ /* 0x000fc80003f06270 */
[----:B------:R-:W-:Y:S01]  /*4650*/  FSEL R33, R35, RZ, !P0 ;  /* 0x000000ff23217208 */ /* 0x000fe20004000000 */
[----:B0-----:R-:W-:-:S06]  /*4660*/  ULEA UR4, UR5, UR4, 0x18 ;  /* 0x0000000405047291 */ /* 0x001fcc000f8ec03f */
[----:B------:R-:W-:-:S05]  /*4670*/  LEA R32, R32, UR4, 0x2 ;  /* 0x0000000420207c11 */ /* 0x000fca000f8e10ff */
[----:B------:R1:W-:Y:S01]  /*4680*/  STS [R32], R33 ;  /* 0x0000002120007388 */ /* 0x0003e20000000800 */
[----:B------:R-:W-:Y:S05]  /*4690*/  @P0 BRA `(.L_x_20086) ;  /* 0x00000000002c0947 */ /* 0x000fea0003800000 */
[----:B------:R-:W-:Y:S01]  /*46a0*/  FMNMX.FTZ R86, R86, R35, !PT ;  /* 0x0000002356567209 */ /* 0x000fe20007810000 */
[----:B------:R-:W-:Y:S06]  /*46b0*/  BRA `(.L_x_20086) ;  /* 0x0000000000247947 */ /* 0x000fec0003800000 */
.L_x_20084:
        /* <DEDUP_REMOVED lines=9> */
.L_x_20086:
[----:B------:R-:W-:Y:S05]  /*4750*/  BSYNC B1 ;  /* 0x0000000000017941 */ /* 0x000fea0003800000 */
.L_x_20083:
[----:B------:R-:W-:-:S04]  /*4760*/  IADD3 R94, R94, 0x4, RZ ;  /* 0x000000045e5e7810 */ /* 0x000fc80007ffe0ff */
[----:B------:R-:W-:-:S13]  /*4770*/  ISETP.GE.AND P0, PT, R94, R93, PT ;  /* 0x0000005d5e00720c */ /* 0x000fda0003f06270 */
[----:B------:R-:W-:Y:S05]  /*4780*/  @!P0 BRA `(.L_x_20087) ;  /* 0xffffffd400308947 */ /* 0x000fea000383ffff */
[----:B------:R-:W-:Y:S05]  /*4790*/  BRA `(.L_x_20081) ;  /* 0x0000002800f87947 */ /* 0x000fea0003800000 */
.L_x_20082:
[----:B------:R-:W-:Y:S02]  /*47a0*/  IMAD.MOV.U32 R86, RZ, RZ, -0x800001 ;  /* 0xff7fffffff567424 */ /* 0x000fe400078e00ff */
[----:B------:R-:W-:-:S07]  /*47b0*/  IMAD.MOV.U32 R94, RZ, RZ, R88 ;  /* 0x000000ffff5e7224 */ /* 0x000fce00078e0058 */
.L_x_20092:
[----:B0-----:R-:W0:Y:S01]  /*47c0*/  LDC R36, c[0x0][0x294] ;  /* 0x0000a500ff247b82 */ /* 0x001e220000000800 */
[----:B---3--:R-:W-:Y:S01]  /*47d0*/  IMAD.SHL.U32 R35, R94, 0x10, RZ ;  /* 0x000000105e237824 */ /* 0x008fe200078e00ff */
[----:B------:R-:W-:Y:S04]  /*47e0*/  BSSY B1, `(.L_x_20088) ;  /* 0x00002b6000017945 */ /* 0x000fe80003800000 */
[----:B------:R-:W-:Y:S02]  /*47f0*/  IABS R34, R35 ;  /* 0x0000002300227213 */ /* 0x000fe40000000000 */
[----:B-1----:R-:W1:Y:S03]  /*4800*/  LDC R98, c[0x0][0x290] ;  /* 0x0000a400ff627b82 */ /* 0x002e660000000800 */
[----:B--2---:R-:W-:-:S04]  /*4810*/  IMAD.HI.U32 R32, R16, R34, RZ ;  /* 0x0000002210207227 */ /* 0x004fc800078e00ff */
[----:B------:R-:W-:Y:S01]  /*4820*/  IMAD.MOV R33, RZ, RZ, -R32 ;  /* 0x000000ffff217224 */ /* 0x000fe200078e0a20 */
[----:B0-----:R-:W-:-:S05]  /*4830*/  IABS R17, R36 ;  /* 0x0000002400117213 */ /* 0x001fca0000000000 */
[----:B------:R-:W-:Y:S01]  /*4840*/  IMAD R34, R17, R33, R34 ;  /* 0x0000002111227224 */ /* 0x000fe200078e0222 */
[----:B------:R-:W-:Y:S02]  /*4850*/  LOP3.LUT R33, R35, R36, RZ, 0x3c, !PT ;  /* 0x0000002423217212 */ /* 0x000fe400078e3cff */
[----:B-1----:R-:W-:Y:S02]  /*4860*/  IABS R37, R98 ;  /* 0x0000006200257213 */ /* 0x002fe40000000000 */
[----:B------:R-:W-:Y:S02]  /*4870*/  ISETP.GT.U32.AND P1, PT, R87, R34, PT ;  /* 0x000000225700720c */ /* 0x000fe40003f24070 */
[----:B------:R-:W0:Y:S01]  /*4880*/  I2F.RP R38, R37 ;  /* 0x0000002500267306 */ /* 0x000e220000209400 */
[----:B------:R-:W-:-:S10]  /*4890*/  ISETP.GE.AND P2, PT, R33, RZ, PT ;  /* 0x000000ff2100720c */ /* 0x000fd40003f46270 */
[----:B------:R-:W-:Y:S02]  /*48a0*/  @!P1 IMAD.IADD R34, R34, 0x1, -R17 ;  /* 0x0000000122229824 */ /* 0x000fe400078e0a11 */
[----:B------:R-:W-:Y:S01]  /*48b0*/  @!P1 VIADD R32, R32, 0x1 ;  /* 0x0000000120209836 */ /* 0x000fe20000000000 */
[----:B------:R-:W-:Y:S01]  /*48c0*/  ISETP.NE.AND P1, PT, R36, RZ, PT ;  /* 0x000000ff2400720c */ /* 0x000fe20003f25270 */
[----:B0-----:R-:W0:Y:S01]  /*48d0*/  MUFU.RCP R38, R38 ;  /* 0x0000002600267308 */ /* 0x001e220000001000 */
[----:B------:R-:W-:-:S13]  /*48e0*/  ISETP.GE.U32.AND P0, PT, R34, R87, PT ;  /* 0x000000572200720c */ /* 0x000fda0003f06070 */
[----:B------:R-:W-:Y:S02]  /*48f0*/  @P0 VIADD R32, R32, 0x1 ;  /* 0x0000000120200836 */ /* 0x000fe40000000000 */
[----:B0-----:R-:W-:-:S03]  /*4900*/  VIADD R39, R38, 0xffffffe ;  /* 0x0ffffffe26277836 */ /* 0x001fc60000000000 */
[----:B------:R-:W-:Y:S01]  /*4910*/  MOV R35, R32 ;  /* 0x0000002000237202 */ /* 0x000fe20000000f00 */
[----:B------:R-:W0:Y:S04]  /*4920*/  F2I.FTZ.U32.TRUNC.NTZ R33, R39 ;  /* 0x0000002700217305 */ /* 0x000e28000021f000 */
[----:B------:R-:W-:Y:S01]  /*4930*/  @!P2 IMAD.MOV R35, RZ, RZ, -R35 ;  /* 0x000000ffff23a224 */ /* 0x000fe200078e0a23 */
[----:B------:R-:W-:Y:S02]  /*4940*/  @!P1 LOP3.LUT R35, RZ, R36, RZ, 0x33, !PT ;  /* 0x00000024ff239212 */ /* 0x000fe400078e33ff */
[----:B------:R-:W-:-:S03]  /*4950*/  ISETP.NE.AND P2, PT, R98, RZ, PT ;  /* 0x000000ff6200720c */ /* 0x000fc60003f45270 */
[----:B------:R-:W-:-:S05]  /*4960*/  IMAD.IADD R34, R14, 0x1, R35 ;  /* 0x000000010e227824 */ /* 0x000fca00078e0223 */
[----:B------:R-:W-:Y:S01]  /*4970*/  IABS R36, R34 ;  /* 0x0000002200247213 */ /* 0x000fe20000000000 */
[----:B0-----:R-:W-:Y:S01]  /*4980*/  IMAD.MOV R32, RZ, RZ, -R33 ;  /* 0x000000ffff207224 */ /* 0x001fe200078e0a21 */
[----:B------:R-:W-:-:S03]  /*4990*/  ISETP.GE.AND P1, PT, R34, RZ, PT ;  /* 0x000000ff2200720c */ /* 0x000fc60003f26270 */
[----:B------:R-:W-:Y:S02]  /*49a0*/  IMAD R99, R32, R37, RZ ;  /* 0x0000002520637224 */ /* 0x000fe400078e02ff */
[----:B------:R-:W-:-:S04]  /*49b0*/  IMAD.MOV.U32 R32, RZ, RZ, RZ ;  /* 0x000000ffff207224 */ /* 0x000fc800078e00ff */
        /* <DEDUP_REMOVED lines=20> */
[----:B------:R-:W-:Y:S02]  /*4b00*/  IMAD.SHL.U32 R38, R90, 0x4, RZ ;  /* 0x000000045a267824 */ /* 0x000fe400078e00ff */
[----:B------:R-:W-:Y:S01]  /*4b10*/  IMAD.MOV.U32 R106, RZ, RZ, R96 ;  /* 0x000000ffff6a7224 */ /* 0x000fe200078e0060 */
[----:B------:R-:W-:Y:S01]  /*4b20*/  LEA.HI R35, R34, R34, RZ, 0x1 ;  /* 0x0000002222237211 */ /* 0x000fe200078f08ff */
[----:B------:R-:W-:Y:S01]  /*4b30*/  IMAD.MOV.U32 R107, RZ, RZ, R97 ;  /* 0x000000ffff6b7224 */ /* 0x000fe200078e0061 */
[----:B------:R-:W-:-:S03]  /*4b40*/  SHF.R.S32.HI R37, RZ, 0x1f, R38 ;  /* 0x0000001fff257819 */ /* 0x000fc60000011426 */
[----:B------:R-:W-:Y:S01]  /*4b50*/  IMAD.SHL.U32 R35, R35, 0x40, RZ ;  /* 0x0000004023237824 */ /* 0x000fe200078e00ff */
[----:B------:R-:W-:-:S04]  /*4b60*/  LEA.HI R37, R37, R38, RZ, 0x3 ;  /* 0x0000002625257211 */ /* 0x000fc800078f18ff */
[----:B------:R-:W-:Y:S02]  /*4b70*/  LOP3.LUT R36, R35, 0xffffff80, RZ, 0xc0, !PT ;  /* 0xffffff8023247812 */ /* 0x000fe400078ec0ff */
[----:B------:R-:W-:Y:S02]  /*4b80*/  LOP3.LUT R39, R37, 0xfffffff8, RZ, 0xc0, !PT ;  /* 0xfffffff825277812 */ /* 0x000fe400078ec0ff */
[----:B------:R-:W-:-:S03]  /*4b90*/  SHF.R.S32.HI R37, RZ, 0x1f, R36 ;  /* 0x0000001fff257819 */ /* 0x000fc60000011424 */
[----:B------:R-:W-:Y:S01]  /*4ba0*/  IMAD.IADD R39, R38, 0x1, -R39 ;  /* 0x0000000126277824 */ /* 0x000fe200078e0a27 */
[----:B------:R-:W-:Y:S02]  /*4bb0*/  SHF.R.S32.HI R38, RZ, 0x1f, R82 ;  /* 0x0000001fff267819 */ /* 0x000fe40000011452 */
[----:B--2---:R-:W-:Y:S01]  /*4bc0*/  SHF.R.S32.HI R34, RZ, 0x1f, R33 ;  /* 0x0000001fff227819 */ /* 0x004fe20000011421 */
[----:B------:R-:W-:-:S04]  /*4bd0*/  IMAD.WIDE.U32 R106, R33, UR16, R106 ;  /* 0x00000010216a7c25 */ /* 0x000fc8000f8e006a */
[----:B------:R-:W-:-:S04]  /*4be0*/  IMAD R34, R34, UR16, RZ ;  /* 0x0000001022227c24 */ /* 0x000fc8000f8e02ff */
[----:B------:R-:W-:Y:S01]  /*4bf0*/  IMAD R35, R33, R44, R34 ;  /* 0x0000002c21237224 */ /* 0x000fe200078e0222 */
[----:B------:R-:W-:Y:S02]  /*4c00*/  SHF.R.S32.HI R34, RZ, 0x1f, R83 ;  /* 0x0000001fff227819 */ /* 0x000fe40000011453 */
[----:B------:R-:W-:Y:S01]  /*4c10*/  IADD3 R33, P0, P1, R83, R106, R36 ;  /* 0x0000006a53217210 */ /* 0x000fe2000791e024 */
[----:B------:R-:W-:-:S03]  /*4c20*/  IMAD.IADD R98, R107, 0x1, R35 ;  /* 0x000000016b627824 */ /* 0x000fc600078e0223 */
[----:B------:R-:W-:Y:S02]  /*4c30*/  LEA R32, P2, R33, UR18, 0x1 ;  /* 0x0000001221207c11 */ /* 0x000fe4000f8408ff */
[----:B------:R-:W-:Y:S02]  /*4c40*/  IADD3.X R34, R34, R98, R37, P0, P1 ;  /* 0x0000006222227210 */ /* 0x000fe400007e2425 */
[----:B------:R-:W-:Y:S02]  /*4c50*/  IADD3 R35, P0, R39, R106, RZ ;  /* 0x0000006a27237210 */ /* 0x000fe40007f1e0ff */
[----:B------:R-:W-:Y:S02]  /*4c60*/  LEA.HI.X R33, R33, UR19, R34, 0x1, P2 ;  /* 0x0000001321217c11 */ /* 0x000fe400090f0c22 */
[----:B------:R-:W-:Y:S02]  /*4c70*/  SHF.R.S32.HI R39, RZ, 0x1f, R39 ;  /* 0x0000001fff277819 */ /* 0x000fe40000011427 */
[----:B------:R-:W-:Y:S01]  /*4c80*/  LEA R34, P1, R35, UR18, 0x1 ;  /* 0x0000001223227c11 */ /* 0x000fe2000f8208ff */
[----:B------:R-:W2:Y:S02]  /*4c90*/  LDG.E.CONSTANT R100, desc[UR10][R32.64] ;  /* 0x0000000a20647981 */ /* 0x000ea4000c1e9900 */
[----:B------:R-:W-:-:S02]  /*4ca0*/  IMAD.X R36, R39, 0x1, R98, P0 ;  /* 0x0000000127247824 */ /* 0x000fc400000e0662 */
[----:B------:R0:W3:Y:S03]  /*4cb0*/  LDG.E.CONSTANT R107, desc[UR10][R32.64+0x4] ;  /* 0x0000040a206b7981 */ /* 0x0000e6000c1e9900 */
[----:B------:R-:W-:-:S05]  /*4cc0*/  LEA.HI.X R35, R35, UR19, R36, 0x1, P1 ;  /* 0x0000001323237c11 */ /* 0x000fca00088f0c24 */
[----:B------:R-:W4:Y:S04]  /*4cd0*/  LDG.E.CONSTANT R101, desc[UR10][R34.64] ;  /* 0x0000000a22657981 */ /* 0x000f28000c1e9900 */
[----:B------:R1:W5:Y:S01]  /*4ce0*/  LDG.E.CONSTANT R108, desc[UR10][R34.64+0x4] ;  /* 0x0000040a226c7981 */ /* 0x000362000c1e9900 */
[----:B------:R-:W-:-:S04]  /*4cf0*/  IADD3 R36, R90, 0x4, RZ ;  /* 0x000000045a247810 */ /* 0x000fc80007ffe0ff */
        /* <DEDUP_REMOVED lines=9> */
[----:B0-----:R-:W-:Y:S01]  /*4d90*/  VIADD R32, R90, 0x6 ;  /* 0x000000065a207836 */ /* 0x001fe20000000000 */
[----:B-1----:R-:W-:Y:S02]  /*4da0*/  SHF.R.S32.HI R34, RZ, 0x1f, R81 ;  /* 0x0000001fff227819 */ /* 0x002fe40000011451 */
[----:B------:R0:W5:Y:S02]  /*4db0*/  LDG.E.CONSTANT R105, desc[UR10][R36.64+0x4] ;  /* 0x0000040a24697981 */ /* 0x000164000c1e9900 */
        /* <DEDUP_REMOVED lines=13> */
[----:B------:R-:W-:Y:S02]  /*4e90*/  LOP3.LUT R35, R34, 0xffffff80, RZ, 0xc0, !PT ;  /* 0xffffff8022237812 */ /* 0x000fe400078ec0ff */
[----:B0-----:R-:W-:Y:S02]  /*4ea0*/  SHF.R.S32.HI R36, RZ, 0x1f, R80 ;  /* 0x0000001fff247819 */ /* 0x001fe40000011450 */
[--C-:B------:R-:W-:Y:S02]  /*4eb0*/  SHF.R.S32.HI R37, RZ, 0x1f, R35.reuse ;  /* 0x0000001fff257819 */ /* 0x100fe40000011423 */
[----:B------:R-:W-:-:S04]  /*4ec0*/  IADD3 R35, P0, P1, R80, R106, R35 ;  /* 0x0000006a50237210 */ /* 0x000fc8000791e023 */
[----:B------:R-:W-:Y:S02]  /*4ed0*/  IADD3.X R36, R36, R98, R37, P0, P1 ;  /* 0x0000006224247210 */ /* 0x000fe400007e2425 */
[----:B------:R-:W-:-:S04]  /*4ee0*/  LEA R34, P0, R35, UR18, 0x1 ;  /* 0x0000001223227c11 */ /* 0x000fc8000f8008ff */
[----:B------:R-:W-:Y:S01]  /*4ef0*/  LEA.HI.X R35, R35, UR19, R36, 0x1, P0 ;  /* 0x0000001323237c11 */ /* 0x000fe200080f0c24 */
[----:B-1----:R-:W-:Y:S01]  /*4f00*/  VIADD R32, R90, 0xa ;  /* 0x0000000a5a207836 */ /* 0x002fe20000000000 */
[----:B------:R-:W-:Y:S01]  /*4f10*/  SHF.R.S32.HI R111, RZ, 0x1f, R79 ;  /* 0x0000001fff6f7819 */ /* 0x000fe2000001144f */
[----:B------:R-:W0:Y:S04]  /*4f20*/  LDS.128 R36, [R12] ;  /* 0x000000000c247984 */ /* 0x000e280000000c00 */
[----:B------:R-:W5:Y:S04]  /*4f30*/  LDG.E.CONSTANT R103, desc[UR10][R34.64] ;  /* 0x0000000a22677981 */ /* 0x000f68000c1e9900 */
[----:B------:R1:W5:Y:S01]  /*4f40*/  LDG.E.CONSTANT R99, desc[UR10][R34.64+0x4] ;  /* 0x0000040a22637981 */ /* 0x000362000c1e9900 */
        /* <DEDUP_REMOVED lines=9> */
[----:B-1----:R-:W-:Y:S01]  /*4fe0*/  VIADD R34, R90, 0xc ;  /* 0x0000000c5a227836 */ /* 0x002fe20000000000 */
[----:B0-----:R-:W-:Y:S02]  /*4ff0*/  PRMT R110, R38, 0x7632, R110 ;  /* 0x00007632266e7816 */ /* 0x001fe4000000006e */
[----:B------:R-:W-:Y:S01]  /*5000*/  SHF.R.S32.HI R121, RZ, 0x1f, R78 ;  /* 0x0000001fff797819 */ /* 0x000fe2000001144e */
[----:B------:R0:W5:Y:S01]  /*5010*/  LDG.E.CONSTANT R113, desc[UR10][R32.64+0x4] ;  /* 0x0000040a20717981 */ /* 0x000162000c1e9900 */
[----:B------:R-:W-:-:S04]  /*5020*/  LEA.HI R34, R34, R34, RZ, 0x1 ;  /* 0x0000002222227211 */ /* 0x000fc800078f08ff */
[----:B------:R-:W-:-:S04]  /*5030*/  SHF.L.U32 R34, R34, 0x6, RZ ;  /* 0x0000000622227819 */ /* 0x000fc800000006ff */
[----:B------:R-:W-:-:S04]  /*5040*/  LOP3.LUT R35, R34, 0xffffff80, RZ, 0xc0, !PT ;  /* 0xffffff8022237812 */ /* 0x000fc800078ec0ff */
[--C-:B------:R-:W-:Y:S02]  /*5050*/  SHF.R.S32.HI R112, RZ, 0x1f, R35.reuse ;  /* 0x0000001fff707819 */ /* 0x100fe40000011423 */
[----:B------:R-:W-:Y:S01]  /*5060*/  IADD3 R34, P0, P1, R78, R106, R35 ;  /* 0x0000006a4e227210 */ /* 0x000fe2000791e023 */
[----:B------:R-:W-:Y:S02]  /*5070*/  IMAD.U32 R38, R38, 0x10000, RZ ;  /* 0x0001000026267824 */ /* 0x000fe400078e00ff */
[----:B------:R-:W-:Y:S01]  /*5080*/  IMAD.U32 R110, R110, 0x10000, RZ ;  /* 0x000100006e6e7824 */ /* 0x000fe200078e00ff */
[----:B------:R-:W-:Y:S01]  /*5090*/  IADD3.X R121, R121, R98, R112, P0, P1 ;  /* 0x0000006279797210 */ /* 0x000fe200007e2470 */
[----:B0-----:R-:W-:Y:S02]  /*50a0*/  IMAD.U32 R32, R39, 0x10000, RZ ;  /* 0x0001000027207824 */ /* 0x001fe400078e00ff */
[----:B------:R-:W-:Y:S01]  /*50b0*/  IMAD.U32 R116, R37, 0x10000, RZ ;  /* 0x0001000025747824 */ /* 0x000fe200078e00ff */
[----:B------:R-:W-:-:S02]  /*50c0*/  PRMT R37, R39, 0x7632, R37 ;  /* 0x0000763227257816 */ /* 0x000fc40000000025 */
[C---:B--2---:R-:W-:Y:S01]  /*50d0*/  PRMT R35, R100.reuse, 0x7632, R35 ;  /* 0x0000763264237816 */ /* 0x044fe20000000023 */
[----:B------:R-:W-:Y:S01]  /*50e0*/  IMAD.U32 R111, R100, 0x10000, RZ ;  /* 0x00010000646f7824 */ /* 0x000fe200078e00ff */
[----:B------:R-:W-:-:S03]  /*50f0*/  LEA R100, P0, R34, UR18, 0x1 ;  /* 0x0000001222647c11 */ /* 0x000fc6000f8008ff */
[----:B------:R-:W-:Y:S02]  /*5100*/  IMAD.U32 R35, R35, 0x10000, RZ ;  /* 0x0001000023237824 */ /* 0x000fe400078e00ff */
[----:B------:R-:W-:Y:S02]  /*5110*/  FMUL.FTZ R117, R38, R111 ;  /* 0x0000006f26757220 */ /* 0x000fe40000410000 */
[----:B------:R-:W-:Y:S01]  /*5120*/  FMUL.FTZ R119, R110, R35 ;  /* 0x000000236e777220 */ /* 0x000fe20000410000 */
[C---:B----4-:R-:W-:Y:S01]  /*5130*/  PRMT R35, R101.reuse, 0x7632, R35 ;  /* 0x0000763265237816 */ /* 0x050fe20000000023 */
[----:B------:R-:W-:Y:S01]  /*5140*/  IMAD.U32 R111, R101, 0x10000, RZ ;  /* 0x00010000656f7824 */ /* 0x000fe200078e00ff */
[----:B------:R-:W-:Y:S02]  /*5150*/  LEA.HI.X R101, R34, UR19, R121, 0x1, P0 ;  /* 0x0000001322657c11 */ /* 0x000fe400080f0c79 */
[----:B------:R-:W-:-:S03]  /*5160*/  PRMT R38, R36, 0x7632, R38 ;  /* 0x0000763224267816 */ /* 0x000fc60000000026 */
[----:B------:R-:W2:Y:S01]  /*5170*/  LDG.E.CONSTANT R114, desc[UR10][R100.64] ;  /* 0x0000000a64727981 */ /* 0x000ea2000c1e9900 */
[----:B------:R-:W-:Y:S02]  /*5180*/  IMAD.U32 R36, R36, 0x10000, RZ ;  /* 0x0001000024247824 */ /* 0x000fe400078e00ff */
[----:B------:R-:W-:Y:S01]  /*5190*/  IMAD.U32 R38, R38, 0x10000, RZ ;  /* 0x0001000026267824 */ /* 0x000fe200078e00ff */
[----:B------:R0:W4:Y:S01]  /*51a0*/  LDG.E.CONSTANT R110, desc[UR10][R100.64+0x4] ;  /* 0x0000040a646e7981 */ /* 0x000122000c1e9900 */
[----:B------:R-:W-:Y:S02]  /*51b0*/  IMAD.U32 R35, R35, 0x10000, RZ ;  /* 0x0001000023237824 */ /* 0x000fe400078e00ff */
[----:B------:R-:W-:Y:S02]  /*51c0*/  FFMA.FTZ R36, R36, R111, R117 ;  /* 0x0000006f24247223 */ /* 0x000fe40000010075 */
[----:B------:R-:W-:Y:S01]  /*51d0*/  FFMA.FTZ R111, R38, R35, R119 ;  /* 0x00000023266f7223 */ /* 0x000fe20000010077 */
[----:B---3--:R-:W-:Y:S01]  /*51e0*/  IMAD.U32 R35, R107, 0x10000, RZ ;  /* 0x000100006b237824 */ /* 0x008fe200078e00ff */
[----:B------:R-:W-:Y:S01]  /*51f0*/  IADD3 R34, R90, 0xe, RZ ;  /* 0x0000000e5a227810 */ /* 0x000fe20007ffe0ff */
[----:B-----5:R-:W-:-:S02]  /*5200*/  IMAD.U32 R33, R108, 0x10000, RZ ;  /* 0x000100006c217824 */ /* 0x020fc400078e00ff */
[----:B------:R-:W-:Y:S01]  /*5210*/  FMUL.FTZ R35, R32, R35 ;  /* 0x0000002320237220 */ /* 0x000fe20000410000 */
[----:B------:R-:W-:-:S03]  /*5220*/  LEA.HI R38, R34, R34, RZ, 0x1 ;  /* 0x0000002222267211 */ /* 0x000fc600078f08ff */
[----:B------:R-:W-:Y:S02]  /*5230*/  FFMA.FTZ R116, R116, R33, R35 ;  /* 0x0000002174747223 */ /* 0x000fe40000010023 */
[----:B------:R-:W1:Y:S01]  /*5240*/  LDS.128 R32, [R12+0x10] ;  /* 0x000010000c207984 */ /* 0x000e620000000c00 */
[----:B------:R-:W-:-:S05]  /*5250*/  IMAD.SHL.U32 R38, R38, 0x40, RZ ;  /* 0x0000004026267824 */ /* 0x000fca00078e00ff */
[----:B------:R-:W-:-:S04]  /*5260*/  LOP3.LUT R38, R38, 0xffffff80, RZ, 0xc0, !PT ;  /* 0xffffff8026267812 */ /* 0x000fc800078ec0ff */
[--C-:B------:R-:W-:Y:S02]  /*5270*/  SHF.R.S32.HI R117, RZ, 0x1f, R38.reuse ;  /* 0x0000001fff757819 */ /* 0x100fe40000011426 */
[----:B------:R-:W-:Y:S02]  /*5280*/  IADD3 R112, P0, P1, R77, R106, R38 ;  /* 0x0000006a4d707210 */ /* 0x000fe4000791e026 */
[----:B------:R-:W-:Y:S01]  /*5290*/  SHF.R.S32.HI R38, RZ, 0x1f, R77 ;  /* 0x0000001fff267819 */ /* 0x000fe2000001144d */
[----:B0-----:R-:W-:Y:S01]  /*52a0*/  IMAD.U32 R100, R37, 0x10000, RZ ;  /* 0x0001000025647824 */ /* 0x001fe200078e00ff */
[----:B------:R-:W-:Y:S02]  /*52b0*/  PRMT R101, R107, 0x7632, R101 ;  /* 0x000076326b657816 */ /* 0x000fe40000000065 */
[----:B------:R-:W-:Y:S02]  /*52c0*/  IADD3.X R117, R38, R98, R117, P0, P1 ;  /* 0x0000006226757210 */ /* 0x000fe400007e2475 */
[----:B------:R-:W-:-:S02]  /*52d0*/  LEA R38, P0, R112, UR18, 0x1 ;  /* 0x0000001270267c11 */ /* 0x000fc4000f8008ff */
[----:B------:R-:W-:Y:S01]  /*52e0*/  PRMT R37, R37, 0x7632, R37 ;  /* 0x0000763225257816 */ /* 0x000fe20000000025 */
[----:B------:R-:W-:Y:S01]  /*52f0*/  IMAD.U32 R101, R101, 0x10000, RZ ;  /* 0x0001000065657824 */ /* 0x000fe200078e00ff */
[----:B------:R-:W-:-:S03]  /*5300*/  LEA.HI.X R39, R112, UR19, R117, 0x1, P0 ;  /* 0x0000001370277c11 */ /* 0x000fc600080f0c75 */
[----:B------:R-:W-:Y:S01]  /*5310*/  IMAD.U32 R117, R37, 0x10000, RZ ;  /* 0x0001000025757824 */ /* 0x000fe200078e00ff */
[----:B------:R-:W-:Y:S01]  /*5320*/  PRMT R37, R108, 0x7632, R37 ;  /* 0x000076326c257816 */ /* 0x000fe20000000025 */
[----:B------:R-:W-:Y:S01]  /*5330*/  FMUL.FTZ R112, R100, R101 ;  /* 0x0000006564707220 */ /* 0x000fe20000410000 */
[----:B------:R-:W-:Y:S01]  /*5340*/  IMAD.U32 R118, R109, 0x10000, RZ ;  /* 0x000100006d767824 */ /* 0x000fe200078e00ff */
[----:B------:R-:W3:Y:S01]  /*5350*/  LDG.E.CONSTANT R108, desc[UR10][R38.64] ;  /* 0x0000000a266c7981 */ /* 0x000ee2000c1e9900 */
[----:B------:R-:W-:Y:S01]  /*5360*/  SHF.L.U32 R100, R37, 0x10, RZ ;  /* 0x0000001025647819 */ /* 0x000fe200000006ff */
[----:B-1----:R-:W-:-:S04]  /*5370*/  IMAD.U32 R37, R32, 0x10000, RZ ;  /* 0x0001000020257824 */ /* 0x002fc800078e00ff */
[----:B------:R-:W-:Y:S01]  /*5380*/  FFMA.FTZ R118, R37, R118, R36 ;  /* 0x0000007625767223 */ /* 0x000fe20000010024 */
[----:B------:R-:W-:Y:S01]  /*5390*/  VIADD R36, R90, 0x10 ;  /* 0x000000105a247836 */ /* 0x000fe20000000000 */
[----:B------:R-:W-:-:S04]  /*53a0*/  PRMT R32, R32, 0x7632, R32 ;  /* 0x0000763220207816 */ /* 0x000fc80000000020 */
[----:B------:R-:W-:Y:S02]  /*53b0*/  LEA.HI R36, R36, R36, RZ, 0x1 ;  /* 0x0000002424247211 */ /* 0x000fe400078f08ff */
[----:B------:R-:W-:Y:S01]  /*53c0*/  PRMT R119, R109, 0x7632, R119 ;  /* 0x000076326d777816 */ /* 0x000fe20000000077 */
[----:B------:R-:W-:Y:S01]  /*53d0*/  IMAD.U32 R32, R32, 0x10000, RZ ;  /* 0x0001000020207824 */ /* 0x000fe200078e00ff */
[----:B------:R0:W5:Y:S01]  /*53e0*/  LDG.E.CONSTANT R109, desc[UR10][R38.64+0x4] ;  /* 0x0000040a266d7981 */ /* 0x000162000c1e9900 */
[----:B------:R-:W-:Y:S02]  /*53f0*/  IMAD.SHL.U32 R36, R36, 0x40, RZ ;  /* 0x0000004024247824 */ /* 0x000fe400078e00ff */
        /* <DEDUP_REMOVED lines=8> */
[----:B------:R-:W-:Y:S01]  /*5480*/  LEA.HI.X R37, R32, UR19, R37, 0x1, P0 ;  /* 0x0000001320257c11 */ /* 0x000fe200080f0c25 */
[----:B------:R-:W-:Y:S02]  /*5490*/  VIADD R32, R90, 0x12 ;  /* 0x000000125a207836 */ /* 0x000fe40000000000 */
[----:B------:R-:W-:Y:S01]  /*54a0*/  FFMA.FTZ R117, R117, R100, R112 ;  /* 0x0000006475757223 */ /* 0x000fe20000010070 */
[----:B0-----:R-:W-:Y:S01]  /*54b0*/  SHF.R.S32.HI R38, RZ, 0x1f, R75 ;  /* 0x0000001fff267819 */ /* 0x001fe2000001144b */
[----:B------:R-:W5:Y:S01]  /*54c0*/  LDG.E.CONSTANT R112, desc[UR10][R36.64+0x4] ;  /* 0x0000040a24707981 */ /* 0x000f62000c1e9900 */
[----:B------:R-:W-:-:S03]  /*54d0*/  LEA.HI R32, R32, R32, RZ, 0x1 ;  /* 0x0000002020207211 */ /* 0x000fc600078f08ff */
[----:B------:R0:W5:Y:S02]  /*54e0*/  LDG.E.CONSTANT R111, desc[UR10][R36.64] ;  /* 0x0000000a246f7981 */ /* 0x000164000c1e9900 */
[----:B------:R-:W-:-:S05]  /*54f0*/  IMAD.SHL.U32 R32, R32, 0x40, RZ ;  /* 0x0000004020207824 */ /* 0x000fca00078e00ff */
[----:B------:R-:W-:-:S04]  /*5500*/  LOP3.LUT R32, R32, 0xffffff80, RZ, 0xc0, !PT ;  /* 0xffffff8020207812 */ /* 0x000fc800078ec0ff */
[--C-:B------:R-:W-:Y:S02]  /*5510*/  SHF.R.S32.HI R39, RZ, 0x1f, R32.reuse ;  /* 0x0000001fff277819 */ /* 0x100fe40000011420 */
[----:B------:R-:W-:-:S04]  /*5520*/  IADD3 R32, P0, P1, R75, R106, R32 ;  /* 0x0000006a4b207210 */ /* 0x000fc8000791e020 */
[----:B------:R-:W-:Y:S02]  /*5530*/  IADD3.X R39, R38, R98, R39, P0, P1 ;  /* 0x0000006226277210 */ /* 0x000fe400007e2427 */
[----:B------:R-:W-:-:S04]  /*5540*/  LEA R100, P0, R32, UR18, 0x1 ;  /* 0x0000001220647c11 */ /* 0x000fc8000f8008ff */
[----:B------:R-:W-:Y:S01]  /*5550*/  LEA.HI.X R101, R32, UR19, R39, 0x1, P0 ;  /* 0x0000001320657c11 */ /* 0x000fe200080f0c27 */
[----:B------:R-:W-:Y:S01]  /*5560*/  IMAD.U32 R32, R105, 0x10000, RZ ;  /* 0x0001000069207824 */ /* 0x000fe200078e00ff */
[C---:B------:R-:W-:Y:S02]  /*5570*/  SHF.L.U32 R39, R33.reuse, 0x10, RZ ;  /* 0x0000001021277819 */ /* 0x040fe400000006ff */
[----:B------:R-:W-:Y:S01]  /*5580*/  PRMT R33, R33, 0x7632, R33 ;  /* 0x0000763221217816 */ /* 0x000fe20000000021 */
[----:B------:R-:W5:Y:S01]  /*5590*/  LDG.E.CONSTANT R107, desc[UR10][R100.64] ;  /* 0x0000000a646b7981 */ /* 0x000f62000c1e9900 */
[----:B------:R-:W-:-:S03]  /*55a0*/  PRMT R105, R105, 0x7632, R105 ;  /* 0x0000763269697816 */ /* 0x000fc60000000069 */
[----:B0-----:R-:W-:Y:S02]  /*55b0*/  IMAD.U32 R36, R33, 0x10000, RZ ;  /* 0x0001000021247824 */ /* 0x001fe400078e00ff */
[----:B------:R-:W-:Y:S02]  /*55c0*/  IMAD.U32 R33, R105, 0x10000, RZ ;  /* 0x0001000069217824 */ /* 0x000fe400078e00ff */
[----:B------:R-:W-:Y:S02]  /*55d0*/  IMAD.U32 R37, R34, 0x10000, RZ ;  /* 0x0001000022257824 */ /* 0x000fe400078e00ff */
[----:B------:R-:W-:Y:S01]  /*55e0*/  FFMA.FTZ R32, R39, R32, R116 ;  /* 0x0000002027207223 */ /* 0x000fe20000010074 */
[----:B------:R-:W-:Y:S01]  /*55f0*/  FFMA.FTZ R33, R36, R33, R117 ;  /* 0x0000002124217223 */ /* 0x000fe20000010075 */
[----:B------:R-:W-:Y:S01]  /*5600*/  IMAD.U32 R36, R102, 0x10000, RZ ;  /* 0x0001000066247824 */ /* 0x000fe200078e00ff */
[----:B------:R-:W-:Y:S01]  /*5610*/  PRMT R34, R34, 0x7632, R34 ;  /* 0x0000763222227816 */ /* 0x000fe20000000022 */
[----:B------:R0:W5:Y:S02]  /*5620*/  LDG.E.CONSTANT R105, desc[UR10][R100.64+0x4] ;  /* 0x0000040a64697981 */ /* 0x000164000c1e9900 */
[----:B------:R-:W-:Y:S01]  /*5630*/  FFMA.FTZ R118, R37, R36, R118 ;  /* 0x0000002425767223 */ /* 0x000fe20000010076 */
[----:B------:R-:W-:Y:S01]  /*5640*/  PRMT R36, R102, 0x7632, R36 ;  /* 0x0000763266247816 */ /* 0x000fe20000000024 */
[----:B------:R-:W-:Y:S01]  /*5650*/  IMAD.U32 R34, R34, 0x10000, RZ ;  /* 0x0001000022227824 */ /* 0x000fe200078e00ff */
[----:B------:R-:W-:-:S03]  /*5660*/  IADD3 R37, P0, P1, R74, R106, R73 ;  /* 0x0000006a4a257210 */ /* 0x000fc6000791e049 */
[----:B------:R-:W-:Y:S01]  /*5670*/  IMAD.U32 R36, R36, 0x10000, RZ ;  /* 0x0001000024247824 */ /* 0x000fe200078e00ff */
[----:B------:R-:W-:-:S03]  /*5680*/  LEA R116, P2, R37, UR18, 0x1 ;  /* 0x0000001225747c11 */ /* 0x000fc6000f8408ff */
[----:B------:R-:W-:Y:S01]  /*5690*/  FFMA.FTZ R119, R34, R36, R119 ;  /* 0x0000002422777223 */ /* 0x000fe20000010077 */
[----:B------:R-:W-:-:S04]  /*56a0*/  IADD3.X R34, R42, R98, R43, P0, P1 ;  /* 0x000000622a227210 */ /* 0x000fc800007e242b */
[----:B------:R-:W-:Y:S02]  /*56b0*/  LEA.HI.X R117, R37, UR19, R34, 0x1, P2 ;  /* 0x0000001325757c11 */ /* 0x000fe400090f0c22 */
[----:B------:R-:W1:Y:S01]  /*56c0*/  LDS.128 R36, [R12+0x20] ;  /* 0x000020000c247984 */ /* 0x000e620000000c00 */
[----:B------:R-:W-:-:S03]  /*56d0*/  IMAD.U32 R121, R35, 0x10000, RZ ;  /* 0x0001000023797824 */ /* 0x000fc600078e00ff */
[----:B------:R-:W5:Y:S01]  /*56e0*/  LDG.E.CONSTANT R102, desc[UR10][R116.64] ;  /* 0x0000000a74667981 */ /* 0x000f62000c1e9900 */
[----:B------:R-:W-:Y:S02]  /*56f0*/  SHF.L.U32 R34, R115, 0x10, RZ ;  /* 0x0000001073227819 */ /* 0x000fe400000006ff */
[----:B------:R-:W-:Y:S01]  /*5700*/  PRMT R35, R35, 0x7632, R35 ;  /* 0x0000763223237816 */ /* 0x000fe20000000023 */
[----:B------:R1:W5:Y:S01]  /*5710*/  LDG.E.CONSTANT R101, desc[UR10][R116.64+0x4] ;  /* 0x0000040a74657981 */ /* 0x000362000c1e9900 */
[----:B------:R-:W-:Y:S01]  /*5720*/  PRMT R115, R115, 0x7632, R115 ;  /* 0x0000763273737816 */ /* 0x000fe20000000073 */
[----:B------:R-:W-:Y:S02]  /*5730*/  FFMA.FTZ R34, R121, R34, R32 ;  /* 0x0000002279227223 */ /* 0x000fe40000010020 */
[----:B------:R-:W-:Y:S02]  /*5740*/  IMAD.U32 R32, R35, 0x10000, RZ ;  /* 0x0001000023207824 */ /* 0x000fe400078e00ff */
[----:B------:R-:W-:-:S04]  /*5750*/  IMAD.U32 R35, R115, 0x10000, RZ ;  /* 0x0001000073237824 */ /* 0x000fc800078e00ff */
[----:B------:R-:W-:Y:S01]  /*5760*/  FFMA.FTZ R35, R32, R35, R33 ;  /* 0x0000002320237223 */ /* 0x000fe20000010021 */
[----:B------:R-:W-:-:S04]  /*5770*/  IADD3 R33, P0, P1, R72, R106, R71 ;  /* 0x0000006a48217210 */ /* 0x000fc8000791e047 */
[----:B------:R-:W-:Y:S02]  /*5780*/  LEA R32, P2, R33, UR18, 0x1 ;  /* 0x0000001221207c11 */ /* 0x000fe4000f8408ff */
[----:B0-----:R-:W-:-:S04]  /*5790*/  IADD3.X R100, R40, R98, R41, P0, P1 ;  /* 0x0000006228647210 */ /* 0x001fc800007e2429 */
[----:B------:R-:W-:Y:S01]  /*57a0*/  LEA.HI.X R33, R33, UR19, R100, 0x1, P2 ;  /* 0x0000001321217c11 */ /* 0x000fe200090f0c64 */
[----:B------:R-:W-:Y:S02]  /*57b0*/  IMAD.U32 R100, R103, 0x10000, RZ ;  /* 0x0001000067647824 */ /* 0x000fe400078e00ff */
[----:B-1----:R-:W-:-:S04]  /*57c0*/  IMAD.U32 R115, R36, 0x10000, RZ ;  /* 0x0001000024737824 */ /* 0x002fc800078e00ff */
[----:B------:R-:W-:Y:S01]  /*57d0*/  FFMA.FTZ R118, R115, R100, R118 ;  /* 0x0000006473767223 */ /* 0x000fe20000010076 */
[----:B------:R-:W-:Y:S01]  /*57e0*/  PRMT R115, R103, 0x7632, R115 ;  /* 0x0000763267737816 */ /* 0x000fe20000000073 */
[----:B------:R-:W5:Y:S04]  /*57f0*/  LDG.E.CONSTANT R100, desc[UR10][R32.64+0x4] ;  /* 0x0000040a20647981 */ /* 0x000f68000c1e9900 */
[----:B------:R0:W5:Y:S01]  /*5800*/  LDG.E.CONSTANT R103, desc[UR10][R32.64] ;  /* 0x0000000a20677981 */ /* 0x000162000c1e9900 */
[----:B------:R-:W-:Y:S02]  /*5810*/  IMAD.U32 R117, R37, 0x10000, RZ ;  /* 0x0001000025757824 */ /* 0x000fe400078e00ff */
[----:B------:R-:W-:Y:S01]  /*5820*/  IMAD.U32 R116, R99, 0x10000, RZ ;  /* 0x0001000063747824 */ /* 0x000fe200078e00ff */
[----:B------:R-:W-:-:S03]  /*5830*/  PRMT R37, R37, 0x7632, R37 ;  /* 0x0000763225257816 */ /* 0x000fc60000000025 */
[----:B------:R-:W-:Y:S01]  /*5840*/  FFMA.FTZ R116, R117, R116, R34 ;  /* 0x0000007475747223 */ /* 0x000fe20000010022 */
[----:B------:R-:W-:Y:S02]  /*5850*/  PRMT R117, R99, 0x7632, R117 ;  /* 0x0000763263757816 */ /* 0x000fe40000000075 */
[----:B------:R-:W-:Y:S02]  /*5860*/  PRMT R36, R36, 0x7632, R36 ;  /* 0x0000763224247816 */ /* 0x000fe40000000024 */
[----:B------:R-:W-:Y:S01]  /*5870*/  SHF.L.U32 R34, R37, 0x10, RZ ;  /* 0x0000001025227819 */ /* 0x000fe200000006ff */
[----:B------:R-:W-:Y:S02]  /*5880*/  IMAD.U32 R117, R117, 0x10000, RZ ;  /* 0x0001000075757824 */ /* 0x000fe400078e00ff */
[----:B------:R-:W-:Y:S02]  /*5890*/  IMAD.U32 R36, R36, 0x10000, RZ ;  /* 0x0001000024247824 */ /* 0x000fe400078e00ff */
[----:B------:R-:W-:-:S02]  /*58a0*/  IMAD.U32 R115, R115, 0x10000, RZ ;  /* 0x0001000073737824 */ /* 0x000fc400078e00ff */
[----:B------:R-:W-:Y:S01]  /*58b0*/  FFMA.FTZ R117, R34, R117, R35 ;  /* 0x0000007522757223 */ /* 0x000fe20000010023 */
[----:B------:R-:W-:Y:S01]  /*58c0*/  IADD3 R34, P0, P1, R70, R106, R69 ;  /* 0x0000006a46227210 */ /* 0x000fe2000791e045 */
[----:B------:R-:W-:-:S03]  /*58d0*/  FFMA.FTZ R115, R36, R115, R119 ;  /* 0x0000007324737223 */ /* 0x000fc60000010077 */
[----:B------:R-:W-:Y:S02]  /*58e0*/  LEA R36, P2, R34, UR18, 0x1 ;  /* 0x0000001222247c11 */ /* 0x000fe4000f8408ff */
[----:B0-----:R-:W-:-:S04]  /*58f0*/  IADD3.X R33, R30, R98, R31, P0, P1 ;  /* 0x000000621e217210 */ /* 0x001fc800007e241f */
[----:B------:R-:W-:-:S05]  /*5900*/  LEA.HI.X R37, R34, UR19, R33, 0x1, P2 ;  /* 0x0000001322257c11 */ /* 0x000fca00090f0c21 */
[----:B------:R-:W5:Y:S01]  /*5910*/  LDG.E.CONSTANT R99, desc[UR10][R36.64] ;  /* 0x0000000a24637981 */ /* 0x000f62000c1e9900 */
[----:B------:R-:W-:Y:S02]  /*5920*/  IMAD.U32 R33, R38, 0x10000, RZ ;  /* 0x0001000026217824 */ /* 0x000fe400078e00ff */
[----:B------:R-:W-:-:S04]  /*5930*/  IMAD.U32 R32, R104, 0x10000, RZ ;  /* 0x0001000068207824 */ /* 0x000fc800078e00ff */
[----:B------:R-:W-:Y:S02]  /*5940*/  FFMA.FTZ R118, R33, R32, R118 ;  /* 0x0000002021767223 */ /* 0x000fe40000010076 */
[----:B------:R-:W0:Y:S01]  /*5950*/  LDS.128 R32, [R12+0x30] ;  /* 0x000030000c207984 */ /* 0x000e220000000c00 */
[----:B------:R-:W-:Y:S02]  /*5960*/  PRMT R38, R38, 0x7632, R38 ;  /* 0x0000763226267816 */ /* 0x000fe40000000026 */
[----:B------:R-:W-:-:S03]  /*5970*/  PRMT R104, R104, 0x7632, R104 ;  /* 0x0000763268687816 */ /* 0x000fc60000000068 */
[----:B------:R-:W-:Y:S02]  /*5980*/  IMAD.U32 R38, R38, 0x10000, RZ ;  /* 0x0001000026267824 */ /* 0x000fe400078e00ff */
[----:B------:R-:W-:Y:S02]  /*5990*/  IMAD.U32 R104, R104, 0x10000, RZ ;  /* 0x0001000068687824 */ /* 0x000fe400078e00ff */
[C---:B------:R-:W-:Y:S01]  /*59a0*/  IMAD.U32 R119, R39.reuse, 0x10000, RZ ;  /* 0x0001000027777824 */ /* 0x040fe200078e00ff */
[----:B------:R-:W-:Y:S01]  /*59b0*/  PRMT R39, R39, 0x7632, R39 ;  /* 0x0000763227277816 */ /* 0x000fe20000000027 */
[----:B------:R-:W-:Y:S01]  /*59c0*/  FFMA.FTZ R115, R38, R104, R115 ;  /* 0x0000006826737223 */ /* 0x000fe20000010073 */
[C---:B------:R-:W-:Y:S01]  /*59d0*/  IMAD.U32 R38, R113.reuse, 0x10000, RZ ;  /* 0x0001000071267824 */ /* 0x040fe200078e00ff */
[----:B------:R-:W-:Y:S01]  /*59e0*/  PRMT R113, R113, 0x7632, R113 ;  /* 0x0000763271717816 */ /* 0x000fe20000000071 */
[----:B------:R1:W5:Y:S02]  /*59f0*/  LDG.E.CONSTANT R104, desc[UR10][R36.64+0x4] ;  /* 0x0000040a24687981 */ /* 0x000364000c1e9900 */
[----:B------:R-:W-:Y:S01]  /*5a00*/  FFMA.FTZ R116, R119, R38, R116 ;  /* 0x0000002677747223 */ /* 0x000fe20000010074 */
[----:B------:R-:W-:Y:S01]  /*5a10*/  IMAD.U32 R38, R39, 0x10000, RZ ;  /* 0x0001000027267824 */ /* 0x000fe200078e00ff */
[----:B------:R-:W-:-:S05]  /*5a20*/  SHF.L.U32 R39, R113, 0x10, RZ ;  /* 0x0000001071277819 */ /* 0x000fca00000006ff */
[----:B------:R-:W-:Y:S01]  /*5a30*/  FFMA.FTZ R117, R38, R39, R117 ;  /* 0x0000002726757223 */ /* 0x000fe20000010075 */
[C---:B0-----:R-:W-:Y:S01]  /*5a40*/  IMAD.U32 R39, R32.reuse, 0x10000, RZ ;  /* 0x0001000020277824 */ /* 0x041fe200078e00ff */
[----:B------:R-:W-:Y:S01]  /*5a50*/  PRMT R32, R32, 0x7632, R32 ;  /* 0x0000763220207816 */ /* 0x000fe20000000020 */
[C---:B--2---:R-:W-:Y:S01]  /*5a60*/  IMAD.U32 R38, R114.reuse, 0x10000, RZ ;  /* 0x0001000072267824 */ /* 0x044fe200078e00ff */
[----:B------:R-:W-:Y:S01]  /*5a70*/  PRMT R114, R114, 0x7632, R114 ;  /* 0x0000763272727816 */ /* 0x000fe20000000072 */
[----:B------:R-:W-:Y:S02]  /*5a80*/  IMAD.U32 R113, R33, 0x10000, RZ ;  /* 0x0001000021717824 */ /* 0x000fe400078e00ff */
[----:B------:R-:W-:Y:S01]  /*5a90*/  FFMA.FTZ R118, R39, R38, R118 ;  /* 0x0000002627767223 */ /* 0x000fe20000010076 */
[----:B----4-:R-:W-:Y:S01]  /*5aa0*/  IMAD.U32 R38, R110, 0x10000, RZ ;  /* 0x000100006e267824 */ /* 0x010fe200078e00ff */
[----:B------:R-:W-:Y:S01]  /*5ab0*/  PRMT R33, R33, 0x7632, R33 ;  /* 0x0000763221217816 */ /* 0x000fe20000000021 */
[----:B------:R-:W-:Y:S01]  /*5ac0*/  IMAD.U32 R32, R32, 0x10000, RZ ;  /* 0x0001000020207824 */ /* 0x000fe200078e00ff */
[----:B------:R-:W-:Y:S01]  /*5ad0*/  PRMT R110, R110, 0x7632, R110 ;  /* 0x000076326e6e7816 */ /* 0x000fe2000000006e */
[----:B-1----:R-:W-:-:S02]  /*5ae0*/  IMAD.U32 R36, R114, 0x10000, RZ ;  /* 0x0001000072247824 */ /* 0x002fc400078e00ff */
[----:B------:R-:W-:Y:S02]  /*5af0*/  IMAD.U32 R114, R33, 0x10000, RZ ;  /* 0x0001000021727824 */ /* 0x000fe400078e00ff */
[----:B------:R-:W-:Y:S01]  /*5b00*/  FFMA.FTZ R115, R32, R36, R115 ;  /* 0x0000002420737223 */ /* 0x000fe20000010073 */
[----:B------:R-:W-:Y:S01]  /*5b10*/  IMAD.U32 R32, R110, 0x10000, RZ ;  /* 0x000100006e207824 */ /* 0x000fe200078e00ff */
[----:B------:R-:W-:-:S03]  /*5b20*/  IADD3 R33, P0, P1, R68, R106, R67 ;  /* 0x0000006a44217210 */ /* 0x000fc6000791e043 */
[----:B------:R-:W-:Y:S01]  /*5b30*/  FFMA.FTZ R114, R114, R32, R117 ;  /* 0x0000002072727223 */ /* 0x000fe20000010075 */
[----:B------:R-:W-:Y:S02]  /*5b40*/  LEA R32, P2, R33, UR18, 0x1 ;  /* 0x0000001221207c11 */ /* 0x000fe4000f8408ff */
[----:B------:R-:W-:-:S04]  /*5b50*/  IADD3.X R36, R20, R98, R11, P0, P1 ;  /* 0x0000006214247210 */ /* 0x000fc800007e240b */
[----:B------:R-:W-:-:S05]  /*5b60*/  LEA.HI.X R33, R33, UR19, R36, 0x1, P2 ;  /* 0x0000001321217c11 */ /* 0x000fca00090f0c24 */
[----:B------:R-:W2:Y:S01]  /*5b70*/  LDG.E.CONSTANT R117, desc[UR10][R32.64] ;  /* 0x0000000a20757981 */ /* 0x000ea2000c1e9900 */
[----:B------:R-:W-:Y:S01]  /*5b80*/  SHF.L.U32 R37, R34, 0x10, RZ ;  /* 0x0000001022257819 */ /* 0x000fe200000006ff */
[----:B------:R-:W-:Y:S02]  /*5b90*/  FFMA.FTZ R113, R113, R38, R116 ;  /* 0x0000002671717223 */ /* 0x000fe40000010074 */
[----:B------:R0:W4:Y:S01]  /*5ba0*/  LDG.E.CONSTANT R110, desc[UR10][R32.64+0x4] ;  /* 0x0000040a206e7981 */ /* 0x000122000c1e9900 */
[----:B---3--:R-:W-:-:S04]  /*5bb0*/  IMAD.U32 R36, R108, 0x10000, RZ ;  /* 0x000100006c247824 */ /* 0x008fc800078e00ff */
[----:B------:R-:W-:Y:S02]  /*5bc0*/  FFMA.FTZ R118, R37, R36, R118 ;  /* 0x0000002425767223 */ /* 0x000fe40000010076 */
[----:B------:R-:W0:Y:S01]  /*5bd0*/  LDS.128 R36, [R12+0x40] ;  /* 0x000040000c247984 */ /* 0x000e220000000c00 */
[----:B------:R-:W-:Y:S02]  /*5be0*/  PRMT R34, R34, 0x7632, R34 ;  /* 0x0000763222227816 */ /* 0x000fe40000000022 */
[----:B------:R-:W-:-:S03]  /*5bf0*/  PRMT R108, R108, 0x7632, R108 ;  /* 0x000076326c6c7816 */ /* 0x000fc6000000006c */
[----:B------:R-:W-:Y:S02]  /*5c00*/  IMAD.U32 R34, R34, 0x10000, RZ ;  /* 0x0001000022227824 */ /* 0x000fe400078e00ff */
[----:B------:R-:W-:-:S04]  /*5c10*/  IMAD.U32 R108, R108, 0x10000, RZ ;  /* 0x000100006c6c7824 */ /* 0x000fc800078e00ff */
[----:B------:R-:W-:Y:S01]  /*5c20*/  FFMA.FTZ R115, R34, R108, R115 ;  /* 0x0000006c22737223 */ /* 0x000fe20000010073 */
[----:B------:R-:W-:Y:S02]  /*5c30*/  IMAD.U32 R34, R35, 0x10000, RZ ;  /* 0x0001000023227824 */ /* 0x000fe400078e00ff */
[----:B-----5:R-:W-:Y:S01]  /*5c40*/  IMAD.U32 R108, R109, 0x10000, RZ ;  /* 0x000100006d6c7824 */ /* 0x020fe200078e00ff */
[----:B------:R-:W-:-:S03]  /*5c50*/  PRMT R35, R35, 0x7632, R35 ;  /* 0x0000763223237816 */ /* 0x000fc60000000023 */
[----:B------:R-:W-:Y:S01]  /*5c60*/  FFMA.FTZ R113, R34, R108, R113 ;  /* 0x0000006c22717223 */ /* 0x000fe20000010071 */
[----:B------:R-:W-:Y:S01]  /*5c70*/  PRMT R109, R109, 0x7632, R109 ;  /* 0x000076326d6d7816 */ /* 0x000fe2000000006d */
[----:B------:R-:W-:-:S04]  /*5c80*/  IMAD.U32 R35, R35, 0x10000, RZ ;  /* 0x0001000023237824 */ /* 0x000fc800078e00ff */
[----:B------:R-:W-:Y:S02]  /*5c90*/  IMAD.U32 R109, R109, 0x10000, RZ ;  /* 0x000100006d6d7824 */ /* 0x000fe400078e00ff */
[----:B0-----:R-:W-:Y:S02]  /*5ca0*/  IMAD.U32 R32, R37, 0x10000, RZ ;  /* 0x0001000025207824 */ /* 0x001fe400078e00ff */
[----:B------:R-:W-:-:S04]  /*5cb0*/  IMAD.U32 R33, R112, 0x10000, RZ ;  /* 0x0001000070217824 */ /* 0x000fc800078e00ff */
[----:B------:R-:W-:Y:S01]  /*5cc0*/  FFMA.FTZ R113, R32, R33, R113 ;  /* 0x0000002120717223 */ /* 0x000fe20000010071 */
[----:B------:R-:W-:Y:S01]  /*5cd0*/  IADD3 R32, P0, P1, R66, R106, R65 ;  /* 0x0000006a42207210 */ /* 0x000fe2000791e041 */
[----:B------:R-:W-:Y:S01]  /*5ce0*/  FFMA.FTZ R114, R35, R109, R114 ;  /* 0x0000006d23727223 */ /* 0x000fe20000010072 */
[----:B------:R-:W-:Y:S02]  /*5cf0*/  PRMT R37, R37, 0x7632, R37 ;  /* 0x0000763225257816 */ /* 0x000fe40000000025 */
[----:B------:R-:W-:Y:S02]  /*5d00*/  LEA R108, P2, R32, UR18, 0x1 ;  /* 0x00000012206c7c11 */ /* 0x000fe4000f8408ff */
[----:B------:R-:W-:Y:S01]  /*5d10*/  IADD3.X R33, R19, R98, R10, P0, P1 ;  /* 0x0000006213217210 */ /* 0x000fe200007e240a */
[----:B------:R-:W-:Y:S01]  /*5d20*/  IMAD.U32 R35, R36, 0x10000, RZ ;  /* 0x0001000024237824 */ /* 0x000fe200078e00ff */
[----:B------:R-:W-:Y:S02]  /*5d30*/  PRMT R112, R112, 0x7632, R112 ;  /* 0x0000763270707816 */ /* 0x000fe40000000070 */
[----:B------:R-:W-:-:S02]  /*5d40*/  SHF.L.U32 R34, R111, 0x10, RZ ;  /* 0x000000106f227819 */ /* 0x000fc400000006ff */
[----:B------:R-:W-:Y:S02]  /*5d50*/  PRMT R36, R36, 0x7632, R36 ;  /* 0x0000763224247816 */ /* 0x000fe40000000024 */
[----:B------:R-:W-:Y:S02]  /*5d60*/  PRMT R111, R111, 0x7632, R111 ;  /* 0x000076326f6f7816 */ /* 0x000fe4000000006f */
[----:B------:R-:W-:Y:S01]  /*5d70*/  LEA.HI.X R109, R32, UR19, R33, 0x1, P2 ;  /* 0x00000013206d7c11 */ /* 0x000fe200090f0c21 */
[----:B------:R-:W-:Y:S02]  /*5d80*/  IMAD.U32 R37, R37, 0x10000, RZ ;  /* 0x0001000025257824 */ /* 0x000fe400078e00ff */
[----:B------:R-:W-:Y:S01]  /*5d90*/  FFMA.FTZ R118, R35, R34, R118 ;  /* 0x0000002223767223 */ /* 0x000fe20000010076 */
[----:B------:R-:W-:Y:S02]  /*5da0*/  IMAD.U32 R112, R112, 0x10000, RZ ;  /* 0x0001000070707824 */ /* 0x000fe400078e00ff */
[C---:B------:R-:W-:Y:S01]  /*5db0*/  IMAD.U32 R33, R38.reuse, 0x10000, RZ ;  /* 0x0001000026217824 */ /* 0x040fe200078e00ff */
[----:B------:R-:W-:Y:S01]  /*5dc0*/  PRMT R38, R38, 0x7632, R38 ;  /* 0x0000763226267816 */ /* 0x000fe20000000026 */
[----:B------:R-:W-:Y:S01]  /*5dd0*/  IMAD.U32 R36, R36, 0x10000, RZ ;  /* 0x0001000024247824 */ /* 0x000fe200078e00ff */
[----:B------:R-:W3:Y:S01]  /*5de0*/  LDG.E.CONSTANT R116, desc[UR10][R108.64] ;  /* 0x0000000a6c747981 */ /* 0x000ee2000c1e9900 */
[----:B------:R-:W-:-:S02]  /*5df0*/  IMAD.U32 R111, R111, 0x10000, RZ ;  /* 0x000100006f6f7824 */ /* 0x000fc400078e00ff */
[C---:B------:R-:W-:Y:S01]  /*5e00*/  IMAD.U32 R32, R107.reuse, 0x10000, RZ ;  /* 0x000100006b207824 */ /* 0x040fe200078e00ff */
[----:B------:R-:W-:Y:S01]  /*5e10*/  PRMT R107, R107, 0x7632, R107 ;  /* 0x000076326b6b7816 */ /* 0x000fe2000000006b */
[----:B------:R-:W-:Y:S01]  /*5e20*/  FFMA.FTZ R114, R37, R112, R114 ;  /* 0x0000007025727223 */ /* 0x000fe20000010072 */
[----:B------:R-:W-:Y:S01]  /*5e30*/  SHF.L.U32 R37, R38, 0x10, RZ ;  /* 0x0000001026257819 */ /* 0x000fe200000006ff */
[----:B------:R-:W-:Y:S01]  /*5e40*/  FFMA.FTZ R118, R33, R32, R118 ;  /* 0x0000002021767223 */ /* 0x000fe20000010076 */
[----:B------:R-:W-:Y:S01]  /*5e50*/  FFMA.FTZ R36, R36, R111, R115 ;  /* 0x0000006f24247223 */ /* 0x000fe20000010073 */
[----:B------:R-:W-:Y:S01]  /*5e60*/  IMAD.U32 R38, R107, 0x10000, RZ ;  /* 0x000100006b267824 */ /* 0x000fe200078e00ff */
[----:B------:R-:W0:Y:S03]  /*5e70*/  LDS.128 R32, [R12+0x50] ;  /* 0x000050000c207984 */ /* 0x000e260000000c00 */
[----:B------:R-:W-:Y:S01]  /*5e80*/  FFMA.FTZ R38, R37, R38, R36 ;  /* 0x0000002625267223 */ /* 0x000fe20000010024 */
[----:B------:R-:W-:Y:S01]  /*5e90*/  IADD3 R37, P0, P1, R64, R106, R63 ;  /* 0x0000006a40257210 */ /* 0x000fe2000791e03f */
[----:B------:R1:W5:Y:S03]  /*5ea0*/  LDG.E.CONSTANT R119, desc[UR10][R108.64+0x4] ;  /* 0x0000040a6c777981 */ /* 0x000366000c1e9900 */
[----:B------:R-:W-:-:S02]  /*5eb0*/  LEA R36, P2, R37, UR18, 0x1 ;  /* 0x0000001225247c11 */ /* 0x000fc4000f8408ff */
[----:B------:R-:W-:-:S04]  /*5ec0*/  IADD3.X R112, R22, R98, R9, P0, P1 ;  /* 0x0000006216707210 */ /* 0x000fc800007e2409 */
[----:B------:R-:W-:-:S05]  /*5ed0*/  LEA.HI.X R37, R37, UR19, R112, 0x1, P2 ;  /* 0x0000001325257c11 */ /* 0x000fca00090f0c70 */
[----:B------:R-:W5:Y:S01]  /*5ee0*/  LDG.E.CONSTANT R111, desc[UR10][R36.64] ;  /* 0x0000000a246f7981 */ /* 0x000f62000c1e9900 */
[C---:B------:R-:W-:Y:S01]  /*5ef0*/  IMAD.U32 R112, R39.reuse, 0x10000, RZ ;  /* 0x0001000027707824 */ /* 0x040fe200078e00ff */
[----:B------:R-:W-:Y:S01]  /*5f00*/  PRMT R39, R39, 0x7632, R39 ;  /* 0x0000763227277816 */ /* 0x000fe20000000027 */
[C---:B------:R-:W-:Y:S01]  /*5f10*/  IMAD.U32 R107, R105.reuse, 0x10000, RZ ;  /* 0x00010000696b7824 */ /* 0x040fe200078e00ff */
[----:B------:R-:W-:-:S03]  /*5f20*/  PRMT R105, R105, 0x7632, R105 ;  /* 0x0000763269697816 */ /* 0x000fc60000000069 */
[----:B------:R-:W-:Y:S02]  /*5f30*/  IMAD.U32 R39, R39, 0x10000, RZ ;  /* 0x0001000027277824 */ /* 0x000fe400078e00ff */
[----:B------:R-:W-:-:S04]  /*5f40*/  IMAD.U32 R105, R105, 0x10000, RZ ;  /* 0x0001000069697824 */ /* 0x000fc800078e00ff */
[----:B------:R-:W-:Y:S01]  /*5f50*/  FFMA.FTZ R114, R39, R105, R114 ;  /* 0x0000006927727223 */ /* 0x000fe20000010072 */
[----:B------:R-:W-:Y:S02]  /*5f60*/  IMAD.U32 R105, R102, 0x10000, RZ ;  /* 0x0001000066697824 */ /* 0x000fe400078e00ff */
[----:B------:R-:W-:Y:S02]  /*5f70*/  FFMA.FTZ R107, R112, R107, R113 ;  /* 0x0000006b706b7223 */ /* 0x000fe40000010071 */
[----:B------:R1:W5:Y:S01]  /*5f80*/  LDG.E.CONSTANT R113, desc[UR10][R36.64+0x4] ;  /* 0x0000040a24717981 */ /* 0x000362000c1e9900 */
[----:B0-----:R-:W-:Y:S02]  /*5f90*/  IMAD.U32 R39, R32, 0x10000, RZ ;  /* 0x0001000020277824 */ /* 0x001fe400078e00ff */
[----:B-1----:R-:W-:Y:S02]  /*5fa0*/  IMAD.U32 R108, R33, 0x10000, RZ ;  /* 0x00010000216c7824 */ /* 0x002fe400078e00ff */
[----:B------:R-:W-:Y:S01]  /*5fb0*/  FFMA.FTZ R39, R39, R105, R118 ;  /* 0x0000006927277223 */ /* 0x000fe20000010076 */
[----:B------:R-:W-:-:S05]  /*5fc0*/  SHF.L.U32 R105, R101, 0x10, RZ ;  /* 0x0000001065697819 */ /* 0x000fca00000006ff */
[----:B------:R-:W-:Y:S01]  /*5fd0*/  FFMA.FTZ R105, R108, R105, R107 ;  /* 0x000000696c697223 */ /* 0x000fe2000001006b */
[----:B------:R-:W-:-:S04]  /*5fe0*/  IADD3 R107, P0, P1, R62, R106, R61 ;  /* 0x0000006a3e6b7210 */ /* 0x000fc8000791e03d */
[----:B------:R-:W-:Y:S02]  /*5ff0*/  LEA R108, P2, R107, UR18, 0x1 ;  /* 0x000000126b6c7c11 */ /* 0x000fe4000f8408ff */
[----:B------:R-:W-:Y:S02]  /*6000*/  IADD3.X R112, R21, R98, R8, P0, P1 ;  /* 0x0000006215707210 */ /* 0x000fe400007e2408 */
[----:B------:R-:W-:Y:S02]  /*6010*/  PRMT R33, R33, 0x7632, R33 ;  /* 0x0000763221217816 */ /* 0x000fe40000000021 */
[----:B------:R-:W-:Y:S02]  /*6020*/  LEA.HI.X R109, R107, UR19, R112, 0x1, P2 ;  /* 0x000000136b6d7c11 */ /* 0x000fe400090f0c70 */
[----:B------:R-:W-:Y:S01]  /*6030*/  PRMT R101, R101, 0x7632, R101 ;  /* 0x0000763265657816 */ /* 0x000fe20000000065 */
[----:B------:R-:W-:Y:S01]  /*6040*/  IMAD.U32 R33, R33, 0x10000, RZ ;  /* 0x0001000021217824 */ /* 0x000fe200078e00ff */
[----:B------:R-:W-:Y:S01]  /*6050*/  PRMT R32, R32, 0x7632, R32 ;  /* 0x0000763220207816 */ /* 0x000fe20000000020 */
[----:B------:R-:W5:Y:S01]  /*6060*/  LDG.E.CONSTANT R118, desc[UR10][R108.64] ;  /* 0x0000000a6c767981 */ /* 0x000f62000c1e9900 */
[----:B------:R-:W-:Y:S01]  /*6070*/  PRMT R102, R102, 0x7632, R102 ;  /* 0x0000763266667816 */ /* 0x000fe20000000066 */
[----:B------:R-:W-:Y:S01]  /*6080*/  IMAD.U32 R101, R101, 0x10000, RZ ;  /* 0x0001000065657824 */ /* 0x000fe200078e00ff */
[----:B------:R-:W-:Y:S01]  /*6090*/  PRMT R36, R34, 0x7632, R36 ;  /* 0x0000763222247816 */ /* 0x000fe20000000024 */
[----:B------:R-:W-:Y:S01]  /*60a0*/  IMAD.U32 R107, R32, 0x10000, RZ ;  /* 0x00010000206b7824 */ /* 0x000fe200078e00ff */
[----:B------:R0:W5:Y:S01]  /*60b0*/  LDG.E.CONSTANT R112, desc[UR10][R108.64+0x4] ;  /* 0x0000040a6c707981 */ /* 0x000162000c1e9900 */
[----:B------:R-:W-:Y:S01]  /*60c0*/  FFMA.FTZ R120, R33, R101, R114 ;  /* 0x0000006521787223 */ /* 0x000fe20000010072 */
[----:B------:R-:W-:-:S02]  /*60d0*/  IMAD.U32 R32, R102, 0x10000, RZ ;  /* 0x0001000066207824 */ /* 0x000fc400078e00ff */
[----:B------:R-:W-:Y:S01]  /*60e0*/  IMAD.U32 R34, R34, 0x10000, RZ ;  /* 0x0001000022227824 */ /* 0x000fe200078e00ff */
[C---:B------:R-:W-:Y:S01]  /*60f0*/  PRMT R33, R103.reuse, 0x7632, R33 ;  /* 0x0000763267217816 */ /* 0x040fe20000000021 */
[----:B------:R-:W-:Y:S02]  /*6100*/  IMAD.U32 R121, R103, 0x10000, RZ ;  /* 0x0001000067797824 */ /* 0x000fe400078e00ff */
[----:B------:R-:W-:Y:S01]  /*6110*/  FFMA.FTZ R32, R107, R32, R38 ;  /* 0x000000206b207223 */ /* 0x000fe20000010026 */
[----:B------:R-:W-:Y:S02]  /*6120*/  IMAD.U32 R101, R36, 0x10000, RZ ;  /* 0x0001000024657824 */ /* 0x000fe400078e00ff */
[----:B------:R-:W-:Y:S01]  /*6130*/  FFMA.FTZ R121, R34, R121, R39 ;  /* 0x0000007922797223 */ /* 0x000fe20000010027 */
[----:B------:R-:W-:Y:S01]  /*6140*/  IMAD.U32 R33, R33, 0x10000, RZ ;  /* 0x0001000021217824 */ /* 0x000fe200078e00ff */
[----:B------:R-:W1:Y:S01]  /*6150*/  LDS.128 R36, [R12+0x60] ;  /* 0x000060000c247984 */ /* 0x000e620000000c00 */
[----:B------:R-:W-:-:S02]  /*6160*/  SHF.L.U32 R102, R35, 0x10, RZ ;  /* 0x0000001023667819 */ /* 0x000fc400000006ff */
[----:B------:R-:W-:Y:S01]  /*6170*/  FFMA.FTZ R34, R101, R33, R32 ;  /* 0x0000002165227223 */ /* 0x000fe20000010020 */
[----:B------:R-:W-:Y:S01]  /*6180*/  IMAD.U32 R32, R100, 0x10000, RZ ;  /* 0x0001000064207824 */ /* 0x000fe200078e00ff */
[----:B------:R-:W-:-:S03]  /*6190*/  IADD3 R33, P0, P1, R60, R106, R59 ;  /* 0x0000006a3c217210 */ /* 0x000fc6000791e03b */
[----:B------:R-:W-:Y:S01]  /*61a0*/  FFMA.FTZ R102, R102, R32, R105 ;  /* 0x0000002066667223 */ /* 0x000fe20000010069 */
[----:B------:R-:W-:Y:S02]  /*61b0*/  LEA R32, P2, R33, UR18, 0x1 ;  /* 0x0000001221207c11 */ /* 0x000fe4000f8408ff */
[----:B0-----:R-:W-:-:S04]  /*61c0*/  IADD3.X R108, R24, R98, R7, P0, P1 ;  /* 0x00000062186c7210 */ /* 0x001fc800007e2407 */
[----:B------:R-:W-:Y:S02]  /*61d0*/  LEA.HI.X R33, R33, UR19, R108, 0x1, P2 ;  /* 0x0000001321217c11 */ /* 0x000fe400090f0c6c */
[----:B------:R-:W-:Y:S02]  /*61e0*/  PRMT R35, R35, 0x7632, R35 ;  /* 0x0000763223237816 */ /* 0x000fe40000000023 */
[----:B------:R-:W-:Y:S01]  /*61f0*/  PRMT R100, R100, 0x7632, R100 ;  /* 0x0000763264647816 */ /* 0x000fe20000000064 */
[----:B------:R-:W5:Y:S02]  /*6200*/  LDG.E.CONSTANT R114, desc[UR10][R32.64] ;  /* 0x0000000a20727981 */ /* 0x000f64000c1e9900 */
[----:B------:R-:W-:Y:S02]  /*6210*/  IMAD.U32 R35, R35, 0x10000, RZ ;  /* 0x0001000023237824 */ /* 0x000fe400078e00ff */
[----:B------:R-:W-:Y:S01]  /*6220*/  IMAD.U32 R100, R100, 0x10000, RZ ;  /* 0x0001000064647824 */ /* 0x000fe200078e00ff */
[----:B------:R0:W5:Y:S03]  /*6230*/  LDG.E.CONSTANT R115, desc[UR10][R32.64+0x4] ;  /* 0x0000040a20737981 */ /* 0x000166000c1e9900 */
[----:B------:R-:W-:Y:S01]  /*6240*/  FFMA.FTZ R120, R35, R100, R120 ;  /* 0x0000006423787223 */ /* 0x000fe20000010078 */
[----:B------:R-:W-:-:S04]  /*6250*/  IADD3 R35, P0, P1, R58, R106, R57 ;  /* 0x0000006a3a237210 */ /* 0x000fc8000791e039 */
[----:B------:R-:W-:Y:S02]  /*6260*/  LEA R100, P2, R35, UR18, 0x1 ;  /* 0x0000001223647c11 */ /* 0x000fe4000f8408ff */
[----:B------:R-:W-:-:S04]  /*6270*/  IADD3.X R108, R23, R98, R6, P0, P1 ;  /* 0x00000062176c7210 */ /* 0x000fc800007e2406 */
[----:B------:R-:W-:Y:S01]  /*6280*/  LEA.HI.X R101, R35, UR19, R108, 0x1, P2 ;  /* 0x0000001323657c11 */ /* 0x000fe200090f0c6c */
[----:B-1----:R-:W-:Y:S02]  /*6290*/  IMAD.U32 R108, R36, 0x10000, RZ ;  /* 0x00010000246c7824 */ /* 0x002fe400078e00ff */
[----:B------:R-:W-:Y:S02]  /*62a0*/  IMAD.U32 R35, R99, 0x10000, RZ ;  /* 0x0001000063237824 */ /* 0x000fe400078e00ff */
[----:B------:R-:W5:Y:S02]  /*62b0*/  LDG.E.CONSTANT R107, desc[UR10][R100.64] ;  /* 0x0000000a646b7981 */ /* 0x000f64000c1e9900 */
[----:B------:R-:W-:Y:S02]  /*62c0*/  FFMA.FTZ R121, R108, R35, R121 ;  /* 0x000000236c797223 */ /* 0x000fe40000010079 */
[----:B------:R-:W5:Y:S01]  /*62d0*/  LDG.E.CONSTANT R108, desc[UR10][R100.64+0x4] ;  /* 0x0000040a646c7981 */ /* 0x000f62000c1e9900 */
[----:B------:R-:W-:-:S04]  /*62e0*/  IADD3 R35, P0, P1, R56, R106, R55 ;  /* 0x0000006a38237210 */ /* 0x000fc8000791e037 */
[C---:B0-----:R-:W-:Y:S02]  /*62f0*/  LEA R32, P2, R35.reuse, UR18, 0x1 ;  /* 0x0000001223207c11 */ /* 0x041fe4000f8408ff */
[----:B------:R-:W-:Y:S02]  /*6300*/  IADD3.X R122, R26, R98, R5, P0, P1 ;  /* 0x000000621a7a7210 */ /* 0x000fe400007e2405 */
[----:B------:R-:W-:Y:S02]  /*6310*/  PRMT R36, R36, 0x7632, R36 ;  /* 0x0000763224247816 */ /* 0x000fe40000000024 */
[----:B------:R-:W-:Y:S02]  /*6320*/  LEA.HI.X R33, R35, UR19, R122, 0x1, P2 ;  /* 0x0000001323217c11 */ /* 0x000fe400090f0c7a */
[----:B------:R-:W-:Y:S01]  /*6330*/  PRMT R99, R99, 0x7632, R99 ;  /* 0x0000763263637816 */ /* 0x000fe20000000063 */
[----:B------:R-:W-:Y:S02]  /*6340*/  IMAD.U32 R35, R36, 0x10000, RZ ;  /* 0x0001000024237824 */ /* 0x000fe400078e00ff */
[----:B------:R-:W5:Y:S02]  /*6350*/  LDG.E.CONSTANT R109, desc[UR10][R32.64] ;  /* 0x0000000a206d7981 */ /* 0x000f64000c1e9900 */
[----:B------:R-:W-:-:S04]  /*6360*/  IMAD.U32 R99, R99, 0x10000, RZ ;  /* 0x0001000063637824 */ /* 0x000fc800078e00ff */
[----:B------:R-:W-:Y:S01]  /*6370*/  FFMA.FTZ R34, R35, R99, R34 ;  /* 0x0000006323227223 */ /* 0x000fe20000010022 */
[----:B------:R-:W-:Y:S01]  /*6380*/  IADD3 R35, P0, P1, R54, R106, R53 ;  /* 0x0000006a36237210 */ /* 0x000fe2000791e035 */
[----:B------:R0:W5:Y:S03]  /*6390*/  LDG.E.CONSTANT R99, desc[UR10][R32.64+0x4] ;  /* 0x0000040a20637981 */ /* 0x000166000c1e9900 */
[----:B------:R-:W-:Y:S02]  /*63a0*/  LEA R124, P2, R35, UR18, 0x1 ;  /* 0x00000012237c7c11 */ /* 0x000fe4000f8408ff */
[----:B------:R-:W-:-:S04]  /*63b0*/  IADD3.X R36, R25, R98, R4, P0, P1 ;  /* 0x0000006219247210 */ /* 0x000fc800007e2404 */
[----:B------:R-:W-:Y:S01]  /*63c0*/  LEA.HI.X R125, R35, UR19, R36, 0x1, P2 ;  /* 0x00000013237d7c11 */ /* 0x000fe200090f0c24 */
[----:B------:R-:W-:Y:S01]  /*63d0*/  IMAD.U32 R35, R37, 0x10000, RZ ;  /* 0x0001000025237824 */ /* 0x000fe200078e00ff */
[----:B------:R-:W-:-:S03]  /*63e0*/  SHF.L.U32 R36, R104, 0x10, RZ ;  /* 0x0000001068247819 */ /* 0x000fc600000006ff */
[----:B------:R-:W5:Y:S02]  /*63f0*/  LDG.E.CONSTANT R100, desc[UR10][R124.64] ;  /* 0x0000000a7c647981 */ /* 0x000f64000c1e9900 */
[----:B------:R-:W-:Y:S01]  /*6400*/  FFMA.FTZ R35, R35, R36, R102 ;  /* 0x0000002423237223 */ /* 0x000fe20000010066 */
[----:B------:R-:W-:Y:S01]  /*6410*/  IADD3 R36, P0, P1, R52, R106, R51 ;  /* 0x0000006a34247210 */ /* 0x000fe2000791e033 */
[----:B------:R-:W5:Y:S03]  /*6420*/  LDG.E.CONSTANT R101, desc[UR10][R124.64+0x4] ;  /* 0x0000040a7c657981 */ /* 0x000f66000c1e9900 */
[----:B------:R-:W-:Y:S02]  /*6430*/  LEA R122, P2, R36, UR18, 0x1 ;  /* 0x00000012247a7c11 */ /* 0x000fe4000f8408ff */
[----:B0-----:R-:W-:-:S04]  /*6440*/  IADD3.X R33, R28, R98, R3, P0, P1 ;  /* 0x000000621c217210 */ /* 0x001fc800007e2403 */
[----:B------:R-:W-:Y:S02]  /*6450*/  LEA.HI.X R123, R36, UR19, R33, 0x1, P2 ;  /* 0x00000013247b7c11 */ /* 0x000fe400090f0c21 */
[----:B------:R-:W-:Y:S02]  /*6460*/  IADD3 R33, P0, P1, R50, R106, R49 ;  /* 0x0000006a32217210 */ /* 0x000fe4000791e031 */
[----:B------:R-:W-:Y:S01]  /*6470*/  PRMT R37, R37, 0x7632, R37 ;  /* 0x0000763225257816 */ /* 0x000fe20000000025 */
[----:B------:R-:W5:Y:S01]  /*6480*/  LDG.E.CONSTANT R102, desc[UR10][R122.64] ;  /* 0x0000000a7a667981 */ /* 0x000f62000c1e9900 */
[----:B------:R-:W-:-:S03]  /*6490*/  PRMT R104, R104, 0x7632, R104 ;  /* 0x0000763268687816 */ /* 0x000fc60000000068 */
[----:B------:R-:W5:Y:S01]  /*64a0*/  LDG.E.CONSTANT R103, desc[UR10][R122.64+0x4] ;  /* 0x0000040a7a677981 */ /* 0x000f62000c1e9900 */
[----:B------:R-:W-:Y:S02]  /*64b0*/  LEA R32, P2, R33, UR18, 0x1 ;  /* 0x0000001221207c11 */ /* 0x000fe4000f8408ff */
[----:B------:R-:W-:Y:S01]  /*64c0*/  IADD3.X R36, R27, R98, R2, P0, P1 ;  /* 0x000000621b247210 */ /* 0x000fe200007e2402 */
[----:B------:R-:W-:Y:S01]  /*64d0*/  IMAD.U32 R37, R37, 0x10000, RZ ;  /* 0x0001000025257824 */ /* 0x000fe200078e00ff */
[----:B------:R-:W-:Y:S01]  /*64e0*/  IADD3 R106, P0, P1, R48, R106, R47 ;  /* 0x0000006a306a7210 */ /* 0x000fe2000791e02f */
[----:B------:R-:W-:Y:S01]  /*64f0*/  IMAD.U32 R104, R104, 0x10000, RZ ;  /* 0x0001000068687824 */ /* 0x000fe200078e00ff */
[----:B------:R-:W-:-:S03]  /*6500*/  LEA.HI.X R33, R33, UR19, R36, 0x1, P2 ;  /* 0x0000001321217c11 */ /* 0x000fc600090f0c24 */
[----:B------:R-:W-:Y:S01]  /*6510*/  FFMA.FTZ R120, R37, R104, R120 ;  /* 0x0000006825787223 */ /* 0x000fe20000010078 */
[----:B------:R-:W-:Y:S01]  /*6520*/  IADD3.X R37, R29, R98, R0, P0, P1 ;  /* 0x000000621d257210 */ /* 0x000fe200007e2400 */
[----:B------:R-:W5:Y:S01]  /*6530*/  LDG.E.CONSTANT R104, desc[UR10][R32.64] ;  /* 0x0000000a20687981 */ /* 0x000f62000c1e9900 */
[----:B------:R-:W-:Y:S01]  /*6540*/  LEA R36, P0, R106, UR18, 0x1 ;  /* 0x000000126a247c11 */ /* 0x000fe2000f8008ff */
[----:B------:R-:W-:Y:S02]  /*6550*/  IMAD.U32 R98, R38, 0x10000, RZ ;  /* 0x0001000026627824 */ /* 0x000fe400078e00ff */
[----:B------:R0:W5:Y:S01]  /*6560*/  LDG.E.CONSTANT R105, desc[UR10][R32.64+0x4] ;  /* 0x0000040a20697981 */ /* 0x000162000c1e9900 */
[----:B------:R-:W-:Y:S01]  /*6570*/  LEA.HI.X R37, R106, UR19, R37, 0x1, P0 ;  /* 0x000000136a257c11 */ /* 0x000fe200080f0c25 */
[----:B--2---:R-:W-:-:S04]  /*6580*/  IMAD.U32 R106, R117, 0x10000, RZ ;  /* 0x00010000756a7824 */ /* 0x004fc800078e00ff */
[----:B------:R-:W-:Y:S02]  /*6590*/  FFMA.FTZ R121, R98, R106, R121 ;  /* 0x0000006a62797223 */ /* 0x000fe40000010079 */
[----:B------:R-:W2:Y:S04]  /*65a0*/  LDG.E.CONSTANT R98, desc[UR10][R36.64] ;  /* 0x0000000a24627981 */ /* 0x000ea8000c1e9900 */
[----:B------:R1:W2:Y:S01]  /*65b0*/  LDG.E.CONSTANT R106, desc[UR10][R36.64+0x4] ;  /* 0x0000040a246a7981 */ /* 0x0002a2000c1e9900 */
[----:B------:R-:W-:Y:S02]  /*65c0*/  PRMT R38, R38, 0x7632, R38 ;  /* 0x0000763226267816 */ /* 0x000fe40000000026 */
[----:B------:R-:W-:Y:S01]  /*65d0*/  PRMT R117, R117, 0x7632, R117 ;  /* 0x0000763275757816 */ /* 0x000fe20000000075 */
[----:B0-----:R-:W-:-:S02]  /*65e0*/  IMAD.U32 R32, R39, 0x10000, RZ ;  /* 0x0001000027207824 */ /* 0x001fc400078e00ff */
[----:B------:R-:W-:Y:S02]  /*65f0*/  IMAD.U32 R33, R38, 0x10000, RZ ;  /* 0x0001000026217824 */ /* 0x000fe400078e00ff */
[----:B------:R-:W-:Y:S02]  /*6600*/  IMAD.U32 R38, R117, 0x10000, RZ ;  /* 0x0001000075267824 */ /* 0x000fe400078e00ff */
[----:B----4-:R-:W-:Y:S02]  /*6610*/  IMAD.U32 R117, R110, 0x10000, RZ ;  /* 0x000100006e757824 */ /* 0x010fe400078e00ff */
[----:B------:R-:W-:Y:S02]  /*6620*/  FFMA.FTZ R38, R33, R38, R34 ;  /* 0x0000002621267223 */ /* 0x000fe40000010022 */
[----:B------:R-:W-:Y:S02]  /*6630*/  FFMA.FTZ R117, R32, R117, R35 ;  /* 0x0000007520757223 */ /* 0x000fe40000010023 */
[----:B------:R-:W1:Y:S01]  /*6640*/  LDS.128 R32, [R12+0x70] ;  /* 0x000070000c207984 */ /* 0x000e620000000c00 */
[----:B------:R-:W-:-:S02]  /*6650*/  PRMT R39, R39, 0x7632, R39 ;  /* 0x0000763227277816 */ /* 0x000fc40000000027 */
[----:B------:R-:W-:Y:S02]  /*6660*/  PRMT R110, R110, 0x7632, R110 ;  /* 0x000076326e6e7816 */ /* 0x000fe4000000006e */
[----:B------:R-:W-:-:S03]  /*6670*/  SHF.L.U32 R39, R39, 0x10, RZ ;  /* 0x0000001027277819 */ /* 0x000fc600000006ff */
[----:B------:R-:W-:-:S04]  /*6680*/  IMAD.U32 R110, R110, 0x10000, RZ ;  /* 0x000100006e6e7824 */ /* 0x000fc800078e00ff */
[----:B------:R-:W-:Y:S01]  /*6690*/  FFMA.FTZ R120, R39, R110, R120 ;  /* 0x0000006e27787223 */ /* 0x000fe20000010078 */
[C---:B-1----:R-:W-:Y:S01]  /*66a0*/  IMAD.U32 R36, R32.reuse, 0x10000, RZ ;  /* 0x0001000020247824 */ /* 0x042fe200078e00ff */
[----:B------:R-:W-:Y:S01]  /*66b0*/  PRMT R32, R32, 0x7632, R32 ;  /* 0x0000763220207816 */ /* 0x000fe20000000020 */
[C---:B---3--:R-:W-:Y:S01]  /*66c0*/  IMAD.U32 R37, R116.reuse, 0x10000, RZ ;  /* 0x0001000074257824 */ /* 0x048fe200078e00ff */
[----:B------:R-:W-:-:S03]  /*66d0*/  PRMT R116, R116, 0x7632, R116 ;  /* 0x0000763274747816 */ /* 0x000fc60000000074 */
[----:B------:R-:W-:Y:S01]  /*66e0*/  FFMA.FTZ R121, R36, R37, R121 ;  /* 0x0000002524797223 */ /* 0x000fe20000010079 */
[----:B------:R-:W-:Y:S02]  /*66f0*/  IMAD.U32 R37, R32, 0x10000, RZ ;  /* 0x0001000020257824 */ /* 0x000fe400078e00ff */
[----:B------:R-:W-:Y:S02]  /*6700*/  IMAD.U32 R32, R116, 0x10000, RZ ;  /* 0x0001000074207824 */ /* 0x000fe400078e00ff */
[----:B------:R-:W-:Y:S02]  /*6710*/  IMAD.U32 R36, R33, 0x10000, RZ ;  /* 0x0001000021247824 */ /* 0x000fe400078e00ff */
[----:B------:R-:W-:Y:S01]  /*6720*/  FFMA.FTZ R32, R37, R32, R38 ;  /* 0x0000002025207223 */ /* 0x000fe20000010026 */
[----:B------:R-:W-:Y:S01]  /*6730*/  PRMT R33, R33, 0x7632, R33 ;  /* 0x0000763221217816 */ /* 0x000fe20000000021 */
[C---:B-----5:R-:W-:Y:S01]  /*6740*/  IMAD.U32 R37, R119.reuse, 0x10000, RZ ;  /* 0x0001000077257824 */ /* 0x060fe200078e00ff */
[----:B------:R-:W-:-:S03]  /*6750*/  PRMT R119, R119, 0x7632, R119 ;  /* 0x0000763277777816 */ /* 0x000fc60000000077 */
[----:B------:R-:W-:Y:S01]  /*6760*/  IMAD.U32 R33, R33, 0x10000, RZ ;  /* 0x0001000021217824 */ /* 0x000fe200078e00ff */
[----:B------:R-:W-:Y:S01]  /*6770*/  SHF.L.U32 R119, R119, 0x10, RZ ;  /* 0x0000001077777819 */ /* 0x000fe200000006ff */
[----:B------:R-:W-:Y:S01]  /*6780*/  FFMA.FTZ R117, R36, R37, R117 ;  /* 0x0000002524757223 */ /* 0x000fe20000010075 */
[----:B------:R-:W-:-:S03]  /*6790*/  IMAD.U32 R36, R34, 0x10000, RZ ;  /* 0x0001000022247824 */ /* 0x000fc600078e00ff */
[----:B------:R-:W-:Y:S01]  /*67a0*/  FFMA.FTZ R120, R33, R119, R120 ;  /* 0x0000007721787223 */ /* 0x000fe20000010078 */
[----:B------:R-:W-:-:S04]  /*67b0*/  IMAD.U32 R33, R111, 0x10000, RZ ;  /* 0x000100006f217824 */ /* 0x000fc800078e00ff */
[----:B------:R-:W-:Y:S02]  /*67c0*/  FFMA.FTZ R121, R36, R33, R121 ;  /* 0x0000002124797223 */ /* 0x000fe40000010079 */
[----:B------:R-:W0:Y:S01]  /*67d0*/  LDS.128 R36, [R12+0x80] ;  /* 0x000080000c247984 */ /* 0x000e220000000c00 */
[----:B------:R-:W-:Y:S02]  /*67e0*/  PRMT R34, R34, 0x7632, R34 ;  /* 0x0000763222227816 */ /* 0x000fe40000000022 */
[----:B------:R-:W-:-:S03]  /*67f0*/  PRMT R111, R111, 0x7632, R111 ;  /* 0x000076326f6f7816 */ /* 0x000fc6000000006f */
[----:B------:R-:W-:Y:S02]  /*6800*/  IMAD.U32 R33, R34, 0x10000, RZ ;  /* 0x0001000022217824 */ /* 0x000fe400078e00ff */
[----:B------:R-:W-:Y:S02]  /*6810*/  IMAD.U32 R111, R111, 0x10000, RZ ;  /* 0x000100006f6f7824 */ /* 0x000fe400078e00ff */
[----:B------:R-:W-:Y:S02]  /*6820*/  IMAD.U32 R34, R35, 0x10000, RZ ;  /* 0x0001000023227824 */ /* 0x000fe400078e00ff */
[----:B------:R-:W-:Y:S01]  /*6830*/  FFMA.FTZ R32, R33, R111, R32 ;  /* 0x0000006f21207223 */ /* 0x000fe20000010020 */
[----:B------:R-:W-:Y:S01]  /*6840*/  IMAD.U32 R33, R113, 0x10000, RZ ;  /* 0x0001000071217824 */ /* 0x000fe200078e00ff */
[----:B------:R-:W-:-:S03]  /*6850*/  PRMT R35, R35, 0x7632, R35 ;  /* 0x0000763223237816 */ /* 0x000fc60000000023 */
[----:B------:R-:W-:Y:S01]  /*6860*/  FFMA.FTZ R117, R34, R33, R117 ;  /* 0x0000002122757223 */ /* 0x000fe20000010075 */
[----:B------:R-:W-:Y:S01]  /*6870*/  PRMT R33, R113, 0x7632, R33 ;  /* 0x0000763271217816 */ /* 0x000fe20000000021 */
[----:B------:R-:W-:-:S04]  /*6880*/  IMAD.U32 R35, R35, 0x10000, RZ ;  /* 0x0001000023237824 */ /* 0x000fc800078e00ff */
        /* <DEDUP_REMOVED lines=8> */
[----:B------:R-:W-:Y:S02]  /*6910*/  IMAD.U32 R33, R36, 0x10000, RZ ;  /* 0x0001000024217824 */ /* 0x000fe400078e00ff */
[----:B------:R-:W-:-:S02]  /*6920*/  IMAD.U32 R35, R112, 0x10000, RZ ;  /* 0x0001000070237824 */ /* 0x000fc400078e00ff */
[----:B------:R-:W-:Y:S02]  /*6930*/  IMAD.U32 R110, R110, 0x10000, RZ ;  /* 0x000100006e6e7824 */ /* 0x000fe400078e00ff */
        /* <DEDUP_REMOVED lines=8> */
[----:B------:R-:W-:Y:S02]  /*69c0*/  PRMT R36, R38, 0x7632, R36 ;  /* 0x0000763226247816 */ /* 0x000fe40000000024 */
[----:B------:R-:W-:Y:S02]  /*69d0*/  PRMT R111, R114, 0x7632, R111 ;  /* 0x00007632726f7816 */ /* 0x000fe4000000006f */
[----:B------:R-:W-:-:S03]  /*69e0*/  SHF.L.U32 R37, R36, 0x10, RZ ;  /* 0x0000001024257819 */ /* 0x000fc600000006ff */
[----:B------:R-:W-:Y:S01]  /*69f0*/  IMAD.U32 R36, R111, 0x10000, RZ ;  /* 0x000100006f247824 */ /* 0x000fe200078e00ff */
[----:B------:R-:W-:Y:S01]  /*6a00*/  PRMT R111, R115, 0x7632, R111 ;  /* 0x00007632736f7816 */ /* 0x000fe2000000006f */
[----:B------:R-:W-:Y:S02]  /*6a10*/  IMAD.U32 R38, R38, 0x10000, RZ ;  /* 0x0001000026267824 */ /* 0x000fe400078e00ff */
[----:B------:R-:W-:Y:S01]  /*6a20*/  FFMA.FTZ R110, R37, R36, R110 ;  /* 0x00000024256e7223 */ /* 0x000fe2000001006e */
[----:B------:R-:W-:Y:S01]  /*6a30*/  PRMT R36, R39, 0x7632, R36 ;  /* 0x0000763227247816 */ /* 0x000fe20000000024 */
[----:B------:R-:W-:Y:S02]  /*6a40*/  IMAD.U32 R114, R114, 0x10000, RZ ;  /* 0x0001000072727824 */ /* 0x000fe400078e00ff */
[----:B------:R-:W-:Y:S02]  /*6a50*/  IMAD.U32 R115, R115, 0x10000, RZ ;  /* 0x0001000073737824 */ /* 0x000fe400078e00ff */
[----:B------:R-:W-:Y:S01]  /*6a60*/  FFMA.FTZ R121, R38, R114, R121 ;  /* 0x0000007226797223 */ /* 0x000fe20000010079 */
[----:B------:R-:W-:-:S02]  /*6a70*/  IMAD.U32 R37, R36, 0x10000, RZ ;  /* 0x0001000024257824 */ /* 0x000fc400078e00ff */
[----:B------:R-:W-:Y:S02]  /*6a80*/  IMAD.U32 R38, R39, 0x10000, RZ ;  /* 0x0001000027267824 */ /* 0x000fe400078e00ff */
[----:B------:R-:W-:Y:S02]  /*6a90*/  IMAD.U32 R36, R111, 0x10000, RZ ;  /* 0x000100006f247824 */ /* 0x000fe400078e00ff */
[----:B------:R-:W-:Y:S01]  /*6aa0*/  FFMA.FTZ R111, R38, R115, R117 ;  /* 0x00000073266f7223 */ /* 0x000fe20000010075 */
[----:B0-----:R-:W-:Y:S02]  /*6ab0*/  IMAD.U32 R112, R32, 0x10000, RZ ;  /* 0x0001000020707824 */ /* 0x001fe400078e00ff */
[----:B------:R-:W-:Y:S01]  /*6ac0*/  FFMA.FTZ R120, R37, R36, R120 ;  /* 0x0000002425787223 */ /* 0x000fe20000010078 */
[----:B------:R-:W-:Y:S01]  /*6ad0*/  IMAD.U32 R113, R107, 0x10000, RZ ;  /* 0x000100006b717824 */ /* 0x000fe200078e00ff */
[----:B------:R-:W0:Y:S03]  /*6ae0*/  LDS.128 R36, [R12+0xa0] ;  /* 0x0000a0000c247984 */ /* 0x000e260000000c00 */
[----:B------:R-:W-:Y:S01]  /*6af0*/  FFMA.FTZ R121, R112, R113, R121 ;  /* 0x0000007170797223 */ /* 0x000fe20000010079 */
[----:B------:R-:W-:Y:S01]  /*6b00*/  SHF.L.U32 R112, R33, 0x10, RZ ;  /* 0x0000001021707819 */ /* 0x000fe200000006ff */
[----:B------:R-:W-:Y:S01]  /*6b10*/  IMAD.U32 R113, R108, 0x10000, RZ ;  /* 0x000100006c717824 */ /* 0x000fe200078e00ff */
[----:B------:R-:W-:-:S02]  /*6b20*/  PRMT R108, R107, 0x7632, R108 ;  /* 0x000076326b6c7816 */ /* 0x000fc4000000006c */
[----:B------:R-:W-:Y:S01]  /*6b30*/  PRMT R32, R32, 0x7632, R32 ;  /* 0x0000763220207816 */ /* 0x000fe20000000020 */
[----:B------:R-:W-:Y:S01]  /*6b40*/  FFMA.FTZ R111, R112, R113, R111 ;  /* 0x00000071706f7223 */ /* 0x000fe2000001006f */
[----:B------:R-:W-:Y:S02]  /*6b50*/  PRMT R33, R33, 0x7632, R33 ;  /* 0x0000763221217816 */ /* 0x000fe40000000021 */
[----:B------:R-:W-:Y:S01]  /*6b60*/  PRMT R112, R108, 0x7632, R112 ;  /* 0x000076326c707816 */ /* 0x000fe20000000070 */
[----:B------:R-:W-:Y:S02]  /*6b70*/  IMAD.U32 R107, R32, 0x10000, RZ ;  /* 0x00010000206b7824 */ /* 0x000fe400078e00ff */
[----:B------:R-:W-:Y:S02]  /*6b80*/  IMAD.U32 R32, R108, 0x10000, RZ ;  /* 0x000100006c207824 */ /* 0x000fe400078e00ff */
[----:B------:R-:W-:Y:S02]  /*6b90*/  IMAD.U32 R33, R33, 0x10000, RZ ;  /* 0x0001000021217824 */ /* 0x000fe400078e00ff */
[----:B------:R-:W-:-:S02]  /*6ba0*/  IMAD.U32 R108, R112, 0x10000, RZ ;  /* 0x00010000706c7824 */ /* 0x000fc400078e00ff */
[----:B------:R-:W-:Y:S01]  /*6bb0*/  FFMA.FTZ R107, R107, R32, R110 ;  /* 0x000000206b6b7223 */ /* 0x000fe2000001006e */
[C---:B------:R-:W-:Y:S01]  /*6bc0*/  PRMT R32, R34.reuse, 0x7632, R32 ;  /* 0x0000763222207816 */ /* 0x040fe20000000020 */
[----:B------:R-:W-:Y:S01]  /*6bd0*/  FFMA.FTZ R120, R33, R108, R120 ;  /* 0x0000006c21787223 */ /* 0x000fe20000010078 */
[----:B------:R-:W-:Y:S01]  /*6be0*/  PRMT R33, R109, 0x7632, R33 ;  /* 0x000076326d217816 */ /* 0x000fe20000000021 */
[----:B------:R-:W-:Y:S02]  /*6bf0*/  IMAD.U32 R34, R34, 0x10000, RZ ;  /* 0x0001000022227824 */ /* 0x000fe400078e00ff */
[----:B------:R-:W-:Y:S01]  /*6c00*/  IMAD.U32 R32, R32, 0x10000, RZ ;  /* 0x0001000020207824 */ /* 0x000fe200078e00ff */
[----:B------:R-:W-:Y:S01]  /*6c10*/  SHF.L.U32 R33, R33, 0x10, RZ ;  /* 0x0000001021217819 */ /* 0x000fe200000006ff */
[----:B------:R-:W-:Y:S01]  /*6c20*/  IMAD.U32 R109, R109, 0x10000, RZ ;  /* 0x000100006d6d7824 */ /* 0x000fe200078e00ff */
[C---:B------:R-:W-:Y:S01]  /*6c30*/  PRMT R108, R35.reuse, 0x7632, R108 ;  /* 0x00007632236c7816 */ /* 0x040fe2000000006c */
[----:B------:R-:W-:-:S02]  /*6c40*/  IMAD.U32 R110, R35, 0x10000, RZ ;  /* 0x00010000236e7824 */ /* 0x000fc400078e00ff */
[----:B------:R-:W-:Y:S01]  /*6c50*/  FFMA.FTZ R109, R34, R109, R121 ;  /* 0x0000006d226d7223 */ /* 0x000fe20000010079 */
[----:B------:R-:W-:Y:S02]  /*6c60*/  FFMA.FTZ R107, R32, R33, R107 ;  /* 0x00000021206b7223 */ /* 0x000fe4000001006b */
[----:B------:R-:W1:Y:S01]  /*6c70*/  LDS.128 R32, [R12+0xb0] ;  /* 0x0000b0000c207984 */ /* 0x000e620000000c00 */
[C---:B------:R-:W-:Y:S01]  /*6c80*/  PRMT R113, R99.reuse, 0x7632, R113 ;  /* 0x0000763263717816 */ /* 0x040fe20000000071 */
[----:B------:R-:W-:Y:S02]  /*6c90*/  IMAD.U32 R112, R99, 0x10000, RZ ;  /* 0x0001000063707824 */ /* 0x000fe400078e00ff */
[----:B------:R-:W-:Y:S02]  /*6ca0*/  IMAD.U32 R99, R108, 0x10000, RZ ;  /* 0x000100006c637824 */ /* 0x000fe400078e00ff */
[----:B------:R-:W-:Y:S01]  /*6cb0*/  FFMA.FTZ R111, R110, R112, R111 ;  /* 0x000000706e6f7223 */ /* 0x000fe2000001006f */
[----:B------:R-:W-:-:S02]  /*6cc0*/  IMAD.U32 R108, R113, 0x10000, RZ ;  /* 0x00010000716c7824 */ /* 0x000fc400078e00ff */
[----:B0-----:R-:W-:Y:S02]  /*6cd0*/  IMAD.U32 R110, R36, 0x10000, RZ ;  /* 0x00010000246e7824 */ /* 0x001fe400078e00ff */
[----:B------:R-:W-:Y:S01]  /*6ce0*/  IMAD.U32 R112, R100, 0x10000, RZ ;  /* 0x0001000064707824 */ /* 0x000fe200078e00ff */
[----:B------:R-:W-:Y:S01]  /*6cf0*/  PRMT R100, R37, 0x7632, R100 ;  /* 0x0000763225647816 */ /* 0x000fe20000000064 */
[----:B------:R-:W-:Y:S02]  /*6d00*/  FFMA.FTZ R120, R99, R108, R120 ;  /* 0x0000006c63787223 */ /* 0x000fe40000010078 */
[----:B------:R-:W-:Y:S01]  /*6d10*/  FFMA.FTZ R99, R110, R112, R109 ;  /* 0x000000706e637223 */ /* 0x000fe2000001006d */
[----:B------:R-:W-:Y:S01]  /*6d20*/  IMAD.U32 R110, R37, 0x10000, RZ ;  /* 0x00010000256e7824 */ /* 0x000fe200078e00ff */
[----:B------:R-:W-:Y:S02]  /*6d30*/  PRMT R36, R36, 0x7632, R36 ;  /* 0x0000763224247816 */ /* 0x000fe40000000024 */
[----:B------:R-:W-:-:S03]  /*6d40*/  PRMT R37, R100, 0x7632, R37 ;  /* 0x0000763264257816 */ /* 0x000fc60000000025 */
[----:B------:R-:W-:Y:S01]  /*6d50*/  IMAD.U32 R108, R36, 0x10000, RZ ;  /* 0x00010000246c7824 */ /* 0x000fe200078e00ff */
[----:B------:R-:W-:Y:S01]  /*6d60*/  SHF.L.U32 R36, R101, 0x10, RZ ;  /* 0x0000001065247819 */ /* 0x000fe200000006ff */
[----:B------:R-:W-:Y:S01]  /*6d70*/  IMAD.U32 R37, R37, 0x10000, RZ ;  /* 0x0001000025257824 */ /* 0x000fe200078e00ff */
[----:B------:R-:W-:Y:S02]  /*6d80*/  PRMT R109, R38, 0x7632, R109 ;  /* 0x00007632266d7816 */ /* 0x000fe4000000006d */
[----:B------:R-:W-:Y:S01]  /*6d90*/  PRMT R101, R39, 0x7632, R101 ;  /* 0x0000763227657816 */ /* 0x000fe20000000065 */
[----:B------:R-:W-:Y:S01]  /*6da0*/  FFMA.FTZ R37, R108, R37, R107 ;  /* 0x000000256c257223 */ /* 0x000fe2000001006b */
[----:B------:R-:W-:Y:S02]  /*6db0*/  IMAD.U32 R107, R100, 0x10000, RZ ;  /* 0x00010000646b7824 */ /* 0x000fe400078e00ff */
[----:B------:R-:W-:Y:S01]  /*6dc0*/  PRMT R100, R101, 0x7632, R100 ;  /* 0x0000763265647816 */ /* 0x000fe20000000064 */
[----:B------:R-:W-:-:S02]  /*6dd0*/  IMAD.U32 R108, R109, 0x10000, RZ ;  /* 0x000100006d6c7824 */ /* 0x000fc400078e00ff */
[----:B------:R-:W-:Y:S01]  /*6de0*/  FFMA.FTZ R36, R110, R36, R111 ;  /* 0x000000246e247223 */ /* 0x000fe2000001006f */
[----:B------:R-:W-:Y:S01]  /*6df0*/  IMAD.U32 R109, R101, 0x10000, RZ ;  /* 0x00010000656d7824 */ /* 0x000fe200078e00ff */
[----:B------:R-:W-:Y:S01]  /*6e00*/  PRMT R101, R102, 0x7632, R101 ;  /* 0x0000763266657816 */ /* 0x000fe20000000065 */
[----:B------:R-:W-:Y:S01]  /*6e10*/  IMAD.U32 R100, R100, 0x10000, RZ ;  /* 0x0001000064647824 */ /* 0x000fe200078e00ff */
[----:B------:R-:W-:Y:S01]  /*6e20*/  PRMT R110, R103, 0x7632, R110 ;  /* 0x00007632676e7816 */ /* 0x000fe2000000006e */
[----:B------:R-:W-:Y:S01]  /*6e30*/  IMAD.U32 R38, R38, 0x10000, RZ ;  /* 0x0001000026267824 */ /* 0x000fe200078e00ff */
[----:B------:R-:W-:Y:S01]  /*6e40*/  SHF.L.U32 R101, R101, 0x10, RZ ;  /* 0x0000001065657819 */ /* 0x000fe200000006ff */
        /* <DEDUP_REMOVED lines=9> */
[C---:B-1----:R-:W-:Y:S01]  /*6ee0*/  PRMT R99, R32.reuse, 0x7632, R99 ;  /* 0x0000763220637816 */ /* 0x042fe20000000063 */
[----:B------:R-:W-:Y:S01]  /*6ef0*/  IMAD.U32 R101, R32, 0x10000, RZ ;  /* 0x0001000020657824 */ /* 0x000fe200078e00ff */
[C---:B------:R-:W-:Y:S01]  /*6f00*/  PRMT R32, R33.reuse, 0x7632, R32 ;  /* 0x0000763221207816 */ /* 0x040fe20000000020 */
[----:B------:R-:W-:-:S02]  /*6f10*/  IMAD.U32 R100, R33, 0x10000, RZ ;  /* 0x0001000021647824 */ /* 0x000fc400078e00ff */
[----:B------:R-:W-:Y:S01]  /*6f20*/  IMAD.U32 R33, R104, 0x10000, RZ ;  /* 0x0001000068217824 */ /* 0x000fe200078e00ff */
[C---:B------:R-:W-:Y:S01]  /*6f30*/  PRMT R103, R34.reuse, 0x7632, R103 ;  /* 0x0000763222677816 */ /* 0x040fe20000000067 */
[----:B------:R-:W-:Y:S02]  /*6f40*/  IMAD.U32 R107, R34, 0x10000, RZ ;  /* 0x00010000226b7824 */ /* 0x000fe400078e00ff */
[----:B------:R-:W-:Y:S02]  /*6f50*/  IMAD.U32 R34, R105, 0x10000, RZ ;  /* 0x0001000069227824 */ /* 0x000fe400078e00ff */
[----:B------:R-:W-:Y:S01]  /*6f60*/  FFMA.FTZ R38, R101, R33, R38 ;  /* 0x0000002165267223 */ /* 0x000fe20000010026 */
[----:B------:R-:W-:Y:S01]  /*6f70*/  PRMT R33, R104, 0x7632, R33 ;  /* 0x0000763268217816 */ /* 0x000fe20000000021 */
[--C-:B------:R-:W-:Y:S01]  /*6f80*/  FFMA.FTZ R100, R100, R34, R39.reuse ;  /* 0x0000002264647223 */ /* 0x100fe20000010027 */
[----:B------:R-:W-:Y:S02]  /*6f90*/  SHF.L.U32 R34, R99, 0x10, RZ ;  /* 0x0000001063227819 */ /* 0x000fe400000006ff */
[----:B--2---:R-:W-:Y:S01]  /*6fa0*/  PRMT R39, R98, 0x7632, R39 ;  /* 0x0000763262277816 */ /* 0x004fe20000000027 */
[----:B------:R-:W-:Y:S01]  /*6fb0*/  IMAD.U32 R33, R33, 0x10000, RZ ;  /* 0x0001000021217824 */ /* 0x000fe200078e00ff */
[----:B------:R-:W-:Y:S01]  /*6fc0*/  PRMT R105, R105, 0x7632, R105 ;  /* 0x0000763269697816 */ /* 0x000fe20000000069 */
[----:B------:R-:W-:-:S02]  /*6fd0*/  IMAD.U32 R104, R103, 0x10000, RZ ;  /* 0x0001000067687824 */ /* 0x000fc400078e00ff */
[----:B------:R-:W-:Y:S02]  /*6fe0*/  IMAD.U32 R98, R98, 0x10000, RZ ;  /* 0x0001000062627824 */ /* 0x000fe400078e00ff */
[----:B------:R-:W-:Y:S01]  /*6ff0*/  FFMA.FTZ R33, R34, R33, R37 ;  /* 0x0000002122217223 */ /* 0x000fe20000010025 */
[----:B------:R-:W-:Y:S01]  /*7000*/  IMAD.U32 R39, R39, 0x10000, RZ ;  /* 0x0001000027277824 */ /* 0x000fe200078e00ff */
[----:B------:R-:W-:Y:S01]  /*7010*/  PRMT R102, R35, 0x7632, R102 ;  /* 0x0000763223667816 */ /* 0x000fe20000000066 */
[----:B------:R-:W-:Y:S01]  /*7020*/  IMAD.U32 R37, R32, 0x10000, RZ ;  /* 0x0001000020257824 */ /* 0x000fe200078e00ff */
[----:B------:R-:W-:Y:S01]  /*7030*/  PRMT R34, R106, 0x7632, R34 ;  /* 0x000076326a227816 */ /* 0x000fe20000000022 */
[----:B------:R-:W-:Y:S02]  /*7040*/  IMAD.U32 R32, R105, 0x10000, RZ ;  /* 0x0001000069207824 */ /* 0x000fe400078e00ff */
[----:B------:R-:W-:Y:S01]  /*7050*/  FFMA.FTZ R38, R107, R98, R38 ;  /* 0x000000626b267223 */ /* 0x000fe20000010026 */
[----:B------:R-:W-:-:S02]  /*7060*/  IMAD.U32 R35, R35, 0x10000, RZ ;  /* 0x0001000023237824 */ /* 0x000fc400078e00ff */
[----:B------:R-:W-:Y:S01]  /*7070*/  FFMA.FTZ R33, R104, R39, R33 ;  /* 0x0000002768217223 */ /* 0x000fe20000010021 */
[----:B------:R-:W-:Y:S02]  /*7080*/  IMAD.U32 R106, R106, 0x10000, RZ ;  /* 0x000100006a6a7824 */ /* 0x000fe400078e00ff */
[----:B------:R-:W-:Y:S01]  /*7090*/  FFMA.FTZ R32, R37, R32, R36 ;  /* 0x0000002025207223 */ /* 0x000fe20000010024 */
[----:B------:R-:W-:Y:S01]  /*70a0*/  SHF.L.U32 R34, R34, 0x10, RZ ;  /* 0x0000001022227819 */ /* 0x000fe200000006ff */
[----:B------:R-:W-:Y:S02]  /*70b0*/  IMAD.U32 R37, R102, 0x10000, RZ ;  /* 0x0001000066257824 */ /* 0x000fe400078e00ff */
[----:B------:R-:W-:Y:S01]  /*70c0*/  FADD.FTZ R38, R38, R33 ;  /* 0x0000002126267221 */ /* 0x000fe20000010000 */
[----:B------:R-:W-:Y:S01]  /*70d0*/  FFMA.FTZ R35, R35, R106, R100 ;  /* 0x0000006a23237223 */ /* 0x000fe20000010064 */
[----:B------:R-:W-:Y:S01]  /*70e0*/  UMOV UR4, 0xffffffff ;  /* 0xffffffff00047882 */ /* 0x000fe20000000000 */
[----:B------:R-:W-:-:S02]  /*70f0*/  FFMA.FTZ R32, R37, R34, R32 ;  /* 0x0000002225207223 */ /* 0x000fc40000010020 */
[----:B------:R-:W-:Y:S01]  /*7100*/  FADD.FTZ R35, R35, R38 ;  /* 0x0000002623237221 */ /* 0x000fe20000010000 */
[----:B------:R-:W-:-:S03]  /*7110*/  ISETP.NE.AND P0, PT, R90, RZ, PT ;  /* 0x000000ff5a00720c */ /* 0x000fc60003f05270 */
[----:B------:R-:W-:Y:S01]  /*7120*/  FADD.FTZ R32, R32, R35 ;  /* 0x0000002320207221 */ /* 0x000fe20000010000 */
[----:B------:R-:W-:Y:S09]  /*7130*/  BRA.DIV UR4, `(.L_x_20090) ;  /* 0x0000006a04a87947 */ /* 0x000ff2000b800000 */
[----:B------:R0:W1:Y:S02]  /*7140*/  SHFL.BFLY PT, R33, R32, 0x1, 0x1f ;  /* 0x0c201f0020217f89 */ /* 0x00006400000e0000 */
.L_x_20159:
[----:B------:R-:W-:Y:S05]  /*7150*/  @P0 BRA.U `(.L_x_20091) ;  /* 0x0000000100780947 */ /* 0x000fea0003800000 */
[----:B------:R-:W-:Y:S01]  /*7160*/  IMAD.SHL.U32 R34, R94, 0x10, RZ ;  /* 0x000000105e227824 */ /* 0x000fe200078e00ff */
[----:B------:R-:W-:Y:S01]  /*7170*/  IADD3 R36, -R92, 0x1, RZ ;  /* 0x000000015c247810 */ /* 0x000fe20007ffe1ff */
[----:B-1----:R-:W-:Y:S02]  /*7180*/  FADD.FTZ R33, R32, R33 ;  /* 0x0000002120217221 */ /* 0x002fe40000010000 */
[----:B------:R-:W-:Y:S02]  /*7190*/  IMAD.IADD R37, R85, 0x1, R34 ;  /* 0x0000000155257824 */ /* 0x000fe400078e0222 */
[----:B0-----:R-:W-:Y:S02]  /*71a0*/  FMUL.FTZ R32, R33, UR17 ;  /* 0x0000001121207c20 */ /* 0x001fe40008410000 */
[----:B------:R-:W-:-:S05]  /*71b0*/  IMAD.IADD R34, R36, 0x1, R37 ;  /* 0x0000000124227824 */ /* 0x000fca00078e0225 */
[----:B------:R-:W-:-:S05]  /*71c0*/  I2FP.F32.S32 R35, R34 ;  /* 0x0000002200237245 */ /* 0x000fca0000201400 */
[----:B------:R-:W-:Y:S01]  /*71d0*/  FFMA.FTZ R35, R35, R95, R32 ;  /* 0x0000005f23237223 */ /* 0x000fe20000010020 */
[----:B------:R-:W-:Y:S06]  /*71e0*/  @P0 BRA `(.L_x_20091) ;  /* 0x0000000000540947 */ /* 0x000fec0003800000 */
[----:B------:R-:W0:Y:S01]  /*71f0*/  S2UR UR5, SR_CgaCtaId ;  /* 0x00000000000579c3 */ /* 0x000e220000008800 */
[----:B------:R-:W-:Y:S01]  /*7200*/  UMOV UR4, 0x400 ;  /* 0x0000040000047882 */ /* 0x000fe20000000000 */
[----:B------:R-:W-:Y:S01]  /*7210*/  IMAD R32, R94, 0x10, R84 ;  /* 0x000000105e207824 */ /* 0x000fe200078e0254 */
[----:B------:R-:W-:Y:S01]  /*7220*/  UIADD3 UR4, UR4, 0x1a0, URZ ;  /* 0x000001a004047890 */ /* 0x000fe2000fffe03f */
        /* <DEDUP_REMOVED lines=8> */
.L_x_20089:
        /* <DEDUP_REMOVED lines=9> */
.L_x_20091:
[----:B------:R-:W-:Y:S05]  /*7340*/  BSYNC B1 ;  /* 0x0000000000017941 */ /* 0x000fea0003800000 */
.L_x_20088:
[----:B------:R-:W-:-:S04]  /*7350*/  IADD3 R94, R94, 0x4, RZ ;  /* 0x000000045e5e7810 */ /* 0x000fc80007ffe0ff */
[----:B------:R-:W-:-:S13]  /*7360*/  ISETP.GE.AND P0, PT, R94, R93, PT ;  /* 0x0000005d5e00720c */ /* 0x000fda0003f06270 */
[----:B------:R-:W-:Y:S05]  /*7370*/  @!P0 BRA `(.L_x_20092) ;  /* 0xffffffd400108947 */ /* 0x000fea000383ffff */
.L_x_20081:
[----:B------:R-:W-:Y:S05]  /*7380*/  BSYNC B0 ;  /* 0x0000000000007941 */ /* 0x000fea0003800000 */
.L_x_20080:
[----:B------:R-:W-:Y:S01]  /*7390*/  VIADD R0, R92, 0xf ;  /* 0x0000000f5c007836 */ /* 0x000fe20000000000 */
[----:B------:R-:W-:-:S04]  /*73a0*/  UMOV UR4, 0xffffffff ;  /* 0xffffffff00047882 */ /* 0x000fc80000000000 */
[----:B------:R-:W-:-:S04]  /*73b0*/  SHF.R.S32.HI R3, RZ, 0x1f, R0 ;  /* 0x0000001fff037819 */ /* 0x000fc80000011400 */
[----:B------:R-:W-:Y:S02]  /*73c0*/  LEA.HI R29, R3, R0, RZ, 0x4 ;  /* 0x00000000031d7211 */ /* 0x000fe400078f20ff */
[----:B------:R-:W-:Y:S02]  /*73d0*/  SHF.R.S32.HI R3, RZ, 0x1f, R46 ;  /* 0x0000001fff037819 */ /* 0x000fe4000001142e */
[----:B------:R-:W-:Y:S02]  /*73e0*/  SHF.R.S32.HI R29, RZ, 0x4, R29 ;  /* 0x00000004ff1d7819 */ /* 0x000fe4000001141d */
[----:B------:R-:W-:-:S04]  /*73f0*/  LEA.HI R3, R3, R46, RZ, 0x5 ;  /* 0x0000002e03037211 */ /* 0x000fc800078f28ff */
[----:B------:R-:W-:Y:S02]  /*7400*/  LOP3.LUT R5, R3, 0xffffffe0, RZ, 0xc0, !PT ;  /* 0xffffffe003057812 */ /* 0x000fe400078ec0ff */
[----:B------:R-:W-:-:S03]  /*7410*/  SHF.R.S32.HI R16, RZ, 0x5, R3 ;  /* 0x00000005ff107819 */ /* 0x000fc60000011403 */
[----:B------:R-:W-:Y:S01]  /*7420*/  IMAD.IADD R0, R46, 0x1, -R5 ;  /* 0x000000012e007824 */ /* 0x000fe200078e0a05 */
        /* <DEDUP_REMOVED lines=8> */
.L_x_20165:
[----:B------:R-:W-:Y:S01]  /*74b0*/  ISETP.NE.AND P0, PT, R0, RZ, PT ;  /* 0x000000ff0000720c */ /* 0x000fe20003f05270 */
[----:B------:R-:W-:-:S12]  /*74c0*/  WARPSYNC.ALL ;  /* 0x0000000000007948 */ /* 0x000fd80003800000 */
[----:B------:R-:W1:Y:S01]  /*74d0*/  @!P0 S2R R3, SR_CgaCtaId ;  /* 0x0000000000038919 */ /* 0x000e620000008800 */
[----:B------:R-:W-:Y:S02]  /*74e0*/  @!P0 MOV R2, 0x400 ;  /* 0x0000040000028802 */ /* 0x000fe40000000f00 */
[----:B0-----:R-:W-:-:S03]  /*74f0*/  @!P0 FMNMX.FTZ R4, R5, R4, !PT ;  /* 0x0000000405048209 */ /* 0x001fc60007810000 */
[----:B------:R-:W-:-:S05]  /*7500*/  @!P0 VIADD R2, R2, 0x180 ;  /* 0x0000018002028836 */ /* 0x000fca0000000000 */
[----:B-1----:R-:W-:-:S05]  /*7510*/  @!P0 LEA R3, R3, R2, 0x18 ;  /* 0x0000000203038211 */ /* 0x002fca00078ec0ff */
[----:B------:R-:W-:-:S05]  /*7520*/  @!P0 IMAD R3, R16, 0x4, R3 ;  /* 0x0000000410038824 */ /* 0x000fca00078e0203 */
[----:B------:R0:W-:Y:S01]  /*7530*/  @!P0 STS [R3], R4 ;  /* 0x0000000403008388 */ /* 0x0001e20000000800 */
[----:B------:R-:W-:Y:S01]  /*7540*/  BAR.SYNC.DEFER_BLOCKING 0x0 ;  /* 0x0000000000007b1d */ /* 0x000fe20000010000 */
[----:B------:R-:W-:Y:S02]  /*7550*/  ISETP.GT.AND P0, PT, R0, 0x3, PT ;  /* 0x000000030000780c */ /* 0x000fe40003f04270 */
[----:B------:R-:W-:-:S03]  /*7560*/  ISETP.GE.AND P1, PT, R46, R91, PT ;  /* 0x0000005b2e00720c */ /* 0x000fc60003f26270 */
[----:B------:R-:W-:Y:S08]  /*7570*/  BSSY B0, `(.L_x_20094) ;  /* 0x00000f8000007945 */ /* 0x000ff00003800000 */
[----:B0-----:R-:W4:Y:S01]  /*7580*/  @!P0 S2R R3, SR_CgaCtaId ;  /* 0x0000000000038919 */ /* 0x001f220000008800 */
[----:B------:R-:W-:-:S05]  /*7590*/  @!P0 MOV R2, 0x400 ;  /* 0x0000040000028802 */ /* 0x000fca0000000f00 */
[----:B------:R-:W-:-:S05]  /*75a0*/  @!P0 VIADD R2, R2, 0x180 ;  /* 0x0000018002028836 */ /* 0x000fca0000000000 */
[----:B----4-:R-:W-:Y:S01]  /*75b0*/  @!P0 LEA R5, R3, R2, 0x18 ;  /* 0x0000000203058211 */ /* 0x010fe200078ec0ff */
[----:B------:R-:W-:-:S04]  /*75c0*/  IMAD.MOV.U32 R3, RZ, RZ, -0x800001 ;  /* 0xff7fffffff037424 */ /* 0x000fc800078e00ff */
        /* <DEDUP_REMOVED lines=33> */
.L_x_20098:
        /* <DEDUP_REMOVED lines=11> */
.L_x_20097:
[----:B------:R-:W-:Y:S05]  /*7890*/  BSYNC B1 ;  /* 0x0000000000017941 */ /* 0x000fea0003800000 */
.L_x_20096:
        /* <DEDUP_REMOVED lines=13> */
[----:B---3--:R-:W-:-:S12]  /*7970*/  VIADD R35, R91, 0xfffffa00 ;  /* 0xfffffa005b237836 */ /* 0x008fd80000000000 */
.L_x_20101:
[----:B------:R-:W0:Y:S01]  /*7980*/  LDS R7, [R3+-0x400] ;  /* 0xfffc000003077984 */ /* 0x000e220000000800 */
[----:B------:R-:W-:-:S03]  /*7990*/  VIADD R4, R4, 0x800 ;  /* 0x0000080004047836 */ /* 0x000fc60000000000 */
[----:B------:R-:W1:Y:S02]  /*79a0*/  LDS R9, [R3+-0x200] ;  /* 0xfffe000003097984 */ /* 0x000e640000000800 */
        /* <DEDUP_REMOVED lines=9> */
[----:B0-----:R-:W-:-:S03]  /*7a40*/  FADD.FTZ R7, -R2, R7 ;  /* 0x0000000702077221 */ /* 0x001fc60000010100 */
[----:B--2---:R-:W0:Y:S01]  /*7a50*/  LDS R33, [R3+0x1000] ;  /* 0x0010000003217984 */ /* 0x004e220000000800 */
[----:B------:R-:W-:Y:S01]  /*7a60*/  FMUL.FTZ R7, R7, 1.4426950216293334961 ;  /* 0x3fb8aa3b07077820 */ /* 0x000fe20000410000 */
[C---:B-1----:R-:W-:Y:S01]  /*7a70*/  FADD.FTZ R9, -R2.reuse, R9 ;  /* 0x0000000902097221 */ /* 0x042fe20000010100 */
[----:B---3--:R-:W-:-:S03]  /*7a80*/  FADD.FTZ R11, -R2, R11 ;  /* 0x0000000b020b7221 */ /* 0x008fc60000010100 */
[----:B------:R-:W-:Y:S01]  /*7a90*/  FMUL.FTZ R9, R9, 1.4426950216293334961 ;  /* 0x3fb8aa3b09097820 */ /* 0x000fe20000410000 */
[----:B------:R1:W2:Y:S01]  /*7aa0*/  MUFU.EX2 R6, R7 ;  /* 0x0000000700067308 */ /* 0x0002a20000000800 */
[----:B------:R-:W-:Y:S01]  /*7ab0*/  FMUL.FTZ R11, R11, 1.4426950216293334961 ;  /* 0x3fb8aa3b0b0b7820 */ /* 0x000fe20000410000 */
[C---:B----4-:R-:W-:Y:S01]  /*7ac0*/  FADD.FTZ R13, -R2.reuse, R13 ;  /* 0x0000000d020d7221 */ /* 0x050fe20000010100 */
[----:B------:R-:W-:-:S03]  /*7ad0*/  FADD.FTZ R19, -R2, R19 ;  /* 0x0000001302137221 */ /* 0x000fc60000010100 */
        /* <DEDUP_REMOVED lines=78> */
.L_x_20100:
[----:B------:R-:W-:Y:S05]  /*7fc0*/  BSYNC B1 ;  /* 0x0000000000017941 */ /* 0x000fea0003800000 */
.L_x_20099:
        /* <DEDUP_REMOVED lines=16> */
[----:B-1----:R-:W-:-:S03]  /*80d0*/  FADD.FTZ R9, -R2, R9 ;  /* 0x0000000902097221 */ /* 0x002fc60000010100 */
[----:B------:R-:W0:Y:S01]  /*80e0*/  MUFU.EX2 R6, R7 ;  /* 0x0000000700067308 */ /* 0x000e220000000800 */
[----:B------:R-:W-:Y:S01]  /*80f0*/  FMUL.FTZ R9, R9, 1.4426950216293334961 ;  /* 0x3fb8aa3b09097820 */ /* 0x000fe20000410000 */
[C---:B----4-:R-:W-:Y:S01]  /*8100*/  FADD.FTZ R11, -R2.reuse, R11 ;  /* 0x0000000b020b7221 */ /* 0x050fe20000010100 */
[----:B--2---:R-:W-:-:S03]  /*8110*/  FADD.FTZ R13, -R2, R13 ;  /* 0x0000000d020d7221 */ /* 0x004fc60000010100 */
[----:B------:R-:W-:Y:S02]  /*8120*/  FMUL.FTZ R11, R11, 1.4426950216293334961 ;  /* 0x3fb8aa3b0b0b7820 */ /* 0x000fe40000410000 */
[----:B------:R-:W1:Y:S01]  /*8130*/  MUFU.EX2 R8, R9 ;  /* 0x0000000900087308 */ /* 0x000e620000000800 */
[----:B------:R-:W-:Y:S01]  /*8140*/  FMUL.FTZ R13, R13, 1.4426950216293334961 ;  /* 0x3fb8aa3b0d0d7820 */ /* 0x000fe20000410000 */
[C---:B---3--:R-:W-:Y:S01]  /*8150*/  FADD.FTZ R19, -R2.reuse, R19 ;  /* 0x0000001302137221 */ /* 0x048fe20000010100 */
        /* <DEDUP_REMOVED lines=30> */
.L_x_20103:
[----:B------:R-:W-:Y:S05]  /*8340*/  BSYNC B1 ;  /* 0x0000000000017941 */ /* 0x000fea0003800000 */
.L_x_20102:
[----:B------:R-:W-:-:S13]  /*8350*/  ISETP.LT.OR P0, PT, R4, R91, P0 ;  /* 0x0000005b0400720c */ /* 0x000fda0000701670 */
        /* <DEDUP_REMOVED lines=8> */
[C---:B----4-:R-:W-:Y:S01]  /*83e0*/  FADD.FTZ R11, -R2.reuse, R11 ;  /* 0x0000000b020b7221 */ /* 0x050fe20000010100 */
[----:B------:R-:W-:Y:S02]  /*83f0*/  FMUL.FTZ R9, R9, 1.4426950216293334961 ;  /* 0x3fb8aa3b09097820 */ /* 0x000fe40000410000 */
        /* <DEDUP_REMOVED lines=15> */
.L_x_20095:
[----:B------:R-:W-:Y:S05]  /*84f0*/  BSYNC B0 ;  /* 0x0000000000007941 */ /* 0x000fea0003800000 */
.L_x_20094:
[----:B----4-:R-:W1:Y:S01]  /*8500*/  SHFL.BFLY PT, R4, R5, 0x10, 0x1f ;  /* 0x0e001f0005047f89 */ /* 0x010e6200000e0000 */
[----:B------:R-:W-:Y:S01]  /*8510*/  LOP3.LUT P0, R9, R46, 0x1f, RZ, 0xc0, !PT ;  /* 0x0000001f2e097812 */ /* 0x000fe2000780c0ff */
[----:B------:R-:W-:Y:S03]  /*8520*/  BSSY B0, `(.L_x_20104) ;  /* 0x00000b3000007945 */ /* 0x000fe60003800000 */
[----:B------:R-:W-:-:S09]  /*8530*/  ISETP.GT.U32.AND P2, PT, R9, 0x3, PT ;  /* 0x000000030900780c */ /* 0x000fd20003f44070 */
[----:B------:R-:W4:Y:S04]  /*8540*/  @!P0 S2R R11, SR_CgaCtaId ;  /* 0x00000000000b8919 */ /* 0x000f280000008800 */
[----:B------:R-:W2:Y:S01]  /*8550*/  @!P2 S2R R10, SR_CgaCtaId ;  /* 0x00000000000aa919 */ /* 0x000ea20000008800 */
[----:B-1----:R-:W-:Y:S01]  /*8560*/  FADD.FTZ R4, R4, R5 ;  /* 0x0000000504047221 */ /* 0x002fe20000010000 */
[----:B------:R-:W-:-:S04]  /*8570*/  @!P2 MOV R5, 0x400 ;  /* 0x000004000005a802 */ /* 0x000fc80000000f00 */
[----:B------:R-:W1:Y:S01]  /*8580*/  SHFL.BFLY PT, R3, R4, 0x8, 0x1f ;  /* 0x0d001f0004037f89 */ /* 0x000e6200000e0000 */
[----:B------:R-:W-:-:S05]  /*8590*/  @!P2 VIADD R5, R5, 0x180 ;  /* 0x000001800505a836 */ /* 0x000fca0000000000 */
[----:B--2---:R-:W-:Y:S01]  /*85a0*/  @!P2 LEA R10, R10, R5, 0x18 ;  /* 0x000000050a0aa211 */ /* 0x004fe200078ec0ff */
[----:B-1----:R-:W-:Y:S01]  /*85b0*/  FADD.FTZ R3, R4, R3 ;  /* 0x0000000304037221 */ /* 0x002fe20000010000 */
[----:B------:R-:W-:-:S03]  /*85c0*/  @!P0 MOV R4, 0x400 ;  /* 0x0000040000048802 */ /* 0x000fc60000000f00 */
[----:B------:R-:W-:Y:S01]  /*85d0*/  @!P2 IMAD R9, R9, 0x4, R10 ;  /* 0x000000040909a824 */ /* 0x000fe200078e020a */
[----:B------:R-:W1:Y:S01]  /*85e0*/  SHFL.BFLY PT, R6, R3, 0x4, 0x1f ;  /* 0x0c801f0003067f89 */ /* 0x000e6200000e0000 */
[----:B------:R-:W-:-:S05]  /*85f0*/  @!P0 VIADD R4, R4, 0x180 ;  /* 0x0000018004048836 */ /* 0x000fca0000000000 */
[----:B----4-:R-:W-:Y:S01]  /*8600*/  @!P0 LEA R4, R11, R4, 0x18 ;  /* 0x000000040b048211 */ /* 0x010fe200078ec0ff */
        /* <DEDUP_REMOVED lines=17> */
[----:B------:R-:W4:Y:S01]  /*8720*/  S2R R3, SR_CTAID.Z ;  /* 0x0000000000037919 */ /* 0x000f220000002700 */
[----:B-1----:R-:W-:Y:S01]  /*8730*/  IMAD.MOV.U32 R4, RZ, RZ, -0x20 ;  /* 0xffffffe0ff047424 */ /* 0x002fe200078e00ff */
[----:B------:R-:W-:Y:S03]  /*8740*/  BSSY B1, `(.L_x_20106) ;  /* 0x000001f000017945 */ /* 0x000fe60003800000 */
[----:B----4-:R-:W-:Y:S01]  /*8750*/  IMAD R5, R3, R4, -0x21 ;  /* 0xffffffdf03057424 */ /* 0x010fe200078e0204 */
        /* <DEDUP_REMOVED lines=21> */
.L_x_20108:
        /* <DEDUP_REMOVED lines=8> */
.L_x_20107:
[----:B------:R-:W-:Y:S05]  /*8930*/  BSYNC B1 ;  /* 0x0000000000017941 */ /* 0x000fea0003800000 */
.L_x_20106:
[----:B------:R-:W-:Y:S05]  /*8940*/  @!P1 BRA `(.L_x_20105) ;  /* 0x0000000400c09947 */ /* 0x000fea0003800000 */
[----:B------:R-:W4:Y:S01]  /*8950*/  S2UR UR5, SR_CgaCtaId ;  /* 0x00000000000579c3 */ /* 0x000f220000008800 */
[----:B-1----:R-:W-:Y:S01]  /*8960*/  IADD3 R3, R91, -R4, RZ ;  /* 0x800000045b037210 */ /* 0x002fe20007ffe0ff */
        /* <DEDUP_REMOVED lines=9> */
[----:B------:R-:W-:Y:S01]  /*8a00*/  PLOP3.LUT P0, PT, PT, PT, PT, 0x8, 0x0 ;  /* 0x000000000000781c */ /* 0x000fe20003f0e170 */
[----:B------:R-:W-:-:S12]  /*8a10*/  VIADD R39, R91, 0xfffffa00 ;  /* 0xfffffa005b277836 */ /* 0x000fd80000000000 */
.L_x_20111:
[----:B------:R-:W2:Y:S01]  /*8a20*/  LDS R5, [R3+-0x400] ;  /* 0xfffc000003057984 */ /* 0x000ea20000000800 */
[----:B------:R-:W-:-:S03]  /*8a30*/  VIADD R4, R4, 0x800 ;  /* 0x0000080004047836 */ /* 0x000fc60000000000 */
[----:B------:R-:W1:Y:S02]  /*8a40*/  LDS R7, [R3+-0x200] ;  /* 0xfffe000003077984 */ /* 0x000e640000000800 */
[----:B------:R-:W-:Y:S02]  /*8a50*/  ISETP.GE.AND P1, PT, R4, R39, PT ;  /* 0x000000270400720c */ /* 0x000fe40003f26270 */
[----:B------:R-:W4:Y:S04]  /*8a60*/  LDS R9, [R3] ;  /* 0x0000000003097984 */ /* 0x000f280000000800 */
[----:B------:R-:W0:Y:S04]  /*8a70*/  LDS R11, [R3+0x200] ;  /* 0x00020000030b7984 */ /* 0x000e280000000800 */
        /* <DEDUP_REMOVED lines=10> */
[----:B---3--:R-:W1:Y:S01]  /*8b20*/  LDS R32, [R3+0x1400] ;  /* 0x0014000003207984 */ /* 0x008e620000000800 */
[----:B----4-:R-:W-:-:S03]  /*8b30*/  FMUL.FTZ R10, R9, R36 ;  /* 0x00000024090a7220 */ /* 0x010fc60000410000 */
[----:B------:R-:W3:Y:S01]  /*8b40*/  LDS R33, [R3+0x1600] ;  /* 0x0016000003217984 */ /* 0x000ee20000000800 */
[----:B0-----:R-:W-:-:S03]  /*8b50*/  FMUL.FTZ R12, R11, R36 ;  /* 0x000000240b0c7220 */ /* 0x001fc60000410000 */
[----:B------:R-:W0:Y:S01]  /*8b60*/  LDS R34, [R3+0x1800] ;  /* 0x0018000003227984 */ /* 0x000e220000000800 */
[----:B------:R-:W-:-:S03]  /*8b70*/  FMUL.FTZ R20, R13, R36 ;  /* 0x000000240d147220 */ /* 0x000fc60000410000 */
[----:B------:R-:W4:Y:S01]  /*8b80*/  LDS R35, [R3+0x1a00] ;  /* 0x001a000003237984 */ /* 0x000f220000000800 */
        /* <DEDUP_REMOVED lines=29> */
.L_x_20110:
[----:B------:R-:W-:Y:S05]  /*8d60*/  BSYNC B1 ;  /* 0x0000000000017941 */ /* 0x000fea0003800000 */
.L_x_20109:
        /* <DEDUP_REMOVED lines=31> */
.L_x_20113:
[----:B------:R-:W-:Y:S05]  /*8f60*/  BSYNC B1 ;  /* 0x0000000000017941 */ /* 0x000fea0003800000 */
.L_x_20112:
[----:B------:R-:W-:-:S13]  /*8f70*/  ISETP.LT.OR P0, PT, R4, R91, P0 ;  /* 0x0000005b0400720c */ /* 0x000fda0000701670 */
        /* <DEDUP_REMOVED lines=13> */
.L_x_20105:
[----:B------:R-:W-:Y:S05]  /*9050*/  BSYNC B0 ;  /* 0x0000000000007941 */ /* 0x000fea0003800000 */
.L_x_20104:
[----:B------:R-:W-:Y:S01]  /*9060*/  BAR.SYNC.DEFER_BLOCKING 0x0 ;  /* 0x0000000000007b1d */ /* 0x000fe20000010000 */
[----:B------:R-:W-:Y:S02]  /*9070*/  ISETP.NE.AND P0, PT, R46, RZ, PT ;  /* 0x000000ff2e00720c */ /* 0x000fe40003f05270 */
[----:B------:R-:W-:-:S03]  /*9080*/  ISETP.GE.AND P1, PT, R88, R93, PT ;  /* 0x0000005d5800720c */ /* 0x000fc60003f26270 */
        /* <DEDUP_REMOVED lines=25> */
[----:B------:R-:W-:Y:S02]  /*9220*/  IMAD.U32 R5, RZ, RZ, UR7 ;  /* 0x00000007ff057e24 */ /* 0x000fe4000f8e00ff */
[----:B------:R-:W-:-:S03]  /*9230*/  IMAD.U32 R7, RZ, RZ, UR5 ;  /* 0x00000005ff077e24 */ /* 0x000fc6000f8e00ff */
[----:B------:R4:W-:Y:S04]  /*9240*/  STG.E desc[UR10][R4.64], R2 ;  /* 0x0000000204007986 */ /* 0x0009e8000c10190a */
[----:B--2---:R4:W-:Y:S02]  /*9250*/  STG.E desc[UR10][R6.64], R37 ;  /* 0x0000002506007986 */ /* 0x0049e4000c10190a */
.L_x_20115:
[----:B------:R-:W-:Y:S05]  /*9260*/  BSYNC B0 ;  /* 0x0000000000007941 */ /* 0x000fea0003800000 */
.L_x_20114:
[----:B------:R-:W-:Y:S01]  /*9270*/  ULDC UR8, c[0x0][0x26c] ;  /* 0x00009b0000087ab9 */ /* 0x000fe20000000800 */
[----:B------:R-:W-:Y:S04]  /*9280*/  BSSY B1, `(.L_x_20116) ;  /* 0x00003a2000017945 */ /* 0x000fe80003800000 */
[----:B------:R-:W-:Y:S05]  /*9290*/  @!P1 BRA `(.L_x_20117) ;  /* 0x00000000001c9947 */ /* 0x000fea0003800000 */
[----:B------:R-:W-:Y:S02]  /*92a0*/  CS2R R40, SRZ ;  /* 0x0000000000287805 */ /* 0x000fe4000001ff00 */
[----:B------:R-:W-:Y:S02]  /*92b0*/  CS2R R38, SRZ ;  /* 0x0000000000267805 */ /* 0x000fe4000001ff00 */
[----:B--2-4-:R-:W-:Y:S02]  /*92c0*/  CS2R R36, SRZ ;  /* 0x0000000000247805 */ /* 0x014fe4000001ff00 */
[----:B---3--:R-:W-:Y:S02]  /*92d0*/  CS2R R34, SRZ ;  /* 0x0000000000227805 */ /* 0x008fe4000001ff00 */
[----:B------:R-:W-:Y:S02]  /*92e0*/  CS2R R32, SRZ ;  /* 0x0000000000207805 */ /* 0x000fe4000001ff00 */
[----:B------:R-:W-:Y:S01]  /*92f0*/  CS2R R30, SRZ ;  /* 0x00000000001e7805 */ /* 0x000fe2000001ff00 */
[----:B------:R-:W-:Y:S06]  /*9300*/  BRA `(.L_x_20118) ;  /* 0x0000003800647947 */ /* 0x000fec0003800000 */
.L_x_20117:
[----:B-1--4-:R-:W1:Y:S01]  /*9310*/  I2F.RP R4, R17 ;  /* 0x0000001100047306 */ /* 0x012e620000209400 */
[----:B------:R-:W-:Y:S01]  /*9320*/  IADD3 R27, P0, R89, R88, RZ ;  /* 0x00000058591b7210 */ /* 0x000fe20007f1e0ff */
[----:B------:R-:W-:Y:S01]  /*9330*/  ULDC.64 UR4, c[0x0][0x248] ;  /* 0x0000920000047ab9 */ /* 0x000fe20000000a00 */
[----:B------:R-:W4:Y:S01]  /*9340*/  S2R R43, SR_CTAID.Z ;  /* 0x00000000002b7919 */ /* 0x000f220000002700 */
        /* <DEDUP_REMOVED lines=8> */
[----:B------:R-:W0:Y:S01]  /*93d0*/  S2UR UR5, SR_CgaCtaId ;  /* 0x00000000000579c3 */ /* 0x000e220000008800 */
[----:B------:R-:W-:Y:S01]  /*93e0*/  IMAD.MOV.U32 R2, RZ, RZ, RZ ;  /* 0x000000ffff027224 */ /* 0x000fe200078e00ff */
[----:B------:R-:W-:Y:S01]  /*93f0*/  ULDC UR6, c[0x0][0x28c] ;  /* 0x0000a30000067ab9 */ /* 0x000fe20000000800 */
[----:B-1----:R-:W1:Y:S01]  /*9400*/  MUFU.RCP R4, R4 ;  /* 0x0000000400047308 */ /* 0x002e620000001000 */
[----:B------:R-:W-:-:S02]  /*9410*/  IADD3 R29, -R29, 0x1, RZ ;  /* 0x000000011d1d7810 */ /* 0x000fc40007ffe1ff */
[----:B------:R-:W-:Y:S02]  /*9420*/  CS2R R40, SRZ ;  /* 0x0000000000287805 */ /* 0x000fe4000001ff00 */
[----:B------:R-:W-:Y:S02]  /*9430*/  CS2R R38, SRZ ;  /* 0x0000000000267805 */ /* 0x000fe4000001ff00 */
[----:B--2---:R-:W-:Y:S02]  /*9440*/  CS2R R36, SRZ ;  /* 0x0000000000247805 */ /* 0x004fe4000001ff00 */
[----:B---3--:R-:W-:Y:S02]  /*9450*/  CS2R R34, SRZ ;  /* 0x0000000000227805 */ /* 0x008fe4000001ff00 */
[----:B------:R-:W-:Y:S02]  /*9460*/  CS2R R32, SRZ ;  /* 0x0000000000207805 */ /* 0x000fe4000001ff00 */
[----:B------:R-:W-:Y:S01]  /*9470*/  CS2R R30, SRZ ;  /* 0x00000000001e7805 */ /* 0x000fe2000001ff00 */
[----:B------:R-:W-:Y:S01]  /*9480*/  VIADD R15, R15, -UR6 ;  /* 0x800000060f0f7c36 */ /* 0x000fe20008000000 */
[----:B------:R-:W-:-:S02]  /*9490*/  SHF.R.S32.HI R19, RZ, 0x1f, R18 ;  /* 0x0000001fff137819 */ /* 0x000fc40000011412 */
[----:B----4-:R-:W-:Y:S01]  /*94a0*/  SHF.R.S32.HI R48, RZ, 0x1f, R48 ;  /* 0x0000001fff307819 */ /* 0x010fe20000011430 */
[----:B-1----:R-:W-:Y:S01]  /*94b0*/  VIADD R3, R4, 0xffffffe ;  /* 0x0ffffffe04037836 */ /* 0x002fe20000000000 */
[----:B------:R-:W-:Y:S01]  /*94c0*/  LEA R44, R43, R16, 0x5 ;  /* 0x000000102b2c7211 */ /* 0x000fe200078e28ff */
[----:B0-----:R-:W-:-:S04]  /*94d0*/  ULEA UR4, UR5, UR4, 0x18 ;  /* 0x0000000405047291 */ /* 0x001fc8000f8ec03f */
[----:B------:R-:W0:Y:S01]  /*94e0*/  F2I.FTZ.U32.TRUNC.NTZ R3, R3 ;  /* 0x0000000300037305 */ /* 0x000e22000021f000 */
[----:B------:R-:W-:Y:S02]  /*94f0*/  IMAD.SHL.U32 R44, R44, 0x10, RZ ;  /* 0x000000102c2c7824 */ /* 0x000fe400078e00ff */
[----:B0-----:R-:W-:-:S04]  /*9500*/  IMAD.MOV R6, RZ, RZ, -R3 ;  /* 0x000000ffff067224 */ /* 0x001fc800078e0a03 */
[----:B------:R-:W-:-:S04]  /*9510*/  IMAD R5, R6, R17, RZ ;  /* 0x0000001106057224 */ /* 0x000fc800078e02ff */
[----:B------:R-:W-:Y:S01]  /*9520*/  IMAD.HI.U32 R26, R3, R5, R2 ;  /* 0x00000005031a7227 */ /* 0x000fe200078e0002 */
        /* <DEDUP_REMOVED lines=8> */
[----:B------:R-:W-:Y:S01]  /*95b0*/  IADD3 R55, R65, 0x600, RZ ;  /* 0x0000060041377810 */ /* 0x000fe20007ffe0ff */
[----:B------:R-:W-:Y:S01]  /*95c0*/  IMAD R43, R43, 0x40, R3 ;  /* 0x000000402b2b7824 */ /* 0x000fe200078e0203 */
[----:B------:R-:W-:Y:S01]  /*95d0*/  LEA R42, R3, UR4, 0x5 ;  /* 0x00000004032a7c11 */ /* 0x000fe2000f8e28ff */
        /* <DEDUP_REMOVED lines=8> */
[----:B------:R-:W-:Y:S02]  /*9660*/  IMAD.SHL.U32 R43, R43, 0x8, RZ ;  /* 0x000000082b2b7824 */ /* 0x000fe400078e00ff */
[----:B------:R-:W-:-:S07]  /*9670*/  VIADD R42, R42, 0x10 ;  /* 0x000000102a2a7836 */ /* 0x000fce0000000000 */
.L_x_20145:
        /* <DEDUP_REMOVED lines=15> */
[----:B------:R-:W-:Y:S01]  /*9770*/  @!P1 IADD3 R4, R4, -R5, RZ ;  /* 0x8000000504049210 */ /* 0x000fe20007ffe0ff */
[----:B------:R-:W-:Y:S01]  /*9780*/  @!P1 VIADD R2, R2, 0x1 ;  /* 0x0000000102029836 */ /* 0x000fe20000000000 */
        /* <DEDUP_REMOVED lines=11> */
[----:B------:R-:W-:Y:S02]  /*9840*/  IMAD.MOV.U32 R2, RZ, RZ, RZ ;  /* 0x000000ffff027224 */ /* 0x000fe400078e00ff */
[----:B------:R-:W-:-:S02]  /*9850*/  IMAD.IADD R4, R14, 0x1, R5 ;  /* 0x000000010e047824 */ /* 0x000fc400078e0205 */
[----:B------:R-:W-:-:S03]  /*9860*/  IMAD.HI.U32 R2, R3, R7, R2 ;  /* 0x0000000703027227 */ /* 0x000fc600078e0002 */
[----:B------:R-:W-:Y:S02]  /*9870*/  IABS R6, R4 ;  /* 0x0000000400067213 */ /* 0x000fe40000000000 */
        /* <DEDUP_REMOVED lines=46> */
[----:B------:R-:W-:Y:S02]  /*9b60*/  LEA R6, P2, R7, R2, 0x1 ;  /* 0x0000000207067211 */ /* 0x000fe400078408ff */
        /* <DEDUP_REMOVED lines=36> */
[----:B------:R-:W5:Y:S01]  /*9db0*/  LDG.E.CONSTANT R86, desc[UR10][R22.64+0xc] ;  /* 0x00000c0a16567981 */ /* 0x000f62000c1e9900 */
[----:B------:R-:W-:Y:S02]  /*9dc0*/  ISETP.NE.AND P0, PT, R94, RZ, PT ;  /* 0x000000ff5e00720c */ /* 0x000fe40003f05270 */
[----:B------:R-:W-:Y:S01]  /*9dd0*/  LEA.HI.X R21, R21, R3, R96, 0x1, P1 ;  /* 0x0000000315157211 */ /* 0x000fe200008f0c60 */
[----:B------:R-:W5:Y:S04]  /*9de0*/  LDG.E.CONSTANT R87, desc[UR10][R24.64] ;  /* 0x0000000a18577981 */ /* 0x000f68000c1e9900 */
[----:B------:R-:W5:Y:S04]  /*9df0*/  LDG.E.CONSTANT R89, desc[UR10][R24.64+0x4] ;  /* 0x0000040a18597981 */ /* 0x000f68000c1e9900 */
[----:B------:R-:W5:Y:S01]  /*9e00*/  LDG.E.CONSTANT R90, desc[UR10][R24.64+0x8] ;  /* 0x0000080a185a7981 */ /* 0x000f62000c1e9900 */
[----:B0-----:R-:W-:-:S03]  /*9e10*/  F2FP.BF16.F32.PACK_AB R4, R5, R4 ;  /* 0x000000040504723e */ /* 0x001fc600000010ff */
[----:B------:R-:W5:Y:S01]  /*9e20*/  LDG.E.CONSTANT R91, desc[UR10][R24.64+0xc] ;  /* 0x00000c0a185b7981 */ /* 0x000f62000c1e9900 */
[----:B------:R-:W-:Y:S02]  /*9e30*/  F2FP.BF16.F32.PACK_AB R94, R7, R6 ;  /* 0x00000006075e723e */ /* 0x000fe400000010ff */
[----:B------:R-:W-:Y:S01]  /*9e40*/  MOV R7, R4 ;  /* 0x0000000400077202 */ /* 0x000fe20000000f00 */
        /* <DEDUP_REMOVED lines=8> */
[----:B------:R-:W-:Y:S01]  /*9ed0*/  BSSY B2, `(.L_x_20121) ;  /* 0x0000022000027945 */ /* 0x000fe20003800000 */
[----:B0----5:R-:W-:-:S02]  /*9ee0*/  F2FP.BF16.F32.PACK_AB R95, R9, R8 ;  /* 0x00000008095f723e */ /* 0x021fc400000010ff */
[----:B------:R-:W-:Y:S01]  /*9ef0*/  F2FP.BF16.F32.PACK_AB R10, R11, R10 ;  /* 0x0000000a0b0a723e */ /* 0x000fe200000010ff */
        /* <DEDUP_REMOVED lines=10> */
[----:B------:R-:W-:Y:S02]  /*9fa0*/  SEL R23, R5, RZ, !P1 ;  /* 0x000000ff05177207 */ /* 0x000fe40004800000 */
[-C--:B------:R-:W-:Y:S01]  /*9fb0*/  ISETP.GE.AND P4, PT, R9, R92.reuse, PT ;  /* 0x0000005c0900720c */ /* 0x080fe20003f86270 */
[----:B------:R-:W-:Y:S01]  /*9fc0*/  VIADD R9, R43, 0x7 ;  /* 0x000000072b097836 */ /* 0x000fe20000000000 */
[-C--:B------:R-:W-:Y:S01]  /*9fd0*/  ISETP.GE.AND P6, PT, R11, R92.reuse, PT ;  /* 0x0000005c0b00720c */ /* 0x080fe20003fc6270 */
[----:B------:R-:W-:Y:S01]  /*9fe0*/  VIADD R11, R43, 0x1 ;  /* 0x000000012b0b7836 */ /* 0x000fe20000000000 */
[----:B------:R-:W-:-:S02]  /*9ff0*/  ISETP.GE.AND P2, PT, R25, R92, PT ;  /* 0x0000005c1900720c */ /* 0x000fc40003f46270 */
[-C--:B------:R-:W-:Y:S02]  /*a000*/  ISETP.GE.AND P1, PT, R9, R92.reuse, PT ;  /* 0x0000005c0900720c */ /* 0x080fe40003f26270 */
[----:B------:R-:W-:Y:S02]  /*a010*/  @P5 PRMT R4, RZ, 0x7610, R4 ;  /* 0x00007610ff045816 */ /* 0x000fe40000000004 */
[----:B------:R-:W-:Y:S02]  /*a020*/  SEL R8, R8, RZ, !P6 ;  /* 0x000000ff08087207 */ /* 0x000fe40007000000 */
[----:B------:R-:W-:Y:S02]  /*a030*/  PRMT R9, R22, 0x7632, R9 ;  /* 0x0000763216097816 */ /* 0x000fe40000000009 */
[----:B------:R-:W-:Y:S02]  /*a040*/  ISETP.GE.AND P6, PT, R11, R92, PT ;  /* 0x0000005c0b00720c */ /* 0x000fe40003fc6270 */
        /* <DEDUP_REMOVED lines=10> */
.L_x_20122:
[----:B------:R-:W-:Y:S05]  /*a0f0*/  BSYNC B2 ;  /* 0x0000000000027941 */ /* 0x000fea0003800000 */
.L_x_20121:
[----:B------:R-:W-:Y:S01]  /*a100*/  HFMA2.MMA.BF16_V2 R4, R7, R4, -RZ ;  /* 0x0000000407047235 */ /* 0x000fe200003000ff */
[----:B------:R-:W-:Y:S01]  /*a110*/  IMAD.MOV.U32 R8, RZ, RZ, R94 ;  /* 0x000000ffff087224 */ /* 0x000fe200078e005e */
[----:B------:R-:W-:Y:S02]  /*a120*/  MOV R9, R95 ;  /* 0x0000005f00097202 */ /* 0x000fe40000000f00 */
[-C--:B------:R-:W-:Y:S02]  /*a130*/  IADD3 R25, P1, R63, R12.reuse, RZ ;  /* 0x0000000c3f197210 */ /* 0x080fe40007f3e0ff */
[----:B------:R-:W-:Y:S01]  /*a140*/  HMUL2.BF16_V2 R13, R8, R5 ;  /* 0x00000005080d7232 */ /* 0x000fe20000200000 */
[----:B------:R-:W-:Y:S01]  /*a150*/  IADD3 R96, P3, R61, R12, RZ ;  /* 0x0000000c3d607210 */ /* 0x000fe20007f7e0ff */
[----:B------:R-:W-:Y:S01]  /*a160*/  HFMA2.MMA.BF16_V2 R22, R9, R22, -RZ ;  /* 0x0000001609167235 */ /* 0x000fe200003000ff */
[----:B------:R-:W-:Y:S01]  /*a170*/  LEA.HI.X.SX32 R98, R63, R82, 0x1, P1 ;  /* 0x000000523f627211 */ /* 0x000fe200008f0eff */
[----:B------:R0:W5:Y:S01]  /*a180*/  LDG.E.CONSTANT R12, desc[UR10][R20.64+0x208] ;  /* 0x0002080a140c7981 */ /* 0x000162000c1e9900 */
[----:B------:R-:W-:-:S02]  /*a190*/  PRMT R5, R4, 0x7610, R5 ;  /* 0x0000761004057816 */ /* 0x000fc40000000005 */
[----:B------:R-:W-:Y:S02]  /*a1a0*/  PRMT R11, R4, 0x7632, R11 ;  /* 0x00007632040b7816 */ /* 0x000fe4000000000b */
[----:B------:R-:W-:Y:S01]  /*a1b0*/  PRMT R23, R13, 0x7632, R23 ;  /* 0x000076320d177816 */ /* 0x000fe20000000017 */
[----:B------:R-:W-:Y:S01]  /*a1c0*/  IMAD.U32 R24, R5, 0x10000, RZ ;  /* 0x0001000005187824 */ /* 0x000fe200078e00ff */
[----:B------:R-:W-:Y:S01]  /*a1d0*/  LEA R4, P2, R25, R2, 0x1 ;  /* 0x0000000219047211 */ /* 0x000fe200078408ff */
[----:B------:R-:W-:Y:S01]  /*a1e0*/  IMAD.U32 R11, R11, 0x10000, RZ ;  /* 0x000100000b0b7824 */ /* 0x000fe200078e00ff */
[----:B------:R-:W-:Y:S01]  /*a1f0*/  LEA.HI.X.SX32 R97, R61, R82, 0x1, P3 ;  /* 0x000000523d617211 */ /* 0x000fe200018f0eff */
[----:B------:R-:W-:Y:S01]  /*a200*/  IMAD.U32 R13, R13, 0x10000, RZ ;  /* 0x000100000d0d7824 */ /* 0x000fe200078e00ff */
[----:B------:R-:W-:Y:S01]  /*a210*/  LEA.HI.X R5, R25, R3, R98, 0x1, P2 ;  /* 0x0000000319057211 */ /* 0x000fe200010f0c62 */
[----:B------:R-:W-:Y:S02]  /*a220*/  IMAD.U32 R94, R23, 0x10000, RZ ;  /* 0x00010000175e7824 */ /* 0x000fe400078e00ff */
[--C-:B------:R-:W-:Y:S01]  /*a230*/  FADD.FTZ R24, R24, R11.reuse ;  /* 0x0000000b18187221 */ /* 0x100fe20000010000 */
[C---:B------:R-:W-:Y:S01]  /*a240*/  PRMT R11, R22.reuse, 0x7610, R11 ;  /* 0x00007610160b7816 */ /* 0x040fe2000000000b */
[----:B------:R0:W5:Y:S01]  /*a250*/  LDG.E.CONSTANT R82, desc[UR10][R20.64+0x200] ;  /* 0x0002000a14527981 */ /* 0x000162000c1e9900 */
[----:B------:R-:W-:Y:S01]  /*a260*/  FADD.FTZ R23, R13, R94 ;  /* 0x0000005e0d177221 */ /* 0x000fe20000010000 */
[----:B------:R-:W-:-:S02]  /*a270*/  PRMT R13, R22, 0x7632, R13 ;  /* 0x00007632160d7816 */ /* 0x000fc4000000000d */
[----:B------:R-:W-:Y:S01]  /*a280*/  IMAD.U32 R22, R11, 0x10000, RZ ;  /* 0x000100000b167824 */ /* 0x000fe200078e00ff */
[----:B------:R0:W5:Y:S01]  /*a290*/  LDG.E.CONSTANT R25, desc[UR10][R20.64+0x204] ;  /* 0x0002040a14197981 */ /* 0x000162000c1e9900 */
[----:B------:R-:W-:Y:S01]  /*a2a0*/  BSSY B2, `(.L_x_20123) ;  /* 0x0000023000027945 */ /* 0x000fe20003800000 */
[----:B------:R-:W-:Y:S02]  /*a2b0*/  LEA R2, P1, R96, R2, 0x1 ;  /* 0x0000000260027211 */ /* 0x000fe400078208ff */
[----:B------:R0:W5:Y:S01]  /*a2c0*/  LDG.E.CONSTANT R11, desc[UR10][R20.64+0x20c] ;  /* 0x00020c0a140b7981 */ /* 0x000162000c1e9900 */
[----:B------:R-:W-:Y:S01]  /*a2d0*/  IMAD.U32 R13, R13, 0x10000, RZ ;  /* 0x000100000d0d7824 */ /* 0x000fe200078e00ff */
[----:B------:R-:W-:Y:S09]  /*a2e0*/  @P0 BRA `(.L_x_20124) ;  /* 0x0000000000780947 */ /* 0x000ff20003800000 */
[C---:B0-----:R-:W-:Y:S01]  /*a2f0*/  VIADD R21, R43.reuse, 0x2 ;  /* 0x000000022b157836 */ /* 0x041fe20000000000 */
[CC--:B------:R-:W-:Y:S01]  /*a300*/  ISETP.GE.AND P2, PT, R43.reuse, R92.reuse, PT ;  /* 0x0000005c2b00720c */ /* 0x0c0fe20003f46270 */
[----:B------:R-:W-:Y:S01]  /*a310*/  VIADD R95, R43, 0x3 ;  /* 0x000000032b5f7836 */ /* 0x000fe20000000000 */
[----:B-----5:R-:W-:Y:S01]  /*a320*/  PRMT R20, R25, 0x7632, R20 ;  /* 0x0000763219147816 */ /* 0x020fe20000000014 */
[----:B------:R-:W-:Y:S01]  /*a330*/  VIADD R101, R43, 0x5 ;  /* 0x000000052b657836 */ /* 0x000fe20000000000 */
[-C--:B------:R-:W-:Y:S01]  /*a340*/  ISETP.GE.AND P5, PT, R21, R92.reuse, PT ;  /* 0x0000005c1500720c */ /* 0x080fe20003fa6270 */
[----:B------:R-:W-:Y:S01]  /*a350*/  VIADD R21, R43, 0x7 ;  /* 0x000000072b157836 */ /* 0x000fe20000000000 */
[----:B------:R-:W-:Y:S01]  /*a360*/  ISETP.GE.AND P6, PT, R95, R92, PT ;  /* 0x0000005c5f00720c */ /* 0x000fe20003fc6270 */
[----:B------:R-:W-:Y:S01]  /*a370*/  VIADD R95, R43, 0x6 ;  /* 0x000000062b5f7836 */ /* 0x000fe20000000000 */
[----:B------:R-:W-:Y:S02]  /*a380*/  SEL R94, R25, RZ, !P5 ;  /* 0x000000ff195e7207 */ /* 0x000fe40006800000 */
[----:B------:R-:W-:-:S02]  /*a390*/  SEL R25, R20, RZ, !P6 ;  /* 0x000000ff14197207 */ /* 0x000fc40007000000 */
[-C--:B------:R-:W-:Y:S02]  /*a3a0*/  ISETP.GE.AND P6, PT, R21, R92.reuse, PT ;  /* 0x0000005c1500720c */ /* 0x080fe40003fc6270 */
[----:B------:R-:W-:Y:S02]  /*a3b0*/  IADD3 R99, R43, 0x4, RZ ;  /* 0x000000042b637810 */ /* 0x000fe40007ffe0ff */
[-C--:B------:R-:W-:Y:S01]  /*a3c0*/  ISETP.GE.AND P5, PT, R95, R92.reuse, PT ;  /* 0x0000005c5f00720c */ /* 0x080fe20003fa6270 */
[----:B------:R-:W-:Y:S01]  /*a3d0*/  VIADD R95, R43, 0x1 ;  /* 0x000000012b5f7836 */ /* 0x000fe20000000000 */
[----:B------:R-:W-:Y:S02]  /*a3e0*/  @P2 PRMT R82, RZ, 0x7610, R82 ;  /* 0x00007610ff522816 */ /* 0x000fe40000000052 */
[-C--:B------:R-:W-:Y:S02]  /*a3f0*/  ISETP.GE.AND P3, PT, R99, R92.reuse, PT ;  /* 0x0000005c6300720c */ /* 0x080fe40003f66270 */
[----:B------:R-:W-:-:S02]  /*a400*/  ISETP.GE.AND P4, PT, R101, R92, PT ;  /* 0x0000005c6500720c */ /* 0x000fc40003f86270 */
        /* <DEDUP_REMOVED lines=12> */
.L_x_20124:
[----:B------:R-:W-:Y:S05]  /*a4d0*/  BSYNC B2 ;  /* 0x0000000000027941 */ /* 0x000fea0003800000 */
.L_x_20123:
[----:B0----5:R-:W-:Y:S01]  /*a4e0*/  HFMA2.MMA.BF16_V2 R21, R8, R25, -RZ ;  /* 0x0000001908157235 */ /* 0x021fe200003000ff */
[----:B------:R-:W-:Y:S02]  /*a4f0*/  HMUL2.BF16_V2 R82, R7, R82 ;  /* 0x0000005207527232 */ /* 0x000fe40000200000 */
[----:B------:R-:W-:Y:S01]  /*a500*/  FADD.FTZ R22, R22, R13 ;  /* 0x0000000d16167221 */ /* 0x000fe20000010000 */
[----:B------:R-:W-:Y:S01]  /*a510*/  FADD.FTZ R23, R24, R23 ;  /* 0x0000001718177221 */ /* 0x000fe20000010000 */
[----:B------:R-:W-:Y:S01]  /*a520*/  HFMA2.MMA.BF16_V2 R12, R9, R12, -RZ ;  /* 0x0000000c090c7235 */ /* 0x000fe200003000ff */
[----:B------:R-:W-:Y:S01]  /*a530*/  HMUL2.BF16_V2 R6, R10, R6 ;  /* 0x000000060a067232 */ /* 0x000fe20000200000 */
[C---:B------:R-:W-:Y:S01]  /*a540*/  PRMT R13, R82.reuse, 0x7610, R13 ;  /* 0x00007610520d7816 */ /* 0x040fe2000000000d */
[----:B------:R-:W-:Y:S01]  /*a550*/  FADD.FTZ R22, R23, R22 ;  /* 0x0000001617167221 */ /* 0x000fe20000010000 */
[----:B------:R-:W-:Y:S01]  /*a560*/  PRMT R20, R82, 0x7632, R20 ;  /* 0x0000763252147816 */ /* 0x000fe20000000014 */
[----:B------:R0:W5:Y:S01]  /*a570*/  LDG.E.CONSTANT R23, desc[UR10][R4.64+0x4] ;  /* 0x0000040a04177981 */ /* 0x000162000c1e9900 */
[----:B------:R-:W-:Y:S01]  /*a580*/  PRMT R24, R21, 0x7632, R24 ;  /* 0x0000763215187816 */ /* 0x000fe20000000018 */
[----:B------:R-:W-:Y:S01]  /*a590*/  IMAD.U32 R13, R13, 0x10000, RZ ;  /* 0x000100000d0d7824 */ /* 0x000fe200078e00ff */
[----:B------:R-:W-:Y:S01]  /*a5a0*/  LEA.HI.X R3, R96, R3, R97, 0x1, P1 ;  /* 0x0000000360037211 */ /* 0x000fe200008f0c61 */
[----:B------:R-:W-:-:S02]  /*a5b0*/  IMAD.U32 R20, R20, 0x10000, RZ ;  /* 0x0001000014147824 */ /* 0x000fc400078e00ff */
[----:B------:R-:W-:Y:S02]  /*a5c0*/  IMAD.U32 R82, R24, 0x10000, RZ ;  /* 0x0001000018527824 */ /* 0x000fe400078e00ff */
[----:B------:R-:W-:Y:S01]  /*a5d0*/  FADD.FTZ R24, R13, R20 ;  /* 0x000000140d187221 */ /* 0x000fe20000010000 */
[----:B------:R-:W-:Y:S02]  /*a5e0*/  IMAD.U32 R21, R21, 0x10000, RZ ;  /* 0x0001000015157824 */ /* 0x000fe400078e00ff */
        /* <DEDUP_REMOVED lines=20> */
[----:B------:R-:W-:Y:S05]  /*a730*/  @P0 BRA `(.L_x_20126) ;  /* 0x0000000000780947 */ /* 0x000fea0003800000 */
[C---:B0-----:R-:W-:Y:S01]  /*a740*/  VIADD R5, R43.reuse, 0x2 ;  /* 0x000000022b057836 */ /* 0x041fe20000000000 */
        /* <DEDUP_REMOVED lines=8> */
[----:B-----5:R-:W-:Y:S02]  /*a7d0*/  SEL R24, R23, RZ, !P1 ;  /* 0x000000ff17187207 */ /* 0x020fe40004800000 */
[----:B------:R-:W-:Y:S01]  /*a7e0*/  ISETP.GE.AND P4, PT, R5, R92, PT ;  /* 0x0000005c0500720c */ /* 0x000fe20003f86270 */
[----:B------:R-:W-:Y:S01]  /*a7f0*/  VIADD R5, R43, 0x7 ;  /* 0x000000072b057836 */ /* 0x000fe20000000000 */
[----:B------:R-:W-:-:S02]  /*a800*/  PRMT R4, R23, 0x7632, R4 ;  /* 0x0000763217047816 */ /* 0x000fc40000000004 */
[-C--:B------:R-:W-:Y:S02]  /*a810*/  ISETP.GE.AND P2, PT, R97, R92.reuse, PT ;  /* 0x0000005c6100720c */ /* 0x080fe40003f46270 */
[-C--:B------:R-:W-:Y:S02]  /*a820*/  ISETP.GE.AND P1, PT, R5, R92.reuse, PT ;  /* 0x0000005c0500720c */ /* 0x080fe40003f26270 */
[----:B------:R-:W-:Y:S02]  /*a830*/  @P5 PRMT R6, RZ, 0x7610, R6 ;  /* 0x00007610ff065816 */ /* 0x000fe40000000006 */
[----:B------:R-:W-:Y:S02]  /*a840*/  ISETP.GE.AND P3, PT, R95, R92, PT ;  /* 0x0000005c5f00720c */ /* 0x000fe40003f66270 */
[----:B------:R-:W-:Y:S02]  /*a850*/  SEL R23, R4, RZ, !P6 ;  /* 0x000000ff04177207 */ /* 0x000fe40007000000 */
[----:B------:R-:W-:-:S02]  /*a860*/  PRMT R5, R12, 0x7632, R5 ;  /* 0x000076320c057816 */ /* 0x000fc40000000005 */
[----:B------:R-:W-:Y:S02]  /*a870*/  ISETP.GE.AND P6, PT, R25, R92, PT ;  /* 0x0000005c1900720c */ /* 0x000fe40003fc6270 */
        /* <DEDUP_REMOVED lines=10> */
.L_x_20126:
[----:B------:R-:W-:Y:S05]  /*a920*/  BSYNC B2 ;  /* 0x0000000000027941 */ /* 0x000fea0003800000 */
.L_x_20125:
[----:B0-----:R-:W-:Y:S01]  /*a930*/  FADD.FTZ R5, R22, R13 ;  /* 0x0000000d16057221 */ /* 0x001fe20000010000 */
[----:B-----5:R-:W-:Y:S01]  /*a940*/  HFMA2.MMA.BF16_V2 R6, R7, R6, -RZ ;  /* 0x0000000607067235 */ /* 0x020fe200003000ff */
[----:B------:R-:W-:Y:S01]  /*a950*/  HMUL2.BF16_V2 R23, R8, R23 ;  /* 0x0000001708177232 */ /* 0x000fe20000200000 */
[----:B------:R-:W-:Y:S01]  /*a960*/  HFMA2.MMA.BF16_V2 R13, R9, R12, -RZ ;  /* 0x0000000c090d7235 */ /* 0x000fe200003000ff */
[----:B------:R-:W-:Y:S01]  /*a970*/  FADD.FTZ R4, R21, R20 ;  /* 0x0000001415047221 */ /* 0x000fe20000010000 */
[----:B------:R0:W5:Y:S02]  /*a980*/  LDG.E.CONSTANT R82, desc[UR10][R2.64] ;  /* 0x0000000a02527981 */ /* 0x000164000c1e9900 */
[C---:B------:R-:W-:Y:S02]  /*a990*/  PRMT R21, R23.reuse, 0x7610, R21 ;  /* 0x0000761017157816 */ /* 0x040fe40000000015 */
[----:B------:R-:W-:Y:S01]  /*a9a0*/  PRMT R22, R23, 0x7632, R22 ;  /* 0x0000763217167816 */ /* 0x000fe20000000016 */
[----:B------:R0:W5:Y:S01]  /*a9b0*/  LDG.E.CONSTANT R25, desc[UR10][R2.64+0x4] ;  /* 0x0000040a02197981 */ /* 0x000162000c1e9900 */
[----:B------:R-:W-:-:S02]  /*a9c0*/  PRMT R12, R6, 0x7610, R12 ;  /* 0x00007610060c7816 */ /* 0x000fc4000000000c */
[----:B------:R-:W-:Y:S02]  /*a9d0*/  PRMT R20, R6, 0x7632, R20 ;  /* 0x0000763206147816 */ /* 0x000fe40000000014 */
[C---:B------:R-:W-:Y:S01]  /*a9e0*/  PRMT R23, R13.reuse, 0x7610, R23 ;  /* 0x000076100d177816 */ /* 0x040fe20000000017 */
[----:B------:R0:W5:Y:S01]  /*a9f0*/  LDG.E.CONSTANT R6, desc[UR10][R2.64+0x8] ;  /* 0x0000080a02067981 */ /* 0x000162000c1e9900 */
[----:B------:R-:W-:-:S03]  /*aa00*/  PRMT R24, R13, 0x7632, R24 ;  /* 0x000076320d187816 */ /* 0x000fc60000000018 */
[----:B------:R0:W5:Y:S01]  /*aa10*/  LDG.E.CONSTANT R13, desc[UR10][R2.64+0xc] ;  /* 0x00000c0a020d7981 */ /* 0x000162000c1e9900 */
[----:B------:R-:W-:Y:S04]  /*aa20*/  BSSY B2, `(.L_x_20127) ;  /* 0x0000020000027945 */ /* 0x000fe80003800000 */
[----:B------:R-:W-:Y:S05]  /*aa30*/  @P0 BRA `(.L_x_20128) ;  /* 0x0000000000780947 */ /* 0x000fea0003800000 */
[C---:B0-----:R-:W-:Y:S01]  /*aa40*/  VIADD R3, R43.reuse, 0x2 ;  /* 0x000000022b037836 */ /* 0x041fe20000000000 */
[CC--:B------:R-:W-:Y:S01]  /*aa50*/  ISETP.GE.AND P5, PT, R43.reuse, R92.reuse, PT ;  /* 0x0000005c2b00720c */ /* 0x0c0fe20003fa6270 */
[----:B------:R-:W-:Y:S01]  /*aa60*/  VIADD R95, R43, 0x3 ;  /* 0x000000032b5f7836 */ /* 0x000fe20000000000 */
[----:B-----5:R-:W-:Y:S01]  /*aa70*/  PRMT R2, R25, 0x7632, R2 ;  /* 0x0000763219027816 */ /* 0x020fe20000000002 */
[----:B------:R-:W-:Y:S01]  /*aa80*/  VIADD R99, R43, 0x6 ;  /* 0x000000062b637836 */ /* 0x000fe20000000000 */
[-C--:B------:R-:W-:Y:S01]  /*aa90*/  ISETP.GE.AND P1, PT, R3, R92.reuse, PT ;  /* 0x0000005c0300720c */ /* 0x080fe20003f26270 */
[----:B------:R-:W-:Y:S01]  /*aaa0*/  VIADD R3, R43, 0x4 ;  /* 0x000000042b037836 */ /* 0x000fe20000000000 */
[-C--:B------:R-:W-:Y:S01]  /*aab0*/  ISETP.GE.AND P6, PT, R95, R92.reuse, PT ;  /* 0x0000005c5f00720c */ /* 0x080fe20003fc6270 */
[----:B------:R-:W-:Y:S01]  /*aac0*/  VIADD R97, R43, 0x5 ;  /* 0x000000052b617836 */ /* 0x000fe20000000000 */
[----:B------:R-:W-:Y:S01]  /*aad0*/  SEL R94, R25, RZ, !P1 ;  /* 0x000000ff195e7207 */ /* 0x000fe20004800000 */
[----:B------:R-:W-:Y:S01]  /*aae0*/  VIADD R95, R43, 0x1 ;  /* 0x000000012b5f7836 */ /* 0x000fe20000000000 */
[----:B------:R-:W-:-:S02]  /*aaf0*/  ISETP.GE.AND P4, PT, R3, R92, PT ;  /* 0x0000005c0300720c */ /* 0x000fc40003f86270 */
[----:B------:R-:W-:Y:S02]  /*ab00*/  IADD3 R3, R43, 0x7, RZ ;  /* 0x000000072b037810 */ /* 0x000fe40007ffe0ff */
[-C--:B------:R-:W-:Y:S02]  /*ab10*/  ISETP.GE.AND P2, PT, R99, R92.reuse, PT ;  /* 0x0000005c6300720c */ /* 0x080fe40003f46270 */
[-C--:B------:R-:W-:Y:S02]  /*ab20*/  ISETP.GE.AND P1, PT, R3, R92.reuse, PT ;  /* 0x0000005c0300720c */ /* 0x080fe40003f26270 */
[----:B------:R-:W-:Y:S02]  /*ab30*/  @P5 PRMT R82, RZ, 0x7610, R82 ;  /* 0x00007610ff525816 */ /* 0x000fe40000000052 */
[----:B------:R-:W-:Y:S02]  /*ab40*/  ISETP.GE.AND P3, PT, R97, R92, PT ;  /* 0x0000005c6100720c */ /* 0x000fe40003f66270 */
        /* <DEDUP_REMOVED lines=13> */
.L_x_20128:
[----:B------:R-:W-:Y:S05]  /*ac20*/  BSYNC B2 ;  /* 0x0000000000027941 */ /* 0x000fea0003800000 */
.L_x_20127:
[----:B------:R-:W-:Y:S02]  /*ac30*/  IMAD.U32 R12, R12, 0x10000, RZ ;  /* 0x000100000c0c7824 */ /* 0x000fe400078e00ff */
[----:B0----5:R-:W-:Y:S02]  /*ac40*/  HMUL2.BF16_V2 R2, R7, R82 ;  /* 0x0000005207027232 */ /* 0x021fe40000200000 */
[----:B------:R-:W-:Y:S01]  /*ac50*/  IMAD.U32 R3, R20, 0x10000, RZ ;  /* 0x0001000014037824 */ /* 0x000fe200078e00ff */
[----:B------:R-:W-:Y:S01]  /*ac60*/  HFMA2.MMA.BF16_V2 R20, R8, R25, -RZ ;  /* 0x0000001908147235 */ /* 0x000fe200003000ff */
[----:B------:R-:W-:Y:S01]  /*ac70*/  IMAD.U32 R21, R21, 0x10000, RZ ;  /* 0x0001000015157824 */ /* 0x000fe200078e00ff */
[----:B------:R-:W-:Y:S01]  /*ac80*/  HFMA2.MMA.BF16_V2 R6, R9, R6, -RZ ;  /* 0x0000000609067235 */ /* 0x000fe200003000ff */
[----:B------:R-:W-:Y:S01]  /*ac90*/  FADD.FTZ R3, R12, R3 ;  /* 0x000000030c037221 */ /* 0x000fe20000010000 */
[----:B------:R-:W-:Y:S01]  /*aca0*/  PRMT R12, R2, 0x7632, R12 ;  /* 0x00007632020c7816 */ /* 0x000fe2000000000c */
[----:B------:R-:W-:-:S02]  /*acb0*/  IMAD.U32 R22, R22, 0x10000, RZ ;  /* 0x0001000016167824 */ /* 0x000fc400078e00ff */
[C---:B------:R-:W-:Y:S02]  /*acc0*/  HMUL2.BF16_V2 R11, R10.reuse, R11 ;  /* 0x0000000b0a0b7232 */ /* 0x040fe40000200000 */
[----:B------:R-:W-:Y:S01]  /*acd0*/  IMAD.U32 R2, R2, 0x10000, RZ ;  /* 0x0001000002027824 */ /* 0x000fe200078e00ff */
[----:B------:R-:W-:Y:S01]  /*ace0*/  SHF.L.U32 R25, R12, 0x10, RZ ;  /* 0x000000100c197819 */ /* 0x000fe200000006ff */
[----:B------:R-:W-:Y:S01]  /*acf0*/  FADD.FTZ R22, R21, R22 ;  /* 0x0000001615167221 */ /* 0x000fe20000010000 */
[C---:B------:R-:W-:Y:S01]  /*ad00*/  PRMT R21, R20.reuse, 0x7632, R21 ;  /* 0x0000763214157816 */ /* 0x040fe20000000015 */
[----:B------:R-:W-:Y:S02]  /*ad10*/  HMUL2.BF16_V2 R12, R10, R13 ;  /* 0x0000000d0a0c7232 */ /* 0x000fe40000200000 */
[----:B------:R-:W-:Y:S02]  /*ad20*/  IMAD.U32 R20, R20, 0x10000, RZ ;  /* 0x0001000014147824 */ /* 0x000fe400078e00ff */
[----:B------:R-:W-:Y:S01]  /*ad30*/  FADD.FTZ R22, R3, R22 ;  /* 0x0000001603167221 */ /* 0x000fe20000010000 */
[----:B------:R-:W-:Y:S01]  /*ad40*/  FADD.FTZ R25, R2, R25 ;  /* 0x0000001902197221 */ /* 0x000fe20000010000 */
[----:B------:R-:W-:Y:S01]  /*ad50*/  PRMT R2, R11, 0x7610, R2 ;  /* 0x000076100b027816 */ /* 0x000fe20000000002 */
[----:B------:R-:W-:Y:S01]  /*ad60*/  IMAD.U32 R21, R21, 0x10000, RZ ;  /* 0x0001000015157824 */ /* 0x000fe200078e00ff */
[----:B------:R-:W-:Y:S01]  /*ad70*/  PRMT R3, R11, 0x7632, R3 ;  /* 0x000076320b037816 */ /* 0x000fe20000000003 */
[----:B------:R-:W-:Y:S01]  /*ad80*/  IMAD.U32 R23, R23, 0x10000, RZ ;  /* 0x0001000017177824 */ /* 0x000fe200078e00ff */
[----:B------:R-:W-:Y:S01]  /*ad90*/  PRMT R11, R6, 0x7632, R11 ;  /* 0x00007632060b7816 */ /* 0x000fe2000000000b */
[----:B------:R-:W-:Y:S01]  /*ada0*/  IMAD.U32 R24, R24, 0x10000, RZ ;  /* 0x0001000018187824 */ /* 0x000fe200078e00ff */
[----:B------:R-:W-:Y:S01]  /*adb0*/  PRMT R13, R12, 0x7632, R13 ;  /* 0x000076320c0d7816 */ /* 0x000fe2000000000d */
[----:B------:R-:W-:Y:S01]  /*adc0*/  FADD.FTZ R20, R20, R21 ;  /* 0x0000001514147221 */ /* 0x000fe20000010000 */
[----:B------:R-:W-:-:S02]  /*add0*/  IMAD.U32 R6, R6, 0x10000, RZ ;  /* 0x0001000006067824 */ /* 0x000fc400078e00ff */
[----:B------:R-:W-:Y:S01]  /*ade0*/  FADD.FTZ R23, R23, R24 ;  /* 0x0000001817177221 */ /* 0x000fe20000010000 */
[----:B------:R-:W-:Y:S02]  /*adf0*/  IMAD.U32 R11, R11, 0x10000, RZ ;  /* 0x000100000b0b7824 */ /* 0x000fe400078e00ff */
[----:B------:R-:W-:Y:S01]  /*ae00*/  FADD.FTZ R20, R25, R20 ;  /* 0x0000001419147221 */ /* 0x000fe20000010000 */
[----:B------:R-:W-:Y:S02]  /*ae10*/  IMAD.U32 R2, R2, 0x10000, RZ ;  /* 0x0001000002027824 */ /* 0x000fe400078e00ff */
[----:B------:R-:W-:Y:S01]  /*ae20*/  FADD.FTZ R22, R22, R23 ;  /* 0x0000001716167221 */ /* 0x000fe20000010000 */
[----:B------:R-:W-:Y:S02]  /*ae30*/  IMAD.U32 R3, R3, 0x10000, RZ ;  /* 0x0001000003037824 */ /* 0x000fe400078e00ff */
[----:B------:R-:W-:Y:S01]  /*ae40*/  FADD.FTZ R11, R6, R11 ;  /* 0x0000000b060b7221 */ /* 0x000fe20000010000 */
[----:B------:R-:W-:Y:S01]  /*ae50*/  IMAD.U32 R12, R12, 0x10000, RZ ;  /* 0x000100000c0c7824 */ /* 0x000fe200078e00ff */
[----:B------:R-:W-:Y:S01]  /*ae60*/  BSSY B2, `(.L_x_20129) ;  /* 0x0000028000027945 */ /* 0x000fe20003800000 */
[----:B------:R-:W-:-:S02]  /*ae70*/  IMAD.U32 R13, R13, 0x10000, RZ ;  /* 0x000100000d0d7824 */ /* 0x000fc400078e00ff */
        /* <DEDUP_REMOVED lines=38> */
.L_x_20130:
[----:B------:R-:W-:Y:S05]  /*b0e0*/  BSYNC B2 ;  /* 0x0000000000027941 */ /* 0x000fea0003800000 */
.L_x_20129:
        /* <DEDUP_REMOVED lines=22> */
[-C--:B------:R-:W-:Y:S01]  /*b250*/  ISETP.GE.AND P3, PT, R23, R92.reuse, PT ;  /* 0x0000005c1700720c */ /* 0x080fe20003f66270 */
[----:B------:R-:W-:Y:S01]  /*b260*/  VIADD R23, R43, 0x1 ;  /* 0x000000012b177836 */ /* 0x000fe20000000000 */
[-C--:B------:R-:W-:Y:S02]  /*b270*/  ISETP.GE.AND P1, PT, R13, R92.reuse, PT ;  /* 0x0000005c0d00720c */ /* 0x080fe40003f26270 */
[----:B------:R-:W-:Y:S02]  /*b280*/  ISETP.GE.AND P2, PT, R25, R92, PT ;  /* 0x0000005c1900720c */ /* 0x000fe40003f46270 */
[----:B------:R-:W-:Y:S02]  /*b290*/  @P5 PRMT R58, RZ, 0x7610, R58 ;  /* 0x00007610ff3a5816 */ /* 0x000fe4000000003a */
        /* <DEDUP_REMOVED lines=13> */
.L_x_20132:
[----:B------:R-:W-:Y:S05]  /*b370*/  BSYNC B2 ;  /* 0x0000000000027941 */ /* 0x000fea0003800000 */
.L_x_20131:
        /* <DEDUP_REMOVED lines=10> */
[----:B------:R-:W-:Y:S01]  /*b420*/  FADD.FTZ R5, R4, R5 ;  /* 0x0000000504057221 */ /* 0x000fe20000010000 */
[----:B------:R-:W-:Y:S01]  /*b430*/  PRMT R4, R58, 0x7632, R4 ;  /* 0x000076323a047816 */ /* 0x000fe20000000004 */
[----:B------:R-:W-:Y:S01]  /*b440*/  BSSY B2, `(.L_x_20133) ;  /* 0x000003c000027945 */ /* 0x000fe20003800000 */
[----:B------:R-:W-:Y:S02]  /*b450*/  IMAD.U32 R3, R3, 0x10000, RZ ;  /* 0x0001000003037824 */ /* 0x000fe400078e00ff */
[--C-:B------:R-:W-:Y:S01]  /*b460*/  FADD.FTZ R6, R6, R11.reuse ;  /* 0x0000000b06067221 */ /* 0x100fe20000010000 */
        /* <DEDUP_REMOVED lines=8> */
[----:B------:R-:W-:Y:S01]  /*b4f0*/  IMAD.U32 R12, R12, 0x10000, RZ ;  /* 0x000100000c0c7824 */ /* 0x000fe200078e00ff */
[C---:B------:R-:W-:Y:S01]  /*b500*/  PRMT R3, R2.reuse, 0x7632, R3 ;  /* 0x0000763202037816 */ /* 0x040fe20000000003 */
[----:B------:R-:W-:Y:S02]  /*b510*/  IMAD.U32 R2, R2, 0x10000, RZ ;  /* 0x0001000002027824 */ /* 0x000fe400078e00ff */
[----:B------:R-:W-:Y:S01]  /*b520*/  FADD.FTZ R21, R11, R12 ;  /* 0x0000000c0b157221 */ /* 0x000fe20000010000 */
[----:B------:R-:W-:Y:S01]  /*b530*/  HMUL2.BF16_V2 R12, R10, R67 ;  /* 0x000000430a0c7232 */ /* 0x000fe20000200000 */
[----:B------:R-:W-:-:S02]  /*b540*/  SHF.L.U32 R3, R3, 0x10, RZ ;  /* 0x0000001003037819 */ /* 0x000fc400000006ff */
[C---:B------:R-:W-:Y:S01]  /*b550*/  PRMT R11, R4.reuse, 0x7632, R11 ;  /* 0x00007632040b7816 */ /* 0x040fe2000000000b */
[----:B------:R-:W-:Y:S01]  /*b560*/  IMAD.U32 R4, R4, 0x10000, RZ ;  /* 0x0001000004047824 */ /* 0x000fe200078e00ff */
[C---:B------:R-:W-:Y:S01]  /*b570*/  PRMT R13, R12.reuse, 0x7632, R13 ;  /* 0x000076320c0d7816 */ /* 0x040fe2000000000d */
[----:B------:R-:W-:Y:S02]  /*b580*/  IMAD.U32 R12, R12, 0x10000, RZ ;  /* 0x000100000c0c7824 */ /* 0x000fe400078e00ff */
[----:B------:R-:W-:Y:S01]  /*b590*/  FADD.FTZ R20, R20, R21 ;  /* 0x0000001514147221 */ /* 0x000fe20000010000 */
[----:B------:R-:W-:Y:S02]  /*b5a0*/  IMAD.U32 R11, R11, 0x10000, RZ ;  /* 0x000100000b0b7824 */ /* 0x000fe400078e00ff */
[----:B------:R-:W-:Y:S01]  /*b5b0*/  FADD.FTZ R2, R2, R3 ;  /* 0x0000000302027221 */ /* 0x000fe20000010000 */
[----:B------:R-:W-:Y:S02]  /*b5c0*/  IMAD.U32 R13, R13, 0x10000, RZ ;  /* 0x000100000d0d7824 */ /* 0x000fe400078e00ff */
[----:B------:R-:W-:Y:S01]  /*b5d0*/  FADD.FTZ R3, R5, R6 ;  /* 0x0000000605037221 */ /* 0x000fe20000010000 */
        /* <DEDUP_REMOVED lines=16> */
[----:B------:R-:W-:-:S02]  /*b6e0*/  ISETP.GE.AND P3, PT, R21, R92, PT ;  /* 0x0000005c1500720c */ /* 0x000fc40003f66270 */
[-C--:B------:R-:W-:Y:S02]  /*b6f0*/  ISETP.GE.AND P2, PT, R23, R92.reuse, PT ;  /* 0x0000005c1700720c */ /* 0x080fe40003f46270 */
[----:B------:R-:W-:Y:S02]  /*b700*/  ISETP.GE.AND P1, PT, R5, R92, PT ;  /* 0x0000005c0500720c */ /* 0x000fe40003f26270 */
[----:B------:R-:W-:Y:S02]  /*b710*/  IADD3 R21, R43, 0x1, RZ ;  /* 0x000000012b157810 */ /* 0x000fe40007ffe0ff */
        /* <DEDUP_REMOVED lines=14> */
.L_x_20134:
[----:B------:R-:W-:Y:S05]  /*b800*/  BSYNC B2 ;  /* 0x0000000000027941 */ /* 0x000fea0003800000 */
.L_x_20133:
[----:B------:R-:W-:Y:S01]  /*b810*/  FADD.FTZ R3, R3, R2 ;  /* 0x0000000203037221 */ /* 0x000fe20000010000 */
[----:B------:R-:W-:Y:S01]  /*b820*/  FADD.FTZ R2, R11, R12 ;  /* 0x0000000c0b027221 */ /* 0x000fe20000010000 */
[----:B------:R-:W-:Y:S01]  /*b830*/  HFMA2.MMA.BF16_V2 R4, R7, R68, -RZ ;  /* 0x0000004407047235 */ /* 0x000fe200003000ff */
[----:B------:R-:W-:Y:S01]  /*b840*/  HMUL2.BF16_V2 R6, R8, R66 ;  /* 0x0000004208067232 */ /* 0x000fe20000200000 */
[----:B------:R-:W-:Y:S01]  /*b850*/  HFMA2.MMA.BF16_V2 R12, R9, R64, -RZ ;  /* 0x00000040090c7235 */ /* 0x000fe200003000ff */
[----:B------:R-:W-:Y:S03]  /*b860*/  BSSY B2, `(.L_x_20135) ;  /* 0x0000023000027945 */ /* 0x000fe60003800000 */
[----:B------:R-:W-:-:S04]  /*b870*/  PRMT R11, R6, 0x7632, R11 ;  /* 0x00007632060b7816 */ /* 0x000fc8000000000b */
        /* <DEDUP_REMOVED lines=12> */
[----:B------:R-:W-:Y:S01]  /*b940*/  SEL R22, R71, RZ, !P1 ;  /* 0x000000ff47167207 */ /* 0x000fe20004800000 */
[----:B------:R-:W-:Y:S01]  /*b950*/  VIADD R23, R43, 0x1 ;  /* 0x000000012b177836 */ /* 0x000fe20000000000 */
[-C--:B------:R-:W-:Y:S01]  /*b960*/  ISETP.GE.AND P4, PT, R21, R92.reuse, PT ;  /* 0x0000005c1500720c */ /* 0x080fe20003f86270 */
[----:B------:R-:W-:Y:S01]  /*b970*/  VIADD R21, R43, 0x7 ;  /* 0x000000072b157836 */ /* 0x000fe20000000000 */
[----:B------:R-:W-:-:S02]  /*b980*/  ISETP.GE.AND P2, PT, R67, R92, PT ;  /* 0x0000005c4300720c */ /* 0x000fc40003f46270 */
[----:B------:R-:W-:Y:S02]  /*b990*/  @P5 PRMT R70, RZ, 0x7610, R70 ;  /* 0x00007610ff465816 */ /* 0x000fe40000000046 */
[-C--:B------:R-:W-:Y:S02]  /*b9a0*/  ISETP.GE.AND P1, PT, R21, R92.reuse, PT ;  /* 0x0000005c1500720c */ /* 0x080fe40003f26270 */
[-C--:B------:R-:W-:Y:S02]  /*b9b0*/  ISETP.GE.AND P3, PT, R25, R92.reuse, PT ;  /* 0x0000005c1900720c */ /* 0x080fe40003f66270 */
        /* <DEDUP_REMOVED lines=13> */
.L_x_20136:
[----:B------:R-:W-:Y:S05]  /*ba90*/  BSYNC B2 ;  /* 0x0000000000027941 */ /* 0x000fea0003800000 */
.L_x_20135:
        /* <DEDUP_REMOVED lines=11> */
[----:B------:R-:W-:Y:S01]  /*bb50*/  IMAD.U32 R13, R13, 0x10000, RZ ;  /* 0x000100000d0d7824 */ /* 0x000fe200078e00ff */
[----:B------:R-:W-:Y:S01]  /*bb60*/  BSSY B2, `(.L_x_20137) ;  /* 0x0000040000027945 */ /* 0x000fe20003800000 */
[----:B------:R-:W-:Y:S01]  /*bb70*/  IMAD.U32 R5, R5, 0x10000, RZ ;  /* 0x0001000005057824 */ /* 0x000fe200078e00ff */
[C---:B------:R-:W-:Y:S01]  /*bb80*/  PRMT R20, R71.reuse, 0x7632, R20 ;  /* 0x0000763247147816 */ /* 0x040fe20000000014 */
[----:B------:R-:W-:Y:S02]  /*bb90*/  IMAD.U32 R6, R6, 0x10000, RZ ;  /* 0x0001000006067824 */ /* 0x000fe400078e00ff */
[--C-:B------:R-:W-:Y:S01]  /*bba0*/  FADD.FTZ R12, R12, R13.reuse ;  /* 0x0000000d0c0c7221 */ /* 0x100fe20000010000 */
[----:B------:R-:W-:Y:S01]  /*bbb0*/  PRMT R13, R71, 0x7610, R13 ;  /* 0x00007610470d7816 */ /* 0x000fe2000000000d */
[----:B------:R-:W-:Y:S01]  /*bbc0*/  FADD.FTZ R11, R4, R11 ;  /* 0x0000000b040b7221 */ /* 0x000fe20000010000 */
[----:B------:R-:W-:Y:S01]  /*bbd0*/  FADD.FTZ R22, R5, R6 ;  /* 0x0000000605167221 */ /* 0x000fe20000010000 */
[----:B------:R-:W-:Y:S01]  /*bbe0*/  HFMA2.MMA.BF16_V2 R6, R9, R72, -RZ ;  /* 0x0000004809067235 */ /* 0x000fe200003000ff */
[----:B------:R-:W-:-:S02]  /*bbf0*/  IMAD.U32 R20, R20, 0x10000, RZ ;  /* 0x0001000014147824 */ /* 0x000fc400078e00ff */
[C---:B------:R-:W-:Y:S02]  /*bc00*/  HMUL2.BF16_V2 R4, R10.reuse, R69 ;  /* 0x000000450a047232 */ /* 0x040fe40000200000 */
[----:B------:R-:W-:Y:S02]  /*bc10*/  IMAD.U32 R13, R13, 0x10000, RZ ;  /* 0x000100000d0d7824 */ /* 0x000fe400078e00ff */
[----:B------:R-:W-:Y:S01]  /*bc20*/  FADD.FTZ R11, R11, R12 ;  /* 0x0000000c0b0b7221 */ /* 0x000fe20000010000 */
[----:B------:R-:W-:Y:S01]  /*bc30*/  FADD.FTZ R34, R34, R3 ;  /* 0x0000000322227221 */ /* 0x000fe20000010000 */
[----:B------:R-:W-:Y:S01]  /*bc40*/  FADD.FTZ R35, R35, R2 ;  /* 0x0000000223237221 */ /* 0x000fe20000010000 */
        /* <DEDUP_REMOVED lines=16> */
[----:B------:R-:W-:-:S04]  /*bd50*/  FADD.FTZ R13, R22, R13 ;  /* 0x0000000d160d7221 */ /* 0x000fc80000010000 */
        /* <DEDUP_REMOVED lines=11> */
[----:B------:R-:W-:Y:S02]  /*be10*/  SEL R4, R75, RZ, !P1 ;  /* 0x000000ff4b047207 */ /* 0x000fe40004800000 */
        /* <DEDUP_REMOVED lines=20> */
.L_x_20138:
[----:B------:R-:W-:Y:S05]  /*bf60*/  BSYNC B2 ;  /* 0x0000000000027941 */ /* 0x000fea0003800000 */
.L_x_20137:
        /* <DEDUP_REMOVED lines=14> */
[----:B------:R-:W-:Y:S01]  /*c050*/  SHF.L.U32 R11, R11, 0x10, RZ ;  /* 0x000000100b0b7819 */ /* 0x000fe200000006ff */
[----:B------:R-:W-:Y:S02]  /*c060*/  IMAD.U32 R6, R6, 0x10000, RZ ;  /* 0x0001000006067824 */ /* 0x000fe400078e00ff */
[----:B------:R-:W-:Y:S01]  /*c070*/  FADD.FTZ R5, R12, R5 ;  /* 0x000000050c057221 */ /* 0x000fe20000010000 */
[----:B------:R-:W-:Y:S01]  /*c080*/  FADD.FTZ R4, R2, R3 ;  /* 0x0000000302047221 */ /* 0x000fe20000010000 */
[C---:B------:R-:W-:Y:S01]  /*c090*/  PRMT R2, R81.reuse, 0x7610, R2 ;  /* 0x0000761051027816 */ /* 0x040fe20000000002 */
[----:B------:R-:W-:Y:S01]  /*c0a0*/  FADD.FTZ R11, R6, R11 ;  /* 0x0000000b060b7221 */ /* 0x000fe20000010000 */
[----:B------:R-:W-:Y:S01]  /*c0b0*/  PRMT R3, R81, 0x7632, R3 ;  /* 0x0000763251037816 */ /* 0x000fe20000000003 */
[----:B------:R-:W-:Y:S02]  /*c0c0*/  FADD.FTZ R4, R4, R5 ;  /* 0x0000000504047221 */ /* 0x000fe40000010000 */
[----:B------:R-:W-:-:S02]  /*c0d0*/  IMAD.U32 R2, R2, 0x10000, RZ ;  /* 0x0001000002027824 */ /* 0x000fc400078e00ff */
[----:B------:R-:W-:Y:S01]  /*c0e0*/  IMAD.U32 R3, R3, 0x10000, RZ ;  /* 0x0001000003037824 */ /* 0x000fe200078e00ff */
        /* <DEDUP_REMOVED lines=15> */
[----:B------:R-:W-:Y:S02]  /*c1e0*/  ISETP.GE.AND P2, PT, R23, R92, PT ;  /* 0x0000005c1700720c */ /* 0x000fe40003f46270 */
[----:B------:R-:W-:Y:S02]  /*c1f0*/  PRMT R5, R78, 0x7632, R5 ;  /* 0x000076324e057816 */ /* 0x000fe40000000005 */
[----:B------:R-:W-:Y:S02]  /*c200*/  IADD3 R23, R43, 0x1, RZ ;  /* 0x000000012b177810 */ /* 0x000fe40007ffe0ff */
        /* <DEDUP_REMOVED lines=13> */
.L_x_20140:
[----:B------:R-:W-:Y:S05]  /*c2e0*/  BSYNC B2 ;  /* 0x0000000000027941 */ /* 0x000fea0003800000 */
.L_x_20139:
        /* <DEDUP_REMOVED lines=23> */
[----:B------:R-:W-:Y:S02]  /*c460*/  IMAD.U32 R4, R4, 0x10000, RZ ;  /* 0x0001000004047824 */ /* 0x000fe400078e00ff */
        /* <DEDUP_REMOVED lines=32> */
.L_x_20142:
[----:B------:R-:W-:Y:S05]  /*c670*/  BSYNC B2 ;  /* 0x0000000000027941 */ /* 0x000fea0003800000 */
.L_x_20141:
[----:B------:R-:W-:Y:S01]  /*c680*/  HFMA2.MMA.BF16_V2 R85, R7, R85, -RZ ;  /* 0x0000005507557235 */ /* 0x000fe200003000ff */
[----:B------:R-:W-:Y:S01]  /*c690*/  HMUL2.BF16_V2 R11, R8, R79 ;  /* 0x0000004f080b7232 */ /* 0x000fe20000200000 */
[----:B------:R-:W-:Y:S01]  /*c6a0*/  HFMA2.MMA.BF16_V2 R20, R9, R80, -RZ ;  /* 0x0000005009147235 */ /* 0x000fe200003000ff */
[----:B------:R-:W-:Y:S01]  /*c6b0*/  BSSY B2, `(.L_x_20143) ;  /* 0x0000026000027945 */ /* 0x000fe20003800000 */
[----:B------:R-:W-:Y:S01]  /*c6c0*/  FADD.FTZ R4, R4, R5 ;  /* 0x0000000504047221 */ /* 0x000fe20000010000 */
[----:B------:R-:W-:Y:S01]  /*c6d0*/  FADD.FTZ R13, R6, R13 ;  /* 0x0000000d060d7221 */ /* 0x000fe20000010000 */
[----:B------:R-:W-:-:S04]  /*c6e0*/  PRMT R12, R11, 0x7632, R12 ;  /* 0x000076320b0c7816 */ /* 0x000fc8000000000c */
[C---:B------:R-:W-:Y:S02]  /*c6f0*/  PRMT R5, R85.reuse, 0x7610, R5 ;  /* 0x0000761055057816 */ /* 0x040fe40000000005 */
        /* <DEDUP_REMOVED lines=18> */
[----:B------:R-:W-:Y:S02]  /*c820*/  SEL R24, R89, RZ, !P5 ;  /* 0x000000ff59187207 */ /* 0x000fe40006800000 */
[----:B------:R-:W-:Y:S02]  /*c830*/  SEL R89, R22, RZ, !P4 ;  /* 0x000000ff16597207 */ /* 0x000fe40006000000 */
[-C--:B------:R-:W-:Y:S02]  /*c840*/  ISETP.GE.AND P3, PT, R25, R92.reuse, PT ;  /* 0x0000005c1900720c */ /* 0x080fe40003f66270 */
[----:B------:R-:W-:-:S02]  /*c850*/  ISETP.GE.AND P2, PT, R67, R92, PT ;  /* 0x0000005c4300720c */ /* 0x000fc40003f46270 */
[C---:B------:R-:W-:Y:S02]  /*c860*/  PRMT R23, R90.reuse, 0x7632, R23 ;  /* 0x000076325a177816 */ /* 0x040fe40000000017 */
        /* <DEDUP_REMOVED lines=10> */
.L_x_20144:
[----:B------:R-:W-:Y:S05]  /*c910*/  BSYNC B2 ;  /* 0x0000000000027941 */ /* 0x000fea0003800000 */
.L_x_20143:
[----:B------:R-:W-:Y:S01]  /*c920*/  HFMA2.MMA.BF16_V2 R8, R8, R89, -RZ ;  /* 0x0000005908087235 */ /* 0x000fe200003000ff */
[----:B------:R-:W-:Y:S02]  /*c930*/  IMAD.U32 R5, R5, 0x10000, RZ ;  /* 0x0001000005057824 */ /* 0x000fe400078e00ff */
[----:B------:R-:W-:Y:S02]  /*c940*/  HMUL2.BF16_V2 R7, R7, R87 ;  /* 0x0000005707077232 */ /* 0x000fe40000200000 */
[----:B------:R-:W-:Y:S01]  /*c950*/  IMAD.U32 R6, R6, 0x10000, RZ ;  /* 0x0001000006067824 */ /* 0x000fe200078e00ff */
[----:B------:R-:W-:Y:S01]  /*c960*/  SHF.L.U32 R20, R20, 0x10, RZ ;  /* 0x0000001014147819 */ /* 0x000fe200000006ff */
[----:B------:R-:W-:Y:S02]  /*c970*/  IMAD.U32 R11, R11, 0x10000, RZ ;  /* 0x000100000b0b7824 */ /* 0x000fe400078e00ff */
[----:B------:R-:W-:Y:S01]  /*c980*/  FADD.FTZ R3, R3, R2 ;  /* 0x0000000203037221 */ /* 0x000fe20000010000 */
[----:B------:R-:W-:-:S02]  /*c990*/  IMAD.U32 R12, R12, 0x10000, RZ ;  /* 0x000100000c0c7824 */ /* 0x000fc400078e00ff */
[--C-:B------:R-:W-:Y:S01]  /*c9a0*/  FADD.FTZ R5, R5, R6.reuse ;  /* 0x0000000605057221 */ /* 0x100fe20000010000 */
[----:B------:R-:W-:Y:S01]  /*c9b0*/  PRMT R6, R7, 0x7610, R6 ;  /* 0x0000761007067816 */ /* 0x000fe20000000006 */
[----:B------:R-:W-:Y:S01]  /*c9c0*/  IMAD.U32 R21, R21, 0x10000, RZ ;  /* 0x0001000015157824 */ /* 0x000fe200078e00ff */
[----:B------:R-:W-:Y:S01]  /*c9d0*/  PRMT R7, R7, 0x7632, R7 ;  /* 0x0000763207077816 */ /* 0x000fe20000000007 */
[----:B------:R-:W-:Y:S01]  /*c9e0*/  FADD.FTZ R12, R11, R12 ;  /* 0x0000000c0b0c7221 */ /* 0x000fe20000010000 */
[----:B------:R-:W-:Y:S01]  /*c9f0*/  PRMT R11, R8, 0x7632, R11 ;  /* 0x00007632080b7816 */ /* 0x000fe2000000000b */
[----:B------:R-:W-:Y:S02]  /*ca00*/  IMAD.U32 R6, R6, 0x10000, RZ ;  /* 0x0001000006067824 */ /* 0x000fe400078e00ff */
[----:B------:R-:W-:Y:S01]  /*ca10*/  FADD.FTZ R21, R20, R21 ;  /* 0x0000001514157221 */ /* 0x000fe20000010000 */
[----:B------:R-:W-:Y:S02]  /*ca20*/  IMAD.U32 R7, R7, 0x10000, RZ ;  /* 0x0001000007077824 */ /* 0x000fe400078e00ff */
[----:B------:R-:W-:Y:S01]  /*ca30*/  FADD.FTZ R12, R5, R12 ;  /* 0x0000000c050c7221 */ /* 0x000fe20000010000 */
[----:B------:R-:W-:-:S02]  /*ca40*/  IMAD.U32 R23, R11, 0x10000, RZ ;  /* 0x000100000b177824 */ /* 0x000fc400078e00ff */
[C---:B------:R-:W-:Y:S02]  /*ca50*/  HMUL2.BF16_V2 R5, R10.reuse, R86 ;  /* 0x000000560a057232 */ /* 0x040fe40000200000 */
[----:B------:R-:W-:Y:S01]  /*ca60*/  FADD.FTZ R11, R6, R7 ;  /* 0x00000007060b7221 */ /* 0x000fe20000010000 */
[----:B------:R-:W-:Y:S01]  /*ca70*/  HFMA2.MMA.BF16_V2 R7, R9, R90, -RZ ;  /* 0x0000005a09077235 */ /* 0x000fe200003000ff */
[----:B------:R-:W-:Y:S02]  /*ca80*/  IMAD.U32 R8, R8, 0x10000, RZ ;  /* 0x0001000008087824 */ /* 0x000fe400078e00ff */
[----:B------:R-:W-:Y:S01]  /*ca90*/  HMUL2.BF16_V2 R9, R10, R91 ;  /* 0x0000005b0a097232 */ /* 0x000fe20000200000 */
[C---:B------:R-:W-:Y:S01]  /*caa0*/  PRMT R6, R5.reuse, 0x7632, R6 ;  /* 0x0000763205067816 */ /* 0x040fe20000000006 */
[----:B------:R-:W-:Y:S02]  /*cab0*/  IMAD.U32 R5, R5, 0x10000, RZ ;  /* 0x0001000005057824 */ /* 0x000fe400078e00ff */
[----:B------:R-:W-:Y:S01]  /*cac0*/  FADD.FTZ R20, R8, R23 ;  /* 0x0000001708147221 */ /* 0x000fe20000010000 */
[----:B------:R-:W-:Y:S01]  /*cad0*/  FADD.FTZ R12, R12, R21 ;  /* 0x000000150c0c7221 */ /* 0x000fe20000010000 */
[C---:B------:R-:W-:Y:S01]  /*cae0*/  PRMT R10, R9.reuse, 0x7632, R10 ;  /* 0x00007632090a7816 */ /* 0x040fe2000000000a */
[----:B------:R-:W-:Y:S01]  /*caf0*/  IMAD.U32 R9, R9, 0x10000, RZ ;  /* 0x0001000009097824 */ /* 0x000fe200078e00ff */
[----:B------:R-:W-:Y:S01]  /*cb00*/  SHF.L.U32 R6, R6, 0x10, RZ ;  /* 0x0000001006067819 */ /* 0x000fe200000006ff */
[----:B------:R-:W-:Y:S01]  /*cb10*/  FADD.FTZ R11, R11, R20 ;  /* 0x000000140b0b7221 */ /* 0x000fe20000010000 */
[C---:B------:R-:W-:Y:S01]  /*cb20*/  PRMT R8, R7.reuse, 0x7632, R8 ;  /* 0x0000763207087816 */ /* 0x040fe20000000008 */
        /* <DEDUP_REMOVED lines=10> */
[----:B------:R-:W-:Y:S01]  /*cbd0*/  FADD.FTZ R40, R40, R5 ;  /* 0x0000000528287221 */ /* 0x000fe20000010000 */
[----:B------:R-:W-:-:S04]  /*cbe0*/  FADD.FTZ R8, R11, R8 ;  /* 0x000000080b087221 */ /* 0x000fc80000010000 */
[----:B------:R-:W-:-:S04]  /*cbf0*/  FADD.FTZ R8, R8, R9 ;  /* 0x0000000908087221 */ /* 0x000fc80000010000 */
[----:B------:R-:W-:-:S07]  /*cc00*/  FADD.FTZ R41, R41, R8 ;  /* 0x0000000829297221 */ /* 0x000fce0000010000 */
.L_x_20120:
[----:B------:R-:W-:Y:S05]  /*cc10*/  BSYNC B0 ;  /* 0x0000000000007941 */ /* 0x000fea0003800000 */
.L_x_20119:
[----:B------:R-:W-:Y:S01]  /*cc20*/  VIADD R88, R88, 0x4 ;  /* 0x0000000458587836 */ /* 0x000fe20000000000 */
[----:B------:R-:W-:Y:S01]  /*cc30*/  IADD3 R28, P1, R28, 0x10, RZ ;  /* 0x000000101c1c7810 */ /* 0x000fe20007f3e0ff */
[----:B------:R-:W-:Y:S02]  /*cc40*/  VIADD R43, R43, 0x40 ;  /* 0x000000402b2b7836 */ /* 0x000fe40000000000 */
[----:B------:R-:W-:Y:S01]  /*cc50*/  VIADD R42, R42, 0x100 ;  /* 0x000001002a2a7836 */ /* 0x000fe20000000000 */
[----:B------:R-:W-:Y:S01]  /*cc60*/  ISETP.GE.AND P0, PT, R88, R93, PT ;  /* 0x0000005d5800720c */ /* 0x000fe20003f06270 */
[----:B------:R-:W-:Y:S02]  /*cc70*/  VIADD R44, R44, 0x40 ;  /* 0x000000402c2c7836 */ /* 0x000fe40000000000 */
[----:B------:R-:W-:-:S10]  /*cc80*/  IMAD.X R27, RZ, RZ, R27, P1 ;  /* 0x000000ffff1b7224 */ /* 0x000fd400008e061b */
[----:B------:R-:W-:Y:S05]  /*cc90*/  @!P0 BRA `(.L_x_20145) ;  /* 0xffffffc800788947 */ /* 0x000fea000383ffff */
.L_x_20118:
[----:B------:R-:W-:Y:S05]  /*cca0*/  BSYNC B1 ;  /* 0x0000000000017941 */ /* 0x000fea0003800000 */
.L_x_20116:
[----:B-1----:R-:W1:Y:S01]  /*ccb0*/  SHFL.BFLY PT, R3, R30, 0x1, 0x1f ;  /* 0x0c201f001e037f89 */ /* 0x002e6200000e0000 */
[----:B------:R-:W2:Y:S01]  /*ccc0*/  S2UR UR5, SR_CgaCtaId ;  /* 0x00000000000579c3 */ /* 0x000ea20000008800 */
[----:B------:R-:W-:Y:S01]  /*ccd0*/  LEA.HI R23, R0, R0, RZ, 0x1 ;  /* 0x0000000000177211 */ /* 0x000fe200078f08ff */
[----:B------:R-:W-:Y:S01]  /*cce0*/  UMOV UR4, 0x400 ;  /* 0x0000040000047882 */ /* 0x000fe20000000000 */
[----:B0-----:R-:W0:Y:S01]  /*ccf0*/  SHFL.BFLY PT, R2, R31, 0x1, 0x1f ;  /* 0x0c201f001f027f89 */ /* 0x001e2200000e0000 */
[----:B------:R-:W-:Y:S01]  /*cd00*/  UIADD3 UR4, UR4, 0x1a0, URZ ;  /* 0x000001a004047890 */ /* 0x000fe2000fffe03f */
[----:B------:R-:W-:Y:S01]  /*cd10*/  SHF.R.S32.HI R23, RZ, 0x1, R23 ;  /* 0x00000001ff177819 */ /* 0x000fe20000011417 */
[----:B------:R-:W-:Y:S01]  /*cd20*/  BSSY B0, `(.L_x_20146) ;  /* 0x0000032000007945 */ /* 0x000fe20003800000 */
[----:B------:R-:W3:Y:S03]  /*cd30*/  SHFL.BFLY PT, R5, R32, 0x1, 0x1f ;  /* 0x0c201f0020057f89 */ /* 0x000ee600000e0000 */
[----:B------:R-:W-:Y:S01]  /*cd40*/  IMAD R16, R16, 0xc0, R23 ;  /* 0x000000c010107824 */ /* 0x000fe200078e0217 */
[----:B------:R-:W4:Y:S04]  /*cd50*/  SHFL.BFLY PT, R4, R33, 0x1, 0x1f ;  /* 0x0c201f0021047f89 */ /* 0x000f2800000e0000 */
[----:B------:R-:W4:Y:S04]  /*cd60*/  SHFL.BFLY PT, R8, R35, 0x1, 0x1f ;  /* 0x0c201f0023087f89 */ /* 0x000f2800000e0000 */
[----:B------:R-:W4:Y:S01]  /*cd70*/  SHFL.BFLY PT, R9, R34, 0x1, 0x1f ;  /* 0x0c201f0022097f89 */ /* 0x000f2200000e0000 */
[----:B-1----:R-:W-:-:S03]  /*cd80*/  FADD.FTZ R7, R3, R30 ;  /* 0x0000001e03077221 */ /* 0x002fc60000010000 */
[----:B------:R-:W1:Y:S01]  /*cd90*/  SHFL.BFLY PT, R11, R36, 0x1, 0x1f ;  /* 0x0c201f00240b7f89 */ /* 0x000e6200000e0000 */
[----:B--2---:R-:W-:Y:S01]  /*cda0*/  ULEA UR4, UR5, UR4, 0x18 ;  /* 0x0000000405047291 */ /* 0x004fe2000f8ec03f */
[----:B0-----:R-:W-:Y:S02]  /*cdb0*/  FADD.FTZ R22, R2, R31 ;  /* 0x0000001f02167221 */ /* 0x001fe40000010000 */
[----:B------:R-:W0:Y:S01]  /*cdc0*/  SHFL.BFLY PT, R10, R37, 0x1, 0x1f ;  /* 0x0c201f00250a7f89 */ /* 0x000e2200000e0000 */
[----:B---3--:R-:W-:-:S03]  /*cdd0*/  FADD.FTZ R6, R5, R32 ;  /* 0x0000002005067221 */ /* 0x008fc60000010000 */
[----:B------:R-:W2:Y:S01]  /*cde0*/  SHFL.BFLY PT, R13, R38, 0x1, 0x1f ;  /* 0x0c201f00260d7f89 */ /* 0x000ea200000e0000 */
[----:B------:R-:W-:Y:S01]  /*cdf0*/  LOP3.LUT R5, R0, 0x1, RZ, 0xc0, !PT ;  /* 0x0000000100057812 */ /* 0x000fe200078ec0ff */
[----:B----4-:R-:W-:Y:S02]  /*ce00*/  FADD.FTZ R29, R4, R33 ;  /* 0x00000021041d7221 */ /* 0x010fe40000010000 */
[----:B------:R-:W3:Y:S01]  /*ce10*/  SHFL.BFLY PT, R2, R39, 0x1, 0x1f ;  /* 0x0c201f0027027f89 */ /* 0x000ee200000e0000 */
[----:B------:R-:W-:Y:S02]  /*ce20*/  ISETP.NE.AND P2, PT, R5, RZ, PT ;  /* 0x000000ff0500720c */ /* 0x000fe40003f45270 */
[----:B------:R-:W-:Y:S01]  /*ce30*/  LOP3.LUT R5, R46, 0xffffffc0, RZ, 0xc0, !PT ;  /* 0xffffffc02e057812 */ /* 0x000fe200078ec0ff */
[----:B------:R-:W4:Y:S01]  /*ce40*/  SHFL.BFLY PT, R3, R40, 0x1, 0x1f ;  /* 0x0c201f0028037f89 */ /* 0x000f2200000e0000 */
[----:B------:R-:W-:Y:S01]  /*ce50*/  FADD.FTZ R35, R8, R35 ;  /* 0x0000002308237221 */ /* 0x000fe20000010000 */
[C---:B------:R-:W-:Y:S01]  /*ce60*/  VIADD R8, R46.reuse, 0x1f ;  /* 0x0000001f2e087836 */ /* 0x040fe20000000000 */
[----:B------:R-:W-:Y:S01]  /*ce70*/  ISETP.NE.OR P5, PT, R5, 0x40, P2 ;  /* 0x000000400500780c */ /* 0x000fe200017a5670 */
[----:B------:R-:W4:Y:S01]  /*ce80*/  SHFL.BFLY PT, R4, R41, 0x1, 0x1f ;  /* 0x0c201f0029047f89 */ /* 0x000f2200000e0000 */
[----:B------:R-:W-:Y:S01]  /*ce90*/  LOP3.LUT R0, R46, 0xffffffe0, RZ, 0xc0, !PT ;  /* 0xffffffe02e007812 */ /* 0x000fe200078ec0ff */
[----:B------:R-:W-:Y:S01]  /*cea0*/  FADD.FTZ R34, R9, R34 ;  /* 0x0000002209227221 */ /* 0x000fe20000010000 */
[----:B------:R-:W-:Y:S01]  /*ceb0*/  LEA R16, R16, UR4, 0x2 ;  /* 0x0000000410107c11 */ /* 0x000fe2000f8e10ff */
[----:B------:R-:W-:Y:S01]  /*cec0*/  BAR.SYNC.DEFER_BLOCKING 0x0 ;  /* 0x0000000000007b1d */ /* 0x000fe20000010000 */
[----:B-1----:R-:W-:Y:S01]  /*ced0*/  FADD.FTZ R36, R11, R36 ;  /* 0x000000240b247221 */ /* 0x002fe20000010000 */
[----:B------:R-:W-:Y:S01]  /*cee0*/  ISETP.GT.U32.AND P3, PT, R8, 0x3e, PT ;  /* 0x0000003e0800780c */ /* 0x000fe20003f64070 */
[----:B0-----:R-:W-:Y:S01]  /*cef0*/  FADD.FTZ R37, R10, R37 ;  /* 0x000000250a257221 */ /* 0x001fe20000010000 */
[----:B------:R-:W-:-:S02]  /*cf00*/  ISETP.NE.OR P4, PT, R0, 0x20, P2 ;  /* 0x000000200000780c */ /* 0x000fc40001785670 */
[C---:B------:R-:W-:Y:S01]  /*cf10*/  ISETP.GT.OR P0, PT, R46.reuse, 0x3f, P2 ;  /* 0x0000003f2e00780c */ /* 0x040fe20001704670 */
[----:B--2---:R-:W-:Y:S01]  /*cf20*/  FADD.FTZ R38, R13, R38 ;  /* 0x000000260d267221 */ /* 0x004fe20000010000 */
[----:B------:R-:W-:Y:S01]  /*cf30*/  ISETP.GT.OR P1, PT, R46, 0x1f, P2 ;  /* 0x0000001f2e00780c */ /* 0x000fe20001724670 */
[----:B---3--:R-:W-:Y:S01]  /*cf40*/  FADD.FTZ R39, R2, R39 ;  /* 0x0000002702277221 */ /* 0x008fe20000010000 */
[----:B----4-:R-:W-:Y:S01]  /*cf50*/  FADD.FTZ R40, R3, R40 ;  /* 0x0000002803287221 */ /* 0x010fe20000010000 */
        /* <DEDUP_REMOVED lines=14> */
.L_x_20147:
[----:B------:R-:W-:Y:S05]  /*d040*/  BSYNC B0 ;  /* 0x0000000000007941 */ /* 0x000fea0003800000 */
.L_x_20146:
        /* <DEDUP_REMOVED lines=27> */
.L_x_20149:
[----:B------:R-:W-:Y:S05]  /*d200*/  BSYNC B0 ;  /* 0x0000000000007941 */ /* 0x000fea0003800000 */
.L_x_20148:
        /* <DEDUP_REMOVED lines=15> */
.L_x_20151:
[----:B------:R-:W-:Y:S05]  /*d300*/  BSYNC B0 ;  /* 0x0000000000007941 */ /* 0x000fea0003800000 */
.L_x_20150:
        /* <DEDUP_REMOVED lines=27> */
.L_x_20153:
[----:B------:R-:W-:Y:S05]  /*d4c0*/  BSYNC B0 ;  /* 0x0000000000007941 */ /* 0x000fea0003800000 */
.L_x_20152:
        /* <DEDUP_REMOVED lines=21> */
[C---:B------:R-:W-:Y:S01]  /*d620*/  VIADD R8, R23.reuse, 0x20 ;  /* 0x0000002017087836 */ /* 0x040fe20000000000 */
[C---:B------:R-:W-:Y:S01]  /*d630*/  IADD3 R5, P1, R0.reuse, UR4, RZ ;  /* 0x0000000400057c10 */ /* 0x040fe2000ff3e0ff */
[C---:B------:R-:W-:Y:S01]  /*d640*/  VIADD R9, R23.reuse, 0x30 ;  /* 0x0000003017097836 */ /* 0x040fe20000000000 */
[C---:B------:R-:W-:Y:S01]  /*d650*/  LEA.HI.X.SX32 R10, R23.reuse, UR7, 0x1, P0 ;  /* 0x00000007170a7c11 */ /* 0x040fe200080f0eff */
[----:B------:R-:W-:Y:S01]  /*d660*/  VIADD R13, R23, 0x50 ;  /* 0x00000050170d7836 */ /* 0x000fe20000000000 */
[----:B------:R-:W-:Y:S01]  /*d670*/  LEA R2, P0, R3, UR8, 0x1 ;  /* 0x0000000803027c11 */ /* 0x000fe2000f8008ff */
[----:B------:R-:W-:Y:S01]  /*d680*/  VIADD R19, R23, 0x80 ;  /* 0x0000008017137836 */ /* 0x000fe20000000000 */
[----:B------:R-:W-:-:S02]  /*d690*/  LEA.HI.X.SX32 R0, R0, UR7, 0x1, P1 ;  /* 0x0000000700007c11 */ /* 0x000fc400088f0eff */
[----:B------:R-:W-:Y:S02]  /*d6a0*/  LEA R4, P1, R5, UR8, 0x1 ;  /* 0x0000000805047c11 */ /* 0x000fe4000f8208ff */
[----:B------:R-:W-:Y:S02]  /*d6b0*/  LEA.HI.X R3, R3, UR9, R10, 0x1, P0 ;  /* 0x0000000903037c11 */ /* 0x000fe400080f0c0a */
[C---:B------:R-:W-:Y:S02]  /*d6c0*/  IADD3 R14, P0, R8.reuse, UR4, RZ ;  /* 0x00000004080e7c10 */ /* 0x040fe4000ff1e0ff */
[----:B------:R-:W-:Y:S02]  /*d6d0*/  IADD3 R11, P2, R9, UR4, RZ ;  /* 0x00000004090b7c10 */ /* 0x000fe4000ff5e0ff */
[----:B------:R-:W-:Y:S01]  /*d6e0*/  LEA.HI.X R5, R5, UR9, R0, 0x1, P1 ;  /* 0x0000000905057c11 */ /* 0x000fe200088f0c00 */
[----:B------:R-:W-:Y:S01]  /*d6f0*/  VIADD R0, R23, 0x40 ;  /* 0x0000004017007836 */ /* 0x000fe20000000000 */
[----:B------:R-:W-:-:S02]  /*d700*/  LEA.HI.X.SX32 R15, R8, UR7, 0x1, P0 ;  /* 0x00000007080f7c11 */ /* 0x000fc400080f0eff */
[----:B------:R-:W-:Y:S02]  /*d710*/  LEA.HI.X.SX32 R12, R9, UR7, 0x1, P2 ;  /* 0x00000007090c7c11 */ /* 0x000fe400090f0eff */
[----:B------:R-:W-:Y:S02]  /*d720*/  LEA R8, P0, R14, UR8, 0x1 ;  /* 0x000000080e087c11 */ /* 0x000fe4000f8008ff */
[C---:B------:R-:W-:Y:S02]  /*d730*/  LEA R10, P1, R11.reuse, UR8, 0x1 ;  /* 0x000000080b0a7c11 */ /* 0x040fe4000f8208ff */
[----:B------:R-:W-:Y:S02]  /*d740*/  IADD3 R17, P2, R0, UR4, RZ ;  /* 0x0000000400117c10 */ /* 0x000fe4000ff5e0ff */
[----:B------:R-:W-:Y:S02]  /*d750*/  LEA.HI.X R9, R14, UR9, R15, 0x1, P0 ;  /* 0x000000090e097c11 */ /* 0x000fe400080f0c0f */
[----:B------:R-:W-:-:S02]  /*d760*/  LEA.HI.X R11, R11, UR9, R12, 0x1, P1 ;  /* 0x000000090b0b7c11 */ /* 0x000fc400088f0c0c */
[----:B------:R-:W-:Y:S02]  /*d770*/  IADD3 R15, P1, R13, UR4, RZ ;  /* 0x000000040d0f7c10 */ /* 0x000fe4000ff3e0ff */
[----:B------:R-:W-:Y:S01]  /*d780*/  LEA.HI.X.SX32 R18, R0, UR7, 0x1, P2 ;  /* 0x0000000700127c11 */ /* 0x000fe200090f0eff */
[----:B------:R-:W-:Y:S01]  /*d790*/  VIADD R0, R23, 0x60 ;  /* 0x0000006017007836 */ /* 0x000fe20000000000 */
[----:B------:R-:W-:Y:S02]  /*d7a0*/  LEA R12, P0, R17, UR8, 0x1 ;  /* 0x00000008110c7c11 */ /* 0x000fe4000f8008ff */
[----:B01----:R-:W-:Y:S02]  /*d7b0*/  LEA.HI.X.SX32 R16, R13, UR7, 0x1, P1 ;  /* 0x000000070d107c11 */ /* 0x003fe400088f0eff */
[----:B------:R-:W-:Y:S01]  /*d7c0*/  LEA.HI.X R13, R17, UR9, R18, 0x1, P0 ;  /* 0x00000009110d7c11 */ /* 0x000fe200080f0c12 */
[----:B------:R-:W-:Y:S01]  /*d7d0*/  VIADD R17, R23, 0x70 ;  /* 0x0000007017117836 */ /* 0x000fe20000000000 */
[----:B------:R-:W-:-:S02]  /*d7e0*/  LEA R14, P1, R15, UR8, 0x1 ;  /* 0x000000080f0e7c11 */ /* 0x000fc4000f8208ff */
[C---:B------:R-:W-:Y:S02]  /*d7f0*/  IADD3 R20, P0, R0.reuse, UR4, RZ ;  /* 0x0000000400147c10 */ /* 0x040fe4000ff1e0ff */
[----:B------:R-:W-:Y:S02]  /*d800*/  LEA.HI.X R15, R15, UR9, R16, 0x1, P1 ;  /* 0x000000090f0f7c11 */ /* 0x000fe400088f0c10 */
[----:B------:R-:W-:Y:S02]  /*d810*/  IADD3 R24, P1, R17, UR4, RZ ;  /* 0x0000000411187c10 */ /* 0x000fe4000ff3e0ff */
[----:B------:R-:W-:Y:S01]  /*d820*/  LEA.HI.X.SX32 R27, R0, UR7, 0x1, P0 ;  /* 0x00000007001b7c11 */ /* 0x000fe200080f0eff */
[----:B------:R-:W-:Y:S01]  /*d830*/  VIADD R0, R23, 0x90 ;  /* 0x0000009017007836 */ /* 0x000fe20000000000 */
[----:B------:R-:W-:Y:S02]  /*d840*/  IADD3 R21, P2, R19, UR4, RZ ;  /* 0x0000000413157c10 */ /* 0x000fe4000ff5e0ff */
[----:B------:R-:W-:-:S02]  /*d850*/  LEA.HI.X.SX32 R25, R17, UR7, 0x1, P1 ;  /* 0x0000000711197c11 */ /* 0x000fc400088f0eff */
[----:B------:R-:W-:Y:S02]  /*d860*/  LEA R16, P0, R20, UR8, 0x1 ;  /* 0x0000000814107c11 */ /* 0x000fe4000f8008ff */
[----:B------:R-:W-:Y:S02]  /*d870*/  LEA R18, P1, R24, UR8, 0x1 ;  /* 0x0000000818127c11 */ /* 0x000fe4000f8208ff */
[----:B------:R-:W-:Y:S02]  /*d880*/  LEA.HI.X.SX32 R26, R19, UR7, 0x1, P2 ;  /* 0x00000007131a7c11 */ /* 0x000fe400090f0eff */
[----:B------:R-:W-:Y:S02]  /*d890*/  LEA.HI.X R17, R20, UR9, R27, 0x1, P0 ;  /* 0x0000000914117c11 */ /* 0x000fe400080f0c1b */
[----:B------:R-:W-:Y:S02]  /*d8a0*/  LEA.HI.X R19, R24, UR9, R25, 0x1, P1 ;  /* 0x0000000918137c11 */ /* 0x000fe400088f0c19 */
[----:B------:R-:W-:-:S02]  /*d8b0*/  LEA R20, P0, R21, UR8, 0x1 ;  /* 0x0000000815147c11 */ /* 0x000fc4000f8008ff */
[C---:B------:R-:W-:Y:S01]  /*d8c0*/  IADD3 R24, R23.reuse, 0xa0, RZ ;  /* 0x000000a017187810 */ /* 0x040fe20007ffe0ff */
[----:B------:R-:W-:Y:S01]  /*d8d0*/  VIADD R23, R23, 0xb0 ;  /* 0x000000b017177836 */ /* 0x000fe20000000000 */
[----:B------:R-:W-:Y:S02]  /*d8e0*/  LEA.HI.X R21, R21, UR9, R26, 0x1, P0 ;  /* 0x0000000915157c11 */ /* 0x000fe400080f0c1a */
[C---:B------:R-:W-:Y:S02]  /*d8f0*/  IADD3 R30, P0, R0.reuse, UR4, RZ ;  /* 0x00000004001e7c10 */ /* 0x040fe4000ff1e0ff */
[C---:B------:R-:W-:Y:S02]  /*d900*/  IADD3 R27, P2, R23.reuse, UR4, RZ ;  /* 0x00000004171b7c10 */ /* 0x040fe4000ff5e0ff */
[----:B------:R-:W-:Y:S02]  /*d910*/  LEA.HI.X.SX32 R31, R0, UR7, 0x1, P0 ;  /* 0x00000007001f7c11 */ /* 0x000fe400080f0eff */
[----:B------:R-:W-:-:S02]  /*d920*/  LEA.HI.X.SX32 R0, R23, UR7, 0x1, P2 ;  /* 0x0000000717007c11 */ /* 0x000fc400090f0eff */
[C---:B------:R-:W-:Y:S02]  /*d930*/  LEA R26, P2, R27.reuse, UR8, 0x1 ;  /* 0x000000081b1a7c11 */ /* 0x040fe4000f8408ff */
[----:B------:R-:W-:Y:S02]  /*d940*/  F2FP.BF16.F32.PACK_AB R7, R22, R7 ;  /* 0x000000071607723e */ /* 0x000fe400000010ff */
[--C-:B------:R-:W-:Y:S02]  /*d950*/  LEA.HI.X R27, R27, UR9, R0.reuse, 0x1, P2 ;  /* 0x000000091b1b7c11 */ /* 0x100fe400090f0c00 */
[----:B------:R-:W-:Y:S01]  /*d960*/  PRMT R0, R7, 0x7632, R0 ;  /* 0x0000763207007816 */ /* 0x000fe20000000000 */
[----:B------:R0:W-:Y:S01]  /*d970*/  STG.E.U16 desc[UR10][R2.64], R7 ;  /* 0x0000000702007986 */ /* 0x0001e2000c10150a */
[----:B------:R-:W-:Y:S02]  /*d980*/  F2FP.BF16.F32.PACK_AB R6, R29, R6 ;  /* 0x000000061d06723e */ /* 0x000fe400000010ff */
[----:B------:R-:W-:Y:S01]  /*d990*/  IADD3 R25, P1, R24, UR4, RZ ;  /* 0x0000000418197c10 */ /* 0x000fe2000ff3e0ff */
[----:B------:R1:W-:Y:S01]  /*d9a0*/  STG.E.U16 desc[UR10][R4.64], R0 ;  /* 0x0000000004007986 */ /* 0x0003e2000c10150a */
[----:B------:R-:W-:-:S02]  /*d9b0*/  F2FP.BF16.F32.PACK_AB R34, R35, R34 ;  /* 0x000000222322723e */ /* 0x000fc400000010ff */
[----:B------:R-:W-:Y:S01]  /*d9c0*/  F2FP.BF16.F32.PACK_AB R36, R37, R36 ;  /* 0x000000242524723e */ /* 0x000fe200000010ff */
[----:B------:R2:W-:Y:S01]  /*d9d0*/  STG.E.U16 desc[UR10][R8.64], R6 ;  /* 0x0000000608007986 */ /* 0x0005e2000c10150a */
[----:B------:R-:W-:Y:S02]  /*d9e0*/  LEA.HI.X.SX32 R28, R24, UR7, 0x1, P1 ;  /* 0x00000007181c7c11 */ /* 0x000fe400088f0eff */
[----:B------:R-:W-:Y:S02]  /*d9f0*/  LEA R22, P0, R30, UR8, 0x1 ;  /* 0x000000081e167c11 */ /* 0x000fe4000f8008ff */
[----:B0-----:R-:W-:Y:S02]  /*da00*/  PRMT R3, R34, 0x7632, R3 ;  /* 0x0000763222037816 */ /* 0x001fe40000000003 */
[----:B------:R-:W-:Y:S02]  /*da10*/  F2FP.BF16.F32.PACK_AB R38, R39, R38 ;  /* 0x000000262726723e */ /* 0x000fe400000010ff */
[----:B-1----:R-:W-:-:S02]  /*da20*/  PRMT R5, R6, 0x7632, R5 ;  /* 0x0000763206057816 */ /* 0x002fc40000000005 */
[----:B------:R-:W-:Y:S02]  /*da30*/  LEA R24, P1, R25, UR8, 0x1 ;  /* 0x0000000819187c11 */ /* 0x000fe4000f8208ff */
[----:B--2---:R-:W-:Y:S01]  /*da40*/  PRMT R9, R36, 0x7632, R9 ;  /* 0x0000763224097816 */ /* 0x004fe20000000009 */
[----:B------:R0:W-:Y:S01]  /*da50*/  STG.E.U16 desc[UR10][R10.64], R5 ;  /* 0x000000050a007986 */ /* 0x0001e2000c10150a */
[----:B------:R-:W-:Y:S02]  /*da60*/  F2FP.BF16.F32.PACK_AB R40, R41, R40 ;  /* 0x000000282928723e */ /* 0x000fe400000010ff */
        /* <DEDUP_REMOVED lines=11> */
[----:B------:R-:W-:Y:S01]  /*db20*/  STG.E.U16 desc[UR10][R26.64], R13 ;  /* 0x0000000d1a007986 */ /* 0x000fe2000c10150a */
[----:B------:R-:W-:Y:S05]  /*db30*/  EXIT ;  /* 0x000000000000794d */ /* 0x000fea0003800000 */
.L_x_20085:
[----:B------:R-:W-:Y:S01]  /*db40*/  BSSY B2, `(.L_x_20154) ;  /* 0x0000007000027945 */ /* 0x000fe20003800000 */
[----:B------:R-:W-:Y:S02]  /*db50*/  IMAD.MOV.U32 R35, RZ, RZ, 0x1 ;  /* 0x00000001ff237424 */ /* 0x000fe400078e00ff */
[----:B------:R-:W-:Y:S02]  /*db60*/  IMAD.MOV.U32 R36, RZ, RZ, 0x1f ;  /* 0x0000001fff247424 */ /* 0x000fe400078e00ff */
[----:B------:R-:W-:-:S07]  /*db70*/  IMAD.MOV.U32 R33, RZ, RZ, -0x1 ;  /* 0xffffffffff217424 */ /* 0x000fce00078e00ff */
[----:B------:R-:W-:Y:S05]  /*db80*/  WARPSYNC.COLLECTIVE R33, `(.L_x_20155) ;  /* 0x0000000021087348 */ /* 0x000fea0003c00000 */
[----:B------:R0:W1:Y:S02]  /*db90*/  SHFL.BFLY P1, R34, R32, R35, R36 ;  /* 0x0c00002320227389 */ /* 0x0000640000020024 */
[----:B01----:R-:W-:Y:S01]  /*dba0*/  ENDCOLLECTIVE ;  /* 0x000000000000791b */ /* 0x003fe20003800000 */
.L_x_20155:
[----:B------:R-:W-:Y:S05]  /*dbb0*/  BSYNC B2 ;  /* 0x0000000000027941 */ /* 0x000fea0003800000 */
.L_x_20154:
[----:B------:R-:W-:Y:S01]  /*dbc0*/  IMAD.MOV.U32 R33, RZ, RZ, R34 ;  /* 0x000000ffff217224 */ /* 0x000fe200078e0022 */
[----:B------:R-:W-:Y:S06]  /*dbd0*/  BRA `(.L_x_20156) ;  /* 0xffffff6800787947 */ /* 0x000fec000383ffff */
.L_x_20090:
[----:B------:R-:W-:Y:S01]  /*dbe0*/  BSSY B2, `(.L_x_20157) ;  /* 0x0000007000027945 */ /* 0x000fe20003800000 */
[----:B------:R-:W-:Y:S02]  /*dbf0*/  IMAD.MOV.U32 R35, RZ, RZ, 0x1 ;  /* 0x00000001ff237424 */ /* 0x000fe400078e00ff */
[----:B------:R-:W-:Y:S02]  /*dc00*/  IMAD.MOV.U32 R36, RZ, RZ, 0x1f ;  /* 0x0000001fff247424 */ /* 0x000fe400078e00ff */
[----:B------:R-:W-:-:S07]  /*dc10*/  IMAD.MOV.U32 R33, RZ, RZ, -0x1 ;  /* 0xffffffffff217424 */ /* 0x000fce00078e00ff */
[----:B------:R-:W-:Y:S05]  /*dc20*/  WARPSYNC.COLLECTIVE R33, `(.L_x_20158) ;  /* 0x0000000021087348 */ /* 0x000fea0003c00000 */
[----:B------:R0:W1:Y:S02]  /*dc30*/  SHFL.BFLY P1, R34, R32, R35, R36 ;  /* 0x0c00002320227389 */ /* 0x0000640000020024 */
[----:B01----:R-:W-:Y:S01]  /*dc40*/  ENDCOLLECTIVE ;  /* 0x000000000000791b */ /* 0x003fe20003800000 */
.L_x_20158:
[----:B------:R-:W-:Y:S05]  /*dc50*/  BSYNC B2 ;  /* 0x0000000000027941 */ /* 0x000fea0003800000 */
.L_x_20157:
[----:B------:R-:W-:Y:S01]  /*dc60*/  MOV R33, R34 ;  /* 0x0000002200217202 */ /* 0x000fe20000000f00 */
[----:B------:R-:W-:Y:S06]  /*dc70*/  BRA `(.L_x_20159) ;  /* 0xffffff9400347947 */ /* 0x000fec000383ffff */
.L_x_20093:
        /* <DEDUP_REMOVED lines=8> */
.L_x_20161:
[----:B------:R-:W-:Y:S05]  /*dd00*/  BSYNC B0 ;  /* 0x0000000000007941 */ /* 0x000fea0003800000 */
.L_x_20160:
        /* <DEDUP_REMOVED lines=9> */
.L_x_20162:
[----:B------:R-:W-:Y:S02]  /*dda0*/  IMAD.MOV.U32 R35, RZ, RZ, 0x4 ;  /* 0x00000004ff237424 */ /* 0x000fe400078e00ff */
[----:B------:R-:W-:-:S05]  /*ddb0*/  IMAD.MOV.U32 R2, RZ, RZ, R34 ;  /* 0x000000ffff027224 */ /* 0x000fca00078e0022 */
[----:B------:R-:W-:-:S05]  /*ddc0*/  FMNMX.FTZ R2, R3, R2, !PT ;  /* 0x0000000203027209 */ /* 0x000fca0007810000 */
[----:B------:R-:W-:-:S07]  /*ddd0*/  IMAD.MOV.U32 R32, RZ, RZ, R2 ;  /* 0x000000ffff207224 */ /* 0x000fce00078e0002 */
[----:B------:R-:W-:Y:S05]  /*dde0*/  WARPSYNC.COLLECTIVE R33, `(.L_x_20163) ;  /* 0x0000000021087348 */ /* 0x000fea0003c00000 */
[----:B------:R0:W1:Y:S02]  /*ddf0*/  SHFL.BFLY P1, R34, R32, R35, R36 ;  /* 0x0c00002320227389 */ /* 0x0000640000020024 */
[----:B01----:R-:W-:Y:S01]  /*de00*/  ENDCOLLECTIVE ;  /* 0x000000000000791b */ /* 0x003fe20003800000 */
.L_x_20163:
[----:B------:R-:W-:Y:S02]  /*de10*/  IMAD.MOV.U32 R35, RZ, RZ, 0x2 ;  /* 0x00000002ff237424 */ /* 0x000fe400078e00ff */
[----:B------:R-:W-:-:S05]  /*de20*/  IMAD.MOV.U32 R5, RZ, RZ, R34 ;  /* 0x000000ffff057224 */ /* 0x000fca00078e0022 */
[----:B------:R-:W-:-:S05]  /*de30*/  FMNMX.FTZ R5, R2, R5, !PT ;  /* 0x0000000502057209 */ /* 0x000fca0007810000 */
[----:B------:R-:W-:-:S07]  /*de40*/  IMAD.MOV.U32 R32, RZ, RZ, R5 ;  /* 0x000000ffff207224 */ /* 0x000fce00078e0005 */
[----:B------:R-:W-:Y:S05]  /*de50*/  WARPSYNC.COLLECTIVE R33, `(.L_x_20164) ;  /* 0x0000000021087348 */ /* 0x000fea0003c00000 */
[----:B------:R0:W1:Y:S02]  /*de60*/  SHFL.BFLY P1, R34, R32, R35, R36 ;  /* 0x0c00002320227389 */ /* 0x0000640000020024 */
[----:B01----:R-:W-:Y:S01]  /*de70*/  ENDCOLLECTIVE ;  /* 0x000000000000791b */ /* 0x003fe20003800000 */
.L_x_20164:
[----:B------:R-:W-:Y:S01]  /*de80*/  IMAD.MOV.U32 R4, RZ, RZ, R34 ;  /* 0x000000ffff047224 */ /* 0x000fe200078e0022 */
[----:B------:R-:W-:Y:S06]  /*de90*/  BRA `(.L_x_20165) ;  /* 0xffffff9400847947 */ /* 0x000fec000383ffff */
.L_x_20166:
        /* <DEDUP_REMOVED lines=14> */
.L_x_29921:


//--------------------- .text._ZN4vllm25paged_attention_v2_kernelI13__nv_bfloat16S1_Li128ELi16ELi128ELNS_18Fp8KVCacheDataTypeE0ELb1ELi512EEEvPfS3_PT_PKS4_PKT0_SA_ifPKiSC_iPKfiiiSE_SE_iiiii --------------------------
	.section	.text._ZN4vllm25paged_attention_v2_kernelI13__nv_bfloat16S1_Li128ELi16ELi128ELNS_18Fp8KVCacheDataTypeE0ELb1ELi512EEEvPfS3_PT_PKS4_PKT0_SA_ifPKiSC_iPKfiiiSE_SE_iiiii,"ax",@progbits
	.align	128
        .global         _ZN4vllm25paged_attention_v2_kernelI13__nv_bfloat16S1_Li128ELi16ELi128ELNS_18Fp8KVCacheDataTypeE0ELb1ELi512EEEvPfS3_PT_PKS4_PKT0_SA_ifPKiSC_iPKfiiiSE_SE_iiiii
        .type           _ZN4vllm25paged_attention_v2_kernelI13__nv_bfloat16S1_Li128ELi16ELi128ELNS_18Fp8KVCacheDataTypeE0ELb1ELi512EEEvPfS3_PT_PKS4_PKT0_SA_ifPKiSC_iPKfiiiSE_SE_iiiii,@function
        .size           _ZN4vllm25paged_attention_v2_kernelI13__nv_bfloat16S1_Li128ELi16ELi128ELNS_18Fp8KVCacheDataTypeE0ELb1ELi512EEEvPfS3_PT_PKS4_PKT0_SA_ifPKiSC_iPKfiiiSE_SE_iiiii,(.L_x_29922 - _ZN4vllm25paged_attention_v2_kernelI13__nv_bfloat16S1_Li128ELi16ELi128ELNS_18Fp8KVCacheDataTypeE0ELb1ELi512EEEvPfS3_PT_PKS4_PKT0_SA_ifPKiSC_iPKfiiiSE_SE_iiiii)
        .other          _ZN4vllm25paged_attention_v2_kernelI13__nv_bfloat16S1_Li128ELi16ELi128ELNS_18Fp8KVCacheDataTypeE0ELb1ELi512EEEvPfS3_PT_PKS4_PKT0_SA_ifPKiSC_iPKfiiiSE_SE_iiiii,@"STO_CUDA_ENTRY STV_DEFAULT"
_ZN4vllm25paged_attention_v2_kernelI13__nv_bfloat16S1_Li128ELi16ELi128ELNS_18Fp8KVCacheDataTypeE0ELb1ELi512EEEvPfS3_PT_PKS4_PKT0_SA_ifPKiSC_iPKfiiiSE_SE_iiiii:
.text._ZN4vllm25paged_attention_v2_kernelI13__nv_bfloat16S1_Li128ELi16ELi128ELNS_18Fp8KVCacheDataTypeE0ELb1ELi512EEEvPfS3_PT_PKS4_PKT0_SA_ifPKiSC_iPKfiiiSE_SE_iiiii:
        /* <DEDUP_REMOVED lines=13> */
[----:B0-----:R-:W-:-:S05]  /*00d0*/  ISETP.NE.U32.AND P0, PT, R2, RZ, PT ;  /* 0x000000ff0200720c */ /* 0x001fca0003f05070 */
[----:B------:R-:W0:Y:S01]  /*00e0*/  LDC R2, c[0x0][0x240] ;  /* 0x00009000ff027b82 */ /* 0x000e220000000800 */
[----:B------:R-:W-:-:S07]  /*00f0*/  ISETP.NE.AND.EX P0, PT, R3, RZ, PT, P0 ;  /* 0x000000ff0300720c */ /* 0x000fce0003f05300 */
[----:B------:R-:W2:Y:S08]  /*0100*/  LDC R7, c[0x0][0xc] ;  /* 0x00000300ff077b82 */ /* 0x000eb00000000800 */
[----:B------:R-:W1:Y:S01]  /*0110*/  @P0 LDC.64 R4, c[0x0][0x260] ;  /* 0x00009800ff040b82 */ /* 0x000e620000000a00 */
[----:B0-----:R-:W-:-:S04]  /*0120*/  IABS R6, R2 ;  /* 0x0000000200067213 */ /* 0x001fc80000000000 */
[----:B------:R-:W0:Y:S01]  /*0130*/  I2F.RP R3, R6 ;  /* 0x0000000600037306 */ /* 0x000e220000209400 */
[----:B-1----:R-:W-:-:S07]  /*0140*/  @P0 IMAD.WIDE R4, R0, 0x4, R4 ;  /* 0x0000000400040825 */ /* 0x002fce00078e0204 */
[----:B0-----:R-:W0:Y:S01]  /*0150*/  MUFU.RCP R3, R3 ;  /* 0x0000000300037308 */ /* 0x001e220000001000 */
[----:B------:R2:W5:Y:S01]  /*0160*/  @P0 LDG.E.CONSTANT R69, desc[UR10][R4.64] ;  /* 0x0000000a04450981 */ /* 0x000562000c1e9900 */
[----:B------:R-:W-:Y:S01]  /*0170*/  BSSY B0, `(.L_x_20167) ;  /* 0x0000091000007945 */ /* 0x000fe20003800000 */
[----:B--2---:R-:W-:Y:S01]  /*0180*/  IABS R4, R7 ;  /* 0x0000000700047213 */ /* 0x004fe20000000000 */
[----:B0-----:R-:W-:-:S04]  /*0190*/  VIADD R8, R3, 0xffffffe ;  /* 0x0ffffffe03087836 */ /* 0x001fc80000000000 */
[----:B------:R0:W1:Y:S02]  /*01a0*/  F2I.FTZ.U32.TRUNC.NTZ R9, R8 ;  /* 0x0000000800097305 */ /* 0x000064000021f000 */
[----:B0-----:R-:W-:Y:S02]  /*01b0*/  IMAD.MOV.U32 R8, RZ, RZ, RZ ;  /* 0x000000ffff087224 */ /* 0x001fe400078e00ff */
[----:B-1----:R-:W-:-:S04]  /*01c0*/  IMAD.MOV R11, RZ, RZ, -R9 ;  /* 0x000000ffff0b7224 */ /* 0x002fc800078e0a09 */
[----:B------:R-:W-:-:S04]  /*01d0*/  IMAD R11, R11, R6, RZ ;  /* 0x000000060b0b7224 */ /* 0x000fc800078e02ff */
[----:B------:R-:W-:Y:S01]  /*01e0*/  IMAD.HI.U32 R9, R9, R11, R8 ;  /* 0x0000000b09097227 */ /* 0x000fe200078e0008 */
[----:B------:R-:W-:-:S05]  /*01f0*/  IABS R8, R0 ;  /* 0x0000000000087213 */ /* 0x000fca0000000000 */
        /* <DEDUP_REMOVED lines=14> */
[----:B------:R-:W-:-:S04]  /*02e0*/  IABS R9, R13 ;  /* 0x0000000d00097213 */ /* 0x000fc80000000000 */
        /* <DEDUP_REMOVED lines=11> */
[----:B------:R-:W0:Y:S03]  /*03a0*/  S2R R6, SR_TID.X ;  /* 0x0000000000067919 */ /* 0x000e260000002100 */
[----:B------:R-:W-:Y:S01]  /*03b0*/  IMAD R8, R5, R3, R8 ;  /* 0x0000000305087224 */ /* 0x000fe200078e0208 */
[----:B------:R-:W-:-:S04]  /*03c0*/  IADD3 R3, R64, 0xf, RZ ;  /* 0x0000000f40037810 */ /* 0x000fc80007ffe0ff */
[----:B------:R-:W-:Y:S02]  /*03d0*/  ISETP.GT.U32.AND P1, PT, R9, R8, PT ;  /* 0x000000080900720c */ /* 0x000fe40003f24070 */
[----:B------:R-:W-:-:S04]  /*03e0*/  SHF.R.S32.HI R4, RZ, 0x1f, R3 ;  /* 0x0000001fff047819 */ /* 0x000fc80000011403 */
[----:B------:R-:W-:Y:S02]  /*03f0*/  LEA.HI R4, R4, R3, RZ, 0x4 ;  /* 0x0000000304047211 */ /* 0x000fe400078f20ff */
[----:B------:R-:W-:Y:S02]  /*0400*/  LEA R3, R24, 0x20, 0x5 ;  /* 0x0000002018037811 */ /* 0x000fe400078e28ff */
[----:B------:R-:W-:-:S03]  /*0410*/  SHF.R.S32.HI R4, RZ, 0x4, R4 ;  /* 0x00000004ff047819 */ /* 0x000fc60000011404 */
[----:B------:R-:W-:Y:S01]  /*0420*/  @!P1 IMAD.IADD R8, R8, 0x1, -R9 ;  /* 0x0000000108089824 */ /* 0x000fe200078e0a09 */
[----:B------:R-:W-:Y:S01]  /*0430*/  VIMNMX R62, R4, R3, PT ;  /* 0x00000003043e7248 */ /* 0x000fe20003fe0100 */
[----:B------:R-:W-:Y:S01]  /*0440*/  @!P1 VIADD R5, R5, 0x1 ;  /* 0x0000000105059836 */ /* 0x000fe20000000000 */
[----:B------:R-:W-:Y:S02]  /*0450*/  LOP3.LUT R3, R0, R13, RZ, 0x3c, !PT ;  /* 0x0000000d00037212 */ /* 0x000fe400078e3cff */
[----:B------:R-:W-:Y:S01]  /*0460*/  ISETP.GE.U32.AND P0, PT, R8, R9, PT ;  /* 0x000000090800720c */ /* 0x000fe20003f06070 */
[----:B------:R-:W-:Y:S01]  /*0470*/  IMAD R4, R24, -0x20, R62 ;  /* 0xffffffe018047824 */ /* 0x000fe200078e023e */
[----:B------:R-:W-:Y:S02]  /*0480*/  ISETP.GE.AND P2, PT, R3, RZ, PT ;  /* 0x000000ff0300720c */ /* 0x000fe40003f46270 */
[----:B------:R-:W-:Y:S01]  /*0490*/  ISETP.NE.AND P1, PT, R13, RZ, PT ;  /* 0x000000ff0d00720c */ /* 0x000fe20003f25270 */
[----:B------:R-:W-:Y:S01]  /*04a0*/  IMAD R3, R4, 0x10, R63 ;  /* 0x0000001004037824 */ /* 0x000fe200078e023f */
[----:B0-----:R-:W-:-:S04]  /*04b0*/  LEA.HI R65, R6, R6, RZ, 0x1 ;  /* 0x0000000606417211 */ /* 0x001fc800078f08ff */
[----:B------:R-:W-:Y:S02]  /*04c0*/  VIMNMX R4, R64, R3, PT ;  /* 0x0000000340047248 */ /* 0x000fe40003fe0100 */
[----:B------:R-:W-:Y:S01]  /*04d0*/  SHF.R.S32.HI R3, RZ, 0x1f, R6 ;  /* 0x0000001fff037819 */ /* 0x000fe20000011406 */
[----:B------:R-:W-:Y:S01]  /*04e0*/  @P0 VIADD R5, R5, 0x1 ;  /* 0x0000000105050836 */ /* 0x000fe20000000000 */
[----:B------:R-:W-:Y:S01]  /*04f0*/  ISETP.GT.AND P0, PT, R6, 0x1f, PT ;  /* 0x0000001f0600780c */ /* 0x000fe20003f04270 */
[----:B------:R-:W-:Y:S01]  /*0500*/  IMAD.IADD R63, R4, 0x1, -R63 ;  /* 0x00000001043f7824 */ /* 0x000fe200078e0a3f */
[----:B------:R-:W-:Y:S01]  /*0510*/  LOP3.LUT R61, R65, 0xfffffffe, RZ, 0xc0, !PT ;  /* 0xfffffffe413d7812 */ /* 0x000fe200078ec0ff */
[----:B------:R-:W-:Y:S01]  /*0520*/  @!P2 IMAD.MOV R5, RZ, RZ, -R5 ;  /* 0x000000ffff05a224 */ /* 0x000fe200078e0a05 */
[----:B------:R-:W-:Y:S02]  /*0530*/  LEA.HI R3, R3, R6, RZ, 0x5 ;  /* 0x0000000603037211 */ /* 0x000fe400078f28ff */
[----:B------:R-:W-:Y:S01]  /*0540*/  @!P1 LOP3.LUT R5, RZ, R13, RZ, 0x33, !PT ;  /* 0x0000000dff059212 */ /* 0x000fe200078e33ff */
[----:B------:R-:W-:Y:S01]  /*0550*/  IMAD.IADD R61, R6, 0x1, -R61 ;  /* 0x00000001063d7824 */ /* 0x000fe200078e0a3d */
[----:B------:R-:W-:-:S02]  /*0560*/  SHF.R.S32.HI R65, RZ, 0x1, R65 ;  /* 0x00000001ff417819 */ /* 0x000fc40000011441 */
[----:B------:R-:W-:-:S03]  /*0570*/  SHF.R.S32.HI R25, RZ, 0x5, R3 ;  /* 0x00000005ff197819 */ /* 0x000fc60000011403 */
[----:B------:R-:W-:Y:S05]  /*0580*/  @P0 BRA `(.L_x_20168) ;  /* 0x00000004003c0947 */ /* 0x000fea0003800000 */
[C---:B------:R-:W-:Y:S01]  /*0590*/  VIMNMX R4, R65.reuse, -0x30, !PT ;  /* 0xffffffd041047848 */ /* 0x040fe20007fe0100 */
[----:B------:R-:W-:Y:S01]  /*05a0*/  ULDC UR4, c[0x0][0x268] ;  /* 0x00009a0000047ab9 */ /* 0x000fe20000000800 */
[----:B------:R-:W-:Y:S01]  /*05b0*/  BSSY B1, `(.L_x_20169) ;  /* 0x0000029000017945 */ /* 0x000fe20003800000 */
[----:B------:R-:W-:Y:S01]  /*05c0*/  IMAD.MOV.U32 R11, RZ, RZ, R65 ;  /* 0x000000ffff0b7224 */ /* 0x000fe200078e0041 */
[----:B------:R-:W-:-:S04]  /*05d0*/  IADD3 R4, -R65, 0x3f, R4 ;  /* 0x0000003f41047810 */ /* 0x000fc80007ffe104 */
[C---:B------:R-:W-:Y:S02]  /*05e0*/  LEA.HI R3, R4.reuse, 0x1, RZ, 0x1a ;  /* 0x0000000104037811 */ /* 0x040fe400078fd0ff */
[----:B------:R-:W-:Y:S02]  /*05f0*/  ISETP.GE.U32.AND P0, PT, R4, 0xc0, PT ;  /* 0x000000c00400780c */ /* 0x000fe40003f06070 */
[----:B------:R-:W-:Y:S01]  /*0600*/  LOP3.LUT P1, R8, R3, 0x3, RZ, 0xc0, !PT ;  /* 0x0000000303087812 */ /* 0x000fe2000782c0ff */
[----:B------:R-:W-:Y:S01]  /*0610*/  IMAD R3, R70, UR4, RZ ;  /* 0x0000000446037c24 */ /* 0x000fe2000f8e02ff */
[----:B------:R-:W-:-:S04]  /*0620*/  SHF.L.U32 R4, R0, 0x7, RZ ;  /* 0x0000000700047819 */ /* 0x000fc800000006ff */
[----:B------:R-:W-:Y:S02]  /*0630*/  SHF.R.S32.HI R17, RZ, 0x1f, R4 ;  /* 0x0000001fff117819 */ /* 0x000fe40000011404 */
[----:B------:R-:W-:-:S05]  /*0640*/  SHF.R.S32.HI R14, RZ, 0x1f, R3 ;  /* 0x0000001fff0e7819 */ /* 0x000fca0000011403 */
        /* <DEDUP_REMOVED lines=18> */
.L_x_20171:
        /* <DEDUP_REMOVED lines=13> */
.L_x_20170:
[----:B------:R-:W-:Y:S05]  /*0840*/  BSYNC B1 ;  /* 0x0000000000017941 */ /* 0x000fea0003800000 */
.L_x_20169:
[----:B------:R-:W-:Y:S05]  /*0850*/  @!P0 BRA `(.L_x_20168) ;  /* 0x0000000000888947 */ /* 0x000fea0003800000 */
[----:B------:R-:W0:Y:S01]  /*0860*/  S2UR UR5, SR_CgaCtaId ;  /* 0x00000000000579c3 */ /* 0x000e220000008800 */
[----:B------:R-:W-:Y:S01]  /*0870*/  UMOV UR4, 0x400 ;  /* 0x0000040000047882 */ /* 0x000fe20000000000 */
[----:B------:R-:W-:Y:S01]  /*0880*/  IADD3 R3, P0, R3, R4, RZ ;  /* 0x0000000403037210 */ /* 0x000fe20007f1e0ff */
[----:B------:R-:W-:-:S04]  /*0890*/  IMAD.SHL.U32 R4, R11, 0x8, RZ ;  /* 0x000000080b047824 */ /* 0x000fc800078e00ff */
[----:B------:R-:W-:Y:S01]  /*08a0*/  IMAD.X R14, R14, 0x1, R17, P0 ;  /* 0x000000010e0e7824 */ /* 0x000fe200000e0611 */
[----:B------:R-:W1:Y:S01]  /*08b0*/  LDC.64 R20, c[0x0][0x228] ;  /* 0x00008a00ff147b82 */ /* 0x000e620000000a00 */
[----:B0-----:R-:W-:-:S06]  /*08c0*/  ULEA UR4, UR5, UR4, 0x18 ;  /* 0x0000000405047291 */ /* 0x001fcc000f8ec03f */
[----:B------:R-:W-:Y:S02]  /*08d0*/  LEA R9, R61, UR4, 0x7 ;  /* 0x000000043d097c11 */ /* 0x000fe4000f8e38ff */
[----:B-1----:R-:W-:Y:S02]  /*08e0*/  LEA R20, P0, R3, R20, 0x1 ;  /* 0x0000001403147211 */ /* 0x002fe400078008ff */
[----:B------:R-:W-:Y:S02]  /*08f0*/  IADD3 R10, R9, 0x400, R4 ;  /* 0x00000400090a7810 */ /* 0x000fe40007ffe004 */
[----:B------:R-:W-:Y:S01]  /*0900*/  LEA.HI.X R21, R3, R21, R14, 0x1, P0 ;  /* 0x0000001503157211 */ /* 0x000fe200000f0c0e */
[----:B------:R-:W-:Y:S01]  /*0910*/  VIADD R3, R11, 0xffffff00 ;  /* 0xffffff000b037836 */ /* 0x000fe20000000000 */
[----:B------:R-:W-:-:S07]  /*0920*/  LEA R11, R61, R4, 0x2 ;  /* 0x000000043d0b7211 */ /* 0x000fce00078e10ff */
.L_x_20172:
        /* <DEDUP_REMOVED lines=21> */
.L_x_20168:
[----:B------:R-:W-:Y:S05]  /*0a80*/  BSYNC B0 ;  /* 0x0000000000007941 */ /* 0x000fea0003800000 */
.L_x_20167:
        /* <DEDUP_REMOVED lines=8> */
[----:B------:R-:W1:Y:S01]  /*0b10*/  LDC R15, c[0x0][0x298] ;  /* 0x0000a600ff0f7b82 */ /* 0x000e620000000800 */
[----:B------:R-:W-:Y:S01]  /*0b20*/  ULDC UR17, c[0x0][0x244] ;  /* 0x0000910000117ab9 */ /* 0x000fe20000000800 */
        /* <DEDUP_REMOVED lines=10> */
[----:B------:R-:W-:Y:S02]  /*0bd0*/  ISETP.GE.AND P2, PT, R10, RZ, PT ;  /* 0x000000ff0a00720c */ /* 0x000fe40003f46270 */
[----:B-1----:R-:W-:-:S03]  /*0be0*/  ISETP.GT.AND P3, PT, R15, -0x1, PT ;  /* 0xffffffff0f00780c */ /* 0x002fc60003f64270 */
[----:B0-----:R-:W0:Y:S10]  /*0bf0*/  MUFU.RCP R11, R11 ;  /* 0x0000000b000b7308 */ /* 0x001e340000001000 */
[----:B------:R-:W-:-:S02]  /*0c00*/  @P3 IMAD R0, R7, UR4, R0 ;  /* 0x0000000407003c24 */ /* 0x000fc4000f8e0200 */
[----:B0-----:R-:W-:-:S04]  /*0c10*/  VIADD R8, R11, 0xffffffe ;  /* 0x0ffffffe0b087836 */ /* 0x001fc80000000000 */
[----:B------:R0:W1:Y:S02]  /*0c20*/  F2I.FTZ.U32.TRUNC.NTZ R9, R8 ;  /* 0x0000000800097305 */ /* 0x000064000021f000 */
[----:B0-----:R-:W-:Y:S02]  /*0c30*/  IMAD.MOV.U32 R8, RZ, RZ, RZ ;  /* 0x000000ffff087224 */ /* 0x001fe400078e00ff */
[----:B-1----:R-:W-:-:S05]  /*0c40*/  IMAD R3, R9, R4, RZ ;  /* 0x0000000409037224 */ /* 0x002fca00078e02ff */
[----:B------:R-:W-:-:S05]  /*0c50*/  IADD3 R3, RZ, -R3, RZ ;  /* 0x80000003ff037210 */ /* 0x000fca0007ffe0ff */
[----:B------:R-:W-:-:S04]  /*0c60*/  IMAD.HI.U32 R3, R9, R3, R8 ;  /* 0x0000000309037227 */ /* 0x000fc800078e0008 */
[----:B------:R-:W-:Y:S01]  /*0c70*/  @!P3 IMAD R8, R2, UR4, R5 ;  /* 0x000000040208bc24 */ /* 0x000fe2000f8e0205 */
[----:B------:R-:W-:Y:S01]  /*0c80*/  ULDC UR4, c[0x0][0x258] ;  /* 0x0000960000047ab9 */ /* 0x000fe20000000800 */
[----:B------:R-:W-:-:S04]  /*0c90*/  IMAD.HI.U32 R9, R3, R12, RZ ;  /* 0x0000000c03097227 */ /* 0x000fc800078e00ff */
[----:B------:R-:W-:Y:S02]  /*0ca0*/  IMAD.MOV R11, RZ, RZ, -R9 ;  /* 0x000000ffff0b7224 */ /* 0x000fe400078e0a09 */
[----:B------:R-:W-:Y:S02]  /*0cb0*/  IMAD R70, R70, UR4, RZ ;  /* 0x0000000446467c24 */ /* 0x000fe4000f8e02ff */
[----:B------:R-:W-:-:S05]  /*0cc0*/  IMAD R11, R4, R11, R12 ;  /* 0x0000000b040b7224 */ /* 0x000fca00078e020c */
[----:B------:R-:W-:-:S13]  /*0cd0*/  ISETP.GT.U32.AND P1, PT, R4, R11, PT ;  /* 0x0000000b0400720c */ /* 0x000fda0003f24070 */
[----:B------:R-:W-:Y:S02]  /*0ce0*/  @!P1 IMAD.IADD R11, R11, 0x1, -R4 ;  /* 0x000000010b0b9824 */ /* 0x000fe400078e0a04 */
[----:B------:R-:W-:Y:S01]  /*0cf0*/  @!P1 VIADD R9, R9, 0x1 ;  /* 0x0000000109099836 */ /* 0x000fe20000000000 */
[----:B------:R-:W-:Y:S02]  /*0d00*/  ISETP.NE.AND P1, PT, R13, RZ, PT ;  /* 0x000000ff0d00720c */ /* 0x000fe40003f25270 */
[----:B------:R-:W-:Y:S01]  /*0d10*/  ISETP.GE.U32.AND P0, PT, R11, R4, PT ;  /* 0x000000040b00720c */ /* 0x000fe20003f06070 */
[----:B------:R-:W-:-:S04]  /*0d20*/  @!P3 IMAD.MOV R11, RZ, RZ, -R15 ;  /* 0x000000ffff0bb224 */ /* 0x000fc800078e0a0f */
[----:B------:R-:W-:Y:S02]  /*0d30*/  @!P3 IMAD R7, R8, R11, RZ ;  /* 0x0000000b0807b224 */ /* 0x000fe400078e02ff */
[----:B------:R-:W-:-:S04]  /*0d40*/  @P3 IMAD R7, R0, R15, RZ ;  /* 0x0000000f00073224 */ /* 0x000fc800078e02ff */
[----:B------:R-:W-:Y:S02]  /*0d50*/  VIADD R0, R7, 0x1 ;  /* 0x0000000107007836 */ /* 0x000fe40000000000 */
[----:B------:R-:W-:Y:S01]  /*0d60*/  @P0 VIADD R9, R9, 0x1 ;  /* 0x0000000109090836 */ /* 0x000fe20000000000 */
[----:B------:R-:W-:-:S03]  /*0d70*/  ISETP.GE.AND P0, PT, R59, R62, PT ;  /* 0x0000003e3b00720c */ /* 0x000fc60003f06270 */
[----:B------:R-:W-:-:S05]  /*0d80*/  IMAD.MOV.U32 R2, RZ, RZ, R9 ;  /* 0x000000ffff027224 */ /* 0x000fca00078e0009 */
[----:B------:R-:W-:Y:S02]  /*0d90*/  @!P2 IADD3 R2, RZ, -R2, RZ ;  /* 0x80000002ff02a210 */ /* 0x000fe40007ffe0ff */
[----:B------:R-:W-:-:S03]  /*0da0*/  @!P1 LOP3.LUT R2, RZ, R13, RZ, 0x33, !PT ;  /* 0x0000000dff029212 */ /* 0x000fc600078e33ff */
[----:B------:R-:W-:Y:S05]  /*0db0*/  @P0 BRA `(.L_x_20174) ;  /* 0x0000004400a80947 */ /* 0x000fea0003800000 */
[----:B------:R-:W-:Y:S01]  /*0dc0*/  SHF.R.S32.HI R4, RZ, 0x1f, R65 ;  /* 0x0000001fff047819 */ /* 0x000fe20000011441 */
[C---:B------:R-:W-:Y:S01]  /*0dd0*/  IMAD.SHL.U32 R57, R61.reuse, 0x4, RZ ;  /* 0x000000043d397824 */ /* 0x040fe200078e00ff */
[C---:B------:R-:W-:Y:S01]  /*0de0*/  IADD3 R16, R61.reuse, 0x10, RZ ;  /* 0x000000103d107810 */ /* 0x040fe20007ffe0ff */
[C---:B------:R-:W-:Y:S01]  /*0df0*/  VIADD R12, R61.reuse, 0x8 ;  /* 0x000000083d0c7836 */ /* 0x040fe20000000000 */
[----:B------:R-:W-:Y:S01]  /*0e00*/  LEA.HI R7, R4, R65, RZ, 0x4 ;  /* 0x0000004104077211 */ /* 0x000fe200078f20ff */
[C---:B------:R-:W-:Y:S01]  /*0e10*/  VIADD R4, R61.reuse, 0x2 ;  /* 0x000000023d047836 */ /* 0x040fe20000000000 */
[----:B------:R-:W-:Y:S01]  /*0e20*/  SHF.R.S32.HI R8, RZ, 0x1f, R57 ;  /* 0x0000001fff087819 */ /* 0x000fe20000011439 */
[----:B------:R-:W-:Y:S01]  /*0e30*/  IMAD.SHL.U32 R50, R12, 0x4, RZ ;  /* 0x000000040c327824 */ /* 0x000fe200078e00ff */
[----:B------:R-:W0:Y:S01]  /*0e40*/  S2UR UR5, SR_CgaCtaId ;  /* 0x00000000000579c3 */ /* 0x000e220000008800 */
[----:B------:R-:W-:Y:S01]  /*0e50*/  IMAD.SHL.U32 R56, R4, 0x4, RZ ;  /* 0x0000000404387824 */ /* 0x000fe200078e00ff */
[----:B------:R-:W-:Y:S01]  /*0e60*/  LEA.HI R9, R8, R57, RZ, 0x3 ;  /* 0x0000003908097211 */ /* 0x000fe200078f18ff */
[----:B------:R-:W-:Y:S01]  /*0e70*/  VIADD R14, R61, 0x4 ;  /* 0x000000043d0e7836 */ /* 0x000fe20000000000 */
[----:B------:R-:W-:Y:S01]  /*0e80*/  LOP3.LUT R8, R7, 0xfffffff0, RZ, 0xc0, !PT ;  /* 0xfffffff007087812 */ /* 0x000fe200078ec0ff */
        /* <DEDUP_REMOVED lines=14> */
[----:B------:R-:W-:Y:S01]  /*0f70*/  IMAD.SHL.U32 R44, R17, 0x4, RZ ;  /* 0x00000004112c7824 */ /* 0x000fe200078e00ff */
[----:B------:R-:W-:Y:S01]  /*0f80*/  LOP3.LUT R7, R15, 0xfffffff8, RZ, 0xc0, !PT ;  /* 0xfffffff80f077812 */ /* 0x000fe200078ec0ff */
[C---:B------:R-:W-:Y:S01]  /*0f90*/  VIADD R15, R61.reuse, 0xa ;  /* 0x0000000a3d0f7836 */ /* 0x040fe20000000000 */
[----:B------:R-:W-:Y:S01]  /*0fa0*/  SHF.R.S32.HI R9, RZ, 0x1f, R54 ;  /* 0x0000001fff097819 */ /* 0x000fe20000011436 */
[----:B------:R-:W-:Y:S01]  /*0fb0*/  VIADD R23, R61, 0x14 ;  /* 0x000000143d177836 */ /* 0x000fe20000000000 */
[----:B------:R-:W-:Y:S01]  /*0fc0*/  SHF.R.S32.HI R11, RZ, 0x1f, R52 ;  /* 0x0000001fff0b7819 */ /* 0x000fe20000011434 */
[----:B------:R-:W-:Y:S01]  /*0fd0*/  IMAD.SHL.U32 R48, R15, 0x4, RZ ;  /* 0x000000040f307824 */ /* 0x000fe200078e00ff */
[----:B------:R-:W-:Y:S01]  /*0fe0*/  LEA.HI R9, R9, R54, RZ, 0x3 ;  /* 0x0000003609097211 */ /* 0x000fe200078f18ff */
[----:B------:R-:W-:Y:S01]  /*0ff0*/  IMAD.IADD R50, R50, 0x1, -R7 ;  /* 0x0000000132327824 */ /* 0x000fe200078e0a07 */
[----:B------:R-:W-:Y:S01]  /*1000*/  SHF.R.S32.HI R19, RZ, 0x1f, R42 ;  /* 0x0000001fff137819 */ /* 0x000fe2000001142a */
[C---:B------:R-:W-:Y:S01]  /*1010*/  VIADD R26, R61.reuse, 0x16 ;  /* 0x000000163d1a7836 */ /* 0x040fe20000000000 */
[----:B------:R-:W-:Y:S01]  /*1020*/  SHF.R.S32.HI R7, RZ, 0x1f, R48 ;  /* 0x0000001fff077819 */ /* 0x000fe20000011430 */
[----:B------:R-:W-:Y:S01]  /*1030*/  VIADD R20, R61, 0x18 ;  /* 0x000000183d147836 */ /* 0x000fe20000000000 */
[----:B------:R-:W-:Y:S01]  /*1040*/  LEA.HI R11, R11, R52, RZ, 0x3 ;  /* 0x000000340b0b7211 */ /* 0x000fe200078f18ff */
[----:B------:R-:W-:Y:S01]  /*1050*/  IMAD.SHL.U32 R38, R23, 0x4, RZ ;  /* 0x0000000417267824 */ /* 0x000fe200078e00ff */
[----:B------:R-:W-:Y:S01]  /*1060*/  LEA.HI R7, R7, R48, RZ, 0x3 ;  /* 0x0000003007077211 */ /* 0x000fe200078f18ff */
[----:B------:R-:W-:Y:S01]  /*1070*/  IMAD.IADD R57, R57, 0x1, -R10 ;  /* 0x0000000139397824 */ /* 0x000fe200078e0a0a */
[----:B------:R-:W-:Y:S01]  /*1080*/  LOP3.LUT R9, R9, 0xfffffff8, RZ, 0xc0, !PT ;  /* 0xfffffff809097812 */ /* 0x000fe200078ec0ff */
[----:B------:R-:W-:Y:S01]  /*1090*/  IMAD.SHL.U32 R10, R20, 0x4, RZ ;  /* 0x00000004140a7824 */ /* 0x000fe200078e00ff */
        /* <DEDUP_REMOVED lines=9> */
[----:B------:R-:W-:Y:S01]  /*1130*/  VIADD R19, R61, 0x12 ;  /* 0x000000123d137836 */ /* 0x000fe20000000000 */
[----:B------:R-:W-:Y:S01]  /*1140*/  LEA.HI R9, R9, R46, RZ, 0x3 ;  /* 0x0000002e09097211 */ /* 0x000fe200078f18ff */
[----:B------:R-:W-:Y:S01]  /*1150*/  IMAD.IADD R52, R52, 0x1, -R11 ;  /* 0x0000000134347824 */ /* 0x000fe200078e0a0b */
[----:B------:R-:W-:Y:S01]  /*1160*/  SHF.R.S32.HI R11, RZ, 0x1f, R44 ;  /* 0x0000001fff0b7819 */ /* 0x000fe2000001142c */
[----:B------:R-:W-:Y:S01]  /*1170*/  IMAD.SHL.U32 R40, R19, 0x4, RZ ;  /* 0x0000000413287824 */ /* 0x000fe200078e00ff */
[----:B------:R-:W-:Y:S01]  /*1180*/  LOP3.LUT R9, R9, 0xfffffff8, RZ, 0xc0, !PT ;  /* 0xfffffff809097812 */ /* 0x000fe200078ec0ff */
[----:B------:R-:W-:Y:S01]  /*1190*/  IMAD.IADD R42, R42, 0x1, -R7 ;  /* 0x000000012a2a7824 */ /* 0x000fe200078e0a07 */
[----:B------:R-:W-:Y:S01]  /*11a0*/  LEA.HI R11, R11, R44, RZ, 0x3 ;  /* 0x0000002c0b0b7211 */ /* 0x000fe200078f18ff */
[----:B------:R-:W-:Y:S01]  /*11b0*/  VIADD R29, R61, 0x1e ;  /* 0x0000001e3d1d7836 */ /* 0x000fe20000000000 */
[----:B------:R-:W-:Y:S01]  /*11c0*/  SHF.R.S32.HI R7, RZ, 0x1f, R40 ;  /* 0x0000001fff077819 */ /* 0x000fe20000011428 */
[----:B------:R-:W-:Y:S01]  /*11d0*/  IMAD.IADD R46, R46, 0x1, -R9 ;  /* 0x000000012e2e7824 */ /* 0x000fe200078e0a09 */
[----:B------:R-:W-:Y:S01]  /*11e0*/  IADD3 R65, R65, -R8, RZ ;  /* 0x8000000841417210 */ /* 0x000fe20007ffe0ff */
[----:B------:R-:W-:Y:S01]  /*11f0*/  ULDC UR4, c[0x0][0x270] ;  /* 0x00009c0000047ab9 */ /* 0x000fe20000000800 */
[----:B------:R-:W-:Y:S01]  /*1200*/  LOP3.LUT R11, R11, 0xfffffff8, RZ, 0xc0, !PT ;  /* 0xfffffff80b0b7812 */ /* 0x000fe200078ec0ff */
[----:B------:R-:W1:Y:S01]  /*1210*/  LDC R32, c[0x0][0x26c] ;  /* 0x00009b00ff207b82 */ /* 0x000e620000000800 */
[----:B------:R-:W-:Y:S01]  /*1220*/  SHF.L.U32 R8, R26, 0x2, RZ ;  /* 0x000000021a087819 */ /* 0x000fe200000006ff */
[----:B------:R-:W-:Y:S01]  /*1230*/  IMAD.SHL.U32 R72, R65, 0x8, RZ ;  /* 0x0000000841487824 */ /* 0x000fe200078e00ff */
[----:B------:R-:W-:Y:S01]  /*1240*/  SHF.R.S32.HI R9, RZ, 0x1f, R38 ;  /* 0x0000001fff097819 */ /* 0x000fe20000011426 */
[----:B------:R-:W-:Y:S01]  /*1250*/  IMAD.SHL.U32 R30, R29, 0x4, RZ ;  /* 0x000000041d1e7824 */ /* 0x000fe200078e00ff */
[----:B------:R-:W-:Y:S01]  /*1260*/  LEA.HI R7, R7, R40, RZ, 0x3 ;  /* 0x0000002807077211 */ /* 0x000fe200078f18ff */
[----:B------:R-:W-:Y:S01]  /*1270*/  ULDC UR6, c[0x0][0x28c] ;  /* 0x0000a30000067ab9 */ /* 0x000fe20000000800 */
[----:B------:R-:W-:-:S02]  /*1280*/  IADD3 R44, R44, -R11, RZ ;  /* 0x8000000b2c2c7210 */ /* 0x000fc40007ffe0ff */
[----:B------:R-:W-:Y:S02]  /*1290*/  SHF.R.S32.HI R11, RZ, 0x1f, R8 ;  /* 0x0000001fff0b7819 */ /* 0x000fe40000011408 */
[----:B------:R-:W-:Y:S02]  /*12a0*/  SHF.R.S32.HI R21, RZ, 0x1f, R10 ;  /* 0x0000001fff157819 */ /* 0x000fe4000001140a */
[----:B------:R-:W-:Y:S02]  /*12b0*/  LEA.HI R9, R9, R38, RZ, 0x3 ;  /* 0x0000002609097211 */ /* 0x000fe400078f18ff */
[----:B------:R-:W-:Y:S02]  /*12c0*/  LOP3.LUT R7, R7, 0xfffffff8, RZ, 0xc0, !PT ;  /* 0xfffffff807077812 */ /* 0x000fe400078ec0ff */
[----:B------:R-:W-:Y:S02]  /*12d0*/  LEA.HI R11, R11, R8, RZ, 0x3 ;  /* 0x000000080b0b7211 */ /* 0x000fe400078f18ff */
[----:B------:R-:W-:Y:S01]  /*12e0*/  LEA.HI R21, R21, R10, RZ, 0x3 ;  /* 0x0000000a15157211 */ /* 0x000fe200078f18ff */
[----:B------:R-:W-:Y:S01]  /*12f0*/  IMAD.IADD R40, R40, 0x1, -R7 ;  /* 0x0000000128287824 */ /* 0x000fe200078e0a07 */
[----:B------:R-:W-:-:S02]  /*1300*/  LOP3.LUT R9, R9, 0xfffffff8, RZ, 0xc0, !PT ;  /* 0xfffffff809097812 */ /* 0x000fc400078ec0ff */
[----:B------:R-:W-:Y:S01]  /*1310*/  LOP3.LUT R7, R11, 0xfffffff8, RZ, 0xc0, !PT ;  /* 0xfffffff80b077812 */ /* 0x000fe200078ec0ff */
[----:B------:R-:W-:Y:S01]  /*1320*/  IMAD.SHL.U32 R11, R28, 0x4, RZ ;  /* 0x000000041c0b7824 */ /* 0x000fe200078e00ff */
[----:B------:R-:W-:Y:S01]  /*1330*/  LOP3.LUT R21, R21, 0xfffffff8, RZ, 0xc0, !PT ;  /* 0xfffffff815157812 */ /* 0x000fe200078ec0ff */
[----:B------:R-:W-:Y:S01]  /*1340*/  IMAD.IADD R38, R38, 0x1, -R9 ;  /* 0x0000000126267824 */ /* 0x000fe200078e0a09 */
[----:B------:R-:W-:Y:S01]  /*1350*/  SHF.L.U32 R9, R27, 0x2, RZ ;  /* 0x000000021b097819 */ /* 0x000fe200000006ff */
[----:B------:R-:W-:Y:S01]  /*1360*/  IMAD.IADD R7, R8, 0x1, -R7 ;  /* 0x0000000108077824 */ /* 0x000fe200078e0a07 */
[----:B------:R-:W-:Y:S01]  /*1370*/  SHF.R.S32.HI R22, RZ, 0x1f, R11 ;  /* 0x0000001fff167819 */ /* 0x000fe2000001140b */
[----:B------:R-:W-:Y:S01]  /*1380*/  IMAD.IADD R8, R10, 0x1, -R21 ;  /* 0x000000010a087824 */ /* 0x000fe200078e0a15 */
[----:B------:R-:W-:Y:S01]  /*1390*/  SHF.R.S32.HI R10, RZ, 0x1f, R9 ;  /* 0x0000001fff0a7819 */ /* 0x000fe20000011409 */
[----:B------:R-:W-:Y:S01]  /*13a0*/  IMAD R21, R5, UR4, RZ ;  /* 0x0000000405157c24 */ /* 0x000fe2000f8e02ff */
[----:B------:R-:W-:Y:S01]  /*13b0*/  LEA.HI R22, R22, R11, RZ, 0x3 ;  /* 0x0000000b16167211 */ /* 0x000fe200078f18ff */
[----:B------:R-:W-:Y:S01]  /*13c0*/  UMOV UR4, 0x400 ;  /* 0x0000040000047882 */ /* 0x000fe20000000000 */
[----:B------:R-:W-:Y:S01]  /*13d0*/  LEA.HI R10, R10, R9, RZ, 0x3 ;  /* 0x000000090a0a7211 */ /* 0x000fe200078f18ff */
[----:B0-----:R-:W-:Y:S01]  /*13e0*/  ULEA UR7, UR5, UR4, 0x18 ;  /* 0x0000000405077291 */ /* 0x001fe2000f8ec03f */
[----:B------:R-:W-:-:S02]  /*13f0*/  SHF.R.S32.HI R31, RZ, 0x1f, R30 ;  /* 0x0000001fff1f7819 */ /* 0x000fc4000001141e */
[----:B------:R-:W-:Y:S02]  /*1400*/  LOP3.LUT R10, R10, 0xfffffff8, RZ, 0xc0, !PT ;  /* 0xfffffff80a0a7812 */ /* 0x000fe400078ec0ff */
[----:B------:R-:W-:Y:S02]  /*1410*/  LEA.HI R17, R17, R17, RZ, 0x1 ;  /* 0x0000001111117211 */ /* 0x000fe400078f08ff */
[----:B------:R-:W-:Y:S01]  /*1420*/  LEA.HI R18, R18, R18, RZ, 0x1 ;  /* 0x0000001212127211 */ /* 0x000fe200078f08ff */
[----:B------:R-:W-:Y:S01]  /*1430*/  IMAD.IADD R9, R9, 0x1, -R10 ;  /* 0x0000000109097824 */ /* 0x000fe200078e0a0a */
[----:B------:R-:W-:Y:S01]  /*1440*/  LOP3.LUT R10, R22, 0xfffffff8, RZ, 0xc0, !PT ;  /* 0xfffffff8160a7812 */ /* 0x000fe200078ec0ff */
[----:B------:R-:W-:Y:S01]  /*1450*/  IMAD.SHL.U32 R17, R17, 0x40, RZ ;  /* 0x0000004011117824 */ /* 0x000fe200078e00ff */
[----:B------:R-:W-:Y:S01]  /*1460*/  SHF.R.S32.HI R22, RZ, 0x1f, R72 ;  /* 0x0000001fff167819 */ /* 0x000fe20000011448 */
[----:B------:R-:W-:Y:S01]  /*1470*/  IMAD.SHL.U32 R18, R18, 0x40, RZ ;  /* 0x0000004012127824 */ /* 0x000fe200078e00ff */
[----:B------:R-:W-:-:S02]  /*1480*/  IADD3 R72, P0, R21, R72, RZ ;  /* 0x0000004815487210 */ /* 0x000fc40007f1e0ff */
[----:B------:R-:W-:Y:S02]  /*1490*/  LEA.HI R19, R19, R19, RZ, 0x1 ;  /* 0x0000001313137211 */ /* 0x000fe400078f08ff */
[----:B------:R-:W-:Y:S02]  /*14a0*/  LEA.HI.X.SX32 R73, R21, R22, 0x1, P0 ;  /* 0x0000001615497211 */ /* 0x000fe400000f0eff */
[----:B-----5:R-:W-:Y:S01]  /*14b0*/  FSETP.NEU.FTZ.AND P0, PT, R69, RZ, PT ;  /* 0x000000ff4500720b */ /* 0x020fe20003f1d000 */
[----:B------:R-:W-:Y:S01]  /*14c0*/  IMAD.SHL.U32 R19, R19, 0x40, RZ ;  /* 0x0000004013137824 */ /* 0x000fe200078e00ff */
[----:B------:R-:W-:Y:S02]  /*14d0*/  LEA.HI R31, R31, R30, RZ, 0x3 ;  /* 0x0000001e1f1f7211 */ /* 0x000fe400078f18ff */
[----:B------:R-:W-:Y:S02]  /*14e0*/  LEA.HI R27, R27, R27, RZ, 0x1 ;  /* 0x0000001b1b1b7211 */ /* 0x000fe400078f08ff */
        /* <DEDUP_REMOVED lines=22> */
[----:B------:R-:W-:Y:S02]  /*1650*/  SHF.L.U32 R20, R20, 0x6, RZ ;  /* 0x0000000614147819 */ /* 0x000fe400000006ff */
[----:B------:R-:W-:Y:S01]  /*1660*/  IADD3 R10, R11, -R10, RZ ;  /* 0x8000000a0b0a7210 */ /* 0x000fe20007ffe0ff */
[----:B------:R-:W-:Y:S01]  /*1670*/  IMAD.IADD R11, R30, 0x1, -R31 ;  /* 0x000000011e0b7824 */ /* 0x000fe200078e0a1f */
[----:B------:R-:W-:Y:S01]  /*1680*/  SHF.L.U32 R15, R15, 0x6, RZ ;  /* 0x000000060f0f7819 */ /* 0x000fe200000006ff */
[----:B------:R-:W-:Y:S01]  /*1690*/  IMAD.SHL.U32 R26, R26, 0x40, RZ ;  /* 0x000000401a1a7824 */ /* 0x000fe200078e00ff */
        /* <DEDUP_REMOVED lines=8> */
[----:B------:R-:W-:Y:S02]  /*1720*/  LOP3.LUT R47, R15, 0xffffff80, RZ, 0xc0, !PT ;  /* 0xffffff800f2f7812 */ /* 0x000fe400078ec0ff */
[----:B-1----:R-:W-:Y:S02]  /*1730*/  SHF.R.S32.HI R13, RZ, 0x1f, R32 ;  /* 0x0000001fff0d7819 */ /* 0x002fe40000011420 */
[----:B------:R-:W-:Y:S02]  /*1740*/  LOP3.LUT R51, R21, 0xffffff80, RZ, 0xc0, !PT ;  /* 0xffffff8015337812 */ /* 0x000fe400078ec0ff */
[----:B------:R-:W-:Y:S02]  /*1750*/  LOP3.LUT R49, R22, 0xffffff80, RZ, 0xc0, !PT ;  /* 0xffffff8016317812 */ /* 0x000fe400078ec0ff */
[----:B------:R-:W-:-:S02]  /*1760*/  LOP3.LUT R41, R16, 0xffffff80, RZ, 0xc0, !PT ;  /* 0xffffff8010297812 */ /* 0x000fc400078ec0ff */
[----:B------:R-:W-:Y:S02]  /*1770*/  LOP3.LUT R15, R23, 0xffffff80, RZ, 0xc0, !PT ;  /* 0xffffff80170f7812 */ /* 0x000fe400078ec0ff */
[----:B------:R-:W-:Y:S02]  /*1780*/  SHF.R.S32.HI R66, RZ, 0x1f, R70 ;  /* 0x0000001fff427819 */ /* 0x000fe40000011446 */
[----:B------:R-:W-:Y:S02]  /*1790*/  LOP3.LUT R55, R4, 0xffffff80, RZ, 0xc0, !PT ;  /* 0xffffff8004377812 */ /* 0x000fe400078ec0ff */
[----:B------:R-:W-:Y:S02]  /*17a0*/  LOP3.LUT R53, R53, 0xffffff80, RZ, 0xc0, !PT ;  /* 0xffffff8035357812 */ /* 0x000fe400078ec0ff */
[----:B------:R-:W-:Y:S02]  /*17b0*/  LOP3.LUT R16, R26, 0xffffff80, RZ, 0xc0, !PT ;  /* 0xffffff801a107812 */ /* 0x000fe400078ec0ff */
        /* <DEDUP_REMOVED lines=8> */
[----:B------:R-:W-:Y:S01]  /*1840*/  SHF.R.S32.HI R37, RZ, 0x1f, R11 ;  /* 0x0000001fff257819 */ /* 0x000fe2000001140b */
[----:B------:R-:W-:Y:S06]  /*1850*/  @P0 BRA `(.L_x_20175) ;  /* 0x0000001c006c0947 */ /* 0x000fec0003800000 */
[-C--:B------:R-:W-:Y:S01]  /*1860*/  IADD3 R69, P0, R70, R59.reuse, RZ ;  /* 0x0000003b46457210 */ /* 0x080fe20007f1e0ff */
[----:B------:R-:W-:Y:S01]  /*1870*/  UIADD3 UR4, UR4, 0x120, URZ ;  /* 0x0000012004047890 */ /* 0x000fe2000fffe03f */
[----:B------:R-:W-:Y:S01]  /*1880*/  IMAD R25, R25, 0x10, R65 ;  /* 0x0000001019197824 */ /* 0x000fe200078e0241 */
[----:B------:R-:W-:Y:S01]  /*1890*/  ULDC.64 UR6, c[0x0][0x248] ;  /* 0x0000920000067ab9 */ /* 0x000fe20000000a00 */
[----:B------:R-:W-:Y:S01]  /*18a0*/  LEA.HI.X.SX32 R66, R59, R66, 0x1, P0 ;  /* 0x000000423b427211 */ /* 0x000fe200000f0eff */
[----:B------:R-:W-:Y:S01]  /*18b0*/  ULEA UR4, UR5, UR4, 0x18 ;  /* 0x0000000405047291 */ /* 0x000fe2000f8ec03f */
[C---:B------:R-:W-:Y:S01]  /*18c0*/  LEA R68, P0, R69.reuse, UR6, 0x2 ;  /* 0x0000000645447c11 */ /* 0x040fe2000f8010ff */
[----:B------:R-:W-:Y:S01]  /*18d0*/  IMAD.MOV.U32 R58, RZ, RZ, -0x800001 ;  /* 0xff7fffffff3a7424 */ /* 0x000fe200078e00ff */
[----:B------:R-:W-:Y:S01]  /*18e0*/  MOV R67, R59 ;  /* 0x0000003b00437202 */ /* 0x000fe20000000f00 */
[----:B------:R-:W-:Y:S01]  /*18f0*/  IMAD R65, R24, 0x200, R25 ;  /* 0x0000020018417824 */ /* 0x000fe200078e0219 */
[----:B------:R-:W-:Y:S01]  /*1900*/  LEA.HI.X R69, R69, UR7, R66, 0x2, P0 ;  /* 0x0000000745457c11 */ /* 0x000fe200080f1442 */
[----:B------:R-:W-:Y:S01]  /*1910*/  IMAD.SHL.U32 R66, R59, 0x10, RZ ;  /* 0x000000103b427824 */ /* 0x000fe200078e00ff */
[----:B------:R-:W-:-:S07]  /*1920*/  LEA R70, R25, UR4, 0x2 ;  /* 0x0000000419467c11 */ /* 0x000fce000f8e10ff */
.L_x_20180:
[----:B------:R-:W0:Y:S01]  /*1930*/  LDC R31, c[0x0][0x294] ;  /* 0x0000a500ff1f7b82 */ /* 0x000e220000000800 */
[----:B------:R-:W-:Y:S01]  /*1940*/  IABS R25, R66 ;  /* 0x0000004200197213 */ /* 0x000fe20000000000 */
[----:B------:R-:W-:Y:S01]  /*1950*/  VIADD R67, R67, 0x4 ;  /* 0x0000000443437836 */ /* 0x000fe20000000000 */
[----:B------:R-:W-:Y:S03]  /*1960*/  BSSY B1, `(.L_x_20176) ;  /* 0x00001c3000017945 */ /* 0x000fe60003800000 */
[----:B------:R-:W-:Y:S02]  /*1970*/  IMAD.HI.U32 R24, R3, R25, RZ ;  /* 0x0000001903187227 */ /* 0x000fe400078e00ff */
[----:B------:R-:W1:Y:S02]  /*1980*/  LDC R28, c[0x0][0x290] ;  /* 0x0000a400ff1c7b82 */ /* 0x000e640000000800 */
        /* <DEDUP_REMOVED lines=19> */
[----:B------:R-:W-:-:S05]  /*1ac0*/  IMAD.IADD R26, R0, 0x1, R71 ;  /* 0x00000001001a7824 */ /* 0x000fca00078e0247 */
[----:B0-----:R-:W-:Y:S01]  /*1ad0*/  IABS R27, R26 ;  /* 0x0000001a001b7213 */ /* 0x001fe20000000000 */
[----:B-1----:R-:W-:Y:S01]  /*1ae0*/  IMAD.MOV R24, RZ, RZ, -R25 ;  /* 0x000000ffff187224 */ /* 0x002fe200078e0a19 */
        /* <DEDUP_REMOVED lines=12> */
[----:B------:R-:W-:-:S04]  /*1bb0*/  @!P1 IMAD.IADD R24, R24, 0x1, -R29 ;  /* 0x0000000118189824 */ /* 0x000fc800078e0a1d */
[----:B------:R-:W-:Y:S01]  /*1bc0*/  @!P2 IMAD.MOV R24, RZ, RZ, -R24 ;  /* 0x000000ffff18a224 */ /* 0x000fe200078e0a18 */
[----:B------:R-:W-:Y:S02]  /*1bd0*/  @!P0 LOP3.LUT R24, RZ, R28, RZ, 0x33, !PT ;  /* 0x0000001cff188212 */ /* 0x000fe400078e33ff */
[----:B------:R-:W-:Y:S02]  /*1be0*/  ISETP.LE.AND P2, PT, R71, R12, PT ;  /* 0x0000000c4700720c */ /* 0x000fe40003f43270 */
[----:B------:R-:W-:Y:S02]  /*1bf0*/  ISETP.NE.AND P1, PT, R24, RZ, PT ;  /* 0x000000ff1800720c */ /* 0x000fe40003f25270 */
[----:B------:R-:W-:-:S11]  /*1c00*/  ISETP.GE.AND P0, PT, R67, R62, PT ;  /* 0x0000003e4300720c */ /* 0x000fd60003f06270 */
[----:B------:R-:W-:Y:S05]  /*1c10*/  @P1 BRA P2, `(.L_x_20177) ;  /* 0x0000001800501947 */ /* 0x000fea0001000000 */
[----:B------:R-:W2:Y:S01]  /*1c20*/  LDG.E.CONSTANT R24, desc[UR10][R68.64] ;  /* 0x0000000a44187981 */ /* 0x000ea2000c1e9900 */
[----:B------:R-:W-:Y:S02]  /*1c30*/  SHF.R.S32.HI R27, RZ, 0x1f, R55 ;  /* 0x0000001fff1b7819 */ /* 0x000fe40000011437 */
[----:B------:R-:W-:Y:S02]  /*1c40*/  SHF.R.S32.HI R26, RZ, 0x1f, R56 ;  /* 0x0000001fff1a7819 */ /* 0x000fe40000011438 */
        /* <DEDUP_REMOVED lines=20> */
[----:B------:R-:W-:-:S04]  /*1d90*/  IADD3 R27, P1, P2, R54, R74, R53 ;  /* 0x0000004a361b7210 */ /* 0x000fc80007a3e035 */
[----:B------:R-:W-:Y:S02]  /*1da0*/  IADD3.X R30, R30, R76, R31, P1, P2 ;  /* 0x0000004c1e1e7210 */ /* 0x000fe40000fe441f */
[----:B------:R-:W-:-:S04]  /*1db0*/  LEA R26, P1, R27, UR8, 0x1 ;  /* 0x000000081b1a7c11 */ /* 0x000fc8000f8208ff */
[----:B------:R-:W-:-:S05]  /*1dc0*/  LEA.HI.X R27, R27, UR9, R30, 0x1, P1 ;  /* 0x000000091b1b7c11 */ /* 0x000fca00088f0c1e */
[----:B------:R-:W5:Y:S04]  /*1dd0*/  LDG.E.CONSTANT R79, desc[UR10][R26.64] ;  /* 0x0000000a1a4f7981 */ /* 0x000f68000c1e9900 */
[----:B------:R1:W5:Y:S01]  /*1de0*/  LDG.E.CONSTANT R85, desc[UR10][R26.64+0x4] ;  /* 0x0000040a1a557981 */ /* 0x000362000c1e9900 */
[--C-:B------:R-:W-:Y:S02]  /*1df0*/  SHF.R.S32.HI R31, RZ, 0x1f, R51.reuse ;  /* 0x0000001fff1f7819 */ /* 0x100fe40000011433 */
[----:B0-----:R-:W-:Y:S02]  /*1e00*/  SHF.R.S32.HI R28, RZ, 0x1f, R52 ;  /* 0x0000001fff1c7819 */ /* 0x001fe40000011434 */
[----:B-1----:R-:W-:-:S04]  /*1e10*/  IADD3 R25, P1, P2, R52, R74, R51 ;  /* 0x0000004a34197210 */ /* 0x002fc80007a3e033 */
[----:B------:R-:W-:Y:S02]  /*1e20*/  IADD3.X R28, R28, R76, R31, P1, P2 ;  /* 0x0000004c1c1c7210 */ /* 0x000fe40000fe441f */
[----:B------:R-:W-:-:S04]  /*1e30*/  LEA R24, P1, R25, UR8, 0x1 ;  /* 0x0000000819187c11 */ /* 0x000fc8000f8208ff */
[----:B------:R-:W-:Y:S02]  /*1e40*/  LEA.HI.X R25, R25, UR9, R28, 0x1, P1 ;  /* 0x0000000919197c11 */ /* 0x000fe400088f0c1c */
[----:B------:R-:W-:Y:S01]  /*1e50*/  SHF.R.S32.HI R81, RZ, 0x1f, R49 ;  /* 0x0000001fff517819 */ /* 0x000fe20000011431 */
[----:B------:R-:W0:Y:S04]  /*1e60*/  LDS.128 R28, [R14] ;  /* 0x000000000e1c7984 */ /* 0x000e280000000c00 */
[----:B------:R-:W5:Y:S04]  /*1e70*/  LDG.E.CONSTANT R90, desc[UR10][R24.64] ;  /* 0x0000000a185a7981 */ /* 0x000f68000c1e9900 */
[----:B------:R1:W5:Y:S01]  /*1e80*/  LDG.E.CONSTANT R80, desc[UR10][R24.64+0x4] ;  /* 0x0000040a18507981 */ /* 0x000362000c1e9900 */
[----:B------:R-:W-:-:S02]  /*1e90*/  SHF.R.S32.HI R82, RZ, 0x1f, R50 ;  /* 0x0000001fff527819 */ /* 0x000fc40000011432 */
[----:B------:R-:W-:-:S04]  /*1ea0*/  IADD3 R27, P1, P2, R50, R74, R49 ;  /* 0x0000004a321b7210 */ /* 0x000fc80007a3e031 */
[----:B------:R-:W-:Y:S02]  /*1eb0*/  IADD3.X R82, R82, R76, R81, P1, P2 ;  /* 0x0000004c52527210 */ /* 0x000fe40000fe4451 */
[----:B------:R-:W-:-:S04]  /*1ec0*/  LEA R26, P1, R27, UR8, 0x1 ;  /* 0x000000081b1a7c11 */ /* 0x000fc8000f8208ff */
[----:B------:R-:W-:Y:S02]  /*1ed0*/  LEA.HI.X R27, R27, UR9, R82, 0x1, P1 ;  /* 0x000000091b1b7c11 */ /* 0x000fe400088f0c52 */
[----:B------:R-:W-:-:S03]  /*1ee0*/  SHF.R.S32.HI R87, RZ, 0x1f, R47 ;  /* 0x0000001fff577819 */ /* 0x000fc6000001142f */
[----:B------:R-:W5:Y:S01]  /*1ef0*/  LDG.E.CONSTANT R81, desc[UR10][R26.64] ;  /* 0x0000000a1a517981 */ /* 0x000f62000c1e9900 */
[----:B------:R-:W-:Y:S02]  /*1f00*/  SHF.R.S32.HI R82, RZ, 0x1f, R48 ;  /* 0x0000001fff527819 */ /* 0x000fe40000011430 */
[----:B-1----:R-:W-:Y:S01]  /*1f10*/  IADD3 R25, P1, P2, R48, R74, R47 ;  /* 0x0000004a30197210 */ /* 0x002fe20007a3e02f */
[----:B------:R4:W5:Y:S03]  /*1f20*/  LDG.E.CONSTANT R83, desc[UR10][R26.64+0x4] ;  /* 0x0000040a1a537981 */ /* 0x000966000c1e9900 */
[----:B------:R-:W-:Y:S02]  /*1f30*/  IADD3.X R82, R82, R76, R87, P1, P2 ;  /* 0x0000004c52527210 */ /* 0x000fe40000fe4457 */
[----:B------:R-:W-:-:S04]  /*1f40*/  LEA R24, P1, R25, UR8, 0x1 ;  /* 0x0000000819187c11 */ /* 0x000fc8000f8208ff */
[----:B------:R-:W-:-:S05]  /*1f50*/  LEA.HI.X R25, R25, UR9, R82, 0x1, P1 ;  /* 0x0000000919197c11 */ /* 0x000fca00088f0c52 */
[----:B------:R-:W5:Y:S01]  /*1f60*/  LDG.E.CONSTANT R84, desc[UR10][R24.64] ;  /* 0x0000000a18547981 */ /* 0x000f62000c1e9900 */
[----:B0-----:R-:W-:Y:S02]  /*1f70*/  IMAD.U32 R82, R30, 0x10000, RZ ;  /* 0x000100001e527824 */ /* 0x001fe400078e00ff */
[----:B------:R-:W-:Y:S01]  /*1f80*/  IMAD.U32 R89, R28, 0x10000, RZ ;  /* 0x000100001c597824 */ /* 0x000fe200078e00ff */
[----:B------:R-:W-:Y:S02]  /*1f90*/  PRMT R30, R30, 0x7632, R30 ;  /* 0x000076321e1e7816 */ /* 0x000fe4000000001e */
[----:B------:R-:W-:-:S03]  /*1fa0*/  PRMT R28, R28, 0x7632, R28 ;  /* 0x000076321c1c7816 */ /* 0x000fc6000000001c */
[----:B------:R-:W-:Y:S02]  /*1fb0*/  IMAD.U32 R30, R30, 0x10000, RZ ;  /* 0x000100001e1e7824 */ /* 0x000fe400078e00ff */
[----:B------:R-:W-:Y:S02]  /*1fc0*/  IMAD.U32 R28, R28, 0x10000, RZ ;  /* 0x000100001c1c7824 */ /* 0x000fe400078e00ff */
[C---:B------:R-:W-:Y:S01]  /*1fd0*/  IMAD.U32 R88, R29.reuse, 0x10000, RZ ;  /* 0x000100001d587824 */ /* 0x040fe200078e00ff */
[----:B------:R-:W-:-:S05]  /*1fe0*/  PRMT R29, R29, 0x7632, R29 ;  /* 0x000076321d1d7816 */ /* 0x000fca000000001d */
[----:B------:R-:W-:Y:S01]  /*1ff0*/  IMAD.U32 R29, R29, 0x10000, RZ ;  /* 0x000100001d1d7824 */ /* 0x000fe200078e00ff */
[----:B--2---:R-:W-:-:S05]  /*2000*/  SHF.L.U32 R87, R78, 0x10, RZ ;  /* 0x000000104e577819 */ /* 0x004fca00000006ff */
[----:B------:R-:W-:Y:S01]  /*2010*/  FMUL.FTZ R82, R82, R87 ;  /* 0x0000005752527220 */ /* 0x000fe20000410000 */
[----:B------:R-:W-:Y:S01]  /*2020*/  PRMT R78, R78, 0x7632, R78 ;  /* 0x000076324e4e7816 */ /* 0x000fe2000000004e */
[----:B----4-:R-:W-:-:S04]  /*2030*/  IMAD.U32 R26, R77, 0x10000, RZ ;  /* 0x000100004d1a7824 */ /* 0x010fc800078e00ff */
[----:B------:R-:W-:Y:S02]  /*2040*/  FFMA.FTZ R89, R89, R26, R82 ;  /* 0x0000001a59597223 */ /* 0x000fe40000010052 */
[----:B------:R5:W2:Y:S01]  /*2050*/  LDG.E.CONSTANT R82, desc[UR10][R24.64+0x4] ;  /* 0x0000040a18527981 */ /* 0x000aa2000c1e9900 */
[----:B------:R-:W-:Y:S01]  /*2060*/  PRMT R77, R77, 0x7632, R77 ;  /* 0x000076324d4d7816 */ /* 0x000fe2000000004d */
[----:B------:R-:W-:-:S04]  /*2070*/  IMAD.U32 R27, R78, 0x10000, RZ ;  /* 0x000100004e1b7824 */ /* 0x000fc800078e00ff */
[----:B------:R-:W-:Y:S01]  /*2080*/  FMUL.FTZ R27, R30, R27 ;  /* 0x0000001b1e1b7220 */ /* 0x000fe20000410000 */
[----:B------:R-:W-:Y:S01]  /*2090*/  IMAD.U32 R77, R77, 0x10000, RZ ;  /* 0x000100004d4d7824 */ /* 0x000fe200078e00ff */
[----:B------:R-:W-:-:S03]  /*20a0*/  SHF.R.S32.HI R26, RZ, 0x1f, R46 ;  /* 0x0000001fff1a7819 */ /* 0x000fc6000001142e */
[----:B------:R-:W-:Y:S01]  /*20b0*/  FFMA.FTZ R30, R28, R77, R27 ;  /* 0x0000004d1c1e7223 */ /* 0x000fe2000001001b */
[--C-:B------:R-:W-:Y:S02]  /*20c0*/  SHF.R.S32.HI R77, RZ, 0x1f, R45.reuse ;  /* 0x0000001fff4d7819 */ /* 0x100fe4000001142d */
[----:B------:R-:W-:Y:S01]  /*20d0*/  IADD3 R28, P1, P2, R46, R74, R45 ;  /* 0x0000004a2e1c7210 */ /* 0x000fe20007a3e02d */
[----:B---3--:R-:W-:-:S03]  /*20e0*/  IMAD.U32 R27, R75, 0x10000, RZ ;  /* 0x000100004b1b7824 */ /* 0x008fc600078e00ff */
[----:B------:R-:W-:Y:S02]  /*20f0*/  IADD3.X R77, R26, R76, R77, P1, P2 ;  /* 0x0000004c1a4d7210 */ /* 0x000fe40000fe444d */
[----:B------:R-:W-:Y:S01]  /*2100*/  SHF.L.U32 R26, R31, 0x10, RZ ;  /* 0x000000101f1a7819 */ /* 0x000fe200000006ff */
[----:B-----5:R-:W-:Y:S01]  /*2110*/  IMAD.U32 R25, R71, 0x10000, RZ ;  /* 0x0001000047197824 */ /* 0x020fe200078e00ff */
[----:B------:R-:W-:-:S03]  /*2120*/  LEA R86, P1, R28, UR8, 0x1 ;  /* 0x000000081c567c11 */ /* 0x000fc6000f8208ff */
[----:B------:R-:W-:Y:S01]  /*2130*/  FMUL.FTZ R27, R26, R27 ;  /* 0x0000001b1a1b7220 */ /* 0x000fe20000410000 */
[----:B------:R-:W-:-:S03]  /*2140*/  LEA.HI.X R87, R28, UR9, R77, 0x1, P1 ;  /* 0x000000091c577c11 */ /* 0x000fc600088f0c4d */
[----:B------:R-:W-:Y:S02]  /*2150*/  FFMA.FTZ R88, R88, R25, R27 ;  /* 0x0000001958587223 */ /* 0x000fe4000001001b */
[----:B------:R-:W0:Y:S04]  /*2160*/  LDS.128 R24, [R14+0x10] ;  /* 0x000010000e187984 */ /* 0x000e280000000c00 */
[----:B------:R-:W3:Y:S01]  /*2170*/  LDG.E.CONSTANT R78, desc[UR10][R86.64] ;  /* 0x0000000a564e7981 */ /* 0x000ee2000c1e9900 */
[----:B------:R-:W-:Y:S02]  /*2180*/  PRMT R31, R31, 0x7632, R31 ;  /* 0x000076321f1f7816 */ /* 0x000fe4000000001f */
[----:B------:R-:W-:Y:S01]  /*2190*/  PRMT R75, R75, 0x7632, R75 ;  /* 0x000076324b4b7816 */ /* 0x000fe2000000004b */
[----:B------:R1:W4:Y:S01]  /*21a0*/  LDG.E.CONSTANT R77, desc[UR10][R86.64+0x4] ;  /* 0x0000040a564d7981 */ /* 0x000322000c1e9900 */
[----:B------:R-:W-:Y:S01]  /*21b0*/  PRMT R71, R71, 0x7632, R71 ;  /* 0x0000763247477816 */ /* 0x000fe20000000047 */
[----:B------:R-:W-:-:S02]  /*21c0*/  IMAD.U32 R31, R31, 0x10000, RZ ;  /* 0x000100001f1f7824 */ /* 0x000fc400078e00ff */
[----:B------:R-:W-:-:S04]  /*21d0*/  IMAD.U32 R28, R75, 0x10000, RZ ;  /* 0x000100004b1c7824 */ /* 0x000fc800078e00ff */
[----:B------:R-:W-:Y:S01]  /*21e0*/  FMUL.FTZ R92, R31, R28 ;  /* 0x0000001c1f5c7220 */ /* 0x000fe20000410000 */
[----:B------:R-:W-:Y:S01]  /*21f0*/  SHF.L.U32 R28, R71, 0x10, RZ ;  /* 0x00000010471c7819 */ /* 0x000fe200000006ff */
[----:B------:R-:W-:Y:S01]  /*2200*/  IMAD.U32 R91, R79, 0x10000, RZ ;  /* 0x000100004f5b7824 */ /* 0x000fe200078e00ff */
[--C-:B------:R-:W-:Y:S02]  /*2210*/  SHF.R.S32.HI R71, RZ, 0x1f, R43.reuse ;  /* 0x0000001fff477819 */ /* 0x100fe4000001142b */
[----:B-1----:R-:W-:Y:S01]  /*2220*/  SHF.R.S32.HI R86, RZ, 0x1f, R44 ;  /* 0x0000001fff567819 */ /* 0x002fe2000001142c */
[----:B------:R-:W-:Y:S01]  /*2230*/  FFMA.FTZ R31, R29, R28, R92 ;  /* 0x0000001c1d1f7223 */ /* 0x000fe2000001005c */
[----:B------:R-:W-:-:S04]  /*2240*/  IADD3 R29, P1, P2, R44, R74, R43 ;  /* 0x0000004a2c1d7210 */ /* 0x000fc80007a3e02b */
[----:B------:R-:W-:Y:S01]  /*2250*/  IADD3.X R86, R86, R76, R71, P1, P2 ;  /* 0x0000004c56567210 */ /* 0x000fe20000fe4447 */
[----:B0-----:R-:W-:-:S04]  /*2260*/  IMAD.U32 R28, R24, 0x10000, RZ ;  /* 0x00010000181c7824 */ /* 0x001fc800078e00ff */
[----:B------:R-:W-:Y:S01]  /*2270*/  FFMA.FTZ R91, R28, R91, R89 ;  /* 0x0000005b1c5b7223 */ /* 0x000fe20000010059 */
[----:B------:R-:W-:-:S04]  /*2280*/  LEA R28, P1, R29, UR8, 0x1 ;  /* 0x000000081d1c7c11 */ /* 0x000fc8000f8208ff */
        /* <DEDUP_REMOVED lines=9> */
[----:B------:R-:W-:Y:S01]  /*2320*/  IMAD.U32 R30, R85, 0x10000, RZ ;  /* 0x00010000551e7824 */ /* 0x000fe200078e00ff */
[----:B------:R-:W-:Y:S02]  /*2330*/  SHF.R.S32.HI R87, RZ, 0x1f, R42 ;  /* 0x0000001fff577819 */ /* 0x000fe4000001142a */
[--C-:B------:R-:W-:Y:S01]  /*2340*/  IADD3 R24, P1, P2, R42, R74, R41.reuse ;  /* 0x0000004a2a187210 */ /* 0x100fe20007a3e029 */
[----:B------:R-:W-:Y:S01]  /*2350*/  FFMA.FTZ R30, R79, R30, R88 ;  /* 0x0000001e4f1e7223 */ /* 0x000fe20000010058 */
[----:B------:R-:W-:-:S04]  /*2360*/  SHF.R.S32.HI R79, RZ, 0x1f, R41 ;  /* 0x0000001fff4f7819 */ /* 0x000fc80000011429 */
[----:B0-----:R-:W-:Y:S02]  /*2370*/  IADD3.X R29, R87, R76, R79, P1, P2 ;  /* 0x0000004c571d7210 */ /* 0x001fe40000fe444f */
        /* <DEDUP_REMOVED lines=8> */
[----:B------:R-:W-:Y:S02]  /*2400*/  PRMT R90, R90, 0x7632, R90 ;  /* 0x000076325a5a7816 */ /* 0x000fe4000000005a */
[----:B------:R-:W-:Y:S01]  /*2410*/  PRMT R85, R85, 0x7632, R85 ;  /* 0x0000763255557816 */ /* 0x000fe20000000055 */
[----:B------:R-:W-:Y:S01]  /*2420*/  FFMA.FTZ R91, R28, R25, R91 ;  /* 0x000000191c5b7223 */ /* 0x000fe2000001005b */
[----:B------:R-:W-:Y:S01]  /*2430*/  IMAD.U32 R25, R26, 0x10000, RZ ;  /* 0x000100001a197824 */ /* 0x000fe200078e00ff */
[----:B------:R0:W5:Y:S01]  /*2440*/  LDG.E.CONSTANT R88, desc[UR10][R88.64+0x4] ;  /* 0x0000040a58587981 */ /* 0x000162000c1e9900 */
[----:B------:R-:W-:Y:S01]  /*2450*/  IMAD.U32 R90, R90, 0x10000, RZ ;  /* 0x000100005a5a7824 */ /* 0x000fe200078e00ff */
[----:B------:R-:W-:Y:S01]  /*2460*/  SHF.L.U32 R26, R80, 0x10, RZ ;  /* 0x00000010501a7819 */ /* 0x000fe200000006ff */
[----:B------:R-:W-:-:S02]  /*2470*/  IMAD.U32 R85, R85, 0x10000, RZ ;  /* 0x0001000055557824 */ /* 0x000fc400078e00ff */
[----:B------:R-:W-:Y:S01]  /*2480*/  FFMA.FTZ R86, R25, R90, R86 ;  /* 0x0000005a19567223 */ /* 0x000fe20000010056 */
[----:B------:R-:W-:Y:S02]  /*2490*/  IMAD.U32 R25, R27, 0x10000, RZ ;  /* 0x000100001b197824 */ /* 0x000fe400078e00ff */
[----:B------:R-:W-:Y:S02]  /*24a0*/  FFMA.FTZ R24, R24, R85, R31 ;  /* 0x0000005518187223 */ /* 0x000fe4000001001f */
[----:B------:R-:W-:Y:S02]  /*24b0*/  FFMA.FTZ R25, R25, R26, R30 ;  /* 0x0000001a19197223 */ /* 0x000fe4000001001e */
[----:B------:R-:W1:Y:S01]  /*24c0*/  LDS.128 R28, [R14+0x20] ;  /* 0x000020000e1c7984 */ /* 0x000e620000000c00 */
        /* <DEDUP_REMOVED lines=8> */
[C---:B-1----:R-:W-:Y:S01]  /*2550*/  IMAD.U32 R26, R28.reuse, 0x10000, RZ ;  /* 0x000100001c1a7824 */ /* 0x042fe200078e00ff */
[----:B------:R-:W-:-:S03]  /*2560*/  PRMT R28, R28, 0x7632, R28 ;  /* 0x000076321c1c7816 */ /* 0x000fc6000000001c */
[----:B------:R-:W-:Y:S01]  /*2570*/  FFMA.FTZ R91, R26, R27, R91 ;  /* 0x0000001b1a5b7223 */ /* 0x000fe2000001005b */
[----:B------:R-:W-:Y:S02]  /*2580*/  IMAD.U32 R26, R83, 0x10000, RZ ;  /* 0x00010000531a7824 */ /* 0x000fe400078e00ff */
[----:B------:R-:W-:Y:S01]  /*2590*/  IMAD.U32 R27, R28, 0x10000, RZ ;  /* 0x000100001c1b7824 */ /* 0x000fe200078e00ff */
[C---:B------:R-:W-:Y:S02]  /*25a0*/  SHF.L.U32 R28, R29.reuse, 0x10, RZ ;  /* 0x000000101d1c7819 */ /* 0x040fe400000006ff */
[----:B------:R-:W-:Y:S02]  /*25b0*/  PRMT R29, R29, 0x7632, R29 ;  /* 0x000076321d1d7816 */ /* 0x000fe4000000001d */
[----:B------:R-:W-:-:S03]  /*25c0*/  PRMT R83, R83, 0x7632, R83 ;  /* 0x0000763253537816 */ /* 0x000fc60000000053 */
[----:B------:R-:W-:Y:S02]  /*25d0*/  IMAD.U32 R29, R29, 0x10000, RZ ;  /* 0x000100001d1d7824 */ /* 0x000fe400078e00ff */
[----:B------:R-:W-:Y:S02]  /*25e0*/  IMAD.U32 R83, R83, 0x10000, RZ ;  /* 0x0001000053537824 */ /* 0x000fe400078e00ff */
[----:B------:R-:W-:Y:S01]  /*25f0*/  FFMA.FTZ R28, R28, R26, R25 ;  /* 0x0000001a1c1c7223 */ /* 0x000fe20000010019 */
[C---:B------:R-:W-:Y:S01]  /*2600*/  IMAD.U32 R25, R84.reuse, 0x10000, RZ ;  /* 0x0001000054197824 */ /* 0x040fe200078e00ff */
[----:B------:R-:W-:Y:S01]  /*2610*/  PRMT R84, R84, 0x7632, R84 ;  /* 0x0000763254547816 */ /* 0x000fe20000000054 */
[--C-:B------:R-:W-:Y:S01]  /*2620*/  FFMA.FTZ R29, R29, R83, R24.reuse ;  /* 0x000000531d1d7223 */ /* 0x100fe20000010018 */
[----:B------:R-:W-:Y:S01]  /*2630*/  PRMT R24, R30, 0x7632, R24 ;  /* 0x000076321e187816 */ /* 0x000fe20000000018 */
[----:B------:R-:W-:Y:S01]  /*2640*/  FFMA.FTZ R86, R27, R81, R86 ;  /* 0x000000511b567223 */ /* 0x000fe20000010056 */
[----:B------:R-:W-:Y:S01]  /*2650*/  SHF.L.U32 R84, R84, 0x10, RZ ;  /* 0x0000001054547819 */ /* 0x000fe200000006ff */
[----:B------:R-:W-:-:S02]  /*2660*/  IMAD.U32 R26, R30, 0x10000, RZ ;  /* 0x000100001e1a7824 */ /* 0x000fc400078e00ff */
[----:B------:R-:W-:Y:S01]  /*2670*/  IMAD.U32 R81, R24, 0x10000, RZ ;  /* 0x0001000018517824 */ /* 0x000fe200078e00ff */
[----:B------:R-:W-:Y:S01]  /*2680*/  SHF.R.S32.HI R83, RZ, 0x1f, R39 ;  /* 0x0000001fff537819 */ /* 0x000fe20000011427 */
[----:B------:R-:W-:Y:S02]  /*2690*/  FFMA.FTZ R30, R26, R25, R91 ;  /* 0x000000191a1e7223 */ /* 0x000fe4000001005b */
[----:B------:R-:W-:Y:S01]  /*26a0*/  FFMA.FTZ R86, R81, R84, R86 ;  /* 0x0000005451567223 */ /* 0x000fe20000010056 */
[----:B------:R-:W-:Y:S01]  /*26b0*/  SHF.R.S32.HI R84, RZ, 0x1f, R40 ;  /* 0x0000001fff547819 */ /* 0x000fe20000011428 */
[----:B------:R-:W1:Y:S01]  /*26c0*/  LDS.128 R24, [R14+0x30] ;  /* 0x000030000e187984 */ /* 0x000e620000000c00 */
[----:B------:R-:W-:-:S04]  /*26d0*/  IADD3 R81, P1, P2, R40, R74, R39 ;  /* 0x0000004a28517210 */ /* 0x000fc80007a3e027 */
[----:B------:R-:W-:Y:S02]  /*26e0*/  IADD3.X R84, R84, R76, R83, P1, P2 ;  /* 0x0000004c54547210 */ /* 0x000fe40000fe4453 */
[----:B------:R-:W-:Y:S01]  /*26f0*/  LEA R80, P1, R81, UR8, 0x1 ;  /* 0x0000000851507c11 */ /* 0x000fe2000f8208ff */
[----:B------:R-:W-:-:S03]  /*2700*/  IMAD.U32 R83, R31, 0x10000, RZ ;  /* 0x000100001f537824 */ /* 0x000fc600078e00ff */
[----:B------:R-:W-:Y:S02]  /*2710*/  LEA.HI.X R81, R81, UR9, R84, 0x1, P1 ;  /* 0x0000000951517c11 */ /* 0x000fe400088f0c54 */
[----:B------:R-:W-:-:S03]  /*2720*/  PRMT R31, R31, 0x7632, R31 ;  /* 0x000076321f1f7816 */ /* 0x000fc6000000001f */
[----:B------:R-:W5:Y:S02]  /*2730*/  LDG.E.CONSTANT R85, desc[UR10][R80.64+0x4] ;  /* 0x0000040a50557981 */ /* 0x000f64000c1e9900 */
[----:B------:R-:W-:Y:S02]  /*2740*/  IMAD.U32 R90, R31, 0x10000, RZ ;  /* 0x000100001f5a7824 */ /* 0x000fe400078e00ff */
[----:B--2---:R-:W-:-:S04]  /*2750*/  IMAD.U32 R84, R82, 0x10000, RZ ;  /* 0x0001000052547824 */ /* 0x004fc800078e00ff */
[----:B------:R-:W-:Y:S02]  /*2760*/  FFMA.FTZ R83, R83, R84, R28 ;  /* 0x0000005453537223 */ /* 0x000fe4000001001c */
[----:B------:R2:W5:Y:S01]  /*2770*/  LDG.E.CONSTANT R84, desc[UR10][R80.64] ;  /* 0x0000000a50547981 */ /* 0x000562000c1e9900 */
[----:B------:R-:W-:-:S05]  /*2780*/  PRMT R82, R82, 0x7632, R82 ;  /* 0x0000763252527816 */ /* 0x000fca0000000052 */
[----:B------:R-:W-:-:S04]  /*2790*/  IMAD.U32 R82, R82, 0x10000, RZ ;  /* 0x0001000052527824 */ /* 0x000fc800078e00ff */
[----:B------:R-:W-:Y:S01]  /*27a0*/  FFMA.FTZ R90, R90, R82, R29 ;  /* 0x000000525a5a7223 */ /* 0x000fe2000001001d */
[C---:B-1----:R-:W-:Y:S01]  /*27b0*/  IMAD.U32 R29, R24.reuse, 0x10000, RZ ;  /* 0x00010000181d7824 */ /* 0x042fe200078e00ff */
[----:B------:R-:W-:-:S04]  /*27c0*/  PRMT R24, R24, 0x7632, R24 ;  /* 0x0000763218187816 */ /* 0x000fc80000000018 */
[----:B0-----:R-:W-:Y:S02]  /*27d0*/  SHF.L.U32 R89, R24, 0x10, RZ ;  /* 0x0000001018597819 */ /* 0x001fe400000006ff */
[----:B------:R-:W-:Y:S01]  /*27e0*/  IADD3 R24, P1, P2, R38, R74, R15 ;  /* 0x0000004a26187210 */ /* 0x000fe20007a3e00f */
[----:B---3--:R-:W-:-:S04]  /*27f0*/  IMAD.U32 R28, R78, 0x10000, RZ ;  /* 0x000100004e1c7824 */ /* 0x008fc800078e00ff */
[----:B------:R-:W-:Y:S01]  /*2800*/  FFMA.FTZ R30, R29, R28, R30 ;  /* 0x0000001c1d1e7223 */ /* 0x000fe2000001001e */
[----:B------:R-:W-:Y:S02]  /*2810*/  SHF.R.S32.HI R29, RZ, 0x1f, R15 ;  /* 0x0000001fff1d7819 */ /* 0x000fe4000001140f */
[----:B------:R-:W-:Y:S02]  /*2820*/  SHF.R.S32.HI R28, RZ, 0x1f, R38 ;  /* 0x0000001fff1c7819 */ /* 0x000fe40000011426 */
[----:B------:R-:W-:Y:S02]  /*2830*/  PRMT R78, R78, 0x7632, R78 ;  /* 0x000076324e4e7816 */ /* 0x000fe4000000004e */
[----:B------:R-:W-:Y:S02]  /*2840*/  IADD3.X R29, R28, R76, R29, P1, P2 ;  /* 0x0000004c1c1d7210 */ /* 0x000fe40000fe441d */
[----:B------:R-:W-:Y:S01]  /*2850*/  LEA R28, P1, R24, UR8, 0x1 ;  /* 0x00000008181c7c11 */ /* 0x000fe2000f8208ff */
[----:B------:R-:W-:-:S03]  /*2860*/  IMAD.U32 R78, R78, 0x10000, RZ ;  /* 0x000100004e4e7824 */ /* 0x000fc600078e00ff */
[----:B------:R-:W-:Y:S01]  /*2870*/  LEA.HI.X R29, R24, UR9, R29, 0x1, P1 ;  /* 0x00000009181d7c11 */ /* 0x000fe200088f0c1d */
[----:B------:R-:W-:-:S04]  /*2880*/  FFMA.FTZ R89, R89, R78, R86 ;  /* 0x0000004e59597223 */ /* 0x000fc80000010056 */
[----:B------:R-:W3:Y:S01]  /*2890*/  LDG.E.CONSTANT R86, desc[UR10][R28.64] ;  /* 0x0000000a1c567981 */ /* 0x000ee2000c1e9900 */
[C---:B------:R-:W-:Y:S01]  /*28a0*/  IMAD.U32 R78, R25.reuse, 0x10000, RZ ;  /* 0x00010000194e7824 */ /* 0x040fe200078e00ff */
[----:B------:R-:W-:Y:S01]  /*28b0*/  PRMT R25, R25, 0x7632, R25 ;  /* 0x0000763219197816 */ /* 0x000fe20000000019 */
[C---:B----4-:R-:W-:Y:S01]  /*28c0*/  IMAD.U32 R24, R77.reuse, 0x10000, RZ ;  /* 0x000100004d187824 */ /* 0x050fe200078e00ff */
[----:B------:R-:W-:Y:S01]  /*28d0*/  PRMT R77, R77, 0x7632, R77 ;  /* 0x000076324d4d7816 */ /* 0x000fe2000000004d */
[----:B------:R0:W4:Y:S02]  /*28e0*/  LDG.E.CONSTANT R87, desc[UR10][R28.64+0x4] ;  /* 0x0000040a1c577981 */ /* 0x000124000c1e9900 */
[----:B------:R-:W-:Y:S02]  /*28f0*/  IMAD.U32 R25, R25, 0x10000, RZ ;  /* 0x0001000019197824 */ /* 0x000fe400078e00ff */
[----:B------:R-:W-:Y:S01]  /*2900*/  IMAD.U32 R77, R77, 0x10000, RZ ;  /* 0x000100004d4d7824 */ /* 0x000fe200078e00ff */
[----:B--2---:R-:W-:-:S03]  /*2910*/  SHF.R.S32.HI R80, RZ, 0x1f, R16 ;  /* 0x0000001fff507819 */ /* 0x004fc60000011410 */
[----:B------:R-:W-:Y:S01]  /*2920*/  FFMA.FTZ R90, R25, R77, R90 ;  /* 0x0000004d195a7223 */ /* 0x000fe2000001005a */
[----:B------:R-:W-:Y:S01]  /*2930*/  IADD3 R25, P1, P2, R7, R74, R16 ;  /* 0x0000004a07197210 */ /* 0x000fe20007a3e010 */
[----:B------:R-:W-:-:S03]  /*2940*/  FFMA.FTZ R78, R78, R24, R83 ;  /* 0x000000184e4e7223 */ /* 0x000fc60000010053 */
[----:B------:R-:W-:Y:S02]  /*2950*/  IADD3.X R80, R33, R76, R80, P1, P2 ;  /* 0x0000004c21507210 */ /* 0x000fe40000fe4450 */
[C---:B------:R-:W-:Y:S01]  /*2960*/  LEA R24, P1, R25.reuse, UR8, 0x1 ;  /* 0x0000000819187c11 */ /* 0x040fe2000f8208ff */
[C---:B------:R-:W-:Y:S01]  /*2970*/  IMAD.U32 R77, R26.reuse, 0x10000, RZ ;  /* 0x000100001a4d7824 */ /* 0x040fe200078e00ff */
[----:B------:R-:W-:Y:S02]  /*2980*/  PRMT R31, R26, 0x7632, R31 ;  /* 0x000076321a1f7816 */ /* 0x000fe4000000001f */
[----:B------:R-:W-:Y:S02]  /*2990*/  LEA.HI.X R25, R25, UR9, R80, 0x1, P1 ;  /* 0x0000000919197c11 */ /* 0x000fe400088f0c50 */
[----:B-----5:R-:W-:-:S03]  /*29a0*/  PRMT R26, R75, 0x7632, R26 ;  /* 0x000076324b1a7816 */ /* 0x020fc6000000001a */
[----:B------:R-:W2:Y:S01]  /*29b0*/  LDG.E.CONSTANT R81, desc[UR10][R24.64] ;  /* 0x0000000a18517981 */ /* 0x000ea2000c1e9900 */
[----:B------:R-:W-:Y:S01]  /*29c0*/  SHF.L.U32 R82, R31, 0x10, RZ ;  /* 0x000000101f527819 */ /* 0x000fe200000006ff */
[----:B------:R-:W-:Y:S02]  /*29d0*/  IMAD.U32 R80, R75, 0x10000, RZ ;  /* 0x000100004b507824 */ /* 0x000fe400078e00ff */
[----:B------:R-:W-:Y:S02]  /*29e0*/  IMAD.U32 R26, R26, 0x10000, RZ ;  /* 0x000100001a1a7824 */ /* 0x000fe400078e00ff */
[----:B------:R-:W-:Y:S01]  /*29f0*/  FFMA.FTZ R80, R77, R80, R30 ;  /* 0x000000504d507223 */ /* 0x000fe2000001001e */
[----:B------:R-:W-:Y:S02]  /*2a00*/  IMAD.U32 R75, R27, 0x10000, RZ ;  /* 0x000100001b4b7824 */ /* 0x000fe400078e00ff */
[----:B------:R-:W-:Y:S01]  /*2a10*/  FFMA.FTZ R89, R82, R26, R89 ;  /* 0x0000001a52597223 */ /* 0x000fe20000010059 */
[----:B0-----:R-:W0:Y:S01]  /*2a20*/  LDS.128 R28, [R14+0x40] ;  /* 0x000040000e1c7984 */ /* 0x001e220000000c00 */
[----:B------:R-:W-:-:S03]  /*2a30*/  IMAD.U32 R26, R71, 0x10000, RZ ;  /* 0x00010000471a7824 */ /* 0x000fc600078e00ff */
[----:B------:R1:W5:Y:S01]  /*2a40*/  LDG.E.CONSTANT R82, desc[UR10][R24.64+0x4] ;  /* 0x0000040a18527981 */ /* 0x000362000c1e9900 */
[----:B------:R-:W-:Y:S01]  /*2a50*/  FFMA.FTZ R26, R75, R26, R78 ;  /* 0x0000001a4b1a7223 */ /* 0x000fe2000001004e */
[----:B------:R-:W-:-:S04]  /*2a60*/  IADD3 R75, P1, P2, R8, R74, R17 ;  /* 0x0000004a084b7210 */ /* 0x000fc80007a3e011 */
[----:B------:R-:W-:Y:S02]  /*2a70*/  LEA R92, P3, R75, UR8, 0x1 ;  /* 0x000000084b5c7c11 */ /* 0x000fe4000f8608ff */
[----:B------:R-:W-:-:S04]  /*2a80*/  IADD3.X R78, R34, R76, R21, P1, P2 ;  /* 0x0000004c224e7210 */ /* 0x000fc80000fe4415 */
[----:B------:R-:W-:-:S05]  /*2a90*/  LEA.HI.X R93, R75, UR9, R78, 0x1, P3 ;  /* 0x000000094b5d7c11 */ /* 0x000fca00098f0c4e */
[----:B------:R-:W5:Y:S01]  /*2aa0*/  LDG.E.CONSTANT R75, desc[UR10][R92.64] ;  /* 0x0000000a5c4b7981 */ /* 0x000f62000c1e9900 */
[----:B------:R-:W-:Y:S02]  /*2ab0*/  PRMT R27, R27, 0x7632, R27 ;  /* 0x000076321b1b7816 */ /* 0x000fe4000000001b */
[----:B------:R-:W-:Y:S01]  /*2ac0*/  PRMT R71, R71, 0x7632, R71 ;  /* 0x0000763247477816 */ /* 0x000fe20000000047 */
[----:B------:R0:W5:Y:S02]  /*2ad0*/  LDG.E.CONSTANT R77, desc[UR10][R92.64+0x4] ;  /* 0x0000040a5c4d7981 */ /* 0x000164000c1e9900 */
[----:B------:R-:W-:Y:S02]  /*2ae0*/  IMAD.U32 R27, R27, 0x10000, RZ ;  /* 0x000100001b1b7824 */ /* 0x000fe400078e00ff */
[----:B------:R-:W-:Y:S01]  /*2af0*/  IMAD.U32 R71, R71, 0x10000, RZ ;  /* 0x0001000047477824 */ /* 0x000fe200078e00ff */
[----:B-1----:R-:W-:Y:S01]  /*2b00*/  IADD3 R25, P1, P2, R9, R74, R18 ;  /* 0x0000004a09197210 */ /* 0x002fe20007a3e012 */
[----:B------:R-:W-:-:S02]  /*2b10*/  IMAD.U32 R24, R79, 0x10000, RZ ;  /* 0x000100004f187824 */ /* 0x000fc400078e00ff */
[----:B------:R-:W-:Y:S01]  /*2b20*/  FFMA.FTZ R90, R27, R71, R90 ;  /* 0x000000471b5a7223 */ /* 0x000fe2000001005a */
[----:B------:R-:W-:Y:S02]  /*2b30*/  IADD3.X R78, R35, R76, R22, P1, P2 ;  /* 0x0000004c234e7210 */ /* 0x000fe40000fe4416 */
[----:B0-----:R-:W-:-:S05]  /*2b40*/  SHF.L.U32 R27, R28, 0x10, RZ ;  /* 0x000000101c1b7819 */ /* 0x001fca00000006ff */
[----:B------:R-:W-:Y:S01]  /*2b50*/  FFMA.FTZ R27, R27, R24, R80 ;  /* 0x000000181b1b7223 */ /* 0x000fe20000010050 */
[----:B------:R-:W-:-:S04]  /*2b60*/  LEA R24, P3, R25, UR8, 0x1 ;  /* 0x0000000819187c11 */ /* 0x000fc8000f8608ff */
[----:B------:R-:W-:Y:S02]  /*2b70*/  LEA.HI.X R25, R25, UR9, R78, 0x1, P3 ;  /* 0x0000000919197c11 */ /* 0x000fe400098f0c4e */
[----:B------:R-:W-:-:S03]  /*2b80*/  IADD3 R80, P1, P2, R10, R74, R19 ;  /* 0x0000004a0a507210 */ /* 0x000fc60007a3e013 */
[----:B------:R-:W5:Y:S01]  /*2b90*/  LDG.E.CONSTANT R78, desc[UR10][R24.64] ;  /* 0x0000000a184e7981 */ /* 0x000f62000c1e9900 */
[----:B------:R-:W-:Y:S02]  /*2ba0*/  LEA R92, P3, R80, UR8, 0x1 ;  /* 0x00000008505c7c11 */ /* 0x000fe4000f8608ff */
[----:B------:R-:W-:Y:S01]  /*2bb0*/  IADD3.X R91, R36, R76, R23, P1, P2 ;  /* 0x0000004c245b7210 */ /* 0x000fe20000fe4417 */
[----:B------:R0:W5:Y:S01]  /*2bc0*/  LDG.E.CONSTANT R71, desc[UR10][R24.64+0x4] ;  /* 0x0000040a18477981 */ /* 0x000162000c1e9900 */
[----:B------:R-:W-:Y:S02]  /*2bd0*/  IADD3 R83, P4, P5, R11, R74, R20 ;  /* 0x0000004a0b537210 */ /* 0x000fe40007d9e014 */
[----:B------:R-:W-:Y:S02]  /*2be0*/  LEA.HI.X R93, R80, UR9, R91, 0x1, P3 ;  /* 0x00000009505d7c11 */ /* 0x000fe400098f0c5b */
[----:B------:R-:W-:-:S03]  /*2bf0*/  IADD3.X R76, R37, R76, R32, P4, P5 ;  /* 0x0000004c254c7210 */ /* 0x000fc600027ea420 */
[----:B------:R-:W5:Y:S01]  /*2c00*/  LDG.E.CONSTANT R74, desc[UR10][R92.64] ;  /* 0x0000000a5c4a7981 */ /* 0x000f62000c1e9900 */
[----:B0-----:R-:W-:-:S03]  /*2c10*/  LEA R24, P1, R83, UR8, 0x1 ;  /* 0x0000000853187c11 */ /* 0x001fc6000f8208ff */
[----:B------:R-:W5:Y:S01]  /*2c20*/  LDG.E.CONSTANT R80, desc[UR10][R92.64+0x4] ;  /* 0x0000040a5c507981 */ /* 0x000f62000c1e9900 */
        /* <DEDUP_REMOVED lines=12> */
[----:B------:R-:W-:Y:S01]  /*2cf0*/  IMAD.U32 R29, R29, 0x10000, RZ ;  /* 0x000100001d1d7824 */ /* 0x000fe200078e00ff */
[----:B------:R-:W-:Y:S01]  /*2d00*/  SHF.L.U32 R88, R88, 0x10, RZ ;  /* 0x0000001058587819 */ /* 0x000fe200000006ff */
[----:B0-----:R-:W-:-:S04]  /*2d10*/  IMAD.U32 R24, R30, 0x10000, RZ ;  /* 0x000100001e187824 */ /* 0x001fc800078e00ff */
[----:B------:R-:W-:Y:S01]  /*2d20*/  FFMA.FTZ R90, R29, R88, R90 ;  /* 0x000000581d5a7223 */ /* 0x000fe2000001005a */
[----:B------:R-:W-:Y:S01]  /*2d30*/  FFMA.FTZ R28, R79, R28, R26 ;  /* 0x0000001c4f1c7223 */ /* 0x000fe2000001001a */
[----:B------:R-:W-:-:S05]  /*2d40*/  PRMT R30, R30, 0x7632, R30 ;  /* 0x000076321e1e7816 */ /* 0x000fca000000001e */
[----:B------:R-:W-:Y:S02]  /*2d50*/  IMAD.U32 R30, R30, 0x10000, RZ ;  /* 0x000100001e1e7824 */ /* 0x000fe400078e00ff */
[C---:B------:R-:W-:Y:S01]  /*2d60*/  IMAD.U32 R79, R31.reuse, 0x10000, RZ ;  /* 0x000100001f4f7824 */ /* 0x040fe200078e00ff */
[----:B------:R-:W-:-:S04]  /*2d70*/  PRMT R31, R31, 0x7632, R31 ;  /* 0x000076321f1f7816 */ /* 0x000fc8000000001f */
[----:B------:R-:W-:Y:S01]  /*2d80*/  SHF.L.U32 R31, R31, 0x10, RZ ;  /* 0x000000101f1f7819 */ /* 0x000fe200000006ff */
[----:B------:R-:W-:-:S04]  /*2d90*/  IMAD.U32 R29, R84, 0x10000, RZ ;  /* 0x00010000541d7824 */ /* 0x000fc800078e00ff */
[----:B------:R-:W-:Y:S02]  /*2da0*/  FFMA.FTZ R29, R24, R29, R27 ;  /* 0x0000001d181d7223 */ /* 0x000fe4000001001b */
[----:B------:R-:W0:Y:S01]  /*2db0*/  LDS.128 R24, [R14+0x50] ;  /* 0x000050000e187984 */ /* 0x000e220000000c00 */
        /* <DEDUP_REMOVED lines=8> */
[----:B0-----:R-:W-:Y:S02]  /*2e40*/  IMAD.U32 R30, R24, 0x10000, RZ ;  /* 0x00010000181e7824 */ /* 0x001fe400078e00ff */
[----:B---3--:R-:W-:Y:S01]  /*2e50*/  IMAD.U32 R79, R86, 0x10000, RZ ;  /* 0x00010000564f7824 */ /* 0x008fe200078e00ff */
[----:B------:R-:W-:-:S03]  /*2e60*/  PRMT R24, R24, 0x7632, R24 ;  /* 0x0000763218187816 */ /* 0x000fc60000000018 */
[--C-:B------:R-:W-:Y:S01]  /*2e70*/  FFMA.FTZ R79, R30, R79, R29.reuse ;  /* 0x0000004f1e4f7223 */ /* 0x100fe2000001001d */
[----:B------:R-:W-:Y:S01]  /*2e80*/  PRMT R29, R86, 0x7632, R29 ;  /* 0x00007632561d7816 */ /* 0x000fe2000000001d */
[----:B------:R-:W-:-:S04]  /*2e90*/  IMAD.U32 R24, R24, 0x10000, RZ ;  /* 0x0001000018187824 */ /* 0x000fc800078e00ff */
[----:B------:R-:W-:-:S04]  /*2ea0*/  IMAD.U32 R29, R29, 0x10000, RZ ;  /* 0x000100001d1d7824 */ /* 0x000fc800078e00ff */
[----:B------:R-:W-:Y:S01]  /*2eb0*/  FFMA.FTZ R89, R24, R29, R89 ;  /* 0x0000001d18597223 */ /* 0x000fe20000010059 */
[----:B------:R-:W-:Y:S01]  /*2ec0*/  IMAD.U32 R29, R25, 0x10000, RZ ;  /* 0x00010000191d7824 */ /* 0x000fe200078e00ff */
[----:B----4-:R-:W-:-:S05]  /*2ed0*/  SHF.L.U32 R24, R87, 0x10, RZ ;  /* 0x0000001057187819 */ /* 0x010fca00000006ff */
[----:B------:R-:W-:Y:S02]  /*2ee0*/  FFMA.FTZ R24, R29, R24, R28 ;  /* 0x000000181d187223 */ /* 0x000fe4000001001c */
[----:B------:R-:W0:Y:S01]  /*2ef0*/  LDS.128 R28, [R14+0x60] ;  /* 0x000060000e1c7984 */ /* 0x000e220000000c00 */
[----:B------:R-:W-:Y:S02]  /*2f00*/  PRMT R25, R25, 0x7632, R25 ;  /* 0x0000763219197816 */ /* 0x000fe40000000019 */
[----:B------:R-:W-:-:S03]  /*2f10*/  PRMT R84, R87, 0x7632, R84 ;  /* 0x0000763257547816 */ /* 0x000fc60000000054 */
[----:B------:R-:W-:Y:S02]  /*2f20*/  IMAD.U32 R25, R25, 0x10000, RZ ;  /* 0x0001000019197824 */ /* 0x000fe400078e00ff */
[----:B------:R-:W-:-:S04]  /*2f30*/  IMAD.U32 R84, R84, 0x10000, RZ ;  /* 0x0001000054547824 */ /* 0x000fc800078e00ff */
[----:B------:R-:W-:Y:S01]  /*2f40*/  FFMA.FTZ R90, R25, R84, R90 ;  /* 0x00000054195a7223 */ /* 0x000fe2000001005a */
[C---:B------:R-:W-:Y:S02]  /*2f50*/  IMAD.U32 R84, R26.reuse, 0x10000, RZ ;  /* 0x000100001a547824 */ /* 0x040fe400078e00ff */
[----:B--2---:R-:W-:Y:S01]  /*2f60*/  IMAD.U32 R25, R81, 0x10000, RZ ;  /* 0x0001000051197824 */ /* 0x004fe200078e00ff */
[----:B------:R-:W-:-:S03]  /*2f70*/  PRMT R26, R26, 0x7632, R26 ;  /* 0x000076321a1a7816 */ /* 0x000fc6000000001a */
[----:B------:R-:W-:Y:S01]  /*2f80*/  FFMA.FTZ R79, R84, R25, R79 ;  /* 0x00000019544f7223 */ /* 0x000fe2000001004f */
[----:B------:R-:W-:Y:S01]  /*2f90*/  PRMT R25, R81, 0x7632, R25 ;  /* 0x0000763251197816 */ /* 0x000fe20000000019 */
[----:B------:R-:W-:-:S04]  /*2fa0*/  IMAD.U32 R26, R26, 0x10000, RZ ;  /* 0x000100001a1a7824 */ /* 0x000fc800078e00ff */
[----:B------:R-:W-:Y:S01]  /*2fb0*/  IMAD.U32 R25, R25, 0x10000, RZ ;  /* 0x0001000019197824 */ /* 0x000fe200078e00ff */
[----:B------:R-:W-:-:S03]  /*2fc0*/  SHF.L.U32 R81, R27, 0x10, RZ ;  /* 0x000000101b517819 */ /* 0x000fc600000006ff */
[----:B------:R-:W-:Y:S01]  /*2fd0*/  FFMA.FTZ R89, R26, R25, R89 ;  /* 0x000000191a597223 */ /* 0x000fe20000010059 */
[----:B-----5:R-:W-:Y:S01]  /*2fe0*/  IMAD.U32 R25, R82, 0x10000, RZ ;  /* 0x0001000052197824 */ /* 0x020fe200078e00ff */
[----:B------:R-:W-:-:S03]  /*2ff0*/  PRMT R27, R27, 0x7632, R27 ;  /* 0x000076321b1b7816 */ /* 0x000fc6000000001b */
[--C-:B------:R-:W-:Y:S01]  /*3000*/  FFMA.FTZ R81, R81, R25, R24.reuse ;  /* 0x0000001951517223 */ /* 0x100fe20000010018 */
[----:B------:R-:W-:Y:S01]  /*3010*/  PRMT R24, R82, 0x7632, R24 ;  /* 0x0000763252187816 */ /* 0x000fe20000000018 */
[----:B------:R-:W-:Y:S02]  /*3020*/  IMAD.U32 R27, R27, 0x10000, RZ ;  /* 0x000100001b1b7824 */ /* 0x000fe400078e00ff */
[----:B------:R-:W-:Y:S02]  /*3030*/  IMAD.U32 R25, R75, 0x10000, RZ ;  /* 0x000100004b197824 */ /* 0x000fe400078e00ff */
[----:B0-----:R-:W-:Y:S02]  /*3040*/  IMAD.U32 R26, R28, 0x10000, RZ ;  /* 0x000100001c1a7824 */ /* 0x001fe400078e00ff */
[----:B------:R-:W-:Y:S02]  /*3050*/  IMAD.U32 R24, R24, 0x10000, RZ ;  /* 0x0001000018187824 */ /* 0x000fe400078e00ff */
[----:B------:R-:W-:-:S02]  /*3060*/  FFMA.FTZ R79, R26, R25, R79 ;  /* 0x000000191a4f7223 */ /* 0x000fc4000001004f */
[----:B------:R-:W-:Y:S02]  /*3070*/  FFMA.FTZ R90, R27, R24, R90 ;  /* 0x000000181b5a7223 */ /* 0x000fe4000001005a */
[----:B------:R-:W0:Y:S01]  /*3080*/  LDS.128 R24, [R14+0x70] ;  /* 0x000070000e187984 */ /* 0x000e220000000c00 */
[----:B------:R-:W-:Y:S01]  /*3090*/  SHF.L.U32 R84, R77, 0x10, RZ ;  /* 0x000000104d547819 */ /* 0x000fe200000006ff */
[----:B------:R-:W-:Y:S01]  /*30a0*/  IMAD.U32 R82, R29, 0x10000, RZ ;  /* 0x000100001d527824 */ /* 0x000fe200078e00ff */
[----:B------:R-:W-:Y:S02]  /*30b0*/  PRMT R77, R75, 0x7632, R77 ;  /* 0x000076324b4d7816 */ /* 0x000fe4000000004d */
[----:B------:R-:W-:Y:S01]  /*30c0*/  PRMT R29, R29, 0x7632, R29 ;  /* 0x000076321d1d7816 */ /* 0x000fe2000000001d */
[----:B------:R-:W-:Y:S01]  /*30d0*/  FFMA.FTZ R81, R82, R84, R81 ;  /* 0x0000005452517223 */ /* 0x000fe20000010051 */
[----:B------:R-:W-:Y:S02]  /*30e0*/  PRMT R28, R28, 0x7632, R28 ;  /* 0x000076321c1c7816 */ /* 0x000fe4000000001c */
[----:B------:R-:W-:Y:S01]  /*30f0*/  PRMT R82, R77, 0x7632, R82 ;  /* 0x000076324d527816 */ /* 0x000fe20000000052 */
[----:B------:R-:W-:-:S02]  /*3100*/  IMAD.U32 R75, R29, 0x10000, RZ ;  /* 0x000100001d4b7824 */ /* 0x000fc400078e00ff */
[----:B------:R-:W-:Y:S02]  /*3110*/  IMAD.U32 R28, R28, 0x10000, RZ ;  /* 0x000100001c1c7824 */ /* 0x000fe400078e00ff */
[----:B------:R-:W-:Y:S02]  /*3120*/  IMAD.U32 R29, R77, 0x10000, RZ ;  /* 0x000100004d1d7824 */ /* 0x000fe400078e00ff */
[----:B------:R-:W-:Y:S02]  /*3130*/  IMAD.U32 R77, R82, 0x10000, RZ ;  /* 0x00010000524d7824 */ /* 0x000fe400078e00ff */
[----:B------:R-:W-:Y:S02]  /*3140*/  FFMA.FTZ R89, R28, R29, R89 ;  /* 0x0000001d1c597223 */ /* 0x000fe40000010059 */
[----:B------:R-:W-:Y:S01]  /*3150*/  FFMA.FTZ R28, R75, R77, R90 ;  /* 0x0000004d4b1c7223 */ /* 0x000fe2000001005a */
[----:B------:R-:W-:Y:S02]  /*3160*/  PRMT R75, R30, 0x7632, R75 ;  /* 0x000076321e4b7816 */ /* 0x000fe4000000004b */
[----:B------:R-:W-:-:S02]  /*3170*/  PRMT R29, R31, 0x7632, R29 ;  /* 0x000076321f1d7816 */ /* 0x000fc4000000001d */
[----:B------:R-:W-:Y:S02]  /*3180*/  SHF.L.U32 R82, R75, 0x10, RZ ;  /* 0x000000104b527819 */ /* 0x000fe400000006ff */
[----:B------:R-:W-:Y:S01]  /*3190*/  PRMT R75, R78, 0x7632, R75 ;  /* 0x000076324e4b7816 */ /* 0x000fe2000000004b */
[----:B------:R-:W-:Y:S01]  /*31a0*/  IMAD.U32 R84, R31, 0x10000, RZ ;  /* 0x000100001f547824 */ /* 0x000fe200078e00ff */
[----:B------:R-:W-:Y:S01]  /*31b0*/  PRMT R77, R71, 0x7632, R77 ;  /* 0x00007632474d7816 */ /* 0x000fe2000000004d */
[----:B------:R-:W-:Y:S02]  /*31c0*/  IMAD.U32 R30, R30, 0x10000, RZ ;  /* 0x000100001e1e7824 */ /* 0x000fe400078e00ff */
[----:B------:R-:W-:Y:S02]  /*31d0*/  IMAD.U32 R31, R29, 0x10000, RZ ;  /* 0x000100001d1f7824 */ /* 0x000fe400078e00ff */
[----:B------:R-:W-:Y:S02]  /*31e0*/  IMAD.U32 R78, R78, 0x10000, RZ ;  /* 0x000100004e4e7824 */ /* 0x000fe400078e00ff */
[----:B------:R-:W-:-:S02]  /*31f0*/  IMAD.U32 R29, R75, 0x10000, RZ ;  /* 0x000100004b1d7824 */ /* 0x000fc400078e00ff */
[----:B------:R-:W-:Y:S02]  /*3200*/  IMAD.U32 R71, R71, 0x10000, RZ ;  /* 0x0001000047477824 */ /* 0x000fe400078e00ff */
[----:B------:R-:W-:Y:S01]  /*3210*/  FFMA.FTZ R79, R30, R78, R79 ;  /* 0x0000004e1e4f7223 */ /* 0x000fe2000001004f */
[----:B------:R-:W-:Y:S01]  /*3220*/  FFMA.FTZ R89, R82, R29, R89 ;  /* 0x0000001d52597223 */ /* 0x000fe20000010059 */
[----:B------:R-:W-:Y:S02]  /*3230*/  IMAD.U32 R75, R77, 0x10000, RZ ;  /* 0x000100004d4b7824 */ /* 0x000fe400078e00ff */
[----:B------:R-:W-:Y:S01]  /*3240*/  FFMA.FTZ R30, R84, R71, R81 ;  /* 0x00000047541e7223 */ /* 0x000fe20000010051 */
[C---:B0-----:R-:W-:Y:S01]  /*3250*/  PRMT R29, R25.reuse, 0x7632, R29 ;  /* 0x00007632191d7816 */ /* 0x041fe2000000001d */
[----:B------:R-:W-:Y:S01]  /*3260*/  IMAD.U32 R78, R24, 0x10000, RZ ;  /* 0x00010000184e7824 */ /* 0x000fe200078e00ff */
[----:B------:R-:W-:Y:S01]  /*3270*/  SHF.L.U32 R71, R25, 0x10, RZ ;  /* 0x0000001019477819 */ /* 0x000fe200000006ff */
        /* <DEDUP_REMOVED lines=10> */
[----:B------:R-:W-:Y:S01]  /*3320*/  IMAD.U32 R25, R25, 0x10000, RZ ;  /* 0x0001000019197824 */ /* 0x000fe200078e00ff */
[----:B------:R-:W-:-:S02]  /*3330*/  PRMT R31, R80, 0x7632, R31 ;  /* 0x00007632501f7816 */ /* 0x000fc4000000001f */
[----:B------:R-:W-:Y:S01]  /*3340*/  SHF.L.U32 R78, R77, 0x10, RZ ;  /* 0x000000104d4e7819 */ /* 0x000fe200000006ff */
[----:B------:R-:W-:Y:S02]  /*3350*/  IMAD.U32 R71, R71, 0x10000, RZ ;  /* 0x0001000047477824 */ /* 0x000fe400078e00ff */
[----:B------:R-:W-:Y:S01]  /*3360*/  FFMA.FTZ R25, R74, R25, R89 ;  /* 0x000000194a197223 */ /* 0x000fe20000010059 */
[----:B------:R-:W-:Y:S01]  /*3370*/  IMAD.U32 R26, R26, 0x10000, RZ ;  /* 0x000100001a1a7824 */ /* 0x000fe200078e00ff */
[----:B------:R-:W-:Y:S01]  /*3380*/  PRMT R24, R27, 0x7632, R24 ;  /* 0x000076321b187816 */ /* 0x000fe20000000018 */
[----:B------:R-:W-:Y:S02]  /*3390*/  IMAD.U32 R76, R76, 0x10000, RZ ;  /* 0x000100004c4c7824 */ /* 0x000fe400078e00ff */
[----:B------:R-:W-:Y:S01]  /*33a0*/  FFMA.FTZ R25, R78, R71, R25 ;  /* 0x000000474e197223 */ /* 0x000fe20000010019 */
[----:B------:R-:W-:Y:S02]  /*33b0*/  IMAD.U32 R29, R29, 0x10000, RZ ;  /* 0x000100001d1d7824 */ /* 0x000fe400078e00ff */
[----:B------:R-:W-:Y:S01]  /*33c0*/  IMAD.U32 R31, R31, 0x10000, RZ ;  /* 0x000100001f1f7824 */ /* 0x000fe200078e00ff */
[----:B------:R-:W-:Y:S01]  /*33d0*/  PRMT R71, R83, 0x7632, R71 ;  /* 0x0000763253477816 */ /* 0x000fe20000000047 */
[----:B------:R-:W-:-:S02]  /*33e0*/  IMAD.U32 R27, R27, 0x10000, RZ ;  /* 0x000100001b1b7824 */ /* 0x000fc400078e00ff */
[----:B------:R-:W-:Y:S01]  /*33f0*/  FFMA.FTZ R26, R26, R76, R79 ;  /* 0x0000004c1a1a7223 */ /* 0x000fe2000001004f */
[----:B------:R-:W-:Y:S02]  /*3400*/  IMAD.U32 R83, R83, 0x10000, RZ ;  /* 0x0001000053537824 */ /* 0x000fe400078e00ff */
[----:B------:R-:W-:Y:S01]  /*3410*/  FFMA.FTZ R28, R29, R31, R28 ;  /* 0x0000001f1d1c7223 */ /* 0x000fe2000001001c */
[----:B------:R-:W-:Y:S01]  /*3420*/  IMAD.U32 R29, R24, 0x10000, RZ ;  /* 0x00010000181d7824 */ /* 0x000fe200078e00ff */
[----:B------:R-:W-:Y:S01]  /*3430*/  SHF.L.U32 R24, R71, 0x10, RZ ;  /* 0x0000001047187819 */ /* 0x000fe200000006ff */
[----:B------:R-:W-:Y:S01]  /*3440*/  FADD.FTZ R26, R26, R25 ;  /* 0x000000191a1a7221 */ /* 0x000fe20000010000 */
[----:B------:R-:W-:Y:S01]  /*3450*/  FFMA.FTZ R27, R27, R83, R30 ;  /* 0x000000531b1b7223 */ /* 0x000fe2000001001e */
[----:B------:R-:W-:Y:S02]  /*3460*/  UMOV UR4, 0xffffffff ;  /* 0xffffffff00047882 */ /* 0x000fe40000000000 */
[----:B------:R-:W-:Y:S01]  /*3470*/  FFMA.FTZ R24, R29, R24, R28 ;  /* 0x000000181d187223 */ /* 0x000fe2000001001c */
[----:B------:R-:W-:Y:S01]  /*3480*/  FADD.FTZ R27, R27, R26 ;  /* 0x0000001a1b1b7221 */ /* 0x000fe20000010000 */
[----:B------:R-:W-:-:S03]  /*3490*/  ISETP.NE.AND P1, PT, R61, RZ, PT ;  /* 0x000000ff3d00720c */ /* 0x000fc60003f25270 */
[----:B------:R-:W-:Y:S01]  /*34a0*/  FADD.FTZ R24, R24, R27 ;  /* 0x0000001b18187221 */ /* 0x000fe20000010000 */
[----:B------:R-:W-:Y:S09]  /*34b0*/  BRA.DIV UR4, `(.L_x_20178) ;  /* 0x0000007204b47947 */ /* 0x000ff2000b800000 */
[----:B------:R0:W1:Y:S02]  /*34c0*/  SHFL.BFLY PT, R25, R24, 0x1, 0x1f ;  /* 0x0c201f0018197f89 */ /* 0x00006400000e0000 */
.L_x_20237:
[----:B01----:R-:W-:-:S04]  /*34d0*/  FADD.FTZ R24, R24, R25 ;  /* 0x0000001918187221 */ /* 0x003fc80000010000 */
[----:B------:R-:W-:Y:S01]  /*34e0*/  FFMA.FTZ R27, R24, UR12, RZ ;  /* 0x0000000c181b7c23 */ /* 0x000fe200080100ff */
[----:B------:R-:W-:Y:S06]  /*34f0*/  @P1 BRA `(.L_x_20179) ;  /* 0x0000000000241947 */ /* 0x000fec0003800000 */
[----:B------:R-:W-:-:S04]  /*3500*/  ISETP.GE.AND P1, PT, R65, R64, PT ;  /* 0x000000404100720c */ /* 0x000fc80003f26270 */
[----:B------:R-:W-:-:S05]  /*3510*/  FSEL R25, R27, RZ, !P1 ;  /* 0x000000ff1b197208 */ /* 0x000fca0004800000 */
[----:B------:R1:W-:Y:S04]  /*3520*/  STS [R70], R25 ;  /* 0x0000001946007388 */ /* 0x0003e80000000800 */
[----:B------:R-:W-:Y:S05]  /*3530*/  @P1 BRA `(.L_x_20179) ;  /* 0x0000000000141947 */ /* 0x000fea0003800000 */
[----:B------:R-:W-:Y:S01]  /*3540*/  FMNMX.FTZ R58, R58, R27, !PT ;  /* 0x0000001b3a3a7209 */ /* 0x000fe20007810000 */
[----:B------:R-:W-:Y:S06]  /*3550*/  BRA `(.L_x_20179) ;  /* 0x00000000000c7947 */ /* 0x000fec0003800000 */
.L_x_20177:
[----:B------:R-:W-:-:S13]  /*3560*/  ISETP.NE.AND P1, PT, R61, RZ, PT ;  /* 0x000000ff3d00720c */ /* 0x000fda0003f25270 */
[----:B------:R-:W-:-:S05]  /*3570*/  @!P1 IMAD.MOV.U32 R25, RZ, RZ, -0x800001 ;  /* 0xff7fffffff199424 */ /* 0x000fca00078e00ff */
[----:B------:R0:W-:Y:S02]  /*3580*/  @!P1 STS [R70], R25 ;  /* 0x0000001946009388 */ /* 0x0001e40000000800 */
.L_x_20179:
[----:B------:R-:W-:Y:S05]  /*3590*/  BSYNC B1 ;  /* 0x0000000000017941 */ /* 0x000fea0003800000 */
.L_x_20176:
[----:B------:R-:W-:Y:S01]  /*35a0*/  IADD3 R68, P1, R68, 0x10, RZ ;  /* 0x0000001044447810 */ /* 0x000fe20007f3e0ff */
[----:B01----:R-:W-:Y:S02]  /*35b0*/  VIADD R70, R70, 0x100 ;  /* 0x0000010046467836 */ /* 0x003fe40000000000 */
[----:B------:R-:W-:Y:S02]  /*35c0*/  VIADD R65, R65, 0x40 ;  /* 0x0000004041417836 */ /* 0x000fe40000000000 */
[----:B------:R-:W-:Y:S02]  /*35d0*/  VIADD R66, R66, 0x40 ;  /* 0x0000004042427836 */ /* 0x000fe40000000000 */
[----:B------:R-:W-:Y:S01]  /*35e0*/  IMAD.X R69, RZ, RZ, R69, P1 ;  /* 0x000000ffff457224 */ /* 0x000fe200008e0645 */
[----:B------:R-:W-:Y:S06]  /*35f0*/  @!P0 BRA `(.L_x_20180) ;  /* 0xffffffe000cc8947 */ /* 0x000fec000383ffff */
[----:B------:R-:W-:Y:S05]  /*3600*/  BRA `(.L_x_20174) ;  /* 0x0000001c00947947 */ /* 0x000fea0003800000 */
.L_x_20175:
[----:B------:R-:W-:Y:S01]  /*3610*/  IMAD R68, R24, -0x200, R65 ;  /* 0xfffffe0018447824 */ /* 0x000fe200078e0241 */
[----:B------:R-:W-:Y:S01]  /*3620*/  MOV R67, R59 ;  /* 0x0000003b00437202 */ /* 0x000fe20000000f00 */
[----:B------:R-:W-:-:S07]  /*3630*/  IMAD.MOV.U32 R58, RZ, RZ, -0x800001 ;  /* 0xff7fffffff3a7424 */ /* 0x000fce00078e00ff */
.L_x_20185:
[----:B0-----:R-:W0:Y:S01]  /*3640*/  LDC R28, c[0x0][0x294] ;  /* 0x0000a500ff1c7b82 */ /* 0x001e220000000800 */
[----:B---3--:R-:W-:Y:S01]  /*3650*/  IMAD.SHL.U32 R27, R67, 0x10, RZ ;  /* 0x00000010431b7824 */ /* 0x008fe200078e00ff */
[----:B------:R-:W-:Y:S04]  /*3660*/  BSSY B1, `(.L_x_20181) ;  /* 0x00001dc000017945 */ /* 0x000fe80003800000 */
[----:B-12---:R-:W-:Y:S02]  /*3670*/  IABS R25, R27 ;  /* 0x0000001b00197213 */ /* 0x006fe40000000000 */
[----:B------:R-:W1:Y:S03]  /*3680*/  LDC R74, c[0x0][0x290] ;  /* 0x0000a400ff4a7b82 */ /* 0x000e660000000800 */
[----:B------:R-:W-:-:S04]  /*3690*/  IMAD.HI.U32 R24, R3, R25, RZ ;  /* 0x0000001903187227 */ /* 0x000fc800078e00ff */
        /* <DEDUP_REMOVED lines=40> */
[----:B------:R-:W-:-:S04]  /*3920*/  IADD3 R25, P0, R70, R67, RZ ;  /* 0x0000004346197210 */ /* 0x000fc80007f1e0ff */
[----:B------:R-:W-:Y:S02]  /*3930*/  LEA.HI.X.SX32 R26, R67, R66, 0x1, P0 ;  /* 0x00000042431a7211 */ /* 0x000fe400000f0eff */
[----:B------:R-:W-:-:S04]  /*3940*/  LEA R24, P0, R25, UR14, 0x2 ;  /* 0x0000000e19187c11 */ /* 0x000fc8000f8010ff */
[----:B------:R-:W-:-:S05]  /*3950*/  LEA.HI.X R25, R25, UR15, R26, 0x2, P0 ;  /* 0x0000000f19197c11 */ /* 0x000fca00080f141a */
[----:B------:R-:W2:Y:S01]  /*3960*/  LDG.E.CONSTANT R24, desc[UR10][R24.64] ;  /* 0x0000000a18187981 */ /* 0x000ea2000c1e9900 */
[----:B------:R-:W-:Y:S01]  /*3970*/  IMAD.MOV.U32 R74, RZ, RZ, R72 ;  /* 0x000000ffff4a7224 */ /* 0x000fe200078e0048 */
[----:B------:R-:W-:Y:S01]  /*3980*/  SHF.R.S32.HI R29, RZ, 0x1f, R55 ;  /* 0x0000001fff1d7819 */ /* 0x000fe20000011437 */
[----:B------:R-:W-:Y:S01]  /*3990*/  IMAD.MOV.U32 R75, RZ, RZ, R73 ;  /* 0x000000ffff4b7224 */ /* 0x000fe200078e0049 */
[----:B------:R-:W-:Y:S02]  /*39a0*/  SHF.R.S32.HI R30, RZ, 0x1f, R56 ;  /* 0x0000001fff1e7819 */ /* 0x000fe40000011438 */
[----:B------:R-:W-:Y:S02]  /*39b0*/  SHF.R.S32.HI R31, RZ, 0x1f, R54 ;  /* 0x0000001fff1f7819 */ /* 0x000fe40000011436 */
[----:B------:R-:W-:Y:S02]  /*39c0*/  SHF.R.S32.HI R81, RZ, 0x1f, R50 ;  /* 0x0000001fff517819 */ /* 0x000fe40000011432 */
[----:B------:R-:W-:-:S02]  /*39d0*/  SHF.R.S32.HI R82, RZ, 0x1f, R49 ;  /* 0x0000001fff527819 */ /* 0x000fc40000011431 */
        /* <DEDUP_REMOVED lines=19> */
[----:B------:R-:W-:-:S04]  /*3b10*/  IADD3 R27, P0, P1, R54, R74, R53 ;  /* 0x0000004a361b7210 */ /* 0x000fc8000791e035 */
[----:B------:R-:W-:Y:S02]  /*3b20*/  IADD3.X R30, R31, R76, R30, P0, P1 ;  /* 0x0000004c1f1e7210 */ /* 0x000fe400007e241e */
[----:B------:R-:W-:-:S04]  /*3b30*/  LEA R26, P0, R27, UR18, 0x1 ;  /* 0x000000121b1a7c11 */ /* 0x000fc8000f8008ff */
[----:B------:R-:W-:-:S05]  /*3b40*/  LEA.HI.X R27, R27, UR19, R30, 0x1, P0 ;  /* 0x000000131b1b7c11 */ /* 0x000fca00080f0c1e */
[----:B------:R-:W5:Y:S04]  /*3b50*/  LDG.E.CONSTANT R79, desc[UR10][R26.64] ;  /* 0x0000000a1a4f7981 */ /* 0x000f68000c1e9900 */
[----:B------:R1:W5:Y:S01]  /*3b60*/  LDG.E.CONSTANT R85, desc[UR10][R26.64+0x4] ;  /* 0x0000040a1a557981 */ /* 0x000362000c1e9900 */
[----:B------:R-:W-:Y:S02]  /*3b70*/  SHF.R.S32.HI R31, RZ, 0x1f, R52 ;  /* 0x0000001fff1f7819 */ /* 0x000fe40000011434 */
[--C-:B0-----:R-:W-:Y:S02]  /*3b80*/  SHF.R.S32.HI R28, RZ, 0x1f, R51.reuse ;  /* 0x0000001fff1c7819 */ /* 0x101fe40000011433 */
[----:B-1----:R-:W-:-:S04]  /*3b90*/  IADD3 R25, P0, P1, R52, R74, R51 ;  /* 0x0000004a34197210 */ /* 0x002fc8000791e033 */
[----:B------:R-:W-:Y:S02]  /*3ba0*/  IADD3.X R28, R31, R76, R28, P0, P1 ;  /* 0x0000004c1f1c7210 */ /* 0x000fe400007e241c */
[----:B------:R-:W-:-:S04]  /*3bb0*/  LEA R24, P0, R25, UR18, 0x1 ;  /* 0x0000001219187c11 */ /* 0x000fc8000f8008ff */
[----:B------:R-:W-:Y:S02]  /*3bc0*/  LEA.HI.X R25, R25, UR19, R28, 0x1, P0 ;  /* 0x0000001319197c11 */ /* 0x000fe400080f0c1c */
[----:B------:R-:W0:Y:S04]  /*3bd0*/  LDS.128 R28, [R14] ;  /* 0x000000000e1c7984 */ /* 0x000e280000000c00 */
[----:B------:R-:W5:Y:S04]  /*3be0*/  LDG.E.CONSTANT R90, desc[UR10][R24.64] ;  /* 0x0000000a185a7981 */ /* 0x000f68000c1e9900 */
[----:B------:R1:W5:Y:S01]  /*3bf0*/  LDG.E.CONSTANT R80, desc[UR10][R24.64+0x4] ;  /* 0x0000040a18507981 */ /* 0x000362000c1e9900 */
[----:B------:R-:W-:-:S04]  /*3c00*/  IADD3 R27, P0, P1, R50, R74, R49 ;  /* 0x0000004a321b7210 */ /* 0x000fc8000791e031 */
[----:B------:R-:W-:Y:S02]  /*3c10*/  IADD3.X R82, R81, R76, R82, P0, P1 ;  /* 0x0000004c51527210 */ /* 0x000fe400007e2452 */
[----:B------:R-:W-:-:S04]  /*3c20*/  LEA R26, P0, R27, UR18, 0x1 ;  /* 0x000000121b1a7c11 */ /* 0x000fc8000f8008ff */
[----:B------:R-:W-:-:S05]  /*3c30*/  LEA.HI.X R27, R27, UR19, R82, 0x1, P0 ;  /* 0x000000131b1b7c11 */ /* 0x000fca00080f0c52 */
[----:B------:R-:W5:Y:S01]  /*3c40*/  LDG.E.CONSTANT R81, desc[UR10][R26.64] ;  /* 0x0000000a1a517981 */ /* 0x000f62000c1e9900 */
[--C-:B------:R-:W-:Y:S02]  /*3c50*/  SHF.R.S32.HI R87, RZ, 0x1f, R47.reuse ;  /* 0x0000001fff577819 */ /* 0x100fe4000001142f */
[----:B------:R-:W-:Y:S01]  /*3c60*/  SHF.R.S32.HI R82, RZ, 0x1f, R48 ;  /* 0x0000001fff527819 */ /* 0x000fe20000011430 */
[----:B------:R2:W5:Y:S01]  /*3c70*/  LDG.E.CONSTANT R83, desc[UR10][R26.64+0x4] ;  /* 0x0000040a1a537981 */ /* 0x000562000c1e9900 */
[----:B-1----:R-:W-:-:S04]  /*3c80*/  IADD3 R25, P0, P1, R48, R74, R47 ;  /* 0x0000004a30197210 */ /* 0x002fc8000791e02f */
[----:B------:R-:W-:Y:S02]  /*3c90*/  IADD3.X R82, R82, R76, R87, P0, P1 ;  /* 0x0000004c52527210 */ /* 0x000fe400007e2457 */
[----:B------:R-:W-:-:S04]  /*3ca0*/  LEA R24, P0, R25, UR18, 0x1 ;  /* 0x0000001219187c11 */ /* 0x000fc8000f8008ff */
[----:B------:R-:W-:-:S05]  /*3cb0*/  LEA.HI.X R25, R25, UR19, R82, 0x1, P0 ;  /* 0x0000001319197c11 */ /* 0x000fca00080f0c52 */
[----:B------:R-:W5:Y:S01]  /*3cc0*/  LDG.E.CONSTANT R84, desc[UR10][R24.64] ;  /* 0x0000000a18547981 */ /* 0x000f62000c1e9900 */
[C---:B0-----:R-:W-:Y:S02]  /*3cd0*/  SHF.L.U32 R82, R30.reuse, 0x10, RZ ;  /* 0x000000101e527819 */ /* 0x041fe400000006ff */
[----:B------:R-:W-:Y:S01]  /*3ce0*/  PRMT R30, R30, 0x7632, R30 ;  /* 0x000076321e1e7816 */ /* 0x000fe2000000001e */
[C---:B------:R-:W-:Y:S01]  /*3cf0*/  IMAD.U32 R89, R28.reuse, 0x10000, RZ ;  /* 0x000100001c597824 */ /* 0x040fe200078e00ff */
[----:B------:R-:W-:-:S03]  /*3d00*/  PRMT R28, R28, 0x7632, R28 ;  /* 0x000076321c1c7816 */ /* 0x000fc6000000001c */
[----:B------:R-:W-:Y:S02]  /*3d10*/  IMAD.U32 R30, R30, 0x10000, RZ ;  /* 0x000100001e1e7824 */ /* 0x000fe400078e00ff */
[----:B------:R-:W-:Y:S02]  /*3d20*/  IMAD.U32 R28, R28, 0x10000, RZ ;  /* 0x000100001c1c7824 */ /* 0x000fe400078e00ff */
[C---:B------:R-:W-:Y:S01]  /*3d30*/  IMAD.U32 R88, R29.reuse, 0x10000, RZ ;  /* 0x000100001d587824 */ /* 0x040fe200078e00ff */
[----:B------:R-:W-:-:S04]  /*3d40*/  PRMT R29, R29, 0x7632, R29 ;  /* 0x000076321d1d7816 */ /* 0x000fc8000000001d */
[----:B------:R-:W-:Y:S01]  /*3d50*/  SHF.L.U32 R29, R29, 0x10, RZ ;  /* 0x000000101d1d7819 */ /* 0x000fe200000006ff */
        /* <DEDUP_REMOVED lines=9> */
[----:B------:R-:W-:Y:S01]  /*3df0*/  SHF.R.S32.HI R26, RZ, 0x1f, R46 ;  /* 0x0000001fff1a7819 */ /* 0x000fe2000001142e */
[----:B------:R5:W2:Y:S02]  /*3e00*/  LDG.E.CONSTANT R82, desc[UR10][R24.64+0x4] ;  /* 0x0000040a18527981 */ /* 0x000aa4000c1e9900 */
[----:B------:R-:W-:Y:S01]  /*3e10*/  FFMA.FTZ R30, R28, R77, R27 ;  /* 0x0000004d1c1e7223 */ /* 0x000fe2000001001b */
[----:B------:R-:W-:-:S02]  /*3e20*/  SHF.R.S32.HI R77, RZ, 0x1f, R45 ;  /* 0x0000001fff4d7819 */ /* 0x000fc4000001142d */
[----:B------:R-:W-:Y:S01]  /*3e30*/  IADD3 R28, P0, P1, R46, R74, R45 ;  /* 0x0000004a2e1c7210 */ /* 0x000fe2000791e02d */
[----:B---3--:R-:W-:-:S03]  /*3e40*/  IMAD.U32 R27, R75, 0x10000, RZ ;  /* 0x000100004b1b7824 */ /* 0x008fc600078e00ff */
[----:B------:R-:W-:Y:S01]  /*3e50*/  IADD3.X R77, R26, R76, R77, P0, P1 ;  /* 0x0000004c1a4d7210 */ /* 0x000fe200007e244d */
[----:B------:R-:W-:Y:S01]  /*3e60*/  IMAD.U32 R26, R31, 0x10000, RZ ;  /* 0x000100001f1a7824 */ /* 0x000fe200078e00ff */
[----:B------:R-:W-:Y:S01]  /*3e70*/  LEA R86, P0, R28, UR18, 0x1 ;  /* 0x000000121c567c11 */ /* 0x000fe2000f8008ff */
[----:B-----5:R-:W-:Y:S02]  /*3e80*/  IMAD.U32 R25, R71, 0x10000, RZ ;  /* 0x0001000047197824 */ /* 0x020fe400078e00ff */
[----:B------:R-:W-:Y:S01]  /*3e90*/  FMUL.FTZ R27, R26, R27 ;  /* 0x0000001b1a1b7220 */ /* 0x000fe20000410000 */
[----:B------:R-:W-:-:S03]  /*3ea0*/  LEA.HI.X R87, R28, UR19, R77, 0x1, P0 ;  /* 0x000000131c577c11 */ /* 0x000fc600080f0c4d */
[----:B------:R-:W-:Y:S02]  /*3eb0*/  FFMA.FTZ R88, R88, R25, R27 ;  /* 0x0000001958587223 */ /* 0x000fe4000001001b */
[----:B------:R-:W3:Y:S04]  /*3ec0*/  LDG.E.CONSTANT R78, desc[UR10][R86.64] ;  /* 0x0000000a564e7981 */ /* 0x000ee8000c1e9900 */
[----:B------:R-:W0:Y:S04]  /*3ed0*/  LDS.128 R24, [R14+0x10] ;  /* 0x000010000e187984 */ /* 0x000e280000000c00 */
[----:B------:R1:W4:Y:S01]  /*3ee0*/  LDG.E.CONSTANT R77, desc[UR10][R86.64+0x4] ;  /* 0x0000040a564d7981 */ /* 0x000322000c1e9900 */
[----:B------:R-:W-:-:S02]  /*3ef0*/  PRMT R31, R31, 0x7632, R31 ;  /* 0x000076321f1f7816 */ /* 0x000fc4000000001f */
[----:B------:R-:W-:Y:S02]  /*3f00*/  PRMT R75, R75, 0x7632, R75 ;  /* 0x000076324b4b7816 */ /* 0x000fe4000000004b */
[----:B------:R-:W-:Y:S01]  /*3f10*/  PRMT R71, R71, 0x7632, R71 ;  /* 0x0000763247477816 */ /* 0x000fe20000000047 */
[----:B------:R-:W-:Y:S02]  /*3f20*/  IMAD.U32 R31, R31, 0x10000, RZ ;  /* 0x000100001f1f7824 */ /* 0x000fe400078e00ff */
[----:B------:R-:W-:-:S04]  /*3f30*/  IMAD.U32 R28, R75, 0x10000, RZ ;  /* 0x000100004b1c7824 */ /* 0x000fc800078e00ff */
[----:B------:R-:W-:Y:S01]  /*3f40*/  FMUL.FTZ R92, R31, R28 ;  /* 0x0000001c1f5c7220 */ /* 0x000fe20000410000 */
[----:B------:R-:W-:Y:S01]  /*3f50*/  IMAD.U32 R28, R71, 0x10000, RZ ;  /* 0x00010000471c7824 */ /* 0x000fe200078e00ff */
[--C-:B------:R-:W-:Y:S01]  /*3f60*/  SHF.R.S32.HI R71, RZ, 0x1f, R43.reuse ;  /* 0x0000001fff477819 */ /* 0x100fe2000001142b */
[----:B------:R-:W-:Y:S01]  /*3f70*/  IMAD.U32 R31, R79, 0x10000, RZ ;  /* 0x000100004f1f7824 */ /* 0x000fe200078e00ff */
        /* <DEDUP_REMOVED lines=15> */
[----:B------:R-:W-:Y:S01]  /*4070*/  SHF.L.U32 R30, R85, 0x10, RZ ;  /* 0x00000010551e7819 */ /* 0x000fe200000006ff */
        /* <DEDUP_REMOVED lines=9> */
[----:B------:R-:W-:Y:S02]  /*4110*/  PRMT R25, R25, 0x7632, R25 ;  /* 0x0000763219197816 */ /* 0x000fe40000000019 */
[----:B------:R-:W-:-:S03]  /*4120*/  PRMT R85, R85, 0x7632, R85 ;  /* 0x0000763255557816 */ /* 0x000fc60000000055 */
[----:B------:R-:W-:Y:S02]  /*4130*/  IMAD.U32 R24, R25, 0x10000, RZ ;  /* 0x0001000019187824 */ /* 0x000fe400078e00ff */
[----:B------:R-:W-:Y:S02]  /*4140*/  IMAD.U32 R85, R85, 0x10000, RZ ;  /* 0x0001000055557824 */ /* 0x000fe400078e00ff */
[----:B------:R-:W-:Y:S01]  /*4150*/  IMAD.U32 R25, R90, 0x10000, RZ ;  /* 0x000100005a197824 */ /* 0x000fe200078e00ff */
[----:B------:R0:W5:Y:S01]  /*4160*/  LDG.E.CONSTANT R88, desc[UR10][R88.64+0x4] ;  /* 0x0000040a58587981 */ /* 0x000162000c1e9900 */
[----:B------:R-:W-:Y:S01]  /*4170*/  FFMA.FTZ R91, R24, R85, R91 ;  /* 0x00000055185b7223 */ /* 0x000fe2000001005b */
[C---:B------:R-:W-:Y:S01]  /*4180*/  IMAD.U32 R24, R26.reuse, 0x10000, RZ ;  /* 0x000100001a187824 */ /* 0x040fe200078e00ff */
[----:B------:R-:W-:Y:S02]  /*4190*/  PRMT R26, R26, 0x7632, R26 ;  /* 0x000076321a1a7816 */ /* 0x000fe4000000001a */
[----:B------:R-:W-:Y:S01]  /*41a0*/  PRMT R90, R90, 0x7632, R90 ;  /* 0x000076325a5a7816 */ /* 0x000fe2000000005a */
[----:B------:R-:W-:-:S02]  /*41b0*/  FFMA.FTZ R24, R24, R25, R31 ;  /* 0x0000001918187223 */ /* 0x000fc4000001001f */
[----:B------:R-:W-:Y:S02]  /*41c0*/  IMAD.U32 R25, R26, 0x10000, RZ ;  /* 0x000100001a197824 */ /* 0x000fe400078e00ff */
[----:B------:R-:W-:Y:S02]  /*41d0*/  IMAD.U32 R90, R90, 0x10000, RZ ;  /* 0x000100005a5a7824 */ /* 0x000fe400078e00ff */
[----:B------:R-:W-:Y:S02]  /*41e0*/  IMAD.U32 R26, R80, 0x10000, RZ ;  /* 0x00010000501a7824 */ /* 0x000fe400078e00ff */
[----:B------:R-:W-:Y:S01]  /*41f0*/  FFMA.FTZ R86, R25, R90, R86 ;  /* 0x0000005a19567223 */ /* 0x000fe20000010056 */
[----:B------:R-:W-:-:S05]  /*4200*/  SHF.L.U32 R25, R27, 0x10, RZ ;  /* 0x000000101b197819 */ /* 0x000fca00000006ff */
        /* <DEDUP_REMOVED lines=8> */
[----:B------:R-:W-:-:S04]  /*4290*/  PRMT R81, R81, 0x7632, R81 ;  /* 0x0000763251517816 */ /* 0x000fc80000000051 */
[----:B------:R-:W-:Y:S01]  /*42a0*/  SHF.L.U32 R81, R81, 0x10, RZ ;  /* 0x0000001051517819 */ /* 0x000fe200000006ff */
[C---:B-1----:R-:W-:Y:S01]  /*42b0*/  IMAD.U32 R27, R28.reuse, 0x10000, RZ ;  /* 0x000100001c1b7824 */ /* 0x042fe200078e00ff */
[----:B------:R-:W-:-:S03]  /*42c0*/  PRMT R28, R28, 0x7632, R28 ;  /* 0x000076321c1c7816 */ /* 0x000fc6000000001c */
[----:B------:R-:W-:Y:S02]  /*42d0*/  FFMA.FTZ R24, R27, R26, R24 ;  /* 0x0000001a1b187223 */ /* 0x000fe40000010018 */
[----:B------:R-:W-:Y:S02]  /*42e0*/  IMAD.U32 R27, R28, 0x10000, RZ ;  /* 0x000100001c1b7824 */ /* 0x000fe400078e00ff */
[C---:B------:R-:W-:Y:S01]  /*42f0*/  IMAD.U32 R28, R29.reuse, 0x10000, RZ ;  /* 0x000100001d1c7824 */ /* 0x040fe200078e00ff */
[----:B------:R-:W-:Y:S01]  /*4300*/  PRMT R29, R29, 0x7632, R29 ;  /* 0x000076321d1d7816 */ /* 0x000fe2000000001d */
[C---:B------:R-:W-:Y:S01]  /*4310*/  IMAD.U32 R26, R83.reuse, 0x10000, RZ ;  /* 0x00010000531a7824 */ /* 0x040fe200078e00ff */
[----:B------:R-:W-:-:S03]  /*4320*/  PRMT R83, R83, 0x7632, R83 ;  /* 0x0000763253537816 */ /* 0x000fc60000000053 */
[--C-:B------:R-:W-:Y:S01]  /*4330*/  FFMA.FTZ R28, R28, R26, R25.reuse ;  /* 0x0000001a1c1c7223 */ /* 0x100fe20000010019 */
[----:B------:R-:W-:Y:S02]  /*4340*/  IMAD.U32 R26, R29, 0x10000, RZ ;  /* 0x000100001d1a7824 */ /* 0x000fe400078e00ff */
[----:B------:R-:W-:Y:S02]  /*4350*/  IMAD.U32 R29, R83, 0x10000, RZ ;  /* 0x00010000531d7824 */ /* 0x000fe400078e00ff */
[----:B------:R-:W-:Y:S01]  /*4360*/  FFMA.FTZ R86, R27, R81, R86 ;  /* 0x000000511b567223 */ /* 0x000fe20000010056 */
[C---:B------:R-:W-:Y:S01]  /*4370*/  IMAD.U32 R27, R30.reuse, 0x10000, RZ ;  /* 0x000100001e1b7824 */ /* 0x040fe200078e00ff */
[----:B------:R-:W-:Y:S01]  /*4380*/  PRMT R25, R30, 0x7632, R25 ;  /* 0x000076321e197816 */ /* 0x000fe20000000019 */
[----:B------:R-:W-:Y:S01]  /*4390*/  FFMA.FTZ R29, R26, R29, R91 ;  /* 0x0000001d1a1d7223 */ /* 0x000fe2000001005b */
[C---:B------:R-:W-:Y:S01]  /*43a0*/  IMAD.U32 R26, R84.reuse, 0x10000, RZ ;  /* 0x00010000541a7824 */ /* 0x040fe200078e00ff */
[----:B------:R-:W-:-:S02]  /*43b0*/  PRMT R84, R84, 0x7632, R84 ;  /* 0x0000763254547816 */ /* 0x000fc40000000054 */
[----:B------:R-:W-:Y:S01]  /*43c0*/  SHF.L.U32 R83, R25, 0x10, RZ ;  /* 0x0000001019537819 */ /* 0x000fe200000006ff */
[----:B------:R-:W-:Y:S02]  /*43d0*/  FFMA.FTZ R30, R27, R26, R24 ;  /* 0x0000001a1b1e7223 */ /* 0x000fe40000010018 */
[----:B------:R-:W0:Y:S01]  /*43e0*/  LDS.128 R24, [R14+0x30] ;  /* 0x000030000e187984 */ /* 0x000e220000000c00 */
[----:B------:R-:W-:Y:S01]  /*43f0*/  IMAD.U32 R84, R84, 0x10000, RZ ;  /* 0x0001000054547824 */ /* 0x000fe200078e00ff */
[--C-:B------:R-:W-:Y:S02]  /*4400*/  SHF.R.S32.HI R85, RZ, 0x1f, R39.reuse ;  /* 0x0000001fff557819 */ /* 0x100fe40000011427 */
[----:B------:R-:W-:Y:S01]  /*4410*/  IADD3 R81, P0, P1, R40, R74, R39 ;  /* 0x0000004a28517210 */ /* 0x000fe2000791e027 */
[----:B------:R-:W-:Y:S01]  /*4420*/  FFMA.FTZ R83, R83, R84, R86 ;  /* 0x0000005453537223 */ /* 0x000fe20000010056 */
[----:B------:R-:W-:-:S04]  /*4430*/  SHF.R.S32.HI R84, RZ, 0x1f, R40 ;  /* 0x0000001fff547819 */ /* 0x000fc80000011428 */
[----:B------:R-:W-:Y:S02]  /*4440*/  IADD3.X R84, R84, R76, R85, P0, P1 ;  /* 0x0000004c54547210 */ /* 0x000fe400007e2455 */
[----:B------:R-:W-:-:S04]  /*4450*/  LEA R80, P0, R81, UR18, 0x1 ;  /* 0x0000001251507c11 */ /* 0x000fc8000f8008ff */
[----:B------:R-:W-:-:S05]  /*4460*/  LEA.HI.X R81, R81, UR19, R84, 0x1, P0 ;  /* 0x0000001351517c11 */ /* 0x000fca00080f0c54 */
[----:B------:R-:W5:Y:S01]  /*4470*/  LDG.E.CONSTANT R84, desc[UR10][R80.64] ;  /* 0x0000000a50547981 */ /* 0x000f62000c1e9900 */
[C---:B------:R-:W-:Y:S01]  /*4480*/  IMAD.U32 R85, R31.reuse, 0x10000, RZ ;  /* 0x000100001f557824 */ /* 0x040fe200078e00ff */
[----:B------:R-:W-:-:S05]  /*4490*/  PRMT R31, R31, 0x7632, R31 ;  /* 0x000076321f1f7816 */ /* 0x000fca000000001f */
[----:B------:R-:W-:Y:S02]  /*44a0*/  IMAD.U32 R90, R31, 0x10000, RZ ;  /* 0x000100001f5a7824 */ /* 0x000fe400078e00ff */
[----:B0-----:R-:W-:Y:S02]  /*44b0*/  IMAD.U32 R89, R25, 0x10000, RZ ;  /* 0x0001000019597824 */ /* 0x001fe400078e00ff */
[C---:B--2---:R-:W-:Y:S01]  /*44c0*/  IMAD.U32 R86, R82.reuse, 0x10000, RZ ;  /* 0x0001000052567824 */ /* 0x044fe200078e00ff */
[----:B------:R-:W-:-:S05]  /*44d0*/  PRMT R82, R82, 0x7632, R82 ;  /* 0x0000763252527816 */ /* 0x000fca0000000052 */
[----:B------:R-:W-:Y:S02]  /*44e0*/  IMAD.U32 R82, R82, 0x10000, RZ ;  /* 0x0001000052527824 */ /* 0x000fe400078e00ff */
[----:B------:R-:W-:Y:S02]  /*44f0*/  FFMA.FTZ R86, R85, R86, R28 ;  /* 0x0000005655567223 */ /* 0x000fe4000001001c */
[----:B------:R0:W2:Y:S01]  /*4500*/  LDG.E.CONSTANT R85, desc[UR10][R80.64+0x4] ;  /* 0x0000040a50557981 */ /* 0x0000a2000c1e9900 */
[----:B------:R-:W-:Y:S01]  /*4510*/  FFMA.FTZ R90, R90, R82, R29 ;  /* 0x000000525a5a7223 */ /* 0x000fe2000001001d */
[C---:B------:R-:W-:Y:S01]  /*4520*/  IMAD.U32 R29, R24.reuse, 0x10000, RZ ;  /* 0x00010000181d7824 */ /* 0x040fe200078e00ff */
[----:B------:R-:W-:Y:S02]  /*4530*/  PRMT R24, R24, 0x7632, R24 ;  /* 0x0000763218187816 */ /* 0x000fe40000000018 */
[C---:B---3--:R-:W-:Y:S02]  /*4540*/  SHF.L.U32 R28, R78.reuse, 0x10, RZ ;  /* 0x000000104e1c7819 */ /* 0x048fe400000006ff */
[----:B------:R-:W-:Y:S01]  /*4550*/  PRMT R78, R78, 0x7632, R78 ;  /* 0x000076324e4e7816 */ /* 0x000fe2000000004e */
[----:B------:R-:W-:-:S04]  /*4560*/  IMAD.U32 R24, R24, 0x10000, RZ ;  /* 0x0001000018187824 */ /* 0x000fc800078e00ff */
        /* <DEDUP_REMOVED lines=8> */
[----:B------:R-:W-:Y:S01]  /*45f0*/  LEA.HI.X R29, R24, UR19, R29, 0x1, P0 ;  /* 0x00000013181d7c11 */ /* 0x000fe200080f0c1d */
[----:B----4-:R-:W-:-:S04]  /*4600*/  IMAD.U32 R24, R77, 0x10000, RZ ;  /* 0x000100004d187824 */ /* 0x010fc800078e00ff */
[----:B------:R-:W-:Y:S01]  /*4610*/  FFMA.FTZ R89, R89, R24, R86 ;  /* 0x0000001859597223 */ /* 0x000fe20000010056 */
[----:B------:R-:W-:Y:S01]  /*4620*/  PRMT R25, R25, 0x7632, R25 ;  /* 0x0000763219197816 */ /* 0x000fe20000000019 */
[----:B------:R-:W3:Y:S01]  /*4630*/  LDG.E.CONSTANT R86, desc[UR10][R28.64] ;  /* 0x0000000a1c567981 */ /* 0x000ee2000c1e9900 */
[----:B------:R-:W-:-:S03]  /*4640*/  PRMT R77, R77, 0x7632, R77 ;  /* 0x000076324d4d7816 */ /* 0x000fc6000000004d */
[----:B------:R1:W4:Y:S01]  /*4650*/  LDG.E.CONSTANT R87, desc[UR10][R28.64+0x4] ;  /* 0x0000040a1c577981 */ /* 0x000322000c1e9900 */
[----:B------:R-:W-:Y:S02]  /*4660*/  IMAD.U32 R25, R25, 0x10000, RZ ;  /* 0x0001000019197824 */ /* 0x000fe400078e00ff */
[----:B------:R-:W-:Y:S01]  /*4670*/  IMAD.U32 R77, R77, 0x10000, RZ ;  /* 0x000100004d4d7824 */ /* 0x000fe200078e00ff */
[----:B------:R-:W-:-:S03]  /*4680*/  SHF.R.S32.HI R78, RZ, 0x1f, R16 ;  /* 0x0000001fff4e7819 */ /* 0x000fc60000011410 */
[----:B------:R-:W-:Y:S01]  /*4690*/  FFMA.FTZ R90, R25, R77, R90 ;  /* 0x0000004d195a7223 */ /* 0x000fe2000001005a */
[----:B------:R-:W-:-:S04]  /*46a0*/  IADD3 R25, P0, P1, R7, R74, R16 ;  /* 0x0000004a07197210 */ /* 0x000fc8000791e010 */
[----:B------:R-:W-:Y:S02]  /*46b0*/  IADD3.X R78, R33, R76, R78, P0, P1 ;  /* 0x0000004c214e7210 */ /* 0x000fe400007e244e */
[C---:B------:R-:W-:Y:S02]  /*46c0*/  LEA R24, P0, R25.reuse, UR18, 0x1 ;  /* 0x0000001219187c11 */ /* 0x040fe4000f8008ff */
[C---:B------:R-:W-:Y:S02]  /*46d0*/  PRMT R31, R26.reuse, 0x7632, R31 ;  /* 0x000076321a1f7816 */ /* 0x040fe4000000001f */
[----:B------:R-:W-:Y:S02]  /*46e0*/  LEA.HI.X R25, R25, UR19, R78, 0x1, P0 ;  /* 0x0000001319197c11 */ /* 0x000fe400080f0c4e */
[----:B------:R-:W-:Y:S02]  /*46f0*/  SHF.L.U32 R77, R26, 0x10, RZ ;  /* 0x000000101a4d7819 */ /* 0x000fe400000006ff */
[C---:B-----5:R-:W-:Y:S01]  /*4700*/  PRMT R26, R75.reuse, 0x7632, R26 ;  /* 0x000076324b1a7816 */ /* 0x060fe2000000001a */
[----:B------:R-:W5:Y:S01]  /*4710*/  LDG.E.CONSTANT R81, desc[UR10][R24.64] ;  /* 0x0000000a18517981 */ /* 0x000f62000c1e9900 */
[----:B------:R-:W-:-:S02]  /*4720*/  IMAD.U32 R78, R75, 0x10000, RZ ;  /* 0x000100004b4e7824 */ /* 0x000fc400078e00ff */
[----:B0-----:R-:W-:Y:S01]  /*4730*/  IMAD.U32 R80, R31, 0x10000, RZ ;  /* 0x000100001f507824 */ /* 0x001fe200078e00ff */
[----:B------:R0:W5:Y:S01]  /*4740*/  LDG.E.CONSTANT R82, desc[UR10][R24.64+0x4] ;  /* 0x0000040a18527981 */ /* 0x000162000c1e9900 */
[----:B------:R-:W-:Y:S02]  /*4750*/  IMAD.U32 R26, R26, 0x10000, RZ ;  /* 0x000100001a1a7824 */ /* 0x000fe400078e00ff */
[----:B------:R-:W-:Y:S01]  /*4760*/  FFMA.FTZ R78, R77, R78, R30 ;  /* 0x0000004e4d4e7223 */ /* 0x000fe2000001001e */
[----:B------:R-:W-:Y:S01]  /*4770*/  IMAD.U32 R75, R71, 0x10000, RZ ;  /* 0x00010000474b7824 */ /* 0x000fe200078e00ff */
[----:B-1----:R-:W1:Y:S01]  /*4780*/  LDS.128 R28, [R14+0x40] ;  /* 0x000040000e1c7984 */ /* 0x002e620000000c00 */
[----:B------:R-:W-:Y:S01]  /*4790*/  FFMA.FTZ R26, R80, R26, R83 ;  /* 0x0000001a501a7223 */ /* 0x000fe20000010053 */
[----:B------:R-:W-:-:S04]  /*47a0*/  IMAD.U32 R80, R27, 0x10000, RZ ;  /* 0x000100001b507824 */ /* 0x000fc800078e00ff */
        /* <DEDUP_REMOVED lines=9> */
[----:B------:R-:W-:Y:S01]  /*4840*/  IMAD.U32 R27, R27, 0x10000, RZ ;  /* 0x000100001b1b7824 */ /* 0x000fe200078e00ff */
[----:B------:R-:W-:Y:S01]  /*4850*/  SHF.L.U32 R71, R71, 0x10, RZ ;  /* 0x0000001047477819 */ /* 0x000fe200000006ff */
[----:B0-----:R-:W-:Y:S01]  /*4860*/  IMAD.U32 R24, R79, 0x10000, RZ ;  /* 0x000100004f187824 */ /* 0x001fe200078e00ff */
[----:B------:R-:W-:-:S03]  /*4870*/  IADD3 R25, P0, P1, R9, R74, R18 ;  /* 0x0000004a09197210 */ /* 0x000fc6000791e012 */
[----:B------:R-:W-:Y:S01]  /*4880*/  FFMA.FTZ R90, R27, R71, R90 ;  /* 0x000000471b5a7223 */ /* 0x000fe2000001005a */
[----:B-1----:R-:W-:-:S04]  /*4890*/  IMAD.U32 R27, R28, 0x10000, RZ ;  /* 0x000100001c1b7824 */ /* 0x002fc800078e00ff */
[----:B------:R-:W-:Y:S01]  /*48a0*/  FFMA.FTZ R27, R27, R24, R78 ;  /* 0x000000181b1b7223 */ /* 0x000fe2000001004e */
[----:B------:R-:W-:Y:S02]  /*48b0*/  LEA R24, P2, R25, UR18, 0x1 ;  /* 0x0000001219187c11 */ /* 0x000fe4000f8408ff */
[----:B------:R-:W-:-:S04]  /*48c0*/  IADD3.X R78, R35, R76, R22, P0, P1 ;  /* 0x0000004c234e7210 */ /* 0x000fc800007e2416 */
[----:B------:R-:W-:Y:S02]  /*48d0*/  LEA.HI.X R25, R25, UR19, R78, 0x1, P2 ;  /* 0x0000001319197c11 */ /* 0x000fe400090f0c4e */
[----:B------:R-:W-:-:S03]  /*48e0*/  IADD3 R80, P0, P1, R10, R74, R19 ;  /* 0x0000004a0a507210 */ /* 0x000fc6000791e013 */
[----:B------:R-:W5:Y:S01]  /*48f0*/  LDG.E.CONSTANT R78, desc[UR10][R24.64] ;  /* 0x0000000a184e7981 */ /* 0x000f62000c1e9900 */
[----:B------:R-:W-:-:S03]  /*4900*/  LEA R92, P2, R80, UR18, 0x1 ;  /* 0x00000012505c7c11 */ /* 0x000fc6000f8408ff */
[----:B------:R0:W5:Y:S01]  /*4910*/  LDG.E.CONSTANT R71, desc[UR10][R24.64+0x4] ;  /* 0x0000040a18477981 */ /* 0x000162000c1e9900 */
[----:B------:R-:W-:Y:S02]  /*4920*/  IADD3.X R91, R36, R76, R23, P0, P1 ;  /* 0x0000004c245b7210 */ /* 0x000fe400007e2417 */
[----:B------:R-:W-:Y:S02]  /*4930*/  IADD3 R83, P3, P4, R11, R74, R20 ;  /* 0x0000004a0b537210 */ /* 0x000fe40007c7e014 */
        /* <DEDUP_REMOVED lines=16> */
[----:B------:R-:W-:-:S02]  /*4a40*/  PRMT R88, R88, 0x7632, R88 ;  /* 0x0000763258587816 */ /* 0x000fc40000000058 */
[----:B------:R-:W-:-:S03]  /*4a50*/  SHF.L.U32 R29, R29, 0x10, RZ ;  /* 0x000000101d1d7819 */ /* 0x000fc600000006ff */
[----:B------:R-:W-:Y:S02]  /*4a60*/  IMAD.U32 R88, R88, 0x10000, RZ ;  /* 0x0001000058587824 */ /* 0x000fe400078e00ff */
[----:B0-----:R-:W-:Y:S02]  /*4a70*/  IMAD.U32 R24, R30, 0x10000, RZ ;  /* 0x000100001e187824 */ /* 0x001fe400078e00ff */
[----:B------:R-:W-:Y:S01]  /*4a80*/  FFMA.FTZ R90, R29, R88, R90 ;  /* 0x000000581d5a7223 */ /* 0x000fe2000001005a */
[----:B------:R-:W-:Y:S01]  /*4a90*/  FFMA.FTZ R89, R26, R79, R89 ;  /* 0x0000004f1a597223 */ /* 0x000fe20000010059 */
[----:B------:R-:W-:-:S05]  /*4aa0*/  PRMT R30, R30, 0x7632, R30 ;  /* 0x000076321e1e7816 */ /* 0x000fca000000001e */
[----:B------:R-:W-:Y:S02]  /*4ab0*/  IMAD.U32 R79, R30, 0x10000, RZ ;  /* 0x000100001e4f7824 */ /* 0x000fe400078e00ff */
[----:B------:R-:W-:Y:S02]  /*4ac0*/  IMAD.U32 R30, R31, 0x10000, RZ ;  /* 0x000100001f1e7824 */ /* 0x000fe400078e00ff */
[----:B------:R-:W-:-:S04]  /*4ad0*/  IMAD.U32 R29, R84, 0x10000, RZ ;  /* 0x00010000541d7824 */ /* 0x000fc800078e00ff */
[----:B------:R-:W-:Y:S02]  /*4ae0*/  FFMA.FTZ R29, R24, R29, R27 ;  /* 0x0000001d181d7223 */ /* 0x000fe4000001001b */
[----:B------:R-:W0:Y:S01]  /*4af0*/  LDS.128 R24, [R14+0x50] ;  /* 0x000050000e187984 */ /* 0x000e220000000c00 */
[----:B------:R-:W-:-:S05]  /*4b00*/  PRMT R84, R84, 0x7632, R84 ;  /* 0x0000763254547816 */ /* 0x000fca0000000054 */
[----:B------:R-:W-:-:S04]  /*4b10*/  IMAD.U32 R84, R84, 0x10000, RZ ;  /* 0x0001000054547824 */ /* 0x000fc800078e00ff */
[----:B------:R-:W-:Y:S01]  /*4b20*/  FFMA.FTZ R28, R79, R84, R28 ;  /* 0x000000544f1c7223 */ /* 0x000fe2000001001c */
[----:B------:R-:W-:-:S05]  /*4b30*/  PRMT R31, R31, 0x7632, R31 ;  /* 0x000076321f1f7816 */ /* 0x000fca000000001f */
[----:B------:R-:W-:Y:S01]  /*4b40*/  IMAD.U32 R31, R31, 0x10000, RZ ;  /* 0x000100001f1f7824 */ /* 0x000fe200078e00ff */
[----:B--2---:R-:W-:-:S05]  /*4b50*/  SHF.L.U32 R79, R85, 0x10, RZ ;  /* 0x00000010554f7819 */ /* 0x004fca00000006ff */
[----:B------:R-:W-:Y:S01]  /*4b60*/  FFMA.FTZ R89, R30, R79, R89 ;  /* 0x0000004f1e597223 */ /* 0x000fe20000010059 */
[----:B------:R-:W-:-:S05]  /*4b70*/  PRMT R30, R85, 0x7632, R30 ;  /* 0x00007632551e7816 */ /* 0x000fca000000001e */
[----:B------:R-:W-:-:S04]  /*4b80*/  IMAD.U32 R30, R30, 0x10000, RZ ;  /* 0x000100001e1e7824 */ /* 0x000fc800078e00ff */
[----:B------:R-:W-:Y:S01]  /*4b90*/  FFMA.FTZ R90, R31, R30, R90 ;  /* 0x0000001e1f5a7223 */ /* 0x000fe2000001005a */
[C---:B0-----:R-:W-:Y:S01]  /*4ba0*/  IMAD.U32 R30, R24.reuse, 0x10000, RZ ;  /* 0x00010000181e7824 */ /* 0x041fe200078e00ff */
[----:B------:R-:W-:Y:S01]  /*4bb0*/  PRMT R24, R24, 0x7632, R24 ;  /* 0x0000763218187816 */ /* 0x000fe20000000018 */
[C---:B---3--:R-:W-:Y:S01]  /*4bc0*/  IMAD.U32 R79, R86.reuse, 0x10000, RZ ;  /* 0x00010000564f7824 */ /* 0x048fe200078e00ff */
[----:B------:R-:W-:-:S03]  /*4bd0*/  PRMT R86, R86, 0x7632, R86 ;  /* 0x0000763256567816 */ /* 0x000fc60000000056 */
[----:B------:R-:W-:Y:S01]  /*4be0*/  FFMA.FTZ R79, R30, R79, R29 ;  /* 0x0000004f1e4f7223 */ /* 0x000fe2000001001d */
[----:B------:R-:W-:Y:S02]  /*4bf0*/  IMAD.U32 R29, R24, 0x10000, RZ ;  /* 0x00010000181d7824 */ /* 0x000fe400078e00ff */
[----:B------:R-:W-:-:S04]  /*4c00*/  IMAD.U32 R24, R86, 0x10000, RZ ;  /* 0x0001000056187824 */ /* 0x000fc800078e00ff */
[----:B------:R-:W-:Y:S01]  /*4c10*/  FFMA.FTZ R24, R29, R24, R28 ;  /* 0x000000181d187223 */ /* 0x000fe2000001001c */
[----:B------:R-:W-:Y:S01]  /*4c20*/  SHF.L.U32 R28, R25, 0x10, RZ ;  /* 0x00000010191c7819 */ /* 0x000fe200000006ff */
[----:B----4-:R-:W-:-:S04]  /*4c30*/  IMAD.U32 R29, R87, 0x10000, RZ ;  /* 0x00010000571d7824 */ /* 0x010fc800078e00ff */
        /* <DEDUP_REMOVED lines=8> */
[----:B-----5:R-:W-:Y:S01]  /*4cc0*/  IMAD.U32 R25, R81, 0x10000, RZ ;  /* 0x0001000051197824 */ /* 0x020fe200078e00ff */
[----:B------:R-:W-:-:S03]  /*4cd0*/  PRMT R26, R26, 0x7632, R26 ;  /* 0x000076321a1a7816 */ /* 0x000fc6000000001a */
[----:B------:R-:W-:Y:S01]  /*4ce0*/  FFMA.FTZ R79, R84, R25, R79 ;  /* 0x00000019544f7223 */ /* 0x000fe2000001004f */
[----:B------:R-:W-:Y:S01]  /*4cf0*/  PRMT R25, R81, 0x7632, R25 ;  /* 0x0000763251197816 */ /* 0x000fe20000000019 */
[----:B------:R-:W-:-:S03]  /*4d00*/  IMAD.U32 R81, R26, 0x10000, RZ ;  /* 0x000100001a517824 */ /* 0x000fc600078e00ff */
[----:B------:R-:W-:-:S05]  /*4d10*/  SHF.L.U32 R25, R25, 0x10, RZ ;  /* 0x0000001019197819 */ /* 0x000fca00000006ff */
[----:B------:R-:W-:Y:S01]  /*4d20*/  FFMA.FTZ R81, R81, R25, R24 ;  /* 0x0000001951517223 */ /* 0x000fe20000010018 */
[C---:B------:R-:W-:Y:S02]  /*4d30*/  IMAD.U32 R24, R27.reuse, 0x10000, RZ ;  /* 0x000100001b187824 */ /* 0x040fe400078e00ff */
[----:B------:R-:W-:Y:S01]  /*4d40*/  IMAD.U32 R25, R82, 0x10000, RZ ;  /* 0x0001000052197824 */ /* 0x000fe200078e00ff */
[----:B------:R-:W-:-:S03]  /*4d50*/  PRMT R27, R27, 0x7632, R27 ;  /* 0x000076321b1b7816 */ /* 0x000fc6000000001b */
[----:B------:R-:W-:Y:S01]  /*4d60*/  FFMA.FTZ R89, R24, R25, R89 ;  /* 0x0000001918597223 */ /* 0x000fe20000010059 */
[----:B------:R-:W-:Y:S01]  /*4d70*/  PRMT R24, R82, 0x7632, R24 ;  /* 0x0000763252187816 */ /* 0x000fe20000000018 */
[----:B------:R-:W-:Y:S02]  /*4d80*/  IMAD.U32 R27, R27, 0x10000, RZ ;  /* 0x000100001b1b7824 */ /* 0x000fe400078e00ff */
[----:B0-----:R-:W-:Y:S02]  /*4d90*/  IMAD.U32 R26, R28, 0x10000, RZ ;  /* 0x000100001c1a7824 */ /* 0x001fe400078e00ff */
[----:B------:R-:W-:Y:S02]  /*4da0*/  IMAD.U32 R24, R24, 0x10000, RZ ;  /* 0x0001000018187824 */ /* 0x000fe400078e00ff */
        /* <DEDUP_REMOVED lines=18> */
[----:B------:R-:W-:-:S03]  /*4ed0*/  PRMT R29, R31, 0x7632, R29 ;  /* 0x000076321f1d7816 */ /* 0x000fc6000000001d */
[----:B------:R-:W-:Y:S01]  /*4ee0*/  IMAD.U32 R82, R75, 0x10000, RZ ;  /* 0x000100004b527824 */ /* 0x000fe200078e00ff */
[----:B------:R-:W-:Y:S02]  /*4ef0*/  PRMT R75, R78, 0x7632, R75 ;  /* 0x000076324e4b7816 */ /* 0x000fe4000000004b */
[----:B------:R-:W-:Y:S02]  /*4f00*/  PRMT R77, R71, 0x7632, R77 ;  /* 0x00007632474d7816 */ /* 0x000fe4000000004d */
[----:B------:R-:W-:Y:S01]  /*4f10*/  SHF.L.U32 R84, R31, 0x10, RZ ;  /* 0x000000101f547819 */ /* 0x000fe200000006ff */
[----:B------:R-:W-:Y:S02]  /*4f20*/  IMAD.U32 R31, R29, 0x10000, RZ ;  /* 0x000100001d1f7824 */ /* 0x000fe400078e00ff */
[----:B------:R-:W-:Y:S02]  /*4f30*/  IMAD.U32 R29, R75, 0x10000, RZ ;  /* 0x000100004b1d7824 */ /* 0x000fe400078e00ff */
[----:B------:R-:W-:-:S02]  /*4f40*/  IMAD.U32 R75, R77, 0x10000, RZ ;  /* 0x000100004d4b7824 */ /* 0x000fc400078e00ff */
[----:B------:R-:W-:Y:S02]  /*4f50*/  IMAD.U32 R30, R30, 0x10000, RZ ;  /* 0x000100001e1e7824 */ /* 0x000fe400078e00ff */
[----:B------:R-:W-:Y:S02]  /*4f60*/  IMAD.U32 R78, R78, 0x10000, RZ ;  /* 0x000100004e4e7824 */ /* 0x000fe400078e00ff */
[----:B------:R-:W-:Y:S02]  /*4f70*/  IMAD.U32 R71, R71, 0x10000, RZ ;  /* 0x0001000047477824 */ /* 0x000fe400078e00ff */
[----:B------:R-:W-:Y:S01]  /*4f80*/  FFMA.FTZ R28, R31, R75, R28 ;  /* 0x0000004b1f1c7223 */ /* 0x000fe2000001001c */
[----:B------:R-:W-:Y:S01]  /*4f90*/  FFMA.FTZ R79, R30, R78, R79 ;  /* 0x0000004e1e4f7223 */ /* 0x000fe2000001004f */
[----:B0-----:R-:W-:Y:S01]  /*4fa0*/  PRMT R31, R24, 0x7632, R31 ;  /* 0x00007632181f7816 */ /* 0x001fe2000000001f */
[----:B------:R-:W-:Y:S01]  /*4fb0*/  FFMA.FTZ R81, R82, R29, R81 ;  /* 0x0000001d52517223 */ /* 0x000fe20000010051 */
[----:B------:R-:W-:Y:S01]  /*4fc0*/  FFMA.FTZ R30, R84, R71, R89 ;  /* 0x00000047541e7223 */ /* 0x000fe20000010059 */
[C---:B------:R-:W-:Y:S01]  /*4fd0*/  IMAD.U32 R71, R25.reuse, 0x10000, RZ ;  /* 0x0001000019477824 */ /* 0x040fe200078e00ff */
[----:B------:R-:W-:Y:S01]  /*4fe0*/  PRMT R82, R74, 0x7632, R82 ;  /* 0x000076324a527816 */ /* 0x000fe20000000052 */
[----:B------:R-:W-:Y:S01]  /*4ff0*/  IMAD.U32 R75, R80, 0x10000, RZ ;  /* 0x00010000504b7824 */ /* 0x000fe200078e00ff */
[----:B------:R-:W-:Y:S01]  /*5000*/  PRMT R29, R25, 0x7632, R29 ;  /* 0x00007632191d7816 */ /* 0x000fe2000000001d */
[----:B------:R-:W-:Y:S01]  /*5010*/  IMAD.U32 R25, R74, 0x10000, RZ ;  /* 0x000100004a197824 */ /* 0x000fe200078e00ff */
[----:B------:R-:W-:Y:S01]  /*5020*/  SHF.L.U32 R78, R24, 0x10, RZ ;  /* 0x00000010184e7819 */ /* 0x000fe200000006ff */
[----:B------:R-:W-:Y:S01]  /*5030*/  IMAD.U32 R74, R31, 0x10000, RZ ;  /* 0x000100001f4a7824 */ /* 0x000fe200078e00ff */
[----:B------:R-:W-:Y:S01]  /*5040*/  SHF.L.U32 R31, R82, 0x10, RZ ;  /* 0x00000010521f7819 */ /* 0x000fe200000006ff */
[----:B------:R-:W-:Y:S01]  /*5050*/  FFMA.FTZ R30, R71, R75, R30 ;  /* 0x0000004b471e7223 */ /* 0x000fe2000001001e */
[----:B------:R-:W-:-:S02]  /*5060*/  PRMT R77, R26, 0x7632, R77 ;  /* 0x000076321a4d7816 */ /* 0x000fc4000000004d */
[----:B------:R-:W-:Y:S01]  /*5070*/  PRMT R71, R76, 0x7632, R71 ;  /* 0x000076324c477816 */ /* 0x000fe20000000047 */
[----:B------:R-:W-:Y:S02]  /*5080*/  IMAD.U32 R26, R26, 0x10000, RZ ;  /* 0x000100001a1a7824 */ /* 0x000fe400078e00ff */
[----:B------:R-:W-:Y:S01]  /*5090*/  FFMA.FTZ R25, R78, R25, R79 ;  /* 0x000000194e197223 */ /* 0x000fe2000001004f */
[----:B------:R-:W-:Y:S02]  /*50a0*/  IMAD.U32 R76, R76, 0x10000, RZ ;  /* 0x000100004c4c7824 */ /* 0x000fe400078e00ff */
[----:B------:R-:W-:Y:S01]  /*50b0*/  FFMA.FTZ R31, R74, R31, R81 ;  /* 0x0000001f4a1f7223 */ /* 0x000fe20000010051 */
[----:B------:R-:W-:Y:S01]  /*50c0*/  PRMT R80, R80, 0x7632, R80 ;  /* 0x0000763250507816 */ /* 0x000fe20000000050 */
[----:B------:R-:W-:Y:S02]  /*50d0*/  IMAD.U32 R74, R77, 0x10000, RZ ;  /* 0x000100004d4a7824 */ /* 0x000fe400078e00ff */
[----:B------:R-:W-:Y:S01]  /*50e0*/  IMAD.U32 R71, R71, 0x10000, RZ ;  /* 0x0001000047477824 */ /* 0x000fe200078e00ff */
[----:B------:R-:W-:Y:S01]  /*50f0*/  PRMT R24, R27, 0x7632, R24 ;  /* 0x000076321b187816 */ /* 0x000fe20000000018 */
[----:B------:R-:W-:Y:S01]  /*5100*/  FFMA.FTZ R26, R26, R76, R25 ;  /* 0x0000004c1a1a7223 */ /* 0x000fe20000010019 */
[----:B------:R-:W-:Y:S01]  /*5110*/  PRMT R75, R83, 0x7632, R75 ;  /* 0x00007632534b7816 */ /* 0x000fe2000000004b */
[----:B------:R-:W-:-:S02]  /*5120*/  IMAD.U32 R27, R27, 0x10000, RZ ;  /* 0x000100001b1b7824 */ /* 0x000fc400078e00ff */
[----:B------:R-:W-:Y:S01]  /*5130*/  FFMA.FTZ R31, R74, R71, R31 ;  /* 0x000000474a1f7223 */ /* 0x000fe2000001001f */
[----:B------:R-:W-:Y:S02]  /*5140*/  IMAD.U32 R29, R29, 0x10000, RZ ;  /* 0x000100001d1d7824 */ /* 0x000fe400078e00ff */
[----:B------:R-:W-:Y:S02]  /*5150*/  IMAD.U32 R25, R80, 0x10000, RZ ;  /* 0x0001000050197824 */ /* 0x000fe400078e00ff */
[----:B------:R-:W-:Y:S01]  /*5160*/  IMAD.U32 R83, R83, 0x10000, RZ ;  /* 0x0001000053537824 */ /* 0x000fe200078e00ff */
[----:B------:R-:W-:Y:S01]  /*5170*/  SHF.L.U32 R24, R24, 0x10, RZ ;  /* 0x0000001018187819 */ /* 0x000fe200000006ff */
[----:B------:R-:W-:Y:S02]  /*5180*/  IMAD.U32 R71, R75, 0x10000, RZ ;  /* 0x000100004b477824 */ /* 0x000fe400078e00ff */
[----:B------:R-:W-:Y:S01]  /*5190*/  FFMA.FTZ R25, R29, R25, R28 ;  /* 0x000000191d197223 */ /* 0x000fe2000001001c */
        /* <DEDUP_REMOVED lines=9> */
.L_x_20240:
        /* <DEDUP_REMOVED lines=22> */
.L_x_20182:
[----:B------:R-:W-:-:S13]  /*5390*/  ISETP.NE.AND P0, PT, R61, RZ, PT ;  /* 0x000000ff3d00720c */ /* 0x000fda0003f05270 */
[----:B------:R-:W0:Y:S01]  /*53a0*/  @!P0 S2R R26, SR_CgaCtaId ;  /* 0x00000000001a8919 */ /* 0x000e220000008800 */
[----:B------:R-:W-:Y:S01]  /*53b0*/  @!P0 MOV R24, 0x400 ;  /* 0x0000040000188802 */ /* 0x000fe20000000f00 */
[----:B------:R-:W-:-:S04]  /*53c0*/  @!P0 IMAD.MOV.U32 R27, RZ, RZ, -0x800001 ;  /* 0xff7fffffff1b8424 */ /* 0x000fc800078e00ff */
[----:B------:R-:W-:Y:S01]  /*53d0*/  @!P0 VIADD R25, R24, 0x120 ;  /* 0x0000012018198836 */ /* 0x000fe20000000000 */
[----:B------:R-:W-:-:S04]  /*53e0*/  @!P0 LEA R24, R67, R68, 0x4 ;  /* 0x0000004443188211 */ /* 0x000fc800078e20ff */
[----:B0-----:R-:W-:-:S05]  /*53f0*/  @!P0 LEA R25, R26, R25, 0x18 ;  /* 0x000000191a198211 */ /* 0x001fca00078ec0ff */
[----:B------:R-:W-:-:S05]  /*5400*/  @!P0 IMAD R24, R24, 0x4, R25 ;  /* 0x0000000418188824 */ /* 0x000fca00078e0219 */
[----:B------:R3:W-:Y:S02]  /*5410*/  @!P0 STS [R24], R27 ;  /* 0x0000001b18008388 */ /* 0x0007e40000000800 */
.L_x_20184:
[----:B------:R-:W-:Y:S05]  /*5420*/  BSYNC B1 ;  /* 0x0000000000017941 */ /* 0x000fea0003800000 */
.L_x_20181:
[----:B------:R-:W-:-:S05]  /*5430*/  VIADD R67, R67, 0x4 ;  /* 0x0000000443437836 */ /* 0x000fca0000000000 */
[----:B------:R-:W-:-:S13]  /*5440*/  ISETP.GE.AND P0, PT, R67, R62, PT ;  /* 0x0000003e4300720c */ /* 0x000fda0003f06270 */
[----:B------:R-:W-:Y:S05]  /*5450*/  @!P0 BRA `(.L_x_20185) ;  /* 0xffffffe000788947 */ /* 0x000fea000383ffff */
.L_x_20174:
[----:B------:R-:W-:Y:S05]  /*5460*/  BSYNC B0 ;  /* 0x0000000000007941 */ /* 0x000fea0003800000 */
.L_x_20173:
        /* <DEDUP_REMOVED lines=18> */
.L_x_20246:
[----:B------:R-:W-:Y:S01]  /*5590*/  ISETP.NE.AND P0, PT, R22, RZ, PT ;  /* 0x000000ff1600720c */ /* 0x000fe20003f05270 */
[----:B------:R-:W-:-:S12]  /*55a0*/  WARPSYNC.ALL ;  /* 0x0000000000007948 */ /* 0x000fd80003800000 */
[----:B------:R-:W1:Y:S01]  /*55b0*/  @!P0 S2R R8, SR_CgaCtaId ;  /* 0x0000000000088919 */ /* 0x000e620000008800 */
[----:B------:R-:W-:Y:S02]  /*55c0*/  @!P0 MOV R3, 0x400 ;  /* 0x0000040000038802 */ /* 0x000fe40000000f00 */
[----:B0-----:R-:W-:-:S03]  /*55d0*/  @!P0 FMNMX.FTZ R9, R10, R9, !PT ;  /* 0x000000090a098209 */ /* 0x001fc60007810000 */
[----:B------:R-:W-:-:S05]  /*55e0*/  @!P0 VIADD R3, R3, 0x100 ;  /* 0x0000010003038836 */ /* 0x000fca0000000000 */
[----:B-1----:R-:W-:-:S04]  /*55f0*/  @!P0 LEA R8, R8, R3, 0x18 ;  /* 0x0000000308088211 */ /* 0x002fc800078ec0ff */
[----:B------:R-:W-:-:S05]  /*5600*/  @!P0 LEA R8, R7, R8, 0x2 ;  /* 0x0000000807088211 */ /* 0x000fca00078e10ff */
[----:B------:R0:W-:Y:S01]  /*5610*/  @!P0 STS [R8], R9 ;  /* 0x0000000908008388 */ /* 0x0001e20000000800 */
[----:B------:R-:W-:Y:S01]  /*5620*/  BAR.SYNC.DEFER_BLOCKING 0x0 ;  /* 0x0000000000007b1d */ /* 0x000fe20000010000 */
[----:B------:R-:W-:Y:S01]  /*5630*/  ISETP.GT.AND P0, PT, R22, 0x3, PT ;  /* 0x000000031600780c */ /* 0x000fe20003f04270 */
[----:B0-----:R-:W-:Y:S01]  /*5640*/  IMAD.MOV.U32 R9, RZ, RZ, RZ ;  /* 0x000000ffff097224 */ /* 0x001fe200078e00ff */
[----:B------:R-:W-:-:S03]  /*5650*/  ISETP.GE.AND P1, PT, R6, R63, PT ;  /* 0x0000003f0600720c */ /* 0x000fc60003f26270 */
[----:B------:R-:W-:Y:S08]  /*5660*/  BSSY B0, `(.L_x_20187) ;  /* 0x00000f7000007945 */ /* 0x000ff00003800000 */
[----:B------:R-:W0:Y:S01]  /*5670*/  @!P0 S2R R8, SR_CgaCtaId ;  /* 0x0000000000088919 */ /* 0x000e220000008800 */
[----:B------:R-:W-:-:S05]  /*5680*/  @!P0 MOV R3, 0x400 ;  /* 0x0000040000038802 */ /* 0x000fca0000000f00 */
[----:B------:R-:W-:-:S05]  /*5690*/  @!P0 VIADD R3, R3, 0x100 ;  /* 0x0000010003038836 */ /* 0x000fca0000000000 */
[----:B0-----:R-:W-:Y:S01]  /*56a0*/  @!P0 LEA R3, R8, R3, 0x18 ;  /* 0x0000000308038211 */ /* 0x001fe200078ec0ff */
[----:B------:R-:W-:-:S04]  /*56b0*/  IMAD.MOV.U32 R8, RZ, RZ, -0x800001 ;  /* 0xff7fffffff087424 */ /* 0x000fc800078e00ff */
[----:B----4-:R-:W-:-:S05]  /*56c0*/  @!P0 IMAD R10, R22, 0x4, R3 ;  /* 0x00000004160a8824 */ /* 0x010fca00078e0203 */
        /* <DEDUP_REMOVED lines=17> */
[----:B------:R-:W-:Y:S01]  /*57e0*/  IMAD R9, R10, -0x200, R9 ;  /* 0xfffffe000a097824 */ /* 0x000fe200078e0209 */
[----:B------:R-:W-:-:S04]  /*57f0*/  MOV R10, R6 ;  /* 0x00000006000a7202 */ /* 0x000fc80000000f00 */
        /* <DEDUP_REMOVED lines=12> */
.L_x_20191:
        /* <DEDUP_REMOVED lines=11> */
.L_x_20190:
[----:B------:R-:W-:Y:S05]  /*5970*/  BSYNC B1 ;  /* 0x0000000000017941 */ /* 0x000fea0003800000 */
.L_x_20189:
        /* <DEDUP_REMOVED lines=14> */
.L_x_20194:
[----:B------:R-:W0:Y:S01]  /*5a60*/  LDS R12, [R8+-0x400] ;  /* 0xfffc0000080c7984 */ /* 0x000e220000000800 */
[----:B------:R-:W-:-:S03]  /*5a70*/  VIADD R10, R10, 0x800 ;  /* 0x000008000a0a7836 */ /* 0x000fc60000000000 */
[----:B------:R-:W1:Y:S02]  /*5a80*/  LDS R14, [R8+-0x200] ;  /* 0xfffe0000080e7984 */ /* 0x000e640000000800 */
[----:B------:R-:W-:Y:S02]  /*5a90*/  ISETP.GE.AND P2, PT, R10, R11, PT ;  /* 0x0000000b0a00720c */ /* 0x000fe40003f46270 */
[----:B------:R-:W4:Y:S04]  /*5aa0*/  LDS R16, [R8] ;  /* 0x0000000008107984 */ /* 0x000f280000000800 */
[----:B------:R-:W4:Y:S04]  /*5ab0*/  LDS R18, [R8+0x200] ;  /* 0x0002000008127984 */ /* 0x000f280000000800 */
[----:B------:R-:W4:Y:S04]  /*5ac0*/  LDS R20, [R8+0x400] ;  /* 0x0004000008147984 */ /* 0x000f280000000800 */
[----:B--23--:R-:W2:Y:S04]  /*5ad0*/  LDS R24, [R8+0x600] ;  /* 0x0006000008187984 */ /* 0x00cea80000000800 */
        /* <DEDUP_REMOVED lines=14> */
[C---:B------:R-:W-:Y:S01]  /*5bc0*/  FADD.FTZ R18, -R3.reuse, R18 ;  /* 0x0000001203127221 */ /* 0x040fe20000010100 */
[----:B------:R-:W4:Y:S01]  /*5bd0*/  LDS R42, [R8+0x1600] ;  /* 0x00160000082a7984 */ /* 0x000f220000000800 */
[----:B------:R-:W-:-:S02]  /*5be0*/  FADD.FTZ R20, -R3, R20 ;  /* 0x0000001403147221 */ /* 0x000fc40000010100 */
[----:B------:R-:W-:Y:S01]  /*5bf0*/  FMUL.FTZ R18, R18, 1.4426950216293334961 ;  /* 0x3fb8aa3b12127820 */ /* 0x000fe20000410000 */
[----:B------:R-:W4:Y:S01]  /*5c00*/  LDS R44, [R8+0x1800] ;  /* 0x00180000082c7984 */ /* 0x000f220000000800 */
[----:B------:R-:W0:Y:S01]  /*5c10*/  MUFU.EX2 R14, R14 ;  /* 0x0000000e000e7308 */ /* 0x000e220000000800 */
[----:B------:R-:W-:Y:S01]  /*5c20*/  FMUL.FTZ R20, R20, 1.4426950216293334961 ;  /* 0x3fb8aa3b14147820 */ /* 0x000fe20000410000 */
[C---:B--2---:R-:W-:Y:S01]  /*5c30*/  FADD.FTZ R24, -R3.reuse, R24 ;  /* 0x0000001803187221 */ /* 0x044fe20000010100 */
[----:B------:R-:W2:Y:S01]  /*5c40*/  LDS R46, [R8+0x1a00] ;  /* 0x001a0000082e7984 */ /* 0x000ea20000000800 */
[C---:B---3--:R-:W-:Y:S02]  /*5c50*/  FADD.FTZ R26, -R3.reuse, R26 ;  /* 0x0000001a031a7221 */ /* 0x048fe40000010100 */
[----:B------:R-:W-:Y:S02]  /*5c60*/  FMUL.FTZ R24, R24, 1.4426950216293334961 ;  /* 0x3fb8aa3b18187820 */ /* 0x000fe40000410000 */
[----:B------:R-:W3:Y:S01]  /*5c70*/  MUFU.EX2 R16, R16 ;  /* 0x0000001000107308 */ /* 0x000ee20000000800 */
        /* <DEDUP_REMOVED lines=14> */
[----:B---3--:R-:W-:Y:S01]  /*5d60*/  FADD.FTZ R9, R9, R16 ;  /* 0x0000001009097221 */ /* 0x008fe20000010000 */
[----:B------:R-:W-:Y:S01]  /*5d70*/  FMUL.FTZ R36, R36, 1.4426950216293334961 ;  /* 0x3fb8aa3b24247820 */ /* 0x000fe20000410000 */
[----:B-1----:R-:W-:Y:S01]  /*5d80*/  FADD.FTZ R38, -R3, R38 ;  /* 0x0000002603267221 */ /* 0x002fe20000010100 */
[----:B------:R-:W-:Y:S03]  /*5d90*/  STS [R8], R16 ;  /* 0x0000001008007388 */ /* 0x000fe60000000800 */
[----:B------:R-:W-:Y:S01]  /*5da0*/  FMUL.FTZ R38, R38, 1.4426950216293334961 ;  /* 0x3fb8aa3b26267820 */ /* 0x000fe20000410000 */
[----:B------:R-:W1:Y:S01]  /*5db0*/  MUFU.EX2 R24, R24 ;  /* 0x0000001800187308 */ /* 0x000e620000000800 */
[----:B----4-:R-:W-:Y:S01]  /*5dc0*/  FADD.FTZ R9, R9, R18 ;  /* 0x0000001209097221 */ /* 0x010fe20000010000 */
[C---:B------:R-:W-:Y:S01]  /*5dd0*/  FADD.FTZ R40, -R3.reuse, R40 ;  /* 0x0000002803287221 */ /* 0x040fe20000010100 */
[----:B------:R-:W-:Y:S01]  /*5de0*/  FADD.FTZ R42, -R3, R42 ;  /* 0x0000002a032a7221 */ /* 0x000fe20000010100 */
[----:B------:R-:W-:Y:S02]  /*5df0*/  STS [R8+0x200], R18 ;  /* 0x0002001208007388 */ /* 0x000fe40000000800 */
[----:B------:R-:W-:Y:S01]  /*5e00*/  FMUL.FTZ R40, R40, 1.4426950216293334961 ;  /* 0x3fb8aa3b28287820 */ /* 0x000fe20000410000 */
[----:B------:R-:W-:Y:S01]  /*5e10*/  FMUL.FTZ R42, R42, 1.4426950216293334961 ;  /* 0x3fb8aa3b2a2a7820 */ /* 0x000fe20000410000 */
[----:B------:R-:W3:Y:S01]  /*5e20*/  MUFU.EX2 R26, R26 ;  /* 0x0000001a001a7308 */ /* 0x000ee20000000800 */
[----:B0-----:R-:W-:Y:S01]  /*5e30*/  FADD.FTZ R9, R9, R20 ;  /* 0x0000001409097221 */ /* 0x001fe20000010000 */
[C---:B------:R-:W-:Y:S01]  /*5e40*/  FADD.FTZ R44, -R3.reuse, R44 ;  /* 0x0000002c032c7221 */ /* 0x040fe20000010100 */
[----:B--2---:R-:W-:Y:S01]  /*5e50*/  FADD.FTZ R46, -R3, R46 ;  /* 0x0000002e032e7221 */ /* 0x004fe20000010100 */
[----:B------:R-:W-:Y:S02]  /*5e60*/  STS [R8+0x400], R20 ;  /* 0x0004001408007388 */ /* 0x000fe40000000800 */
[----:B------:R-:W-:Y:S01]  /*5e70*/  FMUL.FTZ R44, R44, 1.4426950216293334961 ;  /* 0x3fb8aa3b2c2c7820 */ /* 0x000fe20000410000 */
[----:B------:R-:W-:Y:S01]  /*5e80*/  FMUL.FTZ R46, R46, 1.4426950216293334961 ;  /* 0x3fb8aa3b2e2e7820 */ /* 0x000fe20000410000 */
[----:B------:R-:W0:Y:S01]  /*5e90*/  MUFU.EX2 R30, R30 ;  /* 0x0000001e001e7308 */ /* 0x000e220000000800 */
[----:B-1----:R-:W-:Y:S01]  /*5ea0*/  FADD.FTZ R9, R9, R24 ;  /* 0x0000001809097221 */ /* 0x002fe20000010000 */
        /* <DEDUP_REMOVED lines=31> */
.L_x_20193:
[----:B------:R-:W-:Y:S05]  /*60a0*/  BSYNC B1 ;  /* 0x0000000000017941 */ /* 0x000fea0003800000 */
.L_x_20192:
        /* <DEDUP_REMOVED lines=9> */
[----:B------:R-:W4:Y:S04]  /*6140*/  LDS R18, [R8+0x200] ;  /* 0x0002000008127984 */ /* 0x000f280000000800 */
[----:B------:R-:W4:Y:S04]  /*6150*/  LDS R20, [R8+0x400] ;  /* 0x0004000008147984 */ /* 0x000f280000000800 */
[----:B--23--:R-:W2:Y:S04]  /*6160*/  LDS R24, [R8+0x600] ;  /* 0x0006000008187984 */ /* 0x00cea80000000800 */
        /* <DEDUP_REMOVED lines=9> */
[C---:B------:R-:W-:Y:S01]  /*6200*/  FADD.FTZ R18, -R3.reuse, R18 ;  /* 0x0000001203127221 */ /* 0x040fe20000010100 */
[----:B------:R-:W-:-:S03]  /*6210*/  FADD.FTZ R20, -R3, R20 ;  /* 0x0000001403147221 */ /* 0x000fc60000010100 */
[----:B------:R-:W-:Y:S02]  /*6220*/  FMUL.FTZ R18, R18, 1.4426950216293334961 ;  /* 0x3fb8aa3b12127820 */ /* 0x000fe40000410000 */
[----:B------:R-:W1:Y:S01]  /*6230*/  MUFU.EX2 R14, R14 ;  /* 0x0000000e000e7308 */ /* 0x000e620000000800 */
[----:B------:R-:W-:Y:S01]  /*6240*/  FMUL.FTZ R20, R20, 1.4426950216293334961 ;  /* 0x3fb8aa3b14147820 */ /* 0x000fe20000410000 */
[C---:B--2---:R-:W-:Y:S01]  /*6250*/  FADD.FTZ R24, -R3.reuse, R24 ;  /* 0x0000001803187221 */ /* 0x044fe20000010100 */
[----:B---3--:R-:W-:-:S03]  /*6260*/  FADD.FTZ R26, -R3, R26 ;  /* 0x0000001a031a7221 */ /* 0x008fc60000010100 */
        /* <DEDUP_REMOVED lines=27> */
.L_x_20196:
[----:B------:R-:W-:Y:S05]  /*6420*/  BSYNC B1 ;  /* 0x0000000000017941 */ /* 0x000fea0003800000 */
.L_x_20195:
        /* <DEDUP_REMOVED lines=26> */
.L_x_20188:
[----:B------:R-:W-:Y:S05]  /*65d0*/  BSYNC B0 ;  /* 0x0000000000007941 */ /* 0x000fea0003800000 */
.L_x_20187:
[----:B----4-:R-:W1:Y:S01]  /*65e0*/  SHFL.BFLY PT, R8, R9, 0x10, 0x1f ;  /* 0x0e001f0009087f89 */ /* 0x010e6200000e0000 */
[----:B------:R-:W-:Y:S01]  /*65f0*/  LOP3.LUT P0, R14, R6, 0x1f, RZ, 0xc0, !PT ;  /* 0x0000001f060e7812 */ /* 0x000fe2000780c0ff */
[----:B------:R-:W-:Y:S03]  /*6600*/  BSSY B0, `(.L_x_20197) ;  /* 0x00000b3000007945 */ /* 0x000fe60003800000 */
[----:B------:R-:W-:-:S09]  /*6610*/  ISETP.GT.U32.AND P2, PT, R14, 0x3, PT ;  /* 0x000000030e00780c */ /* 0x000fd20003f44070 */
[----:B------:R-:W4:Y:S04]  /*6620*/  @!P0 S2R R16, SR_CgaCtaId ;  /* 0x0000000000108919 */ /* 0x000f280000008800 */
[----:B------:R-:W2:Y:S01]  /*6630*/  @!P2 S2R R18, SR_CgaCtaId ;  /* 0x000000000012a919 */ /* 0x000ea20000008800 */
[----:B-1----:R-:W-:-:S05]  /*6640*/  FADD.FTZ R8, R8, R9 ;  /* 0x0000000908087221 */ /* 0x002fca0000010000 */
[----:B------:R-:W1:Y:S02]  /*6650*/  SHFL.BFLY PT, R11, R8, 0x8, 0x1f ;  /* 0x0d001f00080b7f89 */ /* 0x000e6400000e0000 */
[----:B-1----:R-:W-:Y:S01]  /*6660*/  FADD.FTZ R11, R8, R11 ;  /* 0x0000000b080b7221 */ /* 0x002fe20000010000 */
[----:B------:R-:W-:-:S04]  /*6670*/  @!P0 MOV R8, 0x400 ;  /* 0x0000040000088802 */ /* 0x000fc80000000f00 */
[----:B------:R-:W1:Y:S01]  /*6680*/  SHFL.BFLY PT, R10, R11, 0x4, 0x1f ;  /* 0x0c801f000b0a7f89 */ /* 0x000e6200000e0000 */
[----:B------:R-:W-:Y:S02]  /*6690*/  @!P0 IADD3 R9, R8, 0x100, RZ ;  /* 0x0000010008098810 */ /* 0x000fe40007ffe0ff */
[----:B------:R-:W-:Y:S02]  /*66a0*/  @!P0 SHF.R.U32.HI R8, RZ, 0x3, R6 ;  /* 0x00000003ff088819 */ /* 0x000fe40000011606 */
[----:B----4-:R-:W-:Y:S02]  /*66b0*/  @!P0 LEA R9, R16, R9, 0x18 ;  /* 0x0000000910098211 */ /* 0x010fe400078ec0ff */
[----:B------:R-:W-:-:S05]  /*66c0*/  @!P0 LOP3.LUT R8, R8, 0x1ffffffc, RZ, 0xc0, !PT ;  /* 0x1ffffffc08088812 */ /* 0x000fca00078ec0ff */
[----:B------:R-:W-:Y:S02]  /*66d0*/  @!P0 IMAD.IADD R9, R8, 0x1, R9 ;  /* 0x0000000108098824 */ /* 0x000fe400078e0209 */
[----:B-1----:R-:W-:Y:S01]  /*66e0*/  FADD.FTZ R10, R11, R10 ;  /* 0x0000000a0b0a7221 */ /* 0x002fe20000010000 */
[----:B------:R-:W-:-:S04]  /*66f0*/  @!P2 MOV R11, 0x400 ;  /* 0x00000400000ba802 */ /* 0x000fc80000000f00 */
[----:B------:R-:W1:Y:S01]  /*6700*/  SHFL.BFLY PT, R13, R10, 0x2, 0x1f ;  /* 0x0c401f000a0d7f89 */ /* 0x000e6200000e0000 */
[----:B------:R-:W-:-:S05]  /*6710*/  @!P2 VIADD R11, R11, 0x100 ;  /* 0x000001000b0ba836 */ /* 0x000fca0000000000 */
[----:B--2---:R-:W-:-:S05]  /*6720*/  @!P2 LEA R11, R18, R11, 0x18 ;  /* 0x0000000b120ba211 */ /* 0x004fca00078ec0ff */
        /* <DEDUP_REMOVED lines=15> */
[----:B------:R-:W-:Y:S03]  /*6820*/  BSSY B1, `(.L_x_20199) ;  /* 0x000001f000017945 */ /* 0x000fe60003800000 */
        /* <DEDUP_REMOVED lines=15> */
[----:B------:R-:W4:Y:S01]  /*6920*/  S2UR UR5, SR_CgaCtaId ;  /* 0x00000000000579c3 */ /* 0x000f220000008800 */
[----:B------:R-:W-:Y:S01]  /*6930*/  UMOV UR4, 0x400 ;  /* 0x0000040000047882 */ /* 0x000fe20000000000 */
[----:B-1----:R-:W-:Y:S01]  /*6940*/  IMAD.MOV.U32 R9, RZ, RZ, R11 ;  /* 0x000000ffff097224 */ /* 0x002fe200078e000b */
[----:B------:R-:W-:Y:S01]  /*6950*/  UIADD3 UR4, UR4, 0x120, URZ ;  /* 0x0000012004047890 */ /* 0x000fe2000fffe03f */
[----:B------:R-:W-:-:S03]  /*6960*/  MOV R10, R6 ;  /* 0x00000006000a7202 */ /* 0x000fc60000000f00 */
[----:B----4-:R-:W-:-:S06]  /*6970*/  ULEA UR4, UR5, UR4, 0x18 ;  /* 0x0000000405047291 */ /* 0x010fcc000f8ec03f */
[----:B------:R-:W-:-:S07]  /*6980*/  LEA R11, R6, UR4, 0x2 ;  /* 0x00000004060b7c11 */ /* 0x000fce000f8e10ff */
.L_x_20201:
        /* <DEDUP_REMOVED lines=8> */
.L_x_20200:
[----:B------:R-:W-:Y:S05]  /*6a10*/  BSYNC B1 ;  /* 0x0000000000017941 */ /* 0x000fea0003800000 */
.L_x_20199:
[----:B------:R-:W-:Y:S05]  /*6a20*/  @!P1 BRA `(.L_x_20198) ;  /* 0x0000000400c09947 */ /* 0x000fea0003800000 */
[----:B------:R-:W4:Y:S01]  /*6a30*/  S2UR UR5, SR_CgaCtaId ;  /* 0x00000000000579c3 */ /* 0x000f220000008800 */
[----:B-1----:R-:W-:Y:S01]  /*6a40*/  IMAD.IADD R9, R63, 0x1, -R10 ;  /* 0x000000013f097824 */ /* 0x002fe200078e0a0a */
[----:B------:R-:W-:Y:S01]  /*6a50*/  UMOV UR4, 0x400 ;  /* 0x0000040000047882 */ /* 0x000fe20000000000 */
[----:B------:R-:W-:Y:S01]  /*6a60*/  BSSY B1, `(.L_x_20202) ;  /* 0x000003e000017945 */ /* 0x000fe20003800000 */
[----:B------:R-:W-:Y:S01]  /*6a70*/  UIADD3 UR4, UR4, 0x120, URZ ;  /* 0x0000012004047890 */ /* 0x000fe2000fffe03f */
[----:B------:R-:W-:Y:S02]  /*6a80*/  PLOP3.LUT P0, PT, PT, PT, PT, 0x80, 0x0 ;  /* 0x000000000000781c */ /* 0x000fe40003f0f070 */
[----:B------:R-:W-:Y:S01]  /*6a90*/  ISETP.GT.AND P1, PT, R9, 0x600, PT ;  /* 0x000006000900780c */ /* 0x000fe20003f24270 */
[----:B----4-:R-:W-:-:S06]  /*6aa0*/  ULEA UR4, UR5, UR4, 0x18 ;  /* 0x0000000405047291 */ /* 0x010fcc000f8ec03f */
[----:B------:R-:W-:-:S05]  /*6ab0*/  LEA R9, R10, UR4, 0x2 ;  /* 0x000000040a097c11 */ /* 0x000fca000f8e10ff */
[----:B------:R-:W-:Y:S01]  /*6ac0*/  VIADD R9, R9, 0x400 ;  /* 0x0000040009097836 */ /* 0x000fe20000000000 */
[----:B------:R-:W-:Y:S06]  /*6ad0*/  @!P1 BRA `(.L_x_20203) ;  /* 0x0000000000d89947 */ /* 0x000fec0003800000 */
[----:B------:R-:W-:Y:S01]  /*6ae0*/  PLOP3.LUT P0, PT, PT, PT, PT, 0x8, 0x0 ;  /* 0x000000000000781c */ /* 0x000fe20003f0e170 */
[----:B------:R-:W-:-:S12]  /*6af0*/  VIADD R39, R63, 0xfffffa00 ;  /* 0xfffffa003f277836 */ /* 0x000fd80000000000 */
.L_x_20204:
[----:B------:R-:W2:Y:S01]  /*6b00*/  LDS R11, [R9+-0x400] ;  /* 0xfffc0000090b7984 */ /* 0x000ea20000000800 */
[----:B------:R-:W-:-:S03]  /*6b10*/  IADD3 R10, R10, 0x800, RZ ;  /* 0x000008000a0a7810 */ /* 0x000fc60007ffe0ff */
[----:B------:R-:W1:Y:S01]  /*6b20*/  LDS R13, [R9+-0x200] ;  /* 0xfffe0000090d7984 */ /* 0x000e620000000800 */
[----:B------:R-:W-:-:S03]  /*6b30*/  ISETP.GE.AND P1, PT, R10, R39, PT ;  /* 0x000000270a00720c */ /* 0x000fc60003f26270 */
[----:B------:R-:W4:Y:S04]  /*6b40*/  LDS R15, [R9] ;  /* 0x00000000090f7984 */ /* 0x000f280000000800 */
[----:B------:R-:W0:Y:S04]  /*6b50*/  LDS R17, [R9+0x200] ;  /* 0x0002000009117984 */ /* 0x000e280000000800 */
[----:B------:R-:W0:Y:S04]  /*6b60*/  LDS R19, [R9+0x400] ;  /* 0x0004000009137984 */ /* 0x000e280000000800 */
[----:B------:R-:W0:Y:S04]  /*6b70*/  LDS R21, [R9+0x600] ;  /* 0x0006000009157984 */ /* 0x000e280000000800 */
[----:B------:R-:W-:Y:S04]  /*6b80*/  LDS R23, [R9+0x800] ;  /* 0x0008000009177984 */ /* 0x000fe80000000800 */
[----:B------:R-:W0:Y:S04]  /*6b90*/  LDS R25, [R9+0xa00] ;  /* 0x000a000009197984 */ /* 0x000e280000000800 */
[----:B---3--:R-:W3:Y:S04]  /*6ba0*/  LDS R27, [R9+0xc00] ;  /* 0x000c0000091b7984 */ /* 0x008ee80000000800 */
        /* <DEDUP_REMOVED lines=10> */
[----:B------:R-:W-:-:S03]  /*6c50*/  FMUL.FTZ R20, R19, R40 ;  /* 0x0000002813147220 */ /* 0x000fc60000410000 */
[----:B------:R-:W0:Y:S01]  /*6c60*/  LDS R38, [R9+0x1a00] ;  /* 0x001a000009267984 */ /* 0x000e220000000800 */
[----:B------:R-:W-:-:S03]  /*6c70*/  FMUL.FTZ R24, R21, R40 ;  /* 0x0000002815187220 */ /* 0x000fc60000410000 */
[----:B------:R3:W-:Y:S04]  /*6c80*/  STS [R9+-0x400], R12 ;  /* 0xfffc000c09007388 */ /* 0x0007e80000000800 */
[----:B------:R2:W-:Y:S01]  /*6c90*/  STS [R9+-0x200], R14 ;  /* 0xfffe000e09007388 */ /* 0x0005e20000000800 */
[----:B------:R-:W-:-:S03]  /*6ca0*/  FMUL.FTZ R26, R25, R40 ;  /* 0x00000028191a7220 */ /* 0x000fc60000410000 */
[----:B------:R1:W-:Y:S01]  /*6cb0*/  STS [R9], R16 ;  /* 0x0000001009007388 */ /* 0x0003e20000000800 */
[-C--:B---3--:R-:W-:Y:S01]  /*6cc0*/  FMUL.FTZ R30, R27, R40.reuse ;  /* 0x000000281b1e7220 */ /* 0x088fe20000410000 */
[-C--:B------:R-:W-:Y:S02]  /*6cd0*/  FMUL.FTZ R12, R23, R40.reuse ;  /* 0x00000028170c7220 */ /* 0x080fe40000410000 */
        /* <DEDUP_REMOVED lines=8> */
[----:B----4-:R-:W-:-:S03]  /*6d60*/  FMUL.FTZ R36, R36, R40 ;  /* 0x0000002824247220 */ /* 0x010fc60000410000 */
[----:B------:R-:W-:Y:S01]  /*6d70*/  STS [R9+0xa00], R26 ;  /* 0x000a001a09007388 */ /* 0x000fe20000000800 */
[----:B0-----:R-:W-:-:S03]  /*6d80*/  FMUL.FTZ R18, R37, R40 ;  /* 0x0000002825127220 */ /* 0x001fc60000410000 */
        /* <DEDUP_REMOVED lines=11> */
.L_x_20203:
[----:B------:R-:W-:Y:S05]  /*6e40*/  BSYNC B1 ;  /* 0x0000000000017941 */ /* 0x000fea0003800000 */
.L_x_20202:
        /* <DEDUP_REMOVED lines=31> */
.L_x_20206:
[----:B------:R-:W-:Y:S05]  /*7040*/  BSYNC B1 ;  /* 0x0000000000017941 */ /* 0x000fea0003800000 */
.L_x_20205:
        /* <DEDUP_REMOVED lines=14> */
.L_x_20198:
[----:B------:R-:W-:Y:S05]  /*7130*/  BSYNC B0 ;  /* 0x0000000000007941 */ /* 0x000fea0003800000 */
.L_x_20197:
        /* <DEDUP_REMOVED lines=30> */
[----:B------:R4:W-:Y:S04]  /*7320*/  STG.E desc[UR10][R10.64], R3 ;  /* 0x000000030a007986 */ /* 0x0009e8000c10190a */
[----:B------:R4:W-:Y:S02]  /*7330*/  STG.E desc[UR10][R12.64], R8 ;  /* 0x000000080c007986 */ /* 0x0009e4000c10190a */
.L_x_20208:
[----:B------:R-:W-:Y:S05]  /*7340*/  BSYNC B0 ;  /* 0x0000000000007941 */ /* 0x000fea0003800000 */
.L_x_20207:
[----:B------:R-:W-:Y:S01]  /*7350*/  ULDC UR8, c[0x0][0x26c] ;  /* 0x00009b0000087ab9 */ /* 0x000fe20000000800 */
[----:B------:R-:W-:Y:S04]  /*7360*/  BSSY B1, `(.L_x_20209) ;  /* 0x000029a000017945 */ /* 0x000fe80003800000 */
[----:B------:R-:W-:Y:S05]  /*7370*/  @!P1 BRA `(.L_x_20210) ;  /* 0x00000000001c9947 */ /* 0x000fea0003800000 */
[----:B------:R-:W-:Y:S01]  /*7380*/  IMAD.MOV.U32 R34, RZ, RZ, RZ ;  /* 0x000000ffff227224 */ /* 0x000fe200078e00ff */
[----:B------:R-:W-:Y:S02]  /*7390*/  CS2R R32, SRZ ;  /* 0x0000000000207805 */ /* 0x000fe4000001ff00 */
[----:B------:R-:W-:Y:S01]  /*73a0*/  CS2R R30, SRZ ;  /* 0x00000000001e7805 */ /* 0x000fe2000001ff00 */
[----:B------:R-:W-:Y:S02]  /*73b0*/  IMAD.MOV.U32 R29, RZ, RZ, RZ ;  /* 0x000000ffff1d7224 */ /* 0x000fe400078e00ff */
[----:B---3--:R-:W-:Y:S02]  /*73c0*/  IMAD.MOV.U32 R27, RZ, RZ, RZ ;  /* 0x000000ffff1b7224 */ /* 0x008fe400078e00ff */
[----:B------:R-:W-:Y:S01]  /*73d0*/  IMAD.MOV.U32 R25, RZ, RZ, RZ ;  /* 0x000000ffff197224 */ /* 0x000fe200078e00ff */
[----:B------:R-:W-:Y:S06]  /*73e0*/  BRA `(.L_x_20211) ;  /* 0x0000002800447947 */ /* 0x000fec0003800000 */
.L_x_20210:
[----:B-1----:R-:W1:Y:S01]  /*73f0*/  I2F.RP R9, R4 ;  /* 0x0000000400097306 */ /* 0x002e620000209400 */
[----:B------:R-:W2:Y:S01]  /*7400*/  S2UR UR4, SR_CTAID.Y ;  /* 0x00000000000479c3 */ /* 0x000ea20000002600 */
[----:B----4-:R-:W4:Y:S01]  /*7410*/  S2R R10, SR_CTAID.Z ;  /* 0x00000000000a7919 */ /* 0x010f220000002700 */
[----:B------:R-:W-:Y:S01]  /*7420*/  ULDC.64 UR6, c[0x0][0x248] ;  /* 0x0000920000067ab9 */ /* 0x000fe20000000a00 */
[----:B------:R-:W-:Y:S01]  /*7430*/  IADD3 R28, -R28, 0x1, RZ ;  /* 0x000000011c1c7810 */ /* 0x000fe20007ffe1ff */
[----:B------:R-:W-:Y:S01]  /*7440*/  IMAD.MOV.U32 R34, RZ, RZ, RZ ;  /* 0x000000ffff227224 */ /* 0x000fe200078e00ff */
[----:B------:R-:W-:Y:S02]  /*7450*/  CS2R R32, SRZ ;  /* 0x0000000000207805 */ /* 0x000fe4000001ff00 */
[----:B------:R-:W-:Y:S01]  /*7460*/  CS2R R30, SRZ ;  /* 0x00000000001e7805 */ /* 0x000fe2000001ff00 */
[----:B------:R-:W-:Y:S01]  /*7470*/  IMAD.MOV.U32 R29, RZ, RZ, RZ ;  /* 0x000000ffff1d7224 */ /* 0x000fe200078e00ff */
[----:B0-----:R-:W2:Y:S01]  /*7480*/  LDC R3, c[0x0][0x258] ;  /* 0x00009600ff037b82 */ /* 0x001ea20000000800 */
[----:B---3--:R-:W-:Y:S01]  /*7490*/  IMAD.MOV.U32 R27, RZ, RZ, RZ ;  /* 0x000000ffff1b7224 */ /* 0x008fe200078e00ff */
[----:B-1----:R-:W0:Y:S06]  /*74a0*/  MUFU.RCP R9, R9 ;  /* 0x0000000900097308 */ /* 0x002e2c0000001000 */
[----:B------:R-:W1:Y:S08]  /*74b0*/  S2UR UR5, SR_CgaCtaId ;  /* 0x00000000000579c3 */ /* 0x000e700000008800 */
[----:B------:R-:W3:Y:S01]  /*74c0*/  LDC R44, c[0x0][0x26c] ;  /* 0x00009b00ff2c7b82 */ /* 0x000ee20000000800 */
[----:B0-----:R-:W-:-:S02]  /*74d0*/  VIADD R24, R9, 0xffffffe ;  /* 0x0ffffffe09187836 */ /* 0x001fc40000000000 */
[----:B--2---:R-:W-:Y:S01]  /*74e0*/  IMAD R8, R3, UR4, RZ ;  /* 0x0000000403087c24 */ /* 0x004fe2000f8e02ff */
[----:B------:R-:W-:Y:S01]  /*74f0*/  SHF.R.S32.HI R3, RZ, 0x1f, R59 ;  /* 0x0000001fff037819 */ /* 0x000fe2000001143b */
[----:B------:R0:W2:Y:S01]  /*7500*/  F2I.FTZ.U32.TRUNC.NTZ R25, R24 ;  /* 0x0000001800197305 */ /* 0x0000a2000021f000 */
[----:B------:R-:W-:Y:S01]  /*7510*/  UMOV UR4, 0x400 ;  /* 0x0000040000047882 */ /* 0x000fe20000000000 */
[----:B----4-:R-:W-:Y:S01]  /*7520*/  IMAD R43, R10, 0x20, R7 ;  /* 0x000000200a2b7824 */ /* 0x010fe200078e0207 */
[C---:B------:R-:W-:Y:S01]  /*7530*/  IADD3 R12, P0, R8.reuse, R59, RZ ;  /* 0x0000003b080c7210 */ /* 0x040fe20007f1e0ff */
[----:B------:R-:W-:Y:S02]  /*7540*/  UIADD3 UR4, UR4, 0x120, URZ ;  /* 0x0000012004047890 */ /* 0x000fe4000fffe03f */
[----:B------:R-:W-:Y:S01]  /*7550*/  IMAD.SHL.U32 R43, R43, 0x10, RZ ;  /* 0x000000102b2b7824 */ /* 0x000fe200078e00ff */
[----:B------:R-:W-:Y:S01]  /*7560*/  LEA.HI.X.SX32 R3, R8, R3, 0x1, P0 ;  /* 0x0000000308037211 */ /* 0x000fe200000f0eff */
[----:B-1----:R-:W-:Y:S01]  /*7570*/  ULEA UR4, UR5, UR4, 0x18 ;  /* 0x0000000405047291 */ /* 0x002fe2000f8ec03f */
[----:B------:R-:W-:Y:S01]  /*7580*/  LEA R26, P0, R12, UR6, 0x2 ;  /* 0x000000060c1a7c11 */ /* 0x000fe2000f8010ff */
[----:B0-----:R-:W-:Y:S01]  /*7590*/  IMAD.MOV.U32 R24, RZ, RZ, RZ ;  /* 0x000000ffff187224 */ /* 0x001fe200078e00ff */
[----:B------:R-:W-:-:S02]  /*75a0*/  ULDC UR6, c[0x0][0x28c] ;  /* 0x0000a30000067ab9 */ /* 0x000fc40000000800 */
[----:B------:R-:W-:Y:S01]  /*75b0*/  LEA.HI.X R23, R12, UR7, R3, 0x2, P0 ;  /* 0x000000070c177c11 */ /* 0x000fe200080f1403 */
[----:B------:R-:W-:Y:S01]  /*75c0*/  ULDC UR7, c[0x0][0x270] ;  /* 0x00009c0000077ab9 */ /* 0x000fe20000000800 */
[----:B--2---:R-:W-:Y:S02]  /*75d0*/  IADD3 R11, RZ, -R25, RZ ;  /* 0x80000019ff0b7210 */ /* 0x004fe40007ffe0ff */
[----:B------:R-:W-:Y:S02]  /*75e0*/  LEA.HI R3, R22, R22, RZ, 0x1 ;  /* 0x0000001616037211 */ /* 0x000fe400078f08ff */
[----:B------:R-:W-:Y:S01]  /*75f0*/  IADD3 R35, R2, -UR6, RZ ;  /* 0x8000000602237c10 */ /* 0x000fe2000fffe0ff */
[----:B------:R-:W-:Y:S01]  /*7600*/  IMAD R9, R11, R4, RZ ;  /* 0x000000040b097224 */ /* 0x000fe200078e02ff */
[----:B---3--:R-:W-:Y:S01]  /*7610*/  SHF.R.S32.HI R44, RZ, 0x1f, R44 ;  /* 0x0000001fff2c7819 */ /* 0x008fe2000001142c */
[----:B------:R-:W-:Y:S02]  /*7620*/  IMAD R2, R5, UR7, RZ ;  /* 0x0000000705027c24 */ /* 0x000fe4000f8e02ff */
[----:B------:R-:W-:Y:S01]  /*7630*/  IMAD.HI.U32 R24, R25, R9, R24 ;  /* 0x0000000919187227 */ /* 0x000fe200078e0018 */
[----:B------:R-:W-:-:S03]  /*7640*/  LOP3.LUT R9, R3, 0xfffffffe, RZ, 0xc0, !PT ;  /* 0xfffffffe03097812 */ /* 0x000fc600078ec0ff */
[----:B------:R-:W-:Y:S02]  /*7650*/  IMAD.SHL.U32 R3, R3, 0x8, RZ ;  /* 0x0000000803037824 */ /* 0x000fe400078e00ff */
[----:B------:R-:W-:Y:S02]  /*7660*/  IMAD.IADD R8, R22, 0x1, -R9 ;  /* 0x0000000116087824 */ /* 0x000fe400078e0a09 */
[----:B------:R-:W-:Y:S01]  /*7670*/  IMAD.MOV.U32 R25, RZ, RZ, RZ ;  /* 0x000000ffff197224 */ /* 0x000fe200078e00ff */
[----:B------:R-:W-:Y:S01]  /*7680*/  LOP3.LUT R3, R3, 0xfffffff0, RZ, 0xc0, !PT ;  /* 0xfffffff003037812 */ /* 0x000fe200078ec0ff */
[----:B------:R-:W-:-:S04]  /*7690*/  IMAD R5, R7, 0x2, R8 ;  /* 0x0000000207057824 */ /* 0x000fc800078e0208 */
[----:B------:R-:W-:Y:S01]  /*76a0*/  IMAD R45, R8, 0x8, R3 ;  /* 0x00000008082d7824 */ /* 0x000fe200078e0203 */
[----:B------:R-:W-:Y:S01]  /*76b0*/  SHF.R.S32.HI R3, RZ, 0x1f, R2 ;  /* 0x0000001fff037819 */ /* 0x000fe20000011402 */
[----:B------:R-:W-:Y:S01]  /*76c0*/  IMAD R37, R10, 0x40, R5 ;  /* 0x000000400a257824 */ /* 0x000fe200078e0205 */
[----:B------:R-:W-:Y:S01]  /*76d0*/  LEA R5, R5, UR4, 0x5 ;  /* 0x0000000405057c11 */ /* 0x000fe2000f8e28ff */
[C---:B------:R-:W-:Y:S01]  /*76e0*/  VIADD R41, R45.reuse, 0x300 ;  /* 0x000003002d297836 */ /* 0x040fe20000000000 */
[C---:B------:R-:W-:Y:S01]  /*76f0*/  IADD3 R42, R45.reuse, 0x200, RZ ;  /* 0x000002002d2a7810 */ /* 0x040fe20007ffe0ff */
[----:B------:R-:W-:Y:S01]  /*7700*/  VIADD R40, R45, 0x400 ;  /* 0x000004002d287836 */ /* 0x000fe20000000000 */
[----:B------:R-:W-:Y:S01]  /*7710*/  IADD3 R5, R5, 0x10, RZ ;  /* 0x0000001005057810 */ /* 0x000fe20007ffe0ff */
[C---:B------:R-:W-:Y:S02]  /*7720*/  VIADD R39, R45.reuse, 0x500 ;  /* 0x000005002d277836 */ /* 0x040fe40000000000 */
[----:B------:R-:W-:-:S02]  /*7730*/  VIADD R38, R45, 0x600 ;  /* 0x000006002d267836 */ /* 0x000fc40000000000 */
[----:B------:R-:W-:Y:S02]  /*7740*/  VIADD R36, R45, 0x700 ;  /* 0x000007002d247836 */ /* 0x000fe40000000000 */
[----:B------:R-:W-:-:S07]  /*7750*/  IMAD.SHL.U32 R37, R37, 0x8, RZ ;  /* 0x0000000825257824 */ /* 0x000fce00078e00ff */
.L_x_20230:
        /* <DEDUP_REMOVED lines=59> */
[-C--:B------:R-:W-:Y:S02]  /*7b10*/  LEA.HI.X.SX32 R18, R42, R47.reuse, 0x1, P2 ;  /* 0x0000002f2a127211 */ /* 0x080fe400010f0eff */
[----:B------:R-:W-:-:S02]  /*7b20*/  LEA.HI.X.SX32 R13, R41, R47, 0x1, P3 ;  /* 0x0000002f290d7211 */ /* 0x000fc400018f0eff */
[----:B------:R-:W-:Y:S02]  /*7b30*/  IADD3 R19, P3, R38, R8, RZ ;  /* 0x0000000826137210 */ /* 0x000fe40007f7e0ff */
[-C--:B------:R-:W-:Y:S02]  /*7b40*/  LEA R16, P1, R12, R20.reuse, 0x1 ;  /* 0x000000140c107211 */ /* 0x080fe400078208ff */
[----:B------:R-:W-:Y:S02]  /*7b50*/  LEA.HI.X.SX32 R9, R45, R47, 0x1, P0 ;  /* 0x0000002f2d097211 */ /* 0x000fe400000f0eff */
[----:B------:R-:W-:Y:S02]  /*7b60*/  LEA.HI.X R15, R15, R21, R18, 0x1, P4 ;  /* 0x000000150f0f7211 */ /* 0x000fe400020f0c12 */
[----:B------:R-:W-:Y:S02]  /*7b70*/  LEA R18, P4, R19, R20, 0x1 ;  /* 0x0000001413127211 */ /* 0x000fe400078808ff */
[----:B------:R-:W-:Y:S01]  /*7b80*/  LEA.HI.X.SX32 R48, R38, R47, 0x1, P3 ;  /* 0x0000002f26307211 */ /* 0x000fe200018f0eff */
[----:B------:R-:W5:Y:S01]  /*7b90*/  LDG.E.CONSTANT R51, desc[UR10][R14.64+0xc] ;  /* 0x00000c0a0e337981 */ /* 0x000f62000c1e9900 */
[----:B------:R-:W-:-:S02]  /*7ba0*/  LEA.HI.X R17, R12, R21, R9, 0x1, P1 ;  /* 0x000000150c117211 */ /* 0x000fc400008f0c09 */
[----:B------:R-:W-:Y:S02]  /*7bb0*/  IADD3 R9, P0, R39, R8, RZ ;  /* 0x0000000827097210 */ /* 0x000fe40007f1e0ff */
[----:B------:R-:W-:Y:S01]  /*7bc0*/  LEA.HI.X R19, R19, R21, R48, 0x1, P4 ;  /* 0x0000001513137211 */ /* 0x000fe200020f0c30 */
[----:B------:R-:W5:Y:S01]  /*7bd0*/  LDG.E.CONSTANT R75, desc[UR10][R16.64+0x200] ;  /* 0x0002000a104b7981 */ /* 0x000f62000c1e9900 */
[----:B------:R-:W-:Y:S02]  /*7be0*/  LEA.HI.X.SX32 R50, R39, R47, 0x1, P0 ;  /* 0x0000002f27327211 */ /* 0x000fe400000f0eff */
[----:B------:R-:W-:Y:S01]  /*7bf0*/  ISETP.NE.AND P0, PT, R77, RZ, PT ;  /* 0x000000ff4d00720c */ /* 0x000fe20003f05270 */
[----:B------:R-:W5:Y:S01]  /*7c00*/  LDG.E.CONSTANT R67, desc[UR10][R18.64] ;  /* 0x0000000a12437981 */ /* 0x000f62000c1e9900 */
[----:B------:R-:W-:Y:S02]  /*7c10*/  LEA R12, P5, R10, R20, 0x1 ;  /* 0x000000140a0c7211 */ /* 0x000fe400078a08ff */
[-C--:B------:R-:W-:Y:S01]  /*7c20*/  IADD3 R11, P1, R40, R8.reuse, RZ ;  /* 0x00000008280b7210 */ /* 0x080fe20007f3e0ff */
[----:B------:R-:W5:Y:S01]  /*7c30*/  LDG.E.CONSTANT R61, desc[UR10][R18.64+0x4] ;  /* 0x0000040a123d7981 */ /* 0x000f62000c1e9900 */
[----:B------:R-:W-:-:S02]  /*7c40*/  IADD3 R46, P2, R36, R8, RZ ;  /* 0x00000008242e7210 */ /* 0x000fc40007f5e0ff */
[----:B------:R-:W-:Y:S01]  /*7c50*/  LEA.HI.X R13, R10, R21, R13, 0x1, P5 ;  /* 0x000000150a0d7211 */ /* 0x000fe200028f0c0d */
[----:B------:R-:W5:Y:S01]  /*7c60*/  LDG.E.CONSTANT R53, desc[UR10][R18.64+0x8] ;  /* 0x0000080a12357981 */ /* 0x000f62000c1e9900 */
[-C--:B------:R-:W-:Y:S02]  /*7c70*/  LEA R10, P6, R11, R20.reuse, 0x1 ;  /* 0x000000140b0a7211 */ /* 0x080fe400078c08ff */
[-C--:B------:R-:W-:Y:S01]  /*7c80*/  LEA R8, P5, R9, R20.reuse, 0x1 ;  /* 0x0000001409087211 */ /* 0x080fe200078a08ff */
[----:B------:R-:W5:Y:S01]  /*7c90*/  LDG.E.CONSTANT R68, desc[UR10][R18.64+0xc] ;  /* 0x00000c0a12447981 */ /* 0x000f62000c1e9900 */
[-C--:B------:R-:W-:Y:S02]  /*7ca0*/  LEA.HI.X.SX32 R52, R40, R47.reuse, 0x1, P1 ;  /* 0x0000002f28347211 */ /* 0x080fe400008f0eff */
[----:B------:R-:W-:Y:S01]  /*7cb0*/  LEA.HI.X.SX32 R47, R36, R47, 0x1, P2 ;  /* 0x0000002f242f7211 */ /* 0x000fe200010f0eff */
[----:B------:R-:W5:Y:S01]  /*7cc0*/  LDG.E.CONSTANT R76, desc[UR10][R16.64+0x204] ;  /* 0x0002040a104c7981 */ /* 0x000f62000c1e9900 */
[----:B------:R-:W-:-:S02]  /*7cd0*/  LEA R20, P1, R46, R20, 0x1 ;  /* 0x000000142e147211 */ /* 0x000fc400078208ff */
        /* <DEDUP_REMOVED lines=25> */
[----:B------:R-:W-:Y:S03]  /*7e70*/  BSSY B2, `(.L_x_20214) ;  /* 0x0000028000027945 */ /* 0x000fe60003800000 */
[----:B-----5:R-:W5:Y:S04]  /*7e80*/  LDG.E.CONSTANT R69, desc[UR10][R20.64] ;  /* 0x0000000a14457981 */ /* 0x020f68000c1e9900 */
[----:B-1----:R-:W1:Y:S04]  /*7e90*/  LDS.128 R8, [R5+-0x10] ;  /* 0xfffff00005087984 */ /* 0x002e680000000c00 */
[----:B------:R-:W5:Y:S04]  /*7ea0*/  LDG.E.CONSTANT R70, desc[UR10][R20.64+0x4] ;  /* 0x0000040a14467981 */ /* 0x000f68000c1e9900 */
[----:B------:R-:W5:Y:S04]  /*7eb0*/  LDG.E.CONSTANT R71, desc[UR10][R20.64+0x8] ;  /* 0x0000080a14477981 */ /* 0x000f68000c1e9900 */
[----:B------:R0:W5:Y:S02]  /*7ec0*/  LDG.E.CONSTANT R72, desc[UR10][R20.64+0xc] ;  /* 0x00000c0a14487981 */ /* 0x000164000c1e9900 */
[----:B0-----:R-:W-:-:S02]  /*7ed0*/  F2FP.BF16.F32.PACK_AB R21, R13, R12 ;  /* 0x0000000c0d15723e */ /* 0x001fc400000010ff */
[----:B-1----:R-:W-:Y:S02]  /*7ee0*/  F2FP.BF16.F32.PACK_AB R8, R9, R8 ;  /* 0x000000080908723e */ /* 0x002fe400000010ff */
[----:B------:R-:W-:Y:S01]  /*7ef0*/  F2FP.BF16.F32.PACK_AB R20, R11, R10 ;  /* 0x0000000a0b14723e */ /* 0x000fe200000010ff */
        /* <DEDUP_REMOVED lines=19> */
[----:B------:R-:W-:Y:S02]  /*8030*/  ISETP.GE.AND P6, PT, R11, R64, PT ;  /* 0x000000400b00720c */ /* 0x000fe40003fc6270 */
        /* <DEDUP_REMOVED lines=11> */
.L_x_20215:
[----:B------:R-:W-:Y:S05]  /*80f0*/  BSYNC B2 ;  /* 0x0000000000027941 */ /* 0x000fea0003800000 */
.L_x_20214:
[----:B------:R-:W-:Y:S01]  /*8100*/  HFMA2.MMA.BF16_V2 R11, R8, R77, -RZ ;  /* 0x0000004d080b7235 */ /* 0x000fe200003000ff */
[----:B------:R-:W-:Y:S01]  /*8110*/  MOV R10, R21 ;  /* 0x00000015000a7202 */ /* 0x000fe20000000f00 */
[----:B------:R-:W-:Y:S01]  /*8120*/  IMAD.MOV.U32 R9, RZ, RZ, R20 ;  /* 0x000000ffff097224 */ /* 0x000fe200078e0014 */
[----:B------:R-:W-:Y:S04]  /*8130*/  BSSY B2, `(.L_x_20216) ;  /* 0x000002e000027945 */ /* 0x000fe80003800000 */
[----:B------:R-:W-:Y:S01]  /*8140*/  HFMA2.MMA.BF16_V2 R19, R10, R19, -RZ ;  /* 0x000000130a137235 */ /* 0x000fe200003000ff */
[----:B------:R-:W-:Y:S02]  /*8150*/  HMUL2.BF16_V2 R13, R9, R78 ;  /* 0x0000004e090d7232 */ /* 0x000fe40000200000 */
[C---:B------:R-:W-:Y:S01]  /*8160*/  PRMT R12, R11.reuse, 0x7632, R12 ;  /* 0x000076320b0c7816 */ /* 0x040fe2000000000c */
[----:B------:R-:W-:-:S02]  /*8170*/  IMAD.U32 R11, R11, 0x10000, RZ ;  /* 0x000100000b0b7824 */ /* 0x000fc400078e00ff */
[C---:B------:R-:W-:Y:S01]  /*8180*/  PRMT R16, R13.reuse, 0x7632, R16 ;  /* 0x000076320d107816 */ /* 0x040fe20000000010 */
[----:B------:R-:W-:Y:S02]  /*8190*/  IMAD.U32 R17, R13, 0x10000, RZ ;  /* 0x000100000d117824 */ /* 0x000fe400078e00ff */
[----:B------:R-:W-:Y:S01]  /*81a0*/  IMAD.U32 R20, R12, 0x10000, RZ ;  /* 0x000100000c147824 */ /* 0x000fe200078e00ff */
[C---:B------:R-:W-:Y:S01]  /*81b0*/  PRMT R12, R19.reuse, 0x7610, R12 ;  /* 0x00007610130c7816 */ /* 0x040fe2000000000c */
[----:B------:R-:W-:Y:S01]  /*81c0*/  IMAD.U32 R16, R16, 0x10000, RZ ;  /* 0x0001000010107824 */ /* 0x000fe200078e00ff */
        /* <DEDUP_REMOVED lines=36> */
.L_x_20217:
[----:B------:R-:W-:Y:S05]  /*8410*/  BSYNC B2 ;  /* 0x0000000000027941 */ /* 0x000fea0003800000 */
.L_x_20216:
[----:B------:R-:W-:Y:S01]  /*8420*/  F2FP.BF16.F32.PACK_AB R19, R15, R14 ;  /* 0x0000000e0f13723e */ /* 0x000fe200000010ff */
[----:B------:R-:W-:Y:S01]  /*8430*/  HFMA2.MMA.BF16_V2 R15, R9, R76, -RZ ;  /* 0x0000004c090f7235 */ /* 0x000fe200003000ff */
[----:B------:R-:W-:Y:S02]  /*8440*/  HMUL2.BF16_V2 R75, R8, R75 ;  /* 0x0000004b084b7232 */ /* 0x000fe40000200000 */
[----:B------:R-:W-:Y:S01]  /*8450*/  FADD.FTZ R12, R12, R13 ;  /* 0x0000000d0c0c7221 */ /* 0x000fe20000010000 */
[----:B------:R-:W-:Y:S01]  /*8460*/  FADD.FTZ R13, R11, R16 ;  /* 0x000000100b0d7221 */ /* 0x000fe20000010000 */
[----:B------:R-:W-:Y:S01]  /*8470*/  HFMA2.MMA.BF16_V2 R73, R10, R73, -RZ ;  /* 0x000000490a497235 */ /* 0x000fe200003000ff */
[----:B------:R-:W-:Y:S01]  /*8480*/  BSSY B2, `(.L_x_20218) ;  /* 0x000003e000027945 */ /* 0x000fe20003800000 */
[----:B------:R-:W-:Y:S01]  /*8490*/  PRMT R11, R75, 0x7610, R11 ;  /* 0x000076104b0b7816 */ /* 0x000fe2000000000b */
[----:B------:R-:W-:Y:S01]  /*84a0*/  FADD.FTZ R12, R13, R12 ;  /* 0x0000000c0d0c7221 */ /* 0x000fe20000010000 */
[----:B------:R-:W-:-:S02]  /*84b0*/  PRMT R14, R75, 0x7632, R14 ;  /* 0x000076324b0e7816 */ /* 0x000fc4000000000e */
[C---:B------:R-:W-:Y:S01]  /*84c0*/  PRMT R16, R15.reuse, 0x7632, R16 ;  /* 0x000076320f107816 */ /* 0x040fe20000000010 */
[----:B------:R-:W-:Y:S01]  /*84d0*/  IMAD.U32 R15, R15, 0x10000, RZ ;  /* 0x000100000f0f7824 */ /* 0x000fe200078e00ff */
[----:B------:R-:W-:Y:S01]  /*84e0*/  SHF.L.U32 R17, R11, 0x10, RZ ;  /* 0x000000100b117819 */ /* 0x000fe200000006ff */
[----:B------:R-:W-:Y:S02]  /*84f0*/  IMAD.MOV.U32 R11, RZ, RZ, R19 ;  /* 0x000000ffff0b7224 */ /* 0x000fe400078e0013 */
[----:B------:R-:W-:Y:S02]  /*8500*/  IMAD.U32 R14, R14, 0x10000, RZ ;  /* 0x000100000e0e7824 */ /* 0x000fe400078e00ff */
[----:B------:R-:W-:Y:S02]  /*8510*/  IMAD.U32 R16, R16, 0x10000, RZ ;  /* 0x0001000010107824 */ /* 0x000fe400078e00ff */
[C---:B------:R-:W-:Y:S02]  /*8520*/  HMUL2.BF16_V2 R18, R11.reuse, R18 ;  /* 0x000000120b127232 */ /* 0x040fe40000200000 */
[----:B------:R-:W-:Y:S01]  /*8530*/  FADD.FTZ R20, R17, R14 ;  /* 0x0000000e11147221 */ /* 0x000fe20000010000 */
[----:B------:R-:W-:-:S02]  /*8540*/  HMUL2.BF16_V2 R74, R11, R74 ;  /* 0x0000004a0b4a7232 */ /* 0x000fc40000200000 */
[--C-:B------:R-:W-:Y:S01]  /*8550*/  FADD.FTZ R21, R15, R16.reuse ;  /* 0x000000100f157221 */ /* 0x100fe20000010000 */
[C---:B------:R-:W-:Y:S02]  /*8560*/  PRMT R16, R73.reuse, 0x7610, R16 ;  /* 0x0000761049107816 */ /* 0x040fe40000000010 */
[----:B------:R-:W-:Y:S01]  /*8570*/  PRMT R17, R73, 0x7632, R17 ;  /* 0x0000763249117816 */ /* 0x000fe20000000011 */
[----:B------:R-:W-:Y:S01]  /*8580*/  FADD.FTZ R20, R20, R21 ;  /* 0x0000001514147221 */ /* 0x000fe20000010000 */
        /* <DEDUP_REMOVED lines=45> */
.L_x_20219:
[----:B------:R-:W-:Y:S05]  /*8860*/  BSYNC B2 ;  /* 0x0000000000027941 */ /* 0x000fea0003800000 */
.L_x_20218:
        /* <DEDUP_REMOVED lines=40> */
.L_x_20221:
[----:B------:R-:W-:Y:S05]  /*8af0*/  BSYNC B2 ;  /* 0x0000000000027941 */ /* 0x000fea0003800000 */
.L_x_20220:
[----:B------:R-:W-:Y:S01]  /*8b00*/  HFMA2.MMA.BF16_V2 R49, R9, R49, -RZ ;  /* 0x0000003109317235 */ /* 0x000fe200003000ff */
[----:B------:R-:W-:Y:S01]  /*8b10*/  IMAD.U32 R20, R15, 0x10000, RZ ;  /* 0x000100000f147824 */ /* 0x000fe200078e00ff */
        /* <DEDUP_REMOVED lines=8> */
[----:B------:R-:W-:Y:S01]  /*8ba0*/  FADD.FTZ R13, R13, R20 ;  /* 0x000000140d0d7221 */ /* 0x000fe20000010000 */
[C---:B------:R-:W-:Y:S01]  /*8bb0*/  PRMT R17, R15.reuse, 0x7632, R17 ;  /* 0x000076320f117816 */ /* 0x040fe20000000011 */
[----:B------:R-:W-:Y:S02]  /*8bc0*/  IMAD.U32 R15, R15, 0x10000, RZ ;  /* 0x000100000f0f7824 */ /* 0x000fe400078e00ff */
[----:B------:R-:W-:Y:S01]  /*8bd0*/  FADD.FTZ R19, R18, R19 ;  /* 0x0000001312137221 */ /* 0x000fe20000010000 */
[----:B------:R-:W-:Y:S01]  /*8be0*/  PRMT R18, R49, 0x7610, R18 ;  /* 0x0000761031127816 */ /* 0x000fe20000000012 */
[----:B------:R-:W-:Y:S01]  /*8bf0*/  FADD.FTZ R16, R13, R16 ;  /* 0x000000100d107221 */ /* 0x000fe20000010000 */
[----:B------:R-:W-:Y:S01]  /*8c00*/  PRMT R20, R49, 0x7632, R20 ;  /* 0x0000763231147816 */ /* 0x000fe20000000014 */
[----:B------:R-:W-:Y:S02]  /*8c10*/  IMAD.U32 R46, R17, 0x10000, RZ ;  /* 0x00010000112e7824 */ /* 0x000fe400078e00ff */
[----:B------:R-:W-:-:S02]  /*8c20*/  HMUL2.BF16_V2 R13, R11, R51 ;  /* 0x000000330b0d7232 */ /* 0x000fc40000200000 */
[----:B------:R-:W-:Y:S02]  /*8c30*/  IMAD.U32 R18, R18, 0x10000, RZ ;  /* 0x0001000012127824 */ /* 0x000fe400078e00ff */
[----:B------:R-:W-:Y:S01]  /*8c40*/  FADD.FTZ R16, R16, R19 ;  /* 0x0000001310107221 */ /* 0x000fe20000010000 */
[----:B------:R-:W-:Y:S02]  /*8c50*/  IMAD.U32 R17, R20, 0x10000, RZ ;  /* 0x0001000014117824 */ /* 0x000fe400078e00ff */
[----:B------:R-:W-:Y:S02]  /*8c60*/  HMUL2.BF16_V2 R20, R11, R58 ;  /* 0x0000003a0b147232 */ /* 0x000fe40000200000 */
[----:B------:R-:W-:Y:S01]  /*8c70*/  FADD.FTZ R46, R15, R46 ;  /* 0x0000002e0f2e7221 */ /* 0x000fe20000010000 */
[C---:B------:R-:W-:Y:S01]  /*8c80*/  PRMT R15, R13.reuse, 0x7632, R15 ;  /* 0x000076320d0f7816 */ /* 0x040fe2000000000f */
        /* <DEDUP_REMOVED lines=51> */
.L_x_20223:
[----:B------:R-:W-:Y:S05]  /*8fc0*/  BSYNC B2 ;  /* 0x0000000000027941 */ /* 0x000fea0003800000 */
.L_x_20222:
        /* <DEDUP_REMOVED lines=18> */
[C---:B------:R-:W-:Y:S01]  /*90f0*/  PRMT R12, R63.reuse, 0x7610, R12 ;  /* 0x000076103f0c7816 */ /* 0x040fe2000000000c */
[----:B------:R-:W-:Y:S01]  /*9100*/  FADD.FTZ R17, R16, R17 ;  /* 0x0000001110117221 */ /* 0x000fe20000010000 */
[----:B------:R-:W-:Y:S01]  /*9110*/  PRMT R13, R63, 0x7632, R13 ;  /* 0x000076323f0d7816 */ /* 0x000fe2000000000d */
[----:B------:R-:W-:Y:S02]  /*9120*/  FADD.FTZ R14, R14, R15 ;  /* 0x0000000f0e0e7221 */ /* 0x000fe40000010000 */
        /* <DEDUP_REMOVED lines=33> */
.L_x_20225:
[----:B------:R-:W-:Y:S05]  /*9340*/  BSYNC B2 ;  /* 0x0000000000027941 */ /* 0x000fea0003800000 */
.L_x_20224:
        /* <DEDUP_REMOVED lines=12> */
[----:B------:R-:W-:Y:S01]  /*9410*/  SHF.L.U32 R14, R14, 0x10, RZ ;  /* 0x000000100e0e7819 */ /* 0x000fe200000006ff */
[----:B------:R-:W-:Y:S01]  /*9420*/  FADD.FTZ R17, R20, R17 ;  /* 0x0000001114117221 */ /* 0x000fe20000010000 */
[C---:B------:R-:W-:Y:S01]  /*9430*/  PRMT R19, R18.reuse, 0x7632, R19 ;  /* 0x0000763212137816 */ /* 0x040fe20000000013 */
        /* <DEDUP_REMOVED lines=41> */
.L_x_20227:
[----:B------:R-:W-:Y:S05]  /*96d0*/  BSYNC B2 ;  /* 0x0000000000027941 */ /* 0x000fea0003800000 */
.L_x_20226:
        /* <DEDUP_REMOVED lines=12> */
[CC--:B------:R-:W-:Y:S01]  /*97a0*/  ISETP.GE.AND P6, PT, R37.reuse, R64.reuse, PT ;  /* 0x000000402500720c */ /* 0x0c0fe20003fc6270 */
[C---:B------:R-:W-:Y:S01]  /*97b0*/  VIADD R49, R37.reuse, 0x2 ;  /* 0x0000000225317836 */ /* 0x040fe20000000000 */
[----:B-----5:R-:W-:Y:S01]  /*97c0*/  PRMT R46, R70, 0x7632, R46 ;  /* 0x00007632462e7816 */ /* 0x020fe2000000002e */
        /* <DEDUP_REMOVED lines=8> */
[----:B------:R-:W-:Y:S02]  /*9850*/  IADD3 R47, R37, 0x7, RZ ;  /* 0x00000007252f7810 */ /* 0x000fe40007ffe0ff */
[----:B------:R-:W-:Y:S02]  /*9860*/  @P6 PRMT R69, RZ, 0x7610, R69 ;  /* 0x00007610ff456816 */ /* 0x000fe40000000045 */
        /* <DEDUP_REMOVED lines=16> */
.L_x_20229:
[----:B------:R-:W-:Y:S05]  /*9970*/  BSYNC B2 ;  /* 0x0000000000027941 */ /* 0x000fea0003800000 */
.L_x_20228:
[----:B------:R-:W-:Y:S02]  /*9980*/  IMAD.U32 R16, R16, 0x10000, RZ ;  /* 0x0001000010107824 */ /* 0x000fe400078e00ff */
[----:B-----5:R-:W-:Y:S02]  /*9990*/  HMUL2.BF16_V2 R8, R8, R69 ;  /* 0x0000004508087232 */ /* 0x020fe40000200000 */
[----:B------:R-:W-:Y:S01]  /*99a0*/  IMAD.U32 R17, R17, 0x10000, RZ ;  /* 0x0001000011117824 */ /* 0x000fe200078e00ff */
[----:B------:R-:W-:Y:S01]  /*99b0*/  HFMA2.MMA.BF16_V2 R10, R10, R71, -RZ ;  /* 0x000000470a0a7235 */ /* 0x000fe200003000ff */
[----:B------:R-:W-:Y:S02]  /*99c0*/  IMAD.U32 R18, R18, 0x10000, RZ ;  /* 0x0001000012127824 */ /* 0x000fe400078e00ff */
[----:B------:R-:W-:Y:S02]  /*99d0*/  HMUL2.BF16_V2 R68, R11, R68 ;  /* 0x000000440b447232 */ /* 0x000fe40000200000 */
[----:B------:R-:W-:Y:S01]  /*99e0*/  FADD.FTZ R16, R16, R17 ;  /* 0x0000001110107221 */ /* 0x000fe20000010000 */
[----:B------:R-:W-:Y:S01]  /*99f0*/  HFMA2.MMA.BF16_V2 R17, R9, R70, -RZ ;  /* 0x0000004609117235 */ /* 0x000fe200003000ff */
[----:B------:R-:W-:Y:S01]  /*9a00*/  IMAD.U32 R19, R19, 0x10000, RZ ;  /* 0x0001000013137824 */ /* 0x000fe200078e00ff */
[----:B------:R-:W-:Y:S01]  /*9a10*/  PRMT R9, R8, 0x7632, R9 ;  /* 0x0000763208097816 */ /* 0x000fe20000000009 */
[----:B------:R-:W-:Y:S01]  /*9a20*/  IMAD.U32 R20, R20, 0x10000, RZ ;  /* 0x0001000014147824 */ /* 0x000fe200078e00ff */
[----:B------:R-:W-:Y:S01]  /*9a30*/  SHF.L.U32 R8, R8, 0x10, RZ ;  /* 0x0000001008087819 */ /* 0x000fe200000006ff */
[----:B------:R-:W-:Y:S01]  /*9a40*/  FADD.FTZ R19, R18, R19 ;  /* 0x0000001312137221 */ /* 0x000fe20000010000 */
[----:B------:R-:W-:-:S02]  /*9a50*/  IMAD.U32 R21, R21, 0x10000, RZ ;  /* 0x0001000015157824 */ /* 0x000fc400078e00ff */
[----:B------:R-:W-:Y:S01]  /*9a60*/  FADD.FTZ R12, R13, R12 ;  /* 0x0000000c0d0c7221 */ /* 0x000fe20000010000 */
[----:B------:R-:W-:Y:S02]  /*9a70*/  IMAD.U32 R9, R9, 0x10000, RZ ;  /* 0x0001000009097824 */ /* 0x000fe400078e00ff */
[----:B------:R-:W-:Y:S01]  /*9a80*/  FADD.FTZ R16, R16, R19 ;  /* 0x0000001310107221 */ /* 0x000fe20000010000 */
[C---:B------:R-:W-:Y:S01]  /*9a90*/  PRMT R18, R17.reuse, 0x7632, R18 ;  /* 0x0000763211127816 */ /* 0x040fe20000000012 */
[----:B------:R-:W-:Y:S02]  /*9aa0*/  IMAD.U32 R17, R17, 0x10000, RZ ;  /* 0x0001000011117824 */ /* 0x000fe400078e00ff */
[----:B------:R-:W-:Y:S01]  /*9ab0*/  FADD.FTZ R21, R20, R21 ;  /* 0x0000001514157221 */ /* 0x000fe20000010000 */
[--C-:B------:R-:W-:Y:S01]  /*9ac0*/  FADD.FTZ R19, R8, R9.reuse ;  /* 0x0000000908137221 */ /* 0x100fe20000010000 */
[----:B------:R-:W-:Y:S01]  /*9ad0*/  PRMT R8, R68, 0x7610, R8 ;  /* 0x0000761044087816 */ /* 0x000fe20000000008 */
[----:B------:R-:W-:Y:S01]  /*9ae0*/  IMAD.U32 R18, R18, 0x10000, RZ ;  /* 0x0001000012127824 */ /* 0x000fe200078e00ff */
[----:B------:R-:W-:Y:S01]  /*9af0*/  PRMT R9, R68, 0x7632, R9 ;  /* 0x0000763244097816 */ /* 0x000fe20000000009 */
[----:B------:R-:W-:Y:S01]  /*9b00*/  FADD.FTZ R16, R16, R21 ;  /* 0x0000001510107221 */ /* 0x000fe20000010000 */
[----:B------:R-:W-:Y:S01]  /*9b10*/  FADD.FTZ R15, R15, R14 ;  /* 0x0000000e0f0f7221 */ /* 0x000fe20000010000 */
[--C-:B------:R-:W-:Y:S01]  /*9b20*/  FADD.FTZ R20, R17, R18.reuse ;  /* 0x0000001211147221 */ /* 0x100fe20000010000 */
[----:B------:R-:W-:Y:S01]  /*9b30*/  HMUL2.BF16_V2 R17, R11, R72 ;  /* 0x000000480b117232 */ /* 0x000fe20000200000 */
[C---:B------:R-:W-:Y:S01]  /*9b40*/  PRMT R11, R10.reuse, 0x7632, R11 ;  /* 0x000076320a0b7816 */ /* 0x040fe2000000000b */
        /* <DEDUP_REMOVED lines=16> */
[----:B------:R-:W-:-:S04]  /*9c50*/  FADD.FTZ R17, R10, R17 ;  /* 0x000000110a117221 */ /* 0x000fc80000010000 */
[----:B------:R-:W-:-:S07]  /*9c60*/  FADD.FTZ R34, R34, R17 ;  /* 0x0000001122227221 */ /* 0x000fce0000010000 */
.L_x_20213:
[----:B------:R-:W-:Y:S05]  /*9c70*/  BSYNC B0 ;  /* 0x0000000000007941 */ /* 0x000fea0003800000 */
.L_x_20212:
[----:B------:R-:W-:Y:S01]  /*9c80*/  VIADD R59, R59, 0x4 ;  /* 0x000000043b3b7836 */ /* 0x000fe20000000000 */
[----:B------:R-:W-:Y:S01]  /*9c90*/  IADD3 R26, P1, R26, 0x10, RZ ;  /* 0x000000101a1a7810 */ /* 0x000fe20007f3e0ff */
[----:B------:R-:W-:Y:S02]  /*9ca0*/  VIADD R37, R37, 0x40 ;  /* 0x0000004025257836 */ /* 0x000fe40000000000 */
[----:B------:R-:W-:Y:S01]  /*9cb0*/  VIADD R5, R5, 0x100 ;  /* 0x0000010005057836 */ /* 0x000fe20000000000 */
[----:B------:R-:W-:Y:S01]  /*9cc0*/  ISETP.GE.AND P0, PT, R59, R62, PT ;  /* 0x0000003e3b00720c */ /* 0x000fe20003f06270 */
[----:B------:R-:W-:Y:S01]  /*9cd0*/  VIADD R43, R43, 0x40 ;  /* 0x000000402b2b7836 */ /* 0x000fe20000000000 */
[----:B------:R-:W-:-:S11]  /*9ce0*/  IADD3.X R23, RZ, R23, RZ, P1, !PT ;  /* 0x00000017ff177210 */ /* 0x000fd60000ffe4ff */
[----:B------:R-:W-:Y:S05]  /*9cf0*/  @!P0 BRA `(.L_x_20230) ;  /* 0xffffffd800988947 */ /* 0x000fea000383ffff */
.L_x_20211:
[----:B------:R-:W-:Y:S05]  /*9d00*/  BSYNC B1 ;  /* 0x0000000000017941 */ /* 0x000fea0003800000 */
.L_x_20209:
[----:B------:R-:W3:Y:S01]  /*9d10*/  SHFL.BFLY PT, R2, R27, 0x1, 0x1f ;  /* 0x0c201f001b027f89 */ /* 0x000ee200000e0000 */
[----:B------:R-:W2:Y:S01]  /*9d20*/  S2UR UR5, SR_CgaCtaId ;  /* 0x00000000000579c3 */ /* 0x000ea20000008800 */
[----:B-1--4-:R-:W-:Y:S01]  /*9d30*/  LEA.HI R12, R22, R22, RZ, 0x1 ;  /* 0x00000016160c7211 */ /* 0x012fe200078f08ff */
[----:B------:R-:W-:Y:S01]  /*9d40*/  UMOV UR4, 0x400 ;  /* 0x0000040000047882 */ /* 0x000fe20000000000 */
[----:B------:R-:W1:Y:S01]  /*9d50*/  SHFL.BFLY PT, R0, R25, 0x1, 0x1f ;  /* 0x0c201f0019007f89 */ /* 0x000e6200000e0000 */
[----:B------:R-:W-:Y:S01]  /*9d60*/  UIADD3 UR4, UR4, 0x120, URZ ;  /* 0x0000012004047890 */ /* 0x000fe2000fffe03f */
[----:B------:R-:W-:Y:S01]  /*9d70*/  SHF.R.S32.HI R12, RZ, 0x1, R12 ;  /* 0x00000001ff0c7819 */ /* 0x000fe2000001140c */
[----:B------:R-:W-:Y:S01]  /*9d80*/  BSSY B0, `(.L_x_20231) ;  /* 0x0000037000007945 */ /* 0x000fe20003800000 */
[----:B------:R-:W4:Y:S03]  /*9d90*/  SHFL.BFLY PT, R4, R29, 0x1, 0x1f ;  /* 0x0c201f001d047f89 */ /* 0x000f2600000e0000 */
[----:B------:R-:W-:Y:S01]  /*9da0*/  IMAD R7, R7, 0x80, R12 ;  /* 0x0000008007077824 */ /* 0x000fe200078e020c */
[----:B0-----:R-:W0:Y:S04]  /*9db0*/  SHFL.BFLY PT, R3, R30, 0x1, 0x1f ;  /* 0x0c201f001e037f89 */ /* 0x001e2800000e0000 */
[----:B------:R-:W0:Y:S04]  /*9dc0*/  SHFL.BFLY PT, R8, R31, 0x1, 0x1f ;  /* 0x0c201f001f087f89 */ /* 0x000e2800000e0000 */
[----:B------:R-:W0:Y:S04]  /*9dd0*/  SHFL.BFLY PT, R5, R32, 0x1, 0x1f ;  /* 0x0c201f0020057f89 */ /* 0x000e2800000e0000 */
[----:B------:R-:W0:Y:S01]  /*9de0*/  SHFL.BFLY PT, R10, R33, 0x1, 0x1f ;  /* 0x0c201f00210a7f89 */ /* 0x000e2200000e0000 */
[----:B---3--:R-:W-:Y:S01]  /*9df0*/  FADD.FTZ R13, R2, R27 ;  /* 0x0000001b020d7221 */ /* 0x008fe20000010000 */
[----:B------:R-:W-:Y:S01]  /*9e00*/  LOP3.LUT R2, R22, 0x1, RZ, 0xc0, !PT ;  /* 0x0000000116027812 */ /* 0x000fe200078ec0ff */
[----:B--2---:R-:W-:Y:S01]  /*9e10*/  ULEA UR4, UR5, UR4, 0x18 ;  /* 0x0000000405047291 */ /* 0x004fe2000f8ec03f */
[----:B------:R-:W2:Y:S01]  /*9e20*/  SHFL.BFLY PT, R9, R34, 0x1, 0x1f ;  /* 0x0c201f0022097f89 */ /* 0x000ea200000e0000 */
[----:B-1----:R-:W-:Y:S01]  /*9e30*/  FADD.FTZ R0, R0, R25 ;  /* 0x0000001900007221 */ /* 0x002fe20000010000 */
[----:B------:R-:W-:Y:S01]  /*9e40*/  ISETP.NE.AND P2, PT, R2, RZ, PT ;  /* 0x000000ff0200720c */ /* 0x000fe20003f45270 */
[----:B------:R-:W-:Y:S01]  /*9e50*/  BAR.SYNC.DEFER_BLOCKING 0x0 ;  /* 0x0000000000007b1d */ /* 0x000fe20000010000 */
[----:B------:R-:W-:Y:S01]  /*9e60*/  LOP3.LUT R2, R6, 0xffffffc0, RZ, 0xc0, !PT ;  /* 0xffffffc006027812 */ /* 0x000fe200078ec0ff */
[----:B----4-:R-:W-:Y:S01]  /*9e70*/  FADD.FTZ R18, R4, R29 ;  /* 0x0000001d04127221 */ /* 0x010fe20000010000 */
[----:B------:R-:W-:Y:S01]  /*9e80*/  ISETP.GT.OR P0, PT, R6, 0x3f, P2 ;  /* 0x0000003f0600780c */ /* 0x000fe20001704670 */
[----:B0-----:R-:W-:Y:S01]  /*9e90*/  FADD.FTZ R19, R3, R30 ;  /* 0x0000001e03137221 */ /* 0x001fe20000010000 */
[----:B------:R-:W-:Y:S01]  /*9ea0*/  ISETP.NE.OR P5, PT, R2, 0x40, P2 ;  /* 0x000000400200780c */ /* 0x000fe200017a5670 */
[----:B------:R-:W-:Y:S01]  /*9eb0*/  VIADD R2, R6, 0x1f ;  /* 0x0000001f06027836 */ /* 0x000fe20000000000 */
        /* <DEDUP_REMOVED lines=35> */
.L_x_20232:
[----:B------:R-:W-:Y:S05]  /*a0f0*/  BSYNC B0 ;  /* 0x0000000000007941 */ /* 0x000fea0003800000 */
.L_x_20231:
        /* <DEDUP_REMOVED lines=28> */
.L_x_20234:
[----:B------:R-:W-:Y:S05]  /*a2c0*/  BSYNC B0 ;  /* 0x0000000000007941 */ /* 0x000fea0003800000 */
.L_x_20233:
        /* <DEDUP_REMOVED lines=20> */
[C---:B01----:R-:W-:Y:S01]  /*a410*/  IADD3 R7, P0, R12.reuse, UR4, RZ ;  /* 0x000000040c077c10 */ /* 0x043fe2000ff1e0ff */
        /* <DEDUP_REMOVED lines=22> */
[C---:B------:R-:W-:Y:S02]  /*a580*/  LEA R10, P0, R11.reuse, UR8, 0x1 ;  /* 0x000000080b0a7c11 */ /* 0x040fe4000f8008ff */
[----:B------:R-:W-:Y:S01]  /*a590*/  LEA.HI.X R9, R14, UR9, R15, 0x1, P1 ;  /* 0x000000090e097c11 */ /* 0x000fe200088f0c0f */
[C---:B------:R-:W-:Y:S01]  /*a5a0*/  VIADD R15, R12.reuse, 0x60 ;  /* 0x000000600c0f7836 */ /* 0x040fe20000000000 */
[C---:B------:R-:W-:Y:S02]  /*a5b0*/  IADD3 R14, R12.reuse, 0x50, RZ ;  /* 0x000000500c0e7810 */ /* 0x040fe40007ffe0ff */
[----:B------:R-:W-:Y:S01]  /*a5c0*/  LEA.HI.X R11, R11, UR9, R16, 0x1, P0 ;  /* 0x000000090b0b7c11 */ /* 0x000fe200080f0c10 */
[----:B------:R-:W-:Y:S01]  /*a5d0*/  VIADD R16, R12, 0x70 ;  /* 0x000000700c107836 */ /* 0x000fe20000000000 */
[----:B------:R-:W-:-:S02]  /*a5e0*/  IADD3 R25, P0, R14, UR4, RZ ;  /* 0x000000040e197c10 */ /* 0x000fc4000ff1e0ff */
[----:B------:R-:W-:Y:S02]  /*a5f0*/  IADD3 R23, P1, R15, UR4, RZ ;  /* 0x000000040f177c10 */ /* 0x000fe4000ff3e0ff */
[----:B------:R-:W-:Y:S02]  /*a600*/  IADD3 R17, P2, R16, UR4, RZ ;  /* 0x0000000410117c10 */ /* 0x000fe4000ff5e0ff */
[----:B------:R-:W-:Y:S02]  /*a610*/  F2FP.BF16.F32.PACK_AB R18, R19, R18 ;  /* 0x000000121312723e */ /* 0x000fe400000010ff */
[----:B------:R-:W-:Y:S02]  /*a620*/  PRMT R19, R0, 0x7632, R19 ;  /* 0x0000763200137816 */ /* 0x000fe40000000013 */
[----:B------:R-:W-:Y:S02]  /*a630*/  LEA.HI.X.SX32 R26, R14, UR7, 0x1, P0 ;  /* 0x000000070e1a7c11 */ /* 0x000fe400080f0eff */
[----:B------:R-:W-:Y:S01]  /*a640*/  LEA.HI.X.SX32 R24, R15, UR7, 0x1, P1 ;  /* 0x000000070f187c11 */ /* 0x000fe200088f0eff */
[----:B------:R1:W-:Y:S01]  /*a650*/  STG.E.U16 desc[UR10][R4.64], R19 ;  /* 0x0000001304007986 */ /* 0x0003e2000c10150a */
[----:B------:R-:W-:-:S02]  /*a660*/  LEA R12, P0, R25, UR8, 0x1 ;  /* 0x00000008190c7c11 */ /* 0x000fc4000f8008ff */
[----:B------:R-:W-:Y:S01]  /*a670*/  F2FP.BF16.F32.PACK_AB R20, R21, R20 ;  /* 0x000000141514723e */ /* 0x000fe200000010ff */
[----:B------:R-:W-:Y:S01]  /*a680*/  STG.E.U16 desc[UR10][R6.64], R18 ;  /* 0x0000001206007986 */ /* 0x000fe2000c10150a */
[----:B------:R-:W-:Y:S02]  /*a690*/  LEA R14, P1, R23, UR8, 0x1 ;  /* 0x00000008170e7c11 */ /* 0x000fe4000f8208ff */
[----:B------:R-:W-:Y:S02]  /*a6a0*/  LEA.HI.X.SX32 R22, R16, UR7, 0x1, P2 ;  /* 0x0000000710167c11 */ /* 0x000fe400090f0eff */
[----:B------:R-:W-:Y:S02]  /*a6b0*/  LEA R16, P2, R17, UR8, 0x1 ;  /* 0x0000000811107c11 */ /* 0x000fe4000f8408ff */
[----:B0-----:R-:W-:Y:S02]  /*a6c0*/  PRMT R3, R18, 0x7632, R3 ;  /* 0x0000763212037816 */ /* 0x001fe40000000003 */
[----:B------:R-:W-:-:S02]  /*a6d0*/  F2FP.BF16.F32.PACK_AB R33, R34, R33 ;  /* 0x000000212221723e */ /* 0x000fc400000010ff */
[----:B------:R-:W-:Y:S01]  /*a6e0*/  LEA.HI.X R13, R25, UR9, R26, 0x1, P0 ;  /* 0x00000009190d7c11 */ /* 0x000fe200080f0c1a */
[----:B------:R-:W-:Y:S01]  /*a6f0*/  STG.E.U16 desc[UR10][R8.64], R3 ;  /* 0x0000000308007986 */ /* 0x000fe2000c10150a */
[----:B-1----:R-:W-:Y:S02]  /*a700*/  PRMT R5, R20, 0x7632, R5 ;  /* 0x0000763214057816 */ /* 0x002fe40000000005 */
        /* <DEDUP_REMOVED lines=8> */
.L_x_20178:
[----:B------:R-:W-:Y:S01]  /*a790*/  BSSY B2, `(.L_x_20235) ;  /* 0x0000007000027945 */ /* 0x000fe20003800000 */
[----:B------:R-:W-:Y:S02]  /*a7a0*/  IMAD.MOV.U32 R27, RZ, RZ, 0x1 ;  /* 0x00000001ff1b7424 */ /* 0x000fe400078e00ff */
[----:B------:R-:W-:Y:S02]  /*a7b0*/  IMAD.MOV.U32 R30, RZ, RZ, 0x1f ;  /* 0x0000001fff1e7424 */ /* 0x000fe400078e00ff */
[----:B------:R-:W-:-:S07]  /*a7c0*/  IMAD.MOV.U32 R25, RZ, RZ, -0x1 ;  /* 0xffffffffff197424 */ /* 0x000fce00078e00ff */
[----:B------:R-:W-:Y:S05]  /*a7d0*/  WARPSYNC.COLLECTIVE R25, `(.L_x_20236) ;  /* 0x0000000019087348 */ /* 0x000fea0003c00000 */
[----:B------:R0:W1:Y:S02]  /*a7e0*/  SHFL.BFLY P2, R26, R24, R27, R30 ;  /* 0x0c00001b181a7389 */ /* 0x000064000004001e */
[----:B01----:R-:W-:Y:S01]  /*a7f0*/  ENDCOLLECTIVE ;  /* 0x000000000000791b */ /* 0x003fe20003800000 */
.L_x_20236:
[----:B------:R-:W-:Y:S05]  /*a800*/  BSYNC B2 ;  /* 0x0000000000027941 */ /* 0x000fea0003800000 */
.L_x_20235:
[----:B------:R-:W-:Y:S01]  /*a810*/  IMAD.MOV.U32 R25, RZ, RZ, R26 ;  /* 0x000000ffff197224 */ /* 0x000fe200078e001a */
[----:B------:R-:W-:Y:S06]  /*a820*/  BRA `(.L_x_20237) ;  /* 0xffffff8c00287947 */ /* 0x000fec000383ffff */
.L_x_20183:
[----:B------:R-:W-:Y:S01]  /*a830*/  BSSY B2, `(.L_x_20238) ;  /* 0x0000007000027945 */ /* 0x000fe20003800000 */
[----:B------:R-:W-:Y:S01]  /*a840*/  MOV R27, 0x1 ;  /* 0x00000001001b7802 */ /* 0x000fe20000000f00 */
[----:B------:R-:W-:Y:S02]  /*a850*/  IMAD.MOV.U32 R30, RZ, RZ, 0x1f ;  /* 0x0000001fff1e7424 */ /* 0x000fe400078e00ff */
[----:B------:R-:W-:-:S07]  /*a860*/  IMAD.MOV.U32 R25, RZ, RZ, -0x1 ;  /* 0xffffffffff197424 */ /* 0x000fce00078e00ff */
[----:B------:R-:W-:Y:S05]  /*a870*/  WARPSYNC.COLLECTIVE R25, `(.L_x_20239) ;  /* 0x0000000019087348 */ /* 0x000fea0003c00000 */
[----:B------:R0:W1:Y:S02]  /*a880*/  SHFL.BFLY P2, R26, R24, R27, R30 ;  /* 0x0c00001b181a7389 */ /* 0x000064000004001e */
[----:B01----:R-:W-:Y:S01]  /*a890*/  ENDCOLLECTIVE ;  /* 0x000000000000791b */ /* 0x003fe20003800000 */
.L_x_20239:
[----:B------:R-:W-:Y:S05]  /*a8a0*/  BSYNC B2 ;  /* 0x0000000000027941 */ /* 0x000fea0003800000 */
.L_x_20238:
[----:B------:R-:W-:Y:S01]  /*a8b0*/  IMAD.MOV.U32 R25, RZ, RZ, R26 ;  /* 0x000000ffff197224 */ /* 0x000fe200078e001a */
[----:B------:R-:W-:Y:S06]  /*a8c0*/  BRA `(.L_x_20240) ;  /* 0xffffffa800587947 */ /* 0x000fec000383ffff */
.L_x_20186:
[----:B------:R-:W-:Y:S01]  /*a8d0*/  BSSY B0, `(.L_x_20241) ;  /* 0x0000008000007945 */ /* 0x000fe20003800000 */
[----:B0-23--:R-:W-:Y:S01]  /*a8e0*/  IMAD.MOV.U32 R24, RZ, RZ, R58 ;  /* 0x000000ffff187224 */ /* 0x00dfe200078e003a */
[----:B-1----:R-:W-:Y:S01]  /*a8f0*/  MOV R25, 0xffffffff ;  /* 0xffffffff00197802 */ /* 0x002fe20000000f00 */
[----:B------:R-:W-:Y:S02]  /*a900*/  IMAD.MOV.U32 R27, RZ, RZ, 0x10 ;  /* 0x00000010ff1b7424 */ /* 0x000fe400078e00ff */
[----:B------:R-:W-:-:S07]  /*a910*/  IMAD.MOV.U32 R30, RZ, RZ, 0x1f ;  /* 0x0000001fff1e7424 */ /* 0x000fce00078e00ff */
[----:B-----5:R-:W-:Y:S05]  /*a920*/  WARPSYNC.COLLECTIVE R25, `(.L_x_20242) ;  /* 0x0000000019087348 */ /* 0x020fea0003c00000 */
[----:B------:R0:W1:Y:S02]  /*a930*/  SHFL.BFLY P2, R26, R24, R27, R30 ;  /* 0x0c00001b181a7389 */ /* 0x000064000004001e */
[----:B01---5:R-:W-:Y:S01]  /*a940*/  ENDCOLLECTIVE ;  /* 0x000000000000791b */ /* 0x023fe20003800000 */
.L_x_20242:
[----:B------:R-:W-:Y:S05]  /*a950*/  BSYNC B0 ;  /* 0x0000000000007941 */ /* 0x000fea0003800000 */
.L_x_20241:
        /* <DEDUP_REMOVED lines=9> */
.L_x_20243:
[----:B------:R-:W-:Y:S02]  /*a9f0*/  IMAD.MOV.U32 R27, RZ, RZ, 0x4 ;  /* 0x00000004ff1b7424 */ /* 0x000fe400078e00ff */
[----:B------:R-:W-:-:S05]  /*aa00*/  IMAD.MOV.U32 R8, RZ, RZ, R26 ;  /* 0x000000ffff087224 */ /* 0x000fca00078e001a */
[----:B------:R-:W-:-:S04]  /*aa10*/  FMNMX.FTZ R8, R3, R8, !PT ;  /* 0x0000000803087209 */ /* 0x000fc80007810000 */
[----:B------:R-:W-:-:S07]  /*aa20*/  MOV R24, R8 ;  /* 0x0000000800187202 */ /* 0x000fce0000000f00 */
[----:B------:R-:W-:Y:S05]  /*aa30*/  WARPSYNC.COLLECTIVE R25, `(.L_x_20244) ;  /* 0x0000000019087348 */ /* 0x000fea0003c00000 */
[----:B------:R0:W1:Y:S02]  /*aa40*/  SHFL.BFLY P2, R26, R24, R27, R30 ;  /* 0x0c00001b181a7389 */ /* 0x000064000004001e */
[----:B01----:R-:W-:Y:S01]  /*aa50*/  ENDCOLLECTIVE ;  /* 0x000000000000791b */ /* 0x003fe20003800000 */
.L_x_20244:
[----:B------:R-:W-:Y:S02]  /*aa60*/  IMAD.MOV.U32 R27, RZ, RZ, 0x2 ;  /* 0x00000002ff1b7424 */ /* 0x000fe400078e00ff */
[----:B------:R-:W-:-:S05]  /*aa70*/  IMAD.MOV.U32 R9, RZ, RZ, R26 ;  /* 0x000000ffff097224 */ /* 0x000fca00078e001a */
[----:B------:R-:W-:-:S05]  /*aa80*/  FMNMX.FTZ R10, R8, R9, !PT ;  /* 0x00000009080a7209 */ /* 0x000fca0007810000 */
[----:B------:R-:W-:-:S07]  /*aa90*/  IMAD.MOV.U32 R24, RZ, RZ, R10 ;  /* 0x000000ffff187224 */ /* 0x000fce00078e000a */
[----:B------:R-:W-:Y:S05]  /*aaa0*/  WARPSYNC.COLLECTIVE R25, `(.L_x_20245) ;  /* 0x0000000019087348 */ /* 0x000fea0003c00000 */
[----:B------:R0:W1:Y:S02]  /*aab0*/  SHFL.BFLY P2, R26, R24, R27, R30 ;  /* 0x0c00001b181a7389 */ /* 0x000064000004001e */
[----:B01----:R-:W-:Y:S01]  /*aac0*/  ENDCOLLECTIVE ;  /* 0x000000000000791b */ /* 0x003fe20003800000 */
.L_x_20245:
[----:B------:R-:W-:Y:S01]  /*aad0*/  IMAD.MOV.U32 R9, RZ, RZ, R26 ;  /* 0x000000ffff097224 */ /* 0x000fe200078e001a */
[----:B------:R-:W-:Y:S06]  /*aae0*/  BRA `(.L_x_20246) ;  /* 0xffffffa800a87947 */ /* 0x000fec000383ffff */
.L_x_20247:
        /* <DEDUP_REMOVED lines=9> */
.L_x_29922:


//--------------------- .text._ZN4vllm25paged_attention_v2_kernelI13__nv_bfloat16S1_Li120ELi16ELi128ELNS_18Fp8KVCacheDataTypeE0ELb1ELi512EEEvPfS3_PT_PKS4_PKT0_SA_ifPKiSC_iPKfiiiSE_SE_iiiii --------------------------
	.section	.text._ZN4vllm25paged_attention_v2_kernelI13__nv_bfloat16S1_Li120ELi16ELi128ELNS_18Fp8KVCacheDataTypeE0ELb1ELi512EEEvPfS3_PT_PKS4_PKT0_SA_ifPKiSC_iPKfiiiSE_SE_iiiii,"ax",@progbits
	.align	128
        .global         _ZN4vllm25paged_attention_v2_kernelI13__nv_bfloat16S1_Li120ELi16ELi128ELNS_18Fp8KVCacheDataTypeE0ELb1ELi512EEEvPfS3_PT_PKS4_PKT0_SA_ifPKiSC_iPKfiiiSE_SE_iiiii
        .type           _ZN4vllm25paged_attention_v2_kernelI13__nv_bfloat16S1_Li120ELi16ELi128ELNS_18Fp8KVCacheDataTypeE0ELb1ELi512EEEvPfS3_PT_PKS4_PKT0_SA_ifPKiSC_iPKfiiiSE_SE_iiiii,@function
        .size           _ZN4vllm25paged_attention_v2_kernelI13__nv_bfloat16S1_Li120ELi16ELi128ELNS_18Fp8KVCacheDataTypeE0ELb1ELi512EEEvPfS3_PT_PKS4_PKT0_SA_ifPKiSC_iPKfiiiSE_SE_iiiii,(.L_x_29923 - _ZN4vllm25paged_attention_v2_kernelI13__nv_bfloat16S1_Li120ELi16ELi128ELNS_18Fp8KVCacheDataTypeE0ELb1ELi512EEEvPfS3_PT_PKS4_PKT0_SA_ifPKiSC_iPKfiiiSE_SE_iiiii)
        .other          _ZN4vllm25paged_attention_v2_kernelI13__nv_bfloat16S1_Li120ELi16ELi128ELNS_18Fp8KVCacheDataTypeE0ELb1ELi512EEEvPfS3_PT_PKS4_PKT0_SA_ifPKiSC_iPKfiiiSE_SE_iiiii,@"STO_CUDA_ENTRY STV_DEFAULT"
_ZN4vllm25paged_attention_v2_kernelI13__nv_bfloat16S1_Li120ELi16ELi128ELNS_18Fp8KVCacheDataTypeE0ELb1ELi512EEEvPfS3_PT_PKS4_PKT0_SA_ifPKiSC_iPKfiiiSE_SE_iiiii:
.text._ZN4vllm25paged_attention_v2_kernelI13__nv_bfloat16S1_Li120ELi16ELi128ELNS_18Fp8KVCacheDataTypeE0ELb1ELi512EEEvPfS3_PT_PKS4_PKT0_SA_ifPKiSC_iPKfiiiSE_SE_iiiii:
        /* <DEDUP_REMOVED lines=37> */
[----:B------:R-:W-:Y:S01]  /*0250*/  ULEA.HI UR5, UR5, UR4, URZ, 0x4 ;  /* 0x0000000405057291 */ /* 0x000fe2000f8f203f */
[----:B------:R-:W-:Y:S01]  /*0260*/  IABS R8, R5 ;  /* 0x0000000500087213 */ /* 0x000fe20000000000 */
        /* <DEDUP_REMOVED lines=11> */
[-C--:B------:R-:W-:Y:S01]  /*0320*/  @!P1 IADD3 R0, R0, -R11.reuse, RZ ;  /* 0x8000000b00009210 */ /* 0x080fe20007ffe0ff */
[----:B------:R-:W-:Y:S01]  /*0330*/  @!P1 VIADD R9, R9, 0x1 ;  /* 0x0000000109099836 */ /* 0x000fe20000000000 */
[----:B------:R-:W-:Y:S01]  /*0340*/  ISETP.NE.AND P1, PT, R7, RZ, PT ;  /* 0x000000ff0700720c */ /* 0x000fe20003f25270 */
[----:B------:R-:W-:Y:S01]  /*0350*/  USEL UR6, UR16, UR5, UP0 ;  /* 0x0000000510067287 */ /* 0x000fe20008000000 */
[----:B------:R-:W-:Y:S02]  /*0360*/  ISETP.GE.U32.AND P0, PT, R0, R11, PT ;  /* 0x0000000b0000720c */ /* 0x000fe40003f06070 */
[----:B------:R-:W-:Y:S01]  /*0370*/  LOP3.LUT R0, R6, R7, RZ, 0x3c, !PT ;  /* 0x0000000706007212 */ /* 0x000fe200078e3cff */
[----:B------:R-:W-:-:S03]  /*0380*/  UIADD3 UR6, -UR9, UR6, URZ ;  /* 0x0000000609067290 */ /* 0x000fc6000fffe13f */
        /* <DEDUP_REMOVED lines=10> */
[----:B------:R-:W0:Y:S04]  /*0430*/  S2R R0, SR_TID.X ;  /* 0x0000000000007919 */ /* 0x000e280000002100 */
[----:B------:R1:W2:Y:S02]  /*0440*/  F2I.FTZ.U32.TRUNC.NTZ R3, R2 ;  /* 0x0000000200037305 */ /* 0x0002a4000021f000 */
[----:B-1----:R-:W-:Y:S02]  /*0450*/  IMAD.MOV.U32 R2, RZ, RZ, RZ ;  /* 0x000000ffff027224 */ /* 0x002fe400078e00ff */
[----:B--2---:R-:W-:-:S04]  /*0460*/  IMAD.MOV R9, RZ, RZ, -R3 ;  /* 0x000000ffff097224 */ /* 0x004fc800078e0a03 */
[----:B------:R-:W-:-:S04]  /*0470*/  IMAD R9, R9, R4, RZ ;  /* 0x0000000409097224 */ /* 0x000fc800078e02ff */
[----:B------:R-:W-:Y:S01]  /*0480*/  IMAD.HI.U32 R3, R3, R9, R2 ;  /* 0x0000000903037227 */ /* 0x000fe200078e0002 */
[----:B------:R-:W-:-:S05]  /*0490*/  IADD3 R9, RZ, -R11, RZ ;  /* 0x8000000bff097210 */ /* 0x000fca0007ffe0ff */
[----:B------:R-:W-:Y:S01]  /*04a0*/  IMAD.HI.U32 R2, R3, R8, RZ ;  /* 0x0000000803027227 */ /* 0x000fe200078e00ff */
[----:B0-----:R-:W-:-:S03]  /*04b0*/  LEA.HI R63, R0, R0, RZ, 0x1 ;  /* 0x00000000003f7211 */ /* 0x001fc600078f08ff */
        /* <DEDUP_REMOVED lines=19> */
[C---:B------:R-:W-:Y:S01]  /*05f0*/  VIMNMX R4, R63.reuse, -0x31, !PT ;  /* 0xffffffcf3f047848 */ /* 0x040fe20007fe0100 */
[----:B------:R-:W-:Y:S01]  /*0600*/  ULDC UR5, c[0x0][0x268] ;  /* 0x00009a0000057ab9 */ /* 0x000fe20000000800 */
[----:B------:R-:W-:Y:S01]  /*0610*/  BSSY B1, `(.L_x_20250) ;  /* 0x000002a000017945 */ /* 0x000fe20003800000 */
[----:B------:R-:W-:Y:S01]  /*0620*/  IMAD.U32 R9, RZ, RZ, UR5 ;  /* 0x00000005ff097e24 */ /* 0x000fe2000f8e00ff */
[----:B------:R-:W-:Y:S01]  /*0630*/  IADD3 R4, -R63, 0x3f, R4 ;  /* 0x0000003f3f047810 */ /* 0x000fe20007ffe104 */
[----:B------:R-:W-:-:S03]  /*0640*/  IMAD.MOV.U32 R11, RZ, RZ, R63 ;  /* 0x000000ffff0b7224 */ /* 0x000fc600078e003f */
[C---:B------:R-:W-:Y:S02]  /*0650*/  LEA.HI R3, R4.reuse, 0x1, RZ, 0x1a ;  /* 0x0000000104037811 */ /* 0x040fe400078fd0ff */
[----:B------:R-:W-:Y:S01]  /*0660*/  ISETP.GE.U32.AND P0, PT, R4, 0xc0, PT ;  /* 0x000000c00400780c */ /* 0x000fe20003f06070 */
[----:B------:R-:W-:Y:S01]  /*0670*/  IMAD R4, R5, 0x78, RZ ;  /* 0x0000007805047824 */ /* 0x000fe200078e02ff */
[----:B------:R-:W-:Y:S01]  /*0680*/  LOP3.LUT P1, R8, R3, 0x3, RZ, 0xc0, !PT ;  /* 0x0000000303087812 */ /* 0x000fe2000782c0ff */
[----:B------:R-:W-:-:S03]  /*0690*/  IMAD R3, R9, UR7, RZ ;  /* 0x0000000709037c24 */ /* 0x000fc6000f8e02ff */
[----:B------:R-:W-:Y:S02]  /*06a0*/  SHF.R.S32.HI R17, RZ, 0x1f, R4 ;  /* 0x0000001fff117819 */ /* 0x000fe40000011404 */
[----:B------:R-:W-:-:S07]  /*06b0*/  SHF.R.S32.HI R14, RZ, 0x1f, R3 ;  /* 0x0000001fff0e7819 */ /* 0x000fce0000011403 */
        /* <DEDUP_REMOVED lines=18> */
.L_x_20252:
        /* <DEDUP_REMOVED lines=13> */
.L_x_20251:
[----:B------:R-:W-:Y:S05]  /*08b0*/  BSYNC B1 ;  /* 0x0000000000017941 */ /* 0x000fea0003800000 */
.L_x_20250:
[----:B------:R-:W-:Y:S05]  /*08c0*/  @!P0 BRA `(.L_x_20249) ;  /* 0x0000000000888947 */ /* 0x000fea0003800000 */
[----:B------:R-:W0:Y:S01]  /*08d0*/  S2R R9, SR_CgaCtaId ;  /* 0x0000000000097919 */ /* 0x000e220000008800 */
[----:B------:R-:W1:Y:S01]  /*08e0*/  LDC.64 R20, c[0x0][0x228] ;  /* 0x00008a00ff147b82 */ /* 0x000e620000000a00 */
[----:B------:R-:W-:Y:S02]  /*08f0*/  MOV R8, 0x400 ;  /* 0x0000040000087802 */ /* 0x000fe40000000f00 */
[----:B------:R-:W-:Y:S01]  /*0900*/  IADD3 R3, P0, R3, R4, RZ ;  /* 0x0000000403037210 */ /* 0x000fe20007f1e0ff */
[----:B------:R-:W-:-:S04]  /*0910*/  IMAD.SHL.U32 R4, R11, 0x8, RZ ;  /* 0x000000080b047824 */ /* 0x000fc800078e00ff */
[----:B------:R-:W-:Y:S01]  /*0920*/  IMAD.X R14, R14, 0x1, R17, P0 ;  /* 0x000000010e0e7824 */ /* 0x000fe200000e0611 */
[----:B-1----:R-:W-:-:S04]  /*0930*/  LEA R20, P0, R3, R20, 0x1 ;  /* 0x0000001403147211 */ /* 0x002fc800078008ff */
[----:B------:R-:W-:Y:S01]  /*0940*/  LEA.HI.X R21, R3, R21, R14, 0x1, P0 ;  /* 0x0000001503157211 */ /* 0x000fe200000f0c0e */
[----:B------:R-:W-:Y:S01]  /*0950*/  VIADD R3, R11, 0xffffff00 ;  /* 0xffffff000b037836 */ /* 0x000fe20000000000 */
[----:B0-----:R-:W-:Y:S01]  /*0960*/  LEA R8, R9, R8, 0x18 ;  /* 0x0000000809087211 */ /* 0x001fe200078ec0ff */
[----:B------:R-:W-:-:S04]  /*0970*/  IMAD R11, R67, 0x4, R4 ;  /* 0x00000004430b7824 */ /* 0x000fc800078e0204 */
[----:B------:R-:W-:-:S05]  /*0980*/  IMAD R9, R67, 0x78, R8 ;  /* 0x0000007843097824 */ /* 0x000fca00078e0208 */
[----:B------:R-:W-:-:S07]  /*0990*/  IADD3 R10, R9, 0x400, R4 ;  /* 0x00000400090a7810 */ /* 0x000fce0007ffe004 */
.L_x_20253:
        /* <DEDUP_REMOVED lines=21> */
.L_x_20249:
[----:B------:R-:W-:Y:S05]  /*0af0*/  BSYNC B0 ;  /* 0x0000000000007941 */ /* 0x000fea0003800000 */
.L_x_20248:
[----:B------:R-:W0:Y:S01]  /*0b00*/  LDC R14, c[0x0][0x294] ;  /* 0x0000a500ff0e7b82 */ /* 0x000e220000000800 */
[----:B------:R-:W-:Y:S01]  /*0b10*/  UIADD3 UR5, UR16, -0x1, URZ ;  /* 0xffffffff10057890 */ /* 0x000fe2000fffe03f */
[----:B------:R-:W-:Y:S01]  /*0b20*/  BSSY B0, `(.L_x_20254) ;  /* 0x0000462000007945 */ /* 0x000fe20003800000 */
[----:B------:R-:W-:Y:S01]  /*0b30*/  ULDC UR23, c[0x0][0x26c] ;  /* 0x00009b0000177ab9 */ /* 0x000fe20000000800 */
[----:B------:R-:W-:Y:S01]  /*0b40*/  ULDC UR24, c[0x0][0x26c] ;  /* 0x00009b0000187ab9 */ /* 0x000fe20000000800 */
[----:B------:R-:W-:Y:S01]  /*0b50*/  ULDC UR22, c[0x0][0x244] ;  /* 0x0000910000167ab9 */ /* 0x000fe20000000800 */
[----:B------:R-:W-:Y:S01]  /*0b60*/  ULDC UR25, c[0x0][0x244] ;  /* 0x0000910000197ab9 */ /* 0x000fe20000000800 */
[----:B------:R-:W-:Y:S01]  /*0b70*/  IMAD.U32 R12, RZ, RZ, UR5 ;  /* 0x00000005ff0c7e24 */ /* 0x000fe2000f8e00ff */
[----:B------:R-:W1:Y:S01]  /*0b80*/  LDC R13, c[0x0][0x298] ;  /* 0x0000a600ff0d7b82 */ /* 0x000e620000000800 */
[----:B------:R-:W-:Y:S01]  /*0b90*/  ULDC.64 UR12, c[0x0][0x248] ;  /* 0x00009200000c7ab9 */ /* 0x000fe20000000a00 */
[----:B------:R-:W-:Y:S01]  /*0ba0*/  ULDC.64 UR14, c[0x0][0x248] ;  /* 0x00009200000e7ab9 */ /* 0x000fe20000000a00 */
[----:B------:R-:W-:Y:S01]  /*0bb0*/  ULDC.64 UR18, c[0x0][0x230] ;  /* 0x00008c0000127ab9 */ /* 0x000fe20000000a00 */
[----:B------:R-:W-:Y:S01]  /*0bc0*/  IABS R12, R12 ;  /* 0x0000000c000c7213 */ /* 0x000fe20000000000 */
[----:B------:R-:W-:Y:S01]  /*0bd0*/  ULDC.64 UR20, c[0x0][0x230] ;  /* 0x00008c0000147ab9 */ /* 0x000fe20000000a00 */
[----:B------:R-:W-:Y:S01]  /*0be0*/  IMAD.MOV.U32 R64, RZ, RZ, -0x800001 ;  /* 0xff7fffffff407424 */ /* 0x000fe200078e00ff */
[----:B0-----:R-:W-:-:S04]  /*0bf0*/  IABS R3, R14 ;  /* 0x0000000e00037213 */ /* 0x001fc80000000000 */
[----:B------:R-:W0:Y:S01]  /*0c00*/  I2F.RP R10, R3 ;  /* 0x00000003000a7306 */ /* 0x000e220000209400 */
[----:B------:R-:W-:Y:S01]  /*0c10*/  IMAD.MOV.U32 R66, RZ, RZ, R3 ;  /* 0x000000ffff427224 */ /* 0x000fe200078e0003 */
[----:B------:R-:W-:Y:S01]  /*0c20*/  BAR.SYNC.DEFER_BLOCKING 0x0 ;  /* 0x0000000000007b1d */ /* 0x000fe20000010000 */
[----:B-1----:R-:W-:-:S05]  /*0c30*/  ISETP.GT.AND P3, PT, R13, -0x1, PT ;  /* 0xffffffff0d00780c */ /* 0x002fca0003f64270 */
[----:B0-----:R-:W0:Y:S02]  /*0c40*/  MUFU.RCP R10, R10 ;  /* 0x0000000a000a7308 */ /* 0x001e240000001000 */
[----:B0-----:R-:W-:-:S06]  /*0c50*/  VIADD R8, R10, 0xffffffe ;  /* 0x0ffffffe0a087836 */ /* 0x001fcc0000000000 */
[----:B------:R0:W1:Y:S02]  /*0c60*/  F2I.FTZ.U32.TRUNC.NTZ R9, R8 ;  /* 0x0000000800097305 */ /* 0x000064000021f000 */
[----:B0-----:R-:W-:Y:S02]  /*0c70*/  IMAD.MOV.U32 R8, RZ, RZ, RZ ;  /* 0x000000ffff087224 */ /* 0x001fe400078e00ff */
[----:B-1----:R-:W-:-:S04]  /*0c80*/  IMAD R4, R9, R3, RZ ;  /* 0x0000000309047224 */ /* 0x002fc800078e02ff */
[----:B------:R-:W-:-:S04]  /*0c90*/  IMAD.MOV R11, RZ, RZ, -R4 ;  /* 0x000000ffff0b7224 */ /* 0x000fc800078e0a04 */
[----:B------:R-:W-:Y:S01]  /*0ca0*/  IMAD.HI.U32 R4, R9, R11, R8 ;  /* 0x0000000b09047227 */ /* 0x000fe200078e0008 */
[----:B------:R-:W-:-:S05]  /*0cb0*/  MOV R11, R12 ;  /* 0x0000000c000b7202 */ /* 0x000fca0000000f00 */
[----:B------:R-:W-:-:S04]  /*0cc0*/  IMAD.HI.U32 R9, R4, R11, RZ ;  /* 0x0000000b04097227 */ /* 0x000fc800078e00ff */
[----:B------:R-:W-:-:S04]  /*0cd0*/  IMAD.MOV R10, RZ, RZ, -R9 ;  /* 0x000000ffff0a7224 */ /* 0x000fc800078e0a09 */
[C---:B------:R-:W-:Y:S02]  /*0ce0*/  IMAD R8, R3.reuse, R10, R11 ;  /* 0x0000000a03087224 */ /* 0x040fe400078e020b */
[----:B------:R-:W0:Y:S03]  /*0cf0*/  S2R R10, SR_CTAID.Z ;  /* 0x00000000000a7919 */ /* 0x000e260000002700 */
        /* <DEDUP_REMOVED lines=11> */
[----:B------:R-:W-:Y:S01]  /*0db0*/  @!P3 IMAD.MOV R8, RZ, RZ, -R13 ;  /* 0x000000ffff08b224 */ /* 0x000fe200078e0a0d */
[----:B------:R-:W-:Y:S01]  /*0dc0*/  UIMAD UR5, UR7, UR5, URZ ;  /* 0x00000005070572a4 */ /* 0x000fe2000f8e023f */
[----:B0-----:R-:W-:-:S02]  /*0dd0*/  IMAD R65, R10, 0x20, R65 ;  /* 0x000000200a417824 */ /* 0x001fc400078e0241 */
[----:B------:R-:W-:Y:S01]  /*0de0*/  @P0 VIADD R9, R9, 0x1 ;  /* 0x0000000109090836 */ /* 0x000fe20000000000 */
[----:B------:R-:W-:Y:S01]  /*0df0*/  USHF.R.S32.HI UR17, URZ, 0x1f, UR5 ;  /* 0x0000001f3f117899 */ /* 0x000fe20008011405 */
[----:B------:R-:W-:Y:S01]  /*0e00*/  @!P3 IMAD R7, R7, R8, RZ ;  /* 0x000000080707b224 */ /* 0x000fe200078e02ff */
[----:B------:R-:W-:Y:S01]  /*0e10*/  ISETP.GE.AND P0, PT, R65, UR4, PT ;  /* 0x0000000441007c0c */ /* 0x000fe2000bf06270 */
[----:B------:R-:W-:Y:S02]  /*0e20*/  IMAD.MOV.U32 R5, RZ, RZ, R9 ;  /* 0x000000ffff057224 */ /* 0x000fe400078e0009 */
[----:B------:R-:W-:-:S03]  /*0e30*/  @P3 IMAD R7, R6, R13, RZ ;  /* 0x0000000d06073224 */ /* 0x000fc600078e02ff */
[----:B------:R-:W-:Y:S01]  /*0e40*/  @!P2 IADD3 R5, RZ, -R5, RZ ;  /* 0x80000005ff05a210 */ /* 0x000fe20007ffe0ff */
[----:B------:R-:W-:Y:S01]  /*0e50*/  VIADD R6, R7, 0x1 ;  /* 0x0000000107067836 */ /* 0x000fe20000000000 */
[----:B------:R-:W-:-:S05]  /*0e60*/  @!P1 LOP3.LUT R5, RZ, R14, RZ, 0x33, !PT ;  /* 0x0000000eff059212 */ /* 0x000fca00078e33ff */
[----:B------:R-:W-:Y:S05]  /*0e70*/  @P0 BRA `(.L_x_20255) ;  /* 0x0000004000b00947 */ /* 0x000fea0003800000 */
[----:B------:R-:W0:Y:S01]  /*0e80*/  S2R R3, SR_CgaCtaId ;  /* 0x0000000000037919 */ /* 0x000e220000008800 */
[----:B------:R-:W-:Y:S01]  /*0e90*/  SHF.R.S32.HI R8, RZ, 0x1f, R63 ;  /* 0x0000001fff087819 */ /* 0x000fe2000001143f */
[C---:B------:R-:W-:Y:S01]  /*0ea0*/  VIADD R16, R67.reuse, 0x2 ;  /* 0x0000000243107836 */ /* 0x040fe20000000000 */
[----:B------:R-:W-:Y:S01]  /*0eb0*/  MOV R18, 0x400 ;  /* 0x0000040000127802 */ /* 0x000fe20000000f00 */
[C---:B------:R-:W-:Y:S01]  /*0ec0*/  VIADD R17, R67.reuse, 0x4 ;  /* 0x0000000443117836 */ /* 0x040fe20000000000 */
[----:B------:R-:W-:Y:S01]  /*0ed0*/  LEA.HI R8, R8, R63, RZ, 0x4 ;  /* 0x0000003f08087211 */ /* 0x000fe200078f20ff */
[----:B------:R-:W-:Y:S01]  /*0ee0*/  IMAD.SHL.U32 R62, R16, 0x4, RZ ;  /* 0x00000004103e7824 */ /* 0x000fe200078e00ff */
[----:B------:R-:W-:Y:S01]  /*0ef0*/  SHF.L.U32 R59, R67, 0x2, RZ ;  /* 0x00000002433b7819 */ /* 0x000fe200000006ff */
[----:B------:R-:W-:Y:S01]  /*0f00*/  IMAD.SHL.U32 R60, R17, 0x4, RZ ;  /* 0x00000004113c7824 */ /* 0x000fe200078e00ff */
[----:B------:R-:W-:Y:S01]  /*0f10*/  LOP3.LUT R8, R8, 0xfffffff0, RZ, 0xc0, !PT ;  /* 0xfffffff008087812 */ /* 0x000fe200078ec0ff */
[C---:B------:R-:W-:Y:S01]  /*0f20*/  VIADD R21, R67.reuse, 0xa ;  /* 0x0000000a43157836 */ /* 0x040fe20000000000 */
[----:B------:R-:W-:Y:S01]  /*0f30*/  SHF.R.S32.HI R7, RZ, 0x1f, R62 ;  /* 0x0000001fff077819 */ /* 0x000fe2000001143e */
[----:B------:R-:W-:Y:S01]  /*0f40*/  VIADD R20, R67, 0xc ;  /* 0x0000000c43147836 */ /* 0x000fe20000000000 */
[----:B------:R-:W-:Y:S01]  /*0f50*/  SHF.R.S32.HI R9, RZ, 0x1f, R60 ;  /* 0x0000001fff097819 */ /* 0x000fe2000001143c */
[----:B------:R-:W-:Y:S01]  /*0f60*/  IMAD.IADD R63, R63, 0x1, -R8 ;  /* 0x000000013f3f7824 */ /* 0x000fe200078e0a08 */
[----:B------:R-:W-:Y:S01]  /*0f70*/  SHF.R.S32.HI R8, RZ, 0x1f, R59 ;  /* 0x0000001fff087819 */ /* 0x000fe2000001143b */
[----:B------:R-:W-:Y:S01]  /*0f80*/  VIADD R19, R67, 0xe ;  /* 0x0000000e43137836 */ /* 0x000fe20000000000 */
[----:B------:R-:W-:Y:S01]  /*0f90*/  LEA.HI R7, R7, R62, RZ, 0x3 ;  /* 0x0000003e07077211 */ /* 0x000fe200078f18ff */
[----:B------:R-:W-:Y:S01]  /*0fa0*/  IMAD.SHL.U32 R54, R21, 0x4, RZ ;  /* 0x0000000415367824 */ /* 0x000fe200078e00ff */
[----:B------:R-:W-:Y:S01]  /*0fb0*/  LEA.HI R8, R8, R59, RZ, 0x3 ;  /* 0x0000003b08087211 */ /* 0x000fe200078f18ff */
[----:B------:R-:W-:Y:S01]  /*0fc0*/  IMAD.SHL.U32 R10, R19, 0x4, RZ ;  /* 0x00000004130a7824 */ /* 0x000fe200078e00ff */
[----:B------:R-:W-:Y:S01]  /*0fd0*/  LEA.HI R9, R9, R60, RZ, 0x3 ;  /* 0x0000003c09097211 */ /* 0x000fe200078f18ff */
[C---:B------:R-:W-:Y:S01]  /*0fe0*/  VIADD R25, R67.reuse, 0x10 ;  /* 0x0000001043197836 */ /* 0x040fe20000000000 */
[----:B------:R-:W-:Y:S01]  /*0ff0*/  LOP3.LUT R8, R8, 0xfffffff8, RZ, 0xc0, !PT ;  /* 0xfffffff808087812 */ /* 0x000fe200078ec0ff */
[C---:B------:R-:W-:Y:S01]  /*1000*/  VIADD R26, R67.reuse, 0x12 ;  /* 0x00000012431a7836 */ /* 0x040fe20000000000 */
[C---:B------:R-:W-:Y:S01]  /*1010*/  IADD3 R24, R67.reuse, 0x8, RZ ;  /* 0x0000000843187810 */ /* 0x040fe20007ffe0ff */
[----:B------:R-:W-:Y:S01]  /*1020*/  VIADD R27, R67, 0x14 ;  /* 0x00000014431b7836 */ /* 0x000fe20000000000 */
[----:B------:R-:W-:Y:S01]  /*1030*/  LOP3.LUT R7, R7, 0xfffffff8, RZ, 0xc0, !PT ;  /* 0xfffffff807077812 */ /* 0x000fe200078ec0ff */
[----:B------:R-:W-:Y:S01]  /*1040*/  IMAD.IADD R59, R59, 0x1, -R8 ;  /* 0x000000013b3b7824 */ /* 0x000fe200078e0a08 */
[----:B------:R-:W-:Y:S01]  /*1050*/  LOP3.LUT R9, R9, 0xfffffff8, RZ, 0xc0, !PT ;  /* 0xfffffff809097812 */ /* 0x000fe200078ec0ff */
[----:B------:R-:W-:Y:S01]  /*1060*/  IMAD.SHL.U32 R56, R24, 0x4, RZ ;  /* 0x0000000418387824 */ /* 0x000fe200078e00ff */
[----:B------:R-:W-:Y:S01]  /*1070*/  SHF.R.S32.HI R13, RZ, 0x1f, R10 ;  /* 0x0000001fff0d7819 */ /* 0x000fe2000001140a */
[----:B------:R-:W-:Y:S01]  /*1080*/  IMAD.SHL.U32 R8, R20, 0x4, RZ ;  /* 0x0000000414087824 */ /* 0x000fe200078e00ff */
[----:B0-----:R-:W-:Y:S01]  /*1090*/  LEA R18, R3, R18, 0x18 ;  /* 0x0000001203127211 */ /* 0x001fe200078ec0ff */
[----:B------:R-:W-:Y:S01]  /*10a0*/  VIADD R3, R67, 0x6 ;  /* 0x0000000643037836 */ /* 0x000fe20000000000 */
[----:B------:R-:W-:Y:S01]  /*10b0*/  LEA.HI R13, R13, R10, RZ, 0x3 ;  /* 0x0000000a0d0d7211 */ /* 0x000fe200078f18ff */
[----:B------:R-:W-:Y:S01]  /*10c0*/  IMAD.IADD R62, R62, 0x1, -R7 ;  /* 0x000000013e3e7824 */ /* 0x000fe200078e0a07 */
[----:B------:R-:W-:Y:S01]  /*10d0*/  SHF.R.S32.HI R7, RZ, 0x1f, R56 ;  /* 0x0000001fff077819 */ /* 0x000fe20000011438 */
[----:B------:R-:W-:Y:S01]  /*10e0*/  IMAD.SHL.U32 R58, R3, 0x4, RZ ;  /* 0x00000004033a7824 */ /* 0x000fe200078e00ff */
[----:B------:R-:W-:Y:S01]  /*10f0*/  LOP3.LUT R13, R13, 0xfffffff8, RZ, 0xc0, !PT ;  /* 0xfffffff80d0d7812 */ /* 0x000fe200078ec0ff */
        /* <DEDUP_REMOVED lines=8> */
[----:B------:R-:W-:Y:S01]  /*1180*/  VIADD R31, R67, 0x1c ;  /* 0x0000001c431f7836 */ /* 0x000fe20000000000 */
[----:B------:R-:W-:Y:S01]  /*1190*/  LEA.HI R9, R9, R54, RZ, 0x3 ;  /* 0x0000003609097211 */ /* 0x000fe200078f18ff */
[----:B------:R-:W-:Y:S01]  /*11a0*/  ULDC UR7, c[0x0][0x270] ;  /* 0x00009c0000077ab9 */ /* 0x000fe20000000800 */
[----:B------:R-:W-:Y:S01]  /*11b0*/  LOP3.LUT R11, R11, 0xfffffff8, RZ, 0xc0, !PT ;  /* 0xfffffff80b0b7812 */ /* 0x000fe200078ec0ff */
[----:B------:R-:W-:Y:S01]  /*11c0*/  IMAD.SHL.U32 R23, R31, 0x4, RZ ;  /* 0x000000041f177824 */ /* 0x000fe200078e00ff */
[----:B------:R-:W-:Y:S01]  /*11d0*/  LOP3.LUT R7, R7, 0xfffffff8, RZ, 0xc0, !PT ;  /* 0xfffffff807077812 */ /* 0x000fe200078ec0ff */
[----:B------:R-:W-:Y:S01]  /*11e0*/  IMAD.SHL.U32 R75, R63, 0x8, RZ ;  /* 0x000000083f4b7824 */ /* 0x000fe200078e00ff */
[----:B------:R-:W-:Y:S01]  /*11f0*/  LOP3.LUT R9, R9, 0xfffffff8, RZ, 0xc0, !PT ;  /* 0xfffffff809097812 */ /* 0x000fe200078ec0ff */
[----:B------:R-:W-:Y:S01]  /*1200*/  IMAD.IADD R58, R58, 0x1, -R11 ;  /* 0x000000013a3a7824 */ /* 0x000fe200078e0a0b */
[----:B------:R-:W-:Y:S01]  /*1210*/  SHF.R.S32.HI R11, RZ, 0x1f, R8 ;  /* 0x0000001fff0b7819 */ /* 0x000fe20000011408 */
[----:B------:R-:W0:Y:S01]  /*1220*/  LDC R35, c[0x0][0x26c] ;  /* 0x00009b00ff237b82 */ /* 0x000e220000000800 */
[----:B------:R-:W-:Y:S01]  /*1230*/  IADD3 R56, R56, -R7, RZ ;  /* 0x8000000738387210 */ /* 0x000fe20007ffe0ff */
[----:B------:R-:W-:Y:S01]  /*1240*/  IMAD.IADD R54, R54, 0x1, -R9 ;  /* 0x0000000136367824 */ /* 0x000fe200078e0a09 */
[----:B------:R-:W-:Y:S01]  /*1250*/  LEA.HI R11, R11, R8, RZ, 0x3 ;  /* 0x000000080b0b7211 */ /* 0x000fe200078f18ff */
[----:B------:R-:W-:Y:S01]  /*1260*/  IMAD R18, R67, 0x78, R18 ;  /* 0x0000007843127824 */ /* 0x000fe200078e0212 */
[----:B------:R-:W-:Y:S01]  /*1270*/  SHF.L.U32 R9, R25, 0x2, RZ ;  /* 0x0000000219097819 */ /* 0x000fe200000006ff */
[----:B------:R-:W-:Y:S01]  /*1280*/  VIADD R61, R63, -UR9 ;  /* 0x800000093f3d7c36 */ /* 0x000fe20008000000 */
[----:B------:R-:W-:-:S02]  /*1290*/  LOP3.LUT R11, R11, 0xfffffff8, RZ, 0xc0, !PT ;  /* 0xfffffff80b0b7812 */ /* 0x000fc400078ec0ff */
[----:B------:R-:W-:Y:S02]  /*12a0*/  SHF.R.S32.HI R22, RZ, 0x1f, R15 ;  /* 0x0000001fff167819 */ /* 0x000fe4000001140f */
[----:B------:R-:W-:Y:S01]  /*12b0*/  IADD3 R29, R67, 0x18, RZ ;  /* 0x00000018431d7810 */ /* 0x000fe20007ffe0ff */
[----:B------:R-:W-:Y:S01]  /*12c0*/  IMAD.IADD R7, R8, 0x1, -R11 ;  /* 0x0000000108077824 */ /* 0x000fe200078e0a0b */
[----:B------:R-:W-:Y:S01]  /*12d0*/  LEA.HI R22, R22, R15, RZ, 0x3 ;  /* 0x0000000f16167211 */ /* 0x000fe200078f18ff */
[----:B------:R-:W-:Y:S01]  /*12e0*/  IMAD.IADD R8, R10, 0x1, -R13 ;  /* 0x000000010a087824 */ /* 0x000fe200078e0a0d */
[----:B------:R-:W-:Y:S01]  /*12f0*/  SHF.R.S32.HI R10, RZ, 0x1f, R9 ;  /* 0x0000001fff0a7819 */ /* 0x000fe20000011409 */
[----:B------:R-:W-:Y:S01]  /*1300*/  IMAD.SHL.U32 R11, R26, 0x4, RZ ;  /* 0x000000041a0b7824 */ /* 0x000fe200078e00ff */
[----:B------:R-:W-:Y:S01]  /*1310*/  LOP3.LUT R22, R22, 0xfffffff8, RZ, 0xc0, !PT ;  /* 0xfffffff816167812 */ /* 0x000fe200078ec0ff */
[----:B------:R-:W-:Y:S01]  /*1320*/  IMAD.SHL.U32 R13, R27, 0x4, RZ ;  /* 0x000000041b0d7824 */ /* 0x000fe200078e00ff */
[----:B------:R-:W-:-:S02]  /*1330*/  LEA.HI R10, R10, R9, RZ, 0x3 ;  /* 0x000000090a0a7211 */ /* 0x000fc400078f18ff */
[----:B------:R-:W-:Y:S02]  /*1340*/  SHF.R.S32.HI R12, RZ, 0x1f, R11 ;  /* 0x0000001fff0c7819 */ /* 0x000fe4000001140b */
[----:B------:R-:W-:Y:S02]  /*1350*/  SHF.R.S32.HI R14, RZ, 0x1f, R13 ;  /* 0x0000001fff0e7819 */ /* 0x000fe4000001140d */
[----:B------:R-:W-:Y:S02]  /*1360*/  LEA.HI R12, R12, R11, RZ, 0x3 ;  /* 0x0000000b0c0c7211 */ /* 0x000fe400078f18ff */
[----:B------:R-:W-:Y:S02]  /*1370*/  LEA.HI R14, R14, R13, RZ, 0x3 ;  /* 0x0000000d0e0e7211 */ /* 0x000fe400078f18ff */
[----:B------:R-:W-:Y:S02]  /*1380*/  LOP3.LUT R10, R10, 0xfffffff8, RZ, 0xc0, !PT ;  /* 0xfffffff80a0a7812 */ /* 0x000fe400078ec0ff */
[----:B------:R-:W-:-:S02]  /*1390*/  LOP3.LUT R12, R12, 0xfffffff8, RZ, 0xc0, !PT ;  /* 0xfffffff80c0c7812 */ /* 0x000fc400078ec0ff */
[----:B------:R-:W-:Y:S01]  /*13a0*/  LOP3.LUT R14, R14, 0xfffffff8, RZ, 0xc0, !PT ;  /* 0xfffffff80e0e7812 */ /* 0x000fe200078ec0ff */
[----:B------:R-:W-:Y:S01]  /*13b0*/  IMAD.IADD R9, R9, 0x1, -R10 ;  /* 0x0000000109097824 */ /* 0x000fe200078e0a0a */
[----:B------:R-:W-:Y:S01]  /*13c0*/  SHF.R.S32.HI R34, RZ, 0x1f, R23 ;  /* 0x0000001fff227819 */ /* 0x000fe20000011417 */
[----:B------:R-:W-:Y:S01]  /*13d0*/  IMAD.IADD R10, R11, 0x1, -R12 ;  /* 0x000000010b0a7824 */ /* 0x000fe200078e0a0c */
[----:B------:R-:W-:Y:S01]  /*13e0*/  SHF.R.S32.HI R33, RZ, 0x1f, R75 ;  /* 0x0000001fff217819 */ /* 0x000fe2000001144b */
[----:B------:R-:W-:Y:S01]  /*13f0*/  IMAD.IADD R11, R13, 0x1, -R14 ;  /* 0x000000010d0b7824 */ /* 0x000fe200078e0a0e */
[----:B------:R-:W-:Y:S01]  /*1400*/  LEA.HI R34, R34, R23, RZ, 0x3 ;  /* 0x0000001722227211 */ /* 0x000fe200078f18ff */
[----:B------:R-:W-:Y:S01]  /*1410*/  IMAD.SHL.U32 R13, R29, 0x4, RZ ;  /* 0x000000041d0d7824 */ /* 0x000fe200078e00ff */
[----:B------:R-:W-:Y:S01]  /*1420*/  LEA.HI R21, R21, R21, RZ, 0x1 ;  /* 0x0000001515157211 */ /* 0x000fe200078f08ff */
[----:B------:R-:W-:Y:S01]  /*1430*/  IMAD.IADD R12, R15, 0x1, -R22 ;  /* 0x000000010f0c7824 */ /* 0x000fe200078e0a16 */
[----:B------:R-:W-:Y:S01]  /*1440*/  LOP3.LUT R34, R34, 0xfffffff8, RZ, 0xc0, !PT ;  /* 0xfffffff822227812 */ /* 0x000fe200078ec0ff */
[----:B------:R-:W-:Y:S01]  /*1450*/  IMAD.SHL.U32 R15, R30, 0x4, RZ ;  /* 0x000000041e0f7824 */ /* 0x000fe200078e00ff */
[----:B------:R-:W-:Y:S01]  /*1460*/  SHF.R.S32.HI R14, RZ, 0x1f, R13 ;  /* 0x0000001fff0e7819 */ /* 0x000fe2000001140d */
[----:B------:R-:W-:Y:S01]  /*1470*/  IMAD R22, R2, UR7, RZ ;  /* 0x0000000702167c24 */ /* 0x000fe2000f8e02ff */
[----:B------:R-:W-:Y:S01]  /*1480*/  LEA.HI R24, R24, R24, RZ, 0x1 ;  /* 0x0000001818187211 */ /* 0x000fe200078f08ff */
[----:B------:R-:W-:Y:S01]  /*1490*/  IMAD.SHL.U32 R21, R21, 0x40, RZ ;  /* 0x0000004015157824 */ /* 0x000fe200078e00ff */
[----:B------:R-:W-:Y:S01]  /*14a0*/  SHF.R.S32.HI R32, RZ, 0x1f, R15 ;  /* 0x0000001fff207819 */ /* 0x000fe2000001140f */
[----:B------:R-:W-:Y:S01]  /*14b0*/  ULDC UR7, c[0x0][0x28c] ;  /* 0x0000a30000077ab9 */ /* 0x000fe20000000800 */
[----:B------:R-:W-:Y:S01]  /*14c0*/  LEA.HI R14, R14, R13, RZ, 0x3 ;  /* 0x0000000d0e0e7211 */ /* 0x000fe200078f18ff */
[----:B------:R-:W-:Y:S01]  /*14d0*/  IMAD.SHL.U32 R24, R24, 0x40, RZ ;  /* 0x0000004018187824 */ /* 0x000fe200078e00ff */
[----:B------:R-:W-:-:S02]  /*14e0*/  LEA.HI R32, R32, R15, RZ, 0x3 ;  /* 0x0000000f20207211 */ /* 0x000fc400078f18ff */
[----:B------:R-:W-:Y:S02]  /*14f0*/  LOP3.LUT R14, R14, 0xfffffff8, RZ, 0xc0, !PT ;  /* 0xfffffff80e0e7812 */ /* 0x000fe400078ec0ff */
[----:B------:R-:W-:Y:S02]  /*1500*/  LOP3.LUT R32, R32, 0xfffffff8, RZ, 0xc0, !PT ;  /* 0xfffffff820207812 */ /* 0x000fe400078ec0ff */
[C---:B------:R-:W-:Y:S01]  /*1510*/  IADD3 R74, P0, R22.reuse, R75, RZ ;  /* 0x0000004b164a7210 */ /* 0x040fe20007f1e0ff */
[----:B------:R-:W-:Y:S01]  /*1520*/  IMAD.IADD R13, R13, 0x1, -R14 ;  /* 0x000000010d0d7824 */ /* 0x000fe200078e0a0e */
[----:B------:R-:W-:Y:S01]  /*1530*/  IADD3 R14, R15, -R32, RZ ;  /* 0x800000200f0e7210 */ /* 0x000fe20007ffe0ff */
[----:B------:R-:W-:Y:S01]  /*1540*/  IMAD.IADD R15, R23, 0x1, -R34 ;  /* 0x00000001170f7824 */ /* 0x000fe200078e0a22 */
[----:B------:R-:W-:Y:S02]  /*1550*/  LEA.HI.X.SX32 R75, R22, R33, 0x1, P0 ;  /* 0x00000021164b7211 */ /* 0x000fe400000f0eff */
[----:B------:R-:W-:Y:S01]  /*1560*/  LEA.HI R22, R16, R16, RZ, 0x1 ;  /* 0x0000001010167211 */ /* 0x000fe200078f08ff */
[----:B------:R-:W-:Y:S01]  /*1570*/  VIADD R16, R5, -UR7 ;  /* 0x8000000705107c36 */ /* 0x000fe20008000000 */
[----:B------:R-:W-:-:S02]  /*1580*/  LEA.HI R23, R17, R17, RZ, 0x1 ;  /* 0x0000001111177211 */ /* 0x000fc400078f08ff */
[----:B-----5:R-:W-:Y:S01]  /*1590*/  FSETP.NEU.FTZ.AND P0, PT, R68, RZ, PT ;  /* 0x000000ff4400720b */ /* 0x020fe20003f1d000 */
[----:B------:R-:W-:Y:S01]  /*15a0*/  IMAD.SHL.U32 R22, R22, 0x40, RZ ;  /* 0x0000004016167824 */ /* 0x000fe200078e00ff */
[----:B------:R-:W-:Y:S01]  /*15b0*/  LEA.HI R25, R25, R25, RZ, 0x1 ;  /* 0x0000001919197211 */ /* 0x000fe200078f08ff */
[----:B------:R-:W-:Y:S01]  /*15c0*/  IMAD.SHL.U32 R23, R23, 0x40, RZ ;  /* 0x0000004017177824 */ /* 0x000fe200078e00ff */
        /* <DEDUP_REMOVED lines=16> */
[----:B------:R-:W-:Y:S02]  /*16d0*/  SHF.L.U32 R20, R20, 0x6, RZ ;  /* 0x0000000614147819 */ /* 0x000fe400000006ff */
[----:B------:R-:W-:Y:S01]  /*16e0*/  SHF.L.U32 R31, R31, 0x6, RZ ;  /* 0x000000061f1f7819 */ /* 0x000fe200000006ff */
[----:B------:R-:W-:Y:S01]  /*16f0*/  IMAD.SHL.U32 R3, R3, 0x40, RZ ;  /* 0x0000004003037824 */ /* 0x000fe200078e00ff */
        /* <DEDUP_REMOVED lines=13> */
[----:B0-----:R-:W-:Y:S02]  /*17d0*/  SHF.R.S32.HI R17, RZ, 0x1f, R35 ;  /* 0x0000001fff117819 */ /* 0x001fe40000011423 */
        /* <DEDUP_REMOVED lines=23> */
.L_x_20261:
[----:B01----:R-:W0:Y:S01]  /*1950*/  LDC R68, c[0x0][0x290] ;  /* 0x0000a400ff447b82 */ /* 0x003e220000000800 */
[----:B------:R-:W-:Y:S01]  /*1960*/  IMAD.SHL.U32 R48, R72, 0x10, RZ ;  /* 0x0000001048307824 */ /* 0x000fe200078e00ff */
[----:B------:R-:W-:Y:S01]  /*1970*/  UMOV UR7, 0x400 ;  /* 0x0000040000077882 */ /* 0x000fe20000000000 */
[----:B------:R-:W-:Y:S01]  /*1980*/  BSSY B1, `(.L_x_20257) ;  /* 0x00001b2000017945 */ /* 0x000fe20003800000 */
[----:B------:R-:W-:Y:S02]  /*1990*/  UIADD3 UR7, UR7, 0x110, URZ ;  /* 0x0000011007077890 */ /* 0x000fe4000fffe03f */
[----:B------:R-:W-:Y:S02]  /*19a0*/  IABS R47, R48 ;  /* 0x00000030002f7213 */ /* 0x000fe40000000000 */
        /* <DEDUP_REMOVED lines=29> */
[----:B------:R-:W-:-:S04]  /*1b80*/  IMAD.HI.U32 R46, R47, R71, R46 ;  /* 0x000000472f2e7227 */ /* 0x000fc800078e002e */
        /* <DEDUP_REMOVED lines=11> */
[----:B------:R-:W-:Y:S01]  /*1c40*/  @!P0 LOP3.LUT R46, RZ, R68, RZ, 0x33, !PT ;  /* 0x00000044ff2e8212 */ /* 0x000fe200078e33ff */
[----:B------:R-:W-:-:S03]  /*1c50*/  IMAD.IADD R68, R61, 0x1, R48 ;  /* 0x000000013d447824 */ /* 0x000fc600078e0230 */
[----:B------:R-:W-:Y:S02]  /*1c60*/  ISETP.NE.AND P0, PT, R46, RZ, PT ;  /* 0x000000ff2e00720c */ /* 0x000fe40003f05270 */
[----:B------:R-:W-:-:S11]  /*1c70*/  LEA R68, R68, UR7, 0x2 ;  /* 0x0000000744447c11 */ /* 0x000fd6000f8e10ff */
[----:B------:R-:W-:Y:S05]  /*1c80*/  @P0 BRA P1, `(.L_x_20258) ;  /* 0x0000001400f80947 */ /* 0x000fea0000800000 */
[----:B------:R-:W-:-:S04]  /*1c90*/  IADD3 R47, P0, R72, UR5, RZ ;  /* 0x00000005482f7c10 */ /* 0x000fc8000ff1e0ff */
[----:B------:R-:W-:Y:S02]  /*1ca0*/  LEA.HI.X.SX32 R48, R72, UR17, 0x1, P0 ;  /* 0x0000001148307c11 */ /* 0x000fe400080f0eff */
[----:B------:R-:W-:-:S04]  /*1cb0*/  LEA R46, P0, R47, UR12, 0x2 ;  /* 0x0000000c2f2e7c11 */ /* 0x000fc8000f8010ff */
[----:B------:R-:W-:-:S05]  /*1cc0*/  LEA.HI.X R47, R47, UR13, R48, 0x2, P0 ;  /* 0x0000000d2f2f7c11 */ /* 0x000fca00080f1430 */
[----:B------:R-:W2:Y:S01]  /*1cd0*/  LDG.E.CONSTANT R46, desc[UR10][R46.64] ;  /* 0x0000000a2e2e7981 */ /* 0x000ea2000c1e9900 */
[----:B------:R-:W-:Y:S02]  /*1ce0*/  SHF.R.S32.HI R50, RZ, 0x1f, R57 ;  /* 0x0000001fff327819 */ /* 0x000fe40000011439 */
[----:B------:R-:W-:Y:S02]  /*1cf0*/  SHF.R.S32.HI R71, RZ, 0x1f, R62 ;  /* 0x0000001fff477819 */ /* 0x000fe4000001143e */
[----:B------:R-:W-:Y:S02]  /*1d00*/  SHF.R.S32.HI R78, RZ, 0x1f, R59 ;  /* 0x0000001fff4e7819 */ /* 0x000fe4000001143b */
        /* <DEDUP_REMOVED lines=19> */
[----:B------:R-:W-:Y:S02]  /*1e40*/  SHF.R.S32.HI R71, RZ, 0x1f, R60 ;  /* 0x0000001fff477819 */ /* 0x000fe4000001143c */
[----:B------:R-:W-:-:S04]  /*1e50*/  IADD3 R50, P0, P1, R60, R76, R55 ;  /* 0x0000004c3c327210 */ /* 0x000fc8000791e037 */
[----:B------:R-:W-:Y:S02]  /*1e60*/  IADD3.X R71, R71, R51, R78, P0, P1 ;  /* 0x0000003347477210 */ /* 0x000fe400007e244e */
[----:B------:R-:W-:-:S04]  /*1e70*/  LEA R78, P0, R50, UR18, 0x1 ;  /* 0x00000012324e7c11 */ /* 0x000fc8000f8008ff */
[----:B------:R-:W-:-:S05]  /*1e80*/  LEA.HI.X R79, R50, UR19, R71, 0x1, P0 ;  /* 0x00000013324f7c11 */ /* 0x000fca00080f0c47 */
[----:B------:R-:W5:Y:S04]  /*1e90*/  LDG.E.CONSTANT R71, desc[UR10][R78.64] ;  /* 0x0000000a4e477981 */ /* 0x000f68000c1e9900 */
[----:B------:R1:W5:Y:S01]  /*1ea0*/  LDG.E.CONSTANT R50, desc[UR10][R78.64+0x4] ;  /* 0x0000040a4e327981 */ /* 0x000362000c1e9900 */
[----:B0-----:R-:W-:Y:S02]  /*1eb0*/  SHF.R.S32.HI R48, RZ, 0x1f, R58 ;  /* 0x0000001fff307819 */ /* 0x001fe4000001143a */
[----:B-1----:R-:W-:-:S04]  /*1ec0*/  IADD3 R46, P0, P1, R58, R76, R53 ;  /* 0x0000004c3a2e7210 */ /* 0x002fc8000791e035 */
[----:B------:R-:W-:Y:S02]  /*1ed0*/  IADD3.X R47, R48, R51, R82, P0, P1 ;  /* 0x00000033302f7210 */ /* 0x000fe400007e2452 */
[C---:B------:R-:W-:Y:S01]  /*1ee0*/  LEA R82, P0, R46.reuse, UR18, 0x1 ;  /* 0x000000122e527c11 */ /* 0x040fe2000f8008ff */
[----:B------:R-:W0:Y:S03]  /*1ef0*/  LDS.64 R48, [R18+0x8] ;  /* 0x0000080012307984 */ /* 0x000e260000000a00 */
[----:B------:R-:W-:Y:S02]  /*1f00*/  LEA.HI.X R83, R46, UR19, R47, 0x1, P0 ;  /* 0x000000132e537c11 */ /* 0x000fe400080f0c2f */
[----:B------:R-:W1:Y:S04]  /*1f10*/  LDS.64 R46, [R18] ;  /* 0x00000000122e7984 */ /* 0x000e680000000a00 */
[----:B------:R-:W5:Y:S04]  /*1f20*/  LDG.E.CONSTANT R88, desc[UR10][R82.64] ;  /* 0x0000000a52587981 */ /* 0x000f68000c1e9900 */
[----:B------:R2:W5:Y:S01]  /*1f30*/  LDG.E.CONSTANT R85, desc[UR10][R82.64+0x4] ;  /* 0x0000040a52557981 */ /* 0x000562000c1e9900 */
[----:B------:R-:W-:-:S02]  /*1f40*/  SHF.R.S32.HI R84, RZ, 0x1f, R45 ;  /* 0x0000001fff547819 */ /* 0x000fc4000001142d */
[----:B------:R-:W-:Y:S02]  /*1f50*/  SHF.R.S32.HI R78, RZ, 0x1f, R56 ;  /* 0x0000001fff4e7819 */ /* 0x000fe40000011438 */
[----:B------:R-:W-:-:S04]  /*1f60*/  IADD3 R79, P0, P1, R56, R76, R45 ;  /* 0x0000004c384f7210 */ /* 0x000fc8000791e02d */
[----:B------:R-:W-:Y:S02]  /*1f70*/  IADD3.X R84, R78, R51, R84, P0, P1 ;  /* 0x000000334e547210 */ /* 0x000fe400007e2454 */
[----:B------:R-:W-:-:S04]  /*1f80*/  LEA R78, P0, R79, UR18, 0x1 ;  /* 0x000000124f4e7c11 */ /* 0x000fc8000f8008ff */
[----:B------:R-:W-:-:S05]  /*1f90*/  LEA.HI.X R79, R79, UR19, R84, 0x1, P0 ;  /* 0x000000134f4f7c11 */ /* 0x000fca00080f0c54 */
[----:B------:R-:W5:Y:S01]  /*1fa0*/  LDG.E.CONSTANT R81, desc[UR10][R78.64] ;  /* 0x0000000a4e517981 */ /* 0x000f62000c1e9900 */
[C---:B0-----:R-:W-:Y:S01]  /*1fb0*/  IMAD.U32 R84, R48.reuse, 0x10000, RZ ;  /* 0x0001000030547824 */ /* 0x041fe200078e00ff */
[----:B------:R-:W-:Y:S01]  /*1fc0*/  PRMT R48, R48, 0x7632, R48 ;  /* 0x0000763230307816 */ /* 0x000fe20000000030 */
[----:B-1----:R-:W-:-:S04]  /*1fd0*/  IMAD.U32 R90, R46, 0x10000, RZ ;  /* 0x000100002e5a7824 */ /* 0x002fc800078e00ff */
[----:B------:R-:W-:Y:S01]  /*1fe0*/  IMAD.U32 R48, R48, 0x10000, RZ ;  /* 0x0001000030307824 */ /* 0x000fe200078e00ff */
[----:B------:R-:W-:-:S05]  /*1ff0*/  PRMT R46, R46, 0x7632, R46 ;  /* 0x000076322e2e7816 */ /* 0x000fca000000002e */
[----:B------:R-:W-:Y:S01]  /*2000*/  IMAD.U32 R46, R46, 0x10000, RZ ;  /* 0x000100002e2e7824 */ /* 0x000fe200078e00ff */
[C---:B--2---:R-:W-:Y:S02]  /*2010*/  SHF.L.U32 R83, R80.reuse, 0x10, RZ ;  /* 0x0000001050537819 */ /* 0x044fe400000006ff */
[----:B------:R-:W-:-:S03]  /*2020*/  PRMT R80, R80, 0x7632, R80 ;  /* 0x0000763250507816 */ /* 0x000fc60000000050 */
[----:B------:R-:W-:Y:S02]  /*2030*/  FMUL.FTZ R87, R84, R83 ;  /* 0x0000005354577220 */ /* 0x000fe40000410000 */
[----:B------:R3:W2:Y:S01]  /*2040*/  LDG.E.CONSTANT R84, desc[UR10][R78.64+0x4] ;  /* 0x0000040a4e547981 */ /* 0x0006a2000c1e9900 */
[----:B----4-:R-:W-:-:S04]  /*2050*/  IMAD.U32 R83, R77, 0x10000, RZ ;  /* 0x000100004d537824 */ /* 0x010fc800078e00ff */
[----:B------:R-:W-:Y:S01]  /*2060*/  FFMA.FTZ R90, R90, R83, R87 ;  /* 0x000000535a5a7223 */ /* 0x000fe20000010057 */
[----:B------:R-:W-:Y:S01]  /*2070*/  IMAD.U32 R83, R80, 0x10000, RZ ;  /* 0x0001000050537824 */ /* 0x000fe200078e00ff */
[----:B------:R-:W-:-:S03]  /*2080*/  SHF.R.S32.HI R87, RZ, 0x1f, R43 ;  /* 0x0000001fff577819 */ /* 0x000fc6000001142b */
[----:B------:R-:W-:Y:S01]  /*2090*/  FMUL.FTZ R83, R48, R83 ;  /* 0x0000005330537220 */ /* 0x000fe20000410000 */
[----:B------:R-:W-:-:S04]  /*20a0*/  IADD3 R48, P0, P1, R54, R76, R43 ;  /* 0x0000004c36307210 */ /* 0x000fc8000791e02b */
[----:B------:R-:W-:Y:S02]  /*20b0*/  IADD3.X R87, R70, R51, R87, P0, P1 ;  /* 0x0000003346577210 */ /* 0x000fe400007e2457 */
[----:B------:R-:W-:-:S04]  /*20c0*/  LEA R86, P0, R48, UR18, 0x1 ;  /* 0x0000001230567c11 */ /* 0x000fc8000f8008ff */
[----:B------:R-:W-:-:S05]  /*20d0*/  LEA.HI.X R87, R48, UR19, R87, 0x1, P0 ;  /* 0x0000001330577c11 */ /* 0x000fca00080f0c57 */
[----:B------:R-:W4:Y:S01]  /*20e0*/  LDG.E.CONSTANT R80, desc[UR10][R86.64] ;  /* 0x0000000a56507981 */ /* 0x000f22000c1e9900 */
[----:B------:R-:W-:Y:S02]  /*20f0*/  PRMT R77, R77, 0x7632, R77 ;  /* 0x000076324d4d7816 */ /* 0x000fe4000000004d */
[----:B---3--:R-:W-:Y:S01]  /*2100*/  SHF.L.U32 R79, R89, 0x10, RZ ;  /* 0x00000010594f7819 */ /* 0x008fe200000006ff */
[----:B------:R0:W3:Y:S02]  /*2110*/  LDG.E.CONSTANT R78, desc[UR10][R86.64+0x4] ;  /* 0x0000040a564e7981 */ /* 0x0000e4000c1e9900 */
[----:B------:R-:W-:-:S04]  /*2120*/  IMAD.U32 R77, R77, 0x10000, RZ ;  /* 0x000100004d4d7824 */ /* 0x000fc800078e00ff */
[----:B------:R-:W-:Y:S01]  /*2130*/  FFMA.FTZ R77, R46, R77, R83 ;  /* 0x0000004d2e4d7223 */ /* 0x000fe20000010053 */
[----:B------:R-:W-:Y:S01]  /*2140*/  IMAD.U32 R46, R49, 0x10000, RZ ;  /* 0x00010000312e7824 */ /* 0x000fe200078e00ff */
[----:B------:R-:W-:-:S03]  /*2150*/  PRMT R89, R89, 0x7632, R89 ;  /* 0x0000763259597816 */ /* 0x000fc60000000059 */
[----:B------:R-:W-:Y:S01]  /*2160*/  FMUL.FTZ R83, R46, R79 ;  /* 0x0000004f2e537220 */ /* 0x000fe20000410000 */
[----:B------:R-:W-:Y:S01]  /*2170*/  IMAD.U32 R46, R47, 0x10000, RZ ;  /* 0x000100002f2e7824 */ /* 0x000fe200078e00ff */
[----:B------:R-:W-:Y:S01]  /*2180*/  PRMT R47, R49, 0x7632, R47 ;  /* 0x00007632312f7816 */ /* 0x000fe2000000002f */
[----:B-----5:R-:W-:Y:S01]  /*2190*/  IMAD.U32 R79, R73, 0x10000, RZ ;  /* 0x00010000494f7824 */ /* 0x020fe200078e00ff */
[----:B------:R-:W1:Y:S01]  /*21a0*/  LDS.64 R48, [R18+0x10] ;  /* 0x0000100012307984 */ /* 0x000e620000000a00 */
[----:B------:R-:W-:Y:S02]  /*21b0*/  IMAD.U32 R82, R89, 0x10000, RZ ;  /* 0x0001000059527824 */ /* 0x000fe400078e00ff */
[----:B------:R-:W-:Y:S01]  /*21c0*/  FFMA.FTZ R46, R46, R79, R83 ;  /* 0x0000004f2e2e7223 */ /* 0x000fe20000010053 */
[----:B------:R-:W-:-:S04]  /*21d0*/  IMAD.U32 R79, R47, 0x10000, RZ ;  /* 0x000100002f4f7824 */ /* 0x000fc800078e00ff */
[----:B------:R-:W-:Y:S01]  /*21e0*/  FMUL.FTZ R89, R79, R82 ;  /* 0x000000524f597220 */ /* 0x000fe20000410000 */
[----:B------:R-:W-:-:S04]  /*21f0*/  IADD3 R79, P0, P1, R7, R76, R20 ;  /* 0x0000004c074f7210 */ /* 0x000fc8000791e014 */
[----:B------:R-:W-:Y:S02]  /*2200*/  LEA R82, P2, R79, UR18, 0x1 ;  /* 0x000000124f527c11 */ /* 0x000fe4000f8408ff */
[----:B------:R-:W-:-:S04]  /*2210*/  IADD3.X R92, R36, R51, R69, P0, P1 ;  /* 0x00000033245c7210 */ /* 0x000fc800007e2445 */
[----:B------:R-:W-:-:S05]  /*2220*/  LEA.HI.X R83, R79, UR19, R92, 0x1, P2 ;  /* 0x000000134f537c11 */ /* 0x000fca00090f0c5c */
[----:B------:R-:W5:Y:S01]  /*2230*/  LDG.E.CONSTANT R79, desc[UR10][R82.64] ;  /* 0x0000000a524f7981 */ /* 0x000f62000c1e9900 */
[----:B------:R-:W-:Y:S02]  /*2240*/  PRMT R47, R47, 0x7632, R47 ;  /* 0x000076322f2f7816 */ /* 0x000fe4000000002f */
[----:B------:R-:W-:-:S03]  /*2250*/  PRMT R73, R73, 0x7632, R73 ;  /* 0x0000763249497816 */ /* 0x000fc60000000049 */
[----:B------:R-:W-:Y:S02]  /*2260*/  IMAD.U32 R92, R47, 0x10000, RZ ;  /* 0x000100002f5c7824 */ /* 0x000fe400078e00ff */
[----:B------:R-:W-:-:S04]  /*2270*/  IMAD.U32 R73, R73, 0x10000, RZ ;  /* 0x0001000049497824 */ /* 0x000fc800078e00ff */
[----:B------:R-:W-:Y:S01]  /*2280*/  FFMA.FTZ R89, R92, R73, R89 ;  /* 0x000000495c597223 */ /* 0x000fe20000010059 */
[C---:B------:R-:W-:Y:S02]  /*2290*/  SHF.L.U32 R73, R71.reuse, 0x10, RZ ;  /* 0x0000001047497819 */ /* 0x040fe400000006ff */
[----:B------:R-:W-:Y:S01]  /*22a0*/  PRMT R71, R71, 0x7632, R71 ;  /* 0x0000763247477816 */ /* 0x000fe20000000047 */
[C---:B-1----:R-:W-:Y:S01]  /*22b0*/  IMAD.U32 R47, R48.reuse, 0x10000, RZ ;  /* 0x00010000302f7824 */ /* 0x042fe200078e00ff */
[----:B------:R-:W-:-:S03]  /*22c0*/  PRMT R48, R48, 0x7632, R48 ;  /* 0x0000763230307816 */ /* 0x000fc60000000030 */
[----:B------:R-:W-:Y:S02]  /*22d0*/  IMAD.U32 R71, R71, 0x10000, RZ ;  /* 0x0001000047477824 */ /* 0x000fe400078e00ff */
[----:B------:R-:W-:Y:S02]  /*22e0*/  IMAD.U32 R48, R48, 0x10000, RZ ;  /* 0x0001000030307824 */ /* 0x000fe400078e00ff */
[----:B------:R-:W-:Y:S01]  /*22f0*/  FFMA.FTZ R90, R47, R73, R90 ;  /* 0x000000492f5a7223 */ /* 0x000fe2000001005a */
[----:B------:R-:W-:Y:S01]  /*2300*/  IADD3 R47, P0, P1, R8, R76, R19 ;  /* 0x0000004c082f7210 */ /* 0x000fe2000791e013 */
[----:B------:R-:W-:Y:S02]  /*2310*/  FFMA.FTZ R48, R48, R71, R77 ;  /* 0x0000004730307223 */ /* 0x000fe4000001004d */
[----:B------:R1:W5:Y:S01]  /*2320*/  LDG.E.CONSTANT R77, desc[UR10][R82.64+0x4] ;  /* 0x0000040a524d7981 */ /* 0x000362000c1e9900 */
[----:B0-----:R-:W-:Y:S02]  /*2330*/  LEA R86, P2, R47, UR18, 0x1 ;  /* 0x000000122f567c11 */ /* 0x001fe4000f8408ff */
[----:B------:R-:W-:Y:S01]  /*2340*/  IADD3.X R92, R38, R51, R27, P0, P1 ;  /* 0x00000033265c7210 */ /* 0x000fe200007e241b */
[----:B------:R-:W-:-:S03]  /*2350*/  IMAD.U32 R91, R49, 0x10000, RZ ;  /* 0x00010000315b7824 */ /* 0x000fc600078e00ff */
[----:B------:R-:W-:Y:S01]  /*2360*/  LEA.HI.X R87, R47, UR19, R92, 0x1, P2 ;  /* 0x000000132f577c11 */ /* 0x000fe200090f0c5c */
[----:B------:R-:W-:-:S04]  /*2370*/  IMAD.U32 R47, R50, 0x10000, RZ ;  /* 0x00010000322f7824 */ /* 0x000fc800078e00ff */
[----:B------:R-:W5:Y:S01]  /*2380*/  LDG.E.CONSTANT R71, desc[UR10][R86.64] ;  /* 0x0000000a56477981 */ /* 0x000f62000c1e9900 */
[----:B------:R-:W-:-:S03]  /*2390*/  FFMA.FTZ R91, R91, R47, R46 ;  /* 0x0000002f5b5b7223 */ /* 0x000fc6000001002e */
[----:B------:R-:W0:Y:S01]  /*23a0*/  LDS.64 R46, [R18+0x18] ;  /* 0x00001800122e7984 */ /* 0x000e220000000a00 */
[----:B------:R-:W-:Y:S02]  /*23b0*/  PRMT R49, R49, 0x7632, R49 ;  /* 0x0000763231317816 */ /* 0x000fe40000000031 */
[----:B------:R-:W-:Y:S01]  /*23c0*/  PRMT R50, R50, 0x7632, R50 ;  /* 0x0000763232327816 */ /* 0x000fe20000000032 */
[----:B------:R0:W5:Y:S02]  /*23d0*/  LDG.E.CONSTANT R73, desc[UR10][R86.64+0x4] ;  /* 0x0000040a56497981 */ /* 0x000164000c1e9900 */
[----:B-1----:R-:W-:Y:S02]  /*23e0*/  IMAD.U32 R82, R49, 0x10000, RZ ;  /* 0x0001000031527824 */ /* 0x002fe400078e00ff */
[----:B------:R-:W-:-:S04]  /*23f0*/  IMAD.U32 R50, R50, 0x10000, RZ ;  /* 0x0001000032327824 */ /* 0x000fc800078e00ff */
[----:B------:R-:W-:Y:S01]  /*2400*/  FFMA.FTZ R89, R82, R50, R89 ;  /* 0x0000003252597223 */ /* 0x000fe20000010059 */
[----:B------:R-:W-:Y:S01]  /*2410*/  SHF.L.U32 R50, R88, 0x10, RZ ;  /* 0x0000001058327819 */ /* 0x000fe200000006ff */
[----:B0-----:R-:W-:-:S04]  /*2420*/  IMAD.U32 R49, R46, 0x10000, RZ ;  /* 0x000100002e317824 */ /* 0x001fc800078e00ff */
[----:B------:R-:W-:Y:S01]  /*2430*/  FFMA.FTZ R90, R49, R50, R90 ;  /* 0x00000032315a7223 */ /* 0x000fe2000001005a */
        /* <DEDUP_REMOVED lines=20> */
[----:B------:R-:W-:Y:S01]  /*2580*/  SHF.L.U32 R46, R81, 0x10, RZ ;  /* 0x00000010512e7819 */ /* 0x000fe200000006ff */
[----:B-1----:R-:W-:-:S04]  /*2590*/  IMAD.U32 R47, R48, 0x10000, RZ ;  /* 0x00010000302f7824 */ /* 0x002fc800078e00ff */
[----:B------:R-:W-:Y:S02]  /*25a0*/  FFMA.FTZ R90, R47, R46, R90 ;  /* 0x0000002e2f5a7223 */ /* 0x000fe4000001005a */
[----:B------:R-:W1:Y:S01]  /*25b0*/  LDS.64 R46, [R18+0x28] ;  /* 0x00002800122e7984 */ /* 0x000e620000000a00 */
[----:B------:R-:W-:Y:S02]  /*25c0*/  PRMT R48, R48, 0x7632, R48 ;  /* 0x0000763230307816 */ /* 0x000fe40000000030 */
[----:B------:R-:W-:-:S03]  /*25d0*/  PRMT R81, R81, 0x7632, R81 ;  /* 0x0000763251517816 */ /* 0x000fc60000000051 */
[----:B------:R-:W-:Y:S02]  /*25e0*/  IMAD.U32 R85, R48, 0x10000, RZ ;  /* 0x0001000030557824 */ /* 0x000fe400078e00ff */
[----:B------:R-:W-:Y:S02]  /*25f0*/  IMAD.U32 R81, R81, 0x10000, RZ ;  /* 0x0001000051517824 */ /* 0x000fe400078e00ff */
[C---:B------:R-:W-:Y:S01]  /*2600*/  IMAD.U32 R48, R49.reuse, 0x10000, RZ ;  /* 0x0001000031307824 */ /* 0x040fe200078e00ff */
[----:B------:R-:W-:Y:S01]  /*2610*/  PRMT R49, R49, 0x7632, R49 ;  /* 0x0000763231317816 */ /* 0x000fe20000000031 */
[----:B------:R-:W-:Y:S01]  /*2620*/  FFMA.FTZ R81, R85, R81, R86 ;  /* 0x0000005155517223 */ /* 0x000fe20000010056 */
[----:B0-----:R-:W-:-:S04]  /*2630*/  IADD3 R83, P0, P1, R10, R76, R21 ;  /* 0x0000004c0a537210 */ /* 0x001fc8000791e015 */
[----:B------:R-:W-:Y:S01]  /*2640*/  LEA R86, P2, R83, UR18, 0x1 ;  /* 0x0000001253567c11 */ /* 0x000fe2000f8408ff */
[C---:B--2---:R-:W-:Y:S01]  /*2650*/  IMAD.U32 R85, R84.reuse, 0x10000, RZ ;  /* 0x0001000054557824 */ /* 0x044fe200078e00ff */
[----:B------:R-:W-:-:S03]  /*2660*/  PRMT R84, R84, 0x7632, R84 ;  /* 0x0000763254547816 */ /* 0x000fc60000000054 */
[----:B------:R-:W-:Y:S01]  /*2670*/  FFMA.FTZ R91, R48, R85, R91 ;  /* 0x00000055305b7223 */ /* 0x000fe2000001005b */
[----:B------:R-:W-:Y:S02]  /*2680*/  IMAD.U32 R48, R49, 0x10000, RZ ;  /* 0x0001000031307824 */ /* 0x000fe400078e00ff */
[----:B-1----:R-:W-:Y:S02]  /*2690*/  IMAD.U32 R49, R46, 0x10000, RZ ;  /* 0x000100002e317824 */ /* 0x002fe400078e00ff */
[----:B------:R-:W-:-:S04]  /*26a0*/  IMAD.U32 R84, R84, 0x10000, RZ ;  /* 0x0001000054547824 */ /* 0x000fc800078e00ff */
[----:B------:R-:W-:Y:S01]  /*26b0*/  FFMA.FTZ R85, R48, R84, R89 ;  /* 0x0000005430557223 */ /* 0x000fe20000010059 */
[----:B----4-:R-:W-:-:S05]  /*26c0*/  SHF.L.U32 R88, R80, 0x10, RZ ;  /* 0x0000001050587819 */ /* 0x010fca00000006ff */
[----:B------:R-:W-:Y:S02]  /*26d0*/  FFMA.FTZ R88, R49, R88, R90 ;  /* 0x0000005831587223 */ /* 0x000fe4000001005a */
[----:B------:R-:W0:Y:S01]  /*26e0*/  LDS.64 R48, [R18+0x30] ;  /* 0x0000300012307984 */ /* 0x000e220000000a00 */
[----:B------:R-:W-:-:S04]  /*26f0*/  IADD3.X R84, R37, R51, R30, P0, P1 ;  /* 0x0000003325547210 */ /* 0x000fc800007e241e */
[----:B------:R-:W-:Y:S02]  /*2700*/  LEA.HI.X R87, R83, UR19, R84, 0x1, P2 ;  /* 0x0000001353577c11 */ /* 0x000fe400090f0c54 */
[----:B------:R-:W-:-:S03]  /*2710*/  PRMT R46, R46, 0x7632, R46 ;  /* 0x000076322e2e7816 */ /* 0x000fc6000000002e */
[----:B------:R-:W2:Y:S01]  /*2720*/  LDG.E.CONSTANT R83, desc[UR10][R86.64] ;  /* 0x0000000a56537981 */ /* 0x000ea2000c1e9900 */
[----:B------:R-:W-:Y:S01]  /*2730*/  PRMT R80, R80, 0x7632, R80 ;  /* 0x0000763250507816 */ /* 0x000fe20000000050 */
[----:B------:R-:W-:-:S04]  /*2740*/  IMAD.U32 R46, R46, 0x10000, RZ ;  /* 0x000100002e2e7824 */ /* 0x000fc800078e00ff */
[----:B------:R-:W-:-:S04]  /*2750*/  IMAD.U32 R80, R80, 0x10000, RZ ;  /* 0x0001000050507824 */ /* 0x000fc800078e00ff */
[----:B------:R-:W-:Y:S01]  /*2760*/  FFMA.FTZ R81, R46, R80, R81 ;  /* 0x000000502e517223 */ /* 0x000fe20000010051 */
[C---:B------:R-:W-:Y:S01]  /*2770*/  IMAD.U32 R80, R47.reuse, 0x10000, RZ ;  /* 0x000100002f507824 */ /* 0x040fe200078e00ff */
[----:B------:R-:W-:Y:S01]  /*2780*/  PRMT R47, R47, 0x7632, R47 ;  /* 0x000076322f2f7816 */ /* 0x000fe2000000002f */
[C---:B---3--:R-:W-:Y:S01]  /*2790*/  IMAD.U32 R46, R78.reuse, 0x10000, RZ ;  /* 0x000100004e2e7824 */ /* 0x048fe200078e00ff */
[----:B------:R-:W-:Y:S01]  /*27a0*/  PRMT R78, R78, 0x7632, R78 ;  /* 0x000076324e4e7816 */ /* 0x000fe2000000004e */
[----:B------:R1:W3:Y:S02]  /*27b0*/  LDG.E.CONSTANT R86, desc[UR10][R86.64+0x4] ;  /* 0x0000040a56567981 */ /* 0x0002e4000c1e9900 */
[----:B------:R-:W-:Y:S01]  /*27c0*/  FFMA.FTZ R80, R80, R46, R91 ;  /* 0x0000002e50507223 */ /* 0x000fe2000001005b */
[----:B------:R-:W-:Y:S02]  /*27d0*/  IMAD.U32 R46, R47, 0x10000, RZ ;  /* 0x000100002f2e7824 */ /* 0x000fe400078e00ff */
[----:B------:R-:W-:-:S04]  /*27e0*/  IMAD.U32 R78, R78, 0x10000, RZ ;  /* 0x000100004e4e7824 */ /* 0x000fc800078e00ff */
[----:B------:R-:W-:Y:S01]  /*27f0*/  FFMA.FTZ R85, R46, R78, R85 ;  /* 0x0000004e2e557223 */ /* 0x000fe20000010055 */
[----:B-----5:R-:W-:Y:S01]  /*2800*/  SHF.L.U32 R46, R79, 0x10, RZ ;  /* 0x000000104f2e7819 */ /* 0x020fe200000006ff */
[----:B0-----:R-:W-:Y:S01]  /*2810*/  IMAD.U32 R47, R48, 0x10000, RZ ;  /* 0x00010000302f7824 */ /* 0x001fe200078e00ff */
[----:B------:R-:W-:-:S03]  /*2820*/  IADD3 R89, P0, P1, R11, R76, R24 ;  /* 0x0000004c0b597210 */ /* 0x000fc6000791e018 */
[----:B------:R-:W-:Y:S02]  /*2830*/  FFMA.FTZ R88, R47, R46, R88 ;  /* 0x0000002e2f587223 */ /* 0x000fe40000010058 */
[----:B------:R-:W0:Y:S01]  /*2840*/  LDS.64 R46, [R18+0x38] ;  /* 0x00003800122e7984 */ /* 0x000e220000000a00 */
[----:B------:R-:W-:Y:S02]  /*2850*/  PRMT R84, R48, 0x7632, R84 ;  /* 0x0000763230547816 */ /* 0x000fe40000000054 */
[----:B------:R-:W-:Y:S02]  /*2860*/  PRMT R48, R79, 0x7632, R48 ;  /* 0x000076324f307816 */ /* 0x000fe40000000030 */
[----:B------:R-:W-:Y:S02]  /*2870*/  LEA R78, P2, R89, UR18, 0x1 ;  /* 0x00000012594e7c11 */ /* 0x000fe4000f8408ff */
[----:B------:R-:W-:Y:S01]  /*2880*/  IADD3.X R90, R42, R51, R31, P0, P1 ;  /* 0x000000332a5a7210 */ /* 0x000fe200007e241f */
[----:B------:R-:W-:-:S02]  /*2890*/  IMAD.U32 R84, R84, 0x10000, RZ ;  /* 0x0001000054547824 */ /* 0x000fc400078e00ff */
[----:B------:R-:W-:Y:S01]  /*28a0*/  IMAD.U32 R48, R48, 0x10000, RZ ;  /* 0x0001000030307824 */ /* 0x000fe200078e00ff */
[----:B------:R-:W-:-:S03]  /*28b0*/  LEA.HI.X R79, R89, UR19, R90, 0x1, P2 ;  /* 0x00000013594f7c11 */ /* 0x000fc600090f0c5a */
[----:B------:R-:W-:Y:S02]  /*28c0*/  FFMA.FTZ R89, R84, R48, R81 ;  /* 0x0000003054597223 */ /* 0x000fe40000010051 */
[----:B------:R-:W4:Y:S01]  /*28d0*/  LDG.E.CONSTANT R84, desc[UR10][R78.64] ;  /* 0x0000000a4e547981 */ /* 0x000f22000c1e9900 */
[C---:B------:R-:W-:Y:S01]  /*28e0*/  IMAD.U32 R81, R49.reuse, 0x10000, RZ ;  /* 0x0001000031517824 */ /* 0x040fe200078e00ff */
[----:B------:R-:W-:Y:S01]  /*28f0*/  PRMT R49, R49, 0x7632, R49 ;  /* 0x0000763231317816 */ /* 0x000fe20000000031 */
[C---:B------:R-:W-:Y:S01]  /*2900*/  IMAD.U32 R48, R77.reuse, 0x10000, RZ ;  /* 0x000100004d307824 */ /* 0x040fe200078e00ff */
[----:B------:R-:W-:-:S03]  /*2910*/  PRMT R77, R77, 0x7632, R77 ;  /* 0x000076324d4d7816 */ /* 0x000fc6000000004d */
[----:B------:R-:W-:Y:S01]  /*2920*/  FFMA.FTZ R80, R81, R48, R80 ;  /* 0x0000003051507223 */ /* 0x000fe20000010050 */
[----:B------:R-:W-:Y:S01]  /*2930*/  IMAD.U32 R48, R49, 0x10000, RZ ;  /* 0x0001000031307824 */ /* 0x000fe200078e00ff */
[----:B------:R-:W5:Y:S01]  /*2940*/  LDG.E.CONSTANT R81, desc[UR10][R78.64+0x4] ;  /* 0x0000040a4e517981 */ /* 0x000f62000c1e9900 */
[----:B------:R-:W-:-:S04]  /*2950*/  IMAD.U32 R77, R77, 0x10000, RZ ;  /* 0x000100004d4d7824 */ /* 0x000fc800078e00ff */
[----:B-1----:R-:W-:Y:S01]  /*2960*/  FFMA.FTZ R87, R48, R77, R85 ;  /* 0x0000004d30577223 */ /* 0x002fe20000010055 */
[----:B------:R-:W-:Y:S01]  /*2970*/  SHF.L.U32 R48, R71, 0x10, RZ ;  /* 0x0000001047307819 */ /* 0x000fe200000006ff */
[----:B0-----:R-:W-:-:S04]  /*2980*/  IMAD.U32 R49, R46, 0x10000, RZ ;  /* 0x000100002e317824 */ /* 0x001fc800078e00ff */
[----:B------:R-:W-:Y:S01]  /*2990*/  FFMA.FTZ R88, R49, R48, R88 ;  /* 0x0000003031587223 */ /* 0x000fe20000010058 */
[----:B------:R-:W-:Y:S02]  /*29a0*/  IADD3 R48, P0, P1, R12, R76, R23 ;  /* 0x0000004c0c307210 */ /* 0x000fe4000791e017 */
[----:B------:R-:W-:Y:S02]  /*29b0*/  PRMT R71, R71, 0x7632, R71 ;  /* 0x0000763247477816 */ /* 0x000fe40000000047 */
[----:B------:R-:W-:Y:S02]  /*29c0*/  LEA R92, P2, R48, UR18, 0x1 ;  /* 0x00000012305c7c11 */ /* 0x000fe4000f8408ff */
[----:B------:R-:W-:Y:S02]  /*29d0*/  IADD3.X R49, R39, R51, R32, P0, P1 ;  /* 0x0000003327317210 */ /* 0x000fe400007e2420 */
[----:B------:R-:W-:Y:S02]  /*29e0*/  PRMT R46, R46, 0x7632, R46 ;  /* 0x000076322e2e7816 */ /* 0x000fe4000000002e */
[----:B------:R-:W-:Y:S01]  /*29f0*/  LEA.HI.X R93, R48, UR19, R49, 0x1, P2 ;  /* 0x00000013305d7c11 */ /* 0x000fe200090f0c31 */
[----:B------:R-:W-:-:S02]  /*2a00*/  IMAD.U32 R48, R71, 0x10000, RZ ;  /* 0x0001000047307824 */ /* 0x000fc400078e00ff */
[----:B------:R-:W-:Y:S02]  /*2a10*/  IMAD.U32 R46, R46, 0x10000, RZ ;  /* 0x000100002e2e7824 */ /* 0x000fe400078e00ff */
[----:B------:R-:W5:Y:S02]  /*2a20*/  LDG.E.CONSTANT R85, desc[UR10][R92.64] ;  /* 0x0000000a5c557981 */ /* 0x000f64000c1e9900 */
[----:B------:R-:W-:Y:S02]  /*2a30*/  FFMA.FTZ R89, R46, R48, R89 ;  /* 0x000000302e597223 */ /* 0x000fe40000010059 */
[----:B------:R-:W0:Y:S01]  /*2a40*/  LDS.64 R48, [R18+0x40] ;  /* 0x0000400012307984 */ /* 0x000e220000000a00 */
[----:B------:R-:W-:Y:S02]  /*2a50*/  IMAD.U32 R71, R47, 0x10000, RZ ;  /* 0x000100002f477824 */ /* 0x000fe400078e00ff */
[----:B------:R-:W-:Y:S01]  /*2a60*/  IMAD.U32 R46, R73, 0x10000, RZ ;  /* 0x00010000492e7824 */ /* 0x000fe200078e00ff */
[----:B------:R1:W5:Y:S03]  /*2a70*/  LDG.E.CONSTANT R78, desc[UR10][R92.64+0x4] ;  /* 0x0000040a5c4e7981 */ /* 0x000366000c1e9900 */
[----:B------:R-:W-:Y:S01]  /*2a80*/  FFMA.FTZ R46, R71, R46, R80 ;  /* 0x0000002e472e7223 */ /* 0x000fe20000010050 */
[----:B------:R-:W-:-:S04]  /*2a90*/  IADD3 R71, P0, P1, R13, R76, R26 ;  /* 0x0000004c0d477210 */ /* 0x000fc8000791e01a */
[----:B------:R-:W-:Y:S02]  /*2aa0*/  LEA R90, P2, R71, UR18, 0x1 ;  /* 0x00000012475a7c11 */ /* 0x000fe4000f8408ff */
[----:B------:R-:W-:Y:S02]  /*2ab0*/  IADD3.X R80, R44, R51, R33, P0, P1 ;  /* 0x000000332c507210 */ /* 0x000fe400007e2421 */
[----:B------:R-:W-:Y:S02]  /*2ac0*/  PRMT R47, R47, 0x7632, R47 ;  /* 0x000076322f2f7816 */ /* 0x000fe4000000002f */
[----:B------:R-:W-:Y:S02]  /*2ad0*/  LEA.HI.X R91, R71, UR19, R80, 0x1, P2 ;  /* 0x00000013475b7c11 */ /* 0x000fe400090f0c50 */
[----:B------:R-:W-:Y:S01]  /*2ae0*/  PRMT R73, R73, 0x7632, R73 ;  /* 0x0000763249497816 */ /* 0x000fe20000000049 */
[----:B------:R-:W-:Y:S02]  /*2af0*/  IMAD.U32 R80, R47, 0x10000, RZ ;  /* 0x000100002f507824 */ /* 0x000fe400078e00ff */
[----:B------:R-:W5:Y:S02]  /*2b00*/  LDG.E.CONSTANT R71, desc[UR10][R90.64] ;  /* 0x0000000a5a477981 */ /* 0x000f64000c1e9900 */
[----:B------:R-:W-:-:S02]  /*2b10*/  IMAD.U32 R47, R73, 0x10000, RZ ;  /* 0x00010000492f7824 */ /* 0x000fc400078e00ff */
[----:B------:R1:W5:Y:S02]  /*2b20*/  LDG.E.CONSTANT R73, desc[UR10][R90.64+0x4] ;  /* 0x0000040a5a497981 */ /* 0x000364000c1e9900 */
[----:B------:R-:W-:Y:S01]  /*2b30*/  FFMA.FTZ R87, R80, R47, R87 ;  /* 0x0000002f50577223 */ /* 0x000fe20000010057 */
[----:B------:R-:W-:Y:S01]  /*2b40*/  SHF.L.U32 R77, R50, 0x10, RZ ;  /* 0x00000010324d7819 */ /* 0x000fe200000006ff */
[----:B0-----:R-:W-:-:S04]  /*2b50*/  IMAD.U32 R47, R48, 0x10000, RZ ;  /* 0x00010000302f7824 */ /* 0x001fc800078e00ff */
[----:B------:R-:W-:Y:S01]  /*2b60*/  FFMA.FTZ R88, R47, R77, R88 ;  /* 0x0000004d2f587223 */ /* 0x000fe20000010058 */
[----:B------:R-:W-:-:S04]  /*2b70*/  IADD3 R47, P0, P1, R14, R76, R25 ;  /* 0x0000004c0e2f7210 */ /* 0x000fc8000791e019 */
[----:B-1----:R-:W-:Y:S02]  /*2b80*/  LEA R92, P2, R47, UR18, 0x1 ;  /* 0x000000122f5c7c11 */ /* 0x002fe4000f8408ff */
[----:B------:R-:W-:-:S04]  /*2b90*/  IADD3.X R80, R41, R51, R34, P0, P1 ;  /* 0x0000003329507210 */ /* 0x000fc800007e2422 */
[----:B------:R-:W-:Y:S02]  /*2ba0*/  LEA.HI.X R93, R47, UR19, R80, 0x1, P2 ;  /* 0x000000132f5d7c11 */ /* 0x000fe400090f0c50 */
[----:B------:R-:W-:-:S03]  /*2bb0*/  IADD3 R47, P0, P1, R15, R76, R28 ;  /* 0x0000004c0f2f7210 */ /* 0x000fc6000791e01c */
[----:B------:R-:W5:Y:S01]  /*2bc0*/  LDG.E.CONSTANT R76, desc[UR10][R92.64] ;  /* 0x0000000a5c4c7981 */ /* 0x000f62000c1e9900 */
[----:B------:R-:W-:Y:S02]  /*2bd0*/  IADD3.X R80, R52, R51, R35, P0, P1 ;  /* 0x0000003334507210 */ /* 0x000fe400007e2423 */
[C---:B------:R-:W-:Y:S01]  /*2be0*/  LEA R90, P0, R47.reuse, UR18, 0x1 ;  /* 0x000000122f5a7c11 */ /* 0x040fe2000f8008ff */
[----:B------:R-:W5:Y:S03]  /*2bf0*/  LDG.E.CONSTANT R77, desc[UR10][R92.64+0x4] ;  /* 0x0000040a5c4d7981 */ /* 0x000f66000c1e9900 */
[----:B------:R-:W-:-:S05]  /*2c00*/  LEA.HI.X R91, R47, UR19, R80, 0x1, P0 ;  /* 0x000000132f5b7c11 */ /* 0x000fca00080f0c50 */
[----:B------:R-:W5:Y:S04]  /*2c10*/  LDG.E.CONSTANT R79, desc[UR10][R90.64] ;  /* 0x0000000a5a4f7981 */ /* 0x000f68000c1e9900 */
[----:B------:R-:W5:Y:S01]  /*2c20*/  LDG.E.CONSTANT R80, desc[UR10][R90.64+0x4] ;  /* 0x0000040a5a507981 */ /* 0x000f62000c1e9900 */
[----:B------:R-:W-:Y:S02]  /*2c30*/  PRMT R48, R48, 0x7632, R48 ;  /* 0x0000763230307816 */ /* 0x000fe40000000030 */
[----:B------:R-:W-:-:S03]  /*2c40*/  PRMT R47, R50, 0x7632, R47 ;  /* 0x00007632322f7816 */ /* 0x000fc6000000002f */
[----:B------:R-:W-:Y:S02]  /*2c50*/  IMAD.U32 R48, R48, 0x10000, RZ ;  /* 0x0001000030307824 */ /* 0x000fe400078e00ff */
[----:B------:R-:W-:-:S04]  /*2c60*/  IMAD.U32 R47, R47, 0x10000, RZ ;  /* 0x000100002f2f7824 */ /* 0x000fc800078e00ff */
[----:B------:R-:W-:Y:S01]  /*2c70*/  FFMA.FTZ R89, R48, R47, R89 ;  /* 0x0000002f30597223 */ /* 0x000fe20000010059 */
        /* <DEDUP_REMOVED lines=25> */
[----:B------:R-:W-:Y:S01]  /*2e10*/  FFMA.FTZ R87, R48, R47, R87 ;  /* 0x0000002f30577223 */ /* 0x000fe20000010057 */
[----:B0-----:R-:W-:Y:S01]  /*2e20*/  IMAD.U32 R47, R50, 0x10000, RZ ;  /* 0x00010000322f7824 */ /* 0x001fe200078e00ff */
[----:B----4-:R-:W-:-:S05]  /*2e30*/  SHF.L.U32 R48, R84, 0x10, RZ ;  /* 0x0000001054307819 */ /* 0x010fca00000006ff */
[----:B------:R-:W-:Y:S02]  /*2e40*/  FFMA.FTZ R88, R47, R48, R88 ;  /* 0x000000302f587223 */ /* 0x000fe40000010058 */
[----:B------:R-:W0:Y:S01]  /*2e50*/  LDS.64 R48, [R18+0x58] ;  /* 0x0000580012307984 */ /* 0x000e220000000a00 */
[----:B------:R-:W-:Y:S02]  /*2e60*/  PRMT R50, R50, 0x7632, R50 ;  /* 0x0000763232327816 */ /* 0x000fe40000000032 */
[----:B------:R-:W-:-:S03]  /*2e70*/  PRMT R47, R84, 0x7632, R47 ;  /* 0x00007632542f7816 */ /* 0x000fc6000000002f */
[----:B------:R-:W-:Y:S02]  /*2e80*/  IMAD.U32 R50, R50, 0x10000, RZ ;  /* 0x0001000032327824 */ /* 0x000fe400078e00ff */
[----:B------:R-:W-:Y:S02]  /*2e90*/  IMAD.U32 R47, R47, 0x10000, RZ ;  /* 0x000100002f2f7824 */ /* 0x000fe400078e00ff */
[----:B-----5:R-:W-:Y:S02]  /*2ea0*/  IMAD.U32 R82, R81, 0x10000, RZ ;  /* 0x0001000051527824 */ /* 0x020fe400078e00ff */
[----:B------:R-:W-:Y:S01]  /*2eb0*/  FFMA.FTZ R89, R50, R47, R89 ;  /* 0x0000002f32597223 */ /* 0x000fe20000010059 */
[C---:B------:R-:W-:Y:S01]  /*2ec0*/  IMAD.U32 R47, R51.reuse, 0x10000, RZ ;  /* 0x00010000332f7824 */ /* 0x040fe200078e00ff */
[----:B------:R-:W-:Y:S02]  /*2ed0*/  PRMT R51, R51, 0x7632, R51 ;  /* 0x0000763233337816 */ /* 0x000fe40000000033 */
[----:B------:R-:W-:Y:S01]  /*2ee0*/  PRMT R81, R81, 0x7632, R81 ;  /* 0x0000763251517816 */ /* 0x000fe20000000051 */
[----:B------:R-:W-:-:S02]  /*2ef0*/  FFMA.FTZ R82, R47, R82, R46 ;  /* 0x000000522f527223 */ /* 0x000fc4000001002e */
[----:B------:R-:W1:Y:S01]  /*2f00*/  LDS.64 R46, [R18+0x60] ;  /* 0x00006000122e7984 */ /* 0x000e620000000a00 */
[----:B------:R-:W-:Y:S02]  /*2f10*/  IMAD.U32 R50, R51, 0x10000, RZ ;  /* 0x0001000033327824 */ /* 0x000fe400078e00ff */
[----:B------:R-:W-:-:S04]  /*2f20*/  IMAD.U32 R51, R81, 0x10000, RZ ;  /* 0x0001000051337824 */ /* 0x000fc800078e00ff */
[----:B------:R-:W-:Y:S01]  /*2f30*/  FFMA.FTZ R87, R50, R51, R87 ;  /* 0x0000003332577223 */ /* 0x000fe20000010057 */
[C---:B0-----:R-:W-:Y:S01]  /*2f40*/  PRMT R50, R48.reuse, 0x7632, R50 ;  /* 0x0000763230327816 */ /* 0x041fe20000000032 */
[----:B------:R-:W-:Y:S01]  /*2f50*/  IMAD.U32 R51, R48, 0x10000, RZ ;  /* 0x0001000030337824 */ /* 0x000fe200078e00ff */
[C---:B------:R-:W-:Y:S01]  /*2f60*/  PRMT R48, R85.reuse, 0x7632, R48 ;  /* 0x0000763255307816 */ /* 0x040fe20000000030 */
[----:B------:R-:W-:Y:S01]  /*2f70*/  IMAD.U32 R85, R85, 0x10000, RZ ;  /* 0x0001000055557824 */ /* 0x000fe200078e00ff */
[----:B------:R-:W-:-:S03]  /*2f80*/  SHF.L.U32 R50, R50, 0x10, RZ ;  /* 0x0000001032327819 */ /* 0x000fc600000006ff */
[----:B------:R-:W-:Y:S02]  /*2f90*/  IMAD.U32 R48, R48, 0x10000, RZ ;  /* 0x0001000030307824 */ /* 0x000fe400078e00ff */
[----:B------:R-:W-:Y:S02]  /*2fa0*/  FFMA.FTZ R88, R51, R85, R88 ;  /* 0x0000005533587223 */ /* 0x000fe40000010058 */
[----:B------:R-:W-:Y:S02]  /*2fb0*/  FFMA.FTZ R89, R50, R48, R89 ;  /* 0x0000003032597223 */ /* 0x000fe40000010059 */
[----:B------:R-:W0:Y:S01]  /*2fc0*/  LDS.64 R50, [R18+0x68] ;  /* 0x0000680012327984 */ /* 0x000e220000000a00 */
[C---:B------:R-:W-:Y:S01]  /*2fd0*/  IMAD.U32 R81, R49.reuse, 0x10000, RZ ;  /* 0x0001000031517824 */ /* 0x040fe200078e00ff */
[----:B------:R-:W-:Y:S01]  /*2fe0*/  PRMT R49, R49, 0x7632, R49 ;  /* 0x0000763231317816 */ /* 0x000fe20000000031 */
[C---:B------:R-:W-:Y:S01]  /*2ff0*/  IMAD.U32 R48, R78.reuse, 0x10000, RZ ;  /* 0x000100004e307824 */ /* 0x040fe200078e00ff */
[----:B------:R-:W-:-:S03]  /*3000*/  PRMT R78, R78, 0x7632, R78 ;  /* 0x000076324e4e7816 */ /* 0x000fc6000000004e */
[----:B------:R-:W-:Y:S01]  /*3010*/  FFMA.FTZ R82, R81, R48, R82 ;  /* 0x0000003051527223 */ /* 0x000fe20000010052 */
[----:B------:R-:W-:Y:S02]  /*3020*/  IMAD.U32 R48, R49, 0x10000, RZ ;  /* 0x0001000031307824 */ /* 0x000fe400078e00ff */
[----:B------:R-:W-:-:S04]  /*3030*/  IMAD.U32 R49, R78, 0x10000, RZ ;  /* 0x000100004e317824 */ /* 0x000fc800078e00ff */
[----:B------:R-:W-:Y:S02]  /*3040*/  FFMA.FTZ R87, R48, R49, R87 ;  /* 0x0000003130577223 */ /* 0x000fe40000010057 */
[----:B------:R-:W2:Y:S01]  /*3050*/  LDS.64 R48, [R18+0x70] ;  /* 0x0000700012307984 */ /* 0x000ea20000000a00 */
[----:B------:R-:W-:Y:S01]  /*3060*/  SHF.L.U32 R78, R71, 0x10, RZ ;  /* 0x00000010474e7819 */ /* 0x000fe200000006ff */
[C---:B-1----:R-:W-:Y:S01]  /*3070*/  IMAD.U32 R81, R46.reuse, 0x10000, RZ ;  /* 0x000100002e517824 */ /* 0x042fe200078e00ff */
[----:B------:R-:W-:-:S03]  /*3080*/  PRMT R46, R46, 0x7632, R46 ;  /* 0x000076322e2e7816 */ /* 0x000fc6000000002e */
[----:B------:R-:W-:Y:S01]  /*3090*/  FFMA.FTZ R88, R81, R78, R88 ;  /* 0x0000004e51587223 */ /* 0x000fe20000010058 */
[C---:B------:R-:W-:Y:S01]  /*30a0*/  IMAD.U32 R81, R47.reuse, 0x10000, RZ ;  /* 0x000100002f517824 */ /* 0x040fe200078e00ff */
[----:B------:R-:W-:Y:S01]  /*30b0*/  PRMT R47, R47, 0x7632, R47 ;  /* 0x000076322f2f7816 */ /* 0x000fe2000000002f */
[----:B------:R-:W-:Y:S01]  /*30c0*/  IMAD.U32 R78, R73, 0x10000, RZ ;  /* 0x00010000494e7824 */ /* 0x000fe200078e00ff */
[----:B------:R-:W-:Y:S01]  /*30d0*/  PRMT R71, R71, 0x7632, R71 ;  /* 0x0000763247477816 */ /* 0x000fe20000000047 */
[----:B------:R-:W-:Y:S02]  /*30e0*/  IMAD.U32 R46, R46, 0x10000, RZ ;  /* 0x000100002e2e7824 */ /* 0x000fe400078e00ff */
[----:B------:R-:W-:Y:S01]  /*30f0*/  FFMA.FTZ R82, R81, R78, R82 ;  /* 0x0000004e51527223 */ /* 0x000fe20000010052 */
[----:B------:R-:W-:Y:S01]  /*3100*/  IMAD.U32 R78, R47, 0x10000, RZ ;  /* 0x000100002f4e7824 */ /* 0x000fe200078e00ff */
[----:B------:R-:W-:Y:S01]  /*3110*/  PRMT R73, R73, 0x7632, R73 ;  /* 0x0000763249497816 */ /* 0x000fe20000000049 */
[----:B------:R-:W-:-:S04]  /*3120*/  IMAD.U32 R47, R71, 0x10000, RZ ;  /* 0x00010000472f7824 */ /* 0x000fc800078e00ff */
[----:B------:R-:W-:Y:S01]  /*3130*/  FFMA.FTZ R89, R46, R47, R89 ;  /* 0x0000002f2e597223 */ /* 0x000fe20000010059 */
[----:B------:R-:W-:Y:S01]  /*3140*/  IMAD.U32 R71, R73, 0x10000, RZ ;  /* 0x0001000049477824 */ /* 0x000fe200078e00ff */
[----:B0-----:R-:W-:-:S03]  /*3150*/  PRMT R46, R51, 0x7632, R46 ;  /* 0x00007632332e7816 */ /* 0x001fc6000000002e */
[----:B------:R-:W-:Y:S01]  /*3160*/  FFMA.FTZ R87, R78, R71, R87 ;  /* 0x000000474e577223 */ /* 0x000fe20000010057 */
[----:B------:R-:W-:Y:S01]  /*3170*/  PRMT R47, R50, 0x7632, R47 ;  /* 0x00007632322f7816 */ /* 0x000fe2000000002f */
[----:B------:R-:W-:Y:S01]  /*3180*/  IMAD.U32 R78, R46, 0x10000, RZ ;  /* 0x000100002e4e7824 */ /* 0x000fe200078e00ff */
[----:B------:R-:W-:Y:S01]  /*3190*/  PRMT R46, R76, 0x7632, R46 ;  /* 0x000076324c2e7816 */ /* 0x000fe2000000002e */
[----:B------:R-:W-:Y:S02]  /*31a0*/  IMAD.U32 R71, R50, 0x10000, RZ ;  /* 0x0001000032477824 */ /* 0x000fe400078e00ff */
[----:B------:R-:W-:Y:S02]  /*31b0*/  IMAD.U32 R50, R47, 0x10000, RZ ;  /* 0x000100002f327824 */ /* 0x000fe400078e00ff */
[----:B------:R-:W-:Y:S01]  /*31c0*/  IMAD.U32 R46, R46, 0x10000, RZ ;  /* 0x000100002e2e7824 */ /* 0x000fe200078e00ff */
[----:B------:R-:W-:Y:S01]  /*31d0*/  SHF.L.U32 R51, R51, 0x10, RZ ;  /* 0x0000001033337819 */ /* 0x000fe200000006ff */
[----:B------:R-:W-:Y:S01]  /*31e0*/  IMAD.U32 R76, R76, 0x10000, RZ ;  /* 0x000100004c4c7824 */ /* 0x000fe200078e00ff */
[C---:B------:R-:W-:Y:S01]  /*31f0*/  PRMT R47, R77.reuse, 0x7632, R47 ;  /* 0x000076324d2f7816 */ /* 0x040fe2000000002f */
[----:B------:R-:W-:Y:S01]  /*3200*/  FFMA.FTZ R46, R50, R46, R89 ;  /* 0x0000002e322e7223 */ /* 0x000fe20000010059 */
[----:B------:R-:W-:Y:S01]  /*3210*/  IMAD.U32 R77, R77, 0x10000, RZ ;  /* 0x000100004d4d7824 */ /* 0x000fe200078e00ff */
[----:B--2---:R-:W-:-:S02]  /*3220*/  PRMT R50, R48, 0x7632, R50 ;  /* 0x0000763230327816 */ /* 0x004fc40000000032 */
[----:B------:R-:W-:Y:S01]  /*3230*/  PRMT R73, R79, 0x7632, R73 ;  /* 0x000076324f497816 */ /* 0x000fe20000000049 */
[----:B------:R-:W-:Y:S01]  /*3240*/  FFMA.FTZ R88, R71, R76, R88 ;  /* 0x0000004c47587223 */ /* 0x000fe20000010058 */
[----:B------:R-:W-:Y:S01]  /*3250*/  FFMA.FTZ R82, R51, R77, R82 ;  /* 0x0000004d33527223 */ /* 0x000fe20000010052 */
[----:B------:R-:W-:Y:S01]  /*3260*/  SHF.L.U32 R71, R50, 0x10, RZ ;  /* 0x0000001032477819 */ /* 0x000fe200000006ff */
[----:B------:R-:W-:Y:S02]  /*3270*/  IMAD.U32 R51, R48, 0x10000, RZ ;  /* 0x0001000030337824 */ /* 0x000fe400078e00ff */
[----:B------:R-:W-:Y:S02]  /*3280*/  IMAD.U32 R79, R79, 0x10000, RZ ;  /* 0x000100004f4f7824 */ /* 0x000fe400078e00ff */
[----:B------:R-:W-:Y:S01]  /*3290*/  IMAD.U32 R50, R73, 0x10000, RZ ;  /* 0x0001000049327824 */ /* 0x000fe200078e00ff */
[----:B------:R-:W-:Y:S01]  /*32a0*/  PRMT R48, R49, 0x7632, R48 ;  /* 0x0000763231307816 */ /* 0x000fe20000000030 */
[----:B------:R-:W-:Y:S01]  /*32b0*/  IMAD.U32 R47, R47, 0x10000, RZ ;  /* 0x000100002f2f7824 */ /* 0x000fe200078e00ff */
[----:B------:R-:W-:Y:S01]  /*32c0*/  PRMT R73, R80, 0x7632, R73 ;  /* 0x0000763250497816 */ /* 0x000fe20000000049 */
[----:B------:R-:W-:-:S02]  /*32d0*/  IMAD.U32 R49, R49, 0x10000, RZ ;  /* 0x0001000031317824 */ /* 0x000fc400078e00ff */
[----:B------:R-:W-:Y:S01]  /*32e0*/  FFMA.FTZ R51, R51, R79, R88 ;  /* 0x0000004f33337223 */ /* 0x000fe20000010058 */
[----:B------:R-:W-:Y:S02]  /*32f0*/  IMAD.U32 R80, R80, 0x10000, RZ ;  /* 0x0001000050507824 */ /* 0x000fe400078e00ff */
[----:B------:R-:W-:Y:S01]  /*3300*/  FFMA.FTZ R46, R71, R50, R46 ;  /* 0x00000032472e7223 */ /* 0x000fe2000001002e */
[----:B------:R-:W-:Y:S01]  /*3310*/  FFMA.FTZ R47, R78, R47, R87 ;  /* 0x0000002f4e2f7223 */ /* 0x000fe20000010057 */
[----:B------:R-:W-:Y:S02]  /*3320*/  IMAD.U32 R48, R48, 0x10000, RZ ;  /* 0x0001000030307824 */ /* 0x000fe400078e00ff */
[----:B------:R-:W-:Y:S01]  /*3330*/  FFMA.FTZ R49, R49, R80, R82 ;  /* 0x0000005031317223 */ /* 0x000fe20000010052 */
[----:B------:R-:W-:Y:S02]  /*3340*/  IMAD.U32 R50, R73, 0x10000, RZ ;  /* 0x0001000049327824 */ /* 0x000fe400078e00ff */
[----:B------:R-:W-:Y:S01]  /*3350*/  FADD.FTZ R46, R51, R46 ;  /* 0x0000002e332e7221 */ /* 0x000fe20000010000 */
[----:B------:R-:W-:Y:S01]  /*3360*/  UMOV UR7, 0xffffffff ;  /* 0xffffffff00077882 */ /* 0x000fe20000000000 */
[----:B------:R-:W-:-:S02]  /*3370*/  FFMA.FTZ R47, R48, R50, R47 ;  /* 0x00000032302f7223 */ /* 0x000fc4000001002f */
[----:B------:R-:W-:Y:S01]  /*3380*/  FADD.FTZ R46, R49, R46 ;  /* 0x0000002e312e7221 */ /* 0x000fe20000010000 */
[----:B------:R-:W-:-:S03]  /*3390*/  ISETP.NE.AND P0, PT, R67, RZ, PT ;  /* 0x000000ff4300720c */ /* 0x000fc60003f05270 */
[----:B------:R-:W-:Y:S01]  /*33a0*/  FADD.FTZ R46, R47, R46 ;  /* 0x0000002e2f2e7221 */ /* 0x000fe20000010000 */
[----:B------:R-:W-:Y:S09]  /*33b0*/  BRA.DIV UR7, `(.L_x_20259) ;  /* 0x0000007207807947 */ /* 0x000ff2000b800000 */
[----:B------:R0:W1:Y:S02]  /*33c0*/  SHFL.BFLY PT, R47, R46, 0x1, 0x1f ;  /* 0x0c201f002e2f7f89 */ /* 0x00006400000e0000 */
.L_x_20328:
[----:B01----:R-:W-:-:S04]  /*33d0*/  FADD.FTZ R46, R46, R47 ;  /* 0x0000002f2e2e7221 */ /* 0x003fc80000010000 */
[----:B------:R-:W-:Y:S01]  /*33e0*/  FFMA.FTZ R49, R46, UR22, RZ ;  /* 0x000000162e317c23 */ /* 0x000fe200080100ff */
[----:B------:R-:W-:Y:S06]  /*33f0*/  @P0 BRA `(.L_x_20260) ;  /* 0x0000000000280947 */ /* 0x000fec0003800000 */
[----:B------:R-:W-:-:S05]  /*3400*/  IMAD R46, R72, 0x10, R63 ;  /* 0x00000010482e7824 */ /* 0x000fca00078e023f */
[----:B------:R-:W-:-:S04]  /*3410*/  ISETP.GE.AND P0, PT, R46, UR16, PT ;  /* 0x000000102e007c0c */ /* 0x000fc8000bf06270 */
[----:B------:R-:W-:-:S05]  /*3420*/  FSEL R47, R49, RZ, !P0 ;  /* 0x000000ff312f7208 */ /* 0x000fca0004000000 */
[----:B------:R1:W-:Y:S04]  /*3430*/  STS [R68], R47 ;  /* 0x0000002f44007388 */ /* 0x0003e80000000800 */
[----:B------:R-:W-:Y:S05]  /*3440*/  @P0 BRA `(.L_x_20260) ;  /* 0x0000000000140947 */ /* 0x000fea0003800000 */
[----:B------:R-:W-:Y:S01]  /*3450*/  FMNMX.FTZ R64, R64, R49, !PT ;  /* 0x0000003140407209 */ /* 0x000fe20007810000 */
[----:B------:R-:W-:Y:S06]  /*3460*/  BRA `(.L_x_20260) ;  /* 0x00000000000c7947 */ /* 0x000fec0003800000 */
.L_x_20258:
[----:B------:R-:W-:-:S13]  /*3470*/  ISETP.NE.AND P0, PT, R67, RZ, PT ;  /* 0x000000ff4300720c */ /* 0x000fda0003f05270 */
[----:B------:R-:W-:-:S05]  /*3480*/  @!P0 MOV R47, 0xff7fffff ;  /* 0xff7fffff002f8802 */ /* 0x000fca0000000f00 */
[----:B------:R0:W-:Y:S02]  /*3490*/  @!P0 STS [R68], R47 ;  /* 0x0000002f44008388 */ /* 0x0001e40000000800 */
.L_x_20260:
[----:B------:R-:W-:Y:S05]  /*34a0*/  BSYNC B1 ;  /* 0x0000000000017941 */ /* 0x000fea0003800000 */
.L_x_20257:
[----:B------:R-:W-:-:S05]  /*34b0*/  VIADD R72, R72, 0x4 ;  /* 0x0000000448487836 */ /* 0x000fca0000000000 */
[----:B------:R-:W-:-:S13]  /*34c0*/  ISETP.GE.AND P0, PT, R72, UR4, PT ;  /* 0x0000000448007c0c */ /* 0x000fda000bf06270 */
[----:B------:R-:W-:Y:S05]  /*34d0*/  @!P0 BRA `(.L_x_20261) ;  /* 0xffffffe4001c8947 */ /* 0x000fea000383ffff */
[----:B------:R-:W-:Y:S05]  /*34e0*/  BRA `(.L_x_20255) ;  /* 0x0000001c00147947 */ /* 0x000fea0003800000 */
.L_x_20256:
[----:B------:R-:W-:Y:S02]  /*34f0*/  IMAD.MOV.U32 R64, RZ, RZ, -0x800001 ;  /* 0xff7fffffff407424 */ /* 0x000fe400078e00ff */
[----:B------:R-:W-:-:S07]  /*3500*/  IMAD.MOV.U32 R70, RZ, RZ, R65 ;  /* 0x000000ffff467224 */ /* 0x000fce00078e0041 */
.L_x_20266:
[----:B0-----:R-:W0:Y:S01]  /*3510*/  LDC R72, c[0x0][0x290] ;  /* 0x0000a400ff487b82 */ /* 0x001e220000000800 */
[----:B------:R-:W-:Y:S01]  /*3520*/  IMAD.SHL.U32 R48, R70, 0x10, RZ ;  /* 0x0000001046307824 */ /* 0x000fe200078e00ff */
[----:B------:R-:W-:Y:S01]  /*3530*/  UMOV UR7, 0x400 ;  /* 0x0000040000077882 */ /* 0x000fe20000000000 */
[----:B------:R-:W-:Y:S01]  /*3540*/  BSSY B1, `(.L_x_20262) ;  /* 0x00001bc000017945 */ /* 0x000fe20003800000 */
[----:B------:R-:W-:Y:S02]  /*3550*/  UIADD3 UR7, UR7, 0x110, URZ ;  /* 0x0000011007077890 */ /* 0x000fe4000fffe03f */
[----:B-1----:R-:W-:Y:S02]  /*3560*/  IABS R47, R48 ;  /* 0x00000030002f7213 */ /* 0x002fe40000000000 */
[----:B------:R-:W1:Y:S03]  /*3570*/  LDC R49, c[0x0][0x294] ;  /* 0x0000a500ff317b82 */ /* 0x000e660000000800 */
[----:B--23--:R-:W-:-:S04]  /*3580*/  IMAD.HI.U32 R46, R4, R47, RZ ;  /* 0x0000002f042e7227 */ /* 0x00cfc800078e00ff */
        /* <DEDUP_REMOVED lines=21> */
[----:B0-----:R-:W-:Y:S01]  /*36e0*/  IMAD.MOV R46, RZ, RZ, -R47 ;  /* 0x000000ffff2e7224 */ /* 0x001fe200078e0a2f */
[----:B------:R-:W-:-:S03]  /*36f0*/  ISETP.NE.AND P2, PT, R72, RZ, PT ;  /* 0x000000ff4800720c */ /* 0x000fc60003f45270 */
        /* <DEDUP_REMOVED lines=13> */
[----:B------:R-:W-:Y:S02]  /*37d0*/  @!P0 IMAD.IADD R46, R46, 0x1, -R69 ;  /* 0x000000012e2e8824 */ /* 0x000fe400078e0a45 */
[----:B------:R-:W-:Y:S02]  /*37e0*/  IMAD.IADD R69, R61, 0x1, R48 ;  /* 0x000000013d457824 */ /* 0x000fe400078e0230 */
[----:B------:R-:W-:Y:S01]  /*37f0*/  @!P1 IMAD.MOV R46, RZ, RZ, -R46 ;  /* 0x000000ffff2e9224 */ /* 0x000fe200078e0a2e */
[----:B------:R-:W-:Y:S02]  /*3800*/  @!P2 LOP3.LUT R46, RZ, R72, RZ, 0x33, !PT ;  /* 0x00000048ff2ea212 */ /* 0x000fe400078e33ff */
[----:B------:R-:W-:Y:S02]  /*3810*/  ISETP.LE.AND P1, PT, R51, R16, PT ;  /* 0x000000103300720c */ /* 0x000fe40003f23270 */
        /* <DEDUP_REMOVED lines=8> */
[----:B------:R-:W-:Y:S01]  /*38a0*/  IMAD.MOV.U32 R76, RZ, RZ, R74 ;  /* 0x000000ffff4c7224 */ /* 0x000fe200078e004a */
[----:B------:R-:W-:Y:S01]  /*38b0*/  SHF.R.S32.HI R72, RZ, 0x1f, R62 ;  /* 0x0000001fff487819 */ /* 0x000fe2000001143e */
[----:B------:R-:W-:Y:S01]  /*38c0*/  IMAD.MOV.U32 R77, RZ, RZ, R75 ;  /* 0x000000ffff4d7224 */ /* 0x000fe200078e004b */
        /* <DEDUP_REMOVED lines=10> */
[----:B------:R-:W-:Y:S02]  /*3970*/  SHF.R.S32.HI R48, RZ, 0x1f, R59 ;  /* 0x0000001fff307819 */ /* 0x000fe4000001143b */
[----:B------:R-:W-:Y:S01]  /*3980*/  IADD3 R47, P0, R59, R76, RZ ;  /* 0x0000004c3b2f7210 */ /* 0x000fe20007f1e0ff */
[----:B------:R-:W2:Y:S03]  /*3990*/  LDG.E.CONSTANT R73, desc[UR10][R50.64] ;  /* 0x0000000a32497981 */ /* 0x000ea6000c1e9900 */
[----:B------:R-:W-:Y:S01]  /*39a0*/  LEA R46, P1, R47, UR20, 0x1 ;  /* 0x000000142f2e7c11 */ /* 0x000fe2000f8208ff */
[----:B------:R0:W3:Y:S01]  /*39b0*/  LDG.E.CONSTANT R71, desc[UR10][R50.64+0x4] ;  /* 0x0000040a32477981 */ /* 0x0000e2000c1e9900 */
[----:B------:R-:W-:-:S04]  /*39c0*/  IADD3.X R48, R48, R77, RZ, P0, !PT ;  /* 0x0000004d30307210 */ /* 0x000fc800007fe4ff */
[----:B------:R-:W-:-:S05]  /*39d0*/  LEA.HI.X R47, R47, UR21, R48, 0x1, P1 ;  /* 0x000000152f2f7c11 */ /* 0x000fca00088f0c30 */
[----:B------:R-:W4:Y:S04]  /*39e0*/  LDG.E.CONSTANT R80, desc[UR10][R46.64] ;  /* 0x0000000a2e507981 */ /* 0x000f28000c1e9900 */
[----:B------:R1:W5:Y:S01]  /*39f0*/  LDG.E.CONSTANT R87, desc[UR10][R46.64+0x4] ;  /* 0x0000040a2e577981 */ /* 0x000362000c1e9900 */
        /* <DEDUP_REMOVED lines=13> */
[----:B------:R-:W-:-:S05]  /*3ad0*/  LEA.HI.X R47, R47, UR21, R50, 0x1, P0 ;  /* 0x000000152f2f7c11 */ /* 0x000fca00080f0c32 */
[----:B------:R-:W5:Y:S01]  /*3ae0*/  LDG.E.CONSTANT R83, desc[UR10][R46.64] ;  /* 0x0000000a2e537981 */ /* 0x000f62000c1e9900 */
[--C-:B------:R-:W-:Y:S02]  /*3af0*/  SHF.R.S32.HI R50, RZ, 0x1f, R45.reuse ;  /* 0x0000001fff327819 */ /* 0x100fe4000001142d */
[----:B------:R-:W-:Y:S01]  /*3b00*/  SHF.R.S32.HI R51, RZ, 0x1f, R56 ;  /* 0x0000001fff337819 */ /* 0x000fe20000011438 */
[----:B------:R0:W5:Y:S01]  /*3b10*/  LDG.E.CONSTANT R82, desc[UR10][R46.64+0x4] ;  /* 0x0000040a2e527981 */ /* 0x000162000c1e9900 */
[----:B------:R-:W-:-:S04]  /*3b20*/  IADD3 R48, P0, P1, R56, R76, R45 ;  /* 0x0000004c38307210 */ /* 0x000fc8000791e02d */
[----:B------:R-:W-:Y:S02]  /*3b30*/  IADD3.X R49, R51, R77, R50, P0, P1 ;  /* 0x0000004d33317210 */ /* 0x000fe400007e2432 */
[C---:B------:R-:W-:Y:S01]  /*3b40*/  LEA R78, P0, R48.reuse, UR20, 0x1 ;  /* 0x00000014304e7c11 */ /* 0x040fe2000f8008ff */
[----:B------:R-:W-:Y:S03]  /*3b50*/  LDS.64 R50, [R18] ;  /* 0x0000000012327984 */ /* 0x000fe60000000a00 */
[----:B------:R-:W-:Y:S02]  /*3b60*/  LEA.HI.X R79, R48, UR21, R49, 0x1, P0 ;  /* 0x00000015304f7c11 */ /* 0x000fe400080f0c31 */
[----:B------:R-:W1:Y:S04]  /*3b70*/  LDS.64 R48, [R18+0x8] ;  /* 0x0000080012307984 */ /* 0x000e680000000a00 */
[----:B------:R-:W5:Y:S01]  /*3b80*/  LDG.E.CONSTANT R81, desc[UR10][R78.64] ;  /* 0x0000000a4e517981 */ /* 0x000f62000c1e9900 */
[----:B------:R-:W-:-:S02]  /*3b90*/  SHF.R.S32.HI R72, RZ, 0x1f, R43 ;  /* 0x0000001fff487819 */ /* 0x000fc4000001142b */
[----:B0-----:R-:W-:Y:S01]  /*3ba0*/  SHF.R.S32.HI R46, RZ, 0x1f, R54 ;  /* 0x0000001fff2e7819 */ /* 0x001fe20000011436 */
[----:B------:R0:W5:Y:S01]  /*3bb0*/  LDG.E.CONSTANT R84, desc[UR10][R78.64+0x4] ;  /* 0x0000040a4e547981 */ /* 0x000162000c1e9900 */
[----:B------:R-:W-:-:S04]  /*3bc0*/  IADD3 R47, P0, P1, R54, R76, R43 ;  /* 0x0000004c362f7210 */ /* 0x000fc8000791e02b */
[----:B------:R-:W-:Y:S02]  /*3bd0*/  IADD3.X R72, R46, R77, R72, P0, P1 ;  /* 0x0000004d2e487210 */ /* 0x000fe400007e2448 */
[----:B------:R-:W-:-:S04]  /*3be0*/  LEA R46, P0, R47, UR20, 0x1 ;  /* 0x000000142f2e7c11 */ /* 0x000fc8000f8008ff */
[----:B------:R-:W-:-:S05]  /*3bf0*/  LEA.HI.X R47, R47, UR21, R72, 0x1, P0 ;  /* 0x000000152f2f7c11 */ /* 0x000fca00080f0c48 */
[----:B------:R-:W5:Y:S01]  /*3c00*/  LDG.E.CONSTANT R72, desc[UR10][R46.64] ;  /* 0x0000000a2e487981 */ /* 0x000f62000c1e9900 */
[C---:B-1----:R-:W-:Y:S01]  /*3c10*/  IMAD.U32 R88, R48.reuse, 0x10000, RZ ;  /* 0x0001000030587824 */ /* 0x042fe200078e00ff */
[----:B------:R-:W-:-:S05]  /*3c20*/  PRMT R48, R48, 0x7632, R48 ;  /* 0x0000763230307816 */ /* 0x000fca0000000030 */
[----:B------:R-:W-:Y:S02]  /*3c30*/  IMAD.U32 R48, R48, 0x10000, RZ ;  /* 0x0001000030307824 */ /* 0x000fe400078e00ff */
[C---:B--2---:R-:W-:Y:S01]  /*3c40*/  IMAD.U32 R89, R73.reuse, 0x10000, RZ ;  /* 0x0001000049597824 */ /* 0x044fe200078e00ff */
[----:B------:R-:W-:-:S03]  /*3c50*/  PRMT R73, R73, 0x7632, R73 ;  /* 0x0000763249497816 */ /* 0x000fc60000000049 */
[----:B------:R-:W-:Y:S01]  /*3c60*/  FMUL.FTZ R89, R88, R89 ;  /* 0x0000005958597220 */ /* 0x000fe20000410000 */
[C---:B------:R-:W-:Y:S02]  /*3c70*/  IMAD.U32 R88, R50.reuse, 0x10000, RZ ;  /* 0x0001000032587824 */ /* 0x040fe400078e00ff */
[----:B0-----:R-:W-:Y:S01]  /*3c80*/  IMAD.U32 R79, R73, 0x10000, RZ ;  /* 0x00010000494f7824 */ /* 0x001fe200078e00ff */
[----:B------:R-:W-:Y:S01]  /*3c90*/  PRMT R50, R50, 0x7632, R50 ;  /* 0x0000763232327816 */ /* 0x000fe20000000032 */
[C---:B----4-:R-:W-:Y:S01]  /*3ca0*/  IMAD.U32 R73, R80.reuse, 0x10000, RZ ;  /* 0x0001000050497824 */ /* 0x050fe200078e00ff */
[----:B------:R-:W-:Y:S01]  /*3cb0*/  PRMT R80, R80, 0x7632, R80 ;  /* 0x0000763250507816 */ /* 0x000fe20000000050 */
[----:B------:R-:W-:Y:S01]  /*3cc0*/  FMUL.FTZ R79, R48, R79 ;  /* 0x0000004f304f7220 */ /* 0x000fe20000410000 */
[----:B------:R-:W-:Y:S01]  /*3cd0*/  SHF.L.U32 R48, R50, 0x10, RZ ;  /* 0x0000001032307819 */ /* 0x000fe200000006ff */
[----:B------:R-:W-:Y:S02]  /*3ce0*/  FFMA.FTZ R88, R88, R73, R89 ;  /* 0x0000004958587223 */ /* 0x000fe40000010059 */
[----:B------:R-:W-:Y:S01]  /*3cf0*/  IMAD.U32 R73, R80, 0x10000, RZ ;  /* 0x0001000050497824 */ /* 0x000fe200078e00ff */
[--C-:B------:R-:W-:Y:S01]  /*3d00*/  IADD3 R50, P0, P1, R7, R76, R20.reuse ;  /* 0x0000004c07327210 */ /* 0x100fe2000791e014 */
[----:B------:R5:W2:Y:S02]  /*3d10*/  LDG.E.CONSTANT R80, desc[UR10][R46.64+0x4] ;  /* 0x0000040a2e507981 */ /* 0x000aa4000c1e9900 */
[----:B------:R-:W-:Y:S01]  /*3d20*/  FFMA.FTZ R48, R48, R73, R79 ;  /* 0x0000004930307223 */ /* 0x000fe2000001004f */
[----:B------:R-:W-:-:S04]  /*3d30*/  SHF.R.S32.HI R73, RZ, 0x1f, R20 ;  /* 0x0000001fff497819 */ /* 0x000fc80000011414 */
[----:B------:R-:W-:Y:S02]  /*3d40*/  IADD3.X R73, R36, R77, R73, P0, P1 ;  /* 0x0000004d24497210 */ /* 0x000fe400007e2449 */
[----:B------:R-:W-:-:S04]  /*3d50*/  LEA R78, P0, R50, UR20, 0x1 ;  /* 0x00000014324e7c11 */ /* 0x000fc8000f8008ff */
[----:B------:R-:W-:Y:S01]  /*3d60*/  LEA.HI.X R79, R50, UR21, R73, 0x1, P0 ;  /* 0x00000015324f7c11 */ /* 0x000fe200080f0c49 */
[----:B------:R-:W-:Y:S02]  /*3d70*/  IMAD.U32 R50, R49, 0x10000, RZ ;  /* 0x0001000031327824 */ /* 0x000fe400078e00ff */
[----:B---3--:R-:W-:Y:S02]  /*3d80*/  IMAD.U32 R73, R71, 0x10000, RZ ;  /* 0x0001000047497824 */ /* 0x008fe400078e00ff */
[----:B-----5:R-:W-:Y:S02]  /*3d90*/  IMAD.U32 R46, R87, 0x10000, RZ ;  /* 0x00010000572e7824 */ /* 0x020fe400078e00ff */
[----:B------:R-:W-:Y:S01]  /*3da0*/  FMUL.FTZ R50, R50, R73 ;  /* 0x0000004932327220 */ /* 0x000fe20000410000 */
[----:B------:R-:W-:Y:S01]  /*3db0*/  IMAD.U32 R89, R51, 0x10000, RZ ;  /* 0x0001000033597824 */ /* 0x000fe200078e00ff */
[----:B------:R-:W3:Y:S03]  /*3dc0*/  LDG.E.CONSTANT R73, desc[UR10][R78.64] ;  /* 0x0000000a4e497981 */ /* 0x000ee6000c1e9900 */
[----:B------:R-:W-:-:S02]  /*3dd0*/  FFMA.FTZ R89, R89, R46, R50 ;  /* 0x0000002e59597223 */ /* 0x000fc40000010032 */
[----:B------:R-:W0:Y:S01]  /*3de0*/  LDS.64 R46, [R18+0x10] ;  /* 0x00001000122e7984 */ /* 0x000e220000000a00 */
[----:B------:R-:W-:Y:S02]  /*3df0*/  PRMT R71, R71, 0x7632, R71 ;  /* 0x0000763247477816 */ /* 0x000fe40000000047 */
[----:B------:R-:W-:Y:S02]  /*3e00*/  PRMT R49, R49, 0x7632, R49 ;  /* 0x0000763231317816 */ /* 0x000fe40000000031 */
[----:B------:R-:W-:Y:S02]  /*3e10*/  SHF.L.U32 R50, R71, 0x10, RZ ;  /* 0x0000001047327819 */ /* 0x000fe400000006ff */
[----:B------:R1:W4:Y:S01]  /*3e20*/  LDG.E.CONSTANT R71, desc[UR10][R78.64+0x4] ;  /* 0x0000040a4e477981 */ /* 0x000322000c1e9900 */
[----:B------:R-:W-:Y:S01]  /*3e30*/  IMAD.U32 R49, R49, 0x10000, RZ ;  /* 0x0001000031317824 */ /* 0x000fe200078e00ff */
[----:B------:R-:W-:Y:S02]  /*3e40*/  PRMT R51, R51, 0x7632, R51 ;  /* 0x0000763233337816 */ /* 0x000fe40000000033 */
[----:B------:R-:W-:Y:S01]  /*3e50*/  PRMT R87, R87, 0x7632, R87 ;  /* 0x0000763257577816 */ /* 0x000fe20000000057 */
[----:B------:R-:W-:-:S02]  /*3e60*/  FMUL.FTZ R90, R49, R50 ;  /* 0x00000032315a7220 */ /* 0x000fc40000410000 */
[----:B------:R-:W-:Y:S02]  /*3e70*/  IMAD.U32 R51, R51, 0x10000, RZ ;  /* 0x0001000033337824 */ /* 0x000fe400078e00ff */
[----:B------:R-:W-:-:S04]  /*3e80*/  IMAD.U32 R50, R87, 0x10000, RZ ;  /* 0x0001000057327824 */ /* 0x000fc800078e00ff */
[----:B------:R-:W-:Y:S01]  /*3e90*/  FFMA.FTZ R51, R51, R50, R90 ;  /* 0x0000003233337223 */ /* 0x000fe2000001005a */
[----:B------:R-:W-:Y:S02]  /*3ea0*/  IMAD.U32 R50, R86, 0x10000, RZ ;  /* 0x0001000056327824 */ /* 0x000fe400078e00ff */
[----:B0-----:R-:W-:-:S04]  /*3eb0*/  IMAD.U32 R49, R46, 0x10000, RZ ;  /* 0x000100002e317824 */ /* 0x001fc800078e00ff */
[----:B------:R-:W-:Y:S01]  /*3ec0*/  FFMA.FTZ R88, R49, R50, R88 ;  /* 0x0000003231587223 */ /* 0x000fe20000010058 */
[----:B------:R-:W-:-:S04]  /*3ed0*/  IADD3 R49, P0, P1, R8, R76, R19 ;  /* 0x0000004c08317210 */ /* 0x000fc8000791e013 */
[----:B-1----:R-:W-:Y:S02]  /*3ee0*/  LEA R78, P2, R49, UR20, 0x1 ;  /* 0x00000014314e7c11 */ /* 0x002fe4000f8408ff */
[----:B------:R-:W-:-:S04]  /*3ef0*/  IADD3.X R50, R38, R77, R27, P0, P1 ;  /* 0x0000004d26327210 */ /* 0x000fc800007e241b */
        /* <DEDUP_REMOVED lines=16> */
[C---:B------:R-:W-:Y:S01]  /*4000*/  IMAD.U32 R46, R83.reuse, 0x10000, RZ ;  /* 0x00010000532e7824 */ /* 0x040fe200078e00ff */
[----:B------:R1:W5:Y:S01]  /*4010*/  LDG.E.CONSTANT R51, desc[UR10][R78.64+0x4] ;  /* 0x0000040a4e337981 */ /* 0x000362000c1e9900 */
[----:B------:R-:W-:Y:S01]  /*4020*/  PRMT R83, R83, 0x7632, R83 ;  /* 0x0000763253537816 */ /* 0x000fe20000000053 */
[----:B0-----:R-:W-:-:S04]  /*4030*/  IMAD.U32 R47, R48, 0x10000, RZ ;  /* 0x00010000302f7824 */ /* 0x001fc800078e00ff */
[----:B------:R-:W-:Y:S02]  /*4040*/  FFMA.FTZ R88, R47, R46, R88 ;  /* 0x0000002e2f587223 */ /* 0x000fe40000010058 */
[----:B------:R-:W0:Y:S01]  /*4050*/  LDS.64 R46, [R18+0x20] ;  /* 0x00002000122e7984 */ /* 0x000e220000000a00 */
[----:B------:R-:W-:Y:S02]  /*4060*/  PRMT R48, R48, 0x7632, R48 ;  /* 0x0000763230307816 */ /* 0x000fe40000000030 */
[----:B------:R-:W-:-:S03]  /*4070*/  SHF.L.U32 R83, R83, 0x10, RZ ;  /* 0x0000001053537819 */ /* 0x000fc600000006ff */
[----:B------:R-:W-:Y:S02]  /*4080*/  IMAD.U32 R85, R48, 0x10000, RZ ;  /* 0x0001000030557824 */ /* 0x000fe400078e00ff */
[C---:B------:R-:W-:Y:S02]  /*4090*/  IMAD.U32 R48, R82.reuse, 0x10000, RZ ;  /* 0x0001000052307824 */ /* 0x040fe400078e00ff */
[----:B------:R-:W-:Y:S01]  /*40a0*/  FFMA.FTZ R85, R85, R83, R86 ;  /* 0x0000005355557223 */ /* 0x000fe20000010056 */
[C---:B------:R-:W-:Y:S01]  /*40b0*/  IMAD.U32 R86, R49.reuse, 0x10000, RZ ;  /* 0x0001000031567824 */ /* 0x040fe200078e00ff */
[----:B------:R-:W-:Y:S02]  /*40c0*/  PRMT R49, R49, 0x7632, R49 ;  /* 0x0000763231317816 */ /* 0x000fe40000000031 */
[----:B------:R-:W-:Y:S01]  /*40d0*/  PRMT R82, R82, 0x7632, R82 ;  /* 0x0000763252527816 */ /* 0x000fe20000000052 */
[----:B------:R-:W-:Y:S02]  /*40e0*/  FFMA.FTZ R86, R86, R48, R89 ;  /* 0x0000003056567223 */ /* 0x000fe40000010059 */
[----:B------:R-:W-:-:S02]  /*40f0*/  IMAD.U32 R48, R49, 0x10000, RZ ;  /* 0x0001000031307824 */ /* 0x000fc400078e00ff */
[----:B------:R-:W-:Y:S01]  /*4100*/  IMAD.U32 R82, R82, 0x10000, RZ ;  /* 0x0001000052527824 */ /* 0x000fe200078e00ff */
[----:B-1----:R-:W-:-:S03]  /*4110*/  IADD3 R78, P0, P1, R9, R76, R22 ;  /* 0x0000004c094e7210 */ /* 0x002fc6000791e016 */
[----:B------:R-:W-:Y:S01]  /*4120*/  FFMA.FTZ R89, R48, R82, R87 ;  /* 0x0000005230597223 */ /* 0x000fe20000010057 */
[C---:B------:R-:W-:Y:S01]  /*4130*/  IMAD.U32 R48, R81.reuse, 0x10000, RZ ;  /* 0x0001000051307824 */ /* 0x040fe200078e00ff */
[----:B------:R-:W-:Y:S02]  /*4140*/  PRMT R81, R81, 0x7632, R81 ;  /* 0x0000763251517816 */ /* 0x000fe40000000051 */
[----:B------:R-:W-:Y:S02]  /*4150*/  LEA R82, P2, R78, UR20, 0x1 ;  /* 0x000000144e527c11 */ /* 0x000fe4000f8408ff */
[----:B------:R-:W-:Y:S01]  /*4160*/  IADD3.X R79, R40, R77, R29, P0, P1 ;  /* 0x0000004d284f7210 */ /* 0x000fe200007e241d */
[----:B------:R-:W-:Y:S02]  /*4170*/  IMAD.U32 R81, R81, 0x10000, RZ ;  /* 0x0001000051517824 */ /* 0x000fe400078e00ff */
[C---:B0-----:R-:W-:Y:S01]  /*4180*/  IMAD.U32 R49, R46.reuse, 0x10000, RZ ;  /* 0x000100002e317824 */ /* 0x041fe200078e00ff */
[----:B------:R-:W-:-:S03]  /*4190*/  PRMT R46, R46, 0x7632, R46 ;  /* 0x000076322e2e7816 */ /* 0x000fc6000000002e */
[----:B------:R-:W-:Y:S02]  /*41a0*/  FFMA.FTZ R88, R49, R48, R88 ;  /* 0x0000003031587223 */ /* 0x000fe40000010058 */
[----:B------:R-:W0:Y:S01]  /*41b0*/  LDS.64 R48, [R18+0x28] ;  /* 0x0000280012307984 */ /* 0x000e220000000a00 */
[----:B------:R-:W-:Y:S02]  /*41c0*/  SHF.L.U32 R46, R46, 0x10, RZ ;  /* 0x000000102e2e7819 */ /* 0x000fe400000006ff */
[----:B------:R-:W-:-:S03]  /*41d0*/  LEA.HI.X R83, R78, UR21, R79, 0x1, P2 ;  /* 0x000000154e537c11 */ /* 0x000fc600090f0c4f */
[----:B------:R-:W-:Y:S02]  /*41e0*/  FFMA.FTZ R87, R46, R81, R85 ;  /* 0x000000512e577223 */ /* 0x000fe40000010055 */
[----:B------:R-:W5:Y:S01]  /*41f0*/  LDG.E.CONSTANT R81, desc[UR10][R82.64] ;  /* 0x0000000a52517981 */ /* 0x000f62000c1e9900 */
[C---:B------:R-:W-:Y:S01]  /*4200*/  IMAD.U32 R79, R47.reuse, 0x10000, RZ ;  /* 0x000100002f4f7824 */ /* 0x040fe200078e00ff */
[----:B------:R-:W-:Y:S01]  /*4210*/  PRMT R47, R47, 0x7632, R47 ;  /* 0x000076322f2f7816 */ /* 0x000fe2000000002f */
[C---:B------:R-:W-:Y:S01]  /*4220*/  IMAD.U32 R46, R84.reuse, 0x10000, RZ ;  /* 0x00010000542e7824 */ /* 0x040fe200078e00ff */
[----:B------:R-:W-:Y:S01]  /*4230*/  PRMT R84, R84, 0x7632, R84 ;  /* 0x0000763254547816 */ /* 0x000fe20000000054 */
[----:B------:R1:W5:Y:S02]  /*4240*/  LDG.E.CONSTANT R85, desc[UR10][R82.64+0x4] ;  /* 0x0000040a52557981 */ /* 0x000364000c1e9900 */
[----:B------:R-:W-:Y:S01]  /*4250*/  FFMA.FTZ R86, R79, R46, R86 ;  /* 0x0000002e4f567223 */ /* 0x000fe20000010056 */
[----:B------:R-:W-:-:S02]  /*4260*/  IMAD.U32 R46, R47, 0x10000, RZ ;  /* 0x000100002f2e7824 */ /* 0x000fc400078e00ff */
[----:B------:R-:W-:Y:S01]  /*4270*/  IMAD.U32 R84, R84, 0x10000, RZ ;  /* 0x0001000054547824 */ /* 0x000fe200078e00ff */
[----:B------:R-:W-:-:S03]  /*4280*/  IADD3 R79, P0, P1, R10, R76, R21 ;  /* 0x0000004c0a4f7210 */ /* 0x000fc6000791e015 */
[----:B------:R-:W-:Y:S01]  /*4290*/  FFMA.FTZ R89, R46, R84, R89 ;  /* 0x000000542e597223 */ /* 0x000fe20000010059 */
[----:B------:R-:W-:Y:S02]  /*42a0*/  SHF.L.U32 R46, R72, 0x10, RZ ;  /* 0x00000010482e7819 */ /* 0x000fe400000006ff */
[----:B------:R-:W-:Y:S02]  /*42b0*/  LEA R78, P2, R79, UR20, 0x1 ;  /* 0x000000144f4e7c11 */ /* 0x000fe4000f8408ff */
[----:B------:R-:W-:Y:S01]  /*42c0*/  IADD3.X R84, R37, R77, R30, P0, P1 ;  /* 0x0000004d25547210 */ /* 0x000fe200007e241e */
[----:B0-----:R-:W-:-:S04]  /*42d0*/  IMAD.U32 R47, R48, 0x10000, RZ ;  /* 0x00010000302f7824 */ /* 0x001fc800078e00ff */
[----:B------:R-:W-:Y:S02]  /*42e0*/  FFMA.FTZ R88, R47, R46, R88 ;  /* 0x0000002e2f587223 */ /* 0x000fe40000010058 */
[----:B------:R-:W0:Y:S01]  /*42f0*/  LDS.64 R46, [R18+0x30] ;  /* 0x00003000122e7984 */ /* 0x000e220000000a00 */
[----:B------:R-:W-:-:S05]  /*4300*/  LEA.HI.X R79, R79, UR21, R84, 0x1, P2 ;  /* 0x000000154f4f7c11 */ /* 0x000fca00090f0c54 */
[----:B------:R-:W5:Y:S01]  /*4310*/  LDG.E.CONSTANT R82, desc[UR10][R78.64] ;  /* 0x0000000a4e527981 */ /* 0x000f62000c1e9900 */
[C---:B-1----:R-:W-:Y:S01]  /*4320*/  IMAD.U32 R83, R49.reuse, 0x10000, RZ ;  /* 0x0001000031537824 */ /* 0x042fe200078e00ff */
[----:B------:R-:W-:Y:S02]  /*4330*/  PRMT R48, R48, 0x7632, R48 ;  /* 0x0000763230307816 */ /* 0x000fe40000000030 */
[----:B------:R-:W-:Y:S02]  /*4340*/  PRMT R72, R72, 0x7632, R72 ;  /* 0x0000763248487816 */ /* 0x000fe40000000048 */
[----:B------:R-:W-:Y:S01]  /*4350*/  PRMT R49, R49, 0x7632, R49 ;  /* 0x0000763231317816 */ /* 0x000fe20000000031 */
[----:B------:R-:W-:Y:S02]  /*4360*/  IMAD.U32 R48, R48, 0x10000, RZ ;  /* 0x0001000030307824 */ /* 0x000fe400078e00ff */
[----:B------:R-:W-:-:S04]  /*4370*/  IMAD.U32 R72, R72, 0x10000, RZ ;  /* 0x0001000048487824 */ /* 0x000fc800078e00ff */
[----:B------:R-:W-:Y:S01]  /*4380*/  FFMA.FTZ R48, R48, R72, R87 ;  /* 0x0000004830307223 */ /* 0x000fe20000010057 */
[----:B------:R-:W-:Y:S02]  /*4390*/  IMAD.U32 R72, R49, 0x10000, RZ ;  /* 0x0001000031487824 */ /* 0x000fe400078e00ff */
[----:B--2---:R-:W-:-:S04]  /*43a0*/  IMAD.U32 R84, R80, 0x10000, RZ ;  /* 0x0001000050547824 */ /* 0x004fc800078e00ff */
[----:B------:R-:W-:Y:S02]  /*43b0*/  FFMA.FTZ R84, R83, R84, R86 ;  /* 0x0000005453547223 */ /* 0x000fe40000010056 */
[----:B------:R1:W2:Y:S01]  /*43c0*/  LDG.E.CONSTANT R86, desc[UR10][R78.64+0x4] ;  /* 0x0000040a4e567981 */ /* 0x0002a2000c1e9900 */
[----:B------:R-:W-:-:S05]  /*43d0*/  PRMT R80, R80, 0x7632, R80 ;  /* 0x0000763250507816 */ /* 0x000fca0000000050 */
[----:B------:R-:W-:Y:S01]  /*43e0*/  IMAD.U32 R80, R80, 0x10000, RZ ;  /* 0x0001000050507824 */ /* 0x000fe200078e00ff */
[----:B0-----:R-:W-:-:S03]  /*43f0*/  SHF.L.U32 R49, R46, 0x10, RZ ;  /* 0x000000102e317819 */ /* 0x001fc600000006ff */
[----:B------:R-:W-:Y:S01]  /*4400*/  FFMA.FTZ R87, R72, R80, R89 ;  /* 0x0000005048577223 */ /* 0x000fe20000010059 */
[----:B------:R-:W-:Y:S01]  /*4410*/  IADD3 R80, P0, P1, R11, R76, R24 ;  /* 0x0000004c0b507210 */ /* 0x000fe2000791e018 */
[----:B---3--:R-:W-:-:S03]  /*4420*/  IMAD.U32 R72, R73, 0x10000, RZ ;  /* 0x0001000049487824 */ /* 0x008fc600078e00ff */
[----:B------:R-:W-:Y:S01]  /*4430*/  IADD3.X R83, R42, R77, R31, P0, P1 ;  /* 0x0000004d2a537210 */ /* 0x000fe200007e241f */
[----:B------:R-:W-:Y:S01]  /*4440*/  FFMA.FTZ R88, R49, R72, R88 ;  /* 0x0000004831587223 */ /* 0x000fe20000010058 */
[----:B------:R-:W-:Y:S02]  /*4450*/  PRMT R49, R46, 0x7632, R49 ;  /* 0x000076322e317816 */ /* 0x000fe40000000031 */
[C---:B------:R-:W-:Y:S02]  /*4460*/  LEA R72, P2, R80.reuse, UR20, 0x1 ;  /* 0x0000001450487c11 */ /* 0x040fe4000f8408ff */
[----:B------:R-:W-:Y:S01]  /*4470*/  PRMT R46, R73, 0x7632, R46 ;  /* 0x00007632492e7816 */ /* 0x000fe2000000002e */
[----:B------:R-:W-:Y:S01]  /*4480*/  IMAD.U32 R49, R49, 0x10000, RZ ;  /* 0x0001000031317824 */ /* 0x000fe200078e00ff */
[----:B------:R-:W-:-:S03]  /*4490*/  LEA.HI.X R73, R80, UR21, R83, 0x1, P2 ;  /* 0x0000001550497c11 */ /* 0x000fc600090f0c53 */
[----:B------:R-:W-:Y:S02]  /*44a0*/  IMAD.U32 R46, R46, 0x10000, RZ ;  /* 0x000100002e2e7824 */ /* 0x000fe400078e00ff */
[----:B------:R-:W3:Y:S02]  /*44b0*/  LDG.E.CONSTANT R83, desc[UR10][R72.64] ;  /* 0x0000000a48537981 */ /* 0x000ee4000c1e9900 */
[----:B------:R-:W-:Y:S02]  /*44c0*/  FFMA.FTZ R89, R49, R46, R48 ;  /* 0x0000002e31597223 */ /* 0x000fe40000010030 */
[----:B------:R-:W0:Y:S01]  /*44d0*/  LDS.64 R48, [R18+0x38] ;  /* 0x0000380012307984 */ /* 0x000e220000000a00 */
[----:B-1----:R-:W-:Y:S02]  /*44e0*/  IMAD.U32 R79, R47, 0x10000, RZ ;  /* 0x000100002f4f7824 */ /* 0x002fe400078e00ff */
[----:B----4-:R-:W-:Y:S01]  /*44f0*/  IMAD.U32 R46, R71, 0x10000, RZ ;  /* 0x00010000472e7824 */ /* 0x010fe200078e00ff */
[----:B------:R-:W-:-:S03]  /*4500*/  IADD3 R78, P0, P1, R12, R76, R23 ;  /* 0x0000004c0c4e7210 */ /* 0x000fc6000791e017 */
[----:B------:R-:W-:Y:S02]  /*4510*/  FFMA.FTZ R46, R79, R46, R84 ;  /* 0x0000002e4f2e7223 */ /* 0x000fe40000010054 */
[----:B------:R1:W4:Y:S01]  /*4520*/  LDG.E.CONSTANT R84, desc[UR10][R72.64+0x4] ;  /* 0x0000040a48547981 */ /* 0x000322000c1e9900 */
[----:B------:R-:W-:Y:S02]  /*4530*/  LEA R90, P2, R78, UR20, 0x1 ;  /* 0x000000144e5a7c11 */ /* 0x000fe4000f8408ff */
[----:B------:R-:W-:-:S04]  /*4540*/  IADD3.X R79, R39, R77, R32, P0, P1 ;  /* 0x0000004d274f7210 */ /* 0x000fc800007e2420 */
[----:B------:R-:W-:-:S05]  /*4550*/  LEA.HI.X R91, R78, UR21, R79, 0x1, P2 ;  /* 0x000000154e5b7c11 */ /* 0x000fca00090f0c4f */
[----:B------:R-:W4:Y:S01]  /*4560*/  LDG.E.CONSTANT R79, desc[UR10][R90.64] ;  /* 0x0000000a5a4f7981 */ /* 0x000f22000c1e9900 */
[----:B------:R-:W-:Y:S02]  /*4570*/  PRMT R47, R47, 0x7632, R47 ;  /* 0x000076322f2f7816 */ /* 0x000fe4000000002f */
[----:B------:R-:W-:Y:S01]  /*4580*/  PRMT R71, R71, 0x7632, R71 ;  /* 0x0000763247477816 */ /* 0x000fe20000000047 */
[----:B------:R1:W4:Y:S02]  /*4590*/  LDG.E.CONSTANT R80, desc[UR10][R90.64+0x4] ;  /* 0x0000040a5a507981 */ /* 0x000324000c1e9900 */
[----:B------:R-:W-:Y:S01]  /*45a0*/  IMAD.U32 R78, R47, 0x10000, RZ ;  /* 0x000100002f4e7824 */ /* 0x000fe200078e00ff */
[----:B------:R-:W-:-:S05]  /*45b0*/  SHF.L.U32 R71, R71, 0x10, RZ ;  /* 0x0000001047477819 */ /* 0x000fca00000006ff */
[----:B------:R-:W-:Y:S01]  /*45c0*/  FFMA.FTZ R87, R78, R71, R87 ;  /* 0x000000474e577223 */ /* 0x000fe20000010057 */
[----:B0-----:R-:W-:Y:S02]  /*45d0*/  IMAD.U32 R47, R48, 0x10000, RZ ;  /* 0x00010000302f7824 */ /* 0x001fe400078e00ff */
[----:B-----5:R-:W-:-:S04]  /*45e0*/  IMAD.U32 R71, R50, 0x10000, RZ ;  /* 0x0001000032477824 */ /* 0x020fc800078e00ff */
[----:B------:R-:W-:Y:S01]  /*45f0*/  FFMA.FTZ R88, R47, R71, R88 ;  /* 0x000000472f587223 */ /* 0x000fe20000010058 */
[----:B------:R-:W-:-:S04]  /*4600*/  IADD3 R47, P0, P1, R13, R76, R26 ;  /* 0x0000004c0d2f7210 */ /* 0x000fc8000791e01a */
[----:B-1----:R-:W-:Y:S02]  /*4610*/  LEA R72, P2, R47, UR20, 0x1 ;  /* 0x000000142f487c11 */ /* 0x002fe4000f8408ff */
[----:B------:R-:W-:-:S04]  /*4620*/  IADD3.X R78, R44, R77, R33, P0, P1 ;  /* 0x0000004d2c4e7210 */ /* 0x000fc800007e2421 */
[----:B------:R-:W-:-:S05]  /*4630*/  LEA.HI.X R73, R47, UR21, R78, 0x1, P2 ;  /* 0x000000152f497c11 */ /* 0x000fca00090f0c4e */
[----:B------:R-:W5:Y:S01]  /*4640*/  LDG.E.CONSTANT R71, desc[UR10][R72.64] ;  /* 0x0000000a48477981 */ /* 0x000f62000c1e9900 */
[----:B------:R-:W-:-:S04]  /*4650*/  IADD3 R78, P0, P1, R14, R76, R25 ;  /* 0x0000004c0e4e7210 */ /* 0x000fc8000791e019 */
[C---:B------:R-:W-:Y:S02]  /*4660*/  LEA R92, P2, R78.reuse, UR20, 0x1 ;  /* 0x000000144e5c7c11 */ /* 0x040fe4000f8408ff */
[-C--:B------:R-:W-:Y:S02]  /*4670*/  IADD3.X R91, R41, R77.reuse, R34, P0, P1 ;  /* 0x0000004d295b7210 */ /* 0x080fe400007e2422 */
[----:B------:R-:W-:Y:S01]  /*4680*/  IADD3 R47, P3, P4, R15, R76, R28 ;  /* 0x0000004c0f2f7210 */ /* 0x000fe20007c7e01c */
[----:B------:R-:W5:Y:S01]  /*4690*/  LDG.E.CONSTANT R72, desc[UR10][R72.64+0x4] ;  /* 0x0000040a48487981 */ /* 0x000f62000c1e9900 */
[----:B------:R-:W-:Y:S02]  /*46a0*/  LEA.HI.X R93, R78, UR21, R91, 0x1, P2 ;  /* 0x000000154e5d7c11 */ /* 0x000fe400090f0c5b */
[----:B------:R-:W-:Y:S02]  /*46b0*/  IADD3.X R78, R52, R77, R35, P3, P4 ;  /* 0x0000004d344e7210 */ /* 0x000fe40001fe8423 */
[C---:B------:R-:W-:Y:S01]  /*46c0*/  LEA R90, P0, R47.reuse, UR20, 0x1 ;  /* 0x000000142f5a7c11 */ /* 0x040fe2000f8008ff */
[----:B------:R-:W5:Y:S04]  /*46d0*/  LDG.E.CONSTANT R76, desc[UR10][R92.64+0x4] ;  /* 0x0000040a5c4c7981 */ /* 0x000f68000c1e9900 */
[----:B------:R-:W5:Y:S01]  /*46e0*/  LDG.E.CONSTANT R73, desc[UR10][R92.64] ;  /* 0x0000000a5c497981 */ /* 0x000f62000c1e9900 */
        /* <DEDUP_REMOVED lines=13> */
[----:B------:R-:W-:Y:S02]  /*47c0*/  PRMT R51, R51, 0x7632, R51 ;  /* 0x0000763233337816 */ /* 0x000fe40000000033 */
[----:B------:R-:W-:-:S03]  /*47d0*/  SHF.L.U32 R48, R49, 0x10, RZ ;  /* 0x0000001031307819 */ /* 0x000fc600000006ff */
[----:B------:R-:W-:-:S04]  /*47e0*/  IMAD.U32 R49, R51, 0x10000, RZ ;  /* 0x0001000033317824 */ /* 0x000fc800078e00ff */
[----:B------:R-:W-:Y:S01]  /*47f0*/  FFMA.FTZ R87, R48, R49, R87 ;  /* 0x0000003130577223 */ /* 0x000fe20000010057 */
[----:B0-----:R-:W-:Y:S02]  /*4800*/  IMAD.U32 R49, R46, 0x10000, RZ ;  /* 0x000100002e317824 */ /* 0x001fe400078e00ff */
        /* <DEDUP_REMOVED lines=8> */
[----:B------:R-:W-:Y:S01]  /*4890*/  IMAD.U32 R51, R47, 0x10000, RZ ;  /* 0x000100002f337824 */ /* 0x000fe200078e00ff */
[----:B------:R-:W-:Y:S02]  /*48a0*/  SHF.L.U32 R46, R85, 0x10, RZ ;  /* 0x00000010552e7819 */ /* 0x000fe400000006ff */
[----:B------:R-:W-:Y:S02]  /*48b0*/  PRMT R47, R47, 0x7632, R47 ;  /* 0x000076322f2f7816 */ /* 0x000fe4000000002f */
[----:B------:R-:W-:Y:S01]  /*48c0*/  PRMT R85, R85, 0x7632, R85 ;  /* 0x0000763255557816 */ /* 0x000fe20000000055 */
[----:B------:R-:W-:Y:S02]  /*48d0*/  FFMA.FTZ R46, R51, R46, R50 ;  /* 0x0000002e332e7223 */ /* 0x000fe40000010032 */
[----:B------:R-:W-:Y:S02]  /*48e0*/  IMAD.U32 R50, R47, 0x10000, RZ ;  /* 0x000100002f327824 */ /* 0x000fe400078e00ff */
[----:B------:R-:W-:-:S04]  /*48f0*/  IMAD.U32 R47, R85, 0x10000, RZ ;  /* 0x00010000552f7824 */ /* 0x000fc800078e00ff */
[----:B------:R-:W-:Y:S01]  /*4900*/  FFMA.FTZ R87, R50, R47, R87 ;  /* 0x0000002f32577223 */ /* 0x000fe20000010057 */
[----:B------:R-:W-:Y:S02]  /*4910*/  IMAD.U32 R50, R82, 0x10000, RZ ;  /* 0x0001000052327824 */ /* 0x000fe400078e00ff */
[C---:B0-----:R-:W-:Y:S01]  /*4920*/  IMAD.U32 R47, R48.reuse, 0x10000, RZ ;  /* 0x00010000302f7824 */ /* 0x041fe200078e00ff */
[----:B------:R-:W-:-:S03]  /*4930*/  PRMT R48, R48, 0x7632, R48 ;  /* 0x0000763230307816 */ /* 0x000fc60000000030 */
[----:B------:R-:W-:Y:S01]  /*4940*/  FFMA.FTZ R88, R47, R50, R88 ;  /* 0x000000322f587223 */ /* 0x000fe20000010058 */
[----:B------:R-:W-:Y:S01]  /*4950*/  PRMT R47, R82, 0x7632, R47 ;  /* 0x00007632522f7816 */ /* 0x000fe2000000002f */
[----:B------:R-:W0:Y:S01]  /*4960*/  LDS.64 R50, [R18+0x50] ;  /* 0x0000500012327984 */ /* 0x000e220000000a00 */
[----:B------:R-:W-:-:S03]  /*4970*/  IMAD.U32 R48, R48, 0x10000, RZ ;  /* 0x0001000030307824 */ /* 0x000fc600078e00ff */
[----:B------:R-:W-:-:S04]  /*4980*/  IMAD.U32 R47, R47, 0x10000, RZ ;  /* 0x000100002f2f7824 */ /* 0x000fc800078e00ff */
[----:B------:R-:W-:Y:S01]  /*4990*/  FFMA.FTZ R89, R48, R47, R89 ;  /* 0x0000002f30597223 */ /* 0x000fe20000010059 */
[C---:B------:R-:W-:Y:S02]  /*49a0*/  SHF.L.U32 R47, R49.reuse, 0x10, RZ ;  /* 0x00000010312f7819 */ /* 0x040fe400000006ff */
[----:B------:R-:W-:Y:S01]  /*49b0*/  PRMT R49, R49, 0x7632, R49 ;  /* 0x0000763231317816 */ /* 0x000fe20000000031 */
[----:B--2---:R-:W-:-:S04]  /*49c0*/  IMAD.U32 R48, R86, 0x10000, RZ ;  /* 0x0001000056307824 */ /* 0x004fc800078e00ff */
[----:B------:R-:W-:Y:S01]  /*49d0*/  FFMA.FTZ R48, R47, R48, R46 ;  /* 0x000000302f307223 */ /* 0x000fe2000001002e */
[----:B------:R-:W-:Y:S01]  /*49e0*/  PRMT R47, R86, 0x7632, R47 ;  /* 0x00007632562f7816 */ /* 0x000fe2000000002f */
[----:B------:R-:W-:-:S04]  /*49f0*/  IMAD.U32 R46, R49, 0x10000, RZ ;  /* 0x00010000312e7824 */ /* 0x000fc800078e00ff */
[----:B------:R-:W-:-:S04]  /*4a00*/  IMAD.U32 R47, R47, 0x10000, RZ ;  /* 0x000100002f2f7824 */ /* 0x000fc800078e00ff */
[----:B------:R-:W-:Y:S02]  /*4a10*/  FFMA.FTZ R87, R46, R47, R87 ;  /* 0x0000002f2e577223 */ /* 0x000fe40000010057 */
[----:B------:R-:W1:Y:S01]  /*4a20*/  LDS.64 R46, [R18+0x58] ;  /* 0x00005800122e7984 */ /* 0x000e620000000a00 */
[C---:B0-----:R-:W-:Y:S01]  /*4a30*/  IMAD.U32 R49, R50.reuse, 0x10000, RZ ;  /* 0x0001000032317824 */ /* 0x041fe200078e00ff */
[----:B------:R-:W-:Y:S01]  /*4a40*/  PRMT R50, R50, 0x7632, R50 ;  /* 0x0000763232327816 */ /* 0x000fe20000000032 */
[----:B---3--:R-:W-:-:S04]  /*4a50*/  IMAD.U32 R81, R83, 0x10000, RZ ;  /* 0x0001000053517824 */ /* 0x008fc800078e00ff */
[----:B------:R-:W-:Y:S01]  /*4a60*/  FFMA.FTZ R88, R49, R81, R88 ;  /* 0x0000005131587223 */ /* 0x000fe20000010058 */
[----:B------:R-:W-:Y:S01]  /*4a70*/  PRMT R49, R83, 0x7632, R49 ;  /* 0x0000763253317816 */ /* 0x000fe20000000031 */
[----:B------:R-:W-:-:S03]  /*4a80*/  IMAD.U32 R50, R50, 0x10000, RZ ;  /* 0x0001000032327824 */ /* 0x000fc600078e00ff */
[----:B------:R-:W-:Y:S01]  /*4a90*/  SHF.L.U32 R49, R49, 0x10, RZ ;  /* 0x0000001031317819 */ /* 0x000fe200000006ff */
[C---:B------:R-:W-:Y:S01]  /*4aa0*/  IMAD.U32 R81, R51.reuse, 0x10000, RZ ;  /* 0x0001000033517824 */ /* 0x040fe200078e00ff */
[----:B------:R-:W-:-:S03]  /*4ab0*/  PRMT R51, R51, 0x7632, R51 ;  /* 0x0000763233337816 */ /* 0x000fc60000000033 */
[----:B------:R-:W-:Y:S01]  /*4ac0*/  FFMA.FTZ R89, R50, R49, R89 ;  /* 0x0000003132597223 */ /* 0x000fe20000010059 */
[C---:B----4-:R-:W-:Y:S01]  /*4ad0*/  IMAD.U32 R49, R84.reuse, 0x10000, RZ ;  /* 0x0001000054317824 */ /* 0x050fe200078e00ff */
[----:B------:R-:W-:Y:S01]  /*4ae0*/  PRMT R84, R84, 0x7632, R84 ;  /* 0x0000763254547816 */ /* 0x000fe20000000054 */
[----:B------:R-:W-:Y:S02]  /*4af0*/  IMAD.U32 R50, R51, 0x10000, RZ ;  /* 0x0001000033327824 */ /* 0x000fe400078e00ff */
[----:B------:R-:W-:Y:S02]  /*4b00*/  FFMA.FTZ R81, R81, R49, R48 ;  /* 0x0000003151517223 */ /* 0x000fe40000010030 */
[----:B------:R-:W0:Y:S01]  /*4b10*/  LDS.64 R48, [R18+0x60] ;  /* 0x0000600012307984 */ /* 0x000e220000000a00 */
[----:B------:R-:W-:-:S04]  /*4b20*/  IMAD.U32 R51, R84, 0x10000, RZ ;  /* 0x0001000054337824 */ /* 0x000fc800078e00ff */
[----:B------:R-:W-:Y:S01]  /*4b30*/  FFMA.FTZ R87, R50, R51, R87 ;  /* 0x0000003332577223 */ /* 0x000fe20000010057 */
[----:B-1----:R-:W-:Y:S02]  /*4b40*/  IMAD.U32 R51, R46, 0x10000, RZ ;  /* 0x000100002e337824 */ /* 0x002fe400078e00ff */
[----:B------:R-:W-:-:S04]  /*4b50*/  IMAD.U32 R50, R79, 0x10000, RZ ;  /* 0x000100004f327824 */ /* 0x000fc800078e00ff */
[----:B------:R-:W-:Y:S01]  /*4b60*/  FFMA.FTZ R88, R51, R50, R88 ;  /* 0x0000003233587223 */ /* 0x000fe20000010058 */
[----:B------:R-:W-:Y:S01]  /*4b70*/  SHF.L.U32 R50, R47, 0x10, RZ ;  /* 0x000000102f327819 */ /* 0x000fe200000006ff */
[----:B------:R-:W-:-:S04]  /*4b80*/  IMAD.U32 R51, R80, 0x10000, RZ ;  /* 0x0001000050337824 */ /* 0x000fc800078e00ff */
[----:B------:R-:W-:Y:S02]  /*4b90*/  FFMA.FTZ R81, R50, R51, R81 ;  /* 0x0000003332517223 */ /* 0x000fe40000010051 */
[----:B------:R-:W1:Y:S01]  /*4ba0*/  LDS.64 R50, [R18+0x68] ;  /* 0x0000680012327984 */ /* 0x000e620000000a00 */
[----:B------:R-:W-:Y:S02]  /*4bb0*/  PRMT R47, R47, 0x7632, R47 ;  /* 0x000076322f2f7816 */ /* 0x000fe4000000002f */
[----:B------:R-:W-:Y:S02]  /*4bc0*/  PRMT R46, R46, 0x7632, R46 ;  /* 0x000076322e2e7816 */ /* 0x000fe4000000002e */
[----:B------:R-:W-:Y:S02]  /*4bd0*/  PRMT R79, R79, 0x7632, R79 ;  /* 0x000076324f4f7816 */ /* 0x000fe4000000004f */
[----:B------:R-:W-:Y:S01]  /*4be0*/  PRMT R82, R80, 0x7632, R82 ;  /* 0x0000763250527816 */ /* 0x000fe20000000052 */
[----:B------:R-:W-:-:S02]  /*4bf0*/  IMAD.U32 R80, R47, 0x10000, RZ ;  /* 0x000100002f507824 */ /* 0x000fc400078e00ff */
[----:B------:R-:W-:Y:S02]  /*4c00*/  IMAD.U32 R46, R46, 0x10000, RZ ;  /* 0x000100002e2e7824 */ /* 0x000fe400078e00ff */
[----:B------:R-:W-:-:S04]  /*4c10*/  IMAD.U32 R47, R79, 0x10000, RZ ;  /* 0x000100004f2f7824 */ /* 0x000fc800078e00ff */
[----:B------:R-:W-:Y:S02]  /*4c20*/  FFMA.FTZ R89, R46, R47, R89 ;  /* 0x0000002f2e597223 */ /* 0x000fe40000010059 */
[----:B------:R-:W2:Y:S01]  /*4c30*/  LDS.64 R46, [R18+0x70] ;  /* 0x00007000122e7984 */ /* 0x000ea20000000a00 */
[----:B------:R-:W-:-:S04]  /*4c40*/  IMAD.U32 R79, R82, 0x10000, RZ ;  /* 0x00010000524f7824 */ /* 0x000fc800078e00ff */
[----:B------:R-:W-:Y:S01]  /*4c50*/  FFMA.FTZ R87, R80, R79, R87 ;  /* 0x0000004f50577223 */ /* 0x000fe20000010057 */
[C---:B0-----:R-:W-:Y:S01]  /*4c60*/  IMAD.U32 R79, R48.reuse, 0x10000, RZ ;  /* 0x00010000304f7824 */ /* 0x041fe200078e00ff */
[----:B-----5:R-:W-:Y:S02]  /*4c70*/  SHF.L.U32 R80, R71, 0x10, RZ ;  /* 0x0000001047507819 */ /* 0x020fe400000006ff */
[----:B------:R-:W-:Y:S02]  /*4c80*/  PRMT R71, R48, 0x7632, R71 ;  /* 0x0000763230477816 */ /* 0x000fe40000000047 */
[----:B------:R-:W-:Y:S01]  /*4c90*/  PRMT R48, R49, 0x7632, R48 ;  /* 0x0000763231307816 */ /* 0x000fe20000000030 */
[----:B------:R-:W-:Y:S02]  /*4ca0*/  FFMA.FTZ R88, R79, R80, R88 ;  /* 0x000000504f587223 */ /* 0x000fe40000010058 */
[C---:B------:R-:W-:Y:S01]  /*4cb0*/  IMAD.U32 R80, R71.reuse, 0x10000, RZ ;  /* 0x0001000047507824 */ /* 0x040fe200078e00ff */
[----:B------:R-:W-:Y:S01]  /*4cc0*/  PRMT R71, R71, 0x7632, R71 ;  /* 0x0000763247477816 */ /* 0x000fe20000000047 */
[----:B------:R-:W-:-:S04]  /*4cd0*/  IMAD.U32 R84, R48, 0x10000, RZ ;  /* 0x0001000030547824 */ /* 0x000fc800078e00ff */
[----:B------:R-:W-:-:S04]  /*4ce0*/  IMAD.U32 R48, R71, 0x10000, RZ ;  /* 0x0001000047307824 */ /* 0x000fc800078e00ff */
[----:B------:R-:W-:Y:S01]  /*4cf0*/  FFMA.FTZ R89, R80, R48, R89 ;  /* 0x0000003050597223 */ /* 0x000fe20000010059 */
[----:B-1----:R-:W-:Y:S01]  /*4d00*/  PRMT R48, R51, 0x7632, R48 ;  /* 0x0000763233307816 */ /* 0x002fe20000000030 */
[----:B------:R-:W-:Y:S01]  /*4d10*/  IMAD.U32 R82, R49, 0x10000, RZ ;  /* 0x0001000031527824 */ /* 0x000fe200078e00ff */
[C---:B------:R-:W-:Y:S01]  /*4d20*/  PRMT R49, R72.reuse, 0x7632, R49 ;  /* 0x0000763248317816 */ /* 0x040fe20000000031 */
[----:B------:R-:W-:Y:S01]  /*4d30*/  IMAD.U32 R72, R72, 0x10000, RZ ;  /* 0x0001000048487824 */ /* 0x000fe200078e00ff */
[----:B------:R-:W-:Y:S01]  /*4d40*/  PRMT R71, R50, 0x7632, R71 ;  /* 0x0000763232477816 */ /* 0x000fe20000000047 */
[----:B------:R-:W-:Y:S01]  /*4d50*/  IMAD.U32 R80, R48, 0x10000, RZ ;  /* 0x0001000030507824 */ /* 0x000fe200078e00ff */
[----:B------:R-:W-:Y:S01]  /*4d60*/  PRMT R48, R73, 0x7632, R48 ;  /* 0x0000763249307816 */ /* 0x000fe20000000030 */
[----:B------:R-:W-:Y:S01]  /*4d70*/  FFMA.FTZ R81, R82, R72, R81 ;  /* 0x0000004852517223 */ /* 0x000fe20000010051 */
[----:B------:R-:W-:Y:S01]  /*4d80*/  SHF.L.U32 R79, R50, 0x10, RZ ;  /* 0x00000010324f7819 */ /* 0x000fe200000006ff */
[----:B------:R-:W-:Y:S01]  /*4d90*/  IMAD.U32 R72, R51, 0x10000, RZ ;  /* 0x0001000033487824 */ /* 0x000fe200078e00ff */
[----:B------:R-:W-:Y:S01]  /*4da0*/  PRMT R51, R76, 0x7632, R51 ;  /* 0x000076324c337816 */ /* 0x000fe20000000033 */
[----:B------:R-:W-:-:S02]  /*4db0*/  IMAD.U32 R50, R71, 0x10000, RZ ;  /* 0x0001000047327824 */ /* 0x000fc400078e00ff */
[----:B------:R-:W-:Y:S02]  /*4dc0*/  IMAD.U32 R48, R48, 0x10000, RZ ;  /* 0x0001000030307824 */ /* 0x000fe400078e00ff */
[----:B------:R-:W-:Y:S01]  /*4dd0*/  IMAD.U32 R49, R49, 0x10000, RZ ;  /* 0x0001000031317824 */ /* 0x000fe200078e00ff */
[----:B------:R-:W-:Y:S01]  /*4de0*/  SHF.L.U32 R51, R51, 0x10, RZ ;  /* 0x0000001033337819 */ /* 0x000fe200000006ff */
[----:B------:R-:W-:Y:S01]  /*4df0*/  FFMA.FTZ R48, R50, R48, R89 ;  /* 0x0000003032307223 */ /* 0x000fe20000010059 */
[----:B--2---:R-:W-:Y:S01]  /*4e00*/  PRMT R50, R46, 0x7632, R50 ;  /* 0x000076322e327816 */ /* 0x004fe20000000032 */
[----:B------:R-:W-:Y:S01]  /*4e10*/  FFMA.FTZ R49, R84, R49, R87 ;  /* 0x0000003154317223 */ /* 0x000fe20000010057 */
[----:B------:R-:W-:Y:S01]  /*4e20*/  IMAD.U32 R76, R76, 0x10000, RZ ;  /* 0x000100004c4c7824 */ /* 0x000fe200078e00ff */
[----:B------:R-:W-:Y:S01]  /*4e30*/  PRMT R71, R77, 0x7632, R71 ;  /* 0x000076324d477816 */ /* 0x000fe20000000047 */
[----:B------:R-:W-:Y:S02]  /*4e40*/  IMAD.U32 R73, R73, 0x10000, RZ ;  /* 0x0001000049497824 */ /* 0x000fe400078e00ff */
[----:B------:R-:W-:Y:S01]  /*4e50*/  FFMA.FTZ R49, R80, R51, R49 ;  /* 0x0000003350317223 */ /* 0x000fe20000010031 */
[----:B------:R-:W-:Y:S01]  /*4e60*/  FFMA.FTZ R81, R72, R76, R81 ;  /* 0x0000004c48517223 */ /* 0x000fe20000010051 */
[----:B------:R-:W-:-:S02]  /*4e70*/  IMAD.U32 R51, R50, 0x10000, RZ ;  /* 0x0001000032337824 */ /* 0x000fc400078e00ff */
[----:B------:R-:W-:Y:S01]  /*4e80*/  FFMA.FTZ R73, R79, R73, R88 ;  /* 0x000000494f497223 */ /* 0x000fe20000010058 */
[----:B------:R-:W-:Y:S02]  /*4e90*/  IMAD.U32 R72, R46, 0x10000, RZ ;  /* 0x000100002e487824 */ /* 0x000fe400078e00ff */
[----:B------:R-:W-:Y:S02]  /*4ea0*/  IMAD.U32 R77, R77, 0x10000, RZ ;  /* 0x000100004d4d7824 */ /* 0x000fe400078e00ff */
[----:B------:R-:W-:Y:S01]  /*4eb0*/  IMAD.U32 R50, R71, 0x10000, RZ ;  /* 0x0001000047327824 */ /* 0x000fe200078e00ff */
[C---:B------:R-:W-:Y:S01]  /*4ec0*/  PRMT R46, R47.reuse, 0x7632, R46 ;  /* 0x000076322f2e7816 */ /* 0x040fe2000000002e */
[----:B------:R-:W-:Y:S01]  /*4ed0*/  IMAD.U32 R76, R47, 0x10000, RZ ;  /* 0x000100002f4c7824 */ /* 0x000fe200078e00ff */
[C---:B------:R-:W-:Y:S01]  /*4ee0*/  PRMT R47, R78.reuse, 0x7632, R47 ;  /* 0x000076324e2f7816 */ /* 0x040fe2000000002f */
[----:B------:R-:W-:Y:S02]  /*4ef0*/  IMAD.U32 R78, R78, 0x10000, RZ ;  /* 0x000100004e4e7824 */ /* 0x000fe400078e00ff */
[----:B------:R-:W-:Y:S01]  /*4f00*/  FFMA.FTZ R72, R72, R77, R73 ;  /* 0x0000004d48487223 */ /* 0x000fe20000010049 */
[----:B------:R-:W-:Y:S01]  /*4f10*/  FFMA.FTZ R51, R51, R50, R48 ;  /* 0x0000003233337223 */ /* 0x000fe20000010030 */
[----:B------:R-:W-:Y:S01]  /*4f20*/  SHF.L.U32 R46, R46, 0x10, RZ ;  /* 0x000000102e2e7819 */ /* 0x000fe200000006ff */
[----:B------:R-:W-:-:S02]  /*4f30*/  IMAD.U32 R47, R47, 0x10000, RZ ;  /* 0x000100002f2f7824 */ /* 0x000fc400078e00ff */
[----:B------:R-:W-:Y:S01]  /*4f40*/  FFMA.FTZ R76, R76, R78, R81 ;  /* 0x0000004e4c4c7223 */ /* 0x000fe20000010051 */
        /* <DEDUP_REMOVED lines=8> */
.L_x_20331:
        /* <DEDUP_REMOVED lines=10> */
[----:B------:R-:W-:-:S04]  /*5070*/  ISETP.GE.AND P0, PT, R49, UR16, PT ;  /* 0x0000001031007c0c */ /* 0x000fc8000bf06270 */
[----:B0-----:R-:W-:-:S05]  /*5080*/  FSEL R46, R47, RZ, !P0 ;  /* 0x000000ff2f2e7208 */ /* 0x001fca0004000000 */
[----:B------:R2:W-:Y:S04]  /*5090*/  STS [R69], R46 ;  /* 0x0000002e45007388 */ /* 0x0005e80000000800 */
[----:B------:R-:W-:Y:S05]  /*50a0*/  @P0 BRA `(.L_x_20265) ;  /* 0x0000000000140947 */ /* 0x000fea0003800000 */
[----:B------:R-:W-:Y:S01]  /*50b0*/  FMNMX.FTZ R64, R64, R47, !PT ;  /* 0x0000002f40407209 */ /* 0x000fe20007810000 */
[----:B------:R-:W-:Y:S06]  /*50c0*/  BRA `(.L_x_20265) ;  /* 0x00000000000c7947 */ /* 0x000fec0003800000 */
.L_x_20263:
[----:B------:R-:W-:-:S13]  /*50d0*/  ISETP.NE.AND P0, PT, R67, RZ, PT ;  /* 0x000000ff4300720c */ /* 0x000fda0003f05270 */
[----:B------:R-:W-:-:S05]  /*50e0*/  @!P0 IMAD.MOV.U32 R46, RZ, RZ, -0x800001 ;  /* 0xff7fffffff2e8424 */ /* 0x000fca00078e00ff */
[----:B------:R3:W-:Y:S02]  /*50f0*/  @!P0 STS [R69], R46 ;  /* 0x0000002e45008388 */ /* 0x0007e40000000800 */
.L_x_20265:
[----:B------:R-:W-:Y:S05]  /*5100*/  BSYNC B1 ;  /* 0x0000000000017941 */ /* 0x000fea0003800000 */
.L_x_20262:
[----:B------:R-:W-:-:S05]  /*5110*/  VIADD R70, R70, 0x4 ;  /* 0x0000000446467836 */ /* 0x000fca0000000000 */
[----:B------:R-:W-:-:S13]  /*5120*/  ISETP.GE.AND P0, PT, R70, UR4, PT ;  /* 0x0000000446007c0c */ /* 0x000fda000bf06270 */
[----:B------:R-:W-:Y:S05]  /*5130*/  @!P0 BRA `(.L_x_20266) ;  /* 0xffffffe000f48947 */ /* 0x000fea000383ffff */
.L_x_20255:
[----:B------:R-:W-:Y:S05]  /*5140*/  BSYNC B0 ;  /* 0x0000000000007941 */ /* 0x000fea0003800000 */
.L_x_20254:
[----:B------:R-:W4:Y:S01]  /*5150*/  S2R R24, SR_TID.X ;  /* 0x0000000000187919 */ /* 0x000f220000002100 */
[----:B------:R-:W-:-:S04]  /*5160*/  UIADD3 UR7, UR16, 0xf, URZ ;  /* 0x0000000f10077890 */ /* 0x000fc8000fffe03f */
[----:B------:R-:W-:-:S04]  /*5170*/  USHF.R.S32.HI UR8, URZ, 0x1f, UR7 ;  /* 0x0000001f3f087899 */ /* 0x000fc80008011407 */
[----:B------:R-:W-:-:S03]  /*5180*/  ULEA.HI UR8, UR8, UR7, URZ, 0x4 ;  /* 0x0000000708087291 */ /* 0x000fc6000f8f203f */
[----:B------:R-:W-:-:S03]  /*5190*/  UMOV UR7, 0xffffffff ;  /* 0xffffffff00077882 */ /* 0x000fc60000000000 */
[----:B------:R-:W-:-:S05]  /*51a0*/  IMAD.U32 R28, RZ, RZ, UR8 ;  /* 0x00000008ff1c7e24 */ /* 0x000fca000f8e00ff */
[----:B------:R-:W-:Y:S02]  /*51b0*/  SHF.R.S32.HI R28, RZ, 0x4, R28 ;  /* 0x00000004ff1c7819 */ /* 0x000fe4000001141c */
[----:B----4-:R-:W-:-:S04]  /*51c0*/  SHF.R.S32.HI R7, RZ, 0x1f, R24 ;  /* 0x0000001fff077819 */ /* 0x010fc80000011418 */
[----:B------:R-:W-:-:S04]  /*51d0*/  LEA.HI R7, R7, R24, RZ, 0x5 ;  /* 0x0000001807077211 */ /* 0x000fc800078f28ff */
[----:B------:R-:W-:Y:S02]  /*51e0*/  LOP3.LUT R9, R7, 0xffffffe0, RZ, 0xc0, !PT ;  /* 0xffffffe007097812 */ /* 0x000fe400078ec0ff */
[----:B------:R-:W-:Y:S02]  /*51f0*/  SHF.R.S32.HI R7, RZ, 0x5, R7 ;  /* 0x00000005ff077819 */ /* 0x000fe40000011407 */
[----:B------:R-:W-:Y:S01]  /*5200*/  IADD3 R24, -R9, R24, RZ ;  /* 0x0000001809187210 */ /* 0x000fe20007ffe1ff */
        /* <DEDUP_REMOVED lines=8> */
.L_x_20337:
[----:B------:R-:W-:Y:S01]  /*5290*/  ISETP.NE.AND P0, PT, R24, RZ, PT ;  /* 0x000000ff1800720c */ /* 0x000fe20003f05270 */
[----:B------:R-:W-:Y:S05]  /*52a0*/  WARPSYNC.ALL ;  /* 0x0000000000007948 */ /* 0x000fea0003800000 */
[----:B0---4-:R-:W-:-:S07]  /*52b0*/  FMNMX.FTZ R11, R11, R8, !PT ;  /* 0x000000080b0b7209 */ /* 0x011fce0007810000 */
[----:B------:R-:W0:Y:S01]  /*52c0*/  @!P0 S2R R9, SR_CgaCtaId ;  /* 0x0000000000098919 */ /* 0x000e220000008800 */
[----:B------:R-:W-:-:S05]  /*52d0*/  @!P0 MOV R4, 0x400 ;  /* 0x0000040000048802 */ /* 0x000fca0000000f00 */
[----:B------:R-:W-:-:S05]  /*52e0*/  @!P0 VIADD R4, R4, 0xf0 ;  /* 0x000000f004048836 */ /* 0x000fca0000000000 */
[----:B0-----:R-:W-:-:S05]  /*52f0*/  @!P0 LEA R4, R9, R4, 0x18 ;  /* 0x0000000409048211 */ /* 0x001fca00078ec0ff */
[----:B------:R-:W-:-:S05]  /*5300*/  @!P0 IMAD R4, R7, 0x4, R4 ;  /* 0x0000000407048824 */ /* 0x000fca00078e0204 */
[----:B------:R0:W-:Y:S01]  /*5310*/  @!P0 STS [R4], R11 ;  /* 0x0000000b04008388 */ /* 0x0001e20000000800 */
[----:B------:R-:W-:Y:S01]  /*5320*/  BAR.SYNC.DEFER_BLOCKING 0x0 ;  /* 0x0000000000007b1d */ /* 0x000fe20000010000 */
[----:B------:R-:W-:Y:S01]  /*5330*/  ISETP.GT.AND P0, PT, R24, 0x3, PT ;  /* 0x000000031800780c */ /* 0x000fe20003f04270 */
[----:B------:R-:W-:Y:S01]  /*5340*/  IMAD.MOV.U32 R8, RZ, RZ, -0x800001 ;  /* 0xff7fffffff087424 */ /* 0x000fe200078e00ff */
[----:B------:R-:W-:Y:S01]  /*5350*/  ISETP.GE.AND P1, PT, R0, UR6, PT ;  /* 0x0000000600007c0c */ /* 0x000fe2000bf26270 */
[----:B------:R-:W-:Y:S02]  /*5360*/  HFMA2.MMA R10, -RZ, RZ, 0, 0 ;  /* 0x00000000ff0a7435 */ /* 0x000fe400000001ff */
[----:B------:R-:W-:Y:S08]  /*5370*/  BSSY B0, `(.L_x_20268) ;  /* 0x00000f7000007945 */ /* 0x000ff00003800000 */
[----:B------:R-:W4:Y:S01]  /*5380*/  @!P0 S2R R9, SR_CgaCtaId ;  /* 0x0000000000098919 */ /* 0x000f220000008800 */
[----:B0-----:R-:W-:-:S05]  /*5390*/  @!P0 MOV R4, 0x400 ;  /* 0x0000040000048802 */ /* 0x001fca0000000f00 */
[----:B------:R-:W-:-:S05]  /*53a0*/  @!P0 VIADD R4, R4, 0xf0 ;  /* 0x000000f004048836 */ /* 0x000fca0000000000 */
[----:B----4-:R-:W-:-:S05]  /*53b0*/  @!P0 LEA R9, R9, R4, 0x18 ;  /* 0x0000000409098211 */ /* 0x010fca00078ec0ff */
        /* <DEDUP_REMOVED lines=8> */
[----:B------:R-:W4:Y:S01]  /*5440*/  S2R R10, SR_CTAID.Z ;  /* 0x00000000000a7919 */ /* 0x000f220000002700 */
[----:B------:R-:W-:Y:S01]  /*5450*/  IMAD.MOV.U32 R9, RZ, RZ, -0x20 ;  /* 0xffffffe0ff097424 */ /* 0x000fe200078e00ff */
[----:B------:R-:W-:Y:S01]  /*5460*/  LOP3.LUT R8, RZ, R28, RZ, 0x33, !PT ;  /* 0x0000001cff087212 */ /* 0x000fe200078e33ff */
[----:B------:R-:W-:Y:S02]  /*5470*/  BSSY B1, `(.L_x_20270) ;  /* 0x0000020000017945 */ /* 0x000fe40003800000 */
[----:B----4-:R-:W-:-:S05]  /*5480*/  IMAD R9, R10, R9, -0x21 ;  /* 0xffffffdf0a097424 */ /* 0x010fca00078e0209 */
        /* <DEDUP_REMOVED lines=8> */
[----:B------:R-:W-:Y:S01]  /*5510*/  ISETP.GE.U32.AND P2, PT, R9, 0x180, PT ;  /* 0x000001800900780c */ /* 0x000fe20003f46070 */
[----:B------:R-:W-:Y:S01]  /*5520*/  IMAD.MOV.U32 R9, RZ, RZ, R0 ;  /* 0x000000ffff097224 */ /* 0x000fe200078e0000 */
[----:B------:R-:W-:-:S13]  /*5530*/  LOP3.LUT P0, R8, R8, 0x3, RZ, 0xc0, !PT ;  /* 0x0000000308087812 */ /* 0x000fda000780c0ff */
[----:B------:R-:W-:Y:S05]  /*5540*/  @!P0 BRA `(.L_x_20271) ;  /* 0x0000000000488947 */ /* 0x000fea0003800000 */
[----:B------:R-:W4:Y:S01]  /*5550*/  S2UR UR8, SR_CgaCtaId ;  /* 0x00000000000879c3 */ /* 0x000f220000008800 */
[----:B------:R-:W-:Y:S01]  /*5560*/  UMOV UR7, 0x400 ;  /* 0x0000040000077882 */ /* 0x000fe20000000000 */
[----:B------:R-:W-:Y:S01]  /*5570*/  IMAD.MOV.U32 R10, RZ, RZ, RZ ;  /* 0x000000ffff0a7224 */ /* 0x000fe200078e00ff */
[----:B------:R-:W-:Y:S01]  /*5580*/  UIADD3 UR7, UR7, 0x110, URZ ;  /* 0x0000011007077890 */ /* 0x000fe2000fffe03f */
[----:B------:R-:W-:-:S03]  /*5590*/  IMAD.MOV.U32 R9, RZ, RZ, R0 ;  /* 0x000000ffff097224 */ /* 0x000fc600078e0000 */
[----:B----4-:R-:W-:-:S06]  /*55a0*/  ULEA UR7, UR8, UR7, 0x18 ;  /* 0x0000000708077291 */ /* 0x010fcc000f8ec03f */
[----:B------:R-:W-:-:S07]  /*55b0*/  LEA R11, R0, UR7, 0x2 ;  /* 0x00000007000b7c11 */ /* 0x000fce000f8e10ff */
.L_x_20272:
        /* <DEDUP_REMOVED lines=11> */
.L_x_20271:
[----:B------:R-:W-:Y:S05]  /*5670*/  BSYNC B1 ;  /* 0x0000000000017941 */ /* 0x000fea0003800000 */
.L_x_20270:
[----:B------:R-:W-:Y:S05]  /*5680*/  @!P2 BRA `(.L_x_20269) ;  /* 0x0000000c0014a947 */ /* 0x000fea0003800000 */
[----:B------:R-:W4:Y:S01]  /*5690*/  S2UR UR8, SR_CgaCtaId ;  /* 0x00000000000879c3 */ /* 0x000f220000008800 */
[----:B------:R-:W-:Y:S01]  /*56a0*/  IADD3 R8, -R9, UR6, RZ ;  /* 0x0000000609087c10 */ /* 0x000fe2000fffe1ff */
        /* <DEDUP_REMOVED lines=12> */
.L_x_20275:
[----:B------:R-:W0:Y:S01]  /*5770*/  LDS R11, [R8+-0x400] ;  /* 0xfffc0000080b7984 */ /* 0x000e220000000800 */
[----:B------:R-:W-:-:S03]  /*5780*/  VIADD R9, R9, 0x800 ;  /* 0x0000080009097836 */ /* 0x000fc60000000000 */
[----:B------:R-:W4:Y:S02]  /*5790*/  LDS R13, [R8+-0x200] ;  /* 0xfffe0000080d7984 */ /* 0x000f240000000800 */
[----:B------:R-:W-:Y:S02]  /*57a0*/  ISETP.GE.AND P2, PT, R9, R12, PT ;  /* 0x0000000c0900720c */ /* 0x000fe40003f46270 */
[----:B------:R-:W1:Y:S04]  /*57b0*/  LDS R15, [R8] ;  /* 0x00000000080f7984 */ /* 0x000e680000000800 */
        /* <DEDUP_REMOVED lines=10> */
[C---:B----4-:R-:W-:Y:S02]  /*5860*/  FADD.FTZ R13, -R4.reuse, R13 ;  /* 0x0000000d040d7221 */ /* 0x050fe40000010100 */
[----:B------:R-:W4:Y:S01]  /*5870*/  LDS R33, [R8+0x1200] ;  /* 0x0012000008217984 */ /* 0x000f220000000800 */
[C---:B-1----:R-:W-:Y:S01]  /*5880*/  FADD.FTZ R15, -R4.reuse, R15 ;  /* 0x0000000f040f7221 */ /* 0x042fe20000010100 */
[----:B------:R-:W-:Y:S02]  /*5890*/  FMUL.FTZ R13, R13, 1.4426950216293334961 ;  /* 0x3fb8aa3b0d0d7820 */ /* 0x000fe40000410000 */
[----:B------:R-:W1:Y:S01]  /*58a0*/  LDS R35, [R8+0x1400] ;  /* 0x0014000008237984 */ /* 0x000e620000000800 */
        /* <DEDUP_REMOVED lines=13> */
[----:B------:R-:W4:Y:S01]  /*5980*/  MUFU.EX2 R15, R15 ;  /* 0x0000000f000f7308 */ /* 0x000f220000000800 */
[----:B------:R-:W-:Y:S01]  /*5990*/  FADD.FTZ R10, R11, R10 ;  /* 0x0000000a0b0a7221 */ /* 0x000fe20000010000 */
[----:B------:R-:W-:Y:S01]  /*59a0*/  FMUL.FTZ R23, R23, 1.4426950216293334961 ;  /* 0x3fb8aa3b17177820 */ /* 0x000fe20000410000 */
[C---:B------:R-:W-:Y:S01]  /*59b0*/  FADD.FTZ R25, -R4.reuse, R25 ;  /* 0x0000001904197221 */ /* 0x040fe20000010100 */
[----:B------:R-:W-:Y:S01]  /*59c0*/  STS [R8+-0x400], R11 ;  /* 0xfffc000b08007388 */ /* 0x000fe20000000800 */
[----:B------:R-:W-:-:S02]  /*59d0*/  FADD.FTZ R27, -R4, R27 ;  /* 0x0000001b041b7221 */ /* 0x000fc40000010100 */
[----:B------:R-:W-:Y:S01]  /*59e0*/  FMUL.FTZ R25, R25, 1.4426950216293334961 ;  /* 0x3fb8aa3b19197820 */ /* 0x000fe20000410000 */
[----:B------:R-:W1:Y:S01]  /*59f0*/  MUFU.EX2 R17, R17 ;  /* 0x0000001100117308 */ /* 0x000e620000000800 */
[----:B0-----:R-:W-:Y:S01]  /*5a00*/  FADD.FTZ R10, R10, R13 ;  /* 0x0000000d0a0a7221 */ /* 0x001fe20000010000 */
[----:B------:R-:W-:Y:S01]  /*5a10*/  FMUL.FTZ R27, R27, 1.4426950216293334961 ;  /* 0x3fb8aa3b1b1b7820 */ /* 0x000fe20000410000 */
[C---:B------:R-:W-:Y:S01]  /*5a20*/  FADD.FTZ R29, -R4.reuse, R29 ;  /* 0x0000001d041d7221 */ /* 0x040fe20000010100 */
[----:B------:R-:W-:Y:S01]  /*5a30*/  STS [R8+-0x200], R13 ;  /* 0xfffe000d08007388 */ /* 0x000fe20000000800 */
[----:B------:R-:W-:Y:S02]  /*5a40*/  FADD.FTZ R31, -R4, R31 ;  /* 0x0000001f041f7221 */ /* 0x000fe40000010100 */
[----:B------:R-:W-:Y:S01]  /*5a50*/  FMUL.FTZ R29, R29, 1.4426950216293334961 ;  /* 0x3fb8aa3b1d1d7820 */ /* 0x000fe20000410000 */
[----:B------:R-:W0:Y:S01]  /*5a60*/  MUFU.EX2 R19, R19 ;  /* 0x0000001300137308 */ /* 0x000e220000000800 */
[----:B----4-:R-:W-:Y:S01]  /*5a70*/  FADD.FTZ R10, R10, R15 ;  /* 0x0000000f0a0a7221 */ /* 0x010fe20000010000 */
[----:B------:R-:W-:Y:S01]  /*5a80*/  FMUL.FTZ R31, R31, 1.4426950216293334961 ;  /* 0x3fb8aa3b1f1f7820 */ /* 0x000fe20000410000 */
[----:B------:R-:W-:Y:S01]  /*5a90*/  FADD.FTZ R33, -R4, R33 ;  /* 0x0000002104217221 */ /* 0x000fe20000010100 */
[----:B------:R-:W-:Y:S03]  /*5aa0*/  STS [R8], R15 ;  /* 0x0000000f08007388 */ /* 0x000fe60000000800 */
[----:B------:R-:W-:Y:S01]  /*5ab0*/  FMUL.FTZ R33, R33, 1.4426950216293334961 ;  /* 0x3fb8aa3b21217820 */ /* 0x000fe20000410000 */
[----:B------:R-:W4:Y:S01]  /*5ac0*/  MUFU.EX2 R21, R21 ;  /* 0x0000001500157308 */ /* 0x000f220000000800 */
[----:B-1----:R-:W-:Y:S01]  /*5ad0*/  FADD.FTZ R10, R10, R17 ;  /* 0x000000110a0a7221 */ /* 0x002fe20000010000 */
[C---:B------:R-:W-:Y:S01]  /*5ae0*/  FADD.FTZ R35, -R4.reuse, R35 ;  /* 0x0000002304237221 */ /* 0x040fe20000010100 */
[----:B--2---:R-:W-:Y:S01]  /*5af0*/  FADD.FTZ R37, -R4, R37 ;  /* 0x0000002504257221 */ /* 0x004fe20000010100 */
[----:B------:R-:W-:Y:S02]  /*5b00*/  STS [R8+0x200], R17 ;  /* 0x0002001108007388 */ /* 0x000fe40000000800 */
[----:B------:R-:W-:Y:S01]  /*5b10*/  FMUL.FTZ R35, R35, 1.4426950216293334961 ;  /* 0x3fb8aa3b23237820 */ /* 0x000fe20000410000 */
[----:B------:R-:W-:Y:S01]  /*5b20*/  FMUL.FTZ R37, R37, 1.4426950216293334961 ;  /* 0x3fb8aa3b25257820 */ /* 0x000fe20000410000 */
[----:B------:R-:W1:Y:S01]  /*5b30*/  MUFU.EX2 R23, R23 ;  /* 0x0000001700177308 */ /* 0x000e620000000800 */
[----:B0-----:R-:W-:Y:S01]  /*5b40*/  FADD.FTZ R10, R10, R19 ;  /* 0x000000130a0a7221 */ /* 0x001fe20000010000 */
[C---:B---3--:R-:W-:Y:S01]  /*5b50*/  FADD.FTZ R39, -R4.reuse, R39 ;  /* 0x0000002704277221 */ /* 0x048fe20000010100 */
[----:B------:R-:W-:Y:S01]  /*5b60*/  FADD.FTZ R41, -R4, R41 ;  /* 0x0000002904297221 */ /* 0x000fe20000010100 */
[----:B------:R-:W-:Y:S02]  /*5b70*/  STS [R8+0x400], R19 ;  /* 0x0004001308007388 */ /* 0x000fe40000000800 */
[----:B------:R-:W-:Y:S01]  /*5b80*/  FMUL.FTZ R39, R39, 1.4426950216293334961 ;  /* 0x3fb8aa3b27277820 */ /* 0x000fe20000410000 */
[----:B------:R-:W-:Y:S01]  /*5b90*/  FMUL.FTZ R41, R41, 1.4426950216293334961 ;  /* 0x3fb8aa3b29297820 */ /* 0x000fe20000410000 */
        /* <DEDUP_REMOVED lines=33> */
.L_x_20274:
[----:B------:R-:W-:Y:S05]  /*5db0*/  BSYNC B1 ;  /* 0x0000000000017941 */ /* 0x000fea0003800000 */
.L_x_20273:
[----:B------:R-:W-:Y:S01]  /*5dc0*/  IADD3 R11, -R9, UR6, RZ ;  /* 0x00000006090b7c10 */ /* 0x000fe2000fffe1ff */
[----:B------:R-:W-:Y:S03]  /*5dd0*/  BSSY B1, `(.L_x_20276) ;  /* 0x0000036000017945 */ /* 0x000fe60003800000 */
[----:B------:R-:W-:-:S13]  /*5de0*/  ISETP.GT.AND P2, PT, R11, 0x200, PT ;  /* 0x000002000b00780c */ /* 0x000fda0003f44270 */
[----:B------:R-:W-:Y:S05]  /*5df0*/  @!P2 BRA `(.L_x_20277) ;  /* 0x0000000000cca947 */ /* 0x000fea0003800000 */
[----:B------:R-:W0:Y:S01]  /*5e00*/  LDS R11, [R8+-0x400] ;  /* 0xfffc0000080b7984 */ /* 0x000e220000000800 */
[----:B------:R-:W-:Y:S02]  /*5e10*/  PLOP3.LUT P0, PT, PT, PT, PT, 0x8, 0x0 ;  /* 0x000000000000781c */ /* 0x000fe40003f0e170 */
[----:B------:R-:W-:Y:S01]  /*5e20*/  IADD3 R9, R9, 0x400, RZ ;  /* 0x0000040009097810 */ /* 0x000fe20007ffe0ff */
[----:B------:R-:W4:Y:S04]  /*5e30*/  LDS R13, [R8+-0x200] ;  /* 0xfffe0000080d7984 */ /* 0x000f280000000800 */
[----:B------:R-:W1:Y:S04]  /*5e40*/  LDS R15, [R8] ;  /* 0x00000000080f7984 */ /* 0x000e680000000800 */
[----:B------:R-:W2:Y:S04]  /*5e50*/  LDS R17, [R8+0x200] ;  /* 0x0002000008117984 */ /* 0x000ea80000000800 */
[----:B------:R-:W3:Y:S04]  /*5e60*/  LDS R19, [R8+0x400] ;  /* 0x0004000008137984 */ /* 0x000ee80000000800 */
[----:B------:R-:W3:Y:S04]  /*5e70*/  LDS R21, [R8+0x600] ;  /* 0x0006000008157984 */ /* 0x000ee80000000800 */
[----:B------:R-:W3:Y:S04]  /*5e80*/  LDS R23, [R8+0x800] ;  /* 0x0008000008177984 */ /* 0x000ee80000000800 */
[----:B------:R-:W3:Y:S01]  /*5e90*/  LDS R25, [R8+0xa00] ;  /* 0x000a000008197984 */ /* 0x000ee20000000800 */
[----:B0-----:R-:W-:-:S04]  /*5ea0*/  FADD.FTZ R11, -R4, R11 ;  /* 0x0000000b040b7221 */ /* 0x001fc80000010100 */
[----:B------:R-:W-:Y:S01]  /*5eb0*/  FMUL.FTZ R11, R11, 1.4426950216293334961 ;  /* 0x3fb8aa3b0b0b7820 */ /* 0x000fe20000410000 */
[C---:B----4-:R-:W-:Y:S01]  /*5ec0*/  FADD.FTZ R13, -R4.reuse, R13 ;  /* 0x0000000d040d7221 */ /* 0x050fe20000010100 */
[----:B-1----:R-:W-:-:S03]  /*5ed0*/  FADD.FTZ R15, -R4, R15 ;  /* 0x0000000f040f7221 */ /* 0x002fc60000010100 */
        /* <DEDUP_REMOVED lines=37> */
.L_x_20277:
[----:B------:R-:W-:Y:S05]  /*6130*/  BSYNC B1 ;  /* 0x0000000000017941 */ /* 0x000fea0003800000 */
.L_x_20276:
[----:B------:R-:W-:-:S13]  /*6140*/  ISETP.LT.OR P0, PT, R9, UR6, P0 ;  /* 0x0000000609007c0c */ /* 0x000fda0008701670 */
[----:B------:R-:W-:Y:S05]  /*6150*/  @!P0 BRA `(.L_x_20269) ;  /* 0x0000000000608947 */ /* 0x000fea0003800000 */
[----:B------:R-:W0:Y:S04]  /*6160*/  LDS R9, [R8+-0x400] ;  /* 0xfffc000008097984 */ /* 0x000e280000000800 */
[----:B------:R-:W4:Y:S04]  /*6170*/  LDS R11, [R8+-0x200] ;  /* 0xfffe0000080b7984 */ /* 0x000f280000000800 */
[----:B------:R-:W1:Y:S04]  /*6180*/  LDS R13, [R8] ;  /* 0x00000000080d7984 */ /* 0x000e680000000800 */
[----:B------:R-:W2:Y:S01]  /*6190*/  LDS R15, [R8+0x200] ;  /* 0x00020000080f7984 */ /* 0x000ea20000000800 */
[C---:B0-----:R-:W-:Y:S01]  /*61a0*/  FADD.FTZ R9, -R4.reuse, R9 ;  /* 0x0000000904097221 */ /* 0x041fe20000010100 */
[----:B----4-:R-:W-:-:S03]  /*61b0*/  FADD.FTZ R11, -R4, R11 ;  /* 0x0000000b040b7221 */ /* 0x010fc60000010100 */
[----:B------:R-:W-:Y:S01]  /*61c0*/  FMUL.FTZ R9, R9, 1.4426950216293334961 ;  /* 0x3fb8aa3b09097820 */ /* 0x000fe20000410000 */
[----:B-1----:R-:W-:Y:S01]  /*61d0*/  FADD.FTZ R13, -R4, R13 ;  /* 0x0000000d040d7221 */ /* 0x002fe20000010100 */
        /* <DEDUP_REMOVED lines=16> */
.L_x_20269:
[----:B------:R-:W-:Y:S05]  /*62e0*/  BSYNC B0 ;  /* 0x0000000000007941 */ /* 0x000fea0003800000 */
.L_x_20268:
[----:B----4-:R-:W4:Y:S01]  /*62f0*/  SHFL.BFLY PT, R9, R10, 0x10, 0x1f ;  /* 0x0e001f000a097f89 */ /* 0x010f2200000e0000 */
[----:B------:R-:W-:Y:S01]  /*6300*/  LOP3.LUT P0, R14, R0, 0x1f, RZ, 0xc0, !PT ;  /* 0x0000001f000e7812 */ /* 0x000fe2000780c0ff */
[----:B------:R-:W-:Y:S03]  /*6310*/  BSSY B0, `(.L_x_20278) ;  /* 0x00000b4000007945 */ /* 0x000fe60003800000 */
[----:B------:R-:W-:-:S09]  /*6320*/  ISETP.GT.U32.AND P2, PT, R14, 0x3, PT ;  /* 0x000000030e00780c */ /* 0x000fd20003f44070 */
[----:B------:R-:W1:Y:S04]  /*6330*/  @!P0 S2R R16, SR_CgaCtaId ;  /* 0x0000000000108919 */ /* 0x000e680000008800 */
[----:B------:R-:W2:Y:S01]  /*6340*/  @!P2 S2R R15, SR_CgaCtaId ;  /* 0x00000000000fa919 */ /* 0x000ea20000008800 */
[----:B----4-:R-:W-:Y:S01]  /*6350*/  FADD.FTZ R9, R9, R10 ;  /* 0x0000000a09097221 */ /* 0x010fe20000010000 */
[----:B------:R-:W-:-:S04]  /*6360*/  @!P2 MOV R10, 0x400 ;  /* 0x00000400000aa802 */ /* 0x000fc80000000f00 */
[----:B------:R-:W4:Y:S01]  /*6370*/  SHFL.BFLY PT, R8, R9, 0x8, 0x1f ;  /* 0x0d001f0009087f89 */ /* 0x000f2200000e0000 */
[----:B------:R-:W-:-:S05]  /*6380*/  @!P2 VIADD R10, R10, 0xf0 ;  /* 0x000000f00a0aa836 */ /* 0x000fca0000000000 */
[----:B--2---:R-:W-:Y:S01]  /*6390*/  @!P2 LEA R15, R15, R10, 0x18 ;  /* 0x0000000a0f0fa211 */ /* 0x004fe200078ec0ff */
[----:B----4-:R-:W-:Y:S01]  /*63a0*/  FADD.FTZ R8, R9, R8 ;  /* 0x0000000809087221 */ /* 0x010fe20000010000 */
[----:B------:R-:W-:-:S03]  /*63b0*/  @!P0 MOV R9, 0x400 ;  /* 0x0000040000098802 */ /* 0x000fc60000000f00 */
[----:B------:R-:W-:Y:S01]  /*63c0*/  @!P2 IMAD R14, R14, 0x4, R15 ;  /* 0x000000040e0ea824 */ /* 0x000fe200078e020f */
[----:B------:R-:W2:Y:S01]  /*63d0*/  SHFL.BFLY PT, R11, R8, 0x4, 0x1f ;  /* 0x0c801f00080b7f89 */ /* 0x000ea200000e0000 */
[----:B------:R-:W-:-:S05]  /*63e0*/  @!P0 VIADD R9, R9, 0xf0 ;  /* 0x000000f009098836 */ /* 0x000fca0000000000 */
[----:B-1----:R-:W-:Y:S01]  /*63f0*/  @!P0 LEA R9, R16, R9, 0x18 ;  /* 0x0000000910098211 */ /* 0x002fe200078ec0ff */
[----:B--2---:R-:W-:Y:S01]  /*6400*/  FADD.FTZ R11, R8, R11 ;  /* 0x0000000b080b7221 */ /* 0x004fe20000010000 */
        /* <DEDUP_REMOVED lines=30> */
[----:B-1----:R-:W-:Y:S01]  /*65f0*/  FADD.FTZ R9, R8, 9.9999999747524270788e-07 ;  /* 0x358637bd08097421 */ /* 0x002fe20000010000 */
[----:B------:R-:W-:-:S03]  /*6600*/  MOV R10, R0 ;  /* 0x00000000000a7202 */ /* 0x000fc60000000f00 */
        /* <DEDUP_REMOVED lines=9> */
.L_x_20282:
        /* <DEDUP_REMOVED lines=8> */
.L_x_20281:
[----:B------:R-:W-:Y:S05]  /*6720*/  BSYNC B1 ;  /* 0x0000000000017941 */ /* 0x000fea0003800000 */
.L_x_20280:
        /* <DEDUP_REMOVED lines=12> */
[----:B------:R-:W-:Y:S02]  /*67f0*/  MOV R39, UR6 ;  /* 0x0000000600277c02 */ /* 0x000fe40008000f00 */
[----:B------:R-:W-:-:S03]  /*6800*/  PLOP3.LUT P0, PT, PT, PT, PT, 0x8, 0x0 ;  /* 0x000000000000781c */ /* 0x000fc60003f0e170 */
[----:B------:R-:W-:-:S10]  /*6810*/  VIADD R39, R39, 0xfffffa00 ;  /* 0xfffffa0027277836 */ /* 0x000fd40000000000 */
.L_x_20285:
        /* <DEDUP_REMOVED lines=52> */
.L_x_20284:
[----:B------:R-:W-:Y:S05]  /*6b60*/  BSYNC B1 ;  /* 0x0000000000017941 */ /* 0x000fea0003800000 */
.L_x_20283:
        /* <DEDUP_REMOVED lines=31> */
.L_x_20287:
[----:B------:R-:W-:Y:S05]  /*6d60*/  BSYNC B1 ;  /* 0x0000000000017941 */ /* 0x000fea0003800000 */
.L_x_20286:
        /* <DEDUP_REMOVED lines=14> */
.L_x_20279:
[----:B------:R-:W-:Y:S05]  /*6e50*/  BSYNC B0 ;  /* 0x0000000000007941 */ /* 0x000fea0003800000 */
.L_x_20278:
        /* <DEDUP_REMOVED lines=31> */
[----:B------:R4:W-:Y:S02]  /*7050*/  STG.E desc[UR10][R12.64], R8 ;  /* 0x000000080c007986 */ /* 0x0009e4000c10190a */
.L_x_20289:
[----:B------:R-:W-:Y:S05]  /*7060*/  BSYNC B0 ;  /* 0x0000000000007941 */ /* 0x000fea0003800000 */
.L_x_20288:
        /* <DEDUP_REMOVED lines=9> */
.L_x_20291:
[----:B-1--4-:R-:W1:Y:S01]  /*7100*/  I2F.RP R10, R3 ;  /* 0x00000003000a7306 */ /* 0x012e620000209400 */
[C---:B------:R-:W-:Y:S01]  /*7110*/  IADD3 R27, P0, R65.reuse, UR5, RZ ;  /* 0x00000005411b7c10 */ /* 0x040fe2000ff1e0ff */
[----:B------:R-:W-:Y:S01]  /*7120*/  ULDC.64 UR6, c[0x0][0x248] ;  /* 0x0000920000067ab9 */ /* 0x000fe20000000a00 */
[----:B--2---:R-:W2:Y:S01]  /*7130*/  S2R R40, SR_CTAID.Z ;  /* 0x0000000000287919 */ /* 0x004ea20000002700 */
[----:B------:R-:W-:Y:S01]  /*7140*/  ULDC UR9, c[0x0][0x270] ;  /* 0x00009c0000097ab9 */ /* 0x000fe20000000800 */
[----:B0-----:R-:W-:Y:S01]  /*7150*/  LEA.HI.X.SX32 R4, R65, UR17, 0x1, P0 ;  /* 0x0000001141047c11 */ /* 0x001fe200080f0eff */
[----:B------:R-:W-:Y:S01]  /*7160*/  IMAD R18, R2, UR9, RZ ;  /* 0x0000000902127c24 */ /* 0x000fe2000f8e02ff */
[C---:B------:R-:W-:Y:S01]  /*7170*/  LEA R26, P0, R27.reuse, UR6, 0x2 ;  /* 0x000000061b1a7c11 */ /* 0x040fe2000f8010ff */
[----:B------:R-:W-:Y:S01]  /*7180*/  UMOV UR6, 0x400 ;  /* 0x0000040000067882 */ /* 0x000fe20000000000 */
[----:B------:R-:W-:Y:S01]  /*7190*/  ULDC UR8, c[0x0][0x28c] ;  /* 0x0000a30000087ab9 */ /* 0x000fe20000000800 */
[----:B------:R-:W-:Y:S01]  /*71a0*/  UIADD3 UR6, UR6, 0x110, URZ ;  /* 0x0000011006067890 */ /* 0x000fe2000fffe03f */
[----:B------:R-:W-:Y:S01]  /*71b0*/  LEA.HI.X R27, R27, UR7, R4, 0x2, P0 ;  /* 0x000000071b1b7c11 */ /* 0x000fe200080f1404 */
[----:B------:R-:W0:Y:S01]  /*71c0*/  S2UR UR7, SR_CgaCtaId ;  /* 0x00000000000779c3 */ /* 0x000e220000008800 */
[----:B------:R-:W-:Y:S01]  /*71d0*/  LEA.HI R4, R24, R24, RZ, 0x1 ;  /* 0x0000001818047211 */ /* 0x000fe200078f08ff */
[----:B------:R-:W-:Y:S01]  /*71e0*/  IMAD.MOV.U32 R36, RZ, RZ, RZ ;  /* 0x000000ffff247224 */ /* 0x000fe200078e00ff */
[----:B-1----:R-:W1:Y:S01]  /*71f0*/  MUFU.RCP R10, R10 ;  /* 0x0000000a000a7308 */ /* 0x002e620000001000 */
[----:B------:R-:W-:-:S02]  /*7200*/  IADD3 R28, -R28, 0x1, RZ ;  /* 0x000000011c1c7810 */ /* 0x000fc40007ffe1ff */
[----:B------:R-:W-:Y:S02]  /*7210*/  CS2R R34, SRZ ;  /* 0x0000000000227805 */ /* 0x000fe4000001ff00 */
[----:B------:R-:W-:Y:S02]  /*7220*/  CS2R R32, SRZ ;  /* 0x0000000000207805 */ /* 0x000fe4000001ff00 */
[----:B------:R-:W-:Y:S01]  /*7230*/  CS2R R30, SRZ ;  /* 0x00000000001e7805 */ /* 0x000fe2000001ff00 */
[----:B------:R-:W-:Y:S01]  /*7240*/  IMAD.MOV.U32 R29, RZ, RZ, RZ ;  /* 0x000000ffff1d7224 */ /* 0x000fe200078e00ff */
[----:B------:R-:W-:Y:S01]  /*7250*/  SHF.R.S32.HI R19, RZ, 0x1f, R18 ;  /* 0x0000001fff137819 */ /* 0x000fe20000011412 */
[----:B------:R-:W-:Y:S02]  /*7260*/  VIADD R37, R5, -UR8 ;  /* 0x8000000805257c36 */ /* 0x000fe40008000000 */
[----:B-1----:R-:W-:Y:S02]  /*7270*/  VIADD R8, R10, 0xffffffe ;  /* 0x0ffffffe0a087836 */ /* 0x002fe40000000000 */
[----:B------:R-:W1:Y:S01]  /*7280*/  LDC R10, c[0x0][0x26c] ;  /* 0x00009b00ff0a7b82 */ /* 0x000e620000000800 */
[----:B--2---:R-:W-:Y:S01]  /*7290*/  IMAD R38, R40, 0x20, R7 ;  /* 0x0000002028267824 */ /* 0x004fe200078e0207 */
[----:B------:R2:W4:Y:S01]  /*72a0*/  F2I.FTZ.U32.TRUNC.NTZ R9, R8 ;  /* 0x0000000800097305 */ /* 0x000522000021f000 */
[----:B0-----:R-:W-:-:S02]  /*72b0*/  ULEA UR6, UR7, UR6, 0x18 ;  /* 0x0000000607067291 */ /* 0x001fc4000f8ec03f */
[----:B------:R-:W-:Y:S01]  /*72c0*/  IMAD.SHL.U32 R38, R38, 0x10, RZ ;  /* 0x0000001026267824 */ /* 0x000fe200078e00ff */
[----:B--2---:R-:W-:Y:S01]  /*72d0*/  HFMA2.MMA R8, -RZ, RZ, 0, 0 ;  /* 0x00000000ff087435 */ /* 0x004fe200000001ff */
[----:B----4-:R-:W-:-:S04]  /*72e0*/  IMAD.MOV R12, RZ, RZ, -R9 ;  /* 0x000000ffff0c7224 */ /* 0x010fc800078e0a09 */
[----:B------:R-:W-:Y:S01]  /*72f0*/  IMAD R25, R12, R3, RZ ;  /* 0x000000030c197224 */ /* 0x000fe200078e02ff */
[----:B-1----:R-:W-:-:S04]  /*7300*/  SHF.R.S32.HI R2, RZ, 0x1f, R10 ;  /* 0x0000001fff027819 */ /* 0x002fc8000001140a */
[----:B------:R-:W-:Y:S01]  /*7310*/  IMAD.HI.U32 R25, R9, R25, R8 ;  /* 0x0000001909197227 */ /* 0x000fe200078e0008 */
[----:B------:R-:W-:-:S03]  /*7320*/  LOP3.LUT R9, R4, 0xfffffffe, RZ, 0xc0, !PT ;  /* 0xfffffffe04097812 */ /* 0x000fc600078ec0ff */
[----:B------:R-:W-:Y:S02]  /*7330*/  IMAD.SHL.U32 R8, R4, 0x8, RZ ;  /* 0x0000000804087824 */ /* 0x000fe400078e00ff */
[----:B------:R-:W-:-:S03]  /*7340*/  IMAD.IADD R4, R24, 0x1, -R9 ;  /* 0x0000000118047824 */ /* 0x000fc600078e0a09 */
[----:B------:R-:W-:-:S04]  /*7350*/  LOP3.LUT R39, R8, 0xfffffff0, RZ, 0xc0, !PT ;  /* 0xfffffff008277812 */ /* 0x000fc800078ec0ff */
[----:B------:R-:W-:Y:S01]  /*7360*/  LEA R39, R4, R39, 0x3 ;  /* 0x0000002704277211 */ /* 0x000fe200078e18ff */
[----:B------:R-:W-:-:S03]  /*7370*/  IMAD R4, R7, 0x2, R4 ;  /* 0x0000000207047824 */ /* 0x000fc600078e0204 */
[C---:B------:R-:W-:Y:S01]  /*7380*/  IADD3 R47, R39.reuse, 0x500, RZ ;  /* 0x00000500272f7810 */ /* 0x040fe20007ffe0ff */
[----:B------:R-:W-:Y:S01]  /*7390*/  IMAD R40, R40, 0x40, R4 ;  /* 0x0000004028287824 */ /* 0x000fe200078e0204 */
[----:B------:R-:W-:Y:S01]  /*73a0*/  LEA R42, R4, UR6, 0x5 ;  /* 0x00000006042a7c11 */ /* 0x000fe2000f8e28ff */
[C---:B------:R-:W-:Y:S02]  /*73b0*/  VIADD R41, R39.reuse, 0x200 ;  /* 0x0000020027297836 */ /* 0x040fe40000000000 */
[C---:B------:R-:W-:Y:S02]  /*73c0*/  VIADD R43, R39.reuse, 0x300 ;  /* 0x00000300272b7836 */ /* 0x040fe40000000000 */
[C---:B------:R-:W-:Y:S02]  /*73d0*/  VIADD R45, R39.reuse, 0x400 ;  /* 0x00000400272d7836 */ /* 0x040fe40000000000 */
[C---:B------:R-:W-:Y:S02]  /*73e0*/  VIADD R49, R39.reuse, 0x600 ;  /* 0x0000060027317836 */ /* 0x040fe40000000000 */
[----:B------:R-:W-:-:S02]  /*73f0*/  VIADD R51, R39, 0x700 ;  /* 0x0000070027337836 */ /* 0x000fc40000000000 */
[----:B------:R-:W-:Y:S02]  /*7400*/  IMAD.SHL.U32 R40, R40, 0x8, RZ ;  /* 0x0000000828287824 */ /* 0x000fe400078e00ff */
[----:B------:R-:W-:-:S07]  /*7410*/  VIADD R42, R42, 0x10 ;  /* 0x000000102a2a7836 */ /* 0x000fce0000000000 */
.L_x_20311:
[----:B0-----:R-:W0:Y:S01]  /*7420*/  LDC R14, c[0x0][0x290] ;  /* 0x0000a400ff0e7b82 */ /* 0x001e220000000800 */
        /* <DEDUP_REMOVED lines=23> */
[----:B------:R-:W-:Y:S01]  /*75a0*/  @!P1 LOP3.LUT R9, RZ, R11, RZ, 0x33, !PT ;  /* 0x0000000bff099212 */ /* 0x000fe200078e33ff */
[----:B0-----:R-:W-:Y:S01]  /*75b0*/  IMAD.MOV R4, RZ, RZ, -R5 ;  /* 0x000000ffff047224 */ /* 0x001fe200078e0a05 */
[----:B------:R-:W-:-:S03]  /*75c0*/  ISETP.NE.AND P2, PT, R14, RZ, PT ;  /* 0x000000ff0e00720c */ /* 0x000fc60003f45270 */
[----:B------:R-:W-:Y:S02]  /*75d0*/  IMAD.IADD R8, R6, 0x1, R9 ;  /* 0x0000000106087824 */ /* 0x000fe400078e0209 */
[----:B------:R-:W-:Y:S01]  /*75e0*/  IMAD R11, R4, R13, RZ ;  /* 0x0000000d040b7224 */ /* 0x000fe200078e02ff */
[----:B------:R-:W-:Y:S02]  /*75f0*/  MOV R4, RZ ;  /* 0x000000ff00047202 */ /* 0x000fe40000000f00 */
        /* <DEDUP_REMOVED lines=27> */
[----:B---3--:R-:W-:-:S02]  /*77b0*/  LEA.HI.X.SX32 R46, R49, R44, 0x1, P4 ;  /* 0x0000002c312e7211 */ /* 0x008fc400020f0eff */
[-C--:B------:R-:W-:Y:S02]  /*77c0*/  LEA.HI.X R21, R10, R17.reuse, R11, 0x1, P1 ;  /* 0x000000110a157211 */ /* 0x080fe400008f0c0b */
[-C--:B------:R-:W-:Y:S02]  /*77d0*/  IADD3 R11, P0, R43, R4.reuse, RZ ;  /* 0x000000042b0b7210 */ /* 0x080fe40007f1e0ff */
[----:B------:R-:W-:Y:S01]  /*77e0*/  IADD3 R8, P2, R41, R4, RZ ;  /* 0x0000000429087210 */ /* 0x000fe20007f5e0ff */
[----:B------:R-:W-:Y:S01]  /*77f0*/  BSSY B2, `(.L_x_20295) ;  /* 0x0000053000027945 */ /* 0x000fe20003800000 */
[----:B------:R-:W-:Y:S01]  /*7800*/  LEA.HI.X.SX32 R52, R43, R44, 0x1, P0 ;  /* 0x0000002c2b347211 */ /* 0x000fe200000f0eff */
[----:B------:R-:W5:Y:S01]  /*7810*/  LDG.E.CONSTANT R70, desc[UR10][R20.64+0x200] ;  /* 0x0002000a14467981 */ /* 0x000f62000c1e9900 */
[CC--:B------:R-:W-:Y:S02]  /*7820*/  LEA R22, P0, R23.reuse, R16.reuse, 0x1 ;  /* 0x0000001017167211 */ /* 0x0c0fe400078008ff */
[----:B------:R-:W-:Y:S01]  /*7830*/  LEA R14, P3, R8, R16, 0x1 ;  /* 0x00000010080e7211 */ /* 0x000fe200078608ff */
[----:B------:R-:W5:Y:S01]  /*7840*/  LDG.E.CONSTANT R71, desc[UR10][R20.64+0x204] ;  /* 0x0002040a14477981 */ /* 0x000f62000c1e9900 */
[----:B------:R-:W-:-:S02]  /*7850*/  LEA.HI.X R23, R23, R17, R46, 0x1, P0 ;  /* 0x0000001117177211 */ /* 0x000fc400000f0c2e */
[----:B------:R-:W-:Y:S01]  /*7860*/  LEA.HI.X.SX32 R9, R41, R44, 0x1, P2 ;  /* 0x0000002c29097211 */ /* 0x000fe200010f0eff */
[----:B------:R-:W5:Y:S01]  /*7870*/  LDG.E.CONSTANT R72, desc[UR10][R20.64+0x208] ;  /* 0x0002080a14487981 */ /* 0x000f62000c1e9900 */
[-C--:B------:R-:W-:Y:S02]  /*7880*/  IADD3 R13, P5, R47, R4.reuse, RZ ;  /* 0x000000042f0d7210 */ /* 0x080fe40007fbe0ff */
[----:B------:R-:W-:Y:S01]  /*7890*/  LEA.HI.X R15, R8, R17, R9, 0x1, P3 ;  /* 0x00000011080f7211 */ /* 0x000fe200018f0c09 */
[----:B------:R-:W5:Y:S01]  /*78a0*/  LDG.E.CONSTANT R66, desc[UR10][R22.64] ;  /* 0x0000000a16427981 */ /* 0x000f62000c1e9900 */
[----:B------:R-:W-:Y:S02]  /*78b0*/  IADD3 R9, P6, R45, R4, RZ ;  /* 0x000000042d097210 */ /* 0x000fe40007fde0ff */
[-C--:B------:R-:W-:Y:S01]  /*78c0*/  LEA R10, P3, R11, R16.reuse, 0x1 ;  /* 0x000000100b0a7211 */ /* 0x080fe200078608ff */
[----:B------:R-:W5:Y:S01]  /*78d0*/  LDG.E.CONSTANT R67, desc[UR10][R22.64+0x4] ;  /* 0x0000040a16437981 */ /* 0x000f62000c1e9900 */
[----:B------:R-:W-:-:S02]  /*78e0*/  LEA R8, P2, R9, R16, 0x1 ;  /* 0x0000001009087211 */ /* 0x000fc400078408ff */
[----:B------:R-:W-:Y:S01]  /*78f0*/  LEA.HI.X.SX32 R50, R45, R44, 0x1, P6 ;  /* 0x0000002c2d327211 */ /* 0x000fe200030f0eff */
[----:B-----5:R-:W5:Y:S01]  /*7900*/  LDG.E.CONSTANT R68, desc[UR10][R22.64+0x8] ;  /* 0x0000080a16447981 */ /* 0x020f62000c1e9900 */
        /* <DEDUP_REMOVED lines=65> */
.L_x_20296:
[----:B------:R-:W-:Y:S05]  /*7d20*/  BSYNC B2 ;  /* 0x0000000000027941 */ /* 0x000fea0003800000 */
.L_x_20295:
[----:B-----5:R-:W-:Y:S01]  /*7d30*/  HFMA2.MMA.BF16_V2 R78, R9, R78, -RZ ;  /* 0x0000004e094e7235 */ /* 0x020fe200003000ff */
[----:B------:R-:W-:Y:S02]  /*7d40*/  IMAD.MOV.U32 R13, RZ, RZ, R14 ;  /* 0x000000ffff0d7224 */ /* 0x000fe400078e000e */
[----:B------:R-:W-:Y:S02]  /*7d50*/  HMUL2.BF16_V2 R10, R8, R75 ;  /* 0x0000004b080a7232 */ /* 0x000fe40000200000 */
[----:B------:R-:W-:Y:S01]  /*7d60*/  IMAD.MOV.U32 R11, RZ, RZ, R21 ;  /* 0x000000ffff0b7224 */ /* 0x000fe200078e0015 */
[----:B------:R-:W-:Y:S02]  /*7d70*/  BSSY B2, `(.L_x_20297) ;  /* 0x0000034000027945 */ /* 0x000fe40003800000 */
[----:B------:R-:W-:Y:S01]  /*7d80*/  PRMT R12, R10, 0x7632, R12 ;  /* 0x000076320a0c7816 */ /* 0x000fe2000000000c */
[----:B------:R-:W-:Y:S01]  /*7d90*/  HFMA2.MMA.BF16_V2 R74, R13, R74, -RZ ;  /* 0x0000004a0d4a7235 */ /* 0x000fe200003000ff */
[----:B------:R-:W-:Y:S01]  /*7da0*/  HMUL2.BF16_V2 R20, R11, R76 ;  /* 0x0000004c0b147232 */ /* 0x000fe20000200000 */
        /* <DEDUP_REMOVED lines=48> */
.L_x_20298:
[----:B------:R-:W-:Y:S05]  /*80b0*/  BSYNC B2 ;  /* 0x0000000000027941 */ /* 0x000fea0003800000 */
.L_x_20297:
[----:B------:R-:W-:Y:S01]  /*80c0*/  HFMA2.MMA.BF16_V2 R20, R9, R71, -RZ ;  /* 0x0000004709147235 */ /* 0x000fe200003000ff */
[----:B------:R-:W-:Y:S02]  /*80d0*/  HMUL2.BF16_V2 R70, R8, R70 ;  /* 0x0000004608467232 */ /* 0x000fe40000200000 */
[----:B------:R-:W-:Y:S01]  /*80e0*/  FADD.FTZ R15, R10, R15 ;  /* 0x0000000f0a0f7221 */ /* 0x000fe20000010000 */
[--C-:B------:R-:W-:Y:S01]  /*80f0*/  FADD.FTZ R14, R14, R21.reuse ;  /* 0x000000150e0e7221 */ /* 0x100fe20000010000 */
[----:B------:R-:W-:Y:S01]  /*8100*/  HMUL2.BF16_V2 R22, R11, R72 ;  /* 0x000000480b167232 */ /* 0x000fe20000200000 */
[----:B------:R-:W-:Y:S01]  /*8110*/  BSSY B2, `(.L_x_20299) ;  /* 0x0000035000027945 */ /* 0x000fe20003800000 */
[C---:B------:R-:W-:Y:S02]  /*8120*/  PRMT R10, R70.reuse, 0x7610, R10 ;  /* 0x00007610460a7816 */ /* 0x040fe4000000000a */
        /* <DEDUP_REMOVED lines=14> */
[----:B------:R-:W-:Y:S01]  /*8210*/  FADD.FTZ R20, R14, R15 ;  /* 0x0000000f0e147221 */ /* 0x000fe20000010000 */
        /* <DEDUP_REMOVED lines=14> */
[----:B------:R-:W-:Y:S02]  /*8300*/  IADD3 R10, R40, 0x4, RZ ;  /* 0x00000004280a7810 */ /* 0x000fe40007ffe0ff */
        /* <DEDUP_REMOVED lines=21> */
.L_x_20300:
[----:B------:R-:W-:Y:S05]  /*8460*/  BSYNC B2 ;  /* 0x0000000000027941 */ /* 0x000fea0003800000 */
.L_x_20299:
[----:B------:R-:W-:Y:S01]  /*8470*/  HFMA2.MMA.BF16_V2 R14, R9, R50, -RZ ;  /* 0x00000032090e7235 */ /* 0x000fe200003000ff */
[----:B------:R-:W-:Y:S02]  /*8480*/  HMUL2.BF16_V2 R10, R8, R48 ;  /* 0x00000030080a7232 */ /* 0x000fe40000200000 */
[----:B------:R-:W-:Y:S01]  /*8490*/  FADD.FTZ R15, R12, R15 ;  /* 0x0000000f0c0f7221 */ /* 0x000fe20000010000 */
[----:B------:R-:W-:Y:S01]  /*84a0*/  FADD.FTZ R29, R29, R20 ;  /* 0x000000141d1d7221 */ /* 0x000fe20000010000 */
[----:B------:R-:W-:Y:S01]  /*84b0*/  HFMA2.MMA.BF16_V2 R52, R13, R52, -RZ ;  /* 0x000000340d347235 */ /* 0x000fe200003000ff */
[----:B------:R-:W-:Y:S01]  /*84c0*/  HMUL2.BF16_V2 R21, R11, R46 ;  /* 0x0000002e0b157232 */ /* 0x000fe20000200000 */
[C---:B------:R-:W-:Y:S01]  /*84d0*/  PRMT R12, R10.reuse, 0x7632, R12 ;  /* 0x000076320a0c7816 */ /* 0x040fe2000000000c */
[----:B------:R-:W-:Y:S01]  /*84e0*/  IMAD.U32 R10, R10, 0x10000, RZ ;  /* 0x000100000a0a7824 */ /* 0x000fe200078e00ff */
[----:B------:R-:W-:Y:S01]  /*84f0*/  BSSY B2, `(.L_x_20301) ;  /* 0x000002f000027945 */ /* 0x000fe20003800000 */
[----:B------:R-:W-:-:S02]  /*8500*/  PRMT R20, R14, 0x7632, R20 ;  /* 0x000076320e147816 */ /* 0x000fc40000000014 */
[----:B------:R-:W-:Y:S01]  /*8510*/  IMAD.U32 R23, R12, 0x10000, RZ ;  /* 0x000100000c177824 */ /* 0x000fe200078e00ff */
[----:B------:R-:W-:Y:S02]  /*8520*/  SHF.L.U32 R14, R14, 0x10, RZ ;  /* 0x000000100e0e7819 */ /* 0x000fe400000006ff */
[C---:B------:R-:W-:Y:S01]  /*8530*/  PRMT R22, R21.reuse, 0x7632, R22 ;  /* 0x0000763215167816 */ /* 0x040fe20000000016 */
[----:B------:R-:W-:Y:S02]  /*8540*/  IMAD.U32 R71, R20, 0x10000, RZ ;  /* 0x0001000014477824 */ /* 0x000fe400078e00ff */
[----:B------:R-:W-:Y:S01]  /*8550*/  FADD.FTZ R23, R10, R23 ;  /* 0x000000170a177221 */ /* 0x000fe20000010000 */
[----:B------:R-:W-:Y:S01]  /*8560*/  PRMT R10, R52, 0x7610, R10 ;  /* 0x00007610340a7816 */ /* 0x000fe2000000000a */
[----:B------:R-:W-:Y:S02]  /*8570*/  IMAD.U32 R21, R21, 0x10000, RZ ;  /* 0x0001000015157824 */ /* 0x000fe400078e00ff */
[----:B------:R-:W-:Y:S01]  /*8580*/  FADD.FTZ R14, R14, R71 ;  /* 0x000000470e0e7221 */ /* 0x000fe20000010000 */
[----:B------:R-:W-:Y:S01]  /*8590*/  PRMT R12, R52, 0x7632, R12 ;  /* 0x00007632340c7816 */ /* 0x000fe2000000000c */
[----:B------:R-:W-:-:S02]  /*85a0*/  IMAD.U32 R22, R22, 0x10000, RZ ;  /* 0x0001000016167824 */ /* 0x000fc400078e00ff */
        /* <DEDUP_REMOVED lines=35> */
.L_x_20302:
[----:B------:R-:W-:Y:S05]  /*87e0*/  BSYNC B2 ;  /* 0x0000000000027941 */ /* 0x000fea0003800000 */
.L_x_20301:
[----:B------:R-:W-:Y:S01]  /*87f0*/  HFMA2.MMA.BF16_V2 R20, R9, R54, -RZ ;  /* 0x0000003609147235 */ /* 0x000fe200003000ff */
[----:B------:R-:W-:Y:S01]  /*8800*/  HMUL2.BF16_V2 R53, R8, R53 ;  /* 0x0000003508357232 */ /* 0x000fe20000200000 */
[----:B------:R-:W-:Y:S01]  /*8810*/  HFMA2.MMA.BF16_V2 R48, R13, R58, -RZ ;  /* 0x0000003a0d307235 */ /* 0x000fe200003000ff */
[----:B------:R-:W-:Y:S01]  /*8820*/  FADD.FTZ R23, R10, R23 ;  /* 0x000000170a177221 */ /* 0x000fe20000010000 */
[----:B------:R-:W-:Y:S01]  /*8830*/  FADD.FTZ R14, R14, R21 ;  /* 0x000000150e0e7221 */ /* 0x000fe20000010000 */
[----:B------:R-:W-:Y:S01]  /*8840*/  HMUL2.BF16_V2 R22, R11, R55 ;  /* 0x000000370b167232 */ /* 0x000fe20000200000 */
[C---:B------:R-:W-:Y:S01]  /*8850*/  PRMT R10, R53.reuse, 0x7610, R10 ;  /* 0x00007610350a7816 */ /* 0x040fe2000000000a */
[----:B------:R-:W-:Y:S01]  /*8860*/  BSSY B2, `(.L_x_20303) ;  /* 0x0000034000027945 */ /* 0x000fe20003800000 */
        /* <DEDUP_REMOVED lines=13> */
[----:B------:R-:W-:Y:S01]  /*8940*/  FADD.FTZ R21, R20, R21 ;  /* 0x0000001514157221 */ /* 0x000fe20000010000 */
[----:B------:R-:W-:Y:S02]  /*8950*/  IMAD.U32 R48, R48, 0x10000, RZ ;  /* 0x0001000030307824 */ /* 0x000fe400078e00ff */
[----:B------:R-:W-:Y:S01]  /*8960*/  FADD.FTZ R22, R22, R55 ;  /* 0x0000003716167221 */ /* 0x000fe20000010000 */
[----:B------:R-:W-:Y:S02]  /*8970*/  IMAD.U32 R53, R10, 0x10000, RZ ;  /* 0x000100000a357824 */ /* 0x000fe400078e00ff */
[----:B------:R-:W-:-:S02]  /*8980*/  FADD.FTZ R21, R50, R21 ;  /* 0x0000001532157221 */ /* 0x000fc40000010000 */
        /* <DEDUP_REMOVED lines=33> */
.L_x_20304:
[----:B------:R-:W-:Y:S05]  /*8ba0*/  BSYNC B2 ;  /* 0x0000000000027941 */ /* 0x000fea0003800000 */
.L_x_20303:
        /* <DEDUP_REMOVED lines=12> */
[----:B------:R-:W-:Y:S01]  /*8c70*/  IMAD.U32 R14, R14, 0x10000, RZ ;  /* 0x000100000e0e7824 */ /* 0x000fe200078e00ff */
[----:B------:R-:W-:Y:S01]  /*8c80*/  PRMT R12, R62, 0x7632, R12 ;  /* 0x000076323e0c7816 */ /* 0x000fe2000000000c */
[----:B------:R-:W-:-:S02]  /*8c90*/  IMAD.U32 R53, R20, 0x10000, RZ ;  /* 0x0001000014357824 */ /* 0x000fc400078e00ff */
        /* <DEDUP_REMOVED lines=8> */
[----:B------:R-:W-:Y:S01]  /*8d20*/  SHF.L.U32 R23, R12, 0x10, RZ ;  /* 0x000000100c177819 */ /* 0x000fe200000006ff */
        /* <DEDUP_REMOVED lines=31> */
.L_x_20306:
[----:B------:R-:W-:Y:S05]  /*8f20*/  BSYNC B2 ;  /* 0x0000000000027941 */ /* 0x000fea0003800000 */
.L_x_20305:
        /* <DEDUP_REMOVED lines=40> */
.L_x_20308:
[----:B------:R-:W-:Y:S05]  /*91b0*/  BSYNC B2 ;  /* 0x0000000000027941 */ /* 0x000fea0003800000 */
.L_x_20307:
[----:B------:R-:W-:Y:S01]  /*91c0*/  IMAD.U32 R53, R14, 0x10000, RZ ;  /* 0x000100000e357824 */ /* 0x000fe200078e00ff */
[----:B------:R-:W-:Y:S01]  /*91d0*/  HFMA2.MMA.BF16_V2 R14, R8, R66, -RZ ;  /* 0x00000042080e7235 */ /* 0x000fe200003000ff */
[----:B------:R-:W-:Y:S01]  /*91e0*/  IMAD.U32 R20, R20, 0x10000, RZ ;  /* 0x0001000014147824 */ /* 0x000fe200078e00ff */
[----:B------:R-:W-:Y:S01]  /*91f0*/  HFMA2.MMA.BF16_V2 R48, R13, R69, -RZ ;  /* 0x000000450d307235 */ /* 0x000fe200003000ff */
[----:B------:R-:W-:Y:S02]  /*9200*/  IMAD.U32 R55, R22, 0x10000, RZ ;  /* 0x0001000016377824 */ /* 0x000fe400078e00ff */
[----:B------:R-:W-:Y:S02]  /*9210*/  HMUL2.BF16_V2 R22, R9, R67 ;  /* 0x0000004309167232 */ /* 0x000fe40000200000 */
[----:B------:R-:W-:Y:S01]  /*9220*/  IMAD.U32 R12, R12, 0x10000, RZ ;  /* 0x000100000c0c7824 */ /* 0x000fe200078e00ff */
[----:B------:R-:W-:Y:S01]  /*9230*/  ISETP.GT.AND P1, PT, R24, 0xf, PT ;  /* 0x0000000f1800780c */ /* 0x000fe20003f24270 */
[----:B------:R-:W-:-:S02]  /*9240*/  IMAD.U32 R23, R23, 0x10000, RZ ;  /* 0x0001000017177824 */ /* 0x000fc400078e00ff */
[----:B------:R-:W-:Y:S01]  /*9250*/  FADD.FTZ R55, R20, R55 ;  /* 0x0000003714377221 */ /* 0x000fe20000010000 */
[----:B------:R-:W-:Y:S02]  /*9260*/  IMAD.U32 R46, R46, 0x10000, RZ ;  /* 0x000100002e2e7824 */ /* 0x000fe400078e00ff */
[----:B------:R-:W-:Y:S01]  /*9270*/  FADD.FTZ R12, R12, R53 ;  /* 0x000000350c0c7221 */ /* 0x000fe20000010000 */
[----:B------:R-:W-:Y:S01]  /*9280*/  PRMT R20, R14, 0x7632, R20 ;  /* 0x000076320e147816 */ /* 0x000fe20000000014 */
[----:B------:R-:W-:Y:S01]  /*9290*/  FADD.FTZ R10, R21, R10 ;  /* 0x0000000a150a7221 */ /* 0x000fe20000010000 */
[----:B------:R-:W-:Y:S01]  /*92a0*/  FADD.FTZ R46, R23, R46 ;  /* 0x0000002e172e7221 */ /* 0x000fe20000010000 */
[----:B------:R-:W-:Y:S01]  /*92b0*/  PRMT R23, R22, 0x7632, R23 ;  /* 0x0000763216177816 */ /* 0x000fe20000000017 */
[----:B------:R-:W-:Y:S01]  /*92c0*/  FADD.FTZ R55, R12, R55 ;  /* 0x000000370c377221 */ /* 0x000fe20000010000 */
[----:B------:R-:W-:Y:S01]  /*92d0*/  IMAD.U32 R53, R20, 0x10000, RZ ;  /* 0x0001000014357824 */ /* 0x000fe200078e00ff */
[----:B------:R-:W-:Y:S01]  /*92e0*/  HFMA2.MMA.BF16_V2 R12, R13, R64, -RZ ;  /* 0x000000400d0c7235 */ /* 0x000fe200003000ff */
[----:B------:R-:W-:-:S02]  /*92f0*/  IMAD.U32 R22, R22, 0x10000, RZ ;  /* 0x0001000016167824 */ /* 0x000fc400078e00ff */
[----:B------:R-:W-:Y:S02]  /*9300*/  HMUL2.BF16_V2 R20, R11, R68 ;  /* 0x000000440b147232 */ /* 0x000fe40000200000 */
[----:B------:R-:W-:Y:S01]  /*9310*/  IMAD.U32 R23, R23, 0x10000, RZ ;  /* 0x0001000017177824 */ /* 0x000fe200078e00ff */
[----:B------:R-:W-:Y:S01]  /*9320*/  SHF.L.U32 R14, R14, 0x10, RZ ;  /* 0x000000100e0e7819 */ /* 0x000fe200000006ff */
[----:B------:R-:W-:Y:S01]  /*9330*/  FADD.FTZ R46, R55, R46 ;  /* 0x0000002e372e7221 */ /* 0x000fe20000010000 */
        /* <DEDUP_REMOVED lines=33> */
[C---:B------:R-:W-:Y:S01]  /*9550*/  VIADD R15, R40.reuse, 0x2 ;  /* 0x00000002280f7836 */ /* 0x040fe20000000000 */
[C---:B------:R-:W-:Y:S01]  /*9560*/  ISETP.GE.AND P6, PT, R40.reuse, UR16, PT ;  /* 0x0000001028007c0c */ /* 0x040fe2000bfc6270 */
[C---:B------:R-:W-:Y:S01]  /*9570*/  VIADD R14, R40.reuse, 0x1 ;  /* 0x00000001280e7836 */ /* 0x040fe20000000000 */
[C---:B0-----:R-:W-:Y:S02]  /*9580*/  IADD3 R16, R40.reuse, 0x5, RZ ;  /* 0x0000000528107810 */ /* 0x041fe40007ffe0ff */
[----:B------:R-:W-:Y:S01]  /*9590*/  ISETP.GE.AND P5, PT, R15, UR16, PT ;  /* 0x000000100f007c0c */ /* 0x000fe2000bfa6270 */
[----:B------:R-:W-:Y:S01]  /*95a0*/  VIADD R15, R40, 0x4 ;  /* 0x00000004280f7836 */ /* 0x000fe20000000000 */
[----:B------:R-:W-:Y:S01]  /*95b0*/  ISETP.GE.AND P0, PT, R14, UR16, PT ;  /* 0x000000100e007c0c */ /* 0x000fe2000bf06270 */
[----:B------:R-:W-:Y:S01]  /*95c0*/  VIADD R14, R40, 0x3 ;  /* 0x00000003280e7836 */ /* 0x000fe20000000000 */
[----:B------:R-:W-:Y:S02]  /*95d0*/  ISETP.GE.AND P2, PT, R16, UR16, PT ;  /* 0x0000001010007c0c */ /* 0x000fe4000bf46270 */
[----:B------:R-:W-:Y:S01]  /*95e0*/  ISETP.GE.AND P3, PT, R15, UR16, PT ;  /* 0x000000100f007c0c */ /* 0x000fe2000bf66270 */
[----:B------:R-:W-:Y:S01]  /*95f0*/  VIADD R15, R40, 0x7 ;  /* 0x00000007280f7836 */ /* 0x000fe20000000000 */
[----:B------:R-:W-:Y:S01]  /*9600*/  ISETP.GE.AND P4, PT, R14, UR16, PT ;  /* 0x000000100e007c0c */ /* 0x000fe2000bf86270 */
[----:B------:R-:W-:Y:S01]  /*9610*/  VIADD R14, R40, 0x6 ;  /* 0x00000006280e7836 */ /* 0x000fe20000000000 */
[----:B-----5:R-:W-:-:S02]  /*9620*/  @P6 PRMT R5, RZ, 0x7610, R5 ;  /* 0x00007610ff056816 */ /* 0x020fc40000000005 */
[----:B------:R-:W-:Y:S02]  /*9630*/  ISETP.GE.AND P6, PT, R15, UR16, PT ;  /* 0x000000100f007c0c */ /* 0x000fe4000bfc6270 */
[----:B------:R-:W-:Y:S02]  /*9640*/  ISETP.GE.AND P1, PT, R14, UR16, PT ;  /* 0x000000100e007c0c */ /* 0x000fe4000bf26270 */
[C---:B------:R-:W-:Y:S02]  /*9650*/  PRMT R14, R4.reuse, 0x7632, R14 ;  /* 0x00007632040e7816 */ /* 0x040fe4000000000e */
[----:B------:R-:W-:Y:S02]  /*9660*/  SEL R16, R4, RZ, !P5 ;  /* 0x000000ff04107207 */ /* 0x000fe40006800000 */
[----:B------:R-:W-:Y:S02]  /*9670*/  PRMT R17, R10, 0x7632, R17 ;  /* 0x000076320a117816 */ /* 0x000fe40000000011 */
[----:B------:R-:W-:-:S02]  /*9680*/  PRMT R4, R5, 0x7632, R4 ;  /* 0x0000763205047816 */ /* 0x000fc40000000004 */
[----:B------:R-:W-:Y:S02]  /*9690*/  SEL R21, R12, RZ, !P1 ;  /* 0x000000ff0c157207 */ /* 0x000fe40004800000 */
        /* <DEDUP_REMOVED lines=9> */
.L_x_20310:
[----:B------:R-:W-:Y:S05]  /*9730*/  BSYNC B2 ;  /* 0x0000000000027941 */ /* 0x000fea0003800000 */
.L_x_20309:
[----:B-----5:R-:W-:Y:S01]  /*9740*/  HMUL2.BF16_V2 R5, R8, R5 ;  /* 0x0000000508057232 */ /* 0x020fe20000200000 */
[----:B------:R-:W-:Y:S01]  /*9750*/  HFMA2.MMA.BF16_V2 R8, R9, R4, -RZ ;  /* 0x0000000409087235 */ /* 0x000fe200003000ff */
[----:B------:R-:W-:Y:S01]  /*9760*/  HMUL2.BF16_V2 R10, R11, R10 ;  /* 0x0000000a0b0a7232 */ /* 0x000fe20000200000 */
[----:B------:R-:W-:Y:S02]  /*9770*/  HFMA2.MMA.BF16_V2 R12, R13, R12, -RZ ;  /* 0x0000000c0d0c7235 */ /* 0x000fe400003000ff */
[C---:B------:R-:W-:Y:S02]  /*9780*/  PRMT R4, R5.reuse, 0x7610, R4 ;  /* 0x0000761005047816 */ /* 0x040fe40000000004 */
[----:B------:R-:W-:Y:S02]  /*9790*/  PRMT R5, R5, 0x7632, R5 ;  /* 0x0000763205057816 */ /* 0x000fe40000000005 */
        /* <DEDUP_REMOVED lines=13> */
[----:B------:R-:W-:Y:S02]  /*9870*/  IMAD.U32 R5, R4, 0x10000, RZ ;  /* 0x0001000004057824 */ /* 0x000fe400078e00ff */
[----:B------:R-:W-:Y:S02]  /*9880*/  FADD.FTZ R8, R13, R8 ;  /* 0x000000080d087221 */ /* 0x000fe40000010000 */
[----:B------:R-:W-:-:S02]  /*9890*/  FADD.FTZ R5, R12, R5 ;  /* 0x000000050c057221 */ /* 0x000fc40000010000 */
[----:B------:R-:W-:-:S04]  /*98a0*/  FADD.FTZ R8, R8, R11 ;  /* 0x0000000b08087221 */ /* 0x000fc80000010000 */
[----:B------:R-:W-:-:S04]  /*98b0*/  FADD.FTZ R5, R8, R5 ;  /* 0x0000000508057221 */ /* 0x000fc80000010000 */
[----:B------:R-:W-:-:S07]  /*98c0*/  FADD.FTZ R36, R36, R5 ;  /* 0x0000000524247221 */ /* 0x000fce0000010000 */
.L_x_20294:
[----:B------:R-:W-:Y:S05]  /*98d0*/  BSYNC B0 ;  /* 0x0000000000007941 */ /* 0x000fea0003800000 */
.L_x_20293:
        /* <DEDUP_REMOVED lines=8> */
.L_x_20292:
[----:B------:R-:W-:Y:S05]  /*9960*/  BSYNC B1 ;  /* 0x0000000000017941 */ /* 0x000fea0003800000 */
.L_x_20290:
[----:B------:R-:W2:Y:S01]  /*9970*/  SHFL.BFLY PT, R2, R29, 0x1, 0x1f ;  /* 0x0c201f001d027f89 */ /* 0x000ea200000e0000 */
[----:B------:R-:W3:Y:S01]  /*9980*/  S2UR UR5, SR_CgaCtaId ;  /* 0x00000000000579c3 */ /* 0x000ee20000008800 */
[C---:B------:R-:W-:Y:S01]  /*9990*/  LEA.HI R18, R24.reuse, R24, RZ, 0x1 ;  /* 0x0000001818127211 */ /* 0x040fe200078f08ff */
[----:B------:R-:W-:Y:S01]  /*99a0*/  UMOV UR4, 0x400 ;  /* 0x0000040000047882 */ /* 0x000fe20000000000 */
[----:B------:R-:W3:Y:S01]  /*99b0*/  SHFL.BFLY PT, R3, R30, 0x1, 0x1f ;  /* 0x0c201f001e037f89 */ /* 0x000ee200000e0000 */
[----:B------:R-:W-:Y:S01]  /*99c0*/  UIADD3 UR4, UR4, 0x110, URZ ;  /* 0x0000011004047890 */ /* 0x000fe2000fffe03f */
[----:B------:R-:W-:Y:S01]  /*99d0*/  SHF.R.S32.HI R18, RZ, 0x1, R18 ;  /* 0x00000001ff127819 */ /* 0x000fe20000011412 */
[----:B------:R-:W-:Y:S01]  /*99e0*/  BSSY B0, `(.L_x_20312) ;  /* 0x0000022000007945 */ /* 0x000fe20003800000 */
[----:B0---4-:R-:W0:Y:S01]  /*99f0*/  SHFL.BFLY PT, R4, R31, 0x1, 0x1f ;  /* 0x0c201f001f047f89 */ /* 0x011e2200000e0000 */
[----:B-1----:R-:W-:Y:S02]  /*9a00*/  LOP3.LUT R12, R24, 0x1, RZ, 0xc0, !PT ;  /* 0x00000001180c7812 */ /* 0x002fe400078ec0ff */
[----:B------:R-:W-:Y:S01]  /*9a10*/  IMAD R7, R7, 0x78, R18 ;  /* 0x0000007807077824 */ /* 0x000fe200078e0212 */
[----:B------:R-:W1:Y:S04]  /*9a20*/  SHFL.BFLY PT, R5, R32, 0x1, 0x1f ;  /* 0x0c201f0020057f89 */ /* 0x000e6800000e0000 */
[----:B------:R-:W4:Y:S04]  /*9a30*/  SHFL.BFLY PT, R6, R33, 0x1, 0x1f ;  /* 0x0c201f0021067f89 */ /* 0x000f2800000e0000 */
[----:B------:R-:W4:Y:S04]  /*9a40*/  SHFL.BFLY PT, R9, R34, 0x1, 0x1f ;  /* 0x0c201f0022097f89 */ /* 0x000f2800000e0000 */
[----:B------:R-:W4:Y:S01]  /*9a50*/  SHFL.BFLY PT, R8, R35, 0x1, 0x1f ;  /* 0x0c201f0023087f89 */ /* 0x000f2200000e0000 */
[----:B--2---:R-:W-:Y:S01]  /*9a60*/  FADD.FTZ R10, R2, R29 ;  /* 0x0000001d020a7221 */ /* 0x004fe20000010000 */
[----:B------:R-:W-:Y:S01]  /*9a70*/  LOP3.LUT R2, R0, 0xffffffc0, RZ, 0xc0, !PT ;  /* 0xffffffc000027812 */ /* 0x000fe200078ec0ff */
[----:B---3--:R-:W-:Y:S01]  /*9a80*/  ULEA UR4, UR5, UR4, 0x18 ;  /* 0x0000000405047291 */ /* 0x008fe2000f8ec03f */
[----:B------:R-:W2:Y:S01]  /*9a90*/  SHFL.BFLY PT, R13, R36, 0x1, 0x1f ;  /* 0x0c201f00240d7f89 */ /* 0x000ea200000e0000 */
[----:B------:R-:W-:Y:S01]  /*9aa0*/  FADD.FTZ R11, R3, R30 ;  /* 0x0000001e030b7221 */ /* 0x000fe20000010000 */
[----:B------:R-:W-:Y:S01]  /*9ab0*/  ISETP.NE.AND P0, PT, R2, 0x40, PT ;  /* 0x000000400200780c */ /* 0x000fe20003f05270 */
[----:B------:R-:W-:Y:S02]  /*9ac0*/  BAR.SYNC.DEFER_BLOCKING 0x0 ;  /* 0x0000000000007b1d */ /* 0x000fe40000010000 */
[----:B------:R-:W-:Y:S01]  /*9ad0*/  LEA R7, R7, UR4, 0x2 ;  /* 0x0000000407077c11 */ /* 0x000fe2000f8e10ff */
[----:B0-----:R-:W-:Y:S01]  /*9ae0*/  FADD.FTZ R16, R4, R31 ;  /* 0x0000001f04107221 */ /* 0x001fe20000010000 */
[----:B-1----:R-:W-:Y:S01]  /*9af0*/  FADD.FTZ R17, R5, R32 ;  /* 0x0000002005117221 */ /* 0x002fe20000010000 */
[----:B----4-:R-:W-:Y:S01]  /*9b00*/  FADD.FTZ R33, R6, R33 ;  /* 0x0000002106217221 */ /* 0x010fe20000010000 */
        /* <DEDUP_REMOVED lines=15> */
.L_x_20313:
[----:B------:R-:W-:Y:S05]  /*9c00*/  BSYNC B0 ;  /* 0x0000000000007941 */ /* 0x000fea0003800000 */
.L_x_20312:
        /* <DEDUP_REMOVED lines=24> */
.L_x_20317:
[----:B------:R-:W-:Y:S05]  /*9d90*/  BSYNC B1 ;  /* 0x0000000000017941 */ /* 0x000fea0003800000 */
.L_x_20316:
[----:B0-2---:R-:W-:-:S07]  /*9da0*/  @!P0 FADD.FTZ R36, R36, R13 ;  /* 0x0000000d24248221 */ /* 0x005fce0000010000 */
.L_x_20315:
[----:B------:R-:W-:Y:S05]  /*9db0*/  BSYNC B0 ;  /* 0x0000000000007941 */ /* 0x000fea0003800000 */
.L_x_20314:
        /* <DEDUP_REMOVED lines=16> */
.L_x_20319:
[----:B------:R-:W-:Y:S05]  /*9ec0*/  BSYNC B0 ;  /* 0x0000000000007941 */ /* 0x000fea0003800000 */
.L_x_20318:
        /* <DEDUP_REMOVED lines=24> */
.L_x_20323:
[----:B------:R-:W-:Y:S05]  /*a050*/  BSYNC B1 ;  /* 0x0000000000017941 */ /* 0x000fea0003800000 */
.L_x_20322:
[----:B0-2-4-:R-:W-:-:S07]  /*a060*/  @!P0 FADD.FTZ R36, R36, R13 ;  /* 0x0000000d24248221 */ /* 0x015fce0000010000 */
.L_x_20321:
[----:B------:R-:W-:Y:S05]  /*a070*/  BSYNC B0 ;  /* 0x0000000000007941 */ /* 0x000fea0003800000 */
.L_x_20320:
        /* <DEDUP_REMOVED lines=29> */
[C---:B--23--:R-:W-:Y:S01]  /*a250*/  VIADD R7, R18.reuse, 0x30 ;  /* 0x0000003012077836 */ /* 0x04cfe20000000000 */
        /* <DEDUP_REMOVED lines=17> */
[----:B------:R-:W-:Y:S02]  /*a370*/  IADD3 R21, P1, R12, UR4, RZ ;  /* 0x000000040c157c10 */ /* 0x000fe4000ff3e0ff */
        /* <DEDUP_REMOVED lines=25> */
.L_x_20325:
[----:B------:R-:W-:Y:S05]  /*a510*/  BSYNC B0 ;  /* 0x0000000000007941 */ /* 0x000fea0003800000 */
.L_x_20324:
        /* <DEDUP_REMOVED lines=10> */
.L_x_20259:
[----:B------:R-:W-:Y:S01]  /*a5c0*/  BSSY B2, `(.L_x_20326) ;  /* 0x0000007000027945 */ /* 0x000fe20003800000 */
[----:B------:R-:W-:Y:S02]  /*a5d0*/  IMAD.MOV.U32 R49, RZ, RZ, 0x1 ;  /* 0x00000001ff317424 */ /* 0x000fe400078e00ff */
[----:B------:R-:W-:Y:S02]  /*a5e0*/  IMAD.MOV.U32 R50, RZ, RZ, 0x1f ;  /* 0x0000001fff327424 */ /* 0x000fe400078e00ff */
[----:B------:R-:W-:-:S07]  /*a5f0*/  IMAD.MOV.U32 R47, RZ, RZ, -0x1 ;  /* 0xffffffffff2f7424 */ /* 0x000fce00078e00ff */
[----:B------:R-:W-:Y:S05]  /*a600*/  WARPSYNC.COLLECTIVE R47, `(.L_x_20327) ;  /* 0x000000002f087348 */ /* 0x000fea0003c00000 */
[----:B------:R0:W1:Y:S02]  /*a610*/  SHFL.BFLY P1, R48, R46, R49, R50 ;  /* 0x0c0000312e307389 */ /* 0x0000640000020032 */
[----:B01----:R-:W-:Y:S01]  /*a620*/  ENDCOLLECTIVE ;  /* 0x000000000000791b */ /* 0x003fe20003800000 */
.L_x_20327:
[----:B------:R-:W-:Y:S05]  /*a630*/  BSYNC B2 ;  /* 0x0000000000027941 */ /* 0x000fea0003800000 */
.L_x_20326:
[----:B------:R-:W-:Y:S01]  /*a640*/  IMAD.MOV.U32 R47, RZ, RZ, R48 ;  /* 0x000000ffff2f7224 */ /* 0x000fe200078e0030 */
[----:B------:R-:W-:Y:S06]  /*a650*/  BRA `(.L_x_20328) ;  /* 0xffffff8c005c7947 */ /* 0x000fec000383ffff */
.L_x_20264:
[----:B------:R-:W-:Y:S01]  /*a660*/  BSSY B2, `(.L_x_20329) ;  /* 0x0000007000027945 */ /* 0x000fe20003800000 */
[----:B------:R-:W-:Y:S01]  /*a670*/  MOV R49, 0x1 ;  /* 0x0000000100317802 */ /* 0x000fe20000000f00 */
[----:B------:R-:W-:Y:S02]  /*a680*/  IMAD.MOV.U32 R50, RZ, RZ, 0x1f ;  /* 0x0000001fff327424 */ /* 0x000fe400078e00ff */
[----:B------:R-:W-:-:S07]  /*a690*/  IMAD.MOV.U32 R47, RZ, RZ, -0x1 ;  /* 0xffffffffff2f7424 */ /* 0x000fce00078e00ff */
[----:B------:R-:W-:Y:S05]  /*a6a0*/  WARPSYNC.COLLECTIVE R47, `(.L_x_20330) ;  /* 0x000000002f087348 */ /* 0x000fea0003c00000 */
[----:B------:R0:W1:Y:S02]  /*a6b0*/  SHFL.BFLY P1, R48, R46, R49, R50 ;  /* 0x0c0000312e307389 */ /* 0x0000640000020032 */
[----:B01----:R-:W-:Y:S01]  /*a6c0*/  ENDCOLLECTIVE ;  /* 0x000000000000791b */ /* 0x003fe20003800000 */
.L_x_20330:
[----:B------:R-:W-:Y:S05]  /*a6d0*/  BSYNC B2 ;  /* 0x0000000000027941 */ /* 0x000fea0003800000 */
.L_x_20329:
[----:B------:R-:W-:Y:S01]  /*a6e0*/  IMAD.MOV.U32 R47, RZ, RZ, R48 ;  /* 0x000000ffff2f7224 */ /* 0x000fe200078e0030 */
[----:B------:R-:W-:Y:S06]  /*a6f0*/  BRA `(.L_x_20331) ;  /* 0xffffffa800347947 */ /* 0x000fec000383ffff */
.L_x_20267:
        /* <DEDUP_REMOVED lines=8> */
.L_x_20333:
[----:B------:R-:W-:Y:S05]  /*a780*/  BSYNC B0 ;  /* 0x0000000000007941 */ /* 0x000fea0003800000 */
.L_x_20332:
        /* <DEDUP_REMOVED lines=9> */
.L_x_20334:
[----:B------:R-:W-:Y:S02]  /*a820*/  IMAD.MOV.U32 R49, RZ, RZ, 0x4 ;  /* 0x00000004ff317424 */ /* 0x000fe400078e00ff */
[----:B------:R-:W-:-:S05]  /*a830*/  IMAD.MOV.U32 R4, RZ, RZ, R48 ;  /* 0x000000ffff047224 */ /* 0x000fca00078e0030 */
[----:B------:R-:W-:-:S04]  /*a840*/  FMNMX.FTZ R4, R9, R4, !PT ;  /* 0x0000000409047209 */ /* 0x000fc80007810000 */
[----:B------:R-:W-:-:S07]  /*a850*/  MOV R46, R4 ;  /* 0x00000004002e7202 */ /* 0x000fce0000000f00 */
[----:B------:R-:W-:Y:S05]  /*a860*/  WARPSYNC.COLLECTIVE R47, `(.L_x_20335) ;  /* 0x000000002f087348 */ /* 0x000fea0003c00000 */
[----:B------:R0:W1:Y:S02]  /*a870*/  SHFL.BFLY P1, R48, R46, R49, R50 ;  /* 0x0c0000312e307389 */ /* 0x0000640000020032 */
[----:B01----:R-:W-:Y:S01]  /*a880*/  ENDCOLLECTIVE ;  /* 0x000000000000791b */ /* 0x003fe20003800000 */
.L_x_20335:
[----:B------:R-:W-:Y:S02]  /*a890*/  IMAD.MOV.U32 R49, RZ, RZ, 0x2 ;  /* 0x00000002ff317424 */ /* 0x000fe400078e00ff */
[----:B------:R-:W-:-:S05]  /*a8a0*/  IMAD.MOV.U32 R11, RZ, RZ, R48 ;  /* 0x000000ffff0b7224 */ /* 0x000fca00078e0030 */
[----:B------:R-:W-:-:S05]  /*a8b0*/  FMNMX.FTZ R11, R4, R11, !PT ;  /* 0x0000000b040b7209 */ /* 0x000fca0007810000 */
[----:B------:R-:W-:-:S07]  /*a8c0*/  IMAD.MOV.U32 R46, RZ, RZ, R11 ;  /* 0x000000ffff2e7224 */ /* 0x000fce00078e000b */
[----:B------:R-:W-:Y:S05]  /*a8d0*/  WARPSYNC.COLLECTIVE R47, `(.L_x_20336) ;  /* 0x000000002f087348 */ /* 0x000fea0003c00000 */
[----:B------:R0:W1:Y:S02]  /*a8e0*/  SHFL.BFLY P1, R48, R46, R49, R50 ;  /* 0x0c0000312e307389 */ /* 0x0000640000020032 */
[----:B01----:R-:W-:Y:S01]  /*a8f0*/  ENDCOLLECTIVE ;  /* 0x000000000000791b */ /* 0x003fe20003800000 */
.L_x_20336:
[----:B------:R-:W-:Y:S01]  /*a900*/  IMAD.MOV.U32 R8, RZ, RZ, R48 ;  /* 0x000000ffff087224 */ /* 0x000fe200078e0030 */
[----:B------:R-:W-:Y:S06]  /*a910*/  BRA `(.L_x_20337) ;  /* 0xffffffa8005c7947 */ /* 0x000fec000383ffff */
.L_x_20338:
        /* <DEDUP_REMOVED lines=14> */
.L_x_29923:


//--------------------- .text._ZN4vllm25paged_attention_v2_kernelI13__nv_bfloat16S1_Li112ELi16ELi128ELNS_18Fp8KVCacheDataTypeE0ELb1ELi512EEEvPfS3_PT_PKS4_PKT0_SA_ifPKiSC_iPKfiiiSE_SE_iiiii --------------------------
	.section	.text._ZN4vllm25paged_attention_v2_kernelI13__nv_bfloat16S1_Li112ELi16ELi128ELNS_18Fp8KVCacheDataTypeE0ELb1ELi512EEEvPfS3_PT_PKS4_PKT0_SA_ifPKiSC_iPKfiiiSE_SE_iiiii,"ax",@progbits
	.align	128
        .global         _ZN4vllm25paged_attention_v2_kernelI13__nv_bfloat16S1_Li112ELi16ELi128ELNS_18Fp8KVCacheDataTypeE0ELb1ELi512EEEvPfS3_PT_PKS4_PKT0_SA_ifPKiSC_iPKfiiiSE_SE_iiiii
        .type           _ZN4vllm25paged_attention_v2_kernelI13__nv_bfloat16S1_Li112ELi16ELi128ELNS_18Fp8KVCacheDataTypeE0ELb1ELi512EEEvPfS3_PT_PKS4_PKT0_SA_ifPKiSC_iPKfiiiSE_SE_iiiii,@function
        .size           _ZN4vllm25paged_attention_v2_kernelI13__nv_bfloat16S1_Li112ELi16ELi128ELNS_18Fp8KVCacheDataTypeE0ELb1ELi512EEEvPfS3_PT_PKS4_PKT0_SA_ifPKiSC_iPKfiiiSE_SE_iiiii,(.L_x_29924 - _ZN4vllm25paged_attention_v2_kernelI13__nv_bfloat16S1_Li112ELi16ELi128ELNS_18Fp8KVCacheDataTypeE0ELb1ELi512EEEvPfS3_PT_PKS4_PKT0_SA_ifPKiSC_iPKfiiiSE_SE_iiiii)
        .other          _ZN4vllm25paged_attention_v2_kernelI13__nv_bfloat16S1_Li112ELi16ELi128ELNS_18Fp8KVCacheDataTypeE0ELb1ELi512EEEvPfS3_PT_PKS4_PKT0_SA_ifPKiSC_iPKfiiiSE_SE_iiiii,@"STO_CUDA_ENTRY STV_DEFAULT"
_ZN4vllm25paged_attention_v2_kernelI13__nv_bfloat16S1_Li112ELi16ELi128ELNS_18Fp8KVCacheDataTypeE0ELb1ELi512EEEvPfS3_PT_PKS4_PKT0_SA_ifPKiSC_iPKfiiiSE_SE_iiiii:
.text._ZN4vllm25paged_attention_v2_kernelI13__nv_bfloat16S1_Li112ELi16ELi128ELNS_18Fp8KVCacheDataTypeE0ELb1ELi512EEEvPfS3_PT_PKS4_PKT0_SA_ifPKiSC_iPKfiiiSE_SE_iiiii:
        /* <DEDUP_REMOVED lines=13> */
[----:B------:R-:W1:Y:S01]  /*00d0*/  S2R R0, SR_CTAID.X ;  /* 0x0000000000007919 */ /* 0x000e620000002500 */
[----:B------:R-:W-:-:S06]  /*00e0*/  IMAD.MOV.U32 R80, RZ, RZ, RZ ;  /* 0x000000ffff507224 */ /* 0x000fcc00078e00ff */
[----:B------:R-:W2:Y:S01]  /*00f0*/  LDC R5, c[0x0][0x240] ;  /* 0x00009000ff057b82 */ /* 0x000ea20000000800 */
[----:B0-----:R-:W-:-:S04]  /*0100*/  ISETP.NE.U32.AND P0, PT, R2, RZ, PT ;  /* 0x000000ff0200720c */ /* 0x001fc80003f05070 */
[----:B------:R-:W-:Y:S02]  /*0110*/  ISETP.NE.AND.EX P0, PT, R3, RZ, PT, P0 ;  /* 0x000000ff0300720c */ /* 0x000fe40003f05300 */
[----:B--2---:R-:W-:-:S04]  /*0120*/  IABS R4, R5 ;  /* 0x0000000500047213 */ /* 0x004fc80000000000 */
[----:B------:R-:W0:Y:S07]  /*0130*/  I2F.RP R3, R4 ;  /* 0x0000000400037306 */ /* 0x000e2e0000209400 */
[----:B------:R-:W1:Y:S01]  /*0140*/  @P0 LDC.64 R6, c[0x0][0x260] ;  /* 0x00009800ff060b82 */ /* 0x000e620000000a00 */
[----:B0-----:R-:W0:Y:S07]  /*0150*/  MUFU.RCP R3, R3 ;  /* 0x0000000300037308 */ /* 0x001e2e0000001000 */
[----:B------:R-:W2:Y:S01]  /*0160*/  LDC R2, c[0x0][0xc] ;  /* 0x00000300ff027b82 */ /* 0x000ea20000000800 */
[----:B-1----:R-:W-:-:S04]  /*0170*/  @P0 IMAD.WIDE R6, R0, 0x4, R6 ;  /* 0x0000000400060825 */ /* 0x002fc800078e0206 */
[----:B0-----:R-:W-:Y:S01]  /*0180*/  VIADD R8, R3, 0xffffffe ;  /* 0x0ffffffe03087836 */ /* 0x001fe20000000000 */
[----:B------:R2:W5:Y:S01]  /*0190*/  @P0 LDG.E.CONSTANT R80, desc[UR10][R6.64] ;  /* 0x0000000a06500981 */ /* 0x000562000c1e9900 */
[----:B------:R-:W-:Y:S01]  /*01a0*/  UIADD3 UR4, UR14, 0xf, URZ ;  /* 0x0000000f0e047890 */ /* 0x000fe2000fffe03f */
[----:B------:R-:W-:Y:S01]  /*01b0*/  BSSY B0, `(.L_x_20339) ;  /* 0x0000091000007945 */ /* 0x000fe20003800000 */
[----:B------:R0:W1:Y:S02]  /*01c0*/  F2I.FTZ.U32.TRUNC.NTZ R9, R8 ;  /* 0x0000000800097305 */ /* 0x000064000021f000 */
[----:B------:R-:W-:-:S04]  /*01d0*/  USHF.R.S32.HI UR6, URZ, 0x1f, UR4 ;  /* 0x0000001f3f067899 */ /* 0x000fc80008011404 */
[----:B------:R-:W-:Y:S01]  /*01e0*/  ULEA.HI UR6, UR6, UR4, URZ, 0x4 ;  /* 0x0000000406067291 */ /* 0x000fe2000f8f203f */
[----:B--2---:R-:W-:Y:S01]  /*01f0*/  IABS R6, R2 ;  /* 0x0000000200067213 */ /* 0x004fe20000000000 */
[----:B------:R-:W-:Y:S01]  /*0200*/  ULEA UR4, UR7, 0x20, 0x5 ;  /* 0x0000002007047891 */ /* 0x000fe2000f8e283f */
[----:B0-----:R-:W-:Y:S01]  /*0210*/  IMAD.MOV.U32 R8, RZ, RZ, RZ ;  /* 0x000000ffff087224 */ /* 0x001fe200078e00ff */
[----:B------:R-:W-:-:S04]  /*0220*/  USHF.R.S32.HI UR6, URZ, 0x4, UR6 ;  /* 0x000000043f067899 */ /* 0x000fc80008011406 */
[----:B------:R-:W-:Y:S01]  /*0230*/  UISETP.LT.AND UP0, UPT, UR6, UR4, UPT ;  /* 0x000000040600728c */ /* 0x000fe2000bf01270 */
[----:B-1----:R-:W-:-:S03]  /*0240*/  IMAD.MOV R11, RZ, RZ, -R9 ;  /* 0x000000ffff0b7224 */ /* 0x002fc600078e0a09 */
[----:B------:R-:W-:Y:S01]  /*0250*/  USEL UR4, UR6, UR4, UP0 ;  /* 0x0000000406047287 */ /* 0x000fe20008000000 */
[----:B------:R-:W-:-:S03]  /*0260*/  IMAD R11, R11, R4, RZ ;  /* 0x000000040b0b7224 */ /* 0x000fc600078e02ff */
[----:B------:R-:W-:Y:S01]  /*0270*/  UIMAD UR6, UR7, -0x20, UR4 ;  /* 0xffffffe0070678a4 */ /* 0x000fe2000f8e0204 */
[----:B------:R-:W-:Y:S01]  /*0280*/  IMAD.HI.U32 R9, R9, R11, R8 ;  /* 0x0000000b09097227 */ /* 0x000fe200078e0008 */
[----:B------:R-:W-:Y:S01]  /*0290*/  IABS R8, R0 ;  /* 0x0000000000087213 */ /* 0x000fe20000000000 */
[----:B------:R-:W0:Y:S01]  /*02a0*/  S2R R11, SR_TID.X ;  /* 0x00000000000b7919 */ /* 0x000e220000002100 */
[----:B------:R-:W-:-:S03]  /*02b0*/  ULEA UR6, UR6, UR5, 0x4 ;  /* 0x0000000506067291 */ /* 0x000fc6000f8e203f */
[----:B------:R-:W-:Y:S01]  /*02c0*/  IMAD.HI.U32 R9, R9, R6, RZ ;  /* 0x0000000609097227 */ /* 0x000fe200078e00ff */
[----:B------:R-:W-:-:S03]  /*02d0*/  UISETP.LT.AND UP0, UPT, UR14, UR6, UPT ;  /* 0x000000060e00728c */ /* 0x000fc6000bf01270 */
[----:B------:R-:W-:Y:S01]  /*02e0*/  IMAD.MOV R3, RZ, RZ, -R9 ;  /* 0x000000ffff037224 */ /* 0x000fe200078e0a09 */
[----:B------:R-:W-:-:S03]  /*02f0*/  USEL UR6, UR14, UR6, UP0 ;  /* 0x000000060e067287 */ /* 0x000fc60008000000 */
[----:B------:R-:W-:Y:S01]  /*0300*/  IMAD R3, R4, R3, R6 ;  /* 0x0000000304037224 */ /* 0x000fe200078e0206 */
[----:B------:R-:W-:-:S04]  /*0310*/  UIADD3 UR6, -UR5, UR6, URZ ;  /* 0x0000000605067290 */ /* 0x000fc8000fffe13f */
        /* <DEDUP_REMOVED lines=14> */
[----:B-1----:R-:W1:Y:S02]  /*0400*/  MUFU.RCP R3, R3 ;  /* 0x0000000300037308 */ /* 0x002e640000001000 */
[----:B-1----:R-:W-:Y:S01]  /*0410*/  VIADD R6, R3, 0xffffffe ;  /* 0x0ffffffe03067836 */ /* 0x002fe20000000000 */
[----:B------:R-:W-:-:S05]  /*0420*/  IADD3 R3, RZ, -R10, RZ ;  /* 0x8000000aff037210 */ /* 0x000fca0007ffe0ff */
[----:B------:R1:W2:Y:S02]  /*0430*/  F2I.FTZ.U32.TRUNC.NTZ R7, R6 ;  /* 0x0000000600077305 */ /* 0x0002a4000021f000 */
[----:B-1----:R-:W-:Y:S02]  /*0440*/  IMAD.MOV.U32 R6, RZ, RZ, RZ ;  /* 0x000000ffff067224 */ /* 0x002fe400078e00ff */
[----:B--2---:R-:W-:-:S04]  /*0450*/  IMAD.MOV R9, RZ, RZ, -R7 ;  /* 0x000000ffff097224 */ /* 0x004fc800078e0a07 */
        /* <DEDUP_REMOVED lines=9> */
[----:B------:R-:W-:Y:S02]  /*04f0*/  LOP3.LUT R3, R0, R13, RZ, 0x3c, !PT ;  /* 0x0000000d00037212 */ /* 0x000fe400078e3cff */
[----:B0-----:R-:W-:Y:S02]  /*0500*/  SHF.R.S32.HI R4, RZ, 0x1f, R11 ;  /* 0x0000001fff047819 */ /* 0x001fe4000001140b */
[----:B------:R-:W-:-:S02]  /*0510*/  ISETP.GE.AND P2, PT, R3, RZ, PT ;  /* 0x000000ff0300720c */ /* 0x000fc40003f46270 */
[-C--:B------:R-:W-:Y:S02]  /*0520*/  LEA.HI R3, R11, R11.reuse, RZ, 0x1 ;  /* 0x0000000b0b037211 */ /* 0x080fe400078f08ff */
[----:B------:R-:W-:Y:S02]  /*0530*/  LEA.HI R4, R4, R11, RZ, 0x5 ;  /* 0x0000000b04047211 */ /* 0x000fe400078f28ff */
[----:B------:R-:W-:Y:S01]  /*0540*/  LOP3.LUT R72, R3, 0xfffffffe, RZ, 0xc0, !PT ;  /* 0xfffffffe03487812 */ /* 0x000fe200078ec0ff */
[----:B------:R-:W-:Y:S01]  /*0550*/  @P0 VIADD R10, R10, 0x1 ;  /* 0x000000010a0a0836 */ /* 0x000fe20000000000 */
[C---:B------:R-:W-:Y:S02]  /*0560*/  ISETP.GT.AND P0, PT, R11.reuse, 0x1b, PT ;  /* 0x0000001b0b00780c */ /* 0x040fe40003f04270 */
[----:B------:R-:W-:Y:S01]  /*0570*/  SHF.R.S32.HI R3, RZ, 0x1, R3 ;  /* 0x00000001ff037819 */ /* 0x000fe20000011403 */
[----:B------:R-:W-:Y:S01]  /*0580*/  IMAD.IADD R72, R11, 0x1, -R72 ;  /* 0x000000010b487824 */ /* 0x000fe200078e0a48 */
[----:B------:R-:W-:Y:S01]  /*0590*/  SHF.R.S32.HI R24, RZ, 0x5, R4 ;  /* 0x00000005ff187819 */ /* 0x000fe20000011404 */
[----:B------:R-:W-:Y:S01]  /*05a0*/  @!P2 IMAD.MOV R10, RZ, RZ, -R10 ;  /* 0x000000ffff0aa224 */ /* 0x000fe200078e0a0a */
[----:B------:R-:W-:-:S07]  /*05b0*/  @!P1 LOP3.LUT R10, RZ, R13, RZ, 0x33, !PT ;  /* 0x0000000dff0a9212 */ /* 0x000fce00078e33ff */
[----:B------:R-:W-:Y:S05]  /*05c0*/  @P0 BRA `(.L_x_20340) ;  /* 0x00000004003c0947 */ /* 0x000fea0003800000 */
        /* <DEDUP_REMOVED lines=30> */
.L_x_20343:
        /* <DEDUP_REMOVED lines=13> */
.L_x_20342:
[----:B------:R-:W-:Y:S05]  /*0880*/  BSYNC B1 ;  /* 0x0000000000017941 */ /* 0x000fea0003800000 */
.L_x_20341:
        /* <DEDUP_REMOVED lines=11> */
[----:B------:R-:W-:-:S05]  /*0940*/  IMAD.SHL.U32 R7, R12, 0x8, RZ ;  /* 0x000000080c077824 */ /* 0x000fca00078e00ff */
[----:B------:R-:W-:Y:S02]  /*0950*/  IADD3 R8, R8, 0x400, R7 ;  /* 0x0000040008087810 */ /* 0x000fe40007ffe007 */
[----:B------:R-:W-:-:S07]  /*0960*/  LEA R21, R72, R7, 0x2 ;  /* 0x0000000748157211 */ /* 0x000fce00078e10ff */
.L_x_20344:
        /* <DEDUP_REMOVED lines=21> */
.L_x_20340:
[----:B------:R-:W-:Y:S05]  /*0ac0*/  BSYNC B0 ;  /* 0x0000000000007941 */ /* 0x000fea0003800000 */
.L_x_20339:
[----:B------:R-:W0:Y:S01]  /*0ad0*/  LDC R14, c[0x0][0x294] ;  /* 0x0000a500ff0e7b82 */ /* 0x000e220000000800 */
[----:B------:R-:W-:Y:S01]  /*0ae0*/  UIADD3 UR5, UR14, -0x1, URZ ;  /* 0xffffffff0e057890 */ /* 0x000fe2000fffe03f */
[----:B------:R-:W1:Y:S01]  /*0af0*/  S2R R25, SR_CTAID.Z ;  /* 0x0000000000197919 */ /* 0x000e620000002700 */
[----:B------:R-:W-:Y:S01]  /*0b00*/  ULDC UR16, c[0x0][0x26c] ;  /* 0x00009b0000107ab9 */ /* 0x000fe20000000800 */
[----:B------:R-:W-:Y:S01]  /*0b10*/  ULDC UR17, c[0x0][0x26c] ;  /* 0x00009b0000117ab9 */ /* 0x000fe20000000800 */
[----:B------:R-:W-:Y:S01]  /*0b20*/  ULDC UR15, c[0x0][0x244] ;  /* 0x00009100000f7ab9 */ /* 0x000fe20000000800 */
[----:B------:R-:W-:Y:S01]  /*0b30*/  ULDC UR20, c[0x0][0x244] ;  /* 0x0000910000147ab9 */ /* 0x000fe20000000800 */
[----:B------:R-:W-:Y:S01]  /*0b40*/  MOV R12, UR5 ;  /* 0x00000005000c7c02 */ /* 0x000fe20008000f00 */
[----:B------:R-:W-:Y:S01]  /*0b50*/  ULDC.64 UR12, c[0x0][0x230] ;  /* 0x00008c00000c7ab9 */ /* 0x000fe20000000a00 */
[----:B------:R-:W-:Y:S01]  /*0b60*/  ULDC.64 UR18, c[0x0][0x230] ;  /* 0x00008c0000127ab9 */ /* 0x000fe20000000a00 */
[----:B------:R-:W-:Y:S01]  /*0b70*/  BSSY B0, `(.L_x_20345) ;  /* 0x0000412000007945 */ /* 0x000fe20003800000 */
[----:B------:R-:W-:Y:S01]  /*0b80*/  IABS R12, R12 ;  /* 0x0000000c000c7213 */ /* 0x000fe20000000000 */
[----:B------:R-:W-:Y:S01]  /*0b90*/  IMAD.MOV.U32 R69, RZ, RZ, -0x800001 ;  /* 0xff7fffffff457424 */ /* 0x000fe200078e00ff */
[----:B0-----:R-:W-:-:S04]  /*0ba0*/  IABS R9, R14 ;  /* 0x0000000e00097213 */ /* 0x001fc80000000000 */
[----:B------:R-:W0:Y:S01]  /*0bb0*/  I2F.RP R4, R9 ;  /* 0x0000000900047306 */ /* 0x000e220000209400 */
[----:B------:R-:W-:Y:S02]  /*0bc0*/  IMAD.MOV.U32 R71, RZ, RZ, R9 ;  /* 0x000000ffff477224 */ /* 0x000fe400078e0009 */
[----:B-1----:R-:W-:-:S05]  /*0bd0*/  IMAD R70, R25, 0x20, R24 ;  /* 0x0000002019467824 */ /* 0x002fca00078e0218 */
[----:B0-----:R-:W0:Y:S02]  /*0be0*/  MUFU.RCP R4, R4 ;  /* 0x0000000400047308 */ /* 0x001e240000001000 */
[----:B0-----:R-:W-:-:S06]  /*0bf0*/  VIADD R6, R4, 0xffffffe ;  /* 0x0ffffffe04067836 */ /* 0x001fcc0000000000 */
[----:B------:R0:W1:Y:S02]  /*0c00*/  F2I.FTZ.U32.TRUNC.NTZ R7, R6 ;  /* 0x0000000600077305 */ /* 0x000064000021f000 */
[----:B0-----:R-:W-:Y:S02]  /*0c10*/  IMAD.MOV.U32 R6, RZ, RZ, RZ ;  /* 0x000000ffff067224 */ /* 0x001fe400078e00ff */
[----:B-1----:R-:W-:-:S04]  /*0c20*/  IMAD R8, R7, R9, RZ ;  /* 0x0000000907087224 */ /* 0x002fc800078e02ff */
[----:B------:R-:W-:-:S04]  /*0c30*/  IMAD.MOV R13, RZ, RZ, -R8 ;  /* 0x000000ffff0d7224 */ /* 0x000fc800078e0a08 */
[----:B------:R-:W-:Y:S02]  /*0c40*/  IMAD.HI.U32 R8, R7, R13, R6 ;  /* 0x0000000d07087227 */ /* 0x000fe400078e0006 */
[----:B------:R-:W0:Y:S04]  /*0c50*/  LDC R13, c[0x0][0x298] ;  /* 0x0000a600ff0d7b82 */ /* 0x000e280000000800 */
[----:B------:R-:W-:-:S04]  /*0c60*/  IMAD.HI.U32 R7, R8, R12, RZ ;  /* 0x0000000c08077227 */ /* 0x000fc800078e00ff */
[----:B------:R-:W-:-:S04]  /*0c70*/  IMAD.MOV R4, RZ, RZ, -R7 ;  /* 0x000000ffff047224 */ /* 0x000fc800078e0a07 */
[C---:B------:R-:W-:Y:S01]  /*0c80*/  IMAD R4, R9.reuse, R4, R12 ;  /* 0x0000000409047224 */ /* 0x040fe200078e020c */
[----:B------:R-:W-:Y:S04]  /*0c90*/  BAR.SYNC.DEFER_BLOCKING 0x0 ;  /* 0x0000000000007b1d */ /* 0x000fe80000010000 */
[----:B------:R-:W-:Y:S02]  /*0ca0*/  ISETP.GT.U32.AND P1, PT, R9, R4, PT ;  /* 0x000000040900720c */ /* 0x000fe40003f24070 */
[----:B0-----:R-:W-:-:S11]  /*0cb0*/  ISETP.GT.AND P3, PT, R13, -0x1, PT ;  /* 0xffffffff0d00780c */ /* 0x001fd60003f64270 */
[----:B------:R-:W-:Y:S02]  /*0cc0*/  @!P1 IMAD.IADD R4, R4, 0x1, -R9 ;  /* 0x0000000104049824 */ /* 0x000fe400078e0a09 */
[----:B------:R-:W-:Y:S01]  /*0cd0*/  @!P1 VIADD R7, R7, 0x1 ;  /* 0x0000000107079836 */ /* 0x000fe20000000000 */
[----:B------:R-:W-:Y:S02]  /*0ce0*/  ISETP.NE.AND P1, PT, R14, RZ, PT ;  /* 0x000000ff0e00720c */ /* 0x000fe40003f25270 */
[----:B------:R-:W-:Y:S02]  /*0cf0*/  ISETP.GE.U32.AND P0, PT, R4, R9, PT ;  /* 0x000000090400720c */ /* 0x000fe40003f06070 */
[----:B------:R-:W-:Y:S01]  /*0d00*/  LOP3.LUT R4, R14, UR5, RZ, 0x3c, !PT ;  /* 0x000000050e047c12 */ /* 0x000fe2000f8e3cff */
[----:B------:R-:W-:Y:S01]  /*0d10*/  ULDC UR5, c[0x0][0x288] ;  /* 0x0000a20000057ab9 */ /* 0x000fe20000000800 */
[----:B------:R-:W-:Y:S01]  /*0d20*/  @!P3 IADD3 R6, RZ, -R13, RZ ;  /* 0x8000000dff06b210 */ /* 0x000fe20007ffe0ff */
[----:B------:R-:W-:Y:S01]  /*0d30*/  @!P3 IMAD R5, R5, UR5, R10 ;  /* 0x000000050505bc24 */ /* 0x000fe2000f8e020a */
[----:B------:R-:W-:Y:S01]  /*0d40*/  ISETP.GE.AND P2, PT, R4, RZ, PT ;  /* 0x000000ff0400720c */ /* 0x000fe20003f46270 */
[----:B------:R-:W-:Y:S01]  /*0d50*/  @P3 IMAD R0, R2, UR5, R0 ;  /* 0x0000000502003c24 */ /* 0x000fe2000f8e0200 */
[----:B------:R-:W-:Y:S01]  /*0d60*/  ULDC UR5, c[0x0][0x258] ;  /* 0x0000960000057ab9 */ /* 0x000fe20000000800 */
[----:B------:R-:W-:-:S02]  /*0d70*/  @!P3 IMAD R6, R5, R6, RZ ;  /* 0x000000060506b224 */ /* 0x000fc400078e02ff */
[----:B------:R-:W-:Y:S02]  /*0d80*/  @P3 IMAD R6, R0, R13, RZ ;  /* 0x0000000d00063224 */ /* 0x000fe400078e02ff */
[----:B------:R-:W-:Y:S01]  /*0d90*/  @P0 VIADD R7, R7, 0x1 ;  /* 0x0000000107070836 */ /* 0x000fe20000000000 */
[----:B------:R-:W-:Y:S01]  /*0da0*/  ISETP.GE.AND P0, PT, R70, UR4, PT ;  /* 0x0000000446007c0c */ /* 0x000fe2000bf06270 */
[----:B------:R-:W-:Y:S02]  /*0db0*/  IMAD R27, R27, UR5, RZ ;  /* 0x000000051b1b7c24 */ /* 0x000fe4000f8e02ff */
[----:B------:R-:W-:Y:S02]  /*0dc0*/  VIADD R6, R6, 0x1 ;  /* 0x0000000106067836 */ /* 0x000fe40000000000 */
[----:B------:R-:W-:Y:S01]  /*0dd0*/  @!P2 IMAD.MOV R7, RZ, RZ, -R7 ;  /* 0x000000ffff07a224 */ /* 0x000fe200078e0a07 */
[----:B------:R-:W-:-:S07]  /*0de0*/  @!P1 LOP3.LUT R7, RZ, R14, RZ, 0x33, !PT ;  /* 0x0000000eff079212 */ /* 0x000fce00078e33ff */
[----:B------:R-:W-:Y:S05]  /*0df0*/  @P0 BRA `(.L_x_20346) ;  /* 0x0000003c00a40947 */ /* 0x000fea0003800000 */
[C---:B------:R-:W-:Y:S01]  /*0e00*/  VIADD R2, R72.reuse, 0x2 ;  /* 0x0000000248027836 */ /* 0x040fe20000000000 */
[----:B------:R-:W-:Y:S01]  /*0e10*/  SHF.R.S32.HI R4, RZ, 0x1f, R3 ;  /* 0x0000001fff047819 */ /* 0x000fe20000011403 */
[C---:B------:R-:W-:Y:S01]  /*0e20*/  VIADD R13, R72.reuse, 0x8 ;  /* 0x00000008480d7836 */ /* 0x040fe20000000000 */
[----:B------:R-:W-:Y:S01]  /*0e30*/  IADD3 R0, R72, 0x4, RZ ;  /* 0x0000000448007810 */ /* 0x000fe20007ffe0ff */
[----:B------:R-:W-:Y:S01]  /*0e40*/  IMAD.SHL.U32 R67, R2, 0x4, RZ ;  /* 0x0000000402437824 */ /* 0x000fe200078e00ff */
[----:B------:R-:W-:Y:S01]  /*0e50*/  LEA.HI R4, R4, R3, RZ, 0x4 ;  /* 0x0000000304047211 */ /* 0x000fe200078f20ff */
[----:B------:R-:W-:Y:S01]  /*0e60*/  IMAD.SHL.U32 R61, R13, 0x4, RZ ;  /* 0x000000040d3d7824 */ /* 0x000fe200078e00ff */
[----:B------:R-:W0:Y:S01]  /*0e70*/  S2R R26, SR_CgaCtaId ;  /* 0x00000000001a7919 */ /* 0x000e220000008800 */
[----:B------:R-:W-:Y:S01]  /*0e80*/  IMAD.SHL.U32 R65, R0, 0x4, RZ ;  /* 0x0000000400417824 */ /* 0x000fe200078e00ff */
[----:B------:R-:W-:Y:S01]  /*0e90*/  SHF.R.S32.HI R12, RZ, 0x1f, R67 ;  /* 0x0000001fff0c7819 */ /* 0x000fe20000011443 */
[----:B------:R-:W-:Y:S01]  /*0ea0*/  VIADD R21, R72, 0x14 ;  /* 0x0000001448157836 */ /* 0x000fe20000000000 */
[----:B------:R-:W-:Y:S01]  /*0eb0*/  LOP3.LUT R4, R4, 0xfffffff0, RZ, 0xc0, !PT ;  /* 0xfffffff004047812 */ /* 0x000fe200078ec0ff */
[----:B------:R-:W-:Y:S01]  /*0ec0*/  VIADD R19, R72, 0x12 ;  /* 0x0000001248137836 */ /* 0x000fe20000000000 */
        /* <DEDUP_REMOVED lines=14> */
[----:B------:R-:W-:Y:S01]  /*0fb0*/  IADD3 R65, R65, -R14, RZ ;  /* 0x8000000e41417210 */ /* 0x000fe20007ffe0ff */
[----:B------:R-:W-:Y:S01]  /*0fc0*/  VIADD R14, R72, 0x6 ;  /* 0x00000006480e7836 */ /* 0x000fe20000000000 */
[----:B------:R-:W-:Y:S01]  /*0fd0*/  SHF.L.U32 R59, R12, 0x2, RZ ;  /* 0x000000020c3b7819 */ /* 0x000fe200000006ff */
[----:B------:R-:W-:Y:S01]  /*0fe0*/  IMAD.SHL.U32 R68, R72, 0x4, RZ ;  /* 0x0000000448447824 */ /* 0x000fe200078e00ff */
[----:B------:R-:W-:Y:S01]  /*0ff0*/  SHF.R.S32.HI R20, RZ, 0x1f, R57 ;  /* 0x0000001fff147819 */ /* 0x000fe20000011439 */
[----:B------:R-:W-:Y:S01]  /*1000*/  IMAD.SHL.U32 R63, R14, 0x4, RZ ;  /* 0x000000040e3f7824 */ /* 0x000fe200078e00ff */
        /* <DEDUP_REMOVED lines=9> */
[----:B------:R-:W-:Y:S01]  /*10a0*/  ULDC UR5, c[0x0][0x270] ;  /* 0x00009c0000057ab9 */ /* 0x000fe20000000800 */
[----:B------:R-:W-:Y:S01]  /*10b0*/  SHF.R.S32.HI R4, RZ, 0x1f, R63 ;  /* 0x0000001fff047819 */ /* 0x000fe2000001143f */
[----:B------:R-:W-:Y:S01]  /*10c0*/  IMAD.IADD R57, R57, 0x1, -R20 ;  /* 0x0000000139397824 */ /* 0x000fe200078e0a14 */
[----:B------:R-:W-:Y:S01]  /*10d0*/  SHF.R.S32.HI R22, RZ, 0x1f, R49 ;  /* 0x0000001fff167819 */ /* 0x000fe20000011431 */
[----:B------:R-:W-:Y:S01]  /*10e0*/  IMAD.IADD R59, R59, 0x1, -R18 ;  /* 0x000000013b3b7824 */ /* 0x000fe200078e0a12 */
[----:B------:R-:W-:Y:S01]  /*10f0*/  IADD3 R18, R72, 0x10, RZ ;  /* 0x0000001048127810 */ /* 0x000fe20007ffe0ff */
[----:B------:R-:W-:Y:S01]  /*1100*/  IMAD.SHL.U32 R82, R9, 0x8, RZ ;  /* 0x0000000809527824 */ /* 0x000fe200078e00ff */
[----:B------:R-:W-:Y:S01]  /*1110*/  LEA.HI R4, R4, R63, RZ, 0x3 ;  /* 0x0000003f04047211 */ /* 0x000fe200078f18ff */
[----:B------:R-:W1:Y:S01]  /*1120*/  LDC R32, c[0x0][0x26c] ;  /* 0x00009b00ff207b82 */ /* 0x000e620000000800 */
[----:B------:R-:W-:Y:S01]  /*1130*/  LOP3.LUT R16, R16, 0xfffffff8, RZ, 0xc0, !PT ;  /* 0xfffffff810107812 */ /* 0x000fe200078ec0ff */
[----:B------:R-:W-:Y:S01]  /*1140*/  IMAD.SHL.U32 R53, R18, 0x4, RZ ;  /* 0x0000000412357824 */ /* 0x000fe200078e00ff */
[----:B------:R-:W-:Y:S01]  /*1150*/  SHF.R.S32.HI R20, RZ, 0x1f, R51 ;  /* 0x0000001fff147819 */ /* 0x000fe20000011433 */
[----:B------:R-:W-:Y:S01]  /*1160*/  IMAD R15, R10, UR5, RZ ;  /* 0x000000050a0f7c24 */ /* 0x000fe2000f8e02ff */
[----:B------:R-:W-:Y:S01]  /*1170*/  SHF.R.S32.HI R5, RZ, 0x1f, R68 ;  /* 0x0000001fff057819 */ /* 0x000fe20000011444 */
[----:B------:R-:W-:Y:S01]  /*1180*/  IMAD.IADD R61, R61, 0x1, -R16 ;  /* 0x000000013d3d7824 */ /* 0x000fe200078e0a10 */
[----:B------:R-:W-:Y:S01]  /*1190*/  LEA.HI R22, R22, R49, RZ, 0x3 ;  /* 0x0000003116167211 */ /* 0x000fe200078f18ff */
[----:B------:R-:W-:Y:S01]  /*11a0*/  ULDC UR5, c[0x0][0x28c] ;  /* 0x0000a30000057ab9 */ /* 0x000fe20000000800 */
        /* <DEDUP_REMOVED lines=17> */
[----:B------:R-:W-:Y:S01]  /*12c0*/  IMAD.SHL.U32 R5, R22, 0x4, RZ ;  /* 0x0000000416057824 */ /* 0x000fe200078e00ff */
[----:B------:R-:W-:-:S02]  /*12d0*/  LOP3.LUT R4, R4, 0xfffffff8, RZ, 0xc0, !PT ;  /* 0xfffffff804047812 */ /* 0x000fc400078ec0ff */
[----:B------:R-:W-:Y:S01]  /*12e0*/  SHF.L.U32 R47, R20, 0x2, RZ ;  /* 0x00000002142f7819 */ /* 0x000fe200000006ff */
[----:B------:R-:W-:Y:S01]  /*12f0*/  IMAD.IADD R53, R53, 0x1, -R16 ;  /* 0x0000000135357824 */ /* 0x000fe200078e0a10 */
[----:B------:R-:W-:Y:S02]  /*1300*/  SHF.R.S32.HI R16, RZ, 0x1f, R5 ;  /* 0x0000001fff107819 */ /* 0x000fe40000011405 */
[----:B------:R-:W-:Y:S02]  /*1310*/  IADD3 R55, R55, -R4, RZ ;  /* 0x8000000437377210 */ /* 0x000fe40007ffe0ff */
[----:B------:R-:W-:Y:S02]  /*1320*/  SHF.R.S32.HI R4, RZ, 0x1f, R47 ;  /* 0x0000001fff047819 */ /* 0x000fe4000001142f */
[----:B------:R-:W-:Y:S02]  /*1330*/  SHF.R.S32.HI R29, RZ, 0x1f, R28 ;  /* 0x0000001fff1d7819 */ /* 0x000fe4000001141c */
[----:B------:R-:W-:-:S02]  /*1340*/  LEA.HI R16, R16, R5, RZ, 0x3 ;  /* 0x0000000510107211 */ /* 0x000fc400078f18ff */
[----:B------:R-:W-:Y:S02]  /*1350*/  LEA.HI R4, R4, R47, RZ, 0x3 ;  /* 0x0000002f04047211 */ /* 0x000fe400078f18ff */
[----:B------:R-:W-:Y:S02]  /*1360*/  SHF.R.S32.HI R30, RZ, 0x1f, R82 ;  /* 0x0000001fff1e7819 */ /* 0x000fe40000011452 */
[----:B------:R-:W-:Y:S02]  /*1370*/  LEA.HI R29, R29, R28, RZ, 0x3 ;  /* 0x0000001c1d1d7211 */ /* 0x000fe400078f18ff */
[----:B------:R-:W-:Y:S02]  /*1380*/  LOP3.LUT R16, R16, 0xfffffff8, RZ, 0xc0, !PT ;  /* 0xfffffff810107812 */ /* 0x000fe400078ec0ff */
[----:B------:R-:W-:Y:S02]  /*1390*/  IADD3 R82, P0, R15, R82, RZ ;  /* 0x000000520f527210 */ /* 0x000fe40007f1e0ff */
[----:B------:R-:W-:Y:S01]  /*13a0*/  LOP3.LUT R4, R4, 0xfffffff8, RZ, 0xc0, !PT ;  /* 0xfffffff804047812 */ /* 0x000fe200078ec0ff */
[----:B------:R-:W-:Y:S01]  /*13b0*/  IMAD.IADD R5, R5, 0x1, -R16 ;  /* 0x0000000105057824 */ /* 0x000fe200078e0a10 */
[----:B------:R-:W-:-:S02]  /*13c0*/  LOP3.LUT R29, R29, 0xfffffff8, RZ, 0xc0, !PT ;  /* 0xfffffff81d1d7812 */ /* 0x000fc400078ec0ff */
[----:B------:R-:W-:Y:S01]  /*13d0*/  LEA.HI.X.SX32 R83, R15, R30, 0x1, P0 ;  /* 0x0000001e0f537211 */ /* 0x000fe200000f0eff */
[----:B------:R-:W-:Y:S01]  /*13e0*/  IMAD.IADD R47, R47, 0x1, -R4 ;  /* 0x000000012f2f7824 */ /* 0x000fe200078e0a04 */
[----:B-----5:R-:W-:Y:S01]  /*13f0*/  FSETP.NEU.FTZ.AND P0, PT, R80, RZ, PT ;  /* 0x000000ff5000720b */ /* 0x020fe20003f1d000 */
[----:B------:R-:W-:Y:S01]  /*1400*/  IMAD.IADD R4, R28, 0x1, -R29 ;  /* 0x000000011c047824 */ /* 0x000fe200078e0a1d */
        /* <DEDUP_REMOVED lines=24> */
[----:B------:R-:W-:-:S02]  /*1590*/  MOV R29, 0x400 ;  /* 0x00000400001d7802 */ /* 0x000fc40000000f00 */
[----:B------:R-:W-:Y:S01]  /*15a0*/  SHF.L.U32 R17, R17, 0x6, RZ ;  /* 0x0000000611117819 */ /* 0x000fe200000006ff */
[----:B------:R-:W-:Y:S01]  /*15b0*/  IMAD.SHL.U32 R15, R15, 0x40, RZ ;  /* 0x000000400f0f7824 */ /* 0x000fe200078e00ff */
[----:B0-----:R-:W-:Y:S02]  /*15c0*/  LEA R33, R26, R29, 0x18 ;  /* 0x0000001d1a217211 */ /* 0x001fe400078ec0ff */
[----:B------:R-:W-:Y:S02]  /*15d0*/  LOP3.LUT R60, R13, 0xffffff80, RZ, 0xc0, !PT ;  /* 0xffffff800d3c7812 */ /* 0x000fe400078ec0ff */
[----:B------:R-:W-:Y:S01]  /*15e0*/  LOP3.LUT R58, R12, 0xffffff80, RZ, 0xc0, !PT ;  /* 0xffffff800c3a7812 */ /* 0x000fe200078ec0ff */
[----:B------:R-:W-:Y:S01]  /*15f0*/  IMAD R0, R72, 0x70, R33 ;  /* 0x0000007048007824 */ /* 0x000fe200078e0221 */
        /* <DEDUP_REMOVED lines=10> */
[----:B------:R-:W-:Y:S02]  /*16a0*/  IADD3 R3, R7, -UR5, RZ ;  /* 0x8000000507037c10 */ /* 0x000fe4000fffe0ff */
[----:B-1----:R-:W-:Y:S02]  /*16b0*/  SHF.R.S32.HI R2, RZ, 0x1f, R32 ;  /* 0x0000001fff027819 */ /* 0x002fe40000011420 */
        /* <DEDUP_REMOVED lines=33> */
[C---:B------:R-:W-:Y:S01]  /*18d0*/  IMAD.SHL.U32 R77, R70.reuse, 0x10, RZ ;  /* 0x00000010464d7824 */ /* 0x040fe200078e00ff */
[----:B------:R-:W-:Y:S01]  /*18e0*/  LEA.HI.X.SX32 R26, R70, R31, 0x1, P0 ;  /* 0x0000001f461a7211 */ /* 0x000fe200000f0eff */
[----:B------:R-:W-:Y:S01]  /*18f0*/  IMAD R78, R25, 0x200, R24 ;  /* 0x00000200194e7824 */ /* 0x000fe200078e0218 */
[C---:B------:R-:W-:Y:S01]  /*1900*/  LEA R74, P0, R27.reuse, UR8, 0x2 ;  /* 0x000000081b4a7c11 */ /* 0x040fe2000f8010ff */
[----:B------:R-:W-:Y:S02]  /*1910*/  IMAD.U32 R79, R24, 0x4, R29 ;  /* 0x00000004184f7824 */ /* 0x000fe400078e001d */
[----:B------:R-:W-:Y:S01]  /*1920*/  IMAD.MOV.U32 R69, RZ, RZ, -0x800001 ;  /* 0xff7fffffff457424 */ /* 0x000fe200078e00ff */
[----:B------:R-:W-:Y:S01]  /*1930*/  LEA.HI.X R75, R27, UR9, R26, 0x2, P0 ;  /* 0x000000091b4b7c11 */ /* 0x000fe200080f141a */
[----:B------:R-:W-:-:S08]  /*1940*/  IMAD.MOV.U32 R76, RZ, RZ, R70 ;  /* 0x000000ffff4c7224 */ /* 0x000fd000078e0046 */
.L_x_20352:
[----:B------:R-:W0:Y:S01]  /*1950*/  LDC R30, c[0x0][0x290] ;  /* 0x0000a400ff1e7b82 */ /* 0x000e220000000800 */
[----:B------:R-:W-:Y:S01]  /*1960*/  IABS R28, R77 ;  /* 0x0000004d001c7213 */ /* 0x000fe20000000000 */
[----:B------:R-:W-:Y:S01]  /*1970*/  VIADD R76, R76, 0x4 ;  /* 0x000000044c4c7836 */ /* 0x000fe20000000000 */
[----:B------:R-:W-:Y:S03]  /*1980*/  BSSY B1, `(.L_x_20348) ;  /* 0x0000182000017945 */ /* 0x000fe60003800000 */
[----:B------:R-:W-:Y:S02]  /*1990*/  IMAD.HI.U32 R24, R8, R28, RZ ;  /* 0x0000001c08187227 */ /* 0x000fe400078e00ff */
[----:B------:R-:W1:Y:S03]  /*19a0*/  LDC R80, c[0x0][0x294] ;  /* 0x0000a500ff507b82 */ /* 0x000e660000000800 */
[----:B------:R-:W-:-:S02]  /*19b0*/  IADD3 R25, RZ, -R24, RZ ;  /* 0x80000018ff197210 */ /* 0x000fc40007ffe0ff */
        /* <DEDUP_REMOVED lines=11> */
[----:B------:R-:W-:Y:S01]  /*1a70*/  ISETP.GE.U32.AND P0, PT, R28, R71, PT ;  /* 0x000000471c00720c */ /* 0x000fe20003f06070 */
[----:B0-----:R-:W-:-:S04]  /*1a80*/  VIADD R28, R27, 0xffffffe ;  /* 0x0ffffffe1b1c7836 */ /* 0x001fc80000000000 */
[----:B------:R-:W0:Y:S08]  /*1a90*/  F2I.FTZ.U32.TRUNC.NTZ R25, R28 ;  /* 0x0000001c00197305 */ /* 0x000e30000021f000 */
[----:B------:R-:W-:-:S04]  /*1aa0*/  @P0 VIADD R24, R24, 0x1 ;  /* 0x0000000118180836 */ /* 0x000fc80000000000 */
[----:B------:R-:W-:Y:S02]  /*1ab0*/  IMAD.MOV.U32 R31, RZ, RZ, R24 ;  /* 0x000000ffff1f7224 */ /* 0x000fe400078e0018 */
[----:B------:R-:W-:Y:S01]  /*1ac0*/  IMAD.MOV.U32 R24, RZ, RZ, RZ ;  /* 0x000000ffff187224 */ /* 0x000fe200078e00ff */
[----:B0-----:R-:W-:Y:S01]  /*1ad0*/  IADD3 R29, RZ, -R25, RZ ;  /* 0x80000019ff1d7210 */ /* 0x001fe20007ffe0ff */
[----:B------:R-:W-:Y:S01]  /*1ae0*/  @!P2 IMAD.MOV R31, RZ, RZ, -R31 ;  /* 0x000000ffff1fa224 */ /* 0x000fe200078e0a1f */
[----:B------:R-:W-:-:S03]  /*1af0*/  @!P1 LOP3.LUT R31, RZ, R80, RZ, 0x33, !PT ;  /* 0x00000050ff1f9212 */ /* 0x000fc600078e33ff */
[----:B------:R-:W-:Y:S02]  /*1b00*/  IMAD R29, R29, R26, RZ ;  /* 0x0000001a1d1d7224 */ /* 0x000fe400078e02ff */
[----:B------:R-:W-:Y:S02]  /*1b10*/  IMAD.IADD R27, R6, 0x1, R31 ;  /* 0x00000001061b7824 */ /* 0x000fe400078e021f */
[----:B------:R-:W-:-:S03]  /*1b20*/  IMAD.HI.U32 R24, R25, R29, R24 ;  /* 0x0000001d19187227 */ /* 0x000fc600078e0018 */
[----:B------:R-:W-:Y:S02]  /*1b30*/  IABS R28, R27 ;  /* 0x0000001b001c7213 */ /* 0x000fe40000000000 */
[----:B------:R-:W-:-:S03]  /*1b40*/  ISETP.GE.AND P2, PT, R27, RZ, PT ;  /* 0x000000ff1b00720c */ /* 0x000fc60003f46270 */
[----:B------:R-:W-:-:S04]  /*1b50*/  IMAD.MOV.U32 R25, RZ, RZ, R28 ;  /* 0x000000ffff197224 */ /* 0x000fc800078e001c */
[----:B------:R-:W-:-:S04]  /*1b60*/  IMAD.HI.U32 R24, R24, R25, RZ ;  /* 0x0000001918187227 */ /* 0x000fc800078e00ff */
[----:B------:R-:W-:-:S04]  /*1b70*/  IMAD.MOV R24, RZ, RZ, -R24 ;  /* 0x000000ffff187224 */ /* 0x000fc800078e0a18 */
[----:B------:R-:W-:-:S05]  /*1b80*/  IMAD R25, R26, R24, R25 ;  /* 0x000000181a197224 */ /* 0x000fca00078e0219 */
[----:B------:R-:W-:-:S13]  /*1b90*/  ISETP.GT.U32.AND P0, PT, R26, R25, PT ;  /* 0x000000191a00720c */ /* 0x000fda0003f04070 */
[----:B------:R-:W-:Y:S01]  /*1ba0*/  @!P0 IMAD.IADD R25, R25, 0x1, -R26 ;  /* 0x0000000119198824 */ /* 0x000fe200078e0a1a */
[----:B------:R-:W-:-:S04]  /*1bb0*/  ISETP.NE.AND P0, PT, R30, RZ, PT ;  /* 0x000000ff1e00720c */ /* 0x000fc80003f05270 */
[----:B------:R-:W-:-:S13]  /*1bc0*/  ISETP.GT.U32.AND P1, PT, R26, R25, PT ;  /* 0x000000191a00720c */ /* 0x000fda0003f24070 */
[----:B------:R-:W-:-:S05]  /*1bd0*/  @!P1 IMAD.IADD R25, R25, 0x1, -R26 ;  /* 0x0000000119199824 */ /* 0x000fca00078e0a1a */
[----:B------:R-:W-:Y:S02]  /*1be0*/  @!P2 IADD3 R25, RZ, -R25, RZ ;  /* 0x80000019ff19a210 */ /* 0x000fe40007ffe0ff */
[----:B------:R-:W-:Y:S02]  /*1bf0*/  @!P0 LOP3.LUT R25, RZ, R30, RZ, 0x33, !PT ;  /* 0x0000001eff198212 */ /* 0x000fe400078e33ff */
[----:B------:R-:W-:Y:S02]  /*1c00*/  ISETP.LE.AND P2, PT, R31, R3, PT ;  /* 0x000000031f00720c */ /* 0x000fe40003f43270 */
[----:B------:R-:W-:Y:S02]  /*1c10*/  ISETP.NE.AND P1, PT, R25, RZ, PT ;  /* 0x000000ff1900720c */ /* 0x000fe40003f25270 */
[----:B------:R-:W-:-:S11]  /*1c20*/  ISETP.GE.AND P0, PT, R76, UR4, PT ;  /* 0x000000044c007c0c */ /* 0x000fd6000bf06270 */
[----:B------:R-:W-:Y:S05]  /*1c30*/  @P1 BRA P2, `(.L_x_20349) ;  /* 0x00000014004c1947 */ /* 0x000fea0001000000 */
        /* <DEDUP_REMOVED lines=30> */
[----:B------:R-:W-:-:S04]  /*1e20*/  PRMT R31, R31, 0x7632, R31 ;  /* 0x000076321f1f7816 */ /* 0x000fc8000000001f */
[----:B------:R-:W-:Y:S01]  /*1e30*/  SHF.L.U32 R31, R31, 0x10, RZ ;  /* 0x000000101f1f7819 */ /* 0x000fe200000006ff */
[C---:B--2---:R-:W-:Y:S01]  /*1e40*/  IMAD.U32 R93, R91.reuse, 0x10000, RZ ;  /* 0x000100005b5d7824 */ /* 0x044fe200078e00ff */
[----:B------:R-:W-:-:S03]  /*1e50*/  PRMT R91, R91, 0x7632, R91 ;  /* 0x000076325b5b7816 */ /* 0x000fc6000000005b */
[----:B------:R-:W-:Y:S01]  /*1e60*/  FMUL.FTZ R93, R90, R93 ;  /* 0x0000005d5a5d7220 */ /* 0x000fe20000410000 */
[C---:B------:R-:W-:Y:S01]  /*1e70*/  IMAD.U32 R90, R28.reuse, 0x10000, RZ ;  /* 0x000100001c5a7824 */ /* 0x040fe200078e00ff */
[----:B------:R-:W-:Y:S02]  /*1e80*/  PRMT R28, R28, 0x7632, R28 ;  /* 0x000076321c1c7816 */ /* 0x000fe4000000001c */
[C---:B----4-:R-:W-:Y:S01]  /*1e90*/  SHF.L.U32 R25, R88.reuse, 0x10, RZ ;  /* 0x0000001058197819 */ /* 0x050fe200000006ff */
[----:B------:R-:W-:Y:S01]  /*1ea0*/  IMAD.U32 R91, R91, 0x10000, RZ ;  /* 0x000100005b5b7824 */ /* 0x000fe200078e00ff */
[----:B------:R-:W-:Y:S01]  /*1eb0*/  PRMT R88, R88, 0x7632, R88 ;  /* 0x0000763258587816 */ /* 0x000fe20000000058 */
[----:B------:R-:W-:Y:S02]  /*1ec0*/  IMAD.U32 R28, R28, 0x10000, RZ ;  /* 0x000100001c1c7824 */ /* 0x000fe400078e00ff */
[----:B------:R-:W-:Y:S01]  /*1ed0*/  FFMA.FTZ R90, R90, R25, R93 ;  /* 0x000000195a5a7223 */ /* 0x000fe2000001005d */
[----:B------:R-:W-:Y:S01]  /*1ee0*/  FMUL.FTZ R91, R30, R91 ;  /* 0x0000005b1e5b7220 */ /* 0x000fe20000410000 */
[----:B------:R-:W-:-:S04]  /*1ef0*/  IMAD.U32 R25, R88, 0x10000, RZ ;  /* 0x0001000058197824 */ /* 0x000fc800078e00ff */
[----:B------:R-:W-:Y:S01]  /*1f00*/  FFMA.FTZ R88, R28, R25, R91 ;  /* 0x000000191c587223 */ /* 0x000fe2000001005b */
[C---:B---3--:R-:W-:Y:S01]  /*1f10*/  IMAD.U32 R25, R89.reuse, 0x10000, RZ ;  /* 0x0001000059197824 */ /* 0x048fe200078e00ff */
[----:B------:R-:W-:Y:S01]  /*1f20*/  PRMT R89, R89, 0x7632, R89 ;  /* 0x0000763259597816 */ /* 0x000fe20000000059 */
[----:B------:R-:W-:Y:S01]  /*1f30*/  IMAD.U32 R30, R29, 0x10000, RZ ;  /* 0x000100001d1e7824 */ /* 0x000fe200078e00ff */
[----:B------:R0:W2:Y:S01]  /*1f40*/  LDG.E.CONSTANT R91, desc[UR10][R86.64+0x4] ;  /* 0x0000040a565b7981 */ /* 0x0000a2000c1e9900 */
        /* <DEDUP_REMOVED lines=11> */
[----:B------:R-:W-:Y:S01]  /*2000*/  SHF.L.U32 R28, R81, 0x10, RZ ;  /* 0x00000010511c7819 */ /* 0x000fe200000006ff */
        /* <DEDUP_REMOVED lines=17> */
[----:B------:R-:W5:Y:S04]  /*2120*/  LDG.E.CONSTANT R24, desc[UR10][R86.64] ;  /* 0x0000000a56187981 */ /* 0x000f68000c1e9900 */
[----:B------:R0:W5:Y:S01]  /*2130*/  LDG.E.CONSTANT R86, desc[UR10][R86.64+0x4] ;  /* 0x0000040a56567981 */ /* 0x000162000c1e9900 */
[C---:B-1----:R-:W-:Y:S01]  /*2140*/  IMAD.U32 R29, R25.reuse, 0x10000, RZ ;  /* 0x00010000191d7824 */ /* 0x042fe200078e00ff */
[----:B------:R-:W-:-:S05]  /*2150*/  PRMT R25, R25, 0x7632, R25 ;  /* 0x0000763219197816 */ /* 0x000fca0000000019 */
[----:B------:R-:W-:Y:S01]  /*2160*/  IMAD.U32 R88, R25, 0x10000, RZ ;  /* 0x0001000019587824 */ /* 0x000fe200078e00ff */
[C---:B------:R-:W-:Y:S02]  /*2170*/  SHF.L.U32 R25, R26.reuse, 0x10, RZ ;  /* 0x000000101a197819 */ /* 0x040fe400000006ff */
[----:B------:R-:W-:-:S05]  /*2180*/  PRMT R26, R26, 0x7632, R26 ;  /* 0x000076321a1a7816 */ /* 0x000fca000000001a */
[----:B------:R-:W-:Y:S02]  /*2190*/  IMAD.U32 R26, R26, 0x10000, RZ ;  /* 0x000100001a1a7824 */ /* 0x000fe400078e00ff */
[----:B--2---:R-:W-:-:S04]  /*21a0*/  IMAD.U32 R28, R91, 0x10000, RZ ;  /* 0x000100005b1c7824 */ /* 0x004fc800078e00ff */
[----:B------:R-:W-:Y:S01]  /*21b0*/  FFMA.FTZ R30, R29, R28, R30 ;  /* 0x0000001c1d1e7223 */ /* 0x000fe2000001001e */
[----:B------:R-:W-:-:S05]  /*21c0*/  PRMT R91, R91, 0x7632, R91 ;  /* 0x000076325b5b7816 */ /* 0x000fca000000005b */
[----:B------:R-:W-:-:S04]  /*21d0*/  IMAD.U32 R91, R91, 0x10000, RZ ;  /* 0x000100005b5b7824 */ /* 0x000fc800078e00ff */
[----:B------:R-:W-:Y:S01]  /*21e0*/  FFMA.FTZ R88, R88, R91, R31 ;  /* 0x0000005b58587223 */ /* 0x000fe2000001001f */
[C---:B---3--:R-:W-:Y:S01]  /*21f0*/  IMAD.U32 R28, R89.reuse, 0x10000, RZ ;  /* 0x00010000591c7824 */ /* 0x048fe200078e00ff */
[----:B------:R-:W-:-:S03]  /*2200*/  PRMT R89, R89, 0x7632, R89 ;  /* 0x0000763259597816 */ /* 0x000fc60000000059 */
[----:B------:R-:W-:Y:S02]  /*2210*/  FFMA.FTZ R90, R25, R28, R90 ;  /* 0x0000001c195a7223 */ /* 0x000fe4000001005a */
        /* <DEDUP_REMOVED lines=8> */
[----:B------:R-:W-:Y:S01]  /*22a0*/  IMAD.U32 R27, R27, 0x10000, RZ ;  /* 0x000100001b1b7824 */ /* 0x000fe200078e00ff */
[----:B------:R-:W-:Y:S01]  /*22b0*/  SHF.L.U32 R85, R85, 0x10, RZ ;  /* 0x0000001055557819 */ /* 0x000fe200000006ff */
[----:B-----5:R-:W-:-:S04]  /*22c0*/  IMAD.U32 R26, R24, 0x10000, RZ ;  /* 0x00010000181a7824 */ /* 0x020fc800078e00ff */
[----:B------:R-:W-:Y:S01]  /*22d0*/  FFMA.FTZ R85, R27, R85, R88 ;  /* 0x000000551b557223 */ /* 0x000fe20000010058 */
[----:B------:R-:W-:-:S04]  /*22e0*/  IADD3 R27, P1, P2, R59, R84, R58 ;  /* 0x000000543b1b7210 */ /* 0x000fc80007a3e03a */
[----:B------:R-:W-:Y:S01]  /*22f0*/  IADD3.X R88, R36, R80, R17, P1, P2 ;  /* 0x0000005024587210 */ /* 0x000fe20000fe4411 */
[----:B-1----:R-:W-:-:S04]  /*2300*/  IMAD.U32 R89, R28, 0x10000, RZ ;  /* 0x000100001c597824 */ /* 0x002fc800078e00ff */
        /* <DEDUP_REMOVED lines=9> */
[----:B0-----:R-:W-:Y:S01]  /*23a0*/  FFMA.FTZ R87, R28, R24, R25 ;  /* 0x000000181c577223 */ /* 0x001fe20000010019 */
[----:B------:R-:W-:-:S04]  /*23b0*/  IADD3 R25, P1, P2, R57, R84, R56 ;  /* 0x0000005439197210 */ /* 0x000fc80007a3e038 */
[----:B------:R-:W-:Y:S02]  /*23c0*/  LEA R24, P3, R25, UR12, 0x1 ;  /* 0x0000000c19187c11 */ /* 0x000fe4000f8608ff */
[----:B------:R-:W-:-:S04]  /*23d0*/  IADD3.X R28, R39, R80, R18, P1, P2 ;  /* 0x00000050271c7210 */ /* 0x000fc80000fe4412 */
[----:B------:R-:W-:-:S05]  /*23e0*/  LEA.HI.X R25, R25, UR13, R28, 0x1, P3 ;  /* 0x0000000d19197c11 */ /* 0x000fca00098f0c1c */
[----:B------:R-:W4:Y:S01]  /*23f0*/  LDG.E.CONSTANT R28, desc[UR10][R24.64] ;  /* 0x0000000a181c7981 */ /* 0x000f22000c1e9900 */
[----:B-1----:R-:W-:Y:S02]  /*2400*/  IMAD.U32 R26, R29, 0x10000, RZ ;  /* 0x000100001d1a7824 */ /* 0x002fe400078e00ff */
[----:B------:R-:W-:-:S04]  /*2410*/  IMAD.U32 R27, R86, 0x10000, RZ ;  /* 0x00010000561b7824 */ /* 0x000fc800078e00ff */
[----:B------:R-:W-:Y:S02]  /*2420*/  FFMA.FTZ R26, R26, R27, R81 ;  /* 0x0000001b1a1a7223 */ /* 0x000fe40000010051 */
[----:B------:R3:W5:Y:S01]  /*2430*/  LDG.E.CONSTANT R81, desc[UR10][R24.64+0x4] ;  /* 0x0000040a18517981 */ /* 0x000762000c1e9900 */
[----:B------:R-:W-:Y:S02]  /*2440*/  PRMT R29, R29, 0x7632, R29 ;  /* 0x000076321d1d7816 */ /* 0x000fe4000000001d */
[----:B------:R-:W-:Y:S02]  /*2450*/  PRMT R86, R86, 0x7632, R86 ;  /* 0x0000763256567816 */ /* 0x000fe40000000056 */
[----:B------:R-:W-:-:S03]  /*2460*/  SHF.L.U32 R92, R29, 0x10, RZ ;  /* 0x000000101d5c7819 */ /* 0x000fc600000006ff */
[----:B------:R-:W-:-:S04]  /*2470*/  IMAD.U32 R86, R86, 0x10000, RZ ;  /* 0x0001000056567824 */ /* 0x000fc800078e00ff */
[----:B------:R-:W-:Y:S01]  /*2480*/  FFMA.FTZ R86, R92, R86, R85 ;  /* 0x000000565c567223 */ /* 0x000fe20000010055 */
[----:B------:R-:W-:Y:S01]  /*2490*/  SHF.L.U32 R85, R31, 0x10, RZ ;  /* 0x000000101f557819 */ /* 0x000fe200000006ff */
[C---:B------:R-:W-:Y:S01]  /*24a0*/  IMAD.U32 R92, R30.reuse, 0x10000, RZ ;  /* 0x000100001e5c7824 */ /* 0x040fe200078e00ff */
[----:B------:R-:W-:-:S05]  /*24b0*/  PRMT R30, R30, 0x7632, R30 ;  /* 0x000076321e1e7816 */ /* 0x000fca000000001e */
[----:B------:R-:W-:Y:S01]  /*24c0*/  IMAD.U32 R30, R30, 0x10000, RZ ;  /* 0x000100001e1e7824 */ /* 0x000fe200078e00ff */
[----:B------:R-:W-:-:S05]  /*24d0*/  PRMT R31, R31, 0x7632, R31 ;  /* 0x000076321f1f7816 */ /* 0x000fca000000001f */
[----:B------:R-:W-:Y:S02]  /*24e0*/  IMAD.U32 R31, R31, 0x10000, RZ ;  /* 0x000100001f1f7824 */ /* 0x000fe400078e00ff */
[----:B--2---:R-:W-:Y:S02]  /*24f0*/  IMAD.U32 R27, R90, 0x10000, RZ ;  /* 0x000100005a1b7824 */ /* 0x004fe400078e00ff */
[----:B---3--:R-:W-:Y:S02]  /*2500*/  IMAD.U32 R24, R88, 0x10000, RZ ;  /* 0x0001000058187824 */ /* 0x008fe400078e00ff */
[----:B------:R-:W-:Y:S02]  /*2510*/  FFMA.FTZ R89, R92, R27, R89 ;  /* 0x0000001b5c597223 */ /* 0x000fe40000010059 */
[----:B------:R-:W-:Y:S02]  /*2520*/  FFMA.FTZ R85, R85, R24, R26 ;  /* 0x0000001855557223 */ /* 0x000fe4000001001a */
[----:B------:R-:W0:Y:S01]  /*2530*/  LDS.128 R24, [R0+0x30] ;  /* 0x0000300000187984 */ /* 0x000e220000000c00 */
[----:B------:R-:W-:-:S05]  /*2540*/  PRMT R90, R90, 0x7632, R90 ;  /* 0x000076325a5a7816 */ /* 0x000fca000000005a */
[----:B------:R-:W-:-:S04]  /*2550*/  IMAD.U32 R29, R90, 0x10000, RZ ;  /* 0x000100005a1d7824 */ /* 0x000fc800078e00ff */
[--C-:B------:R-:W-:Y:S01]  /*2560*/  FFMA.FTZ R29, R30, R29, R87.reuse ;  /* 0x0000001d1e1d7223 */ /* 0x100fe20000010057 */
[----:B------:R-:W-:-:S05]  /*2570*/  PRMT R87, R88, 0x7632, R87 ;  /* 0x0000763258577816 */ /* 0x000fca0000000057 */
[----:B------:R-:W-:-:S04]  /*2580*/  IMAD.U32 R87, R87, 0x10000, RZ ;  /* 0x0001000057577824 */ /* 0x000fc800078e00ff */
[----:B------:R-:W-:Y:S01]  /*2590*/  FFMA.FTZ R87, R31, R87, R86 ;  /* 0x000000571f577223 */ /* 0x000fe20000010056 */
[----:B------:R-:W-:Y:S01]  /*25a0*/  IADD3 R31, P1, P2, R55, R84, R54 ;  /* 0x00000054371f7210 */ /* 0x000fe20007a3e036 */
[----:B----4-:R-:W-:-:S03]  /*25b0*/  IMAD.U32 R30, R28, 0x10000, RZ ;  /* 0x000100001c1e7824 */ /* 0x010fc600078e00ff */
[----:B------:R-:W-:Y:S01]  /*25c0*/  IADD3.X R86, R38, R80, R19, P1, P2 ;  /* 0x0000005026567210 */ /* 0x000fe20000fe4413 */
[----:B0-----:R-:W-:-:S04]  /*25d0*/  IMAD.U32 R88, R24, 0x10000, RZ ;  /* 0x0001000018587824 */ /* 0x001fc800078e00ff */
[----:B------:R-:W-:Y:S01]  /*25e0*/  FFMA.FTZ R88, R88, R30, R89 ;  /* 0x0000001e58587223 */ /* 0x000fe20000010059 */
[----:B------:R-:W-:-:S04]  /*25f0*/  LEA R30, P3, R31, UR12, 0x1 ;  /* 0x0000000c1f1e7c11 */ /* 0x000fc8000f8608ff */
[----:B------:R-:W-:-:S05]  /*2600*/  LEA.HI.X R31, R31, UR13, R86, 0x1, P3 ;  /* 0x0000000d1f1f7c11 */ /* 0x000fca00098f0c56 */
[----:B------:R-:W2:Y:S04]  /*2610*/  LDG.E.CONSTANT R89, desc[UR10][R30.64] ;  /* 0x0000000a1e597981 */ /* 0x000ea8000c1e9900 */
[----:B------:R0:W3:Y:S01]  /*2620*/  LDG.E.CONSTANT R86, desc[UR10][R30.64+0x4] ;  /* 0x0000040a1e567981 */ /* 0x0000e2000c1e9900 */
[----:B------:R-:W-:Y:S02]  /*2630*/  PRMT R24, R24, 0x7632, R24 ;  /* 0x0000763218187816 */ /* 0x000fe40000000018 */
[----:B------:R-:W-:Y:S02]  /*2640*/  PRMT R90, R28, 0x7632, R90 ;  /* 0x000076321c5a7816 */ /* 0x000fe4000000005a */
[----:B------:R-:W-:-:S03]  /*2650*/  SHF.L.U32 R24, R24, 0x10, RZ ;  /* 0x0000001018187819 */ /* 0x000fc600000006ff */
        /* <DEDUP_REMOVED lines=9> */
[----:B------:R-:W-:Y:S02]  /*26f0*/  FFMA.FTZ R30, R30, R31, R85 ;  /* 0x0000001f1e1e7223 */ /* 0x000fe40000010055 */
[----:B------:R0:W5:Y:S01]  /*2700*/  LDG.E.CONSTANT R85, desc[UR10][R28.64+0x4] ;  /* 0x0000040a1c557981 */ /* 0x000162000c1e9900 */
        /* <DEDUP_REMOVED lines=8> */
[----:B------:R-:W-:Y:S01]  /*2790*/  PRMT R27, R27, 0x7632, R27 ;  /* 0x000076321b1b7816 */ /* 0x000fe2000000001b */
[C---:B--2---:R-:W-:Y:S01]  /*27a0*/  IMAD.U32 R31, R89.reuse, 0x10000, RZ ;  /* 0x00010000591f7824 */ /* 0x044fe200078e00ff */
[----:B------:R-:W-:-:S03]  /*27b0*/  PRMT R89, R89, 0x7632, R89 ;  /* 0x0000763259597816 */ /* 0x000fc60000000059 */
[----:B------:R-:W-:Y:S01]  /*27c0*/  FFMA.FTZ R88, R25, R31, R88 ;  /* 0x0000001f19587223 */ /* 0x000fe20000010058 */
[----:B------:R-:W-:Y:S02]  /*27d0*/  IMAD.U32 R25, R26, 0x10000, RZ ;  /* 0x000100001a197824 */ /* 0x000fe400078e00ff */
[----:B------:R-:W-:-:S04]  /*27e0*/  IMAD.U32 R26, R89, 0x10000, RZ ;  /* 0x00010000591a7824 */ /* 0x000fc800078e00ff */
[----:B------:R-:W-:Y:S01]  /*27f0*/  FFMA.FTZ R25, R25, R26, R90 ;  /* 0x0000001a19197223 */ /* 0x000fe2000001005a */
[----:B---3--:R-:W-:-:S04]  /*2800*/  IMAD.U32 R26, R86, 0x10000, RZ ;  /* 0x00010000561a7824 */ /* 0x008fc800078e00ff */
[----:B------:R-:W-:Y:S02]  /*2810*/  FFMA.FTZ R81, R81, R26, R30 ;  /* 0x0000001a51517223 */ /* 0x000fe4000001001e */
[----:B0-----:R-:W0:Y:S01]  /*2820*/  LDS.128 R28, [R0+0x40] ;  /* 0x00004000001c7984 */ /* 0x001e220000000c00 */
[----:B------:R-:W-:Y:S02]  /*2830*/  PRMT R86, R86, 0x7632, R86 ;  /* 0x0000763256567816 */ /* 0x000fe40000000056 */
[----:B------:R-:W-:-:S03]  /*2840*/  SHF.L.U32 R26, R27, 0x10, RZ ;  /* 0x000000101b1a7819 */ /* 0x000fc600000006ff */
[----:B------:R-:W-:-:S04]  /*2850*/  IMAD.U32 R27, R86, 0x10000, RZ ;  /* 0x00010000561b7824 */ /* 0x000fc800078e00ff */
[----:B------:R-:W-:Y:S01]  /*2860*/  FFMA.FTZ R87, R26, R27, R87 ;  /* 0x0000001b1a577223 */ /* 0x000fe20000010057 */
[----:B----4-:R-:W-:Y:S02]  /*2870*/  IMAD.U32 R26, R24, 0x10000, RZ ;  /* 0x00010000181a7824 */ /* 0x010fe400078e00ff */
        /* <DEDUP_REMOVED lines=18> */
[----:B------:R-:W-:Y:S01]  /*29a0*/  SHF.L.U32 R90, R29, 0x10, RZ ;  /* 0x000000101d5a7819 */ /* 0x000fe200000006ff */
[----:B-----5:R-:W-:-:S04]  /*29b0*/  IMAD.U32 R26, R85, 0x10000, RZ ;  /* 0x00010000551a7824 */ /* 0x020fc800078e00ff */
[----:B------:R-:W-:Y:S02]  /*29c0*/  FFMA.FTZ R90, R90, R26, R81 ;  /* 0x0000001a5a5a7223 */ /* 0x000fe40000010051 */
[----:B------:R0:W5:Y:S01]  /*29d0*/  LDG.E.CONSTANT R81, desc[UR10][R24.64+0x4] ;  /* 0x0000040a18517981 */ /* 0x000162000c1e9900 */
[----:B------:R-:W-:Y:S02]  /*29e0*/  PRMT R29, R29, 0x7632, R29 ;  /* 0x000076321d1d7816 */ /* 0x000fe4000000001d */
[----:B------:R-:W-:-:S03]  /*29f0*/  PRMT R27, R85, 0x7632, R27 ;  /* 0x00007632551b7816 */ /* 0x000fc6000000001b */
[----:B------:R-:W-:Y:S02]  /*2a00*/  IMAD.U32 R26, R29, 0x10000, RZ ;  /* 0x000100001d1a7824 */ /* 0x000fe400078e00ff */
[----:B------:R-:W-:Y:S02]  /*2a10*/  IMAD.U32 R27, R27, 0x10000, RZ ;  /* 0x000100001b1b7824 */ /* 0x000fe400078e00ff */
[----:B0-----:R-:W-:Y:S02]  /*2a20*/  IMAD.U32 R25, R31, 0x10000, RZ ;  /* 0x000100001f197824 */ /* 0x001fe400078e00ff */
[----:B------:R-:W-:Y:S01]  /*2a30*/  FFMA.FTZ R87, R26, R27, R87 ;  /* 0x0000001b1a577223 */ /* 0x000fe20000010057 */
[C---:B------:R-:W-:Y:S01]  /*2a40*/  IMAD.U32 R29, R30.reuse, 0x10000, RZ ;  /* 0x000100001e1d7824 */ /* 0x040fe200078e00ff */
[----:B------:R-:W-:-:S04]  /*2a50*/  PRMT R30, R30, 0x7632, R30 ;  /* 0x000076321e1e7816 */ /* 0x000fc8000000001e */
[----:B------:R-:W-:Y:S02]  /*2a60*/  SHF.L.U32 R30, R30, 0x10, RZ ;  /* 0x000000101e1e7819 */ /* 0x000fe400000006ff */
[----:B------:R-:W-:Y:S01]  /*2a70*/  PRMT R31, R31, 0x7632, R31 ;  /* 0x000076321f1f7816 */ /* 0x000fe2000000001f */
[----:B--2---:R-:W-:Y:S02]  /*2a80*/  IMAD.U32 R26, R89, 0x10000, RZ ;  /* 0x00010000591a7824 */ /* 0x004fe400078e00ff */
[----:B---3--:R-:W-:Y:S02]  /*2a90*/  IMAD.U32 R24, R86, 0x10000, RZ ;  /* 0x0001000056187824 */ /* 0x008fe400078e00ff */
[----:B------:R-:W-:Y:S02]  /*2aa0*/  FFMA.FTZ R29, R29, R26, R88 ;  /* 0x0000001a1d1d7223 */ /* 0x000fe40000010058 */
[----:B------:R-:W-:Y:S02]  /*2ab0*/  FFMA.FTZ R90, R25, R24, R90 ;  /* 0x00000018195a7223 */ /* 0x000fe4000001005a */
[----:B------:R-:W0:Y:S01]  /*2ac0*/  LDS.128 R24, [R0+0x50] ;  /* 0x0000500000187984 */ /* 0x000e220000000c00 */
[----:B------:R-:W-:-:S05]  /*2ad0*/  PRMT R89, R89, 0x7632, R89 ;  /* 0x0000763259597816 */ /* 0x000fca0000000059 */
[----:B------:R-:W-:-:S04]  /*2ae0*/  IMAD.U32 R89, R89, 0x10000, RZ ;  /* 0x0001000059597824 */ /* 0x000fc800078e00ff */
[----:B------:R-:W-:Y:S01]  /*2af0*/  FFMA.FTZ R89, R30, R89, R91 ;  /* 0x000000591e597223 */ /* 0x000fe2000001005b */
[----:B------:R-:W-:Y:S01]  /*2b00*/  PRMT R30, R86, 0x7632, R30 ;  /* 0x00007632561e7816 */ /* 0x000fe2000000001e */
[----:B------:R-:W-:-:S04]  /*2b10*/  IMAD.U32 R88, R31, 0x10000, RZ ;  /* 0x000100001f587824 */ /* 0x000fc800078e00ff */
[----:B------:R-:W-:-:S04]  /*2b20*/  IMAD.U32 R30, R30, 0x10000, RZ ;  /* 0x000100001e1e7824 */ /* 0x000fc800078e00ff */
[----:B------:R-:W-:Y:S01]  /*2b30*/  FFMA.FTZ R88, R88, R30, R87 ;  /* 0x0000001e58587223 */ /* 0x000fe20000010057 */
[----:B----4-:R-:W-:Y:S01]  /*2b40*/  IMAD.U32 R30, R28, 0x10000, RZ ;  /* 0x000100001c1e7824 */ /* 0x010fe200078e00ff */
[----:B0-----:R-:W-:-:S05]  /*2b50*/  SHF.L.U32 R86, R24, 0x10, RZ ;  /* 0x0000001018567819 */ /* 0x001fca00000006ff */
[----:B------:R-:W-:Y:S01]  /*2b60*/  FFMA.FTZ R86, R86, R30, R29 ;  /* 0x0000001e56567223 */ /* 0x000fe2000001001d */
[----:B------:R-:W-:-:S04]  /*2b70*/  IADD3 R29, P1, P2, R47, R84, R46 ;  /* 0x000000542f1d7210 */ /* 0x000fc80007a3e02e */
[----:B------:R-:W-:Y:S02]  /*2b80*/  LEA R30, P3, R29, UR12, 0x1 ;  /* 0x0000000c1d1e7c11 */ /* 0x000fe4000f8608ff */
[----:B------:R-:W-:-:S04]  /*2b90*/  IADD3.X R92, R42, R80, R23, P1, P2 ;  /* 0x000000502a5c7210 */ /* 0x000fc80000fe4417 */
[----:B------:R-:W-:Y:S02]  /*2ba0*/  LEA.HI.X R31, R29, UR13, R92, 0x1, P3 ;  /* 0x0000000d1d1f7c11 */ /* 0x000fe400098f0c5c */
[----:B------:R-:W-:-:S03]  /*2bb0*/  PRMT R24, R24, 0x7632, R24 ;  /* 0x0000763218187816 */ /* 0x000fc60000000018 */
[----:B------:R-:W2:Y:S01]  /*2bc0*/  LDG.E.CONSTANT R87, desc[UR10][R30.64] ;  /* 0x0000000a1e577981 */ /* 0x000ea2000c1e9900 */
[----:B------:R-:W-:Y:S01]  /*2bd0*/  PRMT R28, R28, 0x7632, R28 ;  /* 0x000076321c1c7816 */ /* 0x000fe2000000001c */
[----:B------:R-:W-:Y:S02]  /*2be0*/  IMAD.U32 R24, R24, 0x10000, RZ ;  /* 0x0001000018187824 */ /* 0x000fe400078e00ff */
[----:B------:R-:W-:Y:S01]  /*2bf0*/  IMAD.U32 R29, R25, 0x10000, RZ ;  /* 0x00010000191d7824 */ /* 0x000fe200078e00ff */
[----:B------:R0:W3:Y:S01]  /*2c00*/  LDG.E.CONSTANT R85, desc[UR10][R30.64+0x4] ;  /* 0x0000040a1e557981 */ /* 0x0000e2000c1e9900 */
[----:B------:R-:W-:-:S04]  /*2c10*/  IMAD.U32 R28, R28, 0x10000, RZ ;  /* 0x000100001c1c7824 */ /* 0x000fc800078e00ff */
[----:B------:R-:W-:Y:S01]  /*2c20*/  FFMA.FTZ R89, R24, R28, R89 ;  /* 0x0000001c18597223 */ /* 0x000fe20000010059 */
[----:B-----5:R-:W-:-:S04]  /*2c30*/  IMAD.U32 R24, R81, 0x10000, RZ ;  /* 0x0001000051187824 */ /* 0x020fc800078e00ff */
[----:B------:R-:W-:Y:S01]  /*2c40*/  FFMA.FTZ R90, R29, R24, R90 ;  /* 0x000000181d5a7223 */ /* 0x000fe2000001005a */
[----:B------:R-:W-:-:S04]  /*2c50*/  IADD3 R24, P1, P2, R5, R84, R12 ;  /* 0x0000005405187210 */ /* 0x000fc80007a3e00c */
[----:B------:R-:W-:Y:S02]  /*2c60*/  LEA R28, P3, R24, UR12, 0x1 ;  /* 0x0000000c181c7c11 */ /* 0x000fe4000f8608ff */
[----:B------:R-:W-:Y:S02]  /*2c70*/  IADD3.X R29, R45, R80, R32, P1, P2 ;  /* 0x000000502d1d7210 */ /* 0x000fe40000fe4420 */
[----:B------:R-:W-:Y:S02]  /*2c80*/  IADD3 R84, P1, P2, R4, R84, R13 ;  /* 0x0000005404547210 */ /* 0x000fe40007a3e00d */
[----:B------:R-:W-:Y:S02]  /*2c90*/  LEA.HI.X R29, R24, UR13, R29, 0x1, P3 ;  /* 0x0000000d181d7c11 */ /* 0x000fe400098f0c1d */
[----:B0-----:R-:W-:-:S03]  /*2ca0*/  IADD3.X R31, R44, R80, R33, P1, P2 ;  /* 0x000000502c1f7210 */ /* 0x001fc60000fe4421 */
[----:B------:R-:W4:Y:S01]  /*2cb0*/  LDG.E.CONSTANT R24, desc[UR10][R28.64] ;  /* 0x0000000a1c187981 */ /* 0x000f22000c1e9900 */
[----:B------:R-:W-:-:S04]  /*2cc0*/  LEA R30, P1, R84, UR12, 0x1 ;  /* 0x0000000c541e7c11 */ /* 0x000fc8000f8208ff */
[----:B------:R-:W-:Y:S02]  /*2cd0*/  LEA.HI.X R31, R84, UR13, R31, 0x1, P1 ;  /* 0x0000000d541f7c11 */ /* 0x000fe400088f0c1f */
[----:B------:R-:W5:Y:S04]  /*2ce0*/  LDG.E.CONSTANT R84, desc[UR10][R28.64+0x4] ;  /* 0x0000040a1c547981 */ /* 0x000f68000c1e9900 */
[----:B------:R-:W5:Y:S04]  /*2cf0*/  LDG.E.CONSTANT R80, desc[UR10][R30.64] ;  /* 0x0000000a1e507981 */ /* 0x000f68000c1e9900 */
[----:B------:R0:W5:Y:S01]  /*2d00*/  LDG.E.CONSTANT R91, desc[UR10][R30.64+0x4] ;  /* 0x0000040a1e5b7981 */ /* 0x000162000c1e9900 */
[----:B------:R-:W-:-:S02]  /*2d10*/  PRMT R25, R25, 0x7632, R25 ;  /* 0x0000763219197816 */ /* 0x000fc40000000019 */
[----:B------:R-:W-:Y:S02]  /*2d20*/  PRMT R81, R81, 0x7632, R81 ;  /* 0x0000763251517816 */ /* 0x000fe40000000051 */
[----:B------:R-:W-:Y:S01]  /*2d30*/  SHF.L.U32 R25, R25, 0x10, RZ ;  /* 0x0000001019197819 */ /* 0x000fe200000006ff */
[----:B0-----:R-:W0:Y:S02]  /*2d40*/  LDS.128 R28, [R0+0x60] ;  /* 0x00006000001c7984 */ /* 0x001e240000000c00 */
[----:B------:R-:W-:-:S04]  /*2d50*/  IMAD.U32 R81, R81, 0x10000, RZ ;  /* 0x0001000051517824 */ /* 0x000fc800078e00ff */
[----:B------:R-:W-:Y:S01]  /*2d60*/  FFMA.FTZ R88, R25, R81, R88 ;  /* 0x0000005119587223 */ /* 0x000fe20000010058 */
[C---:B------:R-:W-:Y:S01]  /*2d70*/  IMAD.U32 R25, R26.reuse, 0x10000, RZ ;  /* 0x000100001a197824 */ /* 0x040fe200078e00ff */
[----:B------:R-:W-:-:S05]  /*2d80*/  PRMT R26, R26, 0x7632, R26 ;  /* 0x000076321a1a7816 */ /* 0x000fca000000001a */
[----:B------:R-:W-:Y:S01]  /*2d90*/  IMAD.U32 R26, R26, 0x10000, RZ ;  /* 0x000100001a1a7824 */ /* 0x000fe200078e00ff */
[----:B------:R-:W-:Y:S01]  /*2da0*/  UMOV UR5, 0xffffffff ;  /* 0xffffffff00057882 */ /* 0x000fe20000000000 */
[----:B------:R-:W-:Y:S01]  /*2db0*/  ISETP.NE.AND P1, PT, R72, RZ, PT ;  /* 0x000000ff4800720c */ /* 0x000fe20003f25270 */
[----:B--2---:R-:W-:-:S04]  /*2dc0*/  IMAD.U32 R81, R87, 0x10000, RZ ;  /* 0x0001000057517824 */ /* 0x004fc800078e00ff */
[----:B------:R-:W-:Y:S01]  /*2dd0*/  FFMA.FTZ R86, R25, R81, R86 ;  /* 0x0000005119567223 */ /* 0x000fe20000010056 */
[----:B------:R-:W-:-:S05]  /*2de0*/  PRMT R25, R87, 0x7632, R25 ;  /* 0x0000763257197816 */ /* 0x000fca0000000019 */
[----:B------:R-:W-:-:S04]  /*2df0*/  IMAD.U32 R25, R25, 0x10000, RZ ;  /* 0x0001000019197824 */ /* 0x000fc800078e00ff */
[----:B------:R-:W-:Y:S01]  /*2e00*/  FFMA.FTZ R89, R26, R25, R89 ;  /* 0x000000191a597223 */ /* 0x000fe20000010059 */
[----:B------:R-:W-:Y:S01]  /*2e10*/  SHF.L.U32 R25, R27, 0x10, RZ ;  /* 0x000000101b197819 */ /* 0x000fe200000006ff */
[----:B---3--:R-:W-:Y:S01]  /*2e20*/  IMAD.U32 R26, R85, 0x10000, RZ ;  /* 0x00010000551a7824 */ /* 0x008fe200078e00ff */
[----:B------:R-:W-:-:S03]  /*2e30*/  PRMT R27, R27, 0x7632, R27 ;  /* 0x000076321b1b7816 */ /* 0x000fc6000000001b */
[----:B------:R-:W-:Y:S01]  /*2e40*/  FFMA.FTZ R90, R25, R26, R90 ;  /* 0x0000001a195a7223 */ /* 0x000fe2000001005a */
[----:B------:R-:W-:Y:S01]  /*2e50*/  PRMT R25, R85, 0x7632, R25 ;  /* 0x0000763255197816 */ /* 0x000fe20000000019 */
[----:B------:R-:W-:-:S04]  /*2e60*/  IMAD.U32 R27, R27, 0x10000, RZ ;  /* 0x000100001b1b7824 */ /* 0x000fc800078e00ff */
[----:B------:R-:W-:-:S04]  /*2e70*/  IMAD.U32 R25, R25, 0x10000, RZ ;  /* 0x0001000019197824 */ /* 0x000fc800078e00ff */
[----:B------:R-:W-:Y:S01]  /*2e80*/  FFMA.FTZ R88, R27, R25, R88 ;  /* 0x000000191b587223 */ /* 0x000fe20000010058 */
[C---:B0-----:R-:W-:Y:S01]  /*2e90*/  IMAD.U32 R25, R28.reuse, 0x10000, RZ ;  /* 0x000100001c197824 */ /* 0x041fe200078e00ff */
[----:B------:R-:W-:Y:S01]  /*2ea0*/  PRMT R28, R28, 0x7632, R28 ;  /* 0x000076321c1c7816 */ /* 0x000fe2000000001c */
[C---:B----4-:R-:W-:Y:S01]  /*2eb0*/  IMAD.U32 R26, R24.reuse, 0x10000, RZ ;  /* 0x00010000181a7824 */ /* 0x050fe200078e00ff */
[----:B------:R-:W-:Y:S02]  /*2ec0*/  PRMT R24, R24, 0x7632, R24 ;  /* 0x0000763218187816 */ /* 0x000fe40000000018 */
[----:B------:R-:W-:-:S03]  /*2ed0*/  SHF.L.U32 R28, R28, 0x10, RZ ;  /* 0x000000101c1c7819 */ /* 0x000fc600000006ff */
[----:B------:R-:W-:Y:S02]  /*2ee0*/  IMAD.U32 R24, R24, 0x10000, RZ ;  /* 0x0001000018187824 */ /* 0x000fe400078e00ff */
[----:B------:R-:W-:Y:S01]  /*2ef0*/  FFMA.FTZ R25, R25, R26, R86 ;  /* 0x0000001a19197223 */ /* 0x000fe20000010056 */
[----:B-----5:R-:W-:Y:S02]  /*2f00*/  IMAD.U32 R26, R80, 0x10000, RZ ;  /* 0x00010000501a7824 */ /* 0x020fe400078e00ff */
[----:B------:R-:W-:Y:S01]  /*2f10*/  FFMA.FTZ R89, R28, R24, R89 ;  /* 0x000000181c597223 */ /* 0x000fe20000010059 */
[C---:B------:R-:W-:Y:S01]  /*2f20*/  IMAD.U32 R24, R30.reuse, 0x10000, RZ ;  /* 0x000100001e187824 */ /* 0x040fe200078e00ff */
[----:B------:R-:W-:-:S03]  /*2f30*/  PRMT R30, R30, 0x7632, R30 ;  /* 0x000076321e1e7816 */ /* 0x000fc6000000001e */
[----:B------:R-:W-:Y:S01]  /*2f40*/  FFMA.FTZ R24, R24, R26, R25 ;  /* 0x0000001a18187223 */ /* 0x000fe20000010019 */
[----:B------:R-:W-:Y:S01]  /*2f50*/  SHF.L.U32 R26, R84, 0x10, RZ ;  /* 0x00000010541a7819 */ /* 0x000fe200000006ff */
[C---:B------:R-:W-:Y:S01]  /*2f60*/  IMAD.U32 R25, R29.reuse, 0x10000, RZ ;  /* 0x000100001d197824 */ /* 0x040fe200078e00ff */
        /* <DEDUP_REMOVED lines=10> */
[----:B------:R-:W-:-:S02]  /*3010*/  IMAD.U32 R25, R25, 0x10000, RZ ;  /* 0x0001000019197824 */ /* 0x000fc400078e00ff */
[----:B------:R-:W-:Y:S02]  /*3020*/  IMAD.U32 R31, R31, 0x10000, RZ ;  /* 0x000100001f1f7824 */ /* 0x000fe400078e00ff */
[----:B------:R-:W-:Y:S01]  /*3030*/  IMAD.U32 R91, R91, 0x10000, RZ ;  /* 0x000100005b5b7824 */ /* 0x000fe200078e00ff */
[----:B------:R-:W-:Y:S01]  /*3040*/  SHF.L.U32 R26, R26, 0x10, RZ ;  /* 0x000000101a1a7819 */ /* 0x000fe200000006ff */
[----:B------:R-:W-:Y:S02]  /*3050*/  IMAD.U32 R28, R28, 0x10000, RZ ;  /* 0x000100001c1c7824 */ /* 0x000fe400078e00ff */
[----:B------:R-:W-:Y:S01]  /*3060*/  FFMA.FTZ R25, R29, R25, R88 ;  /* 0x000000191d197223 */ /* 0x000fe20000010058 */
[----:B------:R-:W-:Y:S01]  /*3070*/  FADD.FTZ R24, R24, R27 ;  /* 0x0000001b18187221 */ /* 0x000fe20000010000 */
[----:B------:R-:W-:Y:S02]  /*3080*/  FFMA.FTZ R31, R31, R91, R90 ;  /* 0x0000005b1f1f7223 */ /* 0x000fe4000001005a */
[----:B------:R-:W-:-:S02]  /*3090*/  FFMA.FTZ R25, R26, R28, R25 ;  /* 0x0000001c1a197223 */ /* 0x000fc40000010019 */
[----:B------:R-:W-:-:S04]  /*30a0*/  FADD.FTZ R24, R31, R24 ;  /* 0x000000181f187221 */ /* 0x000fc80000010000 */
[----:B------:R-:W-:Y:S01]  /*30b0*/  FADD.FTZ R24, R25, R24 ;  /* 0x0000001819187221 */ /* 0x000fe20000010000 */
[----:B------:R-:W-:Y:S06]  /*30c0*/  BRA.DIV UR5, `(.L_x_20350) ;  /* 0x0000006a05687947 */ /* 0x000fec000b800000 */
[----:B------:R0:W1:Y:S02]  /*30d0*/  SHFL.BFLY PT, R25, R24, 0x1, 0x1f ;  /* 0x0c201f0018197f89 */ /* 0x00006400000e0000 */
.L_x_20407:
[----:B01----:R-:W-:-:S04]  /*30e0*/  FADD.FTZ R24, R24, R25 ;  /* 0x0000001918187221 */ /* 0x003fc80000010000 */
[----:B------:R-:W-:Y:S01]  /*30f0*/  FFMA.FTZ R26, R24, UR15, RZ ;  /* 0x0000000f181a7c23 */ /* 0x000fe200080100ff */
[----:B------:R-:W-:Y:S06]  /*3100*/  @P1 BRA `(.L_x_20351) ;  /* 0x0000000000241947 */ /* 0x000fec0003800000 */
[----:B------:R-:W-:-:S04]  /*3110*/  ISETP.GE.AND P1, PT, R78, UR14, PT ;  /* 0x0000000e4e007c0c */ /* 0x000fc8000bf26270 */
[----:B------:R-:W-:-:S05]  /*3120*/  FSEL R24, R26, RZ, !P1 ;  /* 0x000000ff1a187208 */ /* 0x000fca0004800000 */
[----:B------:R1:W-:Y:S04]  /*3130*/  STS [R79], R24 ;  /* 0x000000184f007388 */ /* 0x0003e80000000800 */
[----:B------:R-:W-:Y:S05]  /*3140*/  @P1 BRA `(.L_x_20351) ;  /* 0x0000000000141947 */ /* 0x000fea0003800000 */
[----:B------:R-:W-:Y:S01]  /*3150*/  FMNMX.FTZ R69, R69, R26, !PT ;  /* 0x0000001a45457209 */ /* 0x000fe20007810000 */
[----:B------:R-:W-:Y:S06]  /*3160*/  BRA `(.L_x_20351) ;  /* 0x00000000000c7947 */ /* 0x000fec0003800000 */
.L_x_20349:
[----:B------:R-:W-:-:S13]  /*3170*/  ISETP.NE.AND P1, PT, R72, RZ, PT ;  /* 0x000000ff4800720c */ /* 0x000fda0003f25270 */
[----:B------:R-:W-:-:S05]  /*3180*/  @!P1 IMAD.MOV.U32 R24, RZ, RZ, -0x800001 ;  /* 0xff7fffffff189424 */ /* 0x000fca00078e00ff */
[----:B------:R0:W-:Y:S02]  /*3190*/  @!P1 STS [R79], R24 ;  /* 0x000000184f009388 */ /* 0x0001e40000000800 */
.L_x_20351:
[----:B------:R-:W-:Y:S05]  /*31a0*/  BSYNC B1 ;  /* 0x0000000000017941 */ /* 0x000fea0003800000 */
.L_x_20348:
[----:B------:R-:W-:Y:S01]  /*31b0*/  IADD3 R74, P1, R74, 0x10, RZ ;  /* 0x000000104a4a7810 */ /* 0x000fe20007f3e0ff */
[----:B01----:R-:W-:Y:S02]  /*31c0*/  VIADD R79, R79, 0x100 ;  /* 0x000001004f4f7836 */ /* 0x003fe40000000000 */
[----:B------:R-:W-:Y:S01]  /*31d0*/  VIADD R78, R78, 0x40 ;  /* 0x000000404e4e7836 */ /* 0x000fe20000000000 */
[----:B------:R-:W-:Y:S01]  /*31e0*/  IADD3.X R75, RZ, R75, RZ, P1, !PT ;  /* 0x0000004bff4b7210 */ /* 0x000fe20000ffe4ff */
[----:B------:R-:W-:Y:S01]  /*31f0*/  VIADD R77, R77, 0x40 ;  /* 0x000000404d4d7836 */ /* 0x000fe20000000000 */
[----:B------:R-:W-:Y:S07]  /*3200*/  @!P0 BRA `(.L_x_20352) ;  /* 0xffffffe400d08947 */ /* 0x000fee000383ffff */
[----:B------:R-:W-:Y:S05]  /*3210*/  BRA `(.L_x_20346) ;  /* 0x00000018009c7947 */ /* 0x000fea0003800000 */
.L_x_20347:
[----:B------:R-:W-:Y:S01]  /*3220*/  SHF.R.S32.HI R24, RZ, 0x1f, R11 ;  /* 0x0000001fff187819 */ /* 0x000fe2000001140b */
[----:B------:R-:W-:Y:S01]  /*3230*/  VIADD R29, R29, 0x100 ;  /* 0x000001001d1d7836 */ /* 0x000fe20000000000 */
[----:B------:R-:W-:Y:S01]  /*3240*/  IADD3 R27, P0, R27, R70, RZ ;  /* 0x000000461b1b7210 */ /* 0x000fe20007f1e0ff */
[----:B------:R-:W-:Y:S01]  /*3250*/  ULDC.64 UR8, c[0x0][0x248] ;  /* 0x0000920000087ab9 */ /* 0x000fe20000000a00 */
[----:B------:R-:W-:Y:S01]  /*3260*/  LEA.HI R24, R24, R11, RZ, 0x5 ;  /* 0x0000000b18187211 */ /* 0x000fe200078f28ff */
[----:B------:R-:W-:Y:S01]  /*3270*/  IMAD.U32 R77, RZ, RZ, UR14 ;  /* 0x0000000eff4d7e24 */ /* 0x000fe2000f8e00ff */
[----:B------:R-:W-:Y:S01]  /*3280*/  LEA R29, R26, R29, 0x18 ;  /* 0x0000001d1a1d7211 */ /* 0x000fe200078ec0ff */
[----:B------:R-:W-:Y:S01]  /*3290*/  IMAD.MOV.U32 R69, RZ, RZ, -0x800001 ;  /* 0xff7fffffff457424 */ /* 0x000fe200078e00ff */
[----:B------:R-:W-:Y:S01]  /*32a0*/  SHF.R.S32.HI R78, RZ, 0x5, R24 ;  /* 0x00000005ff4e7819 */ /* 0x000fe20000011418 */
[----:B------:R-:W-:Y:S01]  /*32b0*/  IMAD.MOV.U32 R75, RZ, RZ, R70 ;  /* 0x000000ffff4b7224 */ /* 0x000fe200078e0046 */
[----:B------:R-:W-:-:S02]  /*32c0*/  LEA.HI.X.SX32 R24, R70, R31, 0x1, P0 ;  /* 0x0000001f46187211 */ /* 0x000fc400000f0eff */
[C---:B------:R-:W-:Y:S01]  /*32d0*/  LEA R74, P0, R27.reuse, UR8, 0x2 ;  /* 0x000000081b4a7c11 */ /* 0x040fe2000f8010ff */
[----:B------:R-:W-:Y:S01]  /*32e0*/  IMAD R78, R78, 0x10, R9 ;  /* 0x000000104e4e7824 */ /* 0x000fe200078e0209 */
[----:B------:R-:W-:Y:S02]  /*32f0*/  SHF.L.U32 R76, R70, 0x4, RZ ;  /* 0x00000004464c7819 */ /* 0x000fe400000006ff */
[----:B------:R-:W-:Y:S01]  /*3300*/  LEA.HI.X R73, R27, UR9, R24, 0x2, P0 ;  /* 0x000000091b497c11 */ /* 0x000fe200080f1418 */
[----:B------:R-:W-:Y:S02]  /*3310*/  IMAD.U32 R79, R78, 0x4, R29 ;  /* 0x000000044e4f7824 */ /* 0x000fe400078e001d */
[----:B------:R-:W-:-:S05]  /*3320*/  IMAD R78, R25, 0x200, R78 ;  /* 0x00000200194e7824 */ /* 0x000fca00078e024e */
[----:B------:R-:W-:-:S07]  /*3330*/  IADD3 R77, -R77, 0x1, R78 ;  /* 0x000000014d4d7810 */ /* 0x000fce0007ffe14e */
.L_x_20357:
[----:B0-----:R-:W0:Y:S01]  /*3340*/  LDC R30, c[0x0][0x290] ;  /* 0x0000a400ff1e7b82 */ /* 0x001e220000000800 */
[----:B------:R-:W-:Y:S01]  /*3350*/  IABS R28, R76 ;  /* 0x0000004c001c7213 */ /* 0x000fe20000000000 */
[----:B------:R-:W-:Y:S04]  /*3360*/  BSSY B1, `(.L_x_20353) ;  /* 0x0000189000017945 */ /* 0x000fe80003800000 */
[----:B------:R-:W-:Y:S02]  /*3370*/  IMAD.HI.U32 R24, R8, R28, RZ ;  /* 0x0000001c08187227 */ /* 0x000fe400078e00ff */
[----:B-1----:R-:W1:Y:S02]  /*3380*/  LDC R27, c[0x0][0x294] ;  /* 0x0000a500ff1b7b82 */ /* 0x002e640000000800 */
        /* <DEDUP_REMOVED lines=17> */
[----:B------:R-:W-:Y:S01]  /*34a0*/  HFMA2.MMA R24, -RZ, RZ, 0, 0 ;  /* 0x00000000ff187435 */ /* 0x000fe200000001ff */
[----:B0-----:R-:W-:Y:S02]  /*34b0*/  IMAD.MOV R29, RZ, RZ, -R25 ;  /* 0x000000ffff1d7224 */ /* 0x001fe400078e0a19 */
[----:B------:R-:W-:Y:S01]  /*34c0*/  @!P2 IMAD.MOV R28, RZ, RZ, -R28 ;  /* 0x000000ffff1ca224 */ /* 0x000fe200078e0a1c */
[----:B------:R-:W-:Y:S01]  /*34d0*/  @!P1 LOP3.LUT R28, RZ, R27, RZ, 0x33, !PT ;  /* 0x0000001bff1c9212 */ /* 0x000fe200078e33ff */
[----:B------:R-:W-:Y:S01]  /*34e0*/  IMAD R29, R29, R26, RZ ;  /* 0x0000001a1d1d7224 */ /* 0x000fe200078e02ff */
[----:B------:R-:W-:-:S03]  /*34f0*/  ISETP.NE.AND P2, PT, R30, RZ, PT ;  /* 0x000000ff1e00720c */ /* 0x000fc60003f45270 */
        /* <DEDUP_REMOVED lines=41> */
[----:B------:R-:W1:Y:S04]  /*3790*/  LDS.128 R28, [R0] ;  /* 0x00000000001c7984 */ /* 0x000e680000000c00 */
[----:B------:R5:W5:Y:S01]  /*37a0*/  LDG.E.CONSTANT R92, desc[UR10][R26.64+0x4] ;  /* 0x0000040a1a5c7981 */ /* 0x000b62000c1e9900 */
[----:B-1----:R-:W-:Y:S01]  /*37b0*/  SHF.L.U32 R85, R30, 0x10, RZ ;  /* 0x000000101e557819 */ /* 0x002fe200000006ff */
[----:B------:R-:W-:-:S02]  /*37c0*/  IMAD.U32 R91, R28, 0x10000, RZ ;  /* 0x000100001c5b7824 */ /* 0x000fc400078e00ff */
[----:B--2---:R-:W-:-:S04]  /*37d0*/  IMAD.U32 R86, R89, 0x10000, RZ ;  /* 0x0001000059567824 */ /* 0x004fc800078e00ff */
[----:B------:R-:W-:Y:S01]  /*37e0*/  FMUL.FTZ R88, R85, R86 ;  /* 0x0000005655587220 */ /* 0x000fe20000410000 */
[----:B------:R-:W-:Y:S01]  /*37f0*/  IADD3 R85, P0, P1, R65, R84, R64 ;  /* 0x0000005441557210 */ /* 0x000fe2000791e040 */
[----:B----4-:R-:W-:-:S04]  /*3800*/  IMAD.U32 R86, R90, 0x10000, RZ ;  /* 0x000100005a567824 */ /* 0x010fc800078e00ff */
[----:B------:R-:W-:Y:S01]  /*3810*/  FFMA.FTZ R91, R91, R86, R88 ;  /* 0x000000565b5b7223 */ /* 0x000fe20000010058 */
[----:B------:R-:W-:Y:S02]  /*3820*/  LEA R86, P2, R85, UR18, 0x1 ;  /* 0x0000001255567c11 */ /* 0x000fe4000f8408ff */
[----:B------:R-:W-:-:S04]  /*3830*/  IADD3.X R88, R35, R81, R14, P0, P1 ;  /* 0x0000005123587210 */ /* 0x000fc800007e240e */
[----:B------:R-:W-:-:S05]  /*3840*/  LEA.HI.X R87, R85, UR19, R88, 0x1, P2 ;  /* 0x0000001355577c11 */ /* 0x000fca00090f0c58 */
[----:B------:R-:W2:Y:S04]  /*3850*/  LDG.E.CONSTANT R85, desc[UR10][R86.64] ;  /* 0x0000000a56557981 */ /* 0x000ea8000c1e9900 */
[----:B------:R-:W4:Y:S01]  /*3860*/  LDG.E.CONSTANT R88, desc[UR10][R86.64+0x4] ;  /* 0x0000040a56587981 */ /* 0x000f22000c1e9900 */
[----:B------:R-:W-:Y:S02]  /*3870*/  PRMT R30, R30, 0x7632, R30 ;  /* 0x000076321e1e7816 */ /* 0x000fe4000000001e */
[----:B------:R-:W-:Y:S02]  /*3880*/  PRMT R89, R89, 0x7632, R89 ;  /* 0x0000763259597816 */ /* 0x000fe40000000059 */
[----:B------:R-:W-:Y:S01]  /*3890*/  PRMT R28, R28, 0x7632, R28 ;  /* 0x000076321c1c7816 */ /* 0x000fe2000000001c */
[----:B------:R-:W-:Y:S01]  /*38a0*/  IMAD.U32 R30, R30, 0x10000, RZ ;  /* 0x000100001e1e7824 */ /* 0x000fe200078e00ff */
[----:B------:R-:W-:Y:S01]  /*38b0*/  PRMT R90, R90, 0x7632, R90 ;  /* 0x000076325a5a7816 */ /* 0x000fe2000000005a */
[----:B------:R-:W-:Y:S01]  /*38c0*/  IMAD.U32 R89, R89, 0x10000, RZ ;  /* 0x0001000059597824 */ /* 0x000fe200078e00ff */
[----:B------:R-:W-:-:S03]  /*38d0*/  SHF.L.U32 R28, R28, 0x10, RZ ;  /* 0x000000101c1c7819 */ /* 0x000fc600000006ff */
[----:B------:R-:W-:Y:S01]  /*38e0*/  FMUL.FTZ R89, R30, R89 ;  /* 0x000000591e597220 */ /* 0x000fe20000410000 */
[----:B0-----:R-:W-:Y:S02]  /*38f0*/  IMAD.U32 R25, R90, 0x10000, RZ ;  /* 0x000100005a197824 */ /* 0x001fe400078e00ff */
[----:B------:R-:W-:Y:S02]  /*3900*/  IMAD.U32 R24, R31, 0x10000, RZ ;  /* 0x000100001f187824 */ /* 0x000fe400078e00ff */
[----:B------:R-:W-:Y:S01]  /*3910*/  FFMA.FTZ R90, R28, R25, R89 ;  /* 0x000000191c5a7223 */ /* 0x000fe20000010059 */
[C---:B---3--:R-:W-:Y:S01]  /*3920*/  IMAD.U32 R25, R93.reuse, 0x10000, RZ ;  /* 0x000100005d197824 */ /* 0x048fe200078e00ff */
[----:B------:R-:W-:Y:S02]  /*3930*/  PRMT R93, R93, 0x7632, R93 ;  /* 0x000076325d5d7816 */ /* 0x000fe4000000005d */
[----:B------:R-:W-:Y:S01]  /*3940*/  PRMT R31, R31, 0x7632, R31 ;  /* 0x000076321f1f7816 */ /* 0x000fe2000000001f */
[----:B-----5:R-:W-:Y:S01]  /*3950*/  FMUL.FTZ R27, R24, R25 ;  /* 0x00000019181b7220 */ /* 0x020fe20000410000 */
[----:B------:R-:W-:Y:S01]  /*3960*/  SHF.L.U32 R30, R29, 0x10, RZ ;  /* 0x000000101d1e7819 */ /* 0x000fe200000006ff */
[----:B------:R-:W-:-:S02]  /*3970*/  IMAD.U32 R24, R93, 0x10000, RZ ;  /* 0x000100005d187824 */ /* 0x000fc400078e00ff */
[----:B------:R-:W-:Y:S02]  /*3980*/  IMAD.U32 R25, R92, 0x10000, RZ ;  /* 0x000100005c197824 */ /* 0x000fe400078e00ff */
[----:B------:R-:W-:Y:S02]  /*3990*/  IMAD.U32 R31, R31, 0x10000, RZ ;  /* 0x000100001f1f7824 */ /* 0x000fe400078e00ff */
[----:B------:R-:W-:Y:S02]  /*39a0*/  FFMA.FTZ R30, R30, R25, R27 ;  /* 0x000000191e1e7223 */ /* 0x000fe4000001001b */
[----:B------:R-:W-:Y:S02]  /*39b0*/  FMUL.FTZ R28, R31, R24 ;  /* 0x000000181f1c7220 */ /* 0x000fe40000410000 */
        /* <DEDUP_REMOVED lines=8> */
[C---:B--2---:R-:W-:Y:S01]  /*3a40*/  IMAD.U32 R29, R85.reuse, 0x10000, RZ ;  /* 0x00010000551d7824 */ /* 0x044fe200078e00ff */
[----:B------:R-:W-:-:S03]  /*3a50*/  PRMT R85, R85, 0x7632, R85 ;  /* 0x0000763255557816 */ /* 0x000fc60000000055 */
[----:B------:R-:W-:Y:S01]  /*3a60*/  FFMA.FTZ R91, R28, R29, R91 ;  /* 0x0000001d1c5b7223 */ /* 0x000fe2000001005b */
[----:B------:R-:W-:Y:S01]  /*3a70*/  SHF.L.U32 R29, R24, 0x10, RZ ;  /* 0x00000010181d7819 */ /* 0x000fe200000006ff */
[----:B------:R-:W-:Y:S02]  /*3a80*/  IMAD.U32 R85, R85, 0x10000, RZ ;  /* 0x0001000055557824 */ /* 0x000fe400078e00ff */
[----:B----4-:R-:W-:Y:S02]  /*3a90*/  IMAD.U32 R24, R88, 0x10000, RZ ;  /* 0x0001000058187824 */ /* 0x010fe400078e00ff */
[----:B------:R-:W-:Y:S01]  /*3aa0*/  FFMA.FTZ R90, R29, R85, R90 ;  /* 0x000000551d5a7223 */ /* 0x000fe2000001005a */
        /* <DEDUP_REMOVED lines=17> */
[----:B------:R-:W-:Y:S01]  /*3bc0*/  IMAD.U32 R88, R88, 0x10000, RZ ;  /* 0x0001000058587824 */ /* 0x000fe200078e00ff */
[----:B0-----:R-:W-:-:S03]  /*3bd0*/  SHF.L.U32 R28, R26, 0x10, RZ ;  /* 0x000000101a1c7819 */ /* 0x001fc600000006ff */
[----:B------:R-:W-:Y:S01]  /*3be0*/  FFMA.FTZ R92, R25, R88, R92 ;  /* 0x00000058195c7223 */ /* 0x000fe2000001005c */
        /* <DEDUP_REMOVED lines=9> */
[----:B------:R-:W-:Y:S02]  /*3c80*/  FFMA.FTZ R88, R25, R88, R30 ;  /* 0x0000005819587223 */ /* 0x000fe4000001001e */
[----:B------:R-:W0:Y:S01]  /*3c90*/  LDS.128 R28, [R0+0x20] ;  /* 0x00002000001c7984 */ /* 0x000e220000000c00 */
[----:B------:R-:W-:Y:S02]  /*3ca0*/  PRMT R27, R27, 0x7632, R27 ;  /* 0x000076321b1b7816 */ /* 0x000fe4000000001b */
[----:B------:R-:W-:Y:S02]  /*3cb0*/  PRMT R24, R24, 0x7632, R24 ;  /* 0x0000763218187816 */ /* 0x000fe40000000018 */
[----:B------:R-:W-:-:S03]  /*3cc0*/  SHF.L.U32 R27, R27, 0x10, RZ ;  /* 0x000000101b1b7819 */ /* 0x000fc600000006ff */
        /* <DEDUP_REMOVED lines=12> */
[----:B-1----:R-:W-:-:S03]  /*3d90*/  SHF.L.U32 R87, R29, 0x10, RZ ;  /* 0x000000101d577819 */ /* 0x002fc600000006ff */
[----:B------:R-:W-:Y:S01]  /*3da0*/  IMAD.U32 R27, R28, 0x10000, RZ ;  /* 0x000100001c1b7824 */ /* 0x000fe200078e00ff */
[----:B------:R-:W-:Y:S01]  /*3db0*/  PRMT R29, R29, 0x7632, R29 ;  /* 0x000076321d1d7816 */ /* 0x000fe2000000001d */
[C---:B-----5:R-:W-:Y:S01]  /*3dc0*/  IMAD.U32 R28, R89.reuse, 0x10000, RZ ;  /* 0x00010000591c7824 */ /* 0x060fe200078e00ff */
[----:B------:R-:W-:-:S03]  /*3dd0*/  PRMT R89, R89, 0x7632, R89 ;  /* 0x0000763259597816 */ /* 0x000fc60000000059 */
[----:B------:R-:W-:Y:S02]  /*3de0*/  IMAD.U32 R29, R29, 0x10000, RZ ;  /* 0x000100001d1d7824 */ /* 0x000fe400078e00ff */
[----:B------:R-:W-:Y:S02]  /*3df0*/  IMAD.U32 R89, R89, 0x10000, RZ ;  /* 0x0001000059597824 */ /* 0x000fe400078e00ff */
[----:B------:R-:W-:Y:S01]  /*3e00*/  FFMA.FTZ R87, R87, R28, R88 ;  /* 0x0000001c57577223 */ /* 0x000fe20000010058 */
[----:B------:R-:W-:Y:S02]  /*3e10*/  IMAD.U32 R28, R30, 0x10000, RZ ;  /* 0x000100001e1c7824 */ /* 0x000fe400078e00ff */
[----:B------:R-:W-:Y:S01]  /*3e20*/  FFMA.FTZ R92, R29, R89, R92 ;  /* 0x000000591d5c7223 */ /* 0x000fe2000001005c */
[----:B------:R-:W-:-:S05]  /*3e30*/  PRMT R85, R85, 0x7632, R85 ;  /* 0x0000763255557816 */ /* 0x000fca0000000055 */
[----:B------:R-:W-:-:S04]  /*3e40*/  IMAD.U32 R85, R85, 0x10000, RZ ;  /* 0x0001000055557824 */ /* 0x000fc800078e00ff */
        /* <DEDUP_REMOVED lines=10> */
[----:B------:R-:W-:Y:S02]  /*3ef0*/  PRMT R26, R26, 0x7632, R26 ;  /* 0x000076321a1a7816 */ /* 0x000fe4000000001a */
[----:B------:R-:W-:-:S03]  /*3f00*/  SHF.L.U32 R30, R30, 0x10, RZ ;  /* 0x000000101e1e7819 */ /* 0x000fc600000006ff */
        /* <DEDUP_REMOVED lines=11> */
[C---:B-1----:R-:W-:Y:S02]  /*3fc0*/  SHF.L.U32 R28, R24.reuse, 0x10, RZ ;  /* 0x00000010181c7819 */ /* 0x042fe400000006ff */
[----:B------:R-:W-:Y:S01]  /*3fd0*/  PRMT R24, R24, 0x7632, R24 ;  /* 0x0000763218187816 */ /* 0x000fe20000000018 */
[C---:B--2---:R-:W-:Y:S01]  /*3fe0*/  IMAD.U32 R29, R85.reuse, 0x10000, RZ ;  /* 0x00010000551d7824 */ /* 0x044fe200078e00ff */
[----:B------:R-:W-:-:S03]  /*3ff0*/  PRMT R85, R85, 0x7632, R85 ;  /* 0x0000763255557816 */ /* 0x000fc60000000055 */
[----:B------:R-:W-:Y:S01]  /*4000*/  FFMA.FTZ R91, R28, R29, R91 ;  /* 0x0000001d1c5b7223 */ /* 0x000fe2000001005b */
[----:B------:R-:W-:Y:S02]  /*4010*/  IMAD.U32 R29, R24, 0x10000, RZ ;  /* 0x00010000181d7824 */ /* 0x000fe400078e00ff */
[----:B------:R-:W-:-:S04]  /*4020*/  IMAD.U32 R24, R85, 0x10000, RZ ;  /* 0x0001000055187824 */ /* 0x000fc800078e00ff */
[----:B------:R-:W-:Y:S01]  /*4030*/  FFMA.FTZ R90, R29, R24, R90 ;  /* 0x000000181d5a7223 */ /* 0x000fe2000001005a */
[----:B------:R-:W-:Y:S02]  /*4040*/  IMAD.U32 R29, R25, 0x10000, RZ ;  /* 0x00010000191d7824 */ /* 0x000fe400078e00ff */
        /* <DEDUP_REMOVED lines=15> */
[----:B0-----:R-:W-:Y:S01]  /*4140*/  IMAD.U32 R28, R26, 0x10000, RZ ;  /* 0x000100001a1c7824 */ /* 0x001fe200078e00ff */
[----:B------:R-:W-:Y:S01]  /*4150*/  SHF.L.U32 R25, R25, 0x10, RZ ;  /* 0x0000001019197819 */ /* 0x000fe200000006ff */
[----:B------:R0:W5:Y:S02]  /*4160*/  LDG.E.CONSTANT R89, desc[UR10][R86.64+0x4] ;  /* 0x0000040a56597981 */ /* 0x000164000c1e9900 */
[----:B------:R-:W-:Y:S01]  /*4170*/  IMAD.U32 R88, R88, 0x10000, RZ ;  /* 0x0001000058587824 */ /* 0x000fe200078e00ff */
[----:B------:R-:W-:-:S03]  /*4180*/  PRMT R26, R26, 0x7632, R26 ;  /* 0x000076321a1a7816 */ /* 0x000fc6000000001a */
[----:B------:R-:W-:Y:S01]  /*4190*/  FFMA.FTZ R92, R25, R88, R92 ;  /* 0x00000058195c7223 */ /* 0x000fe2000001005c */
[C---:B--2---:R-:W-:Y:S01]  /*41a0*/  IMAD.U32 R25, R31.reuse, 0x10000, RZ ;  /* 0x000100001f197824 */ /* 0x044fe200078e00ff */
[----:B------:R-:W-:-:S03]  /*41b0*/  PRMT R31, R31, 0x7632, R31 ;  /* 0x000076321f1f7816 */ /* 0x000fc6000000001f */
[----:B------:R-:W-:Y:S01]  /*41c0*/  FFMA.FTZ R91, R28, R25, R91 ;  /* 0x000000191c5b7223 */ /* 0x000fe2000001005b */
[----:B------:R-:W-:Y:S02]  /*41d0*/  IMAD.U32 R25, R26, 0x10000, RZ ;  /* 0x000100001a197824 */ /* 0x000fe400078e00ff */
[----:B------:R-:W-:Y:S02]  /*41e0*/  IMAD.U32 R26, R31, 0x10000, RZ ;  /* 0x000100001f1a7824 */ /* 0x000fe400078e00ff */
[----:B---3--:R-:W-:Y:S02]  /*41f0*/  IMAD.U32 R88, R24, 0x10000, RZ ;  /* 0x0001000018587824 */ /* 0x008fe400078e00ff */
[----:B------:R-:W-:Y:S01]  /*4200*/  FFMA.FTZ R90, R25, R26, R90 ;  /* 0x0000001a195a7223 */ /* 0x000fe2000001005a */
[----:B------:R-:W-:-:S05]  /*4210*/  SHF.L.U32 R25, R27, 0x10, RZ ;  /* 0x000000101b197819 */ /* 0x000fca00000006ff */
[----:B------:R-:W-:Y:S02]  /*4220*/  FFMA.FTZ R88, R25, R88, R30 ;  /* 0x0000005819587223 */ /* 0x000fe4000001001e */
[----:B------:R-:W1:Y:S01]  /*4230*/  LDS.128 R28, [R0+0x40] ;  /* 0x00004000001c7984 */ /* 0x000e620000000c00 */
[----:B------:R-:W-:Y:S02]  /*4240*/  PRMT R27, R27, 0x7632, R27 ;  /* 0x000076321b1b7816 */ /* 0x000fe4000000001b */
[----:B------:R-:W-:-:S03]  /*4250*/  PRMT R24, R24, 0x7632, R24 ;  /* 0x0000763218187816 */ /* 0x000fc60000000018 */
[----:B------:R-:W-:Y:S02]  /*4260*/  IMAD.U32 R27, R27, 0x10000, RZ ;  /* 0x000100001b1b7824 */ /* 0x000fe400078e00ff */
[----:B------:R-:W-:Y:S02]  /*4270*/  IMAD.U32 R24, R24, 0x10000, RZ ;  /* 0x0001000018187824 */ /* 0x000fe400078e00ff */
[----:B----4-:R-:W-:Y:S02]  /*4280*/  IMAD.U32 R25, R85, 0x10000, RZ ;  /* 0x0001000055197824 */ /* 0x010fe400078e00ff */
[----:B------:R-:W-:Y:S01]  /*4290*/  FFMA.FTZ R92, R27, R24, R92 ;  /* 0x000000181b5c7223 */ /* 0x000fe2000001005c */
[----:B-1----:R-:W-:-:S04]  /*42a0*/  IMAD.U32 R24, R28, 0x10000, RZ ;  /* 0x000100001c187824 */ /* 0x002fc800078e00ff */
        /* <DEDUP_REMOVED lines=8> */
[----:B------:R-:W-:Y:S02]  /*4330*/  PRMT R85, R85, 0x7632, R85 ;  /* 0x0000763255557816 */ /* 0x000fe40000000055 */
[----:B------:R-:W-:-:S03]  /*4340*/  SHF.L.U32 R27, R28, 0x10, RZ ;  /* 0x000000101c1b7819 */ /* 0x000fc600000006ff */
[----:B------:R-:W-:Y:S02]  /*4350*/  IMAD.U32 R28, R85, 0x10000, RZ ;  /* 0x00010000551c7824 */ /* 0x000fe400078e00ff */
[C---:B0-----:R-:W-:Y:S01]  /*4360*/  IMAD.U32 R87, R29.reuse, 0x10000, RZ ;  /* 0x000100001d577824 */ /* 0x041fe200078e00ff */
[----:B------:R-:W-:Y:S01]  /*4370*/  PRMT R29, R29, 0x7632, R29 ;  /* 0x000076321d1d7816 */ /* 0x000fe2000000001d */
[--C-:B------:R-:W-:Y:S01]  /*4380*/  FFMA.FTZ R27, R27, R28, R90.reuse ;  /* 0x0000001c1b1b7223 */ /* 0x100fe2000001005a */
[C---:B-----5:R-:W-:Y:S01]  /*4390*/  PRMT R90, R89.reuse, 0x7632, R90 ;  /* 0x00007632595a7816 */ /* 0x060fe2000000005a */
[----:B------:R-:W-:Y:S02]  /*43a0*/  IMAD.U32 R28, R89, 0x10000, RZ ;  /* 0x00010000591c7824 */ /* 0x000fe400078e00ff */
[----:B------:R-:W-:Y:S02]  /*43b0*/  IMAD.U32 R29, R29, 0x10000, RZ ;  /* 0x000100001d1d7824 */ /* 0x000fe400078e00ff */
[----:B------:R-:W-:-:S02]  /*43c0*/  IMAD.U32 R90, R90, 0x10000, RZ ;  /* 0x000100005a5a7824 */ /* 0x000fc400078e00ff */
[----:B------:R-:W-:Y:S01]  /*43d0*/  FFMA.FTZ R87, R87, R28, R88 ;  /* 0x0000001c57577223 */ /* 0x000fe20000010058 */
[----:B------:R-:W-:Y:S01]  /*43e0*/  SHF.L.U32 R28, R30, 0x10, RZ ;  /* 0x000000101e1c7819 */ /* 0x000fe200000006ff */
[----:B------:R-:W-:Y:S01]  /*43f0*/  FFMA.FTZ R90, R29, R90, R92 ;  /* 0x0000005a1d5a7223 */ /* 0x000fe2000001005c */
[----:B------:R-:W-:-:S04]  /*4400*/  IADD3 R29, P0, P1, R49, R84, R48 ;  /* 0x00000054311d7210 */ /* 0x000fc8000791e030 */
[----:B-1----:R-:W-:Y:S02]  /*4410*/  IADD3.X R24, R43, R81, R22, P0, P1 ;  /* 0x000000512b187210 */ /* 0x002fe400007e2416 */
[----:B------:R-:W-:-:S05]  /*4420*/  PRMT R30, R30, 0x7632, R30 ;  /* 0x000076321e1e7816 */ /* 0x000fca000000001e */
[----:B------:R-:W-:Y:S02]  /*4430*/  IMAD.U32 R30, R30, 0x10000, RZ ;  /* 0x000100001e1e7824 */ /* 0x000fe400078e00ff */
[----:B--2---:R-:W-:-:S04]  /*4440*/  IMAD.U32 R89, R26, 0x10000, RZ ;  /* 0x000100001a597824 */ /* 0x004fc800078e00ff */
[----:B------:R-:W-:Y:S01]  /*4450*/  FFMA.FTZ R89, R28, R89, R91 ;  /* 0x000000591c597223 */ /* 0x000fe2000001005b */
[----:B------:R-:W-:-:S04]  /*4460*/  LEA R28, P2, R29, UR18, 0x1 ;  /* 0x000000121d1c7c11 */ /* 0x000fc8000f8408ff */
        /* <DEDUP_REMOVED lines=8> */
[--C-:B------:R-:W-:Y:S02]  /*44f0*/  FFMA.FTZ R91, R24, R91, R87.reuse ;  /* 0x0000005b185b7223 */ /* 0x100fe40000010057 */
[----:B------:R-:W0:Y:S01]  /*4500*/  LDS.128 R24, [R0+0x50] ;  /* 0x0000500000187984 */ /* 0x000e220000000c00 */
[----:B------:R-:W-:Y:S02]  /*4510*/  PRMT R87, R86, 0x7632, R87 ;  /* 0x0000763256577816 */ /* 0x000fe40000000057 */
[----:B------:R-:W-:-:S03]  /*4520*/  PRMT R31, R31, 0x7632, R31 ;  /* 0x000076321f1f7816 */ /* 0x000fc6000000001f */
[----:B------:R-:W-:Y:S01]  /*4530*/  IMAD.U32 R87, R87, 0x10000, RZ ;  /* 0x0001000057577824 */ /* 0x000fe200078e00ff */
[----:B------:R-:W-:Y:S01]  /*4540*/  SHF.L.U32 R31, R31, 0x10, RZ ;  /* 0x000000101f1f7819 */ /* 0x000fe200000006ff */
[C---:B0-----:R-:W-:Y:S01]  /*4550*/  IMAD.U32 R86, R24.reuse, 0x10000, RZ ;  /* 0x0001000018567824 */ /* 0x041fe200078e00ff */
[----:B------:R-:W-:-:S03]  /*4560*/  PRMT R24, R24, 0x7632, R24 ;  /* 0x0000763218187816 */ /* 0x000fc60000000018 */
[----:B------:R-:W-:Y:S01]  /*4570*/  FFMA.FTZ R87, R31, R87, R90 ;  /* 0x000000571f577223 */ /* 0x000fe2000001005a */
[----:B------:R-:W-:Y:S01]  /*4580*/  IADD3 R31, P3, P4, R4, R84, R13 ;  /* 0x00000054041f7210 */ /* 0x000fe20007c7e00d */
[C---:B--2---:R-:W-:Y:S01]  /*4590*/  IMAD.U32 R28, R88.reuse, 0x10000, RZ ;  /* 0x00010000581c7824 */ /* 0x044fe200078e00ff */
[----:B------:R-:W-:-:S03]  /*45a0*/  PRMT R88, R88, 0x7632, R88 ;  /* 0x0000763258587816 */ /* 0x000fc60000000058 */
[----:B------:R-:W-:Y:S01]  /*45b0*/  FFMA.FTZ R86, R86, R28, R89 ;  /* 0x0000001c56567223 */ /* 0x000fe20000010059 */
[----:B------:R-:W-:Y:S02]  /*45c0*/  IMAD.U32 R89, R24, 0x10000, RZ ;  /* 0x0001000018597824 */ /* 0x000fe400078e00ff */
[----:B------:R-:W-:Y:S01]  /*45d0*/  IMAD.U32 R24, R88, 0x10000, RZ ;  /* 0x0001000058187824 */ /* 0x000fe200078e00ff */
[----:B------:R-:W-:-:S03]  /*45e0*/  SHF.L.U32 R88, R25, 0x10, RZ ;  /* 0x0000001019587819 */ /* 0x000fc600000006ff */
[----:B------:R-:W-:Y:S01]  /*45f0*/  FFMA.FTZ R89, R89, R24, R30 ;  /* 0x0000001859597223 */ /* 0x000fe2000001001e */
[----:B----4-:R-:W-:-:S04]  /*4600*/  IMAD.U32 R24, R85, 0x10000, RZ ;  /* 0x0001000055187824 */ /* 0x010fc800078e00ff */
[----:B------:R-:W-:Y:S01]  /*4610*/  FFMA.FTZ R88, R88, R24, R91 ;  /* 0x0000001858587223 */ /* 0x000fe2000001005b */
[----:B------:R-:W-:-:S04]  /*4620*/  IADD3 R24, P0, P1, R47, R84, R46 ;  /* 0x000000542f187210 */ /* 0x000fc8000791e02e */
[----:B------:R-:W-:Y:S02]  /*4630*/  LEA R92, P2, R24, UR18, 0x1 ;  /* 0x00000012185c7c11 */ /* 0x000fe4000f8408ff */
[----:B------:R-:W-:-:S04]  /*4640*/  IADD3.X R29, R42, R81, R23, P0, P1 ;  /* 0x000000512a1d7210 */ /* 0x000fc800007e2417 */
[----:B------:R-:W-:-:S05]  /*4650*/  LEA.HI.X R93, R24, UR19, R29, 0x1, P2 ;  /* 0x00000013185d7c11 */ /* 0x000fca00090f0c1d */
[----:B------:R-:W2:Y:S01]  /*4660*/  LDG.E.CONSTANT R90, desc[UR10][R92.64] ;  /* 0x0000000a5c5a7981 */ /* 0x000ea2000c1e9900 */
[----:B------:R-:W-:-:S03]  /*4670*/  IADD3 R29, P0, P1, R5, R84, R12 ;  /* 0x00000054051d7210 */ /* 0x000fc6000791e00c */
[----:B------:R-:W3:Y:S01]  /*4680*/  LDG.E.CONSTANT R24, desc[UR10][R92.64+0x4] ;  /* 0x0000040a5c187981 */ /* 0x000ee2000c1e9900 */
[----:B------:R-:W-:Y:S02]  /*4690*/  LEA R28, P2, R29, UR18, 0x1 ;  /* 0x000000121d1c7c11 */ /* 0x000fe4000f8408ff */
[----:B------:R-:W-:-:S04]  /*46a0*/  IADD3.X R30, R45, R81, R32, P0, P1 ;  /* 0x000000512d1e7210 */ /* 0x000fc800007e2420 */
[----:B------:R-:W-:-:S05]  /*46b0*/  LEA.HI.X R29, R29, UR19, R30, 0x1, P2 ;  /* 0x000000131d1d7c11 */ /* 0x000fca00090f0c1e */
[----:B------:R-:W4:Y:S04]  /*46c0*/  LDG.E.CONSTANT R84, desc[UR10][R28.64] ;  /* 0x0000000a1c547981 */ /* 0x000f28000c1e9900 */
[----:B------:R2:W5:Y:S01]  /*46d0*/  LDG.E.CONSTANT R91, desc[UR10][R28.64+0x4] ;  /* 0x0000040a1c5b7981 */ /* 0x000562000c1e9900 */
[----:B------:R-:W-:Y:S02]  /*46e0*/  IADD3.X R81, R44, R81, R33, P3, P4 ;  /* 0x000000512c517210 */ /* 0x000fe40001fe8421 */
        /* <DEDUP_REMOVED lines=12> */
[----:B------:R-:W-:Y:S01]  /*47b0*/  UMOV UR5, 0xffffffff ;  /* 0xffffffff00057882 */ /* 0x000fe20000000000 */
[----:B------:R-:W-:Y:S01]  /*47c0*/  ISETP.NE.AND P0, PT, R72, RZ, PT ;  /* 0x000000ff4800720c */ /* 0x000fe20003f05270 */
[----:B--2---:R-:W-:-:S04]  /*47d0*/  IMAD.U32 R28, R90, 0x10000, RZ ;  /* 0x000100005a1c7824 */ /* 0x004fc800078e00ff */
[----:B------:R-:W-:Y:S02]  /*47e0*/  FFMA.FTZ R86, R25, R28, R86 ;  /* 0x0000001c19567223 */ /* 0x000fe40000010056 */
[----:B0-----:R-:W0:Y:S01]  /*47f0*/  LDS.128 R28, [R0+0x60] ;  /* 0x00006000001c7984 */ /* 0x001e220000000c00 */
        /* <DEDUP_REMOVED lines=11> */
[----:B----4-:R-:W-:Y:S01]  /*48b0*/  IMAD.U32 R24, R84, 0x10000, RZ ;  /* 0x0001000054187824 */ /* 0x010fe200078e00ff */
[C---:B0-----:R-:W-:Y:S02]  /*48c0*/  SHF.L.U32 R25, R28.reuse, 0x10, RZ ;  /* 0x000000101c197819 */ /* 0x041fe400000006ff */
[----:B------:R-:W-:-:S03]  /*48d0*/  PRMT R28, R28, 0x7632, R28 ;  /* 0x000076321c1c7816 */ /* 0x000fc6000000001c */
[----:B------:R-:W-:Y:S01]  /*48e0*/  FFMA.FTZ R86, R25, R24, R86 ;  /* 0x0000001819567223 */ /* 0x000fe20000010056 */
[----:B------:R-:W-:Y:S01]  /*48f0*/  PRMT R24, R84, 0x7632, R24 ;  /* 0x0000763254187816 */ /* 0x000fe20000000018 */
[----:B------:R-:W-:-:S04]  /*4900*/  IMAD.U32 R28, R28, 0x10000, RZ ;  /* 0x000100001c1c7824 */ /* 0x000fc800078e00ff */
[----:B------:R-:W-:Y:S02]  /*4910*/  IMAD.U32 R24, R24, 0x10000, RZ ;  /* 0x0001000018187824 */ /* 0x000fe400078e00ff */
[----:B------:R-:W-:Y:S02]  /*4920*/  IMAD.U32 R25, R29, 0x10000, RZ ;  /* 0x000100001d197824 */ /* 0x000fe400078e00ff */
[----:B------:R-:W-:Y:S01]  /*4930*/  FFMA.FTZ R89, R28, R24, R89 ;  /* 0x000000181c597223 */ /* 0x000fe20000010059 */
[----:B-----5:R-:W-:Y:S01]  /*4940*/  IMAD.U32 R24, R91, 0x10000, RZ ;  /* 0x000100005b187824 */ /* 0x020fe200078e00ff */
[----:B------:R-:W-:-:S03]  /*4950*/  PRMT R29, R29, 0x7632, R29 ;  /* 0x000076321d1d7816 */ /* 0x000fc6000000001d */
[----:B------:R-:W-:Y:S01]  /*4960*/  FFMA.FTZ R88, R25, R24, R88 ;  /* 0x0000001819587223 */ /* 0x000fe20000010058 */
[----:B------:R-:W-:Y:S02]  /*4970*/  PRMT R25, R91, 0x7632, R25 ;  /* 0x000076325b197816 */ /* 0x000fe40000000019 */
[----:B------:R-:W-:-:S03]  /*4980*/  SHF.L.U32 R24, R29, 0x10, RZ ;  /* 0x000000101d187819 */ /* 0x000fc600000006ff */
[----:B------:R-:W-:Y:S01]  /*4990*/  IMAD.U32 R25, R25, 0x10000, RZ ;  /* 0x0001000019197824 */ /* 0x000fe200078e00ff */
[----:B------:R-:W-:-:S03]  /*49a0*/  PRMT R26, R81, 0x7632, R26 ;  /* 0x00007632511a7816 */ /* 0x000fc6000000001a */
[----:B------:R-:W-:Y:S01]  /*49b0*/  FFMA.FTZ R87, R24, R25, R87 ;  /* 0x0000001918577223 */ /* 0x000fe20000010057 */
[----:B------:R-:W-:Y:S01]  /*49c0*/  PRMT R24, R30, 0x7632, R24 ;  /* 0x000076321e187816 */ /* 0x000fe20000000018 */
[----:B------:R-:W-:-:S04]  /*49d0*/  IMAD.U32 R26, R26, 0x10000, RZ ;  /* 0x000100001a1a7824 */ /* 0x000fc800078e00ff */
[----:B------:R-:W-:Y:S02]  /*49e0*/  IMAD.U32 R24, R24, 0x10000, RZ ;  /* 0x0001000018187824 */ /* 0x000fe400078e00ff */
[----:B------:R-:W-:Y:S02]  /*49f0*/  IMAD.U32 R25, R30, 0x10000, RZ ;  /* 0x000100001e197824 */ /* 0x000fe400078e00ff */
[----:B------:R-:W-:Y:S02]  /*4a00*/  IMAD.U32 R81, R81, 0x10000, RZ ;  /* 0x0001000051517824 */ /* 0x000fe400078e00ff */
[----:B------:R-:W-:Y:S01]  /*4a10*/  FFMA.FTZ R26, R24, R26, R89 ;  /* 0x0000001a181a7223 */ /* 0x000fe20000010059 */
[----:B------:R-:W-:Y:S02]  /*4a20*/  PRMT R24, R31, 0x7632, R24 ;  /* 0x000076321f187816 */ /* 0x000fe40000000018 */
[C---:B------:R-:W-:Y:S01]  /*4a30*/  PRMT R27, R92.reuse, 0x7632, R27 ;  /* 0x000076325c1b7816 */ /* 0x040fe2000000001b */
[----:B------:R-:W-:Y:S01]  /*4a40*/  FFMA.FTZ R25, R25, R81, R86 ;  /* 0x0000005119197223 */ /* 0x000fe20000010056 */
[----:B------:R-:W-:Y:S01]  /*4a50*/  SHF.L.U32 R31, R31, 0x10, RZ ;  /* 0x000000101f1f7819 */ /* 0x000fe200000006ff */
        /* <DEDUP_REMOVED lines=10> */
.L_x_20410:
[----:B------:R-:W-:Y:S05]  /*4b00*/  @P0 BRA.U `(.L_x_20356) ;  /* 0x0000000100380947 */ /* 0x000fea0003800000 */
[----:B-1----:R-:W-:Y:S01]  /*4b10*/  FADD.FTZ R25, R24, R25 ;  /* 0x0000001918197221 */ /* 0x002fe20000010000 */
[----:B0-----:R-:W-:-:S03]  /*4b20*/  I2FP.F32.S32 R24, R77 ;  /* 0x0000004d00187245 */ /* 0x001fc60000201400 */
[----:B------:R-:W-:-:S04]  /*4b30*/  FMUL.FTZ R25, R25, UR20 ;  /* 0x0000001419197c20 */ /* 0x000fc80008410000 */
[----:B------:R-:W-:Y:S01]  /*4b40*/  FFMA.FTZ R26, R24, R80, R25 ;  /* 0x00000050181a7223 */ /* 0x000fe20000010019 */
[----:B------:R-:W-:Y:S06]  /*4b50*/  @P0 BRA `(.L_x_20356) ;  /* 0x0000000000240947 */ /* 0x000fec0003800000 */
[----:B------:R-:W-:-:S04]  /*4b60*/  ISETP.GE.AND P0, PT, R78, UR14, PT ;  /* 0x0000000e4e007c0c */ /* 0x000fc8000bf06270 */
[----:B------:R-:W-:-:S05]  /*4b70*/  FSEL R24, R26, RZ, !P0 ;  /* 0x000000ff1a187208 */ /* 0x000fca0004000000 */
[----:B------:R2:W-:Y:S04]  /*4b80*/  STS [R79], R24 ;  /* 0x000000184f007388 */ /* 0x0005e80000000800 */
[----:B------:R-:W-:Y:S05]  /*4b90*/  @P0 BRA `(.L_x_20356) ;  /* 0x0000000000140947 */ /* 0x000fea0003800000 */
[----:B------:R-:W-:Y:S01]  /*4ba0*/  FMNMX.FTZ R69, R69, R26, !PT ;  /* 0x0000001a45457209 */ /* 0x000fe20007810000 */
[----:B------:R-:W-:Y:S06]  /*4bb0*/  BRA `(.L_x_20356) ;  /* 0x00000000000c7947 */ /* 0x000fec0003800000 */
.L_x_20354:
[----:B------:R-:W-:-:S13]  /*4bc0*/  ISETP.NE.AND P0, PT, R72, RZ, PT ;  /* 0x000000ff4800720c */ /* 0x000fda0003f05270 */
[----:B------:R-:W-:-:S05]  /*4bd0*/  @!P0 IMAD.MOV.U32 R24, RZ, RZ, -0x800001 ;  /* 0xff7fffffff188424 */ /* 0x000fca00078e00ff */
[----:B------:R3:W-:Y:S02]  /*4be0*/  @!P0 STS [R79], R24 ;  /* 0x000000184f008388 */ /* 0x0007e40000000800 */
.L_x_20356:
[----:B------:R-:W-:Y:S05]  /*4bf0*/  BSYNC B1 ;  /* 0x0000000000017941 */ /* 0x000fea0003800000 */
.L_x_20353:
[----:B------:R-:W-:Y:S01]  /*4c00*/  VIADD R75, R75, 0x4 ;  /* 0x000000044b4b7836 */ /* 0x000fe20000000000 */
[----:B------:R-:W-:Y:S01]  /*4c10*/  IADD3 R74, P1, R74, 0x10, RZ ;  /* 0x000000104a4a7810 */ /* 0x000fe20007f3e0ff */
[----:B------:R-:W-:Y:S01]  /*4c20*/  VIADD R78, R78, 0x40 ;  /* 0x000000404e4e7836 */ /* 0x000fe20000000000 */
[----:B--23--:R-:W-:Y:S01]  /*4c30*/  IADD3 R79, R79, 0x100, RZ ;  /* 0x000001004f4f7810 */ /* 0x00cfe20007ffe0ff */
[----:B------:R-:W-:Y:S01]  /*4c40*/  VIADD R77, R77, 0x40 ;  /* 0x000000404d4d7836 */ /* 0x000fe20000000000 */
[----:B------:R-:W-:Y:S01]  /*4c50*/  ISETP.GE.AND P0, PT, R75, UR4, PT ;  /* 0x000000044b007c0c */ /* 0x000fe2000bf06270 */
[----:B------:R-:W-:Y:S02]  /*4c60*/  VIADD R76, R76, 0x40 ;  /* 0x000000404c4c7836 */ /* 0x000fe40000000000 */
[----:B------:R-:W-:-:S10]  /*4c70*/  IMAD.X R73, RZ, RZ, R73, P1 ;  /* 0x000000ffff497224 */ /* 0x000fd400008e0649 */
[----:B------:R-:W-:Y:S05]  /*4c80*/  @!P0 BRA `(.L_x_20357) ;  /* 0xffffffe400ac8947 */ /* 0x000fea000383ffff */
.L_x_20346:
[----:B------:R-:W-:Y:S05]  /*4c90*/  BSYNC B0 ;  /* 0x0000000000007941 */ /* 0x000fea0003800000 */
.L_x_20345:
        /* <DEDUP_REMOVED lines=19> */
.L_x_20416:
        /* <DEDUP_REMOVED lines=13> */
[----:B---3--:R-:W2:Y:S01]  /*4ea0*/  @!P0 S2R R3, SR_CgaCtaId ;  /* 0x0000000000038919 */ /* 0x008ea20000008800 */
[----:B------:R-:W-:-:S05]  /*4eb0*/  @!P0 MOV R2, 0x400 ;  /* 0x0000040000028802 */ /* 0x000fca0000000f00 */
[----:B------:R-:W-:-:S05]  /*4ec0*/  @!P0 VIADD R2, R2, 0xe0 ;  /* 0x000000e002028836 */ /* 0x000fca0000000000 */
[----:B--2---:R-:W-:Y:S01]  /*4ed0*/  @!P0 LEA R5, R3, R2, 0x18 ;  /* 0x0000000203058211 */ /* 0x004fe200078ec0ff */
[----:B------:R-:W-:-:S04]  /*4ee0*/  IMAD.MOV.U32 R3, RZ, RZ, -0x800001 ;  /* 0xff7fffffff037424 */ /* 0x000fc800078e00ff */
[----:B------:R-:W-:-:S05]  /*4ef0*/  @!P0 IMAD R4, R0, 0x4, R5 ;  /* 0x0000000400048824 */ /* 0x000fca00078e0205 */
[----:B------:R-:W2:Y:S04]  /*4f00*/  @!P0 LDS R3, [R4] ;  /* 0x0000000004038984 */ /* 0x000ea80000000800 */
[----:B--2---:R-:W2:Y:S02]  /*4f10*/  SHFL.BFLY PT, R2, R3, 0x2, 0x1f ;  /* 0x0c401f0003027f89 */ /* 0x004ea400000e0000 */
[----:B--2---:R-:W-:-:S05]  /*4f20*/  FMNMX.FTZ R12, R2, R3, !PT ;  /* 0x00000003020c7209 */ /* 0x004fca0007810000 */
[----:B------:R-:W2:Y:S02]  /*4f30*/  SHFL.BFLY PT, R5, R12, 0x1, 0x1f ;  /* 0x0c201f000c057f89 */ /* 0x000ea400000e0000 */
[----:B--2---:R-:W-:Y:S01]  /*4f40*/  FMNMX.FTZ R2, R12, R5, !PT ;  /* 0x000000050c027209 */ /* 0x004fe20007810000 */
[----:B------:R-:W-:-:S05]  /*4f50*/  HFMA2.MMA R5, -RZ, RZ, 0, 0 ;  /* 0x00000000ff057435 */ /* 0x000fca00000001ff */
[----:B------:R-:W2:Y:S01]  /*4f60*/  SHFL.IDX PT, R2, R2, RZ, 0x1f ;  /* 0x00001fff02027589 */ /* 0x000ea200000e0000 */
[----:B------:R-:W-:Y:S05]  /*4f70*/  @P1 BRA `(.L_x_20360) ;  /* 0x0000000c00a81947 */ /* 0x000fea0003800000 */
[----:B------:R-:W3:Y:S01]  /*4f80*/  S2R R5, SR_CTAID.Z ;  /* 0x0000000000057919 */ /* 0x000ee20000002700 */
[----:B------:R-:W-:Y:S01]  /*4f90*/  IMAD.MOV.U32 R4, RZ, RZ, -0x20 ;  /* 0xffffffe0ff047424 */ /* 0x000fe200078e00ff */
[----:B------:R-:W-:Y:S01]  /*4fa0*/  LOP3.LUT R3, RZ, R33, RZ, 0x33, !PT ;  /* 0x00000021ff037212 */ /* 0x000fe200078e33ff */
[----:B------:R-:W-:Y:S02]  /*4fb0*/  BSSY B1, `(.L_x_20361) ;  /* 0x0000020000017945 */ /* 0x000fe40003800000 */
[----:B---3--:R-:W-:-:S05]  /*4fc0*/  IMAD R4, R5, R4, -0x21 ;  /* 0xffffffdf05047424 */ /* 0x008fca00078e0204 */
        /* <DEDUP_REMOVED lines=19> */
.L_x_20363:
        /* <DEDUP_REMOVED lines=11> */
.L_x_20362:
[----:B------:R-:W-:Y:S05]  /*51b0*/  BSYNC B1 ;  /* 0x0000000000017941 */ /* 0x000fea0003800000 */
.L_x_20361:
        /* <DEDUP_REMOVED lines=15> */
.L_x_20366:
[----:B------:R-:W2:Y:S01]  /*52b0*/  LDS R13, [R3+-0x400] ;  /* 0xfffc0000030d7984 */ /* 0x000ea20000000800 */
[----:B------:R-:W-:-:S03]  /*52c0*/  IADD3 R4, R4, 0x800, RZ ;  /* 0x0000080004047810 */ /* 0x000fc60007ffe0ff */
[----:B------:R-:W3:Y:S01]  /*52d0*/  LDS R15, [R3+-0x200] ;  /* 0xfffe0000030f7984 */ /* 0x000ee20000000800 */
[----:B------:R-:W-:-:S03]  /*52e0*/  ISETP.GE.AND P2, PT, R4, R37, PT ;  /* 0x000000250400720c */ /* 0x000fc60003f46270 */
[----:B------:R-:W4:Y:S04]  /*52f0*/  LDS R17, [R3] ;  /* 0x0000000003117984 */ /* 0x000f280000000800 */
[----:B------:R-:W0:Y:S04]  /*5300*/  LDS R19, [R3+0x200] ;  /* 0x0002000003137984 */ /* 0x000e280000000800 */
[----:B------:R-:W0:Y:S04]  /*5310*/  LDS R21, [R3+0x400] ;  /* 0x0004000003157984 */ /* 0x000e280000000800 */
[----:B------:R-:W0:Y:S04]  /*5320*/  LDS R23, [R3+0x600] ;  /* 0x0006000003177984 */ /* 0x000e280000000800 */
[----:B-1----:R-:W1:Y:S04]  /*5330*/  LDS R25, [R3+0x800] ;  /* 0x0008000003197984 */ /* 0x002e680000000800 */
[----:B------:R-:W1:Y:S04]  /*5340*/  LDS R27, [R3+0xa00] ;  /* 0x000a0000031b7984 */ /* 0x000e680000000800 */
[----:B------:R-:W1:Y:S04]  /*5350*/  LDS R29, [R3+0xc00] ;  /* 0x000c0000031d7984 */ /* 0x000e680000000800 */
        /* <DEDUP_REMOVED lines=9> */
[C---:B0-----:R-:W-:Y:S01]  /*53f0*/  FADD.FTZ R19, -R2.reuse, R19 ;  /* 0x0000001302137221 */ /* 0x041fe20000010100 */
[----:B------:R-:W-:-:S03]  /*5400*/  FADD.FTZ R21, -R2, R21 ;  /* 0x0000001502157221 */ /* 0x000fc60000010100 */
[----:B------:R-:W-:Y:S02]  /*5410*/  FMUL.FTZ R19, R19, 1.4426950216293334961 ;  /* 0x3fb8aa3b13137820 */ /* 0x000fe40000410000 */
[----:B------:R0:W2:Y:S01]  /*5420*/  MUFU.EX2 R14, R15 ;  /* 0x0000000f000e7308 */ /* 0x0000a20000000800 */
[----:B---3--:R-:W3:Y:S01]  /*5430*/  LDS R13, [R3+0x1200] ;  /* 0x00120000030d7984 */ /* 0x008ee20000000800 */
[----:B------:R-:W-:Y:S01]  /*5440*/  FMUL.FTZ R21, R21, 1.4426950216293334961 ;  /* 0x3fb8aa3b15157820 */ /* 0x000fe20000410000 */
[C---:B------:R-:W-:Y:S01]  /*5450*/  FADD.FTZ R23, -R2.reuse, R23 ;  /* 0x0000001702177221 */ /* 0x040fe20000010100 */
[----:B-1----:R-:W-:-:S03]  /*5460*/  FADD.FTZ R25, -R2, R25 ;  /* 0x0000001902197221 */ /* 0x002fc60000010100 */
[----:B------:R-:W-:Y:S01]  /*5470*/  FMUL.FTZ R23, R23, 1.4426950216293334961 ;  /* 0x3fb8aa3b17177820 */ /* 0x000fe20000410000 */
[----:B------:R1:W2:Y:S01]  /*5480*/  MUFU.EX2 R16, R17 ;  /* 0x0000001100107308 */ /* 0x0002a20000000800 */
[----:B0-----:R-:W0:Y:S01]  /*5490*/  LDS R15, [R3+0x1400] ;  /* 0x00140000030f7984 */ /* 0x001e220000000800 */
[----:B----4-:R-:W-:Y:S01]  /*54a0*/  FADD.FTZ R5, R12, R5 ;  /* 0x000000050c057221 */ /* 0x010fe20000010000 */
[----:B------:R-:W-:Y:S01]  /*54b0*/  FMUL.FTZ R25, R25, 1.4426950216293334961 ;  /* 0x3fb8aa3b19197820 */ /* 0x000fe20000410000 */
[C---:B------:R-:W-:Y:S01]  /*54c0*/  FADD.FTZ R27, -R2.reuse, R27 ;  /* 0x0000001b021b7221 */ /* 0x040fe20000010100 */
[----:B------:R-:W-:Y:S01]  /*54d0*/  STS [R3+-0x400], R12 ;  /* 0xfffc000c03007388 */ /* 0x000fe20000000800 */
[C---:B------:R-:W-:Y:S02]  /*54e0*/  FADD.FTZ R29, -R2.reuse, R29 ;  /* 0x0000001d021d7221 */ /* 0x040fe40000010100 */
[----:B------:R4:W4:Y:S01]  /*54f0*/  MUFU.EX2 R18, R19 ;  /* 0x0000001300127308 */ /* 0x0009220000000800 */
[----:B-1----:R-:W1:Y:S01]  /*5500*/  LDS R17, [R3+0x1600] ;  /* 0x0016000003117984 */ /* 0x002e620000000800 */
[----:B--2---:R-:W-:Y:S01]  /*5510*/  FADD.FTZ R5, R5, R14 ;  /* 0x0000000e05057221 */ /* 0x004fe20000010000 */
[----:B------:R-:W-:Y:S01]  /*5520*/  FMUL.FTZ R27, R27, 1.4426950216293334961 ;  /* 0x3fb8aa3b1b1b7820 */ /* 0x000fe20000410000 */
[----:B------:R-:W-:Y:S01]  /*5530*/  FMUL.FTZ R29, R29, 1.4426950216293334961 ;  /* 0x3fb8aa3b1d1d7820 */ /* 0x000fe20000410000 */
[C---:B------:R-:W-:Y:S01]  /*5540*/  FADD.FTZ R31, -R2.reuse, R31 ;  /* 0x0000001f021f7221 */ /* 0x040fe20000010100 */
[----:B------:R-:W-:Y:S01]  /*5550*/  STS [R3+-0x200], R14 ;  /* 0xfffe000e03007388 */ /* 0x000fe20000000800 */
[----:B------:R-:W-:Y:S01]  /*5560*/  FADD.FTZ R35, -R2, R35 ;  /* 0x0000002302237221 */ /* 0x000fe20000010100 */
[----:B------:R2:W3:Y:S01]  /*5570*/  MUFU.EX2 R20, R21 ;  /* 0x0000001500147308 */ /* 0x0004e20000000800 */
[----:B------:R-:W-:Y:S01]  /*5580*/  FADD.FTZ R5, R5, R16 ;  /* 0x0000001005057221 */ /* 0x000fe20000010000 */
[----:B----4-:R-:W4:Y:S01]  /*5590*/  LDS R19, [R3+0x1800] ;  /* 0x0018000003137984 */ /* 0x010f220000000800 */
[----:B------:R-:W-:Y:S01]  /*55a0*/  FMUL.FTZ R31, R31, 1.4426950216293334961 ;  /* 0x3fb8aa3b1f1f7820 */ /* 0x000fe20000410000 */
[----:B------:R-:W-:-:S02]  /*55b0*/  FMUL.FTZ R35, R35, 1.4426950216293334961 ;  /* 0x3fb8aa3b23237820 */ /* 0x000fc40000410000 */
[----:B------:R-:W-:Y:S02]  /*55c0*/  STS [R3], R16 ;  /* 0x0000001003007388 */ /* 0x000fe40000000800 */
[----:B------:R-:W0:Y:S01]  /*55d0*/  MUFU.EX2 R22, R23 ;  /* 0x0000001700167308 */ /* 0x000e220000000800 */
        /* <DEDUP_REMOVED lines=9> */
[----:B0-----:R-:W-:Y:S01]  /*5670*/  FADD.FTZ R5, R5, R22 ;  /* 0x0000001605057221 */ /* 0x001fe20000010000 */
[C---:B------:R-:W-:Y:S01]  /*5680*/  FADD.FTZ R15, -R2.reuse, R15 ;  /* 0x0000000f020f7221 */ /* 0x040fe20000010100 */
[----:B------:R-:W-:Y:S03]  /*5690*/  STS [R3+0x600], R22 ;  /* 0x0006001603007388 */ /* 0x000fe60000000800 */
[----:B------:R-:W-:Y:S02]  /*56a0*/  FMUL.FTZ R15, R15, 1.4426950216293334961 ;  /* 0x3fb8aa3b0f0f7820 */ /* 0x000fe40000410000 */
[----:B------:R-:W0:Y:S01]  /*56b0*/  MUFU.EX2 R28, R29 ;  /* 0x0000001d001c7308 */ /* 0x000e220000000800 */
[----:B-1----:R-:W-:Y:S01]  /*56c0*/  FADD.FTZ R5, R5, R24 ;  /* 0x0000001805057221 */ /* 0x002fe20000010000 */
[----:B------:R-:W-:Y:S01]  /*56d0*/  FADD.FTZ R17, -R2, R17 ;  /* 0x0000001102117221 */ /* 0x000fe20000010100 */
[----:B------:R-:W-:Y:S03]  /*56e0*/  STS [R3+0x800], R24 ;  /* 0x0008001803007388 */ /* 0x000fe60000000800 */
[----:B------:R-:W-:-:S02]  /*56f0*/  FMUL.FTZ R17, R17, 1.4426950216293334961 ;  /* 0x3fb8aa3b11117820 */ /* 0x000fc40000410000 */
[----:B------:R-:W1:Y:S01]  /*5700*/  MUFU.EX2 R30, R31 ;  /* 0x0000001f001e7308 */ /* 0x000e620000000800 */
[----:B---3--:R-:W-:Y:S01]  /*5710*/  FADD.FTZ R5, R5, R26 ;  /* 0x0000001a05057221 */ /* 0x008fe20000010000 */
[C---:B----4-:R-:W-:Y:S01]  /*5720*/  FADD.FTZ R19, -R2.reuse, R19 ;  /* 0x0000001302137221 */ /* 0x050fe20000010100 */
[----:B------:R-:W-:Y:S03]  /*5730*/  STS [R3+0xa00], R26 ;  /* 0x000a001a03007388 */ /* 0x000fe60000000800 */
[----:B------:R-:W-:Y:S02]  /*5740*/  FMUL.FTZ R19, R19, 1.4426950216293334961 ;  /* 0x3fb8aa3b13137820 */ /* 0x000fe40000410000 */
[----:B------:R-:W3:Y:S01]  /*5750*/  MUFU.EX2 R32, R35 ;  /* 0x0000002300207308 */ /* 0x000ee20000000800 */
[----:B0-----:R-:W-:Y:S01]  /*5760*/  FADD.FTZ R5, R5, R28 ;  /* 0x0000001c05057221 */ /* 0x001fe20000010000 */
[----:B--2---:R-:W-:Y:S01]  /*5770*/  FADD.FTZ R21, -R2, R21 ;  /* 0x0000001502157221 */ /* 0x004fe20000010100 */
[----:B------:R-:W-:Y:S03]  /*5780*/  STS [R3+0xc00], R28 ;  /* 0x000c001c03007388 */ /* 0x000fe60000000800 */
[----:B------:R-:W-:-:S02]  /*5790*/  FMUL.FTZ R21, R21, 1.4426950216293334961 ;  /* 0x3fb8aa3b15157820 */ /* 0x000fc40000410000 */
        /* <DEDUP_REMOVED lines=19> */
[----:B0-----:R-:W-:Y:S01]  /*58d0*/  VIADD R3, R3, 0x2000 ;  /* 0x0000200003037836 */ /* 0x001fe20000000000 */
[----:B------:R-:W-:Y:S06]  /*58e0*/  @!P2 BRA `(.L_x_20366) ;  /* 0xfffffff80070a947 */ /* 0x000fec000383ffff */
.L_x_20365:
[----:B------:R-:W-:Y:S05]  /*58f0*/  BSYNC B1 ;  /* 0x0000000000017941 */ /* 0x000fea0003800000 */
.L_x_20364:
        /* <DEDUP_REMOVED lines=10> */
[----:B------:R-:W0:Y:S04]  /*59a0*/  LDS R21, [R3+0x400] ;  /* 0x0004000003157984 */ /* 0x000e280000000800 */
[----:B------:R-:W0:Y:S04]  /*59b0*/  LDS R23, [R3+0x600] ;  /* 0x0006000003177984 */ /* 0x000e280000000800 */
[----:B-1----:R-:W1:Y:S04]  /*59c0*/  LDS R25, [R3+0x800] ;  /* 0x0008000003197984 */ /* 0x002e680000000800 */
        /* <DEDUP_REMOVED lines=14> */
[----:B------:R-:W3:Y:S01]  /*5ab0*/  MUFU.EX2 R16, R17 ;  /* 0x0000001100107308 */ /* 0x000ee20000000800 */
[----:B------:R-:W-:Y:S01]  /*5ac0*/  FMUL.FTZ R23, R23, 1.4426950216293334961 ;  /* 0x3fb8aa3b17177820 */ /* 0x000fe20000410000 */
[C---:B-1----:R-:W-:Y:S01]  /*5ad0*/  FADD.FTZ R25, -R2.reuse, R25 ;  /* 0x0000001902197221 */ /* 0x042fe20000010100 */
[----:B--2---:R-:W-:Y:S01]  /*5ae0*/  FADD.FTZ R5, R5, R12 ;  /* 0x0000000c05057221 */ /* 0x004fe20000010000 */
[----:B------:R-:W-:Y:S01]  /*5af0*/  FADD.FTZ R27, -R2, R27 ;  /* 0x0000001b021b7221 */ /* 0x000fe20000010100 */
[----:B------:R-:W-:Y:S01]  /*5b00*/  STS [R3+-0x400], R12 ;  /* 0xfffc000c03007388 */ /* 0x000fe20000000800 */
[----:B------:R-:W-:Y:S02]  /*5b10*/  FMUL.FTZ R25, R25, 1.4426950216293334961 ;  /* 0x3fb8aa3b19197820 */ /* 0x000fe40000410000 */
[----:B------:R-:W1:Y:S01]  /*5b20*/  MUFU.EX2 R18, R19 ;  /* 0x0000001300127308 */ /* 0x000e620000000800 */
[----:B0-----:R-:W-:Y:S01]  /*5b30*/  FADD.FTZ R5, R5, R14 ;  /* 0x0000000e05057221 */ /* 0x001fe20000010000 */
[----:B------:R-:W-:Y:S01]  /*5b40*/  FMUL.FTZ R27, R27, 1.4426950216293334961 ;  /* 0x3fb8aa3b1b1b7820 */ /* 0x000fe20000410000 */
[----:B------:R-:W-:Y:S05]  /*5b50*/  STS [R3+-0x200], R14 ;  /* 0xfffe000e03007388 */ /* 0x000fea0000000800 */
[----:B------:R-:W0:Y:S01]  /*5b60*/  MUFU.EX2 R20, R21 ;  /* 0x0000001500147308 */ /* 0x000e220000000800 */
[----:B---3--:R-:W-:Y:S01]  /*5b70*/  FADD.FTZ R5, R5, R16 ;  /* 0x0000001005057221 */ /* 0x008fe20000010000 */
        /* <DEDUP_REMOVED lines=15> */
.L_x_20368:
[----:B------:R-:W-:Y:S05]  /*5c70*/  BSYNC B1 ;  /* 0x0000000000017941 */ /* 0x000fea0003800000 */
.L_x_20367:
        /* <DEDUP_REMOVED lines=26> */
.L_x_20360:
[----:B------:R-:W-:Y:S05]  /*5e20*/  BSYNC B0 ;  /* 0x0000000000007941 */ /* 0x000fea0003800000 */
.L_x_20359:
        /* <DEDUP_REMOVED lines=34> */
[----:B------:R-:W3:Y:S01]  /*6050*/  S2R R4, SR_CTAID.Z ;  /* 0x0000000000047919 */ /* 0x000ee20000002700 */
[----:B------:R-:W-:Y:S01]  /*6060*/  IMAD.MOV.U32 R5, RZ, RZ, -0x20 ;  /* 0xffffffe0ff057424 */ /* 0x000fe200078e00ff */
        /* <DEDUP_REMOVED lines=13> */
[----:B0-----:R-:W-:-:S04]  /*6140*/  FADD.FTZ R4, R3, 9.9999999747524270788e-07 ;  /* 0x358637bd03047421 */ /* 0x001fc80000010000 */
        /* <DEDUP_REMOVED lines=9> */
.L_x_20373:
[----:B------:R-:W3:Y:S01]  /*61e0*/  LDS R13, [R12] ;  /* 0x000000000c0d7984 */ /* 0x000ee20000000800 */
[----:B------:R-:W-:Y:S01]  /*61f0*/  IADD3 R4, R4, -0x1, RZ ;  /* 0xffffffff04047810 */ /* 0x000fe20007ffe0ff */
[----:B------:R-:W-:-:S03]  /*6200*/  VIADD R5, R5, 0x80 ;  /* 0x0000008005057836 */ /* 0x000fc60000000000 */
[----:B------:R-:W-:Y:S01]  /*6210*/  ISETP.NE.AND P0, PT, R4, RZ, PT ;  /* 0x000000ff0400720c */ /* 0x000fe20003f05270 */
[----:B---3--:R-:W-:-:S05]  /*6220*/  FMUL.FTZ R13, R13, R39 ;  /* 0x000000270d0d7220 */ /* 0x008fca0000410000 */
[----:B------:R0:W-:Y:S02]  /*6230*/  STS [R12], R13 ;  /* 0x0000000d0c007388 */ /* 0x0001e40000000800 */
[----:B0-----:R-:W-:-:S05]  /*6240*/  VIADD R12, R12, 0x200 ;  /* 0x000002000c0c7836 */ /* 0x001fca0000000000 */
[----:B------:R-:W-:Y:S05]  /*6250*/  @P0 BRA `(.L_x_20373) ;  /* 0xfffffffc00e00947 */ /* 0x000fea000383ffff */
.L_x_20372:
[----:B------:R-:W-:Y:S05]  /*6260*/  BSYNC B1 ;  /* 0x0000000000017941 */ /* 0x000fea0003800000 */
.L_x_20371:
        /* <DEDUP_REMOVED lines=15> */
.L_x_20376:
[----:B------:R-:W3:Y:S01]  /*6360*/  LDS R12, [R4+-0x400] ;  /* 0xfffc0000040c7984 */ /* 0x000ee20000000800 */
[----:B------:R-:W-:-:S03]  /*6370*/  IADD3 R5, R5, 0x800, RZ ;  /* 0x0000080005057810 */ /* 0x000fc60007ffe0ff */
[----:B------:R-:W0:Y:S01]  /*6380*/  LDS R14, [R4+-0x200] ;  /* 0xfffe0000040e7984 */ /* 0x000e220000000800 */
[----:B------:R-:W-:-:S03]  /*6390*/  ISETP.GE.AND P1, PT, R5, R38, PT ;  /* 0x000000260500720c */ /* 0x000fc60003f26270 */
[----:B------:R-:W4:Y:S04]  /*63a0*/  LDS R16, [R4] ;  /* 0x0000000004107984 */ /* 0x000f280000000800 */
[----:B------:R-:W2:Y:S04]  /*63b0*/  LDS R18, [R4+0x200] ;  /* 0x0002000004127984 */ /* 0x000ea80000000800 */
[----:B------:R-:W2:Y:S04]  /*63c0*/  LDS R20, [R4+0x400] ;  /* 0x0004000004147984 */ /* 0x000ea80000000800 */
[----:B------:R-:W2:Y:S04]  /*63d0*/  LDS R22, [R4+0x600] ;  /* 0x0006000004167984 */ /* 0x000ea80000000800 */
[----:B------:R-:W-:Y:S04]  /*63e0*/  LDS R24, [R4+0x800] ;  /* 0x0008000004187984 */ /* 0x000fe80000000800 */
[----:B-1----:R-:W1:Y:S04]  /*63f0*/  LDS R25, [R4+0xa00] ;  /* 0x000a000004197984 */ /* 0x002e680000000800 */
[----:B------:R-:W1:Y:S04]  /*6400*/  LDS R26, [R4+0xc00] ;  /* 0x000c0000041a7984 */ /* 0x000e680000000800 */
[----:B------:R-:W1:Y:S04]  /*6410*/  LDS R28, [R4+0xe00] ;  /* 0x000e0000041c7984 */ /* 0x000e680000000800 */
[----:B------:R-:W1:Y:S01]  /*6420*/  LDS R30, [R4+0x1000] ;  /* 0x00100000041e7984 */ /* 0x000e620000000800 */
        /* <DEDUP_REMOVED lines=13> */
[----:B-1----:R-:W-:-:S03]  /*6500*/  FMUL.FTZ R25, R25, R39 ;  /* 0x0000002719197220 */ /* 0x002fc60000410000 */
[----:B------:R0:W-:Y:S01]  /*6510*/  STS [R4], R17 ;  /* 0x0000001104007388 */ /* 0x0001e20000000800 */
[-C--:B------:R-:W-:Y:S01]  /*6520*/  FMUL.FTZ R27, R26, R39.reuse ;  /* 0x000000271a1b7220 */ /* 0x080fe20000410000 */
[-C--:B------:R-:W-:Y:S02]  /*6530*/  FMUL.FTZ R13, R24, R39.reuse ;  /* 0x00000027180d7220 */ /* 0x080fe40000410000 */
        /* <DEDUP_REMOVED lines=22> */
.L_x_20375:
[----:B------:R-:W-:Y:S05]  /*66a0*/  BSYNC B1 ;  /* 0x0000000000017941 */ /* 0x000fea0003800000 */
.L_x_20374:
        /* <DEDUP_REMOVED lines=31> */
.L_x_20378:
[----:B------:R-:W-:Y:S05]  /*68a0*/  BSYNC B1 ;  /* 0x0000000000017941 */ /* 0x000fea0003800000 */
.L_x_20377:
        /* <DEDUP_REMOVED lines=14> */
.L_x_20370:
[----:B------:R-:W-:Y:S05]  /*6990*/  BSYNC B0 ;  /* 0x0000000000007941 */ /* 0x000fea0003800000 */
.L_x_20369:
[----:B------:R-:W-:Y:S01]  /*69a0*/  BAR.SYNC.DEFER_BLOCKING 0x0 ;  /* 0x0000000000007b1d */ /* 0x000fe20000010000 */
[----:B------:R-:W-:Y:S02]  /*69b0*/  ISETP.NE.AND P0, PT, R11, RZ, PT ;  /* 0x000000ff0b00720c */ /* 0x000fe40003f05270 */
[----:B------:R-:W-:-:S03]  /*69c0*/  ISETP.GE.AND P1, PT, R70, UR4, PT ;  /* 0x0000000446007c0c */ /* 0x000fc6000bf26270 */
[----:B------:R-:W-:Y:S08]  /*69d0*/  BSSY B0, `(.L_x_20379) ;  /* 0x000001d000007945 */ /* 0x000ff00003800000 */
[----:B------:R-:W-:Y:S05]  /*69e0*/  @P0 BRA `(.L_x_20380) ;  /* 0x00000000006c0947 */ /* 0x000fea0003800000 */
[----:B------:R-:W4:Y:S01]  /*69f0*/  S2UR UR6, SR_CTAID.Y ;  /* 0x00000000000679c3 */ /* 0x000f220000002600 */
[----:B------:R-:W-:Y:S01]  /*6a00*/  ULDC UR7, c[0x0][0x14] ;  /* 0x0000050000077ab9 */ /* 0x000fe20000000800 */
[----:B------:R-:W-:-:S06]  /*6a10*/  ULDC UR5, c[0x0][0xc] ;  /* 0x0000030000057ab9 */ /* 0x000fcc0000000800 */
        /* <DEDUP_REMOVED lines=22> */
[----:B--2---:R4:W-:Y:S04]  /*6b80*/  STG.E desc[UR10][R4.64], R2 ;  /* 0x0000000204007986 */ /* 0x0049e8000c10190a */
[----:B------:R4:W-:Y:S02]  /*6b90*/  STG.E desc[UR10][R12.64], R3 ;  /* 0x000000030c007986 */ /* 0x0009e4000c10190a */
.L_x_20380:
[----:B------:R-:W-:Y:S05]  /*6ba0*/  BSYNC B0 ;  /* 0x0000000000007941 */ /* 0x000fea0003800000 */
.L_x_20379:
[----:B------:R-:W-:Y:S01]  /*6bb0*/  ULDC UR9, c[0x0][0x26c] ;  /* 0x00009b0000097ab9 */ /* 0x000fe20000000800 */
[----:B------:R-:W-:Y:S04]  /*6bc0*/  BSSY B1, `(.L_x_20381) ;  /* 0x0000252000017945 */ /* 0x000fe80003800000 */
[----:B------:R-:W-:Y:S05]  /*6bd0*/  @!P1 BRA `(.L_x_20382) ;  /* 0x0000000000149947 */ /* 0x000fea0003800000 */
[----:B------:R-:W-:Y:S01]  /*6be0*/  IMAD.MOV.U32 R23, RZ, RZ, RZ ;  /* 0x000000ffff177224 */ /* 0x000fe200078e00ff */
[----:B-1----:R-:W-:Y:S02]  /*6bf0*/  CS2R R24, SRZ ;  /* 0x0000000000187805 */ /* 0x002fe4000001ff00 */
[----:B------:R-:W-:Y:S02]  /*6c00*/  CS2R R26, SRZ ;  /* 0x00000000001a7805 */ /* 0x000fe4000001ff00 */
[----:B------:R-:W-:Y:S01]  /*6c10*/  CS2R R28, SRZ ;  /* 0x00000000001c7805 */ /* 0x000fe2000001ff00 */
[----:B------:R-:W-:Y:S06]  /*6c20*/  BRA `(.L_x_20383) ;  /* 0x00000024002c7947 */ /* 0x000fec0003800000 */
.L_x_20382:
[----:B0---4-:R-:W0:Y:S01]  /*6c30*/  I2F.RP R4, R9 ;  /* 0x0000000900047306 */ /* 0x011e220000209400 */
[----:B------:R-:W4:Y:S01]  /*6c40*/  S2UR UR5, SR_CTAID.Y ;  /* 0x00000000000579c3 */ /* 0x000f220000002600 */
[----:B------:R-:W3:Y:S01]  /*6c50*/  S2R R32, SR_CTAID.Z ;  /* 0x0000000000207919 */ /* 0x000ee20000002700 */
[----:B------:R-:W-:Y:S01]  /*6c60*/  ULDC.64 UR6, c[0x0][0x248] ;  /* 0x0000920000067ab9 */ /* 0x000fe20000000a00 */
[----:B------:R-:W-:Y:S01]  /*6c70*/  ULDC UR8, c[0x0][0x270] ;  /* 0x00009c0000087ab9 */ /* 0x000fe20000000800 */
[----:B------:R-:W-:Y:S01]  /*6c80*/  HFMA2.MMA R23, -RZ, RZ, 0, 0 ;  /* 0x00000000ff177435 */ /* 0x000fe200000001ff */
[----:B------:R-:W-:Y:S02]  /*6c90*/  IADD3 R33, -R33, 0x1, RZ ;  /* 0x0000000121217810 */ /* 0x000fe40007ffe1ff */
[----:B-1----:R-:W-:Y:S02]  /*6ca0*/  CS2R R24, SRZ ;  /* 0x0000000000187805 */ /* 0x002fe4000001ff00 */
[----:B------:R-:W-:Y:S01]  /*6cb0*/  CS2R R26, SRZ ;  /* 0x00000000001a7805 */ /* 0x000fe2000001ff00 */
[----:B--2---:R-:W4:Y:S01]  /*6cc0*/  LDC R2, c[0x0][0x258] ;  /* 0x00009600ff027b82 */ /* 0x004f220000000800 */
[----:B------:R-:W-:Y:S01]  /*6cd0*/  CS2R R28, SRZ ;  /* 0x00000000001c7805 */ /* 0x000fe2000001ff00 */
[----:B0-----:R-:W0:Y:S06]  /*6ce0*/  MUFU.RCP R4, R4 ;  /* 0x0000000400047308 */ /* 0x001e2c0000001000 */
[----:B------:R-:W1:Y:S01]  /*6cf0*/  LDC R40, c[0x0][0x26c] ;  /* 0x00009b00ff287b82 */ /* 0x000e620000000800 */
[----:B0-----:R-:W-:-:S02]  /*6d00*/  VIADD R30, R4, 0xffffffe ;  /* 0x0ffffffe041e7836 */ /* 0x001fc40000000000 */
[----:B----4-:R-:W-:Y:S01]  /*6d10*/  IMAD R3, R2, UR5, RZ ;  /* 0x0000000502037c24 */ /* 0x010fe2000f8e02ff */
[----:B------:R-:W-:Y:S01]  /*6d20*/  SHF.R.S32.HI R2, RZ, 0x1f, R70 ;  /* 0x0000001fff027819 */ /* 0x000fe20000011446 */
[----:B------:R0:W2:Y:S01]  /*6d30*/  F2I.FTZ.U32.TRUNC.NTZ R31, R30 ;  /* 0x0000001e001f7305 */ /* 0x0000a2000021f000 */
[----:B------:R-:W-:Y:S01]  /*6d40*/  UMOV UR5, 0x400 ;  /* 0x0000040000057882 */ /* 0x000fe20000000000 */
[----:B---3--:R-:W-:Y:S01]  /*6d50*/  IMAD R39, R32, 0x20, R8 ;  /* 0x0000002020277824 */ /* 0x008fe200078e0208 */
[----:B------:R-:W-:Y:S01]  /*6d60*/  IADD3 R5, P0, R3, R70, RZ ;  /* 0x0000004603057210 */ /* 0x000fe20007f1e0ff */
[----:B------:R-:W-:Y:S01]  /*6d70*/  UIADD3 UR5, UR5, 0x100, URZ ;  /* 0x0000010005057890 */ /* 0x000fe2000fffe03f */
[----:B-1----:R-:W-:Y:S01]  /*6d80*/  SHF.R.S32.HI R40, RZ, 0x1f, R40 ;  /* 0x0000001fff287819 */ /* 0x002fe20000011428 */
[----:B------:R-:W-:Y:S01]  /*6d90*/  IMAD.SHL.U32 R39, R39, 0x10, RZ ;  /* 0x0000001027277824 */ /* 0x000fe200078e00ff */
[----:B------:R-:W-:Y:S02]  /*6da0*/  LEA.HI.X.SX32 R2, R3, R2, 0x1, P0 ;  /* 0x0000000203027211 */ /* 0x000fe400000f0eff */
[----:B------:R-:W-:Y:S01]  /*6db0*/  LEA R22, P0, R5, UR6, 0x2 ;  /* 0x0000000605167c11 */ /* 0x000fe2000f8010ff */
[----:B------:R-:W1:Y:S01]  /*6dc0*/  S2UR UR6, SR_CgaCtaId ;  /* 0x00000000000679c3 */ /* 0x000e620000008800 */
[----:B0-----:R-:W-:-:S02]  /*6dd0*/  IMAD.MOV.U32 R30, RZ, RZ, RZ ;  /* 0x000000ffff1e7224 */ /* 0x001fc400078e00ff */
[----:B--2---:R-:W-:-:S04]  /*6de0*/  IMAD.MOV R12, RZ, RZ, -R31 ;  /* 0x000000ffff0c7224 */ /* 0x004fc800078e0a1f */
[----:B------:R-:W-:-:S04]  /*6df0*/  IMAD R3, R9, R12, RZ ;  /* 0x0000000c09037224 */ /* 0x000fc800078e02ff */
[----:B------:R-:W-:Y:S01]  /*6e00*/  IMAD.HI.U32 R30, R31, R3, R30 ;  /* 0x000000031f1e7227 */ /* 0x000fe200078e001e */
[----:B------:R-:W-:Y:S01]  /*6e10*/  LEA.HI.X R31, R5, UR7, R2, 0x2, P0 ;  /* 0x00000007051f7c11 */ /* 0x000fe200080f1402 */
[----:B------:R-:W-:Y:S01]  /*6e20*/  ULDC UR7, c[0x0][0x28c] ;  /* 0x0000a30000077ab9 */ /* 0x000fe20000000800 */
[----:B------:R-:W-:Y:S01]  /*6e30*/  LEA.HI R2, R0, R0, RZ, 0x1 ;  /* 0x0000000000027211 */ /* 0x000fe200078f08ff */
[----:B------:R-:W-:-:S03]  /*6e40*/  VIADD R7, R7, -UR7 ;  /* 0x8000000707077c36 */ /* 0x000fc60008000000 */
[C---:B------:R-:W-:Y:S01]  /*6e50*/  LOP3.LUT R3, R2.reuse, 0xfffffffe, RZ, 0xc0, !PT ;  /* 0xfffffffe02037812 */ /* 0x040fe200078ec0ff */
[----:B------:R-:W-:Y:S01]  /*6e60*/  IMAD.SHL.U32 R2, R2, 0x8, RZ ;  /* 0x0000000802027824 */ /* 0x000fe200078e00ff */
[----:B-1----:R-:W-:-:S03]  /*6e70*/  ULEA UR5, UR6, UR5, 0x18 ;  /* 0x0000000506057291 */ /* 0x002fc6000f8ec03f */
[----:B------:R-:W-:Y:S01]  /*6e80*/  IMAD.IADD R3, R0, 0x1, -R3 ;  /* 0x0000000100037824 */ /* 0x000fe200078e0a03 */
[----:B------:R-:W-:Y:S01]  /*6e90*/  LOP3.LUT R4, R2, 0xfffffff0, RZ, 0xc0, !PT ;  /* 0xfffffff002047812 */ /* 0x000fe200078ec0ff */
[----:B------:R-:W-:-:S03]  /*6ea0*/  IMAD R2, R10, UR8, RZ ;  /* 0x000000080a027c24 */ /* 0x000fc6000f8e02ff */
[----:B------:R-:W-:Y:S01]  /*6eb0*/  LEA R41, R8, R3, 0x1 ;  /* 0x0000000308297211 */ /* 0x000fe200078e08ff */
[----:B------:R-:W-:Y:S01]  /*6ec0*/  IMAD R10, R3, 0x8, R4 ;  /* 0x00000008030a7824 */ /* 0x000fe200078e0204 */
[----:B------:R-:W-:-:S03]  /*6ed0*/  SHF.R.S32.HI R3, RZ, 0x1f, R2 ;  /* 0x0000001fff037819 */ /* 0x000fc60000011402 */
[----:B------:R-:W-:Y:S01]  /*6ee0*/  IMAD R32, R32, 0x40, R41 ;  /* 0x0000004020207824 */ /* 0x000fe200078e0229 */
[----:B------:R-:W-:Y:S01]  /*6ef0*/  LEA R41, R41, UR5, 0x5 ;  /* 0x0000000529297c11 */ /* 0x000fe2000f8e28ff */
[C---:B------:R-:W-:Y:S01]  /*6f00*/  VIADD R38, R10.reuse, 0x200 ;  /* 0x000002000a267836 */ /* 0x040fe20000000000 */
[C---:B------:R-:W-:Y:S01]  /*6f10*/  IADD3 R35, R10.reuse, 0x500, RZ ;  /* 0x000005000a237810 */ /* 0x040fe20007ffe0ff */
[C---:B------:R-:W-:Y:S02]  /*6f20*/  VIADD R37, R10.reuse, 0x300 ;  /* 0x000003000a257836 */ /* 0x040fe40000000000 */
[C---:B------:R-:W-:Y:S02]  /*6f30*/  VIADD R36, R10.reuse, 0x400 ;  /* 0x000004000a247836 */ /* 0x040fe40000000000 */
[----:B------:R-:W-:Y:S02]  /*6f40*/  VIADD R34, R10, 0x600 ;  /* 0x000006000a227836 */ /* 0x000fe40000000000 */
[----:B------:R-:W-:-:S02]  /*6f50*/  IMAD.SHL.U32 R32, R32, 0x8, RZ ;  /* 0x0000000820207824 */ /* 0x000fc400078e00ff */
[----:B------:R-:W-:-:S07]  /*6f60*/  VIADD R41, R41, 0x10 ;  /* 0x0000001029297836 */ /* 0x000fce0000000000 */
.L_x_20400:
        /* <DEDUP_REMOVED lines=70> */
[----:B------:R-:W5:Y:S01]  /*73d0*/  LDG.E.CONSTANT R45, desc[UR10][R18.64+0xc] ;  /* 0x00000c0a122d7981 */ /* 0x000f62000c1e9900 */
[-C--:B------:R-:W-:Y:S02]  /*73e0*/  LEA R16, P4, R17, R20.reuse, 0x1 ;  /* 0x0000001411107211 */ /* 0x080fe400078808ff */
        /* <DEDUP_REMOVED lines=32> */
[----:B------:R1:W5:Y:S04]  /*75f0*/  LDG.E.CONSTANT R57, desc[UR10][R16.64+0xc] ;  /* 0x00000c0a10397981 */ /* 0x000368000c1e9900 */
[----:B------:R-:W5:Y:S04]  /*7600*/  LDG.E.CONSTANT R66, desc[UR10][R4.64] ;  /* 0x0000000a04427981 */ /* 0x000f68000c1e9900 */
[----:B------:R-:W5:Y:S04]  /*7610*/  LDG.E.CONSTANT R69, desc[UR10][R4.64+0x4] ;  /* 0x0000040a04457981 */ /* 0x000f68000c1e9900 */
[----:B-1----:R-:W1:Y:S01]  /*7620*/  LDS.128 R16, [R41] ;  /* 0x0000000029107984 */ /* 0x002e620000000c00 */
[----:B------:R-:W-:-:S03]  /*7630*/  ISETP.NE.AND P0, PT, R71, RZ, PT ;  /* 0x000000ff4700720c */ /* 0x000fc60003f05270 */
[----:B------:R-:W5:Y:S01]  /*7640*/  LDG.E.CONSTANT R68, desc[UR10][R4.64+0x8] ;  /* 0x0000080a04447981 */ /* 0x000f62000c1e9900 */
[----:B0-----:R-:W-:-:S03]  /*7650*/  F2FP.BF16.F32.PACK_AB R14, R15, R14 ;  /* 0x0000000e0f0e723e */ /* 0x001fc600000010ff */
[----:B------:R0:W5:Y:S02]  /*7660*/  LDG.E.CONSTANT R67, desc[UR10][R4.64+0xc] ;  /* 0x00000c0a04437981 */ /* 0x000164000c1e9900 */
[----:B0-----:R-:W-:Y:S01]  /*7670*/  F2FP.BF16.F32.PACK_AB R5, R13, R12 ;  /* 0x0000000c0d05723e */ /* 0x001fe200000010ff */
[----:B------:R-:W-:Y:S01]  /*7680*/  IMAD.MOV.U32 R4, RZ, RZ, R14 ;  /* 0x000000ffff047224 */ /* 0x000fe200078e000e */
[----:B-1----:R-:W-:Y:S02]  /*7690*/  F2FP.BF16.F32.PACK_AB R16, R17, R16 ;  /* 0x000000101110723e */ /* 0x002fe400000010ff */
[----:B------:R-:W-:Y:S01]  /*76a0*/  F2FP.BF16.F32.PACK_AB R18, R19, R18 ;  /* 0x000000121312723e */ /* 0x000fe200000010ff */
        /* <DEDUP_REMOVED lines=31> */
.L_x_20387:
[----:B------:R-:W-:Y:S05]  /*78a0*/  BSYNC B2 ;  /* 0x0000000000027941 */ /* 0x000fea0003800000 */
.L_x_20386:
[----:B------:R-:W-:Y:S01]  /*78b0*/  IMAD.MOV.U32 R13, RZ, RZ, R16 ;  /* 0x000000ffff0d7224 */ /* 0x000fe200078e0010 */
[----:B-----5:R-:W-:Y:S01]  /*78c0*/  HFMA2.MMA.BF16_V2 R16, R4, R69, -RZ ;  /* 0x0000004504107235 */ /* 0x020fe200003000ff */
[----:B------:R-:W-:Y:S02]  /*78d0*/  IMAD.MOV.U32 R12, RZ, RZ, R18 ;  /* 0x000000ffff0c7224 */ /* 0x000fe400078e0012 */
[----:B------:R-:W-:Y:S01]  /*78e0*/  HMUL2.BF16_V2 R14, R5, R66 ;  /* 0x00000042050e7232 */ /* 0x000fe20000200000 */
[----:B------:R-:W-:Y:S01]  /*78f0*/  BSSY B2, `(.L_x_20388) ;  /* 0x0000034000027945 */ /* 0x000fe20003800000 */
[----:B------:R-:W-:Y:S02]  /*7900*/  HMUL2.BF16_V2 R18, R13, R68 ;  /* 0x000000440d127232 */ /* 0x000fe40000200000 */
[----:B------:R-:W-:Y:S01]  /*7910*/  HFMA2.MMA.BF16_V2 R20, R12, R67, -RZ ;  /* 0x000000430c147235 */ /* 0x000fe200003000ff */
        /* <DEDUP_REMOVED lines=8> */
[----:B------:R-:W-:Y:S01]  /*79a0*/  PRMT R14, R20, 0x7632, R14 ;  /* 0x00007632140e7816 */ /* 0x000fe2000000000e */
        /* <DEDUP_REMOVED lines=40> */
.L_x_20389:
[----:B------:R-:W-:Y:S05]  /*7c30*/  BSYNC B2 ;  /* 0x0000000000027941 */ /* 0x000fea0003800000 */
.L_x_20388:
        /* <DEDUP_REMOVED lines=40> */
.L_x_20391:
[----:B------:R-:W-:Y:S05]  /*7ec0*/  BSYNC B2 ;  /* 0x0000000000027941 */ /* 0x000fea0003800000 */
.L_x_20390:
        /* <DEDUP_REMOVED lines=10> */
[C---:B------:R-:W-:Y:S01]  /*7f70*/  PRMT R16, R42.reuse, 0x7610, R16 ;  /* 0x000076102a107816 */ /* 0x040fe20000000010 */
[----:B------:R-:W-:Y:S01]  /*7f80*/  FADD.FTZ R18, R17, R18 ;  /* 0x0000001211127221 */ /* 0x000fe20000010000 */
[----:B------:R-:W-:Y:S01]  /*7f90*/  PRMT R17, R42, 0x7632, R17 ;  /* 0x000076322a117816 */ /* 0x000fe20000000011 */
[--C-:B------:R-:W-:Y:S01]  /*7fa0*/  FADD.FTZ R19, R19, R20.reuse ;  /* 0x0000001413137221 */ /* 0x100fe20000010000 */
[C---:B------:R-:W-:Y:S01]  /*7fb0*/  PRMT R20, R43.reuse, 0x7610, R20 ;  /* 0x000076102b147816 */ /* 0x040fe20000000014 */
        /* <DEDUP_REMOVED lines=18> */
[----:B------:R-:W-:-:S02]  /*80e0*/  FADD.FTZ R43, R43, R44 ;  /* 0x0000002c2b2b7221 */ /* 0x000fc40000010000 */
        /* <DEDUP_REMOVED lines=41> */
.L_x_20393:
[----:B------:R-:W-:Y:S05]  /*8380*/  BSYNC B2 ;  /* 0x0000000000027941 */ /* 0x000fea0003800000 */
.L_x_20392:
[----:B------:R-:W-:Y:S01]  /*8390*/  HFMA2.MMA.BF16_V2 R16, R4, R47, -RZ ;  /* 0x0000002f04107235 */ /* 0x000fe200003000ff */
[----:B------:R-:W-:Y:S01]  /*83a0*/  HMUL2.BF16_V2 R14, R5, R46 ;  /* 0x0000002e050e7232 */ /* 0x000fe20000200000 */
[----:B------:R-:W-:Y:S01]  /*83b0*/  HFMA2.MMA.BF16_V2 R53, R12, R53, -RZ ;  /* 0x000000350c357235 */ /* 0x000fe200003000ff */
[----:B------:R-:W-:Y:S02]  /*83c0*/  HMUL2.BF16_V2 R18, R13, R48 ;  /* 0x000000300d127232 */ /* 0x000fe40000200000 */
[----:B------:R-:W-:Y:S01]  /*83d0*/  FADD.FTZ R28, R28, R19 ;  /* 0x000000131c1c7221 */ /* 0x000fe20000010000 */
[----:B------:R-:W-:Y:S01]  /*83e0*/  FADD.FTZ R27, R27, R20 ;  /* 0x000000141b1b7221 */ /* 0x000fe20000010000 */
[C---:B------:R-:W-:Y:S01]  /*83f0*/  PRMT R15, R14.reuse, 0x7632, R15 ;  /* 0x000076320e0f7816 */ /* 0x040fe2000000000f */
[----:B------:R-:W-:Y:S01]  /*8400*/  BSSY B2, `(.L_x_20394) ;  /* 0x0000030000027945 */ /* 0x000fe20003800000 */
[----:B------:R-:W-:Y:S02]  /*8410*/  SHF.L.U32 R14, R14, 0x10, RZ ;  /* 0x000000100e0e7819 */ /* 0x000fe400000006ff */
[----:B------:R-:W-:Y:S01]  /*8420*/  PRMT R17, R16, 0x7632, R17 ;  /* 0x0000763210117816 */ /* 0x000fe20000000011 */
[----:B------:R-:W-:Y:S01]  /*8430*/  IMAD.U32 R15, R15, 0x10000, RZ ;  /* 0x000100000f0f7824 */ /* 0x000fe200078e00ff */
[----:B------:R-:W-:Y:S01]  /*8440*/  PRMT R19, R18, 0x7632, R19 ;  /* 0x0000763212137816 */ /* 0x000fe20000000013 */
[----:B------:R-:W-:-:S02]  /*8450*/  IMAD.U32 R20, R16, 0x10000, RZ ;  /* 0x0001000010147824 */ /* 0x000fc400078e00ff */
[----:B------:R-:W-:Y:S02]  /*8460*/  IMAD.U32 R17, R17, 0x10000, RZ ;  /* 0x0001000011117824 */ /* 0x000fe400078e00ff */
        /* <DEDUP_REMOVED lines=41> */
.L_x_20395:
[----:B------:R-:W-:Y:S05]  /*8700*/  BSYNC B2 ;  /* 0x0000000000027941 */ /* 0x000fea0003800000 */
.L_x_20394:
        /* <DEDUP_REMOVED lines=56> */
.L_x_20397:
[----:B------:R-:W-:Y:S05]  /*8a90*/  BSYNC B2 ;  /* 0x0000000000027941 */ /* 0x000fea0003800000 */
.L_x_20396:
        /* <DEDUP_REMOVED lines=14> */
[C---:B------:R-:W-:Y:S02]  /*8b80*/  IADD3 R44, R32.reuse, 0x1, RZ ;  /* 0x00000001202c7810 */ /* 0x040fe40007ffe0ff */
[----:B------:R-:W-:Y:S01]  /*8b90*/  ISETP.GE.AND P5, PT, R45, UR14, PT ;  /* 0x0000000e2d007c0c */ /* 0x000fe2000bfa6270 */
[----:B------:R-:W-:Y:S01]  /*8ba0*/  VIADD R45, R32, 0x4 ;  /* 0x00000004202d7836 */ /* 0x000fe20000000000 */
[----:B------:R-:W-:Y:S01]  /*8bb0*/  ISETP.GE.AND P0, PT, R44, UR14, PT ;  /* 0x0000000e2c007c0c */ /* 0x000fe2000bf06270 */
[----:B------:R-:W-:Y:S01]  /*8bc0*/  VIADD R44, R32, 0x3 ;  /* 0x00000003202c7836 */ /* 0x000fe20000000000 */
[----:B------:R-:W-:Y:S02]  /*8bd0*/  ISETP.GE.AND P2, PT, R46, UR14, PT ;  /* 0x0000000e2e007c0c */ /* 0x000fe4000bf46270 */
        /* <DEDUP_REMOVED lines=21> */
.L_x_20399:
[----:B------:R-:W-:Y:S05]  /*8d30*/  BSYNC B2 ;  /* 0x0000000000027941 */ /* 0x000fea0003800000 */
.L_x_20398:
[----:B------:R-:W-:Y:S01]  /*8d40*/  IMAD.U32 R18, R18, 0x10000, RZ ;  /* 0x0001000012127824 */ /* 0x000fe200078e00ff */
[----:B------:R-:W-:Y:S01]  /*8d50*/  HFMA2.MMA.BF16_V2 R5, R5, R58, -RZ ;  /* 0x0000003a05057235 */ /* 0x000fe200003000ff */
[----:B------:R-:W-:Y:S01]  /*8d60*/  IMAD.U32 R19, R19, 0x10000, RZ ;  /* 0x0001000013137824 */ /* 0x000fe200078e00ff */
[----:B------:R-:W-:Y:S01]  /*8d70*/  SHF.L.U32 R43, R43, 0x10, RZ ;  /* 0x000000102b2b7819 */ /* 0x000fe200000006ff */
        /* <DEDUP_REMOVED lines=15> */
[----:B------:R-:W-:-:S02]  /*8e70*/  IMAD.U32 R20, R20, 0x10000, RZ ;  /* 0x0001000014147824 */ /* 0x000fc400078e00ff */
[----:B------:R-:W-:Y:S01]  /*8e80*/  FADD.FTZ R15, R15, R14 ;  /* 0x0000000e0f0f7221 */ /* 0x000fe20000010000 */
[----:B------:R-:W-:Y:S02]  /*8e90*/  IMAD.U32 R5, R5, 0x10000, RZ ;  /* 0x0001000005057824 */ /* 0x000fe400078e00ff */
[----:B------:R-:W-:Y:S01]  /*8ea0*/  FADD.FTZ R18, R18, R43 ;  /* 0x0000002b12127221 */ /* 0x000fe20000010000 */
[----:B------:R-:W-:Y:S01]  /*8eb0*/  FADD.FTZ R42, R19, R20 ;  /* 0x00000014132a7221 */ /* 0x000fe20000010000 */
[----:B------:R-:W-:Y:S01]  /*8ec0*/  HFMA2.MMA.BF16_V2 R19, R12, R61, -RZ ;  /* 0x0000003d0c137235 */ /* 0x000fe200003000ff */
[C---:B------:R-:W-:Y:S01]  /*8ed0*/  PRMT R12, R13.reuse, 0x7610, R12 ;  /* 0x000076100d0c7816 */ /* 0x040fe2000000000c */
        /* <DEDUP_REMOVED lines=23> */
.L_x_20385:
[----:B------:R-:W-:Y:S05]  /*9050*/  BSYNC B0 ;  /* 0x0000000000007941 */ /* 0x000fea0003800000 */
.L_x_20384:
        /* <DEDUP_REMOVED lines=8> */
.L_x_20383:
[----:B------:R-:W-:Y:S05]  /*90e0*/  BSYNC B1 ;  /* 0x0000000000017941 */ /* 0x000fea0003800000 */
.L_x_20381:
[----:B--2-4-:R-:W1:Y:S01]  /*90f0*/  SHFL.BFLY PT, R2, R29, 0x1, 0x1f ;  /* 0x0c201f001d027f89 */ /* 0x014e6200000e0000 */
[----:B------:R-:W2:Y:S01]  /*9100*/  S2UR UR5, SR_CgaCtaId ;  /* 0x00000000000579c3 */ /* 0x000ea20000008800 */
[----:B0-----:R-:W-:Y:S01]  /*9110*/  LEA.HI R15, R0, R0, RZ, 0x1 ;  /* 0x00000000000f7211 */ /* 0x001fe200078f08ff */
[----:B------:R-:W-:Y:S01]  /*9120*/  UMOV UR4, 0x400 ;  /* 0x0000040000047882 */ /* 0x000fe20000000000 */
[----:B------:R-:W0:Y:S01]  /*9130*/  SHFL.BFLY PT, R3, R28, 0x1, 0x1f ;  /* 0x0c201f001c037f89 */ /* 0x000e2200000e0000 */
[----:B------:R-:W-:Y:S01]  /*9140*/  UIADD3 UR4, UR4, 0x100, URZ ;  /* 0x0000010004047890 */ /* 0x000fe2000fffe03f */
[----:B------:R-:W-:Y:S01]  /*9150*/  SHF.R.S32.HI R15, RZ, 0x1, R15 ;  /* 0x00000001ff0f7819 */ /* 0x000fe2000001140f */
[----:B------:R-:W-:Y:S01]  /*9160*/  BSSY B0, `(.L_x_20401) ;  /* 0x0000032000007945 */ /* 0x000fe20003800000 */
[----:B------:R-:W4:Y:S03]  /*9170*/  SHFL.BFLY PT, R4, R27, 0x1, 0x1f ;  /* 0x0c201f001b047f89 */ /* 0x000f2600000e0000 */
[----:B------:R-:W-:Y:S01]  /*9180*/  IMAD R8, R8, 0x70, R15 ;  /* 0x0000007008087824 */ /* 0x000fe200078e020f */
[----:B------:R-:W3:Y:S04]  /*9190*/  SHFL.BFLY PT, R5, R26, 0x1, 0x1f ;  /* 0x0c201f001a057f89 */ /* 0x000ee800000e0000 */
[----:B------:R-:W3:Y:S04]  /*91a0*/  SHFL.BFLY PT, R6, R25, 0x1, 0x1f ;  /* 0x0c201f0019067f89 */ /* 0x000ee800000e0000 */
[----:B------:R-:W3:Y:S04]  /*91b0*/  SHFL.BFLY PT, R7, R24, 0x1, 0x1f ;  /* 0x0c201f0018077f89 */ /* 0x000ee800000e0000 */
[----:B------:R-:W3:Y:S01]  /*91c0*/  SHFL.BFLY PT, R12, R23, 0x1, 0x1f ;  /* 0x0c201f00170c7f89 */ /* 0x000ee200000e0000 */
[----:B-1----:R-:W-:Y:S01]  /*91d0*/  FADD.FTZ R10, R2, R29 ;  /* 0x0000001d020a7221 */ /* 0x002fe20000010000 */
[----:B------:R-:W-:Y:S01]  /*91e0*/  LOP3.LUT R2, R0, 0x1, RZ, 0xc0, !PT ;  /* 0x0000000100027812 */ /* 0x000fe200078ec0ff */
[----:B--2---:R-:W-:Y:S01]  /*91f0*/  ULEA UR4, UR5, UR4, 0x18 ;  /* 0x0000000405047291 */ /* 0x004fe2000f8ec03f */
[----:B------:R-:W-:Y:S01]  /*9200*/  BAR.SYNC.DEFER_BLOCKING 0x0 ;  /* 0x0000000000007b1d */ /* 0x000fe20000010000 */
[----:B------:R-:W-:Y:S01]  /*9210*/  LOP3.LUT R0, R11, 0xffffffc0, RZ, 0xc0, !PT ;  /* 0xffffffc00b007812 */ /* 0x000fe200078ec0ff */
[----:B0-----:R-:W-:Y:S01]  /*9220*/  FADD.FTZ R13, R3, R28 ;  /* 0x0000001c030d7221 */ /* 0x001fe20000010000 */
[----:B------:R-:W-:Y:S01]  /*9230*/  ISETP.NE.AND P2, PT, R2, RZ, PT ;  /* 0x000000ff0200720c */ /* 0x000fe20003f45270 */
[----:B----4-:R-:W-:Y:S01]  /*9240*/  FADD.FTZ R16, R4, R27 ;  /* 0x0000001b04107221 */ /* 0x010fe20000010000 */
[----:B------:R-:W-:-:S02]  /*9250*/  LEA R8, R8, UR4, 0x2 ;  /* 0x0000000408087c11 */ /* 0x000fc4000f8e10ff */
[----:B------:R-:W-:Y:S01]  /*9260*/  ISETP.NE.OR P5, PT, R0, 0x40, P2 ;  /* 0x000000400000780c */ /* 0x000fe200017a5670 */
[C---:B------:R-:W-:Y:S01]  /*9270*/  VIADD R0, R11.reuse, 0x1f ;  /* 0x0000001f0b007836 */ /* 0x040fe20000000000 */
[----:B------:R-:W-:Y:S01]  /*9280*/  ISETP.GT.OR P0, PT, R11, 0x3f, P2 ;  /* 0x0000003f0b00780c */ /* 0x000fe20001704670 */
[----:B---3--:R-:W-:Y:S01]  /*9290*/  FADD.FTZ R17, R5, R26 ;  /* 0x0000001a05117221 */ /* 0x008fe20000010000 */
[C---:B------:R-:W-:Y:S01]  /*92a0*/  ISETP.GT.OR P1, PT, R11.reuse, 0x1f, P2 ;  /* 0x0000001f0b00780c */ /* 0x040fe20001724670 */
[----:B------:R-:W-:Y:S01]  /*92b0*/  FADD.FTZ R25, R6, R25 ;  /* 0x0000001906197221 */ /* 0x000fe20000010000 */
[----:B------:R-:W-:Y:S02]  /*92c0*/  ISETP.GT.U32.AND P3, PT, R0, 0x3e, PT ;  /* 0x0000003e0000780c */ /* 0x000fe40003f64070 */
[----:B------:R-:W-:Y:S01]  /*92d0*/  LOP3.LUT R0, R11, 0xffffffe0, RZ, 0xc0, !PT ;  /* 0xffffffe00b007812 */ /* 0x000fe200078ec0ff */
[----:B------:R-:W-:-:S03]  /*92e0*/  FADD.FTZ R24, R7, R24 ;  /* 0x0000001807187221 */ /* 0x000fc60000010000 */
[----:B------:R-:W-:Y:S01]  /*92f0*/  ISETP.NE.OR P4, PT, R0, 0x20, P2 ;  /* 0x000000200000780c */ /* 0x000fe20001785670 */
[----:B------:R-:W-:Y:S01]  /*9300*/  FADD.FTZ R23, R12, R23 ;  /* 0x000000170c177221 */ /* 0x000fe20000010000 */
        /* <DEDUP_REMOVED lines=23> */
.L_x_20402:
[----:B------:R-:W-:Y:S05]  /*9480*/  BSYNC B0 ;  /* 0x0000000000007941 */ /* 0x000fea0003800000 */
.L_x_20401:
        /* <DEDUP_REMOVED lines=25> */
.L_x_20404:
[----:B------:R-:W-:Y:S05]  /*9620*/  BSYNC B0 ;  /* 0x0000000000007941 */ /* 0x000fea0003800000 */
.L_x_20403:
        /* <DEDUP_REMOVED lines=19> */
[C---:B------:R-:W-:Y:S01]  /*9760*/  VIADD R0, R15.reuse, 0x10 ;  /* 0x000000100f007836 */ /* 0x040fe20000000000 */
[----:B------:R-:W-:Y:S01]  /*9770*/  ULDC.64 UR8, c[0x0][0x220] ;  /* 0x0000880000087ab9 */ /* 0x000fe20000000a00 */
[C---:B------:R-:W-:Y:S01]  /*9780*/  IADD3 R5, R15.reuse, 0x20, RZ ;  /* 0x000000200f057810 */ /* 0x040fe20007ffe0ff */
[C---:B------:R-:W-:Y:S01]  /*9790*/  VIADD R7, R15.reuse, 0x30 ;  /* 0x000000300f077836 */ /* 0x040fe20000000000 */
[----:B------:R-:W-:Y:S02]  /*97a0*/  LEA.HI.X.SX32 R4, R15, UR7, 0x1, P0 ;  /* 0x000000070f047c11 */ /* 0x000fe400080f0eff */
[----:B------:R-:W-:Y:S02]  /*97b0*/  LEA R2, P0, R3, UR8, 0x1 ;  /* 0x0000000803027c11 */ /* 0x000fe4000f8008ff */
[----:B01----:R-:W-:Y:S02]  /*97c0*/  IADD3 R8, P1, R0, UR4, RZ ;  /* 0x0000000400087c10 */ /* 0x003fe4000ff3e0ff */
        /* <DEDUP_REMOVED lines=16> */
[----:B------:R-:W-:Y:S02]  /*98d0*/  IADD3 R21, P0, R11, UR4, RZ ;  /* 0x000000040b157c10 */ /* 0x000fe4000ff1e0ff */
        /* <DEDUP_REMOVED lines=25> */
.L_x_20350:
[----:B------:R-:W-:Y:S01]  /*9a70*/  BSSY B2, `(.L_x_20405) ;  /* 0x0000007000027945 */ /* 0x000fe20003800000 */
[----:B------:R-:W-:Y:S01]  /*9a80*/  IMAD.MOV.U32 R27, RZ, RZ, 0x1 ;  /* 0x00000001ff1b7424 */ /* 0x000fe200078e00ff */
[----:B------:R-:W-:Y:S01]  /*9a90*/  MOV R28, 0x1f ;  /* 0x0000001f001c7802 */ /* 0x000fe20000000f00 */
[----:B------:R-:W-:-:S07]  /*9aa0*/  IMAD.MOV.U32 R25, RZ, RZ, -0x1 ;  /* 0xffffffffff197424 */ /* 0x000fce00078e00ff */
[----:B------:R-:W-:Y:S05]  /*9ab0*/  WARPSYNC.COLLECTIVE R25, `(.L_x_20406) ;  /* 0x0000000019087348 */ /* 0x000fea0003c00000 */
[----:B------:R0:W1:Y:S02]  /*9ac0*/  SHFL.BFLY P2, R26, R24, R27, R28 ;  /* 0x0c00001b181a7389 */ /* 0x000064000004001c */
[----:B01----:R-:W-:Y:S01]  /*9ad0*/  ENDCOLLECTIVE ;  /* 0x000000000000791b */ /* 0x003fe20003800000 */
.L_x_20406:
[----:B------:R-:W-:Y:S05]  /*9ae0*/  BSYNC B2 ;  /* 0x0000000000027941 */ /* 0x000fea0003800000 */
.L_x_20405:
[----:B------:R-:W-:Y:S01]  /*9af0*/  IMAD.MOV.U32 R25, RZ, RZ, R26 ;  /* 0x000000ffff197224 */ /* 0x000fe200078e001a */
[----:B------:R-:W-:Y:S06]  /*9b00*/  BRA `(.L_x_20407) ;  /* 0xffffff9400747947 */ /* 0x000fec000383ffff */
.L_x_20355:
[----:B------:R-:W-:Y:S01]  /*9b10*/  BSSY B2, `(.L_x_20408) ;  /* 0x0000007000027945 */ /* 0x000fe20003800000 */
[----:B------:R-:W-:Y:S02]  /*9b20*/  IMAD.MOV.U32 R27, RZ, RZ, 0x1 ;  /* 0x00000001ff1b7424 */ /* 0x000fe400078e00ff */
[----:B------:R-:W-:Y:S02]  /*9b30*/  IMAD.MOV.U32 R28, RZ, RZ, 0x1f ;  /* 0x0000001fff1c7424 */ /* 0x000fe400078e00ff */
[----:B------:R-:W-:-:S07]  /*9b40*/  IMAD.MOV.U32 R25, RZ, RZ, -0x1 ;  /* 0xffffffffff197424 */ /* 0x000fce00078e00ff */
[----:B------:R-:W-:Y:S05]  /*9b50*/  WARPSYNC.COLLECTIVE R25, `(.L_x_20409) ;  /* 0x0000000019087348 */ /* 0x000fea0003c00000 */
[----:B------:R0:W1:Y:S02]  /*9b60*/  SHFL.BFLY P2, R26, R24, R27, R28 ;  /* 0x0c00001b181a7389 */ /* 0x000064000004001c */
[----:B01----:R-:W-:Y:S01]  /*9b70*/  ENDCOLLECTIVE ;  /* 0x000000000000791b */ /* 0x003fe20003800000 */
.L_x_20409:
[----:B------:R-:W-:Y:S05]  /*9b80*/  BSYNC B2 ;  /* 0x0000000000027941 */ /* 0x000fea0003800000 */
.L_x_20408:
[----:B------:R-:W-:Y:S01]  /*9b90*/  MOV R25, R26 ;  /* 0x0000001a00197202 */ /* 0x000fe20000000f00 */
[----:B------:R-:W-:Y:S06]  /*9ba0*/  BRA `(.L_x_20410) ;  /* 0xffffffac00d47947 */ /* 0x000fec000383ffff */
.L_x_20358:
[----:B------:R-:W-:Y:S01]  /*9bb0*/  BSSY B0, `(.L_x_20411) ;  /* 0x0000008000007945 */ /* 0x000fe20003800000 */
[----:B0-----:R-:W-:Y:S02]  /*9bc0*/  IMAD.MOV.U32 R24, RZ, RZ, R69 ;  /* 0x000000ffff187224 */ /* 0x001fe400078e0045 */
[----:B------:R-:W-:Y:S02]  /*9bd0*/  IMAD.MOV.U32 R27, RZ, RZ, 0x10 ;  /* 0x00000010ff1b7424 */ /* 0x000fe400078e00ff */
[----:B------:R-:W-:Y:S02]  /*9be0*/  IMAD.MOV.U32 R28, RZ, RZ, 0x1f ;  /* 0x0000001fff1c7424 */ /* 0x000fe400078e00ff */
[----:B-1----:R-:W-:-:S07]  /*9bf0*/  IMAD.MOV.U32 R25, RZ, RZ, -0x1 ;  /* 0xffffffffff197424 */ /* 0x002fce00078e00ff */
[----:B-----5:R-:W-:Y:S05]  /*9c00*/  WARPSYNC.COLLECTIVE R25, `(.L_x_20412) ;  /* 0x0000000019087348 */ /* 0x020fea0003c00000 */
[----:B------:R0:W1:Y:S02]  /*9c10*/  SHFL.BFLY P2, R26, R24, R27, R28 ;  /* 0x0c00001b181a7389 */ /* 0x000064000004001c */
[----:B01---5:R-:W-:Y:S01]  /*9c20*/  ENDCOLLECTIVE ;  /* 0x000000000000791b */ /* 0x023fe20003800000 */
.L_x_20412:
[----:B------:R-:W-:Y:S05]  /*9c30*/  BSYNC B0 ;  /* 0x0000000000007941 */ /* 0x000fea0003800000 */
.L_x_20411:
        /* <DEDUP_REMOVED lines=9> */
.L_x_20413:
[----:B------:R-:W-:Y:S01]  /*9cd0*/  HFMA2.MMA R27, -RZ, RZ, 0, 2.384185791015625e-07 ;  /* 0x00000004ff1b7435 */ /* 0x000fe200000001ff */
[----:B------:R-:W-:-:S05]  /*9ce0*/  IMAD.MOV.U32 R3, RZ, RZ, R26 ;  /* 0x000000ffff037224 */ /* 0x000fca00078e001a */
[----:B------:R-:W-:-:S05]  /*9cf0*/  FMNMX.FTZ R3, R2, R3, !PT ;  /* 0x0000000302037209 */ /* 0x000fca0007810000 */
[----:B------:R-:W-:-:S07]  /*9d00*/  IMAD.MOV.U32 R24, RZ, RZ, R3 ;  /* 0x000000ffff187224 */ /* 0x000fce00078e0003 */
[----:B------:R-:W-:Y:S05]  /*9d10*/  WARPSYNC.COLLECTIVE R25, `(.L_x_20414) ;  /* 0x0000000019087348 */ /* 0x000fea0003c00000 */
[----:B------:R0:W1:Y:S02]  /*9d20*/  SHFL.BFLY P2, R26, R24, R27, R28 ;  /* 0x0c00001b181a7389 */ /* 0x000064000004001c */
[----:B01----:R-:W-:Y:S01]  /*9d30*/  ENDCOLLECTIVE ;  /* 0x000000000000791b */ /* 0x003fe20003800000 */
.L_x_20414:
[----:B------:R-:W-:Y:S02]  /*9d40*/  IMAD.MOV.U32 R27, RZ, RZ, 0x2 ;  /* 0x00000002ff1b7424 */ /* 0x000fe400078e00ff */
[----:B------:R-:W-:-:S05]  /*9d50*/  IMAD.MOV.U32 R4, RZ, RZ, R26 ;  /* 0x000000ffff047224 */ /* 0x000fca00078e001a */
[----:B------:R-:W-:-:S05]  /*9d60*/  FMNMX.FTZ R5, R3, R4, !PT ;  /* 0x0000000403057209 */ /* 0x000fca0007810000 */
[----:B------:R-:W-:-:S07]  /*9d70*/  IMAD.MOV.U32 R24, RZ, RZ, R5 ;  /* 0x000000ffff187224 */ /* 0x000fce00078e0005 */
[----:B------:R-:W-:Y:S05]  /*9d80*/  WARPSYNC.COLLECTIVE R25, `(.L_x_20415) ;  /* 0x0000000019087348 */ /* 0x000fea0003c00000 */
[----:B------:R0:W1:Y:S02]  /*9d90*/  SHFL.BFLY P2, R26, R24, R27, R28 ;  /* 0x0c00001b181a7389 */ /* 0x000064000004001c */
[----:B01----:R-:W-:Y:S01]  /*9da0*/  ENDCOLLECTIVE ;  /* 0x000000000000791b */ /* 0x003fe20003800000 */
.L_x_20415:
[----:B------:R-:W-:Y:S01]  /*9db0*/  IMAD.MOV.U32 R4, RZ, RZ, R26 ;  /* 0x000000ffff047224 */ /* 0x000fe200078e001a */
[----:B------:R-:W-:Y:S06]  /*9dc0*/  BRA `(.L_x_20416) ;  /* 0xffffffb000007947 */ /* 0x000fec000383ffff */
.L_x_20417:
        /* <DEDUP_REMOVED lines=11> */
.L_x_29924:


//--------------------- .text._ZN4vllm25paged_attention_v2_kernelI13__nv_bfloat16S1_Li96ELi16ELi128ELNS_18Fp8KVCacheDataTypeE0ELb1ELi512EEEvPfS3_PT_PKS4_PKT0_SA_ifPKiSC_iPKfiiiSE_SE_iiiii --------------------------
	.section	.text._ZN4vllm25paged_attention_v2_kernelI13__nv_bfloat16S1_Li96ELi16ELi128ELNS_18Fp8KVCacheDataTypeE0ELb1ELi512EEEvPfS3_PT_PKS4_PKT0_SA_ifPKiSC_iPKfiiiSE_SE_iiiii,"ax",@progbits
	.align	128
        .global         _ZN4vllm25paged_attention_v2_kernelI13__nv_bfloat16S1_Li96ELi16ELi128ELNS_18Fp8KVCacheDataTypeE0ELb1ELi512EEEvPfS3_PT_PKS4_PKT0_SA_ifPKiSC_iPKfiiiSE_SE_iiiii
        .type           _ZN4vllm25paged_attention_v2_kernelI13__nv_bfloat16S1_Li96ELi16ELi128ELNS_18Fp8KVCacheDataTypeE0ELb1ELi512EEEvPfS3_PT_PKS4_PKT0_SA_ifPKiSC_iPKfiiiSE_SE_iiiii,@function
        .size           _ZN4vllm25paged_attention_v2_kernelI13__nv_bfloat16S1_Li96ELi16ELi128ELNS_18Fp8KVCacheDataTypeE0ELb1ELi512EEEvPfS3_PT_PKS4_PKT0_SA_ifPKiSC_iPKfiiiSE_SE_iiiii,(.L_x_29925 - _ZN4vllm25paged_attention_v2_kernelI13__nv_bfloat16S1_Li96ELi16ELi128ELNS_18Fp8KVCacheDataTypeE0ELb1ELi512EEEvPfS3_PT_PKS4_PKT0_SA_ifPKiSC_iPKfiiiSE_SE_iiiii)
        .other          _ZN4vllm25paged_attention_v2_kernelI13__nv_bfloat16S1_Li96ELi16ELi128ELNS_18Fp8KVCacheDataTypeE0ELb1ELi512EEEvPfS3_PT_PKS4_PKT0_SA_ifPKiSC_iPKfiiiSE_SE_iiiii,@"STO_CUDA_ENTRY STV_DEFAULT"
_ZN4vllm25paged_attention_v2_kernelI13__nv_bfloat16S1_Li96ELi16ELi128ELNS_18Fp8KVCacheDataTypeE0ELb1ELi512EEEvPfS3_PT_PKS4_PKT0_SA_ifPKiSC_iPKfiiiSE_SE_iiiii:
.text._ZN4vllm25paged_attention_v2_kernelI13__nv_bfloat16S1_Li96ELi16ELi128ELNS_18Fp8KVCacheDataTypeE0ELb1ELi512EEEvPfS3_PT_PKS4_PKT0_SA_ifPKiSC_iPKfiiiSE_SE_iiiii:
        /* <DEDUP_REMOVED lines=25> */
[----:B------:R-:W-:Y:S01]  /*0190*/  UIADD3 UR4, UR14, 0xf, URZ ;  /* 0x0000000f0e047890 */ /* 0x000fe2000fffe03f */
[----:B------:R-:W-:Y:S03]  /*01a0*/  BSSY B0, `(.L_x_20418) ;  /* 0x0000092000007945 */ /* 0x000fe60003800000 */
[----:B------:R-:W-:-:S04]  /*01b0*/  USHF.R.S32.HI UR6, URZ, 0x1f, UR4 ;  /* 0x0000001f3f067899 */ /* 0x000fc80008011404 */
[----:B------:R-:W-:Y:S01]  /*01c0*/  ULEA.HI UR6, UR6, UR4, URZ, 0x4 ;  /* 0x0000000406067291 */ /* 0x000fe2000f8f203f */
[----:B--2---:R-:W-:Y:S01]  /*01d0*/  IABS R4, R8 ;  /* 0x0000000800047213 */ /* 0x004fe20000000000 */
[----:B------:R-:W-:Y:S02]  /*01e0*/  ULEA UR4, UR7, 0x20, 0x5 ;  /* 0x0000002007047891 */ /* 0x000fe4000f8e283f */
[----:B------:R-:W-:Y:S01]  /*01f0*/  USHF.R.S32.HI UR6, URZ, 0x4, UR6 ;  /* 0x000000043f067899 */ /* 0x000fe20008011406 */
[----:B0-----:R-:W-:-:S03]  /*0200*/  VIADD R10, R3, 0xffffffe ;  /* 0x0ffffffe030a7836 */ /* 0x001fc60000000000 */
[----:B------:R-:W-:Y:S01]  /*0210*/  UISETP.LT.AND UP0, UPT, UR6, UR4, UPT ;  /* 0x000000040600728c */ /* 0x000fe2000bf01270 */
[----:B------:R0:W1:Y:S03]  /*0220*/  F2I.FTZ.U32.TRUNC.NTZ R11, R10 ;  /* 0x0000000a000b7305 */ /* 0x000066000021f000 */
[----:B------:R-:W-:-:S04]  /*0230*/  USEL UR4, UR6, UR4, UP0 ;  /* 0x0000000406047287 */ /* 0x000fc80008000000 */
[----:B------:R-:W-:Y:S01]  /*0240*/  UIMAD UR6, UR7, -0x20, UR4 ;  /* 0xffffffe0070678a4 */ /* 0x000fe2000f8e0204 */
[----:B0-----:R-:W-:-:S03]  /*0250*/  IMAD.MOV.U32 R10, RZ, RZ, RZ ;  /* 0x000000ffff0a7224 */ /* 0x001fc600078e00ff */
[----:B------:R-:W-:-:S04]  /*0260*/  ULEA UR6, UR6, UR5, 0x4 ;  /* 0x0000000506067291 */ /* 0x000fc8000f8e203f */
[----:B------:R-:W-:Y:S01]  /*0270*/  UISETP.LT.AND UP0, UPT, UR14, UR6, UPT ;  /* 0x000000060e00728c */ /* 0x000fe2000bf01270 */
[----:B-1----:R-:W-:-:S03]  /*0280*/  IMAD.MOV R9, RZ, RZ, -R11 ;  /* 0x000000ffff097224 */ /* 0x002fc600078e0a0b */
        /* <DEDUP_REMOVED lines=12> */
[----:B------:R-:W-:Y:S02]  /*0350*/  LOP3.LUT R3, R8, R2, RZ, 0x3c, !PT ;  /* 0x0000000208037212 */ /* 0x000fe400078e3cff */
[----:B------:R-:W-:Y:S02]  /*0360*/  IABS R6, R7 ;  /* 0x0000000700067213 */ /* 0x000fe40000000000 */
        /* <DEDUP_REMOVED lines=38> */
[C---:B------:R-:W-:Y:S01]  /*05d0*/  VIMNMX R4, R9.reuse, -0x34, !PT ;  /* 0xffffffcc09047848 */ /* 0x040fe20007fe0100 */
[----:B------:R-:W-:Y:S01]  /*05e0*/  ULDC UR5, c[0x0][0x268] ;  /* 0x00009a0000057ab9 */ /* 0x000fe20000000800 */
[----:B------:R-:W-:Y:S01]  /*05f0*/  BSSY B1, `(.L_x_20420) ;  /* 0x0000029000017945 */ /* 0x000fe20003800000 */
[----:B------:R-:W-:Y:S01]  /*0600*/  IMAD.MOV.U32 R13, RZ, RZ, R9 ;  /* 0x000000ffff0d7224 */ /* 0x000fe200078e0009 */
[----:B------:R-:W-:-:S04]  /*0610*/  IADD3 R4, -R9, 0x3f, R4 ;  /* 0x0000003f09047810 */ /* 0x000fc80007ffe104 */
        /* <DEDUP_REMOVED lines=23> */
[----:B------:R-:W-:Y:S02]  /*0790*/  IMAD.MOV.U32 R12, RZ, RZ, R10 ;  /* 0x000000ffff0c7224 */ /* 0x000fe400078e000a */
[----:B------:R-:W-:-:S07]  /*07a0*/  IMAD.X R21, RZ, RZ, R21, P1 ;  /* 0x000000ffff157224 */ /* 0x000fce00008e0615 */
.L_x_20422:
        /* <DEDUP_REMOVED lines=13> */
.L_x_20421:
[----:B------:R-:W-:Y:S05]  /*0880*/  BSYNC B1 ;  /* 0x0000000000017941 */ /* 0x000fea0003800000 */
.L_x_20420:
        /* <DEDUP_REMOVED lines=10> */
[----:B0-----:R-:W-:-:S05]  /*0930*/  LEA R11, R11, R10, 0x18 ;  /* 0x0000000a0b0b7211 */ /* 0x001fca00078ec0ff */
[----:B------:R-:W-:-:S05]  /*0940*/  IMAD R12, R36, 0x60, R11 ;  /* 0x00000060240c7824 */ /* 0x000fca00078e020b */
[----:B------:R-:W-:Y:S02]  /*0950*/  IADD3 R12, R12, 0x400, R3 ;  /* 0x000004000c0c7810 */ /* 0x000fe40007ffe003 */
[----:B------:R-:W-:-:S07]  /*0960*/  LEA R3, R36, R3, 0x2 ;  /* 0x0000000324037211 */ /* 0x000fce00078e10ff */
.L_x_20423:
        /* <DEDUP_REMOVED lines=21> */
.L_x_20419:
[----:B------:R-:W-:Y:S05]  /*0ac0*/  BSYNC B0 ;  /* 0x0000000000007941 */ /* 0x000fea0003800000 */
.L_x_20418:
        /* <DEDUP_REMOVED lines=8> */
[----:B------:R-:W2:Y:S01]  /*0b50*/  LDC R14, c[0x0][0x298] ;  /* 0x0000a600ff0e7b82 */ /* 0x000ea20000000800 */
[----:B------:R-:W-:Y:S01]  /*0b60*/  ULDC.64 UR12, c[0x0][0x230] ;  /* 0x00008c00000c7ab9 */ /* 0x000fe20000000a00 */
[----:B------:R-:W-:Y:S01]  /*0b70*/  ULDC.64 UR18, c[0x0][0x230] ;  /* 0x00008c0000127ab9 */ /* 0x000fe20000000a00 */
[----:B------:R-:W-:Y:S01]  /*0b80*/  IABS R13, R13 ;  /* 0x0000000d000d7213 */ /* 0x000fe20000000000 */
        /* <DEDUP_REMOVED lines=16> */
[----:B------:R-:W-:Y:S02]  /*0c90*/  ULDC UR5, c[0x0][0x288] ;  /* 0x0000a20000057ab9 */ /* 0x000fe40000000800 */
[----:B------:R-:W-:Y:S01]  /*0ca0*/  @P3 IMAD R7, R8, UR5, R7 ;  /* 0x0000000508073c24 */ /* 0x000fe2000f8e0207 */
[----:B------:R-:W-:Y:S01]  /*0cb0*/  ISETP.GE.AND P2, PT, R10, RZ, PT ;  /* 0x000000ff0a00720c */ /* 0x000fe20003f46270 */
[----:B------:R-:W-:-:S04]  /*0cc0*/  IMAD.HI.U32 R11, R3, R13, RZ ;  /* 0x0000000d030b7227 */ /* 0x000fc800078e00ff */
[----:B------:R-:W-:Y:S02]  /*0cd0*/  IMAD.MOV R12, RZ, RZ, -R11 ;  /* 0x000000ffff0c7224 */ /* 0x000fe400078e0a0b */
[----:B------:R-:W-:Y:S01]  /*0ce0*/  @!P3 IMAD R10, R2, UR5, R5 ;  /* 0x00000005020abc24 */ /* 0x000fe2000f8e0205 */
[----:B------:R-:W-:Y:S01]  /*0cf0*/  ULDC UR5, c[0x0][0x258] ;  /* 0x0000960000057ab9 */ /* 0x000fe20000000800 */
[----:B------:R-:W-:Y:S02]  /*0d00*/  IMAD R13, R4, R12, R13 ;  /* 0x0000000c040d7224 */ /* 0x000fe400078e020d */
[----:B------:R-:W-:-:S03]  /*0d10*/  IMAD R17, R0, UR5, RZ ;  /* 0x0000000500117c24 */ /* 0x000fc6000f8e02ff */
[----:B------:R-:W-:-:S13]  /*0d20*/  ISETP.GT.U32.AND P1, PT, R4, R13, PT ;  /* 0x0000000d0400720c */ /* 0x000fda0003f24070 */
[----:B------:R-:W-:Y:S02]  /*0d30*/  @!P1 IMAD.IADD R13, R13, 0x1, -R4 ;  /* 0x000000010d0d9824 */ /* 0x000fe400078e0a04 */
[----:B------:R-:W-:Y:S01]  /*0d40*/  @!P1 VIADD R11, R11, 0x1 ;  /* 0x000000010b0b9836 */ /* 0x000fe20000000000 */
[----:B------:R-:W-:Y:S02]  /*0d50*/  ISETP.NE.AND P1, PT, R15, RZ, PT ;  /* 0x000000ff0f00720c */ /* 0x000fe40003f25270 */
[----:B------:R-:W-:Y:S02]  /*0d60*/  ISETP.GE.U32.AND P0, PT, R13, R4, PT ;  /* 0x000000040d00720c */ /* 0x000fe40003f06070 */
[----:B------:R-:W-:-:S05]  /*0d70*/  @!P3 IADD3 R13, RZ, -R14, RZ ;  /* 0x8000000eff0db210 */ /* 0x000fca0007ffe0ff */
[----:B------:R-:W-:Y:S02]  /*0d80*/  @!P3 IMAD R8, R10, R13, RZ ;  /* 0x0000000d0a08b224 */ /* 0x000fe400078e02ff */
[----:B------:R-:W-:-:S04]  /*0d90*/  @P3 IMAD R8, R7, R14, RZ ;  /* 0x0000000e07083224 */ /* 0x000fc800078e02ff */
[----:B------:R-:W-:Y:S01]  /*0da0*/  @P0 VIADD R11, R11, 0x1 ;  /* 0x000000010b0b0836 */ /* 0x000fe20000000000 */
[----:B------:R-:W-:Y:S01]  /*0db0*/  ISETP.GE.AND P0, PT, R34, UR4, PT ;  /* 0x0000000422007c0c */ /* 0x000fe2000bf06270 */
[----:B------:R-:W-:Y:S02]  /*0dc0*/  VIADD R0, R8, 0x1 ;  /* 0x0000000108007836 */ /* 0x000fe40000000000 */
[----:B------:R-:W-:-:S04]  /*0dd0*/  IMAD.MOV.U32 R2, RZ, RZ, R11 ;  /* 0x000000ffff027224 */ /* 0x000fc800078e000b */
[----:B------:R-:W-:Y:S01]  /*0de0*/  @!P2 IMAD.MOV R2, RZ, RZ, -R2 ;  /* 0x000000ffff02a224 */ /* 0x000fe200078e0a02 */
[----:B------:R-:W-:-:S05]  /*0df0*/  @!P1 LOP3.LUT R2, RZ, R15, RZ, 0x33, !PT ;  /* 0x0000000fff029212 */ /* 0x000fca00078e33ff */
[----:B------:R-:W-:Y:S05]  /*0e00*/  @P0 BRA `(.L_x_20425) ;  /* 0x0000003800d00947 */ /* 0x000fea0003800000 */
[C---:B------:R-:W-:Y:S01]  /*0e10*/  SHF.L.U32 R32, R36.reuse, 0x2, RZ ;  /* 0x0000000224207819 */ /* 0x040fe200000006ff */
[C---:B------:R-:W-:Y:S01]  /*0e20*/  VIADD R8, R36.reuse, 0x2 ;  /* 0x0000000224087836 */ /* 0x040fe20000000000 */
[----:B------:R-:W-:Y:S01]  /*0e30*/  SHF.R.S32.HI R4, RZ, 0x1f, R9 ;  /* 0x0000001fff047819 */ /* 0x000fe20000011409 */
[----:B------:R-:W-:Y:S01]  /*0e40*/  VIADD R21, R36, 0x12 ;  /* 0x0000001224157836 */ /* 0x000fe20000000000 */
[----:B------:R-:W-:Y:S01]  /*0e50*/  SHF.R.S32.HI R7, RZ, 0x1f, R32 ;  /* 0x0000001fff077819 */ /* 0x000fe20000011420 */
[----:B------:R-:W-:Y:S01]  /*0e60*/  ULDC UR5, c[0x0][0x270] ;  /* 0x00009c0000057ab9 */ /* 0x000fe20000000800 */
[----:B------:R-:W-:Y:S01]  /*0e70*/  LEA.HI R4, R4, R9, RZ, 0x4 ;  /* 0x0000000904047211 */ /* 0x000fe200078f20ff */
[----:B------:R-:W0:Y:S01]  /*0e80*/  LDC R28, c[0x0][0x26c] ;  /* 0x00009b00ff1c7b82 */ /* 0x000e220000000800 */
[----:B------:R-:W-:Y:S01]  /*0e90*/  LEA.HI R7, R7, R32, RZ, 0x3 ;  /* 0x0000002007077211 */ /* 0x000fe200078f18ff */
[----:B------:R-:W-:Y:S01]  /*0ea0*/  IMAD R20, R5, UR5, RZ ;  /* 0x0000000505147c24 */ /* 0x000fe2000f8e02ff */
[----:B------:R-:W-:Y:S01]  /*0eb0*/  LOP3.LUT R4, R4, 0xfffffff0, RZ, 0xc0, !PT ;  /* 0xfffffff004047812 */ /* 0x000fe200078ec0ff */
[----:B------:R-:W-:Y:S01]  /*0ec0*/  VIADD R23, R36, 0x16 ;  /* 0x0000001624177836 */ /* 0x000fe20000000000 */
[----:B------:R-:W-:Y:S01]  /*0ed0*/  LOP3.LUT R7, R7, 0xfffffff8, RZ, 0xc0, !PT ;  /* 0xfffffff807077812 */ /* 0x000fe200078ec0ff */
[----:B------:R-:W-:Y:S01]  /*0ee0*/  ULDC UR5, c[0x0][0x28c] ;  /* 0x0000a30000057ab9 */ /* 0x000fe20000000800 */
[----:B------:R-:W-:Y:S01]  /*0ef0*/  SHF.L.U32 R8, R8, 0x2, RZ ;  /* 0x0000000208087819 */ /* 0x000fe200000006ff */
[----:B------:R-:W-:Y:S01]  /*0f00*/  IMAD.IADD R19, R9, 0x1, -R4 ;  /* 0x0000000109137824 */ /* 0x000fe200078e0a04 */
[----:B------:R-:W-:Y:S01]  /*0f10*/  IADD3 R22, R36, 0x14, RZ ;  /* 0x0000001424167810 */ /* 0x000fe20007ffe0ff */
[----:B------:R-:W-:Y:S01]  /*0f20*/  IMAD.IADD R32, R32, 0x1, -R7 ;  /* 0x0000000120207824 */ /* 0x000fe200078e0a07 */
[----:B------:R-:W-:Y:S01]  /*0f30*/  MOV R45, 0x400 ;  /* 0x00000400002d7802 */ /* 0x000fe20000000f00 */
[C---:B------:R-:W-:Y:S01]  /*0f40*/  VIADD R4, R36.reuse, 0x4 ;  /* 0x0000000424047836 */ /* 0x040fe20000000000 */
[----:B------:R-:W-:Y:S01]  /*0f50*/  SHF.R.S32.HI R33, RZ, 0x1f, R17 ;  /* 0x0000001fff217819 */ /* 0x000fe20000011411 */
[----:B------:R-:W-:-:S02]  /*0f60*/  VIADD R7, R36, 0x6 ;  /* 0x0000000624077836 */ /* 0x000fc40000000000 */
[----:B------:R-:W-:Y:S02]  /*0f70*/  VIADD R9, R36, 0x8 ;  /* 0x0000000824097836 */ /* 0x000fe40000000000 */
[----:B------:R-:W-:Y:S02]  /*0f80*/  IMAD.SHL.U32 R4, R4, 0x4, RZ ;  /* 0x0000000404047824 */ /* 0x000fe400078e00ff */
[----:B------:R-:W-:Y:S01]  /*0f90*/  IMAD.SHL.U32 R10, R7, 0x4, RZ ;  /* 0x00000004070a7824 */ /* 0x000fe200078e00ff */
[----:B------:R-:W-:Y:S01]  /*0fa0*/  SHF.R.S32.HI R7, RZ, 0x1f, R8 ;  /* 0x0000001fff077819 */ /* 0x000fe20000011408 */
[----:B------:R-:W-:Y:S01]  /*0fb0*/  IMAD.SHL.U32 R12, R9, 0x4, RZ ;  /* 0x00000004090c7824 */ /* 0x000fe200078e00ff */
[----:B------:R-:W-:Y:S01]  /*0fc0*/  SHF.R.S32.HI R9, RZ, 0x1f, R4 ;  /* 0x0000001fff097819 */ /* 0x000fe20000011404 */
[----:B------:R-:W-:Y:S01]  /*0fd0*/  IMAD.SHL.U32 R39, R19, 0x8, RZ ;  /* 0x0000000813277824 */ /* 0x000fe200078e00ff */
[----:B------:R-:W-:Y:S01]  /*0fe0*/  SHF.R.S32.HI R11, RZ, 0x1f, R10 ;  /* 0x0000001fff0b7819 */ /* 0x000fe2000001140a */
[----:B------:R-:W-:Y:S01]  /*0ff0*/  IMAD.SHL.U32 R25, R23, 0x4, RZ ;  /* 0x0000000417197824 */ /* 0x000fe200078e00ff */
[----:B------:R-:W-:-:S02]  /*1000*/  LEA.HI R7, R7, R8, RZ, 0x3 ;  /* 0x0000000807077211 */ /* 0x000fc400078f18ff */
[----:B------:R-:W-:Y:S02]  /*1010*/  LEA.HI R9, R9, R4, RZ, 0x3 ;  /* 0x0000000409097211 */ /* 0x000fe400078f18ff */
[----:B------:R-:W-:Y:S02]  /*1020*/  SHF.R.S32.HI R13, RZ, 0x1f, R12 ;  /* 0x0000001fff0d7819 */ /* 0x000fe4000001140c */
[----:B------:R-:W-:Y:S02]  /*1030*/  LEA.HI R11, R11, R10, RZ, 0x3 ;  /* 0x0000000a0b0b7211 */ /* 0x000fe400078f18ff */
[----:B------:R-:W-:Y:S02]  /*1040*/  LOP3.LUT R7, R7, 0xfffffff8, RZ, 0xc0, !PT ;  /* 0xfffffff807077812 */ /* 0x000fe400078ec0ff */
[----:B------:R-:W-:Y:S02]  /*1050*/  LOP3.LUT R9, R9, 0xfffffff8, RZ, 0xc0, !PT ;  /* 0xfffffff809097812 */ /* 0x000fe400078ec0ff */
[----:B------:R-:W-:Y:S01]  /*1060*/  LEA.HI R13, R13, R12, RZ, 0x3 ;  /* 0x0000000c0d0d7211 */ /* 0x000fe200078f18ff */
[----:B------:R-:W-:Y:S01]  /*1070*/  IMAD.IADD R31, R8, 0x1, -R7 ;  /* 0x00000001081f7824 */ /* 0x000fe200078e0a07 */
[----:B------:R-:W-:Y:S01]  /*1080*/  LOP3.LUT R11, R11, 0xfffffff8, RZ, 0xc0, !PT ;  /* 0xfffffff80b0b7812 */ /* 0x000fe200078ec0ff */
[----:B------:R-:W-:Y:S01]  /*1090*/  IMAD.IADD R29, R4, 0x1, -R9 ;  /* 0x00000001041d7824 */ /* 0x000fe200078e0a09 */
[----:B------:R-:W-:Y:S01]  /*10a0*/  LOP3.LUT R13, R13, 0xfffffff8, RZ, 0xc0, !PT ;  /* 0xfffffff80d0d7812 */ /* 0x000fe200078ec0ff */
[----:B------:R-:W-:Y:S01]  /*10b0*/  VIADD R9, R36, 0xa ;  /* 0x0000000a24097836 */ /* 0x000fe20000000000 */
[----:B------:R-:W-:Y:S01]  /*10c0*/  SHF.R.S32.HI R27, RZ, 0x1f, R39 ;  /* 0x0000001fff1b7819 */ /* 0x000fe20000011427 */
[----:B------:R-:W-:Y:S01]  /*10d0*/  IMAD.IADD R7, R10, 0x1, -R11 ;  /* 0x000000010a077824 */ /* 0x000fe200078e0a0b */
[----:B------:R-:W-:Y:S01]  /*10e0*/  IADD3 R8, R12, -R13, RZ ;  /* 0x8000000d0c087210 */ /* 0x000fe20007ffe0ff */
[----:B------:R-:W-:Y:S01]  /*10f0*/  VIADD R10, R36, 0xc ;  /* 0x0000000c240a7836 */ /* 0x000fe20000000000 */
[----:B------:R-:W-:Y:S01]  /*1100*/  IADD3 R38, P0, R20, R39, RZ ;  /* 0x0000002714267210 */ /* 0x000fe20007f1e0ff */
[C---:B------:R-:W-:Y:S01]  /*1110*/  VIADD R4, R36.reuse, 0x10 ;  /* 0x0000001024047836 */ /* 0x040fe20000000000 */
[----:B------:R-:W-:Y:S01]  /*1120*/  SHF.R.S32.HI R26, RZ, 0x1f, R25 ;  /* 0x0000001fff1a7819 */ /* 0x000fe20000011419 */
[----:B------:R-:W-:Y:S01]  /*1130*/  VIADD R12, R36, 0xe ;  /* 0x0000000e240c7836 */ /* 0x000fe20000000000 */
[----:B------:R-:W-:Y:S01]  /*1140*/  LEA.HI.X.SX32 R39, R20, R27, 0x1, P0 ;  /* 0x0000001b14277211 */ /* 0x000fe200000f0eff */
[----:B------:R-:W-:Y:S01]  /*1150*/  IMAD.SHL.U32 R9, R9, 0x4, RZ ;  /* 0x0000000409097824 */ /* 0x000fe200078e00ff */
[----:B-----5:R-:W-:Y:S01]  /*1160*/  FSETP.NEU.FTZ.AND P0, PT, R37, RZ, PT ;  /* 0x000000ff2500720b */ /* 0x020fe20003f1d000 */
[----:B------:R-:W-:Y:S01]  /*1170*/  IMAD.SHL.U32 R11, R10, 0x4, RZ ;  /* 0x000000040a0b7824 */ /* 0x000fe200078e00ff */
[----:B------:R-:W-:Y:S01]  /*1180*/  SHF.L.U32 R13, R12, 0x2, RZ ;  /* 0x000000020c0d7819 */ /* 0x000fe200000006ff */
[----:B------:R-:W-:Y:S01]  /*1190*/  IMAD.SHL.U32 R15, R4, 0x4, RZ ;  /* 0x00000004040f7824 */ /* 0x000fe200078e00ff */
[----:B------:R-:W-:-:S02]  /*11a0*/  SHF.R.S32.HI R10, RZ, 0x1f, R9 ;  /* 0x0000001fff0a7819 */ /* 0x000fc40000011409 */
[----:B------:R-:W-:Y:S02]  /*11b0*/  SHF.R.S32.HI R12, RZ, 0x1f, R11 ;  /* 0x0000001fff0c7819 */ /* 0x000fe4000001140b */
[----:B------:R-:W-:Y:S02]  /*11c0*/  SHF.R.S32.HI R18, RZ, 0x1f, R15 ;  /* 0x0000001fff127819 */ /* 0x000fe4000001140f */
[----:B------:R-:W-:Y:S02]  /*11d0*/  LEA.HI R10, R10, R9, RZ, 0x3 ;  /* 0x000000090a0a7211 */ /* 0x000fe400078f18ff */
[----:B------:R-:W-:Y:S02]  /*11e0*/  LEA.HI R12, R12, R11, RZ, 0x3 ;  /* 0x0000000b0c0c7211 */ /* 0x000fe400078f18ff */
[----:B------:R-:W-:Y:S02]  /*11f0*/  LEA.HI R18, R18, R15, RZ, 0x3 ;  /* 0x0000000f12127211 */ /* 0x000fe400078f18ff */
[----:B------:R-:W-:-:S02]  /*1200*/  LOP3.LUT R10, R10, 0xfffffff8, RZ, 0xc0, !PT ;  /* 0xfffffff80a0a7812 */ /* 0x000fc400078ec0ff */
[----:B------:R-:W-:Y:S02]  /*1210*/  LOP3.LUT R12, R12, 0xfffffff8, RZ, 0xc0, !PT ;  /* 0xfffffff80c0c7812 */ /* 0x000fe400078ec0ff */
[----:B------:R-:W-:Y:S01]  /*1220*/  LOP3.LUT R18, R18, 0xfffffff8, RZ, 0xc0, !PT ;  /* 0xfffffff812127812 */ /* 0x000fe200078ec0ff */
[----:B------:R-:W-:Y:S01]  /*1230*/  IMAD.IADD R9, R9, 0x1, -R10 ;  /* 0x0000000109097824 */ /* 0x000fe200078e0a0a */
[----:B------:R-:W-:Y:S01]  /*1240*/  SHF.R.S32.HI R14, RZ, 0x1f, R13 ;  /* 0x0000001fff0e7819 */ /* 0x000fe2000001140d */
[----:B------:R-:W-:Y:S01]  /*1250*/  IMAD.IADD R10, R11, 0x1, -R12 ;  /* 0x000000010b0a7824 */ /* 0x000fe200078e0a0c */
[----:B------:R-:W-:Y:S01]  /*1260*/  LEA.HI R26, R26, R25, RZ, 0x3 ;  /* 0x000000191a1a7211 */ /* 0x000fe200078f18ff */
[----:B------:R-:W-:Y:S01]  /*1270*/  IMAD.IADD R12, R15, 0x1, -R18 ;  /* 0x000000010f0c7824 */ /* 0x000fe200078e0a12 */
[----:B------:R-:W-:Y:S01]  /*1280*/  LEA.HI R14, R14, R13, RZ, 0x3 ;  /* 0x0000000d0e0e7211 */ /* 0x000fe200078f18ff */
[----:B------:R-:W1:Y:S01]  /*1290*/  S2R R18, SR_CgaCtaId ;  /* 0x0000000000127919 */ /* 0x000e620000008800 */
[----:B------:R-:W-:Y:S01]  /*12a0*/  IMAD.SHL.U32 R15, R22, 0x4, RZ ;  /* 0x00000004160f7824 */ /* 0x000fe200078e00ff */
[----:B------:R-:W-:-:S02]  /*12b0*/  LEA.HI R4, R4, R4, RZ, 0x1 ;  /* 0x0000000404047211 */ /* 0x000fc400078f08ff */
[----:B------:R-:W-:Y:S02]  /*12c0*/  LOP3.LUT R14, R14, 0xfffffff8, RZ, 0xc0, !PT ;  /* 0xfffffff80e0e7812 */ /* 0x000fe400078ec0ff */
[----:B------:R-:W-:Y:S01]  /*12d0*/  SHF.R.S32.HI R24, RZ, 0x1f, R15 ;  /* 0x0000001fff187819 */ /* 0x000fe2000001140f */
[----:B------:R-:W-:Y:S01]  /*12e0*/  IMAD.SHL.U32 R4, R4, 0x40, RZ ;  /* 0x0000004004047824 */ /* 0x000fe200078e00ff */
[----:B------:R-:W-:Y:S01]  /*12f0*/  LEA.HI R22, R22, R22, RZ, 0x1 ;  /* 0x0000001616167211 */ /* 0x000fe200078f08ff */
[----:B------:R-:W-:Y:S01]  /*1300*/  IMAD.IADD R11, R13, 0x1, -R14 ;  /* 0x000000010d0b7824 */ /* 0x000fe200078e0a0e */
[----:B------:R-:W-:Y:S01]  /*1310*/  LEA.HI R24, R24, R15, RZ, 0x3 ;  /* 0x0000000f18187211 */ /* 0x000fe200078f18ff */
[C---:B------:R-:W-:Y:S01]  /*1320*/  IMAD.SHL.U32 R13, R21.reuse, 0x4, RZ ;  /* 0x00000004150d7824 */ /* 0x040fe200078e00ff */
[----:B------:R-:W-:Y:S01]  /*1330*/  LEA.HI R21, R21, R21, RZ, 0x1 ;  /* 0x0000001515157211 */ /* 0x000fe200078f08ff */
[----:B------:R-:W-:Y:S01]  /*1340*/  IMAD.SHL.U32 R22, R22, 0x40, RZ ;  /* 0x0000004016167824 */ /* 0x000fe200078e00ff */
[----:B------:R-:W-:-:S02]  /*1350*/  LEA.HI R23, R23, R23, RZ, 0x1 ;  /* 0x0000001717177211 */ /* 0x000fc400078f08ff */
[----:B------:R-:W-:Y:S01]  /*1360*/  SHF.R.S32.HI R14, RZ, 0x1f, R13 ;  /* 0x0000001fff0e7819 */ /* 0x000fe2000001140d */
[----:B------:R-:W-:Y:S01]  /*1370*/  IMAD.SHL.U32 R21, R21, 0x40, RZ ;  /* 0x0000004015157824 */ /* 0x000fe200078e00ff */
[----:B------:R-:W-:Y:S01]  /*1380*/  LOP3.LUT R24, R24, 0xfffffff8, RZ, 0xc0, !PT ;  /* 0xfffffff818187812 */ /* 0x000fe200078ec0ff */
[----:B------:R-:W-:Y:S01]  /*1390*/  IMAD.SHL.U32 R23, R23, 0x40, RZ ;  /* 0x0000004017177824 */ /* 0x000fe200078e00ff */
[----:B------:R-:W-:Y:S02]  /*13a0*/  LEA.HI R14, R14, R13, RZ, 0x3 ;  /* 0x0000000d0e0e7211 */ /* 0x000fe400078f18ff */
[----:B------:R-:W-:Y:S02]  /*13b0*/  LOP3.LUT R26, R26, 0xfffffff8, RZ, 0xc0, !PT ;  /* 0xfffffff81a1a7812 */ /* 0x000fe400078ec0ff */
[----:B------:R-:W-:Y:S02]  /*13c0*/  LOP3.LUT R14, R14, 0xfffffff8, RZ, 0xc0, !PT ;  /* 0xfffffff80e0e7812 */ /* 0x000fe400078ec0ff */
[----:B------:R-:W-:-:S02]  /*13d0*/  LOP3.LUT R41, R4, 0xffffff80, RZ, 0xc0, !PT ;  /* 0xffffff8004297812 */ /* 0x000fc400078ec0ff */
[----:B------:R-:W-:Y:S01]  /*13e0*/  LOP3.LUT R30, R23, 0xffffff80, RZ, 0xc0, !PT ;  /* 0xffffff80171e7812 */ /* 0x000fe200078ec0ff */
[----:B------:R-:W-:Y:S01]  /*13f0*/  IMAD.IADD R13, R13, 0x1, -R14 ;  /* 0x000000010d0d7824 */ /* 0x000fe200078e0a0e */
[----:B------:R-:W-:Y:S01]  /*1400*/  IADD3 R14, R15, -R24, RZ ;  /* 0x800000180f0e7210 */ /* 0x000fe20007ffe0ff */
[----:B------:R-:W-:Y:S01]  /*1410*/  VIADD R24, R2, -UR5 ;  /* 0x8000000502187c36 */ /* 0x000fe20008000000 */
[----:B-1----:R-:W-:Y:S01]  /*1420*/  LEA R27, R18, R45, 0x18 ;  /* 0x0000002d121b7211 */ /* 0x002fe200078ec0ff */
[----:B------:R-:W-:Y:S01]  /*1430*/  IMAD.IADD R15, R25, 0x1, -R26 ;  /* 0x00000001190f7824 */ /* 0x000fe200078e0a1a */
[----:B0-----:R-:W-:Y:S02]  /*1440*/  SHF.R.S32.HI R25, RZ, 0x1f, R28 ;  /* 0x0000001fff197819 */ /* 0x001fe4000001141c */
[----:B------:R-:W-:Y:S01]  /*1450*/  LOP3.LUT R28, R21, 0xffffff80, RZ, 0xc0, !PT ;  /* 0xffffff80151c7812 */ /* 0x000fe200078ec0ff */
[----:B------:R-:W-:Y:S01]  /*1460*/  IMAD R26, R36, 0x60, R27 ;  /* 0x00000060241a7824 */ /* 0x000fe200078e021b */
[----:B------:R-:W-:Y:S01]  /*1470*/  LOP3.LUT R27, R22, 0xffffff80, RZ, 0xc0, !PT ;  /* 0xffffff80161b7812 */ /* 0x000fe200078ec0ff */
        /* <DEDUP_REMOVED lines=14> */
.L_x_20431:
        /* <DEDUP_REMOVED lines=47> */
[----:B------:R-:W-:Y:S02]  /*1850*/  IMAD.MOV.U32 R16, RZ, RZ, R40 ;  /* 0x000000ffff107224 */ /* 0x000fe400078e0028 */
[----:B------:R-:W-:-:S05]  /*1860*/  IMAD.MOV.U32 R17, RZ, RZ, R43 ;  /* 0x000000ffff117224 */ /* 0x000fca00078e002b */
[----:B------:R-:W2:Y:S01]  /*1870*/  LDG.E.CONSTANT R16, desc[UR10][R16.64] ;  /* 0x0000000a10107981 */ /* 0x000ea2000c1e9900 */
[----:B------:R-:W-:-:S05]  /*1880*/  VIADD R18, R36, 0x2 ;  /* 0x0000000224127836 */ /* 0x000fca0000000000 */
[----:B------:R-:W-:-:S05]  /*1890*/  LEA.HI R19, R18, R18, RZ, 0x1 ;  /* 0x0000001212137211 */ /* 0x000fca00078f08ff */
[----:B------:R-:W-:-:S05]  /*18a0*/  IMAD.SHL.U32 R19, R19, 0x40, RZ ;  /* 0x0000004013137824 */ /* 0x000fca00078e00ff */
[----:B------:R-:W-:-:S04]  /*18b0*/  LOP3.LUT R20, R19, 0xffffff80, RZ, 0xc0, !PT ;  /* 0xffffff8013147812 */ /* 0x000fc800078ec0ff */
[----:B------:R-:W-:Y:S02]  /*18c0*/  SHF.R.S32.HI R21, RZ, 0x1f, R20 ;  /* 0x0000001fff157819 */ /* 0x000fe40000011414 */
        /* <DEDUP_REMOVED lines=12> */
[----:B------:R-:W-:-:S04]  /*1990*/  IADD3.X R18, R18, R16, R21, P1, P2 ;  /* 0x0000001012127210 */ /* 0x000fc80000fe4415 */
[----:B------:R-:W-:-:S05]  /*19a0*/  LEA.HI.X R63, R17, UR13, R18, 0x1, P3 ;  /* 0x0000000d113f7c11 */ /* 0x000fca00098f0c12 */
[----:B------:R-:W2:Y:S01]  /*19b0*/  LDG.E.CONSTANT R66, desc[UR10][R62.64] ;  /* 0x0000000a3e427981 */ /* 0x000ea2000c1e9900 */
[C---:B------:R-:W-:Y:S01]  /*19c0*/  VIADD R18, R36.reuse, 0x4 ;  /* 0x0000000424127836 */ /* 0x040fe20000000000 */
[C---:B------:R-:W-:Y:S01]  /*19d0*/  IADD3 R17, R36.reuse, 0xc, RZ ;  /* 0x0000000c24117810 */ /* 0x040fe20007ffe0ff */
[----:B------:R-:W-:Y:S01]  /*19e0*/  VIADD R19, R36, 0x6 ;  /* 0x0000000624137836 */ /* 0x000fe20000000000 */
[----:B------:R-:W-:Y:S02]  /*19f0*/  SHF.R.S32.HI R21, RZ, 0x1f, R10 ;  /* 0x0000001fff157819 */ /* 0x000fe4000001140a */
[----:B------:R-:W-:Y:S02]  /*1a00*/  LEA.HI R18, R18, R18, RZ, 0x1 ;  /* 0x0000001212127211 */ /* 0x000fe400078f08ff */
[----:B------:R-:W-:Y:S02]  /*1a10*/  LEA.HI R17, R17, R17, RZ, 0x1 ;  /* 0x0000001111117211 */ /* 0x000fe400078f08ff */
[----:B------:R-:W-:Y:S01]  /*1a20*/  LEA.HI R19, R19, R19, RZ, 0x1 ;  /* 0x0000001313137211 */ /* 0x000fe200078f08ff */
[----:B------:R-:W-:Y:S01]  /*1a30*/  IMAD.SHL.U32 R18, R18, 0x40, RZ ;  /* 0x0000004012127824 */ /* 0x000fe200078e00ff */
[----:B------:R0:W3:Y:S01]  /*1a40*/  LDG.E.CONSTANT R62, desc[UR10][R62.64+0x4] ;  /* 0x0000040a3e3e7981 */ /* 0x0000e2000c1e9900 */
[----:B------:R-:W-:-:S02]  /*1a50*/  IMAD.SHL.U32 R17, R17, 0x40, RZ ;  /* 0x0000004011117824 */ /* 0x000fc400078e00ff */
[----:B------:R-:W-:Y:S01]  /*1a60*/  IMAD.SHL.U32 R20, R19, 0x40, RZ ;  /* 0x0000004013147824 */ /* 0x000fe200078e00ff */
[----:B------:R-:W-:Y:S02]  /*1a70*/  LOP3.LUT R18, R18, 0xffffff80, RZ, 0xc0, !PT ;  /* 0xffffff8012127812 */ /* 0x000fe400078ec0ff */
[----:B------:R-:W-:Y:S02]  /*1a80*/  LOP3.LUT R17, R17, 0xffffff80, RZ, 0xc0, !PT ;  /* 0xffffff8011117812 */ /* 0x000fe400078ec0ff */
[--C-:B------:R-:W-:Y:S02]  /*1a90*/  SHF.R.S32.HI R19, RZ, 0x1f, R18.reuse ;  /* 0x0000001fff137819 */ /* 0x100fe40000011412 */
[----:B------:R-:W-:Y:S01]  /*1aa0*/  IADD3 R23, P1, P2, R29, R22, R18 ;  /* 0x000000161d177210 */ /* 0x000fe20007a3e012 */
[----:B------:R-:W-:Y:S01]  /*1ab0*/  VIADD R18, R36, 0x8 ;  /* 0x0000000824127836 */ /* 0x000fe20000000000 */
[----:B------:R-:W-:Y:S02]  /*1ac0*/  LOP3.LUT R20, R20, 0xffffff80, RZ, 0xc0, !PT ;  /* 0xffffff8014147812 */ /* 0x000fe400078ec0ff */
[----:B------:R-:W-:-:S02]  /*1ad0*/  IADD3.X R60, R60, R16, R19, P1, P2 ;  /* 0x000000103c3c7210 */ /* 0x000fc40000fe4413 */
[--C-:B------:R-:W-:Y:S02]  /*1ae0*/  SHF.R.S32.HI R55, RZ, 0x1f, R17.reuse ;  /* 0x0000001fff377819 */ /* 0x100fe40000011411 */
[-C--:B------:R-:W-:Y:S02]  /*1af0*/  IADD3 R52, P3, P4, R10, R22.reuse, R17 ;  /* 0x000000160a347210 */ /* 0x080fe40007c7e011 */
[--C-:B------:R-:W-:Y:S02]  /*1b00*/  SHF.R.S32.HI R61, RZ, 0x1f, R20.reuse ;  /* 0x0000001fff3d7819 */ /* 0x100fe40000011414 */
[----:B------:R-:W-:Y:S01]  /*1b10*/  IADD3 R58, P1, P2, R7, R22, R20 ;  /* 0x00000016073a7210 */ /* 0x000fe20007a3e014 */
[C---:B------:R-:W-:Y:S01]  /*1b20*/  VIADD R20, R36.reuse, 0xe ;  /* 0x0000000e24147836 */ /* 0x040fe20000000000 */
[----:B------:R-:W-:Y:S02]  /*1b30*/  SHF.R.S32.HI R17, RZ, 0x1f, R7 ;  /* 0x0000001fff117819 */ /* 0x000fe40000011407 */
[----:B------:R-:W-:-:S02]  /*1b40*/  IADD3 R19, R36, 0xa, RZ ;  /* 0x0000000a24137810 */ /* 0x000fc40007ffe0ff */
[-C--:B------:R-:W-:Y:S02]  /*1b50*/  IADD3.X R55, R21, R16.reuse, R55, P3, P4 ;  /* 0x0000001015377210 */ /* 0x080fe40001fe8437 */
[----:B------:R-:W-:Y:S02]  /*1b60*/  IADD3.X R61, R17, R16, R61, P1, P2 ;  /* 0x00000010113d7210 */ /* 0x000fe40000fe443d */
[----:B------:R-:W-:Y:S02]  /*1b70*/  LEA.HI R18, R18, R18, RZ, 0x1 ;  /* 0x0000001212127211 */ /* 0x000fe400078f08ff */
[----:B------:R-:W-:Y:S02]  /*1b80*/  LEA.HI R17, R19, R19, RZ, 0x1 ;  /* 0x0000001313117211 */ /* 0x000fe400078f08ff */
[----:B------:R-:W-:Y:S01]  /*1b90*/  LEA.HI R21, R20, R20, RZ, 0x1 ;  /* 0x0000001414157211 */ /* 0x000fe200078f08ff */
[----:B------:R-:W-:Y:S01]  /*1ba0*/  IMAD.SHL.U32 R18, R18, 0x40, RZ ;  /* 0x0000004012127824 */ /* 0x000fe200078e00ff */
[----:B------:R-:W-:Y:S01]  /*1bb0*/  SHF.R.S32.HI R19, RZ, 0x1f, R8 ;  /* 0x0000001fff137819 */ /* 0x000fe20000011408 */
[----:B------:R-:W-:-:S02]  /*1bc0*/  IMAD.SHL.U32 R20, R17, 0x40, RZ ;  /* 0x0000004011147824 */ /* 0x000fc400078e00ff */
[----:B------:R-:W-:Y:S01]  /*1bd0*/  IMAD.SHL.U32 R46, R21, 0x40, RZ ;  /* 0x00000040152e7824 */ /* 0x000fe200078e00ff */
[----:B------:R-:W-:Y:S02]  /*1be0*/  LOP3.LUT R17, R18, 0xffffff80, RZ, 0xc0, !PT ;  /* 0xffffff8012117812 */ /* 0x000fe400078ec0ff */
[----:B------:R-:W-:Y:S02]  /*1bf0*/  LOP3.LUT R20, R20, 0xffffff80, RZ, 0xc0, !PT ;  /* 0xffffff8014147812 */ /* 0x000fe400078ec0ff */
[----:B------:R-:W-:Y:S02]  /*1c00*/  LOP3.LUT R46, R46, 0xffffff80, RZ, 0xc0, !PT ;  /* 0xffffff802e2e7812 */ /* 0x000fe400078ec0ff */
[----:B------:R-:W-:Y:S02]  /*1c10*/  SHF.R.S32.HI R21, RZ, 0x1f, R9 ;  /* 0x0000001fff157819 */ /* 0x000fe40000011409 */
[----:B------:R-:W-:Y:S02]  /*1c20*/  SHF.R.S32.HI R18, RZ, 0x1f, R11 ;  /* 0x0000001fff127819 */ /* 0x000fe4000001140b */
[----:B------:R-:W-:-:S02]  /*1c30*/  SHF.R.S32.HI R59, RZ, 0x1f, R17 ;  /* 0x0000001fff3b7819 */ /* 0x000fc40000011411 */
[----:B------:R-:W-:Y:S02]  /*1c40*/  SHF.R.S32.HI R57, RZ, 0x1f, R20 ;  /* 0x0000001fff397819 */ /* 0x000fe40000011414 */
[----:B------:R-:W-:Y:S02]  /*1c50*/  SHF.R.S32.HI R53, RZ, 0x1f, R46 ;  /* 0x0000001fff357819 */ /* 0x000fe4000001142e */
[-C--:B------:R-:W-:Y:S02]  /*1c60*/  IADD3 R56, P1, P2, R8, R22.reuse, R17 ;  /* 0x0000001608387210 */ /* 0x080fe40007a3e011 */
[-C--:B------:R-:W-:Y:S02]  /*1c70*/  IADD3 R54, P3, P4, R9, R22.reuse, R20 ;  /* 0x0000001609367210 */ /* 0x080fe40007c7e014 */
[----:B------:R-:W-:Y:S02]  /*1c80*/  IADD3 R50, P5, P6, R11, R22, R46 ;  /* 0x000000160b327210 */ /* 0x000fe40007ebe02e */
[----:B------:R-:W-:-:S02]  /*1c90*/  IADD3.X R59, R19, R16, R59, P1, P2 ;  /* 0x00000010133b7210 */ /* 0x000fc40000fe443b */
[-C--:B------:R-:W-:Y:S02]  /*1ca0*/  IADD3.X R57, R21, R16.reuse, R57, P3, P4 ;  /* 0x0000001015397210 */ /* 0x080fe40001fe8439 */
[----:B------:R-:W-:Y:S02]  /*1cb0*/  IADD3.X R53, R18, R16, R53, P5, P6 ;  /* 0x0000001012357210 */ /* 0x000fe40002fec435 */
[----:B------:R-:W-:Y:S02]  /*1cc0*/  SHF.R.S32.HI R17, RZ, 0x1f, R12 ;  /* 0x0000001fff117819 */ /* 0x000fe4000001140c */
[----:B------:R-:W-:Y:S02]  /*1cd0*/  SHF.R.S32.HI R18, RZ, 0x1f, R13 ;  /* 0x0000001fff127819 */ /* 0x000fe4000001140d */
[-C--:B------:R-:W-:Y:S02]  /*1ce0*/  IADD3 R46, P1, P2, R12, R22.reuse, R41 ;  /* 0x000000160c2e7210 */ /* 0x080fe40007a3e029 */
[----:B------:R-:W-:-:S02]  /*1cf0*/  IADD3 R48, P3, P4, R13, R22, R28 ;  /* 0x000000160d307210 */ /* 0x000fc40007c7e01c */
[-C--:B------:R-:W-:Y:S02]  /*1d00*/  IADD3.X R47, R17, R16.reuse, R47, P1, P2 ;  /* 0x00000010112f7210 */ /* 0x080fe40000fe442f */
[----:B------:R-:W-:Y:S02]  /*1d10*/  IADD3.X R49, R18, R16, R49, P3, P4 ;  /* 0x0000001012317210 */ /* 0x000fe40001fe8431 */
[----:B------:R-:W-:Y:S02]  /*1d20*/  SHF.R.S32.HI R18, RZ, 0x1f, R14 ;  /* 0x0000001fff127819 */ /* 0x000fe4000001140e */
[-C--:B------:R-:W-:Y:S02]  /*1d30*/  IADD3 R20, P2, P3, R14, R22.reuse, R27 ;  /* 0x000000160e147210 */ /* 0x080fe40007b5e01b */
[----:B------:R-:W-:Y:S02]  /*1d40*/  IADD3 R17, P1, R32, R22, RZ ;  /* 0x0000001620117210 */ /* 0x000fe40007f3e0ff */
[----:B------:R-:W-:-:S02]  /*1d50*/  IADD3.X R51, R18, R16, R51, P2, P3 ;  /* 0x0000001012337210 */ /* 0x000fc400017e6433 */
[--C-:B------:R-:W-:Y:S02]  /*1d60*/  IADD3 R22, P4, P5, R15, R22, R30.reuse ;  /* 0x000000160f167210 */ /* 0x100fe40007d9e01e */
[----:B------:R-:W-:Y:S02]  /*1d70*/  SHF.R.S32.HI R21, RZ, 0x1f, R30 ;  /* 0x0000001fff157819 */ /* 0x000fe4000001141e */
[----:B------:R-:W-:Y:S02]  /*1d80*/  SHF.R.S32.HI R18, RZ, 0x1f, R15 ;  /* 0x0000001fff127819 */ /* 0x000fe4000001140f */
[----:B------:R-:W-:Y:S02]  /*1d90*/  SHF.R.S32.HI R19, RZ, 0x1f, R32 ;  /* 0x0000001fff137819 */ /* 0x000fe40000011420 */
[----:B------:R-:W-:-:S03]  /*1da0*/  IADD3.X R21, R18, R16, R21, P4, P5 ;  /* 0x0000001012157210 */ /* 0x000fc600027ea415 */
[----:B------:R-:W-:Y:S01]  /*1db0*/  IMAD.X R16, R19, 0x1, R16, P1 ;  /* 0x0000000113107824 */ /* 0x000fe200008e0610 */
[----:B------:R-:W-:-:S04]  /*1dc0*/  LEA R64, P1, R17, UR12, 0x1 ;  /* 0x0000000c11407c11 */ /* 0x000fc8000f8208ff */
[----:B------:R-:W-:Y:S02]  /*1dd0*/  LEA.HI.X R65, R17, UR13, R16, 0x1, P1 ;  /* 0x0000000d11417c11 */ /* 0x000fe400088f0c10 */
[----:B------:R-:W0:Y:S02]  /*1de0*/  LDS.128 R16, [R26] ;  /* 0x000000001a107984 */ /* 0x000e240000000c00 */
[C---:B0-----:R-:W-:Y:S01]  /*1df0*/  IMAD.U32 R63, R18.reuse, 0x10000, RZ ;  /* 0x00010000123f7824 */ /* 0x041fe200078e00ff */
[----:B------:R-:W-:-:S05]  /*1e00*/  PRMT R18, R18, 0x7632, R18 ;  /* 0x0000763212127816 */ /* 0x000fca0000000012 */
[----:B------:R-:W-:Y:S01]  /*1e10*/  IMAD.U32 R18, R18, 0x10000, RZ ;  /* 0x0001000012127824 */ /* 0x000fe200078e00ff */
[C---:B--2---:R-:W-:Y:S02]  /*1e20*/  SHF.L.U32 R68, R66.reuse, 0x10, RZ ;  /* 0x0000001042447819 */ /* 0x044fe400000006ff */
[----:B------:R-:W-:-:S05]  /*1e30*/  PRMT R66, R66, 0x7632, R66 ;  /* 0x0000763242427816 */ /* 0x000fca0000000042 */
[----:B------:R-:W-:-:S04]  /*1e40*/  IMAD.U32 R67, R66, 0x10000, RZ ;  /* 0x0001000042437824 */ /* 0x000fc800078e00ff */
[----:B------:R-:W-:Y:S02]  /*1e50*/  FMUL.FTZ R66, R18, R67 ;  /* 0x0000004312427220 */ /* 0x000fe40000410000 */
[----:B------:R-:W2:Y:S04]  /*1e60*/  LDG.E.CONSTANT R67, desc[UR10][R64.64] ;  /* 0x0000000a40437981 */ /* 0x000ea8000c1e9900 */
[----:B------:R0:W4:Y:S01]  /*1e70*/  LDG.E.CONSTANT R18, desc[UR10][R64.64+0x4] ;  /* 0x0000040a40127981 */ /* 0x000122000c1e9900 */
[----:B------:R-:W-:Y:S01]  /*1e80*/  FMUL.FTZ R63, R63, R68 ;  /* 0x000000443f3f7220 */ /* 0x000fe20000410000 */
[C---:B------:R-:W-:Y:S01]  /*1e90*/  IMAD.U32 R68, R16.reuse, 0x10000, RZ ;  /* 0x0001000010447824 */ /* 0x040fe200078e00ff */
[----:B------:R-:W-:Y:S01]  /*1ea0*/  PRMT R16, R16, 0x7632, R16 ;  /* 0x0000763210107816 */ /* 0x000fe20000000010 */
[C---:B0-----:R-:W-:Y:S01]  /*1eb0*/  IMAD.U32 R64, R17.reuse, 0x10000, RZ ;  /* 0x0001000011407824 */ /* 0x041fe200078e00ff */
[----:B------:R-:W-:-:S05]  /*1ec0*/  PRMT R17, R17, 0x7632, R17 ;  /* 0x0000763211117816 */ /* 0x000fca0000000011 */
[----:B------:R-:W-:Y:S02]  /*1ed0*/  IMAD.U32 R17, R17, 0x10000, RZ ;  /* 0x0001000011117824 */ /* 0x000fe400078e00ff */
[C---:B--2---:R-:W-:Y:S01]  /*1ee0*/  IMAD.U32 R69, R67.reuse, 0x10000, RZ ;  /* 0x0001000043457824 */ /* 0x044fe200078e00ff */
[----:B------:R-:W-:-:S03]  /*1ef0*/  PRMT R67, R67, 0x7632, R67 ;  /* 0x0000763243437816 */ /* 0x000fc60000000043 */
[----:B------:R-:W-:Y:S01]  /*1f00*/  FFMA.FTZ R63, R68, R69, R63 ;  /* 0x00000045443f7223 */ /* 0x000fe2000001003f */
[----:B------:R-:W-:Y:S01]  /*1f10*/  IMAD.U32 R69, R16, 0x10000, RZ ;  /* 0x0001000010457824 */ /* 0x000fe200078e00ff */
[----:B------:R-:W-:Y:S01]  /*1f20*/  LEA R68, P1, R23, UR12, 0x1 ;  /* 0x0000000c17447c11 */ /* 0x000fe2000f8208ff */
[----:B------:R-:W-:-:S04]  /*1f30*/  IMAD.U32 R67, R67, 0x10000, RZ ;  /* 0x0001000043437824 */ /* 0x000fc800078e00ff */
[----:B------:R-:W-:Y:S01]  /*1f40*/  FFMA.FTZ R66, R69, R67, R66 ;  /* 0x0000004345427223 */ /* 0x000fe20000010042 */
[----:B------:R-:W-:-:S05]  /*1f50*/  LEA.HI.X R69, R23, UR13, R60, 0x1, P1 ;  /* 0x0000000d17457c11 */ /* 0x000fca00088f0c3c */
[----:B------:R-:W2:Y:S04]  /*1f60*/  LDG.E.CONSTANT R60, desc[UR10][R68.64] ;  /* 0x0000000a443c7981 */ /* 0x000ea8000c1e9900 */
[----:B------:R0:W5:Y:S01]  /*1f70*/  LDG.E.CONSTANT R23, desc[UR10][R68.64+0x4] ;  /* 0x0000040a44177981 */ /* 0x000162000c1e9900 */
[C---:B------:R-:W-:Y:S01]  /*1f80*/  SHF.L.U32 R16, R19.reuse, 0x10, RZ ;  /* 0x0000001013107819 */ /* 0x040fe200000006ff */
[C---:B---3--:R-:W-:Y:S01]  /*1f90*/  IMAD.U32 R67, R62.reuse, 0x10000, RZ ;  /* 0x000100003e437824 */ /* 0x048fe200078e00ff */
[----:B------:R-:W-:Y:S02]  /*1fa0*/  PRMT R19, R19, 0x7632, R19 ;  /* 0x0000763213137816 */ /* 0x000fe40000000013 */
[----:B------:R-:W-:Y:S01]  /*1fb0*/  PRMT R62, R62, 0x7632, R62 ;  /* 0x000076323e3e7816 */ /* 0x000fe2000000003e */
[C---:B----4-:R-:W-:Y:S01]  /*1fc0*/  IMAD.U32 R65, R18.reuse, 0x10000, RZ ;  /* 0x0001000012417824 */ /* 0x050fe200078e00ff */
[----:B------:R-:W-:Y:S01]  /*1fd0*/  PRMT R18, R18, 0x7632, R18 ;  /* 0x0000763212127816 */ /* 0x000fe20000000012 */
[----:B------:R-:W-:-:S02]  /*1fe0*/  IMAD.U32 R19, R19, 0x10000, RZ ;  /* 0x0001000013137824 */ /* 0x000fc400078e00ff */
[----:B------:R-:W-:Y:S01]  /*1ff0*/  IMAD.U32 R62, R62, 0x10000, RZ ;  /* 0x000100003e3e7824 */ /* 0x000fe200078e00ff */
[----:B------:R-:W-:-:S03]  /*2000*/  SHF.L.U32 R18, R18, 0x10, RZ ;  /* 0x0000001012127819 */ /* 0x000fc600000006ff */
[----:B------:R-:W-:Y:S01]  /*2010*/  FMUL.FTZ R62, R19, R62 ;  /* 0x0000003e133e7220 */ /* 0x000fe20000410000 */
[----:B------:R-:W-:-:S03]  /*2020*/  FMUL.FTZ R67, R16, R67 ;  /* 0x0000004310437220 */ /* 0x000fc60000410000 */
[----:B------:R-:W-:Y:S02]  /*2030*/  FFMA.FTZ R62, R17, R18, R62 ;  /* 0x00000012113e7223 */ /* 0x000fe4000001003e */
[----:B------:R-:W0:Y:S01]  /*2040*/  LDS.128 R16, [R26+0x10] ;  /* 0x000010001a107984 */ /* 0x000e220000000c00 */
[----:B------:R-:W-:Y:S01]  /*2050*/  FFMA.FTZ R64, R64, R65, R67 ;  /* 0x0000004140407223 */ /* 0x000fe20000010043 */
[C---:B0-----:R-:W-:Y:S01]  /*2060*/  IMAD.U32 R68, R16.reuse, 0x10000, RZ ;  /* 0x0001000010447824 */ /* 0x041fe200078e00ff */
[----:B------:R-:W-:Y:S01]  /*2070*/  PRMT R16, R16, 0x7632, R16 ;  /* 0x0000763210107816 */ /* 0x000fe20000000010 */
[C---:B--2---:R-:W-:Y:S01]  /*2080*/  IMAD.U32 R65, R60.reuse, 0x10000, RZ ;  /* 0x000100003c417824 */ /* 0x044fe200078e00ff */
[----:B------:R-:W-:-:S03]  /*2090*/  PRMT R60, R60, 0x7632, R60 ;  /* 0x000076323c3c7816 */ /* 0x000fc6000000003c */
[----:B------:R-:W-:Y:S01]  /*20a0*/  FFMA.FTZ R63, R68, R65, R63 ;  /* 0x00000041443f7223 */ /* 0x000fe2000001003f */
[----:B------:R-:W-:Y:S02]  /*20b0*/  IMAD.U32 R65, R16, 0x10000, RZ ;  /* 0x0001000010417824 */ /* 0x000fe400078e00ff */
[----:B------:R-:W-:-:S04]  /*20c0*/  IMAD.U32 R60, R60, 0x10000, RZ ;  /* 0x000100003c3c7824 */ /* 0x000fc800078e00ff */
[----:B------:R-:W-:Y:S01]  /*20d0*/  FFMA.FTZ R66, R65, R60, R66 ;  /* 0x0000003c41427223 */ /* 0x000fe20000010042 */
[C---:B------:R-:W-:Y:S01]  /*20e0*/  LEA R60, P1, R58.reuse, UR12, 0x1 ;  /* 0x0000000c3a3c7c11 */ /* 0x040fe2000f8208ff */
[----:B------:R-:W-:Y:S02]  /*20f0*/  IMAD.U32 R65, R17, 0x10000, RZ ;  /* 0x0001000011417824 */ /* 0x000fe400078e00ff */
[----:B-----5:R-:W-:Y:S01]  /*2100*/  IMAD.U32 R16, R23, 0x10000, RZ ;  /* 0x0001000017107824 */ /* 0x020fe200078e00ff */
[----:B------:R-:W-:-:S03]  /*2110*/  LEA.HI.X R61, R58, UR13, R61, 0x1, P1 ;  /* 0x0000000d3a3d7c11 */ /* 0x000fc600088f0c3d */
[----:B------:R-:W-:Y:S02]  /*2120*/  FFMA.FTZ R64, R65, R16, R64 ;  /* 0x0000001041407223 */ /* 0x000fe40000010040 */
[----:B------:R-:W2:Y:S01]  /*2130*/  LDG.E.CONSTANT R65, desc[UR10][R60.64] ;  /* 0x0000000a3c417981 */ /* 0x000ea2000c1e9900 */
[----:B------:R-:W-:-:S03]  /*2140*/  LEA R58, P1, R56, UR12, 0x1 ;  /* 0x0000000c383a7c11 */ /* 0x000fc6000f8208ff */
[----:B------:R-:W3:Y:S01]  /*2150*/  LDG.E.CONSTANT R16, desc[UR10][R60.64+0x4] ;  /* 0x0000040a3c107981 */ /* 0x000ee2000c1e9900 */
[----:B------:R-:W-:-:S05]  /*2160*/  LEA.HI.X R59, R56, UR13, R59, 0x1, P1 ;  /* 0x0000000d383b7c11 */ /* 0x000fca00088f0c3b */
[----:B------:R-:W4:Y:S04]  /*2170*/  LDG.E.CONSTANT R60, desc[UR10][R58.64] ;  /* 0x0000000a3a3c7981 */ /* 0x000f28000c1e9900 */
[----:B------:R-:W5:Y:S01]  /*2180*/  LDG.E.CONSTANT R61, desc[UR10][R58.64+0x4] ;  /* 0x0000040a3a3d7981 */ /* 0x000f62000c1e9900 */
[----:B------:R-:W-:-:S04]  /*2190*/  LEA R68, P1, R54, UR12, 0x1 ;  /* 0x0000000c36447c11 */ /* 0x000fc8000f8208ff */
[----:B------:R-:W-:-:S05]  /*21a0*/  LEA.HI.X R69, R54, UR13, R57, 0x1, P1 ;  /* 0x0000000d36457c11 */ /* 0x000fca00088f0c39 */
[----:B------:R-:W5:Y:S01]  /*21b0*/  LDG.E.CONSTANT R58, desc[UR10][R68.64] ;  /* 0x0000000a443a7981 */ /* 0x000f62000c1e9900 */
[----:B------:R-:W-:-:S03]  /*21c0*/  LEA R56, P1, R52, UR12, 0x1 ;  /* 0x0000000c34387c11 */ /* 0x000fc6000f8208ff */
[----:B------:R0:W5:Y:S01]  /*21d0*/  LDG.E.CONSTANT R59, desc[UR10][R68.64+0x4] ;  /* 0x0000040a443b7981 */ /* 0x000162000c1e9900 */
[----:B------:R-:W-:-:S05]  /*21e0*/  LEA.HI.X R57, R52, UR13, R55, 0x1, P1 ;  /* 0x0000000d34397c11 */ /* 0x000fca00088f0c37 */
[----:B------:R-:W5:Y:S04]  /*21f0*/  LDG.E.CONSTANT R54, desc[UR10][R56.64] ;  /* 0x0000000a38367981 */ /* 0x000f68000c1e9900 */
[----:B------:R-:W5:Y:S01]  /*2200*/  LDG.E.CONSTANT R55, desc[UR10][R56.64+0x4] ;  /* 0x0000040a38377981 */ /* 0x000f62000c1e9900 */
[----:B0-----:R-:W-:-:S04]  /*2210*/  LEA R68, P1, R50, UR12, 0x1 ;  /* 0x0000000c32447c11 */ /* 0x001fc8000f8208ff */
[----:B------:R-:W-:-:S05]  /*2220*/  LEA.HI.X R69, R50, UR13, R53, 0x1, P1 ;  /* 0x0000000d32457c11 */ /* 0x000fca00088f0c35 */
[----:B------:R-:W5:Y:S04]  /*2230*/  LDG.E.CONSTANT R56, desc[UR10][R68.64] ;  /* 0x0000000a44387981 */ /* 0x000f68000c1e9900 */
[----:B------:R-:W5:Y:S01]  /*2240*/  LDG.E.CONSTANT R57, desc[UR10][R68.64+0x4] ;  /* 0x0000040a44397981 */ /* 0x000f62000c1e9900 */
[----:B------:R-:W-:-:S04]  /*2250*/  LEA R52, P1, R46, UR12, 0x1 ;  /* 0x0000000c2e347c11 */ /* 0x000fc8000f8208ff */
[----:B------:R-:W-:-:S05]  /*2260*/  LEA.HI.X R53, R46, UR13, R47, 0x1, P1 ;  /* 0x0000000d2e357c11 */ /* 0x000fca00088f0c2f */
[----:B------:R-:W5:Y:S04]  /*2270*/  LDG.E.CONSTANT R46, desc[UR10][R52.64] ;  /* 0x0000000a342e7981 */ /* 0x000f68000c1e9900 */
[----:B------:R0:W5:Y:S02]  /*2280*/  LDG.E.CONSTANT R47, desc[UR10][R52.64+0x4] ;  /* 0x0000040a342f7981 */ /* 0x000164000c1e9900 */
[----:B0-----:R-:W-:-:S04]  /*2290*/  LEA R52, P1, R48, UR12, 0x1 ;  /* 0x0000000c30347c11 */ /* 0x001fc8000f8208ff */
[----:B------:R-:W-:Y:S02]  /*22a0*/  LEA.HI.X R53, R48, UR13, R49, 0x1, P1 ;  /* 0x0000000d30357c11 */ /* 0x000fe400088f0c31 */
[----:B------:R-:W-:-:S03]  /*22b0*/  LEA R68, P1, R20, UR12, 0x1 ;  /* 0x0000000c14447c11 */ /* 0x000fc6000f8208ff */
[----:B------:R-:W5:Y:S04]  /*22c0*/  LDG.E.CONSTANT R48, desc[UR10][R52.64] ;  /* 0x0000000a34307981 */ /* 0x000f68000c1e9900 */
[----:B------:R-:W5:Y:S01]  /*22d0*/  LDG.E.CONSTANT R49, desc[UR10][R52.64+0x4] ;  /* 0x0000040a34317981 */ /* 0x000f62000c1e9900 */
[----:B------:R-:W-:Y:S02]  /*22e0*/  LEA.HI.X R69, R20, UR13, R51, 0x1, P1 ;  /* 0x0000000d14457c11 */ /* 0x000fe400088f0c33 */
[----:B------:R-:W-:-:S03]  /*22f0*/  LEA R20, P1, R22, UR12, 0x1 ;  /* 0x0000000c16147c11 */ /* 0x000fc6000f8208ff */
[----:B------:R-:W5:Y:S01]  /*2300*/  LDG.E.CONSTANT R50, desc[UR10][R68.64] ;  /* 0x0000000a44327981 */ /* 0x000f62000c1e9900 */
[----:B------:R-:W-:-:S03]  /*2310*/  LEA.HI.X R21, R22, UR13, R21, 0x1, P1 ;  /* 0x0000000d16157c11 */ /* 0x000fc600088f0c15 */
[----:B------:R-:W5:Y:S04]  /*2320*/  LDG.E.CONSTANT R51, desc[UR10][R68.64+0x4] ;  /* 0x0000040a44337981 */ /* 0x000f68000c1e9900 */
[----:B------:R-:W5:Y:S04]  /*2330*/  LDG.E.CONSTANT R52, desc[UR10][R20.64] ;  /* 0x0000000a14347981 */ /* 0x000f68000c1e9900 */
[----:B------:R0:W5:Y:S01]  /*2340*/  LDG.E.CONSTANT R53, desc[UR10][R20.64+0x4] ;  /* 0x0000040a14357981 */ /* 0x000162000c1e9900 */
[----:B------:R-:W-:Y:S02]  /*2350*/  PRMT R17, R17, 0x7632, R17 ;  /* 0x0000763211117816 */ /* 0x000fe40000000011 */
[----:B------:R-:W-:-:S02]  /*2360*/  PRMT R23, R23, 0x7632, R23 ;  /* 0x0000763217177816 */ /* 0x000fc40000000017 */
[----:B------:R-:W-:-:S03]  /*2370*/  SHF.L.U32 R17, R17, 0x10, RZ ;  /* 0x0000001011117819 */ /* 0x000fc600000006ff */
[----:B------:R-:W-:Y:S02]  /*2380*/  IMAD.U32 R23, R23, 0x10000, RZ ;  /* 0x0001000017177824 */ /* 0x000fe400078e00ff */
[C---:B------:R-:W-:Y:S02]  /*2390*/  IMAD.U32 R22, R18.reuse, 0x10000, RZ ;  /* 0x0001000012167824 */ /* 0x040fe400078e00ff */
[----:B------:R-:W-:Y:S01]  /*23a0*/  FFMA.FTZ R62, R17, R23, R62 ;  /* 0x00000017113e7223 */ /* 0x000fe2000001003e */
[----:B------:R-:W-:Y:S01]  /*23b0*/  PRMT R18, R18, 0x7632, R18 ;  /* 0x0000763212127816 */ /* 0x000fe20000000012 */
[----:B--2---:R-:W-:-:S04]  /*23c0*/  IMAD.U32 R17, R65, 0x10000, RZ ;  /* 0x0001000041117824 */ /* 0x004fc800078e00ff */
[----:B------:R-:W-:Y:S02]  /*23d0*/  FFMA.FTZ R63, R22, R17, R63 ;  /* 0x00000011163f7223 */ /* 0x000fe4000001003f */
[----:B0-----:R-:W0:Y:S01]  /*23e0*/  LDS.128 R20, [R26+0x20] ;  /* 0x000020001a147984 */ /* 0x001e220000000c00 */
[----:B------:R-:W-:Y:S01]  /*23f0*/  PRMT R65, R65, 0x7632, R65 ;  /* 0x0000763241417816 */ /* 0x000fe20000000041 */
[----:B------:R-:W-:-:S04]  /*2400*/  IMAD.U32 R17, R18, 0x10000, RZ ;  /* 0x0001000012117824 */ /* 0x000fc800078e00ff */
        /* <DEDUP_REMOVED lines=8> */
[----:B------:R-:W-:Y:S01]  /*2490*/  FFMA.FTZ R64, R17, R18, R64 ;  /* 0x0000001211407223 */ /* 0x000fe20000010040 */
[C---:B----4-:R-:W-:Y:S02]  /*24a0*/  IMAD.U32 R17, R60.reuse, 0x10000, RZ ;  /* 0x000100003c117824 */ /* 0x050fe400078e00ff */
[----:B------:R-:W-:Y:S01]  /*24b0*/  FFMA.FTZ R62, R19, R16, R62 ;  /* 0x00000010133e7223 */ /* 0x000fe2000001003e */
[----:B------:R-:W-:-:S05]  /*24c0*/  PRMT R60, R60, 0x7632, R60 ;  /* 0x000076323c3c7816 */ /* 0x000fca000000003c */
[----:B------:R-:W-:Y:S02]  /*24d0*/  IMAD.U32 R60, R60, 0x10000, RZ ;  /* 0x000100003c3c7824 */ /* 0x000fe400078e00ff */
[C---:B0-----:R-:W-:Y:S01]  /*24e0*/  IMAD.U32 R16, R20.reuse, 0x10000, RZ ;  /* 0x0001000014107824 */ /* 0x041fe200078e00ff */
[----:B------:R-:W-:-:S03]  /*24f0*/  PRMT R20, R20, 0x7632, R20 ;  /* 0x0000763214147816 */ /* 0x000fc60000000014 */
[----:B------:R-:W-:Y:S02]  /*2500*/  FFMA.FTZ R63, R16, R17, R63 ;  /* 0x00000011103f7223 */ /* 0x000fe4000001003f */
[----:B------:R-:W-:Y:S02]  /*2510*/  IMAD.U32 R17, R20, 0x10000, RZ ;  /* 0x0001000014117824 */ /* 0x000fe400078e00ff */
[----:B-----5:R-:W-:Y:S02]  /*2520*/  IMAD.U32 R16, R61, 0x10000, RZ ;  /* 0x000100003d107824 */ /* 0x020fe400078e00ff */
[----:B------:R-:W-:Y:S01]  /*2530*/  FFMA.FTZ R60, R17, R60, R66 ;  /* 0x0000003c113c7223 */ /* 0x000fe20000010042 */
[----:B------:R-:W-:-:S05]  /*2540*/  SHF.L.U32 R17, R21, 0x10, RZ ;  /* 0x0000001015117819 */ /* 0x000fca00000006ff */
        /* <DEDUP_REMOVED lines=9> */
[----:B------:R-:W-:Y:S02]  /*25e0*/  PRMT R22, R22, 0x7632, R22 ;  /* 0x0000763216167816 */ /* 0x000fe40000000016 */
[----:B------:R-:W-:Y:S01]  /*25f0*/  PRMT R58, R58, 0x7632, R58 ;  /* 0x000076323a3a7816 */ /* 0x000fe2000000003a */
[----:B------:R-:W-:-:S02]  /*2600*/  FFMA.FTZ R63, R20, R21, R63 ;  /* 0x00000015143f7223 */ /* 0x000fc4000001003f */
[----:B------:R-:W-:Y:S01]  /*2610*/  IMAD.U32 R21, R22, 0x10000, RZ ;  /* 0x0001000016157824 */ /* 0x000fe200078e00ff */
[----:B------:R-:W-:-:S05]  /*2620*/  SHF.L.U32 R58, R58, 0x10, RZ ;  /* 0x000000103a3a7819 */ /* 0x000fca00000006ff */
        /* <DEDUP_REMOVED lines=8> */
[----:B------:R-:W-:Y:S02]  /*26b0*/  IMAD.U32 R59, R59, 0x10000, RZ ;  /* 0x000100003b3b7824 */ /* 0x000fe400078e00ff */
[----:B0-----:R-:W-:Y:S02]  /*26c0*/  IMAD.U32 R20, R16, 0x10000, RZ ;  /* 0x0001000010147824 */ /* 0x001fe400078e00ff */
[----:B------:R-:W-:Y:S01]  /*26d0*/  FFMA.FTZ R62, R23, R59, R62 ;  /* 0x0000003b173e7223 */ /* 0x000fe2000001003e */
[----:B------:R-:W-:Y:S01]  /*26e0*/  SHF.L.U32 R59, R17, 0x10, RZ ;  /* 0x00000010113b7819 */ /* 0x000fe200000006ff */
[----:B------:R-:W-:-:S02]  /*26f0*/  IMAD.U32 R61, R55, 0x10000, RZ ;  /* 0x00010000373d7824 */ /* 0x000fc400078e00ff */
[----:B------:R-:W-:Y:S01]  /*2700*/  FFMA.FTZ R63, R20, R21, R63 ;  /* 0x00000015143f7223 */ /* 0x000fe2000001003f */
[----:B------:R-:W-:Y:S01]  /*2710*/  PRMT R17, R17, 0x7632, R17 ;  /* 0x0000763211117816 */ /* 0x000fe20000000011 */
[----:B------:R-:W0:Y:S01]  /*2720*/  LDS.128 R20, [R26+0x40] ;  /* 0x000040001a147984 */ /* 0x000e220000000c00 */
[----:B------:R-:W-:Y:S02]  /*2730*/  PRMT R55, R55, 0x7632, R55 ;  /* 0x0000763237377816 */ /* 0x000fe40000000037 */
[----:B------:R-:W-:Y:S01]  /*2740*/  PRMT R16, R16, 0x7632, R16 ;  /* 0x0000763210107816 */ /* 0x000fe20000000010 */
        /* <DEDUP_REMOVED lines=8> */
[C---:B------:R-:W-:Y:S01]  /*27d0*/  PRMT R17, R18.reuse, 0x7632, R17 ;  /* 0x0000763212117816 */ /* 0x040fe20000000011 */
[----:B------:R-:W-:-:S02]  /*27e0*/  IMAD.U32 R18, R18, 0x10000, RZ ;  /* 0x0001000012127824 */ /* 0x000fc400078e00ff */
[----:B------:R-:W-:Y:S01]  /*27f0*/  FFMA.FTZ R60, R59, R54, R60 ;  /* 0x000000363b3c7223 */ /* 0x000fe2000001003c */
[----:B------:R-:W-:Y:S01]  /*2800*/  IMAD.U32 R54, R16, 0x10000, RZ ;  /* 0x0001000010367824 */ /* 0x000fe200078e00ff */
[----:B------:R-:W-:Y:S01]  /*2810*/  SHF.L.U32 R56, R56, 0x10, RZ ;  /* 0x0000001038387819 */ /* 0x000fe200000006ff */
[----:B------:R-:W-:Y:S01]  /*2820*/  IMAD.U32 R59, R17, 0x10000, RZ ;  /* 0x00010000113b7824 */ /* 0x000fe200078e00ff */
[----:B------:R-:W-:Y:S02]  /*2830*/  PRMT R17, R19, 0x7632, R17 ;  /* 0x0000763213117816 */ /* 0x000fe40000000011 */
[----:B------:R-:W-:Y:S01]  /*2840*/  PRMT R16, R57, 0x7632, R16 ;  /* 0x0000763239107816 */ /* 0x000fe20000000010 */
[----:B------:R-:W-:Y:S01]  /*2850*/  FFMA.FTZ R60, R59, R54, R60 ;  /* 0x000000363b3c7223 */ /* 0x000fe2000001003c */
[----:B------:R-:W-:Y:S02]  /*2860*/  IMAD.U32 R55, R19, 0x10000, RZ ;  /* 0x0001000013377824 */ /* 0x000fe400078e00ff */
[----:B------:R-:W-:Y:S01]  /*2870*/  FFMA.FTZ R63, R18, R56, R63 ;  /* 0x00000038123f7223 */ /* 0x000fe2000001003f */
[----:B------:R-:W-:-:S02]  /*2880*/  IMAD.U32 R59, R17, 0x10000, RZ ;  /* 0x00010000113b7824 */ /* 0x000fc400078e00ff */
[----:B------:R-:W-:Y:S02]  /*2890*/  IMAD.U32 R54, R16, 0x10000, RZ ;  /* 0x0001000010367824 */ /* 0x000fe400078e00ff */
[----:B------:R-:W1:Y:S01]  /*28a0*/  LDS.128 R16, [R26+0x50] ;  /* 0x000050001a107984 */ /* 0x000e620000000c00 */
[----:B------:R-:W-:-:S04]  /*28b0*/  IMAD.U32 R57, R57, 0x10000, RZ ;  /* 0x0001000039397824 */ /* 0x000fc800078e00ff */
[----:B------:R-:W-:Y:S01]  /*28c0*/  FFMA.FTZ R55, R55, R57, R58 ;  /* 0x0000003937377223 */ /* 0x000fe2000001003a */
[----:B------:R-:W-:Y:S02]  /*28d0*/  IMAD.U32 R56, R46, 0x10000, RZ ;  /* 0x000100002e387824 */ /* 0x000fe400078e00ff */
[----:B0-----:R-:W-:Y:S01]  /*28e0*/  IMAD.U32 R58, R21, 0x10000, RZ ;  /* 0x00010000153a7824 */ /* 0x001fe200078e00ff */
[----:B------:R-:W-:Y:S01]  /*28f0*/  PRMT R21, R20, 0x7632, R21 ;  /* 0x0000763214157816 */ /* 0x000fe20000000015 */
[----:B------:R-:W-:Y:S01]  /*2900*/  IMAD.U32 R57, R47, 0x10000, RZ ;  /* 0x000100002f397824 */ /* 0x000fe200078e00ff */
[----:B------:R-:W-:Y:S02]  /*2910*/  PRMT R46, R46, 0x7632, R46 ;  /* 0x000076322e2e7816 */ /* 0x000fe4000000002e */
[----:B------:R-:W-:Y:S01]  /*2920*/  PRMT R47, R21, 0x7632, R47 ;  /* 0x00007632152f7816 */ /* 0x000fe2000000002f */
[----:B------:R-:W-:Y:S01]  /*2930*/  FFMA.FTZ R62, R59, R54, R62 ;  /* 0x000000363b3e7223 */ /* 0x000fe2000001003e */
[----:B------:R-:W-:Y:S01]  /*2940*/  SHF.L.U32 R54, R20, 0x10, RZ ;  /* 0x0000001014367819 */ /* 0x000fe200000006ff */
[----:B------:R-:W-:Y:S01]  /*2950*/  FFMA.FTZ R20, R58, R57, R55 ;  /* 0x000000393a147223 */ /* 0x000fe20000010037 */
[----:B------:R-:W-:-:S02]  /*2960*/  IMAD.U32 R21, R21, 0x10000, RZ ;  /* 0x0001000015157824 */ /* 0x000fc400078e00ff */
[----:B------:R-:W-:Y:S02]  /*2970*/  IMAD.U32 R46, R46, 0x10000, RZ ;  /* 0x000100002e2e7824 */ /* 0x000fe400078e00ff */
[C---:B------:R-:W-:Y:S01]  /*2980*/  IMAD.U32 R55, R47.reuse, 0x10000, RZ ;  /* 0x000100002f377824 */ /* 0x040fe200078e00ff */
[----:B------:R-:W-:Y:S01]  /*2990*/  PRMT R47, R47, 0x7632, R47 ;  /* 0x000076322f2f7816 */ /* 0x000fe2000000002f */
[----:B------:R-:W-:Y:S01]  /*29a0*/  FFMA.FTZ R63, R54, R56, R63 ;  /* 0x00000038363f7223 */ /* 0x000fe2000001003f */
[----:B------:R-:W-:Y:S01]  /*29b0*/  FFMA.FTZ R21, R21, R46, R60 ;  /* 0x0000002e15157223 */ /* 0x000fe2000001003c */
[----:B------:R-:W-:Y:S02]  /*29c0*/  PRMT R56, R22, 0x7632, R56 ;  /* 0x0000763216387816 */ /* 0x000fe40000000038 */
[----:B------:R-:W-:Y:S01]  /*29d0*/  PRMT R54, R23, 0x7632, R54 ;  /* 0x0000763217367816 */ /* 0x000fe20000000036 */
        /* <DEDUP_REMOVED lines=8> */
[----:B------:R-:W-:Y:S01]  /*2a60*/  FFMA.FTZ R47, R55, R47, R62 ;  /* 0x0000002f372f7223 */ /* 0x000fe2000001003e */
[----:B------:R-:W-:Y:S02]  /*2a70*/  IMAD.U32 R54, R54, 0x10000, RZ ;  /* 0x0001000036367824 */ /* 0x000fe400078e00ff */
[----:B------:R-:W-:-:S02]  /*2a80*/  IMAD.U32 R46, R46, 0x10000, RZ ;  /* 0x000100002e2e7824 */ /* 0x000fc400078e00ff */
[----:B------:R-:W-:Y:S02]  /*2a90*/  IMAD.U32 R57, R57, 0x10000, RZ ;  /* 0x0001000039397824 */ /* 0x000fe400078e00ff */
[----:B------:R-:W-:Y:S01]  /*2aa0*/  FFMA.FTZ R22, R22, R48, R63 ;  /* 0x0000003016167223 */ /* 0x000fe2000001003f */
[----:B------:R-:W-:Y:S01]  /*2ab0*/  FFMA.FTZ R49, R23, R49, R20 ;  /* 0x0000003117317223 */ /* 0x000fe20000010014 */
[C---:B-1----:R-:W-:Y:S01]  /*2ac0*/  PRMT R23, R17.reuse, 0x7632, R23 ;  /* 0x0000763211177816 */ /* 0x042fe20000000017 */
[----:B------:R-:W-:Y:S02]  /*2ad0*/  IMAD.U32 R48, R17, 0x10000, RZ ;  /* 0x0001000011307824 */ /* 0x000fe400078e00ff */
[----:B------:R-:W-:Y:S01]  /*2ae0*/  FFMA.FTZ R21, R56, R46, R21 ;  /* 0x0000002e38157223 */ /* 0x000fe20000010015 */
[----:B------:R-:W-:Y:S01]  /*2af0*/  FFMA.FTZ R20, R54, R57, R47 ;  /* 0x0000003936147223 */ /* 0x000fe2000001002f */
[----:B------:R-:W-:Y:S01]  /*2b00*/  PRMT R17, R50, 0x7632, R17 ;  /* 0x0000763232117816 */ /* 0x000fe20000000011 */
[C---:B------:R-:W-:Y:S01]  /*2b10*/  IMAD.U32 R47, R16.reuse, 0x10000, RZ ;  /* 0x00010000102f7824 */ /* 0x040fe200078e00ff */
[----:B------:R-:W-:Y:S01]  /*2b20*/  PRMT R46, R16, 0x7632, R46 ;  /* 0x00007632102e7816 */ /* 0x000fe2000000002e */
[----:B------:R-:W-:Y:S01]  /*2b30*/  IMAD.U32 R50, R50, 0x10000, RZ ;  /* 0x0001000032327824 */ /* 0x000fe200078e00ff */
[C---:B------:R-:W-:Y:S01]  /*2b40*/  PRMT R54, R18.reuse, 0x7632, R54 ;  /* 0x0000763212367816 */ /* 0x040fe20000000036 */
[----:B------:R-:W-:-:S02]  /*2b50*/  IMAD.U32 R55, R18, 0x10000, RZ ;  /* 0x0001000012377824 */ /* 0x000fc400078e00ff */
[----:B------:R-:W-:Y:S02]  /*2b60*/  IMAD.U32 R18, R51, 0x10000, RZ ;  /* 0x0001000033127824 */ /* 0x000fe400078e00ff */
[----:B------:R-:W-:Y:S01]  /*2b70*/  FFMA.FTZ R22, R47, R50, R22 ;  /* 0x000000322f167223 */ /* 0x000fe20000010016 */
[----:B------:R-:W-:Y:S01]  /*2b80*/  IMAD.U32 R46, R46, 0x10000, RZ ;  /* 0x000100002e2e7824 */ /* 0x000fe200078e00ff */
[----:B------:R-:W-:Y:S01]  /*2b90*/  PRMT R47, R52, 0x7632, R47 ;  /* 0x00007632342f7816 */ /* 0x000fe2000000002f */
[----:B------:R-:W-:Y:S02]  /*2ba0*/  IMAD.U32 R17, R17, 0x10000, RZ ;  /* 0x0001000011117824 */ /* 0x000fe400078e00ff */
[----:B------:R-:W-:Y:S01]  /*2bb0*/  FFMA.FTZ R48, R48, R18, R49 ;  /* 0x0000001230307223 */ /* 0x000fe20000010031 */
[----:B------:R-:W-:Y:S01]  /*2bc0*/  PRMT R18, R51, 0x7632, R18 ;  /* 0x0000763233127816 */ /* 0x000fe20000000012 */
[----:B------:R-:W-:Y:S02]  /*2bd0*/  IMAD.U32 R52, R52, 0x10000, RZ ;  /* 0x0001000034347824 */ /* 0x000fe400078e00ff */
[----:B------:R-:W-:Y:S01]  /*2be0*/  FFMA.FTZ R17, R46, R17, R21 ;  /* 0x000000112e117223 */ /* 0x000fe20000010015 */
[----:B------:R-:W-:-:S02]  /*2bf0*/  IMAD.U32 R54, R54, 0x10000, RZ ;  /* 0x0001000036367824 */ /* 0x000fc400078e00ff */
[----:B------:R-:W-:Y:S01]  /*2c00*/  IMAD.U32 R21, R47, 0x10000, RZ ;  /* 0x000100002f157824 */ /* 0x000fe200078e00ff */
[----:B------:R-:W-:Y:S01]  /*2c10*/  PRMT R16, R19, 0x7632, R16 ;  /* 0x0000763213107816 */ /* 0x000fe20000000010 */
[----:B------:R-:W-:Y:S01]  /*2c20*/  FFMA.FTZ R22, R55, R52, R22 ;  /* 0x0000003437167223 */ /* 0x000fe20000010016 */
[----:B------:R-:W-:Y:S01]  /*2c30*/  SHF.L.U32 R19, R19, 0x10, RZ ;  /* 0x0000001013137819 */ /* 0x000fe200000006ff */
[----:B------:R-:W-:Y:S01]  /*2c40*/  IMAD.U32 R23, R23, 0x10000, RZ ;  /* 0x0001000017177824 */ /* 0x000fe200078e00ff */
[C---:B------:R-:W-:Y:S01]  /*2c50*/  PRMT R46, R53.reuse, 0x7632, R46 ;  /* 0x00007632352e7816 */ /* 0x040fe2000000002e */
[----:B------:R-:W-:Y:S01]  /*2c60*/  FFMA.FTZ R17, R54, R21, R17 ;  /* 0x0000001536117223 */ /* 0x000fe20000010011 */
[----:B------:R-:W-:Y:S01]  /*2c70*/  SHF.L.U32 R18, R18, 0x10, RZ ;  /* 0x0000001012127819 */ /* 0x000fe200000006ff */
[----:B------:R-:W-:Y:S02]  /*2c80*/  IMAD.U32 R53, R53, 0x10000, RZ ;  /* 0x0001000035357824 */ /* 0x000fe400078e00ff */
[----:B------:R-:W-:-:S02]  /*2c90*/  IMAD.U32 R21, R16, 0x10000, RZ ;  /* 0x0001000010157824 */ /* 0x000fc400078e00ff */
[----:B------:R-:W-:Y:S01]  /*2ca0*/  FADD.FTZ R22, R22, R17 ;  /* 0x0000001116167221 */ /* 0x000fe20000010000 */
[----:B------:R-:W-:Y:S02]  /*2cb0*/  IMAD.U32 R16, R46, 0x10000, RZ ;  /* 0x000100002e107824 */ /* 0x000fe400078e00ff */
[----:B------:R-:W-:Y:S01]  /*2cc0*/  FFMA.FTZ R18, R23, R18, R20 ;  /* 0x0000001217127223 */ /* 0x000fe20000010014 */
        /* <DEDUP_REMOVED lines=8> */
.L_x_20484:
        /* <DEDUP_REMOVED lines=9> */
.L_x_20428:
[----:B------:R-:W-:-:S13]  /*2de0*/  ISETP.NE.AND P1, PT, R36, RZ, PT ;  /* 0x000000ff2400720c */ /* 0x000fda0003f25270 */
[----:B------:R-:W-:-:S05]  /*2df0*/  @!P1 IMAD.MOV.U32 R17, RZ, RZ, -0x800001 ;  /* 0xff7fffffff119424 */ /* 0x000fca00078e00ff */
[----:B------:R0:W-:Y:S02]  /*2e00*/  @!P1 STS [R42], R17 ;  /* 0x000000112a009388 */ /* 0x0001e40000000800 */
.L_x_20430:
[----:B------:R-:W-:Y:S05]  /*2e10*/  BSYNC B1 ;  /* 0x0000000000017941 */ /* 0x000fea0003800000 */
.L_x_20427:
[----:B------:R-:W-:Y:S01]  /*2e20*/  IADD3 R40, P1, R40, 0x10, RZ ;  /* 0x0000001028287810 */ /* 0x000fe20007f3e0ff */
[----:B01----:R-:W-:Y:S01]  /*2e30*/  VIADD R42, R42, 0x100 ;  /* 0x000001002a2a7836 */ /* 0x003fe20000000000 */
[----:B------:R-:W-:Y:S01]  /*2e40*/  IADD3 R44, R44, 0x40, RZ ;  /* 0x000000402c2c7810 */ /* 0x000fe20007ffe0ff */
[----:B------:R-:W-:Y:S02]  /*2e50*/  VIADD R37, R37, 0x40 ;  /* 0x0000004025257836 */ /* 0x000fe40000000000 */
[----:B------:R-:W-:Y:S01]  /*2e60*/  IMAD.X R43, RZ, RZ, R43, P1 ;  /* 0x000000ffff2b7224 */ /* 0x000fe200008e062b */
[----:B------:R-:W-:Y:S07]  /*2e70*/  @!P0 BRA `(.L_x_20431) ;  /* 0xffffffe400b88947 */ /* 0x000fee000383ffff */
[----:B------:R-:W-:Y:S05]  /*2e80*/  BRA `(.L_x_20425) ;  /* 0x0000001800b07947 */ /* 0x000fea0003800000 */
.L_x_20426:
[----:B------:R-:W-:Y:S01]  /*2e90*/  SHF.R.S32.HI R21, RZ, 0x1f, R6 ;  /* 0x0000001fff157819 */ /* 0x000fe20000011406 */
[----:B------:R-:W-:Y:S01]  /*2ea0*/  VIADD R45, R45, 0xe0 ;  /* 0x000000e02d2d7836 */ /* 0x000fe20000000000 */
[----:B------:R-:W-:Y:S01]  /*2eb0*/  IADD3 R17, P0, R17, R34, RZ ;  /* 0x0000002211117210 */ /* 0x000fe20007f1e0ff */
[----:B------:R-:W-:Y:S01]  /*2ec0*/  ULDC.64 UR8, c[0x0][0x248] ;  /* 0x0000920000087ab9 */ /* 0x000fe20000000a00 */
[----:B------:R-:W-:Y:S01]  /*2ed0*/  LEA.HI R21, R21, R6, RZ, 0x5 ;  /* 0x0000000615157211 */ /* 0x000fe200078f28ff */
[----:B------:R-:W-:Y:S01]  /*2ee0*/  IMAD.U32 R46, RZ, RZ, UR14 ;  /* 0x0000000eff2e7e24 */ /* 0x000fe2000f8e00ff */
[----:B------:R-:W-:Y:S02]  /*2ef0*/  LEA R45, R18, R45, 0x18 ;  /* 0x0000002d122d7211 */ /* 0x000fe400078ec0ff */
[----:B------:R-:W-:Y:S02]  /*2f00*/  SHF.R.S32.HI R16, RZ, 0x5, R21 ;  /* 0x00000005ff107819 */ /* 0x000fe40000011415 */
[----:B------:R-:W-:Y:S01]  /*2f10*/  LEA.HI.X.SX32 R4, R34, R33, 0x1, P0 ;  /* 0x0000002122047211 */ /* 0x000fe200000f0eff */
[----:B------:R-:W-:Y:S01]  /*2f20*/  IMAD.MOV.U32 R33, RZ, RZ, -0x800001 ;  /* 0xff7fffffff217424 */ /* 0x000fe200078e00ff */
[----:B------:R-:W-:Y:S01]  /*2f30*/  LEA R40, P0, R17, UR8, 0x2 ;  /* 0x0000000811287c11 */ /* 0x000fe2000f8010ff */
[----:B------:R-:W-:Y:S01]  /*2f40*/  IMAD R16, R16, 0x10, R19 ;  /* 0x0000001010107824 */ /* 0x000fe200078e0213 */
[----:B------:R-:W-:-:S02]  /*2f50*/  SHF.L.U32 R44, R34, 0x4, RZ ;  /* 0x00000004222c7819 */ /* 0x000fc400000006ff */
[----:B------:R-:W-:Y:S01]  /*2f60*/  LEA.HI.X R41, R17, UR9, R4, 0x2, P0 ;  /* 0x0000000911297c11 */ /* 0x000fe200080f1404 */
[----:B------:R-:W-:Y:S02]  /*2f70*/  IMAD R43, R43, 0x200, R16 ;  /* 0x000002002b2b7824 */ /* 0x000fe400078e0210 */
[----:B------:R-:W-:Y:S02]  /*2f80*/  IMAD.U32 R42, R16, 0x4, R45 ;  /* 0x00000004102a7824 */ /* 0x000fe400078e002d */
[----:B------:R-:W-:Y:S01]  /*2f90*/  IMAD.MOV.U32 R45, RZ, RZ, R34 ;  /* 0x000000ffff2d7224 */ /* 0x000fe200078e0022 */
[----:B------:R-:W-:-:S07]  /*2fa0*/  IADD3 R46, -R46, 0x1, R43 ;  /* 0x000000012e2e7810 */ /* 0x000fce0007ffe12b */
.L_x_20436:
        /* <DEDUP_REMOVED lines=20> */
[----:B------:R-:W-:-:S05]  /*30f0*/  @P0 IADD3 R16, R16, 0x1, RZ ;  /* 0x0000000110100810 */ /* 0x000fca0007ffe0ff */
        /* <DEDUP_REMOVED lines=25> */
[----:B------:R-:W-:Y:S01]  /*3290*/  VIADD R17, R36, 0x2 ;  /* 0x0000000224117836 */ /* 0x000fe20000000000 */
[----:B------:R-:W-:Y:S01]  /*32a0*/  MOV R23, R39 ;  /* 0x0000002700177202 */ /* 0x000fe20000000f00 */
[----:B------:R-:W-:Y:S01]  /*32b0*/  IMAD.MOV.U32 R22, RZ, RZ, R38 ;  /* 0x000000ffff167224 */ /* 0x000fe200078e0026 */
[----:B------:R-:W-:Y:S02]  /*32c0*/  SHF.R.S32.HI R20, RZ, 0x1f, R31 ;  /* 0x0000001fff147819 */ /* 0x000fe4000001141f */
[----:B------:R-:W-:-:S05]  /*32d0*/  LEA.HI R18, R17, R17, RZ, 0x1 ;  /* 0x0000001111127211 */ /* 0x000fca00078f08ff */
[----:B------:R-:W-:-:S05]  /*32e0*/  IMAD.SHL.U32 R18, R18, 0x40, RZ ;  /* 0x0000004012127824 */ /* 0x000fca00078e00ff */
[----:B------:R-:W-:-:S04]  /*32f0*/  LOP3.LUT R18, R18, 0xffffff80, RZ, 0xc0, !PT ;  /* 0xffffff8012127812 */ /* 0x000fc800078ec0ff */
[----:B------:R-:W-:Y:S02]  /*3300*/  SHF.R.S32.HI R21, RZ, 0x1f, R18 ;  /* 0x0000001fff157819 */ /* 0x000fe40000011412 */
[----:B------:R-:W-:Y:S02]  /*3310*/  IADD3 R47, R36, 0x8, RZ ;  /* 0x00000008242f7810 */ /* 0x000fe40007ffe0ff */
[----:B------:R-:W-:Y:S02]  /*3320*/  SHF.R.S32.HI R48, RZ, 0x1f, R12 ;  /* 0x0000001fff307819 */ /* 0x000fe4000001140c */
[----:B------:R-:W-:-:S05]  /*3330*/  LEA.HI R51, R47, R47, RZ, 0x1 ;  /* 0x0000002f2f337211 */ /* 0x000fca00078f08ff */
[----:B------:R-:W-:Y:S01]  /*3340*/  IMAD.SHL.U32 R51, R51, 0x40, RZ ;  /* 0x0000004033337824 */ /* 0x000fe200078e00ff */
[----:B------:R-:W-:-:S04]  /*3350*/  SHF.R.S32.HI R50, RZ, 0x1f, R7 ;  /* 0x0000001fff327819 */ /* 0x000fc80000011407 */
[----:B------:R-:W-:-:S04]  /*3360*/  LOP3.LUT R51, R51, 0xffffff80, RZ, 0xc0, !PT ;  /* 0xffffff8033337812 */ /* 0x000fc800078ec0ff */
        /* <DEDUP_REMOVED lines=9> */
[----:B------:R-:W-:-:S05]  /*3400*/  LEA.HI.X R17, R17, UR19, R20, 0x1, P2 ;  /* 0x0000001311117c11 */ /* 0x000fca00090f0c14 */
[----:B------:R-:W2:Y:S01]  /*3410*/  LDG.E.CONSTANT R64, desc[UR10][R16.64] ;  /* 0x0000000a10407981 */ /* 0x000ea2000c1e9900 */
[C---:B------:R-:W-:Y:S01]  /*3420*/  VIADD R20, R36.reuse, 0x4 ;  /* 0x0000000424147836 */ /* 0x040fe20000000000 */
[----:B------:R-:W-:Y:S01]  /*3430*/  SHF.R.S32.HI R23, RZ, 0x1f, R29 ;  /* 0x0000001fff177819 */ /* 0x000fe2000001141d */
[C---:B------:R-:W-:Y:S01]  /*3440*/  VIADD R19, R36.reuse, 0x10 ;  /* 0x0000001024137836 */ /* 0x040fe20000000000 */
[----:B------:R-:W-:Y:S01]  /*3450*/  SHF.R.S32.HI R55, RZ, 0x1f, R10 ;  /* 0x0000001fff377819 */ /* 0x000fe2000001140a */
[----:B------:R-:W-:Y:S01]  /*3460*/  VIADD R21, R36, 0x6 ;  /* 0x0000000624157836 */ /* 0x000fe20000000000 */
[----:B------:R-:W-:Y:S01]  /*3470*/  LEA.HI R20, R20, R20, RZ, 0x1 ;  /* 0x0000001414147211 */ /* 0x000fe200078f08ff */
[----:B------:R0:W3:Y:S01]  /*3480*/  LDG.E.CONSTANT R66, desc[UR10][R16.64+0x4] ;  /* 0x0000040a10427981 */ /* 0x0000e2000c1e9900 */
        /* <DEDUP_REMOVED lines=8> */
[--C-:B------:R-:W-:Y:S02]  /*3510*/  SHF.R.S32.HI R49, RZ, 0x1f, R20.reuse ;  /* 0x0000001fff317819 */ /* 0x100fe40000011414 */
[----:B------:R-:W-:Y:S02]  /*3520*/  IADD3 R67, P0, P1, R29, R22, R20 ;  /* 0x000000161d437210 */ /* 0x000fe4000791e014 */
[----:B------:R-:W-:Y:S02]  /*3530*/  LOP3.LUT R60, R21, 0xffffff80, RZ, 0xc0, !PT ;  /* 0xffffff80153c7812 */ /* 0x000fe400078ec0ff */
[----:B------:R-:W-:-:S02]  /*3540*/  SHF.R.S32.HI R21, RZ, 0x1f, R19 ;  /* 0x0000001fff157819 */ /* 0x000fc40000011413 */
[----:B------:R-:W-:Y:S01]  /*3550*/  IADD3 R47, P4, P5, R12, R22, R19 ;  /* 0x000000160c2f7210 */ /* 0x000fe20007d9e013 */
[C---:B------:R-:W-:Y:S01]  /*3560*/  VIADD R19, R36.reuse, 0xe ;  /* 0x0000000e24137836 */ /* 0x040fe20000000000 */
[-C--:B------:R-:W-:Y:S01]  /*3570*/  IADD3.X R23, R23, R18.reuse, R49, P0, P1 ;  /* 0x0000001217177210 */ /* 0x080fe200007e2431 */
[----:B------:R-:W-:Y:S01]  /*3580*/  VIADD R49, R36, 0xc ;  /* 0x0000000c24317836 */ /* 0x000fe20000000000 */
[----:B------:R-:W-:Y:S01]  /*3590*/  IADD3.X R48, R48, R18, R21, P4, P5 ;  /* 0x0000001230307210 */ /* 0x000fe200027ea415 */
[----:B------:R-:W-:Y:S01]  /*35a0*/  VIADD R21, R36, 0xa ;  /* 0x0000000a24157836 */ /* 0x000fe20000000000 */
[----:B------:R-:W-:Y:S02]  /*35b0*/  LEA.HI R19, R19, R19, RZ, 0x1 ;  /* 0x0000001313137211 */ /* 0x000fe400078f08ff */
[----:B------:R-:W-:Y:S02]  /*35c0*/  LEA.HI R49, R49, R49, RZ, 0x1 ;  /* 0x0000003131317211 */ /* 0x000fe400078f08ff */
[----:B------:R-:W-:Y:S01]  /*35d0*/  LEA.HI R21, R21, R21, RZ, 0x1 ;  /* 0x0000001515157211 */ /* 0x000fe200078f08ff */
[----:B------:R-:W-:Y:S01]  /*35e0*/  IMAD.SHL.U32 R19, R19, 0x40, RZ ;  /* 0x0000004013137824 */ /* 0x000fe200078e00ff */
[----:B------:R-:W-:Y:S01]  /*35f0*/  SHF.R.S32.HI R61, RZ, 0x1f, R60 ;  /* 0x0000001fff3d7819 */ /* 0x000fe2000001143c */
[----:B------:R-:W-:Y:S01]  /*3600*/  IMAD.SHL.U32 R49, R49, 0x40, RZ ;  /* 0x0000004031317824 */ /* 0x000fe200078e00ff */
[----:B------:R-:W-:-:S02]  /*3610*/  SHF.L.U32 R21, R21, 0x6, RZ ;  /* 0x0000000615157819 */ /* 0x000fc400000006ff */
[-C--:B------:R-:W-:Y:S02]  /*3620*/  IADD3 R60, P2, P3, R7, R22.reuse, R60 ;  /* 0x00000016073c7210 */ /* 0x080fe40007b5e03c */
[----:B------:R-:W-:Y:S02]  /*3630*/  SHF.R.S32.HI R20, RZ, 0x1f, R8 ;  /* 0x0000001fff147819 */ /* 0x000fe40000011408 */
[----:B------:R-:W-:Y:S02]  /*3640*/  IADD3 R58, P0, P1, R8, R22, R51 ;  /* 0x00000016083a7210 */ /* 0x000fe4000791e033 */
[----:B------:R-:W-:Y:S02]  /*3650*/  LOP3.LUT R21, R21, 0xffffff80, RZ, 0xc0, !PT ;  /* 0xffffff8015157812 */ /* 0x000fe400078ec0ff */
[----:B------:R-:W-:Y:S02]  /*3660*/  LOP3.LUT R51, R49, 0xffffff80, RZ, 0xc0, !PT ;  /* 0xffffff8031337812 */ /* 0x000fe400078ec0ff */
[----:B------:R-:W-:-:S02]  /*3670*/  IADD3.X R61, R50, R18, R61, P2, P3 ;  /* 0x00000012323d7210 */ /* 0x000fc400017e643d */
[----:B------:R-:W-:Y:S02]  /*3680*/  IADD3.X R59, R20, R18, R59, P0, P1 ;  /* 0x00000012143b7210 */ /* 0x000fe400007e243b */
[----:B------:R-:W-:Y:S02]  /*3690*/  SHF.R.S32.HI R49, RZ, 0x1f, R9 ;  /* 0x0000001fff317819 */ /* 0x000fe40000011409 */
[----:B------:R-:W-:Y:S02]  /*36a0*/  SHF.R.S32.HI R57, RZ, 0x1f, R21 ;  /* 0x0000001fff397819 */ /* 0x000fe40000011415 */
[----:B------:R-:W-:Y:S02]  /*36b0*/  SHF.R.S32.HI R50, RZ, 0x1f, R51 ;  /* 0x0000001fff327819 */ /* 0x000fe40000011433 */
[-C--:B------:R-:W-:Y:S02]  /*36c0*/  IADD3 R56, P0, P1, R9, R22.reuse, R21 ;  /* 0x0000001609387210 */ /* 0x080fe4000791e015 */
[----:B------:R-:W-:-:S02]  /*36d0*/  IADD3 R54, P2, P3, R10, R22, R51 ;  /* 0x000000160a367210 */ /* 0x000fc40007b5e033 */
[----:B------:R-:W-:Y:S02]  /*36e0*/  LOP3.LUT R19, R19, 0xffffff80, RZ, 0xc0, !PT ;  /* 0xffffff8013137812 */ /* 0x000fe400078ec0ff */
[-C--:B------:R-:W-:Y:S02]  /*36f0*/  IADD3.X R57, R49, R18.reuse, R57, P0, P1 ;  /* 0x0000001231397210 */ /* 0x080fe400007e2439 */
[----:B------:R-:W-:Y:S02]  /*3700*/  IADD3.X R55, R55, R18, R50, P2, P3 ;  /* 0x0000001237377210 */ /* 0x000fe400017e6432 */
[--C-:B------:R-:W-:Y:S02]  /*3710*/  SHF.R.S32.HI R20, RZ, 0x1f, R19.reuse ;  /* 0x0000001fff147819 */ /* 0x100fe40000011413 */
[----:B------:R-:W-:Y:S02]  /*3720*/  IADD3 R52, P4, P5, R11, R22, R19 ;  /* 0x000000160b347210 */ /* 0x000fe40007d9e013 */
[----:B------:R-:W-:-:S02]  /*3730*/  SHF.R.S32.HI R21, RZ, 0x1f, R28 ;  /* 0x0000001fff157819 */ /* 0x000fc4000001141c */
[----:B------:R-:W-:Y:S02]  /*3740*/  SHF.R.S32.HI R50, RZ, 0x1f, R13 ;  /* 0x0000001fff327819 */ /* 0x000fe4000001140d */
[----:B------:R-:W-:Y:S02]  /*3750*/  IADD3 R49, P1, P2, R13, R22, R28 ;  /* 0x000000160d317210 */ /* 0x000fe40007a3e01c */
[-C--:B------:R-:W-:Y:S02]  /*3760*/  IADD3.X R53, R53, R18.reuse, R20, P4, P5 ;  /* 0x0000001235357210 */ /* 0x080fe400027ea414 */
[----:B------:R-:W-:Y:S02]  /*3770*/  IADD3.X R50, R50, R18, R21, P1, P2 ;  /* 0x0000001232327210 */ /* 0x000fe40000fe4415 */
[--C-:B------:R-:W-:Y:S02]  /*3780*/  IADD3 R20, P3, P4, R14, R22, R27.reuse ;  /* 0x000000160e147210 */ /* 0x100fe40007c7e01b */
[----:B------:R-:W-:-:S02]  /*3790*/  SHF.R.S32.HI R51, RZ, 0x1f, R27 ;  /* 0x0000001fff337819 */ /* 0x000fc4000001141b */
[----:B------:R-:W-:Y:S02]  /*37a0*/  SHF.R.S32.HI R21, RZ, 0x1f, R14 ;  /* 0x0000001fff157819 */ /* 0x000fe4000001140e */
[----:B------:R-:W-:Y:S02]  /*37b0*/  IADD3 R19, P0, R32, R22, RZ ;  /* 0x0000001620137210 */ /* 0x000fe40007f1e0ff */
[----:B------:R-:W-:Y:S02]  /*37c0*/  IADD3.X R51, R21, R18, R51, P3, P4 ;  /* 0x0000001215337210 */ /* 0x000fe40001fe8433 */
[--C-:B------:R-:W-:Y:S02]  /*37d0*/  IADD3 R22, P5, P6, R15, R22, R30.reuse ;  /* 0x000000160f167210 */ /* 0x100fe40007ebe01e */
[----:B------:R-:W-:Y:S02]  /*37e0*/  SHF.R.S32.HI R21, RZ, 0x1f, R30 ;  /* 0x0000001fff157819 */ /* 0x000fe4000001141e */
[----:B0-----:R-:W-:-:S02]  /*37f0*/  SHF.R.S32.HI R16, RZ, 0x1f, R15 ;  /* 0x0000001fff107819 */ /* 0x001fc4000001140f */
        /* <DEDUP_REMOVED lines=8> */
[----:B------:R-:W-:Y:S02]  /*3880*/  IMAD.U32 R18, R18, 0x10000, RZ ;  /* 0x0001000012127824 */ /* 0x000fe400078e00ff */
[C---:B--2---:R-:W-:Y:S01]  /*3890*/  IMAD.U32 R68, R64.reuse, 0x10000, RZ ;  /* 0x0001000040447824 */ /* 0x044fe200078e00ff */
[----:B------:R-:W-:-:S04]  /*38a0*/  PRMT R64, R64, 0x7632, R64 ;  /* 0x0000763240407816 */ /* 0x000fc80000000040 */
[----:B------:R-:W-:Y:S01]  /*38b0*/  SHF.L.U32 R69, R64, 0x10, RZ ;  /* 0x0000001040457819 */ /* 0x000fe200000006ff */
[----:B------:R-:W-:-:S04]  /*38c0*/  FMUL.FTZ R65, R65, R68 ;  /* 0x0000004441417220 */ /* 0x000fc80000410000 */
[----:B------:R-:W-:Y:S02]  /*38d0*/  FMUL.FTZ R68, R18, R69 ;  /* 0x0000004512447220 */ /* 0x000fe40000410000 */
[----:B------:R-:W2:Y:S04]  /*38e0*/  LDG.E.CONSTANT R69, desc[UR10][R62.64] ;  /* 0x0000000a3e457981 */ /* 0x000ea8000c1e9900 */
[----:B------:R2:W4:Y:S01]  /*38f0*/  LDG.E.CONSTANT R18, desc[UR10][R62.64+0x4] ;  /* 0x0000040a3e127981 */ /* 0x000522000c1e9900 */
[C---:B------:R-:W-:Y:S01]  /*3900*/  IMAD.U32 R64, R16.reuse, 0x10000, RZ ;  /* 0x0001000010407824 */ /* 0x040fe200078e00ff */
[----:B------:R-:W-:Y:S01]  /*3910*/  PRMT R16, R16, 0x7632, R16 ;  /* 0x0000763210107816 */ /* 0x000fe20000000010 */
[C---:B--2---:R-:W-:Y:S01]  /*3920*/  IMAD.U32 R62, R69.reuse, 0x10000, RZ ;  /* 0x00010000453e7824 */ /* 0x044fe200078e00ff */
[----:B------:R-:W-:-:S03]  /*3930*/  PRMT R69, R69, 0x7632, R69 ;  /* 0x0000763245457816 */ /* 0x000fc60000000045 */
[----:B------:R-:W-:Y:S01]  /*3940*/  FFMA.FTZ R64, R64, R62, R65 ;  /* 0x0000003e40407223 */ /* 0x000fe20000010041 */
[----:B------:R-:W-:Y:S02]  /*3950*/  IMAD.U32 R65, R16, 0x10000, RZ ;  /* 0x0001000010417824 */ /* 0x000fe400078e00ff */
[----:B------:R-:W-:Y:S02]  /*3960*/  IMAD.U32 R69, R69, 0x10000, RZ ;  /* 0x0001000045457824 */ /* 0x000fe400078e00ff */
[----:B------:R-:W-:Y:S02]  /*3970*/  IMAD.U32 R16, R19, 0x10000, RZ ;  /* 0x0001000013107824 */ /* 0x000fe400078e00ff */
[----:B------:R-:W-:Y:S01]  /*3980*/  FFMA.FTZ R65, R65, R69, R68 ;  /* 0x0000004541417223 */ /* 0x000fe20000010044 */
[C---:B---3--:R-:W-:Y:S02]  /*3990*/  SHF.L.U32 R69, R66.reuse, 0x10, RZ ;  /* 0x0000001042457819 */ /* 0x048fe400000006ff */
[----:B------:R-:W-:-:S02]  /*39a0*/  PRMT R66, R66, 0x7632, R66 ;  /* 0x0000763242427816 */ /* 0x000fc40000000042 */
[----:B------:R-:W-:Y:S02]  /*39b0*/  PRMT R19, R19, 0x7632, R19 ;  /* 0x0000763213137816 */ /* 0x000fe40000000013 */
[----:B------:R-:W-:Y:S01]  /*39c0*/  LEA R68, P0, R67, UR18, 0x1 ;  /* 0x0000001243447c11 */ /* 0x000fe2000f8008ff */
[----:B------:R-:W-:Y:S01]  /*39d0*/  FMUL.FTZ R16, R16, R69 ;  /* 0x0000004510107220 */ /* 0x000fe20000410000 */
[----:B------:R-:W-:Y:S02]  /*39e0*/  IMAD.U32 R62, R66, 0x10000, RZ ;  /* 0x00010000423e7824 */ /* 0x000fe400078e00ff */
[----:B------:R-:W-:Y:S01]  /*39f0*/  IMAD.U32 R63, R19, 0x10000, RZ ;  /* 0x00010000133f7824 */ /* 0x000fe200078e00ff */
[----:B------:R-:W-:-:S03]  /*3a00*/  LEA.HI.X R69, R67, UR19, R23, 0x1, P0 ;  /* 0x0000001343457c11 */ /* 0x000fc600080f0c17 */
[----:B------:R-:W-:Y:S02]  /*3a10*/  FMUL.FTZ R63, R63, R62 ;  /* 0x0000003e3f3f7220 */ /* 0x000fe40000410000 */
[----:B------:R-:W2:Y:S04]  /*3a20*/  LDG.E.CONSTANT R62, desc[UR10][R68.64] ;  /* 0x0000000a443e7981 */ /* 0x000ea8000c1e9900 */
[----:B------:R2:W3:Y:S01]  /*3a30*/  LDG.E.CONSTANT R23, desc[UR10][R68.64+0x4] ;  /* 0x0000040a44177981 */ /* 0x0004e2000c1e9900 */
[C---:B------:R-:W-:Y:S01]  /*3a40*/  IMAD.U32 R19, R17.reuse, 0x10000, RZ ;  /* 0x0001000011137824 */ /* 0x040fe200078e00ff */
[----:B------:R-:W-:Y:S01]  /*3a50*/  PRMT R17, R17, 0x7632, R17 ;  /* 0x0000763211117816 */ /* 0x000fe20000000011 */
[C---:B----4-:R-:W-:Y:S01]  /*3a60*/  IMAD.U32 R66, R18.reuse, 0x10000, RZ ;  /* 0x0001000012427824 */ /* 0x050fe200078e00ff */
[----:B------:R-:W-:-:S03]  /*3a70*/  PRMT R18, R18, 0x7632, R18 ;  /* 0x0000763212127816 */ /* 0x000fc60000000012 */
[----:B------:R-:W-:Y:S01]  /*3a80*/  FFMA.FTZ R66, R19, R66, R16 ;  /* 0x0000004213427223 */ /* 0x000fe20000010010 */
[----:B------:R-:W-:Y:S01]  /*3a90*/  IMAD.U32 R16, R17, 0x10000, RZ ;  /* 0x0001000011107824 */ /* 0x000fe200078e00ff */
[----:B------:R-:W-:-:S05]  /*3aa0*/  SHF.L.U32 R18, R18, 0x10, RZ ;  /* 0x0000001012127819 */ /* 0x000fca00000006ff */
[----:B------:R-:W-:Y:S02]  /*3ab0*/  FFMA.FTZ R63, R16, R18, R63 ;  /* 0x00000012103f7223 */ /* 0x000fe4000001003f */
[----:B------:R-:W0:Y:S02]  /*3ac0*/  LDS.128 R16, [R26+0x10] ;  /* 0x000010001a107984 */ /* 0x000e240000000c00 */
[C---:B0-----:R-:W-:Y:S01]  /*3ad0*/  IMAD.U32 R67, R16.reuse, 0x10000, RZ ;  /* 0x0001000010437824 */ /* 0x041fe200078e00ff */
[----:B------:R-:W-:-:S05]  /*3ae0*/  PRMT R16, R16, 0x7632, R16 ;  /* 0x0000763210107816 */ /* 0x000fca0000000010 */
[----:B------:R-:W-:Y:S02]  /*3af0*/  IMAD.U32 R16, R16, 0x10000, RZ ;  /* 0x0001000010107824 */ /* 0x000fe400078e00ff */
[C---:B--2---:R-:W-:Y:S01]  /*3b00*/  IMAD.U32 R68, R62.reuse, 0x10000, RZ ;  /* 0x000100003e447824 */ /* 0x044fe200078e00ff */
[----:B------:R-:W-:-:S03]  /*3b10*/  PRMT R62, R62, 0x7632, R62 ;  /* 0x000076323e3e7816 */ /* 0x000fc6000000003e */
[----:B------:R-:W-:Y:S02]  /*3b20*/  FFMA.FTZ R64, R67, R68, R64 ;  /* 0x0000004443407223 */ /* 0x000fe40000010040 */
[----:B------:R-:W-:Y:S01]  /*3b30*/  IMAD.U32 R62, R62, 0x10000, RZ ;  /* 0x000100003e3e7824 */ /* 0x000fe200078e00ff */
[----:B------:R-:W-:Y:S01]  /*3b40*/  LEA R68, P0, R60, UR18, 0x1 ;  /* 0x000000123c447c11 */ /* 0x000fe2000f8008ff */
[----:B------:R-:W-:Y:S02]  /*3b50*/  IMAD.U32 R67, R17, 0x10000, RZ ;  /* 0x0001000011437824 */ /* 0x000fe400078e00ff */
[----:B------:R-:W-:Y:S01]  /*3b60*/  FFMA.FTZ R65, R16, R62, R65 ;  /* 0x0000003e10417223 */ /* 0x000fe20000010041 */
[----:B---3--:R-:W-:Y:S02]  /*3b70*/  SHF.L.U32 R16, R23, 0x10, RZ ;  /* 0x0000001017107819 */ /* 0x008fe400000006ff */
[----:B------:R-:W-:-:S03]  /*3b80*/  LEA.HI.X R69, R60, UR19, R61, 0x1, P0 ;  /* 0x000000133c457c11 */ /* 0x000fc600080f0c3d */
[----:B------:R-:W-:Y:S02]  /*3b90*/  FFMA.FTZ R66, R67, R16, R66 ;  /* 0x0000001043427223 */ /* 0x000fe40000010042 */
[----:B------:R-:W2:Y:S04]  /*3ba0*/  LDG.E.CONSTANT R67, desc[UR10][R68.64] ;  /* 0x0000000a44437981 */ /* 0x000ea8000c1e9900 */
[----:B------:R0:W3:Y:S02]  /*3bb0*/  LDG.E.CONSTANT R16, desc[UR10][R68.64+0x4] ;  /* 0x0000040a44107981 */ /* 0x0000e4000c1e9900 */
[----:B0-----:R-:W-:-:S04]  /*3bc0*/  LEA R68, P0, R58, UR18, 0x1 ;  /* 0x000000123a447c11 */ /* 0x001fc8000f8008ff */
[----:B------:R-:W-:-:S05]  /*3bd0*/  LEA.HI.X R69, R58, UR19, R59, 0x1, P0 ;  /* 0x000000133a457c11 */ /* 0x000fca00080f0c3b */
[----:B------:R-:W4:Y:S04]  /*3be0*/  LDG.E.CONSTANT R61, desc[UR10][R68.64] ;  /* 0x0000000a443d7981 */ /* 0x000f28000c1e9900 */
[----:B------:R0:W5:Y:S02]  /*3bf0*/  LDG.E.CONSTANT R62, desc[UR10][R68.64+0x4] ;  /* 0x0000040a443e7981 */ /* 0x000164000c1e9900 */
[----:B0-----:R-:W-:-:S04]  /*3c00*/  LEA R68, P0, R56, UR18, 0x1 ;  /* 0x0000001238447c11 */ /* 0x001fc8000f8008ff */
[----:B------:R-:W-:Y:S02]  /*3c10*/  LEA.HI.X R69, R56, UR19, R57, 0x1, P0 ;  /* 0x0000001338457c11 */ /* 0x000fe400080f0c39 */
[----:B------:R-:W-:-:S03]  /*3c20*/  LEA R56, P0, R54, UR18, 0x1 ;  /* 0x0000001236387c11 */ /* 0x000fc6000f8008ff */
[----:B------:R-:W5:Y:S01]  /*3c30*/  LDG.E.CONSTANT R59, desc[UR10][R68.64] ;  /* 0x0000000a443b7981 */ /* 0x000f62000c1e9900 */
[----:B------:R-:W-:-:S03]  /*3c40*/  LEA.HI.X R57, R54, UR19, R55, 0x1, P0 ;  /* 0x0000001336397c11 */ /* 0x000fc600080f0c37 */
[----:B------:R0:W5:Y:S04]  /*3c50*/  LDG.E.CONSTANT R60, desc[UR10][R68.64+0x4] ;  /* 0x0000040a443c7981 */ /* 0x000168000c1e9900 */
[----:B------:R-:W5:Y:S01]  /*3c60*/  LDG.E.CONSTANT R55, desc[UR10][R56.64] ;  /* 0x0000000a38377981 */ /* 0x000f62000c1e9900 */
[----:B0-----:R-:W-:-:S04]  /*3c70*/  LEA R68, P0, R52, UR18, 0x1 ;  /* 0x0000001234447c11 */ /* 0x001fc8000f8008ff */
[----:B------:R-:W-:Y:S01]  /*3c80*/  LEA.HI.X R69, R52, UR19, R53, 0x1, P0 ;  /* 0x0000001334457c11 */ /* 0x000fe200080f0c35 */
[----:B------:R-:W5:Y:S04]  /*3c90*/  LDG.E.CONSTANT R56, desc[UR10][R56.64+0x4] ;  /* 0x0000040a38387981 */ /* 0x000f68000c1e9900 */
[----:B------:R-:W5:Y:S04]  /*3ca0*/  LDG.E.CONSTANT R58, desc[UR10][R68.64+0x4] ;  /* 0x0000040a443a7981 */ /* 0x000f68000c1e9900 */
[----:B------:R0:W5:Y:S02]  /*3cb0*/  LDG.E.CONSTANT R57, desc[UR10][R68.64] ;  /* 0x0000000a44397981 */ /* 0x000164000c1e9900 */
[----:B0-----:R-:W-:-:S04]  /*3cc0*/  LEA R68, P0, R47, UR18, 0x1 ;  /* 0x000000122f447c11 */ /* 0x001fc8000f8008ff */
[----:B------:R-:W-:-:S05]  /*3cd0*/  LEA.HI.X R69, R47, UR19, R48, 0x1, P0 ;  /* 0x000000132f457c11 */ /* 0x000fca00080f0c30 */
[----:B------:R-:W5:Y:S01]  /*3ce0*/  LDG.E.CONSTANT R47, desc[UR10][R68.64] ;  /* 0x0000000a442f7981 */ /* 0x000f62000c1e9900 */
[----:B------:R-:W-:-:S03]  /*3cf0*/  LEA R52, P0, R49, UR18, 0x1 ;  /* 0x0000001231347c11 */ /* 0x000fc6000f8008ff */
[----:B------:R0:W5:Y:S01]  /*3d00*/  LDG.E.CONSTANT R48, desc[UR10][R68.64+0x4] ;  /* 0x0000040a44307981 */ /* 0x000162000c1e9900 */
[----:B------:R-:W-:-:S05]  /*3d10*/  LEA.HI.X R53, R49, UR19, R50, 0x1, P0 ;  /* 0x0000001331357c11 */ /* 0x000fca00080f0c32 */
[----:B------:R-:W5:Y:S01]  /*3d20*/  LDG.E.CONSTANT R49, desc[UR10][R52.64] ;  /* 0x0000000a34317981 */ /* 0x000f62000c1e9900 */
[----:B0-----:R-:W-:-:S03]  /*3d30*/  LEA R68, P0, R20, UR18, 0x1 ;  /* 0x0000001214447c11 */ /* 0x001fc6000f8008ff */
        /* <DEDUP_REMOVED lines=9> */
[----:B------:R-:W-:-:S03]  /*3dd0*/  PRMT R23, R23, 0x7632, R23 ;  /* 0x0000763217177816 */ /* 0x000fc60000000017 */
[----:B------:R-:W-:Y:S02]  /*3de0*/  IMAD.U32 R22, R17, 0x10000, RZ ;  /* 0x0001000011167824 */ /* 0x000fe400078e00ff */
[----:B------:R-:W-:Y:S02]  /*3df0*/  IMAD.U32 R23, R23, 0x10000, RZ ;  /* 0x0001000017177824 */ /* 0x000fe400078e00ff */
[----:B------:R-:W-:Y:S02]  /*3e00*/  IMAD.U32 R17, R18, 0x10000, RZ ;  /* 0x0001000012117824 */ /* 0x000fe400078e00ff */
[----:B------:R-:W-:Y:S01]  /*3e10*/  FFMA.FTZ R63, R22, R23, R63 ;  /* 0x00000017163f7223 */ /* 0x000fe2000001003f */
[----:B------:R-:W-:-:S05]  /*3e20*/  PRMT R18, R18, 0x7632, R18 ;  /* 0x0000763212127816 */ /* 0x000fca0000000012 */
[----:B------:R-:W-:Y:S02]  /*3e30*/  IMAD.U32 R18, R18, 0x10000, RZ ;  /* 0x0001000012127824 */ /* 0x000fe400078e00ff */
[----:B--2---:R-:W-:-:S04]  /*3e40*/  IMAD.U32 R22, R67, 0x10000, RZ ;  /* 0x0001000043167824 */ /* 0x004fc800078e00ff */
[----:B------:R-:W-:Y:S02]  /*3e50*/  FFMA.FTZ R64, R17, R22, R64 ;  /* 0x0000001611407223 */ /* 0x000fe40000010040 */
[----:B0-----:R-:W0:Y:S01]  /*3e60*/  LDS.128 R20, [R26+0x20] ;  /* 0x000020001a147984 */ /* 0x001e220000000c00 */
[----:B------:R-:W-:-:S04]  /*3e70*/  PRMT R67, R67, 0x7632, R67 ;  /* 0x0000763243437816 */ /* 0x000fc80000000043 */
[----:B------:R-:W-:Y:S01]  /*3e80*/  SHF.L.U32 R67, R67, 0x10, RZ ;  /* 0x0000001043437819 */ /* 0x000fe200000006ff */
[C---:B------:R-:W-:Y:S01]  /*3e90*/  IMAD.U32 R17, R19.reuse, 0x10000, RZ ;  /* 0x0001000013117824 */ /* 0x040fe200078e00ff */
[----:B------:R-:W-:-:S03]  /*3ea0*/  PRMT R19, R19, 0x7632, R19 ;  /* 0x0000763213137816 */ /* 0x000fc60000000013 */
[----:B------:R-:W-:Y:S01]  /*3eb0*/  FFMA.FTZ R65, R18, R67, R65 ;  /* 0x0000004312417223 */ /* 0x000fe20000010041 */
[C---:B---3--:R-:W-:Y:S01]  /*3ec0*/  IMAD.U32 R18, R16.reuse, 0x10000, RZ ;  /* 0x0001000010127824 */ /* 0x048fe200078e00ff */
[----:B------:R-:W-:-:S03]  /*3ed0*/  PRMT R16, R16, 0x7632, R16 ;  /* 0x0000763210107816 */ /* 0x000fc60000000010 */
[----:B------:R-:W-:Y:S01]  /*3ee0*/  FFMA.FTZ R66, R17, R18, R66 ;  /* 0x0000001211427223 */ /* 0x000fe20000010042 */
[----:B------:R-:W-:Y:S02]  /*3ef0*/  IMAD.U32 R18, R19, 0x10000, RZ ;  /* 0x0001000013127824 */ /* 0x000fe400078e00ff */
[----:B------:R-:W-:-:S04]  /*3f00*/  IMAD.U32 R16, R16, 0x10000, RZ ;  /* 0x0001000010107824 */ /* 0x000fc800078e00ff */
[----:B------:R-:W-:Y:S01]  /*3f10*/  FFMA.FTZ R63, R18, R16, R63 ;  /* 0x00000010123f7223 */ /* 0x000fe2000001003f */
[----:B----4-:R-:W-:Y:S01]  /*3f20*/  SHF.L.U32 R16, R61, 0x10, RZ ;  /* 0x000000103d107819 */ /* 0x010fe200000006ff */
[----:B0-----:R-:W-:-:S04]  /*3f30*/  IMAD.U32 R17, R20, 0x10000, RZ ;  /* 0x0001000014117824 */ /* 0x001fc800078e00ff */
[----:B------:R-:W-:Y:S01]  /*3f40*/  FFMA.FTZ R64, R17, R16, R64 ;  /* 0x0000001011407223 */ /* 0x000fe20000010040 */
[----:B------:R-:W-:Y:S02]  /*3f50*/  IMAD.U32 R17, R21, 0x10000, RZ ;  /* 0x0001000015117824 */ /* 0x000fe400078e00ff */
[----:B-----5:R-:W-:-:S04]  /*3f60*/  IMAD.U32 R16, R62, 0x10000, RZ ;  /* 0x000100003e107824 */ /* 0x020fc800078e00ff */
[----:B------:R-:W-:Y:S02]  /*3f70*/  FFMA.FTZ R66, R17, R16, R66 ;  /* 0x0000001011427223 */ /* 0x000fe40000010042 */
[----:B------:R-:W0:Y:S01]  /*3f80*/  LDS.128 R16, [R26+0x30] ;  /* 0x000030001a107984 */ /* 0x000e220000000c00 */
[----:B------:R-:W-:Y:S02]  /*3f90*/  PRMT R20, R20, 0x7632, R20 ;  /* 0x0000763214147816 */ /* 0x000fe40000000014 */
[----:B------:R-:W-:Y:S02]  /*3fa0*/  PRMT R61, R61, 0x7632, R61 ;  /* 0x000076323d3d7816 */ /* 0x000fe4000000003d */
[----:B------:R-:W-:Y:S01]  /*3fb0*/  PRMT R21, R21, 0x7632, R21 ;  /* 0x0000763215157816 */ /* 0x000fe20000000015 */
[----:B------:R-:W-:Y:S01]  /*3fc0*/  IMAD.U32 R20, R20, 0x10000, RZ ;  /* 0x0001000014147824 */ /* 0x000fe200078e00ff */
[----:B------:R-:W-:Y:S01]  /*3fd0*/  PRMT R62, R62, 0x7632, R62 ;  /* 0x000076323e3e7816 */ /* 0x000fe2000000003e */
[----:B------:R-:W-:-:S03]  /*3fe0*/  IMAD.U32 R61, R61, 0x10000, RZ ;  /* 0x000100003d3d7824 */ /* 0x000fc600078e00ff */
[----:B------:R-:W-:Y:S01]  /*3ff0*/  SHF.L.U32 R62, R62, 0x10, RZ ;  /* 0x000000103e3e7819 */ /* 0x000fe200000006ff */
[----:B------:R-:W-:Y:S01]  /*4000*/  FFMA.FTZ R65, R20, R61, R65 ;  /* 0x0000003d14417223 */ /* 0x000fe20000010041 */
[----:B------:R-:W-:Y:S02]  /*4010*/  IMAD.U32 R20, R21, 0x10000, RZ ;  /* 0x0001000015147824 */ /* 0x000fe400078e00ff */
[----:B------:R-:W-:Y:S02]  /*4020*/  IMAD.U32 R21, R22, 0x10000, RZ ;  /* 0x0001000016157824 */ /* 0x000fe400078e00ff */
[----:B------:R-:W-:Y:S01]  /*4030*/  FFMA.FTZ R63, R20, R62, R63 ;  /* 0x0000003e143f7223 */ /* 0x000fe2000001003f */
[C---:B------:R-:W-:Y:S01]  /*4040*/  IMAD.U32 R20, R59.reuse, 0x10000, RZ ;  /* 0x000100003b147824 */ /* 0x040fe200078e00ff */
[----:B------:R-:W-:Y:S02]  /*4050*/  PRMT R22, R22, 0x7632, R22 ;  /* 0x0000763216167816 */ /* 0x000fe40000000016 */
[----:B------:R-:W-:Y:S01]  /*4060*/  PRMT R59, R59, 0x7632, R59 ;  /* 0x000076323b3b7816 */ /* 0x000fe2000000003b */
[----:B------:R-:W-:Y:S01]  /*4070*/  FFMA.FTZ R64, R21, R20, R64 ;  /* 0x0000001415407223 */ /* 0x000fe20000010040 */
[C---:B------:R-:W-:Y:S01]  /*4080*/  IMAD.U32 R21, R23.reuse, 0x10000, RZ ;  /* 0x0001000017157824 */ /* 0x040fe200078e00ff */
[----:B------:R-:W-:Y:S01]  /*4090*/  SHF.L.U32 R20, R60, 0x10, RZ ;  /* 0x000000103c147819 */ /* 0x000fe200000006ff */
[----:B------:R-:W-:Y:S01]  /*40a0*/  IMAD.U32 R22, R22, 0x10000, RZ ;  /* 0x0001000016167824 */ /* 0x000fe200078e00ff */
[----:B------:R-:W-:Y:S01]  /*40b0*/  PRMT R23, R23, 0x7632, R23 ;  /* 0x0000763217177816 */ /* 0x000fe20000000017 */
[----:B------:R-:W-:Y:S01]  /*40c0*/  IMAD.U32 R59, R59, 0x10000, RZ ;  /* 0x000100003b3b7824 */ /* 0x000fe200078e00ff */
[----:B------:R-:W-:Y:S01]  /*40d0*/  PRMT R60, R60, 0x7632, R60 ;  /* 0x000076323c3c7816 */ /* 0x000fe2000000003c */
[----:B------:R-:W-:-:S02]  /*40e0*/  FFMA.FTZ R66, R21, R20, R66 ;  /* 0x0000001415427223 */ /* 0x000fc40000010042 */
[----:B------:R-:W-:Y:S01]  /*40f0*/  FFMA.FTZ R59, R22, R59, R65 ;  /* 0x0000003b163b7223 */ /* 0x000fe20000010041 */
[----:B------:R-:W-:Y:S02]  /*4100*/  IMAD.U32 R20, R23, 0x10000, RZ ;  /* 0x0001000017147824 */ /* 0x000fe400078e00ff */
[----:B------:R-:W-:Y:S02]  /*4110*/  IMAD.U32 R22, R55, 0x10000, RZ ;  /* 0x0001000037167824 */ /* 0x000fe400078e00ff */
[----:B------:R-:W-:Y:S02]  /*4120*/  IMAD.U32 R60, R60, 0x10000, RZ ;  /* 0x000100003c3c7824 */ /* 0x000fe400078e00ff */
[----:B0-----:R-:W-:Y:S02]  /*4130*/  IMAD.U32 R21, R16, 0x10000, RZ ;  /* 0x0001000010157824 */ /* 0x001fe400078e00ff */
[----:B------:R-:W-:Y:S02]  /*4140*/  FFMA.FTZ R63, R20, R60, R63 ;  /* 0x0000003c143f7223 */ /* 0x000fe4000001003f */
[----:B------:R-:W-:-:S02]  /*4150*/  FFMA.FTZ R64, R21, R22, R64 ;  /* 0x0000001615407223 */ /* 0x000fc40000010040 */
[----:B------:R-:W0:Y:S01]  /*4160*/  LDS.128 R20, [R26+0x40] ;  /* 0x000040001a147984 */ /* 0x000e220000000c00 */
[----:B------:R-:W-:Y:S02]  /*4170*/  PRMT R16, R16, 0x7632, R16 ;  /* 0x0000763210107816 */ /* 0x000fe40000000010 */
[----:B------:R-:W-:Y:S01]  /*4180*/  PRMT R55, R55, 0x7632, R55 ;  /* 0x0000763237377816 */ /* 0x000fe20000000037 */
[C---:B------:R-:W-:Y:S01]  /*4190*/  IMAD.U32 R61, R17.reuse, 0x10000, RZ ;  /* 0x00010000113d7824 */ /* 0x040fe200078e00ff */
[----:B------:R-:W-:Y:S01]  /*41a0*/  PRMT R17, R17, 0x7632, R17 ;  /* 0x0000763211117816 */ /* 0x000fe20000000011 */
[----:B------:R-:W-:Y:S02]  /*41b0*/  IMAD.U32 R16, R16, 0x10000, RZ ;  /* 0x0001000010107824 */ /* 0x000fe400078e00ff */
[----:B------:R-:W-:Y:S02]  /*41c0*/  IMAD.U32 R55, R55, 0x10000, RZ ;  /* 0x0001000037377824 */ /* 0x000fe400078e00ff */
[----:B------:R-:W-:-:S02]  /*41d0*/  IMAD.U32 R62, R17, 0x10000, RZ ;  /* 0x00010000113e7824 */ /* 0x000fc400078e00ff */
[----:B------:R-:W-:Y:S01]  /*41e0*/  FFMA.FTZ R59, R16, R55, R59 ;  /* 0x00000037103b7223 */ /* 0x000fe2000001003b */
[C---:B------:R-:W-:Y:S01]  /*41f0*/  IMAD.U32 R17, R18.reuse, 0x10000, RZ ;  /* 0x0001000012117824 */ /* 0x040fe200078e00ff */
[C---:B------:R-:W-:Y:S02]  /*4200*/  SHF.L.U32 R16, R57.reuse, 0x10, RZ ;  /* 0x0000001039107819 */ /* 0x040fe400000006ff */
[----:B------:R-:W-:Y:S02]  /*4210*/  PRMT R18, R18, 0x7632, R18 ;  /* 0x0000763212127816 */ /* 0x000fe40000000012 */
[----:B------:R-:W-:Y:S02]  /*4220*/  SHF.L.U32 R60, R56, 0x10, RZ ;  /* 0x00000010383c7819 */ /* 0x000fe400000006ff */
[----:B------:R-:W-:Y:S01]  /*4230*/  PRMT R57, R57, 0x7632, R57 ;  /* 0x0000763239397816 */ /* 0x000fe20000000039 */
[----:B------:R-:W-:Y:S01]  /*4240*/  FFMA.FTZ R64, R17, R16, R64 ;  /* 0x0000001011407223 */ /* 0x000fe20000010040 */
[----:B------:R-:W-:-:S02]  /*4250*/  IMAD.U32 R18, R18, 0x10000, RZ ;  /* 0x0001000012127824 */ /* 0x000fc400078e00ff */
[----:B------:R-:W-:Y:S01]  /*4260*/  FFMA.FTZ R60, R61, R60, R66 ;  /* 0x0000003c3d3c7223 */ /* 0x000fe20000010042 */
[----:B------:R-:W-:Y:S02]  /*4270*/  IMAD.U32 R17, R19, 0x10000, RZ ;  /* 0x0001000013117824 */ /* 0x000fe400078e00ff */
[----:B------:R-:W-:Y:S02]  /*4280*/  IMAD.U32 R16, R58, 0x10000, RZ ;  /* 0x000100003a107824 */ /* 0x000fe400078e00ff */
[----:B------:R-:W-:Y:S01]  /*4290*/  IMAD.U32 R57, R57, 0x10000, RZ ;  /* 0x0001000039397824 */ /* 0x000fe200078e00ff */
[----:B------:R-:W-:Y:S01]  /*42a0*/  PRMT R55, R19, 0x7632, R55 ;  /* 0x0000763213377816 */ /* 0x000fe20000000037 */
[----:B------:R-:W-:Y:S02]  /*42b0*/  FFMA.FTZ R60, R17, R16, R60 ;  /* 0x00000010113c7223 */ /* 0x000fe4000001003c */
[----:B------:R-:W-:Y:S02]  /*42c0*/  FFMA.FTZ R59, R18, R57, R59 ;  /* 0x00000039123b7223 */ /* 0x000fe4000001003b */
[----:B------:R-:W1:Y:S01]  /*42d0*/  LDS.128 R16, [R26+0x50] ;  /* 0x000050001a107984 */ /* 0x000e620000000c00 */
[----:B------:R-:W-:-:S02]  /*42e0*/  PRMT R56, R56, 0x7632, R56 ;  /* 0x0000763238387816 */ /* 0x000fc40000000038 */
[----:B------:R-:W-:-:S03]  /*42f0*/  PRMT R58, R58, 0x7632, R58 ;  /* 0x000076323a3a7816 */ /* 0x000fc6000000003a */
[----:B------:R-:W-:Y:S01]  /*4300*/  IMAD.U32 R56, R56, 0x10000, RZ ;  /* 0x0001000038387824 */ /* 0x000fe200078e00ff */
[----:B------:R-:W-:Y:S01]  /*4310*/  SHF.L.U32 R58, R58, 0x10, RZ ;  /* 0x000000103a3a7819 */ /* 0x000fe200000006ff */
[----:B------:R-:W-:Y:S02]  /*4320*/  IMAD.U32 R57, R47, 0x10000, RZ ;  /* 0x000100002f397824 */ /* 0x000fe400078e00ff */
[----:B------:R-:W-:Y:S01]  /*4330*/  FFMA.FTZ R63, R62, R56, R63 ;  /* 0x000000383e3f7223 */ /* 0x000fe2000001003f */
[----:B------:R-:W-:Y:S02]  /*4340*/  IMAD.U32 R56, R55, 0x10000, RZ ;  /* 0x0001000037387824 */ /* 0x000fe400078e00ff */
[----:B0-----:R-:W-:Y:S01]  /*4350*/  IMAD.U32 R55, R20, 0x10000, RZ ;  /* 0x0001000014377824 */ /* 0x001fe200078e00ff */
[----:B------:R-:W-:Y:S01]  /*4360*/  PRMT R47, R47, 0x7632, R47 ;  /* 0x000076322f2f7816 */ /* 0x000fe2000000002f */
[----:B------:R-:W-:Y:S02]  /*4370*/  FFMA.FTZ R63, R56, R58, R63 ;  /* 0x0000003a383f7223 */ /* 0x000fe4000001003f */
[----:B------:R-:W-:Y:S01]  /*4380*/  FFMA.FTZ R64, R55, R57, R64 ;  /* 0x0000003937407223 */ /* 0x000fe20000010040 */
[----:B------:R-:W-:Y:S01]  /*4390*/  IMAD.U32 R55, R21, 0x10000, RZ ;  /* 0x0001000015377824 */ /* 0x000fe200078e00ff */
[----:B------:R-:W-:Y:S01]  /*43a0*/  PRMT R21, R20, 0x7632, R21 ;  /* 0x0000763214157816 */ /* 0x000fe20000000015 */
[----:B------:R-:W-:Y:S01]  /*43b0*/  IMAD.U32 R56, R48, 0x10000, RZ ;  /* 0x0001000030387824 */ /* 0x000fe200078e00ff */
[----:B------:R-:W-:-:S02]  /*43c0*/  SHF.L.U32 R47, R47, 0x10, RZ ;  /* 0x000000102f2f7819 */ /* 0x000fc400000006ff */
[C---:B------:R-:W-:Y:S01]  /*43d0*/  PRMT R48, R22.reuse, 0x7632, R48 ;  /* 0x0000763216307816 */ /* 0x040fe20000000030 */
[----:B------:R-:W-:Y:S01]  /*43e0*/  FFMA.FTZ R60, R55, R56, R60 ;  /* 0x00000038373c7223 */ /* 0x000fe2000001003c */
[C---:B------:R-:W-:Y:S01]  /*43f0*/  IMAD.U32 R56, R21.reuse, 0x10000, RZ ;  /* 0x0001000015387824 */ /* 0x040fe200078e00ff */
[----:B------:R-:W-:Y:S01]  /*4400*/  PRMT R20, R21, 0x7632, R20 ;  /* 0x0000763215147816 */ /* 0x000fe20000000014 */
[----:B------:R-:W-:Y:S02]  /*4410*/  IMAD.U32 R21, R22, 0x10000, RZ ;  /* 0x0001000016157824 */ /* 0x000fe400078e00ff */
[----:B------:R-:W-:Y:S01]  /*4420*/  FFMA.FTZ R59, R56, R47, R59 ;  /* 0x0000002f383b7223 */ /* 0x000fe2000001003b */
[C---:B------:R-:W-:Y:S01]  /*4430*/  IMAD.U32 R56, R48.reuse, 0x10000, RZ ;  /* 0x0001000030387824 */ /* 0x040fe200078e00ff */
[----:B------:R-:W-:Y:S01]  /*4440*/  PRMT R48, R48, 0x7632, R48 ;  /* 0x0000763230307816 */ /* 0x000fe20000000030 */
[----:B------:R-:W-:Y:S01]  /*4450*/  IMAD.U32 R22, R20, 0x10000, RZ ;  /* 0x0001000014167824 */ /* 0x000fe200078e00ff */
[----:B------:R-:W-:-:S02]  /*4460*/  PRMT R20, R49, 0x7632, R20 ;  /* 0x0000763231147816 */ /* 0x000fc40000000014 */
[C---:B------:R-:W-:Y:S01]  /*4470*/  PRMT R55, R23.reuse, 0x7632, R55 ;  /* 0x0000763217377816 */ /* 0x040fe20000000037 */
[----:B------:R-:W-:Y:S01]  /*4480*/  IMAD.U32 R23, R23, 0x10000, RZ ;  /* 0x0001000017177824 */ /* 0x000fe200078e00ff */
[C---:B------:R-:W-:Y:S01]  /*4490*/  PRMT R57, R50.reuse, 0x7632, R57 ;  /* 0x0000763232397816 */ /* 0x040fe20000000039 */
[----:B------:R-:W-:Y:S01]  /*44a0*/  IMAD.U32 R50, R50, 0x10000, RZ ;  /* 0x0001000032327824 */ /* 0x000fe200078e00ff */
[----:B------:R-:W-:Y:S01]  /*44b0*/  SHF.L.U32 R48, R48, 0x10, RZ ;  /* 0x0000001030307819 */ /* 0x000fe200000006ff */
[----:B------:R-:W-:Y:S02]  /*44c0*/  IMAD.U32 R47, R20, 0x10000, RZ ;  /* 0x00010000142f7824 */ /* 0x000fe400078e00ff */
[----:B------:R-:W-:Y:S02]  /*44d0*/  IMAD.U32 R49, R49, 0x10000, RZ ;  /* 0x0001000031317824 */ /* 0x000fe400078e00ff */
[----:B------:R-:W-:Y:S01]  /*44e0*/  FFMA.FTZ R23, R23, R50, R60 ;  /* 0x0000003217177223 */ /* 0x000fe2000001003c */
[----:B------:R-:W-:Y:S01]  /*44f0*/  FFMA.FTZ R20, R22, R48, R63 ;  /* 0x0000003016147223 */ /* 0x000fe2000001003f */
[----:B------:R-:W-:-:S02]  /*4500*/  IMAD.U32 R55, R55, 0x10000, RZ ;  /* 0x0001000037377824 */ /* 0x000fc400078e00ff */
[----:B------:R-:W-:Y:S01]  /*4510*/  FFMA.FTZ R59, R56, R47, R59 ;  /* 0x0000002f383b7223 */ /* 0x000fe2000001003b */
[----:B------:R-:W-:Y:S01]  /*4520*/  IMAD.U32 R57, R57, 0x10000, RZ ;  /* 0x0001000039397824 */ /* 0x000fe200078e00ff */
[----:B-1----:R-:W-:Y:S01]  /*4530*/  PRMT R22, R17, 0x7632, R22 ;  /* 0x0000763211167816 */ /* 0x002fe20000000016 */
[----:B------:R-:W-:Y:S01]  /*4540*/  FFMA.FTZ R21, R21, R49, R64 ;  /* 0x0000003115157223 */ /* 0x000fe20000010040 */
[----:B------:R-:W-:Y:S01]  /*4550*/  SHF.L.U32 R50, R17, 0x10, RZ ;  /* 0x0000001011327819 */ /* 0x000fe200000006ff */
[----:B------:R-:W-:Y:S01]  /*4560*/  IMAD.U32 R49, R52, 0x10000, RZ ;  /* 0x0001000034317824 */ /* 0x000fe200078e00ff */
[C---:B------:R-:W-:Y:S02]  /*4570*/  PRMT R47, R16.reuse, 0x7632, R47 ;  /* 0x00007632102f7816 */ /* 0x040fe4000000002f */
[----:B------:R-:W-:Y:S01]  /*4580*/  PRMT R17, R51, 0x7632, R17 ;  /* 0x0000763233117816 */ /* 0x000fe20000000011 */
[----:B------:R-:W-:Y:S01]  /*4590*/  FFMA.FTZ R20, R55, R57, R20 ;  /* 0x0000003937147223 */ /* 0x000fe20000010014 */
[----:B------:R-:W-:Y:S01]  /*45a0*/  IMAD.U32 R48, R16, 0x10000, RZ ;  /* 0x0001000010307824 */ /* 0x000fe200078e00ff */
[C---:B------:R-:W-:Y:S01]  /*45b0*/  PRMT R55, R18.reuse, 0x7632, R55 ;  /* 0x0000763212377816 */ /* 0x040fe20000000037 */
[----:B------:R-:W-:Y:S01]  /*45c0*/  IMAD.U32 R51, R51, 0x10000, RZ ;  /* 0x0001000033337824 */ /* 0x000fe200078e00ff */
[----:B------:R-:W-:Y:S01]  /*45d0*/  SHF.L.U32 R17, R17, 0x10, RZ ;  /* 0x0000001011117819 */ /* 0x000fe200000006ff */
[----:B------:R-:W-:-:S02]  /*45e0*/  IMAD.U32 R56, R18, 0x10000, RZ ;  /* 0x0001000012387824 */ /* 0x000fc400078e00ff */
[--C-:B------:R-:W-:Y:S01]  /*45f0*/  FFMA.FTZ R50, R50, R49, R23.reuse ;  /* 0x0000003132327223 */ /* 0x100fe20000010017 */
[----:B------:R-:W-:Y:S01]  /*4600*/  IMAD.U32 R18, R47, 0x10000, RZ ;  /* 0x000100002f127824 */ /* 0x000fe200078e00ff */
[C---:B------:R-:W-:Y:S01]  /*4610*/  PRMT R23, R53.reuse, 0x7632, R23 ;  /* 0x0000763235177816 */ /* 0x040fe20000000017 */
[----:B------:R-:W-:Y:S01]  /*4620*/  FFMA.FTZ R21, R48, R51, R21 ;  /* 0x0000003330157223 */ /* 0x000fe20000010015 */
[----:B------:R-:W-:Y:S02]  /*4630*/  IMAD.U32 R53, R53, 0x10000, RZ ;  /* 0x0001000035357824 */ /* 0x000fe400078e00ff */
[----:B------:R-:W-:Y:S01]  /*4640*/  FFMA.FTZ R17, R18, R17, R59 ;  /* 0x0000001112117223 */ /* 0x000fe2000001003b */
[----:B------:R-:W-:Y:S01]  /*4650*/  PRMT R18, R52, 0x7632, R18 ;  /* 0x0000763234127816 */ /* 0x000fe20000000012 */
[----:B------:R-:W-:Y:S02]  /*4660*/  IMAD.U32 R48, R55, 0x10000, RZ ;  /* 0x0001000037307824 */ /* 0x000fe400078e00ff */
[----:B------:R-:W-:Y:S01]  /*4670*/  FFMA.FTZ R53, R56, R53, R21 ;  /* 0x0000003538357223 */ /* 0x000fe20000010015 */
[----:B------:R-:W-:Y:S01]  /*4680*/  IMAD.U32 R23, R23, 0x10000, RZ ;  /* 0x0001000017177824 */ /* 0x000fe200078e00ff */
[C---:B------:R-:W-:Y:S01]  /*4690*/  PRMT R16, R19.reuse, 0x7632, R16 ;  /* 0x0000763213107816 */ /* 0x040fe20000000010 */
[----:B------:R-:W-:Y:S01]  /*46a0*/  IMAD.U32 R21, R22, 0x10000, RZ ;  /* 0x0001000016157824 */ /* 0x000fe200078e00ff */
[C---:B------:R-:W-:Y:S01]  /*46b0*/  PRMT R22, R54.reuse, 0x7632, R22 ;  /* 0x0000763236167816 */ /* 0x040fe20000000016 */
[----:B------:R-:W-:Y:S01]  /*46c0*/  IMAD.U32 R19, R19, 0x10000, RZ ;  /* 0x0001000013137824 */ /* 0x000fe200078e00ff */
[----:B------:R-:W-:Y:S01]  /*46d0*/  SHF.L.U32 R54, R54, 0x10, RZ ;  /* 0x0000001036367819 */ /* 0x000fe200000006ff */
[----:B------:R-:W-:-:S02]  /*46e0*/  IMAD.U32 R18, R18, 0x10000, RZ ;  /* 0x0001000012127824 */ /* 0x000fc400078e00ff */
[----:B------:R-:W-:Y:S01]  /*46f0*/  FFMA.FTZ R48, R48, R23, R17 ;  /* 0x0000001730307223 */ /* 0x000fe20000010011 */
[----:B------:R-:W-:Y:S02]  /*4700*/  IMAD.U32 R17, R16, 0x10000, RZ ;  /* 0x0001000010117824 */ /* 0x000fe400078e00ff */
[----:B------:R-:W-:Y:S02]  /*4710*/  IMAD.U32 R16, R22, 0x10000, RZ ;  /* 0x0001000016107824 */ /* 0x000fe400078e00ff */
[----:B------:R-:W-:Y:S01]  /*4720*/  FFMA.FTZ R18, R21, R18, R20 ;  /* 0x0000001215127223 */ /* 0x000fe20000010014 */
[----:B------:R-:W-:Y:S01]  /*4730*/  FADD.FTZ R48, R53, R48 ;  /* 0x0000003035307221 */ /* 0x000fe20000010000 */
[----:B------:R-:W-:Y:S01]  /*4740*/  FFMA.FTZ R19, R19, R54, R50 ;  /* 0x0000003613137223 */ /* 0x000fe20000010032 */
[----:B------:R-:W-:Y:S01]  /*4750*/  UMOV UR5, 0xffffffff ;  /* 0xffffffff00057882 */ /* 0x000fe20000000000 */
[----:B------:R-:W-:Y:S02]  /*4760*/  FFMA.FTZ R16, R17, R16, R18 ;  /* 0x0000001011107223 */ /* 0x000fe40000010012 */
[----:B------:R-:W-:Y:S01]  /*4770*/  FADD.FTZ R19, R19, R48 ;  /* 0x0000003013137221 */ /* 0x000fe20000010000 */
[----:B------:R-:W-:-:S03]  /*4780*/  ISETP.NE.AND P0, PT, R36, RZ, PT ;  /* 0x000000ff2400720c */ /* 0x000fc60003f05270 */
[----:B------:R-:W-:Y:S01]  /*4790*/  FADD.FTZ R16, R16, R19 ;  /* 0x0000001310107221 */ /* 0x000fe20000010000 */
[----:B------:R-:W-:Y:S09]  /*47a0*/  BRA.DIV UR5, `(.L_x_20434) ;  /* 0x0000004a05b87947 */ /* 0x000ff2000b800000 */
[----:B------:R0:W1:Y:S02]  /*47b0*/  SHFL.BFLY PT, R17, R16, 0x1, 0x1f ;  /* 0x0c201f0010117f89 */ /* 0x00006400000e0000 */
.L_x_20487:
[----:B------:R-:W-:Y:S05]  /*47c0*/  @P0 BRA.U `(.L_x_20435) ;  /* 0x0000000100380947 */ /* 0x000fea0003800000 */
[----:B-1----:R-:W-:Y:S01]  /*47d0*/  FADD.FTZ R17, R16, R17 ;  /* 0x0000001110117221 */ /* 0x002fe20000010000 */
[----:B------:R-:W-:-:S03]  /*47e0*/  I2FP.F32.S32 R19, R46 ;  /* 0x0000002e00137245 */ /* 0x000fc60000201400 */
[----:B0-----:R-:W-:-:S04]  /*47f0*/  FMUL.FTZ R16, R17, UR20 ;  /* 0x0000001411107c20 */ /* 0x001fc80008410000 */
        /* <DEDUP_REMOVED lines=8> */
.L_x_20433:
[----:B------:R-:W-:-:S13]  /*4880*/  ISETP.NE.AND P0, PT, R36, RZ, PT ;  /* 0x000000ff2400720c */ /* 0x000fda0003f05270 */
[----:B------:R-:W-:-:S05]  /*4890*/  @!P0 IMAD.MOV.U32 R17, RZ, RZ, -0x800001 ;  /* 0xff7fffffff118424 */ /* 0x000fca00078e00ff */
[----:B------:R3:W-:Y:S02]  /*48a0*/  @!P0 STS [R42], R17 ;  /* 0x000000112a008388 */ /* 0x0007e40000000800 */
.L_x_20435:
[----:B------:R-:W-:Y:S05]  /*48b0*/  BSYNC B1 ;  /* 0x0000000000017941 */ /* 0x000fea0003800000 */
.L_x_20432:
[----:B------:R-:W-:Y:S01]  /*48c0*/  VIADD R45, R45, 0x4 ;  /* 0x000000042d2d7836 */ /* 0x000fe20000000000 */
[----:B------:R-:W-:Y:S01]  /*48d0*/  IADD3 R40, P1, R40, 0x10, RZ ;  /* 0x0000001028287810 */ /* 0x000fe20007f3e0ff */
[----:B--23--:R-:W-:Y:S01]  /*48e0*/  VIADD R42, R42, 0x100 ;  /* 0x000001002a2a7836 */ /* 0x00cfe20000000000 */
[----:B------:R-:W-:Y:S01]  /*48f0*/  IADD3 R43, R43, 0x40, RZ ;  /* 0x000000402b2b7810 */ /* 0x000fe20007ffe0ff */
[----:B------:R-:W-:Y:S01]  /*4900*/  VIADD R46, R46, 0x40 ;  /* 0x000000402e2e7836 */ /* 0x000fe20000000000 */
[----:B------:R-:W-:Y:S01]  /*4910*/  ISETP.GE.AND P0, PT, R45, UR4, PT ;  /* 0x000000042d007c0c */ /* 0x000fe2000bf06270 */
[----:B------:R-:W-:Y:S02]  /*4920*/  VIADD R44, R44, 0x40 ;  /* 0x000000402c2c7836 */ /* 0x000fe40000000000 */
[----:B------:R-:W-:-:S10]  /*4930*/  IMAD.X R41, RZ, RZ, R41, P1 ;  /* 0x000000ffff297224 */ /* 0x000fd400008e0629 */
[----:B------:R-:W-:Y:S05]  /*4940*/  @!P0 BRA `(.L_x_20436) ;  /* 0xffffffe400988947 */ /* 0x000fea000383ffff */
.L_x_20425:
[----:B------:R-:W-:Y:S05]  /*4950*/  BSYNC B0 ;  /* 0x0000000000007941 */ /* 0x000fea0003800000 */
.L_x_20424:
        /* <DEDUP_REMOVED lines=19> */
.L_x_20493:
[----:B------:R-:W-:Y:S01]  /*4a90*/  ISETP.NE.AND P0, PT, R7, RZ, PT ;  /* 0x000000ff0700720c */ /* 0x000fe20003f05270 */
[----:B------:R-:W-:-:S12]  /*4aa0*/  WARPSYNC.ALL ;  /* 0x0000000000007948 */ /* 0x000fd80003800000 */
[----:B------:R-:W4:Y:S01]  /*4ab0*/  @!P0 S2R R8, SR_CgaCtaId ;  /* 0x0000000000088919 */ /* 0x000f220000008800 */
[----:B------:R-:W-:-:S04]  /*4ac0*/  @!P0 MOV R3, 0x400 ;  /* 0x0000040000038802 */ /* 0x000fc80000000f00 */
[----:B------:R-:W-:-:S04]  /*4ad0*/  @!P0 IADD3 R3, R3, 0xc0, RZ ;  /* 0x000000c003038810 */ /* 0x000fc80007ffe0ff */
[----:B----4-:R-:W-:Y:S02]  /*4ae0*/  @!P0 LEA R3, R8, R3, 0x18 ;  /* 0x0000000308038211 */ /* 0x010fe400078ec0ff */
[----:B---3--:R-:W-:-:S03]  /*4af0*/  @!P0 FMNMX.FTZ R8, R10, R9, !PT ;  /* 0x000000090a088209 */ /* 0x008fc60007810000 */
[----:B------:R-:W-:-:S05]  /*4b00*/  @!P0 IMAD R3, R20, 0x4, R3 ;  /* 0x0000000414038824 */ /* 0x000fca00078e0203 */
[----:B------:R3:W-:Y:S01]  /*4b10*/  @!P0 STS [R3], R8 ;  /* 0x0000000803008388 */ /* 0x0007e20000000800 */
[----:B------:R-:W-:Y:S01]  /*4b20*/  BAR.SYNC.DEFER_BLOCKING 0x0 ;  /* 0x0000000000007b1d */ /* 0x000fe20000010000 */
[----:B------:R-:W-:Y:S01]  /*4b30*/  ISETP.GT.AND P0, PT, R7, 0x3, PT ;  /* 0x000000030700780c */ /* 0x000fe20003f04270 */
[----:B------:R-:W-:Y:S01]  /*4b40*/  IMAD.MOV.U32 R9, RZ, RZ, -0x800001 ;  /* 0xff7fffffff097424 */ /* 0x000fe200078e00ff */
[----:B------:R-:W-:-:S03]  /*4b50*/  ISETP.GE.AND P1, PT, R6, UR6, PT ;  /* 0x0000000606007c0c */ /* 0x000fc6000bf26270 */
[----:B------:R-:W-:Y:S08]  /*4b60*/  BSSY B0, `(.L_x_20438) ;  /* 0x00000f8000007945 */ /* 0x000ff00003800000 */
[----:B---3--:R-:W3:Y:S01]  /*4b70*/  @!P0 S2R R8, SR_CgaCtaId ;  /* 0x0000000000088919 */ /* 0x008ee20000008800 */
[----:B------:R-:W-:-:S05]  /*4b80*/  @!P0 MOV R3, 0x400 ;  /* 0x0000040000038802 */ /* 0x000fca0000000f00 */
[----:B------:R-:W-:-:S05]  /*4b90*/  @!P0 VIADD R3, R3, 0xc0 ;  /* 0x000000c003038836 */ /* 0x000fca0000000000 */
[----:B---3--:R-:W-:-:S05]  /*4ba0*/  @!P0 LEA R8, R8, R3, 0x18 ;  /* 0x0000000308088211 */ /* 0x008fca00078ec0ff */
[----:B--2---:R-:W-:-:S05]  /*4bb0*/  @!P0 IMAD R10, R7, 0x4, R8 ;  /* 0x00000004070a8824 */ /* 0x004fca00078e0208 */
[----:B------:R-:W2:Y:S04]  /*4bc0*/  @!P0 LDS R9, [R10] ;  /* 0x000000000a098984 */ /* 0x000ea80000000800 */
[----:B--2---:R-:W2:Y:S02]  /*4bd0*/  SHFL.BFLY PT, R8, R9, 0x2, 0x1f ;  /* 0x0c401f0009087f89 */ /* 0x004ea400000e0000 */
[----:B--2---:R-:W-:-:S05]  /*4be0*/  FMNMX.FTZ R11, R8, R9, !PT ;  /* 0x00000009080b7209 */ /* 0x004fca0007810000 */
[----:B------:R-:W2:Y:S02]  /*4bf0*/  SHFL.BFLY PT, R8, R11, 0x1, 0x1f ;  /* 0x0c201f000b087f89 */ /* 0x000ea400000e0000 */
[----:B--2---:R-:W-:Y:S01]  /*4c00*/  FMNMX.FTZ R3, R11, R8, !PT ;  /* 0x000000080b037209 */ /* 0x004fe20007810000 */
[----:B------:R-:W-:-:S05]  /*4c10*/  IMAD.MOV.U32 R8, RZ, RZ, RZ ;  /* 0x000000ffff087224 */ /* 0x000fca00078e00ff */
[----:B------:R-:W2:Y:S01]  /*4c20*/  SHFL.IDX PT, R3, R3, RZ, 0x1f ;  /* 0x00001fff03037589 */ /* 0x000ea200000e0000 */
[----:B------:R-:W-:Y:S05]  /*4c30*/  @P1 BRA `(.L_x_20439) ;  /* 0x0000000c00a81947 */ /* 0x000fea0003800000 */
[----:B------:R-:W3:Y:S01]  /*4c40*/  S2R R10, SR_CTAID.Z ;  /* 0x00000000000a7919 */ /* 0x000ee20000002700 */
[----:B------:R-:W-:Y:S01]  /*4c50*/  MOV R9, 0xffffffe0 ;  /* 0xffffffe000097802 */ /* 0x000fe20000000f00 */
[----:B------:R-:W-:Y:S01]  /*4c60*/  BSSY B1, `(.L_x_20440) ;  /* 0x0000021000017945 */ /* 0x000fe20003800000 */
[----:B------:R-:W-:-:S03]  /*4c70*/  LOP3.LUT R8, RZ, R21, RZ, 0x33, !PT ;  /* 0x00000015ff087212 */ /* 0x000fc600078e33ff */
[----:B---3--:R-:W-:-:S05]  /*4c80*/  IMAD R9, R10, R9, -0x21 ;  /* 0xffffffdf0a097424 */ /* 0x008fca00078e0209 */
        /* <DEDUP_REMOVED lines=19> */
.L_x_20442:
[----:B------:R-:W2:Y:S01]  /*4dc0*/  LDS R12, [R9] ;  /* 0x00000000090c7984 */ /* 0x000ea20000000800 */
[----:B------:R-:W-:Y:S01]  /*4dd0*/  VIADD R11, R11, 0xffffffff ;  /* 0xffffffff0b0b7836 */ /* 0x000fe20000000000 */
[----:B------:R-:W-:-:S04]  /*4de0*/  IADD3 R10, R10, 0x80, RZ ;  /* 0x000000800a0a7810 */ /* 0x000fc80007ffe0ff */
        /* <DEDUP_REMOVED lines=8> */
.L_x_20441:
[----:B------:R-:W-:Y:S05]  /*4e70*/  BSYNC B1 ;  /* 0x0000000000017941 */ /* 0x000fea0003800000 */
.L_x_20440:
        /* <DEDUP_REMOVED lines=15> */
.L_x_20445:
[----:B------:R-:W2:Y:S01]  /*4f70*/  LDS R12, [R9+-0x400] ;  /* 0xfffc0000090c7984 */ /* 0x000ea20000000800 */
[----:B------:R-:W-:-:S03]  /*4f80*/  VIADD R10, R10, 0x800 ;  /* 0x000008000a0a7836 */ /* 0x000fc60000000000 */
[----:B------:R-:W3:Y:S02]  /*4f90*/  LDS R14, [R9+-0x200] ;  /* 0xfffe0000090e7984 */ /* 0x000ee40000000800 */
[----:B------:R-:W-:Y:S02]  /*4fa0*/  ISETP.GE.AND P2, PT, R10, R11, PT ;  /* 0x0000000b0a00720c */ /* 0x000fe40003f46270 */
[----:B0-----:R-:W0:Y:S04]  /*4fb0*/  LDS R16, [R9] ;  /* 0x0000000009107984 */ /* 0x001e280000000800 */
[----:B------:R-:W4:Y:S04]  /*4fc0*/  LDS R18, [R9+0x200] ;  /* 0x0002000009127984 */ /* 0x000f280000000800 */
[----:B------:R-:W1:Y:S04]  /*4fd0*/  LDS R22, [R9+0x400] ;  /* 0x0004000009167984 */ /* 0x000e680000000800 */
        /* <DEDUP_REMOVED lines=8> */
[C---:B---3--:R-:W-:Y:S02]  /*5060*/  FADD.FTZ R14, -R3.reuse, R14 ;  /* 0x0000000e030e7221 */ /* 0x048fe40000010100 */
[----:B------:R-:W3:Y:S01]  /*5070*/  LDS R38, [R9+0x1200] ;  /* 0x0012000009267984 */ /* 0x000ee20000000800 */
[C---:B0-----:R-:W-:Y:S01]  /*5080*/  FADD.FTZ R16, -R3.reuse, R16 ;  /* 0x0000001003107221 */ /* 0x041fe20000010100 */
[----:B------:R-:W-:Y:S02]  /*5090*/  FMUL.FTZ R14, R14, 1.4426950216293334961 ;  /* 0x3fb8aa3b0e0e7820 */ /* 0x000fe40000410000 */
[----:B------:R-:W0:Y:S01]  /*50a0*/  LDS R40, [R9+0x1400] ;  /* 0x0014000009287984 */ /* 0x000e220000000800 */
[----:B------:R-:W1:Y:S01]  /*50b0*/  MUFU.EX2 R12, R12 ;  /* 0x0000000c000c7308 */ /* 0x000e620000000800 */
[----:B------:R-:W-:Y:S01]  /*50c0*/  FMUL.FTZ R16, R16, 1.4426950216293334961 ;  /* 0x3fb8aa3b10107820 */ /* 0x000fe20000410000 */
[C---:B----4-:R-:W-:Y:S01]  /*50d0*/  FADD.FTZ R18, -R3.reuse, R18 ;  /* 0x0000001203127221 */ /* 0x050fe20000010100 */
[----:B------:R-:W4:Y:S01]  /*50e0*/  LDS R42, [R9+0x1600] ;  /* 0x00160000092a7984 */ /* 0x000f220000000800 */
[----:B-1----:R-:W-:-:S02]  /*50f0*/  FADD.FTZ R22, -R3, R22 ;  /* 0x0000001603167221 */ /* 0x002fc40000010100 */
[----:B------:R-:W-:Y:S01]  /*5100*/  FMUL.FTZ R18, R18, 1.4426950216293334961 ;  /* 0x3fb8aa3b12127820 */ /* 0x000fe20000410000 */
[----:B------:R-:W1:Y:S01]  /*5110*/  LDS R44, [R9+0x1800] ;  /* 0x00180000092c7984 */ /* 0x000e620000000800 */
[----:B------:R-:W2:Y:S01]  /*5120*/  MUFU.EX2 R14, R14 ;  /* 0x0000000e000e7308 */ /* 0x000ea20000000800 */
[----:B------:R-:W-:Y:S01]  /*5130*/  FMUL.FTZ R22, R22, 1.4426950216293334961 ;  /* 0x3fb8aa3b16167820 */ /* 0x000fe20000410000 */
[C---:B------:R-:W-:Y:S01]  /*5140*/  FADD.FTZ R24, -R3.reuse, R24 ;  /* 0x0000001803187221 */ /* 0x040fe20000010100 */
[----:B------:R-:W1:Y:S01]  /*5150*/  LDS R46, [R9+0x1a00] ;  /* 0x001a0000092e7984 */ /* 0x000e620000000800 */
[C---:B------:R-:W-:Y:S02]  /*5160*/  FADD.FTZ R26, -R3.reuse, R26 ;  /* 0x0000001a031a7221 */ /* 0x040fe40000010100 */
        /* <DEDUP_REMOVED lines=8> */
[----:B------:R-:W0:Y:S01]  /*51f0*/  MUFU.EX2 R18, R18 ;  /* 0x0000001200127308 */ /* 0x000e220000000800 */
[----:B--2---:R-:W-:Y:S01]  /*5200*/  FADD.FTZ R13, R13, R14 ;  /* 0x0000000e0d0d7221 */ /* 0x004fe20000010000 */
[----:B------:R-:W-:Y:S01]  /*5210*/  FMUL.FTZ R30, R30, 1.4426950216293334961 ;  /* 0x3fb8aa3b1e1e7820 */ /* 0x000fe20000410000 */
[C---:B------:R-:W-:Y:S01]  /*5220*/  FADD.FTZ R32, -R3.reuse, R32 ;  /* 0x0000002003207221 */ /* 0x040fe20000010100 */
[----:B------:R-:W-:Y:S01]  /*5230*/  STS [R9+-0x200], R14 ;  /* 0xfffe000e09007388 */ /* 0x000fe20000000800 */
[----:B------:R-:W-:Y:S02]  /*5240*/  FADD.FTZ R36, -R3, R36 ;  /* 0x0000002403247221 */ /* 0x000fe40000010100 */
[----:B------:R-:W-:Y:S01]  /*5250*/  FMUL.FTZ R32, R32, 1.4426950216293334961 ;  /* 0x3fb8aa3b20207820 */ /* 0x000fe20000410000 */
[----:B------:R-:W2:Y:S01]  /*5260*/  MUFU.EX2 R22, R22 ;  /* 0x0000001600167308 */ /* 0x000ea20000000800 */
[----:B---3--:R-:W-:Y:S01]  /*5270*/  FADD.FTZ R13, R13, R16 ;  /* 0x000000100d0d7221 */ /* 0x008fe20000010000 */
[----:B------:R-:W-:Y:S01]  /*5280*/  FMUL.FTZ R36, R36, 1.4426950216293334961 ;  /* 0x3fb8aa3b24247820 */ /* 0x000fe20000410000 */
[----:B------:R-:W-:Y:S01]  /*5290*/  FADD.FTZ R38, -R3, R38 ;  /* 0x0000002603267221 */ /* 0x000fe20000010100 */
[----:B------:R-:W-:Y:S03]  /*52a0*/  STS [R9], R16 ;  /* 0x0000001009007388 */ /* 0x000fe60000000800 */
[----:B------:R-:W-:Y:S01]  /*52b0*/  FMUL.FTZ R38, R38, 1.4426950216293334961 ;  /* 0x3fb8aa3b26267820 */ /* 0x000fe20000410000 */
[----:B------:R-:W3:Y:S01]  /*52c0*/  MUFU.EX2 R24, R24 ;  /* 0x0000001800187308 */ /* 0x000ee20000000800 */
[----:B0-----:R-:W-:Y:S01]  /*52d0*/  FADD.FTZ R13, R13, R18 ;  /* 0x000000120d0d7221 */ /* 0x001fe20000010000 */
[C---:B------:R-:W-:Y:S01]  /*52e0*/  FADD.FTZ R40, -R3.reuse, R40 ;  /* 0x0000002803287221 */ /* 0x040fe20000010100 */
[----:B----4-:R-:W-:Y:S01]  /*52f0*/  FADD.FTZ R42, -R3, R42 ;  /* 0x0000002a032a7221 */ /* 0x010fe20000010100 */
[----:B------:R-:W-:Y:S02]  /*5300*/  STS [R9+0x200], R18 ;  /* 0x0002001209007388 */ /* 0x000fe40000000800 */
[----:B------:R-:W-:Y:S01]  /*5310*/  FMUL.FTZ R40, R40, 1.4426950216293334961 ;  /* 0x3fb8aa3b28287820 */ /* 0x000fe20000410000 */
[----:B------:R-:W-:Y:S01]  /*5320*/  FMUL.FTZ R42, R42, 1.4426950216293334961 ;  /* 0x3fb8aa3b2a2a7820 */ /* 0x000fe20000410000 */
[----:B------:R-:W0:Y:S01]  /*5330*/  MUFU.EX2 R26, R26 ;  /* 0x0000001a001a7308 */ /* 0x000e220000000800 */
[----:B--2---:R-:W-:Y:S01]  /*5340*/  FADD.FTZ R13, R13, R22 ;  /* 0x000000160d0d7221 */ /* 0x004fe20000010000 */
[C---:B-1----:R-:W-:Y:S01]  /*5350*/  FADD.FTZ R44, -R3.reuse, R44 ;  /* 0x0000002c032c7221 */ /* 0x042fe20000010100 */
[----:B------:R-:W-:Y:S01]  /*5360*/  FADD.FTZ R46, -R3, R46 ;  /* 0x0000002e032e7221 */ /* 0x000fe20000010100 */
[----:B------:R-:W-:Y:S02]  /*5370*/  STS [R9+0x400], R22 ;  /* 0x0004001609007388 */ /* 0x000fe40000000800 */
[----:B------:R-:W-:Y:S01]  /*5380*/  FMUL.FTZ R44, R44, 1.4426950216293334961 ;  /* 0x3fb8aa3b2c2c7820 */ /* 0x000fe20000410000 */
[----:B------:R-:W-:Y:S01]  /*5390*/  FMUL.FTZ R46, R46, 1.4426950216293334961 ;  /* 0x3fb8aa3b2e2e7820 */ /* 0x000fe20000410000 */
        /* <DEDUP_REMOVED lines=33> */
.L_x_20444:
[----:B------:R-:W-:Y:S05]  /*55b0*/  BSYNC B1 ;  /* 0x0000000000017941 */ /* 0x000fea0003800000 */
.L_x_20443:
        /* <DEDUP_REMOVED lines=8> */
[----:B0-----:R-:W0:Y:S04]  /*5640*/  LDS R16, [R9] ;  /* 0x0000000009107984 */ /* 0x001e280000000800 */
[----:B------:R-:W4:Y:S04]  /*5650*/  LDS R18, [R9+0x200] ;  /* 0x0002000009127984 */ /* 0x000f280000000800 */
[----:B------:R-:W1:Y:S04]  /*5660*/  LDS R22, [R9+0x400] ;  /* 0x0004000009167984 */ /* 0x000e680000000800 */
[----:B------:R-:W1:Y:S04]  /*5670*/  LDS R24, [R9+0x600] ;  /* 0x0006000009187984 */ /* 0x000e680000000800 */
[----:B------:R-:W1:Y:S04]  /*5680*/  LDS R26, [R9+0x800] ;  /* 0x00080000091a7984 */ /* 0x000e680000000800 */
[----:B------:R-:W1:Y:S01]  /*5690*/  LDS R28, [R9+0xa00] ;  /* 0x000a0000091c7984 */ /* 0x000e620000000800 */
[----:B--2---:R-:W-:-:S04]  /*56a0*/  FADD.FTZ R12, -R3, R12 ;  /* 0x0000000c030c7221 */ /* 0x004fc80000010100 */
[----:B------:R-:W-:Y:S01]  /*56b0*/  FMUL.FTZ R12, R12, 1.4426950216293334961 ;  /* 0x3fb8aa3b0c0c7820 */ /* 0x000fe20000410000 */
[C---:B---3--:R-:W-:Y:S01]  /*56c0*/  FADD.FTZ R14, -R3.reuse, R14 ;  /* 0x0000000e030e7221 */ /* 0x048fe20000010100 */
[----:B0-----:R-:W-:-:S03]  /*56d0*/  FADD.FTZ R16, -R3, R16 ;  /* 0x0000001003107221 */ /* 0x001fc60000010100 */
[----:B------:R-:W-:Y:S01]  /*56e0*/  FMUL.FTZ R14, R14, 1.4426950216293334961 ;  /* 0x3fb8aa3b0e0e7820 */ /* 0x000fe20000410000 */
[----:B------:R-:W0:Y:S01]  /*56f0*/  MUFU.EX2 R12, R12 ;  /* 0x0000000c000c7308 */ /* 0x000e220000000800 */
[----:B------:R-:W-:Y:S01]  /*5700*/  FMUL.FTZ R16, R16, 1.4426950216293334961 ;  /* 0x3fb8aa3b10107820 */ /* 0x000fe20000410000 */
[C---:B----4-:R-:W-:Y:S01]  /*5710*/  FADD.FTZ R18, -R3.reuse, R18 ;  /* 0x0000001203127221 */ /* 0x050fe20000010100 */
[----:B-1----:R-:W-:-:S03]  /*5720*/  FADD.FTZ R22, -R3, R22 ;  /* 0x0000001603167221 */ /* 0x002fc60000010100 */
        /* <DEDUP_REMOVED lines=32> */
.L_x_20447:
[----:B------:R-:W-:Y:S05]  /*5930*/  BSYNC B1 ;  /* 0x0000000000017941 */ /* 0x000fea0003800000 */
.L_x_20446:
[----:B------:R-:W-:-:S13]  /*5940*/  ISETP.LT.OR P0, PT, R10, UR6, P0 ;  /* 0x000000060a007c0c */ /* 0x000fda0008701670 */
[----:B------:R-:W-:Y:S05]  /*5950*/  @!P0 BRA `(.L_x_20439) ;  /* 0x0000000000608947 */ /* 0x000fea0003800000 */
[----:B------:R-:W2:Y:S04]  /*5960*/  LDS R10, [R9+-0x400] ;  /* 0xfffc0000090a7984 */ /* 0x000ea80000000800 */
[----:B------:R-:W3:Y:S04]  /*5970*/  LDS R12, [R9+-0x200] ;  /* 0xfffe0000090c7984 */ /* 0x000ee80000000800 */
[----:B------:R-:W4:Y:S04]  /*5980*/  LDS R14, [R9] ;  /* 0x00000000090e7984 */ /* 0x000f280000000800 */
[----:B0-----:R-:W0:Y:S01]  /*5990*/  LDS R16, [R9+0x200] ;  /* 0x0002000009107984 */ /* 0x001e220000000800 */
[C---:B--2---:R-:W-:Y:S01]  /*59a0*/  FADD.FTZ R10, -R3.reuse, R10 ;  /* 0x0000000a030a7221 */ /* 0x044fe20000010100 */
[----:B---3--:R-:W-:-:S03]  /*59b0*/  FADD.FTZ R12, -R3, R12 ;  /* 0x0000000c030c7221 */ /* 0x008fc60000010100 */
[----:B------:R-:W-:Y:S01]  /*59c0*/  FMUL.FTZ R10, R10, 1.4426950216293334961 ;  /* 0x3fb8aa3b0a0a7820 */ /* 0x000fe20000410000 */
[----:B----4-:R-:W-:Y:S01]  /*59d0*/  FADD.FTZ R14, -R3, R14 ;  /* 0x0000000e030e7221 */ /* 0x010fe20000010100 */
[----:B------:R-:W-:-:S04]  /*59e0*/  FMUL.FTZ R12, R12, 1.4426950216293334961 ;  /* 0x3fb8aa3b0c0c7820 */ /* 0x000fc80000410000 */
        /* <DEDUP_REMOVED lines=15> */
.L_x_20439:
[----:B------:R-:W-:Y:S05]  /*5ae0*/  BSYNC B0 ;  /* 0x0000000000007941 */ /* 0x000fea0003800000 */
.L_x_20438:
[----:B----4-:R-:W3:Y:S01]  /*5af0*/  SHFL.BFLY PT, R9, R8, 0x10, 0x1f ;  /* 0x0e001f0008097f89 */ /* 0x010ee200000e0000 */
[----:B------:R-:W-:Y:S01]  /*5b00*/  LOP3.LUT P0, R14, R6, 0x1f, RZ, 0xc0, !PT ;  /* 0x0000001f060e7812 */ /* 0x000fe2000780c0ff */
[----:B------:R-:W-:Y:S03]  /*5b10*/  BSSY B0, `(.L_x_20448) ;  /* 0x00000b4000007945 */ /* 0x000fe60003800000 */
[----:B------:R-:W-:-:S09]  /*5b20*/  ISETP.GT.U32.AND P2, PT, R14, 0x3, PT ;  /* 0x000000030e00780c */ /* 0x000fd20003f44070 */
[----:B0-----:R-:W0:Y:S04]  /*5b30*/  @!P0 S2R R16, SR_CgaCtaId ;  /* 0x0000000000108919 */ /* 0x001e280000008800 */
[----:B------:R-:W4:Y:S01]  /*5b40*/  @!P2 S2R R15, SR_CgaCtaId ;  /* 0x00000000000fa919 */ /* 0x000f220000008800 */
[----:B---3--:R-:W-:Y:S01]  /*5b50*/  FADD.FTZ R9, R9, R8 ;  /* 0x0000000809097221 */ /* 0x008fe20000010000 */
[----:B------:R-:W-:-:S04]  /*5b60*/  @!P0 MOV R8, 0x400 ;  /* 0x0000040000088802 */ /* 0x000fc80000000f00 */
[----:B------:R-:W3:Y:S02]  /*5b70*/  SHFL.BFLY PT, R10, R9, 0x8, 0x1f ;  /* 0x0d001f00090a7f89 */ /* 0x000ee400000e0000 */
[----:B---3--:R-:W-:Y:S01]  /*5b80*/  FADD.FTZ R10, R9, R10 ;  /* 0x0000000a090a7221 */ /* 0x008fe20000010000 */
[----:B------:R-:W-:Y:S01]  /*5b90*/  @!P0 VIADD R9, R8, 0xc0 ;  /* 0x000000c008098836 */ /* 0x000fe20000000000 */
[----:B------:R-:W-:-:S03]  /*5ba0*/  @!P0 SHF.R.U32.HI R8, RZ, 0x3, R6 ;  /* 0x00000003ff088819 */ /* 0x000fc60000011606 */
[----:B------:R-:W3:Y:S01]  /*5bb0*/  SHFL.BFLY PT, R11, R10, 0x4, 0x1f ;  /* 0x0c801f000a0b7f89 */ /* 0x000ee200000e0000 */
[----:B0-----:R-:W-:Y:S02]  /*5bc0*/  @!P0 LEA R9, R16, R9, 0x18 ;  /* 0x0000000910098211 */ /* 0x001fe400078ec0ff */
[----:B------:R-:W-:Y:S01]  /*5bd0*/  @!P0 LOP3.LUT R8, R8, 0x1ffffffc, RZ, 0xc0, !PT ;  /* 0x1ffffffc08088812 */ /* 0x000fe200078ec0ff */
[----:B---3--:R-:W-:Y:S01]  /*5be0*/  FADD.FTZ R11, R10, R11 ;  /* 0x0000000b0a0b7221 */ /* 0x008fe20000010000 */
[----:B------:R-:W-:-:S04]  /*5bf0*/  @!P2 MOV R10, 0x400 ;  /* 0x00000400000aa802 */ /* 0x000fc80000000f00 */
[----:B------:R-:W0:Y:S01]  /*5c00*/  SHFL.BFLY PT, R12, R11, 0x2, 0x1f ;  /* 0x0c401f000b0c7f89 */ /* 0x000e2200000e0000 */
[----:B------:R-:W-:-:S05]  /*5c10*/  @!P2 VIADD R10, R10, 0xc0 ;  /* 0x000000c00a0aa836 */ /* 0x000fca0000000000 */
[----:B----4-:R-:W-:Y:S01]  /*5c20*/  @!P2 LEA R15, R15, R10, 0x18 ;  /* 0x0000000a0f0fa211 */ /* 0x010fe200078ec0ff */
[----:B------:R-:W-:-:S03]  /*5c30*/  @!P0 IMAD.IADD R10, R8, 0x1, R9 ;  /* 0x00000001080a8824 */ /* 0x000fc600078e0209 */
        /* <DEDUP_REMOVED lines=22> */
[----:B------:R-:W-:Y:S01]  /*5da0*/  IADD3 R10, -R6, -0x2, -R11 ;  /* 0xfffffffe060a7810 */ /* 0x000fe20007ffe90b */
[----:B------:R-:W-:-:S04]  /*5db0*/  IMAD.MOV.U32 R11, RZ, RZ, R6 ;  /* 0x000000ffff0b7224 */ /* 0x000fc800078e0006 */
[----:B------:R-:W-:-:S05]  /*5dc0*/  IMAD R10, R9, -0x200, R10 ;  /* 0xfffffe00090a7824 */ /* 0x000fca00078e020a */
[C---:B------:R-:W-:Y:S02]  /*5dd0*/  LEA.HI R9, R10.reuse, 0x1, RZ, 0x19 ;  /* 0x000000010a097811 */ /* 0x040fe400078fc8ff */
[----:B------:R-:W-:Y:S02]  /*5de0*/  ISETP.GE.U32.AND P1, PT, R10, 0x180, PT ;  /* 0x000001800a00780c */ /* 0x000fe40003f26070 */
[----:B------:R-:W-:Y:S01]  /*5df0*/  LOP3.LUT P0, R12, R9, 0x3, RZ, 0xc0, !PT ;  /* 0x00000003090c7812 */ /* 0x000fe2000780c0ff */
[----:B0-----:R-:W-:-:S06]  /*5e00*/  FADD.FTZ R9, R8, 9.9999999747524270788e-07 ;  /* 0x358637bd08097421 */ /* 0x001fcc0000010000 */
[----:B------:R-:W0:Y:S06]  /*5e10*/  MUFU.RCP R9, R9 ;  /* 0x0000000900097308 */ /* 0x000e2c0000001000 */
        /* <DEDUP_REMOVED lines=8> */
.L_x_20452:
        /* <DEDUP_REMOVED lines=8> */
.L_x_20451:
[----:B------:R-:W-:Y:S05]  /*5f20*/  BSYNC B1 ;  /* 0x0000000000017941 */ /* 0x000fea0003800000 */
.L_x_20450:
        /* <DEDUP_REMOVED lines=15> */
.L_x_20455:
[----:B------:R-:W0:Y:S01]  /*6020*/  LDS R12, [R10+-0x400] ;  /* 0xfffc00000a0c7984 */ /* 0x000e220000000800 */
[----:B------:R-:W-:-:S03]  /*6030*/  VIADD R11, R11, 0x800 ;  /* 0x000008000b0b7836 */ /* 0x000fc60000000000 */
[----:B------:R-:W3:Y:S02]  /*6040*/  LDS R14, [R10+-0x200] ;  /* 0xfffe00000a0e7984 */ /* 0x000ee40000000800 */
[----:B------:R-:W-:Y:S02]  /*6050*/  ISETP.GE.AND P1, PT, R11, R48, PT ;  /* 0x000000300b00720c */ /* 0x000fe40003f26270 */
[----:B------:R-:W1:Y:S04]  /*6060*/  LDS R16, [R10] ;  /* 0x000000000a107984 */ /* 0x000e680000000800 */
[----:B------:R-:W4:Y:S04]  /*6070*/  LDS R18, [R10+0x200] ;  /* 0x000200000a127984 */ /* 0x000f280000000800 */
[----:B------:R-:W2:Y:S04]  /*6080*/  LDS R22, [R10+0x400] ;  /* 0x000400000a167984 */ /* 0x000ea80000000800 */
[----:B------:R-:W2:Y:S04]  /*6090*/  LDS R24, [R10+0x600] ;  /* 0x000600000a187984 */ /* 0x000ea80000000800 */
[----:B------:R-:W-:Y:S04]  /*60a0*/  LDS R26, [R10+0x800] ;  /* 0x000800000a1a7984 */ /* 0x000fe80000000800 */
[----:B------:R-:W2:Y:S04]  /*60b0*/  LDS R28, [R10+0xa00] ;  /* 0x000a00000a1c7984 */ /* 0x000ea80000000800 */
[----:B------:R-:W2:Y:S04]  /*60c0*/  LDS R30, [R10+0xc00] ;  /* 0x000c00000a1e7984 */ /* 0x000ea80000000800 */
[----:B------:R-:W2:Y:S04]  /*60d0*/  LDS R32, [R10+0xe00] ;  /* 0x000e00000a207984 */ /* 0x000ea80000000800 */
[----:B------:R-:W2:Y:S01]  /*60e0*/  LDS R36, [R10+0x1000] ;  /* 0x001000000a247984 */ /* 0x000ea20000000800 */
[----:B0-----:R-:W-:-:S03]  /*60f0*/  FMUL.FTZ R13, R12, R9 ;  /* 0x000000090c0d7220 */ /* 0x001fc60000410000 */
[----:B------:R-:W0:Y:S01]  /*6100*/  LDS R38, [R10+0x1200] ;  /* 0x001200000a267984 */ /* 0x000e220000000800 */
[----:B---3--:R-:W-:-:S03]  /*6110*/  FMUL.FTZ R15, R14, R9 ;  /* 0x000000090e0f7220 */ /* 0x008fc60000410000 */
[----:B------:R-:W3:Y:S01]  /*6120*/  LDS R40, [R10+0x1400] ;  /* 0x001400000a287984 */ /* 0x000ee20000000800 */
[----:B-1----:R-:W-:-:S03]  /*6130*/  FMUL.FTZ R17, R16, R9 ;  /* 0x0000000910117220 */ /* 0x002fc60000410000 */
[----:B------:R-:W1:Y:S01]  /*6140*/  LDS R42, [R10+0x1600] ;  /* 0x001600000a2a7984 */ /* 0x000e620000000800 */
[----:B----4-:R-:W-:-:S03]  /*6150*/  FMUL.FTZ R19, R18, R9 ;  /* 0x0000000912137220 */ /* 0x010fc60000410000 */
[----:B------:R-:W4:Y:S01]  /*6160*/  LDS R44, [R10+0x1800] ;  /* 0x001800000a2c7984 */ /* 0x000f220000000800 */
[----:B--2---:R-:W-:-:S03]  /*6170*/  FMUL.FTZ R23, R22, R9 ;  /* 0x0000000916177220 */ /* 0x004fc60000410000 */
[----:B------:R-:W2:Y:S01]  /*6180*/  LDS R46, [R10+0x1a00] ;  /* 0x001a00000a2e7984 */ /* 0x000ea20000000800 */
[----:B------:R-:W-:-:S03]  /*6190*/  FMUL.FTZ R25, R24, R9 ;  /* 0x0000000918197220 */ /* 0x000fc60000410000 */
        /* <DEDUP_REMOVED lines=14> */
[----:B-1----:R-:W-:-:S03]  /*6280*/  FMUL.FTZ R19, R42, R9 ;  /* 0x000000092a137220 */ /* 0x002fc60000410000 */
[----:B------:R-:W-:Y:S01]  /*6290*/  STS [R10+0xa00], R27 ;  /* 0x000a001b0a007388 */ /* 0x000fe20000000800 */
[----:B----4-:R-:W-:-:S03]  /*62a0*/  FMUL.FTZ R23, R44, R9 ;  /* 0x000000092c177220 */ /* 0x010fc60000410000 */
[----:B------:R-:W-:Y:S01]  /*62b0*/  STS [R10+0xc00], R29 ;  /* 0x000c001d0a007388 */ /* 0x000fe20000000800 */
[----:B--2---:R-:W-:-:S03]  /*62c0*/  FMUL.FTZ R25, R46, R9 ;  /* 0x000000092e197220 */ /* 0x004fc60000410000 */
        /* <DEDUP_REMOVED lines=9> */
.L_x_20454:
[----:B------:R-:W-:Y:S05]  /*6360*/  BSYNC B1 ;  /* 0x0000000000017941 */ /* 0x000fea0003800000 */
.L_x_20453:
[----:B------:R-:W-:Y:S01]  /*6370*/  IADD3 R12, -R11, UR6, RZ ;  /* 0x000000060b0c7c10 */ /* 0x000fe2000fffe1ff */
[----:B------:R-:W-:Y:S03]  /*6380*/  BSSY B1, `(.L_x_20456) ;  /* 0x000001e000017945 */ /* 0x000fe60003800000 */
[----:B------:R-:W-:-:S13]  /*6390*/  ISETP.GT.AND P1, PT, R12, 0x200, PT ;  /* 0x000002000c00780c */ /* 0x000fda0003f24270 */
[----:B------:R-:W-:Y:S05]  /*63a0*/  @!P1 BRA `(.L_x_20457) ;  /* 0x00000000006c9947 */ /* 0x000fea0003800000 */
[----:B------:R-:W0:Y:S01]  /*63b0*/  LDS R12, [R10+-0x400] ;  /* 0xfffc00000a0c7984 */ /* 0x000e220000000800 */
[----:B------:R-:W-:Y:S01]  /*63c0*/  PLOP3.LUT P0, PT, PT, PT, PT, 0x8, 0x0 ;  /* 0x000000000000781c */ /* 0x000fe20003f0e170 */
[----:B------:R-:W-:Y:S02]  /*63d0*/  VIADD R11, R11, 0x400 ;  /* 0x000004000b0b7836 */ /* 0x000fe40000000000 */
[----:B------:R-:W3:Y:S04]  /*63e0*/  LDS R14, [R10+-0x200] ;  /* 0xfffe00000a0e7984 */ /* 0x000ee80000000800 */
[----:B------:R-:W1:Y:S04]  /*63f0*/  LDS R16, [R10] ;  /* 0x000000000a107984 */ /* 0x000e680000000800 */
[----:B------:R-:W4:Y:S04]  /*6400*/  LDS R18, [R10+0x200] ;  /* 0x000200000a127984 */ /* 0x000f280000000800 */
[----:B------:R-:W2:Y:S04]  /*6410*/  LDS R22, [R10+0x400] ;  /* 0x000400000a167984 */ /* 0x000ea80000000800 */
[----:B------:R-:W2:Y:S04]  /*6420*/  LDS R24, [R10+0x600] ;  /* 0x000600000a187984 */ /* 0x000ea80000000800 */
[----:B------:R-:W2:Y:S04]  /*6430*/  LDS R26, [R10+0x800] ;  /* 0x000800000a1a7984 */ /* 0x000ea80000000800 */
[----:B------:R-:W2:Y:S01]  /*6440*/  LDS R28, [R10+0xa00] ;  /* 0x000a00000a1c7984 */ /* 0x000ea20000000800 */
[-C--:B0-----:R-:W-:Y:S01]  /*6450*/  FMUL.FTZ R13, R12, R9.reuse ;  /* 0x000000090c0d7220 */ /* 0x081fe20000410000 */
[----:B---3--:R-:W-:-:S04]  /*6460*/  FMUL.FTZ R15, R14, R9 ;  /* 0x000000090e0f7220 */ /* 0x008fc80000410000 */
[----:B------:R-:W-:Y:S01]  /*6470*/  STS [R10+-0x400], R13 ;  /* 0xfffc000d0a007388 */ /* 0x000fe20000000800 */
[----:B-1----:R-:W-:-:S03]  /*6480*/  FMUL.FTZ R17, R16, R9 ;  /* 0x0000000910117220 */ /* 0x002fc60000410000 */
[----:B------:R-:W-:Y:S01]  /*6490*/  STS [R10+-0x200], R15 ;  /* 0xfffe000f0a007388 */ /* 0x000fe20000000800 */
[----:B----4-:R-:W-:-:S03]  /*64a0*/  FMUL.FTZ R19, R18, R9 ;  /* 0x0000000912137220 */ /* 0x010fc60000410000 */
        /* <DEDUP_REMOVED lines=11> */
.L_x_20457:
[----:B------:R-:W-:Y:S05]  /*6560*/  BSYNC B1 ;  /* 0x0000000000017941 */ /* 0x000fea0003800000 */
.L_x_20456:
[----:B------:R-:W-:-:S13]  /*6570*/  ISETP.LT.OR P0, PT, R11, UR6, P0 ;  /* 0x000000060b007c0c */ /* 0x000fda0008701670 */
[----:B------:R-:W-:Y:S05]  /*6580*/  @!P0 BRA `(.L_x_20449) ;  /* 0x0000000000308947 */ /* 0x000fea0003800000 */
[----:B------:R-:W0:Y:S04]  /*6590*/  LDS R12, [R10+-0x400] ;  /* 0xfffc00000a0c7984 */ /* 0x000e280000000800 */
[----:B------:R-:W3:Y:S04]  /*65a0*/  LDS R14, [R10+-0x200] ;  /* 0xfffe00000a0e7984 */ /* 0x000ee80000000800 */
[----:B------:R-:W4:Y:S04]  /*65b0*/  LDS R16, [R10] ;  /* 0x000000000a107984 */ /* 0x000f280000000800 */
[----:B------:R-:W1:Y:S01]  /*65c0*/  LDS R18, [R10+0x200] ;  /* 0x000200000a127984 */ /* 0x000e620000000800 */
[-C--:B0-----:R-:W-:Y:S01]  /*65d0*/  FMUL.FTZ R11, R12, R9.reuse ;  /* 0x000000090c0b7220 */ /* 0x081fe20000410000 */
[----:B---3--:R-:W-:-:S04]  /*65e0*/  FMUL.FTZ R13, R14, R9 ;  /* 0x000000090e0d7220 */ /* 0x008fc80000410000 */
[----:B------:R3:W-:Y:S01]  /*65f0*/  STS [R10+-0x400], R11 ;  /* 0xfffc000b0a007388 */ /* 0x0007e20000000800 */
[----:B----4-:R-:W-:-:S03]  /*6600*/  FMUL.FTZ R15, R16, R9 ;  /* 0x00000009100f7220 */ /* 0x010fc60000410000 */
[----:B------:R3:W-:Y:S01]  /*6610*/  STS [R10+-0x200], R13 ;  /* 0xfffe000d0a007388 */ /* 0x0007e20000000800 */
[----:B-1----:R-:W-:-:S03]  /*6620*/  FMUL.FTZ R9, R18, R9 ;  /* 0x0000000912097220 */ /* 0x002fc60000410000 */
[----:B------:R3:W-:Y:S04]  /*6630*/  STS [R10], R15 ;  /* 0x0000000f0a007388 */ /* 0x0007e80000000800 */
[----:B------:R3:W-:Y:S02]  /*6640*/  STS [R10+0x200], R9 ;  /* 0x000200090a007388 */ /* 0x0007e40000000800 */
.L_x_20449:
[----:B------:R-:W-:Y:S05]  /*6650*/  BSYNC B0 ;  /* 0x0000000000007941 */ /* 0x000fea0003800000 */
.L_x_20448:
        /* <DEDUP_REMOVED lines=28> */
[----:B------:R-:W-:Y:S01]  /*6820*/  IMAD.U32 R11, RZ, RZ, UR8 ;  /* 0x00000008ff0b7e24 */ /* 0x000fe2000f8e00ff */
[----:B------:R-:W-:-:S04]  /*6830*/  MOV R13, UR6 ;  /* 0x00000006000d7c02 */ /* 0x000fc80008000f00 */
[----:B--2---:R4:W-:Y:S04]  /*6840*/  STG.E desc[UR10][R10.64], R3 ;  /* 0x000000030a007986 */ /* 0x0049e8000c10190a */
[----:B------:R4:W-:Y:S02]  /*6850*/  STG.E desc[UR10][R12.64], R8 ;  /* 0x000000080c007986 */ /* 0x0009e4000c10190a */
.L_x_20459:
[----:B------:R-:W-:Y:S05]  /*6860*/  BSYNC B0 ;  /* 0x0000000000007941 */ /* 0x000fea0003800000 */
.L_x_20458:
[----:B------:R-:W-:Y:S01]  /*6870*/  ULDC UR12, c[0x0][0x26c] ;  /* 0x00009b00000c7ab9 */ /* 0x000fe20000000800 */
[----:B------:R-:W-:Y:S04]  /*6880*/  BSSY B1, `(.L_x_20460) ;  /* 0x000020d000017945 */ /* 0x000fe80003800000 */
[----:B------:R-:W-:Y:S05]  /*6890*/  @!P1 BRA `(.L_x_20461) ;  /* 0x0000000000149947 */ /* 0x000fea0003800000 */
[----:B------:R-:W-:Y:S01]  /*68a0*/  IMAD.MOV.U32 R30, RZ, RZ, RZ ;  /* 0x000000ffff1e7224 */ /* 0x000fe200078e00ff */
[----:B------:R-:W-:Y:S02]  /*68b0*/  CS2R R28, SRZ ;  /* 0x00000000001c7805 */ /* 0x000fe4000001ff00 */
[----:B------:R-:W-:Y:S01]  /*68c0*/  CS2R R26, SRZ ;  /* 0x00000000001a7805 */ /* 0x000fe2000001ff00 */
[----:B------:R-:W-:Y:S01]  /*68d0*/  IMAD.MOV.U32 R25, RZ, RZ, RZ ;  /* 0x000000ffff197224 */ /* 0x000fe200078e00ff */
[----:B------:R-:W-:Y:S06]  /*68e0*/  BRA `(.L_x_20462) ;  /* 0x0000002000187947 */ /* 0x000fec0003800000 */
.L_x_20461:
[----:B0--3--:R-:W0:Y:S01]  /*68f0*/  I2F.RP R9, R4 ;  /* 0x0000000400097306 */ /* 0x009e220000209400 */
[----:B------:R-:W3:Y:S01]  /*6900*/  S2UR UR5, SR_CTAID.Y ;  /* 0x00000000000579c3 */ /* 0x000ee20000002600 */
[----:B------:R-:W1:Y:S01]  /*6910*/  S2R R32, SR_CTAID.Z ;  /* 0x0000000000207919 */ /* 0x000e620000002700 */
[----:B------:R-:W-:Y:S01]  /*6920*/  ULDC.64 UR8, c[0x0][0x248] ;  /* 0x0000920000087ab9 */ /* 0x000fe20000000a00 */
[----:B------:R-:W-:Y:S01]  /*6930*/  ULDC UR7, c[0x0][0x28c] ;  /* 0x0000a30000077ab9 */ /* 0x000fe20000000800 */
[----:B------:R-:W-:Y:S01]  /*6940*/  HFMA2.MMA R30, -RZ, RZ, 0, 0 ;  /* 0x00000000ff1e7435 */ /* 0x000fe200000001ff */
[----:B------:R-:W-:Y:S01]  /*6950*/  VIADD R31, R2, -UR7 ;  /* 0x80000007021f7c36 */ /* 0x000fe20008000000 */
[----:B------:R-:W-:Y:S02]  /*6960*/  IADD3 R21, -R21, 0x1, RZ ;  /* 0x0000000115157810 */ /* 0x000fe40007ffe1ff */
[----:B------:R-:W-:Y:S01]  /*6970*/  CS2R R28, SRZ ;  /* 0x00000000001c7805 */ /* 0x000fe2000001ff00 */
[----:B--2-4-:R-:W3:Y:S01]  /*6980*/  LDC R3, c[0x0][0x258] ;  /* 0x00009600ff037b82 */ /* 0x014ee20000000800 */
[----:B------:R-:W-:Y:S01]  /*6990*/  CS2R R26, SRZ ;  /* 0x00000000001a7805 */ /* 0x000fe2000001ff00 */
[----:B------:R-:W-:Y:S01]  /*69a0*/  IMAD.MOV.U32 R25, RZ, RZ, RZ ;  /* 0x000000ffff197224 */ /* 0x000fe200078e00ff */
[----:B0-----:R-:W0:Y:S05]  /*69b0*/  MUFU.RCP R9, R9 ;  /* 0x0000000900097308 */ /* 0x001e2a0000001000 */
[----:B------:R-:W2:Y:S08]  /*69c0*/  S2UR UR6, SR_CgaCtaId ;  /* 0x00000000000679c3 */ /* 0x000eb00000008800 */
[----:B------:R-:W4:Y:S01]  /*69d0*/  LDC R39, c[0x0][0x26c] ;  /* 0x00009b00ff277b82 */ /* 0x000f220000000800 */
[----:B0-----:R-:W-:-:S02]  /*69e0*/  VIADD R22, R9, 0xffffffe ;  /* 0x0ffffffe09167836 */ /* 0x001fc40000000000 */
[----:B---3--:R-:W-:Y:S01]  /*69f0*/  IMAD R8, R3, UR5, RZ ;  /* 0x0000000503087c24 */ /* 0x008fe2000f8e02ff */
[----:B------:R-:W-:Y:S01]  /*6a00*/  SHF.R.S32.HI R3, RZ, 0x1f, R34 ;  /* 0x0000001fff037819 */ /* 0x000fe20000011422 */
[----:B------:R0:W3:Y:S01]  /*6a10*/  F2I.FTZ.U32.TRUNC.NTZ R23, R22 ;  /* 0x0000001600177305 */ /* 0x0000e2000021f000 */
[----:B------:R-:W-:Y:S01]  /*6a20*/  UMOV UR5, 0x400 ;  /* 0x0000040000057882 */ /* 0x000fe20000000000 */
[----:B-1----:R-:W-:Y:S01]  /*6a30*/  IMAD R38, R32, 0x20, R20 ;  /* 0x0000002020267824 */ /* 0x002fe200078e0214 */
[----:B------:R-:W-:Y:S01]  /*6a40*/  IADD3 R10, P0, R8, R34, RZ ;  /* 0x00000022080a7210 */ /* 0x000fe20007f1e0ff */
[----:B------:R-:W-:Y:S02]  /*6a50*/  UIADD3 UR5, UR5, 0xe0, URZ ;  /* 0x000000e005057890 */ /* 0x000fe4000fffe03f */
[----:B------:R-:W-:Y:S01]  /*6a60*/  IMAD.SHL.U32 R38, R38, 0x10, RZ ;  /* 0x0000001026267824 */ /* 0x000fe200078e00ff */
[----:B------:R-:W-:Y:S01]  /*6a70*/  LEA.HI.X.SX32 R3, R8, R3, 0x1, P0 ;  /* 0x0000000308037211 */ /* 0x000fe200000f0eff */
[----:B--2---:R-:W-:Y:S01]  /*6a80*/  ULEA UR5, UR6, UR5, 0x18 ;  /* 0x0000000506057291 */ /* 0x004fe2000f8ec03f */
[----:B0-----:R-:W-:Y:S01]  /*6a90*/  IMAD.MOV.U32 R22, RZ, RZ, RZ ;  /* 0x000000ffff167224 */ /* 0x001fe200078e00ff */
[----:B------:R-:W-:Y:S01]  /*6aa0*/  LEA R24, P0, R10, UR8, 0x2 ;  /* 0x000000080a187c11 */ /* 0x000fe2000f8010ff */
[----:B------:R-:W-:-:S02]  /*6ab0*/  ULDC UR8, c[0x0][0x270] ;  /* 0x00009c0000087ab9 */ /* 0x000fc40000000800 */
[----:B------:R-:W-:Y:S01]  /*6ac0*/  IMAD R2, R5, UR8, RZ ;  /* 0x0000000805027c24 */ /* 0x000fe2000f8e02ff */
[----:B----4-:R-:W-:Y:S01]  /*6ad0*/  SHF.R.S32.HI R39, RZ, 0x1f, R39 ;  /* 0x0000001fff277819 */ /* 0x010fe20000011427 */
[----:B---3--:R-:W-:-:S04]  /*6ae0*/  IMAD.MOV R11, RZ, RZ, -R23 ;  /* 0x000000ffff0b7224 */ /* 0x008fc800078e0a17 */
[----:B------:R-:W-:-:S04]  /*6af0*/  IMAD R9, R4, R11, RZ ;  /* 0x0000000b04097224 */ /* 0x000fc800078e02ff */
[----:B------:R-:W-:Y:S01]  /*6b00*/  IMAD.HI.U32 R22, R23, R9, R22 ;  /* 0x0000000917167227 */ /* 0x000fe200078e0016 */
[----:B------:R-:W-:Y:S02]  /*6b10*/  LEA.HI.X R23, R10, UR9, R3, 0x2, P0 ;  /* 0x000000090a177c11 */ /* 0x000fe400080f1403 */
[----:B------:R-:W-:-:S04]  /*6b20*/  LEA.HI R3, R7, R7, RZ, 0x1 ;  /* 0x0000000707037211 */ /* 0x000fc800078f08ff */
[C---:B------:R-:W-:Y:S01]  /*6b30*/  LOP3.LUT R8, R3.reuse, 0xfffffffe, RZ, 0xc0, !PT ;  /* 0xfffffffe03087812 */ /* 0x040fe200078ec0ff */
[----:B------:R-:W-:-:S04]  /*6b40*/  IMAD.SHL.U32 R9, R3, 0x8, RZ ;  /* 0x0000000803097824 */ /* 0x000fc800078e00ff */
[----:B------:R-:W-:Y:S01]  /*6b50*/  IMAD.IADD R3, R7, 0x1, -R8 ;  /* 0x0000000107037824 */ /* 0x000fe200078e0a08 */
[----:B------:R-:W-:-:S03]  /*6b60*/  LOP3.LUT R40, R9, 0xfffffff0, RZ, 0xc0, !PT ;  /* 0xfffffff009287812 */ /* 0x000fc600078ec0ff */
[----:B------:R-:W-:Y:S01]  /*6b70*/  IMAD R5, R20, 0x2, R3 ;  /* 0x0000000214057824 */ /* 0x000fe200078e0203 */
[----:B------:R-:W-:Y:S02]  /*6b80*/  LEA R40, R3, R40, 0x3 ;  /* 0x0000002803287211 */ /* 0x000fe400078e18ff */
[----:B------:R-:W-:Y:S01]  /*6b90*/  SHF.R.S32.HI R3, RZ, 0x1f, R2 ;  /* 0x0000001fff037819 */ /* 0x000fe20000011402 */
[----:B------:R-:W-:Y:S01]  /*6ba0*/  IMAD R32, R32, 0x40, R5 ;  /* 0x0000004020207824 */ /* 0x000fe200078e0205 */
[----:B------:R-:W-:Y:S01]  /*6bb0*/  LEA R5, R5, UR5, 0x5 ;  /* 0x0000000505057c11 */ /* 0x000fe2000f8e28ff */
[C---:B-----5:R-:W-:Y:S01]  /*6bc0*/  VIADD R37, R40.reuse, 0x200 ;  /* 0x0000020028257836 */ /* 0x060fe20000000000 */
[C---:B------:R-:W-:Y:S01]  /*6bd0*/  IADD3 R35, R40.reuse, 0x400, RZ ;  /* 0x0000040028237810 */ /* 0x040fe20007ffe0ff */
[C---:B------:R-:W-:Y:S02]  /*6be0*/  VIADD R36, R40.reuse, 0x300 ;  /* 0x0000030028247836 */ /* 0x040fe40000000000 */
[----:B------:R-:W-:-:S02]  /*6bf0*/  VIADD R33, R40, 0x500 ;  /* 0x0000050028217836 */ /* 0x000fc40000000000 */
[----:B------:R-:W-:Y:S02]  /*6c00*/  IMAD.SHL.U32 R32, R32, 0x8, RZ ;  /* 0x0000000820207824 */ /* 0x000fe400078e00ff */
[----:B------:R-:W-:-:S07]  /*6c10*/  VIADD R5, R5, 0x10 ;  /* 0x0000001005057836 */ /* 0x000fce0000000000 */
.L_x_20477:
        /* <DEDUP_REMOVED lines=59> */
[----:B0-----:R-:W-:-:S04]  /*6fd0*/  LEA R8, P4, R9, R18, 0x1 ;  /* 0x0000001209087211 */ /* 0x001fc800078808ff */
[----:B------:R-:W-:Y:S02]  /*6fe0*/  LEA.HI.X.SX32 R16, R37, R48, 0x1, P1 ;  /* 0x0000003025107211 */ /* 0x000fe400008f0eff */
[----:B------:R-:W-:Y:S02]  /*6ff0*/  IADD3 R11, P1, R36, R10, RZ ;  /* 0x0000000a240b7210 */ /* 0x000fe40007f3e0ff */
[----:B------:R-:W-:Y:S02]  /*7000*/  LEA.HI.X R9, R9, R19, R16, 0x1, P4 ;  /* 0x0000001309097211 */ /* 0x000fe400020f0c10 */
[----:B------:R-:W-:Y:S02]  /*7010*/  LEA.HI.X.SX32 R46, R40, R48, 0x1, P0 ;  /* 0x00000030282e7211 */ /* 0x000fe400000f0eff */
[-C--:B------:R-:W-:Y:S01]  /*7020*/  LEA R16, P5, R17, R18.reuse, 0x1 ;  /* 0x0000001211107211 */ /* 0x080fe200078a08ff */
[----:B------:R-:W5:Y:S01]  /*7030*/  LDG.E.CONSTANT R43, desc[UR10][R8.64] ;  /* 0x0000000a082b7981 */ /* 0x000f62000c1e9900 */
[----:B------:R-:W-:-:S02]  /*7040*/  LEA R10, P4, R11, R18, 0x1 ;  /* 0x000000120b0a7211 */ /* 0x000fc400078808ff */
[----:B------:R-:W-:Y:S01]  /*7050*/  LEA R12, P0, R13, R18, 0x1 ;  /* 0x000000120d0c7211 */ /* 0x000fe200078008ff */
[----:B------:R-:W5:Y:S01]  /*7060*/  LDG.E.CONSTANT R41, desc[UR10][R8.64+0x8] ;  /* 0x0000080a08297981 */ /* 0x000f62000c1e9900 */
[-C--:B------:R-:W-:Y:S02]  /*7070*/  LEA.HI.X.SX32 R44, R36, R48.reuse, 0x1, P1 ;  /* 0x00000030242c7211 */ /* 0x080fe400008f0eff */
[----:B------:R-:W-:Y:S01]  /*7080*/  LEA.HI.X.SX32 R42, R35, R48, 0x1, P3 ;  /* 0x00000030232a7211 */ /* 0x000fe200018f0eff */
[----:B------:R-:W5:Y:S01]  /*7090*/  LDG.E.CONSTANT R47, desc[UR10][R8.64+0xc] ;  /* 0x00000c0a082f7981 */ /* 0x000f62000c1e9900 */
[----:B------:R-:W-:Y:S02]  /*70a0*/  LEA R18, P6, R14, R18, 0x1 ;  /* 0x000000120e127211 */ /* 0x000fe400078c08ff */
[----:B------:R-:W-:Y:S02]  /*70b0*/  LEA.HI.X.SX32 R15, R33, R48, 0x1, P2 ;  /* 0x00000030210f7211 */ /* 0x000fe400010f0eff */
[----:B------:R-:W-:-:S02]  /*70c0*/  LEA.HI.X R17, R17, R19, R46, 0x1, P5 ;  /* 0x0000001311117211 */ /* 0x000fc400028f0c2e */
        /* <DEDUP_REMOVED lines=25> */
[----:B-1----:R-:W1:Y:S01]  /*7260*/  LDS.128 R12, [R5] ;  /* 0x00000000050c7984 */ /* 0x002e620000000c00 */
[----:B------:R-:W-:Y:S01]  /*7270*/  ISETP.NE.AND P0, PT, R61, RZ, PT ;  /* 0x000000ff3d00720c */ /* 0x000fe20003f05270 */
[----:B------:R-:W-:Y:S01]  /*7280*/  BSSY B2, `(.L_x_20465) ;  /* 0x0000023000027945 */ /* 0x000fe20003800000 */
[----:B0-----:R-:W-:-:S02]  /*7290*/  F2FP.BF16.F32.PACK_AB R9, R9, R8 ;  /* 0x000000080909723e */ /* 0x001fc400000010ff */
[----:B------:R-:W-:Y:S02]  /*72a0*/  F2FP.BF16.F32.PACK_AB R8, R11, R10 ;  /* 0x0000000a0b08723e */ /* 0x000fe400000010ff */
[----:B-1----:R-:W-:-:S07]  /*72b0*/  F2FP.BF16.F32.PACK_AB R11, R13, R12 ;  /* 0x0000000c0d0b723e */ /* 0x002fce00000010ff */
[----:B------:R-:W-:Y:S05]  /*72c0*/  @P0 BRA `(.L_x_20466) ;  /* 0x0000000000780947 */ /* 0x000fea0003800000 */
[C---:B------:R-:W-:Y:S01]  /*72d0*/  VIADD R10, R32.reuse, 0x2 ;  /* 0x00000002200a7836 */ /* 0x040fe20000000000 */
[C---:B------:R-:W-:Y:S01]  /*72e0*/  ISETP.GE.AND P6, PT, R32.reuse, UR14, PT ;  /* 0x0000000e20007c0c */ /* 0x040fe2000bfc6270 */
[C---:B------:R-:W-:Y:S01]  /*72f0*/  VIADD R13, R32.reuse, 0x5 ;  /* 0x00000005200d7836 */ /* 0x040fe20000000000 */
[----:B------:R-:W-:Y:S02]  /*7300*/  IADD3 R12, R32, 0x3, RZ ;  /* 0x00000003200c7810 */ /* 0x000fe40007ffe0ff */
[----:B------:R-:W-:Y:S01]  /*7310*/  ISETP.GE.AND P1, PT, R10, UR14, PT ;  /* 0x0000000e0a007c0c */ /* 0x000fe2000bf26270 */
        /* <DEDUP_REMOVED lines=10> */
[----:B------:R-:W-:Y:S02]  /*73c0*/  @P6 PRMT R64, RZ, 0x7610, R64 ;  /* 0x00007610ff406816 */ /* 0x000fe40000000040 */
[----:B------:R-:W-:Y:S02]  /*73d0*/  ISETP.GE.AND P6, PT, R13, UR14, PT ;  /* 0x0000000e0d007c0c */ /* 0x000fe4000bfc6270 */
[----:B------:R-:W-:Y:S02]  /*73e0*/  PRMT R13, R63, 0x7632, R13 ;  /* 0x000076323f0d7816 */ /* 0x000fe4000000000d */
[----:B------:R-:W-:-:S02]  /*73f0*/  PRMT R10, R64, 0x7632, R10 ;  /* 0x00007632400a7816 */ /* 0x000fc4000000000a */
[----:B------:R-:W-:Y:S02]  /*7400*/  SEL R16, R63, RZ, !P4 ;  /* 0x000000ff3f107207 */ /* 0x000fe40006000000 */
[----:B------:R-:W-:Y:S02]  /*7410*/  SEL R63, R13, RZ, !P3 ;  /* 0x000000ff0d3f7207 */ /* 0x000fe40005800000 */
[----:B------:R-:W-:Y:S02]  /*7420*/  SEL R13, R10, RZ, !P6 ;  /* 0x000000ff0a0d7207 */ /* 0x000fe40007000000 */
[----:B------:R-:W-:Y:S02]  /*7430*/  PRMT R65, R65, 0x7632, R65 ;  /* 0x0000763241417816 */ /* 0x000fe40000000041 */
[----:B------:R-:W-:Y:S02]  /*7440*/  SEL R10, R59, RZ, !P2 ;  /* 0x000000ff3b0a7207 */ /* 0x000fe40005000000 */
[----:B------:R-:W-:-:S02]  /*7450*/  SEL R65, R65, RZ, !P5 ;  /* 0x000000ff41417207 */ /* 0x000fc40006800000 */
[----:B------:R-:W-:Y:S02]  /*7460*/  @P1 PRMT R59, R10, 0x5410, RZ ;  /* 0x000054100a3b1816 */ /* 0x000fe400000000ff */
[----:B------:R-:W-:Y:S02]  /*7470*/  PRMT R65, R12, 0x5410, R65 ;  /* 0x000054100c417816 */ /* 0x000fe40000000041 */
[----:B------:R-:W-:Y:S02]  /*7480*/  PRMT R63, R16, 0x5410, R63 ;  /* 0x00005410103f7816 */ /* 0x000fe4000000003f */
[----:B------:R-:W-:Y:S02]  /*7490*/  @!P1 PRMT R59, R10, 0x7610, R59 ;  /* 0x000076100a3b9816 */ /* 0x000fe4000000003b */
[----:B------:R-:W-:-:S07]  /*74a0*/  PRMT R64, R64, 0x5410, R13 ;  /* 0x0000541040407816 */ /* 0x000fce000000000d */
.L_x_20466:
[----:B------:R-:W-:Y:S05]  /*74b0*/  BSYNC B2 ;  /* 0x0000000000027941 */ /* 0x000fea0003800000 */
.L_x_20465:
[----:B-----5:R-:W-:Y:S01]  /*74c0*/  HFMA2.MMA.BF16_V2 R13, R8, R65, -RZ ;  /* 0x00000041080d7235 */ /* 0x020fe200003000ff */
[----:B------:R-:W-:Y:S01]  /*74d0*/  HMUL2.BF16_V2 R10, R9, R64 ;  /* 0x00000040090a7232 */ /* 0x000fe20000200000 */
[----:B------:R-:W-:Y:S01]  /*74e0*/  BSSY B2, `(.L_x_20467) ;  /* 0x000002d000027945 */ /* 0x000fe20003800000 */
[----:B------:R-:W-:-:S03]  /*74f0*/  HMUL2.BF16_V2 R63, R11, R63 ;  /* 0x0000003f0b3f7232 */ /* 0x000fc60000200000 */
[C---:B------:R-:W-:Y:S02]  /*7500*/  PRMT R12, R10.reuse, 0x7632, R12 ;  /* 0x000076320a0c7816 */ /* 0x040fe4000000000c */
[----:B------:R-:W-:Y:S02]  /*7510*/  SHF.L.U32 R10, R10, 0x10, RZ ;  /* 0x000000100a0a7819 */ /* 0x000fe400000006ff */
[----:B------:R-:W-:Y:S01]  /*7520*/  PRMT R16, R13, 0x7632, R16 ;  /* 0x000076320d107816 */ /* 0x000fe20000000010 */
[----:B------:R-:W-:Y:S01]  /*7530*/  IMAD.U32 R19, R12, 0x10000, RZ ;  /* 0x000100000c137824 */ /* 0x000fe200078e00ff */
[----:B------:R-:W-:Y:S01]  /*7540*/  PRMT R12, R63, 0x7610, R12 ;  /* 0x000076103f0c7816 */ /* 0x000fe2000000000c */
[----:B------:R-:W-:Y:S01]  /*7550*/  IMAD.U32 R13, R13, 0x10000, RZ ;  /* 0x000100000d0d7824 */ /* 0x000fe200078e00ff */
[----:B------:R-:W-:Y:S01]  /*7560*/  PRMT R17, R63, 0x7632, R17 ;  /* 0x000076323f117816 */ /* 0x000fe20000000011 */
[----:B------:R-:W-:Y:S02]  /*7570*/  IMAD.U32 R16, R16, 0x10000, RZ ;  /* 0x0001000010107824 */ /* 0x000fe400078e00ff */
[----:B------:R-:W-:Y:S01]  /*7580*/  FADD.FTZ R10, R10, R19 ;  /* 0x000000130a0a7221 */ /* 0x000fe20000010000 */
[----:B------:R-:W-:-:S02]  /*7590*/  IMAD.U32 R12, R12, 0x10000, RZ ;  /* 0x000100000c0c7824 */ /* 0x000fc400078e00ff */
        /* <DEDUP_REMOVED lines=8> */
[----:B------:R-:W-:Y:S01]  /*7620*/  VIADD R16, R32, 0x5 ;  /* 0x0000000520107836 */ /* 0x000fe20000000000 */
[----:B------:R-:W-:Y:S01]  /*7630*/  ISETP.GE.AND P6, PT, R18, UR14, PT ;  /* 0x0000000e12007c0c */ /* 0x000fe2000bfc6270 */
[----:B------:R-:W-:Y:S01]  /*7640*/  VIADD R18, R32, 0x6 ;  /* 0x0000000620127836 */ /* 0x000fe20000000000 */
[----:B------:R-:W-:Y:S02]  /*7650*/  ISETP.GE.AND P1, PT, R19, UR14, PT ;  /* 0x0000000e13007c0c */ /* 0x000fe4000bf26270 */
[----:B------:R-:W-:-:S02]  /*7660*/  ISETP.GE.AND P2, PT, R16, UR14, PT ;  /* 0x0000000e10007c0c */ /* 0x000fc4000bf46270 */
[----:B------:R-:W-:Y:S01]  /*7670*/  ISETP.GE.AND P4, PT, R18, UR14, PT ;  /* 0x0000000e12007c0c */ /* 0x000fe2000bf86270 */
[----:B------:R-:W-:Y:S01]  /*7680*/  VIADD R18, R32, 0x7 ;  /* 0x0000000720127836 */ /* 0x000fe20000000000 */
[C---:B------:R-:W-:Y:S02]  /*7690*/  PRMT R16, R60.reuse, 0x7632, R16 ;  /* 0x000076323c107816 */ /* 0x040fe40000000010 */
[----:B------:R-:W-:Y:S02]  /*76a0*/  SEL R19, R60, RZ, !P5 ;  /* 0x000000ff3c137207 */ /* 0x000fe40006800000 */
[----:B------:R-:W-:Y:S02]  /*76b0*/  IADD3 R60, R32, 0x1, RZ ;  /* 0x00000001203c7810 */ /* 0x000fe40007ffe0ff */
[----:B------:R-:W-:Y:S02]  /*76c0*/  SEL R16, R16, RZ, !P6 ;  /* 0x000000ff10107207 */ /* 0x000fe40007000000 */
[----:B------:R-:W-:-:S02]  /*76d0*/  ISETP.GE.AND P6, PT, R18, UR14, PT ;  /* 0x0000000e12007c0c */ /* 0x000fc4000bfc6270 */
[----:B------:R-:W-:Y:S02]  /*76e0*/  @P3 PRMT R62, RZ, 0x7610, R62 ;  /* 0x00007610ff3e3816 */ /* 0x000fe4000000003e */
[----:B------:R-:W-:Y:S02]  /*76f0*/  ISETP.GE.AND P5, PT, R60, UR14, PT ;  /* 0x0000000e3c007c0c */ /* 0x000fe4000bfa6270 */
[--C-:B------:R-:W-:Y:S02]  /*7700*/  PRMT R60, R19, 0x5410, R16.reuse ;  /* 0x00005410133c7816 */ /* 0x100fe40000000010 */
[----:B------:R-:W-:Y:S02]  /*7710*/  PRMT R16, R62, 0x7632, R16 ;  /* 0x000076323e107816 */ /* 0x000fe40000000010 */
[----:B------:R-:W-:Y:S02]  /*7720*/  PRMT R18, R58, 0x7632, R18 ;  /* 0x000076323a127816 */ /* 0x000fe40000000012 */
[----:B------:R-:W-:-:S02]  /*7730*/  SEL R19, R16, RZ, !P5 ;  /* 0x000000ff10137207 */ /* 0x000fc40006800000 */
[----:B------:R-:W-:Y:S02]  /*7740*/  SEL R16, R57, RZ, !P4 ;  /* 0x000000ff39107207 */ /* 0x000fe40006000000 */
[----:B------:R-:W-:Y:S02]  /*7750*/  SEL R61, R58, RZ, !P1 ;  /* 0x000000ff3a3d7207 */ /* 0x000fe40004800000 */
[----:B------:R-:W-:Y:S02]  /*7760*/  SEL R18, R18, RZ, !P2 ;  /* 0x000000ff12127207 */ /* 0x000fe40005000000 */
[C---:B------:R-:W-:Y:S02]  /*7770*/  @P6 PRMT R57, R16.reuse, 0x5410, RZ ;  /* 0x0000541010396816 */ /* 0x040fe400000000ff */
[----:B------:R-:W-:Y:S02]  /*7780*/  PRMT R58, R61, 0x5410, R18 ;  /* 0x000054103d3a7816 */ /* 0x000fe40000000012 */
[----:B------:R-:W-:-:S02]  /*7790*/  @!P6 PRMT R57, R16, 0x7610, R57 ;  /* 0x000076101039e816 */ /* 0x000fc40000000039 */
[----:B------:R-:W-:-:S07]  /*77a0*/  PRMT R62, R62, 0x5410, R19 ;  /* 0x000054103e3e7816 */ /* 0x000fce0000000013 */
.L_x_20468:
[----:B------:R-:W-:Y:S05]  /*77b0*/  BSYNC B2 ;  /* 0x0000000000027941 */ /* 0x000fea0003800000 */
.L_x_20467:
[----:B------:R-:W-:Y:S01]  /*77c0*/  HFMA2.MMA.BF16_V2 R62, R9, R62, -RZ ;  /* 0x0000003e093e7235 */ /* 0x000fe200003000ff */
[----:B------:R-:W-:Y:S01]  /*77d0*/  FADD.FTZ R13, R10, R13 ;  /* 0x0000000d0a0d7221 */ /* 0x000fe20000010000 */
[----:B------:R-:W-:Y:S01]  /*77e0*/  F2FP.BF16.F32.PACK_AB R18, R15, R14 ;  /* 0x0000000e0f12723e */ /* 0x000fe200000010ff */
[----:B------:R-:W-:Y:S01]  /*77f0*/  FADD.FTZ R12, R12, R17 ;  /* 0x000000110c0c7221 */ /* 0x000fe20000010000 */
[----:B------:R-:W-:Y:S01]  /*7800*/  HMUL2.BF16_V2 R15, R8, R60 ;  /* 0x0000003c080f7232 */ /* 0x000fe20000200000 */
[----:B------:R-:W-:Y:S02]  /*7810*/  BSSY B2, `(.L_x_20469) ;  /* 0x000003f000027945 */ /* 0x000fe40003800000 */
[----:B------:R-:W-:Y:S02]  /*7820*/  FADD.FTZ R12, R13, R12 ;  /* 0x0000000c0d0c7221 */ /* 0x000fe40000010000 */
[C---:B------:R-:W-:Y:S01]  /*7830*/  PRMT R16, R15.reuse, 0x7632, R16 ;  /* 0x000076320f107816 */ /* 0x040fe20000000010 */
[----:B------:R-:W-:Y:S01]  /*7840*/  IMAD.U32 R15, R15, 0x10000, RZ ;  /* 0x000100000f0f7824 */ /* 0x000fe200078e00ff */
[----:B------:R-:W-:-:S02]  /*7850*/  PRMT R10, R62, 0x7610, R10 ;  /* 0x000076103e0a7816 */ /* 0x000fc4000000000a */
[----:B------:R-:W-:Y:S01]  /*7860*/  PRMT R14, R62, 0x7632, R14 ;  /* 0x000076323e0e7816 */ /* 0x000fe2000000000e */
[----:B------:R-:W-:Y:S02]  /*7870*/  IMAD.U32 R16, R16, 0x10000, RZ ;  /* 0x0001000010107824 */ /* 0x000fe400078e00ff */
[----:B------:R-:W-:Y:S02]  /*7880*/  IMAD.U32 R17, R10, 0x10000, RZ ;  /* 0x000100000a117824 */ /* 0x000fe400078e00ff */
[----:B------:R-:W-:Y:S02]  /*7890*/  IMAD.MOV.U32 R10, RZ, RZ, R18 ;  /* 0x000000ffff0a7224 */ /* 0x000fe400078e0012 */
[----:B------:R-:W-:-:S04]  /*78a0*/  IMAD.U32 R14, R14, 0x10000, RZ ;  /* 0x000100000e0e7824 */ /* 0x000fc800078e00ff */
[C---:B------:R-:W-:Y:S01]  /*78b0*/  HFMA2.MMA.BF16_V2 R18, R10.reuse, R59, -RZ ;  /* 0x0000003b0a127235 */ /* 0x040fe200003000ff */
[----:B------:R-:W-:Y:S01]  /*78c0*/  FADD.FTZ R14, R17, R14 ;  /* 0x0000000e110e7221 */ /* 0x000fe20000010000 */
[----:B------:R-:W-:Y:S01]  /*78d0*/  HFMA2.MMA.BF16_V2 R19, R10, R57, -RZ ;  /* 0x000000390a137235 */ /* 0x000fe200003000ff */
[----:B------:R-:W-:Y:S02]  /*78e0*/  HMUL2.BF16_V2 R17, R11, R58 ;  /* 0x0000003a0b117232 */ /* 0x000fe40000200000 */
[----:B------:R-:W-:-:S04]  /*78f0*/  FADD.FTZ R59, R15, R16 ;  /* 0x000000100f3b7221 */ /* 0x000fc80000010000 */
[----:B------:R-:W-:Y:S01]  /*7900*/  FADD.FTZ R14, R14, R59 ;  /* 0x0000003b0e0e7221 */ /* 0x000fe20000010000 */
[C---:B------:R-:W-:Y:S02]  /*7910*/  PRMT R15, R18.reuse, 0x7610, R15 ;  /* 0x00007610120f7816 */ /* 0x040fe4000000000f */
        /* <DEDUP_REMOVED lines=46> */
.L_x_20470:
[----:B------:R-:W-:Y:S05]  /*7c00*/  BSYNC B2 ;  /* 0x0000000000027941 */ /* 0x000fea0003800000 */
.L_x_20469:
        /* <DEDUP_REMOVED lines=17> */
[C---:B------:R-:W-:Y:S01]  /*7d20*/  PRMT R12, R47.reuse, 0x7610, R12 ;  /* 0x000076102f0c7816 */ /* 0x040fe2000000000c */
[----:B------:R-:W-:Y:S01]  /*7d30*/  FADD.FTZ R13, R18, R17 ;  /* 0x00000011120d7221 */ /* 0x000fe20000010000 */
[----:B------:R-:W-:Y:S01]  /*7d40*/  FADD.FTZ R16, R14, R19 ;  /* 0x000000130e107221 */ /* 0x000fe20000010000 */
[----:B------:R-:W-:Y:S02]  /*7d50*/  PRMT R14, R47, 0x7632, R14 ;  /* 0x000076322f0e7816 */ /* 0x000fe4000000000e */
[----:B------:R-:W-:Y:S02]  /*7d60*/  IMAD.U32 R12, R12, 0x10000, RZ ;  /* 0x000100000c0c7824 */ /* 0x000fe400078e00ff */
[----:B------:R-:W-:Y:S01]  /*7d70*/  FADD.FTZ R16, R15, R16 ;  /* 0x000000100f107221 */ /* 0x000fe20000010000 */
        /* <DEDUP_REMOVED lines=32> */
.L_x_20472:
[----:B------:R-:W-:Y:S05]  /*7f80*/  BSYNC B2 ;  /* 0x0000000000027941 */ /* 0x000fea0003800000 */
.L_x_20471:
        /* <DEDUP_REMOVED lines=11> */
[----:B------:R-:W-:Y:S02]  /*8040*/  PRMT R17, R45, 0x7632, R17 ;  /* 0x000076322d117816 */ /* 0x000fe40000000011 */
[C---:B------:R-:W-:Y:S01]  /*8050*/  PRMT R19, R18.reuse, 0x7632, R19 ;  /* 0x0000763212137816 */ /* 0x040fe20000000013 */
[----:B------:R-:W-:Y:S01]  /*8060*/  IMAD.U32 R18, R18, 0x10000, RZ ;  /* 0x0001000012127824 */ /* 0x000fe200078e00ff */
[----:B------:R-:W-:Y:S01]  /*8070*/  SHF.L.U32 R41, R16, 0x10, RZ ;  /* 0x0000001010297819 */ /* 0x000fe200000006ff */
[----:B------:R-:W-:Y:S02]  /*8080*/  IMAD.U32 R42, R17, 0x10000, RZ ;  /* 0x00010000112a7824 */ /* 0x000fe400078e00ff */
        /* <DEDUP_REMOVED lines=40> */
.L_x_20474:
[----:B------:R-:W-:Y:S05]  /*8310*/  BSYNC B2 ;  /* 0x0000000000027941 */ /* 0x000fea0003800000 */
.L_x_20473:
        /* <DEDUP_REMOVED lines=21> */
[----:B------:R-:W-:Y:S01]  /*8470*/  VIADD R44, R32, 0x7 ;  /* 0x00000007202c7836 */ /* 0x000fe20000000000 */
[----:B------:R-:W-:-:S02]  /*8480*/  ISETP.GE.AND P4, PT, R43, UR14, PT ;  /* 0x0000000e2b007c0c */ /* 0x000fc4000bf86270 */
[----:B------:R-:W-:Y:S02]  /*8490*/  IADD3 R43, R32, 0x6, RZ ;  /* 0x00000006202b7810 */ /* 0x000fe40007ffe0ff */
[----:B------:R-:W-:Y:S02]  /*84a0*/  @P6 PRMT R54, RZ, 0x7610, R54 ;  /* 0x00007610ff366816 */ /* 0x000fe40000000036 */
[----:B------:R-:W-:Y:S02]  /*84b0*/  ISETP.GE.AND P6, PT, R44, UR14, PT ;  /* 0x0000000e2c007c0c */ /* 0x000fe4000bfc6270 */
[----:B------:R-:W-:Y:S02]  /*84c0*/  ISETP.GE.AND P1, PT, R43, UR14, PT ;  /* 0x0000000e2b007c0c */ /* 0x000fe4000bf26270 */
[C---:B------:R-:W-:Y:S02]  /*84d0*/  PRMT R43, R53.reuse, 0x7632, R43 ;  /* 0x00007632352b7816 */ /* 0x040fe4000000002b */
[----:B------:R-:W-:-:S02]  /*84e0*/  SEL R44, R53, RZ, !P5 ;  /* 0x000000ff352c7207 */ /* 0x000fc40006800000 */
[----:B------:R-:W-:Y:S02]  /*84f0*/  SEL R53, R43, RZ, !P4 ;  /* 0x000000ff2b357207 */ /* 0x000fe40006000000 */
        /* <DEDUP_REMOVED lines=9> */
[----:B------:R-:W-:Y:S02]  /*8590*/  PRMT R54, R54, 0x5410, R43 ;  /* 0x0000541036367816 */ /* 0x000fe4000000002b */
[----:B------:R-:W-:-:S07]  /*85a0*/  @!P6 PRMT R56, R47, 0x7610, R56 ;  /* 0x000076102f38e816 */ /* 0x000fce0000000038 */
.L_x_20476:
[----:B------:R-:W-:Y:S05]  /*85b0*/  BSYNC B2 ;  /* 0x0000000000027941 */ /* 0x000fea0003800000 */
.L_x_20475:
[----:B------:R-:W-:Y:S01]  /*85c0*/  HFMA2.MMA.BF16_V2 R9, R9, R54, -RZ ;  /* 0x0000003609097235 */ /* 0x000fe200003000ff */
[----:B------:R-:W-:Y:S01]  /*85d0*/  IMAD.U32 R16, R16, 0x10000, RZ ;  /* 0x0001000010107824 */ /* 0x000fe200078e00ff */
[----:B------:R-:W-:Y:S01]  /*85e0*/  SHF.L.U32 R41, R41, 0x10, RZ ;  /* 0x0000001029297819 */ /* 0x000fe200000006ff */
[----:B------:R-:W-:Y:S02]  /*85f0*/  IMAD.U32 R17, R17, 0x10000, RZ ;  /* 0x0001000011117824 */ /* 0x000fe400078e00ff */
[----:B------:R-:W-:Y:S02]  /*8600*/  HMUL2.BF16_V2 R53, R8, R53 ;  /* 0x0000003508357232 */ /* 0x000fe40000200000 */
[----:B------:R-:W-:Y:S01]  /*8610*/  IMAD.U32 R42, R42, 0x10000, RZ ;  /* 0x000100002a2a7824 */ /* 0x000fe200078e00ff */
[----:B------:R-:W-:Y:S01]  /*8620*/  HFMA2.MMA.BF16_V2 R55, R10, R55, -RZ ;  /* 0x000000370a377235 */ /* 0x000fe200003000ff */
[----:B------:R-:W-:Y:S01]  /*8630*/  FADD.FTZ R16, R16, R17 ;  /* 0x0000001110107221 */ /* 0x000fe20000010000 */
[----:B------:R-:W-:-:S02]  /*8640*/  IMAD.U32 R18, R18, 0x10000, RZ ;  /* 0x0001000012127824 */ /* 0x000fc400078e00ff */
[----:B------:R-:W-:Y:S01]  /*8650*/  FADD.FTZ R8, R41, R42 ;  /* 0x0000002a29087221 */ /* 0x000fe20000010000 */
[----:B------:R-:W-:Y:S01]  /*8660*/  PRMT R17, R9, 0x7632, R17 ;  /* 0x0000763209117816 */ /* 0x000fe20000000011 */
[----:B------:R-:W-:Y:S01]  /*8670*/  IMAD.U32 R19, R19, 0x10000, RZ ;  /* 0x0001000013137824 */ /* 0x000fe200078e00ff */
[----:B------:R-:W-:Y:S01]  /*8680*/  PRMT R41, R53, 0x7632, R41 ;  /* 0x0000763235297816 */ /* 0x000fe20000000029 */
[----:B------:R-:W-:Y:S02]  /*8690*/  HMUL2.BF16_V2 R11, R11, R52 ;  /* 0x000000340b0b7232 */ /* 0x000fe40000200000 */
[----:B------:R-:W-:Y:S02]  /*86a0*/  IMAD.U32 R9, R9, 0x10000, RZ ;  /* 0x0001000009097824 */ /* 0x000fe400078e00ff */
[----:B------:R-:W-:Y:S01]  /*86b0*/  FADD.FTZ R19, R18, R19 ;  /* 0x0000001312137221 */ /* 0x000fe20000010000 */
[----:B------:R-:W-:Y:S01]  /*86c0*/  IMAD.U32 R42, R17, 0x10000, RZ ;  /* 0x00010000112a7824 */ /* 0x000fe200078e00ff */
[----:B------:R-:W-:Y:S01]  /*86d0*/  PRMT R18, R53, 0x7610, R18 ;  /* 0x0000761035127816 */ /* 0x000fe20000000012 */
[----:B------:R-:W-:Y:S01]  /*86e0*/  HFMA2.MMA.BF16_V2 R17, R10, R56, -RZ ;  /* 0x000000380a117235 */ /* 0x000fe200003000ff */
[----:B------:R-:W-:-:S02]  /*86f0*/  IMAD.U32 R41, R41, 0x10000, RZ ;  /* 0x0001000029297824 */ /* 0x000fc400078e00ff */
[----:B------:R-:W-:Y:S01]  /*8700*/  FADD.FTZ R19, R16, R19 ;  /* 0x0000001310137221 */ /* 0x000fe20000010000 */
[----:B------:R-:W-:Y:S01]  /*8710*/  PRMT R16, R11, 0x7632, R16 ;  /* 0x000076320b107816 */ /* 0x000fe20000000010 */
[----:B------:R-:W-:Y:S02]  /*8720*/  IMAD.U32 R18, R18, 0x10000, RZ ;  /* 0x0001000012127824 */ /* 0x000fe400078e00ff */
[----:B------:R-:W-:Y:S01]  /*8730*/  FADD.FTZ R42, R9, R42 ;  /* 0x0000002a092a7221 */ /* 0x000fe20000010000 */
[----:B------:R-:W-:Y:S01]  /*8740*/  PRMT R9, R55, 0x7610, R9 ;  /* 0x0000761037097816 */ /* 0x000fe20000000009 */
[----:B------:R-:W-:Y:S01]  /*8750*/  FADD.FTZ R8, R19, R8 ;  /* 0x0000000813087221 */ /* 0x000fe20000010000 */
        /* <DEDUP_REMOVED lines=20> */
[----:B------:R-:W-:-:S03]  /*88a0*/  FADD.FTZ R29, R29, R8 ;  /* 0x000000081d1d7221 */ /* 0x000fc60000010000 */
[----:B------:R-:W-:-:S07]  /*88b0*/  FADD.FTZ R30, R30, R17 ;  /* 0x000000111e1e7221 */ /* 0x000fce0000010000 */
.L_x_20464:
[----:B------:R-:W-:Y:S05]  /*88c0*/  BSYNC B0 ;  /* 0x0000000000007941 */ /* 0x000fea0003800000 */
.L_x_20463:
[----:B------:R-:W-:Y:S01]  /*88d0*/  IADD3 R34, R34, 0x4, RZ ;  /* 0x0000000422227810 */ /* 0x000fe20007ffe0ff */
[----:B------:R-:W-:Y:S01]  /*88e0*/  VIADD R32, R32, 0x40 ;  /* 0x0000004020207836 */ /* 0x000fe20000000000 */
[----:B------:R-:W-:Y:S01]  /*88f0*/  IADD3 R24, P1, R24, 0x10, RZ ;  /* 0x0000001018187810 */ /* 0x000fe20007f3e0ff */
[----:B------:R-:W-:Y:S01]  /*8900*/  VIADD R5, R5, 0x100 ;  /* 0x0000010005057836 */ /* 0x000fe20000000000 */
[----:B------:R-:W-:Y:S01]  /*8910*/  ISETP.GE.AND P0, PT, R34, UR4, PT ;  /* 0x0000000422007c0c */ /* 0x000fe2000bf06270 */
[----:B------:R-:W-:Y:S02]  /*8920*/  VIADD R38, R38, 0x40 ;  /* 0x0000004026267836 */ /* 0x000fe40000000000 */
[----:B------:R-:W-:-:S10]  /*8930*/  IMAD.X R23, RZ, RZ, R23, P1 ;  /* 0x000000ffff177224 */ /* 0x000fd400008e0617 */
[----:B------:R-:W-:Y:S05]  /*8940*/  @!P0 BRA `(.L_x_20477) ;  /* 0xffffffe000b48947 */ /* 0x000fea000383ffff */
.L_x_20462:
[----:B------:R-:W-:Y:S05]  /*8950*/  BSYNC B1 ;  /* 0x0000000000017941 */ /* 0x000fea0003800000 */
.L_x_20460:
[----:B------:R-:W1:Y:S01]  /*8960*/  SHFL.BFLY PT, R2, R27, 0x1, 0x1f ;  /* 0x0c201f001b027f89 */ /* 0x000e6200000e0000 */
[----:B------:R-:W1:Y:S01]  /*8970*/  S2UR UR5, SR_CgaCtaId ;  /* 0x00000000000579c3 */ /* 0x000e620000008800 */
[C---:B0---4-:R-:W-:Y:S01]  /*8980*/  LOP3.LUT R8, R7.reuse, 0x1, RZ, 0xc0, !PT ;  /* 0x0000000107087812 */ /* 0x051fe200078ec0ff */
[----:B------:R-:W-:Y:S01]  /*8990*/  UMOV UR4, 0x400 ;  /* 0x0000040000047882 */ /* 0x000fe20000000000 */
[----:B------:R-:W0:Y:S01]  /*89a0*/  SHFL.BFLY PT, R0, R25, 0x1, 0x1f ;  /* 0x0c201f0019007f89 */ /* 0x000e2200000e0000 */
[----:B---3--:R-:W-:Y:S01]  /*89b0*/  LEA.HI R13, R7, R7, RZ, 0x1 ;  /* 0x00000007070d7211 */ /* 0x008fe200078f08ff */
[----:B------:R-:W-:Y:S01]  /*89c0*/  UIADD3 UR4, UR4, 0xe0, URZ ;  /* 0x000000e004047890 */ /* 0x000fe2000fffe03f */
[----:B------:R-:W-:Y:S01]  /*89d0*/  ISETP.NE.AND P2, PT, R8, RZ, PT ;  /* 0x000000ff0800720c */ /* 0x000fe20003f45270 */
[----:B--2---:R-:W2:Y:S01]  /*89e0*/  SHFL.BFLY PT, R3, R26, 0x1, 0x1f ;  /* 0x0c201f001a037f89 */ /* 0x004ea200000e0000 */
[----:B------:R-:W-:Y:S01]  /*89f0*/  SHF.R.S32.HI R13, RZ, 0x1, R13 ;  /* 0x00000001ff0d7819 */ /* 0x000fe2000001140d */
[----:B------:R-:W-:Y:S01]  /*8a00*/  BSSY B0, `(.L_x_20478) ;  /* 0x000002a000007945 */ /* 0x000fe20003800000 */
[C---:B------:R-:W-:Y:S01]  /*8a10*/  ISETP.GT.OR P0, PT, R6.reuse, 0x3f, P2 ;  /* 0x0000003f0600780c */ /* 0x040fe20001704670 */
[----:B------:R-:W3:Y:S01]  /*8a20*/  SHFL.BFLY PT, R5, R28, 0x1, 0x1f ;  /* 0x0c201f001c057f89 */ /* 0x000ee200000e0000 */
[----:B------:R-:W-:Y:S01]  /*8a30*/  ISETP.GT.OR P1, PT, R6, 0x1f, P2 ;  /* 0x0000001f0600780c */ /* 0x000fe20001724670 */
[----:B------:R-:W-:-:S02]  /*8a40*/  IMAD R20, R20, 0x60, R13 ;  /* 0x0000006014147824 */ /* 0x000fc400078e020d */
[----:B------:R-:W4:Y:S04]  /*8a50*/  SHFL.BFLY PT, R4, R29, 0x1, 0x1f ;  /* 0x0c201f001d047f89 */ /* 0x000f2800000e0000 */
[----:B------:R-:W4:Y:S01]  /*8a60*/  SHFL.BFLY PT, R11, R30, 0x1, 0x1f ;  /* 0x0c201f001e0b7f89 */ /* 0x000f2200000e0000 */
[----:B------:R-:W-:Y:S01]  /*8a70*/  BAR.SYNC.DEFER_BLOCKING 0x0 ;  /* 0x0000000000007b1d */ /* 0x000fe20000010000 */
[----:B-1----:R-:W-:Y:S01]  /*8a80*/  FADD.FTZ R14, R2, R27 ;  /* 0x0000001b020e7221 */ /* 0x002fe20000010000 */
[----:B------:R-:W-:Y:S01]  /*8a90*/  LOP3.LUT R2, R6, 0xffffffc0, RZ, 0xc0, !PT ;  /* 0xffffffc006027812 */ /* 0x000fe200078ec0ff */
[----:B------:R-:W-:Y:S01]  /*8aa0*/  ULEA UR4, UR5, UR4, 0x18 ;  /* 0x0000000405047291 */ /* 0x000fe2000f8ec03f */
[----:B0-----:R-:W-:Y:S02]  /*8ab0*/  FADD.FTZ R0, R0, R25 ;  /* 0x0000001900007221 */ /* 0x001fe40000010000 */
[----:B------:R-:W-:Y:S01]  /*8ac0*/  ISETP.NE.OR P5, PT, R2, 0x40, P2 ;  /* 0x000000400200780c */ /* 0x000fe200017a5670 */
[----:B------:R-:W-:-:S02]  /*8ad0*/  VIADD R2, R6, 0x1f ;  /* 0x0000001f06027836 */ /* 0x000fc40000000000 */
[----:B--2---:R-:W-:Y:S01]  /*8ae0*/  FADD.FTZ R9, R3, R26 ;  /* 0x0000001a03097221 */ /* 0x004fe20000010000 */
[----:B------:R-:W-:Y:S01]  /*8af0*/  LEA R20, R20, UR4, 0x2 ;  /* 0x0000000414147c11 */ /* 0x000fe2000f8e10ff */
[----:B---3--:R-:W-:Y:S01]  /*8b00*/  FADD.FTZ R15, R5, R28 ;  /* 0x0000001c050f7221 */ /* 0x008fe20000010000 */
[----:B------:R-:W-:Y:S02]  /*8b10*/  ISETP.GT.U32.AND P3, PT, R2, 0x3e, PT ;  /* 0x0000003e0200780c */ /* 0x000fe40003f64070 */
[----:B------:R-:W-:Y:S01]  /*8b20*/  LOP3.LUT R2, R6, 0xffffffe0, RZ, 0xc0, !PT ;  /* 0xffffffe006027812 */ /* 0x000fe200078ec0ff */
[----:B----4-:R-:W-:-:S03]  /*8b30*/  FADD.FTZ R29, R4, R29 ;  /* 0x0000001d041d7221 */ /* 0x010fc60000010000 */
[----:B------:R-:W-:Y:S01]  /*8b40*/  ISETP.NE.OR P4, PT, R2, 0x20, P2 ;  /* 0x000000200200780c */ /* 0x000fe20001785670 */
        /* <DEDUP_REMOVED lines=21> */
.L_x_20479:
[----:B------:R-:W-:Y:S05]  /*8ca0*/  BSYNC B0 ;  /* 0x0000000000007941 */ /* 0x000fea0003800000 */
.L_x_20478:
        /* <DEDUP_REMOVED lines=22> */
.L_x_20481:
[----:B------:R-:W-:Y:S05]  /*8e10*/  BSYNC B0 ;  /* 0x0000000000007941 */ /* 0x000fea0003800000 */
.L_x_20480:
        /* <DEDUP_REMOVED lines=35> */
[----:B------:R-:W-:-:S02]  /*9050*/  IADD3 R11, P1, R10, UR4, RZ ;  /* 0x000000040a0b7c10 */ /* 0x000fc4000ff3e0ff */
[----:B------:R-:W-:Y:S02]  /*9060*/  LEA.HI.X R7, R7, UR9, R12, 0x1, P0 ;  /* 0x0000000907077c11 */ /* 0x000fe400080f0c0c */
[C---:B------:R-:W-:Y:S02]  /*9070*/  IADD3 R17, P0, R8.reuse, UR4, RZ ;  /* 0x0000000408117c10 */ /* 0x040fe4000ff1e0ff */
[----:B01----:R-:W-:Y:S02]  /*9080*/  F2FP.BF16.F32.PACK_AB R0, R9, R0 ;  /* 0x000000000900723e */ /* 0x003fe400000010ff */
[----:B------:R-:W-:Y:S02]  /*9090*/  IADD3 R16, P2, R13, UR4, RZ ;  /* 0x000000040d107c10 */ /* 0x000fe4000ff5e0ff */
[----:B------:R-:W-:Y:S01]  /*90a0*/  LEA.HI.X.SX32 R20, R8, UR7, 0x1, P0 ;  /* 0x0000000708147c11 */ /* 0x000fe200080f0eff */
[----:B------:R0:W-:Y:S01]  /*90b0*/  STG.E.U16 desc[UR10][R2.64], R0 ;  /* 0x0000000002007986 */ /* 0x0001e2000c10150a */
[----:B------:R-:W-:-:S02]  /*90c0*/  F2FP.BF16.F32.PACK_AB R14, R15, R14 ;  /* 0x0000000e0f0e723e */ /* 0x000fc400000010ff */
[----:B------:R-:W-:Y:S02]  /*90d0*/  LEA.HI.X.SX32 R18, R10, UR7, 0x1, P1 ;  /* 0x000000070a127c11 */ /* 0x000fe400088f0eff */
[----:B------:R-:W-:Y:S02]  /*90e0*/  LEA R8, P0, R17, UR8, 0x1 ;  /* 0x0000000811087c11 */ /* 0x000fe4000f8008ff */
[----:B------:R-:W-:Y:S02]  /*90f0*/  PRMT R15, R0, 0x7632, R15 ;  /* 0x00007632000f7816 */ /* 0x000fe4000000000f */
[----:B------:R-:W-:Y:S02]  /*9100*/  LEA R10, P1, R11, UR8, 0x1 ;  /* 0x000000080b0a7c11 */ /* 0x000fe4000f8208ff */
[----:B------:R-:W-:Y:S01]  /*9110*/  LEA.HI.X.SX32 R13, R13, UR7, 0x1, P2 ;  /* 0x000000070d0d7c11 */ /* 0x000fe200090f0eff */
[----:B------:R1:W-:Y:S01]  /*9120*/  STG.E.U16 desc[UR10][R4.64], R15 ;  /* 0x0000000f04007986 */ /* 0x0003e2000c10150a */
[----:B------:R-:W-:-:S02]  /*9130*/  LEA R12, P2, R16, UR8, 0x1 ;  /* 0x00000008100c7c11 */ /* 0x000fc4000f8408ff */
[----:B------:R-:W-:Y:S01]  /*9140*/  F2FP.BF16.F32.PACK_AB R29, R30, R29 ;  /* 0x0000001d1e1d723e */ /* 0x000fe200000010ff */
[----:B------:R-:W-:Y:S01]  /*9150*/  STG.E.U16 desc[UR10][R6.64], R14 ;  /* 0x0000000e06007986 */ /* 0x000fe2000c10150a */
[----:B------:R-:W-:Y:S02]  /*9160*/  LEA.HI.X R9, R17, UR9, R20, 0x1, P0 ;  /* 0x0000000911097c11 */ /* 0x000fe400080f0c14 */
[----:B0-----:R-:W-:Y:S02]  /*9170*/  PRMT R3, R14, 0x7632, R3 ;  /* 0x000076320e037816 */ /* 0x001fe40000000003 */
[----:B------:R-:W-:Y:S02]  /*9180*/  LEA.HI.X R11, R11, UR9, R18, 0x1, P1 ;  /* 0x000000090b0b7c11 */ /* 0x000fe400088f0c12 */
[----:B------:R-:W-:Y:S01]  /*9190*/  LEA.HI.X R13, R16, UR9, R13, 0x1, P2 ;  /* 0x00000009100d7c11 */ /* 0x000fe200090f0c0d */
[----:B------:R-:W-:Y:S01]  /*91a0*/  STG.E.U16 desc[UR10][R8.64], R3 ;  /* 0x0000000308007986 */ /* 0x000fe2000c10150a */
[----:B-1----:R-:W-:-:S03]  /*91b0*/  PRMT R5, R29, 0x7632, R5 ;  /* 0x000076321d057816 */ /* 0x002fc60000000005 */
[----:B------:R-:W-:Y:S04]  /*91c0*/  STG.E.U16 desc[UR10][R10.64], R29 ;  /* 0x0000001d0a007986 */ /* 0x000fe8000c10150a */
[----:B------:R-:W-:Y:S01]  /*91d0*/  STG.E.U16 desc[UR10][R12.64], R5 ;  /* 0x000000050c007986 */ /* 0x000fe2000c10150a */
[----:B------:R-:W-:Y:S05]  /*91e0*/  EXIT ;  /* 0x000000000000794d */ /* 0x000fea0003800000 */
.L_x_20429:
[----:B------:R-:W-:Y:S01]  /*91f0*/  BSSY B2, `(.L_x_20482) ;  /* 0x0000007000027945 */ /* 0x000fe20003800000 */
[----:B------:R-:W-:Y:S01]  /*9200*/  IMAD.MOV.U32 R19, RZ, RZ, 0x1 ;  /* 0x00000001ff137424 */ /* 0x000fe200078e00ff */
[----:B------:R-:W-:Y:S01]  /*9210*/  MOV R22, 0x1f ;  /* 0x0000001f00167802 */ /* 0x000fe20000000f00 */
[----:B------:R-:W-:-:S07]  /*9220*/  IMAD.MOV.U32 R17, RZ, RZ, -0x1 ;  /* 0xffffffffff117424 */ /* 0x000fce00078e00ff */
[----:B------:R-:W-:Y:S05]  /*9230*/  WARPSYNC.COLLECTIVE R17, `(.L_x_20483) ;  /* 0x0000000011087348 */ /* 0x000fea0003c00000 */
[----:B------:R0:W1:Y:S02]  /*9240*/  SHFL.BFLY P2, R18, R16, R19, R22 ;  /* 0x0c00001310127389 */ /* 0x0000640000040016 */
[----:B01----:R-:W-:Y:S01]  /*9250*/  ENDCOLLECTIVE ;  /* 0x000000000000791b */ /* 0x003fe20003800000 */
.L_x_20483:
[----:B------:R-:W-:Y:S05]  /*9260*/  BSYNC B2 ;  /* 0x0000000000027941 */ /* 0x000fea0003800000 */
.L_x_20482:
[----:B------:R-:W-:Y:S01]  /*9270*/  IMAD.MOV.U32 R17, RZ, RZ, R18 ;  /* 0x000000ffff117224 */ /* 0x000fe200078e0012 */
[----:B------:R-:W-:Y:S06]  /*9280*/  BRA `(.L_x_20484) ;  /* 0xffffff9800b07947 */ /* 0x000fec000383ffff */
.L_x_20434:
[----:B------:R-:W-:Y:S01]  /*9290*/  BSSY B2, `(.L_x_20485) ;  /* 0x0000007000027945 */ /* 0x000fe20003800000 */
[----:B------:R-:W-:Y:S02]  /*92a0*/  IMAD.MOV.U32 R19, RZ, RZ, 0x1 ;  /* 0x00000001ff137424 */ /* 0x000fe400078e00ff */
[----:B------:R-:W-:Y:S02]  /*92b0*/  IMAD.MOV.U32 R22, RZ, RZ, 0x1f ;  /* 0x0000001fff167424 */ /* 0x000fe400078e00ff */
[----:B------:R-:W-:-:S07]  /*92c0*/  IMAD.MOV.U32 R17, RZ, RZ, -0x1 ;  /* 0xffffffffff117424 */ /* 0x000fce00078e00ff */
[----:B------:R-:W-:Y:S05]  /*92d0*/  WARPSYNC.COLLECTIVE R17, `(.L_x_20486) ;  /* 0x0000000011087348 */ /* 0x000fea0003c00000 */
[----:B------:R0:W1:Y:S02]  /*92e0*/  SHFL.BFLY P2, R18, R16, R19, R22 ;  /* 0x0c00001310127389 */ /* 0x0000640000040016 */
[----:B01----:R-:W-:Y:S01]  /*92f0*/  ENDCOLLECTIVE ;  /* 0x000000000000791b */ /* 0x003fe20003800000 */
.L_x_20486:
[----:B------:R-:W-:Y:S05]  /*9300*/  BSYNC B2 ;  /* 0x0000000000027941 */ /* 0x000fea0003800000 */
.L_x_20485:
[----:B------:R-:W-:Y:S01]  /*9310*/  MOV R17, R18 ;  /* 0x0000001200117202 */ /* 0x000fe20000000f00 */
[----:B------:R-:W-:Y:S06]  /*9320*/  BRA `(.L_x_20487) ;  /* 0xffffffb400247947 */ /* 0x000fec000383ffff */
.L_x_20437:
        /* <DEDUP_REMOVED lines=8> */
.L_x_20489:
[----:B------:R-:W-:Y:S05]  /*93b0*/  BSYNC B0 ;  /* 0x0000000000007941 */ /* 0x000fea0003800000 */
.L_x_20488:
        /* <DEDUP_REMOVED lines=9> */
.L_x_20490:
[----:B------:R-:W-:Y:S01]  /*9450*/  HFMA2.MMA R19, -RZ, RZ, 0, 2.384185791015625e-07 ;  /* 0x00000004ff137435 */ /* 0x000fe200000001ff */
[----:B------:R-:W-:-:S05]  /*9460*/  IMAD.MOV.U32 R3, RZ, RZ, R18 ;  /* 0x000000ffff037224 */ /* 0x000fca00078e0012 */
[----:B------:R-:W-:-:S05]  /*9470*/  FMNMX.FTZ R3, R8, R3, !PT ;  /* 0x0000000308037209 */ /* 0x000fca0007810000 */
[----:B------:R-:W-:-:S07]  /*9480*/  IMAD.MOV.U32 R16, RZ, RZ, R3 ;  /* 0x000000ffff107224 */ /* 0x000fce00078e0003 */
[----:B------:R-:W-:Y:S05]  /*9490*/  WARPSYNC.COLLECTIVE R17, `(.L_x_20491) ;  /* 0x0000000011087348 */ /* 0x000fea0003c00000 */
[----:B------:R0:W1:Y:S02]  /*94a0*/  SHFL.BFLY P2, R18, R16, R19, R22 ;  /* 0x0c00001310127389 */ /* 0x0000640000040016 */
[----:B01----:R-:W-:Y:S01]  /*94b0*/  ENDCOLLECTIVE ;  /* 0x000000000000791b */ /* 0x003fe20003800000 */
.L_x_20491:
[----:B------:R-:W-:Y:S02]  /*94c0*/  IMAD.MOV.U32 R19, RZ, RZ, 0x2 ;  /* 0x00000002ff137424 */ /* 0x000fe400078e00ff */
[----:B------:R-:W-:-:S05]  /*94d0*/  IMAD.MOV.U32 R10, RZ, RZ, R18 ;  /* 0x000000ffff0a7224 */ /* 0x000fca00078e0012 */
[----:B------:R-:W-:-:S05]  /*94e0*/  FMNMX.FTZ R10, R3, R10, !PT ;  /* 0x0000000a030a7209 */ /* 0x000fca0007810000 */
[----:B------:R-:W-:-:S07]  /*94f0*/  IMAD.MOV.U32 R16, RZ, RZ, R10 ;  /* 0x000000ffff107224 */ /* 0x000fce00078e000a */
[----:B------:R-:W-:Y:S05]  /*9500*/  WARPSYNC.COLLECTIVE R17, `(.L_x_20492) ;  /* 0x0000000011087348 */ /* 0x000fea0003c00000 */
[----:B------:R0:W1:Y:S02]  /*9510*/  SHFL.BFLY P2, R18, R16, R19, R22 ;  /* 0x0c00001310127389 */ /* 0x0000640000040016 */
[----:B01----:R-:W-:Y:S01]  /*9520*/  ENDCOLLECTIVE ;  /* 0x000000000000791b */ /* 0x003fe20003800000 */
.L_x_20492:
[----:B------:R-:W-:Y:S01]  /*9530*/  IMAD.MOV.U32 R9, RZ, RZ, R18 ;  /* 0x000000ffff097224 */ /* 0x000fe200078e0012 */
[----:B------:R-:W-:Y:S06]  /*9540*/  BRA `(.L_x_20493) ;  /* 0xffffffb400507947 */ /* 0x000fec000383ffff */
.L_x_20494:
        /* <DEDUP_REMOVED lines=11> */
.L_x_29925:


//--------------------- .text._ZN4vllm25paged_attention_v2_kernelI13__nv_bfloat16S1_Li80ELi16ELi128ELNS_18Fp8KVCacheDataTypeE0ELb1ELi512EEEvPfS3_PT_PKS4_PKT0_SA_ifPKiSC_iPKfiiiSE_SE_iiiii --------------------------
	.section	.text._ZN4vllm25paged_attention_v2_kernelI13__nv_bfloat16S1_Li80ELi16ELi128ELNS_18Fp8KVCacheDataTypeE0ELb1ELi512EEEvPfS3_PT_PKS4_PKT0_SA_ifPKiSC_iPKfiiiSE_SE_iiiii,"ax",@progbits
	.align	128
        .global         _ZN4vllm25paged_attention_v2_kernelI13__nv_bfloat16S1_Li80ELi16ELi128ELNS_18Fp8KVCacheDataTypeE0ELb1ELi512EEEvPfS3_PT_PKS4_PKT0_SA_ifPKiSC_iPKfiiiSE_SE_iiiii
        .type           _ZN4vllm25paged_attention_v2_kernelI13__nv_bfloat16S1_Li80ELi16ELi128ELNS_18Fp8KVCacheDataTypeE0ELb1ELi512EEEvPfS3_PT_PKS4_PKT0_SA_ifPKiSC_iPKfiiiSE_SE_iiiii,@function
        .size           _ZN4vllm25paged_attention_v2_kernelI13__nv_bfloat16S1_Li80ELi16ELi128ELNS_18Fp8KVCacheDataTypeE0ELb1ELi512EEEvPfS3_PT_PKS4_PKT0_SA_ifPKiSC_iPKfiiiSE_SE_iiiii,(.L_x_29926 - _ZN4vllm25paged_attention_v2_kernelI13__nv_bfloat16S1_Li80ELi16ELi128ELNS_18Fp8KVCacheDataTypeE0ELb1ELi512EEEvPfS3_PT_PKS4_PKT0_SA_ifPKiSC_iPKfiiiSE_SE_iiiii)
        .other          _ZN4vllm25paged_attention_v2_kernelI13__nv_bfloat16S1_Li80ELi16ELi128ELNS_18Fp8KVCacheDataTypeE0ELb1ELi512EEEvPfS3_PT_PKS4_PKT0_SA_ifPKiSC_iPKfiiiSE_SE_iiiii,@"STO_CUDA_ENTRY STV_DEFAULT"
_ZN4vllm25paged_attention_v2_kernelI13__nv_bfloat16S1_Li80ELi16ELi128ELNS_18Fp8KVCacheDataTypeE0ELb1ELi512EEEvPfS3_PT_PKS4_PKT0_SA_ifPKiSC_iPKfiiiSE_SE_iiiii:
.text._ZN4vllm25paged_attention_v2_kernelI13__nv_bfloat16S1_Li80ELi16ELi128ELNS_18Fp8KVCacheDataTypeE0ELb1ELi512EEEvPfS3_PT_PKS4_PKT0_SA_ifPKiSC_iPKfiiiSE_SE_iiiii:
        /* <DEDUP_REMOVED lines=11> */
[----:B------:R-:W-:Y:S01]  /*00b0*/  IMAD.MOV.U32 R56, RZ, RZ, RZ ;  /* 0x000000ffff387224 */ /* 0x000fe200078e00ff */
[----:B0-----:R-:W-:Y:S02]  /*00c0*/  ISETP.NE.U32.AND P0, PT, R2, RZ, PT ;  /* 0x000000ff0200720c */ /* 0x001fe40003f05070 */
[----:B------:R-:W0:Y:S02]  /*00d0*/  S2R R2, SR_CTAID.X ;  /* 0x0000000000027919 */ /* 0x000e240000002500 */
[----:B------:R-:W-:Y:S02]  /*00e0*/  ISETP.NE.AND.EX P0, PT, R3, RZ, PT, P0 ;  /* 0x000000ff0300720c */ /* 0x000fe40003f05300 */
[----:B------:R-:W1:Y:S11]  /*00f0*/  LDC R3, c[0x0][0x240] ;  /* 0x00009000ff037b82 */ /* 0x000e760000000800 */
[----:B------:R-:W0:Y:S01]  /*0100*/  @P0 LDC.64 R6, c[0x0][0x260] ;  /* 0x00009800ff060b82 */ /* 0x000e220000000a00 */
[----:B-1----:R-:W-:-:S04]  /*0110*/  IABS R10, R3 ;  /* 0x00000003000a7213 */ /* 0x002fc80000000000 */
[----:B------:R-:W1:Y:S03]  /*0120*/  I2F.RP R5, R10 ;  /* 0x0000000a00057306 */ /* 0x000e660000209400 */
[----:B------:R-:W2:Y:S01]  /*0130*/  LDC R4, c[0x0][0xc] ;  /* 0x00000300ff047b82 */ /* 0x000ea20000000800 */
[----:B0-----:R-:W-:-:S05]  /*0140*/  @P0 IMAD.WIDE R6, R2, 0x4, R6 ;  /* 0x0000000402060825 */ /* 0x001fca00078e0206 */
[----:B------:R2:W5:Y:S01]  /*0150*/  @P0 LDG.E.CONSTANT R56, desc[UR10][R6.64] ;  /* 0x0000000a06380981 */ /* 0x000562000c1e9900 */
[----:B------:R-:W-:Y:S01]  /*0160*/  LEA R45, R54, 0x20, 0x5 ;  /* 0x00000020362d7811 */ /* 0x000fe200078e28ff */
[----:B------:R-:W-:Y:S01]  /*0170*/  BSSY B0, `(.L_x_20495) ;  /* 0x0000092000007945 */ /* 0x000fe20003800000 */
[----:B-1----:R-:W0:Y:S01]  /*0180*/  MUFU.RCP R5, R5 ;  /* 0x0000000500057308 */ /* 0x002e220000001000 */
        /* <DEDUP_REMOVED lines=32> */
[----:B------:R-:W-:-:S04]  /*0390*/  IMAD R9, R9, R8, RZ ;  /* 0x0000000809097224 */ /* 0x000fc800078e02ff */
[----:B------:R-:W-:-:S04]  /*03a0*/  IMAD.HI.U32 R7, R7, R9, R6 ;  /* 0x0000000907077227 */ /* 0x000fc800078e0006 */
[----:B------:R-:W-:-:S04]  /*03b0*/  IMAD.MOV.U32 R9, RZ, RZ, R10 ;  /* 0x000000ffff097224 */ /* 0x000fc800078e000a */
[----:B------:R-:W-:-:S04]  /*03c0*/  IMAD.HI.U32 R14, R7, R9, RZ ;  /* 0x00000009070e7227 */ /* 0x000fc800078e00ff */
[----:B------:R-:W-:Y:S02]  /*03d0*/  IMAD R7, R14, R5, R9 ;  /* 0x000000050e077224 */ /* 0x000fe400078e0209 */
[----:B------:R-:W-:-:S03]  /*03e0*/  VIADD R5, R47, 0xf ;  /* 0x0000000f2f057836 */ /* 0x000fc60000000000 */
[----:B------:R-:W-:Y:S02]  /*03f0*/  ISETP.GT.U32.AND P1, PT, R8, R7, PT ;  /* 0x000000070800720c */ /* 0x000fe40003f24070 */
[----:B------:R-:W-:-:S04]  /*0400*/  SHF.R.S32.HI R6, RZ, 0x1f, R5 ;  /* 0x0000001fff067819 */ /* 0x000fc80000011405 */
[----:B------:R-:W-:-:S04]  /*0410*/  LEA.HI R6, R6, R5, RZ, 0x4 ;  /* 0x0000000506067211 */ /* 0x000fc800078f20ff */
[----:B------:R-:W-:-:S03]  /*0420*/  SHF.R.S32.HI R6, RZ, 0x4, R6 ;  /* 0x00000004ff067819 */ /* 0x000fc60000011406 */
[-C--:B------:R-:W-:Y:S01]  /*0430*/  @!P1 IADD3 R7, R7, -R8.reuse, RZ ;  /* 0x8000000807079210 */ /* 0x080fe20007ffe0ff */
[----:B------:R-:W-:Y:S01]  /*0440*/  @!P1 VIADD R14, R14, 0x1 ;  /* 0x000000010e0e9836 */ /* 0x000fe20000000000 */
[----:B------:R-:W-:Y:S02]  /*0450*/  VIMNMX R45, R6, R45, PT ;  /* 0x0000002d062d7248 */ /* 0x000fe40003fe0100 */
[----:B------:R-:W-:Y:S02]  /*0460*/  ISETP.GE.U32.AND P0, PT, R7, R8, PT ;  /* 0x000000080700720c */ /* 0x000fe40003f06070 */
[----:B------:R-:W-:Y:S01]  /*0470*/  LOP3.LUT R6, R2, R11, RZ, 0x3c, !PT ;  /* 0x0000000b02067212 */ /* 0x000fe200078e3cff */
[----:B------:R-:W-:Y:S01]  /*0480*/  IMAD R5, R54, -0x20, R45 ;  /* 0xffffffe036057824 */ /* 0x000fe200078e022d */
[----:B------:R-:W-:Y:S02]  /*0490*/  ISETP.NE.AND P1, PT, R11, RZ, PT ;  /* 0x000000ff0b00720c */ /* 0x000fe40003f25270 */
[----:B------:R-:W-:Y:S01]  /*04a0*/  ISETP.GE.AND P2, PT, R6, RZ, PT ;  /* 0x000000ff0600720c */ /* 0x000fe20003f46270 */
[----:B------:R-:W-:-:S05]  /*04b0*/  IMAD R6, R5, 0x10, R46 ;  /* 0x0000001005067824 */ /* 0x000fca00078e022e */
[----:B------:R-:W-:Y:S01]  /*04c0*/  VIMNMX R5, R47, R6, PT ;  /* 0x000000062f057248 */ /* 0x000fe20003fe0100 */
[----:B------:R-:W-:Y:S01]  /*04d0*/  @P0 VIADD R14, R14, 0x1 ;  /* 0x000000010e0e0836 */ /* 0x000fe20000000000 */
[----:B-1----:R-:W-:Y:S02]  /*04e0*/  ISETP.GT.AND P0, PT, R15, 0x13, PT ;  /* 0x000000130f00780c */ /* 0x002fe40003f04270 */
[----:B------:R-:W-:Y:S01]  /*04f0*/  SHF.R.S32.HI R6, RZ, 0x1f, R15 ;  /* 0x0000001fff067819 */ /* 0x000fe2000001140f */
[----:B------:R-:W-:Y:S01]  /*0500*/  IMAD.IADD R46, R5, 0x1, -R46 ;  /* 0x00000001052e7824 */ /* 0x000fe200078e0a2e */
[-C--:B------:R-:W-:Y:S01]  /*0510*/  LEA.HI R5, R15, R15.reuse, RZ, 0x1 ;  /* 0x0000000f0f057211 */ /* 0x080fe200078f08ff */
[----:B------:R-:W-:Y:S01]  /*0520*/  @!P2 IMAD.MOV R14, RZ, RZ, -R14 ;  /* 0x000000ffff0ea224 */ /* 0x000fe200078e0a0e */
[----:B------:R-:W-:Y:S02]  /*0530*/  LEA.HI R6, R6, R15, RZ, 0x5 ;  /* 0x0000000f06067211 */ /* 0x000fe400078f28ff */
[----:B------:R-:W-:-:S02]  /*0540*/  LOP3.LUT R44, R5, 0xfffffffe, RZ, 0xc0, !PT ;  /* 0xfffffffe052c7812 */ /* 0x000fc400078ec0ff */
[----:B------:R-:W-:Y:S02]  /*0550*/  @!P1 LOP3.LUT R14, RZ, R11, RZ, 0x33, !PT ;  /* 0x0000000bff0e9212 */ /* 0x000fe400078e33ff */
[----:B------:R-:W-:Y:S02]  /*0560*/  SHF.R.S32.HI R5, RZ, 0x1, R5 ;  /* 0x00000001ff057819 */ /* 0x000fe40000011405 */
[----:B------:R-:W-:Y:S02]  /*0570*/  SHF.R.S32.HI R17, RZ, 0x5, R6 ;  /* 0x00000005ff117819 */ /* 0x000fe40000011406 */
[----:B------:R-:W-:Y:S01]  /*0580*/  IADD3 R44, -R44, R15, RZ ;  /* 0x0000000f2c2c7210 */ /* 0x000fe20007ffe1ff */
        /* <DEDUP_REMOVED lines=24> */
[----:B------:R-:W-:-:S04]  /*0710*/  LEA.HI.X R23, R23, UR5, R12, 0x1, P3 ;  /* 0x0000000517177c11 */ /* 0x000fc800098f0c0c */
[----:B------:R-:W-:Y:S02]  /*0720*/  IADD3.X R23, RZ, R23, RZ, P1, !PT ;  /* 0x00000017ff177210 */ /* 0x000fe40000ffe4ff */
[----:B0-----:R-:W-:-:S05]  /*0730*/  LEA R11, R11, R6, 0x18 ;  /* 0x000000060b0b7211 */ /* 0x001fca00078ec0ff */
[----:B------:R-:W-:-:S05]  /*0740*/  IMAD R11, R44, 0x50, R11 ;  /* 0x000000502c0b7824 */ /* 0x000fca00078e020b */
[----:B------:R-:W-:Y:S01]  /*0750*/  IADD3 R12, R11, 0x4, R10 ;  /* 0x000000040b0c7810 */ /* 0x000fe20007ffe00a */
[----:B------:R-:W-:Y:S02]  /*0760*/  IMAD.MOV.U32 R10, RZ, RZ, R7 ;  /* 0x000000ffff0a7224 */ /* 0x000fe400078e0007 */
[----:B------:R-:W-:-:S07]  /*0770*/  IMAD.MOV.U32 R11, RZ, RZ, R5 ;  /* 0x000000ffff0b7224 */ /* 0x000fce00078e0005 */
.L_x_20499:
        /* <DEDUP_REMOVED lines=13> */
.L_x_20498:
[----:B------:R-:W-:Y:S05]  /*0850*/  BSYNC B1 ;  /* 0x0000000000017941 */ /* 0x000fea0003800000 */
.L_x_20497:
        /* <DEDUP_REMOVED lines=14> */
.L_x_20500:
        /* <DEDUP_REMOVED lines=21> */
.L_x_20496:
[----:B------:R-:W-:Y:S05]  /*0a90*/  BSYNC B0 ;  /* 0x0000000000007941 */ /* 0x000fea0003800000 */
.L_x_20495:
[----:B------:R-:W0:Y:S01]  /*0aa0*/  LDC R19, c[0x0][0x294] ;  /* 0x0000a500ff137b82 */ /* 0x000e220000000800 */
[----:B------:R-:W-:Y:S01]  /*0ab0*/  VIADD R8, R47, 0xffffffff ;  /* 0xffffffff2f087836 */ /* 0x000fe20000000000 */
[----:B------:R-:W-:Y:S01]  /*0ac0*/  ULDC UR4, c[0x0][0x288] ;  /* 0x0000a20000047ab9 */ /* 0x000fe20000000800 */
[----:B------:R-:W-:Y:S01]  /*0ad0*/  IMAD R42, R54, 0x20, R17 ;  /* 0x00000020362a7824 */ /* 0x000fe200078e0211 */
[----:B------:R-:W-:Y:S01]  /*0ae0*/  ULDC UR9, c[0x0][0x26c] ;  /* 0x00009b0000097ab9 */ /* 0x000fe20000000800 */
[----:B------:R-:W-:Y:S01]  /*0af0*/  ULDC UR12, c[0x0][0x26c] ;  /* 0x00009b00000c7ab9 */ /* 0x000fe20000000800 */
[----:B------:R-:W-:Y:S01]  /*0b00*/  ULDC UR8, c[0x0][0x244] ;  /* 0x0000910000087ab9 */ /* 0x000fe20000000800 */
[----:B------:R-:W-:Y:S01]  /*0b10*/  ULDC UR13, c[0x0][0x244] ;  /* 0x00009100000d7ab9 */ /* 0x000fe20000000800 */
[----:B------:R-:W-:Y:S01]  /*0b20*/  ULDC.64 UR6, c[0x0][0x230] ;  /* 0x00008c0000067ab9 */ /* 0x000fe20000000a00 */
        /* <DEDUP_REMOVED lines=11> */
[----:B--2---:R-:W-:-:S05]  /*0be0*/  IMAD R10, R7, R13, RZ ;  /* 0x0000000d070a7224 */ /* 0x004fca00078e02ff */
[----:B------:R-:W-:Y:S02]  /*0bf0*/  IADD3 R11, RZ, -R10, RZ ;  /* 0x8000000aff0b7210 */ /* 0x000fe40007ffe0ff */
[----:B------:R-:W-:Y:S01]  /*0c00*/  IABS R10, R8 ;  /* 0x00000008000a7213 */ /* 0x000fe20000000000 */
[----:B------:R-:W-:Y:S01]  /*0c10*/  BAR.SYNC.DEFER_BLOCKING 0x0 ;  /* 0x0000000000007b1d */ /* 0x000fe20000010000 */
[----:B0-----:R-:W-:Y:S01]  /*0c20*/  ISETP.GT.AND P3, PT, R9, -0x1, PT ;  /* 0xffffffff0900780c */ /* 0x001fe20003f64270 */
[----:B------:R-:W-:Y:S01]  /*0c30*/  IMAD.HI.U32 R12, R7, R11, R6 ;  /* 0x0000000b070c7227 */ /* 0x000fe200078e0006 */
[----:B------:R-:W-:-:S03]  /*0c40*/  LOP3.LUT R8, R8, R19, RZ, 0x3c, !PT ;  /* 0x0000001308087212 */ /* 0x000fc600078e3cff */
[----:B------:R-:W-:Y:S01]  /*0c50*/  IMAD.MOV.U32 R7, RZ, RZ, R10 ;  /* 0x000000ffff077224 */ /* 0x000fe200078e000a */
[----:B------:R-:W-:-:S03]  /*0c60*/  ISETP.GE.AND P2, PT, R8, RZ, PT ;  /* 0x000000ff0800720c */ /* 0x000fc60003f46270 */
[----:B------:R-:W-:-:S04]  /*0c70*/  IMAD.HI.U32 R11, R12, R7, RZ ;  /* 0x000000070c0b7227 */ /* 0x000fc800078e00ff */
[----:B------:R-:W-:Y:S02]  /*0c80*/  IMAD.MOV R10, RZ, RZ, -R11 ;  /* 0x000000ffff0a7224 */ /* 0x000fe400078e0a0b */
[----:B------:R-:W-:Y:S02]  /*0c90*/  @!P3 IMAD R3, R3, UR4, R14 ;  /* 0x000000040303bc24 */ /* 0x000fe4000f8e020e */
[C---:B------:R-:W-:Y:S02]  /*0ca0*/  IMAD R6, R13.reuse, R10, R7 ;  /* 0x0000000a0d067224 */ /* 0x040fe400078e0207 */
[----:B------:R-:W-:Y:S02]  /*0cb0*/  @!P3 IMAD.MOV R10, RZ, RZ, -R9 ;  /* 0x000000ffff0ab224 */ /* 0x000fe400078e0a09 */
[----:B------:R-:W-:Y:S01]  /*0cc0*/  @P3 IMAD R2, R4, UR4, R2 ;  /* 0x0000000404023c24 */ /* 0x000fe2000f8e0202 */
[----:B------:R-:W-:Y:S01]  /*0cd0*/  ISETP.GT.U32.AND P1, PT, R13, R6, PT ;  /* 0x000000060d00720c */ /* 0x000fe20003f24070 */
[----:B------:R-:W-:Y:S01]  /*0ce0*/  @!P3 IMAD R10, R3, R10, RZ ;  /* 0x0000000a030ab224 */ /* 0x000fe200078e02ff */
[----:B------:R-:W-:Y:S01]  /*0cf0*/  ULDC UR4, c[0x0][0x258] ;  /* 0x0000960000047ab9 */ /* 0x000fe20000000800 */
[----:B------:R-:W-:-:S05]  /*0d00*/  @P3 IMAD R10, R2, R9, RZ ;  /* 0x00000009020a3224 */ /* 0x000fca00078e02ff */
[----:B------:R-:W-:-:S05]  /*0d10*/  IADD3 R10, R10, 0x1, RZ ;  /* 0x000000010a0a7810 */ /* 0x000fca0007ffe0ff */
[----:B------:R-:W-:Y:S02]  /*0d20*/  @!P1 IMAD.IADD R6, R6, 0x1, -R13 ;  /* 0x0000000106069824 */ /* 0x000fe400078e0a0d */
[----:B------:R-:W-:Y:S01]  /*0d30*/  @!P1 VIADD R11, R11, 0x1 ;  /* 0x000000010b0b9836 */ /* 0x000fe20000000000 */
[----:B------:R-:W-:Y:S02]  /*0d40*/  ISETP.NE.AND P1, PT, R19, RZ, PT ;  /* 0x000000ff1300720c */ /* 0x000fe40003f25270 */
[----:B------:R-:W-:-:S13]  /*0d50*/  ISETP.GE.U32.AND P0, PT, R6, R13, PT ;  /* 0x0000000d0600720c */ /* 0x000fda0003f06070 */
[----:B------:R-:W-:Y:S02]  /*0d60*/  @P0 IADD3 R11, R11, 0x1, RZ ;  /* 0x000000010b0b0810 */ /* 0x000fe40007ffe0ff */
[----:B------:R-:W-:-:S03]  /*0d70*/  ISETP.GE.AND P0, PT, R42, R45, PT ;  /* 0x0000002d2a00720c */ /* 0x000fc60003f06270 */
[----:B------:R-:W-:Y:S01]  /*0d80*/  @!P2 IMAD.MOV R11, RZ, RZ, -R11 ;  /* 0x000000ffff0ba224 */ /* 0x000fe200078e0a0b */
[----:B------:R-:W-:Y:S01]  /*0d90*/  @!P1 LOP3.LUT R11, RZ, R19, RZ, 0x33, !PT ;  /* 0x00000013ff0b9212 */ /* 0x000fe200078e33ff */
[----:B------:R-:W-:-:S08]  /*0da0*/  IMAD R19, R0, UR4, RZ ;  /* 0x0000000400137c24 */ /* 0x000fd0000f8e02ff */
        /* <DEDUP_REMOVED lines=8> */
[C---:B------:R-:W-:Y:S01]  /*0e30*/  IADD3 R28, R44.reuse, 0x12, RZ ;  /* 0x000000122c1c7810 */ /* 0x040fe20007ffe0ff */
[C---:B------:R-:W-:Y:S01]  /*0e40*/  IMAD.SHL.U32 R40, R44.reuse, 0x4, RZ ;  /* 0x000000042c287824 */ /* 0x040fe200078e00ff */
[----:B------:R-:W-:Y:S01]  /*0e50*/  SHF.R.S32.HI R6, RZ, 0x1f, R39 ;  /* 0x0000001fff067819 */ /* 0x000fe20000011427 */
        /* <DEDUP_REMOVED lines=9> */
[----:B------:R-:W-:Y:S01]  /*0ef0*/  LEA.HI R3, R3, R40, RZ, 0x3 ;  /* 0x0000002803037211 */ /* 0x000fe200078f18ff */
[----:B------:R-:W-:Y:S01]  /*0f00*/  VIADD R27, R44, 0x10 ;  /* 0x000000102c1b7836 */ /* 0x000fe20000000000 */
[----:B------:R-:W-:Y:S01]  /*0f10*/  LOP3.LUT R6, R6, 0xfffffff8, RZ, 0xc0, !PT ;  /* 0xfffffff806067812 */ /* 0x000fe200078ec0ff */
[----:B------:R-:W0:Y:S01]  /*0f20*/  S2R R13, SR_CgaCtaId ;  /* 0x00000000000d7919 */ /* 0x000e220000008800 */
[----:B------:R-:W-:Y:S01]  /*0f30*/  LOP3.LUT R8, R8, 0xfffffff8, RZ, 0xc0, !PT ;  /* 0xfffffff808087812 */ /* 0x000fe200078ec0ff */
[----:B------:R-:W-:Y:S01]  /*0f40*/  IMAD.SHL.U32 R24, R28, 0x4, RZ ;  /* 0x000000041c187824 */ /* 0x000fe200078e00ff */
[----:B------:R-:W-:Y:S01]  /*0f50*/  LOP3.LUT R3, R3, 0xfffffff8, RZ, 0xc0, !PT ;  /* 0xfffffff803037812 */ /* 0x000fe200078ec0ff */
[----:B------:R-:W-:Y:S01]  /*0f60*/  IMAD.IADD R39, R39, 0x1, -R6 ;  /* 0x0000000127277824 */ /* 0x000fe200078e0a06 */
[----:B------:R-:W-:Y:S01]  /*0f70*/  LOP3.LUT R4, R4, 0xfffffff0, RZ, 0xc0, !PT ;  /* 0xfffffff004047812 */ /* 0x000fe200078ec0ff */
[----:B------:R-:W-:Y:S01]  /*0f80*/  IMAD.IADD R37, R37, 0x1, -R8 ;  /* 0x0000000125257824 */ /* 0x000fe200078e0a08 */
[----:B------:R-:W-:Y:S01]  /*0f90*/  SHF.R.S32.HI R6, RZ, 0x1f, R9 ;  /* 0x0000001fff067819 */ /* 0x000fe20000011409 */
[----:B------:R-:W-:Y:S01]  /*0fa0*/  IMAD.SHL.U32 R8, R20, 0x4, RZ ;  /* 0x0000000414087824 */ /* 0x000fe200078e00ff */
[----:B------:R-:W-:Y:S01]  /*0fb0*/  IADD3 R16, R5, -R4, RZ ;  /* 0x8000000405107210 */ /* 0x000fe20007ffe0ff */
[----:B------:R-:W-:Y:S01]  /*0fc0*/  IMAD.IADD R40, R40, 0x1, -R3 ;  /* 0x0000000128287824 */ /* 0x000fe200078e0a03 */
[----:B------:R-:W-:Y:S01]  /*0fd0*/  SHF.R.S32.HI R4, RZ, 0x1f, R35 ;  /* 0x0000001fff047819 */ /* 0x000fe20000011423 */
[----:B------:R-:W-:Y:S01]  /*0fe0*/  VIADD R3, R44, 0xc ;  /* 0x0000000c2c037836 */ /* 0x000fe20000000000 */
[----:B------:R-:W-:Y:S01]  /*0ff0*/  LEA.HI R6, R6, R9, RZ, 0x3 ;  /* 0x0000000906067211 */ /* 0x000fe200078f18ff */
[----:B------:R-:W-:Y:S01]  /*1000*/  ULDC UR4, c[0x0][0x270] ;  /* 0x00009c0000047ab9 */ /* 0x000fe20000000800 */
[----:B------:R-:W-:Y:S01]  /*1010*/  SHF.R.S32.HI R5, RZ, 0x1f, R8 ;  /* 0x0000001fff057819 */ /* 0x000fe20000011408 */
[----:B------:R-:W-:Y:S01]  /*1020*/  IMAD.SHL.U32 R7, R3, 0x4, RZ ;  /* 0x0000000403077824 */ /* 0x000fe200078e00ff */
[----:B------:R-:W-:Y:S01]  /*1030*/  LEA.HI R4, R4, R35, RZ, 0x3 ;  /* 0x0000002304047211 */ /* 0x000fe200078f18ff */
[----:B------:R-:W1:Y:S01]  /*1040*/  LDC R30, c[0x0][0x26c] ;  /* 0x00009b00ff1e7b82 */ /* 0x000e620000000800 */
[----:B------:R-:W-:Y:S01]  /*1050*/  LOP3.LUT R6, R6, 0xfffffff8, RZ, 0xc0, !PT ;  /* 0xfffffff806067812 */ /* 0x000fe200078ec0ff */
[----:B------:R-:W-:Y:S01]  /*1060*/  IMAD.SHL.U32 R59, R16, 0x8, RZ ;  /* 0x00000008103b7824 */ /* 0x000fe200078e00ff */
[----:B------:R-:W-:-:S02]  /*1070*/  LEA.HI R5, R5, R8, RZ, 0x3 ;  /* 0x0000000805057211 */ /* 0x000fc400078f18ff */
[----:B------:R-:W-:Y:S01]  /*1080*/  SHF.R.S32.HI R18, RZ, 0x1f, R7 ;  /* 0x0000001fff127819 */ /* 0x000fe20000011407 */
[----:B------:R-:W-:Y:S01]  /*1090*/  IMAD.IADD R9, R9, 0x1, -R6 ;  /* 0x0000000109097824 */ /* 0x000fe200078e0a06 */
[----:B------:R-:W-:Y:S01]  /*10a0*/  LOP3.LUT R4, R4, 0xfffffff8, RZ, 0xc0, !PT ;  /* 0xfffffff804047812 */ /* 0x000fe200078ec0ff */
[----:B------:R-:W-:Y:S01]  /*10b0*/  IMAD.SHL.U32 R6, R26, 0x4, RZ ;  /* 0x000000041a067824 */ /* 0x000fe200078e00ff */
[----:B------:R-:W-:Y:S02]  /*10c0*/  LOP3.LUT R5, R5, 0xfffffff8, RZ, 0xc0, !PT ;  /* 0xfffffff805057812 */ /* 0x000fe400078ec0ff */
[----:B------:R-:W-:Y:S02]  /*10d0*/  LEA.HI R18, R18, R7, RZ, 0x3 ;  /* 0x0000000712127211 */ /* 0x000fe400078f18ff */
[----:B------:R-:W-:Y:S01]  /*10e0*/  IADD3 R35, R35, -R4, RZ ;  /* 0x8000000423237210 */ /* 0x000fe20007ffe0ff */
[----:B------:R-:W-:Y:S01]  /*10f0*/  IMAD.SHL.U32 R4, R27, 0x4, RZ ;  /* 0x000000041b047824 */ /* 0x000fe200078e00ff */
[----:B------:R-:W-:Y:S01]  /*1100*/  LOP3.LUT R18, R18, 0xfffffff8, RZ, 0xc0, !PT ;  /* 0xfffffff812127812 */ /* 0x000fe200078ec0ff */
[----:B------:R-:W-:Y:S01]  /*1110*/  IMAD.IADD R8, R8, 0x1, -R5 ;  /* 0x0000000108087824 */ /* 0x000fe200078e0a05 */
[----:B------:R-:W-:-:S02]  /*1120*/  SHF.R.S32.HI R5, RZ, 0x1f, R6 ;  /* 0x0000001fff057819 */ /* 0x000fc40000011406 */
[----:B------:R-:W-:Y:S01]  /*1130*/  SHF.R.S32.HI R23, RZ, 0x1f, R4 ;  /* 0x0000001fff177819 */ /* 0x000fe20000011404 */
[----:B------:R-:W-:Y:S01]  /*1140*/  IMAD.IADD R7, R7, 0x1, -R18 ;  /* 0x0000000107077824 */ /* 0x000fe200078e0a12 */
[----:B------:R-:W-:Y:S01]  /*1150*/  SHF.R.S32.HI R25, RZ, 0x1f, R24 ;  /* 0x0000001fff197819 */ /* 0x000fe20000011418 */
[----:B------:R-:W-:Y:S01]  /*1160*/  IMAD R18, R14, UR4, RZ ;  /* 0x000000040e127c24 */ /* 0x000fe2000f8e02ff */
[----:B------:R-:W-:Y:S01]  /*1170*/  LEA.HI R5, R5, R6, RZ, 0x3 ;  /* 0x0000000605057211 */ /* 0x000fe200078f18ff */
[----:B------:R-:W-:Y:S01]  /*1180*/  ULDC UR4, c[0x0][0x28c] ;  /* 0x0000a30000047ab9 */ /* 0x000fe20000000800 */
[----:B------:R-:W-:Y:S02]  /*1190*/  LEA.HI R23, R23, R4, RZ, 0x3 ;  /* 0x0000000417177211 */ /* 0x000fe400078f18ff */
[----:B------:R-:W-:Y:S02]  /*11a0*/  LEA.HI R25, R25, R24, RZ, 0x3 ;  /* 0x0000001819197211 */ /* 0x000fe400078f18ff */
[----:B------:R-:W-:-:S02]  /*11b0*/  LOP3.LUT R5, R5, 0xfffffff8, RZ, 0xc0, !PT ;  /* 0xfffffff805057812 */ /* 0x000fc400078ec0ff */
[----:B------:R-:W-:Y:S02]  /*11c0*/  LOP3.LUT R23, R23, 0xfffffff8, RZ, 0xc0, !PT ;  /* 0xfffffff817177812 */ /* 0x000fe400078ec0ff */
[----:B------:R-:W-:Y:S01]  /*11d0*/  LOP3.LUT R25, R25, 0xfffffff8, RZ, 0xc0, !PT ;  /* 0xfffffff819197812 */ /* 0x000fe200078ec0ff */
[----:B------:R-:W-:Y:S01]  /*11e0*/  IMAD.IADD R6, R6, 0x1, -R5 ;  /* 0x0000000106067824 */ /* 0x000fe200078e0a05 */
[----:B------:R-:W-:Y:S02]  /*11f0*/  SHF.R.S32.HI R29, RZ, 0x1f, R59 ;  /* 0x0000001fff1d7819 */ /* 0x000fe4000001143b */
[----:B------:R-:W-:Y:S02]  /*1200*/  IADD3 R58, P0, R18, R59, RZ ;  /* 0x0000003b123a7210 */ /* 0x000fe40007f1e0ff */
[----:B------:R-:W-:Y:S01]  /*1210*/  IADD3 R5, R4, -R23, RZ ;  /* 0x8000001704057210 */ /* 0x000fe20007ffe0ff */
[----:B------:R-:W-:Y:S01]  /*1220*/  IMAD.IADD R4, R24, 0x1, -R25 ;  /* 0x0000000118047824 */ /* 0x000fe200078e0a19 */
[----:B------:R-:W-:-:S02]  /*1230*/  LEA.HI.X.SX32 R59, R18, R29, 0x1, P0 ;  /* 0x0000001d123b7211 */ /* 0x000fc400000f0eff */
[----:B------:R-:W-:Y:S02]  /*1240*/  LEA.HI R22, R22, R22, RZ, 0x1 ;  /* 0x0000001616167211 */ /* 0x000fe400078f08ff */
[----:B-----5:R-:W-:Y:S02]  /*1250*/  FSETP.NEU.FTZ.AND P0, PT, R56, RZ, PT ;  /* 0x000000ff3800720b */ /* 0x020fe40003f1d000 */
[----:B------:R-:W-:Y:S01]  /*1260*/  LEA.HI R23, R2, R2, RZ, 0x1 ;  /* 0x0000000202177211 */ /* 0x000fe200078f08ff */
[----:B------:R-:W-:Y:S01]  /*1270*/  IMAD.SHL.U32 R22, R22, 0x40, RZ ;  /* 0x0000004016167824 */ /* 0x000fe200078e00ff */
[----:B------:R-:W-:Y:S02]  /*1280*/  LEA.HI R21, R21, R21, RZ, 0x1 ;  /* 0x0000001515157211 */ /* 0x000fe400078f08ff */
[----:B------:R-:W-:Y:S01]  /*1290*/  LEA.HI R24, R20, R20, RZ, 0x1 ;  /* 0x0000001414187211 */ /* 0x000fe200078f08ff */
[----:B------:R-:W-:Y:S01]  /*12a0*/  IMAD.SHL.U32 R23, R23, 0x40, RZ ;  /* 0x0000004017177824 */ /* 0x000fe200078e00ff */
[----:B------:R-:W-:Y:S01]  /*12b0*/  LEA.HI R25, R3, R3, RZ, 0x1 ;  /* 0x0000000303197211 */ /* 0x000fe200078f08ff */
[----:B------:R-:W-:Y:S01]  /*12c0*/  VIADD R3, R11, -UR4 ;  /* 0x800000040b037c36 */ /* 0x000fe20008000000 */
[----:B------:R-:W-:-:S02]  /*12d0*/  LEA.HI R26, R26, R26, RZ, 0x1 ;  /* 0x0000001a1a1a7211 */ /* 0x000fc400078f08ff */
[----:B------:R-:W-:Y:S01]  /*12e0*/  LEA.HI R27, R27, R27, RZ, 0x1 ;  /* 0x0000001b1b1b7211 */ /* 0x000fe200078f08ff */
[----:B------:R-:W-:Y:S01]  /*12f0*/  IMAD.SHL.U32 R25, R25, 0x40, RZ ;  /* 0x0000004019197824 */ /* 0x000fe200078e00ff */
[----:B------:R-:W-:Y:S01]  /*1300*/  LEA.HI R28, R28, R28, RZ, 0x1 ;  /* 0x0000001c1c1c7211 */ /* 0x000fe200078f08ff */
[----:B------:R-:W-:Y:S01]  /*1310*/  IMAD.SHL.U32 R26, R26, 0x40, RZ ;  /* 0x000000401a1a7824 */ /* 0x000fe200078e00ff */
[----:B------:R-:W-:Y:S01]  /*1320*/  SHF.L.U32 R20, R21, 0x6, RZ ;  /* 0x0000000615147819 */ /* 0x000fe200000006ff */
[----:B------:R-:W-:Y:S01]  /*1330*/  IMAD.SHL.U32 R21, R24, 0x40, RZ ;  /* 0x0000004018157824 */ /* 0x000fe200078e00ff */
[----:B------:R-:W-:Y:S01]  /*1340*/  MOV R18, 0x400 ;  /* 0x0000040000127802 */ /* 0x000fe20000000f00 */
[----:B------:R-:W-:Y:S01]  /*1350*/  IMAD.SHL.U32 R24, R27, 0x40, RZ ;  /* 0x000000401b187824 */ /* 0x000fe200078e00ff */
[----:B------:R-:W-:Y:S01]  /*1360*/  LEA.HI R0, R0, R0, RZ, 0x1 ;  /* 0x0000000000007211 */ /* 0x000fe200078f08ff */
[----:B------:R-:W-:Y:S01]  /*1370*/  IMAD.SHL.U32 R28, R28, 0x40, RZ ;  /* 0x000000401c1c7824 */ /* 0x000fe200078e00ff */
[----:B0-----:R-:W-:-:S02]  /*1380*/  LEA R29, R13, R18, 0x18 ;  /* 0x000000120d1d7211 */ /* 0x001fc400078ec0ff */
[----:B------:R-:W-:Y:S01]  /*1390*/  LOP3.LUT R34, R22, 0xffffff80, RZ, 0xc0, !PT ;  /* 0xffffff8016227812 */ /* 0x000fe200078ec0ff */
[----:B------:R-:W-:Y:S01]  /*13a0*/  IMAD.SHL.U32 R36, R0, 0x40, RZ ;  /* 0x0000004000247824 */ /* 0x000fe200078e00ff */
[----:B------:R-:W-:Y:S01]  /*13b0*/  LOP3.LUT R38, R23, 0xffffff80, RZ, 0xc0, !PT ;  /* 0xffffff8017267812 */ /* 0x000fe200078ec0ff */
[----:B------:R-:W-:Y:S01]  /*13c0*/  IMAD R0, R44, 0x50, R29 ;  /* 0x000000502c007824 */ /* 0x000fe200078e021d */
[----:B------:R-:W-:Y:S02]  /*13d0*/  LOP3.LUT R22, R25, 0xffffff80, RZ, 0xc0, !PT ;  /* 0xffffff8019167812 */ /* 0x000fe400078ec0ff */
[----:B------:R-:W-:Y:S02]  /*13e0*/  LOP3.LUT R23, R26, 0xffffff80, RZ, 0xc0, !PT ;  /* 0xffffff801a177812 */ /* 0x000fe400078ec0ff */
[----:B------:R-:W-:Y:S02]  /*13f0*/  LOP3.LUT R24, R24, 0xffffff80, RZ, 0xc0, !PT ;  /* 0xffffff8018187812 */ /* 0x000fe400078ec0ff */
[----:B------:R-:W-:-:S02]  /*1400*/  LOP3.LUT R25, R28, 0xffffff80, RZ, 0xc0, !PT ;  /* 0xffffff801c197812 */ /* 0x000fc400078ec0ff */
[----:B-1----:R-:W-:Y:S02]  /*1410*/  SHF.R.S32.HI R2, RZ, 0x1f, R30 ;  /* 0x0000001fff027819 */ /* 0x002fe4000001141e */
        /* <DEDUP_REMOVED lines=14> */
[----:B------:R-:W-:Y:S01]  /*1500*/  IADD3 R18, R18, 0xc0, RZ ;  /* 0x000000c012127810 */ /* 0x000fe20007ffe0ff */
[----:B------:R-:W-:Y:S01]  /*1510*/  IMAD R17, R17, 0x10, R16 ;  /* 0x0000001011117824 */ /* 0x000fe200078e0210 */
[----:B------:R-:W-:Y:S01]  /*1520*/  IADD3 R19, P0, R19, R42, RZ ;  /* 0x0000002a13137210 */ /* 0x000fe20007f1e0ff */
[----:B------:R-:W-:Y:S01]  /*1530*/  ULDC.64 UR4, c[0x0][0x248] ;  /* 0x0000920000047ab9 */ /* 0x000fe20000000a00 */
[----:B------:R-:W-:Y:S01]  /*1540*/  LEA R18, R13, R18, 0x18 ;  /* 0x000000120d127211 */ /* 0x000fe200078ec0ff */
[----:B------:R-:W-:Y:S01]  /*1550*/  IMAD R54, R54, 0x200, R17 ;  /* 0x0000020036367824 */ /* 0x000fe200078e0211 */
[C---:B------:R-:W-:Y:S01]  /*1560*/  LEA.HI.X.SX32 R16, R42.reuse, R41, 0x1, P0 ;  /* 0x000000292a107211 */ /* 0x040fe200000f0eff */
[----:B------:R-:W-:Y:S01]  /*1570*/  IMAD.SHL.U32 R53, R42, 0x10, RZ ;  /* 0x000000102a357824 */ /* 0x000fe200078e00ff */
[----:B------:R-:W-:Y:S01]  /*1580*/  LEA R50, P0, R19, UR4, 0x2 ;  /* 0x0000000413327c11 */ /* 0x000fe2000f8010ff */
[----:B------:R-:W-:Y:S01]  /*1590*/  IMAD.U32 R55, R17, 0x4, R18 ;  /* 0x0000000411377824 */ /* 0x000fe200078e0012 */
[----:B------:R-:W-:Y:S01]  /*15a0*/  MOV R52, R42 ;  /* 0x0000002a00347202 */ /* 0x000fe20000000f00 */
[----:B------:R-:W-:Y:S01]  /*15b0*/  IMAD.MOV.U32 R41, RZ, RZ, -0x800001 ;  /* 0xff7fffffff297424 */ /* 0x000fe200078e00ff */
[----:B------:R-:W-:-:S09]  /*15c0*/  LEA.HI.X R49, R19, UR5, R16, 0x2, P0 ;  /* 0x0000000513317c11 */ /* 0x000fd200080f1410 */
.L_x_20508:
        /* <DEDUP_REMOVED lines=22> */
[----:B------:R0:W1:Y:S04]  /*1730*/  F2I.FTZ.U32.TRUNC.NTZ R17, R56 ;  /* 0x0000003800117305 */ /* 0x000068000021f000 */
[----:B------:R-:W-:Y:S01]  /*1740*/  @!P2 IMAD.MOV R60, RZ, RZ, -R60 ;  /* 0x000000ffff3ca224 */ /* 0x000fe200078e0a3c */
[----:B------:R-:W-:Y:S01]  /*1750*/  @!P1 LOP3.LUT R60, RZ, R16, RZ, 0x33, !PT ;  /* 0x00000010ff3c9212 */ /* 0x000fe200078e33ff */
[----:B------:R-:W-:-:S04]  /*1760*/  IMAD.MOV.U32 R16, RZ, RZ, RZ ;  /* 0x000000ffff107224 */ /* 0x000fc800078e00ff */
[----:B------:R-:W-:-:S05]  /*1770*/  IMAD.IADD R19, R10, 0x1, R60 ;  /* 0x000000010a137824 */ /* 0x000fca00078e023c */
[----:B0-----:R-:W-:Y:S01]  /*1780*/  IABS R56, R19 ;  /* 0x0000001300387213 */ /* 0x001fe20000000000 */
[----:B-1----:R-:W-:Y:S01]  /*1790*/  IMAD.MOV R51, RZ, RZ, -R17 ;  /* 0x000000ffff337224 */ /* 0x002fe200078e0a11 */
[----:B------:R-:W-:-:S03]  /*17a0*/  ISETP.GE.AND P2, PT, R19, RZ, PT ;  /* 0x000000ff1300720c */ /* 0x000fc60003f46270 */
[----:B------:R-:W-:-:S04]  /*17b0*/  IMAD R51, R51, R18, RZ ;  /* 0x0000001233337224 */ /* 0x000fc800078e02ff */
        /* <DEDUP_REMOVED lines=16> */
[----:B------:R-:W-:Y:S01]  /*18c0*/  MOV R17, R49 ;  /* 0x0000003100117202 */ /* 0x000fe20000000f00 */
[----:B------:R-:W-:-:S05]  /*18d0*/  IMAD.MOV.U32 R16, RZ, RZ, R50 ;  /* 0x000000ffff107224 */ /* 0x000fca00078e0032 */
        /* <DEDUP_REMOVED lines=26> */
[----:B------:R-:W-:-:S03]  /*1a80*/  PRMT R66, R66, 0x7632, R66 ;  /* 0x0000763242427816 */ /* 0x000fc60000000042 */
[----:B------:R-:W-:Y:S01]  /*1a90*/  IMAD.U32 R18, R18, 0x10000, RZ ;  /* 0x0001000012127824 */ /* 0x000fe200078e00ff */
[----:B-1----:R-:W-:Y:S01]  /*1aa0*/  SHF.L.U32 R61, R66, 0x10, RZ ;  /* 0x00000010423d7819 */ /* 0x002fe200000006ff */
[C---:B------:R-:W-:Y:S01]  /*1ab0*/  IMAD.U32 R60, R16.reuse, 0x10000, RZ ;  /* 0x00010000103c7824 */ /* 0x040fe200078e00ff */
[----:B------:R-:W-:-:S03]  /*1ac0*/  PRMT R16, R16, 0x7632, R16 ;  /* 0x0000763210107816 */ /* 0x000fc60000000010 */
[----:B------:R-:W-:Y:S01]  /*1ad0*/  FMUL.FTZ R18, R18, R61 ;  /* 0x0000003d12127220 */ /* 0x000fe20000410000 */
[C---:B0-----:R-:W-:Y:S01]  /*1ae0*/  IMAD.U32 R62, R17.reuse, 0x10000, RZ ;  /* 0x00010000113e7824 */ /* 0x041fe200078e00ff */
        /* <DEDUP_REMOVED lines=8> */
[----:B---3--:R-:W-:-:S05]  /*1b70*/  SHF.L.U32 R61, R65, 0x10, RZ ;  /* 0x00000010413d7819 */ /* 0x008fca00000006ff */
[----:B------:R-:W-:Y:S01]  /*1b80*/  FMUL.FTZ R63, R16, R61 ;  /* 0x0000003d103f7220 */ /* 0x000fe20000410000 */
[----:B----4-:R-:W-:Y:S01]  /*1b90*/  IMAD.U32 R61, R67, 0x10000, RZ ;  /* 0x00010000433d7824 */ /* 0x010fe200078e00ff */
[--C-:B------:R-:W-:Y:S02]  /*1ba0*/  SHF.R.S32.HI R18, RZ, 0x1f, R36.reuse ;  /* 0x0000001fff127819 */ /* 0x100fe40000011424 */
[----:B------:R-:W-:Y:S01]  /*1bb0*/  IADD3 R16, P1, P2, R37, R56, R36 ;  /* 0x0000003825107210 */ /* 0x000fe20007a3e024 */
        /* <DEDUP_REMOVED lines=10> */
[----:B------:R-:W-:-:S02]  /*1c60*/  IMAD.U32 R19, R19, 0x10000, RZ ;  /* 0x0001000013137824 */ /* 0x000fc400078e00ff */
[----:B------:R-:W-:Y:S02]  /*1c70*/  IMAD.U32 R16, R65, 0x10000, RZ ;  /* 0x0001000041107824 */ /* 0x000fe400078e00ff */
        /* <DEDUP_REMOVED lines=13> */
[C---:B------:R-:W-:Y:S01]  /*1d50*/  IMAD.U32 R61, R17.reuse, 0x10000, RZ ;  /* 0x00010000113d7824 */ /* 0x040fe200078e00ff */
[----:B---3--:R-:W-:Y:S02]  /*1d60*/  SHF.L.U32 R64, R66, 0x10, RZ ;  /* 0x0000001042407819 */ /* 0x008fe400000006ff */
[----:B------:R-:W-:-:S03]  /*1d70*/  PRMT R17, R17, 0x7632, R17 ;  /* 0x0000763211117816 */ /* 0x000fc60000000011 */
[----:B------:R-:W-:Y:S01]  /*1d80*/  FFMA.FTZ R64, R61, R64, R62 ;  /* 0x000000403d407223 */ /* 0x000fe2000001003e */
[--C-:B------:R-:W-:Y:S01]  /*1d90*/  SHF.R.S32.HI R60, RZ, 0x1f, R34.reuse ;  /* 0x0000001fff3c7819 */ /* 0x100fe20000011422 */
[----:B------:R-:W-:Y:S01]  /*1da0*/  IMAD.U32 R62, R17, 0x10000, RZ ;  /* 0x00010000113e7824 */ /* 0x000fe200078e00ff */
[----:B------:R-:W-:Y:S02]  /*1db0*/  SHF.R.S32.HI R16, RZ, 0x1f, R35 ;  /* 0x0000001fff107819 */ /* 0x000fe40000011423 */
[----:B------:R-:W-:Y:S02]  /*1dc0*/  IADD3 R17, P1, P2, R35, R56, R34 ;  /* 0x0000003823117210 */ /* 0x000fe40007a3e022 */
[----:B------:R-:W-:Y:S02]  /*1dd0*/  PRMT R66, R66, 0x7632, R66 ;  /* 0x0000763242427816 */ /* 0x000fe40000000042 */
[----:B------:R-:W-:Y:S02]  /*1de0*/  IADD3.X R60, R16, R51, R60, P1, P2 ;  /* 0x00000033103c7210 */ /* 0x000fe40000fe443c */
[----:B------:R-:W-:Y:S01]  /*1df0*/  LEA R16, P1, R17, UR6, 0x1 ;  /* 0x0000000611107c11 */ /* 0x000fe2000f8208ff */
[----:B------:R-:W-:-:S03]  /*1e00*/  IMAD.U32 R66, R66, 0x10000, RZ ;  /* 0x0001000042427824 */ /* 0x000fc600078e00ff */
[----:B------:R-:W-:Y:S01]  /*1e10*/  LEA.HI.X R17, R17, UR7, R60, 0x1, P1 ;  /* 0x0000000711117c11 */ /* 0x000fe200088f0c3c */
[----:B------:R-:W-:-:S04]  /*1e20*/  FFMA.FTZ R62, R62, R66, R65 ;  /* 0x000000423e3e7223 */ /* 0x000fc80000010041 */
[----:B------:R-:W2:Y:S04]  /*1e30*/  LDG.E.CONSTANT R65, desc[UR10][R16.64] ;  /* 0x0000000a10417981 */ /* 0x000ea8000c1e9900 */
        /* <DEDUP_REMOVED lines=27> */
[C---:B-1----:R-:W-:Y:S02]  /*1ff0*/  IMAD.U32 R62, R16.reuse, 0x10000, RZ ;  /* 0x00010000103e7824 */ /* 0x042fe400078e00ff */
[C---:B------:R-:W-:Y:S01]  /*2000*/  IMAD.U32 R61, R17.reuse, 0x10000, RZ ;  /* 0x00010000113d7824 */ /* 0x040fe200078e00ff */
[----:B------:R-:W-:Y:S02]  /*2010*/  PRMT R17, R17, 0x7632, R17 ;  /* 0x0000763211117816 */ /* 0x000fe40000000011 */
[----:B------:R-:W-:-:S05]  /*2020*/  PRMT R16, R16, 0x7632, R16 ;  /* 0x0000763210107816 */ /* 0x000fca0000000010 */
[----:B------:R-:W-:Y:S01]  /*2030*/  IMAD.U32 R16, R16, 0x10000, RZ ;  /* 0x0001000010107824 */ /* 0x000fe200078e00ff */
[C---:B--2---:R-:W-:Y:S02]  /*2040*/  SHF.L.U32 R68, R65.reuse, 0x10, RZ ;  /* 0x0000001041447819 */ /* 0x044fe400000006ff */
[----:B------:R-:W-:-:S03]  /*2050*/  PRMT R65, R65, 0x7632, R65 ;  /* 0x0000763241417816 */ /* 0x000fc60000000041 */
[----:B------:R-:W-:Y:S01]  /*2060*/  FFMA.FTZ R57, R62, R68, R57 ;  /* 0x000000443e397223 */ /* 0x000fe20000010039 */
[----:B---3--:R-:W-:Y:S02]  /*2070*/  IMAD.U32 R62, R66, 0x10000, RZ ;  /* 0x00010000423e7824 */ /* 0x008fe400078e00ff */
[----:B------:R-:W-:Y:S02]  /*2080*/  IMAD.U32 R65, R65, 0x10000, RZ ;  /* 0x0001000041417824 */ /* 0x000fe400078e00ff */
[----:B------:R-:W-:Y:S01]  /*2090*/  FFMA.FTZ R62, R61, R62, R64 ;  /* 0x0000003e3d3e7223 */ /* 0x000fe20000010040 */
[----:B------:R-:W-:Y:S01]  /*20a0*/  IMAD.U32 R64, R17, 0x10000, RZ ;  /* 0x0001000011407824 */ /* 0x000fe200078e00ff */
[----:B------:R-:W-:Y:S01]  /*20b0*/  IADD3 R17, P1, P2, R8, R56, R21 ;  /* 0x0000003808117210 */ /* 0x000fe20007a3e015 */
[----:B------:R-:W-:-:S03]  /*20c0*/  FFMA.FTZ R63, R16, R65, R63 ;  /* 0x00000041103f7223 */ /* 0x000fc6000001003f */
[----:B------:R-:W-:Y:S02]  /*20d0*/  IADD3.X R60, R48, R51, R60, P1, P2 ;  /* 0x00000033303c7210 */ /* 0x000fe40000fe443c */
[----:B------:R-:W-:-:S04]  /*20e0*/  LEA R16, P1, R17, UR6, 0x1 ;  /* 0x0000000611107c11 */ /* 0x000fc8000f8208ff */
[----:B------:R-:W-:-:S05]  /*20f0*/  LEA.HI.X R17, R17, UR7, R60, 0x1, P1 ;  /* 0x0000000711117c11 */ /* 0x000fca00088f0c3c */
[----:B------:R-:W2:Y:S01]  /*2100*/  LDG.E.CONSTANT R61, desc[UR10][R16.64] ;  /* 0x0000000a103d7981 */ /* 0x000ea2000c1e9900 */
[----:B------:R-:W-:-:S04]  /*2110*/  PRMT R66, R66, 0x7632, R66 ;  /* 0x0000763242427816 */ /* 0x000fc80000000042 */
[----:B------:R-:W-:-:S05]  /*2120*/  SHF.L.U32 R66, R66, 0x10, RZ ;  /* 0x0000001042427819 */ /* 0x000fca00000006ff */
[----:B------:R-:W-:Y:S02]  /*2130*/  FFMA.FTZ R64, R64, R66, R67 ;  /* 0x0000004240407223 */ /* 0x000fe40000010043 */
[----:B------:R0:W3:Y:S01]  /*2140*/  LDG.E.CONSTANT R66, desc[UR10][R16.64+0x4] ;  /* 0x0000040a10427981 */ /* 0x0000e2000c1e9900 */
[----:B------:R-:W-:Y:S01]  /*2150*/  IMAD.U32 R60, R18, 0x10000, RZ ;  /* 0x00010000123c7824 */ /* 0x000fe200078e00ff */
[----:B0-----:R-:W-:-:S04]  /*2160*/  IADD3 R16, P1, P2, R7, R56, R22 ;  /* 0x0000003807107210 */ /* 0x001fc80007a3e016 */
[----:B------:R-:W-:Y:S01]  /*2170*/  IADD3.X R17, R31, R51, R26, P1, P2 ;  /* 0x000000331f117210 */ /* 0x000fe20000fe441a */
[----:B--2---:R-:W-:-:S04]  /*2180*/  IMAD.U32 R67, R61, 0x10000, RZ ;  /* 0x000100003d437824 */ /* 0x004fc800078e00ff */
[--C-:B------:R-:W-:Y:S01]  /*2190*/  FFMA.FTZ R67, R60, R67, R57.reuse ;  /* 0x000000433c437223 */ /* 0x100fe20000010039 */
[----:B------:R-:W-:Y:S02]  /*21a0*/  PRMT R57, R18, 0x7632, R57 ;  /* 0x0000763212397816 */ /* 0x000fe40000000039 */
[----:B------:R-:W-:-:S03]  /*21b0*/  PRMT R18, R61, 0x7632, R18 ;  /* 0x000076323d127816 */ /* 0x000fc60000000012 */
[----:B------:R-:W-:Y:S02]  /*21c0*/  IMAD.U32 R60, R57, 0x10000, RZ ;  /* 0x00010000393c7824 */ /* 0x000fe400078e00ff */
[----:B------:R-:W-:-:S04]  /*21d0*/  IMAD.U32 R18, R18, 0x10000, RZ ;  /* 0x0001000012127824 */ /* 0x000fc800078e00ff */
[----:B------:R-:W-:Y:S01]  /*21e0*/  FFMA.FTZ R65, R60, R18, R63 ;  /* 0x000000123c417223 */ /* 0x000fe2000001003f */
[----:B------:R-:W-:-:S04]  /*21f0*/  LEA R60, P3, R16, UR6, 0x1 ;  /* 0x00000006103c7c11 */ /* 0x000fc8000f8608ff */
[----:B------:R-:W-:Y:S01]  /*2200*/  LEA.HI.X R61, R16, UR7, R17, 0x1, P3 ;  /* 0x00000007103d7c11 */ /* 0x000fe200098f0c11 */
[----:B------:R-:W-:-:S04]  /*2210*/  IMAD.U32 R57, R19, 0x10000, RZ ;  /* 0x0001000013397824 */ /* 0x000fc800078e00ff */
[----:B------:R-:W2:Y:S01]  /*2220*/  LDG.E.CONSTANT R63, desc[UR10][R60.64] ;  /* 0x0000000a3c3f7981 */ /* 0x000ea2000c1e9900 */
[----:B---3--:R-:W-:-:S05]  /*2230*/  SHF.L.U32 R18, R66, 0x10, RZ ;  /* 0x0000001042127819 */ /* 0x008fca00000006ff */
        /* <DEDUP_REMOVED lines=12> */
[----:B--2---:R-:W-:-:S04]  /*2300*/  PRMT R60, R63, 0x7632, R60 ;  /* 0x000076323f3c7816 */ /* 0x004fc8000000003c */
[----:B------:R-:W-:-:S05]  /*2310*/  SHF.L.U32 R60, R60, 0x10, RZ ;  /* 0x000000103c3c7819 */ /* 0x000fca00000006ff */
[----:B------:R-:W-:Y:S01]  /*2320*/  FFMA.FTZ R65, R16, R60, R65 ;  /* 0x0000003c10417223 */ /* 0x000fe20000010041 */
[----:B---3--:R-:W-:Y:S01]  /*2330*/  IMAD.U32 R16, R57, 0x10000, RZ ;  /* 0x0001000039107824 */ /* 0x008fe200078e00ff */
        /* <DEDUP_REMOVED lines=12> */
[----:B------:R-:W-:Y:S01]  /*2400*/  IMAD.U32 R57, R57, 0x10000, RZ ;  /* 0x0001000039397824 */ /* 0x000fe200078e00ff */
[----:B------:R-:W-:Y:S01]  /*2410*/  IADD3 R61, P1, P2, R5, R56, R24 ;  /* 0x00000038053d7210 */ /* 0x000fe20007a3e018 */
[C---:B------:R-:W-:Y:S02]  /*2420*/  IMAD.U32 R60, R18.reuse, 0x10000, RZ ;  /* 0x00010000123c7824 */ /* 0x040fe400078e00ff */
[----:B------:R-:W-:Y:S01]  /*2430*/  FFMA.FTZ R17, R17, R57, R64 ;  /* 0x0000003911117223 */ /* 0x000fe20000010040 */
[----:B------:R-:W-:Y:S02]  /*2440*/  IADD3.X R64, R33, R51, R28, P1, P2 ;  /* 0x0000003321407210 */ /* 0x000fe40000fe441c */
[----:B------:R-:W-:-:S05]  /*2450*/  PRMT R18, R18, 0x7632, R18 ;  /* 0x0000763212127816 */ /* 0x000fca0000000012 */
[----:B------:R-:W-:Y:S02]  /*2460*/  IMAD.U32 R18, R18, 0x10000, RZ ;  /* 0x0001000012127824 */ /* 0x000fe400078e00ff */
[C---:B0-----:R-:W-:Y:S01]  /*2470*/  IMAD.U32 R63, R19.reuse, 0x10000, RZ ;  /* 0x00010000133f7824 */ /* 0x041fe200078e00ff */
[----:B------:R-:W-:Y:S02]  /*2480*/  PRMT R19, R19, 0x7632, R19 ;  /* 0x0000763213137816 */ /* 0x000fe40000000013 */
[----:B--2---:R-:W-:-:S05]  /*2490*/  SHF.L.U32 R57, R66, 0x10, RZ ;  /* 0x0000001042397819 */ /* 0x004fca00000006ff */
[----:B------:R-:W-:Y:S01]  /*24a0*/  FFMA.FTZ R57, R60, R57, R67 ;  /* 0x000000393c397223 */ /* 0x000fe20000010043 */
[----:B------:R-:W-:-:S04]  /*24b0*/  LEA R60, P3, R61, UR6, 0x1 ;  /* 0x000000063d3c7c11 */ /* 0x000fc8000f8608ff */
[----:B------:R-:W-:-:S05]  /*24c0*/  LEA.HI.X R61, R61, UR7, R64, 0x1, P3 ;  /* 0x000000073d3d7c11 */ /* 0x000fca00098f0c40 */
[----:B------:R-:W2:Y:S01]  /*24d0*/  LDG.E.CONSTANT R64, desc[UR10][R60.64] ;  /* 0x0000000a3c407981 */ /* 0x000ea2000c1e9900 */
[----:B------:R-:W-:-:S05]  /*24e0*/  PRMT R66, R66, 0x7632, R66 ;  /* 0x0000763242427816 */ /* 0x000fca0000000042 */
[----:B------:R-:W-:-:S04]  /*24f0*/  IMAD.U32 R62, R66, 0x10000, RZ ;  /* 0x00010000423e7824 */ /* 0x000fc800078e00ff */
[----:B------:R-:W-:Y:S01]  /*2500*/  FFMA.FTZ R65, R18, R62, R65 ;  /* 0x0000003e12417223 */ /* 0x000fe20000010041 */
[----:B---3--:R-:W-:Y:S01]  /*2510*/  IMAD.U32 R62, R68, 0x10000, RZ ;  /* 0x00010000443e7824 */ /* 0x008fe200078e00ff */
[----:B------:R-:W-:Y:S01]  /*2520*/  IADD3 R67, P1, P2, R4, R56, R25 ;  /* 0x0000003804437210 */ /* 0x000fe20007a3e019 */
[----:B------:R0:W3:Y:S02]  /*2530*/  LDG.E.CONSTANT R60, desc[UR10][R60.64+0x4] ;  /* 0x0000040a3c3c7981 */ /* 0x0000e4000c1e9900 */
[----:B------:R-:W-:Y:S01]  /*2540*/  FFMA.FTZ R62, R63, R62, R16 ;  /* 0x0000003e3f3e7223 */ /* 0x000fe20000010010 */
[----:B------:R-:W-:Y:S01]  /*2550*/  PRMT R63, R68, 0x7632, R63 ;  /* 0x00007632443f7816 */ /* 0x000fe2000000003f */
[----:B------:R-:W-:-:S03]  /*2560*/  IMAD.U32 R16, R19, 0x10000, RZ ;  /* 0x0001000013107824 */ /* 0x000fc600078e00ff */
[----:B------:R-:W-:-:S05]  /*2570*/  SHF.L.U32 R63, R63, 0x10, RZ ;  /* 0x000000103f3f7819 */ /* 0x000fca00000006ff */
[----:B------:R-:W-:Y:S02]  /*2580*/  FFMA.FTZ R63, R16, R63, R17 ;  /* 0x0000003f103f7223 */ /* 0x000fe40000010011 */
[----:B------:R-:W1:Y:S01]  /*2590*/  LDS.128 R16, [R0+0x40] ;  /* 0x0000400000107984 */ /* 0x000e620000000c00 */
[----:B------:R-:W-:Y:S01]  /*25a0*/  IADD3.X R68, R32, R51, R29, P1, P2 ;  /* 0x0000003320447210 */ /* 0x000fe20000fe441d */
[----:B-1----:R-:W-:Y:S02]  /*25b0*/  IMAD.U32 R66, R16, 0x10000, RZ ;  /* 0x0001000010427824 */ /* 0x002fe400078e00ff */
[----:B--2---:R-:W-:-:S04]  /*25c0*/  IMAD.U32 R56, R64, 0x10000, RZ ;  /* 0x0001000040387824 */ /* 0x004fc800078e00ff */
[----:B------:R-:W-:Y:S01]  /*25d0*/  FFMA.FTZ R66, R66, R56, R57 ;  /* 0x0000003842427223 */ /* 0x000fe20000010039 */
[----:B------:R-:W-:-:S04]  /*25e0*/  LEA R56, P1, R67, UR6, 0x1 ;  /* 0x0000000643387c11 */ /* 0x000fc8000f8208ff */
[----:B------:R-:W-:-:S05]  /*25f0*/  LEA.HI.X R57, R67, UR7, R68, 0x1, P1 ;  /* 0x0000000743397c11 */ /* 0x000fca00088f0c44 */
[----:B------:R-:W2:Y:S04]  /*2600*/  LDG.E.CONSTANT R51, desc[UR10][R56.64] ;  /* 0x0000000a38337981 */ /* 0x000ea8000c1e9900 */
[----:B------:R-:W4:Y:S01]  /*2610*/  LDG.E.CONSTANT R67, desc[UR10][R56.64+0x4] ;  /* 0x0000040a38437981 */ /* 0x000f22000c1e9900 */
[----:B------:R-:W-:Y:S02]  /*2620*/  PRMT R16, R16, 0x7632, R16 ;  /* 0x0000763210107816 */ /* 0x000fe40000000010 */
[----:B------:R-:W-:-:S03]  /*2630*/  PRMT R64, R64, 0x7632, R64 ;  /* 0x0000763240407816 */ /* 0x000fc60000000040 */
[----:B------:R-:W-:Y:S02]  /*2640*/  IMAD.U32 R16, R16, 0x10000, RZ ;  /* 0x0001000010107824 */ /* 0x000fe400078e00ff */
[----:B0-----:R-:W-:-:S04]  /*2650*/  IMAD.U32 R61, R64, 0x10000, RZ ;  /* 0x00010000403d7824 */ /* 0x001fc800078e00ff */
        /* <DEDUP_REMOVED lines=10> */
[----:B------:R-:W-:-:S04]  /*2700*/  IMAD.U32 R17, R18, 0x10000, RZ ;  /* 0x0001000012117824 */ /* 0x000fc800078e00ff */
[----:B------:R-:W-:Y:S01]  /*2710*/  IMAD.U32 R16, R16, 0x10000, RZ ;  /* 0x0001000010107824 */ /* 0x000fe200078e00ff */
[----:B------:R-:W-:Y:S01]  /*2720*/  UMOV UR4, 0xffffffff ;  /* 0xffffffff00047882 */ /* 0x000fe20000000000 */
[----:B------:R-:W-:Y:S02]  /*2730*/  ISETP.NE.AND P1, PT, R44, RZ, PT ;  /* 0x000000ff2c00720c */ /* 0x000fe40003f25270 */
[C---:B--2---:R-:W-:Y:S01]  /*2740*/  PRMT R18, R51.reuse, 0x7632, R18 ;  /* 0x0000763233127816 */ /* 0x044fe20000000012 */
[----:B------:R-:W-:-:S03]  /*2750*/  IMAD.U32 R51, R51, 0x10000, RZ ;  /* 0x0001000033337824 */ /* 0x000fc600078e00ff */
[----:B------:R-:W-:Y:S01]  /*2760*/  SHF.L.U32 R18, R18, 0x10, RZ ;  /* 0x0000001012127819 */ /* 0x000fe200000006ff */
[----:B------:R-:W-:Y:S01]  /*2770*/  FFMA.FTZ R17, R17, R51, R66 ;  /* 0x0000003311117223 */ /* 0x000fe20000010042 */
[C---:B----4-:R-:W-:Y:S01]  /*2780*/  PRMT R51, R67.reuse, 0x7632, R51 ;  /* 0x0000763243337816 */ /* 0x050fe20000000033 */
[----:B------:R-:W-:Y:S02]  /*2790*/  IMAD.U32 R67, R67, 0x10000, RZ ;  /* 0x0001000043437824 */ /* 0x000fe400078e00ff */
[----:B------:R-:W-:Y:S01]  /*27a0*/  FFMA.FTZ R18, R16, R18, R65 ;  /* 0x0000001210127223 */ /* 0x000fe20000010041 */
[C---:B------:R-:W-:Y:S01]  /*27b0*/  PRMT R16, R19.reuse, 0x7632, R16 ;  /* 0x0000763213107816 */ /* 0x040fe20000000010 */
[----:B------:R-:W-:Y:S02]  /*27c0*/  IMAD.U32 R19, R19, 0x10000, RZ ;  /* 0x0001000013137824 */ /* 0x000fe400078e00ff */
        /* <DEDUP_REMOVED lines=9> */
.L_x_20559:
[----:B-1----:R-:W-:-:S04]  /*2860*/  FADD.FTZ R16, R19, R16 ;  /* 0x0000001013107221 */ /* 0x002fc80000010000 */
        /* <DEDUP_REMOVED lines=8> */
.L_x_20505:
[----:B------:R-:W-:-:S13]  /*28f0*/  ISETP.NE.AND P1, PT, R44, RZ, PT ;  /* 0x000000ff2c00720c */ /* 0x000fda0003f25270 */
[----:B------:R-:W-:-:S05]  /*2900*/  @!P1 IMAD.MOV.U32 R16, RZ, RZ, -0x800001 ;  /* 0xff7fffffff109424 */ /* 0x000fca00078e00ff */
[----:B------:R0:W-:Y:S02]  /*2910*/  @!P1 STS [R55], R16 ;  /* 0x0000001037009388 */ /* 0x0001e40000000800 */
.L_x_20507:
[----:B------:R-:W-:Y:S05]  /*2920*/  BSYNC B1 ;  /* 0x0000000000017941 */ /* 0x000fea0003800000 */
.L_x_20504:
[----:B------:R-:W-:Y:S01]  /*2930*/  IADD3 R50, P1, R50, 0x10, RZ ;  /* 0x0000001032327810 */ /* 0x000fe20007f3e0ff */
[----:B------:R-:W-:Y:S01]  /*2940*/  VIADD R54, R54, 0x40 ;  /* 0x0000004036367836 */ /* 0x000fe20000000000 */
[----:B01----:R-:W-:Y:S01]  /*2950*/  IADD3 R55, R55, 0x100, RZ ;  /* 0x0000010037377810 */ /* 0x003fe20007ffe0ff */
[----:B------:R-:W-:Y:S02]  /*2960*/  VIADD R53, R53, 0x40 ;  /* 0x0000004035357836 */ /* 0x000fe40000000000 */
[----:B------:R-:W-:Y:S01]  /*2970*/  IMAD.X R49, RZ, RZ, R49, P1 ;  /* 0x000000ffff317224 */ /* 0x000fe200008e0631 */
[----:B------:R-:W-:Y:S07]  /*2980*/  @!P0 BRA `(.L_x_20508) ;  /* 0xffffffec00108947 */ /* 0x000fee000383ffff */
[----:B------:R-:W-:Y:S05]  /*2990*/  BRA `(.L_x_20502) ;  /* 0x0000001400407947 */ /* 0x000fea0003800000 */
.L_x_20503:
[----:B------:R-:W-:Y:S01]  /*29a0*/  SHF.R.S32.HI R48, RZ, 0x1f, R15 ;  /* 0x0000001fff307819 */ /* 0x000fe2000001140f */
[----:B------:R-:W-:Y:S01]  /*29b0*/  VIADD R18, R18, 0xc0 ;  /* 0x000000c012127836 */ /* 0x000fe20000000000 */
[----:B------:R-:W-:Y:S01]  /*29c0*/  IADD3 R19, P0, R19, R42, RZ ;  /* 0x0000002a13137210 */ /* 0x000fe20007f1e0ff */
[----:B------:R-:W-:Y:S01]  /*29d0*/  ULDC.64 UR4, c[0x0][0x248] ;  /* 0x0000920000047ab9 */ /* 0x000fe20000000a00 */
[----:B------:R-:W-:Y:S01]  /*29e0*/  LEA.HI R48, R48, R15, RZ, 0x5 ;  /* 0x0000000f30307211 */ /* 0x000fe200078f28ff */
[----:B------:R-:W-:Y:S01]  /*29f0*/  IMAD.MOV.U32 R52, RZ, RZ, R42 ;  /* 0x000000ffff347224 */ /* 0x000fe200078e002a */
[----:B------:R-:W-:Y:S02]  /*2a00*/  LEA R50, R13, R18, 0x18 ;  /* 0x000000120d327211 */ /* 0x000fe400078ec0ff */
[----:B------:R-:W-:Y:S02]  /*2a10*/  SHF.R.S32.HI R13, RZ, 0x5, R48 ;  /* 0x00000005ff0d7819 */ /* 0x000fe40000011430 */
[----:B------:R-:W-:Y:S01]  /*2a20*/  LEA.HI.X.SX32 R18, R42, R41, 0x1, P0 ;  /* 0x000000292a127211 */ /* 0x000fe200000f0eff */
[----:B------:R-:W-:Y:S01]  /*2a30*/  IMAD.MOV.U32 R41, RZ, RZ, -0x800001 ;  /* 0xff7fffffff297424 */ /* 0x000fe200078e00ff */
[----:B------:R-:W-:Y:S01]  /*2a40*/  LEA R48, P0, R19, UR4, 0x2 ;  /* 0x0000000413307c11 */ /* 0x000fe2000f8010ff */
[----:B------:R-:W-:-:S03]  /*2a50*/  IMAD R13, R13, 0x10, R16 ;  /* 0x000000100d0d7824 */ /* 0x000fc600078e0210 */
[----:B------:R-:W-:Y:S01]  /*2a60*/  LEA.HI.X R49, R19, UR5, R18, 0x2, P0 ;  /* 0x0000000513317c11 */ /* 0x000fe200080f1412 */
[----:B------:R-:W-:Y:S01]  /*2a70*/  IMAD R54, R54, 0x200, R13 ;  /* 0x0000020036367824 */ /* 0x000fe200078e020d */
[----:B------:R-:W-:Y:S01]  /*2a80*/  LEA R55, R13, R50, 0x2 ;  /* 0x000000320d377211 */ /* 0x000fe200078e10ff */
[----:B------:R-:W-:-:S03]  /*2a90*/  IMAD.SHL.U32 R50, R42, 0x10, RZ ;  /* 0x000000102a327824 */ /* 0x000fc600078e00ff */
[----:B------:R-:W-:-:S07]  /*2aa0*/  IADD3 R51, -R47, 0x1, R54 ;  /* 0x000000012f337810 */ /* 0x000fce0007ffe136 */
.L_x_20513:
[----:B0-----:R-:W0:Y:S01]  /*2ab0*/  LDC R57, c[0x0][0x290] ;  /* 0x0000a400ff397b82 */ /* 0x001e220000000800 */
[----:B-1----:R-:W-:Y:S01]  /*2ac0*/  IABS R16, R50 ;  /* 0x0000003200107213 */ /* 0x002fe20000000000 */
        /* <DEDUP_REMOVED lines=16> */
[----:B------:R-:W-:Y:S01]  /*2bd0*/  ISETP.GE.AND P2, PT, R16, RZ, PT ;  /* 0x000000ff1000720c */ /* 0x000fe20003f46270 */
[----:B------:R-:W0:Y:S01]  /*2be0*/  F2I.FTZ.U32.TRUNC.NTZ R17, R17 ;  /* 0x0000001100117305 */ /* 0x000e22000021f000 */
[----:B------:R-:W-:-:S05]  /*2bf0*/  IMAD.MOV.U32 R16, RZ, RZ, RZ ;  /* 0x000000ffff107224 */ /* 0x000fca00078e00ff */
[----:B------:R-:W-:-:S06]  /*2c00*/  @P0 VIADD R53, R53, 0x1 ;  /* 0x0000000135350836 */ /* 0x000fcc0000000000 */
[----:B------:R-:W-:Y:S01]  /*2c10*/  @!P2 IMAD.MOV R53, RZ, RZ, -R53 ;  /* 0x000000ffff35a224 */ /* 0x000fe200078e0a35 */
[----:B------:R-:W-:Y:S01]  /*2c20*/  @!P1 LOP3.LUT R53, RZ, R19, RZ, 0x33, !PT ;  /* 0x00000013ff359212 */ /* 0x000fe200078e33ff */
[----:B0-----:R-:W-:Y:S01]  /*2c30*/  IMAD.MOV R61, RZ, RZ, -R17 ;  /* 0x000000ffff3d7224 */ /* 0x001fe200078e0a11 */
[----:B------:R-:W-:Y:S02]  /*2c40*/  ISETP.NE.AND P2, PT, R57, RZ, PT ;  /* 0x000000ff3900720c */ /* 0x000fe40003f45270 */
[----:B------:R-:W-:Y:S01]  /*2c50*/  IADD3 R60, R10, R53, RZ ;  /* 0x000000350a3c7210 */ /* 0x000fe20007ffe0ff */
[----:B------:R-:W-:-:S03]  /*2c60*/  IMAD R19, R61, R18, RZ ;  /* 0x000000123d137224 */ /* 0x000fc600078e02ff */
[----:B------:R-:W-:Y:S01]  /*2c70*/  ISETP.GE.AND P1, PT, R60, RZ, PT ;  /* 0x000000ff3c00720c */ /* 0x000fe20003f26270 */
[----:B------:R-:W-:Y:S01]  /*2c80*/  IMAD.HI.U32 R16, R17, R19, R16 ;  /* 0x0000001311107227 */ /* 0x000fe200078e0010 */
[----:B------:R-:W-:-:S05]  /*2c90*/  IABS R17, R60 ;  /* 0x0000003c00117213 */ /* 0x000fca0000000000 */
        /* <DEDUP_REMOVED lines=13> */
[----:B------:R-:W-:Y:S01]  /*2d70*/  MOV R60, R58 ;  /* 0x0000003a003c7202 */ /* 0x000fe20000000f00 */
[----:B------:R-:W-:Y:S01]  /*2d80*/  IMAD.MOV.U32 R61, RZ, RZ, R59 ;  /* 0x000000ffff3d7224 */ /* 0x000fe200078e003b */
[----:B------:R-:W-:Y:S02]  /*2d90*/  SHF.R.S32.HI R18, RZ, 0x1f, R39 ;  /* 0x0000001fff127819 */ /* 0x000fe40000011427 */
[----:B--2---:R-:W-:Y:S01]  /*2da0*/  SHF.R.S32.HI R16, RZ, 0x1f, R17 ;  /* 0x0000001fff107819 */ /* 0x004fe20000011411 */
[----:B------:R-:W-:-:S04]  /*2db0*/  IMAD.WIDE.U32 R60, R17, UR12, R60 ;  /* 0x0000000c113c7c25 */ /* 0x000fc8000f8e003c */
[----:B------:R-:W-:-:S04]  /*2dc0*/  IMAD R16, R16, UR12, RZ ;  /* 0x0000000c10107c24 */ /* 0x000fc8000f8e02ff */
[----:B------:R-:W-:Y:S01]  /*2dd0*/  IMAD R53, R17, R2, R16 ;  /* 0x0000000211357224 */ /* 0x000fe200078e0210 */
[--C-:B------:R-:W-:Y:S02]  /*2de0*/  SHF.R.S32.HI R17, RZ, 0x1f, R38.reuse ;  /* 0x0000001fff117819 */ /* 0x100fe40000011426 */
[----:B------:R-:W-:Y:S01]  /*2df0*/  IADD3 R16, P0, P1, R39, R60, R38 ;  /* 0x0000003c27107210 */ /* 0x000fe2000791e026 */
[----:B------:R-:W-:-:S03]  /*2e00*/  IMAD.IADD R53, R61, 0x1, R53 ;  /* 0x000000013d357824 */ /* 0x000fc600078e0235 */
[----:B------:R-:W-:Y:S02]  /*2e10*/  LEA R62, P2, R16, UR14, 0x1 ;  /* 0x0000000e103e7c11 */ /* 0x000fe4000f8408ff */
        /* <DEDUP_REMOVED lines=11> */
[C---:B0-----:R-:W-:Y:S01]  /*2ed0*/  IMAD.U32 R57, R18.reuse, 0x10000, RZ ;  /* 0x0001000012397824 */ /* 0x041fe200078e00ff */
[----:B------:R-:W-:-:S04]  /*2ee0*/  PRMT R18, R18, 0x7632, R18 ;  /* 0x0000763212127816 */ /* 0x000fc80000000012 */
[----:B------:R-:W-:Y:S01]  /*2ef0*/  SHF.L.U32 R18, R18, 0x10, RZ ;  /* 0x0000001012127819 */ /* 0x000fe200000006ff */
[C---:B--2---:R-:W-:Y:S01]  /*2f00*/  IMAD.U32 R68, R61.reuse, 0x10000, RZ ;  /* 0x000100003d447824 */ /* 0x044fe200078e00ff */
[----:B------:R-:W-:Y:S01]  /*2f10*/  PRMT R61, R61, 0x7632, R61 ;  /* 0x000076323d3d7816 */ /* 0x000fe2000000003d */
[----:B-1----:R-:W-:Y:S02]  /*2f20*/  IMAD.U32 R62, R16, 0x10000, RZ ;  /* 0x00010000103e7824 */ /* 0x002fe400078e00ff */
[----:B------:R-:W-:Y:S02]  /*2f30*/  FMUL.FTZ R57, R57, R68 ;  /* 0x0000004439397220 */ /* 0x000fe40000410000 */
[----:B------:R-:W-:-:S04]  /*2f40*/  IMAD.U32 R61, R61, 0x10000, RZ ;  /* 0x000100003d3d7824 */ /* 0x000fc800078e00ff */
[----:B------:R-:W-:Y:S02]  /*2f50*/  FMUL.FTZ R61, R18, R61 ;  /* 0x0000003d123d7220 */ /* 0x000fe40000410000 */
[----:B------:R0:W2:Y:S01]  /*2f60*/  LDG.E.CONSTANT R18, desc[UR10][R64.64+0x4] ;  /* 0x0000040a40127981 */ /* 0x0000a2000c1e9900 */
[----:B----4-:R-:W-:-:S04]  /*2f70*/  IMAD.U32 R63, R67, 0x10000, RZ ;  /* 0x00010000433f7824 */ /* 0x010fc800078e00ff */
[----:B------:R-:W-:Y:S01]  /*2f80*/  FFMA.FTZ R57, R62, R63, R57 ;  /* 0x0000003f3e397223 */ /* 0x000fe20000010039 */
[----:B------:R-:W-:Y:S02]  /*2f90*/  PRMT R62, R16, 0x7632, R62 ;  /* 0x00007632103e7816 */ /* 0x000fe4000000003e */
[----:B------:R-:W-:-:S03]  /*2fa0*/  PRMT R16, R67, 0x7632, R16 ;  /* 0x0000763243107816 */ /* 0x000fc60000000010 */
[----:B------:R-:W-:Y:S02]  /*2fb0*/  IMAD.U32 R62, R62, 0x10000, RZ ;  /* 0x000100003e3e7824 */ /* 0x000fe400078e00ff */
[----:B------:R-:W-:-:S04]  /*2fc0*/  IMAD.U32 R16, R16, 0x10000, RZ ;  /* 0x0001000010107824 */ /* 0x000fc800078e00ff */
[----:B------:R-:W-:Y:S01]  /*2fd0*/  FFMA.FTZ R61, R62, R16, R61 ;  /* 0x000000103e3d7223 */ /* 0x000fe2000001003d */
[C---:B------:R-:W-:Y:S02]  /*2fe0*/  SHF.L.U32 R16, R19.reuse, 0x10, RZ ;  /* 0x0000001013107819 */ /* 0x040fe400000006ff */
[----:B------:R-:W-:Y:S01]  /*2ff0*/  PRMT R19, R19, 0x7632, R19 ;  /* 0x0000763213137816 */ /* 0x000fe20000000013 */
[----:B---3--:R-:W-:Y:S02]  /*3000*/  IMAD.U32 R63, R66, 0x10000, RZ ;  /* 0x00010000423f7824 */ /* 0x008fe400078e00ff */
[----:B0-----:R-:W-:Y:S02]  /*3010*/  IMAD.U32 R64, R17, 0x10000, RZ ;  /* 0x0001000011407824 */ /* 0x001fe400078e00ff */
[----:B------:R-:W-:Y:S02]  /*3020*/  IMAD.U32 R67, R19, 0x10000, RZ ;  /* 0x0001000013437824 */ /* 0x000fe400078e00ff */
[----:B------:R-:W-:Y:S01]  /*3030*/  FMUL.FTZ R63, R16, R63 ;  /* 0x0000003f103f7220 */ /* 0x000fe20000410000 */
[----:B------:R-:W-:-:S02]  /*3040*/  SHF.R.S32.HI R62, RZ, 0x1f, R37 ;  /* 0x0000001fff3e7819 */ /* 0x000fc40000011425 */
[----:B------:R-:W-:Y:S02]  /*3050*/  IADD3 R16, P0, P1, R37, R60, R36 ;  /* 0x0000003c25107210 */ /* 0x000fe4000791e024 */
[----:B------:R-:W-:-:S05]  /*3060*/  PRMT R66, R66, 0x7632, R66 ;  /* 0x0000763242427816 */ /* 0x000fca0000000042 */
[----:B------:R-:W-:-:S04]  /*3070*/  IMAD.U32 R66, R66, 0x10000, RZ ;  /* 0x0001000042427824 */ /* 0x000fc800078e00ff */
[----:B------:R-:W-:Y:S01]  /*3080*/  FMUL.FTZ R67, R67, R66 ;  /* 0x0000004243437220 */ /* 0x000fe20000410000 */
[----:B--2---:R-:W-:-:S04]  /*3090*/  IMAD.U32 R19, R18, 0x10000, RZ ;  /* 0x0001000012137824 */ /* 0x004fc800078e00ff */
        /* <DEDUP_REMOVED lines=16> */
[----:B------:R-:W-:Y:S01]  /*31a0*/  IMAD.U32 R16, R16, 0x10000, RZ ;  /* 0x0001000010107824 */ /* 0x000fe200078e00ff */
[C---:B------:R-:W-:Y:S02]  /*31b0*/  SHF.L.U32 R63, R17.reuse, 0x10, RZ ;  /* 0x00000010113f7819 */ /* 0x040fe400000006ff */
        /* <DEDUP_REMOVED lines=9> */
[----:B------:R-:W-:Y:S01]  /*3250*/  IMAD.U32 R66, R66, 0x10000, RZ ;  /* 0x0001000042427824 */ /* 0x000fe200078e00ff */
[----:B------:R-:W-:-:S03]  /*3260*/  IADD3 R17, P0, P1, R35, R60, R34 ;  /* 0x0000003c23117210 */ /* 0x000fc6000791e022 */
[----:B------:R-:W-:Y:S01]  /*3270*/  FFMA.FTZ R66, R16, R66, R67 ;  /* 0x0000004210427223 */ /* 0x000fe20000010043 */
[----:B------:R-:W-:-:S04]  /*3280*/  SHF.R.S32.HI R16, RZ, 0x1f, R35 ;  /* 0x0000001fff107819 */ /* 0x000fc80000011423 */
[----:B------:R-:W-:Y:S02]  /*3290*/  IADD3.X R62, R16, R53, R62, P0, P1 ;  /* 0x00000035103e7210 */ /* 0x000fe400007e243e */
[----:B------:R-:W-:-:S04]  /*32a0*/  LEA R16, P0, R17, UR14, 0x1 ;  /* 0x0000000e11107c11 */ /* 0x000fc8000f8008ff */
[----:B------:R-:W-:-:S05]  /*32b0*/  LEA.HI.X R17, R17, UR15, R62, 0x1, P0 ;  /* 0x0000000f11117c11 */ /* 0x000fca00080f0c3e */
[----:B------:R-:W2:Y:S04]  /*32c0*/  LDG.E.CONSTANT R65, desc[UR10][R16.64] ;  /* 0x0000000a10417981 */ /* 0x000ea8000c1e9900 */
[----:B------:R0:W3:Y:S01]  /*32d0*/  LDG.E.CONSTANT R67, desc[UR10][R16.64+0x4] ;  /* 0x0000040a10437981 */ /* 0x0000e2000c1e9900 */
[----:B------:R-:W-:Y:S01]  /*32e0*/  FFMA.FTZ R57, R68, R69, R57 ;  /* 0x0000004544397223 */ /* 0x000fe20000010039 */
[----:B------:R-:W-:Y:S01]  /*32f0*/  IMAD.U32 R62, R18, 0x10000, RZ ;  /* 0x00010000123e7824 */ /* 0x000fe200078e00ff */
[----:B0-----:R-:W-:Y:S02]  /*3300*/  SHF.R.S32.HI R17, RZ, 0x1f, R9 ;  /* 0x0000001fff117819 */ /* 0x001fe40000011409 */
[----:B------:R-:W-:Y:S01]  /*3310*/  IADD3 R16, P0, P1, R9, R60, R20 ;  /* 0x0000003c09107210 */ /* 0x000fe2000791e014 */
        /* <DEDUP_REMOVED lines=90> */
[C---:B------:R-:W-:Y:S01]  /*38c0*/  SHF.L.U32 R62, R18.reuse, 0x10, RZ ;  /* 0x00000010123e7819 */ /* 0x040fe200000006ff */
[----:B------:R-:W-:Y:S01]  /*38d0*/  FFMA.FTZ R57, R67, R69, R57 ;  /* 0x0000004543397223 */ /* 0x000fe20000010039 */
[----:B------:R-:W-:Y:S02]  /*38e0*/  PRMT R18, R18, 0x7632, R18 ;  /* 0x0000763212127816 */ /* 0x000fe40000000012 */
[----:B0-----:R-:W-:-:S04]  /*38f0*/  IADD3 R16, P0, P1, R5, R60, R24 ;  /* 0x0000003c05107210 */ /* 0x001fc8000791e018 */
[----:B------:R-:W-:Y:S01]  /*3900*/  IADD3.X R17, R33, R53, R28, P0, P1 ;  /* 0x0000003521117210 */ /* 0x000fe200007e241c */
        /* <DEDUP_REMOVED lines=44> */
[----:B------:R-:W-:Y:S01]  /*3bd0*/  ISETP.NE.AND P0, PT, R44, RZ, PT ;  /* 0x000000ff2c00720c */ /* 0x000fe20003f05270 */
[C---:B--2---:R-:W-:Y:S01]  /*3be0*/  IMAD.U32 R17, R16.reuse, 0x10000, RZ ;  /* 0x0001000010117824 */ /* 0x044fe200078e00ff */
[----:B------:R-:W-:-:S03]  /*3bf0*/  PRMT R16, R16, 0x7632, R16 ;  /* 0x0000763210107816 */ /* 0x000fc60000000010 */
[----:B------:R-:W-:Y:S01]  /*3c00*/  FFMA.FTZ R57, R62, R17, R57 ;  /* 0x000000113e397223 */ /* 0x000fe20000010039 */
[----:B------:R-:W-:Y:S01]  /*3c10*/  SHF.L.U32 R17, R18, 0x10, RZ ;  /* 0x0000001012117819 */ /* 0x000fe200000006ff */
[----:B------:R-:W-:Y:S01]  /*3c20*/  IMAD.U32 R16, R16, 0x10000, RZ ;  /* 0x0001000010107824 */ /* 0x000fe200078e00ff */
[----:B---3--:R-:W-:-:S03]  /*3c30*/  PRMT R60, R53, 0x7632, R60 ;  /* 0x00007632353c7816 */ /* 0x008fc6000000003c */
[----:B------:R-:W-:Y:S01]  /*3c40*/  FFMA.FTZ R64, R17, R16, R64 ;  /* 0x0000001011407223 */ /* 0x000fe20000010040 */
[C---:B------:R-:W-:Y:S01]  /*3c50*/  PRMT R16, R19.reuse, 0x7632, R16 ;  /* 0x0000763213107816 */ /* 0x040fe20000000010 */
[----:B------:R-:W-:Y:S02]  /*3c60*/  IMAD.U32 R18, R19, 0x10000, RZ ;  /* 0x0001000013127824 */ /* 0x000fe400078e00ff */
[----:B------:R-:W-:Y:S02]  /*3c70*/  IMAD.U32 R53, R53, 0x10000, RZ ;  /* 0x0001000035357824 */ /* 0x000fe400078e00ff */
[----:B------:R-:W-:Y:S01]  /*3c80*/  FADD.FTZ R57, R57, R64 ;  /* 0x0000004039397221 */ /* 0x000fe20000010000 */
[----:B------:R-:W-:Y:S02]  /*3c90*/  IMAD.U32 R17, R16, 0x10000, RZ ;  /* 0x0001000010117824 */ /* 0x000fe400078e00ff */
[----:B------:R-:W-:Y:S02]  /*3ca0*/  IMAD.U32 R16, R60, 0x10000, RZ ;  /* 0x000100003c107824 */ /* 0x000fe400078e00ff */
[----:B------:R-:W-:-:S02]  /*3cb0*/  FFMA.FTZ R18, R18, R53, R65 ;  /* 0x0000003512127223 */ /* 0x000fc40000010041 */
[----:B------:R-:W-:Y:S02]  /*3cc0*/  FFMA.FTZ R16, R17, R16, R68 ;  /* 0x0000001011107223 */ /* 0x000fe40000010044 */
[----:B------:R-:W-:-:S04]  /*3cd0*/  FADD.FTZ R57, R18, R57 ;  /* 0x0000003912397221 */ /* 0x000fc80000010000 */
[----:B------:R-:W-:Y:S01]  /*3ce0*/  FADD.FTZ R57, R16, R57 ;  /* 0x0000003910397221 */ /* 0x000fe20000010000 */
[----:B------:R-:W-:Y:S06]  /*3cf0*/  BRA.DIV UR4, `(.L_x_20511) ;  /* 0x0000004604587947 */ /* 0x000fec000b800000 */
[----:B------:R0:W1:Y:S02]  /*3d00*/  SHFL.BFLY PT, R16, R57, 0x1, 0x1f ;  /* 0x0c201f0039107f89 */ /* 0x00006400000e0000 */
.L_x_20562:
[----:B------:R-:W-:Y:S05]  /*3d10*/  @P0 BRA.U `(.L_x_20512) ;  /* 0x0000000100380947 */ /* 0x000fea0003800000 */
[----:B-1----:R-:W-:Y:S01]  /*3d20*/  FADD.FTZ R16, R57, R16 ;  /* 0x0000001039107221 */ /* 0x002fe20000010000 */
[----:B------:R-:W-:-:S03]  /*3d30*/  I2FP.F32.S32 R18, R51 ;  /* 0x0000003300127245 */ /* 0x000fc60000201400 */
[----:B------:R-:W-:-:S04]  /*3d40*/  FMUL.FTZ R17, R16, UR13 ;  /* 0x0000000d10117c20 */ /* 0x000fc80008410000 */
[----:B------:R-:W-:Y:S01]  /*3d50*/  FFMA.FTZ R18, R18, R56, R17 ;  /* 0x0000003812127223 */ /* 0x000fe20000010011 */
[----:B------:R-:W-:Y:S06]  /*3d60*/  @P0 BRA `(.L_x_20512) ;  /* 0x0000000000240947 */ /* 0x000fec0003800000 */
[----:B------:R-:W-:-:S04]  /*3d70*/  ISETP.GE.AND P0, PT, R54, R47, PT ;  /* 0x0000002f3600720c */ /* 0x000fc80003f06270 */
[----:B------:R-:W-:-:S05]  /*3d80*/  FSEL R16, R18, RZ, !P0 ;  /* 0x000000ff12107208 */ /* 0x000fca0004000000 */
[----:B------:R2:W-:Y:S04]  /*3d90*/  STS [R55], R16 ;  /* 0x0000001037007388 */ /* 0x0005e80000000800 */
[----:B------:R-:W-:Y:S05]  /*3da0*/  @P0 BRA `(.L_x_20512) ;  /* 0x0000000000140947 */ /* 0x000fea0003800000 */
[----:B------:R-:W-:Y:S01]  /*3db0*/  FMNMX.FTZ R41, R41, R18, !PT ;  /* 0x0000001229297209 */ /* 0x000fe20007810000 */
[----:B------:R-:W-:Y:S06]  /*3dc0*/  BRA `(.L_x_20512) ;  /* 0x00000000000c7947 */ /* 0x000fec0003800000 */
.L_x_20510:
[----:B------:R-:W-:-:S13]  /*3dd0*/  ISETP.NE.AND P0, PT, R44, RZ, PT ;  /* 0x000000ff2c00720c */ /* 0x000fda0003f05270 */
[----:B------:R-:W-:-:S05]  /*3de0*/  @!P0 MOV R16, 0xff7fffff ;  /* 0xff7fffff00108802 */ /* 0x000fca0000000f00 */
[----:B------:R3:W-:Y:S02]  /*3df0*/  @!P0 STS [R55], R16 ;  /* 0x0000001037008388 */ /* 0x0007e40000000800 */
.L_x_20512:
[----:B------:R-:W-:Y:S05]  /*3e00*/  BSYNC B1 ;  /* 0x0000000000017941 */ /* 0x000fea0003800000 */
.L_x_20509:
[----:B------:R-:W-:Y:S01]  /*3e10*/  VIADD R52, R52, 0x4 ;  /* 0x0000000434347836 */ /* 0x000fe20000000000 */
[----:B------:R-:W-:Y:S01]  /*3e20*/  IADD3 R48, P1, R48, 0x10, RZ ;  /* 0x0000001030307810 */ /* 0x000fe20007f3e0ff */
[----:B--23--:R-:W-:Y:S02]  /*3e30*/  VIADD R55, R55, 0x100 ;  /* 0x0000010037377836 */ /* 0x00cfe40000000000 */
[----:B------:R-:W-:Y:S01]  /*3e40*/  VIADD R54, R54, 0x40 ;  /* 0x0000004036367836 */ /* 0x000fe20000000000 */
[----:B------:R-:W-:Y:S01]  /*3e50*/  ISETP.GE.AND P0, PT, R52, R45, PT ;  /* 0x0000002d3400720c */ /* 0x000fe20003f06270 */
[----:B------:R-:W-:Y:S01]  /*3e60*/  VIADD R51, R51, 0x40 ;  /* 0x0000004033337836 */ /* 0x000fe20000000000 */
[----:B------:R-:W-:Y:S01]  /*3e70*/  IADD3.X R49, RZ, R49, RZ, P1, !PT ;  /* 0x00000031ff317210 */ /* 0x000fe20000ffe4ff */
[----:B------:R-:W-:-:S10]  /*3e80*/  VIADD R50, R50, 0x40 ;  /* 0x0000004032327836 */ /* 0x000fd40000000000 */
[----:B------:R-:W-:Y:S05]  /*3e90*/  @!P0 BRA `(.L_x_20513) ;  /* 0xffffffec00048947 */ /* 0x000fea000383ffff */
.L_x_20502:
[----:B------:R-:W-:Y:S05]  /*3ea0*/  BSYNC B0 ;  /* 0x0000000000007941 */ /* 0x000fea0003800000 */
.L_x_20501:
[----:B------:R-:W-:Y:S01]  /*3eb0*/  VIADD R2, R47, 0xf ;  /* 0x0000000f2f027836 */ /* 0x000fe20000000000 */
[----:B------:R-:W-:Y:S01]  /*3ec0*/  SHF.R.S32.HI R0, RZ, 0x1f, R15 ;  /* 0x0000001fff007819 */ /* 0x000fe2000001140f */
[----:B------:R-:W-:-:S03]  /*3ed0*/  UMOV UR4, 0xffffffff ;  /* 0xffffffff00047882 */ /* 0x000fc60000000000 */
[----:B------:R-:W-:Y:S02]  /*3ee0*/  SHF.R.S32.HI R3, RZ, 0x1f, R2 ;  /* 0x0000001fff037819 */ /* 0x000fe40000011402 */
[----:B------:R-:W-:Y:S02]  /*3ef0*/  LEA.HI R0, R0, R15, RZ, 0x5 ;  /* 0x0000000f00007211 */ /* 0x000fe400078f28ff */
[----:B------:R-:W-:Y:S02]  /*3f00*/  LEA.HI R3, R3, R2, RZ, 0x4 ;  /* 0x0000000203037211 */ /* 0x000fe400078f20ff */
[----:B------:R-:W-:Y:S02]  /*3f10*/  LOP3.LUT R2, R0, 0xffffffe0, RZ, 0xc0, !PT ;  /* 0xffffffe000027812 */ /* 0x000fe400078ec0ff */
[----:B------:R-:W-:Y:S02]  /*3f20*/  SHF.R.S32.HI R12, RZ, 0x5, R0 ;  /* 0x00000005ff0c7819 */ /* 0x000fe40000011400 */
[----:B------:R-:W-:Y:S01]  /*3f30*/  SHF.R.S32.HI R25, RZ, 0x4, R3 ;  /* 0x00000004ff197819 */ /* 0x000fe20000011403 */
[----:B------:R-:W-:Y:S01]  /*3f40*/  IMAD.IADD R0, R15, 0x1, -R2 ;  /* 0x000000010f007824 */ /* 0x000fe200078e0a02 */
        /* <DEDUP_REMOVED lines=8> */
.L_x_20568:
        /* <DEDUP_REMOVED lines=11> */
[----:B---3--:R-:W-:Y:S02]  /*4080*/  MOV R4, 0xff7fffff ;  /* 0xff7fffff00047802 */ /* 0x008fe40000000f00 */
[----:B------:R-:W-:Y:S01]  /*4090*/  ISETP.GE.AND P1, PT, R15, R46, PT ;  /* 0x0000002e0f00720c */ /* 0x000fe20003f26270 */
[----:B------:R-:W-:Y:S08]  /*40a0*/  BSSY B0, `(.L_x_20515) ;  /* 0x00000f7000007945 */ /* 0x000ff00003800000 */
[----:B------:R-:W3:Y:S01]  /*40b0*/  @!P0 S2R R3, SR_CgaCtaId ;  /* 0x0000000000038919 */ /* 0x000ee20000008800 */
        /* <DEDUP_REMOVED lines=36> */
.L_x_20519:
        /* <DEDUP_REMOVED lines=9> */
[----:B--2---:R-:W-:Y:S01]  /*4390*/  IADD3 R4, R4, 0x200, RZ ;  /* 0x0000020004047810 */ /* 0x004fe20007ffe0ff */
[----:B------:R-:W-:Y:S06]  /*43a0*/  @P0 BRA `(.L_x_20519) ;  /* 0xfffffffc00d40947 */ /* 0x000fec000383ffff */
.L_x_20518:
[----:B------:R-:W-:Y:S05]  /*43b0*/  BSYNC B1 ;  /* 0x0000000000017941 */ /* 0x000fea0003800000 */
.L_x_20517:
        /* <DEDUP_REMOVED lines=14> */
.L_x_20522:
        /* <DEDUP_REMOVED lines=17> */
[C---:B----4-:R-:W-:Y:S01]  /*45b0*/  FADD.FTZ R17, -R2.reuse, R17 ;  /* 0x0000001102117221 */ /* 0x050fe20000010100 */
[----:B------:R-:W-:Y:S02]  /*45c0*/  FMUL.FTZ R9, R9, 1.4426950216293334961 ;  /* 0x3fb8aa3b09097820 */ /* 0x000fe40000410000 */
[----:B------:R-:W4:Y:S01]  /*45d0*/  LDS R39, [R4+0x1400] ;  /* 0x0014000004277984 */ /* 0x000f220000000800 */
[----:B------:R-:W1:Y:S01]  /*45e0*/  MUFU.EX2 R7, R7 ;  /* 0x0000000700077308 */ /* 0x000e620000000800 */
[----:B------:R-:W-:Y:S01]  /*45f0*/  FMUL.FTZ R17, R17, 1.4426950216293334961 ;  /* 0x3fb8aa3b11117820 */ /* 0x000fe20000410000 */
[C---:B0-----:R-:W-:Y:S01]  /*4600*/  FADD.FTZ R19, -R2.reuse, R19 ;  /* 0x0000001302137221 */ /* 0x041fe20000010100 */
[----:B------:R-:W0:Y:S01]  /*4610*/  LDS R41, [R4+0x1600] ;  /* 0x0016000004297984 */ /* 0x000e220000000800 */
        /* <DEDUP_REMOVED lines=30> */
[----:B----4-:R-:W-:Y:S01]  /*4800*/  FADD.FTZ R8, R8, R19 ;  /* 0x0000001308087221 */ /* 0x010fe20000010000 */
[C---:B------:R-:W-:Y:S01]  /*4810*/  FADD.FTZ R39, -R2.reuse, R39 ;  /* 0x0000002702277221 */ /* 0x040fe20000010100 */
[----:B0-----:R-:W-:Y:S01]  /*4820*/  FADD.FTZ R41, -R2, R41 ;  /* 0x0000002902297221 */ /* 0x001fe20000010100 */
        /* <DEDUP_REMOVED lines=43> */
.L_x_20521:
[----:B------:R-:W-:Y:S05]  /*4ae0*/  BSYNC B1 ;  /* 0x0000000000017941 */ /* 0x000fea0003800000 */
.L_x_20520:
        /* <DEDUP_REMOVED lines=16> */
[C---:B---3--:R-:W-:Y:S01]  /*4bf0*/  FADD.FTZ R9, -R2.reuse, R9 ;  /* 0x0000000902097221 */ /* 0x048fe20000010100 */
[----:B----4-:R-:W-:-:S03]  /*4c00*/  FADD.FTZ R17, -R2, R17 ;  /* 0x0000001102117221 */ /* 0x010fc60000010100 */
[----:B------:R-:W-:Y:S01]  /*4c10*/  FMUL.FTZ R9, R9, 1.4426950216293334961 ;  /* 0x3fb8aa3b09097820 */ /* 0x000fe20000410000 */
[----:B------:R-:W2:Y:S01]  /*4c20*/  MUFU.EX2 R7, R7 ;  /* 0x0000000700077308 */ /* 0x000ea20000000800 */
[----:B------:R-:W-:Y:S01]  /*4c30*/  FMUL.FTZ R17, R17, 1.4426950216293334961 ;  /* 0x3fb8aa3b11117820 */ /* 0x000fe20000410000 */
[C---:B0-----:R-:W-:Y:S01]  /*4c40*/  FADD.FTZ R19, -R2.reuse, R19 ;  /* 0x0000001302137221 */ /* 0x041fe20000010100 */
[----:B-1----:R-:W-:-:S03]  /*4c50*/  FADD.FTZ R21, -R2, R21 ;  /* 0x0000001502157221 */ /* 0x002fc60000010100 */
[----:B------:R-:W-:Y:S02]  /*4c60*/  FMUL.FTZ R19, R19, 1.4426950216293334961 ;  /* 0x3fb8aa3b13137820 */ /* 0x000fe40000410000 */
[----:B------:R-:W0:Y:S01]  /*4c70*/  MUFU.EX2 R9, R9 ;  /* 0x0000000900097308 */ /* 0x000e220000000800 */
[----:B------:R-:W-:Y:S01]  /*4c80*/  FMUL.FTZ R21, R21, 1.4426950216293334961 ;  /* 0x3fb8aa3b15157820 */ /* 0x000fe20000410000 */
[C---:B------:R-:W-:Y:S01]  /*4c90*/  FADD.FTZ R23, -R2.reuse, R23 ;  /* 0x0000001702177221 */ /* 0x040fe20000010100 */
[----:B------:R-:W-:-:S03]  /*4ca0*/  FADD.FTZ R27, -R2, R27 ;  /* 0x0000001b021b7221 */ /* 0x000fc60000010100 */
[----:B------:R-:W-:Y:S02]  /*4cb0*/  FMUL.FTZ R23, R23, 1.4426950216293334961 ;  /* 0x3fb8aa3b17177820 */ /* 0x000fe40000410000 */
[----:B------:R-:W1:Y:S01]  /*4cc0*/  MUFU.EX2 R17, R17 ;  /* 0x0000001100117308 */ /* 0x000e620000000800 */
[----:B--2---:R-:W-:Y:S01]  /*4cd0*/  FADD.FTZ R3, R3, R7 ;  /* 0x0000000703037221 */ /* 0x004fe20000010000 */
[----:B------:R-:W-:Y:S01]  /*4ce0*/  FADD.FTZ R29, -R2, R29 ;  /* 0x0000001d021d7221 */ /* 0x000fe20000010100 */
[----:B------:R-:W-:Y:S01]  /*4cf0*/  FMUL.FTZ R27, R27, 1.4426950216293334961 ;  /* 0x3fb8aa3b1b1b7820 */ /* 0x000fe20000410000 */
[----:B------:R-:W-:Y:S02]  /*4d00*/  STS [R4+-0x400], R7 ;  /* 0xfffc000704007388 */ /* 0x000fe40000000800 */
[----:B------:R-:W-:Y:S02]  /*4d10*/  FMUL.FTZ R29, R29, 1.4426950216293334961 ;  /* 0x3fb8aa3b1d1d7820 */ /* 0x000fe40000410000 */
[----:B------:R-:W2:Y:S01]  /*4d20*/  MUFU.EX2 R19, R19 ;  /* 0x0000001300137308 */ /* 0x000ea20000000800 */
[----:B0-----:R-:W-:Y:S01]  /*4d30*/  FADD.FTZ R3, R3, R9 ;  /* 0x0000000903037221 */ /* 0x001fe20000010000 */
[----:B------:R-:W-:Y:S06]  /*4d40*/  STS [R4+-0x200], R9 ;  /* 0xfffe000904007388 */ /* 0x000fec0000000800 */
        /* <DEDUP_REMOVED lines=17> */
.L_x_20524:
[----:B------:R-:W-:Y:S05]  /*4e60*/  BSYNC B1 ;  /* 0x0000000000017941 */ /* 0x000fea0003800000 */
.L_x_20523:
[----:B------:R-:W-:-:S13]  /*4e70*/  ISETP.LT.OR P0, PT, R5, R46, P0 ;  /* 0x0000002e0500720c */ /* 0x000fda0000701670 */
        /* <DEDUP_REMOVED lines=25> */
.L_x_20516:
[----:B------:R-:W-:Y:S05]  /*5010*/  BSYNC B0 ;  /* 0x0000000000007941 */ /* 0x000fea0003800000 */
.L_x_20515:
[----:B----4-:R-:W3:Y:S01]  /*5020*/  SHFL.BFLY PT, R4, R3, 0x10, 0x1f ;  /* 0x0e001f0003047f89 */ /* 0x010ee200000e0000 */
[----:B------:R-:W-:Y:S01]  /*5030*/  LOP3.LUT P0, R9, R15, 0x1f, RZ, 0xc0, !PT ;  /* 0x0000001f0f097812 */ /* 0x000fe2000780c0ff */
[----:B------:R-:W-:Y:S03]  /*5040*/  BSSY B0, `(.L_x_20525) ;  /* 0x00000b3000007945 */ /* 0x000fe60003800000 */
[----:B------:R-:W-:-:S09]  /*5050*/  ISETP.GT.U32.AND P2, PT, R9, 0x3, PT ;  /* 0x000000030900780c */ /* 0x000fd20003f44070 */
[----:B------:R-:W4:Y:S04]  /*5060*/  @!P0 S2R R17, SR_CgaCtaId ;  /* 0x0000000000118919 */ /* 0x000f280000008800 */
[----:B-1----:R-:W1:Y:S01]  /*5070*/  @!P2 S2R R16, SR_CgaCtaId ;  /* 0x000000000010a919 */ /* 0x002e620000008800 */
        /* <DEDUP_REMOVED lines=8> */
[----:B------:R-:W-:Y:S01]  /*5100*/  @!P0 LOP3.LUT R3, R3, 0x1ffffffc, RZ, 0xc0, !PT ;  /* 0x1ffffffc03038812 */ /* 0x000fe200078ec0ff */
[----:B---3--:R-:W-:Y:S01]  /*5110*/  FADD.FTZ R6, R5, R6 ;  /* 0x0000000605067221 */ /* 0x008fe20000010000 */
[----:B------:R-:W-:-:S04]  /*5120*/  @!P2 MOV R5, 0x400 ;  /* 0x000004000005a802 */ /* 0x000fc80000000f00 */
[----:B------:R-:W3:Y:S01]  /*5130*/  SHFL.BFLY PT, R7, R6, 0x2, 0x1f ;  /* 0x0c401f0006077f89 */ /* 0x000ee200000e0000 */
[----:B------:R-:W-:-:S04]  /*5140*/  @!P2 IADD3 R5, R5, 0xa0, RZ ;  /* 0x000000a00505a810 */ /* 0x000fc80007ffe0ff */
[----:B-1----:R-:W-:Y:S01]  /*5150*/  @!P2 LEA R16, R16, R5, 0x18 ;  /* 0x000000051010a211 */ /* 0x002fe200078ec0ff */
[----:B------:R-:W-:-:S04]  /*5160*/  @!P0 IMAD.IADD R5, R3, 0x1, R4 ;  /* 0x0000000103058824 */ /* 0x000fc800078e0204 */
[----:B------:R-:W-:Y:S02]  /*5170*/  @!P2 IMAD R9, R9, 0x4, R16 ;  /* 0x000000040909a824 */ /* 0x000fe400078e0210 */
[----:B---3--:R-:W-:-:S05]  /*5180*/  FADD.FTZ R7, R6, R7 ;  /* 0x0000000706077221 */ /* 0x008fca0000010000 */
        /* <DEDUP_REMOVED lines=11> */
[----:B------:R-:W3:Y:S01]  /*5240*/  S2R R4, SR_CTAID.Z ;  /* 0x0000000000047919 */ /* 0x000ee20000002700 */
[----:B------:R-:W-:Y:S01]  /*5250*/  IMAD.MOV.U32 R5, RZ, RZ, -0x20 ;  /* 0xffffffe0ff057424 */ /* 0x000fe200078e00ff */
[----:B------:R-:W-:Y:S01]  /*5260*/  BSSY B1, `(.L_x_20527) ;  /* 0x000001f000017945 */ /* 0x000fe20003800000 */
[----:B------:R-:W-:Y:S02]  /*5270*/  IMAD.MOV.U32 R7, RZ, RZ, R15 ;  /* 0x000000ffff077224 */ /* 0x000fe400078e000f */
        /* <DEDUP_REMOVED lines=21> */
.L_x_20529:
        /* <DEDUP_REMOVED lines=8> */
.L_x_20528:
[----:B------:R-:W-:Y:S05]  /*5450*/  BSYNC B1 ;  /* 0x0000000000017941 */ /* 0x000fea0003800000 */
.L_x_20527:
        /* <DEDUP_REMOVED lines=14> */
.L_x_20532:
[----:B------:R-:W1:Y:S01]  /*5540*/  LDS R9, [R5+-0x400] ;  /* 0xfffc000005097984 */ /* 0x000e620000000800 */
[----:B------:R-:W-:-:S03]  /*5550*/  VIADD R7, R7, 0x800 ;  /* 0x0000080007077836 */ /* 0x000fc60000000000 */
[----:B------:R-:W3:Y:S02]  /*5560*/  LDS R17, [R5+-0x200] ;  /* 0xfffe000005117984 */ /* 0x000ee40000000800 */
[----:B------:R-:W-:Y:S02]  /*5570*/  ISETP.GE.AND P1, PT, R7, R32, PT ;  /* 0x000000200700720c */ /* 0x000fe40003f26270 */
[----:B------:R-:W4:Y:S04]  /*5580*/  LDS R19, [R5] ;  /* 0x0000000005137984 */ /* 0x000f280000000800 */
[----:B------:R-:W0:Y:S04]  /*5590*/  LDS R21, [R5+0x200] ;  /* 0x0002000005157984 */ /* 0x000e280000000800 */
[----:B------:R-:W2:Y:S04]  /*55a0*/  LDS R23, [R5+0x400] ;  /* 0x0004000005177984 */ /* 0x000ea80000000800 */
[----:B------:R-:W2:Y:S04]  /*55b0*/  LDS R27, [R5+0x600] ;  /* 0x00060000051b7984 */ /* 0x000ea80000000800 */
[----:B------:R-:W-:Y:S04]  /*55c0*/  LDS R29, [R5+0x800] ;  /* 0x00080000051d7984 */ /* 0x000fe80000000800 */
        /* <DEDUP_REMOVED lines=43> */
.L_x_20531:
[----:B------:R-:W-:Y:S05]  /*5880*/  BSYNC B1 ;  /* 0x0000000000017941 */ /* 0x000fea0003800000 */
.L_x_20530:
[----:B------:R-:W-:Y:S01]  /*5890*/  IADD3 R6, R46, -R7, RZ ;  /* 0x800000072e067210 */ /* 0x000fe20007ffe0ff */
[----:B------:R-:W-:Y:S03]  /*58a0*/  BSSY B1, `(.L_x_20533) ;  /* 0x000001e000017945 */ /* 0x000fe60003800000 */
[----:B------:R-:W-:-:S13]  /*58b0*/  ISETP.GT.AND P1, PT, R6, 0x200, PT ;  /* 0x000002000600780c */ /* 0x000fda0003f24270 */
[----:B------:R-:W-:Y:S05]  /*58c0*/  @!P1 BRA `(.L_x_20534) ;  /* 0x00000000006c9947 */ /* 0x000fea0003800000 */
[----:B------:R-:W1:Y:S01]  /*58d0*/  LDS R9, [R5+-0x400] ;  /* 0xfffc000005097984 */ /* 0x000e620000000800 */
[----:B------:R-:W-:Y:S01]  /*58e0*/  PLOP3.LUT P0, PT, PT, PT, PT, 0x8, 0x0 ;  /* 0x000000000000781c */ /* 0x000fe20003f0e170 */
[----:B------:R-:W-:Y:S02]  /*58f0*/  VIADD R7, R7, 0x400 ;  /* 0x0000040007077836 */ /* 0x000fe40000000000 */
[----:B------:R-:W3:Y:S04]  /*5900*/  LDS R17, [R5+-0x200] ;  /* 0xfffe000005117984 */ /* 0x000ee80000000800 */
[----:B------:R-:W4:Y:S04]  /*5910*/  LDS R19, [R5] ;  /* 0x0000000005137984 */ /* 0x000f280000000800 */
[----:B------:R-:W0:Y:S04]  /*5920*/  LDS R21, [R5+0x200] ;  /* 0x0002000005157984 */ /* 0x000e280000000800 */
[----:B------:R-:W2:Y:S04]  /*5930*/  LDS R23, [R5+0x400] ;  /* 0x0004000005177984 */ /* 0x000ea80000000800 */
        /* <DEDUP_REMOVED lines=8> */
[----:B0-----:R-:W-:-:S03]  /*59c0*/  FMUL.FTZ R18, R21, R4 ;  /* 0x0000000415127220 */ /* 0x001fc60000410000 */
        /* <DEDUP_REMOVED lines=11> */
.L_x_20534:
[----:B------:R-:W-:Y:S05]  /*5a80*/  BSYNC B1 ;  /* 0x0000000000017941 */ /* 0x000fea0003800000 */
.L_x_20533:
[----:B------:R-:W-:-:S13]  /*5a90*/  ISETP.LT.OR P0, PT, R7, R46, P0 ;  /* 0x0000002e0700720c */ /* 0x000fda0000701670 */
[----:B------:R-:W-:Y:S05]  /*5aa0*/  @!P0 BRA `(.L_x_20526) ;  /* 0x0000000000308947 */ /* 0x000fea0003800000 */
[----:B------:R-:W1:Y:S04]  /*5ab0*/  LDS R7, [R5+-0x400] ;  /* 0xfffc000005077984 */ /* 0x000e680000000800 */
[----:B------:R-:W3:Y:S04]  /*5ac0*/  LDS R9, [R5+-0x200] ;  /* 0xfffe000005097984 */ /* 0x000ee80000000800 */
[----:B------:R-:W4:Y:S04]  /*5ad0*/  LDS R17, [R5] ;  /* 0x0000000005117984 */ /* 0x000f280000000800 */
[----:B------:R-:W0:Y:S01]  /*5ae0*/  LDS R19, [R5+0x200] ;  /* 0x0002000005137984 */ /* 0x000e220000000800 */
[-C--:B-1----:R-:W-:Y:S01]  /*5af0*/  FMUL.FTZ R6, R7, R4.reuse ;  /* 0x0000000407067220 */ /* 0x082fe20000410000 */
[----:B---3--:R-:W-:-:S04]  /*5b00*/  FMUL.FTZ R8, R9, R4 ;  /* 0x0000000409087220 */ /* 0x008fc80000410000 */
[----:B------:R3:W-:Y:S01]  /*5b10*/  STS [R5+-0x400], R6 ;  /* 0xfffc000605007388 */ /* 0x0007e20000000800 */
[----:B----4-:R-:W-:-:S03]  /*5b20*/  FMUL.FTZ R16, R17, R4 ;  /* 0x0000000411107220 */ /* 0x010fc60000410000 */
[----:B------:R3:W-:Y:S01]  /*5b30*/  STS [R5+-0x200], R8 ;  /* 0xfffe000805007388 */ /* 0x0007e20000000800 */
[----:B0-----:R-:W-:-:S03]  /*5b40*/  FMUL.FTZ R4, R19, R4 ;  /* 0x0000000413047220 */ /* 0x001fc60000410000 */
[----:B------:R3:W-:Y:S04]  /*5b50*/  STS [R5], R16 ;  /* 0x0000001005007388 */ /* 0x0007e80000000800 */
[----:B------:R3:W-:Y:S02]  /*5b60*/  STS [R5+0x200], R4 ;  /* 0x0002000405007388 */ /* 0x0007e40000000800 */
.L_x_20526:
[----:B------:R-:W-:Y:S05]  /*5b70*/  BSYNC B0 ;  /* 0x0000000000007941 */ /* 0x000fea0003800000 */
.L_x_20525:
        /* <DEDUP_REMOVED lines=27> */
[----:B------:R-:W-:Y:S01]  /*5d30*/  IMAD.U32 R6, RZ, RZ, UR4 ;  /* 0x00000004ff067e24 */ /* 0x000fe2000f8e00ff */
[----:B------:R-:W-:Y:S02]  /*5d40*/  MOV R5, UR7 ;  /* 0x0000000700057c02 */ /* 0x000fe40008000f00 */
[----:B------:R-:W-:-:S03]  /*5d50*/  IMAD.U32 R7, RZ, RZ, UR5 ;  /* 0x00000005ff077e24 */ /* 0x000fc6000f8e00ff */
[----:B--2---:R4:W-:Y:S04]  /*5d60*/  STG.E desc[UR10][R4.64], R2 ;  /* 0x0000000204007986 */ /* 0x0049e8000c10190a */
[----:B------:R4:W-:Y:S02]  /*5d70*/  STG.E desc[UR10][R6.64], R3 ;  /* 0x0000000306007986 */ /* 0x0009e4000c10190a */
.L_x_20536:
[----:B------:R-:W-:Y:S05]  /*5d80*/  BSYNC B0 ;  /* 0x0000000000007941 */ /* 0x000fea0003800000 */
.L_x_20535:
[----:B------:R-:W-:Y:S01]  /*5d90*/  ULDC UR8, c[0x0][0x26c] ;  /* 0x00009b0000087ab9 */ /* 0x000fe20000000800 */
[----:B------:R-:W-:Y:S04]  /*5da0*/  BSSY B1, `(.L_x_20537) ;  /* 0x00001c7000017945 */ /* 0x000fe80003800000 */
[----:B------:R-:W-:Y:S05]  /*5db0*/  @!P1 BRA `(.L_x_20538) ;  /* 0x0000000000109947 */ /* 0x000fea0003800000 */
[----:B------:R-:W-:Y:S01]  /*5dc0*/  IMAD.MOV.U32 R30, RZ, RZ, RZ ;  /* 0x000000ffff1e7224 */ /* 0x000fe200078e00ff */
[----:B------:R-:W-:Y:S02]  /*5dd0*/  CS2R R28, SRZ ;  /* 0x00000000001c7805 */ /* 0x000fe4000001ff00 */
[----:B------:R-:W-:Y:S01]  /*5de0*/  CS2R R26, SRZ ;  /* 0x00000000001a7805 */ /* 0x000fe2000001ff00 */
[----:B------:R-:W-:Y:S06]  /*5df0*/  BRA `(.L_x_20539) ;  /* 0x0000001c00047947 */ /* 0x000fec0003800000 */
.L_x_20538:
[----:B-1-34-:R-:W1:Y:S01]  /*5e00*/  I2F.RP R4, R13 ;  /* 0x0000000d00047306 */ /* 0x01ae620000209400 */
[----:B------:R-:W3:Y:S01]  /*5e10*/  S2UR UR4, SR_CTAID.Y ;  /* 0x00000000000479c3 */ /* 0x000ee20000002600 */
[----:B------:R-:W4:Y:S01]  /*5e20*/  S2R R5, SR_CTAID.Z ;  /* 0x0000000000057919 */ /* 0x000f220000002700 */
[----:B------:R-:W-:Y:S01]  /*5e30*/  ULDC.64 UR6, c[0x0][0x248] ;  /* 0x0000920000067ab9 */ /* 0x000fe20000000a00 */
[----:B------:R-:W-:Y:S01]  /*5e40*/  IADD3 R25, -R25, 0x1, RZ ;  /* 0x0000000119197810 */ /* 0x000fe20007ffe1ff */
[----:B------:R-:W-:Y:S01]  /*5e50*/  IMAD.MOV.U32 R30, RZ, RZ, RZ ;  /* 0x000000ffff1e7224 */ /* 0x000fe200078e00ff */
[----:B------:R-:W-:Y:S02]  /*5e60*/  CS2R R28, SRZ ;  /* 0x00000000001c7805 */ /* 0x000fe4000001ff00 */
[----:B------:R-:W-:Y:S01]  /*5e70*/  CS2R R26, SRZ ;  /* 0x00000000001a7805 */ /* 0x000fe2000001ff00 */
[----:B--2---:R-:W3:Y:S01]  /*5e80*/  LDC R2, c[0x0][0x258] ;  /* 0x00009600ff027b82 */ /* 0x004ee20000000800 */
[----:B-1----:R-:W1:Y:S07]  /*5e90*/  MUFU.RCP R4, R4 ;  /* 0x0000000400047308 */ /* 0x002e6e0000001000 */
[----:B------:R-:W2:Y:S08]  /*5ea0*/  S2UR UR5, SR_CgaCtaId ;  /* 0x00000000000579c3 */ /* 0x000eb00000008800 */
[----:B------:R-:W0:Y:S01]  /*5eb0*/  LDC R36, c[0x0][0x26c] ;  /* 0x00009b00ff247b82 */ /* 0x000e220000000800 */
[----:B-1----:R-:W-:-:S02]  /*5ec0*/  VIADD R22, R4, 0xffffffe ;  /* 0x0ffffffe04167836 */ /* 0x002fc40000000000 */
[----:B---3--:R-:W-:Y:S01]  /*5ed0*/  IMAD R3, R2, UR4, RZ ;  /* 0x0000000402037c24 */ /* 0x008fe2000f8e02ff */
[----:B------:R-:W-:Y:S01]  /*5ee0*/  SHF.R.S32.HI R2, RZ, 0x1f, R42 ;  /* 0x0000001fff027819 */ /* 0x000fe2000001142a */
[----:B------:R1:W3:Y:S01]  /*5ef0*/  F2I.FTZ.U32.TRUNC.NTZ R23, R22 ;  /* 0x0000001600177305 */ /* 0x0002e2000021f000 */
[----:B------:R-:W-:Y:S01]  /*5f00*/  UMOV UR4, 0x400 ;  /* 0x0000040000047882 */ /* 0x000fe20000000000 */
[----:B----4-:R-:W-:Y:S01]  /*5f10*/  LEA R35, R5, R12, 0x5 ;  /* 0x0000000c05237211 */ /* 0x010fe200078e28ff */
[----:B------:R-:W-:Y:S01]  /*5f20*/  UIADD3 UR4, UR4, 0xc0, URZ ;  /* 0x000000c004047890 */ /* 0x000fe2000fffe03f */
[----:B------:R-:W-:-:S03]  /*5f30*/  IADD3 R7, P0, R3, R42, RZ ;  /* 0x0000002a03077210 */ /* 0x000fc60007f1e0ff */
[----:B--2---:R-:W-:Y:S01]  /*5f40*/  ULEA UR4, UR5, UR4, 0x18 ;  /* 0x0000000405047291 */ /* 0x004fe2000f8ec03f */
[----:B------:R-:W-:Y:S01]  /*5f50*/  LEA.HI.X.SX32 R2, R3, R2, 0x1, P0 ;  /* 0x0000000203027211 */ /* 0x000fe200000f0eff */
[----:B-1----:R-:W-:Y:S01]  /*5f60*/  HFMA2.MMA R22, -RZ, RZ, 0, 0 ;  /* 0x00000000ff167435 */ /* 0x002fe200000001ff */
[----:B------:R-:W-:Y:S01]  /*5f70*/  LEA R24, P0, R7, UR6, 0x2 ;  /* 0x0000000607187c11 */ /* 0x000fe2000f8010ff */
[----:B------:R-:W-:Y:S01]  /*5f80*/  ULDC UR6, c[0x0][0x28c] ;  /* 0x0000a30000067ab9 */ /* 0x000fe20000000800 */
[----:B------:R-:W-:Y:S01]  /*5f90*/  IMAD.SHL.U32 R35, R35, 0x10, RZ ;  /* 0x0000001023237824 */ /* 0x000fe200078e00ff */
[----:B0-----:R-:W-:Y:S01]  /*5fa0*/  SHF.R.S32.HI R36, RZ, 0x1f, R36 ;  /* 0x0000001fff247819 */ /* 0x001fe20000011424 */
[----:B------:R-:W-:Y:S02]  /*5fb0*/  VIADD R11, R11, -UR6 ;  /* 0x800000060b0b7c36 */ /* 0x000fe40008000000 */
[----:B---3--:R-:W-:-:S04]  /*5fc0*/  IMAD.MOV R6, RZ, RZ, -R23 ;  /* 0x000000ffff067224 */ /* 0x008fc800078e0a17 */
[----:B------:R-:W-:-:S04]  /*5fd0*/  IMAD R3, R13, R6, RZ ;  /* 0x000000060d037224 */ /* 0x000fc800078e02ff */
[----:B------:R-:W-:Y:S01]  /*5fe0*/  IMAD.HI.U32 R22, R23, R3, R22 ;  /* 0x0000000317167227 */ /* 0x000fe200078e0016 */
[----:B------:R-:W-:Y:S01]  /*5ff0*/  LEA.HI.X R23, R7, UR7, R2, 0x2, P0 ;  /* 0x0000000707177c11 */ /* 0x000fe200080f1402 */
[----:B------:R-:W-:Y:S01]  /*6000*/  ULDC UR7, c[0x0][0x270] ;  /* 0x00009c0000077ab9 */ /* 0x000fe20000000800 */
[----:B------:R-:W-:-:S04]  /*6010*/  LEA.HI R2, R0, R0, RZ, 0x1 ;  /* 0x0000000000027211 */ /* 0x000fc800078f08ff */
[C---:B------:R-:W-:Y:S01]  /*6020*/  LOP3.LUT R3, R2.reuse, 0xfffffffe, RZ, 0xc0, !PT ;  /* 0xfffffffe02037812 */ /* 0x040fe200078ec0ff */
[----:B------:R-:W-:-:S04]  /*6030*/  IMAD.SHL.U32 R2, R2, 0x8, RZ ;  /* 0x0000000802027824 */ /* 0x000fc800078e00ff */
[----:B------:R-:W-:Y:S01]  /*6040*/  IMAD.IADD R3, R0, 0x1, -R3 ;  /* 0x0000000100037824 */ /* 0x000fe200078e0a03 */
[----:B------:R-:W-:Y:S01]  /*6050*/  LOP3.LUT R4, R2, 0xfffffff0, RZ, 0xc0, !PT ;  /* 0xfffffff002047812 */ /* 0x000fe200078ec0ff */
[----:B------:R-:W-:Y:S02]  /*6060*/  IMAD R2, R14, UR7, RZ ;  /* 0x000000070e027c24 */ /* 0x000fe4000f8e02ff */
[----:B------:R-:W-:Y:S02]  /*6070*/  IMAD R14, R12, 0x2, R3 ;  /* 0x000000020c0e7824 */ /* 0x000fe400078e0203 */
[----:B------:R-:W-:Y:S01]  /*6080*/  IMAD R37, R3, 0x8, R4 ;  /* 0x0000000803257824 */ /* 0x000fe200078e0204 */
[----:B------:R-:W-:Y:S01]  /*6090*/  SHF.R.S32.HI R3, RZ, 0x1f, R2 ;  /* 0x0000001fff037819 */ /* 0x000fe20000011402 */
[----:B------:R-:W-:Y:S01]  /*60a0*/  IMAD R32, R5, 0x40, R14 ;  /* 0x0000004005207824 */ /* 0x000fe200078e020e */
[----:B------:R-:W-:Y:S01]  /*60b0*/  LEA R14, R14, UR4, 0x5 ;  /* 0x000000040e0e7c11 */ /* 0x000fe2000f8e28ff */
[C---:B------:R-:W-:Y:S01]  /*60c0*/  VIADD R33, R37.reuse, 0x300 ;  /* 0x0000030025217836 */ /* 0x040fe20000000000 */
[C---:B------:R-:W-:Y:S01]  /*60d0*/  IADD3 R34, R37.reuse, 0x200, RZ ;  /* 0x0000020025227810 */ /* 0x040fe20007ffe0ff */
[----:B------:R-:W-:-:S02]  /*60e0*/  VIADD R31, R37, 0x400 ;  /* 0x00000400251f7836 */ /* 0x000fc40000000000 */
[----:B------:R-:W-:Y:S02]  /*60f0*/  IMAD.SHL.U32 R32, R32, 0x8, RZ ;  /* 0x0000000820207824 */ /* 0x000fe400078e00ff */
[----:B------:R-:W-:-:S07]  /*6100*/  VIADD R14, R14, 0x10 ;  /* 0x000000100e0e7836 */ /* 0x000fce0000000000 */
.L_x_20552:
[----:B------:R-:W0:Y:S01]  /*6110*/  LDC R8, c[0x0][0x294] ;  /* 0x0000a500ff087b82 */ /* 0x000e220000000800 */
[----:B------:R-:W-:Y:S01]  /*6120*/  IABS R5, R35 ;  /* 0x0000002300057213 */ /* 0x000fe20000000000 */
[----:B------:R-:W-:Y:S01]  /*6130*/  BSSY B0, `(.L_x_20540) ;  /* 0x0000185000007945 */ /* 0x000fe20003800000 */
[----:B------:R-:W-:-:S03]  /*6140*/  IADD3 R61, R25, R42, RZ ;  /* 0x0000002a193d7210 */ /* 0x000fc60007ffe0ff */
[----:B------:R-:W-:Y:S02]  /*6150*/  IMAD.HI.U32 R4, R22, R5, RZ ;  /* 0x0000000516047227 */ /* 0x000fe400078e00ff */
[----:B------:R-:W1:Y:S03]  /*6160*/  LDC R18, c[0x0][0x290] ;  /* 0x0000a400ff127b82 */ /* 0x000e660000000800 */
[----:B------:R-:W-:Y:S02]  /*6170*/  IADD3 R6, RZ, -R4, RZ ;  /* 0x80000004ff067210 */ /* 0x000fe40007ffe0ff */
        /* <DEDUP_REMOVED lines=25> */
[----:B------:R-:W-:Y:S01]  /*6310*/  IMAD.HI.U32 R4, R5, R19, R4 ;  /* 0x0000001305047227 */ /* 0x000fe200078e0004 */
        /* <DEDUP_REMOVED lines=22> */
[----:B------:R-:W-:Y:S01]  /*6480*/  IADD3 R16, P4, R31, R4, RZ ;  /* 0x000000041f107210 */ /* 0x000fe20007f9e0ff */
[----:B------:R-:W-:Y:S01]  /*6490*/  IMAD.IADD R40, R5, 0x1, R17 ;  /* 0x0000000105287824 */ /* 0x000fe200078e0211 */
[----:B0-----:R-:W-:Y:S02]  /*64a0*/  LEA R6, P1, R7, R20, 0x1 ;  /* 0x0000001407067211 */ /* 0x001fe400078208ff */
[----:B------:R-:W-:Y:S02]  /*64b0*/  IADD3 R5, P2, R33, R4, RZ ;  /* 0x0000000421057210 */ /* 0x000fe40007f5e0ff */
[----:B------:R-:W-:Y:S02]  /*64c0*/  LEA.HI.X.SX32 R18, R34, R40, 0x1, P0 ;  /* 0x0000002822127211 */ /* 0x000fe400000f0eff */
[----:B------:R-:W-:-:S02]  /*64d0*/  IADD3 R19, P0, R37, R4, RZ ;  /* 0x0000000425137210 */ /* 0x000fc40007f1e0ff */
[----:B------:R-:W-:Y:S02]  /*64e0*/  LEA.HI.X R7, R7, R21, R18, 0x1, P1 ;  /* 0x0000001507077211 */ /* 0x000fe400008f0c12 */
[-C--:B------:R-:W-:Y:S02]  /*64f0*/  LEA R8, P1, R19, R20.reuse, 0x1 ;  /* 0x0000001413087211 */ /* 0x080fe400078208ff */
[----:B------:R-:W-:Y:S01]  /*6500*/  LEA R4, P3, R5, R20, 0x1 ;  /* 0x0000001405047211 */ /* 0x000fe200078608ff */
        /* <DEDUP_REMOVED lines=18> */
[----:B-----5:R-:W5:Y:S04]  /*6630*/  LDG.E.CONSTANT R56, desc[UR10][R8.64+0x20c] ;  /* 0x00020c0a08387981 */ /* 0x020f68000c1e9900 */
        /* <DEDUP_REMOVED lines=25> */
[----:B-----5:R-:W-:Y:S02]  /*67d0*/  SEL R17, R58, RZ, !P1 ;  /* 0x000000ff3a117207 */ /* 0x020fe40004800000 */
[----:B------:R-:W-:Y:S01]  /*67e0*/  ISETP.GE.AND P4, PT, R8, R47, PT ;  /* 0x0000002f0800720c */ /* 0x000fe20003f86270 */
[----:B------:R-:W-:Y:S01]  /*67f0*/  VIADD R8, R32, 0x7 ;  /* 0x0000000720087836 */ /* 0x000fe20000000000 */
[----:B------:R-:W-:-:S02]  /*6800*/  PRMT R9, R58, 0x7632, R9 ;  /* 0x000076323a097816 */ /* 0x000fc40000000009 */
[-C--:B------:R-:W-:Y:S02]  /*6810*/  ISETP.GE.AND P2, PT, R20, R47.reuse, PT ;  /* 0x0000002f1400720c */ /* 0x080fe40003f46270 */
[-C--:B------:R-:W-:Y:S02]  /*6820*/  ISETP.GE.AND P1, PT, R8, R47.reuse, PT ;  /* 0x0000002f0800720c */ /* 0x080fe40003f26270 */
[----:B------:R-:W-:Y:S02]  /*6830*/  IADD3 R16, R32, 0x1, RZ ;  /* 0x0000000120107810 */ /* 0x000fe40007ffe0ff */
[----:B------:R-:W-:Y:S02]  /*6840*/  @P5 PRMT R60, RZ, 0x7610, R60 ;  /* 0x00007610ff3c5816 */ /* 0x000fe4000000003c */
[----:B------:R-:W-:Y:S02]  /*6850*/  SEL R58, R9, RZ, !P6 ;  /* 0x000000ff093a7207 */ /* 0x000fe40007000000 */
        /* <DEDUP_REMOVED lines=13> */
.L_x_20543:
[----:B------:R-:W-:Y:S05]  /*6930*/  BSYNC B2 ;  /* 0x0000000000027941 */ /* 0x000fea0003800000 */
.L_x_20542:
        /* <DEDUP_REMOVED lines=55> */
.L_x_20545:
[----:B------:R-:W-:Y:S05]  /*6cb0*/  BSYNC B2 ;  /* 0x0000000000027941 */ /* 0x000fea0003800000 */
.L_x_20544:
        /* <DEDUP_REMOVED lines=8> */
[----:B------:R-:W-:-:S02]  /*6d40*/  PRMT R19, R18, 0x7632, R19 ;  /* 0x0000763212137816 */ /* 0x000fc40000000013 */
[----:B------:R-:W-:Y:S01]  /*6d50*/  PRMT R17, R16, 0x7632, R17 ;  /* 0x0000763210117816 */ /* 0x000fe20000000011 */
[----:B------:R-:W-:Y:S01]  /*6d60*/  IMAD.U32 R9, R9, 0x10000, RZ ;  /* 0x0001000009097824 */ /* 0x000fe200078e00ff */
[----:B------:R-:W-:Y:S01]  /*6d70*/  SHF.L.U32 R20, R18, 0x10, RZ ;  /* 0x0000001012147819 */ /* 0x000fe200000006ff */
[----:B------:R-:W-:Y:S02]  /*6d80*/  IMAD.U32 R16, R16, 0x10000, RZ ;  /* 0x0001000010107824 */ /* 0x000fe400078e00ff */
[----:B------:R-:W-:Y:S02]  /*6d90*/  IMAD.U32 R21, R17, 0x10000, RZ ;  /* 0x0001000011157824 */ /* 0x000fe400078e00ff */
[----:B------:R-:W-:Y:S01]  /*6da0*/  FADD.FTZ R17, R8, R9 ;  /* 0x0000000908117221 */ /* 0x000fe20000010000 */
[----:B------:R-:W-:Y:S01]  /*6db0*/  PRMT R8, R56, 0x7610, R8 ;  /* 0x0000761038087816 */ /* 0x000fe20000000008 */
[----:B------:R-:W-:Y:S02]  /*6dc0*/  IMAD.U32 R19, R19, 0x10000, RZ ;  /* 0x0001000013137824 */ /* 0x000fe400078e00ff */
[----:B------:R-:W-:Y:S01]  /*6dd0*/  FADD.FTZ R18, R16, R21 ;  /* 0x0000001510127221 */ /* 0x000fe20000010000 */
[----:B------:R-:W-:Y:S01]  /*6de0*/  PRMT R16, R56, 0x7632, R16 ;  /* 0x0000763238107816 */ /* 0x000fe20000000010 */
[----:B------:R-:W-:-:S02]  /*6df0*/  FADD.FTZ R9, R20, R19 ;  /* 0x0000001314097221 */ /* 0x000fc40000010000 */
[----:B------:R-:W-:Y:S01]  /*6e00*/  FADD.FTZ R18, R17, R18 ;  /* 0x0000001211127221 */ /* 0x000fe20000010000 */
[----:B------:R-:W-:Y:S02]  /*6e10*/  IMAD.U32 R8, R8, 0x10000, RZ ;  /* 0x0001000008087824 */ /* 0x000fe400078e00ff */
[----:B------:R-:W-:Y:S01]  /*6e20*/  IMAD.U32 R17, R16, 0x10000, RZ ;  /* 0x0001000010117824 */ /* 0x000fe200078e00ff */
        /* <DEDUP_REMOVED lines=31> */
.L_x_20547:
[----:B------:R-:W-:Y:S05]  /*7020*/  BSYNC B2 ;  /* 0x0000000000027941 */ /* 0x000fea0003800000 */
.L_x_20546:
        /* <DEDUP_REMOVED lines=12> */
[----:B------:R-:W-:Y:S01]  /*70f0*/  PRMT R21, R20, 0x7632, R21 ;  /* 0x0000763214157816 */ /* 0x000fe20000000015 */
[----:B------:R-:W-:Y:S02]  /*7100*/  IMAD.U32 R38, R18, 0x10000, RZ ;  /* 0x0001000012267824 */ /* 0x000fe400078e00ff */
[----:B------:R-:W-:Y:S01]  /*7110*/  FADD.FTZ R18, R16, R17 ;  /* 0x0000001110127221 */ /* 0x000fe20000010000 */
[----:B------:R-:W-:Y:S01]  /*7120*/  IMAD.U32 R19, R19, 0x10000, RZ ;  /* 0x0001000013137824 */ /* 0x000fe200078e00ff */
[----:B------:R-:W-:Y:S01]  /*7130*/  SHF.L.U32 R20, R20, 0x10, RZ ;  /* 0x0000001014147819 */ /* 0x000fe200000006ff */
[----:B------:R-:W-:Y:S01]  /*7140*/  IMAD.U32 R21, R21, 0x10000, RZ ;  /* 0x0001000015157824 */ /* 0x000fe200078e00ff */
[----:B------:R-:W-:Y:S01]  /*7150*/  PRMT R16, R50, 0x7610, R16 ;  /* 0x0000761032107816 */ /* 0x000fe20000000010 */
        /* <DEDUP_REMOVED lines=15> */
[----:B------:R-:W-:Y:S02]  /*7250*/  SEL R41, R40, RZ, !P1 ;  /* 0x000000ff28297207 */ /* 0x000fe40004800000 */
[----:B------:R-:W-:Y:S01]  /*7260*/  ISETP.GE.AND P4, PT, R20, R47, PT ;  /* 0x0000002f1400720c */ /* 0x000fe20003f86270 */
[----:B------:R-:W-:Y:S01]  /*7270*/  VIADD R20, R32, 0x7 ;  /* 0x0000000720147836 */ /* 0x000fe20000000000 */
[----:B------:R-:W-:-:S02]  /*7280*/  PRMT R19, R40, 0x7632, R19 ;  /* 0x0000763228137816 */ /* 0x000fc40000000013 */
[-C--:B------:R-:W-:Y:S02]  /*7290*/  ISETP.GE.AND P2, PT, R54, R47.reuse, PT ;  /* 0x0000002f3600720c */ /* 0x080fe40003f46270 */
[-C--:B------:R-:W-:Y:S02]  /*72a0*/  ISETP.GE.AND P1, PT, R20, R47.reuse, PT ;  /* 0x0000002f1400720c */ /* 0x080fe40003f26270 */
[----:B------:R-:W-:Y:S02]  /*72b0*/  IADD3 R38, R32, 0x1, RZ ;  /* 0x0000000120267810 */ /* 0x000fe40007ffe0ff */
        /* <DEDUP_REMOVED lines=15> */
.L_x_20549:
[----:B------:R-:W-:Y:S05]  /*73b0*/  BSYNC B2 ;  /* 0x0000000000027941 */ /* 0x000fea0003800000 */
.L_x_20548:
        /* <DEDUP_REMOVED lines=16> */
[----:B------:R-:W-:Y:S01]  /*74c0*/  VIADD R50, R32, 0x4 ;  /* 0x0000000420327836 */ /* 0x000fe20000000000 */
[-C--:B------:R-:W-:Y:S01]  /*74d0*/  ISETP.GE.AND P0, PT, R40, R47.reuse, PT ;  /* 0x0000002f2800720c */ /* 0x080fe20003f06270 */
[----:B------:R-:W-:Y:S01]  /*74e0*/  VIADD R40, R32, 0x3 ;  /* 0x0000000320287836 */ /* 0x000fe20000000000 */
[----:B------:R-:W-:Y:S02]  /*74f0*/  SEL R49, R44, RZ, !P5 ;  /* 0x000000ff2c317207 */ /* 0x000fe40006800000 */
[-C--:B------:R-:W-:Y:S01]  /*7500*/  ISETP.GE.AND P3, PT, R50, R47.reuse, PT ;  /* 0x0000002f3200720c */ /* 0x080fe20003f66270 */
[----:B------:R-:W-:Y:S01]  /*7510*/  VIADD R50, R32, 0x7 ;  /* 0x0000000720327836 */ /* 0x000fe20000000000 */
[----:B------:R-:W-:Y:S01]  /*7520*/  ISETP.GE.AND P4, PT, R40, R47, PT ;  /* 0x0000002f2800720c */ /* 0x000fe20003f86270 */
[----:B------:R-:W-:Y:S01]  /*7530*/  VIADD R40, R32, 0x6 ;  /* 0x0000000620287836 */ /* 0x000fe20000000000 */
[----:B------:R-:W-:-:S02]  /*7540*/  @P6 PRMT R46, RZ, 0x7610, R46 ;  /* 0x00007610ff2e6816 */ /* 0x000fc4000000002e */
[-C--:B------:R-:W-:Y:S02]  /*7550*/  ISETP.GE.AND P6, PT, R50, R47.reuse, PT ;  /* 0x0000002f3200720c */ /* 0x080fe40003fc6270 */
[-C--:B------:R-:W-:Y:S02]  /*7560*/  ISETP.GE.AND P1, PT, R40, R47.reuse, PT ;  /* 0x0000002f2800720c */ /* 0x080fe40003f26270 */
[----:B------:R-:W-:Y:S02]  /*7570*/  PRMT R40, R44, 0x7632, R40 ;  /* 0x000076322c287816 */ /* 0x000fe40000000028 */
[----:B------:R-:W-:Y:S02]  /*7580*/  ISETP.GE.AND P2, PT, R54, R47, PT ;  /* 0x0000002f3600720c */ /* 0x000fe40003f46270 */
        /* <DEDUP_REMOVED lines=12> */
.L_x_20551:
[----:B------:R-:W-:Y:S05]  /*7650*/  BSYNC B2 ;  /* 0x0000000000027941 */ /* 0x000fea0003800000 */
.L_x_20550:
[----:B------:R-:W-:Y:S01]  /*7660*/  HFMA2.MMA.BF16_V2 R46, R4, R46, -RZ ;  /* 0x0000002e042e7235 */ /* 0x000fe200003000ff */
[----:B------:R-:W-:Y:S01]  /*7670*/  SHF.L.U32 R20, R20, 0x10, RZ ;  /* 0x0000001014147819 */ /* 0x000fe200000006ff */
[----:B------:R-:W-:Y:S02]  /*7680*/  IMAD.U32 R18, R18, 0x10000, RZ ;  /* 0x0001000012127824 */ /* 0x000fe400078e00ff */
[----:B------:R-:W-:Y:S02]  /*7690*/  HMUL2.BF16_V2 R44, R5, R44 ;  /* 0x0000002c052c7232 */ /* 0x000fe40000200000 */
[----:B------:R-:W-:Y:S01]  /*76a0*/  IMAD.U32 R19, R19, 0x10000, RZ ;  /* 0x0001000013137824 */ /* 0x000fe200078e00ff */
[----:B------:R-:W-:Y:S01]  /*76b0*/  HFMA2.MMA.BF16_V2 R48, R7, R48, -RZ ;  /* 0x0000003007307235 */ /* 0x000fe200003000ff */
[----:B------:R-:W-:Y:S02]  /*76c0*/  IMAD.U32 R21, R21, 0x10000, RZ ;  /* 0x0001000015157824 */ /* 0x000fe400078e00ff */
[----:B------:R-:W-:-:S02]  /*76d0*/  HMUL2.BF16_V2 R43, R6, R43 ;  /* 0x0000002b062b7232 */ /* 0x000fc40000200000 */
[----:B------:R-:W-:Y:S02]  /*76e0*/  IMAD.U32 R38, R38, 0x10000, RZ ;  /* 0x0001000026267824 */ /* 0x000fe400078e00ff */
        /* <DEDUP_REMOVED lines=16> */
[----:B------:R-:W-:Y:S01]  /*77f0*/  PRMT R6, R48, 0x7632, R6 ;  /* 0x0000763230067816 */ /* 0x000fe20000000006 */
[----:B------:R-:W-:Y:S01]  /*7800*/  FADD.FTZ R39, R20, R19 ;  /* 0x0000001314277221 */ /* 0x000fe20000010000 */
[----:B------:R-:W-:Y:S01]  /*7810*/  HFMA2.MMA.BF16_V2 R19, R7, R52, -RZ ;  /* 0x0000003407137235 */ /* 0x000fe200003000ff */
[----:B------:R-:W-:Y:S01]  /*7820*/  IMAD.U32 R5, R5, 0x10000, RZ ;  /* 0x0001000005057824 */ /* 0x000fe200078e00ff */
[----:B------:R-:W-:Y:S01]  /*7830*/  PRMT R7, R43, 0x7610, R7 ;  /* 0x000076102b077816 */ /* 0x000fe20000000007 */
[----:B------:R-:W-:-:S02]  /*7840*/  IMAD.U32 R18, R18, 0x10000, RZ ;  /* 0x0001000012127824 */ /* 0x000fc400078e00ff */
[----:B------:R-:W-:Y:S01]  /*7850*/  FADD.FTZ R27, R27, R8 ;  /* 0x000000081b1b7221 */ /* 0x000fe20000010000 */
[----:B------:R-:W-:Y:S01]  /*7860*/  FADD.FTZ R40, R5, R40 ;  /* 0x0000002805287221 */ /* 0x000fe20000010000 */
[----:B------:R-:W-:Y:S01]  /*7870*/  PRMT R5, R48, 0x7610, R5 ;  /* 0x0000761030057816 */ /* 0x000fe20000000005 */
[----:B------:R-:W-:Y:S02]  /*7880*/  IMAD.U32 R7, R7, 0x10000, RZ ;  /* 0x0001000007077824 */ /* 0x000fe400078e00ff */
[----:B------:R-:W-:Y:S01]  /*7890*/  FADD.FTZ R28, R28, R17 ;  /* 0x000000111c1c7221 */ /* 0x000fe20000010000 */
[----:B------:R-:W-:Y:S01]  /*78a0*/  IMAD.U32 R6, R6, 0x10000, RZ ;  /* 0x0001000006067824 */ /* 0x000fe200078e00ff */
        /* <DEDUP_REMOVED lines=8> */
[----:B------:R-:W-:Y:S02]  /*7930*/  FADD.FTZ R19, R19, R20 ;  /* 0x0000001413137221 */ /* 0x000fe40000010000 */
[----:B------:R-:W-:Y:S02]  /*7940*/  FADD.FTZ R4, R4, R5 ;  /* 0x0000000504047221 */ /* 0x000fe40000010000 */
[----:B------:R-:W-:Y:S02]  /*7950*/  FADD.FTZ R19, R18, R19 ;  /* 0x0000001312137221 */ /* 0x000fe40000010000 */
[----:B------:R-:W-:Y:S02]  /*7960*/  FADD.FTZ R29, R29, R4 ;  /* 0x000000041d1d7221 */ /* 0x000fe40000010000 */
[----:B------:R-:W-:-:S07]  /*7970*/  FADD.FTZ R30, R30, R19 ;  /* 0x000000131e1e7221 */ /* 0x000fce0000010000 */
.L_x_20541:
[----:B------:R-:W-:Y:S05]  /*7980*/  BSYNC B0 ;  /* 0x0000000000007941 */ /* 0x000fea0003800000 */
.L_x_20540:
        /* <DEDUP_REMOVED lines=8> */
.L_x_20539:
[----:B------:R-:W-:Y:S05]  /*7a10*/  BSYNC B1 ;  /* 0x0000000000017941 */ /* 0x000fea0003800000 */
.L_x_20537:
[----:B------:R-:W0:Y:S01]  /*7a20*/  S2UR UR5, SR_CgaCtaId ;  /* 0x00000000000579c3 */ /* 0x000e220000008800 */
[----:B-1--4-:R-:W1:Y:S01]  /*7a30*/  SHFL.BFLY PT, R3, R26, 0x1, 0x1f ;  /* 0x0c201f001a037f89 */ /* 0x012e6200000e0000 */
[C---:B---3--:R-:W-:Y:S01]  /*7a40*/  LOP3.LUT R8, R0.reuse, 0x1, RZ, 0xc0, !PT ;  /* 0x0000000100087812 */ /* 0x048fe200078ec0ff */
[----:B------:R-:W-:Y:S01]  /*7a50*/  UMOV UR4, 0x400 ;  /* 0x0000040000047882 */ /* 0x000fe20000000000 */
[----:B------:R-:W-:Y:S01]  /*7a60*/  LEA.HI R11, R0, R0, RZ, 0x1 ;  /* 0x00000000000b7211 */ /* 0x000fe200078f08ff */
[----:B--2---:R-:W2:Y:S01]  /*7a70*/  SHFL.BFLY PT, R2, R27, 0x1, 0x1f ;  /* 0x0c201f001b027f89 */ /* 0x004ea200000e0000 */
[----:B------:R-:W-:Y:S01]  /*7a80*/  ISETP.NE.AND P2, PT, R8, RZ, PT ;  /* 0x000000ff0800720c */ /* 0x000fe20003f45270 */
[----:B------:R-:W-:Y:S01]  /*7a90*/  UIADD3 UR4, UR4, 0xc0, URZ ;  /* 0x000000c004047890 */ /* 0x000fe2000fffe03f */
[C---:B------:R-:W-:Y:S01]  /*7aa0*/  LOP3.LUT R0, R15.reuse, 0xffffffc0, RZ, 0xc0, !PT ;  /* 0xffffffc00f007812 */ /* 0x040fe200078ec0ff */
[----:B------:R-:W3:Y:S01]  /*7ab0*/  SHFL.BFLY PT, R5, R28, 0x1, 0x1f ;  /* 0x0c201f001c057f89 */ /* 0x000ee200000e0000 */
[----:B------:R-:W-:Y:S01]  /*7ac0*/  SHF.R.S32.HI R11, RZ, 0x1, R11 ;  /* 0x00000001ff0b7819 */ /* 0x000fe2000001140b */
[----:B------:R-:W-:Y:S01]  /*7ad0*/  BSSY B0, `(.L_x_20553) ;  /* 0x0000024000007945 */ /* 0x000fe20003800000 */
[----:B------:R-:W-:Y:S01]  /*7ae0*/  ISETP.NE.OR P5, PT, R0, 0x40, P2 ;  /* 0x000000400000780c */ /* 0x000fe200017a5670 */
[----:B------:R-:W4:Y:S01]  /*7af0*/  SHFL.BFLY PT, R4, R29, 0x1, 0x1f ;  /* 0x0c201f001d047f89 */ /* 0x000f2200000e0000 */
[C---:B------:R-:W-:Y:S01]  /*7b00*/  ISETP.GT.OR P0, PT, R15.reuse, 0x3f, P2 ;  /* 0x0000003f0f00780c */ /* 0x040fe20001704670 */
[----:B------:R-:W-:Y:S01]  /*7b10*/  IMAD R12, R12, 0x50, R11 ;  /* 0x000000500c0c7824 */ /* 0x000fe200078e020b */
[C---:B------:R-:W-:Y:S01]  /*7b20*/  ISETP.GT.OR P1, PT, R15.reuse, 0x1f, P2 ;  /* 0x0000001f0f00780c */ /* 0x040fe20001724670 */
[----:B------:R-:W4:Y:S01]  /*7b30*/  SHFL.BFLY PT, R9, R30, 0x1, 0x1f ;  /* 0x0c201f001e097f89 */ /* 0x000f2200000e0000 */
[----:B------:R-:W-:Y:S01]  /*7b40*/  VIADD R0, R15, 0x1f ;  /* 0x0000001f0f007836 */ /* 0x000fe20000000000 */
[----:B------:R-:W-:Y:S04]  /*7b50*/  BAR.SYNC.DEFER_BLOCKING 0x0 ;  /* 0x0000000000007b1d */ /* 0x000fe80000010000 */
[----:B------:R-:W-:Y:S01]  /*7b60*/  ISETP.GT.U32.AND P3, PT, R0, 0x3e, PT ;  /* 0x0000003e0000780c */ /* 0x000fe20003f64070 */
[----:B0-----:R-:W-:Y:S01]  /*7b70*/  ULEA UR4, UR5, UR4, 0x18 ;  /* 0x0000000405047291 */ /* 0x001fe2000f8ec03f */
[----:B-1----:R-:W-:Y:S01]  /*7b80*/  FADD.FTZ R6, R3, R26 ;  /* 0x0000001a03067221 */ /* 0x002fe20000010000 */
[----:B------:R-:W-:Y:S01]  /*7b90*/  LOP3.LUT R0, R15, 0xffffffe0, RZ, 0xc0, !PT ;  /* 0xffffffe00f007812 */ /* 0x000fe200078ec0ff */
[----:B--2---:R-:W-:-:S03]  /*7ba0*/  FADD.FTZ R7, R2, R27 ;  /* 0x0000001b02077221 */ /* 0x004fc60000010000 */
[----:B------:R-:W-:Y:S02]  /*7bb0*/  LEA R3, R12, UR4, 0x2 ;  /* 0x000000040c037c11 */ /* 0x000fe4000f8e10ff */
[----:B------:R-:W-:Y:S01]  /*7bc0*/  ISETP.NE.OR P4, PT, R0, 0x20, P2 ;  /* 0x000000200000780c */ /* 0x000fe20001785670 */
[----:B---3--:R-:W-:Y:S01]  /*7bd0*/  FADD.FTZ R28, R5, R28 ;  /* 0x0000001c051c7221 */ /* 0x008fe20000010000 */
[----:B----4-:R-:W-:Y:S01]  /*7be0*/  FADD.FTZ R29, R4, R29 ;  /* 0x0000001d041d7221 */ /* 0x010fe20000010000 */
[----:B------:R-:W-:Y:S01]  /*7bf0*/  FADD.FTZ R30, R9, R30 ;  /* 0x0000001e091e7221 */ /* 0x000fe20000010000 */
        /* <DEDUP_REMOVED lines=17> */
.L_x_20554:
[----:B------:R-:W-:Y:S05]  /*7d10*/  BSYNC B0 ;  /* 0x0000000000007941 */ /* 0x000fea0003800000 */
.L_x_20553:
        /* <DEDUP_REMOVED lines=19> */
.L_x_20556:
[----:B------:R-:W-:Y:S05]  /*7e50*/  BSYNC B0 ;  /* 0x0000000000007941 */ /* 0x000fea0003800000 */
.L_x_20555:
        /* <DEDUP_REMOVED lines=19> */
[----:B------:R-:W-:Y:S01]  /*7f90*/  ULDC.64 UR8, c[0x0][0x220] ;  /* 0x0000880000087ab9 */ /* 0x000fe20000000a00 */
[C---:B------:R-:W-:Y:S01]  /*7fa0*/  IADD3 R0, R11.reuse, 0x10, RZ ;  /* 0x000000100b007810 */ /* 0x040fe20007ffe0ff */
[C---:B------:R-:W-:Y:S01]  /*7fb0*/  VIADD R9, R11.reuse, 0x30 ;  /* 0x000000300b097836 */ /* 0x040fe20000000000 */
[----:B------:R-:W-:Y:S02]  /*7fc0*/  LEA.HI.X.SX32 R8, R11, UR7, 0x1, P0 ;  /* 0x000000070b087c11 */ /* 0x000fe400080f0eff */
[C---:B------:R-:W-:Y:S02]  /*7fd0*/  LEA R2, P0, R3.reuse, UR8, 0x1 ;  /* 0x0000000803027c11 */ /* 0x040fe4000f8008ff */
[C---:B------:R-:W-:Y:S02]  /*7fe0*/  IADD3 R5, P1, R0.reuse, UR4, RZ ;  /* 0x0000000400057c10 */ /* 0x040fe4000ff3e0ff */
[----:B------:R-:W-:Y:S01]  /*7ff0*/  LEA.HI.X R3, R3, UR9, R8, 0x1, P0 ;  /* 0x0000000903037c11 */ /* 0x000fe200080f0c08 */
[C---:B------:R-:W-:Y:S01]  /*8000*/  VIADD R8, R11.reuse, 0x20 ;  /* 0x000000200b087836 */ /* 0x040fe20000000000 */
[----:B------:R-:W-:Y:S01]  /*8010*/  LEA.HI.X.SX32 R0, R0, UR7, 0x1, P1 ;  /* 0x0000000700007c11 */ /* 0x000fe200088f0eff */
[----:B------:R-:W-:Y:S01]  /*8020*/  VIADD R11, R11, 0x40 ;  /* 0x000000400b0b7836 */ /* 0x000fe20000000000 */
[----:B------:R-:W-:-:S02]  /*8030*/  LEA R4, P1, R5, UR8, 0x1 ;  /* 0x0000000805047c11 */ /* 0x000fc4000f8208ff */
[----:B------:R-:W-:Y:S02]  /*8040*/  IADD3 R15, P0, R8, UR4, RZ ;  /* 0x00000004080f7c10 */ /* 0x000fe4000ff1e0ff */
[----:B------:R-:W-:Y:S02]  /*8050*/  IADD3 R12, P2, R11, UR4, RZ ;  /* 0x000000040b0c7c10 */ /* 0x000fe4000ff5e0ff */
[----:B------:R-:W-:Y:S02]  /*8060*/  LEA.HI.X R5, R5, UR9, R0, 0x1, P1 ;  /* 0x0000000905057c11 */ /* 0x000fe400088f0c00 */
[----:B------:R-:W-:Y:S02]  /*8070*/  IADD3 R13, P1, R9, UR4, RZ ;  /* 0x00000004090d7c10 */ /* 0x000fe4000ff3e0ff */
[----:B------:R-:W-:Y:S02]  /*8080*/  LEA.HI.X.SX32 R11, R11, UR7, 0x1, P2 ;  /* 0x000000070b0b7c11 */ /* 0x000fe400090f0eff */
[----:B------:R-:W-:-:S02]  /*8090*/  LEA R10, P2, R12, UR8, 0x1 ;  /* 0x000000080c0a7c11 */ /* 0x000fc4000f8408ff */
[----:B------:R-:W-:Y:S02]  /*80a0*/  F2FP.BF16.F32.PACK_AB R0, R7, R6 ;  /* 0x000000060700723e */ /* 0x000fe400000010ff */
[----:B------:R-:W-:Y:S02]  /*80b0*/  LEA.HI.X.SX32 R16, R8, UR7, 0x1, P0 ;  /* 0x0000000708107c11 */ /* 0x000fe400080f0eff */
[----:B------:R-:W-:Y:S01]  /*80c0*/  LEA.HI.X.SX32 R14, R9, UR7, 0x1, P1 ;  /* 0x00000007090e7c11 */ /* 0x000fe200088f0eff */
[----:B------:R0:W-:Y:S01]  /*80d0*/  STG.E.U16 desc[UR10][R2.64], R0 ;  /* 0x0000000002007986 */ /* 0x0001e2000c10150a */
[----:B------:R-:W-:Y:S02]  /*80e0*/  LEA R6, P0, R15, UR8, 0x1 ;  /* 0x000000080f067c11 */ /* 0x000fe4000f8008ff */
[----:B------:R-:W-:Y:S02]  /*80f0*/  LEA R8, P1, R13, UR8, 0x1 ;  /* 0x000000080d087c11 */ /* 0x000fe4000f8208ff */
[----:B------:R-:W-:-:S02]  /*8100*/  F2FP.BF16.F32.PACK_AB R28, R29, R28 ;  /* 0x0000001c1d1c723e */ /* 0x000fc400000010ff */
[----:B------:R-:W-:Y:S02]  /*8110*/  LEA.HI.X R11, R12, UR9, R11, 0x1, P2 ;  /* 0x000000090c0b7c11 */ /* 0x000fe400090f0c0b */
[----:B------:R-:W-:Y:S02]  /*8120*/  PRMT R12, R0, 0x7632, R12 ;  /* 0x00007632000c7816 */ /* 0x000fe4000000000c */
[----:B------:R-:W-:Y:S02]  /*8130*/  LEA.HI.X R7, R15, UR9, R16, 0x1, P0 ;  /* 0x000000090f077c11 */ /* 0x000fe400080f0c10 */
[----:B------:R-:W-:Y:S01]  /*8140*/  LEA.HI.X R9, R13, UR9, R14, 0x1, P1 ;  /* 0x000000090d097c11 */ /* 0x000fe200088f0c0e */
[----:B------:R-:W-:Y:S01]  /*8150*/  STG.E.U16 desc[UR10][R4.64], R12 ;  /* 0x0000000c04007986 */ /* 0x000fe2000c10150a */
[----:B0-----:R-:W-:Y:S02]  /*8160*/  PRMT R3, R28, 0x7632, R3 ;  /* 0x000076321c037816 */ /* 0x001fe40000000003 */
[----:B------:R-:W-:Y:S01]  /*8170*/  F2FP.BF16.F32.PACK_AB R30, RZ, R30 ;  /* 0x0000001eff1e723e */ /* 0x000fe200000010ff */
[----:B------:R-:W-:Y:S04]  /*8180*/  STG.E.U16 desc[UR10][R6.64], R28 ;  /* 0x0000001c06007986 */ /* 0x000fe8000c10150a */
[----:B------:R-:W-:Y:S04]  /*8190*/  STG.E.U16 desc[UR10][R8.64], R3 ;  /* 0x0000000308007986 */ /* 0x000fe8000c10150a */
[----:B------:R-:W-:Y:S01]  /*81a0*/  STG.E.U16 desc[UR10][R10.64], R30 ;  /* 0x0000001e0a007986 */ /* 0x000fe2000c10150a */
[----:B------:R-:W-:Y:S05]  /*81b0*/  EXIT ;  /* 0x000000000000794d */ /* 0x000fea0003800000 */
.L_x_20506:
[----:B------:R-:W-:Y:S01]  /*81c0*/  BSSY B2, `(.L_x_20557) ;  /* 0x0000007000027945 */ /* 0x000fe20003800000 */
[----:B------:R-:W-:Y:S01]  /*81d0*/  IMAD.MOV.U32 R18, RZ, RZ, 0x1 ;  /* 0x00000001ff127424 */ /* 0x000fe200078e00ff */
[----:B------:R-:W-:Y:S01]  /*81e0*/  MOV R17, 0x1f ;  /* 0x0000001f00117802 */ /* 0x000fe20000000f00 */
[----:B------:R-:W-:-:S07]  /*81f0*/  IMAD.MOV.U32 R16, RZ, RZ, -0x1 ;  /* 0xffffffffff107424 */ /* 0x000fce00078e00ff */
[----:B------:R-:W-:Y:S05]  /*8200*/  WARPSYNC.COLLECTIVE R16, `(.L_x_20558) ;  /* 0x0000000010087348 */ /* 0x000fea0003c00000 */
[----:B------:R0:W1:Y:S02]  /*8210*/  SHFL.BFLY P2, R60, R19, R18, R17 ;  /* 0x0c000012133c7389 */ /* 0x0000640000040011 */
[----:B01----:R-:W-:Y:S01]  /*8220*/  ENDCOLLECTIVE ;  /* 0x000000000000791b */ /* 0x003fe20003800000 */
.L_x_20558:
[----:B------:R-:W-:Y:S05]  /*8230*/  BSYNC B2 ;  /* 0x0000000000027941 */ /* 0x000fea0003800000 */
.L_x_20557:
[----:B------:R-:W-:Y:S01]  /*8240*/  IMAD.MOV.U32 R16, RZ, RZ, R60 ;  /* 0x000000ffff107224 */ /* 0x000fe200078e003c */
[----:B------:R-:W-:Y:S06]  /*8250*/  BRA `(.L_x_20559) ;  /* 0xffffffa400807947 */ /* 0x000fec000383ffff */
.L_x_20511:
        /* <DEDUP_REMOVED lines=8> */
.L_x_20561:
[----:B------:R-:W-:Y:S05]  /*82e0*/  BSYNC B2 ;  /* 0x0000000000027941 */ /* 0x000fea0003800000 */
.L_x_20560:
[----:B------:R-:W-:Y:S01]  /*82f0*/  IMAD.MOV.U32 R16, RZ, RZ, R60 ;  /* 0x000000ffff107224 */ /* 0x000fe200078e003c */
[----:B------:R-:W-:Y:S06]  /*8300*/  BRA `(.L_x_20562) ;  /* 0xffffffb800807947 */ /* 0x000fec000383ffff */
.L_x_20514:
[----:B------:R-:W-:Y:S01]  /*8310*/  BSSY B0, `(.L_x_20563) ;  /* 0x0000008000007945 */ /* 0x000fe20003800000 */
[----:B------:R-:W-:Y:S01]  /*8320*/  IMAD.MOV.U32 R19, RZ, RZ, R41 ;  /* 0x000000ffff137224 */ /* 0x000fe200078e0029 */
[----:B------:R-:W-:Y:S01]  /*8330*/  MOV R17, 0x1f ;  /* 0x0000001f00117802 */ /* 0x000fe20000000f00 */
[----:B------:R-:W-:Y:S02]  /*8340*/  IMAD.MOV.U32 R18, RZ, RZ, 0x10 ;  /* 0x00000010ff127424 */ /* 0x000fe400078e00ff */
[----:B-1----:R-:W-:-:S07]  /*8350*/  IMAD.MOV.U32 R16, RZ, RZ, -0x1 ;  /* 0xffffffffff107424 */ /* 0x002fce00078e00ff */
[----:B0----5:R-:W-:Y:S05]  /*8360*/  WARPSYNC.COLLECTIVE R16, `(.L_x_20564) ;  /* 0x0000000010087348 */ /* 0x021fea0003c00000 */
[----:B------:R1:W2:Y:S02]  /*8370*/  SHFL.BFLY P2, R60, R19, R18, R17 ;  /* 0x0c000012133c7389 */ /* 0x0002a40000040011 */
[----:B012--5:R-:W-:Y:S01]  /*8380*/  ENDCOLLECTIVE ;  /* 0x000000000000791b */ /* 0x027fe20003800000 */
.L_x_20564:
[----:B------:R-:W-:Y:S05]  /*8390*/  BSYNC B0 ;  /* 0x0000000000007941 */ /* 0x000fea0003800000 */
.L_x_20563:
        /* <DEDUP_REMOVED lines=9> */
.L_x_20565:
[----:B------:R-:W-:Y:S02]  /*8430*/  IMAD.MOV.U32 R18, RZ, RZ, 0x4 ;  /* 0x00000004ff127424 */ /* 0x000fe400078e00ff */
[----:B------:R-:W-:-:S05]  /*8440*/  IMAD.MOV.U32 R3, RZ, RZ, R60 ;  /* 0x000000ffff037224 */ /* 0x000fca00078e003c */
[----:B------:R-:W-:-:S05]  /*8450*/  FMNMX.FTZ R3, R2, R3, !PT ;  /* 0x0000000302037209 */ /* 0x000fca0007810000 */
[----:B------:R-:W-:-:S07]  /*8460*/  IMAD.MOV.U32 R19, RZ, RZ, R3 ;  /* 0x000000ffff137224 */ /* 0x000fce00078e0003 */
[----:B------:R-:W-:Y:S05]  /*8470*/  WARPSYNC.COLLECTIVE R16, `(.L_x_20566) ;  /* 0x0000000010087348 */ /* 0x000fea0003c00000 */
[----:B------:R0:W1:Y:S02]  /*8480*/  SHFL.BFLY P2, R60, R19, R18, R17 ;  /* 0x0c000012133c7389 */ /* 0x0000640000040011 */
[----:B01----:R-:W-:Y:S01]  /*8490*/  ENDCOLLECTIVE ;  /* 0x000000000000791b */ /* 0x003fe20003800000 */
.L_x_20566:
[----:B------:R-:W-:Y:S01]  /*84a0*/  IMAD.MOV.U32 R18, RZ, RZ, 0x2 ;  /* 0x00000002ff127424 */ /* 0x000fe200078e00ff */
[----:B------:R-:W-:-:S04]  /*84b0*/  MOV R4, R60 ;  /* 0x0000003c00047202 */ /* 0x000fc80000000f00 */
[----:B------:R-:W-:-:S05]  /*84c0*/  FMNMX.FTZ R5, R3, R4, !PT ;  /* 0x0000000403057209 */ /* 0x000fca0007810000 */
[----:B------:R-:W-:-:S07]  /*84d0*/  IMAD.MOV.U32 R19, RZ, RZ, R5 ;  /* 0x000000ffff137224 */ /* 0x000fce00078e0005 */
[----:B------:R-:W-:Y:S05]  /*84e0*/  WARPSYNC.COLLECTIVE R16, `(.L_x_20567) ;  /* 0x0000000010087348 */ /* 0x000fea0003c00000 */
[----:B------:R0:W1:Y:S02]  /*84f0*/  SHFL.BFLY P2, R60, R19, R18, R17 ;  /* 0x0c000012133c7389 */ /* 0x0000640000040011 */
[----:B01----:R-:W-:Y:S01]  /*8500*/  ENDCOLLECTIVE ;  /* 0x000000000000791b */ /* 0x003fe20003800000 */
.L_x_20567:
[----:B------:R-:W-:Y:S01]  /*8510*/  IMAD.MOV.U32 R4, RZ, RZ, R60 ;  /* 0x000000ffff047224 */ /* 0x000fe200078e003c */
[----:B------:R-:W-:Y:S06]  /*8520*/  BRA `(.L_x_20568) ;  /* 0xffffffb800a87947 */ /* 0x000fec000383ffff */
.L_x_20569:
        /* <DEDUP_REMOVED lines=13> */
.L_x_29926:


//--------------------- .text._ZN4vllm25paged_attention_v2_kernelI13__nv_bfloat16S1_Li64ELi16ELi128ELNS_18Fp8KVCacheDataTypeE0ELb1ELi512EEEvPfS3_PT_PKS4_PKT0_SA_ifPKiSC_iPKfiiiSE_SE_iiiii --------------------------
	.section	.text._ZN4vllm25paged_attention_v2_kernelI13__nv_bfloat16S1_Li64ELi16ELi128ELNS_18Fp8KVCacheDataTypeE0ELb1ELi512EEEvPfS3_PT_PKS4_PKT0_SA_ifPKiSC_iPKfiiiSE_SE_iiiii,"ax",@progbits
	.align	128
        .global         _ZN4vllm25paged_attention_v2_kernelI13__nv_bfloat16S1_Li64ELi16ELi128ELNS_18Fp8KVCacheDataTypeE0ELb1ELi512EEEvPfS3_PT_PKS4_PKT0_SA_ifPKiSC_iPKfiiiSE_SE_iiiii
        .type           _ZN4vllm25paged_attention_v2_kernelI13__nv_bfloat16S1_Li64ELi16ELi128ELNS_18Fp8KVCacheDataTypeE0ELb1ELi512EEEvPfS3_PT_PKS4_PKT0_SA_ifPKiSC_iPKfiiiSE_SE_iiiii,@function
        .size           _ZN4vllm25paged_attention_v2_kernelI13__nv_bfloat16S1_Li64ELi16ELi128ELNS_18Fp8KVCacheDataTypeE0ELb1ELi512EEEvPfS3_PT_PKS4_PKT0_SA_ifPKiSC_iPKfiiiSE_SE_iiiii,(.L_x_29927 - _ZN4vllm25paged_attention_v2_kernelI13__nv_bfloat16S1_Li64ELi16ELi128ELNS_18Fp8KVCacheDataTypeE0ELb1ELi512EEEvPfS3_PT_PKS4_PKT0_SA_ifPKiSC_iPKfiiiSE_SE_iiiii)
        .other          _ZN4vllm25paged_attention_v2_kernelI13__nv_bfloat16S1_Li64ELi16ELi128ELNS_18Fp8KVCacheDataTypeE0ELb1ELi512EEEvPfS3_PT_PKS4_PKT0_SA_ifPKiSC_iPKfiiiSE_SE_iiiii,@"STO_CUDA_ENTRY STV_DEFAULT"
_ZN4vllm25paged_attention_v2_kernelI13__nv_bfloat16S1_Li64ELi16ELi128ELNS_18Fp8KVCacheDataTypeE0ELb1ELi512EEEvPfS3_PT_PKS4_PKT0_SA_ifPKiSC_iPKfiiiSE_SE_iiiii:
.text._ZN4vllm25paged_attention_v2_kernelI13__nv_bfloat16S1_Li64ELi16ELi128ELNS_18Fp8KVCacheDataTypeE0ELb1ELi512EEEvPfS3_PT_PKS4_PKT0_SA_ifPKiSC_iPKfiiiSE_SE_iiiii:
        /* <DEDUP_REMOVED lines=28> */
[----:B------:R-:W-:Y:S01]  /*01c0*/  IMAD R15, R12, R13, RZ ;  /* 0x0000000d0c0f7224 */ /* 0x000fe200078e02ff */
[----:B------:R-:W-:-:S03]  /*01d0*/  IABS R12, R9 ;  /* 0x00000009000c7213 */ /* 0x000fc60000000000 */
[----:B------:R-:W-:Y:S01]  /*01e0*/  IMAD.HI.U32 R7, R7, R15, R6 ;  /* 0x0000000f07077227 */ /* 0x000fe200078e0006 */
[----:B0-----:R-:W-:Y:S01]  /*01f0*/  IABS R2, R11 ;  /* 0x0000000b00027213 */ /* 0x001fe20000000000 */
        /* <DEDUP_REMOVED lines=16> */
[----:B------:R-:W1:Y:S08]  /*0300*/  I2F.RP R4, R7 ;  /* 0x0000000700047306 */ /* 0x000e700000209400 */
[----:B-1----:R-:W1:Y:S02]  /*0310*/  MUFU.RCP R4, R4 ;  /* 0x0000000400047308 */ /* 0x002e640000001000 */
[----:B-1----:R-:W-:-:S06]  /*0320*/  IADD3 R2, R4, 0xffffffe, RZ ;  /* 0x0ffffffe04027810 */ /* 0x002fcc0007ffe0ff */
[----:B------:R1:W2:Y:S02]  /*0330*/  F2I.FTZ.U32.TRUNC.NTZ R3, R2 ;  /* 0x0000000200037305 */ /* 0x0002a4000021f000 */
[----:B-1----:R-:W-:Y:S02]  /*0340*/  IMAD.MOV.U32 R2, RZ, RZ, RZ ;  /* 0x000000ffff027224 */ /* 0x002fe400078e00ff */
[----:B--2---:R-:W-:-:S04]  /*0350*/  IMAD.MOV R6, RZ, RZ, -R3 ;  /* 0x000000ffff067224 */ /* 0x004fc800078e0a03 */
[----:B------:R-:W-:Y:S01]  /*0360*/  IMAD R13, R6, R7, RZ ;  /* 0x00000007060d7224 */ /* 0x000fe200078e02ff */
[----:B------:R-:W-:-:S03]  /*0370*/  IABS R6, R14 ;  /* 0x0000000e00067213 */ /* 0x000fc60000000000 */
[----:B------:R-:W-:-:S04]  /*0380*/  IMAD.HI.U32 R3, R3, R13, R2 ;  /* 0x0000000d03037227 */ /* 0x000fc800078e0002 */
[----:B------:R-:W-:Y:S02]  /*0390*/  IMAD.MOV R13, RZ, RZ, -R6 ;  /* 0x000000ffff0d7224 */ /* 0x000fe400078e0a06 */
[----:B------:R-:W-:-:S04]  /*03a0*/  IMAD.HI.U32 R6, R3, R12, RZ ;  /* 0x0000000c03067227 */ /* 0x000fc800078e00ff */
[----:B------:R-:W-:Y:S01]  /*03b0*/  IMAD R4, R6, R13, R12 ;  /* 0x0000000d06047224 */ /* 0x000fe200078e020c */
[----:B0-----:R-:W-:Y:S01]  /*03c0*/  LEA.HI R13, R15, R15, RZ, 0x1 ;  /* 0x0000000f0f0d7211 */ /* 0x001fe200078f08ff */
[----:B------:R-:W-:-:S03]  /*03d0*/  VIADD R2, R0, 0xf ;  /* 0x0000000f00027836 */ /* 0x000fc60000000000 */
[----:B------:R-:W-:Y:S02]  /*03e0*/  ISETP.GT.U32.AND P1, PT, R7, R4, PT ;  /* 0x000000040700720c */ /* 0x000fe40003f24070 */
[----:B------:R-:W-:Y:S02]  /*03f0*/  SHF.R.S32.HI R3, RZ, 0x1f, R2 ;  /* 0x0000001fff037819 */ /* 0x000fe40000011402 */
[----:B------:R-:W-:Y:S02]  /*0400*/  LOP3.LUT R12, R13, 0xfffffffe, RZ, 0xc0, !PT ;  /* 0xfffffffe0d0c7812 */ /* 0x000fe400078ec0ff */
[----:B------:R-:W-:Y:S02]  /*0410*/  LEA.HI R3, R3, R2, RZ, 0x4 ;  /* 0x0000000203037211 */ /* 0x000fe400078f20ff */
[----:B------:R-:W-:Y:S02]  /*0420*/  SHF.R.S32.HI R13, RZ, 0x1, R13 ;  /* 0x00000001ff0d7819 */ /* 0x000fe4000001140d */
[----:B------:R-:W-:-:S02]  /*0430*/  SHF.R.S32.HI R2, RZ, 0x4, R3 ;  /* 0x00000004ff027819 */ /* 0x000fc40000011403 */
[----:B------:R-:W-:Y:S01]  /*0440*/  LOP3.LUT R3, R9, R14, RZ, 0x3c, !PT ;  /* 0x0000000e09037212 */ /* 0x000fe200078e3cff */
[----:B------:R-:W-:Y:S01]  /*0450*/  @!P1 IMAD.IADD R4, R4, 0x1, -R7 ;  /* 0x0000000104049824 */ /* 0x000fe200078e0a07 */
[----:B------:R-:W-:Y:S02]  /*0460*/  @!P1 IADD3 R6, R6, 0x1, RZ ;  /* 0x0000000106069810 */ /* 0x000fe40007ffe0ff */
[----:B------:R-:W-:Y:S02]  /*0470*/  ISETP.GE.AND P2, PT, R3, RZ, PT ;  /* 0x000000ff0300720c */ /* 0x000fe40003f46270 */
[----:B------:R-:W-:Y:S02]  /*0480*/  ISETP.GE.U32.AND P0, PT, R4, R7, PT ;  /* 0x000000070400720c */ /* 0x000fe40003f06070 */
[----:B------:R-:W-:Y:S02]  /*0490*/  LEA R7, R39, 0x20, 0x5 ;  /* 0x0000002027077811 */ /* 0x000fe400078e28ff */
[----:B------:R-:W-:-:S02]  /*04a0*/  ISETP.NE.AND P1, PT, R14, RZ, PT ;  /* 0x000000ff0e00720c */ /* 0x000fc40003f25270 */
[----:B------:R-:W-:-:S05]  /*04b0*/  VIMNMX R2, R2, R7, PT ;  /* 0x0000000702027248 */ /* 0x000fca0003fe0100 */
[----:B------:R-:W-:Y:S02]  /*04c0*/  IMAD R4, R39, -0x20, R2 ;  /* 0xffffffe027047824 */ /* 0x000fe400078e0202 */
[----:B------:R-:W-:Y:S01]  /*04d0*/  @P0 VIADD R6, R6, 0x1 ;  /* 0x0000000106060836 */ /* 0x000fe20000000000 */
[----:B------:R-:W-:Y:S01]  /*04e0*/  ISETP.GT.AND P0, PT, R15, 0xf, PT ;  /* 0x0000000f0f00780c */ /* 0x000fe20003f04270 */
[----:B------:R-:W-:Y:S01]  /*04f0*/  IMAD R7, R4, 0x10, R5 ;  /* 0x0000001004077824 */ /* 0x000fe200078e0205 */
[----:B------:R-:W-:Y:S01]  /*0500*/  SHF.R.S32.HI R4, RZ, 0x1f, R15 ;  /* 0x0000001fff047819 */ /* 0x000fe2000001140f */
[----:B------:R-:W-:-:S03]  /*0510*/  IMAD.MOV.U32 R3, RZ, RZ, R6 ;  /* 0x000000ffff037224 */ /* 0x000fc600078e0006 */
[----:B------:R-:W-:Y:S01]  /*0520*/  VIMNMX R6, R0, R7, PT ;  /* 0x0000000700067248 */ /* 0x000fe20003fe0100 */
[----:B------:R-:W-:Y:S01]  /*0530*/  @!P2 IMAD.MOV R3, RZ, RZ, -R3 ;  /* 0x000000ffff03a224 */ /* 0x000fe200078e0a03 */
[----:B------:R-:W-:Y:S01]  /*0540*/  LEA.HI R16, R4, R15, RZ, 0x5 ;  /* 0x0000000f04107211 */ /* 0x000fe200078f28ff */
[----:B------:R-:W-:Y:S01]  /*0550*/  IMAD.IADD R4, R15, 0x1, -R12 ;  /* 0x000000010f047824 */ /* 0x000fe200078e0a0c */
[----:B------:R-:W-:Y:S02]  /*0560*/  IADD3 R5, -R5, R6, RZ ;  /* 0x0000000605057210 */ /* 0x000fe40007ffe1ff */
[----:B------:R-:W-:Y:S02]  /*0570*/  @!P1 LOP3.LUT R3, RZ, R14, RZ, 0x33, !PT ;  /* 0x0000000eff039212 */ /* 0x000fe400078e33ff */
[----:B------:R-:W-:Y:S01]  /*0580*/  SHF.R.S32.HI R16, RZ, 0x5, R16 ;  /* 0x00000005ff107819 */ /* 0x000fe20000011410 */
[----:B------:R-:W-:Y:S06]  /*0590*/  @P0 BRA `(.L_x_20571) ;  /* 0x00000004003c0947 */ /* 0x000fec0003800000 */
        /* <DEDUP_REMOVED lines=30> */
.L_x_20574:
        /* <DEDUP_REMOVED lines=13> */
.L_x_20573:
[----:B------:R-:W-:Y:S05]  /*0850*/  BSYNC B1 ;  /* 0x0000000000017941 */ /* 0x000fea0003800000 */
.L_x_20572:
        /* <DEDUP_REMOVED lines=10> */
[--C-:B------:R-:W-:Y:S02]  /*0900*/  IADD3 R14, R14, 0x400, R7.reuse ;  /* 0x000004000e0e7810 */ /* 0x100fe40007ffe007 */
[----:B------:R-:W-:Y:S01]  /*0910*/  LEA.HI.X R26, R12, R19, R20, 0x1, P0 ;  /* 0x000000130c1a7211 */ /* 0x000fe200000f0c14 */
[----:B------:R-:W-:Y:S02]  /*0920*/  VIADD R12, R17, 0xffffff00 ;  /* 0xffffff00110c7836 */ /* 0x000fe40000000000 */
[----:B------:R-:W-:-:S07]  /*0930*/  IMAD R17, R4, 0x4, R7 ;  /* 0x0000000404117824 */ /* 0x000fce00078e0207 */
.L_x_20575:
        /* <DEDUP_REMOVED lines=21> */
.L_x_20571:
[----:B------:R-:W-:Y:S05]  /*0a90*/  BSYNC B0 ;  /* 0x0000000000007941 */ /* 0x000fea0003800000 */
.L_x_20570:
[----:B------:R-:W0:Y:S01]  /*0aa0*/  LDC R19, c[0x0][0x294] ;  /* 0x0000a500ff137b82 */ /* 0x000e220000000800 */
[----:B------:R-:W-:Y:S01]  /*0ab0*/  IADD3 R12, R0, -0x1, RZ ;  /* 0xffffffff000c7810 */ /* 0x000fe20007ffe0ff */
[----:B------:R-:W-:Y:S01]  /*0ac0*/  ULDC UR4, c[0x0][0x288] ;  /* 0x0000a20000047ab9 */ /* 0x000fe20000000800 */
[----:B------:R-:W-:Y:S01]  /*0ad0*/  ULDC UR13, c[0x0][0x26c] ;  /* 0x00009b00000d7ab9 */ /* 0x000fe20000000800 */
[----:B------:R-:W-:Y:S01]  /*0ae0*/  ULDC UR14, c[0x0][0x26c] ;  /* 0x00009b00000e7ab9 */ /* 0x000fe20000000800 */
[----:B------:R-:W-:Y:S01]  /*0af0*/  IABS R18, R12 ;  /* 0x0000000c00127213 */ /* 0x000fe20000000000 */
[----:B------:R-:W-:Y:S01]  /*0b00*/  ULDC UR12, c[0x0][0x244] ;  /* 0x00009100000c7ab9 */ /* 0x000fe20000000800 */
[----:B------:R-:W-:Y:S01]  /*0b10*/  ULDC UR15, c[0x0][0x244] ;  /* 0x00009100000f7ab9 */ /* 0x000fe20000000800 */
[----:B------:R-:W1:Y:S01]  /*0b20*/  LDC R20, c[0x0][0x298] ;  /* 0x0000a600ff147b82 */ /* 0x000e620000000800 */
[----:B------:R-:W-:Y:S01]  /*0b30*/  ULDC.64 UR8, c[0x0][0x230] ;  /* 0x00008c0000087ab9 */ /* 0x000fe20000000a00 */
[----:B------:R-:W-:Y:S01]  /*0b40*/  ULDC.64 UR16, c[0x0][0x230] ;  /* 0x00008c0000107ab9 */ /* 0x000fe20000000a00 */
[----:B------:R-:W-:Y:S01]  /*0b50*/  BSSY B0, `(.L_x_20576) ;  /* 0x00002ed000007945 */ /* 0x000fe20003800000 */
[----:B0-----:R-:W-:-:S02]  /*0b60*/  IABS R6, R19 ;  /* 0x0000001300067213 */ /* 0x001fc40000000000 */
[----:B------:R-:W-:Y:S02]  /*0b70*/  LOP3.LUT R12, R12, R19, RZ, 0x3c, !PT ;  /* 0x000000130c0c7212 */ /* 0x000fe400078e3cff */
[----:B------:R-:W0:Y:S01]  /*0b80*/  I2F.RP R17, R6 ;  /* 0x0000000600117306 */ /* 0x000e220000209400 */
[----:B------:R-:W-:Y:S01]  /*0b90*/  BAR.SYNC.DEFER_BLOCKING 0x0 ;  /* 0x0000000000007b1d */ /* 0x000fe20000010000 */
[----:B------:R-:W-:Y:S02]  /*0ba0*/  ISETP.GE.AND P2, PT, R12, RZ, PT ;  /* 0x000000ff0c00720c */ /* 0x000fe40003f46270 */
[----:B-1----:R-:W-:-:S04]  /*0bb0*/  ISETP.GT.AND P3, PT, R20, -0x1, PT ;  /* 0xffffffff1400780c */ /* 0x002fc80003f64270 */
[----:B0-----:R-:W0:Y:S09]  /*0bc0*/  MUFU.RCP R17, R17 ;  /* 0x0000001100117308 */ /* 0x001e320000001000 */
[----:B------:R-:W-:Y:S02]  /*0bd0*/  @P3 IMAD R9, R11, UR4, R9 ;  /* 0x000000040b093c24 */ /* 0x000fe4000f8e0209 */
[----:B------:R-:W-:-:S02]  /*0be0*/  IMAD R11, R39, 0x20, R16 ;  /* 0x00000020270b7824 */ /* 0x000fc400078e0210 */
[----:B------:R-:W-:Y:S01]  /*0bf0*/  @!P3 IMAD R12, R8, UR4, R3 ;  /* 0x00000004080cbc24 */ /* 0x000fe2000f8e0203 */
[----:B------:R-:W-:Y:S01]  /*0c00*/  ULDC UR4, c[0x0][0x258] ;  /* 0x0000960000047ab9 */ /* 0x000fe20000000800 */
[----:B0-----:R-:W-:-:S04]  /*0c10*/  VIADD R14, R17, 0xffffffe ;  /* 0x0ffffffe110e7836 */ /* 0x001fc80000000000 */
[----:B------:R0:W1:Y:S02]  /*0c20*/  F2I.FTZ.U32.TRUNC.NTZ R15, R14 ;  /* 0x0000000e000f7305 */ /* 0x000064000021f000 */
[----:B0-----:R-:W-:Y:S02]  /*0c30*/  IMAD.MOV.U32 R14, RZ, RZ, RZ ;  /* 0x000000ffff0e7224 */ /* 0x001fe400078e00ff */
[----:B-1----:R-:W-:-:S04]  /*0c40*/  IMAD R7, R15, R6, RZ ;  /* 0x000000060f077224 */ /* 0x002fc800078e02ff */
[----:B------:R-:W-:-:S04]  /*0c50*/  IMAD.MOV R7, RZ, RZ, -R7 ;  /* 0x000000ffff077224 */ /* 0x000fc800078e0a07 */
[----:B------:R-:W-:-:S06]  /*0c60*/  IMAD.HI.U32 R7, R15, R7, R14 ;  /* 0x000000070f077227 */ /* 0x000fcc00078e000e */
[----:B------:R-:W-:-:S04]  /*0c70*/  IMAD.HI.U32 R15, R7, R18, RZ ;  /* 0x00000012070f7227 */ /* 0x000fc800078e00ff */
[----:B------:R-:W-:-:S04]  /*0c80*/  IMAD.MOV R17, RZ, RZ, -R15 ;  /* 0x000000ffff117224 */ /* 0x000fc800078e0a0f */
[----:B------:R-:W-:Y:S02]  /*0c90*/  IMAD R17, R6, R17, R18 ;  /* 0x0000001106117224 */ /* 0x000fe400078e0212 */
[----:B------:R-:W-:Y:S01]  /*0ca0*/  IMAD R18, R10, UR4, RZ ;  /* 0x000000040a127c24 */ /* 0x000fe2000f8e02ff */
[----:B------:R-:W-:Y:S02]  /*0cb0*/  MOV R10, R6 ;  /* 0x00000006000a7202 */ /* 0x000fe40000000f00 */
[----:B------:R-:W-:-:S13]  /*0cc0*/  ISETP.GT.U32.AND P1, PT, R6, R17, PT ;  /* 0x000000110600720c */ /* 0x000fda0003f24070 */
[----:B------:R-:W-:Y:S02]  /*0cd0*/  @!P1 IMAD.IADD R17, R17, 0x1, -R6 ;  /* 0x0000000111119824 */ /* 0x000fe400078e0a06 */
[----:B------:R-:W-:Y:S01]  /*0ce0*/  @!P1 VIADD R15, R15, 0x1 ;  /* 0x000000010f0f9836 */ /* 0x000fe20000000000 */
[----:B------:R-:W-:Y:S02]  /*0cf0*/  ISETP.NE.AND P1, PT, R19, RZ, PT ;  /* 0x000000ff1300720c */ /* 0x000fe40003f25270 */
[----:B------:R-:W-:Y:S01]  /*0d00*/  ISETP.GE.U32.AND P0, PT, R17, R6, PT ;  /* 0x000000061100720c */ /* 0x000fe20003f06070 */
[----:B------:R-:W-:-:S04]  /*0d10*/  @!P3 IMAD.MOV R17, RZ, RZ, -R20 ;  /* 0x000000ffff11b224 */ /* 0x000fc800078e0a14 */
[----:B------:R-:W-:Y:S02]  /*0d20*/  @!P3 IMAD R12, R12, R17, RZ ;  /* 0x000000110c0cb224 */ /* 0x000fe400078e02ff */
[----:B------:R-:W-:Y:S02]  /*0d30*/  @P3 IMAD R12, R9, R20, RZ ;  /* 0x00000014090c3224 */ /* 0x000fe400078e02ff */
[----:B------:R-:W-:Y:S02]  /*0d40*/  IMAD.MOV.U32 R9, RZ, RZ, -0x800001 ;  /* 0xff7fffffff097424 */ /* 0x000fe400078e00ff */
[----:B------:R-:W-:Y:S02]  /*0d50*/  VIADD R12, R12, 0x1 ;  /* 0x000000010c0c7836 */ /* 0x000fe40000000000 */
[----:B------:R-:W-:Y:S02]  /*0d60*/  @P0 IADD3 R15, R15, 0x1, RZ ;  /* 0x000000010f0f0810 */ /* 0x000fe40007ffe0ff */
[----:B------:R-:W-:-:S03]  /*0d70*/  ISETP.GE.AND P0, PT, R11, R2, PT ;  /* 0x000000020b00720c */ /* 0x000fc60003f06270 */
[----:B------:R-:W-:-:S04]  /*0d80*/  IMAD.MOV.U32 R8, RZ, RZ, R15 ;  /* 0x000000ffff087224 */ /* 0x000fc800078e000f */
[----:B------:R-:W-:Y:S01]  /*0d90*/  @!P2 IMAD.MOV R8, RZ, RZ, -R8 ;  /* 0x000000ffff08a224 */ /* 0x000fe200078e0a08 */
[----:B------:R-:W-:-:S05]  /*0da0*/  @!P1 LOP3.LUT R8, RZ, R19, RZ, 0x33, !PT ;  /* 0x00000013ff089212 */ /* 0x000fca00078e33ff */
[----:B------:R-:W-:Y:S05]  /*0db0*/  @P0 BRA `(.L_x_20577) ;  /* 0x0000002c00180947 */ /* 0x000fea0003800000 */
[C---:B------:R-:W-:Y:S01]  /*0dc0*/  IMAD.SHL.U32 R14, R4.reuse, 0x4, RZ ;  /* 0x00000004040e7824 */ /* 0x040fe200078e00ff */
[----:B------:R-:W-:Y:S01]  /*0dd0*/  SHF.R.S32.HI R6, RZ, 0x1f, R13 ;  /* 0x0000001fff067819 */ /* 0x000fe2000001140d */
[----:B------:R-:W-:Y:S01]  /*0de0*/  VIADD R17, R4, 0x2 ;  /* 0x0000000204117836 */ /* 0x000fe20000000000 */
[----:B------:R-:W0:Y:S01]  /*0df0*/  S2UR UR5, SR_CgaCtaId ;  /* 0x00000000000579c3 */ /* 0x000e220000008800 */
[----:B-----5:R-:W-:Y:S01]  /*0e00*/  FSETP.NEU.FTZ.AND P0, PT, R34, RZ, PT ;  /* 0x000000ff2200720b */ /* 0x020fe20003f1d000 */
[----:B------:R-:W-:Y:S01]  /*0e10*/  ULDC UR4, c[0x0][0x270] ;  /* 0x00009c0000047ab9 */ /* 0x000fe20000000800 */
[----:B------:R-:W-:Y:S01]  /*0e20*/  SHF.R.S32.HI R9, RZ, 0x1f, R14 ;  /* 0x0000001fff097819 */ /* 0x000fe2000001140e */
[----:B------:R-:W-:Y:S01]  /*0e30*/  IMAD.SHL.U32 R17, R17, 0x4, RZ ;  /* 0x0000000411117824 */ /* 0x000fe200078e00ff */
[----:B------:R-:W-:Y:S01]  /*0e40*/  LEA.HI R6, R6, R13, RZ, 0x4 ;  /* 0x0000000d06067211 */ /* 0x000fe200078f20ff */
[----:B------:R-:W-:Y:S01]  /*0e50*/  ULDC UR6, c[0x0][0x28c] ;  /* 0x0000a30000067ab9 */ /* 0x000fe20000000800 */
[----:B------:R-:W-:Y:S01]  /*0e60*/  LEA.HI R9, R9, R14, RZ, 0x3 ;  /* 0x0000000e09097211 */ /* 0x000fe200078f18ff */
[----:B------:R-:W1:Y:S01]  /*0e70*/  LDC R32, c[0x0][0x26c] ;  /* 0x00009b00ff207b82 */ /* 0x000e620000000800 */
[----:B------:R-:W-:Y:S01]  /*0e80*/  LOP3.LUT R6, R6, 0xfffffff0, RZ, 0xc0, !PT ;  /* 0xfffffff006067812 */ /* 0x000fe200078ec0ff */
[----:B------:R-:W-:Y:S01]  /*0e90*/  VIADD R31, R8, -UR6 ;  /* 0x80000006081f7c36 */ /* 0x000fe20008000000 */
[----:B------:R-:W-:-:S03]  /*0ea0*/  LOP3.LUT R15, R9, 0xfffffff8, RZ, 0xc0, !PT ;  /* 0xfffffff8090f7812 */ /* 0x000fc600078ec0ff */
[----:B------:R-:W-:Y:S01]  /*0eb0*/  IMAD.IADD R9, R13, 0x1, -R6 ;  /* 0x000000010d097824 */ /* 0x000fe200078e0a06 */
[----:B------:R-:W-:Y:S01]  /*0ec0*/  IADD3 R6, R4, 0x4, RZ ;  /* 0x0000000404067810 */ /* 0x000fe20007ffe0ff */
[----:B------:R-:W-:Y:S02]  /*0ed0*/  IMAD.IADD R13, R14, 0x1, -R15 ;  /* 0x000000010e0d7824 */ /* 0x000fe400078e0a0f */
[----:B------:R-:W-:Y:S02]  /*0ee0*/  VIADD R14, R4, 0x6 ;  /* 0x00000006040e7836 */ /* 0x000fe40000000000 */
[----:B------:R-:W-:Y:S01]  /*0ef0*/  IMAD.SHL.U32 R25, R6, 0x4, RZ ;  /* 0x0000000406197824 */ /* 0x000fe200078e00ff */
[----:B------:R-:W-:Y:S01]  /*0f00*/  SHF.R.S32.HI R6, RZ, 0x1f, R17 ;  /* 0x0000001fff067819 */ /* 0x000fe20000011411 */
[----:B------:R-:W-:Y:S02]  /*0f10*/  VIADD R15, R4, 0x8 ;  /* 0x00000008040f7836 */ /* 0x000fe40000000000 */
[----:B------:R-:W-:Y:S01]  /*0f20*/  IMAD.SHL.U32 R26, R14, 0x4, RZ ;  /* 0x000000040e1a7824 */ /* 0x000fe200078e00ff */
[----:B------:R-:W-:-:S02]  /*0f30*/  SHF.R.S32.HI R14, RZ, 0x1f, R25 ;  /* 0x0000001fff0e7819 */ /* 0x000fc40000011419 */
[----:B------:R-:W-:Y:S02]  /*0f40*/  SHF.L.U32 R27, R15, 0x2, RZ ;  /* 0x000000020f1b7819 */ /* 0x000fe400000006ff */
[----:B------:R-:W-:Y:S02]  /*0f50*/  LEA.HI R14, R14, R25, RZ, 0x3 ;  /* 0x000000190e0e7211 */ /* 0x000fe400078f18ff */
[----:B------:R-:W-:Y:S02]  /*0f60*/  SHF.R.S32.HI R15, RZ, 0x1f, R26 ;  /* 0x0000001fff0f7819 */ /* 0x000fe4000001141a */
[----:B------:R-:W-:Y:S02]  /*0f70*/  LEA.HI R6, R6, R17, RZ, 0x3 ;  /* 0x0000001106067211 */ /* 0x000fe400078f18ff */
[----:B------:R-:W-:Y:S02]  /*0f80*/  LOP3.LUT R14, R14, 0xfffffff8, RZ, 0xc0, !PT ;  /* 0xfffffff80e0e7812 */ /* 0x000fe400078ec0ff */
[----:B------:R-:W-:-:S02]  /*0f90*/  LEA.HI R15, R15, R26, RZ, 0x3 ;  /* 0x0000001a0f0f7211 */ /* 0x000fc400078f18ff */
[----:B------:R-:W-:Y:S01]  /*0fa0*/  LOP3.LUT R6, R6, 0xfffffff8, RZ, 0xc0, !PT ;  /* 0xfffffff806067812 */ /* 0x000fe200078ec0ff */
[----:B------:R-:W-:Y:S01]  /*0fb0*/  IMAD.IADD R25, R25, 0x1, -R14 ;  /* 0x0000000119197824 */ /* 0x000fe200078e0a0e */
[----:B------:R-:W-:Y:S02]  /*0fc0*/  LOP3.LUT R15, R15, 0xfffffff8, RZ, 0xc0, !PT ;  /* 0xfffffff80f0f7812 */ /* 0x000fe400078ec0ff */
[C---:B------:R-:W-:Y:S01]  /*0fd0*/  IADD3 R14, R4.reuse, 0xc, RZ ;  /* 0x0000000c040e7810 */ /* 0x040fe20007ffe0ff */
[----:B------:R-:W-:Y:S01]  /*0fe0*/  IMAD.IADD R24, R17, 0x1, -R6 ;  /* 0x0000000111187824 */ /* 0x000fe200078e0a06 */
[----:B------:R-:W-:Y:S01]  /*0ff0*/  SHF.R.S32.HI R20, RZ, 0x1f, R27 ;  /* 0x0000001fff147819 */ /* 0x000fe2000001141b */
[----:B------:R-:W-:Y:S01]  /*1000*/  VIADD R6, R4, 0xa ;  /* 0x0000000a04067836 */ /* 0x000fe20000000000 */
[----:B-1----:R-:W-:Y:S01]  /*1010*/  SHF.R.S32.HI R32, RZ, 0x1f, R32 ;  /* 0x0000001fff207819 */ /* 0x002fe20000011420 */
[----:B------:R-:W-:Y:S01]  /*1020*/  IMAD.IADD R26, R26, 0x1, -R15 ;  /* 0x000000011a1a7824 */ /* 0x000fe200078e0a0f */
[----:B------:R-:W-:Y:S01]  /*1030*/  LEA.HI R20, R20, R27, RZ, 0x3 ;  /* 0x0000001b14147211 */ /* 0x000fe200078f18ff */
[----:B------:R-:W-:-:S02]  /*1040*/  VIADD R15, R4, 0xe ;  /* 0x0000000e040f7836 */ /* 0x000fc40000000000 */
[----:B------:R-:W-:Y:S01]  /*1050*/  IMAD.SHL.U32 R28, R6, 0x4, RZ ;  /* 0x00000004061c7824 */ /* 0x000fe200078e00ff */
[----:B------:R-:W-:Y:S01]  /*1060*/  LOP3.LUT R20, R20, 0xfffffff8, RZ, 0xc0, !PT ;  /* 0xfffffff814147812 */ /* 0x000fe200078ec0ff */
[----:B------:R-:W-:Y:S02]  /*1070*/  IMAD.SHL.U32 R14, R14, 0x4, RZ ;  /* 0x000000040e0e7824 */ /* 0x000fe400078e00ff */
[----:B------:R-:W-:Y:S01]  /*1080*/  IMAD.SHL.U32 R30, R15, 0x4, RZ ;  /* 0x000000040f1e7824 */ /* 0x000fe200078e00ff */
[----:B------:R-:W-:Y:S01]  /*1090*/  SHF.R.S32.HI R15, RZ, 0x1f, R28 ;  /* 0x0000001fff0f7819 */ /* 0x000fe2000001141c */
[----:B------:R-:W-:Y:S01]  /*10a0*/  IMAD R6, R3, UR4, RZ ;  /* 0x0000000403067c24 */ /* 0x000fe2000f8e02ff */
[----:B------:R-:W-:Y:S01]  /*10b0*/  SHF.R.S32.HI R17, RZ, 0x1f, R14 ;  /* 0x0000001fff117819 */ /* 0x000fe2000001140e */
[----:B------:R-:W-:Y:S01]  /*10c0*/  UMOV UR4, 0x400 ;  /* 0x0000040000047882 */ /* 0x000fe20000000000 */
[----:B------:R-:W-:Y:S01]  /*10d0*/  LEA.HI R15, R15, R28, RZ, 0x3 ;  /* 0x0000001c0f0f7211 */ /* 0x000fe200078f18ff */
[----:B0-----:R-:W-:Y:S01]  /*10e0*/  ULEA UR7, UR5, UR4, 0x18 ;  /* 0x0000000405077291 */ /* 0x001fe2000f8ec03f */
[----:B------:R-:W-:Y:S01]  /*10f0*/  LEA.HI R19, R17, R14, RZ, 0x3 ;  /* 0x0000000e11137211 */ /* 0x000fe200078f18ff */
[----:B------:R-:W-:Y:S01]  /*1100*/  IMAD.IADD R27, R27, 0x1, -R20 ;  /* 0x000000011b1b7824 */ /* 0x000fe200078e0a14 */
[----:B------:R-:W-:-:S02]  /*1110*/  SHF.R.S32.HI R21, RZ, 0x1f, R30 ;  /* 0x0000001fff157819 */ /* 0x000fc4000001141e */
[----:B------:R-:W-:Y:S01]  /*1120*/  LOP3.LUT R17, R15, 0xfffffff8, RZ, 0xc0, !PT ;  /* 0xfffffff80f117812 */ /* 0x000fe200078ec0ff */
[----:B------:R-:W-:Y:S01]  /*1130*/  IMAD.SHL.U32 R15, R9, 0x8, RZ ;  /* 0x00000008090f7824 */ /* 0x000fe200078e00ff */
[----:B------:R-:W-:Y:S02]  /*1140*/  LOP3.LUT R19, R19, 0xfffffff8, RZ, 0xc0, !PT ;  /* 0xfffffff813137812 */ /* 0x000fe400078ec0ff */
[----:B------:R-:W-:Y:S02]  /*1150*/  LEA.HI R21, R21, R30, RZ, 0x3 ;  /* 0x0000001e15157211 */ /* 0x000fe400078f18ff */
[----:B------:R-:W-:Y:S01]  /*1160*/  IADD3 R28, R28, -R17, RZ ;  /* 0x800000111c1c7210 */ /* 0x000fe20007ffe0ff */
[----:B------:R-:W-:Y:S01]  /*1170*/  IMAD.IADD R29, R14, 0x1, -R19 ;  /* 0x000000010e1d7824 */ /* 0x000fe200078e0a13 */
[----:B------:R-:W-:Y:S02]  /*1180*/  LOP3.LUT R21, R21, 0xfffffff8, RZ, 0xc0, !PT ;  /* 0xfffffff815157812 */ /* 0x000fe400078ec0ff */
[----:B------:R-:W-:-:S02]  /*1190*/  SHF.R.S32.HI R17, RZ, 0x1f, R15 ;  /* 0x0000001fff117819 */ /* 0x000fc4000001140f */
[----:B------:R-:W-:Y:S01]  /*11a0*/  IADD3 R14, P1, R6, R15, RZ ;  /* 0x0000000f060e7210 */ /* 0x000fe20007f3e0ff */
[----:B------:R-:W-:Y:S01]  /*11b0*/  IMAD.IADD R30, R30, 0x1, -R21 ;  /* 0x000000011e1e7824 */ /* 0x000fe200078e0a15 */
[----:B------:R-:W-:Y:S02]  /*11c0*/  LEA R33, R4, UR7, 0x6 ;  /* 0x0000000704217c11 */ /* 0x000fe4000f8e30ff */
[----:B------:R-:W-:Y:S02]  /*11d0*/  LEA.HI.X.SX32 R15, R6, R17, 0x1, P1 ;  /* 0x00000011060f7211 */ /* 0x000fe400008f0eff */
[----:B------:R-:W-:Y:S01]  /*11e0*/  SHF.R.S32.HI R6, RZ, 0x1f, R18 ;  /* 0x0000001fff067819 */ /* 0x000fe20000011412 */
[----:B------:R-:W-:Y:S06]  /*11f0*/  @P0 BRA `(.L_x_20578) ;  /* 0x0000001000f00947 */ /* 0x000fec0003800000 */
[----:B------:R-:W-:Y:S01]  /*1200*/  UIADD3 UR4, UR4, 0xa0, URZ ;  /* 0x000000a004047890 */ /* 0x000fe2000fffe03f */
[----:B------:R-:W-:Y:S01]  /*1210*/  IADD3 R18, P0, R18, R11, RZ ;  /* 0x0000000b12127210 */ /* 0x000fe20007f1e0ff */
[----:B------:R-:W-:Y:S01]  /*1220*/  ULDC.64 UR6, c[0x0][0x248] ;  /* 0x0000920000067ab9 */ /* 0x000fe20000000a00 */
[----:B------:R-:W-:Y:S01]  /*1230*/  IMAD R16, R16, 0x10, R9 ;  /* 0x0000001010107824 */ /* 0x000fe200078e0209 */
[----:B------:R-:W-:Y:S01]  /*1240*/  ULEA UR4, UR5, UR4, 0x18 ;  /* 0x0000000405047291 */ /* 0x000fe2000f8ec03f */
[C---:B------:R-:W-:Y:S01]  /*1250*/  LEA.HI.X.SX32 R35, R11.reuse, R6, 0x1, P0 ;  /* 0x000000060b237211 */ /* 0x040fe200000f0eff */
[----:B------:R-:W-:Y:S01]  /*1260*/  IMAD.SHL.U32 R36, R11, 0x10, RZ ;  /* 0x000000100b247824 */ /* 0x000fe200078e00ff */
[C---:B------:R-:W-:Y:S01]  /*1270*/  LEA R34, P0, R18.reuse, UR6, 0x2 ;  /* 0x0000000612227c11 */ /* 0x040fe2000f8010ff */
[----:B------:R-:W-:Y:S01]  /*1280*/  IMAD.MOV.U32 R37, RZ, RZ, R11 ;  /* 0x000000ffff257224 */ /* 0x000fe200078e000b */
[----:B------:R-:W-:Y:S01]  /*1290*/  MOV R9, 0xff7fffff ;  /* 0xff7fffff00097802 */ /* 0x000fe20000000f00 */
[----:B------:R-:W-:Y:S01]  /*12a0*/  IMAD R39, R39, 0x200, R16 ;  /* 0x0000020027277824 */ /* 0x000fe200078e0210 */
[----:B------:R-:W-:-:S02]  /*12b0*/  LEA.HI.X R35, R18, UR7, R35, 0x2, P0 ;  /* 0x0000000712237c11 */ /* 0x000fc400080f1423 */
[----:B------:R-:W-:-:S07]  /*12c0*/  LEA R38, R16, UR4, 0x2 ;  /* 0x0000000410267c11 */ /* 0x000fce000f8e10ff */
.L_x_20583:
[----:B------:R-:W0:Y:S01]  /*12d0*/  LDC R22, c[0x0][0x290] ;  /* 0x0000a400ff167b82 */ /* 0x000e220000000800 */
[----:B------:R-:W-:Y:S01]  /*12e0*/  IABS R17, R36 ;  /* 0x0000002400117213 */ /* 0x000fe20000000000 */
[----:B------:R-:W-:Y:S01]  /*12f0*/  BSSY B1, `(.L_x_20579) ;  /* 0x0000125000017945 */ /* 0x000fe20003800000 */
[----:B------:R-:W-:-:S03]  /*1300*/  IADD3 R37, R37, 0x4, RZ ;  /* 0x0000000425257810 */ /* 0x000fc60007ffe0ff */
        /* <DEDUP_REMOVED lines=22> */
[----:B------:R-:W-:Y:S01]  /*1470*/  IMAD R23, R16, R21, RZ ;  /* 0x0000001510177224 */ /* 0x000fe200078e02ff */
[----:B------:R-:W-:Y:S01]  /*1480*/  HFMA2.MMA R16, -RZ, RZ, 0, 0 ;  /* 0x00000000ff107435 */ /* 0x000fe200000001ff */
[----:B------:R-:W-:-:S05]  /*1490*/  IMAD.IADD R18, R12, 0x1, R20 ;  /* 0x000000010c127824 */ /* 0x000fca00078e0214 */
[----:B------:R-:W-:Y:S02]  /*14a0*/  IABS R19, R18 ;  /* 0x0000001200137213 */ /* 0x000fe40000000000 */
[----:B------:R-:W-:Y:S02]  /*14b0*/  ISETP.GE.AND P2, PT, R18, RZ, PT ;  /* 0x000000ff1200720c */ /* 0x000fe40003f46270 */
[----:B------:R-:W-:-:S04]  /*14c0*/  IMAD.HI.U32 R16, R17, R23, R16 ;  /* 0x0000001711107227 */ /* 0x000fc800078e0010 */
        /* <DEDUP_REMOVED lines=16> */
[----:B------:R-:W-:-:S05]  /*15d0*/  VIADD R16, R4, 0x2 ;  /* 0x0000000204107836 */ /* 0x000fca0000000000 */
[----:B------:R-:W-:-:S05]  /*15e0*/  LEA.HI R17, R16, R16, RZ, 0x1 ;  /* 0x0000001010117211 */ /* 0x000fca00078f08ff */
[----:B------:R-:W-:-:S05]  /*15f0*/  IMAD.SHL.U32 R20, R17, 0x40, RZ ;  /* 0x0000004011147824 */ /* 0x000fca00078e00ff */
[----:B------:R-:W-:Y:S02]  /*1600*/  LOP3.LUT R21, R20, 0xffffff80, RZ, 0xc0, !PT ;  /* 0xffffff8014157812 */ /* 0x000fe400078ec0ff */
[----:B------:R-:W-:Y:S02]  /*1610*/  SHF.R.S32.HI R20, RZ, 0x1f, R24 ;  /* 0x0000001fff147819 */ /* 0x000fe40000011418 */
[----:B------:R-:W-:Y:S02]  /*1620*/  SHF.R.S32.HI R23, RZ, 0x1f, R21 ;  /* 0x0000001fff177819 */ /* 0x000fe40000011415 */
[----:B------:R-:W-:Y:S02]  /*1630*/  SHF.R.S32.HI R40, RZ, 0x1f, R25 ;  /* 0x0000001fff287819 */ /* 0x000fe40000011419 */
[----:B--2---:R-:W-:-:S05]  /*1640*/  SHF.R.S32.HI R16, RZ, 0x1f, R19 ;  /* 0x0000001fff107819 */ /* 0x004fca0000011413 */
[----:B------:R-:W-:Y:S02]  /*1650*/  IMAD R18, R16, UR13, RZ ;  /* 0x0000000d10127c24 */ /* 0x000fe4000f8e02ff */
[----:B------:R-:W-:-:S04]  /*1660*/  IMAD.WIDE.U32 R16, R19, UR13, R14 ;  /* 0x0000000d13107c25 */ /* 0x000fc8000f8e000e */
        /* <DEDUP_REMOVED lines=12> */
[----:B------:R-:W-:Y:S01]  /*1730*/  VIADD R17, R4, 0x4 ;  /* 0x0000000404117836 */ /* 0x000fe20000000000 */
[----:B------:R0:W3:Y:S04]  /*1740*/  LDG.E.CONSTANT R54, desc[UR10][R22.64+0x4] ;  /* 0x0000040a16367981 */ /* 0x0000e8000c1e9900 */
[----:B------:R-:W4:Y:S01]  /*1750*/  LDG.E.CONSTANT R53, desc[UR10][R18.64] ;  /* 0x0000000a12357981 */ /* 0x000f22000c1e9900 */
[----:B------:R-:W-:-:S03]  /*1760*/  LEA.HI R17, R17, R17, RZ, 0x1 ;  /* 0x0000001111117211 */ /* 0x000fc600078f08ff */
[----:B------:R1:W5:Y:S01]  /*1770*/  LDG.E.CONSTANT R52, desc[UR10][R18.64+0x4] ;  /* 0x0000040a12347981 */ /* 0x000362000c1e9900 */
[----:B------:R-:W-:-:S04]  /*1780*/  SHF.L.U32 R17, R17, 0x6, RZ ;  /* 0x0000000611117819 */ /* 0x000fc800000006ff */
[----:B------:R-:W-:-:S04]  /*1790*/  LOP3.LUT R17, R17, 0xffffff80, RZ, 0xc0, !PT ;  /* 0xffffff8011117812 */ /* 0x000fc800078ec0ff */
[--C-:B------:R-:W-:Y:S02]  /*17a0*/  SHF.R.S32.HI R21, RZ, 0x1f, R17.reuse ;  /* 0x0000001fff157819 */ /* 0x100fe40000011411 */
[----:B------:R-:W-:-:S04]  /*17b0*/  IADD3 R17, P1, P2, R25, R16, R17 ;  /* 0x0000001019117210 */ /* 0x000fc80007a3e011 */
[----:B------:R-:W-:Y:S02]  /*17c0*/  IADD3.X R40, R40, R44, R21, P1, P2 ;  /* 0x0000002c28287210 */ /* 0x000fe40000fe4415 */
[----:B------:R-:W-:-:S04]  /*17d0*/  LEA R20, P1, R17, UR8, 0x1 ;  /* 0x0000000811147c11 */ /* 0x000fc8000f8208ff */
[----:B------:R-:W-:Y:S01]  /*17e0*/  LEA.HI.X R21, R17, UR9, R40, 0x1, P1 ;  /* 0x0000000911157c11 */ /* 0x000fe200088f0c28 */
[C---:B------:R-:W-:Y:S01]  /*17f0*/  VIADD R17, R4.reuse, 0x6 ;  /* 0x0000000604117836 */ /* 0x040fe20000000000 */
[----:B0-----:R-:W-:Y:S01]  /*1800*/  SHF.R.S32.HI R22, RZ, 0x1f, R26 ;  /* 0x0000001fff167819 */ /* 0x001fe2000001141a */
[----:B-1----:R-:W-:Y:S02]  /*1810*/  VIADD R18, R4, 0x8 ;  /* 0x0000000804127836 */ /* 0x002fe40000000000 */
        /* <DEDUP_REMOVED lines=8> */
[----:B------:R-:W-:Y:S02]  /*18a0*/  LEA.HI R19, R18, R18, RZ, 0x1 ;  /* 0x0000001212137211 */ /* 0x000fe400078f08ff */
[----:B------:R-:W-:-:S03]  /*18b0*/  LEA R18, P1, R17, UR8, 0x1 ;  /* 0x0000000811127c11 */ /* 0x000fc6000f8208ff */
[----:B------:R-:W-:Y:S01]  /*18c0*/  IMAD.SHL.U32 R23, R19, 0x40, RZ ;  /* 0x0000004013177824 */ /* 0x000fe200078e00ff */
[----:B------:R-:W-:-:S04]  /*18d0*/  LEA.HI.X R19, R17, UR9, R22, 0x1, P1 ;  /* 0x0000000911137c11 */ /* 0x000fc800088f0c16 */
[----:B------:R-:W-:Y:S01]  /*18e0*/  LOP3.LUT R23, R23, 0xffffff80, RZ, 0xc0, !PT ;  /* 0xffffff8017177812 */ /* 0x000fe200078ec0ff */
[----:B------:R-:W5:Y:S03]  /*18f0*/  LDG.E.CONSTANT R47, desc[UR10][R18.64] ;  /* 0x0000000a122f7981 */ /* 0x000f66000c1e9900 */
[--C-:B0-----:R-:W-:Y:S01]  /*1900*/  SHF.R.S32.HI R21, RZ, 0x1f, R23.reuse ;  /* 0x0000001fff157819 */ /* 0x101fe20000011417 */
[----:B------:R0:W5:Y:S01]  /*1910*/  LDG.E.CONSTANT R48, desc[UR10][R18.64+0x4] ;  /* 0x0000040a12307981 */ /* 0x000162000c1e9900 */
[----:B------:R-:W-:Y:S02]  /*1920*/  IADD3 R17, P1, P2, R27, R16, R23 ;  /* 0x000000101b117210 */ /* 0x000fe40007a3e017 */
[----:B------:R-:W-:Y:S02]  /*1930*/  IADD3 R23, R4, 0xa, RZ ;  /* 0x0000000a04177810 */ /* 0x000fe40007ffe0ff */
[----:B------:R-:W-:-:S02]  /*1940*/  SHF.R.S32.HI R22, RZ, 0x1f, R27 ;  /* 0x0000001fff167819 */ /* 0x000fc4000001141b */
[----:B------:R-:W-:Y:S02]  /*1950*/  LEA.HI R23, R23, R23, RZ, 0x1 ;  /* 0x0000001717177211 */ /* 0x000fe400078f08ff */
[----:B------:R-:W-:Y:S02]  /*1960*/  IADD3.X R22, R22, R44, R21, P1, P2 ;  /* 0x0000002c16167210 */ /* 0x000fe40000fe4415 */
[----:B------:R-:W-:Y:S01]  /*1970*/  LEA R20, P1, R17, UR8, 0x1 ;  /* 0x0000000811147c11 */ /* 0x000fe2000f8208ff */
[----:B------:R-:W-:-:S03]  /*1980*/  IMAD.SHL.U32 R23, R23, 0x40, RZ ;  /* 0x0000004017177824 */ /* 0x000fc600078e00ff */
[----:B------:R-:W-:Y:S02]  /*1990*/  LEA.HI.X R21, R17, UR9, R22, 0x1, P1 ;  /* 0x0000000911157c11 */ /* 0x000fe400088f0c16 */
[----:B------:R-:W-:Y:S01]  /*19a0*/  LOP3.LUT R17, R23, 0xffffff80, RZ, 0xc0, !PT ;  /* 0xffffff8017117812 */ /* 0x000fe200078ec0ff */
[----:B0-----:R-:W-:Y:S01]  /*19b0*/  VIADD R19, R4, 0xc ;  /* 0x0000000c04137836 */ /* 0x001fe20000000000 */
[----:B------:R-:W-:Y:S01]  /*19c0*/  SHF.R.S32.HI R23, RZ, 0x1f, R28 ;  /* 0x0000001fff177819 */ /* 0x000fe2000001141c */
[----:B------:R-:W5:Y:S01]  /*19d0*/  LDG.E.CONSTANT R40, desc[UR10][R20.64] ;  /* 0x0000000a14287981 */ /* 0x000f62000c1e9900 */
[--C-:B------:R-:W-:Y:S02]  /*19e0*/  SHF.R.S32.HI R22, RZ, 0x1f, R17.reuse ;  /* 0x0000001fff167819 */ /* 0x100fe40000011411 */
[----:B------:R-:W-:Y:S01]  /*19f0*/  IADD3 R17, P1, P2, R28, R16, R17 ;  /* 0x000000101c117210 */ /* 0x000fe20007a3e011 */
[----:B------:R0:W5:Y:S01]  /*1a00*/  LDG.E.CONSTANT R41, desc[UR10][R20.64+0x4] ;  /* 0x0000040a14297981 */ /* 0x000162000c1e9900 */
[----:B------:R-:W-:-:S02]  /*1a10*/  LEA.HI R42, R19, R19, RZ, 0x1 ;  /* 0x00000013132a7211 */ /* 0x000fc400078f08ff */
[----:B------:R-:W-:Y:S01]  /*1a20*/  IADD3.X R22, R23, R44, R22, P1, P2 ;  /* 0x0000002c17167210 */ /* 0x000fe20000fe4416 */
[----:B------:R-:W-:Y:S01]  /*1a30*/  VIADD R23, R4, 0xe ;  /* 0x0000000e04177836 */ /* 0x000fe20000000000 */
[----:B------:R-:W-:Y:S01]  /*1a40*/  LEA R18, P1, R17, UR8, 0x1 ;  /* 0x0000000811127c11 */ /* 0x000fe2000f8208ff */
[----:B------:R-:W-:-:S03]  /*1a50*/  IMAD.SHL.U32 R42, R42, 0x40, RZ ;  /* 0x000000402a2a7824 */ /* 0x000fc600078e00ff */
[----:B------:R-:W-:Y:S02]  /*1a60*/  LEA.HI R23, R23, R23, RZ, 0x1 ;  /* 0x0000001717177211 */ /* 0x000fe400078f08ff */
[----:B------:R-:W-:Y:S02]  /*1a70*/  LEA.HI.X R19, R17, UR9, R22, 0x1, P1 ;  /* 0x0000000911137c11 */ /* 0x000fe400088f0c16 */
[----:B------:R-:W-:Y:S02]  /*1a80*/  LOP3.LUT R17, R42, 0xffffff80, RZ, 0xc0, !PT ;  /* 0xffffff802a117812 */ /* 0x000fe400078ec0ff */
[----:B------:R-:W-:Y:S01]  /*1a90*/  SHF.L.U32 R23, R23, 0x6, RZ ;  /* 0x0000000617177819 */ /* 0x000fe200000006ff */
[----:B------:R-:W5:Y:S01]  /*1aa0*/  LDG.E.CONSTANT R43, desc[UR10][R18.64+0x4] ;  /* 0x0000040a122b7981 */ /* 0x000f62000c1e9900 */
[----:B0-----:R-:W-:Y:S02]  /*1ab0*/  SHF.R.S32.HI R21, RZ, 0x1f, R17 ;  /* 0x0000001fff157819 */ /* 0x001fe40000011411 */
[----:B------:R-:W-:Y:S01]  /*1ac0*/  SHF.R.S32.HI R22, RZ, 0x1f, R29 ;  /* 0x0000001fff167819 */ /* 0x000fe2000001141d */
[----:B------:R0:W5:Y:S01]  /*1ad0*/  LDG.E.CONSTANT R42, desc[UR10][R18.64] ;  /* 0x0000000a122a7981 */ /* 0x000162000c1e9900 */
[----:B------:R-:W-:-:S02]  /*1ae0*/  LOP3.LUT R23, R23, 0xffffff80, RZ, 0xc0, !PT ;  /* 0xffffff8017177812 */ /* 0x000fc400078ec0ff */
[-C--:B------:R-:W-:Y:S02]  /*1af0*/  IADD3 R17, P1, P2, R29, R16.reuse, R17 ;  /* 0x000000101d117210 */ /* 0x080fe40007a3e011 */
[----:B------:R-:W-:Y:S02]  /*1b00*/  IADD3 R20, P3, P4, R30, R16, R23 ;  /* 0x000000101e147210 */ /* 0x000fe40007c7e017 */
[----:B------:R-:W-:Y:S02]  /*1b10*/  IADD3.X R22, R22, R44, R21, P1, P2 ;  /* 0x0000002c16167210 */ /* 0x000fe40000fe4415 */
[----:B------:R-:W-:Y:S02]  /*1b20*/  LEA R16, P1, R17, UR8, 0x1 ;  /* 0x0000000811107c11 */ /* 0x000fe4000f8208ff */
[----:B------:R-:W-:Y:S02]  /*1b30*/  SHF.R.S32.HI R21, RZ, 0x1f, R30 ;  /* 0x0000001fff157819 */ /* 0x000fe4000001141e */
[----:B------:R-:W-:-:S02]  /*1b40*/  SHF.R.S32.HI R23, RZ, 0x1f, R23 ;  /* 0x0000001fff177819 */ /* 0x000fc40000011417 */
[----:B------:R-:W-:Y:S02]  /*1b50*/  LEA.HI.X R17, R17, UR9, R22, 0x1, P1 ;  /* 0x0000000911117c11 */ /* 0x000fe400088f0c16 */
[----:B0-----:R-:W-:Y:S02]  /*1b60*/  IADD3.X R19, R21, R44, R23, P3, P4 ;  /* 0x0000002c15137210 */ /* 0x001fe40001fe8417 */
[C---:B------:R-:W-:Y:S01]  /*1b70*/  LEA R18, P1, R20.reuse, UR8, 0x1 ;  /* 0x0000000814127c11 */ /* 0x040fe2000f8208ff */
[----:B------:R-:W5:Y:S03]  /*1b80*/  LDG.E.CONSTANT R44, desc[UR10][R16.64] ;  /* 0x0000000a102c7981 */ /* 0x000f66000c1e9900 */
[----:B------:R-:W-:Y:S01]  /*1b90*/  LEA.HI.X R19, R20, UR9, R19, 0x1, P1 ;  /* 0x0000000914137c11 */ /* 0x000fe200088f0c13 */
[----:B------:R4:W5:Y:S04]  /*1ba0*/  LDG.E.CONSTANT R49, desc[UR10][R16.64+0x4] ;  /* 0x0000040a10317981 */ /* 0x000968000c1e9900 */
[----:B------:R-:W5:Y:S04]  /*1bb0*/  LDG.E.CONSTANT R50, desc[UR10][R18.64] ;  /* 0x0000000a12327981 */ /* 0x000f68000c1e9900 */
[----:B------:R0:W5:Y:S04]  /*1bc0*/  LDG.E.CONSTANT R51, desc[UR10][R18.64+0x4] ;  /* 0x0000040a12337981 */ /* 0x000168000c1e9900 */
[----:B------:R-:W1:Y:S02]  /*1bd0*/  LDS.128 R20, [R33] ;  /* 0x0000000021147984 */ /* 0x000e640000000c00 */
[C---:B-1----:R-:W-:Y:S01]  /*1be0*/  IMAD.U32 R57, R22.reuse, 0x10000, RZ ;  /* 0x0001000016397824 */ /* 0x042fe200078e00ff */
[----:B------:R-:W-:Y:S01]  /*1bf0*/  PRMT R56, R22, 0x7632, R56 ;  /* 0x0000763216387816 */ /* 0x000fe20000000038 */
[C---:B------:R-:W-:Y:S01]  /*1c00*/  IMAD.U32 R22, R20.reuse, 0x10000, RZ ;  /* 0x0001000014167824 */ /* 0x040fe200078e00ff */
[----:B------:R-:W-:-:S03]  /*1c10*/  PRMT R20, R20, 0x7632, R20 ;  /* 0x0000763214147816 */ /* 0x000fc60000000014 */
[----:B------:R-:W-:Y:S02]  /*1c20*/  IMAD.U32 R56, R56, 0x10000, RZ ;  /* 0x0001000038387824 */ /* 0x000fe400078e00ff */
[----:B------:R-:W-:Y:S02]  /*1c30*/  IMAD.U32 R20, R20, 0x10000, RZ ;  /* 0x0001000014147824 */ /* 0x000fe400078e00ff */
[----:B--2---:R-:W-:-:S04]  /*1c40*/  IMAD.U32 R58, R55, 0x10000, RZ ;  /* 0x00010000373a7824 */ /* 0x004fc800078e00ff */
[----:B------:R-:W-:Y:S01]  /*1c50*/  FMUL.FTZ R57, R57, R58 ;  /* 0x0000003a39397220 */ /* 0x000fe20000410000 */
[----:B----4-:R-:W-:-:S04]  /*1c60*/  IMAD.U32 R17, R53, 0x10000, RZ ;  /* 0x0001000035117824 */ /* 0x010fc800078e00ff */
[----:B------:R-:W-:Y:S02]  /*1c70*/  FFMA.FTZ R22, R22, R17, R57 ;  /* 0x0000001116167223 */ /* 0x000fe40000010039 */
[----:B0-----:R-:W0:Y:S01]  /*1c80*/  LDS.128 R16, [R33+0x10] ;  /* 0x0000100021107984 */ /* 0x001e220000000c00 */
[----:B------:R-:W-:Y:S02]  /*1c90*/  PRMT R55, R55, 0x7632, R55 ;  /* 0x0000763237377816 */ /* 0x000fe40000000037 */
[----:B------:R-:W-:Y:S02]  /*1ca0*/  PRMT R53, R53, 0x7632, R53 ;  /* 0x0000763235357816 */ /* 0x000fe40000000035 */
[----:B------:R-:W-:-:S03]  /*1cb0*/  SHF.L.U32 R55, R55, 0x10, RZ ;  /* 0x0000001037377819 */ /* 0x000fc600000006ff */
[----:B------:R-:W-:Y:S02]  /*1cc0*/  IMAD.U32 R53, R53, 0x10000, RZ ;  /* 0x0001000035357824 */ /* 0x000fe400078e00ff */
[----:B------:R-:W-:-:S04]  /*1cd0*/  FMUL.FTZ R55, R56, R55 ;  /* 0x0000003738377220 */ /* 0x000fc80000410000 */
[----:B------:R-:W-:Y:S01]  /*1ce0*/  FFMA.FTZ R53, R20, R53, R55 ;  /* 0x0000003514357223 */ /* 0x000fe20000010037 */
[C---:B---3--:R-:W-:Y:S01]  /*1cf0*/  SHF.L.U32 R55, R54.reuse, 0x10, RZ ;  /* 0x0000001036377819 */ /* 0x048fe200000006ff */
[C---:B------:R-:W-:Y:S01]  /*1d00*/  IMAD.U32 R20, R23.reuse, 0x10000, RZ ;  /* 0x0001000017147824 */ /* 0x040fe200078e00ff */
[----:B------:R-:W-:Y:S02]  /*1d10*/  PRMT R23, R23, 0x7632, R23 ;  /* 0x0000763217177816 */ /* 0x000fe40000000017 */
[----:B------:R-:W-:Y:S01]  /*1d20*/  PRMT R54, R54, 0x7632, R54 ;  /* 0x0000763236367816 */ /* 0x000fe20000000036 */
[----:B------:R-:W-:Y:S01]  /*1d30*/  FMUL.FTZ R56, R20, R55 ;  /* 0x0000003714387220 */ /* 0x000fe20000410000 */
[C---:B------:R-:W-:Y:S01]  /*1d40*/  IMAD.U32 R55, R21.reuse, 0x10000, RZ ;  /* 0x0001000015377824 */ /* 0x040fe200078e00ff */
[----:B------:R-:W-:Y:S01]  /*1d50*/  PRMT R21, R21, 0x7632, R21 ;  /* 0x0000763215157816 */ /* 0x000fe20000000015 */
[C---:B-----5:R-:W-:Y:S01]  /*1d60*/  IMAD.U32 R20, R52.reuse, 0x10000, RZ ;  /* 0x0001000034147824 */ /* 0x060fe200078e00ff */
[----:B------:R-:W-:Y:S01]  /*1d70*/  PRMT R52, R52, 0x7632, R52 ;  /* 0x0000763234347816 */ /* 0x000fe20000000034 */
[----:B------:R-:W-:-:S02]  /*1d80*/  IMAD.U32 R23, R23, 0x10000, RZ ;  /* 0x0001000017177824 */ /* 0x000fc400078e00ff */
[----:B------:R-:W-:Y:S02]  /*1d90*/  IMAD.U32 R54, R54, 0x10000, RZ ;  /* 0x0001000036367824 */ /* 0x000fe400078e00ff */
[----:B------:R-:W-:Y:S01]  /*1da0*/  FFMA.FTZ R55, R55, R20, R56 ;  /* 0x0000001437377223 */ /* 0x000fe20000010038 */
[----:B------:R-:W-:Y:S02]  /*1db0*/  IMAD.U32 R21, R21, 0x10000, RZ ;  /* 0x0001000015157824 */ /* 0x000fe400078e00ff */
[----:B------:R-:W-:Y:S01]  /*1dc0*/  FMUL.FTZ R54, R23, R54 ;  /* 0x0000003617367220 */ /* 0x000fe20000410000 */
[----:B------:R-:W-:Y:S02]  /*1dd0*/  IMAD.U32 R52, R52, 0x10000, RZ ;  /* 0x0001000034347824 */ /* 0x000fe400078e00ff */
[----:B------:R-:W-:Y:S02]  /*1de0*/  IMAD.U32 R20, R45, 0x10000, RZ ;  /* 0x000100002d147824 */ /* 0x000fe400078e00ff */
[----:B------:R-:W-:Y:S01]  /*1df0*/  FFMA.FTZ R56, R21, R52, R54 ;  /* 0x0000003415387223 */ /* 0x000fe20000010036 */
[----:B0-----:R-:W-:Y:S01]  /*1e00*/  SHF.L.U32 R23, R16, 0x10, RZ ;  /* 0x0000001010177819 */ /* 0x001fe200000006ff */
[----:B------:R-:W-:Y:S01]  /*1e10*/  IMAD.U32 R52, R17, 0x10000, RZ ;  /* 0x0001000011347824 */ /* 0x000fe200078e00ff */
[----:B------:R-:W-:-:S03]  /*1e20*/  SHF.L.U32 R57, R46, 0x10, RZ ;  /* 0x000000102e397819 */ /* 0x000fc600000006ff */
[----:B------:R-:W-:Y:S02]  /*1e30*/  FFMA.FTZ R54, R23, R20, R22 ;  /* 0x0000001417367223 */ /* 0x000fe40000010016 */
[----:B------:R-:W0:Y:S01]  /*1e40*/  LDS.128 R20, [R33+0x20] ;  /* 0x0000200021147984 */ /* 0x000e220000000c00 */
[----:B------:R-:W-:Y:S02]  /*1e50*/  PRMT R16, R16, 0x7632, R16 ;  /* 0x0000763210107816 */ /* 0x000fe40000000010 */
[----:B------:R-:W-:Y:S02]  /*1e60*/  PRMT R17, R17, 0x7632, R17 ;  /* 0x0000763211117816 */ /* 0x000fe40000000011 */
[----:B------:R-:W-:Y:S02]  /*1e70*/  PRMT R45, R45, 0x7632, R45 ;  /* 0x000076322d2d7816 */ /* 0x000fe4000000002d */
[----:B------:R-:W-:Y:S01]  /*1e80*/  PRMT R46, R46, 0x7632, R46 ;  /* 0x000076322e2e7816 */ /* 0x000fe2000000002e */
[----:B------:R-:W-:-:S02]  /*1e90*/  IMAD.U32 R16, R16, 0x10000, RZ ;  /* 0x0001000010107824 */ /* 0x000fc400078e00ff */
[----:B------:R-:W-:Y:S02]  /*1ea0*/  IMAD.U32 R17, R17, 0x10000, RZ ;  /* 0x0001000011117824 */ /* 0x000fe400078e00ff */
[----:B------:R-:W-:Y:S02]  /*1eb0*/  IMAD.U32 R45, R45, 0x10000, RZ ;  /* 0x000100002d2d7824 */ /* 0x000fe400078e00ff */
[----:B------:R-:W-:Y:S02]  /*1ec0*/  IMAD.U32 R46, R46, 0x10000, RZ ;  /* 0x000100002e2e7824 */ /* 0x000fe400078e00ff */
[----:B------:R-:W-:Y:S01]  /*1ed0*/  FFMA.FTZ R53, R16, R45, R53 ;  /* 0x0000002d10357223 */ /* 0x000fe20000010035 */
[----:B------:R-:W-:Y:S01]  /*1ee0*/  PRMT R16, R47, 0x7632, R16 ;  /* 0x000076322f107816 */ /* 0x000fe20000000010 */
        /* <DEDUP_REMOVED lines=12> */
[----:B------:R-:W-:Y:S01]  /*1fb0*/  SHF.L.U32 R47, R17, 0x10, RZ ;  /* 0x00000010112f7819 */ /* 0x000fe200000006ff */
[----:B------:R-:W-:Y:S02]  /*1fc0*/  IMAD.U32 R46, R16, 0x10000, RZ ;  /* 0x00010000102e7824 */ /* 0x000fe400078e00ff */
[----:B------:R-:W1:Y:S01]  /*1fd0*/  LDS.128 R16, [R33+0x30] ;  /* 0x0000300021107984 */ /* 0x000e620000000c00 */
[----:B------:R-:W-:-:S04]  /*1fe0*/  IMAD.U32 R48, R48, 0x10000, RZ ;  /* 0x0001000030307824 */ /* 0x000fc800078e00ff */
[----:B------:R-:W-:Y:S01]  /*1ff0*/  FFMA.FTZ R45, R45, R48, R52 ;  /* 0x000000302d2d7223 */ /* 0x000fe20000010034 */
[----:B0-----:R-:W-:Y:S02]  /*2000*/  SHF.L.U32 R48, R21, 0x10, RZ ;  /* 0x0000001015307819 */ /* 0x001fe400000006ff */
[----:B------:R-:W-:Y:S01]  /*2010*/  PRMT R21, R20, 0x7632, R21 ;  /* 0x0000763214157816 */ /* 0x000fe20000000015 */
[----:B------:R-:W-:Y:S01]  /*2020*/  FFMA.FTZ R56, R47, R46, R56 ;  /* 0x0000002e2f387223 */ /* 0x000fe20000010038 */
[C---:B------:R-:W-:Y:S01]  /*2030*/  IMAD.U32 R46, R40.reuse, 0x10000, RZ ;  /* 0x00010000282e7824 */ /* 0x040fe200078e00ff */
[----:B------:R-:W-:Y:S01]  /*2040*/  PRMT R40, R40, 0x7632, R40 ;  /* 0x0000763228287816 */ /* 0x000fe20000000028 */
[----:B------:R-:W-:Y:S01]  /*2050*/  IMAD.U32 R52, R41, 0x10000, RZ ;  /* 0x0001000029347824 */ /* 0x000fe200078e00ff */
[----:B------:R-:W-:Y:S01]  /*2060*/  PRMT R41, R21, 0x7632, R41 ;  /* 0x0000763215297816 */ /* 0x000fe20000000029 */
[----:B------:R-:W-:Y:S02]  /*2070*/  IMAD.U32 R47, R20, 0x10000, RZ ;  /* 0x00010000142f7824 */ /* 0x000fe400078e00ff */
[----:B------:R-:W-:-:S02]  /*2080*/  IMAD.U32 R40, R40, 0x10000, RZ ;  /* 0x0001000028287824 */ /* 0x000fc400078e00ff */
[----:B------:R-:W-:Y:S01]  /*2090*/  FFMA.FTZ R54, R47, R46, R54 ;  /* 0x0000002e2f367223 */ /* 0x000fe20000010036 */
[----:B------:R-:W-:Y:S02]  /*20a0*/  IMAD.U32 R46, R21, 0x10000, RZ ;  /* 0x00010000152e7824 */ /* 0x000fe400078e00ff */
[C---:B------:R-:W-:Y:S01]  /*20b0*/  IMAD.U32 R47, R41.reuse, 0x10000, RZ ;  /* 0x00010000292f7824 */ /* 0x040fe200078e00ff */
[----:B------:R-:W-:Y:S01]  /*20c0*/  PRMT R41, R41, 0x7632, R41 ;  /* 0x0000763229297816 */ /* 0x000fe20000000029 */
[--C-:B------:R-:W-:Y:S01]  /*20d0*/  FFMA.FTZ R20, R48, R52, R45.reuse ;  /* 0x0000003430147223 */ /* 0x100fe2000001002d */
[----:B------:R-:W-:Y:S01]  /*20e0*/  PRMT R45, R23, 0x7632, R45 ;  /* 0x00007632172d7816 */ /* 0x000fe2000000002d */
[----:B------:R-:W-:Y:S01]  /*20f0*/  FFMA.FTZ R53, R46, R40, R53 ;  /* 0x000000282e357223 */ /* 0x000fe20000010035 */
[----:B------:R-:W-:Y:S01]  /*2100*/  PRMT R46, R43, 0x7632, R46 ;  /* 0x000076322b2e7816 */ /* 0x000fe2000000002e */
[----:B------:R-:W-:Y:S01]  /*2110*/  IMAD.U32 R41, R41, 0x10000, RZ ;  /* 0x0001000029297824 */ /* 0x000fe200078e00ff */
        /* <DEDUP_REMOVED lines=8> */
[--C-:B------:R-:W-:Y:S01]  /*21a0*/  FFMA.FTZ R23, R23, R43, R20.reuse ;  /* 0x0000002b17177223 */ /* 0x100fe20000010014 */
[----:B------:R-:W-:Y:S02]  /*21b0*/  IMAD.U32 R22, R48, 0x10000, RZ ;  /* 0x0001000030167824 */ /* 0x000fe400078e00ff */
[----:B------:R-:W-:Y:S01]  /*21c0*/  FFMA.FTZ R40, R40, R46, R41 ;  /* 0x0000002e28287223 */ /* 0x000fe20000010029 */
[----:B------:R-:W-:Y:S01]  /*21d0*/  IMAD.U32 R45, R45, 0x10000, RZ ;  /* 0x000100002d2d7824 */ /* 0x000fe200078e00ff */
[C---:B-1----:R-:W-:Y:S02]  /*21e0*/  PRMT R20, R17.reuse, 0x7632, R20 ;  /* 0x0000763211147816 */ /* 0x042fe40000000014 */
[----:B------:R-:W-:-:S02]  /*21f0*/  SHF.L.U32 R46, R17, 0x10, RZ ;  /* 0x00000010112e7819 */ /* 0x000fc400000006ff */
[----:B------:R-:W-:Y:S02]  /*2200*/  SHF.L.U32 R42, R42, 0x10, RZ ;  /* 0x000000102a2a7819 */ /* 0x000fe400000006ff */
[----:B------:R-:W-:Y:S02]  /*2210*/  PRMT R17, R44, 0x7632, R17 ;  /* 0x000076322c117816 */ /* 0x000fe40000000011 */
[----:B------:R-:W-:Y:S01]  /*2220*/  PRMT R41, R16, 0x7632, R41 ;  /* 0x0000763210297816 */ /* 0x000fe20000000029 */
[----:B------:R-:W-:Y:S01]  /*2230*/  FFMA.FTZ R22, R22, R45, R53 ;  /* 0x0000002d16167223 */ /* 0x000fe20000010035 */
[C---:B------:R-:W-:Y:S01]  /*2240*/  PRMT R45, R18.reuse, 0x7632, R45 ;  /* 0x00007632122d7816 */ /* 0x040fe2000000002d */
[----:B------:R-:W-:Y:S01]  /*2250*/  IMAD.U32 R48, R18, 0x10000, RZ ;  /* 0x0001000012307824 */ /* 0x000fe200078e00ff */
[----:B------:R-:W-:Y:S01]  /*2260*/  SHF.L.U32 R41, R41, 0x10, RZ ;  /* 0x0000001029297819 */ /* 0x000fe200000006ff */
[----:B------:R-:W-:Y:S02]  /*2270*/  IMAD.U32 R18, R17, 0x10000, RZ ;  /* 0x0001000011127824 */ /* 0x000fe400078e00ff */
[----:B------:R-:W-:Y:S01]  /*2280*/  FFMA.FTZ R21, R21, R42, R54 ;  /* 0x0000002a15157223 */ /* 0x000fe20000010036 */
[----:B------:R-:W-:Y:S01]  /*2290*/  PRMT R17, R50, 0x7632, R17 ;  /* 0x0000763232117816 */ /* 0x000fe20000000011 */
[----:B------:R-:W-:-:S02]  /*22a0*/  IMAD.U32 R42, R16, 0x10000, RZ ;  /* 0x00010000102a7824 */ /* 0x000fc400078e00ff */
[----:B------:R-:W-:Y:S02]  /*22b0*/  IMAD.U32 R44, R44, 0x10000, RZ ;  /* 0x000100002c2c7824 */ /* 0x000fe400078e00ff */
[----:B------:R-:W-:Y:S01]  /*22c0*/  FFMA.FTZ R18, R41, R18, R22 ;  /* 0x0000001229127223 */ /* 0x000fe20000010016 */
[C---:B------:R-:W-:Y:S01]  /*22d0*/  IMAD.U32 R43, R49.reuse, 0x10000, RZ ;  /* 0x00010000312b7824 */ /* 0x040fe200078e00ff */
[----:B------:R-:W-:Y:S01]  /*22e0*/  PRMT R49, R49, 0x7632, R49 ;  /* 0x0000763231317816 */ /* 0x000fe20000000031 */
[----:B------:R-:W-:Y:S01]  /*22f0*/  FFMA.FTZ R21, R42, R44, R21 ;  /* 0x0000002c2a157223 */ /* 0x000fe20000010015 */
[----:B------:R-:W-:Y:S02]  /*2300*/  IMAD.U32 R50, R50, 0x10000, RZ ;  /* 0x0001000032327824 */ /* 0x000fe400078e00ff */
[----:B------:R-:W-:Y:S02]  /*2310*/  IMAD.U32 R45, R45, 0x10000, RZ ;  /* 0x000100002d2d7824 */ /* 0x000fe400078e00ff */
[----:B------:R-:W-:Y:S01]  /*2320*/  IMAD.U32 R22, R17, 0x10000, RZ ;  /* 0x0001000011167824 */ /* 0x000fe200078e00ff */
[----:B------:R-:W-:Y:S01]  /*2330*/  SHF.L.U32 R17, R20, 0x10, RZ ;  /* 0x0000001014117819 */ /* 0x000fe200000006ff */
[----:B------:R-:W-:Y:S01]  /*2340*/  FFMA.FTZ R46, R46, R43, R23 ;  /* 0x0000002b2e2e7223 */ /* 0x000fe20000010017 */
[C---:B------:R-:W-:Y:S01]  /*2350*/  PRMT R16, R19.reuse, 0x7632, R16 ;  /* 0x0000763213107816 */ /* 0x040fe20000000010 */
[----:B------:R-:W-:Y:S01]  /*2360*/  IMAD.U32 R19, R19, 0x10000, RZ ;  /* 0x0001000013137824 */ /* 0x000fe200078e00ff */
[----:B------:R-:W-:Y:S01]  /*2370*/  PRMT R20, R51, 0x7632, R20 ;  /* 0x0000763233147816 */ /* 0x000fe20000000014 */
[----:B------:R-:W-:Y:S01]  /*2380*/  FFMA.FTZ R21, R48, R50, R21 ;  /* 0x0000003230157223 */ /* 0x000fe20000010015 */
[----:B------:R-:W-:-:S02]  /*2390*/  IMAD.U32 R49, R49, 0x10000, RZ ;  /* 0x0001000031317824 */ /* 0x000fc400078e00ff */
[----:B------:R-:W-:Y:S01]  /*23a0*/  FFMA.FTZ R18, R45, R22, R18 ;  /* 0x000000162d127223 */ /* 0x000fe20000010012 */
[----:B------:R-:W-:Y:S02]  /*23b0*/  IMAD.U32 R51, R51, 0x10000, RZ ;  /* 0x0001000033337824 */ /* 0x000fe400078e00ff */
[----:B------:R-:W-:Y:S02]  /*23c0*/  IMAD.U32 R16, R16, 0x10000, RZ ;  /* 0x0001000010107824 */ /* 0x000fe400078e00ff */
[----:B------:R-:W-:Y:S01]  /*23d0*/  FFMA.FTZ R17, R17, R49, R40 ;  /* 0x0000003111117223 */ /* 0x000fe20000010028 */
        /* <DEDUP_REMOVED lines=10> */
.L_x_20629:
        /* <DEDUP_REMOVED lines=9> */
.L_x_20580:
[----:B------:R-:W-:-:S13]  /*2510*/  ISETP.NE.AND P1, PT, R4, RZ, PT ;  /* 0x000000ff0400720c */ /* 0x000fda0003f25270 */
[----:B------:R-:W-:-:S05]  /*2520*/  @!P1 MOV R17, 0xff7fffff ;  /* 0xff7fffff00119802 */ /* 0x000fca0000000f00 */
[----:B------:R0:W-:Y:S02]  /*2530*/  @!P1 STS [R38], R17 ;  /* 0x0000001126009388 */ /* 0x0001e40000000800 */
.L_x_20582:
[----:B------:R-:W-:Y:S05]  /*2540*/  BSYNC B1 ;  /* 0x0000000000017941 */ /* 0x000fea0003800000 */
.L_x_20579:
[----:B------:R-:W-:Y:S01]  /*2550*/  IADD3 R34, P1, R34, 0x10, RZ ;  /* 0x0000001022227810 */ /* 0x000fe20007f3e0ff */
[----:B01----:R-:W-:Y:S02]  /*2560*/  VIADD R38, R38, 0x100 ;  /* 0x0000010026267836 */ /* 0x003fe40000000000 */
[----:B------:R-:W-:Y:S02]  /*2570*/  VIADD R39, R39, 0x40 ;  /* 0x0000004027277836 */ /* 0x000fe40000000000 */
[----:B------:R-:W-:Y:S02]  /*2580*/  VIADD R36, R36, 0x40 ;  /* 0x0000004024247836 */ /* 0x000fe40000000000 */
[----:B------:R-:W-:Y:S01]  /*2590*/  IMAD.X R35, RZ, RZ, R35, P1 ;  /* 0x000000ffff237224 */ /* 0x000fe200008e0623 */
[----:B------:R-:W-:Y:S06]  /*25a0*/  @!P0 BRA `(.L_x_20583) ;  /* 0xffffffec00488947 */ /* 0x000fec000383ffff */
[----:B------:R-:W-:Y:S05]  /*25b0*/  BRA `(.L_x_20577) ;  /* 0x0000001400187947 */ /* 0x000fea0003800000 */
.L_x_20578:
[----:B------:R-:W0:Y:S01]  /*25c0*/  S2R R16, SR_TID.X ;  /* 0x0000000000107919 */ /* 0x000e220000002100 */
[----:B------:R-:W-:Y:S01]  /*25d0*/  UIADD3 UR4, UR4, 0xa0, URZ ;  /* 0x000000a004047890 */ /* 0x000fe2000fffe03f */
[----:B------:R-:W-:Y:S01]  /*25e0*/  IADD3 R18, P0, R18, R11, RZ ;  /* 0x0000000b12127210 */ /* 0x000fe20007f1e0ff */
[----:B------:R-:W-:Y:S01]  /*25f0*/  ULDC.64 UR6, c[0x0][0x248] ;  /* 0x0000920000067ab9 */ /* 0x000fe20000000a00 */
[C---:B------:R-:W-:Y:S01]  /*2600*/  IMAD.SHL.U32 R35, R11.reuse, 0x10, RZ ;  /* 0x000000100b237824 */ /* 0x040fe200078e00ff */
[----:B------:R-:W-:Y:S01]  /*2610*/  ULEA UR4, UR5, UR4, 0x18 ;  /* 0x0000000405047291 */ /* 0x000fe2000f8ec03f */
[----:B------:R-:W-:Y:S01]  /*2620*/  LEA.HI.X.SX32 R37, R11, R6, 0x1, P0 ;  /* 0x000000060b257211 */ /* 0x000fe200000f0eff */
[----:B------:R-:W-:Y:S01]  /*2630*/  IMAD.MOV.U32 R41, RZ, RZ, R11 ;  /* 0x000000ffff297224 */ /* 0x000fe200078e000b */
[----:B------:R-:W-:-:S04]  /*2640*/  LEA R36, P0, R18, UR6, 0x2 ;  /* 0x0000000612247c11 */ /* 0x000fc8000f8010ff */
[----:B------:R-:W-:Y:S02]  /*2650*/  LEA.HI.X R37, R18, UR7, R37, 0x2, P0 ;  /* 0x0000000712257c11 */ /* 0x000fe400080f1425 */
[----:B0-----:R-:W-:-:S04]  /*2660*/  SHF.R.S32.HI R17, RZ, 0x1f, R16 ;  /* 0x0000001fff117819 */ /* 0x001fc80000011410 */
[----:B------:R-:W-:-:S04]  /*2670*/  LEA.HI R17, R17, R16, RZ, 0x5 ;  /* 0x0000001011117211 */ /* 0x000fc800078f28ff */
[----:B------:R-:W-:-:S04]  /*2680*/  SHF.R.S32.HI R38, RZ, 0x5, R17 ;  /* 0x00000005ff267819 */ /* 0x000fc80000011411 */
[----:B------:R-:W-:Y:S01]  /*2690*/  LEA R38, R38, R9, 0x4 ;  /* 0x0000000926267211 */ /* 0x000fe200078e20ff */
[----:B------:R-:W-:-:S04]  /*26a0*/  IMAD.MOV.U32 R9, RZ, RZ, -0x800001 ;  /* 0xff7fffffff097424 */ /* 0x000fc800078e00ff */
[----:B------:R-:W-:Y:S01]  /*26b0*/  IMAD R39, R39, 0x200, R38 ;  /* 0x0000020027277824 */ /* 0x000fe200078e0226 */
[----:B------:R-:W-:-:S04]  /*26c0*/  LEA R38, R38, UR4, 0x2 ;  /* 0x0000000426267c11 */ /* 0x000fc8000f8e10ff */
[----:B------:R-:W-:-:S07]  /*26d0*/  IADD3 R40, -R0, 0x1, R39 ;  /* 0x0000000100287810 */ /* 0x000fce0007ffe127 */
.L_x_20588:
[----:B0-----:R-:W0:Y:S01]  /*26e0*/  LDC R20, c[0x0][0x294] ;  /* 0x0000a500ff147b82 */ /* 0x001e220000000800 */
[----:B-1----:R-:W-:Y:S01]  /*26f0*/  IABS R17, R35 ;  /* 0x0000002300117213 */ /* 0x002fe20000000000 */
[----:B------:R-:W-:Y:S04]  /*2700*/  BSSY B1, `(.L_x_20584) ;  /* 0x0000128000017945 */ /* 0x000fe80003800000 */
[----:B------:R-:W-:Y:S02]  /*2710*/  IMAD.HI.U32 R16, R7, R17, RZ ;  /* 0x0000001107107227 */ /* 0x000fe400078e00ff */
[----:B------:R-:W1:Y:S03]  /*2720*/  LDC R42, c[0x0][0x290] ;  /* 0x0000a400ff2a7b82 */ /* 0x000e660000000800 */
[----:B------:R-:W-:-:S02]  /*2730*/  IADD3 R18, RZ, -R16, RZ ;  /* 0x80000010ff127210 */ /* 0x000fc40007ffe0ff */
        /* <DEDUP_REMOVED lines=40> */
[----:B------:R-:W-:-:S04]  /*29c0*/  IADD3 R16, R4, 0x2, RZ ;  /* 0x0000000204107810 */ /* 0x000fc80007ffe0ff */
[----:B------:R-:W-:-:S05]  /*29d0*/  LEA.HI R17, R16, R16, RZ, 0x1 ;  /* 0x0000001010117211 */ /* 0x000fca00078f08ff */
[----:B------:R-:W-:Y:S02]  /*29e0*/  IMAD.SHL.U32 R20, R17, 0x40, RZ ;  /* 0x0000004011147824 */ /* 0x000fe400078e00ff */
[----:B------:R-:W-:-:S03]  /*29f0*/  IMAD.MOV.U32 R17, RZ, RZ, R15 ;  /* 0x000000ffff117224 */ /* 0x000fc600078e000f */
[----:B------:R-:W-:Y:S02]  /*2a00*/  LOP3.LUT R21, R20, 0xffffff80, RZ, 0xc0, !PT ;  /* 0xffffff8014157812 */ /* 0x000fe400078ec0ff */
[----:B------:R-:W-:Y:S02]  /*2a10*/  SHF.R.S32.HI R20, RZ, 0x1f, R24 ;  /* 0x0000001fff147819 */ /* 0x000fe40000011418 */
[----:B------:R-:W-:Y:S02]  /*2a20*/  SHF.R.S32.HI R23, RZ, 0x1f, R21 ;  /* 0x0000001fff177819 */ /* 0x000fe40000011415 */
[----:B------:R-:W-:Y:S02]  /*2a30*/  SHF.R.S32.HI R44, RZ, 0x1f, R25 ;  /* 0x0000001fff2c7819 */ /* 0x000fe40000011419 */
[----:B------:R-:W-:Y:S02]  /*2a40*/  SHF.R.S32.HI R46, RZ, 0x1f, R29 ;  /* 0x0000001fff2e7819 */ /* 0x000fe4000001141d */
[----:B--2---:R-:W-:-:S05]  /*2a50*/  SHF.R.S32.HI R16, RZ, 0x1f, R19 ;  /* 0x0000001fff107819 */ /* 0x004fca0000011413 */
[----:B------:R-:W-:Y:S02]  /*2a60*/  IMAD R18, R16, UR14, RZ ;  /* 0x0000000e10127c24 */ /* 0x000fe4000f8e02ff */
[----:B------:R-:W-:-:S04]  /*2a70*/  IMAD.MOV.U32 R16, RZ, RZ, R14 ;  /* 0x000000ffff107224 */ /* 0x000fc800078e000e */
        /* <DEDUP_REMOVED lines=9> */
[----:B------:R-:W-:Y:S02]  /*2b10*/  LEA R18, P1, R19, UR16, 0x1 ;  /* 0x0000001013127c11 */ /* 0x000fe4000f8208ff */
[----:B------:R-:W-:Y:S01]  /*2b20*/  IADD3.X R20, R21, R22, RZ, P0, !PT ;  /* 0x0000001615147210 */ /* 0x000fe200007fe4ff */
[----:B------:R-:W2:Y:S03]  /*2b30*/  LDG.E.CONSTANT R56, desc[UR10][R42.64] ;  /* 0x0000000a2a387981 */ /* 0x000ea6000c1e9900 */
[----:B------:R-:W-:Y:S01]  /*2b40*/  LEA.HI.X R19, R19, UR17, R20, 0x1, P1 ;  /* 0x0000001113137c11 */ /* 0x000fe200088f0c14 */
[----:B------:R-:W3:Y:S04]  /*2b50*/  LDG.E.CONSTANT R55, desc[UR10][R42.64+0x4] ;  /* 0x0000040a2a377981 */ /* 0x000ee8000c1e9900 */
[----:B------:R-:W4:Y:S01]  /*2b60*/  LDG.E.CONSTANT R57, desc[UR10][R18.64] ;  /* 0x0000000a12397981 */ /* 0x000f22000c1e9900 */
[----:B------:R-:W-:-:S03]  /*2b70*/  VIADD R17, R4, 0x4 ;  /* 0x0000000404117836 */ /* 0x000fc60000000000 */
        /* <DEDUP_REMOVED lines=8> */
[----:B------:R-:W-:Y:S01]  /*2c00*/  LEA.HI.X R21, R17, UR17, R44, 0x1, P0 ;  /* 0x0000001111157c11 */ /* 0x000fe200080f0c2c */
[----:B------:R-:W-:Y:S01]  /*2c10*/  VIADD R17, R4, 0x6 ;  /* 0x0000000604117836 */ /* 0x000fe20000000000 */
[----:B0-----:R-:W-:-:S03]  /*2c20*/  SHF.R.S32.HI R19, RZ, 0x1f, R26 ;  /* 0x0000001fff137819 */ /* 0x001fc6000001141a */
        /* <DEDUP_REMOVED lines=8> */
[----:B------:R-:W-:Y:S02]  /*2cb0*/  IADD3 R19, R4, 0x8, RZ ;  /* 0x0000000804137810 */ /* 0x000fe40007ffe0ff */
[----:B------:R-:W-:Y:S02]  /*2cc0*/  LEA R18, P0, R17, UR16, 0x1 ;  /* 0x0000001011127c11 */ /* 0x000fe4000f8008ff */
[----:B------:R-:W-:Y:S02]  /*2cd0*/  LEA.HI R23, R19, R19, RZ, 0x1 ;  /* 0x0000001313177211 */ /* 0x000fe400078f08ff */
[----:B------:R-:W-:-:S03]  /*2ce0*/  LEA.HI.X R19, R17, UR17, R42, 0x1, P0 ;  /* 0x0000001111137c11 */ /* 0x000fc600080f0c2a */
[----:B------:R-:W-:Y:S02]  /*2cf0*/  IMAD.SHL.U32 R23, R23, 0x40, RZ ;  /* 0x0000004017177824 */ /* 0x000fe400078e00ff */
[----:B------:R-:W5:Y:S03]  /*2d00*/  LDG.E.CONSTANT R50, desc[UR10][R18.64] ;  /* 0x0000000a12327981 */ /* 0x000f66000c1e9900 */
[----:B------:R-:W-:Y:S01]  /*2d10*/  LOP3.LUT R23, R23, 0xffffff80, RZ, 0xc0, !PT ;  /* 0xffffff8017177812 */ /* 0x000fe200078ec0ff */
[----:B------:R1:W5:Y:S03]  /*2d20*/  LDG.E.CONSTANT R51, desc[UR10][R18.64+0x4] ;  /* 0x0000040a12337981 */ /* 0x000366000c1e9900 */
[--C-:B------:R-:W-:Y:S02]  /*2d30*/  SHF.R.S32.HI R42, RZ, 0x1f, R23.reuse ;  /* 0x0000001fff2a7819 */ /* 0x100fe40000011417 */
[----:B------:R-:W-:Y:S01]  /*2d40*/  IADD3 R17, P0, P1, R27, R16, R23 ;  /* 0x000000101b117210 */ /* 0x000fe2000791e017 */
[----:B------:R-:W-:Y:S01]  /*2d50*/  VIADD R23, R4, 0xa ;  /* 0x0000000a04177836 */ /* 0x000fe20000000000 */
[----:B0-----:R-:W-:-:S04]  /*2d60*/  SHF.R.S32.HI R21, RZ, 0x1f, R27 ;  /* 0x0000001fff157819 */ /* 0x001fc8000001141b */
[----:B------:R-:W-:Y:S02]  /*2d70*/  LEA.HI R23, R23, R23, RZ, 0x1 ;  /* 0x0000001717177211 */ /* 0x000fe400078f08ff */
[----:B------:R-:W-:-:S03]  /*2d80*/  IADD3.X R42, R21, R22, R42, P0, P1 ;  /* 0x00000016152a7210 */ /* 0x000fc600007e242a */
[----:B------:R-:W-:Y:S01]  /*2d90*/  IMAD.SHL.U32 R23, R23, 0x40, RZ ;  /* 0x0000004017177824 */ /* 0x000fe200078e00ff */
[----:B------:R-:W-:-:S04]  /*2da0*/  LEA R20, P0, R17, UR16, 0x1 ;  /* 0x0000001011147c11 */ /* 0x000fc8000f8008ff */
[----:B------:R-:W-:Y:S02]  /*2db0*/  LOP3.LUT R23, R23, 0xffffff80, RZ, 0xc0, !PT ;  /* 0xffffff8017177812 */ /* 0x000fe400078ec0ff */
[----:B------:R-:W-:Y:S01]  /*2dc0*/  LEA.HI.X R21, R17, UR17, R42, 0x1, P0 ;  /* 0x0000001111157c11 */ /* 0x000fe200080f0c2a */
[----:B-1----:R-:W-:Y:S01]  /*2dd0*/  VIADD R19, R4, 0xc ;  /* 0x0000000c04137836 */ /* 0x002fe20000000000 */
[----:B------:R-:W-:Y:S02]  /*2de0*/  SHF.R.S32.HI R44, RZ, 0x1f, R28 ;  /* 0x0000001fff2c7819 */ /* 0x000fe4000001141c */
[--C-:B------:R-:W-:Y:S01]  /*2df0*/  SHF.R.S32.HI R45, RZ, 0x1f, R23.reuse ;  /* 0x0000001fff2d7819 */ /* 0x100fe20000011417 */
[----:B------:R-:W5:Y:S01]  /*2e00*/  LDG.E.CONSTANT R42, desc[UR10][R20.64] ;  /* 0x0000000a142a7981 */ /* 0x000f62000c1e9900 */
[----:B------:R-:W-:Y:S02]  /*2e10*/  IADD3 R17, P0, P1, R28, R16, R23 ;  /* 0x000000101c117210 */ /* 0x000fe4000791e017 */
[----:B------:R-:W-:Y:S01]  /*2e20*/  LEA.HI R23, R19, R19, RZ, 0x1 ;  /* 0x0000001313177211 */ /* 0x000fe200078f08ff */
[----:B------:R0:W5:Y:S01]  /*2e30*/  LDG.E.CONSTANT R43, desc[UR10][R20.64+0x4] ;  /* 0x0000040a142b7981 */ /* 0x000162000c1e9900 */
[----:B------:R-:W-:-:S02]  /*2e40*/  IADD3.X R44, R44, R22, R45, P0, P1 ;  /* 0x000000162c2c7210 */ /* 0x000fc400007e242d */
[----:B------:R-:W-:Y:S02]  /*2e50*/  IADD3 R45, R4, 0xe, RZ ;  /* 0x0000000e042d7810 */ /* 0x000fe40007ffe0ff */
[----:B------:R-:W-:Y:S02]  /*2e60*/  LEA R18, P0, R17, UR16, 0x1 ;  /* 0x0000001011127c11 */ /* 0x000fe4000f8008ff */
[----:B------:R-:W-:Y:S01]  /*2e70*/  LEA.HI R45, R45, R45, RZ, 0x1 ;  /* 0x0000002d2d2d7211 */ /* 0x000fe200078f08ff */
[----:B------:R-:W-:Y:S01]  /*2e80*/  IMAD.SHL.U32 R23, R23, 0x40, RZ ;  /* 0x0000004017177824 */ /* 0x000fe200078e00ff */
[----:B------:R-:W-:-:S03]  /*2e90*/  LEA.HI.X R19, R17, UR17, R44, 0x1, P0 ;  /* 0x0000001111137c11 */ /* 0x000fc600080f0c2c */
[----:B------:R-:W-:Y:S01]  /*2ea0*/  IMAD.SHL.U32 R17, R45, 0x40, RZ ;  /* 0x000000402d117824 */ /* 0x000fe200078e00ff */
[----:B------:R-:W-:Y:S01]  /*2eb0*/  LOP3.LUT R23, R23, 0xffffff80, RZ, 0xc0, !PT ;  /* 0xffffff8017177812 */ /* 0x000fe200078ec0ff */
[----:B------:R-:W5:Y:S03]  /*2ec0*/  LDG.E.CONSTANT R44, desc[UR10][R18.64] ;  /* 0x0000000a122c7981 */ /* 0x000f66000c1e9900 */
[----:B------:R-:W-:Y:S01]  /*2ed0*/  LOP3.LUT R47, R17, 0xffffff80, RZ, 0xc0, !PT ;  /* 0xffffff80112f7812 */ /* 0x000fe200078ec0ff */
[----:B------:R1:W5:Y:S01]  /*2ee0*/  LDG.E.CONSTANT R45, desc[UR10][R18.64+0x4] ;  /* 0x0000040a122d7981 */ /* 0x000362000c1e9900 */
[--C-:B0-----:R-:W-:Y:S02]  /*2ef0*/  SHF.R.S32.HI R21, RZ, 0x1f, R23.reuse ;  /* 0x0000001fff157819 */ /* 0x101fe40000011417 */
[-C--:B------:R-:W-:Y:S02]  /*2f00*/  IADD3 R17, P0, P1, R29, R16.reuse, R23 ;  /* 0x000000101d117210 */ /* 0x080fe4000791e017 */
[----:B------:R-:W-:-:S02]  /*2f10*/  IADD3 R20, P2, P3, R30, R16, R47 ;  /* 0x000000101e147210 */ /* 0x000fc40007b5e02f */
[-C--:B------:R-:W-:Y:S02]  /*2f20*/  IADD3.X R46, R46, R22.reuse, R21, P0, P1 ;  /* 0x000000162e2e7210 */ /* 0x080fe400007e2415 */
[C---:B------:R-:W-:Y:S02]  /*2f30*/  LEA R16, P0, R17.reuse, UR16, 0x1 ;  /* 0x0000001011107c11 */ /* 0x040fe4000f8008ff */
[----:B------:R-:W-:Y:S02]  /*2f40*/  SHF.R.S32.HI R21, RZ, 0x1f, R30 ;  /* 0x0000001fff157819 */ /* 0x000fe4000001141e */
[----:B------:R-:W-:Y:S02]  /*2f50*/  SHF.R.S32.HI R47, RZ, 0x1f, R47 ;  /* 0x0000001fff2f7819 */ /* 0x000fe4000001142f */
[----:B------:R-:W-:Y:S02]  /*2f60*/  LEA.HI.X R17, R17, UR17, R46, 0x1, P0 ;  /* 0x0000001111117c11 */ /* 0x000fe400080f0c2e */
[----:B-1----:R-:W-:-:S02]  /*2f70*/  IADD3.X R19, R21, R22, R47, P2, P3 ;  /* 0x0000001615137210 */ /* 0x002fc400017e642f */
[C---:B------:R-:W-:Y:S01]  /*2f80*/  LEA R18, P0, R20.reuse, UR16, 0x1 ;  /* 0x0000001014127c11 */ /* 0x040fe2000f8008ff */
[----:B------:R-:W5:Y:S03]  /*2f90*/  LDG.E.CONSTANT R46, desc[UR10][R16.64] ;  /* 0x0000000a102e7981 */ /* 0x000f66000c1e9900 */
[----:B------:R-:W-:Y:S01]  /*2fa0*/  LEA.HI.X R19, R20, UR17, R19, 0x1, P0 ;  /* 0x0000001114137c11 */ /* 0x000fe200080f0c13 */
[----:B------:R4:W5:Y:S04]  /*2fb0*/  LDG.E.CONSTANT R49, desc[UR10][R16.64+0x4] ;  /* 0x0000040a10317981 */ /* 0x000968000c1e9900 */
[----:B------:R-:W5:Y:S04]  /*2fc0*/  LDG.E.CONSTANT R47, desc[UR10][R18.64] ;  /* 0x0000000a122f7981 */ /* 0x000f68000c1e9900 */
[----:B------:R3:W5:Y:S04]  /*2fd0*/  LDG.E.CONSTANT R52, desc[UR10][R18.64+0x4] ;  /* 0x0000040a12347981 */ /* 0x000768000c1e9900 */
[----:B------:R-:W0:Y:S02]  /*2fe0*/  LDS.128 R20, [R33] ;  /* 0x0000000021147984 */ /* 0x000e240000000c00 */
[C---:B0-----:R-:W-:Y:S01]  /*2ff0*/  IMAD.U32 R58, R22.reuse, 0x10000, RZ ;  /* 0x00010000163a7824 */ /* 0x041fe200078e00ff */
[----:B------:R-:W-:Y:S01]  /*3000*/  PRMT R22, R22, 0x7632, R22 ;  /* 0x0000763216167816 */ /* 0x000fe20000000016 */
[C---:B--2---:R-:W-:Y:S01]  /*3010*/  IMAD.U32 R59, R56.reuse, 0x10000, RZ ;  /* 0x00010000383b7824 */ /* 0x044fe200078e00ff */
[----:B------:R-:W-:-:S03]  /*3020*/  PRMT R56, R56, 0x7632, R56 ;  /* 0x0000763238387816 */ /* 0x000fc60000000038 */
[----:B------:R-:W-:Y:S01]  /*3030*/  FMUL.FTZ R61, R58, R59 ;  /* 0x0000003b3a3d7220 */ /* 0x000fe20000410000 */
[----:B------:R-:W-:Y:S01]  /*3040*/  SHF.L.U32 R58, R22, 0x10, RZ ;  /* 0x00000010163a7819 */ /* 0x000fe200000006ff */
[----:B------:R-:W-:Y:S02]  /*3050*/  IMAD.U32 R22, R20, 0x10000, RZ ;  /* 0x0001000014167824 */ /* 0x000fe400078e00ff */
[----:B----4-:R-:W-:Y:S01]  /*3060*/  IMAD.U32 R17, R57, 0x10000, RZ ;  /* 0x0001000039117824 */ /* 0x010fe200078e00ff */
[----:B---3--:R-:W-:Y:S01]  /*3070*/  SHF.L.U32 R18, R55, 0x10, RZ ;  /* 0x0000001037127819 */ /* 0x008fe200000006ff */
[----:B------:R-:W-:Y:S01]  /*3080*/  IMAD.U32 R59, R56, 0x10000, RZ ;  /* 0x00010000383b7824 */ /* 0x000fe200078e00ff */
[----:B------:R-:W-:Y:S01]  /*3090*/  PRMT R20, R20, 0x7632, R20 ;  /* 0x0000763214147816 */ /* 0x000fe20000000014 */
[----:B------:R-:W-:Y:S01]  /*30a0*/  FFMA.FTZ R22, R22, R17, R61 ;  /* 0x0000001116167223 */ /* 0x000fe2000001003d */
[----:B------:R-:W-:Y:S01]  /*30b0*/  IMAD.U32 R17, R23, 0x10000, RZ ;  /* 0x0001000017117824 */ /* 0x000fe200078e00ff */
[----:B------:R-:W-:Y:S01]  /*30c0*/  PRMT R57, R57, 0x7632, R57 ;  /* 0x0000763239397816 */ /* 0x000fe20000000039 */
[----:B------:R-:W-:Y:S01]  /*30d0*/  FMUL.FTZ R16, R58, R59 ;  /* 0x0000003b3a107220 */ /* 0x000fe20000410000 */
[----:B-----5:R-:W-:-:S02]  /*30e0*/  IMAD.U32 R19, R54, 0x10000, RZ ;  /* 0x0001000036137824 */ /* 0x020fc400078e00ff */
[----:B------:R-:W-:Y:S01]  /*30f0*/  FMUL.FTZ R59, R17, R18 ;  /* 0x00000012113b7220 */ /* 0x000fe20000410000 */
[----:B------:R-:W-:Y:S02]  /*3100*/  IMAD.U32 R17, R20, 0x10000, RZ ;  /* 0x0001000014117824 */ /* 0x000fe400078e00ff */
[----:B------:R-:W-:Y:S02]  /*3110*/  IMAD.U32 R20, R57, 0x10000, RZ ;  /* 0x0001000039147824 */ /* 0x000fe400078e00ff */
[----:B------:R-:W-:Y:S02]  /*3120*/  IMAD.U32 R56, R21, 0x10000, RZ ;  /* 0x0001000015387824 */ /* 0x000fe400078e00ff */
[----:B------:R-:W-:Y:S02]  /*3130*/  FFMA.FTZ R20, R17, R20, R16 ;  /* 0x0000001411147223 */ /* 0x000fe40000010010 */
[----:B------:R-:W-:Y:S02]  /*3140*/  FFMA.FTZ R56, R56, R19, R59 ;  /* 0x0000001338387223 */ /* 0x000fe4000001003b */
[----:B------:R-:W0:Y:S01]  /*3150*/  LDS.128 R16, [R33+0x10] ;  /* 0x0000100021107984 */ /* 0x000e220000000c00 */
[----:B------:R-:W-:-:S02]  /*3160*/  PRMT R23, R23, 0x7632, R23 ;  /* 0x0000763217177816 */ /* 0x000fc40000000017 */
[----:B------:R-:W-:Y:S02]  /*3170*/  PRMT R55, R55, 0x7632, R55 ;  /* 0x0000763237377816 */ /* 0x000fe40000000037 */
[----:B------:R-:W-:Y:S02]  /*3180*/  SHF.L.U32 R23, R23, 0x10, RZ ;  /* 0x0000001017177819 */ /* 0x000fe400000006ff */
[----:B------:R-:W-:Y:S01]  /*3190*/  PRMT R21, R21, 0x7632, R21 ;  /* 0x0000763215157816 */ /* 0x000fe20000000015 */
[----:B------:R-:W-:Y:S01]  /*31a0*/  IMAD.U32 R58, R55, 0x10000, RZ ;  /* 0x00010000373a7824 */ /* 0x000fe200078e00ff */
[----:B------:R-:W-:-:S03]  /*31b0*/  PRMT R54, R54, 0x7632, R54 ;  /* 0x0000763236367816 */ /* 0x000fc60000000036 */
[----:B------:R-:W-:Y:S01]  /*31c0*/  FMUL.FTZ R58, R23, R58 ;  /* 0x0000003a173a7220 */ /* 0x000fe20000410000 */
[----:B------:R-:W-:Y:S02]  /*31d0*/  IMAD.U32 R21, R21, 0x10000, RZ ;  /* 0x0001000015157824 */ /* 0x000fe400078e00ff */
[----:B------:R-:W-:-:S04]  /*31e0*/  IMAD.U32 R54, R54, 0x10000, RZ ;  /* 0x0001000036367824 */ /* 0x000fc800078e00ff */
[----:B------:R-:W-:Y:S01]  /*31f0*/  FFMA.FTZ R54, R21, R54, R58 ;  /* 0x0000003615367223 */ /* 0x000fe2000001003a */
[C---:B------:R-:W-:Y:S01]  /*3200*/  PRMT R21, R53.reuse, 0x7632, R21 ;  /* 0x0000763235157816 */ /* 0x040fe20000000015 */
[----:B------:R-:W-:Y:S02]  /*3210*/  IMAD.U32 R53, R53, 0x10000, RZ ;  /* 0x0001000035357824 */ /* 0x000fe400078e00ff */
[C---:B------:R-:W-:Y:S01]  /*3220*/  IMAD.U32 R57, R48.reuse, 0x10000, RZ ;  /* 0x0001000030397824 */ /* 0x040fe200078e00ff */
[----:B------:R-:W-:-:S05]  /*3230*/  PRMT R48, R48, 0x7632, R48 ;  /* 0x0000763230307816 */ /* 0x000fca0000000030 */
[----:B------:R-:W-:Y:S01]  /*3240*/  IMAD.U32 R48, R48, 0x10000, RZ ;  /* 0x0001000030307824 */ /* 0x000fe200078e00ff */
[C---:B0-----:R-:W-:Y:S01]  /*3250*/  PRMT R23, R16.reuse, 0x7632, R23 ;  /* 0x0000763210177816 */ /* 0x041fe20000000017 */
[----:B------:R-:W-:Y:S02]  /*3260*/  IMAD.U32 R55, R16, 0x10000, RZ ;  /* 0x0001000010377824 */ /* 0x000fe400078e00ff */
[----:B------:R-:W-:Y:S01]  /*3270*/  IMAD.U32 R16, R21, 0x10000, RZ ;  /* 0x0001000015107824 */ /* 0x000fe200078e00ff */
[----:B------:R-:W-:Y:S01]  /*3280*/  SHF.L.U32 R23, R23, 0x10, RZ ;  /* 0x0000001017177819 */ /* 0x000fe200000006ff */
[----:B------:R-:W-:Y:S01]  /*3290*/  FFMA.FTZ R53, R55, R53, R22 ;  /* 0x0000003537357223 */ /* 0x000fe20000010016 */
[C---:B------:R-:W-:Y:S01]  /*32a0*/  IMAD.U32 R55, R17.reuse, 0x10000, RZ ;  /* 0x0001000011377824 */ /* 0x040fe200078e00ff */
[----:B------:R-:W-:Y:S02]  /*32b0*/  PRMT R17, R17, 0x7632, R17 ;  /* 0x0000763211117816 */ /* 0x000fe40000000011 */
[----:B------:R-:W-:-:S02]  /*32c0*/  FFMA.FTZ R16, R23, R16, R20 ;  /* 0x0000001017107223 */ /* 0x000fc40000010014 */
[----:B------:R-:W0:Y:S01]  /*32d0*/  LDS.128 R20, [R33+0x20] ;  /* 0x0000200021147984 */ /* 0x000e220000000c00 */
[----:B------:R-:W-:-:S05]  /*32e0*/  SHF.L.U32 R17, R17, 0x10, RZ ;  /* 0x0000001011117819 */ /* 0x000fca00000006ff */
[----:B------:R-:W-:Y:S01]  /*32f0*/  FFMA.FTZ R54, R17, R48, R54 ;  /* 0x0000003011367223 */ /* 0x000fe20000010036 */
[----:B------:R-:W-:Y:S02]  /*3300*/  IMAD.U32 R48, R18, 0x10000, RZ ;  /* 0x0001000012307824 */ /* 0x000fe400078e00ff */
[----:B------:R-:W-:-:S04]  /*3310*/  IMAD.U32 R17, R50, 0x10000, RZ ;  /* 0x0001000032117824 */ /* 0x000fc800078e00ff */
[----:B------:R-:W-:Y:S01]  /*3320*/  FFMA.FTZ R48, R48, R17, R53 ;  /* 0x0000001130307223 */ /* 0x000fe20000010035 */
[----:B------:R-:W-:Y:S02]  /*3330*/  PRMT R17, R18, 0x7632, R17 ;  /* 0x0000763212117816 */ /* 0x000fe40000000011 */
[----:B------:R-:W-:Y:S02]  /*3340*/  PRMT R18, R19, 0x7632, R18 ;  /* 0x0000763213127816 */ /* 0x000fe40000000012 */
[----:B------:R-:W-:Y:S02]  /*3350*/  SHF.L.U32 R53, R17, 0x10, RZ ;  /* 0x0000001011357819 */ /* 0x000fe400000006ff */
[----:B------:R-:W-:Y:S02]  /*3360*/  PRMT R17, R51, 0x7632, R17 ;  /* 0x0000763233117816 */ /* 0x000fe40000000011 */
[----:B------:R-:W-:Y:S01]  /*3370*/  PRMT R50, R50, 0x7632, R50 ;  /* 0x0000763232327816 */ /* 0x000fe20000000032 */
[----:B------:R-:W-:Y:S01]  /*3380*/  FFMA.FTZ R56, R55, R57, R56 ;  /* 0x0000003937387223 */ /* 0x000fe20000010038 */
[----:B------:R-:W-:-:S02]  /*3390*/  IMAD.U32 R19, R19, 0x10000, RZ ;  /* 0x0001000013137824 */ /* 0x000fc400078e00ff */
[----:B------:R-:W-:Y:S02]  /*33a0*/  IMAD.U32 R17, R17, 0x10000, RZ ;  /* 0x0001000011117824 */ /* 0x000fe400078e00ff */
[----:B------:R-:W-:Y:S02]  /*33b0*/  IMAD.U32 R55, R18, 0x10000, RZ ;  /* 0x0001000012377824 */ /* 0x000fe400078e00ff */
[----:B------:R-:W-:Y:S02]  /*33c0*/  IMAD.U32 R50, R50, 0x10000, RZ ;  /* 0x0001000032327824 */ /* 0x000fe400078e00ff */
[----:B------:R-:W-:Y:S02]  /*33d0*/  IMAD.U32 R51, R51, 0x10000, RZ ;  /* 0x0001000033337824 */ /* 0x000fe400078e00ff */
[----:B------:R-:W-:Y:S01]  /*33e0*/  FFMA.FTZ R54, R55, R17, R54 ;  /* 0x0000001137367223 */ /* 0x000fe20000010036 */
[----:B------:R-:W-:Y:S01]  /*33f0*/  FFMA.FTZ R50, R53, R50, R16 ;  /* 0x0000003235327223 */ /* 0x000fe20000010010 */
[----:B------:R-:W-:-:S02]  /*3400*/  FFMA.FTZ R56, R19, R51, R56 ;  /* 0x0000003313387223 */ /* 0x000fc40000010038 */
[----:B------:R-:W1:Y:S01]  /*3410*/  LDS.128 R16, [R33+0x30] ;  /* 0x0000300021107984 */ /* 0x000e620000000c00 */
[----:B------:R-:W-:Y:S01]  /*3420*/  IMAD.U32 R53, R42, 0x10000, RZ ;  /* 0x000100002a357824 */ /* 0x000fe200078e00ff */
[C---:B0-----:R-:W-:Y:S02]  /*3430*/  SHF.L.U32 R51, R20.reuse, 0x10, RZ ;  /* 0x0000001014337819 */ /* 0x041fe400000006ff */
        /* <DEDUP_REMOVED lines=8> */
[----:B------:R-:W-:-:S03]  /*34c0*/  PRMT R43, R43, 0x7632, R43 ;  /* 0x000076322b2b7816 */ /* 0x000fc6000000002b */
[----:B------:R-:W-:Y:S01]  /*34d0*/  FFMA.FTZ R50, R51, R42, R50 ;  /* 0x0000002a33327223 */ /* 0x000fe20000010032 */
[----:B------:R-:W-:Y:S01]  /*34e0*/  IMAD.U32 R51, R21, 0x10000, RZ ;  /* 0x0001000015337824 */ /* 0x000fe200078e00ff */
[----:B------:R-:W-:Y:S01]  /*34f0*/  PRMT R42, R23, 0x7632, R42 ;  /* 0x00007632172a7816 */ /* 0x000fe2000000002a */
[----:B------:R-:W-:Y:S02]  /*3500*/  IMAD.U32 R43, R43, 0x10000, RZ ;  /* 0x000100002b2b7824 */ /* 0x000fe400078e00ff */
[----:B------:R-:W-:Y:S01]  /*3510*/  FFMA.FTZ R20, R53, R55, R56 ;  /* 0x0000003735147223 */ /* 0x000fe20000010038 */
[C---:B------:R-:W-:Y:S01]  /*3520*/  PRMT R53, R22.reuse, 0x7632, R53 ;  /* 0x0000763216357816 */ /* 0x040fe20000000035 */
[----:B------:R-:W-:Y:S02]  /*3530*/  IMAD.U32 R21, R22, 0x10000, RZ ;  /* 0x0001000016157824 */ /* 0x000fe400078e00ff */
[----:B------:R-:W-:Y:S01]  /*3540*/  FFMA.FTZ R54, R51, R43, R54 ;  /* 0x0000002b33367223 */ /* 0x000fe20000010036 */
        /* <DEDUP_REMOVED lines=8> */
[----:B------:R-:W-:Y:S02]  /*35d0*/  IMAD.U32 R44, R44, 0x10000, RZ ;  /* 0x000100002c2c7824 */ /* 0x000fe400078e00ff */
[----:B------:R-:W-:Y:S01]  /*35e0*/  FFMA.FTZ R50, R53, R22, R50 ;  /* 0x0000001635327223 */ /* 0x000fe20000010032 */
[----:B------:R-:W-:Y:S01]  /*35f0*/  FFMA.FTZ R20, R23, R45, R20 ;  /* 0x0000002d17147223 */ /* 0x000fe20000010014 */
[----:B------:R-:W-:Y:S01]  /*3600*/  FFMA.FTZ R54, R43, R42, R54 ;  /* 0x0000002a2b367223 */ /* 0x000fe20000010036 */
[C---:B------:R-:W-:Y:S01]  /*3610*/  PRMT R22, R46.reuse, 0x7632, R22 ;  /* 0x000076322e167816 */ /* 0x040fe20000000016 */
[--C-:B------:R-:W-:Y:S01]  /*3620*/  FFMA.FTZ R21, R21, R44, R48.reuse ;  /* 0x0000002c15157223 */ /* 0x100fe20000010030 */
[----:B------:R-:W-:Y:S01]  /*3630*/  IMAD.U32 R46, R46, 0x10000, RZ ;  /* 0x000100002e2e7824 */ /* 0x000fe200078e00ff */
[C---:B-1----:R-:W-:Y:S01]  /*3640*/  PRMT R23, R16.reuse, 0x7632, R23 ;  /* 0x0000763210177816 */ /* 0x042fe20000000017 */
[----:B------:R-:W-:Y:S01]  /*3650*/  IMAD.U32 R42, R16, 0x10000, RZ ;  /* 0x00010000102a7824 */ /* 0x000fe200078e00ff */
[----:B------:R-:W-:Y:S01]  /*3660*/  PRMT R48, R18, 0x7632, R48 ;  /* 0x0000763212307816 */ /* 0x000fe20000000030 */
[----:B------:R-:W-:-:S02]  /*3670*/  IMAD.U32 R22, R22, 0x10000, RZ ;  /* 0x0001000016167824 */ /* 0x000fc400078e00ff */
[----:B------:R-:W-:Y:S02]  /*3680*/  IMAD.U32 R23, R23, 0x10000, RZ ;  /* 0x0001000017177824 */ /* 0x000fe400078e00ff */
[--C-:B------:R-:W-:Y:S01]  /*3690*/  FFMA.FTZ R43, R42, R46, R21.reuse ;  /* 0x0000002e2a2b7223 */ /* 0x100fe20000010015 */
[----:B------:R-:W-:Y:S01]  /*36a0*/  PRMT R21, R47, 0x7632, R21 ;  /* 0x000076322f157816 */ /* 0x000fe20000000015 */
[----:B------:R-:W-:Y:S01]  /*36b0*/  IMAD.U32 R18, R18, 0x10000, RZ ;  /* 0x0001000012127824 */ /* 0x000fe200078e00ff */
[----:B------:R-:W-:Y:S01]  /*36c0*/  SHF.L.U32 R44, R49, 0x10, RZ ;  /* 0x00000010312c7819 */ /* 0x000fe200000006ff */
[----:B------:R-:W-:Y:S02]  /*36d0*/  IMAD.U32 R47, R47, 0x10000, RZ ;  /* 0x000100002f2f7824 */ /* 0x000fe400078e00ff */
[----:B------:R-:W-:Y:S01]  /*36e0*/  FFMA.FTZ R22, R23, R22, R50 ;  /* 0x0000001617167223 */ /* 0x000fe20000010032 */
[C---:B------:R-:W-:Y:S01]  /*36f0*/  PRMT R16, R17.reuse, 0x7632, R16 ;  /* 0x0000763211107816 */ /* 0x040fe20000000010 */
[----:B------:R-:W-:Y:S01]  /*3700*/  IMAD.U32 R45, R17, 0x10000, RZ ;  /* 0x00010000112d7824 */ /* 0x000fe200078e00ff */
[----:B------:R-:W-:Y:S01]  /*3710*/  SHF.L.U32 R23, R48, 0x10, RZ ;  /* 0x0000001030177819 */ /* 0x000fe200000006ff */
[----:B------:R-:W-:Y:S01]  /*3720*/  IMAD.U32 R42, R21, 0x10000, RZ ;  /* 0x00010000152a7824 */ /* 0x000fe200078e00ff */
[----:B------:R-:W-:Y:S01]  /*3730*/  PRMT R49, R49, 0x7632, R49 ;  /* 0x0000763231317816 */ /* 0x000fe20000000031 */
        /* <DEDUP_REMOVED lines=21> */
.L_x_20632:
[----:B------:R-:W-:Y:S05]  /*3890*/  @P0 BRA.U `(.L_x_20587) ;  /* 0x0000000100380947 */ /* 0x000fea0003800000 */
[----:B-1----:R-:W-:Y:S01]  /*38a0*/  FADD.FTZ R17, R16, R17 ;  /* 0x0000001110117221 */ /* 0x002fe20000010000 */
[----:B0-----:R-:W-:-:S03]  /*38b0*/  I2FP.F32.S32 R16, R40 ;  /* 0x0000002800107245 */ /* 0x001fc60000201400 */
        /* <DEDUP_REMOVED lines=9> */
.L_x_20585:
[----:B------:R-:W-:-:S13]  /*3950*/  ISETP.NE.AND P0, PT, R4, RZ, PT ;  /* 0x000000ff0400720c */ /* 0x000fda0003f05270 */
[----:B------:R-:W-:-:S05]  /*3960*/  @!P0 IMAD.MOV.U32 R17, RZ, RZ, -0x800001 ;  /* 0xff7fffffff118424 */ /* 0x000fca00078e00ff */
[----:B------:R3:W-:Y:S02]  /*3970*/  @!P0 STS [R38], R17 ;  /* 0x0000001126008388 */ /* 0x0007e40000000800 */
.L_x_20587:
[----:B------:R-:W-:Y:S05]  /*3980*/  BSYNC B1 ;  /* 0x0000000000017941 */ /* 0x000fea0003800000 */
.L_x_20584:
[----:B------:R-:W-:Y:S01]  /*3990*/  VIADD R41, R41, 0x4 ;  /* 0x0000000429297836 */ /* 0x000fe20000000000 */
[----:B------:R-:W-:Y:S01]  /*39a0*/  IADD3 R36, P1, R36, 0x10, RZ ;  /* 0x0000001024247810 */ /* 0x000fe20007f3e0ff */
[----:B--23--:R-:W-:Y:S01]  /*39b0*/  VIADD R38, R38, 0x100 ;  /* 0x0000010026267836 */ /* 0x00cfe20000000000 */
[----:B------:R-:W-:Y:S01]  /*39c0*/  IADD3 R39, R39, 0x40, RZ ;  /* 0x0000004027277810 */ /* 0x000fe20007ffe0ff */
[----:B------:R-:W-:Y:S01]  /*39d0*/  VIADD R40, R40, 0x40 ;  /* 0x0000004028287836 */ /* 0x000fe20000000000 */
[----:B------:R-:W-:Y:S01]  /*39e0*/  ISETP.GE.AND P0, PT, R41, R2, PT ;  /* 0x000000022900720c */ /* 0x000fe20003f06270 */
[----:B------:R-:W-:Y:S02]  /*39f0*/  VIADD R35, R35, 0x40 ;  /* 0x0000004023237836 */ /* 0x000fe40000000000 */
[----:B------:R-:W-:-:S10]  /*3a00*/  IMAD.X R37, RZ, RZ, R37, P1 ;  /* 0x000000ffff257224 */ /* 0x000fd400008e0625 */
[----:B------:R-:W-:Y:S05]  /*3a10*/  @!P0 BRA `(.L_x_20588) ;  /* 0xffffffec00308947 */ /* 0x000fea000383ffff */
.L_x_20577:
[----:B------:R-:W-:Y:S05]  /*3a20*/  BSYNC B0 ;  /* 0x0000000000007941 */ /* 0x000fea0003800000 */
.L_x_20576:
[----:B------:R-:W2:Y:S01]  /*3a30*/  S2R R10, SR_TID.X ;  /* 0x00000000000a7919 */ /* 0x000ea20000002100 */
[----:B------:R-:W-:Y:S01]  /*3a40*/  VIADD R4, R0, 0xf ;  /* 0x0000000f00047836 */ /* 0x000fe20000000000 */
[----:B------:R-:W-:-:S04]  /*3a50*/  UMOV UR4, 0xffffffff ;  /* 0xffffffff00047882 */ /* 0x000fc80000000000 */
[----:B------:R-:W-:-:S04]  /*3a60*/  SHF.R.S32.HI R7, RZ, 0x1f, R4 ;  /* 0x0000001fff077819 */ /* 0x000fc80000011404 */
[----:B------:R-:W-:-:S04]  /*3a70*/  LEA.HI R7, R7, R4, RZ, 0x4 ;  /* 0x0000000407077211 */ /* 0x000fc800078f20ff */
[----:B-----5:R-:W-:Y:S02]  /*3a80*/  SHF.R.S32.HI R34, RZ, 0x4, R7 ;  /* 0x00000004ff227819 */ /* 0x020fe40000011407 */
[----:B--2---:R-:W-:-:S04]  /*3a90*/  SHF.R.S32.HI R13, RZ, 0x1f, R10 ;  /* 0x0000001fff0d7819 */ /* 0x004fc8000001140a */
[----:B------:R-:W-:-:S04]  /*3aa0*/  LEA.HI R13, R13, R10, RZ, 0x5 ;  /* 0x0000000a0d0d7211 */ /* 0x000fc800078f28ff */
[----:B------:R-:W-:Y:S02]  /*3ab0*/  LOP3.LUT R15, R13, 0xffffffe0, RZ, 0xc0, !PT ;  /* 0xffffffe00d0f7812 */ /* 0x000fe400078ec0ff */
[----:B------:R-:W-:Y:S02]  /*3ac0*/  SHF.R.S32.HI R7, RZ, 0x5, R13 ;  /* 0x00000005ff077819 */ /* 0x000fe4000001140d */
[----:B------:R-:W-:Y:S01]  /*3ad0*/  IADD3 R13, -R15, R10, RZ ;  /* 0x0000000a0f0d7210 */ /* 0x000fe20007ffe1ff */
[----:B------:R-:W-:Y:S06]  /*3ae0*/  BRA.DIV UR4, `(.L_x_20589) ;  /* 0x0000003e04907947 */ /* 0x000fec000b800000 */
[----:B------:R-:W2:Y:S02]  /*3af0*/  SHFL.BFLY PT, R4, R9, 0x10, 0x1f ;  /* 0x0e001f0009047f89 */ /* 0x000ea400000e0000 */
[----:B--2---:R-:W-:-:S05]  /*3b00*/  FMNMX.FTZ R4, R4, R9, !PT ;  /* 0x0000000904047209 */ /* 0x004fca0007810000 */
[----:B------:R-:W2:Y:S02]  /*3b10*/  SHFL.BFLY PT, R15, R4, 0x8, 0x1f ;  /* 0x0d001f00040f7f89 */ /* 0x000ea400000e0000 */
[----:B--2---:R-:W-:-:S05]  /*3b20*/  FMNMX.FTZ R15, R4, R15, !PT ;  /* 0x0000000f040f7209 */ /* 0x004fca0007810000 */
[----:B------:R-:W1:Y:S02]  /*3b30*/  SHFL.BFLY PT, R14, R15, 0x4, 0x1f ;  /* 0x0c801f000f0e7f89 */ /* 0x000e6400000e0000 */
[----:B-1----:R-:W-:-:S05]  /*3b40*/  FMNMX.FTZ R17, R15, R14, !PT ;  /* 0x0000000e0f117209 */ /* 0x002fca0007810000 */
[----:B------:R1:W2:Y:S02]  /*3b50*/  SHFL.BFLY PT, R14, R17, 0x2, 0x1f ;  /* 0x0c401f00110e7f89 */ /* 0x0002a400000e0000 */
.L_x_20638:
[----:B------:R-:W-:Y:S01]  /*3b60*/  ISETP.NE.AND P0, PT, R13, RZ, PT ;  /* 0x000000ff0d00720c */ /* 0x000fe20003f05270 */
[----:B------:R-:W-:-:S12]  /*3b70*/  WARPSYNC.ALL ;  /* 0x0000000000007948 */ /* 0x000fd80003800000 */
[----:B------:R-:W3:Y:S01]  /*3b80*/  @!P0 S2R R9, SR_CgaCtaId ;  /* 0x0000000000098919 */ /* 0x000ee20000008800 */
[----:B------:R-:W-:-:S05]  /*3b90*/  @!P0 MOV R4, 0x400 ;  /* 0x0000040000048802 */ /* 0x000fca0000000f00 */
[----:B------:R-:W-:-:S05]  /*3ba0*/  @!P0 VIADD R4, R4, 0x80 ;  /* 0x0000008004048836 */ /* 0x000fca0000000000 */
[----:B---3--:R-:W-:Y:S02]  /*3bb0*/  @!P0 LEA R4, R9, R4, 0x18 ;  /* 0x0000000409048211 */ /* 0x008fe400078ec0ff */
[----:B--2---:R-:W-:-:S03]  /*3bc0*/  @!P0 FMNMX.FTZ R9, R17, R14, !PT ;  /* 0x0000000e11098209 */ /* 0x004fc60007810000 */
[----:B------:R-:W-:-:S05]  /*3bd0*/  @!P0 IMAD R4, R7, 0x4, R4 ;  /* 0x0000000407048824 */ /* 0x000fca00078e0204 */
[----:B------:R2:W-:Y:S01]  /*3be0*/  @!P0 STS [R4], R9 ;  /* 0x0000000904008388 */ /* 0x0005e20000000800 */
[----:B------:R-:W-:Y:S01]  /*3bf0*/  BAR.SYNC.DEFER_BLOCKING 0x0 ;  /* 0x0000000000007b1d */ /* 0x000fe20000010000 */
[----:B------:R-:W-:Y:S01]  /*3c00*/  ISETP.GT.AND P0, PT, R13, 0x3, PT ;  /* 0x000000030d00780c */ /* 0x000fe20003f04270 */
[----:B------:R-:W-:Y:S01]  /*3c10*/  IMAD.MOV.U32 R14, RZ, RZ, -0x800001 ;  /* 0xff7fffffff0e7424 */ /* 0x000fe200078e00ff */
[----:B------:R-:W-:-:S03]  /*3c20*/  ISETP.GE.AND P1, PT, R10, R5, PT ;  /* 0x000000050a00720c */ /* 0x000fc60003f26270 */
[----:B------:R-:W-:Y:S08]  /*3c30*/  BSSY B0, `(.L_x_20590) ;  /* 0x00000f7000007945 */ /* 0x000ff00003800000 */
[----:B--2---:R-:W2:Y:S01]  /*3c40*/  @!P0 S2R R9, SR_CgaCtaId ;  /* 0x0000000000098919 */ /* 0x004ea20000008800 */
[----:B------:R-:W-:-:S05]  /*3c50*/  @!P0 MOV R4, 0x400 ;  /* 0x0000040000048802 */ /* 0x000fca0000000f00 */
[----:B------:R-:W-:-:S05]  /*3c60*/  @!P0 VIADD R4, R4, 0x80 ;  /* 0x0000008004048836 */ /* 0x000fca0000000000 */
[----:B--2---:R-:W-:-:S04]  /*3c70*/  @!P0 LEA R4, R9, R4, 0x18 ;  /* 0x0000000409048211 */ /* 0x004fc800078ec0ff */
[----:B------:R-:W-:-:S05]  /*3c80*/  @!P0 LEA R15, R13, R4, 0x2 ;  /* 0x000000040d0f8211 */ /* 0x000fca00078e10ff */
[----:B------:R-:W2:Y:S04]  /*3c90*/  @!P0 LDS R14, [R15] ;  /* 0x000000000f0e8984 */ /* 0x000ea80000000800 */
[----:B--2---:R-:W0:Y:S02]  /*3ca0*/  SHFL.BFLY PT, R9, R14, 0x2, 0x1f ;  /* 0x0c401f000e097f89 */ /* 0x004e2400000e0000 */
[----:B0-----:R-:W-:-:S05]  /*3cb0*/  FMNMX.FTZ R16, R9, R14, !PT ;  /* 0x0000000e09107209 */ /* 0x001fca0007810000 */
[----:B------:R-:W0:Y:S02]  /*3cc0*/  SHFL.BFLY PT, R9, R16, 0x1, 0x1f ;  /* 0x0c201f0010097f89 */ /* 0x000e2400000e0000 */
[----:B0-----:R-:W-:Y:S01]  /*3cd0*/  FMNMX.FTZ R4, R16, R9, !PT ;  /* 0x0000000910047209 */ /* 0x001fe20007810000 */
[----:B------:R-:W-:-:S05]  /*3ce0*/  IMAD.MOV.U32 R9, RZ, RZ, RZ ;  /* 0x000000ffff097224 */ /* 0x000fca00078e00ff */
[----:B------:R-:W0:Y:S01]  /*3cf0*/  SHFL.IDX PT, R4, R4, RZ, 0x1f ;  /* 0x00001fff04047589 */ /* 0x000e2200000e0000 */
[----:B------:R-:W-:Y:S05]  /*3d00*/  @P1 BRA `(.L_x_20591) ;  /* 0x0000000c00a41947 */ /* 0x000fea0003800000 */
[----:B------:R-:W2:Y:S01]  /*3d10*/  S2R R15, SR_CTAID.Z ;  /* 0x00000000000f7919 */ /* 0x000ea20000002700 */
[----:B------:R-:W-:Y:S01]  /*3d20*/  IMAD.MOV.U32 R14, RZ, RZ, -0x20 ;  /* 0xffffffe0ff0e7424 */ /* 0x000fe200078e00ff */
[----:B------:R-:W-:Y:S01]  /*3d30*/  LOP3.LUT R9, RZ, R34, RZ, 0x33, !PT ;  /* 0x00000022ff097212 */ /* 0x000fe200078e33ff */
[----:B------:R-:W-:Y:S01]  /*3d40*/  BSSY B1, `(.L_x_20592) ;  /* 0x0000020000017945 */ /* 0x000fe20003800000 */
[----:B------:R-:W-:Y:S02]  /*3d50*/  IMAD.MOV.U32 R16, RZ, RZ, R10 ;  /* 0x000000ffff107224 */ /* 0x000fe400078e000a */
[----:B--2---:R-:W-:-:S05]  /*3d60*/  IMAD R14, R15, R14, -0x21 ;  /* 0xffffffdf0f0e7424 */ /* 0x004fca00078e020e */
        /* <DEDUP_REMOVED lines=18> */
.L_x_20594:
[----:B-1----:R-:W0:Y:S01]  /*3e90*/  LDS R17, [R15] ;  /* 0x000000000f117984 */ /* 0x002e220000000800 */
        /* <DEDUP_REMOVED lines=10> */
.L_x_20593:
[----:B------:R-:W-:Y:S05]  /*3f40*/  BSYNC B1 ;  /* 0x0000000000017941 */ /* 0x000fea0003800000 */
.L_x_20592:
        /* <DEDUP_REMOVED lines=14> */
.L_x_20597:
[----:B-1----:R-:W0:Y:S01]  /*4030*/  LDS R17, [R14+-0x400] ;  /* 0xfffc00000e117984 */ /* 0x002e220000000800 */
        /* <DEDUP_REMOVED lines=99> */
.L_x_20596:
[----:B------:R-:W-:Y:S05]  /*4670*/  BSYNC B1 ;  /* 0x0000000000017941 */ /* 0x000fea0003800000 */
.L_x_20595:
[----:B------:R-:W-:Y:S01]  /*4680*/  IADD3 R15, R5, -R16, RZ ;  /* 0x80000010050f7210 */ /* 0x000fe20007ffe0ff */
[----:B------:R-:W-:Y:S03]  /*4690*/  BSSY B1, `(.L_x_20598) ;  /* 0x0000036000017945 */ /* 0x000fe60003800000 */
[----:B------:R-:W-:-:S13]  /*46a0*/  ISETP.GT.AND P2, PT, R15, 0x200, PT ;  /* 0x000002000f00780c */ /* 0x000fda0003f44270 */
[----:B------:R-:W-:Y:S05]  /*46b0*/  @!P2 BRA `(.L_x_20599) ;  /* 0x0000000000cca947 */ /* 0x000fea0003800000 */
[----:B------:R-:W0:Y:S01]  /*46c0*/  LDS R15, [R14+-0x400] ;  /* 0xfffc00000e0f7984 */ /* 0x000e220000000800 */
[----:B------:R-:W-:Y:S01]  /*46d0*/  PLOP3.LUT P0, PT, PT, PT, PT, 0x8, 0x0 ;  /* 0x000000000000781c */ /* 0x000fe20003f0e170 */
[----:B------:R-:W-:Y:S02]  /*46e0*/  VIADD R16, R16, 0x400 ;  /* 0x0000040010107836 */ /* 0x000fe40000000000 */
[----:B-1----:R-:W1:Y:S04]  /*46f0*/  LDS R17, [R14+-0x200] ;  /* 0xfffe00000e117984 */ /* 0x002e680000000800 */
        /* <DEDUP_REMOVED lines=47> */
.L_x_20599:
[----:B------:R-:W-:Y:S05]  /*49f0*/  BSYNC B1 ;  /* 0x0000000000017941 */ /* 0x000fea0003800000 */
.L_x_20598:
[----:B------:R-:W-:-:S13]  /*4a00*/  ISETP.LT.OR P0, PT, R16, R5, P0 ;  /* 0x000000051000720c */ /* 0x000fda0000701670 */
[----:B------:R-:W-:Y:S05]  /*4a10*/  @!P0 BRA `(.L_x_20591) ;  /* 0x0000000000608947 */ /* 0x000fea0003800000 */
[----:B------:R-:W0:Y:S04]  /*4a20*/  LDS R15, [R14+-0x400] ;  /* 0xfffc00000e0f7984 */ /* 0x000e280000000800 */
[----:B-1----:R-:W1:Y:S04]  /*4a30*/  LDS R17, [R14+-0x200] ;  /* 0xfffe00000e117984 */ /* 0x002e680000000800 */
        /* <DEDUP_REMOVED lines=22> */
.L_x_20591:
[----:B------:R-:W-:Y:S05]  /*4ba0*/  BSYNC B0 ;  /* 0x0000000000007941 */ /* 0x000fea0003800000 */
.L_x_20590:
        /* <DEDUP_REMOVED lines=12> */
[----:B------:R-:W2:Y:S01]  /*4c70*/  SHFL.BFLY PT, R16, R15, 0x4, 0x1f ;  /* 0x0c801f000f107f89 */ /* 0x000ea200000e0000 */
[----:B---3--:R-:W-:Y:S02]  /*4c80*/  @!P0 LEA R14, R21, R14, 0x18 ;  /* 0x0000000e150e8211 */ /* 0x008fe400078ec0ff */
[----:B------:R-:W-:Y:S01]  /*4c90*/  @!P0 LOP3.LUT R9, R9, 0x1ffffffc, RZ, 0xc0, !PT ;  /* 0x1ffffffc09098812 */ /* 0x000fe200078ec0ff */
[----:B--2---:R-:W-:Y:S01]  /*4ca0*/  FADD.FTZ R16, R15, R16 ;  /* 0x000000100f107221 */ /* 0x004fe20000010000 */
[----:B------:R-:W-:-:S04]  /*4cb0*/  @!P2 MOV R15, 0x400 ;  /* 0x00000400000fa802 */ /* 0x000fc80000000f00 */
[----:B-1----:R-:W1:Y:S01]  /*4cc0*/  SHFL.BFLY PT, R17, R16, 0x2, 0x1f ;  /* 0x0c401f0010117f89 */ /* 0x002e6200000e0000 */
[----:B------:R-:W-:-:S05]  /*4cd0*/  @!P2 VIADD R15, R15, 0x80 ;  /* 0x000000800f0fa836 */ /* 0x000fca0000000000 */
[----:B----4-:R-:W-:Y:S02]  /*4ce0*/  @!P2 LEA R20, R20, R15, 0x18 ;  /* 0x0000000f1414a211 */ /* 0x010fe400078ec0ff */
        /* <DEDUP_REMOVED lines=22> */
[----:B------:R-:W-:Y:S01]  /*4e50*/  VIMNMX R15, R15, R16, !PT ;  /* 0x000000100f0f7248 */ /* 0x000fe20007fe0100 */
[----:B------:R-:W-:-:S03]  /*4e60*/  IMAD.MOV.U32 R16, RZ, RZ, R10 ;  /* 0x000000ffff107224 */ /* 0x000fc600078e000a */
        /* <DEDUP_REMOVED lines=15> */
.L_x_20604:
        /* <DEDUP_REMOVED lines=8> */
.L_x_20603:
[----:B------:R-:W-:Y:S05]  /*4fe0*/  BSYNC B1 ;  /* 0x0000000000017941 */ /* 0x000fea0003800000 */
.L_x_20602:
        /* <DEDUP_REMOVED lines=14> */
.L_x_20607:
        /* <DEDUP_REMOVED lines=52> */
.L_x_20606:
[----:B------:R-:W-:Y:S05]  /*5410*/  BSYNC B1 ;  /* 0x0000000000017941 */ /* 0x000fea0003800000 */
.L_x_20605:
        /* <DEDUP_REMOVED lines=31> */
.L_x_20609:
[----:B------:R-:W-:Y:S05]  /*5610*/  BSYNC B1 ;  /* 0x0000000000017941 */ /* 0x000fea0003800000 */
.L_x_20608:
        /* <DEDUP_REMOVED lines=14> */
.L_x_20601:
[----:B------:R-:W-:Y:S05]  /*5700*/  BSYNC B0 ;  /* 0x0000000000007941 */ /* 0x000fea0003800000 */
.L_x_20600:
        /* <DEDUP_REMOVED lines=27> */
[----:B-12---:R-:W-:Y:S02]  /*58c0*/  IMAD.U32 R14, RZ, RZ, UR6 ;  /* 0x00000006ff0e7e24 */ /* 0x006fe4000f8e00ff */
[----:B------:R-:W-:Y:S02]  /*58d0*/  IMAD.U32 R16, RZ, RZ, UR4 ;  /* 0x00000004ff107e24 */ /* 0x000fe4000f8e00ff */
[----:B------:R-:W-:Y:S01]  /*58e0*/  IMAD.U32 R15, RZ, RZ, UR7 ;  /* 0x00000007ff0f7e24 */ /* 0x000fe2000f8e00ff */
[----:B------:R-:W-:-:S04]  /*58f0*/  MOV R17, UR5 ;  /* 0x0000000500117c02 */ /* 0x000fc80008000f00 */
[----:B0-----:R3:W-:Y:S04]  /*5900*/  STG.E desc[UR10][R14.64], R4 ;  /* 0x000000040e007986 */ /* 0x0017e8000c10190a */
[----:B------:R3:W-:Y:S02]  /*5910*/  STG.E desc[UR10][R16.64], R9 ;  /* 0x0000000910007986 */ /* 0x0007e4000c10190a */
.L_x_20611:
[----:B------:R-:W-:Y:S05]  /*5920*/  BSYNC B0 ;  /* 0x0000000000007941 */ /* 0x000fea0003800000 */
.L_x_20610:
[----:B------:R-:W-:Y:S01]  /*5930*/  ULDC UR8, c[0x0][0x26c] ;  /* 0x00009b0000087ab9 */ /* 0x000fe20000000800 */
[----:B------:R-:W-:Y:S01]  /*5940*/  BSSY B1, `(.L_x_20612) ;  /* 0x0000181000017945 */ /* 0x000fe20003800000 */
[----:B------:R-:W-:Y:S02]  /*5950*/  @P1 IMAD.MOV.U32 R32, RZ, RZ, RZ ;  /* 0x000000ffff201224 */ /* 0x000fe400078e00ff */
[----:B------:R-:W-:Y:S01]  /*5960*/  @P1 IMAD.MOV.U32 R31, RZ, RZ, RZ ;  /* 0x000000ffff1f1224 */ /* 0x000fe200078e00ff */
[----:B------:R-:W-:Y:S06]  /*5970*/  @P1 BRA `(.L_x_20613) ;  /* 0x0000001400f41947 */ /* 0x000fec0003800000 */
[----:B-123--:R-:W1:Y:S01]  /*5980*/  I2F.RP R14, R6 ;  /* 0x00000006000e7306 */ /* 0x00ee620000209400 */
[----:B------:R-:W2:Y:S01]  /*5990*/  S2UR UR4, SR_CTAID.Y ;  /* 0x00000000000479c3 */ /* 0x000ea20000002600 */
[----:B------:R-:W3:Y:S01]  /*59a0*/  S2R R16, SR_CTAID.Z ;  /* 0x0000000000107919 */ /* 0x000ee20000002700 */
[----:B------:R-:W-:Y:S01]  /*59b0*/  ULDC.64 UR6, c[0x0][0x248] ;  /* 0x0000920000067ab9 */ /* 0x000fe20000000a00 */
[----:B------:R-:W-:Y:S02]  /*59c0*/  IADD3 R34, -R34, 0x1, RZ ;  /* 0x0000000122227810 */ /* 0x000fe40007ffe1ff */
[----:B------:R-:W-:Y:S01]  /*59d0*/  CS2R R26, SRZ ;  /* 0x00000000001a7805 */ /* 0x000fe2000001ff00 */
[----:B------:R-:W-:Y:S02]  /*59e0*/  IMAD.MOV.U32 R32, RZ, RZ, RZ ;  /* 0x000000ffff207224 */ /* 0x000fe400078e00ff */
[----:B------:R-:W-:Y:S01]  /*59f0*/  IMAD.MOV.U32 R31, RZ, RZ, RZ ;  /* 0x000000ffff1f7224 */ /* 0x000fe200078e00ff */
[----:B0-----:R-:W2:Y:S01]  /*5a00*/  LDC R4, c[0x0][0x258] ;  /* 0x00009600ff047b82 */ /* 0x001ea20000000800 */
[----:B-1----:R-:W0:Y:S07]  /*5a10*/  MUFU.RCP R14, R14 ;  /* 0x0000000e000e7308 */ /* 0x002e2e0000001000 */
[----:B------:R-:W1:Y:S08]  /*5a20*/  S2UR UR5, SR_CgaCtaId ;  /* 0x00000000000579c3 */ /* 0x000e700000008800 */
[----:B------:R-:W4:Y:S01]  /*5a30*/  LDC R39, c[0x0][0x26c] ;  /* 0x00009b00ff277b82 */ /* 0x000f220000000800 */
[----:B0-----:R-:W-:-:S02]  /*5a40*/  VIADD R28, R14, 0xffffffe ;  /* 0x0ffffffe0e1c7836 */ /* 0x001fc40000000000 */
[----:B--2---:R-:W-:Y:S01]  /*5a50*/  IMAD R5, R4, UR4, RZ ;  /* 0x0000000404057c24 */ /* 0x004fe2000f8e02ff */
[----:B------:R-:W-:Y:S01]  /*5a60*/  SHF.R.S32.HI R4, RZ, 0x1f, R11 ;  /* 0x0000001fff047819 */ /* 0x000fe2000001140b */
[----:B------:R0:W2:Y:S01]  /*5a70*/  F2I.FTZ.U32.TRUNC.NTZ R29, R28 ;  /* 0x0000001c001d7305 */ /* 0x0000a2000021f000 */
[----:B------:R-:W-:Y:S01]  /*5a80*/  UMOV UR4, 0x400 ;  /* 0x0000040000047882 */ /* 0x000fe20000000000 */
[----:B---3--:R-:W-:Y:S01]  /*5a90*/  IMAD R38, R16, 0x20, R7 ;  /* 0x0000002010267824 */ /* 0x008fe200078e0207 */
[C---:B------:R-:W-:Y:S01]  /*5aa0*/  IADD3 R9, P0, R5.reuse, R11, RZ ;  /* 0x0000000b05097210 */ /* 0x040fe20007f1e0ff */
[----:B------:R-:W-:Y:S02]  /*5ab0*/  UIADD3 UR4, UR4, 0xa0, URZ ;  /* 0x000000a004047890 */ /* 0x000fe4000fffe03f */
[----:B------:R-:W-:Y:S01]  /*5ac0*/  IMAD.SHL.U32 R38, R38, 0x10, RZ ;  /* 0x0000001026267824 */ /* 0x000fe200078e00ff */
[----:B------:R-:W-:Y:S01]  /*5ad0*/  LEA.HI.X.SX32 R4, R5, R4, 0x1, P0 ;  /* 0x0000000405047211 */ /* 0x000fe200000f0eff */
[----:B-1----:R-:W-:Y:S01]  /*5ae0*/  ULEA UR4, UR5, UR4, 0x18 ;  /* 0x0000000405047291 */ /* 0x002fe2000f8ec03f */
[----:B0-----:R-:W-:Y:S01]  /*5af0*/  HFMA2.MMA R28, -RZ, RZ, 0, 0 ;  /* 0x00000000ff1c7435 */ /* 0x001fe200000001ff */
[----:B------:R-:W-:Y:S01]  /*5b00*/  LEA R30, P0, R9, UR6, 0x2 ;  /* 0x00000006091e7c11 */ /* 0x000fe2000f8010ff */
[----:B------:R-:W-:-:S02]  /*5b10*/  ULDC UR6, c[0x0][0x28c] ;  /* 0x0000a30000067ab9 */ /* 0x000fc40000000800 */
[----:B------:R-:W-:Y:S01]  /*5b20*/  VIADD R33, R8, -UR6 ;  /* 0x8000000608217c36 */ /* 0x000fe20008000000 */
[----:B----4-:R-:W-:Y:S01]  /*5b30*/  SHF.R.S32.HI R39, RZ, 0x1f, R39 ;  /* 0x0000001fff277819 */ /* 0x010fe20000011427 */
[----:B--2---:R-:W-:-:S04]  /*5b40*/  IMAD.MOV R15, RZ, RZ, -R29 ;  /* 0x000000ffff0f7224 */ /* 0x004fc800078e0a1d */
[----:B------:R-:W-:-:S04]  /*5b50*/  IMAD R5, R6, R15, RZ ;  /* 0x0000000f06057224 */ /* 0x000fc800078e02ff */
[----:B------:R-:W-:Y:S01]  /*5b60*/  IMAD.HI.U32 R28, R29, R5, R28 ;  /* 0x000000051d1c7227 */ /* 0x000fe200078e001c */
[----:B------:R-:W-:Y:S01]  /*5b70*/  LEA.HI.X R29, R9, UR7, R4, 0x2, P0 ;  /* 0x00000007091d7c11 */ /* 0x000fe200080f1404 */
[----:B------:R-:W-:Y:S01]  /*5b80*/  ULDC UR7, c[0x0][0x270] ;  /* 0x00009c0000077ab9 */ /* 0x000fe20000000800 */
[----:B------:R-:W-:-:S04]  /*5b90*/  LEA.HI R4, R13, R13, RZ, 0x1 ;  /* 0x0000000d0d047211 */ /* 0x000fc800078f08ff */
[C---:B------:R-:W-:Y:S01]  /*5ba0*/  LOP3.LUT R14, R4.reuse, 0xfffffffe, RZ, 0xc0, !PT ;  /* 0xfffffffe040e7812 */ /* 0x040fe200078ec0ff */
[----:B------:R-:W-:-:S03]  /*5bb0*/  IMAD.SHL.U32 R4, R4, 0x8, RZ ;  /* 0x0000000804047824 */ /* 0x000fc600078e00ff */
[----:B------:R-:W-:Y:S02]  /*5bc0*/  IADD3 R14, R13, -R14, RZ ;  /* 0x8000000e0d0e7210 */ /* 0x000fe40007ffe0ff */
[----:B------:R-:W-:Y:S01]  /*5bd0*/  LOP3.LUT R5, R4, 0xfffffff0, RZ, 0xc0, !PT ;  /* 0xfffffff004057812 */ /* 0x000fe200078ec0ff */
[----:B------:R-:W-:Y:S02]  /*5be0*/  IMAD R4, R3, UR7, RZ ;  /* 0x0000000703047c24 */ /* 0x000fe4000f8e02ff */
[----:B------:R-:W-:Y:S02]  /*5bf0*/  IMAD R3, R7, 0x2, R14 ;  /* 0x0000000207037824 */ /* 0x000fe400078e020e */
[----:B------:R-:W-:Y:S01]  /*5c00*/  IMAD R40, R14, 0x8, R5 ;  /* 0x000000080e287824 */ /* 0x000fe200078e0205 */
[----:B------:R-:W-:Y:S02]  /*5c10*/  SHF.R.S32.HI R5, RZ, 0x1f, R4 ;  /* 0x0000001fff057819 */ /* 0x000fe40000011404 */
[----:B------:R-:W-:Y:S01]  /*5c20*/  LEA R35, R16, R3, 0x6 ;  /* 0x0000000310237211 */ /* 0x000fe200078e30ff */
[C---:B------:R-:W-:Y:S01]  /*5c30*/  VIADD R37, R40.reuse, 0x200 ;  /* 0x0000020028257836 */ /* 0x040fe20000000000 */
[----:B------:R-:W-:Y:S01]  /*5c40*/  LEA R3, R3, UR4, 0x5 ;  /* 0x0000000403037c11 */ /* 0x000fe2000f8e28ff */
[----:B------:R-:W-:-:S02]  /*5c50*/  VIADD R36, R40, 0x300 ;  /* 0x0000030028247836 */ /* 0x000fc40000000000 */
[----:B------:R-:W-:Y:S02]  /*5c60*/  IMAD.SHL.U32 R35, R35, 0x8, RZ ;  /* 0x0000000823237824 */ /* 0x000fe400078e00ff */
[----:B------:R-:W-:-:S07]  /*5c70*/  VIADD R3, R3, 0x10 ;  /* 0x0000001003037836 */ /* 0x000fce0000000000 */
.L_x_20624:
        /* <DEDUP_REMOVED lines=24> */
[----:B------:R-:W-:Y:S02]  /*5e00*/  @!P1 LOP3.LUT R15, RZ, R17, RZ, 0x33, !PT ;  /* 0x00000011ff0f9212 */ /* 0x000fe400078e33ff */
[----:B------:R-:W-:-:S03]  /*5e10*/  ISETP.NE.AND P2, PT, R20, RZ, PT ;  /* 0x000000ff1400720c */ /* 0x000fc60003f45270 */
[----:B------:R-:W-:-:S05]  /*5e20*/  IMAD.IADD R14, R12, 0x1, R15 ;  /* 0x000000010c0e7824 */ /* 0x000fca00078e020f */
[----:B0-----:R-:W-:Y:S01]  /*5e30*/  IABS R16, R14 ;  /* 0x0000000e00107213 */ /* 0x001fe20000000000 */
[----:B-1----:R-:W-:Y:S01]  /*5e40*/  IMAD.MOV R8, RZ, RZ, -R9 ;  /* 0x000000ffff087224 */ /* 0x002fe200078e0a09 */
        /* <DEDUP_REMOVED lines=35> */
[----:B------:R-:W-:Y:S01]  /*6080*/  BSSY B2, `(.L_x_20616) ;  /* 0x000003a000027945 */ /* 0x000fe20003800000 */
[----:B------:R-:W-:Y:S01]  /*6090*/  LEA.HI.X.SX32 R17, R36, R21, 0x1, P3 ;  /* 0x0000001524117211 */ /* 0x000fe200018f0eff */
[----:B------:R-:W5:Y:S01]  /*60a0*/  LDG.E.CONSTANT R43, desc[UR10][R8.64] ;  /* 0x0000000a082b7981 */ /* 0x000f62000c1e9900 */
[-C--:B------:R-:W-:Y:S02]  /*60b0*/  LEA.HI.X R15, R19, R25.reuse, R18, 0x1, P1 ;  /* 0x00000019130f7211 */ /* 0x080fe400008f0c12 */
[----:B------:R-:W-:Y:S01]  /*60c0*/  LEA.HI.X R25, R16, R25, R17, 0x1, P4 ;  /* 0x0000001910197211 */ /* 0x000fe200020f0c11 */
[----:B------:R-:W0:Y:S04]  /*60d0*/  LDS.128 R20, [R3] ;  /* 0x0000000003147984 */ /* 0x000e280000000c00 */
[----:B------:R-:W5:Y:S04]  /*60e0*/  LDG.E.CONSTANT R46, desc[UR10][R24.64] ;  /* 0x0000000a182e7981 */ /* 0x000f68000c1e9900 */
[----:B------:R-:W5:Y:S04]  /*60f0*/  LDG.E.CONSTANT R45, desc[UR10][R24.64+0x4] ;  /* 0x0000040a182d7981 */ /* 0x000f68000c1e9900 */
[----:B------:R-:W5:Y:S04]  /*6100*/  LDG.E.CONSTANT R44, desc[UR10][R24.64+0x8] ;  /* 0x0000080a182c7981 */ /* 0x000f68000c1e9900 */
[----:B------:R-:W5:Y:S04]  /*6110*/  LDG.E.CONSTANT R48, desc[UR10][R24.64+0xc] ;  /* 0x00000c0a18307981 */ /* 0x000f68000c1e9900 */
[----:B------:R-:W1:Y:S01]  /*6120*/  LDS.128 R16, [R3+-0x10] ;  /* 0xfffff00003107984 */ /* 0x000e620000000c00 */
[----:B------:R-:W-:-:S03]  /*6130*/  ISETP.NE.AND P0, PT, R57, RZ, PT ;  /* 0x000000ff3900720c */ /* 0x000fc60003f05270 */
[----:B------:R-:W5:Y:S04]  /*6140*/  LDG.E.CONSTANT R42, desc[UR10][R8.64+0x4] ;  /* 0x0000040a082a7981 */ /* 0x000f68000c1e9900 */
        /* <DEDUP_REMOVED lines=9> */
[----:B------:R-:W5:Y:S01]  /*61e0*/  LDG.E.CONSTANT R54, desc[UR10][R14.64+0x8] ;  /* 0x0000080a0e367981 */ /* 0x000f62000c1e9900 */
[----:B-1----:R-:W-:-:S02]  /*61f0*/  F2FP.BF16.F32.PACK_AB R9, R17, R16 ;  /* 0x000000101109723e */ /* 0x002fc400000010ff */
[----:B------:R-:W-:Y:S01]  /*6200*/  F2FP.BF16.F32.PACK_AB R8, R19, R18 ;  /* 0x000000121308723e */ /* 0x000fe200000010ff */
[----:B------:R0:W5:Y:S02]  /*6210*/  LDG.E.CONSTANT R55, desc[UR10][R14.64+0xc] ;  /* 0x00000c0a0e377981 */ /* 0x000164000c1e9900 */
[----:B0-----:R-:W-:Y:S01]  /*6220*/  F2FP.BF16.F32.PACK_AB R15, R21, R20 ;  /* 0x00000014150f723e */ /* 0x001fe200000010ff */
        /* <DEDUP_REMOVED lines=31> */
.L_x_20617:
[----:B------:R-:W-:Y:S05]  /*6420*/  BSYNC B2 ;  /* 0x0000000000027941 */ /* 0x000fea0003800000 */
.L_x_20616:
[----:B-----5:R-:W-:Y:S01]  /*6430*/  HFMA2.MMA.BF16_V2 R18, R8, R53, -RZ ;  /* 0x0000003508127235 */ /* 0x020fe200003000ff */
[----:B------:R-:W-:Y:S02]  /*6440*/  IMAD.MOV.U32 R14, RZ, RZ, R22 ;  /* 0x000000ffff0e7224 */ /* 0x000fe400078e0016 */
[----:B------:R-:W-:Y:S01]  /*6450*/  HMUL2.BF16_V2 R16, R9, R56 ;  /* 0x0000003809107232 */ /* 0x000fe20000200000 */
[----:B------:R-:W-:Y:S01]  /*6460*/  BSSY B2, `(.L_x_20618) ;  /* 0x0000033000027945 */ /* 0x000fe20003800000 */
[----:B------:R-:W-:-:S03]  /*6470*/  HMUL2.BF16_V2 R20, R15, R54 ;  /* 0x000000360f147232 */ /* 0x000fc60000200000 */
[----:B------:R-:W-:Y:S01]  /*6480*/  PRMT R17, R16, 0x7632, R17 ;  /* 0x0000763210117816 */ /* 0x000fe20000000011 */
[----:B------:R-:W-:Y:S01]  /*6490*/  HFMA2.MMA.BF16_V2 R55, R14, R55, -RZ ;  /* 0x000000370e377235 */ /* 0x000fe200003000ff */
[----:B------:R-:W-:Y:S01]  /*64a0*/  PRMT R21, R20, 0x7632, R21 ;  /* 0x0000763214157816 */ /* 0x000fe20000000015 */
[----:B------:R-:W-:Y:S01]  /*64b0*/  IMAD.U32 R16, R16, 0x10000, RZ ;  /* 0x0001000010107824 */ /* 0x000fe200078e00ff */
[C---:B------:R-:W-:Y:S01]  /*64c0*/  PRMT R19, R18.reuse, 0x7632, R19 ;  /* 0x0000763212137816 */ /* 0x040fe20000000013 */
[----:B------:R-:W-:Y:S02]  /*64d0*/  IMAD.U32 R17, R17, 0x10000, RZ ;  /* 0x0001000011117824 */ /* 0x000fe400078e00ff */
[----:B------:R-:W-:Y:S01]  /*64e0*/  IMAD.U32 R22, R18, 0x10000, RZ ;  /* 0x0001000012167824 */ /* 0x000fe200078e00ff */
[----:B------:R-:W-:Y:S01]  /*64f0*/  SHF.L.U32 R19, R19, 0x10, RZ ;  /* 0x0000001013137819 */ /* 0x000fe200000006ff */
[----:B------:R-:W-:Y:S02]  /*6500*/  IMAD.U32 R23, R21, 0x10000, RZ ;  /* 0x0001000015177824 */ /* 0x000fe400078e00ff */
[----:B------:R-:W-:Y:S01]  /*6510*/  FADD.FTZ R18, R16, R17 ;  /* 0x0000001110127221 */ /* 0x000fe20000010000 */
[----:B------:R-:W-:Y:S01]  /*6520*/  PRMT R16, R55, 0x7610, R16 ;  /* 0x0000761037107816 */ /* 0x000fe20000000010 */
[----:B------:R-:W-:-:S02]  /*6530*/  IMAD.U32 R20, R20, 0x10000, RZ ;  /* 0x0001000014147824 */ /* 0x000fc400078e00ff */
[--C-:B------:R-:W-:Y:S01]  /*6540*/  FADD.FTZ R21, R22, R19.reuse ;  /* 0x0000001316157221 */ /* 0x100fe20000010000 */
[----:B------:R-:W-:Y:S01]  /*6550*/  PRMT R19, R55, 0x7632, R19 ;  /* 0x0000763237137816 */ /* 0x000fe20000000013 */
[----:B------:R-:W-:Y:S02]  /*6560*/  FADD.FTZ R17, R20, R23 ;  /* 0x0000001714117221 */ /* 0x000fe40000010000 */
[----:B------:R-:W-:Y:S01]  /*6570*/  FADD.FTZ R18, R18, R21 ;  /* 0x0000001512127221 */ /* 0x000fe20000010000 */
[----:B------:R-:W-:Y:S02]  /*6580*/  IMAD.U32 R16, R16, 0x10000, RZ ;  /* 0x0001000010107824 */ /* 0x000fe400078e00ff */
[----:B------:R-:W-:Y:S01]  /*6590*/  IMAD.U32 R19, R19, 0x10000, RZ ;  /* 0x0001000013137824 */ /* 0x000fe200078e00ff */
        /* <DEDUP_REMOVED lines=13> */
[----:B------:R-:W-:Y:S02]  /*6670*/  PRMT R20, R51, 0x7632, R20 ;  /* 0x0000763233147816 */ /* 0x000fe40000000014 */
[-C--:B------:R-:W-:Y:S02]  /*6680*/  ISETP.GE.AND P1, PT, R21, R0.reuse, PT ;  /* 0x000000001500720c */ /* 0x080fe40003f26270 */
        /* <DEDUP_REMOVED lines=16> */
.L_x_20619:
[----:B------:R-:W-:Y:S05]  /*6790*/  BSYNC B2 ;  /* 0x0000000000027941 */ /* 0x000fea0003800000 */
.L_x_20618:
[----:B------:R-:W-:Y:S01]  /*67a0*/  HFMA2.MMA.BF16_V2 R20, R8, R51, -RZ ;  /* 0x0000003308147235 */ /* 0x000fe200003000ff */
[----:B------:R-:W-:Y:S02]  /*67b0*/  HMUL2.BF16_V2 R52, R9, R52 ;  /* 0x0000003409347232 */ /* 0x000fe40000200000 */
[----:B------:R-:W-:Y:S01]  /*67c0*/  FADD.FTZ R16, R16, R19 ;  /* 0x0000001310107221 */ /* 0x000fe20000010000 */
[----:B------:R-:W-:Y:S02]  /*67d0*/  HMUL2.BF16_V2 R22, R15, R50 ;  /* 0x000000320f167232 */ /* 0x000fe40000200000 */
[----:B------:R-:W-:Y:S01]  /*67e0*/  FADD.FTZ R17, R18, R17 ;  /* 0x0000001112117221 */ /* 0x000fe20000010000 */
[----:B------:R-:W-:Y:S01]  /*67f0*/  HFMA2.MMA.BF16_V2 R49, R14, R49, -RZ ;  /* 0x000000310e317235 */ /* 0x000fe200003000ff */
[C---:B------:R-:W-:Y:S01]  /*6800*/  PRMT R18, R52.reuse, 0x7610, R18 ;  /* 0x0000761034127816 */ /* 0x040fe20000000012 */
[----:B------:R-:W-:Y:S01]  /*6810*/  BSSY B2, `(.L_x_20620) ;  /* 0x0000031000027945 */ /* 0x000fe20003800000 */
[----:B------:R-:W-:-:S02]  /*6820*/  PRMT R19, R52, 0x7632, R19 ;  /* 0x0000763234137816 */ /* 0x000fc40000000013 */
[----:B------:R-:W-:Y:S01]  /*6830*/  PRMT R21, R20, 0x7632, R21 ;  /* 0x0000763214157816 */ /* 0x000fe20000000015 */
[----:B------:R-:W-:Y:S01]  /*6840*/  IMAD.U32 R18, R18, 0x10000, RZ ;  /* 0x0001000012127824 */ /* 0x000fe200078e00ff */
[----:B------:R-:W-:Y:S01]  /*6850*/  PRMT R23, R22, 0x7632, R23 ;  /* 0x0000763216177816 */ /* 0x000fe20000000017 */
[----:B------:R-:W-:Y:S01]  /*6860*/  IMAD.U32 R19, R19, 0x10000, RZ ;  /* 0x0001000013137824 */ /* 0x000fe200078e00ff */
[----:B------:R-:W-:Y:S01]  /*6870*/  SHF.L.U32 R21, R21, 0x10, RZ ;  /* 0x0000001015157819 */ /* 0x000fe200000006ff */
[----:B------:R-:W-:Y:S02]  /*6880*/  IMAD.U32 R24, R20, 0x10000, RZ ;  /* 0x0001000014187824 */ /* 0x000fe400078e00ff */
[----:B------:R-:W-:Y:S02]  /*6890*/  IMAD.U32 R25, R23, 0x10000, RZ ;  /* 0x0001000017197824 */ /* 0x000fe400078e00ff */
[----:B------:R-:W-:Y:S01]  /*68a0*/  FADD.FTZ R20, R18, R19 ;  /* 0x0000001312147221 */ /* 0x000fe20000010000 */
        /* <DEDUP_REMOVED lines=39> */
.L_x_20621:
[----:B------:R-:W-:Y:S05]  /*6b20*/  BSYNC B2 ;  /* 0x0000000000027941 */ /* 0x000fea0003800000 */
.L_x_20620:
        /* <DEDUP_REMOVED lines=11> */
[CC--:B------:R-:W-:Y:S01]  /*6be0*/  ISETP.GE.AND P6, PT, R35.reuse, R0.reuse, PT ;  /* 0x000000002300720c */ /* 0x0c0fe20003fc6270 */
[C---:B------:R-:W-:Y:S02]  /*6bf0*/  VIADD R41, R35.reuse, 0x1 ;  /* 0x0000000123297836 */ /* 0x040fe40000000000 */
[----:B------:R-:W-:Y:S01]  /*6c00*/  VIADD R49, R35, 0x5 ;  /* 0x0000000523317836 */ /* 0x000fe20000000000 */
[-C--:B------:R-:W-:Y:S02]  /*6c10*/  ISETP.GE.AND P5, PT, R43, R0.reuse, PT ;  /* 0x000000002b00720c */ /* 0x080fe40003fa6270 */
[----:B------:R-:W-:Y:S02]  /*6c20*/  IADD3 R43, R35, 0x4, RZ ;  /* 0x00000004232b7810 */ /* 0x000fe40007ffe0ff */
[-C--:B------:R-:W-:Y:S01]  /*6c30*/  ISETP.GE.AND P0, PT, R41, R0.reuse, PT ;  /* 0x000000002900720c */ /* 0x080fe20003f06270 */
[----:B------:R-:W-:Y:S01]  /*6c40*/  VIADD R41, R35, 0x3 ;  /* 0x0000000323297836 */ /* 0x000fe20000000000 */
[----:B------:R-:W-:Y:S01]  /*6c50*/  ISETP.GE.AND P3, PT, R43, R0, PT ;  /* 0x000000002b00720c */ /* 0x000fe20003f66270 */
[----:B------:R-:W-:Y:S01]  /*6c60*/  VIADD R43, R35, 0x7 ;  /* 0x00000007232b7836 */ /* 0x000fe20000000000 */
[----:B------:R-:W-:-:S02]  /*6c70*/  SEL R42, R45, RZ, !P5 ;  /* 0x000000ff2d2a7207 */ /* 0x000fc40006800000 */
[-C--:B------:R-:W-:Y:S01]  /*6c80*/  ISETP.GE.AND P4, PT, R41, R0.reuse, PT ;  /* 0x000000002900720c */ /* 0x080fe20003f86270 */
[----:B------:R-:W-:Y:S01]  /*6c90*/  VIADD R41, R35, 0x6 ;  /* 0x0000000623297836 */ /* 0x000fe20000000000 */
[----:B------:R-:W-:Y:S02]  /*6ca0*/  @P6 PRMT R46, RZ, 0x7610, R46 ;  /* 0x00007610ff2e6816 */ /* 0x000fe4000000002e */
[-C--:B------:R-:W-:Y:S02]  /*6cb0*/  ISETP.GE.AND P6, PT, R43, R0.reuse, PT ;  /* 0x000000002b00720c */ /* 0x080fe40003fc6270 */
[-C--:B------:R-:W-:Y:S02]  /*6cc0*/  ISETP.GE.AND P1, PT, R41, R0.reuse, PT ;  /* 0x000000002900720c */ /* 0x080fe40003f26270 */
[----:B------:R-:W-:Y:S02]  /*6cd0*/  PRMT R41, R45, 0x7632, R41 ;  /* 0x000076322d297816 */ /* 0x000fe40000000029 */
[----:B------:R-:W-:-:S02]  /*6ce0*/  ISETP.GE.AND P2, PT, R49, R0, PT ;  /* 0x000000003100720c */ /* 0x000fc40003f46270 */
        /* <DEDUP_REMOVED lines=12> */
.L_x_20623:
[----:B------:R-:W-:Y:S05]  /*6db0*/  BSYNC B2 ;  /* 0x0000000000027941 */ /* 0x000fea0003800000 */
.L_x_20622:
        /* <DEDUP_REMOVED lines=12> */
[----:B------:R-:W-:Y:S01]  /*6e80*/  HFMA2.MMA.BF16_V2 R47, R14, R47, -RZ ;  /* 0x0000002f0e2f7235 */ /* 0x000fe200003000ff */
[----:B------:R-:W-:Y:S01]  /*6e90*/  IMAD.U32 R22, R22, 0x10000, RZ ;  /* 0x0001000016167824 */ /* 0x000fe200078e00ff */
[----:B------:R-:W-:Y:S01]  /*6ea0*/  PRMT R20, R9, 0x7632, R20 ;  /* 0x0000763209147816 */ /* 0x000fe20000000014 */
[----:B------:R-:W-:Y:S01]  /*6eb0*/  FADD.FTZ R24, R25, R24 ;  /* 0x0000001819187221 */ /* 0x000fe20000010000 */
[----:B------:R-:W-:Y:S01]  /*6ec0*/  IMAD.U32 R21, R21, 0x10000, RZ ;  /* 0x0001000015157824 */ /* 0x000fe200078e00ff */
[----:B------:R-:W-:Y:S01]  /*6ed0*/  SHF.L.U32 R9, R9, 0x10, RZ ;  /* 0x0000001009097819 */ /* 0x000fe200000006ff */
[----:B------:R-:W-:Y:S02]  /*6ee0*/  HMUL2.BF16_V2 R15, R15, R44 ;  /* 0x0000002c0f0f7232 */ /* 0x000fe40000200000 */
[----:B------:R-:W-:-:S02]  /*6ef0*/  IMAD.U32 R20, R20, 0x10000, RZ ;  /* 0x0001000014147824 */ /* 0x000fc400078e00ff */
[----:B------:R-:W-:Y:S01]  /*6f00*/  FADD.FTZ R25, R21, R22 ;  /* 0x0000001615197221 */ /* 0x000fe20000010000 */
[----:B------:R-:W-:Y:S01]  /*6f10*/  HFMA2.MMA.BF16_V2 R21, R14, R48, -RZ ;  /* 0x000000300e157235 */ /* 0x000fe200003000ff */
[----:B------:R-:W-:Y:S01]  /*6f20*/  FADD.FTZ R23, R24, R23 ;  /* 0x0000001718177221 */ /* 0x000fe20000010000 */
[--C-:B------:R-:W-:Y:S01]  /*6f30*/  FADD.FTZ R24, R9, R20.reuse ;  /* 0x0000001409187221 */ /* 0x100fe20000010000 */
[C---:B------:R-:W-:Y:S01]  /*6f40*/  PRMT R20, R15.reuse, 0x7632, R20 ;  /* 0x000076320f147816 */ /* 0x040fe20000000014 */
        /* <DEDUP_REMOVED lines=23> */
.L_x_20615:
[----:B------:R-:W-:Y:S05]  /*70c0*/  BSYNC B0 ;  /* 0x0000000000007941 */ /* 0x000fea0003800000 */
.L_x_20614:
[----:B------:R-:W-:Y:S01]  /*70d0*/  IADD3 R11, R11, 0x4, RZ ;  /* 0x000000040b0b7810 */ /* 0x000fe20007ffe0ff */
[----:B------:R-:W-:Y:S01]  /*70e0*/  VIADD R35, R35, 0x40 ;  /* 0x0000004023237836 */ /* 0x000fe20000000000 */
[----:B------:R-:W-:Y:S01]  /*70f0*/  IADD3 R30, P1, R30, 0x10, RZ ;  /* 0x000000101e1e7810 */ /* 0x000fe20007f3e0ff */
[----:B------:R-:W-:Y:S01]  /*7100*/  VIADD R3, R3, 0x100 ;  /* 0x0000010003037836 */ /* 0x000fe20000000000 */
[----:B------:R-:W-:Y:S01]  /*7110*/  ISETP.GE.AND P0, PT, R11, R2, PT ;  /* 0x000000020b00720c */ /* 0x000fe20003f06270 */
[----:B------:R-:W-:Y:S02]  /*7120*/  VIADD R38, R38, 0x40 ;  /* 0x0000004026267836 */ /* 0x000fe40000000000 */
[----:B------:R-:W-:-:S10]  /*7130*/  IMAD.X R29, RZ, RZ, R29, P1 ;  /* 0x000000ffff1d7224 */ /* 0x000fd400008e061d */
[----:B------:R-:W-:Y:S05]  /*7140*/  @!P0 BRA `(.L_x_20624) ;  /* 0xffffffe800cc8947 */ /* 0x000fea000383ffff */
.L_x_20613:
[----:B------:R-:W-:Y:S05]  /*7150*/  BSYNC B1 ;  /* 0x0000000000017941 */ /* 0x000fea0003800000 */
.L_x_20612:
[----:B------:R-:W4:Y:S01]  /*7160*/  S2UR UR5, SR_CgaCtaId ;  /* 0x00000000000579c3 */ /* 0x000f220000008800 */
[----:B------:R-:W5:Y:S01]  /*7170*/  SHFL.BFLY PT, R0, R31, 0x1, 0x1f ;  /* 0x0c201f001f007f89 */ /* 0x000f6200000e0000 */
[C---:B0--3--:R-:W-:Y:S01]  /*7180*/  LOP3.LUT R4, R13.reuse, 0x1, RZ, 0xc0, !PT ;  /* 0x000000010d047812 */ /* 0x049fe200078ec0ff */
[----:B------:R-:W-:Y:S01]  /*7190*/  UMOV UR4, 0x400 ;  /* 0x0000040000047882 */ /* 0x000fe20000000000 */
[----:B------:R-:W-:Y:S01]  /*71a0*/  LEA.HI R13, R13, R13, RZ, 0x1 ;  /* 0x0000000d0d0d7211 */ /* 0x000fe200078f08ff */
[----:B------:R-:W0:Y:S01]  /*71b0*/  SHFL.BFLY PT, R3, R32, 0x1, 0x1f ;  /* 0x0c201f0020037f89 */ /* 0x000e2200000e0000 */
[----:B------:R-:W-:Y:S01]  /*71c0*/  ISETP.NE.AND P2, PT, R4, RZ, PT ;  /* 0x000000ff0400720c */ /* 0x000fe20003f45270 */
[----:B------:R-:W-:Y:S01]  /*71d0*/  UIADD3 UR4, UR4, 0xa0, URZ ;  /* 0x000000a004047890 */ /* 0x000fe2000fffe03f */
[C---:B------:R-:W-:Y:S01]  /*71e0*/  LOP3.LUT R4, R10.reuse, 0xffffffc0, RZ, 0xc0, !PT ;  /* 0xffffffc00a047812 */ /* 0x040fe200078ec0ff */
[----:B------:R-:W3:Y:S01]  /*71f0*/  SHFL.BFLY PT, R2, R27, 0x1, 0x1f ;  /* 0x0c201f001b027f89 */ /* 0x000ee200000e0000 */
[----:B------:R-:W-:Y:S01]  /*7200*/  ISETP.GT.OR P0, PT, R10, 0x3f, P2 ;  /* 0x0000003f0a00780c */ /* 0x000fe20001704670 */
[----:B------:R-:W-:Y:S01]  /*7210*/  BSSY B0, `(.L_x_20625) ;  /* 0x000002d000007945 */ /* 0x000fe20003800000 */
[----:B------:R-:W-:Y:S01]  /*7220*/  BAR.SYNC.DEFER_BLOCKING 0x0 ;  /* 0x0000000000007b1d */ /* 0x000fe20000010000 */
[----:B------:R-:W-:-:S02]  /*7230*/  ISETP.NE.OR P1, PT, R4, 0x40, P2 ;  /* 0x000000400400780c */ /* 0x000fc40001725670 */
[----:B------:R-:W-:Y:S02]  /*7240*/  SHF.R.S32.HI R4, RZ, 0x1, R13 ;  /* 0x00000001ff047819 */ /* 0x000fe4000001140d */
[----:B------:R-:W-:Y:S02]  /*7250*/  LOP3.LUT R8, R10, 0xffffffe0, RZ, 0xc0, !PT ;  /* 0xffffffe00a087812 */ /* 0x000fe400078ec0ff */
[----:B------:R-:W-:Y:S01]  /*7260*/  LEA R7, R7, R4, 0x6 ;  /* 0x0000000407077211 */ /* 0x000fe200078e30ff */
[----:B-1----:R-:W1:Y:S01]  /*7270*/  SHFL.BFLY PT, R9, R26, 0x1, 0x1f ;  /* 0x0c201f001a097f89 */ /* 0x002e6200000e0000 */
[----:B------:R-:W-:Y:S01]  /*7280*/  ISETP.NE.OR P4, PT, R8, 0x20, P2 ;  /* 0x000000200800780c */ /* 0x000fe20001785670 */
[----:B------:R-:W-:Y:S01]  /*7290*/  VIADD R8, R10, 0x1f ;  /* 0x0000001f0a087836 */ /* 0x000fe20000000000 */
[----:B----4-:R-:W-:Y:S01]  /*72a0*/  ULEA UR4, UR5, UR4, 0x18 ;  /* 0x0000000405047291 */ /* 0x010fe2000f8ec03f */
[----:B-----5:R-:W-:-:S03]  /*72b0*/  FADD.FTZ R0, R0, R31 ;  /* 0x0000001f00007221 */ /* 0x020fc60000010000 */
[----:B------:R-:W-:Y:S01]  /*72c0*/  ISETP.GT.U32.AND P3, PT, R8, 0x3e, PT ;  /* 0x0000003e0800780c */ /* 0x000fe20003f64070 */
[----:B0-----:R-:W-:Y:S01]  /*72d0*/  FADD.FTZ R5, R3, R32 ;  /* 0x0000002003057221 */ /* 0x001fe20000010000 */
[----:B------:R-:W-:Y:S01]  /*72e0*/  LEA R7, R7, UR4, 0x2 ;  /* 0x0000000407077c11 */ /* 0x000fe2000f8e10ff */
[----:B---3--:R-:W-:-:S04]  /*72f0*/  FADD.FTZ R27, R2, R27 ;  /* 0x0000001b021b7221 */ /* 0x008fc80000010000 */
[----:B------:R-:W-:Y:S04]  /*7300*/  @!P1 STS [R7+-0x200], R0 ;  /* 0xfffe000007009388 */ /* 0x000fe80000000800 */
[----:B------:R-:W-:Y:S01]  /*7310*/  @!P1 STS [R7+-0x1c0], R5 ;  /* 0xfffe400507009388 */ /* 0x000fe20000000800 */
[----:B-1----:R-:W-:-:S03]  /*7320*/  FADD.FTZ R26, R9, R26 ;  /* 0x0000001a091a7221 */ /* 0x002fc60000010000 */
[----:B------:R-:W-:Y:S04]  /*7330*/  @!P1 STS [R7+-0x180], R27 ;  /* 0xfffe801b07009388 */ /* 0x000fe80000000800 */
[----:B------:R-:W-:Y:S01]  /*7340*/  @!P1 STS [R7+-0x140], R26 ;  /* 0xfffec01a07009388 */ /* 0x000fe20000000800 */
[----:B------:R-:W-:Y:S01]  /*7350*/  BAR.SYNC.DEFER_BLOCKING 0x0 ;  /* 0x0000000000007b1d */ /* 0x000fe20000010000 */
[----:B------:R-:W-:-:S05]  /*7360*/  ISETP.GT.OR P1, PT, R10, 0x1f, P2 ;  /* 0x0000001f0a00780c */ /* 0x000fca0001724670 */
[----:B------:R-:W0:Y:S04]  /*7370*/  @!P0 LDS R3, [R7] ;  /* 0x0000000007038984 */ /* 0x000e280000000800 */
[----:B------:R-:W1:Y:S04]  /*7380*/  @!P0 LDS R2, [R7+0x40] ;  /* 0x0000400007028984 */ /* 0x000e680000000800 */
[----:B------:R-:W3:Y:S04]  /*7390*/  @!P0 LDS R6, [R7+0x80] ;  /* 0x0000800007068984 */ /* 0x000ee80000000800 */
[----:B------:R-:W4:Y:S01]  /*73a0*/  @!P0 LDS R9, [R7+0xc0] ;  /* 0x0000c00007098984 */ /* 0x000f220000000800 */
[----:B0-----:R-:W-:Y:S01]  /*73b0*/  @!P0 FADD.FTZ R0, R0, R3 ;  /* 0x0000000300008221 */ /* 0x001fe20000010000 */
[----:B------:R-:W-:Y:S01]  /*73c0*/  BAR.SYNC.DEFER_BLOCKING 0x0 ;  /* 0x0000000000007b1d */ /* 0x000fe20000010000 */
[----:B-1----:R-:W-:Y:S01]  /*73d0*/  @!P0 FADD.FTZ R5, R5, R2 ;  /* 0x0000000205058221 */ /* 0x002fe20000010000 */
        /* <DEDUP_REMOVED lines=10> */
[----:B------:R-:W3:Y:S04]  /*7480*/  @!P2 LDS R6, [R7+0x80] ;  /* 0x000080000706a984 */ /* 0x000ee80000000800 */
[----:B------:R-:W4:Y:S01]  /*7490*/  @!P2 LDS R9, [R7+0xc0] ;  /* 0x0000c0000709a984 */ /* 0x000f220000000800 */
[----:B0-----:R-:W-:Y:S01]  /*74a0*/  FADD.FTZ R0, R0, R3 ;  /* 0x0000000300007221 */ /* 0x001fe20000010000 */
[----:B-1----:R-:W-:Y:S01]  /*74b0*/  FADD.FTZ R5, R5, R2 ;  /* 0x0000000205057221 */ /* 0x002fe20000010000 */
[----:B---3--:R-:W-:Y:S01]  /*74c0*/  @!P2 FADD.FTZ R27, R27, R6 ;  /* 0x000000061b1ba221 */ /* 0x008fe20000010000 */
[----:B----4-:R-:W-:-:S07]  /*74d0*/  @!P2 FADD.FTZ R26, R26, R9 ;  /* 0x000000091a1aa221 */ /* 0x010fce0000010000 */
.L_x_20626:
[----:B------:R-:W-:Y:S05]  /*74e0*/  BSYNC B0 ;  /* 0x0000000000007941 */ /* 0x000fea0003800000 */
.L_x_20625:
        /* <DEDUP_REMOVED lines=22> */
[----:B0-----:R-:W-:Y:S01]  /*7650*/  F2FP.BF16.F32.PACK_AB R0, R5, R0 ;  /* 0x000000000500723e */ /* 0x001fe200000010ff */
[C---:B------:R-:W-:Y:S01]  /*7660*/  VIADD R7, R4.reuse, 0x20 ;  /* 0x0000002004077836 */ /* 0x040fe20000000000 */
[C---:B------:R-:W-:Y:S02]  /*7670*/  LEA.HI.X.SX32 R8, R4.reuse, UR7, 0x1, P0 ;  /* 0x0000000704087c11 */ /* 0x040fe400080f0eff */
[----:B------:R-:W-:Y:S02]  /*7680*/  LEA R2, P0, R3, UR8, 0x1 ;  /* 0x0000000803027c11 */ /* 0x000fe4000f8008ff */
[----:B------:R-:W-:Y:S02]  /*7690*/  IADD3 R11, P1, R7, UR4, RZ ;  /* 0x00000004070b7c10 */ /* 0x000fe4000ff3e0ff */
[----:B------:R-:W-:Y:S01]  /*76a0*/  LEA.HI.X R3, R3, UR9, R8, 0x1, P0 ;  /* 0x0000000903037c11 */ /* 0x000fe200080f0c08 */
[----:B------:R-:W-:Y:S01]  /*76b0*/  VIADD R8, R4, 0x30 ;  /* 0x0000003004087836 */ /* 0x000fe20000000000 */
[----:B------:R-:W-:-:S02]  /*76c0*/  IADD3 R13, P0, R6, UR4, RZ ;  /* 0x00000004060d7c10 */ /* 0x000fc4000ff1e0ff */
[----:B------:R-:W-:Y:S01]  /*76d0*/  LEA.HI.X.SX32 R12, R7, UR7, 0x1, P1 ;  /* 0x00000007070c7c11 */ /* 0x000fe200088f0eff */
[----:B------:R0:W-:Y:S01]  /*76e0*/  STG.E.U16 desc[UR10][R2.64], R0 ;  /* 0x0000000002007986 */ /* 0x0001e2000c10150a */
[----:B------:R-:W-:Y:S02]  /*76f0*/  IADD3 R9, P2, R8, UR4, RZ ;  /* 0x0000000408097c10 */ /* 0x000fe4000ff5e0ff */
[----:B--2---:R-:W-:Y:S02]  /*7700*/  LEA.HI.X.SX32 R14, R6, UR7, 0x1, P0 ;  /* 0x00000007060e7c11 */ /* 0x004fe400080f0eff */
[----:B------:R-:W-:Y:S02]  /*7710*/  LEA.HI.X.SX32 R10, R8, UR7, 0x1, P2 ;  /* 0x00000007080a7c11 */ /* 0x000fe400090f0eff */
[----:B------:R-:W-:Y:S02]  /*7720*/  LEA R8, P2, R9, UR8, 0x1 ;  /* 0x0000000809087c11 */ /* 0x000fe4000f8408ff */
[----:B------:R-:W-:-:S02]  /*7730*/  LEA R4, P0, R13, UR8, 0x1 ;  /* 0x000000080d047c11 */ /* 0x000fc4000f8008ff */
[----:B------:R-:W-:Y:S02]  /*7740*/  LEA R6, P1, R11, UR8, 0x1 ;  /* 0x000000080b067c11 */ /* 0x000fe4000f8208ff */
[----:B------:R-:W-:Y:S02]  /*7750*/  F2FP.BF16.F32.PACK_AB R26, R26, R27 ;  /* 0x0000001b1a1a723e */ /* 0x000fe400000010ff */
[----:B------:R-:W-:Y:S02]  /*7760*/  LEA.HI.X R9, R9, UR9, R10, 0x1, P2 ;  /* 0x0000000909097c11 */ /* 0x000fe400090f0c0a */
[----:B------:R-:W-:Y:S02]  /*7770*/  LEA.HI.X R5, R13, UR9, R14, 0x1, P0 ;  /* 0x000000090d057c11 */ /* 0x000fe400080f0c0e */
[----:B------:R-:W-:Y:S02]  /*7780*/  PRMT R10, R0, 0x7632, R10 ;  /* 0x00007632000a7816 */ /* 0x000fe4000000000a */
[----:B------:R-:W-:-:S02]  /*7790*/  LEA.HI.X R7, R11, UR9, R12, 0x1, P1 ;  /* 0x000000090b077c11 */ /* 0x000fc400088f0c0c */
[----:B0-----:R-:W-:Y:S01]  /*77a0*/  PRMT R3, R26, 0x7632, R3 ;  /* 0x000076321a037816 */ /* 0x001fe20000000003 */
[----:B------:R-:W-:Y:S04]  /*77b0*/  STG.E.U16 desc[UR10][R4.64], R10 ;  /* 0x0000000a04007986 */ /* 0x000fe8000c10150a */
[----:B------:R-:W-:Y:S04]  /*77c0*/  STG.E.U16 desc[UR10][R6.64], R26 ;  /* 0x0000001a06007986 */ /* 0x000fe8000c10150a */
[----:B------:R-:W-:Y:S01]  /*77d0*/  STG.E.U16 desc[UR10][R8.64], R3 ;  /* 0x0000000308007986 */ /* 0x000fe2000c10150a */
[----:B------:R-:W-:Y:S05]  /*77e0*/  EXIT ;  /* 0x000000000000794d */ /* 0x000fea0003800000 */
.L_x_20581:
[----:B------:R-:W-:Y:S01]  /*77f0*/  BSSY B2, `(.L_x_20627) ;  /* 0x0000007000027945 */ /* 0x000fe20003800000 */
[----:B------:R-:W-:Y:S01]  /*7800*/  MOV R21, 0x1 ;  /* 0x0000000100157802 */ /* 0x000fe20000000f00 */
[----:B------:R-:W-:Y:S02]  /*7810*/  IMAD.MOV.U32 R23, RZ, RZ, 0x1f ;  /* 0x0000001fff177424 */ /* 0x000fe400078e00ff */
[----:B------:R-:W-:-:S07]  /*7820*/  IMAD.MOV.U32 R18, RZ, RZ, -0x1 ;  /* 0xffffffffff127424 */ /* 0x000fce00078e00ff */
[----:B------:R-:W-:Y:S05]  /*7830*/  WARPSYNC.COLLECTIVE R18, `(.L_x_20628) ;  /* 0x0000000012087348 */ /* 0x000fea0003c00000 */
[----:B------:R0:W1:Y:S02]  /*7840*/  SHFL.BFLY P2, R19, R16, R21, R23 ;  /* 0x0c00001510137389 */ /* 0x0000640000040017 */
[----:B01----:R-:W-:Y:S01]  /*7850*/  ENDCOLLECTIVE ;  /* 0x000000000000791b */ /* 0x003fe20003800000 */
.L_x_20628:
[----:B------:R-:W-:Y:S05]  /*7860*/  BSYNC B2 ;  /* 0x0000000000027941 */ /* 0x000fea0003800000 */
.L_x_20627:
[----:B------:R-:W-:Y:S01]  /*7870*/  IMAD.MOV.U32 R17, RZ, RZ, R19 ;  /* 0x000000ffff117224 */ /* 0x000fe200078e0013 */
[----:B------:R-:W-:Y:S06]  /*7880*/  BRA `(.L_x_20629) ;  /* 0xffffffa800fc7947 */ /* 0x000fec000383ffff */
.L_x_20586:
[----:B------:R-:W-:Y:S01]  /*7890*/  HFMA2.MMA R23, -RZ, RZ, 0, 1.847743988037109375e-06 ;  /* 0x0000001fff177435 */ /* 0x000fe200000001ff */
[----:B------:R-:W-:Y:S01]  /*78a0*/  BSSY B2, `(.L_x_20630) ;  /* 0x0000006000027945 */ /* 0x000fe20003800000 */
[----:B------:R-:W-:Y:S02]  /*78b0*/  IMAD.MOV.U32 R21, RZ, RZ, 0x1 ;  /* 0x00000001ff157424 */ /* 0x000fe400078e00ff */
[----:B------:R-:W-:-:S07]  /*78c0*/  IMAD.MOV.U32 R18, RZ, RZ, -0x1 ;  /* 0xffffffffff127424 */ /* 0x000fce00078e00ff */
[----:B------:R-:W-:Y:S05]  /*78d0*/  WARPSYNC.COLLECTIVE R18, `(.L_x_20631) ;  /* 0x0000000012087348 */ /* 0x000fea0003c00000 */
[----:B------:R0:W1:Y:S02]  /*78e0*/  SHFL.BFLY P2, R19, R16, R21, R23 ;  /* 0x0c00001510137389 */ /* 0x0000640000040017 */
[----:B01----:R-:W-:Y:S01]  /*78f0*/  ENDCOLLECTIVE ;  /* 0x000000000000791b */ /* 0x003fe20003800000 */
.L_x_20631:
[----:B------:R-:W-:Y:S05]  /*7900*/  BSYNC B2 ;  /* 0x0000000000027941 */ /* 0x000fea0003800000 */
.L_x_20630:
[----:B------:R-:W-:Y:S01]  /*7910*/  IMAD.MOV.U32 R17, RZ, RZ, R19 ;  /* 0x000000ffff117224 */ /* 0x000fe200078e0013 */
[----:B------:R-:W-:Y:S06]  /*7920*/  BRA `(.L_x_20632) ;  /* 0xffffffbc00d87947 */ /* 0x000fec000383ffff */
.L_x_20589:
[----:B------:R-:W-:Y:S01]  /*7930*/  BSSY B0, `(.L_x_20633) ;  /* 0x0000008000007945 */ /* 0x000fe20003800000 */
[----:B0-----:R-:W-:Y:S01]  /*7940*/  IMAD.MOV.U32 R16, RZ, RZ, R9 ;  /* 0x000000ffff107224 */ /* 0x001fe200078e0009 */
[----:B------:R-:W-:Y:S01]  /*7950*/  MOV R23, 0x1f ;  /* 0x0000001f00177802 */ /* 0x000fe20000000f00 */
[----:B------:R-:W-:Y:S02]  /*7960*/  IMAD.MOV.U32 R21, RZ, RZ, 0x10 ;  /* 0x00000010ff157424 */ /* 0x000fe400078e00ff */
[----:B------:R-:W-:-:S07]  /*7970*/  IMAD.MOV.U32 R18, RZ, RZ, -0x1 ;  /* 0xffffffffff127424 */ /* 0x000fce00078e00ff */
[----:B-1----:R-:W-:Y:S05]  /*7980*/  WARPSYNC.COLLECTIVE R18, `(.L_x_20634) ;  /* 0x0000000012087348 */ /* 0x002fea0003c00000 */
[----:B------:R0:W2:Y:S02]  /*7990*/  SHFL.BFLY P2, R19, R16, R21, R23 ;  /* 0x0c00001510137389 */ /* 0x0000a40000040017 */
[----:B012---:R-:W-:Y:S01]  /*79a0*/  ENDCOLLECTIVE ;  /* 0x000000000000791b */ /* 0x007fe20003800000 */
.L_x_20634:
[----:B------:R-:W-:Y:S05]  /*79b0*/  BSYNC B0 ;  /* 0x0000000000007941 */ /* 0x000fea0003800000 */
.L_x_20633:
        /* <DEDUP_REMOVED lines=9> */
.L_x_20635:
[----:B------:R-:W-:Y:S02]  /*7a50*/  IMAD.MOV.U32 R21, RZ, RZ, 0x4 ;  /* 0x00000004ff157424 */ /* 0x000fe400078e00ff */
[----:B------:R-:W-:-:S05]  /*7a60*/  IMAD.MOV.U32 R15, RZ, RZ, R19 ;  /* 0x000000ffff0f7224 */ /* 0x000fca00078e0013 */
[----:B------:R-:W-:-:S05]  /*7a70*/  FMNMX.FTZ R15, R4, R15, !PT ;  /* 0x0000000f040f7209 */ /* 0x000fca0007810000 */
[----:B------:R-:W-:-:S07]  /*7a80*/  IMAD.MOV.U32 R16, RZ, RZ, R15 ;  /* 0x000000ffff107224 */ /* 0x000fce00078e000f */
[----:B------:R-:W-:Y:S05]  /*7a90*/  WARPSYNC.COLLECTIVE R18, `(.L_x_20636) ;  /* 0x0000000012087348 */ /* 0x000fea0003c00000 */
[----:B------:R0:W1:Y:S02]  /*7aa0*/  SHFL.BFLY P2, R19, R16, R21, R23 ;  /* 0x0c00001510137389 */ /* 0x0000640000040017 */
[----:B01----:R-:W-:Y:S01]  /*7ab0*/  ENDCOLLECTIVE ;  /* 0x000000000000791b */ /* 0x003fe20003800000 */
.L_x_20636:
[----:B------:R-:W-:Y:S01]  /*7ac0*/  IMAD.MOV.U32 R21, RZ, RZ, 0x2 ;  /* 0x00000002ff157424 */ /* 0x000fe200078e00ff */
[----:B------:R-:W-:-:S04]  /*7ad0*/  MOV R14, R19 ;  /* 0x00000013000e7202 */ /* 0x000fc80000000f00 */
[----:B------:R-:W-:-:S05]  /*7ae0*/  FMNMX.FTZ R17, R15, R14, !PT ;  /* 0x0000000e0f117209 */ /* 0x000fca0007810000 */
[----:B------:R-:W-:-:S07]  /*7af0*/  IMAD.MOV.U32 R16, RZ, RZ, R17 ;  /* 0x000000ffff107224 */ /* 0x000fce00078e0011 */
[----:B------:R-:W-:Y:S05]  /*7b00*/  WARPSYNC.COLLECTIVE R18, `(.L_x_20637) ;  /* 0x0000000012087348 */ /* 0x000fea0003c00000 */
[----:B------:R0:W1:Y:S02]  /*7b10*/  SHFL.BFLY P2, R19, R16, R21, R23 ;  /* 0x0c00001510137389 */ /* 0x0000640000040017 */
[----:B01----:R-:W-:Y:S01]  /*7b20*/  ENDCOLLECTIVE ;  /* 0x000000000000791b */ /* 0x003fe20003800000 */
.L_x_20637:
[----:B------:R-:W-:Y:S01]  /*7b30*/  IMAD.MOV.U32 R14, RZ, RZ, R19 ;  /* 0x000000ffff0e7224 */ /* 0x000fe200078e0013 */
[----:B------:R-:W-:Y:S06]  /*7b40*/  BRA `(.L_x_20638) ;  /* 0xffffffc000047947 */ /* 0x000fec000383ffff */
.L_x_20639:
        /* <DEDUP_REMOVED lines=11> */
.L_x_29927:


//--------------------- .text._ZN4vllm25paged_attention_v2_kernelI13__nv_bfloat16S1_Li32ELi16ELi128ELNS_18Fp8KVCacheDataTypeE0ELb1ELi512EEEvPfS3_PT_PKS4_PKT0_SA_ifPKiSC_iPKfiiiSE_SE_iiiii --------------------------
	.section	.text._ZN4vllm25paged_attention_v2_kernelI13__nv_bfloat16S1_Li32ELi16ELi128ELNS_18Fp8KVCacheDataTypeE0ELb1ELi512EEEvPfS3_PT_PKS4_PKT0_SA_ifPKiSC_iPKfiiiSE_SE_iiiii,"ax",@progbits
	.align	128
        .global         _ZN4vllm25paged_attention_v2_kernelI13__nv_bfloat16S1_Li32ELi16ELi128ELNS_18Fp8KVCacheDataTypeE0ELb1ELi512EEEvPfS3_PT_PKS4_PKT0_SA_ifPKiSC_iPKfiiiSE_SE_iiiii
        .type           _ZN4vllm25paged_attention_v2_kernelI13__nv_bfloat16S1_Li32ELi16ELi128ELNS_18Fp8KVCacheDataTypeE0ELb1ELi512EEEvPfS3_PT_PKS4_PKT0_SA_ifPKiSC_iPKfiiiSE_SE_iiiii,@function
        .size           _ZN4vllm25paged_attention_v2_kernelI13__nv_bfloat16S1_Li32ELi16ELi128ELNS_18Fp8KVCacheDataTypeE0ELb1ELi512EEEvPfS3_PT_PKS4_PKT0_SA_ifPKiSC_iPKfiiiSE_SE_iiiii,(.L_x_29928 - _ZN4vllm25paged_attention_v2_kernelI13__nv_bfloat16S1_Li32ELi16ELi128ELNS_18Fp8KVCacheDataTypeE0ELb1ELi512EEEvPfS3_PT_PKS4_PKT0_SA_ifPKiSC_iPKfiiiSE_SE_iiiii)
        .other          _ZN4vllm25paged_attention_v2_kernelI13__nv_bfloat16S1_Li32ELi16ELi128ELNS_18Fp8KVCacheDataTypeE0ELb1ELi512EEEvPfS3_PT_PKS4_PKT0_SA_ifPKiSC_iPKfiiiSE_SE_iiiii,@"STO_CUDA_ENTRY STV_DEFAULT"
_ZN4vllm25paged_attention_v2_kernelI13__nv_bfloat16S1_Li32ELi16ELi128ELNS_18Fp8KVCacheDataTypeE0ELb1ELi512EEEvPfS3_PT_PKS4_PKT0_SA_ifPKiSC_iPKfiiiSE_SE_iiiii:
.text._ZN4vllm25paged_attention_v2_kernelI13__nv_bfloat16S1_Li32ELi16ELi128ELNS_18Fp8KVCacheDataTypeE0ELb1ELi512EEEvPfS3_PT_PKS4_PKT0_SA_ifPKiSC_iPKfiiiSE_SE_iiiii:
        /* <DEDUP_REMOVED lines=57> */
[----:B------:R-:W0:Y:S04]  /*0390*/  S2R R9, SR_TID.X ;  /* 0x0000000000097919 */ /* 0x000e280000002100 */
[----:B------:R-:W-:-:S04]  /*03a0*/  IMAD.HI.U32 R23, R7, R10, RZ ;  /* 0x0000000a07177227 */ /* 0x000fc800078e00ff */
[----:B------:R-:W-:Y:S02]  /*03b0*/  IMAD R7, R23, R5, R10 ;  /* 0x0000000517077224 */ /* 0x000fe400078e020a */
[----:B------:R-:W-:-:S03]  /*03c0*/  VIADD R5, R27, 0xf ;  /* 0x0000000f1b057836 */ /* 0x000fc60000000000 */
        /* <DEDUP_REMOVED lines=8> */
[----:B------:R-:W-:Y:S02]  /*0450*/  ISETP.NE.AND P1, PT, R13, RZ, PT ;  /* 0x000000ff0d00720c */ /* 0x000fe40003f25270 */
[----:B------:R-:W-:Y:S01]  /*0460*/  ISETP.GE.U32.AND P0, PT, R7, R8, PT ;  /* 0x000000080700720c */ /* 0x000fe20003f06070 */
[----:B------:R-:W-:Y:S01]  /*0470*/  IMAD R5, R11, -0x20, R26 ;  /* 0xffffffe00b057824 */ /* 0x000fe200078e021a */
[----:B------:R-:W-:Y:S02]  /*0480*/  LOP3.LUT R7, R2, R13, RZ, 0x3c, !PT ;  /* 0x0000000d02077212 */ /* 0x000fe400078e3cff */
[----:B0-----:R-:W-:Y:S02]  /*0490*/  LEA.HI R8, R9, R9, RZ, 0x1 ;  /* 0x0000000909087211 */ /* 0x001fe400078f08ff */
[----:B------:R-:W-:-:S02]  /*04a0*/  ISETP.GE.AND P2, PT, R7, RZ, PT ;  /* 0x000000ff0700720c */ /* 0x000fc40003f46270 */
[----:B------:R-:W-:Y:S02]  /*04b0*/  LEA R6, R5, R34, 0x4 ;  /* 0x0000002205067211 */ /* 0x000fe400078e20ff */
[----:B------:R-:W-:Y:S02]  /*04c0*/  SHF.R.S32.HI R7, RZ, 0x1f, R9 ;  /* 0x0000001fff077819 */ /* 0x000fe40000011409 */
[----:B------:R-:W-:Y:S01]  /*04d0*/  LOP3.LUT R22, R8, 0xfffffffe, RZ, 0xc0, !PT ;  /* 0xfffffffe08167812 */ /* 0x000fe200078ec0ff */
[----:B------:R-:W-:Y:S01]  /*04e0*/  @P0 VIADD R23, R23, 0x1 ;  /* 0x0000000117170836 */ /* 0x000fe20000000000 */
[----:B------:R-:W-:Y:S02]  /*04f0*/  ISETP.GT.AND P0, PT, R9, 0x7, PT ;  /* 0x000000070900780c */ /* 0x000fe40003f04270 */
[----:B------:R-:W-:Y:S01]  /*0500*/  VIMNMX R21, R27, R6, PT ;  /* 0x000000061b157248 */ /* 0x000fe20003fe0100 */
[----:B------:R-:W-:Y:S01]  /*0510*/  IMAD.IADD R22, R9, 0x1, -R22 ;  /* 0x0000000109167824 */ /* 0x000fe200078e0a16 */
[----:B------:R-:W-:Y:S01]  /*0520*/  LEA.HI R7, R7, R9, RZ, 0x5 ;  /* 0x0000000907077211 */ /* 0x000fe200078f28ff */
[----:B------:R-:W-:Y:S01]  /*0530*/  @!P2 IMAD.MOV R23, RZ, RZ, -R23 ;  /* 0x000000ffff17a224 */ /* 0x000fe200078e0a17 */
[----:B------:R-:W-:Y:S01]  /*0540*/  @!P1 LOP3.LUT R23, RZ, R13, RZ, 0x33, !PT ;  /* 0x0000000dff179212 */ /* 0x000fe200078e33ff */
[----:B------:R-:W-:Y:S01]  /*0550*/  IMAD.IADD R21, R21, 0x1, -R34 ;  /* 0x0000000115157824 */ /* 0x000fe200078e0a22 */
[----:B------:R-:W-:-:S02]  /*0560*/  SHF.R.S32.HI R5, RZ, 0x1, R8 ;  /* 0x00000001ff057819 */ /* 0x000fc40000011408 */
[----:B------:R-:W-:-:S03]  /*0570*/  SHF.R.S32.HI R13, RZ, 0x5, R7 ;  /* 0x00000005ff0d7819 */ /* 0x000fc60000011407 */
[----:B------:R-:W-:Y:S05]  /*0580*/  @P0 BRA `(.L_x_20641) ;  /* 0x00000004003c0947 */ /* 0x000fea0003800000 */
        /* <DEDUP_REMOVED lines=18> */
[----:B------:R-:W-:Y:S02]  /*06b0*/  IMAD R6, R22, 0x4, R15 ;  /* 0x0000000416067824 */ /* 0x000fe400078e020f */
[----:B------:R-:W-:-:S03]  /*06c0*/  IMAD.MOV.U32 R12, RZ, RZ, R5 ;  /* 0x000000ffff0c7224 */ /* 0x000fc600078e0005 */
        /* <DEDUP_REMOVED lines=10> */
.L_x_20644:
        /* <DEDUP_REMOVED lines=13> */
.L_x_20643:
[----:B------:R-:W-:Y:S05]  /*0840*/  BSYNC B1 ;  /* 0x0000000000017941 */ /* 0x000fea0003800000 */
.L_x_20642:
        /* <DEDUP_REMOVED lines=9> */
[----:B0-----:R-:W-:Y:S01]  /*08e0*/  ULEA UR4, UR5, UR4, 0x18 ;  /* 0x0000000405047291 */ /* 0x001fe2000f8ec03f */
[----:B-1----:R-:W-:-:S05]  /*08f0*/  LEA R20, P0, R8, R6, 0x1 ;  /* 0x0000000608147211 */ /* 0x002fca00078008ff */
[----:B------:R-:W-:Y:S02]  /*0900*/  LEA R6, R22, UR4, 0x5 ;  /* 0x0000000416067c11 */ /* 0x000fe4000f8e28ff */
[----:B------:R-:W-:Y:S02]  /*0910*/  LEA.HI.X R25, R8, R7, R17, 0x1, P0 ;  /* 0x0000000708197211 */ /* 0x000fe400000f0c11 */
[----:B------:R-:W-:-:S07]  /*0920*/  IADD3 R12, R6, 0x400, R9 ;  /* 0x00000400060c7810 */ /* 0x000fce0007ffe009 */
.L_x_20645:
        /* <DEDUP_REMOVED lines=21> */
.L_x_20641:
[----:B------:R-:W-:Y:S05]  /*0a80*/  BSYNC B0 ;  /* 0x0000000000007941 */ /* 0x000fea0003800000 */
.L_x_20640:
        /* <DEDUP_REMOVED lines=8> */
[----:B------:R-:W1:Y:S01]  /*0b10*/  LDC R19, c[0x0][0x298] ;  /* 0x0000a600ff137b82 */ /* 0x000e620000000800 */
[----:B------:R-:W-:Y:S01]  /*0b20*/  ULDC.64 UR8, c[0x0][0x230] ;  /* 0x00008c0000087ab9 */ /* 0x000fe20000000a00 */
[----:B------:R-:W-:Y:S01]  /*0b30*/  ULDC.64 UR16, c[0x0][0x230] ;  /* 0x00008c0000107ab9 */ /* 0x000fe20000000a00 */
[----:B------:R-:W-:Y:S01]  /*0b40*/  BSSY B0, `(.L_x_20646) ;  /* 0x00001f1000007945 */ /* 0x000fe20003800000 */
[----:B0-----:R-:W-:-:S04]  /*0b50*/  IABS R20, R15 ;  /* 0x0000000f00147213 */ /* 0x001fc80000000000 */
[----:B------:R-:W0:Y:S01]  /*0b60*/  I2F.RP R9, R20 ;  /* 0x0000001400097306 */ /* 0x000e220000209400 */
[----:B------:R-:W-:Y:S01]  /*0b70*/  BAR.SYNC.DEFER_BLOCKING 0x0 ;  /* 0x0000000000007b1d */ /* 0x000fe20000010000 */
[----:B-1----:R-:W-:-:S06]  /*0b80*/  ISETP.GT.AND P3, PT, R19, -0x1, PT ;  /* 0xffffffff1300780c */ /* 0x002fcc0003f64270 */
[----:B0-----:R-:W0:Y:S07]  /*0b90*/  MUFU.RCP R9, R9 ;  /* 0x0000000900097308 */ /* 0x001e2e0000001000 */
[----:B------:R-:W-:Y:S02]  /*0ba0*/  @!P3 IMAD R4, R4, UR4, R23 ;  /* 0x000000040404bc24 */ /* 0x000fe4000f8e0217 */
[----:B------:R-:W-:Y:S01]  /*0bb0*/  @P3 IMAD R2, R3, UR4, R2 ;  /* 0x0000000403023c24 */ /* 0x000fe2000f8e0202 */
[----:B------:R-:W-:-:S02]  /*0bc0*/  ULDC UR4, c[0x0][0x258] ;  /* 0x0000960000047ab9 */ /* 0x000fc40000000800 */
[----:B------:R-:W-:Y:S02]  /*0bd0*/  IMAD R12, R0, UR4, RZ ;  /* 0x00000004000c7c24 */ /* 0x000fe4000f8e02ff */
[----:B0-----:R-:W-:-:S04]  /*0be0*/  VIADD R6, R9, 0xffffffe ;  /* 0x0ffffffe09067836 */ /* 0x001fc80000000000 */
[----:B------:R0:W1:Y:S02]  /*0bf0*/  F2I.FTZ.U32.TRUNC.NTZ R7, R6 ;  /* 0x0000000600077305 */ /* 0x000064000021f000 */
[----:B0-----:R-:W-:Y:S02]  /*0c00*/  IMAD.MOV.U32 R6, RZ, RZ, RZ ;  /* 0x000000ffff067224 */ /* 0x001fe400078e00ff */
[----:B-1----:R-:W-:-:S04]  /*0c10*/  IMAD R10, R7, R20, RZ ;  /* 0x00000014070a7224 */ /* 0x002fc800078e02ff */
[----:B------:R-:W-:Y:S01]  /*0c20*/  IMAD.MOV R17, RZ, RZ, -R10 ;  /* 0x000000ffff117224 */ /* 0x000fe200078e0a0a */
[----:B------:R-:W-:Y:S02]  /*0c30*/  IABS R10, R8 ;  /* 0x00000008000a7213 */ /* 0x000fe40000000000 */
[----:B------:R-:W-:Y:S01]  /*0c40*/  LOP3.LUT R8, R8, R15, RZ, 0x3c, !PT ;  /* 0x0000000f08087212 */ /* 0x000fe200078e3cff */
[----:B------:R-:W-:Y:S01]  /*0c50*/  IMAD.HI.U32 R17, R7, R17, R6 ;  /* 0x0000001107117227 */ /* 0x000fe200078e0006 */
[----:B------:R-:W-:Y:S02]  /*0c60*/  MOV R7, R10 ;  /* 0x0000000a00077202 */ /* 0x000fe40000000f00 */
[----:B------:R-:W-:Y:S02]  /*0c70*/  ISETP.GE.AND P2, PT, R8, RZ, PT ;  /* 0x000000ff0800720c */ /* 0x000fe40003f46270 */
[----:B------:R-:W-:Y:S01]  /*0c80*/  MOV R10, 0xff7fffff ;  /* 0xff7fffff000a7802 */ /* 0x000fe20000000f00 */
[----:B------:R-:W-:-:S04]  /*0c90*/  IMAD.HI.U32 R16, R17, R7, RZ ;  /* 0x0000000711107227 */ /* 0x000fc800078e00ff */
[----:B------:R-:W-:-:S04]  /*0ca0*/  IMAD.MOV R9, RZ, RZ, -R16 ;  /* 0x000000ffff097224 */ /* 0x000fc800078e0a10 */
[----:B------:R-:W-:Y:S02]  /*0cb0*/  IMAD R7, R20, R9, R7 ;  /* 0x0000000914077224 */ /* 0x000fe400078e0207 */
[----:B------:R-:W-:-:S03]  /*0cc0*/  IMAD.MOV.U32 R9, RZ, RZ, R20 ;  /* 0x000000ffff097224 */ /* 0x000fc600078e0014 */
        /* <DEDUP_REMOVED lines=9> */
[----:B------:R-:W-:Y:S02]  /*0d60*/  @P0 IADD3 R16, R16, 0x1, RZ ;  /* 0x0000000110100810 */ /* 0x000fe40007ffe0ff */
[----:B------:R-:W-:-:S03]  /*0d70*/  ISETP.GE.AND P0, PT, R11, R26, PT ;  /* 0x0000001a0b00720c */ /* 0x000fc60003f06270 */
[----:B------:R-:W-:Y:S01]  /*0d80*/  @!P2 IMAD.MOV R16, RZ, RZ, -R16 ;  /* 0x000000ffff10a224 */ /* 0x000fe200078e0a10 */
[----:B------:R-:W-:-:S09]  /*0d90*/  @!P1 LOP3.LUT R16, RZ, R15, RZ, 0x33, !PT ;  /* 0x0000000fff109212 */ /* 0x000fd200078e33ff */
[----:B------:R-:W-:Y:S05]  /*0da0*/  @P0 BRA `(.L_x_20647) ;  /* 0x0000001c00280947 */ /* 0x000fea0003800000 */
[----:B------:R-:W-:Y:S01]  /*0db0*/  SHF.R.S32.HI R0, RZ, 0x1f, R5 ;  /* 0x0000001fff007819 */ /* 0x000fe20000011405 */
[----:B------:R-:W-:Y:S01]  /*0dc0*/  IMAD.SHL.U32 R7, R22, 0x4, RZ ;  /* 0x0000000416077824 */ /* 0x000fe200078e00ff */
[----:B------:R-:W0:Y:S01]  /*0dd0*/  S2UR UR5, SR_CgaCtaId ;  /* 0x00000000000579c3 */ /* 0x000e220000008800 */
[----:B------:R-:W-:Y:S01]  /*0de0*/  ULDC UR4, c[0x0][0x270] ;  /* 0x00009c0000047ab9 */ /* 0x000fe20000000800 */
[----:B------:R-:W-:Y:S01]  /*0df0*/  LEA.HI R0, R0, R5, RZ, 0x4 ;  /* 0x0000000500007211 */ /* 0x000fe200078f20ff */
[----:B------:R-:W-:Y:S01]  /*0e00*/  ULDC UR6, c[0x0][0x28c] ;  /* 0x0000a30000067ab9 */ /* 0x000fe20000000800 */
[----:B------:R-:W-:Y:S02]  /*0e10*/  SHF.R.S32.HI R2, RZ, 0x1f, R7 ;  /* 0x0000001fff027819 */ /* 0x000fe40000011407 */
[----:B------:R-:W-:Y:S02]  /*0e20*/  LOP3.LUT R0, R0, 0xfffffff0, RZ, 0xc0, !PT ;  /* 0xfffffff000007812 */ /* 0x000fe400078ec0ff */
[----:B------:R-:W-:Y:S01]  /*0e30*/  LEA.HI R2, R2, R7, RZ, 0x3 ;  /* 0x0000000702027211 */ /* 0x000fe200078f18ff */
[----:B------:R-:W1:Y:S01]  /*0e40*/  LDC R24, c[0x0][0x26c] ;  /* 0x00009b00ff187b82 */ /* 0x000e620000000800 */
[----:B------:R-:W-:Y:S01]  /*0e50*/  IADD3 R10, R5, -R0, RZ ;  /* 0x80000000050a7210 */ /* 0x000fe20007ffe0ff */
[----:B------:R-:W-:Y:S01]  /*0e60*/  VIADD R0, R22, 0x2 ;  /* 0x0000000216007836 */ /* 0x000fe20000000000 */
[----:B------:R-:W-:-:S02]  /*0e70*/  LOP3.LUT R2, R2, 0xfffffff8, RZ, 0xc0, !PT ;  /* 0xfffffff802027812 */ /* 0x000fc400078ec0ff */
[----:B------:R-:W-:Y:S01]  /*0e80*/  SHF.L.U32 R19, R10, 0x3, RZ ;  /* 0x000000030a137819 */ /* 0x000fe200000006ff */
[----:B------:R-:W-:Y:S01]  /*0e90*/  IMAD.SHL.U32 R6, R0, 0x4, RZ ;  /* 0x0000000400067824 */ /* 0x000fe200078e00ff */
[C---:B------:R-:W-:Y:S01]  /*0ea0*/  IADD3 R14, R22.reuse, 0x6, RZ ;  /* 0x00000006160e7810 */ /* 0x040fe20007ffe0ff */
[----:B------:R-:W-:Y:S01]  /*0eb0*/  IMAD R0, R23, UR4, RZ ;  /* 0x0000000417007c24 */ /* 0x000fe2000f8e02ff */
[----:B------:R-:W-:Y:S01]  /*0ec0*/  SHF.R.S32.HI R25, RZ, 0x1f, R19 ;  /* 0x0000001fff197819 */ /* 0x000fe20000011413 */
[----:B------:R-:W-:Y:S01]  /*0ed0*/  IMAD.IADD R7, R7, 0x1, -R2 ;  /* 0x0000000107077824 */ /* 0x000fe200078e0a02 */
[----:B------:R-:W-:Y:S01]  /*0ee0*/  SHF.R.S32.HI R3, RZ, 0x1f, R6 ;  /* 0x0000001fff037819 */ /* 0x000fe20000011406 */
[----:B------:R-:W-:Y:S01]  /*0ef0*/  VIADD R2, R22, 0x4 ;  /* 0x0000000416027836 */ /* 0x000fe20000000000 */
[----:B------:R-:W-:Y:S01]  /*0f00*/  IADD3 R18, P0, R0, R19, RZ ;  /* 0x0000001300127210 */ /* 0x000fe20007f1e0ff */
[----:B------:R-:W-:Y:S01]  /*0f10*/  IMAD.SHL.U32 R4, R14, 0x4, RZ ;  /* 0x000000040e047824 */ /* 0x000fe200078e00ff */
[----:B------:R-:W-:Y:S01]  /*0f20*/  LEA.HI R3, R3, R6, RZ, 0x3 ;  /* 0x0000000603037211 */ /* 0x000fe200078f18ff */
[----:B------:R-:W-:Y:S01]  /*0f30*/  IMAD.SHL.U32 R2, R2, 0x4, RZ ;  /* 0x0000000402027824 */ /* 0x000fe200078e00ff */
[----:B------:R-:W-:Y:S01]  /*0f40*/  LEA.HI.X.SX32 R19, R0, R25, 0x1, P0 ;  /* 0x0000001900137211 */ /* 0x000fe200000f0eff */
[----:B------:R-:W-:Y:S01]  /*0f50*/  UMOV UR4, 0x400 ;  /* 0x0000040000047882 */ /* 0x000fe20000000000 */
[----:B-----5:R-:W-:Y:S01]  /*0f60*/  FSETP.NEU.FTZ.AND P0, PT, R30, RZ, PT ;  /* 0x000000ff1e00720b */ /* 0x020fe20003f1d000 */
[----:B0-----:R-:W-:Y:S01]  /*0f70*/  ULEA UR7, UR5, UR4, 0x18 ;  /* 0x0000000405077291 */ /* 0x001fe2000f8ec03f */
[----:B------:R-:W-:-:S02]  /*0f80*/  SHF.R.S32.HI R5, RZ, 0x1f, R2 ;  /* 0x0000001fff057819 */ /* 0x000fc40000011402 */
[----:B------:R-:W-:Y:S02]  /*0f90*/  SHF.R.S32.HI R15, RZ, 0x1f, R4 ;  /* 0x0000001fff0f7819 */ /* 0x000fe40000011404 */
[----:B------:R-:W-:Y:S02]  /*0fa0*/  LEA.HI R5, R5, R2, RZ, 0x3 ;  /* 0x0000000205057211 */ /* 0x000fe400078f18ff */
[----:B------:R-:W-:Y:S02]  /*0fb0*/  LEA.HI R15, R15, R4, RZ, 0x3 ;  /* 0x000000040f0f7211 */ /* 0x000fe400078f18ff */
[----:B------:R-:W-:Y:S02]  /*0fc0*/  LOP3.LUT R3, R3, 0xfffffff8, RZ, 0xc0, !PT ;  /* 0xfffffff803037812 */ /* 0x000fe400078ec0ff */
[----:B------:R-:W-:Y:S02]  /*0fd0*/  LEA.HI R14, R14, R14, RZ, 0x1 ;  /* 0x0000000e0e0e7211 */ /* 0x000fe400078f08ff */
[----:B------:R-:W-:Y:S01]  /*0fe0*/  LOP3.LUT R5, R5, 0xfffffff8, RZ, 0xc0, !PT ;  /* 0xfffffff805057812 */ /* 0x000fe200078ec0ff */
[----:B------:R-:W-:Y:S01]  /*0ff0*/  IMAD.IADD R6, R6, 0x1, -R3 ;  /* 0x0000000106067824 */ /* 0x000fe200078e0a03 */
[----:B------:R-:W-:Y:S01]  /*1000*/  LOP3.LUT R15, R15, 0xfffffff8, RZ, 0xc0, !PT ;  /* 0xfffffff80f0f7812 */ /* 0x000fe200078ec0ff */
[----:B------:R-:W-:Y:S01]  /*1010*/  VIADD R3, R16, -UR6 ;  /* 0x8000000610037c36 */ /* 0x000fe20008000000 */
[----:B------:R-:W-:Y:S01]  /*1020*/  SHF.L.U32 R14, R14, 0x6, RZ ;  /* 0x000000060e0e7819 */ /* 0x000fe200000006ff */
[----:B------:R-:W-:Y:S01]  /*1030*/  IMAD.IADD R5, R2, 0x1, -R5 ;  /* 0x0000000102057824 */ /* 0x000fe200078e0a05 */
[----:B------:R-:W-:Y:S01]  /*1040*/  LEA R0, R22, UR7, 0x5 ;  /* 0x0000000716007c11 */ /* 0x000fe2000f8e28ff */
[----:B------:R-:W-:Y:S01]  /*1050*/  IMAD.IADD R4, R4, 0x1, -R15 ;  /* 0x0000000104047824 */ /* 0x000fe200078e0a0f */
[----:B------:R-:W-:-:S02]  /*1060*/  SHF.R.S32.HI R20, RZ, 0x1f, R12 ;  /* 0x0000001fff147819 */ /* 0x000fc4000001140c */
[----:B-1----:R-:W-:Y:S02]  /*1070*/  SHF.R.S32.HI R2, RZ, 0x1f, R24 ;  /* 0x0000001fff027819 */ /* 0x002fe40000011418 */
[----:B------:R-:W-:Y:S01]  /*1080*/  LOP3.LUT R31, R14, 0xffffff80, RZ, 0xc0, !PT ;  /* 0xffffff800e1f7812 */ /* 0x000fe200078ec0ff */
[----:B------:R-:W-:Y:S06]  /*1090*/  @P0 BRA `(.L_x_20648) ;  /* 0x0000000c00200947 */ /* 0x000fec0003800000 */
[----:B------:R-:W-:Y:S01]  /*10a0*/  UIADD3 UR4, UR4, 0x60, URZ ;  /* 0x0000006004047890 */ /* 0x000fe2000fffe03f */
[----:B------:R-:W-:Y:S01]  /*10b0*/  IADD3 R12, P0, R12, R11, RZ ;  /* 0x0000000b0c0c7210 */ /* 0x000fe20007f1e0ff */
[----:B------:R-:W-:Y:S01]  /*10c0*/  ULDC.64 UR6, c[0x0][0x248] ;  /* 0x0000920000067ab9 */ /* 0x000fe20000000a00 */
[----:B------:R-:W-:Y:S01]  /*10d0*/  IMAD R15, R13, 0x10, R10 ;  /* 0x000000100d0f7824 */ /* 0x000fe200078e020a */
[----:B------:R-:W-:Y:S01]  /*10e0*/  ULEA UR4, UR5, UR4, 0x18 ;  /* 0x0000000405047291 */ /* 0x000fe2000f8ec03f */
[----:B------:R-:W-:Y:S01]  /*10f0*/  LEA.HI.X.SX32 R33, R11, R20, 0x1, P0 ;  /* 0x000000140b217211 */ /* 0x000fe200000f0eff */
[----:B------:R-:W-:Y:S01]  /*1100*/  IMAD R32, R13, 0x10, R34 ;  /* 0x000000100d207824 */ /* 0x000fe200078e0222 */
[----:B------:R-:W-:Y:S01]  /*1110*/  LEA R30, P0, R12, UR6, 0x2 ;  /* 0x000000060c1e7c11 */ /* 0x000fe2000f8010ff */
[----:B------:R-:W-:Y:S01]  /*1120*/  IMAD.MOV.U32 R35, RZ, RZ, R11 ;  /* 0x000000ffff237224 */ /* 0x000fe200078e000b */
[----:B------:R-:W-:Y:S01]  /*1130*/  MOV R10, 0xff7fffff ;  /* 0xff7fffff000a7802 */ /* 0x000fe20000000f00 */
[----:B------:R-:W-:Y:S01]  /*1140*/  IMAD.IADD R34, R34, 0x1, R15 ;  /* 0x0000000122227824 */ /* 0x000fe200078e020f */
[----:B------:R-:W-:-:S02]  /*1150*/  LEA.HI.X R33, R12, UR7, R33, 0x2, P0 ;  /* 0x000000070c217c11 */ /* 0x000fc400080f1421 */
[----:B------:R-:W-:-:S07]  /*1160*/  LEA R36, R15, UR4, 0x2 ;  /* 0x000000040f247c11 */ /* 0x000fce000f8e10ff */
.L_x_20653:
        /* <DEDUP_REMOVED lines=14> */
[----:B------:R-:W-:Y:S01]  /*1250*/  @!P1 IADD3 R24, R24, -R20, RZ ;  /* 0x8000001418189210 */ /* 0x000fe20007ffe0ff */
[----:B------:R-:W-:Y:S01]  /*1260*/  @!P1 VIADD R12, R12, 0x1 ;  /* 0x000000010c0c9836 */ /* 0x000fe20000000000 */
[----:B------:R-:W-:Y:S01]  /*1270*/  ISETP.NE.AND P1, PT, R15, RZ, PT ;  /* 0x000000ff0f00720c */ /* 0x000fe20003f25270 */
[----:B0-----:R-:W0:Y:S01]  /*1280*/  MUFU.RCP R25, R25 ;  /* 0x0000001900197308 */ /* 0x001e220000001000 */
[----:B------:R-:W-:-:S13]  /*1290*/  ISETP.GE.U32.AND P0, PT, R24, R9, PT ;  /* 0x000000091800720c */ /* 0x000fda0003f06070 */
[----:B------:R-:W-:Y:S02]  /*12a0*/  @P0 VIADD R12, R12, 0x1 ;  /* 0x000000010c0c0836 */ /* 0x000fe40000000000 */
[----:B0-----:R-:W-:-:S03]  /*12b0*/  VIADD R24, R25, 0xffffffe ;  /* 0x0ffffffe19187836 */ /* 0x001fc60000000000 */
[----:B------:R-:W-:Y:S01]  /*12c0*/  MOV R29, R12 ;  /* 0x0000000c001d7202 */ /* 0x000fe20000000f00 */
[----:B------:R-:W-:Y:S01]  /*12d0*/  HFMA2.MMA R12, -RZ, RZ, 0, 0 ;  /* 0x00000000ff0c7435 */ /* 0x000fe200000001ff */
[----:B------:R0:W1:Y:S03]  /*12e0*/  F2I.FTZ.U32.TRUNC.NTZ R13, R24 ;  /* 0x00000018000d7305 */ /* 0x000066000021f000 */
[----:B------:R-:W-:Y:S01]  /*12f0*/  @!P2 IMAD.MOV R29, RZ, RZ, -R29 ;  /* 0x000000ffff1da224 */ /* 0x000fe200078e0a1d */
[----:B------:R-:W-:-:S05]  /*1300*/  @!P1 LOP3.LUT R29, RZ, R15, RZ, 0x33, !PT ;  /* 0x0000000fff1d9212 */ /* 0x000fca00078e33ff */
[----:B------:R-:W-:-:S05]  /*1310*/  IMAD.IADD R15, R8, 0x1, R29 ;  /* 0x00000001080f7824 */ /* 0x000fca00078e021d */
[----:B0-----:R-:W-:Y:S01]  /*1320*/  IABS R24, R15 ;  /* 0x0000000f00187213 */ /* 0x001fe20000000000 */
[----:B-1----:R-:W-:Y:S01]  /*1330*/  IMAD.MOV R25, RZ, RZ, -R13 ;  /* 0x000000ffff197224 */ /* 0x002fe200078e0a0d */
[----:B------:R-:W-:-:S03]  /*1340*/  ISETP.GE.AND P2, PT, R15, RZ, PT ;  /* 0x000000ff0f00720c */ /* 0x000fc60003f46270 */
[----:B------:R-:W-:-:S04]  /*1350*/  IMAD R25, R25, R14, RZ ;  /* 0x0000000e19197224 */ /* 0x000fc800078e02ff */
        /* <DEDUP_REMOVED lines=9> */
[----:B------:R-:W-:-:S05]  /*13f0*/  @!P1 IADD3 R13, R13, -R14, RZ ;  /* 0x8000000e0d0d9210 */ /* 0x000fca0007ffe0ff */
        /* <DEDUP_REMOVED lines=24> */
[----:B------:R-:W-:Y:S02]  /*1580*/  LEA.HI.X R29, R12, UR9, R13, 0x1, P3 ;  /* 0x000000090c1d7c11 */ /* 0x000fe400098f0c0d */
[----:B------:R-:W-:Y:S01]  /*1590*/  IADD3 R25, R22, 0x4, RZ ;  /* 0x0000000416197810 */ /* 0x000fe20007ffe0ff */
[----:B------:R-:W0:Y:S04]  /*15a0*/  LDS.128 R12, [R0] ;  /* 0x00000000000c7984 */ /* 0x000e280000000c00 */
[----:B------:R-:W2:Y:S01]  /*15b0*/  LDG.E.CONSTANT R41, desc[UR10][R28.64] ;  /* 0x0000000a1c297981 */ /* 0x000ea2000c1e9900 */
[----:B------:R-:W-:Y:S02]  /*15c0*/  LEA.HI R25, R25, R25, RZ, 0x1 ;  /* 0x0000001919197211 */ /* 0x000fe400078f08ff */
[-C--:B------:R-:W-:Y:S01]  /*15d0*/  IADD3 R37, P4, P5, R4, R24.reuse, R31 ;  /* 0x0000001804257210 */ /* 0x080fe20007d9e01f */
[----:B------:R0:W3:Y:S01]  /*15e0*/  LDG.E.CONSTANT R43, desc[UR10][R28.64+0x4] ;  /* 0x0000040a1c2b7981 */ /* 0x0000e2000c1e9900 */
[----:B------:R-:W-:Y:S01]  /*15f0*/  IADD3 R39, P1, R7, R24, RZ ;  /* 0x0000001807277210 */ /* 0x000fe20007f3e0ff */
[----:B------:R-:W-:-:S05]  /*1600*/  IMAD.SHL.U32 R25, R25, 0x40, RZ ;  /* 0x0000004019197824 */ /* 0x000fca00078e00ff */
[----:B------:R-:W-:-:S04]  /*1610*/  LOP3.LUT R40, R25, 0xffffff80, RZ, 0xc0, !PT ;  /* 0xffffff8019287812 */ /* 0x000fc800078ec0ff */
[--C-:B------:R-:W-:Y:S02]  /*1620*/  IADD3 R25, P2, P3, R5, R24, R40.reuse ;  /* 0x0000001805197210 */ /* 0x100fe40007b5e028 */
[----:B------:R-:W-:Y:S02]  /*1630*/  SHF.R.S32.HI R45, RZ, 0x1f, R40 ;  /* 0x0000001fff2d7819 */ /* 0x000fe40000011428 */
[----:B------:R-:W-:Y:S02]  /*1640*/  SHF.R.S32.HI R40, RZ, 0x1f, R4 ;  /* 0x0000001fff287819 */ /* 0x000fe40000011404 */
[----:B------:R-:W-:Y:S02]  /*1650*/  IADD3.X R42, R42, R38, R45, P2, P3 ;  /* 0x000000262a2a7210 */ /* 0x000fe400017e642d */
[----:B------:R-:W-:-:S04]  /*1660*/  SHF.R.S32.HI R45, RZ, 0x1f, R31 ;  /* 0x0000001fff2d7819 */ /* 0x000fc8000001141f */
[----:B------:R-:W-:Y:S02]  /*1670*/  IADD3.X R40, R40, R38, R45, P4, P5 ;  /* 0x0000002628287210 */ /* 0x000fe400027ea42d */
[----:B------:R-:W-:-:S05]  /*1680*/  SHF.R.S32.HI R45, RZ, 0x1f, R7 ;  /* 0x0000001fff2d7819 */ /* 0x000fca0000011407 */
[----:B------:R-:W-:Y:S01]  /*1690*/  IMAD.X R24, R45, 0x1, R38, P1 ;  /* 0x000000012d187824 */ /* 0x000fe200008e0626 */
[----:B------:R-:W-:-:S04]  /*16a0*/  LEA R38, P1, R39, UR8, 0x1 ;  /* 0x0000000827267c11 */ /* 0x000fc8000f8208ff */
[----:B------:R-:W-:-:S05]  /*16b0*/  LEA.HI.X R39, R39, UR9, R24, 0x1, P1 ;  /* 0x0000000927277c11 */ /* 0x000fca00088f0c18 */
[----:B------:R-:W4:Y:S04]  /*16c0*/  LDG.E.CONSTANT R28, desc[UR10][R38.64] ;  /* 0x0000000a261c7981 */ /* 0x000f28000c1e9900 */
[----:B------:R1:W5:Y:S01]  /*16d0*/  LDG.E.CONSTANT R44, desc[UR10][R38.64+0x4] ;  /* 0x0000040a262c7981 */ /* 0x000362000c1e9900 */
[C---:B0-----:R-:W-:Y:S01]  /*16e0*/  IMAD.U32 R29, R14.reuse, 0x10000, RZ ;  /* 0x000100000e1d7824 */ /* 0x041fe200078e00ff */
[----:B------:R-:W-:-:S05]  /*16f0*/  PRMT R14, R14, 0x7632, R14 ;  /* 0x000076320e0e7816 */ /* 0x000fca000000000e */
[----:B------:R-:W-:Y:S01]  /*1700*/  IMAD.U32 R14, R14, 0x10000, RZ ;  /* 0x000100000e0e7824 */ /* 0x000fe200078e00ff */
[----:B--2---:R-:W-:-:S05]  /*1710*/  SHF.L.U32 R24, R41, 0x10, RZ ;  /* 0x0000001029187819 */ /* 0x004fca00000006ff */
[----:B------:R-:W-:Y:S01]  /*1720*/  FMUL.FTZ R29, R29, R24 ;  /* 0x000000181d1d7220 */ /* 0x000fe20000410000 */
[----:B------:R-:W-:-:S04]  /*1730*/  LEA R24, P1, R25, UR8, 0x1 ;  /* 0x0000000819187c11 */ /* 0x000fc8000f8208ff */
[----:B------:R-:W-:-:S05]  /*1740*/  LEA.HI.X R25, R25, UR9, R42, 0x1, P1 ;  /* 0x0000000919197c11 */ /* 0x000fca00088f0c2a */
[----:B------:R-:W2:Y:S01]  /*1750*/  LDG.E.CONSTANT R42, desc[UR10][R24.64] ;  /* 0x0000000a182a7981 */ /* 0x000ea2000c1e9900 */
[----:B------:R-:W-:-:S05]  /*1760*/  PRMT R41, R41, 0x7632, R41 ;  /* 0x0000763229297816 */ /* 0x000fca0000000029 */
[----:B------:R-:W-:-:S04]  /*1770*/  IMAD.U32 R41, R41, 0x10000, RZ ;  /* 0x0001000029297824 */ /* 0x000fc800078e00ff */
[----:B------:R-:W-:Y:S01]  /*1780*/  FMUL.FTZ R14, R14, R41 ;  /* 0x000000290e0e7220 */ /* 0x000fe20000410000 */
[C---:B------:R-:W-:Y:S01]  /*1790*/  IMAD.U32 R41, R12.reuse, 0x10000, RZ ;  /* 0x000100000c297824 */ /* 0x040fe200078e00ff */
[----:B------:R-:W-:Y:S01]  /*17a0*/  PRMT R12, R12, 0x7632, R12 ;  /* 0x000076320c0c7816 */ /* 0x000fe2000000000c */
[----:B------:R-:W2:Y:S04]  /*17b0*/  LDG.E.CONSTANT R24, desc[UR10][R24.64+0x4] ;  /* 0x0000040a18187981 */ /* 0x000ea8000c1e9900 */
[----:B-1----:R-:W-:Y:S01]  /*17c0*/  IMAD.U32 R39, R12, 0x10000, RZ ;  /* 0x000100000c277824 */ /* 0x002fe200078e00ff */
[----:B---3--:R-:W-:Y:S02]  /*17d0*/  PRMT R12, R43, 0x7632, R12 ;  /* 0x000076322b0c7816 */ /* 0x008fe4000000000c */
[----:B----4-:R-:W-:-:S02]  /*17e0*/  SHF.L.U32 R45, R28, 0x10, RZ ;  /* 0x000000101c2d7819 */ /* 0x010fc400000006ff */
[----:B------:R-:W-:-:S05]  /*17f0*/  PRMT R28, R28, 0x7632, R28 ;  /* 0x000076321c1c7816 */ /* 0x000fca000000001c */
[----:B------:R-:W-:-:S04]  /*1800*/  IMAD.U32 R28, R28, 0x10000, RZ ;  /* 0x000100001c1c7824 */ /* 0x000fc800078e00ff */
[--C-:B------:R-:W-:Y:S01]  /*1810*/  FFMA.FTZ R38, R39, R28, R14.reuse ;  /* 0x0000001c27267223 */ /* 0x100fe2000001000e */
[----:B------:R-:W-:Y:S01]  /*1820*/  PRMT R14, R15, 0x7632, R14 ;  /* 0x000076320f0e7816 */ /* 0x000fe2000000000e */
[----:B------:R-:W-:-:S03]  /*1830*/  IMAD.U32 R39, R12, 0x10000, RZ ;  /* 0x000100000c277824 */ /* 0x000fc600078e00ff */
[----:B------:R-:W-:Y:S02]  /*1840*/  SHF.L.U32 R14, R14, 0x10, RZ ;  /* 0x000000100e0e7819 */ /* 0x000fe400000006ff */
[----:B-----5:R-:W-:-:S03]  /*1850*/  PRMT R12, R44, 0x7632, R12 ;  /* 0x000076322c0c7816 */ /* 0x020fc6000000000c */
[----:B------:R-:W-:Y:S01]  /*1860*/  FMUL.FTZ R39, R14, R39 ;  /* 0x000000270e277220 */ /* 0x000fe20000410000 */
[----:B------:R-:W-:Y:S01]  /*1870*/  PRMT R14, R13, 0x7632, R14 ;  /* 0x000076320d0e7816 */ /* 0x000fe2000000000e */
[----:B------:R-:W-:Y:S01]  /*1880*/  FFMA.FTZ R29, R41, R45, R29 ;  /* 0x0000002d291d7223 */ /* 0x000fe2000001001d */
[----:B------:R-:W-:Y:S02]  /*1890*/  IMAD.U32 R41, R15, 0x10000, RZ ;  /* 0x000100000f297824 */ /* 0x000fe400078e00ff */
[----:B------:R-:W-:Y:S01]  /*18a0*/  IMAD.U32 R28, R43, 0x10000, RZ ;  /* 0x000100002b1c7824 */ /* 0x000fe200078e00ff */
[----:B------:R-:W-:Y:S01]  /*18b0*/  SHF.L.U32 R14, R14, 0x10, RZ ;  /* 0x000000100e0e7819 */ /* 0x000fe200000006ff */
[----:B------:R-:W-:Y:S02]  /*18c0*/  IMAD.U32 R12, R12, 0x10000, RZ ;  /* 0x000100000c0c7824 */ /* 0x000fe400078e00ff */
[----:B------:R-:W-:Y:S01]  /*18d0*/  FMUL.FTZ R41, R41, R28 ;  /* 0x0000001c29297220 */ /* 0x000fe20000410000 */
[----:B------:R-:W-:-:S02]  /*18e0*/  IMAD.U32 R28, R13, 0x10000, RZ ;  /* 0x000100000d1c7824 */ /* 0x000fc400078e00ff */
[----:B------:R-:W-:Y:S02]  /*18f0*/  FFMA.FTZ R39, R14, R12, R39 ;  /* 0x0000000c0e277223 */ /* 0x000fe40000010027 */
[----:B------:R-:W0:Y:S01]  /*1900*/  LDS.128 R12, [R0+0x10] ;  /* 0x00001000000c7984 */ /* 0x000e220000000c00 */
[----:B------:R-:W-:-:S04]  /*1910*/  IMAD.U32 R44, R44, 0x10000, RZ ;  /* 0x000100002c2c7824 */ /* 0x000fc800078e00ff */
[----:B------:R-:W-:Y:S01]  /*1920*/  FFMA.FTZ R41, R28, R44, R41 ;  /* 0x0000002c1c297223 */ /* 0x000fe20000010029 */
[----:B0-----:R-:W-:Y:S01]  /*1930*/  IMAD.U32 R28, R12, 0x10000, RZ ;  /* 0x000100000c1c7824 */ /* 0x001fe200078e00ff */
[----:B--2---:R-:W-:-:S05]  /*1940*/  SHF.L.U32 R43, R42, 0x10, RZ ;  /* 0x000000102a2b7819 */ /* 0x004fca00000006ff */
        /* <DEDUP_REMOVED lines=8> */
[----:B------:R-:W-:Y:S02]  /*19d0*/  IMAD.U32 R12, R14, 0x10000, RZ ;  /* 0x000100000e0c7824 */ /* 0x000fe400078e00ff */
[----:B------:R-:W-:-:S04]  /*19e0*/  IMAD.U32 R42, R42, 0x10000, RZ ;  /* 0x000100002a2a7824 */ /* 0x000fc800078e00ff */
[----:B------:R-:W-:Y:S01]  /*19f0*/  FFMA.FTZ R38, R45, R42, R38 ;  /* 0x0000002a2d267223 */ /* 0x000fe20000010026 */
[----:B0-----:R-:W-:Y:S01]  /*1a00*/  IMAD.U32 R28, R15, 0x10000, RZ ;  /* 0x000100000f1c7824 */ /* 0x001fe200078e00ff */
[----:B------:R-:W-:Y:S01]  /*1a10*/  UMOV UR4, 0xffffffff ;  /* 0xffffffff00047882 */ /* 0x000fe20000000000 */
[----:B------:R-:W-:Y:S02]  /*1a20*/  ISETP.NE.AND P1, PT, R22, RZ, PT ;  /* 0x000000ff1600720c */ /* 0x000fe40003f25270 */
[C---:B--2---:R-:W-:Y:S02]  /*1a30*/  SHF.L.U32 R25, R40.reuse, 0x10, RZ ;  /* 0x0000001028197819 */ /* 0x044fe400000006ff */
[----:B------:R-:W-:-:S03]  /*1a40*/  PRMT R40, R40, 0x7632, R40 ;  /* 0x0000763228287816 */ /* 0x000fc60000000028 */
[----:B------:R-:W-:Y:S01]  /*1a50*/  FFMA.FTZ R43, R12, R25, R43 ;  /* 0x000000190c2b7223 */ /* 0x000fe2000001002b */
[----:B------:R-:W-:Y:S01]  /*1a60*/  PRMT R25, R14, 0x7632, R25 ;  /* 0x000076320e197816 */ /* 0x000fe20000000019 */
[----:B------:R-:W-:Y:S01]  /*1a70*/  IMAD.U32 R12, R13, 0x10000, RZ ;  /* 0x000100000d0c7824 */ /* 0x000fe200078e00ff */
[----:B------:R-:W-:Y:S01]  /*1a80*/  SHF.L.U32 R40, R40, 0x10, RZ ;  /* 0x0000001028287819 */ /* 0x000fe200000006ff */
[C---:B------:R-:W-:Y:S02]  /*1a90*/  IMAD.U32 R14, R24.reuse, 0x10000, RZ ;  /* 0x00010000180e7824 */ /* 0x040fe400078e00ff */
[----:B------:R-:W-:Y:S01]  /*1aa0*/  IMAD.U32 R25, R25, 0x10000, RZ ;  /* 0x0001000019197824 */ /* 0x000fe200078e00ff */
[----:B------:R-:W-:Y:S02]  /*1ab0*/  PRMT R13, R13, 0x7632, R13 ;  /* 0x000076320d0d7816 */ /* 0x000fe4000000000d */
[----:B------:R-:W-:Y:S01]  /*1ac0*/  PRMT R24, R24, 0x7632, R24 ;  /* 0x0000763218187816 */ /* 0x000fe20000000018 */
[----:B------:R-:W-:Y:S01]  /*1ad0*/  FFMA.FTZ R41, R12, R14, R41 ;  /* 0x0000000e0c297223 */ /* 0x000fe20000010029 */
[----:B------:R-:W-:Y:S01]  /*1ae0*/  FFMA.FTZ R38, R25, R40, R38 ;  /* 0x0000002819267223 */ /* 0x000fe20000010026 */
[----:B------:R-:W-:-:S02]  /*1af0*/  PRMT R14, R15, 0x7632, R14 ;  /* 0x000076320f0e7816 */ /* 0x000fc4000000000e */
[----:B---3--:R-:W-:Y:S01]  /*1b00*/  PRMT R25, R37, 0x7632, R25 ;  /* 0x0000763225197816 */ /* 0x008fe20000000019 */
[----:B------:R-:W-:Y:S01]  /*1b10*/  IMAD.U32 R12, R13, 0x10000, RZ ;  /* 0x000100000d0c7824 */ /* 0x000fe200078e00ff */
[----:B------:R-:W-:Y:S01]  /*1b20*/  SHF.L.U32 R37, R37, 0x10, RZ ;  /* 0x0000001025257819 */ /* 0x000fe200000006ff */
[----:B------:R-:W-:Y:S02]  /*1b30*/  IMAD.U32 R24, R24, 0x10000, RZ ;  /* 0x0001000018187824 */ /* 0x000fe400078e00ff */
[----:B------:R-:W-:Y:S01]  /*1b40*/  FADD.FTZ R43, R43, R38 ;  /* 0x000000262b2b7221 */ /* 0x000fe20000010000 */
[----:B------:R-:W-:Y:S02]  /*1b50*/  IMAD.U32 R13, R14, 0x10000, RZ ;  /* 0x000100000e0d7824 */ /* 0x000fe400078e00ff */
[----:B------:R-:W-:Y:S02]  /*1b60*/  IMAD.U32 R14, R25, 0x10000, RZ ;  /* 0x00010000190e7824 */ /* 0x000fe400078e00ff */
[----:B------:R-:W-:Y:S01]  /*1b70*/  FFMA.FTZ R12, R12, R24, R39 ;  /* 0x000000180c0c7223 */ /* 0x000fe20000010027 */
[----:B------:R-:W-:-:S03]  /*1b80*/  FFMA.FTZ R28, R28, R37, R41 ;  /* 0x000000251c1c7223 */ /* 0x000fc60000010029 */
[----:B------:R-:W-:Y:S01]  /*1b90*/  FFMA.FTZ R12, R13, R14, R12 ;  /* 0x0000000e0d0c7223 */ /* 0x000fe2000001000c */
[----:B------:R-:W-:-:S04]  /*1ba0*/  FADD.FTZ R43, R28, R43 ;  /* 0x0000002b1c2b7221 */ /* 0x000fc80000010000 */
[----:B------:R-:W-:Y:S01]  /*1bb0*/  FADD.FTZ R43, R12, R43 ;  /* 0x0000002b0c2b7221 */ /* 0x000fe20000010000 */
[----:B------:R-:W-:Y:S06]  /*1bc0*/  BRA.DIV UR4, `(.L_x_20651) ;  /* 0x0000004204787947 */ /* 0x000fec000b800000 */
[----:B------:R0:W1:Y:S02]  /*1bd0*/  SHFL.BFLY PT, R15, R43, 0x1, 0x1f ;  /* 0x0c201f002b0f7f89 */ /* 0x00006400000e0000 */
.L_x_20697:
        /* <DEDUP_REMOVED lines=9> */
.L_x_20650:
[----:B------:R-:W-:-:S13]  /*1c70*/  ISETP.NE.AND P1, PT, R22, RZ, PT ;  /* 0x000000ff1600720c */ /* 0x000fda0003f25270 */
[----:B------:R-:W-:-:S05]  /*1c80*/  @!P1 IMAD.MOV.U32 R13, RZ, RZ, -0x800001 ;  /* 0xff7fffffff0d9424 */ /* 0x000fca00078e00ff */
[----:B------:R0:W-:Y:S02]  /*1c90*/  @!P1 STS [R36], R13 ;  /* 0x0000000d24009388 */ /* 0x0001e40000000800 */
.L_x_20652:
[----:B------:R-:W-:Y:S05]  /*1ca0*/  BSYNC B1 ;  /* 0x0000000000017941 */ /* 0x000fea0003800000 */
.L_x_20649:
[----:B------:R-:W-:Y:S01]  /*1cb0*/  IADD3 R30, P1, R30, 0x10, RZ ;  /* 0x000000101e1e7810 */ /* 0x000fe20007f3e0ff */
[----:B------:R-:W-:Y:S01]  /*1cc0*/  VIADD R34, R34, 0x40 ;  /* 0x0000004022227836 */ /* 0x000fe20000000000 */
[----:B01----:R-:W-:Y:S01]  /*1cd0*/  IADD3 R36, R36, 0x100, RZ ;  /* 0x0000010024247810 */ /* 0x003fe20007ffe0ff */
[----:B------:R-:W-:Y:S02]  /*1ce0*/  VIADD R32, R32, 0x40 ;  /* 0x0000004020207836 */ /* 0x000fe40000000000 */
[----:B------:R-:W-:Y:S01]  /*1cf0*/  IMAD.X R33, RZ, RZ, R33, P1 ;  /* 0x000000ffff217224 */ /* 0x000fe200008e0621 */
[----:B------:R-:W-:Y:S07]  /*1d00*/  @!P0 BRA `(.L_x_20653) ;  /* 0xfffffff400188947 */ /* 0x000fee000383ffff */
[----:B------:R-:W-:Y:S05]  /*1d10*/  BRA `(.L_x_20647) ;  /* 0x0000000c004c7947 */ /* 0x000fea0003800000 */
.L_x_20648:
[----:B------:R-:W0:Y:S01]  /*1d20*/  S2R R13, SR_TID.X ;  /* 0x00000000000d7919 */ /* 0x000e220000002100 */
[----:B------:R-:W-:Y:S01]  /*1d30*/  UIADD3 UR4, UR4, 0x60, URZ ;  /* 0x0000006004047890 */ /* 0x000fe2000fffe03f */
[-C--:B------:R-:W-:Y:S01]  /*1d40*/  IADD3 R12, P0, R12, R11.reuse, RZ ;  /* 0x0000000b0c0c7210 */ /* 0x080fe20007f1e0ff */
[----:B------:R-:W-:Y:S01]  /*1d50*/  ULDC.64 UR6, c[0x0][0x248] ;  /* 0x0000920000067ab9 */ /* 0x000fe20000000a00 */
[----:B------:R-:W-:Y:S01]  /*1d60*/  MOV R35, R11 ;  /* 0x0000000b00237202 */ /* 0x000fe20000000f00 */
[----:B------:R-:W-:Y:S01]  /*1d70*/  ULEA UR4, UR5, UR4, 0x18 ;  /* 0x0000000405047291 */ /* 0x000fe2000f8ec03f */
[----:B------:R-:W-:Y:S02]  /*1d80*/  LEA.HI.X.SX32 R33, R11, R20, 0x1, P0 ;  /* 0x000000140b217211 */ /* 0x000fe400000f0eff */
[----:B------:R-:W-:-:S04]  /*1d90*/  LEA R32, P0, R12, UR6, 0x2 ;  /* 0x000000060c207c11 */ /* 0x000fc8000f8010ff */
[----:B------:R-:W-:Y:S02]  /*1da0*/  LEA.HI.X R33, R12, UR7, R33, 0x2, P0 ;  /* 0x000000070c217c11 */ /* 0x000fe400080f1421 */
[----:B0-----:R-:W-:-:S04]  /*1db0*/  SHF.R.S32.HI R14, RZ, 0x1f, R13 ;  /* 0x0000001fff0e7819 */ /* 0x001fc8000001140d */
[----:B------:R-:W-:-:S04]  /*1dc0*/  LEA.HI R14, R14, R13, RZ, 0x5 ;  /* 0x0000000d0e0e7211 */ /* 0x000fc800078f28ff */
[----:B------:R-:W-:-:S04]  /*1dd0*/  SHF.R.S32.HI R31, RZ, 0x5, R14 ;  /* 0x00000005ff1f7819 */ /* 0x000fc8000001140e */
[C---:B------:R-:W-:Y:S01]  /*1de0*/  LEA R13, R31.reuse, R10, 0x4 ;  /* 0x0000000a1f0d7211 */ /* 0x040fe200078e20ff */
[----:B------:R-:W-:Y:S02]  /*1df0*/  IMAD R31, R31, 0x10, R34 ;  /* 0x000000101f1f7824 */ /* 0x000fe400078e0222 */
[----:B------:R-:W-:Y:S01]  /*1e00*/  IMAD.MOV.U32 R10, RZ, RZ, -0x800001 ;  /* 0xff7fffffff0a7424 */ /* 0x000fe200078e00ff */
[----:B------:R-:W-:Y:S01]  /*1e10*/  LEA R36, R13, UR4, 0x2 ;  /* 0x000000040d247c11 */ /* 0x000fe2000f8e10ff */
[----:B------:R-:W-:-:S05]  /*1e20*/  IMAD.IADD R34, R34, 0x1, R13 ;  /* 0x0000000122227824 */ /* 0x000fca00078e020d */
[----:B------:R-:W-:-:S07]  /*1e30*/  IADD3 R37, -R27, 0x1, R34 ;  /* 0x000000011b257810 */ /* 0x000fce0007ffe122 */
.L_x_20658:
[----:B0-----:R-:W0:Y:S01]  /*1e40*/  LDC R25, c[0x0][0x290] ;  /* 0x0000a400ff197b82 */ /* 0x001e220000000800 */
[----:B------:R-:W-:Y:S01]  /*1e50*/  IABS R24, R31 ;  /* 0x0000001f00187213 */ /* 0x000fe20000000000 */
[----:B------:R-:W-:Y:S04]  /*1e60*/  BSSY B1, `(.L_x_20654) ;  /* 0x00000b5000017945 */ /* 0x000fe80003800000 */
[----:B-1----:R-:W-:Y:S02]  /*1e70*/  IMAD.HI.U32 R15, R17, R24, RZ ;  /* 0x00000018110f7227 */ /* 0x002fe400078e00ff */
        /* <DEDUP_REMOVED lines=17> */
[----:B------:R-:W-:Y:S01]  /*1f90*/  @!P2 IMAD.MOV R15, RZ, RZ, -R15 ;  /* 0x000000ffff0fa224 */ /* 0x000fe200078e0a0f */
[----:B------:R-:W-:Y:S01]  /*1fa0*/  @!P1 LOP3.LUT R15, RZ, R12, RZ, 0x33, !PT ;  /* 0x0000000cff0f9212 */ /* 0x000fe200078e33ff */
[----:B------:R-:W-:Y:S01]  /*1fb0*/  IMAD.MOV.U32 R12, RZ, RZ, RZ ;  /* 0x000000ffff0c7224 */ /* 0x000fe200078e00ff */
[----:B------:R-:W-:Y:S01]  /*1fc0*/  ISETP.NE.AND P2, PT, R25, RZ, PT ;  /* 0x000000ff1900720c */ /* 0x000fe20003f45270 */
[----:B0-----:R-:W-:Y:S01]  /*1fd0*/  IMAD.MOV R39, RZ, RZ, -R13 ;  /* 0x000000ffff277224 */ /* 0x001fe200078e0a0d */
[----:B------:R-:W-:-:S03]  /*1fe0*/  IADD3 R24, R8, R15, RZ ;  /* 0x0000000f08187210 */ /* 0x000fc60007ffe0ff */
[----:B------:R-:W-:Y:S01]  /*1ff0*/  IMAD R39, R39, R14, RZ ;  /* 0x0000000e27277224 */ /* 0x000fe200078e02ff */
        /* <DEDUP_REMOVED lines=17> */
[----:B------:R-:W-:Y:S02]  /*2110*/  VIADD R12, R22, 0x2 ;  /* 0x00000002160c7836 */ /* 0x000fe40000000000 */
[----:B------:R-:W-:Y:S02]  /*2120*/  IMAD.MOV.U32 R38, RZ, RZ, R18 ;  /* 0x000000ffff267224 */ /* 0x000fe400078e0012 */
[----:B------:R-:W-:Y:S01]  /*2130*/  IMAD.MOV.U32 R39, RZ, RZ, R19 ;  /* 0x000000ffff277224 */ /* 0x000fe200078e0013 */
[----:B------:R-:W-:-:S04]  /*2140*/  LEA.HI R14, R12, R12, RZ, 0x1 ;  /* 0x0000000c0c0e7211 */ /* 0x000fc800078f08ff */
[----:B------:R-:W-:-:S04]  /*2150*/  SHF.L.U32 R14, R14, 0x6, RZ ;  /* 0x000000060e0e7819 */ /* 0x000fc800000006ff */
[----:B------:R-:W-:Y:S02]  /*2160*/  LOP3.LUT R15, R14, 0xffffff80, RZ, 0xc0, !PT ;  /* 0xffffff800e0f7812 */ /* 0x000fe400078ec0ff */
        /* <DEDUP_REMOVED lines=12> */
[C---:B------:R-:W-:Y:S01]  /*2230*/  IADD3 R12, R22.reuse, 0x4, RZ ;  /* 0x00000004160c7810 */ /* 0x040fe20007ffe0ff */
[----:B------:R-:W-:Y:S01]  /*2240*/  VIADD R13, R22, 0x6 ;  /* 0x00000006160d7836 */ /* 0x000fe20000000000 */
[----:B------:R-:W-:Y:S01]  /*2250*/  IADD3 R29, P0, R7, R38, RZ ;  /* 0x00000026071d7210 */ /* 0x000fe20007f1e0ff */
[----:B------:R-:W2:Y:S01]  /*2260*/  LDG.E.CONSTANT R24, desc[UR10][R40.64] ;  /* 0x0000000a28187981 */ /* 0x000ea2000c1e9900 */
[----:B------:R-:W-:Y:S02]  /*2270*/  LEA.HI R12, R12, R12, RZ, 0x1 ;  /* 0x0000000c0c0c7211 */ /* 0x000fe400078f08ff */
[----:B------:R-:W-:-:S03]  /*2280*/  LEA.HI R13, R13, R13, RZ, 0x1 ;  /* 0x0000000d0d0d7211 */ /* 0x000fc600078f08ff */
[----:B------:R-:W-:Y:S02]  /*2290*/  IMAD.SHL.U32 R12, R12, 0x40, RZ ;  /* 0x000000400c0c7824 */ /* 0x000fe400078e00ff */
[----:B------:R-:W-:Y:S01]  /*22a0*/  IMAD.SHL.U32 R13, R13, 0x40, RZ ;  /* 0x000000400d0d7824 */ /* 0x000fe200078e00ff */
[----:B------:R0:W3:Y:S02]  /*22b0*/  LDG.E.CONSTANT R41, desc[UR10][R40.64+0x4] ;  /* 0x0000040a28297981 */ /* 0x0000e4000c1e9900 */
[----:B------:R-:W-:Y:S02]  /*22c0*/  LOP3.LUT R42, R12, 0xffffff80, RZ, 0xc0, !PT ;  /* 0xffffff800c2a7812 */ /* 0x000fe400078ec0ff */
[----:B------:R-:W-:Y:S02]  /*22d0*/  LOP3.LUT R39, R13, 0xffffff80, RZ, 0xc0, !PT ;  /* 0xffffff800d277812 */ /* 0x000fe400078ec0ff */
[--C-:B------:R-:W-:Y:S01]  /*22e0*/  IADD3 R25, P1, P2, R5, R38, R42.reuse ;  /* 0x0000002605197210 */ /* 0x100fe20007a3e02a */
[----:B------:R-:W0:Y:S01]  /*22f0*/  LDS.128 R12, [R0] ;  /* 0x00000000000c7984 */ /* 0x000e220000000c00 */
[----:B------:R-:W-:-:S02]  /*2300*/  SHF.R.S32.HI R44, RZ, 0x1f, R42 ;  /* 0x0000001fff2c7819 */ /* 0x000fc4000001142a */
[--C-:B------:R-:W-:Y:S02]  /*2310*/  IADD3 R38, P3, P4, R4, R38, R39.reuse ;  /* 0x0000002604267210 */ /* 0x100fe40007c7e027 */
[-C--:B------:R-:W-:Y:S02]  /*2320*/  IADD3.X R44, R43, R28.reuse, R44, P1, P2 ;  /* 0x0000001c2b2c7210 */ /* 0x080fe40000fe442c */
[----:B------:R-:W-:Y:S02]  /*2330*/  SHF.R.S32.HI R39, RZ, 0x1f, R39 ;  /* 0x0000001fff277819 */ /* 0x000fe40000011427 */
[----:B------:R-:W-:Y:S02]  /*2340*/  SHF.R.S32.HI R42, RZ, 0x1f, R4 ;  /* 0x0000001fff2a7819 */ /* 0x000fe40000011404 */
[----:B------:R-:W-:Y:S02]  /*2350*/  SHF.R.S32.HI R43, RZ, 0x1f, R7 ;  /* 0x0000001fff2b7819 */ /* 0x000fe40000011407 */
[----:B------:R-:W-:-:S02]  /*2360*/  IADD3.X R39, R42, R28, R39, P3, P4 ;  /* 0x0000001c2a277210 */ /* 0x000fc40001fe8427 */
[----:B------:R-:W-:Y:S02]  /*2370*/  IADD3.X R42, R43, R28, RZ, P0, !PT ;  /* 0x0000001c2b2a7210 */ /* 0x000fe400007fe4ff */
[----:B------:R-:W-:-:S04]  /*2380*/  LEA R28, P0, R29, UR16, 0x1 ;  /* 0x000000101d1c7c11 */ /* 0x000fc8000f8008ff */
[----:B------:R-:W-:-:S05]  /*2390*/  LEA.HI.X R29, R29, UR17, R42, 0x1, P0 ;  /* 0x000000111d1d7c11 */ /* 0x000fca00080f0c2a */
[----:B------:R-:W4:Y:S04]  /*23a0*/  LDG.E.CONSTANT R42, desc[UR10][R28.64] ;  /* 0x0000000a1c2a7981 */ /* 0x000f28000c1e9900 */
[----:B------:R1:W5:Y:S01]  /*23b0*/  LDG.E.CONSTANT R45, desc[UR10][R28.64+0x4] ;  /* 0x0000040a1c2d7981 */ /* 0x000362000c1e9900 */
[C---:B0-----:R-:W-:Y:S01]  /*23c0*/  IMAD.U32 R40, R14.reuse, 0x10000, RZ ;  /* 0x000100000e287824 */ /* 0x041fe200078e00ff */
[----:B------:R-:W-:-:S05]  /*23d0*/  PRMT R14, R14, 0x7632, R14 ;  /* 0x000076320e0e7816 */ /* 0x000fca000000000e */
[----:B------:R-:W-:Y:S02]  /*23e0*/  IMAD.U32 R14, R14, 0x10000, RZ ;  /* 0x000100000e0e7824 */ /* 0x000fe400078e00ff */
[C---:B--2---:R-:W-:Y:S01]  /*23f0*/  IMAD.U32 R43, R24.reuse, 0x10000, RZ ;  /* 0x00010000182b7824 */ /* 0x044fe200078e00ff */
[----:B------:R-:W-:-:S03]  /*2400*/  PRMT R24, R24, 0x7632, R24 ;  /* 0x0000763218187816 */ /* 0x000fc60000000018 */
[----:B------:R-:W-:Y:S01]  /*2410*/  FMUL.FTZ R40, R40, R43 ;  /* 0x0000002b28287220 */ /* 0x000fe20000410000 */
[----:B------:R-:W-:-:S05]  /*2420*/  SHF.L.U32 R43, R24, 0x10, RZ ;  /* 0x00000010182b7819 */ /* 0x000fca00000006ff */
[----:B------:R-:W-:Y:S01]  /*2430*/  FMUL.FTZ R14, R14, R43 ;  /* 0x0000002b0e0e7220 */ /* 0x000fe20000410000 */
[----:B------:R-:W-:Y:S02]  /*2440*/  IMAD.U32 R43, R12, 0x10000, RZ ;  /* 0x000100000c2b7824 */ /* 0x000fe400078e00ff */
[----:B----4-:R-:W-:-:S04]  /*2450*/  IMAD.U32 R24, R42, 0x10000, RZ ;  /* 0x000100002a187824 */ /* 0x010fc800078e00ff */
[----:B------:R-:W-:Y:S01]  /*2460*/  FFMA.FTZ R40, R43, R24, R40 ;  /* 0x000000182b287223 */ /* 0x000fe20000010028 */
[----:B------:R-:W-:-:S04]  /*2470*/  LEA R24, P0, R25, UR16, 0x1 ;  /* 0x0000001019187c11 */ /* 0x000fc8000f8008ff */
[----:B------:R-:W-:-:S05]  /*2480*/  LEA.HI.X R25, R25, UR17, R44, 0x1, P0 ;  /* 0x0000001119197c11 */ /* 0x000fca00080f0c2c */
[----:B------:R-:W2:Y:S01]  /*2490*/  LDG.E.CONSTANT R43, desc[UR10][R24.64] ;  /* 0x0000000a182b7981 */ /* 0x000ea2000c1e9900 */
[----:B------:R-:W-:Y:S02]  /*24a0*/  PRMT R12, R12, 0x7632, R12 ;  /* 0x000076320c0c7816 */ /* 0x000fe4000000000c */
[----:B------:R-:W-:-:S03]  /*24b0*/  PRMT R42, R42, 0x7632, R42 ;  /* 0x000076322a2a7816 */ /* 0x000fc6000000002a */
[----:B------:R-:W-:Y:S01]  /*24c0*/  IMAD.U32 R12, R12, 0x10000, RZ ;  /* 0x000100000c0c7824 */ /* 0x000fe200078e00ff */
[----:B------:R-:W-:Y:S01]  /*24d0*/  SHF.L.U32 R42, R42, 0x10, RZ ;  /* 0x000000102a2a7819 */ /* 0x000fe200000006ff */
[----:B-1----:R-:W-:Y:S01]  /*24e0*/  IMAD.U32 R28, R13, 0x10000, RZ ;  /* 0x000100000d1c7824 */ /* 0x002fe200078e00ff */
[----:B------:R0:W4:Y:S03]  /*24f0*/  LDG.E.CONSTANT R24, desc[UR10][R24.64+0x4] ;  /* 0x0000040a18187981 */ /* 0x000126000c1e9900 */
[----:B------:R-:W-:Y:S01]  /*2500*/  FFMA.FTZ R29, R12, R42, R14 ;  /* 0x0000002a0c1d7223 */ /* 0x000fe2000001000e */
[----:B------:R-:W-:Y:S02]  /*2510*/  IMAD.U32 R12, R15, 0x10000, RZ ;  /* 0x000100000f0c7824 */ /* 0x000fe400078e00ff */
[----:B---3--:R-:W-:Y:S01]  /*2520*/  IMAD.U32 R14, R41, 0x10000, RZ ;  /* 0x00010000290e7824 */ /* 0x008fe200078e00ff */
[----:B------:R-:W-:-:S03]  /*2530*/  PRMT R15, R15, 0x7632, R15 ;  /* 0x000076320f0f7816 */ /* 0x000fc6000000000f */
[----:B------:R-:W-:Y:S01]  /*2540*/  FMUL.FTZ R14, R12, R14 ;  /* 0x0000000e0c0e7220 */ /* 0x000fe20000410000 */
[----:B-----5:R-:W-:Y:S02]  /*2550*/  SHF.L.U32 R12, R45, 0x10, RZ ;  /* 0x000000102d0c7819 */ /* 0x020fe400000006ff */
[----:B------:R-:W-:Y:S01]  /*2560*/  PRMT R41, R41, 0x7632, R41 ;  /* 0x0000763229297816 */ /* 0x000fe20000000029 */
[----:B------:R-:W-:Y:S01]  /*2570*/  IMAD.U32 R15, R15, 0x10000, RZ ;  /* 0x000100000f0f7824 */ /* 0x000fe200078e00ff */
[----:B------:R-:W-:Y:S01]  /*2580*/  PRMT R13, R13, 0x7632, R13 ;  /* 0x000076320d0d7816 */ /* 0x000fe2000000000d */
[----:B------:R-:W-:Y:S01]  /*2590*/  FFMA.FTZ R28, R28, R12, R14 ;  /* 0x0000000c1c1c7223 */ /* 0x000fe2000001000e */
[----:B------:R-:W-:Y:S01]  /*25a0*/  PRMT R45, R45, 0x7632, R45 ;  /* 0x000076322d2d7816 */ /* 0x000fe2000000002d */
[----:B------:R-:W-:Y:S02]  /*25b0*/  IMAD.U32 R12, R41, 0x10000, RZ ;  /* 0x00010000290c7824 */ /* 0x000fe400078e00ff */
[----:B------:R-:W-:Y:S01]  /*25c0*/  IMAD.U32 R13, R13, 0x10000, RZ ;  /* 0x000100000d0d7824 */ /* 0x000fe200078e00ff */
[----:B------:R-:W-:Y:S01]  /*25d0*/  SHF.L.U32 R42, R45, 0x10, RZ ;  /* 0x000000102d2a7819 */ /* 0x000fe200000006ff */
[----:B------:R-:W-:-:S04]  /*25e0*/  FMUL.FTZ R12, R15, R12 ;  /* 0x0000000c0f0c7220 */ /* 0x000fc80000410000 */
[----:B------:R-:W-:Y:S02]  /*25f0*/  FFMA.FTZ R42, R13, R42, R12 ;  /* 0x0000002a0d2a7223 */ /* 0x000fe4000001000c */
[----:B------:R-:W1:Y:S02]  /*2600*/  LDS.128 R12, [R0+0x10] ;  /* 0x00001000000c7984 */ /* 0x000e640000000c00 */
[----:B-1----:R-:W-:Y:S02]  /*2610*/  IMAD.U32 R41, R12, 0x10000, RZ ;  /* 0x000100000c297824 */ /* 0x002fe400078e00ff */
[----:B--2---:R-:W-:-:S04]  /*2620*/  IMAD.U32 R44, R43, 0x10000, RZ ;  /* 0x000100002b2c7824 */ /* 0x004fc800078e00ff */
[----:B------:R-:W-:Y:S01]  /*2630*/  FFMA.FTZ R44, R41, R44, R40 ;  /* 0x0000002c292c7223 */ /* 0x000fe20000010028 */
[----:B------:R-:W-:-:S04]  /*2640*/  LEA R40, P0, R38, UR16, 0x1 ;  /* 0x0000001026287c11 */ /* 0x000fc8000f8008ff */
[----:B------:R-:W-:-:S05]  /*2650*/  LEA.HI.X R41, R38, UR17, R39, 0x1, P0 ;  /* 0x0000001126297c11 */ /* 0x000fca00080f0c27 */
[----:B------:R-:W2:Y:S04]  /*2660*/  LDG.E.CONSTANT R38, desc[UR10][R40.64] ;  /* 0x0000000a28267981 */ /* 0x000ea8000c1e9900 */
[----:B------:R-:W3:Y:S01]  /*2670*/  LDG.E.CONSTANT R39, desc[UR10][R40.64+0x4] ;  /* 0x0000040a28277981 */ /* 0x000ee2000c1e9900 */
[----:B------:R-:W-:Y:S02]  /*2680*/  PRMT R12, R12, 0x7632, R12 ;  /* 0x000076320c0c7816 */ /* 0x000fe4000000000c */
[----:B------:R-:W-:-:S03]  /*2690*/  PRMT R43, R43, 0x7632, R43 ;  /* 0x000076322b2b7816 */ /* 0x000fc6000000002b */
[----:B------:R-:W-:Y:S01]  /*26a0*/  IMAD.U32 R12, R12, 0x10000, RZ ;  /* 0x000100000c0c7824 */ /* 0x000fe200078e00ff */
[----:B------:R-:W-:Y:S01]  /*26b0*/  SHF.L.U32 R43, R43, 0x10, RZ ;  /* 0x000000102b2b7819 */ /* 0x000fe200000006ff */
[----:B0-----:R-:W-:-:S04]  /*26c0*/  IMAD.U32 R25, R13, 0x10000, RZ ;  /* 0x000100000d197824 */ /* 0x001fc800078e00ff */
[----:B------:R-:W-:Y:S01]  /*26d0*/  FFMA.FTZ R29, R12, R43, R29 ;  /* 0x0000002b0c1d7223 */ /* 0x000fe2000001001d */
[----:B----4-:R-:W-:-:S04]  /*26e0*/  IMAD.U32 R12, R24, 0x10000, RZ ;  /* 0x00010000180c7824 */ /* 0x010fc800078e00ff */
[----:B------:R-:W-:Y:S01]  /*26f0*/  FFMA.FTZ R28, R25, R12, R28 ;  /* 0x0000000c191c7223 */ /* 0x000fe2000001001c */
[C---:B------:R-:W-:Y:S01]  /*2700*/  IMAD.U32 R25, R14.reuse, 0x10000, RZ ;  /* 0x000100000e197824 */ /* 0x040fe200078e00ff */
[----:B------:R-:W-:Y:S02]  /*2710*/  PRMT R14, R14, 0x7632, R14 ;  /* 0x000076320e0e7816 */ /* 0x000fe4000000000e */
[----:B------:R-:W-:Y:S02]  /*2720*/  PRMT R13, R13, 0x7632, R13 ;  /* 0x000076320d0d7816 */ /* 0x000fe4000000000d */
[----:B------:R-:W-:Y:S01]  /*2730*/  PRMT R24, R24, 0x7632, R24 ;  /* 0x0000763218187816 */ /* 0x000fe20000000018 */
[----:B------:R-:W-:Y:S02]  /*2740*/  IMAD.U32 R14, R14, 0x10000, RZ ;  /* 0x000100000e0e7824 */ /* 0x000fe400078e00ff */
[----:B------:R-:W-:Y:S01]  /*2750*/  IMAD.U32 R13, R13, 0x10000, RZ ;  /* 0x000100000d0d7824 */ /* 0x000fe200078e00ff */
[----:B------:R-:W-:Y:S01]  /*2760*/  SHF.L.U32 R24, R24, 0x10, RZ ;  /* 0x0000001018187819 */ /* 0x000fe200000006ff */
[----:B------:R-:W-:-:S04]  /*2770*/  UMOV UR4, 0xffffffff ;  /* 0xffffffff00047882 */ /* 0x000fc80000000000 */
[----:B------:R-:W-:Y:S01]  /*2780*/  FFMA.FTZ R13, R13, R24, R42 ;  /* 0x000000180d0d7223 */ /* 0x000fe2000001002a */
[----:B------:R-:W-:Y:S02]  /*2790*/  ISETP.NE.AND P0, PT, R22, RZ, PT ;  /* 0x000000ff1600720c */ /* 0x000fe40003f05270 */
[C---:B--2---:R-:W-:Y:S02]  /*27a0*/  SHF.L.U32 R12, R38.reuse, 0x10, RZ ;  /* 0x00000010260c7819 */ /* 0x044fe400000006ff */
[----:B------:R-:W-:-:S05]  /*27b0*/  PRMT R38, R38, 0x7632, R38 ;  /* 0x0000763226267816 */ /* 0x000fca0000000026 */
[----:B------:R-:W-:Y:S02]  /*27c0*/  IMAD.U32 R38, R38, 0x10000, RZ ;  /* 0x0001000026267824 */ /* 0x000fe400078e00ff */
[----:B------:R-:W-:Y:S01]  /*27d0*/  FFMA.FTZ R44, R25, R12, R44 ;  /* 0x0000000c192c7223 */ /* 0x000fe2000001002c */
[----:B------:R-:W-:Y:S01]  /*27e0*/  PRMT R12, R15, 0x7632, R12 ;  /* 0x000076320f0c7816 */ /* 0x000fe2000000000c */
[----:B------:R-:W-:Y:S01]  /*27f0*/  FFMA.FTZ R29, R14, R38, R29 ;  /* 0x000000260e1d7223 */ /* 0x000fe2000001001d */
[----:B---3--:R-:W-:Y:S01]  /*2800*/  PRMT R14, R39, 0x7632, R14 ;  /* 0x00007632270e7816 */ /* 0x008fe2000000000e */
[----:B------:R-:W-:Y:S02]  /*2810*/  IMAD.U32 R15, R15, 0x10000, RZ ;  /* 0x000100000f0f7824 */ /* 0x000fe400078e00ff */
[----:B------:R-:W-:Y:S01]  /*2820*/  IMAD.U32 R39, R39, 0x10000, RZ ;  /* 0x0001000027277824 */ /* 0x000fe200078e00ff */
[----:B------:R-:W-:Y:S01]  /*2830*/  SHF.L.U32 R14, R14, 0x10, RZ ;  /* 0x000000100e0e7819 */ /* 0x000fe200000006ff */
        /* <DEDUP_REMOVED lines=8> */
.L_x_20700:
        /* <DEDUP_REMOVED lines=12> */
.L_x_20655:
[----:B------:R-:W-:-:S13]  /*2980*/  ISETP.NE.AND P0, PT, R22, RZ, PT ;  /* 0x000000ff1600720c */ /* 0x000fda0003f05270 */
[----:B------:R-:W-:-:S05]  /*2990*/  @!P0 IMAD.MOV.U32 R13, RZ, RZ, -0x800001 ;  /* 0xff7fffffff0d8424 */ /* 0x000fca00078e00ff */
[----:B------:R3:W-:Y:S02]  /*29a0*/  @!P0 STS [R36], R13 ;  /* 0x0000000d24008388 */ /* 0x0007e40000000800 */
.L_x_20657:
[----:B------:R-:W-:Y:S05]  /*29b0*/  BSYNC B1 ;  /* 0x0000000000017941 */ /* 0x000fea0003800000 */
.L_x_20654:
        /* <DEDUP_REMOVED lines=9> */
.L_x_20647:
[----:B------:R-:W-:Y:S05]  /*2a50*/  BSYNC B0 ;  /* 0x0000000000007941 */ /* 0x000fea0003800000 */
.L_x_20646:
[----:B------:R-:W2:Y:S01]  /*2a60*/  S2R R18, SR_TID.X ;  /* 0x0000000000127919 */ /* 0x000ea20000002100 */
[----:B------:R-:W-:Y:S01]  /*2a70*/  IADD3 R0, R27, 0xf, RZ ;  /* 0x0000000f1b007810 */ /* 0x000fe20007ffe0ff */
[----:B------:R-:W-:-:S03]  /*2a80*/  UMOV UR4, 0xffffffff ;  /* 0xffffffff00047882 */ /* 0x000fc60000000000 */
[----:B------:R-:W-:-:S04]  /*2a90*/  SHF.R.S32.HI R3, RZ, 0x1f, R0 ;  /* 0x0000001fff037819 */ /* 0x000fc80000011400 */
[----:B------:R-:W-:-:S04]  /*2aa0*/  LEA.HI R2, R3, R0, RZ, 0x4 ;  /* 0x0000000003027211 */ /* 0x000fc800078f20ff */
[----:B------:R-:W-:Y:S02]  /*2ab0*/  SHF.R.S32.HI R2, RZ, 0x4, R2 ;  /* 0x00000004ff027819 */ /* 0x000fe40000011402 */
[----:B--2---:R-:W-:-:S04]  /*2ac0*/  SHF.R.S32.HI R5, RZ, 0x1f, R18 ;  /* 0x0000001fff057819 */ /* 0x004fc80000011412 */
[----:B------:R-:W-:-:S04]  /*2ad0*/  LEA.HI R5, R5, R18, RZ, 0x5 ;  /* 0x0000001205057211 */ /* 0x000fc800078f28ff */
[----:B------:R-:W-:Y:S02]  /*2ae0*/  LOP3.LUT R3, R5, 0xffffffe0, RZ, 0xc0, !PT ;  /* 0xffffffe005037812 */ /* 0x000fe400078ec0ff */
[----:B------:R-:W-:-:S03]  /*2af0*/  SHF.R.S32.HI R9, RZ, 0x5, R5 ;  /* 0x00000005ff097819 */ /* 0x000fc60000011405 */
[----:B------:R-:W-:Y:S01]  /*2b00*/  IMAD.IADD R0, R18, 0x1, -R3 ;  /* 0x0000000112007824 */ /* 0x000fe200078e0a03 */
[----:B------:R-:W-:Y:S06]  /*2b10*/  BRA.DIV UR4, `(.L_x_20659) ;  /* 0x0000003204f07947 */ /* 0x000fec000b800000 */
[----:B-1----:R-:W1:Y:S02]  /*2b20*/  SHFL.BFLY PT, R15, R10, 0x10, 0x1f ;  /* 0x0e001f000a0f7f89 */ /* 0x002e6400000e0000 */
[----:B-1----:R-:W-:-:S05]  /*2b30*/  FMNMX.FTZ R3, R15, R10, !PT ;  /* 0x0000000a0f037209 */ /* 0x002fca0007810000 */
[----:B------:R-:W1:Y:S02]  /*2b40*/  SHFL.BFLY PT, R15, R3, 0x8, 0x1f ;  /* 0x0d001f00030f7f89 */ /* 0x000e6400000e0000 */
[----:B-1----:R-:W-:-:S05]  /*2b50*/  FMNMX.FTZ R4, R3, R15, !PT ;  /* 0x0000000f03047209 */ /* 0x002fca0007810000 */
[----:B------:R-:W1:Y:S02]  /*2b60*/  SHFL.BFLY PT, R15, R4, 0x4, 0x1f ;  /* 0x0c801f00040f7f89 */ /* 0x000e6400000e0000 */
[----:B-1----:R-:W-:-:S05]  /*2b70*/  FMNMX.FTZ R6, R4, R15, !PT ;  /* 0x0000000f04067209 */ /* 0x002fca0007810000 */
[----:B------:R1:W2:Y:S02]  /*2b80*/  SHFL.BFLY PT, R15, R6, 0x2, 0x1f ;  /* 0x0c401f00060f7f89 */ /* 0x0002a400000e0000 */
.L_x_20706:
        /* <DEDUP_REMOVED lines=16> */
[----:B------:R-:W-:-:S04]  /*2c90*/  @!P0 IADD3 R3, R3, 0x40, RZ ;  /* 0x0000004003038810 */ /* 0x000fc80007ffe0ff */
[----:B--2---:R-:W-:Y:S01]  /*2ca0*/  @!P0 LEA R3, R4, R3, 0x18 ;  /* 0x0000000304038211 */ /* 0x004fe200078ec0ff */
[----:B------:R-:W-:-:S04]  /*2cb0*/  IMAD.MOV.U32 R4, RZ, RZ, -0x800001 ;  /* 0xff7fffffff047424 */ /* 0x000fc800078e00ff */
[----:B-1----:R-:W-:-:S05]  /*2cc0*/  @!P0 IMAD R6, R0, 0x4, R3 ;  /* 0x0000000400068824 */ /* 0x002fca00078e0203 */
[----:B------:R-:W1:Y:S04]  /*2cd0*/  @!P0 LDS R4, [R6] ;  /* 0x0000000006048984 */ /* 0x000e680000000800 */
[----:B-1----:R-:W1:Y:S02]  /*2ce0*/  SHFL.BFLY PT, R3, R4, 0x2, 0x1f ;  /* 0x0c401f0004037f89 */ /* 0x002e6400000e0000 */
[----:B-1----:R-:W-:-:S05]  /*2cf0*/  FMNMX.FTZ R7, R3, R4, !PT ;  /* 0x0000000403077209 */ /* 0x002fca0007810000 */
[----:B------:R-:W1:Y:S02]  /*2d00*/  SHFL.BFLY PT, R10, R7, 0x1, 0x1f ;  /* 0x0c201f00070a7f89 */ /* 0x000e6400000e0000 */
[----:B-1----:R-:W-:-:S06]  /*2d10*/  FMNMX.FTZ R3, R7, R10, !PT ;  /* 0x0000000a07037209 */ /* 0x002fcc0007810000 */
[----:B------:R-:W1:Y:S01]  /*2d20*/  SHFL.IDX PT, R3, R3, RZ, 0x1f ;  /* 0x00001fff03037589 */ /* 0x000e6200000e0000 */
[----:B------:R-:W-:Y:S05]  /*2d30*/  @P1 BRA `(.L_x_20661) ;  /* 0x0000000c00a41947 */ /* 0x000fea0003800000 */
[----:B------:R-:W2:Y:S01]  /*2d40*/  S2R R6, SR_CTAID.Z ;  /* 0x0000000000067919 */ /* 0x000ea20000002700 */
[----:B------:R-:W-:Y:S01]  /*2d50*/  MOV R5, 0xffffffe0 ;  /* 0xffffffe000057802 */ /* 0x000fe20000000f00 */
[----:B------:R-:W-:Y:S01]  /*2d60*/  BSSY B1, `(.L_x_20662) ;  /* 0x0000021000017945 */ /* 0x000fe20003800000 */
[----:B------:R-:W-:-:S03]  /*2d70*/  LOP3.LUT R4, RZ, R2, RZ, 0x33, !PT ;  /* 0x00000002ff047212 */ /* 0x000fc600078e33ff */
        /* <DEDUP_REMOVED lines=10> */
[----:B------:R-:W-:Y:S01]  /*2e20*/  LOP3.LUT P0, R6, R4, 0x3, RZ, 0xc0, !PT ;  /* 0x0000000304067812 */ /* 0x000fe2000780c0ff */
[----:B------:R-:W-:-:S12]  /*2e30*/  IMAD.MOV.U32 R4, RZ, RZ, R18 ;  /* 0x000000ffff047224 */ /* 0x000fd800078e0012 */
        /* <DEDUP_REMOVED lines=8> */
.L_x_20664:
        /* <DEDUP_REMOVED lines=11> */
.L_x_20663:
[----:B------:R-:W-:Y:S05]  /*2f70*/  BSYNC B1 ;  /* 0x0000000000017941 */ /* 0x000fea0003800000 */
.L_x_20662:
        /* <DEDUP_REMOVED lines=14> */
.L_x_20667:
[----:B------:R-:W1:Y:S01]  /*3060*/  LDS R22, [R6+-0x200] ;  /* 0xfffe000006167984 */ /* 0x000e620000000800 */
[----:B------:R-:W-:-:S03]  /*3070*/  VIADD R4, R4, 0x800 ;  /* 0x0000080004047836 */ /* 0x000fc60000000000 */
[----:B------:R-:W2:Y:S02]  /*3080*/  LDS R28, [R6+0x200] ;  /* 0x00020000061c7984 */ /* 0x000ea40000000800 */
[----:B------:R-:W-:Y:S02]  /*3090*/  ISETP.GE.AND P2, PT, R4, R7, PT ;  /* 0x000000070400720c */ /* 0x000fe40003f46270 */
[----:B0-----:R-:W0:Y:S04]  /*30a0*/  LDS R24, [R6] ;  /* 0x0000000006187984 */ /* 0x001e280000000800 */
[----:B------:R-:W3:Y:S04]  /*30b0*/  LDS R10, [R6+-0x400] ;  /* 0xfffc0000060a7984 */ /* 0x000ee80000000800 */
[----:B-----5:R-:W4:Y:S04]  /*30c0*/  LDS R30, [R6+0x400] ;  /* 0x00040000061e7984 */ /* 0x020f280000000800 */
[----:B------:R-:W4:Y:S04]  /*30d0*/  LDS R32, [R6+0x600] ;  /* 0x0006000006207984 */ /* 0x000f280000000800 */
[----:B------:R-:W4:Y:S04]  /*30e0*/  LDS R14, [R6+0x800] ;  /* 0x00080000060e7984 */ /* 0x000f280000000800 */
[----:B------:R-:W4:Y:S04]  /*30f0*/  LDS R12, [R6+0xa00] ;  /* 0x000a0000060c7984 */ /* 0x000f280000000800 */
[----:B------:R-:W4:Y:S01]  /*3100*/  LDS R34, [R6+0x1600] ;  /* 0x0016000006227984 */ /* 0x000f220000000800 */
[----:B-1----:R-:W-:-:S04]  /*3110*/  FADD.FTZ R22, -R3, R22 ;  /* 0x0000001603167221 */ /* 0x002fc80000010100 */
[----:B------:R-:W-:Y:S01]  /*3120*/  FMUL.FTZ R13, R22, 1.4426950216293334961 ;  /* 0x3fb8aa3b160d7820 */ /* 0x000fe20000410000 */
[C---:B--2---:R-:W-:Y:S01]  /*3130*/  FADD.FTZ R28, -R3.reuse, R28 ;  /* 0x0000001c031c7221 */ /* 0x044fe20000010100 */
[----:B------:R-:W1:Y:S01]  /*3140*/  LDS R22, [R6+0xc00] ;  /* 0x000c000006167984 */ /* 0x000e620000000800 */
[C---:B0-----:R-:W-:Y:S02]  /*3150*/  FADD.FTZ R15, -R3.reuse, R24 ;  /* 0x00000018030f7221 */ /* 0x041fe40000010100 */
[----:B------:R-:W-:Y:S01]  /*3160*/  FMUL.FTZ R17, R28, 1.4426950216293334961 ;  /* 0x3fb8aa3b1c117820 */ /* 0x000fe20000410000 */
[----:B------:R-:W0:Y:S01]  /*3170*/  LDS R24, [R6+0xe00] ;  /* 0x000e000006187984 */ /* 0x000e220000000800 */
[----:B------:R-:W2:Y:S01]  /*3180*/  MUFU.EX2 R13, R13 ;  /* 0x0000000d000d7308 */ /* 0x000ea20000000800 */
[----:B---3--:R-:W-:Y:S01]  /*3190*/  FADD.FTZ R10, -R3, R10 ;  /* 0x0000000a030a7221 */ /* 0x008fe20000010100 */
[----:B------:R-:W-:Y:S01]  /*31a0*/  FMUL.FTZ R15, R15, 1.4426950216293334961 ;  /* 0x3fb8aa3b0f0f7820 */ /* 0x000fe20000410000 */
[----:B------:R-:W3:Y:S02]  /*31b0*/  LDS R28, [R6+0x1000] ;  /* 0x00100000061c7984 */ /* 0x000ee40000000800 */
[----:B------:R-:W-:Y:S01]  /*31c0*/  FMUL.FTZ R10, R10, 1.4426950216293334961 ;  /* 0x3fb8aa3b0a0a7820 */ /* 0x000fe20000410000 */
[----:B----4-:R-:W-:-:S02]  /*31d0*/  FADD.FTZ R19, -R3, R30 ;  /* 0x0000001e03137221 */ /* 0x010fc40000010100 */
[----:B------:R-:W4:Y:S01]  /*31e0*/  LDS R30, [R6+0x1200] ;  /* 0x00120000061e7984 */ /* 0x000f220000000800 */
[----:B------:R-:W-:Y:S01]  /*31f0*/  FADD.FTZ R25, -R3, R32 ;  /* 0x0000002003197221 */ /* 0x000fe20000010100 */
[----:B------:R-:W1:Y:S01]  /*3200*/  MUFU.EX2 R15, R15 ;  /* 0x0000000f000f7308 */ /* 0x000e620000000800 */
[----:B------:R-:W-:Y:S01]  /*3210*/  FMUL.FTZ R19, R19, 1.4426950216293334961 ;  /* 0x3fb8aa3b13137820 */ /* 0x000fe20000410000 */
[----:B------:R-:W4:Y:S01]  /*3220*/  LDS R32, [R6+0x1400] ;  /* 0x0014000006207984 */ /* 0x000f220000000800 */
[----:B------:R-:W-:Y:S01]  /*3230*/  FADD.FTZ R14, -R3, R14 ;  /* 0x0000000e030e7221 */ /* 0x000fe20000010100 */
[----:B------:R-:W-:-:S03]  /*3240*/  FMUL.FTZ R25, R25, 1.4426950216293334961 ;  /* 0x3fb8aa3b19197820 */ /* 0x000fc60000410000 */
[----:B------:R-:W-:Y:S01]  /*3250*/  FMUL.FTZ R29, R14, 1.4426950216293334961 ;  /* 0x3fb8aa3b0e1d7820 */ /* 0x000fe20000410000 */
[----:B------:R-:W0:Y:S01]  /*3260*/  MUFU.EX2 R10, R10 ;  /* 0x0000000a000a7308 */ /* 0x000e220000000800 */
[C---:B------:R-:W-:Y:S01]  /*3270*/  FADD.FTZ R14, -R3.reuse, R12 ;  /* 0x0000000c030e7221 */ /* 0x040fe20000010100 */
[----:B--2---:R-:W-:Y:S01]  /*3280*/  STS [R6+-0x200], R13 ;  /* 0xfffe000d06007388 */ /* 0x004fe20000000800 */
[C---:B------:R-:W-:Y:S02]  /*3290*/  FADD.FTZ R34, -R3.reuse, R34 ;  /* 0x0000002203227221 */ /* 0x040fe40000010100 */
[----:B------:R-:W-:Y:S01]  /*32a0*/  FMUL.FTZ R31, R14, 1.4426950216293334961 ;  /* 0x3fb8aa3b0e1f7820 */ /* 0x000fe20000410000 */
[----:B------:R-:W2:Y:S01]  /*32b0*/  LDS R12, [R6+0x1800] ;  /* 0x00180000060c7984 */ /* 0x000ea20000000800 */
[----:B------:R-:W-:Y:S01]  /*32c0*/  FMUL.FTZ R34, R34, 1.4426950216293334961 ;  /* 0x3fb8aa3b22227820 */ /* 0x000fe20000410000 */
[----:B------:R-:W3:Y:S02]  /*32d0*/  MUFU.EX2 R17, R17 ;  /* 0x0000001100117308 */ /* 0x000ee40000000800 */
[----:B------:R-:W2:Y:S04]  /*32e0*/  LDS R14, [R6+0x1a00] ;  /* 0x001a0000060e7984 */ /* 0x000ea80000000800 */
[----:B-1----:R-:W-:Y:S02]  /*32f0*/  STS [R6], R15 ;  /* 0x0000000f06007388 */ /* 0x002fe40000000800 */
[----:B------:R-:W1:Y:S01]  /*3300*/  MUFU.EX2 R19, R19 ;  /* 0x0000001300137308 */ /* 0x000e620000000800 */
[C---:B------:R-:W-:Y:S01]  /*3310*/  FADD.FTZ R22, -R3.reuse, R22 ;  /* 0x0000001603167221 */ /* 0x040fe20000010100 */
[----:B0-----:R-:W-:Y:S03]  /*3320*/  STS [R6+-0x400], R10 ;  /* 0xfffc000a06007388 */ /* 0x001fe60000000800 */
[----:B------:R-:W-:Y:S01]  /*3330*/  FMUL.FTZ R22, R22, 1.4426950216293334961 ;  /* 0x3fb8aa3b16167820 */ /* 0x000fe20000410000 */
[----:B------:R-:W-:-:S02]  /*3340*/  FADD.FTZ R24, -R3, R24 ;  /* 0x0000001803187221 */ /* 0x000fc40000010100 */
[----:B------:R-:W0:Y:S01]  /*3350*/  MUFU.EX2 R25, R25 ;  /* 0x0000001900197308 */ /* 0x000e220000000800 */
[C---:B---3--:R-:W-:Y:S01]  /*3360*/  FADD.FTZ R28, -R3.reuse, R28 ;  /* 0x0000001c031c7221 */ /* 0x048fe20000010100 */
[----:B------:R-:W-:Y:S01]  /*3370*/  FMUL.FTZ R24, R24, 1.4426950216293334961 ;  /* 0x3fb8aa3b18187820 */ /* 0x000fe20000410000 */
[----:B------:R-:W-:Y:S02]  /*3380*/  STS [R6+0x200], R17 ;  /* 0x0002001106007388 */ /* 0x000fe40000000800 */
[----:B------:R-:W-:Y:S01]  /*3390*/  FMUL.FTZ R28, R28, 1.4426950216293334961 ;  /* 0x3fb8aa3b1c1c7820 */ /* 0x000fe20000410000 */
[C---:B----4-:R-:W-:Y:S02]  /*33a0*/  FADD.FTZ R30, -R3.reuse, R30 ;  /* 0x0000001e031e7221 */ /* 0x050fe40000010100 */
[----:B------:R3:W4:Y:S01]  /*33b0*/  MUFU.EX2 R33, R22 ;  /* 0x0000001600217308 */ /* 0x0007220000000800 */
[----:B-1----:R-:W-:Y:S01]  /*33c0*/  STS [R6+0x400], R19 ;  /* 0x0004001306007388 */ /* 0x002fe20000000800 */
[----:B------:R-:W-:Y:S01]  /*33d0*/  FMUL.FTZ R30, R30, 1.4426950216293334961 ;  /* 0x3fb8aa3b1e1e7820 */ /* 0x000fe20000410000 */
[----:B------:R-:W-:-:S04]  /*33e0*/  FADD.FTZ R32, -R3, R32 ;  /* 0x0000002003207221 */ /* 0x000fc80000010100 */
[----:B------:R-:W-:Y:S01]  /*33f0*/  FMUL.FTZ R32, R32, 1.4426950216293334961 ;  /* 0x3fb8aa3b20207820 */ /* 0x000fe20000410000 */
[----:B------:R-:W1:Y:S01]  /*3400*/  MUFU.EX2 R29, R29 ;  /* 0x0000001d001d7308 */ /* 0x000e620000000800 */
[----:B---3--:R-:W-:Y:S01]  /*3410*/  FADD.FTZ R22, R10, R5 ;  /* 0x000000050a167221 */ /* 0x008fe20000010000 */
[----:B0-----:R-:W-:Y:S03]  /*3420*/  STS [R6+0x600], R25 ;  /* 0x0006001906007388 */ /* 0x001fe60000000800 */
[----:B------:R-:W-:Y:S01]  /*3430*/  FADD.FTZ R22, R22, R13 ;  /* 0x0000000d16167221 */ /* 0x000fe20000010000 */
[C---:B--2---:R-:W-:Y:S02]  /*3440*/  FADD.FTZ R12, -R3.reuse, R12 ;  /* 0x0000000c030c7221 */ /* 0x044fe40000010100 */
[----:B------:R-:W0:Y:S01]  /*3450*/  MUFU.EX2 R31, R31 ;  /* 0x0000001f001f7308 */ /* 0x000e220000000800 */
[----:B------:R-:W-:Y:S01]  /*3460*/  FADD.FTZ R22, R22, R15 ;  /* 0x0000000f16167221 */ /* 0x000fe20000010000 */
[----:B------:R-:W-:Y:S01]  /*3470*/  FADD.FTZ R14, -R3, R14 ;  /* 0x0000000e030e7221 */ /* 0x000fe20000010100 */
[----:B------:R-:W-:Y:S01]  /*3480*/  FMUL.FTZ R12, R12, 1.4426950216293334961 ;  /* 0x3fb8aa3b0c0c7820 */ /* 0x000fe20000410000 */
[----:B----4-:R-:W-:Y:S01]  /*3490*/  STS [R6+0xc00], R33 ;  /* 0x000c002106007388 */ /* 0x010fe20000000800 */
[----:B------:R-:W-:Y:S01]  /*34a0*/  FADD.FTZ R22, R22, R17 ;  /* 0x0000001116167221 */ /* 0x000fe20000010000 */
[----:B------:R-:W-:-:S02]  /*34b0*/  FMUL.FTZ R14, R14, 1.4426950216293334961 ;  /* 0x3fb8aa3b0e0e7820 */ /* 0x000fc40000410000 */
[----:B------:R-:W2:Y:S01]  /*34c0*/  MUFU.EX2 R35, R24 ;  /* 0x0000001800237308 */ /* 0x000ea20000000800 */
[----:B------:R-:W-:Y:S01]  /*34d0*/  FADD.FTZ R22, R22, R19 ;  /* 0x0000001316167221 */ /* 0x000fe20000010000 */
[----:B-1----:R-:W-:Y:S03]  /*34e0*/  STS [R6+0x800], R29 ;  /* 0x0008001d06007388 */ /* 0x002fe60000000800 */
[----:B------:R-:W-:-:S03]  /*34f0*/  FADD.FTZ R22, R22, R25 ;  /* 0x0000001916167221 */ /* 0x000fc60000010000 */
[----:B------:R-:W1:Y:S01]  /*3500*/  MUFU.EX2 R37, R28 ;  /* 0x0000001c00257308 */ /* 0x000e620000000800 */
[----:B------:R-:W-:Y:S01]  /*3510*/  FADD.FTZ R22, R22, R29 ;  /* 0x0000001d16167221 */ /* 0x000fe20000010000 */
[----:B0-----:R-:W-:Y:S03]  /*3520*/  STS [R6+0xa00], R31 ;  /* 0x000a001f06007388 */ /* 0x001fe60000000800 */
[----:B------:R-:W-:-:S03]  /*3530*/  FADD.FTZ R22, R22, R31 ;  /* 0x0000001f16167221 */ /* 0x000fc60000010000 */
[----:B------:R-:W0:Y:S01]  /*3540*/  MUFU.EX2 R39, R30 ;  /* 0x0000001e00277308 */ /* 0x000e220000000800 */
[----:B------:R-:W-:Y:S01]  /*3550*/  FADD.FTZ R22, R22, R33 ;  /* 0x0000002116167221 */ /* 0x000fe20000010000 */
[----:B--2---:R-:W-:Y:S03]  /*3560*/  STS [R6+0xe00], R35 ;  /* 0x000e002306007388 */ /* 0x004fe60000000800 */
[----:B------:R-:W-:-:S03]  /*3570*/  FADD.FTZ R22, R22, R35 ;  /* 0x0000002316167221 */ /* 0x000fc60000010000 */
        /* <DEDUP_REMOVED lines=8> */
[----:B------:R2:W-:Y:S06]  /*3600*/  STS [R6+0x1400], R5 ;  /* 0x0014000506007388 */ /* 0x0005ec0000000800 */
[----:B------:R-:W3:Y:S01]  /*3610*/  MUFU.EX2 R45, R14 ;  /* 0x0000000e002d7308 */ /* 0x000ee20000000800 */
[----:B-1----:R-:W-:Y:S01]  /*3620*/  FADD.FTZ R22, R22, R41 ;  /* 0x0000002916167221 */ /* 0x002fe20000010000 */
[----:B------:R-:W-:Y:S03]  /*3630*/  STS [R6+0x1600], R41 ;  /* 0x0016002906007388 */ /* 0x000fe60000000800 */
[----:B0-----:R-:W-:Y:S01]  /*3640*/  FADD.FTZ R22, R22, R43 ;  /* 0x0000002b16167221 */ /* 0x001fe20000010000 */
[----:B------:R-:W-:Y:S04]  /*3650*/  STS [R6+0x1800], R43 ;  /* 0x0018002b06007388 */ /* 0x000fe80000000800 */
[----:B---3--:R0:W-:Y:S01]  /*3660*/  STS [R6+0x1a00], R45 ;  /* 0x001a002d06007388 */ /* 0x0081e20000000800 */
[----:B--2---:R-:W-:Y:S01]  /*3670*/  FADD.FTZ R5, R22, R45 ;  /* 0x0000002d16057221 */ /* 0x004fe20000010000 */
[----:B0-----:R-:W-:Y:S01]  /*3680*/  IADD3 R6, R6, 0x2000, RZ ;  /* 0x0000200006067810 */ /* 0x001fe20007ffe0ff */
[----:B------:R-:W-:Y:S06]  /*3690*/  @!P2 BRA `(.L_x_20667) ;  /* 0xfffffff80070a947 */ /* 0x000fec000383ffff */
.L_x_20666:
[----:B------:R-:W-:Y:S05]  /*36a0*/  BSYNC B1 ;  /* 0x0000000000017941 */ /* 0x000fea0003800000 */
.L_x_20665:
        /* <DEDUP_REMOVED lines=10> */
[----:B0-----:R-:W0:Y:S04]  /*3750*/  LDS R24, [R6+0x400] ;  /* 0x0004000006187984 */ /* 0x001e280000000800 */
[----:B------:R-:W0:Y:S04]  /*3760*/  LDS R28, [R6+0x600] ;  /* 0x00060000061c7984 */ /* 0x000e280000000800 */
[----:B-----5:R-:W0:Y:S04]  /*3770*/  LDS R30, [R6+0x800] ;  /* 0x00080000061e7984 */ /* 0x020e280000000800 */
        /* <DEDUP_REMOVED lines=42> */
.L_x_20669:
[----:B------:R-:W-:Y:S05]  /*3a20*/  BSYNC B1 ;  /* 0x0000000000017941 */ /* 0x000fea0003800000 */
.L_x_20668:
        /* <DEDUP_REMOVED lines=26> */
.L_x_20661:
[----:B------:R-:W-:Y:S05]  /*3bd0*/  BSYNC B0 ;  /* 0x0000000000007941 */ /* 0x000fea0003800000 */
.L_x_20660:
[----:B----4-:R-:W2:Y:S01]  /*3be0*/  SHFL.BFLY PT, R4, R5, 0x10, 0x1f ;  /* 0x0e001f0005047f89 */ /* 0x010ea200000e0000 */
[----:B------:R-:W-:Y:S01]  /*3bf0*/  LOP3.LUT P0, R12, R18, 0x1f, RZ, 0xc0, !PT ;  /* 0x0000001f120c7812 */ /* 0x000fe2000780c0ff */
[----:B------:R-:W-:Y:S03]  /*3c00*/  BSSY B0, `(.L_x_20670) ;  /* 0x00000b3000007945 */ /* 0x000fe60003800000 */
[----:B------:R-:W-:-:S09]  /*3c10*/  ISETP.GT.U32.AND P2, PT, R12, 0x3, PT ;  /* 0x000000030c00780c */ /* 0x000fd20003f44070 */
[----:B------:R-:W3:Y:S04]  /*3c20*/  @!P0 S2R R14, SR_CgaCtaId ;  /* 0x00000000000e8919 */ /* 0x000ee80000008800 */
[----:B------:R-:W4:Y:S01]  /*3c30*/  @!P2 S2R R22, SR_CgaCtaId ;  /* 0x000000000016a919 */ /* 0x000f220000008800 */
[----:B--2---:R-:W-:-:S05]  /*3c40*/  FADD.FTZ R4, R4, R5 ;  /* 0x0000000504047221 */ /* 0x004fca0000010000 */
[----:B------:R-:W2:Y:S02]  /*3c50*/  SHFL.BFLY PT, R7, R4, 0x8, 0x1f ;  /* 0x0d001f0004077f89 */ /* 0x000ea400000e0000 */
[----:B--2---:R-:W-:Y:S01]  /*3c60*/  FADD.FTZ R7, R4, R7 ;  /* 0x0000000704077221 */ /* 0x004fe20000010000 */
[----:B------:R-:W-:-:S04]  /*3c70*/  @!P0 MOV R4, 0x400 ;  /* 0x0000040000048802 */ /* 0x000fc80000000f00 */
[----:B------:R-:W2:Y:S01]  /*3c80*/  SHFL.BFLY PT, R6, R7, 0x4, 0x1f ;  /* 0x0c801f0007067f89 */ /* 0x000ea200000e0000 */
[----:B------:R-:W-:Y:S02]  /*3c90*/  @!P0 IADD3 R5, R4, 0x40, RZ ;  /* 0x0000004004058810 */ /* 0x000fe40007ffe0ff */
[----:B------:R-:W-:Y:S02]  /*3ca0*/  @!P0 SHF.R.U32.HI R4, RZ, 0x3, R18 ;  /* 0x00000003ff048819 */ /* 0x000fe40000011612 */
[----:B---3--:R-:W-:Y:S02]  /*3cb0*/  @!P0 LEA R5, R14, R5, 0x18 ;  /* 0x000000050e058211 */ /* 0x008fe400078ec0ff */
[----:B------:R-:W-:-:S05]  /*3cc0*/  @!P0 LOP3.LUT R4, R4, 0x1ffffffc, RZ, 0xc0, !PT ;  /* 0x1ffffffc04048812 */ /* 0x000fca00078ec0ff */
[----:B------:R-:W-:Y:S02]  /*3cd0*/  @!P0 IMAD.IADD R5, R4, 0x1, R5 ;  /* 0x0000000104058824 */ /* 0x000fe400078e0205 */
[----:B--2---:R-:W-:Y:S01]  /*3ce0*/  FADD.FTZ R6, R7, R6 ;  /* 0x0000000607067221 */ /* 0x004fe20000010000 */
[----:B------:R-:W-:-:S04]  /*3cf0*/  @!P2 MOV R7, 0x400 ;  /* 0x000004000007a802 */ /* 0x000fc80000000f00 */
[----:B------:R-:W2:Y:S01]  /*3d00*/  SHFL.BFLY PT, R13, R6, 0x2, 0x1f ;  /* 0x0c401f00060d7f89 */ /* 0x000ea200000e0000 */
[----:B------:R-:W-:-:S05]  /*3d10*/  @!P2 VIADD R7, R7, 0x40 ;  /* 0x000000400707a836 */ /* 0x000fca0000000000 */
        /* <DEDUP_REMOVED lines=15> */
[----:B------:R-:W-:Y:S01]  /*3e10*/  MOV R6, 0xffffffe0 ;  /* 0xffffffe000067802 */ /* 0x000fe20000000f00 */
[----:B------:R-:W-:Y:S01]  /*3e20*/  BSSY B1, `(.L_x_20672) ;  /* 0x000001f000017945 */ /* 0x000fe20003800000 */
[----:B------:R-:W-:-:S03]  /*3e30*/  IMAD.MOV.U32 R10, RZ, RZ, R18 ;  /* 0x000000ffff0a7224 */ /* 0x000fc600078e0012 */
        /* <DEDUP_REMOVED lines=21> */
.L_x_20674:
        /* <DEDUP_REMOVED lines=8> */
.L_x_20673:
[----:B------:R-:W-:Y:S05]  /*4010*/  BSYNC B1 ;  /* 0x0000000000017941 */ /* 0x000fea0003800000 */
.L_x_20672:
        /* <DEDUP_REMOVED lines=14> */
.L_x_20677:
[----:B------:R-:W2:Y:S01]  /*4100*/  LDS R28, [R6+-0x400] ;  /* 0xfffc0000061c7984 */ /* 0x000ea20000000800 */
[----:B------:R-:W-:-:S03]  /*4110*/  VIADD R10, R10, 0x800 ;  /* 0x000008000a0a7836 */ /* 0x000fc60000000000 */
[----:B-----5:R-:W3:Y:S02]  /*4120*/  LDS R30, [R6+-0x200] ;  /* 0xfffe0000061e7984 */ /* 0x020ee40000000800 */
[----:B------:R-:W-:Y:S02]  /*4130*/  ISETP.GE.AND P1, PT, R10, R7, PT ;  /* 0x000000070a00720c */ /* 0x000fe40003f26270 */
[----:B------:R-:W4:Y:S04]  /*4140*/  LDS R32, [R6] ;  /* 0x0000000006207984 */ /* 0x000f280000000800 */
[----:B------:R-:W1:Y:S04]  /*4150*/  LDS R34, [R6+0x200] ;  /* 0x0002000006227984 */ /* 0x000e680000000800 */
        /* <DEDUP_REMOVED lines=10> */
[----:B0-----:R-:W0:Y:S01]  /*4200*/  LDS R24, [R6+0x1400] ;  /* 0x0014000006187984 */ /* 0x001e220000000800 */
[----:B----4-:R-:W-:-:S03]  /*4210*/  FMUL.FTZ R17, R32, R5 ;  /* 0x0000000520117220 */ /* 0x010fc60000410000 */
[----:B------:R-:W3:Y:S01]  /*4220*/  LDS R22, [R6+0x1600] ;  /* 0x0016000006167984 */ /* 0x000ee20000000800 */
[----:B-1----:R-:W-:-:S03]  /*4230*/  FMUL.FTZ R19, R34, R5 ;  /* 0x0000000522137220 */ /* 0x002fc60000410000 */
[----:B------:R-:W1:Y:S01]  /*4240*/  LDS R14, [R6+0x1800] ;  /* 0x00180000060e7984 */ /* 0x000e620000000800 */
        /* <DEDUP_REMOVED lines=12> */
[-C--:B------:R-:W-:Y:S01]  /*4310*/  FMUL.FTZ R37, R37, R5.reuse ;  /* 0x0000000525257220 */ /* 0x080fe20000410000 */
[-C--:B------:R-:W-:Y:S02]  /*4320*/  FMUL.FTZ R39, R39, R5.reuse ;  /* 0x0000000527277220 */ /* 0x080fe40000410000 */
[----:B------:R-:W-:Y:S01]  /*4330*/  STS [R6+0x600], R29 ;  /* 0x0006001d06007388 */ /* 0x000fe20000000800 */
[----:B0-----:R-:W-:-:S03]  /*4340*/  FMUL.FTZ R15, R24, R5 ;  /* 0x00000005180f7220 */ /* 0x001fc60000410000 */
[----:B------:R-:W-:Y:S01]  /*4350*/  STS [R6+0x800], R13 ;  /* 0x0008000d06007388 */ /* 0x000fe20000000800 */
[----:B---3--:R-:W-:-:S03]  /*4360*/  FMUL.FTZ R17, R22, R5 ;  /* 0x0000000516117220 */ /* 0x008fc60000410000 */
[----:B------:R-:W-:Y:S01]  /*4370*/  STS [R6+0xa00], R31 ;  /* 0x000a001f06007388 */ /* 0x000fe20000000800 */
[----:B-1----:R-:W-:-:S03]  /*4380*/  FMUL.FTZ R19, R14, R5 ;  /* 0x000000050e137220 */ /* 0x002fc60000410000 */
        /* <DEDUP_REMOVED lines=11> */
.L_x_20676:
[----:B------:R-:W-:Y:S05]  /*4440*/  BSYNC B1 ;  /* 0x0000000000017941 */ /* 0x000fea0003800000 */
.L_x_20675:
        /* <DEDUP_REMOVED lines=9> */
[----:B0-----:R-:W0:Y:S04]  /*44e0*/  LDS R24, [R6+0x200] ;  /* 0x0002000006187984 */ /* 0x001e280000000800 */
[----:B------:R-:W1:Y:S04]  /*44f0*/  LDS R28, [R6+0x400] ;  /* 0x00040000061c7984 */ /* 0x000e680000000800 */
[----:B-----5:R-:W1:Y:S04]  /*4500*/  LDS R30, [R6+0x600] ;  /* 0x00060000061e7984 */ /* 0x020e680000000800 */
[----:B------:R-:W1:Y:S04]  /*4510*/  LDS R32, [R6+0x800] ;  /* 0x0008000006207984 */ /* 0x000e680000000800 */
[----:B------:R-:W1:Y:S01]  /*4520*/  LDS R34, [R6+0xa00] ;  /* 0x000a000006227984 */ /* 0x000e620000000800 */
        /* <DEDUP_REMOVED lines=17> */
.L_x_20679:
[----:B------:R-:W-:Y:S05]  /*4640*/  BSYNC B1 ;  /* 0x0000000000017941 */ /* 0x000fea0003800000 */
.L_x_20678:
        /* <DEDUP_REMOVED lines=14> */
.L_x_20671:
[----:B------:R-:W-:Y:S05]  /*4730*/  BSYNC B0 ;  /* 0x0000000000007941 */ /* 0x000fea0003800000 */
.L_x_20670:
        /* <DEDUP_REMOVED lines=26> */
[----:B---3--:R-:W-:Y:S01]  /*48e0*/  IMAD.U32 R6, RZ, RZ, UR6 ;  /* 0x00000006ff067e24 */ /* 0x008fe2000f8e00ff */
[----:B------:R-:W-:Y:S02]  /*48f0*/  MOV R12, UR4 ;  /* 0x00000004000c7c02 */ /* 0x000fe40008000f00 */
[----:B------:R-:W-:Y:S02]  /*4900*/  IMAD.U32 R7, RZ, RZ, UR7 ;  /* 0x00000007ff077e24 */ /* 0x000fe4000f8e00ff */
[----:B------:R-:W-:-:S03]  /*4910*/  IMAD.U32 R13, RZ, RZ, UR5 ;  /* 0x00000005ff0d7e24 */ /* 0x000fc6000f8e00ff */
[----:B------:R4:W-:Y:S04]  /*4920*/  STG.E desc[UR10][R6.64], R3 ;  /* 0x0000000306007986 */ /* 0x0009e8000c10190a */
[----:B--2---:R4:W-:Y:S02]  /*4930*/  STG.E desc[UR10][R12.64], R4 ;  /* 0x000000040c007986 */ /* 0x0049e4000c10190a */
.L_x_20681:
[----:B------:R-:W-:Y:S05]  /*4940*/  BSYNC B0 ;  /* 0x0000000000007941 */ /* 0x000fea0003800000 */
.L_x_20680:
[----:B------:R-:W-:Y:S01]  /*4950*/  ULDC UR12, c[0x0][0x26c] ;  /* 0x00009b00000c7ab9 */ /* 0x000fe20000000800 */
[----:B------:R-:W-:Y:S01]  /*4960*/  ULDC.64 UR6, c[0x0][0x238] ;  /* 0x00008e0000067ab9 */ /* 0x000fe20000000a00 */
[----:B------:R-:W-:Y:S01]  /*4970*/  BSSY B1, `(.L_x_20682) ;  /* 0x00000f5000017945 */ /* 0x000fe20003800000 */
[----:B0-----:R-:W-:-:S03]  /*4980*/  @P1 CS2R R24, SRZ ;  /* 0x0000000000181805 */ /* 0x001fc6000001ff00 */
[----:B------:R-:W-:Y:S05]  /*4990*/  @P1 BRA `(.L_x_20683) ;  /* 0x0000000c00c81947 */ /* 0x000fea0003800000 */
[----:B---34-:R-:W0:Y:S01]  /*49a0*/  I2F.RP R7, R20 ;  /* 0x0000001400077306 */ /* 0x018e220000209400 */
[----:B------:R-:W3:Y:S01]  /*49b0*/  S2UR UR4, SR_CTAID.Y ;  /* 0x00000000000479c3 */ /* 0x000ee20000002600 */
[----:B-----5:R-:W4:Y:S01]  /*49c0*/  S2R R30, SR_CTAID.Z ;  /* 0x00000000001e7919 */ /* 0x020f220000002700 */
[----:B------:R-:W-:Y:S01]  /*49d0*/  ULDC.64 UR8, c[0x0][0x248] ;  /* 0x0000920000087ab9 */ /* 0x000fe20000000a00 */
[----:B------:R-:W-:Y:S02]  /*49e0*/  IADD3 R10, -R2, 0x1, RZ ;  /* 0x00000001020a7810 */ /* 0x000fe40007ffe1ff */
[----:B------:R-:W-:-:S03]  /*49f0*/  CS2R R24, SRZ ;  /* 0x0000000000187805 */ /* 0x000fc6000001ff00 */
[----:B-1----:R-:W3:Y:S01]  /*4a00*/  LDC R3, c[0x0][0x258] ;  /* 0x00009600ff037b82 */ /* 0x002ee20000000800 */
[----:B0-----:R-:W2:Y:S07]  /*4a10*/  MUFU.RCP R7, R7 ;  /* 0x0000000700077308 */ /* 0x001eae0000001000 */
[----:B------:R-:W0:Y:S08]  /*4a20*/  S2UR UR5, SR_CgaCtaId ;  /* 0x00000000000579c3 */ /* 0x000e300000008800 */
[----:B------:R-:W1:Y:S01]  /*4a30*/  LDC R33, c[0x0][0x26c] ;  /* 0x00009b00ff217b82 */ /* 0x000e620000000800 */
[----:B--2---:R-:W-:-:S02]  /*4a40*/  VIADD R5, R7, 0xffffffe ;  /* 0x0ffffffe07057836 */ /* 0x004fc40000000000 */
[----:B---3--:R-:W-:Y:S01]  /*4a50*/  IMAD R4, R3, UR4, RZ ;  /* 0x0000000403047c24 */ /* 0x008fe2000f8e02ff */
[----:B------:R-:W-:Y:S01]  /*4a60*/  SHF.R.S32.HI R3, RZ, 0x1f, R11 ;  /* 0x0000001fff037819 */ /* 0x000fe2000001140b */
[----:B------:R-:W-:Y:S01]  /*4a70*/  UMOV UR4, 0x400 ;  /* 0x0000040000047882 */ /* 0x000fe20000000000 */
[----:B----4-:R-:W-:Y:S01]  /*4a80*/  IMAD R32, R30, 0x20, R9 ;  /* 0x000000201e207824 */ /* 0x010fe200078e0209 */
[----:B------:R-:W2:Y:S01]  /*4a90*/  F2I.FTZ.U32.TRUNC.NTZ R5, R5 ;  /* 0x0000000500057305 */ /* 0x000ea2000021f000 */
[----:B------:R-:W-:Y:S01]  /*4aa0*/  IADD3 R6, P0, R4, R11, RZ ;  /* 0x0000000b04067210 */ /* 0x000fe20007f1e0ff */
[----:B------:R-:W-:Y:S02]  /*4ab0*/  UIADD3 UR4, UR4, 0x60, URZ ;  /* 0x0000006004047890 */ /* 0x000fe4000fffe03f */
[----:B------:R-:W-:Y:S02]  /*4ac0*/  SHF.L.U32 R32, R32, 0x4, RZ ;  /* 0x0000000420207819 */ /* 0x000fe400000006ff */
[----:B------:R-:W-:Y:S01]  /*4ad0*/  LEA.HI.X.SX32 R3, R4, R3, 0x1, P0 ;  /* 0x0000000304037211 */ /* 0x000fe200000f0eff */
[----:B------:R-:W-:Y:S01]  /*4ae0*/  IMAD.MOV.U32 R4, RZ, RZ, RZ ;  /* 0x000000ffff047224 */ /* 0x000fe200078e00ff */
[----:B------:R-:W-:Y:S01]  /*4af0*/  LEA R22, P0, R6, UR8, 0x2 ;  /* 0x0000000806167c11 */ /* 0x000fe2000f8010ff */
[----:B0-----:R-:W-:Y:S01]  /*4b00*/  ULEA UR4, UR5, UR4, 0x18 ;  /* 0x0000000405047291 */ /* 0x001fe2000f8ec03f */
[----:B------:R-:W-:-:S02]  /*4b10*/  ULDC UR8, c[0x0][0x28c] ;  /* 0x0000a30000087ab9 */ /* 0x000fc40000000800 */
[----:B------:R-:W-:Y:S01]  /*4b20*/  LEA.HI.X R19, R6, UR9, R3, 0x2, P0 ;  /* 0x0000000906137c11 */ /* 0x000fe200080f1403 */
[----:B------:R-:W-:Y:S01]  /*4b30*/  ULDC UR9, c[0x0][0x270] ;  /* 0x00009c0000097ab9 */ /* 0x000fe20000000800 */
[----:B------:R-:W-:Y:S02]  /*4b40*/  LEA.HI R3, R0, R0, RZ, 0x1 ;  /* 0x0000000000037211 */ /* 0x000fe400078f08ff */
[----:B--2---:R-:W-:Y:S02]  /*4b50*/  IADD3 R21, RZ, -R5, RZ ;  /* 0x80000005ff157210 */ /* 0x004fe40007ffe0ff */
[----:B------:R-:W-:Y:S02]  /*4b60*/  IADD3 R28, R16, -UR8, RZ ;  /* 0x80000008101c7c10 */ /* 0x000fe4000fffe0ff */
[----:B-1----:R-:W-:Y:S01]  /*4b70*/  SHF.R.S32.HI R33, RZ, 0x1f, R33 ;  /* 0x0000001fff217819 */ /* 0x002fe20000011421 */
[----:B------:R-:W-:-:S04]  /*4b80*/  IMAD R21, R21, R20, RZ ;  /* 0x0000001415157224 */ /* 0x000fc800078e02ff */
[----:B------:R-:W-:Y:S01]  /*4b90*/  IMAD.HI.U32 R21, R5, R21, R4 ;  /* 0x0000001505157227 */ /* 0x000fe200078e0004 */
[----:B------:R-:W-:-:S03]  /*4ba0*/  LOP3.LUT R5, R3, 0xfffffffe, RZ, 0xc0, !PT ;  /* 0xfffffffe03057812 */ /* 0x000fc600078ec0ff */
[----:B------:R-:W-:Y:S02]  /*4bb0*/  IMAD.SHL.U32 R3, R3, 0x8, RZ ;  /* 0x0000000803037824 */ /* 0x000fe400078e00ff */
[----:B------:R-:W-:-:S03]  /*4bc0*/  IMAD.IADD R2, R0, 0x1, -R5 ;  /* 0x0000000100027824 */ /* 0x000fc600078e0a05 */
[----:B------:R-:W-:-:S05]  /*4bd0*/  LOP3.LUT R3, R3, 0xfffffff0, RZ, 0xc0, !PT ;  /* 0xfffffff003037812 */ /* 0x000fca00078ec0ff */
[----:B------:R-:W-:Y:S02]  /*4be0*/  IMAD R29, R2, 0x8, R3 ;  /* 0x00000008021d7824 */ /* 0x000fe400078e0203 */
[----:B------:R-:W-:Y:S02]  /*4bf0*/  IMAD R3, R9, 0x2, R2 ;  /* 0x0000000209037824 */ /* 0x000fe400078e0202 */
[----:B------:R-:W-:Y:S01]  /*4c00*/  IMAD R2, R23, UR9, RZ ;  /* 0x0000000917027c24 */ /* 0x000fe2000f8e02ff */
[----:B------:R-:W-:Y:S01]  /*4c10*/  SHF.R.S32.HI R31, RZ, 0x1f, R29 ;  /* 0x0000001fff1f7819 */ /* 0x000fe2000001141d */
[----:B------:R-:W-:Y:S01]  /*4c20*/  IMAD R30, R30, 0x40, R3 ;  /* 0x000000401e1e7824 */ /* 0x000fe200078e0203 */
[----:B------:R-:W-:Y:S02]  /*4c30*/  LEA R23, R3, UR4, 0x5 ;  /* 0x0000000403177c11 */ /* 0x000fe4000f8e28ff */
[----:B------:R-:W-:Y:S01]  /*4c40*/  SHF.R.S32.HI R3, RZ, 0x1f, R2 ;  /* 0x0000001fff037819 */ /* 0x000fe20000011402 */
[----:B------:R-:W-:-:S02]  /*4c50*/  IMAD.SHL.U32 R30, R30, 0x8, RZ ;  /* 0x000000081e1e7824 */ /* 0x000fc400078e00ff */
[----:B------:R-:W-:-:S07]  /*4c60*/  VIADD R23, R23, 0x10 ;  /* 0x0000001017177836 */ /* 0x000fce0000000000 */
.L_x_20690:
        /* <DEDUP_REMOVED lines=22> */
[----:B------:R-:W-:Y:S02]  /*4dd0*/  IMAD.MOV.U32 R13, RZ, RZ, R4 ;  /* 0x000000ffff0d7224 */ /* 0x000fe400078e0004 */
[----:B------:R-:W-:Y:S02]  /*4de0*/  IMAD.MOV.U32 R4, RZ, RZ, RZ ;  /* 0x000000ffff047224 */ /* 0x000fe400078e00ff */
[----:B------:R-:W-:Y:S01]  /*4df0*/  @!P2 IMAD.MOV R13, RZ, RZ, -R13 ;  /* 0x000000ffff0da224 */ /* 0x000fe200078e0a0d */
[----:B------:R-:W-:Y:S01]  /*4e00*/  @!P1 LOP3.LUT R13, RZ, R7, RZ, 0x33, !PT ;  /* 0x00000007ff0d9212 */ /* 0x000fe200078e33ff */
[----:B0-----:R-:W-:Y:S01]  /*4e10*/  IMAD.MOV R15, RZ, RZ, -R5 ;  /* 0x000000ffff0f7224 */ /* 0x001fe200078e0a05 */
[----:B------:R-:W-:Y:S02]  /*4e20*/  ISETP.NE.AND P2, PT, R16, RZ, PT ;  /* 0x000000ff1000720c */ /* 0x000fe40003f45270 */
[----:B------:R-:W-:Y:S01]  /*4e30*/  IADD3 R7, R8, R13, RZ ;  /* 0x0000000d08077210 */ /* 0x000fe20007ffe0ff */
[----:B------:R-:W-:-:S03]  /*4e40*/  IMAD R15, R15, R6, RZ ;  /* 0x000000060f0f7224 */ /* 0x000fc600078e02ff */
        /* <DEDUP_REMOVED lines=18> */
[----:B------:R-:W2:Y:S02]  /*4f70*/  LDG.E.CONSTANT R4, desc[UR10][R4.64] ;  /* 0x0000000a04047981 */ /* 0x000ea4000c1e9900 */
[----:B--2---:R-:W-:Y:S01]  /*4f80*/  SHF.R.S32.HI R12, RZ, 0x1f, R4 ;  /* 0x0000001fff0c7819 */ /* 0x004fe20000011404 */
[----:B------:R-:W-:-:S04]  /*4f90*/  IMAD.WIDE.U32 R6, R4, UR12, R2 ;  /* 0x0000000c04067c25 */ /* 0x000fc8000f8e0002 */
[----:B------:R-:W-:Y:S01]  /*4fa0*/  IMAD R12, R12, UR12, RZ ;  /* 0x0000000c0c0c7c24 */ /* 0x000fe2000f8e02ff */
[----:B------:R-:W-:-:S03]  /*4fb0*/  IADD3 R6, P0, R29, R6, RZ ;  /* 0x000000061d067210 */ /* 0x000fc60007f1e0ff */
[----:B------:R-:W-:Y:S01]  /*4fc0*/  IMAD R12, R4, R33, R12 ;  /* 0x00000021040c7224 */ /* 0x000fe200078e020c */
[----:B------:R-:W-:-:S04]  /*4fd0*/  LEA R16, P1, R6, UR6, 0x1 ;  /* 0x0000000606107c11 */ /* 0x000fc8000f8208ff */
[----:B------:R-:W-:Y:S02]  /*4fe0*/  IADD3.X R7, R31, R7, R12, P0, !PT ;  /* 0x000000071f077210 */ /* 0x000fe400007fe40c */
[----:B------:R-:W0:Y:S02]  /*4ff0*/  LDS.128 R12, [R23] ;  /* 0x00000000170c7984 */ /* 0x000e240000000c00 */
[----:B------:R-:W-:Y:S02]  /*5000*/  LEA.HI.X R17, R6, UR7, R7, 0x1, P1 ;  /* 0x0000000706117c11 */ /* 0x000fe400088f0c07 */
[----:B------:R-:W1:Y:S04]  /*5010*/  LDS.128 R4, [R23+-0x10] ;  /* 0xfffff00017047984 */ /* 0x000e680000000c00 */
        /* <DEDUP_REMOVED lines=11> */
[----:B-1----:R-:W-:Y:S02]  /*50d0*/  F2FP.BF16.F32.PACK_AB R4, R5, R4 ;  /* 0x000000040504723e */ /* 0x002fe400000010ff */
[----:B------:R-:W-:-:S07]  /*50e0*/  F2FP.BF16.F32.PACK_AB R6, R7, R6 ;  /* 0x000000060706723e */ /* 0x000fce00000010ff */
[----:B--2---:R-:W-:Y:S05]  /*50f0*/  @P0 BRA `(.L_x_20687) ;  /* 0x0000000000780947 */ /* 0x004fea0003800000 */
[C---:B------:R-:W-:Y:S01]  /*5100*/  VIADD R16, R30.reuse, 0x2 ;  /* 0x000000021e107836 */ /* 0x040fe20000000000 */
[CC--:B------:R-:W-:Y:S01]  /*5110*/  ISETP.GE.AND P6, PT, R30.reuse, R27.reuse, PT ;  /* 0x0000001b1e00720c */ /* 0x0c0fe20003fc6270 */
[C---:B------:R-:W-:Y:S01]  /*5120*/  VIADD R44, R30.reuse, 0x3 ;  /* 0x000000031e2c7836 */ /* 0x040fe20000000000 */
[----:B-----5:R-:W-:Y:S01]  /*5130*/  PRMT R13, R39, 0x7632, R13 ;  /* 0x00007632270d7816 */ /* 0x020fe2000000000d */
[----:B------:R-:W-:Y:S01]  /*5140*/  VIADD R5, R30, 0x5 ;  /* 0x000000051e057836 */ /* 0x000fe20000000000 */
[-C--:B------:R-:W-:Y:S02]  /*5150*/  ISETP.GE.AND P1, PT, R16, R27.reuse, PT ;  /* 0x0000001b1000720c */ /* 0x080fe40003f26270 */
[----:B------:R-:W-:Y:S02]  /*5160*/  IADD3 R16, R30, 0x4, RZ ;  /* 0x000000041e107810 */ /* 0x000fe40007ffe0ff */
[-C--:B------:R-:W-:Y:S01]  /*5170*/  ISETP.GE.AND P5, PT, R44, R27.reuse, PT ;  /* 0x0000001b2c00720c */ /* 0x080fe20003fa6270 */
[----:B------:R-:W-:Y:S01]  /*5180*/  VIADD R44, R30, 0x6 ;  /* 0x000000061e2c7836 */ /* 0x000fe20000000000 */
[-C--:B------:R-:W-:Y:S01]  /*5190*/  ISETP.GE.AND P4, PT, R16, R27.reuse, PT ;  /* 0x0000001b1000720c */ /* 0x080fe20003f86270 */
[----:B------:R-:W-:Y:S01]  /*51a0*/  VIADD R16, R30, 0x7 ;  /* 0x000000071e107836 */ /* 0x000fe20000000000 */
[----:B------:R-:W-:-:S02]  /*51b0*/  ISETP.GE.AND P3, PT, R5, R27, PT ;  /* 0x0000001b0500720c */ /* 0x000fc40003f66270 */
[----:B------:R-:W-:Y:S02]  /*51c0*/  SEL R5, R40, RZ, !P1 ;  /* 0x000000ff28057207 */ /* 0x000fe40004800000 */
[-C--:B------:R-:W-:Y:S02]  /*51d0*/  ISETP.GE.AND P1, PT, R16, R27.reuse, PT ;  /* 0x0000001b1000720c */ /* 0x080fe40003f26270 */
[----:B------:R-:W-:Y:S02]  /*51e0*/  ISETP.GE.AND P2, PT, R44, R27, PT ;  /* 0x0000001b2c00720c */ /* 0x000fe40003f46270 */
[----:B------:R-:W-:Y:S02]  /*51f0*/  IADD3 R44, R30, 0x1, RZ ;  /* 0x000000011e2c7810 */ /* 0x000fe40007ffe0ff */
[----:B------:R-:W-:Y:S02]  /*5200*/  @P6 PRMT R34, RZ, 0x7610, R34 ;  /* 0x00007610ff226816 */ /* 0x000fe40000000022 */
[----:B------:R-:W-:-:S02]  /*5210*/  PRMT R40, R40, 0x7632, R40 ;  /* 0x0000763228287816 */ /* 0x000fc40000000028 */
[----:B------:R-:W-:Y:S02]  /*5220*/  ISETP.GE.AND P6, PT, R44, R27, PT ;  /* 0x0000001b2c00720c */ /* 0x000fe40003fc6270 */
[----:B------:R-:W-:Y:S02]  /*5230*/  PRMT R7, R34, 0x7632, R7 ;  /* 0x0000763222077816 */ /* 0x000fe40000000007 */
[----:B------:R-:W-:Y:S02]  /*5240*/  SEL R17, R42, RZ, !P2 ;  /* 0x000000ff2a117207 */ /* 0x000fe40005000000 */
        /* <DEDUP_REMOVED lines=9> */
.L_x_20687:
[----:B------:R-:W-:Y:S05]  /*52e0*/  BSYNC B2 ;  /* 0x0000000000027941 */ /* 0x000fea0003800000 */
.L_x_20686:
[----:B-----5:R-:W-:Y:S01]  /*52f0*/  HFMA2.MMA.BF16_V2 R13, R6, R40, -RZ ;  /* 0x00000028060d7235 */ /* 0x020fe200003000ff */
[----:B------:R-:W-:Y:S01]  /*5300*/  HMUL2.BF16_V2 R5, R4, R34 ;  /* 0x0000002204057232 */ /* 0x000fe20000200000 */
[----:B------:R-:W-:Y:S01]  /*5310*/  BSSY B2, `(.L_x_20688) ;  /* 0x000002d000027945 */ /* 0x000fe20003800000 */
[----:B------:R-:W-:-:S03]  /*5320*/  HMUL2.BF16_V2 R39, R12, R39 ;  /* 0x000000270c277232 */ /* 0x000fc60000200000 */
        /* <DEDUP_REMOVED lines=8> */
[----:B------:R-:W-:Y:S01]  /*53b0*/  FADD.FTZ R5, R5, R40 ;  /* 0x0000002805057221 */ /* 0x000fe20000010000 */
[----:B------:R-:W-:-:S02]  /*53c0*/  IMAD.U32 R34, R34, 0x10000, RZ ;  /* 0x0001000022227824 */ /* 0x000fc400078e00ff */
[----:B------:R-:W-:Y:S02]  /*53d0*/  IMAD.U32 R7, R7, 0x10000, RZ ;  /* 0x0001000007077824 */ /* 0x000fe400078e00ff */
[----:B------:R-:W-:Y:S01]  /*53e0*/  FADD.FTZ R16, R13, R16 ;  /* 0x000000100d107221 */ /* 0x000fe20000010000 */
        /* <DEDUP_REMOVED lines=9> */
[-C--:B------:R-:W-:Y:S02]  /*5480*/  ISETP.GE.AND P5, PT, R13, R27.reuse, PT ;  /* 0x0000001b0d00720c */ /* 0x080fe40003fa6270 */
[----:B------:R-:W-:Y:S01]  /*5490*/  ISETP.GE.AND P2, PT, R40, R27, PT ;  /* 0x0000001b2800720c */ /* 0x000fe20003f46270 */
[----:B------:R-:W-:Y:S01]  /*54a0*/  VIADD R40, R30, 0x7 ;  /* 0x000000071e287836 */ /* 0x000fe20000000000 */
[----:B------:R-:W-:-:S02]  /*54b0*/  PRMT R13, R36, 0x7632, R13 ;  /* 0x00007632240d7816 */ /* 0x000fc4000000000d */
[----:B------:R-:W-:Y:S02]  /*54c0*/  SEL R36, R36, RZ, !P4 ;  /* 0x000000ff24247207 */ /* 0x000fe40006000000 */
[----:B------:R-:W-:Y:S02]  /*54d0*/  SEL R13, R13, RZ, !P5 ;  /* 0x000000ff0d0d7207 */ /* 0x000fe40006800000 */
[-C--:B------:R-:W-:Y:S02]  /*54e0*/  ISETP.GE.AND P1, PT, R44, R27.reuse, PT ;  /* 0x0000001b2c00720c */ /* 0x080fe40003f26270 */
[----:B------:R-:W-:Y:S02]  /*54f0*/  ISETP.GE.AND P5, PT, R40, R27, PT ;  /* 0x0000001b2800720c */ /* 0x000fe40003fa6270 */
[----:B------:R-:W-:Y:S02]  /*5500*/  @P3 PRMT R35, RZ, 0x7610, R35 ;  /* 0x00007610ff233816 */ /* 0x000fe40000000023 */
[----:B------:R-:W-:-:S02]  /*5510*/  IADD3 R44, R30, 0x6, RZ ;  /* 0x000000061e2c7810 */ /* 0x000fc40007ffe0ff */
[--C-:B------:R-:W-:Y:S02]  /*5520*/  PRMT R36, R36, 0x5410, R13.reuse ;  /* 0x0000541024247816 */ /* 0x100fe4000000000d */
[----:B------:R-:W-:Y:S02]  /*5530*/  PRMT R13, R35, 0x7632, R13 ;  /* 0x00007632230d7816 */ /* 0x000fe4000000000d */
[----:B------:R-:W-:Y:S02]  /*5540*/  ISETP.GE.AND P4, PT, R44, R27, PT ;  /* 0x0000001b2c00720c */ /* 0x000fe40003f86270 */
[----:B------:R-:W-:Y:S02]  /*5550*/  SEL R40, R13, RZ, !P0 ;  /* 0x000000ff0d287207 */ /* 0x000fe40004000000 */
[----:B------:R-:W-:Y:S02]  /*5560*/  PRMT R17, R37, 0x7632, R17 ;  /* 0x0000763225117816 */ /* 0x000fe40000000011 */
[----:B------:R-:W-:-:S02]  /*5570*/  SEL R13, R38, RZ, !P4 ;  /* 0x000000ff260d7207 */ /* 0x000fc40006000000 */
[----:B------:R-:W-:Y:S02]  /*5580*/  SEL R44, R37, RZ, !P2 ;  /* 0x000000ff252c7207 */ /* 0x000fe40005000000 */
[----:B------:R-:W-:Y:S02]  /*5590*/  SEL R17, R17, RZ, !P1 ;  /* 0x000000ff11117207 */ /* 0x000fe40004800000 */
[----:B------:R-:W-:Y:S02]  /*55a0*/  @P5 PRMT R38, R13, 0x5410, RZ ;  /* 0x000054100d265816 */ /* 0x000fe400000000ff */
[----:B------:R-:W-:Y:S02]  /*55b0*/  PRMT R37, R44, 0x5410, R17 ;  /* 0x000054102c257816 */ /* 0x000fe40000000011 */
[----:B------:R-:W-:Y:S02]  /*55c0*/  PRMT R35, R35, 0x5410, R40 ;  /* 0x0000541023237816 */ /* 0x000fe40000000028 */
[----:B------:R-:W-:-:S07]  /*55d0*/  @!P5 PRMT R38, R13, 0x7610, R38 ;  /* 0x000076100d26d816 */ /* 0x000fce0000000026 */
.L_x_20689:
[----:B------:R-:W-:Y:S05]  /*55e0*/  BSYNC B2 ;  /* 0x0000000000027941 */ /* 0x000fea0003800000 */
.L_x_20688:
[----:B------:R-:W-:Y:S01]  /*55f0*/  HFMA2.MMA.BF16_V2 R4, R4, R35, -RZ ;  /* 0x0000002304047235 */ /* 0x000fe200003000ff */
[----:B------:R-:W-:Y:S01]  /*5600*/  HMUL2.BF16_V2 R6, R6, R36 ;  /* 0x0000002406067232 */ /* 0x000fe20000200000 */
[----:B------:R-:W-:Y:S01]  /*5610*/  F2FP.BF16.F32.PACK_AB R14, R15, R14 ;  /* 0x0000000e0f0e723e */ /* 0x000fe200000010ff */
[----:B------:R-:W-:Y:S01]  /*5620*/  FADD.FTZ R16, R5, R16 ;  /* 0x0000001005107221 */ /* 0x000fe20000010000 */
[----:B------:R-:W-:Y:S02]  /*5630*/  HMUL2.BF16_V2 R12, R12, R37 ;  /* 0x000000250c0c7232 */ /* 0x000fe40000200000 */
[----:B------:R-:W-:Y:S01]  /*5640*/  FADD.FTZ R7, R7, R34 ;  /* 0x0000002207077221 */ /* 0x000fe20000010000 */
[C---:B------:R-:W-:Y:S01]  /*5650*/  PRMT R13, R6.reuse, 0x7632, R13 ;  /* 0x00007632060d7816 */ /* 0x040fe2000000000d */
[C---:B------:R-:W-:Y:S01]  /*5660*/  HFMA2.MMA.BF16_V2 R42, R14.reuse, R42, -RZ ;  /* 0x0000002a0e2a7235 */ /* 0x040fe200003000ff */
[----:B------:R-:W-:Y:S01]  /*5670*/  SHF.L.U32 R6, R6, 0x10, RZ ;  /* 0x0000001006067819 */ /* 0x000fe200000006ff */
[----:B------:R-:W-:Y:S01]  /*5680*/  HFMA2.MMA.BF16_V2 R14, R14, R38, -RZ ;  /* 0x000000260e0e7235 */ /* 0x000fe200003000ff */
[----:B------:R-:W-:Y:S01]  /*5690*/  PRMT R5, R4, 0x7632, R5 ;  /* 0x0000763204057816 */ /* 0x000fe20000000005 */
[----:B------:R-:W-:-:S02]  /*56a0*/  IMAD.U32 R13, R13, 0x10000, RZ ;  /* 0x000100000d0d7824 */ /* 0x000fc400078e00ff */
[----:B------:R-:W-:Y:S01]  /*56b0*/  FADD.FTZ R7, R16, R7 ;  /* 0x0000000710077221 */ /* 0x000fe20000010000 */
[----:B------:R-:W-:Y:S02]  /*56c0*/  IMAD.U32 R4, R4, 0x10000, RZ ;  /* 0x0001000004047824 */ /* 0x000fe400078e00ff */
[----:B------:R-:W-:Y:S02]  /*56d0*/  IMAD.U32 R5, R5, 0x10000, RZ ;  /* 0x0001000005057824 */ /* 0x000fe400078e00ff */
[--C-:B------:R-:W-:Y:S01]  /*56e0*/  FADD.FTZ R17, R6, R13.reuse ;  /* 0x0000000d06117221 */ /* 0x100fe20000010000 */
[C---:B------:R-:W-:Y:S01]  /*56f0*/  PRMT R13, R12.reuse, 0x7632, R13 ;  /* 0x000076320c0d7816 */ /* 0x040fe2000000000d */
[----:B------:R-:W-:Y:S02]  /*5700*/  IMAD.U32 R12, R12, 0x10000, RZ ;  /* 0x000100000c0c7824 */ /* 0x000fe400078e00ff */
[--C-:B------:R-:W-:Y:S01]  /*5710*/  FADD.FTZ R4, R4, R5.reuse ;  /* 0x0000000504047221 */ /* 0x100fe20000010000 */
[----:B------:R-:W-:-:S02]  /*5720*/  PRMT R5, R42, 0x7610, R5 ;  /* 0x000076102a057816 */ /* 0x000fc40000000005 */
        /* <DEDUP_REMOVED lines=15> */
[----:B------:R-:W-:-:S07]  /*5820*/  FADD.FTZ R25, R25, R4 ;  /* 0x0000000419197221 */ /* 0x000fce0000010000 */
.L_x_20685:
[----:B------:R-:W-:Y:S05]  /*5830*/  BSYNC B0 ;  /* 0x0000000000007941 */ /* 0x000fea0003800000 */
.L_x_20684:
[----:B------:R-:W-:Y:S01]  /*5840*/  IADD3 R11, R11, 0x4, RZ ;  /* 0x000000040b0b7810 */ /* 0x000fe20007ffe0ff */
[----:B------:R-:W-:Y:S01]  /*5850*/  VIADD R30, R30, 0x40 ;  /* 0x000000401e1e7836 */ /* 0x000fe20000000000 */
[----:B------:R-:W-:Y:S01]  /*5860*/  IADD3 R22, P1, R22, 0x10, RZ ;  /* 0x0000001016167810 */ /* 0x000fe20007f3e0ff */
[----:B------:R-:W-:Y:S01]  /*5870*/  VIADD R23, R23, 0x100 ;  /* 0x0000010017177836 */ /* 0x000fe20000000000 */
[----:B------:R-:W-:Y:S01]  /*5880*/  ISETP.GE.AND P0, PT, R11, R26, PT ;  /* 0x0000001a0b00720c */ /* 0x000fe20003f06270 */
[----:B------:R-:W-:Y:S01]  /*5890*/  VIADD R32, R32, 0x40 ;  /* 0x0000004020207836 */ /* 0x000fe20000000000 */
[----:B------:R-:W-:-:S11]  /*58a0*/  IADD3.X R19, RZ, R19, RZ, P1, !PT ;  /* 0x00000013ff137210 */ /* 0x000fd60000ffe4ff */
[----:B------:R-:W-:Y:S05]  /*58b0*/  @!P0 BRA `(.L_x_20690) ;  /* 0xfffffff000ec8947 */ /* 0x000fea000383ffff */
.L_x_20683:
[----:B------:R-:W-:Y:S05]  /*58c0*/  BSYNC B1 ;  /* 0x0000000000017941 */ /* 0x000fea0003800000 */
.L_x_20682:
[----:B------:R-:W0:Y:S01]  /*58d0*/  S2UR UR5, SR_CgaCtaId ;  /* 0x00000000000579c3 */ /* 0x000e220000008800 */
[----:B-1--4-:R-:W1:Y:S01]  /*58e0*/  SHFL.BFLY PT, R3, R24, 0x1, 0x1f ;  /* 0x0c201f0018037f89 */ /* 0x012e6200000e0000 */
[C---:B--2---:R-:W-:Y:S01]  /*58f0*/  LOP3.LUT R4, R0.reuse, 0x1, RZ, 0xc0, !PT ;  /* 0x0000000100047812 */ /* 0x044fe200078ec0ff */
[----:B------:R-:W-:Y:S01]  /*5900*/  UMOV UR4, 0x400 ;  /* 0x0000040000047882 */ /* 0x000fe20000000000 */
[----:B------:R-:W-:Y:S01]  /*5910*/  LEA.HI R0, R0, R0, RZ, 0x1 ;  /* 0x0000000000007211 */ /* 0x000fe200078f08ff */
[----:B------:R-:W2:Y:S03]  /*5920*/  SHFL.BFLY PT, R2, R25, 0x1, 0x1f ;  /* 0x0c201f0019027f89 */ /* 0x000ea600000e0000 */
[----:B------:R-:W-:Y:S01]  /*5930*/  BAR.SYNC.DEFER_BLOCKING 0x0 ;  /* 0x0000000000007b1d */ /* 0x000fe20000010000 */
[----:B------:R-:W-:Y:S01]  /*5940*/  ISETP.NE.AND P2, PT, R4, RZ, PT ;  /* 0x000000ff0400720c */ /* 0x000fe20003f45270 */
[----:B------:R-:W-:Y:S01]  /*5950*/  UIADD3 UR4, UR4, 0x60, URZ ;  /* 0x0000006004047890 */ /* 0x000fe2000fffe03f */
[C---:B------:R-:W-:Y:S01]  /*5960*/  LOP3.LUT R4, R18.reuse, 0xffffffc0, RZ, 0xc0, !PT ;  /* 0xffffffc012047812 */ /* 0x040fe200078ec0ff */
[----:B---3--:R-:W-:Y:S01]  /*5970*/  VIADD R5, R18, 0x1f ;  /* 0x0000001f12057836 */ /* 0x008fe20000000000 */
[----:B------:R-:W-:Y:S01]  /*5980*/  SHF.R.S32.HI R0, RZ, 0x1, R0 ;  /* 0x00000001ff007819 */ /* 0x000fe20000011400 */
[----:B------:R-:W-:Y:S01]  /*5990*/  BSSY B0, `(.L_x_20691) ;  /* 0x0000014000007945 */ /* 0x000fe20003800000 */
[----:B------:R-:W-:-:S02]  /*59a0*/  ISETP.NE.OR P5, PT, R4, 0x40, P2 ;  /* 0x000000400400780c */ /* 0x000fc400017a5670 */
[C---:B------:R-:W-:Y:S01]  /*59b0*/  ISETP.GT.OR P0, PT, R18.reuse, 0x3f, P2 ;  /* 0x0000003f1200780c */ /* 0x040fe20001704670 */
[----:B------:R-:W-:Y:S01]  /*59c0*/  IMAD R9, R9, 0x20, R0 ;  /* 0x0000002009097824 */ /* 0x000fe200078e0200 */
[C---:B------:R-:W-:Y:S02]  /*59d0*/  LOP3.LUT R4, R18.reuse, 0xffffffe0, RZ, 0xc0, !PT ;  /* 0xffffffe012047812 */ /* 0x040fe400078ec0ff */
[----:B------:R-:W-:Y:S01]  /*59e0*/  ISETP.GT.U32.AND P3, PT, R5, 0x3e, PT ;  /* 0x0000003e0500780c */ /* 0x000fe20003f64070 */
[----:B0-----:R-:W-:Y:S01]  /*59f0*/  ULEA UR4, UR5, UR4, 0x18 ;  /* 0x0000000405047291 */ /* 0x001fe2000f8ec03f */
[----:B-1----:R-:W-:Y:S01]  /*5a00*/  FADD.FTZ R3, R3, R24 ;  /* 0x0000001803037221 */ /* 0x002fe20000010000 */
[----:B------:R-:W-:Y:S02]  /*5a10*/  ISETP.GT.OR P1, PT, R18, 0x1f, P2 ;  /* 0x0000001f1200780c */ /* 0x000fe40001724670 */
[----:B------:R-:W-:Y:S01]  /*5a20*/  ISETP.NE.OR P4, PT, R4, 0x20, P2 ;  /* 0x000000200400780c */ /* 0x000fe20001785670 */
[----:B--2---:R-:W-:Y:S01]  /*5a30*/  FADD.FTZ R2, R2, R25 ;  /* 0x0000001902027221 */ /* 0x004fe20000010000 */
        /* <DEDUP_REMOVED lines=9> */
.L_x_20692:
[----:B------:R-:W-:Y:S05]  /*5ad0*/  BSYNC B0 ;  /* 0x0000000000007941 */ /* 0x000fea0003800000 */
.L_x_20691:
        /* <DEDUP_REMOVED lines=10> */
.L_x_20694:
[----:B------:R-:W-:Y:S05]  /*5b80*/  BSYNC B0 ;  /* 0x0000000000007941 */ /* 0x000fea0003800000 */
.L_x_20693:
[----:B------:R-:W-:Y:S06]  /*5b90*/  BAR.SYNC.DEFER_BLOCKING 0x0 ;  /* 0x0000000000007b1d */ /* 0x000fec0000010000 */
[----:B------:R-:W-:Y:S05]  /*5ba0*/  @P3 EXIT ;  /* 0x000000000000394d */ /* 0x000fea0003800000 */
[----:B------:R-:W2:Y:S01]  /*5bb0*/  S2UR UR6, SR_CTAID.Y ;  /* 0x00000000000679c3 */ /* 0x000ea20000002600 */
[----:B------:R-:W-:Y:S01]  /*5bc0*/  ULDC UR5, c[0x0][0x14] ;  /* 0x0000050000057ab9 */ /* 0x000fe20000000800 */
[----:B------:R-:W-:-:S06]  /*5bd0*/  ULDC UR4, c[0x0][0xc] ;  /* 0x0000030000047ab9 */ /* 0x000fcc0000000800 */
[----:B------:R-:W3:Y:S08]  /*5be0*/  S2UR UR8, SR_CTAID.X ;  /* 0x00000000000879c3 */ /* 0x000ef00000002500 */
[----:B------:R-:W4:Y:S01]  /*5bf0*/  S2UR UR7, SR_CTAID.Z ;  /* 0x00000000000779c3 */ /* 0x000f220000002700 */
[----:B--2---:R-:W-:Y:S02]  /*5c00*/  UIMAD UR4, UR6, UR4, URZ ;  /* 0x00000004060472a4 */ /* 0x004fe4000f8e023f */
[----:B---3--:R-:W-:-:S02]  /*5c10*/  UIMAD UR6, UR8, UR5, URZ ;  /* 0x00000005080672a4 */ /* 0x008fc4000f8e023f */
[----:B------:R-:W-:Y:S02]  /*5c20*/  UIMAD UR5, UR4, UR5, URZ ;  /* 0x00000005040572a4 */ /* 0x000fe4000f8e023f */
[----:B------:R-:W-:Y:S02]  /*5c30*/  USHF.L.U32 UR6, UR6, 0x5, URZ ;  /* 0x0000000506067899 */ /* 0x000fe4000800063f */
[----:B------:R-:W-:Y:S02]  /*5c40*/  USHF.L.U32 UR5, UR5, 0x5, URZ ;  /* 0x0000000505057899 */ /* 0x000fe4000800063f */
[----:B----4-:R-:W-:Y:S02]  /*5c50*/  USHF.L.U32 UR4, UR7, 0x5, URZ ;  /* 0x0000000507047899 */ /* 0x010fe4000800063f */
[----:B------:R-:W-:Y:S02]  /*5c60*/  USHF.R.S32.HI UR8, URZ, 0x1f, UR6 ;  /* 0x0000001f3f087899 */ /* 0x000fe40008011406 */
[----:B------:R-:W-:-:S02]  /*5c70*/  USHF.R.S32.HI UR9, URZ, 0x1f, UR4 ;  /* 0x0000001f3f097899 */ /* 0x000fc40008011404 */
[----:B------:R-:W-:Y:S02]  /*5c80*/  USHF.R.S32.HI UR7, URZ, 0x1f, UR5 ;  /* 0x0000001f3f077899 */ /* 0x000fe40008011405 */
[----:B------:R-:W-:-:S04]  /*5c90*/  UIADD3 UR4, UP0, UP1, UR5, UR6, UR4 ;  /* 0x0000000605047290 */ /* 0x000fc8000f91e004 */
[----:B------:R-:W-:Y:S01]  /*5ca0*/  UIADD3.X UR7, UR7, UR8, UR9, UP0, UP1 ;  /* 0x0000000807077290 */ /* 0x000fe200087e2409 */
[----:B------:R-:W-:Y:S11]  /*5cb0*/  @P2 EXIT ;  /* 0x000000000000294d */ /* 0x000ff60003800000 */
[C---:B------:R-:W-:Y:S01]  /*5cc0*/  VIADD R4, R0.reuse, 0x10 ;  /* 0x0000001000047836 */ /* 0x040fe20000000000 */
[----:B------:R-:W-:Y:S01]  /*5cd0*/  IADD3 R7, P0, R0, UR4, RZ ;  /* 0x0000000400077c10 */ /* 0x000fe2000ff1e0ff */
[----:B------:R-:W-:Y:S01]  /*5ce0*/  ULDC.64 UR8, c[0x0][0x220] ;  /* 0x0000880000087ab9 */ /* 0x000fe20000000a00 */
[----:B------:R-:W-:Y:S02]  /*5cf0*/  F2FP.BF16.F32.PACK_AB R6, R2, R3 ;  /* 0x000000030206723e */ /* 0x000fe400000010ff */
[----:B------:R-:W-:Y:S02]  /*5d00*/  IADD3 R5, P1, R4, UR4, RZ ;  /* 0x0000000404057c10 */ /* 0x000fe4000ff3e0ff */
[----:B------:R-:W-:Y:S02]  /*5d10*/  LEA.HI.X.SX32 R8, R0, UR7, 0x1, P0 ;  /* 0x0000000700087c11 */ /* 0x000fe400080f0eff */
[----:B------:R-:W-:Y:S02]  /*5d20*/  LEA.HI.X.SX32 R0, R4, UR7, 0x1, P1 ;  /* 0x0000000704007c11 */ /* 0x000fe400088f0eff */
[----:B01----:R-:W-:-:S02]  /*5d30*/  LEA R2, P0, R7, UR8, 0x1 ;  /* 0x0000000807027c11 */ /* 0x003fc4000f8008ff */
[----:B------:R-:W-:Y:S02]  /*5d40*/  LEA R4, P1, R5, UR8, 0x1 ;  /* 0x0000000805047c11 */ /* 0x000fe4000f8208ff */
[----:B------:R-:W-:Y:S02]  /*5d50*/  LEA.HI.X R3, R7, UR9, R8, 0x1, P0 ;  /* 0x0000000907037c11 */ /* 0x000fe400080f0c08 */
[--C-:B------:R-:W-:Y:S02]  /*5d60*/  LEA.HI.X R5, R5, UR9, R0.reuse, 0x1, P1 ;  /* 0x0000000905057c11 */ /* 0x100fe400088f0c00 */
[----:B------:R-:W-:Y:S01]  /*5d70*/  PRMT R0, R6, 0x7632, R0 ;  /* 0x0000763206007816 */ /* 0x000fe20000000000 */
[----:B------:R-:W-:Y:S04]  /*5d80*/  STG.E.U16 desc[UR10][R2.64], R6 ;  /* 0x0000000602007986 */ /* 0x000fe8000c10150a */
[----:B------:R-:W-:Y:S01]  /*5d90*/  STG.E.U16 desc[UR10][R4.64], R0 ;  /* 0x0000000004007986 */ /* 0x000fe2000c10150a */
[----:B------:R-:W-:Y:S05]  /*5da0*/  EXIT ;  /* 0x000000000000794d */ /* 0x000fea0003800000 */
.L_x_20651:
[----:B------:R-:W-:Y:S01]  /*5db0*/  BSSY B2, `(.L_x_20695) ;  /* 0x0000007000027945 */ /* 0x000fe20003800000 */
[----:B------:R-:W-:Y:S01]  /*5dc0*/  MOV R14, 0x1 ;  /* 0x00000001000e7802 */ /* 0x000fe20000000f00 */
[----:B------:R-:W-:Y:S02]  /*5dd0*/  IMAD.MOV.U32 R13, RZ, RZ, 0x1f ;  /* 0x0000001fff0d7424 */ /* 0x000fe400078e00ff */
[----:B------:R-:W-:-:S07]  /*5de0*/  IMAD.MOV.U32 R12, RZ, RZ, -0x1 ;  /* 0xffffffffff0c7424 */ /* 0x000fce00078e00ff */
[----:B------:R-:W-:Y:S05]  /*5df0*/  WARPSYNC.COLLECTIVE R12, `(.L_x_20696) ;  /* 0x000000000c087348 */ /* 0x000fea0003c00000 */
[----:B------:R0:W1:Y:S02]  /*5e00*/  SHFL.BFLY P2, R15, R43, R14, R13 ;  /* 0x0c00000e2b0f7389 */ /* 0x000064000004000d */
[----:B01----:R-:W-:Y:S01]  /*5e10*/  ENDCOLLECTIVE ;  /* 0x000000000000791b */ /* 0x003fe20003800000 */
.L_x_20696:
[----:B------:R-:W-:Y:S05]  /*5e20*/  BSYNC B2 ;  /* 0x0000000000027941 */ /* 0x000fea0003800000 */
.L_x_20695:
[----:B------:R-:W-:Y:S05]  /*5e30*/  BRA `(.L_x_20697) ;  /* 0xffffffbc00687947 */ /* 0x000fea000383ffff */
.L_x_20656:
        /* <DEDUP_REMOVED lines=8> */
.L_x_20699:
[----:B------:R-:W-:Y:S05]  /*5ec0*/  BSYNC B2 ;  /* 0x0000000000027941 */ /* 0x000fea0003800000 */
.L_x_20698:
[----:B------:R-:W-:Y:S05]  /*5ed0*/  BRA `(.L_x_20700) ;  /* 0xffffffc800787947 */ /* 0x000fea000383ffff */
.L_x_20659:
[----:B------:R-:W-:Y:S01]  /*5ee0*/  BSSY B0, `(.L_x_20701) ;  /* 0x0000008000007945 */ /* 0x000fe20003800000 */
[----:B------:R-:W-:Y:S01]  /*5ef0*/  IMAD.MOV.U32 R43, RZ, RZ, R10 ;  /* 0x000000ffff2b7224 */ /* 0x000fe200078e000a */
[----:B------:R-:W-:Y:S01]  /*5f00*/  MOV R14, 0x10 ;  /* 0x00000010000e7802 */ /* 0x000fe20000000f00 */
[----:B------:R-:W-:Y:S02]  /*5f10*/  IMAD.MOV.U32 R13, RZ, RZ, 0x1f ;  /* 0x0000001fff0d7424 */ /* 0x000fe400078e00ff */
[----:B------:R-:W-:-:S07]  /*5f20*/  IMAD.MOV.U32 R12, RZ, RZ, -0x1 ;  /* 0xffffffffff0c7424 */ /* 0x000fce00078e00ff */
[----:B01---5:R-:W-:Y:S05]  /*5f30*/  WARPSYNC.COLLECTIVE R12, `(.L_x_20702) ;  /* 0x000000000c087348 */ /* 0x023fea0003c00000 */
[----:B-1----:R1:W2:Y:S02]  /*5f40*/  SHFL.BFLY P2, R15, R43, R14, R13 ;  /* 0x0c00000e2b0f7389 */ /* 0x0022a4000004000d */
[----:B012--5:R-:W-:Y:S01]  /*5f50*/  ENDCOLLECTIVE ;  /* 0x000000000000791b */ /* 0x027fe20003800000 */
.L_x_20702:
[----:B------:R-:W-:Y:S05]  /*5f60*/  BSYNC B0 ;  /* 0x0000000000007941 */ /* 0x000fea0003800000 */
.L_x_20701:
[----:B------:R-:W-:Y:S01]  /*5f70*/  FMNMX.FTZ R3, R15, R10, !PT ;  /* 0x0000000a0f037209 */ /* 0x000fe20007810000 */
[----:B------:R-:W-:Y:S01]  /*5f80*/  HFMA2.MMA R14, -RZ, RZ, 0, 4.76837158203125e-07 ;  /* 0x00000008ff0e7435 */ /* 0x000fe200000001ff */
[----:B------:R-:W-:Y:S02]  /*5f90*/  IMAD.MOV.U32 R13, RZ, RZ, 0x1f ;  /* 0x0000001fff0d7424 */ /* 0x000fe400078e00ff */
[----:B------:R-:W-:Y:S02]  /*5fa0*/  IMAD.MOV.U32 R12, RZ, RZ, -0x1 ;  /* 0xffffffffff0c7424 */ /* 0x000fe400078e00ff */
[----:B------:R-:W-:-:S07]  /*5fb0*/  IMAD.MOV.U32 R43, RZ, RZ, R3 ;  /* 0x000000ffff2b7224 */ /* 0x000fce00078e0003 */
[----:B------:R-:W-:Y:S05]  /*5fc0*/  WARPSYNC.COLLECTIVE R12, `(.L_x_20703) ;  /* 0x000000000c087348 */ /* 0x000fea0003c00000 */
[----:B------:R0:W1:Y:S02]  /*5fd0*/  SHFL.BFLY P2, R15, R43, R14, R13 ;  /* 0x0c00000e2b0f7389 */ /* 0x000064000004000d */
[----:B01----:R-:W-:Y:S01]  /*5fe0*/  ENDCOLLECTIVE ;  /* 0x000000000000791b */ /* 0x003fe20003800000 */
.L_x_20703:
[----:B------:R-:W-:Y:S02]  /*5ff0*/  MOV R14, 0x4 ;  /* 0x00000004000e7802 */ /* 0x000fe40000000f00 */
[----:B------:R-:W-:-:S05]  /*6000*/  FMNMX.FTZ R4, R3, R15, !PT ;  /* 0x0000000f03047209 */ /* 0x000fca0007810000 */
[----:B------:R-:W-:-:S07]  /*6010*/  IMAD.MOV.U32 R43, RZ, RZ, R4 ;  /* 0x000000ffff2b7224 */ /* 0x000fce00078e0004 */
[----:B------:R-:W-:Y:S05]  /*6020*/  WARPSYNC.COLLECTIVE R12, `(.L_x_20704) ;  /* 0x000000000c087348 */ /* 0x000fea0003c00000 */
[----:B------:R0:W1:Y:S02]  /*6030*/  SHFL.BFLY P2, R15, R43, R14, R13 ;  /* 0x0c00000e2b0f7389 */ /* 0x000064000004000d */
[----:B01----:R-:W-:Y:S01]  /*6040*/  ENDCOLLECTIVE ;  /* 0x000000000000791b */ /* 0x003fe20003800000 */
.L_x_20704:
[----:B------:R-:W-:Y:S01]  /*6050*/  IMAD.MOV.U32 R14, RZ, RZ, 0x2 ;  /* 0x00000002ff0e7424 */ /* 0x000fe200078e00ff */
[----:B------:R-:W-:-:S05]  /*6060*/  FMNMX.FTZ R6, R4, R15, !PT ;  /* 0x0000000f04067209 */ /* 0x000fca0007810000 */
[----:B------:R-:W-:-:S07]  /*6070*/  IMAD.MOV.U32 R43, RZ, RZ, R6 ;  /* 0x000000ffff2b7224 */ /* 0x000fce00078e0006 */
[----:B------:R-:W-:Y:S05]  /*6080*/  WARPSYNC.COLLECTIVE R12, `(.L_x_20705) ;  /* 0x000000000c087348 */ /* 0x000fea0003c00000 */
[----:B------:R0:W1:Y:S02]  /*6090*/  SHFL.BFLY P2, R15, R43, R14, R13 ;  /* 0x0c00000e2b0f7389 */ /* 0x000064000004000d */
[----:B01----:R-:W-:Y:S01]  /*60a0*/  ENDCOLLECTIVE ;  /* 0x000000000000791b */ /* 0x003fe20003800000 */
.L_x_20705:
[----:B------:R-:W-:Y:S05]  /*60b0*/  BRA `(.L_x_20706) ;  /* 0xffffffc800b47947 */ /* 0x000fea000383ffff */
.L_x_20707:
        /* <DEDUP_REMOVED lines=12> */
.L_x_29928:


//--------------------- .text._ZN4vllm25paged_attention_v2_kernelI13__nv_bfloat16S1_Li256ELi8ELi128ELNS_18Fp8KVCacheDataTypeE0ELb0ELi512EEEvPfS3_PT_PKS4_PKT0_SA_ifPKiSC_iPKfiiiSE_SE_iiiii --------------------------
	.section	.text._ZN4vllm25paged_attention_v2_kernelI13__nv_bfloat16S1_Li256ELi8ELi128ELNS_18Fp8KVCacheDataTypeE0ELb0ELi512EEEvPfS3_PT_PKS4_PKT0_SA_ifPKiSC_iPKfiiiSE_SE_iiiii,"ax",@progbits
	.align	128
        .global         _ZN4vllm25paged_attention_v2_kernelI13__nv_bfloat16S1_Li256ELi8ELi128ELNS_18Fp8KVCacheDataTypeE0ELb0ELi512EEEvPfS3_PT_PKS4_PKT0_SA_ifPKiSC_iPKfiiiSE_SE_iiiii
        .type           _ZN4vllm25paged_attention_v2_kernelI13__nv_bfloat16S1_Li256ELi8ELi128ELNS_18Fp8KVCacheDataTypeE0ELb0ELi512EEEvPfS3_PT_PKS4_PKT0_SA_ifPKiSC_iPKfiiiSE_SE_iiiii,@function
        .size           _ZN4vllm25paged_attention_v2_kernelI13__nv_bfloat16S1_Li256ELi8ELi128ELNS_18Fp8KVCacheDataTypeE0ELb0ELi512EEEvPfS3_PT_PKS4_PKT0_SA_ifPKiSC_iPKfiiiSE_SE_iiiii,(.L_x_29929 - _ZN4vllm25paged_attention_v2_kernelI13__nv_bfloat16S1_Li256ELi8ELi128ELNS_18Fp8KVCacheDataTypeE0ELb0ELi512EEEvPfS3_PT_PKS4_PKT0_SA_ifPKiSC_iPKfiiiSE_SE_iiiii)
        .other          _ZN4vllm25paged_attention_v2_kernelI13__nv_bfloat16S1_Li256ELi8ELi128ELNS_18Fp8KVCacheDataTypeE0ELb0ELi512EEEvPfS3_PT_PKS4_PKT0_SA_ifPKiSC_iPKfiiiSE_SE_iiiii,@"STO_CUDA_ENTRY STV_DEFAULT"
_ZN4vllm25paged_attention_v2_kernelI13__nv_bfloat16S1_Li256ELi8ELi128ELNS_18Fp8KVCacheDataTypeE0ELb0ELi512EEEvPfS3_PT_PKS4_PKT0_SA_ifPKiSC_iPKfiiiSE_SE_iiiii:
.text._ZN4vllm25paged_attention_v2_kernelI13__nv_bfloat16S1_Li256ELi8ELi128ELNS_18Fp8KVCacheDataTypeE0ELb0ELi512EEEvPfS3_PT_PKS4_PKT0_SA_ifPKiSC_iPKfiiiSE_SE_iiiii:
        /* <DEDUP_REMOVED lines=27> */
[----:B------:R-:W-:Y:S01]  /*01b0*/  BSSY B0, `(.L_x_20708) ;  /* 0x0000085000007945 */ /* 0x000fe20003800000 */
[----:B------:R-:W-:Y:S01]  /*01c0*/  IMAD.SHL.U32 R121, R121, 0x40, RZ ;  /* 0x0000004079797824 */ /* 0x000fe200078e00ff */
[----:B------:R-:W1:Y:S01]  /*01d0*/  S2R R28, SR_TID.X ;  /* 0x00000000001c7919 */ /* 0x000e620000002100 */
        /* <DEDUP_REMOVED lines=24> */
[----:B0-----:R-:W-:Y:S02]  /*0360*/  IMAD.MOV.U32 R2, RZ, RZ, RZ ;  /* 0x000000ffff027224 */ /* 0x001fe400078e00ff */
[----:B--2---:R-:W-:-:S04]  /*0370*/  IMAD.MOV R4, RZ, RZ, -R3 ;  /* 0x000000ffff047224 */ /* 0x004fc800078e0a03 */
[----:B------:R-:W-:Y:S01]  /*0380*/  IMAD R9, R4, R5, RZ ;  /* 0x0000000504097224 */ /* 0x000fe200078e02ff */
[----:B------:R-:W-:-:S03]  /*0390*/  IABS R4, R7 ;  /* 0x0000000700047213 */ /* 0x000fc60000000000 */
[----:B------:R-:W-:-:S06]  /*03a0*/  IMAD.HI.U32 R3, R3, R9, R2 ;  /* 0x0000000903037227 */ /* 0x000fcc00078e0002 */
[----:B------:R-:W-:-:S04]  /*03b0*/  IMAD.HI.U32 R27, R3, R4, RZ ;  /* 0x00000004031b7227 */ /* 0x000fc800078e00ff */
[----:B------:R-:W-:Y:S02]  /*03c0*/  IMAD R2, R27, R0, R4 ;  /* 0x000000001b027224 */ /* 0x000fe400078e0204 */
[----:B------:R-:W-:-:S03]  /*03d0*/  VIADD R0, R126, 0x7 ;  /* 0x000000077e007836 */ /* 0x000fc60000000000 */
[----:B------:R-:W-:Y:S02]  /*03e0*/  ISETP.GT.U32.AND P1, PT, R5, R2, PT ;  /* 0x000000020500720c */ /* 0x000fe40003f24070 */
[----:B------:R-:W-:-:S04]  /*03f0*/  SHF.R.S32.HI R3, RZ, 0x1f, R0 ;  /* 0x0000001fff037819 */ /* 0x000fc80000011400 */
[----:B------:R-:W-:-:S04]  /*0400*/  LEA.HI R3, R3, R0, RZ, 0x3 ;  /* 0x0000000003037211 */ /* 0x000fc800078f18ff */
[----:B------:R-:W-:-:S03]  /*0410*/  SHF.R.S32.HI R3, RZ, 0x3, R3 ;  /* 0x00000003ff037819 */ /* 0x000fc60000011403 */
[----:B------:R-:W-:Y:S01]  /*0420*/  @!P1 IMAD.IADD R2, R2, 0x1, -R5 ;  /* 0x0000000102029824 */ /* 0x000fe200078e0a05 */
[----:B------:R-:W-:Y:S01]  /*0430*/  VIADDMNMX R124, R121, 0x40, R3, PT ;  /* 0x00000040797c7846 */ /* 0x000fe20003800103 */
[----:B------:R-:W-:Y:S01]  /*0440*/  @!P1 VIADD R27, R27, 0x1 ;  /* 0x000000011b1b9836 */ /* 0x000fe20000000000 */
[----:B------:R-:W-:Y:S02]  /*0450*/  ISETP.NE.AND P1, PT, R6, RZ, PT ;  /* 0x000000ff0600720c */ /* 0x000fe40003f25270 */
[----:B------:R-:W-:Y:S01]  /*0460*/  ISETP.GE.U32.AND P0, PT, R2, R5, PT ;  /* 0x000000050200720c */ /* 0x000fe20003f06070 */
[----:B------:R-:W-:Y:S01]  /*0470*/  IMAD.IADD R0, R124, 0x1, -R121 ;  /* 0x000000017c007824 */ /* 0x000fe200078e0a79 */
[----:B------:R-:W-:Y:S02]  /*0480*/  LOP3.LUT R2, R7, R6, RZ, 0x3c, !PT ;  /* 0x0000000607027212 */ /* 0x000fe400078e3cff */
[----:B-1----:R-:W-:Y:S01]  /*0490*/  SHF.R.S32.HI R5, RZ, 0x1f, R28 ;  /* 0x0000001fff057819 */ /* 0x002fe2000001141c */
[----:B------:R-:W-:Y:S01]  /*04a0*/  IMAD R3, R0, 0x8, R127 ;  /* 0x0000000800037824 */ /* 0x000fe200078e027f */
[----:B------:R-:W-:-:S02]  /*04b0*/  ISETP.GE.AND P2, PT, R2, RZ, PT ;  /* 0x000000ff0200720c */ /* 0x000fc40003f46270 */
[-C--:B------:R-:W-:Y:S02]  /*04c0*/  LEA.HI R2, R5, R28.reuse, RZ, 0x2 ;  /* 0x0000001c05027211 */ /* 0x080fe400078f10ff */
[----:B------:R-:W-:Y:S02]  /*04d0*/  VIMNMX R0, R126, R3, PT ;  /* 0x000000037e007248 */ /* 0x000fe40003fe0100 */
[----:B------:R-:W-:Y:S01]  /*04e0*/  LOP3.LUT R123, R2, 0xfffffffc, RZ, 0xc0, !PT ;  /* 0xfffffffc027b7812 */ /* 0x000fe200078ec0ff */
[----:B------:R-:W-:Y:S01]  /*04f0*/  @P0 VIADD R27, R27, 0x1 ;  /* 0x000000011b1b0836 */ /* 0x000fe20000000000 */
[----:B------:R-:W-:Y:S01]  /*0500*/  ISETP.GT.AND P0, PT, R28, 0x7f, PT ;  /* 0x0000007f1c00780c */ /* 0x000fe20003f04270 */
[----:B------:R-:W-:Y:S01]  /*0510*/  IMAD.IADD R125, R0, 0x1, -R127 ;  /* 0x00000001007d7824 */ /* 0x000fe200078e0a7f */
[----:B------:R-:W-:Y:S01]  /*0520*/  LEA.HI R4, R5, R28, RZ, 0x5 ;  /* 0x0000001c05047211 */ /* 0x000fe200078f28ff */
[----:B------:R-:W-:Y:S02]  /*0530*/  IMAD.IADD R123, R28, 0x1, -R123 ;  /* 0x000000011c7b7824 */ /* 0x000fe400078e0a7b */
[----:B------:R-:W-:Y:S01]  /*0540*/  @!P2 IMAD.MOV R27, RZ, RZ, -R27 ;  /* 0x000000ffff1ba224 */ /* 0x000fe200078e0a1b */
[----:B------:R-:W-:-:S02]  /*0550*/  @!P1 LOP3.LUT R27, RZ, R6, RZ, 0x33, !PT ;  /* 0x00000006ff1b9212 */ /* 0x000fc400078e33ff */
[----:B------:R-:W-:-:S05]  /*0560*/  SHF.R.S32.HI R6, RZ, 0x2, R2 ;  /* 0x00000002ff067819 */ /* 0x000fca0000011402 */
[----:B------:R-:W-:Y:S05]  /*0570*/  @P0 BRA `(.L_x_20709) ;  /* 0x0000000400200947 */ /* 0x000fea0003800000 */
[----:B------:R-:W-:Y:S01]  /*0580*/  VIMNMX R3, RZ, R6, !PT ;  /* 0x00000006ff037248 */ /* 0x000fe20007fe0100 */
        /* <DEDUP_REMOVED lines=13> */
[----:B------:R-:W-:Y:S01]  /*0660*/  IMAD R3, R6, 0x4, R123 ;  /* 0x0000000406037824 */ /* 0x000fe200078e027b */
[----:B------:R-:W-:Y:S01]  /*0670*/  UMOV UR4, 0x400 ;  /* 0x0000040000047882 */ /* 0x000fe20000000000 */
[----:B------:R-:W-:Y:S02]  /*0680*/  ULDC.64 UR6, c[0x0][0x228] ;  /* 0x00008a0000067ab9 */ /* 0x000fe40000000a00 */
[----:B------:R-:W-:-:S05]  /*0690*/  IMAD.SHL.U32 R3, R3, 0x2, RZ ;  /* 0x0000000203037824 */ /* 0x000fca00078e00ff */
[----:B------:R-:W-:Y:S02]  /*06a0*/  SHF.R.S32.HI R7, RZ, 0x1f, R3 ;  /* 0x0000001fff077819 */ /* 0x000fe40000011403 */
[----:B------:R-:W-:-:S04]  /*06b0*/  IADD3 R13, P0, P2, R3, R0, R5 ;  /* 0x00000000030d7210 */ /* 0x000fc80007a1e005 */
[----:B------:R-:W-:Y:S01]  /*06c0*/  IADD3.X R8, R7, R10, R11, P0, P2 ;  /* 0x0000000a07087210 */ /* 0x000fe200007e440b */
[----:B------:R-:W-:Y:S01]  /*06d0*/  IMAD.MOV.U32 R7, RZ, RZ, R2 ;  /* 0x000000ffff077224 */ /* 0x000fe200078e0002 */
[----:B------:R-:W-:-:S04]  /*06e0*/  LEA R12, P0, R13, UR6, 0x1 ;  /* 0x000000060d0c7c11 */ /* 0x000fc8000f8008ff */
[----:B------:R-:W-:Y:S01]  /*06f0*/  LEA.HI.X R13, R13, UR7, R8, 0x1, P0 ;  /* 0x000000070d0d7c11 */ /* 0x000fe200080f0c08 */
[----:B------:R-:W-:Y:S01]  /*0700*/  IMAD.MOV.U32 R8, RZ, RZ, R6 ;  /* 0x000000ffff087224 */ /* 0x000fe200078e0006 */
[----:B0-----:R-:W-:-:S06]  /*0710*/  ULEA UR4, UR5, UR4, 0x18 ;  /* 0x0000000405047291 */ /* 0x001fcc000f8ec03f */
[----:B------:R-:W-:-:S05]  /*0720*/  LEA R3, R123, UR4, 0x7 ;  /* 0x000000047b037c11 */ /* 0x000fca000f8e38ff */
[----:B------:R-:W-:-:S07]  /*0730*/  IMAD R9, R6, 0x4, R3 ;  /* 0x0000000406097824 */ /* 0x000fce00078e0203 */
.L_x_20712:
[----:B------:R-:W-:Y:S02]  /*0740*/  IMAD.MOV.U32 R2, RZ, RZ, R12 ;  /* 0x000000ffff027224 */ /* 0x000fe400078e000c */
[----:B------:R-:W-:-:S05]  /*0750*/  IMAD.MOV.U32 R3, RZ, RZ, R13 ;  /* 0x000000ffff037224 */ /* 0x000fca00078e000d */
[----:B------:R-:W2:Y:S01]  /*0760*/  LDG.E.CONSTANT R2, desc[UR10][R2.64] ;  /* 0x0000000a02027981 */ /* 0x000ea2000c1e9900 */
[----:B------:R-:W-:Y:S01]  /*0770*/  VIADD R7, R7, 0xffffffff ;  /* 0xffffffff07077836 */ /* 0x000fe20000000000 */
[----:B------:R-:W-:Y:S01]  /*0780*/  IADD3 R12, P2, R12, 0x200, RZ ;  /* 0x000002000c0c7810 */ /* 0x000fe20007f5e0ff */
[----:B------:R-:W-:-:S03]  /*0790*/  VIADD R8, R8, 0x20 ;  /* 0x0000002008087836 */ /* 0x000fc60000000000 */
[----:B------:R-:W-:Y:S01]  /*07a0*/  ISETP.NE.AND P0, PT, R7, RZ, PT ;  /* 0x000000ff0700720c */ /* 0x000fe20003f05270 */
[----:B------:R-:W-:Y:S01]  /*07b0*/  IMAD.X R13, RZ, RZ, R13, P2 ;  /* 0x000000ffff0d7224 */ /* 0x000fe200010e060d */
[----:B--2---:R0:W-:Y:S02]  /*07c0*/  STS [R9], R2 ;  /* 0x0000000209007388 */ /* 0x0041e40000000800 */
[----:B0-----:R-:W-:-:S09]  /*07d0*/  VIADD R9, R9, 0x80 ;  /* 0x0000008009097836 */ /* 0x001fd20000000000 */
[----:B------:R-:W-:Y:S05]  /*07e0*/  @P0 BRA `(.L_x_20712) ;  /* 0xfffffffc00d40947 */ /* 0x000fea000383ffff */
.L_x_20711:
[----:B------:R-:W-:Y:S05]  /*07f0*/  BSYNC B1 ;  /* 0x0000000000017941 */ /* 0x000fea0003800000 */
.L_x_20710:
[----:B------:R-:W-:Y:S05]  /*0800*/  @!P1 BRA `(.L_x_20709) ;  /* 0x00000000007c9947 */ /* 0x000fea0003800000 */
[----:B------:R-:W0:Y:S01]  /*0810*/  S2UR UR5, SR_CgaCtaId ;  /* 0x00000000000579c3 */ /* 0x000e220000008800 */
[----:B------:R-:W-:Y:S01]  /*0820*/  UMOV UR4, 0x400 ;  /* 0x0000040000047882 */ /* 0x000fe20000000000 */
[----:B------:R-:W-:Y:S01]  /*0830*/  IADD3 R5, P0, R0, R5, RZ ;  /* 0x0000000500057210 */ /* 0x000fe20007f1e0ff */
[----:B------:R-:W-:-:S04]  /*0840*/  IMAD R2, R8, 0x4, R123 ;  /* 0x0000000408027824 */ /* 0x000fc800078e027b */
[----:B------:R-:W-:Y:S01]  /*0850*/  IMAD.X R12, R10, 0x1, R11, P0 ;  /* 0x000000010a0c7824 */ /* 0x000fe200000e060b */
[----:B------:R-:W1:Y:S01]  /*0860*/  LDC.64 R16, c[0x0][0x228] ;  /* 0x00008a00ff107b82 */ /* 0x000e620000000a00 */
[----:B------:R-:W-:Y:S01]  /*0870*/  IMAD.SHL.U32 R19, R2, 0x2, RZ ;  /* 0x0000000202137824 */ /* 0x000fe200078e00ff */
[----:B0-----:R-:W-:-:S06]  /*0880*/  ULEA UR4, UR5, UR4, 0x18 ;  /* 0x0000000405047291 */ /* 0x001fcc000f8ec03f */
[----:B------:R-:W-:Y:S02]  /*0890*/  LEA R3, R123, UR4, 0x7 ;  /* 0x000000047b037c11 */ /* 0x000fe4000f8e38ff */
[----:B-1----:R-:W-:-:S03]  /*08a0*/  LEA R10, P0, R5, R16, 0x1 ;  /* 0x00000010050a7211 */ /* 0x002fc600078008ff */
[C---:B------:R-:W-:Y:S01]  /*08b0*/  IMAD R0, R8.reuse, 0x4, R3 ;  /* 0x0000000408007824 */ /* 0x040fe200078e0203 */
[----:B------:R-:W-:Y:S01]  /*08c0*/  LEA.HI.X R17, R5, R17, R12, 0x1, P0 ;  /* 0x0000001105117211 */ /* 0x000fe200000f0c0c */
[----:B------:R-:W-:Y:S02]  /*08d0*/  VIADD R5, R8, 0xffffff80 ;  /* 0xffffff8008057836 */ /* 0x000fe40000000000 */
[----:B------:R-:W-:-:S07]  /*08e0*/  VIADD R0, R0, 0x100 ;  /* 0x0000010000007836 */ /* 0x000fce0000000000 */
.L_x_20713:
[----:B------:R-:W-:Y:S02]  /*08f0*/  IMAD.MOV.U32 R2, RZ, RZ, R10 ;  /* 0x000000ffff027224 */ /* 0x000fe400078e000a */
[----:B------:R-:W-:Y:S02]  /*0900*/  IMAD.MOV.U32 R3, RZ, RZ, R17 ;  /* 0x000000ffff037224 */ /* 0x000fe400078e0011 */
[----:B------:R-:W-:-:S05]  /*0910*/  IMAD.WIDE R2, R19, 0x2, R2 ;  /* 0x0000000213027825 */ /* 0x000fca00078e0202 */
[----:B------:R-:W2:Y:S04]  /*0920*/  LDG.E.CONSTANT R7, desc[UR10][R2.64] ;  /* 0x0000000a02077981 */ /* 0x000ea8000c1e9900 */
[----:B------:R-:W3:Y:S04]  /*0930*/  LDG.E.CONSTANT R9, desc[UR10][R2.64+0x200] ;  /* 0x0002000a02097981 */ /* 0x000ee8000c1e9900 */
[----:B------:R-:W4:Y:S04]  /*0940*/  LDG.E.CONSTANT R11, desc[UR10][R2.64+0x400] ;  /* 0x0004000a020b7981 */ /* 0x000f28000c1e9900 */
[----:B------:R-:W4:Y:S01]  /*0950*/  LDG.E.CONSTANT R13, desc[UR10][R2.64+0x600] ;  /* 0x0006000a020d7981 */ /* 0x000f22000c1e9900 */
[----:B------:R-:W-:Y:S01]  /*0960*/  VIADD R5, R5, 0x80 ;  /* 0x0000008005057836 */ /* 0x000fe20000000000 */
[----:B------:R-:W-:-:S04]  /*0970*/  IADD3 R10, P1, R10, 0x800, RZ ;  /* 0x000008000a0a7810 */ /* 0x000fc80007f3e0ff */
[----:B------:R-:W-:Y:S01]  /*0980*/  ISETP.GE.AND P0, PT, R5, -0x60, PT ;  /* 0xffffffa00500780c */ /* 0x000fe20003f06270 */
[----:B------:R-:W-:Y:S01]  /*0990*/  IMAD.X R17, RZ, RZ, R17, P1 ;  /* 0x000000ffff117224 */ /* 0x000fe200008e0611 */
[----:B--2---:R-:W-:Y:S04]  /*09a0*/  STS [R0+-0x100], R7 ;  /* 0xffff000700007388 */ /* 0x004fe80000000800 */
[----:B---3--:R-:W-:Y:S04]  /*09b0*/  STS [R0+-0x80], R9 ;  /* 0xffff800900007388 */ /* 0x008fe80000000800 */
[----:B----4-:R-:W-:Y:S04]  /*09c0*/  STS [R0], R11 ;  /* 0x0000000b00007388 */ /* 0x010fe80000000800 */
[----:B------:R0:W-:Y:S02]  /*09d0*/  STS [R0+0x80], R13 ;  /* 0x0000800d00007388 */ /* 0x0001e40000000800 */
[----:B0-----:R-:W-:Y:S01]  /*09e0*/  VIADD R0, R0, 0x200 ;  /* 0x0000020000007836 */ /* 0x001fe20000000000 */
[----:B------:R-:W-:Y:S06]  /*09f0*/  @!P0 BRA `(.L_x_20713) ;  /* 0xfffffffc00bc8947 */ /* 0x000fec000383ffff */
.L_x_20709:
[----:B------:R-:W-:Y:S05]  /*0a00*/  BSYNC B0 ;  /* 0x0000000000007941 */ /* 0x000fea0003800000 */
.L_x_20708:
[----:B------:R-:W-:Y:S01]  /*0a10*/  LEA.HI.SX32 R121, R4, R121, 0x1b ;  /* 0x0000007904797211 */ /* 0x000fe200078fdaff */
[----:B------:R-:W-:Y:S01]  /*0a20*/  ULDC UR4, c[0x0][0x258] ;  /* 0x0000960000047ab9 */ /* 0x000fe20000000800 */
[----:B------:R-:W-:Y:S01]  /*0a30*/  ULDC UR13, c[0x0][0x26c] ;  /* 0x00009b00000d7ab9 */ /* 0x000fe20000000800 */
[----:B------:R-:W-:Y:S01]  /*0a40*/  IMAD R122, R15, UR4, RZ ;  /* 0x000000040f7a7c24 */ /* 0x000fe2000f8e02ff */
[----:B------:R-:W-:Y:S01]  /*0a50*/  ISETP.GE.AND P1, PT, R121, R124, PT ;  /* 0x0000007c7900720c */ /* 0x000fe20003f26270 */
[----:B------:R-:W-:Y:S01]  /*0a60*/  ULDC UR16, c[0x0][0x26c] ;  /* 0x00009b0000107ab9 */ /* 0x000fe20000000800 */
        /* <DEDUP_REMOVED lines=8> */
[----:B------:R-:W-:Y:S01]  /*0af0*/  SHF.R.S32.HI R26, RZ, 0x1f, R122 ;  /* 0x0000001fff1a7819 */ /* 0x000fe2000001147a */
[----:B------:R-:W-:Y:S06]  /*0b00*/  BAR.SYNC.DEFER_BLOCKING 0x0 ;  /* 0x0000000000007b1d */ /* 0x000fec0000010000 */
[----:B------:R-:W-:Y:S05]  /*0b10*/  @P1 BRA `(.L_x_20715) ;  /* 0x0000005400ac1947 */ /* 0x000fea0003800000 */
[C---:B------:R-:W-:Y:S01]  /*0b20*/  VIADD R0, R123.reuse, 0x8 ;  /* 0x000000087b007836 */ /* 0x040fe20000000000 */
[----:B------:R-:W-:Y:S01]  /*0b30*/  SHF.R.S32.HI R3, RZ, 0x1f, R6 ;  /* 0x0000001fff037819 */ /* 0x000fe20000011406 */
[----:B------:R-:W-:Y:S01]  /*0b40*/  VIADD R4, R123, 0x10 ;  /* 0x000000107b047836 */ /* 0x000fe20000000000 */
[----:B------:R-:W0:Y:S01]  /*0b50*/  LDC R56, c[0x0][0x26c] ;  /* 0x00009b00ff387b82 */ /* 0x000e220000000800 */
[----:B------:R-:W-:Y:S01]  /*0b60*/  IMAD.SHL.U32 R0, R0, 0x2, RZ ;  /* 0x0000000200007824 */ /* 0x000fe200078e00ff */
[----:B------:R-:W-:Y:S01]  /*0b70*/  LEA.HI R3, R3, R6, RZ, 0x3 ;  /* 0x0000000603037211 */ /* 0x000fe200078f18ff */
[----:B------:R-:W-:Y:S01]  /*0b80*/  IMAD.SHL.U32 R4, R4, 0x2, RZ ;  /* 0x0000000204047824 */ /* 0x000fe200078e00ff */
[----:B------:R-:W-:Y:S01]  /*0b90*/  ULDC UR4, c[0x0][0x270] ;  /* 0x00009c0000047ab9 */ /* 0x000fe20000000800 */
[----:B------:R-:W-:Y:S01]  /*0ba0*/  VIADD R2, R123, 0xc ;  /* 0x0000000c7b027836 */ /* 0x000fe20000000000 */
[----:B------:R-:W-:Y:S02]  /*0bb0*/  SHF.R.S32.HI R5, RZ, 0x1f, R0 ;  /* 0x0000001fff057819 */ /* 0x000fe40000011400 */
[----:B------:R-:W-:Y:S01]  /*0bc0*/  SHF.R.S32.HI R9, RZ, 0x1f, R4 ;  /* 0x0000001fff097819 */ /* 0x000fe20000011404 */
[----:B------:R-:W-:Y:S01]  /*0bd0*/  IMAD.SHL.U32 R2, R2, 0x2, RZ ;  /* 0x0000000202027824 */ /* 0x000fe200078e00ff */
[----:B------:R-:W-:Y:S01]  /*0be0*/  LEA.HI R5, R5, R0, RZ, 0x3 ;  /* 0x0000000005057211 */ /* 0x000fe200078f18ff */
[----:B------:R-:W1:Y:S01]  /*0bf0*/  S2UR UR5, SR_CgaCtaId ;  /* 0x00000000000579c3 */ /* 0x000e620000008800 */
[----:B------:R-:W-:-:S02]  /*0c00*/  LOP3.LUT R3, R3, 0xfffffff8, RZ, 0xc0, !PT ;  /* 0xfffffff803037812 */ /* 0x000fc400078ec0ff */
[----:B------:R-:W-:Y:S02]  /*0c10*/  LEA.HI R9, R9, R4, RZ, 0x3 ;  /* 0x0000000409097211 */ /* 0x000fe400078f18ff */
[----:B------:R-:W-:Y:S01]  /*0c20*/  LOP3.LUT R5, R5, 0xfffffff8, RZ, 0xc0, !PT ;  /* 0xfffffff805057812 */ /* 0x000fe200078ec0ff */
[----:B------:R-:W-:Y:S01]  /*0c30*/  IMAD.IADD R119, R6, 0x1, -R3 ;  /* 0x0000000106777824 */ /* 0x000fe200078e0a03 */
[----:B------:R-:W-:Y:S01]  /*0c40*/  SHF.R.S32.HI R7, RZ, 0x1f, R2 ;  /* 0x0000001fff077819 */ /* 0x000fe20000011402 */
[----:B------:R-:W-:Y:S01]  /*0c50*/  VIADD R3, R123, 0x1c ;  /* 0x0000001c7b037836 */ /* 0x000fe20000000000 */
[----:B------:R-:W-:Y:S01]  /*0c60*/  LOP3.LUT R9, R9, 0xfffffff8, RZ, 0xc0, !PT ;  /* 0xfffffff809097812 */ /* 0x000fe200078ec0ff */
[----:B------:R-:W-:Y:S01]  /*0c70*/  IMAD.IADD R118, R0, 0x1, -R5 ;  /* 0x0000000100767824 */ /* 0x000fe200078e0a05 */
[----:B------:R-:W-:Y:S01]  /*0c80*/  LEA.HI R7, R7, R2, RZ, 0x3 ;  /* 0x0000000207077211 */ /* 0x000fe200078f18ff */
[----:B------:R-:W-:Y:S01]  /*0c90*/  VIADD R0, R123, 0x14 ;  /* 0x000000147b007836 */ /* 0x000fe20000000000 */
[----:B------:R-:W-:Y:S01]  /*0ca0*/  SHF.R.S32.HI R30, RZ, 0x1f, R3 ;  /* 0x0000001fff1e7819 */ /* 0x000fe20000011403 */
[----:B------:R-:W-:Y:S01]  /*0cb0*/  IMAD.IADD R116, R4, 0x1, -R9 ;  /* 0x0000000104747824 */ /* 0x000fe200078e0a09 */
[----:B------:R-:W-:Y:S01]  /*0cc0*/  LOP3.LUT R7, R7, 0xfffffff8, RZ, 0xc0, !PT ;  /* 0xfffffff807077812 */ /* 0x000fe200078ec0ff */
[----:B------:R-:W-:Y:S01]  /*0cd0*/  VIADD R4, R123, 0x20 ;  /* 0x000000207b047836 */ /* 0x000fe20000000000 */
[----:B------:R-:W-:Y:S01]  /*0ce0*/  LEA.HI R30, R30, R3, RZ, 0x2 ;  /* 0x000000031e1e7211 */ /* 0x000fe200078f10ff */
[----:B------:R-:W-:-:S02]  /*0cf0*/  IMAD.SHL.U32 R0, R0, 0x2, RZ ;  /* 0x0000000200007824 */ /* 0x000fc400078e00ff */
[----:B------:R-:W-:Y:S01]  /*0d00*/  IMAD.IADD R117, R2, 0x1, -R7 ;  /* 0x0000000102757824 */ /* 0x000fe200078e0a07 */
[----:B------:R-:W-:Y:S01]  /*0d10*/  SHF.R.S32.HI R31, RZ, 0x1f, R4 ;  /* 0x0000001fff1f7819 */ /* 0x000fe20000011404 */
[----:B------:R-:W-:Y:S01]  /*0d20*/  IMAD.SHL.U32 R111, R3, 0x2, RZ ;  /* 0x00000002036f7824 */ /* 0x000fe200078e00ff */
[----:B------:R-:W-:Y:S01]  /*0d30*/  SHF.R.S32.HI R3, RZ, 0x1f, R0 ;  /* 0x0000001fff037819 */ /* 0x000fe20000011400 */
[----:B------:R-:W-:Y:S01]  /*0d40*/  VIADD R2, R123, 0x18 ;  /* 0x000000187b027836 */ /* 0x000fe20000000000 */
[----:B------:R-:W-:Y:S01]  /*0d50*/  LEA.HI R31, R31, R4, RZ, 0x2 ;  /* 0x000000041f1f7211 */ /* 0x000fe200078f10ff */
[----:B------:R-:W-:Y:S01]  /*0d60*/  IMAD.SHL.U32 R112, R4, 0x2, RZ ;  /* 0x0000000204707824 */ /* 0x000fe200078e00ff */
[----:B------:R-:W-:Y:S01]  /*0d70*/  LEA.HI R3, R3, R0, RZ, 0x3 ;  /* 0x0000000003037211 */ /* 0x000fe200078f18ff */
[----:B------:R-:W-:Y:S01]  /*0d80*/  IMAD.SHL.U32 R129, R119, 0x8, RZ ;  /* 0x0000000877817824 */ /* 0x000fe200078e00ff */
[----:B------:R-:W-:Y:S01]  /*0d90*/  SHF.R.S32.HI R29, RZ, 0x1f, R2 ;  /* 0x0000001fff1d7819 */ /* 0x000fe20000011402 */
[----:B------:R-:W-:Y:S01]  /*0da0*/  IMAD.SHL.U32 R30, R30, 0x10, RZ ;  /* 0x000000101e1e7824 */ /* 0x000fe200078e00ff */
[----:B------:R-:W-:Y:S01]  /*0db0*/  SHF.R.S32.HI R4, RZ, 0x1f, R111 ;  /* 0x0000001fff047819 */ /* 0x000fe2000001146f */
[----:B------:R-:W-:Y:S01]  /*0dc0*/  IMAD.SHL.U32 R31, R31, 0x10, RZ ;  /* 0x000000101f1f7824 */ /* 0x000fe200078e00ff */
[----:B------:R-:W-:-:S02]  /*0dd0*/  LOP3.LUT R3, R3, 0xfffffff8, RZ, 0xc0, !PT ;  /* 0xfffffff803037812 */ /* 0x000fc400078ec0ff */
[----:B------:R-:W-:Y:S01]  /*0de0*/  LEA.HI R29, R29, R2, RZ, 0x2 ;  /* 0x000000021d1d7211 */ /* 0x000fe200078f10ff */
[----:B------:R-:W-:Y:S01]  /*0df0*/  IMAD.SHL.U32 R2, R2, 0x2, RZ ;  /* 0x0000000202027824 */ /* 0x000fe200078e00ff */
[----:B------:R-:W-:Y:S01]  /*0e00*/  LEA.HI R4, R4, R111, RZ, 0x3 ;  /* 0x0000006f04047211 */ /* 0x000fe200078f18ff */
[----:B------:R-:W-:Y:S01]  /*0e10*/  IMAD.IADD R115, R0, 0x1, -R3 ;  /* 0x0000000100737824 */ /* 0x000fe200078e0a03 */
[----:B------:R-:W-:Y:S01]  /*0e20*/  SHF.R.S32.HI R7, RZ, 0x1f, R112 ;  /* 0x0000001fff077819 */ /* 0x000fe20000011470 */
[----:B------:R-:W-:Y:S01]  /*0e30*/  VIADD R0, R123, 0x24 ;  /* 0x000000247b007836 */ /* 0x000fe20000000000 */
[----:B------:R-:W-:Y:S01]  /*0e40*/  LOP3.LUT R4, R4, 0xfffffff8, RZ, 0xc0, !PT ;  /* 0xfffffff804047812 */ /* 0x000fe200078ec0ff */
[----:B------:R-:W-:Y:S01]  /*0e50*/  IMAD.SHL.U32 R29, R29, 0x10, RZ ;  /* 0x000000101d1d7824 */ /* 0x000fe200078e00ff */
[----:B------:R-:W-:Y:S02]  /*0e60*/  SHF.R.S32.HI R5, RZ, 0x1f, R2 ;  /* 0x0000001fff057819 */ /* 0x000fe40000011402 */
[----:B------:R-:W-:Y:S01]  /*0e70*/  SHF.R.S32.HI R3, RZ, 0x1f, R0 ;  /* 0x0000001fff037819 */ /* 0x000fe20000011400 */
[----:B------:R-:W-:Y:S01]  /*0e80*/  IMAD.IADD R111, R111, 0x1, -R4 ;  /* 0x000000016f6f7824 */ /* 0x000fe200078e0a04 */
[----:B------:R-:W-:Y:S01]  /*0e90*/  LEA.HI R5, R5, R2, RZ, 0x3 ;  /* 0x0000000205057211 */ /* 0x000fe200078f18ff */
[----:B------:R-:W-:Y:S01]  /*0ea0*/  VIADD R4, R123, 0x2c ;  /* 0x0000002c7b047836 */ /* 0x000fe20000000000 */
[----:B------:R-:W-:Y:S01]  /*0eb0*/  LEA.HI R32, R3, R0, RZ, 0x2 ;  /* 0x0000000003207211 */ /* 0x000fe200078f10ff */
[----:B------:R-:W-:Y:S01]  /*0ec0*/  IMAD.SHL.U32 R0, R0, 0x2, RZ ;  /* 0x0000000200007824 */ /* 0x000fe200078e00ff */
[----:B------:R-:W-:-:S02]  /*0ed0*/  LOP3.LUT R5, R5, 0xfffffff8, RZ, 0xc0, !PT ;  /* 0xfffffff805057812 */ /* 0x000fc400078ec0ff */
        /* <DEDUP_REMOVED lines=10> */
[----:B------:R-:W-:Y:S01]  /*0f80*/  SHF.R.S32.HI R33, RZ, 0x1f, R2 ;  /* 0x0000001fff217819 */ /* 0x000fe20000011402 */
[----:B------:R-:W-:Y:S01]  /*0f90*/  VIADD R5, R123, 0x30 ;  /* 0x000000307b057836 */ /* 0x000fe20000000000 */
[----:B------:R-:W-:Y:S01]  /*0fa0*/  LEA.HI R3, R3, R0, RZ, 0x3 ;  /* 0x0000000003037211 */ /* 0x000fe200078f18ff */
        /* <DEDUP_REMOVED lines=12> */
[----:B------:R-:W-:Y:S02]  /*1070*/  LEA.HI R35, R6, R5, RZ, 0x2 ;  /* 0x0000000506237211 */ /* 0x000fe400078f10ff */
        /* <DEDUP_REMOVED lines=8> */
[----:B------:R-:W-:-:S02]  /*1100*/  LOP3.LUT R5, R5, 0xfffffff8, RZ, 0xc0, !PT ;  /* 0xfffffff805057812 */ /* 0x000fc400078ec0ff */
        /* <DEDUP_REMOVED lines=8> */
[----:B------:R-:W-:Y:S01]  /*1190*/  LEA.HI R9, R9, R22, RZ, 0x3 ;  /* 0x0000001609097211 */ /* 0x000fe200078f18ff */
[----:B------:R-:W-:Y:S01]  /*11a0*/  VIADD R5, R123, 0x40 ;  /* 0x000000407b057836 */ /* 0x000fe20000000000 */
[----:B------:R-:W-:Y:S01]  /*11b0*/  LEA.HI R3, R3, R0, RZ, 0x3 ;  /* 0x0000000003037211 */ /* 0x000fe200078f18ff */
[----:B------:R-:W-:Y:S01]  /*11c0*/  IMAD.SHL.U32 R38, R38, 0x10, RZ ;  /* 0x0000001026267824 */ /* 0x000fe200078e00ff */
[----:B------:R-:W-:Y:S01]  /*11d0*/  SHF.R.S32.HI R37, RZ, 0x1f, R2 ;  /* 0x0000001fff257819 */ /* 0x000fe20000011402 */
[----:B------:R-:W-:Y:S01]  /*11e0*/  IMAD.SHL.U32 R18, R5, 0x2, RZ ;  /* 0x0000000205127824 */ /* 0x000fe200078e00ff */
[----:B------:R-:W-:-:S02]  /*11f0*/  SHF.R.S32.HI R7, RZ, 0x1f, R4 ;  /* 0x0000001fff077819 */ /* 0x000fc40000011404 */
[----:B------:R-:W-:Y:S02]  /*1200*/  LOP3.LUT R3, R3, 0xfffffff8, RZ, 0xc0, !PT ;  /* 0xfffffff803037812 */ /* 0x000fe400078ec0ff */
        /* <DEDUP_REMOVED lines=8> */
[----:B------:R-:W-:-:S02]  /*1290*/  LEA.HI R39, R6, R5, RZ, 0x2 ;  /* 0x0000000506277211 */ /* 0x000fc400078f10ff */
        /* <DEDUP_REMOVED lines=8> */
[----:B------:R-:W-:Y:S02]  /*1320*/  LOP3.LUT R5, R5, 0xfffffff8, RZ, 0xc0, !PT ;  /* 0xfffffff805057812 */ /* 0x000fe400078ec0ff */
[----:B------:R-:W-:Y:S01]  /*1330*/  SHF.R.S32.HI R3, RZ, 0x1f, R4 ;  /* 0x0000001fff037819 */ /* 0x000fe20000011404 */
[----:B------:R-:W-:Y:S01]  /*1340*/  IMAD.SHL.U32 R40, R40, 0x10, RZ ;  /* 0x0000001028287824 */ /* 0x000fe200078e00ff */
[----:B------:R-:W-:Y:S01]  /*1350*/  LOP3.LUT R9, R9, 0xfffffff8, RZ, 0xc0, !PT ;  /* 0xfffffff809097812 */ /* 0x000fe200078ec0ff */
[----:B------:R-:W-:Y:S01]  /*1360*/  IMAD.IADD R20, R2, 0x1, -R5 ;  /* 0x0000000102147824 */ /* 0x000fe200078e0a05 */
[----:B------:R-:W-:Y:S01]  /*1370*/  LEA.HI R42, R3, R4, RZ, 0x2 ;  /* 0x00000004032a7211 */ /* 0x000fe200078f10ff */
[----:B------:R-:W-:Y:S01]  /*1380*/  VIADD R2, R123, 0x48 ;  /* 0x000000487b027836 */ /* 0x000fe20000000000 */
[----:B------:R-:W-:Y:S01]  /*1390*/  SHF.R.S32.HI R3, RZ, 0x1f, R0 ;  /* 0x0000001fff037819 */ /* 0x000fe20000011400 */
[----:B------:R-:W-:Y:S01]  /*13a0*/  IMAD.SHL.U32 R4, R4, 0x2, RZ ;  /* 0x0000000204047824 */ /* 0x000fe200078e00ff */
[----:B------:R-:W-:Y:S01]  /*13b0*/  LOP3.LUT R113, R29, 0xffffffc0, RZ, 0xc0, !PT ;  /* 0xffffffc01d717812 */ /* 0x000fe200078ec0ff */
[----:B------:R-:W-:Y:S01]  /*13c0*/  VIADD R5, R123, 0x50 ;  /* 0x000000507b057836 */ /* 0x000fe20000000000 */
[----:B------:R-:W-:Y:S01]  /*13d0*/  LEA.HI R3, R3, R0, RZ, 0x3 ;  /* 0x0000000003037211 */ /* 0x000fe200078f18ff */
[----:B------:R-:W-:Y:S01]  /*13e0*/  IMAD.IADD R22, R22, 0x1, -R9 ;  /* 0x0000000116167824 */ /* 0x000fe200078e0a09 */
        /* <DEDUP_REMOVED lines=17> */
[----:B------:R-:W-:Y:S01]  /*1500*/  SHF.R.S32.HI R3, RZ, 0x1f, R0 ;  /* 0x0000001fff037819 */ /* 0x000fe20000011400 */
[----:B------:R-:W-:Y:S01]  /*1510*/  VIADD R4, R123, 0x5c ;  /* 0x0000005c7b047836 */ /* 0x000fe20000000000 */
[----:B------:R-:W-:Y:S01]  /*1520*/  LEA.HI R5, R5, R2, RZ, 0x3 ;  /* 0x0000000205057211 */ /* 0x000fe200078f18ff */
[----:B------:R-:W-:Y:S01]  /*1530*/  IMAD.SHL.U32 R43, R43, 0x10, RZ ;  /* 0x000000102b2b7824 */ /* 0x000fe200078e00ff */
[----:B------:R-:W-:-:S02]  /*1540*/  SHF.R.S32.HI R9, RZ, 0x1f, R18 ;  /* 0x0000001fff097819 */ /* 0x000fc40000011412 */
[----:B------:R-:W-:Y:S02]  /*1550*/  LOP3.LUT R5, R5, 0xfffffff8, RZ, 0xc0, !PT ;  /* 0xfffffff805057812 */ /* 0x000fe400078ec0ff */
[----:B------:R-:W-:Y:S01]  /*1560*/  LEA.HI R44, R3, R0, RZ, 0x2 ;  /* 0x00000000032c7211 */ /* 0x000fe200078f10ff */
        /* <DEDUP_REMOVED lines=9> */
[----:B------:R-:W-:Y:S01]  /*1600*/  SHF.R.S32.HI R3, RZ, 0x1f, R0 ;  /* 0x0000001fff037819 */ /* 0x000fe20000011400 */
[----:B------:R-:W-:Y:S01]  /*1610*/  IMAD.SHL.U32 R46, R46, 0x10, RZ ;  /* 0x000000102e2e7824 */ /* 0x000fe200078e00ff */
[----:B------:R-:W-:Y:S01]  /*1620*/  SHF.R.S32.HI R5, RZ, 0x1f, R2 ;  /* 0x0000001fff057819 */ /* 0x000fe20000011402 */
[----:B------:R-:W-:Y:S01]  /*1630*/  IMAD.IADD R18, R18, 0x1, -R9 ;  /* 0x0000000112127824 */ /* 0x000fe200078e0a09 */
[----:B------:R-:W-:-:S02]  /*1640*/  LEA.HI R3, R3, R0, RZ, 0x3 ;  /* 0x0000000003037211 */ /* 0x000fc400078f18ff */
[----:B------:R-:W-:Y:S02]  /*1650*/  SHF.R.S32.HI R9, RZ, 0x1f, R14 ;  /* 0x0000001fff097819 */ /* 0x000fe4000001140e */
        /* <DEDUP_REMOVED lines=14> */
[----:B------:R-:W-:Y:S01]  /*1740*/  IMAD.SHL.U32 R47, R47, 0x10, RZ ;  /* 0x000000102f2f7824 */ /* 0x000fe200078e00ff */
[----:B------:R-:W-:-:S02]  /*1750*/  LEA.HI R5, R5, R2, RZ, 0x3 ;  /* 0x0000000205057211 */ /* 0x000fc400078f18ff */
[----:B------:R-:W-:Y:S02]  /*1760*/  SHF.R.S32.HI R3, RZ, 0x1f, R0 ;  /* 0x0000001fff037819 */ /* 0x000fe40000011400 */
[----:B------:R-:W-:Y:S02]  /*1770*/  SHF.R.S32.HI R9, RZ, 0x1f, R6 ;  /* 0x0000001fff097819 */ /* 0x000fe40000011406 */
[----:B------:R-:W-:Y:S02]  /*1780*/  LEA.HI R7, R7, R4, RZ, 0x3 ;  /* 0x0000000407077211 */ /* 0x000fe400078f18ff */
[----:B------:R-:W-:Y:S02]  /*1790*/  LOP3.LUT R5, R5, 0xfffffff8, RZ, 0xc0, !PT ;  /* 0xfffffff805057812 */ /* 0x000fe400078ec0ff */
[----:B------:R-:W-:Y:S01]  /*17a0*/  LEA.HI R48, R3, R0, RZ, 0x2 ;  /* 0x0000000003307211 */ /* 0x000fe200078f10ff */
[----:B------:R-:W-:Y:S01]  /*17b0*/  IMAD.SHL.U32 R0, R0, 0x2, RZ ;  /* 0x0000000200007824 */ /* 0x000fe200078e00ff */
[----:B------:R-:W-:Y:S01]  /*17c0*/  LEA.HI R9, R9, R6, RZ, 0x3 ;  /* 0x0000000609097211 */ /* 0x000fe200078f18ff */
[----:B------:R-:W-:Y:S01]  /*17d0*/  IMAD.IADD R12, R2, 0x1, -R5 ;  /* 0x00000001020c7824 */ /* 0x000fe200078e0a05 */
[----:B------:R-:W-:Y:S01]  /*17e0*/  LOP3.LUT R7, R7, 0xfffffff8, RZ, 0xc0, !PT ;  /* 0xfffffff807077812 */ /* 0x000fe200078ec0ff */
[----:B------:R-:W-:Y:S01]  /*17f0*/  VIADD R2, R123, 0x68 ;  /* 0x000000687b027836 */ /* 0x000fe20000000000 */
[----:B------:R-:W-:-:S02]  /*1800*/  LOP3.LUT R9, R9, 0xfffffff8, RZ, 0xc0, !PT ;  /* 0xfffffff809097812 */ /* 0x000fc400078ec0ff */
[----:B------:R-:W-:Y:S01]  /*1810*/  SHF.R.S32.HI R3, RZ, 0x1f, R0 ;  /* 0x0000001fff037819 */ /* 0x000fe20000011400 */
[----:B------:R-:W-:Y:S01]  /*1820*/  IMAD.IADD R11, R4, 0x1, -R7 ;  /* 0x00000001040b7824 */ /* 0x000fe200078e0a07 */
[----:B------:R-:W-:Y:S01]  /*1830*/  SHF.R.S32.HI R5, RZ, 0x1f, R2 ;  /* 0x0000001fff057819 */ /* 0x000fe20000011402 */
[----:B------:R-:W-:Y:S01]  /*1840*/  VIADD R4, R123, 0x6c ;  /* 0x0000006c7b047836 */ /* 0x000fe20000000000 */
[----:B------:R-:W-:Y:S01]  /*1850*/  LEA.HI R3, R3, R0, RZ, 0x3 ;  /* 0x0000000003037211 */ /* 0x000fe200078f18ff */
[----:B------:R-:W-:Y:S01]  /*1860*/  IMAD.IADD R10, R6, 0x1, -R9 ;  /* 0x00000001060a7824 */ /* 0x000fe200078e0a09 */
[----:B------:R-:W-:Y:S01]  /*1870*/  LEA.HI R49, R5, R2, RZ, 0x2 ;  /* 0x0000000205317211 */ /* 0x000fe200078f10ff */
[----:B------:R-:W-:Y:S01]  /*1880*/  VIADD R6, R123, 0x70 ;  /* 0x000000707b067836 */ /* 0x000fe20000000000 */
[----:B------:R-:W-:Y:S01]  /*1890*/  SHF.R.S32.HI R7, RZ, 0x1f, R4 ;  /* 0x0000001fff077819 */ /* 0x000fe20000011404 */
[----:B------:R-:W-:Y:S01]  /*18a0*/  IMAD.SHL.U32 R2, R2, 0x2, RZ ;  /* 0x0000000202027824 */ /* 0x000fe200078e00ff */
[----:B------:R-:W-:-:S02]  /*18b0*/  LOP3.LUT R3, R3, 0xfffffff8, RZ, 0xc0, !PT ;  /* 0xfffffff803037812 */ /* 0x000fc400078ec0ff */
[----:B------:R-:W-:Y:S02]  /*18c0*/  SHF.R.S32.HI R5, RZ, 0x1f, R6 ;  /* 0x0000001fff057819 */ /* 0x000fe40000011406 */
[----:B------:R-:W-:Y:S01]  /*18d0*/  LEA.HI R50, R7, R4, RZ, 0x2 ;  /* 0x0000000407327211 */ /* 0x000fe200078f10ff */
[----:B------:R-:W-:Y:S01]  /*18e0*/  IMAD.SHL.U32 R4, R4, 0x2, RZ ;  /* 0x0000000204047824 */ /* 0x000fe200078e00ff */
[----:B------:R-:W-:Y:S01]  /*18f0*/  LEA.HI R51, R5, R6, RZ, 0x2 ;  /* 0x0000000605337211 */ /* 0x000fe200078f10ff */
[----:B------:R-:W-:Y:S01]  /*1900*/  IMAD.IADD R9, R0, 0x1, -R3 ;  /* 0x0000000100097824 */ /* 0x000fe200078e0a03 */
[----:B------:R-:W-:Y:S01]  /*1910*/  SHF.R.S32.HI R5, RZ, 0x1f, R2 ;  /* 0x0000001fff057819 */ /* 0x000fe20000011402 */
[----:B------:R-:W-:Y:S01]  /*1920*/  VIADD R0, R123, 0x74 ;  /* 0x000000747b007836 */ /* 0x000fe20000000000 */
[----:B------:R-:W-:Y:S01]  /*1930*/  SHF.R.S32.HI R7, RZ, 0x1f, R4 ;  /* 0x0000001fff077819 */ /* 0x000fe20000011404 */
[----:B------:R-:W-:Y:S01]  /*1940*/  IMAD.SHL.U32 R6, R6, 0x2, RZ ;  /* 0x0000000206067824 */ /* 0x000fe200078e00ff */
[----:B------:R-:W-:-:S02]  /*1950*/  LEA.HI R5, R5, R2, RZ, 0x3 ;  /* 0x0000000205057211 */ /* 0x000fc400078f18ff */
[----:B------:R-:W-:Y:S02]  /*1960*/  SHF.R.S32.HI R3, RZ, 0x1f, R0 ;  /* 0x0000001fff037819 */ /* 0x000fe40000011400 */
[----:B------:R-:W-:Y:S02]  /*1970*/  LEA.HI R7, R7, R4, RZ, 0x3 ;  /* 0x0000000407077211 */ /* 0x000fe400078f18ff */
[----:B------:R-:W-:Y:S02]  /*1980*/  LOP3.LUT R5, R5, 0xfffffff8, RZ, 0xc0, !PT ;  /* 0xfffffff805057812 */ /* 0x000fe400078ec0ff */
[----:B------:R-:W-:Y:S01]  /*1990*/  LEA.HI R52, R3, R0, RZ, 0x2 ;  /* 0x0000000003347211 */ /* 0x000fe200078f10ff */
        /* <DEDUP_REMOVED lines=13> */
[----:B------:R-:W-:-:S02]  /*1a70*/  SHF.R.S32.HI R5, RZ, 0x1f, R2 ;  /* 0x0000001fff057819 */ /* 0x000fc40000011402 */
[----:B------:R-:W-:Y:S01]  /*1a80*/  LOP3.LUT R3, R3, 0xfffffff8, RZ, 0xc0, !PT ;  /* 0xfffffff803037812 */ /* 0x000fe200078ec0ff */
[----:B------:R-:W-:Y:S01]  /*1a90*/  IMAD.IADD R6, R6, 0x1, -R53 ;  /* 0x0000000106067824 */ /* 0x000fe200078e0a35 */
[----:B------:R-:W-:Y:S01]  /*1aa0*/  LEA.HI R57, R5, R2, RZ, 0x2 ;  /* 0x0000000205397211 */ /* 0x000fe200078f10ff */
[----:B------:R-:W-:Y:S01]  /*1ab0*/  IMAD.SHL.U32 R2, R2, 0x2, RZ ;  /* 0x0000000202027824 */ /* 0x000fe200078e00ff */
[----:B------:R-:W-:Y:S01]  /*1ac0*/  SHF.R.S32.HI R53, RZ, 0x1f, R4 ;  /* 0x0000001fff357819 */ /* 0x000fe20000011404 */
[----:B------:R-:W-:Y:S01]  /*1ad0*/  IMAD.IADD R5, R0, 0x1, -R3 ;  /* 0x0000000100057824 */ /* 0x000fe200078e0a03 */
[----:B------:R-:W-:Y:S01]  /*1ae0*/  SHF.R.S32.HI R55, RZ, 0x1f, R54 ;  /* 0x0000001fff377819 */ /* 0x000fe20000011436 */
[----:B------:R-:W-:Y:S01]  /*1af0*/  IMAD R0, R27, UR4, RZ ;  /* 0x000000041b007c24 */ /* 0x000fe2000f8e02ff */
[----:B------:R-:W-:Y:S01]  /*1b00*/  LEA.HI R59, R53, R4, RZ, 0x2 ;  /* 0x00000004353b7211 */ /* 0x000fe200078f10ff */
[----:B------:R-:W-:Y:S01]  /*1b10*/  UMOV UR4, 0x400 ;  /* 0x0000040000047882 */ /* 0x000fe20000000000 */
[----:B------:R-:W-:Y:S01]  /*1b20*/  LEA.HI R55, R55, R54, RZ, 0x3 ;  /* 0x0000003637377211 */ /* 0x000fe200078f18ff */
[----:B-1----:R-:W-:Y:S01]  /*1b30*/  ULEA UR4, UR5, UR4, 0x18 ;  /* 0x0000000405047291 */ /* 0x002fe2000f8ec03f */
[----:B------:R-:W-:Y:S01]  /*1b40*/  SHF.R.S32.HI R53, RZ, 0x1f, R2 ;  /* 0x0000001fff357819 */ /* 0x000fe20000011402 */
[----:B------:R-:W-:Y:S01]  /*1b50*/  IMAD.SHL.U32 R60, R59, 0x10, RZ ;  /* 0x000000103b3c7824 */ /* 0x000fe200078e00ff */
[----:B------:R-:W-:Y:S01]  /*1b60*/  LOP3.LUT R3, R55, 0xfffffff8, RZ, 0xc0, !PT ;  /* 0xfffffff837037812 */ /* 0x000fe200078ec0ff */
[----:B------:R-:W-:Y:S01]  /*1b70*/  IMAD.SHL.U32 R57, R57, 0x10, RZ ;  /* 0x0000001039397824 */ /* 0x000fe200078e00ff */
[----:B------:R-:W-:-:S02]  /*1b80*/  LEA.HI R53, R53, R2, RZ, 0x3 ;  /* 0x0000000235357211 */ /* 0x000fc400078f18ff */
[----:B------:R-:W-:Y:S01]  /*1b90*/  SHF.R.S32.HI R55, RZ, 0x1f, R129 ;  /* 0x0000001fff377819 */ /* 0x000fe20000011481 */
[----:B------:R-:W-:Y:S01]  /*1ba0*/  IMAD.IADD R3, R54, 0x1, -R3 ;  /* 0x0000000136037824 */ /* 0x000fe200078e0a03 */
[----:B------:R-:W-:Y:S01]  /*1bb0*/  IADD3 R128, P0, R0, R129, RZ ;  /* 0x0000008100807210 */ /* 0x000fe20007f1e0ff */
[----:B------:R-:W-:Y:S01]  /*1bc0*/  IMAD.SHL.U32 R54, R48, 0x10, RZ ;  /* 0x0000001030367824 */ /* 0x000fe200078e00ff */
[----:B------:R-:W-:Y:S02]  /*1bd0*/  LOP3.LUT R53, R53, 0xfffffff8, RZ, 0xc0, !PT ;  /* 0xfffffff835357812 */ /* 0x000fe400078ec0ff */
[----:B------:R-:W-:Y:S01]  /*1be0*/  LEA.HI.X.SX32 R129, R0, R55, 0x1, P0 ;  /* 0x0000003700817211 */ /* 0x000fe200000f0eff */
[----:B------:R-:W-:Y:S01]  /*1bf0*/  IMAD.SHL.U32 R55, R51, 0x10, RZ ;  /* 0x0000001033377824 */ /* 0x000fe200078e00ff */
[----:B-----5:R-:W-:Y:S01]  /*1c00*/  FSETP.NEU.FTZ.AND P0, PT, R132, RZ, PT ;  /* 0x000000ff8400720b */ /* 0x020fe20003f1d000 */
[----:B------:R-:W-:Y:S01]  /*1c10*/  IMAD.IADD R4, R2, 0x1, -R53 ;  /* 0x0000000102047824 */ /* 0x000fe200078e0a35 */
[----:B0-----:R-:W-:Y:S01]  /*1c20*/  SHF.R.S32.HI R2, RZ, 0x1f, R56 ;  /* 0x0000001fff027819 */ /* 0x001fe20000011438 */
[----:B------:R-:W-:Y:S01]  /*1c30*/  IMAD.SHL.U32 R53, R49, 0x10, RZ ;  /* 0x0000001031357824 */ /* 0x000fe200078e00ff */
[----:B------:R-:W-:Y:S01]  /*1c40*/  LOP3.LUT R59, R30, 0xffffffc0, RZ, 0xc0, !PT ;  /* 0xffffffc01e3b7812 */ /* 0x000fe200078ec0ff */
        /* <DEDUP_REMOVED lines=77> */
[----:B------:R-:W-:-:S07]  /*2120*/  IMAD.MOV.U32 R120, RZ, RZ, -0x800001 ;  /* 0xff7fffffff787424 */ /* 0x000fce00078e00ff */
.L_x_20720:
[----:B0-----:R-:W-:-:S04]  /*2130*/  IADD3 R41, P0, R122, R121, RZ ;  /* 0x000000797a297210 */ /* 0x001fc80007f1e0ff */
[----:B------:R-:W-:Y:S02]  /*2140*/  LEA.HI.X.SX32 R42, R121, R26, 0x1, P0 ;  /* 0x0000001a792a7211 */ /* 0x000fe400000f0eff */
[----:B-1----:R-:W-:-:S04]  /*2150*/  LEA R40, P0, R41, UR6, 0x2 ;  /* 0x0000000629287c11 */ /* 0x002fc8000f8010ff */
[----:B------:R-:W-:-:S06]  /*2160*/  LEA.HI.X R41, R41, UR7, R42, 0x2, P0 ;  /* 0x0000000729297c11 */ /* 0x000fcc00080f142a */
[----:B------:R-:W2:Y:S01]  /*2170*/  LDG.E.CONSTANT R41, desc[UR10][R40.64] ;  /* 0x0000000a28297981 */ /* 0x000ea2000c1e9900 */
[----:B------:R-:W-:-:S04]  /*2180*/  VIADD R42, R123, 0x4 ;  /* 0x000000047b2a7836 */ /* 0x000fc80000000000 */
[----:B------:R-:W-:Y:S01]  /*2190*/  IMAD.SHL.U32 R46, R42, 0x2, RZ ;  /* 0x000000022a2e7824 */ /* 0x000fe200078e00ff */
[----:B------:R-:W-:-:S04]  /*21a0*/  SHF.R.S32.HI R43, RZ, 0x1f, R42 ;  /* 0x0000001fff2b7819 */ /* 0x000fc8000001142a */
[----:B------:R-:W-:Y:S02]  /*21b0*/  SHF.R.S32.HI R45, RZ, 0x1f, R46 ;  /* 0x0000001fff2d7819 */ /* 0x000fe4000001142e */
[----:B------:R-:W-:Y:S01]  /*21c0*/  LEA.HI R44, R43, R42, RZ, 0x2 ;  /* 0x0000002a2b2c7211 */ /* 0x000fe200078f10ff */
[----:B------:R-:W-:Y:S01]  /*21d0*/  IMAD.SHL.U32 R43, R123, 0x2, RZ ;  /* 0x000000027b2b7824 */ /* 0x000fe200078e00ff */
[----:B------:R-:W-:-:S03]  /*21e0*/  LEA.HI R47, R45, R46, RZ, 0x3 ;  /* 0x0000002e2d2f7211 */ /* 0x000fc600078f18ff */
[----:B------:R-:W-:Y:S01]  /*21f0*/  IMAD.SHL.U32 R45, R44, 0x10, RZ ;  /* 0x000000102c2d7824 */ /* 0x000fe200078e00ff */
[----:B------:R-:W-:Y:S02]  /*2200*/  LOP3.LUT R47, R47, 0xfffffff8, RZ, 0xc0, !PT ;  /* 0xfffffff82f2f7812 */ /* 0x000fe400078ec0ff */
[----:B------:R-:W-:Y:S02]  /*2210*/  SHF.R.S32.HI R44, RZ, 0x1f, R43 ;  /* 0x0000001fff2c7819 */ /* 0x000fe4000001142b */
[----:B------:R-:W-:Y:S01]  /*2220*/  LOP3.LUT R45, R45, 0xffffffc0, RZ, 0xc0, !PT ;  /* 0xffffffc02d2d7812 */ /* 0x000fe200078ec0ff */
[----:B------:R-:W-:Y:S01]  /*2230*/  IMAD.IADD R47, R46, 0x1, -R47 ;  /* 0x000000012e2f7824 */ /* 0x000fe200078e0a2f */
[----:B------:R-:W-:-:S04]  /*2240*/  LEA.HI R44, R44, R43, RZ, 0x3 ;  /* 0x0000002b2c2c7211 */ /* 0x000fc800078f18ff */
[----:B------:R-:W-:-:S05]  /*2250*/  LOP3.LUT R44, R44, 0xfffffff8, RZ, 0xc0, !PT ;  /* 0xfffffff82c2c7812 */ /* 0x000fca00078ec0ff */
[----:B------:R-:W-:-:S05]  /*2260*/  IMAD.IADD R43, R43, 0x1, -R44 ;  /* 0x000000012b2b7824 */ /* 0x000fca00078e0a2c */
[----:B------:R-:W-:Y:S02]  /*2270*/  SHF.R.S32.HI R44, RZ, 0x1f, R43 ;  /* 0x0000001fff2c7819 */ /* 0x000fe4000001142b */
[----:B--2---:R-:W-:Y:S01]  /*2280*/  SHF.R.S32.HI R42, RZ, 0x1f, R41 ;  /* 0x0000001fff2a7819 */ /* 0x004fe20000011429 */
[----:B------:R-:W-:-:S04]  /*2290*/  IMAD.WIDE.U32 R130, R41, UR13, R128 ;  /* 0x0000000d29827c25 */ /* 0x000fc8000f8e0080 */
[----:B------:R-:W-:-:S04]  /*22a0*/  IMAD R42, R42, UR13, RZ ;  /* 0x0000000d2a2a7c24 */ /* 0x000fc8000f8e02ff */
[----:B------:R-:W-:Y:S01]  /*22b0*/  IMAD R157, R41, R2, R42 ;  /* 0x00000002299d7224 */ /* 0x000fe200078e022a */
[--C-:B------:R-:W-:Y:S02]  /*22c0*/  SHF.R.S32.HI R42, RZ, 0x1f, R45.reuse ;  /* 0x0000001fff2a7819 */ /* 0x100fe4000001142d */
[----:B------:R-:W-:Y:S01]  /*22d0*/  IADD3 R41, P0, P2, R47, R130, R45 ;  /* 0x000000822f297210 */ /* 0x000fe20007a1e02d */
[----:B------:R-:W-:Y:S01]  /*22e0*/  VIADD R45, R123, 0x8 ;  /* 0x000000087b2d7836 */ /* 0x000fe20000000000 */
[----:B------:R-:W-:Y:S01]  /*22f0*/  SHF.R.S32.HI R47, RZ, 0x1f, R47 ;  /* 0x0000001fff2f7819 */ /* 0x000fe2000001142f */
[----:B------:R-:W-:-:S03]  /*2300*/  IMAD.IADD R157, R131, 0x1, R157 ;  /* 0x00000001839d7824 */ /* 0x000fc600078e029d */
[----:B------:R-:W-:Y:S02]  /*2310*/  SHF.R.S32.HI R46, RZ, 0x1f, R45 ;  /* 0x0000001fff2e7819 */ /* 0x000fe4000001142d */
[----:B------:R-:W-:Y:S02]  /*2320*/  IADD3.X R42, R47, R157, R42, P0, P2 ;  /* 0x0000009d2f2a7210 */ /* 0x000fe400007e442a */
[C---:B------:R-:W-:Y:S02]  /*2330*/  LEA R40, P0, R41.reuse, UR8, 0x1 ;  /* 0x0000000829287c11 */ /* 0x040fe4000f8008ff */
[----:B------:R-:W-:Y:S02]  /*2340*/  LEA.HI R46, R46, R45, RZ, 0x2 ;  /* 0x0000002d2e2e7211 */ /* 0x000fe400078f10ff */
[----:B------:R-:W-:Y:S02]  /*2350*/  LEA.HI.X R41, R41, UR9, R42, 0x1, P0 ;  /* 0x0000000929297c11 */ /* 0x000fe400080f0c2a */
[----:B------:R-:W-:Y:S01]  /*2360*/  IADD3 R43, P0, R43, R130, RZ ;  /* 0x000000822b2b7210 */ /* 0x000fe20007f1e0ff */
[----:B------:R-:W-:Y:S01]  /*2370*/  IMAD.SHL.U32 R46, R46, 0x10, RZ ;  /* 0x000000102e2e7824 */ /* 0x000fe200078e00ff */
[----:B------:R-:W-:Y:S01]  /*2380*/  SHF.R.S32.HI R47, RZ, 0x1f, R118 ;  /* 0x0000001fff2f7819 */ /* 0x000fe20000011476 */
[----:B------:R0:W2:Y:S01]  /*2390*/  LDG.E.CONSTANT R135, desc[UR10][R40.64] ;  /* 0x0000000a28877981 */ /* 0x0000a2000c1e9900 */
[----:B------:R-:W-:Y:S01]  /*23a0*/  LEA R42, P2, R43, UR8, 0x1 ;  /* 0x000000082b2a7c11 */ /* 0x000fe2000f8408ff */
[----:B------:R-:W-:Y:S01]  /*23b0*/  IMAD.X R44, R44, 0x1, R157, P0 ;  /* 0x000000012c2c7824 */ /* 0x000fe200000e069d */
[----:B------:R-:W-:-:S04]  /*23c0*/  LOP3.LUT R45, R46, 0xffffffc0, RZ, 0xc0, !PT ;  /* 0xffffffc02e2d7812 */ /* 0x000fc800078ec0ff */
[----:B------:R-:W-:Y:S02]  /*23d0*/  LEA.HI.X R43, R43, UR9, R44, 0x1, P2 ;  /* 0x000000092b2b7c11 */ /* 0x000fe400090f0c2c */
[--C-:B------:R-:W-:Y:S02]  /*23e0*/  SHF.R.S32.HI R46, RZ, 0x1f, R45.reuse ;  /* 0x0000001fff2e7819 */ /* 0x100fe4000001142d */
[----:B------:R-:W-:Y:S01]  /*23f0*/  IADD3 R44, P0, P2, R118, R130, R45 ;  /* 0x00000082762c7210 */ /* 0x000fe20007a1e02d */
[----:B------:R1:W3:Y:S03]  /*2400*/  LDG.E.CONSTANT R140, desc[UR10][R42.64] ;  /* 0x0000000a2a8c7981 */ /* 0x0002e6000c1e9900 */
[----:B------:R-:W-:Y:S01]  /*2410*/  IADD3.X R45, R47, R157, R46, P0, P2 ;  /* 0x0000009d2f2d7210 */ /* 0x000fe200007e442e */
[----:B------:R-:W-:Y:S01]  /*2420*/  VIADD R46, R123, 0xc ;  /* 0x0000000c7b2e7836 */ /* 0x000fe20000000000 */
[----:B0-----:R-:W-:-:S04]  /*2430*/  LEA R40, P0, R44, UR8, 0x1 ;  /* 0x000000082c287c11 */ /* 0x001fc8000f8008ff */
[----:B------:R-:W-:Y:S02]  /*2440*/  LEA.HI.X R41, R44, UR9, R45, 0x1, P0 ;  /* 0x000000092c297c11 */ /* 0x000fe400080f0c2d */
[----:B------:R-:W-:Y:S01]  /*2450*/  SHF.R.S32.HI R45, RZ, 0x1f, R46 ;  /* 0x0000001fff2d7819 */ /* 0x000fe2000001142e */
[----:B------:R-:W-:Y:S02]  /*2460*/  VIADD R44, R123, 0x10 ;  /* 0x000000107b2c7836 */ /* 0x000fe40000000000 */
[----:B------:R0:W4:Y:S01]  /*2470*/  LDG.E.CONSTANT R137, desc[UR10][R40.64] ;  /* 0x0000000a28897981 */ /* 0x000122000c1e9900 */
[----:B------:R-:W-:Y:S02]  /*2480*/  LEA.HI R45, R45, R46, RZ, 0x2 ;  /* 0x0000002e2d2d7211 */ /* 0x000fe400078f10ff */
[----:B------:R-:W-:-:S03]  /*2490*/  SHF.R.S32.HI R47, RZ, 0x1f, R44 ;  /* 0x0000001fff2f7819 */ /* 0x000fc6000001142c */
[----:B------:R-:W-:Y:S01]  /*24a0*/  IMAD.SHL.U32 R45, R45, 0x10, RZ ;  /* 0x000000102d2d7824 */ /* 0x000fe200078e00ff */
[----:B------:R-:W-:Y:S02]  /*24b0*/  LEA.HI R47, R47, R44, RZ, 0x2 ;  /* 0x0000002c2f2f7211 */ /* 0x000fe400078f10ff */
[----:B------:R-:W-:Y:S02]  /*24c0*/  SHF.R.S32.HI R44, RZ, 0x1f, R117 ;  /* 0x0000001fff2c7819 */ /* 0x000fe40000011475 */
[----:B------:R-:W-:Y:S01]  /*24d0*/  LOP3.LUT R45, R45, 0xffffffc0, RZ, 0xc0, !PT ;  /* 0xffffffc02d2d7812 */ /* 0x000fe200078ec0ff */
[----:B------:R-:W-:-:S03]  /*24e0*/  IMAD.SHL.U32 R47, R47, 0x10, RZ ;  /* 0x000000102f2f7824 */ /* 0x000fc600078e00ff */
[--C-:B-1----:R-:W-:Y:S02]  /*24f0*/  SHF.R.S32.HI R42, RZ, 0x1f, R45.reuse ;  /* 0x0000001fff2a7819 */ /* 0x102fe4000001142d */
[----:B------:R-:W-:Y:S02]  /*2500*/  IADD3 R43, P0, P2, R117, R130, R45 ;  /* 0x00000082752b7210 */ /* 0x000fe40007a1e02d */
[----:B------:R-:W-:Y:S02]  /*2510*/  LOP3.LUT R47, R47, 0xffffffc0, RZ, 0xc0, !PT ;  /* 0xffffffc02f2f7812 */ /* 0x000fe400078ec0ff */
[----:B0-----:R-:W-:Y:S02]  /*2520*/  IADD3.X R40, R44, R157, R42, P0, P2 ;  /* 0x0000009d2c287210 */ /* 0x001fe400007e442a */
[----:B------:R-:W-:Y:S02]  /*2530*/  LEA R42, P0, R43, UR8, 0x1 ;  /* 0x000000082b2a7c11 */ /* 0x000fe4000f8008ff */
[----:B------:R-:W-:-:S02]  /*2540*/  SHF.R.S32.HI R44, RZ, 0x1f, R47 ;  /* 0x0000001fff2c7819 */ /* 0x000fc4000001142f */
[----:B------:R-:W-:Y:S02]  /*2550*/  LEA.HI.X R43, R43, UR9, R40, 0x1, P0 ;  /* 0x000000092b2b7c11 */ /* 0x000fe400080f0c28 */
[----:B------:R-:W-:Y:S02]  /*2560*/  SHF.R.S32.HI R40, RZ, 0x1f, R116 ;  /* 0x0000001fff287819 */ /* 0x000fe40000011474 */
[----:B------:R-:W-:Y:S01]  /*2570*/  IADD3 R41, P0, P2, R116, R130, R47 ;  /* 0x0000008274297210 */ /* 0x000fe20007a1e02f */
[----:B------:R0:W5:Y:S03]  /*2580*/  LDG.E.CONSTANT R131, desc[UR10][R42.64] ;  /* 0x0000000a2a837981 */ /* 0x000166000c1e9900 */
[----:B------:R-:W-:Y:S02]  /*2590*/  IADD3.X R44, R40, R157, R44, P0, P2 ;  /* 0x0000009d282c7210 */ /* 0x000fe400007e442c */
[----:B------:R-:W-:-:S04]  /*25a0*/  LEA R40, P0, R41, UR8, 0x1 ;  /* 0x0000000829287c11 */ /* 0x000fc8000f8008ff */
[----:B------:R-:W-:-:S05]  /*25b0*/  LEA.HI.X R41, R41, UR9, R44, 0x1, P0 ;  /* 0x0000000929297c11 */ /* 0x000fca00080f0c2c */
[----:B------:R1:W5:Y:S01]  /*25c0*/  LDG.E.CONSTANT R136, desc[UR10][R40.64] ;  /* 0x0000000a28887981 */ /* 0x000362000c1e9900 */
[----:B------:R-:W-:-:S05]  /*25d0*/  VIADD R44, R123, 0x14 ;  /* 0x000000147b2c7836 */ /* 0x000fca0000000000 */
[----:B------:R-:W-:-:S04]  /*25e0*/  SHF.R.S32.HI R45, RZ, 0x1f, R44 ;  /* 0x0000001fff2d7819 */ /* 0x000fc8000001142c */
[----:B------:R-:W-:-:S05]  /*25f0*/  LEA.HI R45, R45, R44, RZ, 0x2 ;  /* 0x0000002c2d2d7211 */ /* 0x000fca00078f10ff */
[----:B------:R-:W-:Y:S01]  /*2600*/  IMAD.SHL.U32 R45, R45, 0x10, RZ ;  /* 0x000000102d2d7824 */ /* 0x000fe200078e00ff */
[----:B------:R-:W-:-:S04]  /*2610*/  SHF.R.S32.HI R44, RZ, 0x1f, R115 ;  /* 0x0000001fff2c7819 */ /* 0x000fc80000011473 */
[----:B------:R-:W-:-:S04]  /*2620*/  LOP3.LUT R45, R45, 0xffffffc0, RZ, 0xc0, !PT ;  /* 0xffffffc02d2d7812 */ /* 0x000fc800078ec0ff */
[--C-:B------:R-:W-:Y:S02]  /*2630*/  SHF.R.S32.HI R46, RZ, 0x1f, R45.reuse ;  /* 0x0000001fff2e7819 */ /* 0x100fe4000001142d */
[----:B0-----:R-:W-:-:S04]  /*2640*/  IADD3 R42, P0, P2, R115, R130, R45 ;  /* 0x00000082732a7210 */ /* 0x001fc80007a1e02d */
[----:B------:R-:W-:Y:S02]  /*2650*/  IADD3.X R43, R44, R157, R46, P0, P2 ;  /* 0x0000009d2c2b7210 */ /* 0x000fe400007e442e */
[C---:B------:R-:W-:Y:S01]  /*2660*/  LEA R146, P0, R42.reuse, UR8, 0x1 ;  /* 0x000000082a927c11 */ /* 0x040fe2000f8008ff */
[----:B------:R-:W0:Y:S03]  /*2670*/  LDS.128 R44, [R0] ;  /* 0x00000000002c7984 */ /* 0x000e260000000c00 */
[----:B------:R-:W-:-:S05]  /*2680*/  LEA.HI.X R147, R42, UR9, R43, 0x1, P0 ;  /* 0x000000092a937c11 */ /* 0x000fca00080f0c2b */
[----:B------:R-:W5:Y:S01]  /*2690*/  LDG.E.CONSTANT R146, desc[UR10][R146.64] ;  /* 0x0000000a92927981 */ /* 0x000f62000c1e9900 */
[--C-:B------:R-:W-:Y:S02]  /*26a0*/  SHF.R.S32.HI R42, RZ, 0x1f, R113.reuse ;  /* 0x0000001fff2a7819 */ /* 0x100fe40000011471 */
[----:B-1----:R-:W-:Y:S02]  /*26b0*/  SHF.R.S32.HI R40, RZ, 0x1f, R114 ;  /* 0x0000001fff287819 */ /* 0x002fe40000011472 */
[----:B------:R-:W-:-:S04]  /*26c0*/  IADD3 R41, P0, P2, R114, R130, R113 ;  /* 0x0000008272297210 */ /* 0x000fc80007a1e071 */
[----:B------:R-:W-:Y:S02]  /*26d0*/  IADD3.X R42, R40, R157, R42, P0, P2 ;  /* 0x0000009d282a7210 */ /* 0x000fe400007e442a */
[----:B------:R-:W-:-:S04]  /*26e0*/  LEA R40, P0, R41, UR8, 0x1 ;  /* 0x0000000829287c11 */ /* 0x000fc8000f8008ff */
[----:B------:R-:W-:Y:S01]  /*26f0*/  LEA.HI.X R41, R41, UR9, R42, 0x1, P0 ;  /* 0x0000000929297c11 */ /* 0x000fe200080f0c2a */
[----:B------:R-:W-:-:S04]  /*2700*/  VIADD R42, R123, 0x1c ;  /* 0x0000001c7b2a7836 */ /* 0x000fc80000000000 */
[----:B------:R1:W5:Y:S01]  /*2710*/  LDG.E.CONSTANT R155, desc[UR10][R40.64] ;  /* 0x0000000a289b7981 */ /* 0x000362000c1e9900 */
[----:B------:R-:W-:-:S04]  /*2720*/  SHF.R.S32.HI R43, RZ, 0x1f, R42 ;  /* 0x0000001fff2b7819 */ /* 0x000fc8000001142a */
[----:B------:R-:W-:-:S05]  /*2730*/  LEA.HI R43, R43, R42, RZ, 0x2 ;  /* 0x0000002a2b2b7211 */ /* 0x000fca00078f10ff */
[----:B------:R-:W-:-:S05]  /*2740*/  IMAD.SHL.U32 R43, R43, 0x10, RZ ;  /* 0x000000102b2b7824 */ /* 0x000fca00078e00ff */
[----:B------:R-:W-:-:S04]  /*2750*/  LOP3.LUT R42, R43, 0xffffffc0, RZ, 0xc0, !PT ;  /* 0xffffffc02b2a7812 */ /* 0x000fc800078ec0ff */
[----:B------:R-:W-:-:S04]  /*2760*/  IADD3 R42, P0, P2, R111, R130, R42 ;  /* 0x000000826f2a7210 */ /* 0x000fc80007a1e02a */
[----:B------:R-:W-:Y:S02]  /*2770*/  LEA R132, P3, R42, UR8, 0x1 ;  /* 0x000000082a847c11 */ /* 0x000fe4000f8608ff */
[----:B------:R-:W-:-:S04]  /*2780*/  IADD3.X R43, R86, R157, R59, P0, P2 ;  /* 0x0000009d562b7210 */ /* 0x000fc800007e443b */
[----:B------:R-:W-:Y:S02]  /*2790*/  LEA.HI.X R133, R42, UR9, R43, 0x1, P3 ;  /* 0x000000092a857c11 */ /* 0x000fe400098f0c2b */
[----:B------:R-:W-:-:S03]  /*27a0*/  IADD3 R43, P0, P2, R112, R130, R109 ;  /* 0x00000082702b7210 */ /* 0x000fc60007a1e06d */
[----:B------:R0:W5:Y:S01]  /*27b0*/  LDG.E.CONSTANT R153, desc[UR10][R132.64] ;  /* 0x0000000a84997981 */ /* 0x000162000c1e9900 */
[----:B------:R-:W-:Y:S02]  /*27c0*/  LEA R42, P3, R43, UR8, 0x1 ;  /* 0x000000082b2a7c11 */ /* 0x000fe4000f8608ff */
[----:B-1----:R-:W-:-:S04]  /*27d0*/  IADD3.X R40, R88, R157, R61, P0, P2 ;  /* 0x0000009d58287210 */ /* 0x002fc800007e443d */
[----:B------:R-:W-:Y:S02]  /*27e0*/  LEA.HI.X R43, R43, UR9, R40, 0x1, P3 ;  /* 0x000000092b2b7c11 */ /* 0x000fe400098f0c28 */
[----:B------:R-:W-:-:S03]  /*27f0*/  IADD3 R41, P4, P5, R25, R130, R30 ;  /* 0x0000008219297210 */ /* 0x000fc60007d9e01e */
[----:B------:R1:W5:Y:S01]  /*2800*/  LDG.E.CONSTANT R156, desc[UR10][R42.64] ;  /* 0x0000000a2a9c7981 */ /* 0x000362000c1e9900 */
[----:B------:R-:W-:Y:S02]  /*2810*/  LEA R40, P3, R41, UR8, 0x1 ;  /* 0x0000000829287c11 */ /* 0x000fe4000f8608ff */
[----:B------:R-:W-:-:S04]  /*2820*/  IADD3.X R138, R85, R157, R62, P4, P5 ;  /* 0x0000009d558a7210 */ /* 0x000fc800027ea43e */
[----:B------:R-:W-:-:S05]  /*2830*/  LEA.HI.X R41, R41, UR9, R138, 0x1, P3 ;  /* 0x0000000929297c11 */ /* 0x000fca00098f0c8a */
[----:B------:R-:W5:Y:S01]  /*2840*/  LDG.E.CONSTANT R154, desc[UR10][R40.64] ;  /* 0x0000000a289a7981 */ /* 0x000f62000c1e9900 */
[----:B------:R-:W-:-:S04]  /*2850*/  IADD3 R141, P0, P2, R24, R130, R29 ;  /* 0x00000082188d7210 */ /* 0x000fc80007a1e01d */
[----:B0-----:R-:W-:Y:S02]  /*2860*/  LEA R132, P4, R141, UR8, 0x1 ;  /* 0x000000088d847c11 */ /* 0x001fe4000f8808ff */
[-C--:B------:R-:W-:Y:S02]  /*2870*/  IADD3.X R142, R90, R157.reuse, R63, P0, P2 ;  /* 0x0000009d5a8e7210 */ /* 0x080fe400007e443f */
[----:B------:R-:W-:Y:S02]  /*2880*/  IADD3 R134, P5, P6, R23, R130, R32 ;  /* 0x0000008217867210 */ /* 0x000fe40007ebe020 */
[----:B------:R-:W-:Y:S02]  /*2890*/  LEA.HI.X R133, R141, UR9, R142, 0x1, P4 ;  /* 0x000000098d857c11 */ /* 0x000fe4000a0f0c8e */
[----:B------:R-:W-:Y:S02]  /*28a0*/  LEA R138, P0, R134, UR8, 0x1 ;  /* 0x00000008868a7c11 */ /* 0x000fe4000f8008ff */
[----:B------:R-:W-:Y:S01]  /*28b0*/  IADD3.X R139, R87, R157, R64, P5, P6 ;  /* 0x0000009d578b7210 */ /* 0x000fe20002fec440 */
[----:B------:R0:W5:Y:S01]  /*28c0*/  LDG.E.CONSTANT R150, desc[UR10][R132.64] ;  /* 0x0000000a84967981 */ /* 0x000162000c1e9900 */
[----:B-1----:R-:W-:-:S02]  /*28d0*/  IMAD.U32 R42, R45, 0x10000, RZ ;  /* 0x000100002d2a7824 */ /* 0x002fc400078e00ff */
[----:B------:R-:W-:Y:S02]  /*28e0*/  LEA.HI.X R139, R134, UR9, R139, 0x1, P0 ;  /* 0x00000009868b7c11 */ /* 0x000fe400080f0c8b */
[----:B------:R-:W-:-:S03]  /*28f0*/  IADD3 R143, P0, P2, R22, R130, R31 ;  /* 0x00000082168f7210 */ /* 0x000fc60007a1e01f */
[----:B------:R1:W5:Y:S01]  /*2900*/  LDG.E.CONSTANT R151, desc[UR10][R138.64] ;  /* 0x0000000a8a977981 */ /* 0x000362000c1e9900 */
[----:B------:R-:W-:Y:S02]  /*2910*/  LEA R134, P3, R143, UR8, 0x1 ;  /* 0x000000088f867c11 */ /* 0x000fe4000f8608ff */
[----:B------:R-:W-:Y:S02]  /*2920*/  IADD3.X R144, R92, R157, R65, P0, P2 ;  /* 0x0000009d5c907210 */ /* 0x000fe400007e4441 */
[----:B------:R-:W-:-:S05]  /*2930*/  PRMT R45, R45, 0x7632, R45 ;  /* 0x000076322d2d7816 */ /* 0x000fca000000002d */
[----:B------:R-:W-:Y:S01]  /*2940*/  IMAD.U32 R45, R45, 0x10000, RZ ;  /* 0x000100002d2d7824 */ /* 0x000fe200078e00ff */
[----:B0-----:R-:W-:Y:S01]  /*2950*/  IADD3 R133, P0, P2, R21, R130, R34 ;  /* 0x0000008215857210 */ /* 0x001fe20007a1e022 */
[----:B--2---:R-:W-:-:S04]  /*2960*/  IMAD.U32 R43, R135, 0x10000, RZ ;  /* 0x00010000872b7824 */ /* 0x004fc800078e00ff */
[----:B------:R-:W-:Y:S01]  /*2970*/  FMUL.FTZ R141, R42, R43 ;  /* 0x0000002b2a8d7220 */ /* 0x000fe20000410000 */
[----:B------:R-:W-:Y:S01]  /*2980*/  IMAD.U32 R42, R44, 0x10000, RZ ;  /* 0x000100002c2a7824 */ /* 0x000fe200078e00ff */
[----:B------:R-:W-:Y:S02]  /*2990*/  PRMT R142, R135, 0x7632, R142 ;  /* 0x00007632878e7816 */ /* 0x000fe4000000008e */
[----:B------:R-:W-:Y:S01]  /*29a0*/  LEA.HI.X R135, R143, UR9, R144, 0x1, P3 ;  /* 0x000000098f877c11 */ /* 0x000fe200098f0c90 */
[----:B---3--:R-:W-:-:S04]  /*29b0*/  IMAD.U32 R43, R140, 0x10000, RZ ;  /* 0x000100008c2b7824 */ /* 0x008fc800078e00ff */
[----:B------:R-:W2:Y:S01]  /*29c0*/  LDG.E.CONSTANT R152, desc[UR10][R134.64] ;  /* 0x0000000a86987981 */ /* 0x000ea2000c1e9900 */
[----:B------:R-:W-:-:S03]  /*29d0*/  FFMA.FTZ R143, R42, R43, R141 ;  /* 0x0000002b2a8f7223 */ /* 0x000fc6000001008d */
[----:B------:R-:W0:Y:S01]  /*29e0*/  LDS.128 R40, [R0+0x10] ;  /* 0x0000100000287984 */ /* 0x000e220000000c00 */
[----:B------:R-:W-:Y:S01]  /*29f0*/  IMAD.U32 R142, R142, 0x10000, RZ ;  /* 0x000100008e8e7824 */ /* 0x000fe200078e00ff */
[----:B------:R-:W-:Y:S01]  /*2a00*/  PRMT R141, R140, 0x7632, R141 ;  /* 0x000076328c8d7816 */ /* 0x000fe2000000008d */
[----:B------:R-:W-:Y:S02]  /*2a10*/  IMAD.U32 R140, R46, 0x10000, RZ ;  /* 0x000100002e8c7824 */ /* 0x000fe400078e00ff */
[----:B------:R-:W-:Y:S01]  /*2a20*/  FMUL.FTZ R45, R45, R142 ;  /* 0x0000008e2d2d7220 */ /* 0x000fe20000410000 */
[----:B------:R-:W-:Y:S01]  /*2a30*/  PRMT R44, R44, 0x7632, R44 ;  /* 0x000076322c2c7816 */ /* 0x000fe2000000002c */
[----:B----4-:R-:W-:Y:S01]  /*2a40*/  IMAD.U32 R142, R137, 0x10000, RZ ;  /* 0x00010000898e7824 */ /* 0x010fe200078e00ff */
[----:B------:R-:W-:Y:S01]  /*2a50*/  LEA R132, P3, R133, UR8, 0x1 ;  /* 0x0000000885847c11 */ /* 0x000fe2000f8608ff */
[----:B------:R-:W-:Y:S02]  /*2a60*/  IMAD.U32 R141, R141, 0x10000, RZ ;  /* 0x000100008d8d7824 */ /* 0x000fe400078e00ff */
[----:B------:R-:W-:Y:S01]  /*2a70*/  FFMA.FTZ R140, R140, R142, R143 ;  /* 0x0000008e8c8c7223 */ /* 0x000fe2000001008f */
[----:B------:R-:W-:Y:S01]  /*2a80*/  IADD3.X R142, R89, R157, R66, P0, P2 ;  /* 0x0000009d598e7210 */ /* 0x000fe200007e4442 */
[----:B------:R-:W-:-:S03]  /*2a90*/  IMAD.U32 R44, R44, 0x10000, RZ ;  /* 0x000100002c2c7824 */ /* 0x000fc600078e00ff */
[----:B------:R-:W-:Y:S01]  /*2aa0*/  LEA.HI.X R133, R133, UR9, R142, 0x1, P3 ;  /* 0x0000000985857c11 */ /* 0x000fe200098f0c8e */
[----:B------:R-:W-:Y:S01]  /*2ab0*/  FFMA.FTZ R141, R44, R141, R45 ;  /* 0x0000008d2c8d7223 */ /* 0x000fe2000001002d */
[----:B------:R-:W-:Y:S02]  /*2ac0*/  IADD3 R44, P4, P5, R20, R130, R33 ;  /* 0x00000082142c7210 */ /* 0x000fe40007d9e021 */
[----:B------:R-:W-:Y:S01]  /*2ad0*/  PRMT R46, R46, 0x7632, R46 ;  /* 0x000076322e2e7816 */ /* 0x000fe2000000002e */
[----:B------:R0:W3:Y:S01]  /*2ae0*/  LDG.E.CONSTANT R147, desc[UR10][R132.64] ;  /* 0x0000000a84937981 */ /* 0x0000e2000c1e9900 */
[----:B------:R-:W-:Y:S02]  /*2af0*/  PRMT R137, R137, 0x7632, R137 ;  /* 0x0000763289897816 */ /* 0x000fe40000000089 */
[----:B------:R-:W-:Y:S02]  /*2b00*/  LEA R148, P0, R44, UR8, 0x1 ;  /* 0x000000082c947c11 */ /* 0x000fe4000f8008ff */
[----:B------:R-:W-:-:S02]  /*2b10*/  IADD3.X R143, R94, R157, R67, P4, P5 ;  /* 0x0000009d5e8f7210 */ /* 0x000fc400027ea443 */
[----:B------:R-:W-:Y:S01]  /*2b20*/  IADD3 R45, P2, P3, R19, R130, R36 ;  /* 0x00000082132d7210 */ /* 0x000fe20007b5e024 */
[----:B------:R-:W-:Y:S01]  /*2b30*/  IMAD.U32 R46, R46, 0x10000, RZ ;  /* 0x000100002e2e7824 */ /* 0x000fe200078e00ff */
[----:B------:R-:W-:Y:S01]  /*2b40*/  LEA.HI.X R149, R44, UR9, R143, 0x1, P0 ;  /* 0x000000092c957c11 */ /* 0x000fe200080f0c8f */
[----:B------:R-:W-:Y:S01]  /*2b50*/  IMAD.U32 R137, R137, 0x10000, RZ ;  /* 0x0001000089897824 */ /* 0x000fe200078e00ff */
[----:B------:R-:W-:Y:S02]  /*2b60*/  LEA R44, P0, R45, UR8, 0x1 ;  /* 0x000000082d2c7c11 */ /* 0x000fe4000f8008ff */
[----:B-1----:R-:W-:Y:S01]  /*2b70*/  IADD3.X R138, R91, R157, R68, P2, P3 ;  /* 0x0000009d5b8a7210 */ /* 0x002fe200017e6444 */
[----:B------:R-:W-:Y:S01]  /*2b80*/  FFMA.FTZ R46, R46, R137, R141 ;  /* 0x000000892e2e7223 */ /* 0x000fe2000001008d */
[----:B------:R-:W4:Y:S01]  /*2b90*/  LDG.E.CONSTANT R148, desc[UR10][R148.64] ;  /* 0x0000000a94947981 */ /* 0x000f22000c1e9900 */
[----:B------:R-:W-:Y:S01]  /*2ba0*/  IMAD.U32 R137, R47, 0x10000, RZ ;  /* 0x000100002f897824 */ /* 0x000fe200078e00ff */
[----:B------:R-:W-:Y:S01]  /*2bb0*/  LEA.HI.X R45, R45, UR9, R138, 0x1, P0 ;  /* 0x000000092d2d7c11 */ /* 0x000fe200080f0c8a */
[----:B-----5:R-:W-:Y:S01]  /*2bc0*/  IMAD.U32 R138, R131, 0x10000, RZ ;  /* 0x00010000838a7824 */ /* 0x020fe200078e00ff */
[----:B------:R-:W-:-:S02]  /*2bd0*/  PRMT R47, R47, 0x7632, R47 ;  /* 0x000076322f2f7816 */ /* 0x000fc4000000002f */
[----:B------:R-:W-:Y:S02]  /*2be0*/  PRMT R158, R131, 0x7632, R158 ;  /* 0x00007632839e7816 */ /* 0x000fe4000000009e */
[----:B------:R-:W-:Y:S01]  /*2bf0*/  IADD3 R139, P0, P2, R18, R130, R35 ;  /* 0x00000082128b7210 */ /* 0x000fe20007a1e023 */
[----:B------:R-:W-:Y:S01]  /*2c00*/  FFMA.FTZ R131, R137, R138, R140 ;  /* 0x0000008a89837223 */ /* 0x000fe2000001008c */
[----:B0-----:R-:W-:Y:S01]  /*2c10*/  IMAD.U32 R132, R40, 0x10000, RZ ;  /* 0x0001000028847824 */ /* 0x001fe200078e00ff */
[----:B------:R0:W5:Y:S01]  /*2c20*/  LDG.E.CONSTANT R149, desc[UR10][R44.64] ;  /* 0x0000000a2c957981 */ /* 0x000162000c1e9900 */
[----:B------:R-:W-:Y:S01]  /*2c30*/  LEA R134, P3, R139, UR8, 0x1 ;  /* 0x000000088b867c11 */ /* 0x000fe2000f8608ff */
[----:B------:R-:W-:Y:S01]  /*2c40*/  IMAD.U32 R47, R47, 0x10000, RZ ;  /* 0x000100002f2f7824 */ /* 0x000fe200078e00ff */
[----:B------:R-:W-:Y:S01]  /*2c50*/  IADD3.X R142, R96, R157, R69, P0, P2 ;  /* 0x0000009d608e7210 */ /* 0x000fe200007e4445 */
[----:B------:R-:W-:Y:S01]  /*2c60*/  IMAD.U32 R158, R158, 0x10000, RZ ;  /* 0x000100009e9e7824 */ /* 0x000fe200078e00ff */
[----:B------:R-:W-:Y:S01]  /*2c70*/  IADD3 R137, P0, P2, R17, R130, R38 ;  /* 0x0000008211897210 */ /* 0x000fe20007a1e026 */
[----:B------:R-:W-:Y:S01]  /*2c80*/  IMAD.U32 R133, R136, 0x10000, RZ ;  /* 0x0001000088857824 */ /* 0x000fe200078e00ff */
[----:B------:R-:W-:Y:S01]  /*2c90*/  LEA.HI.X R135, R139, UR9, R142, 0x1, P3 ;  /* 0x000000098b877c11 */ /* 0x000fe200098f0c8e */
[----:B------:R-:W-:Y:S01]  /*2ca0*/  FFMA.FTZ R158, R47, R158, R46 ;  /* 0x0000009e2f9e7223 */ /* 0x000fe2000001002e */
[----:B------:R-:W-:Y:S01]  /*2cb0*/  IADD3 R47, P4, P5, R16, R130, R37 ;  /* 0x00000082102f7210 */ /* 0x000fe20007d9e025 */
[----:B------:R-:W-:Y:S01]  /*2cc0*/  FFMA.FTZ R131, R132, R133, R131 ;  /* 0x0000008584837223 */ /* 0x000fe20000010083 */
[----:B------:R-:W-:Y:S01]  /*2cd0*/  LEA R132, P3, R137, UR8, 0x1 ;  /* 0x0000000889847c11 */ /* 0x000fe2000f8608ff */
[----:B------:R1:W5:Y:S01]  /*2ce0*/  LDG.E.CONSTANT R143, desc[UR10][R134.64] ;  /* 0x0000000a868f7981 */ /* 0x000362000c1e9900 */
[----:B------:R-:W-:-:S02]  /*2cf0*/  IADD3.X R138, R93, R157, R70, P0, P2 ;  /* 0x0000009d5d8a7210 */ /* 0x000fc400007e4446 */
[----:B------:R-:W-:Y:S02]  /*2d00*/  LEA R46, P0, R47, UR8, 0x1 ;  /* 0x000000082f2e7c11 */ /* 0x000fe4000f8008ff */
[----:B------:R-:W-:Y:S02]  /*2d10*/  IADD3.X R140, R98, R157, R71, P4, P5 ;  /* 0x0000009d628c7210 */ /* 0x000fe400027ea447 */
[----:B------:R-:W-:Y:S02]  /*2d20*/  LEA.HI.X R133, R137, UR9, R138, 0x1, P3 ;  /* 0x0000000989857c11 */ /* 0x000fe400098f0c8a */
[----:B------:R-:W-:Y:S02]  /*2d30*/  IADD3 R138, P2, P3, R15, R130, R48 ;  /* 0x000000820f8a7210 */ /* 0x000fe40007b5e030 */
[----:B------:R-:W-:Y:S01]  /*2d40*/  LEA.HI.X R47, R47, UR9, R140, 0x1, P0 ;  /* 0x000000092f2f7c11 */ /* 0x000fe200080f0c8c */
[----:B------:R-:W5:Y:S01]  /*2d50*/  LDG.E.CONSTANT R144, desc[UR10][R132.64] ;  /* 0x0000000a84907981 */ /* 0x000f62000c1e9900 */
[----:B0-----:R-:W-:-:S02]  /*2d60*/  LEA R44, P0, R138, UR8, 0x1 ;  /* 0x000000088a2c7c11 */ /* 0x001fc4000f8008ff */
[-C--:B------:R-:W-:Y:S01]  /*2d70*/  IADD3.X R45, R95, R157.reuse, R72, P2, P3 ;  /* 0x0000009d5f2d7210 */ /* 0x080fe200017e6448 */
[----:B------:R0:W5:Y:S01]  /*2d80*/  LDG.E.CONSTANT R145, desc[UR10][R46.64] ;  /* 0x0000000a2e917981 */ /* 0x000162000c1e9900 */
[----:B------:R-:W-:Y:S02]  /*2d90*/  IADD3 R137, P2, P3, R14, R130, R39 ;  /* 0x000000820e897210 */ /* 0x000fe40007b5e027 */
[----:B------:R-:W-:Y:S02]  /*2da0*/  LEA.HI.X R45, R138, UR9, R45, 0x1, P0 ;  /* 0x000000098a2d7c11 */ /* 0x000fe400080f0c2d */
[----:B------:R-:W-:Y:S02]  /*2db0*/  LEA R140, P0, R137, UR8, 0x1 ;  /* 0x00000008898c7c11 */ /* 0x000fe4000f8008ff */
[----:B------:R-:W-:Y:S01]  /*2dc0*/  IADD3.X R138, R100, R157, R73, P2, P3 ;  /* 0x0000009d648a7210 */ /* 0x000fe200017e6449 */
[----:B------:R0:W5:Y:S01]  /*2dd0*/  LDG.E.CONSTANT R139, desc[UR10][R44.64] ;  /* 0x0000000a2c8b7981 */ /* 0x000162000c1e9900 */
[----:B------:R-:W-:-:S02]  /*2de0*/  PRMT R40, R40, 0x7632, R40 ;  /* 0x0000763228287816 */ /* 0x000fc40000000028 */
[----:B------:R-:W-:Y:S02]  /*2df0*/  LEA.HI.X R141, R137, UR9, R138, 0x1, P0 ;  /* 0x00000009898d7c11 */ /* 0x000fe400080f0c8a */
[-C--:B-1----:R-:W-:Y:S02]  /*2e00*/  IADD3 R135, P0, P2, R13, R130.reuse, R50 ;  /* 0x000000820d877210 */ /* 0x082fe40007a1e032 */
[----:B------:R-:W-:Y:S01]  /*2e10*/  PRMT R136, R136, 0x7632, R136 ;  /* 0x0000763288887816 */ /* 0x000fe20000000088 */
[----:B0-----:R-:W-:Y:S01]  /*2e20*/  IMAD.U32 R47, R40, 0x10000, RZ ;  /* 0x00010000282f7824 */ /* 0x001fe200078e00ff */
[----:B------:R-:W-:Y:S01]  /*2e30*/  LEA R134, P3, R135, UR8, 0x1 ;  /* 0x0000000887867c11 */ /* 0x000fe2000f8608ff */
[----:B------:R-:W5:Y:S01]  /*2e40*/  LDG.E.CONSTANT R140, desc[UR10][R140.64] ;  /* 0x0000000a8c8c7981 */ /* 0x000f62000c1e9900 */
[----:B------:R-:W-:Y:S01]  /*2e50*/  IADD3.X R132, R97, R157, R74, P0, P2 ;  /* 0x0000009d61847210 */ /* 0x000fe200007e444a */
[----:B------:R-:W-:Y:S01]  /*2e60*/  IMAD.U32 R40, R136, 0x10000, RZ ;  /* 0x0001000088287824 */ /* 0x000fe200078e00ff */
[----:B------:R-:W-:-:S02]  /*2e70*/  IADD3 R46, P0, P2, R12, R130, R49 ;  /* 0x000000820c2e7210 */ /* 0x000fc40007a1e031 */
[----:B------:R-:W-:Y:S01]  /*2e80*/  LEA.HI.X R135, R135, UR9, R132, 0x1, P3 ;  /* 0x0000000987877c11 */ /* 0x000fe200098f0c84 */
[----:B------:R-:W-:Y:S01]  /*2e90*/  FFMA.FTZ R158, R47, R40, R158 ;  /* 0x000000282f9e7223 */ /* 0x000fe2000001009e */
[----:B------:R-:W-:Y:S02]  /*2ea0*/  LEA R132, P3, R46, UR8, 0x1 ;  /* 0x000000082e847c11 */ /* 0x000fe4000f8608ff */
[----:B------:R-:W-:Y:S01]  /*2eb0*/  IADD3.X R45, R102, R157, R75, P0, P2 ;  /* 0x0000009d662d7210 */ /* 0x000fe200007e444b */
[----:B------:R0:W5:Y:S01]  /*2ec0*/  LDG.E.CONSTANT R142, desc[UR10][R134.64] ;  /* 0x0000000a868e7981 */ /* 0x000162000c1e9900 */
[----:B------:R-:W-:Y:S02]  /*2ed0*/  IADD3 R40, P0, P2, R11, R130, R52 ;  /* 0x000000820b287210 */ /* 0x000fe40007a1e034 */
[----:B------:R-:W-:Y:S02]  /*2ee0*/  LEA.HI.X R133, R46, UR9, R45, 0x1, P3 ;  /* 0x000000092e857c11 */ /* 0x000fe400098f0c2d */
[----:B------:R-:W-:-:S02]  /*2ef0*/  LEA R46, P3, R40, UR8, 0x1 ;  /* 0x00000008282e7c11 */ /* 0x000fc4000f8608ff */
[----:B------:R-:W-:Y:S01]  /*2f00*/  IADD3.X R45, R99, R157, R76, P0, P2 ;  /* 0x0000009d632d7210 */ /* 0x000fe200007e444c */
[----:B------:R1:W5:Y:S03]  /*2f10*/  LDG.E.CONSTANT R141, desc[UR10][R132.64] ;  /* 0x0000000a848d7981 */ /* 0x000366000c1e9900 */
[----:B------:R-:W-:Y:S02]  /*2f20*/  LEA.HI.X R47, R40, UR9, R45, 0x1, P3 ;  /* 0x00000009282f7c11 */ /* 0x000fe400098f0c2d */
[----:B------:R-:W-:-:S03]  /*2f30*/  IADD3 R40, P0, P2, R10, R130, R51 ;  /* 0x000000820a287210 */ /* 0x000fc60007a1e033 */
[----:B------:R-:W5:Y:S01]  /*2f40*/  LDG.E.CONSTANT R138, desc[UR10][R46.64] ;  /* 0x0000000a2e8a7981 */ /* 0x000f62000c1e9900 */
[----:B------:R-:W-:Y:S02]  /*2f50*/  LEA R44, P3, R40, UR8, 0x1 ;  /* 0x00000008282c7c11 */ /* 0x000fe4000f8608ff */
[----:B------:R-:W-:-:S04]  /*2f60*/  IADD3.X R45, R104, R157, R77, P0, P2 ;  /* 0x0000009d682d7210 */ /* 0x000fc800007e444d */
[----:B------:R-:W-:Y:S02]  /*2f70*/  LEA.HI.X R45, R40, UR9, R45, 0x1, P3 ;  /* 0x00000009282d7c11 */ /* 0x000fe400098f0c2d */
[----:B------:R-:W-:-:S03]  /*2f80*/  IADD3 R40, P0, P2, R9, R130, R54 ;  /* 0x0000008209287210 */ /* 0x000fc60007a1e036 */
[----:B------:R1:W5:Y:S01]  /*2f90*/  LDG.E.CONSTANT R137, desc[UR10][R44.64] ;  /* 0x0000000a2c897981 */ /* 0x000362000c1e9900 */
[----:B------:R-:W-:Y:S02]  /*2fa0*/  LEA R162, P3, R40, UR8, 0x1 ;  /* 0x0000000828a27c11 */ /* 0x000fe4000f8608ff */
[----:B0-----:R-:W-:-:S04]  /*2fb0*/  IADD3.X R135, R101, R157, R78, P0, P2 ;  /* 0x0000009d65877210 */ /* 0x001fc800007e444e */
        /* <DEDUP_REMOVED lines=8> */
[----:B-1----:R-:W-:Y:S02]  /*3040*/  LEA R132, P3, R40, UR8, 0x1 ;  /* 0x0000000828847c11 */ /* 0x002fe4000f8608ff */
[----:B------:R-:W-:-:S04]  /*3050*/  IADD3.X R45, R103, R157, R80, P0, P2 ;  /* 0x0000009d672d7210 */ /* 0x000fc800007e4450 */
[----:B------:R-:W-:Y:S02]  /*3060*/  LEA.HI.X R133, R40, UR9, R45, 0x1, P3 ;  /* 0x0000000928857c11 */ /* 0x000fe400098f0c2d */
[----:B------:R-:W-:Y:S01]  /*3070*/  IADD3 R40, P0, P2, R6, R130, R55 ;  /* 0x0000008206287210 */ /* 0x000fe20007a1e037 */
[----:B------:R-:W-:Y:S02]  /*3080*/  IMAD.U32 R159, R146, 0x10000, RZ ;  /* 0x00010000929f7824 */ /* 0x000fe400078e00ff */
[----:B------:R-:W5:Y:S01]  /*3090*/  LDG.E.CONSTANT R134, desc[UR10][R132.64] ;  /* 0x0000000a84867981 */ /* 0x000f62000c1e9900 */
[----:B------:R-:W-:Y:S02]  /*30a0*/  LEA R46, P3, R40, UR8, 0x1 ;  /* 0x00000008282e7c11 */ /* 0x000fe4000f8608ff */
[----:B------:R-:W-:-:S04]  /*30b0*/  IADD3.X R45, R108, R157, R81, P0, P2 ;  /* 0x0000009d6c2d7210 */ /* 0x000fc800007e4451 */
[----:B------:R-:W-:Y:S02]  /*30c0*/  LEA.HI.X R47, R40, UR9, R45, 0x1, P3 ;  /* 0x00000009282f7c11 */ /* 0x000fe400098f0c2d */
[-C--:B------:R-:W-:Y:S02]  /*30d0*/  IADD3 R40, P0, P2, R5, R130.reuse, R58 ;  /* 0x0000008205287210 */ /* 0x080fe40007a1e03a */
[----:B0-----:R-:W-:Y:S01]  /*30e0*/  IADD3 R160, P4, P5, R3, R130, R60 ;  /* 0x0000008203a07210 */ /* 0x001fe20007d9e03c */
[----:B------:R-:W5:Y:S01]  /*30f0*/  LDG.E.CONSTANT R133, desc[UR10][R46.64] ;  /* 0x0000000a2e857981 */ /* 0x000f62000c1e9900 */
[----:B------:R-:W-:Y:S02]  /*3100*/  LEA R44, P3, R40, UR8, 0x1 ;  /* 0x00000008282c7c11 */ /* 0x000fe4000f8608ff */
[----:B------:R-:W-:-:S04]  /*3110*/  IADD3.X R45, R105, R157, R82, P0, P2 ;  /* 0x0000009d692d7210 */ /* 0x000fc800007e4452 */
[----:B------:R-:W-:Y:S01]  /*3120*/  LEA.HI.X R45, R40, UR9, R45, 0x1, P3 ;  /* 0x00000009282d7c11 */ /* 0x000fe200098f0c2d */
[----:B------:R-:W-:-:S04]  /*3130*/  IMAD.U32 R40, R41, 0x10000, RZ ;  /* 0x0001000029287824 */ /* 0x000fc800078e00ff */
[----:B------:R-:W-:Y:S01]  /*3140*/  FFMA.FTZ R159, R40, R159, R131 ;  /* 0x0000009f289f7223 */ /* 0x000fe20000010083 */
[----:B------:R-:W-:Y:S01]  /*3150*/  IADD3 R40, P0, P2, R4, R130, R57 ;  /* 0x0000008204287210 */ /* 0x000fe20007a1e039 */
[----:B------:R0:W5:Y:S03]  /*3160*/  LDG.E.CONSTANT R132, desc[UR10][R44.64] ;  /* 0x0000000a2c847981 */ /* 0x000166000c1e9900 */
[----:B------:R-:W-:Y:S02]  /*3170*/  LEA R130, P3, R40, UR8, 0x1 ;  /* 0x0000000828827c11 */ /* 0x000fe4000f8608ff */
[-C--:B------:R-:W-:Y:S02]  /*3180*/  IADD3.X R131, R110, R157.reuse, R83, P0, P2 ;  /* 0x0000009d6e837210 */ /* 0x080fe400007e4453 */
[----:B------:R-:W-:Y:S02]  /*3190*/  IADD3.X R157, R107, R157, R84, P4, P5 ;  /* 0x0000009d6b9d7210 */ /* 0x000fe400027ea454 */
[----:B------:R-:W-:-:S02]  /*31a0*/  LEA.HI.X R131, R40, UR9, R131, 0x1, P3 ;  /* 0x0000000928837c11 */ /* 0x000fc400098f0c83 */
[C---:B------:R-:W-:Y:S02]  /*31b0*/  LEA R40, P0, R160.reuse, UR8, 0x1 ;  /* 0x00000008a0287c11 */ /* 0x040fe4000f8008ff */
[----:B------:R-:W-:Y:S01]  /*31c0*/  PRMT R146, R41, 0x7632, R146 ;  /* 0x0000763229927816 */ /* 0x000fe20000000092 */
[----:B------:R-:W5:Y:S01]  /*31d0*/  LDG.E.CONSTANT R130, desc[UR10][R130.64] ;  /* 0x0000000a82827981 */ /* 0x000f62000c1e9900 */
[----:B------:R-:W-:Y:S02]  /*31e0*/  LEA.HI.X R41, R160, UR9, R157, 0x1, P0 ;  /* 0x00000009a0297c11 */ /* 0x000fe400080f0c9d */
[C---:B------:R-:W-:Y:S01]  /*31f0*/  PRMT R161, R146.reuse, 0x7632, R161 ;  /* 0x0000763292a17816 */ /* 0x040fe200000000a1 */
[----:B0-----:R-:W-:Y:S02]  /*3200*/  IMAD.U32 R45, R146, 0x10000, RZ ;  /* 0x00010000922d7824 */ /* 0x001fe400078e00ff */
[----:B------:R0:W5:Y:S02]  /*3210*/  LDG.E.CONSTANT R146, desc[UR10][R40.64] ;  /* 0x0000000a28927981 */ /* 0x000164000c1e9900 */
        /* <DEDUP_REMOVED lines=19> */
[C---:B------:R-:W-:Y:S01]  /*3350*/  IMAD.U32 R43, R156.reuse, 0x10000, RZ ;  /* 0x000100009c2b7824 */ /* 0x040fe200078e00ff */
[----:B------:R-:W-:-:S05]  /*3360*/  PRMT R156, R156, 0x7632, R156 ;  /* 0x000076329c9c7816 */ /* 0x000fca000000009c */
[----:B------:R-:W-:Y:S02]  /*3370*/  IMAD.U32 R156, R156, 0x10000, RZ ;  /* 0x000100009c9c7824 */ /* 0x000fe400078e00ff */
[C---:B-1----:R-:W-:Y:S01]  /*3380*/  IMAD.U32 R41, R44.reuse, 0x10000, RZ ;  /* 0x000100002c297824 */ /* 0x042fe200078e00ff */
[----:B------:R-:W-:-:S03]  /*3390*/  PRMT R44, R44, 0x7632, R44 ;  /* 0x000076322c2c7816 */ /* 0x000fc6000000002c */
[----:B------:R-:W-:Y:S02]  /*33a0*/  FFMA.FTZ R40, R41, R43, R40 ;  /* 0x0000002b29287223 */ /* 0x000fe40000010028 */
[----:B------:R-:W-:-:S04]  /*33b0*/  IMAD.U32 R41, R44, 0x10000, RZ ;  /* 0x000100002c297824 */ /* 0x000fc800078e00ff */
[----:B------:R-:W-:Y:S01]  /*33c0*/  FFMA.FTZ R156, R41, R156, R42 ;  /* 0x0000009c299c7223 */ /* 0x000fe2000001002a */
[----:B------:R-:W-:Y:S02]  /*33d0*/  IMAD.U32 R41, R45, 0x10000, RZ ;  /* 0x000100002d297824 */ /* 0x000fe400078e00ff */
[----:B------:R-:W-:-:S04]  /*33e0*/  IMAD.U32 R42, R154, 0x10000, RZ ;  /* 0x000100009a2a7824 */ /* 0x000fc800078e00ff */
[----:B------:R-:W-:Y:S02]  /*33f0*/  FFMA.FTZ R44, R41, R42, R40 ;  /* 0x0000002a292c7223 */ /* 0x000fe40000010028 */
[----:B------:R-:W0:Y:S01]  /*3400*/  LDS.128 R40, [R0+0x30] ;  /* 0x0000300000287984 */ /* 0x000e220000000c00 */
[----:B------:R-:W-:Y:S02]  /*3410*/  PRMT R45, R45, 0x7632, R45 ;  /* 0x000076322d2d7816 */ /* 0x000fe4000000002d */
[----:B------:R-:W-:Y:S01]  /*3420*/  PRMT R154, R154, 0x7632, R154 ;  /* 0x000076329a9a7816 */ /* 0x000fe2000000009a */
[C---:B------:R-:W-:Y:S01]  /*3430*/  IMAD.U32 R131, R46.reuse, 0x10000, RZ ;  /* 0x000100002e837824 */ /* 0x040fe200078e00ff */
[----:B------:R-:W-:Y:S01]  /*3440*/  PRMT R46, R46, 0x7632, R46 ;  /* 0x000076322e2e7816 */ /* 0x000fe2000000002e */
[C---:B------:R-:W-:Y:S01]  /*3450*/  IMAD.U32 R153, R150.reuse, 0x10000, RZ ;  /* 0x0001000096997824 */ /* 0x040fe200078e00ff */
[----:B------:R-:W-:Y:S01]  /*3460*/  PRMT R150, R150, 0x7632, R150 ;  /* 0x0000763296967816 */ /* 0x000fe20000000096 */
[----:B------:R-:W-:-:S02]  /*3470*/  IMAD.U32 R45, R45, 0x10000, RZ ;  /* 0x000100002d2d7824 */ /* 0x000fc400078e00ff */
[----:B------:R-:W-:Y:S02]  /*3480*/  IMAD.U32 R154, R154, 0x10000, RZ ;  /* 0x000100009a9a7824 */ /* 0x000fe400078e00ff */
[----:B------:R-:W-:Y:S02]  /*3490*/  IMAD.U32 R46, R46, 0x10000, RZ ;  /* 0x000100002e2e7824 */ /* 0x000fe400078e00ff */
[----:B------:R-:W-:Y:S01]  /*34a0*/  FFMA.FTZ R45, R45, R154, R156 ;  /* 0x0000009a2d2d7223 */ /* 0x000fe2000001009c */
[----:B------:R-:W-:Y:S02]  /*34b0*/  IMAD.U32 R150, R150, 0x10000, RZ ;  /* 0x0001000096967824 */ /* 0x000fe400078e00ff */
[--C-:B------:R-:W-:Y:S01]  /*34c0*/  FFMA.FTZ R131, R131, R153, R44.reuse ;  /* 0x0000009983837223 */ /* 0x100fe2000001002c */
[----:B------:R-:W-:Y:S01]  /*34d0*/  PRMT R44, R151, 0x7632, R44 ;  /* 0x00007632972c7816 */ /* 0x000fe2000000002c */
[----:B------:R-:W-:Y:S01]  /*34e0*/  FFMA.FTZ R45, R46, R150, R45 ;  /* 0x000000962e2d7223 */ /* 0x000fe2000001002d */
[C---:B------:R-:W-:Y:S01]  /*34f0*/  PRMT R46, R47.reuse, 0x7632, R46 ;  /* 0x000076322f2e7816 */ /* 0x040fe2000000002e */
[----:B------:R-:W-:-:S02]  /*3500*/  IMAD.U32 R150, R47, 0x10000, RZ ;  /* 0x000100002f967824 */ /* 0x000fc400078e00ff */
[----:B------:R-:W-:Y:S02]  /*3510*/  IMAD.U32 R151, R151, 0x10000, RZ ;  /* 0x0001000097977824 */ /* 0x000fe400078e00ff */
[----:B------:R-:W-:Y:S02]  /*3520*/  IMAD.U32 R46, R46, 0x10000, RZ ;  /* 0x000100002e2e7824 */ /* 0x000fe400078e00ff */
[----:B------:R-:W-:Y:S02]  /*3530*/  IMAD.U32 R44, R44, 0x10000, RZ ;  /* 0x000100002c2c7824 */ /* 0x000fe400078e00ff */
[----:B------:R-:W-:Y:S02]  /*3540*/  FFMA.FTZ R131, R150, R151, R131 ;  /* 0x0000009796837223 */ /* 0x000fe40000010083 */
[----:B------:R-:W-:Y:S01]  /*3550*/  FFMA.FTZ R150, R46, R44, R45 ;  /* 0x0000002c2e967223 */ /* 0x000fe2000001002d */
[----:B--2---:R-:W-:Y:S02]  /*3560*/  IMAD.U32 R45, R152, 0x10000, RZ ;  /* 0x00010000982d7824 */ /* 0x004fe400078e00ff */
[C---:B0-----:R-:W-:Y:S01]  /*3570*/  IMAD.U32 R44, R40.reuse, 0x10000, RZ ;  /* 0x00010000282c7824 */ /* 0x041fe200078e00ff */
[----:B------:R-:W-:-:S03]  /*3580*/  PRMT R40, R40, 0x7632, R40 ;  /* 0x0000763228287816 */ /* 0x000fc60000000028 */
[----:B------:R-:W-:Y:S02]  /*3590*/  FFMA.FTZ R151, R44, R45, R131 ;  /* 0x0000002d2c977223 */ /* 0x000fe40000010083 */
[----:B------:R-:W0:Y:S01]  /*35a0*/  LDS.128 R44, [R0+0x40] ;  /* 0x00004000002c7984 */ /* 0x000e220000000c00 */
[----:B------:R-:W-:Y:S01]  /*35b0*/  PRMT R152, R152, 0x7632, R152 ;  /* 0x0000763298987816 */ /* 0x000fe20000000098 */
[----:B------:R-:W-:-:S04]  /*35c0*/  IMAD.U32 R131, R40, 0x10000, RZ ;  /* 0x0001000028837824 */ /* 0x000fc800078e00ff */
[----:B------:R-:W-:Y:S01]  /*35d0*/  IMAD.U32 R152, R152, 0x10000, RZ ;  /* 0x0001000098987824 */ /* 0x000fe200078e00ff */
[----:B---3--:R-:W-:-:S03]  /*35e0*/  PRMT R40, R147, 0x7632, R40 ;  /* 0x0000763293287816 */ /* 0x008fc60000000028 */
[--C-:B------:R-:W-:Y:S01]  /*35f0*/  FFMA.FTZ R131, R131, R152, R150.reuse ;  /* 0x0000009883837223 */ /* 0x100fe20000010096 */
[C---:B------:R-:W-:Y:S01]  /*3600*/  PRMT R150, R41.reuse, 0x7632, R150 ;  /* 0x0000763229967816 */ /* 0x040fe20000000096 */
[----:B------:R-:W-:Y:S02]  /*3610*/  IMAD.U32 R40, R40, 0x10000, RZ ;  /* 0x0001000028287824 */ /* 0x000fe400078e00ff */
[----:B------:R-:W-:Y:S02]  /*3620*/  IMAD.U32 R152, R41, 0x10000, RZ ;  /* 0x0001000029987824 */ /* 0x000fe400078e00ff */
[----:B------:R-:W-:Y:S02]  /*3630*/  IMAD.U32 R150, R150, 0x10000, RZ ;  /* 0x0001000096967824 */ /* 0x000fe400078e00ff */
[----:B------:R-:W-:Y:S02]  /*3640*/  IMAD.U32 R147, R147, 0x10000, RZ ;  /* 0x0001000093937824 */ /* 0x000fe400078e00ff */
[----:B------:R-:W-:Y:S01]  /*3650*/  FFMA.FTZ R131, R150, R40, R131 ;  /* 0x0000002896837223 */ /* 0x000fe20000010083 */
[----:B------:R-:W-:-:S02]  /*3660*/  IMAD.U32 R40, R42, 0x10000, RZ ;  /* 0x000100002a287824 */ /* 0x000fc400078e00ff */
[----:B------:R-:W-:Y:S01]  /*3670*/  FFMA.FTZ R147, R152, R147, R151 ;  /* 0x0000009398937223 */ /* 0x000fe20000010097 */
[----:B----4-:R-:W-:Y:S01]  /*3680*/  IMAD.U32 R41, R148, 0x10000, RZ ;  /* 0x0001000094297824 */ /* 0x010fe200078e00ff */
[----:B------:R-:W-:Y:S02]  /*3690*/  PRMT R42, R42, 0x7632, R42 ;  /* 0x000076322a2a7816 */ /* 0x000fe4000000002a */
[----:B------:R-:W-:Y:S01]  /*36a0*/  PRMT R148, R148, 0x7632, R148 ;  /* 0x0000763294947816 */ /* 0x000fe20000000094 */
[--C-:B------:R-:W-:Y:S01]  /*36b0*/  FFMA.FTZ R41, R40, R41, R147.reuse ;  /* 0x0000002928297223 */ /* 0x100fe20000010093 */
[----:B------:R-:W-:Y:S01]  /*36c0*/  PRMT R147, R43, 0x7632, R147 ;  /* 0x000076322b937816 */ /* 0x000fe20000000093 */
[----:B------:R-:W-:Y:S01]  /*36d0*/  IMAD.U32 R42, R42, 0x10000, RZ ;  /* 0x000100002a2a7824 */ /* 0x000fe200078e00ff */
[----:B-----5:R-:W-:Y:S01]  /*36e0*/  PRMT R40, R149, 0x7632, R40 ;  /* 0x0000763295287816 */ /* 0x020fe20000000028 */
[----:B------:R-:W-:Y:S02]  /*36f0*/  IMAD.U32 R148, R148, 0x10000, RZ ;  /* 0x0001000094947824 */ /* 0x000fe400078e00ff */
[----:B------:R-:W-:-:S02]  /*3700*/  IMAD.U32 R150, R43, 0x10000, RZ ;  /* 0x000100002b967824 */ /* 0x000fc400078e00ff */
[----:B------:R-:W-:Y:S02]  /*3710*/  IMAD.U32 R149, R149, 0x10000, RZ ;  /* 0x0001000095957824 */ /* 0x000fe400078e00ff */
[----:B------:R-:W-:Y:S01]  /*3720*/  FFMA.FTZ R131, R42, R148, R131 ;  /* 0x000000942a837223 */ /* 0x000fe20000010083 */
[----:B------:R-:W-:Y:S02]  /*3730*/  IMAD.U32 R148, R147, 0x10000, RZ ;  /* 0x0001000093947824 */ /* 0x000fe400078e00ff */
[----:B------:R-:W-:Y:S02]  /*3740*/  IMAD.U32 R147, R40, 0x10000, RZ ;  /* 0x0001000028937824 */ /* 0x000fe400078e00ff */
[----:B------:R-:W-:Y:S02]  /*3750*/  FFMA.FTZ R149, R150, R149, R41 ;  /* 0x0000009596957223 */ /* 0x000fe40000010029 */
[----:B------:R-:W1:Y:S01]  /*3760*/  LDS.128 R40, [R0+0x50] ;  /* 0x0000500000287984 */ /* 0x000e620000000c00 */
[----:B------:R-:W-:Y:S01]  /*3770*/  FFMA.FTZ R131, R148, R147, R131 ;  /* 0x0000009394837223 */ /* 0x000fe20000010083 */
[C---:B0-----:R-:W-:Y:S01]  /*3780*/  IMAD.U32 R148, R44.reuse, 0x10000, RZ ;  /* 0x000100002c947824 */ /* 0x041fe200078e00ff */
[----:B------:R-:W-:Y:S01]  /*3790*/  PRMT R44, R44, 0x7632, R44 ;  /* 0x000076322c2c7816 */ /* 0x000fe2000000002c */
[C---:B------:R-:W-:Y:S01]  /*37a0*/  IMAD.U32 R147, R143.reuse, 0x10000, RZ ;  /* 0x000100008f937824 */ /* 0x040fe200078e00ff */
[----:B------:R-:W-:-:S03]  /*37b0*/  PRMT R143, R143, 0x7632, R143 ;  /* 0x000076328f8f7816 */ /* 0x000fc6000000008f */
[--C-:B------:R-:W-:Y:S01]  /*37c0*/  FFMA.FTZ R147, R148, R147, R149.reuse ;  /* 0x0000009394937223 */ /* 0x100fe20000010095 */
[----:B------:R-:W-:Y:S01]  /*37d0*/  IMAD.U32 R148, R44, 0x10000, RZ ;  /* 0x000100002c947824 */ /* 0x000fe200078e00ff */
[----:B------:R-:W-:Y:S01]  /*37e0*/  PRMT R149, R45, 0x7632, R149 ;  /* 0x000076322d957816 */ /* 0x000fe20000000095 */
[----:B------:R-:W-:Y:S01]  /*37f0*/  IMAD.U32 R143, R143, 0x10000, RZ ;  /* 0x000100008f8f7824 */ /* 0x000fe200078e00ff */
[----:B------:R-:W-:-:S03]  /*3800*/  PRMT R44, R144, 0x7632, R44 ;  /* 0x00007632902c7816 */ /* 0x000fc6000000002c */
[----:B------:R-:W-:Y:S02]  /*3810*/  IMAD.U32 R152, R149, 0x10000, RZ ;  /* 0x0001000095987824 */ /* 0x000fe400078e00ff */
[----:B------:R-:W-:Y:S01]  /*3820*/  FFMA.FTZ R131, R148, R143, R131 ;  /* 0x0000008f94837223 */ /* 0x000fe20000010083 */
[----:B------:R-:W-:Y:S02]  /*3830*/  IMAD.U32 R44, R44, 0x10000, RZ ;  /* 0x000100002c2c7824 */ /* 0x000fe400078e00ff */
[----:B------:R-:W-:Y:S01]  /*3840*/  IMAD.U32 R150, R45, 0x10000, RZ ;  /* 0x000100002d967824 */ /* 0x000fe200078e00ff */
[----:B------:R-:W-:Y:S01]  /*3850*/  PRMT R45, R46, 0x7632, R45 ;  /* 0x000076322e2d7816 */ /* 0x000fe2000000002d */
[----:B------:R-:W-:Y:S02]  /*3860*/  IMAD.U32 R144, R144, 0x10000, RZ ;  /* 0x0001000090907824 */ /* 0x000fe400078e00ff */
[----:B------:R-:W-:Y:S01]  /*3870*/  FFMA.FTZ R131, R152, R44, R131 ;  /* 0x0000002c98837223 */ /* 0x000fe20000010083 */
[----:B------:R-:W-:Y:S01]  /*3880*/  PRMT R44, R145, 0x7632, R44 ;  /* 0x00007632912c7816 */ /* 0x000fe2000000002c */
[----:B------:R-:W-:-:S02]  /*3890*/  IMAD.U32 R143, R46, 0x10000, RZ ;  /* 0x000100002e8f7824 */ /* 0x000fc400078e00ff */
[----:B------:R-:W-:Y:S01]  /*38a0*/  FFMA.FTZ R144, R150, R144, R147 ;  /* 0x0000009096907223 */ /* 0x000fe20000010093 */
[----:B------:R-:W-:Y:S02]  /*38b0*/  IMAD.U32 R145, R145, 0x10000, RZ ;  /* 0x0001000091917824 */ /* 0x000fe400078e00ff */
[----:B------:R-:W-:Y:S02]  /*38c0*/  IMAD.U32 R46, R45, 0x10000, RZ ;  /* 0x000100002d2e7824 */ /* 0x000fe400078e00ff */
[----:B------:R-:W-:Y:S02]  /*38d0*/  IMAD.U32 R44, R44, 0x10000, RZ ;  /* 0x000100002c2c7824 */ /* 0x000fe400078e00ff */
[----:B------:R-:W-:Y:S01]  /*38e0*/  FFMA.FTZ R143, R143, R145, R144 ;  /* 0x000000918f8f7223 */ /* 0x000fe20000010090 */
[----:B------:R-:W-:Y:S02]  /*38f0*/  IMAD.U32 R45, R139, 0x10000, RZ ;  /* 0x000100008b2d7824 */ /* 0x000fe400078e00ff */
[C---:B------:R-:W-:Y:S01]  /*3900*/  IMAD.U32 R148, R47.reuse, 0x10000, RZ ;  /* 0x000100002f947824 */ /* 0x040fe200078e00ff */
[----:B------:R-:W-:Y:S01]  /*3910*/  PRMT R145, R47, 0x7632, R145 ;  /* 0x000076322f917816 */ /* 0x000fe20000000091 */
[----:B------:R-:W-:-:S02]  /*3920*/  FFMA.FTZ R144, R46, R44, R131 ;  /* 0x0000002c2e907223 */ /* 0x000fc40000010083 */
[----:B------:R-:W-:Y:S01]  /*3930*/  FFMA.FTZ R143, R148, R45, R143 ;  /* 0x0000002d948f7223 */ /* 0x000fe2000001008f */
[----:B------:R-:W-:Y:S01]  /*3940*/  PRMT R139, R139, 0x7632, R139 ;  /* 0x000076328b8b7816 */ /* 0x000fe2000000008b */
[----:B------:R-:W0:Y:S01]  /*3950*/  LDS.128 R44, [R0+0x60] ;  /* 0x00006000002c7984 */ /* 0x000e220000000c00 */
[----:B------:R-:W-:Y:S01]  /*3960*/  IMAD.U32 R145, R145, 0x10000, RZ ;  /* 0x0001000091917824 */ /* 0x000fe200078e00ff */
[----:B-1----:R-:W-:Y:S02]  /*3970*/  PRMT R147, R40, 0x7632, R147 ;  /* 0x0000763228937816 */ /* 0x002fe40000000093 */
[----:B------:R-:W-:Y:S01]  /*3980*/  IMAD.U32 R139, R139, 0x10000, RZ ;  /* 0x000100008b8b7824 */ /* 0x000fe200078e00ff */
[----:B------:R-:W-:Y:S01]  /*3990*/  PRMT R131, R140, 0x7632, R131 ;  /* 0x000076328c837816 */ /* 0x000fe20000000083 */
[----:B------:R-:W-:Y:S02]  /*39a0*/  IMAD.U32 R40, R40, 0x10000, RZ ;  /* 0x0001000028287824 */ /* 0x000fe400078e00ff */
[----:B------:R-:W-:-:S02]  /*39b0*/  IMAD.U32 R140, R140, 0x10000, RZ ;  /* 0x000100008c8c7824 */ /* 0x000fc400078e00ff */
[----:B------:R-:W-:Y:S01]  /*39c0*/  FFMA.FTZ R139, R145, R139, R144 ;  /* 0x0000008b918b7223 */ /* 0x000fe20000010090 */
[C---:B------:R-:W-:Y:S01]  /*39d0*/  IMAD.U32 R145, R41.reuse, 0x10000, RZ ;  /* 0x0001000029917824 */ /* 0x040fe200078e00ff */
[----:B------:R-:W-:Y:S01]  /*39e0*/  PRMT R41, R41, 0x7632, R41 ;  /* 0x0000763229297816 */ /* 0x000fe20000000029 */
[----:B------:R-:W-:Y:S02]  /*39f0*/  IMAD.U32 R144, R142, 0x10000, RZ ;  /* 0x000100008e907824 */ /* 0x000fe400078e00ff */
[----:B------:R-:W-:Y:S01]  /*3a00*/  FFMA.FTZ R40, R40, R140, R143 ;  /* 0x0000008c28287223 */ /* 0x000fe2000001008f */
[----:B------:R-:W-:Y:S02]  /*3a10*/  IMAD.U32 R148, R147, 0x10000, RZ ;  /* 0x0001000093947824 */ /* 0x000fe400078e00ff */
[----:B------:R-:W-:Y:S01]  /*3a20*/  IMAD.U32 R131, R131, 0x10000, RZ ;  /* 0x0001000083837824 */ /* 0x000fe200078e00ff */
[----:B------:R-:W-:Y:S01]  /*3a30*/  PRMT R142, R142, 0x7632, R142 ;  /* 0x000076328e8e7816 */ /* 0x000fe2000000008e */
[----:B------:R-:W-:Y:S01]  /*3a40*/  FFMA.FTZ R144, R145, R144, R40 ;  /* 0x0000009091907223 */ /* 0x000fe20000010028 */
[----:B------:R-:W-:-:S02]  /*3a50*/  IMAD.U32 R40, R41, 0x10000, RZ ;  /* 0x0001000029287824 */ /* 0x000fc400078e00ff */
[--C-:B------:R-:W-:Y:S01]  /*3a60*/  FFMA.FTZ R131, R148, R131, R139.reuse ;  /* 0x0000008394837223 */ /* 0x100fe2000001008b */
[C---:B------:R-:W-:Y:S01]  /*3a70*/  PRMT R139, R42.reuse, 0x7632, R139 ;  /* 0x000076322a8b7816 */ /* 0x040fe2000000008b */
[----:B------:R-:W-:Y:S02]  /*3a80*/  IMAD.U32 R41, R42, 0x10000, RZ ;  /* 0x000100002a297824 */ /* 0x000fe400078e00ff */
[----:B------:R-:W-:Y:S02]  /*3a90*/  IMAD.U32 R42, R141, 0x10000, RZ ;  /* 0x000100008d2a7824 */ /* 0x000fe400078e00ff */
[----:B------:R-:W-:Y:S01]  /*3aa0*/  IMAD.U32 R142, R142, 0x10000, RZ ;  /* 0x000100008e8e7824 */ /* 0x000fe200078e00ff */
[C---:B------:R-:W-:Y:S01]  /*3ab0*/  PRMT R140, R43.reuse, 0x7632, R140 ;  /* 0x000076322b8c7816 */ /* 0x040fe2000000008c */
[----:B------:R-:W-:Y:S02]  /*3ac0*/  IMAD.U32 R143, R43, 0x10000, RZ ;  /* 0x000100002b8f7824 */ /* 0x000fe400078e00ff */
[----:B------:R-:W-:Y:S01]  /*3ad0*/  FFMA.FTZ R144, R41, R42, R144 ;  /* 0x0000002a29907223 */ /* 0x000fe20000010090 */
[----:B------:R-:W-:Y:S01]  /*3ae0*/  FFMA.FTZ R142, R40, R142, R131 ;  /* 0x0000008e288e7223 */ /* 0x000fe20000010083 */
[----:B------:R-:W-:Y:S01]  /*3af0*/  PRMT R141, R141, 0x7632, R141 ;  /* 0x000076328d8d7816 */ /* 0x000fe2000000008d */
[----:B------:R-:W1:Y:S01]  /*3b00*/  LDS.128 R40, [R0+0x70] ;  /* 0x0000700000287984 */ /* 0x000e620000000c00 */
[----:B------:R-:W-:Y:S01]  /*3b10*/  PRMT R131, R138, 0x7632, R131 ;  /* 0x000076328a837816 */ /* 0x000fe20000000083 */
[----:B------:R-:W-:-:S02]  /*3b20*/  IMAD.U32 R139, R139, 0x10000, RZ ;  /* 0x000100008b8b7824 */ /* 0x000fc400078e00ff */
[----:B------:R-:W-:Y:S02]  /*3b30*/  IMAD.U32 R141, R141, 0x10000, RZ ;  /* 0x000100008d8d7824 */ /* 0x000fe400078e00ff */
[----:B------:R-:W-:Y:S02]  /*3b40*/  IMAD.U32 R140, R140, 0x10000, RZ ;  /* 0x000100008c8c7824 */ /* 0x000fe400078e00ff */
[----:B------:R-:W-:Y:S02]  /*3b50*/  IMAD.U32 R131, R131, 0x10000, RZ ;  /* 0x0001000083837824 */ /* 0x000fe400078e00ff */
[----:B------:R-:W-:Y:S01]  /*3b60*/  FFMA.FTZ R139, R139, R141, R142 ;  /* 0x0000008d8b8b7223 */ /* 0x000fe2000001008e */
[----:B------:R-:W-:Y:S02]  /*3b70*/  IMAD.U32 R138, R138, 0x10000, RZ ;  /* 0x000100008a8a7824 */ /* 0x000fe400078e00ff */
[C---:B0-----:R-:W-:Y:S02]  /*3b80*/  IMAD.U32 R142, R45.reuse, 0x10000, RZ ;  /* 0x000100002d8e7824 */ /* 0x041fe400078e00ff */
[----:B------:R-:W-:Y:S01]  /*3b90*/  FFMA.FTZ R131, R140, R131, R139 ;  /* 0x000000838c837223 */ /* 0x000fe2000001008b */
[----:B------:R-:W-:-:S02]  /*3ba0*/  PRMT R140, R45, 0x7632, R140 ;  /* 0x000076322d8c7816 */ /* 0x000fc4000000008c */
[----:B------:R-:W-:Y:S02]  /*3bb0*/  PRMT R139, R44, 0x7632, R139 ;  /* 0x000076322c8b7816 */ /* 0x000fe4000000008b */
[----:B------:R-:W-:Y:S01]  /*3bc0*/  PRMT R45, R137, 0x7632, R45 ;  /* 0x00007632892d7816 */ /* 0x000fe2000000002d */
[----:B------:R-:W-:Y:S01]  /*3bd0*/  FFMA.FTZ R138, R143, R138, R144 ;  /* 0x0000008a8f8a7223 */ /* 0x000fe20000010090 */
[C---:B------:R-:W-:Y:S01]  /*3be0*/  PRMT R143, R46.reuse, 0x7632, R143 ;  /* 0x000076322e8f7816 */ /* 0x040fe2000000008f */
[----:B------:R-:W-:Y:S01]  /*3bf0*/  IMAD.U32 R145, R46, 0x10000, RZ ;  /* 0x000100002e917824 */ /* 0x000fe200078e00ff */
[----:B------:R-:W-:Y:S01]  /*3c00*/  PRMT R46, R136, 0x7632, R46 ;  /* 0x00007632882e7816 */ /* 0x000fe2000000002e */
[----:B------:R-:W-:Y:S02]  /*3c10*/  IMAD.U32 R141, R44, 0x10000, RZ ;  /* 0x000100002c8d7824 */ /* 0x000fe400078e00ff */
[----:B------:R-:W-:Y:S02]  /*3c20*/  IMAD.U32 R44, R139, 0x10000, RZ ;  /* 0x000100008b2c7824 */ /* 0x000fe400078e00ff */
        /* <DEDUP_REMOVED lines=11> */
[----:B------:R-:W-:-:S02]  /*3ce0*/  IMAD.U32 R137, R137, 0x10000, RZ ;  /* 0x0001000089897824 */ /* 0x000fc400078e00ff */
[----:B------:R-:W-:Y:S02]  /*3cf0*/  IMAD.U32 R47, R144, 0x10000, RZ ;  /* 0x00010000902f7824 */ /* 0x000fe400078e00ff */
[----:B------:R-:W-:Y:S01]  /*3d00*/  FFMA.FTZ R44, R143, R45, R44 ;  /* 0x0000002d8f2c7223 */ /* 0x000fe2000001002c */
[----:B------:R-:W-:Y:S02]  /*3d10*/  IMAD.U32 R46, R46, 0x10000, RZ ;  /* 0x000100002e2e7824 */ /* 0x000fe400078e00ff */
[----:B------:R-:W-:Y:S01]  /*3d20*/  FFMA.FTZ R137, R141, R137, R138 ;  /* 0x000000898d897223 */ /* 0x000fe2000001008a */
[----:B------:R-:W-:Y:S01]  /*3d30*/  IMAD.U32 R136, R136, 0x10000, RZ ;  /* 0x0001000088887824 */ /* 0x000fe200078e00ff */
[----:B-1----:R-:W-:Y:S01]  /*3d40*/  PRMT R45, R40, 0x7632, R45 ;  /* 0x00007632282d7816 */ /* 0x002fe2000000002d */
[----:B------:R-:W-:Y:S01]  /*3d50*/  FFMA.FTZ R44, R47, R46, R44 ;  /* 0x0000002e2f2c7223 */ /* 0x000fe2000001002c */
        /* <DEDUP_REMOVED lines=8> */
[----:B------:R-:W-:Y:S01]  /*3de0*/  PRMT R46, R41, 0x7632, R46 ;  /* 0x00007632292e7816 */ /* 0x000fe2000000002e */
[----:B------:R-:W-:Y:S01]  /*3df0*/  IMAD.U32 R45, R45, 0x10000, RZ ;  /* 0x000100002d2d7824 */ /* 0x000fe200078e00ff */
[----:B------:R-:W-:Y:S01]  /*3e00*/  PRMT R42, R132, 0x7632, R42 ;  /* 0x00007632842a7816 */ /* 0x000fe2000000002a */
[----:B------:R-:W-:Y:S02]  /*3e10*/  IMAD.U32 R40, R40, 0x10000, RZ ;  /* 0x0001000028287824 */ /* 0x000fe400078e00ff */
[--C-:B------:R-:W-:Y:S01]  /*3e20*/  FFMA.FTZ R134, R148, R134, R135.reuse ;  /* 0x0000008694867223 */ /* 0x100fe20000010087 */
[----:B------:R-:W-:Y:S01]  /*3e30*/  IMAD.U32 R133, R133, 0x10000, RZ ;  /* 0x0001000085857824 */ /* 0x000fe200078e00ff */
[----:B------:R-:W-:Y:S01]  /*3e40*/  PRMT R135, R43, 0x7632, R135 ;  /* 0x000076322b877816 */ /* 0x000fe20000000087 */
[----:B------:R-:W-:-:S02]  /*3e50*/  IMAD.U32 R136, R41, 0x10000, RZ ;  /* 0x0001000029887824 */ /* 0x000fc400078e00ff */
[----:B------:R-:W-:Y:S01]  /*3e60*/  FFMA.FTZ R40, R45, R40, R44 ;  /* 0x000000282d287223 */ /* 0x000fe2000001002c */
[----:B------:R-:W-:Y:S01]  /*3e70*/  IMAD.U32 R140, R43, 0x10000, RZ ;  /* 0x000100002b8c7824 */ /* 0x000fe200078e00ff */
[----:B------:R-:W-:Y:S01]  /*3e80*/  PRMT R43, R130, 0x7632, R43 ;  /* 0x00007632822b7816 */ /* 0x000fe2000000002b */
[----:B------:R-:W-:Y:S02]  /*3e90*/  IMAD.U32 R41, R46, 0x10000, RZ ;  /* 0x000100002e297824 */ /* 0x000fe400078e00ff */
[----:B------:R-:W-:Y:S02]  /*3ea0*/  IMAD.U32 R42, R42, 0x10000, RZ ;  /* 0x000100002a2a7824 */ /* 0x000fe400078e00ff */
[----:B------:R-:W-:Y:S01]  /*3eb0*/  FFMA.FTZ R47, R47, R133, R134 ;  /* 0x000000852f2f7223 */ /* 0x000fe20000010086 */
[----:B------:R-:W-:Y:S02]  /*3ec0*/  IMAD.U32 R132, R132, 0x10000, RZ ;  /* 0x0001000084847824 */ /* 0x000fe400078e00ff */
[----:B------:R-:W-:Y:S01]  /*3ed0*/  FFMA.FTZ R40, R41, R42, R40 ;  /* 0x0000002a29287223 */ /* 0x000fe20000010028 */
[----:B------:R-:W-:Y:S01]  /*3ee0*/  PRMT R42, R146, 0x7632, R42 ;  /* 0x00007632922a7816 */ /* 0x000fe2000000002a */
[----:B------:R-:W-:Y:S01]  /*3ef0*/  FFMA.FTZ R47, R136, R132, R47 ;  /* 0x00000084882f7223 */ /* 0x000fe2000001002f */
[----:B------:R-:W-:-:S02]  /*3f00*/  IMAD.U32 R130, R130, 0x10000, RZ ;  /* 0x0001000082827824 */ /* 0x000fc400078e00ff */
[----:B------:R-:W-:Y:S02]  /*3f10*/  IMAD.U32 R131, R131, 0x10000, RZ ;  /* 0x0001000083837824 */ /* 0x000fe400078e00ff */
[----:B------:R-:W-:Y:S02]  /*3f20*/  IMAD.U32 R41, R43, 0x10000, RZ ;  /* 0x000100002b297824 */ /* 0x000fe400078e00ff */
[----:B------:R-:W-:Y:S01]  /*3f30*/  FFMA.FTZ R47, R138, R130, R47 ;  /* 0x000000828a2f7223 */ /* 0x000fe2000001002f */
[----:B------:R-:W-:Y:S02]  /*3f40*/  IMAD.U32 R135, R135, 0x10000, RZ ;  /* 0x0001000087877824 */ /* 0x000fe400078e00ff */
[----:B------:R-:W-:Y:S02]  /*3f50*/  IMAD.U32 R146, R146, 0x10000, RZ ;  /* 0x0001000092927824 */ /* 0x000fe400078e00ff */
[----:B------:R-:W-:Y:S01]  /*3f60*/  FFMA.FTZ R40, R131, R41, R40 ;  /* 0x0000002983287223 */ /* 0x000fe20000010028 */
[----:B------:R-:W-:Y:S01]  /*3f70*/  IMAD.U32 R42, R42, 0x10000, RZ ;  /* 0x000100002a2a7824 */ /* 0x000fe200078e00ff */
[----:B------:R-:W-:Y:S01]  /*3f80*/  UMOV UR4, 0xffffffff ;  /* 0xffffffff00047882 */ /* 0x000fe20000000000 */
[----:B------:R-:W-:-:S02]  /*3f90*/  FFMA.FTZ R47, R140, R146, R47 ;  /* 0x000000928c2f7223 */ /* 0x000fc4000001002f */
[----:B------:R-:W-:-:S04]  /*3fa0*/  FFMA.FTZ R40, R135, R42, R40 ;  /* 0x0000002a87287223 */ /* 0x000fc80000010028 */
[----:B------:R-:W-:Y:S01]  /*3fb0*/  FADD.FTZ R40, R47, R40 ;  /* 0x000000282f287221 */ /* 0x000fe20000010000 */
[----:B------:R-:W-:Y:S06]  /*3fc0*/  BRA.DIV UR4, `(.L_x_20717) ;  /* 0x0000006e04f07947 */ /* 0x000fec000b800000 */
[----:B------:R-:W0:Y:S02]  /*3fd0*/  SHFL.BFLY PT, R41, R40, 0x2, 0x1f ;  /* 0x0c401f0028297f89 */ /* 0x000e2400000e0000 */
[----:B0-----:R-:W-:-:S05]  /*3fe0*/  FADD.FTZ R41, R40, R41 ;  /* 0x0000002928297221 */ /* 0x001fca0000010000 */
[----:B------:R0:W1:Y:S02]  /*3ff0*/  SHFL.BFLY PT, R42, R41, 0x1, 0x1f ;  /* 0x0c201f00292a7f89 */ /* 0x00006400000e0000 */
.L_x_20775:
[----:B------:R-:W-:Y:S01]  /*4000*/  ISETP.NE.AND P0, PT, R123, RZ, PT ;  /* 0x000000ff7b00720c */ /* 0x000fe20003f05270 */
[----:B------:R-:W-:Y:S01]  /*4010*/  BSSY B1, `(.L_x_20718) ;  /* 0x000000f000017945 */ /* 0x000fe20003800000 */
[----:B-1----:R-:W-:-:S11]  /*4020*/  FADD.FTZ R40, R41, R42 ;  /* 0x0000002a29287221 */ /* 0x002fd60000010000 */
[----:B------:R-:W-:Y:S05]  /*4030*/  @P0 BRA `(.L_x_20719) ;  /* 0x0000000000300947 */ /* 0x000fea0003800000 */
[----:B------:R-:W1:Y:S01]  /*4040*/  S2UR UR5, SR_CgaCtaId ;  /* 0x00000000000579c3 */ /* 0x000e620000008800 */
[----:B------:R-:W-:Y:S01]  /*4050*/  UMOV UR4, 0x400 ;  /* 0x0000040000047882 */ /* 0x000fe20000000000 */
[----:B------:R-:W-:Y:S01]  /*4060*/  IMAD R42, R121, 0x8, R119 ;  /* 0x00000008792a7824 */ /* 0x000fe200078e0277 */
[----:B------:R-:W-:Y:S01]  /*4070*/  UIADD3 UR4, UR4, 0x220, URZ ;  /* 0x0000022004047890 */ /* 0x000fe2000fffe03f */
[----:B0-----:R-:W-:-:S03]  /*4080*/  FFMA.FTZ R41, R40, UR12, RZ ;  /* 0x0000000c28297c23 */ /* 0x001fc600080100ff */
[C---:B------:R-:W-:Y:S01]  /*4090*/  ISETP.GE.AND P0, PT, R42.reuse, R126, PT ;  /* 0x0000007e2a00720c */ /* 0x040fe20003f06270 */
[----:B------:R-:W-:-:S03]  /*40a0*/  IMAD.IADD R42, R42, 0x1, -R127 ;  /* 0x000000012a2a7824 */ /* 0x000fc600078e0a7f */
[----:B------:R-:W-:-:S09]  /*40b0*/  FSEL R40, R41, RZ, !P0 ;  /* 0x000000ff29287208 */ /* 0x000fd20004000000 */
[----:B------:R-:W-:Y:S01]  /*40c0*/  @!P0 FMNMX.FTZ R120, R120, R41, !PT ;  /* 0x0000002978788209 */ /* 0x000fe20007810000 */
[----:B-1----:R-:W-:-:S06]  /*40d0*/  ULEA UR4, UR5, UR4, 0x18 ;  /* 0x0000000405047291 */ /* 0x002fcc000f8ec03f */
[----:B------:R-:W-:-:S05]  /*40e0*/  LEA R43, R42, UR4, 0x2 ;  /* 0x000000042a2b7c11 */ /* 0x000fca000f8e10ff */
[----:B------:R1:W-:Y:S02]  /*40f0*/  STS [R43], R40 ;  /* 0x000000282b007388 */ /* 0x0003e40000000800 */
.L_x_20719:
[----:B------:R-:W-:Y:S05]  /*4100*/  BSYNC B1 ;  /* 0x0000000000017941 */ /* 0x000fea0003800000 */
.L_x_20718:
[----:B------:R-:W-:-:S05]  /*4110*/  VIADD R121, R121, 0x4 ;  /* 0x0000000479797836 */ /* 0x000fca0000000000 */
[----:B------:R-:W-:-:S13]  /*4120*/  ISETP.GE.AND P0, PT, R121, R124, PT ;  /* 0x0000007c7900720c */ /* 0x000fda0003f06270 */
[----:B------:R-:W-:Y:S05]  /*4130*/  @!P0 BRA `(.L_x_20720) ;  /* 0xffffffdc00fc8947 */ /* 0x000fea000383ffff */
[----:B------:R-:W-:Y:S05]  /*4140*/  BRA `(.L_x_20715) ;  /* 0x0000002000207947 */ /* 0x000fea0003800000 */
.L_x_20716:
[----:B------:R-:W-:-:S07]  /*4150*/  IMAD.MOV.U32 R120, RZ, RZ, -0x800001 ;  /* 0xff7fffffff787424 */ /* 0x000fce00078e00ff */
.L_x_20724:
[----:B0-----:R-:W-:-:S04]  /*4160*/  IADD3 R41, P0, R122, R121, RZ ;  /* 0x000000797a297210 */ /* 0x001fc80007f1e0ff */
[----:B------:R-:W-:Y:S02]  /*4170*/  LEA.HI.X.SX32 R42, R121, R26, 0x1, P0 ;  /* 0x0000001a792a7211 */ /* 0x000fe400000f0eff */
[----:B------:R-:W-:-:S04]  /*4180*/  LEA R40, P0, R41, UR14, 0x2 ;  /* 0x0000000e29287c11 */ /* 0x000fc8000f8010ff */
[----:B------:R-:W-:-:S06]  /*4190*/  LEA.HI.X R41, R41, UR15, R42, 0x2, P0 ;  /* 0x0000000f29297c11 */ /* 0x000fcc00080f142a */
[----:B------:R-:W2:Y:S01]  /*41a0*/  LDG.E.CONSTANT R41, desc[UR10][R40.64] ;  /* 0x0000000a28297981 */ /* 0x000ea2000c1e9900 */
[C---:B------:R-:W-:Y:S02]  /*41b0*/  VIADD R42, R123.reuse, 0x4 ;  /* 0x000000047b2a7836 */ /* 0x040fe40000000000 */
[C---:B------:R-:W-:Y:S02]  /*41c0*/  IMAD.SHL.U32 R133, R123.reuse, 0x2, RZ ;  /* 0x000000027b857824 */ /* 0x040fe400078e00ff */
[----:B------:R-:W-:Y:S01]  /*41d0*/  IMAD.SHL.U32 R43, R42, 0x2, RZ ;  /* 0x000000022a2b7824 */ /* 0x000fe200078e00ff */
[----:B------:R-:W-:Y:S01]  /*41e0*/  SHF.R.S32.HI R45, RZ, 0x1f, R42 ;  /* 0x0000001fff2d7819 */ /* 0x000fe2000001142a */
[----:B------:R-:W-:Y:S02]  /*41f0*/  VIADD R46, R123, 0x8 ;  /* 0x000000087b2e7836 */ /* 0x000fe40000000000 */
[----:B------:R-:W-:Y:S01]  /*4200*/  IMAD.MOV.U32 R130, RZ, RZ, R128 ;  /* 0x000000ffff827224 */ /* 0x000fe200078e0080 */
[----:B------:R-:W-:Y:S01]  /*4210*/  SHF.R.S32.HI R44, RZ, 0x1f, R43 ;  /* 0x0000001fff2c7819 */ /* 0x000fe2000001142b */
[----:B------:R-:W-:Y:S01]  /*4220*/  IMAD.MOV.U32 R131, RZ, RZ, R129 ;  /* 0x000000ffff837224 */ /* 0x000fe200078e0081 */
[----:B------:R-:W-:-:S02]  /*4230*/  LEA.HI R45, R45, R42, RZ, 0x2 ;  /* 0x0000002a2d2d7211 */ /* 0x000fc400078f10ff */
[----:B------:R-:W-:Y:S02]  /*4240*/  LEA.HI R44, R44, R43, RZ, 0x3 ;  /* 0x0000002b2c2c7211 */ /* 0x000fe400078f18ff */
[----:B------:R-:W-:Y:S01]  /*4250*/  SHF.R.S32.HI R42, RZ, 0x1f, R133 ;  /* 0x0000001fff2a7819 */ /* 0x000fe20000011485 */
[----:B------:R-:W-:Y:S01]  /*4260*/  IMAD.SHL.U32 R45, R45, 0x10, RZ ;  /* 0x000000102d2d7824 */ /* 0x000fe200078e00ff */
[----:B------:R-:W-:Y:S02]  /*4270*/  SHF.R.S32.HI R47, RZ, 0x1f, R46 ;  /* 0x0000001fff2f7819 */ /* 0x000fe4000001142e */
[----:B------:R-:W-:Y:S02]  /*4280*/  LOP3.LUT R44, R44, 0xfffffff8, RZ, 0xc0, !PT ;  /* 0xfffffff82c2c7812 */ /* 0x000fe400078ec0ff */
[----:B------:R-:W-:Y:S02]  /*4290*/  LEA.HI R42, R42, R133, RZ, 0x3 ;  /* 0x000000852a2a7211 */ /* 0x000fe400078f18ff */
[----:B------:R-:W-:Y:S01]  /*42a0*/  LEA.HI R46, R47, R46, RZ, 0x2 ;  /* 0x0000002e2f2e7211 */ /* 0x000fe200078f10ff */
[----:B------:R-:W-:Y:S01]  /*42b0*/  IMAD.IADD R43, R43, 0x1, -R44 ;  /* 0x000000012b2b7824 */ /* 0x000fe200078e0a2c */
[----:B------:R-:W-:Y:S01]  /*42c0*/  LOP3.LUT R45, R45, 0xffffffc0, RZ, 0xc0, !PT ;  /* 0xffffffc02d2d7812 */ /* 0x000fe200078ec0ff */
[----:B------:R-:W-:-:S02]  /*42d0*/  VIADD R44, R123, 0xc ;  /* 0x0000000c7b2c7836 */ /* 0x000fc40000000000 */
[----:B------:R-:W-:Y:S01]  /*42e0*/  IMAD.SHL.U32 R46, R46, 0x10, RZ ;  /* 0x000000102e2e7824 */ /* 0x000fe200078e00ff */
[----:B------:R-:W-:Y:S02]  /*42f0*/  SHF.R.S32.HI R134, RZ, 0x1f, R45 ;  /* 0x0000001fff867819 */ /* 0x000fe4000001142d */
[----:B------:R-:W-:Y:S02]  /*4300*/  SHF.R.S32.HI R47, RZ, 0x1f, R44 ;  /* 0x0000001fff2f7819 */ /* 0x000fe4000001142c */
[----:B--2---:R-:W-:Y:S01]  /*4310*/  SHF.R.S32.HI R40, RZ, 0x1f, R41 ;  /* 0x0000001fff287819 */ /* 0x004fe20000011429 */
[----:B------:R-:W-:-:S04]  /*4320*/  IMAD.WIDE.U32 R130, R41, UR16, R130 ;  /* 0x0000001029827c25 */ /* 0x000fc8000f8e0082 */
[----:B------:R-:W-:-:S04]  /*4330*/  IMAD R40, R40, UR16, RZ ;  /* 0x0000001028287c24 */ /* 0x000fc8000f8e02ff */
[----:B------:R-:W-:Y:S01]  /*4340*/  IMAD R41, R41, R2, R40 ;  /* 0x0000000229297224 */ /* 0x000fe200078e0228 */
[----:B------:R-:W-:Y:S02]  /*4350*/  LOP3.LUT R40, R42, 0xfffffff8, RZ, 0xc0, !PT ;  /* 0xfffffff82a287812 */ /* 0x000fe400078ec0ff */
[----:B------:R-:W-:Y:S01]  /*4360*/  IADD3 R42, P0, P2, R43, R130, R45 ;  /* 0x000000822b2a7210 */ /* 0x000fe20007a1e02d */
[----:B------:R-:W-:Y:S01]  /*4370*/  IMAD.IADD R138, R131, 0x1, R41 ;  /* 0x00000001838a7824 */ /* 0x000fe200078e0229 */
[----:B------:R-:W-:Y:S01]  /*4380*/  SHF.R.S32.HI R43, RZ, 0x1f, R43 ;  /* 0x0000001fff2b7819 */ /* 0x000fe2000001142b */
[----:B------:R-:W-:Y:S01]  /*4390*/  IMAD.IADD R133, R133, 0x1, -R40 ;  /* 0x0000000185857824 */ /* 0x000fe200078e0a28 */
[----:B------:R-:W-:Y:S02]  /*43a0*/  LOP3.LUT R41, R46, 0xffffffc0, RZ, 0xc0, !PT ;  /* 0xffffffc02e297812 */ /* 0x000fe400078ec0ff */
[----:B------:R-:W-:Y:S02]  /*43b0*/  IADD3.X R43, R43, R138, R134, P0, P2 ;  /* 0x0000008a2b2b7210 */ /* 0x000fe400007e4486 */
[----:B------:R-:W-:-:S02]  /*43c0*/  IADD3 R45, P0, R133, R130, RZ ;  /* 0x00000082852d7210 */ /* 0x000fc40007f1e0ff */
[----:B------:R-:W-:Y:S02]  /*43d0*/  LEA.HI R131, R47, R44, RZ, 0x2 ;  /* 0x0000002c2f837211 */ /* 0x000fe400078f10ff */
[----:B------:R-:W-:Y:S02]  /*43e0*/  SHF.R.S32.HI R133, RZ, 0x1f, R133 ;  /* 0x0000001fff857819 */ /* 0x000fe40000011485 */
[----:B------:R-:W-:Y:S01]  /*43f0*/  SHF.R.S32.HI R44, RZ, 0x1f, R118 ;  /* 0x0000001fff2c7819 */ /* 0x000fe20000011476 */
[----:B------:R-:W-:Y:S01]  /*4400*/  IMAD.SHL.U32 R131, R131, 0x10, RZ ;  /* 0x0000001083837824 */ /* 0x000fe200078e00ff */
[--C-:B------:R-:W-:Y:S01]  /*4410*/  SHF.R.S32.HI R47, RZ, 0x1f, R41.reuse ;  /* 0x0000001fff2f7819 */ /* 0x100fe20000011429 */
[----:B------:R-:W-:Y:S01]  /*4420*/  IMAD.X R134, R133, 0x1, R138, P0 ;  /* 0x0000000185867824 */ /* 0x000fe200000e068a */
[----:B------:R-:W-:Y:S02]  /*4430*/  IADD3 R40, P2, P4, R118, R130, R41 ;  /* 0x0000008276287210 */ /* 0x000fe40007c5e029 */
[----:B------:R-:W-:-:S02]  /*4440*/  LEA R46, P3, R42, UR18, 0x1 ;  /* 0x000000122a2e7c11 */ /* 0x000fc4000f8608ff */
[----:B------:R-:W-:Y:S02]  /*4450*/  IADD3.X R41, R44, R138, R47, P2, P4 ;  /* 0x0000008a2c297210 */ /* 0x000fe400017e842f */
[C---:B------:R-:W-:Y:S02]  /*4460*/  LEA R44, P2, R45.reuse, UR18, 0x1 ;  /* 0x000000122d2c7c11 */ /* 0x040fe4000f8408ff */
[----:B------:R-:W-:Y:S02]  /*4470*/  LEA.HI.X R47, R42, UR19, R43, 0x1, P3 ;  /* 0x000000132a2f7c11 */ /* 0x000fe400098f0c2b */
[----:B------:R-:W-:Y:S02]  /*4480*/  LEA.HI.X R45, R45, UR19, R134, 0x1, P2 ;  /* 0x000000132d2d7c11 */ /* 0x000fe400090f0c86 */
[----:B------:R-:W-:Y:S01]  /*4490*/  LEA R42, P0, R40, UR18, 0x1 ;  /* 0x00000012282a7c11 */ /* 0x000fe2000f8008ff */
[----:B------:R0:W2:Y:S01]  /*44a0*/  LDG.E.CONSTANT R143, desc[UR10][R46.64] ;  /* 0x0000000a2e8f7981 */ /* 0x0000a2000c1e9900 */
[----:B------:R-:W-:-:S02]  /*44b0*/  LOP3.LUT R131, R131, 0xffffffc0, RZ, 0xc0, !PT ;  /* 0xffffffc083837812 */ /* 0x000fc400078ec0ff */
[----:B------:R-:W-:Y:S01]  /*44c0*/  LEA.HI.X R43, R40, UR19, R41, 0x1, P0 ;  /* 0x00000013282b7c11 */ /* 0x000fe200080f0c29 */
[----:B------:R1:W3:Y:S01]  /*44d0*/  LDG.E.CONSTANT R144, desc[UR10][R44.64] ;  /* 0x0000000a2c907981 */ /* 0x0002e2000c1e9900 */
[----:B------:R-:W-:Y:S02]  /*44e0*/  SHF.R.S32.HI R134, RZ, 0x1f, R117 ;  /* 0x0000001fff867819 */ /* 0x000fe40000011475 */
[--C-:B------:R-:W-:Y:S01]  /*44f0*/  SHF.R.S32.HI R133, RZ, 0x1f, R131.reuse ;  /* 0x0000001fff857819 */ /* 0x100fe20000011483 */
[----:B------:R4:W5:Y:S01]  /*4500*/  LDG.E.CONSTANT R142, desc[UR10][R42.64] ;  /* 0x0000000a2a8e7981 */ /* 0x000962000c1e9900 */
[----:B------:R-:W-:-:S04]  /*4510*/  IADD3 R41, P0, P2, R117, R130, R131 ;  /* 0x0000008275297210 */ /* 0x000fc80007a1e083 */
[----:B------:R-:W-:Y:S02]  /*4520*/  IADD3.X R134, R134, R138, R133, P0, P2 ;  /* 0x0000008a86867210 */ /* 0x000fe400007e4485 */
[----:B------:R-:W-:Y:S01]  /*4530*/  LEA R40, P0, R41, UR18, 0x1 ;  /* 0x0000001229287c11 */ /* 0x000fe2000f8008ff */
[----:B------:R-:W-:-:S03]  /*4540*/  VIADD R131, R123, 0x10 ;  /* 0x000000107b837836 */ /* 0x000fc60000000000 */
[----:B------:R-:W-:Y:S02]  /*4550*/  LEA.HI.X R41, R41, UR19, R134, 0x1, P0 ;  /* 0x0000001329297c11 */ /* 0x000fe400080f0c86 */
[----:B0-----:R-:W-:-:S03]  /*4560*/  SHF.R.S32.HI R46, RZ, 0x1f, R131 ;  /* 0x0000001fff2e7819 */ /* 0x001fc60000011483 */
[----:B------:R0:W5:Y:S01]  /*4570*/  LDG.E.CONSTANT R139, desc[UR10][R40.64] ;  /* 0x0000000a288b7981 */ /* 0x000162000c1e9900 */
[----:B------:R-:W-:Y:S01]  /*4580*/  LEA.HI R46, R46, R131, RZ, 0x2 ;  /* 0x000000832e2e7211 */ /* 0x000fe200078f10ff */
[----:B-1----:R-:W-:-:S04]  /*4590*/  VIADD R44, R123, 0x14 ;  /* 0x000000147b2c7836 */ /* 0x002fc80000000000 */
[----:B------:R-:W-:Y:S01]  /*45a0*/  IMAD.SHL.U32 R46, R46, 0x10, RZ ;  /* 0x000000102e2e7824 */ /* 0x000fe200078e00ff */
[----:B------:R-:W-:-:S04]  /*45b0*/  SHF.R.S32.HI R45, RZ, 0x1f, R44 ;  /* 0x0000001fff2d7819 */ /* 0x000fc8000001142c */
[----:B------:R-:W-:Y:S02]  /*45c0*/  LOP3.LUT R47, R46, 0xffffffc0, RZ, 0xc0, !PT ;  /* 0xffffffc02e2f7812 */ /* 0x000fe400078ec0ff */
[----:B------:R-:W-:Y:S02]  /*45d0*/  LEA.HI R44, R45, R44, RZ, 0x2 ;  /* 0x0000002c2d2c7211 */ /* 0x000fe400078f10ff */
[----:B------:R-:W-:Y:S02]  /*45e0*/  SHF.R.S32.HI R45, RZ, 0x1f, R116 ;  /* 0x0000001fff2d7819 */ /* 0x000fe40000011474 */
[--C-:B----4-:R-:W-:Y:S02]  /*45f0*/  SHF.R.S32.HI R42, RZ, 0x1f, R47.reuse ;  /* 0x0000001fff2a7819 */ /* 0x110fe4000001142f */
[----:B------:R-:W-:-:S04]  /*4600*/  IADD3 R43, P0, P2, R116, R130, R47 ;  /* 0x00000082742b7210 */ /* 0x000fc80007a1e02f */
[----:B0-----:R-:W-:Y:S02]  /*4610*/  IADD3.X R40, R45, R138, R42, P0, P2 ;  /* 0x0000008a2d287210 */ /* 0x001fe400007e442a */
[----:B------:R-:W-:Y:S01]  /*4620*/  LEA R42, P0, R43, UR18, 0x1 ;  /* 0x000000122b2a7c11 */ /* 0x000fe2000f8008ff */
[----:B------:R-:W-:-:S03]  /*4630*/  IMAD.SHL.U32 R44, R44, 0x10, RZ ;  /* 0x000000102c2c7824 */ /* 0x000fc600078e00ff */
[----:B------:R-:W-:Y:S02]  /*4640*/  LEA.HI.X R43, R43, UR19, R40, 0x1, P0 ;  /* 0x000000132b2b7c11 */ /* 0x000fe400080f0c28 */
[----:B------:R-:W-:-:S03]  /*4650*/  LOP3.LUT R44, R44, 0xffffffc0, RZ, 0xc0, !PT ;  /* 0xffffffc02c2c7812 */ /* 0x000fc600078ec0ff */
[----:B------:R0:W4:Y:S01]  /*4660*/  LDG.E.CONSTANT R133, desc[UR10][R42.64] ;  /* 0x0000000a2a857981 */ /* 0x000122000c1e9900 */
[----:B------:R-:W-:Y:S02]  /*4670*/  SHF.R.S32.HI R40, RZ, 0x1f, R115 ;  /* 0x0000001fff287819 */ /* 0x000fe40000011473 */
[--C-:B------:R-:W-:Y:S02]  /*4680*/  SHF.R.S32.HI R45, RZ, 0x1f, R44.reuse ;  /* 0x0000001fff2d7819 */ /* 0x100fe4000001142c */
[----:B------:R-:W-:-:S04]  /*4690*/  IADD3 R41, P0, P2, R115, R130, R44 ;  /* 0x0000008273297210 */ /* 0x000fc80007a1e02c */
[----:B------:R-:W-:Y:S02]  /*46a0*/  IADD3.X R44, R40, R138, R45, P0, P2 ;  /* 0x0000008a282c7210 */ /* 0x000fe400007e442d */
[----:B------:R-:W-:-:S04]  /*46b0*/  LEA R40, P0, R41, UR18, 0x1 ;  /* 0x0000001229287c11 */ /* 0x000fc8000f8008ff */
[----:B------:R-:W-:-:S05]  /*46c0*/  LEA.HI.X R41, R41, UR19, R44, 0x1, P0 ;  /* 0x0000001329297c11 */ /* 0x000fca00080f0c2c */
[----:B------:R1:W4:Y:S01]  /*46d0*/  LDG.E.CONSTANT R131, desc[UR10][R40.64] ;  /* 0x0000000a28837981 */ /* 0x000322000c1e9900 */
[----:B------:R-:W-:Y:S02]  /*46e0*/  SHF.R.S32.HI R45, RZ, 0x1f, R114 ;  /* 0x0000001fff2d7819 */ /* 0x000fe40000011472 */
[--C-:B------:R-:W-:Y:S02]  /*46f0*/  SHF.R.S32.HI R46, RZ, 0x1f, R113.reuse ;  /* 0x0000001fff2e7819 */ /* 0x100fe40000011471 */
[----:B------:R-:W-:-:S04]  /*4700*/  IADD3 R44, P0, P2, R114, R130, R113 ;  /* 0x00000082722c7210 */ /* 0x000fc80007a1e071 */
[----:B------:R-:W-:Y:S02]  /*4710*/  IADD3.X R45, R45, R138, R46, P0, P2 ;  /* 0x0000008a2d2d7210 */ /* 0x000fe400007e442e */
[----:B------:R-:W-:-:S04]  /*4720*/  LEA R154, P0, R44, UR18, 0x1 ;  /* 0x000000122c9a7c11 */ /* 0x000fc8000f8008ff */
[----:B------:R-:W-:Y:S01]  /*4730*/  LEA.HI.X R155, R44, UR19, R45, 0x1, P0 ;  /* 0x000000132c9b7c11 */ /* 0x000fe200080f0c2d */
[----:B0-----:R-:W-:Y:S01]  /*4740*/  VIADD R42, R123, 0x1c ;  /* 0x0000001c7b2a7836 */ /* 0x001fe20000000000 */
[----:B------:R-:W0:Y:S04]  /*4750*/  LDS.128 R44, [R0] ;  /* 0x00000000002c7984 */ /* 0x000e280000000c00 */
[----:B------:R-:W4:Y:S01]  /*4760*/  LDG.E.CONSTANT R154, desc[UR10][R154.64] ;  /* 0x0000000a9a9a7981 */ /* 0x000f22000c1e9900 */
[----:B------:R-:W-:-:S04]  /*4770*/  SHF.R.S32.HI R43, RZ, 0x1f, R42 ;  /* 0x0000001fff2b7819 */ /* 0x000fc8000001142a */
[----:B------:R-:W-:-:S05]  /*4780*/  LEA.HI R43, R43, R42, RZ, 0x2 ;  /* 0x0000002a2b2b7211 */ /* 0x000fca00078f10ff */
[----:B------:R-:W-:-:S05]  /*4790*/  IMAD.SHL.U32 R43, R43, 0x10, RZ ;  /* 0x000000102b2b7824 */ /* 0x000fca00078e00ff */
[----:B-1----:R-:W-:-:S04]  /*47a0*/  LOP3.LUT R41, R43, 0xffffffc0, RZ, 0xc0, !PT ;  /* 0xffffffc02b297812 */ /* 0x002fc800078ec0ff */
[----:B------:R-:W-:-:S04]  /*47b0*/  IADD3 R41, P0, P2, R111, R130, R41 ;  /* 0x000000826f297210 */ /* 0x000fc80007a1e029 */
[----:B------:R-:W-:Y:S02]  /*47c0*/  LEA R40, P3, R41, UR18, 0x1 ;  /* 0x0000001229287c11 */ /* 0x000fe4000f8608ff */
[----:B------:R-:W-:-:S04]  /*47d0*/  IADD3.X R42, R86, R138, R59, P0, P2 ;  /* 0x0000008a562a7210 */ /* 0x000fc800007e443b */
[----:B------:R-:W-:Y:S02]  /*47e0*/  LEA.HI.X R41, R41, UR19, R42, 0x1, P3 ;  /* 0x0000001329297c11 */ /* 0x000fe400098f0c2a */
[----:B------:R-:W-:-:S03]  /*47f0*/  IADD3 R42, P0, P2, R112, R130, R109 ;  /* 0x00000082702a7210 */ /* 0x000fc60007a1e06d */
[----:B------:R1:W4:Y:S01]  /*4800*/  LDG.E.CONSTANT R153, desc[UR10][R40.64] ;  /* 0x0000000a28997981 */ /* 0x000322000c1e9900 */
[----:B------:R-:W-:Y:S02]  /*4810*/  LEA R156, P3, R42, UR18, 0x1 ;  /* 0x000000122a9c7c11 */ /* 0x000fe4000f8608ff */
[----:B------:R-:W-:-:S04]  /*4820*/  IADD3.X R43, R88, R138, R61, P0, P2 ;  /* 0x0000008a582b7210 */ /* 0x000fc800007e443d */
[----:B------:R-:W-:Y:S02]  /*4830*/  LEA.HI.X R157, R42, UR19, R43, 0x1, P3 ;  /* 0x000000132a9d7c11 */ /* 0x000fe400098f0c2b */
[----:B------:R-:W-:-:S03]  /*4840*/  IADD3 R42, P0, P2, R25, R130, R30 ;  /* 0x00000082192a7210 */ /* 0x000fc60007a1e01e */
[----:B------:R-:W4:Y:S01]  /*4850*/  LDG.E.CONSTANT R156, desc[UR10][R156.64] ;  /* 0x0000000a9c9c7981 */ /* 0x000f22000c1e9900 */
[----:B------:R-:W-:Y:S02]  /*4860*/  LEA R134, P3, R42, UR18, 0x1 ;  /* 0x000000122a867c11 */ /* 0x000fe4000f8608ff */
[----:B------:R-:W-:-:S04]  /*4870*/  IADD3.X R43, R85, R138, R62, P0, P2 ;  /* 0x0000008a552b7210 */ /* 0x000fc800007e443e */
[----:B------:R-:W-:-:S05]  /*4880*/  LEA.HI.X R135, R42, UR19, R43, 0x1, P3 ;  /* 0x000000132a877c11 */ /* 0x000fca00098f0c2b */
[----:B------:R0:W4:Y:S01]  /*4890*/  LDG.E.CONSTANT R155, desc[UR10][R134.64] ;  /* 0x0000000a869b7981 */ /* 0x000122000c1e9900 */
[----:B------:R-:W-:-:S04]  /*48a0*/  IADD3 R43, P0, P2, R24, R130, R29 ;  /* 0x00000082182b7210 */ /* 0x000fc80007a1e01d */
[----:B------:R-:W-:Y:S02]  /*48b0*/  LEA R42, P3, R43, UR18, 0x1 ;  /* 0x000000122b2a7c11 */ /* 0x000fe4000f8608ff */
[----:B------:R-:W-:-:S04]  /*48c0*/  IADD3.X R140, R90, R138, R63, P0, P2 ;  /* 0x0000008a5a8c7210 */ /* 0x000fc800007e443f */
[----:B------:R-:W-:Y:S02]  /*48d0*/  LEA.HI.X R43, R43, UR19, R140, 0x1, P3 ;  /* 0x000000132b2b7c11 */ /* 0x000fe400098f0c8c */
[----:B-1----:R-:W-:-:S03]  /*48e0*/  IADD3 R41, P4, P5, R23, R130, R32 ;  /* 0x0000008217297210 */ /* 0x002fc60007d9e020 */
[----:B------:R2:W4:Y:S01]  /*48f0*/  LDG.E.CONSTANT R148, desc[UR10][R42.64] ;  /* 0x0000000a2a947981 */ /* 0x000522000c1e9900 */
[----:B------:R-:W-:Y:S02]  /*4900*/  LEA R40, P0, R41, UR18, 0x1 ;  /* 0x0000001229287c11 */ /* 0x000fe4000f8008ff */
[----:B------:R-:W-:Y:S02]  /*4910*/  IADD3.X R136, R87, R138, R64, P4, P5 ;  /* 0x0000008a57887210 */ /* 0x000fe400027ea440 */
[-C--:B------:R-:W-:Y:S02]  /*4920*/  IADD3 R137, P4, P5, R21, R130.reuse, R34 ;  /* 0x0000008215897210 */ /* 0x080fe40007d9e022 */
[----:B------:R-:W-:Y:S02]  /*4930*/  LEA.HI.X R41, R41, UR19, R136, 0x1, P0 ;  /* 0x0000001329297c11 */ /* 0x000fe400080f0c88 */
[----:B------:R-:W-:Y:S02]  /*4940*/  IADD3 R141, P0, P2, R22, R130, R31 ;  /* 0x00000082168d7210 */ /* 0x000fe40007a1e01f */
[----:B------:R-:W-:Y:S01]  /*4950*/  LEA R136, P6, R137, UR18, 0x1 ;  /* 0x0000001289887c11 */ /* 0x000fe2000f8c08ff */
[----:B------:R1:W4:Y:S01]  /*4960*/  LDG.E.CONSTANT R149, desc[UR10][R40.64] ;  /* 0x0000000a28957981 */ /* 0x000322000c1e9900 */
[----:B0-----:R-:W-:-:S02]  /*4970*/  IADD3.X R134, R89, R138, R66, P4, P5 ;  /* 0x0000008a59867210 */ /* 0x001fc400027ea442 */
[----:B------:R-:W-:Y:S02]  /*4980*/  LEA R140, P3, R141, UR18, 0x1 ;  /* 0x000000128d8c7c11 */ /* 0x000fe4000f8608ff */
[----:B------:R-:W-:Y:S02]  /*4990*/  IADD3.X R146, R92, R138, R65, P0, P2 ;  /* 0x0000008a5c927210 */ /* 0x000fe400007e4441 */
[--C-:B------:R-:W-:Y:S02]  /*49a0*/  LEA.HI.X R137, R137, UR19, R134.reuse, 0x1, P6 ;  /* 0x0000001389897c11 */ /* 0x100fe4000b0f0c86 */
[C---:B------:R-:W-:Y:S01]  /*49b0*/  PRMT R134, R45.reuse, 0x7632, R134 ;  /* 0x000076322d867816 */ /* 0x040fe20000000086 */
[----:B------:R-:W-:Y:S01]  /*49c0*/  IMAD.U32 R135, R45, 0x10000, RZ ;  /* 0x000100002d877824 */ /* 0x000fe200078e00ff */
[----:B------:R-:W-:Y:S01]  /*49d0*/  LEA.HI.X R141, R141, UR19, R146, 0x1, P3 ;  /* 0x000000138d8d7c11 */ /* 0x000fe200098f0c92 */
[----:B------:R-:W4:Y:S01]  /*49e0*/  LDG.E.CONSTANT R147, desc[UR10][R136.64] ;  /* 0x0000000a88937981 */ /* 0x000f22000c1e9900 */
[----:B------:R-:W-:Y:S01]  /*49f0*/  PRMT R45, R44, 0x7632, R45 ;  /* 0x000076322c2d7816 */ /* 0x000fe2000000002d */
[----:B------:R-:W-:-:S02]  /*4a00*/  IMAD.U32 R134, R134, 0x10000, RZ ;  /* 0x0001000086867824 */ /* 0x000fc400078e00ff */
[----:B------:R0:W4:Y:S01]  /*4a10*/  LDG.E.CONSTANT R152, desc[UR10][R140.64] ;  /* 0x0000000a8c987981 */ /* 0x000122000c1e9900 */
[----:B------:R-:W-:Y:S02]  /*4a20*/  IMAD.U32 R44, R44, 0x10000, RZ ;  /* 0x000100002c2c7824 */ /* 0x000fe400078e00ff */
[----:B------:R-:W-:Y:S01]  /*4a30*/  IMAD.U32 R45, R45, 0x10000, RZ ;  /* 0x000100002d2d7824 */ /* 0x000fe200078e00ff */
[C---:B--2---:R-:W-:Y:S01]  /*4a40*/  PRMT R43, R143.reuse, 0x7632, R43 ;  /* 0x000076328f2b7816 */ /* 0x044fe2000000002b */
[----:B------:R-:W-:Y:S01]  /*4a50*/  IMAD.U32 R42, R143, 0x10000, RZ ;  /* 0x000100008f2a7824 */ /* 0x000fe200078e00ff */
[----:B---3--:R-:W-:-:S03]  /*4a60*/  PRMT R145, R144, 0x7632, R145 ;  /* 0x0000763290917816 */ /* 0x008fc60000000091 */
[----:B------:R-:W-:Y:S02]  /*4a70*/  IMAD.U32 R143, R43, 0x10000, RZ ;  /* 0x000100002b8f7824 */ /* 0x000fe400078e00ff */
[----:B------:R-:W-:Y:S01]  /*4a80*/  FMUL.FTZ R135, R135, R42 ;  /* 0x0000002a87877220 */ /* 0x000fe20000410000 */
[----:B------:R-:W-:Y:S02]  /*4a90*/  IMAD.U32 R43, R144, 0x10000, RZ ;  /* 0x00010000902b7824 */ /* 0x000fe400078e00ff */
[----:B-1----:R-:W-:Y:S02]  /*4aa0*/  IMAD.U32 R40, R145, 0x10000, RZ ;  /* 0x0001000091287824 */ /* 0x002fe400078e00ff */
[----:B------:R-:W-:Y:S01]  /*4ab0*/  FMUL.FTZ R134, R134, R143 ;  /* 0x0000008f86867220 */ /* 0x000fe20000410000 */
[----:B------:R-:W-:-:S03]  /*4ac0*/  FFMA.FTZ R44, R44, R43, R135 ;  /* 0x0000002b2c2c7223 */ /* 0x000fc60000010087 */
[----:B------:R-:W-:Y:S02]  /*4ad0*/  FFMA.FTZ R45, R45, R40, R134 ;  /* 0x000000282d2d7223 */ /* 0x000fe40000010086 */
[----:B------:R-:W1:Y:S01]  /*4ae0*/  LDS.128 R40, [R0+0x10] ;  /* 0x0000100000287984 */ /* 0x000e620000000c00 */
[C---:B------:R-:W-:Y:S01]  /*4af0*/  IMAD.U32 R135, R46.reuse, 0x10000, RZ ;  /* 0x000100002e877824 */ /* 0x040fe200078e00ff */
[----:B------:R-:W-:Y:S01]  /*4b00*/  PRMT R46, R46, 0x7632, R46 ;  /* 0x000076322e2e7816 */ /* 0x000fe2000000002e */
[C---:B-----5:R-:W-:Y:S01]  /*4b10*/  IMAD.U32 R143, R142.reuse, 0x10000, RZ ;  /* 0x000100008e8f7824 */ /* 0x060fe200078e00ff */
[----:B------:R-:W-:-:S03]  /*4b20*/  PRMT R142, R142, 0x7632, R142 ;  /* 0x000076328e8e7816 */ /* 0x000fc6000000008e */
[----:B------:R-:W-:Y:S01]  /*4b30*/  FFMA.FTZ R44, R135, R143, R44 ;  /* 0x0000008f872c7223 */ /* 0x000fe2000001002c */
[----:B------:R-:W-:Y:S02]  /*4b40*/  IMAD.U32 R46, R46, 0x10000, RZ ;  /* 0x000100002e2e7824 */ /* 0x000fe400078e00ff */
[----:B------:R-:W-:Y:S01]  /*4b50*/  IMAD.U32 R142, R142, 0x10000, RZ ;  /* 0x000100008e8e7824 */ /* 0x000fe200078e00ff */
[----:B------:R-:W-:Y:S01]  /*4b60*/  IADD3 R143, P0, P2, R20, R130, R33 ;  /* 0x00000082148f7210 */ /* 0x000fe20007a1e021 */
[----:B------:R-:W-:Y:S02]  /*4b70*/  IMAD.U32 R135, R47, 0x10000, RZ ;  /* 0x000100002f877824 */ /* 0x000fe400078e00ff */
[----:B------:R-:W-:Y:S02]  /*4b80*/  IMAD.U32 R134, R139, 0x10000, RZ ;  /* 0x000100008b867824 */ /* 0x000fe400078e00ff */
[----:B------:R-:W-:Y:S01]  /*4b90*/  FFMA.FTZ R142, R46, R142, R45 ;  /* 0x0000008e2e8e7223 */ /* 0x000fe2000001002d */
[----:B------:R-:W-:Y:S01]  /*4ba0*/  IADD3.X R146, R94, R138, R67, P0, P2 ;  /* 0x0000008a5e927210 */ /* 0x000fe200007e4443 */
[----:B------:R-:W-:Y:S01]  /*4bb0*/  FFMA.FTZ R46, R135, R134, R44 ;  /* 0x00000086872e7223 */ /* 0x000fe2000001002c */
[----:B------:R-:W-:-:S02]  /*4bc0*/  LEA R134, P3, R143, UR18, 0x1 ;  /* 0x000000128f867c11 */ /* 0x000fc4000f8608ff */
[----:B------:R-:W-:Y:S02]  /*4bd0*/  IADD3 R45, P4, P5, R19, R130, R36 ;  /* 0x00000082132d7210 */ /* 0x000fe40007d9e024 */
[----:B------:R-:W-:Y:S02]  /*4be0*/  LEA.HI.X R135, R143, UR19, R146, 0x1, P3 ;  /* 0x000000138f877c11 */ /* 0x000fe400098f0c92 */
[----:B------:R-:W-:Y:S02]  /*4bf0*/  LEA R44, P0, R45, UR18, 0x1 ;  /* 0x000000122d2c7c11 */ /* 0x000fe4000f8008ff */
[----:B------:R-:W-:Y:S01]  /*4c00*/  IADD3.X R144, R91, R138, R68, P4, P5 ;  /* 0x0000008a5b907210 */ /* 0x000fe200027ea444 */
[----:B------:R-:W2:Y:S03]  /*4c10*/  LDG.E.CONSTANT R150, desc[UR10][R134.64] ;  /* 0x0000000a86967981 */ /* 0x000ea6000c1e9900 */
[----:B------:R-:W-:-:S02]  /*4c20*/  LEA.HI.X R45, R45, UR19, R144, 0x1, P0 ;  /* 0x000000132d2d7c11 */ /* 0x000fc400080f0c90 */
[----:B------:R-:W-:-:S03]  /*4c30*/  IADD3 R143, P2, P3, R18, R130, R35 ;  /* 0x00000082128f7210 */ /* 0x000fc60007b5e023 */
[----:B------:R3:W5:Y:S01]  /*4c40*/  LDG.E.CONSTANT R151, desc[UR10][R44.64] ;  /* 0x0000000a2c977981 */ /* 0x000762000c1e9900 */
[----:B------:R-:W-:Y:S02]  /*4c50*/  PRMT R47, R47, 0x7632, R47 ;  /* 0x000076322f2f7816 */ /* 0x000fe4000000002f */
[----:B------:R-:W-:Y:S02]  /*4c60*/  PRMT R139, R139, 0x7632, R139 ;  /* 0x000076328b8b7816 */ /* 0x000fe4000000008b */
[----:B------:R-:W-:Y:S02]  /*4c70*/  LEA R144, P0, R143, UR18, 0x1 ;  /* 0x000000128f907c11 */ /* 0x000fe4000f8008ff */
[----:B0-----:R-:W-:Y:S01]  /*4c80*/  IADD3.X R140, R96, R138, R69, P2, P3 ;  /* 0x0000008a608c7210 */ /* 0x001fe200017e6445 */
[----:B------:R-:W-:Y:S02]  /*4c90*/  IMAD.U32 R47, R47, 0x10000, RZ ;  /* 0x000100002f2f7824 */ /* 0x000fe400078e00ff */
[----:B------:R-:W-:Y:S01]  /*4ca0*/  IMAD.U32 R139, R139, 0x10000, RZ ;  /* 0x000100008b8b7824 */ /* 0x000fe200078e00ff */
[----:B------:R-:W-:-:S02]  /*4cb0*/  LEA.HI.X R145, R143, UR19, R140, 0x1, P0 ;  /* 0x000000138f917c11 */ /* 0x000fc400080f0c8c */
[----:B------:R-:W-:Y:S01]  /*4cc0*/  IADD3 R140, P0, P2, R17, R130, R38 ;  /* 0x00000082118c7210 */ /* 0x000fe20007a1e026 */
[----:B------:R-:W-:Y:S01]  /*4cd0*/  FFMA.FTZ R47, R47, R139, R142 ;  /* 0x0000008b2f2f7223 */ /* 0x000fe2000001008e */
[C---:B-1----:R-:W-:Y:S01]  /*4ce0*/  IMAD.U32 R137, R40.reuse, 0x10000, RZ ;  /* 0x0001000028897824 */ /* 0x042fe200078e00ff */
[----:B------:R-:W-:Y:S01]  /*4cf0*/  PRMT R40, R40, 0x7632, R40 ;  /* 0x0000763228287816 */ /* 0x000fe20000000028 */
[----:B------:R-:W5:Y:S01]  /*4d00*/  LDG.E.CONSTANT R144, desc[UR10][R144.64] ;  /* 0x0000000a90907981 */ /* 0x000f62000c1e9900 */
[C---:B------:R-:W-:Y:S02]  /*4d10*/  LEA R142, P3, R140.reuse, UR18, 0x1 ;  /* 0x000000128c8e7c11 */ /* 0x040fe4000f8608ff */
[----:B------:R-:W-:Y:S02]  /*4d20*/  IADD3.X R139, R93, R138, R70, P0, P2 ;  /* 0x0000008a5d8b7210 */ /* 0x000fe400007e4446 */
[C---:B----4-:R-:W-:Y:S01]  /*4d30*/  PRMT R157, R133.reuse, 0x7632, R157 ;  /* 0x00007632859d7816 */ /* 0x050fe2000000009d */
[----:B------:R-:W-:Y:S01]  /*4d40*/  IMAD.U32 R136, R133, 0x10000, RZ ;  /* 0x0001000085887824 */ /* 0x000fe200078e00ff */
[----:B------:R-:W-:Y:S01]  /*4d50*/  LEA.HI.X R143, R140, UR19, R139, 0x1, P3 ;  /* 0x000000138c8f7c11 */ /* 0x000fe200098f0c8b */
[----:B------:R-:W-:Y:S01]  /*4d60*/  IMAD.U32 R40, R40, 0x10000, RZ ;  /* 0x0001000028287824 */ /* 0x000fe200078e00ff */
[----:B---3--:R-:W-:Y:S01]  /*4d70*/  IADD3 R44, P0, P2, R16, R130, R37 ;  /* 0x00000082102c7210 */ /* 0x008fe20007a1e025 */
[----:B------:R-:W-:-:S02]  /*4d80*/  IMAD.U32 R157, R157, 0x10000, RZ ;  /* 0x000100009d9d7824 */ /* 0x000fc400078e00ff */
[----:B------:R-:W-:Y:S01]  /*4d90*/  FFMA.FTZ R46, R137, R136, R46 ;  /* 0x00000088892e7223 */ /* 0x000fe2000001002e */
[----:B------:R0:W3:Y:S01]  /*4da0*/  LDG.E.CONSTANT R145, desc[UR10][R142.64] ;  /* 0x0000000a8e917981 */ /* 0x0000e2000c1e9900 */
[----:B------:R-:W-:Y:S01]  /*4db0*/  LEA R136, P3, R44, UR18, 0x1 ;  /* 0x000000122c887c11 */ /* 0x000fe2000f8608ff */
[----:B------:R-:W-:Y:S01]  /*4dc0*/  FFMA.FTZ R157, R40, R157, R47 ;  /* 0x0000009d289d7223 */ /* 0x000fe2000001002f */
[----:B------:R-:W-:Y:S02]  /*4dd0*/  IADD3.X R47, R98, R138, R71, P0, P2 ;  /* 0x0000008a622f7210 */ /* 0x000fe400007e4447 */
[----:B------:R-:W-:Y:S02]  /*4de0*/  IADD3 R40, P4, P5, R15, R130, R48 ;  /* 0x000000820f287210 */ /* 0x000fe40007d9e030 */
[----:B------:R-:W-:Y:S01]  /*4df0*/  LEA.HI.X R137, R44, UR19, R47, 0x1, P3 ;  /* 0x000000132c897c11 */ /* 0x000fe200098f0c2f */
[----:B------:R-:W-:Y:S01]  /*4e00*/  IMAD.U32 R133, R41, 0x10000, RZ ;  /* 0x0001000029857824 */ /* 0x000fe200078e00ff */
[----:B------:R-:W-:Y:S01]  /*4e10*/  LEA R134, P0, R40, UR18, 0x1 ;  /* 0x0000001228867c11 */ /* 0x000fe2000f8008ff */
[----:B------:R-:W-:Y:S01]  /*4e20*/  IMAD.U32 R162, R131, 0x10000, RZ ;  /* 0x0001000083a27824 */ /* 0x000fe200078e00ff */
[----:B------:R-:W-:Y:S01]  /*4e30*/  IADD3.X R45, R95, R138, R72, P4, P5 ;  /* 0x0000008a5f2d7210 */ /* 0x000fe200027ea448 */
[----:B------:R-:W4:Y:S01]  /*4e40*/  LDG.E.CONSTANT R146, desc[UR10][R136.64] ;  /* 0x0000000a88927981 */ /* 0x000f22000c1e9900 */
[----:B------:R-:W-:Y:S01]  /*4e50*/  IADD3 R44, P2, P3, R14, R130, R39 ;  /* 0x000000820e2c7210 */ /* 0x000fe20007b5e027 */
[----:B------:R-:W-:Y:S01]  /*4e60*/  FFMA.FTZ R162, R133, R162, R46 ;  /* 0x000000a285a27223 */ /* 0x000fe2000001002e */
[----:B------:R-:W-:-:S02]  /*4e70*/  LEA.HI.X R135, R40, UR19, R45, 0x1, P0 ;  /* 0x0000001328877c11 */ /* 0x000fc400080f0c2d */
[----:B------:R-:W-:Y:S02]  /*4e80*/  LEA R46, P0, R44, UR18, 0x1 ;  /* 0x000000122c2e7c11 */ /* 0x000fe4000f8008ff */
[----:B------:R-:W-:Y:S01]  /*4e90*/  IADD3.X R45, R100, R138, R73, P2, P3 ;  /* 0x0000008a642d7210 */ /* 0x000fe200017e6449 */
[----:B------:R1:W4:Y:S01]  /*4ea0*/  LDG.E.CONSTANT R139, desc[UR10][R134.64] ;  /* 0x0000000a868b7981 */ /* 0x000322000c1e9900 */
[----:B------:R-:W-:Y:S02]  /*4eb0*/  IADD3 R40, P2, P3, R13, R130, R50 ;  /* 0x000000820d287210 */ /* 0x000fe40007b5e032 */
[----:B------:R-:W-:Y:S02]  /*4ec0*/  LEA.HI.X R47, R44, UR19, R45, 0x1, P0 ;  /* 0x000000132c2f7c11 */ /* 0x000fe400080f0c2d */
[----:B------:R-:W-:Y:S02]  /*4ed0*/  LEA R44, P0, R40, UR18, 0x1 ;  /* 0x00000012282c7c11 */ /* 0x000fe4000f8008ff */
[----:B------:R-:W-:Y:S01]  /*4ee0*/  IADD3.X R45, R97, R138, R74, P2, P3 ;  /* 0x0000008a612d7210 */ /* 0x000fe200017e644a */
[----:B------:R1:W4:Y:S01]  /*4ef0*/  LDG.E.CONSTANT R140, desc[UR10][R46.64] ;  /* 0x0000000a2e8c7981 */ /* 0x000322000c1e9900 */
[----:B------:R-:W-:-:S02]  /*4f00*/  PRMT R41, R41, 0x7632, R41 ;  /* 0x0000763229297816 */ /* 0x000fc40000000029 */
[----:B------:R-:W-:Y:S02]  /*4f10*/  PRMT R131, R131, 0x7632, R131 ;  /* 0x0000763283837816 */ /* 0x000fe40000000083 */
[----:B------:R-:W-:Y:S01]  /*4f20*/  LEA.HI.X R45, R40, UR19, R45, 0x1, P0 ;  /* 0x00000013282d7c11 */ /* 0x000fe200080f0c2d */
[----:B------:R-:W-:Y:S01]  /*4f30*/  IMAD.U32 R40, R41, 0x10000, RZ ;  /* 0x0001000029287824 */ /* 0x000fe200078e00ff */
[----:B------:R-:W-:Y:S01]  /*4f40*/  IADD3 R133, P0, P2, R12, R130, R49 ;  /* 0x000000820c857210 */ /* 0x000fe20007a1e031 */
[----:B------:R-:W-:Y:S02]  /*4f50*/  IMAD.U32 R41, R131, 0x10000, RZ ;  /* 0x0001000083297824 */ /* 0x000fe400078e00ff */
[----:B------:R1:W4:Y:S01]  /*4f60*/  LDG.E.CONSTANT R141, desc[UR10][R44.64] ;  /* 0x0000000a2c8d7981 */ /* 0x000322000c1e9900 */
[----:B0-----:R-:W-:Y:S02]  /*4f70*/  LEA R142, P3, R133, UR18, 0x1 ;  /* 0x00000012858e7c11 */ /* 0x001fe4000f8608ff */
[----:B-1----:R-:W-:Y:S01]  /*4f80*/  IADD3.X R134, R102, R138, R75, P0, P2 ;  /* 0x0000008a66867210 */ /* 0x002fe200007e444b */
[----:B------:R-:W-:Y:S01]  /*4f90*/  FFMA.FTZ R157, R40, R41, R157 ;  /* 0x00000029289d7223 */ /* 0x000fe2000001009d */
[----:B------:R-:W-:Y:S01]  /*4fa0*/  IMAD.U32 R41, R42, 0x10000, RZ ;  /* 0x000100002a297824 */ /* 0x000fe200078e00ff */
[----:B------:R-:W-:Y:S01]  /*4fb0*/  IADD3 R46, P0, P2, R11, R130, R52 ;  /* 0x000000820b2e7210 */ /* 0x000fe20007a1e034 */
[----:B------:R-:W-:Y:S01]  /*4fc0*/  IMAD.U32 R40, R154, 0x10000, RZ ;  /* 0x000100009a287824 */ /* 0x000fe200078e00ff */
[----:B------:R-:W-:-:S02]  /*4fd0*/  LEA.HI.X R143, R133, UR19, R134, 0x1, P3 ;  /* 0x00000013858f7c11 */ /* 0x000fc400098f0c86 */
[----:B------:R-:W-:Y:S01]  /*4fe0*/  LEA R136, P3, R46, UR18, 0x1 ;  /* 0x000000122e887c11 */ /* 0x000fe2000f8608ff */
[----:B------:R-:W-:Y:S01]  /*4ff0*/  FFMA.FTZ R162, R41, R40, R162 ;  /* 0x0000002829a27223 */ /* 0x000fe200000100a2 */
[----:B------:R-:W-:Y:S01]  /*5000*/  IADD3.X R45, R99, R138, R76, P0, P2 ;  /* 0x0000008a632d7210 */ /* 0x000fe200007e444c */
[----:B------:R-:W4:Y:S01]  /*5010*/  LDG.E.CONSTANT R142, desc[UR10][R142.64] ;  /* 0x0000000a8e8e7981 */ /* 0x000f22000c1e9900 */
[----:B------:R-:W-:Y:S02]  /*5020*/  IADD3 R41, P0, P2, R10, R130, R51 ;  /* 0x000000820a297210 */ /* 0x000fe40007a1e033 */
[----:B------:R-:W-:Y:S02]  /*5030*/  LEA.HI.X R137, R46, UR19, R45, 0x1, P3 ;  /* 0x000000132e897c11 */ /* 0x000fe400098f0c2d */
[C---:B------:R-:W-:Y:S02]  /*5040*/  LEA R40, P3, R41.reuse, UR18, 0x1 ;  /* 0x0000001229287c11 */ /* 0x040fe4000f8608ff */
[----:B------:R-:W-:Y:S01]  /*5050*/  IADD3.X R44, R104, R138, R77, P0, P2 ;  /* 0x0000008a682c7210 */ /* 0x000fe200007e444d */
[----:B------:R0:W4:Y:S03]  /*5060*/  LDG.E.CONSTANT R131, desc[UR10][R136.64] ;  /* 0x0000000a88837981 */ /* 0x000126000c1e9900 */
[----:B------:R-:W-:-:S02]  /*5070*/  LEA.HI.X R41, R41, UR19, R44, 0x1, P3 ;  /* 0x0000001329297c11 */ /* 0x000fc400098f0c2c */
        /* <DEDUP_REMOVED lines=9> */
[----:B------:R-:W-:Y:S02]  /*5110*/  LEA.HI.X R47, R44, UR19, R45, 0x1, P3 ;  /* 0x000000132c2f7c11 */ /* 0x000fe400098f0c2d */
[----:B------:R-:W-:-:S03]  /*5120*/  IADD3 R45, P0, P2, R7, R130, R56 ;  /* 0x00000082072d7210 */ /* 0x000fc60007a1e038 */
[----:B------:R-:W4:Y:S01]  /*5130*/  LDG.E.CONSTANT R135, desc[UR10][R46.64] ;  /* 0x0000000a2e877981 */ /* 0x000f22000c1e9900 */
[----:B------:R-:W-:Y:S02]  /*5140*/  LEA R44, P3, R45, UR18, 0x1 ;  /* 0x000000122d2c7c11 */ /* 0x000fe4000f8608ff */
[----:B------:R-:W-:Y:S02]  /*5150*/  IADD3.X R158, R103, R138, R80, P0, P2 ;  /* 0x0000008a679e7210 */ /* 0x000fe400007e4450 */
[----:B0-----:R-:W-:Y:S02]  /*5160*/  IADD3 R136, P0, P2, R6, R130, R55 ;  /* 0x0000008206887210 */ /* 0x001fe40007a1e037 */
[----:B------:R-:W-:Y:S02]  /*5170*/  LEA.HI.X R45, R45, UR19, R158, 0x1, P3 ;  /* 0x000000132d2d7c11 */ /* 0x000fe400098f0c9e */
[----:B-1----:R-:W-:Y:S02]  /*5180*/  LEA R40, P3, R136, UR18, 0x1 ;  /* 0x0000001288287c11 */ /* 0x002fe4000f8608ff */
[----:B------:R-:W-:-:S02]  /*5190*/  IADD3.X R41, R108, R138, R81, P0, P2 ;  /* 0x0000008a6c297210 */ /* 0x000fc400007e4451 */
[-C--:B------:R-:W-:Y:S02]  /*51a0*/  IADD3 R158, P5, P6, R5, R130.reuse, R58 ;  /* 0x00000082059e7210 */ /* 0x080fe40007ebe03a */
[----:B------:R-:W-:Y:S02]  /*51b0*/  LEA.HI.X R41, R136, UR19, R41, 0x1, P3 ;  /* 0x0000001388297c11 */ /* 0x000fe400098f0c29 */
[----:B------:R0:W4:Y:S01]  /*51c0*/  LDG.E.CONSTANT R136, desc[UR10][R44.64] ;  /* 0x0000000a2c887981 */ /* 0x000122000c1e9900 */
[-C--:B------:R-:W-:Y:S02]  /*51d0*/  IADD3 R143, P4, P3, R4, R130.reuse, R57 ;  /* 0x00000082048f7210 */ /* 0x080fe40007b9e039 */
[----:B------:R-:W-:Y:S01]  /*51e0*/  IADD3 R130, P0, P2, R3, R130, R60 ;  /* 0x0000008203827210 */ /* 0x000fe20007a1e03c */
[----:B------:R1:W4:Y:S01]  /*51f0*/  LDG.E.CONSTANT R137, desc[UR10][R40.64] ;  /* 0x0000000a28897981 */ /* 0x000322000c1e9900 */
[----:B------:R-:W-:Y:S02]  /*5200*/  IADD3.X R159, R105, R138, R82, P5, P6 ;  /* 0x0000008a699f7210 */ /* 0x000fe40002fec452 */
[----:B------:R-:W-:-:S02]  /*5210*/  LEA R160, P5, R158, UR18, 0x1 ;  /* 0x000000129ea07c11 */ /* 0x000fc4000f8a08ff */
[-C--:B0-----:R-:W-:Y:S02]  /*5220*/  IADD3.X R45, R107, R138.reuse, R84, P0, P2 ;  /* 0x0000008a6b2d7210 */ /* 0x081fe400007e4454 */
[----:B------:R-:W-:Y:S02]  /*5230*/  LEA.HI.X R161, R158, UR19, R159, 0x1, P5 ;  /* 0x000000139ea17c11 */ /* 0x000fe4000a8f0c9f */
[----:B-1----:R-:W-:Y:S02]  /*5240*/  LEA R40, P0, R130, UR18, 0x1 ;  /* 0x0000001282287c11 */ /* 0x002fe4000f8008ff */
[----:B------:R-:W-:Y:S02]  /*5250*/  LEA R158, P5, R143, UR18, 0x1 ;  /* 0x000000128f9e7c11 */ /* 0x000fe4000f8a08ff */
[----:B------:R-:W-:Y:S02]  /*5260*/  IADD3.X R164, R110, R138, R83, P4, P3 ;  /* 0x0000008a6ea47210 */ /* 0x000fe400027e6453 */
[----:B------:R-:W-:-:S02]  /*5270*/  LEA.HI.X R41, R130, UR19, R45, 0x1, P0 ;  /* 0x0000001382297c11 */ /* 0x000fc400080f0c2d */
[----:B------:R-:W-:Y:S01]  /*5280*/  LEA.HI.X R159, R143, UR19, R164, 0x1, P5 ;  /* 0x000000138f9f7c11 */ /* 0x000fe2000a8f0ca4 */
[----:B------:R-:W4:Y:S04]  /*5290*/  LDG.E.CONSTANT R130, desc[UR10][R160.64] ;  /* 0x0000000aa0827981 */ /* 0x000f28000c1e9900 */
[----:B------:R-:W4:Y:S04]  /*52a0*/  LDG.E.CONSTANT R138, desc[UR10][R158.64] ;  /* 0x0000000a9e8a7981 */ /* 0x000f28000c1e9900 */
[----:B------:R0:W4:Y:S04]  /*52b0*/  LDG.E.CONSTANT R143, desc[UR10][R40.64] ;  /* 0x0000000a288f7981 */ /* 0x000128000c1e9900 */
[----:B------:R-:W1:Y:S01]  /*52c0*/  LDS.128 R44, [R0+0x20] ;  /* 0x00002000002c7984 */ /* 0x000e620000000c00 */
[----:B------:R-:W-:-:S02]  /*52d0*/  PRMT R42, R42, 0x7632, R42 ;  /* 0x000076322a2a7816 */ /* 0x000fc4000000002a */
[----:B------:R-:W-:-:S03]  /*52e0*/  PRMT R154, R154, 0x7632, R154 ;  /* 0x000076329a9a7816 */ /* 0x000fc6000000009a */
[----:B------:R-:W-:Y:S02]  /*52f0*/  IMAD.U32 R42, R42, 0x10000, RZ ;  /* 0x000100002a2a7824 */ /* 0x000fe400078e00ff */
[----:B------:R-:W-:-:S04]  /*5300*/  IMAD.U32 R154, R154, 0x10000, RZ ;  /* 0x000100009a9a7824 */ /* 0x000fc800078e00ff */
[----:B------:R-:W-:Y:S01]  /*5310*/  FFMA.FTZ R42, R42, R154, R157 ;  /* 0x0000009a2a2a7223 */ /* 0x000fe2000001009d */
[C---:B------:R-:W-:Y:S01]  /*5320*/  IMAD.U32 R157, R43.reuse, 0x10000, RZ ;  /* 0x000100002b9d7824 */ /* 0x040fe200078e00ff */
[----:B------:R-:W-:Y:S01]  /*5330*/  PRMT R43, R43, 0x7632, R43 ;  /* 0x000076322b2b7816 */ /* 0x000fe2000000002b */
[C---:B------:R-:W-:Y:S01]  /*5340*/  IMAD.U32 R154, R153.reuse, 0x10000, RZ ;  /* 0x00010000999a7824 */ /* 0x040fe200078e00ff */
[----:B------:R-:W-:Y:S01]  /*5350*/  PRMT R153, R153, 0x7632, R153 ;  /* 0x0000763299997816 */ /* 0x000fe20000000099 */
[C---:B0-----:R-:W-:Y:S01]  /*5360*/  IMAD.U32 R40, R156.reuse, 0x10000, RZ ;  /* 0x000100009c287824 */ /* 0x041fe200078e00ff */
[----:B------:R-:W-:Y:S01]  /*5370*/  PRMT R156, R156, 0x7632, R156 ;  /* 0x000076329c9c7816 */ /* 0x000fe2000000009c */
[----:B------:R-:W-:Y:S01]  /*5380*/  FFMA.FTZ R154, R157, R154, R162 ;  /* 0x0000009a9d9a7223 */ /* 0x000fe200000100a2 */
[----:B------:R-:W-:Y:S02]  /*5390*/  IMAD.U32 R43, R43, 0x10000, RZ ;  /* 0x000100002b2b7824 */ /* 0x000fe400078e00ff */
[----:B------:R-:W-:-:S02]  /*53a0*/  IMAD.U32 R153, R153, 0x10000, RZ ;  /* 0x0001000099997824 */ /* 0x000fc400078e00ff */
[----:B------:R-:W-:Y:S02]  /*53b0*/  IMAD.U32 R156, R156, 0x10000, RZ ;  /* 0x000100009c9c7824 */ /* 0x000fe400078e00ff */
[----:B------:R-:W-:Y:S01]  /*53c0*/  FFMA.FTZ R42, R43, R153, R42 ;  /* 0x000000992b2a7223 */ /* 0x000fe2000001002a */
[C---:B-1----:R-:W-:Y:S01]  /*53d0*/  IMAD.U32 R41, R44.reuse, 0x10000, RZ ;  /* 0x000100002c297824 */ /* 0x042fe200078e00ff */
[----:B------:R-:W-:-:S03]  /*53e0*/  PRMT R44, R44, 0x7632, R44 ;  /* 0x000076322c2c7816 */ /* 0x000fc6000000002c */
[----:B------:R-:W-:Y:S02]  /*53f0*/  FFMA.FTZ R40, R41, R40, R154 ;  /* 0x0000002829287223 */ /* 0x000fe4000001009a */
[----:B------:R-:W-:Y:S02]  /*5400*/  IMAD.U32 R41, R44, 0x10000, RZ ;  /* 0x000100002c297824 */ /* 0x000fe400078e00ff */
[C---:B------:R-:W-:Y:S01]  /*5410*/  IMAD.U32 R43, R45.reuse, 0x10000, RZ ;  /* 0x000100002d2b7824 */ /* 0x040fe200078e00ff */
[----:B------:R-:W-:Y:S01]  /*5420*/  PRMT R45, R45, 0x7632, R45 ;  /* 0x000076322d2d7816 */ /* 0x000fe2000000002d */
[----:B------:R-:W-:Y:S01]  /*5430*/  FFMA.FTZ R41, R41, R156, R42 ;  /* 0x0000009c29297223 */ /* 0x000fe2000001002a */
[C---:B------:R-:W-:Y:S01]  /*5440*/  IMAD.U32 R42, R155.reuse, 0x10000, RZ ;  /* 0x000100009b2a7824 */ /* 0x040fe200078e00ff */
[----:B------:R-:W-:-:S03]  /*5450*/  PRMT R155, R155, 0x7632, R155 ;  /* 0x000076329b9b7816 */ /* 0x000fc6000000009b */
[----:B------:R-:W-:Y:S01]  /*5460*/  FFMA.FTZ R44, R43, R42, R40 ;  /* 0x0000002a2b2c7223 */ /* 0x000fe20000010028 */
        /* <DEDUP_REMOVED lines=13> */
[----:B------:R-:W-:Y:S01]  /*5540*/  IMAD.U32 R148, R149, 0x10000, RZ ;  /* 0x0001000095947824 */ /* 0x000fe200078e00ff */
        /* <DEDUP_REMOVED lines=9> */
[C---:B0-----:R-:W-:Y:S01]  /*55e0*/  IMAD.U32 R45, R40.reuse, 0x10000, RZ ;  /* 0x00010000282d7824 */ /* 0x041fe200078e00ff */
        /* <DEDUP_REMOVED lines=12> */
[----:B--2---:R-:W-:Y:S02]  /*56b0*/  IMAD.U32 R148, R150, 0x10000, RZ ;  /* 0x0001000096947824 */ /* 0x004fe400078e00ff */
[----:B------:R-:W-:Y:S01]  /*56c0*/  FFMA.FTZ R41, R41, R147, R152 ;  /* 0x0000009329297223 */ /* 0x000fe20000010098 */
[C---:B------:R-:W-:Y:S01]  /*56d0*/  IMAD.U32 R147, R42.reuse, 0x10000, RZ ;  /* 0x000100002a937824 */ /* 0x040fe200078e00ff */
[----:B------:R-:W-:Y:S02]  /*56e0*/  PRMT R42, R42, 0x7632, R42 ;  /* 0x000076322a2a7816 */ /* 0x000fe4000000002a */
[----:B------:R-:W-:Y:S01]  /*56f0*/  PRMT R150, R150, 0x7632, R150 ;  /* 0x0000763296967816 */ /* 0x000fe20000000096 */
[----:B------:R-:W-:Y:S01]  /*5700*/  FFMA.FTZ R147, R147, R148, R40 ;  /* 0x0000009493937223 */ /* 0x000fe20000010028 */
[----:B------:R-:W-:Y:S01]  /*5710*/  PRMT R148, R43, 0x7632, R148 ;  /* 0x000076322b947816 */ /* 0x000fe20000000094 */
[----:B------:R-:W-:Y:S01]  /*5720*/  IMAD.U32 R42, R42, 0x10000, RZ ;  /* 0x000100002a2a7824 */ /* 0x000fe200078e00ff */
[----:B-----5:R-:W-:Y:S01]  /*5730*/  PRMT R40, R151, 0x7632, R40 ;  /* 0x0000763297287816 */ /* 0x020fe20000000028 */
[----:B------:R-:W-:-:S02]  /*5740*/  IMAD.U32 R150, R150, 0x10000, RZ ;  /* 0x0001000096967824 */ /* 0x000fc400078e00ff */
[----:B------:R-:W-:Y:S02]  /*5750*/  IMAD.U32 R149, R148, 0x10000, RZ ;  /* 0x0001000094957824 */ /* 0x000fe400078e00ff */
[----:B------:R-:W-:Y:S02]  /*5760*/  IMAD.U32 R152, R43, 0x10000, RZ ;  /* 0x000100002b987824 */ /* 0x000fe400078e00ff */
[----:B------:R-:W-:Y:S01]  /*5770*/  FFMA.FTZ R150, R42, R150, R41 ;  /* 0x000000962a967223 */ /* 0x000fe20000010029 */
[----:B------:R-:W-:Y:S02]  /*5780*/  IMAD.U32 R148, R40, 0x10000, RZ ;  /* 0x0001000028947824 */ /* 0x000fe400078e00ff */
[----:B------:R-:W1:Y:S01]  /*5790*/  LDS.128 R40, [R0+0x50] ;  /* 0x0000500000287984 */ /* 0x000e620000000c00 */
[----:B------:R-:W-:Y:S02]  /*57a0*/  IMAD.U32 R151, R151, 0x10000, RZ ;  /* 0x0001000097977824 */ /* 0x000fe400078e00ff */
[----:B------:R-:W-:-:S02]  /*57b0*/  FFMA.FTZ R148, R149, R148, R150 ;  /* 0x0000009495947223 */ /* 0x000fc40000010096 */
[--C-:B------:R-:W-:Y:S01]  /*57c0*/  FFMA.FTZ R151, R152, R151, R147.reuse ;  /* 0x0000009798977223 */ /* 0x100fe20000010093 */
[C---:B------:R-:W-:Y:S01]  /*57d0*/  PRMT R147, R144.reuse, 0x7632, R147 ;  /* 0x0000763290937816 */ /* 0x040fe20000000093 */
[----:B------:R-:W-:Y:S01]  /*57e0*/  IMAD.U32 R144, R144, 0x10000, RZ ;  /* 0x0001000090907824 */ /* 0x000fe200078e00ff */
[C---:B0-----:R-:W-:Y:S01]  /*57f0*/  PRMT R149, R44.reuse, 0x7632, R149 ;  /* 0x000076322c957816 */ /* 0x041fe20000000095 */
[----:B------:R-:W-:Y:S01]  /*5800*/  IMAD.U32 R44, R44, 0x10000, RZ ;  /* 0x000100002c2c7824 */ /* 0x000fe200078e00ff */
[----:B------:R-:W-:Y:S01]  /*5810*/  PRMT R150, R45, 0x7632, R150 ;  /* 0x000076322d967816 */ /* 0x000fe20000000096 */
[----:B------:R-:W-:Y:S02]  /*5820*/  IMAD.U32 R147, R147, 0x10000, RZ ;  /* 0x0001000093937824 */ /* 0x000fe400078e00ff */
[----:B------:R-:W-:Y:S01]  /*5830*/  FFMA.FTZ R144, R44, R144, R151 ;  /* 0x000000902c907223 */ /* 0x000fe20000010097 */
[----:B---3--:R-:W-:Y:S01]  /*5840*/  PRMT R44, R145, 0x7632, R44 ;  /* 0x00007632912c7816 */ /* 0x008fe2000000002c */
[----:B------:R-:W-:-:S02]  /*5850*/  IMAD.U32 R149, R149, 0x10000, RZ ;  /* 0x0001000095957824 */ /* 0x000fc400078e00ff */
[----:B------:R-:W-:Y:S02]  /*5860*/  IMAD.U32 R45, R45, 0x10000, RZ ;  /* 0x000100002d2d7824 */ /* 0x000fe400078e00ff */
[----:B------:R-:W-:Y:S01]  /*5870*/  FFMA.FTZ R147, R149, R147, R148 ;  /* 0x0000009395937223 */ /* 0x000fe20000010094 */
[----:B------:R-:W-:Y:S02]  /*5880*/  IMAD.U32 R150, R150, 0x10000, RZ ;  /* 0x0001000096967824 */ /* 0x000fe400078e00ff */
[----:B------:R-:W-:Y:S02]  /*5890*/  IMAD.U32 R145, R145, 0x10000, RZ ;  /* 0x0001000091917824 */ /* 0x000fe400078e00ff */
[----:B------:R-:W-:Y:S02]  /*58a0*/  IMAD.U32 R44, R44, 0x10000, RZ ;  /* 0x000100002c2c7824 */ /* 0x000fe400078e00ff */
[--C-:B------:R-:W-:Y:S01]  /*58b0*/  FFMA.FTZ R45, R45, R145, R144.reuse ;  /* 0x000000912d2d7223 */ /* 0x100fe20000010090 */
[----:B------:R-:W-:Y:S01]  /*58c0*/  PRMT R144, R46, 0x7632, R144 ;  /* 0x000076322e907816 */ /* 0x000fe20000000090 */
[----:B------:R-:W-:Y:S01]  /*58d0*/  FFMA.FTZ R147, R150, R44, R147 ;  /* 0x0000002c96937223 */ /* 0x000fe20000010093 */
[----:B----4-:R-:W-:Y:S01]  /*58e0*/  PRMT R44, R146, 0x7632, R44 ;  /* 0x00007632922c7816 */ /* 0x010fe2000000002c */
[----:B------:R-:W-:-:S02]  /*58f0*/  IMAD.U32 R46, R46, 0x10000, RZ ;  /* 0x000100002e2e7824 */ /* 0x000fc400078e00ff */
[----:B------:R-:W-:Y:S02]  /*5900*/  IMAD.U32 R146, R146, 0x10000, RZ ;  /* 0x0001000092927824 */ /* 0x000fe400078e00ff */
[----:B------:R-:W-:Y:S02]  /*5910*/  IMAD.U32 R44, R44, 0x10000, RZ ;  /* 0x000100002c2c7824 */ /* 0x000fe400078e00ff */
[----:B------:R-:W-:Y:S01]  /*5920*/  FFMA.FTZ R45, R46, R146, R45 ;  /* 0x000000922e2d7223 */ /* 0x000fe2000001002d */
[----:B------:R-:W-:Y:S02]  /*5930*/  IMAD.U32 R148, R47, 0x10000, RZ ;  /* 0x000100002f947824 */ /* 0x000fe400078e00ff */
[----:B------:R-:W-:Y:S02]  /*5940*/  IMAD.U32 R144, R144, 0x10000, RZ ;  /* 0x0001000090907824 */ /* 0x000fe400078e00ff */
[----:B------:R-:W-:Y:S01]  /*5950*/  IMAD.U32 R149, R139, 0x10000, RZ ;  /* 0x000100008b957824 */ /* 0x000fe200078e00ff */
[----:B------:R-:W-:Y:S01]  /*5960*/  PRMT R145, R47, 0x7632, R145 ;  /* 0x000076322f917816 */ /* 0x000fe20000000091 */
[----:B------:R-:W-:Y:S01]  /*5970*/  FFMA.FTZ R147, R144, R44, R147 ;  /* 0x0000002c90937223 */ /* 0x000fe20000010093 */
[----:B------:R-:W-:Y:S01]  /*5980*/  PRMT R139, R139, 0x7632, R139 ;  /* 0x000076328b8b7816 */ /* 0x000fe2000000008b */
[----:B------:R-:W-:-:S02]  /*5990*/  FFMA.FTZ R148, R148, R149, R45 ;  /* 0x0000009594947223 */ /* 0x000fc4000001002d */
[----:B------:R-:W0:Y:S01]  /*59a0*/  LDS.128 R44, [R0+0x60] ;  /* 0x00006000002c7984 */ /* 0x000e220000000c00 */
[----:B-1----:R-:W-:Y:S01]  /*59b0*/  PRMT R149, R40, 0x7632, R149 ;  /* 0x0000763228957816 */ /* 0x002fe20000000095 */
[----:B------:R-:W-:Y:S01]  /*59c0*/  IMAD.U32 R146, R145, 0x10000, RZ ;  /* 0x0001000091927824 */ /* 0x000fe200078e00ff */
[----:B------:R-:W-:Y:S01]  /*59d0*/  PRMT R144, R140, 0x7632, R144 ;  /* 0x000076328c907816 */ /* 0x000fe20000000090 */
[----:B------:R-:W-:Y:S02]  /*59e0*/  IMAD.U32 R139, R139, 0x10000, RZ ;  /* 0x000100008b8b7824 */ /* 0x000fe400078e00ff */
[----:B------:R-:W-:Y:S02]  /*59f0*/  IMAD.U32 R145, R40, 0x10000, RZ ;  /* 0x0001000028917824 */ /* 0x000fe400078e00ff */
[----:B------:R-:W-:Y:S02]  /*5a00*/  IMAD.U32 R140, R140, 0x10000, RZ ;  /* 0x000100008c8c7824 */ /* 0x000fe400078e00ff */
[----:B------:R-:W-:Y:S01]  /*5a10*/  FFMA.FTZ R139, R146, R139, R147 ;  /* 0x0000008b928b7223 */ /* 0x000fe20000010093 */
[----:B------:R-:W-:-:S02]  /*5a20*/  IMAD.U32 R40, R149, 0x10000, RZ ;  /* 0x0001000095287824 */ /* 0x000fc400078e00ff */
[----:B------:R-:W-:Y:S02]  /*5a30*/  IMAD.U32 R144, R144, 0x10000, RZ ;  /* 0x0001000090907824 */ /* 0x000fe400078e00ff */
[C---:B------:R-:W-:Y:S01]  /*5a40*/  IMAD.U32 R147, R41.reuse, 0x10000, RZ ;  /* 0x0001000029937824 */ /* 0x040fe200078e00ff */
[----:B------:R-:W-:Y:S01]  /*5a50*/  PRMT R41, R41, 0x7632, R41 ;  /* 0x0000763229297816 */ /* 0x000fe20000000029 */
[C---:B------:R-:W-:Y:S01]  /*5a60*/  IMAD.U32 R146, R141.reuse, 0x10000, RZ ;  /* 0x000100008d927824 */ /* 0x040fe200078e00ff */
[----:B------:R-:W-:Y:S01]  /*5a70*/  PRMT R141, R141, 0x7632, R141 ;  /* 0x000076328d8d7816 */ /* 0x000fe2000000008d */
[----:B------:R-:W-:Y:S01]  /*5a80*/  FFMA.FTZ R140, R145, R140, R148 ;  /* 0x0000008c918c7223 */ /* 0x000fe20000010094 */
[--C-:B------:R-:W-:Y:S01]  /*5a90*/  FFMA.FTZ R40, R40, R144, R139.reuse ;  /* 0x0000009028287223 */ /* 0x100fe2000001008b */
[C---:B------:R-:W-:Y:S01]  /*5aa0*/  PRMT R139, R42.reuse, 0x7632, R139 ;  /* 0x000076322a8b7816 */ /* 0x040fe2000000008b */
[----:B------:R-:W-:Y:S02]  /*5ab0*/  IMAD.U32 R145, R42, 0x10000, RZ ;  /* 0x000100002a917824 */ /* 0x000fe400078e00ff */
[----:B------:R-:W-:Y:S01]  /*5ac0*/  FFMA.FTZ R140, R147, R146, R140 ;  /* 0x00000092938c7223 */ /* 0x000fe2000001008c */
[----:B------:R-:W-:-:S02]  /*5ad0*/  IMAD.U32 R41, R41, 0x10000, RZ ;  /* 0x0001000029297824 */ /* 0x000fc400078e00ff */
[C---:B------:R-:W-:Y:S02]  /*5ae0*/  IMAD.U32 R42, R142.reuse, 0x10000, RZ ;  /* 0x000100008e2a7824 */ /* 0x040fe400078e00ff */
[----:B------:R-:W-:Y:S01]  /*5af0*/  IMAD.U32 R141, R141, 0x10000, RZ ;  /* 0x000100008d8d7824 */ /* 0x000fe200078e00ff */
[C---:B------:R-:W-:Y:S01]  /*5b00*/  PRMT R144, R43.reuse, 0x7632, R144 ;  /* 0x000076322b907816 */ /* 0x040fe20000000090 */
[----:B------:R-:W-:Y:S02]  /*5b10*/  IMAD.U32 R146, R43, 0x10000, RZ ;  /* 0x000100002b927824 */ /* 0x000fe400078e00ff */
[----:B------:R-:W-:Y:S01]  /*5b20*/  FFMA.FTZ R145, R145, R42, R140 ;  /* 0x0000002a91917223 */ /* 0x000fe2000001008c */
[----:B------:R-:W-:Y:S02]  /*5b30*/  FFMA.FTZ R141, R41, R141, R40 ;  /* 0x0000008d298d7223 */ /* 0x000fe40000010028 */
[----:B------:R-:W1:Y:S01]  /*5b40*/  LDS.128 R40, [R0+0x70] ;  /* 0x0000700000287984 */ /* 0x000e620000000c00 */
[----:B------:R-:W-:Y:S01]  /*5b50*/  PRMT R142, R142, 0x7632, R142 ;  /* 0x000076328e8e7816 */ /* 0x000fe2000000008e */
[----:B------:R-:W-:Y:S01]  /*5b60*/  IMAD.U32 R140, R139, 0x10000, RZ ;  /* 0x000100008b8c7824 */ /* 0x000fe200078e00ff */
[----:B------:R-:W-:-:S03]  /*5b70*/  PRMT R139, R131, 0x7632, R139 ;  /* 0x00007632838b7816 */ /* 0x000fc6000000008b */
[----:B------:R-:W-:Y:S02]  /*5b80*/  IMAD.U32 R142, R142, 0x10000, RZ ;  /* 0x000100008e8e7824 */ /* 0x000fe400078e00ff */
[----:B------:R-:W-:Y:S02]  /*5b90*/  IMAD.U32 R131, R131, 0x10000, RZ ;  /* 0x0001000083837824 */ /* 0x000fe400078e00ff */
[----:B------:R-:W-:Y:S02]  /*5ba0*/  IMAD.U32 R147, R144, 0x10000, RZ ;  /* 0x0001000090937824 */ /* 0x000fe400078e00ff */
[----:B------:R-:W-:Y:S01]  /*5bb0*/  FFMA.FTZ R140, R140, R142, R141 ;  /* 0x0000008e8c8c7223 */ /* 0x000fe2000001008d */
[----:B------:R-:W-:Y:S02]  /*5bc0*/  IMAD.U32 R139, R139, 0x10000, RZ ;  /* 0x000100008b8b7824 */ /* 0x000fe400078e00ff */
[----:B------:R-:W-:Y:S01]  /*5bd0*/  FFMA.FTZ R131, R146, R131, R145 ;  /* 0x0000008392837223 */ /* 0x000fe20000010091 */
[C---:B0-----:R-:W-:Y:S01]  /*5be0*/  PRMT R141, R45.reuse, 0x7632, R141 ;  /* 0x000076322d8d7816 */ /* 0x041fe2000000008d */
[----:B------:R-:W-:-:S02]  /*5bf0*/  IMAD.U32 R145, R45, 0x10000, RZ ;  /* 0x000100002d917824 */ /* 0x000fc400078e00ff */
[--C-:B------:R-:W-:Y:S01]  /*5c00*/  FFMA.FTZ R139, R147, R139, R140.reuse ;  /* 0x0000008b938b7223 */ /* 0x100fe2000001008c */
[C---:B------:R-:W-:Y:S02]  /*5c10*/  PRMT R140, R44.reuse, 0x7632, R140 ;  /* 0x000076322c8c7816 */ /* 0x040fe4000000008c */
[C---:B------:R-:W-:Y:S01]  /*5c20*/  PRMT R45, R133.reuse, 0x7632, R45 ;  /* 0x00007632852d7816 */ /* 0x040fe2000000002d */
[----:B------:R-:W-:Y:S01]  /*5c30*/  IMAD.U32 R44, R44, 0x10000, RZ ;  /* 0x000100002c2c7824 */ /* 0x000fe200078e00ff */
[----:B------:R-:W-:Y:S01]  /*5c40*/  PRMT R146, R134, 0x7632, R146 ;  /* 0x0000763286927816 */ /* 0x000fe20000000092 */
[----:B------:R-:W-:Y:S02]  /*5c50*/  IMAD.U32 R133, R133, 0x10000, RZ ;  /* 0x0001000085857824 */ /* 0x000fe400078e00ff */
[----:B------:R-:W-:Y:S02]  /*5c60*/  IMAD.U32 R140, R140, 0x10000, RZ ;  /* 0x000100008c8c7824 */ /* 0x000fe400078e00ff */
[----:B------:R-:W-:-:S02]  /*5c70*/  IMAD.U32 R45, R45, 0x10000, RZ ;  /* 0x000100002d2d7824 */ /* 0x000fc400078e00ff */
[----:B------:R-:W-:Y:S01]  /*5c80*/  FFMA.FTZ R44, R44, R133, R131 ;  /* 0x000000852c2c7223 */ /* 0x000fe20000010083 */
[----:B------:R-:W-:Y:S01]  /*5c90*/  IMAD.U32 R134, R134, 0x10000, RZ ;  /* 0x0001000086867824 */ /* 0x000fe200078e00ff */
[C---:B------:R-:W-:Y:S01]  /*5ca0*/  PRMT R142, R46.reuse, 0x7632, R142 ;  /* 0x000076322e8e7816 */ /* 0x040fe2000000008e */
[----:B------:R-:W-:Y:S02]  /*5cb0*/  IMAD.U32 R147, R46, 0x10000, RZ ;  /* 0x000100002e937824 */ /* 0x000fe400078e00ff */
[----:B------:R-:W-:Y:S01]  /*5cc0*/  FFMA.FTZ R45, R140, R45, R139 ;  /* 0x0000002d8c2d7223 */ /* 0x000fe2000001008b */
[----:B------:R-:W-:Y:S01]  /*5cd0*/  IMAD.U32 R46, R141, 0x10000, RZ ;  /* 0x000100008d2e7824 */ /* 0x000fe200078e00ff */
[----:B------:R-:W-:Y:S01]  /*5ce0*/  PRMT R133, R135, 0x7632, R133 ;  /* 0x0000763287857816 */ /* 0x000fe20000000085 */
[----:B------:R-:W-:Y:S02]  /*5cf0*/  IMAD.U32 R131, R146, 0x10000, RZ ;  /* 0x0001000092837824 */ /* 0x000fe400078e00ff */
[----:B------:R-:W-:Y:S01]  /*5d00*/  FFMA.FTZ R44, R145, R134, R44 ;  /* 0x00000086912c7223 */ /* 0x000fe2000001002c */
[----:B------:R-:W-:Y:S01]  /*5d10*/  IMAD.U32 R135, R135, 0x10000, RZ ;  /* 0x0001000087877824 */ /* 0x000fe200078e00ff */
[C---:B------:R-:W-:Y:S01]  /*5d20*/  PRMT R144, R47.reuse, 0x7632, R144 ;  /* 0x000076322f907816 */ /* 0x040fe20000000090 */
        /* <DEDUP_REMOVED lines=9> */
[----:B------:R-:W-:Y:S01]  /*5dc0*/  FFMA.FTZ R44, R47, R136, R44 ;  /* 0x000000882f2c7223 */ /* 0x000fe2000001002c */
[----:B------:R-:W-:Y:S01]  /*5dd0*/  IMAD.U32 R131, R131, 0x10000, RZ ;  /* 0x0001000083837824 */ /* 0x000fe200078e00ff */
[C---:B-1----:R-:W-:Y:S01]  /*5de0*/  PRMT R46, R40.reuse, 0x7632, R46 ;  /* 0x00007632282e7816 */ /* 0x042fe2000000002e */
[----:B------:R-:W-:Y:S01]  /*5df0*/  IMAD.U32 R47, R40, 0x10000, RZ ;  /* 0x00010000282f7824 */ /* 0x000fe200078e00ff */
[----:B------:R-:W-:Y:S01]  /*5e00*/  PRMT R40, R137, 0x7632, R40 ;  /* 0x0000763289287816 */ /* 0x000fe20000000028 */
[----:B------:R-:W-:Y:S01]  /*5e10*/  FFMA.FTZ R45, R144, R131, R45 ;  /* 0x00000083902d7223 */ /* 0x000fe2000001002d */
[C---:B------:R-:W-:Y:S01]  /*5e20*/  PRMT R133, R42.reuse, 0x7632, R133 ;  /* 0x000076322a857816 */ /* 0x040fe20000000085 */
[----:B------:R-:W-:Y:S01]  /*5e30*/  IMAD.U32 R134, R42, 0x10000, RZ ;  /* 0x000100002a867824 */ /* 0x000fe200078e00ff */
[----:B------:R-:W-:Y:S01]  /*5e40*/  PRMT R131, R41, 0x7632, R131 ;  /* 0x0000763229837816 */ /* 0x000fe20000000083 */
[----:B------:R-:W-:Y:S01]  /*5e50*/  IMAD.U32 R137, R137, 0x10000, RZ ;  /* 0x0001000089897824 */ /* 0x000fe200078e00ff */
[----:B------:R-:W-:Y:S01]  /*5e60*/  PRMT R42, R130, 0x7632, R42 ;  /* 0x00007632822a7816 */ /* 0x000fe2000000002a */
[----:B------:R-:W-:-:S02]  /*5e70*/  IMAD.U32 R46, R46, 0x10000, RZ ;  /* 0x000100002e2e7824 */ /* 0x000fc400078e00ff */
[----:B------:R-:W-:Y:S01]  /*5e80*/  IMAD.U32 R40, R40, 0x10000, RZ ;  /* 0x0001000028287824 */ /* 0x000fe200078e00ff */
[----:B------:R-:W-:Y:S01]  /*5e90*/  PRMT R135, R43, 0x7632, R135 ;  /* 0x000076322b877816 */ /* 0x000fe20000000087 */
[----:B------:R-:W-:Y:S02]  /*5ea0*/  IMAD.U32 R41, R41, 0x10000, RZ ;  /* 0x0001000029297824 */ /* 0x000fe400078e00ff */
[----:B------:R-:W-:Y:S01]  /*5eb0*/  FFMA.FTZ R44, R47, R137, R44 ;  /* 0x000000892f2c7223 */ /* 0x000fe2000001002c */
[----:B------:R-:W-:Y:S02]  /*5ec0*/  IMAD.U32 R136, R43, 0x10000, RZ ;  /* 0x000100002b887824 */ /* 0x000fe400078e00ff */
[----:B------:R-:W-:Y:S01]  /*5ed0*/  FFMA.FTZ R40, R46, R40, R45 ;  /* 0x000000282e287223 */ /* 0x000fe2000001002d */
[----:B------:R-:W-:Y:S01]  /*5ee0*/  IMAD.U32 R130, R130, 0x10000, RZ ;  /* 0x0001000082827824 */ /* 0x000fe200078e00ff */
[----:B------:R-:W-:Y:S01]  /*5ef0*/  PRMT R43, R138, 0x7632, R43 ;  /* 0x000076328a2b7816 */ /* 0x000fe2000000002b */
[----:B------:R-:W-:-:S02]  /*5f00*/  IMAD.U32 R131, R131, 0x10000, RZ ;  /* 0x0001000083837824 */ /* 0x000fc400078e00ff */
[----:B------:R-:W-:Y:S02]  /*5f10*/  IMAD.U32 R42, R42, 0x10000, RZ ;  /* 0x000100002a2a7824 */ /* 0x000fe400078e00ff */
[--C-:B------:R-:W-:Y:S01]  /*5f20*/  FFMA.FTZ R41, R41, R130, R44.reuse ;  /* 0x0000008229297223 */ /* 0x100fe2000001002c */
[----:B------:R-:W-:Y:S01]  /*5f30*/  PRMT R44, R143, 0x7632, R44 ;  /* 0x000076328f2c7816 */ /* 0x000fe2000000002c */
[----:B------:R-:W-:Y:S02]  /*5f40*/  IMAD.U32 R138, R138, 0x10000, RZ ;  /* 0x000100008a8a7824 */ /* 0x000fe400078e00ff */
[----:B------:R-:W-:Y:S01]  /*5f50*/  FFMA.FTZ R40, R131, R42, R40 ;  /* 0x0000002a83287223 */ /* 0x000fe20000010028 */
[----:B------:R-:W-:Y:S02]  /*5f60*/  IMAD.U32 R133, R133, 0x10000, RZ ;  /* 0x0001000085857824 */ /* 0x000fe400078e00ff */
[----:B------:R-:W-:Y:S02]  /*5f70*/  IMAD.U32 R42, R43, 0x10000, RZ ;  /* 0x000100002b2a7824 */ /* 0x000fe400078e00ff */
[----:B------:R-:W-:Y:S01]  /*5f80*/  FFMA.FTZ R41, R134, R138, R41 ;  /* 0x0000008a86297223 */ /* 0x000fe20000010029 */
[----:B------:R-:W-:-:S02]  /*5f90*/  IMAD.U32 R135, R135, 0x10000, RZ ;  /* 0x0001000087877824 */ /* 0x000fc400078e00ff */
[----:B------:R-:W-:Y:S02]  /*5fa0*/  IMAD.U32 R143, R143, 0x10000, RZ ;  /* 0x000100008f8f7824 */ /* 0x000fe400078e00ff */
[----:B------:R-:W-:Y:S01]  /*5fb0*/  FFMA.FTZ R40, R133, R42, R40 ;  /* 0x0000002a85287223 */ /* 0x000fe20000010028 */
[----:B------:R-:W-:Y:S01]  /*5fc0*/  IMAD.U32 R43, R44, 0x10000, RZ ;  /* 0x000100002c2b7824 */ /* 0x000fe200078e00ff */
[----:B------:R-:W-:Y:S01]  /*5fd0*/  UMOV UR4, 0xffffffff ;  /* 0xffffffff00047882 */ /* 0x000fe20000000000 */
[----:B------:R-:W-:Y:S02]  /*5fe0*/  FFMA.FTZ R41, R136, R143, R41 ;  /* 0x0000008f88297223 */ /* 0x000fe40000010029 */
[----:B------:R-:W-:Y:S01]  /*5ff0*/  FFMA.FTZ R40, R135, R43, R40 ;  /* 0x0000002b87287223 */ /* 0x000fe20000010028 */
[----:B------:R-:W-:Y:S01]  /*6000*/  IADD3 R44, -R126, 0x1, RZ ;  /* 0x000000017e2c7810 */ /* 0x000fe20007ffe1ff */
[----:B------:R-:W-:Y:S02]  /*6010*/  IMAD R43, R121, 0x8, R119 ;  /* 0x00000008792b7824 */ /* 0x000fe400078e0277 */
[----:B------:R-:W-:Y:S01]  /*6020*/  FADD.FTZ R40, R41, R40 ;  /* 0x0000002829287221 */ /* 0x000fe20000010000 */
[----:B------:R-:W-:Y:S06]  /*6030*/  BRA.DIV UR4, `(.L_x_20721) ;  /* 0x00000052041c7947 */ /* 0x000fec000b800000 */
[----:B------:R-:W0:Y:S02]  /*6040*/  SHFL.BFLY PT, R41, R40, 0x2, 0x1f ;  /* 0x0c401f0028297f89 */ /* 0x000e2400000e0000 */
[----:B0-----:R-:W-:-:S05]  /*6050*/  FADD.FTZ R41, R40, R41 ;  /* 0x0000002928297221 */ /* 0x001fca0000010000 */
[----:B------:R0:W1:Y:S02]  /*6060*/  SHFL.BFLY PT, R42, R41, 0x1, 0x1f ;  /* 0x0c201f00292a7f89 */ /* 0x00006400000e0000 */
.L_x_20779:
[----:B------:R-:W-:Y:S01]  /*6070*/  ISETP.NE.AND P0, PT, R123, RZ, PT ;  /* 0x000000ff7b00720c */ /* 0x000fe20003f05270 */
[----:B------:R-:W-:Y:S02]  /*6080*/  IMAD.IADD R40, R44, 0x1, R43 ;  /* 0x000000012c287824 */ /* 0x000fe400078e022b */
[----:B-1----:R-:W-:Y:S01]  /*6090*/  FADD.FTZ R42, R41, R42 ;  /* 0x0000002a292a7221 */ /* 0x002fe20000010000 */
[----:B------:R-:W-:Y:S01]  /*60a0*/  VIADD R121, R121, 0x4 ;  /* 0x0000000479797836 */ /* 0x000fe20000000000 */
[----:B------:R-:W-:Y:S01]  /*60b0*/  BSSY B1, `(.L_x_20722) ;  /* 0x0000010000017945 */ /* 0x000fe20003800000 */
[----:B------:R-:W-:Y:S01]  /*60c0*/  I2FP.F32.S32 R40, R40 ;  /* 0x0000002800287245 */ /* 0x000fe20000201400 */
[----:B0-----:R-:W-:Y:S02]  /*60d0*/  FMUL.FTZ R41, R42, UR17 ;  /* 0x000000112a297c20 */ /* 0x001fe40008410000 */
[----:B------:R-:W-:Y:S02]  /*60e0*/  ISETP.GE.AND P2, PT, R121, R124, PT ;  /* 0x0000007c7900720c */ /* 0x000fe40003f46270 */
[----:B------:R-:W-:-:S02]  /*60f0*/  FFMA.FTZ R45, R40, R132, R41 ;  /* 0x00000084282d7223 */ /* 0x000fc40000010029 */
[----:B------:R-:W-:Y:S09]  /*6100*/  @P0 BRA `(.L_x_20723) ;  /* 0x0000000000280947 */ /* 0x000ff20003800000 */
[----:B------:R-:W0:Y:S01]  /*6110*/  S2UR UR5, SR_CgaCtaId ;  /* 0x00000000000579c3 */ /* 0x000e220000008800 */
[----:B------:R-:W-:Y:S01]  /*6120*/  UMOV UR4, 0x400 ;  /* 0x0000040000047882 */ /* 0x000fe20000000000 */
[C---:B------:R-:W-:Y:S01]  /*6130*/  IMAD.IADD R41, R43.reuse, 0x1, -R127 ;  /* 0x000000012b297824 */ /* 0x040fe200078e0a7f */
[----:B------:R-:W-:Y:S01]  /*6140*/  UIADD3 UR4, UR4, 0x220, URZ ;  /* 0x0000022004047890 */ /* 0x000fe2000fffe03f */
[----:B------:R-:W-:-:S04]  /*6150*/  ISETP.GE.AND P0, PT, R43, R126, PT ;  /* 0x0000007e2b00720c */ /* 0x000fc80003f06270 */
[----:B------:R-:W-:-:S09]  /*6160*/  FSEL R40, R45, RZ, !P0 ;  /* 0x000000ff2d287208 */ /* 0x000fd20004000000 */
[----:B------:R-:W-:Y:S01]  /*6170*/  @!P0 FMNMX.FTZ R120, R120, R45, !PT ;  /* 0x0000002d78788209 */ /* 0x000fe20007810000 */
[----:B0-----:R-:W-:-:S06]  /*6180*/  ULEA UR4, UR5, UR4, 0x18 ;  /* 0x0000000405047291 */ /* 0x001fcc000f8ec03f */
[----:B------:R-:W-:-:S05]  /*6190*/  LEA R41, R41, UR4, 0x2 ;  /* 0x0000000429297c11 */ /* 0x000fca000f8e10ff */
[----:B------:R0:W-:Y:S02]  /*61a0*/  STS [R41], R40 ;  /* 0x0000002829007388 */ /* 0x0001e40000000800 */
.L_x_20723:
[----:B------:R-:W-:Y:S05]  /*61b0*/  BSYNC B1 ;  /* 0x0000000000017941 */ /* 0x000fea0003800000 */
.L_x_20722:
[----:B------:R-:W-:Y:S05]  /*61c0*/  @!P2 BRA `(.L_x_20724) ;  /* 0xffffffdc00e4a947 */ /* 0x000fea000383ffff */
.L_x_20715:
[----:B------:R-:W-:Y:S05]  /*61d0*/  BSYNC B0 ;  /* 0x0000000000007941 */ /* 0x000fea0003800000 */
.L_x_20714:
[----:B------:R-:W2:Y:S01]  /*61e0*/  S2R R0, SR_TID.X ;  /* 0x0000000000007919 */ /* 0x000ea20000002100 */
[----:B------:R-:W-:Y:S01]  /*61f0*/  UMOV UR4, 0xffffffff ;  /* 0xffffffff00047882 */ /* 0x000fe20000000000 */
[----:B--2---:R-:W-:-:S04]  /*6200*/  SHF.R.S32.HI R3, RZ, 0x1f, R0 ;  /* 0x0000001fff037819 */ /* 0x004fc80000011400 */
[----:B------:R-:W-:-:S04]  /*6210*/  LEA.HI R3, R3, R0, RZ, 0x5 ;  /* 0x0000000003037211 */ /* 0x000fc800078f28ff */
[----:B------:R-:W-:-:S05]  /*6220*/  LOP3.LUT R3, R3, 0xffffffe0, RZ, 0xc0, !PT ;  /* 0xffffffe003037812 */ /* 0x000fca00078ec0ff */
[----:B------:R-:W-:Y:S01]  /*6230*/  IMAD.IADD R0, R0, 0x1, -R3 ;  /* 0x0000000100007824 */ /* 0x000fe200078e0a03 */
[----:B------:R-:W-:Y:S06]  /*6240*/  BRA.DIV UR4, `(.L_x_20725) ;  /* 0x0000004e04e07947 */ /* 0x000fec000b800000 */
[----:B------:R-:W2:Y:S02]  /*6250*/  SHFL.BFLY PT, R3, R120, 0x10, 0x1f ;  /* 0x0e001f0078037f89 */ /* 0x000ea400000e0000 */
[----:B--2---:R-:W-:-:S05]  /*6260*/  FMNMX.FTZ R3, R3, R120, !PT ;  /* 0x0000007803037209 */ /* 0x004fca0007810000 */
[----:B------:R-:W2:Y:S02]  /*6270*/  SHFL.BFLY PT, R2, R3, 0x8, 0x1f ;  /* 0x0d001f0003027f89 */ /* 0x000ea400000e0000 */
[----:B--2---:R-:W-:-:S05]  /*6280*/  FMNMX.FTZ R5, R3, R2, !PT ;  /* 0x0000000203057209 */ /* 0x004fca0007810000 */
[----:B------:R2:W3:Y:S02]  /*6290*/  SHFL.BFLY PT, R2, R5, 0x4, 0x1f ;  /* 0x0c801f0005027f89 */ /* 0x0004e400000e0000 */
.L_x_20784:
[----:B------:R-:W-:Y:S01]  /*62a0*/  ISETP.NE.AND P0, PT, R0, RZ, PT ;  /* 0x000000ff0000720c */ /* 0x000fe20003f05270 */
[----:B------:R-:W-:-:S05]  /*62b0*/  VIADD R3, R126, 0x7 ;  /* 0x000000077e037836 */ /* 0x000fca0000000000 */
[----:B------:R-:W-:-:S04]  /*62c0*/  SHF.R.S32.HI R4, RZ, 0x1f, R3 ;  /* 0x0000001fff047819 */ /* 0x000fc80000011403 */
[----:B------:R-:W-:-:S03]  /*62d0*/  LEA.HI R4, R4, R3, RZ, 0x3 ;  /* 0x0000000304047211 */ /* 0x000fc600078f18ff */
[----:B------:R-:W-:Y:S05]  /*62e0*/  @P0 BRA `(.L_x_20726) ;  /* 0x0000000000280947 */ /* 0x000fea0003800000 */
[----:B------:R-:W4:Y:S01]  /*62f0*/  S2UR UR5, SR_CgaCtaId ;  /* 0x00000000000579c3 */ /* 0x000f220000008800 */
[----:B------:R-:W-:Y:S01]  /*6300*/  UMOV UR4, 0x400 ;  /* 0x0000040000047882 */ /* 0x000fe20000000000 */
[----:B------:R-:W-:Y:S01]  /*6310*/  SHF.R.S32.HI R3, RZ, 0x1f, R28 ;  /* 0x0000001fff037819 */ /* 0x000fe2000001141c */
[----:B------:R-:W-:Y:S01]  /*6320*/  UIADD3 UR4, UR4, 0x200, URZ ;  /* 0x0000020004047890 */ /* 0x000fe2000fffe03f */
[----:B---3--:R-:W-:Y:S02]  /*6330*/  FMNMX.FTZ R2, R5, R2, !PT ;  /* 0x0000000205027209 */ /* 0x008fe40007810000 */
[----:B------:R-:W-:-:S04]  /*6340*/  LEA.HI R3, R3, R28, RZ, 0x5 ;  /* 0x0000001c03037211 */ /* 0x000fc800078f28ff */
[----:B------:R-:W-:Y:S01]  /*6350*/  SHF.R.S32.HI R3, RZ, 0x5, R3 ;  /* 0x00000005ff037819 */ /* 0x000fe20000011403 */
[----:B----4-:R-:W-:-:S06]  /*6360*/  ULEA UR4, UR5, UR4, 0x18 ;  /* 0x0000000405047291 */ /* 0x010fcc000f8ec03f */
[----:B------:R-:W-:-:S05]  /*6370*/  LEA R3, R3, UR4, 0x2 ;  /* 0x0000000403037c11 */ /* 0x000fca000f8e10ff */
[----:B------:R4:W-:Y:S02]  /*6380*/  STS [R3], R2 ;  /* 0x0000000203007388 */ /* 0x0009e40000000800 */
.L_x_20726:
[----:B------:R-:W-:Y:S05]  /*6390*/  WARPSYNC.ALL ;  /* 0x0000000000007948 */ /* 0x000fea0003800000 */
[----:B---34-:R-:W-:Y:S01]  /*63a0*/  SHF.R.S32.HI R2, RZ, 0x3, R4 ;  /* 0x00000003ff027819 */ /* 0x018fe20000011404 */
[----:B------:R-:W-:Y:S01]  /*63b0*/  BAR.SYNC.DEFER_BLOCKING 0x0 ;  /* 0x0000000000007b1d */ /* 0x000fe20000010000 */
[----:B------:R-:W-:Y:S01]  /*63c0*/  ISETP.GT.AND P0, PT, R0, 0x3, PT ;  /* 0x000000030000780c */ /* 0x000fe20003f04270 */
[----:B------:R-:W-:Y:S01]  /*63d0*/  IMAD.MOV.U32 R7, RZ, RZ, RZ ;  /* 0x000000ffff077224 */ /* 0x000fe200078e00ff */
[----:B------:R-:W-:-:S03]  /*63e0*/  ISETP.GE.AND P2, PT, R28, R125, PT ;  /* 0x0000007d1c00720c */ /* 0x000fc60003f46270 */
[----:B------:R-:W-:Y:S08]  /*63f0*/  BSSY B0, `(.L_x_20727) ;  /* 0x00000f7000007945 */ /* 0x000ff00003800000 */
[----:B------:R-:W3:Y:S01]  /*6400*/  @!P0 S2R R4, SR_CgaCtaId ;  /* 0x0000000000048919 */ /* 0x000ee20000008800 */
[----:B------:R-:W-:-:S05]  /*6410*/  @!P0 MOV R3, 0x400 ;  /* 0x0000040000038802 */ /* 0x000fca0000000f00 */
[----:B------:R-:W-:-:S05]  /*6420*/  @!P0 VIADD R3, R3, 0x200 ;  /* 0x0000020003038836 */ /* 0x000fca0000000000 */
[----:B---3--:R-:W-:Y:S01]  /*6430*/  @!P0 LEA R3, R4, R3, 0x18 ;  /* 0x0000000304038211 */ /* 0x008fe200078ec0ff */
[----:B------:R-:W-:-:S04]  /*6440*/  IMAD.MOV.U32 R4, RZ, RZ, -0x800001 ;  /* 0xff7fffffff047424 */ /* 0x000fc800078e00ff */
[----:B--2---:R-:W-:-:S05]  /*6450*/  @!P0 IMAD R5, R0, 0x4, R3 ;  /* 0x0000000400058824 */ /* 0x004fca00078e0203 */
[----:B------:R-:W2:Y:S04]  /*6460*/  @!P0 LDS R4, [R5] ;  /* 0x0000000005048984 */ /* 0x000ea80000000800 */
[----:B--2---:R-:W2:Y:S02]  /*6470*/  SHFL.BFLY PT, R3, R4, 0x2, 0x1f ;  /* 0x0c401f0004037f89 */ /* 0x004ea400000e0000 */
[----:B--2---:R-:W-:-:S05]  /*6480*/  FMNMX.FTZ R6, R3, R4, !PT ;  /* 0x0000000403067209 */ /* 0x004fca0007810000 */
[----:B------:R-:W2:Y:S02]  /*6490*/  SHFL.BFLY PT, R3, R6, 0x1, 0x1f ;  /* 0x0c201f0006037f89 */ /* 0x000ea400000e0000 */
[----:B--2---:R-:W-:-:S06]  /*64a0*/  FMNMX.FTZ R3, R6, R3, !PT ;  /* 0x0000000306037209 */ /* 0x004fcc0007810000 */
[----:B------:R-:W2:Y:S01]  /*64b0*/  SHFL.IDX PT, R3, R3, RZ, 0x1f ;  /* 0x00001fff03037589 */ /* 0x000ea200000e0000 */
[----:B------:R-:W-:Y:S05]  /*64c0*/  @P2 BRA `(.L_x_20728) ;  /* 0x0000000c00a42947 */ /* 0x000fea0003800000 */
[----:B------:R-:W3:Y:S01]  /*64d0*/  S2UR UR5, SR_CTAID.Z ;  /* 0x00000000000579c3 */ /* 0x000ee20000002700 */
[----:B------:R-:W-:Y:S01]  /*64e0*/  UMOV UR4, 0xffffffc0 ;  /* 0xffffffc000047882 */ /* 0x000fe20000000000 */
[----:B------:R-:W-:Y:S01]  /*64f0*/  LOP3.LUT R4, RZ, R2, RZ, 0x33, !PT ;  /* 0x00000002ff047212 */ /* 0x000fe200078e33ff */
[----:B------:R-:W-:Y:S01]  /*6500*/  BSSY B1, `(.L_x_20729) ;  /* 0x0000020000017945 */ /* 0x000fe20003800000 */
[----:B------:R-:W-:Y:S01]  /*6510*/  LOP3.LUT R5, RZ, R126, RZ, 0x33, !PT ;  /* 0x0000007eff057212 */ /* 0x000fe200078e33ff */
[----:B------:R-:W-:Y:S01]  /*6520*/  IMAD.MOV.U32 R7, RZ, RZ, RZ ;  /* 0x000000ffff077224 */ /* 0x000fe200078e00ff */
[----:B---3--:R-:W-:-:S06]  /*6530*/  UIMAD UR4, UR5, UR4, -0x41 ;  /* 0xffffffbf050474a4 */ /* 0x008fcc000f8e0204 */
[----:B------:R-:W-:-:S04]  /*6540*/  VIMNMX R4, R4, UR4, !PT ;  /* 0x0000000404047c48 */ /* 0x000fc8000ffe0100 */
        /* <DEDUP_REMOVED lines=16> */
.L_x_20731:
        /* <DEDUP_REMOVED lines=11> */
.L_x_20730:
[----:B------:R-:W-:Y:S05]  /*6700*/  BSYNC B1 ;  /* 0x0000000000017941 */ /* 0x000fea0003800000 */
.L_x_20729:
        /* <DEDUP_REMOVED lines=14> */
.L_x_20734:
        /* <DEDUP_REMOVED lines=100> */
.L_x_20733:
[----:B------:R-:W-:Y:S05]  /*6e30*/  BSYNC B1 ;  /* 0x0000000000017941 */ /* 0x000fea0003800000 */
.L_x_20732:
        /* <DEDUP_REMOVED lines=55> */
.L_x_20736:
[----:B------:R-:W-:Y:S05]  /*71b0*/  BSYNC B1 ;  /* 0x0000000000017941 */ /* 0x000fea0003800000 */
.L_x_20735:
        /* <DEDUP_REMOVED lines=26> */
.L_x_20728:
[----:B------:R-:W-:Y:S05]  /*7360*/  BSYNC B0 ;  /* 0x0000000000007941 */ /* 0x000fea0003800000 */
.L_x_20727:
[----:B----4-:R-:W3:Y:S01]  /*7370*/  SHFL.BFLY PT, R4, R7, 0x10, 0x1f ;  /* 0x0e001f0007047f89 */ /* 0x010ee200000e0000 */
[----:B------:R-:W-:Y:S01]  /*7380*/  LOP3.LUT P0, R10, R28, 0x1f, RZ, 0xc0, !PT ;  /* 0x0000001f1c0a7812 */ /* 0x000fe2000780c0ff */
[----:B------:R-:W-:Y:S03]  /*7390*/  BSSY B0, `(.L_x_20737) ;  /* 0x00000b3000007945 */ /* 0x000fe60003800000 */
[----:B------:R-:W-:-:S09]  /*73a0*/  ISETP.GT.U32.AND P3, PT, R10, 0x3, PT ;  /* 0x000000030a00780c */ /* 0x000fd20003f64070 */
[----:B------:R-:W4:Y:S04]  /*73b0*/  @!P0 S2R R12, SR_CgaCtaId ;  /* 0x00000000000c8919 */ /* 0x000f280000008800 */
[----:B------:R-:W0:Y:S01]  /*73c0*/  @!P3 S2R R14, SR_CgaCtaId ;  /* 0x00000000000eb919 */ /* 0x000e220000008800 */
[----:B------:R-:W-:Y:S01]  /*73d0*/  @!P3 MOV R11, 0x400 ;  /* 0x00000400000bb802 */ /* 0x000fe20000000f00 */
[----:B---3--:R-:W-:-:S04]  /*73e0*/  FADD.FTZ R4, R4, R7 ;  /* 0x0000000704047221 */ /* 0x008fc80000010000 */
[----:B------:R-:W-:Y:S01]  /*73f0*/  @!P3 VIADD R11, R11, 0x200 ;  /* 0x000002000b0bb836 */ /* 0x000fe20000000000 */
[----:B------:R-:W3:Y:S04]  /*7400*/  SHFL.BFLY PT, R5, R4, 0x8, 0x1f ;  /* 0x0d001f0004057f89 */ /* 0x000ee800000e0000 */
[----:B0-----:R-:W-:Y:S01]  /*7410*/  @!P3 LEA R11, R14, R11, 0x18 ;  /* 0x0000000b0e0bb211 */ /* 0x001fe200078ec0ff */
[----:B---3--:R-:W-:Y:S01]  /*7420*/  FADD.FTZ R5, R4, R5 ;  /* 0x0000000504057221 */ /* 0x008fe20000010000 */
[----:B------:R-:W-:-:S03]  /*7430*/  @!P0 MOV R4, 0x400 ;  /* 0x0000040000048802 */ /* 0x000fc60000000f00 */
[----:B------:R-:W-:Y:S01]  /*7440*/  @!P3 IMAD R10, R10, 0x4, R11 ;  /* 0x000000040a0ab824 */ /* 0x000fe200078e020b */
[----:B------:R-:W0:Y:S01]  /*7450*/  SHFL.BFLY PT, R6, R5, 0x4, 0x1f ;  /* 0x0c801f0005067f89 */ /* 0x000e2200000e0000 */
[----:B------:R-:W-:Y:S01]  /*7460*/  @!P0 VIADD R7, R4, 0x200 ;  /* 0x0000020004078836 */ /* 0x000fe20000000000 */
[----:B------:R-:W-:-:S04]  /*7470*/  @!P0 SHF.R.U32.HI R4, RZ, 0x3, R28 ;  /* 0x00000003ff048819 */ /* 0x000fc8000001161c */
[----:B------:R-:W-:Y:S01]  /*7480*/  @!P0 LOP3.LUT R4, R4, 0x1ffffffc, RZ, 0xc0, !PT ;  /* 0x1ffffffc04048812 */ /* 0x000fe200078ec0ff */
[----:B0-----:R-:W-:Y:S01]  /*7490*/  FADD.FTZ R6, R5, R6 ;  /* 0x0000000605067221 */ /* 0x001fe20000010000 */
[----:B----4-:R-:W-:-:S04]  /*74a0*/  @!P0 LEA R5, R12, R7, 0x18 ;  /* 0x000000070c058211 */ /* 0x010fc800078ec0ff */
        /* <DEDUP_REMOVED lines=16> */
[----:B0-----:R-:W-:Y:S01]  /*75b0*/  LOP3.LUT R4, RZ, R2, RZ, 0x33, !PT ;  /* 0x00000002ff047212 */ /* 0x001fe200078e33ff */
[----:B------:R-:W-:Y:S01]  /*75c0*/  BSSY B1, `(.L_x_20739) ;  /* 0x000001e000017945 */ /* 0x000fe20003800000 */
[----:B------:R-:W-:Y:S01]  /*75d0*/  LOP3.LUT R5, RZ, R126, RZ, 0x33, !PT ;  /* 0x0000007eff057212 */ /* 0x000fe200078e33ff */
[----:B------:R-:W-:Y:S01]  /*75e0*/  IMAD.MOV.U32 R6, RZ, RZ, R28 ;  /* 0x000000ffff067224 */ /* 0x000fe200078e001c */
[----:B----4-:R-:W-:-:S06]  /*75f0*/  UIMAD UR4, UR4, UR5, -0x41 ;  /* 0xffffffbf040474a4 */ /* 0x010fcc000f8e0205 */
[----:B------:R-:W-:-:S04]  /*7600*/  VIMNMX R4, R4, UR4, !PT ;  /* 0x0000000404047c48 */ /* 0x000fc8000ffe0100 */
[----:B------:R-:W-:-:S04]  /*7610*/  LEA R4, R4, 0x7, 0x3 ;  /* 0x0000000704047811 */ /* 0x000fc800078e18ff */
[----:B------:R-:W-:-:S04]  /*7620*/  VIMNMX R5, R4, R5, !PT ;  /* 0x0000000504057248 */ /* 0x000fc80007fe0100 */
[----:B------:R-:W-:-:S05]  /*7630*/  IADD3 R4, -R28, -0x2, -R5 ;  /* 0xfffffffe1c047810 */ /* 0x000fca0007ffe905 */
[----:B------:R-:W-:-:S05]  /*7640*/  IMAD.IADD R4, R4, 0x1, -R127 ;  /* 0x0000000104047824 */ /* 0x000fca00078e0a7f */
[C---:B------:R-:W-:Y:S02]  /*7650*/  LEA.HI R5, R4.reuse, 0x1, RZ, 0x19 ;  /* 0x0000000104057811 */ /* 0x040fe400078fc8ff */
[----:B------:R-:W-:Y:S01]  /*7660*/  ISETP.GE.U32.AND P2, PT, R4, 0x180, PT ;  /* 0x000001800400780c */ /* 0x000fe20003f46070 */
[----:B---3--:R-:W-:Y:S01]  /*7670*/  FADD.FTZ R4, R33, 9.9999999747524270788e-07 ;  /* 0x358637bd21047421 */ /* 0x008fe20000010000 */
[----:B------:R-:W-:-:S03]  /*7680*/  LOP3.LUT P0, R5, R5, 0x3, RZ, 0xc0, !PT ;  /* 0x0000000305057812 */ /* 0x000fc6000780c0ff */
[----:B------:R0:W3:Y:S10]  /*7690*/  MUFU.RCP R35, R4 ;  /* 0x0000000400237308 */ /* 0x0000f40000001000 */
[----:B0-----:R-:W-:Y:S05]  /*76a0*/  @!P0 BRA `(.L_x_20740) ;  /* 0x00000000003c8947 */ /* 0x001fea0003800000 */
[----:B------:R-:W0:Y:S01]  /*76b0*/  S2UR UR5, SR_CgaCtaId ;  /* 0x00000000000579c3 */ /* 0x000e220000008800 */
[----:B------:R-:W-:Y:S01]  /*76c0*/  UMOV UR4, 0x400 ;  /* 0x0000040000047882 */ /* 0x000fe20000000000 */
[----:B------:R-:W-:Y:S01]  /*76d0*/  IMAD.MOV.U32 R4, RZ, RZ, R5 ;  /* 0x000000ffff047224 */ /* 0x000fe200078e0005 */
[----:B------:R-:W-:Y:S01]  /*76e0*/  UIADD3 UR4, UR4, 0x220, URZ ;  /* 0x0000022004047890 */ /* 0x000fe2000fffe03f */
[----:B------:R-:W-:-:S03]  /*76f0*/  IMAD.MOV.U32 R6, RZ, RZ, R28 ;  /* 0x000000ffff067224 */ /* 0x000fc600078e001c */
[----:B0-----:R-:W-:-:S06]  /*7700*/  ULEA UR4, UR5, UR4, 0x18 ;  /* 0x0000000405047291 */ /* 0x001fcc000f8ec03f */
[----:B------:R-:W-:-:S07]  /*7710*/  LEA R5, R28, UR4, 0x2 ;  /* 0x000000041c057c11 */ /* 0x000fce000f8e10ff */
.L_x_20741:
        /* <DEDUP_REMOVED lines=8> */
.L_x_20740:
[----:B------:R-:W-:Y:S05]  /*77a0*/  BSYNC B1 ;  /* 0x0000000000017941 */ /* 0x000fea0003800000 */
.L_x_20739:
[----:B------:R-:W-:Y:S05]  /*77b0*/  @!P2 BRA `(.L_x_20738) ;  /* 0x0000000400c0a947 */ /* 0x000fea0003800000 */
[----:B------:R-:W0:Y:S01]  /*77c0*/  S2UR UR5, SR_CgaCtaId ;  /* 0x00000000000579c3 */ /* 0x000e220000008800 */
[----:B------:R-:W-:Y:S01]  /*77d0*/  IMAD.IADD R4, R125, 0x1, -R6 ;  /* 0x000000017d047824 */ /* 0x000fe200078e0a06 */
[----:B------:R-:W-:Y:S01]  /*77e0*/  UMOV UR4, 0x400 ;  /* 0x0000040000047882 */ /* 0x000fe20000000000 */
[----:B------:R-:W-:Y:S01]  /*77f0*/  BSSY B1, `(.L_x_20742) ;  /* 0x000003e000017945 */ /* 0x000fe20003800000 */
[----:B------:R-:W-:Y:S01]  /*7800*/  UIADD3 UR4, UR4, 0x220, URZ ;  /* 0x0000022004047890 */ /* 0x000fe2000fffe03f */
[----:B------:R-:W-:Y:S02]  /*7810*/  PLOP3.LUT P0, PT, PT, PT, PT, 0x80, 0x0 ;  /* 0x000000000000781c */ /* 0x000fe40003f0f070 */
[----:B------:R-:W-:Y:S01]  /*7820*/  ISETP.GT.AND P2, PT, R4, 0x600, PT ;  /* 0x000006000400780c */ /* 0x000fe20003f44270 */
[----:B0-----:R-:W-:-:S06]  /*7830*/  ULEA UR4, UR5, UR4, 0x18 ;  /* 0x0000000405047291 */ /* 0x001fcc000f8ec03f */
[----:B------:R-:W-:-:S05]  /*7840*/  LEA R4, R6, UR4, 0x2 ;  /* 0x0000000406047c11 */ /* 0x000fca000f8e10ff */
[----:B------:R-:W-:Y:S01]  /*7850*/  VIADD R4, R4, 0x400 ;  /* 0x0000040004047836 */ /* 0x000fe20000000000 */
[----:B------:R-:W-:Y:S06]  /*7860*/  @!P2 BRA `(.L_x_20743) ;  /* 0x0000000000d8a947 */ /* 0x000fec0003800000 */
[----:B------:R-:W-:Y:S01]  /*7870*/  PLOP3.LUT P0, PT, PT, PT, PT, 0x8, 0x0 ;  /* 0x000000000000781c */ /* 0x000fe20003f0e170 */
[----:B------:R-:W-:-:S12]  /*7880*/  VIADD R37, R125, 0xfffffa00 ;  /* 0xfffffa007d257836 */ /* 0x000fd80000000000 */
.L_x_20744:
[----:B------:R-:W3:Y:S01]  /*7890*/  LDS R5, [R4+-0x400] ;  /* 0xfffc000004057984 */ /* 0x000ee20000000800 */
[----:B------:R-:W-:-:S03]  /*78a0*/  VIADD R6, R6, 0x800 ;  /* 0x0000080006067836 */ /* 0x000fc60000000000 */
[----:B------:R-:W0:Y:S02]  /*78b0*/  LDS R7, [R4+-0x200] ;  /* 0xfffe000004077984 */ /* 0x000e240000000800 */
[----:B------:R-:W-:Y:S02]  /*78c0*/  ISETP.GE.AND P2, PT, R6, R37, PT ;  /* 0x000000250600720c */ /* 0x000fe40003f46270 */
[----:B------:R-:W4:Y:S04]  /*78d0*/  LDS R8, [R4] ;  /* 0x0000000004087984 */ /* 0x000f280000000800 */
[----:B------:R-:W1:Y:S04]  /*78e0*/  LDS R10, [R4+0x200] ;  /* 0x00020000040a7984 */ /* 0x000e680000000800 */
[----:B------:R-:W2:Y:S04]  /*78f0*/  LDS R12, [R4+0x400] ;  /* 0x00040000040c7984 */ /* 0x000ea80000000800 */
        /* <DEDUP_REMOVED lines=12> */
[----:B-1----:R-:W-:-:S03]  /*79c0*/  FMUL.FTZ R11, R10, R35 ;  /* 0x000000230a0b7220 */ /* 0x002fc60000410000 */
[----:B------:R-:W1:Y:S01]  /*79d0*/  LDS R30, [R4+0x1800] ;  /* 0x00180000041e7984 */ /* 0x000e620000000800 */
        /* <DEDUP_REMOVED lines=8> */
[-C--:B---3--:R-:W-:Y:S01]  /*7a60*/  FMUL.FTZ R5, R16, R35.reuse ;  /* 0x0000002310057220 */ /* 0x088fe20000410000 */
[-C--:B------:R-:W-:Y:S01]  /*7a70*/  FMUL.FTZ R21, R20, R35.reuse ;  /* 0x0000002314157220 */ /* 0x080fe20000410000 */
[----:B------:R-:W-:Y:S01]  /*7a80*/  STS [R4+0x200], R11 ;  /* 0x0002000b04007388 */ /* 0x000fe20000000800 */
[----:B------:R-:W-:-:S03]  /*7a90*/  FMUL.FTZ R23, R22, R35 ;  /* 0x0000002316177220 */ /* 0x000fc60000410000 */
[----:B------:R-:W-:Y:S01]  /*7aa0*/  STS [R4+0x400], R13 ;  /* 0x0004000d04007388 */ /* 0x000fe20000000800 */
[----:B0-----:R-:W-:-:S03]  /*7ab0*/  FMUL.FTZ R7, R24, R35 ;  /* 0x0000002318077220 */ /* 0x001fc60000410000 */
[----:B------:R-:W-:Y:S01]  /*7ac0*/  STS [R4+0x600], R15 ;  /* 0x0006000f04007388 */ /* 0x000fe20000000800 */
[----:B------:R-:W-:-:S03]  /*7ad0*/  FMUL.FTZ R25, R25, R35 ;  /* 0x0000002319197220 */ /* 0x000fc60000410000 */
[----:B------:R-:W-:Y:S01]  /*7ae0*/  STS [R4+0x800], R5 ;  /* 0x0008000504007388 */ /* 0x000fe20000000800 */
[----:B----4-:R-:W-:-:S03]  /*7af0*/  FMUL.FTZ R29, R29, R35 ;  /* 0x000000231d1d7220 */ /* 0x010fc60000410000 */
[----:B------:R-:W-:Y:S01]  /*7b00*/  STS [R4+0xa00], R17 ;  /* 0x000a001104007388 */ /* 0x000fe20000000800 */
[----:B-1----:R-:W-:-:S03]  /*7b10*/  FMUL.FTZ R9, R30, R35 ;  /* 0x000000231e097220 */ /* 0x002fc60000410000 */
        /* <DEDUP_REMOVED lines=11> */
.L_x_20743:
[----:B------:R-:W-:Y:S05]  /*7bd0*/  BSYNC B1 ;  /* 0x0000000000017941 */ /* 0x000fea0003800000 */
.L_x_20742:
[----:B------:R-:W-:Y:S01]  /*7be0*/  IMAD.IADD R5, R125, 0x1, -R6 ;  /* 0x000000017d057824 */ /* 0x000fe200078e0a06 */
[----:B------:R-:W-:Y:S04]  /*7bf0*/  BSSY B1, `(.L_x_20745) ;  /* 0x000001e000017945 */ /* 0x000fe80003800000 */
        /* <DEDUP_REMOVED lines=29> */
.L_x_20746:
[----:B------:R-:W-:Y:S05]  /*7dd0*/  BSYNC B1 ;  /* 0x0000000000017941 */ /* 0x000fea0003800000 */
.L_x_20745:
[----:B------:R-:W-:-:S13]  /*7de0*/  ISETP.LT.OR P0, PT, R6, R125, P0 ;  /* 0x0000007d0600720c */ /* 0x000fda0000701670 */
        /* <DEDUP_REMOVED lines=13> */
.L_x_20738:
[----:B------:R-:W-:Y:S05]  /*7ec0*/  BSYNC B0 ;  /* 0x0000000000007941 */ /* 0x000fea0003800000 */
.L_x_20737:
[----:B------:R-:W-:Y:S01]  /*7ed0*/  BAR.SYNC.DEFER_BLOCKING 0x0 ;  /* 0x0000000000007b1d */ /* 0x000fe20000010000 */
[----:B------:R-:W-:Y:S02]  /*7ee0*/  ISETP.NE.AND P0, PT, R28, RZ, PT ;  /* 0x000000ff1c00720c */ /* 0x000fe40003f05270 */
[----:B------:R-:W-:-:S03]  /*7ef0*/  CS2R R12, SRZ ;  /* 0x00000000000c7805 */ /* 0x000fc6000001ff00 */
        /* <DEDUP_REMOVED lines=29> */
.L_x_20748:
[----:B------:R-:W-:Y:S05]  /*80d0*/  BSYNC B0 ;  /* 0x0000000000007941 */ /* 0x000fea0003800000 */
.L_x_20747:
[----:B------:R-:W-:Y:S01]  /*80e0*/  ULDC UR8, c[0x0][0x26c] ;  /* 0x00009b0000087ab9 */ /* 0x000fe20000000800 */
[----:B------:R-:W-:Y:S01]  /*80f0*/  BSSY B0, `(.L_x_20749) ;  /* 0x0000253000007945 */ /* 0x000fe20003800000 */
[----:B------:R-:W-:Y:S02]  /*8100*/  CS2R R14, SRZ ;  /* 0x00000000000e7805 */ /* 0x000fe4000001ff00 */
[----:B------:R-:W-:Y:S02]  /*8110*/  CS2R R16, SRZ ;  /* 0x0000000000107805 */ /* 0x000fe4000001ff00 */
[----:B------:R-:W-:Y:S01]  /*8120*/  CS2R R18, SRZ ;  /* 0x0000000000127805 */ /* 0x000fe2000001ff00 */
[----:B------:R-:W-:Y:S06]  /*8130*/  @P1 BRA `(.L_x_20750) ;  /* 0x0000002400381947 */ /* 0x000fec0003800000 */
[----:B--2-4-:R-:W2:Y:S01]  /*8140*/  S2R R3, SR_CTAID.Z ;  /* 0x0000000000037919 */ /* 0x014ea20000002700 */
[----:B------:R-:W4:Y:S01]  /*8150*/  S2UR UR5, SR_CgaCtaId ;  /* 0x00000000000579c3 */ /* 0x000f220000008800 */
[----:B0-----:R-:W-:Y:S01]  /*8160*/  SHF.R.S32.HI R5, RZ, 0x1f, R28 ;  /* 0x0000001fff057819 */ /* 0x001fe2000001141c */
[----:B------:R-:W-:Y:S01]  /*8170*/  UMOV UR4, 0x400 ;  /* 0x0000040000047882 */ /* 0x000fe20000000000 */
[----:B------:R-:W-:Y:S01]  /*8180*/  ULDC.64 UR6, c[0x0][0x248] ;  /* 0x0000920000067ab9 */ /* 0x000fe20000000a00 */
[----:B------:R-:W-:Y:S01]  /*8190*/  UIADD3 UR4, UR4, 0x220, URZ ;  /* 0x0000022004047890 */ /* 0x000fe2000fffe03f */
[----:B------:R-:W-:Y:S01]  /*81a0*/  LEA.HI R5, R5, R28, RZ, 0x5 ;  /* 0x0000001c05057211 */ /* 0x000fe200078f28ff */
[----:B------:R-:W-:Y:S02]  /*81b0*/  IMAD.SHL.U32 R24, R0, 0x8, RZ ;  /* 0x0000000800187824 */ /* 0x000fe400078e00ff */
[----:B---3--:R-:W0:Y:S01]  /*81c0*/  LDC R33, c[0x0][0x26c] ;  /* 0x00009b00ff217b82 */ /* 0x008e220000000800 */
[----:B------:R-:W-:Y:S01]  /*81d0*/  SHF.R.S32.HI R34, RZ, 0x5, R5 ;  /* 0x00000005ff227819 */ /* 0x000fe20000011405 */
[----:B------:R-:W-:-:S02]  /*81e0*/  IMAD.MOV.U32 R13, RZ, RZ, RZ ;  /* 0x000000ffff0d7224 */ /* 0x000fc400078e00ff */
[----:B------:R-:W-:Y:S01]  /*81f0*/  VIADD R25, R24, 0x100 ;  /* 0x0000010018197836 */ /* 0x000fe20000000000 */
[C---:B------:R-:W-:Y:S01]  /*8200*/  IADD3 R2, -R34.reuse, -0x1, R2 ;  /* 0xffffffff22027810 */ /* 0x040fe20007ffe102 */
[----:B------:R-:W-:Y:S02]  /*8210*/  IMAD R35, R34, 0x8, R127 ;  /* 0x0000000822237824 */ /* 0x000fe400078e027f */
[C---:B------:R-:W-:Y:S02]  /*8220*/  VIADD R29, R24.reuse, 0x400 ;  /* 0x00000400181d7836 */ /* 0x040fe40000000000 */
[C---:B------:R-:W-:Y:S02]  /*8230*/  VIADD R30, R24.reuse, 0x500 ;  /* 0x00000500181e7836 */ /* 0x040fe40000000000 */
[C---:B------:R-:W-:Y:S02]  /*8240*/  VIADD R31, R24.reuse, 0x600 ;  /* 0x00000600181f7836 */ /* 0x040fe40000000000 */
[----:B------:R-:W-:Y:S01]  /*8250*/  VIADD R32, R24, 0x700 ;  /* 0x0000070018207836 */ /* 0x000fe20000000000 */
[----:B----4-:R-:W-:Y:S01]  /*8260*/  ULEA UR4, UR5, UR4, 0x18 ;  /* 0x0000000405047291 */ /* 0x010fe2000f8ec03f */
[----:B------:R-:W-:-:S02]  /*8270*/  VIADD R35, R35, 0x7 ;  /* 0x0000000723237836 */ /* 0x000fc40000000000 */
[----:B--2---:R-:W-:-:S03]  /*8280*/  IMAD R21, R3, 0x40, R34 ;  /* 0x0000004003157824 */ /* 0x004fc600078e0222 */
[----:B------:R-:W-:Y:S01]  /*8290*/  LEA R34, R34, UR4, 0x5 ;  /* 0x0000000422227c11 */ /* 0x000fe2000f8e28ff */
[----:B------:R-:W-:Y:S01]  /*82a0*/  IMAD R22, R3, -0x40, R2 ;  /* 0xffffffc003167824 */ /* 0x000fe200078e0202 */
[----:B0-----:R-:W-:Y:S02]  /*82b0*/  SHF.R.S32.HI R33, RZ, 0x1f, R33 ;  /* 0x0000001fff217819 */ /* 0x001fe40000011421 */
[----:B------:R-:W-:Y:S01]  /*82c0*/  IADD3 R23, P0, R122, R21, RZ ;  /* 0x000000157a177210 */ /* 0x000fe20007f1e0ff */
[----:B------:R-:W-:-:S03]  /*82d0*/  VIADD R34, R34, 0x10 ;  /* 0x0000001022227836 */ /* 0x000fc60000000000 */
[----:B------:R-:W-:Y:S02]  /*82e0*/  LEA.HI.X.SX32 R26, R21, R26, 0x1, P0 ;  /* 0x0000001a151a7211 */ /* 0x000fe400000f0eff */
[----:B------:R-:W-:Y:S01]  /*82f0*/  LEA R20, P0, R23, UR6, 0x2 ;  /* 0x0000000617147c11 */ /* 0x000fe2000f8010ff */
[----:B------:R-:W-:Y:S02]  /*8300*/  ULDC UR6, c[0x0][0x270] ;  /* 0x00009c0000067ab9 */ /* 0x000fe40000000800 */
[----:B------:R-:W-:Y:S01]  /*8310*/  IMAD R2, R27, UR6, RZ ;  /* 0x000000061b027c24 */ /* 0x000fe2000f8e02ff */
[----:B------:R-:W-:Y:S01]  /*8320*/  LEA.HI.X R23, R23, UR7, R26, 0x2, P0 ;  /* 0x0000000717177c11 */ /* 0x000fe200080f141a */
[C---:B------:R-:W-:Y:S02]  /*8330*/  VIADD R26, R24.reuse, 0x200 ;  /* 0x00000200181a7836 */ /* 0x040fe40000000000 */
[----:B------:R-:W-:Y:S01]  /*8340*/  VIADD R27, R24, 0x300 ;  /* 0x00000300181b7836 */ /* 0x000fe20000000000 */
[----:B------:R-:W-:-:S07]  /*8350*/  SHF.R.S32.HI R3, RZ, 0x1f, R2 ;  /* 0x0000001fff037819 */ /* 0x000fce0000011402 */
.L_x_20767:
        /* <DEDUP_REMOVED lines=14> */
[----:B------:R-:W-:-:S02]  /*8440*/  LEA R50, P5, R36, R4, 0x1 ;  /* 0x0000000424327211 */ /* 0x000fc400078a08ff */
[----:B------:R-:W-:Y:S02]  /*8450*/  LEA.HI.X.SX32 R7, R27, R61, 0x1, P4 ;  /* 0x0000003d1b077211 */ /* 0x000fe400020f0eff */
[----:B------:R-:W-:Y:S02]  /*8460*/  LEA.HI.X R11, R37, R5, R38, 0x1, P3 ;  /* 0x00000005250b7211 */ /* 0x000fe400018f0c26 */
[-C--:B------:R-:W-:Y:S02]  /*8470*/  IADD3 R41, P6, R29, R6.reuse, RZ ;  /* 0x000000061d297210 */ /* 0x080fe40007fde0ff */
[----:B------:R-:W-:Y:S01]  /*8480*/  IADD3 R37, P4, R31, R6, RZ ;  /* 0x000000061f257210 */ /* 0x000fe20007f9e0ff */
[----:B-----5:R-:W5:Y:S01]  /*8490*/  LDG.E.CONSTANT R60, desc[UR10][R10.64] ;  /* 0x0000000a0a3c7981 */ /* 0x020f62000c1e9900 */
[----:B------:R-:W-:Y:S02]  /*84a0*/  LEA R8, P1, R9, R4, 0x1 ;  /* 0x0000000409087211 */ /* 0x000fe400078208ff */
[----:B-1----:R-:W-:Y:S01]  /*84b0*/  LEA.HI.X.SX32 R40, R25, R61, 0x1, P0 ;  /* 0x0000003d19287211 */ /* 0x002fe200000f0eff */
[----:B------:R-:W5:Y:S01]  /*84c0*/  LDG.E.CONSTANT R59, desc[UR10][R10.64+0x4] ;  /* 0x0000040a0a3b7981 */ /* 0x000f62000c1e9900 */
[----:B------:R-:W-:-:S02]  /*84d0*/  LEA.HI.X R51, R36, R5, R7, 0x1, P5 ;  /* 0x0000000524337211 */ /* 0x000fc400028f0c07 */
[----:B------:R-:W-:Y:S01]  /*84e0*/  IADD3 R39, P5, R30, R6, RZ ;  /* 0x000000061e277210 */ /* 0x000fe20007fbe0ff */
[----:B------:R-:W5:Y:S01]  /*84f0*/  LDG.E.CONSTANT R58, desc[UR10][R10.64+0x8] ;  /* 0x0000080a0a3a7981 */ /* 0x000f62000c1e9900 */
[-C--:B------:R-:W-:Y:S02]  /*8500*/  LEA R62, P2, R41, R4.reuse, 0x1 ;  /* 0x00000004293e7211 */ /* 0x080fe400078408ff */
[-C--:B------:R-:W-:Y:S01]  /*8510*/  LEA.HI.X.SX32 R42, R29, R61.reuse, 0x1, P6 ;  /* 0x0000003d1d2a7211 */ /* 0x080fe200030f0eff */
[----:B------:R-:W5:Y:S01]  /*8520*/  LDG.E.CONSTANT R57, desc[UR10][R10.64+0xc] ;  /* 0x00000c0a0a397981 */ /* 0x000f62000c1e9900 */
[----:B------:R-:W-:Y:S02]  /*8530*/  LEA R66, P0, R37, R4, 0x1 ;  /* 0x0000000425427211 */ /* 0x000fe400078008ff */
[----:B------:R-:W-:Y:S02]  /*8540*/  LEA.HI.X.SX32 R38, R31, R61, 0x1, P4 ;  /* 0x0000003d1f267211 */ /* 0x000fe400020f0eff */
[----:B------:R-:W-:-:S02]  /*8550*/  LEA.HI.X R9, R9, R5, R40, 0x1, P1 ;  /* 0x0000000509097211 */ /* 0x000fc400008f0c28 */
[----:B------:R-:W-:Y:S02]  /*8560*/  LEA.HI.X.SX32 R40, R30, R61, 0x1, P5 ;  /* 0x0000003d1e287211 */ /* 0x000fe400028f0eff */
[----:B------:R-:W-:Y:S01]  /*8570*/  LEA R64, P1, R39, R4, 0x1 ;  /* 0x0000000427407211 */ /* 0x000fe200078208ff */
[----:B------:R-:W5:Y:S01]  /*8580*/  LDG.E.CONSTANT R70, desc[UR10][R8.64] ;  /* 0x0000000a08467981 */ /* 0x000f62000c1e9900 */
[-C--:B------:R-:W-:Y:S02]  /*8590*/  LEA.HI.X R63, R41, R5.reuse, R42, 0x1, P2 ;  /* 0x00000005293f7211 */ /* 0x080fe400010f0c2a */
[-C--:B------:R-:W-:Y:S01]  /*85a0*/  IADD3 R7, P3, R32, R6.reuse, RZ ;  /* 0x0000000620077210 */ /* 0x080fe20007f7e0ff */
[----:B------:R-:W5:Y:S01]  /*85b0*/  LDG.E.CONSTANT R71, desc[UR10][R8.64+0x4] ;  /* 0x0000040a08477981 */ /* 0x000f62000c1e9900 */
[-C--:B------:R-:W-:Y:S02]  /*85c0*/  LEA.HI.X R67, R37, R5.reuse, R38, 0x1, P0 ;  /* 0x0000000525437211 */ /* 0x080fe400000f0c26 */
[----:B------:R-:W-:Y:S01]  /*85d0*/  IADD3 R6, P0, R24, R6, RZ ;  /* 0x0000000618067210 */ /* 0x000fe20007f1e0ff */
[----:B------:R-:W5:Y:S01]  /*85e0*/  LDG.E.CONSTANT R41, desc[UR10][R62.64+0x4] ;  /* 0x0000040a3e297981 */ /* 0x000f62000c1e9900 */
[----:B------:R-:W-:-:S02]  /*85f0*/  LEA.HI.X R65, R39, R5, R40, 0x1, P1 ;  /* 0x0000000527417211 */ /* 0x000fc400008f0c28 */
[----:B------:R-:W-:Y:S01]  /*8600*/  LEA R68, P6, R7, R4, 0x1 ;  /* 0x0000000407447211 */ /* 0x000fe200078c08ff */
[----:B------:R-:W5:Y:S01]  /*8610*/  LDG.E.CONSTANT R40, desc[UR10][R62.64] ;  /* 0x0000000a3e287981 */ /* 0x000f62000c1e9900 */
[----:B------:R-:W-:-:S03]  /*8620*/  LEA.HI.X.SX32 R36, R32, R61, 0x1, P3 ;  /* 0x0000003d20247211 */ /* 0x000fc600018f0eff */
[----:B------:R-:W5:Y:S01]  /*8630*/  LDG.E.CONSTANT R42, desc[UR10][R62.64+0x8] ;  /* 0x0000080a3e2a7981 */ /* 0x000f62000c1e9900 */
[----:B------:R-:W-:-:S03]  /*8640*/  LEA.HI.X R69, R7, R5, R36, 0x1, P6 ;  /* 0x0000000507457211 */ /* 0x000fc600030f0c24 */
[----:B------:R0:W5:Y:S04]  /*8650*/  LDG.E.CONSTANT R43, desc[UR10][R62.64+0xc] ;  /* 0x00000c0a3e2b7981 */ /* 0x000168000c1e9900 */
[----:B------:R-:W5:Y:S04]  /*8660*/  LDG.E.CONSTANT R36, desc[UR10][R50.64] ;  /* 0x0000000a32247981 */ /* 0x000f68000c1e9900 */
[----:B------:R-:W5:Y:S01]  /*8670*/  LDG.E.CONSTANT R37, desc[UR10][R50.64+0x4] ;  /* 0x0000040a32257981 */ /* 0x000f62000c1e9900 */
[----:B0-----:R-:W-:Y:S02]  /*8680*/  LEA R62, P1, R6, R4, 0x1 ;  /* 0x00000004063e7211 */ /* 0x001fe400078208ff */
[----:B------:R-:W-:Y:S01]  /*8690*/  LEA.HI.X.SX32 R4, R24, R61, 0x1, P0 ;  /* 0x0000003d18047211 */ /* 0x000fe200000f0eff */
[----:B------:R-:W5:Y:S03]  /*86a0*/  LDG.E.CONSTANT R38, desc[UR10][R50.64+0x8] ;  /* 0x0000080a32267981 */ /* 0x000f66000c1e9900 */
        /* <DEDUP_REMOVED lines=20> */
[----:B------:R-:W1:Y:S04]  /*87f0*/  LDS.128 R4, [R34+-0x10] ;  /* 0xfffff00022047984 */ /* 0x000e680000000c00 */
[----:B0-----:R-:W0:Y:S01]  /*8800*/  LDS.128 R8, [R34] ;  /* 0x0000000022087984 */ /* 0x001e220000000c00 */
[----:B------:R-:W-:Y:S01]  /*8810*/  ISETP.NE.AND P0, PT, R22, RZ, PT ;  /* 0x000000ff1600720c */ /* 0x000fe20003f05270 */
[----:B------:R-:W-:Y:S01]  /*8820*/  BSSY B1, `(.L_x_20751) ;  /* 0x0000024000017945 */ /* 0x000fe20003800000 */
[----:B-1----:R-:W-:-:S02]  /*8830*/  F2FP.BF16.F32.PACK_AB R5, R5, R4 ;  /* 0x000000040505723e */ /* 0x002fc400000010ff */
[----:B------:R-:W-:Y:S02]  /*8840*/  F2FP.BF16.F32.PACK_AB R4, R7, R6 ;  /* 0x000000060704723e */ /* 0x000fe400000010ff */
[----:B0-----:R-:W-:Y:S02]  /*8850*/  F2FP.BF16.F32.PACK_AB R67, R9, R8 ;  /* 0x000000080943723e */ /* 0x001fe400000010ff */
[----:B------:R-:W-:-:S05]  /*8860*/  F2FP.BF16.F32.PACK_AB R10, R11, R10 ;  /* 0x0000000a0b0a723e */ /* 0x000fca00000010ff */
[----:B------:R-:W-:Y:S05]  /*8870*/  @P0 BRA `(.L_x_20752) ;  /* 0x0000000000780947 */ /* 0x000fea0003800000 */
[----:B------:R-:W-:Y:S01]  /*8880*/  VIADD R7, R35, 0xfffffff9 ;  /* 0xfffffff923077836 */ /* 0x000fe20000000000 */
[----:B-----5:R-:W-:Y:S01]  /*8890*/  PRMT R6, R61, 0x7632, R6 ;  /* 0x000076323d067816 */ /* 0x020fe20000000006 */
        /* <DEDUP_REMOVED lines=28> */
.L_x_20752:
[----:B------:R-:W-:Y:S05]  /*8a60*/  BSYNC B1 ;  /* 0x0000000000017941 */ /* 0x000fea0003800000 */
.L_x_20751:
[----:B------:R-:W-:Y:S01]  /*8a70*/  IMAD.MOV.U32 R7, RZ, RZ, R67 ;  /* 0x000000ffff077224 */ /* 0x000fe200078e0043 */
[----:B-----5:R-:W-:Y:S01]  /*8a80*/  HFMA2.MMA.BF16_V2 R8, R5, R64, -RZ ;  /* 0x0000004005087235 */ /* 0x020fe200003000ff */
[----:B------:R-:W-:Y:S02]  /*8a90*/  IMAD.MOV.U32 R6, RZ, RZ, R10 ;  /* 0x000000ffff067224 */ /* 0x000fe400078e000a */
[----:B------:R-:W-:Y:S01]  /*8aa0*/  HMUL2.BF16_V2 R10, R4, R61 ;  /* 0x0000003d040a7232 */ /* 0x000fe20000200000 */
[----:B------:R-:W-:Y:S01]  /*8ab0*/  BSSY B1, `(.L_x_20753) ;  /* 0x0000034000017945 */ /* 0x000fe20003800000 */
[----:B------:R-:W-:Y:S01]  /*8ac0*/  HFMA2.MMA.BF16_V2 R61, R7, R66, -RZ ;  /* 0x00000042073d7235 */ /* 0x000fe200003000ff */
[----:B------:R-:W-:Y:S02]  /*8ad0*/  HMUL2.BF16_V2 R63, R6, R65 ;  /* 0x00000041063f7232 */ /* 0x000fe40000200000 */
[C---:B------:R-:W-:Y:S01]  /*8ae0*/  PRMT R11, R10.reuse, 0x7632, R11 ;  /* 0x000076320a0b7816 */ /* 0x040fe2000000000b */
[----:B------:R-:W-:Y:S01]  /*8af0*/  IMAD.U32 R10, R10, 0x10000, RZ ;  /* 0x000100000a0a7824 */ /* 0x000fe200078e00ff */
[C---:B------:R-:W-:Y:S01]  /*8b00*/  PRMT R9, R8.reuse, 0x7632, R9 ;  /* 0x0000763208097816 */ /* 0x040fe20000000009 */
[----:B------:R-:W-:Y:S01]  /*8b10*/  IMAD.U32 R64, R8, 0x10000, RZ ;  /* 0x0001000008407824 */ /* 0x000fe200078e00ff */
[----:B------:R-:W-:Y:S01]  /*8b20*/  PRMT R8, R63, 0x7632, R8 ;  /* 0x000076323f087816 */ /* 0x000fe20000000008 */
[----:B------:R-:W-:-:S02]  /*8b30*/  IMAD.U32 R11, R11, 0x10000, RZ ;  /* 0x000100000b0b7824 */ /* 0x000fc400078e00ff */
[----:B------:R-:W-:Y:S01]  /*8b40*/  PRMT R62, R61, 0x7632, R62 ;  /* 0x000076323d3e7816 */ /* 0x000fe2000000003e */
[----:B------:R-:W-:Y:S02]  /*8b50*/  IMAD.U32 R9, R9, 0x10000, RZ ;  /* 0x0001000009097824 */ /* 0x000fe400078e00ff */
[----:B------:R-:W-:Y:S01]  /*8b60*/  FADD.FTZ R10, R10, R11 ;  /* 0x0000000b0a0a7221 */ /* 0x000fe20000010000 */
[----:B------:R-:W-:Y:S02]  /*8b70*/  IMAD.U32 R61, R61, 0x10000, RZ ;  /* 0x000100003d3d7824 */ /* 0x000fe400078e00ff */
[----:B------:R-:W-:Y:S02]  /*8b80*/  IMAD.U32 R62, R62, 0x10000, RZ ;  /* 0x000100003e3e7824 */ /* 0x000fe400078e00ff */
[----:B------:R-:W-:Y:S01]  /*8b90*/  FADD.FTZ R9, R64, R9 ;  /* 0x0000000940097221 */ /* 0x000fe20000010000 */
[----:B------:R-:W-:Y:S02]  /*8ba0*/  IMAD.U32 R63, R63, 0x10000, RZ ;  /* 0x000100003f3f7824 */ /* 0x000fe400078e00ff */
[----:B------:R-:W-:-:S02]  /*8bb0*/  IMAD.U32 R8, R8, 0x10000, RZ ;  /* 0x0001000008087824 */ /* 0x000fc400078e00ff */
[----:B------:R-:W-:Y:S01]  /*8bc0*/  FADD.FTZ R62, R61, R62 ;  /* 0x0000003e3d3e7221 */ /* 0x000fe20000010000 */
[----:B------:R-:W-:Y:S01]  /*8bd0*/  FADD.FTZ R9, R9, R10 ;  /* 0x0000000a09097221 */ /* 0x000fe20000010000 */
[----:B------:R-:W-:-:S03]  /*8be0*/  FADD.FTZ R8, R63, R8 ;  /* 0x000000083f087221 */ /* 0x000fc60000010000 */
[----:B------:R-:W-:Y:S01]  /*8bf0*/  FADD.FTZ R9, R9, R62 ;  /* 0x0000003e09097221 */ /* 0x000fe20000010000 */
        /* <DEDUP_REMOVED lines=31> */
.L_x_20754:
[----:B------:R-:W-:Y:S05]  /*8df0*/  BSYNC B1 ;  /* 0x0000000000017941 */ /* 0x000fea0003800000 */
.L_x_20753:
        /* <DEDUP_REMOVED lines=40> */
.L_x_20756:
[----:B------:R-:W-:Y:S05]  /*9080*/  BSYNC B1 ;  /* 0x0000000000017941 */ /* 0x000fea0003800000 */
.L_x_20755:
[----:B------:R-:W-:Y:S02]  /*9090*/  IMAD.U32 R9, R9, 0x10000, RZ ;  /* 0x0001000009097824 */ /* 0x000fe400078e00ff */
[----:B------:R-:W-:Y:S02]  /*90a0*/  HMUL2.BF16_V2 R60, R5, R60 ;  /* 0x0000003c053c7232 */ /* 0x000fe40000200000 */
[----:B------:R-:W-:Y:S01]  /*90b0*/  IMAD.U32 R10, R10, 0x10000, RZ ;  /* 0x000100000a0a7824 */ /* 0x000fe200078e00ff */
[----:B------:R-:W-:Y:S01]  /*90c0*/  HFMA2.MMA.BF16_V2 R59, R4, R59, -RZ ;  /* 0x0000003b043b7235 */ /* 0x000fe200003000ff */
[----:B------:R-:W-:Y:S02]  /*90d0*/  IMAD.U32 R11, R11, 0x10000, RZ ;  /* 0x000100000b0b7824 */ /* 0x000fe400078e00ff */
[----:B------:R-:W-:Y:S02]  /*90e0*/  HMUL2.BF16_V2 R57, R6, R57 ;  /* 0x0000003906397232 */ /* 0x000fe40000200000 */
[----:B------:R-:W-:-:S02]  /*90f0*/  IMAD.U32 R64, R61, 0x10000, RZ ;  /* 0x000100003d407824 */ /* 0x000fc400078e00ff */
[--C-:B------:R-:W-:Y:S01]  /*9100*/  FADD.FTZ R9, R9, R10.reuse ;  /* 0x0000000a09097221 */ /* 0x100fe20000010000 */
[----:B------:R-:W-:Y:S01]  /*9110*/  PRMT R10, R60, 0x7610, R10 ;  /* 0x000076103c0a7816 */ /* 0x000fe2000000000a */
[----:B------:R-:W-:Y:S02]  /*9120*/  IMAD.U32 R62, R62, 0x10000, RZ ;  /* 0x000100003e3e7824 */ /* 0x000fe400078e00ff */
[----:B------:R-:W-:Y:S01]  /*9130*/  FADD.FTZ R64, R11, R64 ;  /* 0x000000400b407221 */ /* 0x000fe20000010000 */
[----:B------:R-:W-:Y:S01]  /*9140*/  PRMT R11, R60, 0x7632, R11 ;  /* 0x000076323c0b7816 */ /* 0x000fe2000000000b */
[----:B------:R-:W-:Y:S01]  /*9150*/  IMAD.U32 R63, R63, 0x10000, RZ ;  /* 0x000100003f3f7824 */ /* 0x000fe200078e00ff */
[----:B------:R-:W-:Y:S01]  /*9160*/  PRMT R60, R59, 0x7632, R60 ;  /* 0x000076323b3c7816 */ /* 0x000fe2000000003c */
[----:B------:R-:W-:Y:S02]  /*9170*/  IMAD.U32 R10, R10, 0x10000, RZ ;  /* 0x000100000a0a7824 */ /* 0x000fe400078e00ff */
[----:B------:R-:W-:Y:S01]  /*9180*/  FADD.FTZ R64, R9, R64 ;  /* 0x0000004009407221 */ /* 0x000fe20000010000 */
[----:B------:R-:W-:-:S02]  /*9190*/  IMAD.U32 R11, R11, 0x10000, RZ ;  /* 0x000100000b0b7824 */ /* 0x000fc400078e00ff */
[----:B------:R-:W-:Y:S02]  /*91a0*/  HMUL2.BF16_V2 R9, R6, R55 ;  /* 0x0000003706097232 */ /* 0x000fe40000200000 */
[----:B------:R-:W-:Y:S02]  /*91b0*/  IMAD.U32 R61, R59, 0x10000, RZ ;  /* 0x000100003b3d7824 */ /* 0x000fe400078e00ff */
[----:B------:R-:W-:Y:S01]  /*91c0*/  FADD.FTZ R63, R62, R63 ;  /* 0x0000003f3e3f7221 */ /* 0x000fe20000010000 */
[----:B------:R-:W-:Y:S01]  /*91d0*/  FADD.FTZ R59, R10, R11 ;  /* 0x0000000b0a3b7221 */ /* 0x000fe20000010000 */
[----:B------:R-:W-:Y:S01]  /*91e0*/  HFMA2.MMA.BF16_V2 R11, R7, R58, -RZ ;  /* 0x0000003a070b7235 */ /* 0x000fe200003000ff */
[----:B------:R-:W-:Y:S01]  /*91f0*/  IMAD.U32 R60, R60, 0x10000, RZ ;  /* 0x000100003c3c7824 */ /* 0x000fe200078e00ff */
[C---:B------:R-:W-:Y:S01]  /*9200*/  PRMT R10, R9.reuse, 0x7632, R10 ;  /* 0x00007632090a7816 */ /* 0x040fe2000000000a */
[----:B------:R-:W-:Y:S01]  /*9210*/  IMAD.U32 R9, R9, 0x10000, RZ ;  /* 0x0001000009097824 */ /* 0x000fe200078e00ff */
[----:B------:R-:W-:Y:S01]  /*9220*/  PRMT R58, R57, 0x7632, R58 ;  /* 0x00007632393a7816 */ /* 0x000fe2000000003a */
        /* <DEDUP_REMOVED lines=14> */
[----:B------:R-:W-:-:S04]  /*9310*/  FADD.FTZ R62, R11, R62 ;  /* 0x0000003e0b3e7221 */ /* 0x000fc80000010000 */
[----:B------:R-:W-:-:S04]  /*9320*/  FADD.FTZ R59, R59, R62 ;  /* 0x0000003e3b3b7221 */ /* 0x000fc80000010000 */
        /* <DEDUP_REMOVED lines=32> */
.L_x_20758:
[----:B------:R-:W-:Y:S05]  /*9530*/  BSYNC B1 ;  /* 0x0000000000017941 */ /* 0x000fea0003800000 */
.L_x_20757:
[----:B------:R-:W-:Y:S01]  /*9540*/  HFMA2.MMA.BF16_V2 R8, R5, R36, -RZ ;  /* 0x0000002405087235 */ /* 0x000fe200003000ff */
[----:B------:R-:W-:Y:S01]  /*9550*/  HMUL2.BF16_V2 R10, R4, R37 ;  /* 0x00000025040a7232 */ /* 0x000fe20000200000 */
[----:B------:R-:W-:Y:S01]  /*9560*/  HFMA2.MMA.BF16_V2 R36, R7, R38, -RZ ;  /* 0x0000002607247235 */ /* 0x000fe200003000ff */
[----:B------:R-:W-:Y:S01]  /*9570*/  HMUL2.BF16_V2 R39, R6, R39 ;  /* 0x0000002706277232 */ /* 0x000fe20000200000 */
[----:B------:R-:W-:Y:S01]  /*9580*/  BSSY B1, `(.L_x_20759) ;  /* 0x0000033000017945 */ /* 0x000fe20003800000 */
[----:B------:R-:W-:Y:S01]  /*9590*/  FADD.FTZ R18, R63, R18 ;  /* 0x000000123f127221 */ /* 0x000fe20000010000 */
[C---:B------:R-:W-:Y:S01]  /*95a0*/  PRMT R11, R10.reuse, 0x7632, R11 ;  /* 0x000076320a0b7816 */ /* 0x040fe2000000000b */
[----:B------:R-:W-:Y:S02]  /*95b0*/  IMAD.U32 R38, R10, 0x10000, RZ ;  /* 0x000100000a267824 */ /* 0x000fe400078e00ff */
[----:B------:R-:W-:Y:S01]  /*95c0*/  FADD.FTZ R17, R58, R17 ;  /* 0x000000113a117221 */ /* 0x000fe20000010000 */
[C---:B------:R-:W-:Y:S01]  /*95d0*/  PRMT R9, R8.reuse, 0x7632, R9 ;  /* 0x0000763208097816 */ /* 0x040fe20000000009 */
[----:B------:R-:W-:Y:S01]  /*95e0*/  IMAD.U32 R8, R8, 0x10000, RZ ;  /* 0x0001000008087824 */ /* 0x000fe200078e00ff */
[----:B------:R-:W-:Y:S01]  /*95f0*/  PRMT R37, R36, 0x7632, R37 ;  /* 0x0000763224257816 */ /* 0x000fe20000000025 */
[----:B------:R-:W-:-:S02]  /*9600*/  IMAD.U32 R11, R11, 0x10000, RZ ;  /* 0x000100000b0b7824 */ /* 0x000fc400078e00ff */
[----:B------:R-:W-:Y:S02]  /*9610*/  IMAD.U32 R9, R9, 0x10000, RZ ;  /* 0x0001000009097824 */ /* 0x000fe400078e00ff */
[----:B------:R-:W-:Y:S02]  /*9620*/  IMAD.U32 R36, R36, 0x10000, RZ ;  /* 0x0001000024247824 */ /* 0x000fe400078e00ff */
[----:B------:R-:W-:Y:S01]  /*9630*/  FADD.FTZ R11, R38, R11 ;  /* 0x0000000b260b7221 */ /* 0x000fe20000010000 */
[--C-:B------:R-:W-:Y:S01]  /*9640*/  FADD.FTZ R10, R8, R9.reuse ;  /* 0x00000009080a7221 */ /* 0x100fe20000010000 */
[----:B------:R-:W-:Y:S01]  /*9650*/  PRMT R8, R39, 0x7610, R8 ;  /* 0x0000761027087816 */ /* 0x000fe20000000008 */
        /* <DEDUP_REMOVED lines=37> */
.L_x_20760:
[----:B------:R-:W-:Y:S05]  /*98b0*/  BSYNC B1 ;  /* 0x0000000000017941 */ /* 0x000fea0003800000 */
.L_x_20759:
[----:B------:R-:W-:Y:S01]  /*98c0*/  HFMA2.MMA.BF16_V2 R40, R5, R40, -RZ ;  /* 0x0000002805287235 */ /* 0x000fe200003000ff */
[----:B------:R-:W-:Y:S01]  /*98d0*/  HMUL2.BF16_V2 R36, R4, R41 ;  /* 0x0000002904247232 */ /* 0x000fe20000200000 */
[----:B------:R-:W-:Y:S01]  /*98e0*/  HFMA2.MMA.BF16_V2 R38, R7, R42, -RZ ;  /* 0x0000002a07267235 */ /* 0x000fe200003000ff */
[----:B------:R-:W-:Y:S01]  /*98f0*/  FADD.FTZ R9, R8, R9 ;  /* 0x0000000908097221 */ /* 0x000fe20000010000 */
[--C-:B------:R-:W-:Y:S01]  /*9900*/  FADD.FTZ R10, R10, R37.reuse ;  /* 0x000000250a0a7221 */ /* 0x100fe20000010000 */
[----:B------:R-:W-:Y:S01]  /*9910*/  HMUL2.BF16_V2 R43, R6, R43 ;  /* 0x0000002b062b7232 */ /* 0x000fe20000200000 */
[----:B------:R-:W-:Y:S01]  /*9920*/  PRMT R37, R36, 0x7632, R37 ;  /* 0x0000763224257816 */ /* 0x000fe20000000025 */
[----:B------:R-:W-:Y:S03]  /*9930*/  BSSY B1, `(.L_x_20761) ;  /* 0x0000031000017945 */ /* 0x000fe60003800000 */
        /* <DEDUP_REMOVED lines=8> */
[----:B------:R-:W-:Y:S02]  /*99c0*/  IMAD.U32 R38, R38, 0x10000, RZ ;  /* 0x0001000026267824 */ /* 0x000fe400078e00ff */
        /* <DEDUP_REMOVED lines=39> */
.L_x_20762:
[----:B------:R-:W-:Y:S05]  /*9c40*/  BSYNC B1 ;  /* 0x0000000000017941 */ /* 0x000fea0003800000 */
.L_x_20761:
        /* <DEDUP_REMOVED lines=41> */
.L_x_20764:
[----:B------:R-:W-:Y:S05]  /*9ee0*/  BSYNC B1 ;  /* 0x0000000000017941 */ /* 0x000fea0003800000 */
.L_x_20763:
[----:B------:R-:W-:Y:S02]  /*9ef0*/  IMAD.U32 R8, R8, 0x10000, RZ ;  /* 0x0001000008087824 */ /* 0x000fe400078e00ff */
[----:B------:R-:W-:Y:S02]  /*9f00*/  HMUL2.BF16_V2 R48, R5, R48 ;  /* 0x0000003005307232 */ /* 0x000fe40000200000 */
[----:B------:R-:W-:Y:S01]  /*9f10*/  IMAD.U32 R37, R37, 0x10000, RZ ;  /* 0x0001000025257824 */ /* 0x000fe200078e00ff */
[----:B------:R-:W-:Y:S01]  /*9f20*/  HFMA2.MMA.BF16_V2 R49, R4, R49, -RZ ;  /* 0x0000003104317235 */ /* 0x000fe200003000ff */
[----:B------:R-:W-:Y:S02]  /*9f30*/  IMAD.U32 R38, R38, 0x10000, RZ ;  /* 0x0001000026267824 */ /* 0x000fe400078e00ff */
[----:B------:R-:W-:Y:S01]  /*9f40*/  FADD.FTZ R9, R10, R9 ;  /* 0x000000090a097221 */ /* 0x000fe20000010000 */
[----:B------:R-:W-:Y:S02]  /*9f50*/  IMAD.U32 R39, R39, 0x10000, RZ ;  /* 0x0001000027277824 */ /* 0x000fe400078e00ff */
[--C-:B------:R-:W-:Y:S01]  /*9f60*/  FADD.FTZ R8, R8, R37.reuse ;  /* 0x0000002508087221 */ /* 0x100fe20000010000 */
[----:B------:R-:W-:Y:S01]  /*9f70*/  PRMT R37, R48, 0x7610, R37 ;  /* 0x0000761030257816 */ /* 0x000fe20000000025 */
[----:B------:R-:W-:-:S02]  /*9f80*/  IMAD.U32 R40, R40, 0x10000, RZ ;  /* 0x0001000028287824 */ /* 0x000fc400078e00ff */
[----:B------:R-:W-:Y:S01]  /*9f90*/  FADD.FTZ R39, R38, R39 ;  /* 0x0000002726277221 */ /* 0x000fe20000010000 */
[----:B------:R-:W-:Y:S01]  /*9fa0*/  PRMT R38, R48, 0x7632, R38 ;  /* 0x0000763230267816 */ /* 0x000fe20000000026 */
[----:B------:R-:W-:Y:S01]  /*9fb0*/  IMAD.U32 R41, R41, 0x10000, RZ ;  /* 0x0001000029297824 */ /* 0x000fe200078e00ff */
[----:B------:R-:W-:Y:S01]  /*9fc0*/  PRMT R42, R49, 0x7632, R42 ;  /* 0x00007632312a7816 */ /* 0x000fe2000000002a */
[----:B------:R-:W-:Y:S02]  /*9fd0*/  IMAD.U32 R37, R37, 0x10000, RZ ;  /* 0x0001000025257824 */ /* 0x000fe400078e00ff */
[----:B------:R-:W-:Y:S01]  /*9fe0*/  FADD.FTZ R39, R8, R39 ;  /* 0x0000002708277221 */ /* 0x000fe20000010000 */
[----:B------:R-:W-:Y:S02]  /*9ff0*/  IMAD.U32 R38, R38, 0x10000, RZ ;  /* 0x0001000026267824 */ /* 0x000fe400078e00ff */
[--C-:B------:R-:W-:Y:S01]  /*a000*/  FADD.FTZ R40, R40, R41.reuse ;  /* 0x0000002928287221 */ /* 0x100fe20000010000 */
[----:B------:R-:W-:Y:S01]  /*a010*/  PRMT R41, R49, 0x7610, R41 ;  /* 0x0000761031297816 */ /* 0x000fe20000000029 */
[----:B------:R-:W-:-:S02]  /*a020*/  IMAD.U32 R42, R42, 0x10000, RZ ;  /* 0x000100002a2a7824 */ /* 0x000fc400078e00ff */
[----:B------:R-:W-:Y:S01]  /*a030*/  FADD.FTZ R44, R37, R38 ;  /* 0x00000026252c7221 */ /* 0x000fe20000010000 */
[----:B------:R-:W-:Y:S01]  /*a040*/  HFMA2.MMA.BF16_V2 R38, R7, R50, -RZ ;  /* 0x0000003207267235 */ /* 0x000fe200003000ff */
[C---:B------:R-:W-:Y:S02]  /*a050*/  HMUL2.BF16_V2 R8, R6.reuse, R47 ;  /* 0x0000002f06087232 */ /* 0x040fe40000200000 */
[----:B------:R-:W-:Y:S02]  /*a060*/  IMAD.U32 R41, R41, 0x10000, RZ ;  /* 0x0001000029297824 */ /* 0x000fe400078e00ff */
[----:B------:R-:W-:Y:S01]  /*a070*/  FADD.FTZ R39, R39, R40 ;  /* 0x0000002827277221 */ /* 0x000fe20000010000 */
[----:B------:R-:W-:Y:S01]  /*a080*/  FADD.FTZ R36, R36, R11 ;  /* 0x0000000b24247221 */ /* 0x000fe20000010000 */
[----:B------:R-:W-:Y:S01]  /*a090*/  BSSY B1, `(.L_x_20765) ;  /* 0x0000036000017945 */ /* 0x000fe20003800000 */
[----:B------:R-:W-:Y:S01]  /*a0a0*/  FADD.FTZ R45, R41, R42 ;  /* 0x0000002a292d7221 */ /* 0x000fe20000010000 */
[----:B------:R-:W-:Y:S01]  /*a0b0*/  HMUL2.BF16_V2 R42, R6, R51 ;  /* 0x00000033062a7232 */ /* 0x000fe20000200000 */
[C---:B------:R-:W-:Y:S01]  /*a0c0*/  PRMT R37, R8.reuse, 0x7632, R37 ;  /* 0x0000763208257816 */ /* 0x040fe20000000025 */
[----:B------:R-:W-:Y:S01]  /*a0d0*/  IMAD.U32 R8, R8, 0x10000, RZ ;  /* 0x0001000008087824 */ /* 0x000fe200078e00ff */
        /* <DEDUP_REMOVED lines=32> */
[-C--:B------:R-:W-:Y:S02]  /*a2e0*/  ISETP.GE.AND P3, PT, R11, R126.reuse, PT ;  /* 0x0000007e0b00720c */ /* 0x080fe40003f66270 */
[----:B------:R-:W-:Y:S02]  /*a2f0*/  SEL R10, R53, RZ, !P5 ;  /* 0x000000ff350a7207 */ /* 0x000fe40006800000 */
[----:B------:R-:W-:Y:S02]  /*a300*/  @P6 PRMT R52, RZ, 0x7610, R52 ;  /* 0x00007610ff346816 */ /* 0x000fe40000000034 */
[-C--:B------:R-:W-:Y:S02]  /*a310*/  ISETP.GE.AND P6, PT, R35, R126.reuse, PT ;  /* 0x0000007e2300720c */ /* 0x080fe40003fc6270 */
[----:B------:R-:W-:Y:S02]  /*a320*/  ISETP.GE.AND P2, PT, R37, R126, PT ;  /* 0x0000007e2500720c */ /* 0x000fe40003f46270 */
        /* <DEDUP_REMOVED lines=12> */
.L_x_20766:
[----:B------:R-:W-:Y:S05]  /*a3f0*/  BSYNC B1 ;  /* 0x0000000000017941 */ /* 0x000fea0003800000 */
.L_x_20765:
        /* <DEDUP_REMOVED lines=22> */
[----:B------:R-:W-:Y:S02]  /*a560*/  IMAD.U32 R9, R9, 0x10000, RZ ;  /* 0x0001000009097824 */ /* 0x000fe400078e00ff */
[----:B------:R-:W-:Y:S01]  /*a570*/  FADD.FTZ R11, R11, R36 ;  /* 0x000000240b0b7221 */ /* 0x000fe20000010000 */
[----:B------:R-:W-:Y:S02]  /*a580*/  IMAD.U32 R10, R10, 0x10000, RZ ;  /* 0x000100000a0a7824 */ /* 0x000fe400078e00ff */
[----:B------:R-:W-:Y:S02]  /*a590*/  IMAD.U32 R5, R4, 0x10000, RZ ;  /* 0x0001000004057824 */ /* 0x000fe400078e00ff */
[----:B------:R-:W-:Y:S01]  /*a5a0*/  FADD.FTZ R9, R8, R9 ;  /* 0x0000000908097221 */ /* 0x000fe20000010000 */
[----:B------:R-:W-:Y:S01]  /*a5b0*/  FADD.FTZ R6, R11, R6 ;  /* 0x000000060b067221 */ /* 0x000fe20000010000 */
[----:B------:R-:W-:-:S02]  /*a5c0*/  IMAD.X R23, RZ, RZ, R23, P1 ;  /* 0x000000ffff177224 */ /* 0x000fc400008e0617 */
[----:B------:R-:W-:Y:S01]  /*a5d0*/  FADD.FTZ R5, R10, R5 ;  /* 0x000000050a057221 */ /* 0x000fe20000010000 */
[----:B------:R-:W-:-:S04]  /*a5e0*/  FADD.FTZ R6, R6, R9 ;  /* 0x0000000906067221 */ /* 0x000fc80000010000 */
[----:B------:R-:W-:-:S04]  /*a5f0*/  FADD.FTZ R6, R6, R5 ;  /* 0x0000000506067221 */ /* 0x000fc80000010000 */
[----:B------:R-:W-:Y:S01]  /*a600*/  FADD.FTZ R13, R6, R13 ;  /* 0x0000000d060d7221 */ /* 0x000fe20000010000 */
[----:B------:R-:W-:Y:S06]  /*a610*/  @!P0 BRA `(.L_x_20767) ;  /* 0xffffffdc00508947 */ /* 0x000fec000383ffff */
.L_x_20750:
[----:B------:R-:W-:Y:S05]  /*a620*/  BSYNC B0 ;  /* 0x0000000000007941 */ /* 0x000fea0003800000 */
.L_x_20749:
[----:B------:R-:W1:Y:S08]  /*a630*/  S2UR UR5, SR_CgaCtaId ;  /* 0x00000000000579c3 */ /* 0x000e700000008800 */
[----:B------:R-:W-:Y:S01]  /*a640*/  BAR.SYNC.DEFER_BLOCKING 0x0 ;  /* 0x0000000000007b1d */ /* 0x000fe20000010000 */
[----:B--2-4-:R-:W-:Y:S01]  /*a650*/  SHF.R.S32.HI R3, RZ, 0x1f, R28 ;  /* 0x0000001fff037819 */ /* 0x014fe2000001141c */
[C---:B0-----:R-:W-:Y:S01]  /*a660*/  VIADD R4, R28.reuse, 0x1f ;  /* 0x0000001f1c047836 */ /* 0x041fe20000000000 */
[----:B------:R-:W-:-:S02]  /*a670*/  LOP3.LUT R2, R28, 0xffffffc0, RZ, 0xc0, !PT ;  /* 0xffffffc01c027812 */ /* 0x000fc400078ec0ff */
[----:B------:R-:W-:Y:S01]  /*a680*/  LEA.HI R3, R3, R28, RZ, 0x5 ;  /* 0x0000001c03037211 */ /* 0x000fe200078f28ff */
[----:B------:R-:W-:Y:S01]  /*a690*/  UMOV UR4, 0x400 ;  /* 0x0000040000047882 */ /* 0x000fe20000000000 */
[----:B------:R-:W-:Y:S01]  /*a6a0*/  ISETP.NE.AND P0, PT, R2, 0x40, PT ;  /* 0x000000400200780c */ /* 0x000fe20003f05270 */
[----:B------:R-:W-:Y:S01]  /*a6b0*/  UIADD3 UR4, UR4, 0x220, URZ ;  /* 0x0000022004047890 */ /* 0x000fe2000fffe03f */
[----:B------:R-:W-:Y:S01]  /*a6c0*/  SHF.R.S32.HI R3, RZ, 0x5, R3 ;  /* 0x00000005ff037819 */ /* 0x000fe20000011403 */
[----:B------:R-:W-:Y:S01]  /*a6d0*/  BSSY B0, `(.L_x_20768) ;  /* 0x0000023000007945 */ /* 0x000fe20003800000 */
[C---:B------:R-:W-:Y:S02]  /*a6e0*/  ISETP.GT.AND P1, PT, R28.reuse, 0x3f, PT ;  /* 0x0000003f1c00780c */ /* 0x040fe40003f24270 */
[C---:B------:R-:W-:Y:S01]  /*a6f0*/  ISETP.GT.AND P3, PT, R28.reuse, 0x1f, PT ;  /* 0x0000001f1c00780c */ /* 0x040fe20003f64270 */
[----:B------:R-:W-:Y:S01]  /*a700*/  IMAD R2, R3, 0x100, R0 ;  /* 0x0000010003027824 */ /* 0x000fe200078e0200 */
[----:B------:R-:W-:-:S02]  /*a710*/  LOP3.LUT R3, R28, 0xffffffe0, RZ, 0xc0, !PT ;  /* 0xffffffe01c037812 */ /* 0x000fc400078ec0ff */
[----:B------:R-:W-:Y:S02]  /*a720*/  ISETP.GT.U32.AND P4, PT, R4, 0x3e, PT ;  /* 0x0000003e0400780c */ /* 0x000fe40003f84070 */
[----:B------:R-:W-:Y:S01]  /*a730*/  ISETP.NE.AND P2, PT, R3, 0x20, PT ;  /* 0x000000200300780c */ /* 0x000fe20003f45270 */
        /* <DEDUP_REMOVED lines=15> */
[----:B------:R-:W4:Y:S04]  /*a830*/  LDS R5, [R2+0x180] ;  /* 0x0001800002057984 */ /* 0x000f280000000800 */
[----:B------:R-:W3:Y:S04]  /*a840*/  LDS R8, [R2+0x200] ;  /* 0x0002000002087984 */ /* 0x000ee80000000800 */
[----:B------:R-:W3:Y:S04]  /*a850*/  LDS R7, [R2+0x280] ;  /* 0x0002800002077984 */ /* 0x000ee80000000800 */
[----:B------:R-:W3:Y:S04]  /*a860*/  LDS R9, [R2+0x300] ;  /* 0x0003000002097984 */ /* 0x000ee80000000800 */
[----:B------:R-:W3:Y:S01]  /*a870*/  LDS R10, [R2+0x380] ;  /* 0x00038000020a7984 */ /* 0x000ee20000000800 */
[----:B0-----:R-:W-:Y:S01]  /*a880*/  FADD.FTZ R19, R19, R4 ;  /* 0x0000000413137221 */ /* 0x001fe20000010000 */
[----:B-1----:R-:W-:Y:S01]  /*a890*/  FADD.FTZ R18, R18, R3 ;  /* 0x0000000312127221 */ /* 0x002fe20000010000 */
[----:B--2---:R-:W-:Y:S01]  /*a8a0*/  FADD.FTZ R17, R17, R6 ;  /* 0x0000000611117221 */ /* 0x004fe20000010000 */
[----:B----4-:R-:W-:Y:S01]  /*a8b0*/  FADD.FTZ R16, R16, R5 ;  /* 0x0000000510107221 */ /* 0x010fe20000010000 */
[----:B---3--:R-:W-:Y:S01]  /*a8c0*/  FADD.FTZ R15, R15, R8 ;  /* 0x000000080f0f7221 */ /* 0x008fe20000010000 */
[----:B------:R-:W-:Y:S01]  /*a8d0*/  FADD.FTZ R14, R14, R7 ;  /* 0x000000070e0e7221 */ /* 0x000fe20000010000 */
[----:B------:R-:W-:Y:S01]  /*a8e0*/  FADD.FTZ R12, R12, R9 ;  /* 0x000000090c0c7221 */ /* 0x000fe20000010000 */
[----:B------:R-:W-:-:S07]  /*a8f0*/  FADD.FTZ R13, R13, R10 ;  /* 0x0000000a0d0d7221 */ /* 0x000fce0000010000 */
.L_x_20769:
[----:B------:R-:W-:Y:S05]  /*a900*/  BSYNC B0 ;  /* 0x0000000000007941 */ /* 0x000fea0003800000 */
.L_x_20768:
        /* <DEDUP_REMOVED lines=14> */
[----:B------:R-:W4:Y:S04]  /*a9f0*/  LDS R6, [R2+0x100] ;  /* 0x0001000002067984 */ /* 0x000f280000000800 */
[----:B------:R-:W3:Y:S04]  /*aa00*/  LDS R5, [R2+0x180] ;  /* 0x0001800002057984 */ /* 0x000ee80000000800 */
[----:B------:R-:W3:Y:S04]  /*aa10*/  LDS R8, [R2+0x200] ;  /* 0x0002000002087984 */ /* 0x000ee80000000800 */
[----:B------:R-:W3:Y:S04]  /*aa20*/  LDS R7, [R2+0x280] ;  /* 0x0002800002077984 */ /* 0x000ee80000000800 */
[----:B------:R-:W3:Y:S04]  /*aa30*/  LDS R9, [R2+0x300] ;  /* 0x0003000002097984 */ /* 0x000ee80000000800 */
[----:B------:R-:W3:Y:S01]  /*aa40*/  LDS R10, [R2+0x380] ;  /* 0x00038000020a7984 */ /* 0x000ee20000000800 */
[----:B01----:R-:W-:Y:S01]  /*aa50*/  FADD.FTZ R19, R19, R4 ;  /* 0x0000000413137221 */ /* 0x003fe20000010000 */
[----:B--2---:R-:W-:Y:S01]  /*aa60*/  FADD.FTZ R18, R18, R3 ;  /* 0x0000000312127221 */ /* 0x004fe20000010000 */
[----:B----4-:R-:W-:Y:S01]  /*aa70*/  FADD.FTZ R17, R17, R6 ;  /* 0x0000000611117221 */ /* 0x010fe20000010000 */
[----:B---3--:R-:W-:Y:S01]  /*aa80*/  FADD.FTZ R16, R16, R5 ;  /* 0x0000000510107221 */ /* 0x008fe20000010000 */
[----:B------:R-:W-:Y:S01]  /*aa90*/  FADD.FTZ R15, R15, R8 ;  /* 0x000000080f0f7221 */ /* 0x000fe20000010000 */
[----:B------:R-:W-:Y:S01]  /*aaa0*/  FADD.FTZ R14, R14, R7 ;  /* 0x000000070e0e7221 */ /* 0x000fe20000010000 */
[----:B------:R-:W-:Y:S01]  /*aab0*/  FADD.FTZ R12, R12, R9 ;  /* 0x000000090c0c7221 */ /* 0x000fe20000010000 */
[----:B------:R-:W-:-:S07]  /*aac0*/  FADD.FTZ R13, R13, R10 ;  /* 0x0000000a0d0d7221 */ /* 0x000fce0000010000 */
.L_x_20771:
[----:B------:R-:W-:Y:S05]  /*aad0*/  BSYNC B0 ;  /* 0x0000000000007941 */ /* 0x000fea0003800000 */
.L_x_20770:
[----:B------:R-:W-:Y:S06]  /*aae0*/  BAR.SYNC.DEFER_BLOCKING 0x0 ;  /* 0x0000000000007b1d */ /* 0x000fec0000010000 */
[----:B------:R-:W-:Y:S05]  /*aaf0*/  @P4 EXIT ;  /* 0x000000000000494d */ /* 0x000fea0003800000 */
[----:B------:R-:W2:Y:S01]  /*ab00*/  S2UR UR5, SR_CTAID.Y ;  /* 0x00000000000579c3 */ /* 0x000ea20000002600 */
[----:B------:R-:W-:Y:S01]  /*ab10*/  ULDC UR6, c[0x0][0x14] ;  /* 0x0000050000067ab9 */ /* 0x000fe20000000800 */
[----:B------:R-:W-:Y:S01]  /*ab20*/  ULDC UR4, c[0x0][0xc] ;  /* 0x0000030000047ab9 */ /* 0x000fe20000000800 */
[----:B------:R-:W-:Y:S01]  /*ab30*/  VIADD R3, R0, 0x20 ;  /* 0x0000002000037836 */ /* 0x000fe20000000000 */
[----:B01----:R-:W-:Y:S01]  /*ab40*/  F2FP.BF16.F32.PACK_AB R16, R16, R17 ;  /* 0x000000111010723e */ /* 0x003fe200000010ff */
[----:B------:R-:W-:Y:S01]  /*ab50*/  VIADD R6, R0, 0x40 ;  /* 0x0000004000067836 */ /* 0x000fe20000000000 */
[----:B------:R-:W-:Y:S01]  /*ab60*/  F2FP.BF16.F32.PACK_AB R14, R14, R15 ;  /* 0x0000000f0e0e723e */ /* 0x000fe200000010ff */
[----:B------:R-:W-:Y:S01]  /*ab70*/  VIADD R9, R0, 0x80 ;  /* 0x0000008000097836 */ /* 0x000fe20000000000 */
[----:B------:R-:W0:Y:S01]  /*ab80*/  S2UR UR7, SR_CTAID.X ;  /* 0x00000000000779c3 */ /* 0x000e220000002500 */
[----:B------:R-:W-:-:S07]  /*ab90*/  F2FP.BF16.F32.PACK_AB R12, R13, R12 ;  /* 0x0000000c0d0c723e */ /* 0x000fce00000010ff */
[----:B------:R-:W1:Y:S01]  /*aba0*/  S2UR UR8, SR_CTAID.Z ;  /* 0x00000000000879c3 */ /* 0x000e620000002700 */
[----:B--2---:R-:W-:-:S04]  /*abb0*/  UIMAD UR4, UR5, UR4, URZ ;  /* 0x00000004050472a4 */ /* 0x004fc8000f8e023f */
[----:B------:R-:W-:Y:S02]  /*abc0*/  UIMAD UR4, UR4, UR6, URZ ;  /* 0x00000006040472a4 */ /* 0x000fe4000f8e023f */
[----:B0-----:R-:W-:Y:S02]  /*abd0*/  UIMAD UR5, UR7, UR6, URZ ;  /* 0x00000006070572a4 */ /* 0x001fe4000f8e023f */
[----:B------:R-:W-:Y:S02]  /*abe0*/  USHF.L.U32 UR4, UR4, 0x8, URZ ;  /* 0x0000000804047899 */ /* 0x000fe4000800063f */
[----:B------:R-:W-:Y:S02]  /*abf0*/  USHF.L.U32 UR5, UR5, 0x8, URZ ;  /* 0x0000000805057899 */ /* 0x000fe4000800063f */
[----:B------:R-:W-:Y:S02]  /*ac00*/  USHF.R.S32.HI UR7, URZ, 0x1f, UR4 ;  /* 0x0000001f3f077899 */ /* 0x000fe40008011404 */
[----:B-1----:R-:W-:-:S02]  /*ac10*/  USHF.L.U32 UR6, UR8, 0x8, URZ ;  /* 0x0000000808067899 */ /* 0x002fc4000800063f */
[----:B------:R-:W-:Y:S02]  /*ac20*/  USHF.R.S32.HI UR8, URZ, 0x1f, UR5 ;  /* 0x0000001f3f087899 */ /* 0x000fe40008011405 */
        /* <DEDUP_REMOVED lines=22> */
[C---:B------:R-:W-:Y:S02]  /*ad90*/  LEA R10, P0, R11.reuse, UR8, 0x1 ;  /* 0x000000080b0a7c11 */ /* 0x040fe4000f8008ff */
[----:B------:R-:W-:Y:S01]  /*ada0*/  LEA.HI.X R9, R20, UR9, R21, 0x1, P1 ;  /* 0x0000000914097c11 */ /* 0x000fe200088f0c15 */
[C---:B------:R-:W-:Y:S01]  /*adb0*/  VIADD R20, R0.reuse, 0xa0 ;  /* 0x000000a000147836 */ /* 0x040fe20000000000 */
[----:B------:R-:W-:Y:S01]  /*adc0*/  LEA.HI.X R11, R11, UR9, R22, 0x1, P0 ;  /* 0x000000090b0b7c11 */ /* 0x000fe200080f0c16 */
[C---:B------:R-:W-:Y:S02]  /*add0*/  VIADD R21, R0.reuse, 0xc0 ;  /* 0x000000c000157836 */ /* 0x040fe40000000000 */
[----:B------:R-:W-:Y:S01]  /*ade0*/  VIADD R22, R0, 0xe0 ;  /* 0x000000e000167836 */ /* 0x000fe20000000000 */
[----:B------:R-:W-:Y:S02]  /*adf0*/  F2FP.BF16.F32.PACK_AB R0, R18, R19 ;  /* 0x000000131200723e */ /* 0x000fe400000010ff */
[----:B------:R-:W-:-:S02]  /*ae00*/  IADD3 R27, P0, R20, UR4, RZ ;  /* 0x00000004141b7c10 */ /* 0x000fc4000ff1e0ff */
[C---:B------:R-:W-:Y:S01]  /*ae10*/  IADD3 R25, P1, R21.reuse, UR4, RZ ;  /* 0x0000000415197c10 */ /* 0x040fe2000ff3e0ff */
[----:B------:R0:W-:Y:S01]  /*ae20*/  STG.E.U16 desc[UR10][R2.64], R0 ;  /* 0x0000000002007986 */ /* 0x0001e2000c10150a */
[----:B------:R-:W-:Y:S02]  /*ae30*/  PRMT R17, R0, 0x7632, R17 ;  /* 0x0000763200117816 */ /* 0x000fe40000000011 */
[----:B------:R-:W-:Y:S02]  /*ae40*/  IADD3 R23, P2, R22, UR4, RZ ;  /* 0x0000000416177c10 */ /* 0x000fe4000ff5e0ff */
[----:B------:R-:W-:Y:S01]  /*ae50*/  LEA.HI.X.SX32 R28, R20, UR7, 0x1, P0 ;  /* 0x00000007141c7c11 */ /* 0x000fe200080f0eff */
[----:B------:R-:W-:Y:S01]  /*ae60*/  STG.E.U16 desc[UR10][R4.64], R17 ;  /* 0x0000001104007986 */ /* 0x000fe2000c10150a */
[----:B------:R-:W-:Y:S02]  /*ae70*/  LEA.HI.X.SX32 R26, R21, UR7, 0x1, P1 ;  /* 0x00000007151a7c11 */ /* 0x000fe400088f0eff */
[----:B------:R-:W-:Y:S01]  /*ae80*/  LEA R18, P0, R27, UR8, 0x1 ;  /* 0x000000081b127c11 */ /* 0x000fe2000f8008ff */
[----:B------:R-:W-:Y:S01]  /*ae90*/  STG.E.U16 desc[UR10][R6.64], R16 ;  /* 0x0000001006007986 */ /* 0x000fe2000c10150a */
[----:B------:R-:W-:-:S02]  /*aea0*/  LEA R20, P1, R25, UR8, 0x1 ;  /* 0x0000000819147c11 */ /* 0x000fc4000f8208ff */
[----:B0-----:R-:W-:Y:S02]  /*aeb0*/  PRMT R3, R16, 0x7632, R3 ;  /* 0x0000763210037816 */ /* 0x001fe40000000003 */
[----:B------:R-:W-:Y:S02]  /*aec0*/  LEA.HI.X.SX32 R24, R22, UR7, 0x1, P2 ;  /* 0x0000000716187c11 */ /* 0x000fe400090f0eff */
[----:B------:R-:W-:Y:S01]  /*aed0*/  LEA R22, P2, R23, UR8, 0x1 ;  /* 0x0000000817167c11 */ /* 0x000fe2000f8408ff */
[----:B------:R0:W-:Y:S01]  /*aee0*/  STG.E.U16 desc[UR10][R8.64], R3 ;  /* 0x0000000308007986 */ /* 0x0001e2000c10150a */
[----:B------:R-:W-:Y:S02]  /*aef0*/  LEA.HI.X R19, R27, UR9, R28, 0x1, P0 ;  /* 0x000000091b137c11 */ /* 0x000fe400080f0c1c */
[----:B------:R-:W-:Y:S01]  /*af00*/  LEA.HI.X R21, R25, UR9, R26, 0x1, P1 ;  /* 0x0000000919157c11 */ /* 0x000fe200088f0c1a */
[----:B------:R1:W-:Y:S01]  /*af10*/  STG.E.U16 desc[UR10][R10.64], R14 ;  /* 0x0000000e0a007986 */ /* 0x0003e2000c10150a */
[----:B------:R-:W-:-:S02]  /*af20*/  LEA.HI.X R23, R23, UR9, R24, 0x1, P2 ;  /* 0x0000000917177c11 */ /* 0x000fc400090f0c18 */
[----:B0-----:R-:W-:Y:S02]  /*af30*/  PRMT R9, R14, 0x7632, R9 ;  /* 0x000076320e097816 */ /* 0x001fe40000000009 */
[----:B-1----:R-:W-:-:S03]  /*af40*/  PRMT R11, R12, 0x7632, R11 ;  /* 0x000076320c0b7816 */ /* 0x002fc6000000000b */
[----:B------:R-:W-:Y:S04]  /*af50*/  STG.E.U16 desc[UR10][R18.64], R9 ;  /* 0x0000000912007986 */ /* 0x000fe8000c10150a */
[----:B------:R-:W-:Y:S04]  /*af60*/  STG.E.U16 desc[UR10][R20.64], R12 ;  /* 0x0000000c14007986 */ /* 0x000fe8000c10150a */
[----:B------:R-:W-:Y:S01]  /*af70*/  STG.E.U16 desc[UR10][R22.64], R11 ;  /* 0x0000000b16007986 */ /* 0x000fe2000c10150a */
[----:B------:R-:W-:Y:S05]  /*af80*/  EXIT ;  /* 0x000000000000794d */ /* 0x000fea0003800000 */
.L_x_20717:
[----:B------:R-:W-:Y:S01]  /*af90*/  BSSY B1, `(.L_x_20772) ;  /* 0x0000007000017945 */ /* 0x000fe20003800000 */
[----:B------:R-:W-:Y:S02]  /*afa0*/  IMAD.MOV.U32 R46, RZ, RZ, 0x2 ;  /* 0x00000002ff2e7424 */ /* 0x000fe400078e00ff */
[----:B------:R-:W-:Y:S02]  /*afb0*/  IMAD.MOV.U32 R47, RZ, RZ, 0x1f ;  /* 0x0000001fff2f7424 */ /* 0x000fe400078e00ff */
[----:B------:R-:W-:-:S07]  /*afc0*/  IMAD.MOV.U32 R45, RZ, RZ, -0x1 ;  /* 0xffffffffff2d7424 */ /* 0x000fce00078e00ff */
[----:B------:R-:W-:Y:S05]  /*afd0*/  WARPSYNC.COLLECTIVE R45, `(.L_x_20773) ;  /* 0x000000002d087348 */ /* 0x000fea0003c00000 */
[----:B------:R0:W1:Y:S02]  /*afe0*/  SHFL.BFLY P0, R42, R40, R46, R47 ;  /* 0x0c00002e282a7389 */ /* 0x000064000000002f */
[----:B01----:R-:W-:Y:S01]  /*aff0*/  ENDCOLLECTIVE ;  /* 0x000000000000791b */ /* 0x003fe20003800000 */
.L_x_20773:
[----:B------:R-:W-:Y:S05]  /*b000*/  BSYNC B1 ;  /* 0x0000000000017941 */ /* 0x000fea0003800000 */
.L_x_20772:
[----:B------:R-:W-:Y:S02]  /*b010*/  IMAD.MOV.U32 R41, RZ, RZ, R42 ;  /* 0x000000ffff297224 */ /* 0x000fe400078e002a */
[----:B------:R-:W-:Y:S02]  /*b020*/  IMAD.MOV.U32 R46, RZ, RZ, 0x1 ;  /* 0x00000001ff2e7424 */ /* 0x000fe400078e00ff */
[----:B------:R-:W-:Y:S01]  /*b030*/  FADD.FTZ R41, R40, R41 ;  /* 0x0000002928297221 */ /* 0x000fe20000010000 */
[----:B------:R-:W-:Y:S02]  /*b040*/  IMAD.MOV.U32 R47, RZ, RZ, 0x1f ;  /* 0x0000001fff2f7424 */ /* 0x000fe400078e00ff */
[----:B------:R-:W-:Y:S02]  /*b050*/  IMAD.MOV.U32 R45, RZ, RZ, -0x1 ;  /* 0xffffffffff2d7424 */ /* 0x000fe400078e00ff */
[----:B------:R-:W-:-:S07]  /*b060*/  IMAD.MOV.U32 R40, RZ, RZ, R41 ;  /* 0x000000ffff287224 */ /* 0x000fce00078e0029 */
[----:B------:R-:W-:Y:S05]  /*b070*/  WARPSYNC.COLLECTIVE R45, `(.L_x_20774) ;  /* 0x000000002d087348 */ /* 0x000fea0003c00000 */
[----:B------:R0:W1:Y:S02]  /*b080*/  SHFL.BFLY P0, R42, R40, R46, R47 ;  /* 0x0c00002e282a7389 */ /* 0x000064000000002f */
[----:B01----:R-:W-:Y:S01]  /*b090*/  ENDCOLLECTIVE ;  /* 0x000000000000791b */ /* 0x003fe20003800000 */
.L_x_20774:
[----:B------:R-:W-:Y:S05]  /*b0a0*/  BRA `(.L_x_20775) ;  /* 0xffffff8c00d47947 */ /* 0x000fea000383ffff */
.L_x_20721:
[----:B------:R-:W-:Y:S01]  /*b0b0*/  BSSY B1, `(.L_x_20776) ;  /* 0x0000007000017945 */ /* 0x000fe20003800000 */
[----:B------:R-:W-:Y:S02]  /*b0c0*/  IMAD.MOV.U32 R46, RZ, RZ, 0x2 ;  /* 0x00000002ff2e7424 */ /* 0x000fe400078e00ff */
[----:B------:R-:W-:Y:S02]  /*b0d0*/  IMAD.MOV.U32 R47, RZ, RZ, 0x1f ;  /* 0x0000001fff2f7424 */ /* 0x000fe400078e00ff */
[----:B------:R-:W-:-:S07]  /*b0e0*/  IMAD.MOV.U32 R45, RZ, RZ, -0x1 ;  /* 0xffffffffff2d7424 */ /* 0x000fce00078e00ff */
[----:B------:R-:W-:Y:S05]  /*b0f0*/  WARPSYNC.COLLECTIVE R45, `(.L_x_20777) ;  /* 0x000000002d087348 */ /* 0x000fea0003c00000 */
[----:B------:R0:W1:Y:S02]  /*b100*/  SHFL.BFLY P0, R42, R40, R46, R47 ;  /* 0x0c00002e282a7389 */ /* 0x000064000000002f */
[----:B01----:R-:W-:Y:S01]  /*b110*/  ENDCOLLECTIVE ;  /* 0x000000000000791b */ /* 0x003fe20003800000 */
.L_x_20777:
[----:B------:R-:W-:Y:S05]  /*b120*/  BSYNC B1 ;  /* 0x0000000000017941 */ /* 0x000fea0003800000 */
.L_x_20776:
        /* <DEDUP_REMOVED lines=9> */
.L_x_20778:
[----:B------:R-:W-:Y:S05]  /*b1c0*/  BRA `(.L_x_20779) ;  /* 0xffffffac00a87947 */ /* 0x000fea000383ffff */
.L_x_20725:
        /* <DEDUP_REMOVED lines=8> */
.L_x_20781:
[----:B------:R-:W-:Y:S05]  /*b250*/  BSYNC B0 ;  /* 0x0000000000007941 */ /* 0x000fea0003800000 */
.L_x_20780:
        /* <DEDUP_REMOVED lines=9> */
.L_x_20782:
[----:B------:R-:W-:Y:S02]  /*b2f0*/  IMAD.MOV.U32 R46, RZ, RZ, 0x4 ;  /* 0x00000004ff2e7424 */ /* 0x000fe400078e00ff */
[----:B------:R-:W-:-:S05]  /*b300*/  IMAD.MOV.U32 R2, RZ, RZ, R42 ;  /* 0x000000ffff027224 */ /* 0x000fca00078e002a */
[----:B------:R-:W-:-:S05]  /*b310*/  FMNMX.FTZ R5, R3, R2, !PT ;  /* 0x0000000203057209 */ /* 0x000fca0007810000 */
[----:B------:R-:W-:-:S07]  /*b320*/  IMAD.MOV.U32 R40, RZ, RZ, R5 ;  /* 0x000000ffff287224 */ /* 0x000fce00078e0005 */
[----:B------:R-:W-:Y:S05]  /*b330*/  WARPSYNC.COLLECTIVE R45, `(.L_x_20783) ;  /* 0x000000002d087348 */ /* 0x000fea0003c00000 */
[----:B------:R0:W1:Y:S02]  /*b340*/  SHFL.BFLY P0, R42, R40, R46, R47 ;  /* 0x0c00002e282a7389 */ /* 0x000064000000002f */
[----:B01----:R-:W-:Y:S01]  /*b350*/  ENDCOLLECTIVE ;  /* 0x000000000000791b */ /* 0x003fe20003800000 */
.L_x_20783:
[----:B------:R-:W-:Y:S01]  /*b360*/  IMAD.MOV.U32 R2, RZ, RZ, R42 ;  /* 0x000000ffff027224 */ /* 0x000fe200078e002a */
[----:B------:R-:W-:Y:S06]  /*b370*/  BRA `(.L_x_20784) ;  /* 0xffffffac00c87947 */ /* 0x000fec000383ffff */
.L_x_20785:
        /* <DEDUP_REMOVED lines=16> */
.L_x_29929:


//--------------------- .text._ZN4vllm25paged_attention_v2_kernelI13__nv_bfloat16S1_Li192ELi8ELi128ELNS_18Fp8KVCacheDataTypeE0ELb0ELi512EEEvPfS3_PT_PKS4_PKT0_SA_ifPKiSC_iPKfiiiSE_SE_iiiii --------------------------
	.section	.text._ZN4vllm25paged_attention_v2_kernelI13__nv_bfloat16S1_Li192ELi8ELi128ELNS_18Fp8KVCacheDataTypeE0ELb0ELi512EEEvPfS3_PT_PKS4_PKT0_SA_ifPKiSC_iPKfiiiSE_SE_iiiii,"ax",@progbits
	.align	128
        .global         _ZN4vllm25paged_attention_v2_kernelI13__nv_bfloat16S1_Li192ELi8ELi128ELNS_18Fp8KVCacheDataTypeE0ELb0ELi512EEEvPfS3_PT_PKS4_PKT0_SA_ifPKiSC_iPKfiiiSE_SE_iiiii
        .type           _ZN4vllm25paged_attention_v2_kernelI13__nv_bfloat16S1_Li192ELi8ELi128ELNS_18Fp8KVCacheDataTypeE0ELb0ELi512EEEvPfS3_PT_PKS4_PKT0_SA_ifPKiSC_iPKfiiiSE_SE_iiiii,@function
        .size           _ZN4vllm25paged_attention_v2_kernelI13__nv_bfloat16S1_Li192ELi8ELi128ELNS_18Fp8KVCacheDataTypeE0ELb0ELi512EEEvPfS3_PT_PKS4_PKT0_SA_ifPKiSC_iPKfiiiSE_SE_iiiii,(.L_x_29930 - _ZN4vllm25paged_attention_v2_kernelI13__nv_bfloat16S1_Li192ELi8ELi128ELNS_18Fp8KVCacheDataTypeE0ELb0ELi512EEEvPfS3_PT_PKS4_PKT0_SA_ifPKiSC_iPKfiiiSE_SE_iiiii)
        .other          _ZN4vllm25paged_attention_v2_kernelI13__nv_bfloat16S1_Li192ELi8ELi128ELNS_18Fp8KVCacheDataTypeE0ELb0ELi512EEEvPfS3_PT_PKS4_PKT0_SA_ifPKiSC_iPKfiiiSE_SE_iiiii,@"STO_CUDA_ENTRY STV_DEFAULT"
_ZN4vllm25paged_attention_v2_kernelI13__nv_bfloat16S1_Li192ELi8ELi128ELNS_18Fp8KVCacheDataTypeE0ELb0ELi512EEEvPfS3_PT_PKS4_PKT0_SA_ifPKiSC_iPKfiiiSE_SE_iiiii:
.text._ZN4vllm25paged_attention_v2_kernelI13__nv_bfloat16S1_Li192ELi8ELi128ELNS_18Fp8KVCacheDataTypeE0ELb0ELi512EEEvPfS3_PT_PKS4_PKT0_SA_ifPKiSC_iPKfiiiSE_SE_iiiii:
        /* <DEDUP_REMOVED lines=28> */
[----:B------:R-:W-:Y:S02]  /*01c0*/  IMAD.SHL.U32 R99, R108, 0x40, RZ ;  /* 0x000000406c637824 */ /* 0x000fe400078e00ff */
        /* <DEDUP_REMOVED lines=27> */
[----:B------:R-:W-:-:S03]  /*0380*/  IABS R4, R9 ;  /* 0x0000000900047213 */ /* 0x000fc60000000000 */
        /* <DEDUP_REMOVED lines=12> */
[----:B------:R-:W-:Y:S01]  /*0450*/  VIADDMNMX R102, R99, 0x40, R3, PT ;  /* 0x0000004063667846 */ /* 0x000fe20003800103 */
[----:B------:R-:W-:Y:S01]  /*0460*/  @!P1 VIADD R5, R5, 0x1 ;  /* 0x0000000105059836 */ /* 0x000fe20000000000 */
[----:B------:R-:W-:-:S02]  /*0470*/  ISETP.NE.AND P1, PT, R10, RZ, PT ;  /* 0x000000ff0a00720c */ /* 0x000fc40003f25270 */
[----:B------:R-:W-:Y:S01]  /*0480*/  ISETP.GE.U32.AND P0, PT, R4, R7, PT ;  /* 0x000000070400720c */ /* 0x000fe20003f06070 */
[----:B------:R-:W-:-:S04]  /*0490*/  IMAD.IADD R3, R102, 0x1, -R99 ;  /* 0x0000000166037824 */ /* 0x000fc800078e0a63 */
[----:B------:R-:W-:Y:S01]  /*04a0*/  IMAD R4, R3, 0x8, R6 ;  /* 0x0000000803047824 */ /* 0x000fe200078e0206 */
[----:B0-----:R-:W-:-:S04]  /*04b0*/  SHF.R.S32.HI R3, RZ, 0x1f, R2 ;  /* 0x0000001fff037819 */ /* 0x001fc80000011402 */
[----:B------:R-:W-:Y:S02]  /*04c0*/  VIMNMX R101, R103, R4, PT ;  /* 0x0000000467657248 */ /* 0x000fe40003fe0100 */
[-C--:B------:R-:W-:Y:S01]  /*04d0*/  LEA.HI R4, R3, R2.reuse, RZ, 0x2 ;  /* 0x0000000203047211 */ /* 0x080fe200078f10ff */
[----:B------:R-:W-:Y:S01]  /*04e0*/  @P0 VIADD R5, R5, 0x1 ;  /* 0x0000000105050836 */ /* 0x000fe20000000000 */
[----:B------:R-:W-:Y:S01]  /*04f0*/  ISETP.GT.AND P0, PT, R2, 0x5f, PT ;  /* 0x0000005f0200780c */ /* 0x000fe20003f04270 */
[----:B------:R-:W-:Y:S01]  /*0500*/  IMAD.IADD R101, R101, 0x1, -R6 ;  /* 0x0000000165657824 */ /* 0x000fe200078e0a06 */
[----:B------:R-:W-:Y:S01]  /*0510*/  LEA.HI R32, R3, R2, RZ, 0x5 ;  /* 0x0000000203207211 */ /* 0x000fe200078f28ff */
[----:B------:R-:W-:Y:S01]  /*0520*/  IMAD.MOV.U32 R0, RZ, RZ, R5 ;  /* 0x000000ffff007224 */ /* 0x000fe200078e0005 */
[----:B------:R-:W-:Y:S02]  /*0530*/  LOP3.LUT R5, R4, 0xfffffffc, RZ, 0xc0, !PT ;  /* 0xfffffffc04057812 */ /* 0x000fe400078ec0ff */
[----:B------:R-:W-:Y:S01]  /*0540*/  SHF.R.S32.HI R35, RZ, 0x2, R4 ;  /* 0x00000002ff237819 */ /* 0x000fe20000011404 */
[----:B------:R-:W-:Y:S01]  /*0550*/  @!P2 IMAD.MOV R0, RZ, RZ, -R0 ;  /* 0x000000ffff00a224 */ /* 0x000fe200078e0a00 */
[----:B------:R-:W-:Y:S01]  /*0560*/  @!P1 LOP3.LUT R0, RZ, R10, RZ, 0x33, !PT ;  /* 0x0000000aff009212 */ /* 0x000fe200078e33ff */
[----:B------:R-:W-:-:S04]  /*0570*/  IMAD.IADD R100, R2, 0x1, -R5 ;  /* 0x0000000102647824 */ /* 0x000fc800078e0a05 */
[----:B------:R-:W-:Y:S05]  /*0580*/  @P0 BRA `(.L_x_20787) ;  /* 0x0000000400200947 */ /* 0x000fea0003800000 */
        /* <DEDUP_REMOVED lines=14> */
[----:B------:R-:W-:Y:S01]  /*0670*/  IMAD R7, R35, 0x4, R100 ;  /* 0x0000000423077824 */ /* 0x000fe200078e0264 */
[----:B------:R-:W-:Y:S01]  /*0680*/  MOV R4, 0x400 ;  /* 0x0000040000047802 */ /* 0x000fe20000000f00 */
[----:B------:R-:W-:Y:S02]  /*0690*/  ULDC.64 UR4, c[0x0][0x228] ;  /* 0x00008a0000047ab9 */ /* 0x000fe40000000a00 */
[----:B------:R-:W-:-:S05]  /*06a0*/  IMAD.SHL.U32 R7, R7, 0x2, RZ ;  /* 0x0000000207077824 */ /* 0x000fca00078e00ff */
[----:B------:R-:W-:Y:S02]  /*06b0*/  SHF.R.S32.HI R8, RZ, 0x1f, R7 ;  /* 0x0000001fff087819 */ /* 0x000fe40000011407 */
[----:B------:R-:W-:-:S04]  /*06c0*/  IADD3 R15, P0, P2, R7, R3, R6 ;  /* 0x00000003070f7210 */ /* 0x000fc80007a1e006 */
[----:B------:R-:W-:Y:S02]  /*06d0*/  IADD3.X R8, R8, R10, R13, P0, P2 ;  /* 0x0000000a08087210 */ /* 0x000fe400007e440d */
[----:B------:R-:W-:-:S04]  /*06e0*/  LEA R12, P0, R15, UR4, 0x1 ;  /* 0x000000040f0c7c11 */ /* 0x000fc8000f8008ff */
[----:B------:R-:W-:Y:S02]  /*06f0*/  LEA.HI.X R15, R15, UR5, R8, 0x1, P0 ;  /* 0x000000050f0f7c11 */ /* 0x000fe400080f0c08 */
[----:B0-----:R-:W-:Y:S01]  /*0700*/  LEA R7, R9, R4, 0x18 ;  /* 0x0000000409077211 */ /* 0x001fe200078ec0ff */
[----:B------:R-:W-:-:S04]  /*0710*/  IMAD.MOV.U32 R9, RZ, RZ, R35 ;  /* 0x000000ffff097224 */ /* 0x000fc800078e0023 */
[----:B------:R-:W-:Y:S02]  /*0720*/  IMAD R4, R100, 0x60, R7 ;  /* 0x0000006064047824 */ /* 0x000fe400078e0207 */
[----:B------:R-:W-:Y:S02]  /*0730*/  IMAD.MOV.U32 R7, RZ, RZ, R5 ;  /* 0x000000ffff077224 */ /* 0x000fe400078e0005 */
[----:B------:R-:W-:-:S07]  /*0740*/  IMAD R8, R35, 0x4, R4 ;  /* 0x0000000423087824 */ /* 0x000fce00078e0204 */
.L_x_20790:
        /* <DEDUP_REMOVED lines=11> */
.L_x_20789:
[----:B------:R-:W-:Y:S05]  /*0800*/  BSYNC B1 ;  /* 0x0000000000017941 */ /* 0x000fea0003800000 */
.L_x_20788:
[----:B------:R-:W-:Y:S05]  /*0810*/  @!P1 BRA `(.L_x_20787) ;  /* 0x00000000007c9947 */ /* 0x000fea0003800000 */
[----:B------:R-:W0:Y:S01]  /*0820*/  S2R R8, SR_CgaCtaId ;  /* 0x0000000000087919 */ /* 0x000e220000008800 */
[----:B------:R-:W1:Y:S01]  /*0830*/  LDC.64 R4, c[0x0][0x228] ;  /* 0x00008a00ff047b82 */ /* 0x000e620000000a00 */
[----:B------:R-:W-:Y:S02]  /*0840*/  MOV R7, 0x400 ;  /* 0x0000040000077802 */ /* 0x000fe40000000f00 */
[----:B------:R-:W-:-:S05]  /*0850*/  IADD3 R6, P0, R3, R6, RZ ;  /* 0x0000000603067210 */ /* 0x000fca0007f1e0ff */
[----:B------:R-:W-:Y:S01]  /*0860*/  IMAD.X R10, R10, 0x1, R13, P0 ;  /* 0x000000010a0a7824 */ /* 0x000fe200000e060d */
[----:B0-----:R-:W-:-:S05]  /*0870*/  LEA R7, R8, R7, 0x18 ;  /* 0x0000000708077211 */ /* 0x001fca00078ec0ff */
[----:B------:R-:W-:Y:S01]  /*0880*/  IMAD R8, R100, 0x60, R7 ;  /* 0x0000006064087824 */ /* 0x000fe200078e0207 */
[C---:B-1----:R-:W-:Y:S01]  /*0890*/  LEA R7, P0, R6.reuse, R4, 0x1 ;  /* 0x0000000406077211 */ /* 0x042fe200078008ff */
[C---:B------:R-:W-:Y:S02]  /*08a0*/  IMAD R4, R9.reuse, 0x4, R100 ;  /* 0x0000000409047824 */ /* 0x040fe400078e0264 */
[C---:B------:R-:W-:Y:S01]  /*08b0*/  IMAD R3, R9.reuse, 0x4, R8 ;  /* 0x0000000409037824 */ /* 0x040fe200078e0208 */
[----:B------:R-:W-:Y:S01]  /*08c0*/  LEA.HI.X R16, R6, R5, R10, 0x1, P0 ;  /* 0x0000000506107211 */ /* 0x000fe200000f0c0a */
[----:B------:R-:W-:Y:S02]  /*08d0*/  VIADD R6, R9, 0xffffff80 ;  /* 0xffffff8009067836 */ /* 0x000fe40000000000 */
[----:B------:R-:W-:Y:S02]  /*08e0*/  IMAD.SHL.U32 R9, R4, 0x2, RZ ;  /* 0x0000000204097824 */ /* 0x000fe400078e00ff */
[----:B------:R-:W-:-:S07]  /*08f0*/  VIADD R3, R3, 0x100 ;  /* 0x0000010003037836 */ /* 0x000fce0000000000 */
.L_x_20791:
        /* <DEDUP_REMOVED lines=17> */
.L_x_20787:
[----:B------:R-:W-:Y:S05]  /*0a10*/  BSYNC B0 ;  /* 0x0000000000007941 */ /* 0x000fea0003800000 */
.L_x_20786:
[----:B------:R-:W-:Y:S01]  /*0a20*/  LEA.HI.SX32 R99, R32, R99, 0x1b ;  /* 0x0000006320637211 */ /* 0x000fe200078fdaff */
        /* <DEDUP_REMOVED lines=14> */
[----:B------:R-:W-:Y:S01]  /*0b10*/  SHF.R.S32.HI R4, RZ, 0x1f, R35 ;  /* 0x0000001fff047819 */ /* 0x000fe20000011423 */
[C---:B------:R-:W-:Y:S01]  /*0b20*/  VIADD R3, R100.reuse, 0x4 ;  /* 0x0000000464037836 */ /* 0x040fe20000000000 */
[----:B------:R-:W0:Y:S01]  /*0b30*/  S2R R38, SR_CgaCtaId ;  /* 0x0000000000267919 */ /* 0x000e220000008800 */
[C---:B------:R-:W-:Y:S01]  /*0b40*/  VIADD R5, R100.reuse, 0xc ;  /* 0x0000000c64057836 */ /* 0x040fe20000000000 */
[----:B------:R-:W-:Y:S01]  /*0b50*/  SHF.R.S32.HI R6, RZ, 0x1f, R97 ;  /* 0x0000001fff067819 */ /* 0x000fe20000011461 */
[----:B------:R-:W-:Y:S01]  /*0b60*/  VIADD R13, R100, 0x34 ;  /* 0x00000034640d7836 */ /* 0x000fe20000000000 */
        /* <DEDUP_REMOVED lines=16> */
[----:B------:R-:W-:Y:S01]  /*0c70*/  SHF.R.S32.HI R7, RZ, 0x1f, R92 ;  /* 0x0000001fff077819 */ /* 0x000fe2000001145c */
[----:B------:R-:W-:Y:S01]  /*0c80*/  IMAD.SHL.U32 R3, R3, 0x2, RZ ;  /* 0x0000000203037824 */ /* 0x000fe200078e00ff */
[----:B------:R-:W-:Y:S01]  /*0c90*/  SHF.R.S32.HI R23, RZ, 0x1f, R4 ;  /* 0x0000001fff177819 */ /* 0x000fe20000011404 */
[----:B------:R-:W-:Y:S01]  /*0ca0*/  IMAD.SHL.U32 R94, R4, 0x2, RZ ;  /* 0x00000002045e7824 */ /* 0x000fe200078e00ff */
[----:B------:R-:W-:Y:S01]  /*0cb0*/  SHF.R.S32.HI R25, RZ, 0x1f, R6 ;  /* 0x0000001fff197819 */ /* 0x000fe20000011406 */
[C---:B------:R-:W-:Y:S01]  /*0cc0*/  VIADD R18, R100.reuse, 0x50 ;  /* 0x0000005064127836 */ /* 0x040fe20000000000 */
[----:B------:R-:W-:Y:S01]  /*0cd0*/  LEA.HI R23, R23, R4, RZ, 0x2 ;  /* 0x0000000417177211 */ /* 0x000fe200078f10ff */
[----:B------:R-:W-:Y:S01]  /*0ce0*/  VIADD R21, R100, 0x5c ;  /* 0x0000005c64157836 */ /* 0x000fe20000000000 */
[----:B------:R-:W-:Y:S01]  /*0cf0*/  SHF.R.S32.HI R4, RZ, 0x1f, R3 ;  /* 0x0000001fff047819 */ /* 0x000fe20000011403 */
[----:B------:R-:W-:Y:S01]  /*0d00*/  IMAD.SHL.U32 R19, R18, 0x2, RZ ;  /* 0x0000000212137824 */ /* 0x000fe200078e00ff */
[----:B------:R-:W-:Y:S01]  /*0d10*/  LEA.HI R25, R25, R6, RZ, 0x2 ;  /* 0x0000000619197211 */ /* 0x000fe200078f10ff */
[----:B------:R-:W-:Y:S01]  /*0d20*/  IMAD.SHL.U32 R6, R6, 0x2, RZ ;  /* 0x0000000206067824 */ /* 0x000fe200078e00ff */
[----:B------:R-:W-:Y:S01]  /*0d30*/  LEA.HI R4, R4, R3, RZ, 0x3 ;  /* 0x0000000304047211 */ /* 0x000fe200078f18ff */
[----:B------:R-:W-:Y:S01]  /*0d40*/  ULDC UR4, c[0x0][0x270] ;  /* 0x00009c0000047ab9 */ /* 0x000fe20000000800 */
[----:B------:R-:W-:Y:S01]  /*0d50*/  SHF.R.S32.HI R5, RZ, 0x1f, R94 ;  /* 0x0000001fff057819 */ /* 0x000fe2000001145e */
[----:B------:R-:W1:Y:S01]  /*0d60*/  LDC R53, c[0x0][0x26c] ;  /* 0x00009b00ff357b82 */ /* 0x000e620000000800 */
        /* <DEDUP_REMOVED lines=9> */
[C---:B------:R-:W-:Y:S01]  /*0e00*/  VIADD R3, R100.reuse, 0x14 ;  /* 0x0000001464037836 */ /* 0x040fe20000000000 */
[----:B------:R-:W-:Y:S01]  /*0e10*/  LOP3.LUT R9, R9, 0xfffffff8, RZ, 0xc0, !PT ;  /* 0xfffffff809097812 */ /* 0x000fe200078ec0ff */
[----:B------:R-:W-:Y:S01]  /*0e20*/  VIADD R4, R100, 0x18 ;  /* 0x0000001864047836 */ /* 0x000fe20000000000 */
[----:B------:R-:W-:Y:S01]  /*0e30*/  LEA.HI R7, R7, R92, RZ, 0x3 ;  /* 0x0000005c07077211 */ /* 0x000fe200078f18ff */
[----:B------:R-:W-:Y:S01]  /*0e40*/  IMAD.IADD R94, R94, 0x1, -R5 ;  /* 0x000000015e5e7824 */ /* 0x000fe200078e0a05 */
[----:B------:R-:W-:Y:S01]  /*0e50*/  SHF.R.S32.HI R26, RZ, 0x1f, R3 ;  /* 0x0000001fff1a7819 */ /* 0x000fe20000011403 */
[----:B------:R-:W-:Y:S01]  /*0e60*/  IMAD.IADD R90, R6, 0x1, -R9 ;  /* 0x00000001065a7824 */ /* 0x000fe200078e0a09 */
[----:B------:R-:W-:Y:S01]  /*0e70*/  LOP3.LUT R7, R7, 0xfffffff8, RZ, 0xc0, !PT ;  /* 0xfffffff807077812 */ /* 0x000fe200078ec0ff */
        /* <DEDUP_REMOVED lines=8> */
[----:B------:R-:W-:Y:S01]  /*0f00*/  IMAD.IADD R92, R92, 0x1, -R7 ;  /* 0x000000015c5c7824 */ /* 0x000fe200078e0a07 */
[----:B------:R-:W-:Y:S01]  /*0f10*/  LEA.HI R27, R27, R4, RZ, 0x2 ;  /* 0x000000041b1b7211 */ /* 0x000fe200078f10ff */
[----:B------:R-:W-:Y:S01]  /*0f20*/  IMAD.SHL.U32 R7, R6, 0x2, RZ ;  /* 0x0000000206077824 */ /* 0x000fe200078e00ff */
[----:B------:R-:W-:Y:S01]  /*0f30*/  LEA.HI R28, R28, R5, RZ, 0x2 ;  /* 0x000000051c1c7211 */ /* 0x000fe200078f10ff */
[----:B------:R-:W-:Y:S01]  /*0f40*/  IMAD.SHL.U32 R5, R5, 0x2, RZ ;  /* 0x0000000205057824 */ /* 0x000fe200078e00ff */
[----:B------:R-:W-:Y:S01]  /*0f50*/  SHF.R.S32.HI R4, RZ, 0x1f, R3 ;  /* 0x0000001fff047819 */ /* 0x000fe20000011403 */
[----:B------:R-:W-:Y:S01]  /*0f60*/  VIADD R9, R100, 0x2c ;  /* 0x0000002c64097836 */ /* 0x000fe20000000000 */
[----:B------:R-:W-:Y:S01]  /*0f70*/  LEA.HI R29, R29, R6, RZ, 0x2 ;  /* 0x000000061d1d7211 */ /* 0x000fe200078f10ff */
        /* <DEDUP_REMOVED lines=12> */
[----:B------:R-:W-:Y:S02]  /*1040*/  LOP3.LUT R6, R6, 0xfffffff8, RZ, 0xc0, !PT ;  /* 0xfffffff806067812 */ /* 0x000fe400078ec0ff */
[----:B------:R-:W-:Y:S01]  /*1050*/  LEA.HI R8, R8, R5, RZ, 0x3 ;  /* 0x0000000508087211 */ /* 0x000fe200078f18ff */
[----:B------:R-:W-:Y:S01]  /*1060*/  IMAD.IADD R88, R3, 0x1, -R4 ;  /* 0x0000000103587824 */ /* 0x000fe200078e0a04 */
[----:B------:R-:W-:Y:S01]  /*1070*/  LEA.HI R10, R10, R7, RZ, 0x3 ;  /* 0x000000070a0a7211 */ /* 0x000fe200078f18ff */
[----:B------:R-:W-:Y:S01]  /*1080*/  IMAD.IADD R85, R85, 0x1, -R6 ;  /* 0x0000000155557824 */ /* 0x000fe200078e0a06 */
[----:B------:R-:W-:Y:S01]  /*1090*/  LOP3.LUT R8, R8, 0xfffffff8, RZ, 0xc0, !PT ;  /* 0xfffffff808087812 */ /* 0x000fe200078ec0ff */
[----:B------:R-:W-:Y:S01]  /*10a0*/  VIADD R6, R100, 0x24 ;  /* 0x0000002464067836 */ /* 0x000fe20000000000 */
[----:B------:R-:W-:Y:S01]  /*10b0*/  LOP3.LUT R4, R10, 0xfffffff8, RZ, 0xc0, !PT ;  /* 0xfffffff80a047812 */ /* 0x000fe200078ec0ff */
[C---:B------:R-:W-:Y:S01]  /*10c0*/  VIADD R10, R100.reuse, 0x30 ;  /* 0x00000030640a7836 */ /* 0x040fe20000000000 */
[----:B------:R-:W-:Y:S01]  /*10d0*/  SHF.R.S32.HI R40, RZ, 0x1f, R13 ;  /* 0x0000001fff287819 */ /* 0x000fe2000001140d */
[----:B------:R-:W-:Y:S01]  /*10e0*/  IMAD.IADD R3, R5, 0x1, -R8 ;  /* 0x0000000105037824 */ /* 0x000fe200078e0a08 */
        /* <DEDUP_REMOVED lines=16> */
[----:B------:R-:W-:Y:S01]  /*11f0*/  LEA.HI R39, R39, R10, RZ, 0x2 ;  /* 0x0000000a27277211 */ /* 0x000fe200078f10ff */
[----:B------:R-:W-:Y:S01]  /*1200*/  IMAD.SHL.U32 R31, R31, 0x10, RZ ;  /* 0x000000101f1f7824 */ /* 0x000fe200078e00ff */
[----:B------:R-:W-:-:S02]  /*1210*/  SHF.R.S32.HI R8, RZ, 0x1f, R7 ;  /* 0x0000001fff087819 */ /* 0x000fc40000011407 */
[----:B------:R-:W-:Y:S01]  /*1220*/  SHF.R.S32.HI R10, RZ, 0x1f, R9 ;  /* 0x0000001fff0a7819 */ /* 0x000fe20000011409 */
[----:B------:R-:W-:Y:S01]  /*1230*/  IMAD.SHL.U32 R39, R39, 0x10, RZ ;  /* 0x0000001027277824 */ /* 0x000fe200078e00ff */
[----:B------:R-:W-:Y:S02]  /*1240*/  SHF.R.S32.HI R12, RZ, 0x1f, R11 ;  /* 0x0000001fff0c7819 */ /* 0x000fe4000001140b */
[----:B------:R-:W-:Y:S02]  /*1250*/  LEA.HI R6, R6, R5, RZ, 0x3 ;  /* 0x0000000506067211 */ /* 0x000fe400078f18ff */
[----:B------:R-:W-:Y:S02]  /*1260*/  LEA.HI R8, R8, R7, RZ, 0x3 ;  /* 0x0000000708087211 */ /* 0x000fe400078f18ff */
[----:B------:R-:W-:Y:S02]  /*1270*/  LEA.HI R10, R10, R9, RZ, 0x3 ;  /* 0x000000090a0a7211 */ /* 0x000fe400078f18ff */
[----:B------:R-:W-:-:S02]  /*1280*/  LEA.HI R12, R12, R11, RZ, 0x3 ;  /* 0x0000000b0c0c7211 */ /* 0x000fc400078f18ff */
[----:B------:R-:W-:Y:S02]  /*1290*/  LOP3.LUT R6, R6, 0xfffffff8, RZ, 0xc0, !PT ;  /* 0xfffffff806067812 */ /* 0x000fe400078ec0ff */
[----:B------:R-:W-:Y:S02]  /*12a0*/  LOP3.LUT R8, R8, 0xfffffff8, RZ, 0xc0, !PT ;  /* 0xfffffff808087812 */ /* 0x000fe400078ec0ff */
[----:B------:R-:W-:Y:S01]  /*12b0*/  LOP3.LUT R10, R10, 0xfffffff8, RZ, 0xc0, !PT ;  /* 0xfffffff80a0a7812 */ /* 0x000fe200078ec0ff */
[----:B------:R-:W-:Y:S01]  /*12c0*/  IMAD.IADD R5, R5, 0x1, -R6 ;  /* 0x0000000105057824 */ /* 0x000fe200078e0a06 */
[----:B------:R-:W-:Y:S01]  /*12d0*/  LOP3.LUT R12, R12, 0xfffffff8, RZ, 0xc0, !PT ;  /* 0xfffffff80c0c7812 */ /* 0x000fe200078ec0ff */
[----:B------:R-:W-:Y:S01]  /*12e0*/  IMAD.IADD R6, R7, 0x1, -R8 ;  /* 0x0000000107067824 */ /* 0x000fe200078e0a08 */
[----:B------:R-:W-:Y:S01]  /*12f0*/  LEA.HI R40, R40, R13, RZ, 0x2 ;  /* 0x0000000d28287211 */ /* 0x000fe200078f10ff */
[----:B------:R-:W-:Y:S01]  /*1300*/  IMAD.IADD R7, R9, 0x1, -R10 ;  /* 0x0000000109077824 */ /* 0x000fe200078e0a0a */
[----:B------:R-:W-:Y:S01]  /*1310*/  SHF.R.S32.HI R43, RZ, 0x1f, R14 ;  /* 0x0000001fff2b7819 */ /* 0x000fe2000001140e */
[----:B------:R-:W-:Y:S01]  /*1320*/  IMAD.IADD R8, R11, 0x1, -R12 ;  /* 0x000000010b087824 */ /* 0x000fe200078e0a0c */
[----:B------:R-:W-:Y:S01]  /*1330*/  SHF.R.S32.HI R16, RZ, 0x1f, R15 ;  /* 0x0000001fff107819 */ /* 0x000fe2000001140f */
[C---:B------:R-:W-:Y:S01]  /*1340*/  VIADD R10, R100.reuse, 0x38 ;  /* 0x00000038640a7836 */ /* 0x040fe20000000000 */
[----:B------:R-:W-:Y:S01]  /*1350*/  LEA.HI R43, R43, R14, RZ, 0x2 ;  /* 0x0000000e2b2b7211 */ /* 0x000fe200078f10ff */
        /* <DEDUP_REMOVED lines=15> */
[----:B------:R-:W-:-:S02]  /*1450*/  LEA.HI R10, R10, R9, RZ, 0x3 ;  /* 0x000000090a0a7211 */ /* 0x000fc400078f18ff */
[----:B------:R-:W-:Y:S02]  /*1460*/  SHF.R.S32.HI R14, RZ, 0x1f, R13 ;  /* 0x0000001fff0e7819 */ /* 0x000fe4000001140d */
[----:B------:R-:W-:Y:S02]  /*1470*/  LEA.HI R12, R12, R11, RZ, 0x3 ;  /* 0x0000000b0c0c7211 */ /* 0x000fe400078f18ff */
[----:B------:R-:W-:Y:S02]  /*1480*/  LOP3.LUT R10, R10, 0xfffffff8, RZ, 0xc0, !PT ;  /* 0xfffffff80a0a7812 */ /* 0x000fe400078ec0ff */
[----:B------:R-:W-:Y:S02]  /*1490*/  LEA.HI R14, R14, R13, RZ, 0x3 ;  /* 0x0000000d0e0e7211 */ /* 0x000fe400078f18ff */
[----:B------:R-:W-:Y:S01]  /*14a0*/  LOP3.LUT R12, R12, 0xfffffff8, RZ, 0xc0, !PT ;  /* 0xfffffff80c0c7812 */ /* 0x000fe200078ec0ff */
[----:B------:R-:W-:Y:S01]  /*14b0*/  IMAD.IADD R9, R9, 0x1, -R10 ;  /* 0x0000000109097824 */ /* 0x000fe200078e0a0a */
[----:B------:R-:W-:-:S02]  /*14c0*/  LOP3.LUT R16, R16, 0xfffffff8, RZ, 0xc0, !PT ;  /* 0xfffffff810107812 */ /* 0x000fc400078ec0ff */
[----:B------:R-:W-:Y:S01]  /*14d0*/  LOP3.LUT R14, R14, 0xfffffff8, RZ, 0xc0, !PT ;  /* 0xfffffff80e0e7812 */ /* 0x000fe200078ec0ff */
[----:B------:R-:W-:Y:S01]  /*14e0*/  IMAD.IADD R10, R11, 0x1, -R12 ;  /* 0x000000010b0a7824 */ /* 0x000fe200078e0a0c */
        /* <DEDUP_REMOVED lines=22> */
[----:B------:R-:W-:-:S02]  /*1650*/  SHF.R.S32.HI R18, RZ, 0x1f, R17 ;  /* 0x0000001fff127819 */ /* 0x000fc40000011411 */
[----:B------:R-:W-:Y:S02]  /*1660*/  LEA.HI R14, R14, R13, RZ, 0x3 ;  /* 0x0000000d0e0e7211 */ /* 0x000fe400078f18ff */
[----:B------:R-:W-:Y:S02]  /*1670*/  LEA.HI R16, R16, R15, RZ, 0x3 ;  /* 0x0000000f10107211 */ /* 0x000fe400078f18ff */
[----:B------:R-:W-:Y:S02]  /*1680*/  LEA.HI R18, R18, R17, RZ, 0x3 ;  /* 0x0000001112127211 */ /* 0x000fe400078f18ff */
[----:B------:R-:W-:Y:S02]  /*1690*/  LOP3.LUT R14, R14, 0xfffffff8, RZ, 0xc0, !PT ;  /* 0xfffffff80e0e7812 */ /* 0x000fe400078ec0ff */
[----:B------:R-:W-:Y:S02]  /*16a0*/  LOP3.LUT R16, R16, 0xfffffff8, RZ, 0xc0, !PT ;  /* 0xfffffff810107812 */ /* 0x000fe400078ec0ff */
[----:B------:R-:W-:Y:S01]  /*16b0*/  LOP3.LUT R18, R18, 0xfffffff8, RZ, 0xc0, !PT ;  /* 0xfffffff812127812 */ /* 0x000fe200078ec0ff */
[----:B------:R-:W-:Y:S01]  /*16c0*/  IMAD.IADD R13, R13, 0x1, -R14 ;  /* 0x000000010d0d7824 */ /* 0x000fe200078e0a0e */
[----:B------:R-:W-:Y:S01]  /*16d0*/  LEA.HI R20, R20, R19, RZ, 0x3 ;  /* 0x0000001314147211 */ /* 0x000fe200078f18ff */
[----:B------:R-:W-:Y:S01]  /*16e0*/  IMAD.IADD R14, R15, 0x1, -R16 ;  /* 0x000000010f0e7824 */ /* 0x000fe200078e0a10 */
        /* <DEDUP_REMOVED lines=10> */
[----:B------:R-:W-:Y:S01]  /*1790*/  SHF.R.S32.HI R52, RZ, 0x1f, R21 ;  /* 0x0000001fff347819 */ /* 0x000fe20000011415 */
[----:B------:R-:W-:Y:S01]  /*17a0*/  IMAD.SHL.U32 R50, R50, 0x10, RZ ;  /* 0x0000001032327824 */ /* 0x000fe200078e00ff */
[----:B------:R-:W-:Y:S01]  /*17b0*/  LEA.HI R48, R18, R17, RZ, 0x2 ;  /* 0x0000001112307211 */ /* 0x000fe200078f10ff */
[----:B------:R-:W-:Y:S01]  /*17c0*/  IMAD.SHL.U32 R17, R17, 0x2, RZ ;  /* 0x0000000211117824 */ /* 0x000fe200078e00ff */
[----:B------:R-:W-:-:S02]  /*17d0*/  SHF.R.S32.HI R20, RZ, 0x1f, R19 ;  /* 0x0000001fff147819 */ /* 0x000fc40000011413 */
[----:B------:R-:W-:Y:S01]  /*17e0*/  LEA.HI R52, R52, R21, RZ, 0x3 ;  /* 0x0000001534347211 */ /* 0x000fe200078f18ff */
[----:B------:R-:W-:Y:S01]  /*17f0*/  IMAD.SHL.U32 R48, R48, 0x10, RZ ;  /* 0x0000001030307824 */ /* 0x000fe200078e00ff */
[----:B------:R-:W-:Y:S01]  /*1800*/  LEA.HI R49, R20, R19, RZ, 0x2 ;  /* 0x0000001314317211 */ /* 0x000fe200078f10ff */
[----:B------:R-:W-:Y:S01]  /*1810*/  IMAD.SHL.U32 R19, R19, 0x2, RZ ;  /* 0x0000000213137824 */ /* 0x000fe200078e00ff */
[----:B------:R-:W-:Y:S01]  /*1820*/  SHF.R.S32.HI R18, RZ, 0x1f, R17 ;  /* 0x0000001fff127819 */ /* 0x000fe20000011411 */
[----:B------:R-:W-:Y:S01]  /*1830*/  IMAD R20, R0, UR4, RZ ;  /* 0x0000000400147c24 */ /* 0x000fe2000f8e02ff */
[----:B------:R-:W-:Y:S01]  /*1840*/  LOP3.LUT R52, R52, 0xfffffff8, RZ, 0xc0, !PT ;  /* 0xfffffff834347812 */ /* 0x000fe200078ec0ff */
[----:B------:R-:W-:Y:S01]  /*1850*/  IMAD.SHL.U32 R49, R49, 0x10, RZ ;  /* 0x0000001031317824 */ /* 0x000fe200078e00ff */
[----:B------:R-:W-:Y:S02]  /*1860*/  LEA.HI R18, R18, R17, RZ, 0x3 ;  /* 0x0000001112127211 */ /* 0x000fe400078f18ff */
[----:B------:R-:W-:-:S02]  /*1870*/  SHF.R.S32.HI R36, RZ, 0x1f, R19 ;  /* 0x0000001fff247819 */ /* 0x000fc40000011413 */
[----:B------:R-:W-:Y:S02]  /*1880*/  IADD3 R110, P0, R20, R111, RZ ;  /* 0x0000006f146e7210 */ /* 0x000fe40007f1e0ff */
[----:B------:R-:W-:Y:S02]  /*1890*/  LOP3.LUT R18, R18, 0xfffffff8, RZ, 0xc0, !PT ;  /* 0xfffffff812127812 */ /* 0x000fe400078ec0ff */
[----:B------:R-:W-:Y:S02]  /*18a0*/  LEA.HI R36, R36, R19, RZ, 0x3 ;  /* 0x0000001324247211 */ /* 0x000fe400078f18ff */
[----:B------:R-:W-:Y:S01]  /*18b0*/  LEA.HI.X.SX32 R111, R20, R51, 0x1, P0 ;  /* 0x00000033146f7211 */ /* 0x000fe200000f0eff */
[----:B------:R-:W-:Y:S01]  /*18c0*/  IMAD.IADD R17, R17, 0x1, -R18 ;  /* 0x0000000111117824 */ /* 0x000fe200078e0a12 */
[----:B-----5:R-:W-:Y:S02]  /*18d0*/  FSETP.NEU.FTZ.AND P0, PT, R106, RZ, PT ;  /* 0x000000ff6a00720b */ /* 0x020fe40003f1d000 */
[----:B------:R-:W-:-:S02]  /*18e0*/  LOP3.LUT R18, R36, 0xfffffff8, RZ, 0xc0, !PT ;  /* 0xfffffff824127812 */ /* 0x000fc400078ec0ff */
[----:B------:R-:W-:Y:S02]  /*18f0*/  LOP3.LUT R87, R26, 0xffffffc0, RZ, 0xc0, !PT ;  /* 0xffffffc01a577812 */ /* 0x000fe400078ec0ff */
[----:B------:R-:W-:Y:S01]  /*1900*/  LOP3.LUT R26, R30, 0xffffffc0, RZ, 0xc0, !PT ;  /* 0xffffffc01e1a7812 */ /* 0x000fe200078ec0ff */
[----:B------:R-:W-:Y:S01]  /*1910*/  IMAD.IADD R18, R19, 0x1, -R18 ;  /* 0x0000000113127824 */ /* 0x000fe200078e0a12 */
[----:B------:R-:W-:Y:S01]  /*1920*/  MOV R33, 0x400 ;  /* 0x0000040000217802 */ /* 0x000fe20000000f00 */
[----:B------:R-:W-:Y:S01]  /*1930*/  IMAD.IADD R19, R21, 0x1, -R52 ;  /* 0x0000000115137824 */ /* 0x000fe200078e0a34 */
        /* <DEDUP_REMOVED lines=66> */
[----:B------:R-:W-:Y:S01]  /*1d60*/  VIADD R33, R33, 0x1a0 ;  /* 0x000001a021217836 */ /* 0x000fe20000000000 */
[----:B------:R-:W-:Y:S01]  /*1d70*/  SHF.R.S32.HI R32, RZ, 0x5, R32 ;  /* 0x00000005ff207819 */ /* 0x000fe20000011420 */
[----:B------:R-:W-:Y:S01]  /*1d80*/  ULDC.64 UR4, c[0x0][0x248] ;  /* 0x0000920000047ab9 */ /* 0x000fe20000000a00 */
[----:B------:R-:W-:Y:S01]  /*1d90*/  IADD3 R34, P0, R34, R99, RZ ;  /* 0x0000006322227210 */ /* 0x000fe20007f1e0ff */
[----:B------:R-:W-:Y:S01]  /*1da0*/  IMAD.MOV.U32 R98, RZ, RZ, -0x800001 ;  /* 0xff7fffffff627424 */ /* 0x000fe200078e00ff */
[----:B------:R-:W-:Y:S01]  /*1db0*/  LEA R33, R38, R33, 0x18 ;  /* 0x0000002126217211 */ /* 0x000fe200078ec0ff */
[----:B------:R-:W-:Y:S01]  /*1dc0*/  IMAD R32, R32, 0x8, R35 ;  /* 0x0000000820207824 */ /* 0x000fe200078e0223 */
[----:B------:R-:W-:Y:S02]  /*1dd0*/  LEA R106, P2, R34, UR4, 0x2 ;  /* 0x00000004226a7c11 */ /* 0x000fe4000f8410ff */
[----:B------:R-:W-:Y:S01]  /*1de0*/  LEA.HI.X.SX32 R109, R99, R36, 0x1, P0 ;  /* 0x00000024636d7211 */ /* 0x000fe200000f0eff */
[----:B------:R-:W-:-:S02]  /*1df0*/  IMAD.U32 R107, R32, 0x4, R33 ;  /* 0x00000004206b7824 */ /* 0x000fc400078e0021 */
[----:B------:R-:W-:Y:S01]  /*1e00*/  IMAD R108, R108, 0x200, R32 ;  /* 0x000002006c6c7824 */ /* 0x000fe200078e0220 */
[----:B------:R-:W-:-:S07]  /*1e10*/  LEA.HI.X R109, R34, UR5, R109, 0x2, P2 ;  /* 0x00000005226d7c11 */ /* 0x000fce00090f146d */
.L_x_20798:
[----:B0-----:R-:W-:Y:S02]  /*1e20*/  IMAD.MOV.U32 R33, RZ, RZ, R109 ;  /* 0x000000ffff217224 */ /* 0x001fe400078e006d */
[----:B------:R-:W-:-:S05]  /*1e30*/  IMAD.MOV.U32 R32, RZ, RZ, R106 ;  /* 0x000000ffff207224 */ /* 0x000fca00078e006a */
[----:B------:R-:W2:Y:S01]  /*1e40*/  LDG.E.CONSTANT R33, desc[UR10][R32.64] ;  /* 0x0000000a20217981 */ /* 0x000ea2000c1e9900 */
[----:B------:R-:W-:Y:S02]  /*1e50*/  SHF.R.S32.HI R37, RZ, 0x1f, R95 ;  /* 0x0000001fff257819 */ /* 0x000fe4000001145f */
[----:B------:R-:W-:Y:S02]  /*1e60*/  SHF.R.S32.HI R36, RZ, 0x1f, R96 ;  /* 0x0000001fff247819 */ /* 0x000fe40000011460 */
        /* <DEDUP_REMOVED lines=12> */
[C---:B------:R-:W-:Y:S01]  /*1f30*/  LEA R34, P2, R32.reuse, UR6, 0x1 ;  /* 0x0000000620227c11 */ /* 0x040fe2000f8408ff */
[----:B------:R-:W-:Y:S02]  /*1f40*/  IMAD.X R33, R33, 0x1, R112, P0 ;  /* 0x0000000121217824 */ /* 0x000fe400000e0670 */
[----:B------:R-:W2:Y:S03]  /*1f50*/  LDG.E.CONSTANT R120, desc[UR10][R120.64] ;  /* 0x0000000a78787981 */ /* 0x000ea6000c1e9900 */
[----:B------:R-:W-:-:S05]  /*1f60*/  LEA.HI.X R35, R32, UR7, R33, 0x1, P2 ;  /* 0x0000000720237c11 */ /* 0x000fca00090f0c21 */
[----:B------:R0:W3:Y:S01]  /*1f70*/  LDG.E.CONSTANT R115, desc[UR10][R34.64] ;  /* 0x0000000a22737981 */ /* 0x0000e2000c1e9900 */
[--C-:B------:R-:W-:Y:S02]  /*1f80*/  SHF.R.S32.HI R37, RZ, 0x1f, R93.reuse ;  /* 0x0000001fff257819 */ /* 0x100fe4000001145d */
[----:B------:R-:W-:Y:S02]  /*1f90*/  SHF.R.S32.HI R36, RZ, 0x1f, R94 ;  /* 0x0000001fff247819 */ /* 0x000fe4000001145e */
[----:B------:R-:W-:-:S04]  /*1fa0*/  IADD3 R33, P0, P2, R94, R114, R93 ;  /* 0x000000725e217210 */ /* 0x000fc80007a1e05d */
[----:B------:R-:W-:Y:S02]  /*1fb0*/  IADD3.X R36, R36, R112, R37, P0, P2 ;  /* 0x0000007024247210 */ /* 0x000fe400007e4425 */
[----:B------:R-:W-:-:S04]  /*1fc0*/  LEA R32, P0, R33, UR6, 0x1 ;  /* 0x0000000621207c11 */ /* 0x000fc8000f8008ff */
[----:B------:R-:W-:-:S05]  /*1fd0*/  LEA.HI.X R33, R33, UR7, R36, 0x1, P0 ;  /* 0x0000000721217c11 */ /* 0x000fca00080f0c24 */
[----:B------:R1:W4:Y:S01]  /*1fe0*/  LDG.E.CONSTANT R113, desc[UR10][R32.64] ;  /* 0x0000000a20717981 */ /* 0x000322000c1e9900 */
[----:B------:R-:W-:Y:S02]  /*1ff0*/  SHF.R.S32.HI R37, RZ, 0x1f, R92 ;  /* 0x0000001fff257819 */ /* 0x000fe4000001145c */
[----:B------:R-:W-:-:S04]  /*2000*/  IADD3 R36, P0, P2, R92, R114, R91 ;  /* 0x000000725c247210 */ /* 0x000fc80007a1e05b */
[----:B0-----:R-:W-:Y:S02]  /*2010*/  IADD3.X R35, R37, R112, R38, P0, P2 ;  /* 0x0000007025237210 */ /* 0x001fe400007e4426 */
[----:B------:R-:W-:-:S04]  /*2020*/  LEA R116, P0, R36, UR6, 0x1 ;  /* 0x0000000624747c11 */ /* 0x000fc8000f8008ff */
[----:B------:R-:W-:-:S06]  /*2030*/  LEA.HI.X R117, R36, UR7, R35, 0x1, P0 ;  /* 0x0000000724757c11 */ /* 0x000fcc00080f0c23 */
[----:B------:R-:W5:Y:S01]  /*2040*/  LDG.E.CONSTANT R117, desc[UR10][R116.64] ;  /* 0x0000000a74757981 */ /* 0x000f62000c1e9900 */
[----:B------:R-:W-:-:S04]  /*2050*/  IADD3 R34, P0, P2, R90, R114, R89 ;  /* 0x000000725a227210 */ /* 0x000fc80007a1e059 */
[----:B------:R-:W-:Y:S02]  /*2060*/  LEA R38, P3, R34, UR6, 0x1 ;  /* 0x0000000622267c11 */ /* 0x000fe4000f8608ff */
[----:B------:R-:W-:-:S04]  /*2070*/  IADD3.X R35, R105, R112, R104, P0, P2 ;  /* 0x0000007069237210 */ /* 0x000fc800007e4468 */
[----:B------:R-:W-:Y:S02]  /*2080*/  LEA.HI.X R39, R34, UR7, R35, 0x1, P3 ;  /* 0x0000000722277c11 */ /* 0x000fe400098f0c23 */
[----:B-1----:R-:W0:Y:S04]  /*2090*/  LDS.128 R32, [R21] ;  /* 0x0000000015207984 */ /* 0x002e280000000c00 */
[----:B------:R1:W5:Y:S01]  /*20a0*/  LDG.E.CONSTANT R119, desc[UR10][R38.64] ;  /* 0x0000000a26777981 */ /* 0x000362000c1e9900 */
[----:B------:R-:W-:-:S04]  /*20b0*/  IADD3 R37, P0, P2, R88, R114, R87 ;  /* 0x0000007258257210 */ /* 0x000fc80007a1e057 */
[----:B------:R-:W-:Y:S02]  /*20c0*/  LEA R36, P3, R37, UR6, 0x1 ;  /* 0x0000000625247c11 */ /* 0x000fe4000f8608ff */
[----:B------:R-:W-:-:S04]  /*20d0*/  IADD3.X R118, R68, R112, R47, P0, P2 ;  /* 0x0000007044767210 */ /* 0x000fc800007e442f */
[----:B------:R-:W-:Y:S02]  /*20e0*/  LEA.HI.X R37, R37, UR7, R118, 0x1, P3 ;  /* 0x0000000725257c11 */ /* 0x000fe400098f0c76 */
[----:B-1----:R-:W-:-:S03]  /*20f0*/  IADD3 R39, P0, P2, R85, R114, R22 ;  /* 0x0000007255277210 */ /* 0x002fc60007a1e016 */
[----:B------:R1:W5:Y:S01]  /*2100*/  LDG.E.CONSTANT R118, desc[UR10][R36.64] ;  /* 0x0000000a24767981 */ /* 0x000362000c1e9900 */
[C---:B0-----:R-:W-:Y:S01]  /*2110*/  IMAD.U32 R116, R33.reuse, 0x10000, RZ ;  /* 0x0001000021747824 */ /* 0x041fe200078e00ff */
[----:B------:R-:W-:-:S05]  /*2120*/  PRMT R33, R33, 0x7632, R33 ;  /* 0x0000763221217816 */ /* 0x000fca0000000021 */
[----:B------:R-:W-:Y:S02]  /*2130*/  IMAD.U32 R33, R33, 0x10000, RZ ;  /* 0x0001000021217824 */ /* 0x000fe400078e00ff */
[----:B--2---:R-:W-:-:S04]  /*2140*/  IMAD.U32 R121, R120, 0x10000, RZ ;  /* 0x0001000078797824 */ /* 0x004fc800078e00ff */
[----:B------:R-:W-:Y:S01]  /*2150*/  FMUL.FTZ R116, R116, R121 ;  /* 0x0000007974747220 */ /* 0x000fe20000410000 */
[----:B------:R-:W-:Y:S02]  /*2160*/  IMAD.U32 R121, R32, 0x10000, RZ ;  /* 0x0001000020797824 */ /* 0x000fe400078e00ff */
[----:B---3--:R-:W-:-:S04]  /*2170*/  IMAD.U32 R38, R115, 0x10000, RZ ;  /* 0x0001000073267824 */ /* 0x008fc800078e00ff */
[----:B------:R-:W-:Y:S01]  /*2180*/  FFMA.FTZ R121, R121, R38, R116 ;  /* 0x0000002679797223 */ /* 0x000fe20000010074 */
[C---:B------:R-:W-:Y:S02]  /*2190*/  LEA R38, P3, R39.reuse, UR6, 0x1 ;  /* 0x0000000627267c11 */ /* 0x040fe4000f8608ff */
[----:B------:R-:W-:Y:S02]  /*21a0*/  IADD3.X R116, R70, R112, R49, P0, P2 ;  /* 0x0000007046747210 */ /* 0x000fe400007e4431 */
[----:B------:R-:W-:Y:S02]  /*21b0*/  PRMT R120, R120, 0x7632, R120 ;  /* 0x0000763278787816 */ /* 0x000fe40000000078 */
[----:B------:R-:W-:Y:S02]  /*21c0*/  LEA.HI.X R39, R39, UR7, R116, 0x1, P3 ;  /* 0x0000000727277c11 */ /* 0x000fe400098f0c74 */
[----:B-1----:R-:W-:Y:S01]  /*21d0*/  IADD3 R37, P0, P2, R3, R114, R24 ;  /* 0x0000007203257210 */ /* 0x002fe20007a1e018 */
[----:B------:R-:W-:-:S02]  /*21e0*/  IMAD.U32 R120, R120, 0x10000, RZ ;  /* 0x0001000078787824 */ /* 0x000fc400078e00ff */
[----:B------:R-:W2:Y:S01]  /*21f0*/  LDG.E.CONSTANT R116, desc[UR10][R38.64] ;  /* 0x0000000a26747981 */ /* 0x000ea2000c1e9900 */
[----:B------:R-:W-:Y:S01]  /*2200*/  PRMT R115, R115, 0x7632, R115 ;  /* 0x0000763273737816 */ /* 0x000fe20000000073 */
[----:B------:R-:W-:Y:S01]  /*2210*/  FMUL.FTZ R33, R33, R120 ;  /* 0x0000007821217220 */ /* 0x000fe20000410000 */
[----:B------:R-:W-:Y:S02]  /*2220*/  PRMT R32, R32, 0x7632, R32 ;  /* 0x0000763220207816 */ /* 0x000fe40000000020 */
[----:B------:R-:W-:Y:S01]  /*2230*/  LEA R36, P3, R37, UR6, 0x1 ;  /* 0x0000000625247c11 */ /* 0x000fe2000f8608ff */
[----:B------:R-:W-:Y:S01]  /*2240*/  IMAD.U32 R115, R115, 0x10000, RZ ;  /* 0x0001000073737824 */ /* 0x000fe200078e00ff */
[----:B------:R-:W-:Y:S01]  /*2250*/  IADD3.X R120, R67, R112, R50, P0, P2 ;  /* 0x0000007043787210 */ /* 0x000fe200007e4432 */
[----:B------:R-:W-:-:S03]  /*2260*/  IMAD.U32 R32, R32, 0x10000, RZ ;  /* 0x0001000020207824 */ /* 0x000fc600078e00ff */
[----:B------:R-:W-:Y:S01]  /*2270*/  LEA.HI.X R37, R37, UR7, R120, 0x1, P3 ;  /* 0x0000000725257c11 */ /* 0x000fe200098f0c78 */
[----:B------:R-:W-:Y:S01]  /*2280*/  FFMA.FTZ R32, R32, R115, R33 ;  /* 0x0000007320207223 */ /* 0x000fe20000010021 */
[----:B------:R-:W-:-:S03]  /*2290*/  IMAD.U32 R120, R34, 0x10000, RZ ;  /* 0x0001000022787824 */ /* 0x000fc600078e00ff */
[----:B------:R0:W3:Y:S01]  /*22a0*/  LDG.E.CONSTANT R115, desc[UR10][R36.64] ;  /* 0x0000000a24737981 */ /* 0x0000e2000c1e9900 */
[C---:B----4-:R-:W-:Y:S01]  /*22b0*/  IMAD.U32 R33, R113.reuse, 0x10000, RZ ;  /* 0x0001000071217824 */ /* 0x050fe200078e00ff */
[----:B------:R-:W-:Y:S02]  /*22c0*/  PRMT R34, R34, 0x7632, R34 ;  /* 0x0000763222227816 */ /* 0x000fe40000000022 */
[----:B------:R-:W-:Y:S01]  /*22d0*/  PRMT R113, R113, 0x7632, R113 ;  /* 0x0000763271717816 */ /* 0x000fe20000000071 */
[----:B------:R-:W-:Y:S02]  /*22e0*/  FFMA.FTZ R120, R120, R33, R121 ;  /* 0x0000002178787223 */ /* 0x000fe40000010079 */
[----:B------:R-:W-:Y:S02]  /*22f0*/  IMAD.U32 R33, R34, 0x10000, RZ ;  /* 0x0001000022217824 */ /* 0x000fe400078e00ff */
[----:B------:R-:W-:Y:S02]  /*2300*/  IMAD.U32 R34, R113, 0x10000, RZ ;  /* 0x0001000071227824 */ /* 0x000fe400078e00ff */
[----:B0-----:R-:W-:-:S02]  /*2310*/  IMAD.U32 R37, R35, 0x10000, RZ ;  /* 0x0001000023257824 */ /* 0x001fc400078e00ff */
[----:B------:R-:W-:Y:S01]  /*2320*/  FFMA.FTZ R34, R33, R34, R32 ;  /* 0x0000002221227223 */ /* 0x000fe20000010020 */
[----:B------:R-:W-:-:S04]  /*2330*/  IADD3 R33, P0, P2, R4, R114, R23 ;  /* 0x0000007204217210 */ /* 0x000fc80007a1e017 */
[----:B------:R-:W-:Y:S02]  /*2340*/  LEA R32, P3, R33, UR6, 0x1 ;  /* 0x0000000621207c11 */ /* 0x000fe4000f8608ff */
[----:B------:R-:W-:-:S04]  /*2350*/  IADD3.X R36, R72, R112, R51, P0, P2 ;  /* 0x0000007048247210 */ /* 0x000fc800007e4433 */
[----:B------:R-:W-:Y:S01]  /*2360*/  LEA.HI.X R33, R33, UR7, R36, 0x1, P3 ;  /* 0x0000000721217c11 */ /* 0x000fe200098f0c24 */
[----:B-----5:R-:W-:-:S04]  /*2370*/  IMAD.U32 R36, R117, 0x10000, RZ ;  /* 0x0001000075247824 */ /* 0x020fc800078e00ff */
[----:B------:R-:W-:Y:S01]  /*2380*/  FFMA.FTZ R120, R37, R36, R120 ;  /* 0x0000002425787223 */ /* 0x000fe20000010078 */
[----:B------:R0:W4:Y:S01]  /*2390*/  LDG.E.CONSTANT R113, desc[UR10][R32.64] ;  /* 0x0000000a20717981 */ /* 0x000122000c1e9900 */
[----:B------:R-:W-:Y:S02]  /*23a0*/  PRMT R35, R35, 0x7632, R35 ;  /* 0x0000763223237816 */ /* 0x000fe40000000023 */
[----:B------:R-:W-:Y:S01]  /*23b0*/  PRMT R117, R117, 0x7632, R117 ;  /* 0x0000763275757816 */ /* 0x000fe20000000075 */
[----:B------:R-:W1:Y:S02]  /*23c0*/  LDS.128 R36, [R21+0x10] ;  /* 0x0000100015247984 */ /* 0x000e640000000c00 */
[----:B------:R-:W-:Y:S02]  /*23d0*/  IMAD.U32 R35, R35, 0x10000, RZ ;  /* 0x0001000023237824 */ /* 0x000fe400078e00ff */
[----:B------:R-:W-:-:S04]  /*23e0*/  IMAD.U32 R117, R117, 0x10000, RZ ;  /* 0x0001000075757824 */ /* 0x000fc800078e00ff */
[----:B------:R-:W-:Y:S01]  /*23f0*/  FFMA.FTZ R34, R35, R117, R34 ;  /* 0x0000007523227223 */ /* 0x000fe20000010022 */
[----:B------:R-:W-:Y:S02]  /*2400*/  IMAD.U32 R117, R119, 0x10000, RZ ;  /* 0x0001000077757824 */ /* 0x000fe400078e00ff */
[----:B-1----:R-:W-:-:S04]  /*2410*/  IMAD.U32 R35, R36, 0x10000, RZ ;  /* 0x0001000024237824 */ /* 0x002fc800078e00ff */
[----:B------:R-:W-:Y:S01]  /*2420*/  FFMA.FTZ R120, R35, R117, R120 ;  /* 0x0000007523787223 */ /* 0x000fe20000010078 */
[----:B------:R-:W-:-:S04]  /*2430*/  IADD3 R35, P0, P2, R5, R114, R26 ;  /* 0x0000007205237210 */ /* 0x000fc80007a1e01a */
[----:B0-----:R-:W-:Y:S02]  /*2440*/  LEA R32, P3, R35, UR6, 0x1 ;  /* 0x0000000623207c11 */ /* 0x001fe4000f8608ff */
[----:B------:R-:W-:-:S04]  /*2450*/  IADD3.X R122, R69, R112, R52, P0, P2 ;  /* 0x00000070457a7210 */ /* 0x000fc800007e4434 */
[----:B------:R-:W-:-:S05]  /*2460*/  LEA.HI.X R33, R35, UR7, R122, 0x1, P3 ;  /* 0x0000000723217c11 */ /* 0x000fca00098f0c7a */
[----:B------:R0:W5:Y:S01]  /*2470*/  LDG.E.CONSTANT R117, desc[UR10][R32.64] ;  /* 0x0000000a20757981 */ /* 0x000162000c1e9900 */
        /* <DEDUP_REMOVED lines=8> */
[----:B------:R-:W-:Y:S02]  /*2500*/  PRMT R37, R37, 0x7632, R37 ;  /* 0x0000763225257816 */ /* 0x000fe40000000025 */
[----:B0-----:R-:W-:Y:S01]  /*2510*/  IADD3 R33, P0, P2, R6, R114, R25 ;  /* 0x0000007206217210 */ /* 0x001fe20007a1e019 */
[----:B------:R-:W-:Y:S01]  /*2520*/  FFMA.FTZ R35, R35, R36, R120 ;  /* 0x0000002423237223 */ /* 0x000fe20000010078 */
[----:B------:R-:W-:-:S02]  /*2530*/  IMAD.U32 R118, R118, 0x10000, RZ ;  /* 0x0001000076767824 */ /* 0x000fc400078e00ff */
[----:B------:R-:W-:Y:S01]  /*2540*/  IMAD.U32 R37, R37, 0x10000, RZ ;  /* 0x0001000025257824 */ /* 0x000fe200078e00ff */
[----:B------:R-:W-:Y:S02]  /*2550*/  LEA R32, P3, R33, UR6, 0x1 ;  /* 0x0000000621207c11 */ /* 0x000fe4000f8608ff */
[----:B------:R-:W-:Y:S01]  /*2560*/  IADD3.X R36, R74, R112, R53, P0, P2 ;  /* 0x000000704a247210 */ /* 0x000fe200007e4435 */
[----:B------:R-:W-:-:S03]  /*2570*/  FFMA.FTZ R34, R37, R118, R34 ;  /* 0x0000007625227223 */ /* 0x000fc60000010022 */
[----:B------:R-:W-:Y:S01]  /*2580*/  LEA.HI.X R33, R33, UR7, R36, 0x1, P3 ;  /* 0x0000000721217c11 */ /* 0x000fe200098f0c24 */
[C---:B------:R-:W-:Y:S01]  /*2590*/  IMAD.U32 R36, R38.reuse, 0x10000, RZ ;  /* 0x0001000026247824 */ /* 0x040fe200078e00ff */
[----:B------:R-:W-:-:S03]  /*25a0*/  PRMT R38, R38, 0x7632, R38 ;  /* 0x0000763226267816 */ /* 0x000fc60000000026 */
[----:B------:R0:W5:Y:S02]  /*25b0*/  LDG.E.CONSTANT R121, desc[UR10][R32.64] ;  /* 0x0000000a20797981 */ /* 0x000164000c1e9900 */
[----:B------:R-:W-:Y:S02]  /*25c0*/  IMAD.U32 R119, R38, 0x10000, RZ ;  /* 0x0001000026777824 */ /* 0x000fe400078e00ff */
[C---:B0-----:R-:W-:Y:S01]  /*25d0*/  IMAD.U32 R32, R39.reuse, 0x10000, RZ ;  /* 0x0001000027207824 */ /* 0x041fe200078e00ff */
[----:B------:R-:W-:-:S05]  /*25e0*/  PRMT R39, R39, 0x7632, R39 ;  /* 0x0000763227277816 */ /* 0x000fca0000000027 */
[----:B------:R-:W-:Y:S02]  /*25f0*/  IMAD.U32 R39, R39, 0x10000, RZ ;  /* 0x0001000027277824 */ /* 0x000fe400078e00ff */
[C---:B--2---:R-:W-:Y:S01]  /*2600*/  IMAD.U32 R37, R116.reuse, 0x10000, RZ ;  /* 0x0001000074257824 */ /* 0x044fe200078e00ff */
[----:B------:R-:W-:-:S03]  /*2610*/  PRMT R116, R116, 0x7632, R116 ;  /* 0x0000763274747816 */ /* 0x000fc60000000074 */
[----:B------:R-:W-:Y:S01]  /*2620*/  FFMA.FTZ R35, R36, R37, R35 ;  /* 0x0000002524237223 */ /* 0x000fe20000010023 */
[----:B------:R-:W-:Y:S01]  /*2630*/  IADD3 R37, P0, P2, R7, R114, R28 ;  /* 0x0000007207257210 */ /* 0x000fe20007a1e01c */
[----:B------:R-:W-:-:S03]  /*2640*/  IMAD.U32 R38, R116, 0x10000, RZ ;  /* 0x0001000074267824 */ /* 0x000fc600078e00ff */
[----:B------:R-:W-:Y:S02]  /*2650*/  LEA R36, P3, R37, UR6, 0x1 ;  /* 0x0000000625247c11 */ /* 0x000fe4000f8608ff */
[----:B------:R-:W-:Y:S01]  /*2660*/  IADD3.X R118, R71, R112, R54, P0, P2 ;  /* 0x0000007047767210 */ /* 0x000fe200007e4436 */
[----:B------:R-:W-:-:S03]  /*2670*/  FFMA.FTZ R38, R119, R38, R34 ;  /* 0x0000002677267223 */ /* 0x000fc60000010022 */
[----:B------:R-:W-:Y:S01]  /*2680*/  LEA.HI.X R37, R37, UR7, R118, 0x1, P3 ;  /* 0x0000000725257c11 */ /* 0x000fe200098f0c76 */
[----:B---3--:R-:W-:-:S04]  /*2690*/  IMAD.U32 R119, R115, 0x10000, RZ ;  /* 0x0001000073777824 */ /* 0x008fc800078e00ff */
[----:B------:R4:W2:Y:S01]  /*26a0*/  LDG.E.CONSTANT R116, desc[UR10][R36.64] ;  /* 0x0000000a24747981 */ /* 0x0008a2000c1e9900 */
[----:B------:R-:W-:-:S03]  /*26b0*/  FFMA.FTZ R119, R32, R119, R35 ;  /* 0x0000007720777223 */ /* 0x000fc60000010023 */
[----:B------:R-:W0:Y:S01]  /*26c0*/  LDS.128 R32, [R21+0x20] ;  /* 0x0000200015207984 */ /* 0x000e220000000c00 */
[----:B------:R-:W-:-:S04]  /*26d0*/  IADD3 R118, P0, P2, R8, R114, R27 ;  /* 0x0000007208767210 */ /* 0x000fc80007a1e01b */
[----:B------:R-:W-:Y:S02]  /*26e0*/  LEA R122, P3, R118, UR6, 0x1 ;  /* 0x00000006767a7c11 */ /* 0x000fe4000f8608ff */
[----:B------:R-:W-:Y:S02]  /*26f0*/  IADD3.X R123, R76, R112, R55, P0, P2 ;  /* 0x000000704c7b7210 */ /* 0x000fe400007e4437 */
[----:B------:R-:W-:Y:S02]  /*2700*/  PRMT R115, R115, 0x7632, R115 ;  /* 0x0000763273737816 */ /* 0x000fe40000000073 */
[----:B------:R-:W-:-:S03]  /*2710*/  LEA.HI.X R123, R118, UR7, R123, 0x1, P3 ;  /* 0x00000007767b7c11 */ /* 0x000fc600098f0c7b */
[----:B------:R-:W-:Y:S02]  /*2720*/  IMAD.U32 R115, R115, 0x10000, RZ ;  /* 0x0001000073737824 */ /* 0x000fe400078e00ff */
[----:B------:R-:W3:Y:S01]  /*2730*/  LDG.E.CONSTANT R118, desc[UR10][R122.64] ;  /* 0x0000000a7a767981 */ /* 0x000ee2000c1e9900 */
[----:B----4-:R-:W-:Y:S02]  /*2740*/  IMAD.U32 R36, R113, 0x10000, RZ ;  /* 0x0001000071247824 */ /* 0x010fe400078e00ff */
[----:B------:R-:W-:Y:S01]  /*2750*/  FFMA.FTZ R115, R39, R115, R38 ;  /* 0x0000007327737223 */ /* 0x000fe20000010026 */
[----:B0-----:R-:W-:-:S04]  /*2760*/  IMAD.U32 R124, R32, 0x10000, RZ ;  /* 0x00010000207c7824 */ /* 0x001fc800078e00ff */
[----:B------:R-:W-:Y:S01]  /*2770*/  FFMA.FTZ R124, R124, R36, R119 ;  /* 0x000000247c7c7223 */ /* 0x000fe20000010077 */
        /* <DEDUP_REMOVED lines=8> */
[----:B------:R-:W-:-:S05]  /*2800*/  LEA.HI.X R37, R37, UR7, R120, 0x1, P3 ;  /* 0x0000000725257c11 */ /* 0x000fca00098f0c78 */
[----:B------:R1:W4:Y:S01]  /*2810*/  LDG.E.CONSTANT R120, desc[UR10][R36.64] ;  /* 0x0000000a24787981 */ /* 0x000322000c1e9900 */
[----:B0-----:R-:W-:Y:S01]  /*2820*/  IMAD.U32 R39, R33, 0x10000, RZ ;  /* 0x0001000021277824 */ /* 0x001fe200078e00ff */
[----:B------:R-:W-:Y:S02]  /*2830*/  PRMT R113, R113, 0x7632, R113 ;  /* 0x0000763271717816 */ /* 0x000fe40000000071 */
[----:B------:R-:W-:Y:S01]  /*2840*/  PRMT R32, R32, 0x7632, R32 ;  /* 0x0000763220207816 */ /* 0x000fe20000000020 */
[----:B-----5:R-:W-:-:S04]  /*2850*/  IMAD.U32 R38, R117, 0x10000, RZ ;  /* 0x0001000075267824 */ /* 0x020fc800078e00ff */
[----:B------:R-:W-:Y:S01]  /*2860*/  FFMA.FTZ R124, R39, R38, R124 ;  /* 0x00000026277c7223 */ /* 0x000fe2000001007c */
[----:B------:R-:W-:Y:S01]  /*2870*/  IADD3 R39, P0, P2, R11, R114, R40 ;  /* 0x000000720b277210 */ /* 0x000fe20007a1e028 */
[----:B------:R-:W-:-:S03]  /*2880*/  IMAD.U32 R113, R113, 0x10000, RZ ;  /* 0x0001000071717824 */ /* 0x000fc600078e00ff */
[----:B------:R-:W-:Y:S02]  /*2890*/  LEA R38, P3, R39, UR6, 0x1 ;  /* 0x0000000627267c11 */ /* 0x000fe4000f8608ff */
[----:B-1----:R-:W-:Y:S01]  /*28a0*/  IADD3.X R36, R75, R112, R58, P0, P2 ;  /* 0x000000704b247210 */ /* 0x002fe200007e443a */
[----:B------:R-:W-:-:S03]  /*28b0*/  IMAD.U32 R32, R32, 0x10000, RZ ;  /* 0x0001000020207824 */ /* 0x000fc600078e00ff */
[----:B------:R-:W-:Y:S01]  /*28c0*/  LEA.HI.X R39, R39, UR7, R36, 0x1, P3 ;  /* 0x0000000727277c11 */ /* 0x000fe200098f0c24 */
[----:B------:R-:W-:-:S04]  /*28d0*/  FFMA.FTZ R32, R32, R113, R115 ;  /* 0x0000007120207223 */ /* 0x000fc80000010073 */
[----:B------:R0:W5:Y:S01]  /*28e0*/  LDG.E.CONSTANT R113, desc[UR10][R38.64] ;  /* 0x0000000a26717981 */ /* 0x000162000c1e9900 */
[----:B------:R-:W-:-:S04]  /*28f0*/  IADD3 R37, P0, P2, R12, R114, R31 ;  /* 0x000000720c257210 */ /* 0x000fc80007a1e01f */
[----:B------:R-:W-:Y:S02]  /*2900*/  LEA R36, P3, R37, UR6, 0x1 ;  /* 0x0000000625247c11 */ /* 0x000fe4000f8608ff */
[----:B------:R-:W-:-:S04]  /*2910*/  IADD3.X R122, R80, R112, R59, P0, P2 ;  /* 0x00000070507a7210 */ /* 0x000fc800007e443b */
[----:B------:R-:W-:-:S05]  /*2920*/  LEA.HI.X R37, R37, UR7, R122, 0x1, P3 ;  /* 0x0000000725257c11 */ /* 0x000fca00098f0c7a */
[----:B------:R1:W5:Y:S01]  /*2930*/  LDG.E.CONSTANT R115, desc[UR10][R36.64] ;  /* 0x0000000a24737981 */ /* 0x000362000c1e9900 */
[----:B------:R-:W-:Y:S02]  /*2940*/  PRMT R33, R33, 0x7632, R33 ;  /* 0x0000763221217816 */ /* 0x000fe40000000021 */
[----:B------:R-:W-:-:S03]  /*2950*/  PRMT R117, R117, 0x7632, R117 ;  /* 0x0000763275757816 */ /* 0x000fc60000000075 */
[----:B------:R-:W-:Y:S02]  /*2960*/  IMAD.U32 R33, R33, 0x10000, RZ ;  /* 0x0001000021217824 */ /* 0x000fe400078e00ff */
[----:B------:R-:W-:Y:S02]  /*2970*/  IMAD.U32 R117, R117, 0x10000, RZ ;  /* 0x0001000075757824 */ /* 0x000fe400078e00ff */
[C---:B0-----:R-:W-:Y:S02]  /*2980*/  IMAD.U32 R39, R34.reuse, 0x10000, RZ ;  /* 0x0001000022277824 */ /* 0x041fe400078e00ff */
[----:B------:R-:W-:Y:S01]  /*2990*/  FFMA.FTZ R33, R33, R117, R32 ;  /* 0x0000007521217223 */ /* 0x000fe20000010020 */
[C---:B------:R-:W-:Y:S01]  /*29a0*/  IMAD.U32 R32, R121.reuse, 0x10000, RZ ;  /* 0x0001000079207824 */ /* 0x040fe200078e00ff */
[----:B------:R-:W-:Y:S02]  /*29b0*/  PRMT R34, R34, 0x7632, R34 ;  /* 0x0000763222227816 */ /* 0x000fe40000000022 */
[----:B------:R-:W-:-:S03]  /*29c0*/  PRMT R121, R121, 0x7632, R121 ;  /* 0x0000763279797816 */ /* 0x000fc60000000079 */
[----:B------:R-:W-:Y:S02]  /*29d0*/  IMAD.U32 R34, R34, 0x10000, RZ ;  /* 0x0001000022227824 */ /* 0x000fe400078e00ff */
[----:B------:R-:W-:Y:S02]  /*29e0*/  IMAD.U32 R121, R121, 0x10000, RZ ;  /* 0x0001000079797824 */ /* 0x000fe400078e00ff */
[----:B------:R-:W-:Y:S01]  /*29f0*/  FFMA.FTZ R32, R39, R32, R124 ;  /* 0x0000002027207223 */ /* 0x000fe2000001007c */
[C---:B-1----:R-:W-:Y:S02]  /*2a00*/  IMAD.U32 R37, R35.reuse, 0x10000, RZ ;  /* 0x0001000023257824 */ /* 0x042fe400078e00ff */
[----:B------:R-:W-:Y:S01]  /*2a10*/  FFMA.FTZ R33, R34, R121, R33 ;  /* 0x0000007922217223 */ /* 0x000fe20000010021 */
[----:B------:R-:W-:Y:S01]  /*2a20*/  PRMT R35, R35, 0x7632, R35 ;  /* 0x0000763223237816 */ /* 0x000fe20000000023 */
[----:B--2---:R-:W-:-:S04]  /*2a30*/  IMAD.U32 R34, R116, 0x10000, RZ ;  /* 0x0001000074227824 */ /* 0x004fc800078e00ff */
[----:B------:R-:W-:Y:S02]  /*2a40*/  FFMA.FTZ R32, R37, R34, R32 ;  /* 0x0000002225207223 */ /* 0x000fe40000010020 */
[----:B------:R-:W0:Y:S01]  /*2a50*/  LDS.128 R36, [R21+0x30] ;  /* 0x0000300015247984 */ /* 0x000e220000000c00 */
[----:B------:R-:W-:Y:S01]  /*2a60*/  PRMT R116, R116, 0x7632, R116 ;  /* 0x0000763274747816 */ /* 0x000fe20000000074 */
[----:B------:R-:W-:-:S04]  /*2a70*/  IMAD.U32 R34, R35, 0x10000, RZ ;  /* 0x0001000023227824 */ /* 0x000fc800078e00ff */
[----:B------:R-:W-:-:S04]  /*2a80*/  IMAD.U32 R35, R116, 0x10000, RZ ;  /* 0x0001000074237824 */ /* 0x000fc800078e00ff */
[----:B------:R-:W-:Y:S01]  /*2a90*/  FFMA.FTZ R33, R34, R35, R33 ;  /* 0x0000002322217223 */ /* 0x000fe20000010021 */
[----:B---3--:R-:W-:Y:S02]  /*2aa0*/  IMAD.U32 R34, R118, 0x10000, RZ ;  /* 0x0001000076227824 */ /* 0x008fe400078e00ff */
[C---:B0-----:R-:W-:Y:S01]  /*2ab0*/  IMAD.U32 R35, R36.reuse, 0x10000, RZ ;  /* 0x0001000024237824 */ /* 0x041fe200078e00ff */
[----:B------:R-:W-:-:S03]  /*2ac0*/  PRMT R36, R36, 0x7632, R36 ;  /* 0x0000763224247816 */ /* 0x000fc60000000024 */
[--C-:B------:R-:W-:Y:S01]  /*2ad0*/  FFMA.FTZ R34, R35, R34, R32.reuse ;  /* 0x0000002223227223 */ /* 0x100fe20000010020 */
[----:B------:R-:W-:Y:S01]  /*2ae0*/  PRMT R32, R118, 0x7632, R32 ;  /* 0x0000763276207816 */ /* 0x000fe20000000020 */
[----:B------:R-:W-:-:S04]  /*2af0*/  IMAD.U32 R36, R36, 0x10000, RZ ;  /* 0x0001000024247824 */ /* 0x000fc800078e00ff */
        /* <DEDUP_REMOVED lines=8> */
[----:B------:R-:W-:Y:S02]  /*2b80*/  IMAD.U32 R33, R33, 0x10000, RZ ;  /* 0x0001000021217824 */ /* 0x000fe400078e00ff */
[----:B------:R-:W-:Y:S02]  /*2b90*/  IMAD.U32 R122, R120, 0x10000, RZ ;  /* 0x00010000787a7824 */ /* 0x000fe400078e00ff */
[----:B------:R-:W-:Y:S01]  /*2ba0*/  FFMA.FTZ R32, R37, R33, R32 ;  /* 0x0000002125207223 */ /* 0x000fe20000010020 */
[C---:B------:R-:W-:Y:S01]  /*2bb0*/  IMAD.U32 R33, R38.reuse, 0x10000, RZ ;  /* 0x0001000026217824 */ /* 0x040fe200078e00ff */
[----:B------:R-:W-:Y:S02]  /*2bc0*/  PRMT R38, R38, 0x7632, R38 ;  /* 0x0000763226267816 */ /* 0x000fe40000000026 */
[----:B------:R-:W-:Y:S01]  /*2bd0*/  PRMT R36, R120, 0x7632, R36 ;  /* 0x0000763278247816 */ /* 0x000fe20000000024 */
[----:B------:R-:W-:Y:S01]  /*2be0*/  FFMA.FTZ R122, R33, R122, R34 ;  /* 0x0000007a217a7223 */ /* 0x000fe20000010022 */
[----:B------:R-:W-:Y:S01]  /*2bf0*/  IADD3 R34, P0, P2, R13, R114, R42 ;  /* 0x000000720d227210 */ /* 0x000fe20007a1e02a */
[----:B------:R-:W-:-:S02]  /*2c00*/  IMAD.U32 R33, R38, 0x10000, RZ ;  /* 0x0001000026217824 */ /* 0x000fc400078e00ff */
[----:B------:R-:W-:Y:S01]  /*2c10*/  IMAD.U32 R36, R36, 0x10000, RZ ;  /* 0x0001000024247824 */ /* 0x000fe200078e00ff */
[----:B------:R-:W-:-:S03]  /*2c20*/  LEA R120, P3, R34, UR6, 0x1 ;  /* 0x0000000622787c11 */ /* 0x000fc6000f8608ff */
[----:B------:R-:W-:Y:S01]  /*2c30*/  FFMA.FTZ R36, R33, R36, R32 ;  /* 0x0000002421247223 */ /* 0x000fe20000010020 */
[----:B------:R-:W-:-:S04]  /*2c40*/  IADD3.X R33, R77, R112, R60, P0, P2 ;  /* 0x000000704d217210 */ /* 0x000fc800007e443c */
[----:B------:R-:W-:Y:S02]  /*2c50*/  LEA.HI.X R121, R34, UR7, R33, 0x1, P3 ;  /* 0x0000000722797c11 */ /* 0x000fe400098f0c21 */
[----:B------:R-:W-:-:S03]  /*2c60*/  IADD3 R32, P0, P2, R14, R114, R41 ;  /* 0x000000720e207210 */ /* 0x000fc60007a1e029 */
[----:B------:R0:W2:Y:S01]  /*2c70*/  LDG.E.CONSTANT R120, desc[UR10][R120.64] ;  /* 0x0000000a78787981 */ /* 0x0000a2000c1e9900 */
[----:B------:R-:W-:Y:S02]  /*2c80*/  LEA R116, P3, R32, UR6, 0x1 ;  /* 0x0000000620747c11 */ /* 0x000fe4000f8608ff */
[----:B------:R-:W-:-:S04]  /*2c90*/  IADD3.X R33, R82, R112, R61, P0, P2 ;  /* 0x0000007052217210 */ /* 0x000fc800007e443d */
[----:B------:R-:W-:Y:S01]  /*2ca0*/  LEA.HI.X R117, R32, UR7, R33, 0x1, P3 ;  /* 0x0000000720757c11 */ /* 0x000fe200098f0c21 */
[----:B------:R-:W-:Y:S02]  /*2cb0*/  IMAD.U32 R33, R39, 0x10000, RZ ;  /* 0x0001000027217824 */ /* 0x000fe400078e00ff */
[----:B-----5:R-:W-:Y:S02]  /*2cc0*/  IMAD.U32 R32, R113, 0x10000, RZ ;  /* 0x0001000071207824 */ /* 0x020fe400078e00ff */
[----:B------:R-:W3:Y:S02]  /*2cd0*/  LDG.E.CONSTANT R116, desc[UR10][R116.64] ;  /* 0x0000000a74747981 */ /* 0x000ee4000c1e9900 */
[----:B------:R-:W-:Y:S02]  /*2ce0*/  FFMA.FTZ R122, R33, R32, R122 ;  /* 0x00000020217a7223 */ /* 0x000fe4000001007a */
[----:B------:R-:W1:Y:S01]  /*2cf0*/  LDS.128 R32, [R21+0x40] ;  /* 0x0000400015207984 */ /* 0x000e620000000c00 */
[----:B------:R-:W-:-:S02]  /*2d00*/  PRMT R37, R39, 0x7632, R37 ;  /* 0x0000763227257816 */ /* 0x000fc40000000025 */
[----:B0-----:R-:W-:Y:S02]  /*2d10*/  PRMT R121, R113, 0x7632, R121 ;  /* 0x0000763271797816 */ /* 0x001fe40000000079 */
[----:B------:R-:W-:Y:S01]  /*2d20*/  IADD3 R118, P0, P2, R15, R114, R44 ;  /* 0x000000720f767210 */ /* 0x000fe20007a1e02c */
[----:B------:R-:W-:Y:S02]  /*2d30*/  IMAD.U32 R37, R37, 0x10000, RZ ;  /* 0x0001000025257824 */ /* 0x000fe400078e00ff */
[----:B------:R-:W-:Y:S01]  /*2d40*/  IMAD.U32 R121, R121, 0x10000, RZ ;  /* 0x0001000079797824 */ /* 0x000fe200078e00ff */
[----:B------:R-:W-:Y:S02]  /*2d50*/  LEA R38, P3, R118, UR6, 0x1 ;  /* 0x0000000676267c11 */ /* 0x000fe4000f8608ff */
[----:B------:R-:W-:Y:S01]  /*2d60*/  IADD3.X R39, R79, R112, R62, P0, P2 ;  /* 0x000000704f277210 */ /* 0x000fe200007e443e */
[----:B------:R-:W-:Y:S01]  /*2d70*/  FFMA.FTZ R121, R37, R121, R36 ;  /* 0x0000007925797223 */ /* 0x000fe20000010024 */
[----:B------:R-:W-:-:S02]  /*2d80*/  IADD3 R36, P0, P2, R16, R114, R43 ;  /* 0x0000007210247210 */ /* 0x000fc40007a1e02b */
[----:B------:R-:W-:Y:S02]  /*2d90*/  LEA.HI.X R39, R118, UR7, R39, 0x1, P3 ;  /* 0x0000000776277c11 */ /* 0x000fe400098f0c27 */
[----:B------:R-:W-:Y:S02]  /*2da0*/  LEA R124, P3, R36, UR6, 0x1 ;  /* 0x00000006247c7c11 */ /* 0x000fe4000f8608ff */
[----:B------:R-:W-:Y:S01]  /*2db0*/  IADD3.X R37, R84, R112, R63, P0, P2 ;  /* 0x0000007054257210 */ /* 0x000fe200007e443f */
[----:B------:R0:W4:Y:S03]  /*2dc0*/  LDG.E.CONSTANT R117, desc[UR10][R38.64] ;  /* 0x0000000a26757981 */ /* 0x000126000c1e9900 */
[----:B------:R-:W-:Y:S01]  /*2dd0*/  LEA.HI.X R125, R36, UR7, R37, 0x1, P3 ;  /* 0x00000007247d7c11 */ /* 0x000fe200098f0c25 */
[----:B------:R-:W-:-:S04]  /*2de0*/  IMAD.U32 R36, R115, 0x10000, RZ ;  /* 0x0001000073247824 */ /* 0x000fc800078e00ff */
[----:B------:R-:W5:Y:S01]  /*2df0*/  LDG.E.CONSTANT R118, desc[UR10][R124.64] ;  /* 0x0000000a7c767981 */ /* 0x000f62000c1e9900 */
[----:B-1----:R-:W-:-:S04]  /*2e00*/  IMAD.U32 R37, R32, 0x10000, RZ ;  /* 0x0001000020257824 */ /* 0x002fc800078e00ff */
[----:B------:R-:W-:Y:S01]  /*2e10*/  FFMA.FTZ R122, R37, R36, R122 ;  /* 0x00000024257a7223 */ /* 0x000fe2000001007a */
[----:B------:R-:W-:-:S04]  /*2e20*/  IADD3 R37, P0, P2, R17, R114, R46 ;  /* 0x0000007211257210 */ /* 0x000fc80007a1e02e */
[----:B------:R-:W-:Y:S02]  /*2e30*/  LEA R36, P3, R37, UR6, 0x1 ;  /* 0x0000000625247c11 */ /* 0x000fe4000f8608ff */
[----:B0-----:R-:W-:Y:S02]  /*2e40*/  IADD3.X R38, R81, R112, R64, P0, P2 ;  /* 0x0000007051267210 */ /* 0x001fe400007e4440 */
[----:B------:R-:W-:Y:S02]  /*2e50*/  IADD3 R39, P0, P2, R18, R114, R45 ;  /* 0x0000007212277210 */ /* 0x000fe40007a1e02d */
[----:B------:R-:W-:Y:S02]  /*2e60*/  LEA.HI.X R37, R37, UR7, R38, 0x1, P3 ;  /* 0x0000000725257c11 */ /* 0x000fe400098f0c26 */
[----:B------:R-:W-:Y:S02]  /*2e70*/  LEA R38, P3, R39, UR6, 0x1 ;  /* 0x0000000627267c11 */ /* 0x000fe4000f8608ff */
[----:B------:R-:W-:Y:S01]  /*2e80*/  IADD3.X R113, R86, R112, R65, P0, P2 ;  /* 0x0000007056717210 */ /* 0x000fe200007e4441 */
[----:B------:R0:W5:Y:S01]  /*2e90*/  LDG.E.CONSTANT R119, desc[UR10][R36.64] ;  /* 0x0000000a24777981 */ /* 0x000162000c1e9900 */
[----:B------:R-:W-:-:S02]  /*2ea0*/  IADD3 R114, P4, P5, R19, R114, R48 ;  /* 0x0000007213727210 */ /* 0x000fc40007d9e030 */
[----:B------:R-:W-:Y:S02]  /*2eb0*/  LEA.HI.X R39, R39, UR7, R113, 0x1, P3 ;  /* 0x0000000727277c11 */ /* 0x000fe400098f0c71 */
[----:B------:R-:W-:Y:S02]  /*2ec0*/  IADD3.X R113, R83, R112, R66, P4, P5 ;  /* 0x0000007053717210 */ /* 0x000fe400027ea442 */
[----:B------:R-:W-:-:S04]  /*2ed0*/  LEA R112, P0, R114, UR6, 0x1 ;  /* 0x0000000672707c11 */ /* 0x000fc8000f8008ff */
[----:B------:R-:W-:Y:S02]  /*2ee0*/  LEA.HI.X R113, R114, UR7, R113, 0x1, P0 ;  /* 0x0000000772717c11 */ /* 0x000fe400080f0c71 */
[----:B------:R-:W5:Y:S04]  /*2ef0*/  LDG.E.CONSTANT R114, desc[UR10][R38.64] ;  /* 0x0000000a26727981 */ /* 0x000f68000c1e9900 */
[----:B------:R1:W5:Y:S01]  /*2f00*/  LDG.E.CONSTANT R112, desc[UR10][R112.64] ;  /* 0x0000000a70707981 */ /* 0x000362000c1e9900 */
[----:B------:R-:W-:Y:S02]  /*2f10*/  PRMT R32, R32, 0x7632, R32 ;  /* 0x0000763220207816 */ /* 0x000fe40000000020 */
[----:B0-----:R-:W-:-:S03]  /*2f20*/  PRMT R36, R115, 0x7632, R36 ;  /* 0x0000763273247816 */ /* 0x001fc60000000024 */
[----:B------:R-:W-:Y:S02]  /*2f30*/  IMAD.U32 R32, R32, 0x10000, RZ ;  /* 0x0001000020207824 */ /* 0x000fe400078e00ff */
[----:B------:R-:W-:Y:S02]  /*2f40*/  IMAD.U32 R36, R36, 0x10000, RZ ;  /* 0x0001000024247824 */ /* 0x000fe400078e00ff */
[C---:B------:R-:W-:Y:S02]  /*2f50*/  IMAD.U32 R37, R33.reuse, 0x10000, RZ ;  /* 0x0001000021257824 */ /* 0x040fe400078e00ff */
[----:B------:R-:W-:Y:S01]  /*2f60*/  FFMA.FTZ R32, R32, R36, R121 ;  /* 0x0000002420207223 */ /* 0x000fe20000010079 */
[----:B------:R-:W-:-:S05]  /*2f70*/  PRMT R33, R33, 0x7632, R33 ;  /* 0x0000763221217816 */ /* 0x000fca0000000021 */
[----:B------:R-:W-:Y:S01]  /*2f80*/  IMAD.U32 R33, R33, 0x10000, RZ ;  /* 0x0001000021217824 */ /* 0x000fe200078e00ff */
[----:B------:R-:W-:Y:S01]  /*2f90*/  UMOV UR4, 0xffffffff ;  /* 0xffffffff00047882 */ /* 0x000fe20000000000 */
[----:B--2---:R-:W-:-:S04]  /*2fa0*/  IMAD.U32 R36, R120, 0x10000, RZ ;  /* 0x0001000078247824 */ /* 0x004fc800078e00ff */
[----:B------:R-:W-:Y:S01]  /*2fb0*/  FFMA.FTZ R37, R37, R36, R122 ;  /* 0x0000002425257223 */ /* 0x000fe2000001007a */
[----:B------:R-:W-:-:S05]  /*2fc0*/  PRMT R36, R120, 0x7632, R36 ;  /* 0x0000763278247816 */ /* 0x000fca0000000024 */
[----:B------:R-:W-:-:S04]  /*2fd0*/  IMAD.U32 R36, R36, 0x10000, RZ ;  /* 0x0001000024247824 */ /* 0x000fc800078e00ff */
[----:B------:R-:W-:Y:S01]  /*2fe0*/  FFMA.FTZ R32, R33, R36, R32 ;  /* 0x0000002421207223 */ /* 0x000fe20000010020 */
[----:B------:R-:W-:Y:S02]  /*2ff0*/  IMAD.U32 R36, R34, 0x10000, RZ ;  /* 0x0001000022247824 */ /* 0x000fe400078e00ff */
[----:B---3--:R-:W-:-:S04]  /*3000*/  IMAD.U32 R33, R116, 0x10000, RZ ;  /* 0x0001000074217824 */ /* 0x008fc800078e00ff */
[----:B-1----:R-:W-:Y:S02]  /*3010*/  FFMA.FTZ R113, R36, R33, R37 ;  /* 0x0000002124717223 */ /* 0x002fe40000010025 */
        /* <DEDUP_REMOVED lines=8> */
[C---:B----4-:R-:W-:Y:S01]  /*30a0*/  IMAD.U32 R34, R117.reuse, 0x10000, RZ ;  /* 0x0001000075227824 */ /* 0x050fe200078e00ff */
[----:B------:R-:W-:-:S03]  /*30b0*/  PRMT R117, R117, 0x7632, R117 ;  /* 0x0000763275757816 */ /* 0x000fc60000000075 */
[----:B------:R-:W-:Y:S01]  /*30c0*/  FFMA.FTZ R32, R32, R34, R113 ;  /* 0x0000002220207223 */ /* 0x000fe20000010071 */
[----:B------:R-:W-:Y:S02]  /*30d0*/  IMAD.U32 R34, R35, 0x10000, RZ ;  /* 0x0001000023227824 */ /* 0x000fe400078e00ff */
[----:B------:R-:W-:-:S04]  /*30e0*/  IMAD.U32 R35, R117, 0x10000, RZ ;  /* 0x0001000075237824 */ /* 0x000fc800078e00ff */
[----:B------:R-:W-:Y:S01]  /*30f0*/  FFMA.FTZ R33, R34, R35, R33 ;  /* 0x0000002322217223 */ /* 0x000fe20000010021 */
[C---:B0-----:R-:W-:Y:S01]  /*3100*/  PRMT R34, R36.reuse, 0x7632, R34 ;  /* 0x0000763224227816 */ /* 0x041fe20000000022 */
[----:B------:R-:W-:Y:S01]  /*3110*/  IMAD.U32 R35, R36, 0x10000, RZ ;  /* 0x0001000024237824 */ /* 0x000fe200078e00ff */
[C---:B-----5:R-:W-:Y:S01]  /*3120*/  PRMT R36, R118.reuse, 0x7632, R36 ;  /* 0x0000763276247816 */ /* 0x060fe20000000024 */
[----:B------:R-:W-:Y:S02]  /*3130*/  IMAD.U32 R118, R118, 0x10000, RZ ;  /* 0x0001000076767824 */ /* 0x000fe400078e00ff */
[----:B------:R-:W-:Y:S02]  /*3140*/  IMAD.U32 R34, R34, 0x10000, RZ ;  /* 0x0001000022227824 */ /* 0x000fe400078e00ff */
[----:B------:R-:W-:Y:S02]  /*3150*/  IMAD.U32 R36, R36, 0x10000, RZ ;  /* 0x0001000024247824 */ /* 0x000fe400078e00ff */
[----:B------:R-:W-:-:S02]  /*3160*/  FFMA.FTZ R32, R35, R118, R32 ;  /* 0x0000007623207223 */ /* 0x000fc40000010020 */
[----:B------:R-:W-:Y:S01]  /*3170*/  FFMA.FTZ R33, R34, R36, R33 ;  /* 0x0000002422217223 */ /* 0x000fe20000010021 */
[----:B------:R-:W-:Y:S02]  /*3180*/  PRMT R34, R37, 0x7632, R34 ;  /* 0x0000763225227816 */ /* 0x000fe40000000022 */
[----:B------:R-:W-:-:S03]  /*3190*/  PRMT R35, R119, 0x7632, R35 ;  /* 0x0000763277237816 */ /* 0x000fc60000000023 */
[----:B------:R-:W-:Y:S02]  /*31a0*/  IMAD.U32 R34, R34, 0x10000, RZ ;  /* 0x0001000022227824 */ /* 0x000fe400078e00ff */
[----:B------:R-:W-:Y:S02]  /*31b0*/  IMAD.U32 R35, R35, 0x10000, RZ ;  /* 0x0001000023237824 */ /* 0x000fe400078e00ff */
[----:B------:R-:W-:Y:S02]  /*31c0*/  IMAD.U32 R37, R37, 0x10000, RZ ;  /* 0x0001000025257824 */ /* 0x000fe400078e00ff */
[----:B------:R-:W-:Y:S02]  /*31d0*/  IMAD.U32 R119, R119, 0x10000, RZ ;  /* 0x0001000077777824 */ /* 0x000fe400078e00ff */
[----:B------:R-:W-:Y:S01]  /*31e0*/  FFMA.FTZ R33, R34, R35, R33 ;  /* 0x0000002322217223 */ /* 0x000fe20000010021 */
[----:B------:R-:W-:Y:S02]  /*31f0*/  PRMT R34, R38, 0x7632, R34 ;  /* 0x0000763226227816 */ /* 0x000fe40000000022 */
[----:B------:R-:W-:Y:S01]  /*3200*/  PRMT R36, R114, 0x7632, R36 ;  /* 0x0000763272247816 */ /* 0x000fe20000000024 */
[----:B------:R-:W-:Y:S01]  /*3210*/  FFMA.FTZ R32, R37, R119, R32 ;  /* 0x0000007725207223 */ /* 0x000fe20000010020 */
[----:B------:R-:W-:Y:S01]  /*3220*/  IMAD.U32 R35, R38, 0x10000, RZ ;  /* 0x0001000026237824 */ /* 0x000fe200078e00ff */
[----:B------:R-:W-:Y:S01]  /*3230*/  PRMT R37, R39, 0x7632, R37 ;  /* 0x0000763227257816 */ /* 0x000fe20000000025 */
[----:B------:R-:W-:Y:S01]  /*3240*/  IMAD.U32 R114, R114, 0x10000, RZ ;  /* 0x0001000072727824 */ /* 0x000fe200078e00ff */
[----:B------:R-:W-:Y:S01]  /*3250*/  PRMT R113, R112, 0x7632, R113 ;  /* 0x0000763270717816 */ /* 0x000fe20000000071 */
[----:B------:R-:W-:-:S02]  /*3260*/  IMAD.U32 R34, R34, 0x10000, RZ ;  /* 0x0001000022227824 */ /* 0x000fc400078e00ff */
[----:B------:R-:W-:Y:S02]  /*3270*/  IMAD.U32 R36, R36, 0x10000, RZ ;  /* 0x0001000024247824 */ /* 0x000fe400078e00ff */
[----:B------:R-:W-:Y:S01]  /*3280*/  FFMA.FTZ R32, R35, R114, R32 ;  /* 0x0000007223207223 */ /* 0x000fe20000010020 */
[----:B------:R-:W-:Y:S02]  /*3290*/  IMAD.U32 R39, R39, 0x10000, RZ ;  /* 0x0001000027277824 */ /* 0x000fe400078e00ff */
[----:B------:R-:W-:Y:S02]  /*32a0*/  IMAD.U32 R38, R37, 0x10000, RZ ;  /* 0x0001000025267824 */ /* 0x000fe400078e00ff */
[----:B------:R-:W-:Y:S01]  /*32b0*/  FFMA.FTZ R33, R34, R36, R33 ;  /* 0x0000002422217223 */ /* 0x000fe20000010021 */
[----:B------:R-:W-:Y:S02]  /*32c0*/  IMAD.U32 R112, R112, 0x10000, RZ ;  /* 0x0001000070707824 */ /* 0x000fe400078e00ff */
[----:B------:R-:W-:-:S02]  /*32d0*/  IMAD.U32 R35, R113, 0x10000, RZ ;  /* 0x0001000071237824 */ /* 0x000fc400078e00ff */
[----:B------:R-:W-:Y:S02]  /*32e0*/  FFMA.FTZ R32, R39, R112, R32 ;  /* 0x0000007027207223 */ /* 0x000fe40000010020 */
[----:B------:R-:W-:-:S04]  /*32f0*/  FFMA.FTZ R33, R38, R35, R33 ;  /* 0x0000002326217223 */ /* 0x000fc80000010021 */
[----:B------:R-:W-:Y:S01]  /*3300*/  FADD.FTZ R32, R32, R33 ;  /* 0x0000002120207221 */ /* 0x000fe20000010000 */
[----:B------:R-:W-:Y:S06]  /*3310*/  BRA.DIV UR4, `(.L_x_20795) ;  /* 0x0000005e04307947 */ /* 0x000fec000b800000 */
[----:B------:R-:W0:Y:S02]  /*3320*/  SHFL.BFLY PT, R33, R32, 0x2, 0x1f ;  /* 0x0c401f0020217f89 */ /* 0x000e2400000e0000 */
[----:B0-----:R-:W-:-:S05]  /*3330*/  FADD.FTZ R33, R32, R33 ;  /* 0x0000002120217221 */ /* 0x001fca0000010000 */
[----:B------:R0:W1:Y:S02]  /*3340*/  SHFL.BFLY PT, R34, R33, 0x1, 0x1f ;  /* 0x0c201f0021227f89 */ /* 0x00006400000e0000 */
.L_x_20849:
[----:B------:R-:W-:Y:S01]  /*3350*/  ISETP.NE.AND P0, PT, R100, RZ, PT ;  /* 0x000000ff6400720c */ /* 0x000fe20003f05270 */
[----:B------:R-:W-:Y:S01]  /*3360*/  BSSY B1, `(.L_x_20796) ;  /* 0x0000008000017945 */ /* 0x000fe20003800000 */
[----:B-1----:R-:W-:-:S11]  /*3370*/  FADD.FTZ R32, R33, R34 ;  /* 0x0000002221207221 */ /* 0x002fd60000010000 */
[----:B------:R-:W-:Y:S05]  /*3380*/  @P0 BRA `(.L_x_20797) ;  /* 0x0000000000140947 */ /* 0x000fea0003800000 */
[----:B0-----:R-:W-:Y:S01]  /*3390*/  FFMA.FTZ R33, R32, UR8, RZ ;  /* 0x0000000820217c23 */ /* 0x001fe200080100ff */
[----:B------:R-:W-:-:S04]  /*33a0*/  ISETP.GE.AND P0, PT, R108, R103, PT ;  /* 0x000000676c00720c */ /* 0x000fc80003f06270 */
[----:B------:R-:W-:-:S05]  /*33b0*/  FSEL R32, R33, RZ, !P0 ;  /* 0x000000ff21207208 */ /* 0x000fca0004000000 */
[----:B------:R1:W-:Y:S04]  /*33c0*/  STS [R107], R32 ;  /* 0x000000206b007388 */ /* 0x0003e80000000800 */
[----:B------:R-:W-:-:S07]  /*33d0*/  @!P0 FMNMX.FTZ R98, R98, R33, !PT ;  /* 0x0000002162628209 */ /* 0x000fce0007810000 */
.L_x_20797:
[----:B------:R-:W-:Y:S05]  /*33e0*/  BSYNC B1 ;  /* 0x0000000000017941 */ /* 0x000fea0003800000 */
.L_x_20796:
[----:B------:R-:W-:Y:S01]  /*33f0*/  VIADD R99, R99, 0x4 ;  /* 0x0000000463637836 */ /* 0x000fe20000000000 */
[----:B------:R-:W-:Y:S01]  /*3400*/  IADD3 R106, P2, R106, 0x10, RZ ;  /* 0x000000106a6a7810 */ /* 0x000fe20007f5e0ff */
[----:B-1----:R-:W-:Y:S02]  /*3410*/  VIADD R107, R107, 0x80 ;  /* 0x000000806b6b7836 */ /* 0x002fe40000000000 */
[----:B------:R-:W-:Y:S01]  /*3420*/  VIADD R108, R108, 0x20 ;  /* 0x000000206c6c7836 */ /* 0x000fe20000000000 */
[----:B------:R-:W-:Y:S01]  /*3430*/  ISETP.GE.AND P0, PT, R99, R102, PT ;  /* 0x000000666300720c */ /* 0x000fe20003f06270 */
[----:B------:R-:W-:-:S12]  /*3440*/  IMAD.X R109, RZ, RZ, R109, P2 ;  /* 0x000000ffff6d7224 */ /* 0x000fd800010e066d */
[----:B------:R-:W-:Y:S05]  /*3450*/  @!P0 BRA `(.L_x_20798) ;  /* 0xffffffe800708947 */ /* 0x000fea000383ffff */
[----:B------:R-:W-:Y:S05]  /*3460*/  BRA `(.L_x_20793) ;  /* 0x0000001400d87947 */ /* 0x000fea0003800000 */
.L_x_20794:
[----:B------:R-:W-:Y:S01]  /*3470*/  SHF.R.S32.HI R32, RZ, 0x5, R32 ;  /* 0x00000005ff207819 */ /* 0x000fe20000011420 */
[----:B------:R-:W-:Y:S01]  /*3480*/  VIADD R33, R33, 0x1a0 ;  /* 0x000001a021217836 */ /* 0x000fe20000000000 */
[----:B------:R-:W-:Y:S01]  /*3490*/  IADD3 R34, P0, R34, R99, RZ ;  /* 0x0000006322227210 */ /* 0x000fe20007f1e0ff */
[----:B------:R-:W-:Y:S01]  /*34a0*/  ULDC.64 UR4, c[0x0][0x248] ;  /* 0x0000920000047ab9 */ /* 0x000fe20000000a00 */
[----:B------:R-:W-:Y:S02]  /*34b0*/  IMAD.MOV.U32 R98, RZ, RZ, -0x800001 ;  /* 0xff7fffffff627424 */ /* 0x000fe400078e00ff */
[----:B------:R-:W-:Y:S01]  /*34c0*/  IMAD R35, R32, 0x8, R35 ;  /* 0x0000000820237824 */ /* 0x000fe200078e0223 */
[----:B------:R-:W-:Y:S02]  /*34d0*/  LEA R38, R38, R33, 0x18 ;  /* 0x0000002126267211 */ /* 0x000fe400078ec0ff */
[----:B------:R-:W-:Y:S01]  /*34e0*/  LEA.HI.X.SX32 R105, R99, R36, 0x1, P0 ;  /* 0x0000002463697211 */ /* 0x000fe200000f0eff */
[----:B------:R-:W-:Y:S01]  /*34f0*/  IMAD R108, R108, 0x200, R35 ;  /* 0x000002006c6c7824 */ /* 0x000fe200078e0223 */
[----:B------:R-:W-:Y:S01]  /*3500*/  LEA R104, P0, R34, UR4, 0x2 ;  /* 0x0000000422687c11 */ /* 0x000fe2000f8010ff */
[----:B------:R-:W-:-:S03]  /*3510*/  IMAD.U32 R109, R35, 0x4, R38 ;  /* 0x00000004236d7824 */ /* 0x000fc600078e0026 */
[----:B------:R-:W-:Y:S02]  /*3520*/  LEA.HI.X R105, R34, UR5, R105, 0x2, P0 ;  /* 0x0000000522697c11 */ /* 0x000fe400080f1469 */
[----:B------:R-:W-:-:S07]  /*3530*/  IADD3 R107, -R103, 0x1, R108 ;  /* 0x00000001676b7810 */ /* 0x000fce0007ffe16c */
.L_x_20802:
        /* <DEDUP_REMOVED lines=21> */
[----:B------:R-:W-:-:S05]  /*3690*/  LEA.HI.X R35, R35, UR15, R32, 0x1, P2 ;  /* 0x0000000f23237c11 */ /* 0x000fca00090f0c20 */
[----:B------:R0:W3:Y:S01]  /*36a0*/  LDG.E.CONSTANT R115, desc[UR10][R34.64] ;  /* 0x0000000a22737981 */ /* 0x0000e2000c1e9900 */
[--C-:B------:R-:W-:Y:S02]  /*36b0*/  SHF.R.S32.HI R37, RZ, 0x1f, R93.reuse ;  /* 0x0000001fff257819 */ /* 0x100fe4000001145d */
[----:B------:R-:W-:-:S04]  /*36c0*/  IADD3 R33, P0, P2, R94, R114, R93 ;  /* 0x000000725e217210 */ /* 0x000fc80007a1e05d */
[----:B------:R-:W-:Y:S02]  /*36d0*/  IADD3.X R36, R36, R112, R37, P0, P2 ;  /* 0x0000007024247210 */ /* 0x000fe400007e4425 */
[----:B------:R-:W-:-:S04]  /*36e0*/  LEA R32, P0, R33, UR14, 0x1 ;  /* 0x0000000e21207c11 */ /* 0x000fc8000f8008ff */
[----:B------:R-:W-:-:S05]  /*36f0*/  LEA.HI.X R33, R33, UR15, R36, 0x1, P0 ;  /* 0x0000000f21217c11 */ /* 0x000fca00080f0c24 */
[----:B------:R1:W4:Y:S01]  /*3700*/  LDG.E.CONSTANT R113, desc[UR10][R32.64] ;  /* 0x0000000a20717981 */ /* 0x000322000c1e9900 */
[--C-:B------:R-:W-:Y:S02]  /*3710*/  SHF.R.S32.HI R37, RZ, 0x1f, R91.reuse ;  /* 0x0000001fff257819 */ /* 0x100fe4000001145b */
[----:B------:R-:W-:-:S04]  /*3720*/  IADD3 R36, P0, P2, R92, R114, R91 ;  /* 0x000000725c247210 */ /* 0x000fc80007a1e05b */
[----:B0-----:R-:W-:Y:S02]  /*3730*/  IADD3.X R35, R38, R112, R37, P0, P2 ;  /* 0x0000007026237210 */ /* 0x001fe400007e4425 */
[----:B------:R-:W-:-:S04]  /*3740*/  LEA R116, P0, R36, UR14, 0x1 ;  /* 0x0000000e24747c11 */ /* 0x000fc8000f8008ff */
[----:B------:R-:W-:-:S06]  /*3750*/  LEA.HI.X R117, R36, UR15, R35, 0x1, P0 ;  /* 0x0000000f24757c11 */ /* 0x000fcc00080f0c23 */
[----:B------:R0:W5:Y:S01]  /*3760*/  LDG.E.CONSTANT R117, desc[UR10][R116.64] ;  /* 0x0000000a74757981 */ /* 0x000162000c1e9900 */
[----:B------:R-:W-:Y:S02]  /*3770*/  SHF.R.S32.HI R35, RZ, 0x1f, R90 ;  /* 0x0000001fff237819 */ /* 0x000fe4000001145a */
[--C-:B------:R-:W-:Y:S02]  /*3780*/  SHF.R.S32.HI R36, RZ, 0x1f, R89.reuse ;  /* 0x0000001fff247819 */ /* 0x100fe40000011459 */
[----:B------:R-:W-:-:S04]  /*3790*/  IADD3 R34, P0, P2, R90, R114, R89 ;  /* 0x000000725a227210 */ /* 0x000fc80007a1e059 */
[----:B-1----:R-:W-:Y:S02]  /*37a0*/  IADD3.X R33, R35, R112, R36, P0, P2 ;  /* 0x0000007023217210 */ /* 0x002fe400007e4424 */
[----:B------:R-:W-:-:S04]  /*37b0*/  LEA R38, P0, R34, UR14, 0x1 ;  /* 0x0000000e22267c11 */ /* 0x000fc8000f8008ff */
[----:B------:R-:W-:Y:S02]  /*37c0*/  LEA.HI.X R39, R34, UR15, R33, 0x1, P0 ;  /* 0x0000000f22277c11 */ /* 0x000fe400080f0c21 */
[----:B------:R-:W1:Y:S04]  /*37d0*/  LDS.128 R32, [R21] ;  /* 0x0000000015207984 */ /* 0x000e680000000c00 */
[----:B------:R0:W5:Y:S01]  /*37e0*/  LDG.E.CONSTANT R119, desc[UR10][R38.64] ;  /* 0x0000000a26777981 */ /* 0x000162000c1e9900 */
[----:B------:R-:W-:-:S04]  /*37f0*/  IADD3 R37, P0, P2, R88, R114, R87 ;  /* 0x0000007258257210 */ /* 0x000fc80007a1e057 */
[----:B------:R-:W-:Y:S02]  /*3800*/  LEA R36, P3, R37, UR14, 0x1 ;  /* 0x0000000e25247c11 */ /* 0x000fe4000f8608ff */
[----:B0-----:R-:W-:-:S04]  /*3810*/  IADD3.X R116, R68, R112, R47, P0, P2 ;  /* 0x0000007044747210 */ /* 0x001fc800007e442f */
[----:B------:R-:W-:Y:S02]  /*3820*/  LEA.HI.X R37, R37, UR15, R116, 0x1, P3 ;  /* 0x0000000f25257c11 */ /* 0x000fe400098f0c74 */
[----:B------:R-:W-:-:S03]  /*3830*/  IADD3 R39, P0, P2, R85, R114, R22 ;  /* 0x0000007255277210 */ /* 0x000fc60007a1e016 */
[----:B------:R0:W5:Y:S01]  /*3840*/  LDG.E.CONSTANT R118, desc[UR10][R36.64] ;  /* 0x0000000a24767981 */ /* 0x000162000c1e9900 */
[C---:B-1----:R-:W-:Y:S01]  /*3850*/  IMAD.U32 R116, R33.reuse, 0x10000, RZ ;  /* 0x0001000021747824 */ /* 0x042fe200078e00ff */
        /* <DEDUP_REMOVED lines=11> */
[----:B0-----:R-:W-:Y:S01]  /*3910*/  IADD3 R37, P0, P2, R3, R114, R24 ;  /* 0x0000007203257210 */ /* 0x001fe20007a1e018 */
        /* <DEDUP_REMOVED lines=279> */
.L_x_20853:
[----:B------:R-:W-:Y:S01]  /*4a90*/  ISETP.NE.AND P0, PT, R100, RZ, PT ;  /* 0x000000ff6400720c */ /* 0x000fe20003f05270 */
[----:B-1----:R-:W-:Y:S01]  /*4aa0*/  FADD.FTZ R34, R33, R34 ;  /* 0x0000002221227221 */ /* 0x002fe20000010000 */
[----:B------:R-:W-:Y:S01]  /*4ab0*/  I2FP.F32.S32 R32, R107 ;  /* 0x0000006b00207245 */ /* 0x000fe20000201400 */
[----:B------:R-:W-:Y:S02]  /*4ac0*/  BSSY B1, `(.L_x_20800) ;  /* 0x0000008000017945 */ /* 0x000fe40003800000 */
[----:B0-----:R-:W-:-:S04]  /*4ad0*/  FMUL.FTZ R33, R34, UR13 ;  /* 0x0000000d22217c20 */ /* 0x001fc80008410000 */
[----:B------:R-:W-:-:S04]  /*4ae0*/  FFMA.FTZ R33, R32, R106, R33 ;  /* 0x0000006a20217223 */ /* 0x000fc80000010021 */
[----:B------:R-:W-:Y:S05]  /*4af0*/  @P0 BRA `(.L_x_20801) ;  /* 0x0000000000100947 */ /* 0x000fea0003800000 */
[----:B------:R-:W-:-:S04]  /*4b00*/  ISETP.GE.AND P0, PT, R108, R103, PT ;  /* 0x000000676c00720c */ /* 0x000fc80003f06270 */
[----:B------:R-:W-:-:S05]  /*4b10*/  FSEL R32, R33, RZ, !P0 ;  /* 0x000000ff21207208 */ /* 0x000fca0004000000 */
[----:B------:R0:W-:Y:S04]  /*4b20*/  STS [R109], R32 ;  /* 0x000000206d007388 */ /* 0x0001e80000000800 */
[----:B------:R-:W-:-:S07]  /*4b30*/  @!P0 FMNMX.FTZ R98, R98, R33, !PT ;  /* 0x0000002162628209 */ /* 0x000fce0007810000 */
.L_x_20801:
[----:B------:R-:W-:Y:S05]  /*4b40*/  BSYNC B1 ;  /* 0x0000000000017941 */ /* 0x000fea0003800000 */
.L_x_20800:
[----:B------:R-:W-:Y:S01]  /*4b50*/  VIADD R99, R99, 0x4 ;  /* 0x0000000463637836 */ /* 0x000fe20000000000 */
[----:B------:R-:W-:Y:S01]  /*4b60*/  IADD3 R104, P2, R104, 0x10, RZ ;  /* 0x0000001068687810 */ /* 0x000fe20007f5e0ff */
[----:B0-----:R-:W-:Y:S02]  /*4b70*/  VIADD R109, R109, 0x80 ;  /* 0x000000806d6d7836 */ /* 0x001fe40000000000 */
[----:B------:R-:W-:Y:S01]  /*4b80*/  VIADD R108, R108, 0x20 ;  /* 0x000000206c6c7836 */ /* 0x000fe20000000000 */
[----:B------:R-:W-:Y:S01]  /*4b90*/  ISETP.GE.AND P0, PT, R99, R102, PT ;  /* 0x000000666300720c */ /* 0x000fe20003f06270 */
[----:B------:R-:W-:Y:S02]  /*4ba0*/  VIADD R107, R107, 0x20 ;  /* 0x000000206b6b7836 */ /* 0x000fe40000000000 */
[----:B------:R-:W-:-:S10]  /*4bb0*/  IMAD.X R105, RZ, RZ, R105, P2 ;  /* 0x000000ffff697224 */ /* 0x000fd400010e0669 */
[----:B------:R-:W-:Y:S05]  /*4bc0*/  @!P0 BRA `(.L_x_20802) ;  /* 0xffffffe8005c8947 */ /* 0x000fea000383ffff */
.L_x_20793:
[----:B------:R-:W-:Y:S05]  /*4bd0*/  BSYNC B0 ;  /* 0x0000000000007941 */ /* 0x000fea0003800000 */
.L_x_20792:
[----:B------:R-:W1:Y:S01]  /*4be0*/  S2R R3, SR_TID.X ;  /* 0x0000000000037919 */ /* 0x000e620000002100 */
[----:B------:R-:W-:Y:S01]  /*4bf0*/  UMOV UR4, 0xffffffff ;  /* 0xffffffff00047882 */ /* 0x000fe20000000000 */
[----:B-1----:R-:W-:-:S04]  /*4c00*/  SHF.R.S32.HI R4, RZ, 0x1f, R3 ;  /* 0x0000001fff047819 */ /* 0x002fc80000011403 */
[----:B------:R-:W-:-:S04]  /*4c10*/  LEA.HI R4, R4, R3, RZ, 0x5 ;  /* 0x0000000304047211 */ /* 0x000fc800078f28ff */
[----:B------:R-:W-:-:S05]  /*4c20*/  LOP3.LUT R4, R4, 0xffffffe0, RZ, 0xc0, !PT ;  /* 0xffffffe004047812 */ /* 0x000fca00078ec0ff */
[----:B------:R-:W-:Y:S01]  /*4c30*/  IMAD.IADD R3, R3, 0x1, -R4 ;  /* 0x0000000103037824 */ /* 0x000fe200078e0a04 */
[----:B------:R-:W-:Y:S06]  /*4c40*/  BRA.DIV UR4, `(.L_x_20803) ;  /* 0x0000004604747947 */ /* 0x000fec000b800000 */
[----:B------:R-:W1:Y:S02]  /*4c50*/  SHFL.BFLY PT, R5, R98, 0x10, 0x1f ;  /* 0x0e001f0062057f89 */ /* 0x000e6400000e0000 */
[----:B-1----:R-:W-:-:S05]  /*4c60*/  FMNMX.FTZ R5, R5, R98, !PT ;  /* 0x0000006205057209 */ /* 0x002fca0007810000 */
[----:B------:R-:W1:Y:S02]  /*4c70*/  SHFL.BFLY PT, R4, R5, 0x8, 0x1f ;  /* 0x0d001f0005047f89 */ /* 0x000e6400000e0000 */
[----:B-1----:R-:W-:-:S05]  /*4c80*/  FMNMX.FTZ R7, R5, R4, !PT ;  /* 0x0000000405077209 */ /* 0x002fca0007810000 */
[----:B------:R1:W2:Y:S02]  /*4c90*/  SHFL.BFLY PT, R4, R7, 0x4, 0x1f ;  /* 0x0c801f0007047f89 */ /* 0x0002a400000e0000 */
.L_x_20858:
[----:B------:R-:W-:Y:S01]  /*4ca0*/  ISETP.NE.AND P0, PT, R3, RZ, PT ;  /* 0x000000ff0300720c */ /* 0x000fe20003f05270 */
[----:B------:R-:W-:-:S05]  /*4cb0*/  VIADD R5, R103, 0x7 ;  /* 0x0000000767057836 */ /* 0x000fca0000000000 */
[----:B------:R-:W-:-:S04]  /*4cc0*/  SHF.R.S32.HI R6, RZ, 0x1f, R5 ;  /* 0x0000001fff067819 */ /* 0x000fc80000011405 */
[----:B------:R-:W-:-:S03]  /*4cd0*/  LEA.HI R8, R6, R5, RZ, 0x3 ;  /* 0x0000000506087211 */ /* 0x000fc600078f18ff */
[----:B------:R-:W-:Y:S05]  /*4ce0*/  @P0 BRA `(.L_x_20804) ;  /* 0x0000000000280947 */ /* 0x000fea0003800000 */
[----:B------:R-:W3:Y:S01]  /*4cf0*/  S2UR UR5, SR_CgaCtaId ;  /* 0x00000000000579c3 */ /* 0x000ee20000008800 */
[----:B------:R-:W-:Y:S01]  /*4d00*/  UMOV UR4, 0x400 ;  /* 0x0000040000047882 */ /* 0x000fe20000000000 */
[----:B------:R-:W-:Y:S01]  /*4d10*/  SHF.R.S32.HI R5, RZ, 0x1f, R2 ;  /* 0x0000001fff057819 */ /* 0x000fe20000011402 */
[----:B------:R-:W-:-:S03]  /*4d20*/  UIADD3 UR4, UR4, 0x180, URZ ;  /* 0x0000018004047890 */ /* 0x000fc6000fffe03f */
[----:B------:R-:W-:-:S04]  /*4d30*/  LEA.HI R5, R5, R2, RZ, 0x5 ;  /* 0x0000000205057211 */ /* 0x000fc800078f28ff */
[----:B------:R-:W-:Y:S02]  /*4d40*/  SHF.R.S32.HI R6, RZ, 0x5, R5 ;  /* 0x00000005ff067819 */ /* 0x000fe40000011405 */
[----:B--2---:R-:W-:Y:S01]  /*4d50*/  FMNMX.FTZ R5, R7, R4, !PT ;  /* 0x0000000407057209 */ /* 0x004fe20007810000 */
[----:B---3--:R-:W-:-:S06]  /*4d60*/  ULEA UR4, UR5, UR4, 0x18 ;  /* 0x0000000405047291 */ /* 0x008fcc000f8ec03f */
[----:B------:R-:W-:-:S05]  /*4d70*/  LEA R4, R6, UR4, 0x2 ;  /* 0x0000000406047c11 */ /* 0x000fca000f8e10ff */
[----:B------:R3:W-:Y:S02]  /*4d80*/  STS [R4], R5 ;  /* 0x0000000504007388 */ /* 0x0007e40000000800 */
.L_x_20804:
[----:B------:R-:W-:Y:S05]  /*4d90*/  WARPSYNC.ALL ;  /* 0x0000000000007948 */ /* 0x000fea0003800000 */
[----:B--23--:R-:W-:Y:S01]  /*4da0*/  SHF.R.S32.HI R4, RZ, 0x3, R8 ;  /* 0x00000003ff047819 */ /* 0x00cfe20000011408 */
[----:B------:R-:W-:Y:S01]  /*4db0*/  BAR.SYNC.DEFER_BLOCKING 0x0 ;  /* 0x0000000000007b1d */ /* 0x000fe20000010000 */
[----:B------:R-:W-:Y:S01]  /*4dc0*/  ISETP.GT.AND P0, PT, R3, 0x3, PT ;  /* 0x000000030300780c */ /* 0x000fe20003f04270 */
[----:B------:R-:W-:Y:S01]  /*4dd0*/  IMAD.MOV.U32 R9, RZ, RZ, RZ ;  /* 0x000000ffff097224 */ /* 0x000fe200078e00ff */
[----:B------:R-:W-:-:S03]  /*4de0*/  ISETP.GE.AND P2, PT, R2, R101, PT ;  /* 0x000000650200720c */ /* 0x000fc60003f46270 */
[----:B------:R-:W-:Y:S08]  /*4df0*/  BSSY B0, `(.L_x_20805) ;  /* 0x00000f7000007945 */ /* 0x000ff00003800000 */
[----:B------:R-:W2:Y:S01]  /*4e00*/  @!P0 S2R R6, SR_CgaCtaId ;  /* 0x0000000000068919 */ /* 0x000ea20000008800 */
[----:B------:R-:W-:-:S05]  /*4e10*/  @!P0 MOV R5, 0x400 ;  /* 0x0000040000058802 */ /* 0x000fca0000000f00 */
[----:B------:R-:W-:-:S05]  /*4e20*/  @!P0 VIADD R5, R5, 0x180 ;  /* 0x0000018005058836 */ /* 0x000fca0000000000 */
        /* <DEDUP_REMOVED lines=13> */
[----:B------:R-:W-:Y:S01]  /*4f00*/  BSSY B1, `(.L_x_20807) ;  /* 0x0000020000017945 */ /* 0x000fe20003800000 */
[----:B------:R-:W-:Y:S02]  /*4f10*/  IMAD.MOV.U32 R9, RZ, RZ, RZ ;  /* 0x000000ffff097224 */ /* 0x000fe400078e00ff */
        /* <DEDUP_REMOVED lines=19> */
.L_x_20809:
        /* <DEDUP_REMOVED lines=11> */
.L_x_20808:
[----:B------:R-:W-:Y:S05]  /*5100*/  BSYNC B1 ;  /* 0x0000000000017941 */ /* 0x000fea0003800000 */
.L_x_20807:
        /* <DEDUP_REMOVED lines=14> */
.L_x_20812:
        /* <DEDUP_REMOVED lines=100> */
.L_x_20811:
[----:B------:R-:W-:Y:S05]  /*5830*/  BSYNC B1 ;  /* 0x0000000000017941 */ /* 0x000fea0003800000 */
.L_x_20810:
        /* <DEDUP_REMOVED lines=55> */
.L_x_20814:
[----:B------:R-:W-:Y:S05]  /*5bb0*/  BSYNC B1 ;  /* 0x0000000000017941 */ /* 0x000fea0003800000 */
.L_x_20813:
        /* <DEDUP_REMOVED lines=26> */
.L_x_20806:
[----:B------:R-:W-:Y:S05]  /*5d60*/  BSYNC B0 ;  /* 0x0000000000007941 */ /* 0x000fea0003800000 */
.L_x_20805:
        /* <DEDUP_REMOVED lines=34> */
[----:B--2---:R-:W2:Y:S01]  /*5f90*/  S2R R6, SR_CTAID.Z ;  /* 0x0000000000067919 */ /* 0x004ea20000002700 */
        /* <DEDUP_REMOVED lines=14> */
[----:B---3--:R-:W-:-:S04]  /*6080*/  FADD.FTZ R6, R31, 9.9999999747524270788e-07 ;  /* 0x358637bd1f067421 */ /* 0x008fc80000010000 */
[----:B0-----:R0:W2:Y:S08]  /*6090*/  MUFU.RCP R33, R6 ;  /* 0x0000000600217308 */ /* 0x0010b00000001000 */
        /* <DEDUP_REMOVED lines=8> */
.L_x_20819:
[----:B------:R-:W2:Y:S01]  /*6120*/  LDS R9, [R7] ;  /* 0x0000000007097984 */ /* 0x000ea20000000800 */
[----:B------:R-:W-:Y:S02]  /*6130*/  VIADD R6, R6, 0xffffffff ;  /* 0xffffffff06067836 */ /* 0x000fe40000000000 */
[----:B------:R-:W-:-:S03]  /*6140*/  VIADD R8, R8, 0x80 ;  /* 0x0000008008087836 */ /* 0x000fc60000000000 */
[----:B------:R-:W-:Y:S01]  /*6150*/  ISETP.NE.AND P0, PT, R6, RZ, PT ;  /* 0x000000ff0600720c */ /* 0x000fe20003f05270 */
[----:B--2---:R-:W-:-:S05]  /*6160*/  FMUL.FTZ R10, R9, R33 ;  /* 0x00000021090a7220 */ /* 0x004fca0000410000 */
[----:B------:R0:W-:Y:S02]  /*6170*/  STS [R7], R10 ;  /* 0x0000000a07007388 */ /* 0x0001e40000000800 */
[----:B0-----:R-:W-:-:S05]  /*6180*/  VIADD R7, R7, 0x200 ;  /* 0x0000020007077836 */ /* 0x001fca0000000000 */
[----:B------:R-:W-:Y:S05]  /*6190*/  @P0 BRA `(.L_x_20819) ;  /* 0xfffffffc00e00947 */ /* 0x000fea000383ffff */
.L_x_20818:
[----:B------:R-:W-:Y:S05]  /*61a0*/  BSYNC B1 ;  /* 0x0000000000017941 */ /* 0x000fea0003800000 */
.L_x_20817:
[----:B------:R-:W-:Y:S05]  /*61b0*/  @!P2 BRA `(.L_x_20816) ;  /* 0x0000000400c0a947 */ /* 0x000fea0003800000 */
[----:B------:R-:W3:Y:S01]  /*61c0*/  S2UR UR5, SR_CgaCtaId ;  /* 0x00000000000579c3 */ /* 0x000ee20000008800 */
[----:B0-----:R-:W-:Y:S01]  /*61d0*/  IMAD.IADD R6, R101, 0x1, -R8 ;  /* 0x0000000165067824 */ /* 0x001fe200078e0a08 */
        /* <DEDUP_REMOVED lines=11> */
.L_x_20822:
        /* <DEDUP_REMOVED lines=52> */
.L_x_20821:
[----:B------:R-:W-:Y:S05]  /*65d0*/  BSYNC B1 ;  /* 0x0000000000017941 */ /* 0x000fea0003800000 */
.L_x_20820:
[----:B------:R-:W-:Y:S01]  /*65e0*/  IMAD.IADD R7, R101, 0x1, -R8 ;  /* 0x0000000165077824 */ /* 0x000fe200078e0a08 */
[----:B------:R-:W-:Y:S04]  /*65f0*/  BSSY B1, `(.L_x_20823) ;  /* 0x000001e000017945 */ /* 0x000fe80003800000 */
        /* <DEDUP_REMOVED lines=29> */
.L_x_20824:
[----:B------:R-:W-:Y:S05]  /*67d0*/  BSYNC B1 ;  /* 0x0000000000017941 */ /* 0x000fea0003800000 */
.L_x_20823:
[----:B------:R-:W-:-:S13]  /*67e0*/  ISETP.LT.OR P0, PT, R8, R101, P0 ;  /* 0x000000650800720c */ /* 0x000fda0000701670 */
        /* <DEDUP_REMOVED lines=13> */
.L_x_20816:
[----:B------:R-:W-:Y:S05]  /*68c0*/  BSYNC B0 ;  /* 0x0000000000007941 */ /* 0x000fea0003800000 */
.L_x_20815:
        /* <DEDUP_REMOVED lines=32> */
.L_x_20826:
[----:B------:R-:W-:Y:S05]  /*6ad0*/  BSYNC B0 ;  /* 0x0000000000007941 */ /* 0x000fea0003800000 */
.L_x_20825:
[----:B------:R-:W-:Y:S01]  /*6ae0*/  ULDC UR8, c[0x0][0x26c] ;  /* 0x00009b0000087ab9 */ /* 0x000fe20000000800 */
[----:B------:R-:W-:Y:S01]  /*6af0*/  BSSY B0, `(.L_x_20827) ;  /* 0x00001d3000007945 */ /* 0x000fe20003800000 */
[----:B------:R-:W-:Y:S02]  /*6b00*/  CS2R R16, SRZ ;  /* 0x0000000000107805 */ /* 0x000fe4000001ff00 */
[----:B------:R-:W-:Y:S01]  /*6b10*/  CS2R R18, SRZ ;  /* 0x0000000000127805 */ /* 0x000fe2000001ff00 */
[----:B------:R-:W-:Y:S06]  /*6b20*/  @P1 BRA `(.L_x_20828) ;  /* 0x0000001c003c1947 */ /* 0x000fec0003800000 */
[----:B0---4-:R-:W0:Y:S01]  /*6b30*/  S2R R7, SR_CTAID.Z ;  /* 0x0000000000077919 */ /* 0x011e220000002700 */
[----:B------:R-:W2:Y:S01]  /*6b40*/  S2UR UR4, SR_CTAID.Y ;  /* 0x00000000000479c3 */ /* 0x000ea20000002600 */
[----:B------:R-:W-:Y:S01]  /*6b50*/  SHF.R.S32.HI R9, RZ, 0x1f, R2 ;  /* 0x0000001fff097819 */ /* 0x000fe20000011402 */
[----:B------:R-:W-:Y:S01]  /*6b60*/  ULDC.64 UR6, c[0x0][0x248] ;  /* 0x0000920000067ab9 */ /* 0x000fe20000000a00 */
[----:B------:R-:W-:Y:S02]  /*6b70*/  IMAD.SHL.U32 R24, R3, 0x8, RZ ;  /* 0x0000000803187824 */ /* 0x000fe400078e00ff */
[----:B------:R-:W-:Y:S01]  /*6b80*/  LEA.HI R9, R9, R2, RZ, 0x5 ;  /* 0x0000000209097211 */ /* 0x000fe200078f28ff */
[----:B------:R-:W-:Y:S02]  /*6b90*/  IMAD.MOV.U32 R15, RZ, RZ, RZ ;  /* 0x000000ffff0f7224 */ /* 0x000fe400078e00ff */
[----:B-1----:R-:W2:Y:S01]  /*6ba0*/  LDC R5, c[0x0][0x258] ;  /* 0x00009600ff057b82 */ /* 0x002ea20000000800 */
[----:B------:R-:W-:Y:S01]  /*6bb0*/  SHF.R.S32.HI R9, RZ, 0x5, R9 ;  /* 0x00000005ff097819 */ /* 0x000fe20000011409 */
[----:B------:R-:W-:-:S02]  /*6bc0*/  VIADD R25, R24, 0x200 ;  /* 0x0000020018197836 */ /* 0x000fc40000000000 */
[C---:B------:R-:W-:Y:S01]  /*6bd0*/  VIADD R26, R24.reuse, 0x300 ;  /* 0x00000300181a7836 */ /* 0x040fe20000000000 */
[----:B------:R-:W-:Y:S01]  /*6be0*/  IADD3 R4, -R9, -0x1, R4 ;  /* 0xffffffff09047810 */ /* 0x000fe20007ffe104 */
[C---:B------:R-:W-:Y:S02]  /*6bf0*/  VIADD R27, R24.reuse, 0x400 ;  /* 0x00000400181b7836 */ /* 0x040fe40000000000 */
[----:B------:R-:W1:Y:S01]  /*6c00*/  S2UR UR5, SR_CgaCtaId ;  /* 0x00000000000579c3 */ /* 0x000e620000008800 */
[----:B------:R-:W-:-:S07]  /*6c10*/  VIADD R28, R24, 0x500 ;  /* 0x00000500181c7836 */ /* 0x000fce0000000000 */
[----:B------:R-:W4:Y:S01]  /*6c20*/  LDC R29, c[0x0][0x26c] ;  /* 0x00009b00ff1d7b82 */ /* 0x000f220000000800 */
[----:B0-----:R-:W-:Y:S02]  /*6c30*/  IMAD R21, R7, 0x40, R9 ;  /* 0x0000004007157824 */ /* 0x001fe400078e0209 */
[----:B--2---:R-:W-:Y:S01]  /*6c40*/  IMAD R6, R5, UR4, RZ ;  /* 0x0000000405067c24 */ /* 0x004fe2000f8e02ff */
[----:B------:R-:W-:Y:S01]  /*6c50*/  UMOV UR4, 0x400 ;  /* 0x0000040000047882 */ /* 0x000fe20000000000 */
[----:B------:R-:W-:Y:S01]  /*6c60*/  IMAD R22, R7, -0x40, R4 ;  /* 0xffffffc007167824 */ /* 0x000fe200078e0204 */
[----:B------:R-:W-:Y:S01]  /*6c70*/  UIADD3 UR4, UR4, 0x1a0, URZ ;  /* 0x000001a004047890 */ /* 0x000fe2000fffe03f */
[----:B------:R-:W-:Y:S02]  /*6c80*/  SHF.R.S32.HI R5, RZ, 0x1f, R21 ;  /* 0x0000001fff057819 */ /* 0x000fe40000011415 */
[----:B------:R-:W-:Y:S01]  /*6c90*/  IADD3 R23, P0, R6, R21, RZ ;  /* 0x0000001506177210 */ /* 0x000fe20007f1e0ff */
[----:B-1----:R-:W-:Y:S01]  /*6ca0*/  ULEA UR4, UR5, UR4, 0x18 ;  /* 0x0000000405047291 */ /* 0x002fe2000f8ec03f */
[----:B------:R-:W-:-:S02]  /*6cb0*/  LEA R32, R21, 0x7, 0x3 ;  /* 0x0000000715207811 */ /* 0x000fc400078e18ff */
[----:B------:R-:W-:Y:S02]  /*6cc0*/  LEA.HI.X.SX32 R6, R6, R5, 0x1, P0 ;  /* 0x0000000506067211 */ /* 0x000fe400000f0eff */
[----:B------:R-:W-:Y:S01]  /*6cd0*/  LEA R20, P0, R23, UR6, 0x2 ;  /* 0x0000000617147c11 */ /* 0x000fe2000f8010ff */
[----:B------:R-:W-:Y:S01]  /*6ce0*/  ULDC UR6, c[0x0][0x270] ;  /* 0x00009c0000067ab9 */ /* 0x000fe20000000800 */
[----:B------:R-:W-:Y:S01]  /*6cf0*/  LEA R30, R9, UR4, 0x5 ;  /* 0x00000004091e7c11 */ /* 0x000fe2000f8e28ff */
[----:B------:R-:W-:Y:S01]  /*6d00*/  IMAD R12, R0, UR6, RZ ;  /* 0x00000006000c7c24 */ /* 0x000fe2000f8e02ff */
[----:B------:R-:W-:Y:S01]  /*6d10*/  LEA.HI.X R23, R23, UR7, R6, 0x2, P0 ;  /* 0x0000000717177c11 */ /* 0x000fe200080f1406 */
[----:B------:R-:W-:Y:S01]  /*6d20*/  VIADD R0, R24, 0x100 ;  /* 0x0000010018007836 */ /* 0x000fe20000000000 */
[----:B----4-:R-:W-:Y:S01]  /*6d30*/  SHF.R.S32.HI R29, RZ, 0x1f, R29 ;  /* 0x0000001fff1d7819 */ /* 0x010fe2000001141d */
[----:B------:R-:W-:Y:S01]  /*6d40*/  VIADD R30, R30, 0x10 ;  /* 0x000000101e1e7836 */ /* 0x000fe20000000000 */
[----:B------:R-:W-:-:S07]  /*6d50*/  SHF.R.S32.HI R13, RZ, 0x1f, R12 ;  /* 0x0000001fff0d7819 */ /* 0x000fce000001140c */
.L_x_20841:
[----:B------:R-:W-:Y:S01]  /*6d60*/  IMAD.MOV.U32 R10, RZ, RZ, R20 ;  /* 0x000000ffff0a7224 */ /* 0x000fe200078e0014 */
[----:B------:R-:W0:Y:S01]  /*6d70*/  LDC.64 R4, c[0x0][0x238] ;  /* 0x00008e00ff047b82 */ /* 0x000e220000000a00 */
[----:B------:R-:W-:-:S05]  /*6d80*/  IMAD.MOV.U32 R11, RZ, RZ, R23 ;  /* 0x000000ffff0b7224 */ /* 0x000fca00078e0017 */
[----:B------:R-:W2:Y:S02]  /*6d90*/  LDG.E.CONSTANT R8, desc[UR10][R10.64] ;  /* 0x0000000a0a087981 */ /* 0x000ea4000c1e9900 */
[----:B--2---:R-:W-:-:S05]  /*6da0*/  SHF.R.S32.HI R6, RZ, 0x1f, R8 ;  /* 0x0000001fff067819 */ /* 0x004fca0000011408 */
[----:B------:R-:W-:Y:S02]  /*6db0*/  IMAD R9, R6, UR8, RZ ;  /* 0x0000000806097c24 */ /* 0x000fe4000f8e02ff */
[----:B------:R-:W-:-:S04]  /*6dc0*/  IMAD.WIDE.U32 R6, R8, UR8, R12 ;  /* 0x0000000808067c25 */ /* 0x000fc8000f8e000c */
[----:B---3--:R-:W-:Y:S01]  /*6dd0*/  IMAD R31, R8, R29, R9 ;  /* 0x0000001d081f7224 */ /* 0x008fe200078e0209 */
[-C--:B------:R-:W-:Y:S02]  /*6de0*/  IADD3 R9, P0, R0, R6.reuse, RZ ;  /* 0x0000000600097210 */ /* 0x080fe40007f1e0ff */
[----:B------:R-:W-:Y:S01]  /*6df0*/  IADD3 R33, P1, R26, R6, RZ ;  /* 0x000000061a217210 */ /* 0x000fe20007f3e0ff */
[----:B------:R-:W-:Y:S01]  /*6e00*/  IMAD.IADD R53, R7, 0x1, R31 ;  /* 0x0000000107357824 */ /* 0x000fe200078e021f */
[----:B0-----:R-:W-:Y:S02]  /*6e10*/  LEA R8, P2, R9, R4, 0x1 ;  /* 0x0000000409087211 */ /* 0x001fe400078408ff */
[-C--:B------:R-:W-:Y:S02]  /*6e20*/  IADD3 R7, P5, R28, R6.reuse, RZ ;  /* 0x000000061c077210 */ /* 0x080fe40007fbe0ff */
[----:B------:R-:W-:Y:S02]  /*6e30*/  LEA.HI.X.SX32 R34, R0, R53, 0x1, P0 ;  /* 0x0000003500227211 */ /* 0x000fe400000f0eff */
[----:B------:R-:W-:-:S02]  /*6e40*/  IADD3 R35, P0, R25, R6, RZ ;  /* 0x0000000619237210 */ /* 0x000fc40007f1e0ff */
[----:B------:R-:W-:Y:S02]  /*6e50*/  LEA.HI.X R9, R9, R5, R34, 0x1, P2 ;  /* 0x0000000509097211 */ /* 0x000fe400010f0c22 */
[-C--:B------:R-:W-:Y:S02]  /*6e60*/  LEA.HI.X.SX32 R40, R25, R53.reuse, 0x1, P0 ;  /* 0x0000003519287211 */ /* 0x080fe400000f0eff */
[----:B------:R-:W-:Y:S01]  /*6e70*/  LEA R58, P0, R7, R4, 0x1 ;  /* 0x00000004073a7211 */ /* 0x000fe200078008ff */
[----:B-----5:R-:W5:Y:S01]  /*6e80*/  LDG.E.CONSTANT R49, desc[UR10][R8.64] ;  /* 0x0000000a08317981 */ /* 0x020f62000c1e9900 */
[----:B------:R-:W-:Y:S02]  /*6e90*/  LEA.HI.X.SX32 R34, R28, R53, 0x1, P5 ;  /* 0x000000351c227211 */ /* 0x000fe400028f0eff */
[----:B------:R-:W-:Y:S01]  /*6ea0*/  IADD3 R31, P6, R27, R6, RZ ;  /* 0x000000061b1f7210 */ /* 0x000fe20007fde0ff */
[----:B------:R-:W5:Y:S01]  /*6eb0*/  LDG.E.CONSTANT R50, desc[UR10][R8.64+0x4] ;  /* 0x0000040a08327981 */ /* 0x000f62000c1e9900 */
[----:B------:R-:W-:-:S02]  /*6ec0*/  LEA.HI.X R59, R7, R5, R34, 0x1, P0 ;  /* 0x00000005073b7211 */ /* 0x000fc400000f0c22 */
[----:B------:R-:W-:Y:S01]  /*6ed0*/  IADD3 R6, P0, R24, R6, RZ ;  /* 0x0000000618067210 */ /* 0x000fe20007f1e0ff */
[----:B------:R-:W5:Y:S01]  /*6ee0*/  LDG.E.CONSTANT R51, desc[UR10][R8.64+0x8] ;  /* 0x0000080a08337981 */ /* 0x000f62000c1e9900 */
[-C--:B------:R-:W-:Y:S02]  /*6ef0*/  LEA.HI.X.SX32 R38, R26, R53.reuse, 0x1, P1 ;  /* 0x000000351a267211 */ /* 0x080fe400008f0eff */
[-C--:B------:R-:W-:Y:S01]  /*6f00*/  LEA R10, P4, R35, R4.reuse, 0x1 ;  /* 0x00000004230a7211 */ /* 0x080fe200078808ff */
[----:B------:R-:W5:Y:S01]  /*6f10*/  LDG.E.CONSTANT R45, desc[UR10][R58.64] ;  /* 0x0000000a3a2d7981 */ /* 0x000f62000c1e9900 */
[-C--:B------:R-:W-:Y:S02]  /*6f20*/  LEA R54, P3, R33, R4.reuse, 0x1 ;  /* 0x0000000421367211 */ /* 0x080fe400078608ff */
[----:B------:R-:W-:Y:S01]  /*6f30*/  LEA R56, P2, R31, R4, 0x1 ;  /* 0x000000041f387211 */ /* 0x000fe200078408ff */
[----:B------:R-:W5:Y:S01]  /*6f40*/  LDG.E.CONSTANT R46, desc[UR10][R58.64+0x4] ;  /* 0x0000040a3a2e7981 */ /* 0x000f62000c1e9900 */
[----:B------:R-:W-:-:S02]  /*6f50*/  LEA.HI.X.SX32 R36, R27, R53, 0x1, P6 ;  /* 0x000000351b247211 */ /* 0x000fc400030f0eff */
[----:B------:R-:W-:Y:S01]  /*6f60*/  LEA R52, P1, R6, R4, 0x1 ;  /* 0x0000000406347211 */ /* 0x000fe200078208ff */
[----:B------:R-:W5:Y:S01]  /*6f70*/  LDG.E.CONSTANT R47, desc[UR10][R58.64+0x8] ;  /* 0x0000080a3a2f7981 */ /* 0x000f62000c1e9900 */
[----:B------:R-:W-:Y:S02]  /*6f80*/  LEA.HI.X.SX32 R4, R24, R53, 0x1, P0 ;  /* 0x0000003518047211 */ /* 0x000fe400000f0eff */
        /* <DEDUP_REMOVED lines=61> */
.L_x_20830:
[----:B------:R-:W-:Y:S05]  /*7360*/  BSYNC B1 ;  /* 0x0000000000017941 */ /* 0x000fea0003800000 */
.L_x_20829:
[----:B------:R-:W-:Y:S01]  /*7370*/  IMAD.MOV.U32 R6, RZ, RZ, R9 ;  /* 0x000000ffff067224 */ /* 0x000fe200078e0009 */
[----:B-----5:R-:W-:Y:S01]  /*7380*/  HFMA2.MMA.BF16_V2 R8, R4, R55, -RZ ;  /* 0x0000003704087235 */ /* 0x020fe200003000ff */
[----:B------:R-:W-:Y:S02]  /*7390*/  HMUL2.BF16_V2 R10, R5, R54 ;  /* 0x00000036050a7232 */ /* 0x000fe40000200000 */
[--C-:B------:R-:W-:Y:S01]  /*73a0*/  IMAD.MOV.U32 R7, RZ, RZ, R11.reuse ;  /* 0x000000ffff077224 */ /* 0x100fe200078e000b */
[----:B------:R-:W-:Y:S01]  /*73b0*/  BSSY B1, `(.L_x_20831) ;  /* 0x0000035000017945 */ /* 0x000fe20003800000 */
[----:B------:R-:W-:Y:S01]  /*73c0*/  HFMA2.MMA.BF16_V2 R52, R6, R57, -RZ ;  /* 0x0000003906347235 */ /* 0x000fe200003000ff */
[C---:B------:R-:W-:Y:S02]  /*73d0*/  PRMT R11, R10.reuse, 0x7632, R11 ;  /* 0x000076320a0b7816 */ /* 0x040fe4000000000b */
[----:B------:R-:W-:Y:S02]  /*73e0*/  HMUL2.BF16_V2 R54, R7, R56 ;  /* 0x0000003807367232 */ /* 0x000fe40000200000 */
        /* <DEDUP_REMOVED lines=8> */
[----:B------:R-:W-:Y:S02]  /*7470*/  IMAD.U32 R52, R52, 0x10000, RZ ;  /* 0x0001000034347824 */ /* 0x000fe400078e00ff */
[----:B------:R-:W-:Y:S02]  /*7480*/  IMAD.U32 R53, R53, 0x10000, RZ ;  /* 0x0001000035357824 */ /* 0x000fe400078e00ff */
[----:B------:R-:W-:Y:S01]  /*7490*/  FADD.FTZ R55, R55, R56 ;  /* 0x0000003837377221 */ /* 0x000fe20000010000 */
[----:B------:R-:W-:Y:S02]  /*74a0*/  IMAD.U32 R54, R54, 0x10000, RZ ;  /* 0x0001000036367824 */ /* 0x000fe400078e00ff */
        /* <DEDUP_REMOVED lines=37> */
.L_x_20832:
[----:B------:R-:W-:Y:S05]  /*7700*/  BSYNC B1 ;  /* 0x0000000000017941 */ /* 0x000fea0003800000 */
.L_x_20831:
[----:B------:R-:W-:Y:S01]  /*7710*/  HFMA2.MMA.BF16_V2 R8, R4, R49, -RZ ;  /* 0x0000003104087235 */ /* 0x000fe200003000ff */
[----:B------:R-:W-:Y:S01]  /*7720*/  HMUL2.BF16_V2 R50, R5, R50 ;  /* 0x0000003205327232 */ /* 0x000fe20000200000 */
[----:B------:R-:W-:Y:S01]  /*7730*/  HFMA2.MMA.BF16_V2 R49, R6, R51, -RZ ;  /* 0x0000003306317235 */ /* 0x000fe200003000ff */
[----:B------:R-:W-:Y:S01]  /*7740*/  FADD.FTZ R19, R10, R19 ;  /* 0x000000130a137221 */ /* 0x000fe20000010000 */
[----:B------:R-:W-:Y:S01]  /*7750*/  HMUL2.BF16_V2 R39, R7, R39 ;  /* 0x0000002707277232 */ /* 0x000fe20000200000 */
[----:B------:R-:W-:Y:S01]  /*7760*/  BSSY B1, `(.L_x_20833) ;  /* 0x0000032000017945 */ /* 0x000fe20003800000 */
[C---:B------:R-:W-:Y:S02]  /*7770*/  PRMT R10, R50.reuse, 0x7610, R10 ;  /* 0x00007610320a7816 */ /* 0x040fe4000000000a */
[----:B------:R-:W-:Y:S02]  /*7780*/  PRMT R11, R50, 0x7632, R11 ;  /* 0x00007632320b7816 */ /* 0x000fe4000000000b */
[C---:B------:R-:W-:Y:S01]  /*7790*/  PRMT R9, R8.reuse, 0x7632, R9 ;  /* 0x0000763208097816 */ /* 0x040fe20000000009 */
[----:B------:R-:W-:Y:S01]  /*77a0*/  IMAD.U32 R8, R8, 0x10000, RZ ;  /* 0x0001000008087824 */ /* 0x000fe200078e00ff */
[----:B------:R-:W-:Y:S01]  /*77b0*/  PRMT R50, R49, 0x7632, R50 ;  /* 0x0000763231327816 */ /* 0x000fe20000000032 */
[----:B------:R-:W-:-:S02]  /*77c0*/  IMAD.U32 R51, R10, 0x10000, RZ ;  /* 0x000100000a337824 */ /* 0x000fc400078e00ff */
[----:B------:R-:W-:Y:S02]  /*77d0*/  IMAD.U32 R9, R9, 0x10000, RZ ;  /* 0x0001000009097824 */ /* 0x000fe400078e00ff */
[----:B------:R-:W-:Y:S02]  /*77e0*/  IMAD.U32 R52, R11, 0x10000, RZ ;  /* 0x000100000b347824 */ /* 0x000fe400078e00ff */
        /* <DEDUP_REMOVED lines=41> */
.L_x_20834:
[----:B------:R-:W-:Y:S05]  /*7a80*/  BSYNC B1 ;  /* 0x0000000000017941 */ /* 0x000fea0003800000 */
.L_x_20833:
        /* <DEDUP_REMOVED lines=8> */
[----:B------:R-:W-:Y:S02]  /*7b10*/  PRMT R33, R33, 0x7632, R33 ;  /* 0x0000763221217816 */ /* 0x000fe40000000021 */
[C---:B------:R-:W-:Y:S01]  /*7b20*/  PRMT R10, R34.reuse, 0x7610, R10 ;  /* 0x00007610220a7816 */ /* 0x040fe2000000000a */
[----:B------:R-:W-:Y:S01]  /*7b30*/  IMAD.U32 R49, R31, 0x10000, RZ ;  /* 0x000100001f317824 */ /* 0x000fe200078e00ff */
[----:B------:R-:W-:Y:S01]  /*7b40*/  PRMT R11, R34, 0x7632, R11 ;  /* 0x00007632220b7816 */ /* 0x000fe2000000000b */
[----:B------:R-:W-:Y:S01]  /*7b50*/  IMAD.U32 R50, R33, 0x10000, RZ ;  /* 0x0001000021327824 */ /* 0x000fe200078e00ff */
[C---:B------:R-:W-:Y:S01]  /*7b60*/  PRMT R34, R39.reuse, 0x7610, R34 ;  /* 0x0000761027227816 */ /* 0x040fe20000000022 */
[----:B------:R-:W-:Y:S01]  /*7b70*/  IMAD.U32 R10, R10, 0x10000, RZ ;  /* 0x000100000a0a7824 */ /* 0x000fe200078e00ff */
[----:B------:R-:W-:Y:S01]  /*7b80*/  PRMT R39, R39, 0x7632, R39 ;  /* 0x0000763227277816 */ /* 0x000fe20000000027 */
[----:B------:R-:W-:-:S02]  /*7b90*/  IMAD.U32 R11, R11, 0x10000, RZ ;  /* 0x000100000b0b7824 */ /* 0x000fc400078e00ff */
        /* <DEDUP_REMOVED lines=41> */
.L_x_20836:
[----:B------:R-:W-:Y:S05]  /*7e30*/  BSYNC B1 ;  /* 0x0000000000017941 */ /* 0x000fea0003800000 */
.L_x_20835:
[----:B------:R-:W-:Y:S01]  /*7e40*/  HFMA2.MMA.BF16_V2 R36, R4, R36, -RZ ;  /* 0x0000002404247235 */ /* 0x000fe200003000ff */
[----:B------:R-:W-:Y:S01]  /*7e50*/  HMUL2.BF16_V2 R37, R5, R37 ;  /* 0x0000002505257232 */ /* 0x000fe20000200000 */
[----:B------:R-:W-:Y:S01]  /*7e60*/  HFMA2.MMA.BF16_V2 R38, R6, R38, -RZ ;  /* 0x0000002606267235 */ /* 0x000fe200003000ff */
[----:B------:R-:W-:Y:S01]  /*7e70*/  BSSY B1, `(.L_x_20837) ;  /* 0x0000028000017945 */ /* 0x000fe20003800000 */
[----:B------:R-:W-:Y:S01]  /*7e80*/  FADD.FTZ R10, R10, R11 ;  /* 0x0000000b0a0a7221 */ /* 0x000fe20000010000 */
[--C-:B------:R-:W-:Y:S01]  /*7e90*/  FADD.FTZ R31, R31, R34.reuse ;  /* 0x000000221f1f7221 */ /* 0x100fe20000010000 */
[C---:B------:R-:W-:Y:S02]  /*7ea0*/  PRMT R34, R37.reuse, 0x7610, R34 ;  /* 0x0000761025227816 */ /* 0x040fe40000000022 */
[----:B------:R-:W-:Y:S02]  /*7eb0*/  PRMT R35, R37, 0x7632, R35 ;  /* 0x0000763225237816 */ /* 0x000fe40000000023 */
[----:B------:R-:W-:-:S02]  /*7ec0*/  PRMT R11, R36, 0x7610, R11 ;  /* 0x00007610240b7816 */ /* 0x000fc4000000000b */
[----:B------:R-:W-:Y:S02]  /*7ed0*/  PRMT R33, R36, 0x7632, R33 ;  /* 0x0000763224217816 */ /* 0x000fe40000000021 */
[C---:B------:R-:W-:Y:S02]  /*7ee0*/  PRMT R36, R38.reuse, 0x7610, R36 ;  /* 0x0000761026247816 */ /* 0x040fe40000000024 */
[----:B------:R-:W-:Y:S01]  /*7ef0*/  PRMT R37, R38, 0x7632, R37 ;  /* 0x0000763226257816 */ /* 0x000fe20000000025 */
        /* <DEDUP_REMOVED lines=31> */
.L_x_20838:
[----:B------:R-:W-:Y:S05]  /*80f0*/  BSYNC B1 ;  /* 0x0000000000017941 */ /* 0x000fea0003800000 */
.L_x_20837:
[----:B------:R-:W-:Y:S01]  /*8100*/  HFMA2.MMA.BF16_V2 R42, R5, R42, -RZ ;  /* 0x0000002a052a7235 */ /* 0x000fe200003000ff */
        /* <DEDUP_REMOVED lines=8> */
[----:B------:R-:W-:Y:S02]  /*8190*/  IMAD.U32 R36, R36, 0x10000, RZ ;  /* 0x0001000024247824 */ /* 0x000fe400078e00ff */
[--C-:B------:R-:W-:Y:S01]  /*81a0*/  FADD.FTZ R34, R34, R35.reuse ;  /* 0x0000002322227221 */ /* 0x100fe20000010000 */
[----:B------:R-:W-:Y:S02]  /*81b0*/  IMAD.U32 R37, R37, 0x10000, RZ ;  /* 0x0001000025257824 */ /* 0x000fe400078e00ff */
[----:B------:R-:W-:Y:S01]  /*81c0*/  FADD.FTZ R11, R11, R38 ;  /* 0x000000260b0b7221 */ /* 0x000fe20000010000 */
[C---:B------:R-:W-:Y:S01]  /*81d0*/  PRMT R35, R33.reuse, 0x7632, R35 ;  /* 0x0000763221237816 */ /* 0x040fe20000000023 */
[----:B------:R-:W-:Y:S02]  /*81e0*/  IMAD.U32 R33, R33, 0x10000, RZ ;  /* 0x0001000021217824 */ /* 0x000fe400078e00ff */
[----:B------:R-:W-:Y:S01]  /*81f0*/  FADD.FTZ R37, R36, R37 ;  /* 0x0000002524257221 */ /* 0x000fe20000010000 */
[C---:B------:R-:W-:Y:S01]  /*8200*/  PRMT R36, R42.reuse, 0x7610, R36 ;  /* 0x000076102a247816 */ /* 0x040fe20000000024 */
[----:B------:R-:W-:Y:S01]  /*8210*/  FADD.FTZ R34, R11, R34 ;  /* 0x000000220b227221 */ /* 0x000fe20000010000 */
[----:B------:R-:W-:Y:S01]  /*8220*/  PRMT R38, R42, 0x7632, R38 ;  /* 0x000076322a267816 */ /* 0x000fe20000000026 */
[----:B------:R-:W-:-:S02]  /*8230*/  IMAD.U32 R42, R35, 0x10000, RZ ;  /* 0x00010000232a7824 */ /* 0x000fc400078e00ff */
[C---:B------:R-:W-:Y:S02]  /*8240*/  HMUL2.BF16_V2 R11, R7.reuse, R40 ;  /* 0x00000028070b7232 */ /* 0x040fe40000200000 */
[----:B------:R-:W-:Y:S02]  /*8250*/  IMAD.U32 R36, R36, 0x10000, RZ ;  /* 0x0001000024247824 */ /* 0x000fe400078e00ff */
[----:B------:R-:W-:Y:S01]  /*8260*/  FADD.FTZ R34, R34, R37 ;  /* 0x0000002522227221 */ /* 0x000fe20000010000 */
[----:B------:R-:W-:Y:S02]  /*8270*/  IMAD.U32 R35, R38, 0x10000, RZ ;  /* 0x0001000026237824 */ /* 0x000fe400078e00ff */
[----:B------:R-:W-:Y:S02]  /*8280*/  HMUL2.BF16_V2 R38, R7, R44 ;  /* 0x0000002c07267232 */ /* 0x000fe40000200000 */
[----:B------:R-:W-:Y:S01]  /*8290*/  FADD.FTZ R42, R33, R42 ;  /* 0x0000002a212a7221 */ /* 0x000fe20000010000 */
[----:B------:R-:W-:Y:S01]  /*82a0*/  PRMT R33, R11, 0x7632, R33 ;  /* 0x000076320b217816 */ /* 0x000fe20000000021 */
[--C-:B------:R-:W-:Y:S01]  /*82b0*/  FADD.FTZ R41, R36, R35.reuse ;  /* 0x0000002324297221 */ /* 0x100fe20000010000 */
[----:B------:R-:W-:Y:S01]  /*82c0*/  PRMT R35, R43, 0x7610, R35 ;  /* 0x000076102b237816 */ /* 0x000fe20000000023 */
[----:B------:R-:W-:Y:S01]  /*82d0*/  IMAD.U32 R11, R11, 0x10000, RZ ;  /* 0x000100000b0b7824 */ /* 0x000fe200078e00ff */
[----:B------:R-:W-:Y:S01]  /*82e0*/  PRMT R36, R43, 0x7632, R36 ;  /* 0x000076322b247816 */ /* 0x000fe20000000024 */
[----:B------:R-:W-:Y:S01]  /*82f0*/  FADD.FTZ R41, R42, R41 ;  /* 0x000000292a297221 */ /* 0x000fe20000010000 */
[----:B------:R-:W-:Y:S01]  /*8300*/  PRMT R39, R38, 0x7632, R39 ;  /* 0x0000763226277816 */ /* 0x000fe20000000027 */
[----:B------:R-:W-:Y:S01]  /*8310*/  IMAD.U32 R35, R35, 0x10000, RZ ;  /* 0x0001000023237824 */ /* 0x000fe200078e00ff */
[----:B------:R-:W-:Y:S01]  /*8320*/  BSSY B1, `(.L_x_20839) ;  /* 0x000002e000017945 */ /* 0x000fe20003800000 */
        /* <DEDUP_REMOVED lines=9> */
[----:B------:R-:W-:-:S02]  /*83c0*/  FADD.FTZ R39, R38, R39 ;  /* 0x0000002726277221 */ /* 0x000fc40000010000 */
[----:B------:R-:W-:Y:S02]  /*83d0*/  FADD.FTZ R11, R34, R11 ;  /* 0x0000000b220b7221 */ /* 0x000fe40000010000 */
[----:B------:R-:W-:Y:S02]  /*83e0*/  FADD.FTZ R39, R40, R39 ;  /* 0x0000002728277221 */ /* 0x000fe40000010000 */
[----:B------:R-:W-:Y:S02]  /*83f0*/  FADD.FTZ R16, R11, R16 ;  /* 0x000000100b107221 */ /* 0x000fe40000010000 */
        /* <DEDUP_REMOVED lines=11> */
[----:B------:R-:W-:Y:S01]  /*84b0*/  ISETP.GE.AND P4, PT, R8, R103, PT ;  /* 0x000000670800720c */ /* 0x000fe20003f86270 */
[----:B------:R-:W-:Y:S01]  /*84c0*/  VIADD R34, R32, 0xfffffffe ;  /* 0xfffffffe20227836 */ /* 0x000fe20000000000 */
[----:B------:R-:W-:-:S02]  /*84d0*/  PRMT R8, R46, 0x7632, R8 ;  /* 0x000076322e087816 */ /* 0x000fc40000000008 */
[-C--:B------:R-:W-:Y:S02]  /*84e0*/  ISETP.GE.AND P1, PT, R36, R103.reuse, PT ;  /* 0x000000672400720c */ /* 0x080fe40003f26270 */
[----:B------:R-:W-:Y:S02]  /*84f0*/  SEL R9, R46, RZ, !P5 ;  /* 0x000000ff2e097207 */ /* 0x000fe40006800000 */
[----:B------:R-:W-:Y:S02]  /*8500*/  @P6 PRMT R45, RZ, 0x7610, R45 ;  /* 0x00007610ff2d6816 */ /* 0x000fe4000000002d */
[-C--:B------:R-:W-:Y:S02]  /*8510*/  ISETP.GE.AND P6, PT, R32, R103.reuse, PT ;  /* 0x000000672000720c */ /* 0x080fe40003fc6270 */
        /* <DEDUP_REMOVED lines=14> */
.L_x_20840:
[----:B------:R-:W-:Y:S05]  /*8600*/  BSYNC B1 ;  /* 0x0000000000017941 */ /* 0x000fea0003800000 */
.L_x_20839:
        /* <DEDUP_REMOVED lines=9> */
[----:B------:R-:W-:Y:S01]  /*86a0*/  PRMT R7, R46, 0x7632, R7 ;  /* 0x000076322e077816 */ /* 0x000fe20000000007 */
[C---:B------:R-:W-:Y:S01]  /*86b0*/  IMAD.U32 R11, R4.reuse, 0x10000, RZ ;  /* 0x00010000040b7824 */ /* 0x040fe200078e00ff */
[----:B------:R-:W-:Y:S01]  /*86c0*/  PRMT R5, R4, 0x7632, R5 ;  /* 0x0000763204057816 */ /* 0x000fe20000000005 */
[----:B------:R-:W-:Y:S01]  /*86d0*/  IMAD.U32 R6, R6, 0x10000, RZ ;  /* 0x0001000006067824 */ /* 0x000fe200078e00ff */
[----:B------:R-:W-:Y:S01]  /*86e0*/  PRMT R9, R8, 0x7632, R9 ;  /* 0x0000763208097816 */ /* 0x000fe20000000009 */
[----:B------:R-:W-:Y:S01]  /*86f0*/  IMAD.U32 R7, R7, 0x10000, RZ ;  /* 0x0001000007077824 */ /* 0x000fe200078e00ff */
[----:B------:R-:W-:Y:S01]  /*8700*/  PRMT R4, R10, 0x7632, R4 ;  /* 0x000076320a047816 */ /* 0x000fe20000000004 */
[----:B------:R-:W-:Y:S01]  /*8710*/  IMAD.U32 R34, R5, 0x10000, RZ ;  /* 0x0001000005227824 */ /* 0x000fe200078e00ff */
[----:B------:R-:W-:Y:S01]  /*8720*/  ISETP.GE.AND P0, PT, R21, R102, PT ;  /* 0x000000661500720c */ /* 0x000fe20003f06270 */
[----:B------:R-:W-:-:S02]  /*8730*/  IMAD.U32 R8, R8, 0x10000, RZ ;  /* 0x0001000008087824 */ /* 0x000fc400078e00ff */
[----:B------:R-:W-:Y:S01]  /*8740*/  FADD.FTZ R6, R6, R7 ;  /* 0x0000000706067221 */ /* 0x000fe20000010000 */
[----:B------:R-:W-:Y:S02]  /*8750*/  IMAD.U32 R9, R9, 0x10000, RZ ;  /* 0x0001000009097824 */ /* 0x000fe400078e00ff */
[----:B------:R-:W-:Y:S01]  /*8760*/  FADD.FTZ R11, R11, R34 ;  /* 0x000000220b0b7221 */ /* 0x000fe20000010000 */
[----:B------:R-:W-:Y:S02]  /*8770*/  IMAD.U32 R10, R10, 0x10000, RZ ;  /* 0x000100000a0a7824 */ /* 0x000fe400078e00ff */
[----:B------:R-:W-:Y:S02]  /*8780*/  IMAD.U32 R5, R4, 0x10000, RZ ;  /* 0x0001000004057824 */ /* 0x000fe400078e00ff */
[----:B------:R-:W-:Y:S01]  /*8790*/  FADD.FTZ R9, R8, R9 ;  /* 0x0000000908097221 */ /* 0x000fe20000010000 */
[----:B------:R-:W-:Y:S01]  /*87a0*/  FADD.FTZ R6, R11, R6 ;  /* 0x000000060b067221 */ /* 0x000fe20000010000 */
[----:B------:R-:W-:-:S02]  /*87b0*/  VIADD R30, R30, 0x80 ;  /* 0x000000801e1e7836 */ /* 0x000fc40000000000 */
[----:B------:R-:W-:Y:S01]  /*87c0*/  FADD.FTZ R5, R10, R5 ;  /* 0x000000050a057221 */ /* 0x000fe20000010000 */
[----:B------:R-:W-:Y:S02]  /*87d0*/  IMAD.X R23, RZ, RZ, R23, P1 ;  /* 0x000000ffff177224 */ /* 0x000fe400008e0617 */
[----:B------:R-:W-:-:S04]  /*87e0*/  FADD.FTZ R6, R6, R9 ;  /* 0x0000000906067221 */ /* 0x000fc80000010000 */
[----:B------:R-:W-:-:S04]  /*87f0*/  FADD.FTZ R6, R6, R5 ;  /* 0x0000000506067221 */ /* 0x000fc80000010000 */
[----:B------:R-:W-:Y:S01]  /*8800*/  FADD.FTZ R15, R6, R15 ;  /* 0x0000000f060f7221 */ /* 0x000fe20000010000 */
[----:B------:R-:W-:Y:S06]  /*8810*/  @!P0 BRA `(.L_x_20841) ;  /* 0xffffffe400508947 */ /* 0x000fec000383ffff */
.L_x_20828:
[----:B------:R-:W-:Y:S05]  /*8820*/  BSYNC B0 ;  /* 0x0000000000007941 */ /* 0x000fea0003800000 */
.L_x_20827:
[----:B------:R-:W0:Y:S08]  /*8830*/  S2UR UR5, SR_CgaCtaId ;  /* 0x00000000000579c3 */ /* 0x000e300000008800 */
[----:B------:R-:W-:Y:S01]  /*8840*/  BAR.SYNC.DEFER_BLOCKING 0x0 ;  /* 0x0000000000007b1d */ /* 0x000fe20000010000 */
[----:B-1--4-:R-:W-:Y:S02]  /*8850*/  SHF.R.S32.HI R5, RZ, 0x1f, R2 ;  /* 0x0000001fff057819 */ /* 0x012fe40000011402 */
[----:B------:R-:W-:-:S02]  /*8860*/  LOP3.LUT R4, R2, 0xffffffc0, RZ, 0xc0, !PT ;  /* 0xffffffc002047812 */ /* 0x000fc400078ec0ff */
[----:B------:R-:W-:Y:S01]  /*8870*/  LEA.HI R5, R5, R2, RZ, 0x5 ;  /* 0x0000000205057211 */ /* 0x000fe200078f28ff */
[----:B------:R-:W-:Y:S01]  /*8880*/  UMOV UR4, 0x400 ;  /* 0x0000040000047882 */ /* 0x000fe20000000000 */
[----:B------:R-:W-:Y:S01]  /*8890*/  ISETP.NE.AND P0, PT, R4, 0x40, PT ;  /* 0x000000400400780c */ /* 0x000fe20003f05270 */
[----:B------:R-:W-:Y:S01]  /*88a0*/  UIADD3 UR4, UR4, 0x1a0, URZ ;  /* 0x000001a004047890 */ /* 0x000fe2000fffe03f */
[----:B------:R-:W-:Y:S01]  /*88b0*/  SHF.R.S32.HI R0, RZ, 0x5, R5 ;  /* 0x00000005ff007819 */ /* 0x000fe20000011405 */
[C---:B------:R-:W-:Y:S01]  /*88c0*/  VIADD R5, R2.reuse, 0x1f ;  /* 0x0000001f02057836 */ /* 0x040fe20000000000 */
[C---:B------:R-:W-:Y:S01]  /*88d0*/  ISETP.GT.AND P1, PT, R2.reuse, 0x3f, PT ;  /* 0x0000003f0200780c */ /* 0x040fe20003f24270 */
[----:B------:R-:W-:Y:S01]  /*88e0*/  BSSY B0, `(.L_x_20842) ;  /* 0x000001c000007945 */ /* 0x000fe20003800000 */
[----:B------:R-:W-:Y:S01]  /*88f0*/  LOP3.LUT R4, R2, 0xffffffe0, RZ, 0xc0, !PT ;  /* 0xffffffe002047812 */ /* 0x000fe200078ec0ff */
[----:B------:R-:W-:Y:S01]  /*8900*/  IMAD R0, R0, 0xc0, R3 ;  /* 0x000000c000007824 */ /* 0x000fe200078e0203 */
[----:B------:R-:W-:-:S02]  /*8910*/  ISETP.GT.AND P3, PT, R2, 0x1f, PT ;  /* 0x0000001f0200780c */ /* 0x000fc40003f64270 */
[----:B------:R-:W-:Y:S02]  /*8920*/  ISETP.NE.AND P2, PT, R4, 0x20, PT ;  /* 0x000000200400780c */ /* 0x000fe40003f45270 */
[----:B------:R-:W-:Y:S01]  /*8930*/  ISETP.GT.U32.AND P4, PT, R5, 0x3e, PT ;  /* 0x0000003e0500780c */ /* 0x000fe20003f84070 */
[----:B0-----:R-:W-:-:S06]  /*8940*/  ULEA UR4, UR5, UR4, 0x18 ;  /* 0x0000000405047291 */ /* 0x001fcc000f8ec03f */
        /* <DEDUP_REMOVED lines=11> */
[----:B------:R-:W4:Y:S04]  /*8a00*/  LDS R4, [R0+0x100] ;  /* 0x0001000000047984 */ /* 0x000f280000000800 */
[----:B------:R-:W3:Y:S04]  /*8a10*/  LDS R7, [R0+0x180] ;  /* 0x0001800000077984 */ /* 0x000ee80000000800 */
[----:B------:R-:W3:Y:S04]  /*8a20*/  LDS R9, [R0+0x200] ;  /* 0x0002000000097984 */ /* 0x000ee80000000800 */
[----:B--2---:R-:W2:Y:S01]  /*8a30*/  LDS R6, [R0+0x280] ;  /* 0x0002800000067984 */ /* 0x004ea20000000800 */
[----:B0-----:R-:W-:Y:S01]  /*8a40*/  FADD.FTZ R19, R19, R2 ;  /* 0x0000000213137221 */ /* 0x001fe20000010000 */
[----:B-1----:R-:W-:Y:S01]  /*8a50*/  FADD.FTZ R18, R18, R5 ;  /* 0x0000000512127221 */ /* 0x002fe20000010000 */
[----:B----4-:R-:W-:Y:S01]  /*8a60*/  FADD.FTZ R17, R17, R4 ;  /* 0x0000000411117221 */ /* 0x010fe20000010000 */
[----:B---3--:R-:W-:Y:S01]  /*8a70*/  FADD.FTZ R16, R16, R7 ;  /* 0x0000000710107221 */ /* 0x008fe20000010000 */
[----:B------:R-:W-:Y:S01]  /*8a80*/  FADD.FTZ R14, R14, R9 ;  /* 0x000000090e0e7221 */ /* 0x000fe20000010000 */
[----:B--2---:R-:W-:-:S07]  /*8a90*/  FADD.FTZ R15, R15, R6 ;  /* 0x000000060f0f7221 */ /* 0x004fce0000010000 */
.L_x_20843:
[----:B------:R-:W-:Y:S05]  /*8aa0*/  BSYNC B0 ;  /* 0x0000000000007941 */ /* 0x000fea0003800000 */
.L_x_20842:
        /* <DEDUP_REMOVED lines=11> */
[----:B------:R-:W4:Y:S04]  /*8b60*/  LDS R5, [R0+0x80] ;  /* 0x0000800000057984 */ /* 0x000f280000000800 */
[----:B------:R-:W3:Y:S04]  /*8b70*/  LDS R4, [R0+0x100] ;  /* 0x0001000000047984 */ /* 0x000ee80000000800 */
[----:B------:R-:W3:Y:S04]  /*8b80*/  LDS R7, [R0+0x180] ;  /* 0x0001800000077984 */ /* 0x000ee80000000800 */
[----:B------:R-:W3:Y:S04]  /*8b90*/  LDS R9, [R0+0x200] ;  /* 0x0002000000097984 */ /* 0x000ee80000000800 */
[----:B--2---:R-:W2:Y:S01]  /*8ba0*/  LDS R6, [R0+0x280] ;  /* 0x0002800000067984 */ /* 0x004ea20000000800 */
[----:B01----:R-:W-:Y:S01]  /*8bb0*/  FADD.FTZ R19, R19, R2 ;  /* 0x0000000213137221 */ /* 0x003fe20000010000 */
[----:B----4-:R-:W-:Y:S01]  /*8bc0*/  FADD.FTZ R18, R18, R5 ;  /* 0x0000000512127221 */ /* 0x010fe20000010000 */
[----:B---3--:R-:W-:Y:S01]  /*8bd0*/  FADD.FTZ R17, R17, R4 ;  /* 0x0000000411117221 */ /* 0x008fe20000010000 */
[----:B------:R-:W-:Y:S01]  /*8be0*/  FADD.FTZ R16, R16, R7 ;  /* 0x0000000710107221 */ /* 0x000fe20000010000 */
[----:B------:R-:W-:Y:S01]  /*8bf0*/  FADD.FTZ R14, R14, R9 ;  /* 0x000000090e0e7221 */ /* 0x000fe20000010000 */
[----:B--2---:R-:W-:-:S07]  /*8c00*/  FADD.FTZ R15, R15, R6 ;  /* 0x000000060f0f7221 */ /* 0x004fce0000010000 */
.L_x_20845:
[----:B------:R-:W-:Y:S05]  /*8c10*/  BSYNC B0 ;  /* 0x0000000000007941 */ /* 0x000fea0003800000 */
.L_x_20844:
[----:B------:R-:W-:Y:S06]  /*8c20*/  BAR.SYNC.DEFER_BLOCKING 0x0 ;  /* 0x0000000000007b1d */ /* 0x000fec0000010000 */
[----:B------:R-:W-:Y:S05]  /*8c30*/  @P4 EXIT ;  /* 0x000000000000494d */ /* 0x000fea0003800000 */
[----:B------:R-:W4:Y:S01]  /*8c40*/  S2UR UR6, SR_CTAID.Y ;  /* 0x00000000000679c3 */ /* 0x000f220000002600 */
[----:B------:R-:W-:Y:S01]  /*8c50*/  ULDC UR4, c[0x0][0x14] ;  /* 0x0000050000047ab9 */ /* 0x000fe20000000800 */
[----:B------:R-:W-:Y:S01]  /*8c60*/  ULDC UR5, c[0x0][0xc] ;  /* 0x0000030000057ab9 */ /* 0x000fe20000000800 */
[----:B------:R-:W-:Y:S01]  /*8c70*/  UIMAD UR7, UR4, 0xc0, URZ ;  /* 0x000000c0040778a4 */ /* 0x000fe2000f8e023f */
[C---:B01----:R-:W-:Y:S01]  /*8c80*/  VIADD R0, R3.reuse, 0x20 ;  /* 0x0000002003007836 */ /* 0x043fe20000000000 */
[----:B------:R-:W-:Y:S01]  /*8c90*/  F2FP.BF16.F32.PACK_AB R18, R18, R19 ;  /* 0x000000131212723e */ /* 0x000fe200000010ff */
[----:B------:R-:W-:Y:S01]  /*8ca0*/  VIADD R2, R3, 0x40 ;  /* 0x0000004003027836 */ /* 0x000fe20000000000 */
[----:B------:R-:W-:Y:S01]  /*8cb0*/  F2FP.BF16.F32.PACK_AB R16, R16, R17 ;  /* 0x000000111010723e */ /* 0x000fe200000010ff */
[----:B------:R-:W0:Y:S01]  /*8cc0*/  S2UR UR9, SR_CTAID.Z ;  /* 0x00000000000979c3 */ /* 0x000e220000002700 */
[----:B------:R-:W-:-:S07]  /*8cd0*/  F2FP.BF16.F32.PACK_AB R14, R15, R14 ;  /* 0x0000000e0f0e723e */ /* 0x000fce00000010ff */
        /* <DEDUP_REMOVED lines=16> */
[C---:B------:R-:W-:Y:S02]  /*8de0*/  IADD3 R9, P2, R2.reuse, UR4, RZ ;  /* 0x0000000402097c10 */ /* 0x040fe4000ff5e0ff */
[----:B--2---:R-:W-:Y:S02]  /*8df0*/  LEA R6, P1, R7, UR8, 0x1 ;  /* 0x0000000807067c11 */ /* 0x004fe4000f8208ff */
[----:B------:R-:W-:Y:S02]  /*8e00*/  LEA.HI.X R5, R5, UR9, R8, 0x1, P0 ;  /* 0x0000000905057c11 */ /* 0x000fe400080f0c08 */
[----:B------:R-:W-:Y:S01]  /*8e10*/  LEA.HI.X.SX32 R10, R2, UR7, 0x1, P2 ;  /* 0x00000007020a7c11 */ /* 0x000fe200090f0eff */
[----:B------:R-:W-:Y:S01]  /*8e20*/  VIADD R2, R3, 0x80 ;  /* 0x0000008003027836 */ /* 0x000fe20000000000 */
[----:B------:R-:W-:Y:S01]  /*8e30*/  LEA.HI.X R7, R7, UR9, R0, 0x1, P1 ;  /* 0x0000000907077c11 */ /* 0x000fe200088f0c00 */
[----:B------:R-:W-:Y:S01]  /*8e40*/  VIADD R0, R3, 0x60 ;  /* 0x0000006003007836 */ /* 0x000fe20000000000 */
[----:B------:R-:W-:Y:S01]  /*8e50*/  LEA R8, P0, R9, UR8, 0x1 ;  /* 0x0000000809087c11 */ /* 0x000fe2000f8008ff */
[----:B------:R-:W-:Y:S01]  /*8e60*/  VIADD R3, R3, 0xa0 ;  /* 0x000000a003037836 */ /* 0x000fe20000000000 */
[----:B------:R-:W-:Y:S01]  /*8e70*/  IADD3 R11, P1, R2, UR4, RZ ;  /* 0x00000004020b7c10 */ /* 0x000fe2000ff3e0ff */
[----:B------:R0:W-:Y:S01]  /*8e80*/  STG.E.U16 desc[UR10][R4.64], R18 ;  /* 0x0000001204007986 */ /* 0x0001e2000c10150a */
[----:B------:R-:W-:-:S02]  /*8e90*/  LEA.HI.X R9, R9, UR9, R10, 0x1, P0 ;  /* 0x0000000909097c11 */ /* 0x000fc400080f0c0a */
[C---:B------:R-:W-:Y:S02]  /*8ea0*/  IADD3 R21, P0, R0.reuse, UR4, RZ ;  /* 0x0000000400157c10 */ /* 0x040fe4000ff1e0ff */
[C---:B------:R-:W-:Y:S02]  /*8eb0*/  IADD3 R13, P2, R3.reuse, UR4, RZ ;  /* 0x00000004030d7c10 */ /* 0x040fe4000ff5e0ff */
[----:B------:R-:W-:Y:S02]  /*8ec0*/  LEA.HI.X.SX32 R22, R0, UR7, 0x1, P0 ;  /* 0x0000000700167c11 */ /* 0x000fe400080f0eff */
[----:B------:R-:W-:Y:S02]  /*8ed0*/  LEA.HI.X.SX32 R0, R3, UR7, 0x1, P2 ;  /* 0x0000000703007c11 */ /* 0x000fe400090f0eff */
[----:B------:R-:W-:Y:S02]  /*8ee0*/  LEA R12, P2, R13, UR8, 0x1 ;  /* 0x000000080d0c7c11 */ /* 0x000fe4000f8408ff */
[----:B------:R-:W-:-:S02]  /*8ef0*/  LEA.HI.X.SX32 R20, R2, UR7, 0x1, P1 ;  /* 0x0000000702147c11 */ /* 0x000fc400088f0eff */
[--C-:B------:R-:W-:Y:S02]  /*8f00*/  LEA.HI.X R13, R13, UR9, R0.reuse, 0x1, P2 ;  /* 0x000000090d0d7c11 */ /* 0x100fe400090f0c00 */
[----:B------:R-:W-:Y:S02]  /*8f10*/  LEA R2, P0, R21, UR8, 0x1 ;  /* 0x0000000815027c11 */ /* 0x000fe4000f8008ff */
[----:B------:R-:W-:Y:S02]  /*8f20*/  PRMT R0, R18, 0x7632, R0 ;  /* 0x0000763212007816 */ /* 0x000fe40000000000 */
[----:B------:R-:W-:Y:S02]  /*8f30*/  LEA R10, P1, R11, UR8, 0x1 ;  /* 0x000000080b0a7c11 */ /* 0x000fe4000f8208ff */
[----:B------:R-:W-:Y:S01]  /*8f40*/  LEA.HI.X R3, R21, UR9, R22, 0x1, P0 ;  /* 0x0000000915037c11 */ /* 0x000fe200080f0c16 */
[----:B------:R1:W-:Y:S01]  /*8f50*/  STG.E.U16 desc[UR10][R6.64], R0 ;  /* 0x0000000006007986 */ /* 0x0003e2000c10150a */
[----:B0-----:R-:W-:-:S02]  /*8f60*/  PRMT R5, R16, 0x7632, R5 ;  /* 0x0000763210057816 */ /* 0x001fc40000000005 */
[----:B------:R-:W-:Y:S01]  /*8f70*/  LEA.HI.X R11, R11, UR9, R20, 0x1, P1 ;  /* 0x000000090b0b7c11 */ /* 0x000fe200088f0c14 */
[----:B------:R-:W-:Y:S04]  /*8f80*/  STG.E.U16 desc[UR10][R8.64], R16 ;  /* 0x0000001008007986 */ /* 0x000fe8000c10150a */
[----:B------:R-:W-:Y:S01]  /*8f90*/  STG.E.U16 desc[UR10][R2.64], R5 ;  /* 0x0000000502007986 */ /* 0x000fe2000c10150a */
[----:B-1----:R-:W-:-:S03]  /*8fa0*/  PRMT R7, R14, 0x7632, R7 ;  /* 0x000076320e077816 */ /* 0x002fc60000000007 */
[----:B------:R-:W-:Y:S04]  /*8fb0*/  STG.E.U16 desc[UR10][R10.64], R14 ;  /* 0x0000000e0a007986 */ /* 0x000fe8000c10150a */
[----:B------:R-:W-:Y:S01]  /*8fc0*/  STG.E.U16 desc[UR10][R12.64], R7 ;  /* 0x000000070c007986 */ /* 0x000fe2000c10150a */
[----:B------:R-:W-:Y:S05]  /*8fd0*/  EXIT ;  /* 0x000000000000794d */ /* 0x000fea0003800000 */
.L_x_20795:
[----:B------:R-:W-:Y:S01]  /*8fe0*/  BSSY B1, `(.L_x_20846) ;  /* 0x0000007000017945 */ /* 0x000fe20003800000 */
[----:B------:R-:W-:Y:S02]  /*8ff0*/  IMAD.MOV.U32 R36, RZ, RZ, 0x2 ;  /* 0x00000002ff247424 */ /* 0x000fe400078e00ff */
[----:B------:R-:W-:Y:S02]  /*9000*/  IMAD.MOV.U32 R37, RZ, RZ, 0x1f ;  /* 0x0000001fff257424 */ /* 0x000fe400078e00ff */
[----:B------:R-:W-:-:S07]  /*9010*/  IMAD.MOV.U32 R35, RZ, RZ, -0x1 ;  /* 0xffffffffff237424 */ /* 0x000fce00078e00ff */
[----:B------:R-:W-:Y:S05]  /*9020*/  WARPSYNC.COLLECTIVE R35, `(.L_x_20847) ;  /* 0x0000000023087348 */ /* 0x000fea0003c00000 */
[----:B------:R0:W1:Y:S02]  /*9030*/  SHFL.BFLY P0, R34, R32, R36, R37 ;  /* 0x0c00002420227389 */ /* 0x0000640000000025 */
[----:B01----:R-:W-:Y:S01]  /*9040*/  ENDCOLLECTIVE ;  /* 0x000000000000791b */ /* 0x003fe20003800000 */
.L_x_20847:
[----:B------:R-:W-:Y:S05]  /*9050*/  BSYNC B1 ;  /* 0x0000000000017941 */ /* 0x000fea0003800000 */
.L_x_20846:
        /* <DEDUP_REMOVED lines=9> */
.L_x_20848:
[----:B------:R-:W-:Y:S05]  /*90f0*/  BRA `(.L_x_20849) ;  /* 0xffffffa000947947 */ /* 0x000fea000383ffff */
.L_x_20799:
[----:B------:R-:W-:Y:S01]  /*9100*/  BSSY B1, `(.L_x_20850) ;  /* 0x0000007000017945 */ /* 0x000fe20003800000 */
[----:B------:R-:W-:Y:S02]  /*9110*/  IMAD.MOV.U32 R36, RZ, RZ, 0x2 ;  /* 0x00000002ff247424 */ /* 0x000fe400078e00ff */
[----:B------:R-:W-:Y:S02]  /*9120*/  IMAD.MOV.U32 R37, RZ, RZ, 0x1f ;  /* 0x0000001fff257424 */ /* 0x000fe400078e00ff */
[----:B------:R-:W-:-:S07]  /*9130*/  IMAD.MOV.U32 R35, RZ, RZ, -0x1 ;  /* 0xffffffffff237424 */ /* 0x000fce00078e00ff */
[----:B------:R-:W-:Y:S05]  /*9140*/  WARPSYNC.COLLECTIVE R35, `(.L_x_20851) ;  /* 0x0000000023087348 */ /* 0x000fea0003c00000 */
[----:B------:R0:W1:Y:S02]  /*9150*/  SHFL.BFLY P0, R34, R32, R36, R37 ;  /* 0x0c00002420227389 */ /* 0x0000640000000025 */
[----:B01----:R-:W-:Y:S01]  /*9160*/  ENDCOLLECTIVE ;  /* 0x000000000000791b */ /* 0x003fe20003800000 */
.L_x_20851:
[----:B------:R-:W-:Y:S05]  /*9170*/  BSYNC B1 ;  /* 0x0000000000017941 */ /* 0x000fea0003800000 */
.L_x_20850:
        /* <DEDUP_REMOVED lines=9> */
.L_x_20852:
[----:B------:R-:W-:Y:S05]  /*9210*/  BRA `(.L_x_20853) ;  /* 0xffffffb8001c7947 */ /* 0x000fea000383ffff */
.L_x_20803:
[----:B------:R-:W-:Y:S01]  /*9220*/  BSSY B0, `(.L_x_20854) ;  /* 0x0000008000007945 */ /* 0x000fe20003800000 */
[----:B------:R-:W-:Y:S02]  /*9230*/  IMAD.MOV.U32 R32, RZ, RZ, R98 ;  /* 0x000000ffff207224 */ /* 0x000fe400078e0062 */
[----:B------:R-:W-:Y:S02]  /*9240*/  IMAD.MOV.U32 R36, RZ, RZ, 0x10 ;  /* 0x00000010ff247424 */ /* 0x000fe400078e00ff */
[----:B------:R-:W-:Y:S02]  /*9250*/  IMAD.MOV.U32 R37, RZ, RZ, 0x1f ;  /* 0x0000001fff257424 */ /* 0x000fe400078e00ff */
[----:B------:R-:W-:-:S07]  /*9260*/  IMAD.MOV.U32 R35, RZ, RZ, -0x1 ;  /* 0xffffffffff237424 */ /* 0x000fce00078e00ff */
[----:B0----5:R-:W-:Y:S05]  /*9270*/  WARPSYNC.COLLECTIVE R35, `(.L_x_20855) ;  /* 0x0000000023087348 */ /* 0x021fea0003c00000 */
[----:B------:R1:W2:Y:S02]  /*9280*/  SHFL.BFLY P0, R34, R32, R36, R37 ;  /* 0x0c00002420227389 */ /* 0x0002a40000000025 */
[----:B012--5:R-:W-:Y:S01]  /*9290*/  ENDCOLLECTIVE ;  /* 0x000000000000791b */ /* 0x027fe20003800000 */
.L_x_20855:
[----:B------:R-:W-:Y:S05]  /*92a0*/  BSYNC B0 ;  /* 0x0000000000007941 */ /* 0x000fea0003800000 */
.L_x_20854:
        /* <DEDUP_REMOVED lines=9> */
.L_x_20856:
[----:B------:R-:W-:Y:S02]  /*9340*/  IMAD.MOV.U32 R36, RZ, RZ, 0x4 ;  /* 0x00000004ff247424 */ /* 0x000fe400078e00ff */
[----:B------:R-:W-:-:S05]  /*9350*/  IMAD.MOV.U32 R4, RZ, RZ, R34 ;  /* 0x000000ffff047224 */ /* 0x000fca00078e0022 */
[----:B------:R-:W-:-:S05]  /*9360*/  FMNMX.FTZ R7, R5, R4, !PT ;  /* 0x0000000405077209 */ /* 0x000fca0007810000 */
[----:B------:R-:W-:-:S07]  /*9370*/  IMAD.MOV.U32 R32, RZ, RZ, R7 ;  /* 0x000000ffff207224 */ /* 0x000fce00078e0007 */
[----:B------:R-:W-:Y:S05]  /*9380*/  WARPSYNC.COLLECTIVE R35, `(.L_x_20857) ;  /* 0x0000000023087348 */ /* 0x000fea0003c00000 */
[----:B------:R0:W1:Y:S02]  /*9390*/  SHFL.BFLY P0, R34, R32, R36, R37 ;  /* 0x0c00002420227389 */ /* 0x0000640000000025 */
[----:B01----:R-:W-:Y:S01]  /*93a0*/  ENDCOLLECTIVE ;  /* 0x000000000000791b */ /* 0x003fe20003800000 */
.L_x_20857:
[----:B------:R-:W-:Y:S01]  /*93b0*/  IMAD.MOV.U32 R4, RZ, RZ, R34 ;  /* 0x000000ffff047224 */ /* 0x000fe200078e0022 */
[----:B------:R-:W-:Y:S06]  /*93c0*/  BRA `(.L_x_20858) ;  /* 0xffffffb800347947 */ /* 0x000fec000383ffff */
.L_x_20859:
        /* <DEDUP_REMOVED lines=11> */
.L_x_29930:


//--------------------- .text._ZN4vllm25paged_attention_v2_kernelI13__nv_bfloat16S1_Li128ELi8ELi128ELNS_18Fp8KVCacheDataTypeE0ELb0ELi512EEEvPfS3_PT_PKS4_PKT0_SA_ifPKiSC_iPKfiiiSE_SE_iiiii --------------------------
	.section	.text._ZN4vllm25paged_attention_v2_kernelI13__nv_bfloat16S1_Li128ELi8ELi128ELNS_18Fp8KVCacheDataTypeE0ELb0ELi512EEEvPfS3_PT_PKS4_PKT0_SA_ifPKiSC_iPKfiiiSE_SE_iiiii,"ax",@progbits
	.align	128
        .global         _ZN4vllm25paged_attention_v2_kernelI13__nv_bfloat16S1_Li128ELi8ELi128ELNS_18Fp8KVCacheDataTypeE0ELb0ELi512EEEvPfS3_PT_PKS4_PKT0_SA_ifPKiSC_iPKfiiiSE_SE_iiiii
        .type           _ZN4vllm25paged_attention_v2_kernelI13__nv_bfloat16S1_Li128ELi8ELi128ELNS_18Fp8KVCacheDataTypeE0ELb0ELi512EEEvPfS3_PT_PKS4_PKT0_SA_ifPKiSC_iPKfiiiSE_SE_iiiii,@function
        .size           _ZN4vllm25paged_attention_v2_kernelI13__nv_bfloat16S1_Li128ELi8ELi128ELNS_18Fp8KVCacheDataTypeE0ELb0ELi512EEEvPfS3_PT_PKS4_PKT0_SA_ifPKiSC_iPKfiiiSE_SE_iiiii,(.L_x_29931 - _ZN4vllm25paged_attention_v2_kernelI13__nv_bfloat16S1_Li128ELi8ELi128ELNS_18Fp8KVCacheDataTypeE0ELb0ELi512EEEvPfS3_PT_PKS4_PKT0_SA_ifPKiSC_iPKfiiiSE_SE_iiiii)
        .other          _ZN4vllm25paged_attention_v2_kernelI13__nv_bfloat16S1_Li128ELi8ELi128ELNS_18Fp8KVCacheDataTypeE0ELb0ELi512EEEvPfS3_PT_PKS4_PKT0_SA_ifPKiSC_iPKfiiiSE_SE_iiiii,@"STO_CUDA_ENTRY STV_DEFAULT"
_ZN4vllm25paged_attention_v2_kernelI13__nv_bfloat16S1_Li128ELi8ELi128ELNS_18Fp8KVCacheDataTypeE0ELb0ELi512EEEvPfS3_PT_PKS4_PKT0_SA_ifPKiSC_iPKfiiiSE_SE_iiiii:
.text._ZN4vllm25paged_attention_v2_kernelI13__nv_bfloat16S1_Li128ELi8ELi128ELNS_18Fp8KVCacheDataTypeE0ELb0ELi512EEEvPfS3_PT_PKS4_PKT0_SA_ifPKiSC_iPKfiiiSE_SE_iiiii:
        /* <DEDUP_REMOVED lines=75> */
[----:B-1----:R-:W-:-:S04]  /*04b0*/  SHF.R.S32.HI R3, RZ, 0x1f, R20 ;  /* 0x0000001fff037819 */ /* 0x002fc80000011414 */
[----:B------:R-:W-:Y:S02]  /*04c0*/  VIMNMX R17, R21, R2, PT ;  /* 0x0000000215117248 */ /* 0x000fe40003fe0100 */
[----:B------:R-:W-:Y:S01]  /*04d0*/  LEA.HI R2, R3, R20, RZ, 0x2 ;  /* 0x0000001403027211 */ /* 0x000fe200078f10ff */
[----:B------:R-:W-:Y:S01]  /*04e0*/  @P0 VIADD R18, R18, 0x1 ;  /* 0x0000000112120836 */ /* 0x000fe20000000000 */
[----:B------:R-:W-:Y:S01]  /*04f0*/  ISETP.GT.AND P0, PT, R20, 0x3f, PT ;  /* 0x0000003f1400780c */ /* 0x000fe20003f04270 */
[----:B------:R-:W-:Y:S01]  /*0500*/  IMAD.IADD R17, R17, 0x1, -R0 ;  /* 0x0000000111117824 */ /* 0x000fe200078e0a00 */
[----:B------:R-:W-:Y:S01]  /*0510*/  LOP3.LUT R7, R2, 0xfffffffc, RZ, 0xc0, !PT ;  /* 0xfffffffc02077812 */ /* 0x000fe200078ec0ff */
[----:B------:R-:W-:Y:S01]  /*0520*/  @!P2 IMAD.MOV R18, RZ, RZ, -R18 ;  /* 0x000000ffff12a224 */ /* 0x000fe200078e0a12 */
[----:B------:R-:W-:Y:S02]  /*0530*/  @!P1 LOP3.LUT R18, RZ, R10, RZ, 0x33, !PT ;  /* 0x0000000aff129212 */ /* 0x000fe400078e33ff */
[----:B------:R-:W-:Y:S01]  /*0540*/  LEA.HI R24, R3, R20, RZ, 0x5 ;  /* 0x0000001403187211 */ /* 0x000fe200078f28ff */
[----:B------:R-:W-:Y:S01]  /*0550*/  IMAD.IADD R16, R20, 0x1, -R7 ;  /* 0x0000000114107824 */ /* 0x000fe200078e0a07 */
[----:B------:R-:W-:-:S05]  /*0560*/  SHF.R.S32.HI R5, RZ, 0x2, R2 ;  /* 0x00000002ff057819 */ /* 0x000fca0000011402 */
[----:B------:R-:W-:Y:S05]  /*0570*/  @P0 BRA `(.L_x_20861) ;  /* 0x0000000400200947 */ /* 0x000fea0003800000 */
        /* <DEDUP_REMOVED lines=21> */
[----:B------:R-:W-:Y:S01]  /*06d0*/  IADD3.X R12, R4, R8, R11, P0, P2 ;  /* 0x00000008040c7210 */ /* 0x000fe200007e440b */
[----:B------:R-:W-:Y:S01]  /*06e0*/  IMAD.MOV.U32 R4, RZ, RZ, R2 ;  /* 0x000000ffff047224 */ /* 0x000fe200078e0002 */
[----:B------:R-:W-:-:S04]  /*06f0*/  LEA R10, P0, R3, UR6, 0x1 ;  /* 0x00000006030a7c11 */ /* 0x000fc8000f8008ff */
[----:B------:R-:W-:Y:S01]  /*0700*/  LEA.HI.X R13, R3, UR7, R12, 0x1, P0 ;  /* 0x00000007030d7c11 */ /* 0x000fe200080f0c0c */
[----:B0-----:R-:W-:-:S06]  /*0710*/  ULEA UR4, UR5, UR4, 0x18 ;  /* 0x0000000405047291 */ /* 0x001fcc000f8ec03f */
[----:B------:R-:W-:-:S05]  /*0720*/  LEA R6, R16, UR4, 0x6 ;  /* 0x0000000410067c11 */ /* 0x000fca000f8e30ff */
[----:B------:R-:W-:-:S07]  /*0730*/  IMAD R6, R5, 0x4, R6 ;  /* 0x0000000405067824 */ /* 0x000fce00078e0206 */
.L_x_20864:
        /* <DEDUP_REMOVED lines=11> */
.L_x_20863:
[----:B------:R-:W-:Y:S05]  /*07f0*/  BSYNC B1 ;  /* 0x0000000000017941 */ /* 0x000fea0003800000 */
.L_x_20862:
[----:B------:R-:W-:Y:S05]  /*0800*/  @!P1 BRA `(.L_x_20861) ;  /* 0x00000000007c9947 */ /* 0x000fea0003800000 */
[----:B------:R-:W0:Y:S01]  /*0810*/  S2UR UR5, SR_CgaCtaId ;  /* 0x00000000000579c3 */ /* 0x000e220000008800 */
[----:B------:R-:W-:Y:S01]  /*0820*/  UMOV UR4, 0x400 ;  /* 0x0000040000047882 */ /* 0x000fe20000000000 */
[----:B------:R-:W-:Y:S01]  /*0830*/  IADD3 R7, P0, R0, R7, RZ ;  /* 0x0000000700077210 */ /* 0x000fe20007f1e0ff */
[C---:B------:R-:W-:Y:S02]  /*0840*/  IMAD R2, R9.reuse, 0x4, R16 ;  /* 0x0000000409027824 */ /* 0x040fe400078e0210 */
[----:B------:R-:W-:Y:S02]  /*0850*/  VIADD R4, R9, 0xffffff80 ;  /* 0xffffff8009047836 */ /* 0x000fe40000000000 */
[----:B------:R-:W-:Y:S01]  /*0860*/  IMAD.X R8, R8, 0x1, R11, P0 ;  /* 0x0000000108087824 */ /* 0x000fe200000e060b */
[----:B------:R-:W1:Y:S01]  /*0870*/  LDC.64 R14, c[0x0][0x228] ;  /* 0x00008a00ff0e7b82 */ /* 0x000e620000000a00 */
[----:B------:R-:W-:Y:S01]  /*0880*/  IMAD.SHL.U32 R23, R2, 0x2, RZ ;  /* 0x0000000202177824 */ /* 0x000fe200078e00ff */
[----:B0-----:R-:W-:-:S06]  /*0890*/  ULEA UR4, UR5, UR4, 0x18 ;  /* 0x0000000405047291 */ /* 0x001fcc000f8ec03f */
[----:B------:R-:W-:Y:S02]  /*08a0*/  LEA R0, R16, UR4, 0x6 ;  /* 0x0000000410007c11 */ /* 0x000fe4000f8e30ff */
[----:B-1----:R-:W-:-:S03]  /*08b0*/  LEA R6, P0, R7, R14, 0x1 ;  /* 0x0000000e07067211 */ /* 0x002fc600078008ff */
[----:B------:R-:W-:Y:S01]  /*08c0*/  IMAD R0, R9, 0x4, R0 ;  /* 0x0000000409007824 */ /* 0x000fe200078e0200 */
[----:B------:R-:W-:-:S03]  /*08d0*/  LEA.HI.X R15, R7, R15, R8, 0x1, P0 ;  /* 0x0000000f070f7211 */ /* 0x000fc600000f0c08 */
[----:B------:R-:W-:-:S07]  /*08e0*/  VIADD R0, R0, 0x100 ;  /* 0x0000010000007836 */ /* 0x000fce0000000000 */
.L_x_20865:
        /* <DEDUP_REMOVED lines=17> */
.L_x_20861:
[----:B------:R-:W-:Y:S05]  /*0a00*/  BSYNC B0 ;  /* 0x0000000000007941 */ /* 0x000fea0003800000 */
.L_x_20860:
        /* <DEDUP_REMOVED lines=14> */
[----:B------:R-:W-:Y:S01]  /*0af0*/  SHF.R.S32.HI R0, RZ, 0x1f, R5 ;  /* 0x0000001fff007819 */ /* 0x000fe20000011405 */
[C---:B------:R-:W-:Y:S01]  /*0b00*/  VIADD R3, R16.reuse, 0x8 ;  /* 0x0000000810037836 */ /* 0x040fe20000000000 */
[C---:B------:R-:W-:Y:S01]  /*0b10*/  IADD3 R4, R16.reuse, 0x10, RZ ;  /* 0x0000001010047810 */ /* 0x040fe20007ffe0ff */
[----:B------:R-:W-:Y:S01]  /*0b20*/  VIADD R2, R16, 0x4 ;  /* 0x0000000410027836 */ /* 0x000fe20000000000 */
[----:B------:R-:W-:Y:S01]  /*0b30*/  LEA.HI R0, R0, R5, RZ, 0x3 ;  /* 0x0000000500007211 */ /* 0x000fe200078f18ff */
[----:B------:R-:W-:Y:S01]  /*0b40*/  IMAD.SHL.U32 R13, R3, 0x2, RZ ;  /* 0x00000002030d7824 */ /* 0x000fe200078e00ff */
[----:B------:R-:W-:Y:S01]  /*0b50*/  SHF.R.S32.HI R26, RZ, 0x1f, R3 ;  /* 0x0000001fff1a7819 */ /* 0x000fe20000011403 */
[----:B------:R-:W-:Y:S01]  /*0b60*/  IMAD.SHL.U32 R2, R2, 0x2, RZ ;  /* 0x0000000202027824 */ /* 0x000fe200078e00ff */
[----:B------:R-:W-:Y:S01]  /*0b70*/  LOP3.LUT R0, R0, 0xfffffff8, RZ, 0xc0, !PT ;  /* 0xfffffff800007812 */ /* 0x000fe200078ec0ff */
[----:B------:R-:W-:Y:S01]  /*0b80*/  VIADD R39, R16, 0x3c ;  /* 0x0000003c10277836 */ /* 0x000fe20000000000 */
[----:B------:R-:W-:Y:S01]  /*0b90*/  LEA.HI R26, R26, R3, RZ, 0x2 ;  /* 0x000000031a1a7211 */ /* 0x000fe200078f10ff */
[----:B------:R-:W0:Y:S01]  /*0ba0*/  S2UR UR5, SR_CgaCtaId ;  /* 0x00000000000579c3 */ /* 0x000e220000008800 */
[----:B------:R-:W-:Y:S01]  /*0bb0*/  SHF.R.S32.HI R3, RZ, 0x1f, R2 ;  /* 0x0000001fff037819 */ /* 0x000fe20000011402 */
[----:B------:R-:W-:Y:S01]  /*0bc0*/  IMAD.IADD R15, R5, 0x1, -R0 ;  /* 0x00000001050f7824 */ /* 0x000fe200078e0a00 */
[----:B------:R-:W-:Y:S01]  /*0bd0*/  SHF.R.S32.HI R5, RZ, 0x1f, R4 ;  /* 0x0000001fff057819 */ /* 0x000fe20000011404 */
[----:B------:R-:W-:Y:S01]  /*0be0*/  VIADD R0, R16, 0xc ;  /* 0x0000000c10007836 */ /* 0x000fe20000000000 */
[----:B------:R-:W-:Y:S01]  /*0bf0*/  LEA.HI R3, R3, R2, RZ, 0x3 ;  /* 0x0000000203037211 */ /* 0x000fe200078f18ff */
[----:B------:R-:W-:Y:S01]  /*0c00*/  ULDC UR4, c[0x0][0x270] ;  /* 0x00009c0000047ab9 */ /* 0x000fe20000000800 */
[----:B------:R-:W-:Y:S01]  /*0c10*/  LEA.HI R28, R5, R4, RZ, 0x2 ;  /* 0x00000004051c7211 */ /* 0x000fe200078f10ff */
[----:B------:R-:W-:Y:S01]  /*0c20*/  IMAD.SHL.U32 R12, R0, 0x2, RZ ;  /* 0x00000002000c7824 */ /* 0x000fe200078e00ff */
[----:B------:R-:W-:Y:S01]  /*0c30*/  SHF.R.S32.HI R27, RZ, 0x1f, R0 ;  /* 0x0000001fff1b7819 */ /* 0x000fe20000011400 */
[----:B------:R-:W-:Y:S01]  /*0c40*/  IMAD.SHL.U32 R4, R4, 0x2, RZ ;  /* 0x0000000204047824 */ /* 0x000fe200078e00ff */
[----:B------:R-:W-:Y:S01]  /*0c50*/  LOP3.LUT R3, R3, 0xfffffff8, RZ, 0xc0, !PT ;  /* 0xfffffff803037812 */ /* 0x000fe200078ec0ff */
[----:B------:R-:W-:Y:S01]  /*0c60*/  IMAD.SHL.U32 R70, R15, 0x8, RZ ;  /* 0x000000080f467824 */ /* 0x000fe200078e00ff */
[----:B------:R-:W-:Y:S01]  /*0c70*/  LEA.HI R27, R27, R0, RZ, 0x2 ;  /* 0x000000001b1b7211 */ /* 0x000fe200078f10ff */
[----:B------:R-:W1:Y:S01]  /*0c80*/  LDC R45, c[0x0][0x26c] ;  /* 0x00009b00ff2d7b82 */ /* 0x000e620000000800 */
        /* <DEDUP_REMOVED lines=10> */
[----:B------:R-:W-:-:S02]  /*0d30*/  LEA.HI R7, R7, R4, RZ, 0x3 ;  /* 0x0000000407077211 */ /* 0x000fc400078f18ff */
[----:B------:R-:W-:Y:S01]  /*0d40*/  LEA.HI R5, R5, R12, RZ, 0x3 ;  /* 0x0000000c05057211 */ /* 0x000fe200078f18ff */
[----:B------:R-:W-:Y:S01]  /*0d50*/  IMAD.IADD R13, R13, 0x1, -R0 ;  /* 0x000000010d0d7824 */ /* 0x000fe200078e0a00 */
[----:B------:R-:W-:Y:S01]  /*0d60*/  LOP3.LUT R7, R7, 0xfffffff8, RZ, 0xc0, !PT ;  /* 0xfffffff807077812 */ /* 0x000fe200078ec0ff */
[----:B------:R-:W-:Y:S01]  /*0d70*/  VIADD R0, R16, 0x14 ;  /* 0x0000001410007836 */ /* 0x000fe20000000000 */
[----:B------:R-:W-:Y:S02]  /*0d80*/  LOP3.LUT R5, R5, 0xfffffff8, RZ, 0xc0, !PT ;  /* 0xfffffff805057812 */ /* 0x000fe400078ec0ff */
        /* <DEDUP_REMOVED lines=22> */
[----:B------:R-:W-:-:S02]  /*0ef0*/  SHF.R.S32.HI R5, RZ, 0x1f, R2 ;  /* 0x0000001fff057819 */ /* 0x000fc40000011402 */
[----:B------:R-:W-:Y:S02]  /*0f00*/  SHF.R.S32.HI R7, RZ, 0x1f, R4 ;  /* 0x0000001fff077819 */ /* 0x000fe40000011404 */
[----:B------:R-:W-:Y:S02]  /*0f10*/  LOP3.LUT R3, R3, 0xfffffff8, RZ, 0xc0, !PT ;  /* 0xfffffff803037812 */ /* 0x000fe400078ec0ff */
[----:B------:R-:W-:Y:S02]  /*0f20*/  SHF.R.S32.HI R9, RZ, 0x1f, R6 ;  /* 0x0000001fff097819 */ /* 0x000fe40000011406 */
[----:B------:R-:W-:Y:S01]  /*0f30*/  LEA.HI R5, R5, R2, RZ, 0x3 ;  /* 0x0000000205057211 */ /* 0x000fe200078f18ff */
[----:B------:R-:W-:Y:S01]  /*0f40*/  IMAD.IADD R10, R0, 0x1, -R3 ;  /* 0x00000001000a7824 */ /* 0x000fe200078e0a03 */
[----:B------:R-:W-:Y:S01]  /*0f50*/  LEA.HI R7, R7, R4, RZ, 0x3 ;  /* 0x0000000407077211 */ /* 0x000fe200078f18ff */
[----:B------:R-:W-:Y:S01]  /*0f60*/  VIADD R0, R16, 0x24 ;  /* 0x0000002410007836 */ /* 0x000fe20000000000 */
[----:B------:R-:W-:-:S02]  /*0f70*/  LEA.HI R9, R9, R6, RZ, 0x3 ;  /* 0x0000000609097211 */ /* 0x000fc400078f18ff */
[----:B------:R-:W-:Y:S02]  /*0f80*/  LOP3.LUT R5, R5, 0xfffffff8, RZ, 0xc0, !PT ;  /* 0xfffffff805057812 */ /* 0x000fe400078ec0ff */
[----:B------:R-:W-:Y:S02]  /*0f90*/  LOP3.LUT R7, R7, 0xfffffff8, RZ, 0xc0, !PT ;  /* 0xfffffff807077812 */ /* 0x000fe400078ec0ff */
[----:B------:R-:W-:Y:S01]  /*0fa0*/  LOP3.LUT R3, R9, 0xfffffff8, RZ, 0xc0, !PT ;  /* 0xfffffff809037812 */ /* 0x000fe200078ec0ff */
[----:B------:R-:W-:Y:S01]  /*0fb0*/  IMAD.IADD R9, R2, 0x1, -R5 ;  /* 0x0000000102097824 */ /* 0x000fe200078e0a05 */
[----:B------:R-:W-:Y:S01]  /*0fc0*/  SHF.R.S32.HI R35, RZ, 0x1f, R0 ;  /* 0x0000001fff237819 */ /* 0x000fe20000011400 */
[----:B------:R-:W-:Y:S01]  /*0fd0*/  IMAD.IADD R8, R4, 0x1, -R7 ;  /* 0x0000000104087824 */ /* 0x000fe200078e0a07 */
[----:B------:R-:W-:Y:S01]  /*0fe0*/  LEA.HI R44, R40, R39, RZ, 0x2 ;  /* 0x00000027282c7211 */ /* 0x000fe200078f10ff */
[C---:B------:R-:W-:Y:S01]  /*0ff0*/  VIADD R2, R16.reuse, 0x28 ;  /* 0x0000002810027836 */ /* 0x040fe20000000000 */
[----:B------:R-:W-:Y:S01]  /*1000*/  LEA.HI R35, R35, R0, RZ, 0x2 ;  /* 0x0000000023237211 */ /* 0x000fe200078f10ff */
[----:B------:R-:W-:Y:S01]  /*1010*/  VIADD R4, R16, 0x2c ;  /* 0x0000002c10047836 */ /* 0x000fe20000000000 */
[----:B------:R-:W-:Y:S01]  /*1020*/  SHF.R.S32.HI R46, RZ, 0x1f, R70 ;  /* 0x0000001fff2e7819 */ /* 0x000fe20000011446 */
        /* <DEDUP_REMOVED lines=11> */
[----:B------:R-:W-:Y:S01]  /*10e0*/  SHF.L.U32 R4, R4, 0x1, RZ ;  /* 0x0000000104047819 */ /* 0x000fe200000006ff */
[----:B------:R-:W-:Y:S01]  /*10f0*/  IMAD.SHL.U32 R35, R35, 0x10, RZ ;  /* 0x0000001023237824 */ /* 0x000fe200078e00ff */
[----:B------:R-:W-:Y:S01]  /*1100*/  SHF.R.S32.HI R38, RZ, 0x1f, R5 ;  /* 0x0000001fff267819 */ /* 0x000fe20000011405 */
[----:B------:R-:W-:Y:S01]  /*1110*/  IMAD.SHL.U32 R37, R37, 0x10, RZ ;  /* 0x0000001025257824 */ /* 0x000fe200078e00ff */
[----:B------:R-:W-:Y:S01]  /*1120*/  LEA.HI R3, R3, R0, RZ, 0x3 ;  /* 0x0000000003037211 */ /* 0x000fe200078f18ff */
[----:B------:R-:W-:Y:S01]  /*1130*/  IMAD.SHL.U32 R44, R44, 0x10, RZ ;  /* 0x000000102c2c7824 */ /* 0x000fe200078e00ff */
[----:B------:R-:W-:-:S02]  /*1140*/  SHF.R.S32.HI R23, RZ, 0x1f, R4 ;  /* 0x0000001fff177819 */ /* 0x000fc40000011404 */
[----:B------:R-:W-:Y:S02]  /*1150*/  LEA.HI R38, R38, R5, RZ, 0x2 ;  /* 0x0000000526267211 */ /* 0x000fe400078f10ff */
[----:B------:R-:W-:Y:S02]  /*1160*/  SHF.R.S32.HI R5, RZ, 0x1f, R2 ;  /* 0x0000001fff057819 */ /* 0x000fe40000011402 */
[----:B------:R-:W-:Y:S02]  /*1170*/  LOP3.LUT R3, R3, 0xfffffff8, RZ, 0xc0, !PT ;  /* 0xfffffff803037812 */ /* 0x000fe400078ec0ff */
[----:B------:R-:W-:Y:S02]  /*1180*/  LEA.HI R23, R23, R4, RZ, 0x3 ;  /* 0x0000000417177211 */ /* 0x000fe400078f18ff */
[----:B------:R-:W-:Y:S01]  /*1190*/  LEA.HI R5, R5, R2, RZ, 0x3 ;  /* 0x0000000205057211 */ /* 0x000fe200078f18ff */
[----:B------:R-:W-:Y:S01]  /*11a0*/  IMAD.IADD R6, R0, 0x1, -R3 ;  /* 0x0000000100067824 */ /* 0x000fe200078e0a03 */
[----:B------:R-:W-:Y:S01]  /*11b0*/  SHF.R.S32.HI R33, RZ, 0x1f, R22 ;  /* 0x0000001fff217819 */ /* 0x000fe20000011416 */
[----:B------:R-:W-:Y:S01]  /*11c0*/  VIADD R0, R16, 0x34 ;  /* 0x0000003410007836 */ /* 0x000fe20000000000 */
[----:B------:R-:W-:-:S02]  /*11d0*/  LOP3.LUT R23, R23, 0xfffffff8, RZ, 0xc0, !PT ;  /* 0xfffffff817177812 */ /* 0x000fc400078ec0ff */
[----:B------:R-:W-:Y:S02]  /*11e0*/  LOP3.LUT R5, R5, 0xfffffff8, RZ, 0xc0, !PT ;  /* 0xfffffff805057812 */ /* 0x000fe400078ec0ff */
        /* <DEDUP_REMOVED lines=11> */
[----:B------:R-:W-:Y:S01]  /*12a0*/  IMAD.SHL.U32 R22, R2, 0x2, RZ ;  /* 0x0000000202167824 */ /* 0x000fe200078e00ff */
[----:B------:R-:W-:Y:S01]  /*12b0*/  SHF.R.S32.HI R23, RZ, 0x1f, R0 ;  /* 0x0000001fff177819 */ /* 0x000fe20000011400 */
[----:B------:R-:W-:Y:S01]  /*12c0*/  IMAD.SHL.U32 R42, R42, 0x10, RZ ;  /* 0x000000102a2a7824 */ /* 0x000fe200078e00ff */
[----:B------:R-:W-:-:S02]  /*12d0*/  LEA.HI R43, R33, R2, RZ, 0x2 ;  /* 0x00000002212b7211 */ /* 0x000fc400078f10ff */
[----:B------:R-:W-:Y:S02]  /*12e0*/  SHF.R.S32.HI R33, RZ, 0x1f, R22 ;  /* 0x0000001fff217819 */ /* 0x000fe40000011416 */
[----:B------:R-:W-:Y:S01]  /*12f0*/  LEA.HI R2, R23, R0, RZ, 0x3 ;  /* 0x0000000017027211 */ /* 0x000fe200078f18ff */
[----:B------:R-:W-:Y:S01]  /*1300*/  IMAD R23, R18, UR4, RZ ;  /* 0x0000000412177c24 */ /* 0x000fe2000f8e02ff */
[----:B------:R-:W-:Y:S01]  /*1310*/  LEA.HI R39, R33, R22, RZ, 0x3 ;  /* 0x0000001621277211 */ /* 0x000fe200078f18ff */
[----:B------:R-:W-:Y:S01]  /*1320*/  UMOV UR4, 0x400 ;  /* 0x0000040000047882 */ /* 0x000fe20000000000 */
[----:B------:R-:W-:Y:S01]  /*1330*/  LEA.HI R41, R41, R40, RZ, 0x3 ;  /* 0x0000002829297211 */ /* 0x000fe200078f18ff */
[----:B------:R-:W-:Y:S01]  /*1340*/  IMAD.SHL.U32 R43, R43, 0x10, RZ ;  /* 0x000000102b2b7824 */ /* 0x000fe200078e00ff */
[----:B------:R-:W-:Y:S01]  /*1350*/  LOP3.LUT R33, R2, 0xfffffff8, RZ, 0xc0, !PT ;  /* 0xfffffff802217812 */ /* 0x000fe200078ec0ff */
[----:B0-----:R-:W-:Y:S01]  /*1360*/  ULEA UR6, UR5, UR4, 0x18 ;  /* 0x0000000405067291 */ /* 0x001fe2000f8ec03f */
[----:B------:R-:W-:-:S02]  /*1370*/  IADD3 R70, P0, R23, R70, RZ ;  /* 0x0000004617467210 */ /* 0x000fc40007f1e0ff */
[----:B------:R-:W-:Y:S01]  /*1380*/  LOP3.LUT R39, R39, 0xfffffff8, RZ, 0xc0, !PT ;  /* 0xfffffff827277812 */ /* 0x000fe200078ec0ff */
[----:B------:R-:W-:Y:S01]  /*1390*/  IMAD.IADD R2, R0, 0x1, -R33 ;  /* 0x0000000100027824 */ /* 0x000fe200078e0a21 */
[----:B------:R-:W-:Y:S02]  /*13a0*/  LOP3.LUT R41, R41, 0xfffffff8, RZ, 0xc0, !PT ;  /* 0xfffffff829297812 */ /* 0x000fe400078ec0ff */
[----:B------:R-:W-:Y:S01]  /*13b0*/  LEA.HI.X.SX32 R71, R23, R46, 0x1, P0 ;  /* 0x0000002e17477211 */ /* 0x000fe200000f0eff */
[----:B------:R-:W-:Y:S01]  /*13c0*/  IMAD.IADD R0, R22, 0x1, -R39 ;  /* 0x0000000116007824 */ /* 0x000fe200078e0a27 */
[----:B-----5:R-:W-:Y:S01]  /*13d0*/  FSETP.NEU.FTZ.AND P0, PT, R68, RZ, PT ;  /* 0x000000ff4400720b */ /* 0x020fe20003f1d000 */
[----:B------:R-:W-:Y:S01]  /*13e0*/  IMAD.IADD R22, R40, 0x1, -R41 ;  /* 0x0000000128167824 */ /* 0x000fe200078e0a29 */
[----:B------:R-:W-:Y:S01]  /*13f0*/  SHF.L.U32 R41, R38, 0x4, RZ ;  /* 0x0000000426297819 */ /* 0x000fe200000006ff */
        /* <DEDUP_REMOVED lines=16> */
[----:B-1----:R-:W-:Y:S02]  /*1500*/  SHF.R.S32.HI R23, RZ, 0x1f, R45 ;  /* 0x0000001fff177819 */ /* 0x002fe4000001142d */
[----:B------:R-:W-:Y:S02]  /*1510*/  SHF.R.S32.HI R73, RZ, 0x1f, R25 ;  /* 0x0000001fff497819 */ /* 0x000fe40000011419 */
[----:B------:R-:W-:Y:S02]  /*1520*/  LOP3.LUT R34, R26, 0xffffffc0, RZ, 0xc0, !PT ;  /* 0xffffffc01a227812 */ /* 0x000fe400078ec0ff */
        /* <DEDUP_REMOVED lines=27> */
[----:B------:R-:W-:Y:S01]  /*16e0*/  SHF.R.S32.HI R24, RZ, 0x5, R24 ;  /* 0x00000005ff187819 */ /* 0x000fe20000011418 */
[----:B------:R-:W-:Y:S01]  /*16f0*/  UIADD3 UR4, UR4, 0x120, URZ ;  /* 0x0000012004047890 */ /* 0x000fe2000fffe03f */
[----:B------:R-:W-:Y:S01]  /*1700*/  IADD3 R77, P0, R25, R32, RZ ;  /* 0x00000020194d7210 */ /* 0x000fe20007f1e0ff */
[----:B------:R-:W-:Y:S02]  /*1710*/  ULDC.64 UR6, c[0x0][0x248] ;  /* 0x0000920000067ab9 */ /* 0x000fe40000000a00 */
[----:B------:R-:W-:Y:S01]  /*1720*/  ULEA UR4, UR5, UR4, 0x18 ;  /* 0x0000000405047291 */ /* 0x000fe2000f8ec03f */
[----:B------:R-:W-:Y:S01]  /*1730*/  LEA.HI.X.SX32 R26, R32, R73, 0x1, P0 ;  /* 0x00000049201a7211 */ /* 0x000fe200000f0eff */
[----:B------:R-:W-:Y:S01]  /*1740*/  IMAD R25, R24, 0x8, R15 ;  /* 0x0000000818197824 */ /* 0x000fe200078e020f */
[C---:B------:R-:W-:Y:S01]  /*1750*/  LEA R68, P0, R77.reuse, UR6, 0x2 ;  /* 0x000000064d447c11 */ /* 0x040fe2000f8010ff */
[----:B------:R-:W-:Y:S02]  /*1760*/  IMAD.MOV.U32 R15, RZ, RZ, -0x800001 ;  /* 0xff7fffffff0f7424 */ /* 0x000fe400078e00ff */
[----:B------:R-:W-:Y:S01]  /*1770*/  IMAD R76, R78, 0x200, R25 ;  /* 0x000002004e4c7824 */ /* 0x000fe200078e0219 */
[----:B------:R-:W-:-:S02]  /*1780*/  LEA.HI.X R77, R77, UR7, R26, 0x2, P0 ;  /* 0x000000074d4d7c11 */ /* 0x000fc400080f141a */
[----:B------:R-:W-:-:S07]  /*1790*/  LEA R78, R25, UR4, 0x2 ;  /* 0x00000004194e7c11 */ /* 0x000fce000f8e10ff */
.L_x_20872:
[----:B------:R-:W-:Y:S02]  /*17a0*/  IMAD.MOV.U32 R24, RZ, RZ, R68 ;  /* 0x000000ffff187224 */ /* 0x000fe400078e0044 */
[----:B------:R-:W-:-:S05]  /*17b0*/  IMAD.MOV.U32 R25, RZ, RZ, R77 ;  /* 0x000000ffff197224 */ /* 0x000fca00078e004d */
[----:B------:R-:W2:Y:S01]  /*17c0*/  LDG.E.CONSTANT R24, desc[UR10][R24.64] ;  /* 0x0000000a18187981 */ /* 0x000ea2000c1e9900 */
[C---:B------:R-:W-:Y:S02]  /*17d0*/  VIADD R28, R16.reuse, 0x4 ;  /* 0x00000004101c7836 */ /* 0x040fe40000000000 */
[----:B------:R-:W-:-:S03]  /*17e0*/  IMAD.SHL.U32 R27, R16, 0x2, RZ ;  /* 0x00000002101b7824 */ /* 0x000fc600078e00ff */
[----:B------:R-:W-:-:S04]  /*17f0*/  SHF.R.S32.HI R29, RZ, 0x1f, R28 ;  /* 0x0000001fff1d7819 */ /* 0x000fc8000001141c */
[----:B------:R-:W-:Y:S02]  /*1800*/  LEA.HI R29, R29, R28, RZ, 0x2 ;  /* 0x0000001c1d1d7211 */ /* 0x000fe400078f10ff */
[----:B------:R-:W-:-:S03]  /*1810*/  SHF.R.S32.HI R28, RZ, 0x1f, R27 ;  /* 0x0000001fff1c7819 */ /* 0x000fc6000001141b */
[----:B------:R-:W-:Y:S01]  /*1820*/  IMAD.SHL.U32 R29, R29, 0x10, RZ ;  /* 0x000000101d1d7824 */ /* 0x000fe200078e00ff */
[----:B------:R-:W-:-:S04]  /*1830*/  LEA.HI R28, R28, R27, RZ, 0x3 ;  /* 0x0000001b1c1c7211 */ /* 0x000fc800078f18ff */
[----:B------:R-:W-:Y:S02]  /*1840*/  LOP3.LUT R29, R29, 0xffffffc0, RZ, 0xc0, !PT ;  /* 0xffffffc01d1d7812 */ /* 0x000fe400078ec0ff */
[----:B------:R-:W-:-:S05]  /*1850*/  LOP3.LUT R28, R28, 0xfffffff8, RZ, 0xc0, !PT ;  /* 0xfffffff81c1c7812 */ /* 0x000fca00078ec0ff */
[----:B------:R-:W-:-:S05]  /*1860*/  IMAD.IADD R27, R27, 0x1, -R28 ;  /* 0x000000011b1b7824 */ /* 0x000fca00078e0a1c */
[----:B------:R-:W-:Y:S01]  /*1870*/  SHF.R.S32.HI R28, RZ, 0x1f, R27 ;  /* 0x0000001fff1c7819 */ /* 0x000fe2000001141b */
[----:B------:R-:W-:-:S05]  /*1880*/  VIADD R31, R16, 0xc ;  /* 0x0000000c101f7836 */ /* 0x000fca0000000000 */
[----:B------:R-:W-:Y:S02]  /*1890*/  SHF.R.S32.HI R74, RZ, 0x1f, R31 ;  /* 0x0000001fff4a7819 */ /* 0x000fe4000001141f */
[----:B------:R-:W-:Y:S02]  /*18a0*/  SHF.R.S32.HI R30, RZ, 0x1f, R13 ;  /* 0x0000001fff1e7819 */ /* 0x000fe4000001140d */
[----:B------:R-:W-:Y:S02]  /*18b0*/  LEA.HI R74, R74, R31, RZ, 0x2 ;  /* 0x0000001f4a4a7211 */ /* 0x000fe400078f10ff */
[----:B--2---:R-:W-:Y:S01]  /*18c0*/  SHF.R.S32.HI R26, RZ, 0x1f, R24 ;  /* 0x0000001fff1a7819 */ /* 0x004fe20000011418 */
[----:B------:R-:W-:-:S04]  /*18d0*/  IMAD.WIDE.U32 R72, R24, UR13, R70 ;  /* 0x0000000d18487c25 */ /* 0x000fc8000f8e0046 */
[----:B------:R-:W-:Y:S01]  /*18e0*/  IMAD R26, R26, UR13, RZ ;  /* 0x0000000d1a1a7c24 */ /* 0x000fe2000f8e02ff */
[----:B------:R-:W-:-:S03]  /*18f0*/  IADD3 R25, P0, P2, R14, R72, R29 ;  /* 0x000000480e197210 */ /* 0x000fc60007a1e01d */
[----:B------:R-:W-:Y:S01]  /*1900*/  IMAD R87, R24, R23, R26 ;  /* 0x0000001718577224 */ /* 0x000fe200078e021a */
[----:B------:R-:W-:Y:S02]  /*1910*/  SHF.R.S32.HI R24, RZ, 0x1f, R14 ;  /* 0x0000001fff187819 */ /* 0x000fe4000001140e */
[----:B------:R-:W-:Y:S01]  /*1920*/  SHF.R.S32.HI R26, RZ, 0x1f, R29 ;  /* 0x0000001fff1a7819 */ /* 0x000fe2000001141d */
[----:B------:R-:W-:-:S05]  /*1930*/  IMAD.IADD R87, R73, 0x1, R87 ;  /* 0x0000000149577824 */ /* 0x000fca00078e0257 */
[----:B------:R-:W-:Y:S02]  /*1940*/  IADD3.X R26, R24, R87, R26, P0, P2 ;  /* 0x00000057181a7210 */ /* 0x000fe400007e441a */
[----:B------:R-:W-:Y:S02]  /*1950*/  LEA R24, P2, R25, UR8, 0x1 ;  /* 0x0000000819187c11 */ /* 0x000fe4000f8408ff */
[----:B------:R-:W-:Y:S02]  /*1960*/  IADD3 R27, P0, R27, R72, RZ ;  /* 0x000000481b1b7210 */ /* 0x000fe40007f1e0ff */
[----:B------:R-:W-:-:S03]  /*1970*/  LEA.HI.X R25, R25, UR9, R26, 0x1, P2 ;  /* 0x0000000919197c11 */ /* 0x000fc600090f0c1a */
[----:B------:R-:W-:Y:S01]  /*1980*/  IMAD.X R28, R28, 0x1, R87, P0 ;  /* 0x000000011c1c7824 */ /* 0x000fe200000e0657 */
[C---:B------:R-:W-:Y:S01]  /*1990*/  LEA R26, P0, R27.reuse, UR8, 0x1 ;  /* 0x000000081b1a7c11 */ /* 0x040fe2000f8008ff */
[----:B------:R0:W2:Y:S03]  /*19a0*/  LDG.E.CONSTANT R79, desc[UR10][R24.64] ;  /* 0x0000000a184f7981 */ /* 0x0000a6000c1e9900 */
[----:B------:R-:W-:Y:S02]  /*19b0*/  LEA.HI.X R27, R27, UR9, R28, 0x1, P0 ;  /* 0x000000091b1b7c11 */ /* 0x000fe400080f0c1c */
[--C-:B------:R-:W-:Y:S02]  /*19c0*/  SHF.R.S32.HI R28, RZ, 0x1f, R34.reuse ;  /* 0x0000001fff1c7819 */ /* 0x100fe40000011422 */
[----:B------:R-:W-:Y:S01]  /*19d0*/  IADD3 R29, P0, P2, R13, R72, R34 ;  /* 0x000000480d1d7210 */ /* 0x000fe20007a1e022 */
[----:B------:R1:W3:Y:S01]  /*19e0*/  LDG.E.CONSTANT R75, desc[UR10][R26.64] ;  /* 0x0000000a1a4b7981 */ /* 0x0002e2000c1e9900 */
[----:B0-----:R-:W-:-:S02]  /*19f0*/  IMAD.SHL.U32 R24, R74, 0x10, RZ ;  /* 0x000000104a187824 */ /* 0x001fc400078e00ff */
[----:B------:R-:W-:Y:S02]  /*1a00*/  IADD3.X R30, R30, R87, R28, P0, P2 ;  /* 0x000000571e1e7210 */ /* 0x000fe400007e441c */
[C---:B------:R-:W-:Y:S02]  /*1a10*/  LEA R28, P0, R29.reuse, UR8, 0x1 ;  /* 0x000000081d1c7c11 */ /* 0x040fe4000f8008ff */
[----:B------:R-:W-:Y:S02]  /*1a20*/  LOP3.LUT R25, R24, 0xffffffc0, RZ, 0xc0, !PT ;  /* 0xffffffc018197812 */ /* 0x000fe400078ec0ff */
[----:B------:R-:W-:Y:S01]  /*1a30*/  LEA.HI.X R29, R29, UR9, R30, 0x1, P0 ;  /* 0x000000091d1d7c11 */ /* 0x000fe200080f0c1e */
[----:B------:R-:W-:Y:S01]  /*1a40*/  VIADD R30, R16, 0x10 ;  /* 0x00000010101e7836 */ /* 0x000fe20000000000 */
[----:B------:R-:W-:-:S03]  /*1a50*/  IADD3 R24, P0, P2, R12, R72, R25 ;  /* 0x000000480c187210 */ /* 0x000fc60007a1e019 */
[----:B------:R0:W4:Y:S01]  /*1a60*/  LDG.E.CONSTANT R74, desc[UR10][R28.64] ;  /* 0x0000000a1c4a7981 */ /* 0x000122000c1e9900 */
[----:B------:R-:W-:Y:S02]  /*1a70*/  SHF.R.S32.HI R31, RZ, 0x1f, R30 ;  /* 0x0000001fff1f7819 */ /* 0x000fe4000001141e */
[----:B------:R-:W-:Y:S02]  /*1a80*/  IADD3.X R25, R57, R87, R42, P0, P2 ;  /* 0x0000005739197210 */ /* 0x000fe400007e442a */
[C---:B-1----:R-:W-:Y:S02]  /*1a90*/  LEA R26, P0, R24.reuse, UR8, 0x1 ;  /* 0x00000008181a7c11 */ /* 0x042fe4000f8008ff */
[----:B------:R-:W-:Y:S02]  /*1aa0*/  LEA.HI R31, R31, R30, RZ, 0x2 ;  /* 0x0000001e1f1f7211 */ /* 0x000fe400078f10ff */
[----:B------:R-:W-:-:S03]  /*1ab0*/  LEA.HI.X R27, R24, UR9, R25, 0x1, P0 ;  /* 0x00000009181b7c11 */ /* 0x000fc600080f0c19 */
[----:B------:R-:W-:Y:S02]  /*1ac0*/  IMAD.SHL.U32 R31, R31, 0x10, RZ ;  /* 0x000000101f1f7824 */ /* 0x000fe400078e00ff */
[----:B------:R1:W5:Y:S03]  /*1ad0*/  LDG.E.CONSTANT R73, desc[UR10][R26.64] ;  /* 0x0000000a1a497981 */ /* 0x000366000c1e9900 */
[----:B------:R-:W-:-:S04]  /*1ae0*/  LOP3.LUT R25, R31, 0xffffffc0, RZ, 0xc0, !PT ;  /* 0xffffffc01f197812 */ /* 0x000fc800078ec0ff */
[----:B------:R-:W-:-:S04]  /*1af0*/  IADD3 R25, P0, P2, R11, R72, R25 ;  /* 0x000000480b197210 */ /* 0x000fc80007a1e019 */
[----:B0-----:R-:W-:Y:S02]  /*1b00*/  IADD3.X R28, R59, R87, R44, P0, P2 ;  /* 0x000000573b1c7210 */ /* 0x001fe400007e442c */
[----:B------:R-:W-:-:S04]  /*1b10*/  LEA R24, P0, R25, UR8, 0x1 ;  /* 0x0000000819187c11 */ /* 0x000fc8000f8008ff */
[----:B------:R-:W-:Y:S02]  /*1b20*/  LEA.HI.X R25, R25, UR9, R28, 0x1, P0 ;  /* 0x0000000919197c11 */ /* 0x000fe400080f0c1c */
[----:B------:R-:W0:Y:S04]  /*1b30*/  LDS.128 R28, [R33] ;  /* 0x00000000211c7984 */ /* 0x000e280000000c00 */
[----:B------:R1:W5:Y:S01]  /*1b40*/  LDG.E.CONSTANT R86, desc[UR10][R24.64] ;  /* 0x0000000a18567981 */ /* 0x000362000c1e9900 */
[C---:B------:R-:W-:Y:S02]  /*1b50*/  VIADD R80, R16.reuse, 0x14 ;  /* 0x0000001410507836 */ /* 0x040fe40000000000 */
[----:B------:R-:W-:-:S03]  /*1b60*/  VIADD R82, R16, 0x18 ;  /* 0x0000001810527836 */ /* 0x000fc60000000000 */
[----:B------:R-:W-:Y:S02]  /*1b70*/  SHF.R.S32.HI R81, RZ, 0x1f, R80 ;  /* 0x0000001fff517819 */ /* 0x000fe40000011450 */
[----:B-1----:R-:W-:Y:S02]  /*1b80*/  SHF.R.S32.HI R27, RZ, 0x1f, R82 ;  /* 0x0000001fff1b7819 */ /* 0x002fe40000011452 */
[----:B------:R-:W-:Y:S02]  /*1b90*/  LEA.HI R81, R81, R80, RZ, 0x2 ;  /* 0x0000005051517211 */ /* 0x000fe400078f10ff */
[----:B------:R-:W-:-:S03]  /*1ba0*/  LEA.HI R27, R27, R82, RZ, 0x2 ;  /* 0x000000521b1b7211 */ /* 0x000fc600078f10ff */
[----:B------:R-:W-:Y:S02]  /*1bb0*/  IMAD.SHL.U32 R81, R81, 0x10, RZ ;  /* 0x0000001051517824 */ /* 0x000fe400078e00ff */
[----:B------:R-:W-:-:S03]  /*1bc0*/  IMAD.SHL.U32 R27, R27, 0x10, RZ ;  /* 0x000000101b1b7824 */ /* 0x000fc600078e00ff */
[----:B------:R-:W-:Y:S02]  /*1bd0*/  LOP3.LUT R81, R81, 0xffffffc0, RZ, 0xc0, !PT ;  /* 0xffffffc051517812 */ /* 0x000fe400078ec0ff */
[----:B------:R-:W-:Y:S02]  /*1be0*/  LOP3.LUT R26, R27, 0xffffffc0, RZ, 0xc0, !PT ;  /* 0xffffffc01b1a7812 */ /* 0x000fe400078ec0ff */
[-C--:B------:R-:W-:Y:S02]  /*1bf0*/  IADD3 R25, P0, P2, R10, R72.reuse, R81 ;  /* 0x000000480a197210 */ /* 0x080fe40007a1e051 */
[----:B------:R-:W-:Y:S02]  /*1c00*/  IADD3 R26, P3, P4, R9, R72, R26 ;  /* 0x00000048091a7210 */ /* 0x000fe40007c7e01a */
[-C--:B------:R-:W-:Y:S02]  /*1c10*/  IADD3.X R80, R56, R87.reuse, R45, P0, P2 ;  /* 0x0000005738507210 */ /* 0x080fe400007e442d */
[----:B------:R-:W-:-:S02]  /*1c20*/  IADD3.X R27, R61, R87, R46, P3, P4 ;  /* 0x000000573d1b7210 */ /* 0x000fc40001fe842e */
[C---:B------:R-:W-:Y:S02]  /*1c30*/  LEA R82, P2, R26.reuse, UR8, 0x1 ;  /* 0x000000081a527c11 */ /* 0x040fe4000f8408ff */
[----:B------:R-:W-:Y:S02]  /*1c40*/  LEA R24, P0, R25, UR8, 0x1 ;  /* 0x0000000819187c11 */ /* 0x000fe4000f8008ff */
[--C-:B------:R-:W-:Y:S02]  /*1c50*/  LEA.HI.X R83, R26, UR9, R27.reuse, 0x1, P2 ;  /* 0x000000091a537c11 */ /* 0x100fe400090f0c1b */
[----:B0-----:R-:W-:Y:S02]  /*1c60*/  PRMT R27, R29, 0x7632, R27 ;  /* 0x000076321d1b7816 */ /* 0x001fe4000000001b */
[----:B------:R-:W-:Y:S01]  /*1c70*/  LEA.HI.X R25, R25, UR9, R80, 0x1, P0 ;  /* 0x0000000919197c11 */ /* 0x000fe200080f0c50 */
[----:B------:R-:W5:Y:S02]  /*1c80*/  LDG.E.CONSTANT R82, desc[UR10][R82.64] ;  /* 0x0000000a52527981 */ /* 0x000f64000c1e9900 */
[----:B------:R-:W-:-:S02]  /*1c90*/  IMAD.U32 R27, R27, 0x10000, RZ ;  /* 0x000100001b1b7824 */ /* 0x000fc400078e00ff */
[----:B------:R3:W5:Y:S01]  /*1ca0*/  LDG.E.CONSTANT R85, desc[UR10][R24.64] ;  /* 0x0000000a18557981 */ /* 0x000762000c1e9900 */
[----:B------:R-:W-:Y:S02]  /*1cb0*/  IMAD.U32 R29, R29, 0x10000, RZ ;  /* 0x000100001d1d7824 */ /* 0x000fe400078e00ff */
[C---:B------:R-:W-:Y:S01]  /*1cc0*/  IMAD.U32 R91, R30.reuse, 0x10000, RZ ;  /* 0x000100001e5b7824 */ /* 0x040fe200078e00ff */
[----:B------:R-:W-:Y:S02]  /*1cd0*/  PRMT R30, R30, 0x7632, R30 ;  /* 0x000076321e1e7816 */ /* 0x000fe4000000001e */
[----:B--2---:R-:W-:-:S04]  /*1ce0*/  PRMT R26, R79, 0x7632, R26 ;  /* 0x000076324f1a7816 */ /* 0x004fc8000000001a */
[----:B------:R-:W-:Y:S01]  /*1cf0*/  SHF.L.U32 R26, R26, 0x10, RZ ;  /* 0x000000101a1a7819 */ /* 0x000fe200000006ff */
[----:B------:R-:W-:Y:S01]  /*1d00*/  IMAD.U32 R80, R79, 0x10000, RZ ;  /* 0x000100004f507824 */ /* 0x000fe200078e00ff */
[----:B---3--:R-:W-:-:S03]  /*1d10*/  PRMT R24, R75, 0x7632, R24 ;  /* 0x000076324b187816 */ /* 0x008fc60000000018 */
[----:B------:R-:W-:Y:S01]  /*1d20*/  FMUL.FTZ R27, R27, R26 ;  /* 0x0000001a1b1b7220 */ /* 0x000fe20000410000 */
[----:B------:R-:W-:Y:S01]  /*1d30*/  PRMT R26, R28, 0x7632, R26 ;  /* 0x000076321c1a7816 */ /* 0x000fe2000000001a */
[----:B------:R-:W-:Y:S02]  /*1d40*/  VIADD R79, R16, 0x1c ;  /* 0x0000001c104f7836 */ /* 0x000fe40000000000 */
[----:B------:R-:W-:Y:S02]  /*1d50*/  IMAD.U32 R25, R24, 0x10000, RZ ;  /* 0x0001000018197824 */ /* 0x000fe400078e00ff */
[----:B------:R-:W-:Y:S02]  /*1d60*/  IMAD.U32 R26, R26, 0x10000, RZ ;  /* 0x000100001a1a7824 */ /* 0x000fe400078e00ff */
[----:B------:R-:W-:Y:S01]  /*1d70*/  FMUL.FTZ R29, R29, R80 ;  /* 0x000000501d1d7220 */ /* 0x000fe20000410000 */
[----:B------:R-:W-:Y:S01]  /*1d80*/  SHF.R.S32.HI R80, RZ, 0x1f, R79 ;  /* 0x0000001fff507819 */ /* 0x000fe2000001144f */
[----:B------:R-:W-:-:S02]  /*1d90*/  FFMA.FTZ R90, R26, R25, R27 ;  /* 0x000000191a5a7223 */ /* 0x000fc4000001001b */
[----:B------:R-:W0:Y:S01]  /*1da0*/  LDS.128 R24, [R33+0x10] ;  /* 0x0000100021187984 */ /* 0x000e220000000c00 */
[----:B------:R-:W-:Y:S01]  /*1db0*/  LEA.HI R80, R80, R79, RZ, 0x2 ;  /* 0x0000004f50507211 */ /* 0x000fe200078f10ff */
[----:B------:R-:W-:Y:S02]  /*1dc0*/  IMAD.U32 R28, R28, 0x10000, RZ ;  /* 0x000100001c1c7824 */ /* 0x000fe400078e00ff */
[----:B------:R-:W-:Y:S02]  /*1dd0*/  IMAD.U32 R75, R75, 0x10000, RZ ;  /* 0x000100004b4b7824 */ /* 0x000fe400078e00ff */
[----:B------:R-:W-:Y:S02]  /*1de0*/  IMAD.SHL.U32 R80, R80, 0x10, RZ ;  /* 0x0000001050507824 */ /* 0x000fe400078e00ff */
[----:B------:R-:W-:Y:S01]  /*1df0*/  FFMA.FTZ R28, R28, R75, R29 ;  /* 0x0000004b1c1c7223 */ /* 0x000fe2000001001d */
[C---:B----4-:R-:W-:Y:S01]  /*1e00*/  IMAD.U32 R29, R74.reuse, 0x10000, RZ ;  /* 0x000100004a1d7824 */ /* 0x050fe200078e00ff */
[----:B------:R-:W-:-:S02]  /*1e10*/  PRMT R74, R74, 0x7632, R74 ;  /* 0x000076324a4a7816 */ /* 0x000fc4000000004a */
[----:B------:R-:W-:Y:S01]  /*1e20*/  LOP3.LUT R75, R80, 0xffffffc0, RZ, 0xc0, !PT ;  /* 0xffffffc0504b7812 */ /* 0x000fe200078ec0ff */
[----:B------:R-:W-:Y:S01]  /*1e30*/  FFMA.FTZ R91, R91, R29, R28 ;  /* 0x0000001d5b5b7223 */ /* 0x000fe2000001001c */
[----:B------:R-:W-:Y:S02]  /*1e40*/  IMAD.U32 R29, R30, 0x10000, RZ ;  /* 0x000100001e1d7824 */ /* 0x000fe400078e00ff */
[----:B------:R-:W-:Y:S01]  /*1e50*/  IMAD.U32 R74, R74, 0x10000, RZ ;  /* 0x000100004a4a7824 */ /* 0x000fe200078e00ff */
[----:B------:R-:W-:Y:S01]  /*1e60*/  IADD3 R75, P0, P2, R8, R72, R75 ;  /* 0x00000048084b7210 */ /* 0x000fe20007a1e04b */
[----:B------:R-:W-:Y:S02]  /*1e70*/  IMAD.U32 R30, R31, 0x10000, RZ ;  /* 0x000100001f1e7824 */ /* 0x000fe400078e00ff */
[----:B------:R-:W-:Y:S01]  /*1e80*/  FFMA.FTZ R90, R29, R74, R90 ;  /* 0x0000004a1d5a7223 */ /* 0x000fe2000001005a */
[----:B------:R-:W-:Y:S01]  /*1e90*/  IADD3.X R80, R58, R87, R47, P0, P2 ;  /* 0x000000573a507210 */ /* 0x000fe200007e442f */
[----:B-----5:R-:W-:Y:S01]  /*1ea0*/  IMAD.U32 R74, R73, 0x10000, RZ ;  /* 0x00010000494a7824 */ /* 0x020fe200078e00ff */
[----:B------:R-:W-:-:S03]  /*1eb0*/  LEA R28, P0, R75, UR8, 0x1 ;  /* 0x000000084b1c7c11 */ /* 0x000fc6000f8008ff */
[----:B------:R-:W-:Y:S01]  /*1ec0*/  FFMA.FTZ R91, R30, R74, R91 ;  /* 0x0000004a1e5b7223 */ /* 0x000fe2000001005b */
[----:B------:R-:W-:Y:S02]  /*1ed0*/  LEA.HI.X R29, R75, UR9, R80, 0x1, P0 ;  /* 0x000000094b1d7c11 */ /* 0x000fe400080f0c50 */
[----:B------:R-:W-:Y:S02]  /*1ee0*/  IADD3 R30, P0, P2, R7, R72, R36 ;  /* 0x00000048071e7210 */ /* 0x000fe40007a1e024 */
[----:B------:R-:W-:Y:S01]  /*1ef0*/  PRMT R31, R31, 0x7632, R31 ;  /* 0x000076321f1f7816 */ /* 0x000fe2000000001f */
[----:B------:R1:W2:Y:S01]  /*1f00*/  LDG.E.CONSTANT R84, desc[UR10][R28.64] ;  /* 0x0000000a1c547981 */ /* 0x0002a2000c1e9900 */
[----:B------:R-:W-:Y:S02]  /*1f10*/  LEA R74, P3, R30, UR8, 0x1 ;  /* 0x000000081e4a7c11 */ /* 0x000fe4000f8608ff */
[----:B------:R-:W-:Y:S02]  /*1f20*/  IADD3.X R75, R63, R87, R48, P0, P2 ;  /* 0x000000573f4b7210 */ /* 0x000fe400007e4430 */
[----:B------:R-:W-:-:S02]  /*1f30*/  PRMT R73, R73, 0x7632, R73 ;  /* 0x0000763249497816 */ /* 0x000fc40000000049 */
[----:B------:R-:W-:Y:S01]  /*1f40*/  LEA.HI.X R75, R30, UR9, R75, 0x1, P3 ;  /* 0x000000091e4b7c11 */ /* 0x000fe200098f0c4b */
[----:B------:R-:W-:Y:S02]  /*1f50*/  IMAD.U32 R31, R31, 0x10000, RZ ;  /* 0x000100001f1f7824 */ /* 0x000fe400078e00ff */
[----:B------:R-:W-:Y:S02]  /*1f60*/  IMAD.U32 R73, R73, 0x10000, RZ ;  /* 0x0001000049497824 */ /* 0x000fe400078e00ff */
[----:B------:R3:W4:Y:S01]  /*1f70*/  LDG.E.CONSTANT R83, desc[UR10][R74.64] ;  /* 0x0000000a4a537981 */ /* 0x000722000c1e9900 */
[----:B0-----:R-:W-:Y:S02]  /*1f80*/  IMAD.U32 R30, R24, 0x10000, RZ ;  /* 0x00010000181e7824 */ /* 0x001fe400078e00ff */
[----:B------:R-:W-:Y:S01]  /*1f90*/  FFMA.FTZ R90, R31, R73, R90 ;  /* 0x000000491f5a7223 */ /* 0x000fe2000001005a */
[----:B------:R-:W-:Y:S01]  /*1fa0*/  IMAD.U32 R31, R86, 0x10000, RZ ;  /* 0x00010000561f7824 */ /* 0x000fe200078e00ff */
[----:B------:R-:W-:-:S03]  /*1fb0*/  IADD3 R73, P0, P2, R6, R72, R35 ;  /* 0x0000004806497210 */ /* 0x000fc60007a1e023 */
[----:B------:R-:W-:Y:S01]  /*1fc0*/  FFMA.FTZ R91, R30, R31, R91 ;  /* 0x0000001f1e5b7223 */ /* 0x000fe2000001005b */
[----:B------:R-:W-:Y:S02]  /*1fd0*/  LEA R92, P3, R73, UR8, 0x1 ;  /* 0x00000008495c7c11 */ /* 0x000fe4000f8608ff */
[-C--:B------:R-:W-:Y:S02]  /*1fe0*/  IADD3.X R30, R60, R87.reuse, R49, P0, P2 ;  /* 0x000000573c1e7210 */ /* 0x080fe400007e4431 */
[----:B-1----:R-:W-:Y:S02]  /*1ff0*/  IADD3 R28, P0, P2, R5, R72, R38 ;  /* 0x00000048051c7210 */ /* 0x002fe40007a1e026 */
[----:B------:R-:W-:Y:S02]  /*2000*/  LEA.HI.X R93, R73, UR9, R30, 0x1, P3 ;  /* 0x00000009495d7c11 */ /* 0x000fe400098f0c1e */
[C---:B------:R-:W-:Y:S02]  /*2010*/  LEA R30, P3, R28.reuse, UR8, 0x1 ;  /* 0x000000081c1e7c11 */ /* 0x040fe4000f8608ff */
[----:B------:R-:W-:Y:S01]  /*2020*/  IADD3.X R29, R65, R87, R50, P0, P2 ;  /* 0x00000057411d7210 */ /* 0x000fe200007e4432 */
[----:B------:R-:W5:Y:S03]  /*2030*/  LDG.E.CONSTANT R73, desc[UR10][R92.64] ;  /* 0x0000000a5c497981 */ /* 0x000f66000c1e9900 */
[----:B------:R-:W-:-:S02]  /*2040*/  LEA.HI.X R31, R28, UR9, R29, 0x1, P3 ;  /* 0x000000091c1f7c11 */ /* 0x000fc400098f0c1d */
[----:B------:R-:W-:-:S03]  /*2050*/  IADD3 R29, P0, P2, R4, R72, R37 ;  /* 0x00000048041d7210 */ /* 0x000fc60007a1e025 */
[----:B------:R-:W5:Y:S01]  /*2060*/  LDG.E.CONSTANT R79, desc[UR10][R30.64] ;  /* 0x0000000a1e4f7981 */ /* 0x000f62000c1e9900 */
[----:B------:R-:W-:Y:S02]  /*2070*/  LEA R28, P3, R29, UR8, 0x1 ;  /* 0x000000081d1c7c11 */ /* 0x000fe4000f8608ff */
[----:B---3--:R-:W-:-:S04]  /*2080*/  IADD3.X R74, R62, R87, R51, P0, P2 ;  /* 0x000000573e4a7210 */ /* 0x008fc800007e4433 */
[----:B------:R-:W-:Y:S02]  /*2090*/  LEA.HI.X R29, R29, UR9, R74, 0x1, P3 ;  /* 0x000000091d1d7c11 */ /* 0x000fe400098f0c4a */
[----:B------:R-:W-:-:S03]  /*20a0*/  IADD3 R74, P0, P2, R3, R72, R40 ;  /* 0x00000048034a7210 */ /* 0x000fc60007a1e028 */
[----:B------:R0:W3:Y:S01]  /*20b0*/  LDG.E.CONSTANT R80, desc[UR10][R28.64] ;  /* 0x0000000a1c507981 */ /* 0x0000e2000c1e9900 */
[----:B------:R-:W-:Y:S02]  /*20c0*/  LEA R88, P3, R74, UR8, 0x1 ;  /* 0x000000084a587c11 */ /* 0x000fe4000f8608ff */
[----:B------:R-:W-:-:S04]  /*20d0*/  IADD3.X R75, R67, R87, R52, P0, P2 ;  /* 0x00000057434b7210 */ /* 0x000fc800007e4434 */
[----:B------:R-:W-:Y:S02]  /*20e0*/  LEA.HI.X R89, R74, UR9, R75, 0x1, P3 ;  /* 0x000000094a597c11 */ /* 0x000fe400098f0c4b */
[----:B------:R-:W-:-:S04]  /*20f0*/  IADD3 R75, P0, P2, R2, R72, R39 ;  /* 0x00000048024b7210 */ /* 0x000fc80007a1e027 */
[-C--:B------:R-:W-:Y:S02]  /*2100*/  IADD3.X R81, R64, R87.reuse, R53, P0, P2 ;  /* 0x0000005740517210 */ /* 0x080fe400007e4435 */
[C---:B------:R-:W-:Y:S02]  /*2110*/  LEA R74, P3, R75.reuse, UR8, 0x1 ;  /* 0x000000084b4a7c11 */ /* 0x040fe4000f8608ff */
[-C--:B0-----:R-:W-:Y:S02]  /*2120*/  IADD3 R28, P0, P2, R0, R72.reuse, R41 ;  /* 0x00000048001c7210 */ /* 0x081fe40007a1e029 */
[----:B------:R-:W-:Y:S02]  /*2130*/  LEA.HI.X R75, R75, UR9, R81, 0x1, P3 ;  /* 0x000000094b4b7c11 */ /* 0x000fe400098f0c51 */
[----:B------:R-:W3:Y:S01]  /*2140*/  LDG.E.CONSTANT R81, desc[UR10][R88.64] ;  /* 0x0000000a58517981 */ /* 0x000ee2000c1e9900 */
[----:B------:R-:W-:Y:S02]  /*2150*/  LEA R30, P3, R28, UR8, 0x1 ;  /* 0x000000081c1e7c11 */ /* 0x000fe4000f8608ff */
[----:B------:R-:W-:Y:S01]  /*2160*/  IADD3.X R29, R69, R87, R54, P0, P2 ;  /* 0x00000057451d7210 */ /* 0x000fe200007e4436 */
[----:B------:R0:W3:Y:S01]  /*2170*/  LDG.E.CONSTANT R74, desc[UR10][R74.64] ;  /* 0x0000000a4a4a7981 */ /* 0x0000e2000c1e9900 */
[----:B------:R-:W-:-:S02]  /*2180*/  IADD3 R72, P4, P5, R22, R72, R43 ;  /* 0x0000004816487210 */ /* 0x000fc40007d9e02b */
[----:B------:R-:W-:Y:S02]  /*2190*/  LEA.HI.X R31, R28, UR9, R29, 0x1, P3 ;  /* 0x000000091c1f7c11 */ /* 0x000fe400098f0c1d */
[----:B------:R-:W-:Y:S02]  /*21a0*/  IADD3.X R87, R66, R87, R55, P4, P5 ;  /* 0x0000005742577210 */ /* 0x000fe400027ea437 */
[----:B------:R-:W-:-:S04]  /*21b0*/  LEA R28, P0, R72, UR8, 0x1 ;  /* 0x00000008481c7c11 */ /* 0x000fc8000f8008ff */
[----:B------:R-:W-:Y:S02]  /*21c0*/  LEA.HI.X R29, R72, UR9, R87, 0x1, P0 ;  /* 0x00000009481d7c11 */ /* 0x000fe400080f0c57 */
[----:B------:R-:W3:Y:S04]  /*21d0*/  LDG.E.CONSTANT R72, desc[UR10][R30.64] ;  /* 0x0000000a1e487981 */ /* 0x000ee8000c1e9900 */
[----:B------:R1:W3:Y:S01]  /*21e0*/  LDG.E.CONSTANT R87, desc[UR10][R28.64] ;  /* 0x0000000a1c577981 */ /* 0x0002e2000c1e9900 */
[----:B------:R-:W-:Y:S02]  /*21f0*/  PRMT R24, R24, 0x7632, R24 ;  /* 0x0000763218187816 */ /* 0x000fe40000000018 */
[----:B------:R-:W-:-:S03]  /*2200*/  PRMT R86, R86, 0x7632, R86 ;  /* 0x0000763256567816 */ /* 0x000fc60000000056 */
[----:B0-----:R-:W-:Y:S02]  /*2210*/  IMAD.U32 R75, R24, 0x10000, RZ ;  /* 0x00010000184b7824 */ /* 0x001fe400078e00ff */
[----:B------:R-:W-:Y:S02]  /*2220*/  IMAD.U32 R86, R86, 0x10000, RZ ;  /* 0x0001000056567824 */ /* 0x000fe400078e00ff */
[C---:B------:R-:W-:Y:S01]  /*2230*/  IMAD.U32 R24, R25.reuse, 0x10000, RZ ;  /* 0x0001000019187824 */ /* 0x040fe200078e00ff */
[----:B------:R-:W-:Y:S01]  /*2240*/  PRMT R25, R25, 0x7632, R25 ;  /* 0x0000763219197816 */ /* 0x000fe20000000019 */
[----:B------:R-:W-:Y:S01]  /*2250*/  FFMA.FTZ R75, R75, R86, R90 ;  /* 0x000000564b4b7223 */ /* 0x000fe2000001005a */
[----:B------:R-:W-:Y:S02]  /*2260*/  IMAD.U32 R86, R85, 0x10000, RZ ;  /* 0x0001000055567824 */ /* 0x000fe400078e00ff */
[----:B-1----:R-:W-:Y:S02]  /*2270*/  IMAD.U32 R29, R26, 0x10000, RZ ;  /* 0x000100001a1d7824 */ /* 0x002fe400078e00ff */
[----:B------:R-:W-:Y:S01]  /*2280*/  FFMA.FTZ R86, R24, R86, R91 ;  /* 0x0000005618567223 */ /* 0x000fe2000001005b */
[----:B------:R-:W-:-:S02]  /*2290*/  IMAD.U32 R24, R25, 0x10000, RZ ;  /* 0x0001000019187824 */ /* 0x000fc400078e00ff */
[----:B------:R-:W-:-:S04]  /*22a0*/  IMAD.U32 R25, R82, 0x10000, RZ ;  /* 0x0001000052197824 */ /* 0x000fc800078e00ff */
[----:B------:R-:W-:Y:S02]  /*22b0*/  FFMA.FTZ R86, R29, R25, R86 ;  /* 0x000000191d567223 */ /* 0x000fe40000010056 */
[----:B------:R-:W0:Y:S01]  /*22c0*/  LDS.128 R28, [R33+0x20] ;  /* 0x00002000211c7984 */ /* 0x000e220000000c00 */
[----:B------:R-:W-:Y:S02]  /*22d0*/  PRMT R85, R85, 0x7632, R85 ;  /* 0x0000763255557816 */ /* 0x000fe40000000055 */
[----:B------:R-:W-:Y:S02]  /*22e0*/  PRMT R26, R26, 0x7632, R26 ;  /* 0x000076321a1a7816 */ /* 0x000fe4000000001a */
[----:B------:R-:W-:Y:S01]  /*22f0*/  PRMT R82, R82, 0x7632, R82 ;  /* 0x0000763252527816 */ /* 0x000fe20000000052 */
[----:B------:R-:W-:Y:S02]  /*2300*/  IMAD.U32 R85, R85, 0x10000, RZ ;  /* 0x0001000055557824 */ /* 0x000fe400078e00ff */
[----:B------:R-:W-:Y:S01]  /*2310*/  IMAD.U32 R25, R26, 0x10000, RZ ;  /* 0x000100001a197824 */ /* 0x000fe200078e00ff */
[----:B------:R-:W-:Y:S01]  /*2320*/  SHF.L.U32 R82, R82, 0x10, RZ ;  /* 0x0000001052527819 */ /* 0x000fe200000006ff */
[----:B------:R-:W-:-:S04]  /*2330*/  FFMA.FTZ R24, R24, R85, R75 ;  /* 0x0000005518187223 */ /* 0x000fc8000001004b */
[----:B------:R-:W-:Y:S01]  /*2340*/  FFMA.FTZ R24, R25, R82, R24 ;  /* 0x0000005219187223 */ /* 0x000fe20000010018 */
[C---:B------:R-:W-:Y:S01]  /*2350*/  IMAD.U32 R25, R27.reuse, 0x10000, RZ ;  /* 0x000100001b197824 */ /* 0x040fe200078e00ff */
[----:B------:R-:W-:-:S05]  /*2360*/  PRMT R27, R27, 0x7632, R27 ;  /* 0x000076321b1b7816 */ /* 0x000fca000000001b */
[----:B------:R-:W-:Y:S01]  /*2370*/  IMAD.U32 R27, R27, 0x10000, RZ ;  /* 0x000100001b1b7824 */ /* 0x000fe200078e00ff */
[----:B------:R-:W-:Y:S01]  /*2380*/  UMOV UR4, 0xffffffff ;  /* 0xffffffff00047882 */ /* 0x000fe20000000000 */
[C---:B--2---:R-:W-:Y:S01]  /*2390*/  IMAD.U32 R26, R84.reuse, 0x10000, RZ ;  /* 0x00010000541a7824 */ /* 0x044fe200078e00ff */
[----:B------:R-:W-:-:S03]  /*23a0*/  PRMT R84, R84, 0x7632, R84 ;  /* 0x0000763254547816 */ /* 0x000fc60000000054 */
[----:B------:R-:W-:Y:S01]  /*23b0*/  FFMA.FTZ R25, R25, R26, R86 ;  /* 0x0000001a19197223 */ /* 0x000fe20000010056 */
[----:B0-----:R-:W-:Y:S02]  /*23c0*/  IMAD.U32 R26, R28, 0x10000, RZ ;  /* 0x000100001c1a7824 */ /* 0x001fe400078e00ff */
[----:B------:R-:W-:Y:S02]  /*23d0*/  IMAD.U32 R84, R84, 0x10000, RZ ;  /* 0x0001000054547824 */ /* 0x000fe400078e00ff */
[----:B----4-:R-:W-:Y:S02]  /*23e0*/  IMAD.U32 R75, R83, 0x10000, RZ ;  /* 0x00010000534b7824 */ /* 0x010fe400078e00ff */
        /* <DEDUP_REMOVED lines=9> */
[----:B------:R-:W-:Y:S01]  /*2480*/  PRMT R29, R29, 0x7632, R29 ;  /* 0x000076321d1d7816 */ /* 0x000fe2000000001d */
[C---:B-----5:R-:W-:Y:S01]  /*2490*/  IMAD.U32 R28, R73.reuse, 0x10000, RZ ;  /* 0x00010000491c7824 */ /* 0x060fe200078e00ff */
[----:B------:R-:W-:-:S03]  /*24a0*/  PRMT R73, R73, 0x7632, R73 ;  /* 0x0000763249497816 */ /* 0x000fc60000000049 */
[----:B------:R-:W-:Y:S01]  /*24b0*/  FFMA.FTZ R82, R83, R28, R82 ;  /* 0x0000001c53527223 */ /* 0x000fe20000010052 */
[----:B------:R-:W-:Y:S02]  /*24c0*/  IMAD.U32 R28, R29, 0x10000, RZ ;  /* 0x000100001d1c7824 */ /* 0x000fe400078e00ff */
[----:B------:R-:W-:Y:S02]  /*24d0*/  IMAD.U32 R73, R73, 0x10000, RZ ;  /* 0x0001000049497824 */ /* 0x000fe400078e00ff */
[C---:B------:R-:W-:Y:S01]  /*24e0*/  IMAD.U32 R29, R30.reuse, 0x10000, RZ ;  /* 0x000100001e1d7824 */ /* 0x040fe200078e00ff */
[----:B------:R-:W-:Y:S01]  /*24f0*/  PRMT R30, R30, 0x7632, R30 ;  /* 0x000076321e1e7816 */ /* 0x000fe2000000001e */
[C---:B------:R-:W-:Y:S01]  /*2500*/  IMAD.U32 R83, R79.reuse, 0x10000, RZ ;  /* 0x000100004f537824 */ /* 0x040fe200078e00ff */
[----:B------:R-:W-:Y:S01]  /*2510*/  PRMT R79, R79, 0x7632, R79 ;  /* 0x000076324f4f7816 */ /* 0x000fe2000000004f */
[--C-:B------:R-:W-:Y:S01]  /*2520*/  FFMA.FTZ R73, R28, R73, R75.reuse ;  /* 0x000000491c497223 */ /* 0x100fe2000001004b */
[----:B------:R-:W-:Y:S01]  /*2530*/  PRMT R75, R31, 0x7632, R75 ;  /* 0x000076321f4b7816 */ /* 0x000fe2000000004b */
[----:B------:R-:W-:-:S02]  /*2540*/  IMAD.U32 R30, R30, 0x10000, RZ ;  /* 0x000100001e1e7824 */ /* 0x000fc400078e00ff */
[----:B------:R-:W-:Y:S01]  /*2550*/  IMAD.U32 R79, R79, 0x10000, RZ ;  /* 0x000100004f4f7824 */ /* 0x000fe200078e00ff */
[----:B---3--:R-:W-:Y:S01]  /*2560*/  PRMT R28, R80, 0x7632, R28 ;  /* 0x00007632501c7816 */ /* 0x008fe2000000001c */
[----:B------:R-:W-:Y:S02]  /*2570*/  IMAD.U32 R75, R75, 0x10000, RZ ;  /* 0x000100004b4b7824 */ /* 0x000fe400078e00ff */
[--C-:B------:R-:W-:Y:S02]  /*2580*/  FFMA.FTZ R30, R30, R79, R73.reuse ;  /* 0x0000004f1e1e7223 */ /* 0x100fe40000010049 */
[----:B------:R-:W-:Y:S02]  /*2590*/  IMAD.U32 R28, R28, 0x10000, RZ ;  /* 0x000100001c1c7824 */ /* 0x000fe400078e00ff */
[----:B------:R-:W-:Y:S01]  /*25a0*/  FFMA.FTZ R29, R29, R83, R82 ;  /* 0x000000531d1d7223 */ /* 0x000fe20000010052 */
[----:B------:R-:W-:Y:S02]  /*25b0*/  IMAD.U32 R82, R31, 0x10000, RZ ;  /* 0x000100001f527824 */ /* 0x000fe400078e00ff */
[--C-:B------:R-:W-:Y:S01]  /*25c0*/  FFMA.FTZ R28, R75, R28, R30.reuse ;  /* 0x0000001c4b1c7223 */ /* 0x100fe2000001001e */
[----:B0-----:R-:W-:Y:S01]  /*25d0*/  PRMT R30, R24, 0x7632, R30 ;  /* 0x00007632181e7816 */ /* 0x001fe2000000001e */
[----:B------:R-:W-:Y:S01]  /*25e0*/  IMAD.U32 R80, R80, 0x10000, RZ ;  /* 0x0001000050507824 */ /* 0x000fe200078e00ff */
[----:B------:R-:W-:-:S02]  /*25f0*/  PRMT R73, R25, 0x7632, R73 ;  /* 0x0000763219497816 */ /* 0x000fc40000000049 */
[----:B------:R-:W-:Y:S01]  /*2600*/  SHF.L.U32 R31, R30, 0x10, RZ ;  /* 0x000000101e1f7819 */ /* 0x000fe200000006ff */
[----:B------:R-:W-:Y:S01]  /*2610*/  FFMA.FTZ R29, R82, R80, R29 ;  /* 0x00000050521d7223 */ /* 0x000fe2000001001d */
[C---:B------:R-:W-:Y:S01]  /*2620*/  PRMT R75, R81.reuse, 0x7632, R75 ;  /* 0x00007632514b7816 */ /* 0x040fe2000000004b */
[----:B------:R-:W-:Y:S02]  /*2630*/  IMAD.U32 R80, R24, 0x10000, RZ ;  /* 0x0001000018507824 */ /* 0x000fe400078e00ff */
[----:B------:R-:W-:Y:S01]  /*2640*/  IMAD.U32 R81, R81, 0x10000, RZ ;  /* 0x0001000051517824 */ /* 0x000fe200078e00ff */
[----:B------:R-:W-:Y:S01]  /*2650*/  PRMT R79, R74, 0x7632, R79 ;  /* 0x000076324a4f7816 */ /* 0x000fe2000000004f */
[----:B------:R-:W-:Y:S02]  /*2660*/  IMAD.U32 R30, R75, 0x10000, RZ ;  /* 0x000100004b1e7824 */ /* 0x000fe400078e00ff */
[----:B------:R-:W-:Y:S01]  /*2670*/  IMAD.U32 R82, R25, 0x10000, RZ ;  /* 0x0001000019527824 */ /* 0x000fe200078e00ff */
[----:B------:R-:W-:Y:S01]  /*2680*/  PRMT R25, R26, 0x7632, R25 ;  /* 0x000076321a197816 */ /* 0x000fe20000000019 */
[----:B------:R-:W-:Y:S01]  /*2690*/  FFMA.FTZ R28, R31, R30, R28 ;  /* 0x0000001e1f1c7223 */ /* 0x000fe2000001001c */
[----:B------:R-:W-:-:S02]  /*26a0*/  IMAD.U32 R74, R74, 0x10000, RZ ;  /* 0x000100004a4a7824 */ /* 0x000fc400078e00ff */
[----:B------:R-:W-:Y:S01]  /*26b0*/  FFMA.FTZ R29, R80, R81, R29 ;  /* 0x00000051501d7223 */ /* 0x000fe2000001001d */
[----:B------:R-:W-:Y:S02]  /*26c0*/  IMAD.U32 R73, R73, 0x10000, RZ ;  /* 0x0001000049497824 */ /* 0x000fe400078e00ff */
[----:B------:R-:W-:Y:S01]  /*26d0*/  IMAD.U32 R75, R79, 0x10000, RZ ;  /* 0x000100004f4b7824 */ /* 0x000fe200078e00ff */
[----:B------:R-:W-:Y:S01]  /*26e0*/  PRMT R30, R72, 0x7632, R30 ;  /* 0x00007632481e7816 */ /* 0x000fe2000000001e */
[----:B------:R-:W-:Y:S01]  /*26f0*/  IMAD.U32 R26, R26, 0x10000, RZ ;  /* 0x000100001a1a7824 */ /* 0x000fe200078e00ff */
[----:B------:R-:W-:Y:S01]  /*2700*/  PRMT R24, R27, 0x7632, R24 ;  /* 0x000076321b187816 */ /* 0x000fe20000000018 */
[----:B------:R-:W-:Y:S01]  /*2710*/  FFMA.FTZ R29, R82, R74, R29 ;  /* 0x0000004a521d7223 */ /* 0x000fe2000001001d */
[----:B------:R-:W-:Y:S01]  /*2720*/  IMAD.U32 R72, R72, 0x10000, RZ ;  /* 0x0001000048487824 */ /* 0x000fe200078e00ff */
[----:B------:R-:W-:Y:S01]  /*2730*/  PRMT R31, R87, 0x7632, R31 ;  /* 0x00007632571f7816 */ /* 0x000fe2000000001f */
[----:B------:R-:W-:Y:S01]  /*2740*/  FFMA.FTZ R28, R73, R75, R28 ;  /* 0x0000004b491c7223 */ /* 0x000fe2000001001c */
        /* <DEDUP_REMOVED lines=15> */
.L_x_20915:
[----:B------:R-:W-:Y:S01]  /*2840*/  ISETP.NE.AND P0, PT, R16, RZ, PT ;  /* 0x000000ff1000720c */ /* 0x000fe20003f05270 */
[----:B------:R-:W-:Y:S01]  /*2850*/  BSSY B1, `(.L_x_20870) ;  /* 0x0000008000017945 */ /* 0x000fe20003800000 */
[----:B01----:R-:W-:-:S11]  /*2860*/  FADD.FTZ R24, R24, R27 ;  /* 0x0000001b18187221 */ /* 0x003fd60000010000 */
[----:B------:R-:W-:Y:S05]  /*2870*/  @P0 BRA `(.L_x_20871) ;  /* 0x0000000000140947 */ /* 0x000fea0003800000 */
[----:B------:R-:W-:Y:S01]  /*2880*/  FFMA.FTZ R24, R24, UR12, RZ ;  /* 0x0000000c18187c23 */ /* 0x000fe200080100ff */
[----:B------:R-:W-:-:S04]  /*2890*/  ISETP.GE.AND P0, PT, R76, R21, PT ;  /* 0x000000154c00720c */ /* 0x000fc80003f06270 */
[----:B------:R-:W-:-:S05]  /*28a0*/  FSEL R25, R24, RZ, !P0 ;  /* 0x000000ff18197208 */ /* 0x000fca0004000000 */
[----:B------:R0:W-:Y:S04]  /*28b0*/  STS [R78], R25 ;  /* 0x000000194e007388 */ /* 0x0001e80000000800 */
[----:B------:R-:W-:-:S07]  /*28c0*/  @!P0 FMNMX.FTZ R15, R15, R24, !PT ;  /* 0x000000180f0f8209 */ /* 0x000fce0007810000 */
.L_x_20871:
[----:B------:R-:W-:Y:S05]  /*28d0*/  BSYNC B1 ;  /* 0x0000000000017941 */ /* 0x000fea0003800000 */
.L_x_20870:
[----:B------:R-:W-:Y:S01]  /*28e0*/  VIADD R32, R32, 0x4 ;  /* 0x0000000420207836 */ /* 0x000fe20000000000 */
[----:B------:R-:W-:Y:S01]  /*28f0*/  IADD3 R68, P2, R68, 0x10, RZ ;  /* 0x0000001044447810 */ /* 0x000fe20007f5e0ff */
[----:B0-----:R-:W-:Y:S02]  /*2900*/  VIADD R78, R78, 0x80 ;  /* 0x000000804e4e7836 */ /* 0x001fe40000000000 */
[----:B------:R-:W-:Y:S01]  /*2910*/  VIADD R76, R76, 0x20 ;  /* 0x000000204c4c7836 */ /* 0x000fe20000000000 */
[----:B------:R-:W-:Y:S01]  /*2920*/  ISETP.GE.AND P0, PT, R32, R19, PT ;  /* 0x000000132000720c */ /* 0x000fe20003f06270 */
[----:B------:R-:W-:-:S12]  /*2930*/  IMAD.X R77, RZ, RZ, R77, P2 ;  /* 0x000000ffff4d7224 */ /* 0x000fd800010e064d */
[----:B------:R-:W-:Y:S05]  /*2940*/  @!P0 BRA `(.L_x_20872) ;  /* 0xffffffec00948947 */ /* 0x000fea000383ffff */
[----:B------:R-:W-:Y:S05]  /*2950*/  BRA `(.L_x_20867) ;  /* 0x0000001000ac7947 */ /* 0x000fea0003800000 */
.L_x_20868:
[----:B------:R-:W-:Y:S01]  /*2960*/  SHF.R.S32.HI R24, RZ, 0x5, R24 ;  /* 0x00000005ff187819 */ /* 0x000fe20000011418 */
[----:B------:R-:W-:Y:S01]  /*2970*/  UIADD3 UR4, UR4, 0x120, URZ ;  /* 0x0000012004047890 */ /* 0x000fe2000fffe03f */
[----:B------:R-:W-:Y:S01]  /*2980*/  IADD3 R25, P0, R25, R32, RZ ;  /* 0x0000002019197210 */ /* 0x000fe20007f1e0ff */
[----:B------:R-:W-:Y:S02]  /*2990*/  ULDC.64 UR6, c[0x0][0x248] ;  /* 0x0000920000067ab9 */ /* 0x000fe40000000a00 */
[----:B------:R-:W-:Y:S01]  /*29a0*/  IMAD R79, R24, 0x8, R15 ;  /* 0x00000008184f7824 */ /* 0x000fe200078e020f */
[----:B------:R-:W-:Y:S01]  /*29b0*/  ULEA UR4, UR5, UR4, 0x18 ;  /* 0x0000000405047291 */ /* 0x000fe2000f8ec03f */
[----:B------:R-:W-:Y:S01]  /*29c0*/  LEA.HI.X.SX32 R24, R32, R73, 0x1, P0 ;  /* 0x0000004920187211 */ /* 0x000fe200000f0eff */
[----:B------:R-:W-:Y:S01]  /*29d0*/  IMAD.MOV.U32 R15, RZ, RZ, -0x800001 ;  /* 0xff7fffffff0f7424 */ /* 0x000fe200078e00ff */
[----:B------:R-:W-:Y:S01]  /*29e0*/  LEA R76, P0, R25, UR6, 0x2 ;  /* 0x00000006194c7c11 */ /* 0x000fe2000f8010ff */
[----:B------:R-:W-:-:S02]  /*29f0*/  IMAD R78, R78, 0x200, R79 ;  /* 0x000002004e4e7824 */ /* 0x000fc400078e024f */
[----:B------:R-:W-:Y:S02]  /*2a00*/  LEA R79, R79, UR4, 0x2 ;  /* 0x000000044f4f7c11 */ /* 0x000fe4000f8e10ff */
[----:B------:R-:W-:Y:S02]  /*2a10*/  LEA.HI.X R77, R25, UR7, R24, 0x2, P0 ;  /* 0x00000007194d7c11 */ /* 0x000fe400080f1418 */
[----:B------:R-:W-:-:S07]  /*2a20*/  IADD3 R80, -R21, 0x1, R78 ;  /* 0x0000000115507810 */ /* 0x000fce0007ffe14e */
.L_x_20876:
[----:B------:R-:W2:Y:S01]  /*2a30*/  LDG.E.CONSTANT R24, desc[UR10][R76.64] ;  /* 0x0000000a4c187981 */ /* 0x000ea2000c1e9900 */
[C---:B------:R-:W-:Y:S02]  /*2a40*/  VIADD R27, R16.reuse, 0x4 ;  /* 0x00000004101b7836 */ /* 0x040fe40000000000 */
[----:B------:R-:W-:Y:S02]  /*2a50*/  IMAD.SHL.U32 R26, R16, 0x2, RZ ;  /* 0x00000002101a7824 */ /* 0x000fe400078e00ff */
[----:B------:R-:W-:Y:S01]  /*2a60*/  IMAD.MOV.U32 R72, RZ, RZ, R70 ;  /* 0x000000ffff487224 */ /* 0x000fe200078e0046 */
[----:B------:R-:W-:Y:S01]  /*2a70*/  SHF.R.S32.HI R28, RZ, 0x1f, R27 ;  /* 0x0000001fff1c7819 */ /* 0x000fe2000001141b */
[----:B------:R-:W-:-:S03]  /*2a80*/  IMAD.MOV.U32 R73, RZ, RZ, R71 ;  /* 0x000000ffff497224 */ /* 0x000fc600078e0047 */
[----:B------:R-:W-:Y:S02]  /*2a90*/  LEA.HI R28, R28, R27, RZ, 0x2 ;  /* 0x0000001b1c1c7211 */ /* 0x000fe400078f10ff */
[----:B------:R-:W-:-:S03]  /*2aa0*/  SHF.R.S32.HI R27, RZ, 0x1f, R26 ;  /* 0x0000001fff1b7819 */ /* 0x000fc6000001141a */
[----:B------:R-:W-:Y:S01]  /*2ab0*/  IMAD.SHL.U32 R28, R28, 0x10, RZ ;  /* 0x000000101c1c7824 */ /* 0x000fe200078e00ff */
[----:B------:R-:W-:-:S04]  /*2ac0*/  LEA.HI R27, R27, R26, RZ, 0x3 ;  /* 0x0000001a1b1b7211 */ /* 0x000fc800078f18ff */
[----:B------:R-:W-:Y:S02]  /*2ad0*/  LOP3.LUT R27, R27, 0xfffffff8, RZ, 0xc0, !PT ;  /* 0xfffffff81b1b7812 */ /* 0x000fe400078ec0ff */
[----:B------:R-:W-:-:S03]  /*2ae0*/  LOP3.LUT R29, R28, 0xffffffc0, RZ, 0xc0, !PT ;  /* 0xffffffc01c1d7812 */ /* 0x000fc600078ec0ff */
[----:B------:R-:W-:Y:S01]  /*2af0*/  IMAD.IADD R27, R26, 0x1, -R27 ;  /* 0x000000011a1b7824 */ /* 0x000fe200078e0a1b */
[----:B------:R-:W-:Y:S02]  /*2b00*/  SHF.R.S32.HI R31, RZ, 0x1f, R29 ;  /* 0x0000001fff1f7819 */ /* 0x000fe4000001141d */
[----:B------:R-:W-:Y:S02]  /*2b10*/  SHF.R.S32.HI R30, RZ, 0x1f, R34 ;  /* 0x0000001fff1e7819 */ /* 0x000fe40000011422 */
[----:B--2---:R-:W-:Y:S01]  /*2b20*/  SHF.R.S32.HI R25, RZ, 0x1f, R24 ;  /* 0x0000001fff197819 */ /* 0x004fe20000011418 */
[----:B------:R-:W-:-:S04]  /*2b30*/  IMAD.WIDE.U32 R72, R24, UR14, R72 ;  /* 0x0000000e18487c25 */ /* 0x000fc8000f8e0048 */
[----:B------:R-:W-:-:S04]  /*2b40*/  IMAD R25, R25, UR14, RZ ;  /* 0x0000000e19197c24 */ /* 0x000fc8000f8e02ff */
[----:B------:R-:W-:Y:S01]  /*2b50*/  IMAD R25, R24, R23, R25 ;  /* 0x0000001718197224 */ /* 0x000fe200078e0219 */
[----:B------:R-:W-:-:S03]  /*2b60*/  SHF.R.S32.HI R24, RZ, 0x1f, R14 ;  /* 0x0000001fff187819 */ /* 0x000fc6000001140e */
[----:B------:R-:W-:Y:S01]  /*2b70*/  IMAD.IADD R88, R73, 0x1, R25 ;  /* 0x0000000149587824 */ /* 0x000fe200078e0219 */
[----:B------:R-:W-:Y:S02]  /*2b80*/  IADD3 R25, P0, P2, R14, R72, R29 ;  /* 0x000000480e197210 */ /* 0x000fe40007a1e01d */
[----:B------:R-:W-:Y:S02]  /*2b90*/  SHF.R.S32.HI R29, RZ, 0x1f, R27 ;  /* 0x0000001fff1d7819 */ /* 0x000fe4000001141b */
[----:B------:R-:W-:Y:S02]  /*2ba0*/  IADD3.X R26, R24, R88, R31, P0, P2 ;  /* 0x00000058181a7210 */ /* 0x000fe400007e441f */
[----:B------:R-:W-:Y:S02]  /*2bb0*/  IADD3 R27, P0, R27, R72, RZ ;  /* 0x000000481b1b7210 */ /* 0x000fe40007f1e0ff */
[----:B------:R-:W-:-:S03]  /*2bc0*/  LEA R24, P2, R25, UR16, 0x1 ;  /* 0x0000001019187c11 */ /* 0x000fc6000f8408ff */
[----:B------:R-:W-:Y:S01]  /*2bd0*/  IMAD.X R28, R29, 0x1, R88, P0 ;  /* 0x000000011d1c7824 */ /* 0x000fe200000e0658 */
[----:B------:R-:W-:Y:S02]  /*2be0*/  LEA.HI.X R25, R25, UR17, R26, 0x1, P2 ;  /* 0x0000001119197c11 */ /* 0x000fe400090f0c1a */
[----:B------:R-:W-:-:S03]  /*2bf0*/  LEA R26, P0, R27, UR16, 0x1 ;  /* 0x000000101b1a7c11 */ /* 0x000fc6000f8008ff */
[----:B------:R0:W2:Y:S01]  /*2c00*/  LDG.E.CONSTANT R75, desc[UR10][R24.64] ;  /* 0x0000000a184b7981 */ /* 0x0000a2000c1e9900 */
[----:B------:R-:W-:-:S05]  /*2c10*/  LEA.HI.X R27, R27, UR17, R28, 0x1, P0 ;  /* 0x000000111b1b7c11 */ /* 0x000fca00080f0c1c */
[----:B------:R1:W3:Y:S01]  /*2c20*/  LDG.E.CONSTANT R82, desc[UR10][R26.64] ;  /* 0x0000000a1a527981 */ /* 0x0002e2000c1e9900 */
[----:B------:R-:W-:Y:S02]  /*2c30*/  IADD3 R28, R16, 0xc, RZ ;  /* 0x0000000c101c7810 */ /* 0x000fe40007ffe0ff */
[----:B------:R-:W-:Y:S02]  /*2c40*/  SHF.R.S32.HI R31, RZ, 0x1f, R13 ;  /* 0x0000001fff1f7819 */ /* 0x000fe4000001140d */
[----:B------:R-:W-:Y:S02]  /*2c50*/  SHF.R.S32.HI R73, RZ, 0x1f, R28 ;  /* 0x0000001fff497819 */ /* 0x000fe4000001141c */
[----:B------:R-:W-:Y:S02]  /*2c60*/  IADD3 R29, P0, P2, R13, R72, R34 ;  /* 0x000000480d1d7210 */ /* 0x000fe40007a1e022 */
[----:B------:R-:W-:Y:S02]  /*2c70*/  LEA.HI R73, R73, R28, RZ, 0x2 ;  /* 0x0000001c49497211 */ /* 0x000fe400078f10ff */
[----:B------:R-:W-:-:S02]  /*2c80*/  IADD3.X R30, R31, R88, R30, P0, P2 ;  /* 0x000000581f1e7210 */ /* 0x000fc400007e441e */
[----:B------:R-:W-:Y:S01]  /*2c90*/  LEA R28, P0, R29, UR16, 0x1 ;  /* 0x000000101d1c7c11 */ /* 0x000fe2000f8008ff */
[----:B------:R-:W-:-:S03]  /*2ca0*/  IMAD.SHL.U32 R73, R73, 0x10, RZ ;  /* 0x0000001049497824 */ /* 0x000fc600078e00ff */
[----:B------:R-:W-:Y:S02]  /*2cb0*/  LEA.HI.X R29, R29, UR17, R30, 0x1, P0 ;  /* 0x000000111d1d7c11 */ /* 0x000fe400080f0c1e */
[----:B0-----:R-:W-:-:S03]  /*2cc0*/  LOP3.LUT R25, R73, 0xffffffc0, RZ, 0xc0, !PT ;  /* 0xffffffc049197812 */ /* 0x001fc600078ec0ff */
[----:B------:R0:W4:Y:S01]  /*2cd0*/  LDG.E.CONSTANT R81, desc[UR10][R28.64] ;  /* 0x0000000a1c517981 */ /* 0x000122000c1e9900 */
[----:B------:R-:W-:-:S04]  /*2ce0*/  IADD3 R25, P0, P2, R12, R72, R25 ;  /* 0x000000480c197210 */ /* 0x000fc80007a1e019 */
[----:B-1----:R-:W-:Y:S02]  /*2cf0*/  IADD3.X R26, R57, R88, R42, P0, P2 ;  /* 0x00000058391a7210 */ /* 0x002fe400007e442a */
        /* <DEDUP_REMOVED lines=9> */
[----:B0-----:R-:W-:Y:S02]  /*2d90*/  IADD3.X R28, R59, R88, R44, P0, P2 ;  /* 0x000000583b1c7210 */ /* 0x001fe400007e442c */
[----:B------:R-:W-:-:S04]  /*2da0*/  LEA R26, P0, R27, UR16, 0x1 ;  /* 0x000000101b1a7c11 */ /* 0x000fc8000f8008ff */
[----:B------:R-:W-:-:S05]  /*2db0*/  LEA.HI.X R27, R27, UR17, R28, 0x1, P0 ;  /* 0x000000111b1b7c11 */ /* 0x000fca00080f0c1c */
[----:B------:R0:W5:Y:S01]  /*2dc0*/  LDG.E.CONSTANT R73, desc[UR10][R26.64] ;  /* 0x0000000a1a497981 */ /* 0x000162000c1e9900 */
[----:B-1----:R-:W-:-:S05]  /*2dd0*/  VIADD R24, R16, 0x14 ;  /* 0x0000001410187836 */ /* 0x002fca0000000000 */
[----:B------:R-:W-:-:S04]  /*2de0*/  SHF.R.S32.HI R25, RZ, 0x1f, R24 ;  /* 0x0000001fff197819 */ /* 0x000fc80000011418 */
[----:B------:R-:W-:-:S05]  /*2df0*/  LEA.HI R25, R25, R24, RZ, 0x2 ;  /* 0x0000001819197211 */ /* 0x000fca00078f10ff */
[----:B------:R-:W-:-:S05]  /*2e00*/  IMAD.SHL.U32 R25, R25, 0x10, RZ ;  /* 0x0000001019197824 */ /* 0x000fca00078e00ff */
[----:B------:R-:W-:-:S04]  /*2e10*/  LOP3.LUT R25, R25, 0xffffffc0, RZ, 0xc0, !PT ;  /* 0xffffffc019197812 */ /* 0x000fc800078ec0ff */
[----:B------:R-:W-:-:S04]  /*2e20*/  IADD3 R25, P0, P2, R10, R72, R25 ;  /* 0x000000480a197210 */ /* 0x000fc80007a1e019 */
[----:B------:R-:W-:Y:S02]  /*2e30*/  IADD3.X R28, R56, R88, R45, P0, P2 ;  /* 0x00000058381c7210 */ /* 0x000fe400007e442d */
[----:B------:R-:W-:-:S04]  /*2e40*/  LEA R24, P0, R25, UR16, 0x1 ;  /* 0x0000001019187c11 */ /* 0x000fc8000f8008ff */
[----:B------:R-:W-:Y:S02]  /*2e50*/  LEA.HI.X R25, R25, UR17, R28, 0x1, P0 ;  /* 0x0000001119197c11 */ /* 0x000fe400080f0c1c */
[----:B------:R-:W1:Y:S01]  /*2e60*/  LDS.128 R28, [R33] ;  /* 0x00000000211c7984 */ /* 0x000e620000000c00 */
[----:B0-----:R-:W-:-:S03]  /*2e70*/  VIADD R26, R16, 0x18 ;  /* 0x00000018101a7836 */ /* 0x001fc60000000000 */
[----:B------:R0:W5:Y:S02]  /*2e80*/  LDG.E.CONSTANT R85, desc[UR10][R24.64] ;  /* 0x0000000a18557981 */ /* 0x000164000c1e9900 */
[----:B------:R-:W-:-:S04]  /*2e90*/  SHF.R.S32.HI R27, RZ, 0x1f, R26 ;  /* 0x0000001fff1b7819 */ /* 0x000fc8000001141a */
[----:B------:R-:W-:-:S05]  /*2ea0*/  LEA.HI R27, R27, R26, RZ, 0x2 ;  /* 0x0000001a1b1b7211 */ /* 0x000fca00078f10ff */
[----:B------:R-:W-:-:S05]  /*2eb0*/  IMAD.SHL.U32 R27, R27, 0x10, RZ ;  /* 0x000000101b1b7824 */ /* 0x000fca00078e00ff */
[----:B------:R-:W-:-:S04]  /*2ec0*/  LOP3.LUT R27, R27, 0xffffffc0, RZ, 0xc0, !PT ;  /* 0xffffffc01b1b7812 */ /* 0x000fc800078ec0ff */
[----:B------:R-:W-:-:S04]  /*2ed0*/  IADD3 R27, P0, P2, R9, R72, R27 ;  /* 0x00000048091b7210 */ /* 0x000fc80007a1e01b */
[----:B------:R-:W-:Y:S02]  /*2ee0*/  IADD3.X R84, R61, R88, R46, P0, P2 ;  /* 0x000000583d547210 */ /* 0x000fe400007e442e */
[----:B------:R-:W-:-:S04]  /*2ef0*/  LEA R86, P0, R27, UR16, 0x1 ;  /* 0x000000101b567c11 */ /* 0x000fc8000f8008ff */
[----:B------:R-:W-:-:S05]  /*2f00*/  LEA.HI.X R87, R27, UR17, R84, 0x1, P0 ;  /* 0x000000111b577c11 */ /* 0x000fca00080f0c54 */
[----:B------:R-:W5:Y:S01]  /*2f10*/  LDG.E.CONSTANT R86, desc[UR10][R86.64] ;  /* 0x0000000a56567981 */ /* 0x000f62000c1e9900 */
[C---:B-1----:R-:W-:Y:S02]  /*2f20*/  IMAD.U32 R26, R29.reuse, 0x10000, RZ ;  /* 0x000100001d1a7824 */ /* 0x042fe400078e00ff */
[C---:B0-----:R-:W-:Y:S01]  /*2f30*/  IMAD.U32 R24, R28.reuse, 0x10000, RZ ;  /* 0x000100001c187824 */ /* 0x041fe200078e00ff */
[----:B------:R-:W-:Y:S02]  /*2f40*/  PRMT R29, R29, 0x7632, R29 ;  /* 0x000076321d1d7816 */ /* 0x000fe4000000001d */
[----:B------:R-:W-:-:S03]  /*2f50*/  PRMT R28, R28, 0x7632, R28 ;  /* 0x000076321c1c7816 */ /* 0x000fc6000000001c */
[----:B------:R-:W-:Y:S02]  /*2f60*/  IMAD.U32 R29, R29, 0x10000, RZ ;  /* 0x000100001d1d7824 */ /* 0x000fe400078e00ff */
[----:B--2---:R-:W-:-:S04]  /*2f70*/  IMAD.U32 R25, R75, 0x10000, RZ ;  /* 0x000100004b197824 */ /* 0x004fc800078e00ff */
[----:B------:R-:W-:Y:S01]  /*2f80*/  FMUL.FTZ R27, R26, R25 ;  /* 0x000000191a1b7220 */ /* 0x000fe20000410000 */
[----:B---3--:R-:W-:-:S04]  /*2f90*/  IMAD.U32 R25, R82, 0x10000, RZ ;  /* 0x0001000052197824 */ /* 0x008fc800078e00ff */
[----:B------:R-:W-:Y:S01]  /*2fa0*/  FFMA.FTZ R24, R24, R25, R27 ;  /* 0x0000001918187223 */ /* 0x000fe2000001001b */
[----:B------:R-:W-:-:S05]  /*2fb0*/  VIADD R25, R16, 0x1c ;  /* 0x0000001c10197836 */ /* 0x000fca0000000000 */
[----:B------:R-:W-:-:S04]  /*2fc0*/  SHF.R.S32.HI R26, RZ, 0x1f, R25 ;  /* 0x0000001fff1a7819 */ /* 0x000fc80000011419 */
[----:B------:R-:W-:-:S05]  /*2fd0*/  LEA.HI R25, R26, R25, RZ, 0x2 ;  /* 0x000000191a197211 */ /* 0x000fca00078f10ff */
[----:B------:R-:W-:Y:S01]  /*2fe0*/  IMAD.SHL.U32 R25, R25, 0x10, RZ ;  /* 0x0000001019197824 */ /* 0x000fe200078e00ff */
[----:B------:R-:W-:-:S04]  /*2ff0*/  PRMT R75, R75, 0x7632, R75 ;  /* 0x000076324b4b7816 */ /* 0x000fc8000000004b */
[----:B------:R-:W-:Y:S01]  /*3000*/  LOP3.LUT R25, R25, 0xffffffc0, RZ, 0xc0, !PT ;  /* 0xffffffc019197812 */ /* 0x000fe200078ec0ff */
[----:B------:R-:W-:Y:S01]  /*3010*/  IMAD.U32 R26, R75, 0x10000, RZ ;  /* 0x000100004b1a7824 */ /* 0x000fe200078e00ff */
[----:B------:R-:W-:Y:S02]  /*3020*/  PRMT R82, R82, 0x7632, R82 ;  /* 0x0000763252527816 */ /* 0x000fe40000000052 */
[----:B------:R-:W-:Y:S01]  /*3030*/  IADD3 R27, P0, P2, R8, R72, R25 ;  /* 0x00000048081b7210 */ /* 0x000fe20007a1e019 */
[----:B------:R-:W-:Y:S02]  /*3040*/  IMAD.U32 R25, R28, 0x10000, RZ ;  /* 0x000100001c197824 */ /* 0x000fe400078e00ff */
[----:B------:R-:W-:Y:S01]  /*3050*/  FMUL.FTZ R26, R29, R26 ;  /* 0x0000001a1d1a7220 */ /* 0x000fe20000410000 */
[----:B------:R-:W-:Y:S01]  /*3060*/  IMAD.U32 R82, R82, 0x10000, RZ ;  /* 0x0001000052527824 */ /* 0x000fe200078e00ff */
[----:B------:R-:W-:Y:S02]  /*3070*/  IADD3.X R84, R58, R88, R47, P0, P2 ;  /* 0x000000583a547210 */ /* 0x000fe400007e442f */
[----:B------:R-:W-:Y:S01]  /*3080*/  LEA R28, P0, R27, UR16, 0x1 ;  /* 0x000000101b1c7c11 */ /* 0x000fe2000f8008ff */
[----:B------:R-:W-:Y:S01]  /*3090*/  FFMA.FTZ R26, R25, R82, R26 ;  /* 0x00000052191a7223 */ /* 0x000fe2000001001a */
[----:B----4-:R-:W-:-:S02]  /*30a0*/  PRMT R25, R81, 0x7632, R25 ;  /* 0x0000763251197816 */ /* 0x010fc40000000019 */
[----:B------:R-:W-:Y:S02]  /*30b0*/  LEA.HI.X R29, R27, UR17, R84, 0x1, P0 ;  /* 0x000000111b1d7c11 */ /* 0x000fe400080f0c54 */
[C---:B------:R-:W-:Y:S01]  /*30c0*/  PRMT R27, R30.reuse, 0x7632, R27 ;  /* 0x000076321e1b7816 */ /* 0x040fe2000000001b */
[----:B------:R-:W-:Y:S02]  /*30d0*/  IMAD.U32 R25, R25, 0x10000, RZ ;  /* 0x0001000019197824 */ /* 0x000fe400078e00ff */
[----:B------:R-:W-:Y:S01]  /*30e0*/  IMAD.U32 R75, R30, 0x10000, RZ ;  /* 0x000100001e4b7824 */ /* 0x000fe200078e00ff */
[----:B------:R0:W2:Y:S01]  /*30f0*/  LDG.E.CONSTANT R84, desc[UR10][R28.64] ;  /* 0x0000000a1c547981 */ /* 0x0000a2000c1e9900 */
[----:B------:R-:W-:Y:S02]  /*3100*/  IMAD.U32 R27, R27, 0x10000, RZ ;  /* 0x000100001b1b7824 */ /* 0x000fe400078e00ff */
[----:B------:R-:W-:Y:S02]  /*3110*/  IMAD.U32 R81, R81, 0x10000, RZ ;  /* 0x0001000051517824 */ /* 0x000fe400078e00ff */
[----:B------:R-:W-:-:S02]  /*3120*/  FFMA.FTZ R30, R27, R25, R26 ;  /* 0x000000191b1e7223 */ /* 0x000fc4000001001a */
[----:B------:R-:W-:Y:S02]  /*3130*/  FFMA.FTZ R75, R75, R81, R24 ;  /* 0x000000514b4b7223 */ /* 0x000fe40000010018 */
[----:B------:R-:W1:Y:S01]  /*3140*/  LDS.128 R24, [R33+0x10] ;  /* 0x0000100021187984 */ /* 0x000e620000000c00 */
[C---:B------:R-:W-:Y:S01]  /*3150*/  IMAD.U32 R82, R31.reuse, 0x10000, RZ ;  /* 0x000100001f527824 */ /* 0x040fe200078e00ff */
[----:B------:R-:W-:Y:S01]  /*3160*/  PRMT R31, R31, 0x7632, R31 ;  /* 0x000076321f1f7816 */ /* 0x000fe2000000001f */
[C---:B-----5:R-:W-:Y:S01]  /*3170*/  IMAD.U32 R89, R74.reuse, 0x10000, RZ ;  /* 0x000100004a597824 */ /* 0x060fe200078e00ff */
[----:B------:R-:W-:Y:S02]  /*3180*/  PRMT R74, R74, 0x7632, R74 ;  /* 0x000076324a4a7816 */ /* 0x000fe4000000004a */
[----:B0-----:R-:W-:Y:S01]  /*3190*/  IADD3 R28, P0, P2, R7, R72, R36 ;  /* 0x00000048071c7210 */ /* 0x001fe20007a1e024 */
[----:B------:R-:W-:Y:S02]  /*31a0*/  IMAD.U32 R31, R31, 0x10000, RZ ;  /* 0x000100001f1f7824 */ /* 0x000fe400078e00ff */
[----:B------:R-:W-:Y:S01]  /*31b0*/  IMAD.U32 R74, R74, 0x10000, RZ ;  /* 0x000100004a4a7824 */ /* 0x000fe200078e00ff */
[----:B------:R-:W-:-:S03]  /*31c0*/  IADD3.X R29, R63, R88, R48, P0, P2 ;  /* 0x000000583f1d7210 */ /* 0x000fc600007e4430 */
[----:B------:R-:W-:Y:S01]  /*31d0*/  FFMA.FTZ R74, R31, R74, R30 ;  /* 0x0000004a1f4a7223 */ /* 0x000fe2000001001e */
[----:B------:R-:W-:-:S04]  /*31e0*/  LEA R30, P3, R28, UR16, 0x1 ;  /* 0x000000101c1e7c11 */ /* 0x000fc8000f8608ff */
[----:B------:R-:W-:Y:S02]  /*31f0*/  LEA.HI.X R31, R28, UR17, R29, 0x1, P3 ;  /* 0x000000111c1f7c11 */ /* 0x000fe400098f0c1d */
[----:B------:R-:W-:Y:S01]  /*3200*/  IADD3 R29, P0, P2, R6, R72, R35 ;  /* 0x00000048061d7210 */ /* 0x000fe20007a1e023 */
[----:B------:R-:W-:Y:S02]  /*3210*/  FFMA.FTZ R89, R82, R89, R75 ;  /* 0x0000005952597223 */ /* 0x000fe4000001004b */
[----:B------:R0:W3:Y:S01]  /*3220*/  LDG.E.CONSTANT R87, desc[UR10][R30.64] ;  /* 0x0000000a1e577981 */ /* 0x0000e2000c1e9900 */
[----:B------:R-:W-:Y:S02]  /*3230*/  LEA R28, P3, R29, UR16, 0x1 ;  /* 0x000000101d1c7c11 */ /* 0x000fe4000f8608ff */
[----:B------:R-:W-:Y:S01]  /*3240*/  IADD3.X R82, R60, R88, R49, P0, P2 ;  /* 0x000000583c527210 */ /* 0x000fe200007e4431 */
[----:B------:R-:W-:-:S03]  /*3250*/  IMAD.U32 R75, R73, 0x10000, RZ ;  /* 0x00010000494b7824 */ /* 0x000fc600078e00ff */
[----:B------:R-:W-:Y:S02]  /*3260*/  LEA.HI.X R29, R29, UR17, R82, 0x1, P3 ;  /* 0x000000111d1d7c11 */ /* 0x000fe400098f0c52 */
[----:B-1----:R-:W-:-:S05]  /*3270*/  SHF.L.U32 R82, R24, 0x10, RZ ;  /* 0x0000001018527819 */ /* 0x002fca00000006ff */
[----:B------:R-:W-:Y:S01]  /*3280*/  FFMA.FTZ R89, R82, R75, R89 ;  /* 0x0000004b52597223 */ /* 0x000fe20000010059 */
[----:B------:R-:W-:Y:S02]  /*3290*/  PRMT R75, R24, 0x7632, R75 ;  /* 0x00007632184b7816 */ /* 0x000fe4000000004b */
[----:B------:R-:W-:Y:S02]  /*32a0*/  PRMT R24, R73, 0x7632, R24 ;  /* 0x0000763249187816 */ /* 0x000fe40000000018 */
[----:B------:R1:W4:Y:S01]  /*32b0*/  LDG.E.CONSTANT R73, desc[UR10][R28.64] ;  /* 0x0000000a1c497981 */ /* 0x000322000c1e9900 */
[----:B------:R-:W-:Y:S01]  /*32c0*/  IMAD.U32 R75, R75, 0x10000, RZ ;  /* 0x000100004b4b7824 */ /* 0x000fe200078e00ff */
[----:B0-----:R-:W-:Y:S01]  /*32d0*/  IADD3 R30, P0, P2, R5, R72, R38 ;  /* 0x00000048051e7210 */ /* 0x001fe20007a1e026 */
[----:B------:R-:W-:-:S03]  /*32e0*/  IMAD.U32 R24, R24, 0x10000, RZ ;  /* 0x0001000018187824 */ /* 0x000fc600078e00ff */
[----:B------:R-:W-:Y:S01]  /*32f0*/  LEA R90, P3, R30, UR16, 0x1 ;  /* 0x000000101e5a7c11 */ /* 0x000fe2000f8608ff */
[----:B------:R-:W-:Y:S01]  /*3300*/  FFMA.FTZ R24, R75, R24, R74 ;  /* 0x000000184b187223 */ /* 0x000fe2000001004a */
[----:B------:R-:W-:Y:S02]  /*3310*/  IADD3.X R75, R65, R88, R50, P0, P2 ;  /* 0x00000058414b7210 */ /* 0x000fe400007e4432 */
[----:B------:R-:W-:Y:S02]  /*3320*/  IADD3 R31, P0, P2, R4, R72, R37 ;  /* 0x00000048041f7210 */ /* 0x000fe40007a1e025 */
[----:B------:R-:W-:Y:S02]  /*3330*/  LEA.HI.X R91, R30, UR17, R75, 0x1, P3 ;  /* 0x000000111e5b7c11 */ /* 0x000fe400098f0c4b */
[----:B------:R-:W-:Y:S02]  /*3340*/  LEA R30, P3, R31, UR16, 0x1 ;  /* 0x000000101f1e7c11 */ /* 0x000fe4000f8608ff */
[----:B------:R-:W-:Y:S01]  /*3350*/  IADD3.X R74, R62, R88, R51, P0, P2 ;  /* 0x000000583e4a7210 */ /* 0x000fe200007e4433 */
[----:B------:R0:W5:Y:S01]  /*3360*/  LDG.E.CONSTANT R81, desc[UR10][R90.64] ;  /* 0x0000000a5a517981 */ /* 0x000162000c1e9900 */
[----:B-1----:R-:W-:-:S02]  /*3370*/  IADD3 R29, P0, P2, R3, R72, R40 ;  /* 0x00000048031d7210 */ /* 0x002fc40007a1e028 */
[----:B------:R-:W-:Y:S02]  /*3380*/  LEA.HI.X R31, R31, UR17, R74, 0x1, P3 ;  /* 0x000000111f1f7c11 */ /* 0x000fe400098f0c4a */
[----:B------:R-:W-:Y:S02]  /*3390*/  LEA R28, P3, R29, UR16, 0x1 ;  /* 0x000000101d1c7c11 */ /* 0x000fe4000f8608ff */
[----:B------:R-:W-:Y:S01]  /*33a0*/  IADD3.X R74, R67, R88, R52, P0, P2 ;  /* 0x00000058434a7210 */ /* 0x000fe200007e4434 */
[----:B------:R1:W5:Y:S03]  /*33b0*/  LDG.E.CONSTANT R82, desc[UR10][R30.64] ;  /* 0x0000000a1e527981 */ /* 0x000366000c1e9900 */
[----:B------:R-:W-:Y:S02]  /*33c0*/  LEA.HI.X R29, R29, UR17, R74, 0x1, P3 ;  /* 0x000000111d1d7c11 */ /* 0x000fe400098f0c4a */
[----:B------:R-:W-:-:S03]  /*33d0*/  IADD3 R75, P0, P2, R2, R72, R39 ;  /* 0x00000048024b7210 */ /* 0x000fc60007a1e027 */
[----:B------:R1:W5:Y:S01]  /*33e0*/  LDG.E.CONSTANT R83, desc[UR10][R28.64] ;  /* 0x0000000a1c537981 */ /* 0x000362000c1e9900 */
[C---:B------:R-:W-:Y:S02]  /*33f0*/  LEA R74, P3, R75.reuse, UR16, 0x1 ;  /* 0x000000104b4a7c11 */ /* 0x040fe4000f8608ff */
[----:B------:R-:W-:Y:S02]  /*3400*/  IADD3.X R92, R64, R88, R53, P0, P2 ;  /* 0x00000058405c7210 */ /* 0x000fe400007e4435 */
[----:B0-----:R-:W-:Y:S02]  /*3410*/  IADD3 R90, P0, P2, R0, R72, R41 ;  /* 0x00000048005a7210 */ /* 0x001fe40007a1e029 */
[----:B------:R-:W-:Y:S02]  /*3420*/  LEA.HI.X R75, R75, UR17, R92, 0x1, P3 ;  /* 0x000000114b4b7c11 */ /* 0x000fe400098f0c5c */
[----:B-1----:R-:W-:Y:S02]  /*3430*/  LEA R30, P3, R90, UR16, 0x1 ;  /* 0x000000105a1e7c11 */ /* 0x002fe4000f8608ff */
[----:B------:R-:W-:Y:S01]  /*3440*/  IADD3.X R29, R69, R88, R54, P0, P2 ;  /* 0x00000058451d7210 */ /* 0x000fe200007e4436 */
[----:B------:R-:W5:Y:S01]  /*3450*/  LDG.E.CONSTANT R74, desc[UR10][R74.64] ;  /* 0x0000000a4a4a7981 */ /* 0x000f62000c1e9900 */
[----:B------:R-:W-:-:S02]  /*3460*/  IADD3 R72, P4, P5, R22, R72, R43 ;  /* 0x0000004816487210 */ /* 0x000fc40007d9e02b */
[----:B------:R-:W-:Y:S02]  /*3470*/  LEA.HI.X R31, R90, UR17, R29, 0x1, P3 ;  /* 0x000000115a1f7c11 */ /* 0x000fe400098f0c1d */
[----:B------:R-:W-:Y:S02]  /*3480*/  IADD3.X R29, R66, R88, R55, P4, P5 ;  /* 0x00000058421d7210 */ /* 0x000fe400027ea437 */
[----:B------:R-:W-:-:S04]  /*3490*/  LEA R28, P0, R72, UR16, 0x1 ;  /* 0x00000010481c7c11 */ /* 0x000fc8000f8008ff */
[----:B------:R-:W-:Y:S02]  /*34a0*/  LEA.HI.X R29, R72, UR17, R29, 0x1, P0 ;  /* 0x00000011481d7c11 */ /* 0x000fe400080f0c1d */
[----:B------:R-:W5:Y:S04]  /*34b0*/  LDG.E.CONSTANT R72, desc[UR10][R30.64] ;  /* 0x0000000a1e487981 */ /* 0x000f68000c1e9900 */
[----:B------:R0:W5:Y:S01]  /*34c0*/  LDG.E.CONSTANT R88, desc[UR10][R28.64] ;  /* 0x0000000a1c587981 */ /* 0x000162000c1e9900 */
[C---:B------:R-:W-:Y:S01]  /*34d0*/  IMAD.U32 R92, R25.reuse, 0x10000, RZ ;  /* 0x00010000195c7824 */ /* 0x040fe200078e00ff */
[----:B------:R-:W-:Y:S01]  /*34e0*/  PRMT R25, R25, 0x7632, R25 ;  /* 0x0000763219197816 */ /* 0x000fe20000000019 */
[C---:B------:R-:W-:Y:S01]  /*34f0*/  IMAD.U32 R93, R85.reuse, 0x10000, RZ ;  /* 0x00010000555d7824 */ /* 0x040fe200078e00ff */
[----:B------:R-:W-:-:S03]  /*3500*/  PRMT R85, R85, 0x7632, R85 ;  /* 0x0000763255557816 */ /* 0x000fc60000000055 */
[----:B------:R-:W-:Y:S02]  /*3510*/  IMAD.U32 R25, R25, 0x10000, RZ ;  /* 0x0001000019197824 */ /* 0x000fe400078e00ff */
[----:B------:R-:W-:Y:S02]  /*3520*/  IMAD.U32 R85, R85, 0x10000, RZ ;  /* 0x0001000055557824 */ /* 0x000fe400078e00ff */
[----:B------:R-:W-:Y:S01]  /*3530*/  FFMA.FTZ R89, R92, R93, R89 ;  /* 0x0000005d5c597223 */ /* 0x000fe20000010059 */
[C---:B------:R-:W-:Y:S01]  /*3540*/  IMAD.U32 R90, R26.reuse, 0x10000, RZ ;  /* 0x000100001a5a7824 */ /* 0x040fe200078e00ff */
[----:B------:R-:W-:Y:S01]  /*3550*/  PRMT R26, R26, 0x7632, R26 ;  /* 0x000076321a1a7816 */ /* 0x000fe2000000001a */
[----:B------:R-:W-:Y:S01]  /*3560*/  FFMA.FTZ R24, R25, R85, R24 ;  /* 0x0000005519187223 */ /* 0x000fe20000010018 */
[----:B------:R-:W-:Y:S02]  /*3570*/  IMAD.U32 R25, R86, 0x10000, RZ ;  /* 0x0001000056197824 */ /* 0x000fe400078e00ff */
[----:B0-----:R-:W-:-:S02]  /*3580*/  IMAD.U32 R28, R27, 0x10000, RZ ;  /* 0x000100001b1c7824 */ /* 0x001fc400078e00ff */
[----:B------:R-:W-:Y:S01]  /*3590*/  FFMA.FTZ R89, R90, R25, R89 ;  /* 0x000000195a597223 */ /* 0x000fe20000010059 */
[----:B------:R-:W-:Y:S01]  /*35a0*/  IMAD.U32 R25, R26, 0x10000, RZ ;  /* 0x000100001a197824 */ /* 0x000fe200078e00ff */
[----:B------:R-:W-:Y:S02]  /*35b0*/  PRMT R86, R86, 0x7632, R86 ;  /* 0x0000763256567816 */ /* 0x000fe40000000056 */
[----:B------:R-:W-:-:S03]  /*35c0*/  PRMT R27, R27, 0x7632, R27 ;  /* 0x000076321b1b7816 */ /* 0x000fc6000000001b */
[----:B------:R-:W-:Y:S02]  /*35d0*/  IMAD.U32 R86, R86, 0x10000, RZ ;  /* 0x0001000056567824 */ /* 0x000fe400078e00ff */
[----:B------:R-:W-:Y:S02]  /*35e0*/  IMAD.U32 R27, R27, 0x10000, RZ ;  /* 0x000100001b1b7824 */ /* 0x000fe400078e00ff */
[----:B------:R-:W-:Y:S01]  /*35f0*/  FFMA.FTZ R24, R25, R86, R24 ;  /* 0x0000005619187223 */ /* 0x000fe20000010018 */
[----:B------:R-:W-:Y:S01]  /*3600*/  UMOV UR4, 0xffffffff ;  /* 0xffffffff00047882 */ /* 0x000fe20000000000 */
[----:B--2---:R-:W-:-:S04]  /*3610*/  IMAD.U32 R26, R84, 0x10000, RZ ;  /* 0x00010000541a7824 */ /* 0x004fc800078e00ff */
[----:B------:R-:W-:Y:S02]  /*3620*/  FFMA.FTZ R26, R28, R26, R89 ;  /* 0x0000001a1c1a7223 */ /* 0x000fe40000010059 */
[----:B------:R-:W0:Y:S01]  /*3630*/  LDS.128 R28, [R33+0x20] ;  /* 0x00002000211c7984 */ /* 0x000e220000000c00 */
[----:B------:R-:W-:-:S05]  /*3640*/  PRMT R84, R84, 0x7632, R84 ;  /* 0x0000763254547816 */ /* 0x000fca0000000054 */
[----:B------:R-:W-:-:S04]  /*3650*/  IMAD.U32 R84, R84, 0x10000, RZ ;  /* 0x0001000054547824 */ /* 0x000fc800078e00ff */
[----:B------:R-:W-:Y:S01]  /*3660*/  FFMA.FTZ R24, R27, R84, R24 ;  /* 0x000000541b187223 */ /* 0x000fe20000010018 */
[C---:B---3--:R-:W-:Y:S01]  /*3670*/  IMAD.U32 R27, R87.reuse, 0x10000, RZ ;  /* 0x00010000571b7824 */ /* 0x048fe200078e00ff */
[----:B------:R-:W-:-:S05]  /*3680*/  PRMT R87, R87, 0x7632, R87 ;  /* 0x0000763257577816 */ /* 0x000fca0000000057 */
[----:B------:R-:W-:Y:S02]  /*3690*/  IMAD.U32 R87, R87, 0x10000, RZ ;  /* 0x0001000057577824 */ /* 0x000fe400078e00ff */
[C---:B0-----:R-:W-:Y:S01]  /*36a0*/  IMAD.U32 R25, R28.reuse, 0x10000, RZ ;  /* 0x000100001c197824 */ /* 0x041fe200078e00ff */
[----:B------:R-:W-:-:S03]  /*36b0*/  PRMT R28, R28, 0x7632, R28 ;  /* 0x000076321c1c7816 */ /* 0x000fc6000000001c */
[----:B------:R-:W-:Y:S01]  /*36c0*/  FFMA.FTZ R26, R25, R27, R26 ;  /* 0x0000001b191a7223 */ /* 0x000fe2000001001a */
[----:B------:R-:W-:Y:S02]  /*36d0*/  IMAD.U32 R27, R29, 0x10000, RZ ;  /* 0x000100001d1b7824 */ /* 0x000fe400078e00ff */
[----:B------:R-:W-:Y:S02]  /*36e0*/  IMAD.U32 R25, R28, 0x10000, RZ ;  /* 0x000100001c197824 */ /* 0x000fe400078e00ff */
[----:B----4-:R-:W-:Y:S02]  /*36f0*/  IMAD.U32 R28, R73, 0x10000, RZ ;  /* 0x00010000491c7824 */ /* 0x010fe400078e00ff */
[----:B------:R-:W-:Y:S02]  /*3700*/  FFMA.FTZ R87, R25, R87, R24 ;  /* 0x0000005719577223 */ /* 0x000fe40000010018 */
[----:B------:R-:W-:Y:S02]  /*3710*/  FFMA.FTZ R75, R27, R28, R26 ;  /* 0x0000001c1b4b7223 */ /* 0x000fe4000001001a */
[----:B------:R-:W0:Y:S01]  /*3720*/  LDS.128 R24, [R33+0x30] ;  /* 0x0000300021187984 */ /* 0x000e220000000c00 */
[----:B------:R-:W-:-:S02]  /*3730*/  PRMT R29, R29, 0x7632, R29 ;  /* 0x000076321d1d7816 */ /* 0x000fc4000000001d */
[----:B------:R-:W-:Y:S01]  /*3740*/  PRMT R73, R73, 0x7632, R73 ;  /* 0x0000763249497816 */ /* 0x000fe20000000049 */
[C---:B------:R-:W-:Y:S02]  /*3750*/  IMAD.U32 R84, R30.reuse, 0x10000, RZ ;  /* 0x000100001e547824 */ /* 0x040fe400078e00ff */
[----:B------:R-:W-:Y:S01]  /*3760*/  IMAD.U32 R28, R29, 0x10000, RZ ;  /* 0x000100001d1c7824 */ /* 0x000fe200078e00ff */
[----:B------:R-:W-:Y:S01]  /*3770*/  PRMT R30, R30, 0x7632, R30 ;  /* 0x000076321e1e7816 */ /* 0x000fe2000000001e */
[----:B------:R-:W-:Y:S02]  /*3780*/  IMAD.U32 R73, R73, 0x10000, RZ ;  /* 0x0001000049497824 */ /* 0x000fe400078e00ff */
[C---:B-----5:R-:W-:Y:S01]  /*3790*/  IMAD.U32 R29, R81.reuse, 0x10000, RZ ;  /* 0x00010000511d7824 */ /* 0x060fe200078e00ff */
[----:B------:R-:W-:Y:S01]  /*37a0*/  PRMT R81, R81, 0x7632, R81 ;  /* 0x0000763251517816 */ /* 0x000fe20000000051 */
[----:B------:R-:W-:Y:S02]  /*37b0*/  FFMA.FTZ R28, R28, R73, R87 ;  /* 0x000000491c1c7223 */ /* 0x000fe40000010057 */
[----:B------:R-:W-:Y:S01]  /*37c0*/  FFMA.FTZ R75, R84, R29, R75 ;  /* 0x0000001d544b7223 */ /* 0x000fe2000001004b */
[----:B------:R-:W-:Y:S01]  /*37d0*/  SHF.L.U32 R29, R30, 0x10, RZ ;  /* 0x000000101e1d7819 */ /* 0x000fe200000006ff */
        /* <DEDUP_REMOVED lines=8> */
[----:B------:R-:W-:-:S02]  /*3860*/  IMAD.U32 R31, R31, 0x10000, RZ ;  /* 0x000100001f1f7824 */ /* 0x000fc400078e00ff */
[----:B------:R-:W-:Y:S01]  /*3870*/  IMAD.U32 R82, R82, 0x10000, RZ ;  /* 0x0001000052527824 */ /* 0x000fe200078e00ff */
[----:B------:R-:W-:Y:S01]  /*3880*/  PRMT R83, R83, 0x7632, R83 ;  /* 0x0000763253537816 */ /* 0x000fe20000000053 */
[----:B0-----:R-:W-:-:S04]  /*3890*/  IMAD.U32 R29, R24, 0x10000, RZ ;  /* 0x00010000181d7824 */ /* 0x001fc800078e00ff */
[----:B------:R-:W-:Y:S01]  /*38a0*/  FFMA.FTZ R30, R29, R73, R30 ;  /* 0x000000491d1e7223 */ /* 0x000fe2000001001e */
[----:B------:R-:W-:Y:S01]  /*38b0*/  PRMT R29, R24, 0x7632, R29 ;  /* 0x00007632181d7816 */ /* 0x000fe2000000001d */
[----:B------:R-:W-:Y:S01]  /*38c0*/  FFMA.FTZ R28, R31, R82, R28 ;  /* 0x000000521f1c7223 */ /* 0x000fe2000001001c */
[C---:B------:R-:W-:Y:S01]  /*38d0*/  PRMT R73, R25.reuse, 0x7632, R73 ;  /* 0x0000763219497816 */ /* 0x040fe20000000049 */
[----:B------:R-:W-:Y:S02]  /*38e0*/  IMAD.U32 R75, R25, 0x10000, RZ ;  /* 0x00010000194b7824 */ /* 0x000fe400078e00ff */
[----:B------:R-:W-:Y:S01]  /*38f0*/  IMAD.U32 R31, R29, 0x10000, RZ ;  /* 0x000100001d1f7824 */ /* 0x000fe200078e00ff */
[C---:B------:R-:W-:Y:S01]  /*3900*/  PRMT R29, R74.reuse, 0x7632, R29 ;  /* 0x000076324a1d7816 */ /* 0x040fe2000000001d */
[----:B------:R-:W-:Y:S02]  /*3910*/  IMAD.U32 R74, R74, 0x10000, RZ ;  /* 0x000100004a4a7824 */ /* 0x000fe400078e00ff */
[----:B------:R-:W-:Y:S01]  /*3920*/  IMAD.U32 R83, R83, 0x10000, RZ ;  /* 0x0001000053537824 */ /* 0x000fe200078e00ff */
[----:B------:R-:W-:Y:S01]  /*3930*/  PRMT R25, R26, 0x7632, R25 ;  /* 0x000076321a197816 */ /* 0x000fe20000000019 */
[----:B------:R-:W-:Y:S01]  /*3940*/  FFMA.FTZ R75, R75, R74, R30 ;  /* 0x0000004a4b4b7223 */ /* 0x000fe2000001001e */
        /* <DEDUP_REMOVED lines=8> */
[----:B------:R-:W-:Y:S02]  /*39d0*/  IMAD.U32 R72, R72, 0x10000, RZ ;  /* 0x0001000048487824 */ /* 0x000fe400078e00ff */
[----:B------:R-:W-:Y:S02]  /*39e0*/  IMAD.U32 R25, R25, 0x10000, RZ ;  /* 0x0001000019197824 */ /* 0x000fe400078e00ff */
[----:B------:R-:W-:-:S02]  /*39f0*/  IMAD.U32 R29, R30, 0x10000, RZ ;  /* 0x000100001e1d7824 */ /* 0x000fc400078e00ff */
[----:B------:R-:W-:Y:S01]  /*3a00*/  FFMA.FTZ R26, R26, R72, R75 ;  /* 0x000000481a1a7223 */ /* 0x000fe2000001004b */
[----:B------:R-:W-:Y:S02]  /*3a10*/  IMAD.U32 R27, R27, 0x10000, RZ ;  /* 0x000100001b1b7824 */ /* 0x000fe400078e00ff */
[----:B------:R-:W-:Y:S02]  /*3a20*/  IMAD.U32 R24, R24, 0x10000, RZ ;  /* 0x0001000018187824 */ /* 0x000fe400078e00ff */
[----:B------:R-:W-:Y:S01]  /*3a30*/  FFMA.FTZ R25, R25, R29, R28 ;  /* 0x0000001d19197223 */ /* 0x000fe2000001001c */
[----:B------:R-:W-:Y:S02]  /*3a40*/  IMAD.U32 R88, R88, 0x10000, RZ ;  /* 0x0001000058587824 */ /* 0x000fe400078e00ff */
[----:B------:R-:W-:Y:S02]  /*3a50*/  IMAD.U32 R30, R31, 0x10000, RZ ;  /* 0x000100001f1e7824 */ /* 0x000fe400078e00ff */
[----:B------:R-:W-:-:S02]  /*3a60*/  FFMA.FTZ R26, R27, R88, R26 ;  /* 0x000000581b1a7223 */ /* 0x000fc4000001001a */
[----:B------:R-:W-:-:S04]  /*3a70*/  FFMA.FTZ R25, R24, R30, R25 ;  /* 0x0000001e18197223 */ /* 0x000fc80000010019 */
[----:B------:R-:W-:Y:S01]  /*3a80*/  FADD.FTZ R25, R26, R25 ;  /* 0x000000191a197221 */ /* 0x000fe20000010000 */
[----:B------:R-:W-:Y:S06]  /*3a90*/  BRA.DIV UR4, `(.L_x_20873) ;  /* 0x0000003a04f87947 */ /* 0x000fec000b800000 */
[----:B------:R-:W0:Y:S02]  /*3aa0*/  SHFL.BFLY PT, R24, R25, 0x2, 0x1f ;  /* 0x0c401f0019187f89 */ /* 0x000e2400000e0000 */
[----:B0-----:R-:W-:-:S05]  /*3ab0*/  FADD.FTZ R24, R25, R24 ;  /* 0x0000001819187221 */ /* 0x001fca0000010000 */
[----:B------:R0:W1:Y:S02]  /*3ac0*/  SHFL.BFLY PT, R27, R24, 0x1, 0x1f ;  /* 0x0c201f00181b7f89 */ /* 0x00006400000e0000 */
.L_x_20919:
[----:B------:R-:W-:Y:S01]  /*3ad0*/  ISETP.NE.AND P0, PT, R16, RZ, PT ;  /* 0x000000ff1000720c */ /* 0x000fe20003f05270 */
[----:B-1----:R-:W-:Y:S01]  /*3ae0*/  FADD.FTZ R27, R24, R27 ;  /* 0x0000001b181b7221 */ /* 0x002fe20000010000 */
[----:B0-----:R-:W-:Y:S01]  /*3af0*/  I2FP.F32.S32 R24, R80 ;  /* 0x0000005000187245 */ /* 0x001fe20000201400 */
[----:B------:R-:W-:Y:S02]  /*3b00*/  BSSY B1, `(.L_x_20874) ;  /* 0x0000008000017945 */ /* 0x000fe40003800000 */
[----:B------:R-:W-:-:S04]  /*3b10*/  FMUL.FTZ R27, R27, UR15 ;  /* 0x0000000f1b1b7c20 */ /* 0x000fc80008410000 */
[----:B------:R-:W-:-:S04]  /*3b20*/  FFMA.FTZ R26, R24, R68, R27 ;  /* 0x00000044181a7223 */ /* 0x000fc8000001001b */
[----:B------:R-:W-:Y:S05]  /*3b30*/  @P0 BRA `(.L_x_20875) ;  /* 0x0000000000100947 */ /* 0x000fea0003800000 */
[----:B------:R-:W-:-:S04]  /*3b40*/  ISETP.GE.AND P0, PT, R78, R21, PT ;  /* 0x000000154e00720c */ /* 0x000fc80003f06270 */
[----:B------:R-:W-:-:S05]  /*3b50*/  FSEL R24, R26, RZ, !P0 ;  /* 0x000000ff1a187208 */ /* 0x000fca0004000000 */
[----:B------:R0:W-:Y:S04]  /*3b60*/  STS [R79], R24 ;  /* 0x000000184f007388 */ /* 0x0001e80000000800 */
[----:B------:R-:W-:-:S07]  /*3b70*/  @!P0 FMNMX.FTZ R15, R15, R26, !PT ;  /* 0x0000001a0f0f8209 */ /* 0x000fce0007810000 */
.L_x_20875:
[----:B------:R-:W-:Y:S05]  /*3b80*/  BSYNC B1 ;  /* 0x0000000000017941 */ /* 0x000fea0003800000 */
.L_x_20874:
[----:B------:R-:W-:Y:S01]  /*3b90*/  VIADD R32, R32, 0x4 ;  /* 0x0000000420207836 */ /* 0x000fe20000000000 */
[----:B------:R-:W-:Y:S01]  /*3ba0*/  IADD3 R76, P2, R76, 0x10, RZ ;  /* 0x000000104c4c7810 */ /* 0x000fe20007f5e0ff */
[----:B0-----:R-:W-:Y:S02]  /*3bb0*/  VIADD R79, R79, 0x80 ;  /* 0x000000804f4f7836 */ /* 0x001fe40000000000 */
[----:B------:R-:W-:Y:S01]  /*3bc0*/  VIADD R78, R78, 0x20 ;  /* 0x000000204e4e7836 */ /* 0x000fe20000000000 */
[----:B------:R-:W-:Y:S01]  /*3bd0*/  ISETP.GE.AND P0, PT, R32, R19, PT ;  /* 0x000000132000720c */ /* 0x000fe20003f06270 */
[----:B------:R-:W-:Y:S01]  /*3be0*/  VIADD R80, R80, 0x20 ;  /* 0x0000002050507836 */ /* 0x000fe20000000000 */
[----:B------:R-:W-:-:S11]  /*3bf0*/  IADD3.X R77, RZ, R77, RZ, P2, !PT ;  /* 0x0000004dff4d7210 */ /* 0x000fd600017fe4ff */
[----:B------:R-:W-:Y:S05]  /*3c00*/  @!P0 BRA `(.L_x_20876) ;  /* 0xffffffec00888947 */ /* 0x000fea000383ffff */
.L_x_20867:
[----:B------:R-:W-:Y:S05]  /*3c10*/  BSYNC B0 ;  /* 0x0000000000007941 */ /* 0x000fea0003800000 */
.L_x_20866:
[----:B------:R-:W0:Y:S01]  /*3c20*/  S2R R0, SR_TID.X ;  /* 0x0000000000007919 */ /* 0x000e220000002100 */
[----:B------:R-:W-:Y:S01]  /*3c30*/  UMOV UR4, 0xffffffff ;  /* 0xffffffff00047882 */ /* 0x000fe20000000000 */
[----:B0-----:R-:W-:-:S04]  /*3c40*/  SHF.R.S32.HI R3, RZ, 0x1f, R0 ;  /* 0x0000001fff037819 */ /* 0x001fc80000011400 */
[----:B------:R-:W-:-:S04]  /*3c50*/  LEA.HI R3, R3, R0, RZ, 0x5 ;  /* 0x0000000003037211 */ /* 0x000fc800078f28ff */
[----:B------:R-:W-:-:S05]  /*3c60*/  LOP3.LUT R3, R3, 0xffffffe0, RZ, 0xc0, !PT ;  /* 0xffffffe003037812 */ /* 0x000fca00078ec0ff */
[----:B------:R-:W-:Y:S01]  /*3c70*/  IMAD.IADD R0, R0, 0x1, -R3 ;  /* 0x0000000100007824 */ /* 0x000fe200078e0a03 */
[----:B------:R-:W-:Y:S06]  /*3c80*/  BRA.DIV UR4, `(.L_x_20877) ;  /* 0x0000003a04c47947 */ /* 0x000fec000b800000 */
[----:B------:R-:W0:Y:S02]  /*3c90*/  SHFL.BFLY PT, R2, R15, 0x10, 0x1f ;  /* 0x0e001f000f027f89 */ /* 0x000e2400000e0000 */
[----:B0-----:R-:W-:-:S05]  /*3ca0*/  FMNMX.FTZ R2, R2, R15, !PT ;  /* 0x0000000f02027209 */ /* 0x001fca0007810000 */
[----:B------:R-:W0:Y:S02]  /*3cb0*/  SHFL.BFLY PT, R3, R2, 0x8, 0x1f ;  /* 0x0d001f0002037f89 */ /* 0x000e2400000e0000 */
[----:B0-----:R-:W-:-:S05]  /*3cc0*/  FMNMX.FTZ R4, R2, R3, !PT ;  /* 0x0000000302047209 */ /* 0x001fca0007810000 */
[----:B------:R0:W1:Y:S02]  /*3cd0*/  SHFL.BFLY PT, R3, R4, 0x4, 0x1f ;  /* 0x0c801f0004037f89 */ /* 0x00006400000e0000 */
.L_x_20924:
[----:B------:R-:W-:Y:S01]  /*3ce0*/  ISETP.NE.AND P0, PT, R0, RZ, PT ;  /* 0x000000ff0000720c */ /* 0x000fe20003f05270 */
[----:B------:R-:W-:-:S05]  /*3cf0*/  VIADD R2, R21, 0x7 ;  /* 0x0000000715027836 */ /* 0x000fca0000000000 */
[----:B------:R-:W-:-:S04]  /*3d00*/  SHF.R.S32.HI R5, RZ, 0x1f, R2 ;  /* 0x0000001fff057819 */ /* 0x000fc80000011402 */
[----:B------:R-:W-:-:S03]  /*3d10*/  LEA.HI R6, R5, R2, RZ, 0x3 ;  /* 0x0000000205067211 */ /* 0x000fc600078f18ff */
[----:B------:R-:W-:Y:S05]  /*3d20*/  @P0 BRA `(.L_x_20878) ;  /* 0x0000000000280947 */ /* 0x000fea0003800000 */
[----:B------:R-:W2:Y:S01]  /*3d30*/  S2UR UR5, SR_CgaCtaId ;  /* 0x00000000000579c3 */ /* 0x000ea20000008800 */
[----:B------:R-:W-:Y:S01]  /*3d40*/  UMOV UR4, 0x400 ;  /* 0x0000040000047882 */ /* 0x000fe20000000000 */
[----:B------:R-:W-:Y:S01]  /*3d50*/  SHF.R.S32.HI R5, RZ, 0x1f, R20 ;  /* 0x0000001fff057819 */ /* 0x000fe20000011414 */
[----:B------:R-:W-:Y:S01]  /*3d60*/  UIADD3 UR4, UR4, 0x100, URZ ;  /* 0x0000010004047890 */ /* 0x000fe2000fffe03f */
[----:B-1----:R-:W-:Y:S02]  /*3d70*/  FMNMX.FTZ R3, R4, R3, !PT ;  /* 0x0000000304037209 */ /* 0x002fe40007810000 */
[----:B------:R-:W-:-:S04]  /*3d80*/  LEA.HI R5, R5, R20, RZ, 0x5 ;  /* 0x0000001405057211 */ /* 0x000fc800078f28ff */
[----:B------:R-:W-:Y:S01]  /*3d90*/  SHF.R.S32.HI R2, RZ, 0x5, R5 ;  /* 0x00000005ff027819 */ /* 0x000fe20000011405 */
[----:B--2---:R-:W-:-:S06]  /*3da0*/  ULEA UR4, UR5, UR4, 0x18 ;  /* 0x0000000405047291 */ /* 0x004fcc000f8ec03f */
[----:B------:R-:W-:-:S05]  /*3db0*/  LEA R2, R2, UR4, 0x2 ;  /* 0x0000000402027c11 */ /* 0x000fca000f8e10ff */
[----:B------:R2:W-:Y:S02]  /*3dc0*/  STS [R2], R3 ;  /* 0x0000000302007388 */ /* 0x0005e40000000800 */
.L_x_20878:
[----:B------:R-:W-:Y:S05]  /*3dd0*/  WARPSYNC.ALL ;  /* 0x0000000000007948 */ /* 0x000fea0003800000 */
[----:B--2---:R-:W-:Y:S01]  /*3de0*/  SHF.R.S32.HI R2, RZ, 0x3, R6 ;  /* 0x00000003ff027819 */ /* 0x004fe20000011406 */
[----:B------:R-:W-:Y:S01]  /*3df0*/  BAR.SYNC.DEFER_BLOCKING 0x0 ;  /* 0x0000000000007b1d */ /* 0x000fe20000010000 */
[----:B------:R-:W-:Y:S01]  /*3e00*/  ISETP.GT.AND P0, PT, R0, 0x3, PT ;  /* 0x000000030000780c */ /* 0x000fe20003f04270 */
[----:B------:R-:W-:Y:S01]  /*3e10*/  IMAD.MOV.U32 R5, RZ, RZ, RZ ;  /* 0x000000ffff057224 */ /* 0x000fe200078e00ff */
[----:B------:R-:W-:-:S03]  /*3e20*/  ISETP.GE.AND P2, PT, R20, R17, PT ;  /* 0x000000111400720c */ /* 0x000fc60003f46270 */
[----:B------:R-:W-:Y:S08]  /*3e30*/  BSSY B0, `(.L_x_20879) ;  /* 0x00000f7000007945 */ /* 0x000ff00003800000 */
[----:B0-----:R-:W0:Y:S01]  /*3e40*/  @!P0 S2R R4, SR_CgaCtaId ;  /* 0x0000000000048919 */ /* 0x001e220000008800 */
[----:B-1----:R-:W-:-:S05]  /*3e50*/  @!P0 MOV R3, 0x400 ;  /* 0x0000040000038802 */ /* 0x002fca0000000f00 */
[----:B------:R-:W-:-:S05]  /*3e60*/  @!P0 VIADD R3, R3, 0x100 ;  /* 0x0000010003038836 */ /* 0x000fca0000000000 */
[----:B0-----:R-:W-:Y:S01]  /*3e70*/  @!P0 LEA R3, R4, R3, 0x18 ;  /* 0x0000000304038211 */ /* 0x001fe200078ec0ff */
        /* <DEDUP_REMOVED lines=33> */
.L_x_20883:
        /* <DEDUP_REMOVED lines=11> */
.L_x_20882:
[----:B------:R-:W-:Y:S05]  /*4140*/  BSYNC B1 ;  /* 0x0000000000017941 */ /* 0x000fea0003800000 */
.L_x_20881:
        /* <DEDUP_REMOVED lines=14> */
.L_x_20886:
        /* <DEDUP_REMOVED lines=100> */
.L_x_20885:
[----:B------:R-:W-:Y:S05]  /*4870*/  BSYNC B1 ;  /* 0x0000000000017941 */ /* 0x000fea0003800000 */
.L_x_20884:
        /* <DEDUP_REMOVED lines=55> */
.L_x_20888:
[----:B------:R-:W-:Y:S05]  /*4bf0*/  BSYNC B1 ;  /* 0x0000000000017941 */ /* 0x000fea0003800000 */
.L_x_20887:
        /* <DEDUP_REMOVED lines=26> */
.L_x_20880:
[----:B------:R-:W-:Y:S05]  /*4da0*/  BSYNC B0 ;  /* 0x0000000000007941 */ /* 0x000fea0003800000 */
.L_x_20879:
        /* <DEDUP_REMOVED lines=59> */
.L_x_20893:
        /* <DEDUP_REMOVED lines=8> */
.L_x_20892:
[----:B------:R-:W-:Y:S05]  /*51e0*/  BSYNC B1 ;  /* 0x0000000000017941 */ /* 0x000fea0003800000 */
.L_x_20891:
        /* <DEDUP_REMOVED lines=14> */
.L_x_20896:
        /* <DEDUP_REMOVED lines=52> */
.L_x_20895:
[----:B------:R-:W-:Y:S05]  /*5610*/  BSYNC B1 ;  /* 0x0000000000017941 */ /* 0x000fea0003800000 */
.L_x_20894:
        /* <DEDUP_REMOVED lines=31> */
.L_x_20898:
[----:B------:R-:W-:Y:S05]  /*5810*/  BSYNC B1 ;  /* 0x0000000000017941 */ /* 0x000fea0003800000 */
.L_x_20897:
        /* <DEDUP_REMOVED lines=14> */
.L_x_20890:
[----:B------:R-:W-:Y:S05]  /*5900*/  BSYNC B0 ;  /* 0x0000000000007941 */ /* 0x000fea0003800000 */
.L_x_20889:
[----:B------:R-:W-:Y:S01]  /*5910*/  BAR.SYNC.DEFER_BLOCKING 0x0 ;  /* 0x0000000000007b1d */ /* 0x000fe20000010000 */
[----:B------:R-:W-:Y:S02]  /*5920*/  ISETP.NE.AND P0, PT, R20, RZ, PT ;  /* 0x000000ff1400720c */ /* 0x000fe40003f05270 */
[----:B-1----:R-:W-:-:S03]  /*5930*/  CS2R R12, SRZ ;  /* 0x00000000000c7805 */ /* 0x002fc6000001ff00 */
[----:B------:R-:W-:Y:S08]  /*5940*/  BSSY B0, `(.L_x_20899) ;  /* 0x000001d000007945 */ /* 0x000ff00003800000 */
[----:B------:R-:W-:Y:S05]  /*5950*/  @P0 BRA `(.L_x_20900) ;  /* 0x00000000006c0947 */ /* 0x000fea0003800000 */
[----:B------:R-:W1:Y:S01]  /*5960*/  S2UR UR5, SR_CTAID.Y ;  /* 0x00000000000579c3 */ /* 0x000e620000002600 */
[----:B------:R-:W-:Y:S01]  /*5970*/  ULDC UR6, c[0x0][0x14] ;  /* 0x0000050000067ab9 */ /* 0x000fe20000000800 */
[----:B------:R-:W-:Y:S01]  /*5980*/  ULDC UR4, c[0x0][0xc] ;  /* 0x0000030000047ab9 */ /* 0x000fe20000000800 */
[----:B------:R-:W-:-:S05]  /*5990*/  ULDC.64 UR12, c[0x0][0x210] ;  /* 0x00008400000c7ab9 */ /* 0x000fca0000000a00 */
[----:B------:R-:W3:Y:S08]  /*59a0*/  S2UR UR7, SR_CTAID.X ;  /* 0x00000000000779c3 */ /* 0x000ef00000002500 */
[----:B------:R-:W4:Y:S01]  /*59b0*/  S2UR UR9, SR_CTAID.Z ;  /* 0x00000000000979c3 */ /* 0x000f220000002700 */
[----:B-1----:R-:W-:-:S04]  /*59c0*/  UIMAD UR4, UR5, UR4, URZ ;  /* 0x00000004050472a4 */ /* 0x002fc8000f8e023f */
[----:B------:R-:W-:Y:S02]  /*59d0*/  UIMAD UR4, UR4, UR6, URZ ;  /* 0x00000006040472a4 */ /* 0x000fe4000f8e023f */
[----:B---3--:R-:W-:Y:S02]  /*59e0*/  UIMAD UR5, UR7, UR6, URZ ;  /* 0x00000006070572a4 */ /* 0x008fe4000f8e023f */
[----:B------:R-:W-:Y:S02]  /*59f0*/  USHF.R.S32.HI UR6, URZ, 0x1f, UR4 ;  /* 0x0000001f3f067899 */ /* 0x000fe40008011404 */
[----:B------:R-:W-:Y:S02]  /*5a00*/  USHF.R.S32.HI UR7, URZ, 0x1f, UR5 ;  /* 0x0000001f3f077899 */ /* 0x000fe40008011405 */
[----:B----4-:R-:W-:Y:S02]  /*5a10*/  USHF.R.S32.HI UR8, URZ, 0x1f, UR9 ;  /* 0x0000001f3f087899 */ /* 0x010fe40008011409 */
        /* <DEDUP_REMOVED lines=15> */
.L_x_20900:
[----:B------:R-:W-:Y:S05]  /*5b10*/  BSYNC B0 ;  /* 0x0000000000007941 */ /* 0x000fea0003800000 */
.L_x_20899:
[----:B------:R-:W-:Y:S01]  /*5b20*/  ULDC UR8, c[0x0][0x26c] ;  /* 0x00009b0000087ab9 */ /* 0x000fe20000000800 */
[----:B------:R-:W-:Y:S01]  /*5b30*/  BSSY B0, `(.L_x_20901) ;  /* 0x0000146000007945 */ /* 0x000fe20003800000 */
[----:B------:R-:W-:-:S03]  /*5b40*/  CS2R R14, SRZ ;  /* 0x00000000000e7805 */ /* 0x000fc6000001ff00 */
[----:B------:R-:W-:Y:S05]  /*5b50*/  @P1 BRA `(.L_x_20902) ;  /* 0x00000014000c1947 */ /* 0x000fea0003800000 */
[----:B------:R-:W3:Y:S01]  /*5b60*/  S2R R17, SR_CTAID.Z ;  /* 0x0000000000117919 */ /* 0x000ee20000002700 */
[----:B------:R-:W4:Y:S01]  /*5b70*/  S2UR UR4, SR_CTAID.Y ;  /* 0x00000000000479c3 */ /* 0x000f220000002600 */
[----:B------:R-:W-:Y:S01]  /*5b80*/  SHF.R.S32.HI R5, RZ, 0x1f, R20 ;  /* 0x0000001fff057819 */ /* 0x000fe20000011414 */
[----:B------:R-:W-:Y:S01]  /*5b90*/  ULDC.64 UR6, c[0x0][0x248] ;  /* 0x0000920000067ab9 */ /* 0x000fe20000000a00 */
[----:B------:R-:W-:Y:S02]  /*5ba0*/  IMAD.SHL.U32 R24, R0, 0x8, RZ ;  /* 0x0000000800187824 */ /* 0x000fe400078e00ff */
[----:B------:R-:W-:Y:S01]  /*5bb0*/  LEA.HI R5, R5, R20, RZ, 0x5 ;  /* 0x0000001405057211 */ /* 0x000fe200078f28ff */
[----:B------:R-:W-:Y:S02]  /*5bc0*/  IMAD.MOV.U32 R13, RZ, RZ, RZ ;  /* 0x000000ffff0d7224 */ /* 0x000fe400078e00ff */
[----:B01----:R-:W4:Y:S01]  /*5bd0*/  LDC R3, c[0x0][0x258] ;  /* 0x00009600ff037b82 */ /* 0x003f220000000800 */
[----:B------:R-:W-:Y:S01]  /*5be0*/  SHF.R.S32.HI R5, RZ, 0x5, R5 ;  /* 0x00000005ff057819 */ /* 0x000fe20000011405 */
[----:B------:R-:W-:-:S02]  /*5bf0*/  VIADD R25, R24, 0x200 ;  /* 0x0000020018197836 */ /* 0x000fc40000000000 */
[----:B------:R-:W-:Y:S01]  /*5c00*/  VIADD R26, R24, 0x300 ;  /* 0x00000300181a7836 */ /* 0x000fe20000000000 */
[----:B------:R-:W-:-:S03]  /*5c10*/  IADD3 R2, -R5, -0x1, R2 ;  /* 0xffffffff05027810 */ /* 0x000fc60007ffe102 */
[----:B------:R-:W0:Y:S08]  /*5c20*/  S2UR UR5, SR_CgaCtaId ;  /* 0x00000000000579c3 */ /* 0x000e300000008800 */
[----:B------:R-:W1:Y:S01]  /*5c30*/  LDC R27, c[0x0][0x26c] ;  /* 0x00009b00ff1b7b82 */ /* 0x000e620000000800 */
[----:B---3--:R-:W-:Y:S02]  /*5c40*/  IMAD R16, R17, 0x40, R5 ;  /* 0x0000004011107824 */ /* 0x008fe400078e0205 */
[----:B----4-:R-:W-:Y:S01]  /*5c50*/  IMAD R4, R3, UR4, RZ ;  /* 0x0000000403047c24 */ /* 0x010fe2000f8e02ff */
[----:B------:R-:W-:Y:S01]  /*5c60*/  UMOV UR4, 0x400 ;  /* 0x0000040000047882 */ /* 0x000fe20000000000 */
[----:B------:R-:W-:Y:S01]  /*5c70*/  IMAD R17, R17, -0x40, R2 ;  /* 0xffffffc011117824 */ /* 0x000fe200078e0202 */
[----:B------:R-:W-:Y:S01]  /*5c80*/  UIADD3 UR4, UR4, 0x120, URZ ;  /* 0x0000012004047890 */ /* 0x000fe2000fffe03f */
[----:B------:R-:W-:-:S02]  /*5c90*/  SHF.R.S32.HI R3, RZ, 0x1f, R16 ;  /* 0x0000001fff037819 */ /* 0x000fc40000011410 */
[----:B------:R-:W-:Y:S01]  /*5ca0*/  IADD3 R23, P0, R4, R16, RZ ;  /* 0x0000001004177210 */ /* 0x000fe20007f1e0ff */
[----:B0-----:R-:W-:Y:S01]  /*5cb0*/  ULEA UR4, UR5, UR4, 0x18 ;  /* 0x0000000405047291 */ /* 0x001fe2000f8ec03f */
[----:B------:R-:W-:Y:S02]  /*5cc0*/  LEA R30, R16, 0x7, 0x3 ;  /* 0x00000007101e7811 */ /* 0x000fe400078e18ff */
[----:B------:R-:W-:Y:S01]  /*5cd0*/  ULDC UR5, c[0x0][0x270] ;  /* 0x00009c0000057ab9 */ /* 0x000fe20000000800 */
[----:B------:R-:W-:Y:S01]  /*5ce0*/  LEA.HI.X.SX32 R4, R4, R3, 0x1, P0 ;  /* 0x0000000304047211 */ /* 0x000fe200000f0eff */
[----:B------:R-:W-:Y:S01]  /*5cf0*/  IMAD R2, R18, UR5, RZ ;  /* 0x0000000512027c24 */ /* 0x000fe2000f8e02ff */
[----:B------:R-:W-:Y:S01]  /*5d00*/  LEA R22, P0, R23, UR6, 0x2 ;  /* 0x0000000617167c11 */ /* 0x000fe2000f8010ff */
[----:B------:R-:W-:Y:S01]  /*5d10*/  VIADD R18, R24, 0x100 ;  /* 0x0000010018127836 */ /* 0x000fe20000000000 */
[----:B------:R-:W-:Y:S02]  /*5d20*/  LEA R28, R5, UR4, 0x5 ;  /* 0x00000004051c7c11 */ /* 0x000fe4000f8e28ff */
[----:B------:R-:W-:-:S02]  /*5d30*/  LEA.HI.X R23, R23, UR7, R4, 0x2, P0 ;  /* 0x0000000717177c11 */ /* 0x000fc400080f1404 */
[----:B-1----:R-:W-:Y:S02]  /*5d40*/  SHF.R.S32.HI R27, RZ, 0x1f, R27 ;  /* 0x0000001fff1b7819 */ /* 0x002fe4000001141b */
[----:B------:R-:W-:Y:S02]  /*5d50*/  SHF.R.S32.HI R3, RZ, 0x1f, R2 ;  /* 0x0000001fff037819 */ /* 0x000fe40000011402 */
[----:B------:R-:W-:-:S07]  /*5d60*/  IADD3 R28, R28, 0x10, RZ ;  /* 0x000000101c1c7810 */ /* 0x000fce0007ffe0ff */
.L_x_20911:
[----:B------:R-:W3:Y:S01]  /*5d70*/  LDG.E.CONSTANT R8, desc[UR10][R22.64] ;  /* 0x0000000a16087981 */ /* 0x000ee2000c1e9900 */
[----:B------:R-:W0:Y:S01]  /*5d80*/  LDC.64 R4, c[0x0][0x238] ;  /* 0x00008e00ff047b82 */ /* 0x000e220000000a00 */
[----:B---3--:R-:W-:-:S05]  /*5d90*/  SHF.R.S32.HI R6, RZ, 0x1f, R8 ;  /* 0x0000001fff067819 */ /* 0x008fca0000011408 */
[----:B------:R-:W-:Y:S02]  /*5da0*/  IMAD R9, R6, UR8, RZ ;  /* 0x0000000806097c24 */ /* 0x000fe4000f8e02ff */
[----:B------:R-:W-:-:S04]  /*5db0*/  IMAD.WIDE.U32 R6, R8, UR8, R2 ;  /* 0x0000000808067c25 */ /* 0x000fc8000f8e0002 */
[----:B------:R-:W-:Y:S01]  /*5dc0*/  IMAD R11, R8, R27, R9 ;  /* 0x0000001b080b7224 */ /* 0x000fe200078e0209 */
[----:B------:R-:W-:-:S03]  /*5dd0*/  IADD3 R9, P0, R18, R6, RZ ;  /* 0x0000000612097210 */ /* 0x000fc60007f1e0ff */
[----:B------:R-:W-:Y:S01]  /*5de0*/  IMAD.IADD R43, R7, 0x1, R11 ;  /* 0x00000001072b7824 */ /* 0x000fe200078e020b */
[-C--:B------:R-:W-:Y:S02]  /*5df0*/  IADD3 R11, P2, R25, R6.reuse, RZ ;  /* 0x00000006190b7210 */ /* 0x080fe40007f5e0ff */
[----:B------:R-:W-:Y:S02]  /*5e00*/  IADD3 R7, P3, R26, R6, RZ ;  /* 0x000000061a077210 */ /* 0x000fe40007f7e0ff */
[-C--:B------:R-:W-:Y:S02]  /*5e10*/  LEA.HI.X.SX32 R32, R18, R43.reuse, 0x1, P0 ;  /* 0x0000002b12207211 */ /* 0x080fe400000f0eff */
[-C--:B0-----:R-:W-:Y:S02]  /*5e20*/  LEA R10, P0, R11, R4.reuse, 0x1 ;  /* 0x000000040b0a7211 */ /* 0x081fe400078008ff */
[----:B------:R-:W-:Y:S02]  /*5e30*/  LEA.HI.X.SX32 R34, R25, R43, 0x1, P2 ;  /* 0x0000002b19227211 */ /* 0x000fe400010f0eff */
[----:B------:R-:W-:-:S02]  /*5e40*/  LEA R8, P1, R9, R4, 0x1 ;  /* 0x0000000409087211 */ /* 0x000fc400078208ff */
[-C--:B------:R-:W-:Y:S02]  /*5e50*/  LEA.HI.X R11, R11, R5.reuse, R34, 0x1, P0 ;  /* 0x000000050b0b7211 */ /* 0x080fe400000f0c22 */
[----:B------:R-:W-:Y:S02]  /*5e60*/  IADD3 R6, P0, R24, R6, RZ ;  /* 0x0000000618067210 */ /* 0x000fe40007f1e0ff */
[----:B------:R-:W-:Y:S01]  /*5e70*/  LEA.HI.X R9, R9, R5, R32, 0x1, P1 ;  /* 0x0000000509097211 */ /* 0x000fe200008f0c20 */
[----:B-----5:R-:W5:Y:S01]  /*5e80*/  LDG.E.CONSTANT R34, desc[UR10][R10.64] ;  /* 0x0000000a0a227981 */ /* 0x020f62000c1e9900 */
[-C--:B------:R-:W-:Y:S02]  /*5e90*/  LEA R44, P4, R7, R4.reuse, 0x1 ;  /* 0x00000004072c7211 */ /* 0x080fe400078808ff */
[----:B------:R-:W-:Y:S01]  /*5ea0*/  LEA R42, P1, R6, R4, 0x1 ;  /* 0x00000004062a7211 */ /* 0x000fe200078208ff */
[----:B--2---:R-:W5:Y:S01]  /*5eb0*/  LDG.E.CONSTANT R36, desc[UR10][R8.64] ;  /* 0x0000000a08247981 */ /* 0x004f62000c1e9900 */
[----:B------:R-:W-:-:S02]  /*5ec0*/  LEA.HI.X.SX32 R32, R26, R43, 0x1, P3 ;  /* 0x0000002b1a207211 */ /* 0x000fc400018f0eff */
[----:B------:R-:W-:Y:S01]  /*5ed0*/  LEA.HI.X.SX32 R4, R24, R43, 0x1, P0 ;  /* 0x0000002b18047211 */ /* 0x000fe200000f0eff */
        /* <DEDUP_REMOVED lines=25> */
[C---:B------:R-:W-:Y:S01]  /*6070*/  VIADD R8, R30.reuse, 0xfffffffb ;  /* 0xfffffffb1e087836 */ /* 0x040fe20000000000 */
[----:B-----5:R-:W-:Y:S01]  /*6080*/  PRMT R7, R47, 0x7632, R7 ;  /* 0x000076322f077816 */ /* 0x020fe20000000007 */
        /* <DEDUP_REMOVED lines=28> */
.L_x_20904:
[----:B------:R-:W-:Y:S05]  /*6250*/  BSYNC B1 ;  /* 0x0000000000017941 */ /* 0x000fea0003800000 */
.L_x_20903:
        /* <DEDUP_REMOVED lines=10> */
[----:B------:R-:W-:-:S02]  /*6300*/  IMAD.U32 R7, R7, 0x10000, RZ ;  /* 0x0001000007077824 */ /* 0x000fc400078e00ff */
[----:B------:R-:W-:Y:S01]  /*6310*/  IMAD.U32 R11, R11, 0x10000, RZ ;  /* 0x000100000b0b7824 */ /* 0x000fe200078e00ff */
[C---:B------:R-:W-:Y:S01]  /*6320*/  PRMT R43, R42.reuse, 0x7632, R43 ;  /* 0x000076322a2b7816 */ /* 0x040fe2000000002b */
[----:B------:R-:W-:Y:S01]  /*6330*/  IMAD.U32 R44, R9, 0x10000, RZ ;  /* 0x00010000092c7824 */ /* 0x000fe200078e00ff */
[----:B------:R-:W-:Y:S01]  /*6340*/  PRMT R9, R51, 0x7632, R9 ;  /* 0x0000763233097816 */ /* 0x000fe20000000009 */
[----:B------:R-:W-:Y:S02]  /*6350*/  IMAD.U32 R42, R42, 0x10000, RZ ;  /* 0x000100002a2a7824 */ /* 0x000fe400078e00ff */
[----:B------:R-:W-:Y:S01]  /*6360*/  FADD.FTZ R11, R10, R11 ;  /* 0x0000000b0a0b7221 */ /* 0x000fe20000010000 */
[----:B------:R-:W-:Y:S01]  /*6370*/  FADD.FTZ R44, R7, R44 ;  /* 0x0000002c072c7221 */ /* 0x000fe20000010000 */
[----:B------:R-:W-:Y:S01]  /*6380*/  IMAD.U32 R43, R43, 0x10000, RZ ;  /* 0x000100002b2b7824 */ /* 0x000fe200078e00ff */
[----:B------:R-:W-:Y:S02]  /*6390*/  PRMT R7, R51, 0x7610, R7 ;  /* 0x0000761033077816 */ /* 0x000fe40000000007 */
[----:B------:R-:W-:Y:S01]  /*63a0*/  FADD.FTZ R10, R44, R11 ;  /* 0x0000000b2c0a7221 */ /* 0x000fe20000010000 */
[----:B------:R-:W-:Y:S01]  /*63b0*/  FADD.FTZ R43, R42, R43 ;  /* 0x0000002b2a2b7221 */ /* 0x000fe20000010000 */
[----:B------:R-:W-:-:S02]  /*63c0*/  IMAD.U32 R42, R9, 0x10000, RZ ;  /* 0x00010000092a7824 */ /* 0x000fc400078e00ff */
        /* <DEDUP_REMOVED lines=32> */
.L_x_20906:
[----:B------:R-:W-:Y:S05]  /*65d0*/  BSYNC B1 ;  /* 0x0000000000017941 */ /* 0x000fea0003800000 */
.L_x_20905:
[----:B------:R-:W-:Y:S01]  /*65e0*/  HFMA2.MMA.BF16_V2 R9, R5, R36, -RZ ;  /* 0x0000002405097235 */ /* 0x000fe200003000ff */
[----:B------:R-:W-:Y:S01]  /*65f0*/  HMUL2.BF16_V2 R31, R4, R31 ;  /* 0x0000001f041f7232 */ /* 0x000fe20000200000 */
[----:B------:R-:W-:Y:S01]  /*6600*/  HFMA2.MMA.BF16_V2 R36, R6, R29, -RZ ;  /* 0x0000001d06247235 */ /* 0x000fe200003000ff */
[----:B------:R-:W-:Y:S01]  /*6610*/  BSSY B1, `(.L_x_20907) ;  /* 0x0000026000017945 */ /* 0x000fe20003800000 */
        /* <DEDUP_REMOVED lines=10> */
[C---:B------:R-:W-:Y:S01]  /*66c0*/  PRMT R43, R33.reuse, 0x7632, R43 ;  /* 0x00007632212b7816 */ /* 0x040fe2000000002b */
        /* <DEDUP_REMOVED lines=26> */
.L_x_20908:
[----:B------:R-:W-:Y:S05]  /*6870*/  BSYNC B1 ;  /* 0x0000000000017941 */ /* 0x000fea0003800000 */
.L_x_20907:
[----:B------:R-:W-:Y:S01]  /*6880*/  HMUL2.BF16_V2 R34, R5, R34 ;  /* 0x0000002205227232 */ /* 0x000fe20000200000 */
[----:B------:R-:W-:Y:S01]  /*6890*/  HFMA2.MMA.BF16_V2 R33, R4, R33, -RZ ;  /* 0x0000002104217235 */ /* 0x000fe200003000ff */
[----:B------:R-:W-:Y:S02]  /*68a0*/  IMAD.U32 R44, R11, 0x10000, RZ ;  /* 0x000100000b2c7824 */ /* 0x000fe400078e00ff */
[----:B------:R-:W-:Y:S01]  /*68b0*/  FADD.FTZ R10, R10, R7 ;  /* 0x000000070a0a7221 */ /* 0x000fe20000010000 */
[----:B------:R-:W-:Y:S01]  /*68c0*/  IMAD.U32 R29, R29, 0x10000, RZ ;  /* 0x000100001d1d7824 */ /* 0x000fe200078e00ff */
[----:B------:R-:W-:Y:S01]  /*68d0*/  BSSY B1, `(.L_x_20909) ;  /* 0x0000048000017945 */ /* 0x000fe20003800000 */
[----:B------:R-:W-:Y:S01]  /*68e0*/  IMAD.U32 R46, R31, 0x10000, RZ ;  /* 0x000100001f2e7824 */ /* 0x000fe200078e00ff */
[----:B------:R-:W-:Y:S01]  /*68f0*/  PRMT R31, R34, 0x7632, R31 ;  /* 0x00007632221f7816 */ /* 0x000fe2000000001f */
[----:B------:R-:W-:Y:S02]  /*6900*/  IMAD.U32 R36, R36, 0x10000, RZ ;  /* 0x0001000024247824 */ /* 0x000fe400078e00ff */
[----:B------:R-:W-:Y:S01]  /*6910*/  FADD.FTZ R15, R10, R15 ;  /* 0x0000000f0a0f7221 */ /* 0x000fe20000010000 */
[----:B------:R-:W-:-:S02]  /*6920*/  IMAD.U32 R11, R42, 0x10000, RZ ;  /* 0x000100002a0b7824 */ /* 0x000fc400078e00ff */
[----:B------:R-:W-:Y:S01]  /*6930*/  FADD.FTZ R46, R29, R46 ;  /* 0x0000002e1d2e7221 */ /* 0x000fe20000010000 */
[----:B------:R-:W-:Y:S02]  /*6940*/  IMAD.U32 R9, R9, 0x10000, RZ ;  /* 0x0001000009097824 */ /* 0x000fe400078e00ff */
[--C-:B------:R-:W-:Y:S01]  /*6950*/  FADD.FTZ R29, R36, R11.reuse ;  /* 0x0000000b241d7221 */ /* 0x100fe20000010000 */
[----:B------:R-:W-:Y:S01]  /*6960*/  PRMT R11, R34, 0x7610, R11 ;  /* 0x00007610220b7816 */ /* 0x000fe2000000000b */
[----:B------:R-:W-:Y:S01]  /*6970*/  IMAD.U32 R36, R31, 0x10000, RZ ;  /* 0x000100001f247824 */ /* 0x000fe200078e00ff */
[----:B------:R-:W-:Y:S01]  /*6980*/  PRMT R34, R33, 0x7632, R34 ;  /* 0x0000763221227816 */ /* 0x000fe20000000022 */
[----:B------:R-:W-:Y:S01]  /*6990*/  HFMA2.MMA.BF16_V2 R31, R6, R32, -RZ ;  /* 0x00000020061f7235 */ /* 0x000fe200003000ff */
[----:B------:R-:W-:Y:S01]  /*69a0*/  FADD.FTZ R9, R9, R44 ;  /* 0x0000002c09097221 */ /* 0x000fe20000010000 */
[----:B------:R-:W-:Y:S02]  /*69b0*/  IMAD.U32 R33, R33, 0x10000, RZ ;  /* 0x0001000021217824 */ /* 0x000fe400078e00ff */
[----:B------:R-:W-:-:S02]  /*69c0*/  IMAD.U32 R34, R34, 0x10000, RZ ;  /* 0x0001000022227824 */ /* 0x000fc400078e00ff */
[----:B------:R-:W-:Y:S01]  /*69d0*/  FADD.FTZ R46, R9, R46 ;  /* 0x0000002e092e7221 */ /* 0x000fe20000010000 */
[C---:B------:R-:W-:Y:S02]  /*69e0*/  HMUL2.BF16_V2 R9, R8.reuse, R35 ;  /* 0x0000002308097232 */ /* 0x040fe40000200000 */
[----:B------:R-:W-:Y:S02]  /*69f0*/  IMAD.U32 R11, R11, 0x10000, RZ ;  /* 0x000100000b0b7824 */ /* 0x000fe400078e00ff */
[----:B------:R-:W-:Y:S01]  /*6a00*/  FADD.FTZ R35, R33, R34 ;  /* 0x0000002221237221 */ /* 0x000fe20000010000 */
[----:B------:R-:W-:Y:S01]  /*6a10*/  HMUL2.BF16_V2 R33, R8, R40 ;  /* 0x0000002808217232 */ /* 0x000fe20000200000 */
[----:B------:R-:W-:Y:S01]  /*6a20*/  PRMT R32, R31, 0x7632, R32 ;  /* 0x000076321f207816 */ /* 0x000fe20000000020 */
[----:B------:R-:W-:Y:S01]  /*6a30*/  FADD.FTZ R36, R11, R36 ;  /* 0x000000240b247221 */ /* 0x000fe20000010000 */
[----:B------:R-:W-:Y:S01]  /*6a40*/  PRMT R11, R9, 0x7632, R11 ;  /* 0x00007632090b7816 */ /* 0x000fe2000000000b */
        /* <DEDUP_REMOVED lines=18> */
[----:B------:R-:W-:Y:S01]  /*6b70*/  VIADD R10, R30, 0xfffffff9 ;  /* 0xfffffff91e0a7836 */ /* 0x000fe20000000000 */
[----:B------:R-:W-:Y:S01]  /*6b80*/  PRMT R7, R38, 0x7632, R7 ;  /* 0x0000763226077816 */ /* 0x000fe20000000007 */
[C---:B------:R-:W-:Y:S02]  /*6b90*/  VIADD R32, R30.reuse, 0xfffffffa ;  /* 0xfffffffa1e207836 */ /* 0x040fe40000000000 */
[----:B------:R-:W-:Y:S01]  /*6ba0*/  VIADD R34, R30, 0xfffffffb ;  /* 0xfffffffb1e227836 */ /* 0x000fe20000000000 */
[-C--:B------:R-:W-:Y:S01]  /*6bb0*/  ISETP.GE.AND P6, PT, R10, R21.reuse, PT ;  /* 0x000000150a00720c */ /* 0x080fe20003fc6270 */
[C---:B------:R-:W-:Y:S01]  /*6bc0*/  VIADD R36, R30.reuse, 0xffffffff ;  /* 0xffffffff1e247836 */ /* 0x040fe20000000000 */
[----:B------:R-:W-:Y:S02]  /*6bd0*/  IADD3 R10, R30, -0x4, RZ ;  /* 0xfffffffc1e0a7810 */ /* 0x000fe40007ffe0ff */
[-C--:B------:R-:W-:Y:S01]  /*6be0*/  ISETP.GE.AND P0, PT, R32, R21.reuse, PT ;  /* 0x000000152000720c */ /* 0x080fe20003f06270 */
[----:B------:R-:W-:Y:S01]  /*6bf0*/  VIADD R32, R30, 0xfffffffd ;  /* 0xfffffffd1e207836 */ /* 0x000fe20000000000 */
[-C--:B------:R-:W-:Y:S01]  /*6c00*/  ISETP.GE.AND P5, PT, R34, R21.reuse, PT ;  /* 0x000000152200720c */ /* 0x080fe20003fa6270 */
[----:B------:R-:W-:Y:S01]  /*6c10*/  VIADD R34, R30, 0xfffffffe ;  /* 0xfffffffe1e227836 */ /* 0x000fe20000000000 */
[----:B------:R-:W-:-:S02]  /*6c20*/  ISETP.GE.AND P4, PT, R10, R21, PT ;  /* 0x000000150a00720c */ /* 0x000fc40003f86270 */
[-C--:B------:R-:W-:Y:S02]  /*6c30*/  ISETP.GE.AND P1, PT, R36, R21.reuse, PT ;  /* 0x000000152400720c */ /* 0x080fe40003f26270 */
[-C--:B------:R-:W-:Y:S02]  /*6c40*/  ISETP.GE.AND P3, PT, R32, R21.reuse, PT ;  /* 0x000000152000720c */ /* 0x080fe40003f66270 */
[----:B------:R-:W-:Y:S02]  /*6c50*/  @P6 PRMT R39, RZ, 0x7610, R39 ;  /* 0x00007610ff276816 */ /* 0x000fe40000000027 */
[-C--:B------:R-:W-:Y:S02]  /*6c60*/  ISETP.GE.AND P6, PT, R30, R21.reuse, PT ;  /* 0x000000151e00720c */ /* 0x080fe40003fc6270 */
[----:B------:R-:W-:Y:S02]  /*6c70*/  SEL R9, R38, RZ, !P5 ;  /* 0x000000ff26097207 */ /* 0x000fe40006800000 */
[----:B------:R-:W-:-:S02]  /*6c80*/  ISETP.GE.AND P2, PT, R34, R21, PT ;  /* 0x000000152200720c */ /* 0x000fc40003f46270 */
[----:B------:R-:W-:Y:S02]  /*6c90*/  PRMT R10, R37, 0x7632, R10 ;  /* 0x00007632250a7816 */ /* 0x000fe4000000000a */
        /* <DEDUP_REMOVED lines=11> */
.L_x_20910:
[----:B------:R-:W-:Y:S05]  /*6d50*/  BSYNC B1 ;  /* 0x0000000000017941 */ /* 0x000fea0003800000 */
.L_x_20909:
        /* <DEDUP_REMOVED lines=23> */
[----:B------:R-:W-:Y:S01]  /*6ed0*/  FADD.FTZ R11, R11, R32 ;  /* 0x000000200b0b7221 */ /* 0x000fe20000010000 */
[----:B------:R-:W-:Y:S01]  /*6ee0*/  ISETP.GE.AND P0, PT, R16, R19, PT ;  /* 0x000000131000720c */ /* 0x000fe20003f06270 */
[----:B------:R-:W-:Y:S02]  /*6ef0*/  IMAD.U32 R10, R10, 0x10000, RZ ;  /* 0x000100000a0a7824 */ /* 0x000fe400078e00ff */
[----:B------:R-:W-:Y:S01]  /*6f00*/  FADD.FTZ R9, R8, R9 ;  /* 0x0000000908097221 */ /* 0x000fe20000010000 */
[----:B------:R-:W-:Y:S02]  /*6f10*/  IMAD.U32 R5, R4, 0x10000, RZ ;  /* 0x0001000004057824 */ /* 0x000fe400078e00ff */
[----:B------:R-:W-:Y:S01]  /*6f20*/  FADD.FTZ R6, R11, R6 ;  /* 0x000000060b067221 */ /* 0x000fe20000010000 */
[----:B------:R-:W-:-:S02]  /*6f30*/  IMAD.X R23, RZ, RZ, R23, P1 ;  /* 0x000000ffff177224 */ /* 0x000fc400008e0617 */
[----:B------:R-:W-:Y:S01]  /*6f40*/  FADD.FTZ R5, R10, R5 ;  /* 0x000000050a057221 */ /* 0x000fe20000010000 */
[----:B------:R-:W-:-:S04]  /*6f50*/  FADD.FTZ R6, R6, R9 ;  /* 0x0000000906067221 */ /* 0x000fc80000010000 */
[----:B------:R-:W-:-:S04]  /*6f60*/  FADD.FTZ R6, R6, R5 ;  /* 0x0000000506067221 */ /* 0x000fc80000010000 */
[----:B------:R-:W-:Y:S01]  /*6f70*/  FADD.FTZ R13, R6, R13 ;  /* 0x0000000d060d7221 */ /* 0x000fe20000010000 */
[----:B------:R-:W-:Y:S06]  /*6f80*/  @!P0 BRA `(.L_x_20911) ;  /* 0xffffffec00788947 */ /* 0x000fec000383ffff */
.L_x_20902:
[----:B------:R-:W-:Y:S05]  /*6f90*/  BSYNC B0 ;  /* 0x0000000000007941 */ /* 0x000fea0003800000 */
.L_x_20901:
[----:B------:R-:W3:Y:S08]  /*6fa0*/  S2UR UR5, SR_CgaCtaId ;  /* 0x00000000000579c3 */ /* 0x000ef00000008800 */
[----:B------:R-:W-:Y:S01]  /*6fb0*/  BAR.SYNC.DEFER_BLOCKING 0x0 ;  /* 0x0000000000007b1d */ /* 0x000fe20000010000 */
[----:B01----:R-:W-:Y:S02]  /*6fc0*/  SHF.R.S32.HI R3, RZ, 0x1f, R20 ;  /* 0x0000001fff037819 */ /* 0x003fe40000011414 */
[----:B------:R-:W-:-:S02]  /*6fd0*/  LOP3.LUT R2, R20, 0xffffffc0, RZ, 0xc0, !PT ;  /* 0xffffffc014027812 */ /* 0x000fc400078ec0ff */
[----:B------:R-:W-:Y:S01]  /*6fe0*/  LEA.HI R3, R3, R20, RZ, 0x5 ;  /* 0x0000001403037211 */ /* 0x000fe200078f28ff */
[----:B------:R-:W-:Y:S01]  /*6ff0*/  UMOV UR4, 0x400 ;  /* 0x0000040000047882 */ /* 0x000fe20000000000 */
[----:B------:R-:W-:Y:S01]  /*7000*/  ISETP.NE.AND P0, PT, R2, 0x40, PT ;  /* 0x000000400200780c */ /* 0x000fe20003f05270 */
[----:B------:R-:W-:Y:S01]  /*7010*/  UIADD3 UR4, UR4, 0x120, URZ ;  /* 0x0000012004047890 */ /* 0x000fe2000fffe03f */
[----:B------:R-:W-:Y:S02]  /*7020*/  SHF.R.S32.HI R3, RZ, 0x5, R3 ;  /* 0x00000005ff037819 */ /* 0x000fe40000011403 */
[C---:B------:R-:W-:Y:S02]  /*7030*/  ISETP.GT.AND P3, PT, R20.reuse, 0x3f, PT ;  /* 0x0000003f1400780c */ /* 0x040fe40003f64270 */
[C---:B------:R-:W-:Y:S01]  /*7040*/  LOP3.LUT R7, R20.reuse, 0xffffffe0, RZ, 0xc0, !PT ;  /* 0xffffffe014077812 */ /* 0x040fe200078ec0ff */
[----:B------:R-:W-:Y:S01]  /*7050*/  IMAD R2, R3, 0x80, R0 ;  /* 0x0000008003027824 */ /* 0x000fe200078e0200 */
[----:B------:R-:W-:Y:S01]  /*7060*/  ISETP.GT.AND P1, PT, R20, 0x1f, PT ;  /* 0x0000001f1400780c */ /* 0x000fe20003f24270 */
[----:B---3--:R-:W-:-:S06]  /*7070*/  ULEA UR4, UR5, UR4, 0x18 ;  /* 0x0000000405047291 */ /* 0x008fcc000f8ec03f */
[----:B------:R-:W-:-:S05]  /*7080*/  LEA R2, R2, UR4, 0x2 ;  /* 0x0000000402027c11 */ /* 0x000fca000f8e10ff */
[----:B------:R-:W-:Y:S04]  /*7090*/  @!P0 STS [R2+-0x400], R15 ;  /* 0xfffc000f02008388 */ /* 0x000fe80000000800 */
[----:B------:R-:W-:Y:S04]  /*70a0*/  @!P0 STS [R2+-0x380], R14 ;  /* 0xfffc800e02008388 */ /* 0x000fe80000000800 */
[----:B------:R-:W-:Y:S04]  /*70b0*/  @!P0 STS [R2+-0x300], R12 ;  /* 0xfffd000c02008388 */ /* 0x000fe80000000800 */
[----:B------:R-:W-:Y:S01]  /*70c0*/  @!P0 STS [R2+-0x280], R13 ;  /* 0xfffd800d02008388 */ /* 0x000fe20000000800 */
[----:B------:R-:W-:Y:S01]  /*70d0*/  BAR.SYNC.DEFER_BLOCKING 0x0 ;  /* 0x0000000000007b1d */ /* 0x000fe20000010000 */
[----:B------:R-:W-:Y:S01]  /*70e0*/  ISETP.NE.AND P0, PT, R7, 0x20, PT ;  /* 0x000000200700780c */ /* 0x000fe20003f05270 */
[----:B------:R-:W-:-:S05]  /*70f0*/  VIADD R7, R20, 0x1f ;  /* 0x0000001f14077836 */ /* 0x000fca0000000000 */
[----:B------:R-:W-:Y:S01]  /*7100*/  ISETP.GT.U32.AND P2, PT, R7, 0x3e, PT ;  /* 0x0000003e0700780c */ /* 0x000fe20003f44070 */
        /* <DEDUP_REMOVED lines=14> */
[----:B------:R0:W1:Y:S04]  /*71f0*/  @!P1 LDS R4, [R2] ;  /* 0x0000000002049984 */ /* 0x0000680000000800 */
[----:B------:R0:W3:Y:S04]  /*7200*/  @!P1 LDS R3, [R2+0x80] ;  /* 0x0000800002039984 */ /* 0x0000e80000000800 */
[----:B------:R0:W4:Y:S04]  /*7210*/  @!P1 LDS R5, [R2+0x100] ;  /* 0x0001000002059984 */ /* 0x0001280000000800 */
[----:B------:R0:W0:Y:S01]  /*7220*/  @!P1 LDS R6, [R2+0x180] ;  /* 0x0001800002069984 */ /* 0x0000220000000800 */
[----:B------:R-:W-:Y:S06]  /*7230*/  BAR.SYNC.DEFER_BLOCKING 0x0 ;  /* 0x0000000000007b1d */ /* 0x000fec0000010000 */
[----:B------:R-:W-:Y:S05]  /*7240*/  @P2 EXIT ;  /* 0x000000000000294d */ /* 0x000fea0003800000 */
[----:B------:R-:W2:Y:S01]  /*7250*/  S2UR UR5, SR_CTAID.Y ;  /* 0x00000000000579c3 */ /* 0x000ea20000002600 */
[----:B------:R-:W-:Y:S01]  /*7260*/  ULDC UR6, c[0x0][0x14] ;  /* 0x0000050000067ab9 */ /* 0x000fe20000000800 */
[----:B------:R-:W-:Y:S01]  /*7270*/  ULDC UR4, c[0x0][0xc] ;  /* 0x0000030000047ab9 */ /* 0x000fe20000000800 */
[----:B01----:R-:W-:Y:S01]  /*7280*/  @!P1 FADD.FTZ R15, R4, R15 ;  /* 0x0000000f040f9221 */ /* 0x003fe20000010000 */
[----:B----4-:R-:W-:Y:S01]  /*7290*/  @!P1 FADD.FTZ R12, R5, R12 ;  /* 0x0000000c050c9221 */ /* 0x010fe20000010000 */
[C---:B------:R-:W-:Y:S02]  /*72a0*/  VIADD R4, R0.reuse, 0x20 ;  /* 0x0000002000047836 */ /* 0x040fe40000000000 */
[----:B---3--:R-:W-:Y:S01]  /*72b0*/  @!P1 FADD.FTZ R14, R3, R14 ;  /* 0x0000000e030e9221 */ /* 0x008fe20000010000 */
[----:B------:R-:W-:Y:S01]  /*72c0*/  VIADD R5, R0, 0x40 ;  /* 0x0000004000057836 */ /* 0x000fe20000000000 */
[----:B------:R-:W0:Y:S01]  /*72d0*/  S2UR UR7, SR_CTAID.X ;  /* 0x00000000000779c3 */ /* 0x000e220000002500 */
[----:B------:R-:W-:-:S02]  /*72e0*/  @!P1 FADD.FTZ R13, R6, R13 ;  /* 0x0000000d060d9221 */ /* 0x000fc40000010000 */
[----:B------:R-:W-:-:S03]  /*72f0*/  F2FP.BF16.F32.PACK_AB R14, R14, R15 ;  /* 0x0000000f0e0e723e */ /* 0x000fc600000010ff */
[----:B------:R-:W-:Y:S02]  /*7300*/  F2FP.BF16.F32.PACK_AB R12, R13, R12 ;  /* 0x0000000c0d0c723e */ /* 0x000fe400000010ff */
        /* <DEDUP_REMOVED lines=12> */
[----:B------:R-:W-:Y:S01]  /*73d0*/  IADD3 R7, P0, R0, UR4, RZ ;  /* 0x0000000400077c10 */ /* 0x000fe2000ff1e0ff */
[----:B------:R-:W-:-:S03]  /*73e0*/  ULDC.64 UR8, c[0x0][0x220] ;  /* 0x0000880000087ab9 */ /* 0x000fc60000000a00 */
[C---:B------:R-:W-:Y:S01]  /*73f0*/  LEA.HI.X.SX32 R8, R0.reuse, UR7, 0x1, P0 ;  /* 0x0000000700087c11 */ /* 0x040fe200080f0eff */
[----:B------:R-:W-:Y:S01]  /*7400*/  VIADD R0, R0, 0x60 ;  /* 0x0000006000007836 */ /* 0x000fe20000000000 */
[----:B------:R-:W-:-:S04]  /*7410*/  LEA R2, P0, R7, UR8, 0x1 ;  /* 0x0000000807027c11 */ /* 0x000fc8000f8008ff */
[----:B------:R-:W-:Y:S02]  /*7420*/  LEA.HI.X R3, R7, UR9, R8, 0x1, P0 ;  /* 0x0000000907037c11 */ /* 0x000fe400080f0c08 */
[----:B------:R-:W-:Y:S02]  /*7430*/  IADD3 R9, P2, R0, UR4, RZ ;  /* 0x0000000400097c10 */ /* 0x000fe4000ff5e0ff */
[----:B------:R-:W-:Y:S01]  /*7440*/  IADD3 R11, P0, R4, UR4, RZ ;  /* 0x00000004040b7c10 */ /* 0x000fe2000ff1e0ff */
[----:B------:R0:W-:Y:S01]  /*7450*/  STG.E.U16 desc[UR10][R2.64], R14 ;  /* 0x0000000e02007986 */ /* 0x0001e2000c10150a */
[----:B------:R-:W-:Y:S02]  /*7460*/  IADD3 R7, P1, R5, UR4, RZ ;  /* 0x0000000405077c10 */ /* 0x000fe4000ff3e0ff */
[----:B------:R-:W-:Y:S02]  /*7470*/  LEA.HI.X.SX32 R0, R0, UR7, 0x1, P2 ;  /* 0x0000000700007c11 */ /* 0x000fe400090f0eff */
[----:B------:R-:W-:-:S02]  /*7480*/  LEA.HI.X.SX32 R16, R4, UR7, 0x1, P0 ;  /* 0x0000000704107c11 */ /* 0x000fc400080f0eff */
[----:B------:R-:W-:Y:S02]  /*7490*/  LEA R8, P2, R9, UR8, 0x1 ;  /* 0x0000000809087c11 */ /* 0x000fe4000f8408ff */
[----:B------:R-:W-:Y:S02]  /*74a0*/  LEA.HI.X.SX32 R10, R5, UR7, 0x1, P1 ;  /* 0x00000007050a7c11 */ /* 0x000fe400088f0eff */
[----:B------:R-:W-:Y:S02]  /*74b0*/  LEA R4, P0, R11, UR8, 0x1 ;  /* 0x000000080b047c11 */ /* 0x000fe4000f8008ff */
[----:B------:R-:W-:Y:S02]  /*74c0*/  LEA R6, P1, R7, UR8, 0x1 ;  /* 0x0000000807067c11 */ /* 0x000fe4000f8208ff */
[----:B------:R-:W-:Y:S02]  /*74d0*/  LEA.HI.X R9, R9, UR9, R0, 0x1, P2 ;  /* 0x0000000909097c11 */ /* 0x000fe400090f0c00 */
[----:B------:R-:W-:-:S02]  /*74e0*/  LEA.HI.X R5, R11, UR9, R16, 0x1, P0 ;  /* 0x000000090b057c11 */ /* 0x000fc400080f0c10 */
[----:B------:R-:W-:Y:S02]  /*74f0*/  PRMT R0, R14, 0x7632, R0 ;  /* 0x000076320e007816 */ /* 0x000fe40000000000 */
[----:B------:R-:W-:Y:S02]  /*7500*/  LEA.HI.X R7, R7, UR9, R10, 0x1, P1 ;  /* 0x0000000907077c11 */ /* 0x000fe400088f0c0a */
[----:B0-----:R-:W-:Y:S01]  /*7510*/  PRMT R3, R12, 0x7632, R3 ;  /* 0x000076320c037816 */ /* 0x001fe20000000003 */
[----:B------:R-:W-:Y:S04]  /*7520*/  STG.E.U16 desc[UR10][R4.64], R0 ;  /* 0x0000000004007986 */ /* 0x000fe8000c10150a */
[----:B------:R-:W-:Y:S04]  /*7530*/  STG.E.U16 desc[UR10][R6.64], R12 ;  /* 0x0000000c06007986 */ /* 0x000fe8000c10150a */
[----:B------:R-:W-:Y:S01]  /*7540*/  STG.E.U16 desc[UR10][R8.64], R3 ;  /* 0x0000000308007986 */ /* 0x000fe2000c10150a */
[----:B------:R-:W-:Y:S05]  /*7550*/  EXIT ;  /* 0x000000000000794d */ /* 0x000fea0003800000 */
.L_x_20869:
[----:B------:R-:W-:Y:S01]  /*7560*/  BSSY B1, `(.L_x_20912) ;  /* 0x0000007000017945 */ /* 0x000fe20003800000 */
[----:B------:R-:W-:Y:S02]  /*7570*/  IMAD.MOV.U32 R28, RZ, RZ, 0x2 ;  /* 0x00000002ff1c7424 */ /* 0x000fe400078e00ff */
[----:B------:R-:W-:Y:S02]  /*7580*/  IMAD.MOV.U32 R29, RZ, RZ, 0x1f ;  /* 0x0000001fff1d7424 */ /* 0x000fe400078e00ff */
[----:B------:R-:W-:-:S07]  /*7590*/  IMAD.MOV.U32 R26, RZ, RZ, -0x1 ;  /* 0xffffffffff1a7424 */ /* 0x000fce00078e00ff */
[----:B------:R-:W-:Y:S05]  /*75a0*/  WARPSYNC.COLLECTIVE R26, `(.L_x_20913) ;  /* 0x000000001a087348 */ /* 0x000fea0003c00000 */
[----:B------:R0:W1:Y:S02]  /*75b0*/  SHFL.BFLY P0, R27, R25, R28, R29 ;  /* 0x0c00001c191b7389 */ /* 0x000064000000001d */
[----:B01----:R-:W-:Y:S01]  /*75c0*/  ENDCOLLECTIVE ;  /* 0x000000000000791b */ /* 0x003fe20003800000 */
.L_x_20913:
[----:B------:R-:W-:Y:S05]  /*75d0*/  BSYNC B1 ;  /* 0x0000000000017941 */ /* 0x000fea0003800000 */
.L_x_20912:
[----:B------:R-:W-:Y:S02]  /*75e0*/  IMAD.MOV.U32 R24, RZ, RZ, R27 ;  /* 0x000000ffff187224 */ /* 0x000fe400078e001b */
[----:B------:R-:W-:Y:S02]  /*75f0*/  IMAD.MOV.U32 R28, RZ, RZ, 0x1 ;  /* 0x00000001ff1c7424 */ /* 0x000fe400078e00ff */
[----:B------:R-:W-:Y:S01]  /*7600*/  FADD.FTZ R24, R25, R24 ;  /* 0x0000001819187221 */ /* 0x000fe20000010000 */
[----:B------:R-:W-:Y:S02]  /*7610*/  IMAD.MOV.U32 R29, RZ, RZ, 0x1f ;  /* 0x0000001fff1d7424 */ /* 0x000fe400078e00ff */
[----:B------:R-:W-:Y:S02]  /*7620*/  IMAD.MOV.U32 R26, RZ, RZ, -0x1 ;  /* 0xffffffffff1a7424 */ /* 0x000fe400078e00ff */
[----:B------:R-:W-:-:S07]  /*7630*/  MOV R25, R24 ;  /* 0x0000001800197202 */ /* 0x000fce0000000f00 */
[----:B------:R-:W-:Y:S05]  /*7640*/  WARPSYNC.COLLECTIVE R26, `(.L_x_20914) ;  /* 0x000000001a087348 */ /* 0x000fea0003c00000 */
[----:B------:R0:W1:Y:S02]  /*7650*/  SHFL.BFLY P0, R27, R25, R28, R29 ;  /* 0x0c00001c191b7389 */ /* 0x000064000000001d */
[----:B01----:R-:W-:Y:S01]  /*7660*/  ENDCOLLECTIVE ;  /* 0x000000000000791b */ /* 0x003fe20003800000 */
.L_x_20914:
[----:B------:R-:W-:Y:S05]  /*7670*/  BRA `(.L_x_20915) ;  /* 0xffffffb000707947 */ /* 0x000fea000383ffff */
.L_x_20873:
[----:B------:R-:W-:Y:S01]  /*7680*/  BSSY B1, `(.L_x_20916) ;  /* 0x0000007000017945 */ /* 0x000fe20003800000 */
[----:B------:R-:W-:Y:S02]  /*7690*/  IMAD.MOV.U32 R28, RZ, RZ, 0x2 ;  /* 0x00000002ff1c7424 */ /* 0x000fe400078e00ff */
[----:B------:R-:W-:Y:S02]  /*76a0*/  IMAD.MOV.U32 R29, RZ, RZ, 0x1f ;  /* 0x0000001fff1d7424 */ /* 0x000fe400078e00ff */
[----:B------:R-:W-:-:S07]  /*76b0*/  IMAD.MOV.U32 R26, RZ, RZ, -0x1 ;  /* 0xffffffffff1a7424 */ /* 0x000fce00078e00ff */
[----:B------:R-:W-:Y:S05]  /*76c0*/  WARPSYNC.COLLECTIVE R26, `(.L_x_20917) ;  /* 0x000000001a087348 */ /* 0x000fea0003c00000 */
[----:B------:R0:W1:Y:S02]  /*76d0*/  SHFL.BFLY P0, R27, R25, R28, R29 ;  /* 0x0c00001c191b7389 */ /* 0x000064000000001d */
[----:B01----:R-:W-:Y:S01]  /*76e0*/  ENDCOLLECTIVE ;  /* 0x000000000000791b */ /* 0x003fe20003800000 */
.L_x_20917:
[----:B------:R-:W-:Y:S05]  /*76f0*/  BSYNC B1 ;  /* 0x0000000000017941 */ /* 0x000fea0003800000 */
.L_x_20916:
        /* <DEDUP_REMOVED lines=9> */
.L_x_20918:
[----:B------:R-:W-:Y:S05]  /*7790*/  BRA `(.L_x_20919) ;  /* 0xffffffc000cc7947 */ /* 0x000fea000383ffff */
.L_x_20877:
        /* <DEDUP_REMOVED lines=8> */
.L_x_20921:
[----:B------:R-:W-:Y:S05]  /*7820*/  BSYNC B0 ;  /* 0x0000000000007941 */ /* 0x000fea0003800000 */
.L_x_20920:
        /* <DEDUP_REMOVED lines=9> */
.L_x_20922:
[----:B------:R-:W-:Y:S02]  /*78c0*/  IMAD.MOV.U32 R28, RZ, RZ, 0x4 ;  /* 0x00000004ff1c7424 */ /* 0x000fe400078e00ff */
[----:B------:R-:W-:-:S05]  /*78d0*/  IMAD.MOV.U32 R3, RZ, RZ, R27 ;  /* 0x000000ffff037224 */ /* 0x000fca00078e001b */
[----:B------:R-:W-:-:S05]  /*78e0*/  FMNMX.FTZ R4, R2, R3, !PT ;  /* 0x0000000302047209 */ /* 0x000fca0007810000 */
[----:B------:R-:W-:-:S07]  /*78f0*/  IMAD.MOV.U32 R25, RZ, RZ, R4 ;  /* 0x000000ffff197224 */ /* 0x000fce00078e0004 */
[----:B------:R-:W-:Y:S05]  /*7900*/  WARPSYNC.COLLECTIVE R26, `(.L_x_20923) ;  /* 0x000000001a087348 */ /* 0x000fea0003c00000 */
[----:B------:R0:W1:Y:S02]  /*7910*/  SHFL.BFLY P0, R27, R25, R28, R29 ;  /* 0x0c00001c191b7389 */ /* 0x000064000000001d */
[----:B01----:R-:W-:Y:S01]  /*7920*/  ENDCOLLECTIVE ;  /* 0x000000000000791b */ /* 0x003fe20003800000 */
.L_x_20923:
[----:B------:R-:W-:Y:S01]  /*7930*/  IMAD.MOV.U32 R3, RZ, RZ, R27 ;  /* 0x000000ffff037224 */ /* 0x000fe200078e001b */
[----:B------:R-:W-:Y:S06]  /*7940*/  BRA `(.L_x_20924) ;  /* 0xffffffc000e47947 */ /* 0x000fec000383ffff */
.L_x_20925:
        /* <DEDUP_REMOVED lines=11> */
.L_x_29931:


//--------------------- .text._ZN4vllm25paged_attention_v2_kernelI13__nv_bfloat16S1_Li120ELi8ELi128ELNS_18Fp8KVCacheDataTypeE0ELb0ELi512EEEvPfS3_PT_PKS4_PKT0_SA_ifPKiSC_iPKfiiiSE_SE_iiiii --------------------------
	.section	.text._ZN4vllm25paged_attention_v2_kernelI13__nv_bfloat16S1_Li120ELi8ELi128ELNS_18Fp8KVCacheDataTypeE0ELb0ELi512EEEvPfS3_PT_PKS4_PKT0_SA_ifPKiSC_iPKfiiiSE_SE_iiiii,"ax",@progbits
	.align	128
        .global         _ZN4vllm25paged_attention_v2_kernelI13__nv_bfloat16S1_Li120ELi8ELi128ELNS_18Fp8KVCacheDataTypeE0ELb0ELi512EEEvPfS3_PT_PKS4_PKT0_SA_ifPKiSC_iPKfiiiSE_SE_iiiii
        .type           _ZN4vllm25paged_attention_v2_kernelI13__nv_bfloat16S1_Li120ELi8ELi128ELNS_18Fp8KVCacheDataTypeE0ELb0ELi512EEEvPfS3_PT_PKS4_PKT0_SA_ifPKiSC_iPKfiiiSE_SE_iiiii,@function
        .size           _ZN4vllm25paged_attention_v2_kernelI13__nv_bfloat16S1_Li120ELi8ELi128ELNS_18Fp8KVCacheDataTypeE0ELb0ELi512EEEvPfS3_PT_PKS4_PKT0_SA_ifPKiSC_iPKfiiiSE_SE_iiiii,(.L_x_29932 - _ZN4vllm25paged_attention_v2_kernelI13__nv_bfloat16S1_Li120ELi8ELi128ELNS_18Fp8KVCacheDataTypeE0ELb0ELi512EEEvPfS3_PT_PKS4_PKT0_SA_ifPKiSC_iPKfiiiSE_SE_iiiii)
        .other          _ZN4vllm25paged_attention_v2_kernelI13__nv_bfloat16S1_Li120ELi8ELi128ELNS_18Fp8KVCacheDataTypeE0ELb0ELi512EEEvPfS3_PT_PKS4_PKT0_SA_ifPKiSC_iPKfiiiSE_SE_iiiii,@"STO_CUDA_ENTRY STV_DEFAULT"
_ZN4vllm25paged_attention_v2_kernelI13__nv_bfloat16S1_Li120ELi8ELi128ELNS_18Fp8KVCacheDataTypeE0ELb0ELi512EEEvPfS3_PT_PKS4_PKT0_SA_ifPKiSC_iPKfiiiSE_SE_iiiii:
.text._ZN4vllm25paged_attention_v2_kernelI13__nv_bfloat16S1_Li120ELi8ELi128ELNS_18Fp8KVCacheDataTypeE0ELb0ELi512EEEvPfS3_PT_PKS4_PKT0_SA_ifPKiSC_iPKfiiiSE_SE_iiiii:
        /* <DEDUP_REMOVED lines=33> */
[----:B------:R-:W-:Y:S01]  /*0210*/  USHF.L.U32 UR8, UR9, 0x6, URZ ;  /* 0x0000000609087899 */ /* 0x000fe2000800063f */
[----:B------:R-:W-:Y:S01]  /*0220*/  IMAD R13, R8, R9, RZ ;  /* 0x00000009080d7224 */ /* 0x000fe200078e02ff */
[----:B------:R-:W-:-:S03]  /*0230*/  USHF.R.S32.HI UR6, URZ, 0x1f, UR5 ;  /* 0x0000001f3f067899 */ /* 0x000fc60008011405 */
[----:B------:R-:W-:Y:S01]  /*0240*/  IMAD.HI.U32 R5, R5, R13, R4 ;  /* 0x0000000d05057227 */ /* 0x000fe200078e0004 */
[----:B0-----:R-:W-:Y:S01]  /*0250*/  IABS R2, R6 ;  /* 0x0000000600027213 */ /* 0x001fe20000000000 */
[----:B------:R-:W-:-:S04]  /*0260*/  ULEA.HI UR6, UR6, UR5, URZ, 0x3 ;  /* 0x0000000506067291 */ /* 0x000fc8000f8f183f */
[----:B------:R-:W-:Y:S01]  /*0270*/  IMAD.HI.U32 R5, R5, R2, RZ ;  /* 0x0000000205057227 */ /* 0x000fe200078e00ff */
[----:B------:R-:W-:-:S03]  /*0280*/  USHF.R.S32.HI UR6, URZ, 0x3, UR6 ;  /* 0x000000033f067899 */ /* 0x000fc60008011406 */
        /* <DEDUP_REMOVED lines=24> */
[----:B------:R-:W-:Y:S02]  /*0410*/  IMAD.MOV R5, RZ, RZ, -R6 ;  /* 0x000000ffff057224 */ /* 0x000fe400078e0a06 */
[----:B------:R-:W-:-:S04]  /*0420*/  IMAD.HI.U32 R2, R3, R0, RZ ;  /* 0x0000000003027227 */ /* 0x000fc800078e00ff */
[----:B------:R-:W-:Y:S02]  /*0430*/  IMAD R3, R2, R5, R0 ;  /* 0x0000000502037224 */ /* 0x000fe400078e0200 */
[----:B------:R-:W0:Y:S01]  /*0440*/  S2R R0, SR_TID.X ;  /* 0x0000000000007919 */ /* 0x000e220000002100 */
[----:B------:R-:W-:Y:S02]  /*0450*/  IMAD.U32 R6, RZ, RZ, UR8 ;  /* 0x00000008ff067e24 */ /* 0x000fe4000f8e00ff */
[----:B------:R-:W-:Y:S01]  /*0460*/  ISETP.GT.U32.AND P1, PT, R4, R3, PT ;  /* 0x000000030400720c */ /* 0x000fe20003f24070 */
[----:B------:R-:W-:-:S05]  /*0470*/  IMAD.U32 R5, RZ, RZ, UR6 ;  /* 0x00000006ff057e24 */ /* 0x000fca000f8e00ff */
[----:B------:R-:W-:-:S04]  /*0480*/  VIADDMNMX R5, R6, 0x40, R5, PT ;  /* 0x0000004006057846 */ /* 0x000fc80003800105 */
[----:B------:R-:W-:-:S03]  /*0490*/  R2UR UR15, R5 ;  /* 0x00000000050f72ca */ /* 0x000fc600000e0000 */
[----:B------:R-:W-:Y:S02]  /*04a0*/  @!P1 IMAD.IADD R3, R3, 0x1, -R4 ;  /* 0x0000000103039824 */ /* 0x000fe400078e0a04 */
[----:B------:R-:W-:Y:S01]  /*04b0*/  @!P1 VIADD R2, R2, 0x1 ;  /* 0x0000000102029836 */ /* 0x000fe20000000000 */
[----:B------:R-:W-:Y:S02]  /*04c0*/  ISETP.NE.AND P1, PT, R8, RZ, PT ;  /* 0x000000ff0800720c */ /* 0x000fe40003f25270 */
[----:B------:R-:W-:Y:S02]  /*04d0*/  ISETP.GE.U32.AND P0, PT, R3, R4, PT ;  /* 0x000000040300720c */ /* 0x000fe40003f06070 */
[----:B------:R-:W-:-:S03]  /*04e0*/  LOP3.LUT R3, R7, R8, RZ, 0x3c, !PT ;  /* 0x0000000807037212 */ /* 0x000fc600078e3cff */
[----:B------:R-:W-:Y:S01]  /*04f0*/  UIADD3 UR5, -UR8, UR15, URZ ;  /* 0x0000000f08057290 */ /* 0x000fe2000fffe13f */
[----:B------:R-:W-:-:S03]  /*0500*/  ISETP.GE.AND P2, PT, R3, RZ, PT ;  /* 0x000000ff0300720c */ /* 0x000fc60003f46270 */
[----:B------:R-:W-:Y:S01]  /*0510*/  ULEA UR5, UR5, UR4, 0x3 ;  /* 0x0000000405057291 */ /* 0x000fe2000f8e183f */
[----:B0-----:R-:W-:-:S03]  /*0520*/  SHF.R.S32.HI R3, RZ, 0x1f, R0 ;  /* 0x0000001fff037819 */ /* 0x001fc60000011400 */
[----:B------:R-:W-:Y:S01]  /*0530*/  @P0 VIADD R2, R2, 0x1 ;  /* 0x0000000102020836 */ /* 0x000fe20000000000 */
[----:B------:R-:W-:Y:S01]  /*0540*/  ISETP.GT.AND P0, PT, R0, 0x3b, PT ;  /* 0x0000003b0000780c */ /* 0x000fe20003f04270 */
[----:B------:R-:W-:Y:S01]  /*0550*/  UISETP.LT.AND UP0, UPT, UR14, UR5, UPT ;  /* 0x000000050e00728c */ /* 0x000fe2000bf01270 */
[CC--:B------:R-:W-:Y:S02]  /*0560*/  LEA.HI R6, R3.reuse, R0.reuse, RZ, 0x2 ;  /* 0x0000000003067211 */ /* 0x0c0fe400078f10ff */
[----:B------:R-:W-:Y:S01]  /*0570*/  LEA.HI R34, R3, R0, RZ, 0x5 ;  /* 0x0000000003227211 */ /* 0x000fe200078f28ff */
[----:B------:R-:W-:Y:S01]  /*0580*/  USEL UR5, UR14, UR5, UP0 ;  /* 0x000000050e057287 */ /* 0x000fe20008000000 */
[----:B------:R-:W-:Y:S02]  /*0590*/  LOP3.LUT R5, R6, 0xfffffffc, RZ, 0xc0, !PT ;  /* 0xfffffffc06057812 */ /* 0x000fe400078ec0ff */
[----:B------:R-:W-:Y:S01]  /*05a0*/  @!P2 IADD3 R2, RZ, -R2, RZ ;  /* 0x80000002ff02a210 */ /* 0x000fe20007ffe0ff */
[----:B------:R-:W-:Y:S01]  /*05b0*/  UIADD3 UR5, -UR4, UR5, URZ ;  /* 0x0000000504057290 */ /* 0x000fe2000fffe13f */
[----:B------:R-:W-:Y:S01]  /*05c0*/  @!P1 LOP3.LUT R2, RZ, R8, RZ, 0x33, !PT ;  /* 0x00000008ff029212 */ /* 0x000fe200078e33ff */
[----:B------:R-:W-:Y:S01]  /*05d0*/  IMAD.IADD R3, R0, 0x1, -R5 ;  /* 0x0000000100037824 */ /* 0x000fe200078e0a05 */
[----:B------:R-:W-:Y:S01]  /*05e0*/  SHF.R.S32.HI R6, RZ, 0x2, R6 ;  /* 0x00000002ff067819 */ /* 0x000fe20000011406 */
[----:B------:R-:W-:Y:S08]  /*05f0*/  @P0 BRA `(.L_x_20927) ;  /* 0x0000000400240947 */ /* 0x000ff00003800000 */
[C---:B------:R-:W-:Y:S01]  /*0600*/  VIMNMX R5, R6.reuse, -0x11, !PT ;  /* 0xffffffef06057848 */ /* 0x040fe20007fe0100 */
[----:B------:R-:W-:Y:S01]  /*0610*/  ULDC UR4, c[0x0][0x268] ;  /* 0x00009a0000047ab9 */ /* 0x000fe20000000800 */
[----:B------:R-:W-:Y:S01]  /*0620*/  IMAD R8, R7, 0x78, RZ ;  /* 0x0000007807087824 */ /* 0x000fe200078e02ff */
        /* <DEDUP_REMOVED lines=11> */
[----:B------:R-:W0:Y:S01]  /*06e0*/  S2R R10, SR_CgaCtaId ;  /* 0x00000000000a7919 */ /* 0x000e220000008800 */
[----:B------:R-:W-:Y:S01]  /*06f0*/  IMAD R9, R6, 0x4, R3 ;  /* 0x0000000406097824 */ /* 0x000fe200078e0203 */
[----:B------:R-:W-:Y:S01]  /*0700*/  MOV R5, 0x400 ;  /* 0x0000040000057802 */ /* 0x000fe20000000f00 */
[----:B------:R-:W-:Y:S02]  /*0710*/  ULDC.64 UR12, c[0x0][0x228] ;  /* 0x00008a00000c7ab9 */ /* 0x000fe40000000a00 */
[----:B------:R-:W-:-:S05]  /*0720*/  IMAD.SHL.U32 R9, R9, 0x2, RZ ;  /* 0x0000000209097824 */ /* 0x000fca00078e00ff */
[----:B------:R-:W-:Y:S02]  /*0730*/  SHF.R.S32.HI R11, RZ, 0x1f, R9 ;  /* 0x0000001fff0b7819 */ /* 0x000fe40000011409 */
[----:B------:R-:W-:Y:S01]  /*0740*/  IADD3 R15, P0, P2, R9, R7, R8 ;  /* 0x00000007090f7210 */ /* 0x000fe20007a1e008 */
[----:B------:R-:W-:-:S03]  /*0750*/  IMAD.MOV.U32 R9, RZ, RZ, R4 ;  /* 0x000000ffff097224 */ /* 0x000fc600078e0004 */
[----:B------:R-:W-:Y:S02]  /*0760*/  IADD3.X R16, R11, R12, R13, P0, P2 ;  /* 0x0000000c0b107210 */ /* 0x000fe400007e440d */
[----:B------:R-:W-:-:S04]  /*0770*/  LEA R14, P0, R15, UR12, 0x1 ;  /* 0x0000000c0f0e7c11 */ /* 0x000fc8000f8008ff */
[----:B------:R-:W-:Y:S02]  /*0780*/  LEA.HI.X R15, R15, UR13, R16, 0x1, P0 ;  /* 0x0000000d0f0f7c11 */ /* 0x000fe400080f0c10 */
[----:B0-----:R-:W-:-:S05]  /*0790*/  LEA R10, R10, R5, 0x18 ;  /* 0x000000050a0a7211 */ /* 0x001fca00078ec0ff */
[----:B------:R-:W-:Y:S02]  /*07a0*/  IMAD R5, R3, 0x3c, R10 ;  /* 0x0000003c03057824 */ /* 0x000fe400078e020a */
[----:B------:R-:W-:Y:S02]  /*07b0*/  IMAD.MOV.U32 R10, RZ, RZ, R6 ;  /* 0x000000ffff0a7224 */ /* 0x000fe400078e0006 */
[----:B------:R-:W-:-:S07]  /*07c0*/  IMAD R11, R6, 0x4, R5 ;  /* 0x00000004060b7824 */ /* 0x000fce00078e0205 */
.L_x_20930:
        /* <DEDUP_REMOVED lines=11> */
.L_x_20929:
[----:B------:R-:W-:Y:S05]  /*0880*/  BSYNC B1 ;  /* 0x0000000000017941 */ /* 0x000fea0003800000 */
.L_x_20928:
        /* <DEDUP_REMOVED lines=8> */
[C---:B------:R-:W-:Y:S01]  /*0910*/  VIADD R7, R10.reuse, 0xffffff80 ;  /* 0xffffff800a077836 */ /* 0x040fe20000000000 */
[----:B0-----:R-:W-:Y:S01]  /*0920*/  LEA R4, R5, R4, 0x18 ;  /* 0x0000000405047211 */ /* 0x001fe200078ec0ff */
[----:B------:R-:W-:-:S04]  /*0930*/  IMAD R5, R10, 0x4, R3 ;  /* 0x000000040a057824 */ /* 0x000fc800078e0203 */
[----:B------:R-:W-:Y:S02]  /*0940*/  IMAD R9, R3, 0x3c, R4 ;  /* 0x0000003c03097824 */ /* 0x000fe400078e0204 */
[----:B------:R-:W-:Y:S02]  /*0950*/  IMAD.SHL.U32 R19, R5, 0x2, RZ ;  /* 0x0000000205137824 */ /* 0x000fe400078e00ff */
[----:B------:R-:W-:-:S04]  /*0960*/  IMAD R4, R10, 0x4, R9 ;  /* 0x000000040a047824 */ /* 0x000fc800078e0209 */
[----:B------:R-:W-:-:S07]  /*0970*/  VIADD R8, R4, 0x100 ;  /* 0x0000010004087836 */ /* 0x000fce0000000000 */
.L_x_20931:
[----:B------:R-:W-:Y:S01]  /*0980*/  MOV R4, R12 ;  /* 0x0000000c00047202 */ /* 0x000fe20000000f00 */
[----:B------:R-:W-:-:S04]  /*0990*/  IMAD.MOV.U32 R5, RZ, RZ, R17 ;  /* 0x000000ffff057224 */ /* 0x000fc800078e0011 */
        /* <DEDUP_REMOVED lines=15> */
.L_x_20927:
[----:B------:R-:W-:Y:S05]  /*0a90*/  BSYNC B0 ;  /* 0x0000000000007941 */ /* 0x000fea0003800000 */
.L_x_20926:
[----:B------:R-:W-:Y:S01]  /*0aa0*/  LEA.HI.SX32 R19, R34, UR8, 0x1b ;  /* 0x0000000822137c11 */ /* 0x000fe2000f8fdaff */
[----:B------:R-:W-:Y:S01]  /*0ab0*/  ULDC UR4, c[0x0][0x258] ;  /* 0x0000960000047ab9 */ /* 0x000fe20000000800 */
[----:B------:R-:W-:Y:S01]  /*0ac0*/  ULDC UR18, c[0x0][0x26c] ;  /* 0x00009b0000127ab9 */ /* 0x000fe20000000800 */
[----:B------:R-:W-:Y:S01]  /*0ad0*/  UIMAD UR4, UR7, UR4, URZ ;  /* 0x00000004070472a4 */ /* 0x000fe2000f8e023f */
[----:B------:R-:W-:Y:S01]  /*0ae0*/  ISETP.GE.AND P1, PT, R19, UR15, PT ;  /* 0x0000000f13007c0c */ /* 0x000fe2000bf26270 */
[----:B------:R-:W-:Y:S01]  /*0af0*/  ULDC UR19, c[0x0][0x26c] ;  /* 0x00009b0000137ab9 */ /* 0x000fe20000000800 */
[----:B------:R-:W-:Y:S01]  /*0b00*/  ULDC UR8, c[0x0][0x244] ;  /* 0x0000910000087ab9 */ /* 0x000fe20000000800 */
[----:B------:R-:W-:Y:S01]  /*0b10*/  ULDC UR22, c[0x0][0x244] ;  /* 0x0000910000167ab9 */ /* 0x000fe20000000800 */
[----:B------:R-:W-:Y:S01]  /*0b20*/  ULDC.64 UR16, c[0x0][0x230] ;  /* 0x00008c0000107ab9 */ /* 0x000fe20000000a00 */
[----:B------:R-:W-:Y:S01]  /*0b30*/  ULDC.64 UR20, c[0x0][0x230] ;  /* 0x00008c0000147ab9 */ /* 0x000fe20000000a00 */
[----:B------:R-:W-:Y:S01]  /*0b40*/  BSSY B0, `(.L_x_20932) ;  /* 0x00002f7000007945 */ /* 0x000fe20003800000 */
[----:B------:R-:W-:Y:S01]  /*0b50*/  IMAD.MOV.U32 R4, RZ, RZ, -0x800001 ;  /* 0xff7fffffff047424 */ /* 0x000fe200078e00ff */
[----:B------:R-:W-:Y:S06]  /*0b60*/  BAR.SYNC.DEFER_BLOCKING 0x0 ;  /* 0x0000000000007b1d */ /* 0x000fec0000010000 */
[----:B------:R-:W-:Y:S05]  /*0b70*/  @P1 BRA `(.L_x_20933) ;  /* 0x0000002c00cc1947 */ /* 0x000fea0003800000 */
[C---:B------:R-:W-:Y:S01]  /*0b80*/  VIADD R4, R3.reuse, 0x4 ;  /* 0x0000000403047836 */ /* 0x040fe20000000000 */
[----:B------:R-:W-:Y:S01]  /*0b90*/  SHF.R.S32.HI R5, RZ, 0x1f, R6 ;  /* 0x0000001fff057819 */ /* 0x000fe20000011406 */
[----:B------:R-:W-:Y:S01]  /*0ba0*/  VIADD R8, R3, 0x8 ;  /* 0x0000000803087836 */ /* 0x000fe20000000000 */
[----:B------:R-:W0:Y:S01]  /*0bb0*/  S2R R35, SR_CgaCtaId ;  /* 0x0000000000237919 */ /* 0x000e220000008800 */
[----:B------:R-:W-:Y:S01]  /*0bc0*/  IMAD.SHL.U32 R7, R4, 0x2, RZ ;  /* 0x0000000204077824 */ /* 0x000fe200078e00ff */
[----:B------:R-:W-:Y:S01]  /*0bd0*/  LEA.HI R5, R5, R6, RZ, 0x3 ;  /* 0x0000000605057211 */ /* 0x000fe200078f18ff */
[C---:B------:R-:W-:Y:S01]  /*0be0*/  VIADD R10, R3.reuse, 0xc ;  /* 0x0000000c030a7836 */ /* 0x040fe20000000000 */
[----:B------:R-:W-:Y:S01]  /*0bf0*/  IADD3 R20, R3, 0x38, RZ ;  /* 0x0000003803147810 */ /* 0x000fe20007ffe0ff */
[----:B------:R-:W-:Y:S01]  /*0c00*/  IMAD.SHL.U32 R9, R8, 0x2, RZ ;  /* 0x0000000208097824 */ /* 0x000fe200078e00ff */
[----:B------:R-:W-:Y:S01]  /*0c10*/  SHF.R.S32.HI R4, RZ, 0x1f, R7 ;  /* 0x0000001fff047819 */ /* 0x000fe20000011407 */
[----:B------:R-:W-:Y:S01]  /*0c20*/  IMAD.SHL.U32 R11, R10, 0x2, RZ ;  /* 0x000000020a0b7824 */ /* 0x000fe200078e00ff */
[----:B------:R-:W-:Y:S01]  /*0c30*/  LOP3.LUT R5, R5, 0xfffffff8, RZ, 0xc0, !PT ;  /* 0xfffffff805057812 */ /* 0x000fe200078ec0ff */
[C---:B------:R-:W-:Y:S01]  /*0c40*/  VIADD R13, R3.reuse, 0x1c ;  /* 0x0000001c030d7836 */ /* 0x040fe20000000000 */
[----:B------:R-:W-:Y:S01]  /*0c50*/  SHF.R.S32.HI R8, RZ, 0x1f, R9 ;  /* 0x0000001fff087819 */ /* 0x000fe20000011409 */
[C---:B------:R-:W-:Y:S01]  /*0c60*/  VIADD R16, R3.reuse, 0x20 ;  /* 0x0000002003107836 */ /* 0x040fe20000000000 */
[----:B------:R-:W-:Y:S01]  /*0c70*/  LEA.HI R4, R4, R7, RZ, 0x3 ;  /* 0x0000000704047211 */ /* 0x000fe200078f18ff */
[----:B------:R-:W-:Y:S01]  /*0c80*/  VIADD R17, R3, 0x2c ;  /* 0x0000002c03117836 */ /* 0x000fe20000000000 */
[----:B------:R-:W-:Y:S01]  /*0c90*/  SHF.R.S32.HI R12, RZ, 0x1f, R11 ;  /* 0x0000001fff0c7819 */ /* 0x000fe2000001140b */
[----:B------:R-:W-:Y:S01]  /*0ca0*/  IMAD.SHL.U32 R30, R20, 0x2, RZ ;  /* 0x00000002141e7824 */ /* 0x000fe200078e00ff */
[----:B------:R-:W-:Y:S01]  /*0cb0*/  LEA.HI R10, R8, R9, RZ, 0x3 ;  /* 0x00000009080a7211 */ /* 0x000fe200078f18ff */
[----:B------:R-:W1:Y:S01]  /*0cc0*/  LDC R37, c[0x0][0x26c] ;  /* 0x00009b00ff257b82 */ /* 0x000e620000000800 */
[----:B------:R-:W-:Y:S01]  /*0cd0*/  LOP3.LUT R8, R4, 0xfffffff8, RZ, 0xc0, !PT ;  /* 0xfffffff804087812 */ /* 0x000fe200078ec0ff */
[----:B------:R-:W-:Y:S01]  /*0ce0*/  IMAD.IADD R4, R6, 0x1, -R5 ;  /* 0x0000000106047824 */ /* 0x000fe200078e0a05 */
[----:B------:R-:W-:Y:S01]  /*0cf0*/  LEA.HI R12, R12, R11, RZ, 0x3 ;  /* 0x0000000b0c0c7211 */ /* 0x000fe200078f18ff */
[----:B------:R-:W-:Y:S01]  /*0d00*/  ULDC UR6, c[0x0][0x270] ;  /* 0x00009c0000067ab9 */ /* 0x000fe20000000800 */
[----:B------:R-:W-:Y:S01]  /*0d10*/  LOP3.LUT R6, R10, 0xfffffff8, RZ, 0xc0, !PT ;  /* 0xfffffff80a067812 */ /* 0x000fe200078ec0ff */
[----:B------:R-:W-:Y:S01]  /*0d20*/  IMAD.IADD R5, R7, 0x1, -R8 ;  /* 0x0000000107057824 */ /* 0x000fe200078e0a08 */
[----:B------:R-:W-:Y:S01]  /*0d30*/  LOP3.LUT R12, R12, 0xfffffff8, RZ, 0xc0, !PT ;  /* 0xfffffff80c0c7812 */ /* 0x000fe200078ec0ff */
[C---:B------:R-:W-:Y:S01]  /*0d40*/  VIADD R8, R3.reuse, 0x10 ;  /* 0x0000001003087836 */ /* 0x040fe20000000000 */
[----:B------:R-:W-:Y:S01]  /*0d50*/  SHF.R.S32.HI R14, RZ, 0x1f, R13 ;  /* 0x0000001fff0e7819 */ /* 0x000fe2000001140d */
[----:B------:R-:W-:Y:S01]  /*0d60*/  VIADD R10, R3, 0x14 ;  /* 0x00000014030a7836 */ /* 0x000fe20000000000 */
        /* <DEDUP_REMOVED lines=14> */
[----:B------:R-:W-:Y:S01]  /*0e50*/  SHF.L.U32 R10, R10, 0x1, RZ ;  /* 0x000000010a0a7819 */ /* 0x000fe200000006ff */
[----:B------:R-:W-:Y:S01]  /*0e60*/  IMAD.SHL.U32 R22, R22, 0x10, RZ ;  /* 0x0000001016167824 */ /* 0x000fe200078e00ff */
[----:B------:R-:W-:-:S02]  /*0e70*/  LEA.HI R24, R24, R11, RZ, 0x2 ;  /* 0x0000000b18187211 */ /* 0x000fc400078f10ff */
[----:B------:R-:W-:Y:S02]  /*0e80*/  SHF.R.S32.HI R9, RZ, 0x1f, R8 ;  /* 0x0000001fff097819 */ /* 0x000fe40000011408 */
[----:B------:R-:W-:Y:S01]  /*0e90*/  SHF.R.S32.HI R11, RZ, 0x1f, R10 ;  /* 0x0000001fff0b7819 */ /* 0x000fe2000001140a */
[----:B------:R-:W-:Y:S01]  /*0ea0*/  IMAD.SHL.U32 R24, R24, 0x10, RZ ;  /* 0x0000001018187824 */ /* 0x000fe200078e00ff */
[----:B------:R-:W-:Y:S02]  /*0eb0*/  SHF.R.S32.HI R15, RZ, 0x1f, R14 ;  /* 0x0000001fff0f7819 */ /* 0x000fe4000001140e */
[----:B------:R-:W-:Y:S02]  /*0ec0*/  LEA.HI R9, R9, R8, RZ, 0x3 ;  /* 0x0000000809097211 */ /* 0x000fe400078f18ff */
[----:B------:R-:W-:Y:S02]  /*0ed0*/  LEA.HI R11, R11, R10, RZ, 0x3 ;  /* 0x0000000a0b0b7211 */ /* 0x000fe400078f18ff */
[----:B------:R-:W-:-:S02]  /*0ee0*/  LEA.HI R15, R15, R14, RZ, 0x3 ;  /* 0x0000000e0f0f7211 */ /* 0x000fc400078f18ff */
[----:B------:R-:W-:Y:S02]  /*0ef0*/  SHF.R.S32.HI R13, RZ, 0x1f, R12 ;  /* 0x0000001fff0d7819 */ /* 0x000fe4000001140c */
[----:B------:R-:W-:Y:S02]  /*0f00*/  LOP3.LUT R9, R9, 0xfffffff8, RZ, 0xc0, !PT ;  /* 0xfffffff809097812 */ /* 0x000fe400078ec0ff */
[----:B------:R-:W-:Y:S02]  /*0f10*/  LOP3.LUT R11, R11, 0xfffffff8, RZ, 0xc0, !PT ;  /* 0xfffffff80b0b7812 */ /* 0x000fe400078ec0ff */
[----:B------:R-:W-:Y:S01]  /*0f20*/  LOP3.LUT R15, R15, 0xfffffff8, RZ, 0xc0, !PT ;  /* 0xfffffff80f0f7812 */ /* 0x000fe200078ec0ff */
[----:B------:R-:W-:Y:S01]  /*0f30*/  IMAD.IADD R8, R8, 0x1, -R9 ;  /* 0x0000000108087824 */ /* 0x000fe200078e0a09 */
[----:B------:R-:W-:Y:S01]  /*0f40*/  LEA.HI R13, R13, R12, RZ, 0x3 ;  /* 0x0000000c0d0d7211 */ /* 0x000fe200078f18ff */
[----:B------:R-:W-:Y:S01]  /*0f50*/  IMAD.IADD R9, R10, 0x1, -R11 ;  /* 0x000000010a097824 */ /* 0x000fe200078e0a0b */
[----:B------:R-:W-:Y:S01]  /*0f60*/  LEA.HI R29, R18, R17, RZ, 0x2 ;  /* 0x00000011121d7211 */ /* 0x000fe200078f10ff */
[----:B------:R-:W-:Y:S01]  /*0f70*/  IMAD.IADD R11, R14, 0x1, -R15 ;  /* 0x000000010e0b7824 */ /* 0x000fe200078e0a0f */
[----:B------:R-:W-:Y:S01]  /*0f80*/  LOP3.LUT R13, R13, 0xfffffff8, RZ, 0xc0, !PT ;  /* 0xfffffff80d0d7812 */ /* 0x000fe200078ec0ff */
[C---:B------:R-:W-:Y:S01]  /*0f90*/  VIADD R14, R3.reuse, 0x24 ;  /* 0x00000024030e7836 */ /* 0x040fe20000000000 */
[----:B------:R-:W-:Y:S01]  /*0fa0*/  SHF.R.S32.HI R31, RZ, 0x1f, R20 ;  /* 0x0000001fff1f7819 */ /* 0x000fe20000011414 */
[----:B------:R-:W-:Y:S01]  /*0fb0*/  VIADD R15, R3, 0x28 ;  /* 0x00000028030f7836 */ /* 0x000fe20000000000 */
[----:B------:R-:W-:Y:S01]  /*0fc0*/  MOV R36, 0x400 ;  /* 0x0000040000247802 */ /* 0x000fe20000000f00 */
[----:B------:R-:W-:Y:S01]  /*0fd0*/  IMAD.IADD R10, R12, 0x1, -R13 ;  /* 0x000000010c0a7824 */ /* 0x000fe200078e0a0d */
        /* <DEDUP_REMOVED lines=14> */
[----:B------:R-:W-:Y:S01]  /*10c0*/  SHF.R.S32.HI R17, RZ, 0x1f, R16 ;  /* 0x0000001fff117819 */ /* 0x000fe20000011410 */
[----:B------:R-:W-:Y:S01]  /*10d0*/  IMAD.SHL.U32 R28, R28, 0x10, RZ ;  /* 0x000000101c1c7824 */ /* 0x000fe200078e00ff */
[----:B------:R-:W-:Y:S02]  /*10e0*/  LEA.HI R13, R13, R12, RZ, 0x3 ;  /* 0x0000000c0d0d7211 */ /* 0x000fe400078f18ff */
[----:B------:R-:W-:Y:S02]  /*10f0*/  LEA.HI R15, R15, R14, RZ, 0x3 ;  /* 0x0000000e0f0f7211 */ /* 0x000fe400078f18ff */
[----:B------:R-:W-:Y:S02]  /*1100*/  LEA.HI R17, R17, R16, RZ, 0x3 ;  /* 0x0000001011117211 */ /* 0x000fe400078f18ff */
[----:B------:R-:W-:-:S02]  /*1110*/  SHF.R.S32.HI R21, RZ, 0x1f, R18 ;  /* 0x0000001fff157819 */ /* 0x000fc40000011412 */
        /* <DEDUP_REMOVED lines=11> */
[----:B------:R-:W-:Y:S01]  /*11d0*/  IMAD R20, R2, UR6, RZ ;  /* 0x0000000602147c24 */ /* 0x000fe2000f8e02ff */
[----:B------:R-:W-:Y:S01]  /*11e0*/  LOP3.LUT R29, R28, 0xffffffc0, RZ, 0xc0, !PT ;  /* 0xffffffc01c1d7812 */ /* 0x000fe200078ec0ff */
        /* <DEDUP_REMOVED lines=8> */
[----:B------:R-:W-:Y:S01]  /*1270*/  USHF.R.S32.HI UR6, URZ, 0x1f, UR4 ;  /* 0x0000001f3f067899 */ /* 0x000fe20008011404 */
[----:B------:R-:W-:Y:S01]  /*1280*/  LOP3.LUT R31, R31, 0xfffffff8, RZ, 0xc0, !PT ;  /* 0xfffffff81f1f7812 */ /* 0x000fe200078ec0ff */
[----:B------:R-:W-:Y:S01]  /*1290*/  IMAD.SHL.U32 R39, R39, 0x10, RZ ;  /* 0x0000001027277824 */ /* 0x000fe200078e00ff */
[----:B------:R-:W-:Y:S01]  /*12a0*/  LEA.HI R40, R21, R18, RZ, 0x2 ;  /* 0x0000001215287211 */ /* 0x000fe200078f10ff */
[----:B------:R-:W-:Y:S01]  /*12b0*/  IMAD.SHL.U32 R18, R18, 0x2, RZ ;  /* 0x0000000212127824 */ /* 0x000fe200078e00ff */
[----:B------:R-:W-:-:S02]  /*12c0*/  SHF.R.S32.HI R17, RZ, 0x1f, R16 ;  /* 0x0000001fff117819 */ /* 0x000fc40000011410 */
[----:B------:R-:W-:Y:S01]  /*12d0*/  IADD3 R32, P0, R20, R33, RZ ;  /* 0x0000002114207210 */ /* 0x000fe20007f1e0ff */
[----:B------:R-:W-:Y:S01]  /*12e0*/  IMAD.SHL.U32 R40, R40, 0x10, RZ ;  /* 0x0000001028287824 */ /* 0x000fe200078e00ff */
[----:B------:R-:W-:Y:S02]  /*12f0*/  LEA.HI R17, R17, R16, RZ, 0x3 ;  /* 0x0000001011117211 */ /* 0x000fe400078f18ff */
[----:B------:R-:W-:Y:S02]  /*1300*/  SHF.R.S32.HI R21, RZ, 0x1f, R18 ;  /* 0x0000001fff157819 */ /* 0x000fe40000011412 */
[----:B------:R-:W-:Y:S02]  /*1310*/  LOP3.LUT R17, R17, 0xfffffff8, RZ, 0xc0, !PT ;  /* 0xfffffff811117812 */ /* 0x000fe400078ec0ff */
[----:B------:R-:W-:Y:S02]  /*1320*/  LEA.HI R21, R21, R18, RZ, 0x3 ;  /* 0x0000001215157211 */ /* 0x000fe400078f18ff */
[----:B------:R-:W-:Y:S01]  /*1330*/  LOP3.LUT R28, R38, 0xffffffc0, RZ, 0xc0, !PT ;  /* 0xffffffc0261c7812 */ /* 0x000fe200078ec0ff */
[----:B------:R-:W-:Y:S01]  /*1340*/  IMAD.IADD R16, R16, 0x1, -R17 ;  /* 0x0000000110107824 */ /* 0x000fe200078e0a11 */
[----:B------:R-:W-:-:S02]  /*1350*/  LOP3.LUT R17, R21, 0xfffffff8, RZ, 0xc0, !PT ;  /* 0xfffffff815117812 */ /* 0x000fc400078ec0ff */
[----:B------:R-:W-:Y:S02]  /*1360*/  SHF.R.S32.HI R21, RZ, 0x1f, R33 ;  /* 0x0000001fff157819 */ /* 0x000fe40000011421 */
[----:B------:R-:W-:Y:S01]  /*1370*/  SHF.R.S32.HI R44, RZ, 0x1f, R29 ;  /* 0x0000001fff2c7819 */ /* 0x000fe2000001141d */
[----:B------:R-:W-:Y:S01]  /*1380*/  IMAD.IADD R17, R18, 0x1, -R17 ;  /* 0x0000000112117824 */ /* 0x000fe200078e0a11 */
[----:B------:R-:W-:Y:S01]  /*1390*/  LEA.HI.X.SX32 R33, R20, R21, 0x1, P0 ;  /* 0x0000001514217211 */ /* 0x000fe200000f0eff */
[----:B------:R-:W-:Y:S01]  /*13a0*/  IMAD.IADD R18, R30, 0x1, -R31 ;  /* 0x000000011e127824 */ /* 0x000fe200078e0a1f */
[----:B0-----:R-:W-:Y:S01]  /*13b0*/  LEA R30, R35, R36, 0x18 ;  /* 0x00000024231e7211 */ /* 0x001fe200078ec0ff */
[----:B------:R-:W-:Y:S01]  /*13c0*/  IMAD.SHL.U32 R31, R25, 0x10, RZ ;  /* 0x00000010191f7824 */ /* 0x000fe200078e00ff */
[----:B-----5:R-:W-:Y:S02]  /*13d0*/  FSETP.NEU.FTZ.AND P0, PT, R58, RZ, PT ;  /* 0x000000ff3a00720b */ /* 0x020fe40003f1d000 */
[----:B-1----:R-:W-:Y:S01]  /*13e0*/  SHF.R.S32.HI R20, RZ, 0x1f, R37 ;  /* 0x0000001fff147819 */ /* 0x002fe20000011425 */
[----:B------:R-:W-:Y:S01]  /*13f0*/  IMAD R21, R3, 0x3c, R30 ;  /* 0x0000003c03157824 */ /* 0x000fe200078e021e */
[----:B------:R-:W-:Y:S01]  /*1400*/  LOP3.LUT R25, R24, 0xffffffc0, RZ, 0xc0, !PT ;  /* 0xffffffc018197812 */ /* 0x000fe200078ec0ff */
        /* <DEDUP_REMOVED lines=30> */
[----:B------:R-:W-:Y:S01]  /*15f0*/  SHF.R.S32.HI R37, RZ, 0x5, R34 ;  /* 0x00000005ff257819 */ /* 0x000fe20000011422 */
[----:B------:R-:W-:Y:S01]  /*1600*/  VIADD R36, R36, 0x110 ;  /* 0x0000011024247836 */ /* 0x000fe20000000000 */
[----:B------:R-:W-:Y:S01]  /*1610*/  IADD3 R63, P0, R19, UR4, RZ ;  /* 0x00000004133f7c10 */ /* 0x000fe2000ff1e0ff */
[----:B------:R-:W-:Y:S01]  /*1620*/  ULDC.64 UR12, c[0x0][0x248] ;  /* 0x00009200000c7ab9 */ /* 0x000fe20000000a00 */
[----:B------:R-:W-:Y:S01]  /*1630*/  MOV R34, UR9 ;  /* 0x0000000900227c02 */ /* 0x000fe20008000f00 */
[----:B------:R-:W-:Y:S01]  /*1640*/  IMAD R37, R37, 0x8, R4 ;  /* 0x0000000825257824 */ /* 0x000fe200078e0204 */
[----:B------:R-:W-:Y:S02]  /*1650*/  LEA R36, R35, R36, 0x18 ;  /* 0x0000002423247211 */ /* 0x000fe400078ec0ff */
[----:B------:R-:W-:Y:S01]  /*1660*/  LEA R58, P2, R63, UR12, 0x2 ;  /* 0x0000000c3f3a7c11 */ /* 0x000fe2000f8410ff */
[----:B------:R-:W-:Y:S01]  /*1670*/  IMAD R61, R34, 0x200, R37 ;  /* 0x00000200223d7824 */ /* 0x000fe200078e0225 */
[----:B------:R-:W-:Y:S01]  /*1680*/  LEA.HI.X.SX32 R4, R19, UR6, 0x1, P0 ;  /* 0x0000000613047c11 */ /* 0x000fe200080f0eff */
[----:B------:R-:W-:-:S03]  /*1690*/  IMAD.U32 R60, R37, 0x4, R36 ;  /* 0x00000004253c7824 */ /* 0x000fc600078e0024 */
[----:B------:R-:W-:Y:S01]  /*16a0*/  LEA.HI.X R63, R63, UR13, R4, 0x2, P2 ;  /* 0x0000000d3f3f7c11 */ /* 0x000fe200090f1404 */
[----:B------:R-:W-:-:S07]  /*16b0*/  IMAD.MOV.U32 R4, RZ, RZ, -0x800001 ;  /* 0xff7fffffff047424 */ /* 0x000fce00078e00ff */
.L_x_20938:
[----:B------:R-:W-:Y:S01]  /*16c0*/  IMAD.MOV.U32 R62, RZ, RZ, R58 ;  /* 0x000000ffff3e7224 */ /* 0x000fe200078e003a */
[----:B0-----:R-:W-:Y:S01]  /*16d0*/  SHF.R.S32.HI R64, RZ, 0x1f, R23 ;  /* 0x0000001fff407819 */ /* 0x001fe20000011417 */
[----:B------:R-:W-:Y:S04]  /*16e0*/  LDS R68, [R21+0x8] ;  /* 0x0000080015447984 */ /* 0x000fe80000000800 */
[----:B------:R-:W2:Y:S02]  /*16f0*/  LDG.E.CONSTANT R35, desc[UR10][R62.64] ;  /* 0x0000000a3e237981 */ /* 0x000ea4000c1e9900 */
[----:B--2---:R-:W-:-:S05]  /*1700*/  SHF.R.S32.HI R34, RZ, 0x1f, R35 ;  /* 0x0000001fff227819 */ /* 0x004fca0000011423 */
[----:B------:R-:W-:-:S04]  /*1710*/  IMAD R34, R34, UR18, RZ ;  /* 0x0000001222227c24 */ /* 0x000fc8000f8e02ff */
[C---:B------:R-:W-:Y:S02]  /*1720*/  IMAD R37, R35.reuse, R20, R34 ;  /* 0x0000001423257224 */ /* 0x040fe400078e0222 */
[----:B------:R-:W-:-:S04]  /*1730*/  IMAD.WIDE.U32 R34, R35, UR18, R32 ;  /* 0x0000001223227c25 */ /* 0x000fc8000f8e0020 */
[----:B------:R-:W-:Y:S01]  /*1740*/  IMAD.IADD R35, R35, 0x1, R37 ;  /* 0x0000000123237824 */ /* 0x000fe200078e0225 */
[----:B------:R-:W-:Y:S02]  /*1750*/  SHF.R.S32.HI R37, RZ, 0x1f, R8 ;  /* 0x0000001fff257819 */ /* 0x000fe40000011408 */
[----:B------:R-:W-:-:S04]  /*1760*/  IADD3 R36, P0, P2, R8, R34, R23 ;  /* 0x0000002208247210 */ /* 0x000fc80007a1e017 */
[----:B------:R-:W-:Y:S02]  /*1770*/  IADD3.X R37, R37, R35, R64, P0, P2 ;  /* 0x0000002325257210 */ /* 0x000fe400007e4440 */
[----:B------:R-:W-:-:S04]  /*1780*/  LEA R64, P0, R36, UR16, 0x1 ;  /* 0x0000001024407c11 */ /* 0x000fc8000f8008ff */
[----:B------:R-:W-:Y:S01]  /*1790*/  LEA.HI.X R65, R36, UR17, R37, 0x1, P0 ;  /* 0x0000001124417c11 */ /* 0x000fe200080f0c25 */
[----:B------:R-:W-:-:S04]  /*17a0*/  VIADD R36, R3, 0x4 ;  /* 0x0000000403247836 */ /* 0x000fc80000000000 */
[----:B------:R0:W2:Y:S01]  /*17b0*/  LDG.E.CONSTANT R62, desc[UR10][R64.64] ;  /* 0x0000000a403e7981 */ /* 0x0000a2000c1e9900 */
[----:B------:R-:W-:-:S04]  /*17c0*/  SHF.R.S32.HI R37, RZ, 0x1f, R36 ;  /* 0x0000001fff257819 */ /* 0x000fc80000011424 */
        /* <DEDUP_REMOVED lines=9> */
[----:B------:R1:W3:Y:S01]  /*1860*/  LDG.E.CONSTANT R36, desc[UR10][R36.64] ;  /* 0x0000000a24247981 */ /* 0x0002e2000c1e9900 */
[----:B------:R-:W-:-:S05]  /*1870*/  IMAD.SHL.U32 R66, R3, 0x2, RZ ;  /* 0x0000000203427824 */ /* 0x000fca00078e00ff */
[----:B------:R-:W-:-:S04]  /*1880*/  SHF.R.S32.HI R67, RZ, 0x1f, R66 ;  /* 0x0000001fff437819 */ /* 0x000fc80000011442 */
[----:B------:R-:W-:-:S04]  /*1890*/  LEA.HI R67, R67, R66, RZ, 0x3 ;  /* 0x0000004243437211 */ /* 0x000fc800078f18ff */
[----:B------:R-:W-:-:S05]  /*18a0*/  LOP3.LUT R67, R67, 0xfffffff8, RZ, 0xc0, !PT ;  /* 0xfffffff843437812 */ /* 0x000fca00078ec0ff */
[----:B------:R-:W-:-:S05]  /*18b0*/  IMAD.IADD R67, R66, 0x1, -R67 ;  /* 0x0000000142437824 */ /* 0x000fca00078e0a43 */
[----:B------:R-:W-:Y:S02]  /*18c0*/  SHF.R.S32.HI R66, RZ, 0x1f, R67 ;  /* 0x0000001fff427819 */ /* 0x000fe40000011443 */
[----:B0-----:R-:W-:Y:S02]  /*18d0*/  IADD3 R65, P0, R67, R34, RZ ;  /* 0x0000002243417210 */ /* 0x001fe40007f1e0ff */
[----:B------:R-:W1:Y:S03]  /*18e0*/  LDS R67, [R21+0x4] ;  /* 0x0000040015437984 */ /* 0x000e660000000800 */
[----:B------:R-:W-:Y:S01]  /*18f0*/  IMAD.X R66, R66, 0x1, R35, P0 ;  /* 0x0000000142427824 */ /* 0x000fe200000e0623 */
[----:B------:R-:W-:-:S04]  /*1900*/  LEA R64, P0, R65, UR16, 0x1 ;  /* 0x0000001041407c11 */ /* 0x000fc8000f8008ff */
[----:B------:R-:W-:-:S06]  /*1910*/  LEA.HI.X R65, R65, UR17, R66, 0x1, P0 ;  /* 0x0000001141417c11 */ /* 0x000fcc00080f0c42 */
[----:B------:R-:W4:Y:S01]  /*1920*/  LDG.E.CONSTANT R65, desc[UR10][R64.64] ;  /* 0x0000000a40417981 */ /* 0x000f22000c1e9900 */
[----:B-1----:R-:W-:Y:S02]  /*1930*/  IMAD.U32 R37, R67, 0x10000, RZ ;  /* 0x0001000043257824 */ /* 0x002fe400078e00ff */
[C---:B---3--:R-:W-:Y:S01]  /*1940*/  IMAD.U32 R66, R36.reuse, 0x10000, RZ ;  /* 0x0001000024427824 */ /* 0x048fe200078e00ff */
[----:B------:R-:W-:-:S03]  /*1950*/  PRMT R36, R36, 0x7632, R36 ;  /* 0x0000763224247816 */ /* 0x000fc60000000024 */
[----:B------:R-:W-:Y:S01]  /*1960*/  FMUL.FTZ R37, R37, R66 ;  /* 0x0000004225257220 */ /* 0x000fe20000410000 */
[----:B------:R-:W-:Y:S01]  /*1970*/  PRMT R66, R67, 0x7632, R66 ;  /* 0x0000763243427816 */ /* 0x000fe20000000042 */
[----:B------:R-:W-:-:S04]  /*1980*/  IMAD.U32 R67, R36, 0x10000, RZ ;  /* 0x0001000024437824 */ /* 0x000fc800078e00ff */
[----:B------:R-:W-:-:S04]  /*1990*/  IMAD.U32 R66, R66, 0x10000, RZ ;  /* 0x0001000042427824 */ /* 0x000fc800078e00ff */
[----:B------:R-:W-:Y:S02]  /*19a0*/  FMUL.FTZ R36, R66, R67 ;  /* 0x0000004342247220 */ /* 0x000fe40000410000 */
[----:B------:R-:W0:Y:S01]  /*19b0*/  LDS R67, [R21] ;  /* 0x0000000015437984 */ /* 0x000e220000000800 */
[C---:B----4-:R-:W-:Y:S01]  /*19c0*/  IMAD.U32 R66, R65.reuse, 0x10000, RZ ;  /* 0x0001000041427824 */ /* 0x050fe200078e00ff */
[----:B------:R-:W-:Y:S01]  /*19d0*/  PRMT R65, R65, 0x7632, R65 ;  /* 0x0000763241417816 */ /* 0x000fe20000000041 */
[----:B0-----:R-:W-:-:S04]  /*19e0*/  IMAD.U32 R64, R67, 0x10000, RZ ;  /* 0x0001000043407824 */ /* 0x001fc800078e00ff */
[--C-:B------:R-:W-:Y:S01]  /*19f0*/  FFMA.FTZ R64, R64, R66, R37.reuse ;  /* 0x0000004240407223 */ /* 0x100fe20000010025 */
[----:B------:R-:W-:Y:S01]  /*1a00*/  PRMT R37, R67, 0x7632, R37 ;  /* 0x0000763243257816 */ /* 0x000fe20000000025 */
[----:B------:R-:W-:-:S04]  /*1a10*/  IMAD.U32 R65, R65, 0x10000, RZ ;  /* 0x0001000041417824 */ /* 0x000fc800078e00ff */
[----:B------:R-:W-:-:S04]  /*1a20*/  IMAD.U32 R37, R37, 0x10000, RZ ;  /* 0x0001000025257824 */ /* 0x000fc800078e00ff */
[----:B------:R-:W-:Y:S01]  /*1a30*/  FFMA.FTZ R65, R37, R65, R36 ;  /* 0x0000004125417223 */ /* 0x000fe20000010024 */
[----:B------:R-:W-:-:S05]  /*1a40*/  VIADD R36, R3, 0x8 ;  /* 0x0000000803247836 */ /* 0x000fca0000000000 */
        /* <DEDUP_REMOVED lines=10> */
[----:B------:R-:W3:Y:S01]  /*1af0*/  LDG.E.CONSTANT R36, desc[UR10][R36.64] ;  /* 0x0000000a24247981 */ /* 0x000ee2000c1e9900 */
[----:B------:R-:W-:Y:S01]  /*1b00*/  SHF.L.U32 R67, R68, 0x10, RZ ;  /* 0x0000001044437819 */ /* 0x000fe200000006ff */
[----:B---3--:R-:W-:-:S04]  /*1b10*/  IMAD.U32 R66, R36, 0x10000, RZ ;  /* 0x0001000024427824 */ /* 0x008fc800078e00ff */
[----:B------:R-:W-:Y:S01]  /*1b20*/  FFMA.FTZ R64, R67, R66, R64 ;  /* 0x0000004243407223 */ /* 0x000fe20000010040 */
[----:B------:R-:W-:Y:S02]  /*1b30*/  PRMT R67, R68, 0x7632, R67 ;  /* 0x0000763244437816 */ /* 0x000fe40000000043 */
[----:B------:R-:W-:-:S03]  /*1b40*/  PRMT R66, R36, 0x7632, R66 ;  /* 0x0000763224427816 */ /* 0x000fc60000000042 */
[----:B------:R-:W-:Y:S02]  /*1b50*/  IMAD.U32 R68, R67, 0x10000, RZ ;  /* 0x0001000043447824 */ /* 0x000fe400078e00ff */
[----:B------:R-:W-:-:S04]  /*1b60*/  IMAD.U32 R66, R66, 0x10000, RZ ;  /* 0x0001000042427824 */ /* 0x000fc800078e00ff */
[----:B------:R-:W-:Y:S01]  /*1b70*/  FFMA.FTZ R65, R68, R66, R65 ;  /* 0x0000004244417223 */ /* 0x000fe20000010041 */
[----:B------:R-:W-:Y:S01]  /*1b80*/  VIADD R66, R3, 0xc ;  /* 0x0000000c03427836 */ /* 0x000fe20000000000 */
[----:B------:R-:W0:Y:S04]  /*1b90*/  LDS R68, [R21+0xc] ;  /* 0x00000c0015447984 */ /* 0x000e280000000800 */
        /* <DEDUP_REMOVED lines=11> */
[----:B0-----:R-:W-:Y:S02]  /*1c50*/  IMAD.U32 R67, R68, 0x10000, RZ ;  /* 0x0001000044437824 */ /* 0x001fe400078e00ff */
[----:B---3--:R-:W-:-:S04]  /*1c60*/  IMAD.U32 R66, R36, 0x10000, RZ ;  /* 0x0001000024427824 */ /* 0x008fc800078e00ff */
[----:B------:R-:W-:Y:S01]  /*1c70*/  FFMA.FTZ R64, R67, R66, R64 ;  /* 0x0000004243407223 */ /* 0x000fe20000010040 */
[----:B------:R-:W-:Y:S02]  /*1c80*/  PRMT R66, R36, 0x7632, R66 ;  /* 0x0000763224427816 */ /* 0x000fe40000000042 */
[----:B------:R-:W-:-:S03]  /*1c90*/  PRMT R67, R68, 0x7632, R67 ;  /* 0x0000763244437816 */ /* 0x000fc60000000043 */
[----:B------:R-:W-:Y:S02]  /*1ca0*/  IMAD.U32 R66, R66, 0x10000, RZ ;  /* 0x0001000042427824 */ /* 0x000fe400078e00ff */
[----:B------:R-:W-:-:S04]  /*1cb0*/  IMAD.U32 R68, R67, 0x10000, RZ ;  /* 0x0001000043447824 */ /* 0x000fc800078e00ff */
[----:B------:R-:W-:Y:S02]  /*1cc0*/  FFMA.FTZ R65, R68, R66, R65 ;  /* 0x0000004244417223 */ /* 0x000fe40000010041 */
[----:B------:R-:W0:Y:S01]  /*1cd0*/  LDS R66, [R21+0x10] ;  /* 0x0000100015427984 */ /* 0x000e220000000800 */
[C---:B--2---:R-:W-:Y:S01]  /*1ce0*/  IMAD.U32 R36, R62.reuse, 0x10000, RZ ;  /* 0x000100003e247824 */ /* 0x044fe200078e00ff */
[----:B------:R-:W-:-:S05]  /*1cf0*/  PRMT R62, R62, 0x7632, R62 ;  /* 0x000076323e3e7816 */ /* 0x000fca000000003e */
[----:B------:R-:W-:Y:S02]  /*1d00*/  IMAD.U32 R62, R62, 0x10000, RZ ;  /* 0x000100003e3e7824 */ /* 0x000fe400078e00ff */
[----:B0-----:R-:W-:-:S04]  /*1d10*/  IMAD.U32 R37, R66, 0x10000, RZ ;  /* 0x0001000042257824 */ /* 0x001fc800078e00ff */
[----:B------:R-:W-:Y:S01]  /*1d20*/  FFMA.FTZ R64, R37, R36, R64 ;  /* 0x0000002425407223 */ /* 0x000fe20000010040 */
[----:B------:R-:W-:Y:S02]  /*1d30*/  PRMT R36, R66, 0x7632, R36 ;  /* 0x0000763242247816 */ /* 0x000fe40000000024 */
[----:B------:R-:W-:Y:S01]  /*1d40*/  IADD3 R37, P0, P2, R9, R34, R22 ;  /* 0x0000002209257210 */ /* 0x000fe20007a1e016 */
[----:B------:R-:W0:Y:S02]  /*1d50*/  LDS R66, [R21+0x14] ;  /* 0x0000140015427984 */ /* 0x000e240000000800 */
[----:B------:R-:W-:-:S04]  /*1d60*/  IMAD.U32 R36, R36, 0x10000, RZ ;  /* 0x0001000024247824 */ /* 0x000fc800078e00ff */
[----:B------:R-:W-:Y:S01]  /*1d70*/  FFMA.FTZ R65, R36, R62, R65 ;  /* 0x0000003e24417223 */ /* 0x000fe20000010041 */
[----:B------:R-:W-:Y:S02]  /*1d80*/  LEA R36, P3, R37, UR16, 0x1 ;  /* 0x0000001025247c11 */ /* 0x000fe4000f8608ff */
[----:B------:R-:W-:-:S04]  /*1d90*/  IADD3.X R62, R49, R35, R38, P0, P2 ;  /* 0x00000023313e7210 */ /* 0x000fc800007e4426 */
[----:B------:R-:W-:-:S05]  /*1da0*/  LEA.HI.X R37, R37, UR17, R62, 0x1, P3 ;  /* 0x0000001125257c11 */ /* 0x000fca00098f0c3e */
[----:B------:R-:W2:Y:S01]  /*1db0*/  LDG.E.CONSTANT R36, desc[UR10][R36.64] ;  /* 0x0000000a24247981 */ /* 0x000ea2000c1e9900 */
        /* <DEDUP_REMOVED lines=8> */
[----:B------:R-:W-:Y:S01]  /*1e40*/  IADD3 R62, P0, P2, R10, R34, R25 ;  /* 0x000000220a3e7210 */ /* 0x000fe20007a1e019 */
[----:B------:R-:W0:Y:S03]  /*1e50*/  LDS R66, [R21+0x18] ;  /* 0x0000180015427984 */ /* 0x000e260000000800 */
        /* <DEDUP_REMOVED lines=9> */
[----:B------:R-:W-:-:S04]  /*1ef0*/  PRMT R62, R36, 0x7632, R62 ;  /* 0x00007632243e7816 */ /* 0x000fc8000000003e */
[----:B------:R-:W-:-:S05]  /*1f00*/  SHF.L.U32 R62, R62, 0x10, RZ ;  /* 0x000000103e3e7819 */ /* 0x000fca00000006ff */
        /* <DEDUP_REMOVED lines=35> */
[----:B0-----:R-:W-:Y:S02]  /*2140*/  IMAD.U32 R67, R66, 0x10000, RZ ;  /* 0x0001000042437824 */ /* 0x001fe400078e00ff */
[----:B--2---:R-:W-:-:S04]  /*2150*/  IMAD.U32 R62, R36, 0x10000, RZ ;  /* 0x00010000243e7824 */ /* 0x004fc800078e00ff */
[----:B------:R-:W-:Y:S01]  /*2160*/  FFMA.FTZ R64, R67, R62, R64 ;  /* 0x0000003e43407223 */ /* 0x000fe20000010040 */
[----:B------:R-:W-:Y:S02]  /*2170*/  PRMT R62, R66, 0x7632, R62 ;  /* 0x00007632423e7816 */ /* 0x000fe4000000003e */
[----:B------:R-:W-:-:S03]  /*2180*/  PRMT R66, R36, 0x7632, R66 ;  /* 0x0000763224427816 */ /* 0x000fc60000000042 */
[----:B------:R-:W-:Y:S02]  /*2190*/  IMAD.U32 R62, R62, 0x10000, RZ ;  /* 0x000100003e3e7824 */ /* 0x000fe400078e00ff */
        /* <DEDUP_REMOVED lines=25> */
[----:B------:R-:W-:Y:S01]  /*2330*/  PRMT R62, R66, 0x7632, R62 ;  /* 0x00007632423e7816 */ /* 0x000fe2000000003e */
[----:B------:R-:W0:Y:S01]  /*2340*/  LDS R67, [R21+0x30] ;  /* 0x0000300015437984 */ /* 0x000e220000000800 */
        /* <DEDUP_REMOVED lines=8> */
[----:B------:R-:W2:Y:S01]  /*23d0*/  LDG.E.CONSTANT R36, desc[UR10][R36.64] ;  /* 0x0000000a24247981 */ /* 0x000ea2000c1e9900 */
[----:B0-----:R-:W-:Y:S01]  /*23e0*/  SHF.L.U32 R65, R67, 0x10, RZ ;  /* 0x0000001043417819 */ /* 0x001fe200000006ff */
[----:B--2---:R-:W-:-:S04]  /*23f0*/  IMAD.U32 R66, R36, 0x10000, RZ ;  /* 0x0001000024427824 */ /* 0x004fc800078e00ff */
[--C-:B------:R-:W-:Y:S01]  /*2400*/  FFMA.FTZ R65, R65, R66, R64.reuse ;  /* 0x0000004241417223 */ /* 0x100fe20000010040 */
        /* <DEDUP_REMOVED lines=8> */
[----:B------:R-:W-:Y:S02]  /*2490*/  LEA.HI.X R37, R64, UR17, R37, 0x1, P3 ;  /* 0x0000001140257c11 */ /* 0x000fe400098f0c25 */
[----:B------:R-:W0:Y:S04]  /*24a0*/  LDS R64, [R21+0x34] ;  /* 0x0000340015407984 */ /* 0x000e280000000800 */
[----:B------:R-:W2:Y:S01]  /*24b0*/  LDG.E.CONSTANT R36, desc[UR10][R36.64] ;  /* 0x0000000a24247981 */ /* 0x000ea2000c1e9900 */
[----:B------:R-:W-:-:S04]  /*24c0*/  IADD3 R66, P0, P2, R18, R34, R39 ;  /* 0x0000002212427210 */ /* 0x000fc80007a1e027 */
[----:B------:R-:W-:Y:S01]  /*24d0*/  IADD3.X R35, R59, R35, R48, P0, P2 ;  /* 0x000000233b237210 */ /* 0x000fe200007e4430 */
[----:B0-----:R-:W-:Y:S02]  /*24e0*/  IMAD.U32 R34, R64, 0x10000, RZ ;  /* 0x0001000040227824 */ /* 0x001fe400078e00ff */
[----:B--2---:R-:W-:-:S04]  /*24f0*/  IMAD.U32 R67, R36, 0x10000, RZ ;  /* 0x0001000024437824 */ /* 0x004fc800078e00ff */
[----:B------:R-:W-:Y:S01]  /*2500*/  FFMA.FTZ R65, R34, R67, R65 ;  /* 0x0000004322417223 */ /* 0x000fe20000010041 */
[----:B------:R-:W-:-:S04]  /*2510*/  LEA R34, P0, R66, UR16, 0x1 ;  /* 0x0000001042227c11 */ /* 0x000fc8000f8008ff */
[----:B------:R-:W-:Y:S02]  /*2520*/  LEA.HI.X R35, R66, UR17, R35, 0x1, P0 ;  /* 0x0000001142237c11 */ /* 0x000fe400080f0c23 */
[----:B------:R-:W0:Y:S04]  /*2530*/  LDS R66, [R21+0x38] ;  /* 0x0000380015427984 */ /* 0x000e280000000800 */
[----:B------:R1:W2:Y:S01]  /*2540*/  LDG.E.CONSTANT R34, desc[UR10][R34.64] ;  /* 0x0000000a22227981 */ /* 0x0002a2000c1e9900 */
[----:B------:R-:W-:Y:S02]  /*2550*/  PRMT R64, R64, 0x7632, R64 ;  /* 0x0000763240407816 */ /* 0x000fe40000000040 */
[----:B------:R-:W-:-:S03]  /*2560*/  PRMT R36, R36, 0x7632, R36 ;  /* 0x0000763224247816 */ /* 0x000fc60000000024 */
[----:B------:R-:W-:Y:S02]  /*2570*/  IMAD.U32 R37, R64, 0x10000, RZ ;  /* 0x0001000040257824 */ /* 0x000fe400078e00ff */
[----:B------:R-:W-:-:S04]  /*2580*/  IMAD.U32 R36, R36, 0x10000, RZ ;  /* 0x0001000024247824 */ /* 0x000fc800078e00ff */
[----:B------:R-:W-:Y:S01]  /*2590*/  FFMA.FTZ R36, R37, R36, R62 ;  /* 0x0000002425247223 */ /* 0x000fe2000001003e */
[----:B------:R-:W-:Y:S01]  /*25a0*/  UMOV UR6, 0xffffffff ;  /* 0xffffffff00067882 */ /* 0x000fe20000000000 */
[C---:B0-----:R-:W-:Y:S01]  /*25b0*/  IMAD.U32 R62, R66.reuse, 0x10000, RZ ;  /* 0x00010000423e7824 */ /* 0x041fe200078e00ff */
[----:B------:R-:W-:-:S05]  /*25c0*/  PRMT R66, R66, 0x7632, R66 ;  /* 0x0000763242427816 */ /* 0x000fca0000000042 */
[----:B-1----:R-:W-:Y:S02]  /*25d0*/  IMAD.U32 R35, R66, 0x10000, RZ ;  /* 0x0001000042237824 */ /* 0x002fe400078e00ff */
[C---:B--2---:R-:W-:Y:S01]  /*25e0*/  IMAD.U32 R37, R34.reuse, 0x10000, RZ ;  /* 0x0001000022257824 */ /* 0x044fe200078e00ff */
[----:B------:R-:W-:-:S05]  /*25f0*/  PRMT R34, R34, 0x7632, R34 ;  /* 0x0000763222227816 */ /* 0x000fca0000000022 */
[----:B------:R-:W-:Y:S02]  /*2600*/  IMAD.U32 R34, R34, 0x10000, RZ ;  /* 0x0001000022227824 */ /* 0x000fe400078e00ff */
[----:B------:R-:W-:Y:S02]  /*2610*/  FFMA.FTZ R37, R62, R37, R65 ;  /* 0x000000253e257223 */ /* 0x000fe40000010041 */
[----:B------:R-:W-:-:S04]  /*2620*/  FFMA.FTZ R34, R35, R34, R36 ;  /* 0x0000002223227223 */ /* 0x000fc80000010024 */
[----:B------:R-:W-:Y:S01]  /*2630*/  FADD.FTZ R62, R37, R34 ;  /* 0x00000022253e7221 */ /* 0x000fe20000010000 */
[----:B------:R-:W-:Y:S06]  /*2640*/  BRA.DIV UR6, `(.L_x_20935) ;  /* 0x0000004e06d47947 */ /* 0x000fec000b800000 */
[----:B------:R-:W0:Y:S02]  /*2650*/  SHFL.BFLY PT, R37, R62, 0x2, 0x1f ;  /* 0x0c401f003e257f89 */ /* 0x000e2400000e0000 */
[----:B0-----:R-:W-:-:S05]  /*2660*/  FADD.FTZ R64, R62, R37 ;  /* 0x000000253e407221 */ /* 0x001fca0000010000 */
[----:B------:R0:W1:Y:S02]  /*2670*/  SHFL.BFLY PT, R37, R64, 0x1, 0x1f ;  /* 0x0c201f0040257f89 */ /* 0x00006400000e0000 */
.L_x_20991:
[----:B------:R-:W-:Y:S01]  /*2680*/  ISETP.NE.AND P0, PT, R3, RZ, PT ;  /* 0x000000ff0300720c */ /* 0x000fe20003f05270 */
[----:B------:R-:W-:Y:S01]  /*2690*/  BSSY B1, `(.L_x_20936) ;  /* 0x0000008000017945 */ /* 0x000fe20003800000 */
[----:B-1----:R-:W-:-:S11]  /*26a0*/  FADD.FTZ R34, R64, R37 ;  /* 0x0000002540227221 */ /* 0x002fd60000010000 */
[----:B------:R-:W-:Y:S05]  /*26b0*/  @P0 BRA `(.L_x_20937) ;  /* 0x0000000000140947 */ /* 0x000fea0003800000 */
[----:B------:R-:W-:Y:S01]  /*26c0*/  FFMA.FTZ R35, R34, UR8, RZ ;  /* 0x0000000822237c23 */ /* 0x000fe200080100ff */
[----:B------:R-:W-:-:S04]  /*26d0*/  ISETP.GE.AND P0, PT, R61, UR14, PT ;  /* 0x0000000e3d007c0c */ /* 0x000fc8000bf06270 */
[----:B------:R-:W-:-:S05]  /*26e0*/  FSEL R37, R35, RZ, !P0 ;  /* 0x000000ff23257208 */ /* 0x000fca0004000000 */
[----:B------:R1:W-:Y:S04]  /*26f0*/  STS [R60], R37 ;  /* 0x000000253c007388 */ /* 0x0003e80000000800 */
[----:B------:R-:W-:-:S07]  /*2700*/  @!P0 FMNMX.FTZ R4, R4, R35, !PT ;  /* 0x0000002304048209 */ /* 0x000fce0007810000 */
.L_x_20937:
[----:B------:R-:W-:Y:S05]  /*2710*/  BSYNC B1 ;  /* 0x0000000000017941 */ /* 0x000fea0003800000 */
.L_x_20936:
[----:B------:R-:W-:Y:S01]  /*2720*/  VIADD R19, R19, 0x4 ;  /* 0x0000000413137836 */ /* 0x000fe20000000000 */
[----:B------:R-:W-:Y:S01]  /*2730*/  IADD3 R58, P2, R58, 0x10, RZ ;  /* 0x000000103a3a7810 */ /* 0x000fe20007f5e0ff */
[----:B-1----:R-:W-:Y:S02]  /*2740*/  VIADD R60, R60, 0x80 ;  /* 0x000000803c3c7836 */ /* 0x002fe40000000000 */
[----:B------:R-:W-:Y:S01]  /*2750*/  VIADD R61, R61, 0x20 ;  /* 0x000000203d3d7836 */ /* 0x000fe20000000000 */
[----:B------:R-:W-:Y:S01]  /*2760*/  ISETP.GE.AND P0, PT, R19, UR15, PT ;  /* 0x0000000f13007c0c */ /* 0x000fe2000bf06270 */
[----:B------:R-:W-:-:S12]  /*2770*/  IMAD.X R63, RZ, RZ, R63, P2 ;  /* 0x000000ffff3f7224 */ /* 0x000fd800010e063f */
[----:B------:R-:W-:Y:S05]  /*2780*/  @!P0 BRA `(.L_x_20938) ;  /* 0xffffffec00cc8947 */ /* 0x000fea000383ffff */
[----:B------:R-:W-:Y:S05]  /*2790*/  BRA `(.L_x_20933) ;  /* 0x0000001000c47947 */ /* 0x000fea0003800000 */
.L_x_20934:
[----:B------:R-:W-:Y:S01]  /*27a0*/  SHF.R.S32.HI R25, RZ, 0x5, R34 ;  /* 0x00000005ff197819 */ /* 0x000fe20000011422 */
[----:B------:R-:W-:Y:S01]  /*27b0*/  VIADD R36, R36, 0x110 ;  /* 0x0000011024247836 */ /* 0x000fe20000000000 */
[----:B------:R-:W-:Y:S01]  /*27c0*/  IADD3 R63, P0, R19, UR4, RZ ;  /* 0x00000004133f7c10 */ /* 0x000fe2000ff1e0ff */
[----:B------:R-:W-:Y:S01]  /*27d0*/  IMAD.U32 R60, RZ, RZ, UR9 ;  /* 0x00000009ff3c7e24 */ /* 0x000fe2000f8e00ff */
[----:B------:R-:W-:Y:S01]  /*27e0*/  ULDC.64 UR12, c[0x0][0x248] ;  /* 0x00009200000c7ab9 */ /* 0x000fe20000000a00 */
[----:B------:R-:W-:Y:S01]  /*27f0*/  IMAD R25, R25, 0x8, R4 ;  /* 0x0000000819197824 */ /* 0x000fe200078e0204 */
[----:B------:R-:W-:Y:S01]  /*2800*/  LEA R36, R35, R36, 0x18 ;  /* 0x0000002423247211 */ /* 0x000fe200078ec0ff */
[----:B------:R-:W-:Y:S01]  /*2810*/  IMAD.U32 R35, RZ, RZ, UR14 ;  /* 0x0000000eff237e24 */ /* 0x000fe2000f8e00ff */
[----:B------:R-:W-:Y:S01]  /*2820*/  LEA.HI.X.SX32 R4, R19, UR6, 0x1, P0 ;  /* 0x0000000613047c11 */ /* 0x000fe200080f0eff */
[----:B------:R-:W-:Y:S01]  /*2830*/  IMAD R60, R60, 0x200, R25 ;  /* 0x000002003c3c7824 */ /* 0x000fe200078e0219 */
[----:B------:R-:W-:-:S02]  /*2840*/  LEA R22, P0, R63, UR12, 0x2 ;  /* 0x0000000c3f167c11 */ /* 0x000fc4000f8010ff */
[----:B------:R-:W-:Y:S02]  /*2850*/  LEA R61, R25, R36, 0x2 ;  /* 0x00000024193d7211 */ /* 0x000fe400078e10ff */
[----:B------:R-:W-:Y:S01]  /*2860*/  LEA.HI.X R63, R63, UR13, R4, 0x2, P0 ;  /* 0x0000000d3f3f7c11 */ /* 0x000fe200080f1404 */
[----:B------:R-:W-:Y:S01]  /*2870*/  IMAD.MOV.U32 R4, RZ, RZ, -0x800001 ;  /* 0xff7fffffff047424 */ /* 0x000fe200078e00ff */
[----:B------:R-:W-:-:S07]  /*2880*/  IADD3 R62, -R35, 0x1, R60 ;  /* 0x00000001233e7810 */ /* 0x000fce0007ffe13c */
.L_x_20942:
[----:B0-----:R-:W-:Y:S02]  /*2890*/  IMAD.MOV.U32 R25, RZ, RZ, R63 ;  /* 0x000000ffff197224 */ /* 0x001fe400078e003f */
[----:B------:R-:W-:-:S05]  /*28a0*/  IMAD.MOV.U32 R24, RZ, RZ, R22 ;  /* 0x000000ffff187224 */ /* 0x000fca00078e0016 */
[----:B------:R0:W2:Y:S01]  /*28b0*/  LDG.E.CONSTANT R25, desc[UR10][R24.64] ;  /* 0x0000000a18197981 */ /* 0x0000a2000c1e9900 */
[----:B------:R-:W-:Y:S02]  /*28c0*/  VIADD R35, R3, 0x4 ;  /* 0x0000000403237836 */ /* 0x000fe40000000000 */
[----:B------:R-:W-:-:S03]  /*28d0*/  IMAD.MOV.U32 R37, RZ, RZ, R33 ;  /* 0x000000ffff257224 */ /* 0x000fc600078e0021 */
[----:B------:R-:W-:-:S04]  /*28e0*/  SHF.R.S32.HI R36, RZ, 0x1f, R35 ;  /* 0x0000001fff247819 */ /* 0x000fc80000011423 */
[----:B------:R-:W-:Y:S01]  /*28f0*/  LEA.HI R64, R36, R35, RZ, 0x2 ;  /* 0x0000002324407211 */ /* 0x000fe200078f10ff */
[----:B------:R-:W-:Y:S01]  /*2900*/  IMAD.MOV.U32 R36, RZ, RZ, R32 ;  /* 0x000000ffff247224 */ /* 0x000fe200078e0020 */
[----:B0-----:R-:W-:-:S03]  /*2910*/  SHF.R.S32.HI R24, RZ, 0x1f, R23 ;  /* 0x0000001fff187819 */ /* 0x001fc60000011417 */
[----:B------:R-:W-:-:S05]  /*2920*/  IMAD.SHL.U32 R64, R64, 0x10, RZ ;  /* 0x0000001040407824 */ /* 0x000fca00078e00ff */
[----:B------:R-:W-:Y:S02]  /*2930*/  LOP3.LUT R64, R64, 0xffffffc0, RZ, 0xc0, !PT ;  /* 0xffffffc040407812 */ /* 0x000fe400078ec0ff */
[----:B--2---:R-:W-:Y:S01]  /*2940*/  SHF.R.S32.HI R34, RZ, 0x1f, R25 ;  /* 0x0000001fff227819 */ /* 0x004fe20000011419 */
[----:B------:R-:W-:-:S04]  /*2950*/  IMAD.WIDE.U32 R36, R25, UR19, R36 ;  /* 0x0000001319247c25 */ /* 0x000fc8000f8e0024 */
[----:B------:R-:W-:-:S04]  /*2960*/  IMAD R34, R34, UR19, RZ ;  /* 0x0000001322227c24 */ /* 0x000fc8000f8e02ff */
[----:B------:R-:W-:Y:S01]  /*2970*/  IMAD R35, R25, R20, R34 ;  /* 0x0000001419237224 */ /* 0x000fe200078e0222 */
[----:B------:R-:W-:Y:S02]  /*2980*/  SHF.R.S32.HI R34, RZ, 0x1f, R8 ;  /* 0x0000001fff227819 */ /* 0x000fe40000011408 */
[----:B------:R-:W-:Y:S01]  /*2990*/  IADD3 R25, P0, P2, R8, R36, R23 ;  /* 0x0000002408197210 */ /* 0x000fe20007a1e017 */
[----:B------:R-:W-:-:S05]  /*29a0*/  IMAD.IADD R37, R37, 0x1, R35 ;  /* 0x0000000125257824 */ /* 0x000fca00078e0223 */
[----:B------:R-:W-:Y:S02]  /*29b0*/  IADD3.X R34, R34, R37, R24, P0, P2 ;  /* 0x0000002522227210 */ /* 0x000fe400007e4418 */
[----:B------:R-:W-:-:S04]  /*29c0*/  LEA R24, P0, R25, UR20, 0x1 ;  /* 0x0000001419187c11 */ /* 0x000fc8000f8008ff */
[----:B------:R-:W-:Y:S02]  /*29d0*/  LEA.HI.X R25, R25, UR21, R34, 0x1, P0 ;  /* 0x0000001519197c11 */ /* 0x000fe400080f0c22 */
[--C-:B------:R-:W-:Y:S02]  /*29e0*/  SHF.R.S32.HI R34, RZ, 0x1f, R64.reuse ;  /* 0x0000001fff227819 */ /* 0x100fe40000011440 */
[----:B------:R-:W-:Y:S01]  /*29f0*/  IADD3 R35, P0, P2, R5, R36, R64 ;  /* 0x0000002405237210 */ /* 0x000fe20007a1e040 */
[----:B------:R-:W2:Y:S01]  /*2a00*/  LDG.E.CONSTANT R66, desc[UR10][R24.64] ;  /* 0x0000000a18427981 */ /* 0x000ea2000c1e9900 */
[----:B------:R-:W-:-:S04]  /*2a10*/  SHF.R.S32.HI R64, RZ, 0x1f, R5 ;  /* 0x0000001fff407819 */ /* 0x000fc80000011405 */
[----:B------:R-:W-:Y:S02]  /*2a20*/  IADD3.X R64, R64, R37, R34, P0, P2 ;  /* 0x0000002540407210 */ /* 0x000fe400007e4422 */
[----:B------:R-:W-:-:S04]  /*2a30*/  LEA R34, P0, R35, UR20, 0x1 ;  /* 0x0000001423227c11 */ /* 0x000fc8000f8008ff */
[----:B------:R-:W-:-:S06]  /*2a40*/  LEA.HI.X R35, R35, UR21, R64, 0x1, P0 ;  /* 0x0000001523237c11 */ /* 0x000fcc00080f0c40 */
[----:B------:R0:W3:Y:S01]  /*2a50*/  LDG.E.CONSTANT R35, desc[UR10][R34.64] ;  /* 0x0000000a22237981 */ /* 0x0000e2000c1e9900 */
[----:B------:R-:W-:-:S05]  /*2a60*/  IMAD.SHL.U32 R64, R3, 0x2, RZ ;  /* 0x0000000203407824 */ /* 0x000fca00078e00ff */
[----:B------:R-:W-:-:S04]  /*2a70*/  SHF.R.S32.HI R65, RZ, 0x1f, R64 ;  /* 0x0000001fff417819 */ /* 0x000fc80000011440 */
[----:B------:R-:W-:-:S04]  /*2a80*/  LEA.HI R65, R65, R64, RZ, 0x3 ;  /* 0x0000004041417211 */ /* 0x000fc800078f18ff */
[----:B------:R-:W-:-:S05]  /*2a90*/  LOP3.LUT R65, R65, 0xfffffff8, RZ, 0xc0, !PT ;  /* 0xfffffff841417812 */ /* 0x000fca00078ec0ff */
[----:B------:R-:W-:-:S05]  /*2aa0*/  IMAD.IADD R65, R64, 0x1, -R65 ;  /* 0x0000000140417824 */ /* 0x000fca00078e0a41 */
[----:B------:R-:W-:Y:S02]  /*2ab0*/  SHF.R.S32.HI R68, RZ, 0x1f, R65 ;  /* 0x0000001fff447819 */ /* 0x000fe40000011441 */
[----:B------:R-:W-:-:S05]  /*2ac0*/  IADD3 R65, P0, R65, R36, RZ ;  /* 0x0000002441417210 */ /* 0x000fca0007f1e0ff */
[----:B------:R-:W-:Y:S01]  /*2ad0*/  IMAD.X R68, R68, 0x1, R37, P0 ;  /* 0x0000000144447824 */ /* 0x000fe200000e0625 */
[----:B------:R-:W-:-:S04]  /*2ae0*/  LEA R64, P0, R65, UR20, 0x1 ;  /* 0x0000001441407c11 */ /* 0x000fc8000f8008ff */
[----:B------:R-:W-:Y:S02]  /*2af0*/  LEA.HI.X R65, R65, UR21, R68, 0x1, P0 ;  /* 0x0000001541417c11 */ /* 0x000fe400080f0c44 */
[----:B------:R-:W0:Y:S04]  /*2b00*/  LDS R68, [R21+0x4] ;  /* 0x0000040015447984 */ /* 0x000e280000000800 */
[----:B------:R-:W4:Y:S01]  /*2b10*/  LDG.E.CONSTANT R64, desc[UR10][R64.64] ;  /* 0x0000000a40407981 */ /* 0x000f22000c1e9900 */
[----:B0-----:R-:W-:Y:S02]  /*2b20*/  IMAD.U32 R34, R68, 0x10000, RZ ;  /* 0x0001000044227824 */ /* 0x001fe400078e00ff */
[----:B---3--:R-:W-:-:S04]  /*2b30*/  IMAD.U32 R67, R35, 0x10000, RZ ;  /* 0x0001000023437824 */ /* 0x008fc800078e00ff */
[----:B------:R-:W-:Y:S01]  /*2b40*/  FMUL.FTZ R34, R34, R67 ;  /* 0x0000004322227220 */ /* 0x000fe20000410000 */
[----:B------:R-:W-:-:S05]  /*2b50*/  PRMT R67, R68, 0x7632, R67 ;  /* 0x0000763244437816 */ /* 0x000fca0000000043 */
[----:B------:R-:W-:Y:S02]  /*2b60*/  IMAD.U32 R24, R67, 0x10000, RZ ;  /* 0x0001000043187824 */ /* 0x000fe400078e00ff */
[----:B------:R-:W0:Y:S01]  /*2b70*/  LDS R67, [R21] ;  /* 0x0000000015437984 */ /* 0x000e220000000800 */
[----:B------:R-:W-:-:S05]  /*2b80*/  PRMT R35, R35, 0x7632, R35 ;  /* 0x0000763223237816 */ /* 0x000fca0000000023 */
[----:B------:R-:W-:-:S04]  /*2b90*/  IMAD.U32 R35, R35, 0x10000, RZ ;  /* 0x0001000023237824 */ /* 0x000fc800078e00ff */
[----:B------:R-:W-:Y:S01]  /*2ba0*/  FMUL.FTZ R24, R24, R35 ;  /* 0x0000002318187220 */ /* 0x000fe20000410000 */
[C---:B----4-:R-:W-:Y:S01]  /*2bb0*/  IMAD.U32 R35, R64.reuse, 0x10000, RZ ;  /* 0x0001000040237824 */ /* 0x050fe200078e00ff */
[----:B------:R-:W-:Y:S01]  /*2bc0*/  PRMT R64, R64, 0x7632, R64 ;  /* 0x0000763240407816 */ /* 0x000fe20000000040 */
[----:B0-----:R-:W-:-:S04]  /*2bd0*/  IMAD.U32 R25, R67, 0x10000, RZ ;  /* 0x0001000043197824 */ /* 0x001fc800078e00ff */
[----:B------:R-:W-:Y:S01]  /*2be0*/  FFMA.FTZ R34, R25, R35, R34 ;  /* 0x0000002319227223 */ /* 0x000fe20000010022 */
[----:B------:R-:W-:Y:S01]  /*2bf0*/  PRMT R25, R67, 0x7632, R25 ;  /* 0x0000763243197816 */ /* 0x000fe20000000019 */
[----:B------:R-:W-:Y:S01]  /*2c00*/  IMAD.U32 R35, R64, 0x10000, RZ ;  /* 0x0001000040237824 */ /* 0x000fe200078e00ff */
[----:B------:R-:W0:Y:S03]  /*2c10*/  LDS R67, [R21+0x8] ;  /* 0x0000080015437984 */ /* 0x000e260000000800 */
[----:B------:R-:W-:-:S04]  /*2c20*/  IMAD.U32 R25, R25, 0x10000, RZ ;  /* 0x0001000019197824 */ /* 0x000fc800078e00ff */
[----:B------:R-:W-:Y:S01]  /*2c30*/  FFMA.FTZ R35, R25, R35, R24 ;  /* 0x0000002319237223 */ /* 0x000fe20000010018 */
[----:B------:R-:W-:-:S04]  /*2c40*/  IADD3 R24, R3, 0x8, RZ ;  /* 0x0000000803187810 */ /* 0x000fc80007ffe0ff */
        /* <DEDUP_REMOVED lines=15> */
[----:B------:R-:W-:Y:S01]  /*2d40*/  PRMT R64, R24, 0x7632, R64 ;  /* 0x0000763218407816 */ /* 0x000fe20000000040 */
[----:B------:R-:W0:Y:S02]  /*2d50*/  LDS R67, [R21+0xc] ;  /* 0x00000c0015437984 */ /* 0x000e240000000800 */
[----:B------:R-:W-:Y:S02]  /*2d60*/  IMAD.U32 R68, R65, 0x10000, RZ ;  /* 0x0001000041447824 */ /* 0x000fe400078e00ff */
        /* <DEDUP_REMOVED lines=28> */
[----:B------:R-:W-:-:S05]  /*2f30*/  PRMT R24, R64, 0x7632, R24 ;  /* 0x0000763240187816 */ /* 0x000fca0000000018 */
[----:B------:R-:W-:-:S04]  /*2f40*/  IMAD.U32 R24, R24, 0x10000, RZ ;  /* 0x0001000018187824 */ /* 0x000fc800078e00ff */
[----:B------:R-:W-:Y:S01]  /*2f50*/  FFMA.FTZ R35, R24, R66, R35 ;  /* 0x0000004218237223 */ /* 0x000fe20000010023 */
[----:B------:R-:W-:Y:S01]  /*2f60*/  VIADD R24, R3, 0x14 ;  /* 0x0000001403187836 */ /* 0x000fe20000000000 */
[----:B------:R-:W0:Y:S04]  /*2f70*/  LDS R66, [R21+0x14] ;  /* 0x0000140015427984 */ /* 0x000e280000000800 */
        /* <DEDUP_REMOVED lines=8> */
[----:B------:R-:W2:Y:S01]  /*3000*/  LDG.E.CONSTANT R24, desc[UR10][R24.64] ;  /* 0x0000000a18187981 */ /* 0x000ea2000c1e9900 */
[----:B0-----:R-:W-:Y:S02]  /*3010*/  IMAD.U32 R65, R66, 0x10000, RZ ;  /* 0x0001000042417824 */ /* 0x001fe400078e00ff */
[----:B--2---:R-:W-:-:S04]  /*3020*/  IMAD.U32 R64, R24, 0x10000, RZ ;  /* 0x0001000018407824 */ /* 0x004fc800078e00ff */
[----:B------:R-:W-:Y:S01]  /*3030*/  FFMA.FTZ R34, R65, R64, R34 ;  /* 0x0000004041227223 */ /* 0x000fe20000010022 */
[----:B------:R-:W-:Y:S02]  /*3040*/  PRMT R65, R66, 0x7632, R65 ;  /* 0x0000763242417816 */ /* 0x000fe40000000041 */
[----:B------:R-:W-:Y:S02]  /*3050*/  PRMT R64, R24, 0x7632, R64 ;  /* 0x0000763218407816 */ /* 0x000fe40000000040 */
[----:B------:R-:W-:-:S03]  /*3060*/  SHF.L.U32 R66, R65, 0x10, RZ ;  /* 0x0000001041427819 */ /* 0x000fc600000006ff */
        /* <DEDUP_REMOVED lines=78> */
[----:B------:R-:W-:Y:S01]  /*3550*/  PRMT R65, R24, 0x7632, R65 ;  /* 0x0000763218417816 */ /* 0x000fe20000000041 */
[----:B------:R-:W0:Y:S02]  /*3560*/  LDS R66, [R21+0x2c] ;  /* 0x00002c0015427984 */ /* 0x000e240000000800 */
        /* <DEDUP_REMOVED lines=44> */
[----:B------:R-:W2:Y:S01]  /*3830*/  LDG.E.CONSTANT R34, desc[UR10][R34.64] ;  /* 0x0000000a22227981 */ /* 0x000ea2000c1e9900 */
[----:B------:R-:W-:Y:S02]  /*3840*/  PRMT R65, R65, 0x7632, R65 ;  /* 0x0000763241417816 */ /* 0x000fe40000000041 */
[----:B------:R-:W-:-:S03]  /*3850*/  PRMT R24, R24, 0x7632, R24 ;  /* 0x0000763218187816 */ /* 0x000fc60000000018 */
[----:B------:R-:W-:Y:S02]  /*3860*/  IMAD.U32 R65, R65, 0x10000, RZ ;  /* 0x0001000041417824 */ /* 0x000fe400078e00ff */
[----:B------:R-:W-:-:S04]  /*3870*/  IMAD.U32 R24, R24, 0x10000, RZ ;  /* 0x0001000018187824 */ /* 0x000fc800078e00ff */
[----:B------:R-:W-:Y:S01]  /*3880*/  FFMA.FTZ R24, R65, R24, R64 ;  /* 0x0000001841187223 */ /* 0x000fe20000010040 */
[----:B------:R-:W-:Y:S01]  /*3890*/  UMOV UR6, 0xffffffff ;  /* 0xffffffff00067882 */ /* 0x000fe20000000000 */
[C---:B0-----:R-:W-:Y:S01]  /*38a0*/  IMAD.U32 R25, R37.reuse, 0x10000, RZ ;  /* 0x0001000025197824 */ /* 0x041fe200078e00ff */
[----:B------:R-:W-:-:S04]  /*38b0*/  PRMT R37, R37, 0x7632, R37 ;  /* 0x0000763225257816 */ /* 0x000fc80000000025 */
[----:B------:R-:W-:Y:S01]  /*38c0*/  SHF.L.U32 R37, R37, 0x10, RZ ;  /* 0x0000001025257819 */ /* 0x000fe200000006ff */
        /* <DEDUP_REMOVED lines=10> */
.L_x_20995:
[----:B------:R-:W-:Y:S01]  /*3970*/  ISETP.NE.AND P0, PT, R3, RZ, PT ;  /* 0x000000ff0300720c */ /* 0x000fe20003f05270 */
[----:B-1----:R-:W-:Y:S01]  /*3980*/  FADD.FTZ R37, R25, R37 ;  /* 0x0000002519257221 */ /* 0x002fe20000010000 */
[----:B------:R-:W-:Y:S01]  /*3990*/  I2FP.F32.S32 R24, R62 ;  /* 0x0000003e00187245 */ /* 0x000fe20000201400 */
[----:B------:R-:W-:Y:S02]  /*39a0*/  BSSY B1, `(.L_x_20940) ;  /* 0x0000008000017945 */ /* 0x000fe40003800000 */
[----:B------:R-:W-:-:S04]  /*39b0*/  FMUL.FTZ R37, R37, UR22 ;  /* 0x0000001625257c20 */ /* 0x000fc80008410000 */
[----:B------:R-:W-:-:S04]  /*39c0*/  FFMA.FTZ R37, R24, R58, R37 ;  /* 0x0000003a18257223 */ /* 0x000fc80000010025 */
[----:B------:R-:W-:Y:S05]  /*39d0*/  @P0 BRA `(.L_x_20941) ;  /* 0x0000000000100947 */ /* 0x000fea0003800000 */
[----:B------:R-:W-:-:S04]  /*39e0*/  ISETP.GE.AND P0, PT, R60, UR14, PT ;  /* 0x0000000e3c007c0c */ /* 0x000fc8000bf06270 */
[----:B------:R-:W-:-:S05]  /*39f0*/  FSEL R24, R37, RZ, !P0 ;  /* 0x000000ff25187208 */ /* 0x000fca0004000000 */
[----:B------:R1:W-:Y:S04]  /*3a00*/  STS [R61], R24 ;  /* 0x000000183d007388 */ /* 0x0003e80000000800 */
[----:B------:R-:W-:-:S07]  /*3a10*/  @!P0 FMNMX.FTZ R4, R4, R37, !PT ;  /* 0x0000002504048209 */ /* 0x000fce0007810000 */
.L_x_20941:
[----:B------:R-:W-:Y:S05]  /*3a20*/  BSYNC B1 ;  /* 0x0000000000017941 */ /* 0x000fea0003800000 */
.L_x_20940:
[----:B------:R-:W-:Y:S01]  /*3a30*/  VIADD R19, R19, 0x4 ;  /* 0x0000000413137836 */ /* 0x000fe20000000000 */
[----:B------:R-:W-:Y:S01]  /*3a40*/  IADD3 R22, P2, R22, 0x10, RZ ;  /* 0x0000001016167810 */ /* 0x000fe20007f5e0ff */
[----:B-1----:R-:W-:Y:S02]  /*3a50*/  VIADD R61, R61, 0x80 ;  /* 0x000000803d3d7836 */ /* 0x002fe40000000000 */
[----:B------:R-:W-:Y:S01]  /*3a60*/  VIADD R60, R60, 0x20 ;  /* 0x000000203c3c7836 */ /* 0x000fe20000000000 */
[----:B------:R-:W-:Y:S01]  /*3a70*/  ISETP.GE.AND P0, PT, R19, UR15, PT ;  /* 0x0000000f13007c0c */ /* 0x000fe2000bf06270 */
[----:B------:R-:W-:Y:S02]  /*3a80*/  VIADD R62, R62, 0x20 ;  /* 0x000000203e3e7836 */ /* 0x000fe40000000000 */
[----:B------:R-:W-:-:S10]  /*3a90*/  IMAD.X R63, RZ, RZ, R63, P2 ;  /* 0x000000ffff3f7224 */ /* 0x000fd400010e063f */
[----:B------:R-:W-:Y:S05]  /*3aa0*/  @!P0 BRA `(.L_x_20942) ;  /* 0xffffffec00788947 */ /* 0x000fea000383ffff */
.L_x_20933:
[----:B------:R-:W-:Y:S05]  /*3ab0*/  BSYNC B0 ;  /* 0x0000000000007941 */ /* 0x000fea0003800000 */
.L_x_20932:
        /* <DEDUP_REMOVED lines=12> */
.L_x_21000:
[----:B------:R-:W-:Y:S02]  /*3b80*/  ISETP.NE.AND P0, PT, R16, RZ, PT ;  /* 0x000000ff1000720c */ /* 0x000fe40003f05270 */
[----:B--2---:R-:W-:-:S11]  /*3b90*/  FMNMX.FTZ R4, R5, R37, !PT ;  /* 0x0000002505047209 */ /* 0x004fd60007810000 */
[----:B------:R-:W-:Y:S05]  /*3ba0*/  @P0 BRA `(.L_x_20944) ;  /* 0x0000000000240947 */ /* 0x000fea0003800000 */
[----:B------:R-:W2:Y:S01]  /*3bb0*/  S2UR UR7, SR_CgaCtaId ;  /* 0x00000000000779c3 */ /* 0x000ea20000008800 */
[----:B------:R-:W-:Y:S01]  /*3bc0*/  UMOV UR6, 0x400 ;  /* 0x0000040000067882 */ /* 0x000fe20000000000 */
[----:B------:R-:W-:Y:S01]  /*3bd0*/  SHF.R.S32.HI R3, RZ, 0x1f, R0 ;  /* 0x0000001fff037819 */ /* 0x000fe20000011400 */
[----:B------:R-:W-:-:S03]  /*3be0*/  UIADD3 UR6, UR6, 0xf0, URZ ;  /* 0x000000f006067890 */ /* 0x000fc6000fffe03f */
[----:B------:R-:W-:-:S04]  /*3bf0*/  LEA.HI R3, R3, R0, RZ, 0x5 ;  /* 0x0000000003037211 */ /* 0x000fc800078f28ff */
[----:B------:R-:W-:Y:S01]  /*3c00*/  SHF.R.S32.HI R3, RZ, 0x5, R3 ;  /* 0x00000005ff037819 */ /* 0x000fe20000011403 */
[----:B--2---:R-:W-:-:S06]  /*3c10*/  ULEA UR6, UR7, UR6, 0x18 ;  /* 0x0000000607067291 */ /* 0x004fcc000f8ec03f */
[----:B------:R-:W-:-:S05]  /*3c20*/  LEA R3, R3, UR6, 0x2 ;  /* 0x0000000603037c11 */ /* 0x000fca000f8e10ff */
[----:B------:R2:W-:Y:S02]  /*3c30*/  STS [R3], R4 ;  /* 0x0000000403007388 */ /* 0x0005e40000000800 */
.L_x_20944:
[----:B------:R-:W-:-:S04]  /*3c40*/  UIADD3 UR6, UR14, 0x7, URZ ;  /* 0x000000070e067890 */ /* 0x000fc8000fffe03f */
[----:B------:R-:W-:-:S04]  /*3c50*/  USHF.R.S32.HI UR7, URZ, 0x1f, UR6 ;  /* 0x0000001f3f077899 */ /* 0x000fc80008011406 */
[----:B------:R-:W-:-:S06]  /*3c60*/  ULEA.HI UR7, UR7, UR6, URZ, 0x3 ;  /* 0x0000000607077291 */ /* 0x000fcc000f8f183f */
[----:B--2---:R-:W-:Y:S01]  /*3c70*/  IMAD.U32 R3, RZ, RZ, UR7 ;  /* 0x00000007ff037e24 */ /* 0x004fe2000f8e00ff */
[----:B------:R-:W-:Y:S05]  /*3c80*/  WARPSYNC.ALL ;  /* 0x0000000000007948 */ /* 0x000fea0003800000 */
[----:B------:R-:W-:Y:S01]  /*3c90*/  SHF.R.S32.HI R3, RZ, 0x3, R3 ;  /* 0x00000003ff037819 */ /* 0x000fe20000011403 */
[----:B------:R-:W-:Y:S01]  /*3ca0*/  BAR.SYNC.DEFER_BLOCKING 0x0 ;  /* 0x0000000000007b1d */ /* 0x000fe20000010000 */
[----:B------:R-:W-:Y:S01]  /*3cb0*/  ISETP.GT.AND P0, PT, R16, 0x3, PT ;  /* 0x000000031000780c */ /* 0x000fe20003f04270 */
[----:B------:R-:W-:Y:S01]  /*3cc0*/  IMAD.MOV.U32 R6, RZ, RZ, -0x800001 ;  /* 0xff7fffffff067424 */ /* 0x000fe200078e00ff */
        /* <DEDUP_REMOVED lines=39> */
.L_x_20949:
        /* <DEDUP_REMOVED lines=11> */
.L_x_20948:
[----:B------:R-:W-:Y:S05]  /*3ff0*/  BSYNC B1 ;  /* 0x0000000000017941 */ /* 0x000fea0003800000 */
.L_x_20947:
        /* <DEDUP_REMOVED lines=15> */
.L_x_20952:
        /* <DEDUP_REMOVED lines=10> */
[----:B0-----:R-:W0:Y:S04]  /*4190*/  LDS R25, [R6+0xc00] ;  /* 0x000c000006197984 */ /* 0x001e280000000800 */
        /* <DEDUP_REMOVED lines=13> */
[----:B------:R-:W-:-:S02]  /*4270*/  FADD.FTZ R17, -R4, R17 ;  /* 0x0000001104117221 */ /* 0x000fc40000010100 */
[----:B------:R-:W-:Y:S01]  /*4280*/  FMUL.FTZ R15, R15, 1.4426950216293334961 ;  /* 0x3fb8aa3b0f0f7820 */ /* 0x000fe20000410000 */
[----:B------:R-:W4:Y:S01]  /*4290*/  LDS R37, [R6+0x1800] ;  /* 0x0018000006257984 */ /* 0x000f220000000800 */
[----:B------:R-:W1:Y:S01]  /*42a0*/  MUFU.EX2 R11, R11 ;  /* 0x0000000b000b7308 */ /* 0x000e620000000800 */
[----:B------:R-:W-:Y:S01]  /*42b0*/  FMUL.FTZ R17, R17, 1.4426950216293334961 ;  /* 0x3fb8aa3b11117820 */ /* 0x000fe20000410000 */
[C---:B------:R-:W-:Y:S01]  /*42c0*/  FADD.FTZ R19, -R4.reuse, R19 ;  /* 0x0000001304137221 */ /* 0x040fe20000010100 */
[----:B------:R-:W4:Y:S01]  /*42d0*/  LDS R39, [R6+0x1a00] ;  /* 0x001a000006277984 */ /* 0x000f220000000800 */
[C---:B------:R-:W-:Y:S02]  /*42e0*/  FADD.FTZ R21, -R4.reuse, R21 ;  /* 0x0000001504157221 */ /* 0x040fe40000010100 */
[----:B------:R-:W-:Y:S02]  /*42f0*/  FMUL.FTZ R19, R19, 1.4426950216293334961 ;  /* 0x3fb8aa3b13137820 */ /* 0x000fe40000410000 */
[----:B------:R-:W2:Y:S01]  /*4300*/  MUFU.EX2 R13, R13 ;  /* 0x0000000d000d7308 */ /* 0x000ea20000000800 */
[----:B0-----:R-:W-:Y:S01]  /*4310*/  FADD.FTZ R10, R9, R5 ;  /* 0x00000005090a7221 */ /* 0x001fe20000010000 */
[----:B------:R-:W-:Y:S01]  /*4320*/  FMUL.FTZ R21, R21, 1.4426950216293334961 ;  /* 0x3fb8aa3b15157820 */ /* 0x000fe20000410000 */
[C---:B------:R-:W-:Y:S01]  /*4330*/  FADD.FTZ R23, -R4.reuse, R23 ;  /* 0x0000001704177221 */ /* 0x040fe20000010100 */
[----:B------:R-:W-:Y:S01]  /*4340*/  STS [R6+-0x400], R9 ;  /* 0xfffc000906007388 */ /* 0x000fe20000000800 */
[----:B------:R-:W-:-:S02]  /*4350*/  FADD.FTZ R25, -R4, R25 ;  /* 0x0000001904197221 */ /* 0x000fc40000010100 */
[----:B------:R-:W-:Y:S01]  /*4360*/  FMUL.FTZ R23, R23, 1.4426950216293334961 ;  /* 0x3fb8aa3b17177820 */ /* 0x000fe20000410000 */
[----:B------:R-:W0:Y:S01]  /*4370*/  MUFU.EX2 R15, R15 ;  /* 0x0000000f000f7308 */ /* 0x000e220000000800 */
        /* <DEDUP_REMOVED lines=13> */
[----:B0-----:R-:W-:Y:S01]  /*4450*/  FADD.FTZ R10, R10, R15 ;  /* 0x0000000f0a0a7221 */ /* 0x001fe20000010000 */
[C---:B---3--:R-:W-:Y:S01]  /*4460*/  FADD.FTZ R33, -R4.reuse, R33 ;  /* 0x0000002104217221 */ /* 0x048fe20000010100 */
[----:B----4-:R-:W-:Y:S01]  /*4470*/  FADD.FTZ R35, -R4, R35 ;  /* 0x0000002304237221 */ /* 0x010fe20000010100 */
[----:B------:R-:W-:Y:S02]  /*4480*/  STS [R6+0x200], R15 ;  /* 0x0002000f06007388 */ /* 0x000fe40000000800 */
[----:B------:R-:W-:Y:S01]  /*4490*/  FMUL.FTZ R33, R33, 1.4426950216293334961 ;  /* 0x3fb8aa3b21217820 */ /* 0x000fe20000410000 */
[----:B------:R-:W-:Y:S01]  /*44a0*/  FMUL.FTZ R35, R35, 1.4426950216293334961 ;  /* 0x3fb8aa3b23237820 */ /* 0x000fe20000410000 */
[----:B------:R-:W0:Y:S01]  /*44b0*/  MUFU.EX2 R21, R21 ;  /* 0x0000001500157308 */ /* 0x000e220000000800 */
[----:B-1----:R-:W-:Y:S01]  /*44c0*/  FADD.FTZ R10, R10, R17 ;  /* 0x000000110a0a7221 */ /* 0x002fe20000010000 */
[C---:B------:R-:W-:Y:S01]  /*44d0*/  FADD.FTZ R37, -R4.reuse, R37 ;  /* 0x0000002504257221 */ /* 0x040fe20000010100 */
[----:B------:R-:W-:Y:S01]  /*44e0*/  FADD.FTZ R39, -R4, R39 ;  /* 0x0000002704277221 */ /* 0x000fe20000010100 */
[----:B------:R-:W-:Y:S02]  /*44f0*/  STS [R6+0x400], R17 ;  /* 0x0004001106007388 */ /* 0x000fe40000000800 */
[----:B------:R-:W-:Y:S01]  /*4500*/  FMUL.FTZ R37, R37, 1.4426950216293334961 ;  /* 0x3fb8aa3b25257820 */ /* 0x000fe20000410000 */
[----:B------:R-:W-:Y:S01]  /*4510*/  FMUL.FTZ R39, R39, 1.4426950216293334961 ;  /* 0x3fb8aa3b27277820 */ /* 0x000fe20000410000 */
        /* <DEDUP_REMOVED lines=33> */
.L_x_20951:
[----:B------:R-:W-:Y:S05]  /*4730*/  BSYNC B1 ;  /* 0x0000000000017941 */ /* 0x000fea0003800000 */
.L_x_20950:
        /* <DEDUP_REMOVED lines=55> */
.L_x_20954:
[----:B------:R-:W-:Y:S05]  /*4ab0*/  BSYNC B1 ;  /* 0x0000000000017941 */ /* 0x000fea0003800000 */
.L_x_20953:
        /* <DEDUP_REMOVED lines=26> */
.L_x_20946:
[----:B------:R-:W-:Y:S05]  /*4c60*/  BSYNC B0 ;  /* 0x0000000000007941 */ /* 0x000fea0003800000 */
.L_x_20945:
        /* <DEDUP_REMOVED lines=59> */
.L_x_20959:
        /* <DEDUP_REMOVED lines=8> */
.L_x_20958:
[----:B------:R-:W-:Y:S05]  /*50a0*/  BSYNC B1 ;  /* 0x0000000000017941 */ /* 0x000fea0003800000 */
.L_x_20957:
        /* <DEDUP_REMOVED lines=15> */
.L_x_20962:
[----:B------:R-:W2:Y:S01]  /*51a0*/  LDS R9, [R7+-0x400] ;  /* 0xfffc000007097984 */ /* 0x000ea20000000800 */
[----:B------:R-:W-:-:S03]  /*51b0*/  VIADD R8, R8, 0x800 ;  /* 0x0000080008087836 */ /* 0x000fc60000000000 */
[----:B------:R-:W3:Y:S02]  /*51c0*/  LDS R11, [R7+-0x200] ;  /* 0xfffe0000070b7984 */ /* 0x000ee40000000800 */
[----:B------:R-:W-:Y:S02]  /*51d0*/  ISETP.GE.AND P2, PT, R8, R41, PT ;  /* 0x000000290800720c */ /* 0x000fe40003f46270 */
[----:B------:R-:W4:Y:S04]  /*51e0*/  LDS R13, [R7] ;  /* 0x00000000070d7984 */ /* 0x000f280000000800 */
[----:B------:R-:W1:Y:S04]  /*51f0*/  LDS R15, [R7+0x200] ;  /* 0x00020000070f7984 */ /* 0x000e680000000800 */
[----:B------:R-:W1:Y:S04]  /*5200*/  LDS R17, [R7+0x400] ;  /* 0x0004000007117984 */ /* 0x000e680000000800 */
[----:B------:R-:W1:Y:S04]  /*5210*/  LDS R19, [R7+0x600] ;  /* 0x0006000007137984 */ /* 0x000e680000000800 */
[----:B------:R-:W-:Y:S04]  /*5220*/  LDS R21, [R7+0x800] ;  /* 0x0008000007157984 */ /* 0x000fe80000000800 */
[----:B------:R-:W1:Y:S04]  /*5230*/  LDS R23, [R7+0xa00] ;  /* 0x000a000007177984 */ /* 0x000e680000000800 */
[----:B0-----:R-:W0:Y:S04]  /*5240*/  LDS R25, [R7+0xc00] ;  /* 0x000c000007197984 */ /* 0x001e280000000800 */
[----:B------:R-:W0:Y:S04]  /*5250*/  LDS R27, [R7+0xe00] ;  /* 0x000e0000071b7984 */ /* 0x000e280000000800 */
[----:B------:R-:W0:Y:S01]  /*5260*/  LDS R29, [R7+0x1000] ;  /* 0x00100000071d7984 */ /* 0x000e220000000800 */
[----:B--2---:R-:W-:-:S03]  /*5270*/  FMUL.FTZ R10, R9, R6 ;  /* 0x00000006090a7220 */ /* 0x004fc60000410000 */
[----:B------:R-:W2:Y:S01]  /*5280*/  LDS R31, [R7+0x1200] ;  /* 0x00120000071f7984 */ /* 0x000ea20000000800 */
[----:B---3--:R-:W-:-:S03]  /*5290*/  FMUL.FTZ R12, R11, R6 ;  /* 0x000000060b0c7220 */ /* 0x008fc60000410000 */
[----:B------:R-:W3:Y:S01]  /*52a0*/  LDS R33, [R7+0x1400] ;  /* 0x0014000007217984 */ /* 0x000ee20000000800 */
[----:B----4-:R-:W-:-:S03]  /*52b0*/  FMUL.FTZ R14, R13, R6 ;  /* 0x000000060d0e7220 */ /* 0x010fc60000410000 */
[----:B------:R-:W4:Y:S01]  /*52c0*/  LDS R35, [R7+0x1600] ;  /* 0x0016000007237984 */ /* 0x000f220000000800 */
[----:B-1----:R-:W-:-:S03]  /*52d0*/  FMUL.FTZ R18, R15, R6 ;  /* 0x000000060f127220 */ /* 0x002fc60000410000 */
[----:B------:R-:W1:Y:S01]  /*52e0*/  LDS R37, [R7+0x1800] ;  /* 0x0018000007257984 */ /* 0x000e620000000800 */
[----:B------:R-:W-:-:S03]  /*52f0*/  FMUL.FTZ R20, R17, R6 ;  /* 0x0000000611147220 */ /* 0x000fc60000410000 */
[----:B------:R-:W1:Y:S01]  /*5300*/  LDS R39, [R7+0x1a00] ;  /* 0x001a000007277984 */ /* 0x000e620000000800 */
[----:B------:R-:W-:-:S03]  /*5310*/  FMUL.FTZ R22, R19, R6 ;  /* 0x0000000613167220 */ /* 0x000fc60000410000 */
[----:B------:R0:W-:Y:S04]  /*5320*/  STS [R7+-0x400], R10 ;  /* 0xfffc000a07007388 */ /* 0x0001e80000000800 */
[----:B------:R2:W-:Y:S01]  /*5330*/  STS [R7+-0x200], R12 ;  /* 0xfffe000c07007388 */ /* 0x0005e20000000800 */
[----:B------:R-:W-:-:S03]  /*5340*/  FMUL.FTZ R24, R23, R6 ;  /* 0x0000000617187220 */ /* 0x000fc60000410000 */
[----:B------:R3:W-:Y:S01]  /*5350*/  STS [R7], R14 ;  /* 0x0000000e07007388 */ /* 0x0007e20000000800 */
[-C--:B0-----:R-:W-:Y:S01]  /*5360*/  FMUL.FTZ R26, R25, R6.reuse ;  /* 0x00000006191a7220 */ /* 0x081fe20000410000 */
[-C--:B------:R-:W-:Y:S02]  /*5370*/  FMUL.FTZ R10, R21, R6.reuse ;  /* 0x00000006150a7220 */ /* 0x080fe40000410000 */
        /* <DEDUP_REMOVED lines=10> */
[----:B-1----:R-:W-:-:S03]  /*5420*/  FMUL.FTZ R20, R37, R6 ;  /* 0x0000000625147220 */ /* 0x002fc60000410000 */
        /* <DEDUP_REMOVED lines=11> */
.L_x_20961:
[----:B------:R-:W-:Y:S05]  /*54e0*/  BSYNC B1 ;  /* 0x0000000000017941 */ /* 0x000fea0003800000 */
.L_x_20960:
        /* <DEDUP_REMOVED lines=31> */
.L_x_20964:
[----:B------:R-:W-:Y:S05]  /*56e0*/  BSYNC B1 ;  /* 0x0000000000017941 */ /* 0x000fea0003800000 */
.L_x_20963:
[----:B------:R-:W-:-:S13]  /*56f0*/  ISETP.LT.OR P0, PT, R8, UR5, P0 ;  /* 0x0000000508007c0c */ /* 0x000fda0008701670 */
        /* <DEDUP_REMOVED lines=13> */
.L_x_20956:
[----:B------:R-:W-:Y:S05]  /*57d0*/  BSYNC B0 ;  /* 0x0000000000007941 */ /* 0x000fea0003800000 */
.L_x_20955:
[----:B------:R-:W-:Y:S01]  /*57e0*/  BAR.SYNC.DEFER_BLOCKING 0x0 ;  /* 0x0000000000007b1d */ /* 0x000fe20000010000 */
[----:B------:R-:W-:Y:S01]  /*57f0*/  ISETP.NE.AND P0, PT, R0, RZ, PT ;  /* 0x000000ff0000720c */ /* 0x000fe20003f05270 */
[----:B------:R-:W-:Y:S02]  /*5800*/  IMAD.MOV.U32 R20, RZ, RZ, RZ ;  /* 0x000000ffff147224 */ /* 0x000fe400078e00ff */
[----:B------:R-:W-:Y:S02]  /*5810*/  IMAD.MOV.U32 R17, RZ, RZ, RZ ;  /* 0x000000ffff117224 */ /* 0x000fe400078e00ff */
        /* <DEDUP_REMOVED lines=23> */
[----:B--23--:R-:W-:Y:S02]  /*5990*/  IMAD.U32 R6, RZ, RZ, UR6 ;  /* 0x00000006ff067e24 */ /* 0x00cfe4000f8e00ff */
[----:B------:R-:W-:Y:S02]  /*59a0*/  IMAD.U32 R8, RZ, RZ, UR4 ;  /* 0x00000004ff087e24 */ /* 0x000fe4000f8e00ff */
[----:B------:R-:W-:Y:S02]  /*59b0*/  IMAD.U32 R7, RZ, RZ, UR7 ;  /* 0x00000007ff077e24 */ /* 0x000fe4000f8e00ff */
[----:B------:R-:W-:-:S03]  /*59c0*/  IMAD.U32 R9, RZ, RZ, UR5 ;  /* 0x00000005ff097e24 */ /* 0x000fc6000f8e00ff */
[----:B------:R4:W-:Y:S04]  /*59d0*/  STG.E desc[UR10][R6.64], R4 ;  /* 0x0000000406007986 */ /* 0x0009e8000c10190a */
[----:B------:R4:W-:Y:S02]  /*59e0*/  STG.E desc[UR10][R8.64], R5 ;  /* 0x0000000508007986 */ /* 0x0009e4000c10190a */
.L_x_20966:
[----:B------:R-:W-:Y:S05]  /*59f0*/  BSYNC B0 ;  /* 0x0000000000007941 */ /* 0x000fea0003800000 */
.L_x_20965:
[----:B------:R-:W-:Y:S01]  /*5a00*/  ULDC UR8, c[0x0][0x26c] ;  /* 0x00009b0000087ab9 */ /* 0x000fe20000000800 */
[----:B------:R-:W-:Y:S01]  /*5a10*/  BSSY B0, `(.L_x_20967) ;  /* 0x000014b000007945 */ /* 0x000fe20003800000 */
[----:B------:R-:W-:-:S03]  /*5a20*/  CS2R R18, SRZ ;  /* 0x0000000000127805 */ /* 0x000fc6000001ff00 */
[----:B------:R-:W-:Y:S05]  /*5a30*/  @P1 BRA `(.L_x_20968) ;  /* 0x0000001400201947 */ /* 0x000fea0003800000 */
[----:B--234-:R-:W2:Y:S01]  /*5a40*/  S2R R6, SR_CTAID.Z ;  /* 0x0000000000067919 */ /* 0x01cea20000002700 */
[----:B------:R-:W3:Y:S01]  /*5a50*/  S2UR UR4, SR_CTAID.Y ;  /* 0x00000000000479c3 */ /* 0x000ee20000002600 */
[----:B------:R-:W-:Y:S01]  /*5a60*/  SHF.R.S32.HI R5, RZ, 0x1f, R0 ;  /* 0x0000001fff057819 */ /* 0x000fe20000011400 */
[----:B------:R-:W-:Y:S01]  /*5a70*/  ULDC.64 UR6, c[0x0][0x248] ;  /* 0x0000920000067ab9 */ /* 0x000fe20000000a00 */
[----:B------:R-:W-:Y:S02]  /*5a80*/  IMAD.SHL.U32 R27, R16, 0x8, RZ ;  /* 0x00000008101b7824 */ /* 0x000fe400078e00ff */
[----:B------:R-:W-:Y:S01]  /*5a90*/  LEA.HI R5, R5, R0, RZ, 0x5 ;  /* 0x0000000005057211 */ /* 0x000fe200078f28ff */
[----:B------:R-:W-:Y:S02]  /*5aa0*/  IMAD.MOV.U32 R20, RZ, RZ, RZ ;  /* 0x000000ffff147224 */ /* 0x000fe400078e00ff */
[----:B-1----:R-:W3:Y:S01]  /*5ab0*/  LDC R4, c[0x0][0x258] ;  /* 0x00009600ff047b82 */ /* 0x002ee20000000800 */
[----:B------:R-:W-:Y:S01]  /*5ac0*/  SHF.R.S32.HI R26, RZ, 0x5, R5 ;  /* 0x00000005ff1a7819 */ /* 0x000fe20000011405 */
[----:B------:R-:W-:-:S02]  /*5ad0*/  VIADD R33, R27, 0x100 ;  /* 0x000001001b217836 */ /* 0x000fc40000000000 */
[C---:B------:R-:W-:Y:S01]  /*5ae0*/  VIADD R31, R27.reuse, 0x200 ;  /* 0x000002001b1f7836 */ /* 0x040fe20000000000 */
[----:B------:R-:W-:Y:S01]  /*5af0*/  IADD3 R3, -R26, -0x1, R3 ;  /* 0xffffffff1a037810 */ /* 0x000fe20007ffe103 */
[----:B------:R-:W-:Y:S02]  /*5b00*/  VIADD R29, R27, 0x300 ;  /* 0x000003001b1d7836 */ /* 0x000fe40000000000 */
[----:B------:R-:W1:Y:S08]  /*5b10*/  S2UR UR5, SR_CgaCtaId ;  /* 0x00000000000579c3 */ /* 0x000e700000008800 */
[----:B------:R-:W4:Y:S01]  /*5b20*/  LDC R24, c[0x0][0x26c] ;  /* 0x00009b00ff187b82 */ /* 0x000f220000000800 */
[----:B--2---:R-:W-:-:S02]  /*5b30*/  IMAD R21, R6, 0x40, R26 ;  /* 0x0000004006157824 */ /* 0x004fc400078e021a */
[----:B---3--:R-:W-:Y:S01]  /*5b40*/  IMAD R5, R4, UR4, RZ ;  /* 0x0000000404057c24 */ /* 0x008fe2000f8e02ff */
[----:B------:R-:W-:Y:S01]  /*5b50*/  UMOV UR4, 0x400 ;  /* 0x0000040000047882 */ /* 0x000fe20000000000 */
[----:B------:R-:W-:Y:S01]  /*5b60*/  IMAD R23, R6, -0x40, R3 ;  /* 0xffffffc006177824 */ /* 0x000fe200078e0203 */
[----:B------:R-:W-:Y:S01]  /*5b70*/  UIADD3 UR4, UR4, 0x110, URZ ;  /* 0x0000011004047890 */ /* 0x000fe2000fffe03f */
[----:B------:R-:W-:Y:S02]  /*5b80*/  SHF.R.S32.HI R4, RZ, 0x1f, R21 ;  /* 0x0000001fff047819 */ /* 0x000fe40000011415 */
[----:B0-----:R-:W-:Y:S01]  /*5b90*/  IADD3 R25, P0, R5, R21, RZ ;  /* 0x0000001505197210 */ /* 0x001fe20007f1e0ff */
[----:B-1----:R-:W-:Y:S01]  /*5ba0*/  ULEA UR4, UR5, UR4, 0x18 ;  /* 0x0000000405047291 */ /* 0x002fe2000f8ec03f */
[----:B------:R-:W-:Y:S02]  /*5bb0*/  LEA R48, R21, 0x7, 0x3 ;  /* 0x0000000715307811 */ /* 0x000fe400078e18ff */
[----:B------:R-:W-:Y:S01]  /*5bc0*/  ULDC UR5, c[0x0][0x270] ;  /* 0x00009c0000057ab9 */ /* 0x000fe20000000800 */
[----:B------:R-:W-:Y:S01]  /*5bd0*/  LEA.HI.X.SX32 R4, R5, R4, 0x1, P0 ;  /* 0x0000000405047211 */ /* 0x000fe200000f0eff */
[----:B------:R-:W-:Y:S01]  /*5be0*/  IMAD R14, R2, UR5, RZ ;  /* 0x00000005020e7c24 */ /* 0x000fe2000f8e02ff */
[----:B------:R-:W-:-:S02]  /*5bf0*/  LEA R26, R26, UR4, 0x5 ;  /* 0x000000041a1a7c11 */ /* 0x000fc4000f8e28ff */
[C---:B------:R-:W-:Y:S02]  /*5c00*/  LEA R22, P0, R25.reuse, UR6, 0x2 ;  /* 0x0000000619167c11 */ /* 0x040fe4000f8010ff */
[----:B----4-:R-:W-:Y:S01]  /*5c10*/  SHF.R.S32.HI R24, RZ, 0x1f, R24 ;  /* 0x0000001fff187819 */ /* 0x010fe20000011418 */
[----:B------:R-:W-:Y:S01]  /*5c20*/  VIADD R26, R26, 0x10 ;  /* 0x000000101a1a7836 */ /* 0x000fe20000000000 */
[----:B------:R-:W-:Y:S02]  /*5c30*/  LEA.HI.X R25, R25, UR7, R4, 0x2, P0 ;  /* 0x0000000719197c11 */ /* 0x000fe400080f1404 */
[----:B------:R-:W-:-:S07]  /*5c40*/  SHF.R.S32.HI R15, RZ, 0x1f, R14 ;  /* 0x0000001fff0f7819 */ /* 0x000fce000001140e */
.L_x_20979:
[----:B------:R-:W-:Y:S01]  /*5c50*/  IMAD.MOV.U32 R6, RZ, RZ, R22 ;  /* 0x000000ffff067224 */ /* 0x000fe200078e0016 */
[----:B------:R-:W-:Y:S01]  /*5c60*/  MOV R7, R25 ;  /* 0x0000001900077202 */ /* 0x000fe20000000f00 */
[----:B0-----:R-:W0:Y:S04]  /*5c70*/  LDC.64 R12, c[0x0][0x238] ;  /* 0x00008e00ff0c7b82 */ /* 0x001e280000000a00 */
        /* <DEDUP_REMOVED lines=8> */
[----:B0-----:R-:W-:-:S04]  /*5d00*/  LEA R4, P1, R5, R12, 0x1 ;  /* 0x0000000c05047211 */ /* 0x001fc800078208ff */
[----:B------:R-:W-:Y:S02]  /*5d10*/  LEA.HI.X.SX32 R10, R33, R28, 0x1, P0 ;  /* 0x0000001c210a7211 */ /* 0x000fe400000f0eff */
[C---:B------:R-:W-:Y:S02]  /*5d20*/  LEA R44, P0, R8.reuse, R12, 0x1 ;  /* 0x0000000c082c7211 */ /* 0x040fe400078008ff */
[----:B------:R-:W-:Y:S02]  /*5d30*/  LEA.HI.X.SX32 R6, R31, R28, 0x1, P2 ;  /* 0x0000001c1f067211 */ /* 0x000fe400010f0eff */
[-C--:B------:R-:W-:Y:S02]  /*5d40*/  LEA.HI.X R5, R5, R13.reuse, R10, 0x1, P1 ;  /* 0x0000000d05057211 */ /* 0x080fe400008f0c0a */
[----:B------:R-:W-:Y:S02]  /*5d50*/  LEA.HI.X R45, R8, R13, R6, 0x1, P0 ;  /* 0x0000000d082d7211 */ /* 0x000fe400000f0c06 */
[C---:B------:R-:W-:Y:S01]  /*5d60*/  IADD3 R6, P0, R27.reuse, R2, RZ ;  /* 0x000000021b067210 */ /* 0x040fe20007f1e0ff */
[----:B-----5:R-:W5:Y:S03]  /*5d70*/  LDG.E.CONSTANT R32, desc[UR10][R4.64] ;  /* 0x0000000a04207981 */ /* 0x020f66000c1e9900 */
[----:B------:R-:W-:Y:S01]  /*5d80*/  LEA R40, P1, R6, R12, 0x1 ;  /* 0x0000000c06287211 */ /* 0x000fe200078208ff */
[----:B------:R-:W5:Y:S01]  /*5d90*/  LDG.E.CONSTANT R35, desc[UR10][R44.64] ;  /* 0x0000000a2c237981 */ /* 0x000f62000c1e9900 */
[----:B------:R-:W-:-:S03]  /*5da0*/  LEA.HI.X.SX32 R7, R27, R28, 0x1, P0 ;  /* 0x0000001c1b077211 */ /* 0x000fc600000f0eff */
        /* <DEDUP_REMOVED lines=11> */
[----:B------:R-:W1:Y:S04]  /*5e60*/  LDS.128 R8, [R26] ;  /* 0x000000001a087984 */ /* 0x000e680000000c00 */
[----:B0-----:R-:W0:Y:S01]  /*5e70*/  LDS.128 R4, [R26+-0x10] ;  /* 0xfffff0001a047984 */ /* 0x001e220000000c00 */
[----:B------:R-:W-:Y:S01]  /*5e80*/  ISETP.NE.AND P0, PT, R23, RZ, PT ;  /* 0x000000ff1700720c */ /* 0x000fe20003f05270 */
[----:B------:R-:W-:Y:S01]  /*5e90*/  BSSY B1, `(.L_x_20969) ;  /* 0x0000024000017945 */ /* 0x000fe20003800000 */
[----:B-1----:R-:W-:-:S02]  /*5ea0*/  F2FP.BF16.F32.PACK_AB R9, R9, R8 ;  /* 0x000000080909723e */ /* 0x002fc400000010ff */
[----:B------:R-:W-:Y:S02]  /*5eb0*/  F2FP.BF16.F32.PACK_AB R10, R11, R10 ;  /* 0x0000000a0b0a723e */ /* 0x000fe400000010ff */
[----:B0-----:R-:W-:Y:S02]  /*5ec0*/  F2FP.BF16.F32.PACK_AB R4, R5, R4 ;  /* 0x000000040504723e */ /* 0x001fe400000010ff */
[----:B------:R-:W-:-:S05]  /*5ed0*/  F2FP.BF16.F32.PACK_AB R5, R7, R6 ;  /* 0x000000060705723e */ /* 0x000fca00000010ff */
[----:B------:R-:W-:Y:S05]  /*5ee0*/  @P0 BRA `(.L_x_20970) ;  /* 0x0000000000780947 */ /* 0x000fea0003800000 */
        /* <DEDUP_REMOVED lines=30> */
.L_x_20970:
[----:B------:R-:W-:Y:S05]  /*60d0*/  BSYNC B1 ;  /* 0x0000000000017941 */ /* 0x000fea0003800000 */
.L_x_20969:
        /* <DEDUP_REMOVED lines=56> */
.L_x_20972:
[----:B------:R-:W-:Y:S05]  /*6460*/  BSYNC B1 ;  /* 0x0000000000017941 */ /* 0x000fea0003800000 */
.L_x_20971:
        /* <DEDUP_REMOVED lines=8> */
[----:B------:R-:W-:Y:S02]  /*64f0*/  PRMT R11, R40, 0x7632, R11 ;  /* 0x00007632280b7816 */ /* 0x000fe4000000000b */
        /* <DEDUP_REMOVED lines=44> */
.L_x_20974:
[----:B------:R-:W-:Y:S05]  /*67c0*/  BSYNC B1 ;  /* 0x0000000000017941 */ /* 0x000fea0003800000 */
.L_x_20973:
        /* <DEDUP_REMOVED lines=8> */
[----:B------:R-:W-:Y:S01]  /*6850*/  ISETP.GT.AND P2, PT, R16, 0x17, PT ;  /* 0x000000171000780c */ /* 0x000fe20003f44270 */
[----:B------:R-:W-:Y:S01]  /*6860*/  FADD.FTZ R8, R41, R8 ;  /* 0x0000000829087221 */ /* 0x000fe20000010000 */
[C---:B------:R-:W-:Y:S01]  /*6870*/  PRMT R10, R35.reuse, 0x7610, R10 ;  /* 0x00007610230a7816 */ /* 0x040fe2000000000a */
[----:B------:R-:W-:Y:S01]  /*6880*/  IMAD.U32 R43, R34, 0x10000, RZ ;  /* 0x00010000222b7824 */ /* 0x000fe200078e00ff */
        /* <DEDUP_REMOVED lines=16> */
[----:B------:R-:W-:Y:S01]  /*6990*/  FADD.FTZ R8, R8, R11 ;  /* 0x0000000b08087221 */ /* 0x000fe20000010000 */
[----:B------:R-:W-:Y:S01]  /*69a0*/  BSSY B1, `(.L_x_20975) ;  /* 0x000004b000017945 */ /* 0x000fe20003800000 */
[----:B------:R-:W-:Y:S01]  /*69b0*/  FADD.FTZ R10, R37, R10 ;  /* 0x0000000a250a7221 */ /* 0x000fe20000010000 */
[----:B------:R-:W-:Y:S01]  /*69c0*/  FADD.FTZ R35, R38, R35 ;  /* 0x0000002326237221 */ /* 0x000fe20000010000 */
[----:B------:R-:W-:Y:S01]  /*69d0*/  ISETP.GE.AND P1, PT, R21, UR15, PT ;  /* 0x0000000f15007c0c */ /* 0x000fe2000bf26270 */
[----:B------:R-:W-:Y:S01]  /*69e0*/  FADD.FTZ R18, R9, R18 ;  /* 0x0000001209127221 */ /* 0x000fe20000010000 */
[----:B------:R-:W-:Y:S01]  /*69f0*/  FADD.FTZ R19, R8, R19 ;  /* 0x0000001308137221 */ /* 0x000fe20000010000 */
[----:B------:R-:W-:-:S04]  /*6a00*/  FADD.FTZ R10, R35, R10 ;  /* 0x0000000a230a7221 */ /* 0x000fc80000010000 */
        /* <DEDUP_REMOVED lines=28> */
[----:B------:R-:W-:-:S02]  /*6bd0*/  ISETP.GE.AND P3, PT, R11, UR14, PT ;  /* 0x0000000e0b007c0c */ /* 0x000fc4000bf66270 */
        /* <DEDUP_REMOVED lines=13> */
.L_x_20978:
[----:B------:R-:W-:Y:S05]  /*6cb0*/  BSYNC B2 ;  /* 0x0000000000027941 */ /* 0x000fea0003800000 */
.L_x_20977:
[----:B-----5:R-:W-:Y:S01]  /*6cc0*/  HFMA2.MMA.BF16_V2 R3, R4, R3, -RZ ;  /* 0x0000000304037235 */ /* 0x020fe200003000ff */
[----:B------:R-:W-:Y:S01]  /*6cd0*/  HMUL2.BF16_V2 R4, R5, R2 ;  /* 0x0000000205047232 */ /* 0x000fe20000200000 */
[----:B------:R-:W-:Y:S01]  /*6ce0*/  HFMA2.MMA.BF16_V2 R6, R6, R9, -RZ ;  /* 0x0000000906067235 */ /* 0x000fe200003000ff */
[----:B------:R-:W-:-:S03]  /*6cf0*/  HMUL2.BF16_V2 R8, R7, R8 ;  /* 0x0000000807087232 */ /* 0x000fc60000200000 */
[C---:B------:R-:W-:Y:S01]  /*6d00*/  PRMT R5, R4.reuse, 0x7632, R5 ;  /* 0x0000763204057816 */ /* 0x040fe20000000005 */
[----:B------:R-:W-:-:S03]  /*6d10*/  IMAD.U32 R4, R4, 0x10000, RZ ;  /* 0x0001000004047824 */ /* 0x000fc600078e00ff */
[C---:B------:R-:W-:Y:S02]  /*6d20*/  PRMT R2, R3.reuse, 0x7610, R2 ;  /* 0x0000761003027816 */ /* 0x040fe40000000002 */
[----:B------:R-:W-:Y:S02]  /*6d30*/  PRMT R3, R3, 0x7632, R3 ;  /* 0x0000763203037816 */ /* 0x000fe40000000003 */
[----:B------:R-:W-:Y:S01]  /*6d40*/  PRMT R7, R6, 0x7632, R7 ;  /* 0x0000763206077816 */ /* 0x000fe20000000007 */
[----:B------:R-:W-:Y:S01]  /*6d50*/  IMAD.U32 R9, R2, 0x10000, RZ ;  /* 0x0001000002097824 */ /* 0x000fe200078e00ff */
[----:B------:R-:W-:Y:S01]  /*6d60*/  SHF.L.U32 R5, R5, 0x10, RZ ;  /* 0x0000001005057819 */ /* 0x000fe200000006ff */
[----:B------:R-:W-:Y:S01]  /*6d70*/  IMAD.U32 R10, R3, 0x10000, RZ ;  /* 0x00010000030a7824 */ /* 0x000fe200078e00ff */
[----:B------:R-:W-:Y:S01]  /*6d80*/  PRMT R2, R8, 0x7632, R2 ;  /* 0x0000763208027816 */ /* 0x000fe20000000002 */
[----:B------:R-:W-:Y:S02]  /*6d90*/  IMAD.U32 R6, R6, 0x10000, RZ ;  /* 0x0001000006067824 */ /* 0x000fe400078e00ff */
        /* <DEDUP_REMOVED lines=11> */
.L_x_20976:
[----:B------:R-:W-:Y:S05]  /*6e50*/  BSYNC B1 ;  /* 0x0000000000017941 */ /* 0x000fea0003800000 */
.L_x_20975:
[----:B------:R-:W-:Y:S01]  /*6e60*/  IADD3 R22, P0, R22, 0x10, RZ ;  /* 0x0000001016167810 */ /* 0x000fe20007f1e0ff */
[----:B------:R-:W-:Y:S02]  /*6e70*/  VIADD R48, R48, 0x20 ;  /* 0x0000002030307836 */ /* 0x000fe40000000000 */
[----:B------:R-:W-:Y:S02]  /*6e80*/  VIADD R23, R23, 0xfffffffc ;  /* 0xfffffffc17177836 */ /* 0x000fe40000000000 */
[----:B------:R-:W-:Y:S02]  /*6e90*/  VIADD R26, R26, 0x80 ;  /* 0x000000801a1a7836 */ /* 0x000fe40000000000 */
[----:B------:R-:W-:Y:S01]  /*6ea0*/  IMAD.X R25, RZ, RZ, R25, P0 ;  /* 0x000000ffff197224 */ /* 0x000fe200000e0619 */
[----:B------:R-:W-:Y:S06]  /*6eb0*/  @!P1 BRA `(.L_x_20979) ;  /* 0xffffffec00649947 */ /* 0x000fec000383ffff */
.L_x_20968:
[----:B------:R-:W-:Y:S05]  /*6ec0*/  BSYNC B0 ;  /* 0x0000000000007941 */ /* 0x000fea0003800000 */
.L_x_20967:
[----:B------:R-:W0:Y:S01]  /*6ed0*/  S2UR UR5, SR_CgaCtaId ;  /* 0x00000000000579c3 */ /* 0x000e220000008800 */
[----:B------:R-:W-:Y:S01]  /*6ee0*/  SHF.R.S32.HI R3, RZ, 0x1f, R0 ;  /* 0x0000001fff037819 */ /* 0x000fe20000011400 */
[----:B------:R-:W-:Y:S01]  /*6ef0*/  UMOV UR4, 0x400 ;  /* 0x0000040000047882 */ /* 0x000fe20000000000 */
[----:B------:R-:W-:Y:S01]  /*6f00*/  LOP3.LUT R2, R0, 0xffffffc0, RZ, 0xc0, !PT ;  /* 0xffffffc000027812 */ /* 0x000fe200078ec0ff */
[----:B------:R-:W-:Y:S01]  /*6f10*/  UIADD3 UR4, UR4, 0x110, URZ ;  /* 0x0000011004047890 */ /* 0x000fe2000fffe03f */
[----:B------:R-:W-:-:S03]  /*6f20*/  LEA.HI R3, R3, R0, RZ, 0x5 ;  /* 0x0000000003037211 */ /* 0x000fc600078f28ff */
[----:B------:R-:W-:Y:S01]  /*6f30*/  BAR.SYNC.DEFER_BLOCKING 0x0 ;  /* 0x0000000000007b1d */ /* 0x000fe20000010000 */
[C---:B------:R-:W-:Y:S02]  /*6f40*/  ISETP.GT.AND P3, PT, R0.reuse, 0x3f, PT ;  /* 0x0000003f0000780c */ /* 0x040fe40003f64270 */
[C---:B------:R-:W-:Y:S02]  /*6f50*/  ISETP.GT.AND P0, PT, R0.reuse, 0x1f, PT ;  /* 0x0000001f0000780c */ /* 0x040fe40003f04270 */
[C---:B-1--4-:R-:W-:Y:S01]  /*6f60*/  LOP3.LUT R4, R0.reuse, 0xffffffe0, RZ, 0xc0, !PT ;  /* 0xffffffe000047812 */ /* 0x052fe200078ec0ff */
[----:B------:R-:W-:Y:S01]  /*6f70*/  VIADD R0, R0, 0x1f ;  /* 0x0000001f00007836 */ /* 0x000fe20000000000 */
[----:B------:R-:W-:Y:S01]  /*6f80*/  ISETP.NE.AND P2, PT, R2, 0x40, PT ;  /* 0x000000400200780c */ /* 0x000fe20003f45270 */
[----:B------:R-:W-:Y:S01]  /*6f90*/  BSSY B0, `(.L_x_20980) ;  /* 0x000000d000007945 */ /* 0x000fe20003800000 */
[----:B------:R-:W-:Y:S02]  /*6fa0*/  SHF.R.S32.HI R3, RZ, 0x5, R3 ;  /* 0x00000005ff037819 */ /* 0x000fe40000011403 */
[----:B------:R-:W-:-:S02]  /*6fb0*/  ISETP.GT.U32.AND P1, PT, R0, 0x3e, PT ;  /* 0x0000003e0000780c */ /* 0x000fc40003f24070 */
[----:B------:R-:W-:Y:S01]  /*6fc0*/  ISETP.NE.AND P4, PT, R4, 0x20, PT ;  /* 0x000000200400780c */ /* 0x000fe20003f85270 */
[----:B------:R-:W-:Y:S01]  /*6fd0*/  IMAD R0, R3, 0x78, R16 ;  /* 0x0000007803007824 */ /* 0x000fe200078e0210 */
[----:B0-----:R-:W-:-:S06]  /*6fe0*/  ULEA UR4, UR5, UR4, 0x18 ;  /* 0x0000000405047291 */ /* 0x001fcc000f8ec03f */
[----:B------:R-:W-:Y:S01]  /*6ff0*/  LEA R0, R0, UR4, 0x2 ;  /* 0x0000000400007c11 */ /* 0x000fe2000f8e10ff */
[----:B------:R-:W-:Y:S06]  /*7000*/  @P2 BRA `(.L_x_20981) ;  /* 0x0000000000142947 */ /* 0x000fec0003800000 */
[----:B------:R-:W-:Y:S01]  /*7010*/  ISETP.GT.AND P2, PT, R16, 0x17, PT ;  /* 0x000000171000780c */ /* 0x000fe20003f44270 */
[----:B------:R0:W-:Y:S04]  /*7020*/  STS [R0+-0x3c0], R18 ;  /* 0xfffc401200007388 */ /* 0x0001e80000000800 */
[----:B------:R0:W-:Y:S04]  /*7030*/  STS [R0+-0x340], R19 ;  /* 0xfffcc01300007388 */ /* 0x0001e80000000800 */
[----:B------:R0:W-:Y:S04]  /*7040*/  STS [R0+-0x2c0], R17 ;  /* 0xfffd401100007388 */ /* 0x0001e80000000800 */
[----:B------:R0:W-:Y:S02]  /*7050*/  @!P2 STS [R0+-0x240], R20 ;  /* 0xfffdc0140000a388 */ /* 0x0001e40000000800 */
.L_x_20981:
[----:B------:R-:W-:Y:S05]  /*7060*/  BSYNC B0 ;  /* 0x0000000000007941 */ /* 0x000fea0003800000 */
.L_x_20980:
[----:B------:R-:W-:Y:S06]  /*7070*/  BAR.SYNC.DEFER_BLOCKING 0x0 ;  /* 0x0000000000007b1d */ /* 0x000fec0000010000 */
[----:B------:R-:W-:Y:S04]  /*7080*/  BSSY B0, `(.L_x_20982) ;  /* 0x000000b000007945 */ /* 0x000fe80003800000 */
[----:B------:R-:W-:Y:S05]  /*7090*/  @P3 BRA `(.L_x_20983) ;  /* 0x0000000000243947 */ /* 0x000fea0003800000 */
[----:B------:R-:W-:Y:S01]  /*70a0*/  ISETP.GT.AND P2, PT, R16, 0x17, PT ;  /* 0x000000171000780c */ /* 0x000fe20003f44270 */
[----:B------:R-:W0:Y:S04]  /*70b0*/  LDS R3, [R0] ;  /* 0x0000000000037984 */ /* 0x000e280000000800 */
[----:B------:R-:W1:Y:S04]  /*70c0*/  LDS R2, [R0+0x80] ;  /* 0x0000800000027984 */ /* 0x000e680000000800 */
[----:B------:R-:W4:Y:S04]  /*70d0*/  LDS R4, [R0+0x100] ;  /* 0x0001000000047984 */ /* 0x000f280000000800 */
[----:B--2---:R-:W2:Y:S01]  /*70e0*/  @!P2 LDS R5, [R0+0x180] ;  /* 0x000180000005a984 */ /* 0x004ea20000000800 */
[----:B0-----:R-:W-:Y:S01]  /*70f0*/  FADD.FTZ R18, R18, R3 ;  /* 0x0000000312127221 */ /* 0x001fe20000010000 */
[----:B-1----:R-:W-:Y:S01]  /*7100*/  FADD.FTZ R19, R19, R2 ;  /* 0x0000000213137221 */ /* 0x002fe20000010000 */
[----:B----4-:R-:W-:Y:S01]  /*7110*/  FADD.FTZ R17, R17, R4 ;  /* 0x0000000411117221 */ /* 0x010fe20000010000 */
[----:B--2---:R-:W-:-:S07]  /*7120*/  @!P2 FADD.FTZ R20, R5, R20 ;  /* 0x000000140514a221 */ /* 0x004fce0000010000 */
.L_x_20983:
[----:B------:R-:W-:Y:S05]  /*7130*/  BSYNC B0 ;  /* 0x0000000000007941 */ /* 0x000fea0003800000 */
.L_x_20982:
        /* <DEDUP_REMOVED lines=8> */
.L_x_20985:
[----:B------:R-:W-:Y:S05]  /*71c0*/  BSYNC B0 ;  /* 0x0000000000007941 */ /* 0x000fea0003800000 */
.L_x_20984:
[----:B------:R-:W-:Y:S06]  /*71d0*/  BAR.SYNC.DEFER_BLOCKING 0x0 ;  /* 0x0000000000007b1d */ /* 0x000fec0000010000 */
[----:B------:R-:W-:Y:S04]  /*71e0*/  BSSY B0, `(.L_x_20986) ;  /* 0x000000b000007945 */ /* 0x000fe80003800000 */
[----:B------:R-:W-:Y:S05]  /*71f0*/  @P0 BRA `(.L_x_20987) ;  /* 0x0000000000240947 */ /* 0x000fea0003800000 */
[----:B------:R-:W-:Y:S01]  /*7200*/  ISETP.GT.AND P0, PT, R16, 0x17, PT ;  /* 0x000000171000780c */ /* 0x000fe20003f04270 */
[----:B------:R-:W0:Y:S04]  /*7210*/  LDS R3, [R0] ;  /* 0x0000000000037984 */ /* 0x000e280000000800 */
[----:B------:R-:W4:Y:S04]  /*7220*/  LDS R2, [R0+0x80] ;  /* 0x0000800000027984 */ /* 0x000f280000000800 */
[----:B------:R-:W3:Y:S04]  /*7230*/  LDS R4, [R0+0x100] ;  /* 0x0001000000047984 */ /* 0x000ee80000000800 */
[----:B--2---:R-:W2:Y:S01]  /*7240*/  @!P0 LDS R5, [R0+0x180] ;  /* 0x0001800000058984 */ /* 0x004ea20000000800 */
[----:B01----:R-:W-:Y:S01]  /*7250*/  FADD.FTZ R18, R18, R3 ;  /* 0x0000000312127221 */ /* 0x003fe20000010000 */
[----:B----4-:R-:W-:Y:S01]  /*7260*/  FADD.FTZ R19, R19, R2 ;  /* 0x0000000213137221 */ /* 0x010fe20000010000 */
[----:B---3--:R-:W-:Y:S01]  /*7270*/  FADD.FTZ R17, R17, R4 ;  /* 0x0000000411117221 */ /* 0x008fe20000010000 */
[----:B--2---:R-:W-:-:S07]  /*7280*/  @!P0 FADD.FTZ R20, R5, R20 ;  /* 0x0000001405148221 */ /* 0x004fce0000010000 */
.L_x_20987:
[----:B------:R-:W-:Y:S05]  /*7290*/  BSYNC B0 ;  /* 0x0000000000007941 */ /* 0x000fea0003800000 */
.L_x_20986:
        /* <DEDUP_REMOVED lines=9> */
[----:B------:R-:W-:Y:S01]  /*7330*/  F2FP.BF16.F32.PACK_AB R17, RZ, R17 ;  /* 0x00000011ff11723e */ /* 0x000fe200000010ff */
[----:B------:R-:W0:Y:S08]  /*7340*/  S2UR UR9, SR_CTAID.Z ;  /* 0x00000000000979c3 */ /* 0x000e300000002700 */
        /* <DEDUP_REMOVED lines=10> */
[----:B------:R-:W-:Y:S01]  /*73f0*/  IADD3 R9, P0, R16, UR4, RZ ;  /* 0x0000000410097c10 */ /* 0x000fe2000ff1e0ff */
[----:B------:R-:W-:Y:S01]  /*7400*/  ULDC.64 UR8, c[0x0][0x220] ;  /* 0x0000880000087ab9 */ /* 0x000fe20000000a00 */
[----:B--2---:R-:W-:Y:S02]  /*7410*/  IADD3 R5, P1, R0, UR4, RZ ;  /* 0x0000000400057c10 */ /* 0x004fe4000ff3e0ff */
[----:B---3--:R-:W-:Y:S02]  /*7420*/  IADD3 R7, P2, R3, UR4, RZ ;  /* 0x0000000403077c10 */ /* 0x008fe4000ff5e0ff */
[----:B------:R-:W-:Y:S02]  /*7430*/  LEA.HI.X.SX32 R10, R16, UR7, 0x1, P0 ;  /* 0x00000007100a7c11 */ /* 0x000fe400080f0eff */
[----:B------:R-:W-:-:S02]  /*7440*/  LEA R2, P0, R9, UR8, 0x1 ;  /* 0x0000000809027c11 */ /* 0x000fc4000f8008ff */
[----:B------:R-:W-:Y:S02]  /*7450*/  LEA.HI.X.SX32 R8, R0, UR7, 0x1, P1 ;  /* 0x0000000700087c11 */ /* 0x000fe400088f0eff */
[----:B------:R-:W-:Y:S02]  /*7460*/  LEA.HI.X.SX32 R0, R3, UR7, 0x1, P2 ;  /* 0x0000000703007c11 */ /* 0x000fe400090f0eff */
[----:B------:R-:W-:Y:S02]  /*7470*/  LEA.HI.X R3, R9, UR9, R10, 0x1, P0 ;  /* 0x0000000909037c11 */ /* 0x000fe400080f0c0a */
[----:B------:R-:W-:Y:S02]  /*7480*/  ISETP.GT.AND P0, PT, R16, 0x17, PT ;  /* 0x000000171000780c */ /* 0x000fe40003f04270 */
[----:B------:R-:W-:Y:S01]  /*7490*/  LEA R6, P2, R7, UR8, 0x1 ;  /* 0x0000000807067c11 */ /* 0x000fe2000f8408ff */
[----:B------:R0:W-:Y:S01]  /*74a0*/  STG.E.U16 desc[UR10][R2.64], R18 ;  /* 0x0000001202007986 */ /* 0x0001e2000c10150a */
[----:B------:R-:W-:-:S02]  /*74b0*/  LEA R4, P1, R5, UR8, 0x1 ;  /* 0x0000000805047c11 */ /* 0x000fc4000f8208ff */
[----:B------:R-:W-:Y:S02]  /*74c0*/  LEA.HI.X R7, R7, UR9, R0, 0x1, P2 ;  /* 0x0000000907077c11 */ /* 0x000fe400090f0c00 */
[----:B------:R-:W-:Y:S02]  /*74d0*/  LEA.HI.X R5, R5, UR9, R8, 0x1, P1 ;  /* 0x0000000905057c11 */ /* 0x000fe400088f0c08 */
[----:B------:R-:W-:-:S05]  /*74e0*/  PRMT R0, R18, 0x7632, R0 ;  /* 0x0000763212007816 */ /* 0x000fca0000000000 */
[----:B------:R0:W-:Y:S04]  /*74f0*/  STG.E.U16 desc[UR10][R4.64], R0 ;  /* 0x0000000004007986 */ /* 0x0001e8000c10150a */
[----:B------:R0:W-:Y:S01]  /*7500*/  STG.E.U16 desc[UR10][R6.64], R17 ;  /* 0x0000001106007986 */ /* 0x0001e2000c10150a */
[----:B------:R-:W-:Y:S05]  /*7510*/  @P0 EXIT ;  /* 0x000000000000094d */ /* 0x000fea0003800000 */
[----:B------:R-:W-:Y:S01]  /*7520*/  VIADD R16, R16, 0x60 ;  /* 0x0000006010107836 */ /* 0x000fe20000000000 */
[----:B0-----:R-:W-:-:S04]  /*7530*/  F2FP.BF16.F32.PACK_AB R0, RZ, R20 ;  /* 0x00000014ff00723e */ /* 0x001fc800000010ff */
[----:B------:R-:W-:-:S04]  /*7540*/  IADD3 R3, P0, R16, UR4, RZ ;  /* 0x0000000410037c10 */ /* 0x000fc8000ff1e0ff */
[----:B------:R-:W-:Y:S02]  /*7550*/  LEA.HI.X.SX32 R16, R16, UR7, 0x1, P0 ;  /* 0x0000000710107c11 */ /* 0x000fe400080f0eff */
[----:B------:R-:W-:-:S04]  /*7560*/  LEA R2, P0, R3, UR8, 0x1 ;  /* 0x0000000803027c11 */ /* 0x000fc8000f8008ff */
[----:B------:R-:W-:-:S05]  /*7570*/  LEA.HI.X R3, R3, UR9, R16, 0x1, P0 ;  /* 0x0000000903037c11 */ /* 0x000fca00080f0c10 */
[----:B------:R-:W-:Y:S01]  /*7580*/  STG.E.U16 desc[UR10][R2.64], R0 ;  /* 0x0000000002007986 */ /* 0x000fe2000c10150a */
[----:B------:R-:W-:Y:S05]  /*7590*/  EXIT ;  /* 0x000000000000794d */ /* 0x000fea0003800000 */
.L_x_20935:
        /* <DEDUP_REMOVED lines=8> */
.L_x_20989:
[----:B------:R-:W-:Y:S05]  /*7620*/  BSYNC B1 ;  /* 0x0000000000017941 */ /* 0x000fea0003800000 */
.L_x_20988:
[----:B------:R-:W-:Y:S01]  /*7630*/  FADD.FTZ R64, R62, R37 ;  /* 0x000000253e407221 */ /* 0x000fe20000010000 */
[----:B------:R-:W-:Y:S01]  /*7640*/  IMAD.MOV.U32 R36, RZ, RZ, 0x1 ;  /* 0x00000001ff247424 */ /* 0x000fe200078e00ff */
[----:B------:R-:W-:Y:S01]  /*7650*/  MOV R34, 0xffffffff ;  /* 0xffffffff00227802 */ /* 0x000fe20000000f00 */
[----:B------:R-:W-:Y:S02]  /*7660*/  IMAD.MOV.U32 R35, RZ, RZ, 0x1f ;  /* 0x0000001fff237424 */ /* 0x000fe400078e00ff */
[----:B------:R-:W-:-:S07]  /*7670*/  IMAD.MOV.U32 R65, RZ, RZ, R64 ;  /* 0x000000ffff417224 */ /* 0x000fce00078e0040 */
[----:B------:R-:W-:Y:S05]  /*7680*/  WARPSYNC.COLLECTIVE R34, `(.L_x_20990) ;  /* 0x0000000022087348 */ /* 0x000fea0003c00000 */
[----:B------:R0:W1:Y:S02]  /*7690*/  SHFL.BFLY P0, R37, R65, R36, R35 ;  /* 0x0c00002441257389 */ /* 0x0000640000000023 */
[----:B01----:R-:W-:Y:S01]  /*76a0*/  ENDCOLLECTIVE ;  /* 0x000000000000791b */ /* 0x003fe20003800000 */
.L_x_20990:
[----:B------:R-:W-:Y:S05]  /*76b0*/  BRA `(.L_x_20991) ;  /* 0xffffffac00f07947 */ /* 0x000fea000383ffff */
.L_x_20939:
        /* <DEDUP_REMOVED lines=8> */
.L_x_20993:
[----:B------:R-:W-:Y:S05]  /*7740*/  BSYNC B1 ;  /* 0x0000000000017941 */ /* 0x000fea0003800000 */
.L_x_20992:
[----:B------:R-:W-:Y:S01]  /*7750*/  FADD.FTZ R25, R24, R37 ;  /* 0x0000002518197221 */ /* 0x000fe20000010000 */
[----:B------:R-:W-:Y:S02]  /*7760*/  IMAD.MOV.U32 R36, RZ, RZ, 0x1 ;  /* 0x00000001ff247424 */ /* 0x000fe400078e00ff */
[----:B------:R-:W-:Y:S02]  /*7770*/  IMAD.MOV.U32 R35, RZ, RZ, 0x1f ;  /* 0x0000001fff237424 */ /* 0x000fe400078e00ff */
[----:B------:R-:W-:Y:S02]  /*7780*/  IMAD.MOV.U32 R65, RZ, RZ, R25 ;  /* 0x000000ffff417224 */ /* 0x000fe400078e0019 */
[----:B------:R-:W-:-:S07]  /*7790*/  IMAD.MOV.U32 R34, RZ, RZ, -0x1 ;  /* 0xffffffffff227424 */ /* 0x000fce00078e00ff */
[----:B------:R-:W-:Y:S05]  /*77a0*/  WARPSYNC.COLLECTIVE R34, `(.L_x_20994) ;  /* 0x0000000022087348 */ /* 0x000fea0003c00000 */
[----:B------:R0:W1:Y:S02]  /*77b0*/  SHFL.BFLY P0, R37, R65, R36, R35 ;  /* 0x0c00002441257389 */ /* 0x0000640000000023 */
[----:B01----:R-:W-:Y:S01]  /*77c0*/  ENDCOLLECTIVE ;  /* 0x000000000000791b */ /* 0x003fe20003800000 */
.L_x_20994:
[----:B------:R-:W-:Y:S05]  /*77d0*/  BRA `(.L_x_20995) ;  /* 0xffffffc000647947 */ /* 0x000fea000383ffff */
.L_x_20943:
        /* <DEDUP_REMOVED lines=8> */
.L_x_20997:
[----:B------:R-:W-:Y:S05]  /*7860*/  BSYNC B0 ;  /* 0x0000000000007941 */ /* 0x000fea0003800000 */
.L_x_20996:
[----:B------:R-:W-:Y:S01]  /*7870*/  FMNMX.FTZ R3, R37, R4, !PT ;  /* 0x0000000425037209 */ /* 0x000fe20007810000 */
[----:B------:R-:W-:Y:S02]  /*7880*/  IMAD.MOV.U32 R36, RZ, RZ, 0x8 ;  /* 0x00000008ff247424 */ /* 0x000fe400078e00ff */
[----:B------:R-:W-:Y:S02]  /*7890*/  IMAD.MOV.U32 R35, RZ, RZ, 0x1f ;  /* 0x0000001fff237424 */ /* 0x000fe400078e00ff */
[----:B------:R-:W-:Y:S02]  /*78a0*/  IMAD.MOV.U32 R65, RZ, RZ, R3 ;  /* 0x000000ffff417224 */ /* 0x000fe400078e0003 */
[----:B------:R-:W-:-:S07]  /*78b0*/  IMAD.MOV.U32 R34, RZ, RZ, -0x1 ;  /* 0xffffffffff227424 */ /* 0x000fce00078e00ff */
[----:B------:R-:W-:Y:S05]  /*78c0*/  WARPSYNC.COLLECTIVE R34, `(.L_x_20998) ;  /* 0x0000000022087348 */ /* 0x000fea0003c00000 */
[----:B------:R0:W1:Y:S02]  /*78d0*/  SHFL.BFLY P0, R37, R65, R36, R35 ;  /* 0x0c00002441257389 */ /* 0x0000640000000023 */
[----:B01----:R-:W-:Y:S01]  /*78e0*/  ENDCOLLECTIVE ;  /* 0x000000000000791b */ /* 0x003fe20003800000 */
.L_x_20998:
[----:B------:R-:W-:Y:S01]  /*78f0*/  IMAD.MOV.U32 R36, RZ, RZ, 0x4 ;  /* 0x00000004ff247424 */ /* 0x000fe200078e00ff */
[----:B------:R-:W-:-:S05]  /*7900*/  FMNMX.FTZ R5, R3, R37, !PT ;  /* 0x0000002503057209 */ /* 0x000fca0007810000 */
[----:B------:R-:W-:-:S07]  /*7910*/  IMAD.MOV.U32 R65, RZ, RZ, R5 ;  /* 0x000000ffff417224 */ /* 0x000fce00078e0005 */
[----:B------:R-:W-:Y:S05]  /*7920*/  WARPSYNC.COLLECTIVE R34, `(.L_x_20999) ;  /* 0x0000000022087348 */ /* 0x000fea0003c00000 */
[----:B------:R0:W1:Y:S02]  /*7930*/  SHFL.BFLY P0, R37, R65, R36, R35 ;  /* 0x0c00002441257389 */ /* 0x0000640000000023 */
[----:B01----:R-:W-:Y:S01]  /*7940*/  ENDCOLLECTIVE ;  /* 0x000000000000791b */ /* 0x003fe20003800000 */
.L_x_20999:
[----:B------:R-:W-:Y:S05]  /*7950*/  BRA `(.L_x_21000) ;  /* 0xffffffc000887947 */ /* 0x000fea000383ffff */
.L_x_21001:
        /* <DEDUP_REMOVED lines=10> */
.L_x_29932:


//--------------------- .text._ZN4vllm25paged_attention_v2_kernelI13__nv_bfloat16S1_Li112ELi8ELi128ELNS_18Fp8KVCacheDataTypeE0ELb0ELi512EEEvPfS3_PT_PKS4_PKT0_SA_ifPKiSC_iPKfiiiSE_SE_iiiii --------------------------
	.section	.text._ZN4vllm25paged_attention_v2_kernelI13__nv_bfloat16S1_Li112ELi8ELi128ELNS_18Fp8KVCacheDataTypeE0ELb0ELi512EEEvPfS3_PT_PKS4_PKT0_SA_ifPKiSC_iPKfiiiSE_SE_iiiii,"ax",@progbits
	.align	128
        .global         _ZN4vllm25paged_attention_v2_kernelI13__nv_bfloat16S1_Li112ELi8ELi128ELNS_18Fp8KVCacheDataTypeE0ELb0ELi512EEEvPfS3_PT_PKS4_PKT0_SA_ifPKiSC_iPKfiiiSE_SE_iiiii
        .type           _ZN4vllm25paged_attention_v2_kernelI13__nv_bfloat16S1_Li112ELi8ELi128ELNS_18Fp8KVCacheDataTypeE0ELb0ELi512EEEvPfS3_PT_PKS4_PKT0_SA_ifPKiSC_iPKfiiiSE_SE_iiiii,@function
        .size           _ZN4vllm25paged_attention_v2_kernelI13__nv_bfloat16S1_Li112ELi8ELi128ELNS_18Fp8KVCacheDataTypeE0ELb0ELi512EEEvPfS3_PT_PKS4_PKT0_SA_ifPKiSC_iPKfiiiSE_SE_iiiii,(.L_x_29933 - _ZN4vllm25paged_attention_v2_kernelI13__nv_bfloat16S1_Li112ELi8ELi128ELNS_18Fp8KVCacheDataTypeE0ELb0ELi512EEEvPfS3_PT_PKS4_PKT0_SA_ifPKiSC_iPKfiiiSE_SE_iiiii)
        .other          _ZN4vllm25paged_attention_v2_kernelI13__nv_bfloat16S1_Li112ELi8ELi128ELNS_18Fp8KVCacheDataTypeE0ELb0ELi512EEEvPfS3_PT_PKS4_PKT0_SA_ifPKiSC_iPKfiiiSE_SE_iiiii,@"STO_CUDA_ENTRY STV_DEFAULT"
_ZN4vllm25paged_attention_v2_kernelI13__nv_bfloat16S1_Li112ELi8ELi128ELNS_18Fp8KVCacheDataTypeE0ELb0ELi512EEEvPfS3_PT_PKS4_PKT0_SA_ifPKiSC_iPKfiiiSE_SE_iiiii:
.text._ZN4vllm25paged_attention_v2_kernelI13__nv_bfloat16S1_Li112ELi8ELi128ELNS_18Fp8KVCacheDataTypeE0ELb0ELi512EEEvPfS3_PT_PKS4_PKT0_SA_ifPKiSC_iPKfiiiSE_SE_iiiii:
        /* <DEDUP_REMOVED lines=68> */
[----:B------:R-:W-:Y:S01]  /*0440*/  ISETP.GE.AND P2, PT, R5, RZ, PT ;  /* 0x000000ff0500720c */ /* 0x000fe20003f46270 */
[----:B------:R-:W-:Y:S01]  /*0450*/  VIADD R5, R0, 0x7 ;  /* 0x0000000700057836 */ /* 0x000fe20000000000 */
[----:B0-----:R-:W-:-:S05]  /*0460*/  SHF.R.S32.HI R34, RZ, 0x1f, R3 ;  /* 0x0000001fff227819 */ /* 0x001fca0000011403 */
[----:B------:R-:W-:Y:S01]  /*0470*/  @P0 VIADD R4, R4, 0x1 ;  /* 0x0000000104040836 */ /* 0x000fe20000000000 */
[----:B------:R-:W-:Y:S02]  /*0480*/  ISETP.GT.AND P0, PT, R3, 0x37, PT ;  /* 0x000000370300780c */ /* 0x000fe40003f04270 */
[----:B------:R-:W-:Y:S02]  /*0490*/  SHF.R.S32.HI R6, RZ, 0x1f, R5 ;  /* 0x0000001fff067819 */ /* 0x000fe40000011405 */
[----:B------:R-:W-:Y:S01]  /*04a0*/  LEA.HI R10, R34, R3, RZ, 0x2 ;  /* 0x00000003220a7211 */ /* 0x000fe200078f10ff */
[----:B------:R-:W-:Y:S01]  /*04b0*/  @!P2 IMAD.MOV R4, RZ, RZ, -R4 ;  /* 0x000000ffff04a224 */ /* 0x000fe200078e0a04 */
[----:B------:R-:W-:Y:S02]  /*04c0*/  LEA.HI R6, R6, R5, RZ, 0x3 ;  /* 0x0000000506067211 */ /* 0x000fe400078f18ff */
[----:B------:R-:W-:Y:S02]  /*04d0*/  LOP3.LUT R12, R10, 0xfffffffc, RZ, 0xc0, !PT ;  /* 0xfffffffc0a0c7812 */ /* 0x000fe400078ec0ff */
[----:B------:R-:W-:-:S02]  /*04e0*/  SHF.R.S32.HI R6, RZ, 0x3, R6 ;  /* 0x00000003ff067819 */ /* 0x000fc40000011406 */
[----:B------:R-:W-:Y:S02]  /*04f0*/  @!P1 LOP3.LUT R4, RZ, R14, RZ, 0x33, !PT ;  /* 0x0000000eff049212 */ /* 0x000fe400078e33ff */
[-C--:B------:R-:W-:Y:S02]  /*0500*/  LEA.HI R34, R34, R3.reuse, RZ, 0x5 ;  /* 0x0000000322227211 */ /* 0x080fe400078f28ff */
[----:B------:R-:W-:Y:S02]  /*0510*/  SHF.R.S32.HI R10, RZ, 0x2, R10 ;  /* 0x00000002ff0a7819 */ /* 0x000fe4000001140a */
[----:B------:R-:W-:Y:S02]  /*0520*/  IADD3 R5, -R12, R3, RZ ;  /* 0x000000030c057210 */ /* 0x000fe40007ffe1ff */
[----:B------:R-:W-:Y:S01]  /*0530*/  VIADDMNMX R6, R21, 0x40, R6, PT ;  /* 0x0000004015067846 */ /* 0x000fe20003800106 */
        /* <DEDUP_REMOVED lines=26> */
[----:B------:R-:W-:-:S04]  /*06e0*/  IMAD R11, R5, 0x38, R12 ;  /* 0x00000038050b7824 */ /* 0x000fc800078e020c */
[----:B------:R-:W-:-:S07]  /*06f0*/  IMAD R11, R10, 0x4, R11 ;  /* 0x000000040a0b7824 */ /* 0x000fce00078e020b */
.L_x_21006:
        /* <DEDUP_REMOVED lines=11> */
.L_x_21005:
[----:B------:R-:W-:Y:S05]  /*07b0*/  BSYNC B1 ;  /* 0x0000000000017941 */ /* 0x000fea0003800000 */
.L_x_21004:
[----:B------:R-:W-:Y:S05]  /*07c0*/  @!P1 BRA `(.L_x_21003) ;  /* 0x00000000007c9947 */ /* 0x000fea0003800000 */
[----:B------:R-:W0:Y:S01]  /*07d0*/  S2R R20, SR_CgaCtaId ;  /* 0x0000000000147919 */ /* 0x000e220000008800 */
[----:B------:R-:W1:Y:S01]  /*07e0*/  LDC.64 R12, c[0x0][0x228] ;  /* 0x00008a00ff0c7b82 */ /* 0x000e620000000a00 */
[----:B------:R-:W-:Y:S01]  /*07f0*/  MOV R9, 0x400 ;  /* 0x0000040000097802 */ /* 0x000fe20000000f00 */
[----:B------:R-:W-:Y:S01]  /*0800*/  IMAD R11, R16, 0x4, R5 ;  /* 0x00000004100b7824 */ /* 0x000fe200078e0205 */
[----:B------:R-:W-:-:S03]  /*0810*/  IADD3 R14, P0, R7, R14, RZ ;  /* 0x0000000e070e7210 */ /* 0x000fc60007f1e0ff */
[----:B------:R-:W-:Y:S02]  /*0820*/  IMAD.SHL.U32 R11, R11, 0x2, RZ ;  /* 0x000000020b0b7824 */ /* 0x000fe400078e00ff */
[----:B------:R-:W-:Y:S01]  /*0830*/  IMAD.X R18, R15, 0x1, R18, P0 ;  /* 0x000000010f127824 */ /* 0x000fe200000e0612 */
[----:B-1----:R-:W-:-:S04]  /*0840*/  LEA R15, P0, R14, R12, 0x1 ;  /* 0x0000000c0e0f7211 */ /* 0x002fc800078008ff */
[----:B------:R-:W-:Y:S02]  /*0850*/  LEA.HI.X R22, R14, R13, R18, 0x1, P0 ;  /* 0x0000000d0e167211 */ /* 0x000fe400000f0c12 */
[----:B0-----:R-:W-:Y:S01]  /*0860*/  LEA R20, R20, R9, 0x18 ;  /* 0x0000000914147211 */ /* 0x001fe200078ec0ff */
[----:B------:R-:W-:-:S04]  /*0870*/  VIADD R9, R16, 0xffffff80 ;  /* 0xffffff8010097836 */ /* 0x000fc80000000000 */
[----:B------:R-:W-:-:S04]  /*0880*/  IMAD R7, R5, 0x38, R20 ;  /* 0x0000003805077824 */ /* 0x000fc800078e0214 */
[----:B------:R-:W-:-:S04]  /*0890*/  IMAD R7, R16, 0x4, R7 ;  /* 0x0000000410077824 */ /* 0x000fc800078e0207 */
[----:B------:R-:W-:-:S07]  /*08a0*/  VIADD R7, R7, 0x100 ;  /* 0x0000010007077836 */ /* 0x000fce0000000000 */
.L_x_21007:
        /* <DEDUP_REMOVED lines=15> */
[----:B0-----:R-:W-:Y:S01]  /*09a0*/  IADD3 R7, R7, 0x200, RZ ;  /* 0x0000020007077810 */ /* 0x001fe20007ffe0ff */
[----:B------:R-:W-:Y:S06]  /*09b0*/  @!P0 BRA `(.L_x_21007) ;  /* 0xfffffffc00bc8947 */ /* 0x000fec000383ffff */
.L_x_21003:
[----:B------:R-:W-:Y:S05]  /*09c0*/  BSYNC B0 ;  /* 0x0000000000007941 */ /* 0x000fea0003800000 */
.L_x_21002:
        /* <DEDUP_REMOVED lines=16> */
[C---:B------:R-:W-:Y:S01]  /*0ad0*/  VIADD R11, R5.reuse, 0x8 ;  /* 0x00000008050b7836 */ /* 0x040fe20000000000 */
[----:B------:R-:W0:Y:S01]  /*0ae0*/  S2R R35, SR_CgaCtaId ;  /* 0x0000000000237919 */ /* 0x000e220000008800 */
[C---:B------:R-:W-:Y:S01]  /*0af0*/  IMAD.SHL.U32 R47, R5.reuse, 0x2, RZ ;  /* 0x00000002052f7824 */ /* 0x040fe200078e00ff */
[----:B------:R-:W-:Y:S01]  /*0b00*/  SHF.R.S32.HI R9, RZ, 0x1f, R8 ;  /* 0x0000001fff097819 */ /* 0x000fe20000011408 */
[C---:B------:R-:W-:Y:S01]  /*0b10*/  VIADD R15, R5.reuse, 0x18 ;  /* 0x00000018050f7836 */ /* 0x040fe20000000000 */
[----:B------:R-:W-:Y:S01]  /*0b20*/  SHF.R.S32.HI R12, RZ, 0x1f, R11 ;  /* 0x0000001fff0c7819 */ /* 0x000fe2000001140b */
[----:B------:R-:W-:Y:S01]  /*0b30*/  VIADD R13, R5, 0x14 ;  /* 0x00000014050d7836 */ /* 0x000fe20000000000 */
[----:B------:R-:W-:Y:S01]  /*0b40*/  LEA.HI R24, R9, R8, RZ, 0x2 ;  /* 0x0000000809187211 */ /* 0x000fe200078f10ff */
[----:B------:R-:W-:Y:S01]  /*0b50*/  IMAD.SHL.U32 R9, R8, 0x2, RZ ;  /* 0x0000000208097824 */ /* 0x000fe200078e00ff */
[----:B------:R-:W-:Y:S01]  /*0b60*/  LEA.HI R25, R12, R11, RZ, 0x2 ;  /* 0x0000000b0c197211 */ /* 0x000fe200078f10ff */
[----:B------:R-:W-:Y:S01]  /*0b70*/  IMAD.SHL.U32 R11, R11, 0x2, RZ ;  /* 0x000000020b0b7824 */ /* 0x000fe200078e00ff */
[----:B------:R-:W-:Y:S01]  /*0b80*/  SHF.R.S32.HI R8, RZ, 0x1f, R47 ;  /* 0x0000001fff087819 */ /* 0x000fe2000001142f */
[C---:B------:R-:W-:Y:S01]  /*0b90*/  VIADD R18, R5.reuse, 0x1c ;  /* 0x0000001c05127836 */ /* 0x040fe20000000000 */
[----:B------:R-:W-:Y:S01]  /*0ba0*/  SHF.R.S32.HI R12, RZ, 0x1f, R9 ;  /* 0x0000001fff0c7819 */ /* 0x000fe20000011409 */
[----:B------:R-:W-:Y:S01]  /*0bb0*/  VIADD R19, R5, 0x28 ;  /* 0x0000002805137836 */ /* 0x000fe20000000000 */
[----:B------:R-:W-:Y:S01]  /*0bc0*/  LEA.HI R7, R7, R10, RZ, 0x3 ;  /* 0x0000000a07077211 */ /* 0x000fe200078f18ff */
[----:B------:R-:W-:Y:S01]  /*0bd0*/  VIADD R22, R5, 0x34 ;  /* 0x0000003405167836 */ /* 0x000fe20000000000 */
[----:B------:R-:W-:Y:S01]  /*0be0*/  LEA.HI R8, R8, R47, RZ, 0x3 ;  /* 0x0000002f08087211 */ /* 0x000fe200078f18ff */
[----:B------:R-:W-:Y:S01]  /*0bf0*/  IMAD.SHL.U32 R20, R19, 0x2, RZ ;  /* 0x0000000213147824 */ /* 0x000fe200078e00ff */
[----:B------:R-:W-:Y:S01]  /*0c00*/  SHF.R.S32.HI R14, RZ, 0x1f, R11 ;  /* 0x0000001fff0e7819 */ /* 0x000fe2000001140b */
[----:B------:R-:W-:Y:S01]  /*0c10*/  IMAD.SHL.U32 R42, R22, 0x2, RZ ;  /* 0x00000002162a7824 */ /* 0x000fe200078e00ff */
[----:B------:R-:W-:Y:S01]  /*0c20*/  LEA.HI R12, R12, R9, RZ, 0x3 ;  /* 0x000000090c0c7211 */ /* 0x000fe200078f18ff */
[----:B------:R-:W1:Y:S01]  /*0c30*/  LDC R45, c[0x0][0x26c] ;  /* 0x00009b00ff2d7b82 */ /* 0x000e620000000800 */
[----:B------:R-:W-:Y:S01]  /*0c40*/  LOP3.LUT R7, R7, 0xfffffff8, RZ, 0xc0, !PT ;  /* 0xfffffff807077812 */ /* 0x000fe200078ec0ff */
[----:B------:R-:W-:Y:S01]  /*0c50*/  ULDC UR4, c[0x0][0x270] ;  /* 0x00009c0000047ab9 */ /* 0x000fe20000000800 */
[----:B------:R-:W-:Y:S01]  /*0c60*/  LOP3.LUT R8, R8, 0xfffffff8, RZ, 0xc0, !PT ;  /* 0xfffffff808087812 */ /* 0x000fe200078ec0ff */
[----:B------:R-:W-:Y:S01]  /*0c70*/  IMAD.SHL.U32 R24, R24, 0x10, RZ ;  /* 0x0000001018187824 */ /* 0x000fe200078e00ff */
        /* <DEDUP_REMOVED lines=8> */
[----:B------:R-:W-:Y:S01]  /*0d00*/  SHF.R.S32.HI R28, RZ, 0x1f, R13 ;  /* 0x0000001fff1c7819 */ /* 0x000fe2000001140d */
[----:B------:R-:W-:Y:S01]  /*0d10*/  VIADD R12, R5, 0x10 ;  /* 0x00000010050c7836 */ /* 0x000fe20000000000 */
[----:B------:R-:W-:Y:S01]  /*0d20*/  LEA.HI R29, R16, R15, RZ, 0x2 ;  /* 0x0000000f101d7211 */ /* 0x000fe200078f10ff */
        /* <DEDUP_REMOVED lines=16> */
[----:B------:R-:W-:Y:S02]  /*0e30*/  SHF.R.S32.HI R15, RZ, 0x1f, R14 ;  /* 0x0000001fff0f7819 */ /* 0x000fe4000001140e */
[----:B------:R-:W-:Y:S02]  /*0e40*/  LEA.HI R13, R13, R12, RZ, 0x3 ;  /* 0x0000000c0d0d7211 */ /* 0x000fe400078f18ff */
[----:B------:R-:W-:-:S02]  /*0e50*/  LEA.HI R17, R17, R16, RZ, 0x3 ;  /* 0x0000001011117211 */ /* 0x000fc400078f18ff */
[----:B------:R-:W-:Y:S02]  /*0e60*/  LOP3.LUT R11, R11, 0xfffffff8, RZ, 0xc0, !PT ;  /* 0xfffffff80b0b7812 */ /* 0x000fe400078ec0ff */
[----:B------:R-:W-:Y:S02]  /*0e70*/  LEA.HI R15, R15, R14, RZ, 0x3 ;  /* 0x0000000e0f0f7211 */ /* 0x000fe400078f18ff */
[----:B------:R-:W-:Y:S01]  /*0e80*/  LOP3.LUT R13, R13, 0xfffffff8, RZ, 0xc0, !PT ;  /* 0xfffffff80d0d7812 */ /* 0x000fe200078ec0ff */
[----:B------:R-:W-:Y:S01]  /*0e90*/  IMAD.IADD R10, R10, 0x1, -R11 ;  /* 0x000000010a0a7824 */ /* 0x000fe200078e0a0b */
[----:B------:R-:W-:Y:S02]  /*0ea0*/  LOP3.LUT R17, R17, 0xfffffff8, RZ, 0xc0, !PT ;  /* 0xfffffff811117812 */ /* 0x000fe400078ec0ff */
[----:B------:R-:W-:Y:S01]  /*0eb0*/  LOP3.LUT R15, R15, 0xfffffff8, RZ, 0xc0, !PT ;  /* 0xfffffff80f0f7812 */ /* 0x000fe200078ec0ff */
[----:B------:R-:W-:Y:S01]  /*0ec0*/  IMAD.IADD R11, R12, 0x1, -R13 ;  /* 0x000000010c0b7824 */ /* 0x000fe200078e0a0d */
[----:B------:R-:W-:Y:S01]  /*0ed0*/  SHF.R.S32.HI R38, RZ, 0x1f, R19 ;  /* 0x0000001fff267819 */ /* 0x000fe20000011413 */
[----:B------:R-:W-:Y:S01]  /*0ee0*/  IMAD.IADD R13, R16, 0x1, -R17 ;  /* 0x00000001100d7824 */ /* 0x000fe200078e0a11 */
[----:B------:R-:W-:Y:S01]  /*0ef0*/  IADD3 R12, R14, -R15, RZ ;  /* 0x8000000f0e0c7210 */ /* 0x000fe20007ffe0ff */
[C---:B------:R-:W-:Y:S01]  /*0f00*/  VIADD R16, R5.reuse, 0x20 ;  /* 0x0000002005107836 */ /* 0x040fe20000000000 */
[----:B------:R-:W-:Y:S01]  /*0f10*/  SHF.R.S32.HI R15, RZ, 0x1f, R18 ;  /* 0x0000001fff0f7819 */ /* 0x000fe20000011412 */
[----:B------:R-:W-:Y:S01]  /*0f20*/  VIADD R17, R5, 0x24 ;  /* 0x0000002405117836 */ /* 0x000fe20000000000 */
[----:B------:R-:W-:Y:S01]  /*0f30*/  LEA.HI R38, R38, R19, RZ, 0x2 ;  /* 0x0000001326267211 */ /* 0x000fe200078f10ff */
[----:B------:R-:W-:Y:S01]  /*0f40*/  IMAD.SHL.U32 R14, R18, 0x2, RZ ;  /* 0x00000002120e7824 */ /* 0x000fe200078e00ff */
[----:B------:R-:W-:-:S02]  /*0f50*/  SHF.R.S32.HI R31, RZ, 0x1f, R16 ;  /* 0x0000001fff1f7819 */ /* 0x000fc40000011410 */
[----:B------:R-:W-:Y:S01]  /*0f60*/  LEA.HI R30, R15, R18, RZ, 0x2 ;  /* 0x000000120f1e7211 */ /* 0x000fe200078f10ff */
[----:B------:R-:W-:Y:S01]  /*0f70*/  IMAD.SHL.U32 R38, R38, 0x10, RZ ;  /* 0x0000001026267824 */ /* 0x000fe200078e00ff */
[----:B------:R-:W-:Y:S02]  /*0f80*/  SHF.R.S32.HI R18, RZ, 0x1f, R17 ;  /* 0x0000001fff127819 */ /* 0x000fe40000011411 */
        /* <DEDUP_REMOVED lines=22> */
[----:B------:R-:W-:Y:S01]  /*10f0*/  SHF.R.S32.HI R33, RZ, 0x1f, R42 ;  /* 0x0000001fff217819 */ /* 0x000fe2000001142a */
[----:B------:R-:W-:Y:S01]  /*1100*/  VIADD R19, R5, 0x30 ;  /* 0x0000003005137836 */ /* 0x000fe20000000000 */
[----:B------:R-:W-:-:S02]  /*1110*/  LOP3.LUT R23, R23, 0xfffffff8, RZ, 0xc0, !PT ;  /* 0xfffffff817177812 */ /* 0x000fc400078ec0ff */
[----:B------:R-:W-:Y:S02]  /*1120*/  SHF.R.S32.HI R39, RZ, 0x1f, R18 ;  /* 0x0000001fff277819 */ /* 0x000fe40000011412 */
[----:B------:R-:W-:Y:S01]  /*1130*/  SHF.R.S32.HI R40, RZ, 0x1f, R19 ;  /* 0x0000001fff287819 */ /* 0x000fe20000011413 */
[----:B------:R-:W-:Y:S01]  /*1140*/  IMAD.IADD R17, R20, 0x1, -R23 ;  /* 0x0000000114117824 */ /* 0x000fe200078e0a17 */
[----:B------:R-:W-:Y:S01]  /*1150*/  LEA.HI R39, R39, R18, RZ, 0x2 ;  /* 0x0000001227277211 */ /* 0x000fe200078f10ff */
[----:B------:R-:W-:Y:S01]  /*1160*/  IMAD.SHL.U32 R18, R18, 0x2, RZ ;  /* 0x0000000212127824 */ /* 0x000fe200078e00ff */
[----:B------:R-:W-:Y:S01]  /*1170*/  LEA.HI R40, R40, R19, RZ, 0x2 ;  /* 0x0000001328287211 */ /* 0x000fe200078f10ff */
[----:B------:R-:W-:Y:S01]  /*1180*/  IMAD.SHL.U32 R20, R19, 0x2, RZ ;  /* 0x0000000213147824 */ /* 0x000fe200078e00ff */
[----:B------:R-:W-:Y:S01]  /*1190*/  LEA.HI R41, R41, R22, RZ, 0x2 ;  /* 0x0000001629297211 */ /* 0x000fe200078f10ff */
[----:B------:R-:W-:Y:S01]  /*11a0*/  IMAD R22, R4, UR4, RZ ;  /* 0x0000000404167c24 */ /* 0x000fe2000f8e02ff */
[----:B------:R-:W-:Y:S01]  /*11b0*/  SHF.R.S32.HI R19, RZ, 0x1f, R18 ;  /* 0x0000001fff137819 */ /* 0x000fe20000011412 */
[----:B------:R-:W-:Y:S01]  /*11c0*/  IMAD.SHL.U32 R39, R39, 0x10, RZ ;  /* 0x0000001027277824 */ /* 0x000fe200078e00ff */
[----:B------:R-:W-:Y:S01]  /*11d0*/  SHF.R.S32.HI R23, RZ, 0x1f, R20 ;  /* 0x0000001fff177819 */ /* 0x000fe20000011414 */
[----:B------:R-:W-:Y:S01]  /*11e0*/  IMAD.SHL.U32 R49, R40, 0x10, RZ ;  /* 0x0000001028317824 */ /* 0x000fe200078e00ff */
[----:B------:R-:W-:Y:S01]  /*11f0*/  LEA.HI R19, R19, R18, RZ, 0x3 ;  /* 0x0000001213137211 */ /* 0x000fe200078f18ff */
[----:B------:R-:W-:Y:S01]  /*1200*/  IMAD.SHL.U32 R50, R41, 0x10, RZ ;  /* 0x0000001029327824 */ /* 0x000fe200078e00ff */
[----:B------:R-:W-:-:S02]  /*1210*/  LEA.HI R23, R23, R20, RZ, 0x3 ;  /* 0x0000001417177211 */ /* 0x000fc400078f18ff */
[----:B------:R-:W-:Y:S02]  /*1220*/  LOP3.LUT R19, R19, 0xfffffff8, RZ, 0xc0, !PT ;  /* 0xfffffff813137812 */ /* 0x000fe400078ec0ff */
[----:B------:R-:W-:Y:S01]  /*1230*/  LEA.HI R32, R33, R42, RZ, 0x3 ;  /* 0x0000002a21207211 */ /* 0x000fe200078f18ff */
[----:B------:R-:W-:Y:S01]  /*1240*/  IMAD.SHL.U32 R33, R7, 0x8, RZ ;  /* 0x0000000807217824 */ /* 0x000fe200078e00ff */
[----:B------:R-:W-:Y:S01]  /*1250*/  MOV R46, 0x400 ;  /* 0x00000400002e7802 */ /* 0x000fe20000000f00 */
[----:B------:R-:W-:Y:S01]  /*1260*/  IMAD.IADD R18, R18, 0x1, -R19 ;  /* 0x0000000112127824 */ /* 0x000fe200078e0a13 */
[----:B------:R-:W-:Y:S02]  /*1270*/  LOP3.LUT R19, R23, 0xfffffff8, RZ, 0xc0, !PT ;  /* 0xfffffff817137812 */ /* 0x000fe400078ec0ff */
[----:B------:R-:W-:Y:S02]  /*1280*/  LOP3.LUT R23, R32, 0xfffffff8, RZ, 0xc0, !PT ;  /* 0xfffffff820177812 */ /* 0x000fe400078ec0ff */
[----:B------:R-:W-:Y:S01]  /*1290*/  SHF.R.S32.HI R43, RZ, 0x1f, R33 ;  /* 0x0000001fff2b7819 */ /* 0x000fe20000011421 */
[----:B------:R-:W-:Y:S01]  /*12a0*/  IMAD.IADD R19, R20, 0x1, -R19 ;  /* 0x0000000114137824 */ /* 0x000fe200078e0a13 */
[----:B------:R-:W-:-:S02]  /*12b0*/  IADD3 R32, P0, R22, R33, RZ ;  /* 0x0000002116207210 */ /* 0x000fc40007f1e0ff */
[----:B0-----:R-:W-:Y:S02]  /*12c0*/  LEA R46, R35, R46, 0x18 ;  /* 0x0000002e232e7211 */ /* 0x001fe400078ec0ff */
[----:B------:R-:W-:Y:S01]  /*12d0*/  LEA.HI.X.SX32 R33, R22, R43, 0x1, P0 ;  /* 0x0000002b16217211 */ /* 0x000fe200000f0eff */
[----:B------:R-:W-:Y:S01]  /*12e0*/  IMAD.SHL.U32 R43, R27, 0x10, RZ ;  /* 0x000000101b2b7824 */ /* 0x000fe200078e00ff */
[----:B-----5:R-:W-:Y:S02]  /*12f0*/  FSETP.NEU.FTZ.AND P0, PT, R44, RZ, PT ;  /* 0x000000ff2c00720b */ /* 0x020fe40003f1d000 */
[----:B------:R-:W-:Y:S01]  /*1300*/  IADD3 R20, R42, -R23, RZ ;  /* 0x800000172a147210 */ /* 0x000fe20007ffe0ff */
[----:B------:R-:W-:Y:S01]  /*1310*/  IMAD R23, R5, 0x38, R46 ;  /* 0x0000003805177824 */ /* 0x000fe200078e022e */
[----:B-1----:R-:W-:Y:S01]  /*1320*/  SHF.R.S32.HI R22, RZ, 0x1f, R45 ;  /* 0x0000001fff167819 */ /* 0x002fe2000001142d */
[----:B------:R-:W-:Y:S01]  /*1330*/  IMAD.SHL.U32 R42, R25, 0x10, RZ ;  /* 0x00000010192a7824 */ /* 0x000fe200078e00ff */
        /* <DEDUP_REMOVED lines=10> */
[----:B------:R-:W-:-:S02]  /*13e0*/  SHF.R.S32.HI R48, RZ, 0x1f, R36 ;  /* 0x0000001fff307819 */ /* 0x000fc40000011424 */
[----:B------:R-:W-:Y:S02]  /*13f0*/  LOP3.LUT R41, R37, 0xffffffc0, RZ, 0xc0, !PT ;  /* 0xffffffc025297812 */ /* 0x000fe400078ec0ff */
[----:B------:R-:W-:Y:S02]  /*1400*/  LOP3.LUT R40, R38, 0xffffffc0, RZ, 0xc0, !PT ;  /* 0xffffffc026287812 */ /* 0x000fe400078ec0ff */
[----:B------:R-:W-:Y:S02]  /*1410*/  LOP3.LUT R43, R39, 0xffffffc0, RZ, 0xc0, !PT ;  /* 0xffffffc0272b7812 */ /* 0x000fe400078ec0ff */
[----:B------:R-:W-:Y:S02]  /*1420*/  LOP3.LUT R42, R49, 0xffffffc0, RZ, 0xc0, !PT ;  /* 0xffffffc0312a7812 */ /* 0x000fe400078ec0ff */
[----:B------:R-:W-:Y:S02]  /*1430*/  LOP3.LUT R45, R50, 0xffffffc0, RZ, 0xc0, !PT ;  /* 0xffffffc0322d7812 */ /* 0x000fe400078ec0ff */
[----:B------:R-:W-:Y:S01]  /*1440*/  SHF.R.S32.HI R46, RZ, 0x1f, R20 ;  /* 0x0000001fff2e7819 */ /* 0x000fe20000011414 */
[----:B------:R-:W-:Y:S06]  /*1450*/  @P0 BRA `(.L_x_21010) ;  /* 0x0000001000100947 */ /* 0x000fec0003800000 */
[----:B------:R-:W-:Y:S01]  /*1460*/  MOV R37, 0x400 ;  /* 0x0000040000257802 */ /* 0x000fe20000000f00 */
[----:B------:R-:W-:Y:S01]  /*1470*/  ULDC.64 UR4, c[0x0][0x248] ;  /* 0x0000920000047ab9 */ /* 0x000fe20000000a00 */
[----:B------:R-:W-:Y:S02]  /*1480*/  IADD3 R49, P0, R36, R21, RZ ;  /* 0x0000001524317210 */ /* 0x000fe40007f1e0ff */
[----:B------:R-:W-:Y:S01]  /*1490*/  SHF.R.S32.HI R34, RZ, 0x5, R34 ;  /* 0x00000005ff227819 */ /* 0x000fe20000011422 */
[----:B------:R-:W-:Y:S01]  /*14a0*/  VIADD R36, R37, 0x100 ;  /* 0x0000010025247836 */ /* 0x000fe20000000000 */
[----:B------:R-:W-:Y:S02]  /*14b0*/  LEA.HI.X.SX32 R48, R21, R48, 0x1, P0 ;  /* 0x0000003015307211 */ /* 0x000fe400000f0eff */
[----:B------:R-:W-:Y:S01]  /*14c0*/  LEA R44, P0, R49, UR4, 0x2 ;  /* 0x00000004312c7c11 */ /* 0x000fe2000f8010ff */
[----:B------:R-:W-:Y:S01]  /*14d0*/  IMAD R51, R34, 0x8, R7 ;  /* 0x0000000822337824 */ /* 0x000fe200078e0207 */
[----:B------:R-:W-:Y:S01]  /*14e0*/  LEA R36, R35, R36, 0x18 ;  /* 0x0000002423247211 */ /* 0x000fe200078ec0ff */
[----:B------:R-:W-:Y:S01]  /*14f0*/  IMAD.MOV.U32 R7, RZ, RZ, -0x800001 ;  /* 0xff7fffffff077424 */ /* 0x000fe200078e00ff */
[----:B------:R-:W-:-:S03]  /*1500*/  LEA.HI.X R49, R49, UR5, R48, 0x2, P0 ;  /* 0x0000000531317c11 */ /* 0x000fc600080f1430 */
[----:B------:R-:W-:Y:S02]  /*1510*/  IMAD.U32 R48, R51, 0x4, R36 ;  /* 0x0000000433307824 */ /* 0x000fe400078e0024 */
[----:B------:R-:W-:-:S07]  /*1520*/  IMAD R51, R2, 0x200, R51 ;  /* 0x0000020002337824 */ /* 0x000fce00078e0233 */
.L_x_21014:
[----:B------:R-:W-:Y:S02]  /*1530*/  IMAD.MOV.U32 R38, RZ, RZ, R44 ;  /* 0x000000ffff267224 */ /* 0x000fe400078e002c */
[----:B------:R-:W-:-:S05]  /*1540*/  IMAD.MOV.U32 R39, RZ, RZ, R49 ;  /* 0x000000ffff277224 */ /* 0x000fca00078e0031 */
[----:B0-----:R0:W2:Y:S01]  /*1550*/  LDG.E.CONSTANT R37, desc[UR10][R38.64] ;  /* 0x0000000a26257981 */ /* 0x0010a2000c1e9900 */
[----:B------:R-:W-:Y:S02]  /*1560*/  SHF.R.S32.HI R50, RZ, 0x1f, R25 ;  /* 0x0000001fff327819 */ /* 0x000fe40000011419 */
[----:B------:R-:W-:Y:S02]  /*1570*/  SHF.R.S32.HI R52, RZ, 0x1f, R8 ;  /* 0x0000001fff347819 */ /* 0x000fe40000011408 */
[----:B0-----:R-:W-:Y:S02]  /*1580*/  SHF.R.S32.HI R38, RZ, 0x1f, R47 ;  /* 0x0000001fff267819 */ /* 0x001fe4000001142f */
[----:B------:R-:W-:Y:S02]  /*1590*/  SHF.R.S32.HI R54, RZ, 0x1f, R29 ;  /* 0x0000001fff367819 */ /* 0x000fe4000001141d */
[----:B------:R-:W-:Y:S02]  /*15a0*/  SHF.R.S32.HI R53, RZ, 0x1f, R13 ;  /* 0x0000001fff357819 */ /* 0x000fe4000001140d */
[----:B------:R-:W-:-:S02]  /*15b0*/  SHF.R.S32.HI R67, RZ, 0x1f, R15 ;  /* 0x0000001fff437819 */ /* 0x000fc4000001140f */
[----:B------:R-:W-:Y:S02]  /*15c0*/  SHF.R.S32.HI R60, RZ, 0x1f, R41 ;  /* 0x0000001fff3c7819 */ /* 0x000fe40000011429 */
[----:B--2---:R-:W-:-:S05]  /*15d0*/  SHF.R.S32.HI R34, RZ, 0x1f, R37 ;  /* 0x0000001fff227819 */ /* 0x004fca0000011425 */
[----:B------:R-:W-:Y:S02]  /*15e0*/  IMAD R36, R34, UR9, RZ ;  /* 0x0000000922247c24 */ /* 0x000fe4000f8e02ff */
[----:B------:R-:W-:-:S04]  /*15f0*/  IMAD.WIDE.U32 R34, R37, UR9, R32 ;  /* 0x0000000925227c25 */ /* 0x000fc8000f8e0020 */
[----:B------:R-:W-:Y:S01]  /*1600*/  IMAD R57, R37, R22, R36 ;  /* 0x0000001625397224 */ /* 0x000fe200078e0224 */
[----:B------:R-:W-:-:S03]  /*1610*/  IADD3 R37, P0, P2, R8, R34, R25 ;  /* 0x0000002208257210 */ /* 0x000fc60007a1e019 */
[----:B------:R-:W-:Y:S01]  /*1620*/  IMAD.IADD R57, R35, 0x1, R57 ;  /* 0x0000000123397824 */ /* 0x000fe200078e0239 */
[----:B------:R-:W-:-:S04]  /*1630*/  LEA R36, P3, R37, UR6, 0x1 ;  /* 0x0000000625247c11 */ /* 0x000fc8000f8608ff */
[-C--:B------:R-:W-:Y:S02]  /*1640*/  IADD3.X R50, R52, R57.reuse, R50, P0, P2 ;  /* 0x0000003934327210 */ /* 0x080fe400007e4432 */
[----:B------:R-:W-:Y:S02]  /*1650*/  IADD3 R35, P0, R47, R34, RZ ;  /* 0x000000222f237210 */ /* 0x000fe40007f1e0ff */
[----:B------:R-:W-:Y:S02]  /*1660*/  LEA.HI.X R37, R37, UR7, R50, 0x1, P3 ;  /* 0x0000000725257c11 */ /* 0x000fe400098f0c32 */
[----:B------:R-:W-:Y:S02]  /*1670*/  LEA R64, P2, R35, UR6, 0x1 ;  /* 0x0000000623407c11 */ /* 0x000fe4000f8408ff */
[----:B------:R-:W-:Y:S01]  /*1680*/  IADD3.X R38, R38, R57, RZ, P0, !PT ;  /* 0x0000003926267210 */ /* 0x000fe200007fe4ff */
[----:B------:R0:W2:Y:S01]  /*1690*/  LDG.E.CONSTANT R63, desc[UR10][R36.64] ;  /* 0x0000000a243f7981 */ /* 0x0000a2000c1e9900 */
[----:B------:R-:W-:-:S02]  /*16a0*/  SHF.R.S32.HI R50, RZ, 0x1f, R24 ;  /* 0x0000001fff327819 */ /* 0x000fc40000011418 */
[----:B------:R-:W-:Y:S02]  /*16b0*/  LEA.HI.X R65, R35, UR7, R38, 0x1, P2 ;  /* 0x0000000723417c11 */ /* 0x000fe400090f0c26 */
[----:B------:R-:W-:Y:S02]  /*16c0*/  SHF.R.S32.HI R38, RZ, 0x1f, R9 ;  /* 0x0000001fff267819 */ /* 0x000fe40000011409 */
[----:B------:R-:W-:Y:S01]  /*16d0*/  IADD3 R35, P0, P2, R9, R34, R24 ;  /* 0x0000002209237210 */ /* 0x000fe20007a1e018 */
[----:B------:R-:W3:Y:S03]  /*16e0*/  LDG.E.CONSTANT R64, desc[UR10][R64.64] ;  /* 0x0000000a40407981 */ /* 0x000ee6000c1e9900 */
[----:B------:R-:W-:Y:S02]  /*16f0*/  IADD3.X R50, R38, R57, R50, P0, P2 ;  /* 0x0000003926327210 */ /* 0x000fe400007e4432 */
[----:B------:R-:W-:-:S04]  /*1700*/  LEA R38, P0, R35, UR6, 0x1 ;  /* 0x0000000623267c11 */ /* 0x000fc8000f8008ff */
[----:B------:R-:W-:-:S05]  /*1710*/  LEA.HI.X R39, R35, UR7, R50, 0x1, P0 ;  /* 0x0000000723277c11 */ /* 0x000fca00080f0c32 */
[----:B------:R1:W4:Y:S01]  /*1720*/  LDG.E.CONSTANT R61, desc[UR10][R38.64] ;  /* 0x0000000a263d7981 */ /* 0x000322000c1e9900 */
[--C-:B------:R-:W-:Y:S02]  /*1730*/  SHF.R.S32.HI R50, RZ, 0x1f, R27.reuse ;  /* 0x0000001fff327819 */ /* 0x100fe4000001141b */
[----:B0-----:R-:W-:Y:S02]  /*1740*/  SHF.R.S32.HI R36, RZ, 0x1f, R10 ;  /* 0x0000001fff247819 */ /* 0x001fe4000001140a */
[----:B------:R-:W-:-:S04]  /*1750*/  IADD3 R35, P0, P2, R10, R34, R27 ;  /* 0x000000220a237210 */ /* 0x000fc80007a1e01b */
[----:B------:R-:W-:Y:S02]  /*1760*/  IADD3.X R50, R36, R57, R50, P0, P2 ;  /* 0x0000003924327210 */ /* 0x000fe400007e4432 */
[----:B------:R-:W-:-:S04]  /*1770*/  LEA R36, P0, R35, UR6, 0x1 ;  /* 0x0000000623247c11 */ /* 0x000fc8000f8008ff */
[----:B------:R-:W-:-:S05]  /*1780*/  LEA.HI.X R37, R35, UR7, R50, 0x1, P0 ;  /* 0x0000000723257c11 */ /* 0x000fca00080f0c32 */
[----:B------:R0:W5:Y:S01]  /*1790*/  LDG.E.CONSTANT R62, desc[UR10][R36.64] ;  /* 0x0000000a243e7981 */ /* 0x000162000c1e9900 */
[--C-:B------:R-:W-:Y:S02]  /*17a0*/  SHF.R.S32.HI R50, RZ, 0x1f, R26.reuse ;  /* 0x0000001fff327819 */ /* 0x100fe4000001141a */
[----:B------:R-:W-:Y:S02]  /*17b0*/  SHF.R.S32.HI R52, RZ, 0x1f, R11 ;  /* 0x0000001fff347819 */ /* 0x000fe4000001140b */
[----:B------:R-:W-:-:S04]  /*17c0*/  IADD3 R35, P0, P2, R11, R34, R26 ;  /* 0x000000220b237210 */ /* 0x000fc80007a1e01a */
[----:B------:R-:W-:Y:S02]  /*17d0*/  IADD3.X R50, R52, R57, R50, P0, P2 ;  /* 0x0000003934327210 */ /* 0x000fe400007e4432 */
[C---:B-1----:R-:W-:Y:S02]  /*17e0*/  LEA R38, P0, R35.reuse, UR6, 0x1 ;  /* 0x0000000623267c11 */ /* 0x042fe4000f8008ff */
[----:B------:R-:W-:Y:S02]  /*17f0*/  SHF.R.S32.HI R52, RZ, 0x1f, R28 ;  /* 0x0000001fff347819 */ /* 0x000fe4000001141c */
[----:B------:R-:W-:Y:S02]  /*1800*/  LEA.HI.X R39, R35, UR7, R50, 0x1, P0 ;  /* 0x0000000723277c11 */ /* 0x000fe400080f0c32 */
[----:B------:R-:W-:Y:S02]  /*1810*/  SHF.R.S32.HI R50, RZ, 0x1f, R12 ;  /* 0x0000001fff327819 */ /* 0x000fe4000001140c */
[-C--:B0-----:R-:W-:Y:S01]  /*1820*/  IADD3 R37, P0, P2, R12, R34.reuse, R29 ;  /* 0x000000220c257210 */ /* 0x081fe20007a1e01d */
[----:B------:R0:W5:Y:S01]  /*1830*/  LDG.E.CONSTANT R59, desc[UR10][R38.64] ;  /* 0x0000000a263b7981 */ /* 0x000162000c1e9900 */
[----:B------:R-:W-:-:S02]  /*1840*/  IADD3 R35, P3, P4, R13, R34, R28 ;  /* 0x000000220d237210 */ /* 0x000fc40007c7e01c */
[-C--:B------:R-:W-:Y:S02]  /*1850*/  IADD3.X R54, R50, R57.reuse, R54, P0, P2 ;  /* 0x0000003932367210 */ /* 0x080fe400007e4436 */
[----:B------:R-:W-:Y:S02]  /*1860*/  LEA R36, P0, R37, UR6, 0x1 ;  /* 0x0000000625247c11 */ /* 0x000fe4000f8008ff */
[----:B------:R-:W-:Y:S02]  /*1870*/  IADD3.X R50, R53, R57, R52, P3, P4 ;  /* 0x0000003935327210 */ /* 0x000fe40001fe8434 */
[----:B------:R-:W-:Y:S02]  /*1880*/  LEA.HI.X R37, R37, UR7, R54, 0x1, P0 ;  /* 0x0000000725257c11 */ /* 0x000fe400080f0c36 */
[C---:B------:R-:W-:Y:S02]  /*1890*/  LEA R52, P2, R35.reuse, UR6, 0x1 ;  /* 0x0000000623347c11 */ /* 0x040fe4000f8408ff */
[----:B------:R-:W-:Y:S01]  /*18a0*/  SHF.R.S32.HI R54, RZ, 0x1f, R14 ;  /* 0x0000001fff367819 */ /* 0x000fe2000001140e */
[----:B------:R1:W5:Y:S01]  /*18b0*/  LDG.E.CONSTANT R58, desc[UR10][R36.64] ;  /* 0x0000000a243a7981 */ /* 0x000362000c1e9900 */
[----:B------:R-:W-:-:S02]  /*18c0*/  LEA.HI.X R53, R35, UR7, R50, 0x1, P2 ;  /* 0x0000000723357c11 */ /* 0x000fc400090f0c32 */
[--C-:B------:R-:W-:Y:S02]  /*18d0*/  SHF.R.S32.HI R50, RZ, 0x1f, R31.reuse ;  /* 0x0000001fff327819 */ /* 0x100fe4000001141f */
[-C--:B------:R-:W-:Y:S01]  /*18e0*/  IADD3 R35, P0, P2, R14, R34.reuse, R31 ;  /* 0x000000220e237210 */ /* 0x080fe20007a1e01f */
[----:B------:R1:W5:Y:S01]  /*18f0*/  LDG.E.CONSTANT R55, desc[UR10][R52.64] ;  /* 0x0000000a34377981 */ /* 0x000362000c1e9900 */
[----:B0-----:R-:W-:Y:S02]  /*1900*/  SHF.R.S32.HI R38, RZ, 0x1f, R30 ;  /* 0x0000001fff267819 */ /* 0x001fe4000001141e */
[----:B------:R-:W-:Y:S02]  /*1910*/  IADD3.X R50, R54, R57, R50, P0, P2 ;  /* 0x0000003936327210 */ /* 0x000fe400007e4432 */
[----:B------:R-:W-:-:S04]  /*1920*/  IADD3 R56, P0, P2, R15, R34, R30 ;  /* 0x000000220f387210 */ /* 0x000fc80007a1e01e */
[----:B------:R-:W-:Y:S02]  /*1930*/  IADD3.X R67, R67, R57, R38, P0, P2 ;  /* 0x0000003943437210 */ /* 0x000fe400007e4426 */
[C---:B------:R-:W-:Y:S02]  /*1940*/  LEA R38, P0, R35.reuse, UR6, 0x1 ;  /* 0x0000000623267c11 */ /* 0x040fe4000f8008ff */
[C---:B-1----:R-:W-:Y:S02]  /*1950*/  LEA R36, P2, R56.reuse, UR6, 0x1 ;  /* 0x0000000638247c11 */ /* 0x042fe4000f8408ff */
[----:B------:R-:W-:Y:S02]  /*1960*/  LEA.HI.X R39, R35, UR7, R50, 0x1, P0 ;  /* 0x0000000723277c11 */ /* 0x000fe400080f0c32 */
[----:B------:R-:W-:-:S03]  /*1970*/  LEA.HI.X R37, R56, UR7, R67, 0x1, P2 ;  /* 0x0000000738257c11 */ /* 0x000fc600090f0c43 */
[----:B------:R0:W5:Y:S01]  /*1980*/  LDG.E.CONSTANT R56, desc[UR10][R38.64] ;  /* 0x0000000a26387981 */ /* 0x000162000c1e9900 */
[----:B------:R-:W-:Y:S02]  /*1990*/  SHF.R.S32.HI R65, RZ, 0x1f, R16 ;  /* 0x0000001fff417819 */ /* 0x000fe40000011410 */
[----:B------:R-:W-:Y:S01]  /*19a0*/  IADD3 R54, P3, P4, R16, R34, R41 ;  /* 0x0000002210367210 */ /* 0x000fe20007c7e029 */
[----:B------:R1:W5:Y:S03]  /*19b0*/  LDG.E.CONSTANT R50, desc[UR10][R36.64] ;  /* 0x0000000a24327981 */ /* 0x000366000c1e9900 */
[----:B------:R-:W-:Y:S02]  /*19c0*/  IADD3.X R65, R65, R57, R60, P3, P4 ;  /* 0x0000003941417210 */ /* 0x000fe40001fe843c */
[----:B------:R-:W-:Y:S02]  /*19d0*/  LEA R66, P0, R54, UR6, 0x1 ;  /* 0x0000000636427c11 */ /* 0x000fe4000f8008ff */
[----:B------:R-:W-:-:S02]  /*19e0*/  SHF.R.S32.HI R60, RZ, 0x1f, R40 ;  /* 0x0000001fff3c7819 */ /* 0x000fc40000011428 */
[----:B------:R-:W-:Y:S02]  /*19f0*/  LEA.HI.X R67, R54, UR7, R65, 0x1, P0 ;  /* 0x0000000736437c11 */ /* 0x000fe400080f0c41 */
[----:B------:R-:W-:Y:S02]  /*1a00*/  SHF.R.S32.HI R35, RZ, 0x1f, R17 ;  /* 0x0000001fff237819 */ /* 0x000fe40000011411 */
[----:B------:R-:W-:Y:S01]  /*1a10*/  IADD3 R53, P0, P2, R17, R34, R40 ;  /* 0x0000002211357210 */ /* 0x000fe20007a1e028 */
[----:B------:R1:W5:Y:S01]  /*1a20*/  LDG.E.CONSTANT R52, desc[UR10][R66.64] ;  /* 0x0000000a42347981 */ /* 0x000362000c1e9900 */
[----:B------:R-:W-:Y:S02]  /*1a30*/  SHF.R.S32.HI R54, RZ, 0x1f, R43 ;  /* 0x0000001fff367819 */ /* 0x000fe4000001142b */
[----:B------:R-:W-:Y:S02]  /*1a40*/  IADD3.X R60, R35, R57, R60, P0, P2 ;  /* 0x00000039233c7210 */ /* 0x000fe400007e443c */
[----:B------:R-:W-:-:S02]  /*1a50*/  SHF.R.S32.HI R65, RZ, 0x1f, R18 ;  /* 0x0000001fff417819 */ /* 0x000fc40000011412 */
[----:B------:R-:W-:-:S04]  /*1a60*/  IADD3 R35, P0, P2, R18, R34, R43 ;  /* 0x0000002212237210 */ /* 0x000fc80007a1e02b */
[----:B------:R-:W-:Y:S02]  /*1a70*/  IADD3.X R54, R65, R57, R54, P0, P2 ;  /* 0x0000003941367210 */ /* 0x000fe400007e4436 */
[----:B0-----:R-:W-:-:S04]  /*1a80*/  LEA R38, P0, R53, UR6, 0x1 ;  /* 0x0000000635267c11 */ /* 0x001fc8000f8008ff */
[----:B------:R-:W-:Y:S02]  /*1a90*/  LEA.HI.X R39, R53, UR7, R60, 0x1, P0 ;  /* 0x0000000735277c11 */ /* 0x000fe400080f0c3c */
[C---:B-1----:R-:W-:Y:S02]  /*1aa0*/  LEA R36, P0, R35.reuse, UR6, 0x1 ;  /* 0x0000000623247c11 */ /* 0x042fe4000f8008ff */
[----:B------:R-:W-:Y:S01]  /*1ab0*/  SHF.R.S32.HI R66, RZ, 0x1f, R42 ;  /* 0x0000001fff427819 */ /* 0x000fe2000001142a */
[----:B------:R-:W5:Y:S01]  /*1ac0*/  LDG.E.CONSTANT R53, desc[UR10][R38.64] ;  /* 0x0000000a26357981 */ /* 0x000f62000c1e9900 */
[----:B------:R-:W-:Y:S02]  /*1ad0*/  LEA.HI.X R37, R35, UR7, R54, 0x1, P0 ;  /* 0x0000000723257c11 */ /* 0x000fe400080f0c36 */
[----:B------:R-:W-:Y:S02]  /*1ae0*/  SHF.R.S32.HI R65, RZ, 0x1f, R19 ;  /* 0x0000001fff417819 */ /* 0x000fe40000011413 */
[-C--:B------:R-:W-:Y:S01]  /*1af0*/  IADD3 R35, P0, P2, R19, R34.reuse, R42 ;  /* 0x0000002213237210 */ /* 0x080fe20007a1e02a */
[----:B------:R0:W5:Y:S01]  /*1b00*/  LDG.E.CONSTANT R54, desc[UR10][R36.64] ;  /* 0x0000000a24367981 */ /* 0x000162000c1e9900 */
[----:B------:R-:W-:-:S02]  /*1b10*/  IADD3 R60, P3, P4, R20, R34, R45 ;  /* 0x00000022143c7210 */ /* 0x000fc40007c7e02d */
[-C--:B------:R-:W-:Y:S02]  /*1b20*/  IADD3.X R66, R65, R57.reuse, R66, P0, P2 ;  /* 0x0000003941427210 */ /* 0x080fe400007e4442 */
[C---:B------:R-:W-:Y:S02]  /*1b30*/  LEA R34, P0, R35.reuse, UR6, 0x1 ;  /* 0x0000000623227c11 */ /* 0x040fe4000f8008ff */
[----:B------:R-:W-:Y:S02]  /*1b40*/  SHF.R.S32.HI R65, RZ, 0x1f, R45 ;  /* 0x0000001fff417819 */ /* 0x000fe4000001142d */
[----:B------:R-:W-:Y:S01]  /*1b50*/  LEA.HI.X R35, R35, UR7, R66, 0x1, P0 ;  /* 0x0000000723237c11 */ /* 0x000fe200080f0c42 */
[----:B0-----:R-:W0:Y:S01]  /*1b60*/  LDS.64 R36, [R23] ;  /* 0x0000000017247984 */ /* 0x001e220000000a00 */
[----:B------:R-:W-:Y:S02]  /*1b70*/  IADD3.X R65, R46, R57, R65, P3, P4 ;  /* 0x000000392e417210 */ /* 0x000fe40001fe8441 */
[C---:B------:R-:W-:Y:S01]  /*1b80*/  LEA R38, P0, R60.reuse, UR6, 0x1 ;  /* 0x000000063c267c11 */ /* 0x040fe2000f8008ff */
[----:B------:R1:W5:Y:S03]  /*1b90*/  LDG.E.CONSTANT R57, desc[UR10][R34.64] ;  /* 0x0000000a22397981 */ /* 0x000366000c1e9900 */
[----:B------:R-:W-:-:S05]  /*1ba0*/  LEA.HI.X R39, R60, UR7, R65, 0x1, P0 ;  /* 0x000000073c277c11 */ /* 0x000fca00080f0c41 */
[----:B------:R2:W5:Y:S04]  /*1bb0*/  LDG.E.CONSTANT R60, desc[UR10][R38.64] ;  /* 0x0000000a263c7981 */ /* 0x000568000c1e9900 */
[----:B-1----:R-:W1:Y:S01]  /*1bc0*/  LDS.64 R34, [R23+0x8] ;  /* 0x0000080017227984 */ /* 0x002e620000000a00 */
[C---:B0-----:R-:W-:Y:S01]  /*1bd0*/  IMAD.U32 R65, R37.reuse, 0x10000, RZ ;  /* 0x0001000025417824 */ /* 0x041fe200078e00ff */
[----:B------:R-:W-:-:S05]  /*1be0*/  PRMT R37, R37, 0x7632, R37 ;  /* 0x0000763225257816 */ /* 0x000fca0000000025 */
[----:B------:R-:W-:Y:S02]  /*1bf0*/  IMAD.U32 R37, R37, 0x10000, RZ ;  /* 0x0001000025257824 */ /* 0x000fe400078e00ff */
[C---:B--2---:R-:W-:Y:S01]  /*1c00*/  IMAD.U32 R66, R63.reuse, 0x10000, RZ ;  /* 0x000100003f427824 */ /* 0x044fe200078e00ff */
[----:B------:R-:W-:-:S03]  /*1c10*/  PRMT R63, R63, 0x7632, R63 ;  /* 0x000076323f3f7816 */ /* 0x000fc6000000003f */
[----:B------:R-:W-:Y:S01]  /*1c20*/  FMUL.FTZ R68, R65, R66 ;  /* 0x0000004241447220 */ /* 0x000fe20000410000 */
[C---:B------:R-:W-:Y:S01]  /*1c30*/  IMAD.U32 R65, R36.reuse, 0x10000, RZ ;  /* 0x0001000024417824 */ /* 0x040fe200078e00ff */
[----:B------:R-:W-:Y:S01]  /*1c40*/  PRMT R36, R36, 0x7632, R36 ;  /* 0x0000763224247816 */ /* 0x000fe20000000024 */
[----:B------:R-:W-:Y:S02]  /*1c50*/  IMAD.U32 R38, R63, 0x10000, RZ ;  /* 0x000100003f267824 */ /* 0x000fe400078e00ff */
[C---:B---3--:R-:W-:Y:S01]  /*1c60*/  IMAD.U32 R66, R64.reuse, 0x10000, RZ ;  /* 0x0001000040427824 */ /* 0x048fe200078e00ff */
[----:B------:R-:W-:Y:S01]  /*1c70*/  PRMT R64, R64, 0x7632, R64 ;  /* 0x0000763240407816 */ /* 0x000fe20000000040 */
[----:B------:R-:W-:Y:S01]  /*1c80*/  FMUL.FTZ R39, R37, R38 ;  /* 0x0000002625277220 */ /* 0x000fe20000410000 */
[----:B------:R-:W-:-:S03]  /*1c90*/  IMAD.U32 R36, R36, 0x10000, RZ ;  /* 0x0001000024247824 */ /* 0x000fc600078e00ff */
[----:B------:R-:W-:Y:S02]  /*1ca0*/  IMAD.U32 R37, R64, 0x10000, RZ ;  /* 0x0001000040257824 */ /* 0x000fe400078e00ff */
[----:B------:R-:W-:Y:S01]  /*1cb0*/  FFMA.FTZ R65, R65, R66, R68 ;  /* 0x0000004241417223 */ /* 0x000fe20000010044 */
[----:B-1----:R-:W-:Y:S02]  /*1cc0*/  IMAD.U32 R38, R34, 0x10000, RZ ;  /* 0x0001000022267824 */ /* 0x002fe400078e00ff */
[----:B------:R-:W-:Y:S01]  /*1cd0*/  FFMA.FTZ R36, R36, R37, R39 ;  /* 0x0000002524247223 */ /* 0x000fe20000010027 */
[----:B----4-:R-:W-:-:S04]  /*1ce0*/  IMAD.U32 R37, R61, 0x10000, RZ ;  /* 0x000100003d257824 */ /* 0x010fc800078e00ff */
[----:B------:R-:W-:Y:S02]  /*1cf0*/  FFMA.FTZ R65, R38, R37, R65 ;  /* 0x0000002526417223 */ /* 0x000fe40000010041 */
[----:B------:R-:W0:Y:S01]  /*1d00*/  LDS.64 R38, [R23+0x10] ;  /* 0x0000100017267984 */ /* 0x000e220000000a00 */
[----:B------:R-:W-:Y:S02]  /*1d10*/  PRMT R34, R34, 0x7632, R34 ;  /* 0x0000763222227816 */ /* 0x000fe40000000022 */
[----:B------:R-:W-:-:S03]  /*1d20*/  PRMT R61, R61, 0x7632, R61 ;  /* 0x000076323d3d7816 */ /* 0x000fc6000000003d */
[----:B------:R-:W-:Y:S02]  /*1d30*/  IMAD.U32 R37, R34, 0x10000, RZ ;  /* 0x0001000022257824 */ /* 0x000fe400078e00ff */
[----:B------:R-:W-:Y:S02]  /*1d40*/  IMAD.U32 R61, R61, 0x10000, RZ ;  /* 0x000100003d3d7824 */ /* 0x000fe400078e00ff */
[----:B------:R-:W-:Y:S02]  /*1d50*/  IMAD.U32 R34, R35, 0x10000, RZ ;  /* 0x0001000023227824 */ /* 0x000fe400078e00ff */
[----:B------:R-:W-:Y:S01]  /*1d60*/  FFMA.FTZ R61, R37, R61, R36 ;  /* 0x0000003d253d7223 */ /* 0x000fe20000010024 */
        /* <DEDUP_REMOVED lines=8> */
[C---:B------:R-:W-:Y:S01]  /*1df0*/  IMAD.U32 R35, R59.reuse, 0x10000, RZ ;  /* 0x000100003b237824 */ /* 0x040fe200078e00ff */
[----:B------:R-:W-:Y:S01]  /*1e00*/  PRMT R59, R59, 0x7632, R59 ;  /* 0x000076323b3b7816 */ /* 0x000fe2000000003b */
[C---:B0-----:R-:W-:Y:S01]  /*1e10*/  IMAD.U32 R62, R38.reuse, 0x10000, RZ ;  /* 0x00010000263e7824 */ /* 0x041fe200078e00ff */
[----:B------:R-:W-:-:S03]  /*1e20*/  PRMT R38, R38, 0x7632, R38 ;  /* 0x0000763226267816 */ /* 0x000fc60000000026 */
[----:B------:R-:W-:Y:S02]  /*1e30*/  IMAD.U32 R59, R59, 0x10000, RZ ;  /* 0x000100003b3b7824 */ /* 0x000fe400078e00ff */
[----:B------:R-:W-:Y:S01]  /*1e40*/  FFMA.FTZ R62, R62, R35, R65 ;  /* 0x000000233e3e7223 */ /* 0x000fe20000010041 */
[----:B------:R-:W-:Y:S02]  /*1e50*/  IMAD.U32 R35, R38, 0x10000, RZ ;  /* 0x0001000026237824 */ /* 0x000fe400078e00ff */
[----:B------:R-:W-:Y:S02]  /*1e60*/  IMAD.U32 R61, R39, 0x10000, RZ ;  /* 0x00010000273d7824 */ /* 0x000fe400078e00ff */
[----:B------:R-:W-:Y:S01]  /*1e70*/  FFMA.FTZ R38, R35, R59, R34 ;  /* 0x0000003b23267223 */ /* 0x000fe20000010022 */
[----:B------:R-:W-:Y:S01]  /*1e80*/  SHF.L.U32 R63, R58, 0x10, RZ ;  /* 0x000000103a3f7819 */ /* 0x000fe200000006ff */
[----:B------:R-:W0:Y:S01]  /*1e90*/  LDS.64 R34, [R23+0x20] ;  /* 0x0000200017227984 */ /* 0x000e220000000a00 */
[----:B------:R-:W-:-:S02]  /*1ea0*/  PRMT R39, R39, 0x7632, R39 ;  /* 0x0000763227277816 */ /* 0x000fc40000000027 */
[----:B------:R-:W-:-:S03]  /*1eb0*/  PRMT R58, R58, 0x7632, R58 ;  /* 0x000076323a3a7816 */ /* 0x000fc6000000003a */
[----:B------:R-:W-:Y:S02]  /*1ec0*/  IMAD.U32 R39, R39, 0x10000, RZ ;  /* 0x0001000027277824 */ /* 0x000fe400078e00ff */
[----:B------:R-:W-:Y:S02]  /*1ed0*/  IMAD.U32 R58, R58, 0x10000, RZ ;  /* 0x000100003a3a7824 */ /* 0x000fe400078e00ff */
[----:B------:R-:W-:Y:S01]  /*1ee0*/  FFMA.FTZ R59, R61, R63, R62 ;  /* 0x0000003f3d3b7223 */ /* 0x000fe2000001003e */
[C---:B-1----:R-:W-:Y:S01]  /*1ef0*/  PRMT R61, R36.reuse, 0x7632, R61 ;  /* 0x00007632243d7816 */ /* 0x042fe2000000003d */
[----:B------:R-:W-:Y:S02]  /*1f00*/  IMAD.U32 R62, R36, 0x10000, RZ ;  /* 0x00010000243e7824 */ /* 0x000fe400078e00ff */
[----:B------:R-:W-:Y:S01]  /*1f10*/  FFMA.FTZ R58, R39, R58, R38 ;  /* 0x0000003a273a7223 */ /* 0x000fe20000010026 */
[----:B------:R-:W-:Y:S01]  /*1f20*/  PRMT R36, R55, 0x7632, R36 ;  /* 0x0000763237247816 */ /* 0x000fe20000000024 */
[----:B------:R-:W1:Y:S01]  /*1f30*/  LDS.64 R38, [R23+0x28] ;  /* 0x0000280017267984 */ /* 0x000e620000000a00 */
[----:B------:R-:W-:-:S03]  /*1f40*/  IMAD.U32 R61, R61, 0x10000, RZ ;  /* 0x000100003d3d7824 */ /* 0x000fc600078e00ff */
[----:B------:R-:W-:Y:S02]  /*1f50*/  IMAD.U32 R36, R36, 0x10000, RZ ;  /* 0x0001000024247824 */ /* 0x000fe400078e00ff */
[----:B------:R-:W-:Y:S02]  /*1f60*/  IMAD.U32 R55, R55, 0x10000, RZ ;  /* 0x0001000037377824 */ /* 0x000fe400078e00ff */
[----:B------:R-:W-:Y:S01]  /*1f70*/  FFMA.FTZ R58, R61, R36, R58 ;  /* 0x000000243d3a7223 */ /* 0x000fe2000001003a */
[----:B------:R-:W-:Y:S01]  /*1f80*/  PRMT R36, R56, 0x7632, R36 ;  /* 0x0000763238247816 */ /* 0x000fe20000000024 */
[--C-:B------:R-:W-:Y:S01]  /*1f90*/  FFMA.FTZ R55, R62, R55, R59.reuse ;  /* 0x000000373e377223 */ /* 0x100fe2000001003b */
[C---:B------:R-:W-:Y:S01]  /*1fa0*/  PRMT R59, R37.reuse, 0x7632, R59 ;  /* 0x00007632253b7816 */ /* 0x040fe2000000003b */
[----:B------:R-:W-:Y:S02]  /*1fb0*/  IMAD.U32 R62, R37, 0x10000, RZ ;  /* 0x00010000253e7824 */ /* 0x000fe400078e00ff */
[----:B------:R-:W-:-:S02]  /*1fc0*/  IMAD.U32 R61, R36, 0x10000, RZ ;  /* 0x00010000243d7824 */ /* 0x000fc400078e00ff */
[----:B------:R-:W2:Y:S01]  /*1fd0*/  LDS.64 R36, [R23+0x30] ;  /* 0x0000300017247984 */ /* 0x000ea20000000a00 */
[----:B------:R-:W-:Y:S02]  /*1fe0*/  IMAD.U32 R56, R56, 0x10000, RZ ;  /* 0x0001000038387824 */ /* 0x000fe400078e00ff */
[----:B------:R-:W-:Y:S02]  /*1ff0*/  IMAD.U32 R59, R59, 0x10000, RZ ;  /* 0x000100003b3b7824 */ /* 0x000fe400078e00ff */
[----:B------:R-:W-:Y:S02]  /*2000*/  FFMA.FTZ R55, R62, R56, R55 ;  /* 0x000000383e377223 */ /* 0x000fe40000010037 */
[----:B------:R-:W-:Y:S01]  /*2010*/  FFMA.FTZ R58, R59, R61, R58 ;  /* 0x0000003d3b3a7223 */ /* 0x000fe2000001003a */
[----:B------:R-:W-:Y:S02]  /*2020*/  IMAD.U32 R59, R50, 0x10000, RZ ;  /* 0x00010000323b7824 */ /* 0x000fe400078e00ff */
[C---:B0-----:R-:W-:Y:S01]  /*2030*/  IMAD.U32 R56, R34.reuse, 0x10000, RZ ;  /* 0x0001000022387824 */ /* 0x041fe200078e00ff */
[----:B------:R-:W-:-:S02]  /*2040*/  PRMT R34, R34, 0x7632, R34 ;  /* 0x0000763222227816 */ /* 0x000fc40000000022 */
[----:B------:R-:W-:Y:S01]  /*2050*/  PRMT R50, R50, 0x7632, R50 ;  /* 0x0000763232327816 */ /* 0x000fe20000000032 */
[----:B------:R-:W-:Y:S01]  /*2060*/  FFMA.FTZ R56, R56, R59, R55 ;  /* 0x0000003b38387223 */ /* 0x000fe20000010037 */
[C---:B------:R-:W-:Y:S02]  /*2070*/  IMAD.U32 R59, R35.reuse, 0x10000, RZ ;  /* 0x00010000233b7824 */ /* 0x040fe400078e00ff */
[----:B------:R-:W-:Y:S01]  /*2080*/  IMAD.U32 R55, R34, 0x10000, RZ ;  /* 0x0001000022377824 */ /* 0x000fe200078e00ff */
[----:B------:R-:W-:Y:S01]  /*2090*/  PRMT R35, R35, 0x7632, R35 ;  /* 0x0000763223237816 */ /* 0x000fe20000000023 */
[----:B------:R-:W-:Y:S02]  /*20a0*/  IMAD.U32 R50, R50, 0x10000, RZ ;  /* 0x0001000032327824 */ /* 0x000fe400078e00ff */
[C---:B------:R-:W-:Y:S01]  /*20b0*/  IMAD.U32 R34, R52.reuse, 0x10000, RZ ;  /* 0x0001000034227824 */ /* 0x040fe200078e00ff */
[----:B------:R-:W-:Y:S01]  /*20c0*/  PRMT R52, R52, 0x7632, R52 ;  /* 0x0000763234347816 */ /* 0x000fe20000000034 */
[----:B------:R-:W-:Y:S01]  /*20d0*/  FFMA.FTZ R50, R55, R50, R58 ;  /* 0x0000003237327223 */ /* 0x000fe2000001003a */
[----:B-1----:R-:W-:Y:S01]  /*20e0*/  PRMT R55, R38, 0x7632, R55 ;  /* 0x0000763226377816 */ /* 0x002fe20000000037 */
[----:B------:R-:W-:Y:S01]  /*20f0*/  FFMA.FTZ R56, R59, R34, R56 ;  /* 0x000000223b387223 */ /* 0x000fe20000010038 */
[----:B------:R-:W-:-:S02]  /*2100*/  IMAD.U32 R35, R35, 0x10000, RZ ;  /* 0x0001000023237824 */ /* 0x000fc400078e00ff */
[----:B------:R-:W-:Y:S01]  /*2110*/  IMAD.U32 R52, R52, 0x10000, RZ ;  /* 0x0001000034347824 */ /* 0x000fe200078e00ff */
[----:B------:R-:W-:Y:S01]  /*2120*/  PRMT R34, R53, 0x7632, R34 ;  /* 0x0000763235227816 */ /* 0x000fe20000000022 */
[----:B------:R-:W-:Y:S02]  /*2130*/  IMAD.U32 R59, R38, 0x10000, RZ ;  /* 0x00010000263b7824 */ /* 0x000fe400078e00ff */
[----:B------:R-:W-:Y:S01]  /*2140*/  FFMA.FTZ R35, R35, R52, R50 ;  /* 0x0000003423237223 */ /* 0x000fe20000010032 */
[----:B------:R-:W-:Y:S01]  /*2150*/  IMAD.U32 R38, R55, 0x10000, RZ ;  /* 0x0001000037267824 */ /* 0x000fe200078e00ff */
[----:B------:R-:W-:Y:S01]  /*2160*/  SHF.L.U32 R34, R34, 0x10, RZ ;  /* 0x0000001022227819 */ /* 0x000fe200000006ff */
[----:B------:R-:W-:-:S04]  /*2170*/  IMAD.U32 R53, R53, 0x10000, RZ ;  /* 0x0001000035357824 */ /* 0x000fc800078e00ff */
[----:B------:R-:W-:Y:S01]  /*2180*/  FFMA.FTZ R35, R38, R34, R35 ;  /* 0x0000002226237223 */ /* 0x000fe20000010023 */
[C---:B------:R-:W-:Y:S02]  /*2190*/  PRMT R38, R39.reuse, 0x7632, R38 ;  /* 0x0000763227267816 */ /* 0x040fe40000000026 */
[----:B------:R-:W-:Y:S01]  /*21a0*/  PRMT R34, R54, 0x7632, R34 ;  /* 0x0000763236227816 */ /* 0x000fe20000000022 */
[----:B------:R-:W-:Y:S02]  /*21b0*/  IMAD.U32 R50, R39, 0x10000, RZ ;  /* 0x0001000027327824 */ /* 0x000fe400078e00ff */
[----:B------:R-:W-:Y:S01]  /*21c0*/  FFMA.FTZ R53, R59, R53, R56 ;  /* 0x000000353b357223 */ /* 0x000fe20000010038 */
[----:B------:R-:W-:Y:S02]  /*21d0*/  IMAD.U32 R38, R38, 0x10000, RZ ;  /* 0x0001000026267824 */ /* 0x000fe400078e00ff */
[----:B------:R-:W-:Y:S02]  /*21e0*/  IMAD.U32 R34, R34, 0x10000, RZ ;  /* 0x0001000022227824 */ /* 0x000fe400078e00ff */
[C---:B--2---:R-:W-:Y:S01]  /*21f0*/  IMAD.U32 R39, R36.reuse, 0x10000, RZ ;  /* 0x0001000024277824 */ /* 0x044fe200078e00ff */
[----:B------:R-:W-:Y:S01]  /*2200*/  PRMT R36, R36, 0x7632, R36 ;  /* 0x0000763224247816 */ /* 0x000fe20000000024 */
[C---:B------:R-:W-:Y:S01]  /*2210*/  IMAD.U32 R52, R57.reuse, 0x10000, RZ ;  /* 0x0001000039347824 */ /* 0x040fe200078e00ff */
[----:B------:R-:W-:Y:S01]  /*2220*/  PRMT R57, R57, 0x7632, R57 ;  /* 0x0000763239397816 */ /* 0x000fe20000000039 */
[----:B------:R-:W-:-:S02]  /*2230*/  IMAD.U32 R54, R54, 0x10000, RZ ;  /* 0x0001000036367824 */ /* 0x000fc400078e00ff */
[----:B------:R-:W-:Y:S01]  /*2240*/  FFMA.FTZ R35, R38, R34, R35 ;  /* 0x0000002226237223 */ /* 0x000fe20000010023 */
[----:B------:R-:W-:Y:S01]  /*2250*/  PRMT R38, R37, 0x7632, R38 ;  /* 0x0000763225267816 */ /* 0x000fe20000000026 */
[----:B------:R-:W-:Y:S02]  /*2260*/  IMAD.U32 R36, R36, 0x10000, RZ ;  /* 0x0001000024247824 */ /* 0x000fe400078e00ff */
[----:B------:R-:W-:Y:S01]  /*2270*/  FFMA.FTZ R50, R50, R54, R53 ;  /* 0x0000003632327223 */ /* 0x000fe20000010035 */
[----:B------:R-:W-:Y:S01]  /*2280*/  PRMT R34, R60, 0x7632, R34 ;  /* 0x000076323c227816 */ /* 0x000fe20000000022 */
[----:B------:R-:W-:Y:S02]  /*2290*/  IMAD.U32 R57, R57, 0x10000, RZ ;  /* 0x0001000039397824 */ /* 0x000fe400078e00ff */
[----:B------:R-:W-:Y:S01]  /*22a0*/  FFMA.FTZ R39, R39, R52, R50 ;  /* 0x0000003427277223 */ /* 0x000fe20000010032 */
[----:B------:R-:W-:Y:S02]  /*22b0*/  IMAD.U32 R50, R37, 0x10000, RZ ;  /* 0x0001000025327824 */ /* 0x000fe400078e00ff */
[----:B------:R-:W-:Y:S01]  /*22c0*/  FFMA.FTZ R35, R36, R57, R35 ;  /* 0x0000003924237223 */ /* 0x000fe20000010023 */
[----:B------:R-:W-:-:S02]  /*22d0*/  IMAD.U32 R38, R38, 0x10000, RZ ;  /* 0x0001000026267824 */ /* 0x000fc400078e00ff */
[----:B------:R-:W-:Y:S02]  /*22e0*/  IMAD.U32 R60, R60, 0x10000, RZ ;  /* 0x000100003c3c7824 */ /* 0x000fe400078e00ff */
[----:B------:R-:W-:Y:S01]  /*22f0*/  IMAD.U32 R34, R34, 0x10000, RZ ;  /* 0x0001000022227824 */ /* 0x000fe200078e00ff */
[----:B------:R-:W-:Y:S01]  /*2300*/  UMOV UR4, 0xffffffff ;  /* 0xffffffff00047882 */ /* 0x000fe20000000000 */
[----:B------:R-:W-:Y:S02]  /*2310*/  FFMA.FTZ R39, R50, R60, R39 ;  /* 0x0000003c32277223 */ /* 0x000fe40000010027 */
[----:B------:R-:W-:-:S04]  /*2320*/  FFMA.FTZ R34, R38, R34, R35 ;  /* 0x0000002226227223 */ /* 0x000fc80000010023 */
[----:B------:R-:W-:Y:S01]  /*2330*/  FADD.FTZ R34, R39, R34 ;  /* 0x0000002227227221 */ /* 0x000fe20000010000 */
[----:B------:R-:W-:Y:S06]  /*2340*/  BRA.DIV UR4, `(.L_x_21011) ;  /* 0x0000004e045c7947 */ /* 0x000fec000b800000 */
[----:B------:R-:W0:Y:S02]  /*2350*/  SHFL.BFLY PT, R35, R34, 0x2, 0x1f ;  /* 0x0c401f0022237f89 */ /* 0x000e2400000e0000 */
[----:B0-----:R-:W-:-:S05]  /*2360*/  FADD.FTZ R35, R34, R35 ;  /* 0x0000002322237221 */ /* 0x001fca0000010000 */
[----:B------:R0:W1:Y:S02]  /*2370*/  SHFL.BFLY PT, R36, R35, 0x1, 0x1f ;  /* 0x0c201f0023247f89 */ /* 0x00006400000e0000 */
.L_x_21067:
[----:B------:R-:W-:Y:S01]  /*2380*/  ISETP.NE.AND P0, PT, R5, RZ, PT ;  /* 0x000000ff0500720c */ /* 0x000fe20003f05270 */
[----:B------:R-:W-:Y:S01]  /*2390*/  BSSY B1, `(.L_x_21012) ;  /* 0x0000008000017945 */ /* 0x000fe20003800000 */
[----:B-1----:R-:W-:-:S11]  /*23a0*/  FADD.FTZ R34, R35, R36 ;  /* 0x0000002423227221 */ /* 0x002fd60000010000 */
[----:B------:R-:W-:Y:S05]  /*23b0*/  @P0 BRA `(.L_x_21013) ;  /* 0x0000000000140947 */ /* 0x000fea0003800000 */
[----:B------:R-:W-:Y:S01]  /*23c0*/  FFMA.FTZ R34, R34, UR8, RZ ;  /* 0x0000000822227c23 */ /* 0x000fe200080100ff */
[----:B------:R-:W-:-:S04]  /*23d0*/  ISETP.GE.AND P0, PT, R51, R0, PT ;  /* 0x000000003300720c */ /* 0x000fc80003f06270 */
[----:B0-----:R-:W-:-:S05]  /*23e0*/  FSEL R35, R34, RZ, !P0 ;  /* 0x000000ff22237208 */ /* 0x001fca0004000000 */
[----:B------:R1:W-:Y:S04]  /*23f0*/  STS [R48], R35 ;  /* 0x0000002330007388 */ /* 0x0003e80000000800 */
[----:B------:R-:W-:-:S07]  /*2400*/  @!P0 FMNMX.FTZ R7, R7, R34, !PT ;  /* 0x0000002207078209 */ /* 0x000fce0007810000 */
.L_x_21013:
[----:B------:R-:W-:Y:S05]  /*2410*/  BSYNC B1 ;  /* 0x0000000000017941 */ /* 0x000fea0003800000 */
.L_x_21012:
        /* <DEDUP_REMOVED lines=8> */
.L_x_21010:
[----:B------:R-:W0:Y:S01]  /*24a0*/  S2UR UR5, SR_CgaCtaId ;  /* 0x00000000000579c3 */ /* 0x000e220000008800 */
[----:B------:R-:W-:Y:S01]  /*24b0*/  SHF.R.S32.HI R34, RZ, 0x5, R34 ;  /* 0x00000005ff227819 */ /* 0x000fe20000011422 */
[----:B------:R-:W-:Y:S01]  /*24c0*/  UMOV UR4, 0x400 ;  /* 0x0000040000047882 */ /* 0x000fe20000000000 */
[----:B------:R-:W-:Y:S01]  /*24d0*/  IADD3 R36, P0, R36, R21, RZ ;  /* 0x0000001524247210 */ /* 0x000fe20007f1e0ff */
[----:B------:R-:W-:Y:S02]  /*24e0*/  UIADD3 UR4, UR4, 0x100, URZ ;  /* 0x0000010004047890 */ /* 0x000fe4000fffe03f */
[----:B------:R-:W-:Y:S01]  /*24f0*/  IMAD R35, R34, 0x8, R7 ;  /* 0x0000000822237824 */ /* 0x000fe200078e0207 */
[----:B------:R-:W-:Y:S01]  /*2500*/  ULDC.64 UR12, c[0x0][0x248] ;  /* 0x00009200000c7ab9 */ /* 0x000fe20000000a00 */
[----:B------:R-:W-:Y:S01]  /*2510*/  LEA.HI.X.SX32 R49, R21, R48, 0x1, P0 ;  /* 0x0000003015317211 */ /* 0x000fe200000f0eff */
[----:B------:R-:W-:Y:S01]  /*2520*/  IMAD.MOV.U32 R7, RZ, RZ, -0x800001 ;  /* 0xff7fffffff077424 */ /* 0x000fe200078e00ff */
[----:B------:R-:W-:Y:S01]  /*2530*/  LEA R46, P0, R36, UR12, 0x2 ;  /* 0x0000000c242e7c11 */ /* 0x000fe2000f8010ff */
[----:B------:R-:W-:-:S03]  /*2540*/  IMAD R47, R2, 0x200, R35 ;  /* 0x00000200022f7824 */ /* 0x000fc600078e0223 */
[----:B------:R-:W-:Y:S02]  /*2550*/  LEA.HI.X R49, R36, UR13, R49, 0x2, P0 ;  /* 0x0000000d24317c11 */ /* 0x000fe400080f1431 */
[----:B------:R-:W-:Y:S01]  /*2560*/  IADD3 R50, -R0, 0x1, R47 ;  /* 0x0000000100327810 */ /* 0x000fe20007ffe12f */
[----:B0-----:R-:W-:-:S06]  /*2570*/  ULEA UR4, UR5, UR4, 0x18 ;  /* 0x0000000405047291 */ /* 0x001fcc000f8ec03f */
[----:B------:R-:W-:-:S07]  /*2580*/  LEA R48, R35, UR4, 0x2 ;  /* 0x0000000423307c11 */ /* 0x000fce000f8e10ff */
.L_x_21018:
[----:B------:R-:W-:Y:S02]  /*2590*/  IMAD.MOV.U32 R37, RZ, RZ, R49 ;  /* 0x000000ffff257224 */ /* 0x000fe400078e0031 */
[----:B------:R-:W-:-:S05]  /*25a0*/  IMAD.MOV.U32 R36, RZ, RZ, R46 ;  /* 0x000000ffff247224 */ /* 0x000fca00078e002e */
[----:B------:R-:W2:Y:S01]  /*25b0*/  LDG.E.CONSTANT R37, desc[UR10][R36.64] ;  /* 0x0000000a24257981 */ /* 0x000ea2000c1e9900 */
[----:B------:R-:W-:Y:S01]  /*25c0*/  SHF.L.U32 R39, R5, 0x1, RZ ;  /* 0x0000000105277819 */ /* 0x000fe200000006ff */
[----:B------:R-:W-:Y:S01]  /*25d0*/  IMAD.MOV.U32 R35, RZ, RZ, R33 ;  /* 0x000000ffff237224 */ /* 0x000fe200078e0021 */
[----:B------:R-:W-:Y:S02]  /*25e0*/  SHF.R.S32.HI R51, RZ, 0x1f, R8 ;  /* 0x0000001fff337819 */ /* 0x000fe40000011408 */
[----:B------:R-:W-:-:S04]  /*25f0*/  SHF.R.S32.HI R52, RZ, 0x1f, R39 ;  /* 0x0000001fff347819 */ /* 0x000fc80000011427 */
[----:B------:R-:W-:-:S04]  /*2600*/  LEA.HI R52, R52, R39, RZ, 0x3 ;  /* 0x0000002734347211 */ /* 0x000fc800078f18ff */
[----:B------:R-:W-:Y:S02]  /*2610*/  LOP3.LUT R52, R52, 0xfffffff8, RZ, 0xc0, !PT ;  /* 0xfffffff834347812 */ /* 0x000fe400078ec0ff */
[----:B------:R-:W-:Y:S02]  /*2620*/  SHF.R.S32.HI R54, RZ, 0x1f, R12 ;  /* 0x0000001fff367819 */ /* 0x000fe4000001140c */
[----:B------:R-:W-:Y:S02]  /*2630*/  SHF.R.S32.HI R53, RZ, 0x1f, R29 ;  /* 0x0000001fff357819 */ /* 0x000fe4000001141d */
[----:B------:R-:W-:Y:S02]  /*2640*/  SHF.R.S32.HI R60, RZ, 0x1f, R13 ;  /* 0x0000001fff3c7819 */ /* 0x000fe4000001140d */
[----:B------:R-:W-:Y:S02]  /*2650*/  SHF.R.S32.HI R56, RZ, 0x1f, R31 ;  /* 0x0000001fff387819 */ /* 0x000fe4000001141f */
[----:B------:R-:W-:-:S02]  /*2660*/  SHF.R.S32.HI R66, RZ, 0x1f, R40 ;  /* 0x0000001fff427819 */ /* 0x000fc40000011428 */
[----:B------:R-:W-:Y:S02]  /*2670*/  SHF.R.S32.HI R67, RZ, 0x1f, R17 ;  /* 0x0000001fff437819 */ /* 0x000fe40000011411 */
[----:B------:R-:W-:Y:S02]  /*2680*/  SHF.R.S32.HI R68, RZ, 0x1f, R42 ;  /* 0x0000001fff447819 */ /* 0x000fe4000001142a */
[----:B--2---:R-:W-:-:S05]  /*2690*/  SHF.R.S32.HI R34, RZ, 0x1f, R37 ;  /* 0x0000001fff227819 */ /* 0x004fca0000011425 */
[----:B------:R-:W-:Y:S02]  /*26a0*/  IMAD R38, R34, UR14, RZ ;  /* 0x0000000e22267c24 */ /* 0x000fe4000f8e02ff */
[----:B------:R-:W-:Y:S02]  /*26b0*/  IMAD.MOV.U32 R34, RZ, RZ, R32 ;  /* 0x000000ffff227224 */ /* 0x000fe400078e0020 */
[C---:B------:R-:W-:Y:S01]  /*26c0*/  IMAD R57, R37.reuse, R22, R38 ;  /* 0x0000001625397224 */ /* 0x040fe200078e0226 */
[----:B------:R-:W-:Y:S01]  /*26d0*/  SHF.R.S32.HI R38, RZ, 0x1f, R25 ;  /* 0x0000001fff267819 */ /* 0x000fe20000011419 */
[----:B------:R-:W-:-:S04]  /*26e0*/  IMAD.WIDE.U32 R34, R37, UR14, R34 ;  /* 0x0000000e25227c25 */ /* 0x000fc8000f8e0022 */
[----:B------:R-:W-:Y:S01]  /*26f0*/  IMAD.IADD R57, R35, 0x1, R57 ;  /* 0x0000000123397824 */ /* 0x000fe200078e0239 */
[----:B------:R-:W-:Y:S01]  /*2700*/  IADD3 R37, P0, P2, R8, R34, R25 ;  /* 0x0000002208257210 */ /* 0x000fe20007a1e019 */
[----:B------:R-:W-:-:S03]  /*2710*/  IMAD.IADD R35, R39, 0x1, -R52 ;  /* 0x0000000127237824 */ /* 0x000fc600078e0a34 */
[----:B------:R-:W-:Y:S02]  /*2720*/  IADD3.X R38, R51, R57, R38, P0, P2 ;  /* 0x0000003933267210 */ /* 0x000fe400007e4426 */
[----:B------:R-:W-:Y:S02]  /*2730*/  SHF.R.S32.HI R52, RZ, 0x1f, R35 ;  /* 0x0000001fff347819 */ /* 0x000fe40000011423 */
[----:B------:R-:W-:Y:S02]  /*2740*/  LEA R36, P3, R37, UR16, 0x1 ;  /* 0x0000001025247c11 */ /* 0x000fe4000f8608ff */
[----:B------:R-:W-:Y:S02]  /*2750*/  IADD3 R35, P0, R35, R34, RZ ;  /* 0x0000002223237210 */ /* 0x000fe40007f1e0ff */
[----:B------:R-:W-:-:S03]  /*2760*/  LEA.HI.X R37, R37, UR17, R38, 0x1, P3 ;  /* 0x0000001125257c11 */ /* 0x000fc600098f0c26 */
[----:B------:R-:W-:Y:S01]  /*2770*/  IMAD.X R38, R52, 0x1, R57, P0 ;  /* 0x0000000134267824 */ /* 0x000fe200000e0639 */
[C---:B------:R-:W-:Y:S01]  /*2780*/  LEA R64, P0, R35.reuse, UR16, 0x1 ;  /* 0x0000001023407c11 */ /* 0x040fe2000f8008ff */
[----:B------:R0:W2:Y:S01]  /*2790*/  LDG.E.CONSTANT R63, desc[UR10][R36.64] ;  /* 0x0000000a243f7981 */ /* 0x0000a2000c1e9900 */
[----:B------:R-:W-:Y:S02]  /*27a0*/  SHF.R.S32.HI R52, RZ, 0x1f, R24 ;  /* 0x0000001fff347819 */ /* 0x000fe40000011418 */
[----:B------:R-:W-:Y:S02]  /*27b0*/  LEA.HI.X R65, R35, UR17, R38, 0x1, P0 ;  /* 0x0000001123417c11 */ /* 0x000fe400080f0c26 */
[----:B------:R-:W-:Y:S02]  /*27c0*/  SHF.R.S32.HI R38, RZ, 0x1f, R9 ;  /* 0x0000001fff267819 */ /* 0x000fe40000011409 */
[----:B------:R-:W-:Y:S01]  /*27d0*/  IADD3 R35, P0, P2, R9, R34, R24 ;  /* 0x0000002209237210 */ /* 0x000fe20007a1e018 */
[----:B------:R-:W3:Y:S03]  /*27e0*/  LDG.E.CONSTANT R64, desc[UR10][R64.64] ;  /* 0x0000000a40407981 */ /* 0x000ee6000c1e9900 */
[----:B------:R-:W-:-:S02]  /*27f0*/  IADD3.X R52, R38, R57, R52, P0, P2 ;  /* 0x0000003926347210 */ /* 0x000fc400007e4434 */
        /* <DEDUP_REMOVED lines=13> */
[-C--:B------:R-:W-:Y:S02]  /*28d0*/  IADD3.X R52, R35, R57.reuse, R52, P0, P2 ;  /* 0x0000003923347210 */ /* 0x080fe400007e4434 */
[C---:B-1----:R-:W-:Y:S02]  /*28e0*/  LEA R38, P0, R51.reuse, UR16, 0x1 ;  /* 0x0000001033267c11 */ /* 0x042fe4000f8008ff */
[----:B------:R-:W-:Y:S02]  /*28f0*/  IADD3 R35, P2, P3, R12, R34, R29 ;  /* 0x000000220c237210 */ /* 0x000fe40007b5e01d */
[----:B------:R-:W-:Y:S02]  /*2900*/  LEA.HI.X R39, R51, UR17, R52, 0x1, P0 ;  /* 0x0000001133277c11 */ /* 0x000fe400080f0c34 */
[----:B------:R-:W-:Y:S02]  /*2910*/  IADD3.X R52, R54, R57, R53, P2, P3 ;  /* 0x0000003936347210 */ /* 0x000fe400017e6435 */
[----:B0-----:R-:W-:Y:S01]  /*2920*/  LEA R36, P0, R35, UR16, 0x1 ;  /* 0x0000001023247c11 */ /* 0x001fe2000f8008ff */
[----:B------:R0:W5:Y:S01]  /*2930*/  LDG.E.CONSTANT R59, desc[UR10][R38.64] ;  /* 0x0000000a263b7981 */ /* 0x000162000c1e9900 */
[----:B------:R-:W-:-:S02]  /*2940*/  SHF.R.S32.HI R51, RZ, 0x1f, R28 ;  /* 0x0000001fff337819 */ /* 0x000fc4000001141c */
[----:B------:R-:W-:Y:S02]  /*2950*/  LEA.HI.X R37, R35, UR17, R52, 0x1, P0 ;  /* 0x0000001123257c11 */ /* 0x000fe400080f0c34 */
[-C--:B------:R-:W-:Y:S02]  /*2960*/  IADD3 R35, P0, P2, R13, R34.reuse, R28 ;  /* 0x000000220d237210 */ /* 0x080fe40007a1e01c */
[----:B------:R-:W-:Y:S01]  /*2970*/  SHF.R.S32.HI R52, RZ, 0x1f, R14 ;  /* 0x0000001fff347819 */ /* 0x000fe2000001140e */
[----:B------:R1:W5:Y:S01]  /*2980*/  LDG.E.CONSTANT R58, desc[UR10][R36.64] ;  /* 0x0000000a243a7981 */ /* 0x000362000c1e9900 */
[----:B------:R-:W-:Y:S02]  /*2990*/  IADD3.X R60, R60, R57, R51, P0, P2 ;  /* 0x000000393c3c7210 */ /* 0x000fe400007e4433 */
[----:B------:R-:W-:Y:S02]  /*29a0*/  IADD3 R55, P0, P2, R14, R34, R31 ;  /* 0x000000220e377210 */ /* 0x000fe40007a1e01f */
[----:B------:R-:W-:-:S02]  /*29b0*/  SHF.R.S32.HI R54, RZ, 0x1f, R30 ;  /* 0x0000001fff367819 */ /* 0x000fc4000001141e */
[----:B0-----:R-:W-:Y:S02]  /*29c0*/  SHF.R.S32.HI R38, RZ, 0x1f, R15 ;  /* 0x0000001fff267819 */ /* 0x001fe4000001140f */
[----:B------:R-:W-:Y:S02]  /*29d0*/  IADD3 R51, P3, P4, R15, R34, R30 ;  /* 0x000000220f337210 */ /* 0x000fe40007c7e01e */
[-C--:B------:R-:W-:Y:S02]  /*29e0*/  IADD3.X R56, R52, R57.reuse, R56, P0, P2 ;  /* 0x0000003934387210 */ /* 0x080fe400007e4438 */
[----:B------:R-:W-:Y:S02]  /*29f0*/  LEA R52, P0, R35, UR16, 0x1 ;  /* 0x0000001023347c11 */ /* 0x000fe4000f8008ff */
[----:B------:R-:W-:Y:S02]  /*2a00*/  IADD3.X R54, R38, R57, R54, P3, P4 ;  /* 0x0000003926367210 */ /* 0x000fe40001fe8436 */
[----:B------:R-:W-:-:S02]  /*2a10*/  LEA R38, P2, R55, UR16, 0x1 ;  /* 0x0000001037267c11 */ /* 0x000fc4000f8408ff */
[----:B------:R-:W-:Y:S02]  /*2a20*/  LEA.HI.X R53, R35, UR17, R60, 0x1, P0 ;  /* 0x0000001123357c11 */ /* 0x000fe400080f0c3c */
[----:B------:R-:W-:-:S03]  /*2a30*/  LEA.HI.X R39, R55, UR17, R56, 0x1, P2 ;  /* 0x0000001137277c11 */ /* 0x000fc600090f0c38 */
[----:B------:R0:W5:Y:S01]  /*2a40*/  LDG.E.CONSTANT R55, desc[UR10][R52.64] ;  /* 0x0000000a34377981 */ /* 0x000162000c1e9900 */
[C---:B-1----:R-:W-:Y:S02]  /*2a50*/  LEA R36, P0, R51.reuse, UR16, 0x1 ;  /* 0x0000001033247c11 */ /* 0x042fe4000f8008ff */
[--C-:B------:R-:W-:Y:S01]  /*2a60*/  SHF.R.S32.HI R60, RZ, 0x1f, R41.reuse ;  /* 0x0000001fff3c7819 */ /* 0x100fe20000011429 */
[----:B------:R1:W5:Y:S01]  /*2a70*/  LDG.E.CONSTANT R56, desc[UR10][R38.64] ;  /* 0x0000000a26387981 */ /* 0x000362000c1e9900 */
[----:B------:R-:W-:Y:S02]  /*2a80*/  LEA.HI.X R37, R51, UR17, R54, 0x1, P0 ;  /* 0x0000001133257c11 */ /* 0x000fe400080f0c36 */
[----:B------:R-:W-:Y:S02]  /*2a90*/  SHF.R.S32.HI R65, RZ, 0x1f, R16 ;  /* 0x0000001fff417819 */ /* 0x000fe40000011410 */
[-C--:B------:R-:W-:Y:S01]  /*2aa0*/  IADD3 R54, P0, P2, R16, R34.reuse, R41 ;  /* 0x0000002210367210 */ /* 0x080fe20007a1e029 */
[----:B------:R1:W5:Y:S01]  /*2ab0*/  LDG.E.CONSTANT R51, desc[UR10][R36.64] ;  /* 0x0000000a24337981 */ /* 0x000362000c1e9900 */
[----:B------:R-:W-:-:S02]  /*2ac0*/  IADD3 R35, P3, P4, R17, R34, R40 ;  /* 0x0000002211237210 */ /* 0x000fc40007c7e028 */
[-C--:B------:R-:W-:Y:S02]  /*2ad0*/  IADD3.X R65, R65, R57.reuse, R60, P0, P2 ;  /* 0x0000003941417210 */ /* 0x080fe400007e443c */
[--C-:B0-----:R-:W-:Y:S02]  /*2ae0*/  SHF.R.S32.HI R52, RZ, 0x1f, R43.reuse ;  /* 0x0000001fff347819 */ /* 0x101fe4000001142b */
[----:B-1----:R-:W-:Y:S02]  /*2af0*/  SHF.R.S32.HI R38, RZ, 0x1f, R18 ;  /* 0x0000001fff267819 */ /* 0x002fe40000011412 */
[----:B------:R-:W-:Y:S02]  /*2b00*/  IADD3 R37, P0, P2, R18, R34, R43 ;  /* 0x0000002212257210 */ /* 0x000fe40007a1e02b */
[-C--:B------:R-:W-:Y:S02]  /*2b10*/  IADD3.X R60, R67, R57.reuse, R66, P3, P4 ;  /* 0x00000039433c7210 */ /* 0x080fe40001fe8442 */
[----:B------:R-:W-:-:S02]  /*2b20*/  IADD3.X R52, R38, R57, R52, P0, P2 ;  /* 0x0000003926347210 */ /* 0x000fc400007e4434 */
[----:B------:R-:W-:-:S04]  /*2b30*/  LEA R66, P0, R54, UR16, 0x1 ;  /* 0x0000001036427c11 */ /* 0x000fc8000f8008ff */
[----:B------:R-:W-:Y:S02]  /*2b40*/  LEA.HI.X R67, R54, UR17, R65, 0x1, P0 ;  /* 0x0000001136437c11 */ /* 0x000fe400080f0c41 */
[----:B------:R-:W-:-:S04]  /*2b50*/  LEA R38, P0, R35, UR16, 0x1 ;  /* 0x0000001023267c11 */ /* 0x000fc8000f8008ff */
[----:B------:R-:W-:Y:S02]  /*2b60*/  LEA.HI.X R39, R35, UR17, R60, 0x1, P0 ;  /* 0x0000001123277c11 */ /* 0x000fe400080f0c3c */
[C---:B------:R-:W-:Y:S02]  /*2b70*/  LEA R36, P0, R37.reuse, UR16, 0x1 ;  /* 0x0000001025247c11 */ /* 0x040fe4000f8008ff */
[----:B------:R-:W-:Y:S01]  /*2b80*/  SHF.R.S32.HI R65, RZ, 0x1f, R19 ;  /* 0x0000001fff417819 */ /* 0x000fe20000011413 */
[----:B------:R-:W5:Y:S01]  /*2b90*/  LDG.E.CONSTANT R53, desc[UR10][R38.64] ;  /* 0x0000000a26357981 */ /* 0x000f62000c1e9900 */
[----:B------:R-:W-:-:S03]  /*2ba0*/  LEA.HI.X R37, R37, UR17, R52, 0x1, P0 ;  /* 0x0000001125257c11 */ /* 0x000fc600080f0c34 */
[----:B------:R-:W5:Y:S01]  /*2bb0*/  LDG.E.CONSTANT R52, desc[UR10][R66.64] ;  /* 0x0000000a42347981 */ /* 0x000f62000c1e9900 */
[-C--:B------:R-:W-:Y:S02]  /*2bc0*/  IADD3 R35, P0, P2, R19, R34.reuse, R42 ;  /* 0x0000002213237210 */ /* 0x080fe40007a1e02a */
[----:B------:R-:W-:Y:S01]  /*2bd0*/  IADD3 R60, P3, P4, R20, R34, R45 ;  /* 0x00000022143c7210 */ /* 0x000fe20007c7e02d */
[----:B------:R0:W5:Y:S01]  /*2be0*/  LDG.E.CONSTANT R54, desc[UR10][R36.64] ;  /* 0x0000000a24367981 */ /* 0x000162000c1e9900 */
[----:B------:R-:W-:Y:S02]  /*2bf0*/  IADD3.X R68, R65, R57, R68, P0, P2 ;  /* 0x0000003941447210 */ /* 0x000fe400007e4444 */
[C---:B------:R-:W-:Y:S02]  /*2c00*/  LEA R34, P0, R35.reuse, UR16, 0x1 ;  /* 0x0000001023227c11 */ /* 0x040fe4000f8008ff */
[----:B------:R-:W-:Y:S02]  /*2c10*/  SHF.R.S32.HI R65, RZ, 0x1f, R20 ;  /* 0x0000001fff417819 */ /* 0x000fe40000011414 */
[----:B------:R-:W-:-:S02]  /*2c20*/  LEA.HI.X R35, R35, UR17, R68, 0x1, P0 ;  /* 0x0000001123237c11 */ /* 0x000fc400080f0c44 */
[----:B------:R-:W-:Y:S01]  /*2c30*/  SHF.R.S32.HI R68, RZ, 0x1f, R45 ;  /* 0x0000001fff447819 */ /* 0x000fe2000001142d */
[----:B0-----:R-:W0:Y:S01]  /*2c40*/  LDS.64 R36, [R23] ;  /* 0x0000000017247984 */ /* 0x001e220000000a00 */
[C---:B------:R-:W-:Y:S02]  /*2c50*/  LEA R38, P0, R60.reuse, UR16, 0x1 ;  /* 0x000000103c267c11 */ /* 0x040fe4000f8008ff */
[----:B------:R-:W-:Y:S02]  /*2c60*/  IADD3.X R39, R65, R57, R68, P3, P4 ;  /* 0x0000003941277210 */ /* 0x000fe40001fe8444 */
[----:B------:R1:W5:Y:S02]  /*2c70*/  LDG.E.CONSTANT R57, desc[UR10][R34.64] ;  /* 0x0000000a22397981 */ /* 0x000364000c1e9900 */
        /* <DEDUP_REMOVED lines=38> */
[----:B------:R-:W-:Y:S02]  /*2ee0*/  PRMT R59, R59, 0x7632, R59 ;  /* 0x000076323b3b7816 */ /* 0x000fe4000000003b */
[C---:B0-----:R-:W-:Y:S02]  /*2ef0*/  SHF.L.U32 R62, R38.reuse, 0x10, RZ ;  /* 0x00000010263e7819 */ /* 0x041fe400000006ff */
[----:B------:R-:W-:Y:S01]  /*2f00*/  PRMT R38, R38, 0x7632, R38 ;  /* 0x0000763226267816 */ /* 0x000fe20000000026 */
[----:B------:R-:W-:Y:S02]  /*2f10*/  IMAD.U32 R59, R59, 0x10000, RZ ;  /* 0x000100003b3b7824 */ /* 0x000fe400078e00ff */
[----:B------:R-:W-:Y:S02]  /*2f20*/  FFMA.FTZ R62, R62, R35, R65 ;  /* 0x000000233e3e7223 */ /* 0x000fe40000010041 */
[----:B------:R-:W-:-:S02]  /*2f30*/  IMAD.U32 R35, R38, 0x10000, RZ ;  /* 0x0001000026237824 */ /* 0x000fc400078e00ff */
[----:B------:R-:W-:Y:S02]  /*2f40*/  IMAD.U32 R61, R39, 0x10000, RZ ;  /* 0x00010000273d7824 */ /* 0x000fe400078e00ff */
[----:B------:R-:W-:Y:S02]  /*2f50*/  FFMA.FTZ R38, R35, R59, R34 ;  /* 0x0000003b23267223 */ /* 0x000fe40000010022 */
[----:B------:R-:W0:Y:S01]  /*2f60*/  LDS.64 R34, [R23+0x20] ;  /* 0x0000200017227984 */ /* 0x000e220000000a00 */
[C---:B------:R-:W-:Y:S01]  /*2f70*/  IMAD.U32 R63, R58.reuse, 0x10000, RZ ;  /* 0x000100003a3f7824 */ /* 0x040fe200078e00ff */
[----:B------:R-:W-:Y:S02]  /*2f80*/  PRMT R39, R39, 0x7632, R39 ;  /* 0x0000763227277816 */ /* 0x000fe40000000027 */
        /* <DEDUP_REMOVED lines=27> */
[----:B------:R-:W-:Y:S02]  /*3140*/  FFMA.FTZ R56, R56, R59, R55 ;  /* 0x0000003b38387223 */ /* 0x000fe40000010037 */
[----:B------:R-:W-:Y:S02]  /*3150*/  IMAD.U32 R55, R34, 0x10000, RZ ;  /* 0x0001000022377824 */ /* 0x000fe400078e00ff */
[----:B------:R-:W-:Y:S02]  /*3160*/  IMAD.U32 R51, R51, 0x10000, RZ ;  /* 0x0001000033337824 */ /* 0x000fe400078e00ff */
[C---:B------:R-:W-:Y:S01]  /*3170*/  IMAD.U32 R59, R35.reuse, 0x10000, RZ ;  /* 0x00010000233b7824 */ /* 0x040fe200078e00ff */
[----:B------:R-:W-:Y:S01]  /*3180*/  PRMT R35, R35, 0x7632, R35 ;  /* 0x0000763223237816 */ /* 0x000fe20000000023 */
[----:B------:R-:W-:Y:S01]  /*3190*/  FFMA.FTZ R51, R55, R51, R58 ;  /* 0x0000003337337223 */ /* 0x000fe2000001003a */
[----:B------:R-:W-:-:S02]  /*31a0*/  SHF.L.U32 R34, R52, 0x10, RZ ;  /* 0x0000001034227819 */ /* 0x000fc400000006ff */
[----:B------:R-:W-:Y:S02]  /*31b0*/  PRMT R52, R52, 0x7632, R52 ;  /* 0x0000763234347816 */ /* 0x000fe40000000034 */
[----:B-1----:R-:W-:Y:S01]  /*31c0*/  PRMT R55, R38, 0x7632, R55 ;  /* 0x0000763226377816 */ /* 0x002fe20000000037 */
[----:B------:R-:W-:Y:S01]  /*31d0*/  FFMA.FTZ R59, R59, R34, R56 ;  /* 0x000000223b3b7223 */ /* 0x000fe20000010038 */
[----:B------:R-:W-:Y:S01]  /*31e0*/  PRMT R34, R53, 0x7632, R34 ;  /* 0x0000763235227816 */ /* 0x000fe20000000022 */
[----:B------:R-:W-:Y:S02]  /*31f0*/  IMAD.U32 R56, R35, 0x10000, RZ ;  /* 0x0001000023387824 */ /* 0x000fe400078e00ff */
[----:B------:R-:W-:Y:S02]  /*3200*/  IMAD.U32 R52, R52, 0x10000, RZ ;  /* 0x0001000034347824 */ /* 0x000fe400078e00ff */
[----:B------:R-:W-:Y:S02]  /*3210*/  IMAD.U32 R58, R55, 0x10000, RZ ;  /* 0x00010000373a7824 */ /* 0x000fe400078e00ff */
[----:B------:R-:W-:-:S02]  /*3220*/  IMAD.U32 R34, R34, 0x10000, RZ ;  /* 0x0001000022227824 */ /* 0x000fc400078e00ff */
[----:B------:R-:W-:Y:S01]  /*3230*/  FFMA.FTZ R51, R56, R52, R51 ;  /* 0x0000003438337223 */ /* 0x000fe20000010033 */
[----:B------:R-:W-:Y:S02]  /*3240*/  IMAD.U32 R38, R38, 0x10000, RZ ;  /* 0x0001000026267824 */ /* 0x000fe400078e00ff */
[----:B------:R-:W-:Y:S02]  /*3250*/  IMAD.U32 R53, R53, 0x10000, RZ ;  /* 0x0001000035357824 */ /* 0x000fe400078e00ff */
[----:B------:R-:W-:Y:S01]  /*3260*/  FFMA.FTZ R51, R58, R34, R51 ;  /* 0x000000223a337223 */ /* 0x000fe20000010033 */
[C---:B------:R-:W-:Y:S01]  /*3270*/  PRMT R35, R39.reuse, 0x7632, R35 ;  /* 0x0000763227237816 */ /* 0x040fe20000000023 */
[----:B------:R-:W-:Y:S01]  /*3280*/  IMAD.U32 R39, R39, 0x10000, RZ ;  /* 0x0001000027277824 */ /* 0x000fe200078e00ff */
[----:B------:R-:W-:Y:S01]  /*3290*/  PRMT R34, R54, 0x7632, R34 ;  /* 0x0000763236227816 */ /* 0x000fe20000000022 */
[----:B------:R-:W-:Y:S01]  /*32a0*/  FFMA.FTZ R38, R38, R53, R59 ;  /* 0x0000003526267223 */ /* 0x000fe2000001003b */
[----:B------:R-:W-:-:S02]  /*32b0*/  IMAD.U32 R54, R54, 0x10000, RZ ;  /* 0x0001000036367824 */ /* 0x000fc400078e00ff */
[----:B------:R-:W-:Y:S02]  /*32c0*/  IMAD.U32 R52, R35, 0x10000, RZ ;  /* 0x0001000023347824 */ /* 0x000fe400078e00ff */
[----:B------:R-:W-:Y:S02]  /*32d0*/  IMAD.U32 R34, R34, 0x10000, RZ ;  /* 0x0001000022227824 */ /* 0x000fe400078e00ff */
[----:B------:R-:W-:Y:S01]  /*32e0*/  FFMA.FTZ R38, R39, R54, R38 ;  /* 0x0000003627267223 */ /* 0x000fe20000010026 */
[C---:B--2---:R-:W-:Y:S01]  /*32f0*/  IMAD.U32 R35, R36.reuse, 0x10000, RZ ;  /* 0x0001000024237824 */ /* 0x044fe200078e00ff */
[----:B------:R-:W-:Y:S01]  /*3300*/  PRMT R36, R36, 0x7632, R36 ;  /* 0x0000763224247816 */ /* 0x000fe20000000024 */
[C---:B------:R-:W-:Y:S01]  /*3310*/  IMAD.U32 R53, R57.reuse, 0x10000, RZ ;  /* 0x0001000039357824 */ /* 0x040fe200078e00ff */
[----:B------:R-:W-:Y:S01]  /*3320*/  PRMT R57, R57, 0x7632, R57 ;  /* 0x0000763239397816 */ /* 0x000fe20000000039 */
[----:B------:R-:W-:Y:S01]  /*3330*/  FFMA.FTZ R51, R52, R34, R51 ;  /* 0x0000002234337223 */ /* 0x000fe20000010033 */
[----:B------:R-:W-:Y:S01]  /*3340*/  PRMT R34, R60, 0x7632, R34 ;  /* 0x000076323c227816 */ /* 0x000fe20000000022 */
[--C-:B------:R-:W-:Y:S01]  /*3350*/  FFMA.FTZ R35, R35, R53, R38.reuse ;  /* 0x0000003523237223 */ /* 0x100fe20000010026 */
[----:B------:R-:W-:Y:S01]  /*3360*/  PRMT R38, R37, 0x7632, R38 ;  /* 0x0000763225267816 */ /* 0x000fe20000000026 */
[----:B------:R-:W-:-:S02]  /*3370*/  IMAD.U32 R36, R36, 0x10000, RZ ;  /* 0x0001000024247824 */ /* 0x000fc400078e00ff */
[----:B------:R-:W-:Y:S02]  /*3380*/  IMAD.U32 R57, R57, 0x10000, RZ ;  /* 0x0001000039397824 */ /* 0x000fe400078e00ff */
[----:B------:R-:W-:Y:S02]  /*3390*/  IMAD.U32 R52, R37, 0x10000, RZ ;  /* 0x0001000025347824 */ /* 0x000fe400078e00ff */
[----:B------:R-:W-:Y:S02]  /*33a0*/  IMAD.U32 R37, R38, 0x10000, RZ ;  /* 0x0001000026257824 */ /* 0x000fe400078e00ff */
[----:B------:R-:W-:Y:S01]  /*33b0*/  FFMA.FTZ R36, R36, R57, R51 ;  /* 0x0000003924247223 */ /* 0x000fe20000010033 */
[----:B------:R-:W-:Y:S02]  /*33c0*/  IMAD.U32 R60, R60, 0x10000, RZ ;  /* 0x000100003c3c7824 */ /* 0x000fe400078e00ff */
        /* <DEDUP_REMOVED lines=9> */
.L_x_21071:
        /* <DEDUP_REMOVED lines=11> */
.L_x_21017:
[----:B------:R-:W-:Y:S05]  /*3510*/  BSYNC B1 ;  /* 0x0000000000017941 */ /* 0x000fea0003800000 */
.L_x_21016:
[----:B------:R-:W-:Y:S01]  /*3520*/  VIADD R21, R21, 0x4 ;  /* 0x0000000415157836 */ /* 0x000fe20000000000 */
[----:B------:R-:W-:Y:S01]  /*3530*/  IADD3 R46, P2, R46, 0x10, RZ ;  /* 0x000000102e2e7810 */ /* 0x000fe20007f5e0ff */
[----:B0-----:R-:W-:Y:S01]  /*3540*/  VIADD R48, R48, 0x80 ;  /* 0x0000008030307836 */ /* 0x001fe20000000000 */
[----:B------:R-:W-:Y:S01]  /*3550*/  IADD3 R47, R47, 0x20, RZ ;  /* 0x000000202f2f7810 */ /* 0x000fe20007ffe0ff */
[----:B------:R-:W-:Y:S01]  /*3560*/  VIADD R50, R50, 0x20 ;  /* 0x0000002032327836 */ /* 0x000fe20000000000 */
[----:B------:R-:W-:Y:S01]  /*3570*/  ISETP.GE.AND P0, PT, R21, R6, PT ;  /* 0x000000061500720c */ /* 0x000fe20003f06270 */
[----:B------:R-:W-:-:S12]  /*3580*/  IMAD.X R49, RZ, RZ, R49, P2 ;  /* 0x000000ffff317224 */ /* 0x000fd800010e0631 */
[----:B------:R-:W-:Y:S05]  /*3590*/  @!P0 BRA `(.L_x_21018) ;  /* 0xffffffec00fc8947 */ /* 0x000fea000383ffff */
.L_x_21009:
[----:B------:R-:W-:Y:S05]  /*35a0*/  BSYNC B0 ;  /* 0x0000000000007941 */ /* 0x000fea0003800000 */
.L_x_21008:
        /* <DEDUP_REMOVED lines=12> */
.L_x_21076:
[----:B------:R-:W-:Y:S01]  /*3670*/  ISETP.NE.AND P0, PT, R20, RZ, PT ;  /* 0x000000ff1400720c */ /* 0x000fe20003f05270 */
[C---:B------:R-:W-:Y:S01]  /*3680*/  IMAD.SHL.U32 R7, R2.reuse, 0x40, RZ ;  /* 0x0000004002077824 */ /* 0x040fe200078e00ff */
[----:B-12---:R-:W-:Y:S01]  /*3690*/  FMNMX.FTZ R5, R5, R10, !PT ;  /* 0x0000000a05057209 */ /* 0x006fe20007810000 */
[----:B------:R-:W-:Y:S02]  /*36a0*/  IMAD.SHL.U32 R8, R2, 0x200, RZ ;  /* 0x0000020002087824 */ /* 0x000fe400078e00ff */
[----:B------:R-:W-:Y:S02]  /*36b0*/  VIADD R2, R0, 0x7 ;  /* 0x0000000700027836 */ /* 0x000fe40000000000 */
[----:B------:R-:W-:-:S03]  /*36c0*/  IMAD.IADD R9, R6, 0x1, -R7 ;  /* 0x0000000106097824 */ /* 0x000fc600078e0a07 */
[----:B------:R-:W-:Y:S01]  /*36d0*/  SHF.R.S32.HI R7, RZ, 0x1f, R2 ;  /* 0x0000001fff077819 */ /* 0x000fe20000011402 */
[----:B------:R-:W-:-:S03]  /*36e0*/  IMAD R9, R9, 0x8, R8 ;  /* 0x0000000809097824 */ /* 0x000fc600078e0208 */
[----:B------:R-:W-:Y:S02]  /*36f0*/  LEA.HI R7, R7, R2, RZ, 0x3 ;  /* 0x0000000207077211 */ /* 0x000fe400078f18ff */
[----:B------:R-:W-:Y:S01]  /*3700*/  VIMNMX R9, R0, R9, PT ;  /* 0x0000000900097248 */ /* 0x000fe20003fe0100 */
[----:B------:R-:W-:Y:S06]  /*3710*/  @P0 BRA `(.L_x_21020) ;  /* 0x0000000000240947 */ /* 0x000fec0003800000 */
[----:B------:R-:W1:Y:S01]  /*3720*/  S2UR UR5, SR_CgaCtaId ;  /* 0x00000000000579c3 */ /* 0x000e620000008800 */
[----:B------:R-:W-:Y:S01]  /*3730*/  UMOV UR4, 0x400 ;  /* 0x0000040000047882 */ /* 0x000fe20000000000 */
[----:B------:R-:W-:Y:S01]  /*3740*/  SHF.R.S32.HI R2, RZ, 0x1f, R3 ;  /* 0x0000001fff027819 */ /* 0x000fe20000011403 */
[----:B------:R-:W-:-:S03]  /*3750*/  UIADD3 UR4, UR4, 0xe0, URZ ;  /* 0x000000e004047890 */ /* 0x000fc6000fffe03f */
[----:B------:R-:W-:-:S04]  /*3760*/  LEA.HI R2, R2, R3, RZ, 0x5 ;  /* 0x0000000302027211 */ /* 0x000fc800078f28ff */
[----:B------:R-:W-:Y:S01]  /*3770*/  SHF.R.S32.HI R2, RZ, 0x5, R2 ;  /* 0x00000005ff027819 */ /* 0x000fe20000011402 */
[----:B-1----:R-:W-:-:S06]  /*3780*/  ULEA UR4, UR5, UR4, 0x18 ;  /* 0x0000000405047291 */ /* 0x002fcc000f8ec03f */
[----:B------:R-:W-:-:S05]  /*3790*/  LEA R2, R2, UR4, 0x2 ;  /* 0x0000000402027c11 */ /* 0x000fca000f8e10ff */
[----:B------:R1:W-:Y:S02]  /*37a0*/  STS [R2], R5 ;  /* 0x0000000502007388 */ /* 0x0003e40000000800 */
.L_x_21020:
[----:B------:R-:W-:Y:S05]  /*37b0*/  WARPSYNC.ALL ;  /* 0x0000000000007948 */ /* 0x000fea0003800000 */
[----:B-1----:R-:W-:Y:S01]  /*37c0*/  SHF.R.S32.HI R5, RZ, 0x3, R7 ;  /* 0x00000003ff057819 */ /* 0x002fe20000011407 */
[----:B------:R-:W-:Y:S01]  /*37d0*/  IMAD.IADD R2, R9, 0x1, -R8 ;  /* 0x0000000109027824 */ /* 0x000fe200078e0a08 */
[----:B------:R-:W-:Y:S01]  /*37e0*/  BAR.SYNC.DEFER_BLOCKING 0x0 ;  /* 0x0000000000007b1d */ /* 0x000fe20000010000 */
[----:B------:R-:W-:Y:S01]  /*37f0*/  ISETP.GT.AND P0, PT, R20, 0x3, PT ;  /* 0x000000031400780c */ /* 0x000fe20003f04270 */
[----:B------:R-:W-:Y:S02]  /*3800*/  IMAD.MOV.U32 R9, RZ, RZ, -0x800001 ;  /* 0xff7fffffff097424 */ /* 0x000fe400078e00ff */
[----:B------:R-:W-:-:S02]  /*3810*/  ISETP.GE.AND P2, PT, R3, R2, PT ;  /* 0x000000020300720c */ /* 0x000fc40003f46270 */
[----:B------:R-:W-:Y:S08]  /*3820*/  BSSY B0, `(.L_x_21021) ;  /* 0x00000f7000007945 */ /* 0x000ff00003800000 */
[----:B------:R-:W1:Y:S01]  /*3830*/  @!P0 S2R R8, SR_CgaCtaId ;  /* 0x0000000000088919 */ /* 0x000e620000008800 */
        /* <DEDUP_REMOVED lines=36> */
.L_x_21025:
        /* <DEDUP_REMOVED lines=11> */
.L_x_21024:
[----:B------:R-:W-:Y:S05]  /*3b30*/  BSYNC B1 ;  /* 0x0000000000017941 */ /* 0x000fea0003800000 */
.L_x_21023:
        /* <DEDUP_REMOVED lines=14> */
.L_x_21028:
        /* <DEDUP_REMOVED lines=30> */
[----:B-----5:R-:W0:Y:S01]  /*3e00*/  LDS R44, [R9+0x1a00] ;  /* 0x001a0000092c7984 */ /* 0x020e220000000800 */
        /* <DEDUP_REMOVED lines=69> */
.L_x_21027:
[----:B------:R-:W-:Y:S05]  /*4260*/  BSYNC B1 ;  /* 0x0000000000017941 */ /* 0x000fea0003800000 */
.L_x_21026:
        /* <DEDUP_REMOVED lines=55> */
.L_x_21030:
[----:B------:R-:W-:Y:S05]  /*45e0*/  BSYNC B1 ;  /* 0x0000000000017941 */ /* 0x000fea0003800000 */
.L_x_21029:
        /* <DEDUP_REMOVED lines=26> */
.L_x_21022:
[----:B------:R-:W-:Y:S05]  /*4790*/  BSYNC B0 ;  /* 0x0000000000007941 */ /* 0x000fea0003800000 */
.L_x_21021:
        /* <DEDUP_REMOVED lines=59> */
.L_x_21035:
        /* <DEDUP_REMOVED lines=8> */
.L_x_21034:
[----:B------:R-:W-:Y:S05]  /*4bd0*/  BSYNC B1 ;  /* 0x0000000000017941 */ /* 0x000fea0003800000 */
.L_x_21033:
        /* <DEDUP_REMOVED lines=14> */
.L_x_21038:
        /* <DEDUP_REMOVED lines=22> */
[----:B-----5:R-:W1:Y:S01]  /*4e20*/  LDS R44, [R10+0x1a00] ;  /* 0x001a00000a2c7984 */ /* 0x020e620000000800 */
        /* <DEDUP_REMOVED lines=29> */
.L_x_21037:
[----:B------:R-:W-:Y:S05]  /*5000*/  BSYNC B1 ;  /* 0x0000000000017941 */ /* 0x000fea0003800000 */
.L_x_21036:
        /* <DEDUP_REMOVED lines=31> */
.L_x_21040:
[----:B------:R-:W-:Y:S05]  /*5200*/  BSYNC B1 ;  /* 0x0000000000017941 */ /* 0x000fea0003800000 */
.L_x_21039:
        /* <DEDUP_REMOVED lines=14> */
.L_x_21032:
[----:B------:R-:W-:Y:S05]  /*52f0*/  BSYNC B0 ;  /* 0x0000000000007941 */ /* 0x000fea0003800000 */
.L_x_21031:
        /* <DEDUP_REMOVED lines=33> */
.L_x_21042:
[----:B------:R-:W-:Y:S05]  /*5510*/  BSYNC B0 ;  /* 0x0000000000007941 */ /* 0x000fea0003800000 */
.L_x_21041:
[----:B------:R-:W-:Y:S01]  /*5520*/  ULDC UR8, c[0x0][0x26c] ;  /* 0x00009b0000087ab9 */ /* 0x000fe20000000800 */
[----:B------:R-:W-:Y:S01]  /*5530*/  BSSY B0, `(.L_x_21043) ;  /* 0x000014b000007945 */ /* 0x000fe20003800000 */
[----:B-1--4-:R-:W-:Y:S02]  /*5540*/  IMAD.MOV.U32 R7, RZ, RZ, RZ ;  /* 0x000000ffff077224 */ /* 0x012fe400078e00ff */
[----:B------:R-:W-:Y:S01]  /*5550*/  IMAD.MOV.U32 R22, RZ, RZ, RZ ;  /* 0x000000ffff167224 */ /* 0x000fe200078e00ff */
[----:B------:R-:W-:Y:S06]  /*5560*/  @P1 BRA `(.L_x_21044) ;  /* 0x00000014001c1947 */ /* 0x000fec0003800000 */
[----:B---3--:R-:W1:Y:S01]  /*5570*/  S2R R10, SR_CTAID.Z ;  /* 0x00000000000a7919 */ /* 0x008e620000002700 */
[----:B------:R-:W3:Y:S01]  /*5580*/  S2UR UR4, SR_CTAID.Y ;  /* 0x00000000000479c3 */ /* 0x000ee20000002600 */
[----:B------:R-:W-:Y:S01]  /*5590*/  SHF.R.S32.HI R12, RZ, 0x1f, R3 ;  /* 0x0000001fff0c7819 */ /* 0x000fe20000011403 */
[----:B------:R-:W-:Y:S01]  /*55a0*/  ULDC.64 UR6, c[0x0][0x248] ;  /* 0x0000920000067ab9 */ /* 0x000fe20000000a00 */
[----:B------:R-:W-:Y:S02]  /*55b0*/  IMAD.SHL.U32 R31, R20, 0x8, RZ ;  /* 0x00000008141f7824 */ /* 0x000fe400078e00ff */
[----:B------:R-:W-:Y:S01]  /*55c0*/  LEA.HI R12, R12, R3, RZ, 0x5 ;  /* 0x000000030c0c7211 */ /* 0x000fe200078f28ff */
[----:B------:R-:W-:Y:S02]  /*55d0*/  IMAD.MOV.U32 R21, RZ, RZ, RZ ;  /* 0x000000ffff157224 */ /* 0x000fe400078e00ff */
[----:B--2---:R-:W3:Y:S01]  /*55e0*/  LDC R8, c[0x0][0x258] ;  /* 0x00009600ff087b82 */ /* 0x004ee20000000800 */
[----:B------:R-:W-:Y:S01]  /*55f0*/  SHF.R.S32.HI R12, RZ, 0x5, R12 ;  /* 0x00000005ff0c7819 */ /* 0x000fe2000001140c */
[----:B------:R-:W-:-:S02]  /*5600*/  VIADD R33, R31, 0x100 ;  /* 0x000001001f217836 */ /* 0x000fc40000000000 */
[C---:B0-----:R-:W-:Y:S01]  /*5610*/  VIADD R35, R31.reuse, 0x200 ;  /* 0x000002001f237836 */ /* 0x041fe20000000000 */
[----:B------:R-:W-:Y:S01]  /*5620*/  IADD3 R5, -R12, -0x1, R5 ;  /* 0xffffffff0c057810 */ /* 0x000fe20007ffe105 */
[----:B------:R-:W-:Y:S02]  /*5630*/  VIADD R37, R31, 0x300 ;  /* 0x000003001f257836 */ /* 0x000fe40000000000 */
[----:B------:R-:W0:Y:S08]  /*5640*/  S2UR UR5, SR_CgaCtaId ;  /* 0x00000000000579c3 */ /* 0x000e300000008800 */
[----:B------:R-:W2:Y:S01]  /*5650*/  LDC R28, c[0x0][0x26c] ;  /* 0x00009b00ff1c7b82 */ /* 0x000ea20000000800 */
[----:B-1----:R-:W-:-:S02]  /*5660*/  IMAD R23, R10, 0x40, R12 ;  /* 0x000000400a177824 */ /* 0x002fc400078e020c */
[----:B---3--:R-:W-:Y:S01]  /*5670*/  IMAD R9, R8, UR4, RZ ;  /* 0x0000000408097c24 */ /* 0x008fe2000f8e02ff */
[----:B------:R-:W-:Y:S01]  /*5680*/  UMOV UR4, 0x400 ;  /* 0x0000040000047882 */ /* 0x000fe20000000000 */
[----:B------:R-:W-:Y:S01]  /*5690*/  IMAD R27, R10, -0x40, R5 ;  /* 0xffffffc00a1b7824 */ /* 0x000fe200078e0205 */
[----:B------:R-:W-:Y:S01]  /*56a0*/  UIADD3 UR4, UR4, 0x100, URZ ;  /* 0x0000010004047890 */ /* 0x000fe2000fffe03f */
[----:B------:R-:W-:Y:S02]  /*56b0*/  SHF.R.S32.HI R8, RZ, 0x1f, R23 ;  /* 0x0000001fff087819 */ /* 0x000fe40000011417 */
[----:B------:R-:W-:Y:S01]  /*56c0*/  IADD3 R29, P0, R9, R23, RZ ;  /* 0x00000017091d7210 */ /* 0x000fe20007f1e0ff */
[----:B0-----:R-:W-:Y:S01]  /*56d0*/  ULEA UR4, UR5, UR4, 0x18 ;  /* 0x0000000405047291 */ /* 0x001fe2000f8ec03f */
[----:B------:R-:W-:Y:S02]  /*56e0*/  LEA R39, R23, 0x7, 0x3 ;  /* 0x0000000717277811 */ /* 0x000fe400078e18ff */
[----:B------:R-:W-:Y:S01]  /*56f0*/  ULDC UR5, c[0x0][0x270] ;  /* 0x00009c0000057ab9 */ /* 0x000fe20000000800 */
[----:B------:R-:W-:Y:S01]  /*5700*/  LEA.HI.X.SX32 R8, R9, R8, 0x1, P0 ;  /* 0x0000000809087211 */ /* 0x000fe200000f0eff */
[----:B------:R-:W-:Y:S01]  /*5710*/  IMAD R18, R4, UR5, RZ ;  /* 0x0000000504127c24 */ /* 0x000fe2000f8e02ff */
[----:B------:R-:W-:-:S02]  /*5720*/  LEA R26, P0, R29, UR6, 0x2 ;  /* 0x000000061d1a7c11 */ /* 0x000fc4000f8010ff */
[----:B------:R-:W-:Y:S02]  /*5730*/  LEA R30, R12, UR4, 0x5 ;  /* 0x000000040c1e7c11 */ /* 0x000fe4000f8e28ff */
[----:B------:R-:W-:Y:S02]  /*5740*/  LEA.HI.X R29, R29, UR7, R8, 0x2, P0 ;  /* 0x000000071d1d7c11 */ /* 0x000fe400080f1408 */
[----:B--2---:R-:W-:Y:S02]  /*5750*/  SHF.R.S32.HI R28, RZ, 0x1f, R28 ;  /* 0x0000001fff1c7819 */ /* 0x004fe4000001141c */
[----:B------:R-:W-:Y:S02]  /*5760*/  SHF.R.S32.HI R19, RZ, 0x1f, R18 ;  /* 0x0000001fff137819 */ /* 0x000fe40000011412 */
[----:B------:R-:W-:-:S07]  /*5770*/  IADD3 R30, R30, 0x10, RZ ;  /* 0x000000101e1e7810 */ /* 0x000fce0007ffe0ff */
.L_x_21055:
        /* <DEDUP_REMOVED lines=24> */
[----:B------:R0:W5:Y:S04]  /*5900*/  LDG.E.CONSTANT R43, desc[UR10][R8.64+0xc] ;  /* 0x00000c0a082b7981 */ /* 0x000168000c1e9900 */
[----:B------:R-:W5:Y:S04]  /*5910*/  LDG.E.CONSTANT R50, desc[UR10][R24.64] ;  /* 0x0000000a18327981 */ /* 0x000f68000c1e9900 */
[----:B------:R-:W5:Y:S04]  /*5920*/  LDG.E.CONSTANT R49, desc[UR10][R24.64+0x4] ;  /* 0x0000040a18317981 */ /* 0x000f68000c1e9900 */
[----:B------:R-:W5:Y:S04]  /*5930*/  LDG.E.CONSTANT R48, desc[UR10][R24.64+0x8] ;  /* 0x0000080a18307981 */ /* 0x000f68000c1e9900 */
[----:B------:R-:W5:Y:S04]  /*5940*/  LDG.E.CONSTANT R45, desc[UR10][R24.64+0xc] ;  /* 0x00000c0a182d7981 */ /* 0x000f68000c1e9900 */
[----:B0-----:R-:W0:Y:S04]  /*5950*/  LDS.128 R8, [R30+-0x10] ;  /* 0xfffff0001e087984 */ /* 0x001e280000000c00 */
[----:B------:R-:W1:Y:S01]  /*5960*/  LDS.128 R12, [R30] ;  /* 0x000000001e0c7984 */ /* 0x000e620000000c00 */
[----:B------:R-:W-:Y:S01]  /*5970*/  ISETP.NE.AND P0, PT, R27, RZ, PT ;  /* 0x000000ff1b00720c */ /* 0x000fe20003f05270 */
[----:B------:R-:W-:Y:S02]  /*5980*/  BSSY B1, `(.L_x_21045) ;  /* 0x0000028000017945 */ /* 0x000fe40003800000 */
        /* <DEDUP_REMOVED lines=39> */
.L_x_21046:
[----:B------:R-:W-:Y:S05]  /*5c00*/  BSYNC B1 ;  /* 0x0000000000017941 */ /* 0x000fea0003800000 */
.L_x_21045:
        /* <DEDUP_REMOVED lines=56> */
.L_x_21048:
[----:B------:R-:W-:Y:S05]  /*5f90*/  BSYNC B1 ;  /* 0x0000000000017941 */ /* 0x000fea0003800000 */
.L_x_21047:
[----:B------:R-:W-:Y:S01]  /*5fa0*/  HFMA2.MMA.BF16_V2 R36, R9, R36, -RZ ;  /* 0x0000002409247235 */ /* 0x000fe200003000ff */
[----:B------:R-:W-:Y:S01]  /*5fb0*/  HMUL2.BF16_V2 R15, R8, R38 ;  /* 0x00000026080f7232 */ /* 0x000fe20000200000 */
[----:B------:R-:W-:Y:S01]  /*5fc0*/  HFMA2.MMA.BF16_V2 R25, R11, R34, -RZ ;  /* 0x000000220b197235 */ /* 0x000fe200003000ff */
[----:B------:R-:W-:Y:S01]  /*5fd0*/  FADD.FTZ R13, R13, R12 ;  /* 0x0000000c0d0d7221 */ /* 0x000fe20000010000 */
[----:B------:R-:W-:Y:S01]  /*5fe0*/  HMUL2.BF16_V2 R38, R10, R43 ;  /* 0x0000002b0a267232 */ /* 0x000fe20000200000 */
[----:B------:R-:W-:Y:S01]  /*5ff0*/  BSSY B1, `(.L_x_21049) ;  /* 0x0000031000017945 */ /* 0x000fe20003800000 */
[----:B------:R-:W-:-:S04]  /*6000*/  PRMT R24, R15, 0x7632, R24 ;  /* 0x000076320f187816 */ /* 0x000fc80000000018 */
        /* <DEDUP_REMOVED lines=15> */
[----:B------:R-:W-:Y:S01]  /*6100*/  IMAD.U32 R15, R15, 0x10000, RZ ;  /* 0x000100000f0f7824 */ /* 0x000fe200078e00ff */
        /* <DEDUP_REMOVED lines=31> */
.L_x_21050:
[----:B------:R-:W-:Y:S05]  /*6300*/  BSYNC B1 ;  /* 0x0000000000017941 */ /* 0x000fea0003800000 */
.L_x_21049:
[----:B------:R-:W-:Y:S01]  /*6310*/  HFMA2.MMA.BF16_V2 R40, R9, R40, -RZ ;  /* 0x0000002809287235 */ /* 0x000fe200003000ff */
[----:B------:R-:W-:Y:S01]  /*6320*/  FADD.FTZ R43, R43, R36 ;  /* 0x000000242b2b7221 */ /* 0x000fe20000010000 */
[----:B------:R-:W-:Y:S01]  /*6330*/  HFMA2.MMA.BF16_V2 R36, R11, R42, -RZ ;  /* 0x0000002a0b247235 */ /* 0x000fe200003000ff */
[----:B------:R-:W-:Y:S02]  /*6340*/  HMUL2.BF16_V2 R25, R8, R41 ;  /* 0x0000002908197232 */ /* 0x000fe40000200000 */
[----:B------:R-:W-:Y:S01]  /*6350*/  FADD.FTZ R15, R14, R15 ;  /* 0x0000000f0e0f7221 */ /* 0x000fe20000010000 */
[----:B------:R-:W-:Y:S01]  /*6360*/  ISETP.GT.AND P2, PT, R20, 0xf, PT ;  /* 0x0000000f1400780c */ /* 0x000fe20003f44270 */
[----:B------:R-:W-:Y:S01]  /*6370*/  FADD.FTZ R12, R43, R12 ;  /* 0x0000000c2b0c7221 */ /* 0x000fe20000010000 */
[----:B------:R-:W-:Y:S01]  /*6380*/  VIADD R23, R23, 0x4 ;  /* 0x0000000417177836 */ /* 0x000fe20000000000 */
[C---:B------:R-:W-:Y:S01]  /*6390*/  PRMT R34, R25.reuse, 0x7632, R34 ;  /* 0x0000763219227816 */ /* 0x040fe20000000022 */
[----:B------:R-:W-:Y:S01]  /*63a0*/  IMAD.U32 R25, R25, 0x10000, RZ ;  /* 0x0001000019197824 */ /* 0x000fe200078e00ff */
[----:B------:R-:W-:Y:S01]  /*63b0*/  PRMT R14, R40, 0x7610, R14 ;  /* 0x00007610280e7816 */ /* 0x000fe2000000000e */
[----:B------:R-:W-:Y:S01]  /*63c0*/  FADD.FTZ R12, R12, R15 ;  /* 0x0000000f0c0c7221 */ /* 0x000fe20000010000 */
[----:B------:R-:W-:Y:S01]  /*63d0*/  PRMT R24, R40, 0x7632, R24 ;  /* 0x0000763228187816 */ /* 0x000fe20000000018 */
[----:B------:R-:W-:Y:S01]  /*63e0*/  HMUL2.BF16_V2 R40, R10, R44 ;  /* 0x0000002c0a287232 */ /* 0x000fe20000200000 */
[----:B------:R-:W-:Y:S01]  /*63f0*/  PRMT R38, R36, 0x7632, R38 ;  /* 0x0000763224267816 */ /* 0x000fe20000000026 */
[----:B------:R-:W-:Y:S01]  /*6400*/  IMAD.U32 R41, R14, 0x10000, RZ ;  /* 0x000100000e297824 */ /* 0x000fe200078e00ff */
[----:B------:R-:W-:Y:S01]  /*6410*/  BSSY B1, `(.L_x_21051) ;  /* 0x0000056000017945 */ /* 0x000fe20003800000 */
        /* <DEDUP_REMOVED lines=14> */
[----:B------:R-:W-:-:S02]  /*6500*/  FADD.FTZ R41, R40, R41 ;  /* 0x0000002928297221 */ /* 0x000fc40000010000 */
[----:B------:R-:W-:-:S04]  /*6510*/  FADD.FTZ R24, R24, R45 ;  /* 0x0000002d18187221 */ /* 0x000fc80000010000 */
        /* <DEDUP_REMOVED lines=43> */
.L_x_21054:
[----:B------:R-:W-:Y:S05]  /*67d0*/  BSYNC B2 ;  /* 0x0000000000027941 */ /* 0x000fea0003800000 */
.L_x_21053:
[----:B-----5:R-:W-:Y:S01]  /*67e0*/  HFMA2.MMA.BF16_V2 R4, R9, R4, -RZ ;  /* 0x0000000409047235 */ /* 0x020fe200003000ff */
[----:B------:R-:W-:Y:S01]  /*67f0*/  HMUL2.BF16_V2 R8, R8, R5 ;  /* 0x0000000508087232 */ /* 0x000fe20000200000 */
[----:B------:R-:W-:Y:S01]  /*6800*/  HFMA2.MMA.BF16_V2 R11, R11, R12, -RZ ;  /* 0x0000000c0b0b7235 */ /* 0x000fe200003000ff */
[----:B------:R-:W-:-:S03]  /*6810*/  HMUL2.BF16_V2 R12, R10, R13 ;  /* 0x0000000d0a0c7232 */ /* 0x000fc60000200000 */
[C---:B------:R-:W-:Y:S01]  /*6820*/  PRMT R9, R8.reuse, 0x7632, R9 ;  /* 0x0000763208097816 */ /* 0x040fe20000000009 */
[----:B------:R-:W-:-:S03]  /*6830*/  IMAD.U32 R8, R8, 0x10000, RZ ;  /* 0x0001000008087824 */ /* 0x000fc600078e00ff */
[C---:B------:R-:W-:Y:S01]  /*6840*/  PRMT R5, R4.reuse, 0x7632, R5 ;  /* 0x0000763204057816 */ /* 0x040fe20000000005 */
[----:B------:R-:W-:Y:S01]  /*6850*/  IMAD.U32 R13, R4, 0x10000, RZ ;  /* 0x00010000040d7824 */ /* 0x000fe200078e00ff */
[----:B------:R-:W-:Y:S01]  /*6860*/  PRMT R10, R11, 0x7610, R10 ;  /* 0x000076100b0a7816 */ /* 0x000fe2000000000a */
[----:B------:R-:W-:Y:S01]  /*6870*/  IMAD.U32 R9, R9, 0x10000, RZ ;  /* 0x0001000009097824 */ /* 0x000fe200078e00ff */
[----:B------:R-:W-:Y:S01]  /*6880*/  PRMT R11, R11, 0x7632, R11 ;  /* 0x000076320b0b7816 */ /* 0x000fe2000000000b */
[----:B------:R-:W-:Y:S01]  /*6890*/  IMAD.U32 R14, R5, 0x10000, RZ ;  /* 0x00010000050e7824 */ /* 0x000fe200078e00ff */
[----:B------:R-:W-:Y:S01]  /*68a0*/  PRMT R4, R12, 0x7632, R4 ;  /* 0x000076320c047816 */ /* 0x000fe20000000004 */
[----:B------:R-:W-:Y:S01]  /*68b0*/  FADD.FTZ R8, R8, R9 ;  /* 0x0000000908087221 */ /* 0x000fe20000010000 */
[----:B------:R-:W-:Y:S01]  /*68c0*/  SHF.L.U32 R10, R10, 0x10, RZ ;  /* 0x000000100a0a7819 */ /* 0x000fe200000006ff */
[----:B------:R-:W-:Y:S02]  /*68d0*/  IMAD.U32 R11, R11, 0x10000, RZ ;  /* 0x000100000b0b7824 */ /* 0x000fe400078e00ff */
[----:B------:R-:W-:Y:S01]  /*68e0*/  FADD.FTZ R13, R13, R14 ;  /* 0x0000000e0d0d7221 */ /* 0x000fe20000010000 */
[----:B------:R-:W-:-:S02]  /*68f0*/  IMAD.U32 R12, R12, 0x10000, RZ ;  /* 0x000100000c0c7824 */ /* 0x000fc400078e00ff */
[----:B------:R-:W-:Y:S02]  /*6900*/  IMAD.U32 R5, R4, 0x10000, RZ ;  /* 0x0001000004057824 */ /* 0x000fe400078e00ff */
[----:B------:R-:W-:Y:S01]  /*6910*/  FADD.FTZ R11, R10, R11 ;  /* 0x0000000b0a0b7221 */ /* 0x000fe20000010000 */
[----:B------:R-:W-:Y:S01]  /*6920*/  FADD.FTZ R8, R13, R8 ;  /* 0x000000080d087221 */ /* 0x000fe20000010000 */
[----:B------:R-:W-:-:S03]  /*6930*/  FADD.FTZ R5, R12, R5 ;  /* 0x000000050c057221 */ /* 0x000fc60000010000 */
[----:B------:R-:W-:-:S04]  /*6940*/  FADD.FTZ R8, R8, R11 ;  /* 0x0000000b08087221 */ /* 0x000fc80000010000 */
[----:B------:R-:W-:-:S04]  /*6950*/  FADD.FTZ R8, R8, R5 ;  /* 0x0000000508087221 */ /* 0x000fc80000010000 */
[----:B------:R-:W-:-:S07]  /*6960*/  FADD.FTZ R21, R21, R8 ;  /* 0x0000000815157221 */ /* 0x000fce0000010000 */
.L_x_21052:
[----:B------:R-:W-:Y:S05]  /*6970*/  BSYNC B1 ;  /* 0x0000000000017941 */ /* 0x000fea0003800000 */
.L_x_21051:
[----:B------:R-:W-:Y:S01]  /*6980*/  IADD3 R26, P0, R26, 0x10, RZ ;  /* 0x000000101a1a7810 */ /* 0x000fe20007f1e0ff */
[----:B------:R-:W-:Y:S02]  /*6990*/  VIADD R39, R39, 0x20 ;  /* 0x0000002027277836 */ /* 0x000fe40000000000 */
[----:B------:R-:W-:Y:S02]  /*69a0*/  VIADD R27, R27, 0xfffffffc ;  /* 0xfffffffc1b1b7836 */ /* 0x000fe40000000000 */
[----:B------:R-:W-:Y:S02]  /*69b0*/  VIADD R30, R30, 0x80 ;  /* 0x000000801e1e7836 */ /* 0x000fe40000000000 */
[----:B------:R-:W-:Y:S01]  /*69c0*/  IMAD.X R29, RZ, RZ, R29, P0 ;  /* 0x000000ffff1d7224 */ /* 0x000fe200000e061d */
[----:B------:R-:W-:Y:S06]  /*69d0*/  @!P1 BRA `(.L_x_21055) ;  /* 0xffffffec00689947 */ /* 0x000fec000383ffff */
.L_x_21044:
[----:B------:R-:W-:Y:S05]  /*69e0*/  BSYNC B0 ;  /* 0x0000000000007941 */ /* 0x000fea0003800000 */
.L_x_21043:
[----:B------:R-:W1:Y:S01]  /*69f0*/  S2UR UR5, SR_CgaCtaId ;  /* 0x00000000000579c3 */ /* 0x000e620000008800 */
[----:B------:R-:W-:Y:S01]  /*6a00*/  SHF.R.S32.HI R0, RZ, 0x1f, R3 ;  /* 0x0000001fff007819 */ /* 0x000fe20000011403 */
[----:B------:R-:W-:Y:S01]  /*6a10*/  UMOV UR4, 0x400 ;  /* 0x0000040000047882 */ /* 0x000fe20000000000 */
[----:B------:R-:W-:Y:S01]  /*6a20*/  LOP3.LUT R4, R3, 0xffffffc0, RZ, 0xc0, !PT ;  /* 0xffffffc003047812 */ /* 0x000fe200078ec0ff */
[----:B------:R-:W-:Y:S01]  /*6a30*/  UIADD3 UR4, UR4, 0x100, URZ ;  /* 0x0000010004047890 */ /* 0x000fe2000fffe03f */
[----:B------:R-:W-:-:S03]  /*6a40*/  LEA.HI R0, R0, R3, RZ, 0x5 ;  /* 0x0000000300007211 */ /* 0x000fc600078f28ff */
[----:B------:R-:W-:Y:S01]  /*6a50*/  BAR.SYNC.DEFER_BLOCKING 0x0 ;  /* 0x0000000000007b1d */ /* 0x000fe20000010000 */
[----:B------:R-:W-:Y:S02]  /*6a60*/  ISETP.NE.AND P2, PT, R4, 0x40, PT ;  /* 0x000000400400780c */ /* 0x000fe40003f45270 */
[----:B------:R-:W-:Y:S02]  /*6a70*/  SHF.R.S32.HI R5, RZ, 0x5, R0 ;  /* 0x00000005ff057819 */ /* 0x000fe40000011400 */
[C---:B------:R-:W-:Y:S01]  /*6a80*/  ISETP.GT.AND P3, PT, R3.reuse, 0x3f, PT ;  /* 0x0000003f0300780c */ /* 0x040fe20003f64270 */
[----:B------:R-:W-:Y:S01]  /*6a90*/  BSSY B0, `(.L_x_21056) ;  /* 0x000000f000007945 */ /* 0x000fe20003800000 */
[----:B------:R-:W-:Y:S01]  /*6aa0*/  ISETP.GT.AND P0, PT, R3, 0x1f, PT ;  /* 0x0000001f0300780c */ /* 0x000fe20003f04270 */
[----:B------:R-:W-:Y:S01]  /*6ab0*/  IMAD R0, R5, 0x70, R20 ;  /* 0x0000007005007824 */ /* 0x000fe200078e0214 */
[C---:B------:R-:W-:Y:S01]  /*6ac0*/  LOP3.LUT R6, R3.reuse, 0xffffffe0, RZ, 0xc0, !PT ;  /* 0xffffffe003067812 */ /* 0x040fe200078ec0ff */
[----:B------:R-:W-:-:S03]  /*6ad0*/  VIADD R3, R3, 0x1f ;  /* 0x0000001f03037836 */ /* 0x000fc60000000000 */
[----:B------:R-:W-:Y:S02]  /*6ae0*/  ISETP.NE.AND P4, PT, R6, 0x20, PT ;  /* 0x000000200600780c */ /* 0x000fe40003f85270 */
[----:B------:R-:W-:Y:S01]  /*6af0*/  ISETP.GT.U32.AND P1, PT, R3, 0x3e, PT ;  /* 0x0000003e0300780c */ /* 0x000fe20003f24070 */
[----:B-1----:R-:W-:-:S06]  /*6b00*/  ULEA UR4, UR5, UR4, 0x18 ;  /* 0x0000000405047291 */ /* 0x002fcc000f8ec03f */
[----:B------:R-:W-:Y:S01]  /*6b10*/  LEA R3, R0, UR4, 0x2 ;  /* 0x0000000400037c11 */ /* 0x000fe2000f8e10ff */
[----:B------:R-:W-:Y:S06]  /*6b20*/  @P2 BRA `(.L_x_21057) ;  /* 0x0000000000142947 */ /* 0x000fec0003800000 */
[----:B------:R-:W-:Y:S01]  /*6b30*/  ISETP.GT.AND P2, PT, R20, 0xf, PT ;  /* 0x0000000f1400780c */ /* 0x000fe20003f44270 */
[----:B------:R1:W-:Y:S04]  /*6b40*/  STS [R3+-0x380], R22 ;  /* 0xfffc801603007388 */ /* 0x0003e80000000800 */
[----:B------:R1:W-:Y:S04]  /*6b50*/  STS [R3+-0x300], R7 ;  /* 0xfffd000703007388 */ /* 0x0003e80000000800 */
[----:B------:R1:W-:Y:S04]  /*6b60*/  STS [R3+-0x280], R2 ;  /* 0xfffd800203007388 */ /* 0x0003e80000000800 */
[----:B------:R1:W-:Y:S02]  /*6b70*/  @!P2 STS [R3+-0x200], R21 ;  /* 0xfffe00150300a388 */ /* 0x0003e40000000800 */
.L_x_21057:
[----:B------:R-:W-:Y:S05]  /*6b80*/  BSYNC B0 ;  /* 0x0000000000007941 */ /* 0x000fea0003800000 */
.L_x_21056:
[----:B------:R-:W-:Y:S06]  /*6b90*/  BAR.SYNC.DEFER_BLOCKING 0x0 ;  /* 0x0000000000007b1d */ /* 0x000fec0000010000 */
[----:B------:R-:W-:Y:S04]  /*6ba0*/  BSSY B0, `(.L_x_21058) ;  /* 0x000000b000007945 */ /* 0x000fe80003800000 */
[----:B------:R-:W-:Y:S05]  /*6bb0*/  @P3 BRA `(.L_x_21059) ;  /* 0x0000000000243947 */ /* 0x000fea0003800000 */
[----:B------:R-:W-:Y:S01]  /*6bc0*/  ISETP.GT.AND P2, PT, R20, 0xf, PT ;  /* 0x0000000f1400780c */ /* 0x000fe20003f44270 */
[----:B------:R-:W1:Y:S04]  /*6bd0*/  LDS R5, [R3] ;  /* 0x0000000003057984 */ /* 0x000e680000000800 */
[----:B------:R-:W4:Y:S04]  /*6be0*/  LDS R0, [R3+0x80] ;  /* 0x0000800003007984 */ /* 0x000f280000000800 */
[----:B--23--:R-:W2:Y:S04]  /*6bf0*/  LDS R9, [R3+0x100] ;  /* 0x0001000003097984 */ /* 0x00cea80000000800 */
[----:B------:R-:W3:Y:S01]  /*6c00*/  @!P2 LDS R4, [R3+0x180] ;  /* 0x000180000304a984 */ /* 0x000ee20000000800 */
[----:B-1----:R-:W-:Y:S01]  /*6c10*/  FADD.FTZ R22, R22, R5 ;  /* 0x0000000516167221 */ /* 0x002fe20000010000 */
[----:B----4-:R-:W-:Y:S01]  /*6c20*/  FADD.FTZ R7, R7, R0 ;  /* 0x0000000007077221 */ /* 0x010fe20000010000 */
[----:B--2---:R-:W-:Y:S01]  /*6c30*/  FADD.FTZ R2, R2, R9 ;  /* 0x0000000902027221 */ /* 0x004fe20000010000 */
[----:B---3--:R-:W-:-:S07]  /*6c40*/  @!P2 FADD.FTZ R21, R4, R21 ;  /* 0x000000150415a221 */ /* 0x008fce0000010000 */
.L_x_21059:
[----:B------:R-:W-:Y:S05]  /*6c50*/  BSYNC B0 ;  /* 0x0000000000007941 */ /* 0x000fea0003800000 */
.L_x_21058:
        /* <DEDUP_REMOVED lines=8> */
.L_x_21061:
[----:B------:R-:W-:Y:S05]  /*6ce0*/  BSYNC B0 ;  /* 0x0000000000007941 */ /* 0x000fea0003800000 */
.L_x_21060:
[----:B------:R-:W-:Y:S06]  /*6cf0*/  BAR.SYNC.DEFER_BLOCKING 0x0 ;  /* 0x0000000000007b1d */ /* 0x000fec0000010000 */
[----:B------:R-:W-:Y:S04]  /*6d00*/  BSSY B0, `(.L_x_21062) ;  /* 0x000000b000007945 */ /* 0x000fe80003800000 */
[----:B------:R-:W-:Y:S05]  /*6d10*/  @P0 BRA `(.L_x_21063) ;  /* 0x0000000000240947 */ /* 0x000fea0003800000 */
[----:B------:R-:W-:Y:S01]  /*6d20*/  ISETP.GT.AND P0, PT, R20, 0xf, PT ;  /* 0x0000000f1400780c */ /* 0x000fe20003f04270 */
[----:B------:R-:W1:Y:S04]  /*6d30*/  LDS R5, [R3] ;  /* 0x0000000003057984 */ /* 0x000e680000000800 */
[----:B------:R-:W0:Y:S04]  /*6d40*/  LDS R0, [R3+0x80] ;  /* 0x0000800003007984 */ /* 0x000e280000000800 */
[----:B--23--:R-:W2:Y:S04]  /*6d50*/  LDS R9, [R3+0x100] ;  /* 0x0001000003097984 */ /* 0x00cea80000000800 */
[----:B------:R-:W3:Y:S01]  /*6d60*/  @!P0 LDS R4, [R3+0x180] ;  /* 0x0001800003048984 */ /* 0x000ee20000000800 */
[----:B-1--4-:R-:W-:Y:S01]  /*6d70*/  FADD.FTZ R22, R22, R5 ;  /* 0x0000000516167221 */ /* 0x012fe20000010000 */
[----:B0-----:R-:W-:Y:S01]  /*6d80*/  FADD.FTZ R7, R7, R0 ;  /* 0x0000000007077221 */ /* 0x001fe20000010000 */
[----:B--2---:R-:W-:Y:S01]  /*6d90*/  FADD.FTZ R2, R2, R9 ;  /* 0x0000000902027221 */ /* 0x004fe20000010000 */
[----:B---3--:R-:W-:-:S07]  /*6da0*/  @!P0 FADD.FTZ R21, R4, R21 ;  /* 0x0000001504158221 */ /* 0x008fce0000010000 */
.L_x_21063:
[----:B------:R-:W-:Y:S05]  /*6db0*/  BSYNC B0 ;  /* 0x0000000000007941 */ /* 0x000fea0003800000 */
.L_x_21062:
[----:B------:R-:W-:Y:S06]  /*6dc0*/  BAR.SYNC.DEFER_BLOCKING 0x0 ;  /* 0x0000000000007b1d */ /* 0x000fec0000010000 */
[----:B------:R-:W-:Y:S05]  /*6dd0*/  @P1 EXIT ;  /* 0x000000000000194d */ /* 0x000fea0003800000 */
[----:B------:R-:W0:Y:S01]  /*6de0*/  S2UR UR6, SR_CTAID.Y ;  /* 0x00000000000679c3 */ /* 0x000e220000002600 */
[----:B------:R-:W-:Y:S01]  /*6df0*/  ULDC UR4, c[0x0][0x14] ;  /* 0x0000050000047ab9 */ /* 0x000fe20000000800 */
[----:B------:R-:W-:Y:S01]  /*6e00*/  ULDC UR5, c[0x0][0xc] ;  /* 0x0000030000057ab9 */ /* 0x000fe20000000800 */
[----:B------:R-:W-:Y:S01]  /*6e10*/  UIMAD UR7, UR4, 0x70, URZ ;  /* 0x00000070040778a4 */ /* 0x000fe2000f8e023f */
[C---:B------:R-:W-:Y:S01]  /*6e20*/  VIADD R0, R20.reuse, 0x20 ;  /* 0x0000002014007836 */ /* 0x040fe20000000000 */
[----:B-1--4-:R-:W-:Y:S01]  /*6e30*/  F2FP.BF16.F32.PACK_AB R22, R7, R22 ;  /* 0x000000160716723e */ /* 0x012fe200000010ff */
[----:B------:R-:W-:Y:S01]  /*6e40*/  VIADD R3, R20, 0x40 ;  /* 0x0000004014037836 */ /* 0x000fe20000000000 */
[----:B------:R-:W-:Y:S01]  /*6e50*/  F2FP.BF16.F32.PACK_AB R2, RZ, R2 ;  /* 0x00000002ff02723e */ /* 0x000fe200000010ff */
[----:B------:R-:W1:Y:S08]  /*6e60*/  S2UR UR9, SR_CTAID.Z ;  /* 0x00000000000979c3 */ /* 0x000e700000002700 */
[----:B------:R-:W4:Y:S01]  /*6e70*/  S2UR UR8, SR_CTAID.X ;  /* 0x00000000000879c3 */ /* 0x000f220000002500 */
[----:B0-----:R-:W-:-:S04]  /*6e80*/  UIMAD UR4, UR6, UR5, URZ ;  /* 0x00000005060472a4 */ /* 0x001fc8000f8e023f */
[----:B------:R-:W-:Y:S02]  /*6e90*/  UIMAD UR4, UR4, UR7, URZ ;  /* 0x00000007040472a4 */ /* 0x000fe4000f8e023f */
[----:B-1----:R-:W-:-:S04]  /*6ea0*/  UIMAD UR6, UR9, 0x70, URZ ;  /* 0x00000070090678a4 */ /* 0x002fc8000f8e023f */
[----:B------:R-:W-:Y:S02]  /*6eb0*/  USHF.R.S32.HI UR9, URZ, 0x1f, UR6 ;  /* 0x0000001f3f097899 */ /* 0x000fe40008011406 */
[----:B----4-:R-:W-:Y:S02]  /*6ec0*/  UIMAD UR5, UR8, UR7, URZ ;  /* 0x00000007080572a4 */ /* 0x010fe4000f8e023f */
[----:B------:R-:W-:Y:S02]  /*6ed0*/  USHF.R.S32.HI UR7, URZ, 0x1f, UR4 ;  /* 0x0000001f3f077899 */ /* 0x000fe40008011404 */
[----:B------:R-:W-:Y:S02]  /*6ee0*/  USHF.R.S32.HI UR8, URZ, 0x1f, UR5 ;  /* 0x0000001f3f087899 */ /* 0x000fe40008011405 */
[----:B------:R-:W-:-:S04]  /*6ef0*/  UIADD3 UR4, UP0, UP1, UR4, UR5, UR6 ;  /* 0x0000000504047290 */ /* 0x000fc8000f91e006 */
[----:B------:R-:W-:Y:S02]  /*6f00*/  UIADD3.X UR7, UR7, UR8, UR9, UP0, UP1 ;  /* 0x0000000807077290 */ /* 0x000fe400087e2409 */
[----:B------:R-:W-:Y:S01]  /*6f10*/  IADD3 R5, P0, R20, UR4, RZ ;  /* 0x0000000414057c10 */ /* 0x000fe2000ff1e0ff */
[----:B------:R-:W-:Y:S01]  /*6f20*/  ULDC.64 UR8, c[0x0][0x220] ;  /* 0x0000880000087ab9 */ /* 0x000fe20000000a00 */
[----:B---3--:R-:W-:Y:S02]  /*6f30*/  IADD3 R10, P1, R0, UR4, RZ ;  /* 0x00000004000a7c10 */ /* 0x008fe4000ff3e0ff */
[----:B------:R-:W-:Y:S02]  /*6f40*/  LEA.HI.X.SX32 R12, R20, UR7, 0x1, P0 ;  /* 0x00000007140c7c11 */ /* 0x000fe400080f0eff */
[----:B------:R-:W-:Y:S02]  /*6f50*/  LEA R4, P0, R5, UR8, 0x1 ;  /* 0x0000000805047c11 */ /* 0x000fe4000f8008ff */
[----:B--2---:R-:W-:-:S02]  /*6f60*/  IADD3 R9, P2, R3, UR4, RZ ;  /* 0x0000000403097c10 */ /* 0x004fc4000ff5e0ff */
[----:B------:R-:W-:Y:S02]  /*6f70*/  LEA.HI.X R5, R5, UR9, R12, 0x1, P0 ;  /* 0x0000000905057c11 */ /* 0x000fe400080f0c0c */
[----:B------:R-:W-:Y:S02]  /*6f80*/  ISETP.GT.AND P0, PT, R20, 0xf, PT ;  /* 0x0000000f1400780c */ /* 0x000fe40003f04270 */
[----:B------:R-:W-:Y:S01]  /*6f90*/  LEA.HI.X.SX32 R11, R0, UR7, 0x1, P1 ;  /* 0x00000007000b7c11 */ /* 0x000fe200088f0eff */
[----:B------:R0:W-:Y:S01]  /*6fa0*/  STG.E.U16 desc[UR10][R4.64], R22 ;  /* 0x0000001604007986 */ /* 0x0001e2000c10150a */
[----:B------:R-:W-:Y:S02]  /*6fb0*/  LEA.HI.X.SX32 R0, R3, UR7, 0x1, P2 ;  /* 0x0000000703007c11 */ /* 0x000fe400090f0eff */
[----:B------:R-:W-:Y:S02]  /*6fc0*/  LEA R6, P1, R10, UR8, 0x1 ;  /* 0x000000080a067c11 */ /* 0x000fe4000f8208ff */
[----:B------:R-:W-:-:S02]  /*6fd0*/  LEA R8, P2, R9, UR8, 0x1 ;  /* 0x0000000809087c11 */ /* 0x000fc4000f8408ff */
[----:B------:R-:W-:Y:S02]  /*6fe0*/  LEA.HI.X R7, R10, UR9, R11, 0x1, P1 ;  /* 0x000000090a077c11 */ /* 0x000fe400088f0c0b */
[----:B------:R-:W-:Y:S02]  /*6ff0*/  PRMT R3, R22, 0x7632, R3 ;  /* 0x0000763216037816 */ /* 0x000fe40000000003 */
[----:B------:R-:W-:-:S03]  /*7000*/  LEA.HI.X R9, R9, UR9, R0, 0x1, P2 ;  /* 0x0000000909097c11 */ /* 0x000fc600090f0c00 */
[----:B------:R0:W-:Y:S04]  /*7010*/  STG.E.U16 desc[UR10][R6.64], R3 ;  /* 0x0000000306007986 */ /* 0x0001e8000c10150a */
[----:B------:R0:W-:Y:S01]  /*7020*/  STG.E.U16 desc[UR10][R8.64], R2 ;  /* 0x0000000208007986 */ /* 0x0001e2000c10150a */
[----:B------:R-:W-:Y:S05]  /*7030*/  @P0 EXIT ;  /* 0x000000000000094d */ /* 0x000fea0003800000 */
[----:B------:R-:W-:Y:S01]  /*7040*/  VIADD R20, R20, 0x60 ;  /* 0x0000006014147836 */ /* 0x000fe20000000000 */
[----:B------:R-:W-:-:S04]  /*7050*/  F2FP.BF16.F32.PACK_AB R0, RZ, R21 ;  /* 0x00000015ff00723e */ /* 0x000fc800000010ff */
[----:B0-----:R-:W-:-:S04]  /*7060*/  IADD3 R3, P0, R20, UR4, RZ ;  /* 0x0000000414037c10 */ /* 0x001fc8000ff1e0ff */
[----:B------:R-:W-:Y:S02]  /*7070*/  LEA.HI.X.SX32 R20, R20, UR7, 0x1, P0 ;  /* 0x0000000714147c11 */ /* 0x000fe400080f0eff */
[----:B------:R-:W-:-:S04]  /*7080*/  LEA R2, P0, R3, UR8, 0x1 ;  /* 0x0000000803027c11 */ /* 0x000fc8000f8008ff */
[----:B------:R-:W-:-:S05]  /*7090*/  LEA.HI.X R3, R3, UR9, R20, 0x1, P0 ;  /* 0x0000000903037c11 */ /* 0x000fca00080f0c14 */
[----:B------:R-:W-:Y:S01]  /*70a0*/  STG.E.U16 desc[UR10][R2.64], R0 ;  /* 0x0000000002007986 */ /* 0x000fe2000c10150a */
[----:B------:R-:W-:Y:S05]  /*70b0*/  EXIT ;  /* 0x000000000000794d */ /* 0x000fea0003800000 */
.L_x_21011:
[----:B------:R-:W-:Y:S01]  /*70c0*/  BSSY B1, `(.L_x_21064) ;  /* 0x0000007000017945 */ /* 0x000fe20003800000 */
[----:B------:R-:W-:Y:S02]  /*70d0*/  IMAD.MOV.U32 R38, RZ, RZ, 0x2 ;  /* 0x00000002ff267424 */ /* 0x000fe400078e00ff */
[----:B------:R-:W-:Y:S02]  /*70e0*/  IMAD.MOV.U32 R39, RZ, RZ, 0x1f ;  /* 0x0000001fff277424 */ /* 0x000fe400078e00ff */
[----:B------:R-:W-:-:S07]  /*70f0*/  IMAD.MOV.U32 R37, RZ, RZ, -0x1 ;  /* 0xffffffffff257424 */ /* 0x000fce00078e00ff */
[----:B------:R-:W-:Y:S05]  /*7100*/  WARPSYNC.COLLECTIVE R37, `(.L_x_21065) ;  /* 0x0000000025087348 */ /* 0x000fea0003c00000 */
[----:B------:R0:W1:Y:S02]  /*7110*/  SHFL.BFLY P0, R36, R34, R38, R39 ;  /* 0x0c00002622247389 */ /* 0x0000640000000027 */
[----:B01----:R-:W-:Y:S01]  /*7120*/  ENDCOLLECTIVE ;  /* 0x000000000000791b */ /* 0x003fe20003800000 */
.L_x_21065:
[----:B------:R-:W-:Y:S05]  /*7130*/  BSYNC B1 ;  /* 0x0000000000017941 */ /* 0x000fea0003800000 */
.L_x_21064:
        /* <DEDUP_REMOVED lines=9> */
.L_x_21066:
[----:B------:R-:W-:Y:S05]  /*71d0*/  BRA `(.L_x_21067) ;  /* 0xffffffb000687947 */ /* 0x000fea000383ffff */
.L_x_21015:
[----:B------:R-:W-:Y:S01]  /*71e0*/  BSSY B1, `(.L_x_21068) ;  /* 0x0000007000017945 */ /* 0x000fe20003800000 */
[----:B------:R-:W-:Y:S01]  /*71f0*/  IMAD.MOV.U32 R38, RZ, RZ, 0x2 ;  /* 0x00000002ff267424 */ /* 0x000fe200078e00ff */
[----:B------:R-:W-:Y:S01]  /*7200*/  MOV R39, 0x1f ;  /* 0x0000001f00277802 */ /* 0x000fe20000000f00 */
[----:B------:R-:W-:-:S07]  /*7210*/  IMAD.MOV.U32 R37, RZ, RZ, -0x1 ;  /* 0xffffffffff257424 */ /* 0x000fce00078e00ff */
[----:B------:R-:W-:Y:S05]  /*7220*/  WARPSYNC.COLLECTIVE R37, `(.L_x_21069) ;  /* 0x0000000025087348 */ /* 0x000fea0003c00000 */
[----:B------:R0:W1:Y:S02]  /*7230*/  SHFL.BFLY P0, R36, R34, R38, R39 ;  /* 0x0c00002622247389 */ /* 0x0000640000000027 */
[----:B01----:R-:W-:Y:S01]  /*7240*/  ENDCOLLECTIVE ;  /* 0x000000000000791b */ /* 0x003fe20003800000 */
.L_x_21069:
[----:B------:R-:W-:Y:S05]  /*7250*/  BSYNC B1 ;  /* 0x0000000000017941 */ /* 0x000fea0003800000 */
.L_x_21068:
        /* <DEDUP_REMOVED lines=9> */
.L_x_21070:
[----:B------:R-:W-:Y:S05]  /*72f0*/  BRA `(.L_x_21071) ;  /* 0xffffffc000587947 */ /* 0x000fea000383ffff */
.L_x_21019:
        /* <DEDUP_REMOVED lines=8> */
.L_x_21073:
[----:B------:R-:W-:Y:S05]  /*7380*/  BSYNC B0 ;  /* 0x0000000000007941 */ /* 0x000fea0003800000 */
.L_x_21072:
        /* <DEDUP_REMOVED lines=9> */
.L_x_21074:
[----:B------:R-:W-:Y:S02]  /*7420*/  IMAD.MOV.U32 R38, RZ, RZ, 0x4 ;  /* 0x00000004ff267424 */ /* 0x000fe400078e00ff */
[----:B------:R-:W-:-:S05]  /*7430*/  IMAD.MOV.U32 R5, RZ, RZ, R36 ;  /* 0x000000ffff057224 */ /* 0x000fca00078e0024 */
[----:B------:R-:W-:-:S05]  /*7440*/  FMNMX.FTZ R5, R8, R5, !PT ;  /* 0x0000000508057209 */ /* 0x000fca0007810000 */
[----:B------:R-:W-:-:S07]  /*7450*/  IMAD.MOV.U32 R34, RZ, RZ, R5 ;  /* 0x000000ffff227224 */ /* 0x000fce00078e0005 */
[----:B------:R-:W-:Y:S05]  /*7460*/  WARPSYNC.COLLECTIVE R37, `(.L_x_21075) ;  /* 0x0000000025087348 */ /* 0x000fea0003c00000 */
[----:B------:R0:W1:Y:S02]  /*7470*/  SHFL.BFLY P0, R36, R34, R38, R39 ;  /* 0x0c00002622247389 */ /* 0x0000640000000027 */
[----:B01----:R-:W-:Y:S01]  /*7480*/  ENDCOLLECTIVE ;  /* 0x000000000000791b */ /* 0x003fe20003800000 */
.L_x_21075:
[----:B------:R-:W-:Y:S01]  /*7490*/  IMAD.MOV.U32 R10, RZ, RZ, R36 ;  /* 0x000000ffff0a7224 */ /* 0x000fe200078e0024 */
[----:B------:R-:W-:Y:S06]  /*74a0*/  BRA `(.L_x_21076) ;  /* 0xffffffc000707947 */ /* 0x000fec000383ffff */
.L_x_21077:
        /* <DEDUP_REMOVED lines=13> */
.L_x_29933:


//--------------------- .text._ZN4vllm25paged_attention_v2_kernelI13__nv_bfloat16S1_Li96ELi8ELi128ELNS_18Fp8KVCacheDataTypeE0ELb0ELi512EEEvPfS3_PT_PKS4_PKT0_SA_ifPKiSC_iPKfiiiSE_SE_iiiii --------------------------
	.section	.text._ZN4vllm25paged_attention_v2_kernelI13__nv_bfloat16S1_Li96ELi8ELi128ELNS_18Fp8KVCacheDataTypeE0ELb0ELi512EEEvPfS3_PT_PKS4_PKT0_SA_ifPKiSC_iPKfiiiSE_SE_iiiii,"ax",@progbits
	.align	128
        .global         _ZN4vllm25paged_attention_v2_kernelI13__nv_bfloat16S1_Li96ELi8ELi128ELNS_18Fp8KVCacheDataTypeE0ELb0ELi512EEEvPfS3_PT_PKS4_PKT0_SA_ifPKiSC_iPKfiiiSE_SE_iiiii
        .type           _ZN4vllm25paged_attention_v2_kernelI13__nv_bfloat16S1_Li96ELi8ELi128ELNS_18Fp8KVCacheDataTypeE0ELb0ELi512EEEvPfS3_PT_PKS4_PKT0_SA_ifPKiSC_iPKfiiiSE_SE_iiiii,@function
        .size           _ZN4vllm25paged_attention_v2_kernelI13__nv_bfloat16S1_Li96ELi8ELi128ELNS_18Fp8KVCacheDataTypeE0ELb0ELi512EEEvPfS3_PT_PKS4_PKT0_SA_ifPKiSC_iPKfiiiSE_SE_iiiii,(.L_x_29934 - _ZN4vllm25paged_attention_v2_kernelI13__nv_bfloat16S1_Li96ELi8ELi128ELNS_18Fp8KVCacheDataTypeE0ELb0ELi512EEEvPfS3_PT_PKS4_PKT0_SA_ifPKiSC_iPKfiiiSE_SE_iiiii)
        .other          _ZN4vllm25paged_attention_v2_kernelI13__nv_bfloat16S1_Li96ELi8ELi128ELNS_18Fp8KVCacheDataTypeE0ELb0ELi512EEEvPfS3_PT_PKS4_PKT0_SA_ifPKiSC_iPKfiiiSE_SE_iiiii,@"STO_CUDA_ENTRY STV_DEFAULT"
_ZN4vllm25paged_attention_v2_kernelI13__nv_bfloat16S1_Li96ELi8ELi128ELNS_18Fp8KVCacheDataTypeE0ELb0ELi512EEEvPfS3_PT_PKS4_PKT0_SA_ifPKiSC_iPKfiiiSE_SE_iiiii:
.text._ZN4vllm25paged_attention_v2_kernelI13__nv_bfloat16S1_Li96ELi8ELi128ELNS_18Fp8KVCacheDataTypeE0ELb0ELi512EEEvPfS3_PT_PKS4_PKT0_SA_ifPKiSC_iPKfiiiSE_SE_iiiii:
        /* <DEDUP_REMOVED lines=15> */
[----:B-1----:R-:W-:-:S04]  /*00f0*/  ISETP.NE.U32.AND P0, PT, R4, RZ, PT ;  /* 0x000000ff0400720c */ /* 0x002fc80003f05070 */
[----:B------:R-:W-:Y:S02]  /*0100*/  ISETP.NE.AND.EX P0, PT, R5, RZ, PT, P0 ;  /* 0x000000ff0500720c */ /* 0x000fe40003f05300 */
[----:B------:R-:W1:Y:S01]  /*0110*/  S2R R5, SR_CTAID.X ;  /* 0x0000000000057919 */ /* 0x000e620000002500 */
        /* <DEDUP_REMOVED lines=48> */
[----:B------:R-:W-:Y:S02]  /*0420*/  LOP3.LUT R4, R5, R11, RZ, 0x3c, !PT ;  /* 0x0000000b05047212 */ /* 0x000fe400078e3cff */
[----:B0-----:R-:W-:Y:S02]  /*0430*/  SHF.R.S32.HI R16, RZ, 0x1f, R7 ;  /* 0x0000001fff107819 */ /* 0x001fe40000011407 */
[----:B------:R-:W-:-:S02]  /*0440*/  ISETP.GE.AND P2, PT, R4, RZ, PT ;  /* 0x000000ff0400720c */ /* 0x000fc40003f46270 */
[----:B------:R-:W-:Y:S02]  /*0450*/  SHF.R.S32.HI R4, RZ, 0x1f, R3 ;  /* 0x0000001fff047819 */ /* 0x000fe40000011403 */
[----:B------:R-:W-:Y:S02]  /*0460*/  LEA.HI R8, R16, R7, RZ, 0x2 ;  /* 0x0000000710087211 */ /* 0x000fe400078f10ff */
[----:B------:R-:W-:Y:S01]  /*0470*/  LEA.HI R4, R4, R3, RZ, 0x3 ;  /* 0x0000000304047211 */ /* 0x000fe200078f18ff */
[----:B------:R-:W-:Y:S01]  /*0480*/  @P0 VIADD R9, R9, 0x1 ;  /* 0x0000000109090836 */ /* 0x000fe20000000000 */
[----:B------:R-:W-:Y:S02]  /*0490*/  ISETP.GT.AND P0, PT, R7, 0x2f, PT ;  /* 0x0000002f0700780c */ /* 0x000fe40003f04270 */
[----:B------:R-:W-:Y:S01]  /*04a0*/  LOP3.LUT R43, R8, 0xfffffffc, RZ, 0xc0, !PT ;  /* 0xfffffffc082b7812 */ /* 0x000fe200078ec0ff */
[----:B------:R-:W-:Y:S01]  /*04b0*/  IMAD.MOV.U32 R3, RZ, RZ, R9 ;  /* 0x000000ffff037224 */ /* 0x000fe200078e0009 */
[----:B------:R-:W-:-:S02]  /*04c0*/  SHF.R.S32.HI R4, RZ, 0x3, R4 ;  /* 0x00000003ff047819 */ /* 0x000fc40000011404 */
[----:B------:R-:W-:Y:S01]  /*04d0*/  LEA.HI R16, R16, R7, RZ, 0x5 ;  /* 0x0000000710107211 */ /* 0x000fe200078f28ff */
[----:B------:R-:W-:Y:S01]  /*04e0*/  @!P2 IMAD.MOV R3, RZ, RZ, -R3 ;  /* 0x000000ffff03a224 */ /* 0x000fe200078e0a03 */
[----:B------:R-:W-:Y:S01]  /*04f0*/  @!P1 LOP3.LUT R3, RZ, R11, RZ, 0x33, !PT ;  /* 0x0000000bff039212 */ /* 0x000fe200078e33ff */
[----:B------:R-:W-:Y:S01]  /*0500*/  IMAD.IADD R43, R7, 0x1, -R43 ;  /* 0x00000001072b7824 */ /* 0x000fe200078e0a2b */
[----:B------:R-:W-:Y:S02]  /*0510*/  SHF.R.S32.HI R8, RZ, 0x2, R8 ;  /* 0x00000002ff087819 */ /* 0x000fe40000011408 */
[----:B------:R-:W-:Y:S01]  /*0520*/  VIADDMNMX R4, R29, 0x40, R4, PT ;  /* 0x000000401d047846 */ /* 0x000fe20003800104 */
        /* <DEDUP_REMOVED lines=26> */
[----:B------:R-:W-:-:S05]  /*06d0*/  IMAD R7, R43, 0x30, R10 ;  /* 0x000000302b077824 */ /* 0x000fca00078e020a */
[----:B------:R-:W-:-:S07]  /*06e0*/  LEA R7, R8, R7, 0x2 ;  /* 0x0000000708077211 */ /* 0x000fce00078e10ff */
.L_x_21082:
        /* <DEDUP_REMOVED lines=11> */
.L_x_21081:
[----:B------:R-:W-:Y:S05]  /*07a0*/  BSYNC B1 ;  /* 0x0000000000017941 */ /* 0x000fea0003800000 */
.L_x_21080:
        /* <DEDUP_REMOVED lines=15> */
.L_x_21083:
        /* <DEDUP_REMOVED lines=17> */
.L_x_21079:
[----:B------:R-:W-:Y:S05]  /*09b0*/  BSYNC B0 ;  /* 0x0000000000007941 */ /* 0x000fea0003800000 */
.L_x_21078:
        /* <DEDUP_REMOVED lines=22> */
[----:B------:R-:W-:Y:S01]  /*0b20*/  VIADD R12, R43, 0x10 ;  /* 0x000000102b0c7836 */ /* 0x000fe20000000000 */
[----:B------:R-:W-:Y:S01]  /*0b30*/  LEA.HI R7, R7, R6, RZ, 0x3 ;  /* 0x0000000607077211 */ /* 0x000fe200078f18ff */
[----:B------:R-:W-:Y:S01]  /*0b40*/  VIADD R15, R43, 0x14 ;  /* 0x000000142b0f7836 */ /* 0x000fe20000000000 */
[----:B------:R-:W-:Y:S01]  /*0b50*/  LOP3.LUT R5, R5, 0xfffffff8, RZ, 0xc0, !PT ;  /* 0xfffffff805057812 */ /* 0x000fe200078ec0ff */
[----:B------:R-:W-:Y:S01]  /*0b60*/  IMAD.SHL.U32 R13, R12, 0x2, RZ ;  /* 0x000000020c0d7824 */ /* 0x000fe200078e00ff */
[----:B------:R-:W-:Y:S01]  /*0b70*/  LOP3.LUT R7, R7, 0xfffffff8, RZ, 0xc0, !PT ;  /* 0xfffffff807077812 */ /* 0x000fe200078ec0ff */
[----:B------:R-:W-:Y:S01]  /*0b80*/  VIADD R24, R43, 0x20 ;  /* 0x000000202b187836 */ /* 0x000fe20000000000 */
[----:B------:R-:W-:Y:S01]  /*0b90*/  SHF.R.S32.HI R19, RZ, 0x1f, R10 ;  /* 0x0000001fff137819 */ /* 0x000fe2000001140a */
[----:B------:R-:W-:Y:S01]  /*0ba0*/  IMAD.IADD R5, R8, 0x1, -R5 ;  /* 0x0000000108057824 */ /* 0x000fe200078e0a05 */
[----:B------:R-:W-:Y:S01]  /*0bb0*/  SHF.R.S32.HI R20, RZ, 0x1f, R11 ;  /* 0x0000001fff147819 */ /* 0x000fe2000001140b */
[----:B------:R-:W-:Y:S01]  /*0bc0*/  IMAD.IADD R6, R6, 0x1, -R7 ;  /* 0x0000000106067824 */ /* 0x000fe200078e0a07 */
[----:B------:R-:W-:Y:S01]  /*0bd0*/  SHF.R.S32.HI R8, RZ, 0x1f, R9 ;  /* 0x0000001fff087819 */ /* 0x000fe20000011409 */
[----:B------:R-:W-:Y:S01]  /*0be0*/  ULDC UR4, c[0x0][0x270] ;  /* 0x00009c0000047ab9 */ /* 0x000fe20000000800 */
[----:B------:R-:W-:Y:S01]  /*0bf0*/  LEA.HI R19, R19, R10, RZ, 0x2 ;  /* 0x0000000a13137211 */ /* 0x000fe200078f10ff */
[----:B------:R-:W-:Y:S01]  /*0c00*/  IMAD.SHL.U32 R10, R10, 0x2, RZ ;  /* 0x000000020a0a7824 */ /* 0x000fe200078e00ff */
[----:B------:R-:W-:Y:S01]  /*0c10*/  SHF.L.U32 R7, R9, 0x1, RZ ;  /* 0x0000000109077819 */ /* 0x000fe200000006ff */
[----:B------:R-:W-:Y:S01]  /*0c20*/  IMAD R27, R3, UR4, RZ ;  /* 0x00000004031b7c24 */ /* 0x000fe2000f8e02ff */
[----:B------:R-:W-:Y:S01]  /*0c30*/  LEA.HI R20, R20, R11, RZ, 0x2 ;  /* 0x0000000b14147211 */ /* 0x000fe200078f10ff */
[----:B------:R-:W-:Y:S01]  /*0c40*/  IMAD.SHL.U32 R11, R11, 0x2, RZ ;  /* 0x000000020b0b7824 */ /* 0x000fe200078e00ff */
[----:B------:R-:W-:Y:S01]  /*0c50*/  SHF.R.S32.HI R21, RZ, 0x1f, R12 ;  /* 0x0000001fff157819 */ /* 0x000fe2000001140c */
[----:B------:R-:W1:Y:S01]  /*0c60*/  LDC R28, c[0x0][0x26c] ;  /* 0x00009b00ff1c7b82 */ /* 0x000e620000000800 */
        /* <DEDUP_REMOVED lines=28> */
[----:B------:R-:W-:Y:S01]  /*0e30*/  MOV R39, 0x400 ;  /* 0x0000040000277802 */ /* 0x000fe20000000f00 */
[----:B------:R-:W-:Y:S01]  /*0e40*/  IMAD.SHL.U32 R11, R15, 0x2, RZ ;  /* 0x000000020f0b7824 */ /* 0x000fe200078e00ff */
[----:B------:R-:W-:Y:S01]  /*0e50*/  SHF.R.S32.HI R23, RZ, 0x1f, R12 ;  /* 0x0000001fff177819 */ /* 0x000fe2000001140c */
[----:B------:R-:W-:Y:S01]  /*0e60*/  IMAD.SHL.U32 R15, R14, 0x2, RZ ;  /* 0x000000020e0f7824 */ /* 0x000fe200078e00ff */
[----:B------:R-:W-:Y:S01]  /*0e70*/  SHF.R.S32.HI R31, RZ, 0x1f, R14 ;  /* 0x0000001fff1f7819 */ /* 0x000fe2000001140e */
[----:B------:R-:W-:Y:S01]  /*0e80*/  IMAD.SHL.U32 R25, R24, 0x2, RZ ;  /* 0x0000000218197824 */ /* 0x000fe200078e00ff */
[----:B------:R-:W-:Y:S01]  /*0e90*/  SHF.L.U32 R13, R12, 0x1, RZ ;  /* 0x000000010c0d7819 */ /* 0x000fe200000006ff */
[----:B------:R-:W-:Y:S01]  /*0ea0*/  IMAD.SHL.U32 R22, R22, 0x10, RZ ;  /* 0x0000001016167824 */ /* 0x000fe200078e00ff */
[----:B------:R-:W-:-:S02]  /*0eb0*/  LEA.HI R23, R23, R12, RZ, 0x2 ;  /* 0x0000000c17177211 */ /* 0x000fc400078f10ff */
[----:B------:R-:W-:Y:S02]  /*0ec0*/  LEA.HI R31, R31, R14, RZ, 0x2 ;  /* 0x0000000e1f1f7211 */ /* 0x000fe400078f10ff */
[----:B------:R-:W-:Y:S01]  /*0ed0*/  SHF.R.S32.HI R12, RZ, 0x1f, R11 ;  /* 0x0000001fff0c7819 */ /* 0x000fe2000001140b */
[----:B------:R-:W-:Y:S01]  /*0ee0*/  IMAD.SHL.U32 R23, R23, 0x10, RZ ;  /* 0x0000001017177824 */ /* 0x000fe200078e00ff */
[----:B------:R-:W-:Y:S01]  /*0ef0*/  SHF.R.S32.HI R14, RZ, 0x1f, R13 ;  /* 0x0000001fff0e7819 */ /* 0x000fe2000001140d */
[----:B------:R-:W-:Y:S01]  /*0f00*/  IMAD.SHL.U32 R38, R31, 0x10, RZ ;  /* 0x000000101f267824 */ /* 0x000fe200078e00ff */
[----:B------:R-:W-:Y:S02]  /*0f10*/  SHF.R.S32.HI R24, RZ, 0x1f, R15 ;  /* 0x0000001fff187819 */ /* 0x000fe4000001140f */
[----:B------:R-:W-:Y:S02]  /*0f20*/  LEA.HI R12, R12, R11, RZ, 0x3 ;  /* 0x0000000b0c0c7211 */ /* 0x000fe400078f18ff */
[----:B------:R-:W-:-:S02]  /*0f30*/  LEA.HI R14, R14, R13, RZ, 0x3 ;  /* 0x0000000d0e0e7211 */ /* 0x000fc400078f18ff */
[----:B------:R-:W-:Y:S02]  /*0f40*/  LEA.HI R24, R24, R15, RZ, 0x3 ;  /* 0x0000000f18187211 */ /* 0x000fe400078f18ff */
[----:B------:R-:W-:Y:S02]  /*0f50*/  SHF.R.S32.HI R26, RZ, 0x1f, R25 ;  /* 0x0000001fff1a7819 */ /* 0x000fe40000011419 */
        /* <DEDUP_REMOVED lines=10> */
[----:B-1----:R-:W-:-:S02]  /*1000*/  SHF.R.S32.HI R28, RZ, 0x1f, R28 ;  /* 0x0000001fff1c7819 */ /* 0x002fc4000001141c */
[----:B------:R-:W-:Y:S01]  /*1010*/  LOP3.LUT R31, R19, 0xffffffc0, RZ, 0xc0, !PT ;  /* 0xffffffc0131f7812 */ /* 0x000fe200078ec0ff */
[----:B------:R-:W-:Y:S01]  /*1020*/  IMAD.IADD R14, R25, 0x1, -R26 ;  /* 0x00000001190e7824 */ /* 0x000fe200078e0a1a */
[----:B------:R-:W-:Y:S01]  /*1030*/  SHF.R.S32.HI R24, RZ, 0x1f, R15 ;  /* 0x0000001fff187819 */ /* 0x000fe2000001140f */
[C---:B------:R-:W-:Y:S01]  /*1040*/  VIADD R25, R43.reuse, 0x28 ;  /* 0x000000282b197836 */ /* 0x040fe20000000000 */
[----:B------:R-:W-:Y:S01]  /*1050*/  LOP3.LUT R38, R38, 0xffffffc0, RZ, 0xc0, !PT ;  /* 0xffffffc026267812 */ /* 0x000fe200078ec0ff */
        /* <DEDUP_REMOVED lines=9> */
[----:B------:R-:W-:-:S02]  /*10f0*/  SHF.R.S32.HI R24, RZ, 0x1f, R15 ;  /* 0x0000001fff187819 */ /* 0x000fc4000001140f */
[----:B------:R-:W-:Y:S02]  /*1100*/  LEA.HI R35, R35, R26, RZ, 0x2 ;  /* 0x0000001a23237211 */ /* 0x000fe400078f10ff */
[----:B------:R-:W-:Y:S02]  /*1110*/  LEA.HI R24, R24, R15, RZ, 0x3 ;  /* 0x0000000f18187211 */ /* 0x000fe400078f18ff */
[----:B------:R-:W-:Y:S01]  /*1120*/  SHF.R.S32.HI R26, RZ, 0x1f, R25 ;  /* 0x0000001fff1a7819 */ /* 0x000fe20000011419 */
[----:B------:R-:W-:Y:S01]  /*1130*/  IMAD.SHL.U32 R42, R35, 0x10, RZ ;  /* 0x00000010232a7824 */ /* 0x000fe200078e00ff */
[----:B------:R-:W-:Y:S02]  /*1140*/  LOP3.LUT R24, R24, 0xfffffff8, RZ, 0xc0, !PT ;  /* 0xfffffff818187812 */ /* 0x000fe400078ec0ff */
[----:B------:R-:W-:Y:S02]  /*1150*/  LEA.HI R30, R26, R25, RZ, 0x3 ;  /* 0x000000191a1e7211 */ /* 0x000fe400078f18ff */
[----:B------:R-:W-:Y:S01]  /*1160*/  SHF.L.U32 R26, R5, 0x3, RZ ;  /* 0x00000003051a7819 */ /* 0x000fe200000006ff */
[----:B------:R-:W-:Y:S01]  /*1170*/  IMAD.IADD R15, R15, 0x1, -R24 ;  /* 0x000000010f0f7824 */ /* 0x000fe200078e0a18 */
[----:B------:R-:W-:-:S02]  /*1180*/  LOP3.LUT R24, R30, 0xfffffff8, RZ, 0xc0, !PT ;  /* 0xfffffff81e187812 */ /* 0x000fc400078ec0ff */
[----:B------:R-:W-:Y:S02]  /*1190*/  SHF.R.S32.HI R30, RZ, 0x1f, R26 ;  /* 0x0000001fff1e7819 */ /* 0x000fe4000001141a */
[----:B------:R-:W-:Y:S01]  /*11a0*/  IADD3 R26, P0, R27, R26, RZ ;  /* 0x0000001a1b1a7210 */ /* 0x000fe20007f1e0ff */
[----:B------:R-:W-:Y:S01]  /*11b0*/  IMAD.IADD R24, R25, 0x1, -R24 ;  /* 0x0000000119187824 */ /* 0x000fe200078e0a18 */
[----:B------:R-:W-:Y:S02]  /*11c0*/  SHF.R.S32.HI R37, RZ, 0x1f, R36 ;  /* 0x0000001fff257819 */ /* 0x000fe40000011424 */
[----:B------:R-:W-:Y:S02]  /*11d0*/  LEA.HI.X.SX32 R27, R27, R30, 0x1, P0 ;  /* 0x0000001e1b1b7211 */ /* 0x000fe400000f0eff */
[----:B------:R-:W-:Y:S02]  /*11e0*/  LEA.HI R37, R37, R36, RZ, 0x3 ;  /* 0x0000002425257211 */ /* 0x000fe400078f18ff */
[----:B-----5:R-:W-:-:S02]  /*11f0*/  FSETP.NEU.FTZ.AND P0, PT, R41, RZ, PT ;  /* 0x000000ff2900720b */ /* 0x020fc40003f1d000 */
[----:B------:R-:W-:Y:S02]  /*1200*/  LOP3.LUT R37, R37, 0xfffffff8, RZ, 0xc0, !PT ;  /* 0xfffffff825257812 */ /* 0x000fe400078ec0ff */
[----:B0-----:R-:W-:Y:S02]  /*1210*/  LEA R30, R44, R39, 0x18 ;  /* 0x000000272c1e7211 */ /* 0x001fe400078ec0ff */
[----:B------:R-:W-:Y:S01]  /*1220*/  SHF.L.U32 R39, R34, 0x4, RZ ;  /* 0x0000000422277819 */ /* 0x000fe200000006ff */
[----:B------:R-:W-:Y:S01]  /*1230*/  IMAD.IADD R25, R36, 0x1, -R37 ;  /* 0x0000000124197824 */ /* 0x000fe200078e0a25 */
[----:B------:R-:W-:Y:S01]  /*1240*/  LOP3.LUT R34, R20, 0xffffffc0, RZ, 0xc0, !PT ;  /* 0xffffffc014227812 */ /* 0x000fe200078ec0ff */
[----:B------:R-:W-:Y:S01]  /*1250*/  IMAD.SHL.U32 R37, R32, 0x10, RZ ;  /* 0x0000001020257824 */ /* 0x000fe200078e00ff */
        /* <DEDUP_REMOVED lines=8> */
[----:B------:R-:W-:Y:S01]  /*12e0*/  LOP3.LUT R42, R42, 0xffffffc0, RZ, 0xc0, !PT ;  /* 0xffffffc02a2a7812 */ /* 0x000fe200078ec0ff */
        /* <DEDUP_REMOVED lines=11> */
[----:B------:R-:W-:Y:S01]  /*13a0*/  LEA.HI.X R47, R18, UR5, R47, 0x2, P0 ;  /* 0x00000005122f7c11 */ /* 0x000fe200080f142f */
[----:B------:R-:W-:-:S02]  /*13b0*/  IMAD R49, R2, 0x200, R16 ;  /* 0x0000020002317824 */ /* 0x000fc400078e0210 */
[----:B------:R-:W-:-:S07]  /*13c0*/  IMAD.U32 R41, R16, 0x4, R17 ;  /* 0x0000000410297824 */ /* 0x000fce00078e0011 */
.L_x_21090:
[----:B------:R-:W2:Y:S01]  /*13d0*/  LDG.E.CONSTANT R17, desc[UR10][R46.64] ;  /* 0x0000000a2e117981 */ /* 0x000ea2000c1e9900 */
        /* <DEDUP_REMOVED lines=8> */
[----:B--2---:R-:W-:Y:S01]  /*1460*/  SHF.R.S32.HI R16, RZ, 0x1f, R17 ;  /* 0x0000001fff107819 */ /* 0x004fe20000011411 */
[----:B------:R-:W-:-:S04]  /*1470*/  IMAD.WIDE.U32 R60, R17, UR9, R26 ;  /* 0x00000009113c7c25 */ /* 0x000fc8000f8e001a */
[----:B------:R-:W-:Y:S01]  /*1480*/  IMAD R16, R16, UR9, RZ ;  /* 0x0000000910107c24 */ /* 0x000fe2000f8e02ff */
[----:B------:R-:W-:-:S03]  /*1490*/  IADD3 R20, P3, P4, R8, R60, R31 ;  /* 0x0000003c08147210 */ /* 0x000fc60007c7e01f */
[----:B------:R-:W-:Y:S01]  /*14a0*/  IMAD R19, R17, R28, R16 ;  /* 0x0000001c11137224 */ /* 0x000fe200078e0210 */
[----:B------:R-:W-:Y:S02]  /*14b0*/  IADD3 R17, P0, P2, R7, R60, R32 ;  /* 0x0000003c07117210 */ /* 0x000fe40007a1e020 */
[----:B------:R-:W-:Y:S01]  /*14c0*/  SHF.R.S32.HI R16, RZ, 0x1f, R8 ;  /* 0x0000001fff107819 */ /* 0x000fe20000011408 */
[----:B------:R-:W-:Y:S01]  /*14d0*/  IMAD.IADD R52, R61, 0x1, R19 ;  /* 0x000000013d347824 */ /* 0x000fe200078e0213 */
[----:B------:R-:W-:-:S04]  /*14e0*/  SHF.R.S32.HI R19, RZ, 0x1f, R9 ;  /* 0x0000001fff137819 */ /* 0x000fc80000011409 */
[-C--:B------:R-:W-:Y:S02]  /*14f0*/  IADD3.X R18, R18, R52.reuse, R21, P0, P2 ;  /* 0x0000003412127210 */ /* 0x080fe400007e4415 */
[----:B------:R-:W-:Y:S02]  /*1500*/  IADD3.X R51, R16, R52, R51, P3, P4 ;  /* 0x0000003410337210 */ /* 0x000fe40001fe8433 */
[--C-:B------:R-:W-:Y:S02]  /*1510*/  SHF.R.S32.HI R21, RZ, 0x1f, R34.reuse ;  /* 0x0000001fff157819 */ /* 0x100fe40000011422 */
[-C--:B------:R-:W-:Y:S02]  /*1520*/  IADD3 R16, P2, P3, R9, R60.reuse, R34 ;  /* 0x0000003c09107210 */ /* 0x080fe40007b5e022 */
[----:B------:R-:W-:Y:S02]  /*1530*/  LEA R58, P0, R17, UR6, 0x1 ;  /* 0x00000006113a7c11 */ /* 0x000fe4000f8008ff */
[----:B------:R-:W-:-:S02]  /*1540*/  IADD3 R23, P4, P5, R10, R60, R33 ;  /* 0x0000003c0a177210 */ /* 0x000fc40007d9e021 */
[-C--:B------:R-:W-:Y:S02]  /*1550*/  IADD3.X R21, R19, R52.reuse, R21, P2, P3 ;  /* 0x0000003413157210 */ /* 0x080fe400017e6415 */
[----:B------:R-:W-:Y:S02]  /*1560*/  LEA.HI.X R59, R17, UR7, R18, 0x1, P0 ;  /* 0x00000007113b7c11 */ /* 0x000fe400080f0c12 */
[----:B------:R-:W-:Y:S02]  /*1570*/  IADD3.X R48, R48, R52, R45, P4, P5 ;  /* 0x0000003430307210 */ /* 0x000fe400027ea42d */
[--C-:B------:R-:W-:Y:S01]  /*1580*/  SHF.R.S32.HI R19, RZ, 0x1f, R36.reuse ;  /* 0x0000001fff137819 */ /* 0x100fe20000011424 */
[----:B------:R0:W2:Y:S01]  /*1590*/  LDG.E.CONSTANT R58, desc[UR10][R58.64] ;  /* 0x0000000a3a3a7981 */ /* 0x0000a2000c1e9900 */
[----:B------:R-:W-:Y:S02]  /*15a0*/  IADD3 R17, P0, P2, R11, R60, R36 ;  /* 0x0000003c0b117210 */ /* 0x000fe40007a1e024 */
[----:B------:R-:W-:-:S02]  /*15b0*/  SHF.R.S32.HI R45, RZ, 0x1f, R35 ;  /* 0x0000001fff2d7819 */ /* 0x000fc40000011423 */
[----:B------:R-:W-:Y:S02]  /*15c0*/  IADD3 R18, P3, P4, R12, R60, R35 ;  /* 0x0000003c0c127210 */ /* 0x000fe40007c7e023 */
[-C--:B------:R-:W-:Y:S02]  /*15d0*/  IADD3.X R22, R22, R52.reuse, R19, P0, P2 ;  /* 0x0000003416167210 */ /* 0x080fe400007e4413 */
[----:B------:R-:W-:Y:S02]  /*15e0*/  IADD3.X R19, R44, R52, R45, P3, P4 ;  /* 0x000000342c137210 */ /* 0x000fe40001fe842d */
[----:B------:R-:W-:Y:S02]  /*15f0*/  SHF.R.S32.HI R44, RZ, 0x1f, R13 ;  /* 0x0000001fff2c7819 */ /* 0x000fe4000001140d */
[----:B------:R-:W-:Y:S02]  /*1600*/  IADD3 R45, P2, P3, R13, R60, R38 ;  /* 0x0000003c0d2d7210 */ /* 0x000fe40007b5e026 */
[----:B------:R-:W-:-:S02]  /*1610*/  LEA R56, P0, R20, UR6, 0x1 ;  /* 0x0000000614387c11 */ /* 0x000fc4000f8008ff */
[----:B------:R-:W-:Y:S02]  /*1620*/  IADD3.X R44, R44, R52, R53, P2, P3 ;  /* 0x000000342c2c7210 */ /* 0x000fe400017e6435 */
[----:B------:R-:W-:Y:S02]  /*1630*/  LEA.HI.X R57, R20, UR7, R51, 0x1, P0 ;  /* 0x0000000714397c11 */ /* 0x000fe400080f0c33 */
[C---:B------:R-:W-:Y:S02]  /*1640*/  LEA R20, P0, R16.reuse, UR6, 0x1 ;  /* 0x0000000610147c11 */ /* 0x040fe4000f8008ff */
[C---:B------:R-:W-:Y:S01]  /*1650*/  LEA R54, P2, R23.reuse, UR6, 0x1 ;  /* 0x0000000617367c11 */ /* 0x040fe2000f8408ff */
[----:B------:R-:W3:Y:S01]  /*1660*/  LDG.E.CONSTANT R56, desc[UR10][R56.64] ;  /* 0x0000000a38387981 */ /* 0x000ee2000c1e9900 */
[----:B------:R-:W-:Y:S02]  /*1670*/  LEA.HI.X R21, R16, UR7, R21, 0x1, P0 ;  /* 0x0000000710157c11 */ /* 0x000fe400080f0c15 */
[----:B------:R-:W-:-:S02]  /*1680*/  LEA.HI.X R55, R23, UR7, R48, 0x1, P2 ;  /* 0x0000000717377c11 */ /* 0x000fc400090f0c30 */
[C---:B------:R-:W-:Y:S02]  /*1690*/  LEA R16, P0, R17.reuse, UR6, 0x1 ;  /* 0x0000000611107c11 */ /* 0x040fe4000f8008ff */
[C---:B------:R-:W-:Y:S01]  /*16a0*/  LEA R50, P2, R18.reuse, UR6, 0x1 ;  /* 0x0000000612327c11 */ /* 0x040fe2000f8408ff */
[----:B------:R-:W4:Y:S01]  /*16b0*/  LDG.E.CONSTANT R54, desc[UR10][R54.64] ;  /* 0x0000000a36367981 */ /* 0x000f22000c1e9900 */
[----:B------:R-:W-:Y:S02]  /*16c0*/  LEA.HI.X R17, R17, UR7, R22, 0x1, P0 ;  /* 0x0000000711117c11 */ /* 0x000fe400080f0c16 */
[----:B------:R-:W-:Y:S01]  /*16d0*/  LEA.HI.X R51, R18, UR7, R19, 0x1, P2 ;  /* 0x0000000712337c11 */ /* 0x000fe200090f0c13 */
[----:B------:R1:W5:Y:S01]  /*16e0*/  LDG.E.CONSTANT R57, desc[UR10][R20.64] ;  /* 0x0000000a14397981 */ /* 0x000362000c1e9900 */
[--C-:B------:R-:W-:Y:S02]  /*16f0*/  SHF.R.S32.HI R53, RZ, 0x1f, R37.reuse ;  /* 0x0000001fff357819 */ /* 0x100fe40000011425 */
[----:B------:R-:W-:Y:S01]  /*1700*/  SHF.R.S32.HI R18, RZ, 0x1f, R14 ;  /* 0x0000001fff127819 */ /* 0x000fe2000001140e */
[----:B------:R1:W4:Y:S01]  /*1710*/  LDG.E.CONSTANT R48, desc[UR10][R16.64] ;  /* 0x0000000a10307981 */ /* 0x000322000c1e9900 */
[----:B------:R-:W-:-:S02]  /*1720*/  IADD3 R23, P0, P2, R14, R60, R37 ;  /* 0x0000003c0e177210 */ /* 0x000fc40007a1e025 */
[----:B0-----:R-:W-:Y:S01]  /*1730*/  SHF.R.S32.HI R59, RZ, 0x1f, R40 ;  /* 0x0000001fff3b7819 */ /* 0x001fe20000011428 */
[----:B------:R0:W4:Y:S01]  /*1740*/  LDG.E.CONSTANT R50, desc[UR10][R50.64] ;  /* 0x0000000a32327981 */ /* 0x000122000c1e9900 */
[----:B------:R-:W-:Y:S02]  /*1750*/  IADD3.X R18, R18, R52, R53, P0, P2 ;  /* 0x0000003412127210 */ /* 0x000fe400007e4435 */
[--C-:B-1----:R-:W-:Y:S02]  /*1760*/  SHF.R.S32.HI R21, RZ, 0x1f, R39.reuse ;  /* 0x0000001fff157819 */ /* 0x102fe40000011427 */
[----:B------:R-:W-:Y:S02]  /*1770*/  IADD3 R20, P0, P2, R24, R60, R39 ;  /* 0x0000003c18147210 */ /* 0x000fe40007a1e027 */
[----:B------:R-:W-:-:S04]  /*1780*/  SHF.R.S32.HI R16, RZ, 0x1f, R24 ;  /* 0x0000001fff107819 */ /* 0x000fc80000011418 */
[----:B------:R-:W-:Y:S02]  /*1790*/  IADD3.X R21, R16, R52, R21, P0, P2 ;  /* 0x0000003410157210 */ /* 0x000fe400007e4415 */
[C---:B------:R-:W-:Y:S02]  /*17a0*/  LEA R16, P0, R45.reuse, UR6, 0x1 ;  /* 0x000000062d107c11 */ /* 0x040fe4000f8008ff */
[----:B------:R-:W-:Y:S02]  /*17b0*/  SHF.R.S32.HI R53, RZ, 0x1f, R6 ;  /* 0x0000001fff357819 */ /* 0x000fe40000011406 */
[----:B------:R-:W-:Y:S02]  /*17c0*/  LEA.HI.X R17, R45, UR7, R44, 0x1, P0 ;  /* 0x000000072d117c11 */ /* 0x000fe400080f0c2c */
[----:B------:R-:W-:-:S05]  /*17d0*/  IADD3 R45, P0, R6, R60, RZ ;  /* 0x0000003c062d7210 */ /* 0x000fca0007f1e0ff */
[----:B------:R-:W-:Y:S01]  /*17e0*/  IMAD.X R53, R53, 0x1, R52, P0 ;  /* 0x0000000135357824 */ /* 0x000fe200000e0634 */
[----:B------:R-:W-:Y:S02]  /*17f0*/  LEA R44, P0, R45, UR6, 0x1 ;  /* 0x000000062d2c7c11 */ /* 0x000fe4000f8008ff */
[----:B------:R-:W-:Y:S02]  /*1800*/  SHF.R.S32.HI R22, RZ, 0x1f, R15 ;  /* 0x0000001fff167819 */ /* 0x000fe4000001140f */
[----:B------:R-:W-:Y:S02]  /*1810*/  IADD3 R19, P3, P4, R15, R60, R40 ;  /* 0x0000003c0f137210 */ /* 0x000fe40007c7e028 */
[----:B------:R-:W-:Y:S02]  /*1820*/  LEA.HI.X R45, R45, UR7, R53, 0x1, P0 ;  /* 0x000000072d2d7c11 */ /* 0x000fe400080f0c35 */
[----:B------:R-:W-:-:S03]  /*1830*/  IADD3.X R22, R22, R52, R59, P3, P4 ;  /* 0x0000003416167210 */ /* 0x000fc60001fe843b */
[----:B------:R1:W3:Y:S01]  /*1840*/  LDG.E.CONSTANT R59, desc[UR10][R44.64] ;  /* 0x0000000a2c3b7981 */ /* 0x0002e2000c1e9900 */
[--C-:B------:R-:W-:Y:S02]  /*1850*/  IADD3 R60, P0, P2, R25, R60, R42.reuse ;  /* 0x0000003c193c7210 */ /* 0x100fe40007a1e02a */
[----:B0-----:R-:W-:Y:S02]  /*1860*/  SHF.R.S32.HI R51, RZ, 0x1f, R42 ;  /* 0x0000001fff337819 */ /* 0x001fe4000001142a */
[----:B------:R-:W-:-:S04]  /*1870*/  SHF.R.S32.HI R53, RZ, 0x1f, R25 ;  /* 0x0000001fff357819 */ /* 0x000fc80000011419 */
[----:B-1----:R-:W-:Y:S02]  /*1880*/  IADD3.X R45, R53, R52, R51, P0, P2 ;  /* 0x00000034352d7210 */ /* 0x002fe400007e4433 */
[C---:B------:R-:W-:Y:S01]  /*1890*/  LEA R52, P0, R23.reuse, UR6, 0x1 ;  /* 0x0000000617347c11 */ /* 0x040fe2000f8008ff */
[----:B------:R0:W4:Y:S03]  /*18a0*/  LDG.E.CONSTANT R51, desc[UR10][R16.64] ;  /* 0x0000000a10337981 */ /* 0x000126000c1e9900 */
[----:B------:R-:W-:Y:S02]  /*18b0*/  LEA.HI.X R53, R23, UR7, R18, 0x1, P0 ;  /* 0x0000000717357c11 */ /* 0x000fe400080f0c12 */
[----:B------:R-:W-:-:S03]  /*18c0*/  LEA R18, P0, R19, UR6, 0x1 ;  /* 0x0000000613127c11 */ /* 0x000fc6000f8008ff */
[----:B------:R-:W4:Y:S01]  /*18d0*/  LDG.E.CONSTANT R52, desc[UR10][R52.64] ;  /* 0x0000000a34347981 */ /* 0x000f22000c1e9900 */
[----:B------:R-:W-:Y:S02]  /*18e0*/  LEA.HI.X R19, R19, UR7, R22, 0x1, P0 ;  /* 0x0000000713137c11 */ /* 0x000fe400080f0c16 */
[----:B0-----:R-:W-:-:S04]  /*18f0*/  LEA R16, P0, R20, UR6, 0x1 ;  /* 0x0000000614107c11 */ /* 0x001fc8000f8008ff */
[----:B------:R-:W-:Y:S02]  /*1900*/  LEA.HI.X R17, R20, UR7, R21, 0x1, P0 ;  /* 0x0000000714117c11 */ /* 0x000fe400080f0c15 */
[----:B------:R-:W0:Y:S04]  /*1910*/  LDS.128 R20, [R30] ;  /* 0x000000001e147984 */ /* 0x000e280000000c00 */
[----:B------:R1:W4:Y:S04]  /*1920*/  LDG.E.CONSTANT R55, desc[UR10][R16.64] ;  /* 0x0000000a10377981 */ /* 0x000328000c1e9900 */
[----:B------:R3:W4:Y:S01]  /*1930*/  LDG.E.CONSTANT R53, desc[UR10][R18.64] ;  /* 0x0000000a12357981 */ /* 0x000722000c1e9900 */
[----:B0-----:R-:W-:-:S02]  /*1940*/  IMAD.U32 R44, R21, 0x10000, RZ ;  /* 0x00010000152c7824 */ /* 0x001fc400078e00ff */
[----:B--2---:R-:W-:-:S04]  /*1950*/  IMAD.U32 R61, R58, 0x10000, RZ ;  /* 0x000100003a3d7824 */ /* 0x004fc800078e00ff */
[----:B-1----:R-:W-:Y:S01]  /*1960*/  FMUL.FTZ R16, R44, R61 ;  /* 0x0000003d2c107220 */ /* 0x002fe20000410000 */
[----:B------:R-:W-:Y:S02]  /*1970*/  IMAD.U32 R61, R20, 0x10000, RZ ;  /* 0x00010000143d7824 */ /* 0x000fe400078e00ff */
[----:B---3--:R-:W-:-:S04]  /*1980*/  IMAD.U32 R44, R59, 0x10000, RZ ;  /* 0x000100003b2c7824 */ /* 0x008fc800078e00ff */
[----:B------:R-:W-:Y:S01]  /*1990*/  FFMA.FTZ R61, R61, R44, R16 ;  /* 0x0000002c3d3d7223 */ /* 0x000fe20000010010 */
[----:B------:R-:W-:-:S04]  /*19a0*/  LEA R44, P0, R60, UR6, 0x1 ;  /* 0x000000063c2c7c11 */ /* 0x000fc8000f8008ff */
[----:B------:R-:W-:-:S05]  /*19b0*/  LEA.HI.X R45, R60, UR7, R45, 0x1, P0 ;  /* 0x000000073c2d7c11 */ /* 0x000fca00080f0c2d */
[----:B------:R0:W2:Y:S01]  /*19c0*/  LDG.E.CONSTANT R44, desc[UR10][R44.64] ;  /* 0x0000000a2c2c7981 */ /* 0x0000a2000c1e9900 */
[----:B------:R-:W-:Y:S02]  /*19d0*/  IMAD.U32 R16, R22, 0x10000, RZ ;  /* 0x0001000016107824 */ /* 0x000fe400078e00ff */
[----:B------:R-:W-:-:S04]  /*19e0*/  IMAD.U32 R17, R56, 0x10000, RZ ;  /* 0x0001000038117824 */ /* 0x000fc800078e00ff */
[----:B------:R-:W-:Y:S02]  /*19f0*/  FFMA.FTZ R61, R16, R17, R61 ;  /* 0x00000011103d7223 */ /* 0x000fe4000001003d */
[----:B------:R-:W1:Y:S01]  /*1a00*/  LDS.128 R16, [R30+0x10] ;  /* 0x000010001e107984 */ /* 0x000e620000000c00 */
[----:B------:R-:W-:Y:S02]  /*1a10*/  PRMT R21, R21, 0x7632, R21 ;  /* 0x0000763215157816 */ /* 0x000fe40000000015 */
[----:B------:R-:W-:Y:S02]  /*1a20*/  PRMT R58, R58, 0x7632, R58 ;  /* 0x000076323a3a7816 */ /* 0x000fe4000000003a */
[----:B------:R-:W-:Y:S02]  /*1a30*/  SHF.L.U32 R21, R21, 0x10, RZ ;  /* 0x0000001015157819 */ /* 0x000fe400000006ff */
[----:B------:R-:W-:Y:S01]  /*1a40*/  PRMT R20, R20, 0x7632, R20 ;  /* 0x0000763214147816 */ /* 0x000fe20000000014 */
[----:B------:R-:W-:Y:S01]  /*1a50*/  IMAD.U32 R58, R58, 0x10000, RZ ;  /* 0x000100003a3a7824 */ /* 0x000fe200078e00ff */
[----:B------:R-:W-:-:S02]  /*1a60*/  PRMT R59, R59, 0x7632, R59 ;  /* 0x000076323b3b7816 */ /* 0x000fc4000000003b */
[----:B------:R-:W-:Y:S01]  /*1a70*/  PRMT R22, R22, 0x7632, R22 ;  /* 0x0000763216167816 */ /* 0x000fe20000000016 */
[----:B------:R-:W-:Y:S01]  /*1a80*/  FMUL.FTZ R21, R21, R58 ;  /* 0x0000003a15157220 */ /* 0x000fe20000410000 */
[----:B------:R-:W-:Y:S01]  /*1a90*/  IMAD.U32 R20, R20, 0x10000, RZ ;  /* 0x0001000014147824 */ /* 0x000fe200078e00ff */
[----:B------:R-:W-:Y:S01]  /*1aa0*/  PRMT R56, R56, 0x7632, R56 ;  /* 0x0000763238387816 */ /* 0x000fe20000000038 */
[----:B------:R-:W-:-:S04]  /*1ab0*/  IMAD.U32 R59, R59, 0x10000, RZ ;  /* 0x000100003b3b7824 */ /* 0x000fc800078e00ff */
[----:B------:R-:W-:Y:S01]  /*1ac0*/  FFMA.FTZ R20, R20, R59, R21 ;  /* 0x0000003b14147223 */ /* 0x000fe20000010015 */
[----:B------:R-:W-:Y:S02]  /*1ad0*/  IMAD.U32 R21, R22, 0x10000, RZ ;  /* 0x0001000016157824 */ /* 0x000fe400078e00ff */
[----:B------:R-:W-:Y:S01]  /*1ae0*/  IMAD.U32 R56, R56, 0x10000, RZ ;  /* 0x0001000038387824 */ /* 0x000fe200078e00ff */
[----:B------:R-:W-:-:S03]  /*1af0*/  PRMT R22, R23, 0x7632, R22 ;  /* 0x0000763217167816 */ /* 0x000fc60000000016 */
[--C-:B------:R-:W-:Y:S01]  /*1b00*/  FFMA.FTZ R21, R21, R56, R20.reuse ;  /* 0x0000003815157223 */ /* 0x100fe20000010014 */
[----:B-----5:R-:W-:Y:S01]  /*1b10*/  PRMT R20, R57, 0x7632, R20 ;  /* 0x0000763239147816 */ /* 0x020fe20000000014 */
[----:B------:R-:W-:Y:S02]  /*1b20*/  IMAD.U32 R22, R22, 0x10000, RZ ;  /* 0x0001000016167824 */ /* 0x000fe400078e00ff */
[----:B------:R-:W-:Y:S02]  /*1b30*/  IMAD.U32 R56, R23, 0x10000, RZ ;  /* 0x0001000017387824 */ /* 0x000fe400078e00ff */
[----:B------:R-:W-:Y:S02]  /*1b40*/  IMAD.U32 R20, R20, 0x10000, RZ ;  /* 0x0001000014147824 */ /* 0x000fe400078e00ff */
[----:B------:R-:W-:Y:S02]  /*1b50*/  IMAD.U32 R57, R57, 0x10000, RZ ;  /* 0x0001000039397824 */ /* 0x000fe400078e00ff */
[----:B0-----:R-:W-:Y:S01]  /*1b60*/  FFMA.FTZ R45, R22, R20, R21 ;  /* 0x00000014162d7223 */ /* 0x001fe20000010015 */
[----:B----4-:R-:W-:Y:S01]  /*1b70*/  SHF.L.U32 R22, R54, 0x10, RZ ;  /* 0x0000001036167819 */ /* 0x010fe200000006ff */
[----:B------:R-:W-:Y:S01]  /*1b80*/  FFMA.FTZ R56, R56, R57, R61 ;  /* 0x0000003938387223 */ /* 0x000fe2000001003d */
[C---:B-1----:R-:W-:Y:S01]  /*1b90*/  IMAD.U32 R21, R16.reuse, 0x10000, RZ ;  /* 0x0001000010157824 */ /* 0x042fe200078e00ff */
[----:B------:R-:W-:-:S03]  /*1ba0*/  PRMT R20, R16, 0x7632, R20 ;  /* 0x0000763210147816 */ /* 0x000fc60000000014 */
[----:B------:R-:W-:Y:S02]  /*1bb0*/  FFMA.FTZ R16, R21, R22, R56 ;  /* 0x0000001615107223 */ /* 0x000fe40000010038 */
[----:B------:R-:W-:Y:S02]  /*1bc0*/  IMAD.U32 R56, R20, 0x10000, RZ ;  /* 0x0001000014387824 */ /* 0x000fe400078e00ff */
[----:B------:R-:W0:Y:S01]  /*1bd0*/  LDS.128 R20, [R30+0x20] ;  /* 0x000020001e147984 */ /* 0x000e220000000c00 */
[----:B------:R-:W-:-:S05]  /*1be0*/  PRMT R54, R54, 0x7632, R54 ;  /* 0x0000763236367816 */ /* 0x000fca0000000036 */
[----:B------:R-:W-:Y:S02]  /*1bf0*/  IMAD.U32 R54, R54, 0x10000, RZ ;  /* 0x0001000036367824 */ /* 0x000fe400078e00ff */
[C---:B------:R-:W-:Y:S02]  /*1c00*/  IMAD.U32 R57, R17.reuse, 0x10000, RZ ;  /* 0x0001000011397824 */ /* 0x040fe400078e00ff */
[----:B------:R-:W-:Y:S01]  /*1c10*/  FFMA.FTZ R45, R56, R54, R45 ;  /* 0x00000036382d7223 */ /* 0x000fe2000001002d */
[----:B------:R-:W-:Y:S02]  /*1c20*/  PRMT R54, R17, 0x7632, R54 ;  /* 0x0000763211367816 */ /* 0x000fe40000000036 */
[C---:B------:R-:W-:Y:S01]  /*1c30*/  PRMT R17, R48.reuse, 0x7632, R17 ;  /* 0x0000763230117816 */ /* 0x040fe20000000011 */
[----:B------:R-:W-:Y:S02]  /*1c40*/  IMAD.U32 R48, R48, 0x10000, RZ ;  /* 0x0001000030307824 */ /* 0x000fe400078e00ff */
[----:B------:R-:W-:-:S02]  /*1c50*/  IMAD.U32 R54, R54, 0x10000, RZ ;  /* 0x0001000036367824 */ /* 0x000fc400078e00ff */
[----:B------:R-:W-:Y:S02]  /*1c60*/  IMAD.U32 R17, R17, 0x10000, RZ ;  /* 0x0001000011117824 */ /* 0x000fe400078e00ff */
[----:B------:R-:W-:Y:S02]  /*1c70*/  FFMA.FTZ R48, R57, R48, R16 ;  /* 0x0000003039307223 */ /* 0x000fe40000010010 */
[----:B------:R-:W-:Y:S01]  /*1c80*/  FFMA.FTZ R16, R54, R17, R45 ;  /* 0x0000001136107223 */ /* 0x000fe2000001002d */
[C---:B------:R-:W-:Y:S01]  /*1c90*/  IMAD.U32 R17, R18.reuse, 0x10000, RZ ;  /* 0x0001000012117824 */ /* 0x040fe200078e00ff */
[----:B------:R-:W-:Y:S01]  /*1ca0*/  PRMT R18, R18, 0x7632, R18 ;  /* 0x0000763212127816 */ /* 0x000fe20000000012 */
[C---:B------:R-:W-:Y:S01]  /*1cb0*/  IMAD.U32 R45, R50.reuse, 0x10000, RZ ;  /* 0x00010000322d7824 */ /* 0x040fe200078e00ff */
[----:B------:R-:W-:-:S03]  /*1cc0*/  PRMT R50, R50, 0x7632, R50 ;  /* 0x0000763232327816 */ /* 0x000fc60000000032 */
[--C-:B------:R-:W-:Y:S01]  /*1cd0*/  FFMA.FTZ R17, R17, R45, R48.reuse ;  /* 0x0000002d11117223 */ /* 0x100fe20000010030 */
[----:B------:R-:W-:Y:S01]  /*1ce0*/  PRMT R48, R19, 0x7632, R48 ;  /* 0x0000763213307816 */ /* 0x000fe20000000030 */
[----:B------:R-:W-:Y:S01]  /*1cf0*/  IMAD.U32 R45, R18, 0x10000, RZ ;  /* 0x00010000122d7824 */ /* 0x000fe200078e00ff */
[C---:B------:R-:W-:Y:S01]  /*1d00*/  PRMT R18, R51.reuse, 0x7632, R18 ;  /* 0x0000763233127816 */ /* 0x040fe20000000012 */
[----:B------:R-:W-:Y:S01]  /*1d10*/  IMAD.U32 R50, R50, 0x10000, RZ ;  /* 0x0001000032327824 */ /* 0x000fe200078e00ff */
[----:B------:R-:W-:Y:S01]  /*1d20*/  SHF.L.U32 R51, R51, 0x10, RZ ;  /* 0x0000001033337819 */ /* 0x000fe200000006ff */
[----:B------:R-:W-:Y:S02]  /*1d30*/  IMAD.U32 R54, R19, 0x10000, RZ ;  /* 0x0001000013367824 */ /* 0x000fe400078e00ff */
[----:B------:R-:W-:Y:S02]  /*1d40*/  IMAD.U32 R19, R48, 0x10000, RZ ;  /* 0x0001000030137824 */ /* 0x000fe400078e00ff */
[----:B------:R-:W-:Y:S01]  /*1d50*/  FFMA.FTZ R16, R45, R50, R16 ;  /* 0x000000322d107223 */ /* 0x000fe20000010010 */
[----:B------:R-:W-:Y:S01]  /*1d60*/  PRMT R45, R52, 0x7632, R45 ;  /* 0x00007632342d7816 */ /* 0x000fe2000000002d */
[----:B------:R-:W-:Y:S01]  /*1d70*/  IMAD.U32 R18, R18, 0x10000, RZ ;  /* 0x0001000012127824 */ /* 0x000fe200078e00ff */
[----:B0-----:R-:W-:Y:S01]  /*1d80*/  PRMT R48, R20, 0x7632, R48 ;  /* 0x0000763214307816 */ /* 0x001fe20000000030 */
[----:B------:R-:W-:Y:S01]  /*1d90*/  FFMA.FTZ R17, R54, R51, R17 ;  /* 0x0000003336117223 */ /* 0x000fe20000010011 */
[----:B------:R-:W-:-:S02]  /*1da0*/  IMAD.U32 R50, R20, 0x10000, RZ ;  /* 0x0001000014327824 */ /* 0x000fc400078e00ff */
[----:B------:R-:W-:Y:S01]  /*1db0*/  FFMA.FTZ R16, R19, R18, R16 ;  /* 0x0000001213107223 */ /* 0x000fe20000010010 */
[----:B------:R-:W-:Y:S01]  /*1dc0*/  IMAD.U32 R45, R45, 0x10000, RZ ;  /* 0x000100002d2d7824 */ /* 0x000fe200078e00ff */
[----:B------:R-:W-:Y:S01]  /*1dd0*/  PRMT R20, R21, 0x7632, R20 ;  /* 0x0000763215147816 */ /* 0x000fe20000000014 */
[----:B------:R-:W-:Y:S01]  /*1de0*/  IMAD.U32 R51, R48, 0x10000, RZ ;  /* 0x0001000030337824 */ /* 0x000fe200078e00ff */
[----:B------:R-:W-:Y:S01]  /*1df0*/  PRMT R48, R53, 0x7632, R48 ;  /* 0x0000763235307816 */ /* 0x000fe20000000030 */
[----:B------:R-:W-:Y:S01]  /*1e00*/  IMAD.U32 R52, R52, 0x10000, RZ ;  /* 0x0001000034347824 */ /* 0x000fe200078e00ff */
[----:B------:R-:W-:Y:S01]  /*1e10*/  PRMT R19, R22, 0x7632, R19 ;  /* 0x0000763216137816 */ /* 0x000fe20000000013 */
[--C-:B------:R-:W-:Y:S01]  /*1e20*/  FFMA.FTZ R45, R51, R45, R16.reuse ;  /* 0x0000002d332d7223 */ /* 0x100fe20000010010 */
[----:B------:R-:W-:Y:S02]  /*1e30*/  IMAD.U32 R21, R21, 0x10000, RZ ;  /* 0x0001000015157824 */ /* 0x000fe400078e00ff */
[----:B------:R-:W-:Y:S01]  /*1e40*/  FFMA.FTZ R50, R50, R52, R17 ;  /* 0x0000003432327223 */ /* 0x000fe20000010011 */
[----:B------:R-:W-:Y:S01]  /*1e50*/  IMAD.U32 R53, R53, 0x10000, RZ ;  /* 0x0001000035357824 */ /* 0x000fe200078e00ff */
[----:B------:R-:W-:Y:S01]  /*1e60*/  PRMT R16, R55, 0x7632, R16 ;  /* 0x0000763237107816 */ /* 0x000fe20000000010 */
[----:B------:R-:W-:-:S02]  /*1e70*/  IMAD.U32 R20, R20, 0x10000, RZ ;  /* 0x0001000014147824 */ /* 0x000fc400078e00ff */
[----:B------:R-:W-:Y:S01]  /*1e80*/  IMAD.U32 R48, R48, 0x10000, RZ ;  /* 0x0001000030307824 */ /* 0x000fe200078e00ff */
[----:B------:R-:W-:Y:S01]  /*1e90*/  PRMT R18, R23, 0x7632, R18 ;  /* 0x0000763217127816 */ /* 0x000fe20000000012 */
[----:B------:R-:W-:Y:S02]  /*1ea0*/  IMAD.U32 R22, R22, 0x10000, RZ ;  /* 0x0001000016167824 */ /* 0x000fe400078e00ff */
[----:B------:R-:W-:Y:S01]  /*1eb0*/  FFMA.FTZ R21, R21, R53, R50 ;  /* 0x0000003515157223 */ /* 0x000fe20000010032 */
[----:B------:R-:W-:Y:S01]  /*1ec0*/  IMAD.U32 R55, R55, 0x10000, RZ ;  /* 0x0001000037377824 */ /* 0x000fe200078e00ff */
[----:B------:R-:W-:Y:S01]  /*1ed0*/  SHF.L.U32 R19, R19, 0x10, RZ ;  /* 0x0000001013137819 */ /* 0x000fe200000006ff */
[----:B------:R-:W-:Y:S01]  /*1ee0*/  FFMA.FTZ R20, R20, R48, R45 ;  /* 0x0000003014147223 */ /* 0x000fe2000001002d */
[----:B------:R-:W-:Y:S02]  /*1ef0*/  IMAD.U32 R16, R16, 0x10000, RZ ;  /* 0x0001000010107824 */ /* 0x000fe400078e00ff */
[----:B------:R-:W-:Y:S01]  /*1f00*/  FFMA.FTZ R22, R22, R55, R21 ;  /* 0x0000003716167223 */ /* 0x000fe20000010015 */
[----:B------:R-:W-:-:S02]  /*1f10*/  IMAD.U32 R23, R23, 0x10000, RZ ;  /* 0x0001000017177824 */ /* 0x000fc400078e00ff */
[----:B------:R-:W-:Y:S02]  /*1f20*/  IMAD.U32 R21, R18, 0x10000, RZ ;  /* 0x0001000012157824 */ /* 0x000fe400078e00ff */
[----:B------:R-:W-:Y:S01]  /*1f30*/  FFMA.FTZ R16, R19, R16, R20 ;  /* 0x0000001013107223 */ /* 0x000fe20000010014 */
[----:B------:R-:W-:Y:S01]  /*1f40*/  UMOV UR4, 0xffffffff ;  /* 0xffffffff00047882 */ /* 0x000fe20000000000 */
[C---:B--2---:R-:W-:Y:S01]  /*1f50*/  PRMT R17, R44.reuse, 0x7632, R17 ;  /* 0x000076322c117816 */ /* 0x044fe20000000011 */
[----:B------:R-:W-:-:S04]  /*1f60*/  IMAD.U32 R44, R44, 0x10000, RZ ;  /* 0x000100002c2c7824 */ /* 0x000fc800078e00ff */
        /* <DEDUP_REMOVED lines=8> */
.L_x_21131:
        /* <DEDUP_REMOVED lines=9> */
.L_x_21089:
[----:B------:R-:W-:Y:S05]  /*2080*/  BSYNC B1 ;  /* 0x0000000000017941 */ /* 0x000fea0003800000 */
.L_x_21088:
        /* <DEDUP_REMOVED lines=8> */
.L_x_21086:
        /* <DEDUP_REMOVED lines=15> */
.L_x_21094:
[----:B------:R-:W2:Y:S01]  /*2200*/  LDG.E.CONSTANT R17, desc[UR10][R44.64] ;  /* 0x0000000a2c117981 */ /* 0x000ea2000c1e9900 */
[----:B------:R-:W-:Y:S01]  /*2210*/  MOV R59, R27 ;  /* 0x0000001b003b7202 */ /* 0x000fe20000000f00 */
[----:B------:R-:W-:Y:S01]  /*2220*/  IMAD.MOV.U32 R58, RZ, RZ, R26 ;  /* 0x000000ffff3a7224 */ /* 0x000fe200078e001a */
        /* <DEDUP_REMOVED lines=14> */
[----:B------:R-:W-:Y:S01]  /*2310*/  IADD3 R17, P0, P2, R7, R58, R32 ;  /* 0x0000003a07117210 */ /* 0x000fe20007a1e020 */
[----:B------:R-:W-:-:S05]  /*2320*/  IMAD.IADD R59, R59, 0x1, R19 ;  /* 0x000000013b3b7824 */ /* 0x000fca00078e0213 */
[-C--:B------:R-:W-:Y:S02]  /*2330*/  IADD3.X R20, R16, R59.reuse, R20, P0, P2 ;  /* 0x0000003b10147210 */ /* 0x080fe400007e4414 */
[----:B------:R-:W-:Y:S02]  /*2340*/  IADD3.X R21, R21, R59, R22, P3, P4 ;  /* 0x0000003b15157210 */ /* 0x000fe40001fe8416 */
[----:B------:R-:W-:Y:S02]  /*2350*/  SHF.R.S32.HI R22, RZ, 0x1f, R9 ;  /* 0x0000001fff167819 */ /* 0x000fe40000011409 */
[-C--:B------:R-:W-:Y:S02]  /*2360*/  IADD3 R19, P3, P4, R9, R58.reuse, R34 ;  /* 0x0000003a09137210 */ /* 0x080fe40007c7e022 */
[----:B------:R-:W-:Y:S02]  /*2370*/  IADD3 R16, P5, P6, R10, R58, R33 ;  /* 0x0000003a0a107210 */ /* 0x000fe40007ebe021 */
[----:B------:R-:W-:-:S02]  /*2380*/  LEA R60, P0, R17, UR16, 0x1 ;  /* 0x00000010113c7c11 */ /* 0x000fc4000f8008ff */
[----:B------:R-:W-:Y:S02]  /*2390*/  LEA R56, P2, R18, UR16, 0x1 ;  /* 0x0000001012387c11 */ /* 0x000fe4000f8408ff */
[-C--:B------:R-:W-:Y:S02]  /*23a0*/  IADD3.X R48, R22, R59.reuse, R48, P3, P4 ;  /* 0x0000003b16307210 */ /* 0x080fe40001fe8430 */
[----:B------:R-:W-:Y:S02]  /*23b0*/  IADD3.X R23, R23, R59, R50, P5, P6 ;  /* 0x0000003b17177210 */ /* 0x000fe40002fec432 */
[----:B------:R-:W-:Y:S02]  /*23c0*/  LEA.HI.X R61, R17, UR17, R20, 0x1, P0 ;  /* 0x00000011113d7c11 */ /* 0x000fe400080f0c14 */
[----:B------:R-:W-:Y:S02]  /*23d0*/  LEA.HI.X R57, R18, UR17, R21, 0x1, P2 ;  /* 0x0000001112397c11 */ /* 0x000fe400090f0c15 */
[----:B------:R-:W-:Y:S01]  /*23e0*/  SHF.R.S32.HI R50, RZ, 0x1f, R36 ;  /* 0x0000001fff327819 */ /* 0x000fe20000011424 */
[----:B------:R-:W2:Y:S01]  /*23f0*/  LDG.E.CONSTANT R60, desc[UR10][R60.64] ;  /* 0x0000000a3c3c7981 */ /* 0x000ea2000c1e9900 */
[----:B------:R-:W-:-:S02]  /*2400*/  SHF.R.S32.HI R20, RZ, 0x1f, R12 ;  /* 0x0000001fff147819 */ /* 0x000fc4000001140c */
[--C-:B------:R-:W-:Y:S01]  /*2410*/  SHF.R.S32.HI R18, RZ, 0x1f, R35.reuse ;  /* 0x0000001fff127819 */ /* 0x100fe20000011423 */
[----:B------:R0:W3:Y:S01]  /*2420*/  LDG.E.CONSTANT R56, desc[UR10][R56.64] ;  /* 0x0000000a38387981 */ /* 0x0000e2000c1e9900 */
[-C--:B------:R-:W-:Y:S02]  /*2430*/  IADD3 R22, P0, P2, R11, R58.reuse, R36 ;  /* 0x0000003a0b167210 */ /* 0x080fe40007a1e024 */
[----:B------:R-:W-:Y:S02]  /*2440*/  IADD3 R17, P3, P4, R12, R58, R35 ;  /* 0x0000003a0c117210 */ /* 0x000fe40007c7e023 */
[-C--:B------:R-:W-:Y:S02]  /*2450*/  IADD3.X R49, R49, R59.reuse, R50, P0, P2 ;  /* 0x0000003b31317210 */ /* 0x080fe400007e4432 */
[----:B------:R-:W-:Y:S02]  /*2460*/  IADD3.X R20, R20, R59, R18, P3, P4 ;  /* 0x0000003b14147210 */ /* 0x000fe40001fe8412 */
[----:B------:R-:W-:-:S02]  /*2470*/  SHF.R.S32.HI R50, RZ, 0x1f, R38 ;  /* 0x0000001fff327819 */ /* 0x000fc40000011426 */
[----:B------:R-:W-:Y:S02]  /*2480*/  IADD3 R21, P2, P3, R13, R58, R38 ;  /* 0x0000003a0d157210 */ /* 0x000fe40007b5e026 */
[----:B------:R-:W-:Y:S02]  /*2490*/  LEA R18, P0, R19, UR16, 0x1 ;  /* 0x0000001013127c11 */ /* 0x000fe4000f8008ff */
[----:B------:R-:W-:Y:S02]  /*24a0*/  IADD3.X R50, R51, R59, R50, P2, P3 ;  /* 0x0000003b33327210 */ /* 0x000fe400017e6432 */
[----:B------:R-:W-:Y:S02]  /*24b0*/  LEA.HI.X R19, R19, UR17, R48, 0x1, P0 ;  /* 0x0000001113137c11 */ /* 0x000fe400080f0c30 */
[----:B------:R-:W-:Y:S02]  /*24c0*/  LEA R54, P0, R16, UR16, 0x1 ;  /* 0x0000001010367c11 */ /* 0x000fe4000f8008ff */
[----:B------:R-:W-:Y:S01]  /*24d0*/  LEA R48, P2, R22, UR16, 0x1 ;  /* 0x0000001016307c11 */ /* 0x000fe2000f8408ff */
[----:B------:R-:W4:Y:S01]  /*24e0*/  LDG.E.CONSTANT R53, desc[UR10][R18.64] ;  /* 0x0000000a12357981 */ /* 0x000f22000c1e9900 */
[----:B------:R-:W-:-:S02]  /*24f0*/  LEA.HI.X R55, R16, UR17, R23, 0x1, P0 ;  /* 0x0000001110377c11 */ /* 0x000fc400080f0c17 */
[----:B------:R-:W-:Y:S02]  /*2500*/  LEA.HI.X R49, R22, UR17, R49, 0x1, P2 ;  /* 0x0000001116317c11 */ /* 0x000fe400090f0c31 */
[----:B------:R-:W-:Y:S01]  /*2510*/  LEA R16, P0, R17, UR16, 0x1 ;  /* 0x0000001011107c11 */ /* 0x000fe2000f8008ff */
[----:B------:R-:W5:Y:S01]  /*2520*/  LDG.E.CONSTANT R54, desc[UR10][R54.64] ;  /* 0x0000000a36367981 */ /* 0x000f62000c1e9900 */
[----:B------:R-:W-:Y:S02]  /*2530*/  LEA R22, P2, R21, UR16, 0x1 ;  /* 0x0000001015167c11 */ /* 0x000fe4000f8408ff */
[----:B------:R-:W-:Y:S01]  /*2540*/  LEA.HI.X R17, R17, UR17, R20, 0x1, P0 ;  /* 0x0000001111117c11 */ /* 0x000fe200080f0c14 */
[----:B------:R-:W5:Y:S01]  /*2550*/  LDG.E.CONSTANT R49, desc[UR10][R48.64] ;  /* 0x0000000a30317981 */ /* 0x000f62000c1e9900 */
[----:B------:R-:W-:Y:S02]  /*2560*/  LEA.HI.X R23, R21, UR17, R50, 0x1, P2 ;  /* 0x0000001115177c11 */ /* 0x000fe400090f0c32 */
[----:B------:R-:W-:Y:S01]  /*2570*/  SHF.R.S32.HI R20, RZ, 0x1f, R37 ;  /* 0x0000001fff147819 */ /* 0x000fe20000011425 */
[----:B------:R1:W5:Y:S01]  /*2580*/  LDG.E.CONSTANT R51, desc[UR10][R16.64] ;  /* 0x0000000a10337981 */ /* 0x000362000c1e9900 */
[----:B0-----:R-:W-:-:S02]  /*2590*/  SHF.R.S32.HI R57, RZ, 0x1f, R14 ;  /* 0x0000001fff397819 */ /* 0x001fc4000001140e */
[----:B------:R-:W-:-:S04]  /*25a0*/  IADD3 R52, P0, P2, R14, R58, R37 ;  /* 0x0000003a0e347210 */ /* 0x000fc80007a1e025 */
[----:B------:R-:W-:Y:S02]  /*25b0*/  IADD3.X R57, R57, R59, R20, P0, P2 ;  /* 0x0000003b39397210 */ /* 0x000fe400007e4414 */
[--C-:B------:R-:W-:Y:S02]  /*25c0*/  SHF.R.S32.HI R20, RZ, 0x1f, R39.reuse ;  /* 0x0000001fff147819 */ /* 0x100fe40000011427 */
[----:B-1----:R-:W-:Y:S02]  /*25d0*/  SHF.R.S32.HI R16, RZ, 0x1f, R24 ;  /* 0x0000001fff107819 */ /* 0x002fe40000011418 */
[----:B------:R-:W-:-:S04]  /*25e0*/  IADD3 R19, P0, P2, R24, R58, R39 ;  /* 0x0000003a18137210 */ /* 0x000fc80007a1e027 */
[----:B------:R-:W-:Y:S02]  /*25f0*/  IADD3.X R20, R16, R59, R20, P0, P2 ;  /* 0x0000003b10147210 */ /* 0x000fe400007e4414 */
[C---:B------:R-:W-:Y:S02]  /*2600*/  LEA R16, P0, R52.reuse, UR16, 0x1 ;  /* 0x0000001034107c11 */ /* 0x040fe4000f8008ff */
[--C-:B------:R-:W-:Y:S02]  /*2610*/  SHF.R.S32.HI R50, RZ, 0x1f, R40.reuse ;  /* 0x0000001fff327819 */ /* 0x100fe40000011428 */
[----:B------:R-:W-:Y:S02]  /*2620*/  LEA.HI.X R17, R52, UR17, R57, 0x1, P0 ;  /* 0x0000001134117c11 */ /* 0x000fe400080f0c39 */
[----:B------:R-:W-:Y:S02]  /*2630*/  SHF.R.S32.HI R61, RZ, 0x1f, R15 ;  /* 0x0000001fff3d7819 */ /* 0x000fe4000001140f */
[----:B------:R-:W-:-:S02]  /*2640*/  IADD3 R21, P3, P4, R15, R58, R40 ;  /* 0x0000003a0f157210 */ /* 0x000fc40007c7e028 */
[----:B------:R-:W-:Y:S02]  /*2650*/  SHF.R.S32.HI R52, RZ, 0x1f, R6 ;  /* 0x0000001fff347819 */ /* 0x000fe40000011406 */
[----:B------:R-:W-:Y:S02]  /*2660*/  IADD3 R48, P0, R6, R58, RZ ;  /* 0x0000003a06307210 */ /* 0x000fe40007f1e0ff */
[----:B------:R-:W-:Y:S02]  /*2670*/  IADD3.X R18, R61, R59, R50, P3, P4 ;  /* 0x0000003b3d127210 */ /* 0x000fe40001fe8432 */
[----:B------:R0:W5:Y:S01]  /*2680*/  LDG.E.CONSTANT R50, desc[UR10][R22.64] ;  /* 0x0000000a16327981 */ /* 0x000162000c1e9900 */
[----:B------:R-:W-:Y:S01]  /*2690*/  IMAD.X R55, R52, 0x1, R59, P0 ;  /* 0x0000000134377824 */ /* 0x000fe200000e063b */
[----:B0-----:R-:W-:-:S04]  /*26a0*/  LEA R22, P0, R48, UR16, 0x1 ;  /* 0x0000001030167c11 */ /* 0x001fc8000f8008ff */
[----:B------:R-:W-:-:S05]  /*26b0*/  LEA.HI.X R23, R48, UR17, R55, 0x1, P0 ;  /* 0x0000001130177c11 */ /* 0x000fca00080f0c37 */
[----:B------:R-:W3:Y:S01]  /*26c0*/  LDG.E.CONSTANT R57, desc[UR10][R22.64] ;  /* 0x0000000a16397981 */ /* 0x000ee2000c1e9900 */
[--C-:B------:R-:W-:Y:S02]  /*26d0*/  SHF.R.S32.HI R48, RZ, 0x1f, R42.reuse ;  /* 0x0000001fff307819 */ /* 0x100fe4000001142a */
[----:B------:R-:W-:Y:S02]  /*26e0*/  IADD3 R58, P0, P2, R25, R58, R42 ;  /* 0x0000003a193a7210 */ /* 0x000fe40007a1e02a */
[----:B------:R-:W-:-:S04]  /*26f0*/  SHF.R.S32.HI R52, RZ, 0x1f, R25 ;  /* 0x0000001fff347819 */ /* 0x000fc80000011419 */
[----:B------:R-:W-:Y:S02]  /*2700*/  IADD3.X R59, R52, R59, R48, P0, P2 ;  /* 0x0000003b343b7210 */ /* 0x000fe400007e4430 */
[----:B------:R0:W5:Y:S02]  /*2710*/  LDG.E.CONSTANT R48, desc[UR10][R16.64] ;  /* 0x0000000a10307981 */ /* 0x000164000c1e9900 */
[----:B0-----:R-:W-:-:S04]  /*2720*/  LEA R16, P0, R21, UR16, 0x1 ;  /* 0x0000001015107c11 */ /* 0x001fc8000f8008ff */
[----:B------:R-:W-:Y:S02]  /*2730*/  LEA.HI.X R17, R21, UR17, R18, 0x1, P0 ;  /* 0x0000001115117c11 */ /* 0x000fe400080f0c12 */
[----:B------:R-:W-:-:S03]  /*2740*/  LEA R18, P0, R19, UR16, 0x1 ;  /* 0x0000001013127c11 */ /* 0x000fc6000f8008ff */
[----:B------:R0:W5:Y:S01]  /*2750*/  LDG.E.CONSTANT R52, desc[UR10][R16.64] ;  /* 0x0000000a10347981 */ /* 0x000162000c1e9900 */
[----:B------:R-:W-:-:S03]  /*2760*/  LEA.HI.X R19, R19, UR17, R20, 0x1, P0 ;  /* 0x0000001113137c11 */ /* 0x000fc600080f0c14 */
[----:B------:R-:W1:Y:S04]  /*2770*/  LDS.128 R20, [R30] ;  /* 0x000000001e147984 */ /* 0x000e680000000c00 */
[----:B------:R1:W5:Y:S01]  /*2780*/  LDG.E.CONSTANT R55, desc[UR10][R18.64] ;  /* 0x0000000a12377981 */ /* 0x000362000c1e9900 */
[----:B0-----:R-:W-:Y:S02]  /*2790*/  LEA R16, P0, R58, UR16, 0x1 ;  /* 0x000000103a107c11 */ /* 0x001fe4000f8008ff */
[C---:B-1----:R-:W-:Y:S01]  /*27a0*/  PRMT R61, R21.reuse, 0x7632, R61 ;  /* 0x00007632153d7816 */ /* 0x042fe2000000003d */
[----:B------:R-:W-:Y:S01]  /*27b0*/  IMAD.U32 R18, R21, 0x10000, RZ ;  /* 0x0001000015127824 */ /* 0x000fe200078e00ff */
[C---:B--2---:R-:W-:Y:S01]  /*27c0*/  PRMT R21, R60.reuse, 0x7632, R21 ;  /* 0x000076323c157816 */ /* 0x044fe20000000015 */
[----:B------:R-:W-:-:S04]  /*27d0*/  IMAD.U32 R60, R60, 0x10000, RZ ;  /* 0x000100003c3c7824 */ /* 0x000fc800078e00ff */
[----:B------:R-:W-:Y:S01]  /*27e0*/  FMUL.FTZ R19, R18, R60 ;  /* 0x0000003c12137220 */ /* 0x000fe20000410000 */
[----:B------:R-:W-:Y:S02]  /*27f0*/  IMAD.U32 R60, R20, 0x10000, RZ ;  /* 0x00010000143c7824 */ /* 0x000fe400078e00ff */
[----:B---3--:R-:W-:-:S04]  /*2800*/  IMAD.U32 R17, R57, 0x10000, RZ ;  /* 0x0001000039117824 */ /* 0x008fc800078e00ff */
[----:B------:R-:W-:Y:S01]  /*2810*/  FFMA.FTZ R18, R60, R17, R19 ;  /* 0x000000113c127223 */ /* 0x000fe20000010013 */
[----:B------:R-:W-:-:S05]  /*2820*/  LEA.HI.X R17, R58, UR17, R59, 0x1, P0 ;  /* 0x000000113a117c11 */ /* 0x000fca00080f0c3b */
[----:B------:R0:W2:Y:S01]  /*2830*/  LDG.E.CONSTANT R58, desc[UR10][R16.64] ;  /* 0x0000000a103a7981 */ /* 0x0000a2000c1e9900 */
[----:B------:R-:W-:Y:S01]  /*2840*/  PRMT R20, R20, 0x7632, R20 ;  /* 0x0000763214147816 */ /* 0x000fe20000000014 */
[----:B------:R-:W-:Y:S01]  /*2850*/  IMAD.U32 R61, R61, 0x10000, RZ ;  /* 0x000100003d3d7824 */ /* 0x000fe200078e00ff */
[----:B------:R-:W-:Y:S01]  /*2860*/  PRMT R57, R57, 0x7632, R57 ;  /* 0x0000763239397816 */ /* 0x000fe20000000039 */
[----:B------:R-:W-:Y:S02]  /*2870*/  IMAD.U32 R21, R21, 0x10000, RZ ;  /* 0x0001000015157824 */ /* 0x000fe400078e00ff */
[----:B------:R-:W-:Y:S02]  /*2880*/  IMAD.U32 R20, R20, 0x10000, RZ ;  /* 0x0001000014147824 */ /* 0x000fe400078e00ff */
[----:B------:R-:W-:Y:S01]  /*2890*/  FMUL.FTZ R21, R61, R21 ;  /* 0x000000153d157220 */ /* 0x000fe20000410000 */
[----:B------:R-:W-:Y:S02]  /*28a0*/  IMAD.U32 R57, R57, 0x10000, RZ ;  /* 0x0001000039397824 */ /* 0x000fe400078e00ff */
[----:B------:R-:W-:-:S02]  /*28b0*/  IMAD.U32 R19, R22, 0x10000, RZ ;  /* 0x0001000016137824 */ /* 0x000fc400078e00ff */
[----:B------:R-:W-:Y:S01]  /*28c0*/  FFMA.FTZ R21, R20, R57, R21 ;  /* 0x0000003914157223 */ /* 0x000fe20000010015 */
[----:B------:R-:W-:Y:S01]  /*28d0*/  IMAD.U32 R20, R56, 0x10000, RZ ;  /* 0x0001000038147824 */ /* 0x000fe200078e00ff */
[----:B0-----:R-:W-:Y:S01]  /*28e0*/  SHF.L.U32 R17, R23, 0x10, RZ ;  /* 0x0000001017117819 */ /* 0x001fe200000006ff */
[----:B----4-:R-:W-:Y:S02]  /*28f0*/  IMAD.U32 R16, R53, 0x10000, RZ ;  /* 0x0001000035107824 */ /* 0x010fe400078e00ff */
[----:B------:R-:W-:-:S04]  /*2900*/  FFMA.FTZ R20, R19, R20, R18 ;  /* 0x0000001413147223 */ /* 0x000fc80000010012 */
[----:B------:R-:W-:Y:S02]  /*2910*/  FFMA.FTZ R20, R17, R16, R20 ;  /* 0x0000001011147223 */ /* 0x000fe40000010014 */
[----:B------:R-:W0:Y:S01]  /*2920*/  LDS.128 R16, [R30+0x10] ;  /* 0x000010001e107984 */ /* 0x000e220000000c00 */
[----:B------:R-:W-:Y:S02]  /*2930*/  PRMT R22, R22, 0x7632, R22 ;  /* 0x0000763216167816 */ /* 0x000fe40000000016 */
[----:B------:R-:W-:Y:S02]  /*2940*/  PRMT R56, R56, 0x7632, R56 ;  /* 0x0000763238387816 */ /* 0x000fe40000000038 */
[----:B------:R-:W-:Y:S01]  /*2950*/  PRMT R23, R23, 0x7632, R23 ;  /* 0x0000763217177816 */ /* 0x000fe20000000017 */
[----:B------:R-:W-:Y:S01]  /*2960*/  IMAD.U32 R22, R22, 0x10000, RZ ;  /* 0x0001000016167824 */ /* 0x000fe200078e00ff */
[----:B------:R-:W-:Y:S01]  /*2970*/  PRMT R53, R53, 0x7632, R53 ;  /* 0x0000763235357816 */ /* 0x000fe20000000035 */
[----:B------:R-:W-:-:S04]  /*2980*/  IMAD.U32 R56, R56, 0x10000, RZ ;  /* 0x0001000038387824 */ /* 0x000fc800078e00ff */
[----:B------:R-:W-:Y:S01]  /*2990*/  FFMA.FTZ R21, R22, R56, R21 ;  /* 0x0000003816157223 */ /* 0x000fe20000010015 */
[----:B------:R-:W-:Y:S02]  /*29a0*/  IMAD.U32 R22, R23, 0x10000, RZ ;  /* 0x0001000017167824 */ /* 0x000fe400078e00ff */
[----:B------:R-:W-:-:S04]  /*29b0*/  IMAD.U32 R53, R53, 0x10000, RZ ;  /* 0x0001000035357824 */ /* 0x000fc800078e00ff */
[----:B------:R-:W-:Y:S01]  /*29c0*/  FFMA.FTZ R21, R22, R53, R21 ;  /* 0x0000003516157223 */ /* 0x000fe20000010015 */
[C---:B-----5:R-:W-:Y:S01]  /*29d0*/  IMAD.U32 R22, R54.reuse, 0x10000, RZ ;  /* 0x0001000036167824 */ /* 0x060fe200078e00ff */
[----:B------:R-:W-:-:S05]  /*29e0*/  PRMT R54, R54, 0x7632, R54 ;  /* 0x0000763236367816 */ /* 0x000fca0000000036 */
[----:B------:R-:W-:Y:S02]  /*29f0*/  IMAD.U32 R54, R54, 0x10000, RZ ;  /* 0x0001000036367824 */ /* 0x000fe400078e00ff */
[C---:B0-----:R-:W-:Y:S01]  /*2a00*/  IMAD.U32 R23, R16.reuse, 0x10000, RZ ;  /* 0x0001000010177824 */ /* 0x041fe200078e00ff */
[----:B------:R-:W-:Y:S01]  /*2a10*/  PRMT R16, R16, 0x7632, R16 ;  /* 0x0000763210107816 */ /* 0x000fe20000000010 */
[----:B------:R-:W-:Y:S02]  /*2a20*/  IMAD.U32 R53, R17, 0x10000, RZ ;  /* 0x0001000011357824 */ /* 0x000fe400078e00ff */
[----:B------:R-:W-:Y:S01]  /*2a30*/  FFMA.FTZ R20, R23, R22, R20 ;  /* 0x0000001617147223 */ /* 0x000fe20000010014 */
        /* <DEDUP_REMOVED lines=9> */
[--C-:B------:R-:W-:Y:S01]  /*2ad0*/  FFMA.FTZ R17, R17, R49, R16.reuse ;  /* 0x0000003111117223 */ /* 0x100fe20000010010 */
[----:B------:R-:W-:Y:S02]  /*2ae0*/  PRMT R49, R18, 0x7632, R49 ;  /* 0x0000763212317816 */ /* 0x000fe40000000031 */
[----:B------:R-:W-:-:S03]  /*2af0*/  PRMT R16, R51, 0x7632, R16 ;  /* 0x0000763233107816 */ /* 0x000fc60000000010 */
[----:B------:R-:W-:Y:S02]  /*2b00*/  IMAD.U32 R54, R49, 0x10000, RZ ;  /* 0x0001000031367824 */ /* 0x000fe400078e00ff */
[----:B------:R-:W-:Y:S01]  /*2b10*/  IMAD.U32 R16, R16, 0x10000, RZ ;  /* 0x0001000010107824 */ /* 0x000fe200078e00ff */
[----:B------:R-:W-:Y:S01]  /*2b20*/  PRMT R49, R19, 0x7632, R49 ;  /* 0x0000763213317816 */ /* 0x000fe20000000031 */
[----:B------:R-:W-:Y:S02]  /*2b30*/  IMAD.U32 R18, R18, 0x10000, RZ ;  /* 0x0001000012127824 */ /* 0x000fe400078e00ff */
[----:B------:R-:W-:Y:S01]  /*2b40*/  FFMA.FTZ R54, R54, R16, R17 ;  /* 0x0000001036367223 */ /* 0x000fe20000010011 */
[----:B------:R-:W-:Y:S01]  /*2b50*/  PRMT R16, R50, 0x7632, R16 ;  /* 0x0000763232107816 */ /* 0x000fe20000000010 */
[----:B------:R-:W-:Y:S02]  /*2b60*/  IMAD.U32 R51, R51, 0x10000, RZ ;  /* 0x0001000033337824 */ /* 0x000fe400078e00ff */
        /* <DEDUP_REMOVED lines=8> */
[C---:B0-----:R-:W-:Y:S01]  /*2bf0*/  PRMT R49, R20.reuse, 0x7632, R49 ;  /* 0x0000763214317816 */ /* 0x041fe20000000031 */
[----:B------:R-:W-:Y:S01]  /*2c00*/  IMAD.U32 R50, R20, 0x10000, RZ ;  /* 0x0001000014327824 */ /* 0x000fe200078e00ff */
[----:B------:R-:W-:-:S03]  /*2c10*/  PRMT R48, R48, 0x7632, R48 ;  /* 0x0000763230307816 */ /* 0x000fc60000000030 */
[----:B------:R-:W-:Y:S01]  /*2c20*/  FFMA.FTZ R50, R50, R51, R17 ;  /* 0x0000003332327223 */ /* 0x000fe20000010011 */
[----:B------:R-:W-:Y:S01]  /*2c30*/  IMAD.U32 R51, R49, 0x10000, RZ ;  /* 0x0001000031337824 */ /* 0x000fe200078e00ff */
[C---:B------:R-:W-:Y:S01]  /*2c40*/  PRMT R18, R21.reuse, 0x7632, R18 ;  /* 0x0000763215127816 */ /* 0x040fe20000000012 */
[----:B------:R-:W-:Y:S01]  /*2c50*/  IMAD.U32 R48, R48, 0x10000, RZ ;  /* 0x0001000030307824 */ /* 0x000fe200078e00ff */
[----:B------:R-:W-:Y:S01]  /*2c60*/  PRMT R49, R52, 0x7632, R49 ;  /* 0x0000763234317816 */ /* 0x000fe20000000031 */
[----:B------:R-:W0:Y:S01]  /*2c70*/  S2R R17, SR_TID.X ;  /* 0x0000000000117919 */ /* 0x000e220000002100 */
[----:B------:R-:W-:Y:S02]  /*2c80*/  IMAD.U32 R21, R21, 0x10000, RZ ;  /* 0x0001000015157824 */ /* 0x000fe400078e00ff */
[--C-:B------:R-:W-:Y:S01]  /*2c90*/  FFMA.FTZ R48, R51, R48, R16.reuse ;  /* 0x0000003033307223 */ /* 0x100fe20000010010 */
        /* <DEDUP_REMOVED lines=10> */
[----:B------:R-:W-:Y:S02]  /*2d40*/  IMAD.U32 R19, R19, 0x10000, RZ ;  /* 0x0001000013137824 */ /* 0x000fe400078e00ff */
[----:B------:R-:W-:Y:S01]  /*2d50*/  IMAD.U32 R16, R16, 0x10000, RZ ;  /* 0x0001000010107824 */ /* 0x000fe200078e00ff */
[----:B------:R-:W-:Y:S01]  /*2d60*/  SHF.L.U32 R23, R23, 0x10, RZ ;  /* 0x0000001017177819 */ /* 0x000fe200000006ff */
[----:B------:R-:W-:Y:S01]  /*2d70*/  FFMA.FTZ R22, R22, R55, R21 ;  /* 0x0000003716167223 */ /* 0x000fe20000010015 */
[----:B------:R-:W-:-:S02]  /*2d80*/  IMAD.U32 R21, R20, 0x10000, RZ ;  /* 0x0001000014157824 */ /* 0x000fc400078e00ff */
        /* <DEDUP_REMOVED lines=8> */
[----:B0-----:R-:W-:Y:S06]  /*2e10*/  BRA.DIV UR4, `(.L_x_21091) ;  /* 0x0000003604e07947 */ /* 0x001fec000b800000 */
[----:B------:R-:W0:Y:S02]  /*2e20*/  SHFL.BFLY PT, R16, R21, 0x2, 0x1f ;  /* 0x0c401f0015107f89 */ /* 0x000e2400000e0000 */
[----:B0-----:R-:W-:-:S05]  /*2e30*/  FADD.FTZ R16, R21, R16 ;  /* 0x0000001015107221 */ /* 0x001fca0000010000 */
[----:B------:R0:W1:Y:S02]  /*2e40*/  SHFL.BFLY PT, R19, R16, 0x1, 0x1f ;  /* 0x0c201f0010137f89 */ /* 0x00006400000e0000 */
.L_x_21135:
[----:B------:R-:W-:Y:S01]  /*2e50*/  SHF.R.S32.HI R18, RZ, 0x1f, R17 ;  /* 0x0000001fff127819 */ /* 0x000fe20000011411 */
[----:B-1----:R-:W-:Y:S01]  /*2e60*/  FADD.FTZ R19, R16, R19 ;  /* 0x0000001310137221 */ /* 0x002fe20000010000 */
[----:B------:R-:W-:Y:S02]  /*2e70*/  BSSY B1, `(.L_x_21092) ;  /* 0x000000d000017945 */ /* 0x000fe40003800000 */
[----:B------:R-:W-:Y:S01]  /*2e80*/  LEA.HI R18, R18, R17, RZ, 0x2 ;  /* 0x0000001112127211 */ /* 0x000fe200078f10ff */
[----:B0-----:R-:W-:-:S03]  /*2e90*/  FMUL.FTZ R16, R19, UR15 ;  /* 0x0000000f13107c20 */ /* 0x001fc60008410000 */
[----:B------:R-:W-:-:S05]  /*2ea0*/  LOP3.LUT R18, R18, 0xfffffffc, RZ, 0xc0, !PT ;  /* 0xfffffffc12127812 */ /* 0x000fca00078ec0ff */
[----:B------:R-:W-:Y:S01]  /*2eb0*/  IMAD.IADD R18, R17, 0x1, -R18 ;  /* 0x0000000111127824 */ /* 0x000fe200078e0a12 */
[----:B------:R-:W-:-:S04]  /*2ec0*/  I2FP.F32.S32 R17, R47 ;  /* 0x0000002f00117245 */ /* 0x000fc80000201400 */
[----:B------:R-:W-:Y:S01]  /*2ed0*/  ISETP.NE.AND P0, PT, R18, RZ, PT ;  /* 0x000000ff1200720c */ /* 0x000fe20003f05270 */
[----:B------:R-:W-:-:S12]  /*2ee0*/  FFMA.FTZ R16, R17, R41, R16 ;  /* 0x0000002911107223 */ /* 0x000fd80000010010 */
[----:B------:R-:W-:Y:S05]  /*2ef0*/  @P0 BRA `(.L_x_21093) ;  /* 0x0000000000100947 */ /* 0x000fea0003800000 */
[----:B------:R-:W-:-:S04]  /*2f00*/  ISETP.GE.AND P0, PT, R43, R0, PT ;  /* 0x000000002b00720c */ /* 0x000fc80003f06270 */
[----:B------:R-:W-:-:S05]  /*2f10*/  FSEL R17, R16, RZ, !P0 ;  /* 0x000000ff10117208 */ /* 0x000fca0004000000 */
[----:B------:R0:W-:Y:S04]  /*2f20*/  STS [R46], R17 ;  /* 0x000000112e007388 */ /* 0x0001e80000000800 */
[----:B------:R-:W-:-:S07]  /*2f30*/  @!P0 FMNMX.FTZ R5, R5, R16, !PT ;  /* 0x0000001005058209 */ /* 0x000fce0007810000 */
.L_x_21093:
[----:B------:R-:W-:Y:S05]  /*2f40*/  BSYNC B1 ;  /* 0x0000000000017941 */ /* 0x000fea0003800000 */
.L_x_21092:
[----:B------:R-:W-:Y:S01]  /*2f50*/  IADD3 R29, R29, 0x4, RZ ;  /* 0x000000041d1d7810 */ /* 0x000fe20007ffe0ff */
[----:B0-----:R-:W-:Y:S01]  /*2f60*/  VIADD R46, R46, 0x80 ;  /* 0x000000802e2e7836 */ /* 0x001fe20000000000 */
[----:B------:R-:W-:Y:S01]  /*2f70*/  IADD3 R44, P2, R44, 0x10, RZ ;  /* 0x000000102c2c7810 */ /* 0x000fe20007f5e0ff */
[----:B------:R-:W-:Y:S01]  /*2f80*/  VIADD R43, R43, 0x20 ;  /* 0x000000202b2b7836 */ /* 0x000fe20000000000 */
[----:B------:R-:W-:Y:S01]  /*2f90*/  ISETP.GE.AND P0, PT, R29, R4, PT ;  /* 0x000000041d00720c */ /* 0x000fe20003f06270 */
[----:B------:R-:W-:Y:S02]  /*2fa0*/  VIADD R47, R47, 0x20 ;  /* 0x000000202f2f7836 */ /* 0x000fe40000000000 */
[----:B------:R-:W-:-:S10]  /*2fb0*/  IMAD.X R45, RZ, RZ, R45, P2 ;  /* 0x000000ffff2d7224 */ /* 0x000fd400010e062d */
[----:B------:R-:W-:Y:S05]  /*2fc0*/  @!P0 BRA `(.L_x_21094) ;  /* 0xfffffff0008c8947 */ /* 0x000fea000383ffff */
.L_x_21085:
[----:B------:R-:W-:Y:S05]  /*2fd0*/  BSYNC B0 ;  /* 0x0000000000007941 */ /* 0x000fea0003800000 */
.L_x_21084:
        /* <DEDUP_REMOVED lines=12> */
.L_x_21140:
[----:B------:R-:W-:Y:S01]  /*30a0*/  ISETP.NE.AND P0, PT, R7, RZ, PT ;  /* 0x000000ff0700720c */ /* 0x000fe20003f05270 */
[C---:B------:R-:W-:Y:S02]  /*30b0*/  IMAD.SHL.U32 R5, R2.reuse, 0x40, RZ ;  /* 0x0000004002057824 */ /* 0x040fe400078e00ff */
        /* <DEDUP_REMOVED lines=18> */
.L_x_21096:
[----:B------:R-:W-:Y:S05]  /*31e0*/  WARPSYNC.ALL ;  /* 0x0000000000007948 */ /* 0x000fea0003800000 */
[----:B--2---:R-:W-:Y:S01]  /*31f0*/  SHF.R.S32.HI R2, RZ, 0x3, R8 ;  /* 0x00000003ff027819 */ /* 0x004fe20000011408 */
[----:B------:R-:W-:Y:S01]  /*3200*/  IMAD.IADD R5, R12, 0x1, -R11 ;  /* 0x000000010c057824 */ /* 0x000fe200078e0a0b */
[----:B------:R-:W-:Y:S01]  /*3210*/  BAR.SYNC.DEFER_BLOCKING 0x0 ;  /* 0x0000000000007b1d */ /* 0x000fe20000010000 */
[----:B------:R-:W-:Y:S02]  /*3220*/  ISETP.GT.AND P0, PT, R7, 0x3, PT ;  /* 0x000000030700780c */ /* 0x000fe40003f04270 */
[----:B0-----:R-:W-:-:S02]  /*3230*/  MOV R10, 0xff7fffff ;  /* 0xff7fffff000a7802 */ /* 0x001fc40000000f00 */
[----:B------:R-:W-:Y:S01]  /*3240*/  ISETP.GE.AND P2, PT, R6, R5, PT ;  /* 0x000000050600720c */ /* 0x000fe20003f46270 */
        /* <DEDUP_REMOVED lines=38> */
.L_x_21101:
        /* <DEDUP_REMOVED lines=11> */
.L_x_21100:
[----:B------:R-:W-:Y:S05]  /*3560*/  BSYNC B1 ;  /* 0x0000000000017941 */ /* 0x000fea0003800000 */
.L_x_21099:
        /* <DEDUP_REMOVED lines=14> */
.L_x_21104:
        /* <DEDUP_REMOVED lines=100> */
.L_x_21103:
[----:B------:R-:W-:Y:S05]  /*3c90*/  BSYNC B1 ;  /* 0x0000000000017941 */ /* 0x000fea0003800000 */
.L_x_21102:
        /* <DEDUP_REMOVED lines=55> */
.L_x_21106:
[----:B------:R-:W-:Y:S05]  /*4010*/  BSYNC B1 ;  /* 0x0000000000017941 */ /* 0x000fea0003800000 */
.L_x_21105:
        /* <DEDUP_REMOVED lines=26> */
.L_x_21098:
[----:B------:R-:W-:Y:S05]  /*41c0*/  BSYNC B0 ;  /* 0x0000000000007941 */ /* 0x000fea0003800000 */
.L_x_21097:
        /* <DEDUP_REMOVED lines=59> */
.L_x_21111:
        /* <DEDUP_REMOVED lines=8> */
.L_x_21110:
[----:B------:R-:W-:Y:S05]  /*4600*/  BSYNC B1 ;  /* 0x0000000000017941 */ /* 0x000fea0003800000 */
.L_x_21109:
        /* <DEDUP_REMOVED lines=14> */
.L_x_21114:
        /* <DEDUP_REMOVED lines=20> */
[----:B-----5:R-:W4:Y:S01]  /*4830*/  LDS R41, [R11+0x1800] ;  /* 0x001800000b297984 */ /* 0x020f220000000800 */
        /* <DEDUP_REMOVED lines=31> */
.L_x_21113:
[----:B------:R-:W-:Y:S05]  /*4a30*/  BSYNC B1 ;  /* 0x0000000000017941 */ /* 0x000fea0003800000 */
.L_x_21112:
        /* <DEDUP_REMOVED lines=31> */
.L_x_21116:
[----:B------:R-:W-:Y:S05]  /*4c30*/  BSYNC B1 ;  /* 0x0000000000017941 */ /* 0x000fea0003800000 */
.L_x_21115:
        /* <DEDUP_REMOVED lines=14> */
.L_x_21108:
[----:B------:R-:W-:Y:S05]  /*4d20*/  BSYNC B0 ;  /* 0x0000000000007941 */ /* 0x000fea0003800000 */
.L_x_21107:
[----:B------:R-:W-:Y:S01]  /*4d30*/  BAR.SYNC.DEFER_BLOCKING 0x0 ;  /* 0x0000000000007b1d */ /* 0x000fe20000010000 */
[----:B------:R-:W-:Y:S01]  /*4d40*/  ISETP.NE.AND P0, PT, R6, RZ, PT ;  /* 0x000000ff0600720c */ /* 0x000fe20003f05270 */
[----:B------:R-:W-:-:S04]  /*4d50*/  IMAD.MOV.U32 R5, RZ, RZ, RZ ;  /* 0x000000ffff057224 */ /* 0x000fc800078e00ff */
        /* <DEDUP_REMOVED lines=23> */
[----:B-12---:R-:W-:Y:S01]  /*4ed0*/  MOV R10, UR6 ;  /* 0x00000006000a7c02 */ /* 0x006fe20008000f00 */
[----:B------:R-:W-:Y:S02]  /*4ee0*/  IMAD.U32 R12, RZ, RZ, UR4 ;  /* 0x00000004ff0c7e24 */ /* 0x000fe4000f8e00ff */
[----:B------:R-:W-:Y:S02]  /*4ef0*/  IMAD.U32 R11, RZ, RZ, UR7 ;  /* 0x00000007ff0b7e24 */ /* 0x000fe4000f8e00ff */
[----:B------:R-:W-:-:S03]  /*4f00*/  IMAD.U32 R13, RZ, RZ, UR5 ;  /* 0x00000005ff0d7e24 */ /* 0x000fc6000f8e00ff */
[----:B------:R3:W-:Y:S04]  /*4f10*/  STG.E desc[UR10][R10.64], R8 ;  /* 0x000000080a007986 */ /* 0x0007e8000c10190a */
[----:B------:R3:W-:Y:S02]  /*4f20*/  STG.E desc[UR10][R12.64], R9 ;  /* 0x000000090c007986 */ /* 0x0007e4000c10190a */
.L_x_21118:
[----:B------:R-:W-:Y:S05]  /*4f30*/  BSYNC B0 ;  /* 0x0000000000007941 */ /* 0x000fea0003800000 */
.L_x_21117:
[----:B------:R-:W-:Y:S01]  /*4f40*/  ULDC UR8, c[0x0][0x26c] ;  /* 0x00009b0000087ab9 */ /* 0x000fe20000000800 */
[----:B------:R-:W-:Y:S01]  /*4f50*/  BSSY B0, `(.L_x_21119) ;  /* 0x0000103000007945 */ /* 0x000fe20003800000 */
[----:B--2---:R-:W-:-:S03]  /*4f60*/  CS2R R16, SRZ ;  /* 0x0000000000107805 */ /* 0x004fc6000001ff00 */
[----:B------:R-:W-:Y:S05]  /*4f70*/  @P1 BRA `(.L_x_21120) ;  /* 0x0000001000001947 */ /* 0x000fea0003800000 */
[----:B-1-3--:R-:W1:Y:S01]  /*4f80*/  S2R R9, SR_CTAID.Z ;  /* 0x0000000000097919 */ /* 0x00ae620000002700 */
[----:B------:R-:W0:Y:S01]  /*4f90*/  S2UR UR4, SR_CTAID.Y ;  /* 0x00000000000479c3 */ /* 0x000e220000002600 */
[----:B------:R-:W-:Y:S01]  /*4fa0*/  SHF.R.S32.HI R11, RZ, 0x1f, R6 ;  /* 0x0000001fff0b7819 */ /* 0x000fe20000011406 */
[----:B------:R-:W-:Y:S01]  /*4fb0*/  ULDC.64 UR6, c[0x0][0x248] ;  /* 0x0000920000067ab9 */ /* 0x000fe20000000a00 */
[----:B------:R-:W-:Y:S02]  /*4fc0*/  IMAD.SHL.U32 R25, R7, 0x8, RZ ;  /* 0x0000000807197824 */ /* 0x000fe400078e00ff */
[----:B------:R-:W-:Y:S02]  /*4fd0*/  LEA.HI R11, R11, R6, RZ, 0x5 ;  /* 0x000000060b0b7211 */ /* 0x000fe400078f28ff */
[C---:B------:R-:W-:Y:S01]  /*4fe0*/  VIADD R27, R25.reuse, 0x100 ;  /* 0x00000100191b7836 */ /* 0x040fe20000000000 */
[----:B------:R-:W0:Y:S01]  /*4ff0*/  LDC R5, c[0x0][0x258] ;  /* 0x00009600ff057b82 */ /* 0x000e220000000800 */
[----:B------:R-:W-:Y:S01]  /*5000*/  SHF.R.S32.HI R11, RZ, 0x5, R11 ;  /* 0x00000005ff0b7819 */ /* 0x000fe2000001140b */
[----:B------:R-:W-:-:S03]  /*5010*/  VIADD R29, R25, 0x200 ;  /* 0x00000200191d7836 */ /* 0x000fc60000000000 */
[----:B------:R-:W-:-:S03]  /*5020*/  IADD3 R2, -R11, -0x1, R2 ;  /* 0xffffffff0b027810 */ /* 0x000fc60007ffe102 */
[----:B------:R-:W2:Y:S08]  /*5030*/  S2UR UR5, SR_CgaCtaId ;  /* 0x00000000000579c3 */ /* 0x000eb00000008800 */
[----:B------:R-:W3:Y:S01]  /*5040*/  LDC R24, c[0x0][0x26c] ;  /* 0x00009b00ff187b82 */ /* 0x000ee20000000800 */
[----:B-1----:R-:W-:Y:S02]  /*5050*/  IMAD R19, R9, 0x40, R11 ;  /* 0x0000004009137824 */ /* 0x002fe400078e020b */
[----:B0-----:R-:W-:Y:S01]  /*5060*/  IMAD R8, R5, UR4, RZ ;  /* 0x0000000405087c24 */ /* 0x001fe2000f8e02ff */
[----:B------:R-:W-:Y:S01]  /*5070*/  UMOV UR4, 0x400 ;  /* 0x0000040000047882 */ /* 0x000fe20000000000 */
[----:B------:R-:W-:Y:S01]  /*5080*/  IMAD R22, R9, -0x40, R2 ;  /* 0xffffffc009167824 */ /* 0x000fe200078e0202 */
[----:B------:R-:W-:Y:S01]  /*5090*/  UIADD3 UR4, UR4, 0xe0, URZ ;  /* 0x000000e004047890 */ /* 0x000fe2000fffe03f */
[----:B------:R-:W-:-:S02]  /*50a0*/  SHF.R.S32.HI R5, RZ, 0x1f, R19 ;  /* 0x0000001fff057819 */ /* 0x000fc40000011413 */
[C---:B------:R-:W-:Y:S01]  /*50b0*/  IADD3 R23, P0, R8.reuse, R19, RZ ;  /* 0x0000001308177210 */ /* 0x040fe20007f1e0ff */
[----:B--2---:R-:W-:Y:S01]  /*50c0*/  ULEA UR4, UR5, UR4, 0x18 ;  /* 0x0000000405047291 */ /* 0x004fe2000f8ec03f */
[----:B------:R-:W-:Y:S02]  /*50d0*/  LEA R31, R19, 0x7, 0x3 ;  /* 0x00000007131f7811 */ /* 0x000fe400078e18ff */
[----:B------:R-:W-:Y:S01]  /*50e0*/  ULDC UR5, c[0x0][0x270] ;  /* 0x00009c0000057ab9 */ /* 0x000fe20000000800 */
[----:B------:R-:W-:Y:S01]  /*50f0*/  LEA.HI.X.SX32 R8, R8, R5, 0x1, P0 ;  /* 0x0000000508087211 */ /* 0x000fe200000f0eff */
[----:B------:R-:W-:Y:S01]  /*5100*/  IMAD R2, R3, UR5, RZ ;  /* 0x0000000503027c24 */ /* 0x000fe2000f8e02ff */
[----:B------:R-:W-:Y:S01]  /*5110*/  LEA R26, R11, UR4, 0x5 ;  /* 0x000000040b1a7c11 */ /* 0x000fe2000f8e28ff */
[----:B------:R-:W-:Y:S01]  /*5120*/  IMAD.MOV.U32 R5, RZ, RZ, RZ ;  /* 0x000000ffff057224 */ /* 0x000fe200078e00ff */
[C---:B------:R-:W-:Y:S02]  /*5130*/  LEA R18, P0, R23.reuse, UR6, 0x2 ;  /* 0x0000000617127c11 */ /* 0x040fe4000f8010ff */
[----:B---3--:R-:W-:Y:S01]  /*5140*/  SHF.R.S32.HI R24, RZ, 0x1f, R24 ;  /* 0x0000001fff187819 */ /* 0x008fe20000011418 */
[----:B------:R-:W-:Y:S01]  /*5150*/  VIADD R26, R26, 0x10 ;  /* 0x000000101a1a7836 */ /* 0x000fe20000000000 */
[----:B------:R-:W-:-:S02]  /*5160*/  LEA.HI.X R23, R23, UR7, R8, 0x2, P0 ;  /* 0x0000000717177c11 */ /* 0x000fc400080f1408 */
[----:B------:R-:W-:-:S07]  /*5170*/  SHF.R.S32.HI R3, RZ, 0x1f, R2 ;  /* 0x0000001fff037819 */ /* 0x000fce0000011402 */
.L_x_21127:
        /* <DEDUP_REMOVED lines=8> */
[----:B------:R-:W-:-:S03]  /*5200*/  IADD3 R13, P0, R27, R10, RZ ;  /* 0x0000000a1b0d7210 */ /* 0x000fc60007f1e0ff */
[----:B------:R-:W-:Y:S01]  /*5210*/  IMAD.IADD R38, R11, 0x1, R21 ;  /* 0x000000010b267824 */ /* 0x000fe200078e0215 */
[----:B------:R-:W-:Y:S02]  /*5220*/  IADD3 R11, P2, R29, R10, RZ ;  /* 0x0000000a1d0b7210 */ /* 0x000fe40007f5e0ff */
[----:B0-----:R-:W-:Y:S02]  /*5230*/  LEA R12, P1, R13, R8, 0x1 ;  /* 0x000000080d0c7211 */ /* 0x001fe400078208ff */
[----:B------:R-:W-:Y:S02]  /*5240*/  LEA.HI.X.SX32 R20, R27, R38, 0x1, P0 ;  /* 0x000000261b147211 */ /* 0x000fe400000f0eff */
[----:B------:R-:W-:Y:S02]  /*5250*/  LEA R40, P0, R11, R8, 0x1 ;  /* 0x000000080b287211 */ /* 0x000fe400078008ff */
[----:B------:R-:W-:Y:S02]  /*5260*/  LEA.HI.X.SX32 R14, R29, R38, 0x1, P2 ;  /* 0x000000261d0e7211 */ /* 0x000fe400010f0eff */
[----:B------:R-:W-:-:S02]  /*5270*/  LEA.HI.X R13, R13, R9, R20, 0x1, P1 ;  /* 0x000000090d0d7211 */ /* 0x000fc400008f0c14 */
[----:B-----5:R-:W-:Y:S02]  /*5280*/  LEA.HI.X R41, R11, R9, R14, 0x1, P0 ;  /* 0x000000090b297211 */ /* 0x020fe400000f0c0e */
[C---:B------:R-:W-:Y:S01]  /*5290*/  IADD3 R10, P0, R25.reuse, R10, RZ ;  /* 0x0000000a190a7210 */ /* 0x040fe20007f1e0ff */
[----:B------:R-:W5:Y:S03]  /*52a0*/  LDG.E.CONSTANT R35, desc[UR10][R12.64] ;  /* 0x0000000a0c237981 */ /* 0x000f66000c1e9900 */
        /* <DEDUP_REMOVED lines=10> */
[----:B------:R-:W1:Y:S04]  /*5350*/  LDS.128 R8, [R26+-0x10] ;  /* 0xfffff0001a087984 */ /* 0x000e680000000c00 */
[----:B0-----:R-:W0:Y:S01]  /*5360*/  LDS.128 R12, [R26] ;  /* 0x000000001a0c7984 */ /* 0x001e220000000c00 */
[----:B------:R-:W-:Y:S01]  /*5370*/  ISETP.NE.AND P0, PT, R22, RZ, PT ;  /* 0x000000ff1600720c */ /* 0x000fe20003f05270 */
[----:B------:R-:W-:Y:S02]  /*5380*/  BSSY B1, `(.L_x_21121) ;  /* 0x0000027000017945 */ /* 0x000fe40003800000 */
[----:B------:R-:W5:Y:S04]  /*5390*/  LDG.E.CONSTANT R32, desc[UR10][R40.64] ;  /* 0x0000000a28207981 */ /* 0x000f68000c1e9900 */
[----:B------:R-:W5:Y:S04]  /*53a0*/  LDG.E.CONSTANT R33, desc[UR10][R40.64+0x4] ;  /* 0x0000040a28217981 */ /* 0x000f68000c1e9900 */
[----:B------:R-:W5:Y:S04]  /*53b0*/  LDG.E.CONSTANT R34, desc[UR10][R40.64+0x8] ;  /* 0x0000080a28227981 */ /* 0x000f68000c1e9900 */
[----:B------:R2:W5:Y:S01]  /*53c0*/  LDG.E.CONSTANT R37, desc[UR10][R40.64+0xc] ;  /* 0x00000c0a28257981 */ /* 0x000562000c1e9900 */
[----:B-1----:R-:W-:-:S02]  /*53d0*/  F2FP.BF16.F32.PACK_AB R8, R9, R8 ;  /* 0x000000080908723e */ /* 0x002fc400000010ff */
[----:B--2---:R-:W-:Y:S02]  /*53e0*/  F2FP.BF16.F32.PACK_AB R40, R11, R10 ;  /* 0x0000000a0b28723e */ /* 0x004fe400000010ff */
[----:B0-----:R-:W-:Y:S01]  /*53f0*/  F2FP.BF16.F32.PACK_AB R12, R13, R12 ;  /* 0x0000000c0d0c723e */ /* 0x001fe200000010ff */
        /* <DEDUP_REMOVED lines=31> */
.L_x_21122:
[----:B------:R-:W-:Y:S05]  /*55f0*/  BSYNC B1 ;  /* 0x0000000000017941 */ /* 0x000fea0003800000 */
.L_x_21121:
[----:B-----5:R-:W-:Y:S01]  /*5600*/  HFMA2.MMA.BF16_V2 R10, R8, R39, -RZ ;  /* 0x00000027080a7235 */ /* 0x020fe200003000ff */
[----:B------:R-:W-:Y:S01]  /*5610*/  IMAD.MOV.U32 R11, RZ, RZ, R12 ;  /* 0x000000ffff0b7224 */ /* 0x000fe200078e000c */
[----:B------:R-:W-:Y:S01]  /*5620*/  BSSY B1, `(.L_x_21123) ;  /* 0x000002f000017945 */ /* 0x000fe20003800000 */
[----:B------:R-:W-:-:S04]  /*5630*/  IMAD.MOV.U32 R9, RZ, RZ, R40 ;  /* 0x000000ffff097224 */ /* 0x000fc800078e0028 */
[----:B------:R-:W-:Y:S01]  /*5640*/  HFMA2.MMA.BF16_V2 R42, R11, R42, -RZ ;  /* 0x0000002a0b2a7235 */ /* 0x000fe200003000ff */
[----:B------:R-:W-:Y:S02]  /*5650*/  HMUL2.BF16_V2 R13, R9, R44 ;  /* 0x0000002c090d7232 */ /* 0x000fe40000200000 */
[C---:B------:R-:W-:Y:S01]  /*5660*/  PRMT R12, R10.reuse, 0x7632, R12 ;  /* 0x000076320a0c7816 */ /* 0x040fe2000000000c */
[----:B------:R-:W-:Y:S02]  /*5670*/  IMAD.U32 R21, R10, 0x10000, RZ ;  /* 0x000100000a157824 */ /* 0x000fe400078e00ff */
[C---:B------:R-:W-:Y:S01]  /*5680*/  PRMT R20, R13.reuse, 0x7632, R20 ;  /* 0x000076320d147816 */ /* 0x040fe20000000014 */
[----:B------:R-:W-:Y:S02]  /*5690*/  IMAD.U32 R13, R13, 0x10000, RZ ;  /* 0x000100000d0d7824 */ /* 0x000fe400078e00ff */
[----:B------:R-:W-:Y:S01]  /*56a0*/  IMAD.U32 R40, R12, 0x10000, RZ ;  /* 0x000100000c287824 */ /* 0x000fe200078e00ff */
[----:B------:R-:W-:Y:S01]  /*56b0*/  PRMT R12, R42, 0x7632, R12 ;  /* 0x000076322a0c7816 */ /* 0x000fe2000000000c */
        /* <DEDUP_REMOVED lines=37> */
.L_x_21124:
[----:B------:R-:W-:Y:S05]  /*5910*/  BSYNC B1 ;  /* 0x0000000000017941 */ /* 0x000fea0003800000 */
.L_x_21123:
[----:B------:R-:W-:Y:S01]  /*5920*/  HMUL2.BF16_V2 R12, R8, R35 ;  /* 0x00000023080c7232 */ /* 0x000fe20000200000 */
[----:B------:R-:W-:Y:S01]  /*5930*/  F2FP.BF16.F32.PACK_AB R35, R15, R14 ;  /* 0x0000000e0f23723e */ /* 0x000fe200000010ff */
[----:B------:R-:W-:Y:S01]  /*5940*/  HFMA2.MMA.BF16_V2 R14, R9, R36, -RZ ;  /* 0x00000024090e7235 */ /* 0x000fe200003000ff */
[----:B------:R-:W-:Y:S01]  /*5950*/  FADD.FTZ R15, R21, R20 ;  /* 0x00000014150f7221 */ /* 0x000fe20000010000 */
[--C-:B------:R-:W-:Y:S01]  /*5960*/  FADD.FTZ R10, R10, R13.reuse ;  /* 0x0000000d0a0a7221 */ /* 0x100fe20000010000 */
[C---:B------:R-:W-:Y:S01]  /*5970*/  PRMT R13, R12.reuse, 0x7632, R13 ;  /* 0x000076320c0d7816 */ /* 0x040fe2000000000d */
[----:B------:R-:W-:Y:S01]  /*5980*/  IMAD.U32 R12, R12, 0x10000, RZ ;  /* 0x000100000c0c7824 */ /* 0x000fe200078e00ff */
[----:B------:R-:W-:Y:S01]  /*5990*/  BSSY B1, `(.L_x_21125) ;  /* 0x000003e000017945 */ /* 0x000fe20003800000 */
[----:B------:R-:W-:Y:S02]  /*59a0*/  FADD.FTZ R10, R15, R10 ;  /* 0x0000000a0f0a7221 */ /* 0x000fe40000010000 */
[----:B------:R-:W-:Y:S01]  /*59b0*/  IMAD.U32 R21, R13, 0x10000, RZ ;  /* 0x000100000d157824 */ /* 0x000fe200078e00ff */
[----:B------:R-:W-:-:S02]  /*59c0*/  MOV R13, R35 ;  /* 0x00000023000d7202 */ /* 0x000fc40000000f00 */
[C---:B------:R-:W-:Y:S01]  /*59d0*/  PRMT R20, R14.reuse, 0x7632, R20 ;  /* 0x000076320e147816 */ /* 0x040fe20000000014 */
[----:B------:R-:W-:Y:S02]  /*59e0*/  IMAD.U32 R14, R14, 0x10000, RZ ;  /* 0x000100000e0e7824 */ /* 0x000fe400078e00ff */
[----:B------:R-:W-:Y:S01]  /*59f0*/  FADD.FTZ R35, R12, R21 ;  /* 0x000000150c237221 */ /* 0x000fe20000010000 */
[C---:B------:R-:W-:Y:S02]  /*5a00*/  HMUL2.BF16_V2 R38, R13.reuse, R38 ;  /* 0x000000260d267232 */ /* 0x040fe40000200000 */
[----:B------:R-:W-:Y:S01]  /*5a10*/  IMAD.U32 R39, R20, 0x10000, RZ ;  /* 0x0001000014277824 */ /* 0x000fe200078e00ff */
[----:B------:R-:W-:Y:S01]  /*5a20*/  HFMA2.MMA.BF16_V2 R20, R11, R28, -RZ ;  /* 0x0000001c0b147235 */ /* 0x000fe200003000ff */
[----:B------:R-:W-:Y:S01]  /*5a30*/  HMUL2.BF16_V2 R28, R13, R30 ;  /* 0x0000001e0d1c7232 */ /* 0x000fe20000200000 */
[----:B------:R-:W-:Y:S01]  /*5a40*/  PRMT R12, R38, 0x7610, R12 ;  /* 0x00007610260c7816 */ /* 0x000fe2000000000c */
[----:B------:R-:W-:Y:S01]  /*5a50*/  FADD.FTZ R36, R14, R39 ;  /* 0x000000270e247221 */ /* 0x000fe20000010000 */
[----:B------:R-:W-:-:S02]  /*5a60*/  PRMT R14, R38, 0x7632, R14 ;  /* 0x00007632260e7816 */ /* 0x000fc4000000000e */
[----:B------:R-:W-:Y:S01]  /*5a70*/  PRMT R30, R28, 0x7632, R30 ;  /* 0x000076321c1e7816 */ /* 0x000fe2000000001e */
[----:B------:R-:W-:Y:S02]  /*5a80*/  IMAD.U32 R12, R12, 0x10000, RZ ;  /* 0x000100000c0c7824 */ /* 0x000fe400078e00ff */
[----:B------:R-:W-:Y:S01]  /*5a90*/  FADD.FTZ R35, R35, R36 ;  /* 0x0000002423237221 */ /* 0x000fe20000010000 */
[----:B------:R-:W-:Y:S01]  /*5aa0*/  IMAD.U32 R28, R28, 0x10000, RZ ;  /* 0x000100001c1c7824 */ /* 0x000fe200078e00ff */
[C---:B------:R-:W-:Y:S01]  /*5ab0*/  PRMT R21, R20.reuse, 0x7632, R21 ;  /* 0x0000763214157816 */ /* 0x040fe20000000015 */
[----:B------:R-:W-:Y:S02]  /*5ac0*/  IMAD.U32 R20, R20, 0x10000, RZ ;  /* 0x0001000014147824 */ /* 0x000fe400078e00ff */
[----:B------:R-:W-:Y:S02]  /*5ad0*/  IMAD.U32 R41, R30, 0x10000, RZ ;  /* 0x000100001e297824 */ /* 0x000fe400078e00ff */
[----:B------:R-:W-:-:S02]  /*5ae0*/  IMAD.U32 R39, R21, 0x10000, RZ ;  /* 0x0001000015277824 */ /* 0x000fc400078e00ff */
[----:B------:R-:W-:Y:S02]  /*5af0*/  IMAD.U32 R21, R14, 0x10000, RZ ;  /* 0x000100000e157824 */ /* 0x000fe400078e00ff */
[----:B------:R-:W-:Y:S01]  /*5b00*/  FADD.FTZ R41, R28, R41 ;  /* 0x000000291c297221 */ /* 0x000fe20000010000 */
[----:B------:R-:W-:Y:S01]  /*5b10*/  FADD.FTZ R20, R20, R39 ;  /* 0x0000002714147221 */ /* 0x000fe20000010000 */
[----:B------:R-:W-:-:S03]  /*5b20*/  FADD.FTZ R21, R12, R21 ;  /* 0x000000150c157221 */ /* 0x000fc60000010000 */
        /* <DEDUP_REMOVED lines=20> */
[----:B------:R-:W-:Y:S02]  /*5c70*/  SEL R33, R10, RZ, !P4 ;  /* 0x000000ff0a217207 */ /* 0x000fe40006000000 */
[----:B------:R-:W-:Y:S02]  /*5c80*/  @P6 PRMT R32, RZ, 0x7610, R32 ;  /* 0x00007610ff206816 */ /* 0x000fe40000000020 */
[-C--:B------:R-:W-:Y:S02]  /*5c90*/  ISETP.GE.AND P6, PT, R31, R0.reuse, PT ;  /* 0x000000001f00720c */ /* 0x080fe40003fc6270 */
        /* <DEDUP_REMOVED lines=13> */
.L_x_21126:
[----:B------:R-:W-:Y:S05]  /*5d70*/  BSYNC B1 ;  /* 0x0000000000017941 */ /* 0x000fea0003800000 */
.L_x_21125:
        /* <DEDUP_REMOVED lines=8> */
[----:B------:R-:W-:Y:S01]  /*5e00*/  IMAD.U32 R10, R10, 0x10000, RZ ;  /* 0x000100000a0a7824 */ /* 0x000fe200078e00ff */
[----:B------:R-:W-:Y:S01]  /*5e10*/  ISETP.GE.AND P0, PT, R19, R4, PT ;  /* 0x000000041300720c */ /* 0x000fe20003f06270 */
[C---:B------:R-:W-:Y:S01]  /*5e20*/  IMAD.U32 R15, R8.reuse, 0x10000, RZ ;  /* 0x00010000080f7824 */ /* 0x040fe200078e00ff */
[----:B------:R-:W-:Y:S01]  /*5e30*/  PRMT R9, R8, 0x7632, R9 ;  /* 0x0000763208097816 */ /* 0x000fe20000000009 */
[----:B------:R-:W-:Y:S01]  /*5e40*/  IMAD.U32 R11, R11, 0x10000, RZ ;  /* 0x000100000b0b7824 */ /* 0x000fe200078e00ff */
[C---:B------:R-:W-:Y:S01]  /*5e50*/  PRMT R13, R12.reuse, 0x7632, R13 ;  /* 0x000076320c0d7816 */ /* 0x040fe2000000000d */
[----:B------:R-:W-:Y:S01]  /*5e60*/  IMAD.U32 R12, R12, 0x10000, RZ ;  /* 0x000100000c0c7824 */ /* 0x000fe200078e00ff */
[----:B------:R-:W-:Y:S01]  /*5e70*/  PRMT R8, R14, 0x7632, R8 ;  /* 0x000076320e087816 */ /* 0x000fe20000000008 */
[----:B------:R-:W-:-:S02]  /*5e80*/  IMAD.U32 R20, R9, 0x10000, RZ ;  /* 0x0001000009147824 */ /* 0x000fc400078e00ff */
[----:B------:R-:W-:Y:S01]  /*5e90*/  FADD.FTZ R10, R10, R11 ;  /* 0x0000000b0a0a7221 */ /* 0x000fe20000010000 */
[----:B------:R-:W-:Y:S01]  /*5ea0*/  IMAD.U32 R13, R13, 0x10000, RZ ;  /* 0x000100000d0d7824 */ /* 0x000fe200078e00ff */
[----:B------:R-:W-:Y:S01]  /*5eb0*/  IADD3 R26, R26, 0x80, RZ ;  /* 0x000000801a1a7810 */ /* 0x000fe20007ffe0ff */
[----:B------:R-:W-:Y:S01]  /*5ec0*/  FADD.FTZ R15, R15, R20 ;  /* 0x000000140f0f7221 */ /* 0x000fe20000010000 */
[----:B------:R-:W-:Y:S02]  /*5ed0*/  IMAD.U32 R14, R14, 0x10000, RZ ;  /* 0x000100000e0e7824 */ /* 0x000fe400078e00ff */
[----:B------:R-:W-:Y:S01]  /*5ee0*/  FADD.FTZ R13, R12, R13 ;  /* 0x0000000d0c0d7221 */ /* 0x000fe20000010000 */
[----:B------:R-:W-:Y:S02]  /*5ef0*/  IMAD.U32 R9, R8, 0x10000, RZ ;  /* 0x0001000008097824 */ /* 0x000fe400078e00ff */
[----:B------:R-:W-:Y:S01]  /*5f00*/  FADD.FTZ R10, R15, R10 ;  /* 0x0000000a0f0a7221 */ /* 0x000fe20000010000 */
[----:B------:R-:W-:-:S02]  /*5f10*/  VIADD R22, R22, 0xfffffffc ;  /* 0xfffffffc16167836 */ /* 0x000fc40000000000 */
[----:B------:R-:W-:Y:S01]  /*5f20*/  FADD.FTZ R9, R14, R9 ;  /* 0x000000090e097221 */ /* 0x000fe20000010000 */
[----:B------:R-:W-:Y:S01]  /*5f30*/  FADD.FTZ R10, R10, R13 ;  /* 0x0000000d0a0a7221 */ /* 0x000fe20000010000 */
[----:B------:R-:W-:-:S03]  /*5f40*/  IMAD.X R23, RZ, RZ, R23, P1 ;  /* 0x000000ffff177224 */ /* 0x000fc600008e0617 */
[----:B------:R-:W-:-:S04]  /*5f50*/  FADD.FTZ R10, R10, R9 ;  /* 0x000000090a0a7221 */ /* 0x000fc80000010000 */
[----:B------:R-:W-:Y:S01]  /*5f60*/  FADD.FTZ R5, R10, R5 ;  /* 0x000000050a057221 */ /* 0x000fe20000010000 */
[----:B------:R-:W-:Y:S06]  /*5f70*/  @!P0 BRA `(.L_x_21127) ;  /* 0xfffffff000808947 */ /* 0x000fec000383ffff */
.L_x_21120:
[----:B------:R-:W-:Y:S05]  /*5f80*/  BSYNC B0 ;  /* 0x0000000000007941 */ /* 0x000fea0003800000 */
.L_x_21119:
[----:B------:R-:W2:Y:S08]  /*5f90*/  S2UR UR5, SR_CgaCtaId ;  /* 0x00000000000579c3 */ /* 0x000eb00000008800 */
[----:B------:R-:W-:Y:S01]  /*5fa0*/  BAR.SYNC.DEFER_BLOCKING 0x0 ;  /* 0x0000000000007b1d */ /* 0x000fe20000010000 */
[----:B------:R-:W-:Y:S02]  /*5fb0*/  SHF.R.S32.HI R3, RZ, 0x1f, R6 ;  /* 0x0000001fff037819 */ /* 0x000fe40000011406 */
[----:B------:R-:W-:-:S02]  /*5fc0*/  LOP3.LUT R2, R6, 0xffffffc0, RZ, 0xc0, !PT ;  /* 0xffffffc006027812 */ /* 0x000fc400078ec0ff */
[----:B------:R-:W-:Y:S01]  /*5fd0*/  LEA.HI R3, R3, R6, RZ, 0x5 ;  /* 0x0000000603037211 */ /* 0x000fe200078f28ff */
[----:B------:R-:W-:Y:S01]  /*5fe0*/  UMOV UR4, 0x400 ;  /* 0x0000040000047882 */ /* 0x000fe20000000000 */
[----:B------:R-:W-:Y:S01]  /*5ff0*/  ISETP.NE.AND P0, PT, R2, 0x40, PT ;  /* 0x000000400200780c */ /* 0x000fe20003f05270 */
[----:B------:R-:W-:Y:S01]  /*6000*/  UIADD3 UR4, UR4, 0xe0, URZ ;  /* 0x000000e004047890 */ /* 0x000fe2000fffe03f */
[----:B------:R-:W-:Y:S02]  /*6010*/  SHF.R.S32.HI R0, RZ, 0x5, R3 ;  /* 0x00000005ff007819 */ /* 0x000fe40000011403 */
[C---:B------:R-:W-:Y:S02]  /*6020*/  ISETP.GT.AND P1, PT, R6.reuse, 0x3f, PT ;  /* 0x0000003f0600780c */ /* 0x040fe40003f24270 */
[----:B0--3--:R-:W-:Y:S01]  /*6030*/  LOP3.LUT R8, R6, 0xffffffe0, RZ, 0xc0, !PT ;  /* 0xffffffe006087812 */ /* 0x009fe200078ec0ff */
[----:B------:R-:W-:Y:S01]  /*6040*/  IMAD R0, R0, 0x60, R7 ;  /* 0x0000006000007824 */ /* 0x000fe200078e0207 */
[C---:B------:R-:W-:Y:S01]  /*6050*/  ISETP.GT.AND P2, PT, R6.reuse, 0x1f, PT ;  /* 0x0000001f0600780c */ /* 0x040fe20003f44270 */
[----:B------:R-:W-:Y:S01]  /*6060*/  VIADD R6, R6, 0x1f ;  /* 0x0000001f06067836 */ /* 0x000fe20000000000 */
[----:B--2---:R-:W-:-:S06]  /*6070*/  ULEA UR4, UR5, UR4, 0x18 ;  /* 0x0000000405047291 */ /* 0x004fcc000f8ec03f */
[----:B------:R-:W-:-:S05]  /*6080*/  LEA R0, R0, UR4, 0x2 ;  /* 0x0000000400007c11 */ /* 0x000fca000f8e10ff */
[----:B------:R-:W-:Y:S04]  /*6090*/  @!P0 STS [R0+-0x300], R17 ;  /* 0xfffd001100008388 */ /* 0x000fe80000000800 */
[----:B------:R-:W-:Y:S04]  /*60a0*/  @!P0 STS [R0+-0x280], R16 ;  /* 0xfffd801000008388 */ /* 0x000fe80000000800 */
[----:B------:R-:W-:Y:S01]  /*60b0*/  @!P0 STS [R0+-0x200], R5 ;  /* 0xfffe000500008388 */ /* 0x000fe20000000800 */
[----:B------:R-:W-:Y:S01]  /*60c0*/  BAR.SYNC.DEFER_BLOCKING 0x0 ;  /* 0x0000000000007b1d */ /* 0x000fe20000010000 */
[----:B------:R-:W-:-:S05]  /*60d0*/  ISETP.NE.AND P0, PT, R8, 0x20, PT ;  /* 0x000000200800780c */ /* 0x000fca0003f05270 */
[----:B------:R-:W0:Y:S04]  /*60e0*/  @!P1 LDS R2, [R0] ;  /* 0x0000000000029984 */ /* 0x000e280000000800 */
[----:B------:R-:W2:Y:S04]  /*60f0*/  @!P1 LDS R3, [R0+0x80] ;  /* 0x0000800000039984 */ /* 0x000ea80000000800 */
[----:B------:R-:W3:Y:S01]  /*6100*/  @!P1 LDS R4, [R0+0x100] ;  /* 0x0001000000049984 */ /* 0x000ee20000000800 */
[----:B0-----:R-:W-:Y:S01]  /*6110*/  @!P1 FADD.FTZ R17, R2, R17 ;  /* 0x0000001102119221 */ /* 0x001fe20000010000 */
[----:B------:R-:W-:Y:S01]  /*6120*/  BAR.SYNC.DEFER_BLOCKING 0x0 ;  /* 0x0000000000007b1d */ /* 0x000fe20000010000 */
[----:B--2---:R-:W-:Y:S01]  /*6130*/  @!P1 FADD.FTZ R16, R3, R16 ;  /* 0x0000001003109221 */ /* 0x004fe20000010000 */
[----:B---3--:R-:W-:Y:S01]  /*6140*/  @!P1 FADD.FTZ R5, R4, R5 ;  /* 0x0000000504059221 */ /* 0x008fe20000010000 */
        /* <DEDUP_REMOVED lines=10> */
[----:B------:R-:W1:Y:S01]  /*61f0*/  S2UR UR6, SR_CTAID.Y ;  /* 0x00000000000679c3 */ /* 0x000e620000002600 */
[----:B------:R-:W-:Y:S01]  /*6200*/  ULDC UR4, c[0x0][0x14] ;  /* 0x0000050000047ab9 */ /* 0x000fe20000000800 */
[----:B------:R-:W-:Y:S01]  /*6210*/  ULDC UR5, c[0x0][0xc] ;  /* 0x0000030000057ab9 */ /* 0x000fe20000000800 */
[----:B------:R-:W-:Y:S01]  /*6220*/  UIMAD UR7, UR4, 0x60, URZ ;  /* 0x00000060040778a4 */ /* 0x000fe2000f8e023f */
[----:B0--3--:R-:W-:Y:S01]  /*6230*/  @!P2 FADD.FTZ R16, R3, R16 ;  /* 0x000000100310a221 */ /* 0x009fe20000010000 */
[----:B------:R-:W-:Y:S02]  /*6240*/  VIADD R0, R7, 0x20 ;  /* 0x0000002007007836 */ /* 0x000fe40000000000 */
[----:B--2---:R-:W-:Y:S01]  /*6250*/  @!P2 FADD.FTZ R17, R2, R17 ;  /* 0x000000110211a221 */ /* 0x004fe20000010000 */
[----:B----4-:R-:W-:Y:S01]  /*6260*/  @!P2 FADD.FTZ R5, R4, R5 ;  /* 0x000000050405a221 */ /* 0x010fe20000010000 */
[----:B------:R-:W0:Y:S03]  /*6270*/  S2UR UR9, SR_CTAID.Z ;  /* 0x00000000000979c3 */ /* 0x000e260000002700 */
[----:B------:R-:W-:-:S05]  /*6280*/  F2FP.BF16.F32.PACK_AB R16, R16, R17 ;  /* 0x000000111010723e */ /* 0x000fca00000010ff */
[----:B------:R-:W2:Y:S01]  /*6290*/  S2UR UR8, SR_CTAID.X ;  /* 0x00000000000879c3 */ /* 0x000ea20000002500 */
[----:B-1----:R-:W-:-:S04]  /*62a0*/  UIMAD UR4, UR6, UR5, URZ ;  /* 0x00000005060472a4 */ /* 0x002fc8000f8e023f */
[----:B------:R-:W-:Y:S02]  /*62b0*/  UIMAD UR4, UR4, UR7, URZ ;  /* 0x00000007040472a4 */ /* 0x000fe4000f8e023f */
[----:B0-----:R-:W-:-:S04]  /*62c0*/  UIMAD UR6, UR9, 0x60, URZ ;  /* 0x00000060090678a4 */ /* 0x001fc8000f8e023f */
[----:B------:R-:W-:Y:S02]  /*62d0*/  USHF.R.S32.HI UR9, URZ, 0x1f, UR6 ;  /* 0x0000001f3f097899 */ /* 0x000fe40008011406 */
[----:B--2---:R-:W-:Y:S02]  /*62e0*/  UIMAD UR5, UR8, UR7, URZ ;  /* 0x00000007080572a4 */ /* 0x004fe4000f8e023f */
[----:B------:R-:W-:Y:S02]  /*62f0*/  USHF.R.S32.HI UR7, URZ, 0x1f, UR4 ;  /* 0x0000001f3f077899 */ /* 0x000fe40008011404 */
[----:B------:R-:W-:Y:S02]  /*6300*/  USHF.R.S32.HI UR8, URZ, 0x1f, UR5 ;  /* 0x0000001f3f087899 */ /* 0x000fe40008011405 */
[----:B------:R-:W-:-:S04]  /*6310*/  UIADD3 UR4, UP0, UP1, UR4, UR5, UR6 ;  /* 0x0000000504047290 */ /* 0x000fc8000f91e006 */
[----:B------:R-:W-:Y:S02]  /*6320*/  UIADD3.X UR7, UR7, UR8, UR9, UP0, UP1 ;  /* 0x0000000807077290 */ /* 0x000fe400087e2409 */
[C---:B------:R-:W-:Y:S01]  /*6330*/  IADD3 R6, P0, R7.reuse, UR4, RZ ;  /* 0x0000000407067c10 */ /* 0x040fe2000ff1e0ff */
[----:B------:R-:W-:Y:S01]  /*6340*/  ULDC.64 UR8, c[0x0][0x220] ;  /* 0x0000880000087ab9 */ /* 0x000fe20000000a00 */
[----:B------:R-:W-:Y:S02]  /*6350*/  IADD3 R10, P1, R0, UR4, RZ ;  /* 0x00000004000a7c10 */ /* 0x000fe4000ff3e0ff */
[C---:B------:R-:W-:Y:S01]  /*6360*/  LEA.HI.X.SX32 R3, R7.reuse, UR7, 0x1, P0 ;  /* 0x0000000707037c11 */ /* 0x040fe200080f0eff */
[----:B------:R-:W-:Y:S01]  /*6370*/  VIADD R7, R7, 0x40 ;  /* 0x0000004007077836 */ /* 0x000fe20000000000 */
[----:B------:R-:W-:Y:S02]  /*6380*/  LEA R2, P0, R6, UR8, 0x1 ;  /* 0x0000000806027c11 */ /* 0x000fe4000f8008ff */
[----:B------:R-:W-:-:S02]  /*6390*/  LEA.HI.X.SX32 R11, R0, UR7, 0x1, P1 ;  /* 0x00000007000b7c11 */ /* 0x000fc400088f0eff */
[C---:B------:R-:W-:Y:S02]  /*63a0*/  IADD3 R8, P2, R7.reuse, UR4, RZ ;  /* 0x0000000407087c10 */ /* 0x040fe4000ff5e0ff */
[----:B------:R-:W-:Y:S02]  /*63b0*/  LEA.HI.X R3, R6, UR9, R3, 0x1, P0 ;  /* 0x0000000906037c11 */ /* 0x000fe400080f0c03 */
[----:B------:R-:W-:Y:S02]  /*63c0*/  LEA.HI.X.SX32 R9, R7, UR7, 0x1, P2 ;  /* 0x0000000707097c11 */ /* 0x000fe400090f0eff */
[----:B------:R-:W-:Y:S01]  /*63d0*/  LEA R4, P1, R8, UR8, 0x1 ;  /* 0x0000000808047c11 */ /* 0x000fe2000f8208ff */
[----:B------:R-:W-:Y:S01]  /*63e0*/  STG.E.U16 desc[UR10][R2.64], R16 ;  /* 0x0000001002007986 */ /* 0x000fe2000c10150a */
[----:B------:R-:W-:Y:S02]  /*63f0*/  LEA R6, P0, R10, UR8, 0x1 ;  /* 0x000000080a067c11 */ /* 0x000fe4000f8008ff */
[----:B------:R-:W-:-:S02]  /*6400*/  F2FP.BF16.F32.PACK_AB R0, RZ, R5 ;  /* 0x00000005ff00723e */ /* 0x000fc400000010ff */
[----:B------:R-:W-:Y:S02]  /*6410*/  LEA.HI.X R5, R8, UR9, R9, 0x1, P1 ;  /* 0x0000000908057c11 */ /* 0x000fe400088f0c09 */
[----:B------:R-:W-:Y:S02]  /*6420*/  LEA.HI.X R7, R10, UR9, R11, 0x1, P0 ;  /* 0x000000090a077c11 */ /* 0x000fe400080f0c0b */
[----:B------:R-:W-:-:S05]  /*6430*/  PRMT R8, R16, 0x7632, R8 ;  /* 0x0000763210087816 */ /* 0x000fca0000000008 */
[----:B------:R-:W-:Y:S04]  /*6440*/  STG.E.U16 desc[UR10][R6.64], R8 ;  /* 0x0000000806007986 */ /* 0x000fe8000c10150a */
[----:B------:R-:W-:Y:S01]  /*6450*/  STG.E.U16 desc[UR10][R4.64], R0 ;  /* 0x0000000004007986 */ /* 0x000fe2000c10150a */
[----:B------:R-:W-:Y:S05]  /*6460*/  EXIT ;  /* 0x000000000000794d */ /* 0x000fea0003800000 */
.L_x_21087:
        /* <DEDUP_REMOVED lines=8> */
.L_x_21129:
[----:B------:R-:W-:Y:S05]  /*64f0*/  BSYNC B1 ;  /* 0x0000000000017941 */ /* 0x000fea0003800000 */
.L_x_21128:
[----:B------:R-:W-:Y:S01]  /*6500*/  IMAD.MOV.U32 R16, RZ, RZ, R19 ;  /* 0x000000ffff107224 */ /* 0x000fe200078e0013 */
[----:B------:R-:W-:Y:S01]  /*6510*/  MOV R23, 0x1f ;  /* 0x0000001f00177802 */ /* 0x000fe20000000f00 */
[----:B------:R-:W-:Y:S02]  /*6520*/  IMAD.MOV.U32 R20, RZ, RZ, 0x1 ;  /* 0x00000001ff147424 */ /* 0x000fe400078e00ff */
[----:B------:R-:W-:Y:S01]  /*6530*/  FADD.FTZ R16, R17, R16 ;  /* 0x0000001011107221 */ /* 0x000fe20000010000 */
[----:B------:R-:W-:-:S03]  /*6540*/  IMAD.MOV.U32 R18, RZ, RZ, -0x1 ;  /* 0xffffffffff127424 */ /* 0x000fc600078e00ff */
[----:B------:R-:W-:-:S07]  /*6550*/  IMAD.MOV.U32 R21, RZ, RZ, R16 ;  /* 0x000000ffff157224 */ /* 0x000fce00078e0010 */
[----:B------:R-:W-:Y:S05]  /*6560*/  WARPSYNC.COLLECTIVE R18, `(.L_x_21130) ;  /* 0x0000000012087348 */ /* 0x000fea0003c00000 */
[----:B------:R0:W1:Y:S02]  /*6570*/  SHFL.BFLY P0, R19, R21, R20, R23 ;  /* 0x0c00001415137389 */ /* 0x0000640000000017 */
[----:B01----:R-:W-:Y:S01]  /*6580*/  ENDCOLLECTIVE ;  /* 0x000000000000791b */ /* 0x003fe20003800000 */
.L_x_21130:
[----:B------:R-:W-:Y:S05]  /*6590*/  BRA `(.L_x_21131) ;  /* 0xffffffb800947947 */ /* 0x000fea000383ffff */
.L_x_21091:
[----:B------:R-:W-:Y:S01]  /*65a0*/  BSSY B1, `(.L_x_21132) ;  /* 0x0000007000017945 */ /* 0x000fe20003800000 */
[----:B------:R-:W-:Y:S02]  /*65b0*/  IMAD.MOV.U32 R20, RZ, RZ, 0x2 ;  /* 0x00000002ff147424 */ /* 0x000fe400078e00ff */
[----:B------:R-:W-:Y:S02]  /*65c0*/  IMAD.MOV.U32 R23, RZ, RZ, 0x1f ;  /* 0x0000001fff177424 */ /* 0x000fe400078e00ff */
[----:B------:R-:W-:-:S07]  /*65d0*/  IMAD.MOV.U32 R18, RZ, RZ, -0x1 ;  /* 0xffffffffff127424 */ /* 0x000fce00078e00ff */
[----:B------:R-:W-:Y:S05]  /*65e0*/  WARPSYNC.COLLECTIVE R18, `(.L_x_21133) ;  /* 0x0000000012087348 */ /* 0x000fea0003c00000 */
[----:B------:R0:W1:Y:S02]  /*65f0*/  SHFL.BFLY P0, R19, R21, R20, R23 ;  /* 0x0c00001415137389 */ /* 0x0000640000000017 */
[----:B01----:R-:W-:Y:S01]  /*6600*/  ENDCOLLECTIVE ;  /* 0x000000000000791b */ /* 0x003fe20003800000 */
.L_x_21133:
[----:B------:R-:W-:Y:S05]  /*6610*/  BSYNC B1 ;  /* 0x0000000000017941 */ /* 0x000fea0003800000 */
.L_x_21132:
        /* <DEDUP_REMOVED lines=9> */
.L_x_21134:
[----:B------:R-:W-:Y:S05]  /*66b0*/  BRA `(.L_x_21135) ;  /* 0xffffffc400e47947 */ /* 0x000fea000383ffff */
.L_x_21095:
        /* <DEDUP_REMOVED lines=8> */
.L_x_21137:
[----:B------:R-:W-:Y:S05]  /*6740*/  BSYNC B0 ;  /* 0x0000000000007941 */ /* 0x000fea0003800000 */
.L_x_21136:
        /* <DEDUP_REMOVED lines=9> */
.L_x_21138:
[----:B------:R-:W-:Y:S02]  /*67e0*/  IMAD.MOV.U32 R20, RZ, RZ, 0x4 ;  /* 0x00000004ff147424 */ /* 0x000fe400078e00ff */
[----:B------:R-:W-:-:S05]  /*67f0*/  IMAD.MOV.U32 R9, RZ, RZ, R19 ;  /* 0x000000ffff097224 */ /* 0x000fca00078e0013 */
[----:B------:R-:W-:-:S05]  /*6800*/  FMNMX.FTZ R10, R8, R9, !PT ;  /* 0x00000009080a7209 */ /* 0x000fca0007810000 */
[----:B------:R-:W-:-:S07]  /*6810*/  IMAD.MOV.U32 R21, RZ, RZ, R10 ;  /* 0x000000ffff157224 */ /* 0x000fce00078e000a */
[----:B------:R-:W-:Y:S05]  /*6820*/  WARPSYNC.COLLECTIVE R18, `(.L_x_21139) ;  /* 0x0000000012087348 */ /* 0x000fea0003c00000 */
[----:B------:R0:W1:Y:S02]  /*6830*/  SHFL.BFLY P0, R19, R21, R20, R23 ;  /* 0x0c00001415137389 */ /* 0x0000640000000017 */
[----:B01----:R-:W-:Y:S01]  /*6840*/  ENDCOLLECTIVE ;  /* 0x000000000000791b */ /* 0x003fe20003800000 */
.L_x_21139:
[----:B------:R-:W-:Y:S01]  /*6850*/  IMAD.MOV.U32 R9, RZ, RZ, R19 ;  /* 0x000000ffff097224 */ /* 0x000fe200078e0013 */
[----:B------:R-:W-:Y:S06]  /*6860*/  BRA `(.L_x_21140) ;  /* 0xffffffc8000c7947 */ /* 0x000fec000383ffff */
.L_x_21141:
        /* <DEDUP_REMOVED lines=9> */
.L_x_29934:


//--------------------- .text._ZN4vllm25paged_attention_v2_kernelI13__nv_bfloat16S1_Li80ELi8ELi128ELNS_18Fp8KVCacheDataTypeE0ELb0ELi512EEEvPfS3_PT_PKS4_PKT0_SA_ifPKiSC_iPKfiiiSE_SE_iiiii --------------------------
	.section	.text._ZN4vllm25paged_attention_v2_kernelI13__nv_bfloat16S1_Li80ELi8ELi128ELNS_18Fp8KVCacheDataTypeE0ELb0ELi512EEEvPfS3_PT_PKS4_PKT0_SA_ifPKiSC_iPKfiiiSE_SE_iiiii,"ax",@progbits
	.align	128
        .global         _ZN4vllm25paged_attention_v2_kernelI13__nv_bfloat16S1_Li80ELi8ELi128ELNS_18Fp8KVCacheDataTypeE0ELb0ELi512EEEvPfS3_PT_PKS4_PKT0_SA_ifPKiSC_iPKfiiiSE_SE_iiiii
        .type           _ZN4vllm25paged_attention_v2_kernelI13__nv_bfloat16S1_Li80ELi8ELi128ELNS_18Fp8KVCacheDataTypeE0ELb0ELi512EEEvPfS3_PT_PKS4_PKT0_SA_ifPKiSC_iPKfiiiSE_SE_iiiii,@function
        .size           _ZN4vllm25paged_attention_v2_kernelI13__nv_bfloat16S1_Li80ELi8ELi128ELNS_18Fp8KVCacheDataTypeE0ELb0ELi512EEEvPfS3_PT_PKS4_PKT0_SA_ifPKiSC_iPKfiiiSE_SE_iiiii,(.L_x_29935 - _ZN4vllm25paged_attention_v2_kernelI13__nv_bfloat16S1_Li80ELi8ELi128ELNS_18Fp8KVCacheDataTypeE0ELb0ELi512EEEvPfS3_PT_PKS4_PKT0_SA_ifPKiSC_iPKfiiiSE_SE_iiiii)
        .other          _ZN4vllm25paged_attention_v2_kernelI13__nv_bfloat16S1_Li80ELi8ELi128ELNS_18Fp8KVCacheDataTypeE0ELb0ELi512EEEvPfS3_PT_PKS4_PKT0_SA_ifPKiSC_iPKfiiiSE_SE_iiiii,@"STO_CUDA_ENTRY STV_DEFAULT"
_ZN4vllm25paged_attention_v2_kernelI13__nv_bfloat16S1_Li80ELi8ELi128ELNS_18Fp8KVCacheDataTypeE0ELb0ELi512EEEvPfS3_PT_PKS4_PKT0_SA_ifPKiSC_iPKfiiiSE_SE_iiiii:
.text._ZN4vllm25paged_attention_v2_kernelI13__nv_bfloat16S1_Li80ELi8ELi128ELNS_18Fp8KVCacheDataTypeE0ELb0ELi512EEEvPfS3_PT_PKS4_PKT0_SA_ifPKiSC_iPKfiiiSE_SE_iiiii:
        /* <DEDUP_REMOVED lines=28> */
[----:B------:R-:W1:Y:S02]  /*01c0*/  S2R R34, SR_TID.X ;  /* 0x0000000000227919 */ /* 0x000e640000002100 */
        /* <DEDUP_REMOVED lines=27> */
[----:B------:R-:W-:-:S03]  /*0380*/  IABS R6, R4 ;  /* 0x0000000400067213 */ /* 0x000fc60000000000 */
[----:B------:R-:W-:-:S06]  /*0390*/  IMAD.HI.U32 R3, R3, R9, R2 ;  /* 0x0000000903037227 */ /* 0x000fcc00078e0002 */
[----:B------:R-:W-:-:S04]  /*03a0*/  IMAD.HI.U32 R32, R3, R6, RZ ;  /* 0x0000000603207227 */ /* 0x000fc800078e00ff */
[----:B------:R-:W-:Y:S01]  /*03b0*/  IMAD R2, R32, R5, R6 ;  /* 0x0000000520027224 */ /* 0x000fe200078e0206 */
[----:B-1----:R-:W-:-:S04]  /*03c0*/  SHF.R.S32.HI R5, RZ, 0x1f, R34 ;  /* 0x0000001fff057819 */ /* 0x002fc80000011422 */
[----:B------:R-:W-:Y:S02]  /*03d0*/  ISETP.GT.U32.AND P1, PT, R7, R2, PT ;  /* 0x000000020700720c */ /* 0x000fe40003f24070 */
[----:B------:R-:W-:-:S11]  /*03e0*/  LEA.HI R26, R5, R34, RZ, 0x5 ;  /* 0x00000022051a7211 */ /* 0x000fd600078f28ff */
[----:B------:R-:W-:Y:S02]  /*03f0*/  @!P1 IMAD.IADD R2, R2, 0x1, -R7 ;  /* 0x0000000102029824 */ /* 0x000fe400078e0a07 */
[----:B------:R-:W-:Y:S01]  /*0400*/  @!P1 VIADD R32, R32, 0x1 ;  /* 0x0000000120209836 */ /* 0x000fe20000000000 */
[----:B------:R-:W-:Y:S02]  /*0410*/  ISETP.NE.AND P1, PT, R13, RZ, PT ;  /* 0x000000ff0d00720c */ /* 0x000fe40003f25270 */
[----:B------:R-:W-:Y:S02]  /*0420*/  ISETP.GE.U32.AND P0, PT, R2, R7, PT ;  /* 0x000000070200720c */ /* 0x000fe40003f06070 */
[----:B------:R-:W-:Y:S02]  /*0430*/  LOP3.LUT R2, R4, R13, RZ, 0x3c, !PT ;  /* 0x0000000d04027212 */ /* 0x000fe400078e3cff */
[----:B------:R-:W-:Y:S02]  /*0440*/  LEA.HI R7, R5, R34, RZ, 0x2 ;  /* 0x0000002205077211 */ /* 0x000fe400078f10ff */
[----:B------:R-:W-:Y:S01]  /*0450*/  ISETP.GE.AND P2, PT, R2, RZ, PT ;  /* 0x000000ff0200720c */ /* 0x000fe20003f46270 */
[----:B------:R-:W-:Y:S01]  /*0460*/  VIADD R2, R36, 0x7 ;  /* 0x0000000724027836 */ /* 0x000fe20000000000 */
[----:B------:R-:W-:-:S04]  /*0470*/  LOP3.LUT R37, R7, 0xfffffffc, RZ, 0xc0, !PT ;  /* 0xfffffffc07257812 */ /* 0x000fc800078ec0ff */
[----:B------:R-:W-:Y:S01]  /*0480*/  SHF.R.S32.HI R3, RZ, 0x1f, R2 ;  /* 0x0000001fff037819 */ /* 0x000fe20000011402 */
[----:B------:R-:W-:Y:S01]  /*0490*/  @P0 VIADD R32, R32, 0x1 ;  /* 0x0000000120200836 */ /* 0x000fe20000000000 */
[C---:B------:R-:W-:Y:S01]  /*04a0*/  ISETP.GT.AND P0, PT, R34.reuse, 0x27, PT ;  /* 0x000000272200780c */ /* 0x040fe20003f04270 */
[----:B------:R-:W-:Y:S01]  /*04b0*/  IMAD.IADD R37, R34, 0x1, -R37 ;  /* 0x0000000122257824 */ /* 0x000fe200078e0a25 */
[----:B------:R-:W-:Y:S01]  /*04c0*/  LEA.HI R2, R3, R2, RZ, 0x3 ;  /* 0x0000000203027211 */ /* 0x000fe200078f18ff */
[----:B------:R-:W-:Y:S02]  /*04d0*/  IMAD.SHL.U32 R3, R35, 0x40, RZ ;  /* 0x0000004023037824 */ /* 0x000fe400078e00ff */
[----:B------:R-:W-:Y:S01]  /*04e0*/  @!P2 IMAD.MOV R32, RZ, RZ, -R32 ;  /* 0x000000ffff20a224 */ /* 0x000fe200078e0a20 */
[----:B------:R-:W-:Y:S02]  /*04f0*/  SHF.R.S32.HI R6, RZ, 0x3, R2 ;  /* 0x00000003ff067819 */ /* 0x000fe40000011402 */
[----:B------:R-:W-:-:S02]  /*0500*/  @!P1 LOP3.LUT R32, RZ, R13, RZ, 0x33, !PT ;  /* 0x0000000dff209212 */ /* 0x000fc400078e33ff */
[----:B------:R-:W-:Y:S02]  /*0510*/  SHF.R.S32.HI R2, RZ, 0x2, R7 ;  /* 0x00000002ff027819 */ /* 0x000fe40000011407 */
[----:B------:R-:W-:Y:S01]  /*0520*/  VIADDMNMX R33, R3, 0x40, R6, PT ;  /* 0x0000004003217846 */ /* 0x000fe20003800106 */
        /* <DEDUP_REMOVED lines=15> */
[----:B------:R-:W-:Y:S01]  /*0620*/  LEA R5, R2, R37, 0x2 ;  /* 0x0000002502057211 */ /* 0x000fe200078e10ff */
[----:B------:R-:W-:Y:S01]  /*0630*/  ULDC.64 UR4, c[0x0][0x228] ;  /* 0x00008a0000047ab9 */ /* 0x000fe20000000a00 */
[----:B------:R-:W-:-:S03]  /*0640*/  MOV R4, 0x400 ;  /* 0x0000040000047802 */ /* 0x000fc60000000f00 */
[----:B------:R-:W-:-:S05]  /*0650*/  IMAD.SHL.U32 R5, R5, 0x2, RZ ;  /* 0x0000000205057824 */ /* 0x000fca00078e00ff */
[----:B------:R-:W-:Y:S02]  /*0660*/  SHF.R.S32.HI R10, RZ, 0x1f, R5 ;  /* 0x0000001fff0a7819 */ /* 0x000fe40000011405 */
[----:B------:R-:W-:Y:S02]  /*0670*/  IADD3 R14, P0, P2, R5, R6, R7 ;  /* 0x00000006050e7210 */ /* 0x000fe40007a1e007 */
[----:B0-----:R-:W-:Y:S02]  /*0680*/  LEA R4, R9, R4, 0x18 ;  /* 0x0000000409047211 */ /* 0x001fe400078ec0ff */
[----:B------:R-:W-:Y:S01]  /*0690*/  IADD3.X R9, R10, R11, R12, P0, P2 ;  /* 0x0000000b0a097210 */ /* 0x000fe200007e440c */
[----:B------:R-:W-:Y:S01]  /*06a0*/  IMAD.MOV.U32 R10, RZ, RZ, R2 ;  /* 0x000000ffff0a7224 */ /* 0x000fe200078e0002 */
[----:B------:R-:W-:Y:S01]  /*06b0*/  LEA R13, P0, R14, UR4, 0x1 ;  /* 0x000000040e0d7c11 */ /* 0x000fe2000f8008ff */
[----:B------:R-:W-:-:S03]  /*06c0*/  IMAD R5, R37, 0x28, R4 ;  /* 0x0000002825057824 */ /* 0x000fc600078e0204 */
[----:B------:R-:W-:Y:S01]  /*06d0*/  LEA.HI.X R14, R14, UR5, R9, 0x1, P0 ;  /* 0x000000050e0e7c11 */ /* 0x000fe200080f0c09 */
[----:B------:R-:W-:-:S08]  /*06e0*/  IMAD R9, R2, 0x4, R5 ;  /* 0x0000000402097824 */ /* 0x000fd000078e0205 */
.L_x_21146:
        /* <DEDUP_REMOVED lines=11> */
.L_x_21145:
[----:B------:R-:W-:Y:S05]  /*07a0*/  BSYNC B1 ;  /* 0x0000000000017941 */ /* 0x000fea0003800000 */
.L_x_21144:
        /* <DEDUP_REMOVED lines=12> */
[----:B------:R-:W-:-:S03]  /*0870*/  IMAD.SHL.U32 R11, R5, 0x2, RZ ;  /* 0x00000002050b7824 */ /* 0x000fc600078e00ff */
[----:B------:R-:W-:-:S05]  /*0880*/  LEA R4, R10, R7, 0x2 ;  /* 0x000000070a047211 */ /* 0x000fca00078e10ff */
[----:B------:R-:W-:-:S07]  /*0890*/  VIADD R7, R4, 0x100 ;  /* 0x0000010004077836 */ /* 0x000fce0000000000 */
.L_x_21147:
        /* <DEDUP_REMOVED lines=17> */
.L_x_21143:
[----:B------:R-:W-:Y:S05]  /*09b0*/  BSYNC B0 ;  /* 0x0000000000007941 */ /* 0x000fea0003800000 */
.L_x_21142:
        /* <DEDUP_REMOVED lines=17> */
[----:B------:R-:W-:Y:S01]  /*0ad0*/  SHF.L.U32 R22, R37, 0x1, RZ ;  /* 0x0000000125167819 */ /* 0x000fe200000006ff */
[----:B------:R-:W-:Y:S01]  /*0ae0*/  IMAD.SHL.U32 R20, R3, 0x2, RZ ;  /* 0x0000000203147824 */ /* 0x000fe200078e00ff */
[----:B------:R-:W-:Y:S01]  /*0af0*/  SHF.R.S32.HI R0, RZ, 0x1f, R3 ;  /* 0x0000001fff007819 */ /* 0x000fe20000011403 */
[C---:B------:R-:W-:Y:S01]  /*0b00*/  VIADD R6, R37.reuse, 0x10 ;  /* 0x0000001025067836 */ /* 0x040fe20000000000 */
[----:B------:R-:W-:Y:S01]  /*0b10*/  SHF.R.S32.HI R7, RZ, 0x1f, R4 ;  /* 0x0000001fff077819 */ /* 0x000fe20000011404 */
[----:B------:R-:W-:Y:S01]  /*0b20*/  VIADD R8, R37, 0x14 ;  /* 0x0000001425087836 */ /* 0x000fe20000000000 */
[----:B------:R-:W-:Y:S01]  /*0b30*/  LEA.HI R5, R5, R2, RZ, 0x3 ;  /* 0x0000000205057211 */ /* 0x000fe200078f18ff */
[----:B------:R-:W-:Y:S01]  /*0b40*/  VIADD R24, R37, 0x24 ;  /* 0x0000002425187836 */ /* 0x000fe20000000000 */
[----:B------:R-:W-:Y:S01]  /*0b50*/  SHF.R.S32.HI R9, RZ, 0x1f, R20 ;  /* 0x0000001fff097819 */ /* 0x000fe20000011414 */
[----:B------:R-:W-:Y:S01]  /*0b60*/  IMAD.SHL.U32 R16, R8, 0x2, RZ ;  /* 0x0000000208107824 */ /* 0x000fe200078e00ff */
[----:B------:R-:W-:Y:S01]  /*0b70*/  LEA.HI R0, R0, R3, RZ, 0x2 ;  /* 0x0000000300007211 */ /* 0x000fe200078f10ff */
[----:B------:R-:W0:Y:S01]  /*0b80*/  S2R R28, SR_CgaCtaId ;  /* 0x00000000001c7919 */ /* 0x000e220000008800 */
[----:B------:R-:W-:Y:S01]  /*0b90*/  LEA.HI R3, R7, R4, RZ, 0x2 ;  /* 0x0000000407037211 */ /* 0x000fe200078f10ff */
[----:B------:R-:W-:Y:S01]  /*0ba0*/  IMAD.SHL.U32 R4, R4, 0x2, RZ ;  /* 0x0000000204047824 */ /* 0x000fe200078e00ff */
[----:B------:R-:W-:Y:S01]  /*0bb0*/  LOP3.LUT R5, R5, 0xfffffff8, RZ, 0xc0, !PT ;  /* 0xfffffff805057812 */ /* 0x000fe200078ec0ff */
[----:B------:R-:W-:Y:S01]  /*0bc0*/  IMAD.SHL.U32 R29, R24, 0x2, RZ ;  /* 0x00000002181d7824 */ /* 0x000fe200078e00ff */
[----:B------:R-:W-:Y:S01]  /*0bd0*/  SHF.R.S32.HI R7, RZ, 0x1f, R22 ;  /* 0x0000001fff077819 */ /* 0x000fe20000011416 */
[----:B------:R-:W-:Y:S01]  /*0be0*/  ULDC UR4, c[0x0][0x270] ;  /* 0x00009c0000047ab9 */ /* 0x000fe20000000800 */
[----:B------:R-:W-:Y:S01]  /*0bf0*/  LEA.HI R9, R9, R20, RZ, 0x3 ;  /* 0x0000001409097211 */ /* 0x000fe200078f18ff */
[----:B------:R-:W-:Y:S01]  /*0c00*/  IMAD.IADD R23, R2, 0x1, -R5 ;  /* 0x0000000102177824 */ /* 0x000fe200078e0a05 */
[----:B------:R-:W-:Y:S01]  /*0c10*/  SHF.R.S32.HI R11, RZ, 0x1f, R4 ;  /* 0x0000001fff0b7819 */ /* 0x000fe20000011404 */
[----:B------:R-:W-:Y:S01]  /*0c20*/  VIADD R5, R37, 0xc ;  /* 0x0000000c25057836 */ /* 0x000fe20000000000 */
        /* <DEDUP_REMOVED lines=16> */
[----:B------:R-:W-:Y:S01]  /*0d30*/  SHF.R.S32.HI R5, RZ, 0x1f, R8 ;  /* 0x0000001fff057819 */ /* 0x000fe20000011408 */
[----:B------:R-:W1:Y:S01]  /*0d40*/  LDC R11, c[0x0][0x26c] ;  /* 0x00009b00ff0b7b82 */ /* 0x000e620000000800 */
[----:B------:R-:W-:Y:S01]  /*0d50*/  SHF.R.S32.HI R10, RZ, 0x1f, R9 ;  /* 0x0000001fff0a7819 */ /* 0x000fe20000011409 */
[----:B------:R-:W-:Y:S01]  /*0d60*/  IMAD.SHL.U32 R2, R2, 0x10, RZ ;  /* 0x0000001002027824 */ /* 0x000fe200078e00ff */
[----:B------:R-:W-:-:S02]  /*0d70*/  SHF.L.U32 R19, R6, 0x1, RZ ;  /* 0x0000000106137819 */ /* 0x000fc400000006ff */
[----:B------:R-:W-:Y:S02]  /*0d80*/  LEA.HI R4, R7, R6, RZ, 0x2 ;  /* 0x0000000607047211 */ /* 0x000fe400078f10ff */
[----:B------:R-:W-:Y:S02]  /*0d90*/  LEA.HI R5, R5, R8, RZ, 0x2 ;  /* 0x0000000805057211 */ /* 0x000fe400078f10ff */
[----:B------:R-:W-:Y:S01]  /*0da0*/  LEA.HI R6, R10, R9, RZ, 0x2 ;  /* 0x000000090a067211 */ /* 0x000fe200078f10ff */
[----:B------:R-:W-:Y:S01]  /*0db0*/  IMAD.SHL.U32 R4, R4, 0x10, RZ ;  /* 0x0000001004047824 */ /* 0x000fe200078e00ff */
[----:B------:R-:W-:Y:S01]  /*0dc0*/  SHF.R.S32.HI R8, RZ, 0x1f, R19 ;  /* 0x0000001fff087819 */ /* 0x000fe20000011413 */
[----:B------:R-:W-:Y:S01]  /*0dd0*/  IMAD.SHL.U32 R5, R5, 0x10, RZ ;  /* 0x0000001005057824 */ /* 0x000fe200078e00ff */
[----:B------:R-:W-:Y:S02]  /*0de0*/  SHF.R.S32.HI R9, RZ, 0x1f, R16 ;  /* 0x0000001fff097819 */ /* 0x000fe40000011410 */
[----:B------:R-:W-:-:S02]  /*0df0*/  LEA.HI R8, R8, R19, RZ, 0x3 ;  /* 0x0000001308087211 */ /* 0x000fc400078f18ff */
[----:B------:R-:W-:Y:S02]  /*0e00*/  SHF.R.S32.HI R7, RZ, 0x1f, R18 ;  /* 0x0000001fff077819 */ /* 0x000fe40000011412 */
[----:B------:R-:W-:Y:S02]  /*0e10*/  LEA.HI R9, R9, R16, RZ, 0x3 ;  /* 0x0000001009097211 */ /* 0x000fe400078f18ff */
[----:B------:R-:W-:Y:S02]  /*0e20*/  SHF.R.S32.HI R10, RZ, 0x1f, R17 ;  /* 0x0000001fff0a7819 */ /* 0x000fe40000011411 */
[----:B------:R-:W-:Y:S02]  /*0e30*/  LOP3.LUT R8, R8, 0xfffffff8, RZ, 0xc0, !PT ;  /* 0xfffffff808087812 */ /* 0x000fe400078ec0ff */
[----:B------:R-:W-:Y:S02]  /*0e40*/  LEA.HI R7, R7, R18, RZ, 0x3 ;  /* 0x0000001207077211 */ /* 0x000fe400078f18ff */
[----:B------:R-:W-:Y:S01]  /*0e50*/  LOP3.LUT R9, R9, 0xfffffff8, RZ, 0xc0, !PT ;  /* 0xfffffff809097812 */ /* 0x000fe200078ec0ff */
[----:B------:R-:W-:Y:S01]  /*0e60*/  IMAD.IADD R19, R19, 0x1, -R8 ;  /* 0x0000000113137824 */ /* 0x000fe200078e0a08 */
[----:B------:R-:W-:Y:S01]  /*0e70*/  LEA.HI R10, R10, R17, RZ, 0x3 ;  /* 0x000000110a0a7211 */ /* 0x000fe200078f18ff */
[----:B------:R-:W-:Y:S01]  /*0e80*/  VIADD R8, R37, 0x1c ;  /* 0x0000001c25087836 */ /* 0x000fe20000000000 */
[----:B------:R-:W-:Y:S01]  /*0e90*/  LOP3.LUT R7, R7, 0xfffffff8, RZ, 0xc0, !PT ;  /* 0xfffffff807077812 */ /* 0x000fe200078ec0ff */
[----:B------:R-:W-:Y:S01]  /*0ea0*/  IMAD.IADD R16, R16, 0x1, -R9 ;  /* 0x0000000110107824 */ /* 0x000fe200078e0a09 */
[----:B------:R-:W-:Y:S01]  /*0eb0*/  LOP3.LUT R10, R10, 0xfffffff8, RZ, 0xc0, !PT ;  /* 0xfffffff80a0a7812 */ /* 0x000fe200078ec0ff */
[----:B------:R-:W-:Y:S01]  /*0ec0*/  VIADD R9, R37, 0x20 ;  /* 0x0000002025097836 */ /* 0x000fe20000000000 */
[----:B------:R-:W-:Y:S01]  /*0ed0*/  SHF.R.S32.HI R25, RZ, 0x1f, R24 ;  /* 0x0000001fff197819 */ /* 0x000fe20000011418 */
[----:B------:R-:W-:Y:S01]  /*0ee0*/  IMAD.IADD R18, R18, 0x1, -R7 ;  /* 0x0000000112127824 */ /* 0x000fe200078e0a07 */
[----:B------:R-:W-:Y:S01]  /*0ef0*/  SHF.R.S32.HI R7, RZ, 0x1f, R8 ;  /* 0x0000001fff077819 */ /* 0x000fe20000011408 */
[----:B------:R-:W-:Y:S01]  /*0f00*/  IMAD.IADD R17, R17, 0x1, -R10 ;  /* 0x0000000111117824 */ /* 0x000fe200078e0a0a */
[----:B------:R-:W-:Y:S01]  /*0f10*/  SHF.R.S32.HI R10, RZ, 0x1f, R9 ;  /* 0x0000001fff0a7819 */ /* 0x000fe20000011409 */
[----:B------:R-:W-:Y:S01]  /*0f20*/  IMAD.SHL.U32 R14, R8, 0x2, RZ ;  /* 0x00000002080e7824 */ /* 0x000fe200078e00ff */
[----:B------:R-:W-:-:S02]  /*0f30*/  SHF.L.U32 R15, R9, 0x1, RZ ;  /* 0x00000001090f7819 */ /* 0x000fc400000006ff */
[----:B------:R-:W-:Y:S02]  /*0f40*/  LEA.HI R7, R7, R8, RZ, 0x2 ;  /* 0x0000000807077211 */ /* 0x000fe400078f10ff */
[----:B------:R-:W-:Y:S01]  /*0f50*/  LEA.HI R8, R10, R9, RZ, 0x2 ;  /* 0x000000090a087211 */ /* 0x000fe200078f10ff */
[----:B------:R-:W-:Y:S01]  /*0f60*/  IMAD R10, R32, UR4, RZ ;  /* 0x00000004200a7c24 */ /* 0x000fe2000f8e02ff */
[----:B------:R-:W-:Y:S01]  /*0f70*/  LEA.HI R9, R25, R24, RZ, 0x2 ;  /* 0x0000001819097211 */ /* 0x000fe200078f10ff */
[----:B------:R-:W-:Y:S01]  /*0f80*/  IMAD.SHL.U32 R25, R23, 0x8, RZ ;  /* 0x0000000817197824 */ /* 0x000fe200078e00ff */
[----:B------:R-:W-:Y:S02]  /*0f90*/  SHF.R.S32.HI R24, RZ, 0x1f, R15 ;  /* 0x0000001fff187819 */ /* 0x000fe4000001140f */
[----:B------:R-:W-:Y:S01]  /*0fa0*/  SHF.R.S32.HI R30, RZ, 0x1f, R29 ;  /* 0x0000001fff1e7819 */ /* 0x000fe2000001141d */
[----:B------:R-:W-:Y:S01]  /*0fb0*/  IMAD.SHL.U32 R40, R9, 0x10, RZ ;  /* 0x0000001009287824 */ /* 0x000fe200078e00ff */
[----:B------:R-:W-:-:S02]  /*0fc0*/  LEA.HI R24, R24, R15, RZ, 0x3 ;  /* 0x0000000f18187211 */ /* 0x000fc400078f18ff */
[----:B------:R-:W-:Y:S02]  /*0fd0*/  LEA.HI R31, R30, R29, RZ, 0x3 ;  /* 0x0000001d1e1f7211 */ /* 0x000fe400078f18ff */
[----:B------:R-:W-:Y:S02]  /*0fe0*/  SHF.R.S32.HI R13, RZ, 0x1f, R14 ;  /* 0x0000001fff0d7819 */ /* 0x000fe4000001140e */
[----:B------:R-:W-:Y:S02]  /*0ff0*/  LOP3.LUT R30, R24, 0xfffffff8, RZ, 0xc0, !PT ;  /* 0xfffffff8181e7812 */ /* 0x000fe400078ec0ff */
[----:B------:R-:W-:Y:S02]  /*1000*/  LOP3.LUT R38, R31, 0xfffffff8, RZ, 0xc0, !PT ;  /* 0xfffffff81f267812 */ /* 0x000fe400078ec0ff */
[----:B------:R-:W-:Y:S01]  /*1010*/  SHF.R.S32.HI R31, RZ, 0x1f, R25 ;  /* 0x0000001fff1f7819 */ /* 0x000fe20000011419 */
[----:B------:R-:W-:Y:S01]  /*1020*/  IMAD.IADD R15, R15, 0x1, -R30 ;  /* 0x000000010f0f7824 */ /* 0x000fe200078e0a1e */
[----:B------:R-:W-:-:S02]  /*1030*/  IADD3 R24, P0, R10, R25, RZ ;  /* 0x000000190a187210 */ /* 0x000fc40007f1e0ff */
[----:B------:R-:W-:Y:S02]  /*1040*/  LEA.HI R13, R13, R14, RZ, 0x3 ;  /* 0x0000000e0d0d7211 */ /* 0x000fe400078f18ff */
[----:B------:R-:W-:Y:S01]  /*1050*/  LEA.HI.X.SX32 R25, R10, R31, 0x1, P0 ;  /* 0x0000001f0a197211 */ /* 0x000fe200000f0eff */
[----:B------:R-:W-:Y:S01]  /*1060*/  IMAD.SHL.U32 R31, R7, 0x10, RZ ;  /* 0x00000010071f7824 */ /* 0x000fe200078e00ff */
[----:B-----5:R-:W-:Y:S02]  /*1070*/  FSETP.NEU.FTZ.AND P0, PT, R39, RZ, PT ;  /* 0x000000ff2700720b */ /* 0x020fe40003f1d000 */
[----:B------:R-:W-:Y:S02]  /*1080*/  LOP3.LUT R13, R13, 0xfffffff8, RZ, 0xc0, !PT ;  /* 0xfffffff80d0d7812 */ /* 0x000fe400078ec0ff */
[----:B------:R-:W-:Y:S02]  /*1090*/  MOV R41, 0x400 ;  /* 0x0000040000297802 */ /* 0x000fe40000000f00 */
[----:B------:R-:W-:Y:S01]  /*10a0*/  SHF.L.U32 R30, R6, 0x4, RZ ;  /* 0x00000004061e7819 */ /* 0x000fe200000006ff */
[----:B------:R-:W-:Y:S01]  /*10b0*/  IMAD.IADD R14, R14, 0x1, -R13 ;  /* 0x000000010e0e7824 */ /* 0x000fe200078e0a0d */
[----:B0-----:R-:W-:Y:S01]  /*10c0*/  LEA R10, R28, R41, 0x18 ;  /* 0x000000291c0a7211 */ /* 0x001fe200078ec0ff */
        /* <DEDUP_REMOVED lines=8> */
[----:B------:R-:W-:Y:S02]  /*1150*/  SHF.R.S32.HI R29, RZ, 0x1f, R27 ;  /* 0x0000001fff1d7819 */ /* 0x000fe4000001141b */
[----:B-1----:R-:W-:Y:S02]  /*1160*/  SHF.R.S32.HI R11, RZ, 0x1f, R11 ;  /* 0x0000001fff0b7819 */ /* 0x002fe4000001140b */
[----:B------:R-:W-:Y:S02]  /*1170*/  LOP3.LUT R5, R5, 0xffffffc0, RZ, 0xc0, !PT ;  /* 0xffffffc005057812 */ /* 0x000fe400078ec0ff */
[----:B------:R-:W-:-:S02]  /*1180*/  LOP3.LUT R4, R30, 0xffffffc0, RZ, 0xc0, !PT ;  /* 0xffffffc01e047812 */ /* 0x000fc400078ec0ff */
        /* <DEDUP_REMOVED lines=10> */
[C---:B------:R-:W-:Y:S01]  /*1230*/  LEA R40, P0, R41.reuse, UR4, 0x2 ;  /* 0x0000000429287c11 */ /* 0x040fe2000f8010ff */
[----:B------:R-:W-:Y:S01]  /*1240*/  IMAD R26, R26, 0x8, R23 ;  /* 0x000000081a1a7824 */ /* 0x000fe200078e0217 */
[----:B------:R-:W-:Y:S01]  /*1250*/  LEA R27, R28, R27, 0x18 ;  /* 0x0000001b1c1b7211 */ /* 0x000fe200078ec0ff */
[----:B------:R-:W-:Y:S01]  /*1260*/  IMAD.MOV.U32 R23, RZ, RZ, -0x800001 ;  /* 0xff7fffffff177424 */ /* 0x000fe200078e00ff */
[----:B------:R-:W-:Y:S01]  /*1270*/  LEA.HI.X R41, R41, UR5, R30, 0x2, P0 ;  /* 0x0000000529297c11 */ /* 0x000fe200080f141e */
[----:B------:R-:W-:-:S02]  /*1280*/  IMAD R43, R35, 0x200, R26 ;  /* 0x00000200232b7824 */ /* 0x000fc400078e021a */
[----:B------:R-:W-:-:S07]  /*1290*/  IMAD.U32 R39, R26, 0x4, R27 ;  /* 0x000000041a277824 */ /* 0x000fce00078e001b */
.L_x_21154:
        /* <DEDUP_REMOVED lines=14> */
[----:B------:R-:W-:Y:S02]  /*1380*/  SHF.R.S32.HI R29, RZ, 0x1f, R21 ;  /* 0x0000001fff1d7819 */ /* 0x000fe40000011415 */
[-C--:B------:R-:W-:Y:S02]  /*1390*/  IADD3 R27, P3, P4, R21, R26.reuse, R8 ;  /* 0x0000001a151b7210 */ /* 0x080fe40007c7e008 */
[-C--:B------:R-:W-:Y:S02]  /*13a0*/  IADD3.X R31, R31, R49.reuse, R30, P0, P2 ;  /* 0x000000311f1f7210 */ /* 0x080fe400007e441e */
[----:B------:R-:W-:Y:S02]  /*13b0*/  IADD3.X R44, R29, R49, R44, P3, P4 ;  /* 0x000000311d2c7210 */ /* 0x000fe40001fe842c */
[----:B------:R-:W-:Y:S02]  /*13c0*/  SHF.R.S32.HI R30, RZ, 0x1f, R18 ;  /* 0x0000001fff1e7819 */ /* 0x000fe40000011412 */
[----:B------:R-:W-:-:S02]  /*13d0*/  IADD3 R29, P2, P3, R18, R26, R7 ;  /* 0x0000001a121d7210 */ /* 0x000fc40007b5e007 */
[----:B------:R-:W-:Y:S02]  /*13e0*/  LEA R52, P0, R28, UR6, 0x1 ;  /* 0x000000061c347c11 */ /* 0x000fe4000f8008ff */
[----:B------:R-:W-:Y:S02]  /*13f0*/  IADD3.X R42, R30, R49, R42, P2, P3 ;  /* 0x000000311e2a7210 */ /* 0x000fe400017e642a */
[----:B------:R-:W-:Y:S02]  /*1400*/  LEA.HI.X R53, R28, UR7, R31, 0x1, P0 ;  /* 0x000000071c357c11 */ /* 0x000fe400080f0c1f */
[----:B------:R-:W-:Y:S02]  /*1410*/  LEA R30, P0, R27, UR6, 0x1 ;  /* 0x000000061b1e7c11 */ /* 0x000fe4000f8008ff */
[----:B------:R-:W-:Y:S01]  /*1420*/  LEA R28, P2, R29, UR6, 0x1 ;  /* 0x000000061d1c7c11 */ /* 0x000fe2000f8408ff */
[----:B------:R-:W2:Y:S01]  /*1430*/  LDG.E.CONSTANT R52, desc[UR10][R52.64] ;  /* 0x0000000a34347981 */ /* 0x000ea2000c1e9900 */
[----:B------:R-:W-:-:S02]  /*1440*/  LEA.HI.X R31, R27, UR7, R44, 0x1, P0 ;  /* 0x000000071b1f7c11 */ /* 0x000fc400080f0c2c */
[----:B------:R-:W-:Y:S02]  /*1450*/  LEA.HI.X R29, R29, UR7, R42, 0x1, P2 ;  /* 0x000000071d1d7c11 */ /* 0x000fe400090f0c2a */
[--C-:B------:R-:W-:Y:S01]  /*1460*/  SHF.R.S32.HI R44, RZ, 0x1f, R6.reuse ;  /* 0x0000001fff2c7819 */ /* 0x100fe20000011406 */
[----:B------:R0:W3:Y:S01]  /*1470*/  LDG.E.CONSTANT R27, desc[UR10][R30.64] ;  /* 0x0000000a1e1b7981 */ /* 0x0000e2000c1e9900 */
[----:B------:R-:W-:-:S03]  /*1480*/  IADD3 R45, P0, P2, R19, R26, R6 ;  /* 0x0000001a132d7210 */ /* 0x000fc60007a1e006 */
[----:B------:R1:W4:Y:S01]  /*1490*/  LDG.E.CONSTANT R48, desc[UR10][R28.64] ;  /* 0x0000000a1c307981 */ /* 0x000322000c1e9900 */
[-C--:B------:R-:W-:Y:S02]  /*14a0*/  IADD3.X R46, R46, R49.reuse, R44, P0, P2 ;  /* 0x000000312e2e7210 */ /* 0x080fe400007e442c */
[--C-:B------:R-:W-:Y:S02]  /*14b0*/  SHF.R.S32.HI R44, RZ, 0x1f, R4.reuse ;  /* 0x0000001fff2c7819 */ /* 0x100fe40000011404 */
[----:B0-----:R-:W-:Y:S02]  /*14c0*/  SHF.R.S32.HI R30, RZ, 0x1f, R17 ;  /* 0x0000001fff1e7819 */ /* 0x001fe40000011411 */
[-C--:B-1----:R-:W-:Y:S02]  /*14d0*/  IADD3 R28, P0, P2, R17, R26.reuse, R4 ;  /* 0x0000001a111c7210 */ /* 0x082fe40007a1e004 */
[----:B------:R-:W-:Y:S02]  /*14e0*/  IADD3 R42, P3, P4, R16, R26, R5 ;  /* 0x0000001a102a7210 */ /* 0x000fe40007c7e005 */
[----:B------:R-:W-:-:S02]  /*14f0*/  IADD3.X R29, R30, R49, R44, P0, P2 ;  /* 0x000000311e1d7210 */ /* 0x000fc400007e442c */
[----:B------:R-:W-:Y:S02]  /*1500*/  LEA R44, P0, R45, UR6, 0x1 ;  /* 0x000000062d2c7c11 */ /* 0x000fe4000f8008ff */
[----:B------:R-:W-:Y:S02]  /*1510*/  IADD3.X R47, R47, R49, R50, P3, P4 ;  /* 0x000000312f2f7210 */ /* 0x000fe40001fe8432 */
[----:B------:R-:W-:Y:S02]  /*1520*/  LEA.HI.X R45, R45, UR7, R46, 0x1, P0 ;  /* 0x000000072d2d7c11 */ /* 0x000fe400080f0c2e */
[----:B------:R-:W-:-:S04]  /*1530*/  LEA R50, P0, R42, UR6, 0x1 ;  /* 0x000000062a327c11 */ /* 0x000fc8000f8008ff */
[----:B------:R-:W-:Y:S02]  /*1540*/  LEA.HI.X R51, R42, UR7, R47, 0x1, P0 ;  /* 0x000000072a337c11 */ /* 0x000fe400080f0c2f */
[C---:B------:R-:W-:Y:S01]  /*1550*/  LEA R30, P0, R28.reuse, UR6, 0x1 ;  /* 0x000000061c1e7c11 */ /* 0x040fe2000f8008ff */
[----:B------:R-:W5:Y:S01]  /*1560*/  LDG.E.CONSTANT R47, desc[UR10][R44.64] ;  /* 0x0000000a2c2f7981 */ /* 0x000f62000c1e9900 */
[----:B------:R-:W-:Y:S02]  /*1570*/  SHF.R.S32.HI R42, RZ, 0x1f, R3 ;  /* 0x0000001fff2a7819 */ /* 0x000fe40000011403 */
[----:B------:R-:W-:Y:S01]  /*1580*/  LEA.HI.X R31, R28, UR7, R29, 0x1, P0 ;  /* 0x000000071c1f7c11 */ /* 0x000fe200080f0c1d */
[----:B------:R-:W5:Y:S01]  /*1590*/  LDG.E.CONSTANT R46, desc[UR10][R50.64] ;  /* 0x0000000a322e7981 */ /* 0x000f62000c1e9900 */
[----:B------:R-:W-:Y:S02]  /*15a0*/  SHF.R.S32.HI R28, RZ, 0x1f, R14 ;  /* 0x0000001fff1c7819 */ /* 0x000fe4000001140e */
[----:B------:R-:W-:-:S02]  /*15b0*/  IADD3 R29, P0, P2, R14, R26, R3 ;  /* 0x0000001a0e1d7210 */ /* 0x000fc40007a1e003 */
[----:B------:R-:W-:Y:S01]  /*15c0*/  SHF.R.S32.HI R53, RZ, 0x1f, R2 ;  /* 0x0000001fff357819 */ /* 0x000fe20000011402 */
[----:B------:R0:W5:Y:S01]  /*15d0*/  LDG.E.CONSTANT R45, desc[UR10][R30.64] ;  /* 0x0000000a1e2d7981 */ /* 0x000162000c1e9900 */
[----:B------:R-:W-:Y:S02]  /*15e0*/  IADD3.X R42, R28, R49, R42, P0, P2 ;  /* 0x000000311c2a7210 */ /* 0x000fe400007e442a */
[----:B------:R-:W-:-:S04]  /*15f0*/  LEA R28, P0, R29, UR6, 0x1 ;  /* 0x000000061d1c7c11 */ /* 0x000fc8000f8008ff */
[----:B------:R-:W-:Y:S02]  /*1600*/  LEA.HI.X R29, R29, UR7, R42, 0x1, P0 ;  /* 0x000000071d1d7c11 */ /* 0x000fe400080f0c2a */
[----:B------:R-:W-:Y:S02]  /*1610*/  IADD3 R42, P0, P2, R15, R26, R2 ;  /* 0x0000001a0f2a7210 */ /* 0x000fe40007a1e002 */
[----:B0-----:R-:W-:Y:S01]  /*1620*/  SHF.R.S32.HI R30, RZ, 0x1f, R15 ;  /* 0x0000001fff1e7819 */ /* 0x001fe2000001140f */
[----:B------:R0:W5:Y:S03]  /*1630*/  LDG.E.CONSTANT R44, desc[UR10][R28.64] ;  /* 0x0000000a1c2c7981 */ /* 0x000166000c1e9900 */
[----:B------:R-:W-:Y:S02]  /*1640*/  IADD3.X R51, R30, R49, R53, P0, P2 ;  /* 0x000000311e337210 */ /* 0x000fe400007e4435 */
[----:B------:R-:W-:-:S02]  /*1650*/  LEA R50, P0, R42, UR6, 0x1 ;  /* 0x000000062a327c11 */ /* 0x000fc4000f8008ff */
[----:B------:R-:W-:Y:S02]  /*1660*/  SHF.R.S32.HI R30, RZ, 0x1f, R22 ;  /* 0x0000001fff1e7819 */ /* 0x000fe40000011416 */
[----:B------:R-:W-:Y:S01]  /*1670*/  LEA.HI.X R51, R42, UR7, R51, 0x1, P0 ;  /* 0x000000072a337c11 */ /* 0x000fe200080f0c33 */
[----:B0-----:R-:W0:Y:S01]  /*1680*/  LDS.64 R28, [R10] ;  /* 0x000000000a1c7984 */ /* 0x001e220000000a00 */
[----:B------:R-:W-:-:S03]  /*1690*/  IADD3 R31, P0, R22, R26, RZ ;  /* 0x0000001a161f7210 */ /* 0x000fc60007f1e0ff */
[----:B------:R0:W5:Y:S02]  /*16a0*/  LDG.E.CONSTANT R42, desc[UR10][R50.64] ;  /* 0x0000000a322a7981 */ /* 0x000164000c1e9900 */
[----:B------:R-:W-:Y:S01]  /*16b0*/  IMAD.X R53, R30, 0x1, R49, P0 ;  /* 0x000000011e357824 */ /* 0x000fe200000e0631 */
[----:B------:R-:W-:-:S04]  /*16c0*/  LEA R30, P0, R31, UR6, 0x1 ;  /* 0x000000061f1e7c11 */ /* 0x000fc8000f8008ff */
[----:B------:R-:W-:-:S05]  /*16d0*/  LEA.HI.X R31, R31, UR7, R53, 0x1, P0 ;  /* 0x000000071f1f7c11 */ /* 0x000fca00080f0c35 */
[----:B------:R-:W3:Y:S01]  /*16e0*/  LDG.E.CONSTANT R30, desc[UR10][R30.64] ;  /* 0x0000000a1e1e7981 */ /* 0x000ee2000c1e9900 */
[C---:B0-----:R-:W-:Y:S02]  /*16f0*/  SHF.L.U32 R50, R29.reuse, 0x10, RZ ;  /* 0x000000101d327819 */ /* 0x041fe400000006ff */
[----:B------:R-:W-:-:S05]  /*1700*/  PRMT R29, R29, 0x7632, R29 ;  /* 0x000076321d1d7816 */ /* 0x000fca000000001d */
[----:B------:R-:W-:Y:S01]  /*1710*/  IMAD.U32 R29, R29, 0x10000, RZ ;  /* 0x000100001d1d7824 */ /* 0x000fe200078e00ff */
[--C-:B------:R-:W-:Y:S02]  /*1720*/  IADD3 R26, P0, P2, R13, R26, R0.reuse ;  /* 0x0000001a0d1a7210 */ /* 0x100fe40007a1e000 */
[----:B------:R-:W-:-:S04]  /*1730*/  SHF.R.S32.HI R53, RZ, 0x1f, R0 ;  /* 0x0000001fff357819 */ /* 0x000fc80000011400 */
[----:B------:R-:W-:Y:S01]  /*1740*/  IADD3.X R49, R38, R49, R53, P0, P2 ;  /* 0x0000003126317210 */ /* 0x000fe200007e4435 */
[C---:B--2---:R-:W-:Y:S01]  /*1750*/  IMAD.U32 R51, R52.reuse, 0x10000, RZ ;  /* 0x0001000034337824 */ /* 0x044fe200078e00ff */
[----:B------:R-:W-:-:S05]  /*1760*/  PRMT R52, R52, 0x7632, R52 ;  /* 0x0000763234347816 */ /* 0x000fca0000000034 */
[----:B------:R-:W-:Y:S02]  /*1770*/  IMAD.U32 R52, R52, 0x10000, RZ ;  /* 0x0001000034347824 */ /* 0x000fe400078e00ff */
[----:B------:R-:W-:Y:S02]  /*1780*/  FMUL.FTZ R50, R50, R51 ;  /* 0x0000003332327220 */ /* 0x000fe40000410000 */
[----:B------:R-:W-:Y:S01]  /*1790*/  FMUL.FTZ R51, R29, R52 ;  /* 0x000000341d337220 */ /* 0x000fe20000410000 */
[C---:B------:R-:W-:Y:S01]  /*17a0*/  IMAD.U32 R29, R28.reuse, 0x10000, RZ ;  /* 0x000100001c1d7824 */ /* 0x040fe200078e00ff */
[----:B------:R-:W-:-:S05]  /*17b0*/  PRMT R28, R28, 0x7632, R28 ;  /* 0x000076321c1c7816 */ /* 0x000fca000000001c */
[----:B------:R-:W-:Y:S02]  /*17c0*/  IMAD.U32 R28, R28, 0x10000, RZ ;  /* 0x000100001c1c7824 */ /* 0x000fe400078e00ff */
[C---:B---3--:R-:W-:Y:S01]  /*17d0*/  IMAD.U32 R31, R30.reuse, 0x10000, RZ ;  /* 0x000100001e1f7824 */ /* 0x048fe200078e00ff */
[----:B------:R-:W-:-:S05]  /*17e0*/  PRMT R30, R30, 0x7632, R30 ;  /* 0x000076321e1e7816 */ /* 0x000fca000000001e */
[----:B------:R-:W-:Y:S02]  /*17f0*/  IMAD.U32 R30, R30, 0x10000, RZ ;  /* 0x000100001e1e7824 */ /* 0x000fe400078e00ff */
[----:B------:R-:W-:Y:S02]  /*1800*/  FFMA.FTZ R50, R29, R31, R50 ;  /* 0x0000001f1d327223 */ /* 0x000fe40000010032 */
[----:B------:R-:W-:Y:S02]  /*1810*/  FFMA.FTZ R51, R28, R30, R51 ;  /* 0x0000001e1c337223 */ /* 0x000fe40000010033 */
[----:B------:R-:W0:Y:S01]  /*1820*/  LDS.64 R28, [R10+0x8] ;  /* 0x000008000a1c7984 */ /* 0x000e220000000a00 */
[----:B------:R-:W-:Y:S02]  /*1830*/  IMAD.U32 R30, R27, 0x10000, RZ ;  /* 0x000100001b1e7824 */ /* 0x000fe400078e00ff */
[----:B0-----:R-:W-:-:S04]  /*1840*/  IMAD.U32 R31, R28, 0x10000, RZ ;  /* 0x000100001c1f7824 */ /* 0x001fc800078e00ff */
[----:B------:R-:W-:Y:S01]  /*1850*/  FFMA.FTZ R50, R31, R30, R50 ;  /* 0x0000001e1f327223 */ /* 0x000fe20000010032 */
[----:B------:R-:W-:-:S04]  /*1860*/  LEA R30, P0, R26, UR6, 0x1 ;  /* 0x000000061a1e7c11 */ /* 0x000fc8000f8008ff */
[----:B------:R-:W-:-:S05]  /*1870*/  LEA.HI.X R31, R26, UR7, R49, 0x1, P0 ;  /* 0x000000071a1f7c11 */ /* 0x000fca00080f0c31 */
[----:B------:R0:W2:Y:S01]  /*1880*/  LDG.E.CONSTANT R49, desc[UR10][R30.64] ;  /* 0x0000000a1e317981 */ /* 0x0000a2000c1e9900 */
[----:B------:R-:W-:Y:S02]  /*1890*/  PRMT R28, R28, 0x7632, R28 ;  /* 0x000076321c1c7816 */ /* 0x000fe4000000001c */
[----:B------:R-:W-:-:S03]  /*18a0*/  PRMT R27, R27, 0x7632, R27 ;  /* 0x000076321b1b7816 */ /* 0x000fc6000000001b */
[----:B------:R-:W-:Y:S01]  /*18b0*/  IMAD.U32 R28, R28, 0x10000, RZ ;  /* 0x000100001c1c7824 */ /* 0x000fe200078e00ff */
[----:B------:R-:W-:Y:S01]  /*18c0*/  SHF.L.U32 R27, R27, 0x10, RZ ;  /* 0x000000101b1b7819 */ /* 0x000fe200000006ff */
[----:B----4-:R-:W-:-:S04]  /*18d0*/  IMAD.U32 R26, R48, 0x10000, RZ ;  /* 0x00010000301a7824 */ /* 0x010fc800078e00ff */
        /* <DEDUP_REMOVED lines=9> */
[C---:B-----5:R-:W-:Y:S01]  /*1970*/  IMAD.U32 R28, R47.reuse, 0x10000, RZ ;  /* 0x000100002f1c7824 */ /* 0x060fe200078e00ff */
[----:B------:R-:W-:-:S05]  /*1980*/  PRMT R47, R47, 0x7632, R47 ;  /* 0x000076322f2f7816 */ /* 0x000fca000000002f */
[----:B------:R-:W-:Y:S02]  /*1990*/  IMAD.U32 R47, R47, 0x10000, RZ ;  /* 0x000100002f2f7824 */ /* 0x000fe400078e00ff */
[C---:B-1----:R-:W-:Y:S01]  /*19a0*/  IMAD.U32 R29, R26.reuse, 0x10000, RZ ;  /* 0x000100001a1d7824 */ /* 0x042fe200078e00ff */
[----:B------:R-:W-:-:S03]  /*19b0*/  PRMT R26, R26, 0x7632, R26 ;  /* 0x000076321a1a7816 */ /* 0x000fc6000000001a */
[----:B------:R-:W-:Y:S02]  /*19c0*/  FFMA.FTZ R50, R29, R28, R50 ;  /* 0x0000001c1d327223 */ /* 0x000fe40000010032 */
[----:B------:R-:W1:Y:S01]  /*19d0*/  LDS.64 R28, [R10+0x18] ;  /* 0x000018000a1c7984 */ /* 0x000e620000000a00 */
[----:B------:R-:W-:Y:S02]  /*19e0*/  IMAD.U32 R26, R26, 0x10000, RZ ;  /* 0x000100001a1a7824 */ /* 0x000fe400078e00ff */
[----:B0-----:R-:W-:Y:S02]  /*19f0*/  IMAD.U32 R31, R27, 0x10000, RZ ;  /* 0x000100001b1f7824 */ /* 0x001fe400078e00ff */
        /* <DEDUP_REMOVED lines=9> */
[C---:B------:R-:W-:Y:S01]  /*1a90*/  PRMT R26, R45.reuse, 0x7632, R26 ;  /* 0x000076322d1a7816 */ /* 0x040fe2000000001a */
[----:B------:R-:W-:-:S04]  /*1aa0*/  IMAD.U32 R45, R45, 0x10000, RZ ;  /* 0x000100002d2d7824 */ /* 0x000fc800078e00ff */
[----:B------:R-:W-:Y:S01]  /*1ab0*/  IMAD.U32 R26, R26, 0x10000, RZ ;  /* 0x000100001a1a7824 */ /* 0x000fe200078e00ff */
[C---:B-1----:R-:W-:Y:S01]  /*1ac0*/  PRMT R27, R28.reuse, 0x7632, R27 ;  /* 0x000076321c1b7816 */ /* 0x042fe2000000001b */
[----:B------:R-:W-:-:S04]  /*1ad0*/  IMAD.U32 R47, R28, 0x10000, RZ ;  /* 0x000100001c2f7824 */ /* 0x000fc800078e00ff */
[----:B------:R-:W-:Y:S02]  /*1ae0*/  IMAD.U32 R27, R27, 0x10000, RZ ;  /* 0x000100001b1b7824 */ /* 0x000fe400078e00ff */
[----:B------:R-:W-:Y:S01]  /*1af0*/  FFMA.FTZ R45, R47, R45, R50 ;  /* 0x0000002d2f2d7223 */ /* 0x000fe20000010032 */
[----:B------:R-:W-:Y:S02]  /*1b00*/  IMAD.U32 R28, R29, 0x10000, RZ ;  /* 0x000100001d1c7824 */ /* 0x000fe400078e00ff */
[----:B------:R-:W-:Y:S01]  /*1b10*/  FFMA.FTZ R26, R27, R26, R46 ;  /* 0x0000001a1b1a7223 */ /* 0x000fe2000001002e */
[C---:B------:R-:W-:Y:S01]  /*1b20*/  IMAD.U32 R27, R44.reuse, 0x10000, RZ ;  /* 0x000100002c1b7824 */ /* 0x040fe200078e00ff */
[----:B------:R-:W-:Y:S02]  /*1b30*/  PRMT R29, R29, 0x7632, R29 ;  /* 0x000076321d1d7816 */ /* 0x000fe4000000001d */
[----:B------:R-:W-:Y:S01]  /*1b40*/  PRMT R44, R44, 0x7632, R44 ;  /* 0x000076322c2c7816 */ /* 0x000fe2000000002c */
[----:B------:R-:W-:Y:S01]  /*1b50*/  FFMA.FTZ R27, R28, R27, R45 ;  /* 0x0000001b1c1b7223 */ /* 0x000fe2000001002d */
[C---:B------:R-:W-:Y:S01]  /*1b60*/  SHF.L.U32 R45, R42.reuse, 0x10, RZ ;  /* 0x000000102a2d7819 */ /* 0x040fe200000006ff */
[----:B------:R-:W-:Y:S01]  /*1b70*/  IMAD.U32 R29, R29, 0x10000, RZ ;  /* 0x000100001d1d7824 */ /* 0x000fe200078e00ff */
[----:B------:R-:W-:Y:S01]  /*1b80*/  PRMT R42, R42, 0x7632, R42 ;  /* 0x000076322a2a7816 */ /* 0x000fe2000000002a */
[----:B------:R-:W-:-:S02]  /*1b90*/  IMAD.U32 R44, R44, 0x10000, RZ ;  /* 0x000100002c2c7824 */ /* 0x000fc400078e00ff */
[C---:B0-----:R-:W-:Y:S01]  /*1ba0*/  IMAD.U32 R28, R30.reuse, 0x10000, RZ ;  /* 0x000100001e1c7824 */ /* 0x041fe200078e00ff */
[----:B------:R-:W-:Y:S01]  /*1bb0*/  PRMT R30, R30, 0x7632, R30 ;  /* 0x000076321e1e7816 */ /* 0x000fe2000000001e */
[----:B------:R-:W-:Y:S01]  /*1bc0*/  FFMA.FTZ R26, R29, R44, R26 ;  /* 0x0000002c1d1a7223 */ /* 0x000fe2000001001a */
[C---:B------:R-:W-:Y:S01]  /*1bd0*/  PRMT R44, R31.reuse, 0x7632, R44 ;  /* 0x000076321f2c7816 */ /* 0x040fe2000000002c */
[----:B------:R-:W-:Y:S01]  /*1be0*/  FFMA.FTZ R28, R28, R45, R27 ;  /* 0x0000002d1c1c7223 */ /* 0x000fe2000001001b */
[----:B------:R-:W-:Y:S02]  /*1bf0*/  IMAD.U32 R42, R42, 0x10000, RZ ;  /* 0x000100002a2a7824 */ /* 0x000fe400078e00ff */
[----:B------:R-:W-:Y:S02]  /*1c00*/  IMAD.U32 R29, R30, 0x10000, RZ ;  /* 0x000100001e1d7824 */ /* 0x000fe400078e00ff */
[----:B------:R-:W-:Y:S02]  /*1c10*/  IMAD.U32 R31, R31, 0x10000, RZ ;  /* 0x000100001f1f7824 */ /* 0x000fe400078e00ff */
        /* <DEDUP_REMOVED lines=13> */
.L_x_21205:
[----:B------:R-:W-:Y:S01]  /*1cf0*/  ISETP.NE.AND P0, PT, R37, RZ, PT ;  /* 0x000000ff2500720c */ /* 0x000fe20003f05270 */
[----:B01----:R-:W-:Y:S01]  /*1d00*/  FADD.FTZ R26, R26, R29 ;  /* 0x0000001d1a1a7221 */ /* 0x003fe20000010000 */
[----:B------:R-:W-:Y:S03]  /*1d10*/  BSSY B1, `(.L_x_21152) ;  /* 0x0000007000017945 */ /* 0x000fe60003800000 */
[----:B------:R-:W-:-:S08]  /*1d20*/  FFMA.FTZ R28, R26, UR8, RZ ;  /* 0x000000081a1c7c23 */ /* 0x000fd000080100ff */
[----:B------:R-:W-:Y:S05]  /*1d30*/  @P0 BRA `(.L_x_21153) ;  /* 0x0000000000100947 */ /* 0x000fea0003800000 */
[----:B------:R-:W-:-:S04]  /*1d40*/  ISETP.GE.AND P0, PT, R43, R36, PT ;  /* 0x000000242b00720c */ /* 0x000fc80003f06270 */
[----:B------:R-:W-:-:S05]  /*1d50*/  FSEL R26, R28, RZ, !P0 ;  /* 0x000000ff1c1a7208 */ /* 0x000fca0004000000 */
[----:B------:R0:W-:Y:S04]  /*1d60*/  STS [R39], R26 ;  /* 0x0000001a27007388 */ /* 0x0001e80000000800 */
[----:B------:R-:W-:-:S07]  /*1d70*/  @!P0 FMNMX.FTZ R23, R23, R28, !PT ;  /* 0x0000001c17178209 */ /* 0x000fce0007810000 */
.L_x_21153:
[----:B------:R-:W-:Y:S05]  /*1d80*/  BSYNC B1 ;  /* 0x0000000000017941 */ /* 0x000fea0003800000 */
.L_x_21152:
        /* <DEDUP_REMOVED lines=8> */
.L_x_21150:
[----:B------:R-:W0:Y:S01]  /*1e10*/  S2UR UR5, SR_CgaCtaId ;  /* 0x00000000000579c3 */ /* 0x000e220000008800 */
[----:B------:R-:W-:Y:S01]  /*1e20*/  SHF.R.S32.HI R26, RZ, 0x5, R26 ;  /* 0x00000005ff1a7819 */ /* 0x000fe2000001141a */
[----:B------:R-:W-:Y:S01]  /*1e30*/  UMOV UR4, 0x400 ;  /* 0x0000040000047882 */ /* 0x000fe20000000000 */
[----:B------:R-:W-:Y:S01]  /*1e40*/  IADD3 R27, P0, R27, R12, RZ ;  /* 0x0000000c1b1b7210 */ /* 0x000fe20007f1e0ff */
[----:B------:R-:W-:Y:S01]  /*1e50*/  UIADD3 UR4, UR4, 0xc0, URZ ;  /* 0x000000c004047890 */ /* 0x000fe2000fffe03f */
[----:B------:R-:W-:Y:S01]  /*1e60*/  LEA R26, R26, R23, 0x3 ;  /* 0x000000171a1a7211 */ /* 0x000fe200078e18ff */
        /* <DEDUP_REMOVED lines=9> */
.L_x_21158:
[----:B------:R-:W-:Y:S02]  /*1f00*/  IMAD.MOV.U32 R28, RZ, RZ, R38 ;  /* 0x000000ffff1c7224 */ /* 0x000fe400078e0026 */
[----:B------:R-:W-:-:S05]  /*1f10*/  IMAD.MOV.U32 R29, RZ, RZ, R41 ;  /* 0x000000ffff1d7224 */ /* 0x000fca00078e0029 */
[----:B------:R-:W2:Y:S01]  /*1f20*/  LDG.E.CONSTANT R28, desc[UR10][R28.64] ;  /* 0x0000000a1c1c7981 */ /* 0x000ea2000c1e9900 */
[----:B------:R-:W-:Y:S01]  /*1f30*/  IMAD.MOV.U32 R27, RZ, RZ, R25 ;  /* 0x000000ffff1b7224 */ /* 0x000fe200078e0019 */
[----:B------:R-:W-:Y:S02]  /*1f40*/  SHF.R.S32.HI R44, RZ, 0x1f, R20 ;  /* 0x0000001fff2c7819 */ /* 0x000fe40000011414 */
[----:B------:R-:W-:Y:S02]  /*1f50*/  SHF.R.S32.HI R43, RZ, 0x1f, R9 ;  /* 0x0000001fff2b7819 */ /* 0x000fe40000011409 */
[----:B------:R-:W-:Y:S02]  /*1f60*/  SHF.R.S32.HI R46, RZ, 0x1f, R8 ;  /* 0x0000001fff2e7819 */ /* 0x000fe40000011408 */
[----:B------:R-:W-:Y:S02]  /*1f70*/  SHF.R.S32.HI R47, RZ, 0x1f, R19 ;  /* 0x0000001fff2f7819 */ /* 0x000fe40000011413 */
[----:B------:R-:W-:-:S02]  /*1f80*/  SHF.R.S32.HI R52, RZ, 0x1f, R5 ;  /* 0x0000001fff347819 */ /* 0x000fc40000011405 */
[----:B--2---:R-:W-:-:S05]  /*1f90*/  SHF.R.S32.HI R26, RZ, 0x1f, R28 ;  /* 0x0000001fff1a7819 */ /* 0x004fca000001141c */
[----:B------:R-:W-:Y:S02]  /*1fa0*/  IMAD R30, R26, UR14, RZ ;  /* 0x0000000e1a1e7c24 */ /* 0x000fe4000f8e02ff */
[----:B------:R-:W-:Y:S02]  /*1fb0*/  IMAD.MOV.U32 R26, RZ, RZ, R24 ;  /* 0x000000ffff1a7224 */ /* 0x000fe400078e0018 */
[C---:B------:R-:W-:Y:S02]  /*1fc0*/  IMAD R31, R28.reuse, R11, R30 ;  /* 0x0000000b1c1f7224 */ /* 0x040fe400078e021e */
[----:B------:R-:W-:Y:S01]  /*1fd0*/  IMAD.WIDE.U32 R26, R28, UR14, R26 ;  /* 0x0000000e1c1a7c25 */ /* 0x000fe2000f8e001a */
[----:B------:R-:W-:-:S03]  /*1fe0*/  SHF.R.S32.HI R28, RZ, 0x1f, R21 ;  /* 0x0000001fff1c7819 */ /* 0x000fc60000011415 */
[----:B------:R-:W-:Y:S01]  /*1ff0*/  IMAD.IADD R27, R27, 0x1, R31 ;  /* 0x000000011b1b7824 */ /* 0x000fe200078e021f */
[-C--:B------:R-:W-:Y:S02]  /*2000*/  IADD3 R30, P0, P2, R20, R26.reuse, R9 ;  /* 0x0000001a141e7210 */ /* 0x080fe40007a1e009 */
[----:B------:R-:W-:Y:S02]  /*2010*/  IADD3 R29, P3, P4, R21, R26, R8 ;  /* 0x0000001a151d7210 */ /* 0x000fe40007c7e008 */
[-C--:B------:R-:W-:Y:S02]  /*2020*/  IADD3.X R31, R44, R27.reuse, R43, P0, P2 ;  /* 0x0000001b2c1f7210 */ /* 0x080fe400007e442b */
[----:B------:R-:W-:Y:S02]  /*2030*/  IADD3.X R46, R28, R27, R46, P3, P4 ;  /* 0x0000001b1c2e7210 */ /* 0x000fe40001fe842e */
[----:B------:R-:W-:Y:S02]  /*2040*/  LEA R50, P0, R30, UR16, 0x1 ;  /* 0x000000101e327c11 */ /* 0x000fe4000f8008ff */
[----:B------:R-:W-:-:S02]  /*2050*/  SHF.R.S32.HI R44, RZ, 0x1f, R7 ;  /* 0x0000001fff2c7819 */ /* 0x000fc40000011407 */
[----:B------:R-:W-:Y:S02]  /*2060*/  SHF.R.S32.HI R28, RZ, 0x1f, R18 ;  /* 0x0000001fff1c7819 */ /* 0x000fe40000011412 */
[----:B------:R-:W-:Y:S02]  /*2070*/  IADD3 R43, P2, P3, R18, R26, R7 ;  /* 0x0000001a122b7210 */ /* 0x000fe40007b5e007 */
[----:B------:R-:W-:Y:S02]  /*2080*/  LEA.HI.X R51, R30, UR17, R31, 0x1, P0 ;  /* 0x000000111e337c11 */ /* 0x000fe400080f0c1f */
[----:B------:R-:W-:Y:S02]  /*2090*/  IADD3.X R44, R28, R27, R44, P2, P3 ;  /* 0x0000001b1c2c7210 */ /* 0x000fe400017e642c */
[----:B------:R-:W-:Y:S01]  /*20a0*/  LEA R30, P0, R29, UR16, 0x1 ;  /* 0x000000101d1e7c11 */ /* 0x000fe2000f8008ff */
[----:B------:R-:W2:Y:S01]  /*20b0*/  LDG.E.CONSTANT R50, desc[UR10][R50.64] ;  /* 0x0000000a32327981 */ /* 0x000ea2000c1e9900 */
[----:B------:R-:W-:-:S02]  /*20c0*/  LEA R28, P2, R43, UR16, 0x1 ;  /* 0x000000102b1c7c11 */ /* 0x000fc4000f8408ff */
[----:B------:R-:W-:Y:S02]  /*20d0*/  LEA.HI.X R31, R29, UR17, R46, 0x1, P0 ;  /* 0x000000111d1f7c11 */ /* 0x000fe400080f0c2e */
[----:B------:R-:W-:Y:S02]  /*20e0*/  LEA.HI.X R29, R43, UR17, R44, 0x1, P2 ;  /* 0x000000112b1d7c11 */ /* 0x000fe400090f0c2c */
[----:B------:R-:W-:Y:S01]  /*20f0*/  SHF.R.S32.HI R44, RZ, 0x1f, R6 ;  /* 0x0000001fff2c7819 */ /* 0x000fe20000011406 */
[----:B------:R0:W3:Y:S01]  /*2100*/  LDG.E.CONSTANT R49, desc[UR10][R30.64] ;  /* 0x0000000a1e317981 */ /* 0x0000e2000c1e9900 */
[----:B------:R-:W-:Y:S02]  /*2110*/  SHF.R.S32.HI R46, RZ, 0x1f, R16 ;  /* 0x0000001fff2e7819 */ /* 0x000fe40000011410 */
[-C--:B------:R-:W-:Y:S01]  /*2120*/  IADD3 R45, P0, P2, R19, R26.reuse, R6 ;  /* 0x0000001a132d7210 */ /* 0x080fe20007a1e006 */
[----:B------:R1:W4:Y:S01]  /*2130*/  LDG.E.CONSTANT R48, desc[UR10][R28.64] ;  /* 0x0000000a1c307981 */ /* 0x000322000c1e9900 */
[----:B------:R-:W-:-:S02]  /*2140*/  IADD3 R43, P3, P4, R16, R26, R5 ;  /* 0x0000001a102b7210 */ /* 0x000fc40007c7e005 */
[-C--:B------:R-:W-:Y:S02]  /*2150*/  IADD3.X R47, R47, R27.reuse, R44, P0, P2 ;  /* 0x0000001b2f2f7210 */ /* 0x080fe400007e442c */
[----:B------:R-:W-:Y:S02]  /*2160*/  IADD3.X R52, R46, R27, R52, P3, P4 ;  /* 0x0000001b2e347210 */ /* 0x000fe40001fe8434 */
[--C-:B------:R-:W-:Y:S02]  /*2170*/  SHF.R.S32.HI R46, RZ, 0x1f, R4.reuse ;  /* 0x0000001fff2e7819 */ /* 0x100fe40000011404 */
[----:B0-----:R-:W-:Y:S02]  /*2180*/  SHF.R.S32.HI R30, RZ, 0x1f, R17 ;  /* 0x0000001fff1e7819 */ /* 0x001fe40000011411 */
[----:B-1----:R-:W-:-:S04]  /*2190*/  IADD3 R29, P0, P2, R17, R26, R4 ;  /* 0x0000001a111d7210 */ /* 0x002fc80007a1e004 */
[----:B------:R-:W-:Y:S02]  /*21a0*/  IADD3.X R46, R30, R27, R46, P0, P2 ;  /* 0x0000001b1e2e7210 */ /* 0x000fe400007e442e */
[----:B------:R-:W-:-:S04]  /*21b0*/  LEA R44, P0, R45, UR16, 0x1 ;  /* 0x000000102d2c7c11 */ /* 0x000fc8000f8008ff */
[----:B------:R-:W-:Y:S02]  /*21c0*/  LEA.HI.X R45, R45, UR17, R47, 0x1, P0 ;  /* 0x000000112d2d7c11 */ /* 0x000fe400080f0c2f */
[C---:B------:R-:W-:Y:S02]  /*21d0*/  LEA R30, P0, R43.reuse, UR16, 0x1 ;  /* 0x000000102b1e7c11 */ /* 0x040fe4000f8008ff */
[----:B------:R-:W-:Y:S01]  /*21e0*/  SHF.R.S32.HI R51, RZ, 0x1f, R14 ;  /* 0x0000001fff337819 */ /* 0x000fe2000001140e */
[----:B------:R0:W5:Y:S01]  /*21f0*/  LDG.E.CONSTANT R47, desc[UR10][R44.64] ;  /* 0x0000000a2c2f7981 */ /* 0x000162000c1e9900 */
[----:B------:R-:W-:Y:S02]  /*2200*/  LEA.HI.X R31, R43, UR17, R52, 0x1, P0 ;  /* 0x000000112b1f7c11 */ /* 0x000fe400080f0c34 */
[----:B------:R-:W-:Y:S02]  /*2210*/  LEA R28, P0, R29, UR16, 0x1 ;  /* 0x000000101d1c7c11 */ /* 0x000fe4000f8008ff */
[----:B------:R-:W-:-:S02]  /*2220*/  SHF.R.S32.HI R52, RZ, 0x1f, R3 ;  /* 0x0000001fff347819 */ /* 0x000fc40000011403 */
[----:B------:R-:W-:Y:S02]  /*2230*/  LEA.HI.X R29, R29, UR17, R46, 0x1, P0 ;  /* 0x000000111d1d7c11 */ /* 0x000fe400080f0c2e */
[----:B------:R-:W-:Y:S01]  /*2240*/  IADD3 R43, P0, P2, R14, R26, R3 ;  /* 0x0000001a0e2b7210 */ /* 0x000fe20007a1e003 */
[----:B------:R1:W5:Y:S03]  /*2250*/  LDG.E.CONSTANT R46, desc[UR10][R30.64] ;  /* 0x0000000a1e2e7981 */ /* 0x000366000c1e9900 */
[----:B------:R-:W-:Y:S01]  /*2260*/  IADD3.X R51, R51, R27, R52, P0, P2 ;  /* 0x0000001b33337210 */ /* 0x000fe200007e4434 */
[----:B------:R1:W5:Y:S01]  /*2270*/  LDG.E.CONSTANT R45, desc[UR10][R28.64] ;  /* 0x0000000a1c2d7981 */ /* 0x000362000c1e9900 */
[----:B------:R-:W-:Y:S02]  /*2280*/  LEA R52, P0, R43, UR16, 0x1 ;  /* 0x000000102b347c11 */ /* 0x000fe4000f8008ff */
[----:B0-----:R-:W-:-:S02]  /*2290*/  SHF.R.S32.HI R44, RZ, 0x1f, R15 ;  /* 0x0000001fff2c7819 */ /* 0x001fc4000001140f */
[----:B------:R-:W-:Y:S02]  /*22a0*/  LEA.HI.X R53, R43, UR17, R51, 0x1, P0 ;  /* 0x000000112b357c11 */ /* 0x000fe400080f0c33 */
[--C-:B------:R-:W-:Y:S02]  /*22b0*/  SHF.R.S32.HI R51, RZ, 0x1f, R2.reuse ;  /* 0x0000001fff337819 */ /* 0x100fe40000011402 */
[----:B------:R-:W-:-:S04]  /*22c0*/  IADD3 R43, P0, P2, R15, R26, R2 ;  /* 0x0000001a0f2b7210 */ /* 0x000fc80007a1e002 */
[----:B------:R-:W-:Y:S02]  /*22d0*/  IADD3.X R44, R44, R27, R51, P0, P2 ;  /* 0x0000001b2c2c7210 */ /* 0x000fe400007e4433 */
[C---:B-1----:R-:W-:Y:S02]  /*22e0*/  LEA R30, P0, R43.reuse, UR16, 0x1 ;  /* 0x000000102b1e7c11 */ /* 0x042fe4000f8008ff */
[----:B------:R-:W-:Y:S02]  /*22f0*/  SHF.R.S32.HI R28, RZ, 0x1f, R22 ;  /* 0x0000001fff1c7819 */ /* 0x000fe40000011416 */
[----:B------:R-:W-:Y:S02]  /*2300*/  LEA.HI.X R31, R43, UR17, R44, 0x1, P0 ;  /* 0x000000112b1f7c11 */ /* 0x000fe400080f0c2c */
[----:B------:R-:W-:Y:S01]  /*2310*/  IADD3 R29, P0, R22, R26, RZ ;  /* 0x0000001a161d7210 */ /* 0x000fe20007f1e0ff */
[----:B------:R0:W5:Y:S04]  /*2320*/  LDG.E.CONSTANT R44, desc[UR10][R52.64] ;  /* 0x0000000a342c7981 */ /* 0x000168000c1e9900 */
[----:B------:R-:W-:Y:S01]  /*2330*/  IMAD.X R51, R28, 0x1, R27, P0 ;  /* 0x000000011c337824 */ /* 0x000fe200000e061b */
[C---:B------:R-:W-:Y:S01]  /*2340*/  LEA R28, P0, R29.reuse, UR16, 0x1 ;  /* 0x000000101d1c7c11 */ /* 0x040fe2000f8008ff */
[----:B------:R1:W5:Y:S03]  /*2350*/  LDG.E.CONSTANT R43, desc[UR10][R30.64] ;  /* 0x0000000a1e2b7981 */ /* 0x000366000c1e9900 */
[----:B------:R-:W-:-:S05]  /*2360*/  LEA.HI.X R29, R29, UR17, R51, 0x1, P0 ;  /* 0x000000111d1d7c11 */ /* 0x000fca00080f0c33 */
[----:B------:R1:W3:Y:S01]  /*2370*/  LDG.E.CONSTANT R28, desc[UR10][R28.64] ;  /* 0x0000000a1c1c7981 */ /* 0x0002e2000c1e9900 */
[--C-:B------:R-:W-:Y:S02]  /*2380*/  IADD3 R51, P0, P2, R13, R26, R0.reuse ;  /* 0x0000001a0d337210 */ /* 0x100fe40007a1e000 */
[----:B------:R-:W-:Y:S02]  /*2390*/  SHF.R.S32.HI R26, RZ, 0x1f, R0 ;  /* 0x0000001fff1a7819 */ /* 0x000fe40000011400 */
[----:B0-----:R-:W-:-:S04]  /*23a0*/  SHF.R.S32.HI R52, RZ, 0x1f, R13 ;  /* 0x0000001fff347819 */ /* 0x001fc8000001140d */
[----:B------:R-:W-:Y:S02]  /*23b0*/  IADD3.X R52, R52, R27, R26, P0, P2 ;  /* 0x0000001b34347210 */ /* 0x000fe400007e441a */
[----:B------:R-:W1:Y:S02]  /*23c0*/  LDS.64 R26, [R10] ;  /* 0x000000000a1a7984 */ /* 0x000e640000000a00 */
[C---:B-1----:R-:W-:Y:S01]  /*23d0*/  IMAD.U32 R30, R27.reuse, 0x10000, RZ ;  /* 0x000100001b1e7824 */ /* 0x042fe200078e00ff */
[----:B------:R-:W-:Y:S01]  /*23e0*/  PRMT R27, R27, 0x7632, R27 ;  /* 0x000076321b1b7816 */ /* 0x000fe2000000001b */
[C---:B------:R-:W-:Y:S01]  /*23f0*/  IMAD.U32 R29, R26.reuse, 0x10000, RZ ;  /* 0x000100001a1d7824 */ /* 0x040fe200078e00ff */
[----:B------:R-:W-:Y:S02]  /*2400*/  PRMT R26, R26, 0x7632, R26 ;  /* 0x000076321a1a7816 */ /* 0x000fe4000000001a */
[----:B------:R-:W-:-:S03]  /*2410*/  SHF.L.U32 R27, R27, 0x10, RZ ;  /* 0x000000101b1b7819 */ /* 0x000fc600000006ff */
[----:B------:R-:W-:Y:S02]  /*2420*/  IMAD.U32 R26, R26, 0x10000, RZ ;  /* 0x000100001a1a7824 */ /* 0x000fe400078e00ff */
[C---:B--2---:R-:W-:Y:S01]  /*2430*/  IMAD.U32 R31, R50.reuse, 0x10000, RZ ;  /* 0x00010000321f7824 */ /* 0x044fe200078e00ff */
[----:B------:R-:W-:-:S03]  /*2440*/  PRMT R50, R50, 0x7632, R50 ;  /* 0x0000763232327816 */ /* 0x000fc60000000032 */
[----:B------:R-:W-:Y:S02]  /*2450*/  FMUL.FTZ R30, R30, R31 ;  /* 0x0000001f1e1e7220 */ /* 0x000fe40000410000 */
[----:B------:R-:W-:-:S04]  /*2460*/  IMAD.U32 R50, R50, 0x10000, RZ ;  /* 0x0001000032327824 */ /* 0x000fc800078e00ff */
[----:B------:R-:W-:Y:S01]  /*2470*/  FMUL.FTZ R27, R27, R50 ;  /* 0x000000321b1b7220 */ /* 0x000fe20000410000 */
        /* <DEDUP_REMOVED lines=14> */
[----:B------:R-:W-:Y:S02]  /*2560*/  IMAD.U32 R28, R28, 0x10000, RZ ;  /* 0x000100001c1c7824 */ /* 0x000fe400078e00ff */
[----:B------:R-:W-:-:S04]  /*2570*/  IMAD.U32 R49, R49, 0x10000, RZ ;  /* 0x0001000031317824 */ /* 0x000fc800078e00ff */
[----:B------:R-:W-:Y:S01]  /*2580*/  FFMA.FTZ R28, R28, R49, R27 ;  /* 0x000000311c1c7223 */ /* 0x000fe2000001001b */
[----:B----4-:R-:W-:Y:S01]  /*2590*/  SHF.L.U32 R27, R48, 0x10, RZ ;  /* 0x00000010301b7819 */ /* 0x010fe200000006ff */
[----:B------:R-:W-:-:S04]  /*25a0*/  IMAD.U32 R49, R29, 0x10000, RZ ;  /* 0x000100001d317824 */ /* 0x000fc800078e00ff */
[----:B------:R-:W-:Y:S02]  /*25b0*/  FFMA.FTZ R49, R49, R27, R26 ;  /* 0x0000001b31317223 */ /* 0x000fe4000001001a */
[----:B------:R-:W1:Y:S01]  /*25c0*/  LDS.64 R26, [R10+0x10] ;  /* 0x000010000a1a7984 */ /* 0x000e620000000a00 */
[----:B------:R-:W-:Y:S02]  /*25d0*/  PRMT R29, R29, 0x7632, R29 ;  /* 0x000076321d1d7816 */ /* 0x000fe4000000001d */
[----:B------:R-:W-:-:S03]  /*25e0*/  PRMT R48, R48, 0x7632, R48 ;  /* 0x0000763230307816 */ /* 0x000fc60000000030 */
[----:B------:R-:W-:Y:S02]  /*25f0*/  IMAD.U32 R29, R29, 0x10000, RZ ;  /* 0x000100001d1d7824 */ /* 0x000fe400078e00ff */
[----:B0-----:R-:W-:-:S04]  /*2600*/  IMAD.U32 R30, R48, 0x10000, RZ ;  /* 0x00010000301e7824 */ /* 0x001fc800078e00ff */
[----:B------:R-:W-:Y:S01]  /*2610*/  FFMA.FTZ R30, R29, R30, R28 ;  /* 0x0000001e1d1e7223 */ /* 0x000fe2000001001c */
[C---:B-----5:R-:W-:Y:S01]  /*2620*/  IMAD.U32 R29, R47.reuse, 0x10000, RZ ;  /* 0x000100002f1d7824 */ /* 0x060fe200078e00ff */
[----:B------:R-:W-:Y:S01]  /*2630*/  PRMT R47, R47, 0x7632, R47 ;  /* 0x000076322f2f7816 */ /* 0x000fe2000000002f */
[C---:B-1----:R-:W-:Y:S01]  /*2640*/  IMAD.U32 R28, R26.reuse, 0x10000, RZ ;  /* 0x000100001a1c7824 */ /* 0x042fe200078e00ff */
[----:B------:R-:W-:-:S03]  /*2650*/  PRMT R26, R26, 0x7632, R26 ;  /* 0x000076321a1a7816 */ /* 0x000fc6000000001a */
[----:B------:R-:W-:Y:S02]  /*2660*/  FFMA.FTZ R49, R28, R29, R49 ;  /* 0x0000001d1c317223 */ /* 0x000fe40000010031 */
[----:B------:R-:W0:Y:S01]  /*2670*/  LDS.64 R28, [R10+0x18] ;  /* 0x000018000a1c7984 */ /* 0x000e220000000a00 */
[----:B------:R-:W-:Y:S02]  /*2680*/  IMAD.U32 R31, R26, 0x10000, RZ ;  /* 0x000100001a1f7824 */ /* 0x000fe400078e00ff */
[----:B------:R-:W-:-:S04]  /*2690*/  IMAD.U32 R26, R47, 0x10000, RZ ;  /* 0x000100002f1a7824 */ /* 0x000fc800078e00ff */
[----:B------:R-:W-:Y:S01]  /*26a0*/  FFMA.FTZ R26, R31, R26, R30 ;  /* 0x0000001a1f1a7223 */ /* 0x000fe2000001001e */
[----:B------:R-:W-:Y:S02]  /*26b0*/  IMAD.U32 R30, R27, 0x10000, RZ ;  /* 0x000100001b1e7824 */ /* 0x000fe400078e00ff */
[----:B------:R-:W-:-:S04]  /*26c0*/  IMAD.U32 R31, R46, 0x10000, RZ ;  /* 0x000100002e1f7824 */ /* 0x000fc800078e00ff */
[----:B------:R-:W-:Y:S02]  /*26d0*/  FFMA.FTZ R49, R30, R31, R49 ;  /* 0x0000001f1e317223 */ /* 0x000fe40000010031 */
[----:B------:R-:W1:Y:S01]  /*26e0*/  LDS.64 R30, [R10+0x20] ;  /* 0x000020000a1e7984 */ /* 0x000e620000000a00 */
[----:B------:R-:W-:Y:S02]  /*26f0*/  PRMT R27, R27, 0x7632, R27 ;  /* 0x000076321b1b7816 */ /* 0x000fe4000000001b */
[----:B------:R-:W-:-:S03]  /*2700*/  PRMT R46, R46, 0x7632, R46 ;  /* 0x000076322e2e7816 */ /* 0x000fc6000000002e */
[----:B------:R-:W-:Y:S02]  /*2710*/  IMAD.U32 R27, R27, 0x10000, RZ ;  /* 0x000100001b1b7824 */ /* 0x000fe400078e00ff */
[----:B------:R-:W-:-:S04]  /*2720*/  IMAD.U32 R46, R46, 0x10000, RZ ;  /* 0x000100002e2e7824 */ /* 0x000fc800078e00ff */
[--C-:B------:R-:W-:Y:S01]  /*2730*/  FFMA.FTZ R27, R27, R46, R26.reuse ;  /* 0x0000002e1b1b7223 */ /* 0x100fe2000001001a */
[C---:B------:R-:W-:Y:S01]  /*2740*/  PRMT R26, R45.reuse, 0x7632, R26 ;  /* 0x000076322d1a7816 */ /* 0x040fe2000000001a */
[----:B------:R-:W-:-:S04]  /*2750*/  IMAD.U32 R45, R45, 0x10000, RZ ;  /* 0x000100002d2d7824 */ /* 0x000fc800078e00ff */
[----:B------:R-:W-:Y:S01]  /*2760*/  IMAD.U32 R26, R26, 0x10000, RZ ;  /* 0x000100001a1a7824 */ /* 0x000fe200078e00ff */
[C---:B0-----:R-:W-:Y:S02]  /*2770*/  PRMT R46, R28.reuse, 0x7632, R46 ;  /* 0x000076321c2e7816 */ /* 0x041fe4000000002e */
[----:B------:R-:W-:-:S03]  /*2780*/  SHF.L.U32 R28, R28, 0x10, RZ ;  /* 0x000000101c1c7819 */ /* 0x000fc600000006ff */
        /* <DEDUP_REMOVED lines=8> */
[C---:B------:R-:W-:Y:S01]  /*2810*/  IMAD.U32 R45, R43.reuse, 0x10000, RZ ;  /* 0x000100002b2d7824 */ /* 0x040fe200078e00ff */
[----:B------:R-:W-:Y:S01]  /*2820*/  PRMT R43, R43, 0x7632, R43 ;  /* 0x000076322b2b7816 */ /* 0x000fe2000000002b */
[----:B------:R-:W-:-:S02]  /*2830*/  IMAD.U32 R29, R29, 0x10000, RZ ;  /* 0x000100001d1d7824 */ /* 0x000fc400078e00ff */
[----:B------:R-:W-:Y:S02]  /*2840*/  IMAD.U32 R44, R44, 0x10000, RZ ;  /* 0x000100002c2c7824 */ /* 0x000fe400078e00ff */
[C---:B-1----:R-:W-:Y:S01]  /*2850*/  IMAD.U32 R28, R30.reuse, 0x10000, RZ ;  /* 0x000100001e1c7824 */ /* 0x042fe200078e00ff */
[----:B------:R-:W-:Y:S01]  /*2860*/  PRMT R30, R30, 0x7632, R30 ;  /* 0x000076321e1e7816 */ /* 0x000fe2000000001e */
[----:B------:R-:W-:Y:S01]  /*2870*/  FFMA.FTZ R26, R29, R44, R26 ;  /* 0x0000002c1d1a7223 */ /* 0x000fe2000001001a */
[----:B------:R-:W-:Y:S01]  /*2880*/  PRMT R44, R31, 0x7632, R44 ;  /* 0x000076321f2c7816 */ /* 0x000fe2000000002c */
[----:B------:R-:W-:Y:S01]  /*2890*/  FFMA.FTZ R28, R28, R45, R27 ;  /* 0x0000002d1c1c7223 */ /* 0x000fe2000001001b */
[----:B------:R-:W-:Y:S01]  /*28a0*/  SHF.L.U32 R43, R43, 0x10, RZ ;  /* 0x000000102b2b7819 */ /* 0x000fe200000006ff */
[----:B------:R-:W-:Y:S02]  /*28b0*/  IMAD.U32 R29, R30, 0x10000, RZ ;  /* 0x000100001e1d7824 */ /* 0x000fe400078e00ff */
        /* <DEDUP_REMOVED lines=14> */
.L_x_21209:
[----:B------:R-:W-:Y:S01]  /*29a0*/  SHF.R.S32.HI R27, RZ, 0x1f, R34 ;  /* 0x0000001fff1b7819 */ /* 0x000fe20000011422 */
[----:B-1----:R-:W-:Y:S01]  /*29b0*/  FADD.FTZ R29, R26, R29 ;  /* 0x0000001d1a1d7221 */ /* 0x002fe20000010000 */
[----:B------:R-:W-:Y:S02]  /*29c0*/  BSSY B1, `(.L_x_21156) ;  /* 0x000000d000017945 */ /* 0x000fe40003800000 */
[----:B------:R-:W-:Y:S01]  /*29d0*/  LEA.HI R27, R27, R34, RZ, 0x2 ;  /* 0x000000221b1b7211 */ /* 0x000fe200078f10ff */
[----:B0-----:R-:W-:-:S03]  /*29e0*/  FMUL.FTZ R26, R29, UR15 ;  /* 0x0000000f1d1a7c20 */ /* 0x001fc60008410000 */
[----:B------:R-:W-:-:S05]  /*29f0*/  LOP3.LUT R27, R27, 0xfffffffc, RZ, 0xc0, !PT ;  /* 0xfffffffc1b1b7812 */ /* 0x000fca00078ec0ff */
[----:B------:R-:W-:-:S05]  /*2a00*/  IMAD.IADD R27, R34, 0x1, -R27 ;  /* 0x00000001221b7824 */ /* 0x000fca00078e0a1b */
[----:B------:R-:W-:Y:S02]  /*2a10*/  ISETP.NE.AND P0, PT, R27, RZ, PT ;  /* 0x000000ff1b00720c */ /* 0x000fe40003f05270 */
[----:B------:R-:W-:-:S05]  /*2a20*/  I2FP.F32.S32 R27, R42 ;  /* 0x0000002a001b7245 */ /* 0x000fca0000201400 */
[----:B------:R-:W-:-:S06]  /*2a30*/  FFMA.FTZ R26, R27, R39, R26 ;  /* 0x000000271b1a7223 */ /* 0x000fcc000001001a */
[----:B------:R-:W-:Y:S05]  /*2a40*/  @P0 BRA `(.L_x_21157) ;  /* 0x0000000000100947 */ /* 0x000fea0003800000 */
[----:B------:R-:W-:-:S04]  /*2a50*/  ISETP.GE.AND P0, PT, R37, R36, PT ;  /* 0x000000242500720c */ /* 0x000fc80003f06270 */
[----:B------:R-:W-:-:S05]  /*2a60*/  FSEL R27, R26, RZ, !P0 ;  /* 0x000000ff1a1b7208 */ /* 0x000fca0004000000 */
[----:B------:R0:W-:Y:S04]  /*2a70*/  STS [R40], R27 ;  /* 0x0000001b28007388 */ /* 0x0001e80000000800 */
[----:B------:R-:W-:-:S07]  /*2a80*/  @!P0 FMNMX.FTZ R23, R23, R26, !PT ;  /* 0x0000001a17178209 */ /* 0x000fce0007810000 */
.L_x_21157:
[----:B------:R-:W-:Y:S05]  /*2a90*/  BSYNC B1 ;  /* 0x0000000000017941 */ /* 0x000fea0003800000 */
.L_x_21156:
        /* <DEDUP_REMOVED lines=8> */
.L_x_21149:
[----:B------:R-:W-:Y:S05]  /*2b20*/  BSYNC B0 ;  /* 0x0000000000007941 */ /* 0x000fea0003800000 */
.L_x_21148:
[----:B------:R-:W0:Y:S01]  /*2b30*/  S2R R0, SR_TID.X ;  /* 0x0000000000007919 */ /* 0x000e220000002100 */
[----:B------:R-:W-:Y:S01]  /*2b40*/  UMOV UR4, 0xffffffff ;  /* 0xffffffff00047882 */ /* 0x000fe20000000000 */
[----:B0-----:R-:W-:-:S04]  /*2b50*/  SHF.R.S32.HI R3, RZ, 0x1f, R0 ;  /* 0x0000001fff037819 */ /* 0x001fc80000011400 */
[----:B------:R-:W-:-:S04]  /*2b60*/  LEA.HI R3, R3, R0, RZ, 0x5 ;  /* 0x0000000003037211 */ /* 0x000fc800078f28ff */
[----:B------:R-:W-:-:S04]  /*2b70*/  LOP3.LUT R3, R3, 0xffffffe0, RZ, 0xc0, !PT ;  /* 0xffffffe003037812 */ /* 0x000fc800078ec0ff */
[----:B------:R-:W-:Y:S01]  /*2b80*/  IADD3 R0, -R3, R0, RZ ;  /* 0x0000000003007210 */ /* 0x000fe20007ffe1ff */
[----:B------:R-:W-:Y:S06]  /*2b90*/  BRA.DIV UR4, `(.L_x_21159) ;  /* 0x0000003604e47947 */ /* 0x000fec000b800000 */
[----:B------:R-:W0:Y:S02]  /*2ba0*/  SHFL.BFLY PT, R2, R23, 0x10, 0x1f ;  /* 0x0e001f0017027f89 */ /* 0x000e2400000e0000 */
[----:B0-----:R-:W-:-:S05]  /*2bb0*/  FMNMX.FTZ R2, R2, R23, !PT ;  /* 0x0000001702027209 */ /* 0x001fca0007810000 */
[----:B------:R-:W0:Y:S02]  /*2bc0*/  SHFL.BFLY PT, R3, R2, 0x8, 0x1f ;  /* 0x0d001f0002037f89 */ /* 0x000e2400000e0000 */
[----:B0-----:R-:W-:-:S05]  /*2bd0*/  FMNMX.FTZ R3, R2, R3, !PT ;  /* 0x0000000302037209 */ /* 0x001fca0007810000 */
[----:B------:R0:W1:Y:S02]  /*2be0*/  SHFL.BFLY PT, R4, R3, 0x4, 0x1f ;  /* 0x0c801f0003047f89 */ /* 0x00006400000e0000 */
.L_x_21214:
[----:B------:R-:W-:Y:S01]  /*2bf0*/  ISETP.NE.AND P0, PT, R0, RZ, PT ;  /* 0x000000ff0000720c */ /* 0x000fe20003f05270 */
[----:B------:R-:W-:Y:S01]  /*2c00*/  IMAD.SHL.U32 R6, R35, 0x40, RZ ;  /* 0x0000004023067824 */ /* 0x000fe200078e00ff */
[----:B01----:R-:W-:Y:S01]  /*2c10*/  FMNMX.FTZ R3, R3, R4, !PT ;  /* 0x0000000403037209 */ /* 0x003fe20007810000 */
        /* <DEDUP_REMOVED lines=8> */
[----:B------:R-:W0:Y:S01]  /*2ca0*/  S2UR UR5, SR_CgaCtaId ;  /* 0x00000000000579c3 */ /* 0x000e220000008800 */
[----:B------:R-:W-:Y:S01]  /*2cb0*/  UMOV UR4, 0x400 ;  /* 0x0000040000047882 */ /* 0x000fe20000000000 */
[----:B------:R-:W-:Y:S01]  /*2cc0*/  SHF.R.S32.HI R5, RZ, 0x1f, R34 ;  /* 0x0000001fff057819 */ /* 0x000fe20000011422 */
[----:B------:R-:W-:-:S03]  /*2cd0*/  UIADD3 UR4, UR4, 0xa0, URZ ;  /* 0x000000a004047890 */ /* 0x000fc6000fffe03f */
[----:B------:R-:W-:-:S04]  /*2ce0*/  LEA.HI R5, R5, R34, RZ, 0x5 ;  /* 0x0000002205057211 */ /* 0x000fc800078f28ff */
[----:B------:R-:W-:Y:S01]  /*2cf0*/  SHF.R.S32.HI R2, RZ, 0x5, R5 ;  /* 0x00000005ff027819 */ /* 0x000fe20000011405 */
[----:B0-----:R-:W-:-:S06]  /*2d00*/  ULEA UR4, UR5, UR4, 0x18 ;  /* 0x0000000405047291 */ /* 0x001fcc000f8ec03f */
[----:B------:R-:W-:-:S05]  /*2d10*/  LEA R2, R2, UR4, 0x2 ;  /* 0x0000000402027c11 */ /* 0x000fca000f8e10ff */
[----:B------:R0:W-:Y:S02]  /*2d20*/  STS [R2], R3 ;  /* 0x0000000302007388 */ /* 0x0001e40000000800 */
.L_x_21160:
[----:B------:R-:W-:Y:S05]  /*2d30*/  WARPSYNC.ALL ;  /* 0x0000000000007948 */ /* 0x000fea0003800000 */
[----:B0-----:R-:W-:Y:S01]  /*2d40*/  SHF.R.S32.HI R2, RZ, 0x3, R6 ;  /* 0x00000003ff027819 */ /* 0x001fe20000011406 */
[----:B------:R-:W-:Y:S01]  /*2d50*/  IMAD.IADD R3, R8, 0x1, -R35 ;  /* 0x0000000108037824 */ /* 0x000fe200078e0a23 */
[----:B------:R-:W-:Y:S01]  /*2d60*/  BAR.SYNC.DEFER_BLOCKING 0x0 ;  /* 0x0000000000007b1d */ /* 0x000fe20000010000 */
[----:B------:R-:W-:Y:S01]  /*2d70*/  ISETP.GT.AND P0, PT, R0, 0x3, PT ;  /* 0x000000030000780c */ /* 0x000fe20003f04270 */
[----:B------:R-:W-:Y:S02]  /*2d80*/  IMAD.MOV.U32 R6, RZ, RZ, -0x800001 ;  /* 0xff7fffffff067424 */ /* 0x000fe400078e00ff */
[----:B------:R-:W-:-:S02]  /*2d90*/  ISETP.GE.AND P2, PT, R34, R3, PT ;  /* 0x000000032200720c */ /* 0x000fc40003f46270 */
[----:B------:R-:W-:Y:S08]  /*2da0*/  BSSY B0, `(.L_x_21161) ;  /* 0x00000f7000007945 */ /* 0x000ff00003800000 */
[----:B------:R-:W0:Y:S01]  /*2db0*/  @!P0 S2R R5, SR_CgaCtaId ;  /* 0x0000000000058919 */ /* 0x000e220000008800 */
        /* <DEDUP_REMOVED lines=15> */
[----:B------:R-:W-:Y:S01]  /*2eb0*/  LOP3.LUT R5, RZ, R2, RZ, 0x33, !PT ;  /* 0x00000002ff057212 */ /* 0x000fe200078e33ff */
        /* <DEDUP_REMOVED lines=20> */
.L_x_21165:
        /* <DEDUP_REMOVED lines=11> */
.L_x_21164:
[----:B------:R-:W-:Y:S05]  /*30b0*/  BSYNC B1 ;  /* 0x0000000000017941 */ /* 0x000fea0003800000 */
.L_x_21163:
        /* <DEDUP_REMOVED lines=14> */
.L_x_21168:
        /* <DEDUP_REMOVED lines=100> */
.L_x_21167:
[----:B------:R-:W-:Y:S05]  /*37e0*/  BSYNC B1 ;  /* 0x0000000000017941 */ /* 0x000fea0003800000 */
.L_x_21166:
        /* <DEDUP_REMOVED lines=55> */
.L_x_21170:
[----:B------:R-:W-:Y:S05]  /*3b60*/  BSYNC B1 ;  /* 0x0000000000017941 */ /* 0x000fea0003800000 */
.L_x_21169:
        /* <DEDUP_REMOVED lines=26> */
.L_x_21162:
[----:B------:R-:W-:Y:S05]  /*3d10*/  BSYNC B0 ;  /* 0x0000000000007941 */ /* 0x000fea0003800000 */
.L_x_21161:
        /* <DEDUP_REMOVED lines=59> */
.L_x_21175:
        /* <DEDUP_REMOVED lines=8> */
.L_x_21174:
[----:B------:R-:W-:Y:S05]  /*4150*/  BSYNC B1 ;  /* 0x0000000000017941 */ /* 0x000fea0003800000 */
.L_x_21173:
        /* <DEDUP_REMOVED lines=14> */
.L_x_21178:
        /* <DEDUP_REMOVED lines=52> */
.L_x_21177:
[----:B------:R-:W-:Y:S05]  /*4580*/  BSYNC B1 ;  /* 0x0000000000017941 */ /* 0x000fea0003800000 */
.L_x_21176:
        /* <DEDUP_REMOVED lines=31> */
.L_x_21180:
[----:B------:R-:W-:Y:S05]  /*4780*/  BSYNC B1 ;  /* 0x0000000000017941 */ /* 0x000fea0003800000 */
.L_x_21179:
        /* <DEDUP_REMOVED lines=14> */
.L_x_21172:
[----:B------:R-:W-:Y:S05]  /*4870*/  BSYNC B0 ;  /* 0x0000000000007941 */ /* 0x000fea0003800000 */
.L_x_21171:
        /* <DEDUP_REMOVED lines=28> */
[----:B------:R-:W-:Y:S02]  /*4a40*/  IMAD.U32 R7, RZ, RZ, UR7 ;  /* 0x00000007ff077e24 */ /* 0x000fe4000f8e00ff */
[----:B------:R-:W-:-:S03]  /*4a50*/  IMAD.U32 R9, RZ, RZ, UR5 ;  /* 0x00000005ff097e24 */ /* 0x000fc6000f8e00ff */
[----:B------:R3:W-:Y:S04]  /*4a60*/  STG.E desc[UR10][R6.64], R4 ;  /* 0x0000000406007986 */ /* 0x0007e8000c10190a */
[----:B------:R3:W-:Y:S02]  /*4a70*/  STG.E desc[UR10][R8.64], R5 ;  /* 0x0000000508007986 */ /* 0x0007e4000c10190a */
.L_x_21182:
[----:B------:R-:W-:Y:S05]  /*4a80*/  BSYNC B0 ;  /* 0x0000000000007941 */ /* 0x000fea0003800000 */
.L_x_21181:
[----:B------:R-:W-:Y:S01]  /*4a90*/  ULDC UR8, c[0x0][0x26c] ;  /* 0x00009b0000087ab9 */ /* 0x000fe20000000800 */
[----:B------:R-:W-:Y:S01]  /*4aa0*/  BSSY B0, `(.L_x_21183) ;  /* 0x0000104000007945 */ /* 0x000fe20003800000 */
[----:B------:R-:W-:Y:S02]  /*4ab0*/  IMAD.MOV.U32 R19, RZ, RZ, RZ ;  /* 0x000000ffff137224 */ /* 0x000fe400078e00ff */
[----:B------:R-:W-:Y:S01]  /*4ac0*/  IMAD.MOV.U32 R20, RZ, RZ, RZ ;  /* 0x000000ffff147224 */ /* 0x000fe200078e00ff */
[----:B------:R-:W-:Y:S06]  /*4ad0*/  @P1 BRA `(.L_x_21184) ;  /* 0x0000001000001947 */ /* 0x000fec0003800000 */
[----:B------:R-:W4:Y:S01]  /*4ae0*/  S2R R21, SR_CTAID.Z ;  /* 0x0000000000157919 */ /* 0x000f220000002700 */
[----:B------:R-:W0:Y:S01]  /*4af0*/  S2UR UR4, SR_CTAID.Y ;  /* 0x00000000000479c3 */ /* 0x000e220000002600 */
[----:B-1-3--:R-:W-:Y:S01]  /*4b00*/  SHF.R.S32.HI R5, RZ, 0x1f, R34 ;  /* 0x0000001fff057819 */ /* 0x00afe20000011422 */
[----:B------:R-:W-:Y:S01]  /*4b10*/  ULDC.64 UR6, c[0x0][0x248] ;  /* 0x0000920000067ab9 */ /* 0x000fe20000000a00 */
[----:B------:R-:W-:Y:S01]  /*4b20*/  IMAD.SHL.U32 R23, R0, 0x8, RZ ;  /* 0x0000000800177824 */ /* 0x000fe200078e00ff */
[----:B------:R-:W-:Y:S01]  /*4b30*/  HFMA2.MMA R18, -RZ, RZ, 0, 0 ;  /* 0x00000000ff127435 */ /* 0x000fe200000001ff */
[----:B------:R-:W-:Y:S02]  /*4b40*/  LEA.HI R5, R5, R34, RZ, 0x5 ;  /* 0x0000002205057211 */ /* 0x000fe400078f28ff */
[C---:B------:R-:W-:Y:S01]  /*4b50*/  VIADD R31, R23.reuse, 0x100 ;  /* 0x00000100171f7836 */ /* 0x040fe20000000000 */
[----:B------:R-:W0:Y:S01]  /*4b60*/  LDC R3, c[0x0][0x258] ;  /* 0x00009600ff037b82 */ /* 0x000e220000000800 */
[----:B------:R-:W-:Y:S01]  /*4b70*/  SHF.R.S32.HI R5, RZ, 0x5, R5 ;  /* 0x00000005ff057819 */ /* 0x000fe20000011405 */
[----:B------:R-:W-:-:S03]  /*4b80*/  VIADD R29, R23, 0x200 ;  /* 0x00000200171d7836 */ /* 0x000fc60000000000 */
[----:B------:R-:W-:-:S03]  /*4b90*/  IADD3 R2, -R5, -0x1, R2 ;  /* 0xffffffff05027810 */ /* 0x000fc60007ffe102 */
[----:B------:R-:W1:Y:S08]  /*4ba0*/  S2UR UR5, SR_CgaCtaId ;  /* 0x00000000000579c3 */ /* 0x000e700000008800 */
[----:B------:R-:W3:Y:S01]  /*4bb0*/  LDC R28, c[0x0][0x26c] ;  /* 0x00009b00ff1c7b82 */ /* 0x000ee20000000800 */
[----:B----4-:R-:W-:Y:S02]  /*4bc0*/  IMAD R22, R21, 0x40, R5 ;  /* 0x0000004015167824 */ /* 0x010fe400078e0205 */
[----:B0-----:R-:W-:Y:S01]  /*4bd0*/  IMAD R4, R3, UR4, RZ ;  /* 0x0000000403047c24 */ /* 0x001fe2000f8e02ff */
[----:B------:R-:W-:Y:S01]  /*4be0*/  UMOV UR4, 0x400 ;  /* 0x0000040000047882 */ /* 0x000fe20000000000 */
[----:B------:R-:W-:Y:S01]  /*4bf0*/  IMAD R21, R21, -0x40, R2 ;  /* 0xffffffc015157824 */ /* 0x000fe200078e0202 */
[----:B------:R-:W-:Y:S01]  /*4c00*/  UIADD3 UR4, UR4, 0xc0, URZ ;  /* 0x000000c004047890 */ /* 0x000fe2000fffe03f */
[----:B------:R-:W-:-:S02]  /*4c10*/  SHF.R.S32.HI R3, RZ, 0x1f, R22 ;  /* 0x0000001fff037819 */ /* 0x000fc40000011416 */
[----:B------:R-:W-:Y:S01]  /*4c20*/  IADD3 R25, P0, R4, R22, RZ ;  /* 0x0000001604197210 */ /* 0x000fe20007f1e0ff */
[----:B-1----:R-:W-:Y:S01]  /*4c30*/  ULEA UR4, UR5, UR4, 0x18 ;  /* 0x0000000405047291 */ /* 0x002fe2000f8ec03f */
[----:B------:R-:W-:Y:S02]  /*4c40*/  LEA R27, R22, 0x7, 0x3 ;  /* 0x00000007161b7811 */ /* 0x000fe400078e18ff */
[----:B------:R-:W-:Y:S01]  /*4c50*/  ULDC UR5, c[0x0][0x270] ;  /* 0x00009c0000057ab9 */ /* 0x000fe20000000800 */
[----:B------:R-:W-:Y:S01]  /*4c60*/  LEA.HI.X.SX32 R4, R4, R3, 0x1, P0 ;  /* 0x0000000304047211 */ /* 0x000fe200000f0eff */
[----:B------:R-:W-:Y:S01]  /*4c70*/  IMAD R14, R32, UR5, RZ ;  /* 0x00000005200e7c24 */ /* 0x000fe2000f8e02ff */
[----:B------:R-:W-:Y:S02]  /*4c80*/  LEA R26, R5, UR4, 0x5 ;  /* 0x00000004051a7c11 */ /* 0x000fe4000f8e28ff */
[C---:B------:R-:W-:Y:S02]  /*4c90*/  LEA R24, P0, R25.reuse, UR6, 0x2 ;  /* 0x0000000619187c11 */ /* 0x040fe4000f8010ff */
[----:B---3--:R-:W-:Y:S01]  /*4ca0*/  SHF.R.S32.HI R28, RZ, 0x1f, R28 ;  /* 0x0000001fff1c7819 */ /* 0x008fe2000001141c */
[----:B------:R-:W-:Y:S01]  /*4cb0*/  VIADD R26, R26, 0x10 ;  /* 0x000000101a1a7836 */ /* 0x000fe20000000000 */
[----:B------:R-:W-:-:S02]  /*4cc0*/  LEA.HI.X R25, R25, UR7, R4, 0x2, P0 ;  /* 0x0000000719197c11 */ /* 0x000fc400080f1404 */
[----:B------:R-:W-:-:S07]  /*4cd0*/  SHF.R.S32.HI R15, RZ, 0x1f, R14 ;  /* 0x0000001fff0f7819 */ /* 0x000fce000001140e */
.L_x_21193:
[----:B------:R-:W3:Y:S01]  /*4ce0*/  LDG.E.CONSTANT R5, desc[UR10][R24.64] ;  /* 0x0000000a18057981 */ /* 0x000ee2000c1e9900 */
[----:B0-2---:R-:W0:Y:S03]  /*4cf0*/  LDC.64 R12, c[0x0][0x238] ;  /* 0x00008e00ff0c7b82 */ /* 0x005e260000000a00 */
[----:B------:R-:W-:Y:S01]  /*4d00*/  LDS.128 R8, [R26] ;  /* 0x000000001a087984 */ /* 0x000fe20000000c00 */
[----:B---3--:R-:W-:-:S05]  /*4d10*/  SHF.R.S32.HI R2, RZ, 0x1f, R5 ;  /* 0x0000001fff027819 */ /* 0x008fca0000011405 */
[----:B------:R-:W-:Y:S02]  /*4d20*/  IMAD R4, R2, UR8, RZ ;  /* 0x0000000802047c24 */ /* 0x000fe4000f8e02ff */
[----:B------:R-:W-:-:S04]  /*4d30*/  IMAD.WIDE.U32 R2, R5, UR8, R14 ;  /* 0x0000000805027c25 */ /* 0x000fc8000f8e000e */
[----:B------:R-:W-:Y:S01]  /*4d40*/  IMAD R5, R5, R28, R4 ;  /* 0x0000001c05057224 */ /* 0x000fe200078e0204 */
[----:B------:R-:W-:-:S03]  /*4d50*/  IADD3 R4, P0, R31, R2, RZ ;  /* 0x000000021f047210 */ /* 0x000fc60007f1e0ff */
[----:B------:R-:W-:Y:S01]  /*4d60*/  IMAD.IADD R38, R3, 0x1, R5 ;  /* 0x0000000103267824 */ /* 0x000fe200078e0205 */
[----:B0-----:R-:W-:-:S04]  /*4d70*/  LEA R44, P1, R4, R12, 0x1 ;  /* 0x0000000c042c7211 */ /* 0x001fc800078208ff */
[----:B------:R-:W-:-:S04]  /*4d80*/  LEA.HI.X.SX32 R5, R31, R38, 0x1, P0 ;  /* 0x000000261f057211 */ /* 0x000fc800000f0eff */
[----:B------:R-:W-:Y:S02]  /*4d90*/  LEA.HI.X R45, R4, R13, R5, 0x1, P1 ;  /* 0x0000000d042d7211 */ /* 0x000fe400008f0c05 */
[----:B------:R-:W-:-:S03]  /*4da0*/  IADD3 R4, P0, R23, R2, RZ ;  /* 0x0000000217047210 */ /* 0x000fc60007f1e0ff */
[----:B-----5:R0:W5:Y:S01]  /*4db0*/  LDG.E.CONSTANT R37, desc[UR10][R44.64] ;  /* 0x0000000a2c257981 */ /* 0x020162000c1e9900 */
[C---:B------:R-:W-:Y:S02]  /*4dc0*/  LEA R16, P1, R4.reuse, R12, 0x1 ;  /* 0x0000000c04107211 */ /* 0x040fe400078208ff */
[----:B------:R-:W-:Y:S01]  /*4dd0*/  LEA.HI.X.SX32 R5, R23, R38, 0x1, P0 ;  /* 0x0000002617057211 */ /* 0x000fe200000f0eff */
[----:B------:R0:W5:Y:S03]  /*4de0*/  LDG.E.CONSTANT R32, desc[UR10][R44.64+0x4] ;  /* 0x0000040a2c207981 */ /* 0x000166000c1e9900 */
[----:B------:R-:W-:Y:S01]  /*4df0*/  LEA.HI.X R17, R4, R13, R5, 0x1, P1 ;  /* 0x0000000d04117211 */ /* 0x000fe200008f0c05 */
[----:B------:R0:W5:Y:S04]  /*4e00*/  LDG.E.CONSTANT R30, desc[UR10][R44.64+0x8] ;  /* 0x0000080a2c1e7981 */ /* 0x000168000c1e9900 */
[----:B------:R0:W5:Y:S04]  /*4e10*/  LDG.E.CONSTANT R35, desc[UR10][R44.64+0xc] ;  /* 0x00000c0a2c237981 */ /* 0x000168000c1e9900 */
[----:B------:R0:W5:Y:S04]  /*4e20*/  LDG.E.CONSTANT R41, desc[UR10][R16.64] ;  /* 0x0000000a10297981 */ /* 0x000168000c1e9900 */
[----:B------:R0:W5:Y:S04]  /*4e30*/  LDG.E.CONSTANT R42, desc[UR10][R16.64+0x4] ;  /* 0x0000040a102a7981 */ /* 0x000168000c1e9900 */
[----:B------:R0:W5:Y:S04]  /*4e40*/  LDG.E.CONSTANT R39, desc[UR10][R16.64+0x8] ;  /* 0x0000080a10277981 */ /* 0x000168000c1e9900 */
[----:B------:R0:W5:Y:S01]  /*4e50*/  LDG.E.CONSTANT R40, desc[UR10][R16.64+0xc] ;  /* 0x00000c0a10287981 */ /* 0x000162000c1e9900 */
[----:B------:R-:W-:Y:S01]  /*4e60*/  ISETP.NE.AND P0, PT, R21, RZ, PT ;  /* 0x000000ff1500720c */ /* 0x000fe20003f05270 */
[----:B------:R-:W-:Y:S02]  /*4e70*/  BSSY B1, `(.L_x_21185) ;  /* 0x0000025000017945 */ /* 0x000fe40003800000 */
[----:B------:R-:W1:Y:S02]  /*4e80*/  LDS.128 R4, [R26+-0x10] ;  /* 0xfffff0001a047984 */ /* 0x000e640000000c00 */
[----:B-1----:R-:W-:-:S02]  /*4e90*/  F2FP.BF16.F32.PACK_AB R4, R5, R4 ;  /* 0x000000040504723e */ /* 0x002fc400000010ff */
[----:B------:R-:W-:Y:S02]  /*4ea0*/  F2FP.BF16.F32.PACK_AB R5, R7, R6 ;  /* 0x000000060705723e */ /* 0x000fe400000010ff */
[----:B------:R-:W-:Y:S02]  /*4eb0*/  F2FP.BF16.F32.PACK_AB R6, R9, R8 ;  /* 0x000000080906723e */ /* 0x000fe400000010ff */
[----:B------:R-:W-:Y:S02]  /*4ec0*/  F2FP.BF16.F32.PACK_AB R7, R11, R10 ;  /* 0x0000000a0b07723e */ /* 0x000fe400000010ff */
[----:B0-----:R-:W-:Y:S05]  /*4ed0*/  @P0 BRA `(.L_x_21186) ;  /* 0x0000000000780947 */ /* 0x001fea0003800000 */
        /* <DEDUP_REMOVED lines=30> */
.L_x_21186:
[----:B------:R-:W-:Y:S05]  /*50c0*/  BSYNC B1 ;  /* 0x0000000000017941 */ /* 0x000fea0003800000 */
.L_x_21185:
[----:B-----5:R-:W-:Y:S01]  /*50d0*/  HFMA2.MMA.BF16_V2 R10, R5, R42, -RZ ;  /* 0x0000002a050a7235 */ /* 0x020fe200003000ff */
[----:B------:R-:W-:Y:S01]  /*50e0*/  HMUL2.BF16_V2 R8, R4, R41 ;  /* 0x0000002904087232 */ /* 0x000fe20000200000 */
[----:B------:R-:W-:Y:S01]  /*50f0*/  HFMA2.MMA.BF16_V2 R41, R7, R40, -RZ ;  /* 0x0000002807297235 */ /* 0x000fe200003000ff */
[----:B------:R-:W-:Y:S01]  /*5100*/  HMUL2.BF16_V2 R16, R6, R39 ;  /* 0x0000002706107232 */ /* 0x000fe20000200000 */
[----:B------:R-:W-:Y:S02]  /*5110*/  BSSY B1, `(.L_x_21187) ;  /* 0x0000030000017945 */ /* 0x000fe40003800000 */
[C---:B------:R-:W-:Y:S01]  /*5120*/  PRMT R9, R8.reuse, 0x7632, R9 ;  /* 0x0000763208097816 */ /* 0x040fe20000000009 */
[----:B------:R-:W-:Y:S01]  /*5130*/  IMAD.U32 R8, R8, 0x10000, RZ ;  /* 0x0001000008087824 */ /* 0x000fe200078e00ff */
[C---:B------:R-:W-:Y:S01]  /*5140*/  PRMT R17, R16.reuse, 0x7632, R17 ;  /* 0x0000763210117816 */ /* 0x040fe20000000011 */
[----:B------:R-:W-:Y:S01]  /*5150*/  IMAD.U32 R40, R16, 0x10000, RZ ;  /* 0x0001000010287824 */ /* 0x000fe200078e00ff */
[C---:B------:R-:W-:Y:S01]  /*5160*/  PRMT R11, R10.reuse, 0x7632, R11 ;  /* 0x000076320a0b7816 */ /* 0x040fe2000000000b */
        /* <DEDUP_REMOVED lines=42> */
.L_x_21188:
[----:B------:R-:W-:Y:S05]  /*5410*/  BSYNC B1 ;  /* 0x0000000000017941 */ /* 0x000fea0003800000 */
.L_x_21187:
[----:B------:R-:W-:Y:S01]  /*5420*/  HFMA2.MMA.BF16_V2 R17, R5, R32, -RZ ;  /* 0x0000002005117235 */ /* 0x000fe200003000ff */
[----:B------:R-:W-:Y:S02]  /*5430*/  HMUL2.BF16_V2 R37, R4, R37 ;  /* 0x0000002504257232 */ /* 0x000fe40000200000 */
[----:B------:R-:W-:Y:S01]  /*5440*/  FADD.FTZ R9, R9, R16 ;  /* 0x0000001009097221 */ /* 0x000fe20000010000 */
[--C-:B------:R-:W-:Y:S01]  /*5450*/  FADD.FTZ R11, R11, R10.reuse ;  /* 0x0000000a0b0b7221 */ /* 0x100fe20000010000 */
[----:B------:R-:W-:Y:S01]  /*5460*/  HMUL2.BF16_V2 R32, R6, R30 ;  /* 0x0000001e06207232 */ /* 0x000fe20000200000 */
[----:B------:R-:W-:Y:S01]  /*5470*/  ISETP.GT.AND P2, PT, R0, 0xf, PT ;  /* 0x0000000f0000780c */ /* 0x000fe20003f44270 */
[----:B------:R-:W-:Y:S01]  /*5480*/  VIADD R22, R22, 0x4 ;  /* 0x0000000416167836 */ /* 0x000fe20000000000 */
[----:B------:R-:W-:Y:S01]  /*5490*/  PRMT R10, R37, 0x7610, R10 ;  /* 0x00007610250a7816 */ /* 0x000fe2000000000a */
[----:B------:R-:W-:Y:S01]  /*54a0*/  FADD.FTZ R8, R11, R8 ;  /* 0x000000080b087221 */ /* 0x000fe20000010000 */
[----:B------:R-:W-:Y:S01]  /*54b0*/  PRMT R16, R37, 0x7632, R16 ;  /* 0x0000763225107816 */ /* 0x000fe20000000010 */
[----:B------:R-:W-:Y:S01]  /*54c0*/  HFMA2.MMA.BF16_V2 R37, R7, R35, -RZ ;  /* 0x0000002307257235 */ /* 0x000fe200003000ff */
[----:B------:R-:W-:Y:S01]  /*54d0*/  PRMT R30, R17, 0x7632, R30 ;  /* 0x00007632111e7816 */ /* 0x000fe2000000001e */
[----:B------:R-:W-:Y:S01]  /*54e0*/  IMAD.U32 R39, R10, 0x10000, RZ ;  /* 0x000100000a277824 */ /* 0x000fe200078e00ff */
[----:B------:R-:W-:Y:S01]  /*54f0*/  PRMT R35, R32, 0x7632, R35 ;  /* 0x0000763220237816 */ /* 0x000fe20000000023 */
[----:B------:R-:W-:-:S02]  /*5500*/  IMAD.U32 R16, R16, 0x10000, RZ ;  /* 0x0001000010107824 */ /* 0x000fc400078e00ff */
[----:B------:R-:W-:Y:S01]  /*5510*/  FADD.FTZ R9, R8, R9 ;  /* 0x0000000908097221 */ /* 0x000fe20000010000 */
[----:B------:R-:W-:Y:S01]  /*5520*/  IMAD.U32 R17, R17, 0x10000, RZ ;  /* 0x0001000011117824 */ /* 0x000fe200078e00ff */
[----:B------:R-:W-:Y:S01]  /*5530*/  BSSY B1, `(.L_x_21189) ;  /* 0x0000054000017945 */ /* 0x000fe20003800000 */
[----:B------:R-:W-:Y:S02]  /*5540*/  IMAD.U32 R30, R30, 0x10000, RZ ;  /* 0x000100001e1e7824 */ /* 0x000fe400078e00ff */
[----:B------:R-:W-:Y:S01]  /*5550*/  FADD.FTZ R16, R39, R16 ;  /* 0x0000001027107221 */ /* 0x000fe20000010000 */
[----:B------:R-:W-:Y:S01]  /*5560*/  PRMT R10, R37, 0x7632, R10 ;  /* 0x00007632250a7816 */ /* 0x000fe2000000000a */
[----:B------:R-:W-:Y:S02]  /*5570*/  IMAD.U32 R32, R32, 0x10000, RZ ;  /* 0x0001000020207824 */ /* 0x000fe400078e00ff */
[----:B------:R-:W-:Y:S01]  /*5580*/  FADD.FTZ R17, R17, R30 ;  /* 0x0000001e11117221 */ /* 0x000fe20000010000 */
[----:B------:R-:W-:Y:S01]  /*5590*/  IMAD.U32 R35, R35, 0x10000, RZ ;  /* 0x0001000023237824 */ /* 0x000fe200078e00ff */
[----:B------:R-:W-:Y:S01]  /*55a0*/  SHF.L.U32 R37, R37, 0x10, RZ ;  /* 0x0000001025257819 */ /* 0x000fe200000006ff */
[----:B------:R-:W-:-:S02]  /*55b0*/  IMAD.U32 R10, R10, 0x10000, RZ ;  /* 0x000100000a0a7824 */ /* 0x000fc400078e00ff */
[----:B------:R-:W-:Y:S01]  /*55c0*/  FADD.FTZ R16, R16, R17 ;  /* 0x0000001110107221 */ /* 0x000fe20000010000 */
[----:B------:R-:W-:Y:S01]  /*55d0*/  FADD.FTZ R35, R32, R35 ;  /* 0x0000002320237221 */ /* 0x000fe20000010000 */
[----:B------:R-:W-:Y:S01]  /*55e0*/  ISETP.GE.AND P1, PT, R22, R33, PT ;  /* 0x000000211600720c */ /* 0x000fe20003f26270 */
[----:B------:R-:W-:Y:S01]  /*55f0*/  FADD.FTZ R37, R37, R10 ;  /* 0x0000000a25257221 */ /* 0x000fe20000010000 */
[----:B------:R-:W-:Y:S01]  /*5600*/  FADD.FTZ R20, R9, R20 ;  /* 0x0000001409147221 */ /* 0x000fe20000010000 */
        /* <DEDUP_REMOVED lines=15> */
[C---:B-----5:R-:W-:Y:S01]  /*5700*/  PRMT R10, R2.reuse, 0x7632, R10 ;  /* 0x00007632020a7816 */ /* 0x060fe2000000000a */
[C---:B0-----:R-:W-:Y:S02]  /*5710*/  VIADD R13, R27.reuse, 0xfffffffb ;  /* 0xfffffffb1b0d7836 */ /* 0x041fe40000000000 */
        /* <DEDUP_REMOVED lines=27> */
.L_x_21192:
[----:B------:R-:W-:Y:S05]  /*58d0*/  BSYNC B2 ;  /* 0x0000000000027941 */ /* 0x000fea0003800000 */
.L_x_21191:
        /* <DEDUP_REMOVED lines=8> */
[C---:B------:R-:W-:Y:S01]  /*5960*/  PRMT R5, R4.reuse, 0x7632, R5 ;  /* 0x0000763204057816 */ /* 0x040fe20000000005 */
        /* <DEDUP_REMOVED lines=16> */
.L_x_21190:
[----:B------:R-:W-:Y:S05]  /*5a70*/  BSYNC B1 ;  /* 0x0000000000017941 */ /* 0x000fea0003800000 */
.L_x_21189:
[----:B------:R-:W-:Y:S01]  /*5a80*/  IADD3 R24, P0, R24, 0x10, RZ ;  /* 0x0000001018187810 */ /* 0x000fe20007f1e0ff */
[----:B------:R-:W-:Y:S02]  /*5a90*/  VIADD R27, R27, 0x20 ;  /* 0x000000201b1b7836 */ /* 0x000fe40000000000 */
[----:B------:R-:W-:Y:S02]  /*5aa0*/  VIADD R21, R21, 0xfffffffc ;  /* 0xfffffffc15157836 */ /* 0x000fe40000000000 */
[----:B------:R-:W-:Y:S02]  /*5ab0*/  VIADD R26, R26, 0x80 ;  /* 0x000000801a1a7836 */ /* 0x000fe40000000000 */
[----:B------:R-:W-:Y:S01]  /*5ac0*/  IMAD.X R25, RZ, RZ, R25, P0 ;  /* 0x000000ffff197224 */ /* 0x000fe200000e0619 */
[----:B------:R-:W-:Y:S06]  /*5ad0*/  @!P1 BRA `(.L_x_21193) ;  /* 0xfffffff000809947 */ /* 0x000fec000383ffff */
.L_x_21184:
[----:B------:R-:W-:Y:S05]  /*5ae0*/  BSYNC B0 ;  /* 0x0000000000007941 */ /* 0x000fea0003800000 */
.L_x_21183:
[----:B------:R-:W4:Y:S01]  /*5af0*/  S2UR UR5, SR_CgaCtaId ;  /* 0x00000000000579c3 */ /* 0x000f220000008800 */
        /* <DEDUP_REMOVED lines=10> */
[C---:B------:R-:W-:Y:S01]  /*5ba0*/  ISETP.GT.AND P0, PT, R34.reuse, 0x1f, PT ;  /* 0x0000001f2200780c */ /* 0x040fe20003f04270 */
[----:B------:R-:W-:Y:S01]  /*5bb0*/  IMAD R2, R3, 0x50, R0 ;  /* 0x0000005003027824 */ /* 0x000fe200078e0200 */
[C---:B0--3--:R-:W-:Y:S02]  /*5bc0*/  LOP3.LUT R4, R34.reuse, 0xffffffe0, RZ, 0xc0, !PT ;  /* 0xffffffe022047812 */ /* 0x049fe400078ec0ff */
[----:B------:R-:W-:-:S02]  /*5bd0*/  IADD3 R34, R34, 0x1f, RZ ;  /* 0x0000001f22227810 */ /* 0x000fc40007ffe0ff */
[----:B------:R-:W-:Y:S02]  /*5be0*/  ISETP.NE.AND P4, PT, R4, 0x20, PT ;  /* 0x000000200400780c */ /* 0x000fe40003f85270 */
[----:B------:R-:W-:Y:S01]  /*5bf0*/  ISETP.GT.U32.AND P1, PT, R34, 0x3e, PT ;  /* 0x0000003e2200780c */ /* 0x000fe20003f24070 */
[----:B----4-:R-:W-:-:S06]  /*5c00*/  ULEA UR4, UR5, UR4, 0x18 ;  /* 0x0000000405047291 */ /* 0x010fcc000f8ec03f */
[----:B------:R-:W-:Y:S01]  /*5c10*/  LEA R2, R2, UR4, 0x2 ;  /* 0x0000000402027c11 */ /* 0x000fe2000f8e10ff */
[----:B------:R-:W-:Y:S06]  /*5c20*/  @P2 BRA `(.L_x_21195) ;  /* 0x0000000000102947 */ /* 0x000fec0003800000 */
[----:B------:R-:W-:Y:S01]  /*5c30*/  ISETP.GT.AND P2, PT, R0, 0xf, PT ;  /* 0x0000000f0000780c */ /* 0x000fe20003f44270 */
[----:B------:R0:W-:Y:S04]  /*5c40*/  STS [R2+-0x280], R20 ;  /* 0xfffd801402007388 */ /* 0x0001e80000000800 */
[----:B------:R0:W-:Y:S08]  /*5c50*/  STS [R2+-0x200], R19 ;  /* 0xfffe001302007388 */ /* 0x0001f00000000800 */
[----:B------:R0:W-:Y:S02]  /*5c60*/  @!P2 STS [R2+-0x180], R18 ;  /* 0xfffe80120200a388 */ /* 0x0001e40000000800 */
.L_x_21195:
[----:B------:R-:W-:Y:S05]  /*5c70*/  BSYNC B0 ;  /* 0x0000000000007941 */ /* 0x000fea0003800000 */
.L_x_21194:
[----:B------:R-:W-:Y:S06]  /*5c80*/  BAR.SYNC.DEFER_BLOCKING 0x0 ;  /* 0x0000000000007b1d */ /* 0x000fec0000010000 */
[----:B------:R-:W-:Y:S04]  /*5c90*/  BSSY B0, `(.L_x_21196) ;  /* 0x0000009000007945 */ /* 0x000fe80003800000 */
[----:B------:R-:W-:Y:S05]  /*5ca0*/  @P3 BRA `(.L_x_21197) ;  /* 0x00000000001c3947 */ /* 0x000fea0003800000 */
[----:B------:R-:W-:Y:S01]  /*5cb0*/  ISETP.GT.AND P2, PT, R0, 0xf, PT ;  /* 0x0000000f0000780c */ /* 0x000fe20003f44270 */
[----:B------:R-:W0:Y:S04]  /*5cc0*/  LDS R3, [R2] ;  /* 0x0000000002037984 */ /* 0x000e280000000800 */
[----:B------:R-:W3:Y:S08]  /*5cd0*/  LDS R4, [R2+0x80] ;  /* 0x0000800002047984 */ /* 0x000ef00000000800 */
[----:B-1----:R-:W1:Y:S01]  /*5ce0*/  @!P2 LDS R5, [R2+0x100] ;  /* 0x000100000205a984 */ /* 0x002e620000000800 */
[----:B0-----:R-:W-:Y:S01]  /*5cf0*/  FADD.FTZ R20, R20, R3 ;  /* 0x0000000314147221 */ /* 0x001fe20000010000 */
[----:B---3--:R-:W-:Y:S01]  /*5d00*/  FADD.FTZ R19, R19, R4 ;  /* 0x0000000413137221 */ /* 0x008fe20000010000 */
[----:B-1----:R-:W-:-:S07]  /*5d10*/  @!P2 FADD.FTZ R18, R5, R18 ;  /* 0x000000120512a221 */ /* 0x002fce0000010000 */
.L_x_21197:
[----:B------:R-:W-:Y:S05]  /*5d20*/  BSYNC B0 ;  /* 0x0000000000007941 */ /* 0x000fea0003800000 */
.L_x_21196:
[----:B------:R-:W-:Y:S06]  /*5d30*/  BAR.SYNC.DEFER_BLOCKING 0x0 ;  /* 0x0000000000007b1d */ /* 0x000fec0000010000 */
[----:B------:R-:W-:Y:S04]  /*5d40*/  BSSY B0, `(.L_x_21198) ;  /* 0x0000006000007945 */ /* 0x000fe80003800000 */
[----:B------:R-:W-:Y:S05]  /*5d50*/  @P4 BRA `(.L_x_21199) ;  /* 0x0000000000104947 */ /* 0x000fea0003800000 */
[----:B------:R-:W-:Y:S01]  /*5d60*/  ISETP.GT.AND P2, PT, R0, 0xf, PT ;  /* 0x0000000f0000780c */ /* 0x000fe20003f44270 */
[----:B------:R3:W-:Y:S04]  /*5d70*/  STS [R2+-0x140], R20 ;  /* 0xfffec01402007388 */ /* 0x0007e80000000800 */
[----:B------:R3:W-:Y:S08]  /*5d80*/  STS [R2+-0xc0], R19 ;  /* 0xffff401302007388 */ /* 0x0007f00000000800 */
[----:B------:R3:W-:Y:S02]  /*5d90*/  @!P2 STS [R2+-0x40], R18 ;  /* 0xffffc0120200a388 */ /* 0x0007e40000000800 */
.L_x_21199:
[----:B------:R-:W-:Y:S05]  /*5da0*/  BSYNC B0 ;  /* 0x0000000000007941 */ /* 0x000fea0003800000 */
.L_x_21198:
[----:B------:R-:W-:Y:S06]  /*5db0*/  BAR.SYNC.DEFER_BLOCKING 0x0 ;  /* 0x0000000000007b1d */ /* 0x000fec0000010000 */
[----:B------:R-:W-:Y:S04]  /*5dc0*/  BSSY B0, `(.L_x_21200) ;  /* 0x0000009000007945 */ /* 0x000fe80003800000 */
[----:B------:R-:W-:Y:S05]  /*5dd0*/  @P0 BRA `(.L_x_21201) ;  /* 0x00000000001c0947 */ /* 0x000fea0003800000 */
[----:B------:R-:W-:Y:S01]  /*5de0*/  ISETP.GT.AND P0, PT, R0, 0xf, PT ;  /* 0x0000000f0000780c */ /* 0x000fe20003f04270 */
[----:B------:R-:W0:Y:S04]  /*5df0*/  LDS R3, [R2] ;  /* 0x0000000002037984 */ /* 0x000e280000000800 */
[----:B------:R-:W4:Y:S08]  /*5e00*/  LDS R4, [R2+0x80] ;  /* 0x0000800002047984 */ /* 0x000f300000000800 */
[----:B-1----:R-:W1:Y:S01]  /*5e10*/  @!P0 LDS R5, [R2+0x100] ;  /* 0x0001000002058984 */ /* 0x002e620000000800 */
[----:B0--3--:R-:W-:Y:S01]  /*5e20*/  FADD.FTZ R20, R20, R3 ;  /* 0x0000000314147221 */ /* 0x009fe20000010000 */
[----:B----4-:R-:W-:Y:S01]  /*5e30*/  FADD.FTZ R19, R19, R4 ;  /* 0x0000000413137221 */ /* 0x010fe20000010000 */
[----:B-1----:R-:W-:-:S07]  /*5e40*/  @!P0 FADD.FTZ R18, R5, R18 ;  /* 0x0000001205128221 */ /* 0x002fce0000010000 */
.L_x_21201:
[----:B------:R-:W-:Y:S05]  /*5e50*/  BSYNC B0 ;  /* 0x0000000000007941 */ /* 0x000fea0003800000 */
.L_x_21200:
[----:B------:R-:W-:Y:S06]  /*5e60*/  BAR.SYNC.DEFER_BLOCKING 0x0 ;  /* 0x0000000000007b1d */ /* 0x000fec0000010000 */
[----:B------:R-:W-:Y:S05]  /*5e70*/  @P1 EXIT ;  /* 0x000000000000194d */ /* 0x000fea0003800000 */
[----:B------:R-:W4:Y:S01]  /*5e80*/  S2UR UR6, SR_CTAID.Y ;  /* 0x00000000000679c3 */ /* 0x000f220000002600 */
[----:B------:R-:W-:Y:S01]  /*5e90*/  ULDC UR4, c[0x0][0x14] ;  /* 0x0000050000047ab9 */ /* 0x000fe20000000800 */
[----:B------:R-:W-:Y:S01]  /*5ea0*/  ULDC UR5, c[0x0][0xc] ;  /* 0x0000030000057ab9 */ /* 0x000fe20000000800 */
[----:B------:R-:W-:Y:S01]  /*5eb0*/  UIMAD UR7, UR4, 0x50, URZ ;  /* 0x00000050040778a4 */ /* 0x000fe2000f8e023f */
[----:B------:R-:W-:Y:S01]  /*5ec0*/  VIADD R3, R0, 0x20 ;  /* 0x0000002000037836 */ /* 0x000fe20000000000 */
[----:B0--3--:R-:W-:-:S03]  /*5ed0*/  F2FP.BF16.F32.PACK_AB R19, R19, R20 ;  /* 0x000000141313723e */ /* 0x009fc600000010ff */
[----:B------:R-:W0:Y:S08]  /*5ee0*/  S2UR UR9, SR_CTAID.Z ;  /* 0x00000000000979c3 */ /* 0x000e300000002700 */
[----:B------:R-:W3:Y:S01]  /*5ef0*/  S2UR UR8, SR_CTAID.X ;  /* 0x00000000000879c3 */ /* 0x000ee20000002500 */
[----:B----4-:R-:W-:-:S04]  /*5f00*/  UIMAD UR4, UR6, UR5, URZ ;  /* 0x00000005060472a4 */ /* 0x010fc8000f8e023f */
[----:B------:R-:W-:Y:S02]  /*5f10*/  UIMAD UR4, UR4, UR7, URZ ;  /* 0x00000007040472a4 */ /* 0x000fe4000f8e023f */
[----:B0-----:R-:W-:-:S04]  /*5f20*/  UIMAD UR6, UR9, 0x50, URZ ;  /* 0x00000050090678a4 */ /* 0x001fc8000f8e023f */
[----:B------:R-:W-:Y:S02]  /*5f30*/  USHF.R.S32.HI UR9, URZ, 0x1f, UR6 ;  /* 0x0000001f3f097899 */ /* 0x000fe40008011406 */
[----:B---3--:R-:W-:Y:S02]  /*5f40*/  UIMAD UR5, UR8, UR7, URZ ;  /* 0x00000007080572a4 */ /* 0x008fe4000f8e023f */
[----:B------:R-:W-:Y:S02]  /*5f50*/  USHF.R.S32.HI UR7, URZ, 0x1f, UR4 ;  /* 0x0000001f3f077899 */ /* 0x000fe40008011404 */
[----:B------:R-:W-:Y:S02]  /*5f60*/  USHF.R.S32.HI UR8, URZ, 0x1f, UR5 ;  /* 0x0000001f3f087899 */ /* 0x000fe40008011405 */
[----:B------:R-:W-:-:S04]  /*5f70*/  UIADD3 UR4, UP0, UP1, UR4, UR5, UR6 ;  /* 0x0000000504047290 */ /* 0x000fc8000f91e006 */
[----:B------:R-:W-:Y:S02]  /*5f80*/  UIADD3.X UR7, UR7, UR8, UR9, UP0, UP1 ;  /* 0x0000000807077290 */ /* 0x000fe400087e2409 */
[C---:B--2---:R-:W-:Y:S01]  /*5f90*/  IADD3 R7, P0, R0.reuse, UR4, RZ ;  /* 0x0000000400077c10 */ /* 0x044fe2000ff1e0ff */
[----:B------:R-:W-:Y:S01]  /*5fa0*/  ULDC.64 UR8, c[0x0][0x220] ;  /* 0x0000880000087ab9 */ /* 0x000fe20000000a00 */
[----:B-1----:R-:W-:Y:S02]  /*5fb0*/  IADD3 R5, P1, R3, UR4, RZ ;  /* 0x0000000403057c10 */ /* 0x002fe4000ff3e0ff */
[----:B------:R-:W-:Y:S02]  /*5fc0*/  LEA.HI.X.SX32 R8, R0, UR7, 0x1, P0 ;  /* 0x0000000700087c11 */ /* 0x000fe400080f0eff */
[----:B------:R-:W-:Y:S02]  /*5fd0*/  LEA R2, P0, R7, UR8, 0x1 ;  /* 0x0000000807027c11 */ /* 0x000fe4000f8008ff */
[----:B------:R-:W-:-:S02]  /*5fe0*/  LEA.HI.X.SX32 R6, R3, UR7, 0x1, P1 ;  /* 0x0000000703067c11 */ /* 0x000fc400088f0eff */
        /* <DEDUP_REMOVED lines=8> */
[----:B------:R-:W-:-:S05]  /*6070*/  VIADD R0, R0, 0x40 ;  /* 0x0000004000007836 */ /* 0x000fca0000000000 */
[----:B0-----:R-:W-:-:S04]  /*6080*/  IADD3 R3, P0, R0, UR4, RZ ;  /* 0x0000000400037c10 */ /* 0x001fc8000ff1e0ff */
[----:B------:R-:W-:Y:S02]  /*6090*/  LEA.HI.X.SX32 R4, R0, UR7, 0x1, P0 ;  /* 0x0000000700047c11 */ /* 0x000fe400080f0eff */
[C---:B------:R-:W-:Y:S02]  /*60a0*/  LEA R2, P0, R3.reuse, UR8, 0x1 ;  /* 0x0000000803027c11 */ /* 0x040fe4000f8008ff */
[----:B------:R-:W-:Y:S02]  /*60b0*/  F2FP.BF16.F32.PACK_AB R0, RZ, R18 ;  /* 0x00000012ff00723e */ /* 0x000fe400000010ff */
[----:B------:R-:W-:-:S05]  /*60c0*/  LEA.HI.X R3, R3, UR9, R4, 0x1, P0 ;  /* 0x0000000903037c11 */ /* 0x000fca00080f0c04 */
[----:B------:R-:W-:Y:S01]  /*60d0*/  STG.E.U16 desc[UR10][R2.64], R0 ;  /* 0x0000000002007986 */ /* 0x000fe2000c10150a */
[----:B------:R-:W-:Y:S05]  /*60e0*/  EXIT ;  /* 0x000000000000794d */ /* 0x000fea0003800000 */
.L_x_21151:
[----:B------:R-:W-:Y:S01]  /*60f0*/  BSSY B1, `(.L_x_21202) ;  /* 0x0000007000017945 */ /* 0x000fe20003800000 */
[----:B------:R-:W-:Y:S02]  /*6100*/  IMAD.MOV.U32 R30, RZ, RZ, 0x2 ;  /* 0x00000002ff1e7424 */ /* 0x000fe400078e00ff */
[----:B------:R-:W-:Y:S02]  /*6110*/  IMAD.MOV.U32 R31, RZ, RZ, 0x1f ;  /* 0x0000001fff1f7424 */ /* 0x000fe400078e00ff */
[----:B------:R-:W-:-:S07]  /*6120*/  IMAD.MOV.U32 R28, RZ, RZ, -0x1 ;  /* 0xffffffffff1c7424 */ /* 0x000fce00078e00ff */
[----:B------:R-:W-:Y:S05]  /*6130*/  WARPSYNC.COLLECTIVE R28, `(.L_x_21203) ;  /* 0x000000001c087348 */ /* 0x000fea0003c00000 */
[----:B------:R0:W1:Y:S02]  /*6140*/  SHFL.BFLY P0, R29, R27, R30, R31 ;  /* 0x0c00001e1b1d7389 */ /* 0x000064000000001f */
[----:B01----:R-:W-:Y:S01]  /*6150*/  ENDCOLLECTIVE ;  /* 0x000000000000791b */ /* 0x003fe20003800000 */
.L_x_21203:
[----:B------:R-:W-:Y:S05]  /*6160*/  BSYNC B1 ;  /* 0x0000000000017941 */ /* 0x000fea0003800000 */
.L_x_21202:
        /* <DEDUP_REMOVED lines=9> */
.L_x_21204:
[----:B------:R-:W-:Y:S05]  /*6200*/  BRA `(.L_x_21205) ;  /* 0xffffffb800b87947 */ /* 0x000fea000383ffff */
.L_x_21155:
[----:B------:R-:W-:Y:S01]  /*6210*/  BSSY B1, `(.L_x_21206) ;  /* 0x0000007000017945 */ /* 0x000fe20003800000 */
[----:B------:R-:W-:Y:S01]  /*6220*/  MOV R30, 0x2 ;  /* 0x00000002001e7802 */ /* 0x000fe20000000f00 */
[----:B------:R-:W-:Y:S02]  /*6230*/  IMAD.MOV.U32 R31, RZ, RZ, 0x1f ;  /* 0x0000001fff1f7424 */ /* 0x000fe400078e00ff */
[----:B------:R-:W-:-:S07]  /*6240*/  IMAD.MOV.U32 R28, RZ, RZ, -0x1 ;  /* 0xffffffffff1c7424 */ /* 0x000fce00078e00ff */
[----:B------:R-:W-:Y:S05]  /*6250*/  WARPSYNC.COLLECTIVE R28, `(.L_x_21207) ;  /* 0x000000001c087348 */ /* 0x000fea0003c00000 */
[----:B------:R0:W1:Y:S02]  /*6260*/  SHFL.BFLY P0, R29, R27, R30, R31 ;  /* 0x0c00001e1b1d7389 */ /* 0x000064000000001f */
[----:B01----:R-:W-:Y:S01]  /*6270*/  ENDCOLLECTIVE ;  /* 0x000000000000791b */ /* 0x003fe20003800000 */
.L_x_21207:
[----:B------:R-:W-:Y:S05]  /*6280*/  BSYNC B1 ;  /* 0x0000000000017941 */ /* 0x000fea0003800000 */
.L_x_21206:
        /* <DEDUP_REMOVED lines=9> */
.L_x_21208:
[----:B------:R-:W-:Y:S05]  /*6320*/  BRA `(.L_x_21209) ;  /* 0xffffffc4009c7947 */ /* 0x000fea000383ffff */
.L_x_21159:
        /* <DEDUP_REMOVED lines=8> */
.L_x_21211:
[----:B------:R-:W-:Y:S05]  /*63b0*/  BSYNC B0 ;  /* 0x0000000000007941 */ /* 0x000fea0003800000 */
.L_x_21210:
        /* <DEDUP_REMOVED lines=9> */
.L_x_21212:
[----:B------:R-:W-:Y:S02]  /*6450*/  IMAD.MOV.U32 R30, RZ, RZ, 0x4 ;  /* 0x00000004ff1e7424 */ /* 0x000fe400078e00ff */
[----:B------:R-:W-:-:S05]  /*6460*/  IMAD.MOV.U32 R3, RZ, RZ, R29 ;  /* 0x000000ffff037224 */ /* 0x000fca00078e001d */
[----:B------:R-:W-:-:S05]  /*6470*/  FMNMX.FTZ R3, R2, R3, !PT ;  /* 0x0000000302037209 */ /* 0x000fca0007810000 */
[----:B------:R-:W-:-:S07]  /*6480*/  IMAD.MOV.U32 R27, RZ, RZ, R3 ;  /* 0x000000ffff1b7224 */ /* 0x000fce00078e0003 */
[----:B------:R-:W-:Y:S05]  /*6490*/  WARPSYNC.COLLECTIVE R28, `(.L_x_21213) ;  /* 0x000000001c087348 */ /* 0x000fea0003c00000 */
[----:B------:R0:W1:Y:S02]  /*64a0*/  SHFL.BFLY P0, R29, R27, R30, R31 ;  /* 0x0c00001e1b1d7389 */ /* 0x000064000000001f */
[----:B01----:R-:W-:Y:S01]  /*64b0*/  ENDCOLLECTIVE ;  /* 0x000000000000791b */ /* 0x003fe20003800000 */
.L_x_21213:
[----:B------:R-:W-:Y:S01]  /*64c0*/  IMAD.MOV.U32 R4, RZ, RZ, R29 ;  /* 0x000000ffff047224 */ /* 0x000fe200078e001d */
[----:B------:R-:W-:Y:S06]  /*64d0*/  BRA `(.L_x_21214) ;  /* 0xffffffc400c47947 */ /* 0x000fec000383ffff */
.L_x_21215:
        /* <DEDUP_REMOVED lines=10> */
.L_x_29935:


//--------------------- .text._ZN4vllm25paged_attention_v2_kernelI13__nv_bfloat16S1_Li64ELi8ELi128ELNS_18Fp8KVCacheDataTypeE0ELb0ELi512EEEvPfS3_PT_PKS4_PKT0_SA_ifPKiSC_iPKfiiiSE_SE_iiiii --------------------------
	.section	.text._ZN4vllm25paged_attention_v2_kernelI13__nv_bfloat16S1_Li64ELi8ELi128ELNS_18Fp8KVCacheDataTypeE0ELb0ELi512EEEvPfS3_PT_PKS4_PKT0_SA_ifPKiSC_iPKfiiiSE_SE_iiiii,"ax",@progbits
	.align	128
        .global         _ZN4vllm25paged_attention_v2_kernelI13__nv_bfloat16S1_Li64ELi8ELi128ELNS_18Fp8KVCacheDataTypeE0ELb0ELi512EEEvPfS3_PT_PKS4_PKT0_SA_ifPKiSC_iPKfiiiSE_SE_iiiii
        .type           _ZN4vllm25paged_attention_v2_kernelI13__nv_bfloat16S1_Li64ELi8ELi128ELNS_18Fp8KVCacheDataTypeE0ELb0ELi512EEEvPfS3_PT_PKS4_PKT0_SA_ifPKiSC_iPKfiiiSE_SE_iiiii,@function
        .size           _ZN4vllm25paged_attention_v2_kernelI13__nv_bfloat16S1_Li64ELi8ELi128ELNS_18Fp8KVCacheDataTypeE0ELb0ELi512EEEvPfS3_PT_PKS4_PKT0_SA_ifPKiSC_iPKfiiiSE_SE_iiiii,(.L_x_29936 - _ZN4vllm25paged_attention_v2_kernelI13__nv_bfloat16S1_Li64ELi8ELi128ELNS_18Fp8KVCacheDataTypeE0ELb0ELi512EEEvPfS3_PT_PKS4_PKT0_SA_ifPKiSC_iPKfiiiSE_SE_iiiii)
        .other          _ZN4vllm25paged_attention_v2_kernelI13__nv_bfloat16S1_Li64ELi8ELi128ELNS_18Fp8KVCacheDataTypeE0ELb0ELi512EEEvPfS3_PT_PKS4_PKT0_SA_ifPKiSC_iPKfiiiSE_SE_iiiii,@"STO_CUDA_ENTRY STV_DEFAULT"
_ZN4vllm25paged_attention_v2_kernelI13__nv_bfloat16S1_Li64ELi8ELi128ELNS_18Fp8KVCacheDataTypeE0ELb0ELi512EEEvPfS3_PT_PKS4_PKT0_SA_ifPKiSC_iPKfiiiSE_SE_iiiii:
.text._ZN4vllm25paged_attention_v2_kernelI13__nv_bfloat16S1_Li64ELi8ELi128ELNS_18Fp8KVCacheDataTypeE0ELb0ELi512EEEvPfS3_PT_PKS4_PKT0_SA_ifPKiSC_iPKfiiiSE_SE_iiiii:
        /* <DEDUP_REMOVED lines=40> */
[----:B------:R-:W-:-:S03]  /*0280*/  IMAD.HI.U32 R7, R7, R11, R6 ;  /* 0x0000000b07077227 */ /* 0x000fc600078e0006 */
        /* <DEDUP_REMOVED lines=39> */
[----:B------:R-:W-:Y:S02]  /*0500*/  ISETP.GE.AND P2, PT, R3, RZ, PT ;  /* 0x000000ff0300720c */ /* 0x000fe40003f46270 */
[----:B0-----:R-:W-:-:S04]  /*0510*/  SHF.R.S32.HI R3, RZ, 0x1f, R4 ;  /* 0x0000001fff037819 */ /* 0x001fc80000011404 */
[-C--:B------:R-:W-:Y:S01]  /*0520*/  LEA.HI R15, R3, R4.reuse, RZ, 0x2 ;  /* 0x00000004030f7211 */ /* 0x080fe200078f10ff */
[----:B------:R-:W-:Y:S01]  /*0530*/  @P0 VIADD R31, R31, 0x1 ;  /* 0x000000011f1f0836 */ /* 0x000fe20000000000 */
[C---:B------:R-:W-:Y:S02]  /*0540*/  ISETP.GT.AND P0, PT, R4.reuse, 0x1f, PT ;  /* 0x0000001f0400780c */ /* 0x040fe40003f04270 */
[----:B------:R-:W-:Y:S02]  /*0550*/  LOP3.LUT R30, R15, 0xfffffffc, RZ, 0xc0, !PT ;  /* 0xfffffffc0f1e7812 */ /* 0x000fe400078ec0ff */
        /* <DEDUP_REMOVED lines=27> */
[----:B------:R-:W-:Y:S02]  /*0710*/  IADD3.X R7, R6, R9, R10, P0, P2 ;  /* 0x0000000906077210 */ /* 0x000fe400007e440a */
[C---:B------:R-:W-:Y:S02]  /*0720*/  LEA R11, P0, R14.reuse, UR10, 0x1 ;  /* 0x0000000a0e0b7c11 */ /* 0x040fe4000f8008ff */
[----:B------:R-:W-:Y:S02]  /*0730*/  MOV R6, R3 ;  /* 0x0000000300067202 */ /* 0x000fe40000000f00 */
[----:B------:R-:W-:Y:S01]  /*0740*/  LEA.HI.X R14, R14, UR11, R7, 0x1, P0 ;  /* 0x0000000b0e0e7c11 */ /* 0x000fe200080f0c07 */
[----:B------:R-:W-:Y:S01]  /*0750*/  IMAD.MOV.U32 R7, RZ, RZ, R15 ;  /* 0x000000ffff077224 */ /* 0x000fe200078e000f */
[----:B0-----:R-:W-:-:S06]  /*0760*/  ULEA UR6, UR7, UR6, 0x18 ;  /* 0x0000000607067291 */ /* 0x001fcc000f8ec03f */
[----:B------:R-:W-:-:S05]  /*0770*/  LEA R2, R30, UR6, 0x5 ;  /* 0x000000061e027c11 */ /* 0x000fca000f8e28ff */
[----:B------:R-:W-:-:S07]  /*0780*/  IMAD R8, R15, 0x4, R2 ;  /* 0x000000040f087824 */ /* 0x000fce00078e0202 */
.L_x_21220:
        /* <DEDUP_REMOVED lines=9> */
[----:B0-----:R-:W-:-:S09]  /*0820*/  IADD3 R8, R8, 0x80, RZ ;  /* 0x0000008008087810 */ /* 0x001fd20007ffe0ff */
[----:B------:R-:W-:Y:S05]  /*0830*/  @P0 BRA `(.L_x_21220) ;  /* 0xfffffffc00d40947 */ /* 0x000fea000383ffff */
.L_x_21219:
[----:B------:R-:W-:Y:S05]  /*0840*/  BSYNC B1 ;  /* 0x0000000000017941 */ /* 0x000fea0003800000 */
.L_x_21218:
[----:B------:R-:W-:Y:S05]  /*0850*/  @!P1 BRA `(.L_x_21217) ;  /* 0x00000000007c9947 */ /* 0x000fea0003800000 */
[----:B------:R-:W0:Y:S01]  /*0860*/  S2UR UR7, SR_CgaCtaId ;  /* 0x00000000000779c3 */ /* 0x000e220000008800 */
[----:B------:R-:W-:Y:S01]  /*0870*/  UMOV UR6, 0x400 ;  /* 0x0000040000067882 */ /* 0x000fe20000000000 */
[----:B------:R-:W-:Y:S01]  /*0880*/  IADD3 R4, P0, R4, R5, RZ ;  /* 0x0000000504047210 */ /* 0x000fe20007f1e0ff */
[----:B------:R-:W-:-:S04]  /*0890*/  IMAD R3, R7, 0x4, R30 ;  /* 0x0000000407037824 */ /* 0x000fc800078e021e */
[----:B------:R-:W-:Y:S01]  /*08a0*/  IMAD.X R10, R9, 0x1, R10, P0 ;  /* 0x00000001090a7824 */ /* 0x000fe200000e060a */
[----:B------:R-:W1:Y:S01]  /*08b0*/  LDC.64 R16, c[0x0][0x228] ;  /* 0x00008a00ff107b82 */ /* 0x000e620000000a00 */
[----:B0-----:R-:W-:-:S06]  /*08c0*/  ULEA UR6, UR7, UR6, 0x18 ;  /* 0x0000000607067291 */ /* 0x001fcc000f8ec03f */
[----:B------:R-:W-:Y:S02]  /*08d0*/  LEA R2, R30, UR6, 0x5 ;  /* 0x000000061e027c11 */ /* 0x000fe4000f8e28ff */
[----:B-1----:R-:W-:-:S03]  /*08e0*/  LEA R9, P0, R4, R16, 0x1 ;  /* 0x0000001004097211 */ /* 0x002fc600078008ff */
[C---:B------:R-:W-:Y:S01]  /*08f0*/  IMAD R2, R7.reuse, 0x4, R2 ;  /* 0x0000000407027824 */ /* 0x040fe200078e0202 */
[----:B------:R-:W-:Y:S01]  /*0900*/  LEA.HI.X R16, R4, R17, R10, 0x1, P0 ;  /* 0x0000001104107211 */ /* 0x000fe200000f0c0a */
[----:B------:R-:W-:Y:S02]  /*0910*/  VIADD R4, R7, 0xffffff80 ;  /* 0xffffff8007047836 */ /* 0x000fe40000000000 */
[----:B------:R-:W-:Y:S02]  /*0920*/  IMAD.SHL.U32 R7, R3, 0x2, RZ ;  /* 0x0000000203077824 */ /* 0x000fe400078e00ff */
[----:B------:R-:W-:-:S07]  /*0930*/  VIADD R5, R2, 0x100 ;  /* 0x0000010002057836 */ /* 0x000fce0000000000 */
.L_x_21221:
        /* <DEDUP_REMOVED lines=17> */
.L_x_21217:
[----:B------:R-:W-:Y:S05]  /*0a50*/  BSYNC B0 ;  /* 0x0000000000007941 */ /* 0x000fea0003800000 */
.L_x_21216:
        /* <DEDUP_REMOVED lines=23> */
[----:B------:R-:W-:Y:S01]  /*0bd0*/  IMAD.SHL.U32 R26, R2, 0x2, RZ ;  /* 0x00000002021a7824 */ /* 0x000fe200078e00ff */
[----:B------:R-:W-:Y:S01]  /*0be0*/  LEA.HI R3, R3, R28, RZ, 0x3 ;  /* 0x0000001c03037211 */ /* 0x000fe200078f18ff */
[----:B------:R-:W-:Y:S01]  /*0bf0*/  IMAD.SHL.U32 R22, R6, 0x2, RZ ;  /* 0x0000000206167824 */ /* 0x000fe200078e00ff */
[----:B------:R-:W-:Y:S01]  /*0c00*/  LOP3.LUT R0, R0, 0xfffffff8, RZ, 0xc0, !PT ;  /* 0xfffffff800007812 */ /* 0x000fe200078ec0ff */
[----:B------:R-:W-:Y:S01]  /*0c10*/  IMAD.SHL.U32 R20, R7, 0x2, RZ ;  /* 0x0000000207147824 */ /* 0x000fe200078e00ff */
[----:B------:R-:W-:Y:S01]  /*0c20*/  LOP3.LUT R3, R3, 0xfffffff8, RZ, 0xc0, !PT ;  /* 0xfffffff803037812 */ /* 0x000fe200078ec0ff */
[----:B------:R-:W0:Y:S01]  /*0c30*/  S2UR UR7, SR_CgaCtaId ;  /* 0x00000000000779c3 */ /* 0x000e220000008800 */
[----:B------:R-:W-:Y:S01]  /*0c40*/  SHF.R.S32.HI R5, RZ, 0x1f, R4 ;  /* 0x0000001fff057819 */ /* 0x000fe20000011404 */
[----:B------:R-:W-:Y:S01]  /*0c50*/  IMAD.IADD R15, R15, 0x1, -R0 ;  /* 0x000000010f0f7824 */ /* 0x000fe200078e0a00 */
[----:B------:R-:W-:Y:S01]  /*0c60*/  SHF.L.U32 R27, R4, 0x1, RZ ;  /* 0x00000001041b7819 */ /* 0x000fe200000006ff */
[----:B------:R-:W-:Y:S01]  /*0c70*/  IMAD.IADD R28, R28, 0x1, -R3 ;  /* 0x000000011c1c7824 */ /* 0x000fe200078e0a03 */
[----:B------:R-:W-:Y:S01]  /*0c80*/  SHF.R.S32.HI R3, RZ, 0x1f, R2 ;  /* 0x0000001fff037819 */ /* 0x000fe20000011402 */
[----:B------:R-:W-:Y:S01]  /*0c90*/  ULDC UR6, c[0x0][0x270] ;  /* 0x00009c0000067ab9 */ /* 0x000fe20000000800 */
[----:B------:R-:W-:Y:S01]  /*0ca0*/  SHF.R.S32.HI R9, RZ, 0x1f, R20 ;  /* 0x0000001fff097819 */ /* 0x000fe20000011414 */
[----:B------:R-:W-:Y:S01]  /*0cb0*/  IMAD.SHL.U32 R25, R15, 0x8, RZ ;  /* 0x000000080f197824 */ /* 0x000fe200078e00ff */
[----:B------:R-:W-:Y:S01]  /*0cc0*/  LEA.HI R0, R3, R2, RZ, 0x2 ;  /* 0x0000000203007211 */ /* 0x000fe200078f10ff */
[----:B------:R-:W1:Y:S01]  /*0cd0*/  LDC R19, c[0x0][0x26c] ;  /* 0x00009b00ff137b82 */ /* 0x000e620000000800 */
[----:B------:R-:W-:-:S02]  /*0ce0*/  SHF.R.S32.HI R3, RZ, 0x1f, R6 ;  /* 0x0000001fff037819 */ /* 0x000fc40000011406 */
[----:B------:R-:W-:Y:S01]  /*0cf0*/  LEA.HI R2, R5, R4, RZ, 0x2 ;  /* 0x0000000405027211 */ /* 0x000fe200078f10ff */
[----:B------:R-:W-:Y:S01]  /*0d00*/  IMAD.SHL.U32 R0, R0, 0x10, RZ ;  /* 0x0000001000007824 */ /* 0x000fe200078e00ff */
[----:B------:R-:W-:Y:S02]  /*0d10*/  SHF.R.S32.HI R4, RZ, 0x1f, R7 ;  /* 0x0000001fff047819 */ /* 0x000fe40000011407 */
[----:B------:R-:W-:Y:S01]  /*0d20*/  LEA.HI R3, R3, R6, RZ, 0x2 ;  /* 0x0000000603037211 */ /* 0x000fe200078f10ff */
[----:B------:R-:W-:Y:S01]  /*0d30*/  IMAD.SHL.U32 R2, R2, 0x10, RZ ;  /* 0x0000001002027824 */ /* 0x000fe200078e00ff */
[----:B------:R-:W-:Y:S02]  /*0d40*/  LEA.HI R4, R4, R7, RZ, 0x2 ;  /* 0x0000000704047211 */ /* 0x000fe400078f10ff */
[----:B------:R-:W-:Y:S01]  /*0d50*/  SHF.R.S32.HI R6, RZ, 0x1f, R27 ;  /* 0x0000001fff067819 */ /* 0x000fe2000001141b */
[----:B------:R-:W-:Y:S01]  /*0d60*/  IMAD.SHL.U32 R3, R3, 0x10, RZ ;  /* 0x0000001003037824 */ /* 0x000fe200078e00ff */
[----:B------:R-:W-:-:S02]  /*0d70*/  SHF.R.S32.HI R7, RZ, 0x1f, R22 ;  /* 0x0000001fff077819 */ /* 0x000fc40000011416 */
[----:B------:R-:W-:Y:S02]  /*0d80*/  LEA.HI R6, R6, R27, RZ, 0x3 ;  /* 0x0000001b06067211 */ /* 0x000fe400078f18ff */
[----:B------:R-:W-:Y:S02]  /*0d90*/  SHF.R.S32.HI R5, RZ, 0x1f, R26 ;  /* 0x0000001fff057819 */ /* 0x000fe4000001141a */
[----:B------:R-:W-:Y:S02]  /*0da0*/  LEA.HI R7, R7, R22, RZ, 0x3 ;  /* 0x0000001607077211 */ /* 0x000fe400078f18ff */
        /* <DEDUP_REMOVED lines=9> */
[----:B------:R-:W-:-:S02]  /*0e40*/  VIADD R7, R30, 0x18 ;  /* 0x000000181e077836 */ /* 0x000fc40000000000 */
[----:B------:R-:W-:Y:S01]  /*0e50*/  IMAD.IADD R26, R26, 0x1, -R5 ;  /* 0x000000011a1a7824 */ /* 0x000fe200078e0a05 */
        /* <DEDUP_REMOVED lines=8> */
[----:B------:R-:W-:Y:S02]  /*0ee0*/  SHF.R.S32.HI R14, RZ, 0x1f, R9 ;  /* 0x0000001fff0e7819 */ /* 0x000fe40000011409 */
[----:B------:R-:W-:-:S02]  /*0ef0*/  LEA.HI R6, R8, R7, RZ, 0x2 ;  /* 0x0000000708067211 */ /* 0x000fc400078f10ff */
[----:B------:R-:W-:Y:S02]  /*0f00*/  SHF.R.S32.HI R8, RZ, 0x1f, R23 ;  /* 0x0000001fff087819 */ /* 0x000fe40000011417 */
[----:B------:R-:W-:Y:S02]  /*0f10*/  LEA.HI R7, R14, R9, RZ, 0x2 ;  /* 0x000000090e077211 */ /* 0x000fe400078f10ff */
[----:B------:R-:W-:Y:S02]  /*0f20*/  SHF.R.S32.HI R14, RZ, 0x1f, R21 ;  /* 0x0000001fff0e7819 */ /* 0x000fe40000011415 */
[----:B------:R-:W-:Y:S01]  /*0f30*/  LEA.HI R9, R8, R23, RZ, 0x3 ;  /* 0x0000001708097211 */ /* 0x000fe200078f18ff */
[----:B------:R-:W-:Y:S01]  /*0f40*/  IMAD R8, R31, UR6, RZ ;  /* 0x000000061f087c24 */ /* 0x000fe2000f8e02ff */
[----:B------:R-:W-:Y:S01]  /*0f50*/  LEA.HI R11, R14, R21, RZ, 0x3 ;  /* 0x000000150e0b7211 */ /* 0x000fe200078f18ff */
[----:B------:R-:W-:Y:S01]  /*0f60*/  UMOV UR6, 0x400 ;  /* 0x0000040000067882 */ /* 0x000fe20000000000 */
[----:B------:R-:W-:Y:S01]  /*0f70*/  LOP3.LUT R14, R9, 0xfffffff8, RZ, 0xc0, !PT ;  /* 0xfffffff8090e7812 */ /* 0x000fe200078ec0ff */
[----:B0-----:R-:W-:Y:S01]  /*0f80*/  ULEA UR16, UR7, UR6, 0x18 ;  /* 0x0000000607107291 */ /* 0x001fe2000f8ec03f */
[----:B------:R-:W-:-:S02]  /*0f90*/  SHF.R.S32.HI R9, RZ, 0x1f, R25 ;  /* 0x0000001fff097819 */ /* 0x000fc40000011419 */
[C---:B------:R-:W-:Y:S02]  /*0fa0*/  IADD3 R24, P0, R8.reuse, R25, RZ ;  /* 0x0000001908187210 */ /* 0x040fe40007f1e0ff */
[----:B------:R-:W-:Y:S02]  /*0fb0*/  SHF.R.S32.HI R18, RZ, 0x1f, R17 ;  /* 0x0000001fff127819 */ /* 0x000fe40000011411 */
[----:B------:R-:W-:Y:S02]  /*0fc0*/  LEA.HI.X.SX32 R25, R8, R9, 0x1, P0 ;  /* 0x0000000908197211 */ /* 0x000fe400000f0eff */
[----:B------:R-:W-:Y:S02]  /*0fd0*/  LEA.HI R18, R18, R17, RZ, 0x3 ;  /* 0x0000001112127211 */ /* 0x000fe400078f18ff */
[----:B-----5:R-:W-:Y:S02]  /*0fe0*/  FSETP.NEU.FTZ.AND P0, PT, R34, RZ, PT ;  /* 0x000000ff2200720b */ /* 0x020fe40003f1d000 */
[----:B------:R-:W-:Y:S01]  /*0ff0*/  IADD3 R23, R23, -R14, RZ ;  /* 0x8000000e17177210 */ /* 0x000fe20007ffe0ff */
[----:B------:R-:W-:Y:S01]  /*1000*/  IMAD.SHL.U32 R14, R4, 0x10, RZ ;  /* 0x00000010040e7824 */ /* 0x000fe200078e00ff */
[----:B------:R-:W-:Y:S01]  /*1010*/  LOP3.LUT R18, R18, 0xfffffff8, RZ, 0xc0, !PT ;  /* 0xfffffff812127812 */ /* 0x000fe200078ec0ff */
[----:B------:R-:W-:Y:S01]  /*1020*/  IMAD.SHL.U32 R4, R7, 0x10, RZ ;  /* 0x0000001007047824 */ /* 0x000fe200078e00ff */
[----:B------:R-:W-:-:S02]  /*1030*/  LOP3.LUT R16, R11, 0xfffffff8, RZ, 0xc0, !PT ;  /* 0xfffffff80b107812 */ /* 0x000fc400078ec0ff */
[----:B------:R-:W-:Y:S01]  /*1040*/  LEA R8, R30, UR16, 0x5 ;  /* 0x000000101e087c11 */ /* 0x000fe2000f8e28ff */
[----:B------:R-:W-:Y:S01]  /*1050*/  IMAD.IADD R11, R17, 0x1, -R18 ;  /* 0x00000001110b7824 */ /* 0x000fe200078e0a12 */
[----:B------:R-:W-:Y:S01]  /*1060*/  LOP3.LUT R4, R4, 0xffffffc0, RZ, 0xc0, !PT ;  /* 0xffffffc004047812 */ /* 0x000fe200078ec0ff */
[----:B------:R-:W-:Y:S01]  /*1070*/  IMAD.IADD R21, R21, 0x1, -R16 ;  /* 0x0000000115157824 */ /* 0x000fe200078e0a10 */
[----:B------:R-:W-:Y:S01]  /*1080*/  SHF.L.U32 R16, R5, 0x4, RZ ;  /* 0x0000000405107819 */ /* 0x000fe200000006ff */
[----:B------:R-:W-:Y:S01]  /*1090*/  IMAD.SHL.U32 R18, R6, 0x10, RZ ;  /* 0x0000001006127824 */ /* 0x000fe200078e00ff */
[----:B------:R-:W-:Y:S02]  /*10a0*/  LOP3.LUT R7, R0, 0xffffffc0, RZ, 0xc0, !PT ;  /* 0xffffffc000077812 */ /* 0x000fe400078ec0ff */
[----:B------:R-:W-:Y:S02]  /*10b0*/  LOP3.LUT R6, R2, 0xffffffc0, RZ, 0xc0, !PT ;  /* 0xffffffc002067812 */ /* 0x000fe400078ec0ff */
[----:B------:R-:W-:-:S02]  /*10c0*/  LOP3.LUT R5, R3, 0xffffffc0, RZ, 0xc0, !PT ;  /* 0xffffffc003057812 */ /* 0x000fc400078ec0ff */
[----:B------:R-:W-:Y:S02]  /*10d0*/  SHF.R.S32.HI R17, RZ, 0x1f, R13 ;  /* 0x0000001fff117819 */ /* 0x000fe4000001140d */
[----:B-1----:R-:W-:Y:S02]  /*10e0*/  SHF.R.S32.HI R9, RZ, 0x1f, R19 ;  /* 0x0000001fff097819 */ /* 0x002fe40000011413 */
[----:B------:R-:W-:Y:S02]  /*10f0*/  LOP3.LUT R3, R14, 0xffffffc0, RZ, 0xc0, !PT ;  /* 0xffffffc00e037812 */ /* 0x000fe400078ec0ff */
[----:B------:R-:W-:Y:S02]  /*1100*/  LOP3.LUT R2, R16, 0xffffffc0, RZ, 0xc0, !PT ;  /* 0xffffffc010027812 */ /* 0x000fe400078ec0ff */
[----:B------:R-:W-:Y:S02]  /*1110*/  LOP3.LUT R0, R18, 0xffffffc0, RZ, 0xc0, !PT ;  /* 0xffffffc012007812 */ /* 0x000fe400078ec0ff */
[----:B------:R-:W-:-:S02]  /*1120*/  SHF.R.S32.HI R32, RZ, 0x1f, R4 ;  /* 0x0000001fff207819 */ /* 0x000fc40000011404 */
        /* <DEDUP_REMOVED lines=9> */
[----:B------:R-:W-:Y:S01]  /*11c0*/  LEA R34, P0, R13, UR16, 0x2 ;  /* 0x000000100d227c11 */ /* 0x000fe2000f8010ff */
[C---:B------:R-:W-:Y:S02]  /*11d0*/  VIADD R36, R12.reuse, UR15 ;  /* 0x0000000f0c247c36 */ /* 0x040fe40008000000 */
[----:B------:R-:W-:-:S02]  /*11e0*/  LEA R37, R12, UR6, 0x2 ;  /* 0x000000060c257c11 */ /* 0x000fc4000f8e10ff */
[----:B------:R-:W-:-:S08]  /*11f0*/  LEA.HI.X R35, R13, UR17, R14, 0x2, P0 ;  /* 0x000000110d237c11 */ /* 0x000fd000080f140e */
.L_x_21228:
[----:B------:R-:W2:Y:S01]  /*1200*/  LDG.E.CONSTANT R12, desc[UR8][R34.64] ;  /* 0x00000008220c7981 */ /* 0x000ea2000c1e9900 */
[----:B------:R-:W-:Y:S02]  /*1210*/  SHF.R.S32.HI R17, RZ, 0x1f, R7 ;  /* 0x0000001fff117819 */ /* 0x000fe40000011407 */
[----:B------:R-:W-:Y:S02]  /*1220*/  SHF.R.S32.HI R18, RZ, 0x1f, R26 ;  /* 0x0000001fff127819 */ /* 0x000fe4000001141a */
[----:B0-----:R-:W-:Y:S02]  /*1230*/  SHF.R.S32.HI R16, RZ, 0x1f, R27 ;  /* 0x0000001fff107819 */ /* 0x001fe4000001141b */
[----:B------:R-:W-:Y:S02]  /*1240*/  SHF.R.S32.HI R41, RZ, 0x1f, R5 ;  /* 0x0000001fff297819 */ /* 0x000fe40000011405 */
[----:B------:R-:W-:Y:S02]  /*1250*/  SHF.R.S32.HI R19, RZ, 0x1f, R22 ;  /* 0x0000001fff137819 */ /* 0x000fe40000011416 */
[----:B------:R-:W-:-:S02]  /*1260*/  SHF.R.S32.HI R39, RZ, 0x1f, R3 ;  /* 0x0000001fff277819 */ /* 0x000fc40000011403 */
[----:B------:R-:W-:Y:S02]  /*1270*/  SHF.R.S32.HI R40, RZ, 0x1f, R20 ;  /* 0x0000001fff287819 */ /* 0x000fe40000011414 */
[----:B--2---:R-:W-:Y:S01]  /*1280*/  SHF.R.S32.HI R13, RZ, 0x1f, R12 ;  /* 0x0000001fff0d7819 */ /* 0x004fe2000001140c */
[----:B------:R-:W-:-:S04]  /*1290*/  IMAD.WIDE.U32 R42, R12, UR19, R24 ;  /* 0x000000130c2a7c25 */ /* 0x000fc8000f8e0018 */
[----:B------:R-:W-:Y:S01]  /*12a0*/  IMAD R13, R13, UR19, RZ ;  /* 0x000000130d0d7c24 */ /* 0x000fe2000f8e02ff */
[----:B------:R-:W-:-:S03]  /*12b0*/  IADD3 R14, P3, P4, R27, R42, R6 ;  /* 0x0000002a1b0e7210 */ /* 0x000fc60007c7e006 */
[----:B------:R-:W-:Y:S01]  /*12c0*/  IMAD R15, R12, R9, R13 ;  /* 0x000000090c0f7224 */ /* 0x000fe200078e020d */
[----:B------:R-:W-:-:S03]  /*12d0*/  IADD3 R13, P0, P2, R26, R42, R7 ;  /* 0x0000002a1a0d7210 */ /* 0x000fc60007a1e007 */
[----:B------:R-:W-:Y:S01]  /*12e0*/  IMAD.IADD R38, R43, 0x1, R15 ;  /* 0x000000012b267824 */ /* 0x000fe200078e020f */
[----:B------:R-:W-:-:S04]  /*12f0*/  SHF.R.S32.HI R15, RZ, 0x1f, R6 ;  /* 0x0000001fff0f7819 */ /* 0x000fc80000011406 */
[-C--:B------:R-:W-:Y:S02]  /*1300*/  IADD3.X R18, R18, R38.reuse, R17, P0, P2 ;  /* 0x0000002612127210 */ /* 0x080fe400007e4411 */
[----:B------:R-:W-:Y:S02]  /*1310*/  IADD3.X R15, R16, R38, R15, P3, P4 ;  /* 0x00000026100f7210 */ /* 0x000fe40001fe840f */
[C---:B------:R-:W-:Y:S02]  /*1320*/  LEA R12, P0, R13.reuse, UR10, 0x1 ;  /* 0x0000000a0d0c7c11 */ /* 0x040fe4000f8008ff */
[C---:B------:R-:W-:Y:S02]  /*1330*/  LEA R16, P2, R14.reuse, UR10, 0x1 ;  /* 0x0000000a0e107c11 */ /* 0x040fe4000f8408ff */
[----:B------:R-:W-:Y:S02]  /*1340*/  LEA.HI.X R13, R13, UR11, R18, 0x1, P0 ;  /* 0x0000000b0d0d7c11 */ /* 0x000fe400080f0c12 */
[----:B------:R-:W-:-:S02]  /*1350*/  LEA.HI.X R17, R14, UR11, R15, 0x1, P2 ;  /* 0x0000000b0e117c11 */ /* 0x000fc400090f0c0f */
[-C--:B------:R-:W-:Y:S01]  /*1360*/  IADD3 R14, P0, P2, R22, R42.reuse, R5 ;  /* 0x0000002a160e7210 */ /* 0x080fe20007a1e005 */
[----:B------:R0:W2:Y:S01]  /*1370*/  LDG.E.CONSTANT R18, desc[UR8][R12.64] ;  /* 0x000000080c127981 */ /* 0x0000a2000c1e9900 */
[----:B------:R-:W-:Y:S02]  /*1380*/  IADD3 R15, P3, P4, R20, R42, R3 ;  /* 0x0000002a140f7210 */ /* 0x000fe40007c7e003 */
[-C--:B------:R-:W-:Y:S02]  /*1390*/  IADD3.X R41, R19, R38.reuse, R41, P0, P2 ;  /* 0x0000002613297210 */ /* 0x080fe400007e4429 */
[----:B------:R-:W-:Y:S01]  /*13a0*/  IADD3.X R40, R40, R38, R39, P3, P4 ;  /* 0x0000002628287210 */ /* 0x000fe20001fe8427 */
[----:B------:R1:W3:Y:S01]  /*13b0*/  LDG.E.CONSTANT R19, desc[UR8][R16.64] ;  /* 0x0000000810137981 */ /* 0x0002e2000c1e9900 */
[----:B------:R-:W-:Y:S02]  /*13c0*/  SHF.R.S32.HI R39, RZ, 0x1f, R2 ;  /* 0x0000001fff277819 */ /* 0x000fe40000011402 */
[----:B------:R-:W-:-:S02]  /*13d0*/  SHF.R.S32.HI R43, RZ, 0x1f, R23 ;  /* 0x0000001fff2b7819 */ /* 0x000fc40000011417 */
[----:B0-----:R-:W-:-:S04]  /*13e0*/  IADD3 R13, P0, P2, R23, R42, R2 ;  /* 0x0000002a170d7210 */ /* 0x001fc80007a1e002 */
[----:B------:R-:W-:Y:S02]  /*13f0*/  IADD3.X R39, R43, R38, R39, P0, P2 ;  /* 0x000000262b277210 */ /* 0x000fe400007e4427 */
[----:B------:R-:W-:-:S04]  /*1400*/  LEA R44, P0, R14, UR10, 0x1 ;  /* 0x0000000a0e2c7c11 */ /* 0x000fc8000f8008ff */
[----:B------:R-:W-:Y:S02]  /*1410*/  LEA.HI.X R45, R14, UR11, R41, 0x1, P0 ;  /* 0x0000000b0e2d7c11 */ /* 0x000fe400080f0c29 */
[----:B------:R-:W-:-:S04]  /*1420*/  LEA R14, P0, R15, UR10, 0x1 ;  /* 0x0000000a0f0e7c11 */ /* 0x000fc8000f8008ff */
[----:B------:R-:W-:Y:S02]  /*1430*/  LEA.HI.X R15, R15, UR11, R40, 0x1, P0 ;  /* 0x0000000b0f0f7c11 */ /* 0x000fe400080f0c28 */
[C---:B------:R-:W-:Y:S02]  /*1440*/  LEA R12, P0, R13.reuse, UR10, 0x1 ;  /* 0x0000000a0d0c7c11 */ /* 0x040fe4000f8008ff */
[--C-:B------:R-:W-:Y:S01]  /*1450*/  SHF.R.S32.HI R43, RZ, 0x1f, R0.reuse ;  /* 0x0000001fff2b7819 */ /* 0x100fe20000011400 */
[----:B------:R-:W4:Y:S01]  /*1460*/  LDG.E.CONSTANT R40, desc[UR8][R14.64] ;  /* 0x000000080e287981 */ /* 0x000f22000c1e9900 */
[----:B------:R-:W-:Y:S02]  /*1470*/  LEA.HI.X R13, R13, UR11, R39, 0x1, P0 ;  /* 0x0000000b0d0d7c11 */ /* 0x000fe400080f0c27 */
[----:B-1----:R-:W-:Y:S01]  /*1480*/  SHF.R.S32.HI R16, RZ, 0x1f, R21 ;  /* 0x0000001fff107819 */ /* 0x002fe20000011415 */
[----:B------:R0:W5:Y:S01]  /*1490*/  LDG.E.CONSTANT R39, desc[UR8][R44.64] ;  /* 0x000000082c277981 */ /* 0x000162000c1e9900 */
[----:B------:R-:W-:-:S03]  /*14a0*/  IADD3 R17, P0, P2, R21, R42, R0 ;  /* 0x0000002a15117210 */ /* 0x000fc60007a1e000 */
[----:B------:R1:W4:Y:S01]  /*14b0*/  LDG.E.CONSTANT R41, desc[UR8][R12.64] ;  /* 0x000000080c297981 */ /* 0x000322000c1e9900 */
[----:B------:R-:W-:Y:S02]  /*14c0*/  IADD3.X R43, R16, R38, R43, P0, P2 ;  /* 0x00000026102b7210 */ /* 0x000fe400007e442b */
[C---:B------:R-:W-:Y:S02]  /*14d0*/  LEA R16, P0, R17.reuse, UR10, 0x1 ;  /* 0x0000000a11107c11 */ /* 0x040fe4000f8008ff */
[----:B0-----:R-:W-:Y:S02]  /*14e0*/  SHF.R.S32.HI R45, RZ, 0x1f, R28 ;  /* 0x0000001fff2d7819 */ /* 0x001fe4000001141c */
[----:B------:R-:W-:Y:S02]  /*14f0*/  LEA.HI.X R17, R17, UR11, R43, 0x1, P0 ;  /* 0x0000000b11117c11 */ /* 0x000fe400080f0c2b */
[----:B------:R-:W-:Y:S01]  /*1500*/  IADD3 R43, P0, R28, R42, RZ ;  /* 0x0000002a1c2b7210 */ /* 0x000fe20007f1e0ff */
[----:B-1----:R-:W0:Y:S03]  /*1510*/  LDS.128 R12, [R8] ;  /* 0x00000000080c7984 */ /* 0x002e260000000c00 */
[----:B------:R-:W-:-:S02]  /*1520*/  IADD3.X R45, R45, R38, RZ, P0, !PT ;  /* 0x000000262d2d7210 */ /* 0x000fc400007fe4ff */
[----:B------:R-:W-:-:S04]  /*1530*/  LEA R44, P0, R43, UR10, 0x1 ;  /* 0x0000000a2b2c7c11 */ /* 0x000fc8000f8008ff */
[----:B------:R-:W-:Y:S02]  /*1540*/  LEA.HI.X R45, R43, UR11, R45, 0x1, P0 ;  /* 0x0000000b2b2d7c11 */ /* 0x000fe400080f0c2d */
[----:B------:R0:W4:Y:S04]  /*1550*/  LDG.E.CONSTANT R43, desc[UR8][R16.64] ;  /* 0x00000008102b7981 */ /* 0x000128000c1e9900 */
[----:B------:R1:W3:Y:S01]  /*1560*/  LDG.E.CONSTANT R44, desc[UR8][R44.64] ;  /* 0x000000082c2c7981 */ /* 0x0002e2000c1e9900 */
[C---:B0-----:R-:W-:Y:S01]  /*1570*/  IMAD.U32 R16, R13.reuse, 0x10000, RZ ;  /* 0x000100000d107824 */ /* 0x041fe200078e00ff */
[----:B------:R-:W-:Y:S01]  /*1580*/  PRMT R13, R13, 0x7632, R13 ;  /* 0x000076320d0d7816 */ /* 0x000fe2000000000d */
[C---:B-1----:R-:W-:Y:S01]  /*1590*/  IMAD.U32 R45, R12.reuse, 0x10000, RZ ;  /* 0x000100000c2d7824 */ /* 0x042fe200078e00ff */
[----:B------:R-:W-:-:S03]  /*15a0*/  PRMT R12, R12, 0x7632, R12 ;  /* 0x000076320c0c7816 */ /* 0x000fc6000000000c */
[----:B------:R-:W-:Y:S01]  /*15b0*/  IMAD.U32 R13, R13, 0x10000, RZ ;  /* 0x000100000d0d7824 */ /* 0x000fe200078e00ff */
[----:B------:R-:W-:Y:S02]  /*15c0*/  SHF.L.U32 R12, R12, 0x10, RZ ;  /* 0x000000100c0c7819 */ /* 0x000fe400000006ff */
[----:B------:R-:W-:Y:S01]  /*15d0*/  IADD3 R42, P0, P2, R11, R42, R4 ;  /* 0x0000002a0b2a7210 */ /* 0x000fe20007a1e004 */
        /* <DEDUP_REMOVED lines=15> */
[----:B------:R-:W-:Y:S01]  /*16d0*/  IMAD.U32 R17, R15, 0x10000, RZ ;  /* 0x000100000f117824 */ /* 0x000fe200078e00ff */
[----:B-----5:R-:W-:Y:S01]  /*16e0*/  SHF.L.U32 R12, R39, 0x10, RZ ;  /* 0x00000010270c7819 */ /* 0x020fe200000006ff */
        /* <DEDUP_REMOVED lines=10> */
[----:B----4-:R-:W-:Y:S02]  /*1790*/  IMAD.U32 R14, R40, 0x10000, RZ ;  /* 0x00010000280e7824 */ /* 0x010fe400078e00ff */
[----:B0-----:R-:W-:-:S04]  /*17a0*/  IMAD.U32 R13, R16, 0x10000, RZ ;  /* 0x00010000100d7824 */ /* 0x001fc800078e00ff */
[----:B------:R-:W-:Y:S01]  /*17b0*/  FFMA.FTZ R14, R13, R14, R12 ;  /* 0x0000000e0d0e7223 */ /* 0x000fe2000001000c */
[----:B------:R-:W-:Y:S02]  /*17c0*/  IADD3.X R13, R33, R38, R32, P0, P2 ;  /* 0x00000026210d7210 */ /* 0x000fe400007e4420 */
[----:B------:R-:W-:-:S04]  /*17d0*/  LEA R12, P0, R42, UR10, 0x1 ;  /* 0x0000000a2a0c7c11 */ /* 0x000fc8000f8008ff */
[----:B------:R-:W-:-:S05]  /*17e0*/  LEA.HI.X R13, R42, UR11, R13, 0x1, P0 ;  /* 0x0000000b2a0d7c11 */ /* 0x000fca00080f0c0d */
[----:B------:R0:W2:Y:S01]  /*17f0*/  LDG.E.CONSTANT R12, desc[UR8][R12.64] ;  /* 0x000000080c0c7981 */ /* 0x0000a2000c1e9900 */
[----:B------:R-:W-:Y:S02]  /*1800*/  PRMT R16, R16, 0x7632, R16 ;  /* 0x0000763210107816 */ /* 0x000fe40000000010 */
[----:B------:R-:W-:-:S03]  /*1810*/  PRMT R40, R40, 0x7632, R40 ;  /* 0x0000763228287816 */ /* 0x000fc60000000028 */
[----:B------:R-:W-:Y:S02]  /*1820*/  IMAD.U32 R16, R16, 0x10000, RZ ;  /* 0x0001000010107824 */ /* 0x000fe400078e00ff */
[----:B------:R-:W-:Y:S01]  /*1830*/  IMAD.U32 R40, R40, 0x10000, RZ ;  /* 0x0001000028287824 */ /* 0x000fe200078e00ff */
[----:B------:R-:W-:-:S03]  /*1840*/  PRMT R38, R17, 0x7632, R38 ;  /* 0x0000763211267816 */ /* 0x000fc60000000026 */
[--C-:B------:R-:W-:Y:S01]  /*1850*/  FFMA.FTZ R16, R16, R40, R15.reuse ;  /* 0x0000002810107223 */ /* 0x100fe2000001000f */
[----:B------:R-:W-:Y:S01]  /*1860*/  PRMT R15, R41, 0x7632, R15 ;  /* 0x00007632290f7816 */ /* 0x000fe2000000000f */
[----:B------:R-:W-:Y:S01]  /*1870*/  IMAD.U32 R39, R38, 0x10000, RZ ;  /* 0x0001000026277824 */ /* 0x000fe200078e00ff */
[----:B------:R-:W-:-:S03]  /*1880*/  SHF.L.U32 R17, R17, 0x10, RZ ;  /* 0x0000001011117819 */ /* 0x000fc600000006ff */
[----:B0-----:R-:W-:Y:S02]  /*1890*/  IMAD.U32 R13, R15, 0x10000, RZ ;  /* 0x000100000f0d7824 */ /* 0x001fe400078e00ff */
[----:B------:R-:W-:Y:S02]  /*18a0*/  IMAD.U32 R41, R41, 0x10000, RZ ;  /* 0x0001000029297824 */ /* 0x000fe400078e00ff */
[--C-:B------:R-:W-:Y:S01]  /*18b0*/  FFMA.FTZ R13, R39, R13, R16.reuse ;  /* 0x0000000d270d7223 */ /* 0x100fe20000010010 */
[C---:B------:R-:W-:Y:S01]  /*18c0*/  PRMT R16, R18.reuse, 0x7632, R16 ;  /* 0x0000763212107816 */ /* 0x040fe20000000010 */
[----:B------:R-:W-:Y:S01]  /*18d0*/  FFMA.FTZ R14, R17, R41, R14 ;  /* 0x00000029110e7223 */ /* 0x000fe2000001000e */
[C---:B------:R-:W-:Y:S01]  /*18e0*/  PRMT R15, R43.reuse, 0x7632, R15 ;  /* 0x000076322b0f7816 */ /* 0x040fe2000000000f */
[----:B------:R-:W-:Y:S01]  /*18f0*/  IMAD.U32 R17, R18, 0x10000, RZ ;  /* 0x0001000012117824 */ /* 0x000fe200078e00ff */
[----:B------:R-:W-:Y:S01]  /*1900*/  SHF.L.U32 R18, R16, 0x10, RZ ;  /* 0x0000001010127819 */ /* 0x000fe200000006ff */
[----:B------:R-:W-:Y:S01]  /*1910*/  IMAD.U32 R43, R43, 0x10000, RZ ;  /* 0x000100002b2b7824 */ /* 0x000fe200078e00ff */
[----:B------:R-:W-:Y:S01]  /*1920*/  PRMT R38, R19, 0x7632, R38 ;  /* 0x0000763213267816 */ /* 0x000fe20000000026 */
[----:B------:R-:W-:-:S02]  /*1930*/  IMAD.U32 R15, R15, 0x10000, RZ ;  /* 0x000100000f0f7824 */ /* 0x000fc400078e00ff */
[----:B------:R-:W-:Y:S02]  /*1940*/  IMAD.U32 R19, R19, 0x10000, RZ ;  /* 0x0001000013137824 */ /* 0x000fe400078e00ff */
[----:B------:R-:W-:Y:S01]  /*1950*/  FFMA.FTZ R14, R17, R43, R14 ;  /* 0x0000002b110e7223 */ /* 0x000fe2000001000e */
        /* <DEDUP_REMOVED lines=13> */
.L_x_21267:
[----:B------:R-:W-:Y:S01]  /*1a30*/  ISETP.NE.AND P0, PT, R30, RZ, PT ;  /* 0x000000ff1e00720c */ /* 0x000fe20003f05270 */
[----:B-1----:R-:W-:Y:S01]  /*1a40*/  FADD.FTZ R12, R16, R17 ;  /* 0x00000011100c7221 */ /* 0x002fe20000010000 */
[----:B------:R-:W-:Y:S03]  /*1a50*/  BSSY B1, `(.L_x_21226) ;  /* 0x0000007000017945 */ /* 0x000fe60003800000 */
[----:B------:R-:W-:-:S08]  /*1a60*/  FFMA.FTZ R14, R12, UR18, RZ ;  /* 0x000000120c0e7c23 */ /* 0x000fd000080100ff */
[----:B------:R-:W-:Y:S05]  /*1a70*/  @P0 BRA `(.L_x_21227) ;  /* 0x0000000000100947 */ /* 0x000fea0003800000 */
[----:B------:R-:W-:-:S04]  /*1a80*/  ISETP.GE.AND P0, PT, R36, UR14, PT ;  /* 0x0000000e24007c0c */ /* 0x000fc8000bf06270 */
[----:B------:R-:W-:-:S05]  /*1a90*/  FSEL R12, R14, RZ, !P0 ;  /* 0x000000ff0e0c7208 */ /* 0x000fca0004000000 */
[----:B------:R1:W-:Y:S04]  /*1aa0*/  STS [R37], R12 ;  /* 0x0000000c25007388 */ /* 0x0003e80000000800 */
[----:B------:R-:W-:-:S07]  /*1ab0*/  @!P0 FMNMX.FTZ R29, R29, R14, !PT ;  /* 0x0000000e1d1d8209 */ /* 0x000fce0007810000 */
.L_x_21227:
[----:B------:R-:W-:Y:S05]  /*1ac0*/  BSYNC B1 ;  /* 0x0000000000017941 */ /* 0x000fea0003800000 */
.L_x_21226:
[----:B------:R-:W-:Y:S01]  /*1ad0*/  VIADD R10, R10, 0x4 ;  /* 0x000000040a0a7836 */ /* 0x000fe20000000000 */
[----:B------:R-:W-:Y:S01]  /*1ae0*/  IADD3 R34, P2, R34, 0x10, RZ ;  /* 0x0000001022227810 */ /* 0x000fe20007f5e0ff */
[----:B-1----:R-:W-:Y:S01]  /*1af0*/  VIADD R37, R37, 0x80 ;  /* 0x0000008025257836 */ /* 0x002fe20000000000 */
[----:B------:R-:W-:Y:S02]  /*1b00*/  IADD3 R36, R36, 0x20, RZ ;  /* 0x0000002024247810 */ /* 0x000fe40007ffe0ff */
[----:B------:R-:W-:Y:S01]  /*1b10*/  ISETP.GE.AND P0, PT, R10, UR4, PT ;  /* 0x000000040a007c0c */ /* 0x000fe2000bf06270 */
[----:B------:R-:W-:-:S12]  /*1b20*/  IMAD.X R35, RZ, RZ, R35, P2 ;  /* 0x000000ffff237224 */ /* 0x000fd800010e0623 */
[----:B------:R-:W-:Y:S05]  /*1b30*/  @!P0 BRA `(.L_x_21228) ;  /* 0xfffffff400b08947 */ /* 0x000fea000383ffff */
[----:B------:R-:W-:Y:S05]  /*1b40*/  BRA `(.L_x_21223) ;  /* 0x0000000800b07947 */ /* 0x000fea0003800000 */
.L_x_21224:
[----:B------:R-:W0:Y:S01]  /*1b50*/  S2UR UR7, SR_CgaCtaId ;  /* 0x00000000000779c3 */ /* 0x000e220000008800 */
[----:B------:R-:W-:Y:S01]  /*1b60*/  UMOV UR6, 0x400 ;  /* 0x0000040000067882 */ /* 0x000fe20000000000 */
[----:B------:R-:W-:Y:S01]  /*1b70*/  IMAD R12, R12, 0x8, R15 ;  /* 0x000000080c0c7824 */ /* 0x000fe200078e020f */
[----:B------:R-:W-:Y:S01]  /*1b80*/  UIADD3 UR6, UR6, 0xa0, URZ ;  /* 0x000000a006067890 */ /* 0x000fe2000fffe03f */
[----:B------:R-:W-:Y:S01]  /*1b90*/  IADD3 R13, P0, R13, R10, RZ ;  /* 0x0000000a0d0d7210 */ /* 0x000fe20007f1e0ff */
[----:B------:R-:W-:Y:S01]  /*1ba0*/  ULDC.64 UR16, c[0x0][0x248] ;  /* 0x0000920000107ab9 */ /* 0x000fe20000000a00 */
[----:B------:R-:W-:Y:S02]  /*1bb0*/  IMAD.U32 R36, RZ, RZ, UR14 ;  /* 0x0000000eff247e24 */ /* 0x000fe4000f8e00ff */
[----:B------:R-:W-:Y:S01]  /*1bc0*/  LEA.HI.X.SX32 R14, R10, R17, 0x1, P0 ;  /* 0x000000110a0e7211 */ /* 0x000fe200000f0eff */
[----:B------:R-:W-:Y:S01]  /*1bd0*/  VIADD R33, R12, UR15 ;  /* 0x0000000f0c217c36 */ /* 0x000fe20008000000 */
[----:B------:R-:W-:Y:S01]  /*1be0*/  LEA R32, P0, R13, UR16, 0x2 ;  /* 0x000000100d207c11 */ /* 0x000fe2000f8010ff */
[----:B------:R-:W-:-:S03]  /*1bf0*/  IMAD.MOV.U32 R29, RZ, RZ, -0x800001 ;  /* 0xff7fffffff1d7424 */ /* 0x000fc600078e00ff */
[----:B------:R-:W-:Y:S02]  /*1c00*/  LEA.HI.X R35, R13, UR17, R14, 0x2, P0 ;  /* 0x000000110d237c11 */ /* 0x000fe400080f140e */
[----:B------:R-:W-:Y:S01]  /*1c10*/  IADD3 R36, -R36, 0x1, R33 ;  /* 0x0000000124247810 */ /* 0x000fe20007ffe121 */
[----:B0-----:R-:W-:-:S06]  /*1c20*/  ULEA UR6, UR7, UR6, 0x18 ;  /* 0x0000000607067291 */ /* 0x001fcc000f8ec03f */
[----:B------:R-:W-:-:S07]  /*1c30*/  LEA R37, R12, UR6, 0x2 ;  /* 0x000000060c257c11 */ /* 0x000fce000f8e10ff */
.L_x_21232:
[----:B------:R-:W-:Y:S01]  /*1c40*/  IMAD.MOV.U32 R12, RZ, RZ, R32 ;  /* 0x000000ffff0c7224 */ /* 0x000fe200078e0020 */
[----:B------:R-:W-:-:S05]  /*1c50*/  MOV R13, R35 ;  /* 0x00000023000d7202 */ /* 0x000fca0000000f00 */
[----:B------:R-:W2:Y:S01]  /*1c60*/  LDG.E.CONSTANT R12, desc[UR8][R12.64] ;  /* 0x000000080c0c7981 */ /* 0x000ea2000c1e9900 */
[----:B------:R-:W-:Y:S01]  /*1c70*/  IMAD.MOV.U32 R40, RZ, RZ, R24 ;  /* 0x000000ffff287224 */ /* 0x000fe200078e0018 */
[----:B------:R-:W-:Y:S01]  /*1c80*/  SHF.R.S32.HI R18, RZ, 0x1f, R7 ;  /* 0x0000001fff127819 */ /* 0x000fe20000011407 */
[----:B------:R-:W-:Y:S01]  /*1c90*/  IMAD.MOV.U32 R41, RZ, RZ, R25 ;  /* 0x000000ffff297224 */ /* 0x000fe200078e0019 */
[----:B0-----:R-:W-:Y:S02]  /*1ca0*/  SHF.R.S32.HI R16, RZ, 0x1f, R26 ;  /* 0x0000001fff107819 */ /* 0x001fe4000001141a */
        /* <DEDUP_REMOVED lines=14> */
[----:B------:R-:W-:Y:S02]  /*1d90*/  LEA R12, P0, R17, UR12, 0x1 ;  /* 0x0000000c110c7c11 */ /* 0x000fe4000f8008ff */
[----:B------:R-:W-:Y:S02]  /*1da0*/  IADD3.X R15, R15, R41, R38, P3, P4 ;  /* 0x000000290f0f7210 */ /* 0x000fe40001fe8426 */
[C---:B------:R-:W-:Y:S02]  /*1db0*/  LEA R16, P2, R14.reuse, UR12, 0x1 ;  /* 0x0000000c0e107c11 */ /* 0x040fe4000f8408ff */
[----:B------:R-:W-:Y:S02]  /*1dc0*/  LEA.HI.X R13, R17, UR13, R18, 0x1, P0 ;  /* 0x0000000d110d7c11 */ /* 0x000fe400080f0c12 */
[----:B------:R-:W-:-:S02]  /*1dd0*/  LEA.HI.X R17, R14, UR13, R15, 0x1, P2 ;  /* 0x0000000d0e117c11 */ /* 0x000fc400090f0c0f */
[--C-:B------:R-:W-:Y:S01]  /*1de0*/  SHF.R.S32.HI R38, RZ, 0x1f, R5.reuse ;  /* 0x0000001fff267819 */ /* 0x100fe20000011405 */
[----:B------:R0:W2:Y:S01]  /*1df0*/  LDG.E.CONSTANT R18, desc[UR8][R12.64] ;  /* 0x000000080c127981 */ /* 0x0000a2000c1e9900 */
[-C--:B------:R-:W-:Y:S02]  /*1e00*/  IADD3 R14, P0, P2, R22, R40.reuse, R5 ;  /* 0x00000028160e7210 */ /* 0x080fe40007a1e005 */
[-C--:B------:R-:W-:Y:S02]  /*1e10*/  IADD3 R15, P3, P4, R20, R40.reuse, R3 ;  /* 0x00000028140f7210 */ /* 0x080fe40007c7e003 */
[-C--:B------:R-:W-:Y:S02]  /*1e20*/  IADD3.X R39, R39, R41.reuse, R38, P0, P2 ;  /* 0x0000002927277210 */ /* 0x080fe400007e4426 */
[----:B------:R-:W-:Y:S02]  /*1e30*/  IADD3.X R38, R19, R41, R42, P3, P4 ;  /* 0x0000002913267210 */ /* 0x000fe40001fe842a */
[----:B------:R-:W-:Y:S01]  /*1e40*/  SHF.R.S32.HI R42, RZ, 0x1f, R23 ;  /* 0x0000001fff2a7819 */ /* 0x000fe20000011417 */
[----:B------:R1:W3:Y:S01]  /*1e50*/  LDG.E.CONSTANT R19, desc[UR8][R16.64] ;  /* 0x0000000810137981 */ /* 0x0002e2000c1e9900 */
[----:B0-----:R-:W-:-:S04]  /*1e60*/  IADD3 R13, P0, P2, R23, R40, R2 ;  /* 0x00000028170d7210 */ /* 0x001fc80007a1e002 */
[----:B------:R-:W-:Y:S02]  /*1e70*/  IADD3.X R44, R42, R41, R44, P0, P2 ;  /* 0x000000292a2c7210 */ /* 0x000fe400007e442c */
[----:B------:R-:W-:-:S04]  /*1e80*/  LEA R42, P0, R14, UR12, 0x1 ;  /* 0x0000000c0e2a7c11 */ /* 0x000fc8000f8008ff */
[----:B------:R-:W-:Y:S02]  /*1e90*/  LEA.HI.X R43, R14, UR13, R39, 0x1, P0 ;  /* 0x0000000d0e2b7c11 */ /* 0x000fe400080f0c27 */
[C---:B------:R-:W-:Y:S02]  /*1ea0*/  LEA R14, P0, R15.reuse, UR12, 0x1 ;  /* 0x0000000c0f0e7c11 */ /* 0x040fe4000f8008ff */
[----:B-1----:R-:W-:Y:S01]  /*1eb0*/  SHF.R.S32.HI R16, RZ, 0x1f, R21 ;  /* 0x0000001fff107819 */ /* 0x002fe20000011415 */
[----:B------:R0:W4:Y:S01]  /*1ec0*/  LDG.E.CONSTANT R42, desc[UR8][R42.64] ;  /* 0x000000082a2a7981 */ /* 0x000122000c1e9900 */
[----:B------:R-:W-:Y:S02]  /*1ed0*/  LEA.HI.X R15, R15, UR13, R38, 0x1, P0 ;  /* 0x0000000d0f0f7c11 */ /* 0x000fe400080f0c26 */
[----:B------:R-:W-:-:S03]  /*1ee0*/  LEA R12, P0, R13, UR12, 0x1 ;  /* 0x0000000c0d0c7c11 */ /* 0x000fc6000f8008ff */
[----:B------:R-:W5:Y:S01]  /*1ef0*/  LDG.E.CONSTANT R38, desc[UR8][R14.64] ;  /* 0x000000080e267981 */ /* 0x000f62000c1e9900 */
[----:B------:R-:W-:Y:S02]  /*1f00*/  LEA.HI.X R13, R13, UR13, R44, 0x1, P0 ;  /* 0x0000000d0d0d7c11 */ /* 0x000fe400080f0c2c */
[--C-:B------:R-:W-:Y:S02]  /*1f10*/  SHF.R.S32.HI R44, RZ, 0x1f, R0.reuse ;  /* 0x0000001fff2c7819 */ /* 0x100fe40000011400 */
[----:B------:R-:W-:Y:S01]  /*1f20*/  IADD3 R17, P0, P2, R21, R40, R0 ;  /* 0x0000002815117210 */ /* 0x000fe20007a1e000 */
[----:B------:R1:W5:Y:S03]  /*1f30*/  LDG.E.CONSTANT R39, desc[UR8][R12.64] ;  /* 0x000000080c277981 */ /* 0x000366000c1e9900 */
[----:B------:R-:W-:Y:S02]  /*1f40*/  IADD3.X R44, R16, R41, R44, P0, P2 ;  /* 0x00000029102c7210 */ /* 0x000fe400007e442c */
[----:B------:R-:W-:-:S04]  /*1f50*/  LEA R16, P0, R17, UR12, 0x1 ;  /* 0x0000000c11107c11 */ /* 0x000fc8000f8008ff */
[----:B------:R-:W-:Y:S02]  /*1f60*/  LEA.HI.X R17, R17, UR13, R44, 0x1, P0 ;  /* 0x0000000d11117c11 */ /* 0x000fe400080f0c2c */
[----:B------:R-:W-:Y:S02]  /*1f70*/  SHF.R.S32.HI R44, RZ, 0x1f, R28 ;  /* 0x0000001fff2c7819 */ /* 0x000fe4000001141c */
[----:B------:R-:W-:-:S05]  /*1f80*/  IADD3 R45, P0, R28, R40, RZ ;  /* 0x000000281c2d7210 */ /* 0x000fca0007f1e0ff */
[----:B0-----:R-:W-:Y:S01]  /*1f90*/  IMAD.X R43, R44, 0x1, R41, P0 ;  /* 0x000000012c2b7824 */ /* 0x001fe200000e0629 */
[----:B------:R-:W-:-:S04]  /*1fa0*/  LEA R44, P0, R45, UR12, 0x1 ;  /* 0x0000000c2d2c7c11 */ /* 0x000fc8000f8008ff */
[----:B------:R-:W-:Y:S02]  /*1fb0*/  LEA.HI.X R45, R45, UR13, R43, 0x1, P0 ;  /* 0x0000000d2d2d7c11 */ /* 0x000fe400080f0c2b */
[----:B-1----:R-:W-:Y:S01]  /*1fc0*/  SHF.R.S32.HI R12, RZ, 0x1f, R11 ;  /* 0x0000001fff0c7819 */ /* 0x002fe2000001140b */
[----:B------:R0:W5:Y:S04]  /*1fd0*/  LDG.E.CONSTANT R43, desc[UR8][R16.64] ;  /* 0x00000008102b7981 */ /* 0x000168000c1e9900 */
[----:B------:R1:W3:Y:S01]  /*1fe0*/  LDG.E.CONSTANT R44, desc[UR8][R44.64] ;  /* 0x000000082c2c7981 */ /* 0x0002e2000c1e9900 */
[--C-:B------:R-:W-:Y:S02]  /*1ff0*/  SHF.R.S32.HI R13, RZ, 0x1f, R4.reuse ;  /* 0x0000001fff0d7819 */ /* 0x100fe40000011404 */
[----:B------:R-:W-:-:S04]  /*2000*/  IADD3 R40, P0, P2, R11, R40, R4 ;  /* 0x000000280b287210 */ /* 0x000fc80007a1e004 */
[----:B------:R-:W-:Y:S02]  /*2010*/  IADD3.X R41, R12, R41, R13, P0, P2 ;  /* 0x000000290c297210 */ /* 0x000fe400007e440d */
[----:B------:R-:W0:Y:S02]  /*2020*/  LDS.128 R12, [R8] ;  /* 0x00000000080c7984 */ /* 0x000e240000000c00 */
[C---:B0-----:R-:W-:Y:S01]  /*2030*/  IMAD.U32 R16, R13.reuse, 0x10000, RZ ;  /* 0x000100000d107824 */ /* 0x041fe200078e00ff */
[----:B------:R-:W-:Y:S01]  /*2040*/  PRMT R13, R13, 0x7632, R13 ;  /* 0x000076320d0d7816 */ /* 0x000fe2000000000d */
[C---:B-1----:R-:W-:Y:S01]  /*2050*/  IMAD.U32 R45, R12.reuse, 0x10000, RZ ;  /* 0x000100000c2d7824 */ /* 0x042fe200078e00ff */
        /* <DEDUP_REMOVED lines=14> */
[C---:B------:R-:W-:Y:S02]  /*2140*/  SHF.L.U32 R12, R19.reuse, 0x10, RZ ;  /* 0x00000010130c7819 */ /* 0x040fe400000006ff */
[----:B------:R-:W-:Y:S02]  /*2150*/  PRMT R19, R19, 0x7632, R19 ;  /* 0x0000763213137816 */ /* 0x000fe40000000013 */
[----:B------:R-:W-:Y:S01]  /*2160*/  PRMT R14, R14, 0x7632, R14 ;  /* 0x000076320e0e7816 */ /* 0x000fe2000000000e */
[----:B------:R-:W-:Y:S01]  /*2170*/  FFMA.FTZ R16, R17, R12, R16 ;  /* 0x0000000c11107223 */ /* 0x000fe20000010010 */
[----:B------:R-:W-:-:S02]  /*2180*/  IMAD.U32 R17, R15, 0x10000, RZ ;  /* 0x000100000f117824 */ /* 0x000fc400078e00ff */
[----:B------:R-:W-:Y:S02]  /*2190*/  IMAD.U32 R19, R19, 0x10000, RZ ;  /* 0x0001000013137824 */ /* 0x000fe400078e00ff */
        /* <DEDUP_REMOVED lines=10> */
[----:B-----5:R-:W-:Y:S01]  /*2240*/  IMAD.U32 R14, R38, 0x10000, RZ ;  /* 0x00010000260e7824 */ /* 0x020fe200078e00ff */
[----:B0-----:R-:W-:-:S05]  /*2250*/  SHF.L.U32 R13, R16, 0x10, RZ ;  /* 0x00000010100d7819 */ /* 0x001fca00000006ff */
        /* <DEDUP_REMOVED lines=8> */
[--C-:B------:R-:W-:Y:S01]  /*22e0*/  FFMA.FTZ R16, R16, R38, R15.reuse ;  /* 0x0000002610107223 */ /* 0x100fe2000001000f */
[----:B------:R-:W-:Y:S02]  /*22f0*/  PRMT R38, R17, 0x7632, R38 ;  /* 0x0000763211267816 */ /* 0x000fe40000000026 */
[----:B------:R-:W-:-:S03]  /*2300*/  PRMT R15, R39, 0x7632, R15 ;  /* 0x00007632270f7816 */ /* 0x000fc6000000000f */
[----:B------:R-:W-:Y:S01]  /*2310*/  IMAD.U32 R41, R38, 0x10000, RZ ;  /* 0x0001000026297824 */ /* 0x000fe200078e00ff */
[----:B0-----:R-:W-:Y:S01]  /*2320*/  SHF.L.U32 R13, R15, 0x10, RZ ;  /* 0x000000100f0d7819 */ /* 0x001fe200000006ff */
[----:B------:R-:W-:Y:S02]  /*2330*/  IMAD.U32 R17, R17, 0x10000, RZ ;  /* 0x0001000011117824 */ /* 0x000fe400078e00ff */
[----:B------:R-:W-:Y:S02]  /*2340*/  IMAD.U32 R39, R39, 0x10000, RZ ;  /* 0x0001000027277824 */ /* 0x000fe400078e00ff */
[--C-:B------:R-:W-:Y:S01]  /*2350*/  FFMA.FTZ R13, R41, R13, R16.reuse ;  /* 0x0000000d290d7223 */ /* 0x100fe20000010010 */
[C---:B------:R-:W-:Y:S01]  /*2360*/  PRMT R16, R18.reuse, 0x7632, R16 ;  /* 0x0000763212107816 */ /* 0x040fe20000000010 */
[----:B------:R-:W-:Y:S01]  /*2370*/  FFMA.FTZ R14, R17, R39, R14 ;  /* 0x00000027110e7223 */ /* 0x000fe2000001000e */
[----:B------:R-:W-:Y:S01]  /*2380*/  PRMT R15, R43, 0x7632, R15 ;  /* 0x000076322b0f7816 */ /* 0x000fe2000000000f */
[----:B------:R-:W-:Y:S01]  /*2390*/  IMAD.U32 R17, R18, 0x10000, RZ ;  /* 0x0001000012117824 */ /* 0x000fe200078e00ff */
[----:B------:R-:W-:Y:S01]  /*23a0*/  PRMT R38, R19, 0x7632, R38 ;  /* 0x0000763213267816 */ /* 0x000fe20000000026 */
[----:B------:R-:W-:-:S02]  /*23b0*/  IMAD.U32 R18, R16, 0x10000, RZ ;  /* 0x0001000010127824 */ /* 0x000fc400078e00ff */
[----:B------:R-:W-:Y:S02]  /*23c0*/  IMAD.U32 R43, R43, 0x10000, RZ ;  /* 0x000100002b2b7824 */ /* 0x000fe400078e00ff */
[----:B------:R-:W-:Y:S02]  /*23d0*/  IMAD.U32 R15, R15, 0x10000, RZ ;  /* 0x000100000f0f7824 */ /* 0x000fe400078e00ff */
[----:B------:R-:W-:Y:S02]  /*23e0*/  IMAD.U32 R19, R19, 0x10000, RZ ;  /* 0x0001000013137824 */ /* 0x000fe400078e00ff */
[----:B------:R-:W-:Y:S01]  /*23f0*/  FFMA.FTZ R14, R17, R43, R14 ;  /* 0x0000002b110e7223 */ /* 0x000fe2000001000e */
[----:B------:R-:W-:Y:S02]  /*2400*/  IMAD.U32 R38, R38, 0x10000, RZ ;  /* 0x0001000026267824 */ /* 0x000fe400078e00ff */
[----:B------:R-:W-:Y:S01]  /*2410*/  FFMA.FTZ R13, R18, R15, R13 ;  /* 0x0000000f120d7223 */ /* 0x000fe2000001000d */
[----:B------:R-:W-:Y:S01]  /*2420*/  UMOV UR6, 0xffffffff ;  /* 0xffffffff00067882 */ /* 0x000fe20000000000 */
[----:B--2---:R-:W-:-:S02]  /*2430*/  PRMT R16, R12, 0x7632, R16 ;  /* 0x000076320c107816 */ /* 0x004fc40000000010 */
[----:B------:R-:W-:-:S03]  /*2440*/  SHF.L.U32 R12, R12, 0x10, RZ ;  /* 0x000000100c0c7819 */ /* 0x000fc600000006ff */
        /* <DEDUP_REMOVED lines=8> */
.L_x_21271:
        /* <DEDUP_REMOVED lines=11> */
.L_x_21231:
[----:B------:R-:W-:Y:S05]  /*2580*/  BSYNC B1 ;  /* 0x0000000000017941 */ /* 0x000fea0003800000 */
.L_x_21230:
        /* <DEDUP_REMOVED lines=8> */
.L_x_21223:
[----:B------:R-:W-:Y:S05]  /*2610*/  BSYNC B0 ;  /* 0x0000000000007941 */ /* 0x000fea0003800000 */
.L_x_21222:
[----:B------:R-:W1:Y:S01]  /*2620*/  S2R R12, SR_TID.X ;  /* 0x00000000000c7919 */ /* 0x000e620000002100 */
[----:B------:R-:W-:Y:S01]  /*2630*/  UMOV UR6, 0xffffffff ;  /* 0xffffffff00067882 */ /* 0x000fe20000000000 */
[----:B-1----:R-:W-:-:S04]  /*2640*/  SHF.R.S32.HI R3, RZ, 0x1f, R12 ;  /* 0x0000001fff037819 */ /* 0x002fc8000001140c */
[----:B------:R-:W-:-:S04]  /*2650*/  LEA.HI R3, R3, R12, RZ, 0x5 ;  /* 0x0000000c03037211 */ /* 0x000fc800078f28ff */
[----:B------:R-:W-:-:S04]  /*2660*/  LOP3.LUT R3, R3, 0xffffffe0, RZ, 0xc0, !PT ;  /* 0xffffffe003037812 */ /* 0x000fc800078ec0ff */
[----:B------:R-:W-:Y:S01]  /*2670*/  IADD3 R0, -R3, R12, RZ ;  /* 0x0000000c03007210 */ /* 0x000fe20007ffe1ff */
[----:B------:R-:W-:Y:S06]  /*2680*/  BRA.DIV UR6, `(.L_x_21233) ;  /* 0x0000003206407947 */ /* 0x000fec000b800000 */
[----:B------:R-:W1:Y:S02]  /*2690*/  SHFL.BFLY PT, R2, R29, 0x10, 0x1f ;  /* 0x0e001f001d027f89 */ /* 0x000e6400000e0000 */
[----:B-1----:R-:W-:-:S05]  /*26a0*/  FMNMX.FTZ R2, R2, R29, !PT ;  /* 0x0000001d02027209 */ /* 0x002fca0007810000 */
[----:B------:R-:W1:Y:S02]  /*26b0*/  SHFL.BFLY PT, R3, R2, 0x8, 0x1f ;  /* 0x0d001f0002037f89 */ /* 0x000e6400000e0000 */
[----:B-1----:R-:W-:-:S05]  /*26c0*/  FMNMX.FTZ R4, R2, R3, !PT ;  /* 0x0000000302047209 */ /* 0x002fca0007810000 */
[----:B------:R1:W2:Y:S02]  /*26d0*/  SHFL.BFLY PT, R3, R4, 0x4, 0x1f ;  /* 0x0c801f0004037f89 */ /* 0x0002a400000e0000 */
.L_x_21276:
[----:B------:R-:W-:-:S13]  /*26e0*/  ISETP.NE.AND P0, PT, R0, RZ, PT ;  /* 0x000000ff0000720c */ /* 0x000fda0003f05270 */
[----:B------:R-:W-:Y:S05]  /*26f0*/  @P0 BRA `(.L_x_21234) ;  /* 0x0000000000280947 */ /* 0x000fea0003800000 */
[----:B------:R-:W3:Y:S01]  /*2700*/  S2UR UR7, SR_CgaCtaId ;  /* 0x00000000000779c3 */ /* 0x000ee20000008800 */
[----:B------:R-:W-:Y:S01]  /*2710*/  UMOV UR6, 0x400 ;  /* 0x0000040000067882 */ /* 0x000fe20000000000 */
[----:B------:R-:W-:Y:S01]  /*2720*/  SHF.R.S32.HI R5, RZ, 0x1f, R12 ;  /* 0x0000001fff057819 */ /* 0x000fe2000001140c */
[----:B------:R-:W-:Y:S01]  /*2730*/  UIADD3 UR6, UR6, 0x80, URZ ;  /* 0x0000008006067890 */ /* 0x000fe2000fffe03f */
[----:B--2---:R-:W-:Y:S02]  /*2740*/  FMNMX.FTZ R3, R4, R3, !PT ;  /* 0x0000000304037209 */ /* 0x004fe40007810000 */
[----:B------:R-:W-:-:S04]  /*2750*/  LEA.HI R5, R5, R12, RZ, 0x5 ;  /* 0x0000000c05057211 */ /* 0x000fc800078f28ff */
[----:B------:R-:W-:Y:S01]  /*2760*/  SHF.R.S32.HI R2, RZ, 0x5, R5 ;  /* 0x00000005ff027819 */ /* 0x000fe20000011405 */
[----:B---3--:R-:W-:-:S06]  /*2770*/  ULEA UR6, UR7, UR6, 0x18 ;  /* 0x0000000607067291 */ /* 0x008fcc000f8ec03f */
[----:B------:R-:W-:-:S05]  /*2780*/  LEA R2, R2, UR6, 0x2 ;  /* 0x0000000602027c11 */ /* 0x000fca000f8e10ff */
[----:B------:R3:W-:Y:S02]  /*2790*/  STS [R2], R3 ;  /* 0x0000000302007388 */ /* 0x0007e40000000800 */
.L_x_21234:
[----:B------:R-:W-:-:S04]  /*27a0*/  UIADD3 UR6, UR14, 0x7, URZ ;  /* 0x000000070e067890 */ /* 0x000fc8000fffe03f */
[----:B------:R-:W-:-:S04]  /*27b0*/  USHF.R.S32.HI UR7, URZ, 0x1f, UR6 ;  /* 0x0000001f3f077899 */ /* 0x000fc80008011406 */
[----:B------:R-:W-:-:S06]  /*27c0*/  ULEA.HI UR7, UR7, UR6, URZ, 0x3 ;  /* 0x0000000607077291 */ /* 0x000fcc000f8f183f */
[----:B---3--:R-:W-:Y:S01]  /*27d0*/  IMAD.U32 R2, RZ, RZ, UR7 ;  /* 0x00000007ff027e24 */ /* 0x008fe2000f8e00ff */
        /* <DEDUP_REMOVED lines=8> */
[----:B--2---:R-:W-:-:S05]  /*2860*/  @!P0 MOV R3, 0x400 ;  /* 0x0000040000038802 */ /* 0x004fca0000000f00 */
        /* <DEDUP_REMOVED lines=35> */
.L_x_21239:
        /* <DEDUP_REMOVED lines=11> */
.L_x_21238:
[----:B------:R-:W-:Y:S05]  /*2b50*/  BSYNC B1 ;  /* 0x0000000000017941 */ /* 0x000fea0003800000 */
.L_x_21237:
        /* <DEDUP_REMOVED lines=15> */
.L_x_21242:
[----:B------:R-:W1:Y:S01]  /*2c50*/  LDS R8, [R5+-0x400] ;  /* 0xfffc000005087984 */ /* 0x000e620000000800 */
[----:B------:R-:W-:-:S03]  /*2c60*/  VIADD R6, R6, 0x800 ;  /* 0x0000080006067836 */ /* 0x000fc60000000000 */
[----:B------:R-:W2:Y:S02]  /*2c70*/  LDS R10, [R5+-0x200] ;  /* 0xfffe0000050a7984 */ /* 0x000ea40000000800 */
[----:B------:R-:W-:Y:S02]  /*2c80*/  ISETP.GE.AND P3, PT, R6, R7, PT ;  /* 0x000000070600720c */ /* 0x000fe40003f66270 */
[----:B------:R-:W3:Y:S04]  /*2c90*/  LDS R14, [R5] ;  /* 0x00000000050e7984 */ /* 0x000ee80000000800 */
[----:B0-----:R-:W0:Y:S04]  /*2ca0*/  LDS R16, [R5+0x200] ;  /* 0x0002000005107984 */ /* 0x001e280000000800 */
[----:B------:R-:W4:Y:S04]  /*2cb0*/  LDS R18, [R5+0x400] ;  /* 0x0004000005127984 */ /* 0x000f280000000800 */
[----:B------:R-:W4:Y:S04]  /*2cc0*/  LDS R20, [R5+0x600] ;  /* 0x0006000005147984 */ /* 0x000f280000000800 */
[----:B------:R-:W4:Y:S04]  /*2cd0*/  LDS R22, [R5+0x800] ;  /* 0x0008000005167984 */ /* 0x000f280000000800 */
[----:B------:R-:W4:Y:S04]  /*2ce0*/  LDS R24, [R5+0xa00] ;  /* 0x000a000005187984 */ /* 0x000f280000000800 */
[----:B------:R-:W4:Y:S04]  /*2cf0*/  LDS R26, [R5+0xc00] ;  /* 0x000c0000051a7984 */ /* 0x000f280000000800 */
[----:B------:R-:W4:Y:S01]  /*2d00*/  LDS R32, [R5+0xe00] ;  /* 0x000e000005207984 */ /* 0x000f220000000800 */
[----:B-1----:R-:W-:-:S03]  /*2d10*/  FADD.FTZ R8, -R3, R8 ;  /* 0x0000000803087221 */ /* 0x002fc60000010100 */
[----:B-----5:R-:W1:Y:S01]  /*2d20*/  LDS R34, [R5+0x1000] ;  /* 0x0010000005227984 */ /* 0x020e620000000800 */
[----:B------:R-:W-:Y:S01]  /*2d30*/  FMUL.FTZ R8, R8, 1.4426950216293334961 ;  /* 0x3fb8aa3b08087820 */ /* 0x000fe20000410000 */
[C---:B--2---:R-:W-:Y:S02]  /*2d40*/  FADD.FTZ R10, -R3.reuse, R10 ;  /* 0x0000000a030a7221 */ /* 0x044fe40000010100 */
[----:B------:R-:W2:Y:S01]  /*2d50*/  LDS R36, [R5+0x1200] ;  /* 0x0012000005247984 */ /* 0x000ea20000000800 */
[C---:B---3--:R-:W-:Y:S01]  /*2d60*/  FADD.FTZ R14, -R3.reuse, R14 ;  /* 0x0000000e030e7221 */ /* 0x048fe20000010100 */
[----:B------:R-:W-:Y:S02]  /*2d70*/  FMUL.FTZ R10, R10, 1.4426950216293334961 ;  /* 0x3fb8aa3b0a0a7820 */ /* 0x000fe40000410000 */
[----:B------:R-:W3:Y:S01]  /*2d80*/  LDS R38, [R5+0x1400] ;  /* 0x0014000005267984 */ /* 0x000ee20000000800 */
[----:B------:R-:W4:Y:S01]  /*2d90*/  MUFU.EX2 R8, R8 ;  /* 0x0000000800087308 */ /* 0x000f220000000800 */
[----:B------:R-:W-:Y:S01]  /*2da0*/  FMUL.FTZ R14, R14, 1.4426950216293334961 ;  /* 0x3fb8aa3b0e0e7820 */ /* 0x000fe20000410000 */
[C---:B0-----:R-:W-:Y:S01]  /*2db0*/  FADD.FTZ R16, -R3.reuse, R16 ;  /* 0x0000001003107221 */ /* 0x041fe20000010100 */
[----:B------:R-:W0:Y:S01]  /*2dc0*/  LDS R40, [R5+0x1600] ;  /* 0x0016000005287984 */ /* 0x000e220000000800 */
[----:B----4-:R-:W-:-:S02]  /*2dd0*/  FADD.FTZ R18, -R3, R18 ;  /* 0x0000001203127221 */ /* 0x010fc40000010100 */
        /* <DEDUP_REMOVED lines=31> */
[----:B0-----:R-:W-:Y:S01]  /*2fd0*/  FADD.FTZ R40, -R3, R40 ;  /* 0x0000002803287221 */ /* 0x001fe20000010100 */
[----:B------:R-:W-:Y:S02]  /*2fe0*/  STS [R5+0x200], R16 ;  /* 0x0002001005007388 */ /* 0x000fe40000000800 */
[----:B------:R-:W-:Y:S01]  /*2ff0*/  FMUL.FTZ R38, R38, 1.4426950216293334961 ;  /* 0x3fb8aa3b26267820 */ /* 0x000fe20000410000 */
[----:B------:R-:W-:Y:S01]  /*3000*/  FMUL.FTZ R40, R40, 1.4426950216293334961 ;  /* 0x3fb8aa3b28287820 */ /* 0x000fe20000410000 */
[----:B------:R-:W0:Y:S01]  /*3010*/  MUFU.EX2 R22, R22 ;  /* 0x0000001600167308 */ /* 0x000e220000000800 */
[----:B-1----:R-:W-:Y:S01]  /*3020*/  FADD.FTZ R9, R9, R18 ;  /* 0x0000001209097221 */ /* 0x002fe20000010000 */
[C---:B----4-:R-:W-:Y:S01]  /*3030*/  FADD.FTZ R28, -R3.reuse, R28 ;  /* 0x0000001c031c7221 */ /* 0x050fe20000010100 */
        /* <DEDUP_REMOVED lines=37> */
.L_x_21241:
[----:B------:R-:W-:Y:S05]  /*3290*/  BSYNC B1 ;  /* 0x0000000000017941 */ /* 0x000fea0003800000 */
.L_x_21240:
        /* <DEDUP_REMOVED lines=55> */
.L_x_21244:
[----:B------:R-:W-:Y:S05]  /*3610*/  BSYNC B1 ;  /* 0x0000000000017941 */ /* 0x000fea0003800000 */
.L_x_21243:
        /* <DEDUP_REMOVED lines=26> */
.L_x_21236:
[----:B------:R-:W-:Y:S05]  /*37c0*/  BSYNC B0 ;  /* 0x0000000000007941 */ /* 0x000fea0003800000 */
.L_x_21235:
        /* <DEDUP_REMOVED lines=59> */
.L_x_21249:
        /* <DEDUP_REMOVED lines=8> */
.L_x_21248:
[----:B------:R-:W-:Y:S05]  /*3c00*/  BSYNC B1 ;  /* 0x0000000000017941 */ /* 0x000fea0003800000 */
.L_x_21247:
        /* <DEDUP_REMOVED lines=15> */
.L_x_21252:
[----:B------:R-:W2:Y:S01]  /*3d00*/  LDS R8, [R6+-0x400] ;  /* 0xfffc000006087984 */ /* 0x000ea20000000800 */
[----:B------:R-:W-:-:S03]  /*3d10*/  IADD3 R7, R7, 0x800, RZ ;  /* 0x0000080007077810 */ /* 0x000fc60007ffe0ff */
[----:B------:R-:W3:Y:S01]  /*3d20*/  LDS R10, [R6+-0x200] ;  /* 0xfffe0000060a7984 */ /* 0x000ee20000000800 */
[----:B------:R-:W-:-:S03]  /*3d30*/  ISETP.GE.AND P2, PT, R7, R42, PT ;  /* 0x0000002a0700720c */ /* 0x000fc60003f46270 */
[----:B------:R-:W4:Y:S04]  /*3d40*/  LDS R14, [R6] ;  /* 0x00000000060e7984 */ /* 0x000f280000000800 */
[----:B0-----:R-:W0:Y:S04]  /*3d50*/  LDS R16, [R6+0x200] ;  /* 0x0002000006107984 */ /* 0x001e280000000800 */
        /* <DEDUP_REMOVED lines=46> */
.L_x_21251:
[----:B------:R-:W-:Y:S05]  /*4040*/  BSYNC B1 ;  /* 0x0000000000017941 */ /* 0x000fea0003800000 */
.L_x_21250:
        /* <DEDUP_REMOVED lines=31> */
.L_x_21254:
[----:B------:R-:W-:Y:S05]  /*4240*/  BSYNC B1 ;  /* 0x0000000000017941 */ /* 0x000fea0003800000 */
.L_x_21253:
[----:B------:R-:W-:-:S13]  /*4250*/  ISETP.LT.OR P0, PT, R7, UR5, P0 ;  /* 0x0000000507007c0c */ /* 0x000fda0008701670 */
[----:B------:R-:W-:Y:S05]  /*4260*/  @!P0 BRA `(.L_x_21246) ;  /* 0x0000000000308947 */ /* 0x000fea0003800000 */
[----:B------:R-:W2:Y:S04]  /*4270*/  LDS R8, [R6+-0x400] ;  /* 0xfffc000006087984 */ /* 0x000ea80000000800 */
[----:B------:R-:W3:Y:S04]  /*4280*/  LDS R10, [R6+-0x200] ;  /* 0xfffe0000060a7984 */ /* 0x000ee80000000800 */
[----:B------:R-:W4:Y:S04]  /*4290*/  LDS R14, [R6] ;  /* 0x00000000060e7984 */ /* 0x000f280000000800 */
[----:B0-----:R-:W0:Y:S01]  /*42a0*/  LDS R16, [R6+0x200] ;  /* 0x0002000006107984 */ /* 0x001e220000000800 */
        /* <DEDUP_REMOVED lines=8> */
.L_x_21246:
[----:B------:R-:W-:Y:S05]  /*4330*/  BSYNC B0 ;  /* 0x0000000000007941 */ /* 0x000fea0003800000 */
.L_x_21245:
[----:B------:R-:W-:Y:S01]  /*4340*/  BAR.SYNC.DEFER_BLOCKING 0x0 ;  /* 0x0000000000007b1d */ /* 0x000fe20000010000 */
[----:B------:R-:W-:-:S05]  /*4350*/  ISETP.NE.AND P0, PT, R12, RZ, PT ;  /* 0x000000ff0c00720c */ /* 0x000fca0003f05270 */
        /* <DEDUP_REMOVED lines=27> */
[----:B------:R4:W-:Y:S04]  /*4510*/  STG.E desc[UR8][R6.64], R3 ;  /* 0x0000000306007986 */ /* 0x0009e8000c101908 */
[----:B--2---:R4:W-:Y:S02]  /*4520*/  STG.E desc[UR8][R8.64], R4 ;  /* 0x0000000408007986 */ /* 0x0049e4000c101908 */
.L_x_21256:
[----:B------:R-:W-:Y:S05]  /*4530*/  BSYNC B0 ;  /* 0x0000000000007941 */ /* 0x000fea0003800000 */
.L_x_21255:
[----:B------:R-:W-:Y:S01]  /*4540*/  ULDC UR7, c[0x0][0x26c] ;  /* 0x00009b0000077ab9 */ /* 0x000fe20000000800 */
[----:B------:R-:W-:Y:S01]  /*4550*/  BSSY B0, `(.L_x_21257) ;  /* 0x00000bd000007945 */ /* 0x000fe20003800000 */
[----:B------:R-:W-:-:S03]  /*4560*/  CS2R R14, SRZ ;  /* 0x00000000000e7805 */ /* 0x000fc6000001ff00 */
[----:B------:R-:W-:Y:S05]  /*4570*/  @P1 BRA `(.L_x_21258) ;  /* 0x0000000800e81947 */ /* 0x000fea0003800000 */
[----:B--23--:R-:W2:Y:S01]  /*4580*/  S2R R5, SR_CTAID.Z ;  /* 0x0000000000057919 */ /* 0x00cea20000002700 */
[----:B------:R-:W3:Y:S01]  /*4590*/  S2UR UR5, SR_CTAID.Y ;  /* 0x00000000000579c3 */ /* 0x000ee20000002600 */
[----:B----4-:R-:W-:Y:S01]  /*45a0*/  SHF.R.S32.HI R7, RZ, 0x1f, R12 ;  /* 0x0000001fff077819 */ /* 0x010fe2000001140c */
[----:B------:R-:W-:Y:S01]  /*45b0*/  ULDC.64 UR10, c[0x0][0x248] ;  /* 0x00009200000a7ab9 */ /* 0x000fe20000000a00 */
[----:B0-----:R-:W-:Y:S02]  /*45c0*/  IMAD.SHL.U32 R16, R0, 0x8, RZ ;  /* 0x0000000800107824 */ /* 0x001fe400078e00ff */
[----:B------:R-:W-:Y:S01]  /*45d0*/  LEA.HI R7, R7, R12, RZ, 0x5 ;  /* 0x0000000c07077211 */ /* 0x000fe200078f28ff */
[----:B------:R-:W-:Y:S02]  /*45e0*/  IMAD.MOV.U32 R15, RZ, RZ, RZ ;  /* 0x000000ffff0f7224 */ /* 0x000fe400078e00ff */
[----:B-1----:R-:W3:Y:S01]  /*45f0*/  LDC R3, c[0x0][0x258] ;  /* 0x00009600ff037b82 */ /* 0x002ee20000000800 */
[----:B------:R-:W-:Y:S01]  /*4600*/  SHF.R.S32.HI R7, RZ, 0x5, R7 ;  /* 0x00000005ff077819 */ /* 0x000fe20000011407 */
[----:B------:R-:W-:-:S03]  /*4610*/  VIADD R19, R16, 0x100 ;  /* 0x0000010010137836 */ /* 0x000fc60000000000 */
[----:B------:R-:W-:-:S03]  /*4620*/  IADD3 R2, -R7, -0x1, R2 ;  /* 0xffffffff07027810 */ /* 0x000fc60007ffe102 */
[----:B------:R-:W0:Y:S08]  /*4630*/  S2UR UR6, SR_CgaCtaId ;  /* 0x00000000000679c3 */ /* 0x000e300000008800 */
[----:B------:R-:W1:Y:S01]  /*4640*/  LDC R21, c[0x0][0x26c] ;  /* 0x00009b00ff157b82 */ /* 0x000e620000000800 */
[----:B--2---:R-:W-:Y:S02]  /*4650*/  IMAD R13, R5, 0x40, R7 ;  /* 0x00000040050d7824 */ /* 0x004fe400078e0207 */
[----:B---3--:R-:W-:Y:S01]  /*4660*/  IMAD R4, R3, UR5, RZ ;  /* 0x0000000503047c24 */ /* 0x008fe2000f8e02ff */
[----:B------:R-:W-:Y:S01]  /*4670*/  UMOV UR5, 0x400 ;  /* 0x0000040000057882 */ /* 0x000fe20000000000 */
[----:B------:R-:W-:Y:S01]  /*4680*/  IMAD R18, R5, -0x40, R2 ;  /* 0xffffffc005127824 */ /* 0x000fe200078e0202 */
[----:B------:R-:W-:Y:S01]  /*4690*/  UIADD3 UR5, UR5, 0xa0, URZ ;  /* 0x000000a005057890 */ /* 0x000fe2000fffe03f */
[----:B------:R-:W-:-:S02]  /*46a0*/  SHF.R.S32.HI R3, RZ, 0x1f, R13 ;  /* 0x0000001fff037819 */ /* 0x000fc4000001140d */
[C---:B------:R-:W-:Y:S01]  /*46b0*/  IADD3 R17, P0, R4.reuse, R13, RZ ;  /* 0x0000000d04117210 */ /* 0x040fe20007f1e0ff */
[----:B0-----:R-:W-:Y:S01]  /*46c0*/  ULEA UR5, UR6, UR5, 0x18 ;  /* 0x0000000506057291 */ /* 0x001fe2000f8ec03f */
[----:B------:R-:W-:Y:S02]  /*46d0*/  LEA R32, R13, 0x7, 0x3 ;  /* 0x000000070d207811 */ /* 0x000fe400078e18ff */
[----:B------:R-:W-:Y:S01]  /*46e0*/  ULDC UR6, c[0x0][0x270] ;  /* 0x00009c0000067ab9 */ /* 0x000fe20000000800 */
[----:B------:R-:W-:Y:S01]  /*46f0*/  LEA.HI.X.SX32 R4, R4, R3, 0x1, P0 ;  /* 0x0000000304047211 */ /* 0x000fe200000f0eff */
[----:B------:R-:W-:Y:S01]  /*4700*/  IMAD R2, R31, UR6, RZ ;  /* 0x000000061f027c24 */ /* 0x000fe2000f8e02ff */
[----:B------:R-:W-:Y:S02]  /*4710*/  LEA R24, R7, UR5, 0x5 ;  /* 0x0000000507187c11 */ /* 0x000fe4000f8e28ff */
[C---:B------:R-:W-:Y:S02]  /*4720*/  LEA R20, P0, R17.reuse, UR10, 0x2 ;  /* 0x0000000a11147c11 */ /* 0x040fe4000f8010ff */
[----:B-1----:R-:W-:Y:S01]  /*4730*/  SHF.R.S32.HI R21, RZ, 0x1f, R21 ;  /* 0x0000001fff157819 */ /* 0x002fe20000011415 */
[----:B------:R-:W-:Y:S01]  /*4740*/  VIADD R24, R24, 0x10 ;  /* 0x0000001018187836 */ /* 0x000fe20000000000 */
[----:B------:R-:W-:-:S02]  /*4750*/  LEA.HI.X R17, R17, UR11, R4, 0x2, P0 ;  /* 0x0000000b11117c11 */ /* 0x000fc400080f1404 */
[----:B------:R-:W-:-:S07]  /*4760*/  SHF.R.S32.HI R3, RZ, 0x1f, R2 ;  /* 0x0000001fff037819 */ /* 0x000fce0000011402 */
.L_x_21263:
        /* <DEDUP_REMOVED lines=8> */
[----:B------:R-:W-:-:S03]  /*47f0*/  IADD3 R8, P0, R19, R4, RZ ;  /* 0x0000000413087210 */ /* 0x000fc60007f1e0ff */
[----:B------:R-:W-:Y:S01]  /*4800*/  IMAD.IADD R9, R5, 0x1, R9 ;  /* 0x0000000105097824 */ /* 0x000fe200078e0209 */
[----:B0----5:R-:W-:-:S04]  /*4810*/  LEA R34, P1, R8, R22, 0x1 ;  /* 0x0000001608227211 */ /* 0x021fc800078208ff */
[----:B------:R-:W-:Y:S02]  /*4820*/  LEA.HI.X.SX32 R5, R19, R9, 0x1, P0 ;  /* 0x0000000913057211 */ /* 0x000fe400000f0eff */
[----:B------:R-:W-:Y:S02]  /*4830*/  IADD3 R4, P0, R16, R4, RZ ;  /* 0x0000000410047210 */ /* 0x000fe40007f1e0ff */
[----:B------:R-:W-:Y:S02]  /*4840*/  LEA.HI.X R35, R8, R23, R5, 0x1, P1 ;  /* 0x0000001708237211 */ /* 0x000fe400008f0c05 */
[----:B------:R-:W-:Y:S02]  /*4850*/  LEA R22, P1, R4, R22, 0x1 ;  /* 0x0000001604167211 */ /* 0x000fe400078208ff */
        /* <DEDUP_REMOVED lines=12> */
[----:B------:R-:W1:Y:S04]  /*4920*/  LDS.128 R4, [R24+-0x10] ;  /* 0xfffff00018047984 */ /* 0x000e680000000c00 */
[----:B------:R-:W2:Y:S01]  /*4930*/  LDS.128 R8, [R24] ;  /* 0x0000000018087984 */ /* 0x000ea20000000c00 */
[----:B-1----:R-:W-:-:S02]  /*4940*/  F2FP.BF16.F32.PACK_AB R4, R5, R4 ;  /* 0x000000040504723e */ /* 0x002fc400000010ff */
[----:B------:R-:W-:Y:S02]  /*4950*/  F2FP.BF16.F32.PACK_AB R5, R7, R6 ;  /* 0x000000060705723e */ /* 0x000fe400000010ff */
[----:B--2---:R-:W-:Y:S02]  /*4960*/  F2FP.BF16.F32.PACK_AB R6, R9, R8 ;  /* 0x000000080906723e */ /* 0x004fe400000010ff */
[----:B------:R-:W-:Y:S01]  /*4970*/  F2FP.BF16.F32.PACK_AB R7, R11, R10 ;  /* 0x0000000a0b07723e */ /* 0x000fe200000010ff */
        /* <DEDUP_REMOVED lines=31> */
.L_x_21260:
[----:B------:R-:W-:Y:S05]  /*4b70*/  BSYNC B1 ;  /* 0x0000000000017941 */ /* 0x000fea0003800000 */
.L_x_21259:
        /* <DEDUP_REMOVED lines=56> */
.L_x_21262:
[----:B------:R-:W-:Y:S05]  /*4f00*/  BSYNC B1 ;  /* 0x0000000000017941 */ /* 0x000fea0003800000 */
.L_x_21261:
        /* <DEDUP_REMOVED lines=33> */
.L_x_21258:
[----:B------:R-:W-:Y:S05]  /*5120*/  BSYNC B0 ;  /* 0x0000000000007941 */ /* 0x000fea0003800000 */
.L_x_21257:
        /* <DEDUP_REMOVED lines=8> */
[----:B------:R-:W-:Y:S02]  /*51b0*/  SHF.R.S32.HI R3, RZ, 0x5, R3 ;  /* 0x00000005ff037819 */ /* 0x000fe40000011403 */
[C---:B------:R-:W-:Y:S02]  /*51c0*/  ISETP.GT.AND P1, PT, R12.reuse, 0x3f, PT ;  /* 0x0000003f0c00780c */ /* 0x040fe40003f24270 */
[C---:B--23--:R-:W-:Y:S01]  /*51d0*/  LOP3.LUT R5, R12.reuse, 0xffffffe0, RZ, 0xc0, !PT ;  /* 0xffffffe00c057812 */ /* 0x04cfe200078ec0ff */
[----:B------:R-:W-:Y:S01]  /*51e0*/  IMAD R2, R3, 0x40, R0 ;  /* 0x0000004003027824 */ /* 0x000fe200078e0200 */
[C---:B------:R-:W-:Y:S01]  /*51f0*/  ISETP.GT.AND P2, PT, R12.reuse, 0x1f, PT ;  /* 0x0000001f0c00780c */ /* 0x040fe20003f44270 */
[----:B------:R-:W-:Y:S01]  /*5200*/  VIADD R12, R12, 0x1f ;  /* 0x0000001f0c0c7836 */ /* 0x000fe20000000000 */
[----:B0-----:R-:W-:-:S06]  /*5210*/  ULEA UR5, UR6, UR5, 0x18 ;  /* 0x0000000506057291 */ /* 0x001fcc000f8ec03f */
[----:B------:R-:W-:-:S05]  /*5220*/  LEA R2, R2, UR5, 0x2 ;  /* 0x0000000502027c11 */ /* 0x000fca000f8e10ff */
[----:B------:R-:W-:Y:S04]  /*5230*/  @!P0 STS [R2+-0x200], R14 ;  /* 0xfffe000e02008388 */ /* 0x000fe80000000800 */
[----:B------:R-:W-:Y:S01]  /*5240*/  @!P0 STS [R2+-0x180], R15 ;  /* 0xfffe800f02008388 */ /* 0x000fe20000000800 */
[----:B------:R-:W-:Y:S01]  /*5250*/  BAR.SYNC.DEFER_BLOCKING 0x0 ;  /* 0x0000000000007b1d */ /* 0x000fe20000010000 */
[----:B------:R-:W-:-:S05]  /*5260*/  ISETP.NE.AND P0, PT, R5, 0x20, PT ;  /* 0x000000200500780c */ /* 0x000fca0003f05270 */
[----:B------:R-:W0:Y:S04]  /*5270*/  @!P1 LDS R3, [R2] ;  /* 0x0000000002039984 */ /* 0x000e280000000800 */
[----:B------:R-:W1:Y:S01]  /*5280*/  @!P1 LDS R4, [R2+0x80] ;  /* 0x0000800002049984 */ /* 0x000e620000000800 */
[----:B0-----:R-:W-:Y:S01]  /*5290*/  @!P1 FADD.FTZ R14, R3, R14 ;  /* 0x0000000e030e9221 */ /* 0x001fe20000010000 */
[----:B------:R-:W-:Y:S01]  /*52a0*/  BAR.SYNC.DEFER_BLOCKING 0x0 ;  /* 0x0000000000007b1d */ /* 0x000fe20000010000 */
[----:B-1----:R-:W-:Y:S01]  /*52b0*/  @!P1 FADD.FTZ R15, R4, R15 ;  /* 0x0000000f040f9221 */ /* 0x002fe20000010000 */
[----:B------:R-:W-:-:S04]  /*52c0*/  ISETP.GT.U32.AND P1, PT, R12, 0x3e, PT ;  /* 0x0000003e0c00780c */ /* 0x000fc80003f24070 */
[----:B------:R0:W-:Y:S04]  /*52d0*/  @!P0 STS [R2+-0x100], R14 ;  /* 0xffff000e02008388 */ /* 0x0001e80000000800 */
[----:B------:R0:W-:Y:S01]  /*52e0*/  @!P0 STS [R2+-0x80], R15 ;  /* 0xffff800f02008388 */ /* 0x0001e20000000800 */
[----:B------:R-:W-:Y:S06]  /*52f0*/  BAR.SYNC.DEFER_BLOCKING 0x0 ;  /* 0x0000000000007b1d */ /* 0x000fec0000010000 */
[----:B------:R0:W1:Y:S04]  /*5300*/  @!P2 LDS R3, [R2] ;  /* 0x000000000203a984 */ /* 0x0000680000000800 */
[----:B------:R0:W2:Y:S01]  /*5310*/  @!P2 LDS R4, [R2+0x80] ;  /* 0x000080000204a984 */ /* 0x0000a20000000800 */
[----:B------:R-:W-:Y:S06]  /*5320*/  BAR.SYNC.DEFER_BLOCKING 0x0 ;  /* 0x0000000000007b1d */ /* 0x000fec0000010000 */
[----:B------:R-:W-:Y:S05]  /*5330*/  @P1 EXIT ;  /* 0x000000000000194d */ /* 0x000fea0003800000 */
[----:B------:R-:W3:Y:S01]  /*5340*/  S2UR UR6, SR_CTAID.Y ;  /* 0x00000000000679c3 */ /* 0x000ee20000002600 */
[----:B------:R-:W-:Y:S01]  /*5350*/  ULDC UR5, c[0x0][0x14] ;  /* 0x0000050000057ab9 */ /* 0x000fe20000000800 */
[----:B------:R-:W-:Y:S01]  /*5360*/  ULDC UR4, c[0x0][0xc] ;  /* 0x0000030000047ab9 */ /* 0x000fe20000000800 */
[----:B0-----:R-:W-:Y:S02]  /*5370*/  VIADD R2, R0, 0x20 ;  /* 0x0000002000027836 */ /* 0x001fe40000000000 */
[----:B-1----:R-:W-:Y:S01]  /*5380*/  @!P2 FADD.FTZ R14, R3, R14 ;  /* 0x0000000e030ea221 */ /* 0x002fe20000010000 */
[----:B--2---:R-:W-:Y:S02]  /*5390*/  @!P2 FADD.FTZ R15, R4, R15 ;  /* 0x0000000f040fa221 */ /* 0x004fe40000010000 */
[----:B------:R-:W0:Y:S03]  /*53a0*/  S2UR UR10, SR_CTAID.X ;  /* 0x00000000000a79c3 */ /* 0x000e260000002500 */
[----:B------:R-:W-:-:S05]  /*53b0*/  F2FP.BF16.F32.PACK_AB R14, R15, R14 ;  /* 0x0000000e0f0e723e */ /* 0x000fca00000010ff */
[----:B------:R-:W1:Y:S01]  /*53c0*/  S2UR UR7, SR_CTAID.Z ;  /* 0x00000000000779c3 */ /* 0x000e620000002700 */
[----:B---3--:R-:W-:Y:S02]  /*53d0*/  UIMAD UR4, UR6, UR4, URZ ;  /* 0x00000004060472a4 */ /* 0x008fe4000f8e023f */
[----:B0-----:R-:W-:Y:S02]  /*53e0*/  UIMAD UR6, UR10, UR5, URZ ;  /* 0x000000050a0672a4 */ /* 0x001fe4000f8e023f */
[----:B------:R-:W-:Y:S02]  /*53f0*/  UIMAD UR5, UR4, UR5, URZ ;  /* 0x00000005040572a4 */ /* 0x000fe4000f8e023f */
[----:B------:R-:W-:Y:S02]  /*5400*/  USHF.L.U32 UR6, UR6, 0x6, URZ ;  /* 0x0000000606067899 */ /* 0x000fe4000800063f */
[----:B------:R-:W-:Y:S02]  /*5410*/  USHF.L.U32 UR5, UR5, 0x6, URZ ;  /* 0x0000000605057899 */ /* 0x000fe4000800063f */
[----:B-1----:R-:W-:-:S02]  /*5420*/  USHF.L.U32 UR4, UR7, 0x6, URZ ;  /* 0x0000000607047899 */ /* 0x002fc4000800063f */
[----:B------:R-:W-:Y:S02]  /*5430*/  USHF.R.S32.HI UR10, URZ, 0x1f, UR6 ;  /* 0x0000001f3f0a7899 */ /* 0x000fe40008011406 */
[----:B------:R-:W-:Y:S02]  /*5440*/  USHF.R.S32.HI UR11, URZ, 0x1f, UR4 ;  /* 0x0000001f3f0b7899 */ /* 0x000fe40008011404 */
[----:B------:R-:W-:Y:S02]  /*5450*/  USHF.R.S32.HI UR7, URZ, 0x1f, UR5 ;  /* 0x0000001f3f077899 */ /* 0x000fe40008011405 */
[----:B------:R-:W-:-:S04]  /*5460*/  UIADD3 UR4, UP0, UP1, UR5, UR6, UR4 ;  /* 0x0000000605047290 */ /* 0x000fc8000f91e004 */
[----:B------:R-:W-:Y:S02]  /*5470*/  UIADD3.X UR7, UR7, UR10, UR11, UP0, UP1 ;  /* 0x0000000a07077290 */ /* 0x000fe400087e240b */
[----:B------:R-:W-:Y:S02]  /*5480*/  IADD3 R3, P0, R0, UR4, RZ ;  /* 0x0000000400037c10 */ /* 0x000fe4000ff1e0ff */
[----:B------:R-:W-:Y:S01]  /*5490*/  IADD3 R5, P1, R2, UR4, RZ ;  /* 0x0000000402057c10 */ /* 0x000fe2000ff3e0ff */
[----:B------:R-:W-:Y:S01]  /*54a0*/  ULDC.64 UR4, c[0x0][0x220] ;  /* 0x0000880000047ab9 */ /* 0x000fe20000000a00 */
[----:B------:R-:W-:Y:S02]  /*54b0*/  LEA.HI.X.SX32 R6, R0, UR7, 0x1, P0 ;  /* 0x0000000700067c11 */ /* 0x000fe400080f0eff */
[----:B------:R-:W-:Y:S02]  /*54c0*/  LEA.HI.X.SX32 R0, R2, UR7, 0x1, P1 ;  /* 0x0000000702007c11 */ /* 0x000fe400088f0eff */
[----:B------:R-:W-:-:S02]  /*54d0*/  LEA R2, P0, R3, UR4, 0x1 ;  /* 0x0000000403027c11 */ /* 0x000fc4000f8008ff */
[----:B------:R-:W-:Y:S02]  /*54e0*/  LEA R4, P1, R5, UR4, 0x1 ;  /* 0x0000000405047c11 */ /* 0x000fe4000f8208ff */
[----:B------:R-:W-:Y:S02]  /*54f0*/  LEA.HI.X R3, R3, UR5, R6, 0x1, P0 ;  /* 0x0000000503037c11 */ /* 0x000fe400080f0c06 */
[--C-:B------:R-:W-:Y:S02]  /*5500*/  LEA.HI.X R5, R5, UR5, R0.reuse, 0x1, P1 ;  /* 0x0000000505057c11 */ /* 0x100fe400088f0c00 */
[----:B------:R-:W-:Y:S01]  /*5510*/  PRMT R0, R14, 0x7632, R0 ;  /* 0x000076320e007816 */ /* 0x000fe20000000000 */
[----:B------:R-:W-:Y:S04]  /*5520*/  STG.E.U16 desc[UR8][R2.64], R14 ;  /* 0x0000000e02007986 */ /* 0x000fe8000c101508 */
[----:B------:R-:W-:Y:S01]  /*5530*/  STG.E.U16 desc[UR8][R4.64], R0 ;  /* 0x0000000004007986 */ /* 0x000fe2000c101508 */
[----:B------:R-:W-:Y:S05]  /*5540*/  EXIT ;  /* 0x000000000000794d */ /* 0x000fea0003800000 */
.L_x_21225:
        /* <DEDUP_REMOVED lines=8> */
.L_x_21265:
[----:B------:R-:W-:Y:S05]  /*55d0*/  BSYNC B1 ;  /* 0x0000000000017941 */ /* 0x000fea0003800000 */
.L_x_21264:
[----:B------:R-:W-:Y:S02]  /*55e0*/  IMAD.MOV.U32 R13, RZ, RZ, R17 ;  /* 0x000000ffff0d7224 */ /* 0x000fe400078e0011 */
[----:B------:R-:W-:Y:S02]  /*55f0*/  IMAD.MOV.U32 R15, RZ, RZ, 0x1 ;  /* 0x00000001ff0f7424 */ /* 0x000fe400078e00ff */
[----:B------:R-:W-:Y:S01]  /*5600*/  FADD.FTZ R16, R12, R13 ;  /* 0x0000000d0c107221 */ /* 0x000fe20000010000 */
[----:B------:R-:W-:Y:S02]  /*5610*/  IMAD.MOV.U32 R14, RZ, RZ, 0x1f ;  /* 0x0000001fff0e7424 */ /* 0x000fe400078e00ff */
[----:B------:R-:W-:-:S07]  /*5620*/  IMAD.MOV.U32 R13, RZ, RZ, -0x1 ;  /* 0xffffffffff0d7424 */ /* 0x000fce00078e00ff */
[----:B------:R-:W-:Y:S05]  /*5630*/  WARPSYNC.COLLECTIVE R13, `(.L_x_21266) ;  /* 0x000000000d087348 */ /* 0x000fea0003c00000 */
[----:B------:R0:W1:Y:S02]  /*5640*/  SHFL.BFLY P0, R17, R16, R15, R14 ;  /* 0x0c00000f10117389 */ /* 0x000064000000000e */
[----:B01----:R-:W-:Y:S01]  /*5650*/  ENDCOLLECTIVE ;  /* 0x000000000000791b */ /* 0x003fe20003800000 */
.L_x_21266:
[----:B------:R-:W-:Y:S05]  /*5660*/  BRA `(.L_x_21267) ;  /* 0xffffffc000f07947 */ /* 0x000fea000383ffff */
.L_x_21229:
[----:B------:R-:W-:Y:S01]  /*5670*/  HFMA2.MMA R15, -RZ, RZ, 0, 1.1920928955078125e-07 ;  /* 0x00000002ff0f7435 */ /* 0x000fe200000001ff */
[----:B------:R-:W-:Y:S01]  /*5680*/  BSSY B1, `(.L_x_21268) ;  /* 0x0000007000017945 */ /* 0x000fe20003800000 */
[----:B------:R-:W-:Y:S02]  /*5690*/  IMAD.MOV.U32 R16, RZ, RZ, R12 ;  /* 0x000000ffff107224 */ /* 0x000fe400078e000c */
[----:B------:R-:W-:Y:S02]  /*56a0*/  IMAD.MOV.U32 R14, RZ, RZ, 0x1f ;  /* 0x0000001fff0e7424 */ /* 0x000fe400078e00ff */
[----:B------:R-:W-:-:S07]  /*56b0*/  IMAD.MOV.U32 R13, RZ, RZ, -0x1 ;  /* 0xffffffffff0d7424 */ /* 0x000fce00078e00ff */
[----:B------:R-:W-:Y:S05]  /*56c0*/  WARPSYNC.COLLECTIVE R13, `(.L_x_21269) ;  /* 0x000000000d087348 */ /* 0x000fea0003c00000 */
[----:B------:R0:W1:Y:S02]  /*56d0*/  SHFL.BFLY P0, R17, R16, R15, R14 ;  /* 0x0c00000f10117389 */ /* 0x000064000000000e */
[----:B01----:R-:W-:Y:S01]  /*56e0*/  ENDCOLLECTIVE ;  /* 0x000000000000791b */ /* 0x003fe20003800000 */
.L_x_21269:
[----:B------:R-:W-:Y:S05]  /*56f0*/  BSYNC B1 ;  /* 0x0000000000017941 */ /* 0x000fea0003800000 */
.L_x_21268:
        /* <DEDUP_REMOVED lines=8> */
.L_x_21270:
[----:B------:R-:W-:Y:S05]  /*5780*/  BRA `(.L_x_21271) ;  /* 0xffffffcc00507947 */ /* 0x000fea000383ffff */
.L_x_21233:
[----:B------:R-:W-:Y:S01]  /*5790*/  BSSY B0, `(.L_x_21272) ;  /* 0x0000008000007945 */ /* 0x000fe20003800000 */
[----:B0-----:R-:W-:Y:S01]  /*57a0*/  MOV R16, R29 ;  /* 0x0000001d00107202 */ /* 0x001fe20000000f00 */
[----:B------:R-:W-:Y:S02]  /*57b0*/  IMAD.MOV.U32 R15, RZ, RZ, 0x10 ;  /* 0x00000010ff0f7424 */ /* 0x000fe400078e00ff */
[----:B------:R-:W-:Y:S02]  /*57c0*/  IMAD.MOV.U32 R14, RZ, RZ, 0x1f ;  /* 0x0000001fff0e7424 */ /* 0x000fe400078e00ff */
[----:B------:R-:W-:-:S07]  /*57d0*/  IMAD.MOV.U32 R13, RZ, RZ, -0x1 ;  /* 0xffffffffff0d7424 */ /* 0x000fce00078e00ff */
[----:B-----5:R-:W-:Y:S05]  /*57e0*/  WARPSYNC.COLLECTIVE R13, `(.L_x_21273) ;  /* 0x000000000d087348 */ /* 0x020fea0003c00000 */
[----:B------:R0:W1:Y:S02]  /*57f0*/  SHFL.BFLY P0, R17, R16, R15, R14 ;  /* 0x0c00000f10117389 */ /* 0x000064000000000e */
[----:B01---5:R-:W-:Y:S01]  /*5800*/  ENDCOLLECTIVE ;  /* 0x000000000000791b */ /* 0x023fe20003800000 */
.L_x_21273:
[----:B------:R-:W-:Y:S05]  /*5810*/  BSYNC B0 ;  /* 0x0000000000007941 */ /* 0x000fea0003800000 */
.L_x_21272:
        /* <DEDUP_REMOVED lines=9> */
.L_x_21274:
[----:B------:R-:W-:Y:S02]  /*58b0*/  IMAD.MOV.U32 R15, RZ, RZ, 0x4 ;  /* 0x00000004ff0f7424 */ /* 0x000fe400078e00ff */
[----:B------:R-:W-:-:S05]  /*58c0*/  IMAD.MOV.U32 R3, RZ, RZ, R17 ;  /* 0x000000ffff037224 */ /* 0x000fca00078e0011 */
[----:B------:R-:W-:-:S05]  /*58d0*/  FMNMX.FTZ R4, R2, R3, !PT ;  /* 0x0000000302047209 */ /* 0x000fca0007810000 */
[----:B------:R-:W-:-:S07]  /*58e0*/  IMAD.MOV.U32 R16, RZ, RZ, R4 ;  /* 0x000000ffff107224 */ /* 0x000fce00078e0004 */
[----:B------:R-:W-:Y:S05]  /*58f0*/  WARPSYNC.COLLECTIVE R13, `(.L_x_21275) ;  /* 0x000000000d087348 */ /* 0x000fea0003c00000 */
[----:B------:R0:W1:Y:S02]  /*5900*/  SHFL.BFLY P0, R17, R16, R15, R14 ;  /* 0x0c00000f10117389 */ /* 0x000064000000000e */
[----:B01----:R-:W-:Y:S01]  /*5910*/  ENDCOLLECTIVE ;  /* 0x000000000000791b */ /* 0x003fe20003800000 */
.L_x_21275:
[----:B------:R-:W-:Y:S01]  /*5920*/  IMAD.MOV.U32 R3, RZ, RZ, R17 ;  /* 0x000000ffff037224 */ /* 0x000fe200078e0011 */
[----:B------:R-:W-:Y:S06]  /*5930*/  BRA `(.L_x_21276) ;  /* 0xffffffcc00687947 */ /* 0x000fec000383ffff */
.L_x_21277:
        /* <DEDUP_REMOVED lines=12> */
.L_x_29936:


//--------------------- .text._ZN4vllm25paged_attention_v2_kernelI13__nv_bfloat16S1_Li32ELi8ELi128ELNS_18Fp8KVCacheDataTypeE0ELb0ELi512EEEvPfS3_PT_PKS4_PKT0_SA_ifPKiSC_iPKfiiiSE_SE_iiiii --------------------------
	.section	.text._ZN4vllm25paged_attention_v2_kernelI13__nv_bfloat16S1_Li32ELi8ELi128ELNS_18Fp8KVCacheDataTypeE0ELb0ELi512EEEvPfS3_PT_PKS4_PKT0_SA_ifPKiSC_iPKfiiiSE_SE_iiiii,"ax",@progbits
	.align	128
        .global         _ZN4vllm25paged_attention_v2_kernelI13__nv_bfloat16S1_Li32ELi8ELi128ELNS_18Fp8KVCacheDataTypeE0ELb0ELi512EEEvPfS3_PT_PKS4_PKT0_SA_ifPKiSC_iPKfiiiSE_SE_iiiii
        .type           _ZN4vllm25paged_attention_v2_kernelI13__nv_bfloat16S1_Li32ELi8ELi128ELNS_18Fp8KVCacheDataTypeE0ELb0ELi512EEEvPfS3_PT_PKS4_PKT0_SA_ifPKiSC_iPKfiiiSE_SE_iiiii,@function
        .size           _ZN4vllm25paged_attention_v2_kernelI13__nv_bfloat16S1_Li32ELi8ELi128ELNS_18Fp8KVCacheDataTypeE0ELb0ELi512EEEvPfS3_PT_PKS4_PKT0_SA_ifPKiSC_iPKfiiiSE_SE_iiiii,(.L_x_29937 - _ZN4vllm25paged_attention_v2_kernelI13__nv_bfloat16S1_Li32ELi8ELi128ELNS_18Fp8KVCacheDataTypeE0ELb0ELi512EEEvPfS3_PT_PKS4_PKT0_SA_ifPKiSC_iPKfiiiSE_SE_iiiii)
        .other          _ZN4vllm25paged_attention_v2_kernelI13__nv_bfloat16S1_Li32ELi8ELi128ELNS_18Fp8KVCacheDataTypeE0ELb0ELi512EEEvPfS3_PT_PKS4_PKT0_SA_ifPKiSC_iPKfiiiSE_SE_iiiii,@"STO_CUDA_ENTRY STV_DEFAULT"
_ZN4vllm25paged_attention_v2_kernelI13__nv_bfloat16S1_Li32ELi8ELi128ELNS_18Fp8KVCacheDataTypeE0ELb0ELi512EEEvPfS3_PT_PKS4_PKT0_SA_ifPKiSC_iPKfiiiSE_SE_iiiii:
.text._ZN4vllm25paged_attention_v2_kernelI13__nv_bfloat16S1_Li32ELi8ELi128ELNS_18Fp8KVCacheDataTypeE0ELb0ELi512EEEvPfS3_PT_PKS4_PKT0_SA_ifPKiSC_iPKfiiiSE_SE_iiiii:
        /* <DEDUP_REMOVED lines=32> */
[----:B------:R-:W-:Y:S03]  /*0200*/  BSSY B0, `(.L_x_21278) ;  /* 0x0000088000007945 */ /* 0x000fe60003800000 */
        /* <DEDUP_REMOVED lines=50> */
[----:B0-----:R-:W-:-:S04]  /*0530*/  SHF.R.S32.HI R2, RZ, 0x1f, R5 ;  /* 0x0000001fff027819 */ /* 0x001fc80000011405 */
[CC--:B------:R-:W-:Y:S01]  /*0540*/  LEA.HI R3, R2.reuse, R5.reuse, RZ, 0x2 ;  /* 0x0000000502037211 */ /* 0x0c0fe200078f10ff */
[----:B------:R-:W-:Y:S01]  /*0550*/  @P0 VIADD R17, R17, 0x1 ;  /* 0x0000000111110836 */ /* 0x000fe20000000000 */
[----:B------:R-:W-:Y:S02]  /*0560*/  ISETP.GT.AND P0, PT, R5, 0xf, PT ;  /* 0x0000000f0500780c */ /* 0x000fe40003f04270 */
[----:B------:R-:W-:Y:S02]  /*0570*/  LOP3.LUT R16, R3, 0xfffffffc, RZ, 0xc0, !PT ;  /* 0xfffffffc03107812 */ /* 0x000fe400078ec0ff */
[----:B------:R-:W-:Y:S02]  /*0580*/  LEA.HI R12, R2, R5, RZ, 0x5 ;  /* 0x00000005020c7211 */ /* 0x000fe400078f28ff */
[----:B------:R-:W-:Y:S01]  /*0590*/  @!P2 IADD3 R17, -R17, RZ, RZ ;  /* 0x000000ff1111a210 */ /* 0x000fe20007ffe1ff */
[----:B------:R-:W-:Y:S01]  /*05a0*/  IMAD.IADD R16, R5, 0x1, -R16 ;  /* 0x0000000105107824 */ /* 0x000fe200078e0a10 */
[----:B------:R-:W-:-:S02]  /*05b0*/  @!P1 LOP3.LUT R17, RZ, R9, RZ, 0x33, !PT ;  /* 0x00000009ff119212 */ /* 0x000fc400078e33ff */
[----:B------:R-:W-:Y:S02]  /*05c0*/  SHF.R.S32.HI R12, RZ, 0x5, R12 ;  /* 0x00000005ff0c7819 */ /* 0x000fe4000001140c */
[----:B------:R-:W-:Y:S01]  /*05d0*/  SHF.R.S32.HI R3, RZ, 0x2, R3 ;  /* 0x00000002ff037819 */ /* 0x000fe20000011403 */
[----:B------:R-:W-:Y:S06]  /*05e0*/  @P0 BRA `(.L_x_21279) ;  /* 0x0000000400240947 */ /* 0x000fec0003800000 */
        /* <DEDUP_REMOVED lines=21> */
[----:B------:R-:W-:Y:S01]  /*0740*/  IADD3 R13, P0, P2, R2, R0, R7 ;  /* 0x00000000020d7210 */ /* 0x000fe20007a1e007 */
[----:B------:R-:W-:-:S03]  /*0750*/  IMAD.MOV.U32 R2, RZ, RZ, R4 ;  /* 0x000000ffff027224 */ /* 0x000fc600078e0004 */
[----:B------:R-:W-:Y:S02]  /*0760*/  IADD3.X R14, R5, R8, R11, P0, P2 ;  /* 0x00000008050e7210 */ /* 0x000fe400007e440b */
[----:B------:R-:W-:-:S04]  /*0770*/  LEA R10, P0, R13, UR10, 0x1 ;  /* 0x0000000a0d0a7c11 */ /* 0x000fc8000f8008ff */
[----:B------:R-:W-:Y:S01]  /*0780*/  LEA.HI.X R13, R13, UR11, R14, 0x1, P0 ;  /* 0x0000000b0d0d7c11 */ /* 0x000fe200080f0c0e */
[----:B0-----:R-:W-:-:S06]  /*0790*/  ULEA UR5, UR7, UR5, 0x18 ;  /* 0x0000000507057291 */ /* 0x001fcc000f8ec03f */
[----:B------:R-:W-:-:S05]  /*07a0*/  LEA R6, R16, UR5, 0x4 ;  /* 0x0000000510067c11 */ /* 0x000fca000f8e20ff */
[----:B------:R-:W-:-:S07]  /*07b0*/  IMAD R6, R3, 0x4, R6 ;  /* 0x0000000403067824 */ /* 0x000fce00078e0206 */
.L_x_21282:
[----:B------:R-:W-:Y:S01]  /*07c0*/  IMAD.MOV.U32 R5, RZ, RZ, R13 ;  /* 0x000000ffff057224 */ /* 0x000fe200078e000d */
[----:B------:R-:W-:-:S05]  /*07d0*/  MOV R4, R10 ;  /* 0x0000000a00047202 */ /* 0x000fca0000000f00 */
        /* <DEDUP_REMOVED lines=9> */
.L_x_21281:
[----:B------:R-:W-:Y:S05]  /*0870*/  BSYNC B1 ;  /* 0x0000000000017941 */ /* 0x000fea0003800000 */
.L_x_21280:
        /* <DEDUP_REMOVED lines=8> */
[----:B------:R-:W-:Y:S01]  /*0900*/  SHF.L.U32 R19, R4, 0x1, RZ ;  /* 0x0000000104137819 */ /* 0x000fe200000006ff */
[----:B0-----:R-:W-:-:S06]  /*0910*/  ULEA UR5, UR7, UR5, 0x18 ;  /* 0x0000000507057291 */ /* 0x001fcc000f8ec03f */
[----:B------:R-:W-:Y:S02]  /*0920*/  LEA R0, R16, UR5, 0x4 ;  /* 0x0000000510007c11 */ /* 0x000fe4000f8e20ff */
[----:B-1----:R-:W-:-:S03]  /*0930*/  LEA R6, P0, R7, R14, 0x1 ;  /* 0x0000000e07067211 */ /* 0x002fc600078008ff */
[----:B------:R-:W-:Y:S01]  /*0940*/  IMAD R0, R9, 0x4, R0 ;  /* 0x0000000409007824 */ /* 0x000fe200078e0200 */
[----:B------:R-:W-:-:S03]  /*0950*/  LEA.HI.X R15, R7, R15, R8, 0x1, P0 ;  /* 0x0000000f070f7211 */ /* 0x000fc600000f0c08 */
[----:B------:R-:W-:-:S07]  /*0960*/  VIADD R0, R0, 0x100 ;  /* 0x0000010000007836 */ /* 0x000fce0000000000 */
.L_x_21283:
        /* <DEDUP_REMOVED lines=9> */
[----:B------:R-:W-:Y:S02]  /*0a00*/  ISETP.GE.AND P0, PT, R2, -0x7c, PT ;  /* 0xffffff840200780c */ /* 0x000fe40003f06270 */
[----:B------:R-:W-:Y:S01]  /*0a10*/  IADD3.X R15, RZ, R15, RZ, P1, !PT ;  /* 0x0000000fff0f7210 */ /* 0x000fe20000ffe4ff */
[----:B--2---:R-:W-:Y:S04]  /*0a20*/  STS [R0+-0x100], R7 ;  /* 0xffff000700007388 */ /* 0x004fe80000000800 */
[----:B---3--:R-:W-:Y:S04]  /*0a30*/  STS [R0+-0x80], R9 ;  /* 0xffff800900007388 */ /* 0x008fe80000000800 */
[----:B----4-:R-:W-:Y:S04]  /*0a40*/  STS [R0], R11 ;  /* 0x0000000b00007388 */ /* 0x010fe80000000800 */
[----:B------:R0:W-:Y:S02]  /*0a50*/  STS [R0+0x80], R13 ;  /* 0x0000800d00007388 */ /* 0x0001e40000000800 */
[----:B0-----:R-:W-:Y:S01]  /*0a60*/  VIADD R0, R0, 0x200 ;  /* 0x0000020000007836 */ /* 0x001fe20000000000 */
[----:B------:R-:W-:Y:S06]  /*0a70*/  @!P0 BRA `(.L_x_21283) ;  /* 0xfffffffc00bc8947 */ /* 0x000fec000383ffff */
.L_x_21279:
[----:B------:R-:W-:Y:S05]  /*0a80*/  BSYNC B0 ;  /* 0x0000000000007941 */ /* 0x000fea0003800000 */
.L_x_21278:
        /* <DEDUP_REMOVED lines=12> */
[----:B0-----:R-:W-:Y:S01]  /*0b50*/  IMAD R10, R5, 0x40, R12 ;  /* 0x00000040050a7824 */ /* 0x001fe200078e020c */
[----:B------:R-:W-:Y:S04]  /*0b60*/  BAR.SYNC.DEFER_BLOCKING 0x0 ;  /* 0x0000000000007b1d */ /* 0x000fe80000010000 */
[----:B------:R-:W-:-:S13]  /*0b70*/  ISETP.GE.AND P1, PT, R10, UR4, PT ;  /* 0x000000040a007c0c */ /* 0x000fda000bf26270 */
[----:B------:R-:W-:Y:S05]  /*0b80*/  @P1 BRA `(.L_x_21285) ;  /* 0x00000010002c1947 */ /* 0x000fea0003800000 */
[----:B------:R-:W-:Y:S01]  /*0b90*/  SHF.R.S32.HI R0, RZ, 0x1f, R3 ;  /* 0x0000001fff007819 */ /* 0x000fe20000011403 */
[C---:B------:R-:W-:Y:S01]  /*0ba0*/  IMAD.SHL.U32 R6, R16.reuse, 0x2, RZ ;  /* 0x0000000210067824 */ /* 0x040fe200078e00ff */
[----:B------:R-:W-:Y:S01]  /*0bb0*/  IADD3 R2, R16, 0x4, RZ ;  /* 0x0000000410027810 */ /* 0x000fe20007ffe0ff */
[----:B------:R-:W0:Y:S01]  /*0bc0*/  S2UR UR8, SR_CgaCtaId ;  /* 0x00000000000879c3 */ /* 0x000e220000008800 */
[----:B------:R-:W-:Y:S01]  /*0bd0*/  LEA.HI R0, R0, R3, RZ, 0x3 ;  /* 0x0000000300007211 */ /* 0x000fe200078f18ff */
[C---:B------:R-:W-:Y:S01]  /*0be0*/  VIADD R4, R16.reuse, 0x8 ;  /* 0x0000000810047836 */ /* 0x040fe20000000000 */
[----:B------:R-:W-:Y:S01]  /*0bf0*/  SHF.R.S32.HI R5, RZ, 0x1f, R6 ;  /* 0x0000001fff057819 */ /* 0x000fe20000011406 */
[----:B------:R-:W-:Y:S01]  /*0c00*/  VIADD R8, R16, 0xc ;  /* 0x0000000c10087836 */ /* 0x000fe20000000000 */
[----:B------:R-:W-:Y:S01]  /*0c10*/  LOP3.LUT R0, R0, 0xfffffff8, RZ, 0xc0, !PT ;  /* 0xfffffff800007812 */ /* 0x000fe200078ec0ff */
[----:B------:R-:W-:Y:S01]  /*0c20*/  ULDC UR7, c[0x0][0x270] ;  /* 0x00009c0000077ab9 */ /* 0x000fe20000000800 */
[----:B------:R-:W-:Y:S01]  /*0c30*/  LEA.HI R5, R5, R6, RZ, 0x3 ;  /* 0x0000000605057211 */ /* 0x000fe200078f18ff */
[----:B------:R-:W-:Y:S01]  /*0c40*/  IMAD.SHL.U32 R9, R4, 0x2, RZ ;  /* 0x0000000204097824 */ /* 0x000fe200078e00ff */
[----:B------:R-:W-:Y:S01]  /*0c50*/  SHF.R.S32.HI R7, RZ, 0x1f, R4 ;  /* 0x0000001fff077819 */ /* 0x000fe20000011404 */
[----:B------:R-:W-:Y:S01]  /*0c60*/  IMAD.IADD R13, R3, 0x1, -R0 ;  /* 0x00000001030d7824 */ /* 0x000fe200078e0a00 */
[----:B------:R-:W-:-:S02]  /*0c70*/  LOP3.LUT R5, R5, 0xfffffff8, RZ, 0xc0, !PT ;  /* 0xfffffff805057812 */ /* 0x000fc400078ec0ff */
[----:B------:R-:W-:Y:S01]  /*0c80*/  SHF.R.S32.HI R3, RZ, 0x1f, R2 ;  /* 0x0000001fff037819 */ /* 0x000fe20000011402 */
[----:B------:R-:W-:Y:S01]  /*0c90*/  IMAD.SHL.U32 R19, R13, 0x8, RZ ;  /* 0x000000080d137824 */ /* 0x000fe200078e00ff */
[----:B------:R-:W-:Y:S01]  /*0ca0*/  SHF.L.U32 R11, R2, 0x1, RZ ;  /* 0x00000001020b7819 */ /* 0x000fe200000006ff */
[----:B------:R-:W-:Y:S01]  /*0cb0*/  IMAD.IADD R6, R6, 0x1, -R5 ;  /* 0x0000000106067824 */ /* 0x000fe200078e0a05 */
[----:B------:R-:W-:Y:S01]  /*0cc0*/  LEA.HI R0, R3, R2, RZ, 0x2 ;  /* 0x0000000203007211 */ /* 0x000fe200078f10ff */
[----:B------:R-:W-:Y:S01]  /*0cd0*/  IMAD R2, R17, UR7, RZ ;  /* 0x0000000711027c24 */ /* 0x000fe2000f8e02ff */
[----:B------:R-:W1:Y:S01]  /*0ce0*/  LDC R5, c[0x0][0x26c] ;  /* 0x00009b00ff057b82 */ /* 0x000e620000000800 */
[----:B------:R-:W-:Y:S01]  /*0cf0*/  LEA.HI R3, R7, R4, RZ, 0x2 ;  /* 0x0000000407037211 */ /* 0x000fe200078f10ff */
[----:B------:R-:W-:Y:S01]  /*0d00*/  IMAD.SHL.U32 R7, R8, 0x2, RZ ;  /* 0x0000000208077824 */ /* 0x000fe200078e00ff */
[----:B------:R-:W-:Y:S01]  /*0d10*/  SHF.R.S32.HI R15, RZ, 0x1f, R8 ;  /* 0x0000001fff0f7819 */ /* 0x000fe20000011408 */
[----:B------:R-:W-:Y:S01]  /*0d20*/  UMOV UR7, 0x400 ;  /* 0x0000040000077882 */ /* 0x000fe20000000000 */
[----:B------:R-:W-:Y:S01]  /*0d30*/  SHF.R.S32.HI R4, RZ, 0x1f, R11 ;  /* 0x0000001fff047819 */ /* 0x000fe2000001140b */
[----:B0-----:R-:W-:Y:S01]  /*0d40*/  ULEA UR10, UR8, UR7, 0x18 ;  /* 0x00000007080a7291 */ /* 0x001fe2000f8ec03f */
[----:B------:R-:W-:Y:S01]  /*0d50*/  SHF.R.S32.HI R21, RZ, 0x1f, R19 ;  /* 0x0000001fff157819 */ /* 0x000fe20000011413 */
[----:B------:R-:W-:Y:S01]  /*0d60*/  IMAD.SHL.U32 R0, R0, 0x10, RZ ;  /* 0x0000001000007824 */ /* 0x000fe200078e00ff */
[----:B------:R-:W-:-:S02]  /*0d70*/  IADD3 R18, P0, R2, R19, RZ ;  /* 0x0000001302127210 */ /* 0x000fc40007f1e0ff */
[----:B------:R-:W-:Y:S02]  /*0d80*/  LEA.HI R15, R15, R8, RZ, 0x2 ;  /* 0x000000080f0f7211 */ /* 0x000fe400078f10ff */
[----:B------:R-:W-:Y:S02]  /*0d90*/  LEA.HI R4, R4, R11, RZ, 0x3 ;  /* 0x0000000b04047211 */ /* 0x000fe400078f18ff */
[----:B------:R-:W-:Y:S02]  /*0da0*/  SHF.R.S32.HI R8, RZ, 0x1f, R9 ;  /* 0x0000001fff087819 */ /* 0x000fe40000011409 */
[----:B------:R-:W-:Y:S02]  /*0db0*/  SHF.R.S32.HI R14, RZ, 0x1f, R7 ;  /* 0x0000001fff0e7819 */ /* 0x000fe40000011407 */
[----:B------:R-:W-:Y:S02]  /*0dc0*/  LEA.HI.X.SX32 R19, R2, R21, 0x1, P0 ;  /* 0x0000001502137211 */ /* 0x000fe400000f0eff */
[----:B------:R-:W-:-:S02]  /*0dd0*/  LOP3.LUT R4, R4, 0xfffffff8, RZ, 0xc0, !PT ;  /* 0xfffffff804047812 */ /* 0x000fc400078ec0ff */
[----:B-----5:R-:W-:Y:S02]  /*0de0*/  FSETP.NEU.FTZ.AND P0, PT, R20, RZ, PT ;  /* 0x000000ff1400720b */ /* 0x020fe40003f1d000 */
[----:B------:R-:W-:Y:S01]  /*0df0*/  LEA.HI R8, R8, R9, RZ, 0x3 ;  /* 0x0000000908087211 */ /* 0x000fe200078f18ff */
[----:B------:R-:W-:Y:S01]  /*0e00*/  IMAD.IADD R11, R11, 0x1, -R4 ;  /* 0x000000010b0b7824 */ /* 0x000fe200078e0a04 */
[----:B------:R-:W-:Y:S01]  /*0e10*/  LEA.HI R14, R14, R7, RZ, 0x3 ;  /* 0x000000070e0e7211 */ /* 0x000fe200078f18ff */
[----:B------:R-:W-:Y:S01]  /*0e20*/  IMAD.SHL.U32 R4, R15, 0x10, RZ ;  /* 0x000000100f047824 */ /* 0x000fe200078e00ff */
[----:B------:R-:W-:Y:S02]  /*0e30*/  LOP3.LUT R8, R8, 0xfffffff8, RZ, 0xc0, !PT ;  /* 0xfffffff808087812 */ /* 0x000fe400078ec0ff */
[----:B------:R-:W-:Y:S02]  /*0e40*/  LOP3.LUT R14, R14, 0xfffffff8, RZ, 0xc0, !PT ;  /* 0xfffffff80e0e7812 */ /* 0x000fe400078ec0ff */
[----:B------:R-:W-:Y:S01]  /*0e50*/  IADD3 R9, R9, -R8, RZ ;  /* 0x8000000809097210 */ /* 0x000fe20007ffe0ff */
[----:B------:R-:W-:Y:S01]  /*0e60*/  IMAD.SHL.U32 R8, R3, 0x10, RZ ;  /* 0x0000001003087824 */ /* 0x000fe200078e00ff */
[----:B------:R-:W-:Y:S01]  /*0e70*/  LOP3.LUT R4, R4, 0xffffffc0, RZ, 0xc0, !PT ;  /* 0xffffffc004047812 */ /* 0x000fe200078ec0ff */
[----:B------:R-:W-:Y:S01]  /*0e80*/  IMAD.IADD R7, R7, 0x1, -R14 ;  /* 0x0000000107077824 */ /* 0x000fe200078e0a0e */
[----:B------:R-:W-:-:S02]  /*0e90*/  LEA R3, R16, UR10, 0x4 ;  /* 0x0000000a10037c11 */ /* 0x000fc4000f8e20ff */
[----:B------:R-:W-:Y:S02]  /*0ea0*/  LOP3.LUT R2, R0, 0xffffffc0, RZ, 0xc0, !PT ;  /* 0xffffffc000027812 */ /* 0x000fe400078ec0ff */
[----:B-1----:R-:W-:Y:S02]  /*0eb0*/  SHF.R.S32.HI R5, RZ, 0x1f, R5 ;  /* 0x0000001fff057819 */ /* 0x002fe40000011405 */
[----:B------:R-:W-:Y:S02]  /*0ec0*/  LOP3.LUT R0, R8, 0xffffffc0, RZ, 0xc0, !PT ;  /* 0xffffffc008007812 */ /* 0x000fe400078ec0ff */
[----:B------:R-:W-:Y:S02]  /*0ed0*/  SHF.R.S32.HI R24, RZ, 0x1f, R4 ;  /* 0x0000001fff187819 */ /* 0x000fe40000011404 */
[----:B------:R-:W-:Y:S01]  /*0ee0*/  SHF.R.S32.HI R25, RZ, 0x1f, R7 ;  /* 0x0000001fff197819 */ /* 0x000fe20000011407 */
[----:B------:R-:W-:Y:S06]  /*0ef0*/  @P0 BRA `(.L_x_21286) ;  /* 0x0000000400900947 */ /* 0x000fec0003800000 */
[----:B------:R-:W-:Y:S01]  /*0f00*/  IADD3 R31, P0, R10, UR5, RZ ;  /* 0x000000050a1f7c10 */ /* 0x000fe2000ff1e0ff */
[----:B------:R-:W-:Y:S01]  /*0f10*/  UIADD3 UR7, UR7, 0x60, URZ ;  /* 0x0000006007077890 */ /* 0x000fe2000fffe03f */
[----:B------:R-:W-:Y:S01]  /*0f20*/  LEA R12, R12, R13, 0x3 ;  /* 0x0000000d0c0c7211 */ /* 0x000fe200078e18ff */
[----:B------:R-:W-:Y:S01]  /*0f30*/  ULDC.64 UR10, c[0x0][0x248] ;  /* 0x00009200000a7ab9 */ /* 0x000fe20000000a00 */
[----:B------:R-:W-:Y:S01]  /*0f40*/  LEA.HI.X.SX32 R8, R10, UR17, 0x1, P0 ;  /* 0x000000110a087c11 */ /* 0x000fe200080f0eff */
[----:B------:R-:W-:Y:S01]  /*0f50*/  ULEA UR7, UR8, UR7, 0x18 ;  /* 0x0000000708077291 */ /* 0x000fe2000f8ec03f */
[C---:B------:R-:W-:Y:S01]  /*0f60*/  LEA R30, P0, R31.reuse, UR10, 0x2 ;  /* 0x0000000a1f1e7c11 */ /* 0x040fe2000f8010ff */
[----:B------:R-:W-:Y:S02]  /*0f70*/  IMAD.MOV.U32 R32, RZ, RZ, R10 ;  /* 0x000000ffff207224 */ /* 0x000fe400078e000a */
[C---:B------:R-:W-:Y:S01]  /*0f80*/  VIADD R33, R12.reuse, UR9 ;  /* 0x000000090c217c36 */ /* 0x040fe20008000000 */
[----:B------:R-:W-:Y:S01]  /*0f90*/  LEA.HI.X R31, R31, UR11, R8, 0x2, P0 ;  /* 0x0000000b1f1f7c11 */ /* 0x000fe200080f1408 */
[----:B------:R-:W-:Y:S01]  /*0fa0*/  IMAD.MOV.U32 R8, RZ, RZ, -0x800001 ;  /* 0xff7fffffff087424 */ /* 0x000fe200078e00ff */
[----:B------:R-:W-:-:S07]  /*0fb0*/  LEA R34, R12, UR7, 0x2 ;  /* 0x000000070c227c11 */ /* 0x000fce000f8e10ff */
.L_x_21290:
[----:B------:R-:W2:Y:S01]  /*0fc0*/  LDG.E.CONSTANT R12, desc[UR12][R30.64] ;  /* 0x0000000c1e0c7981 */ /* 0x000ea2000c1e9900 */
[----:B------:R-:W-:Y:S02]  /*0fd0*/  SHF.R.S32.HI R14, RZ, 0x1f, R11 ;  /* 0x0000001fff0e7819 */ /* 0x000fe4000001140b */
[----:B------:R-:W-:Y:S02]  /*0fe0*/  SHF.R.S32.HI R15, RZ, 0x1f, R2 ;  /* 0x0000001fff0f7819 */ /* 0x000fe40000011402 */
[----:B------:R-:W-:Y:S02]  /*0ff0*/  SHF.R.S32.HI R22, RZ, 0x1f, R6 ;  /* 0x0000001fff167819 */ /* 0x000fe40000011406 */
[----:B--2---:R-:W-:Y:S01]  /*1000*/  SHF.R.S32.HI R13, RZ, 0x1f, R12 ;  /* 0x0000001fff0d7819 */ /* 0x004fe2000001140c */
[----:B0-----:R-:W-:-:S04]  /*1010*/  IMAD.WIDE.U32 R20, R12, UR19, R18 ;  /* 0x000000130c147c25 */ /* 0x001fc8000f8e0012 */
[----:B------:R-:W-:-:S04]  /*1020*/  IMAD R13, R13, UR19, RZ ;  /* 0x000000130d0d7c24 */ /* 0x000fc8000f8e02ff */
        /* <DEDUP_REMOVED lines=9> */
[----:B------:R-:W2:Y:S03]  /*10c0*/  LDG.E.CONSTANT R26, desc[UR12][R26.64] ;  /* 0x0000000c1a1a7981 */ /* 0x000ea6000c1e9900 */
[----:B------:R-:W-:-:S02]  /*10d0*/  LEA.HI.X R29, R14, UR15, R13, 0x1, P2 ;  /* 0x0000000f0e1d7c11 */ /* 0x000fc400090f0c0d */
[----:B------:R-:W0:Y:S04]  /*10e0*/  LDS.128 R12, [R3] ;  /* 0x00000000030c7984 */ /* 0x000e280000000c00 */
[----:B------:R-:W3:Y:S01]  /*10f0*/  LDG.E.CONSTANT R28, desc[UR12][R28.64] ;  /* 0x0000000c1c1c7981 */ /* 0x000ee2000c1e9900 */
[----:B------:R-:W-:Y:S02]  /*1100*/  SHF.R.S32.HI R36, RZ, 0x1f, R9 ;  /* 0x0000001fff247819 */ /* 0x000fe40000011409 */
[--C-:B------:R-:W-:Y:S02]  /*1110*/  SHF.R.S32.HI R22, RZ, 0x1f, R0.reuse ;  /* 0x0000001fff167819 */ /* 0x100fe40000011400 */
[----:B------:R-:W-:-:S04]  /*1120*/  IADD3 R23, P0, P2, R9, R20, R0 ;  /* 0x0000001409177210 */ /* 0x000fc80007a1e000 */
[----:B------:R-:W-:Y:S02]  /*1130*/  IADD3.X R36, R36, R21, R22, P0, P2 ;  /* 0x0000001524247210 */ /* 0x000fe400007e4416 */
[----:B------:R-:W-:-:S04]  /*1140*/  LEA R22, P0, R23, UR14, 0x1 ;  /* 0x0000000e17167c11 */ /* 0x000fc8000f8008ff */
[----:B------:R-:W-:Y:S02]  /*1150*/  LEA.HI.X R23, R23, UR15, R36, 0x1, P0 ;  /* 0x0000000f17177c11 */ /* 0x000fe400080f0c24 */
[----:B------:R-:W-:-:S03]  /*1160*/  IADD3 R35, P0, P2, R7, R20, R4 ;  /* 0x0000001407237210 */ /* 0x000fc60007a1e004 */
[----:B------:R-:W4:Y:S01]  /*1170*/  LDG.E.CONSTANT R22, desc[UR12][R22.64] ;  /* 0x0000000c16167981 */ /* 0x000f22000c1e9900 */
[----:B0-----:R-:W-:Y:S02]  /*1180*/  IMAD.U32 R20, R13, 0x10000, RZ ;  /* 0x000100000d147824 */ /* 0x001fe400078e00ff */
[----:B--2---:R-:W-:-:S04]  /*1190*/  IMAD.U32 R27, R26, 0x10000, RZ ;  /* 0x000100001a1b7824 */ /* 0x004fc800078e00ff */
[----:B------:R-:W-:Y:S01]  /*11a0*/  FMUL.FTZ R36, R20, R27 ;  /* 0x0000001b14247220 */ /* 0x000fe20000410000 */
[----:B------:R-:W-:Y:S02]  /*11b0*/  IMAD.U32 R27, R12, 0x10000, RZ ;  /* 0x000100000c1b7824 */ /* 0x000fe400078e00ff */
[----:B---3--:R-:W-:-:S04]  /*11c0*/  IMAD.U32 R20, R28, 0x10000, RZ ;  /* 0x000100001c147824 */ /* 0x008fc800078e00ff */
[----:B------:R-:W-:Y:S01]  /*11d0*/  FFMA.FTZ R27, R27, R20, R36 ;  /* 0x000000141b1b7223 */ /* 0x000fe20000010024 */
[----:B------:R-:W-:Y:S02]  /*11e0*/  IADD3.X R36, R25, R21, R24, P0, P2 ;  /* 0x0000001519247210 */ /* 0x000fe400007e4418 */
[----:B------:R-:W-:-:S04]  /*11f0*/  LEA R20, P0, R35, UR14, 0x1 ;  /* 0x0000000e23147c11 */ /* 0x000fc8000f8008ff */
[----:B------:R-:W-:-:S05]  /*1200*/  LEA.HI.X R21, R35, UR15, R36, 0x1, P0 ;  /* 0x0000000f23157c11 */ /* 0x000fca00080f0c24 */
[----:B------:R4:W2:Y:S01]  /*1210*/  LDG.E.CONSTANT R20, desc[UR12][R20.64] ;  /* 0x0000000c14147981 */ /* 0x0008a2000c1e9900 */
[----:B------:R-:W-:Y:S01]  /*1220*/  PRMT R13, R13, 0x7632, R13 ;  /* 0x000076320d0d7816 */ /* 0x000fe2000000000d */
[----:B------:R-:W-:Y:S01]  /*1230*/  UMOV UR7, 0xffffffff ;  /* 0xffffffff00077882 */ /* 0x000fe20000000000 */
[----:B------:R-:W-:Y:S02]  /*1240*/  PRMT R26, R26, 0x7632, R26 ;  /* 0x000076321a1a7816 */ /* 0x000fe4000000001a */
[----:B------:R-:W-:Y:S02]  /*1250*/  SHF.L.U32 R13, R13, 0x10, RZ ;  /* 0x000000100d0d7819 */ /* 0x000fe400000006ff */
[----:B------:R-:W-:Y:S01]  /*1260*/  PRMT R12, R12, 0x7632, R12 ;  /* 0x000076320c0c7816 */ /* 0x000fe2000000000c */
[----:B------:R-:W-:Y:S01]  /*1270*/  IMAD.U32 R26, R26, 0x10000, RZ ;  /* 0x000100001a1a7824 */ /* 0x000fe200078e00ff */
[----:B------:R-:W-:Y:S02]  /*1280*/  PRMT R28, R28, 0x7632, R28 ;  /* 0x000076321c1c7816 */ /* 0x000fe4000000001c */
[----:B----4-:R-:W-:Y:S01]  /*1290*/  SHF.L.U32 R21, R22, 0x10, RZ ;  /* 0x0000001016157819 */ /* 0x010fe200000006ff */
[----:B------:R-:W-:Y:S01]  /*12a0*/  FMUL.FTZ R23, R13, R26 ;  /* 0x0000001a0d177220 */ /* 0x000fe20000410000 */
[----:B------:R-:W-:Y:S01]  /*12b0*/  IMAD.U32 R12, R12, 0x10000, RZ ;  /* 0x000100000c0c7824 */ /* 0x000fe200078e00ff */
[----:B------:R-:W-:Y:S01]  /*12c0*/  PRMT R22, R22, 0x7632, R22 ;  /* 0x0000763216167816 */ /* 0x000fe20000000016 */
[----:B------:R-:W-:-:S02]  /*12d0*/  IMAD.U32 R13, R28, 0x10000, RZ ;  /* 0x000100001c0d7824 */ /* 0x000fc400078e00ff */
[C---:B------:R-:W-:Y:S01]  /*12e0*/  IMAD.U32 R26, R14.reuse, 0x10000, RZ ;  /* 0x000100000e1a7824 */ /* 0x040fe200078e00ff */
[----:B------:R-:W-:Y:S01]  /*12f0*/  PRMT R14, R14, 0x7632, R14 ;  /* 0x000076320e0e7816 */ /* 0x000fe2000000000e */
[--C-:B------:R-:W-:Y:S01]  /*1300*/  FFMA.FTZ R12, R12, R13, R23.reuse ;  /* 0x0000000d0c0c7223 */ /* 0x100fe20000010017 */
[C---:B------:R-:W-:Y:S01]  /*1310*/  PRMT R23, R15.reuse, 0x7632, R23 ;  /* 0x000076320f177816 */ /* 0x040fe20000000017 */
[----:B------:R-:W-:Y:S01]  /*1320*/  FFMA.FTZ R27, R26, R21, R27 ;  /* 0x000000151a1b7223 */ /* 0x000fe2000001001b */
[----:B------:R-:W-:Y:S02]  /*1330*/  IMAD.U32 R22, R22, 0x10000, RZ ;  /* 0x0001000016167824 */ /* 0x000fe400078e00ff */
[----:B------:R-:W-:Y:S02]  /*1340*/  IMAD.U32 R21, R14, 0x10000, RZ ;  /* 0x000100000e157824 */ /* 0x000fe400078e00ff */
[----:B------:R-:W-:Y:S02]  /*1350*/  IMAD.U32 R14, R15, 0x10000, RZ ;  /* 0x000100000f0e7824 */ /* 0x000fe400078e00ff */
[----:B------:R-:W-:-:S02]  /*1360*/  IMAD.U32 R23, R23, 0x10000, RZ ;  /* 0x0001000017177824 */ /* 0x000fc400078e00ff */
[----:B------:R-:W-:Y:S01]  /*1370*/  FFMA.FTZ R12, R21, R22, R12 ;  /* 0x00000016150c7223 */ /* 0x000fe2000001000c */
[C---:B--2---:R-:W-:Y:S02]  /*1380*/  PRMT R13, R20.reuse, 0x7632, R13 ;  /* 0x00007632140d7816 */ /* 0x044fe4000000000d */
        /* <DEDUP_REMOVED lines=9> */
.L_x_21332:
[----:B------:R-:W-:Y:S01]  /*1420*/  ISETP.NE.AND P0, PT, R16, RZ, PT ;  /* 0x000000ff1000720c */ /* 0x000fe20003f05270 */
[----:B------:R-:W-:Y:S02]  /*1430*/  VIADD R32, R32, 0x4 ;  /* 0x0000000420207836 */ /* 0x000fe40000000000 */
[----:B-1----:R-:W-:Y:S01]  /*1440*/  FADD.FTZ R12, R21, R15 ;  /* 0x0000000f150c7221 */ /* 0x002fe20000010000 */
        /* <DEDUP_REMOVED lines=8> */
.L_x_21289:
[----:B------:R-:W-:Y:S05]  /*14d0*/  BSYNC B1 ;  /* 0x0000000000017941 */ /* 0x000fea0003800000 */
.L_x_21288:
[----:B------:R-:W-:Y:S01]  /*14e0*/  IADD3 R30, P0, R30, 0x10, RZ ;  /* 0x000000101e1e7810 */ /* 0x000fe20007f1e0ff */
[----:B-1----:R-:W-:Y:S02]  /*14f0*/  VIADD R34, R34, 0x80 ;  /* 0x0000008022227836 */ /* 0x002fe40000000000 */
[----:B------:R-:W-:Y:S01]  /*1500*/  VIADD R33, R33, 0x20 ;  /* 0x0000002021217836 */ /* 0x000fe20000000000 */
[----:B------:R-:W-:Y:S01]  /*1510*/  IADD3.X R31, RZ, R31, RZ, P0, !PT ;  /* 0x0000001fff1f7210 */ /* 0x000fe200007fe4ff */
[----:B------:R-:W-:Y:S08]  /*1520*/  @!P2 BRA `(.L_x_21290) ;  /* 0xfffffff800a4a947 */ /* 0x000ff0000383ffff */
[----:B------:R-:W-:Y:S05]  /*1530*/  BRA `(.L_x_21285) ;  /* 0x0000000400c07947 */ /* 0x000fea0003800000 */
.L_x_21286:
[----:B------:R-:W0:Y:S01]  /*1540*/  S2R R8, SR_TID.X ;  /* 0x0000000000087919 */ /* 0x000e220000002100 */
[----:B------:R-:W-:Y:S01]  /*1550*/  IADD3 R29, P0, R10, UR5, RZ ;  /* 0x000000050a1d7c10 */ /* 0x000fe2000ff1e0ff */
[----:B------:R-:W-:Y:S01]  /*1560*/  UIADD3 UR7, UR7, 0x60, URZ ;  /* 0x0000006007077890 */ /* 0x000fe2000fffe03f */
[----:B------:R-:W-:Y:S01]  /*1570*/  IMAD.U32 R32, RZ, RZ, UR16 ;  /* 0x00000010ff207e24 */ /* 0x000fe2000f8e00ff */
[----:B------:R-:W-:Y:S01]  /*1580*/  ULDC.64 UR10, c[0x0][0x248] ;  /* 0x00009200000a7ab9 */ /* 0x000fe20000000a00 */
[----:B------:R-:W-:Y:S01]  /*1590*/  MOV R30, R10 ;  /* 0x0000000a001e7202 */ /* 0x000fe20000000f00 */
[----:B------:R-:W-:Y:S01]  /*15a0*/  ULEA UR7, UR8, UR7, 0x18 ;  /* 0x0000000708077291 */ /* 0x000fe2000f8ec03f */
[----:B0-----:R-:W-:-:S04]  /*15b0*/  SHF.R.S32.HI R15, RZ, 0x1f, R8 ;  /* 0x0000001fff0f7819 */ /* 0x001fc80000011408 */
[----:B------:R-:W-:Y:S02]  /*15c0*/  LEA.HI R15, R15, R8, RZ, 0x5 ;  /* 0x000000080f0f7211 */ /* 0x000fe400078f28ff */
[----:B------:R-:W-:Y:S02]  /*15d0*/  LEA.HI.X.SX32 R8, R10, UR17, 0x1, P0 ;  /* 0x000000110a087c11 */ /* 0x000fe400080f0eff */
[----:B------:R-:W-:Y:S02]  /*15e0*/  SHF.R.S32.HI R12, RZ, 0x5, R15 ;  /* 0x00000005ff0c7819 */ /* 0x000fe4000001140f */
[----:B------:R-:W-:-:S03]  /*15f0*/  LEA R28, P0, R29, UR10, 0x2 ;  /* 0x0000000a1d1c7c11 */ /* 0x000fc6000f8010ff */
[----:B------:R-:W-:Y:S01]  /*1600*/  IMAD R13, R12, 0x8, R13 ;  /* 0x000000080c0d7824 */ /* 0x000fe200078e020d */
[----:B------:R-:W-:Y:S01]  /*1610*/  LEA.HI.X R29, R29, UR11, R8, 0x2, P0 ;  /* 0x0000000b1d1d7c11 */ /* 0x000fe200080f1408 */
[----:B------:R-:W-:Y:S02]  /*1620*/  IMAD.MOV.U32 R8, RZ, RZ, -0x800001 ;  /* 0xff7fffffff087424 */ /* 0x000fe400078e00ff */
[C---:B------:R-:W-:Y:S01]  /*1630*/  VIADD R21, R13.reuse, UR9 ;  /* 0x000000090d157c36 */ /* 0x040fe20008000000 */
[----:B------:R-:W-:-:S04]  /*1640*/  LEA R31, R13, UR7, 0x2 ;  /* 0x000000070d1f7c11 */ /* 0x000fc8000f8e10ff */
[----:B------:R-:W-:-:S07]  /*1650*/  IADD3 R32, -R32, 0x1, R21 ;  /* 0x0000000120207810 */ /* 0x000fce0007ffe115 */
.L_x_21294:
[----:B------:R-:W2:Y:S01]  /*1660*/  LDG.E.CONSTANT R12, desc[UR12][R28.64] ;  /* 0x0000000c1c0c7981 */ /* 0x000ea2000c1e9900 */
[----:B------:R-:W-:Y:S01]  /*1670*/  IMAD.MOV.U32 R22, RZ, RZ, R18 ;  /* 0x000000ffff167224 */ /* 0x000fe200078e0012 */
[----:B------:R-:W-:Y:S01]  /*1680*/  SHF.R.S32.HI R15, RZ, 0x1f, R11 ;  /* 0x0000001fff0f7819 */ /* 0x000fe2000001140b */
[----:B0-----:R-:W-:Y:S01]  /*1690*/  IMAD.MOV.U32 R23, RZ, RZ, R19 ;  /* 0x000000ffff177224 */ /* 0x001fe200078e0013 */
        /* <DEDUP_REMOVED lines=14> */
[----:B------:R0:W2:Y:S03]  /*1780*/  LDG.E.CONSTANT R33, desc[UR12][R24.64] ;  /* 0x0000000c18217981 */ /* 0x0000a6000c1e9900 */
[----:B------:R-:W-:-:S02]  /*1790*/  LEA.HI.X R27, R14, UR23, R13, 0x1, P2 ;  /* 0x000000170e1b7c11 */ /* 0x000fc400090f0c0d */
[----:B------:R-:W1:Y:S04]  /*17a0*/  LDS.128 R12, [R3] ;  /* 0x00000000030c7984 */ /* 0x000e680000000c00 */
[----:B------:R3:W4:Y:S01]  /*17b0*/  LDG.E.CONSTANT R26, desc[UR12][R26.64] ;  /* 0x0000000c1a1a7981 */ /* 0x000722000c1e9900 */
[-CC-:B------:R-:W-:Y:S02]  /*17c0*/  IADD3 R23, P0, P2, R9, R22.reuse, R0.reuse ;  /* 0x0000001609177210 */ /* 0x180fe40007a1e000 */
[----:B------:R-:W-:Y:S02]  /*17d0*/  SHF.R.S32.HI R37, RZ, 0x1f, R0 ;  /* 0x0000001fff257819 */ /* 0x000fe40000011400 */
[----:B------:R-:W-:Y:S02]  /*17e0*/  SHF.R.S32.HI R36, RZ, 0x1f, R9 ;  /* 0x0000001fff247819 */ /* 0x000fe40000011409 */
[----:B------:R-:W-:-:S02]  /*17f0*/  IADD3 R35, P3, P4, R7, R22, R4 ;  /* 0x0000001607237210 */ /* 0x000fc40007c7e004 */
[----:B0-----:R-:W-:Y:S02]  /*1800*/  SHF.R.S32.HI R25, RZ, 0x1f, R7 ;  /* 0x0000001fff197819 */ /* 0x001fe40000011407 */
[----:B------:R-:W-:Y:S02]  /*1810*/  SHF.R.S32.HI R24, RZ, 0x1f, R4 ;  /* 0x0000001fff187819 */ /* 0x000fe40000011404 */
[-C--:B------:R-:W-:Y:S02]  /*1820*/  IADD3.X R36, R36, R34.reuse, R37, P0, P2 ;  /* 0x0000002224247210 */ /* 0x080fe400007e4425 */
[----:B------:R-:W-:Y:S02]  /*1830*/  IADD3.X R34, R25, R34, R24, P3, P4 ;  /* 0x0000002219227210 */ /* 0x000fe40001fe8418 */
[----:B------:R-:W-:-:S04]  /*1840*/  LEA R22, P0, R23, UR22, 0x1 ;  /* 0x0000001617167c11 */ /* 0x000fc8000f8008ff */
[----:B------:R-:W-:-:S05]  /*1850*/  LEA.HI.X R23, R23, UR23, R36, 0x1, P0 ;  /* 0x0000001717177c11 */ /* 0x000fca00080f0c24 */
[----:B------:R0:W5:Y:S01]  /*1860*/  LDG.E.CONSTANT R22, desc[UR12][R22.64] ;  /* 0x0000000c16167981 */ /* 0x000162000c1e9900 */
[----:B-1----:R-:W-:Y:S01]  /*1870*/  SHF.L.U32 R24, R13, 0x10, RZ ;  /* 0x000000100d187819 */ /* 0x002fe200000006ff */
[----:B---3--:R-:W-:Y:S02]  /*1880*/  IMAD.U32 R27, R12, 0x10000, RZ ;  /* 0x000100000c1b7824 */ /* 0x008fe400078e00ff */
[----:B--2---:R-:W-:-:S04]  /*1890*/  IMAD.U32 R25, R33, 0x10000, RZ ;  /* 0x0001000021197824 */ /* 0x004fc800078e00ff */
[----:B------:R-:W-:Y:S01]  /*18a0*/  FMUL.FTZ R36, R24, R25 ;  /* 0x0000001918247220 */ /* 0x000fe20000410000 */
[----:B----4-:R-:W-:-:S04]  /*18b0*/  IMAD.U32 R24, R26, 0x10000, RZ ;  /* 0x000100001a187824 */ /* 0x010fc800078e00ff */
[----:B------:R-:W-:Y:S01]  /*18c0*/  FFMA.FTZ R27, R27, R24, R36 ;  /* 0x000000181b1b7223 */ /* 0x000fe20000010024 */
[----:B------:R-:W-:-:S04]  /*18d0*/  LEA R24, P0, R35, UR22, 0x1 ;  /* 0x0000001623187c11 */ /* 0x000fc8000f8008ff */
[----:B------:R-:W-:-:S05]  /*18e0*/  LEA.HI.X R25, R35, UR23, R34, 0x1, P0 ;  /* 0x0000001723197c11 */ /* 0x000fca00080f0c22 */
[----:B------:R5:W2:Y:S01]  /*18f0*/  LDG.E.CONSTANT R24, desc[UR12][R24.64] ;  /* 0x0000000c18187981 */ /* 0x000aa2000c1e9900 */
[----:B------:R-:W-:Y:S01]  /*1900*/  PRMT R13, R13, 0x7632, R13 ;  /* 0x000076320d0d7816 */ /* 0x000fe2000000000d */
[----:B------:R-:W-:Y:S01]  /*1910*/  UMOV UR7, 0xffffffff ;  /* 0xffffffff00077882 */ /* 0x000fe20000000000 */
[----:B------:R-:W-:Y:S02]  /*1920*/  PRMT R33, R33, 0x7632, R33 ;  /* 0x0000763221217816 */ /* 0x000fe40000000021 */
[----:B------:R-:W-:Y:S01]  /*1930*/  PRMT R26, R26, 0x7632, R26 ;  /* 0x000076321a1a7816 */ /* 0x000fe2000000001a */
[----:B------:R-:W-:Y:S01]  /*1940*/  IMAD.U32 R13, R13, 0x10000, RZ ;  /* 0x000100000d0d7824 */ /* 0x000fe200078e00ff */
[----:B------:R-:W-:Y:S02]  /*1950*/  SHF.L.U32 R34, R33, 0x10, RZ ;  /* 0x0000001021227819 */ /* 0x000fe400000006ff */
[----:B------:R-:W-:-:S03]  /*1960*/  PRMT R12, R12, 0x7632, R12 ;  /* 0x000076320c0c7816 */ /* 0x000fc6000000000c */
[----:B0-----:R-:W-:Y:S01]  /*1970*/  FMUL.FTZ R23, R13, R34 ;  /* 0x000000220d177220 */ /* 0x001fe20000410000 */
[----:B------:R-:W-:Y:S02]  /*1980*/  IMAD.U32 R13, R26, 0x10000, RZ ;  /* 0x000100001a0d7824 */ /* 0x000fe400078e00ff */
[----:B------:R-:W-:Y:S02]  /*1990*/  IMAD.U32 R12, R12, 0x10000, RZ ;  /* 0x000100000c0c7824 */ /* 0x000fe400078e00ff */
[C---:B------:R-:W-:Y:S01]  /*19a0*/  IMAD.U32 R26, R14.reuse, 0x10000, RZ ;  /* 0x000100000e1a7824 */ /* 0x040fe200078e00ff */
[----:B------:R-:W-:Y:S01]  /*19b0*/  PRMT R14, R14, 0x7632, R14 ;  /* 0x000076320e0e7816 */ /* 0x000fe2000000000e */
[C---:B-----5:R-:W-:Y:S01]  /*19c0*/  IMAD.U32 R25, R22.reuse, 0x10000, RZ ;  /* 0x0001000016197824 */ /* 0x060fe200078e00ff */
[----:B------:R-:W-:Y:S01]  /*19d0*/  PRMT R22, R22, 0x7632, R22 ;  /* 0x0000763216167816 */ /* 0x000fe20000000016 */
[----:B------:R-:W-:Y:S01]  /*19e0*/  FFMA.FTZ R12, R12, R13, R23 ;  /* 0x0000000d0c0c7223 */ /* 0x000fe20000010017 */
[----:B------:R-:W-:Y:S01]  /*19f0*/  SHF.L.U32 R23, R14, 0x10, RZ ;  /* 0x000000100e177819 */ /* 0x000fe200000006ff */
[----:B------:R-:W-:Y:S01]  /*1a00*/  FFMA.FTZ R27, R26, R25, R27 ;  /* 0x000000191a1b7223 */ /* 0x000fe2000001001b */
[----:B------:R-:W-:Y:S01]  /*1a10*/  PRMT R25, R15, 0x7632, R25 ;  /* 0x000076320f197816 */ /* 0x000fe20000000019 */
[----:B------:R-:W-:-:S02]  /*1a20*/  IMAD.U32 R22, R22, 0x10000, RZ ;  /* 0x0001000016167824 */ /* 0x000fc400078e00ff */
[----:B------:R-:W-:Y:S02]  /*1a30*/  IMAD.U32 R14, R15, 0x10000, RZ ;  /* 0x000100000f0e7824 */ /* 0x000fe400078e00ff */
[----:B------:R-:W-:Y:S02]  /*1a40*/  IMAD.U32 R25, R25, 0x10000, RZ ;  /* 0x0001000019197824 */ /* 0x000fe400078e00ff */
[----:B------:R-:W-:Y:S01]  /*1a50*/  FFMA.FTZ R12, R23, R22, R12 ;  /* 0x00000016170c7223 */ /* 0x000fe2000001000c */
[C---:B--2---:R-:W-:Y:S01]  /*1a60*/  PRMT R13, R24.reuse, 0x7632, R13 ;  /* 0x00007632180d7816 */ /* 0x044fe2000000000d */
[----:B------:R-:W-:-:S03]  /*1a70*/  IMAD.U32 R24, R24, 0x10000, RZ ;  /* 0x0001000018187824 */ /* 0x000fc600078e00ff */
[----:B------:R-:W-:Y:S01]  /*1a80*/  SHF.L.U32 R13, R13, 0x10, RZ ;  /* 0x000000100d0d7819 */ /* 0x000fe200000006ff */
[----:B------:R-:W-:-:S04]  /*1a90*/  FFMA.FTZ R14, R14, R24, R27 ;  /* 0x000000180e0e7223 */ /* 0x000fc8000001001b */
[----:B------:R-:W-:-:S04]  /*1aa0*/  FFMA.FTZ R13, R25, R13, R12 ;  /* 0x0000000d190d7223 */ /* 0x000fc8000001000c */
[----:B------:R-:W-:Y:S01]  /*1ab0*/  FADD.FTZ R22, R14, R13 ;  /* 0x0000000d0e167221 */ /* 0x000fe20000010000 */
[----:B------:R-:W-:Y:S06]  /*1ac0*/  BRA.DIV UR7, `(.L_x_21291) ;  /* 0x0000003607dc7947 */ /* 0x000fec000b800000 */
[----:B------:R-:W0:Y:S02]  /*1ad0*/  SHFL.BFLY PT, R15, R22, 0x2, 0x1f ;  /* 0x0c401f00160f7f89 */ /* 0x000e2400000e0000 */
[----:B0-----:R-:W-:-:S05]  /*1ae0*/  FADD.FTZ R23, R22, R15 ;  /* 0x0000000f16177221 */ /* 0x001fca0000010000 */
[----:B------:R0:W1:Y:S02]  /*1af0*/  SHFL.BFLY PT, R15, R23, 0x1, 0x1f ;  /* 0x0c201f00170f7f89 */ /* 0x00006400000e0000 */
.L_x_21336:
[----:B------:R-:W-:Y:S01]  /*1b00*/  ISETP.NE.AND P0, PT, R16, RZ, PT ;  /* 0x000000ff1000720c */ /* 0x000fe20003f05270 */
[----:B-1----:R-:W-:Y:S01]  /*1b10*/  FADD.FTZ R15, R23, R15 ;  /* 0x0000000f170f7221 */ /* 0x002fe20000010000 */
[----:B------:R-:W-:Y:S01]  /*1b20*/  VIADD R30, R30, 0x4 ;  /* 0x000000041e1e7836 */ /* 0x000fe20000000000 */
[----:B------:R-:W-:Y:S01]  /*1b30*/  I2FP.F32.S32 R12, R32 ;  /* 0x00000020000c7245 */ /* 0x000fe20000201400 */
        /* <DEDUP_REMOVED lines=9> */
.L_x_21293:
[----:B------:R-:W-:Y:S05]  /*1bd0*/  BSYNC B1 ;  /* 0x0000000000017941 */ /* 0x000fea0003800000 */
.L_x_21292:
[----:B------:R-:W-:Y:S01]  /*1be0*/  IADD3 R28, P0, R28, 0x10, RZ ;  /* 0x000000101c1c7810 */ /* 0x000fe20007f1e0ff */
[----:B-1----:R-:W-:Y:S02]  /*1bf0*/  VIADD R31, R31, 0x80 ;  /* 0x000000801f1f7836 */ /* 0x002fe40000000000 */
[----:B------:R-:W-:Y:S01]  /*1c00*/  VIADD R21, R21, 0x20 ;  /* 0x0000002015157836 */ /* 0x000fe20000000000 */
[----:B------:R-:W-:Y:S01]  /*1c10*/  IADD3.X R29, RZ, R29, RZ, P0, !PT ;  /* 0x0000001dff1d7210 */ /* 0x000fe200007fe4ff */
[----:B------:R-:W-:Y:S01]  /*1c20*/  VIADD R32, R32, 0x20 ;  /* 0x0000002020207836 */ /* 0x000fe20000000000 */
[----:B------:R-:W-:Y:S07]  /*1c30*/  @!P2 BRA `(.L_x_21294) ;  /* 0xfffffff80088a947 */ /* 0x000fee000383ffff */
.L_x_21285:
[----:B------:R-:W-:Y:S05]  /*1c40*/  BSYNC B0 ;  /* 0x0000000000007941 */ /* 0x000fea0003800000 */
.L_x_21284:
[----:B------:R-:W1:Y:S01]  /*1c50*/  S2R R6, SR_TID.X ;  /* 0x0000000000067919 */ /* 0x000e620000002100 */
[----:B------:R-:W-:-:S04]  /*1c60*/  UIADD3 UR7, UR16, 0x7, URZ ;  /* 0x0000000710077890 */ /* 0x000fc8000fffe03f */
[----:B------:R-:W-:-:S04]  /*1c70*/  USHF.R.S32.HI UR8, URZ, 0x1f, UR7 ;  /* 0x0000001f3f087899 */ /* 0x000fc80008011407 */
[----:B------:R-:W-:-:S03]  /*1c80*/  ULEA.HI UR8, UR8, UR7, URZ, 0x3 ;  /* 0x0000000708087291 */ /* 0x000fc6000f8f183f */
[----:B------:R-:W-:-:S03]  /*1c90*/  UMOV UR7, 0xffffffff ;  /* 0xffffffff00077882 */ /* 0x000fc60000000000 */
[----:B0-----:R-:W-:-:S05]  /*1ca0*/  IMAD.U32 R21, RZ, RZ, UR8 ;  /* 0x00000008ff157e24 */ /* 0x001fca000f8e00ff */
[----:B------:R-:W-:Y:S02]  /*1cb0*/  SHF.R.S32.HI R21, RZ, 0x3, R21 ;  /* 0x00000003ff157819 */ /* 0x000fe40000011415 */
[----:B-1----:R-:W-:-:S04]  /*1cc0*/  SHF.R.S32.HI R3, RZ, 0x1f, R6 ;  /* 0x0000001fff037819 */ /* 0x002fc80000011406 */
[----:B------:R-:W-:-:S04]  /*1cd0*/  LEA.HI R3, R3, R6, RZ, 0x5 ;  /* 0x0000000603037211 */ /* 0x000fc800078f28ff */
[----:B------:R-:W-:Y:S02]  /*1ce0*/  LOP3.LUT R5, R3, 0xffffffe0, RZ, 0xc0, !PT ;  /* 0xffffffe003057812 */ /* 0x000fe400078ec0ff */
[----:B------:R-:W-:-:S03]  /*1cf0*/  SHF.R.S32.HI R7, RZ, 0x5, R3 ;  /* 0x00000005ff077819 */ /* 0x000fc60000011403 */
[----:B------:R-:W-:Y:S01]  /*1d00*/  IMAD.IADD R0, R6, 0x1, -R5 ;  /* 0x0000000106007824 */ /* 0x000fe200078e0a05 */
[----:B------:R-:W-:Y:S06]  /*1d10*/  BRA.DIV UR7, `(.L_x_21295) ;  /* 0x00000036078c7947 */ /* 0x000fec000b800000 */
[----:B------:R-:W0:Y:S02]  /*1d20*/  SHFL.BFLY PT, R15, R8, 0x10, 0x1f ;  /* 0x0e001f00080f7f89 */ /* 0x000e2400000e0000 */
[----:B0-----:R-:W-:-:S05]  /*1d30*/  FMNMX.FTZ R2, R15, R8, !PT ;  /* 0x000000080f027209 */ /* 0x001fca0007810000 */
[----:B------:R-:W0:Y:S02]  /*1d40*/  SHFL.BFLY PT, R15, R2, 0x8, 0x1f ;  /* 0x0d001f00020f7f89 */ /* 0x000e2400000e0000 */
[----:B0-----:R-:W-:-:S05]  /*1d50*/  FMNMX.FTZ R3, R2, R15, !PT ;  /* 0x0000000f02037209 */ /* 0x001fca0007810000 */
[----:B------:R0:W1:Y:S02]  /*1d60*/  SHFL.BFLY PT, R15, R3, 0x4, 0x1f ;  /* 0x0c801f00030f7f89 */ /* 0x00006400000e0000 */
.L_x_21341:
        /* <DEDUP_REMOVED lines=10> */
[----:B------:R-:W-:Y:S02]  /*1e10*/  ISETP.GT.AND P0, PT, R0, 0x3, PT ;  /* 0x000000030000780c */ /* 0x000fe40003f04270 */
[----:B------:R-:W-:-:S03]  /*1e20*/  ISETP.GE.AND P2, PT, R6, UR6, PT ;  /* 0x0000000606007c0c */ /* 0x000fc6000bf46270 */
[----:B------:R-:W-:Y:S08]  /*1e30*/  BSSY B0, `(.L_x_21296) ;  /* 0x00000f9000007945 */ /* 0x000ff00003800000 */
[----:B0-----:R-:W0:Y:S01]  /*1e40*/  @!P0 S2R R3, SR_CgaCtaId ;  /* 0x0000000000038919 */ /* 0x001e220000008800 */
[----:B-1----:R-:W-:-:S04]  /*1e50*/  @!P0 MOV R2, 0x400 ;  /* 0x0000040000028802 */ /* 0x002fc80000000f00 */
[----:B------:R-:W-:-:S04]  /*1e60*/  @!P0 IADD3 R2, R2, 0x40, RZ ;  /* 0x0000004002028810 */ /* 0x000fc80007ffe0ff */
[----:B0-----:R-:W-:Y:S01]  /*1e70*/  @!P0 LEA R5, R3, R2, 0x18 ;  /* 0x0000000203058211 */ /* 0x001fe200078ec0ff */
        /* <DEDUP_REMOVED lines=20> */
[----:B------:R-:W-:Y:S01]  /*1fc0*/  IMAD R3, R5, -0x200, R3 ;  /* 0xfffffe0005037824 */ /* 0x000fe200078e0203 */
[----:B------:R-:W-:-:S04]  /*1fd0*/  HFMA2.MMA R5, -RZ, RZ, 0, 0 ;  /* 0x00000000ff057435 */ /* 0x000fc800000001ff */
        /* <DEDUP_REMOVED lines=12> */
.L_x_21300:
        /* <DEDUP_REMOVED lines=11> */
.L_x_21299:
[----:B------:R-:W-:Y:S05]  /*2150*/  BSYNC B1 ;  /* 0x0000000000017941 */ /* 0x000fea0003800000 */
.L_x_21298:
        /* <DEDUP_REMOVED lines=15> */
.L_x_21303:
[----:B------:R-:W0:Y:S01]  /*2250*/  LDS R11, [R4+-0x200] ;  /* 0xfffe0000040b7984 */ /* 0x000e220000000800 */
[----:B------:R-:W-:-:S03]  /*2260*/  IADD3 R3, R3, 0x800, RZ ;  /* 0x0000080003037810 */ /* 0x000fc60007ffe0ff */
[----:B------:R-:W1:Y:S01]  /*2270*/  LDS R13, [R4] ;  /* 0x00000000040d7984 */ /* 0x000e620000000800 */
[----:B------:R-:W-:-:S03]  /*2280*/  ISETP.GE.AND P3, PT, R3, R8, PT ;  /* 0x000000080300720c */ /* 0x000fc60003f66270 */
[----:B------:R-:W2:Y:S04]  /*2290*/  LDS R33, [R4+0x400] ;  /* 0x0004000004217984 */ /* 0x000ea80000000800 */
[----:B------:R-:W3:Y:S04]  /*22a0*/  LDS R35, [R4+0x600] ;  /* 0x0006000004237984 */ /* 0x000ee80000000800 */
[----:B------:R-:W4:Y:S04]  /*22b0*/  LDS R9, [R4+-0x400] ;  /* 0xfffc000004097984 */ /* 0x000f280000000800 */
[----:B------:R-:W4:Y:S04]  /*22c0*/  LDS R23, [R4+0x800] ;  /* 0x0008000004177984 */ /* 0x000f280000000800 */
[----:B------:R-:W-:Y:S04]  /*22d0*/  LDS R29, [R4+0xe00] ;  /* 0x000e0000041d7984 */ /* 0x000fe80000000800 */
[----:B------:R-:W4:Y:S04]  /*22e0*/  LDS R15, [R4+0x200] ;  /* 0x00020000040f7984 */ /* 0x000f280000000800 */
[----:B------:R-:W4:Y:S04]  /*22f0*/  LDS R25, [R4+0xa00] ;  /* 0x000a000004197984 */ /* 0x000f280000000800 */
[----:B------:R-:W-:Y:S01]  /*2300*/  LDS R31, [R4+0x1000] ;  /* 0x00100000041f7984 */ /* 0x000fe20000000800 */
[----:B0-----:R-:W-:-:S03]  /*2310*/  FADD.FTZ R11, -R2, R11 ;  /* 0x0000000b020b7221 */ /* 0x001fc60000010100 */
[----:B------:R-:W0:Y:S01]  /*2320*/  LDS R27, [R4+0xc00] ;  /* 0x000c0000041b7984 */ /* 0x000e220000000800 */
[C---:B-1----:R-:W-:Y:S01]  /*2330*/  FADD.FTZ R13, -R2.reuse, R13 ;  /* 0x0000000d020d7221 */ /* 0x042fe20000010100 */
[----:B------:R-:W-:Y:S02]  /*2340*/  FMUL.FTZ R19, R11, 1.4426950216293334961 ;  /* 0x3fb8aa3b0b137820 */ /* 0x000fe40000410000 */
[----:B------:R-:W-:Y:S01]  /*2350*/  LDS R37, [R4+0x1800] ;  /* 0x0018000004257984 */ /* 0x000fe20000000800 */
[----:B--2---:R-:W-:Y:S01]  /*2360*/  FADD.FTZ R12, -R2, R33 ;  /* 0x00000021020c7221 */ /* 0x004fe20000010100 */
[----:B------:R-:W-:Y:S02]  /*2370*/  FMUL.FTZ R11, R13, 1.4426950216293334961 ;  /* 0x3fb8aa3b0d0b7820 */ /* 0x000fe40000410000 */
[----:B------:R-:W1:Y:S01]  /*2380*/  LDS R33, [R4+0x1200] ;  /* 0x0012000004217984 */ /* 0x000e620000000800 */
[----:B------:R-:W2:Y:S01]  /*2390*/  MUFU.EX2 R19, R19 ;  /* 0x0000001300137308 */ /* 0x000ea20000000800 */
[----:B------:R-:W-:Y:S01]  /*23a0*/  FMUL.FTZ R13, R12, 1.4426950216293334961 ;  /* 0x3fb8aa3b0c0d7820 */ /* 0x000fe20000410000 */
[----:B---3--:R-:W-:-:S02]  /*23b0*/  FADD.FTZ R12, -R2, R35 ;  /* 0x00000023020c7221 */ /* 0x008fc40000010100 */
[----:B------:R-:W-:Y:S01]  /*23c0*/  LDS R35, [R4+0x1400] ;  /* 0x0014000004237984 */ /* 0x000fe20000000800 */
[----:B----4-:R-:W-:Y:S01]  /*23d0*/  FADD.FTZ R9, -R2, R9 ;  /* 0x0000000902097221 */ /* 0x010fe20000010100 */
[----:B------:R-:W-:Y:S02]  /*23e0*/  FMUL.FTZ R16, R12, 1.4426950216293334961 ;  /* 0x3fb8aa3b0c107820 */ /* 0x000fe40000410000 */
[----:B------:R-:W3:Y:S01]  /*23f0*/  LDS R12, [R4+0x1600] ;  /* 0x00160000040c7984 */ /* 0x000ee20000000800 */
[----:B------:R-:W-:Y:S01]  /*2400*/  FMUL.FTZ R9, R9, 1.4426950216293334961 ;  /* 0x3fb8aa3b09097820 */ /* 0x000fe20000410000 */
[----:B------:R-:W-:Y:S01]  /*2410*/  FADD.FTZ R14, -R2, R23 ;  /* 0x00000017020e7221 */ /* 0x000fe20000010100 */
[----:B------:R-:W4:Y:S03]  /*2420*/  MUFU.EX2 R11, R11 ;  /* 0x0000000b000b7308 */ /* 0x000f260000000800 */
[----:B------:R-:W-:Y:S01]  /*2430*/  FMUL.FTZ R18, R14, 1.4426950216293334961 ;  /* 0x3fb8aa3b0e127820 */ /* 0x000fe20000410000 */
[C---:B------:R-:W-:Y:S01]  /*2440*/  FADD.FTZ R15, -R2.reuse, R15 ;  /* 0x0000000f020f7221 */ /* 0x040fe20000010100 */
[----:B--2---:R-:W-:Y:S03]  /*2450*/  STS [R4+-0x200], R19 ;  /* 0xfffe001304007388 */ /* 0x004fe60000000800 */
[----:B------:R2:W1:Y:S01]  /*2460*/  MUFU.EX2 R23, R16 ;  /* 0x0000001000177308 */ /* 0x0004620000000800 */
[----:B------:R-:W-:Y:S01]  /*2470*/  FADD.FTZ R14, -R2, R25 ;  /* 0x00000019020e7221 */ /* 0x000fe20000010100 */
[----:B------:R-:W-:-:S03]  /*2480*/  FMUL.FTZ R15, R15, 1.4426950216293334961 ;  /* 0x3fb8aa3b0f0f7820 */ /* 0x000fc60000410000 */
[----:B-----5:R-:W-:-:S03]  /*2490*/  FMUL.FTZ R20, R14, 1.4426950216293334961 ;  /* 0x3fb8aa3b0e147820 */ /* 0x020fc60000410000 */
[----:B------:R-:W3:Y:S01]  /*24a0*/  MUFU.EX2 R9, R9 ;  /* 0x0000000900097308 */ /* 0x000ee20000000800 */
[C---:B--2---:R-:W-:Y:S01]  /*24b0*/  FADD.FTZ R16, -R2.reuse, R29 ;  /* 0x0000001d02107221 */ /* 0x044fe20000010100 */
[----:B------:R-:W2:Y:S01]  /*24c0*/  LDS R14, [R4+0x1a00] ;  /* 0x001a0000040e7984 */ /* 0x000ea20000000800 */
[----:B0-----:R-:W-:Y:S02]  /*24d0*/  FADD.FTZ R22, -R2, R27 ;  /* 0x0000001b02167221 */ /* 0x001fe40000010100 */
[----:B------:R-:W-:Y:S01]  /*24e0*/  FMUL.FTZ R24, R16, 1.4426950216293334961 ;  /* 0x3fb8aa3b10187820 */ /* 0x000fe20000410000 */
[----:B------:R-:W-:Y:S01]  /*24f0*/  FADD.FTZ R16, -R2, R31 ;  /* 0x0000001f02107221 */ /* 0x000fe20000010100 */
[----:B------:R-:W-:Y:S01]  /*2500*/  FMUL.FTZ R22, R22, 1.4426950216293334961 ;  /* 0x3fb8aa3b16167820 */ /* 0x000fe20000410000 */
[----:B------:R0:W3:Y:S01]  /*2510*/  MUFU.EX2 R25, R18 ;  /* 0x0000001200197308 */ /* 0x0000e20000000800 */
[----:B----4-:R-:W-:Y:S04]  /*2520*/  STS [R4], R11 ;  /* 0x0000000b04007388 */ /* 0x010fe80000000800 */
[----:B-1----:R-:W-:Y:S03]  /*2530*/  STS [R4+0x600], R23 ;  /* 0x0006001704007388 */ /* 0x002fe60000000800 */
[----:B------:R1:W4:Y:S01]  /*2540*/  MUFU.EX2 R27, R20 ;  /* 0x00000014001b7308 */ /* 0x0003220000000800 */
[----:B0-----:R-:W-:Y:S01]  /*2550*/  FMUL.FTZ R18, R16, 1.4426950216293334961 ;  /* 0x3fb8aa3b10127820 */ /* 0x001fe20000410000 */
[C---:B------:R-:W-:Y:S01]  /*2560*/  FADD.FTZ R16, -R2.reuse, R33 ;  /* 0x0000002102107221 */ /* 0x040fe20000010100 */
[----:B---3--:R0:W-:Y:S01]  /*2570*/  STS [R4+-0x400], R9 ;  /* 0xfffc000904007388 */ /* 0x0081e20000000800 */
[----:B------:R-:W-:-:S04]  /*2580*/  FADD.FTZ R12, -R2, R12 ;  /* 0x0000000c020c7221 */ /* 0x000fc80000010100 */
[----:B------:R-:W3:Y:S01]  /*2590*/  MUFU.EX2 R15, R15 ;  /* 0x0000000f000f7308 */ /* 0x000ee20000000800 */
[----:B-1----:R-:W-:Y:S01]  /*25a0*/  FMUL.FTZ R20, R16, 1.4426950216293334961 ;  /* 0x3fb8aa3b10147820 */ /* 0x002fe20000410000 */
[----:B------:R-:W-:Y:S01]  /*25b0*/  FADD.FTZ R16, -R2, R35 ;  /* 0x0000002302107221 */ /* 0x000fe20000010100 */
[----:B------:R-:W-:Y:S03]  /*25c0*/  STS [R4+0x800], R25 ;  /* 0x0008001904007388 */ /* 0x000fe60000000800 */
[----:B------:R-:W-:Y:S01]  /*25d0*/  FMUL.FTZ R26, R16, 1.4426950216293334961 ;  /* 0x3fb8aa3b101a7820 */ /* 0x000fe20000410000 */
[----:B------:R-:W-:Y:S01]  /*25e0*/  FADD.FTZ R16, R9, R5 ;  /* 0x0000000509107221 */ /* 0x000fe20000010000 */
[----:B------:R-:W1:Y:S01]  /*25f0*/  MUFU.EX2 R13, R13 ;  /* 0x0000000d000d7308 */ /* 0x000e620000000800 */
[----:B----4-:R-:W-:Y:S02]  /*2600*/  STS [R4+0xa00], R27 ;  /* 0x000a001b04007388 */ /* 0x010fe40000000800 */
[----:B------:R-:W-:-:S04]  /*2610*/  FADD.FTZ R16, R16, R19 ;  /* 0x0000001310107221 */ /* 0x000fc80000010000 */
[----:B------:R-:W-:Y:S01]  /*2620*/  FADD.FTZ R16, R16, R11 ;  /* 0x0000000b10107221 */ /* 0x000fe20000010000 */
[----:B------:R4:W0:Y:S01]  /*2630*/  MUFU.EX2 R29, R22 ;  /* 0x00000016001d7308 */ /* 0x0008220000000800 */
[----:B---3--:R-:W-:Y:S01]  /*2640*/  STS [R4+0x200], R15 ;  /* 0x0002000f04007388 */ /* 0x008fe20000000800 */
[----:B--2---:R-:W-:Y:S01]  /*2650*/  FADD.FTZ R14, -R2, R14 ;  /* 0x0000000e020e7221 */ /* 0x004fe20000010100 */
[----:B------:R-:W-:-:S03]  /*2660*/  FADD.FTZ R16, R16, R15 ;  /* 0x0000000f10107221 */ /* 0x000fc60000010000 */
[----:B------:R-:W-:Y:S02]  /*2670*/  FMUL.FTZ R14, R14, 1.4426950216293334961 ;  /* 0x3fb8aa3b0e0e7820 */ /* 0x000fe40000410000 */
[----:B------:R-:W2:Y:S01]  /*2680*/  MUFU.EX2 R31, R24 ;  /* 0x00000018001f7308 */ /* 0x000ea20000000800 */
[----:B-1----:R-:W-:Y:S01]  /*2690*/  FADD.FTZ R16, R16, R13 ;  /* 0x0000000d10107221 */ /* 0x002fe20000010000 */
[----:B----4-:R-:W-:Y:S01]  /*26a0*/  FMUL.FTZ R22, R12, 1.4426950216293334961 ;  /* 0x3fb8aa3b0c167820 */ /* 0x010fe20000410000 */
[----:B------:R-:W-:Y:S01]  /*26b0*/  FADD.FTZ R12, -R2, R37 ;  /* 0x00000025020c7221 */ /* 0x000fe20000010100 */
[----:B------:R-:W-:Y:S01]  /*26c0*/  STS [R4+0x400], R13 ;  /* 0x0004000d04007388 */ /* 0x000fe20000000800 */
[----:B------:R-:W-:Y:S02]  /*26d0*/  FADD.FTZ R16, R16, R23 ;  /* 0x0000001710107221 */ /* 0x000fe40000010000 */
[----:B------:R-:W-:Y:S01]  /*26e0*/  FMUL.FTZ R12, R12, 1.4426950216293334961 ;  /* 0x3fb8aa3b0c0c7820 */ /* 0x000fe20000410000 */
        /* <DEDUP_REMOVED lines=24> */
[----:B0-----:R-:W-:Y:S01]  /*2870*/  VIADD R4, R4, 0x2000 ;  /* 0x0000200004047836 */ /* 0x001fe20000000000 */
[----:B------:R-:W-:Y:S06]  /*2880*/  @!P3 BRA `(.L_x_21303) ;  /* 0xfffffff80070b947 */ /* 0x000fec000383ffff */
.L_x_21302:
[----:B------:R-:W-:Y:S05]  /*2890*/  BSYNC B1 ;  /* 0x0000000000017941 */ /* 0x000fea0003800000 */
.L_x_21301:
        /* <DEDUP_REMOVED lines=55> */
.L_x_21305:
[----:B------:R-:W-:Y:S05]  /*2c10*/  BSYNC B1 ;  /* 0x0000000000017941 */ /* 0x000fea0003800000 */
.L_x_21304:
        /* <DEDUP_REMOVED lines=26> */
.L_x_21297:
[----:B------:R-:W-:Y:S05]  /*2dc0*/  BSYNC B0 ;  /* 0x0000000000007941 */ /* 0x000fea0003800000 */
.L_x_21296:
        /* <DEDUP_REMOVED lines=59> */
.L_x_21310:
        /* <DEDUP_REMOVED lines=8> */
.L_x_21309:
[----:B------:R-:W-:Y:S05]  /*3200*/  BSYNC B1 ;  /* 0x0000000000017941 */ /* 0x000fea0003800000 */
.L_x_21308:
        /* <DEDUP_REMOVED lines=15> */
.L_x_21313:
        /* <DEDUP_REMOVED lines=21> */
[----:B0----5:R-:W-:-:S03]  /*3450*/  FMUL.FTZ R20, R35, R4 ;  /* 0x0000000423147220 */ /* 0x021fc60000410000 */
[----:B------:R-:W0:Y:S01]  /*3460*/  LDS R13, [R5+0x1a00] ;  /* 0x001a0000050d7984 */ /* 0x000e220000000800 */
[----:B------:R-:W-:-:S03]  /*3470*/  FMUL.FTZ R22, R37, R4 ;  /* 0x0000000425167220 */ /* 0x000fc60000410000 */
[----:B------:R1:W-:Y:S01]  /*3480*/  STS [R5+-0x400], R12 ;  /* 0xfffc000c05007388 */ /* 0x0003e20000000800 */
[----:B------:R-:W-:-:S03]  /*3490*/  FMUL.FTZ R24, R24, R4 ;  /* 0x0000000418187220 */ /* 0x000fc60000410000 */
[----:B------:R1:W-:Y:S01]  /*34a0*/  STS [R5+-0x200], R14 ;  /* 0xfffe000e05007388 */ /* 0x0003e20000000800 */
[----:B------:R-:W-:-:S03]  /*34b0*/  FMUL.FTZ R26, R26, R4 ;  /* 0x000000041a1a7220 */ /* 0x000fc60000410000 */
[----:B------:R2:W-:Y:S01]  /*34c0*/  STS [R5], R16 ;  /* 0x0000001005007388 */ /* 0x0005e20000000800 */
[----:B------:R-:W-:-:S03]  /*34d0*/  FMUL.FTZ R28, R28, R4 ;  /* 0x000000041c1c7220 */ /* 0x000fc60000410000 */
[----:B------:R3:W-:Y:S01]  /*34e0*/  STS [R5+0x200], R18 ;  /* 0x0002001205007388 */ /* 0x0007e20000000800 */
[----:B------:R-:W-:-:S03]  /*34f0*/  FMUL.FTZ R30, R30, R4 ;  /* 0x000000041e1e7220 */ /* 0x000fc60000410000 */
[----:B------:R4:W-:Y:S01]  /*3500*/  STS [R5+0x400], R20 ;  /* 0x0004001405007388 */ /* 0x0009e20000000800 */
[----:B-1----:R-:W-:-:S03]  /*3510*/  FMUL.FTZ R12, R25, R4 ;  /* 0x00000004190c7220 */ /* 0x002fc60000410000 */
[----:B------:R0:W-:Y:S01]  /*3520*/  STS [R5+0x600], R22 ;  /* 0x0006001605007388 */ /* 0x0001e20000000800 */
[-C--:B------:R-:W-:Y:S01]  /*3530*/  FMUL.FTZ R14, R23, R4.reuse ;  /* 0x00000004170e7220 */ /* 0x080fe20000410000 */
[-C--:B--2---:R-:W-:Y:S02]  /*3540*/  FMUL.FTZ R16, R11, R4.reuse ;  /* 0x000000040b107220 */ /* 0x084fe40000410000 */
        /* <DEDUP_REMOVED lines=15> */
.L_x_21312:
[----:B------:R-:W-:Y:S05]  /*3640*/  BSYNC B1 ;  /* 0x0000000000017941 */ /* 0x000fea0003800000 */
.L_x_21311:
        /* <DEDUP_REMOVED lines=21> */
[----:B0----5:R-:W-:-:S03]  /*37a0*/  FMUL.FTZ R20, R19, R4 ;  /* 0x0000000413147220 */ /* 0x021fc60000410000 */
        /* <DEDUP_REMOVED lines=9> */
.L_x_21315:
[----:B------:R-:W-:Y:S05]  /*3840*/  BSYNC B1 ;  /* 0x0000000000017941 */ /* 0x000fea0003800000 */
.L_x_21314:
        /* <DEDUP_REMOVED lines=14> */
.L_x_21307:
[----:B------:R-:W-:Y:S05]  /*3930*/  BSYNC B0 ;  /* 0x0000000000007941 */ /* 0x000fea0003800000 */
.L_x_21306:
[----:B------:R-:W-:Y:S01]  /*3940*/  BAR.SYNC.DEFER_BLOCKING 0x0 ;  /* 0x0000000000007b1d */ /* 0x000fe20000010000 */
[----:B------:R-:W-:-:S05]  /*3950*/  ISETP.NE.AND P0, PT, R6, RZ, PT ;  /* 0x000000ff0600720c */ /* 0x000fca0003f05270 */
        /* <DEDUP_REMOVED lines=27> */
[----:B------:R3:W-:Y:S04]  /*3b10*/  STG.E desc[UR12][R4.64], R2 ;  /* 0x0000000204007986 */ /* 0x0007e8000c10190c */
[----:B------:R3:W-:Y:S02]  /*3b20*/  STG.E desc[UR12][R8.64], R3 ;  /* 0x0000000308007986 */ /* 0x0007e4000c10190c */
.L_x_21317:
[----:B------:R-:W-:Y:S05]  /*3b30*/  BSYNC B0 ;  /* 0x0000000000007941 */ /* 0x000fea0003800000 */
.L_x_21316:
[----:B------:R-:W-:Y:S01]  /*3b40*/  BSSY B0, `(.L_x_21318) ;  /* 0x000012b000007945 */ /* 0x000fe20003800000 */
[----:B-----5:R-:W-:-:S03]  /*3b50*/  IMAD.MOV.U32 R20, RZ, RZ, RZ ;  /* 0x000000ffff147224 */ /* 0x020fc600078e00ff */
[----:B------:R-:W-:Y:S05]  /*3b60*/  @P1 BRA `(.L_x_21319) ;  /* 0x0000001000a01947 */ /* 0x000fea0003800000 */
[----:B0--3--:R-:W0:Y:S01]  /*3b70*/  S2R R2, SR_CTAID.Z ;  /* 0x0000000000027919 */ /* 0x009e220000002700 */
[----:B-1----:R-:W-:Y:S01]  /*3b80*/  IMAD.MOV.U32 R3, RZ, RZ, -0x40 ;  /* 0xffffffc0ff037424 */ /* 0x002fe200078e00ff */
[----:B--2---:R-:W-:Y:S01]  /*3b90*/  LOP3.LUT R4, RZ, R21, RZ, 0x33, !PT ;  /* 0x00000015ff047212 */ /* 0x004fe200078e33ff */
[----:B------:R-:W1:Y:S01]  /*3ba0*/  LDC R9, c[0x0][0x26c] ;  /* 0x00009b00ff097b82 */ /* 0x000e620000000800 */
[----:B------:R-:W-:Y:S01]  /*3bb0*/  ULDC UR6, c[0x0][0x270] ;  /* 0x00009c0000067ab9 */ /* 0x000fe20000000800 */
[----:B------:R-:W-:Y:S01]  /*3bc0*/  BSSY B1, `(.L_x_21320) ;  /* 0x000006c000017945 */ /* 0x000fe20003800000 */
[----:B------:R-:W-:Y:S01]  /*3bd0*/  IMAD R17, R17, UR6, RZ ;  /* 0x0000000611117c24 */ /* 0x000fe2000f8e02ff */
[----:B------:R-:W-:Y:S01]  /*3be0*/  HFMA2.MMA R20, -RZ, RZ, 0, 0 ;  /* 0x00000000ff147435 */ /* 0x000fe200000001ff */
[----:B------:R-:W-:Y:S01]  /*3bf0*/  VIADD R21, R21, 0xffffffff ;  /* 0xffffffff15157836 */ /* 0x000fe20000000000 */
[----:B-1----:R-:W-:Y:S01]  /*3c00*/  SHF.R.S32.HI R11, RZ, 0x1f, R9 ;  /* 0x0000001fff0b7819 */ /* 0x002fe20000011409 */
[----:B0-----:R-:W-:-:S05]  /*3c10*/  IMAD R3, R2, R3, -0x41 ;  /* 0xffffffbf02037424 */ /* 0x001fca00078e0203 */
[----:B------:R-:W-:-:S04]  /*3c20*/  VIMNMX R4, R4, R3, !PT ;  /* 0x0000000304047248 */ /* 0x000fc80007fe0100 */
[----:B------:R-:W-:Y:S01]  /*3c30*/  IADD3 R3, -R4, -0x2, -R7 ;  /* 0xfffffffe04037810 */ /* 0x000fe20007ffe907 */
[----:B------:R-:W-:-:S04]  /*3c40*/  IMAD.SHL.U32 R4, R0, 0x8, RZ ;  /* 0x0000000800047824 */ /* 0x000fc800078e00ff */
[----:B------:R-:W-:Y:S01]  /*3c50*/  IMAD R3, R2, -0x40, R3 ;  /* 0xffffffc002037824 */ /* 0x000fe200078e0203 */
[----:B------:R-:W-:Y:S02]  /*3c60*/  SHF.R.S32.HI R5, RZ, 0x1f, R4 ;  /* 0x0000001fff057819 */ /* 0x000fe40000011404 */
[----:B------:R-:W-:Y:S02]  /*3c70*/  IADD3 R4, P1, R17, R4, RZ ;  /* 0x0000000411047210 */ /* 0x000fe40007f3e0ff */
[----:B------:R-:W-:Y:S02]  /*3c80*/  LOP3.LUT P0, RZ, R3, 0x4, RZ, 0xc0, !PT ;  /* 0x0000000403ff7812 */ /* 0x000fe4000780c0ff */
[----:B------:R-:W-:-:S11]  /*3c90*/  LEA.HI.X.SX32 R5, R17, R5, 0x1, P1 ;  /* 0x0000000511057211 */ /* 0x000fd600008f0eff */
[----:B------:R-:W-:Y:S05]  /*3ca0*/  @P0 BRA `(.L_x_21321) ;  /* 0x0000000400740947 */ /* 0x000fea0003800000 */
[----:B------:R-:W-:Y:S01]  /*3cb0*/  IADD3 R8, P0, R10, UR5, RZ ;  /* 0x000000050a087c10 */ /* 0x000fe2000ff1e0ff */
[----:B------:R-:W-:-:S03]  /*3cc0*/  ULDC.64 UR6, c[0x0][0x248] ;  /* 0x0000920000067ab9 */ /* 0x000fc60000000a00 */
[----:B------:R-:W-:Y:S02]  /*3cd0*/  LEA.HI.X.SX32 R13, R10, UR17, 0x1, P0 ;  /* 0x000000110a0d7c11 */ /* 0x000fe400080f0eff */
[----:B------:R-:W-:-:S04]  /*3ce0*/  LEA R12, P0, R8, UR6, 0x2 ;  /* 0x00000006080c7c11 */ /* 0x000fc8000f8010ff */
[----:B------:R-:W-:Y:S01]  /*3cf0*/  LEA.HI.X R13, R8, UR7, R13, 0x2, P0 ;  /* 0x00000007080d7c11 */ /* 0x000fe200080f140d */
[----:B------:R-:W-:-:S04]  /*3d00*/  ULDC.64 UR6, c[0x0][0x238] ;  /* 0x00008e0000067ab9 */ /* 0x000fc80000000a00 */
[----:B------:R-:W2:Y:S01]  /*3d10*/  LDG.E.CONSTANT R12, desc[UR12][R12.64] ;  /* 0x0000000c0c0c7981 */ /* 0x000ea2000c1e9900 */
[----:B------:R-:W-:Y:S01]  /*3d20*/  IMAD.SHL.U32 R27, R10, 0x8, RZ ;  /* 0x000000080a1b7824 */ /* 0x000fe200078e00ff */
[----:B--2---:R-:W-:-:S05]  /*3d30*/  SHF.R.S32.HI R8, RZ, 0x1f, R12 ;  /* 0x0000001fff087819 */ /* 0x004fca000001140c */
[-C--:B------:R-:W-:Y:S02]  /*3d40*/  IMAD R14, R8, R9.reuse, RZ ;  /* 0x00000009080e7224 */ /* 0x080fe400078e02ff */
[----:B------:R-:W-:-:S04]  /*3d50*/  IMAD.WIDE.U32 R8, R12, R9, R4 ;  /* 0x000000090c087225 */ /* 0x000fc800078e0004 */
[----:B------:R-:W-:Y:S01]  /*3d60*/  IMAD R15, R12, R11, R14 ;  /* 0x0000000b0c0f7224 */ /* 0x000fe200078e020e */
[----:B------:R-:W-:-:S03]  /*3d70*/  LEA R24, P0, R8, UR6, 0x1 ;  /* 0x0000000608187c11 */ /* 0x000fc6000f8008ff */
[----:B------:R-:W-:-:S05]  /*3d80*/  IMAD.IADD R9, R9, 0x1, R15 ;  /* 0x0000000109097824 */ /* 0x000fca00078e020f */
[----:B------:R-:W-:-:S05]  /*3d90*/  LEA.HI.X R25, R8, UR7, R9, 0x1, P0 ;  /* 0x0000000708197c11 */ /* 0x000fca00080f0c09 */
[----:B------:R0:W5:Y:S04]  /*3da0*/  LDG.E.CONSTANT R8, desc[UR12][R24.64] ;  /* 0x0000000c18087981 */ /* 0x000168000c1e9900 */
[----:B------:R0:W5:Y:S04]  /*3db0*/  LDG.E.CONSTANT R22, desc[UR12][R24.64+0x4] ;  /* 0x0000040c18167981 */ /* 0x000168000c1e9900 */
[----:B------:R0:W5:Y:S04]  /*3dc0*/  LDG.E.CONSTANT R20, desc[UR12][R24.64+0x8] ;  /* 0x0000080c18147981 */ /* 0x000168000c1e9900 */
[----:B------:R0:W5:Y:S01]  /*3dd0*/  LDG.E.CONSTANT R9, desc[UR12][R24.64+0xc] ;  /* 0x00000c0c18097981 */ /* 0x000162000c1e9900 */
[----:B------:R-:W1:Y:S01]  /*3de0*/  S2UR UR7, SR_CgaCtaId ;  /* 0x00000000000779c3 */ /* 0x000e620000008800 */
[----:B------:R-:W-:Y:S01]  /*3df0*/  UMOV UR6, 0x400 ;  /* 0x0000040000067882 */ /* 0x000fe20000000000 */
[----:B------:R-:W-:Y:S01]  /*3e00*/  IMAD R12, R2, -0x200, R27 ;  /* 0xfffffe00020c7824 */ /* 0x000fe200078e021b */
[----:B------:R-:W-:Y:S01]  /*3e10*/  UIADD3 UR6, UR6, 0x60, URZ ;  /* 0x0000006006067890 */ /* 0x000fe2000fffe03f */
[----:B------:R-:W-:Y:S01]  /*3e20*/  ISETP.NE.AND P0, PT, R10, R21, PT ;  /* 0x000000150a00720c */ /* 0x000fe20003f05270 */
[----:B------:R-:W-:Y:S02]  /*3e30*/  BSSY B2, `(.L_x_21322) ;  /* 0x0000028000027945 */ /* 0x000fe40003800000 */
[----:B-1----:R-:W-:-:S06]  /*3e40*/  ULEA UR6, UR7, UR6, 0x18 ;  /* 0x0000000607067291 */ /* 0x002fcc000f8ec03f */
[----:B------:R-:W-:-:S05]  /*3e50*/  LEA R23, R12, UR6, 0x2 ;  /* 0x000000060c177c11 */ /* 0x000fca000f8e10ff */
[----:B------:R-:W1:Y:S04]  /*3e60*/  LDS.128 R12, [R23] ;  /* 0x00000000170c7984 */ /* 0x000e680000000c00 */
[----:B------:R-:W2:Y:S01]  /*3e70*/  LDS.128 R16, [R23+0x10] ;  /* 0x0000100017107984 */ /* 0x000ea20000000c00 */
[----:B-1----:R-:W-:Y:S02]  /*3e80*/  F2FP.BF16.F32.PACK_AB R12, R13, R12 ;  /* 0x0000000c0d0c723e */ /* 0x002fe400000010ff */
[----:B------:R-:W-:Y:S02]  /*3e90*/  F2FP.BF16.F32.PACK_AB R14, R15, R14 ;  /* 0x0000000e0f0e723e */ /* 0x000fe400000010ff */
[----:B--2---:R-:W-:Y:S02]  /*3ea0*/  F2FP.BF16.F32.PACK_AB R16, R17, R16 ;  /* 0x000000101110723e */ /* 0x004fe400000010ff */
[----:B------:R-:W-:Y:S01]  /*3eb0*/  F2FP.BF16.F32.PACK_AB R18, R19, R18 ;  /* 0x000000121312723e */ /* 0x000fe200000010ff */
[----:B0-----:R-:W-:Y:S06]  /*3ec0*/  @P0 BRA `(.L_x_21323) ;  /* 0x0000000000780947 */ /* 0x001fec0003800000 */
[C---:B------:R-:W-:Y:S01]  /*3ed0*/  VIADD R15, R27.reuse, 0x2 ;  /* 0x000000021b0f7836 */ /* 0x040fe20000000000 */
[C---:B------:R-:W-:Y:S01]  /*3ee0*/  ISETP.GE.AND P6, PT, R27.reuse, UR16, PT ;  /* 0x000000101b007c0c */ /* 0x040fe2000bfc6270 */
[C---:B------:R-:W-:Y:S02]  /*3ef0*/  VIADD R13, R27.reuse, 0x1 ;  /* 0x000000011b0d7836 */ /* 0x040fe40000000000 */
[----:B------:R-:W-:Y:S01]  /*3f00*/  VIADD R17, R27, 0x5 ;  /* 0x000000051b117836 */ /* 0x000fe20000000000 */
[----:B------:R-:W-:Y:S01]  /*3f10*/  ISETP.GE.AND P5, PT, R15, UR16, PT ;  /* 0x000000100f007c0c */ /* 0x000fe2000bfa6270 */
[----:B------:R-:W-:Y:S01]  /*3f20*/  VIADD R15, R27, 0x4 ;  /* 0x000000041b0f7836 */ /* 0x000fe20000000000 */
[----:B------:R-:W-:Y:S02]  /*3f30*/  ISETP.GE.AND P0, PT, R13, UR16, PT ;  /* 0x000000100d007c0c */ /* 0x000fe4000bf06270 */
[----:B------:R-:W-:Y:S02]  /*3f40*/  IADD3 R13, R27, 0x3, RZ ;  /* 0x000000031b0d7810 */ /* 0x000fe40007ffe0ff */
        /* <DEDUP_REMOVED lines=22> */
.L_x_21323:
[----:B------:R-:W-:Y:S05]  /*40b0*/  BSYNC B2 ;  /* 0x0000000000027941 */ /* 0x000fea0003800000 */
.L_x_21322:
[----:B-----5:R-:W-:Y:S01]  /*40c0*/  HFMA2.MMA.BF16_V2 R14, R14, R22, -RZ ;  /* 0x000000160e0e7235 */ /* 0x020fe200003000ff */
[----:B------:R-:W-:Y:S01]  /*40d0*/  HMUL2.BF16_V2 R8, R12, R8 ;  /* 0x000000080c087232 */ /* 0x000fe20000200000 */
[----:B------:R-:W-:Y:S01]  /*40e0*/  HFMA2.MMA.BF16_V2 R19, R18, R9, -RZ ;  /* 0x0000000912137235 */ /* 0x000fe200003000ff */
[----:B------:R-:W-:Y:S02]  /*40f0*/  HMUL2.BF16_V2 R16, R16, R20 ;  /* 0x0000001410107232 */ /* 0x000fe40000200000 */
[----:B------:R-:W-:Y:S01]  /*4100*/  VIADD R10, R10, 0x4 ;  /* 0x000000040a0a7836 */ /* 0x000fe20000000000 */
[----:B------:R-:W-:Y:S02]  /*4110*/  PRMT R12, R8, 0x7632, R12 ;  /* 0x00007632080c7816 */ /* 0x000fe4000000000c */
        /* <DEDUP_REMOVED lines=8> */
[C---:B------:R-:W-:Y:S01]  /*41a0*/  PRMT R16, R19.reuse, 0x7610, R16 ;  /* 0x0000761013107816 */ /* 0x040fe20000000010 */
[----:B------:R-:W-:Y:S01]  /*41b0*/  IMAD.U32 R14, R14, 0x10000, RZ ;  /* 0x000100000e0e7824 */ /* 0x000fe200078e00ff */
[----:B------:R-:W-:Y:S01]  /*41c0*/  PRMT R8, R19, 0x7632, R8 ;  /* 0x0000763213087816 */ /* 0x000fe20000000008 */
[----:B------:R-:W-:Y:S01]  /*41d0*/  FADD.FTZ R12, R17, R12 ;  /* 0x0000000c110c7221 */ /* 0x000fe20000010000 */
[----:B------:R-:W-:Y:S01]  /*41e0*/  SHF.L.U32 R15, R15, 0x10, RZ ;  /* 0x000000100f0f7819 */ /* 0x000fe200000006ff */
        /* <DEDUP_REMOVED lines=8> */
[----:B------:R-:W-:-:S07]  /*4270*/  FADD.FTZ R20, RZ, R9 ;  /* 0x00000009ff147221 */ /* 0x000fce0000010000 */
.L_x_21321:
[----:B------:R-:W-:Y:S05]  /*4280*/  BSYNC B1 ;  /* 0x0000000000017941 */ /* 0x000fea0003800000 */
.L_x_21320:
[----:B------:R-:W-:-:S13]  /*4290*/  LOP3.LUT P0, RZ, R3, 0xfffffffc, RZ, 0xc0, !PT ;  /* 0xfffffffc03ff7812 */ /* 0x000fda000780c0ff */
[----:B------:R-:W-:Y:S05]  /*42a0*/  @!P0 BRA `(.L_x_21319) ;  /* 0x0000000800d08947 */ /* 0x000fea0003800000 */
[----:B------:R-:W0:Y:S01]  /*42b0*/  S2UR UR7, SR_CgaCtaId ;  /* 0x00000000000779c3 */ /* 0x000e220000008800 */
[----:B------:R-:W-:Y:S01]  /*42c0*/  UMOV UR6, 0x400 ;  /* 0x0000040000067882 */ /* 0x000fe20000000000 */
[C---:B------:R-:W-:Y:S01]  /*42d0*/  IADD3 R9, P0, R10.reuse, UR5, RZ ;  /* 0x000000050a097c10 */ /* 0x040fe2000ff1e0ff */
[----:B------:R-:W-:Y:S01]  /*42e0*/  UIADD3 UR6, UR6, 0x60, URZ ;  /* 0x0000006006067890 */ /* 0x000fe2000fffe03f */
[C---:B------:R-:W-:Y:S01]  /*42f0*/  LEA R3, R10.reuse, 0x80, 0x5 ;  /* 0x000000800a037811 */ /* 0x040fe200078e28ff */
[----:B------:R-:W-:Y:S01]  /*4300*/  ULDC.64 UR8, c[0x0][0x248] ;  /* 0x0000920000087ab9 */ /* 0x000fe20000000a00 */
[C---:B------:R-:W-:Y:S01]  /*4310*/  LEA.HI.X.SX32 R12, R10.reuse, UR17, 0x1, P0 ;  /* 0x000000110a0c7c11 */ /* 0x040fe200080f0eff */
[----:B------:R-:W-:Y:S01]  /*4320*/  IMAD.SHL.U32 R26, R10, 0x8, RZ ;  /* 0x000000080a1a7824 */ /* 0x000fe200078e00ff */
[----:B------:R-:W-:Y:S01]  /*4330*/  LEA R8, P0, R9, UR8, 0x2 ;  /* 0x0000000809087c11 */ /* 0x000fe2000f8010ff */
[----:B------:R-:W-:Y:S01]  /*4340*/  IMAD R3, R2, -0x800, R3 ;  /* 0xfffff80002037824 */ /* 0x000fe200078e0203 */
[----:B------:R-:W-:-:S02]  /*4350*/  IADD3 R27, -R10, R21, RZ ;  /* 0x000000150a1b7210 */ /* 0x000fc40007ffe1ff */
[----:B------:R-:W-:Y:S01]  /*4360*/  LEA.HI.X R9, R9, UR9, R12, 0x2, P0 ;  /* 0x0000000909097c11 */ /* 0x000fe200080f140c */
[----:B0-----:R-:W-:-:S06]  /*4370*/  ULEA UR6, UR7, UR6, 0x18 ;  /* 0x0000000607067291 */ /* 0x001fcc000f8ec03f */
[----:B------:R-:W-:-:S07]  /*4380*/  VIADD R28, R3, UR6 ;  /* 0x00000006031c7c36 */ /* 0x000fce0008000000 */
.L_x_21328:
[----:B------:R-:W2:Y:S01]  /*4390*/  LDG.E.CONSTANT R14, desc[UR12][R8.64+0x10] ;  /* 0x0000100c080e7981 */ /* 0x000ea2000c1e9900 */
[----:B------:R-:W0:Y:S03]  /*43a0*/  LDC R19, c[0x0][0x26c] ;  /* 0x00009b00ff137b82 */ /* 0x000e260000000800 */
[----:B------:R-:W3:Y:S01]  /*43b0*/  LDG.E.CONSTANT R18, desc[UR12][R8.64] ;  /* 0x0000000c08127981 */ /* 0x000ee2000c1e9900 */
[----:B------:R-:W-:-:S04]  /*43c0*/  IMAD.MOV.U32 R3, RZ, RZ, R5 ;  /* 0x000000ffff037224 */ /* 0x000fc800078e0005 */
[----:B------:R-:W1:Y:S01]  /*43d0*/  LDC.64 R12, c[0x0][0x238] ;  /* 0x00008e00ff0c7b82 */ /* 0x000e620000000a00 */
[----:B--2---:R-:W-:-:S05]  /*43e0*/  SHF.R.S32.HI R2, RZ, 0x1f, R14 ;  /* 0x0000001fff027819 */ /* 0x004fca000001140e */
[----:B0-----:R-:W-:Y:S02]  /*43f0*/  IMAD R15, R2, R19, RZ ;  /* 0x00000013020f7224 */ /* 0x001fe400078e02ff */
[----:B------:R-:W-:Y:S02]  /*4400*/  IMAD.MOV.U32 R2, RZ, RZ, R4 ;  /* 0x000000ffff027224 */ /* 0x000fe400078e0004 */
[C---:B------:R-:W-:Y:S02]  /*4410*/  IMAD R15, R14.reuse, R11, R15 ;  /* 0x0000000b0e0f7224 */ /* 0x040fe400078e020f */
[----:B------:R-:W-:-:S04]  /*4420*/  IMAD.WIDE.U32 R16, R14, R19, R2 ;  /* 0x000000130e107225 */ /* 0x000fc800078e0002 */
[----:B------:R-:W-:Y:S01]  /*4430*/  IMAD.IADD R15, R17, 0x1, R15 ;  /* 0x00000001110f7824 */ /* 0x000fe200078e020f */
[----:B-1----:R-:W-:-:S04]  /*4440*/  LEA R14, P0, R16, R12, 0x1 ;  /* 0x0000000c100e7211 */ /* 0x002fc800078008ff */
[----:B------:R-:W-:Y:S02]  /*4450*/  LEA.HI.X R15, R16, R13, R15, 0x1, P0 ;  /* 0x0000000d100f7211 */ /* 0x000fe400000f0c0f */
[----:B---3--:R-:W-:Y:S01]  /*4460*/  SHF.R.S32.HI R16, RZ, 0x1f, R18 ;  /* 0x0000001fff107819 */ /* 0x008fe20000011412 */
[-C--:B------:R-:W-:Y:S02]  /*4470*/  IMAD.WIDE.U32 R2, R18, R19.reuse, R2 ;  /* 0x0000001312027225 */ /* 0x080fe400078e0002 */
[----:B------:R-:W5:Y:S02]  /*4480*/  LDG.E.CONSTANT R25, desc[UR12][R14.64] ;  /* 0x0000000c0e197981 */ /* 0x000f64000c1e9900 */
[----:B------:R-:W-:Y:S02]  /*4490*/  IMAD R16, R16, R19, RZ ;  /* 0x0000001310107224 */ /* 0x000fe400078e02ff */
[----:B------:R-:W5:Y:S02]  /*44a0*/  LDG.E.CONSTANT R24, desc[UR12][R14.64+0x4] ;  /* 0x0000040c0e187981 */ /* 0x000f64000c1e9900 */
[----:B------:R-:W-:Y:S01]  /*44b0*/  IMAD R17, R18, R11, R16 ;  /* 0x0000000b12117224 */ /* 0x000fe200078e0210 */
[C---:B------:R-:W-:Y:S01]  /*44c0*/  LEA R30, P0, R2.reuse, R12, 0x1 ;  /* 0x0000000c021e7211 */ /* 0x040fe200078008ff */
[----:B------:R-:W5:Y:S03]  /*44d0*/  LDG.E.CONSTANT R23, desc[UR12][R14.64+0x8] ;  /* 0x0000080c0e177981 */ /* 0x000f66000c1e9900 */
[----:B------:R-:W-:Y:S01]  /*44e0*/  IADD3 R3, R3, R17, RZ ;  /* 0x0000001103037210 */ /* 0x000fe20007ffe0ff */
[----:B------:R0:W5:Y:S03]  /*44f0*/  LDG.E.CONSTANT R22, desc[UR12][R14.64+0xc] ;  /* 0x00000c0c0e167981 */ /* 0x000166000c1e9900 */
[----:B------:R-:W-:Y:S01]  /*4500*/  LEA.HI.X R31, R2, R13, R3, 0x1, P0 ;  /* 0x0000000d021f7211 */ /* 0x000fe200000f0c03 */
[----:B------:R-:W1:Y:S04]  /*4510*/  LDS.128 R16, [R28+-0x80] ;  /* 0xffff80001c107984 */ /* 0x000e680000000c00 */
[----:B------:R2:W5:Y:S04]  /*4520*/  LDG.E.CONSTANT R32, desc[UR12][R30.64] ;  /* 0x0000000c1e207981 */ /* 0x000568000c1e9900 */
[----:B------:R2:W5:Y:S04]  /*4530*/  LDG.E.CONSTANT R29, desc[UR12][R30.64+0x4] ;  /* 0x0000040c1e1d7981 */ /* 0x000568000c1e9900 */
[----:B------:R2:W5:Y:S04]  /*4540*/  LDG.E.CONSTANT R2, desc[UR12][R30.64+0x8] ;  /* 0x0000080c1e027981 */ /* 0x000568000c1e9900 */
[----:B------:R2:W5:Y:S01]  /*4550*/  LDG.E.CONSTANT R3, desc[UR12][R30.64+0xc] ;  /* 0x00000c0c1e037981 */ /* 0x000562000c1e9900 */
[----:B------:R-:W-:Y:S01]  /*4560*/  ISETP.NE.AND P0, PT, R27, RZ, PT ;  /* 0x000000ff1b00720c */ /* 0x000fe20003f05270 */
[----:B------:R-:W-:Y:S02]  /*4570*/  BSSY B1, `(.L_x_21324) ;  /* 0x0000022000017945 */ /* 0x000fe40003800000 */
[----:B0-----:R2:W0:Y:S01]  /*4580*/  LDS.128 R12, [R28+-0x70] ;  /* 0xffff90001c0c7984 */ /* 0x0014220000000c00 */
[----:B-1----:R-:W-:-:S09]  /*4590*/  F2FP.BF16.F32.PACK_AB R17, R17, R16 ;  /* 0x000000101111723e */ /* 0x002fd200000010ff */
[----:B--2---:R-:W-:Y:S05]  /*45a0*/  @P0 BRA `(.L_x_21325) ;  /* 0x0000000000780947 */ /* 0x004fea0003800000 */
        /* <DEDUP_REMOVED lines=8> */
[----:B------:R-:W-:-:S02]  /*4630*/  ISETP.GE.AND P2, PT, R16, UR16, PT ;  /* 0x0000001010007c0c */ /* 0x000fc4000bf46270 */
[----:B------:R-:W-:Y:S01]  /*4640*/  ISETP.GE.AND P1, PT, R30, UR16, PT ;  /* 0x000000101e007c0c */ /* 0x000fe2000bf26270 */
[C---:B------:R-:W-:Y:S01]  /*4650*/  VIADD R30, R26.reuse, 0x7 ;  /* 0x000000071a1e7836 */ /* 0x040fe20000000000 */
[----:B------:R-:W-:Y:S01]  /*4660*/  ISETP.GE.AND P5, PT, R31, UR16, PT ;  /* 0x000000101f007c0c */ /* 0x000fe2000bfa6270 */
[----:B------:R-:W-:Y:S01]  /*4670*/  VIADD R31, R26, 0x6 ;  /* 0x000000061a1f7836 */ /* 0x000fe20000000000 */
[C---:B-----5:R-:W-:Y:S02]  /*4680*/  PRMT R16, R29.reuse, 0x7632, R16 ;  /* 0x000076321d107816 */ /* 0x060fe40000000010 */
[----:B------:R-:W-:Y:S02]  /*4690*/  SEL R29, R29, RZ, !P4 ;  /* 0x000000ff1d1d7207 */ /* 0x000fe40006000000 */
[----:B------:R-:W-:Y:S02]  /*46a0*/  SEL R16, R16, RZ, !P5 ;  /* 0x000000ff10107207 */ /* 0x000fe40006800000 */
[----:B------:R-:W-:-:S02]  /*46b0*/  ISETP.GE.AND P5, PT, R30, UR16, PT ;  /* 0x000000101e007c0c */ /* 0x000fc4000bfa6270 */
[----:B------:R-:W-:Y:S02]  /*46c0*/  @P3 PRMT R32, RZ, 0x7610, R32 ;  /* 0x00007610ff203816 */ /* 0x000fe40000000020 */
[--C-:B------:R-:W-:Y:S02]  /*46d0*/  PRMT R29, R29, 0x5410, R16.reuse ;  /* 0x000054101d1d7816 */ /* 0x100fe40000000010 */
[----:B------:R-:W-:Y:S02]  /*46e0*/  PRMT R16, R32, 0x7632, R16 ;  /* 0x0000763220107816 */ /* 0x000fe40000000010 */
[----:B------:R-:W-:Y:S02]  /*46f0*/  ISETP.GE.AND P4, PT, R31, UR16, PT ;  /* 0x000000101f007c0c */ /* 0x000fe4000bf86270 */
[----:B------:R-:W-:Y:S02]  /*4700*/  SEL R31, R16, RZ, !P0 ;  /* 0x000000ff101f7207 */ /* 0x000fe40004000000 */
[----:B------:R-:W-:-:S02]  /*4710*/  PRMT R30, R2, 0x7632, R30 ;  /* 0x00007632021e7816 */ /* 0x000fc4000000001e */
[----:B------:R-:W-:Y:S02]  /*4720*/  SEL R16, R3, RZ, !P4 ;  /* 0x000000ff03107207 */ /* 0x000fe40006000000 */
[----:B------:R-:W-:Y:S02]  /*4730*/  SEL R33, R2, RZ, !P2 ;  /* 0x000000ff02217207 */ /* 0x000fe40005000000 */
[----:B------:R-:W-:Y:S02]  /*4740*/  SEL R30, R30, RZ, !P1 ;  /* 0x000000ff1e1e7207 */ /* 0x000fe40004800000 */
[----:B------:R-:W-:Y:S02]  /*4750*/  @P5 PRMT R3, R16, 0x5410, RZ ;  /* 0x0000541010035816 */ /* 0x000fe400000000ff */
[----:B------:R-:W-:Y:S02]  /*4760*/  PRMT R2, R33, 0x5410, R30 ;  /* 0x0000541021027816 */ /* 0x000fe4000000001e */
[----:B------:R-:W-:-:S02]  /*4770*/  PRMT R32, R32, 0x5410, R31 ;  /* 0x0000541020207816 */ /* 0x000fc4000000001f */
[----:B------:R-:W-:-:S07]  /*4780*/  @!P5 PRMT R3, R16, 0x7610, R3 ;  /* 0x000076101003d816 */ /* 0x000fce0000000003 */
.L_x_21325:
[----:B------:R-:W-:Y:S05]  /*4790*/  BSYNC B1 ;  /* 0x0000000000017941 */ /* 0x000fea0003800000 */
.L_x_21324:
[----:B-----5:R-:W-:Y:S01]  /*47a0*/  HMUL2.BF16_V2 R16, R17, R32 ;  /* 0x0000002011107232 */ /* 0x020fe20000200000 */
[----:B------:R-:W-:Y:S01]  /*47b0*/  F2FP.BF16.F32.PACK_AB R18, R19, R18 ;  /* 0x000000121312723e */ /* 0x000fe200000010ff */
[----:B------:R-:W-:Y:S01]  /*47c0*/  BSSY B1, `(.L_x_21326) ;  /* 0x0000042000017945 */ /* 0x000fe20003800000 */
[----:B0-----:R-:W-:Y:S02]  /*47d0*/  F2FP.BF16.F32.PACK_AB R32, R13, R12 ;  /* 0x0000000c0d20723e */ /* 0x001fe400000010ff */
[C---:B------:R-:W-:Y:S01]  /*47e0*/  PRMT R17, R16.reuse, 0x7632, R17 ;  /* 0x0000763210117816 */ /* 0x040fe20000000011 */
[----:B------:R-:W-:Y:S01]  /*47f0*/  IMAD.U32 R16, R16, 0x10000, RZ ;  /* 0x0001000010107824 */ /* 0x000fe200078e00ff */
[----:B------:R-:W-:Y:S01]  /*4800*/  HFMA2.MMA.BF16_V2 R29, R18, R29, -RZ ;  /* 0x0000001d121d7235 */ /* 0x000fe200003000ff */
[----:B------:R-:W-:Y:S01]  /*4810*/  F2FP.BF16.F32.PACK_AB R31, R15, R14 ;  /* 0x0000000e0f1f723e */ /* 0x000fe200000010ff */
[----:B------:R-:W-:Y:S02]  /*4820*/  HMUL2.BF16_V2 R2, R32, R2 ;  /* 0x0000000220027232 */ /* 0x000fe40000200000 */
[----:B------:R-:W-:Y:S01]  /*4830*/  IMAD.U32 R17, R17, 0x10000, RZ ;  /* 0x0001000011117824 */ /* 0x000fe200078e00ff */
[----:B------:R-:W0:Y:S03]  /*4840*/  LDS.128 R12, [R28] ;  /* 0x000000001c0c7984 */ /* 0x000e260000000c00 */
[----:B------:R-:W-:Y:S01]  /*4850*/  FADD.FTZ R30, R16, R17 ;  /* 0x00000011101e7221 */ /* 0x000fe20000010000 */
[----:B------:R-:W-:Y:S01]  /*4860*/  HFMA2.MMA.BF16_V2 R3, R31, R3, -RZ ;  /* 0x000000031f037235 */ /* 0x000fe200003000ff */
[----:B------:R-:W1:Y:S01]  /*4870*/  LDS.128 R16, [R28+0x10] ;  /* 0x000010001c107984 */ /* 0x000e620000000c00 */
[----:B------:R-:W-:-:S02]  /*4880*/  PRMT R32, R29, 0x7632, R32 ;  /* 0x000076321d207816 */ /* 0x000fc40000000020 */
[----:B------:R-:W-:Y:S02]  /*4890*/  SHF.L.U32 R29, R29, 0x10, RZ ;  /* 0x000000101d1d7819 */ /* 0x000fe400000006ff */
[----:B------:R-:W-:Y:S01]  /*48a0*/  PRMT R31, R2, 0x7632, R31 ;  /* 0x00007632021f7816 */ /* 0x000fe2000000001f */
[----:B------:R-:W-:-:S04]  /*48b0*/  IMAD.U32 R32, R32, 0x10000, RZ ;  /* 0x0001000020207824 */ /* 0x000fc800078e00ff */
[----:B------:R-:W-:Y:S01]  /*48c0*/  FADD.FTZ R29, R29, R32 ;  /* 0x000000201d1d7221 */ /* 0x000fe20000010000 */
[----:B------:R-:W-:Y:S01]  /*48d0*/  IMAD.U32 R32, R2, 0x10000, RZ ;  /* 0x0001000002207824 */ /* 0x000fe200078e00ff */
[----:B------:R-:W-:Y:S01]  /*48e0*/  PRMT R2, R3, 0x7632, R2 ;  /* 0x0000763203027816 */ /* 0x000fe20000000002 */
[----:B------:R-:W-:Y:S02]  /*48f0*/  IMAD.U32 R31, R31, 0x10000, RZ ;  /* 0x000100001f1f7824 */ /* 0x000fe400078e00ff */
[----:B------:R-:W-:Y:S01]  /*4900*/  FADD.FTZ R29, R30, R29 ;  /* 0x0000001d1e1d7221 */ /* 0x000fe20000010000 */
[----:B------:R-:W-:Y:S01]  /*4910*/  VIADD R30, R10, 0x4 ;  /* 0x000000040a1e7836 */ /* 0x000fe20000000000 */
[----:B------:R-:W-:Y:S01]  /*4920*/  SHF.L.U32 R2, R2, 0x10, RZ ;  /* 0x0000001002027819 */ /* 0x000fe200000006ff */
[----:B------:R-:W-:Y:S01]  /*4930*/  FADD.FTZ R32, R32, R31 ;  /* 0x0000001f20207221 */ /* 0x000fe20000010000 */
[----:B------:R-:W-:Y:S02]  /*4940*/  IMAD.U32 R3, R3, 0x10000, RZ ;  /* 0x0001000003037824 */ /* 0x000fe400078e00ff */
[----:B------:R-:W-:Y:S01]  /*4950*/  ISETP.NE.AND P0, PT, R30, R21, PT ;  /* 0x000000151e00720c */ /* 0x000fe20003f05270 */
[----:B------:R-:W-:Y:S01]  /*4960*/  FADD.FTZ R29, R29, R32 ;  /* 0x000000201d1d7221 */ /* 0x000fe20000010000 */
[----:B------:R-:W-:-:S04]  /*4970*/  FADD.FTZ R2, R3, R2 ;  /* 0x0000000203027221 */ /* 0x000fc80000010000 */
[----:B------:R-:W-:-:S04]  /*4980*/  FADD.FTZ R29, R29, R2 ;  /* 0x000000021d1d7221 */ /* 0x000fc80000010000 */
[----:B------:R-:W-:Y:S01]  /*4990*/  FADD.FTZ R20, R29, R20 ;  /* 0x000000141d147221 */ /* 0x000fe20000010000 */
[----:B0-----:R-:W-:Y:S02]  /*49a0*/  F2FP.BF16.F32.PACK_AB R12, R13, R12 ;  /* 0x0000000c0d0c723e */ /* 0x001fe400000010ff */
[----:B------:R-:W-:Y:S02]  /*49b0*/  F2FP.BF16.F32.PACK_AB R14, R15, R14 ;  /* 0x0000000e0f0e723e */ /* 0x000fe400000010ff */
[----:B-1----:R-:W-:Y:S02]  /*49c0*/  F2FP.BF16.F32.PACK_AB R16, R17, R16 ;  /* 0x000000101110723e */ /* 0x002fe400000010ff */
[----:B------:R-:W-:Y:S01]  /*49d0*/  F2FP.BF16.F32.PACK_AB R18, R19, R18 ;  /* 0x000000121312723e */ /* 0x000fe200000010ff */
[----:B------:R-:W-:Y:S06]  /*49e0*/  @P0 BRA `(.L_x_21327) ;  /* 0x00000000007c0947 */ /* 0x000fec0003800000 */
[C---:B------:R-:W-:Y:S02]  /*49f0*/  VIADD R2, R26.reuse, 0x20 ;  /* 0x000000201a027836 */ /* 0x040fe40000000000 */
[C---:B------:R-:W-:Y:S02]  /*4a00*/  VIADD R3, R26.reuse, 0x21 ;  /* 0x000000211a037836 */ /* 0x040fe40000000000 */
[----:B------:R-:W-:Y:S01]  /*4a10*/  VIADD R13, R26, 0x22 ;  /* 0x000000221a0d7836 */ /* 0x000fe20000000000 */
[----:B------:R-:W-:Y:S02]  /*4a20*/  ISETP.GE.AND P6, PT, R2, UR16, PT ;  /* 0x0000001002007c0c */ /* 0x000fe4000bfc6270 */
[----:B------:R-:W-:Y:S01]  /*4a30*/  ISETP.GE.AND P0, PT, R3, UR16, PT ;  /* 0x0000001003007c0c */ /* 0x000fe2000bf06270 */
[C---:B------:R-:W-:Y:S01]  /*4a40*/  VIADD R3, R26.reuse, 0x24 ;  /* 0x000000241a037836 */ /* 0x040fe20000000000 */
[C---:B------:R-:W-:Y:S02]  /*4a50*/  IADD3 R2, R26.reuse, 0x23, RZ ;  /* 0x000000231a027810 */ /* 0x040fe40007ffe0ff */
[----:B------:R-:W-:Y:S01]  /*4a60*/  ISETP.GE.AND P5, PT, R13, UR16, PT ;  /* 0x000000100d007c0c */ /* 0x000fe2000bfa6270 */
[C---:B------:R-:W-:Y:S01]  /*4a70*/  VIADD R13, R26.reuse, 0x25 ;  /* 0x000000251a0d7836 */ /* 0x040fe20000000000 */
[----:B------:R-:W-:Y:S01]  /*4a80*/  ISETP.GE.AND P3, PT, R3, UR16, PT ;  /* 0x0000001003007c0c */ /* 0x000fe2000bf66270 */
[----:B------:R-:W-:Y:S01]  /*4a90*/  VIADD R3, R26, 0x27 ;  /* 0x000000271a037836 */ /* 0x000fe20000000000 */
[----:B------:R-:W-:Y:S01]  /*4aa0*/  ISETP.GE.AND P4, PT, R2, UR16, PT ;  /* 0x0000001002007c0c */ /* 0x000fe2000bf86270 */
[----:B------:R-:W-:Y:S01]  /*4ab0*/  VIADD R2, R26, 0x26 ;  /* 0x000000261a027836 */ /* 0x000fe20000000000 */
[----:B------:R-:W-:-:S02]  /*4ac0*/  ISETP.GE.AND P2, PT, R13, UR16, PT ;  /* 0x000000100d007c0c */ /* 0x000fc4000bf46270 */
[----:B------:R-:W-:Y:S02]  /*4ad0*/  @P6 PRMT R25, RZ, 0x7610, R25 ;  /* 0x00007610ff196816 */ /* 0x000fe40000000019 */
[----:B------:R-:W-:Y:S02]  /*4ae0*/  ISETP.GE.AND P6, PT, R3, UR16, PT ;  /* 0x0000001003007c0c */ /* 0x000fe4000bfc6270 */
[----:B------:R-:W-:Y:S02]  /*4af0*/  ISETP.GE.AND P1, PT, R2, UR16, PT ;  /* 0x0000001002007c0c */ /* 0x000fe4000bf26270 */
[C---:B------:R-:W-:Y:S02]  /*4b00*/  PRMT R2, R24.reuse, 0x7632, R2 ;  /* 0x0000763218027816 */ /* 0x040fe40000000002 */
[----:B------:R-:W-:Y:S02]  /*4b10*/  SEL R3, R24, RZ, !P5 ;  /* 0x000000ff18037207 */ /* 0x000fe40006800000 */
        /* <DEDUP_REMOVED lines=12> */
.L_x_21327:
[----:B------:R-:W-:Y:S05]  /*4be0*/  BSYNC B1 ;  /* 0x0000000000017941 */ /* 0x000fea0003800000 */
.L_x_21326:
[----:B------:R-:W-:Y:S01]  /*4bf0*/  HMUL2.BF16_V2 R2, R12, R25 ;  /* 0x000000190c027232 */ /* 0x000fe20000200000 */
[----:B------:R-:W-:Y:S01]  /*4c00*/  HFMA2.MMA.BF16_V2 R12, R14, R24, -RZ ;  /* 0x000000180e0c7235 */ /* 0x000fe200003000ff */
[----:B------:R-:W-:Y:S01]  /*4c10*/  HMUL2.BF16_V2 R14, R16, R23 ;  /* 0x00000017100e7232 */ /* 0x000fe20000200000 */
[----:B------:R-:W-:Y:S01]  /*4c20*/  HFMA2.MMA.BF16_V2 R16, R18, R22, -RZ ;  /* 0x0000001612107235 */ /* 0x000fe200003000ff */
[----:B------:R-:W-:Y:S01]  /*4c30*/  VIADD R10, R10, 0x8 ;  /* 0x000000080a0a7836 */ /* 0x000fe20000000000 */
[----:B------:R-:W-:Y:S01]  /*4c40*/  PRMT R3, R2, 0x7632, R3 ;  /* 0x0000763202037816 */ /* 0x000fe20000000003 */
[----:B------:R-:W-:Y:S01]  /*4c50*/  VIADD R26, R26, 0x40 ;  /* 0x000000401a1a7836 */ /* 0x000fe20000000000 */
[C---:B------:R-:W-:Y:S01]  /*4c60*/  PRMT R15, R14.reuse, 0x7632, R15 ;  /* 0x000076320e0f7816 */ /* 0x040fe2000000000f */
        /* <DEDUP_REMOVED lines=8> */
[----:B------:R-:W-:Y:S01]  /*4cf0*/  IMAD.U32 R13, R13, 0x10000, RZ ;  /* 0x000100000d0d7824 */ /* 0x000fe200078e00ff */
[----:B------:R-:W-:Y:S01]  /*4d00*/  ISETP.GE.AND P0, PT, R10, UR4, PT ;  /* 0x000000040a007c0c */ /* 0x000fe2000bf06270 */
[----:B------:R-:W-:Y:S01]  /*4d10*/  IMAD.U32 R16, R16, 0x10000, RZ ;  /* 0x0001000010107824 */ /* 0x000fe200078e00ff */
[----:B------:R-:W-:Y:S01]  /*4d20*/  IADD3 R8, P1, R8, 0x20, RZ ;  /* 0x0000002008087810 */ /* 0x000fe20007f3e0ff */
[----:B------:R-:W-:Y:S01]  /*4d30*/  FADD.FTZ R12, R12, R13 ;  /* 0x0000000d0c0c7221 */ /* 0x000fe20000010000 */
[----:B------:R-:W-:-:S02]  /*4d40*/  IMAD.U32 R3, R2, 0x10000, RZ ;  /* 0x0001000002037824 */ /* 0x000fc400078e00ff */
[----:B------:R-:W-:Y:S01]  /*4d50*/  FADD.FTZ R15, R14, R15 ;  /* 0x0000000f0e0f7221 */ /* 0x000fe20000010000 */
[----:B------:R-:W-:Y:S01]  /*4d60*/  IADD3 R27, R27, -0x8, RZ ;  /* 0xfffffff81b1b7810 */ /* 0x000fe20007ffe0ff */
[----:B------:R-:W-:Y:S01]  /*4d70*/  FADD.FTZ R12, R17, R12 ;  /* 0x0000000c110c7221 */ /* 0x000fe20000010000 */
[----:B------:R-:W-:Y:S01]  /*4d80*/  FADD.FTZ R3, R16, R3 ;  /* 0x0000000310037221 */ /* 0x000fe20000010000 */
[----:B------:R-:W-:Y:S02]  /*4d90*/  IMAD.X R9, RZ, RZ, R9, P1 ;  /* 0x000000ffff097224 */ /* 0x000fe400008e0609 */
[----:B------:R-:W-:Y:S01]  /*4da0*/  FADD.FTZ R12, R12, R15 ;  /* 0x0000000f0c0c7221 */ /* 0x000fe20000010000 */
[----:B------:R-:W-:-:S03]  /*4db0*/  VIADD R28, R28, 0x100 ;  /* 0x000001001c1c7836 */ /* 0x000fc60000000000 */
[----:B------:R-:W-:-:S04]  /*4dc0*/  FADD.FTZ R3, R12, R3 ;  /* 0x000000030c037221 */ /* 0x000fc80000010000 */
[----:B------:R-:W-:Y:S01]  /*4dd0*/  FADD.FTZ R20, R20, R3 ;  /* 0x0000000314147221 */ /* 0x000fe20000010000 */
[----:B------:R-:W-:Y:S06]  /*4de0*/  @!P0 BRA `(.L_x_21328) ;  /* 0xfffffff400688947 */ /* 0x000fec000383ffff */
.L_x_21319:
[----:B------:R-:W-:Y:S05]  /*4df0*/  BSYNC B0 ;  /* 0x0000000000007941 */ /* 0x000fea0003800000 */
.L_x_21318:
[----:B------:R-:W4:Y:S08]  /*4e00*/  S2UR UR7, SR_CgaCtaId ;  /* 0x00000000000779c3 */ /* 0x000f300000008800 */
[----:B------:R-:W-:Y:S01]  /*4e10*/  BAR.SYNC.DEFER_BLOCKING 0x0 ;  /* 0x0000000000007b1d */ /* 0x000fe20000010000 */
[C---:B0--3--:R-:W-:Y:S01]  /*4e20*/  LOP3.LUT R2, R6.reuse, 0xffffffc0, RZ, 0xc0, !PT ;  /* 0xffffffc006027812 */ /* 0x049fe200078ec0ff */
[----:B------:R-:W-:Y:S01]  /*4e30*/  IMAD R7, R7, 0x20, R0 ;  /* 0x0000002007077824 */ /* 0x000fe200078e0200 */
[----:B------:R-:W-:-:S02]  /*4e40*/  ISETP.GT.AND P1, PT, R6, 0x3f, PT ;  /* 0x0000003f0600780c */ /* 0x000fc40003f24270 */
[----:B------:R-:W-:Y:S01]  /*4e50*/  ISETP.NE.AND P0, PT, R2, 0x40, PT ;  /* 0x000000400200780c */ /* 0x000fe20003f05270 */
[----:B------:R-:W-:Y:S01]  /*4e60*/  UMOV UR6, 0x400 ;  /* 0x0000040000067882 */ /* 0x000fe20000000000 */
[C---:B------:R-:W-:Y:S01]  /*4e70*/  LOP3.LUT R2, R6.reuse, 0xffffffe0, RZ, 0xc0, !PT ;  /* 0xffffffe006027812 */ /* 0x040fe200078ec0ff */
[----:B------:R-:W-:Y:S01]  /*4e80*/  UIADD3 UR6, UR6, 0x60, URZ ;  /* 0x0000006006067890 */ /* 0x000fe2000fffe03f */
[C---:B------:R-:W-:Y:S01]  /*4e90*/  ISETP.GT.AND P2, PT, R6.reuse, 0x1f, PT ;  /* 0x0000001f0600780c */ /* 0x040fe20003f44270 */
[----:B------:R-:W-:Y:S02]  /*4ea0*/  VIADD R6, R6, 0x1f ;  /* 0x0000001f06067836 */ /* 0x000fe40000000000 */
[----:B----4-:R-:W-:-:S06]  /*4eb0*/  ULEA UR6, UR7, UR6, 0x18 ;  /* 0x0000000607067291 */ /* 0x010fcc000f8ec03f */
[----:B------:R-:W-:-:S05]  /*4ec0*/  LEA R7, R7, UR6, 0x2 ;  /* 0x0000000607077c11 */ /* 0x000fca000f8e10ff */
[----:B------:R-:W-:Y:S01]  /*4ed0*/  @!P0 STS [R7+-0x100], R20 ;  /* 0xffff001407008388 */ /* 0x000fe20000000800 */
[----:B------:R-:W-:Y:S01]  /*4ee0*/  BAR.SYNC.DEFER_BLOCKING 0x0 ;  /* 0x0000000000007b1d */ /* 0x000fe20000010000 */
[----:B------:R-:W-:-:S05]  /*4ef0*/  ISETP.NE.AND P0, PT, R2, 0x20, PT ;  /* 0x000000200200780c */ /* 0x000fca0003f05270 */
[----:B-1----:R-:W0:Y:S02]  /*4f00*/  @!P1 LDS R3, [R7] ;  /* 0x0000000007039984 */ /* 0x002e240000000800 */
[----:B0-----:R-:W-:Y:S01]  /*4f10*/  @!P1 FADD.FTZ R20, R20, R3 ;  /* 0x0000000314149221 */ /* 0x001fe20000010000 */
[----:B------:R-:W-:Y:S01]  /*4f20*/  BAR.SYNC.DEFER_BLOCKING 0x0 ;  /* 0x0000000000007b1d */ /* 0x000fe20000010000 */
[----:B------:R-:W-:-:S05]  /*4f30*/  ISETP.GT.U32.AND P1, PT, R6, 0x3e, PT ;  /* 0x0000003e0600780c */ /* 0x000fca0003f24070 */
[----:B------:R0:W-:Y:S02]  /*4f40*/  @!P0 STS [R7+-0x80], R20 ;  /* 0xffff801407008388 */ /* 0x0001e40000000800 */
[----:B------:R-:W-:Y:S06]  /*4f50*/  BAR.SYNC.DEFER_BLOCKING 0x0 ;  /* 0x0000000000007b1d */ /* 0x000fec0000010000 */
[----:B------:R0:W1:Y:S02]  /*4f60*/  @!P2 LDS R3, [R7] ;  /* 0x000000000703a984 */ /* 0x0000640000000800 */
[----:B------:R-:W-:Y:S06]  /*4f70*/  BAR.SYNC.DEFER_BLOCKING 0x0 ;  /* 0x0000000000007b1d */ /* 0x000fec0000010000 */
[----:B------:R-:W-:Y:S05]  /*4f80*/  @P1 EXIT ;  /* 0x000000000000194d */ /* 0x000fea0003800000 */
[----:B------:R-:W3:Y:S01]  /*4f90*/  S2R R2, SR_CTAID.Y ;  /* 0x0000000000027919 */ /* 0x000ee20000002600 */
[----:B------:R-:W4:Y:S01]  /*4fa0*/  S2UR UR4, SR_CTAID.X ;  /* 0x00000000000479c3 */ /* 0x000f220000002500 */
[----:B------:R-:W-:Y:S01]  /*4fb0*/  ULDC UR5, c[0x0][0x14] ;  /* 0x0000050000057ab9 */ /* 0x000fe20000000800 */
[----:B------:R-:W-:Y:S01]  /*4fc0*/  ULDC UR6, c[0x0][0xc] ;  /* 0x0000030000067ab9 */ /* 0x000fe20000000800 */
[----:B--2---:R-:W2:Y:S01]  /*4fd0*/  S2R R5, SR_CTAID.Z ;  /* 0x0000000000057919 */ /* 0x004ea20000002700 */
[----:B------:R-:W-:Y:S01]  /*4fe0*/  SHF.R.S32.HI R4, RZ, 0x1f, R0 ;  /* 0x0000001fff047819 */ /* 0x000fe20000011400 */
[----:B01----:R-:W-:-:S05]  /*4ff0*/  @!P2 FADD.FTZ R20, R20, R3 ;  /* 0x000000031414a221 */ /* 0x003fca0000010000 */
[----:B------:R-:W-:Y:S01]  /*5000*/  F2FP.BF16.F32.PACK_AB R20, RZ, R20 ;  /* 0x00000014ff14723e */ /* 0x000fe200000010ff */
[----:B----4-:R-:W-:-:S04]  /*5010*/  UIMAD UR4, UR4, UR5, URZ ;  /* 0x00000005040472a4 */ /* 0x010fc8000f8e023f */
[----:B------:R-:W-:Y:S01]  /*5020*/  USHF.L.U32 UR4, UR4, 0x5, URZ ;  /* 0x0000000504047899 */ /* 0x000fe2000800063f */
[----:B---3--:R-:W-:Y:S01]  /*5030*/  IMAD R2, R2, UR6, RZ ;  /* 0x0000000602027c24 */ /* 0x008fe2000f8e02ff */
[----:B--2---:R-:W-:-:S03]  /*5040*/  SHF.L.U32 R5, R5, 0x5, RZ ;  /* 0x0000000505057819 */ /* 0x004fc600000006ff */
[----:B------:R-:W-:Y:S01]  /*5050*/  IMAD R2, R2, UR5, RZ ;  /* 0x0000000502027c24 */ /* 0x000fe2000f8e02ff */
[----:B------:R-:W-:Y:S02]  /*5060*/  USHF.R.S32.HI UR5, URZ, 0x1f, UR4 ;  /* 0x0000001f3f057899 */ /* 0x000fe40008011404 */
[--C-:B------:R-:W-:Y:S01]  /*5070*/  IADD3 R7, P0, P1, R0, UR4, R5.reuse ;  /* 0x0000000400077c10 */ /* 0x100fe2000f91e005 */
[----:B------:R-:W-:Y:S01]  /*5080*/  IMAD.SHL.U32 R2, R2, 0x20, RZ ;  /* 0x0000002002027824 */ /* 0x000fe200078e00ff */
[----:B------:R-:W-:-:S04]  /*5090*/  SHF.R.S32.HI R5, RZ, 0x1f, R5 ;  /* 0x0000001fff057819 */ /* 0x000fc80000011405 */
[----:B------:R-:W-:Y:S01]  /*50a0*/  IADD3.X R5, R4, UR5, R5, P0, P1 ;  /* 0x0000000504057c10 */ /* 0x000fe200087e2405 */
[----:B------:R-:W-:Y:S01]  /*50b0*/  ULDC.64 UR4, c[0x0][0x220] ;  /* 0x0000880000047ab9 */ /* 0x000fe20000000a00 */
[----:B------:R-:W-:-:S04]  /*50c0*/  IADD3 R0, P0, R2, R7, RZ ;  /* 0x0000000702007210 */ /* 0x000fc80007f1e0ff */
[----:B------:R-:W-:Y:S02]  /*50d0*/  LEA.HI.X.SX32 R3, R2, R5, 0x1, P0 ;  /* 0x0000000502037211 */ /* 0x000fe400000f0eff */
[----:B------:R-:W-:-:S04]  /*50e0*/  LEA R2, P0, R0, UR4, 0x1 ;  /* 0x0000000400027c11 */ /* 0x000fc8000f8008ff */
[----:B------:R-:W-:-:S05]  /*50f0*/  LEA.HI.X R3, R0, UR5, R3, 0x1, P0 ;  /* 0x0000000500037c11 */ /* 0x000fca00080f0c03 */
[----:B------:R-:W-:Y:S01]  /*5100*/  STG.E.U16 desc[UR12][R2.64], R20 ;  /* 0x0000001402007986 */ /* 0x000fe2000c10150c */
[----:B------:R-:W-:Y:S05]  /*5110*/  EXIT ;  /* 0x000000000000794d */ /* 0x000fea0003800000 */
.L_x_21287:
        /* <DEDUP_REMOVED lines=8> */
.L_x_21330:
[----:B------:R-:W-:Y:S05]  /*51a0*/  BSYNC B1 ;  /* 0x0000000000017941 */ /* 0x000fea0003800000 */
.L_x_21329:
[----:B------:R-:W-:Y:S01]  /*51b0*/  FADD.FTZ R21, R20, R15 ;  /* 0x0000000f14157221 */ /* 0x000fe20000010000 */
[----:B------:R-:W-:Y:S01]  /*51c0*/  HFMA2.MMA R13, -RZ, RZ, 0, 1.847743988037109375e-06 ;  /* 0x0000001fff0d7435 */ /* 0x000fe200000001ff */
[----:B------:R-:W-:Y:S02]  /*51d0*/  IMAD.MOV.U32 R14, RZ, RZ, 0x1 ;  /* 0x00000001ff0e7424 */ /* 0x000fe400078e00ff */
[----:B------:R-:W-:Y:S02]  /*51e0*/  IMAD.MOV.U32 R23, RZ, RZ, R21 ;  /* 0x000000ffff177224 */ /* 0x000fe400078e0015 */
[----:B------:R-:W-:-:S07]  /*51f0*/  IMAD.MOV.U32 R12, RZ, RZ, -0x1 ;  /* 0xffffffffff0c7424 */ /* 0x000fce00078e00ff */
[----:B------:R-:W-:Y:S05]  /*5200*/  WARPSYNC.COLLECTIVE R12, `(.L_x_21331) ;  /* 0x000000000c087348 */ /* 0x000fea0003c00000 */
[----:B------:R0:W1:Y:S02]  /*5210*/  SHFL.BFLY P0, R15, R23, R14, R13 ;  /* 0x0c00000e170f7389 */ /* 0x000064000000000d */
[----:B01----:R-:W-:Y:S01]  /*5220*/  ENDCOLLECTIVE ;  /* 0x000000000000791b */ /* 0x003fe20003800000 */
.L_x_21331:
[----:B------:R-:W-:Y:S05]  /*5230*/  BRA `(.L_x_21332) ;  /* 0xffffffc000787947 */ /* 0x000fea000383ffff */
.L_x_21291:
        /* <DEDUP_REMOVED lines=8> */
.L_x_21334:
[----:B------:R-:W-:Y:S05]  /*52c0*/  BSYNC B1 ;  /* 0x0000000000017941 */ /* 0x000fea0003800000 */
.L_x_21333:
[----:B------:R-:W-:Y:S01]  /*52d0*/  FADD.FTZ R23, R22, R15 ;  /* 0x0000000f16177221 */ /* 0x000fe20000010000 */
[----:B------:R-:W-:Y:S01]  /*52e0*/  IMAD.MOV.U32 R14, RZ, RZ, 0x1 ;  /* 0x00000001ff0e7424 */ /* 0x000fe200078e00ff */
[----:B------:R-:W-:Y:S01]  /*52f0*/  MOV R12, 0xffffffff ;  /* 0xffffffff000c7802 */ /* 0x000fe20000000f00 */
[----:B------:R-:W-:-:S07]  /*5300*/  IMAD.MOV.U32 R13, RZ, RZ, 0x1f ;  /* 0x0000001fff0d7424 */ /* 0x000fce00078e00ff */
[----:B------:R-:W-:Y:S05]  /*5310*/  WARPSYNC.COLLECTIVE R12, `(.L_x_21335) ;  /* 0x000000000c087348 */ /* 0x000fea0003c00000 */
[----:B------:R0:W1:Y:S02]  /*5320*/  SHFL.BFLY P0, R15, R23, R14, R13 ;  /* 0x0c00000e170f7389 */ /* 0x000064000000000d */
[----:B01----:R-:W-:Y:S01]  /*5330*/  ENDCOLLECTIVE ;  /* 0x000000000000791b */ /* 0x003fe20003800000 */
.L_x_21335:
[----:B------:R-:W-:Y:S05]  /*5340*/  BRA `(.L_x_21336) ;  /* 0xffffffc400ec7947 */ /* 0x000fea000383ffff */
.L_x_21295:
        /* <DEDUP_REMOVED lines=8> */
.L_x_21338:
[----:B------:R-:W-:Y:S05]  /*53d0*/  BSYNC B0 ;  /* 0x0000000000007941 */ /* 0x000fea0003800000 */
.L_x_21337:
[----:B------:R-:W-:Y:S01]  /*53e0*/  FMNMX.FTZ R2, R15, R8, !PT ;  /* 0x000000080f027209 */ /* 0x000fe20007810000 */
[----:B------:R-:W-:Y:S01]  /*53f0*/  IMAD.MOV.U32 R14, RZ, RZ, 0x8 ;  /* 0x00000008ff0e7424 */ /* 0x000fe200078e00ff */
[----:B------:R-:W-:Y:S01]  /*5400*/  MOV R12, 0xffffffff ;  /* 0xffffffff000c7802 */ /* 0x000fe20000000f00 */
[----:B------:R-:W-:Y:S02]  /*5410*/  IMAD.MOV.U32 R13, RZ, RZ, 0x1f ;  /* 0x0000001fff0d7424 */ /* 0x000fe400078e00ff */
[----:B------:R-:W-:-:S07]  /*5420*/  IMAD.MOV.U32 R23, RZ, RZ, R2 ;  /* 0x000000ffff177224 */ /* 0x000fce00078e0002 */
[----:B------:R-:W-:Y:S05]  /*5430*/  WARPSYNC.COLLECTIVE R12, `(.L_x_21339) ;  /* 0x000000000c087348 */ /* 0x000fea0003c00000 */
[----:B------:R0:W1:Y:S02]  /*5440*/  SHFL.BFLY P0, R15, R23, R14, R13 ;  /* 0x0c00000e170f7389 */ /* 0x000064000000000d */
[----:B01----:R-:W-:Y:S01]  /*5450*/  ENDCOLLECTIVE ;  /* 0x000000000000791b */ /* 0x003fe20003800000 */
.L_x_21339:
[----:B------:R-:W-:Y:S01]  /*5460*/  IMAD.MOV.U32 R14, RZ, RZ, 0x4 ;  /* 0x00000004ff0e7424 */ /* 0x000fe200078e00ff */
[----:B------:R-:W-:-:S05]  /*5470*/  FMNMX.FTZ R3, R2, R15, !PT ;  /* 0x0000000f02037209 */ /* 0x000fca0007810000 */
[----:B------:R-:W-:-:S07]  /*5480*/  IMAD.MOV.U32 R23, RZ, RZ, R3 ;  /* 0x000000ffff177224 */ /* 0x000fce00078e0003 */
[----:B------:R-:W-:Y:S05]  /*5490*/  WARPSYNC.COLLECTIVE R12, `(.L_x_21340) ;  /* 0x000000000c087348 */ /* 0x000fea0003c00000 */
[----:B------:R0:W1:Y:S02]  /*54a0*/  SHFL.BFLY P0, R15, R23, R14, R13 ;  /* 0x0c00000e170f7389 */ /* 0x000064000000000d */
[----:B01----:R-:W-:Y:S01]  /*54b0*/  ENDCOLLECTIVE ;  /* 0x000000000000791b */ /* 0x003fe20003800000 */
.L_x_21340:
[----:B------:R-:W-:Y:S05]  /*54c0*/  BRA `(.L_x_21341) ;  /* 0xffffffc800287947 */ /* 0x000fea000383ffff */
.L_x_21342:
        /* <DEDUP_REMOVED lines=11> */
.L_x_29937:


//--------------------- .text._ZN4vllm32paged_attention_v2_reduce_kernelI13__nv_bfloat16Li256ELi128ELi512EEEvPT_PKfS5_PKS2_PKii --------------------------
	.section	.text._ZN4vllm32paged_attention_v2_reduce_kernelI13__nv_bfloat16Li256ELi128ELi512EEEvPT_PKfS5_PKS2_PKii,"ax",@progbits
	.align	128
        .global         _ZN4vllm32paged_attention_v2_reduce_kernelI13__nv_bfloat16Li256ELi128ELi512EEEvPT_PKfS5_PKS2_PKii
        .type           _ZN4vllm32paged_attention_v2_reduce_kernelI13__nv_bfloat16Li256ELi128ELi512EEEvPT_PKfS5_PKS2_PKii,@function
        .size           _ZN4vllm32paged_attention_v2_reduce_kernelI13__nv_bfloat16Li256ELi128ELi512EEEvPT_PKfS5_PKS2_PKii,(.L_x_29938 - _ZN4vllm32paged_attention_v2_reduce_kernelI13__nv_bfloat16Li256ELi128ELi512EEEvPT_PKfS5_PKS2_PKii)
        .other          _ZN4vllm32paged_attention_v2_reduce_kernelI13__nv_bfloat16Li256ELi128ELi512EEEvPT_PKfS5_PKS2_PKii,@"STO_CUDA_ENTRY STV_DEFAULT"
_ZN4vllm32paged_attention_v2_reduce_kernelI13__nv_bfloat16Li256ELi128ELi512EEEvPT_PKfS5_PKS2_PKii:
.text._ZN4vllm32paged_attention_v2_reduce_kernelI13__nv_bfloat16Li256ELi128ELi512EEEvPT_PKfS5_PKS2_PKii:
[----:B------:R-:W-:Y:S01]  /*0000*/  LDC R1, c[0x0][0x28] ;  /* 0x00000a00ff017b82 */ /* 0x000fe20000000800 */
[----:B------:R-:W0:Y:S07]  /*0010*/  S2R R7, SR_CTAID.Y ;  /* 0x0000000000077919 */ /* 0x000e2e0000002600 */
[----:B------:R-:W0:Y:S01]  /*0020*/  LDC.64 R2, c[0x0][0x230] ;  /* 0x00008c00ff027b82 */ /* 0x000e220000000a00 */
[----:B------:R-:W-:Y:S01]  /*0030*/  ULDC.64 UR10, c[0x0][0x208] ;  /* 0x00008200000a7ab9 */ /* 0x000fe20000000a00 */
[----:B0-----:R-:W-:-:S05]  /*0040*/  IMAD.WIDE R2, R7, 0x4, R2 ;  /* 0x0000000407027825 */ /* 0x001fca00078e0202 */
[----:B------:R-:W2:Y:S01]  /*0050*/  LDG.E.CONSTANT R0, desc[UR10][R2.64] ;  /* 0x0000000a02007981 */ /* 0x000ea2000c1e9900 */
[----:B------:R-:W0:Y:S01]  /*0060*/  S2UR UR4, SR_CTAID.X ;  /* 0x00000000000479c3 */ /* 0x000e220000002500 */
[----:B------:R-:W-:Y:S01]  /*0070*/  ULDC UR5, c[0x0][0xc] ;  /* 0x0000030000057ab9 */ /* 0x000fe20000000800 */
[C---:B--2---:R-:W-:Y:S02]  /*0080*/  VIADD R5, R0.reuse, 0xffffffff ;  /* 0xffffffff00057836 */ /* 0x044fe40000000000 */
[----:B------:R-:W-:-:S03]  /*0090*/  VIADD R4, R0, 0x1ff ;  /* 0x000001ff00047836 */ /* 0x000fc60000000000 */
[----:B------:R-:W-:Y:S02]  /*00a0*/  ISETP.GE.U32.AND P0, PT, R5, 0x200, PT ;  /* 0x000002000500780c */ /* 0x000fe40003f06070 */
[----:B------:R-:W-:-:S04]  /*00b0*/  SHF.R.S32.HI R5, RZ, 0x1f, R4 ;  /* 0x0000001fff057819 */ /* 0x000fc80000011404 */
[----:B------:R-:W-:-:S07]  /*00c0*/  LEA.HI R5, R5, R4, RZ, 0x9 ;  /* 0x0000000405057211 */ /* 0x000fce00078f48ff */
[----:B0-----:R-:W-:Y:S05]  /*00d0*/  @!P0 BRA `(.L_x_21343) ;  /* 0x0000001800a08947 */ /* 0x001fea0003800000 */
[----:B------:R-:W0:Y:S01]  /*00e0*/  S2R R21, SR_TID.X ;  /* 0x0000000000157919 */ /* 0x000e220000002100 */
[----:B------:R-:W-:Y:S01]  /*00f0*/  SHF.R.S32.HI R2, RZ, 0x9, R5 ;  /* 0x00000009ff027819 */ /* 0x000fe20000011405 */
[----:B------:R-:W-:Y:S01]  /*0100*/  IMAD R3, R7, UR5, RZ ;  /* 0x0000000507037c24 */ /* 0x000fe2000f8e02ff */
[----:B------:R-:W-:Y:S01]  /*0110*/  ULDC UR5, c[0x0][0x238] ;  /* 0x00008e0000057ab9 */ /* 0x000fe20000000800 */
[----:B------:R-:W-:Y:S01]  /*0120*/  ULDC.64 UR8, c[0x0][0x220] ;  /* 0x0000880000087ab9 */ /* 0x000fe20000000a00 */
[----:B------:R-:W-:Y:S02]  /*0130*/  UIMAD UR7, UR4, UR5, URZ ;  /* 0x00000005040772a4 */ /* 0x000fe4000f8e023f */
[----:B------:R-:W-:Y:S01]  /*0140*/  IMAD R4, R3, UR5, RZ ;  /* 0x0000000503047c24 */ /* 0x000fe2000f8e02ff */
[----:B------:R-:W-:Y:S01]  /*0150*/  BSSY B0, `(.L_x_21344) ;  /* 0x0000019000007945 */ /* 0x000fe20003800000 */
[----:B------:R-:W-:Y:S01]  /*0160*/  IMAD.MOV.U32 R7, RZ, RZ, -0x800001 ;  /* 0xff7fffffff077424 */ /* 0x000fe200078e00ff */
[----:B------:R-:W-:-:S02]  /*0170*/  USHF.R.S32.HI UR5, URZ, 0x1f, UR7 ;  /* 0x0000001f3f057899 */ /* 0x000fc40008011407 */
[----:B------:R-:W-:-:S04]  /*0180*/  IADD3 R5, P1, R4, UR7, RZ ;  /* 0x0000000704057c10 */ /* 0x000fc8000ff3e0ff */
[----:B------:R-:W-:Y:S02]  /*0190*/  LEA.HI.X.SX32 R6, R4, UR5, 0x1, P1 ;  /* 0x0000000504067c11 */ /* 0x000fe400088f0eff */
[----:B0-----:R-:W-:-:S13]  /*01a0*/  ISETP.GE.AND P0, PT, R21, R2, PT ;  /* 0x000000021500720c */ /* 0x001fda0003f06270 */
[----:B------:R-:W-:Y:S05]  /*01b0*/  @P0 BRA `(.L_x_21345) ;  /* 0x0000000000480947 */ /* 0x000fea0003800000 */
[----:B------:R-:W0:Y:S01]  /*01c0*/  S2R R9, SR_CgaCtaId ;  /* 0x0000000000097919 */ /* 0x000e220000008800 */
[----:B------:R-:W1:Y:S01]  /*01d0*/  LDC R12, c[0x0][RZ] ;  /* 0x00000000ff0c7b82 */ /* 0x000e620000000800 */
[----:B------:R-:W-:Y:S01]  /*01e0*/  MOV R7, 0x400 ;  /* 0x0000040000077802 */ /* 0x000fe20000000f00 */
[----:B------:R-:W-:-:S03]  /*01f0*/  IMAD.MOV.U32 R11, RZ, RZ, R21 ;  /* 0x000000ffff0b7224 */ /* 0x000fc600078e0015 */
[----:B------:R-:W-:Y:S01]  /*0200*/  IADD3 R8, R7, 0x20, RZ ;  /* 0x0000002007087810 */ /* 0x000fe20007ffe0ff */
[----:B------:R-:W-:-:S03]  /*0210*/  IMAD.MOV.U32 R7, RZ, RZ, -0x800001 ;  /* 0xff7fffffff077424 */ /* 0x000fc600078e00ff */
[----:B0-----:R-:W-:-:S07]  /*0220*/  LEA R10, R9, R8, 0x18 ;  /* 0x00000008090a7211 */ /* 0x001fce00078ec0ff */
.L_x_21346:
[----:B------:R-:W-:-:S04]  /*0230*/  IADD3 R9, P1, R11, R5, RZ ;  /* 0x000000050b097210 */ /* 0x000fc80007f3e0ff */
[----:B------:R-:W-:Y:S02]  /*0240*/  LEA.HI.X.SX32 R14, R11, R6, 0x1, P1 ;  /* 0x000000060b0e7211 */ /* 0x000fe400008f0eff */
[----:B0-----:R-:W-:-:S04]  /*0250*/  LEA R8, P1, R9, UR8, 0x2 ;  /* 0x0000000809087c11 */ /* 0x001fc8000f8210ff */
[----:B------:R-:W-:-:S05]  /*0260*/  LEA.HI.X R9, R9, UR9, R14, 0x2, P1 ;  /* 0x0000000909097c11 */ /* 0x000fca00088f140e */
[----:B------:R-:W2:Y:S01]  /*0270*/  LDG.E.CONSTANT R8, desc[UR10][R8.64] ;  /* 0x0000000a08087981 */ /* 0x000ea2000c1e9900 */
[----:B------:R-:W-:Y:S01]  /*0280*/  IMAD R13, R11, 0x4, R10 ;  /* 0x000000040b0d7824 */ /* 0x000fe200078e020a */
[----:B-1----:R-:W-:-:S04]  /*0290*/  IADD3 R11, R12, R11, RZ ;  /* 0x0000000b0c0b7210 */ /* 0x002fc80007ffe0ff */
[----:B------:R-:W-:Y:S01]  /*02a0*/  ISETP.GE.AND P1, PT, R11, R2, PT ;  /* 0x000000020b00720c */ /* 0x000fe20003f26270 */
[----:B--2---:R0:W-:Y:S01]  /*02b0*/  STS [R13], R8 ;  /* 0x000000080d007388 */ /* 0x0041e20000000800 */
[----:B------:R-:W-:-:S11]  /*02c0*/  FMNMX.FTZ R7, R8, R7, !PT ;  /* 0x0000000708077209 */ /* 0x000fd60007810000 */
[----:B------:R-:W-:Y:S05]  /*02d0*/  @!P1 BRA `(.L_x_21346) ;  /* 0xfffffffc00d49947 */ /* 0x000fea000383ffff */
.L_x_21345:
[----:B------:R-:W-:Y:S05]  /*02e0*/  BSYNC B0 ;  /* 0x0000000000007941 */ /* 0x000fea0003800000 */
.L_x_21344:
[----:B0-----:R-:W0:Y:S01]  /*02f0*/  SHFL.BFLY PT, R8, R7, 0x10, 0x1f ;  /* 0x0e001f0007087f89 */ /* 0x001e2200000e0000 */
[----:B------:R-:W1:Y:S01]  /*0300*/  S2UR UR6, SR_CgaCtaId ;  /* 0x00000000000679c3 */ /* 0x000e620000008800 */
[----:B------:R-:W-:Y:S01]  /*0310*/  UMOV UR5, 0x400 ;  /* 0x0000040000057882 */ /* 0x000fe20000000000 */
[----:B------:R-:W-:Y:S01]  /*0320*/  ULDC.64 UR14, c[0x0][0x218] ;  /* 0x00008600000e7ab9 */ /* 0x000fe20000000a00 */
[----:B------:R-:W-:Y:S01]  /*0330*/  BSSY B0, `(.L_x_21347) ;  /* 0x0000034000007945 */ /* 0x000fe20003800000 */
[----:B0-----:R-:W-:Y:S01]  /*0340*/  FMNMX.FTZ R9, R8, R7, !PT ;  /* 0x0000000708097209 */ /* 0x001fe20007810000 */
[----:B-1----:R-:W-:Y:S01]  /*0350*/  ULEA UR8, UR6, UR5, 0x18 ;  /* 0x0000000506087291 */ /* 0x002fe2000f8ec03f */
[----:B------:R-:W-:Y:S01]  /*0360*/  SHF.R.U32.HI R7, RZ, 0x3, R21 ;  /* 0x00000003ff077819 */ /* 0x000fe20000011615 */
[----:B------:R-:W-:Y:S02]  /*0370*/  UIADD3 UR5, UR5, 0x20, URZ ;  /* 0x0000002005057890 */ /* 0x000fe4000fffe03f */
[----:B------:R-:W0:Y:S01]  /*0380*/  SHFL.BFLY PT, R8, R9, 0x8, 0x1f ;  /* 0x0d001f0009087f89 */ /* 0x000e2200000e0000 */
[----:B------:R-:W-:Y:S01]  /*0390*/  LOP3.LUT R7, R7, 0x1ffffffc, RZ, 0xc0, !PT ;  /* 0x1ffffffc07077812 */ /* 0x000fe200078ec0ff */
[----:B------:R-:W-:Y:S01]  /*03a0*/  ULEA UR5, UR6, UR5, 0x18 ;  /* 0x0000000506057291 */ /* 0x000fe2000f8ec03f */
[----:B0-----:R-:W-:Y:S01]  /*03b0*/  FMNMX.FTZ R10, R9, R8, !PT ;  /* 0x00000008090a7209 */ /* 0x001fe20007810000 */
[----:B------:R-:W-:-:S04]  /*03c0*/  IMAD.MOV.U32 R9, RZ, RZ, -0x800001 ;  /* 0xff7fffffff097424 */ /* 0x000fc800078e00ff */
[----:B------:R-:W0:Y:S02]  /*03d0*/  SHFL.BFLY PT, R11, R10, 0x4, 0x1f ;  /* 0x0c801f000a0b7f89 */ /* 0x000e2400000e0000 */
[----:B0-----:R-:W-:-:S05]  /*03e0*/  FMNMX.FTZ R11, R10, R11, !PT ;  /* 0x0000000b0a0b7209 */ /* 0x001fca0007810000 */
[----:B------:R-:W0:Y:S02]  /*03f0*/  SHFL.BFLY PT, R8, R11, 0x2, 0x1f ;  /* 0x0c401f000b087f89 */ /* 0x000e2400000e0000 */
[----:B0-----:R-:W-:Y:S02]  /*0400*/  FMNMX.FTZ R12, R11, R8, !PT ;  /* 0x000000080b0c7209 */ /* 0x001fe40007810000 */
[----:B------:R-:W-:-:S03]  /*0410*/  LOP3.LUT R8, R21, 0x1f, RZ, 0xc0, !PT ;  /* 0x0000001f15087812 */ /* 0x000fc600078ec0ff */
[----:B------:R-:W0:Y:S01]  /*0420*/  SHFL.BFLY PT, R13, R12, 0x1, 0x1f ;  /* 0x0c201f000c0d7f89 */ /* 0x000e2200000e0000 */
[----:B------:R-:W-:Y:S01]  /*0430*/  BAR.SYNC.DEFER_BLOCKING 0x0 ;  /* 0x0000000000007b1d */ /* 0x000fe20000010000 */
[C---:B------:R-:W-:Y:S02]  /*0440*/  ISETP.NE.AND P1, PT, R8.reuse, RZ, PT ;  /* 0x000000ff0800720c */ /* 0x040fe40003f25270 */
[C---:B------:R-:W-:Y:S02]  /*0450*/  ISETP.GT.U32.AND P2, PT, R8.reuse, 0x3, PT ;  /* 0x000000030800780c */ /* 0x040fe40003f44070 */
[----:B------:R-:W-:Y:S02]  /*0460*/  LEA R8, R8, UR8, 0x2 ;  /* 0x0000000808087c11 */ /* 0x000fe4000f8e10ff */
[----:B0-----:R-:W-:Y:S01]  /*0470*/  FMNMX.FTZ R14, R12, R13, !PT ;  /* 0x0000000d0c0e7209 */ /* 0x001fe20007810000 */
[----:B------:R-:W-:Y:S01]  /*0480*/  IMAD.MOV.U32 R12, RZ, RZ, RZ ;  /* 0x000000ffff0c7224 */ /* 0x000fe200078e00ff */
[----:B------:R-:W-:-:S05]  /*0490*/  LEA R13, R2, UR5, 0x2 ;  /* 0x00000005020d7c11 */ /* 0x000fca000f8e10ff */
[----:B------:R-:W-:Y:S01]  /*04a0*/  @!P1 STS [R7+UR8], R14 ;  /* 0x0000000e07009988 */ /* 0x000fe20008000808 */
[----:B------:R-:W-:Y:S06]  /*04b0*/  BAR.SYNC.DEFER_BLOCKING 0x0 ;  /* 0x0000000000007b1d */ /* 0x000fec0000010000 */
[----:B------:R-:W0:Y:S04]  /*04c0*/  @!P2 LDS R9, [R8] ;  /* 0x000000000809a984 */ /* 0x000e280000000800 */
[----:B0-----:R-:W0:Y:S02]  /*04d0*/  SHFL.BFLY PT, R10, R9, 0x2, 0x1f ;  /* 0x0c401f00090a7f89 */ /* 0x001e2400000e0000 */
[----:B0-----:R-:W-:-:S05]  /*04e0*/  FMNMX.FTZ R10, R10, R9, !PT ;  /* 0x000000090a0a7209 */ /* 0x001fca0007810000 */
[----:B------:R-:W0:Y:S02]  /*04f0*/  SHFL.BFLY PT, R11, R10, 0x1, 0x1f ;  /* 0x0c201f000a0b7f89 */ /* 0x000e2400000e0000 */
[----:B0-----:R-:W-:-:S05]  /*0500*/  FMNMX.FTZ R11, R10, R11, !PT ;  /* 0x0000000b0a0b7209 */ /* 0x001fca0007810000 */
[----:B------:R0:W1:Y:S01]  /*0510*/  SHFL.IDX PT, R19, R11, RZ, 0x1f ;  /* 0x00001fff0b137589 */ /* 0x00006200000e0000 */
[----:B------:R-:W-:Y:S05]  /*0520*/  @P0 BRA `(.L_x_21348) ;  /* 0x0000000000500947 */ /* 0x000fea0003800000 */
[----:B------:R-:W2:Y:S01]  /*0530*/  LDC R18, c[0x0][RZ] ;  /* 0x00000000ff127b82 */ /* 0x000ea20000000800 */
[----:B------:R-:W-:Y:S01]  /*0540*/  IMAD.MOV.U32 R12, RZ, RZ, RZ ;  /* 0x000000ffff0c7224 */ /* 0x000fe200078e00ff */
[----:B------:R-:W-:-:S07]  /*0550*/  MOV R9, R21 ;  /* 0x0000001500097202 */ /* 0x000fce0000000f00 */
.L_x_21349:
[----:B0-----:R-:W-:-:S04]  /*0560*/  IADD3 R11, P0, R9, R5, RZ ;  /* 0x00000005090b7210 */ /* 0x001fc80007f1e0ff */
[----:B------:R-:W-:Y:S02]  /*0570*/  LEA.HI.X.SX32 R14, R9, R6, 0x1, P0 ;  /* 0x00000006090e7211 */ /* 0x000fe400000f0eff */
[----:B------:R-:W-:-:S04]  /*0580*/  LEA R10, P0, R11, UR14, 0x2 ;  /* 0x0000000e0b0a7c11 */ /* 0x000fc8000f8010ff */
[----:B------:R-:W-:-:S05]  /*0590*/  LEA.HI.X R11, R11, UR15, R14, 0x2, P0 ;  /* 0x0000000f0b0b7c11 */ /* 0x000fca00080f140e */
[----:B---3--:R-:W3:Y:S01]  /*05a0*/  LDG.E.CONSTANT R10, desc[UR10][R10.64] ;  /* 0x0000000a0a0a7981 */ /* 0x008ee2000c1e9900 */
[C---:B------:R-:W-:Y:S01]  /*05b0*/  LEA R14, R9.reuse, UR5, 0x2 ;  /* 0x00000005090e7c11 */ /* 0x040fe2000f8e10ff */
[----:B------:R-:W-:Y:S02]  /*05c0*/  IMAD R16, R9, 0x4, R13 ;  /* 0x0000000409107824 */ /* 0x000fe400078e020d */
[----:B--2---:R-:W-:-:S03]  /*05d0*/  IMAD.IADD R9, R18, 0x1, R9 ;  /* 0x0000000112097824 */ /* 0x004fc600078e0209 */
[----:B------:R-:W1:Y:S02]  /*05e0*/  LDS R14, [R14] ;  /* 0x000000000e0e7984 */ /* 0x000e640000000800 */
[----:B------:R-:W-:Y:S01]  /*05f0*/  ISETP.GE.AND P0, PT, R9, R2, PT ;  /* 0x000000020900720c */ /* 0x000fe20003f06270 */
[----:B-1----:R-:W-:-:S04]  /*0600*/  FADD.FTZ R15, -R19, R14 ;  /* 0x0000000e130f7221 */ /* 0x002fc80000010100 */
[----:B------:R-:W-:-:S06]  /*0610*/  FMUL.FTZ R15, R15, 1.4426950216293334961 ;  /* 0x3fb8aa3b0f0f7820 */ /* 0x000fcc0000410000 */
[----:B------:R-:W3:Y:S02]  /*0620*/  MUFU.EX2 R15, R15 ;  /* 0x0000000f000f7308 */ /* 0x000ee40000000800 */
[----:B---3--:R-:W-:-:S04]  /*0630*/  FMUL.FTZ R17, R15, R10 ;  /* 0x0000000a0f117220 */ /* 0x008fc80000410000 */
[----:B------:R-:W-:Y:S01]  /*0640*/  FADD.FTZ R12, R17, R12 ;  /* 0x0000000c110c7221 */ /* 0x000fe20000010000 */
[----:B------:R3:W-:Y:S01]  /*0650*/  STS [R16], R17 ;  /* 0x0000001110007388 */ /* 0x0007e20000000800 */
[----:B------:R-:W-:Y:S05]  /*0660*/  @!P0 BRA `(.L_x_21349) ;  /* 0xfffffffc00bc8947 */ /* 0x000fea000383ffff */
.L_x_21348:
[----:B------:R-:W-:Y:S05]  /*0670*/  BSYNC B0 ;  /* 0x0000000000007941 */ /* 0x000fea0003800000 */
.L_x_21347:
[----:B------:R-:W2:Y:S01]  /*0680*/  SHFL.BFLY PT, R5, R12, 0x10, 0x1f ;  /* 0x0e001f000c057f89 */ /* 0x000ea200000e0000 */
[----:B------:R-:W-:Y:S01]  /*0690*/  BAR.SYNC.DEFER_BLOCKING 0x0 ;  /* 0x0000000000007b1d */ /* 0x000fe20000010000 */
[----:B------:R-:W-:Y:S01]  /*06a0*/  ISETP.GT.AND P0, PT, R21, 0xff, PT ;  /* 0x000000ff1500780c */ /* 0x000fe20003f04270 */
[----:B------:R-:W-:Y:S01]  /*06b0*/  USHF.L.U32 UR6, UR7, 0x8, URZ ;  /* 0x0000000807067899 */ /* 0x000fe2000800063f */
[----:B------:R-:W-:Y:S01]  /*06c0*/  IMAD.SHL.U32 R4, R4, 0x100, RZ ;  /* 0x0000010004047824 */ /* 0x000fe200078e00ff */
[----:B------:R-:W-:Y:S01]  /*06d0*/  USHF.L.U32 UR9, UR4, 0x8, URZ ;  /* 0x0000000804097899 */ /* 0x000fe2000800063f */
[----:B------:R-:W-:Y:S01]  /*06e0*/  SHF.L.U32 R3, R3, 0x8, RZ ;  /* 0x0000000803037819 */ /* 0x000fe200000006ff */
[----:B------:R-:W-:Y:S02]  /*06f0*/  USHF.R.S32.HI UR12, URZ, 0x1f, UR6 ;  /* 0x0000001f3f0c7899 */ /* 0x000fe40008011406 */
[----:B------:R-:W-:Y:S01]  /*0700*/  USHF.R.S32.HI UR13, URZ, 0x1f, UR9 ;  /* 0x0000001f3f0d7899 */ /* 0x000fe20008011409 */
[----:B--2---:R-:W-:-:S05]  /*0710*/  FADD.FTZ R5, R5, R12 ;  /* 0x0000000c05057221 */ /* 0x004fca0000010000 */
[----:B------:R-:W2:Y:S02]  /*0720*/  SHFL.BFLY PT, R6, R5, 0x8, 0x1f ;  /* 0x0d001f0005067f89 */ /* 0x000ea400000e0000 */
[----:B--2---:R-:W-:-:S05]  /*0730*/  FADD.FTZ R6, R5, R6 ;  /* 0x0000000605067221 */ /* 0x004fca0000010000 */
[----:B------:R-:W2:Y:S02]  /*0740*/  SHFL.BFLY PT, R9, R6, 0x4, 0x1f ;  /* 0x0c801f0006097f89 */ /* 0x000ea400000e0000 */
[----:B--2---:R-:W-:-:S05]  /*0750*/  FADD.FTZ R9, R6, R9 ;  /* 0x0000000906097221 */ /* 0x004fca0000010000 */
[----:B------:R-:W2:Y:S02]  /*0760*/  SHFL.BFLY PT, R10, R9, 0x2, 0x1f ;  /* 0x0c401f00090a7f89 */ /* 0x000ea400000e0000 */
[----:B--2---:R-:W-:-:S05]  /*0770*/  FADD.FTZ R10, R9, R10 ;  /* 0x0000000a090a7221 */ /* 0x004fca0000010000 */
[----:B0-----:R-:W0:Y:S02]  /*0780*/  SHFL.BFLY PT, R11, R10, 0x1, 0x1f ;  /* 0x0c201f000a0b7f89 */ /* 0x001e2400000e0000 */
[----:B0-----:R-:W-:-:S05]  /*0790*/  FADD.FTZ R14, R10, R11 ;  /* 0x0000000b0a0e7221 */ /* 0x001fca0000010000 */
[----:B------:R-:W-:Y:S01]  /*07a0*/  @!P1 STS [R7+UR8+0x10], R14 ;  /* 0x0000100e07009988 */ /* 0x000fe20008000808 */
[----:B------:R-:W-:Y:S01]  /*07b0*/  BAR.SYNC.DEFER_BLOCKING 0x0 ;  /* 0x0000000000007b1d */ /* 0x000fe20000010000 */
[----:B------:R-:W-:-:S05]  /*07c0*/  IADD3 R11, P1, R4, UR6, RZ ;  /* 0x00000006040b7c10 */ /* 0x000fca000ff3e0ff */
[----:B------:R0:W2:Y:S01]  /*07d0*/  @!P2 LDS R14, [R8+0x10] ;  /* 0x00001000080ea984 */ /* 0x0000a20000000800 */
[----:B------:R-:W-:Y:S02]  /*07e0*/  IADD3 R9, P2, R3, UR9, RZ ;  /* 0x0000000903097c10 */ /* 0x000fe4000ff5e0ff */
[----:B0-----:R-:W-:Y:S01]  /*07f0*/  LEA.HI.X.SX32 R8, R4, UR12, 0x1, P1 ;  /* 0x0000000c04087c11 */ /* 0x001fe200088f0eff */
[----:B--2---:R-:W0:Y:S02]  /*0800*/  SHFL.BFLY PT, R5, R14, 0x2, 0x1f ;  /* 0x0c401f000e057f89 */ /* 0x004e2400000e0000 */
[----:B0-----:R-:W-:-:S05]  /*0810*/  FADD.FTZ R5, R5, R14 ;  /* 0x0000000e05057221 */ /* 0x001fca0000010000 */
[----:B------:R-:W0:Y:S02]  /*0820*/  SHFL.BFLY PT, R6, R5, 0x1, 0x1f ;  /* 0x0c201f0005067f89 */ /* 0x000e2400000e0000 */
[----:B0-----:R-:W-:Y:S01]  /*0830*/  FADD.FTZ R12, R5, R6 ;  /* 0x00000006050c7221 */ /* 0x001fe20000010000 */
[----:B------:R-:W-:-:S05]  /*0840*/  LEA.HI.X.SX32 R6, R3, UR13, 0x1, P2 ;  /* 0x0000000d03067c11 */ /* 0x000fca00090f0eff */
[----:B------:R-:W0:Y:S01]  /*0850*/  SHFL.IDX PT, R12, R12, RZ, 0x1f ;  /* 0x00001fff0c0c7589 */ /* 0x000e2200000e0000 */
[----:B------:R-:W-:Y:S05]  /*0860*/  @P0 EXIT ;  /* 0x000000000000094d */ /* 0x000fea0003800000 */
[----:B0-----:R-:W-:Y:S01]  /*0870*/  FADD.FTZ R7, R12, 9.9999999747524270788e-07 ;  /* 0x358637bd0c077421 */ /* 0x001fe20000010000 */
[----:B------:R-:W-:-:S05]  /*0880*/  ISETP.GT.AND P0, PT, R0, RZ, PT ;  /* 0x000000ff0000720c */ /* 0x000fca0003f04270 */
[----:B------:R-:W0:Y:S08]  /*0890*/  MUFU.RCP R7, R7 ;  /* 0x0000000700077308 */ /* 0x000e300000001000 */
[----:B------:R-:W-:Y:S05]  /*08a0*/  @P0 BRA `(.L_x_21350) ;  /* 0x0000000000800947 */ /* 0x000fea0003800000 */
[C---:B------:R-:W-:Y:S01]  /*08b0*/  VIMNMX R0, R21.reuse, 0x80, !PT ;  /* 0x0000008015007848 */ /* 0x040fe20007fe0100 */
[----:B------:R-:W-:Y:S03]  /*08c0*/  BSSY B0, `(.L_x_21351) ;  /* 0x0000010000007945 */ /* 0x000fe60003800000 */
[----:B------:R-:W-:-:S04]  /*08d0*/  IADD3 R2, -R21, 0x7f, R0 ;  /* 0x0000007f15027810 */ /* 0x000fc80007ffe100 */
[C---:B------:R-:W-:Y:S02]  /*08e0*/  LEA.HI R0, R2.reuse, 0x1, RZ, 0x19 ;  /* 0x0000000102007811 */ /* 0x040fe400078fc8ff */
[----:B------:R-:W-:Y:S02]  /*08f0*/  ISETP.GE.U32.AND P0, PT, R2, 0x180, PT ;  /* 0x000001800200780c */ /* 0x000fe40003f06070 */
[----:B------:R-:W-:-:S13]  /*0900*/  LOP3.LUT P1, R0, R0, 0x3, RZ, 0xc0, !PT ;  /* 0x0000000300007812 */ /* 0x000fda000782c0ff */
[----:B------:R-:W-:Y:S05]  /*0910*/  @!P1 BRA `(.L_x_21352) ;  /* 0x0000000000289947 */ /* 0x000fea0003800000 */
[----:B------:R-:W2:Y:S02]  /*0920*/  LDC.64 R10, c[0x0][0x210] ;  /* 0x00008400ff0a7b82 */ /* 0x000ea40000000a00 */
.L_x_21353:
[----:B------:R-:W-:Y:S01]  /*0930*/  IADD3 R3, P1, R21, R9, RZ ;  /* 0x0000000915037210 */ /* 0x000fe20007f3e0ff */
[----:B------:R-:W-:-:S03]  /*0940*/  VIADD R0, R0, 0xffffffff ;  /* 0xffffffff00007836 */ /* 0x000fc60000000000 */
[C---:B------:R-:W-:Y:S01]  /*0950*/  LEA.HI.X.SX32 R4, R21.reuse, R6, 0x1, P1 ;  /* 0x0000000615047211 */ /* 0x040fe200008f0eff */
[----:B------:R-:W-:Y:S01]  /*0960*/  VIADD R21, R21, 0x80 ;  /* 0x0000008015157836 */ /* 0x000fe20000000000 */
[----:B--2---:R-:W-:-:S04]  /*0970*/  LEA R2, P1, R3, R10, 0x1 ;  /* 0x0000000a03027211 */ /* 0x004fc800078208ff */
[----:B------:R-:W-:Y:S02]  /*0980*/  LEA.HI.X R3, R3, R11, R4, 0x1, P1 ;  /* 0x0000000b03037211 */ /* 0x000fe400008f0c04 */
[----:B------:R-:W-:-:S03]  /*0990*/  ISETP.NE.AND P1, PT, R0, RZ, PT ;  /* 0x000000ff0000720c */ /* 0x000fc60003f25270 */
[----:B------:R4:W-:Y:S10]  /*09a0*/  STG.E.U16 desc[UR10][R2.64], RZ ;  /* 0x000000ff02007986 */ /* 0x0009f4000c10150a */
[----:B----4-:R-:W-:Y:S05]  /*09b0*/  @P1 BRA `(.L_x_21353) ;  /* 0xfffffffc00dc1947 */ /* 0x010fea000383ffff */
.L_x_21352:
[----:B------:R-:W-:Y:S05]  /*09c0*/  BSYNC B0 ;  /* 0x0000000000007941 */ /* 0x000fea0003800000 */
.L_x_21351:
[----:B------:R-:W-:Y:S05]  /*09d0*/  @!P0 EXIT ;  /* 0x000000000000894d */ /* 0x000fea0003800000 */
[----:B------:R-:W-:-:S05]  /*09e0*/  ULDC.64 UR4, c[0x0][0x210] ;  /* 0x0000840000047ab9 */ /* 0x000fca0000000a00 */
.L_x_21354:
[----:B------:R-:W-:-:S04]  /*09f0*/  IADD3 R0, P0, R21, R9, RZ ;  /* 0x0000000915007210 */ /* 0x000fc80007f1e0ff */
[----:B--2---:R-:W-:Y:S02]  /*0a00*/  LEA.HI.X.SX32 R3, R21, R6, 0x1, P0 ;  /* 0x0000000615037211 */ /* 0x004fe400000f0eff */
[----:B------:R-:W-:-:S04]  /*0a10*/  LEA R2, P0, R0, UR4, 0x1 ;  /* 0x0000000400027c11 */ /* 0x000fc8000f8008ff */
[----:B------:R-:W-:Y:S02]  /*0a20*/  LEA.HI.X R3, R0, UR5, R3, 0x1, P0 ;  /* 0x0000000500037c11 */ /* 0x000fe400080f0c03 */
[C---:B------:R-:W-:Y:S01]  /*0a30*/  ISETP.GE.AND P0, PT, R21.reuse, -0x100, PT ;  /* 0xffffff001500780c */ /* 0x040fe20003f06270 */
[----:B------:R-:W-:Y:S02]  /*0a40*/  VIADD R21, R21, 0x200 ;  /* 0x0000020015157836 */ /* 0x000fe40000000000 */
[----:B------:R2:W-:Y:S04]  /*0a50*/  STG.E.U16 desc[UR10][R2.64], RZ ;  /* 0x000000ff02007986 */ /* 0x0005e8000c10150a */
[----:B------:R2:W-:Y:S04]  /*0a60*/  STG.E.U16 desc[UR10][R2.64+0x100], RZ ;  /* 0x000100ff02007986 */ /* 0x0005e8000c10150a */
[----:B------:R2:W-:Y:S04]  /*0a70*/  STG.E.U16 desc[UR10][R2.64+0x200], RZ ;  /* 0x000200ff02007986 */ /* 0x0005e8000c10150a */
[----:B------:R2:W-:Y:S01]  /*0a80*/  STG.E.U16 desc[UR10][R2.64+0x300], RZ ;  /* 0x000300ff02007986 */ /* 0x0005e2000c10150a */
[----:B------:R-:W-:Y:S05]  /*0a90*/  @!P0 BRA `(.L_x_21354) ;  /* 0xfffffffc00d48947 */ /* 0x000fea000383ffff */
[----:B------:R-:W-:Y:S05]  /*0aa0*/  EXIT ;  /* 0x000000000000794d */ /* 0x000fea0003800000 */
.L_x_21350:
[----:B------:R-:W2:Y:S01]  /*0ab0*/  LDC.64 R14, c[0x0][0x228] ;  /* 0x00008a00ff0e7b82 */ /* 0x000ea20000000a00 */
[----:B------:R-:W-:Y:S01]  /*0ac0*/  VIMNMX R2, R2, 0x1, !PT ;  /* 0x0000000102027848 */ /* 0x000fe20007fe0100 */
[----:B------:R-:W-:Y:S01]  /*0ad0*/  VIADD R4, R13, 0x8 ;  /* 0x000000080d047836 */ /* 0x000fe20000000000 */
[----:B------:R-:W-:Y:S01]  /*0ae0*/  ULDC.64 UR8, c[0x0][0x228] ;  /* 0x00008a0000087ab9 */ /* 0x000fe20000000a00 */
[----:B------:R-:W-:Y:S01]  /*0af0*/  ULDC.64 UR4, c[0x0][0x228] ;  /* 0x00008a0000047ab9 */ /* 0x000fe20000000a00 */
[C---:B------:R-:W-:Y:S02]  /*0b00*/  LOP3.LUT R5, R2.reuse, 0x3, RZ, 0xc0, !PT ;  /* 0x0000000302057812 */ /* 0x040fe400078ec0ff */
[----:B------:R-:W-:-:S03]  /*0b10*/  IADD3 R0, R2, -0x1, RZ ;  /* 0xffffffff02007810 */ /* 0x000fc60007ffe0ff */
[----:B------:R-:W-:Y:S01]  /*0b20*/  IMAD.IADD R3, R2, 0x1, -R5 ;  /* 0x0000000102037824 */ /* 0x000fe200078e0a05 */
[----:B------:R-:W-:Y:S02]  /*0b30*/  ISETP.GE.U32.AND P1, PT, R0, 0x3, PT ;  /* 0x000000030000780c */ /* 0x000fe40003f26070 */
[----:B--2---:R-:W-:-:S04]  /*0b40*/  LEA R14, P0, R11, R14, 0x1 ;  /* 0x0000000e0b0e7211 */ /* 0x004fc800078008ff */
[----:B------:R-:W-:-:S09]  /*0b50*/  LEA.HI.X R15, R11, R15, R8, 0x1, P0 ;  /* 0x0000000f0b0f7211 */ /* 0x000fd200000f0c08 */
.L_x_21361:
[----:B------:R-:W-:Y:S01]  /*0b60*/  HFMA2.MMA R0, -RZ, RZ, 0, 0 ;  /* 0x00000000ff007435 */ /* 0x000fe200000001ff */
[----:B--2---:R-:W-:Y:S01]  /*0b70*/  IMAD.MOV.U32 R2, RZ, RZ, RZ ;  /* 0x000000ffff027224 */ /* 0x004fe200078e00ff */
[----:B------:R-:W-:Y:S09]  /*0b80*/  @!P1 BRA `(.L_x_21355) ;  /* 0x0000000c005c9947 */ /* 0x000ff20003800000 */
[----:B------:R-:W-:Y:S01]  /*0b90*/  ISETP.GT.AND P0, PT, R3, RZ, PT ;  /* 0x000000ff0300720c */ /* 0x000fe20003f04270 */
[----:B---3--:R-:W-:Y:S01]  /*0ba0*/  IMAD.WIDE R16, R21, 0x2, R14 ;  /* 0x0000000215107825 */ /* 0x008fe200078e020e */
[----:B------:R-:W-:-:S03]  /*0bb0*/  MOV R12, R4 ;  /* 0x00000004000c7202 */ /* 0x000fc60000000f00 */
[----:B------:R-:W-:Y:S02]  /*0bc0*/  VIADD R10, R21, 0x300 ;  /* 0x00000300150a7836 */ /* 0x000fe40000000000 */
[----:B------:R-:W-:Y:S02]  /*0bd0*/  IMAD.MOV.U32 R2, RZ, RZ, RZ ;  /* 0x000000ffff027224 */ /* 0x000fe400078e00ff */
[----:B------:R-:W-:Y:S02]  /*0be0*/  IMAD.MOV.U32 R0, RZ, RZ, RZ ;  /* 0x000000ffff007224 */ /* 0x000fe400078e00ff */
[----:B------:R-:W-:Y:S02]  /*0bf0*/  IMAD.MOV.U32 R20, RZ, RZ, R3 ;  /* 0x000000ffff147224 */ /* 0x000fe400078e0003 */
[----:B------:R-:W-:Y:S05]  /*0c00*/  @!P0 BRA `(.L_x_21356) ;  /* 0x0000000800b88947 */ /* 0x000fea0003800000 */
[----:B------:R-:W-:Y:S02]  /*0c10*/  ISETP.GT.AND P2, PT, R20, 0xc, PT ;  /* 0x0000000c1400780c */ /* 0x000fe40003f44270 */
[----:B------:R-:W-:-:S11]  /*0c20*/  PLOP3.LUT P0, PT, PT, PT, PT, 0x80, 0x0 ;  /* 0x000000000000781c */ /* 0x000fd60003f0f070 */
[----:B------:R-:W-:Y:S05]  /*0c30*/  @!P2 BRA `(.L_x_21357) ;  /* 0x0000000400b4a947 */ /* 0x000fea0003800000 */
[----:B------:R-:W-:-:S13]  /*0c40*/  PLOP3.LUT P0, PT, PT, PT, PT, 0x8, 0x0 ;  /* 0x000000000000781c */ /* 0x000fda0003f0e170 */
.L_x_21358:
[----:B------:R-:W-:Y:S01]  /*0c50*/  VIADD R18, R10, 0xfffffe00 ;  /* 0xfffffe000a127836 */ /* 0x000fe20000000000 */
[----:B------:R-:W2:Y:S04]  /*0c60*/  LDG.E.U16.CONSTANT R23, desc[UR10][R16.64] ;  /* 0x0000000a10177981 */ /* 0x000ea8000c1e9500 */
[C---:B-1----:R-:W-:Y:S01]  /*0c70*/  IADD3 R19, P2, R18.reuse, R11, RZ ;  /* 0x0000000b12137210 */ /* 0x042fe20007f5e0ff */
[----:B------:R-:W1:Y:S03]  /*0c80*/  LDS R28, [R12+-0x8] ;  /* 0xfffff8000c1c7984 */ /* 0x000e660000000800 */
[----:B------:R-:W-:Y:S01]  /*0c90*/  LEA.HI.X.SX32 R22, R18, R8, 0x1, P2 ;  /* 0x0000000812167211 */ /* 0x000fe200010f0eff */
[----:B------:R-:W3:Y:S01]  /*0ca0*/  LDS R26, [R12+-0x4] ;  /* 0xfffffc000c1a7984 */ /* 0x000ee20000000800 */
[----:B------:R-:W-:-:S04]  /*0cb0*/  LEA R18, P2, R19, UR4, 0x1 ;  /* 0x0000000413127c11 */ /* 0x000fc8000f8408ff */
[----:B------:R-:W-:-:S05]  /*0cc0*/  LEA.HI.X R19, R19, UR5, R22, 0x1, P2 ;  /* 0x0000000513137c11 */ /* 0x000fca00090f0c16 */
[----:B------:R-:W4:Y:S04]  /*0cd0*/  LDG.E.U16.CONSTANT R22, desc[UR10][R18.64] ;  /* 0x0000000a12167981 */ /* 0x000f28000c1e9500 */
[----:B------:R-:W5:Y:S04]  /*0ce0*/  LDG.E.U16.CONSTANT R24, desc[UR10][R18.64+0x200] ;  /* 0x0002000a12187981 */ /* 0x000f68000c1e9500 */
[----:B------:R-:W5:Y:S01]  /*0cf0*/  LDG.E.U16.CONSTANT R25, desc[UR10][R18.64+0x400] ;  /* 0x0004000a12197981 */ /* 0x000f62000c1e9500 */
[----:B------:R-:W-:-:S03]  /*0d00*/  IADD3 R27, R10, 0x200, RZ ;  /* 0x000002000a1b7810 */ /* 0x000fc60007ffe0ff */
[----:B------:R-:W5:Y:S01]  /*0d10*/  LDG.E.U16.CONSTANT R18, desc[UR10][R16.64+0x800] ;  /* 0x0008000a10127981 */ /* 0x000f62000c1e9500 */
[----:B--2---:R-:W-:-:S04]  /*0d20*/  IMAD.U32 R23, R23, 0x10000, RZ ;  /* 0x0001000017177824 */ /* 0x004fc800078e00ff */
[----:B-1----:R-:W-:-:S04]  /*0d30*/  FMUL.FTZ R23, R23, R28 ;  /* 0x0000001c17177220 */ /* 0x002fc80000410000 */
[----:B0-----:R-:W-:Y:S01]  /*0d40*/  FFMA.FTZ R2, R7, R23, R2 ;  /* 0x0000001707027223 */ /* 0x001fe20000010002 */
[----:B------:R-:W-:-:S04]  /*0d50*/  IADD3 R23, P2, R27, R11, RZ ;  /* 0x0000000b1b177210 */ /* 0x000fc80007f5e0ff */
[----:B------:R-:W-:Y:S01]  /*0d60*/  LEA.HI.X.SX32 R28, R27, R8, 0x1, P2 ;  /* 0x000000081b1c7211 */ /* 0x000fe200010f0eff */
[----:B----4-:R-:W-:Y:S01]  /*0d70*/  IMAD.U32 R27, R22, 0x10000, RZ ;  /* 0x00010000161b7824 */ /* 0x010fe200078e00ff */
[----:B------:R-:W-:-:S04]  /*0d80*/  LEA R22, P2, R23, UR4, 0x1 ;  /* 0x0000000417167c11 */ /* 0x000fc8000f8408ff */
[----:B------:R-:W-:-:S05]  /*0d90*/  LEA.HI.X R23, R23, UR5, R28, 0x1, P2 ;  /* 0x0000000517177c11 */ /* 0x000fca00090f0c1c */
[----:B------:R-:W2:Y:S01]  /*0da0*/  LDG.E.U16.CONSTANT R19, desc[UR10][R22.64] ;  /* 0x0000000a16137981 */ /* 0x000ea2000c1e9500 */
[----:B---3--:R-:W-:-:S03]  /*0db0*/  FMUL.FTZ R26, R27, R26 ;  /* 0x0000001a1b1a7220 */ /* 0x008fc60000410000 */
[----:B------:R-:W0:Y:S01]  /*0dc0*/  LDS R27, [R12] ;  /* 0x000000000c1b7984 */ /* 0x000e220000000800 */
[----:B------:R-:W-:-:S03]  /*0dd0*/  FFMA.FTZ R26, R7, R26, R2 ;  /* 0x0000001a071a7223 */ /* 0x000fc60000010002 */
[----:B------:R-:W3:Y:S01]  /*0de0*/  LDG.E.U16.CONSTANT R2, desc[UR10][R22.64+0x200] ;  /* 0x0002000a16027981 */ /* 0x000ee2000c1e9500 */
[----:B-----5:R-:W-:-:S04]  /*0df0*/  IMAD.U32 R24, R24, 0x10000, RZ ;  /* 0x0001000018187824 */ /* 0x020fc800078e00ff */
[----:B0-----:R-:W-:Y:S01]  /*0e00*/  FMUL.FTZ R24, R24, R27 ;  /* 0x0000001b18187220 */ /* 0x001fe20000410000 */
[----:B------:R-:W-:Y:S01]  /*0e10*/  IMAD.U32 R25, R25, 0x10000, RZ ;  /* 0x0001000019197824 */ /* 0x000fe200078e00ff */
[----:B------:R-:W-:Y:S01]  /*0e20*/  SHF.L.U32 R18, R18, 0x10, RZ ;  /* 0x0000001012127819 */ /* 0x000fe200000006ff */
[----:B------:R-:W-:Y:S01]  /*0e30*/  LDS R27, [R12+0x10] ;  /* 0x000010000c1b7984 */ /* 0x000fe20000000800 */
[----:B------:R-:W-:-:S03]  /*0e40*/  FFMA.FTZ R24, R7, R24, R26 ;  /* 0x0000001807187223 */ /* 0x000fc6000001001a */
[----:B------:R-:W0:Y:S02]  /*0e50*/  LDS R26, [R12+0x4] ;  /* 0x000004000c1a7984 */ /* 0x000e240000000800 */
[----:B0-----:R-:W-:Y:S02]  /*0e60*/  FMUL.FTZ R26, R25, R26 ;  /* 0x0000001a191a7220 */ /* 0x001fe40000410000 */
[----:B------:R-:W0:Y:S02]  /*0e70*/  LDS R25, [R12+0x8] ;  /* 0x000008000c197984 */ /* 0x000e240000000800 */
[----:B------:R-:W-:Y:S02]  /*0e80*/  FFMA.FTZ R28, R7, R26, R24 ;  /* 0x0000001a071c7223 */ /* 0x000fe40000010018 */
[----:B------:R-:W4:Y:S04]  /*0e90*/  LDG.E.U16.CONSTANT R24, desc[UR10][R22.64+0x400] ;  /* 0x0004000a16187981 */ /* 0x000f28000c1e9500 */
[----:B------:R-:W1:Y:S01]  /*0ea0*/  LDS R26, [R12+0xc] ;  /* 0x00000c000c1a7984 */ /* 0x000e620000000800 */
[----:B0-----:R-:W-:-:S03]  /*0eb0*/  FMUL.FTZ R18, R18, R25 ;  /* 0x0000001912127220 */ /* 0x001fc60000410000 */
[----:B------:R-:W5:Y:S01]  /*0ec0*/  LDG.E.U16.CONSTANT R25, desc[UR10][R16.64+0x1000] ;  /* 0x0010000a10197981 */ /* 0x000f62000c1e9500 */
[----:B------:R-:W-:Y:S01]  /*0ed0*/  FFMA.FTZ R18, R7, R18, R28 ;  /* 0x0000001207127223 */ /* 0x000fe2000001001c */
[----:B------:R-:W-:Y:S02]  /*0ee0*/  VIADD R28, R10, 0x600 ;  /* 0x000006000a1c7836 */ /* 0x000fe40000000000 */
[----:B--2---:R-:W-:-:S04]  /*0ef0*/  IMAD.U32 R19, R19, 0x10000, RZ ;  /* 0x0001000013137824 */ /* 0x004fc800078e00ff */
[----:B-1----:R-:W-:-:S04]  /*0f00*/  FMUL.FTZ R19, R19, R26 ;  /* 0x0000001a13137220 */ /* 0x002fc80000410000 */
[----:B------:R-:W-:Y:S01]  /*0f10*/  FFMA.FTZ R26, R7, R19, R18 ;  /* 0x00000013071a7223 */ /* 0x000fe20000010012 */
[----:B------:R-:W-:-:S04]  /*0f20*/  IADD3 R19, P2, R28, R11, RZ ;  /* 0x0000000b1c137210 */ /* 0x000fc80007f5e0ff */
[----:B------:R-:W-:Y:S02]  /*0f30*/  LEA.HI.X.SX32 R28, R28, R8, 0x1, P2 ;  /* 0x000000081c1c7211 */ /* 0x000fe400010f0eff */
[----:B------:R-:W-:-:S04]  /*0f40*/  LEA R18, P2, R19, UR4, 0x1 ;  /* 0x0000000413127c11 */ /* 0x000fc8000f8408ff */
[----:B------:R-:W-:Y:S01]  /*0f50*/  LEA.HI.X R19, R19, UR5, R28, 0x1, P2 ;  /* 0x0000000513137c11 */ /* 0x000fe200090f0c1c */
[----:B---3--:R-:W-:-:S04]  /*0f60*/  IMAD.U32 R2, R2, 0x10000, RZ ;  /* 0x0001000002027824 */ /* 0x008fc800078e00ff */
[----:B------:R-:W2:Y:S01]  /*0f70*/  LDG.E.U16.CONSTANT R22, desc[UR10][R18.64] ;  /* 0x0000000a12167981 */ /* 0x000ea2000c1e9500 */
[----:B------:R-:W-:-:S03]  /*0f80*/  FMUL.FTZ R27, R2, R27 ;  /* 0x0000001b021b7220 */ /* 0x000fc60000410000 */
[----:B------:R-:W3:Y:S01]  /*0f90*/  LDG.E.U16.CONSTANT R2, desc[UR10][R18.64+0x200] ;  /* 0x0002000a12027981 */ /* 0x000ee2000c1e9500 */
[----:B------:R-:W-:-:S03]  /*0fa0*/  FFMA.FTZ R26, R7, R27, R26 ;  /* 0x0000001b071a7223 */ /* 0x000fc6000001001a */
[----:B------:R-:W0:Y:S04]  /*0fb0*/  LDS R27, [R12+0x14] ;  /* 0x000014000c1b7984 */ /* 0x000e280000000800 */
[----:B------:R1:W3:Y:S01]  /*0fc0*/  LDG.E.U16.CONSTANT R23, desc[UR10][R18.64+0x400] ;  /* 0x0004000a12177981 */ /* 0x0002e2000c1e9500 */
[----:B----4-:R-:W-:-:S05]  /*0fd0*/  SHF.L.U32 R24, R24, 0x10, RZ ;  /* 0x0000001018187819 */ /* 0x010fca00000006ff */
[----:B0-----:R-:W-:Y:S02]  /*0fe0*/  FMUL.FTZ R24, R24, R27 ;  /* 0x0000001b18187220 */ /* 0x001fe40000410000 */
[----:B------:R-:W0:Y:S02]  /*0ff0*/  LDS R27, [R12+0x18] ;  /* 0x000018000c1b7984 */ /* 0x000e240000000800 */
[----:B------:R-:W-:Y:S02]  /*1000*/  FFMA.FTZ R28, R7, R24, R26 ;  /* 0x00000018071c7223 */ /* 0x000fe4000001001a */
[----:B------:R-:W4:Y:S01]  /*1010*/  LDG.E.U16.CONSTANT R24, desc[UR10][R16.64+0x1800] ;  /* 0x0018000a10187981 */ /* 0x000f22000c1e9500 */
[----:B-1----:R-:W-:-:S03]  /*1020*/  VIADD R18, R10, 0xa00 ;  /* 0x00000a000a127836 */ /* 0x002fc60000000000 */
[----:B------:R-:W-:Y:S01]  /*1030*/  LDS R26, [R12+0x1c] ;  /* 0x00001c000c1a7984 */ /* 0x000fe20000000800 */
[----:B-----5:R-:W-:-:S04]  /*1040*/  IMAD.U32 R25, R25, 0x10000, RZ ;  /* 0x0001000019197824 */ /* 0x020fc800078e00ff */
[----:B0-----:R-:W-:Y:S02]  /*1050*/  FMUL.FTZ R27, R25, R27 ;  /* 0x0000001b191b7220 */ /* 0x001fe40000410000 */
[----:B------:R-:W0:Y:S01]  /*1060*/  LDS R25, [R12+0x20] ;  /* 0x000020000c197984 */ /* 0x000e220000000800 */
[----:B------:R-:W-:Y:S01]  /*1070*/  IADD3 R19, P2, R18, R11, RZ ;  /* 0x0000000b12137210 */ /* 0x000fe20007f5e0ff */
[----:B------:R-:W-:Y:S01]  /*1080*/  FFMA.FTZ R28, R7, R27, R28 ;  /* 0x0000001b071c7223 */ /* 0x000fe2000001001c */
[----:B--2---:R-:W-:Y:S02]  /*1090*/  IMAD.U32 R29, R22, 0x10000, RZ ;  /* 0x00010000161d7824 */ /* 0x004fe400078e00ff */
[----:B------:R-:W-:Y:S02]  /*10a0*/  LEA.HI.X.SX32 R22, R18, R8, 0x1, P2 ;  /* 0x0000000812167211 */ /* 0x000fe400010f0eff */
[----:B------:R-:W-:-:S04]  /*10b0*/  LEA R18, P2, R19, UR4, 0x1 ;  /* 0x0000000413127c11 */ /* 0x000fc8000f8408ff */
[----:B------:R-:W-:Y:S02]  /*10c0*/  LEA.HI.X R19, R19, UR5, R22, 0x1, P2 ;  /* 0x0000000513137c11 */ /* 0x000fe400090f0c16 */
[----:B---3--:R-:W-:-:S03]  /*10d0*/  SHF.L.U32 R22, R2, 0x10, RZ ;  /* 0x0000001002167819 */ /* 0x008fc600000006ff */
[----:B------:R-:W2:Y:S02]  /*10e0*/  LDG.E.U16.CONSTANT R2, desc[UR10][R18.64] ;  /* 0x0000000a12027981 */ /* 0x000ea4000c1e9500 */
[----:B0-----:R-:W-:Y:S02]  /*10f0*/  FMUL.FTZ R27, R22, R25 ;  /* 0x00000019161b7220 */ /* 0x001fe40000410000 */
[----:B------:R-:W3:Y:S04]  /*1100*/  LDG.E.U16.CONSTANT R22, desc[UR10][R18.64+0x200] ;  /* 0x0002000a12167981 */ /* 0x000ee8000c1e9500 */
[----:B------:R0:W5:Y:S01]  /*1110*/  LDG.E.U16.CONSTANT R25, desc[UR10][R18.64+0x400] ;  /* 0x0004000a12197981 */ /* 0x000162000c1e9500 */
[----:B------:R-:W-:-:S04]  /*1120*/  FMUL.FTZ R29, R29, R26 ;  /* 0x0000001a1d1d7220 */ /* 0x000fc80000410000 */
[C---:B------:R-:W-:Y:S02]  /*1130*/  FFMA.FTZ R26, R7.reuse, R29, R28 ;  /* 0x0000001d071a7223 */ /* 0x040fe4000001001c */
[----:B------:R-:W1:Y:S02]  /*1140*/  LDS R28, [R12+0x24] ;  /* 0x000024000c1c7984 */ /* 0x000e640000000800 */
[----:B------:R-:W-:Y:S02]  /*1150*/  FFMA.FTZ R26, R7, R27, R26 ;  /* 0x0000001b071a7223 */ /* 0x000fe4000001001a */
[----:B------:R-:W4:Y:S01]  /*1160*/  LDS R27, [R12+0x28] ;  /* 0x000028000c1b7984 */ /* 0x000f220000000800 */
[----:B------:R-:W-:-:S03]  /*1170*/  IMAD.U32 R23, R23, 0x10000, RZ ;  /* 0x0001000017177824 */ /* 0x000fc600078e00ff */
[----:B0-----:R-:W-:Y:S01]  /*1180*/  LDS R18, [R12+0x34] ;  /* 0x000034000c127984 */ /* 0x001fe20000000800 */
[----:B-1----:R-:W-:-:S04]  /*1190*/  FMUL.FTZ R23, R23, R28 ;  /* 0x0000001c17177220 */ /* 0x002fc80000410000 */
[----:B------:R-:W-:Y:S02]  /*11a0*/  FFMA.FTZ R26, R7, R23, R26 ;  /* 0x00000017071a7223 */ /* 0x000fe4000001001a */
[----:B------:R-:W0:Y:S01]  /*11b0*/  LDS R23, [R12+0x2c] ;  /* 0x00002c000c177984 */ /* 0x000e220000000800 */
[----:B----4-:R-:W-:-:S04]  /*11c0*/  IMAD.U32 R24, R24, 0x10000, RZ ;  /* 0x0001000018187824 */ /* 0x010fc800078e00ff */
[----:B------:R-:W-:Y:S02]  /*11d0*/  FMUL.FTZ R27, R24, R27 ;  /* 0x0000001b181b7220 */ /* 0x000fe40000410000 */
[----:B------:R1:W4:Y:S01]  /*11e0*/  LDS R24, [R12+0x30] ;  /* 0x000030000c187984 */ /* 0x0003220000000800 */
[----:B------:R-:W-:Y:S02]  /*11f0*/  VIADD R20, R20, 0xfffffff0 ;  /* 0xfffffff014147836 */ /* 0x000fe40000000000 */
[----:B------:R-:W-:-:S03]  /*1200*/  FFMA.FTZ R26, R7, R27, R26 ;  /* 0x0000001b071a7223 */ /* 0x000fc6000001001a */
[----:B------:R-:W-:Y:S02]  /*1210*/  ISETP.GT.AND P2, PT, R20, 0xc, PT ;  /* 0x0000000c1400780c */ /* 0x000fe40003f44270 */
[----:B------:R-:W-:Y:S01]  /*1220*/  IADD3 R16, P3, R16, 0x2000, RZ ;  /* 0x0000200010107810 */ /* 0x000fe20007f7e0ff */
[----:B------:R-:W-:Y:S01]  /*1230*/  VIADD R10, R10, 0x1000 ;  /* 0x000010000a0a7836 */ /* 0x000fe20000000000 */
[----:B------:R-:W-:Y:S01]  /*1240*/  IADD3 R0, R0, 0x10, RZ ;  /* 0x0000001000007810 */ /* 0x000fe20007ffe0ff */
[----:B-1----:R-:W-:Y:S02]  /*1250*/  VIADD R12, R12, 0x40 ;  /* 0x000000400c0c7836 */ /* 0x002fe40000000000 */
[----:B------:R-:W-:Y:S02]  /*1260*/  IMAD.X R17, RZ, RZ, R17, P3 ;  /* 0x000000ffff117224 */ /* 0x000fe400018e0611 */
[----:B--2---:R-:W-:Y:S01]  /*1270*/  IMAD.U32 R2, R2, 0x10000, RZ ;  /* 0x0001000002027824 */ /* 0x004fe200078e00ff */
[----:B---3--:R-:W-:-:S03]  /*1280*/  SHF.L.U32 R19, R22, 0x10, RZ ;  /* 0x0000001016137819 */ /* 0x008fc600000006ff */
[----:B0-----:R-:W-:Y:S01]  /*1290*/  FMUL.FTZ R23, R2, R23 ;  /* 0x0000001702177220 */ /* 0x001fe20000410000 */
[----:B-----5:R-:W-:-:S03]  /*12a0*/  IMAD.U32 R25, R25, 0x10000, RZ ;  /* 0x0001000019197824 */ /* 0x020fc600078e00ff */
[----:B------:R-:W-:Y:S01]  /*12b0*/  FFMA.FTZ R26, R7, R23, R26 ;  /* 0x00000017071a7223 */ /* 0x000fe2000001001a */
[----:B----4-:R-:W-:Y:S01]  /*12c0*/  FMUL.FTZ R19, R19, R24 ;  /* 0x0000001813137220 */ /* 0x010fe20000410000 */
[----:B------:R-:W-:-:S03]  /*12d0*/  FMUL.FTZ R18, R25, R18 ;  /* 0x0000001219127220 */ /* 0x000fc60000410000 */
[----:B------:R-:W-:-:S04]  /*12e0*/  FFMA.FTZ R26, R7, R19, R26 ;  /* 0x00000013071a7223 */ /* 0x000fc8000001001a */
[----:B------:R-:W-:Y:S01]  /*12f0*/  FFMA.FTZ R2, R7, R18, R26 ;  /* 0x0000001207027223 */ /* 0x000fe2000001001a */
[----:B------:R-:W-:Y:S06]  /*1300*/  @P2 BRA `(.L_x_21358) ;  /* 0xfffffff800502947 */ /* 0x000fec000383ffff */
.L_x_21357:
[----:B------:R-:W-:-:S13]  /*1310*/  ISETP.GT.AND P2, PT, R20, 0x4, PT ;  /* 0x000000041400780c */ /* 0x000fda0003f44270 */
[----:B------:R-:W-:Y:S05]  /*1320*/  @!P2 BRA `(.L_x_21359) ;  /* 0x0000000000e8a947 */ /* 0x000fea0003800000 */
[----:B------:R-:W2:Y:S01]  /*1330*/  LDG.E.U16.CONSTANT R22, desc[UR10][R16.64] ;  /* 0x0000000a10167981 */ /* 0x000ea2000c1e9500 */
[----:B------:R-:W-:Y:S01]  /*1340*/  VIADD R18, R10, 0xfffffe00 ;  /* 0xfffffe000a127836 */ /* 0x000fe20000000000 */
[----:B------:R-:W-:Y:S02]  /*1350*/  ULDC.64 UR6, c[0x0][0x228] ;  /* 0x00008a0000067ab9 */ /* 0x000fe40000000a00 */
[----:B------:R-:W3:Y:S02]  /*1360*/  LDS R25, [R12+-0x8] ;  /* 0xfffff8000c197984 */ /* 0x000ee40000000800 */
[----:B-1----:R-:W-:-:S04]  /*1370*/  IADD3 R19, P0, R18, R11, RZ ;  /* 0x0000000b12137210 */ /* 0x002fc80007f1e0ff */
[----:B------:R-:W-:Y:S02]  /*1380*/  LEA.HI.X.SX32 R24, R18, R8, 0x1, P0 ;  /* 0x0000000812187211 */ /* 0x000fe400000f0eff */
[----:B------:R-:W-:-:S04]  /*1390*/  LEA R18, P0, R19, UR6, 0x1 ;  /* 0x0000000613127c11 */ /* 0x000fc8000f8008ff */
[----:B------:R-:W-:-:S05]  /*13a0*/  LEA.HI.X R19, R19, UR7, R24, 0x1, P0 ;  /* 0x0000000713137c11 */ /* 0x000fca00080f0c18 */
[----:B------:R-:W4:Y:S04]  /*13b0*/  LDG.E.U16.CONSTANT R24, desc[UR10][R18.64] ;  /* 0x0000000a12187981 */ /* 0x000f28000c1e9500 */
[----:B------:R-:W5:Y:S01]  /*13c0*/  LDG.E.U16.CONSTANT R23, desc[UR10][R18.64+0x200] ;  /* 0x0002000a12177981 */ /* 0x000f62000c1e9500 */
[----:B------:R-:W-:Y:S01]  /*13d0*/  VIADD R27, R10, 0x200 ;  /* 0x000002000a1b7836 */ /* 0x000fe20000000000 */
[----:B--2---:R-:W-:-:S05]  /*13e0*/  SHF.L.U32 R22, R22, 0x10, RZ ;  /* 0x0000001016167819 */ /* 0x004fca00000006ff */
[----:B---3--:R-:W-:Y:S02]  /*13f0*/  FMUL.FTZ R25, R22, R25 ;  /* 0x0000001916197220 */ /* 0x008fe40000410000 */
[----:B------:R1:W2:Y:S02]  /*1400*/  LDG.E.U16.CONSTANT R22, desc[UR10][R18.64+0x400] ;  /* 0x0004000a12167981 */ /* 0x0002a4000c1e9500 */
[----:B0-----:R-:W-:Y:S02]  /*1410*/  FFMA.FTZ R26, R7, R25, R2 ;  /* 0x00000019071a7223 */ /* 0x001fe40000010002 */
[----:B------:R-:W0:Y:S04]  /*1420*/  LDS R25, [R12+-0x4] ;  /* 0xfffffc000c197984 */ /* 0x000e280000000800 */
[----:B------:R-:W3:Y:S01]  /*1430*/  LDG.E.U16.CONSTANT R2, desc[UR10][R16.64+0x800] ;  /* 0x0008000a10027981 */ /* 0x000ee2000c1e9500 */
[----:B----4-:R-:W-:-:S04]  /*1440*/  IMAD.U32 R24, R24, 0x10000, RZ ;  /* 0x0001000018187824 */ /* 0x010fc800078e00ff */
[----:B0-----:R-:W-:Y:S02]  /*1450*/  FMUL.FTZ R25, R24, R25 ;  /* 0x0000001918197220 */ /* 0x001fe40000410000 */
[----:B------:R-:W0:Y:S02]  /*1460*/  LDS R24, [R12] ;  /* 0x000000000c187984 */ /* 0x000e240000000800 */
[----:B------:R-:W-:Y:S01]  /*1470*/  FFMA.FTZ R26, R7, R25, R26 ;  /* 0x00000019071a7223 */ /* 0x000fe2000001001a */
[----:B------:R-:W-:-:S04]  /*1480*/  IADD3 R25, P0, R27, R11, RZ ;  /* 0x0000000b1b197210 */ /* 0x000fc80007f1e0ff */
[----:B------:R-:W-:Y:S02]  /*1490*/  LEA.HI.X.SX32 R28, R27, R8, 0x1, P0 ;  /* 0x000000081b1c7211 */ /* 0x000fe400000f0eff */
[----:B-1----:R-:W-:-:S04]  /*14a0*/  LEA R18, P0, R25, UR6, 0x1 ;  /* 0x0000000619127c11 */ /* 0x002fc8000f8008ff */
[----:B------:R-:W-:Y:S01]  /*14b0*/  LEA.HI.X R19, R25, UR7, R28, 0x1, P0 ;  /* 0x0000000719137c11 */ /* 0x000fe200080f0c1c */
[----:B-----5:R-:W-:-:S04]  /*14c0*/  IMAD.U32 R25, R23, 0x10000, RZ ;  /* 0x0001000017197824 */ /* 0x020fc800078e00ff */
[----:B------:R-:W4:Y:S01]  /*14d0*/  LDG.E.U16.CONSTANT R23, desc[UR10][R18.64] ;  /* 0x0000000a12177981 */ /* 0x000f22000c1e9500 */
[----:B0-----:R-:W-:-:S03]  /*14e0*/  FMUL.FTZ R27, R25, R24 ;  /* 0x00000018191b7220 */ /* 0x001fc60000410000 */
[----:B------:R-:W5:Y:S04]  /*14f0*/  LDG.E.U16.CONSTANT R24, desc[UR10][R18.64+0x200] ;  /* 0x0002000a12187981 */ /* 0x000f68000c1e9500 */
[----:B------:R0:W5:Y:S01]  /*1500*/  LDG.E.U16.CONSTANT R25, desc[UR10][R18.64+0x400] ;  /* 0x0004000a12197981 */ /* 0x000162000c1e9500 */
[----:B------:R-:W-:-:S03]  /*1510*/  FFMA.FTZ R26, R7, R27, R26 ;  /* 0x0000001b071a7223 */ /* 0x000fc6000001001a */
[----:B------:R-:W1:Y:S04]  /*1520*/  LDS R27, [R12+0x4] ;  /* 0x000004000c1b7984 */ /* 0x000e680000000800 */
[----:B0-----:R-:W-:Y:S01]  /*1530*/  LDS R18, [R12+0x14] ;  /* 0x000014000c127984 */ /* 0x001fe20000000800 */
[----:B------:R-:W-:Y:S01]  /*1540*/  IADD3 R16, P2, R16, 0x1000, RZ ;  /* 0x0000100010107810 */ /* 0x000fe20007f5e0ff */
[----:B------:R-:W-:Y:S01]  /*1550*/  VIADD R0, R0, 0x8 ;  /* 0x0000000800007836 */ /* 0x000fe20000000000 */
[----:B------:R-:W-:Y:S01]  /*1560*/  PLOP3.LUT P0, PT, PT, PT, PT, 0x8, 0x0 ;  /* 0x000000000000781c */ /* 0x000fe20003f0e170 */
[----:B------:R-:W-:Y:S02]  /*1570*/  VIADD R20, R20, 0xfffffff8 ;  /* 0xfffffff814147836 */ /* 0x000fe40000000000 */
[----:B------:R-:W-:-:S02]  /*1580*/  VIADD R10, R10, 0x800 ;  /* 0x000008000a0a7836 */ /* 0x000fc40000000000 */
[----:B------:R-:W-:Y:S01]  /*1590*/  IMAD.X R17, RZ, RZ, R17, P2 ;  /* 0x000000ffff117224 */ /* 0x000fe200010e0611 */
[----:B--2---:R-:W-:-:S05]  /*15a0*/  SHF.L.U32 R22, R22, 0x10, RZ ;  /* 0x0000001016167819 */ /* 0x004fca00000006ff */
[----:B-1----:R-:W-:Y:S02]  /*15b0*/  FMUL.FTZ R22, R22, R27 ;  /* 0x0000001b16167220 */ /* 0x002fe40000410000 */
[----:B------:R-:W0:Y:S02]  /*15c0*/  LDS R27, [R12+0x8] ;  /* 0x000008000c1b7984 */ /* 0x000e240000000800 */
[C---:B------:R-:W-:Y:S01]  /*15d0*/  FFMA.FTZ R22, R7.reuse, R22, R26 ;  /* 0x0000001607167223 */ /* 0x040fe2000001001a */
[----:B---3--:R-:W-:Y:S02]  /*15e0*/  IMAD.U32 R26, R2, 0x10000, RZ ;  /* 0x00010000021a7824 */ /* 0x008fe400078e00ff */
[----:B------:R-:W1:Y:S02]  /*15f0*/  LDS R2, [R12+0xc] ;  /* 0x00000c000c027984 */ /* 0x000e640000000800 */
[----:B0-----:R-:W-:Y:S02]  /*1600*/  FMUL.FTZ R27, R26, R27 ;  /* 0x0000001b1a1b7220 */ /* 0x001fe40000410000 */
[----:B------:R0:W2:Y:S02]  /*1610*/  LDS R26, [R12+0x10] ;  /* 0x000010000c1a7984 */ /* 0x0000a40000000800 */
[----:B------:R-:W-:Y:S01]  /*1620*/  FFMA.FTZ R22, R7, R27, R22 ;  /* 0x0000001b07167223 */ /* 0x000fe20000010016 */
[----:B----4-:R-:W-:-:S04]  /*1630*/  IMAD.U32 R23, R23, 0x10000, RZ ;  /* 0x0001000017177824 */ /* 0x010fc800078e00ff */
[----:B-1----:R-:W-:-:S04]  /*1640*/  FMUL.FTZ R2, R23, R2 ;  /* 0x0000000217027220 */ /* 0x002fc80000410000 */
[----:B------:R-:W-:Y:S01]  /*1650*/  FFMA.FTZ R2, R7, R2, R22 ;  /* 0x0000000207027223 */ /* 0x000fe20000010016 */
[----:B0-----:R-:W-:Y:S01]  /*1660*/  IADD3 R12, R12, 0x20, RZ ;  /* 0x000000200c0c7810 */ /* 0x001fe20007ffe0ff */
[----:B-----5:R-:W-:Y:S01]  /*1670*/  IMAD.U32 R19, R24, 0x10000, RZ ;  /* 0x0001000018137824 */ /* 0x020fe200078e00ff */
[----:B------:R-:W-:-:S03]  /*1680*/  SHF.L.U32 R25, R25, 0x10, RZ ;  /* 0x0000001019197819 */ /* 0x000fc600000006ff */
[----:B--2---:R-:W-:Y:S02]  /*1690*/  FMUL.FTZ R19, R19, R26 ;  /* 0x0000001a13137220 */ /* 0x004fe40000410000 */
[----:B------:R-:W-:Y:S02]  /*16a0*/  FMUL.FTZ R25, R25, R18 ;  /* 0x0000001219197220 */ /* 0x000fe40000410000 */
[----:B------:R-:W-:-:S04]  /*16b0*/  FFMA.FTZ R2, R7, R19, R2 ;  /* 0x0000001307027223 */ /* 0x000fc80000010002 */
[----:B------:R-:W-:-:S07]  /*16c0*/  FFMA.FTZ R2, R7, R25, R2 ;  /* 0x0000001907027223 */ /* 0x000fce0000010002 */
.L_x_21359:
[----:B------:R-:W-:-:S13]  /*16d0*/  ISETP.NE.OR P0, PT, R20, RZ, P0 ;  /* 0x000000ff1400720c */ /* 0x000fda0000705670 */
[----:B------:R-:W-:Y:S05]  /*16e0*/  @!P0 BRA `(.L_x_21355) ;  /* 0x0000000000848947 */ /* 0x000fea0003800000 */
.L_x_21356:
[----:B------:R2:W3:Y:S01]  /*16f0*/  LDG.E.U16.CONSTANT R25, desc[UR10][R16.64] ;  /* 0x0000000a10197981 */ /* 0x0004e2000c1e9500 */
[----:B------:R-:W-:-:S03]  /*1700*/  VIADD R18, R10, 0xfffffe00 ;  /* 0xfffffe000a127836 */ /* 0x000fc60000000000 */
[----:B------:R-:W4:Y:S02]  /*1710*/  LDS R26, [R12+-0x8] ;  /* 0xfffff8000c1a7984 */ /* 0x000f240000000800 */
[C---:B-1----:R-:W-:Y:S02]  /*1720*/  IADD3 R19, P0, R18.reuse, R11, RZ ;  /* 0x0000000b12137210 */ /* 0x042fe40007f1e0ff */
[----:B------:R-:W1:Y:S02]  /*1730*/  LDS R27, [R12+-0x4] ;  /* 0xfffffc000c1b7984 */ /* 0x000e640000000800 */
[----:B------:R-:W-:Y:S02]  /*1740*/  LEA.HI.X.SX32 R22, R18, R8, 0x1, P0 ;  /* 0x0000000812167211 */ /* 0x000fe400000f0eff */
[----:B------:R-:W-:-:S04]  /*1750*/  LEA R18, P0, R19, UR8, 0x1 ;  /* 0x0000000813127c11 */ /* 0x000fc8000f8008ff */
[----:B------:R-:W-:-:S05]  /*1760*/  LEA.HI.X R19, R19, UR9, R22, 0x1, P0 ;  /* 0x0000000913137c11 */ /* 0x000fca00080f0c16 */
[----:B------:R-:W5:Y:S04]  /*1770*/  LDG.E.U16.CONSTANT R22, desc[UR10][R18.64] ;  /* 0x0000000a12167981 */ /* 0x000f68000c1e9500 */
[----:B------:R-:W5:Y:S04]  /*1780*/  LDG.E.U16.CONSTANT R23, desc[UR10][R18.64+0x200] ;  /* 0x0002000a12177981 */ /* 0x000f68000c1e9500 */
[----:B------:R-:W5:Y:S01]  /*1790*/  LDG.E.U16.CONSTANT R24, desc[UR10][R18.64+0x400] ;  /* 0x0004000a12187981 */ /* 0x000f62000c1e9500 */
[----:B------:R-:W-:Y:S01]  /*17a0*/  VIADD R20, R20, 0xfffffffc ;  /* 0xfffffffc14147836 */ /* 0x000fe20000000000 */
[----:B--2---:R-:W-:Y:S01]  /*17b0*/  IADD3 R16, P2, R16, 0x800, RZ ;  /* 0x0000080010107810 */ /* 0x004fe20007f5e0ff */
[----:B------:R-:W-:Y:S01]  /*17c0*/  VIADD R10, R10, 0x400 ;  /* 0x000004000a0a7836 */ /* 0x000fe20000000000 */
[----:B------:R-:W-:-:S02]  /*17d0*/  IADD3 R0, R0, 0x4, RZ ;  /* 0x0000000400007810 */ /* 0x000fc40007ffe0ff */
[----:B------:R-:W-:Y:S01]  /*17e0*/  ISETP.NE.AND P0, PT, R20, RZ, PT ;  /* 0x000000ff1400720c */ /* 0x000fe20003f05270 */
[----:B------:R-:W-:Y:S02]  /*17f0*/  IMAD.X R17, RZ, RZ, R17, P2 ;  /* 0x000000ffff117224 */ /* 0x000fe400010e0611 */
[----:B---3--:R-:W-:-:S04]  /*1800*/  IMAD.U32 R25, R25, 0x10000, RZ ;  /* 0x0001000019197824 */ /* 0x008fc800078e00ff */
[----:B----4-:R-:W-:Y:S02]  /*1810*/  FMUL.FTZ R29, R25, R26 ;  /* 0x0000001a191d7220 */ /* 0x010fe40000410000 */
[----:B------:R-:W2:Y:S02]  /*1820*/  LDS R26, [R12] ;  /* 0x000000000c1a7984 */ /* 0x000ea40000000800 */
[----:B0-----:R-:W-:Y:S02]  /*1830*/  FFMA.FTZ R2, R29, R7, R2 ;  /* 0x000000071d027223 */ /* 0x001fe40000010002 */
[----:B------:R0:W3:Y:S02]  /*1840*/  LDS R25, [R12+0x4] ;  /* 0x000004000c197984 */ /* 0x0000e40000000800 */
[----:B0-----:R-:W-:Y:S01]  /*1850*/  VIADD R12, R12, 0x10 ;  /* 0x000000100c0c7836 */ /* 0x001fe20000000000 */
[----:B-----5:R-:W-:Y:S01]  /*1860*/  SHF.L.U32 R22, R22, 0x10, RZ ;  /* 0x0000001016167819 */ /* 0x020fe200000006ff */
[----:B------:R-:W-:-:S04]  /*1870*/  IMAD.U32 R23, R23, 0x10000, RZ ;  /* 0x0001000017177824 */ /* 0x000fc800078e00ff */
[----:B-1----:R-:W-:Y:S01]  /*1880*/  FMUL.FTZ R27, R27, R22 ;  /* 0x000000161b1b7220 */ /* 0x002fe20000410000 */
[----:B------:R-:W-:-:S03]  /*1890*/  IMAD.U32 R24, R24, 0x10000, RZ ;  /* 0x0001000018187824 */ /* 0x000fc600078e00ff */
[----:B------:R-:W-:Y:S01]  /*18a0*/  FFMA.FTZ R2, R27, R7, R2 ;  /* 0x000000071b027223 */ /* 0x000fe20000010002 */
[----:B--2---:R-:W-:Y:S01]  /*18b0*/  FMUL.FTZ R19, R26, R23 ;  /* 0x000000171a137220 */ /* 0x004fe20000410000 */
[----:B---3--:R-:W-:-:S03]  /*18c0*/  FMUL.FTZ R25, R25, R24 ;  /* 0x0000001819197220 */ /* 0x008fc60000410000 */
[----:B------:R-:W-:-:S04]  /*18d0*/  FFMA.FTZ R2, R19, R7, R2 ;  /* 0x0000000713027223 */ /* 0x000fc80000010002 */
[----:B------:R-:W-:Y:S01]  /*18e0*/  FFMA.FTZ R2, R25, R7, R2 ;  /* 0x0000000719027223 */ /* 0x000fe20000010002 */
[----:B------:R-:W-:Y:S06]  /*18f0*/  @P0 BRA `(.L_x_21356) ;  /* 0xfffffffc007c0947 */ /* 0x000fec000383ffff */
.L_x_21355:
[----:B------:R-:W-:-:S13]  /*1900*/  ISETP.NE.AND P0, PT, R5, RZ, PT ;  /* 0x000000ff0500720c */ /* 0x000fda0003f05270 */
[----:B------:R-:W-:Y:S05]  /*1910*/  @!P0 BRA `(.L_x_21360) ;  /* 0x0000000000648947 */ /* 0x000fea0003800000 */
[----:B------:R-:W-:Y:S01]  /*1920*/  LEA R10, R0, R21, 0x8 ;  /* 0x00000015000a7211 */ /* 0x000fe200078e40ff */
[----:B------:R-:W-:-:S03]  /*1930*/  ULDC.64 UR6, c[0x0][0x228] ;  /* 0x00008a0000067ab9 */ /* 0x000fc60000000a00 */
[----:B------:R-:W-:-:S04]  /*1940*/  IADD3 R12, P0, R10, R11, RZ ;  /* 0x0000000b0a0c7210 */ /* 0x000fc80007f1e0ff */
[----:B---3--:R-:W-:Y:S02]  /*1950*/  LEA.HI.X.SX32 R17, R10, R8, 0x1, P0 ;  /* 0x000000080a117211 */ /* 0x008fe400000f0eff */
[----:B------:R-:W-:-:S04]  /*1960*/  LEA R16, P0, R12, UR6, 0x1 ;  /* 0x000000060c107c11 */ /* 0x000fc8000f8008ff */
[----:B------:R-:W-:-:S05]  /*1970*/  LEA.HI.X R17, R12, UR7, R17, 0x1, P0 ;  /* 0x000000070c117c11 */ /* 0x000fca00080f0c11 */
[----:B------:R-:W2:Y:S01]  /*1980*/  LDG.E.U16.CONSTANT R10, desc[UR10][R16.64] ;  /* 0x0000000a100a7981 */ /* 0x000ea2000c1e9500 */
[----:B------:R-:W-:Y:S01]  /*1990*/  IMAD R12, R0, 0x4, R13 ;  /* 0x00000004000c7824 */ /* 0x000fe200078e020d */
[----:B------:R-:W-:-:S04]  /*19a0*/  ISETP.NE.AND P0, PT, R5, 0x1, PT ;  /* 0x000000010500780c */ /* 0x000fc80003f05270 */
[----:B-1----:R-:W1:Y:S01]  /*19b0*/  LDS R19, [R12] ;  /* 0x000000000c137984 */ /* 0x002e620000000800 */
[----:B--2---:R-:W-:-:S04]  /*19c0*/  IMAD.U32 R10, R10, 0x10000, RZ ;  /* 0x000100000a0a7824 */ /* 0x004fc800078e00ff */
[----:B-1----:R-:W-:-:S04]  /*19d0*/  FMUL.FTZ R19, R10, R19 ;  /* 0x000000130a137220 */ /* 0x002fc80000410000 */
[----:B0-----:R-:W-:Y:S01]  /*19e0*/  FFMA.FTZ R2, R19, R7, R2 ;  /* 0x0000000713027223 */ /* 0x001fe20000010002 */
[----:B------:R-:W-:Y:S06]  /*19f0*/  @!P0 BRA `(.L_x_21360) ;  /* 0x00000000002c8947 */ /* 0x000fec0003800000 */
[----:B------:R-:W-:Y:S01]  /*1a00*/  ISETP.NE.AND P0, PT, R5, 0x2, PT ;  /* 0x000000020500780c */ /* 0x000fe20003f05270 */
[----:B------:R-:W2:Y:S04]  /*1a10*/  LDG.E.U16.CONSTANT R0, desc[UR10][R16.64+0x200] ;  /* 0x0002000a10007981 */ /* 0x000ea8000c1e9500 */
[----:B------:R-:W0:Y:S08]  /*1a20*/  LDS R19, [R12+0x4] ;  /* 0x000004000c137984 */ /* 0x000e300000000800 */
[----:B------:R-:W3:Y:S04]  /*1a30*/  @P0 LDG.E.U16.CONSTANT R10, desc[UR10][R16.64+0x400] ;  /* 0x0004000a100a0981 */ /* 0x000ee8000c1e9500 */
[----:B------:R-:W1:Y:S01]  /*1a40*/  @P0 LDS R23, [R12+0x8] ;  /* 0x000008000c170984 */ /* 0x000e620000000800 */
[----:B--2---:R-:W-:-:S05]  /*1a50*/  SHF.L.U32 R0, R0, 0x10, RZ ;  /* 0x0000001000007819 */ /* 0x004fca00000006ff */
[----:B0-----:R-:W-:-:S04]  /*1a60*/  FMUL.FTZ R19, R0, R19 ;  /* 0x0000001300137220 */ /* 0x001fc80000410000 */
[----:B------:R-:W-:Y:S01]  /*1a70*/  FFMA.FTZ R2, R19, R7, R2 ;  /* 0x0000000713027223 */ /* 0x000fe20000010002 */
[----:B---3--:R-:W-:-:S04]  /*1a80*/  @P0 IMAD.U32 R10, R10, 0x10000, RZ ;  /* 0x000100000a0a0824 */ /* 0x008fc800078e00ff */
[----:B-1----:R-:W-:-:S04]  /*1a90*/  @P0 FMUL.FTZ R23, R10, R23 ;  /* 0x000000170a170220 */ /* 0x002fc80000410000 */
[----:B------:R-:W-:-:S07]  /*1aa0*/  @P0 FFMA.FTZ R2, R23, R7, R2 ;  /* 0x0000000717020223 */ /* 0x000fce0000010002 */
.L_x_21360:
[C---:B------:R-:W-:Y:S01]  /*1ab0*/  IADD3 R0, P0, R21.reuse, R9, RZ ;  /* 0x0000000915007210 */ /* 0x040fe20007f1e0ff */
[----:B------:R-:W-:Y:S01]  /*1ac0*/  ULDC.64 UR6, c[0x0][0x210] ;  /* 0x0000840000067ab9 */ /* 0x000fe20000000a00 */
[----:B------:R-:W-:Y:S02]  /*1ad0*/  F2FP.BF16.F32.PACK_AB R2, RZ, R2 ;  /* 0x00000002ff02723e */ /* 0x000fe400000010ff */
[----:B---3--:R-:W-:Y:S02]  /*1ae0*/  LEA.HI.X.SX32 R17, R21, R6, 0x1, P0 ;  /* 0x0000000615117211 */ /* 0x008fe400000f0eff */
[----:B------:R-:W-:-:S04]  /*1af0*/  LEA R16, P0, R0, UR6, 0x1 ;  /* 0x0000000600107c11 */ /* 0x000fc8000f8008ff */
[----:B------:R-:W-:Y:S02]  /*1b00*/  LEA.HI.X R17, R0, UR7, R17, 0x1, P0 ;  /* 0x0000000700117c11 */ /* 0x000fe400080f0c11 */
[C---:B------:R-:W-:Y:S01]  /*1b10*/  ISETP.GE.AND P0, PT, R21.reuse, 0x80, PT ;  /* 0x000000801500780c */ /* 0x040fe20003f06270 */
[----:B------:R-:W-:Y:S02]  /*1b20*/  VIADD R21, R21, 0x80 ;  /* 0x0000008015157836 */ /* 0x000fe40000000000 */
[----:B------:R2:W-:Y:S10]  /*1b30*/  STG.E.U16 desc[UR10][R16.64], R2 ;  /* 0x0000000210007986 */ /* 0x0005f4000c10150a */
[----:B------:R-:W-:Y:S05]  /*1b40*/  @!P0 BRA `(.L_x_21361) ;  /* 0xfffffff000048947 */ /* 0x000fea000383ffff */
[----:B------:R-:W-:Y:S05]  /*1b50*/  EXIT ;  /* 0x000000000000794d */ /* 0x000fea0003800000 */
.L_x_21343:
[----:B------:R-:W0:Y:S01]  /*1b60*/  S2R R2, SR_TID.X ;  /* 0x0000000000027919 */ /* 0x000e220000002100 */
[----:B------:R-:W-:Y:S01]  /*1b70*/  IMAD R7, R7, UR5, RZ ;  /* 0x0000000507077c24 */ /* 0x000fe2000f8e02ff */
[----:B0-----:R-:W-:-:S13]  /*1b80*/  ISETP.GT.AND P0, PT, R2, 0xff, PT ;  /* 0x000000ff0200780c */ /* 0x001fda0003f04270 */
[----:B------:R-:W-:Y:S05]  /*1b90*/  @P0 EXIT ;  /* 0x000000000000094d */ /* 0x000fea0003800000 */
[----:B------:R-:W0:Y:S01]  /*1ba0*/  LDC R5, c[0x0][0x238] ;  /* 0x00008e00ff057b82 */ /* 0x000e220000000800 */
[----:B------:R-:W-:Y:S01]  /*1bb0*/  USHF.L.U32 UR4, UR4, 0x8, URZ ;  /* 0x0000000804047899 */ /* 0x000fe2000800063f */
[----:B------:R-:W-:Y:S01]  /*1bc0*/  SHF.L.U32 R4, R7, 0x8, RZ ;  /* 0x0000000807047819 */ /* 0x000fe200000006ff */
[----:B------:R-:W-:Y:S01]  /*1bd0*/  ULDC.64 UR6, c[0x0][0x228] ;  /* 0x00008a0000067ab9 */ /* 0x000fe20000000a00 */
[----:B------:R-:W-:Y:S01]  /*1be0*/  ULDC.64 UR8, c[0x0][0x210] ;  /* 0x0000840000087ab9 */ /* 0x000fe20000000a00 */
[----:B------:R-:W-:Y:S02]  /*1bf0*/  USHF.R.S32.HI UR5, URZ, 0x1f, UR4 ;  /* 0x0000001f3f057899 */ /* 0x000fe40008011404 */
[----:B------:R-:W-:-:S04]  /*1c00*/  IADD3 R11, P1, R4, UR4, RZ ;  /* 0x00000004040b7c10 */ /* 0x000fc8000ff3e0ff */
[C---:B------:R-:W-:Y:S01]  /*1c10*/  LEA.HI.X.SX32 R13, R4.reuse, UR5, 0x1, P1 ;  /* 0x00000005040d7c11 */ /* 0x040fe200088f0eff */
[----:B0-----:R-:W-:Y:S02]  /*1c20*/  IMAD R3, R4, R5, RZ ;  /* 0x0000000504037224 */ /* 0x001fe400078e02ff */
[----:B------:R-:W-:Y:S01]  /*1c30*/  IMAD R0, R5, UR4, RZ ;  /* 0x0000000405007c24 */ /* 0x000fe2000f8e02ff */
[----:B------:R-:W-:Y:S02]  /*1c40*/  ULDC UR4, c[0x0][0x0] ;  /* 0x0000000000047ab9 */ /* 0x000fe40000000800 */
[----:B------:R-:W-:Y:S02]  /*1c50*/  SHF.R.S32.HI R5, RZ, 0x1f, R3 ;  /* 0x0000001fff057819 */ /* 0x000fe40000011403 */
[----:B------:R-:W-:-:S04]  /*1c60*/  IADD3 R7, P0, R0, R3, RZ ;  /* 0x0000000300077210 */ /* 0x000fc80007f1e0ff */
[----:B------:R-:W-:Y:S01]  /*1c70*/  LEA.HI.X.SX32 R9, R0, R5, 0x1, P0 ;  /* 0x0000000500097211 */ /* 0x000fe200000f0eff */
[----:B------:R-:W-:-:S08]  /*1c80*/  IMAD.MOV.U32 R0, RZ, RZ, R2 ;  /* 0x000000ffff007224 */ /* 0x000fd000078e0002 */
.L_x_21362:
[----:B0-----:R-:W-:Y:S02]  /*1c90*/  SHF.R.S32.HI R4, RZ, 0x1f, R0 ;  /* 0x0000001fff047819 */ /* 0x001fe40000011400 */
[----:B------:R-:W-:-:S05]  /*1ca0*/  IADD3 R3, P0, R0, R7, RZ ;  /* 0x0000000700037210 */ /* 0x000fca0007f1e0ff */
[----:B------:R-:W-:Y:S01]  /*1cb0*/  IMAD.X R6, R4, 0x1, R9, P0 ;  /* 0x0000000104067824 */ /* 0x000fe200000e0609 */
[----:B------:R-:W-:-:S04]  /*1cc0*/  LEA R2, P0, R3, UR6, 0x1 ;  /* 0x0000000603027c11 */ /* 0x000fc8000f8008ff */
[----:B------:R-:W-:-:S06]  /*1cd0*/  LEA.HI.X R3, R3, UR7, R6, 0x1, P0 ;  /* 0x0000000703037c11 */ /* 0x000fcc00080f0c06 */
[----:B------:R-:W2:Y:S01]  /*1ce0*/  LDG.E.U16.CONSTANT R3, desc[UR10][R2.64] ;  /* 0x0000000a02037981 */ /* 0x000ea2000c1e9500 */
[C---:B------:R-:W-:Y:S01]  /*1cf0*/  IADD3 R5, P0, R0.reuse, R11, RZ ;  /* 0x0000000b00057210 */ /* 0x040fe20007f1e0ff */
[----:B------:R-:W-:-:S03]  /*1d00*/  VIADD R0, R0, UR4 ;  /* 0x0000000400007c36 */ /* 0x000fc60008000000 */
[----:B------:R-:W-:Y:S02]  /*1d10*/  IADD3.X R6, R4, R13, RZ, P0, !PT ;  /* 0x0000000d04067210 */ /* 0x000fe400007fe4ff */
[----:B------:R-:W-:-:S04]  /*1d20*/  LEA R4, P0, R5, UR8, 0x1 ;  /* 0x0000000805047c11 */ /* 0x000fc8000f8008ff */
[----:B------:R-:W-:Y:S02]  /*1d30*/  LEA.HI.X R5, R5, UR9, R6, 0x1, P0 ;  /* 0x0000000905057c11 */ /* 0x000fe400080f0c06 */
[----:B------:R-:W-:-:S03]  /*1d40*/  ISETP.GE.AND P0, PT, R0, 0x100, PT ;  /* 0x000001000000780c */ /* 0x000fc60003f06270 */
[----:B--2---:R0:W-:Y:S10]  /*1d50*/  STG.E.U16 desc[UR10][R4.64], R3 ;  /* 0x0000000304007986 */ /* 0x0041f4000c10150a */
[----:B------:R-:W-:Y:S05]  /*1d60*/  @!P0 BRA `(.L_x_21362) ;  /* 0xfffffffc00c88947 */ /* 0x000fea000383ffff */
[----:B------:R-:W-:Y:S05]  /*1d70*/  EXIT ;  /* 0x000000000000794d */ /* 0x000fea0003800000 */
.L_x_21363:
        /* <DEDUP_REMOVED lines=16> */
.L_x_29938:


//--------------------- .text._ZN4vllm25paged_attention_v2_kernelI13__nv_bfloat16S1_Li256ELi8ELi128ELNS_18Fp8KVCacheDataTypeE0ELb1ELi512EEEvPfS3_PT_PKS4_PKT0_SA_ifPKiSC_iPKfiiiSE_SE_iiiii --------------------------
	.section	.text._ZN4vllm25paged_attention_v2_kernelI13__nv_bfloat16S1_Li256ELi8ELi128ELNS_18Fp8KVCacheDataTypeE0ELb1ELi512EEEvPfS3_PT_PKS4_PKT0_SA_ifPKiSC_iPKfiiiSE_SE_iiiii,"ax",@progbits
	.align	128
        .global         _ZN4vllm25paged_attention_v2_kernelI13__nv_bfloat16S1_Li256ELi8ELi128ELNS_18Fp8KVCacheDataTypeE0ELb1ELi512EEEvPfS3_PT_PKS4_PKT0_SA_ifPKiSC_iPKfiiiSE_SE_iiiii
        .type           _ZN4vllm25paged_attention_v2_kernelI13__nv_bfloat16S1_Li256ELi8ELi128ELNS_18Fp8KVCacheDataTypeE0ELb1ELi512EEEvPfS3_PT_PKS4_PKT0_SA_ifPKiSC_iPKfiiiSE_SE_iiiii,@function
        .size           _ZN4vllm25paged_attention_v2_kernelI13__nv_bfloat16S1_Li256ELi8ELi128ELNS_18Fp8KVCacheDataTypeE0ELb1ELi512EEEvPfS3_PT_PKS4_PKT0_SA_ifPKiSC_iPKfiiiSE_SE_iiiii,(.L_x_29939 - _ZN4vllm25paged_attention_v2_kernelI13__nv_bfloat16S1_Li256ELi8ELi128ELNS_18Fp8KVCacheDataTypeE0ELb1ELi512EEEvPfS3_PT_PKS4_PKT0_SA_ifPKiSC_iPKfiiiSE_SE_iiiii)
        .other          _ZN4vllm25paged_attention_v2_kernelI13__nv_bfloat16S1_Li256ELi8ELi128ELNS_18Fp8KVCacheDataTypeE0ELb1ELi512EEEvPfS3_PT_PKS4_PKT0_SA_ifPKiSC_iPKfiiiSE_SE_iiiii,@"STO_CUDA_ENTRY STV_DEFAULT"
_ZN4vllm25paged_attention_v2_kernelI13__nv_bfloat16S1_Li256ELi8ELi128ELNS_18Fp8KVCacheDataTypeE0ELb1ELi512EEEvPfS3_PT_PKS4_PKT0_SA_ifPKiSC_iPKfiiiSE_SE_iiiii:
.text._ZN4vllm25paged_attention_v2_kernelI13__nv_bfloat16S1_Li256ELi8ELi128ELNS_18Fp8KVCacheDataTypeE0ELb1ELi512EEEvPfS3_PT_PKS4_PKT0_SA_ifPKiSC_iPKfiiiSE_SE_iiiii:
        /* <DEDUP_REMOVED lines=48> */
[----:B------:R-:W0:Y:S03]  /*0300*/  I2F.RP R0, R5 ;  /* 0x0000000500007306 */ /* 0x000e260000209400 */
[----:B------:R-:W-:-:S05]  /*0310*/  IMAD.MOV R9, RZ, RZ, -R8 ;  /* 0x000000ffff097224 */ /* 0x000fca00078e0a08 */
[----:B0-----:R-:W0:Y:S02]  /*0320*/  MUFU.RCP R0, R0 ;  /* 0x0000000000007308 */ /* 0x001e240000001000 */
[----:B0-----:R-:W-:Y:S02]  /*0330*/  VIADD R2, R0, 0xffffffe ;  /* 0x0ffffffe00027836 */ /* 0x001fe40000000000 */
[----:B------:R-:W-:-:S04]  /*0340*/  VIADD R0, R135, 0x7 ;  /* 0x0000000787007836 */ /* 0x000fc80000000000 */
[----:B------:R0:W1:Y:S02]  /*0350*/  F2I.FTZ.U32.TRUNC.NTZ R3, R2 ;  /* 0x0000000200037305 */ /* 0x000064000021f000 */
[----:B0-----:R-:W-:Y:S02]  /*0360*/  IMAD.MOV.U32 R2, RZ, RZ, RZ ;  /* 0x000000ffff027224 */ /* 0x001fe400078e00ff */
[----:B-1----:R-:W-:-:S04]  /*0370*/  IMAD.MOV R4, RZ, RZ, -R3 ;  /* 0x000000ffff047224 */ /* 0x002fc800078e0a03 */
[----:B------:R-:W-:Y:S01]  /*0380*/  IMAD R7, R4, R5, RZ ;  /* 0x0000000504077224 */ /* 0x000fe200078e02ff */
[----:B------:R-:W-:-:S03]  /*0390*/  IABS R4, R17 ;  /* 0x0000001100047213 */ /* 0x000fc60000000000 */
[----:B------:R-:W-:Y:S02]  /*03a0*/  IMAD.HI.U32 R3, R3, R7, R2 ;  /* 0x0000000703037227 */ /* 0x000fe400078e0002 */
        /* <DEDUP_REMOVED lines=9> */
[----:B------:R-:W-:-:S05]  /*0440*/  VIADDMNMX R134, R129, 0x40, R3, PT ;  /* 0x0000004081867846 */ /* 0x000fca0003800103 */
[----:B------:R-:W-:Y:S02]  /*0450*/  IMAD.IADD R3, R134, 0x1, -R129 ;  /* 0x0000000186037824 */ /* 0x000fe400078e0a81 */
[----:B------:R-:W-:Y:S02]  /*0460*/  @!P1 IMAD.IADD R2, R2, 0x1, -R5 ;  /* 0x0000000102029824 */ /* 0x000fe400078e0a05 */
[----:B------:R-:W-:Y:S01]  /*0470*/  @!P1 VIADD R28, R28, 0x1 ;  /* 0x000000011c1c9836 */ /* 0x000fe20000000000 */
[----:B------:R-:W-:Y:S01]  /*0480*/  ISETP.NE.AND P1, PT, R6, RZ, PT ;  /* 0x000000ff0600720c */ /* 0x000fe20003f25270 */
[----:B------:R-:W-:Y:S01]  /*0490*/  IMAD R0, R3, 0x8, R126 ;  /* 0x0000000803007824 */ /* 0x000fe200078e027e */
[----:B------:R-:W-:Y:S02]  /*04a0*/  ISETP.GE.U32.AND P0, PT, R2, R5, PT ;  /* 0x000000050200720c */ /* 0x000fe40003f06070 */
[----:B0-----:R-:W-:Y:S02]  /*04b0*/  SHF.R.S32.HI R2, RZ, 0x1f, R7 ;  /* 0x0000001fff027819 */ /* 0x001fe40000011407 */
[----:B------:R-:W-:-:S02]  /*04c0*/  VIMNMX R133, R135, R0, PT ;  /* 0x0000000087857248 */ /* 0x000fc40003fe0100 */
[CC--:B------:R-:W-:Y:S02]  /*04d0*/  LEA.HI R5, R2.reuse, R7.reuse, RZ, 0x2 ;  /* 0x0000000702057211 */ /* 0x0c0fe400078f10ff */
[----:B------:R-:W-:Y:S01]  /*04e0*/  LEA.HI R4, R2, R7, RZ, 0x5 ;  /* 0x0000000702047211 */ /* 0x000fe200078f28ff */
[----:B------:R-:W-:Y:S01]  /*04f0*/  IMAD.IADD R133, R133, 0x1, -R126 ;  /* 0x0000000185857824 */ /* 0x000fe200078e0a7e */
[----:B------:R-:W-:Y:S02]  /*0500*/  LOP3.LUT R131, R5, 0xfffffffc, RZ, 0xc0, !PT ;  /* 0xfffffffc05837812 */ /* 0x000fe400078ec0ff */
[----:B------:R-:W-:Y:S01]  /*0510*/  SHF.R.S32.HI R0, RZ, 0x2, R5 ;  /* 0x00000002ff007819 */ /* 0x000fe20000011405 */
[----:B------:R-:W-:Y:S01]  /*0520*/  @P0 VIADD R28, R28, 0x1 ;  /* 0x000000011c1c0836 */ /* 0x000fe20000000000 */
[C---:B------:R-:W-:Y:S01]  /*0530*/  ISETP.GT.AND P0, PT, R7.reuse, 0x7f, PT ;  /* 0x0000007f0700780c */ /* 0x040fe20003f04270 */
[----:B------:R-:W-:Y:S02]  /*0540*/  IMAD.IADD R131, R7, 0x1, -R131 ;  /* 0x0000000107837824 */ /* 0x000fe400078e0a83 */
[----:B------:R-:W-:Y:S01]  /*0550*/  @!P2 IMAD.MOV R28, RZ, RZ, -R28 ;  /* 0x000000ffff1ca224 */ /* 0x000fe200078e0a1c */
[----:B------:R-:W-:-:S09]  /*0560*/  @!P1 LOP3.LUT R28, RZ, R6, RZ, 0x33, !PT ;  /* 0x00000006ff1c9212 */ /* 0x000fd200078e33ff */
[----:B------:R-:W-:Y:S05]  /*0570*/  @P0 BRA `(.L_x_21365) ;  /* 0x0000000400200947 */ /* 0x000fea0003800000 */
        /* <DEDUP_REMOVED lines=28> */
.L_x_21368:
        /* <DEDUP_REMOVED lines=11> */
.L_x_21367:
[----:B------:R-:W-:Y:S05]  /*07f0*/  BSYNC B1 ;  /* 0x0000000000017941 */ /* 0x000fea0003800000 */
.L_x_21366:
        /* <DEDUP_REMOVED lines=15> */
.L_x_21369:
        /* <DEDUP_REMOVED lines=17> */
.L_x_21365:
[----:B------:R-:W-:Y:S05]  /*0a00*/  BSYNC B0 ;  /* 0x0000000000007941 */ /* 0x000fea0003800000 */
.L_x_21364:
[----:B------:R-:W0:Y:S01]  /*0a10*/  LDC R8, c[0x0][0x294] ;  /* 0x0000a500ff087b82 */ /* 0x000e220000000800 */
[----:B------:R-:W-:Y:S01]  /*0a20*/  VIADD R5, R135, 0xffffffff ;  /* 0xffffffff87057836 */ /* 0x000fe20000000000 */
[----:B------:R-:W-:Y:S01]  /*0a30*/  LEA.HI.SX32 R129, R4, R129, 0x1b ;  /* 0x0000008104817211 */ /* 0x000fe200078fdaff */
[----:B------:R-:W-:Y:S01]  /*0a40*/  ULDC UR4, c[0x0][0x288] ;  /* 0x0000a20000047ab9 */ /* 0x000fe20000000800 */
        /* <DEDUP_REMOVED lines=26> */
[----:B------:R-:W-:-:S04]  /*0bf0*/  IMAD.HI.U32 R25, R26, R3, RZ ;  /* 0x000000031a197227 */ /* 0x000fc800078e00ff */
[----:B------:R-:W-:-:S04]  /*0c00*/  IMAD.MOV R6, RZ, RZ, -R25 ;  /* 0x000000ffff067224 */ /* 0x000fc800078e0a19 */
[----:B------:R-:W-:-:S05]  /*0c10*/  IMAD R2, R27, R6, R3 ;  /* 0x000000061b027224 */ /* 0x000fca00078e0203 */
[----:B------:R-:W-:Y:S02]  /*0c20*/  ISETP.GT.U32.AND P1, PT, R27, R2, PT ;  /* 0x000000021b00720c */ /* 0x000fe40003f24070 */
[----:B0-----:R-:W-:-:S11]  /*0c30*/  ISETP.GT.AND P3, PT, R7, -0x1, PT ;  /* 0xffffffff0700780c */ /* 0x001fd60003f64270 */
[----:B------:R-:W-:Y:S02]  /*0c40*/  @!P1 IMAD.IADD R2, R2, 0x1, -R27 ;  /* 0x0000000102029824 */ /* 0x000fe400078e0a1b */
[----:B------:R-:W-:Y:S01]  /*0c50*/  @!P1 VIADD R25, R25, 0x1 ;  /* 0x0000000119199836 */ /* 0x000fe20000000000 */
[----:B------:R-:W-:Y:S02]  /*0c60*/  ISETP.NE.AND P1, PT, R8, RZ, PT ;  /* 0x000000ff0800720c */ /* 0x000fe40003f25270 */
[----:B------:R-:W-:Y:S01]  /*0c70*/  ISETP.GE.U32.AND P0, PT, R2, R27, PT ;  /* 0x0000001b0200720c */ /* 0x000fe20003f06070 */
[----:B------:R-:W-:Y:S02]  /*0c80*/  @!P3 IMAD.MOV R6, RZ, RZ, -R7 ;  /* 0x000000ffff06b224 */ /* 0x000fe400078e0a07 */
[----:B------:R-:W-:Y:S02]  /*0c90*/  @!P3 IMAD R23, R23, UR4, R28 ;  /* 0x000000041717bc24 */ /* 0x000fe4000f8e021c */
[----:B------:R-:W-:Y:S01]  /*0ca0*/  @P3 IMAD R2, R10, UR4, R17 ;  /* 0x000000040a023c24 */ /* 0x000fe2000f8e0211 */
[----:B------:R-:W-:Y:S01]  /*0cb0*/  ULDC UR4, c[0x0][0x258] ;  /* 0x0000960000047ab9 */ /* 0x000fe20000000800 */
[----:B------:R-:W-:-:S02]  /*0cc0*/  @!P3 IMAD R23, R23, R6, RZ ;  /* 0x000000061717b224 */ /* 0x000fc400078e02ff */
[----:B------:R-:W-:Y:S02]  /*0cd0*/  IMAD R132, R15, UR4, RZ ;  /* 0x000000040f847c24 */ /* 0x000fe4000f8e02ff */
[----:B------:R-:W-:Y:S02]  /*0ce0*/  @P3 IMAD R23, R2, R7, RZ ;  /* 0x0000000702173224 */ /* 0x000fe400078e02ff */
[----:B------:R-:W-:Y:S01]  /*0cf0*/  @P0 VIADD R25, R25, 0x1 ;  /* 0x0000000119190836 */ /* 0x000fe20000000000 */
[----:B------:R-:W-:Y:S01]  /*0d00*/  SHF.R.S32.HI R24, RZ, 0x1f, R132 ;  /* 0x0000001fff187819 */ /* 0x000fe20000011484 */
[----:B------:R-:W-:Y:S02]  /*0d10*/  VIADD R23, R23, 0x1 ;  /* 0x0000000117177836 */ /* 0x000fe40000000000 */
[----:B------:R-:W-:Y:S01]  /*0d20*/  @!P2 IMAD.MOV R25, RZ, RZ, -R25 ;  /* 0x000000ffff19a224 */ /* 0x000fe200078e0a19 */
[----:B------:R-:W-:Y:S02]  /*0d30*/  @!P1 LOP3.LUT R25, RZ, R8, RZ, 0x33, !PT ;  /* 0x00000008ff199212 */ /* 0x000fe400078e33ff */
[----:B------:R-:W-:-:S13]  /*0d40*/  ISETP.GE.AND P1, PT, R129, R134, PT ;  /* 0x000000868100720c */ /* 0x000fda0003f26270 */
[----:B------:R-:W-:Y:S05]  /*0d50*/  @P1 BRA `(.L_x_21371) ;  /* 0x0000005c00481947 */ /* 0x000fea0003800000 */
[----:B------:R-:W-:Y:S01]  /*0d60*/  SHF.R.S32.HI R3, RZ, 0x1f, R0 ;  /* 0x0000001fff037819 */ /* 0x000fe20000011400 */
[C---:B------:R-:W-:Y:S01]  /*0d70*/  VIADD R2, R131.reuse, 0x14 ;  /* 0x0000001483027836 */ /* 0x040fe20000000000 */
[----:B------:R-:W0:Y:S01]  /*0d80*/  S2UR UR5, SR_CgaCtaId ;  /* 0x00000000000579c3 */ /* 0x000e220000008800 */
[----:B------:R-:W-:Y:S01]  /*0d90*/  VIADD R4, R131, 0x18 ;  /* 0x0000001883047836 */ /* 0x000fe20000000000 */
[----:B------:R-:W-:Y:S01]  /*0da0*/  LEA.HI R3, R3, R0, RZ, 0x3 ;  /* 0x0000000003037211 */ /* 0x000fe200078f18ff */
[----:B------:R-:W-:Y:S01]  /*0db0*/  VIADD R5, R131, 0x20 ;  /* 0x0000002083057836 */ /* 0x000fe20000000000 */
[----:B------:R-:W-:Y:S01]  /*0dc0*/  SHF.R.S32.HI R27, RZ, 0x1f, R2 ;  /* 0x0000001fff1b7819 */ /* 0x000fe20000011402 */
[----:B------:R-:W-:Y:S01]  /*0dd0*/  ULDC UR4, c[0x0][0x270] ;  /* 0x00009c0000047ab9 */ /* 0x000fe20000000800 */
[----:B------:R-:W-:Y:S01]  /*0de0*/  LOP3.LUT R3, R3, 0xfffffff8, RZ, 0xc0, !PT ;  /* 0xfffffff803037812 */ /* 0x000fe200078ec0ff */
[----:B------:R-:W-:Y:S01]  /*0df0*/  IMAD.SHL.U32 R119, R5, 0x2, RZ ;  /* 0x0000000205777824 */ /* 0x000fe200078e00ff */
        /* <DEDUP_REMOVED lines=8> */
[----:B------:R-:W-:Y:S01]  /*0e80*/  LEA.HI R31, R6, R5, RZ, 0x2 ;  /* 0x00000005061f7211 */ /* 0x000fe200078f10ff */
[----:B------:R-:W1:Y:S01]  /*0e90*/  LDC R56, c[0x0][0x26c] ;  /* 0x00009b00ff387b82 */ /* 0x000e620000000800 */
        /* <DEDUP_REMOVED lines=13> */
[----:B------:R-:W-:Y:S01]  /*0f70*/  IMAD.IADD R126, R127, 0x1, -R126 ;  /* 0x000000017f7e7824 */ /* 0x000fe200078e0a7e */
[----:B------:R-:W-:-:S02]  /*0f80*/  LEA.HI R7, R7, R0, RZ, 0x3 ;  /* 0x0000000007077211 */ /* 0x000fc400078f18ff */
[----:B------:R-:W-:Y:S02]  /*0f90*/  LOP3.LUT R3, R3, 0xfffffff8, RZ, 0xc0, !PT ;  /* 0xfffffff803037812 */ /* 0x000fe400078ec0ff */
[----:B------:R-:W-:Y:S02]  /*0fa0*/  LOP3.LUT R7, R7, 0xfffffff8, RZ, 0xc0, !PT ;  /* 0xfffffff807077812 */ /* 0x000fe400078ec0ff */
[----:B------:R-:W-:Y:S01]  /*0fb0*/  SHF.R.S32.HI R6, RZ, 0x1f, R119 ;  /* 0x0000001fff067819 */ /* 0x000fe20000011477 */
[----:B------:R-:W-:Y:S01]  /*0fc0*/  IMAD.IADD R125, R2, 0x1, -R3 ;  /* 0x00000001027d7824 */ /* 0x000fe200078e0a03 */
[----:B------:R-:W-:Y:S01]  /*0fd0*/  LOP3.LUT R5, R5, 0xfffffff8, RZ, 0xc0, !PT ;  /* 0xfffffff805057812 */ /* 0x000fe200078ec0ff */
[----:B------:R-:W-:Y:S01]  /*0fe0*/  IMAD.IADD R121, R0, 0x1, -R7 ;  /* 0x0000000100797824 */ /* 0x000fe200078e0a07 */
[----:B------:R-:W-:Y:S01]  /*0ff0*/  LEA.HI R6, R6, R119, RZ, 0x3 ;  /* 0x0000007706067211 */ /* 0x000fe200078f18ff */
[----:B------:R-:W-:Y:S01]  /*1000*/  VIADD R2, R131, 0x24 ;  /* 0x0000002483027836 */ /* 0x000fe20000000000 */
[----:B------:R-:W-:Y:S01]  /*1010*/  LOP3.LUT R122, R29, 0xffffffc0, RZ, 0xc0, !PT ;  /* 0xffffffc01d7a7812 */ /* 0x000fe200078ec0ff */
[C---:B------:R-:W-:Y:S01]  /*1020*/  VIADD R0, R131.reuse, 0x28 ;  /* 0x0000002883007836 */ /* 0x040fe20000000000 */
[----:B------:R-:W-:Y:S01]  /*1030*/  LOP3.LUT R6, R6, 0xfffffff8, RZ, 0xc0, !PT ;  /* 0xfffffff806067812 */ /* 0x000fe200078ec0ff */
[----:B------:R-:W-:Y:S01]  /*1040*/  IMAD.IADD R123, R4, 0x1, -R5 ;  /* 0x00000001047b7824 */ /* 0x000fe200078e0a05 */
[----:B------:R-:W-:Y:S01]  /*1050*/  SHF.R.S32.HI R3, RZ, 0x1f, R2 ;  /* 0x0000001fff037819 */ /* 0x000fe20000011402 */
[C---:B------:R-:W-:Y:S01]  /*1060*/  VIADD R4, R131.reuse, 0x2c ;  /* 0x0000002c83047836 */ /* 0x040fe20000000000 */
[----:B------:R-:W-:Y:S01]  /*1070*/  SHF.R.S32.HI R33, RZ, 0x1f, R0 ;  /* 0x0000001fff217819 */ /* 0x000fe20000011400 */
[----:B------:R-:W-:Y:S01]  /*1080*/  VIADD R5, R131, 0x30 ;  /* 0x0000003083057836 */ /* 0x000fe20000000000 */
[----:B------:R-:W-:Y:S01]  /*1090*/  LEA.HI R32, R3, R2, RZ, 0x2 ;  /* 0x0000000203207211 */ /* 0x000fe200078f10ff */
[----:B------:R-:W-:Y:S01]  /*10a0*/  IMAD.IADD R119, R119, 0x1, -R6 ;  /* 0x0000000177777824 */ /* 0x000fe200078e0a06 */
        /* <DEDUP_REMOVED lines=16> */
[----:B------:R-:W-:-:S02]  /*11b0*/  LEA.HI R3, R3, R2, RZ, 0x3 ;  /* 0x0000000203037211 */ /* 0x000fc400078f18ff */
[----:B------:R-:W-:Y:S02]  /*11c0*/  SHF.R.S32.HI R7, RZ, 0x1f, R4 ;  /* 0x0000001fff077819 */ /* 0x000fe40000011404 */
[----:B------:R-:W-:Y:S02]  /*11d0*/  LOP3.LUT R5, R5, 0xfffffff8, RZ, 0xc0, !PT ;  /* 0xfffffff805057812 */ /* 0x000fe400078ec0ff */
[----:B------:R-:W-:Y:S02]  /*11e0*/  LOP3.LUT R3, R3, 0xfffffff8, RZ, 0xc0, !PT ;  /* 0xfffffff803037812 */ /* 0x000fe400078ec0ff */
[----:B------:R-:W-:Y:S01]  /*11f0*/  LEA.HI R7, R7, R4, RZ, 0x3 ;  /* 0x0000000407077211 */ /* 0x000fe200078f18ff */
[----:B------:R-:W-:Y:S01]  /*1200*/  IMAD.IADD R115, R0, 0x1, -R5 ;  /* 0x0000000100737824 */ /* 0x000fe200078e0a05 */
[----:B------:R-:W-:Y:S01]  /*1210*/  SHF.R.S32.HI R6, RZ, 0x1f, R111 ;  /* 0x0000001fff067819 */ /* 0x000fe2000001146f */
[----:B------:R-:W-:Y:S01]  /*1220*/  IMAD.IADD R117, R2, 0x1, -R3 ;  /* 0x0000000102757824 */ /* 0x000fe200078e0a03 */
[----:B------:R-:W-:Y:S01]  /*1230*/  LOP3.LUT R7, R7, 0xfffffff8, RZ, 0xc0, !PT ;  /* 0xfffffff807077812 */ /* 0x000fe200078ec0ff */
[C---:B------:R-:W-:Y:S01]  /*1240*/  VIADD R0, R131.reuse, 0x34 ;  /* 0x0000003483007836 */ /* 0x040fe20000000000 */
[----:B------:R-:W-:Y:S01]  /*1250*/  LEA.HI R6, R6, R111, RZ, 0x3 ;  /* 0x0000006f06067211 */ /* 0x000fe200078f18ff */
[C---:B------:R-:W-:Y:S01]  /*1260*/  VIADD R2, R131.reuse, 0x38 ;  /* 0x0000003883027836 */ /* 0x040fe20000000000 */
        /* <DEDUP_REMOVED lines=23> */
[----:B------:R-:W-:Y:S01]  /*13e0*/  LEA.HI R3, R3, R0, RZ, 0x3 ;  /* 0x0000000003037211 */ /* 0x000fe200078f18ff */
[----:B------:R-:W-:Y:S01]  /*13f0*/  IMAD.SHL.U32 R39, R39, 0x10, RZ ;  /* 0x0000001027277824 */ /* 0x000fe200078e00ff */
[----:B------:R-:W-:Y:S02]  /*1400*/  SHF.R.S32.HI R7, RZ, 0x1f, R4 ;  /* 0x0000001fff077819 */ /* 0x000fe40000011404 */
[----:B------:R-:W-:Y:S02]  /*1410*/  LEA.HI R5, R5, R2, RZ, 0x3 ;  /* 0x0000000205057211 */ /* 0x000fe400078f18ff */
[----:B------:R-:W-:Y:S02]  /*1420*/  LOP3.LUT R3, R3, 0xfffffff8, RZ, 0xc0, !PT ;  /* 0xfffffff803037812 */ /* 0x000fe400078ec0ff */
        /* <DEDUP_REMOVED lines=13> */
[----:B------:R-:W-:Y:S01]  /*1500*/  SHF.R.S32.HI R41, RZ, 0x1f, R2 ;  /* 0x0000001fff297819 */ /* 0x000fe20000011402 */
[----:B------:R-:W-:Y:S01]  /*1510*/  VIADD R5, R131, 0x50 ;  /* 0x0000005083057836 */ /* 0x000fe20000000000 */
[----:B------:R-:W-:Y:S01]  /*1520*/  LEA.HI R40, R3, R0, RZ, 0x2 ;  /* 0x0000000003287211 */ /* 0x000fe200078f10ff */
[----:B------:R-:W-:Y:S01]  /*1530*/  IMAD.IADD R19, R19, 0x1, -R6 ;  /* 0x0000000113137824 */ /* 0x000fe200078e0a06 */
        /* <DEDUP_REMOVED lines=31> */
[----:B------:R-:W-:Y:S01]  /*1730*/  LOP3.LUT R118, R31, 0xffffffc0, RZ, 0xc0, !PT ;  /* 0xffffffc01f767812 */ /* 0x000fe200078ec0ff */
[----:B------:R-:W-:Y:S01]  /*1740*/  IMAD.IADD R15, R15, 0x1, -R6 ;  /* 0x000000010f0f7824 */ /* 0x000fe200078e0a06 */
        /* <DEDUP_REMOVED lines=20> */
[----:B------:R-:W-:-:S02]  /*1890*/  SHF.R.S32.HI R9, RZ, 0x1f, R6 ;  /* 0x0000001fff097819 */ /* 0x000fc40000011406 */
[----:B------:R-:W-:Y:S02]  /*18a0*/  LOP3.LUT R3, R3, 0xfffffff8, RZ, 0xc0, !PT ;  /* 0xfffffff803037812 */ /* 0x000fe400078ec0ff */
[----:B------:R-:W-:Y:S02]  /*18b0*/  LEA.HI R7, R7, R4, RZ, 0x3 ;  /* 0x0000000407077211 */ /* 0x000fe400078f18ff */
[----:B------:R-:W-:Y:S01]  /*18c0*/  LEA.HI R9, R9, R6, RZ, 0x3 ;  /* 0x0000000609097211 */ /* 0x000fe200078f18ff */
[----:B------:R-:W-:Y:S01]  /*18d0*/  IMAD.IADD R14, R0, 0x1, -R3 ;  /* 0x00000001000e7824 */ /* 0x000fe200078e0a03 */
[----:B------:R-:W-:Y:S01]  /*18e0*/  SHF.R.S32.HI R5, RZ, 0x1f, R2 ;  /* 0x0000001fff057819 */ /* 0x000fe20000011402 */
[----:B------:R-:W-:Y:S01]  /*18f0*/  VIADD R0, R131, 0x64 ;  /* 0x0000006483007836 */ /* 0x000fe20000000000 */
[----:B------:R-:W-:Y:S02]  /*1900*/  LOP3.LUT R7, R7, 0xfffffff8, RZ, 0xc0, !PT ;  /* 0xfffffff807077812 */ /* 0x000fe400078ec0ff */
[----:B------:R-:W-:-:S02]  /*1910*/  LOP3.LUT R9, R9, 0xfffffff8, RZ, 0xc0, !PT ;  /* 0xfffffff809097812 */ /* 0x000fc400078ec0ff */
[----:B------:R-:W-:Y:S01]  /*1920*/  LEA.HI R5, R5, R2, RZ, 0x3 ;  /* 0x0000000205057211 */ /* 0x000fe200078f18ff */
[----:B------:R-:W-:Y:S01]  /*1930*/  IMAD.IADD R12, R4, 0x1, -R7 ;  /* 0x00000001040c7824 */ /* 0x000fe200078e0a07 */
[----:B------:R-:W-:Y:S01]  /*1940*/  SHF.R.S32.HI R3, RZ, 0x1f, R0 ;  /* 0x0000001fff037819 */ /* 0x000fe20000011400 */
[----:B------:R-:W-:Y:S01]  /*1950*/  IMAD.IADD R11, R6, 0x1, -R9 ;  /* 0x00000001060b7824 */ /* 0x000fe200078e0a09 */
[----:B------:R-:W-:Y:S01]  /*1960*/  LOP3.LUT R5, R5, 0xfffffff8, RZ, 0xc0, !PT ;  /* 0xfffffff805057812 */ /* 0x000fe200078ec0ff */
[----:B------:R-:W-:Y:S01]  /*1970*/  VIADD R4, R131, 0x6c ;  /* 0x0000006c83047836 */ /* 0x000fe20000000000 */
[----:B------:R-:W-:Y:S01]  /*1980*/  LEA.HI R48, R3, R0, RZ, 0x2 ;  /* 0x0000000003307211 */ /* 0x000fe200078f10ff */
[C---:B------:R-:W-:Y:S01]  /*1990*/  VIADD R6, R131.reuse, 0x70 ;  /* 0x0000007083067836 */ /* 0x040fe20000000000 */
[----:B------:R-:W-:Y:S01]  /*19a0*/  LOP3.LUT R116, R32, 0xffffffc0, RZ, 0xc0, !PT ;  /* 0xffffffc020747812 */ /* 0x000fe200078ec0ff */
        /* <DEDUP_REMOVED lines=15> */
[----:B------:R-:W-:Y:S01]  /*1aa0*/  LEA.HI R50, R5, R2, RZ, 0x2 ;  /* 0x0000000205327211 */ /* 0x000fe200078f10ff */
[----:B------:R-:W-:Y:S01]  /*1ab0*/  IMAD.SHL.U32 R2, R2, 0x2, RZ ;  /* 0x0000000202027824 */ /* 0x000fe200078e00ff */
[----:B------:R-:W-:Y:S02]  /*1ac0*/  SHF.R.S32.HI R9, RZ, 0x1f, R6 ;  /* 0x0000001fff097819 */ /* 0x000fe40000011406 */
[----:B------:R-:W-:Y:S01]  /*1ad0*/  LOP3.LUT R3, R3, 0xfffffff8, RZ, 0xc0, !PT ;  /* 0xfffffff803037812 */ /* 0x000fe200078ec0ff */
[----:B------:R-:W-:Y:S01]  /*1ae0*/  IMAD.SHL.U32 R50, R50, 0x10, RZ ;  /* 0x0000001032327824 */ /* 0x000fe200078e00ff */
        /* <DEDUP_REMOVED lines=9> */
[----:B------:R-:W-:Y:S01]  /*1b80*/  LOP3.LUT R114, R33, 0xffffffc0, RZ, 0xc0, !PT ;  /* 0xffffffc021727812 */ /* 0x000fe200078ec0ff */
[----:B------:R-:W-:Y:S01]  /*1b90*/  IMAD.IADD R7, R6, 0x1, -R3 ;  /* 0x0000000106077824 */ /* 0x000fe200078e0a03 */
[----:B------:R-:W-:Y:S01]  /*1ba0*/  LOP3.LUT R5, R5, 0xfffffff8, RZ, 0xc0, !PT ;  /* 0xfffffff805057812 */ /* 0x000fe200078ec0ff */
[----:B------:R-:W-:Y:S01]  /*1bb0*/  IMAD.SHL.U32 R6, R0, 0x2, RZ ;  /* 0x0000000200067824 */ /* 0x000fe200078e00ff */
[----:B------:R-:W-:Y:S01]  /*1bc0*/  SHF.R.S32.HI R3, RZ, 0x1f, R0 ;  /* 0x0000001fff037819 */ /* 0x000fe20000011400 */
[----:B------:R-:W-:Y:S01]  /*1bd0*/  VIADD R4, R131, 0x7c ;  /* 0x0000007c83047836 */ /* 0x000fe20000000000 */
[----:B------:R-:W-:Y:S01]  /*1be0*/  LOP3.LUT R112, R34, 0xffffffc0, RZ, 0xc0, !PT ;  /* 0xffffffc022707812 */ /* 0x000fe200078ec0ff */
[----:B------:R-:W-:Y:S01]  /*1bf0*/  IMAD.IADD R9, R2, 0x1, -R5 ;  /* 0x0000000102097824 */ /* 0x000fe200078e0a05 */
[----:B------:R-:W-:Y:S01]  /*1c00*/  LEA.HI R53, R3, R0, RZ, 0x2 ;  /* 0x0000000003357211 */ /* 0x000fe200078f10ff */
[----:B------:R-:W-:Y:S01]  /*1c10*/  VIADD R2, R131, 0x78 ;  /* 0x0000007883027836 */ /* 0x000fe20000000000 */
[----:B------:R-:W-:Y:S01]  /*1c20*/  SHF.R.S32.HI R3, RZ, 0x1f, R6 ;  /* 0x0000001fff037819 */ /* 0x000fe20000011406 */
[----:B------:R-:W-:Y:S01]  /*1c30*/  IMAD R0, R28, UR4, RZ ;  /* 0x000000041c007c24 */ /* 0x000fe2000f8e02ff */
[----:B------:R-:W-:Y:S01]  /*1c40*/  SHF.R.S32.HI R49, RZ, 0x1f, R4 ;  /* 0x0000001fff317819 */ /* 0x000fe20000011404 */
[----:B------:R-:W-:Y:S01]  /*1c50*/  UMOV UR4, 0x400 ;  /* 0x0000040000047882 */ /* 0x000fe20000000000 */
[----:B------:R-:W-:Y:S01]  /*1c60*/  LEA.HI R3, R3, R6, RZ, 0x3 ;  /* 0x0000000603037211 */ /* 0x000fe200078f18ff */
[----:B0-----:R-:W-:Y:S01]  /*1c70*/  ULEA UR4, UR5, UR4, 0x18 ;  /* 0x0000000405047291 */ /* 0x001fe2000f8ec03f */
[----:B------:R-:W-:Y:S01]  /*1c80*/  LEA.HI R55, R49, R4, RZ, 0x2 ;  /* 0x0000000431377211 */ /* 0x000fe200078f10ff */
[----:B------:R-:W-:Y:S01]  /*1c90*/  IMAD.SHL.U32 R4, R4, 0x2, RZ ;  /* 0x0000000204047824 */ /* 0x000fe200078e00ff */
[----:B------:R-:W-:Y:S01]  /*1ca0*/  SHF.R.S32.HI R5, RZ, 0x1f, R2 ;  /* 0x0000001fff057819 */ /* 0x000fe20000011402 */
[----:B------:R-:W-:Y:S01]  /*1cb0*/  IMAD.SHL.U32 R53, R53, 0x10, RZ ;  /* 0x0000001035357824 */ /* 0x000fe200078e00ff */
        /* <DEDUP_REMOVED lines=8> */
[----:B------:R-:W-:Y:S01]  /*1d40*/  IADD3 R136, P0, R0, R137, RZ ;  /* 0x0000008900887210 */ /* 0x000fe20007f1e0ff */
[----:B------:R-:W-:Y:S01]  /*1d50*/  ULDC UR5, c[0x0][0x28c] ;  /* 0x0000a30000057ab9 */ /* 0x000fe20000000800 */
[----:B------:R-:W-:-:S02]  /*1d60*/  LEA.HI R49, R49, R4, RZ, 0x3 ;  /* 0x0000000431317211 */ /* 0x000fc400078f18ff */
[----:B------:R-:W-:Y:S02]  /*1d70*/  SHF.R.S32.HI R5, RZ, 0x1f, R2 ;  /* 0x0000001fff057819 */ /* 0x000fe40000011402 */
[----:B------:R-:W-:Y:S01]  /*1d80*/  LEA.HI.X.SX32 R137, R0, R3, 0x1, P0 ;  /* 0x0000000300897211 */ /* 0x000fe200000f0eff */
[----:B------:R-:W-:Y:S01]  /*1d90*/  VIADD R3, R25, -UR5 ;  /* 0x8000000519037c36 */ /* 0x000fe20008000000 */
[----:B------:R-:W-:Y:S02]  /*1da0*/  LOP3.LUT R49, R49, 0xfffffff8, RZ, 0xc0, !PT ;  /* 0xfffffff831317812 */ /* 0x000fe400078ec0ff */
[----:B-----5:R-:W-:Y:S02]  /*1db0*/  FSETP.NEU.FTZ.AND P0, PT, R140, RZ, PT ;  /* 0x000000ff8c00720b */ /* 0x020fe40003f1d000 */
[----:B------:R-:W-:Y:S01]  /*1dc0*/  LEA.HI R5, R5, R2, RZ, 0x3 ;  /* 0x0000000205057211 */ /* 0x000fe200078f18ff */
[----:B------:R-:W-:Y:S01]  /*1dd0*/  IMAD.IADD R4, R4, 0x1, -R49 ;  /* 0x0000000104047824 */ /* 0x000fe200078e0a31 */
[----:B------:R-:W-:Y:S01]  /*1de0*/  LOP3.LUT R110, R35, 0xffffffc0, RZ, 0xc0, !PT ;  /* 0xffffffc0236e7812 */ /* 0x000fe200078ec0ff */
[----:B------:R-:W-:Y:S01]  /*1df0*/  IMAD.SHL.U32 R49, R48, 0x10, RZ ;  /* 0x0000001030317824 */ /* 0x000fe200078e00ff */
[----:B------:R-:W-:-:S02]  /*1e00*/  LOP3.LUT R5, R5, 0xfffffff8, RZ, 0xc0, !PT ;  /* 0xfffffff805057812 */ /* 0x000fc400078ec0ff */
[----:B------:R-:W-:Y:S02]  /*1e10*/  LOP3.LUT R29, R36, 0xffffffc0, RZ, 0xc0, !PT ;  /* 0xffffffc0241d7812 */ /* 0x000fe400078ec0ff */
[----:B------:R-:W-:Y:S01]  /*1e20*/  LOP3.LUT R30, R37, 0xffffffc0, RZ, 0xc0, !PT ;  /* 0xffffffc0251e7812 */ /* 0x000fe200078ec0ff */
[----:B------:R-:W-:Y:S01]  /*1e30*/  IMAD.IADD R5, R2, 0x1, -R5 ;  /* 0x0000000102057824 */ /* 0x000fe200078e0a05 */
        /* <DEDUP_REMOVED lines=75> */
[----:B------:R-:W-:-:S07]  /*22f0*/  IMAD.MOV.U32 R128, RZ, RZ, -0x800001 ;  /* 0xff7fffffff807424 */ /* 0x000fce00078e00ff */
.L_x_21377:
        /* <DEDUP_REMOVED lines=13> */
[----:B------:R-:W-:Y:S02]  /*23d0*/  IMAD R41, R27, R44, R41 ;  /* 0x0000002c1b297224 */ /* 0x000fe400078e0229 */
[----:B------:R-:W-:Y:S01]  /*23e0*/  VIADD R44, R131, 0xc ;  /* 0x0000000c832c7836 */ /* 0x000fe20000000000 */
[----:B--2---:R-:W-:Y:S02]  /*23f0*/  ULEA UR4, UR5, UR4, 0x18 ;  /* 0x0000000405047291 */ /* 0x004fe4000f8ec03f */
        /* <DEDUP_REMOVED lines=24> */
[----:B------:R-:W-:Y:S01]  /*2580*/  IMAD R40, R45, R40, R41 ;  /* 0x000000282d287224 */ /* 0x000fe200078e0229 */
[----:B------:R-:W-:-:S04]  /*2590*/  SHF.R.S32.HI R41, RZ, 0x1f, R44 ;  /* 0x0000001fff297819 */ /* 0x000fc8000001142c */
[----:B------:R-:W-:Y:S02]  /*25a0*/  ISETP.GT.U32.AND P0, PT, R45, R40, PT ;  /* 0x000000282d00720c */ /* 0x000fe40003f04070 */
[----:B------:R-:W-:-:S05]  /*25b0*/  LEA.HI R41, R41, R44, RZ, 0x2 ;  /* 0x0000002c29297211 */ /* 0x000fca00078f10ff */
[----:B------:R-:W-:-:S06]  /*25c0*/  IMAD.SHL.U32 R41, R41, 0x10, RZ ;  /* 0x0000001029297824 */ /* 0x000fcc00078e00ff */
[----:B------:R-:W-:Y:S01]  /*25d0*/  @!P0 IMAD.IADD R40, R40, 0x1, -R45 ;  /* 0x0000000128288824 */ /* 0x000fe200078e0a2d */
[----:B------:R-:W-:-:S04]  /*25e0*/  ISETP.NE.AND P0, PT, R140, RZ, PT ;  /* 0x000000ff8c00720c */ /* 0x000fc80003f05270 */
[----:B------:R-:W-:-:S13]  /*25f0*/  ISETP.GT.U32.AND P2, PT, R45, R40, PT ;  /* 0x000000282d00720c */ /* 0x000fda0003f44070 */
[----:B------:R-:W-:Y:S01]  /*2600*/  @!P2 IMAD.IADD R40, R40, 0x1, -R45 ;  /* 0x000000012828a824 */ /* 0x000fe200078e0a2d */
[----:B------:R-:W-:Y:S02]  /*2610*/  ISETP.LE.AND P2, PT, R46, R3, PT ;  /* 0x000000032e00720c */ /* 0x000fe40003f43270 */
[----:B------:R-:W-:Y:S01]  /*2620*/  LOP3.LUT R45, R41, 0xffffffc0, RZ, 0xc0, !PT ;  /* 0xffffffc0292d7812 */ /* 0x000fe200078ec0ff */
[----:B------:R-:W-:Y:S01]  /*2630*/  @!P3 IMAD.MOV R40, RZ, RZ, -R40 ;  /* 0x000000ffff28b224 */ /* 0x000fe200078e0a28 */
[----:B------:R-:W-:Y:S01]  /*2640*/  @!P0 LOP3.LUT R40, RZ, R140, RZ, 0x33, !PT ;  /* 0x0000008cff288212 */ /* 0x000fe200078e33ff */
[----:B------:R-:W-:-:S03]  /*2650*/  IMAD.IADD R140, R126, 0x1, R139 ;  /* 0x000000017e8c7824 */ /* 0x000fc600078e028b */
[----:B------:R-:W-:Y:S02]  /*2660*/  ISETP.NE.AND P0, PT, R40, RZ, PT ;  /* 0x000000ff2800720c */ /* 0x000fe40003f05270 */
[----:B------:R-:W-:-:S11]  /*2670*/  LEA R140, R140, UR4, 0x2 ;  /* 0x000000048c8c7c11 */ /* 0x000fd6000f8e10ff */
[----:B------:R-:W-:Y:S05]  /*2680*/  @P0 BRA P2, `(.L_x_21374) ;  /* 0x0000001c00d00947 */ /* 0x000fea0001000000 */
[----:B------:R-:W-:-:S04]  /*2690*/  IADD3 R41, P0, R132, R129, RZ ;  /* 0x0000008184297210 */ /* 0x000fc80007f1e0ff */
[----:B------:R-:W-:Y:S02]  /*26a0*/  LEA.HI.X.SX32 R42, R129, R24, 0x1, P0 ;  /* 0x00000018812a7211 */ /* 0x000fe400000f0eff */
[----:B------:R-:W-:-:S04]  /*26b0*/  LEA R40, P0, R41, UR6, 0x2 ;  /* 0x0000000629287c11 */ /* 0x000fc8000f8010ff */
[----:B------:R-:W-:-:S06]  /*26c0*/  LEA.HI.X R41, R41, UR7, R42, 0x2, P0 ;  /* 0x0000000729297c11 */ /* 0x000fcc00080f142a */
[----:B------:R0:W2:Y:S01]  /*26d0*/  LDG.E.CONSTANT R41, desc[UR10][R40.64] ;  /* 0x0000000a28297981 */ /* 0x0000a2000c1e9900 */
        /* <DEDUP_REMOVED lines=8> */
[----:B------:R-:W-:Y:S02]  /*2760*/  SHF.R.S32.HI R46, RZ, 0x1f, R43 ;  /* 0x0000001fff2e7819 */ /* 0x000fe4000001142b */
[----:B0-----:R-:W-:Y:S02]  /*2770*/  LOP3.LUT R40, R138, 0xfffffff8, RZ, 0xc0, !PT ;  /* 0xfffffff88a287812 */ /* 0x001fe400078ec0ff */
[----:B------:R-:W-:Y:S02]  /*2780*/  LEA.HI R46, R46, R43, RZ, 0x3 ;  /* 0x0000002b2e2e7211 */ /* 0x000fe400078f18ff */
[----:B------:R-:W-:Y:S01]  /*2790*/  LOP3.LUT R47, R47, 0xffffffc0, RZ, 0xc0, !PT ;  /* 0xffffffc02f2f7812 */ /* 0x000fe200078ec0ff */
[----:B------:R-:W-:Y:S01]  /*27a0*/  IMAD.IADD R142, R141, 0x1, -R40 ;  /* 0x000000018d8e7824 */ /* 0x000fe200078e0a28 */
[----:B------:R-:W-:Y:S02]  /*27b0*/  LOP3.LUT R46, R46, 0xfffffff8, RZ, 0xc0, !PT ;  /* 0xfffffff82e2e7812 */ /* 0x000fe400078ec0ff */
[----:B------:R-:W-:-:S03]  /*27c0*/  SHF.R.S32.HI R141, RZ, 0x1f, R47 ;  /* 0x0000001fff8d7819 */ /* 0x000fc6000001142f */
[----:B------:R-:W-:Y:S02]  /*27d0*/  IMAD.IADD R43, R43, 0x1, -R46 ;  /* 0x000000012b2b7824 */ /* 0x000fe400078e0a2e */
[----:B------:R-:W-:Y:S01]  /*27e0*/  VIADD R46, R131, 0x8 ;  /* 0x00000008832e7836 */ /* 0x000fe20000000000 */
[----:B--2---:R-:W-:Y:S01]  /*27f0*/  SHF.R.S32.HI R42, RZ, 0x1f, R41 ;  /* 0x0000001fff2a7819 */ /* 0x004fe20000011429 */
[----:B------:R-:W-:-:S04]  /*2800*/  IMAD.WIDE.U32 R138, R41, UR13, R136 ;  /* 0x0000000d298a7c25 */ /* 0x000fc8000f8e0088 */
[----:B------:R-:W-:Y:S01]  /*2810*/  IMAD R42, R42, UR13, RZ ;  /* 0x0000000d2a2a7c24 */ /* 0x000fe2000f8e02ff */
[----:B------:R-:W-:Y:S01]  /*2820*/  IADD3 R40, P0, P2, R142, R138, R47 ;  /* 0x0000008a8e287210 */ /* 0x000fe20007a1e02f */
[----:B------:R-:W-:Y:S01]  /*2830*/  IMAD.SHL.U32 R47, R46, 0x2, RZ ;  /* 0x000000022e2f7824 */ /* 0x000fe200078e00ff */
[----:B------:R-:W-:Y:S01]  /*2840*/  SHF.R.S32.HI R142, RZ, 0x1f, R142 ;  /* 0x0000001fff8e7819 */ /* 0x000fe2000001148e */
[----:B------:R-:W-:Y:S01]  /*2850*/  IMAD R41, R41, R2, R42 ;  /* 0x0000000229297224 */ /* 0x000fe200078e022a */
[----:B------:R-:W-:-:S03]  /*2860*/  LEA R154, P3, R40, UR8, 0x1 ;  /* 0x00000008289a7c11 */ /* 0x000fc6000f8608ff */
[----:B------:R-:W-:-:S05]  /*2870*/  IMAD.IADD R150, R139, 0x1, R41 ;  /* 0x000000018b967824 */ /* 0x000fca00078e0229 */
[----:B------:R-:W-:-:S04]  /*2880*/  IADD3.X R41, R142, R150, R141, P0, P2 ;  /* 0x000000968e297210 */ /* 0x000fc800007e448d */
[----:B------:R-:W-:Y:S02]  /*2890*/  LEA.HI.X R155, R40, UR9, R41, 0x1, P3 ;  /* 0x00000009289b7c11 */ /* 0x000fe400098f0c29 */
[----:B------:R-:W-:Y:S02]  /*28a0*/  IADD3 R40, P0, R43, R138, RZ ;  /* 0x0000008a2b287210 */ /* 0x000fe40007f1e0ff */
[----:B------:R-:W-:Y:S01]  /*28b0*/  SHF.R.S32.HI R41, RZ, 0x1f, R43 ;  /* 0x0000001fff297819 */ /* 0x000fe2000001142b */
[----:B------:R-:W2:Y:S01]  /*28c0*/  LDG.E.CONSTANT R154, desc[UR10][R154.64] ;  /* 0x0000000a9a9a7981 */ /* 0x000ea2000c1e9900 */
[----:B------:R-:W-:Y:S02]  /*28d0*/  SHF.R.S32.HI R43, RZ, 0x1f, R46 ;  /* 0x0000001fff2b7819 */ /* 0x000fe4000001142e */
[----:B------:R-:W-:Y:S01]  /*28e0*/  SHF.R.S32.HI R142, RZ, 0x1f, R47 ;  /* 0x0000001fff8e7819 */ /* 0x000fe2000001142f */
[----:B------:R-:W-:Y:S01]  /*28f0*/  IMAD.X R41, R41, 0x1, R150, P0 ;  /* 0x0000000129297824 */ /* 0x000fe200000e0696 */
[----:B------:R-:W-:-:S02]  /*2900*/  LEA.HI R46, R43, R46, RZ, 0x2 ;  /* 0x0000002e2b2e7211 */ /* 0x000fc400078f10ff */
[----:B------:R-:W-:Y:S02]  /*2910*/  LEA.HI R142, R142, R47, RZ, 0x3 ;  /* 0x0000002f8e8e7211 */ /* 0x000fe400078f18ff */
[----:B------:R-:W-:Y:S01]  /*2920*/  LEA R42, P2, R40, UR8, 0x1 ;  /* 0x00000008282a7c11 */ /* 0x000fe2000f8408ff */
[----:B------:R-:W-:Y:S01]  /*2930*/  IMAD.SHL.U32 R46, R46, 0x10, RZ ;  /* 0x000000102e2e7824 */ /* 0x000fe200078e00ff */
[----:B------:R-:W-:Y:S02]  /*2940*/  LOP3.LUT R142, R142, 0xfffffff8, RZ, 0xc0, !PT ;  /* 0xfffffff88e8e7812 */ /* 0x000fe400078ec0ff */
[----:B------:R-:W-:Y:S02]  /*2950*/  LEA.HI.X R43, R40, UR9, R41, 0x1, P2 ;  /* 0x00000009282b7c11 */ /* 0x000fe400090f0c29 */
[----:B------:R-:W-:Y:S01]  /*2960*/  LOP3.LUT R41, R46, 0xffffffc0, RZ, 0xc0, !PT ;  /* 0xffffffc02e297812 */ /* 0x000fe200078ec0ff */
[----:B------:R-:W-:Y:S02]  /*2970*/  IMAD.IADD R142, R47, 0x1, -R142 ;  /* 0x000000012f8e7824 */ /* 0x000fe400078e0a8e */
[----:B------:R0:W3:Y:S01]  /*2980*/  LDG.E.CONSTANT R155, desc[UR10][R42.64] ;  /* 0x0000000a2a9b7981 */ /* 0x0000e2000c1e9900 */
[--C-:B------:R-:W-:Y:S01]  /*2990*/  SHF.R.S32.HI R47, RZ, 0x1f, R41.reuse ;  /* 0x0000001fff2f7819 */ /* 0x100fe20000011429 */
[----:B------:R-:W-:Y:S01]  /*29a0*/  IMAD.SHL.U32 R46, R44, 0x2, RZ ;  /* 0x000000022c2e7824 */ /* 0x000fe200078e00ff */
[----:B------:R-:W-:-:S02]  /*29b0*/  IADD3 R41, P0, P2, R142, R138, R41 ;  /* 0x0000008a8e297210 */ /* 0x000fc40007a1e029 */
[----:B------:R-:W-:-:S04]  /*29c0*/  SHF.R.S32.HI R142, RZ, 0x1f, R142 ;  /* 0x0000001fff8e7819 */ /* 0x000fc8000001148e */
[----:B------:R-:W-:Y:S02]  /*29d0*/  IADD3.X R44, R142, R150, R47, P0, P2 ;  /* 0x000000968e2c7210 */ /* 0x000fe400007e442f */
[----:B------:R-:W-:Y:S01]  /*29e0*/  SHF.R.S32.HI R47, RZ, 0x1f, R46 ;  /* 0x0000001fff2f7819 */ /* 0x000fe2000001142e */
[----:B0-----:R-:W-:Y:S01]  /*29f0*/  VIADD R43, R131, 0x10 ;  /* 0x00000010832b7836 */ /* 0x001fe20000000000 */
[----:B------:R-:W-:Y:S02]  /*2a00*/  LEA R40, P0, R41, UR8, 0x1 ;  /* 0x0000000829287c11 */ /* 0x000fe4000f8008ff */
[----:B------:R-:W-:Y:S02]  /*2a10*/  LEA.HI R47, R47, R46, RZ, 0x3 ;  /* 0x0000002e2f2f7211 */ /* 0x000fe400078f18ff */
[----:B------:R-:W-:Y:S02]  /*2a20*/  LEA.HI.X R41, R41, UR9, R44, 0x1, P0 ;  /* 0x0000000929297c11 */ /* 0x000fe400080f0c2c */
[----:B------:R-:W-:-:S02]  /*2a30*/  LOP3.LUT R47, R47, 0xfffffff8, RZ, 0xc0, !PT ;  /* 0xfffffff82f2f7812 */ /* 0x000fc400078ec0ff */
[----:B------:R-:W-:Y:S01]  /*2a40*/  SHF.R.S32.HI R44, RZ, 0x1f, R45 ;  /* 0x0000001fff2c7819 */ /* 0x000fe2000001142d */
[----:B------:R0:W4:Y:S01]  /*2a50*/  LDG.E.CONSTANT R151, desc[UR10][R40.64] ;  /* 0x0000000a28977981 */ /* 0x000122000c1e9900 */
[----:B------:R-:W-:Y:S01]  /*2a60*/  SHF.R.S32.HI R142, RZ, 0x1f, R43 ;  /* 0x0000001fff8e7819 */ /* 0x000fe2000001142b */
[----:B------:R-:W-:Y:S02]  /*2a70*/  IMAD.IADD R47, R46, 0x1, -R47 ;  /* 0x000000012e2f7824 */ /* 0x000fe400078e0a2f */
[----:B------:R-:W-:Y:S01]  /*2a80*/  IMAD.SHL.U32 R46, R43, 0x2, RZ ;  /* 0x000000022b2e7824 */ /* 0x000fe200078e00ff */
[----:B------:R-:W-:Y:S02]  /*2a90*/  LEA.HI R142, R142, R43, RZ, 0x2 ;  /* 0x0000002b8e8e7211 */ /* 0x000fe400078f10ff */
[----:B------:R-:W-:Y:S02]  /*2aa0*/  IADD3 R45, P0, P2, R47, R138, R45 ;  /* 0x0000008a2f2d7210 */ /* 0x000fe40007a1e02d */
[----:B------:R-:W-:Y:S01]  /*2ab0*/  SHF.R.S32.HI R139, RZ, 0x1f, R47 ;  /* 0x0000001fff8b7819 */ /* 0x000fe2000001142f */
[----:B------:R-:W-:Y:S01]  /*2ac0*/  IMAD.SHL.U32 R142, R142, 0x10, RZ ;  /* 0x000000108e8e7824 */ /* 0x000fe200078e00ff */
[----:B------:R-:W-:-:S02]  /*2ad0*/  SHF.R.S32.HI R47, RZ, 0x1f, R46 ;  /* 0x0000001fff2f7819 */ /* 0x000fc4000001142e */
[----:B------:R-:W-:Y:S02]  /*2ae0*/  IADD3.X R44, R139, R150, R44, P0, P2 ;  /* 0x000000968b2c7210 */ /* 0x000fe400007e442c */
[----:B------:R-:W-:Y:S02]  /*2af0*/  LEA.HI R47, R47, R46, RZ, 0x3 ;  /* 0x0000002e2f2f7211 */ /* 0x000fe400078f18ff */
[----:B------:R-:W-:Y:S02]  /*2b00*/  LEA R42, P0, R45, UR8, 0x1 ;  /* 0x000000082d2a7c11 */ /* 0x000fe4000f8008ff */
[----:B------:R-:W-:Y:S02]  /*2b10*/  LOP3.LUT R47, R47, 0xfffffff8, RZ, 0xc0, !PT ;  /* 0xfffffff82f2f7812 */ /* 0x000fe400078ec0ff */
[----:B------:R-:W-:Y:S02]  /*2b20*/  LOP3.LUT R142, R142, 0xffffffc0, RZ, 0xc0, !PT ;  /* 0xffffffc08e8e7812 */ /* 0x000fe400078ec0ff */
[----:B------:R-:W-:Y:S01]  /*2b30*/  LEA.HI.X R43, R45, UR9, R44, 0x1, P0 ;  /* 0x000000092d2b7c11 */ /* 0x000fe200080f0c2c */
[----:B------:R-:W-:Y:S01]  /*2b40*/  IMAD.IADD R47, R46, 0x1, -R47 ;  /* 0x000000012e2f7824 */ /* 0x000fe200078e0a2f */
[----:B0-----:R-:W-:-:S03]  /*2b50*/  SHF.R.S32.HI R41, RZ, 0x1f, R142 ;  /* 0x0000001fff297819 */ /* 0x001fc6000001148e */
[----:B------:R0:W5:Y:S01]  /*2b60*/  LDG.E.CONSTANT R153, desc[UR10][R42.64] ;  /* 0x0000000a2a997981 */ /* 0x000162000c1e9900 */
[----:B------:R-:W-:Y:S02]  /*2b70*/  IADD3 R40, P0, P2, R47, R138, R142 ;  /* 0x0000008a2f287210 */ /* 0x000fe40007a1e08e */
[----:B------:R-:W-:-:S04]  /*2b80*/  SHF.R.S32.HI R47, RZ, 0x1f, R47 ;  /* 0x0000001fff2f7819 */ /* 0x000fc8000001142f */
[----:B------:R-:W-:Y:S02]  /*2b90*/  IADD3.X R41, R47, R150, R41, P0, P2 ;  /* 0x000000962f297210 */ /* 0x000fe400007e4429 */
[----:B------:R-:W-:-:S04]  /*2ba0*/  LEA R44, P0, R40, UR8, 0x1 ;  /* 0x00000008282c7c11 */ /* 0x000fc8000f8008ff */
[----:B------:R-:W-:Y:S02]  /*2bb0*/  LEA.HI.X R45, R40, UR9, R41, 0x1, P0 ;  /* 0x00000009282d7c11 */ /* 0x000fe400080f0c29 */
[----:B------:R-:W-:-:S03]  /*2bc0*/  IADD3 R41, P0, P2, R125, R138, R124 ;  /* 0x0000008a7d297210 */ /* 0x000fc60007a1e07c */
[----:B------:R1:W5:Y:S01]  /*2bd0*/  LDG.E.CONSTANT R152, desc[UR10][R44.64] ;  /* 0x0000000a2c987981 */ /* 0x000362000c1e9900 */
[----:B------:R-:W-:Y:S02]  /*2be0*/  LEA R40, P3, R41, UR8, 0x1 ;  /* 0x0000000829287c11 */ /* 0x000fe4000f8608ff */
[----:B------:R-:W-:Y:S02]  /*2bf0*/  IADD3.X R46, R83, R150, R56, P0, P2 ;  /* 0x00000096532e7210 */ /* 0x000fe400007e4438 */
[----:B0-----:R-:W-:Y:S02]  /*2c00*/  IADD3 R43, P0, P2, R123, R138, R122 ;  /* 0x0000008a7b2b7210 */ /* 0x001fe40007a1e07a */
[----:B------:R-:W-:Y:S02]  /*2c10*/  LEA.HI.X R41, R41, UR9, R46, 0x1, P3 ;  /* 0x0000000929297c11 */ /* 0x000fe400098f0c2e */
[C---:B------:R-:W-:Y:S02]  /*2c20*/  LEA R42, P3, R43.reuse, UR8, 0x1 ;  /* 0x000000082b2a7c11 */ /* 0x040fe4000f8608ff */
[----:B------:R-:W-:Y:S01]  /*2c30*/  IADD3.X R46, R84, R150, R57, P0, P2 ;  /* 0x00000096542e7210 */ /* 0x000fe200007e4439 */
[----:B------:R0:W5:Y:S03]  /*2c40*/  LDG.E.CONSTANT R142, desc[UR10][R40.64] ;  /* 0x0000000a288e7981 */ /* 0x000166000c1e9900 */
[----:B------:R-:W-:-:S05]  /*2c50*/  LEA.HI.X R43, R43, UR9, R46, 0x1, P3 ;  /* 0x000000092b2b7c11 */ /* 0x000fca00098f0c2e */
[----:B------:R0:W5:Y:S01]  /*2c60*/  LDG.E.CONSTANT R143, desc[UR10][R42.64] ;  /* 0x0000000a2a8f7981 */ /* 0x000162000c1e9900 */
[----:B------:R-:W-:-:S04]  /*2c70*/  IADD3 R46, P0, P2, R121, R138, R120 ;  /* 0x0000008a792e7210 */ /* 0x000fc80007a1e078 */
[----:B------:R-:W-:Y:S02]  /*2c80*/  LEA R148, P3, R46, UR8, 0x1 ;  /* 0x000000082e947c11 */ /* 0x000fe4000f8608ff */
[----:B-1----:R-:W-:-:S04]  /*2c90*/  IADD3.X R45, R85, R150, R58, P0, P2 ;  /* 0x00000096552d7210 */ /* 0x002fc800007e443a */
[----:B------:R-:W-:Y:S02]  /*2ca0*/  LEA.HI.X R149, R46, UR9, R45, 0x1, P3 ;  /* 0x000000092e957c11 */ /* 0x000fe400098f0c2d */
[----:B0-----:R-:W-:-:S03]  /*2cb0*/  IADD3 R41, P0, P2, R119, R138, R118 ;  /* 0x0000008a77297210 */ /* 0x001fc60007a1e076 */
[----:B------:R-:W5:Y:S01]  /*2cc0*/  LDG.E.CONSTANT R148, desc[UR10][R148.64] ;  /* 0x0000000a94947981 */ /* 0x000f62000c1e9900 */
[----:B------:R-:W-:Y:S02]  /*2cd0*/  LEA R40, P3, R41, UR8, 0x1 ;  /* 0x0000000829287c11 */ /* 0x000fe4000f8608ff */
[----:B------:R-:W-:-:S04]  /*2ce0*/  IADD3.X R44, R86, R150, R59, P0, P2 ;  /* 0x00000096562c7210 */ /* 0x000fc800007e443b */
[----:B------:R-:W-:-:S05]  /*2cf0*/  LEA.HI.X R41, R41, UR9, R44, 0x1, P3 ;  /* 0x0000000929297c11 */ /* 0x000fca00098f0c2c */
[----:B------:R0:W5:Y:S01]  /*2d00*/  LDG.E.CONSTANT R145, desc[UR10][R40.64] ;  /* 0x0000000a28917981 */ /* 0x000162000c1e9900 */
[----:B------:R-:W-:-:S04]  /*2d10*/  IADD3 R42, P0, P2, R117, R138, R116 ;  /* 0x0000008a752a7210 */ /* 0x000fc80007a1e074 */
[----:B------:R-:W-:Y:S02]  /*2d20*/  LEA R44, P3, R42, UR8, 0x1 ;  /* 0x000000082a2c7c11 */ /* 0x000fe4000f8608ff */
[----:B------:R-:W-:-:S04]  /*2d30*/  IADD3.X R43, R87, R150, R60, P0, P2 ;  /* 0x00000096572b7210 */ /* 0x000fc800007e443c */
[----:B------:R-:W-:Y:S02]  /*2d40*/  LEA.HI.X R45, R42, UR9, R43, 0x1, P3 ;  /* 0x000000092a2d7c11 */ /* 0x000fe400098f0c2b */
[----:B------:R-:W-:-:S03]  /*2d50*/  IADD3 R43, P0, P2, R115, R138, R114 ;  /* 0x0000008a732b7210 */ /* 0x000fc60007a1e072 */
[----:B------:R1:W5:Y:S01]  /*2d60*/  LDG.E.CONSTANT R144, desc[UR10][R44.64] ;  /* 0x0000000a2c907981 */ /* 0x000362000c1e9900 */
[----:B------:R-:W-:Y:S02]  /*2d70*/  LEA R42, P3, R43, UR8, 0x1 ;  /* 0x000000082b2a7c11 */ /* 0x000fe4000f8608ff */
[----:B------:R-:W-:-:S04]  /*2d80*/  IADD3.X R46, R88, R150, R61, P0, P2 ;  /* 0x00000096582e7210 */ /* 0x000fc800007e443d */
[----:B------:R-:W-:Y:S02]  /*2d90*/  LEA.HI.X R43, R43, UR9, R46, 0x1, P3 ;  /* 0x000000092b2b7c11 */ /* 0x000fe400098f0c2e */
[----:B------:R-:W-:-:S03]  /*2da0*/  IADD3 R46, P0, P2, R113, R138, R112 ;  /* 0x0000008a712e7210 */ /* 0x000fc60007a1e070 */
[----:B------:R1:W5:Y:S01]  /*2db0*/  LDG.E.CONSTANT R141, desc[UR10][R42.64] ;  /* 0x0000000a2a8d7981 */ /* 0x000362000c1e9900 */
[----:B0-----:R-:W-:Y:S02]  /*2dc0*/  LEA R40, P3, R46, UR8, 0x1 ;  /* 0x000000082e287c11 */ /* 0x001fe4000f8608ff */
[----:B------:R-:W-:-:S04]  /*2dd0*/  IADD3.X R41, R89, R150, R62, P0, P2 ;  /* 0x0000009659297210 */ /* 0x000fc800007e443e */
[----:B------:R-:W-:-:S05]  /*2de0*/  LEA.HI.X R41, R46, UR9, R41, 0x1, P3 ;  /* 0x000000092e297c11 */ /* 0x000fca00098f0c29 */
[----:B------:R0:W5:Y:S01]  /*2df0*/  LDG.E.CONSTANT R139, desc[UR10][R40.64] ;  /* 0x0000000a288b7981 */ /* 0x000162000c1e9900 */
[----:B------:R-:W-:-:S04]  /*2e00*/  IADD3 R46, P0, P2, R111, R138, R110 ;  /* 0x0000008a6f2e7210 */ /* 0x000fc80007a1e06e */
[----:B------:R-:W-:Y:S02]  /*2e10*/  LEA R146, P3, R46, UR8, 0x1 ;  /* 0x000000082e927c11 */ /* 0x000fe4000f8608ff */
[----:B-1----:R-:W-:-:S04]  /*2e20*/  IADD3.X R45, R90, R150, R63, P0, P2 ;  /* 0x000000965a2d7210 */ /* 0x002fc800007e443f */
[----:B------:R-:W-:Y:S02]  /*2e30*/  LEA.HI.X R147, R46, UR9, R45, 0x1, P3 ;  /* 0x000000092e937c11 */ /* 0x000fe400098f0c2d */
[----:B------:R-:W1:Y:S04]  /*2e40*/  LDS.128 R44, [R0] ;  /* 0x00000000002c7984 */ /* 0x000e680000000c00 */
[----:B------:R3:W5:Y:S01]  /*2e50*/  LDG.E.CONSTANT R146, desc[UR10][R146.64] ;  /* 0x0000000a92927981 */ /* 0x000762000c1e9900 */
[C---:B-1----:R-:W-:Y:S01]  /*2e60*/  IMAD.U32 R42, R45.reuse, 0x10000, RZ ;  /* 0x000100002d2a7824 */ /* 0x042fe200078e00ff */
[----:B------:R-:W-:Y:S01]  /*2e70*/  PRMT R45, R45, 0x7632, R45 ;  /* 0x000076322d2d7816 */ /* 0x000fe2000000002d */
[C---:B0-----:R-:W-:Y:S01]  /*2e80*/  IMAD.U32 R40, R44.reuse, 0x10000, RZ ;  /* 0x000100002c287824 */ /* 0x041fe200078e00ff */
[----:B------:R-:W-:-:S03]  /*2e90*/  PRMT R44, R44, 0x7632, R44 ;  /* 0x000076322c2c7816 */ /* 0x000fc6000000002c */
[----:B------:R-:W-:Y:S02]  /*2ea0*/  IMAD.U32 R45, R45, 0x10000, RZ ;  /* 0x000100002d2d7824 */ /* 0x000fe400078e00ff */
[----:B------:R-:W-:Y:S02]  /*2eb0*/  IMAD.U32 R44, R44, 0x10000, RZ ;  /* 0x000100002c2c7824 */ /* 0x000fe400078e00ff */
[----:B--2---:R-:W-:-:S04]  /*2ec0*/  IMAD.U32 R43, R154, 0x10000, RZ ;  /* 0x000100009a2b7824 */ /* 0x004fc800078e00ff */
[----:B------:R-:W-:Y:S01]  /*2ed0*/  FMUL.FTZ R43, R42, R43 ;  /* 0x0000002b2a2b7220 */ /* 0x000fe20000410000 */
[----:B------:R-:W-:Y:S01]  /*2ee0*/  PRMT R42, R154, 0x7632, R42 ;  /* 0x000076329a2a7816 */ /* 0x000fe2000000002a */
[C---:B------:R-:W-:Y:S01]  /*2ef0*/  IMAD.U32 R154, R46.reuse, 0x10000, RZ ;  /* 0x000100002e9a7824 */ /* 0x040fe200078e00ff */
[----:B------:R-:W-:-:S03]  /*2f00*/  PRMT R46, R46, 0x7632, R46 ;  /* 0x000076322e2e7816 */ /* 0x000fc6000000002e */
[----:B------:R-:W-:-:S04]  /*2f10*/  IMAD.U32 R42, R42, 0x10000, RZ ;  /* 0x000100002a2a7824 */ /* 0x000fc800078e00ff */
[----:B------:R-:W-:Y:S01]  /*2f20*/  FMUL.FTZ R45, R45, R42 ;  /* 0x0000002a2d2d7220 */ /* 0x000fe20000410000 */
[----:B---3--:R-:W-:-:S04]  /*2f30*/  IMAD.U32 R41, R155, 0x10000, RZ ;  /* 0x000100009b297824 */ /* 0x008fc800078e00ff */
[----:B------:R-:W-:Y:S01]  /*2f40*/  FFMA.FTZ R147, R40, R41, R43 ;  /* 0x0000002928937223 */ /* 0x000fe2000001002b */
[----:B------:R-:W-:-:S05]  /*2f50*/  PRMT R41, R155, 0x7632, R41 ;  /* 0x000076329b297816 */ /* 0x000fca0000000029 */
[----:B------:R-:W-:-:S04]  /*2f60*/  IMAD.U32 R41, R41, 0x10000, RZ ;  /* 0x0001000029297824 */ /* 0x000fc800078e00ff */
[----:B------:R-:W-:Y:S02]  /*2f70*/  FFMA.FTZ R44, R44, R41, R45 ;  /* 0x000000292c2c7223 */ /* 0x000fe4000001002d */
[----:B------:R-:W0:Y:S01]  /*2f80*/  LDS.128 R40, [R0+0x10] ;  /* 0x0000100000287984 */ /* 0x000e220000000c00 */
[C---:B----4-:R-:W-:Y:S01]  /*2f90*/  IMAD.U32 R45, R151.reuse, 0x10000, RZ ;  /* 0x00010000972d7824 */ /* 0x050fe200078e00ff */
[----:B------:R-:W-:-:S03]  /*2fa0*/  PRMT R151, R151, 0x7632, R151 ;  /* 0x0000763297977816 */ /* 0x000fc60000000097 */
[----:B------:R-:W-:Y:S01]  /*2fb0*/  FFMA.FTZ R147, R154, R45, R147 ;  /* 0x0000002d9a937223 */ /* 0x000fe20000010093 */
[----:B------:R-:W-:Y:S02]  /*2fc0*/  IMAD.U32 R45, R46, 0x10000, RZ ;  /* 0x000100002e2d7824 */ /* 0x000fe400078e00ff */
[----:B------:R-:W-:-:S04]  /*2fd0*/  IMAD.U32 R46, R151, 0x10000, RZ ;  /* 0x00010000972e7824 */ /* 0x000fc800078e00ff */
[----:B------:R-:W-:Y:S01]  /*2fe0*/  FFMA.FTZ R44, R45, R46, R44 ;  /* 0x0000002e2d2c7223 */ /* 0x000fe2000001002c */
[C---:B------:R-:W-:Y:S01]  /*2ff0*/  IMAD.U32 R46, R47.reuse, 0x10000, RZ ;  /* 0x000100002f2e7824 */ /* 0x040fe200078e00ff */
[----:B------:R-:W-:-:S05]  /*3000*/  PRMT R47, R47, 0x7632, R47 ;  /* 0x000076322f2f7816 */ /* 0x000fca000000002f */
[----:B------:R-:W-:Y:S02]  /*3010*/  IMAD.U32 R47, R47, 0x10000, RZ ;  /* 0x000100002f2f7824 */ /* 0x000fe400078e00ff */
[C---:B-----5:R-:W-:Y:S01]  /*3020*/  IMAD.U32 R45, R153.reuse, 0x10000, RZ ;  /* 0x00010000992d7824 */ /* 0x060fe200078e00ff */
[----:B------:R-:W-:-:S03]  /*3030*/  PRMT R153, R153, 0x7632, R153 ;  /* 0x0000763299997816 */ /* 0x000fc60000000099 */
[----:B------:R-:W-:Y:S02]  /*3040*/  FFMA.FTZ R45, R46, R45, R147 ;  /* 0x0000002d2e2d7223 */ /* 0x000fe40000010093 */
[----:B------:R-:W-:Y:S01]  /*3050*/  IMAD.U32 R153, R153, 0x10000, RZ ;  /* 0x0001000099997824 */ /* 0x000fe200078e00ff */
[C---:B0-----:R-:W-:Y:S01]  /*3060*/  PRMT R46, R40.reuse, 0x7632, R46 ;  /* 0x00007632282e7816 */ /* 0x041fe2000000002e */
[----:B------:R-:W-:Y:S02]  /*3070*/  IMAD.U32 R40, R40, 0x10000, RZ ;  /* 0x0001000028287824 */ /* 0x000fe400078e00ff */
[--C-:B------:R-:W-:Y:S02]  /*3080*/  FFMA.FTZ R47, R47, R153, R44.reuse ;  /* 0x000000992f2f7223 */ /* 0x100fe4000001002c */
[----:B------:R-:W-:Y:S01]  /*3090*/  IMAD.U32 R46, R46, 0x10000, RZ ;  /* 0x000100002e2e7824 */ /* 0x000fe200078e00ff */
[C---:B------:R-:W-:Y:S01]  /*30a0*/  PRMT R44, R152.reuse, 0x7632, R44 ;  /* 0x00007632982c7816 */ /* 0x040fe2000000002c */
[----:B------:R-:W-:-:S04]  /*30b0*/  IMAD.U32 R152, R152, 0x10000, RZ ;  /* 0x0001000098987824 */ /* 0x000fc800078e00ff */
[----:B------:R-:W-:Y:S02]  /*30c0*/  IMAD.U32 R44, R44, 0x10000, RZ ;  /* 0x000100002c2c7824 */ /* 0x000fe400078e00ff */
[----:B------:R-:W-:Y:S01]  /*30d0*/  FFMA.FTZ R40, R40, R152, R45 ;  /* 0x0000009828287223 */ /* 0x000fe2000001002d */
[C---:B------:R-:W-:Y:S01]  /*30e0*/  IMAD.U32 R45, R41.reuse, 0x10000, RZ ;  /* 0x00010000292d7824 */ /* 0x040fe200078e00ff */
[----:B------:R-:W-:Y:S01]  /*30f0*/  PRMT R41, R41, 0x7632, R41 ;  /* 0x0000763229297816 */ /* 0x000fe20000000029 */
[----:B------:R-:W-:Y:S01]  /*3100*/  FFMA.FTZ R44, R46, R44, R47 ;  /* 0x0000002c2e2c7223 */ /* 0x000fe2000001002f */
[----:B------:R-:W-:Y:S01]  /*3110*/  IADD3 R47, P0, P2, R22, R138, R29 ;  /* 0x0000008a162f7210 */ /* 0x000fe20007a1e01d */
[C---:B------:R-:W-:Y:S01]  /*3120*/  IMAD.U32 R46, R142.reuse, 0x10000, RZ ;  /* 0x000100008e2e7824 */ /* 0x040fe200078e00ff */
[----:B------:R-:W-:Y:S01]  /*3130*/  PRMT R142, R142, 0x7632, R142 ;  /* 0x000076328e8e7816 */ /* 0x000fe2000000008e */
[----:B------:R-:W-:Y:S01]  /*3140*/  IMAD.U32 R41, R41, 0x10000, RZ ;  /* 0x0001000029297824 */ /* 0x000fe200078e00ff */
[----:B------:R-:W-:Y:S01]  /*3150*/  LEA R158, P3, R47, UR8, 0x1 ;  /* 0x000000082f9e7c11 */ /* 0x000fe2000f8608ff */
[----:B------:R-:W-:Y:S01]  /*3160*/  FFMA.FTZ R40, R45, R46, R40 ;  /* 0x0000002e2d287223 */ /* 0x000fe20000010028 */
[----:B------:R-:W-:Y:S01]  /*3170*/  IADD3.X R46, R91, R150, R64, P0, P2 ;  /* 0x000000965b2e7210 */ /* 0x000fe200007e4440 */
[----:B------:R-:W-:-:S02]  /*3180*/  IMAD.U32 R45, R42, 0x10000, RZ ;  /* 0x000100002a2d7824 */ /* 0x000fc400078e00ff */
[----:B------:R-:W-:Y:S01]  /*3190*/  IMAD.U32 R142, R142, 0x10000, RZ ;  /* 0x000100008e8e7824 */ /* 0x000fe200078e00ff */
[----:B------:R-:W-:Y:S01]  /*31a0*/  LEA.HI.X R159, R47, UR9, R46, 0x1, P3 ;  /* 0x000000092f9f7c11 */ /* 0x000fe200098f0c2e */
[----:B------:R-:W-:Y:S01]  /*31b0*/  IMAD.U32 R46, R143, 0x10000, RZ ;  /* 0x000100008f2e7824 */ /* 0x000fe200078e00ff */
[----:B------:R-:W-:Y:S01]  /*31c0*/  IADD3 R149, P0, P2, R21, R138, R30 ;  /* 0x0000008a15957210 */ /* 0x000fe20007a1e01e */
[----:B------:R-:W-:Y:S02]  /*31d0*/  FFMA.FTZ R41, R41, R142, R44 ;  /* 0x0000008e29297223 */ /* 0x000fe4000001002c */
[--C-:B------:R-:W-:Y:S01]  /*31e0*/  FFMA.FTZ R147, R45, R46, R40.reuse ;  /* 0x0000002e2d937223 */ /* 0x100fe20000010028 */
[----:B------:R-:W2:Y:S01]  /*31f0*/  LDG.E.CONSTANT R158, desc[UR10][R158.64] ;  /* 0x0000000a9e9e7981 */ /* 0x000ea2000c1e9900 */
[----:B------:R-:W-:Y:S02]  /*3200*/  LEA R142, P3, R149, UR8, 0x1 ;  /* 0x00000008958e7c11 */ /* 0x000fe4000f8608ff */
[----:B------:R-:W-:Y:S01]  /*3210*/  IADD3.X R152, R92, R150, R65, P0, P2 ;  /* 0x000000965c987210 */ /* 0x000fe200007e4441 */
[----:B------:R-:W0:Y:S01]  /*3220*/  LDS.128 R44, [R0+0x20] ;  /* 0x00002000002c7984 */ /* 0x000e220000000c00 */
[----:B------:R-:W-:-:S02]  /*3230*/  PRMT R40, R143, 0x7632, R40 ;  /* 0x000076328f287816 */ /* 0x000fc40000000028 */
[----:B------:R-:W-:Y:S02]  /*3240*/  LEA.HI.X R143, R149, UR9, R152, 0x1, P3 ;  /* 0x00000009958f7c11 */ /* 0x000fe400098f0c98 */
[----:B------:R-:W-:Y:S01]  /*3250*/  PRMT R42, R42, 0x7632, R42 ;  /* 0x000076322a2a7816 */ /* 0x000fe2000000002a */
[----:B------:R-:W-:Y:S02]  /*3260*/  IMAD.U32 R40, R40, 0x10000, RZ ;  /* 0x0001000028287824 */ /* 0x000fe400078e00ff */
[----:B------:R1:W3:Y:S02]  /*3270*/  LDG.E.CONSTANT R151, desc[UR10][R142.64] ;  /* 0x0000000a8e977981 */ /* 0x0002e4000c1e9900 */
[----:B------:R-:W-:-:S04]  /*3280*/  IMAD.U32 R42, R42, 0x10000, RZ ;  /* 0x000100002a2a7824 */ /* 0x000fc800078e00ff */
[----:B------:R-:W-:Y:S01]  /*3290*/  FFMA.FTZ R42, R42, R40, R41 ;  /* 0x000000282a2a7223 */ /* 0x000fe20000010029 */
[C---:B------:R-:W-:Y:S01]  /*32a0*/  IMAD.U32 R40, R43.reuse, 0x10000, RZ ;  /* 0x000100002b287824 */ /* 0x040fe200078e00ff */
[----:B------:R-:W-:Y:S01]  /*32b0*/  PRMT R43, R43, 0x7632, R43 ;  /* 0x000076322b2b7816 */ /* 0x000fe2000000002b */
[C---:B------:R-:W-:Y:S01]  /*32c0*/  IMAD.U32 R41, R148.reuse, 0x10000, RZ ;  /* 0x0001000094297824 */ /* 0x040fe200078e00ff */
[----:B------:R-:W-:-:S03]  /*32d0*/  PRMT R148, R148, 0x7632, R148 ;  /* 0x0000763294947816 */ /* 0x000fc60000000094 */
[----:B------:R-:W-:Y:S01]  /*32e0*/  FFMA.FTZ R147, R40, R41, R147 ;  /* 0x0000002928937223 */ /* 0x000fe20000010093 */
[----:B------:R-:W-:Y:S01]  /*32f0*/  IADD3 R41, P0, P2, R20, R138, R31 ;  /* 0x0000008a14297210 */ /* 0x000fe20007a1e01f */
[----:B------:R-:W-:Y:S02]  /*3300*/  IMAD.U32 R43, R43, 0x10000, RZ ;  /* 0x000100002b2b7824 */ /* 0x000fe400078e00ff */
[----:B------:R-:W-:Y:S01]  /*3310*/  IMAD.U32 R148, R148, 0x10000, RZ ;  /* 0x0001000094947824 */ /* 0x000fe200078e00ff */
[----:B------:R-:W-:Y:S02]  /*3320*/  LEA R40, P3, R41, UR8, 0x1 ;  /* 0x0000000829287c11 */ /* 0x000fe4000f8608ff */
[----:B------:R-:W-:Y:S01]  /*3330*/  IADD3.X R152, R93, R150, R66, P0, P2 ;  /* 0x000000965d987210 */ /* 0x000fe200007e4442 */
[--C-:B------:R-:W-:Y:S01]  /*3340*/  FFMA.FTZ R43, R43, R148, R42.reuse ;  /* 0x000000942b2b7223 */ /* 0x100fe2000001002a */
[----:B------:R-:W-:Y:S02]  /*3350*/  PRMT R42, R145, 0x7632, R42 ;  /* 0x00007632912a7816 */ /* 0x000fe4000000002a */
[----:B------:R-:W-:Y:S01]  /*3360*/  LEA.HI.X R41, R41, UR9, R152, 0x1, P3 ;  /* 0x0000000929297c11 */ /* 0x000fe200098f0c98 */
[----:B------:R-:W-:Y:S01]  /*3370*/  IMAD.U32 R145, R145, 0x10000, RZ ;  /* 0x0001000091917824 */ /* 0x000fe200078e00ff */
[----:B-1----:R-:W-:Y:S01]  /*3380*/  IADD3 R143, P0, P2, R19, R138, R32 ;  /* 0x0000008a138f7210 */ /* 0x002fe20007a1e020 */
[----:B------:R-:W-:-:S02]  /*3390*/  IMAD.U32 R42, R42, 0x10000, RZ ;  /* 0x000100002a2a7824 */ /* 0x000fc400078e00ff */
[----:B------:R1:W4:Y:S01]  /*33a0*/  LDG.E.CONSTANT R153, desc[UR10][R40.64] ;  /* 0x0000000a28997981 */ /* 0x000322000c1e9900 */
[C---:B0-----:R-:W-:Y:S01]  /*33b0*/  PRMT R142, R44.reuse, 0x7632, R142 ;  /* 0x000076322c8e7816 */ /* 0x041fe2000000008e */
[----:B------:R-:W-:-:S04]  /*33c0*/  IMAD.U32 R44, R44, 0x10000, RZ ;  /* 0x000100002c2c7824 */ /* 0x000fc800078e00ff */
[----:B------:R-:W-:Y:S02]  /*33d0*/  IMAD.U32 R142, R142, 0x10000, RZ ;  /* 0x000100008e8e7824 */ /* 0x000fe400078e00ff */
[----:B------:R-:W-:Y:S01]  /*33e0*/  FFMA.FTZ R145, R44, R145, R147 ;  /* 0x000000912c917223 */ /* 0x000fe20000010093 */
[----:B------:R-:W-:Y:S01]  /*33f0*/  IADD3.X R44, R94, R150, R67, P0, P2 ;  /* 0x000000965e2c7210 */ /* 0x000fe200007e4443 */
[----:B------:R-:W-:Y:S01]  /*3400*/  FFMA.FTZ R142, R142, R42, R43 ;  /* 0x0000002a8e8e7223 */ /* 0x000fe2000001002b */
[C---:B------:R-:W-:Y:S02]  /*3410*/  LEA R42, P3, R143.reuse, UR8, 0x1 ;  /* 0x000000088f2a7c11 */ /* 0x040fe4000f8608ff */
[----:B-1----:R-:W-:Y:S02]  /*3420*/  IADD3 R41, P0, P2, R18, R138, R33 ;  /* 0x0000008a12297210 */ /* 0x002fe40007a1e021 */
[----:B------:R-:W-:Y:S02]  /*3430*/  LEA.HI.X R43, R143, UR9, R44, 0x1, P3 ;  /* 0x000000098f2b7c11 */ /* 0x000fe400098f0c2c */
[----:B------:R-:W-:-:S02]  /*3440*/  LEA R40, P3, R41, UR8, 0x1 ;  /* 0x0000000829287c11 */ /* 0x000fc4000f8608ff */
[----:B------:R-:W-:Y:S01]  /*3450*/  IADD3.X R44, R95, R150, R68, P0, P2 ;  /* 0x000000965f2c7210 */ /* 0x000fe200007e4444 */
[----:B------:R0:W5:Y:S01]  /*3460*/  LDG.E.CONSTANT R156, desc[UR10][R42.64] ;  /* 0x0000000a2a9c7981 */ /* 0x000162000c1e9900 */
[----:B------:R-:W-:Y:S02]  /*3470*/  PRMT R143, R45, 0x7632, R143 ;  /* 0x000076322d8f7816 */ /* 0x000fe4000000008f */
[--C-:B------:R-:W-:Y:S02]  /*3480*/  LEA.HI.X R41, R41, UR9, R44.reuse, 0x1, P3 ;  /* 0x0000000929297c11 */ /* 0x100fe400098f0c2c */
[----:B------:R-:W-:Y:S01]  /*3490*/  PRMT R44, R144, 0x7632, R44 ;  /* 0x00007632902c7816 */ /* 0x000fe2000000002c */
[----:B------:R-:W-:Y:S01]  /*34a0*/  IMAD.U32 R148, R45, 0x10000, RZ ;  /* 0x000100002d947824 */ /* 0x000fe200078e00ff */
[----:B------:R-:W-:Y:S01]  /*34b0*/  PRMT R45, R46, 0x7632, R45 ;  /* 0x000076322e2d7816 */ /* 0x000fe2000000002d */
[----:B------:R-:W-:Y:S01]  /*34c0*/  IMAD.U32 R143, R143, 0x10000, RZ ;  /* 0x000100008f8f7824 */ /* 0x000fe200078e00ff */
[----:B------:R1:W5:Y:S01]  /*34d0*/  LDG.E.CONSTANT R157, desc[UR10][R40.64] ;  /* 0x0000000a289d7981 */ /* 0x000362000c1e9900 */
[----:B0-----:R-:W-:Y:S01]  /*34e0*/  PRMT R42, R141, 0x7632, R42 ;  /* 0x000076328d2a7816 */ /* 0x001fe2000000002a */
[----:B------:R-:W-:-:S02]  /*34f0*/  IMAD.U32 R44, R44, 0x10000, RZ ;  /* 0x000100002c2c7824 */ /* 0x000fc400078e00ff */
[----:B------:R-:W-:Y:S02]  /*3500*/  IMAD.U32 R144, R144, 0x10000, RZ ;  /* 0x0001000090907824 */ /* 0x000fe400078e00ff */
[----:B------:R-:W-:Y:S01]  /*3510*/  FFMA.FTZ R142, R143, R44, R142 ;  /* 0x0000002c8f8e7223 */ /* 0x000fe2000001008e */
[----:B------:R-:W-:Y:S02]  /*3520*/  IMAD.U32 R43, R46, 0x10000, RZ ;  /* 0x000100002e2b7824 */ /* 0x000fe400078e00ff */
[----:B------:R-:W-:Y:S01]  /*3530*/  FFMA.FTZ R144, R148, R144, R145 ;  /* 0x0000009094907223 */ /* 0x000fe20000010091 */
[----:B------:R-:W-:Y:S02]  /*3540*/  IMAD.U32 R42, R42, 0x10000, RZ ;  /* 0x000100002a2a7824 */ /* 0x000fe400078e00ff */
[----:B------:R-:W-:Y:S02]  /*3550*/  IMAD.U32 R143, R45, 0x10000, RZ ;  /* 0x000100002d8f7824 */ /* 0x000fe400078e00ff */
[----:B------:R-:W-:-:S02]  /*3560*/  IMAD.U32 R141, R141, 0x10000, RZ ;  /* 0x000100008d8d7824 */ /* 0x000fc400078e00ff */
[----:B------:R-:W-:Y:S02]  /*3570*/  FFMA.FTZ R142, R143, R42, R142 ;  /* 0x0000002a8f8e7223 */ /* 0x000fe4000001008e */
[----:B------:R-:W-:Y:S02]  /*3580*/  FFMA.FTZ R141, R43, R141, R144 ;  /* 0x0000008d2b8d7223 */ /* 0x000fe40000010090 */
[----:B-1----:R-:W0:Y:S01]  /*3590*/  LDS.128 R40, [R0+0x30] ;  /* 0x0000300000287984 */ /* 0x002e220000000c00 */
[----:B------:R-:W-:-:S04]  /*35a0*/  IADD3 R145, P0, P2, R17, R138, R34 ;  /* 0x0000008a11917210 */ /* 0x000fc80007a1e022 */
[----:B------:R-:W-:Y:S02]  /*35b0*/  LEA R44, P3, R145, UR8, 0x1 ;  /* 0x00000008912c7c11 */ /* 0x000fe4000f8608ff */
[----:B------:R-:W-:Y:S01]  /*35c0*/  IADD3.X R46, R96, R150, R69, P0, P2 ;  /* 0x00000096602e7210 */ /* 0x000fe200007e4445 */
[----:B------:R-:W-:-:S03]  /*35d0*/  IMAD.U32 R159, R139, 0x10000, RZ ;  /* 0x000100008b9f7824 */ /* 0x000fc600078e00ff */
[----:B------:R-:W-:Y:S01]  /*35e0*/  LEA.HI.X R45, R145, UR9, R46, 0x1, P3 ;  /* 0x00000009912d7c11 */ /* 0x000fe200098f0c2e */
[----:B------:R-:W-:-:S04]  /*35f0*/  IMAD.U32 R46, R47, 0x10000, RZ ;  /* 0x000100002f2e7824 */ /* 0x000fc800078e00ff */
[----:B------:R-:W-:Y:S01]  /*3600*/  FFMA.FTZ R159, R46, R159, R141 ;  /* 0x0000009f2e9f7223 */ /* 0x000fe2000001008d */
[----:B------:R-:W-:Y:S01]  /*3610*/  IADD3 R46, P0, P2, R16, R138, R35 ;  /* 0x0000008a102e7210 */ /* 0x000fe20007a1e023 */
[----:B------:R1:W5:Y:S01]  /*3620*/  LDG.E.CONSTANT R152, desc[UR10][R44.64] ;  /* 0x0000000a2c987981 */ /* 0x000362000c1e9900 */
[----:B------:R-:W-:Y:S02]  /*3630*/  PRMT R47, R47, 0x7632, R47 ;  /* 0x000076322f2f7816 */ /* 0x000fe4000000002f */
[----:B------:R-:W-:Y:S02]  /*3640*/  PRMT R139, R139, 0x7632, R139 ;  /* 0x000076328b8b7816 */ /* 0x000fe4000000008b */
[----:B------:R-:W-:Y:S02]  /*3650*/  LEA R154, P3, R46, UR8, 0x1 ;  /* 0x000000082e9a7c11 */ /* 0x000fe4000f8608ff */
[----:B------:R-:W-:Y:S01]  /*3660*/  IADD3.X R141, R97, R150, R70, P0, P2 ;  /* 0x00000096618d7210 */ /* 0x000fe200007e4446 */
[----:B------:R-:W-:-:S02]  /*3670*/  IMAD.U32 R47, R47, 0x10000, RZ ;  /* 0x000100002f2f7824 */ /* 0x000fc400078e00ff */
[----:B------:R-:W-:Y:S01]  /*3680*/  IMAD.U32 R139, R139, 0x10000, RZ ;  /* 0x000100008b8b7824 */ /* 0x000fe200078e00ff */
[----:B------:R-:W-:Y:S02]  /*3690*/  LEA.HI.X R155, R46, UR9, R141, 0x1, P3 ;  /* 0x000000092e9b7c11 */ /* 0x000fe400098f0c8d */
[----:B------:R-:W-:Y:S01]  /*36a0*/  IADD3 R46, P0, P2, R15, R138, R36 ;  /* 0x0000008a0f2e7210 */ /* 0x000fe20007a1e024 */
[----:B------:R-:W-:Y:S02]  /*36b0*/  FFMA.FTZ R162, R47, R139, R142 ;  /* 0x0000008b2fa27223 */ /* 0x000fe4000001008e */
[----:B------:R-:W5:Y:S01]  /*36c0*/  LDG.E.CONSTANT R154, desc[UR10][R154.64] ;  /* 0x0000000a9a9a7981 */ /* 0x000f62000c1e9900 */
[----:B------:R-:W-:Y:S02]  /*36d0*/  LEA R142, P3, R46, UR8, 0x1 ;  /* 0x000000082e8e7c11 */ /* 0x000fe4000f8608ff */
[----:B-1----:R-:W-:Y:S02]  /*36e0*/  IADD3.X R45, R98, R150, R71, P0, P2 ;  /* 0x00000096622d7210 */ /* 0x002fe400007e4447 */
[----:B------:R-:W-:-:S02]  /*36f0*/  IADD3 R44, P0, P2, R14, R138, R37 ;  /* 0x0000008a0e2c7210 */ /* 0x000fc40007a1e025 */
[----:B------:R-:W-:Y:S02]  /*3700*/  LEA.HI.X R143, R46, UR9, R45, 0x1, P3 ;  /* 0x000000092e8f7c11 */ /* 0x000fe400098f0c2d */
[C---:B------:R-:W-:Y:S02]  /*3710*/  LEA R46, P3, R44.reuse, UR8, 0x1 ;  /* 0x000000082c2e7c11 */ /* 0x040fe4000f8608ff */
[----:B------:R-:W-:Y:S01]  /*3720*/  IADD3.X R45, R99, R150, R72, P0, P2 ;  /* 0x00000096632d7210 */ /* 0x000fe200007e4448 */
[----:B------:R1:W5:Y:S03]  /*3730*/  LDG.E.CONSTANT R155, desc[UR10][R142.64] ;  /* 0x0000000a8e9b7981 */ /* 0x000366000c1e9900 */
[----:B------:R-:W-:Y:S01]  /*3740*/  LEA.HI.X R47, R44, UR9, R45, 0x1, P3 ;  /* 0x000000092c2f7c11 */ /* 0x000fe200098f0c2d */
[----:B0-----:R-:W-:Y:S02]  /*3750*/  IMAD.U32 R44, R40, 0x10000, RZ ;  /* 0x00010000282c7824 */ /* 0x001fe400078e00ff */
[----:B------:R-:W-:-:S02]  /*3760*/  IMAD.U32 R45, R146, 0x10000, RZ ;  /* 0x00010000922d7824 */ /* 0x000fc400078e00ff */
[----:B------:R0:W5:Y:S02]  /*3770*/  LDG.E.CONSTANT R147, desc[UR10][R46.64] ;  /* 0x0000000a2e937981 */ /* 0x000164000c1e9900 */
[----:B------:R-:W-:Y:S01]  /*3780*/  FFMA.FTZ R159, R44, R45, R159 ;  /* 0x0000002d2c9f7223 */ /* 0x000fe2000001009f */
[----:B------:R-:W-:-:S04]  /*3790*/  IADD3 R44, P0, P2, R13, R138, R38 ;  /* 0x0000008a0d2c7210 */ /* 0x000fc80007a1e026 */
[----:B------:R-:W-:Y:S02]  /*37a0*/  LEA R160, P3, R44, UR8, 0x1 ;  /* 0x000000082ca07c11 */ /* 0x000fe4000f8608ff */
[----:B------:R-:W-:-:S04]  /*37b0*/  IADD3.X R45, R100, R150, R73, P0, P2 ;  /* 0x00000096642d7210 */ /* 0x000fc800007e4449 */
        /* <DEDUP_REMOVED lines=9> */
[----:B0-----:R-:W-:-:S04]  /*3850*/  IADD3.X R46, R102, R150, R75, P0, P2 ;  /* 0x00000096662e7210 */ /* 0x001fc800007e444b */
[----:B------:R-:W-:Y:S02]  /*3860*/  LEA.HI.X R143, R139, UR9, R46, 0x1, P3 ;  /* 0x000000098b8f7c11 */ /* 0x000fe400098f0c2e */
[----:B------:R-:W-:-:S03]  /*3870*/  IADD3 R46, P0, P2, R10, R138, R49 ;  /* 0x0000008a0a2e7210 */ /* 0x000fc60007a1e031 */
[----:B------:R0:W5:Y:S01]  /*3880*/  LDG.E.CONSTANT R139, desc[UR10][R142.64] ;  /* 0x0000000a8e8b7981 */ /* 0x000162000c1e9900 */
[----:B------:R-:W-:Y:S02]  /*3890*/  LEA R144, P3, R46, UR8, 0x1 ;  /* 0x000000082e907c11 */ /* 0x000fe4000f8608ff */
[----:B------:R-:W-:-:S04]  /*38a0*/  IADD3.X R47, R103, R150, R76, P0, P2 ;  /* 0x00000096672f7210 */ /* 0x000fc800007e444c */
[----:B------:R-:W-:Y:S02]  /*38b0*/  LEA.HI.X R145, R46, UR9, R47, 0x1, P3 ;  /* 0x000000092e917c11 */ /* 0x000fe400098f0c2f */
[----:B------:R-:W-:-:S03]  /*38c0*/  IADD3 R47, P0, P2, R9, R138, R50 ;  /* 0x0000008a092f7210 */ /* 0x000fc60007a1e032 */
[----:B------:R-:W5:Y:S01]  /*38d0*/  LDG.E.CONSTANT R144, desc[UR10][R144.64] ;  /* 0x0000000a90907981 */ /* 0x000f62000c1e9900 */
[C---:B------:R-:W-:Y:S02]  /*38e0*/  LEA R46, P3, R47.reuse, UR8, 0x1 ;  /* 0x000000082f2e7c11 */ /* 0x040fe4000f8608ff */
[----:B------:R-:W-:Y:S02]  /*38f0*/  IADD3.X R164, R104, R150, R77, P0, P2 ;  /* 0x0000009668a47210 */ /* 0x000fe400007e444d */
[----:B------:R-:W-:Y:S02]  /*3900*/  IADD3 R141, P0, P2, R8, R138, R51 ;  /* 0x0000008a088d7210 */ /* 0x000fe40007a1e033 */
[----:B------:R-:W-:Y:S02]  /*3910*/  LEA.HI.X R47, R47, UR9, R164, 0x1, P3 ;  /* 0x000000092f2f7c11 */ /* 0x000fe400098f0ca4 */
[----:B------:R-:W-:Y:S02]  /*3920*/  LEA R44, P3, R141, UR8, 0x1 ;  /* 0x000000088d2c7c11 */ /* 0x000fe4000f8608ff */
[----:B0-----:R-:W-:Y:S01]  /*3930*/  IADD3.X R142, R105, R150, R78, P0, P2 ;  /* 0x00000096698e7210 */ /* 0x001fe200007e444e */
[----:B------:R-:W5:Y:S03]  /*3940*/  LDG.E.CONSTANT R145, desc[UR10][R46.64] ;  /* 0x0000000a2e917981 */ /* 0x000f66000c1e9900 */
[----:B------:R-:W-:-:S02]  /*3950*/  LEA.HI.X R45, R141, UR9, R142, 0x1, P3 ;  /* 0x000000098d2d7c11 */ /* 0x000fc400098f0c8e */
[----:B------:R-:W-:-:S03]  /*3960*/  IADD3 R141, P0, P2, R7, R138, R52 ;  /* 0x0000008a078d7210 */ /* 0x000fc60007a1e034 */
[----:B------:R0:W5:Y:S01]  /*3970*/  LDG.E.CONSTANT R143, desc[UR10][R44.64] ;  /* 0x0000000a2c8f7981 */ /* 0x000162000c1e9900 */
[----:B------:R-:W-:Y:S02]  /*3980*/  LEA R164, P3, R141, UR8, 0x1 ;  /* 0x000000088da47c11 */ /* 0x000fe4000f8608ff */
[----:B------:R-:W-:-:S04]  /*3990*/  IADD3.X R142, R106, R150, R79, P0, P2 ;  /* 0x000000966a8e7210 */ /* 0x000fc800007e444f */
[----:B------:R-:W-:Y:S02]  /*39a0*/  LEA.HI.X R165, R141, UR9, R142, 0x1, P3 ;  /* 0x000000098da57c11 */ /* 0x000fe400098f0c8e */
[----:B------:R-:W-:-:S04]  /*39b0*/  IADD3 R141, P0, P2, R6, R138, R53 ;  /* 0x0000008a068d7210 */ /* 0x000fc80007a1e035 */
[----:B------:R-:W-:Y:S02]  /*39c0*/  IADD3.X R142, R107, R150, R80, P0, P2 ;  /* 0x000000966b8e7210 */ /* 0x000fe400007e4450 */
[----:B------:R-:W-:Y:S02]  /*39d0*/  LEA R160, P3, R141, UR8, 0x1 ;  /* 0x000000088da07c11 */ /* 0x000fe4000f8608ff */
[----:B0-----:R-:W-:Y:S02]  /*39e0*/  IADD3 R44, P0, P2, R5, R138, R54 ;  /* 0x0000008a052c7210 */ /* 0x001fe40007a1e036 */
[----:B------:R-:W-:Y:S02]  /*39f0*/  LEA.HI.X R161, R141, UR9, R142, 0x1, P3 ;  /* 0x000000098da17c11 */ /* 0x000fe400098f0c8e */
[----:B------:R-:W5:Y:S01]  /*3a00*/  LDG.E.CONSTANT R142, desc[UR10][R164.64] ;  /* 0x0000000aa48e7981 */ /* 0x000f62000c1e9900 */
        /* <DEDUP_REMOVED lines=10> */
[----:B------:R-:W-:-:S05]  /*3ab0*/  PRMT R40, R40, 0x7632, R40 ;  /* 0x0000763228287816 */ /* 0x000fca0000000028 */
[----:B0-----:R-:W-:Y:S02]  /*3ac0*/  IMAD.U32 R161, R40, 0x10000, RZ ;  /* 0x0001000028a17824 */ /* 0x001fe400078e00ff */
[C---:B------:R-:W-:Y:S02]  /*3ad0*/  IMAD.U32 R40, R41.reuse, 0x10000, RZ ;  /* 0x0001000029287824 */ /* 0x040fe400078e00ff */
[----:B-1----:R-:W-:Y:S01]  /*3ae0*/  IMAD.U32 R45, R42, 0x10000, RZ ;  /* 0x000100002a2d7824 */ /* 0x002fe200078e00ff */
[----:B------:R-:W-:Y:S02]  /*3af0*/  PRMT R146, R146, 0x7632, R146 ;  /* 0x0000763292927816 */ /* 0x000fe40000000092 */
[----:B------:R-:W-:Y:S01]  /*3b00*/  PRMT R41, R41, 0x7632, R41 ;  /* 0x0000763229297816 */ /* 0x000fe20000000029 */
[----:B--2---:R-:W-:-:S04]  /*3b10*/  IMAD.U32 R160, R158, 0x10000, RZ ;  /* 0x000100009ea07824 */ /* 0x004fc800078e00ff */
[----:B------:R-:W-:Y:S01]  /*3b20*/  FFMA.FTZ R40, R40, R160, R159 ;  /* 0x000000a028287223 */ /* 0x000fe2000001009f */
[----:B---3--:R-:W-:-:S04]  /*3b30*/  IMAD.U32 R44, R151, 0x10000, RZ ;  /* 0x00010000972c7824 */ /* 0x008fc800078e00ff */
[----:B------:R-:W-:Y:S02]  /*3b40*/  FFMA.FTZ R40, R45, R44, R40 ;  /* 0x0000002c2d287223 */ /* 0x000fe40000010028 */
[----:B------:R-:W0:Y:S01]  /*3b50*/  LDS.128 R44, [R0+0x40] ;  /* 0x00004000002c7984 */ /* 0x000e220000000c00 */
[----:B------:R-:W-:Y:S01]  /*3b60*/  PRMT R158, R158, 0x7632, R158 ;  /* 0x000076329e9e7816 */ /* 0x000fe2000000009e */
[----:B------:R-:W-:Y:S01]  /*3b70*/  IMAD.U32 R146, R146, 0x10000, RZ ;  /* 0x0001000092927824 */ /* 0x000fe200078e00ff */
[----:B------:R-:W-:Y:S01]  /*3b80*/  PRMT R42, R42, 0x7632, R42 ;  /* 0x000076322a2a7816 */ /* 0x000fe2000000002a */
[----:B------:R-:W-:Y:S01]  /*3b90*/  IMAD.U32 R41, R41, 0x10000, RZ ;  /* 0x0001000029297824 */ /* 0x000fe200078e00ff */
[----:B------:R-:W-:Y:S01]  /*3ba0*/  PRMT R151, R151, 0x7632, R151 ;  /* 0x0000763297977816 */ /* 0x000fe20000000097 */
[----:B------:R-:W-:Y:S01]  /*3bb0*/  FFMA.FTZ R146, R161, R146, R162 ;  /* 0x00000092a1927223 */ /* 0x000fe200000100a2 */
[----:B------:R-:W-:Y:S02]  /*3bc0*/  IMAD.U32 R158, R158, 0x10000, RZ ;  /* 0x000100009e9e7824 */ /* 0x000fe400078e00ff */
[----:B------:R-:W-:-:S02]  /*3bd0*/  IMAD.U32 R42, R42, 0x10000, RZ ;  /* 0x000100002a2a7824 */ /* 0x000fc400078e00ff */
[----:B------:R-:W-:Y:S01]  /*3be0*/  FFMA.FTZ R41, R41, R158, R146 ;  /* 0x0000009e29297223 */ /* 0x000fe20000010092 */
        /* <DEDUP_REMOVED lines=16> */
[----:B------:R-:W-:Y:S02]  /*3cf0*/  IMAD.U32 R156, R156, 0x10000, RZ ;  /* 0x000100009c9c7824 */ /* 0x000fe400078e00ff */
[----:B------:R-:W-:Y:S02]  /*3d00*/  IMAD.U32 R43, R157, 0x10000, RZ ;  /* 0x000100009d2b7824 */ /* 0x000fe400078e00ff */
        /* <DEDUP_REMOVED lines=8> */
[----:B------:R-:W0:Y:S01]  /*3d90*/  LDS.128 R40, [R0+0x50] ;  /* 0x0000500000287984 */ /* 0x000e220000000c00 */
[C---:B------:R-:W-:Y:S01]  /*3da0*/  IMAD.U32 R151, R46.reuse, 0x10000, RZ ;  /* 0x000100002e977824 */ /* 0x040fe200078e00ff */
[----:B------:R-:W-:-:S05]  /*3db0*/  PRMT R46, R46, 0x7632, R46 ;  /* 0x000076322e2e7816 */ /* 0x000fca000000002e */
[----:B------:R-:W-:Y:S02]  /*3dc0*/  IMAD.U32 R46, R46, 0x10000, RZ ;  /* 0x000100002e2e7824 */ /* 0x000fe400078e00ff */
[C---:B------:R-:W-:Y:S01]  /*3dd0*/  IMAD.U32 R146, R152.reuse, 0x10000, RZ ;  /* 0x0001000098927824 */ /* 0x040fe200078e00ff */
[----:B------:R-:W-:-:S05]  /*3de0*/  PRMT R152, R152, 0x7632, R152 ;  /* 0x0000763298987816 */ /* 0x000fca0000000098 */
[----:B------:R-:W-:Y:S02]  /*3df0*/  IMAD.U32 R152, R152, 0x10000, RZ ;  /* 0x0001000098987824 */ /* 0x000fe400078e00ff */
[----:B------:R-:W-:Y:S01]  /*3e00*/  FFMA.FTZ R44, R151, R146, R44 ;  /* 0x00000092972c7223 */ /* 0x000fe2000001002c */
[C---:B------:R-:W-:Y:S02]  /*3e10*/  IMAD.U32 R151, R47.reuse, 0x10000, RZ ;  /* 0x000100002f977824 */ /* 0x040fe400078e00ff */
[----:B------:R-:W-:Y:S01]  /*3e20*/  FFMA.FTZ R45, R46, R152, R45 ;  /* 0x000000982e2d7223 */ /* 0x000fe2000001002d */
[----:B------:R-:W-:Y:S01]  /*3e30*/  PRMT R47, R47, 0x7632, R47 ;  /* 0x000076322f2f7816 */ /* 0x000fe2000000002f */
[C---:B------:R-:W-:Y:S01]  /*3e40*/  IMAD.U32 R46, R154.reuse, 0x10000, RZ ;  /* 0x000100009a2e7824 */ /* 0x040fe200078e00ff */
[----:B------:R-:W-:-:S03]  /*3e50*/  PRMT R154, R154, 0x7632, R154 ;  /* 0x000076329a9a7816 */ /* 0x000fc6000000009a */
[----:B------:R-:W-:Y:S01]  /*3e60*/  FFMA.FTZ R46, R151, R46, R44 ;  /* 0x0000002e972e7223 */ /* 0x000fe2000001002c */
[----:B------:R-:W-:Y:S02]  /*3e70*/  IMAD.U32 R44, R47, 0x10000, RZ ;  /* 0x000100002f2c7824 */ /* 0x000fe400078e00ff */
[----:B------:R-:W-:Y:S01]  /*3e80*/  IMAD.U32 R154, R154, 0x10000, RZ ;  /* 0x000100009a9a7824 */ /* 0x000fe200078e00ff */
[----:B0-----:R-:W-:-:S03]  /*3e90*/  PRMT R47, R40, 0x7632, R47 ;  /* 0x00007632282f7816 */ /* 0x001fc6000000002f */
[----:B------:R-:W-:Y:S01]  /*3ea0*/  FFMA.FTZ R45, R44, R154, R45 ;  /* 0x0000009a2c2d7223 */ /* 0x000fe2000001002d */
[----:B------:R-:W-:Y:S01]  /*3eb0*/  PRMT R44, R155, 0x7632, R44 ;  /* 0x000076329b2c7816 */ /* 0x000fe2000000002c */
[C---:B------:R-:W-:Y:S01]  /*3ec0*/  IMAD.U32 R146, R41.reuse, 0x10000, RZ ;  /* 0x0001000029927824 */ /* 0x040fe200078e00ff */
[----:B------:R-:W-:Y:S01]  /*3ed0*/  PRMT R41, R41, 0x7632, R41 ;  /* 0x0000763229297816 */ /* 0x000fe20000000029 */
[----:B------:R-:W-:Y:S02]  /*3ee0*/  IMAD.U32 R151, R40, 0x10000, RZ ;  /* 0x0001000028977824 */ /* 0x000fe400078e00ff */
[----:B------:R-:W-:Y:S02]  /*3ef0*/  IMAD.U32 R44, R44, 0x10000, RZ ;  /* 0x000100002c2c7824 */ /* 0x000fe400078e00ff */
[C---:B------:R-:W-:Y:S01]  /*3f00*/  IMAD.U32 R152, R147.reuse, 0x10000, RZ ;  /* 0x0001000093987824 */ /* 0x040fe200078e00ff */
[----:B------:R-:W-:Y:S01]  /*3f10*/  PRMT R147, R147, 0x7632, R147 ;  /* 0x0000763293937816 */ /* 0x000fe20000000093 */
[----:B------:R-:W-:-:S02]  /*3f20*/  IMAD.U32 R40, R47, 0x10000, RZ ;  /* 0x000100002f287824 */ /* 0x000fc400078e00ff */
[----:B------:R-:W-:Y:S02]  /*3f30*/  IMAD.U32 R155, R155, 0x10000, RZ ;  /* 0x000100009b9b7824 */ /* 0x000fe400078e00ff */
[----:B------:R-:W-:Y:S01]  /*3f40*/  FFMA.FTZ R40, R40, R44, R45 ;  /* 0x0000002c28287223 */ /* 0x000fe2000001002d */
[----:B------:R-:W-:Y:S02]  /*3f50*/  IMAD.U32 R41, R41, 0x10000, RZ ;  /* 0x0001000029297824 */ /* 0x000fe400078e00ff */
[----:B------:R-:W-:Y:S01]  /*3f60*/  FFMA.FTZ R151, R151, R155, R46 ;  /* 0x0000009b97977223 */ /* 0x000fe2000001002e */
[----:B------:R-:W-:Y:S01]  /*3f70*/  IMAD.U32 R147, R147, 0x10000, RZ ;  /* 0x0001000093937824 */ /* 0x000fe200078e00ff */
[----:B------:R-:W0:Y:S03]  /*3f80*/  LDS.128 R44, [R0+0x60] ;  /* 0x00006000002c7984 */ /* 0x000e260000000c00 */
[--C-:B------:R-:W-:Y:S01]  /*3f90*/  FFMA.FTZ R41, R41, R147, R40.reuse ;  /* 0x0000009329297223 */ /* 0x100fe20000010028 */
[----:B------:R-:W-:Y:S01]  /*3fa0*/  PRMT R147, R42, 0x7632, R147 ;  /* 0x000076322a937816 */ /* 0x000fe20000000093 */
[----:B------:R-:W-:Y:S01]  /*3fb0*/  FFMA.FTZ R146, R146, R152, R151 ;  /* 0x0000009892927223 */ /* 0x000fe20000010097 */
[----:B------:R-:W-:Y:S01]  /*3fc0*/  PRMT R40, R148, 0x7632, R40 ;  /* 0x0000763294287816 */ /* 0x000fe20000000028 */
[----:B------:R-:W-:-:S02]  /*3fd0*/  IMAD.U32 R151, R42, 0x10000, RZ ;  /* 0x000100002a977824 */ /* 0x000fc400078e00ff */
[----:B------:R-:W-:Y:S02]  /*3fe0*/  IMAD.U32 R42, R147, 0x10000, RZ ;  /* 0x00010000932a7824 */ /* 0x000fe400078e00ff */
[----:B------:R-:W-:Y:S01]  /*3ff0*/  IMAD.U32 R40, R40, 0x10000, RZ ;  /* 0x0001000028287824 */ /* 0x000fe200078e00ff */
[----:B------:R-:W-:-:S03]  /*4000*/  PRMT R147, R43, 0x7632, R147 ;  /* 0x000076322b937816 */ /* 0x000fc60000000093 */
[----:B------:R-:W-:Y:S01]  /*4010*/  FFMA.FTZ R41, R42, R40, R41 ;  /* 0x000000282a297223 */ /* 0x000fe20000010029 */
[----:B------:R-:W-:Y:S01]  /*4020*/  IMAD.U32 R148, R148, 0x10000, RZ ;  /* 0x0001000094947824 */ /* 0x000fe200078e00ff */
[----:B------:R-:W-:Y:S01]  /*4030*/  PRMT R40, R149, 0x7632, R40 ;  /* 0x0000763295287816 */ /* 0x000fe20000000028 */
[----:B------:R-:W-:Y:S02]  /*4040*/  IMAD.U32 R43, R43, 0x10000, RZ ;  /* 0x000100002b2b7824 */ /* 0x000fe400078e00ff */
[----:B------:R-:W-:Y:S01]  /*4050*/  FFMA.FTZ R146, R151, R148, R146 ;  /* 0x0000009497927223 */ /* 0x000fe20000010092 */
[----:B------:R-:W-:Y:S02]  /*4060*/  IMAD.U32 R42, R147, 0x10000, RZ ;  /* 0x00010000932a7824 */ /* 0x000fe400078e00ff */
[----:B------:R-:W-:Y:S02]  /*4070*/  IMAD.U32 R40, R40, 0x10000, RZ ;  /* 0x0001000028287824 */ /* 0x000fe400078e00ff */
[----:B------:R-:W-:-:S02]  /*4080*/  IMAD.U32 R149, R149, 0x10000, RZ ;  /* 0x0001000095957824 */ /* 0x000fc400078e00ff */
[----:B------:R-:W-:Y:S02]  /*4090*/  FFMA.FTZ R147, R42, R40, R41 ;  /* 0x000000282a937223 */ /* 0x000fe40000010029 */
[----:B------:R-:W-:Y:S02]  /*40a0*/  FFMA.FTZ R146, R43, R149, R146 ;  /* 0x000000952b927223 */ /* 0x000fe40000010092 */
[----:B------:R-:W1:Y:S01]  /*40b0*/  LDS.128 R40, [R0+0x70] ;  /* 0x0000700000287984 */ /* 0x000e620000000c00 */
[C---:B------:R-:W-:Y:S01]  /*40c0*/  IMAD.U32 R148, R139.reuse, 0x10000, RZ ;  /* 0x000100008b947824 */ /* 0x040fe200078e00ff */
[----:B------:R-:W-:Y:S01]  /*40d0*/  PRMT R139, R139, 0x7632, R139 ;  /* 0x000076328b8b7816 */ /* 0x000fe2000000008b */
[C---:B0-----:R-:W-:Y:S01]  /*40e0*/  IMAD.U32 R149, R44.reuse, 0x10000, RZ ;  /* 0x000100002c957824 */ /* 0x041fe200078e00ff */
[----:B------:R-:W-:-:S03]  /*40f0*/  PRMT R44, R44, 0x7632, R44 ;  /* 0x000076322c2c7816 */ /* 0x000fc6000000002c */
[----:B------:R-:W-:Y:S02]  /*4100*/  IMAD.U32 R139, R139, 0x10000, RZ ;  /* 0x000100008b8b7824 */ /* 0x000fe400078e00ff */
[----:B------:R-:W-:Y:S01]  /*4110*/  FFMA.FTZ R146, R149, R148, R146 ;  /* 0x0000009495927223 */ /* 0x000fe20000010092 */
[C---:B------:R-:W-:Y:S01]  /*4120*/  IMAD.U32 R149, R45.reuse, 0x10000, RZ ;  /* 0x000100002d957824 */ /* 0x040fe200078e00ff */
[----:B------:R-:W-:Y:S01]  /*4130*/  PRMT R45, R45, 0x7632, R45 ;  /* 0x000076322d2d7816 */ /* 0x000fe2000000002d */
[----:B------:R-:W-:Y:S02]  /*4140*/  IMAD.U32 R44, R44, 0x10000, RZ ;  /* 0x000100002c2c7824 */ /* 0x000fe400078e00ff */
[C---:B------:R-:W-:Y:S01]  /*4150*/  IMAD.U32 R148, R144.reuse, 0x10000, RZ ;  /* 0x0001000090947824 */ /* 0x040fe200078e00ff */
[----:B------:R-:W-:Y:S01]  /*4160*/  PRMT R144, R144, 0x7632, R144 ;  /* 0x0000763290907816 */ /* 0x000fe20000000090 */
[--C-:B------:R-:W-:Y:S01]  /*4170*/  FFMA.FTZ R139, R44, R139, R147.reuse ;  /* 0x0000008b2c8b7223 */ /* 0x100fe20000010093 */
[C---:B------:R-:W-:Y:S01]  /*4180*/  PRMT R147, R46.reuse, 0x7632, R147 ;  /* 0x000076322e937816 */ /* 0x040fe20000000093 */
        /* <DEDUP_REMOVED lines=8> */
[----:B------:R-:W-:Y:S01]  /*4210*/  PRMT R45, R143, 0x7632, R45 ;  /* 0x000076328f2d7816 */ /* 0x000fe2000000002d */
[----:B------:R-:W-:Y:S02]  /*4220*/  IMAD.U32 R44, R44, 0x10000, RZ ;  /* 0x000100002c2c7824 */ /* 0x000fe400078e00ff */
[----:B------:R-:W-:Y:S02]  /*4230*/  IMAD.U32 R152, R47, 0x10000, RZ ;  /* 0x000100002f987824 */ /* 0x000fe400078e00ff */
[----:B------:R-:W-:-:S02]  /*4240*/  IMAD.U32 R47, R148, 0x10000, RZ ;  /* 0x00010000942f7824 */ /* 0x000fc400078e00ff */
[--C-:B------:R-:W-:Y:S01]  /*4250*/  FFMA.FTZ R44, R147, R44, R46.reuse ;  /* 0x0000002c932c7223 */ /* 0x100fe2000001002e */
[----:B------:R-:W-:Y:S02]  /*4260*/  IMAD.U32 R45, R45, 0x10000, RZ ;  /* 0x000100002d2d7824 */ /* 0x000fe400078e00ff */
[----:B------:R-:W-:Y:S01]  /*4270*/  IMAD.U32 R145, R145, 0x10000, RZ ;  /* 0x0001000091917824 */ /* 0x000fe200078e00ff */
[----:B-1----:R-:W-:Y:S01]  /*4280*/  PRMT R46, R41, 0x7632, R46 ;  /* 0x00007632292e7816 */ /* 0x002fe2000000002e */
[----:B------:R-:W-:Y:S01]  /*4290*/  FFMA.FTZ R44, R47, R45, R44 ;  /* 0x0000002d2f2c7223 */ /* 0x000fe2000001002c */
[----:B------:R-:W-:Y:S02]  /*42a0*/  IMAD.U32 R143, R143, 0x10000, RZ ;  /* 0x000100008f8f7824 */ /* 0x000fe400078e00ff */
[----:B------:R-:W-:Y:S01]  /*42b0*/  FFMA.FTZ R145, R149, R145, R146 ;  /* 0x0000009195917223 */ /* 0x000fe20000010092 */
[----:B------:R-:W-:Y:S01]  /*42c0*/  IMAD.U32 R47, R41, 0x10000, RZ ;  /* 0x00010000292f7824 */ /* 0x000fe200078e00ff */
[----:B------:R-:W-:-:S02]  /*42d0*/  PRMT R45, R40, 0x7632, R45 ;  /* 0x00007632282d7816 */ /* 0x000fc4000000002d */
[----:B------:R-:W-:Y:S01]  /*42e0*/  FFMA.FTZ R143, R152, R143, R145 ;  /* 0x0000008f988f7223 */ /* 0x000fe20000010091 */
[----:B------:R-:W-:Y:S01]  /*42f0*/  PRMT R41, R142, 0x7632, R41 ;  /* 0x000076328e297816 */ /* 0x000fe20000000029 */
[C---:B------:R-:W-:Y:S01]  /*4300*/  IMAD.U32 R145, R42.reuse, 0x10000, RZ ;  /* 0x000100002a917824 */ /* 0x040fe200078e00ff */
[----:B------:R-:W-:Y:S01]  /*4310*/  PRMT R139, R42, 0x7632, R139 ;  /* 0x000076322a8b7816 */ /* 0x000fe2000000008b */
[----:B------:R-:W-:Y:S01]  /*4320*/  IMAD.U32 R45, R45, 0x10000, RZ ;  /* 0x000100002d2d7824 */ /* 0x000fe200078e00ff */
[----:B------:R-:W-:Y:S01]  /*4330*/  PRMT R42, R141, 0x7632, R42 ;  /* 0x000076328d2a7816 */ /* 0x000fe2000000002a */
[----:B------:R-:W-:Y:S02]  /*4340*/  IMAD.U32 R41, R41, 0x10000, RZ ;  /* 0x0001000029297824 */ /* 0x000fe400078e00ff */
[----:B------:R-:W-:Y:S02]  /*4350*/  IMAD.U32 R40, R40, 0x10000, RZ ;  /* 0x0001000028287824 */ /* 0x000fe400078e00ff */
[----:B------:R-:W-:-:S02]  /*4360*/  IMAD.U32 R142, R142, 0x10000, RZ ;  /* 0x000100008e8e7824 */ /* 0x000fc400078e00ff */
[--C-:B------:R-:W-:Y:S01]  /*4370*/  FFMA.FTZ R41, R45, R41, R44.reuse ;  /* 0x000000292d297223 */ /* 0x100fe2000001002c */
[----:B------:R-:W-:Y:S02]  /*4380*/  IMAD.U32 R46, R46, 0x10000, RZ ;  /* 0x000100002e2e7824 */ /* 0x000fe400078e00ff */
[----:B------:R-:W-:Y:S02]  /*4390*/  IMAD.U32 R42, R42, 0x10000, RZ ;  /* 0x000100002a2a7824 */ /* 0x000fe400078e00ff */
[----:B------:R-:W-:Y:S01]  /*43a0*/  FFMA.FTZ R40, R40, R142, R143 ;  /* 0x0000008e28287223 */ /* 0x000fe2000001008f */
[----:B------:R-:W-:Y:S01]  /*43b0*/  IMAD.U32 R141, R141, 0x10000, RZ ;  /* 0x000100008d8d7824 */ /* 0x000fe200078e00ff */
[----:B------:R-:W-:Y:S01]  /*43c0*/  PRMT R44, R138, 0x7632, R44 ;  /* 0x000076328a2c7816 */ /* 0x000fe2000000002c */
[----:B------:R-:W-:Y:S01]  /*43d0*/  FFMA.FTZ R41, R46, R42, R41 ;  /* 0x0000002a2e297223 */ /* 0x000fe20000010029 */
[----:B------:R-:W-:Y:S01]  /*43e0*/  PRMT R144, R43, 0x7632, R144 ;  /* 0x000076322b907816 */ /* 0x000fe20000000090 */
[----:B------:R-:W-:Y:S01]  /*43f0*/  FFMA.FTZ R40, R47, R141, R40 ;  /* 0x0000008d2f287223 */ /* 0x000fe20000010028 */
[----:B------:R-:W-:Y:S01]  /*4400*/  PRMT R45, R150, 0x7632, R45 ;  /* 0x00007632962d7816 */ /* 0x000fe2000000002d */
[----:B------:R-:W-:-:S02]  /*4410*/  IMAD.U32 R138, R138, 0x10000, RZ ;  /* 0x000100008a8a7824 */ /* 0x000fc400078e00ff */
[----:B------:R-:W-:Y:S02]  /*4420*/  IMAD.U32 R42, R139, 0x10000, RZ ;  /* 0x000100008b2a7824 */ /* 0x000fe400078e00ff */
[----:B------:R-:W-:Y:S02]  /*4430*/  IMAD.U32 R44, R44, 0x10000, RZ ;  /* 0x000100002c2c7824 */ /* 0x000fe400078e00ff */
[----:B------:R-:W-:Y:S01]  /*4440*/  FFMA.FTZ R40, R145, R138, R40 ;  /* 0x0000008a91287223 */ /* 0x000fe20000010028 */
[----:B------:R-:W-:Y:S02]  /*4450*/  IMAD.U32 R43, R43, 0x10000, RZ ;  /* 0x000100002b2b7824 */ /* 0x000fe400078e00ff */
[----:B------:R-:W-:Y:S02]  /*4460*/  IMAD.U32 R144, R144, 0x10000, RZ ;  /* 0x0001000090907824 */ /* 0x000fe400078e00ff */
[----:B------:R-:W-:Y:S01]  /*4470*/  FFMA.FTZ R41, R42, R44, R41 ;  /* 0x0000002c2a297223 */ /* 0x000fe20000010029 */
[----:B------:R-:W-:-:S02]  /*4480*/  IMAD.U32 R150, R150, 0x10000, RZ ;  /* 0x0001000096967824 */ /* 0x000fc400078e00ff */
[----:B------:R-:W-:Y:S01]  /*4490*/  IMAD.U32 R45, R45, 0x10000, RZ ;  /* 0x000100002d2d7824 */ /* 0x000fe200078e00ff */
[----:B------:R-:W-:Y:S01]  /*44a0*/  UMOV UR4, 0xffffffff ;  /* 0xffffffff00047882 */ /* 0x000fe20000000000 */
[----:B------:R-:W-:Y:S02]  /*44b0*/  FFMA.FTZ R40, R43, R150, R40 ;  /* 0x000000962b287223 */ /* 0x000fe40000010028 */
[----:B------:R-:W-:Y:S01]  /*44c0*/  FFMA.FTZ R41, R144, R45, R41 ;  /* 0x0000002d90297223 */ /* 0x000fe20000010029 */
[----:B------:R-:W-:-:S03]  /*44d0*/  ISETP.NE.AND P0, PT, R131, RZ, PT ;  /* 0x000000ff8300720c */ /* 0x000fc60003f05270 */
[----:B------:R-:W-:Y:S01]  /*44e0*/  FADD.FTZ R40, R40, R41 ;  /* 0x0000002928287221 */ /* 0x000fe20000010000 */
[----:B------:R-:W-:Y:S09]  /*44f0*/  BRA.DIV UR4, `(.L_x_21375) ;  /* 0x0000007604e87947 */ /* 0x000ff2000b800000 */
[----:B------:R-:W0:Y:S02]  /*4500*/  SHFL.BFLY PT, R41, R40, 0x2, 0x1f ;  /* 0x0c401f0028297f89 */ /* 0x000e2400000e0000 */
[----:B0-----:R-:W-:-:S05]  /*4510*/  FADD.FTZ R41, R40, R41 ;  /* 0x0000002928297221 */ /* 0x001fca0000010000 */
[----:B------:R0:W1:Y:S02]  /*4520*/  SHFL.BFLY PT, R42, R41, 0x1, 0x1f ;  /* 0x0c201f00292a7f89 */ /* 0x00006400000e0000 */
.L_x_21435:
[----:B-1----:R-:W-:-:S04]  /*4530*/  FADD.FTZ R40, R41, R42 ;  /* 0x0000002a29287221 */ /* 0x002fc80000010000 */
[----:B------:R-:W-:Y:S01]  /*4540*/  FFMA.FTZ R43, R40, UR12, RZ ;  /* 0x0000000c282b7c23 */ /* 0x000fe200080100ff */
[----:B------:R-:W-:Y:S06]  /*4550*/  @P0 BRA `(.L_x_21376) ;  /* 0x0000000000280947 */ /* 0x000fec0003800000 */
[----:B------:R-:W-:-:S05]  /*4560*/  IMAD R40, R129, 0x8, R127 ;  /* 0x0000000881287824 */ /* 0x000fca00078e027f */
[----:B------:R-:W-:-:S04]  /*4570*/  ISETP.GE.AND P0, PT, R40, R135, PT ;  /* 0x000000872800720c */ /* 0x000fc80003f06270 */
[----:B0-----:R-:W-:-:S05]  /*4580*/  FSEL R41, R43, RZ, !P0 ;  /* 0x000000ff2b297208 */ /* 0x001fca0004000000 */
[----:B------:R1:W-:Y:S04]  /*4590*/  STS [R140], R41 ;  /* 0x000000298c007388 */ /* 0x0003e80000000800 */
[----:B------:R-:W-:Y:S05]  /*45a0*/  @P0 BRA `(.L_x_21376) ;  /* 0x0000000000140947 */ /* 0x000fea0003800000 */
[----:B------:R-:W-:Y:S01]  /*45b0*/  FMNMX.FTZ R128, R128, R43, !PT ;  /* 0x0000002b80807209 */ /* 0x000fe20007810000 */
[----:B------:R-:W-:Y:S06]  /*45c0*/  BRA `(.L_x_21376) ;  /* 0x00000000000c7947 */ /* 0x000fec0003800000 */
.L_x_21374:
[----:B------:R-:W-:-:S13]  /*45d0*/  ISETP.NE.AND P0, PT, R131, RZ, PT ;  /* 0x000000ff8300720c */ /* 0x000fda0003f05270 */
[----:B------:R-:W-:-:S05]  /*45e0*/  @!P0 IMAD.MOV.U32 R41, RZ, RZ, -0x800001 ;  /* 0xff7fffffff298424 */ /* 0x000fca00078e00ff */
[----:B------:R0:W-:Y:S02]  /*45f0*/  @!P0 STS [R140], R41 ;  /* 0x000000298c008388 */ /* 0x0001e40000000800 */
.L_x_21376:
[----:B------:R-:W-:Y:S05]  /*4600*/  BSYNC B1 ;  /* 0x0000000000017941 */ /* 0x000fea0003800000 */
.L_x_21373:
[----:B------:R-:W-:-:S05]  /*4610*/  VIADD R129, R129, 0x4 ;  /* 0x0000000481817836 */ /* 0x000fca0000000000 */
[----:B------:R-:W-:-:S13]  /*4620*/  ISETP.GE.AND P0, PT, R129, R134, PT ;  /* 0x000000868100720c */ /* 0x000fda0003f06270 */
[----:B------:R-:W-:Y:S05]  /*4630*/  @!P0 BRA `(.L_x_21377) ;  /* 0xffffffdc00308947 */ /* 0x000fea000383ffff */
[----:B------:R-:W-:Y:S05]  /*4640*/  BRA `(.L_x_21371) ;  /* 0x00000024000c7947 */ /* 0x000fea0003800000 */
.L_x_21372:
[----:B------:R-:W-:-:S07]  /*4650*/  IMAD.MOV.U32 R128, RZ, RZ, -0x800001 ;  /* 0xff7fffffff807424 */ /* 0x000fce00078e00ff */
.L_x_21382:
[----:B0-----:R-:W0:Y:S01]  /*4660*/  LDC R138, c[0x0][0x290] ;  /* 0x0000a400ff8a7b82 */ /* 0x001e220000000800 */
[----:B---3--:R-:W-:Y:S01]  /*4670*/  IMAD.SHL.U32 R43, R129, 0x8, RZ ;  /* 0x00000008812b7824 */ /* 0x008fe200078e00ff */
[----:B------:R-:W-:Y:S04]  /*4680*/  BSSY B1, `(.L_x_21378) ;  /* 0x000023c000017945 */ /* 0x000fe80003800000 */
[----:B--2---:R-:W-:Y:S02]  /*4690*/  IABS R41, R43 ;  /* 0x0000002b00297213 */ /* 0x004fe40000000000 */
        /* <DEDUP_REMOVED lines=13> */
[----:B------:R-:W-:Y:S01]  /*4770*/  LOP3.LUT R41, R43, R46, RZ, 0x3c, !PT ;  /* 0x0000002e2b297212 */ /* 0x000fe200078e3cff */
[----:B0-----:R-:W-:-:S03]  /*4780*/  VIADD R43, R47, 0xffffffe ;  /* 0x0ffffffe2f2b7836 */ /* 0x001fc60000000000 */
        /* <DEDUP_REMOVED lines=14> */
[----:B------:R-:W-:Y:S02]  /*4870*/  IMAD.MOV.U32 R41, RZ, RZ, R43 ;  /* 0x000000ffff297224 */ /* 0x000fe400078e002b */
[----:B------:R-:W-:Y:S02]  /*4880*/  VIADD R42, R131, 0x8 ;  /* 0x00000008832a7836 */ /* 0x000fe40000000000 */
[----:B------:R-:W-:-:S04]  /*4890*/  IMAD.HI.U32 R40, R40, R41, RZ ;  /* 0x0000002928287227 */ /* 0x000fc800078e00ff */
[----:B------:R-:W-:-:S04]  /*48a0*/  IMAD.MOV R40, RZ, RZ, -R40 ;  /* 0x000000ffff287224 */ /* 0x000fc800078e0a28 */
[----:B------:R-:W-:Y:S01]  /*48b0*/  IMAD R40, R45, R40, R41 ;  /* 0x000000282d287224 */ /* 0x000fe200078e0229 */
[----:B------:R-:W-:-:S04]  /*48c0*/  SHF.R.S32.HI R41, RZ, 0x1f, R42 ;  /* 0x0000001fff297819 */ /* 0x000fc8000001142a */
[----:B------:R-:W-:Y:S02]  /*48d0*/  ISETP.GT.U32.AND P0, PT, R45, R40, PT ;  /* 0x000000282d00720c */ /* 0x000fe40003f04070 */
[----:B------:R-:W-:-:S05]  /*48e0*/  LEA.HI R41, R41, R42, RZ, 0x2 ;  /* 0x0000002a29297211 */ /* 0x000fca00078f10ff */
[----:B------:R-:W-:-:S06]  /*48f0*/  IMAD.SHL.U32 R41, R41, 0x10, RZ ;  /* 0x0000001029297824 */ /* 0x000fcc00078e00ff */
[----:B------:R-:W-:-:S05]  /*4900*/  @!P0 IMAD.IADD R40, R40, 0x1, -R45 ;  /* 0x0000000128288824 */ /* 0x000fca00078e0a2d */
[----:B------:R-:W-:-:S13]  /*4910*/  ISETP.GT.U32.AND P0, PT, R45, R40, PT ;  /* 0x000000282d00720c */ /* 0x000fda0003f04070 */
[----:B------:R-:W-:Y:S01]  /*4920*/  @!P0 IMAD.IADD R40, R40, 0x1, -R45 ;  /* 0x0000000128288824 */ /* 0x000fe200078e0a2d */
[----:B------:R-:W-:-:S03]  /*4930*/  LOP3.LUT R45, R41, 0xffffffc0, RZ, 0xc0, !PT ;  /* 0xffffffc0292d7812 */ /* 0x000fc600078ec0ff */
        /* <DEDUP_REMOVED lines=12> */
[----:B------:R-:W-:Y:S01]  /*4a00*/  IMAD.SHL.U32 R44, R43, 0x2, RZ ;  /* 0x000000022b2c7824 */ /* 0x000fe200078e00ff */
[----:B------:R-:W-:Y:S01]  /*4a10*/  SHF.R.S32.HI R46, RZ, 0x1f, R43 ;  /* 0x0000001fff2e7819 */ /* 0x000fe2000001142b */
[----:B------:R-:W-:Y:S01]  /*4a20*/  IMAD.MOV.U32 R138, RZ, RZ, R136 ;  /* 0x000000ffff8a7224 */ /* 0x000fe200078e0088 */
[----:B------:R-:W-:Y:S01]  /*4a30*/  SHF.R.S32.HI R141, RZ, 0x1f, R142 ;  /* 0x0000001fff8d7819 */ /* 0x000fe2000001148e */
[----:B------:R-:W-:Y:S01]  /*4a40*/  IMAD.MOV.U32 R139, RZ, RZ, R137 ;  /* 0x000000ffff8b7224 */ /* 0x000fe200078e0089 */
[----:B------:R-:W-:-:S02]  /*4a50*/  SHF.R.S32.HI R47, RZ, 0x1f, R44 ;  /* 0x0000001fff2f7819 */ /* 0x000fc4000001142c */
[----:B------:R-:W-:Y:S02]  /*4a60*/  LEA.HI R46, R46, R43, RZ, 0x2 ;  /* 0x0000002b2e2e7211 */ /* 0x000fe400078f10ff */
[----:B------:R-:W-:Y:S02]  /*4a70*/  LEA.HI R47, R47, R44, RZ, 0x3 ;  /* 0x0000002c2f2f7211 */ /* 0x000fe400078f18ff */
[----:B------:R-:W-:Y:S01]  /*4a80*/  LEA.HI R141, R141, R142, RZ, 0x3 ;  /* 0x0000008e8d8d7211 */ /* 0x000fe200078f18ff */
[----:B------:R-:W-:Y:S01]  /*4a90*/  IMAD.SHL.U32 R46, R46, 0x10, RZ ;  /* 0x000000102e2e7824 */ /* 0x000fe200078e00ff */
[----:B------:R-:W-:Y:S02]  /*4aa0*/  LOP3.LUT R47, R47, 0xfffffff8, RZ, 0xc0, !PT ;  /* 0xfffffff82f2f7812 */ /* 0x000fe400078ec0ff */
[----:B------:R-:W-:Y:S02]  /*4ab0*/  LOP3.LUT R143, R141, 0xfffffff8, RZ, 0xc0, !PT ;  /* 0xfffffff88d8f7812 */ /* 0x000fe400078ec0ff */
[----:B------:R-:W-:Y:S01]  /*4ac0*/  LOP3.LUT R46, R46, 0xffffffc0, RZ, 0xc0, !PT ;  /* 0xffffffc02e2e7812 */ /* 0x000fe200078ec0ff */
[----:B------:R-:W-:-:S02]  /*4ad0*/  IMAD.IADD R47, R44, 0x1, -R47 ;  /* 0x000000012c2f7824 */ /* 0x000fc400078e0a2f */
[----:B------:R-:W-:Y:S01]  /*4ae0*/  IMAD.IADD R143, R142, 0x1, -R143 ;  /* 0x000000018e8f7824 */ /* 0x000fe200078e0a8f */
[----:B------:R-:W-:Y:S02]  /*4af0*/  SHF.R.S32.HI R141, RZ, 0x1f, R46 ;  /* 0x0000001fff8d7819 */ /* 0x000fe4000001142e */
[----:B--2---:R-:W-:Y:S01]  /*4b00*/  SHF.R.S32.HI R43, RZ, 0x1f, R41 ;  /* 0x0000001fff2b7819 */ /* 0x004fe20000011429 */
[----:B------:R-:W-:-:S04]  /*4b10*/  IMAD.WIDE.U32 R138, R41, UR16, R138 ;  /* 0x00000010298a7c25 */ /* 0x000fc8000f8e008a */
[----:B------:R-:W-:-:S04]  /*4b20*/  IMAD R43, R43, UR16, RZ ;  /* 0x000000102b2b7c24 */ /* 0x000fc8000f8e02ff */
[----:B------:R-:W-:Y:S01]  /*4b30*/  IMAD R43, R41, R2, R43 ;  /* 0x00000002292b7224 */ /* 0x000fe200078e022b */
[----:B------:R-:W-:Y:S01]  /*4b40*/  IADD3 R41, P0, P2, R47, R138, R46 ;  /* 0x0000008a2f297210 */ /* 0x000fe20007a1e02e */
[----:B------:R-:W-:Y:S01]  /*4b50*/  IMAD.SHL.U32 R46, R42, 0x2, RZ ;  /* 0x000000022a2e7824 */ /* 0x000fe200078e00ff */
[----:B------:R-:W-:Y:S01]  /*4b60*/  SHF.R.S32.HI R47, RZ, 0x1f, R47 ;  /* 0x0000001fff2f7819 */ /* 0x000fe2000001142f */
[----:B------:R-:W-:-:S05]  /*4b70*/  IMAD.IADD R150, R139, 0x1, R43 ;  /* 0x000000018b967824 */ /* 0x000fca00078e022b */
[----:B------:R-:W-:Y:S02]  /*4b80*/  IADD3.X R42, R47, R150, R141, P0, P2 ;  /* 0x000000962f2a7210 */ /* 0x000fe400007e448d */
[----:B------:R-:W-:Y:S02]  /*4b90*/  SHF.R.S32.HI R47, RZ, 0x1f, R46 ;  /* 0x0000001fff2f7819 */ /* 0x000fe4000001142e */
[----:B------:R-:W-:Y:S02]  /*4ba0*/  IADD3 R43, P0, R143, R138, RZ ;  /* 0x0000008a8f2b7210 */ /* 0x000fe40007f1e0ff */
[----:B------:R-:W-:Y:S02]  /*4bb0*/  LEA.HI R47, R47, R46, RZ, 0x3 ;  /* 0x0000002e2f2f7211 */ /* 0x000fe400078f18ff */
[----:B------:R-:W-:Y:S02]  /*4bc0*/  SHF.R.S32.HI R143, RZ, 0x1f, R143 ;  /* 0x0000001fff8f7819 */ /* 0x000fe4000001148f */
[----:B------:R-:W-:-:S02]  /*4bd0*/  LEA R40, P2, R41, UR18, 0x1 ;  /* 0x0000001229287c11 */ /* 0x000fc4000f8408ff */
[----:B------:R-:W-:Y:S01]  /*4be0*/  LOP3.LUT R47, R47, 0xfffffff8, RZ, 0xc0, !PT ;  /* 0xfffffff82f2f7812 */ /* 0x000fe200078ec0ff */
[----:B------:R-:W-:Y:S01]  /*4bf0*/  IMAD.X R44, R143, 0x1, R150, P0 ;  /* 0x000000018f2c7824 */ /* 0x000fe200000e0696 */
[----:B------:R-:W-:Y:S02]  /*4c00*/  LEA.HI.X R41, R41, UR19, R42, 0x1, P2 ;  /* 0x0000001329297c11 */ /* 0x000fe400090f0c2a */
[----:B------:R-:W-:Y:S01]  /*4c10*/  LEA R42, P2, R43, UR18, 0x1 ;  /* 0x000000122b2a7c11 */ /* 0x000fe2000f8408ff */
[----:B------:R-:W-:Y:S02]  /*4c20*/  IMAD.IADD R47, R46, 0x1, -R47 ;  /* 0x000000012e2f7824 */ /* 0x000fe400078e0a2f */
[----:B------:R-:W-:Y:S01]  /*4c30*/  VIADD R46, R131, 0xc ;  /* 0x0000000c832e7836 */ /* 0x000fe20000000000 */
[----:B------:R-:W-:Y:S01]  /*4c40*/  LEA.HI.X R43, R43, UR19, R44, 0x1, P2 ;  /* 0x000000132b2b7c11 */ /* 0x000fe200090f0c2c */
[----:B------:R0:W2:Y:S01]  /*4c50*/  LDG.E.CONSTANT R154, desc[UR10][R40.64] ;  /* 0x0000000a289a7981 */ /* 0x0000a2000c1e9900 */
[----:B------:R-:W-:-:S02]  /*4c60*/  SHF.R.S32.HI R139, RZ, 0x1f, R45 ;  /* 0x0000001fff8b7819 */ /* 0x000fc4000001142d */
[----:B------:R-:W-:Y:S01]  /*4c70*/  IADD3 R45, P0, P2, R47, R138, R45 ;  /* 0x0000008a2f2d7210 */ /* 0x000fe20007a1e02d */
[----:B------:R1:W3:Y:S01]  /*4c80*/  LDG.E.CONSTANT R155, desc[UR10][R42.64] ;  /* 0x0000000a2a9b7981 */ /* 0x0002e2000c1e9900 */
[----:B------:R-:W-:Y:S01]  /*4c90*/  SHF.R.S32.HI R44, RZ, 0x1f, R47 ;  /* 0x0000001fff2c7819 */ /* 0x000fe2000001142f */
[----:B------:R-:W-:-:S03]  /*4ca0*/  IMAD.SHL.U32 R47, R46, 0x2, RZ ;  /* 0x000000022e2f7824 */ /* 0x000fc600078e00ff */
[----:B------:R-:W-:Y:S02]  /*4cb0*/  IADD3.X R44, R44, R150, R139, P0, P2 ;  /* 0x000000962c2c7210 */ /* 0x000fe400007e448b */
[----:B0-----:R-:W-:Y:S02]  /*4cc0*/  SHF.R.S32.HI R41, RZ, 0x1f, R46 ;  /* 0x0000001fff297819 */ /* 0x001fe4000001142e */
[----:B------:R-:W-:Y:S02]  /*4cd0*/  SHF.R.S32.HI R142, RZ, 0x1f, R47 ;  /* 0x0000001fff8e7819 */ /* 0x000fe4000001142f */
[----:B------:R-:W-:Y:S02]  /*4ce0*/  LEA.HI R46, R41, R46, RZ, 0x2 ;  /* 0x0000002e292e7211 */ /* 0x000fe400078f10ff */
[----:B------:R-:W-:Y:S02]  /*4cf0*/  LEA.HI R142, R142, R47, RZ, 0x3 ;  /* 0x0000002f8e8e7211 */ /* 0x000fe400078f18ff */
[----:B------:R-:W-:Y:S01]  /*4d00*/  LEA R40, P0, R45, UR18, 0x1 ;  /* 0x000000122d287c11 */ /* 0x000fe2000f8008ff */
[----:B------:R-:W-:Y:S01]  /*4d10*/  IMAD.SHL.U32 R46, R46, 0x10, RZ ;  /* 0x000000102e2e7824 */ /* 0x000fe200078e00ff */
[----:B------:R-:W-:-:S02]  /*4d20*/  LOP3.LUT R142, R142, 0xfffffff8, RZ, 0xc0, !PT ;  /* 0xfffffff88e8e7812 */ /* 0x000fc400078ec0ff */
[----:B------:R-:W-:Y:S01]  /*4d30*/  LEA.HI.X R41, R45, UR19, R44, 0x1, P0 ;  /* 0x000000132d297c11 */ /* 0x000fe200080f0c2c */
[----:B------:R-:W-:Y:S01]  /*4d40*/  VIADD R45, R131, 0x10 ;  /* 0x00000010832d7836 */ /* 0x000fe20000000000 */
[----:B-1----:R-:W-:Y:S01]  /*4d50*/  LOP3.LUT R43, R46, 0xffffffc0, RZ, 0xc0, !PT ;  /* 0xffffffc02e2b7812 */ /* 0x002fe200078ec0ff */
[----:B------:R-:W-:Y:S02]  /*4d60*/  IMAD.IADD R47, R47, 0x1, -R142 ;  /* 0x000000012f2f7824 */ /* 0x000fe400078e0a8e */
[----:B------:R-:W-:Y:S01]  /*4d70*/  IMAD.SHL.U32 R46, R45, 0x2, RZ ;  /* 0x000000022d2e7824 */ /* 0x000fe200078e00ff */
[--C-:B------:R-:W-:Y:S01]  /*4d80*/  SHF.R.S32.HI R44, RZ, 0x1f, R43.reuse ;  /* 0x0000001fff2c7819 */ /* 0x100fe2000001142b */
[----:B------:R0:W4:Y:S01]  /*4d90*/  LDG.E.CONSTANT R151, desc[UR10][R40.64] ;  /* 0x0000000a28977981 */ /* 0x000122000c1e9900 */
[----:B------:R-:W-:Y:S02]  /*4da0*/  IADD3 R43, P0, P2, R47, R138, R43 ;  /* 0x0000008a2f2b7210 */ /* 0x000fe40007a1e02b */
[----:B------:R-:W-:-:S02]  /*4db0*/  SHF.R.S32.HI R139, RZ, 0x1f, R47 ;  /* 0x0000001fff8b7819 */ /* 0x000fc4000001142f */
[----:B------:R-:W-:Y:S02]  /*4dc0*/  SHF.R.S32.HI R142, RZ, 0x1f, R45 ;  /* 0x0000001fff8e7819 */ /* 0x000fe4000001142d */
[----:B------:R-:W-:Y:S02]  /*4dd0*/  SHF.R.S32.HI R47, RZ, 0x1f, R46 ;  /* 0x0000001fff2f7819 */ /* 0x000fe4000001142e */
[----:B------:R-:W-:Y:S02]  /*4de0*/  LEA.HI R142, R142, R45, RZ, 0x2 ;  /* 0x0000002d8e8e7211 */ /* 0x000fe400078f10ff */
[----:B------:R-:W-:Y:S02]  /*4df0*/  LEA.HI R47, R47, R46, RZ, 0x3 ;  /* 0x0000002e2f2f7211 */ /* 0x000fe400078f18ff */
[----:B------:R-:W-:Y:S01]  /*4e00*/  IADD3.X R44, R139, R150, R44, P0, P2 ;  /* 0x000000968b2c7210 */ /* 0x000fe200007e442c */
[----:B------:R-:W-:Y:S01]  /*4e10*/  IMAD.SHL.U32 R142, R142, 0x10, RZ ;  /* 0x000000108e8e7824 */ /* 0x000fe200078e00ff */
[----:B------:R-:W-:-:S02]  /*4e20*/  LOP3.LUT R47, R47, 0xfffffff8, RZ, 0xc0, !PT ;  /* 0xfffffff82f2f7812 */ /* 0x000fc400078ec0ff */
[C---:B------:R-:W-:Y:S02]  /*4e30*/  LEA R42, P0, R43.reuse, UR18, 0x1 ;  /* 0x000000122b2a7c11 */ /* 0x040fe4000f8008ff */
[----:B------:R-:W-:Y:S01]  /*4e40*/  LOP3.LUT R142, R142, 0xffffffc0, RZ, 0xc0, !PT ;  /* 0xffffffc08e8e7812 */ /* 0x000fe200078ec0ff */
[----:B------:R-:W-:Y:S01]  /*4e50*/  IMAD.IADD R47, R46, 0x1, -R47 ;  /* 0x000000012e2f7824 */ /* 0x000fe200078e0a2f */
[----:B------:R-:W-:Y:S02]  /*4e60*/  LEA.HI.X R43, R43, UR19, R44, 0x1, P0 ;  /* 0x000000132b2b7c11 */ /* 0x000fe400080f0c2c */
[--C-:B0-----:R-:W-:Y:S02]  /*4e70*/  SHF.R.S32.HI R41, RZ, 0x1f, R142.reuse ;  /* 0x0000001fff297819 */ /* 0x101fe4000001148e */
[----:B------:R-:W-:Y:S01]  /*4e80*/  IADD3 R40, P0, P2, R47, R138, R142 ;  /* 0x0000008a2f287210 */ /* 0x000fe20007a1e08e */
[----:B------:R0:W5:Y:S01]  /*4e90*/  LDG.E.CONSTANT R153, desc[UR10][R42.64] ;  /* 0x0000000a2a997981 */ /* 0x000162000c1e9900 */
        /* <DEDUP_REMOVED lines=52> */
[C---:B--2---:R-:W-:Y:S01]  /*51e0*/  IMAD.U32 R43, R154.reuse, 0x10000, RZ ;  /* 0x000100009a2b7824 */ /* 0x044fe200078e00ff */
[----:B------:R-:W-:-:S03]  /*51f0*/  PRMT R154, R154, 0x7632, R154 ;  /* 0x000076329a9a7816 */ /* 0x000fc6000000009a */
[----:B------:R-:W-:Y:S01]  /*5200*/  FMUL.FTZ R43, R42, R43 ;  /* 0x0000002b2a2b7220 */ /* 0x000fe20000410000 */
[C---:B---3--:R-:W-:Y:S02]  /*5210*/  IMAD.U32 R41, R155.reuse, 0x10000, RZ ;  /* 0x000100009b297824 */ /* 0x048fe400078e00ff */
[----:B------:R-:W-:Y:S02]  /*5220*/  IMAD.U32 R154, R154, 0x10000, RZ ;  /* 0x000100009a9a7824 */ /* 0x000fe400078e00ff */
[----:B------:R-:W-:Y:S01]  /*5230*/  FFMA.FTZ R147, R40, R41, R43 ;  /* 0x0000002928937223 */ /* 0x000fe2000001002b */
[----:B------:R-:W-:Y:S01]  /*5240*/  PRMT R41, R155, 0x7632, R41 ;  /* 0x000076329b297816 */ /* 0x000fe20000000029 */
[----:B------:R-:W-:Y:S01]  /*5250*/  FMUL.FTZ R45, R45, R154 ;  /* 0x0000009a2d2d7220 */ /* 0x000fe20000410000 */
[C---:B------:R-:W-:Y:S01]  /*5260*/  IMAD.U32 R154, R46.reuse, 0x10000, RZ ;  /* 0x000100002e9a7824 */ /* 0x040fe200078e00ff */
[----:B------:R-:W-:Y:S02]  /*5270*/  PRMT R46, R46, 0x7632, R46 ;  /* 0x000076322e2e7816 */ /* 0x000fe4000000002e */
[----:B------:R-:W-:-:S04]  /*5280*/  IMAD.U32 R41, R41, 0x10000, RZ ;  /* 0x0001000029297824 */ /* 0x000fc800078e00ff */
[----:B------:R-:W-:Y:S02]  /*5290*/  FFMA.FTZ R44, R44, R41, R45 ;  /* 0x000000292c2c7223 */ /* 0x000fe4000001002d */
[----:B------:R-:W0:Y:S01]  /*52a0*/  LDS.128 R40, [R0+0x10] ;  /* 0x0000100000287984 */ /* 0x000e220000000c00 */
[C---:B----4-:R-:W-:Y:S01]  /*52b0*/  IMAD.U32 R45, R151.reuse, 0x10000, RZ ;  /* 0x00010000972d7824 */ /* 0x050fe200078e00ff */
[----:B------:R-:W-:-:S03]  /*52c0*/  PRMT R151, R151, 0x7632, R151 ;  /* 0x0000763297977816 */ /* 0x000fc60000000097 */
[----:B------:R-:W-:Y:S01]  /*52d0*/  FFMA.FTZ R147, R154, R45, R147 ;  /* 0x0000002d9a937223 */ /* 0x000fe20000010093 */
[----:B------:R-:W-:Y:S02]  /*52e0*/  IMAD.U32 R45, R46, 0x10000, RZ ;  /* 0x000100002e2d7824 */ /* 0x000fe400078e00ff */
[----:B------:R-:W-:Y:S02]  /*52f0*/  IMAD.U32 R151, R151, 0x10000, RZ ;  /* 0x0001000097977824 */ /* 0x000fe400078e00ff */
[C---:B------:R-:W-:Y:S01]  /*5300*/  IMAD.U32 R46, R47.reuse, 0x10000, RZ ;  /* 0x000100002f2e7824 */ /* 0x040fe200078e00ff */
[----:B------:R-:W-:Y:S01]  /*5310*/  PRMT R47, R47, 0x7632, R47 ;  /* 0x000076322f2f7816 */ /* 0x000fe2000000002f */
[----:B------:R-:W-:-:S04]  /*5320*/  FFMA.FTZ R44, R45, R151, R44 ;  /* 0x000000972d2c7223 */ /* 0x000fc8000001002c */
[----:B------:R-:W-:Y:S02]  /*5330*/  IMAD.U32 R47, R47, 0x10000, RZ ;  /* 0x000100002f2f7824 */ /* 0x000fe400078e00ff */
[C---:B-----5:R-:W-:Y:S01]  /*5340*/  IMAD.U32 R45, R153.reuse, 0x10000, RZ ;  /* 0x00010000992d7824 */ /* 0x060fe200078e00ff */
[----:B------:R-:W-:-:S03]  /*5350*/  PRMT R153, R153, 0x7632, R153 ;  /* 0x0000763299997816 */ /* 0x000fc60000000099 */
[----:B------:R-:W-:Y:S01]  /*5360*/  FFMA.FTZ R45, R46, R45, R147 ;  /* 0x0000002d2e2d7223 */ /* 0x000fe20000010093 */
[C---:B0-----:R-:W-:Y:S01]  /*5370*/  PRMT R46, R40.reuse, 0x7632, R46 ;  /* 0x00007632282e7816 */ /* 0x041fe2000000002e */
[----:B------:R-:W-:Y:S02]  /*5380*/  IMAD.U32 R153, R153, 0x10000, RZ ;  /* 0x0001000099997824 */ /* 0x000fe400078e00ff */
[----:B------:R-:W-:Y:S02]  /*5390*/  IMAD.U32 R40, R40, 0x10000, RZ ;  /* 0x0001000028287824 */ /* 0x000fe400078e00ff */
[--C-:B------:R-:W-:Y:S01]  /*53a0*/  FFMA.FTZ R47, R47, R153, R44.reuse ;  /* 0x000000992f2f7223 */ /* 0x100fe2000001002c */
        /* <DEDUP_REMOVED lines=330> */
.L_x_21439:
        /* <DEDUP_REMOVED lines=22> */
.L_x_21379:
        /* <DEDUP_REMOVED lines=9> */
.L_x_21381:
[----:B------:R-:W-:Y:S05]  /*6a40*/  BSYNC B1 ;  /* 0x0000000000017941 */ /* 0x000fea0003800000 */
.L_x_21378:
[----:B------:R-:W-:-:S05]  /*6a50*/  VIADD R129, R129, 0x4 ;  /* 0x0000000481817836 */ /* 0x000fca0000000000 */
[----:B------:R-:W-:-:S13]  /*6a60*/  ISETP.GE.AND P0, PT, R129, R134, PT ;  /* 0x000000868100720c */ /* 0x000fda0003f06270 */
[----:B------:R-:W-:Y:S05]  /*6a70*/  @!P0 BRA `(.L_x_21382) ;  /* 0xffffffd800f88947 */ /* 0x000fea000383ffff */
.L_x_21371:
[----:B------:R-:W-:Y:S05]  /*6a80*/  BSYNC B0 ;  /* 0x0000000000007941 */ /* 0x000fea0003800000 */
.L_x_21370:
[----:B------:R-:W4:Y:S01]  /*6a90*/  S2R R2, SR_TID.X ;  /* 0x0000000000027919 */ /* 0x000f220000002100 */
[----:B------:R-:W-:Y:S01]  /*6aa0*/  UMOV UR4, 0xffffffff ;  /* 0xffffffff00047882 */ /* 0x000fe20000000000 */
[----:B----4-:R-:W-:-:S04]  /*6ab0*/  SHF.R.S32.HI R3, RZ, 0x1f, R2 ;  /* 0x0000001fff037819 */ /* 0x010fc80000011402 */
[----:B------:R-:W-:-:S04]  /*6ac0*/  LEA.HI R3, R3, R2, RZ, 0x5 ;  /* 0x0000000203037211 */ /* 0x000fc800078f28ff */
[----:B------:R-:W-:-:S05]  /*6ad0*/  LOP3.LUT R3, R3, 0xffffffe0, RZ, 0xc0, !PT ;  /* 0xffffffe003037812 */ /* 0x000fca00078ec0ff */
[----:B------:R-:W-:Y:S01]  /*6ae0*/  IMAD.IADD R0, R2, 0x1, -R3 ;  /* 0x0000000102007824 */ /* 0x000fe200078e0a03 */
[----:B------:R-:W-:Y:S06]  /*6af0*/  BRA.DIV UR4, `(.L_x_21383) ;  /* 0x0000005204f87947 */ /* 0x000fec000b800000 */
[----:B------:R-:W4:Y:S02]  /*6b00*/  SHFL.BFLY PT, R3, R128, 0x10, 0x1f ;  /* 0x0e001f0080037f89 */ /* 0x000f2400000e0000 */
[----:B----4-:R-:W-:-:S05]  /*6b10*/  FMNMX.FTZ R3, R3, R128, !PT ;  /* 0x0000008003037209 */ /* 0x010fca0007810000 */
[----:B------:R-:W4:Y:S02]  /*6b20*/  SHFL.BFLY PT, R4, R3, 0x8, 0x1f ;  /* 0x0d001f0003047f89 */ /* 0x000f2400000e0000 */
[----:B----4-:R-:W-:-:S05]  /*6b30*/  FMNMX.FTZ R5, R3, R4, !PT ;  /* 0x0000000403057209 */ /* 0x010fca0007810000 */
[----:B------:R4:W0:Y:S02]  /*6b40*/  SHFL.BFLY PT, R4, R5, 0x4, 0x1f ;  /* 0x0c801f0005047f89 */ /* 0x00082400000e0000 */
.L_x_21444:
[----:B------:R-:W-:Y:S01]  /*6b50*/  ISETP.NE.AND P0, PT, R0, RZ, PT ;  /* 0x000000ff0000720c */ /* 0x000fe20003f05270 */
[----:B------:R-:W-:-:S05]  /*6b60*/  VIADD R3, R135, 0x7 ;  /* 0x0000000787037836 */ /* 0x000fca0000000000 */
[----:B------:R-:W-:-:S04]  /*6b70*/  SHF.R.S32.HI R6, RZ, 0x1f, R3 ;  /* 0x0000001fff067819 */ /* 0x000fc80000011403 */
[----:B------:R-:W-:-:S03]  /*6b80*/  LEA.HI R6, R6, R3, RZ, 0x3 ;  /* 0x0000000306067211 */ /* 0x000fc600078f18ff */
[----:B------:R-:W-:Y:S05]  /*6b90*/  @P0 BRA `(.L_x_21384) ;  /* 0x0000000000280947 */ /* 0x000fea0003800000 */
[----:B------:R-:W1:Y:S01]  /*6ba0*/  S2UR UR5, SR_CgaCtaId ;  /* 0x00000000000579c3 */ /* 0x000e620000008800 */
[----:B------:R-:W-:Y:S01]  /*6bb0*/  UMOV UR4, 0x400 ;  /* 0x0000040000047882 */ /* 0x000fe20000000000 */
[----:B------:R-:W-:Y:S01]  /*6bc0*/  SHF.R.S32.HI R3, RZ, 0x1f, R2 ;  /* 0x0000001fff037819 */ /* 0x000fe20000011402 */
[----:B------:R-:W-:Y:S01]  /*6bd0*/  UIADD3 UR4, UR4, 0x200, URZ ;  /* 0x0000020004047890 */ /* 0x000fe2000fffe03f */
[----:B0-----:R-:W-:Y:S02]  /*6be0*/  FMNMX.FTZ R4, R5, R4, !PT ;  /* 0x0000000405047209 */ /* 0x001fe40007810000 */
[----:B------:R-:W-:-:S04]  /*6bf0*/  LEA.HI R3, R3, R2, RZ, 0x5 ;  /* 0x0000000203037211 */ /* 0x000fc800078f28ff */
[----:B------:R-:W-:Y:S01]  /*6c00*/  SHF.R.S32.HI R3, RZ, 0x5, R3 ;  /* 0x00000005ff037819 */ /* 0x000fe20000011403 */
[----:B-1----:R-:W-:-:S06]  /*6c10*/  ULEA UR4, UR5, UR4, 0x18 ;  /* 0x0000000405047291 */ /* 0x002fcc000f8ec03f */
[----:B------:R-:W-:-:S05]  /*6c20*/  LEA R3, R3, UR4, 0x2 ;  /* 0x0000000403037c11 */ /* 0x000fca000f8e10ff */
[----:B------:R0:W-:Y:S02]  /*6c30*/  STS [R3], R4 ;  /* 0x0000000403007388 */ /* 0x0001e40000000800 */
.L_x_21384:
[----:B------:R-:W-:Y:S05]  /*6c40*/  WARPSYNC.ALL ;  /* 0x0000000000007948 */ /* 0x000fea0003800000 */
[----:B0-----:R-:W-:Y:S01]  /*6c50*/  SHF.R.S32.HI R4, RZ, 0x3, R6 ;  /* 0x00000003ff047819 */ /* 0x001fe20000011406 */
[----:B------:R-:W-:Y:S01]  /*6c60*/  BAR.SYNC.DEFER_BLOCKING 0x0 ;  /* 0x0000000000007b1d */ /* 0x000fe20000010000 */
[----:B------:R-:W-:Y:S01]  /*6c70*/  ISETP.GT.AND P0, PT, R0, 0x3, PT ;  /* 0x000000030000780c */ /* 0x000fe20003f04270 */
[----:B------:R-:W-:Y:S01]  /*6c80*/  IMAD.MOV.U32 R7, RZ, RZ, RZ ;  /* 0x000000ffff077224 */ /* 0x000fe200078e00ff */
[----:B------:R-:W-:-:S03]  /*6c90*/  ISETP.GE.AND P2, PT, R2, R133, PT ;  /* 0x000000850200720c */ /* 0x000fc60003f46270 */
[----:B------:R-:W-:Y:S08]  /*6ca0*/  BSSY B0, `(.L_x_21385) ;  /* 0x00000f7000007945 */ /* 0x000ff00003800000 */
[----:B------:R-:W4:Y:S01]  /*6cb0*/  @!P0 S2R R6, SR_CgaCtaId ;  /* 0x0000000000068919 */ /* 0x000f220000008800 */
        /* <DEDUP_REMOVED lines=15> */
[----:B------:R-:W-:Y:S01]  /*6db0*/  BSSY B1, `(.L_x_21387) ;  /* 0x0000020000017945 */ /* 0x000fe20003800000 */
[----:B------:R-:W-:Y:S02]  /*6dc0*/  IMAD.MOV.U32 R8, RZ, RZ, R2 ;  /* 0x000000ffff087224 */ /* 0x000fe400078e0002 */
[----:B----4-:R-:W-:-:S05]  /*6dd0*/  IMAD R6, R7, R6, -0x41 ;  /* 0xffffffbf07067424 */ /* 0x010fca00078e0206 */
        /* <DEDUP_REMOVED lines=18> */
.L_x_21389:
        /* <DEDUP_REMOVED lines=11> */
.L_x_21388:
[----:B------:R-:W-:Y:S05]  /*6fb0*/  BSYNC B1 ;  /* 0x0000000000017941 */ /* 0x000fea0003800000 */
.L_x_21387:
        /* <DEDUP_REMOVED lines=14> */
.L_x_21392:
        /* <DEDUP_REMOVED lines=100> */
.L_x_21391:
[----:B------:R-:W-:Y:S05]  /*76e0*/  BSYNC B1 ;  /* 0x0000000000017941 */ /* 0x000fea0003800000 */
.L_x_21390:
[----:B------:R-:W-:Y:S01]  /*76f0*/  IMAD.IADD R6, R133, 0x1, -R8 ;  /* 0x0000000185067824 */ /* 0x000fe200078e0a08 */
[----:B------:R-:W-:Y:S04]  /*7700*/  BSSY B1, `(.L_x_21393) ;  /* 0x0000036000017945 */ /* 0x000fe80003800000 */
[----:B------:R-:W-:-:S13]  /*7710*/  ISETP.GT.AND P3, PT, R6, 0x200, PT ;  /* 0x000002000600780c */ /* 0x000fda0003f64270 */
[----:B------:R-:W-:Y:S05]  /*7720*/  @!P3 BRA `(.L_x_21394) ;  /* 0x0000000000ccb947 */ /* 0x000fea0003800000 */
[----:B------:R-:W0:Y:S01]  /*7730*/  LDS R6, [R3+-0x400] ;  /* 0xfffc000003067984 */ /* 0x000e220000000800 */
[----:B------:R-:W-:Y:S01]  /*7740*/  PLOP3.LUT P0, PT, PT, PT, PT, 0x8, 0x0 ;  /* 0x000000000000781c */ /* 0x000fe20003f0e170 */
[----:B------:R-:W-:Y:S02]  /*7750*/  VIADD R8, R8, 0x400 ;  /* 0x0000040008087836 */ /* 0x000fe40000000000 */
        /* <DEDUP_REMOVED lines=48> */
.L_x_21394:
[----:B------:R-:W-:Y:S05]  /*7a60*/  BSYNC B1 ;  /* 0x0000000000017941 */ /* 0x000fea0003800000 */
.L_x_21393:
[----:B------:R-:W-:-:S13]  /*7a70*/  ISETP.LT.OR P0, PT, R8, R133, P0 ;  /* 0x000000850800720c */ /* 0x000fda0000701670 */
        /* <DEDUP_REMOVED lines=25> */
.L_x_21386:
[----:B------:R-:W-:Y:S05]  /*7c10*/  BSYNC B0 ;  /* 0x0000000000007941 */ /* 0x000fea0003800000 */
.L_x_21385:
        /* <DEDUP_REMOVED lines=59> */
.L_x_21399:
        /* <DEDUP_REMOVED lines=8> */
.L_x_21398:
[----:B------:R-:W-:Y:S05]  /*8050*/  BSYNC B1 ;  /* 0x0000000000017941 */ /* 0x000fea0003800000 */
.L_x_21397:
        /* <DEDUP_REMOVED lines=14> */
.L_x_21402:
        /* <DEDUP_REMOVED lines=52> */
.L_x_21401:
[----:B------:R-:W-:Y:S05]  /*8480*/  BSYNC B1 ;  /* 0x0000000000017941 */ /* 0x000fea0003800000 */
.L_x_21400:
        /* <DEDUP_REMOVED lines=31> */
.L_x_21404:
[----:B------:R-:W-:Y:S05]  /*8680*/  BSYNC B1 ;  /* 0x0000000000017941 */ /* 0x000fea0003800000 */
.L_x_21403:
        /* <DEDUP_REMOVED lines=14> */
.L_x_21396:
[----:B------:R-:W-:Y:S05]  /*8770*/  BSYNC B0 ;  /* 0x0000000000007941 */ /* 0x000fea0003800000 */
.L_x_21395:
[----:B------:R-:W-:Y:S01]  /*8780*/  BAR.SYNC.DEFER_BLOCKING 0x0 ;  /* 0x0000000000007b1d */ /* 0x000fe20000010000 */
[----:B------:R-:W-:Y:S01]  /*8790*/  ISETP.NE.AND P0, PT, R2, RZ, PT ;  /* 0x000000ff0200720c */ /* 0x000fe20003f05270 */
[----:B-1----:R-:W-:Y:S02]  /*87a0*/  IMAD.MOV.U32 R12, RZ, RZ, RZ ;  /* 0x000000ffff0c7224 */ /* 0x002fe400078e00ff */
[----:B------:R-:W-:Y:S02]  /*87b0*/  IMAD.MOV.U32 R3, RZ, RZ, RZ ;  /* 0x000000ffff037224 */ /* 0x000fe400078e00ff */
[----:B------:R-:W-:Y:S08]  /*87c0*/  BSSY B0, `(.L_x_21405) ;  /* 0x000001d000007945 */ /* 0x000ff00003800000 */
[----:B------:R-:W-:Y:S05]  /*87d0*/  @P0 BRA `(.L_x_21406) ;  /* 0x00000000006c0947 */ /* 0x000fea0003800000 */
[----:B------:R-:W1:Y:S01]  /*87e0*/  S2UR UR5, SR_CTAID.Y ;  /* 0x00000000000579c3 */ /* 0x000e620000002600 */
[----:B------:R-:W-:Y:S01]  /*87f0*/  ULDC UR6, c[0x0][0x14] ;  /* 0x0000050000067ab9 */ /* 0x000fe20000000800 */
[----:B------:R-:W-:Y:S01]  /*8800*/  ULDC UR4, c[0x0][0xc] ;  /* 0x0000030000047ab9 */ /* 0x000fe20000000800 */
[----:B------:R-:W-:-:S05]  /*8810*/  ULDC.64 UR12, c[0x0][0x210] ;  /* 0x00008400000c7ab9 */ /* 0x000fca0000000a00 */
[----:B------:R-:W4:Y:S08]  /*8820*/  S2UR UR7, SR_CTAID.X ;  /* 0x00000000000779c3 */ /* 0x000f300000002500 */
[----:B------:R-:W0:Y:S01]  /*8830*/  S2UR UR9, SR_CTAID.Z ;  /* 0x00000000000979c3 */ /* 0x000e220000002700 */
[----:B-1----:R-:W-:-:S04]  /*8840*/  UIMAD UR4, UR5, UR4, URZ ;  /* 0x00000004050472a4 */ /* 0x002fc8000f8e023f */
        /* <DEDUP_REMOVED lines=18> */
[----:B------:R1:W-:Y:S04]  /*8970*/  STG.E desc[UR10][R6.64], R5 ;  /* 0x0000000506007986 */ /* 0x0003e8000c10190a */
[----:B--2---:R1:W-:Y:S02]  /*8980*/  STG.E desc[UR10][R8.64], R37 ;  /* 0x0000002508007986 */ /* 0x0043e4000c10190a */
.L_x_21406:
[----:B------:R-:W-:Y:S05]  /*8990*/  BSYNC B0 ;  /* 0x0000000000007941 */ /* 0x000fea0003800000 */
.L_x_21405:
[----:B------:R-:W-:Y:S01]  /*89a0*/  ULDC UR8, c[0x0][0x26c] ;  /* 0x00009b0000087ab9 */ /* 0x000fe20000000800 */
[----:B------:R-:W-:Y:S01]  /*89b0*/  BSSY B1, `(.L_x_21407) ;  /* 0x0000291000017945 */ /* 0x000fe20003800000 */
[----:B------:R-:W-:Y:S01]  /*89c0*/  IMAD.MOV.U32 R13, RZ, RZ, RZ ;  /* 0x000000ffff0d7224 */ /* 0x000fe200078e00ff */
[----:B------:R-:W-:Y:S02]  /*89d0*/  CS2R R14, SRZ ;  /* 0x00000000000e7805 */ /* 0x000fe4000001ff00 */
[----:B------:R-:W-:Y:S01]  /*89e0*/  CS2R R16, SRZ ;  /* 0x0000000000107805 */ /* 0x000fe2000001ff00 */
[----:B------:R-:W-:Y:S01]  /*89f0*/  IMAD.MOV.U32 R18, RZ, RZ, RZ ;  /* 0x000000ffff127224 */ /* 0x000fe200078e00ff */
[----:B------:R-:W-:Y:S06]  /*8a00*/  @P1 BRA `(.L_x_21408) ;  /* 0x00000028002c1947 */ /* 0x000fec0003800000 */
[----:B-1----:R-:W1:Y:S01]  /*8a10*/  I2F.RP R8, R27 ;  /* 0x0000001b00087306 */ /* 0x002e620000209400 */
[----:B------:R-:W4:Y:S01]  /*8a20*/  S2R R19, SR_CTAID.Z ;  /* 0x0000000000137919 */ /* 0x000f220000002700 */
[----:B0-----:R-:W-:Y:S01]  /*8a30*/  SHF.R.S32.HI R5, RZ, 0x1f, R2 ;  /* 0x0000001fff057819 */ /* 0x001fe20000011402 */
[----:B------:R-:W0:Y:S01]  /*8a40*/  S2UR UR5, SR_CgaCtaId ;  /* 0x00000000000579c3 */ /* 0x000e220000008800 */
[----:B------:R-:W-:Y:S01]  /*8a50*/  UMOV UR4, 0x400 ;  /* 0x0000040000047882 */ /* 0x000fe20000000000 */
[----:B------:R-:W-:Y:S01]  /*8a60*/  ULDC.64 UR6, c[0x0][0x248] ;  /* 0x0000920000067ab9 */ /* 0x000fe20000000a00 */
[----:B------:R-:W-:Y:S01]  /*8a70*/  LEA.HI R5, R5, R2, RZ, 0x5 ;  /* 0x0000000205057211 */ /* 0x000fe200078f28ff */
[----:B------:R-:W-:Y:S01]  /*8a80*/  UIADD3 UR4, UR4, 0x220, URZ ;  /* 0x0000022004047890 */ /* 0x000fe2000fffe03f */
[----:B------:R-:W-:Y:S02]  /*8a90*/  IMAD.SHL.U32 R26, R0, 0x8, RZ ;  /* 0x00000008001a7824 */ /* 0x000fe400078e00ff */
[----:B------:R-:W-:Y:S01]  /*8aa0*/  SHF.R.S32.HI R38, RZ, 0x5, R5 ;  /* 0x00000005ff267819 */ /* 0x000fe20000011405 */
[----:B--2---:R-:W2:Y:S01]  /*8ab0*/  LDC R37, c[0x0][0x26c] ;  /* 0x00009b00ff257b82 */ /* 0x004ea20000000800 */
[----:B------:R-:W-:-:S02]  /*8ac0*/  IMAD.MOV.U32 R12, RZ, RZ, RZ ;  /* 0x000000ffff0c7224 */ /* 0x000fc400078e00ff */
[C---:B------:R-:W-:Y:S01]  /*8ad0*/  VIADD R30, R26.reuse, 0x100 ;  /* 0x000001001a1e7836 */ /* 0x040fe20000000000 */
[----:B-1----:R-:W1:Y:S01]  /*8ae0*/  MUFU.RCP R8, R8 ;  /* 0x0000000800087308 */ /* 0x002e620000001000 */
[C---:B------:R-:W-:Y:S02]  /*8af0*/  VIADD R31, R26.reuse, 0x200 ;  /* 0x000002001a1f7836 */ /* 0x040fe40000000000 */
[C---:B------:R-:W-:Y:S02]  /*8b00*/  VIADD R32, R26.reuse, 0x300 ;  /* 0x000003001a207836 */ /* 0x040fe40000000000 */
[C---:B------:R-:W-:Y:S02]  /*8b10*/  VIADD R33, R26.reuse, 0x400 ;  /* 0x000004001a217836 */ /* 0x040fe40000000000 */
[C---:B------:R-:W-:Y:S02]  /*8b20*/  VIADD R34, R26.reuse, 0x500 ;  /* 0x000005001a227836 */ /* 0x040fe40000000000 */
[----:B------:R-:W-:-:S02]  /*8b30*/  VIADD R35, R26, 0x600 ;  /* 0x000006001a237836 */ /* 0x000fc40000000000 */
[----:B------:R-:W-:Y:S01]  /*8b40*/  VIADD R36, R26, 0x700 ;  /* 0x000007001a247836 */ /* 0x000fe20000000000 */
[----:B0-----:R-:W-:Y:S01]  /*8b50*/  ULEA UR4, UR5, UR4, 0x18 ;  /* 0x0000000405047291 */ /* 0x001fe2000f8ec03f */
[----:B-1----:R-:W-:Y:S02]  /*8b60*/  VIADD R6, R8, 0xffffffe ;  /* 0x0ffffffe08067836 */ /* 0x002fe40000000000 */
[----:B----4-:R-:W-:-:S03]  /*8b70*/  IMAD R19, R19, 0x40, R38 ;  /* 0x0000004013137824 */ /* 0x010fc600078e0226 */
[----:B------:R-:W-:Y:S01]  /*8b80*/  LEA R38, R38, UR4, 0x5 ;  /* 0x0000000426267c11 */ /* 0x000fe2000f8e28ff */
[----:B------:R0:W1:Y:S01]  /*8b90*/  F2I.FTZ.U32.TRUNC.NTZ R7, R6 ;  /* 0x0000000600077305 */ /* 0x000062000021f000 */
[----:B--2---:R-:W-:Y:S01]  /*8ba0*/  SHF.R.S32.HI R37, RZ, 0x1f, R37 ;  /* 0x0000001fff257819 */ /* 0x004fe20000011425 */
[----:B---3--:R-:W-:Y:S01]  /*8bb0*/  IMAD.SHL.U32 R40, R19, 0x8, RZ ;  /* 0x0000000813287824 */ /* 0x008fe200078e00ff */
[----:B------:R-:W-:Y:S01]  /*8bc0*/  IADD3 R21, P0, R132, R19, RZ ;  /* 0x0000001384157210 */ /* 0x000fe20007f1e0ff */
[----:B------:R-:W-:-:S03]  /*8bd0*/  VIADD R38, R38, 0x10 ;  /* 0x0000001026267836 */ /* 0x000fc60000000000 */
[----:B------:R-:W-:Y:S02]  /*8be0*/  LEA.HI.X.SX32 R24, R19, R24, 0x1, P0 ;  /* 0x0000001813187211 */ /* 0x000fe400000f0eff */
[C---:B------:R-:W-:Y:S01]  /*8bf0*/  LEA R20, P0, R21.reuse, UR6, 0x2 ;  /* 0x0000000615147c11 */ /* 0x040fe2000f8010ff */
[----:B0-----:R-:W-:Y:S01]  /*8c00*/  IMAD.MOV.U32 R6, RZ, RZ, RZ ;  /* 0x000000ffff067224 */ /* 0x001fe200078e00ff */
[----:B------:R-:W-:Y:S02]  /*8c10*/  ULDC UR6, c[0x0][0x28c] ;  /* 0x0000a30000067ab9 */ /* 0x000fe40000000800 */
[----:B------:R-:W-:Y:S01]  /*8c20*/  LEA.HI.X R21, R21, UR7, R24, 0x2, P0 ;  /* 0x0000000715157c11 */ /* 0x000fe200080f1418 */
[----:B------:R-:W-:Y:S01]  /*8c30*/  ULDC UR7, c[0x0][0x270] ;  /* 0x00009c0000077ab9 */ /* 0x000fe20000000800 */
[----:B-1----:R-:W-:Y:S01]  /*8c40*/  IMAD.MOV R8, RZ, RZ, -R7 ;  /* 0x000000ffff087224 */ /* 0x002fe200078e0a07 */
[----:B------:R-:W-:Y:S01]  /*8c50*/  IADD3 R24, -R4, 0x1, RZ ;  /* 0x0000000104187810 */ /* 0x000fe20007ffe1ff */
[----:B------:R-:W-:-:S02]  /*8c60*/  IMAD R28, R28, UR7, RZ ;  /* 0x000000071c1c7c24 */ /* 0x000fc4000f8e02ff */
[----:B------:R-:W-:Y:S02]  /*8c70*/  IMAD R5, R8, R27, RZ ;  /* 0x0000001b08057224 */ /* 0x000fe400078e02ff */
[----:B------:R-:W-:Y:S01]  /*8c80*/  VIADD R25, R25, -UR6 ;  /* 0x8000000619197c36 */ /* 0x000fe20008000000 */
[----:B------:R-:W-:Y:S01]  /*8c90*/  SHF.R.S32.HI R29, RZ, 0x1f, R28 ;  /* 0x0000001fff1d7819 */ /* 0x000fe2000001141c */
[----:B------:R-:W-:-:S07]  /*8ca0*/  IMAD.HI.U32 R22, R7, R5, R6 ;  /* 0x0000000507167227 */ /* 0x000fce00078e0006 */
.L_x_21427:
        /* <DEDUP_REMOVED lines=41> */
[----:B------:R-:W-:Y:S01]  /*8f40*/  @!P0 IMAD.IADD R4, R4, 0x1, -R11 ;  /* 0x0000000104048824 */ /* 0x000fe200078e0a0b */
[----:B------:R-:W-:-:S03]  /*8f50*/  ISETP.GE.AND P0, PT, R19, R134, PT ;  /* 0x000000861300720c */ /* 0x000fc60003f06270 */
        /* <DEDUP_REMOVED lines=13> */
[----:B------:R-:W-:Y:S02]  /*9030*/  IADD3 R5, P1, R30, R66, RZ ;  /* 0x000000421e057210 */ /* 0x000fe40007f3e0ff */
[-C--:B0-----:R-:W-:Y:S01]  /*9040*/  LEA R6, P4, R7, R64.reuse, 0x1 ;  /* 0x0000004007067211 */ /* 0x081fe200078808ff */
[----:B------:R-:W-:Y:S01]  /*9050*/  IMAD.IADD R69, R67, 0x1, R11 ;  /* 0x0000000143457824 */ /* 0x000fe200078e020b */
[-C--:B------:R-:W-:Y:S02]  /*9060*/  LEA R8, P6, R9, R64.reuse, 0x1 ;  /* 0x0000004009087211 */ /* 0x080fe400078c08ff */
[----:B------:R-:W-:-:S02]  /*9070*/  LEA R4, P2, R5, R64, 0x1 ;  /* 0x0000004005047211 */ /* 0x000fc400078408ff */
[-C--:B------:R-:W-:Y:S02]  /*9080*/  LEA.HI.X.SX32 R44, R30, R69.reuse, 0x1, P1 ;  /* 0x000000451e2c7211 */ /* 0x080fe400008f0eff */
[----:B------:R-:W-:Y:S02]  /*9090*/  LEA.HI.X.SX32 R42, R31, R69, 0x1, P3 ;  /* 0x000000451f2a7211 */ /* 0x000fe400018f0eff */
[-C--:B------:R-:W-:Y:S02]  /*90a0*/  IADD3 R43, P1, R34, R66.reuse, RZ ;  /* 0x00000042222b7210 */ /* 0x080fe40007f3e0ff */
[----:B------:R-:W-:Y:S02]  /*90b0*/  IADD3 R39, P3, R36, R66, RZ ;  /* 0x0000004224277210 */ /* 0x000fe40007f7e0ff */
[----:B------:R-:W-:Y:S02]  /*90c0*/  LEA.HI.X R7, R7, R65, R42, 0x1, P4 ;  /* 0x0000004107077211 */ /* 0x000fe400020f0c2a */
[----:B------:R-:W-:-:S02]  /*90d0*/  LEA.HI.X.SX32 R46, R34, R69, 0x1, P1 ;  /* 0x00000045222e7211 */ /* 0x000fc400008f0eff */
[C---:B------:R-:W-:Y:S02]  /*90e0*/  LEA R74, P1, R39.reuse, R64, 0x1 ;  /* 0x00000040274a7211 */ /* 0x040fe400078208ff */
[-C--:B------:R-:W-:Y:S02]  /*90f0*/  LEA.HI.X.SX32 R42, R36, R69.reuse, 0x1, P3 ;  /* 0x00000045242a7211 */ /* 0x080fe400018f0eff */
[----:B------:R-:W-:Y:S02]  /*9100*/  LEA.HI.X.SX32 R10, R32, R69, 0x1, P5 ;  /* 0x00000045200a7211 */ /* 0x000fe400028f0eff */
[-C--:B------:R-:W-:Y:S02]  /*9110*/  LEA.HI.X R75, R39, R65.reuse, R42, 0x1, P1 ;  /* 0x00000041274b7211 */ /* 0x080fe400008f0c2a */
[----:B------:R-:W-:Y:S01]  /*9120*/  LEA.HI.X R9, R9, R65, R10, 0x1, P6 ;  /* 0x0000004109097211 */ /* 0x000fe200030f0c0a */
[----:B------:R-:W5:Y:S01]  /*9130*/  LDG.E.CONSTANT R39, desc[UR10][R6.64] ;  /* 0x0000000a06277981 */ /* 0x000f62000c1e9900 */
[----:B------:R-:W-:-:S02]  /*9140*/  IADD3 R11, P6, R33, R66, RZ ;  /* 0x00000042210b7210 */ /* 0x000fc40007fde0ff */
[----:B------:R-:W-:Y:S01]  /*9150*/  LEA.HI.X R5, R5, R65, R44, 0x1, P2 ;  /* 0x0000004105057211 */ /* 0x000fe200010f0c2c */
[----:B------:R-:W5:Y:S01]  /*9160*/  LDG.E.CONSTANT R60, desc[UR10][R74.64] ;  /* 0x0000000a4a3c7981 */ /* 0x000f62000c1e9900 */
[----:B------:R-:W-:Y:S02]  /*9170*/  IADD3 R41, P2, R35, R66, RZ ;  /* 0x0000004223297210 */ /* 0x000fe40007f5e0ff */
[-C--:B------:R-:W-:Y:S01]  /*9180*/  LEA R10, P4, R11, R64.reuse, 0x1 ;  /* 0x000000400b0a7211 */ /* 0x080fe200078808ff */
[----:B------:R-:W5:Y:S01]  /*9190*/  LDG.E.CONSTANT R61, desc[UR10][R74.64+0x4] ;  /* 0x0000040a4a3d7981 */ /* 0x000f62000c1e9900 */
[-C--:B------:R-:W-:Y:S02]  /*91a0*/  LEA.HI.X.SX32 R48, R33, R69.reuse, 0x1, P6 ;  /* 0x0000004521307211 */ /* 0x080fe400030f0eff */
[----:B------:R-:W-:Y:S01]  /*91b0*/  LEA.HI.X.SX32 R44, R35, R69, 0x1, P2 ;  /* 0x00000045232c7211 */ /* 0x000fe200010f0eff */
        /* <DEDUP_REMOVED lines=22> */
[----:B0-----:R-:W0:Y:S01]  /*9320*/  LDS.128 R4, [R38+-0x10] ;  /* 0xfffff00026047984 */ /* 0x001e220000000c00 */
[C---:B------:R-:W-:Y:S01]  /*9330*/  IADD3 R66, P1, R26.reuse, R66, RZ ;  /* 0x000000421a427210 */ /* 0x040fe20007f3e0ff */
[----:B------:R-:W-:Y:S02]  /*9340*/  BSSY B2, `(.L_x_21411) ;  /* 0x0000034000027945 */ /* 0x000fe40003800000 */
[----:B------:R-:W5:Y:S04]  /*9350*/  LDG.E.CONSTANT R52, desc[UR10][R70.64] ;  /* 0x0000000a46347981 */ /* 0x000f68000c1e9900 */
[----:B-1----:R-:W1:Y:S01]  /*9360*/  LDS.128 R8, [R38] ;  /* 0x0000000026087984 */ /* 0x002e620000000c00 */
[----:B------:R-:W-:-:S02]  /*9370*/  LEA.HI.X.SX32 R69, R26, R69, 0x1, P1 ;  /* 0x000000451a457211 */ /* 0x000fc400008f0eff */
[----:B------:R-:W-:Y:S01]  /*9380*/  ISETP.NE.AND P1, PT, R78, RZ, PT ;  /* 0x000000ff4e00720c */ /* 0x000fe20003f25270 */
        /* <DEDUP_REMOVED lines=8> */
[----:B------:R1:W5:Y:S04]  /*9410*/  LDG.E.CONSTANT R59, desc[UR10][R72.64+0xc] ;  /* 0x00000c0a483b7981 */ /* 0x000368000c1e9900 */
[----:B------:R-:W5:Y:S01]  /*9420*/  LDG.E.CONSTANT R66, desc[UR10][R64.64] ;  /* 0x0000000a40427981 */ /* 0x000f62000c1e9900 */
[----:B0-----:R-:W-:-:S03]  /*9430*/  F2FP.BF16.F32.PACK_AB R5, R5, R4 ;  /* 0x000000040505723e */ /* 0x001fc600000010ff */
[----:B------:R-:W5:Y:S04]  /*9440*/  LDG.E.CONSTANT R69, desc[UR10][R64.64+0x4] ;  /* 0x0000040a40457981 */ /* 0x000f68000c1e9900 */
[----:B------:R-:W5:Y:S01]  /*9450*/  LDG.E.CONSTANT R70, desc[UR10][R64.64+0x8] ;  /* 0x0000080a40467981 */ /* 0x000f62000c1e9900 */
[----:B-1----:R-:W-:-:S03]  /*9460*/  F2FP.BF16.F32.PACK_AB R72, R9, R8 ;  /* 0x000000080948723e */ /* 0x002fc600000010ff */
[----:B------:R0:W5:Y:S02]  /*9470*/  LDG.E.CONSTANT R71, desc[UR10][R64.64+0xc] ;  /* 0x00000c0a40477981 */ /* 0x000164000c1e9900 */
[----:B0-----:R-:W-:Y:S01]  /*9480*/  F2FP.BF16.F32.PACK_AB R65, R7, R6 ;  /* 0x000000060741723e */ /* 0x001fe200000010ff */
[----:B------:R-:W-:Y:S06]  /*9490*/  @P1 BRA `(.L_x_21412) ;  /* 0x0000000000781947 */ /* 0x000fec0003800000 */
[C---:B------:R-:W-:Y:S01]  /*94a0*/  VIADD R4, R40.reuse, 0x2 ;  /* 0x0000000228047836 */ /* 0x040fe20000000000 */
[CC--:B------:R-:W-:Y:S01]  /*94b0*/  ISETP.GE.AND P2, PT, R40.reuse, R135.reuse, PT ;  /* 0x000000872800720c */ /* 0x0c0fe20003f46270 */
[C---:B------:R-:W-:Y:S01]  /*94c0*/  VIADD R6, R40.reuse, 0x3 ;  /* 0x0000000328067836 */ /* 0x040fe20000000000 */
[C---:B-----5:R-:W-:Y:S01]  /*94d0*/  PRMT R7, R69.reuse, 0x7632, R7 ;  /* 0x0000763245077816 */ /* 0x060fe20000000007 */
        /* <DEDUP_REMOVED lines=8> */
[----:B------:R-:W-:Y:S02]  /*9560*/  SEL R69, R7, RZ, !P6 ;  /* 0x000000ff07457207 */ /* 0x000fe40007000000 */
[-C--:B------:R-:W-:Y:S02]  /*9570*/  ISETP.GE.AND P6, PT, R4, R135.reuse, PT ;  /* 0x000000870400720c */ /* 0x080fe40003fc6270 */
[-C--:B------:R-:W-:Y:S01]  /*9580*/  ISETP.GE.AND P5, PT, R6, R135.reuse, PT ;  /* 0x000000870600720c */ /* 0x080fe20003fa6270 */
[----:B------:R-:W-:Y:S01]  /*9590*/  VIADD R6, R40, 0x1 ;  /* 0x0000000128067836 */ /* 0x000fe20000000000 */
[----:B------:R-:W-:Y:S02]  /*95a0*/  @P2 PRMT R66, RZ, 0x7610, R66 ;  /* 0x00007610ff422816 */ /* 0x000fe40000000042 */
[-C--:B------:R-:W-:Y:S02]  /*95b0*/  ISETP.GE.AND P4, PT, R64, R135.reuse, PT ;  /* 0x000000874000720c */ /* 0x080fe40003f86270 */
[----:B------:R-:W-:-:S02]  /*95c0*/  ISETP.GE.AND P2, PT, R6, R135, PT ;  /* 0x000000870600720c */ /* 0x000fc40003f46270 */
        /* <DEDUP_REMOVED lines=11> */
.L_x_21412:
[----:B------:R-:W-:Y:S05]  /*9680*/  BSYNC B2 ;  /* 0x0000000000027941 */ /* 0x000fea0003800000 */
.L_x_21411:
        /* <DEDUP_REMOVED lines=29> */
[----:B------:R-:W-:-:S02]  /*9860*/  PRMT R8, R77, 0x7632, R8 ;  /* 0x000076324d087816 */ /* 0x000fc40000000008 */
[-C--:B------:R-:W-:Y:S01]  /*9870*/  ISETP.GE.AND P4, PT, R72, R135.reuse, PT ;  /* 0x000000874800720c */ /* 0x080fe20003f86270 */
[----:B------:R-:W-:Y:S01]  /*9880*/  VIADD R72, R40, 0x6 ;  /* 0x0000000628487836 */ /* 0x000fe20000000000 */
[----:B------:R-:W-:Y:S02]  /*9890*/  SEL R66, R77, RZ, !P5 ;  /* 0x000000ff4d427207 */ /* 0x000fe40006800000 */
[----:B------:R-:W-:Y:S02]  /*98a0*/  SEL R77, R8, RZ, !P6 ;  /* 0x000000ff084d7207 */ /* 0x000fe40007000000 */
[-C--:B------:R-:W-:Y:S02]  /*98b0*/  ISETP.GE.AND P6, PT, R70, R135.reuse, PT ;  /* 0x000000874600720c */ /* 0x080fe40003fc6270 */
[----:B------:R-:W-:Y:S01]  /*98c0*/  ISETP.GE.AND P5, PT, R72, R135, PT ;  /* 0x000000874800720c */ /* 0x000fe20003fa6270 */
[----:B------:R-:W-:Y:S01]  /*98d0*/  VIADD R72, R40, 0x1 ;  /* 0x0000000128487836 */ /* 0x000fe20000000000 */
[----:B------:R-:W-:-:S02]  /*98e0*/  @P2 PRMT R76, RZ, 0x7610, R76 ;  /* 0x00007610ff4c2816 */ /* 0x000fc4000000004c */
[----:B------:R-:W-:Y:S02]  /*98f0*/  SEL R70, R67, RZ, !P5 ;  /* 0x000000ff43467207 */ /* 0x000fe40006800000 */
[----:B------:R-:W-:Y:S02]  /*9900*/  ISETP.GE.AND P2, PT, R72, R135, PT ;  /* 0x000000874800720c */ /* 0x000fe40003f46270 */
[----:B------:R-:W-:Y:S02]  /*9910*/  PRMT R8, R76, 0x7632, R8 ;  /* 0x000076324c087816 */ /* 0x000fe40000000008 */
        /* <DEDUP_REMOVED lines=8> */
.L_x_21414:
[----:B------:R-:W-:Y:S05]  /*99a0*/  BSYNC B2 ;  /* 0x0000000000027941 */ /* 0x000fea0003800000 */
.L_x_21413:
[----:B------:R-:W-:Y:S01]  /*99b0*/  HMUL2.BF16_V2 R76, R5, R76 ;  /* 0x0000004c054c7232 */ /* 0x000fe20000200000 */
[----:B------:R-:W-:Y:S01]  /*99c0*/  F2FP.BF16.F32.PACK_AB R66, R11, R10 ;  /* 0x0000000a0b42723e */ /* 0x000fe200000010ff */
[----:B------:R-:W-:Y:S01]  /*99d0*/  FADD.FTZ R11, R6, R9 ;  /* 0x00000009060b7221 */ /* 0x000fe20000010000 */
[----:B------:R-:W-:Y:S01]  /*99e0*/  HFMA2.MMA.BF16_V2 R77, R4, R77, -RZ ;  /* 0x0000004d044d7235 */ /* 0x000fe200003000ff */
[----:B------:R-:W-:Y:S01]  /*99f0*/  FADD.FTZ R64, R65, R64 ;  /* 0x0000004041407221 */ /* 0x000fe20000010000 */
[C---:B------:R-:W-:Y:S01]  /*9a00*/  PRMT R6, R76.reuse, 0x7610, R6 ;  /* 0x000076104c067816 */ /* 0x040fe20000000006 */
[----:B------:R-:W-:Y:S01]  /*9a10*/  BSSY B2, `(.L_x_21415) ;  /* 0x000003e000027945 */ /* 0x000fe20003800000 */
[----:B------:R-:W-:Y:S01]  /*9a20*/  PRMT R8, R76, 0x7632, R8 ;  /* 0x000076324c087816 */ /* 0x000fe20000000008 */
[----:B------:R-:W-:Y:S02]  /*9a30*/  FADD.FTZ R11, R64, R11 ;  /* 0x0000000b400b7221 */ /* 0x000fe40000010000 */
[----:B------:R-:W-:-:S02]  /*9a40*/  IMAD.U32 R65, R6, 0x10000, RZ ;  /* 0x0001000006417824 */ /* 0x000fc400078e00ff */
[----:B------:R-:W-:Y:S01]  /*9a50*/  IMAD.U32 R8, R8, 0x10000, RZ ;  /* 0x0001000008087824 */ /* 0x000fe200078e00ff */
[C---:B------:R-:W-:Y:S01]  /*9a60*/  PRMT R9, R77.reuse, 0x7610, R9 ;  /* 0x000076104d097816 */ /* 0x040fe20000000009 */
[----:B------:R-:W-:Y:S01]  /*9a70*/  IMAD.MOV.U32 R6, RZ, RZ, R66 ;  /* 0x000000ffff067224 */ /* 0x000fe200078e0042 */
[----:B------:R-:W-:Y:S01]  /*9a80*/  PRMT R10, R77, 0x7632, R10 ;  /* 0x000076324d0a7816 */ /* 0x000fe2000000000a */
[----:B------:R-:W-:Y:S01]  /*9a90*/  FADD.FTZ R69, R65, R8 ;  /* 0x0000000841457221 */ /* 0x000fe20000010000 */
[----:B------:R-:W-:Y:S01]  /*9aa0*/  HFMA2.MMA.BF16_V2 R65, R7, R68, -RZ ;  /* 0x0000004407417235 */ /* 0x000fe200003000ff */
[----:B------:R-:W-:Y:S02]  /*9ab0*/  IMAD.U32 R9, R9, 0x10000, RZ ;  /* 0x0001000009097824 */ /* 0x000fe400078e00ff */
[----:B------:R-:W-:Y:S02]  /*9ac0*/  HMUL2.BF16_V2 R71, R6, R71 ;  /* 0x0000004706477232 */ /* 0x000fe40000200000 */
[----:B------:R-:W-:-:S02]  /*9ad0*/  IMAD.U32 R10, R10, 0x10000, RZ ;  /* 0x000100000a0a7824 */ /* 0x000fc400078e00ff */
[----:B------:R-:W-:Y:S02]  /*9ae0*/  HMUL2.BF16_V2 R66, R6, R67 ;  /* 0x0000004306427232 */ /* 0x000fe40000200000 */
[----:B------:R-:W-:Y:S01]  /*9af0*/  FADD.FTZ R68, R9, R10 ;  /* 0x0000000a09447221 */ /* 0x000fe20000010000 */
[----:B------:R-:W-:Y:S02]  /*9b00*/  PRMT R8, R71, 0x7610, R8 ;  /* 0x0000761047087816 */ /* 0x000fe40000000008 */
[----:B------:R-:W-:Y:S01]  /*9b10*/  PRMT R10, R65, 0x7610, R10 ;  /* 0x00007610410a7816 */ /* 0x000fe2000000000a */
[----:B------:R-:W-:Y:S01]  /*9b20*/  FADD.FTZ R68, R69, R68 ;  /* 0x0000004445447221 */ /* 0x000fe20000010000 */
[----:B------:R-:W-:Y:S01]  /*9b30*/  PRMT R65, R65, 0x7632, R65 ;  /* 0x0000763241417816 */ /* 0x000fe20000000041 */
[----:B------:R-:W-:Y:S01]  /*9b40*/  IMAD.U32 R8, R8, 0x10000, RZ ;  /* 0x0001000008087824 */ /* 0x000fe200078e00ff */
[----:B------:R-:W-:Y:S01]  /*9b50*/  PRMT R9, R71, 0x7632, R9 ;  /* 0x0000763247097816 */ /* 0x000fe20000000009 */
        /* <DEDUP_REMOVED lines=19> */
[----:B------:R-:W-:Y:S01]  /*9c90*/  VIADD R64, R40, 0x6 ;  /* 0x0000000628407836 */ /* 0x000fe20000000000 */
[----:B------:R-:W-:Y:S01]  /*9ca0*/  SEL R67, R46, RZ, !P5 ;  /* 0x000000ff2e437207 */ /* 0x000fe20006800000 */
[----:B------:R-:W-:Y:S01]  /*9cb0*/  VIADD R70, R40, 0x5 ;  /* 0x0000000528467836 */ /* 0x000fe20000000000 */
[----:B------:R-:W-:-:S02]  /*9cc0*/  SEL R46, R9, RZ, !P6 ;  /* 0x000000ff092e7207 */ /* 0x000fc40007000000 */
[-C--:B------:R-:W-:Y:S02]  /*9cd0*/  ISETP.GE.AND P6, PT, R10, R135.reuse, PT ;  /* 0x000000870a00720c */ /* 0x080fe40003fc6270 */
[-C--:B------:R-:W-:Y:S01]  /*9ce0*/  ISETP.GE.AND P5, PT, R64, R135.reuse, PT ;  /* 0x000000874000720c */ /* 0x080fe20003fa6270 */
[----:B------:R-:W-:Y:S01]  /*9cf0*/  VIADD R64, R40, 0x1 ;  /* 0x0000000128407836 */ /* 0x000fe20000000000 */
[----:B------:R-:W-:Y:S02]  /*9d00*/  @P2 PRMT R39, RZ, 0x7610, R39 ;  /* 0x00007610ff272816 */ /* 0x000fe40000000027 */
[-C--:B------:R-:W-:Y:S02]  /*9d10*/  ISETP.GE.AND P3, PT, R68, R135.reuse, PT ;  /* 0x000000874400720c */ /* 0x080fe40003f66270 */
[----:B------:R-:W-:Y:S02]  /*9d20*/  ISETP.GE.AND P4, PT, R70, R135, PT ;  /* 0x000000874600720c */ /* 0x000fe40003f86270 */
        /* <DEDUP_REMOVED lines=12> */
.L_x_21416:
[----:B------:R-:W-:Y:S05]  /*9df0*/  BSYNC B2 ;  /* 0x0000000000027941 */ /* 0x000fea0003800000 */
.L_x_21415:
[----:B------:R-:W-:Y:S01]  /*9e00*/  HFMA2.MMA.BF16_V2 R39, R5, R39, -RZ ;  /* 0x0000002705277235 */ /* 0x000fe200003000ff */
[----:B------:R-:W-:Y:S01]  /*9e10*/  HMUL2.BF16_V2 R10, R4, R46 ;  /* 0x0000002e040a7232 */ /* 0x000fe20000200000 */
[----:B------:R-:W-:Y:S01]  /*9e20*/  HFMA2.MMA.BF16_V2 R41, R7, R41, -RZ ;  /* 0x0000002907297235 */ /* 0x000fe200003000ff */
[----:B------:R-:W-:Y:S01]  /*9e30*/  FADD.FTZ R67, R11, R8 ;  /* 0x000000080b437221 */ /* 0x000fe20000010000 */
[----:B------:R-:W-:Y:S01]  /*9e40*/  BSSY B2, `(.L_x_21417) ;  /* 0x0000026000027945 */ /* 0x000fe20003800000 */
[----:B------:R-:W-:Y:S01]  /*9e50*/  FADD.FTZ R68, R65, R66 ;  /* 0x0000004241447221 */ /* 0x000fe20000010000 */
[----:B------:R-:W-:-:S04]  /*9e60*/  PRMT R11, R10, 0x7632, R11 ;  /* 0x000076320a0b7816 */ /* 0x000fc8000000000b */
[C---:B------:R-:W-:Y:S02]  /*9e70*/  PRMT R8, R39.reuse, 0x7610, R8 ;  /* 0x0000761027087816 */ /* 0x040fe40000000008 */
[----:B------:R-:W-:Y:S02]  /*9e80*/  PRMT R9, R39, 0x7632, R9 ;  /* 0x0000763227097816 */ /* 0x000fe40000000009 */
[C---:B------:R-:W-:Y:S02]  /*9e90*/  PRMT R39, R41.reuse, 0x7610, R39 ;  /* 0x0000761029277816 */ /* 0x040fe40000000027 */
[----:B------:R-:W-:Y:S01]  /*9ea0*/  PRMT R41, R41, 0x7632, R41 ;  /* 0x0000763229297816 */ /* 0x000fe20000000029 */
[----:B------:R-:W-:Y:S06]  /*9eb0*/  @P1 BRA `(.L_x_21418) ;  /* 0x0000000000781947 */ /* 0x000fec0003800000 */
[C---:B------:R-:W-:Y:S01]  /*9ec0*/  VIADD R64, R40.reuse, 0x3 ;  /* 0x0000000328407836 */ /* 0x040fe20000000000 */
[CC--:B------:R-:W-:Y:S01]  /*9ed0*/  ISETP.GE.AND P2, PT, R40.reuse, R135.reuse, PT ;  /* 0x000000872800720c */ /* 0x0c0fe20003f46270 */
        /* <DEDUP_REMOVED lines=9> */
[----:B------:R-:W-:Y:S01]  /*9f70*/  SEL R65, R44, RZ, !P5 ;  /* 0x000000ff2c417207 */ /* 0x000fe20006800000 */
[----:B------:R-:W-:Y:S01]  /*9f80*/  VIADD R44, R40, 0x1 ;  /* 0x00000001282c7836 */ /* 0x000fe20000000000 */
[-C--:B------:R-:W-:Y:S02]  /*9f90*/  ISETP.GE.AND P5, PT, R64, R135.reuse, PT ;  /* 0x000000874000720c */ /* 0x080fe40003fa6270 */
[----:B------:R-:W-:Y:S02]  /*9fa0*/  SEL R64, R46, RZ, !P6 ;  /* 0x000000ff2e407207 */ /* 0x000fe40007000000 */
[-C--:B------:R-:W-:Y:S02]  /*9fb0*/  ISETP.GE.AND P6, PT, R66, R135.reuse, PT ;  /* 0x000000874200720c */ /* 0x080fe40003fc6270 */
        /* <DEDUP_REMOVED lines=14> */
.L_x_21418:
[----:B------:R-:W-:Y:S05]  /*a0a0*/  BSYNC B2 ;  /* 0x0000000000027941 */ /* 0x000fea0003800000 */
.L_x_21417:
[----:B------:R-:W-:Y:S02]  /*a0b0*/  IMAD.U32 R8, R8, 0x10000, RZ ;  /* 0x0001000008087824 */ /* 0x000fe400078e00ff */
[----:B------:R-:W-:Y:S02]  /*a0c0*/  HMUL2.BF16_V2 R43, R5, R43 ;  /* 0x0000002b052b7232 */ /* 0x000fe40000200000 */
[----:B------:R-:W-:Y:S01]  /*a0d0*/  IMAD.U32 R9, R9, 0x10000, RZ ;  /* 0x0001000009097824 */ /* 0x000fe200078e00ff */
[----:B------:R-:W-:Y:S01]  /*a0e0*/  HFMA2.MMA.BF16_V2 R44, R4, R44, -RZ ;  /* 0x0000002c042c7235 */ /* 0x000fe200003000ff */
[----:B------:R-:W-:Y:S01]  /*a0f0*/  IMAD.U32 R10, R10, 0x10000, RZ ;  /* 0x000100000a0a7824 */ /* 0x000fe200078e00ff */
[----:B------:R-:W-:Y:S01]  /*a100*/  BSSY B2, `(.L_x_21419) ;  /* 0x0000047000027945 */ /* 0x000fe20003800000 */
        /* <DEDUP_REMOVED lines=15> */
[----:B------:R-:W-:Y:S01]  /*a200*/  HFMA2.MMA.BF16_V2 R10, R7, R45, -RZ ;  /* 0x0000002d070a7235 */ /* 0x000fe200003000ff */
[C---:B------:R-:W-:Y:S02]  /*a210*/  HMUL2.BF16_V2 R8, R6.reuse, R42 ;  /* 0x0000002a06087232 */ /* 0x040fe40000200000 */
[----:B------:R-:W-:Y:S02]  /*a220*/  IMAD.U32 R39, R39, 0x10000, RZ ;  /* 0x0001000027277824 */ /* 0x000fe400078e00ff */
        /* <DEDUP_REMOVED lines=18> */
[----:B------:R-:W-:Y:S01]  /*a350*/  FADD.FTZ R39, R11, R8 ;  /* 0x000000080b277221 */ /* 0x000fe20000010000 */
[----:B------:R-:W-:-:S04]  /*a360*/  FADD.FTZ R10, R43, R10 ;  /* 0x0000000a2b0a7221 */ /* 0x000fc80000010000 */
        /* <DEDUP_REMOVED lines=32> */
.L_x_21420:
[----:B------:R-:W-:Y:S05]  /*a570*/  BSYNC B2 ;  /* 0x0000000000027941 */ /* 0x000fea0003800000 */
.L_x_21419:
        /* <DEDUP_REMOVED lines=55> */
.L_x_21422:
[----:B------:R-:W-:Y:S05]  /*a8f0*/  BSYNC B2 ;  /* 0x0000000000027941 */ /* 0x000fea0003800000 */
.L_x_21421:
        /* <DEDUP_REMOVED lines=57> */
.L_x_21424:
[----:B------:R-:W-:Y:S05]  /*ac90*/  BSYNC B2 ;  /* 0x0000000000027941 */ /* 0x000fea0003800000 */
.L_x_21423:
        /* <DEDUP_REMOVED lines=42> */
.L_x_21426:
[----:B------:R-:W-:Y:S05]  /*af40*/  BSYNC B2 ;  /* 0x0000000000027941 */ /* 0x000fea0003800000 */
.L_x_21425:
[----:B------:R-:W-:Y:S01]  /*af50*/  IMAD.U32 R46, R41, 0x10000, RZ ;  /* 0x00010000292e7824 */ /* 0x000fe200078e00ff */
[----:B------:R-:W-:Y:S01]  /*af60*/  HFMA2.MMA.BF16_V2 R41, R4, R61, -RZ ;  /* 0x0000003d04297235 */ /* 0x000fe200003000ff */
[----:B------:R-:W-:Y:S02]  /*af70*/  IMAD.U32 R42, R42, 0x10000, RZ ;  /* 0x000100002a2a7824 */ /* 0x000fe400078e00ff */
[----:B------:R-:W-:Y:S02]  /*af80*/  HMUL2.BF16_V2 R5, R5, R60 ;  /* 0x0000003c05057232 */ /* 0x000fe40000200000 */
[----:B------:R-:W-:Y:S01]  /*af90*/  IMAD.U32 R43, R43, 0x10000, RZ ;  /* 0x000100002b2b7824 */ /* 0x000fe200078e00ff */
[----:B------:R-:W-:Y:S01]  /*afa0*/  HFMA2.MMA.BF16_V2 R7, R7, R62, -RZ ;  /* 0x0000003e07077235 */ /* 0x000fe200003000ff */
[----:B------:R-:W-:Y:S02]  /*afb0*/  IMAD.U32 R11, R11, 0x10000, RZ ;  /* 0x000100000b0b7824 */ /* 0x000fe400078e00ff */
[----:B------:R-:W-:-:S02]  /*afc0*/  HMUL2.BF16_V2 R59, R6, R59 ;  /* 0x0000003b063b7232 */ /* 0x000fc40000200000 */
[--C-:B------:R-:W-:Y:S01]  /*afd0*/  FADD.FTZ R42, R42, R43.reuse ;  /* 0x0000002b2a2a7221 */ /* 0x100fe20000010000 */
[----:B------:R-:W-:Y:S01]  /*afe0*/  PRMT R4, R5, 0x7610, R4 ;  /* 0x0000761005047816 */ /* 0x000fe20000000004 */
[----:B------:R-:W-:Y:S01]  /*aff0*/  FADD.FTZ R11, R11, R46 ;  /* 0x0000002e0b0b7221 */ /* 0x000fe20000010000 */
[C---:B------:R-:W-:Y:S01]  /*b000*/  PRMT R43, R41.reuse, 0x7632, R43 ;  /* 0x00007632292b7816 */ /* 0x040fe2000000002b */
[----:B------:R-:W-:Y:S01]  /*b010*/  IMAD.U32 R41, R41, 0x10000, RZ ;  /* 0x0001000029297824 */ /* 0x000fe200078e00ff */
        /* <DEDUP_REMOVED lines=8> */
[----:B------:R-:W-:Y:S01]  /*b0a0*/  HMUL2.BF16_V2 R41, R6, R63 ;  /* 0x0000003f06297232 */ /* 0x000fe20000200000 */
        /* <DEDUP_REMOVED lines=25> */
[----:B------:R-:W-:-:S03]  /*b240*/  FADD.FTZ R3, R3, R4 ;  /* 0x0000000403037221 */ /* 0x000fc60000010000 */
[----:B------:R-:W-:-:S07]  /*b250*/  FADD.FTZ R12, R12, R41 ;  /* 0x000000290c0c7221 */ /* 0x000fce0000010000 */
.L_x_21410:
[----:B------:R-:W-:Y:S05]  /*b260*/  BSYNC B0 ;  /* 0x0000000000007941 */ /* 0x000fea0003800000 */
.L_x_21409:
[----:B------:R-:W-:Y:S01]  /*b270*/  IADD3 R20, P1, R20, 0x10, RZ ;  /* 0x0000001014147810 */ /* 0x000fe20007f3e0ff */
[----:B------:R-:W-:Y:S02]  /*b280*/  VIADD R40, R40, 0x20 ;  /* 0x0000002028287836 */ /* 0x000fe40000000000 */
[----:B------:R-:W-:Y:S02]  /*b290*/  VIADD R38, R38, 0x80 ;  /* 0x0000008026267836 */ /* 0x000fe40000000000 */
[----:B------:R-:W-:Y:S01]  /*b2a0*/  IMAD.X R21, RZ, RZ, R21, P1 ;  /* 0x000000ffff157224 */ /* 0x000fe200008e0615 */
[----:B------:R-:W-:Y:S07]  /*b2b0*/  @!P0 BRA `(.L_x_21427) ;  /* 0xffffffd8007c8947 */ /* 0x000fee000383ffff */
.L_x_21408:
[----:B------:R-:W-:Y:S05]  /*b2c0*/  BSYNC B1 ;  /* 0x0000000000017941 */ /* 0x000fea0003800000 */
.L_x_21407:
[----:B------:R-:W4:Y:S08]  /*b2d0*/  S2UR UR5, SR_CgaCtaId ;  /* 0x00000000000579c3 */ /* 0x000f300000008800 */
[----:B------:R-:W-:Y:S01]  /*b2e0*/  BAR.SYNC.DEFER_BLOCKING 0x0 ;  /* 0x0000000000007b1d */ /* 0x000fe20000010000 */
[----:B01----:R-:W-:Y:S01]  /*b2f0*/  SHF.R.S32.HI R5, RZ, 0x1f, R2 ;  /* 0x0000001fff057819 */ /* 0x003fe20000011402 */
[----:B------:R-:W-:Y:S01]  /*b300*/  IMAD.MOV.U32 R25, RZ, RZ, R12 ;  /* 0x000000ffff197224 */ /* 0x000fe200078e000c */
[----:B------:R-:W-:Y:S01]  /*b310*/  LOP3.LUT R4, R2, 0xffffffc0, RZ, 0xc0, !PT ;  /* 0xffffffc002047812 */ /* 0x000fe200078ec0ff */
[----:B------:R-:W-:Y:S01]  /*b320*/  IMAD.MOV.U32 R22, RZ, RZ, R3 ;  /* 0x000000ffff167224 */ /* 0x000fe200078e0003 */
[----:B------:R-:W-:Y:S01]  /*b330*/  LEA.HI R5, R5, R2, RZ, 0x5 ;  /* 0x0000000205057211 */ /* 0x000fe200078f28ff */
[----:B------:R-:W-:Y:S01]  /*b340*/  UMOV UR4, 0x400 ;  /* 0x0000040000047882 */ /* 0x000fe20000000000 */
[----:B------:R-:W-:Y:S01]  /*b350*/  ISETP.NE.AND P0, PT, R4, 0x40, PT ;  /* 0x000000400400780c */ /* 0x000fe20003f05270 */
[----:B------:R-:W-:Y:S01]  /*b360*/  UIADD3 UR4, UR4, 0x220, URZ ;  /* 0x0000022004047890 */ /* 0x000fe2000fffe03f */
[C---:B------:R-:W-:Y:S01]  /*b370*/  ISETP.GT.AND P1, PT, R2.reuse, 0x3f, PT ;  /* 0x0000003f0200780c */ /* 0x040fe20003f24270 */
[----:B------:R-:W-:Y:S01]  /*b380*/  IMAD.MOV.U32 R23, RZ, RZ, R13 ;  /* 0x000000ffff177224 */ /* 0x000fe200078e000d */
[C---:B------:R-:W-:Y:S01]  /*b390*/  ISETP.GT.AND P3, PT, R2.reuse, 0x1f, PT ;  /* 0x0000001f0200780c */ /* 0x040fe20003f64270 */
[----:B------:R-:W-:Y:S01]  /*b3a0*/  IMAD.MOV.U32 R20, RZ, RZ, R14 ;  /* 0x000000ffff147224 */ /* 0x000fe200078e000e */
[C---:B------:R-:W-:Y:S01]  /*b3b0*/  LOP3.LUT R4, R2.reuse, 0xffffffe0, RZ, 0xc0, !PT ;  /* 0xffffffe002047812 */ /* 0x040fe200078ec0ff */
[----:B------:R-:W-:Y:S01]  /*b3c0*/  VIADD R2, R2, 0x1f ;  /* 0x0000001f02027836 */ /* 0x000fe20000000000 */
[----:B------:R-:W-:Y:S01]  /*b3d0*/  SHF.R.S32.HI R5, RZ, 0x5, R5 ;  /* 0x00000005ff057819 */ /* 0x000fe20000011405 */
[----:B------:R-:W-:Y:S01]  /*b3e0*/  IMAD.MOV.U32 R19, RZ, RZ, R16 ;  /* 0x000000ffff137224 */ /* 0x000fe200078e0010 */
[----:B------:R-:W-:Y:S01]  /*b3f0*/  BSSY B0, `(.L_x_21428) ;  /* 0x0000021000007945 */ /* 0x000fe20003800000 */
[----:B------:R-:W-:Y:S01]  /*b400*/  IMAD.MOV.U32 R21, RZ, RZ, R15 ;  /* 0x000000ffff157224 */ /* 0x000fe200078e000f */
[----:B------:R-:W-:Y:S01]  /*b410*/  ISETP.GT.U32.AND P4, PT, R2, 0x3e, PT ;  /* 0x0000003e0200780c */ /* 0x000fe20003f84070 */
[----:B------:R-:W-:Y:S01]  /*b420*/  IMAD R2, R5, 0x100, R0 ;  /* 0x0000010005027824 */ /* 0x000fe200078e0200 */
[----:B------:R-:W-:Y:S01]  /*b430*/  ISETP.NE.AND P2, PT, R4, 0x20, PT ;  /* 0x000000200400780c */ /* 0x000fe20003f45270 */
[----:B----4-:R-:W-:-:S06]  /*b440*/  ULEA UR4, UR5, UR4, 0x18 ;  /* 0x0000000405047291 */ /* 0x010fcc000f8ec03f */
        /* <DEDUP_REMOVED lines=14> */
[----:B------:R-:W2:Y:S04]  /*b530*/  LDS R6, [R2+0x180] ;  /* 0x0001800002067984 */ /* 0x000ea80000000800 */
[----:B------:R-:W3:Y:S04]  /*b540*/  LDS R7, [R2+0x200] ;  /* 0x0002000002077984 */ /* 0x000ee80000000800 */
[----:B------:R-:W3:Y:S04]  /*b550*/  LDS R8, [R2+0x280] ;  /* 0x0002800002087984 */ /* 0x000ee80000000800 */
[----:B------:R-:W3:Y:S04]  /*b560*/  LDS R9, [R2+0x300] ;  /* 0x0003000002097984 */ /* 0x000ee80000000800 */
[----:B------:R-:W3:Y:S01]  /*b570*/  LDS R10, [R2+0x380] ;  /* 0x00038000020a7984 */ /* 0x000ee20000000800 */
[----:B0-----:R-:W-:Y:S01]  /*b580*/  FADD.FTZ R18, R3, R18 ;  /* 0x0000001203127221 */ /* 0x001fe20000010000 */
[----:B-1----:R-:W-:Y:S01]  /*b590*/  FADD.FTZ R17, R4, R17 ;  /* 0x0000001104117221 */ /* 0x002fe20000010000 */
[----:B----4-:R-:W-:Y:S01]  /*b5a0*/  FADD.FTZ R19, R5, R19 ;  /* 0x0000001305137221 */ /* 0x010fe20000010000 */
[----:B--2---:R-:W-:Y:S01]  /*b5b0*/  FADD.FTZ R21, R6, R21 ;  /* 0x0000001506157221 */ /* 0x004fe20000010000 */
[----:B---3--:R-:W-:Y:S01]  /*b5c0*/  FADD.FTZ R20, R7, R20 ;  /* 0x0000001407147221 */ /* 0x008fe20000010000 */
[----:B------:R-:W-:Y:S01]  /*b5d0*/  FADD.FTZ R23, R8, R23 ;  /* 0x0000001708177221 */ /* 0x000fe20000010000 */
[----:B------:R-:W-:Y:S01]  /*b5e0*/  FADD.FTZ R22, R9, R22 ;  /* 0x0000001609167221 */ /* 0x000fe20000010000 */
[----:B------:R-:W-:-:S07]  /*b5f0*/  FADD.FTZ R25, R10, R25 ;  /* 0x000000190a197221 */ /* 0x000fce0000010000 */
.L_x_21429:
[----:B------:R-:W-:Y:S05]  /*b600*/  BSYNC B0 ;  /* 0x0000000000007941 */ /* 0x000fea0003800000 */
.L_x_21428:
        /* <DEDUP_REMOVED lines=14> */
[----:B------:R-:W2:Y:S04]  /*b6f0*/  LDS R5, [R2+0x100] ;  /* 0x0001000002057984 */ /* 0x000ea80000000800 */
[----:B------:R-:W3:Y:S04]  /*b700*/  LDS R6, [R2+0x180] ;  /* 0x0001800002067984 */ /* 0x000ee80000000800 */
[----:B------:R-:W3:Y:S04]  /*b710*/  LDS R7, [R2+0x200] ;  /* 0x0002000002077984 */ /* 0x000ee80000000800 */
[----:B------:R-:W3:Y:S04]  /*b720*/  LDS R8, [R2+0x280] ;  /* 0x0002800002087984 */ /* 0x000ee80000000800 */
[----:B------:R-:W3:Y:S04]  /*b730*/  LDS R9, [R2+0x300] ;  /* 0x0003000002097984 */ /* 0x000ee80000000800 */
[----:B------:R-:W3:Y:S01]  /*b740*/  LDS R10, [R2+0x380] ;  /* 0x00038000020a7984 */ /* 0x000ee20000000800 */
[----:B01----:R-:W-:Y:S01]  /*b750*/  FADD.FTZ R18, R3, R18 ;  /* 0x0000001203127221 */ /* 0x003fe20000010000 */
[----:B----4-:R-:W-:Y:S01]  /*b760*/  FADD.FTZ R17, R4, R17 ;  /* 0x0000001104117221 */ /* 0x010fe20000010000 */
[----:B--2---:R-:W-:Y:S01]  /*b770*/  FADD.FTZ R19, R5, R19 ;  /* 0x0000001305137221 */ /* 0x004fe20000010000 */
[----:B---3--:R-:W-:Y:S01]  /*b780*/  FADD.FTZ R21, R6, R21 ;  /* 0x0000001506157221 */ /* 0x008fe20000010000 */
[----:B------:R-:W-:Y:S01]  /*b790*/  FADD.FTZ R20, R7, R20 ;  /* 0x0000001407147221 */ /* 0x000fe20000010000 */
[----:B------:R-:W-:Y:S01]  /*b7a0*/  FADD.FTZ R23, R8, R23 ;  /* 0x0000001708177221 */ /* 0x000fe20000010000 */
[----:B------:R-:W-:Y:S01]  /*b7b0*/  FADD.FTZ R22, R9, R22 ;  /* 0x0000001609167221 */ /* 0x000fe20000010000 */
[----:B------:R-:W-:-:S07]  /*b7c0*/  FADD.FTZ R25, R10, R25 ;  /* 0x000000190a197221 */ /* 0x000fce0000010000 */
.L_x_21431:
[----:B------:R-:W-:Y:S05]  /*b7d0*/  BSYNC B0 ;  /* 0x0000000000007941 */ /* 0x000fea0003800000 */
.L_x_21430:
[----:B------:R-:W-:Y:S06]  /*b7e0*/  BAR.SYNC.DEFER_BLOCKING 0x0 ;  /* 0x0000000000007b1d */ /* 0x000fec0000010000 */
[----:B------:R-:W-:Y:S05]  /*b7f0*/  @P4 EXIT ;  /* 0x000000000000494d */ /* 0x000fea0003800000 */
[----:B------:R-:W4:Y:S01]  /*b800*/  S2UR UR5, SR_CTAID.Y ;  /* 0x00000000000579c3 */ /* 0x000f220000002600 */
[----:B------:R-:W-:Y:S01]  /*b810*/  ULDC UR6, c[0x0][0x14] ;  /* 0x0000050000067ab9 */ /* 0x000fe20000000800 */
[----:B------:R-:W-:Y:S01]  /*b820*/  ULDC UR4, c[0x0][0xc] ;  /* 0x0000030000047ab9 */ /* 0x000fe20000000800 */
[C---:B------:R-:W-:Y:S02]  /*b830*/  VIADD R3, R0.reuse, 0x20 ;  /* 0x0000002000037836 */ /* 0x040fe40000000000 */
[C---:B------:R-:W-:Y:S02]  /*b840*/  VIADD R6, R0.reuse, 0x40 ;  /* 0x0000004000067836 */ /* 0x040fe40000000000 */
[----:B------:R-:W-:Y:S01]  /*b850*/  VIADD R9, R0, 0x80 ;  /* 0x0000008000097836 */ /* 0x000fe20000000000 */
[----:B------:R-:W0:Y:S08]  /*b860*/  S2UR UR7, SR_CTAID.X ;  /* 0x00000000000779c3 */ /* 0x000e300000002500 */
[----:B------:R-:W1:Y:S01]  /*b870*/  S2UR UR8, SR_CTAID.Z ;  /* 0x00000000000879c3 */ /* 0x000e620000002700 */
[----:B----4-:R-:W-:-:S04]  /*b880*/  UIMAD UR4, UR5, UR4, URZ ;  /* 0x00000004050472a4 */ /* 0x010fc8000f8e023f */
        /* <DEDUP_REMOVED lines=23> */
[----:B------:R-:W-:Y:S02]  /*ba00*/  IADD3 R11, P2, R9, UR4, RZ ;  /* 0x00000004090b7c10 */ /* 0x000fe4000ff5e0ff */
[----:B------:R-:W-:Y:S02]  /*ba10*/  LEA.HI.X.SX32 R13, R7, UR7, 0x1, P1 ;  /* 0x00000007070d7c11 */ /* 0x000fe400088f0eff */
[----:B------:R-:W-:Y:S02]  /*ba20*/  LEA R6, P0, R10, UR8, 0x1 ;  /* 0x000000080a067c11 */ /* 0x000fe4000f8008ff */
[----:B------:R-:W-:Y:S02]  /*ba30*/  LEA R8, P1, R12, UR8, 0x1 ;  /* 0x000000080c087c11 */ /* 0x000fe4000f8208ff */
[----:B------:R-:W-:Y:S02]  /*ba40*/  LEA.HI.X.SX32 R14, R9, UR7, 0x1, P2 ;  /* 0x00000007090e7c11 */ /* 0x000fe400090f0eff */
[----:B------:R-:W-:Y:S01]  /*ba50*/  LEA.HI.X R7, R10, UR9, R15, 0x1, P0 ;  /* 0x000000090a077c11 */ /* 0x000fe200080f0c0f */
[----:B------:R-:W-:Y:S01]  /*ba60*/  VIADD R15, R0, 0xe0 ;  /* 0x000000e0000f7836 */ /* 0x000fe20000000000 */
[----:B------:R-:W-:Y:S01]  /*ba70*/  LEA.HI.X R9, R12, UR9, R13, 0x1, P1 ;  /* 0x000000090c097c11 */ /* 0x000fe200088f0c0d */
[C---:B------:R-:W-:Y:S01]  /*ba80*/  VIADD R13, R0.reuse, 0xc0 ;  /* 0x000000c0000d7836 */ /* 0x040fe20000000000 */
[----:B------:R-:W-:Y:S01]  /*ba90*/  LEA R10, P0, R11, UR8, 0x1 ;  /* 0x000000080b0a7c11 */ /* 0x000fe2000f8008ff */
[----:B------:R-:W-:Y:S01]  /*baa0*/  VIADD R12, R0, 0xa0 ;  /* 0x000000a0000c7836 */ /* 0x000fe20000000000 */
[----:B------:R-:W-:-:S02]  /*bab0*/  F2FP.BF16.F32.PACK_AB R0, R17, R18 ;  /* 0x000000121100723e */ /* 0x000fc400000010ff */
[----:B------:R-:W-:Y:S02]  /*bac0*/  IADD3 R24, P1, R13, UR4, RZ ;  /* 0x000000040d187c10 */ /* 0x000fe4000ff3e0ff */
[----:B------:R-:W-:Y:S02]  /*bad0*/  IADD3 R17, P2, R15, UR4, RZ ;  /* 0x000000040f117c10 */ /* 0x000fe4000ff5e0ff */
[----:B------:R-:W-:Y:S02]  /*bae0*/  LEA.HI.X R11, R11, UR9, R14, 0x1, P0 ;  /* 0x000000090b0b7c11 */ /* 0x000fe400080f0c0e */
[----:B------:R-:W-:Y:S02]  /*baf0*/  LEA.HI.X.SX32 R27, R13, UR7, 0x1, P1 ;  /* 0x000000070d1b7c11 */ /* 0x000fe400088f0eff */
[----:B------:R-:W-:Y:S02]  /*bb00*/  LEA.HI.X.SX32 R18, R15, UR7, 0x1, P2 ;  /* 0x000000070f127c11 */ /* 0x000fe400090f0eff */
[----:B------:R-:W-:-:S02]  /*bb10*/  LEA R14, P1, R24, UR8, 0x1 ;  /* 0x00000008180e7c11 */ /* 0x000fc4000f8208ff */
[C---:B------:R-:W-:Y:S02]  /*bb20*/  LEA R16, P2, R17.reuse, UR8, 0x1 ;  /* 0x0000000811107c11 */ /* 0x040fe4000f8408ff */
[----:B------:R-:W-:Y:S02]  /*bb30*/  LEA.HI.X R15, R24, UR9, R27, 0x1, P1 ;  /* 0x00000009180f7c11 */ /* 0x000fe400088f0c1b */
[----:B------:R-:W-:Y:S02]  /*bb40*/  LEA.HI.X R17, R17, UR9, R18, 0x1, P2 ;  /* 0x0000000911117c11 */ /* 0x000fe400090f0c12 */
[----:B------:R-:W-:Y:S02]  /*bb50*/  IADD3 R26, P0, R12, UR4, RZ ;  /* 0x000000040c1a7c10 */ /* 0x000fe4000ff1e0ff */
[----:B------:R-:W-:Y:S02]  /*bb60*/  PRMT R24, R0, 0x7610, R24 ;  /* 0x0000761000187816 */ /* 0x000fe40000000018 */
[----:B------:R-:W-:-:S02]  /*bb70*/  F2FP.BF16.F32.PACK_AB R18, R21, R19 ;  /* 0x000000131512723e */ /* 0x000fc400000010ff */
[----:B------:R-:W-:Y:S01]  /*bb80*/  PRMT R19, R0, 0x7632, R19 ;  /* 0x0000763200137816 */ /* 0x000fe20000000013 */
[----:B------:R0:W-:Y:S01]  /*bb90*/  STG.E.U16 desc[UR10][R2.64], R24 ;  /* 0x0000001802007986 */ /* 0x0001e2000c10150a */
[----:B------:R-:W-:Y:S02]  /*bba0*/  LEA.HI.X.SX32 R29, R12, UR7, 0x1, P0 ;  /* 0x000000070c1d7c11 */ /* 0x000fe400080f0eff */
[C---:B------:R-:W-:Y:S01]  /*bbb0*/  LEA R12, P0, R26.reuse, UR8, 0x1 ;  /* 0x000000081a0c7c11 */ /* 0x040fe2000f8008ff */
[----:B------:R1:W-:Y:S01]  /*bbc0*/  STG.E.U16 desc[UR10][R4.64], R19 ;  /* 0x0000001304007986 */ /* 0x0003e2000c10150a */
[----:B------:R-:W-:Y:S02]  /*bbd0*/  F2FP.BF16.F32.PACK_AB R0, R23, R20 ;  /* 0x000000141700723e */ /* 0x000fe400000010ff */
[----:B------:R-:W-:Y:S01]  /*bbe0*/  LEA.HI.X R13, R26, UR9, R29, 0x1, P0 ;  /* 0x000000091a0d7c11 */ /* 0x000fe200080f0c1d */
[----:B------:R4:W-:Y:S01]  /*bbf0*/  STG.E.U16 desc[UR10][R6.64], R18 ;  /* 0x0000001206007986 */ /* 0x0009e2000c10150a */
[----:B0-----:R-:W-:-:S02]  /*bc00*/  F2FP.BF16.F32.PACK_AB R3, R25, R22 ;  /* 0x000000161903723e */ /* 0x001fc400000010ff */
[----:B-1----:R-:W-:Y:S02]  /*bc10*/  PRMT R5, R18, 0x7632, R5 ;  /* 0x0000763212057816 */ /* 0x002fe40000000005 */
[----:B------:R-:W-:Y:S02]  /*bc20*/  PRMT R2, R3, 0x7632, R2 ;  /* 0x0000763203027816 */ /* 0x000fe40000000002 */
[----:B----4-:R-:W-:Y:S01]  /*bc30*/  PRMT R7, R0, 0x7632, R7 ;  /* 0x0000763200077816 */ /* 0x010fe20000000007 */
[----:B------:R-:W-:Y:S04]  /*bc40*/  STG.E.U16 desc[UR10][R8.64], R5 ;  /* 0x0000000508007986 */ /* 0x000fe8000c10150a */
[----:B------:R-:W-:Y:S04]  /*bc50*/  STG.E.U16 desc[UR10][R10.64], R0 ;  /* 0x000000000a007986 */ /* 0x000fe8000c10150a */
[----:B------:R-:W-:Y:S04]  /*bc60*/  STG.E.U16 desc[UR10][R12.64], R7 ;  /* 0x000000070c007986 */ /* 0x000fe8000c10150a */
[----:B------:R-:W-:Y:S04]  /*bc70*/  STG.E.U16 desc[UR10][R14.64], R3 ;  /* 0x000000030e007986 */ /* 0x000fe8000c10150a */
[----:B------:R-:W-:Y:S01]  /*bc80*/  STG.E.U16 desc[UR10][R16.64], R2 ;  /* 0x0000000210007986 */ /* 0x000fe2000c10150a */
[----:B------:R-:W-:Y:S05]  /*bc90*/  EXIT ;  /* 0x000000000000794d */ /* 0x000fea0003800000 */
.L_x_21375:
[----:B------:R-:W-:Y:S01]  /*bca0*/  BSSY B2, `(.L_x_21432) ;  /* 0x0000007000027945 */ /* 0x000fe20003800000 */
[----:B------:R-:W-:Y:S02]  /*bcb0*/  IMAD.MOV.U32 R44, RZ, RZ, 0x2 ;  /* 0x00000002ff2c7424 */ /* 0x000fe400078e00ff */
[----:B------:R-:W-:Y:S02]  /*bcc0*/  IMAD.MOV.U32 R45, RZ, RZ, 0x1f ;  /* 0x0000001fff2d7424 */ /* 0x000fe400078e00ff */
[----:B------:R-:W-:-:S07]  /*bcd0*/  IMAD.MOV.U32 R43, RZ, RZ, -0x1 ;  /* 0xffffffffff2b7424 */ /* 0x000fce00078e00ff */
[----:B------:R-:W-:Y:S05]  /*bce0*/  WARPSYNC.COLLECTIVE R43, `(.L_x_21433) ;  /* 0x000000002b087348 */ /* 0x000fea0003c00000 */
[----:B------:R0:W1:Y:S02]  /*bcf0*/  SHFL.BFLY P2, R42, R40, R44, R45 ;  /* 0x0c00002c282a7389 */ /* 0x000064000004002d */
[----:B01----:R-:W-:Y:S01]  /*bd00*/  ENDCOLLECTIVE ;  /* 0x000000000000791b */ /* 0x003fe20003800000 */
.L_x_21433:
[----:B------:R-:W-:Y:S05]  /*bd10*/  BSYNC B2 ;  /* 0x0000000000027941 */ /* 0x000fea0003800000 */
.L_x_21432:
        /* <DEDUP_REMOVED lines=9> */
.L_x_21434:
[----:B------:R-:W-:Y:S05]  /*bdb0*/  BRA `(.L_x_21435) ;  /* 0xffffff8400dc7947 */ /* 0x000fea000383ffff */
.L_x_21380:
[----:B------:R-:W-:Y:S01]  /*bdc0*/  BSSY B2, `(.L_x_21436) ;  /* 0x0000007000027945 */ /* 0x000fe20003800000 */
[----:B------:R-:W-:Y:S02]  /*bdd0*/  IMAD.MOV.U32 R44, RZ, RZ, 0x2 ;  /* 0x00000002ff2c7424 */ /* 0x000fe400078e00ff */
[----:B------:R-:W-:Y:S02]  /*bde0*/  IMAD.MOV.U32 R45, RZ, RZ, 0x1f ;  /* 0x0000001fff2d7424 */ /* 0x000fe400078e00ff */
[----:B------:R-:W-:-:S07]  /*bdf0*/  IMAD.MOV.U32 R43, RZ, RZ, -0x1 ;  /* 0xffffffffff2b7424 */ /* 0x000fce00078e00ff */
[----:B------:R-:W-:Y:S05]  /*be00*/  WARPSYNC.COLLECTIVE R43, `(.L_x_21437) ;  /* 0x000000002b087348 */ /* 0x000fea0003c00000 */
[----:B------:R0:W1:Y:S02]  /*be10*/  SHFL.BFLY P2, R42, R40, R44, R45 ;  /* 0x0c00002c282a7389 */ /* 0x000064000004002d */
[----:B01----:R-:W-:Y:S01]  /*be20*/  ENDCOLLECTIVE ;  /* 0x000000000000791b */ /* 0x003fe20003800000 */
.L_x_21437:
[----:B------:R-:W-:Y:S05]  /*be30*/  BSYNC B2 ;  /* 0x0000000000027941 */ /* 0x000fea0003800000 */
.L_x_21436:
        /* <DEDUP_REMOVED lines=9> */
.L_x_21438:
[----:B------:R-:W-:Y:S05]  /*bed0*/  BRA `(.L_x_21439) ;  /* 0xffffffa8005c7947 */ /* 0x000fea000383ffff */
.L_x_21383:
[----:B------:R-:W-:Y:S01]  /*bee0*/  BSSY B0, `(.L_x_21440) ;  /* 0x0000008000007945 */ /* 0x000fe20003800000 */
[----:B--23--:R-:W-:Y:S02]  /*bef0*/  IMAD.MOV.U32 R40, RZ, RZ, R128 ;  /* 0x000000ffff287224 */ /* 0x00cfe400078e0080 */
[----:B------:R-:W-:Y:S02]  /*bf00*/  IMAD.MOV.U32 R44, RZ, RZ, 0x10 ;  /* 0x00000010ff2c7424 */ /* 0x000fe400078e00ff */
[----:B------:R-:W-:Y:S02]  /*bf10*/  IMAD.MOV.U32 R45, RZ, RZ, 0x1f ;  /* 0x0000001fff2d7424 */ /* 0x000fe400078e00ff */
[----:B------:R-:W-:-:S07]  /*bf20*/  IMAD.MOV.U32 R43, RZ, RZ, -0x1 ;  /* 0xffffffffff2b7424 */ /* 0x000fce00078e00ff */
[----:B01---5:R-:W-:Y:S05]  /*bf30*/  WARPSYNC.COLLECTIVE R43, `(.L_x_21441) ;  /* 0x000000002b087348 */ /* 0x023fea0003c00000 */
[----:B-1----:R1:W2:Y:S02]  /*bf40*/  SHFL.BFLY P2, R42, R40, R44, R45 ;  /* 0x0c00002c282a7389 */ /* 0x0022a4000004002d */
[----:B012--5:R-:W-:Y:S01]  /*bf50*/  ENDCOLLECTIVE ;  /* 0x000000000000791b */ /* 0x027fe20003800000 */
.L_x_21441:
[----:B------:R-:W-:Y:S05]  /*bf60*/  BSYNC B0 ;  /* 0x0000000000007941 */ /* 0x000fea0003800000 */
.L_x_21440:
        /* <DEDUP_REMOVED lines=9> */
.L_x_21442:
[----:B------:R-:W-:Y:S02]  /*c000*/  IMAD.MOV.U32 R44, RZ, RZ, 0x4 ;  /* 0x00000004ff2c7424 */ /* 0x000fe400078e00ff */
[----:B------:R-:W-:-:S05]  /*c010*/  IMAD.MOV.U32 R4, RZ, RZ, R42 ;  /* 0x000000ffff047224 */ /* 0x000fca00078e002a */
[----:B------:R-:W-:-:S05]  /*c020*/  FMNMX.FTZ R5, R3, R4, !PT ;  /* 0x0000000403057209 */ /* 0x000fca0007810000 */
[----:B------:R-:W-:-:S07]  /*c030*/  IMAD.MOV.U32 R40, RZ, RZ, R5 ;  /* 0x000000ffff287224 */ /* 0x000fce00078e0005 */
[----:B------:R-:W-:Y:S05]  /*c040*/  WARPSYNC.COLLECTIVE R43, `(.L_x_21443) ;  /* 0x000000002b087348 */ /* 0x000fea0003c00000 */
[----:B------:R0:W1:Y:S02]  /*c050*/  SHFL.BFLY P2, R42, R40, R44, R45 ;  /* 0x0c00002c282a7389 */ /* 0x000064000004002d */
[----:B01----:R-:W-:Y:S01]  /*c060*/  ENDCOLLECTIVE ;  /* 0x000000000000791b */ /* 0x003fe20003800000 */
.L_x_21443:
[----:B------:R-:W-:Y:S01]  /*c070*/  IMAD.MOV.U32 R4, RZ, RZ, R42 ;  /* 0x000000ffff047224 */ /* 0x000fe200078e002a */
[----:B------:R-:W-:Y:S06]  /*c080*/  BRA `(.L_x_21444) ;  /* 0xffffffa800b07947 */ /* 0x000fec000383ffff */
.L_x_21445:
        /* <DEDUP_REMOVED lines=15> */
.L_x_29939:


//--------------------- .text._ZN4vllm32paged_attention_v2_reduce_kernelI13__nv_bfloat16Li192ELi128ELi512EEEvPT_PKfS5_PKS2_PKii --------------------------
	.section	.text._ZN4vllm32paged_attention_v2_reduce_kernelI13__nv_bfloat16Li192ELi128ELi512EEEvPT_PKfS5_PKS2_PKii,"ax",@progbits
	.align	128
        .global         _ZN4vllm32paged_attention_v2_reduce_kernelI13__nv_bfloat16Li192ELi128ELi512EEEvPT_PKfS5_PKS2_PKii
        .type           _ZN4vllm32paged_attention_v2_reduce_kernelI13__nv_bfloat16Li192ELi128ELi512EEEvPT_PKfS5_PKS2_PKii,@function
        .size           _ZN4vllm32paged_attention_v2_reduce_kernelI13__nv_bfloat16Li192ELi128ELi512EEEvPT_PKfS5_PKS2_PKii,(.L_x_29940 - _ZN4vllm32paged_attention_v2_reduce_kernelI13__nv_bfloat16Li192ELi128ELi512EEEvPT_PKfS5_PKS2_PKii)
        .other          _ZN4vllm32paged_attention_v2_reduce_kernelI13__nv_bfloat16Li192ELi128ELi512EEEvPT_PKfS5_PKS2_PKii,@"STO_CUDA_ENTRY STV_DEFAULT"
_ZN4vllm32paged_attention_v2_reduce_kernelI13__nv_bfloat16Li192ELi128ELi512EEEvPT_PKfS5_PKS2_PKii:
.text._ZN4vllm32paged_attention_v2_reduce_kernelI13__nv_bfloat16Li192ELi128ELi512EEEvPT_PKfS5_PKS2_PKii:
[----:B------:R-:W-:Y:S01]  /*0000*/  LDC R1, c[0x0][0x28] ;  /* 0x00000a00ff017b82 */ /* 0x000fe20000000800 */
[----:B------:R-:W0:Y:S07]  /*0010*/  S2R R5, SR_CTAID.Y ;  /* 0x0000000000057919 */ /* 0x000e2e0000002600 */
[----:B------:R-:W0:Y:S01]  /*0020*/  LDC.64 R8, c[0x0][0x230] ;  /* 0x00008c00ff087b82 */ /* 0x000e220000000a00 */
[----:B------:R-:W-:Y:S01]  /*0030*/  ULDC.64 UR10, c[0x0][0x208] ;  /* 0x00008200000a7ab9 */ /* 0x000fe20000000a00 */
[----:B0-----:R-:W-:-:S06]  /*0040*/  IMAD.WIDE R8, R5, 0x4, R8 ;  /* 0x0000000405087825 */ /* 0x001fcc00078e0208 */
        /* <DEDUP_REMOVED lines=17> */
[----:B------:R-:W-:Y:S01]  /*0160*/  MOV R2, 0xff7fffff ;  /* 0xff7fffff00027802 */ /* 0x000fe20000000f00 */
[----:B------:R-:W-:-:S02]  /*0170*/  USHF.R.S32.HI UR5, URZ, 0x1f, UR7 ;  /* 0x0000001f3f057899 */ /* 0x000fc40008011407 */
[----:B------:R-:W-:-:S04]  /*0180*/  IADD3 R5, P1, R4, UR7, RZ ;  /* 0x0000000704057c10 */ /* 0x000fc8000ff3e0ff */
[----:B------:R-:W-:Y:S02]  /*0190*/  LEA.HI.X.SX32 R6, R4, UR5, 0x1, P1 ;  /* 0x0000000504067c11 */ /* 0x000fe400088f0eff */
[----:B0-----:R-:W-:-:S13]  /*01a0*/  ISETP.GE.AND P0, PT, R0, R9, PT ;  /* 0x000000090000720c */ /* 0x001fda0003f06270 */
[----:B------:R-:W-:Y:S05]  /*01b0*/  @P0 BRA `(.L_x_21448) ;  /* 0x0000000000480947 */ /* 0x000fea0003800000 */
[----:B------:R-:W0:Y:S01]  /*01c0*/  S2R R10, SR_CgaCtaId ;  /* 0x00000000000a7919 */ /* 0x000e220000008800 */
[----:B------:R-:W1:Y:S01]  /*01d0*/  LDC R13, c[0x0][RZ] ;  /* 0x00000000ff0d7b82 */ /* 0x000e620000000800 */
[----:B------:R-:W-:Y:S02]  /*01e0*/  MOV R2, 0x400 ;  /* 0x0000040000027802 */ /* 0x000fe40000000f00 */
[----:B------:R-:W-:-:S03]  /*01f0*/  MOV R12, R0 ;  /* 0x00000000000c7202 */ /* 0x000fc60000000f00 */
[----:B------:R-:W-:Y:S02]  /*0200*/  VIADD R7, R2, 0x20 ;  /* 0x0000002002077836 */ /* 0x000fe40000000000 */
[----:B------:R-:W-:-:S03]  /*0210*/  IMAD.MOV.U32 R2, RZ, RZ, -0x800001 ;  /* 0xff7fffffff027424 */ /* 0x000fc600078e00ff */
[----:B0-----:R-:W-:-:S07]  /*0220*/  LEA R7, R10, R7, 0x18 ;  /* 0x000000070a077211 */ /* 0x001fce00078ec0ff */
.L_x_21449:
[----:B0-----:R-:W-:-:S04]  /*0230*/  IADD3 R11, P1, R12, R5, RZ ;  /* 0x000000050c0b7210 */ /* 0x001fc80007f3e0ff */
[----:B------:R-:W-:Y:S02]  /*0240*/  LEA.HI.X.SX32 R14, R12, R6, 0x1, P1 ;  /* 0x000000060c0e7211 */ /* 0x000fe400008f0eff */
[----:B------:R-:W-:-:S04]  /*0250*/  LEA R10, P1, R11, UR8, 0x2 ;  /* 0x000000080b0a7c11 */ /* 0x000fc8000f8210ff */
[----:B------:R-:W-:-:S06]  /*0260*/  LEA.HI.X R11, R11, UR9, R14, 0x2, P1 ;  /* 0x000000090b0b7c11 */ /* 0x000fcc00088f140e */
[----:B------:R-:W2:Y:S01]  /*0270*/  LDG.E.CONSTANT R11, desc[UR10][R10.64] ;  /* 0x0000000a0a0b7981 */ /* 0x000ea2000c1e9900 */
[----:B------:R-:W-:Y:S02]  /*0280*/  IMAD R14, R12, 0x4, R7 ;  /* 0x000000040c0e7824 */ /* 0x000fe400078e0207 */
[----:B-1----:R-:W-:-:S05]  /*0290*/  IMAD.IADD R12, R13, 0x1, R12 ;  /* 0x000000010d0c7824 */ /* 0x002fca00078e020c */
[----:B------:R-:W-:Y:S01]  /*02a0*/  ISETP.GE.AND P1, PT, R12, R9, PT ;  /* 0x000000090c00720c */ /* 0x000fe20003f26270 */
[----:B--2---:R0:W-:Y:S01]  /*02b0*/  STS [R14], R11 ;  /* 0x0000000b0e007388 */ /* 0x0041e20000000800 */
[----:B------:R-:W-:-:S11]  /*02c0*/  FMNMX.FTZ R2, R11, R2, !PT ;  /* 0x000000020b027209 */ /* 0x000fd60007810000 */
[----:B------:R-:W-:Y:S05]  /*02d0*/  @!P1 BRA `(.L_x_21449) ;  /* 0xfffffffc00d49947 */ /* 0x000fea000383ffff */
.L_x_21448:
[----:B------:R-:W-:Y:S05]  /*02e0*/  BSYNC B0 ;  /* 0x0000000000007941 */ /* 0x000fea0003800000 */
.L_x_21447:
[----:B------:R-:W1:Y:S01]  /*02f0*/  SHFL.BFLY PT, R7, R2, 0x10, 0x1f ;  /* 0x0e001f0002077f89 */ /* 0x000e6200000e0000 */
[----:B------:R-:W2:Y:S01]  /*0300*/  S2UR UR6, SR_CgaCtaId ;  /* 0x00000000000679c3 */ /* 0x000ea20000008800 */
[----:B------:R-:W-:Y:S01]  /*0310*/  UMOV UR5, 0x400 ;  /* 0x0000040000057882 */ /* 0x000fe20000000000 */
[----:B------:R-:W-:Y:S01]  /*0320*/  ULDC.64 UR14, c[0x0][0x218] ;  /* 0x00008600000e7ab9 */ /* 0x000fe20000000a00 */
[----:B------:R-:W-:Y:S01]  /*0330*/  BSSY B0, `(.L_x_21450) ;  /* 0x0000034000007945 */ /* 0x000fe20003800000 */
[----:B-1----:R-:W-:Y:S01]  /*0340*/  FMNMX.FTZ R7, R7, R2, !PT ;  /* 0x0000000207077209 */ /* 0x002fe20007810000 */
[----:B--2---:R-:W-:Y:S02]  /*0350*/  ULEA UR8, UR6, UR5, 0x18 ;  /* 0x0000000506087291 */ /* 0x004fe4000f8ec03f */
[----:B------:R-:W-:Y:S02]  /*0360*/  UIADD3 UR5, UR5, 0x20, URZ ;  /* 0x0000002005057890 */ /* 0x000fe4000fffe03f */
[----:B------:R-:W0:Y:S02]  /*0370*/  SHFL.BFLY PT, R10, R7, 0x8, 0x1f ;  /* 0x0d001f00070a7f89 */ /* 0x000e2400000e0000 */
[----:B------:R-:W-:Y:S01]  /*0380*/  ULEA UR5, UR6, UR5, 0x18 ;  /* 0x0000000506057291 */ /* 0x000fe2000f8ec03f */
[----:B0-----:R-:W-:-:S02]  /*0390*/  FMNMX.FTZ R11, R7, R10, !PT ;  /* 0x0000000a070b7209 */ /* 0x001fc40007810000 */
[----:B------:R-:W-:-:S03]  /*03a0*/  SHF.R.U32.HI R7, RZ, 0x3, R0 ;  /* 0x00000003ff077819 */ /* 0x000fc60000011600 */
[----:B------:R-:W0:Y:S01]  /*03b0*/  SHFL.BFLY PT, R10, R11, 0x4, 0x1f ;  /* 0x0c801f000b0a7f89 */ /* 0x000e2200000e0000 */
[----:B------:R-:W-:Y:S02]  /*03c0*/  LOP3.LUT R7, R7, 0x1ffffffc, RZ, 0xc0, !PT ;  /* 0x1ffffffc07077812 */ /* 0x000fe400078ec0ff */
[----:B0-----:R-:W-:Y:S02]  /*03d0*/  FMNMX.FTZ R12, R11, R10, !PT ;  /* 0x0000000a0b0c7209 */ /* 0x001fe40007810000 */
[----:B------:R-:W-:Y:S02]  /*03e0*/  LOP3.LUT R10, R0, 0x1f, RZ, 0xc0, !PT ;  /* 0x0000001f000a7812 */ /* 0x000fe400078ec0ff */
[----:B------:R-:W-:Y:S01]  /*03f0*/  MOV R11, 0xff7fffff ;  /* 0xff7fffff000b7802 */ /* 0x000fe20000000f00 */
[----:B------:R-:W0:Y:S01]  /*0400*/  SHFL.BFLY PT, R13, R12, 0x2, 0x1f ;  /* 0x0c401f000c0d7f89 */ /* 0x000e2200000e0000 */
[----:B------:R-:W-:Y:S01]  /*0410*/  BAR.SYNC.DEFER_BLOCKING 0x0 ;  /* 0x0000000000007b1d */ /* 0x000fe20000010000 */
[----:B------:R-:W-:-:S02]  /*0420*/  ISETP.NE.AND P1, PT, R10, RZ, PT ;  /* 0x000000ff0a00720c */ /* 0x000fc40003f25270 */
[C---:B------:R-:W-:Y:S02]  /*0430*/  ISETP.GT.U32.AND P2, PT, R10.reuse, 0x3, PT ;  /* 0x000000030a00780c */ /* 0x040fe40003f44070 */
[----:B------:R-:W-:Y:S02]  /*0440*/  LEA R10, R10, UR8, 0x2 ;  /* 0x000000080a0a7c11 */ /* 0x000fe4000f8e10ff */
[----:B0-----:R-:W-:-:S05]  /*0450*/  FMNMX.FTZ R13, R12, R13, !PT ;  /* 0x0000000d0c0d7209 */ /* 0x001fca0007810000 */
[----:B------:R-:W0:Y:S02]  /*0460*/  SHFL.BFLY PT, R14, R13, 0x1, 0x1f ;  /* 0x0c201f000d0e7f89 */ /* 0x000e2400000e0000 */
[----:B0-----:R-:W-:Y:S01]  /*0470*/  FMNMX.FTZ R16, R13, R14, !PT ;  /* 0x0000000e0d107209 */ /* 0x001fe20007810000 */
[----:B------:R-:W-:-:S04]  /*0480*/  IMAD.MOV.U32 R14, RZ, RZ, RZ ;  /* 0x000000ffff0e7224 */ /* 0x000fc800078e00ff */
[----:B------:R-:W-:Y:S01]  /*0490*/  @!P1 STS [R7+UR8], R16 ;  /* 0x0000001007009988 */ /* 0x000fe20008000808 */
[----:B------:R-:W-:Y:S06]  /*04a0*/  BAR.SYNC.DEFER_BLOCKING 0x0 ;  /* 0x0000000000007b1d */ /* 0x000fec0000010000 */
[----:B------:R-:W0:Y:S04]  /*04b0*/  @!P2 LDS R11, [R10] ;  /* 0x000000000a0ba984 */ /* 0x000e280000000800 */
[----:B0-----:R-:W0:Y:S02]  /*04c0*/  SHFL.BFLY PT, R2, R11, 0x2, 0x1f ;  /* 0x0c401f000b027f89 */ /* 0x001e2400000e0000 */
[----:B0-----:R-:W-:-:S02]  /*04d0*/  FMNMX.FTZ R12, R2, R11, !PT ;  /* 0x0000000b020c7209 */ /* 0x001fc40007810000 */
[----:B------:R-:W-:-:S03]  /*04e0*/  LEA R2, R9, UR5, 0x2 ;  /* 0x0000000509027c11 */ /* 0x000fc6000f8e10ff */
[----:B------:R-:W0:Y:S02]  /*04f0*/  SHFL.BFLY PT, R13, R12, 0x1, 0x1f ;  /* 0x0c201f000c0d7f89 */ /* 0x000e2400000e0000 */
[----:B0-----:R-:W-:-:S05]  /*0500*/  FMNMX.FTZ R13, R12, R13, !PT ;  /* 0x0000000d0c0d7209 */ /* 0x001fca0007810000 */
[----:B------:R0:W1:Y:S01]  /*0510*/  SHFL.IDX PT, R22, R13, RZ, 0x1f ;  /* 0x00001fff0d167589 */ /* 0x00006200000e0000 */
[----:B------:R-:W-:Y:S05]  /*0520*/  @P0 BRA `(.L_x_21451) ;  /* 0x0000000000500947 */ /* 0x000fea0003800000 */
[----:B------:R-:W2:Y:S01]  /*0530*/  LDC R20, c[0x0][RZ] ;  /* 0x00000000ff147b82 */ /* 0x000ea20000000800 */
[----:B------:R-:W-:Y:S01]  /*0540*/  IMAD.MOV.U32 R14, RZ, RZ, RZ ;  /* 0x000000ffff0e7224 */ /* 0x000fe200078e00ff */
[----:B------:R-:W-:-:S07]  /*0550*/  MOV R11, R0 ;  /* 0x00000000000b7202 */ /* 0x000fce0000000f00 */
.L_x_21452:
[----:B0-----:R-:W-:-:S04]  /*0560*/  IADD3 R13, P0, R11, R5, RZ ;  /* 0x000000050b0d7210 */ /* 0x001fc80007f1e0ff */
[----:B------:R-:W-:Y:S02]  /*0570*/  LEA.HI.X.SX32 R16, R11, R6, 0x1, P0 ;  /* 0x000000060b107211 */ /* 0x000fe400000f0eff */
[----:B------:R-:W-:-:S04]  /*0580*/  LEA R12, P0, R13, UR14, 0x2 ;  /* 0x0000000e0d0c7c11 */ /* 0x000fc8000f8010ff */
[----:B------:R-:W-:-:S06]  /*0590*/  LEA.HI.X R13, R13, UR15, R16, 0x2, P0 ;  /* 0x0000000f0d0d7c11 */ /* 0x000fcc00080f1410 */
        /* <DEDUP_REMOVED lines=13> */
.L_x_21451:
[----:B------:R-:W-:Y:S05]  /*0670*/  BSYNC B0 ;  /* 0x0000000000007941 */ /* 0x000fea0003800000 */
.L_x_21450:
[----:B------:R-:W2:Y:S01]  /*0680*/  SHFL.BFLY PT, R5, R14, 0x10, 0x1f ;  /* 0x0e001f000e057f89 */ /* 0x000ea200000e0000 */
[----:B------:R-:W-:Y:S01]  /*0690*/  BAR.SYNC.DEFER_BLOCKING 0x0 ;  /* 0x0000000000007b1d */ /* 0x000fe20000010000 */
[----:B------:R-:W-:Y:S01]  /*06a0*/  ISETP.GT.AND P0, PT, R0, 0xbf, PT ;  /* 0x000000bf0000780c */ /* 0x000fe20003f04270 */
[----:B------:R-:W-:Y:S01]  /*06b0*/  UIMAD UR6, UR7, 0xc0, URZ ;  /* 0x000000c0070678a4 */ /* 0x000fe2000f8e023f */
[----:B------:R-:W-:Y:S01]  /*06c0*/  IMAD R4, R4, 0xc0, RZ ;  /* 0x000000c004047824 */ /* 0x000fe200078e02ff */
[----:B------:R-:W-:Y:S02]  /*06d0*/  UIMAD UR9, UR4, 0xc0, URZ ;  /* 0x000000c0040978a4 */ /* 0x000fe4000f8e023f */
        /* <DEDUP_REMOVED lines=11> */
[----:B------:R0:W-:Y:S01]  /*0790*/  @!P1 STS [R7+UR8+0x10], R16 ;  /* 0x0000101007009988 */ /* 0x0001e20008000808 */
[----:B------:R-:W-:Y:S01]  /*07a0*/  BAR.SYNC.DEFER_BLOCKING 0x0 ;  /* 0x0000000000007b1d */ /* 0x000fe20000010000 */
[----:B0-----:R-:W-:Y:S01]  /*07b0*/  IMAD R7, R3, 0xc0, RZ ;  /* 0x000000c003077824 */ /* 0x001fe200078e02ff */
[----:B------:R-:W-:-:S04]  /*07c0*/  IADD3 R3, P1, R4, UR6, RZ ;  /* 0x0000000604037c10 */ /* 0x000fc8000ff3e0ff */
[----:B------:R-:W-:Y:S01]  /*07d0*/  LEA.HI.X.SX32 R4, R4, UR12, 0x1, P1 ;  /* 0x0000000c04047c11 */ /* 0x000fe200088f0eff */
[----:B------:R-:W0:Y:S04]  /*07e0*/  @!P2 LDS R16, [R10+0x10] ;  /* 0x000010000a10a984 */ /* 0x000e280000000800 */
[----:B0-----:R-:W0:Y:S02]  /*07f0*/  SHFL.BFLY PT, R5, R16, 0x2, 0x1f ;  /* 0x0c401f0010057f89 */ /* 0x001e2400000e0000 */
[----:B0-----:R-:W-:-:S05]  /*0800*/  FADD.FTZ R6, R5, R16 ;  /* 0x0000001005067221 */ /* 0x001fca0000010000 */
[----:B------:R-:W0:Y:S02]  /*0810*/  SHFL.BFLY PT, R5, R6, 0x1, 0x1f ;  /* 0x0c201f0006057f89 */ /* 0x000e2400000e0000 */
[----:B0-----:R-:W-:Y:S01]  /*0820*/  FADD.FTZ R11, R6, R5 ;  /* 0x00000005060b7221 */ /* 0x001fe20000010000 */
[----:B------:R-:W-:-:S04]  /*0830*/  IADD3 R5, P2, R7, UR9, RZ ;  /* 0x0000000907057c10 */ /* 0x000fc8000ff5e0ff */
[----:B------:R-:W-:Y:S01]  /*0840*/  LEA.HI.X.SX32 R7, R7, UR13, 0x1, P2 ;  /* 0x0000000d07077c11 */ /* 0x000fe200090f0eff */
[----:B------:R-:W0:Y:S01]  /*0850*/  SHFL.IDX PT, R11, R11, RZ, 0x1f ;  /* 0x00001fff0b0b7589 */ /* 0x000e2200000e0000 */
[----:B------:R-:W-:Y:S07]  /*0860*/  @P0 EXIT ;  /* 0x000000000000094d */ /* 0x000fee0003800000 */
        /* <DEDUP_REMOVED lines=11> */
[----:B------:R-:W2:Y:S01]  /*0920*/  LDC.64 R8, c[0x0][0x210] ;  /* 0x00008400ff087b82 */ /* 0x000ea20000000a00 */
[----:B------:R-:W-:-:S07]  /*0930*/  MOV R4, R2 ;  /* 0x0000000200047202 */ /* 0x000fce0000000f00 */
.L_x_21456:
[----:B------:R-:W-:Y:S01]  /*0940*/  IADD3 R3, P1, R0, R5, RZ ;  /* 0x0000000500037210 */ /* 0x000fe20007f3e0ff */
[----:B------:R-:W-:-:S03]  /*0950*/  VIADD R4, R4, 0xffffffff ;  /* 0xffffffff04047836 */ /* 0x000fc60000000000 */
[C---:B0-----:R-:W-:Y:S01]  /*0960*/  LEA.HI.X.SX32 R6, R0.reuse, R7, 0x1, P1 ;  /* 0x0000000700067211 */ /* 0x041fe200008f0eff */
[----:B------:R-:W-:Y:S01]  /*0970*/  VIADD R0, R0, 0x80 ;  /* 0x0000008000007836 */ /* 0x000fe20000000000 */
[----:B--2---:R-:W-:-:S04]  /*0980*/  LEA R2, P1, R3, R8, 0x1 ;  /* 0x0000000803027211 */ /* 0x004fc800078208ff */
[----:B------:R-:W-:Y:S02]  /*0990*/  LEA.HI.X R3, R3, R9, R6, 0x1, P1 ;  /* 0x0000000903037211 */ /* 0x000fe400008f0c06 */
[----:B------:R-:W-:-:S03]  /*09a0*/  ISETP.NE.AND P1, PT, R4, RZ, PT ;  /* 0x000000ff0400720c */ /* 0x000fc60003f25270 */
[----:B------:R4:W-:Y:S10]  /*09b0*/  STG.E.U16 desc[UR10][R2.64], RZ ;  /* 0x000000ff02007986 */ /* 0x0009f4000c10150a */
[----:B----4-:R-:W-:Y:S05]  /*09c0*/  @P1 BRA `(.L_x_21456) ;  /* 0xfffffffc00dc1947 */ /* 0x010fea000383ffff */
.L_x_21455:
[----:B------:R-:W-:Y:S05]  /*09d0*/  BSYNC B0 ;  /* 0x0000000000007941 */ /* 0x000fea0003800000 */
.L_x_21454:
[----:B------:R-:W-:Y:S05]  /*09e0*/  @!P0 EXIT ;  /* 0x000000000000894d */ /* 0x000fea0003800000 */
[----:B------:R-:W-:-:S05]  /*09f0*/  ULDC.64 UR4, c[0x0][0x210] ;  /* 0x0000840000047ab9 */ /* 0x000fca0000000a00 */
.L_x_21457:
[----:B--2---:R-:W-:-:S04]  /*0a00*/  IADD3 R3, P0, R0, R5, RZ ;  /* 0x0000000500037210 */ /* 0x004fc80007f1e0ff */
[----:B------:R-:W-:Y:S02]  /*0a10*/  LEA.HI.X.SX32 R4, R0, R7, 0x1, P0 ;  /* 0x0000000700047211 */ /* 0x000fe400000f0eff */
[----:B------:R-:W-:-:S04]  /*0a20*/  LEA R2, P0, R3, UR4, 0x1 ;  /* 0x0000000403027c11 */ /* 0x000fc8000f8008ff */
[----:B------:R-:W-:Y:S02]  /*0a30*/  LEA.HI.X R3, R3, UR5, R4, 0x1, P0 ;  /* 0x0000000503037c11 */ /* 0x000fe400080f0c04 */
[C---:B------:R-:W-:Y:S02]  /*0a40*/  ISETP.GE.AND P0, PT, R0.reuse, -0x140, PT ;  /* 0xfffffec00000780c */ /* 0x040fe40003f06270 */
[----:B------:R-:W-:Y:S01]  /*0a50*/  IADD3 R0, R0, 0x200, RZ ;  /* 0x0000020000007810 */ /* 0x000fe20007ffe0ff */
[----:B------:R2:W-:Y:S04]  /*0a60*/  STG.E.U16 desc[UR10][R2.64], RZ ;  /* 0x000000ff02007986 */ /* 0x0005e8000c10150a */
[----:B------:R2:W-:Y:S04]  /*0a70*/  STG.E.U16 desc[UR10][R2.64+0x100], RZ ;  /* 0x000100ff02007986 */ /* 0x0005e8000c10150a */
[----:B------:R2:W-:Y:S04]  /*0a80*/  STG.E.U16 desc[UR10][R2.64+0x200], RZ ;  /* 0x000200ff02007986 */ /* 0x0005e8000c10150a */
[----:B------:R2:W-:Y:S01]  /*0a90*/  STG.E.U16 desc[UR10][R2.64+0x300], RZ ;  /* 0x000300ff02007986 */ /* 0x0005e2000c10150a */
[----:B------:R-:W-:Y:S05]  /*0aa0*/  @!P0 BRA `(.L_x_21457) ;  /* 0xfffffffc00d48947 */ /* 0x000fea000383ffff */
[----:B------:R-:W-:Y:S05]  /*0ab0*/  EXIT ;  /* 0x000000000000794d */ /* 0x000fea0003800000 */
.L_x_21453:
[----:B------:R-:W2:Y:S01]  /*0ac0*/  LDC.64 R10, c[0x0][0x228] ;  /* 0x00008a00ff0a7b82 */ /* 0x000ea20000000a00 */
[----:B------:R-:W-:-:S05]  /*0ad0*/  VIMNMX R12, R9, 0x1, !PT ;  /* 0x00000001090c7848 */ /* 0x000fca0007fe0100 */
[----:B------:R-:W-:-:S05]  /*0ae0*/  VIADD R9, R12, 0xffffffff ;  /* 0xffffffff0c097836 */ /* 0x000fca0000000000 */
[----:B------:R-:W-:Y:S02]  /*0af0*/  ISETP.GE.U32.AND P1, PT, R9, 0x3, PT ;  /* 0x000000030900780c */ /* 0x000fe40003f26070 */
[----:B------:R-:W-:-:S04]  /*0b00*/  LOP3.LUT R9, R12, 0x3, RZ, 0xc0, !PT ;  /* 0x000000030c097812 */ /* 0x000fc800078ec0ff */
[----:B------:R-:W-:Y:S02]  /*0b10*/  IADD3 R12, R12, -R9, RZ ;  /* 0x800000090c0c7210 */ /* 0x000fe40007ffe0ff */
[----:B--2---:R-:W-:-:S04]  /*0b20*/  LEA R8, P0, R3, R10, 0x1 ;  /* 0x0000000a03087211 */ /* 0x004fc800078008ff */
[----:B------:R-:W-:Y:S01]  /*0b30*/  LEA.HI.X R10, R3, R11, R4, 0x1, P0 ;  /* 0x0000000b030a7211 */ /* 0x000fe200000f0c04 */
[----:B------:R-:W-:-:S08]  /*0b40*/  VIADD R11, R2, 0x8 ;  /* 0x00000008020b7836 */ /* 0x000fd00000000000 */
.L_x_21464:
[----:B--2---:R-:W-:Y:S02]  /*0b50*/  IMAD.MOV.U32 R19, RZ, RZ, RZ ;  /* 0x000000ffff137224 */ /* 0x004fe400078e00ff */
[----:B------:R-:W-:Y:S01]  /*0b60*/  IMAD.MOV.U32 R13, RZ, RZ, RZ ;  /* 0x000000ffff0d7224 */ /* 0x000fe200078e00ff */
[----:B------:R-:W-:Y:S06]  /*0b70*/  @!P1 BRA `(.L_x_21458) ;  /* 0x0000000800e49947 */ /* 0x000fec0003800000 */
[----:B------:R-:W-:Y:S01]  /*0b80*/  ISETP.GT.AND P0, PT, R12, RZ, PT ;  /* 0x000000ff0c00720c */ /* 0x000fe20003f04270 */
[----:B------:R-:W-:Y:S01]  /*0b90*/  HFMA2.MMA R19, -RZ, RZ, 0, 0 ;  /* 0x00000000ff137435 */ /* 0x000fe200000001ff */
[----:B------:R-:W-:Y:S01]  /*0ba0*/  IMAD.MOV.U32 R13, RZ, RZ, RZ ;  /* 0x000000ffff0d7224 */ /* 0x000fe200078e00ff */
[----:B---3--:R-:W-:Y:S01]  /*0bb0*/  MOV R18, R8 ;  /* 0x0000000800127202 */ /* 0x008fe20000000f00 */
[----:B------:R-:W-:Y:S02]  /*0bc0*/  IMAD.MOV.U32 R16, RZ, RZ, R11 ;  /* 0x000000ffff107224 */ /* 0x000fe400078e000b */
[----:B------:R-:W-:Y:S02]  /*0bd0*/  IMAD.MOV.U32 R17, RZ, RZ, R10 ;  /* 0x000000ffff117224 */ /* 0x000fe400078e000a */
[----:B------:R-:W-:-:S05]  /*0be0*/  IMAD.MOV.U32 R20, RZ, RZ, R12 ;  /* 0x000000ffff147224 */ /* 0x000fca00078e000c */
[----:B------:R-:W-:Y:S05]  /*0bf0*/  @!P0 BRA `(.L_x_21459) ;  /* 0x00000008004c8947 */ /* 0x000fea0003800000 */
[----:B------:R-:W-:Y:S02]  /*0c00*/  ISETP.GT.AND P2, PT, R20, 0xc, PT ;  /* 0x0000000c1400780c */ /* 0x000fe40003f44270 */
[----:B------:R-:W-:-:S11]  /*0c10*/  PLOP3.LUT P0, PT, PT, PT, PT, 0x80, 0x0 ;  /* 0x000000000000781c */ /* 0x000fd60003f0f070 */
[----:B------:R-:W-:Y:S05]  /*0c20*/  @!P2 BRA `(.L_x_21460) ;  /* 0x00000004006ca947 */ /* 0x000fea0003800000 */
[----:B------:R-:W-:-:S13]  /*0c30*/  PLOP3.LUT P0, PT, PT, PT, PT, 0x8, 0x0 ;  /* 0x000000000000781c */ /* 0x000fda0003f0e170 */
.L_x_21461:
[----:B------:R-:W-:Y:S01]  /*0c40*/  MOV R14, R18 ;  /* 0x00000012000e7202 */ /* 0x000fe20000000f00 */
[----:B------:R-:W-:Y:S01]  /*0c50*/  IMAD.MOV.U32 R15, RZ, RZ, R17 ;  /* 0x000000ffff0f7224 */ /* 0x000fe200078e0011 */
[----:B------:R-:W2:Y:S03]  /*0c60*/  LDS R26, [R16+-0x8] ;  /* 0xfffff800101a7984 */ /* 0x000ea60000000800 */
[----:B------:R-:W-:Y:S01]  /*0c70*/  IMAD.WIDE R14, R0, 0x2, R14 ;  /* 0x00000002000e7825 */ /* 0x000fe200078e020e */
[----:B------:R-:W-:Y:S04]  /*0c80*/  LDS R29, [R16+0x8] ;  /* 0x00000800101d7984 */ /* 0x000fe80000000800 */
[----:B------:R-:W3:Y:S04]  /*0c90*/  LDG.E.U16.CONSTANT R25, desc[UR10][R14.64] ;  /* 0x0000000a0e197981 */ /* 0x000ee8000c1e9500 */
[----:B------:R-:W4:Y:S04]  /*0ca0*/  LDG.E.U16.CONSTANT R24, desc[UR10][R14.64+0x180] ;  /* 0x0001800a0e187981 */ /* 0x000f28000c1e9500 */
[----:B------:R-:W5:Y:S04]  /*0cb0*/  LDG.E.U16.CONSTANT R23, desc[UR10][R14.64+0x300] ;  /* 0x0003000a0e177981 */ /* 0x000f68000c1e9500 */
[----:B------:R-:W5:Y:S04]  /*0cc0*/  LDG.E.U16.CONSTANT R21, desc[UR10][R14.64+0x480] ;  /* 0x0004800a0e157981 */ /* 0x000f68000c1e9500 */
[----:B-1----:R-:W5:Y:S01]  /*0cd0*/  LDG.E.U16.CONSTANT R22, desc[UR10][R14.64+0x600] ;  /* 0x0006000a0e167981 */ /* 0x002f62000c1e9500 */
[----:B---3--:R-:W-:-:S05]  /*0ce0*/  SHF.L.U32 R25, R25, 0x10, RZ ;  /* 0x0000001019197819 */ /* 0x008fca00000006ff */
[----:B--2---:R-:W-:Y:S02]  /*0cf0*/  FMUL.FTZ R25, R25, R26 ;  /* 0x0000001a19197220 */ /* 0x004fe40000410000 */
[----:B------:R-:W1:Y:S02]  /*0d00*/  LDS R26, [R16+-0x4] ;  /* 0xfffffc00101a7984 */ /* 0x000e640000000800 */
[----:B0-----:R-:W-:Y:S01]  /*0d10*/  FFMA.FTZ R25, R6, R25, R19 ;  /* 0x0000001906197223 */ /* 0x001fe20000010013 */
[----:B----4-:R-:W-:Y:S02]  /*0d20*/  IMAD.U32 R19, R24, 0x10000, RZ ;  /* 0x0001000018137824 */ /* 0x010fe400078e00ff */
[----:B------:R-:W2:Y:S02]  /*0d30*/  LDG.E.U16.CONSTANT R24, desc[UR10][R14.64+0x780] ;  /* 0x0007800a0e187981 */ /* 0x000ea4000c1e9500 */
[----:B-1----:R-:W-:Y:S02]  /*0d40*/  FMUL.FTZ R19, R19, R26 ;  /* 0x0000001a13137220 */ /* 0x002fe40000410000 */
[----:B------:R-:W0:Y:S02]  /*0d50*/  LDS R26, [R16] ;  /* 0x00000000101a7984 */ /* 0x000e240000000800 */
[----:B------:R-:W-:Y:S01]  /*0d60*/  FFMA.FTZ R19, R6, R19, R25 ;  /* 0x0000001306137223 */ /* 0x000fe20000010019 */
[----:B-----5:R-:W-:-:S02]  /*0d70*/  SHF.L.U32 R25, R23, 0x10, RZ ;  /* 0x0000001017197819 */ /* 0x020fc400000006ff */
[----:B------:R-:W3:Y:S01]  /*0d80*/  LDG.E.U16.CONSTANT R23, desc[UR10][R14.64+0x900] ;  /* 0x0009000a0e177981 */ /* 0x000ee2000c1e9500 */
[----:B------:R-:W-:Y:S02]  /*0d90*/  IMAD.U32 R21, R21, 0x10000, RZ ;  /* 0x0001000015157824 */ /* 0x000fe400078e00ff */
[----:B0-----:R-:W-:Y:S02]  /*0da0*/  FMUL.FTZ R25, R25, R26 ;  /* 0x0000001a19197220 */ /* 0x001fe40000410000 */
[----:B------:R-:W0:Y:S02]  /*0db0*/  LDS R26, [R16+0x4] ;  /* 0x00000400101a7984 */ /* 0x000e240000000800 */
[----:B------:R-:W-:Y:S02]  /*0dc0*/  FFMA.FTZ R19, R6, R25, R19 ;  /* 0x0000001906137223 */ /* 0x000fe40000010013 */
[----:B------:R-:W4:Y:S01]  /*0dd0*/  LDG.E.U16.CONSTANT R25, desc[UR10][R14.64+0xa80] ;  /* 0x000a800a0e197981 */ /* 0x000f22000c1e9500 */
[----:B0-----:R-:W-:Y:S01]  /*0de0*/  FMUL.FTZ R21, R21, R26 ;  /* 0x0000001a15157220 */ /* 0x001fe20000410000 */
[----:B------:R-:W-:-:S02]  /*0df0*/  SHF.L.U32 R22, R22, 0x10, RZ ;  /* 0x0000001016167819 */ /* 0x000fc400000006ff */
[----:B------:R-:W-:Y:S01]  /*0e00*/  LDS R26, [R16+0x14] ;  /* 0x00001400101a7984 */ /* 0x000fe20000000800 */
[----:B------:R-:W-:-:S03]  /*0e10*/  FFMA.FTZ R27, R6, R21, R19 ;  /* 0x00000015061b7223 */ /* 0x000fc60000010013 */
[----:B------:R-:W5:Y:S01]  /*0e20*/  LDG.E.U16.CONSTANT R21, desc[UR10][R14.64+0xc00] ;  /* 0x000c000a0e157981 */ /* 0x000f62000c1e9500 */
[----:B------:R-:W-:-:S03]  /*0e30*/  FMUL.FTZ R22, R22, R29 ;  /* 0x0000001d16167220 */ /* 0x000fc60000410000 */
[----:B------:R-:W5:Y:S01]  /*0e40*/  LDG.E.U16.CONSTANT R19, desc[UR10][R14.64+0xd80] ;  /* 0x000d800a0e137981 */ /* 0x000f62000c1e9500 */
[----:B------:R-:W-:-:S03]  /*0e50*/  FFMA.FTZ R27, R6, R22, R27 ;  /* 0x00000016061b7223 */ /* 0x000fc6000001001b */
[----:B------:R-:W0:Y:S04]  /*0e60*/  LDS R29, [R16+0xc] ;  /* 0x00000c00101d7984 */ /* 0x000e280000000800 */
[----:B------:R-:W1:Y:S01]  /*0e70*/  LDS R22, [R16+0x10] ;  /* 0x0000100010167984 */ /* 0x000e620000000800 */
[----:B--2---:R-:W-:-:S04]  /*0e80*/  IMAD.U32 R24, R24, 0x10000, RZ ;  /* 0x0001000018187824 */ /* 0x004fc800078e00ff */
[----:B0-----:R-:W-:Y:S02]  /*0e90*/  FMUL.FTZ R24, R24, R29 ;  /* 0x0000001d18187220 */ /* 0x001fe40000410000 */
[----:B------:R-:W-:Y:S02]  /*0ea0*/  LDS R29, [R16+0x20] ;  /* 0x00002000101d7984 */ /* 0x000fe40000000800 */
[----:B------:R-:W-:Y:S02]  /*0eb0*/  FFMA.FTZ R27, R6, R24, R27 ;  /* 0x00000018061b7223 */ /* 0x000fe4000001001b */
[----:B------:R-:W0:Y:S01]  /*0ec0*/  LDS R24, [R16+0x18] ;  /* 0x0000180010187984 */ /* 0x000e220000000800 */
[----:B---3--:R-:W-:-:S05]  /*0ed0*/  SHF.L.U32 R23, R23, 0x10, RZ ;  /* 0x0000001017177819 */ /* 0x008fca00000006ff */
[----:B-1----:R-:W-:Y:S02]  /*0ee0*/  FMUL.FTZ R23, R23, R22 ;  /* 0x0000001617177220 */ /* 0x002fe40000410000 */
[----:B------:R-:W2:Y:S02]  /*0ef0*/  LDG.E.U16.CONSTANT R22, desc[UR10][R14.64+0xf00] ;  /* 0x000f000a0e167981 */ /* 0x000ea4000c1e9500 */
[----:B------:R-:W-:Y:S02]  /*0f00*/  FFMA.FTZ R27, R6, R23, R27 ;  /* 0x00000017061b7223 */ /* 0x000fe4000001001b */
[----:B------:R-:W3:Y:S01]  /*0f10*/  LDG.E.U16.CONSTANT R23, desc[UR10][R14.64+0x1080] ;  /* 0x0010800a0e177981 */ /* 0x000ee2000c1e9500 */
[----:B----4-:R-:W-:-:S04]  /*0f20*/  IMAD.U32 R25, R25, 0x10000, RZ ;  /* 0x0001000019197824 */ /* 0x010fc800078e00ff */
[----:B------:R-:W-:-:S04]  /*0f30*/  FMUL.FTZ R25, R25, R26 ;  /* 0x0000001a19197220 */ /* 0x000fc80000410000 */
[----:B------:R-:W-:Y:S02]  /*0f40*/  FFMA.FTZ R27, R6, R25, R27 ;  /* 0x00000019061b7223 */ /* 0x000fe4000001001b */
[----:B------:R-:W1:Y:S01]  /*0f50*/  LDS R25, [R16+0x1c] ;  /* 0x00001c0010197984 */ /* 0x000e620000000800 */
[----:B-----5:R-:W-:-:S05]  /*0f60*/  SHF.L.U32 R21, R21, 0x10, RZ ;  /* 0x0000001015157819 */ /* 0x020fca00000006ff */
[----:B0-----:R-:W-:Y:S02]  /*0f70*/  FMUL.FTZ R24, R21, R24 ;  /* 0x0000001815187220 */ /* 0x001fe40000410000 */
[----:B------:R-:W4:Y:S02]  /*0f80*/  LDG.E.U16.CONSTANT R21, desc[UR10][R14.64+0x1200] ;  /* 0x0012000a0e157981 */ /* 0x000f24000c1e9500 */
[----:B------:R-:W-:Y:S01]  /*0f90*/  FFMA.FTZ R27, R6, R24, R27 ;  /* 0x00000018061b7223 */ /* 0x000fe2000001001b */
[----:B------:R-:W-:Y:S02]  /*0fa0*/  IMAD.U32 R24, R19, 0x10000, RZ ;  /* 0x0001000013187824 */ /* 0x000fe400078e00ff */
[----:B------:R-:W5:Y:S02]  /*0fb0*/  LDG.E.U16.CONSTANT R19, desc[UR10][R14.64+0x1380] ;  /* 0x0013800a0e137981 */ /* 0x000f64000c1e9500 */
[----:B-1----:R-:W-:Y:S02]  /*0fc0*/  FMUL.FTZ R26, R24, R25 ;  /* 0x00000019181a7220 */ /* 0x002fe40000410000 */
[----:B------:R-:W5:Y:S04]  /*0fd0*/  LDG.E.U16.CONSTANT R24, desc[UR10][R14.64+0x1500] ;  /* 0x0015000a0e187981 */ /* 0x000f68000c1e9500 */
[----:B------:R0:W5:Y:S01]  /*0fe0*/  LDG.E.U16.CONSTANT R25, desc[UR10][R14.64+0x1680] ;  /* 0x0016800a0e197981 */ /* 0x000162000c1e9500 */
[----:B------:R-:W-:-:S03]  /*0ff0*/  FFMA.FTZ R27, R6, R26, R27 ;  /* 0x0000001a061b7223 */ /* 0x000fc6000001001b */
[----:B------:R-:W1:Y:S04]  /*1000*/  LDS R26, [R16+0x24] ;  /* 0x00002400101a7984 */ /* 0x000e680000000800 */
[----:B0-----:R-:W-:Y:S04]  /*1010*/  LDS R15, [R16+0x30] ;  /* 0x00003000100f7984 */ /* 0x001fe80000000800 */
[----:B------:R-:W-:Y:S01]  /*1020*/  LDS R14, [R16+0x34] ;  /* 0x00003400100e7984 */ /* 0x000fe20000000800 */
[----:B------:R-:W-:-:S04]  /*1030*/  IADD3 R20, R20, -0x10, RZ ;  /* 0xfffffff014147810 */ /* 0x000fc80007ffe0ff */
[----:B------:R-:W-:Y:S02]  /*1040*/  ISETP.GT.AND P2, PT, R20, 0xc, PT ;  /* 0x0000000c1400780c */ /* 0x000fe40003f44270 */
[----:B------:R-:W-:Y:S01]  /*1050*/  IADD3 R18, P3, R18, 0x1800, RZ ;  /* 0x0000180012127810 */ /* 0x000fe20007f7e0ff */
[----:B------:R-:W-:-:S04]  /*1060*/  VIADD R13, R13, 0x10 ;  /* 0x000000100d0d7836 */ /* 0x000fc80000000000 */
[----:B------:R-:W-:Y:S01]  /*1070*/  IMAD.X R17, RZ, RZ, R17, P3 ;  /* 0x000000ffff117224 */ /* 0x000fe200018e0611 */
[----:B--2---:R-:W-:-:S05]  /*1080*/  SHF.L.U32 R22, R22, 0x10, RZ ;  /* 0x0000001016167819 */ /* 0x004fca00000006ff */
[----:B------:R-:W-:Y:S01]  /*1090*/  FMUL.FTZ R22, R22, R29 ;  /* 0x0000001d16167220 */ /* 0x000fe20000410000 */
[----:B---3--:R-:W-:-:S03]  /*10a0*/  IMAD.U32 R23, R23, 0x10000, RZ ;  /* 0x0001000017177824 */ /* 0x008fc600078e00ff */
[----:B------:R-:W-:Y:S02]  /*10b0*/  FFMA.FTZ R27, R6, R22, R27 ;  /* 0x00000016061b7223 */ /* 0x000fe4000001001b */
[----:B------:R-:W0:Y:S01]  /*10c0*/  LDS R22, [R16+0x28] ;  /* 0x0000280010167984 */ /* 0x000e220000000800 */
[----:B-1----:R-:W-:-:S03]  /*10d0*/  FMUL.FTZ R26, R23, R26 ;  /* 0x0000001a171a7220 */ /* 0x002fc60000410000 */
[----:B------:R1:W2:Y:S01]  /*10e0*/  LDS R23, [R16+0x2c] ;  /* 0x00002c0010177984 */ /* 0x0002a20000000800 */
[----:B------:R-:W-:Y:S01]  /*10f0*/  FFMA.FTZ R27, R6, R26, R27 ;  /* 0x0000001a061b7223 */ /* 0x000fe2000001001b */
[----:B-1----:R-:W-:Y:S02]  /*1100*/  IADD3 R16, R16, 0x40, RZ ;  /* 0x0000004010107810 */ /* 0x002fe40007ffe0ff */
[----:B----4-:R-:W-:-:S05]  /*1110*/  SHF.L.U32 R21, R21, 0x10, RZ ;  /* 0x0000001015157819 */ /* 0x010fca00000006ff */
[----:B0-----:R-:W-:Y:S01]  /*1120*/  FMUL.FTZ R21, R21, R22 ;  /* 0x0000001615157220 */ /* 0x001fe20000410000 */
[----:B-----5:R-:W-:Y:S01]  /*1130*/  IMAD.U32 R22, R19, 0x10000, RZ ;  /* 0x0001000013167824 */ /* 0x020fe200078e00ff */
[----:B------:R-:W-:Y:S02]  /*1140*/  SHF.L.U32 R24, R24, 0x10, RZ ;  /* 0x0000001018187819 */ /* 0x000fe400000006ff */
[----:B------:R-:W-:Y:S01]  /*1150*/  FFMA.FTZ R21, R6, R21, R27 ;  /* 0x0000001506157223 */ /* 0x000fe2000001001b */
[----:B--2---:R-:W-:Y:S01]  /*1160*/  FMUL.FTZ R22, R22, R23 ;  /* 0x0000001716167220 */ /* 0x004fe20000410000 */
[----:B------:R-:W-:Y:S02]  /*1170*/  IMAD.U32 R25, R25, 0x10000, RZ ;  /* 0x0001000019197824 */ /* 0x000fe400078e00ff */
[----:B------:R-:W-:Y:S01]  /*1180*/  FMUL.FTZ R15, R24, R15 ;  /* 0x0000000f180f7220 */ /* 0x000fe20000410000 */
[----:B------:R-:W-:Y:S01]  /*1190*/  FFMA.FTZ R21, R6, R22, R21 ;  /* 0x0000001606157223 */ /* 0x000fe20000010015 */
[----:B------:R-:W-:-:S03]  /*11a0*/  FMUL.FTZ R14, R25, R14 ;  /* 0x0000000e190e7220 */ /* 0x000fc60000410000 */
[----:B------:R-:W-:-:S04]  /*11b0*/  FFMA.FTZ R15, R6, R15, R21 ;  /* 0x0000000f060f7223 */ /* 0x000fc80000010015 */
[----:B------:R-:W-:Y:S01]  /*11c0*/  FFMA.FTZ R19, R6, R14, R15 ;  /* 0x0000000e06137223 */ /* 0x000fe2000001000f */
[----:B------:R-:W-:Y:S06]  /*11d0*/  @P2 BRA `(.L_x_21461) ;  /* 0xfffffff800982947 */ /* 0x000fec000383ffff */
.L_x_21460:
[----:B------:R-:W-:-:S13]  /*11e0*/  ISETP.GT.AND P2, PT, R20, 0x4, PT ;  /* 0x000000041400780c */ /* 0x000fda0003f44270 */
[----:B------:R-:W-:Y:S05]  /*11f0*/  @!P2 BRA `(.L_x_21462) ;  /* 0x0000000000c4a947 */ /* 0x000fea0003800000 */
[----:B------:R-:W-:Y:S01]  /*1200*/  MOV R14, R18 ;  /* 0x00000012000e7202 */ /* 0x000fe20000000f00 */
[----:B------:R-:W-:Y:S01]  /*1210*/  IMAD.MOV.U32 R15, RZ, RZ, R17 ;  /* 0x000000ffff0f7224 */ /* 0x000fe200078e0011 */
[----:B------:R-:W2:Y:S03]  /*1220*/  LDS R26, [R16+-0x8] ;  /* 0xfffff800101a7984 */ /* 0x000ea60000000800 */
[----:B------:R-:W-:Y:S01]  /*1230*/  IMAD.WIDE R14, R0, 0x2, R14 ;  /* 0x00000002000e7825 */ /* 0x000fe200078e020e */
[----:B-1----:R-:W1:Y:S04]  /*1240*/  LDS R22, [R16+-0x4] ;  /* 0xfffffc0010167984 */ /* 0x002e680000000800 */
[----:B------:R-:W3:Y:S04]  /*1250*/  LDG.E.U16.CONSTANT R21, desc[UR10][R14.64] ;  /* 0x0000000a0e157981 */ /* 0x000ee8000c1e9500 */
[----:B------:R-:W4:Y:S04]  /*1260*/  LDG.E.U16.CONSTANT R25, desc[UR10][R14.64+0x180] ;  /* 0x0001800a0e197981 */ /* 0x000f28000c1e9500 */
[----:B------:R-:W5:Y:S04]  /*1270*/  LDG.E.U16.CONSTANT R23, desc[UR10][R14.64+0x300] ;  /* 0x0003000a0e177981 */ /* 0x000f68000c1e9500 */
[----:B------:R-:W5:Y:S04]  /*1280*/  LDG.E.U16.CONSTANT R24, desc[UR10][R14.64+0x480] ;  /* 0x0004800a0e187981 */ /* 0x000f68000c1e9500 */
[----:B------:R-:W5:Y:S01]  /*1290*/  LDS R29, [R16+0x4] ;  /* 0x00000400101d7984 */ /* 0x000f620000000800 */
[----:B---3--:R-:W-:-:S05]  /*12a0*/  SHF.L.U32 R21, R21, 0x10, RZ ;  /* 0x0000001015157819 */ /* 0x008fca00000006ff */
[----:B--2---:R-:W-:Y:S02]  /*12b0*/  FMUL.FTZ R26, R21, R26 ;  /* 0x0000001a151a7220 */ /* 0x004fe40000410000 */
[----:B------:R-:W2:Y:S01]  /*12c0*/  LDG.E.U16.CONSTANT R21, desc[UR10][R14.64+0x600] ;  /* 0x0006000a0e157981 */ /* 0x000ea2000c1e9500 */
[----:B----4-:R-:W-:Y:S02]  /*12d0*/  IMAD.U32 R25, R25, 0x10000, RZ ;  /* 0x0001000019197824 */ /* 0x010fe400078e00ff */
[----:B0-----:R-:W-:Y:S02]  /*12e0*/  FFMA.FTZ R27, R6, R26, R19 ;  /* 0x0000001a061b7223 */ /* 0x001fe40000010013 */
[----:B------:R-:W3:Y:S01]  /*12f0*/  LDG.E.U16.CONSTANT R19, desc[UR10][R14.64+0x780] ;  /* 0x0007800a0e137981 */ /* 0x000ee2000c1e9500 */
[----:B-1----:R-:W-:-:S03]  /*1300*/  FMUL.FTZ R26, R25, R22 ;  /* 0x00000016191a7220 */ /* 0x002fc60000410000 */
[----:B------:R-:W4:Y:S04]  /*1310*/  LDG.E.U16.CONSTANT R22, desc[UR10][R14.64+0x900] ;  /* 0x0009000a0e167981 */ /* 0x000f28000c1e9500 */
[----:B------:R0:W4:Y:S01]  /*1320*/  LDG.E.U16.CONSTANT R25, desc[UR10][R14.64+0xa80] ;  /* 0x000a800a0e197981 */ /* 0x000122000c1e9500 */
[----:B------:R-:W-:Y:S01]  /*1330*/  FFMA.FTZ R27, R6, R26, R27 ;  /* 0x0000001a061b7223 */ /* 0x000fe2000001001b */
[----:B-----5:R-:W-:Y:S01]  /*1340*/  SHF.L.U32 R23, R23, 0x10, RZ ;  /* 0x0000001017177819 */ /* 0x020fe200000006ff */
[----:B------:R-:W-:Y:S01]  /*1350*/  IMAD.U32 R24, R24, 0x10000, RZ ;  /* 0x0001000018187824 */ /* 0x000fe200078e00ff */
[----:B------:R-:W1:Y:S01]  /*1360*/  LDS R26, [R16] ;  /* 0x00000000101a7984 */ /* 0x000e620000000800 */
[----:B------:R-:W-:Y:S01]  /*1370*/  IADD3 R18, P2, R18, 0xc00, RZ ;  /* 0x00000c0012127810 */ /* 0x000fe20007f5e0ff */
[----:B------:R-:W-:-:S02]  /*1380*/  VIADD R20, R20, 0xfffffff8 ;  /* 0xfffffff814147836 */ /* 0x000fc40000000000 */
[----:B------:R-:W-:Y:S01]  /*1390*/  FMUL.FTZ R29, R24, R29 ;  /* 0x0000001d181d7220 */ /* 0x000fe20000410000 */
[----:B------:R-:W-:Y:S01]  /*13a0*/  PLOP3.LUT P0, PT, PT, PT, PT, 0x8, 0x0 ;  /* 0x000000000000781c */ /* 0x000fe20003f0e170 */
[----:B------:R-:W-:Y:S01]  /*13b0*/  LDS R24, [R16+0xc] ;  /* 0x00000c0010187984 */ /* 0x000fe20000000800 */
[----:B------:R-:W-:Y:S01]  /*13c0*/  IADD3 R13, R13, 0x8, RZ ;  /* 0x000000080d0d7810 */ /* 0x000fe20007ffe0ff */
[----:B------:R-:W-:Y:S02]  /*13d0*/  IMAD.X R17, RZ, RZ, R17, P2 ;  /* 0x000000ffff117224 */ /* 0x000fe400010e0611 */
[----:B0-----:R-:W-:Y:S04]  /*13e0*/  LDS R14, [R16+0x10] ;  /* 0x00001000100e7984 */ /* 0x001fe80000000800 */
[----:B------:R-:W-:Y:S01]  /*13f0*/  LDS R15, [R16+0x14] ;  /* 0x00001400100f7984 */ /* 0x000fe20000000800 */
[----:B-1----:R-:W-:-:S04]  /*1400*/  FMUL.FTZ R23, R23, R26 ;  /* 0x0000001a17177220 */ /* 0x002fc80000410000 */
[C---:B------:R-:W-:Y:S02]  /*1410*/  FFMA.FTZ R27, R6.reuse, R23, R27 ;  /* 0x00000017061b7223 */ /* 0x040fe4000001001b */
[----:B------:R0:W1:Y:S02]  /*1420*/  LDS R23, [R16+0x8] ;  /* 0x0000080010177984 */ /* 0x0000640000000800 */
[----:B------:R-:W-:Y:S01]  /*1430*/  FFMA.FTZ R27, R6, R29, R27 ;  /* 0x0000001d061b7223 */ /* 0x000fe2000001001b */
[----:B0-----:R-:W-:Y:S02]  /*1440*/  IADD3 R16, R16, 0x20, RZ ;  /* 0x0000002010107810 */ /* 0x001fe40007ffe0ff */
[----:B--2---:R-:W-:Y:S01]  /*1450*/  SHF.L.U32 R26, R21, 0x10, RZ ;  /* 0x00000010151a7819 */ /* 0x004fe200000006ff */
[----:B---3--:R-:W-:-:S04]  /*1460*/  IMAD.U32 R19, R19, 0x10000, RZ ;  /* 0x0001000013137824 */ /* 0x008fc800078e00ff */
[----:B-1----:R-:W-:Y:S01]  /*1470*/  FMUL.FTZ R23, R26, R23 ;  /* 0x000000171a177220 */ /* 0x002fe20000410000 */
[----:B----4-:R-:W-:-:S03]  /*1480*/  SHF.L.U32 R21, R22, 0x10, RZ ;  /* 0x0000001016157819 */ /* 0x010fc600000006ff */
[C---:B------:R-:W-:Y:S01]  /*1490*/  FFMA.FTZ R23, R6.reuse, R23, R27 ;  /* 0x0000001706177223 */ /* 0x040fe2000001001b */
[----:B------:R-:W-:Y:S01]  /*14a0*/  FMUL.FTZ R19, R19, R24 ;  /* 0x0000001813137220 */ /* 0x000fe20000410000 */
[----:B------:R-:W-:Y:S02]  /*14b0*/  IMAD.U32 R22, R25, 0x10000, RZ ;  /* 0x0001000019167824 */ /* 0x000fe400078e00ff */
[----:B------:R-:W-:Y:S01]  /*14c0*/  FMUL.FTZ R14, R21, R14 ;  /* 0x0000000e150e7220 */ /* 0x000fe20000410000 */
[----:B------:R-:W-:Y:S01]  /*14d0*/  FFMA.FTZ R19, R6, R19, R23 ;  /* 0x0000001306137223 */ /* 0x000fe20000010017 */
[----:B------:R-:W-:-:S03]  /*14e0*/  FMUL.FTZ R22, R22, R15 ;  /* 0x0000000f16167220 */ /* 0x000fc60000410000 */
[----:B------:R-:W-:-:S04]  /*14f0*/  FFMA.FTZ R19, R6, R14, R19 ;  /* 0x0000000e06137223 */ /* 0x000fc80000010013 */
[----:B------:R-:W-:-:S07]  /*1500*/  FFMA.FTZ R19, R6, R22, R19 ;  /* 0x0000001606137223 */ /* 0x000fce0000010013 */
.L_x_21462:
[----:B------:R-:W-:-:S13]  /*1510*/  ISETP.NE.OR P0, PT, R20, RZ, P0 ;  /* 0x000000ff1400720c */ /* 0x000fda0000705670 */
[----:B------:R-:W-:Y:S05]  /*1520*/  @!P0 BRA `(.L_x_21458) ;  /* 0x0000000000788947 */ /* 0x000fea0003800000 */
.L_x_21459:
[----:B------:R-:W-:Y:S01]  /*1530*/  MOV R14, R18 ;  /* 0x00000012000e7202 */ /* 0x000fe20000000f00 */
[----:B------:R-:W-:Y:S01]  /*1540*/  IMAD.MOV.U32 R15, RZ, RZ, R17 ;  /* 0x000000ffff0f7224 */ /* 0x000fe200078e0011 */
[----:B------:R-:W2:Y:S03]  /*1550*/  LDS R27, [R16+-0x8] ;  /* 0xfffff800101b7984 */ /* 0x000ea60000000800 */
[----:B------:R-:W-:Y:S01]  /*1560*/  IMAD.WIDE R14, R0, 0x2, R14 ;  /* 0x00000002000e7825 */ /* 0x000fe200078e020e */
[----:B------:R-:W3:Y:S04]  /*1570*/  LDS R26, [R16+-0x4] ;  /* 0xfffffc00101a7984 */ /* 0x000ee80000000800 */
[----:B------:R-:W4:Y:S04]  /*1580*/  LDG.E.U16.CONSTANT R28, desc[UR10][R14.64] ;  /* 0x0000000a0e1c7981 */ /* 0x000f28000c1e9500 */
[----:B------:R-:W5:Y:S04]  /*1590*/  LDG.E.U16.CONSTANT R25, desc[UR10][R14.64+0x180] ;  /* 0x0001800a0e197981 */ /* 0x000f68000c1e9500 */
[----:B------:R-:W3:Y:S04]  /*15a0*/  LDG.E.U16.CONSTANT R21, desc[UR10][R14.64+0x300] ;  /* 0x0003000a0e157981 */ /* 0x000ee8000c1e9500 */
[----:B------:R-:W3:Y:S01]  /*15b0*/  LDG.E.U16.CONSTANT R24, desc[UR10][R14.64+0x480] ;  /* 0x0004800a0e187981 */ /* 0x000ee2000c1e9500 */
[----:B------:R-:W-:Y:S01]  /*15c0*/  IADD3 R20, R20, -0x4, RZ ;  /* 0xfffffffc14147810 */ /* 0x000fe20007ffe0ff */
[----:B------:R-:W-:Y:S01]  /*15d0*/  VIADD R13, R13, 0x4 ;  /* 0x000000040d0d7836 */ /* 0x000fe20000000000 */
[----:B------:R-:W-:Y:S01]  /*15e0*/  IADD3 R18, P2, R18, 0x600, RZ ;  /* 0x0000060012127810 */ /* 0x000fe20007f5e0ff */
[----:B------:R-:W0:Y:S01]  /*15f0*/  LDS R23, [R16] ;  /* 0x0000000010177984 */ /* 0x000e220000000800 */
[----:B------:R-:W-:-:S03]  /*1600*/  ISETP.NE.AND P0, PT, R20, RZ, PT ;  /* 0x000000ff1400720c */ /* 0x000fc60003f05270 */
[----:B-1----:R1:W0:Y:S01]  /*1610*/  LDS R22, [R16+0x4] ;  /* 0x0000040010167984 */ /* 0x0022220000000800 */
[----:B------:R-:W-:Y:S01]  /*1620*/  IMAD.X R17, RZ, RZ, R17, P2 ;  /* 0x000000ffff117224 */ /* 0x000fe200010e0611 */
[----:B-1----:R-:W-:Y:S02]  /*1630*/  IADD3 R16, R16, 0x10, RZ ;  /* 0x0000001010107810 */ /* 0x002fe40007ffe0ff */
[----:B----4-:R-:W-:Y:S01]  /*1640*/  SHF.L.U32 R28, R28, 0x10, RZ ;  /* 0x000000101c1c7819 */ /* 0x010fe200000006ff */
[----:B-----5:R-:W-:-:S04]  /*1650*/  IMAD.U32 R25, R25, 0x10000, RZ ;  /* 0x0001000019197824 */ /* 0x020fc800078e00ff */
[----:B--2---:R-:W-:Y:S01]  /*1660*/  FMUL.FTZ R28, R27, R28 ;  /* 0x0000001c1b1c7220 */ /* 0x004fe20000410000 */
[----:B---3--:R-:W-:-:S03]  /*1670*/  FMUL.FTZ R26, R26, R25 ;  /* 0x000000191a1a7220 */ /* 0x008fc60000410000 */
[-C--:B0-----:R-:W-:Y:S01]  /*1680*/  FFMA.FTZ R19, R28, R6.reuse, R19 ;  /* 0x000000061c137223 */ /* 0x081fe20000010013 */
[----:B------:R-:W-:Y:S01]  /*1690*/  SHF.L.U32 R28, R21, 0x10, RZ ;  /* 0x00000010151c7819 */ /* 0x000fe200000006ff */
[----:B------:R-:W-:Y:S02]  /*16a0*/  IMAD.U32 R15, R24, 0x10000, RZ ;  /* 0x00010000180f7824 */ /* 0x000fe400078e00ff */
[----:B------:R-:W-:Y:S02]  /*16b0*/  FFMA.FTZ R19, R26, R6, R19 ;  /* 0x000000061a137223 */ /* 0x000fe40000010013 */
[----:B------:R-:W-:Y:S01]  /*16c0*/  FMUL.FTZ R14, R23, R28 ;  /* 0x0000001c170e7220 */ /* 0x000fe20000410000 */
[----:B------:R-:W-:-:S03]  /*16d0*/  FMUL.FTZ R22, R22, R15 ;  /* 0x0000000f16167220 */ /* 0x000fc60000410000 */
[----:B------:R-:W-:-:S04]  /*16e0*/  FFMA.FTZ R19, R14, R6, R19 ;  /* 0x000000060e137223 */ /* 0x000fc80000010013 */
[----:B------:R-:W-:Y:S01]  /*16f0*/  FFMA.FTZ R19, R22, R6, R19 ;  /* 0x0000000616137223 */ /* 0x000fe20000010013 */
[----:B------:R-:W-:Y:S06]  /*1700*/  @P0 BRA `(.L_x_21459) ;  /* 0xfffffffc00880947 */ /* 0x000fec000383ffff */
.L_x_21458:
[----:B------:R-:W-:-:S13]  /*1710*/  ISETP.NE.AND P0, PT, R9, RZ, PT ;  /* 0x000000ff0900720c */ /* 0x000fda0003f05270 */
[----:B------:R-:W-:Y:S05]  /*1720*/  @!P0 BRA `(.L_x_21463) ;  /* 0x0000000000648947 */ /* 0x000fea0003800000 */
[----:B------:R-:W-:Y:S01]  /*1730*/  IMAD R14, R13, 0xc0, R0 ;  /* 0x000000c00d0e7824 */ /* 0x000fe200078e0200 */
[----:B------:R-:W-:-:S04]  /*1740*/  ULDC.64 UR4, c[0x0][0x228] ;  /* 0x00008a0000047ab9 */ /* 0x000fc80000000a00 */
[----:B------:R-:W-:-:S04]  /*1750*/  IADD3 R15, P0, R14, R3, RZ ;  /* 0x000000030e0f7210 */ /* 0x000fc80007f1e0ff */
[----:B------:R-:W-:Y:S02]  /*1760*/  LEA.HI.X.SX32 R16, R14, R4, 0x1, P0 ;  /* 0x000000040e107211 */ /* 0x000fe400000f0eff */
[----:B------:R-:W-:-:S04]  /*1770*/  LEA R14, P0, R15, UR4, 0x1 ;  /* 0x000000040f0e7c11 */ /* 0x000fc8000f8008ff */
[----:B------:R-:W-:-:S05]  /*1780*/  LEA.HI.X R15, R15, UR5, R16, 0x1, P0 ;  /* 0x000000050f0f7c11 */ /* 0x000fca00080f0c10 */
[----:B------:R-:W2:Y:S01]  /*1790*/  LDG.E.U16.CONSTANT R16, desc[UR10][R14.64] ;  /* 0x0000000a0e107981 */ /* 0x000ea2000c1e9500 */
[----:B------:R-:W-:Y:S02]  /*17a0*/  LEA R20, R13, R2, 0x2 ;  /* 0x000000020d147211 */ /* 0x000fe400078e10ff */
[----:B------:R-:W-:-:S03]  /*17b0*/  ISETP.NE.AND P0, PT, R9, 0x1, PT ;  /* 0x000000010900780c */ /* 0x000fc60003f05270 */
[----:B------:R-:W4:Y:S01]  /*17c0*/  LDS R13, [R20] ;  /* 0x00000000140d7984 */ /* 0x000f220000000800 */
[----:B--2---:R-:W-:-:S04]  /*17d0*/  IMAD.U32 R16, R16, 0x10000, RZ ;  /* 0x0001000010107824 */ /* 0x004fc800078e00ff */
[----:B----4-:R-:W-:-:S04]  /*17e0*/  FMUL.FTZ R16, R16, R13 ;  /* 0x0000000d10107220 */ /* 0x010fc80000410000 */
[----:B0-----:R-:W-:Y:S01]  /*17f0*/  FFMA.FTZ R19, R16, R6, R19 ;  /* 0x0000000610137223 */ /* 0x001fe20000010013 */
[----:B------:R-:W-:Y:S06]  /*1800*/  @!P0 BRA `(.L_x_21463) ;  /* 0x00000000002c8947 */ /* 0x000fec0003800000 */
[----:B------:R-:W-:Y:S01]  /*1810*/  ISETP.NE.AND P0, PT, R9, 0x2, PT ;  /* 0x000000020900780c */ /* 0x000fe20003f05270 */
[----:B------:R-:W2:Y:S04]  /*1820*/  LDG.E.U16.CONSTANT R13, desc[UR10][R14.64+0x180] ;  /* 0x0001800a0e0d7981 */ /* 0x000ea8000c1e9500 */
[----:B------:R-:W0:Y:S08]  /*1830*/  LDS R16, [R20+0x4] ;  /* 0x0000040014107984 */ /* 0x000e300000000800 */
[----:B---3--:R-:W3:Y:S04]  /*1840*/  @P0 LDG.E.U16.CONSTANT R17, desc[UR10][R14.64+0x300] ;  /* 0x0003000a0e110981 */ /* 0x008ee8000c1e9500 */
[----:B------:R-:W4:Y:S01]  /*1850*/  @P0 LDS R18, [R20+0x8] ;  /* 0x0000080014120984 */ /* 0x000f220000000800 */
[----:B--2---:R-:W-:-:S05]  /*1860*/  SHF.L.U32 R13, R13, 0x10, RZ ;  /* 0x000000100d0d7819 */ /* 0x004fca00000006ff */
[----:B0-----:R-:W-:-:S04]  /*1870*/  FMUL.FTZ R16, R13, R16 ;  /* 0x000000100d107220 */ /* 0x001fc80000410000 */
[----:B------:R-:W-:Y:S01]  /*1880*/  FFMA.FTZ R19, R16, R6, R19 ;  /* 0x0000000610137223 */ /* 0x000fe20000010013 */
[----:B---3--:R-:W-:-:S04]  /*1890*/  @P0 IMAD.U32 R17, R17, 0x10000, RZ ;  /* 0x0001000011110824 */ /* 0x008fc800078e00ff */
[----:B----4-:R-:W-:-:S04]  /*18a0*/  @P0 FMUL.FTZ R18, R17, R18 ;  /* 0x0000001211120220 */ /* 0x010fc80000410000 */
[----:B------:R-:W-:-:S07]  /*18b0*/  @P0 FFMA.FTZ R19, R18, R6, R19 ;  /* 0x0000000612130223 */ /* 0x000fce0000010013 */
.L_x_21463:
[C---:B------:R-:W-:Y:S01]  /*18c0*/  IADD3 R13, P0, R0.reuse, R5, RZ ;  /* 0x00000005000d7210 */ /* 0x040fe20007f1e0ff */
[----:B------:R-:W-:Y:S01]  /*18d0*/  ULDC.64 UR4, c[0x0][0x210] ;  /* 0x0000840000047ab9 */ /* 0x000fe20000000a00 */
[----:B------:R-:W-:Y:S02]  /*18e0*/  F2FP.BF16.F32.PACK_AB R19, RZ, R19 ;  /* 0x00000013ff13723e */ /* 0x000fe400000010ff */
[----:B------:R-:W-:Y:S02]  /*18f0*/  LEA.HI.X.SX32 R16, R0, R7, 0x1, P0 ;  /* 0x0000000700107211 */ /* 0x000fe400000f0eff */
[----:B------:R-:W-:-:S04]  /*1900*/  LEA R14, P0, R13, UR4, 0x1 ;  /* 0x000000040d0e7c11 */ /* 0x000fc8000f8008ff */
[----:B------:R-:W-:Y:S02]  /*1910*/  LEA.HI.X R15, R13, UR5, R16, 0x1, P0 ;  /* 0x000000050d0f7c11 */ /* 0x000fe400080f0c10 */
[C---:B------:R-:W-:Y:S02]  /*1920*/  ISETP.GE.AND P0, PT, R0.reuse, 0x40, PT ;  /* 0x000000400000780c */ /* 0x040fe40003f06270 */
[----:B------:R-:W-:Y:S01]  /*1930*/  IADD3 R0, R0, 0x80, RZ ;  /* 0x0000008000007810 */ /* 0x000fe20007ffe0ff */
[----:B------:R2:W-:Y:S10]  /*1940*/  STG.E.U16 desc[UR10][R14.64], R19 ;  /* 0x000000130e007986 */ /* 0x0005f4000c10150a */
[----:B------:R-:W-:Y:S05]  /*1950*/  @!P0 BRA `(.L_x_21464) ;  /* 0xfffffff0007c8947 */ /* 0x000fea000383ffff */
[----:B------:R-:W-:Y:S05]  /*1960*/  EXIT ;  /* 0x000000000000794d */ /* 0x000fea0003800000 */
.L_x_21446:
[----:B------:R-:W0:Y:S01]  /*1970*/  S2R R2, SR_TID.X ;  /* 0x0000000000027919 */ /* 0x000e220000002100 */
[----:B------:R-:W-:Y:S01]  /*1980*/  IMAD R5, R5, UR5, RZ ;  /* 0x0000000505057c24 */ /* 0x000fe2000f8e02ff */
[----:B0-----:R-:W-:-:S13]  /*1990*/  ISETP.GT.AND P0, PT, R2, 0xbf, PT ;  /* 0x000000bf0200780c */ /* 0x001fda0003f04270 */
[----:B------:R-:W-:Y:S05]  /*19a0*/  @P0 EXIT ;  /* 0x000000000000094d */ /* 0x000fea0003800000 */
[----:B------:R-:W0:Y:S01]  /*19b0*/  LDC R7, c[0x0][0x238] ;  /* 0x00008e00ff077b82 */ /* 0x000e220000000800 */
[----:B------:R-:W-:Y:S01]  /*19c0*/  UIMAD UR4, UR4, 0xc0, URZ ;  /* 0x000000c0040478a4 */ /* 0x000fe2000f8e023f */
[----:B------:R-:W-:Y:S01]  /*19d0*/  IMAD R4, R5, 0xc0, RZ ;  /* 0x000000c005047824 */ /* 0x000fe200078e02ff */
        /* <DEDUP_REMOVED lines=12> */
.L_x_21465:
[----:B0-----:R-:W-:Y:S02]  /*1aa0*/  SHF.R.S32.HI R4, RZ, 0x1f, R0 ;  /* 0x0000001fff047819 */ /* 0x001fe40000011400 */
[----:B------:R-:W-:-:S04]  /*1ab0*/  IADD3 R3, P0, R0, R7, RZ ;  /* 0x0000000700037210 */ /* 0x000fc80007f1e0ff */
[----:B------:R-:W-:Y:S02]  /*1ac0*/  IADD3.X R6, R4, R9, RZ, P0, !PT ;  /* 0x0000000904067210 */ /* 0x000fe400007fe4ff */
[----:B------:R-:W-:-:S04]  /*1ad0*/  LEA R2, P0, R3, UR6, 0x1 ;  /* 0x0000000603027c11 */ /* 0x000fc8000f8008ff */
[----:B------:R-:W-:-:S06]  /*1ae0*/  LEA.HI.X R3, R3, UR7, R6, 0x1, P0 ;  /* 0x0000000703037c11 */ /* 0x000fcc00080f0c06 */
[----:B------:R-:W2:Y:S01]  /*1af0*/  LDG.E.U16.CONSTANT R3, desc[UR10][R2.64] ;  /* 0x0000000a02037981 */ /* 0x000ea2000c1e9500 */
[C---:B------:R-:W-:Y:S02]  /*1b00*/  IADD3 R5, P0, R0.reuse, R11, RZ ;  /* 0x0000000b00057210 */ /* 0x040fe40007f1e0ff */
[----:B------:R-:W-:-:S03]  /*1b10*/  IADD3 R0, R0, UR4, RZ ;  /* 0x0000000400007c10 */ /* 0x000fc6000fffe0ff */
[----:B------:R-:W-:Y:S01]  /*1b20*/  IMAD.X R6, R4, 0x1, R13, P0 ;  /* 0x0000000104067824 */ /* 0x000fe200000e060d */
[----:B------:R-:W-:-:S04]  /*1b30*/  LEA R4, P0, R5, UR8, 0x1 ;  /* 0x0000000805047c11 */ /* 0x000fc8000f8008ff */
[----:B------:R-:W-:Y:S02]  /*1b40*/  LEA.HI.X R5, R5, UR9, R6, 0x1, P0 ;  /* 0x0000000905057c11 */ /* 0x000fe400080f0c06 */
[----:B------:R-:W-:-:S03]  /*1b50*/  ISETP.GE.AND P0, PT, R0, 0xc0, PT ;  /* 0x000000c00000780c */ /* 0x000fc60003f06270 */
[----:B--2---:R0:W-:Y:S10]  /*1b60*/  STG.E.U16 desc[UR10][R4.64], R3 ;  /* 0x0000000304007986 */ /* 0x0041f4000c10150a */
[----:B------:R-:W-:Y:S05]  /*1b70*/  @!P0 BRA `(.L_x_21465) ;  /* 0xfffffffc00c88947 */ /* 0x000fea000383ffff */
[----:B------:R-:W-:Y:S05]  /*1b80*/  EXIT ;  /* 0x000000000000794d */ /* 0x000fea0003800000 */
.L_x_21466:
        /* <DEDUP_REMOVED lines=15> */
.L_x_29940:


//--------------------- .text._ZN4vllm25paged_attention_v2_kernelI13__nv_bfloat16S1_Li192ELi8ELi128ELNS_18Fp8KVCacheDataTypeE0ELb1ELi512EEEvPfS3_PT_PKS4_PKT0_SA_ifPKiSC_iPKfiiiSE_SE_iiiii --------------------------
	.section	.text._ZN4vllm25paged_attention_v2_kernelI13__nv_bfloat16S1_Li192ELi8ELi128ELNS_18Fp8KVCacheDataTypeE0ELb1ELi512EEEvPfS3_PT_PKS4_PKT0_SA_ifPKiSC_iPKfiiiSE_SE_iiiii,"ax",@progbits
	.align	128
        .global         _ZN4vllm25paged_attention_v2_kernelI13__nv_bfloat16S1_Li192ELi8ELi128ELNS_18Fp8KVCacheDataTypeE0ELb1ELi512EEEvPfS3_PT_PKS4_PKT0_SA_ifPKiSC_iPKfiiiSE_SE_iiiii
        .type           _ZN4vllm25paged_attention_v2_kernelI13__nv_bfloat16S1_Li192ELi8ELi128ELNS_18Fp8KVCacheDataTypeE0ELb1ELi512EEEvPfS3_PT_PKS4_PKT0_SA_ifPKiSC_iPKfiiiSE_SE_iiiii,@function
        .size           _ZN4vllm25paged_attention_v2_kernelI13__nv_bfloat16S1_Li192ELi8ELi128ELNS_18Fp8KVCacheDataTypeE0ELb1ELi512EEEvPfS3_PT_PKS4_PKT0_SA_ifPKiSC_iPKfiiiSE_SE_iiiii,(.L_x_29941 - _ZN4vllm25paged_attention_v2_kernelI13__nv_bfloat16S1_Li192ELi8ELi128ELNS_18Fp8KVCacheDataTypeE0ELb1ELi512EEEvPfS3_PT_PKS4_PKT0_SA_ifPKiSC_iPKfiiiSE_SE_iiiii)
        .other          _ZN4vllm25paged_attention_v2_kernelI13__nv_bfloat16S1_Li192ELi8ELi128ELNS_18Fp8KVCacheDataTypeE0ELb1ELi512EEEvPfS3_PT_PKS4_PKT0_SA_ifPKiSC_iPKfiiiSE_SE_iiiii,@"STO_CUDA_ENTRY STV_DEFAULT"
_ZN4vllm25paged_attention_v2_kernelI13__nv_bfloat16S1_Li192ELi8ELi128ELNS_18Fp8KVCacheDataTypeE0ELb1ELi512EEEvPfS3_PT_PKS4_PKT0_SA_ifPKiSC_iPKfiiiSE_SE_iiiii:
.text._ZN4vllm25paged_attention_v2_kernelI13__nv_bfloat16S1_Li192ELi8ELi128ELNS_18Fp8KVCacheDataTypeE0ELb1ELi512EEEvPfS3_PT_PKS4_PKT0_SA_ifPKiSC_iPKfiiiSE_SE_iiiii:
        /* <DEDUP_REMOVED lines=89> */
[----:B------:R-:W-:Y:S01]  /*0590*/  LOP3.LUT R4, R3, 0xfffffffc, RZ, 0xc0, !PT ;  /* 0xfffffffc03047812 */ /* 0x000fe200078ec0ff */
[----:B------:R-:W-:Y:S01]  /*05a0*/  @!P2 IMAD.MOV R0, RZ, RZ, -R0 ;  /* 0x000000ffff00a224 */ /* 0x000fe200078e0a00 */
[----:B------:R-:W-:Y:S01]  /*05b0*/  @!P1 LOP3.LUT R0, RZ, R9, RZ, 0x33, !PT ;  /* 0x00000009ff009212 */ /* 0x000fe200078e33ff */
[----:B------:R-:W-:Y:S01]  /*05c0*/  UIADD3 UR5, -UR17, UR5, URZ ;  /* 0x0000000511057290 */ /* 0x000fe2000fffe13f */
[----:B------:R-:W-:Y:S01]  /*05d0*/  SHF.R.S32.HI R9, RZ, 0x2, R3 ;  /* 0x00000002ff097819 */ /* 0x000fe20000011403 */
[----:B------:R-:W-:-:S02]  /*05e0*/  IMAD.IADD R2, R5, 0x1, -R4 ;  /* 0x0000000105027824 */ /* 0x000fc400078e0a04 */
        /* <DEDUP_REMOVED lines=30> */
.L_x_21471:
        /* <DEDUP_REMOVED lines=11> */
.L_x_21470:
[----:B------:R-:W-:Y:S05]  /*0880*/  BSYNC B1 ;  /* 0x0000000000017941 */ /* 0x000fea0003800000 */
.L_x_21469:
[----:B------:R-:W-:Y:S05]  /*0890*/  @!P1 BRA `(.L_x_21468) ;  /* 0x00000000007c9947 */ /* 0x000fea0003800000 */
[----:B------:R-:W0:Y:S01]  /*08a0*/  S2R R10, SR_CgaCtaId ;  /* 0x00000000000a7919 */ /* 0x000e220000008800 */
[----:B------:R-:W1:Y:S01]  /*08b0*/  LDC.64 R4, c[0x0][0x228] ;  /* 0x00008a00ff047b82 */ /* 0x000e620000000a00 */
[----:B------:R-:W-:Y:S02]  /*08c0*/  MOV R7, 0x400 ;  /* 0x0000040000077802 */ /* 0x000fe40000000f00 */
[----:B------:R-:W-:-:S05]  /*08d0*/  IADD3 R8, P0, R3, R8, RZ ;  /* 0x0000000803087210 */ /* 0x000fca0007f1e0ff */
[----:B------:R-:W-:Y:S01]  /*08e0*/  IMAD.X R12, R12, 0x1, R15, P0 ;  /* 0x000000010c0c7824 */ /* 0x000fe200000e060f */
[----:B-1----:R-:W-:Y:S01]  /*08f0*/  LEA R15, P0, R8, R4, 0x1 ;  /* 0x00000004080f7211 */ /* 0x002fe200078008ff */
[----:B------:R-:W-:-:S03]  /*0900*/  IMAD R4, R11, 0x4, R2 ;  /* 0x000000040b047824 */ /* 0x000fc600078e0202 */
[----:B------:R-:W-:Y:S02]  /*0910*/  LEA.HI.X R16, R8, R5, R12, 0x1, P0 ;  /* 0x0000000508107211 */ /* 0x000fe400000f0c0c */
[----:B0-----:R-:W-:-:S05]  /*0920*/  LEA R7, R10, R7, 0x18 ;  /* 0x000000070a077211 */ /* 0x001fca00078ec0ff */
[----:B------:R-:W-:Y:S02]  /*0930*/  IMAD R10, R2, 0x60, R7 ;  /* 0x00000060020a7824 */ /* 0x000fe400078e0207 */
[C---:B------:R-:W-:Y:S02]  /*0940*/  VIADD R7, R11.reuse, 0xffffff80 ;  /* 0xffffff800b077836 */ /* 0x040fe40000000000 */
[----:B------:R-:W-:Y:S02]  /*0950*/  IMAD R3, R11, 0x4, R10 ;  /* 0x000000040b037824 */ /* 0x000fe400078e020a */
[----:B------:R-:W-:Y:S02]  /*0960*/  IMAD.SHL.U32 R11, R4, 0x2, RZ ;  /* 0x00000002040b7824 */ /* 0x000fe400078e00ff */
[----:B------:R-:W-:-:S07]  /*0970*/  VIADD R3, R3, 0x100 ;  /* 0x0000010003037836 */ /* 0x000fce0000000000 */
.L_x_21472:
        /* <DEDUP_REMOVED lines=17> */
.L_x_21468:
[----:B------:R-:W-:Y:S05]  /*0a90*/  BSYNC B0 ;  /* 0x0000000000007941 */ /* 0x000fea0003800000 */
.L_x_21467:
[----:B------:R-:W0:Y:S01]  /*0aa0*/  LDC R10, c[0x0][0x294] ;  /* 0x0000a500ff0a7b82 */ /* 0x000e220000000800 */
[----:B------:R-:W-:Y:S01]  /*0ab0*/  UIADD3 UR7, UR14, -0x1, URZ ;  /* 0xffffffff0e077890 */ /* 0x000fe2000fffe03f */
[----:B------:R-:W-:Y:S01]  /*0ac0*/  LEA.HI.SX32 R42, R42, UR4, 0x1b ;  /* 0x000000042a2a7c11 */ /* 0x000fe2000f8fdaff */
[----:B------:R-:W-:Y:S01]  /*0ad0*/  ULDC UR23, c[0x0][0x26c] ;  /* 0x00009b0000177ab9 */ /* 0x000fe20000000800 */
[----:B------:R-:W-:Y:S01]  /*0ae0*/  ULDC UR24, c[0x0][0x26c] ;  /* 0x00009b0000187ab9 */ /* 0x000fe20000000800 */
[----:B------:R-:W-:Y:S01]  /*0af0*/  ULDC UR22, c[0x0][0x244] ;  /* 0x0000910000167ab9 */ /* 0x000fe20000000800 */
[----:B------:R-:W-:Y:S01]  /*0b00*/  ULDC UR25, c[0x0][0x244] ;  /* 0x0000910000197ab9 */ /* 0x000fe20000000800 */
[----:B------:R-:W-:Y:S01]  /*0b10*/  IMAD.U32 R8, RZ, RZ, UR7 ;  /* 0x00000007ff087e24 */ /* 0x000fe2000f8e00ff */
[----:B------:R-:W-:Y:S01]  /*0b20*/  ULDC.64 UR10, c[0x0][0x248] ;  /* 0x00009200000a7ab9 */ /* 0x000fe20000000a00 */
[----:B------:R-:W-:Y:S01]  /*0b30*/  ULDC.64 UR12, c[0x0][0x248] ;  /* 0x00009200000c7ab9 */ /* 0x000fe20000000a00 */
[----:B------:R-:W-:Y:S01]  /*0b40*/  ULDC.64 UR18, c[0x0][0x230] ;  /* 0x00008c0000127ab9 */ /* 0x000fe20000000a00 */
[----:B------:R-:W-:Y:S01]  /*0b50*/  ULDC.64 UR20, c[0x0][0x230] ;  /* 0x00008c0000147ab9 */ /* 0x000fe20000000a00 */
[----:B------:R-:W-:Y:S01]  /*0b60*/  IABS R8, R8 ;  /* 0x0000000800087213 */ /* 0x000fe20000000000 */
[----:B------:R-:W-:Y:S01]  /*0b70*/  BSSY B0, `(.L_x_21473) ;  /* 0x00004bf000007945 */ /* 0x000fe20003800000 */
[----:B0-----:R-:W-:-:S04]  /*0b80*/  IABS R3, R10 ;  /* 0x0000000a00037213 */ /* 0x001fc80000000000 */
[----:B------:R-:W0:Y:S08]  /*0b90*/  I2F.RP R7, R3 ;  /* 0x0000000300077306 */ /* 0x000e300000209400 */
[----:B0-----:R-:W0:Y:S02]  /*0ba0*/  MUFU.RCP R7, R7 ;  /* 0x0000000700077308 */ /* 0x001e240000001000 */
[----:B0-----:R-:W-:-:S06]  /*0bb0*/  VIADD R5, R7, 0xffffffe ;  /* 0x0ffffffe07057836 */ /* 0x001fcc0000000000 */
[----:B------:R-:W0:Y:S02]  /*0bc0*/  F2I.FTZ.U32.TRUNC.NTZ R5, R5 ;  /* 0x0000000500057305 */ /* 0x000e24000021f000 */
[----:B0-----:R-:W-:-:S04]  /*0bd0*/  IMAD R4, R5, R3, RZ ;  /* 0x0000000305047224 */ /* 0x001fc800078e02ff */
[----:B------:R-:W-:Y:S02]  /*0be0*/  IMAD.MOV R11, RZ, RZ, -R4 ;  /* 0x000000ffff0b7224 */ /* 0x000fe400078e0a04 */
[----:B------:R-:W-:-:S04]  /*0bf0*/  IMAD.MOV.U32 R4, RZ, RZ, RZ ;  /* 0x000000ffff047224 */ /* 0x000fc800078e00ff */
[----:B------:R-:W-:Y:S02]  /*0c00*/  IMAD.HI.U32 R4, R5, R11, R4 ;  /* 0x0000000b05047227 */ /* 0x000fe400078e0004 */
[----:B------:R-:W0:Y:S04]  /*0c10*/  LDC R11, c[0x0][0x298] ;  /* 0x0000a600ff0b7b82 */ /* 0x000e280000000800 */
[----:B------:R-:W-:-:S04]  /*0c20*/  IMAD.HI.U32 R5, R4, R8, RZ ;  /* 0x0000000804057227 */ /* 0x000fc800078e00ff */
[----:B------:R-:W-:-:S04]  /*0c30*/  IMAD.MOV R7, RZ, RZ, -R5 ;  /* 0x000000ffff077224 */ /* 0x000fc800078e0a05 */
[C---:B------:R-:W-:Y:S01]  /*0c40*/  IMAD R8, R3.reuse, R7, R8 ;  /* 0x0000000703087224 */ /* 0x040fe200078e0208 */
[----:B------:R-:W-:Y:S01]  /*0c50*/  LOP3.LUT R7, R10, UR7, RZ, 0x3c, !PT ;  /* 0x000000070a077c12 */ /* 0x000fe2000f8e3cff */
[----:B------:R-:W-:Y:S01]  /*0c60*/  ULDC UR7, c[0x0][0x288] ;  /* 0x0000a20000077ab9 */ /* 0x000fe20000000800 */
[----:B------:R-:W-:Y:S02]  /*0c70*/  BAR.SYNC.DEFER_BLOCKING 0x0 ;  /* 0x0000000000007b1d */ /* 0x000fe40000010000 */
[----:B------:R-:W-:Y:S02]  /*0c80*/  ISETP.GT.U32.AND P1, PT, R3, R8, PT ;  /* 0x000000080300720c */ /* 0x000fe40003f24070 */
[----:B------:R-:W-:Y:S02]  /*0c90*/  ISETP.GE.AND P2, PT, R7, RZ, PT ;  /* 0x000000ff0700720c */ /* 0x000fe40003f46270 */
[----:B0-----:R-:W-:-:S09]  /*0ca0*/  ISETP.GT.AND P3, PT, R11, -0x1, PT ;  /* 0xffffffff0b00780c */ /* 0x001fd20003f64270 */
[----:B------:R-:W-:Y:S02]  /*0cb0*/  @!P1 IMAD.IADD R8, R8, 0x1, -R3 ;  /* 0x0000000108089824 */ /* 0x000fe400078e0a03 */
        /* <DEDUP_REMOVED lines=10> */
[----:B------:R-:W-:Y:S02]  /*0d60*/  @P3 IMAD R8, R6, R11, RZ ;  /* 0x0000000b06083224 */ /* 0x000fe400078e02ff */
[----:B------:R-:W-:Y:S02]  /*0d70*/  @P0 VIADD R5, R5, 0x1 ;  /* 0x0000000105050836 */ /* 0x000fe40000000000 */
[----:B------:R-:W-:Y:S02]  /*0d80*/  IMAD.MOV.U32 R6, RZ, RZ, -0x800001 ;  /* 0xff7fffffff067424 */ /* 0x000fe400078e00ff */
[----:B------:R-:W-:Y:S01]  /*0d90*/  @!P2 IMAD.MOV R5, RZ, RZ, -R5 ;  /* 0x000000ffff05a224 */ /* 0x000fe200078e0a05 */
[----:B------:R-:W-:Y:S01]  /*0da0*/  @!P1 LOP3.LUT R5, RZ, R10, RZ, 0x33, !PT ;  /* 0x0000000aff059212 */ /* 0x000fe200078e33ff */
[----:B------:R-:W-:Y:S01]  /*0db0*/  IMAD.MOV.U32 R7, RZ, RZ, R3 ;  /* 0x000000ffff077224 */ /* 0x000fe200078e0003 */
[----:B------:R-:W-:Y:S01]  /*0dc0*/  ISETP.GE.AND P1, PT, R42, UR15, PT ;  /* 0x0000000f2a007c0c */ /* 0x000fe2000bf26270 */
[----:B------:R-:W-:-:S12]  /*0dd0*/  VIADD R8, R8, 0x1 ;  /* 0x0000000108087836 */ /* 0x000fd80000000000 */
[----:B------:R-:W-:Y:S05]  /*0de0*/  @P1 BRA `(.L_x_21474) ;  /* 0x00000048005c1947 */ /* 0x000fea0003800000 */
[----:B------:R-:W0:Y:S01]  /*0df0*/  S2R R12, SR_CgaCtaId ;  /* 0x00000000000c7919 */ /* 0x000e220000008800 */
[C---:B------:R-:W-:Y:S01]  /*0e00*/  IMAD.SHL.U32 R10, R2.reuse, 0x2, RZ ;  /* 0x00000002020a7824 */ /* 0x040fe200078e00ff */
[----:B------:R-:W-:Y:S01]  /*0e10*/  SHF.R.S32.HI R6, RZ, 0x1f, R9 ;  /* 0x0000001fff067819 */ /* 0x000fe20000011409 */
[C---:B------:R-:W-:Y:S01]  /*0e20*/  VIADD R11, R2.reuse, 0x4 ;  /* 0x00000004020b7836 */ /* 0x040fe20000000000 */
[----:B------:R-:W-:Y:S01]  /*0e30*/  MOV R45, 0x400 ;  /* 0x00000400002d7802 */ /* 0x000fe20000000f00 */
[C---:B------:R-:W-:Y:S01]  /*0e40*/  VIADD R14, R2.reuse, 0xc ;  /* 0x0000000c020e7836 */ /* 0x040fe20000000000 */
[----:B------:R-:W-:Y:S01]  /*0e50*/  SHF.R.S32.HI R3, RZ, 0x1f, R10 ;  /* 0x0000001fff037819 */ /* 0x000fe2000001140a */
[----:B------:R-:W-:Y:S01]  /*0e60*/  VIADD R16, R2, 0x10 ;  /* 0x0000001002107836 */ /* 0x000fe20000000000 */
[----:B------:R-:W-:Y:S01]  /*0e70*/  LEA.HI R6, R6, R9, RZ, 0x3 ;  /* 0x0000000906067211 */ /* 0x000fe200078f18ff */
[----:B------:R-:W-:Y:S01]  /*0e80*/  VIADD R19, R2, 0x14 ;  /* 0x0000001402137836 */ /* 0x000fe20000000000 */
[----:B------:R-:W-:Y:S01]  /*0e90*/  LEA.HI R3, R3, R10, RZ, 0x3 ;  /* 0x0000000a03037211 */ /* 0x000fe200078f18ff */
[----:B------:R-:W-:Y:S01]  /*0ea0*/  IMAD.SHL.U32 R17, R16, 0x2, RZ ;  /* 0x0000000210117824 */ /* 0x000fe200078e00ff */
[----:B------:R-:W-:Y:S01]  /*0eb0*/  LOP3.LUT R6, R6, 0xfffffff8, RZ, 0xc0, !PT ;  /* 0xfffffff806067812 */ /* 0x000fe200078ec0ff */
[C---:B------:R-:W-:Y:S01]  /*0ec0*/  VIADD R20, R2.reuse, 0x20 ;  /* 0x0000002002147836 */ /* 0x040fe20000000000 */
[----:B------:R-:W-:Y:S01]  /*0ed0*/  LOP3.LUT R3, R3, 0xfffffff8, RZ, 0xc0, !PT ;  /* 0xfffffff803037812 */ /* 0x000fe200078ec0ff */
[----:B------:R-:W-:Y:S01]  /*0ee0*/  VIADD R23, R2, 0x24 ;  /* 0x0000002402177836 */ /* 0x000fe20000000000 */
[----:B------:R-:W-:Y:S01]  /*0ef0*/  SHF.R.S32.HI R15, RZ, 0x1f, R14 ;  /* 0x0000001fff0f7819 */ /* 0x000fe2000001140e */
[----:B------:R-:W-:Y:S01]  /*0f00*/  IMAD.IADD R9, R9, 0x1, -R6 ;  /* 0x0000000109097824 */ /* 0x000fe200078e0a06 */
[----:B------:R-:W-:Y:S01]  /*0f10*/  SHF.R.S32.HI R6, RZ, 0x1f, R11 ;  /* 0x0000001fff067819 */ /* 0x000fe2000001140b */
[----:B------:R-:W-:Y:S01]  /*0f20*/  IMAD.IADD R10, R10, 0x1, -R3 ;  /* 0x000000010a0a7824 */ /* 0x000fe200078e0a03 */
[----:B------:R-:W-:Y:S01]  /*0f30*/  LEA.HI R32, R15, R14, RZ, 0x2 ;  /* 0x0000000e0f207211 */ /* 0x000fe200078f10ff */
[----:B------:R-:W-:Y:S01]  /*0f40*/  IMAD.SHL.U32 R15, R14, 0x2, RZ ;  /* 0x000000020e0f7824 */ /* 0x000fe200078e00ff */
[----:B------:R-:W-:Y:S01]  /*0f50*/  LEA.HI R3, R6, R11, RZ, 0x2 ;  /* 0x0000000b06037211 */ /* 0x000fe200078f10ff */
        /* <DEDUP_REMOVED lines=9> */
[----:B0-----:R-:W-:Y:S01]  /*0ff0*/  LEA R45, R12, R45, 0x18 ;  /* 0x0000002d0c2d7211 */ /* 0x001fe200078ec0ff */
[----:B------:R-:W-:Y:S01]  /*1000*/  VIADD R12, R2, 0x8 ;  /* 0x00000008020c7836 */ /* 0x000fe20000000000 */
[----:B------:R-:W-:Y:S01]  /*1010*/  LEA.HI R18, R18, R17, RZ, 0x3 ;  /* 0x0000001112127211 */ /* 0x000fe200078f18ff */
[----:B------:R-:W-:Y:S01]  /*1020*/  VIADD R28, R2, 0x40 ;  /* 0x00000040021c7836 */ /* 0x000fe20000000000 */
[----:B------:R-:W-:Y:S01]  /*1030*/  LEA.HI R16, R16, R15, RZ, 0x3 ;  /* 0x0000000f10107211 */ /* 0x000fe200078f18ff */
[----:B------:R-:W-:Y:S01]  /*1040*/  VIADD R31, R2, 0x44 ;  /* 0x00000044021f7836 */ /* 0x000fe20000000000 */
[----:B------:R-:W-:Y:S01]  /*1050*/  SHF.R.S32.HI R13, RZ, 0x1f, R12 ;  /* 0x0000001fff0d7819 */ /* 0x000fe2000001140c */
[----:B------:R-:W-:Y:S01]  /*1060*/  IMAD.SHL.U32 R29, R28, 0x2, RZ ;  /* 0x000000021c1d7824 */ /* 0x000fe200078e00ff */
[----:B------:R-:W-:Y:S01]  /*1070*/  LOP3.LUT R18, R18, 0xfffffff8, RZ, 0xc0, !PT ;  /* 0xfffffff812127812 */ /* 0x000fe200078ec0ff */
[----:B------:R-:W-:Y:S01]  /*1080*/  VIADD R40, R2, 0x4c ;  /* 0x0000004c02287836 */ /* 0x000fe20000000000 */
[----:B------:R-:W-:Y:S01]  /*1090*/  LEA.HI R6, R13, R12, RZ, 0x2 ;  /* 0x0000000c0d067211 */ /* 0x000fe200078f10ff */
[----:B------:R-:W-:Y:S01]  /*10a0*/  IMAD.SHL.U32 R13, R12, 0x2, RZ ;  /* 0x000000020c0d7824 */ /* 0x000fe200078e00ff */
[----:B------:R-:W-:Y:S01]  /*10b0*/  SHF.R.S32.HI R12, RZ, 0x1f, R11 ;  /* 0x0000001fff0c7819 */ /* 0x000fe2000001140b */
[----:B------:R-:W-:Y:S01]  /*10c0*/  VIADD R41, R2, 0x50 ;  /* 0x0000005002297836 */ /* 0x000fe20000000000 */
[----:B------:R-:W-:Y:S01]  /*10d0*/  LOP3.LUT R16, R16, 0xfffffff8, RZ, 0xc0, !PT ;  /* 0xfffffff810107812 */ /* 0x000fe200078ec0ff */
[----:B------:R-:W-:Y:S01]  /*10e0*/  VIADD R43, R2, 0x5c ;  /* 0x0000005c022b7836 */ /* 0x000fe20000000000 */
[----:B------:R-:W-:Y:S01]  /*10f0*/  SHF.R.S32.HI R14, RZ, 0x1f, R13 ;  /* 0x0000001fff0e7819 */ /* 0x000fe2000001140d */
[----:B------:R-:W0:Y:S01]  /*1100*/  LDC R59, c[0x0][0x26c] ;  /* 0x00009b00ff3b7b82 */ /* 0x000e220000000800 */
[----:B------:R-:W-:Y:S01]  /*1110*/  LEA.HI R12, R12, R11, RZ, 0x3 ;  /* 0x0000000b0c0c7211 */ /* 0x000fe200078f18ff */
[----:B------:R-:W-:Y:S01]  /*1120*/  IMAD.SHL.U32 R47, R43, 0x2, RZ ;  /* 0x000000022b2f7824 */ /* 0x000fe200078e00ff */
[----:B------:R-:W-:Y:S01]  /*1130*/  LEA.HI R14, R14, R13, RZ, 0x3 ;  /* 0x0000000d0e0e7211 */ /* 0x000fe200078f18ff */
[----:B------:R-:W-:Y:S01]  /*1140*/  ULDC UR6, c[0x0][0x270] ;  /* 0x00009c0000067ab9 */ /* 0x000fe20000000800 */
        /* <DEDUP_REMOVED lines=9> */
[----:B------:R-:W-:Y:S01]  /*11e0*/  IMAD.IADD R14, R17, 0x1, -R18 ;  /* 0x00000001110e7824 */ /* 0x000fe200078e0a12 */
        /* <DEDUP_REMOVED lines=25> */
[----:B------:R-:W-:Y:S01]  /*1380*/  IMAD R45, R2, 0x60, R45 ;  /* 0x00000060022d7824 */ /* 0x000fe200078e022d */
[----:B------:R-:W-:Y:S01]  /*1390*/  LEA.HI R20, R20, R19, RZ, 0x3 ;  /* 0x0000001314147211 */ /* 0x000fe200078f18ff */
[----:B------:R-:W-:Y:S01]  /*13a0*/  VIADD R73, R9, -UR17 ;  /* 0x8000001109497c36 */ /* 0x000fe20008000000 */
[----:B------:R-:W-:-:S02]  /*13b0*/  LOP3.LUT R16, R16, 0xfffffff8, RZ, 0xc0, !PT ;  /* 0xfffffff810107812 */ /* 0x000fc400078ec0ff */
        /* <DEDUP_REMOVED lines=23> */
[----:B------:R-:W-:Y:S01]  /*1530*/  SHF.R.S32.HI R22, RZ, 0x1f, R21 ;  /* 0x0000001fff167819 */ /* 0x000fe20000011415 */
[----:B------:R-:W-:Y:S01]  /*1540*/  IMAD.SHL.U32 R39, R39, 0x10, RZ ;  /* 0x0000001027277824 */ /* 0x000fe200078e00ff */
[----:B------:R-:W-:Y:S02]  /*1550*/  LEA.HI R20, R20, R19, RZ, 0x3 ;  /* 0x0000001314147211 */ /* 0x000fe400078f18ff */
[----:B------:R-:W-:Y:S02]  /*1560*/  SHF.R.S32.HI R24, RZ, 0x1f, R23 ;  /* 0x0000001fff187819 */ /* 0x000fe40000011417 */
[----:B------:R-:W-:Y:S02]  /*1570*/  LEA.HI R22, R22, R21, RZ, 0x3 ;  /* 0x0000001516167211 */ /* 0x000fe400078f18ff */
[----:B------:R-:W-:-:S02]  /*1580*/  LOP3.LUT R20, R20, 0xfffffff8, RZ, 0xc0, !PT ;  /* 0xfffffff814147812 */ /* 0x000fc400078ec0ff */
        /* <DEDUP_REMOVED lines=23> */
[----:B------:R-:W-:Y:S01]  /*1700*/  SHF.R.S32.HI R24, RZ, 0x1f, R23 ;  /* 0x0000001fff187819 */ /* 0x000fe20000011417 */
[----:B------:R-:W-:Y:S01]  /*1710*/  IMAD.SHL.U32 R62, R52, 0x10, RZ ;  /* 0x00000010343e7824 */ /* 0x000fe200078e00ff */
[----:B------:R-:W-:Y:S01]  /*1720*/  SHF.R.S32.HI R26, RZ, 0x1f, R25 ;  /* 0x0000001fff1a7819 */ /* 0x000fe20000011419 */
[----:B------:R-:W-:Y:S01]  /*1730*/  IMAD.SHL.U32 R61, R51, 0x10, RZ ;  /* 0x00000010333d7824 */ /* 0x000fe200078e00ff */
[----:B------:R-:W-:Y:S02]  /*1740*/  SHF.R.S32.HI R28, RZ, 0x1f, R27 ;  /* 0x0000001fff1c7819 */ /* 0x000fe4000001141b */
[----:B------:R-:W-:Y:S02]  /*1750*/  LEA.HI R24, R24, R23, RZ, 0x3 ;  /* 0x0000001718187211 */ /* 0x000fe400078f18ff */
[----:B------:R-:W-:Y:S02]  /*1760*/  LEA.HI R26, R26, R25, RZ, 0x3 ;  /* 0x000000191a1a7211 */ /* 0x000fe400078f18ff */
[----:B------:R-:W-:-:S02]  /*1770*/  LEA.HI R30, R30, R29, RZ, 0x3 ;  /* 0x0000001d1e1e7211 */ /* 0x000fc400078f18ff */
[----:B------:R-:W-:Y:S02]  /*1780*/  LEA.HI R28, R28, R27, RZ, 0x3 ;  /* 0x0000001b1c1c7211 */ /* 0x000fe400078f18ff */
        /* <DEDUP_REMOVED lines=8> */
[----:B------:R-:W-:Y:S01]  /*1810*/  LOP3.LUT R51, R33, 0xffffffc0, RZ, 0xc0, !PT ;  /* 0xffffffc021337812 */ /* 0x000fe200078ec0ff */
[----:B------:R-:W-:Y:S01]  /*1820*/  IMAD.IADD R25, R27, 0x1, -R28 ;  /* 0x000000011b197824 */ /* 0x000fe200078e0a1c */
[----:B------:R-:W-:Y:S01]  /*1830*/  SHF.R.S32.HI R28, RZ, 0x1f, R31 ;  /* 0x0000001fff1c7819 */ /* 0x000fe2000001141f */
[----:B------:R-:W-:Y:S01]  /*1840*/  VIADD R29, R2, 0x48 ;  /* 0x00000048021d7836 */ /* 0x000fe20000000000 */
[----:B------:R-:W-:Y:S01]  /*1850*/  LEA.HI R70, R46, R43, RZ, 0x2 ;  /* 0x0000002b2e467211 */ /* 0x000fe200078f10ff */
[----:B------:R-:W-:Y:S01]  /*1860*/  IMAD.SHL.U32 R27, R31, 0x2, RZ ;  /* 0x000000021f1b7824 */ /* 0x000fe200078e00ff */
[----:B------:R-:W-:Y:S01]  /*1870*/  LEA.HI R54, R28, R31, RZ, 0x2 ;  /* 0x0000001f1c367211 */ /* 0x000fe200078f10ff */
[----:B------:R-:W-:Y:S01]  /*1880*/  IMAD R43, R0, UR6, RZ ;  /* 0x00000006002b7c24 */ /* 0x000fe2000f8e02ff */
[----:B------:R-:W-:Y:S01]  /*1890*/  SHF.R.S32.HI R30, RZ, 0x1f, R29 ;  /* 0x0000001fff1e7819 */ /* 0x000fe2000001141d */
[----:B------:R-:W-:Y:S01]  /*18a0*/  ULDC UR6, c[0x0][0x28c] ;  /* 0x0000a30000067ab9 */ /* 0x000fe20000000800 */
        /* <DEDUP_REMOVED lines=20> */
[----:B------:R-:W-:Y:S02]  /*19f0*/  LEA.HI R44, R44, R41, RZ, 0x3 ;  /* 0x000000292c2c7211 */ /* 0x000fe400078f18ff */
[----:B------:R-:W-:Y:S02]  /*1a00*/  LOP3.LUT R28, R28, 0xfffffff8, RZ, 0xc0, !PT ;  /* 0xfffffff81c1c7812 */ /* 0x000fe400078ec0ff */
[----:B------:R-:W-:-:S02]  /*1a10*/  LOP3.LUT R30, R30, 0xfffffff8, RZ, 0xc0, !PT ;  /* 0xfffffff81e1e7812 */ /* 0x000fc400078ec0ff */
[----:B------:R-:W-:Y:S01]  /*1a20*/  LOP3.LUT R31, R31, 0xfffffff8, RZ, 0xc0, !PT ;  /* 0xfffffff81f1f7812 */ /* 0x000fe200078ec0ff */
[----:B------:R-:W-:Y:S01]  /*1a30*/  IMAD.IADD R27, R27, 0x1, -R28 ;  /* 0x000000011b1b7824 */ /* 0x000fe200078e0a1c */
[----:B------:R-:W-:Y:S01]  /*1a40*/  LOP3.LUT R44, R44, 0xfffffff8, RZ, 0xc0, !PT ;  /* 0xfffffff82c2c7812 */ /* 0x000fe200078ec0ff */
[----:B------:R-:W-:Y:S01]  /*1a50*/  IMAD.IADD R28, R29, 0x1, -R30 ;  /* 0x000000011d1c7824 */ /* 0x000fe200078e0a1e */
[----:B------:R-:W-:Y:S01]  /*1a60*/  SHF.R.S32.HI R46, RZ, 0x1f, R47 ;  /* 0x0000001fff2e7819 */ /* 0x000fe2000001142f */
[----:B------:R-:W-:Y:S01]  /*1a70*/  IMAD.IADD R29, R40, 0x1, -R31 ;  /* 0x00000001281d7824 */ /* 0x000fe200078e0a1f */
[----:B------:R-:W-:Y:S01]  /*1a80*/  LOP3.LUT R52, R34, 0xffffffc0, RZ, 0xc0, !PT ;  /* 0xffffffc022347812 */ /* 0x000fe200078ec0ff */
[----:B------:R-:W-:Y:S01]  /*1a90*/  VIADD R31, R2, 0x54 ;  /* 0x00000054021f7836 */ /* 0x000fe20000000000 */
[----:B------:R-:W-:Y:S01]  /*1aa0*/  LEA.HI R58, R46, R47, RZ, 0x3 ;  /* 0x0000002f2e3a7211 */ /* 0x000fe200078f18ff */
[----:B------:R-:W-:Y:S01]  /*1ab0*/  IMAD.IADD R30, R41, 0x1, -R44 ;  /* 0x00000001291e7824 */ /* 0x000fe200078e0a2c */
[----:B------:R-:W-:Y:S01]  /*1ac0*/  LOP3.LUT R53, R35, 0xffffffc0, RZ, 0xc0, !PT ;  /* 0xffffffc023357812 */ /* 0x000fe200078ec0ff */
        /* <DEDUP_REMOVED lines=16> */
[----:B------:R-:W-:Y:S02]  /*1bd0*/  LOP3.LUT R40, R40, 0xfffffff8, RZ, 0xc0, !PT ;  /* 0xfffffff828287812 */ /* 0x000fe400078ec0ff */
[----:B------:R-:W-:Y:S02]  /*1be0*/  LOP3.LUT R44, R44, 0xfffffff8, RZ, 0xc0, !PT ;  /* 0xfffffff82c2c7812 */ /* 0x000fe400078ec0ff */
[----:B------:R-:W-:Y:S01]  /*1bf0*/  IADD3 R46, P0, R43, R46, RZ ;  /* 0x0000002e2b2e7210 */ /* 0x000fe20007f1e0ff */
[----:B------:R-:W-:Y:S01]  /*1c00*/  IMAD.IADD R31, R31, 0x1, -R40 ;  /* 0x000000011f1f7824 */ /* 0x000fe200078e0a28 */
[----:B------:R-:W-:Y:S01]  /*1c10*/  LOP3.LUT R54, R36, 0xffffffc0, RZ, 0xc0, !PT ;  /* 0xffffffc024367812 */ /* 0x000fe200078ec0ff */
[----:B------:R-:W-:Y:S01]  /*1c20*/  IMAD.IADD R40, R41, 0x1, -R44 ;  /* 0x0000000129287824 */ /* 0x000fe200078e0a2c */
[----:B0-----:R-:W-:Y:S01]  /*1c30*/  SHF.R.S32.HI R44, RZ, 0x1f, R59 ;  /* 0x0000001fff2c7819 */ /* 0x001fe2000001143b */
[----:B------:R-:W-:Y:S01]  /*1c40*/  IMAD.IADD R41, R47, 0x1, -R58 ;  /* 0x000000012f297824 */ /* 0x000fe200078e0a3a */
[----:B------:R-:W-:Y:S01]  /*1c50*/  LEA.HI.X.SX32 R47, R43, R60, 0x1, P0 ;  /* 0x0000003c2b2f7211 */ /* 0x000fe200000f0eff */
[----:B------:R-:W-:Y:S01]  /*1c60*/  IMAD.SHL.U32 R58, R48, 0x10, RZ ;  /* 0x00000010303a7824 */ /* 0x000fe200078e00ff */
[----:B-----5:R-:W-:Y:S01]  /*1c70*/  FSETP.NEU.FTZ.AND P0, PT, R76, RZ, PT ;  /* 0x000000ff4c00720b */ /* 0x020fe20003f1d000 */
[----:B------:R-:W-:Y:S01]  /*1c80*/  IMAD.SHL.U32 R59, R49, 0x10, RZ ;  /* 0x00000010313b7824 */ /* 0x000fe200078e00ff */
[----:B------:R-:W-:Y:S01]  /*1c90*/  LOP3.LUT R48, R3, 0xffffffc0, RZ, 0xc0, !PT ;  /* 0xffffffc003307812 */ /* 0x000fe200078ec0ff */
[----:B------:R-:W-:Y:S01]  /*1ca0*/  IMAD.SHL.U32 R60, R50, 0x10, RZ ;  /* 0x00000010323c7824 */ /* 0x000fe200078e00ff */
[----:B------:R-:W-:Y:S01]  /*1cb0*/  LOP3.LUT R49, R6, 0xffffffc0, RZ, 0xc0, !PT ;  /* 0xffffffc006317812 */ /* 0x000fe200078ec0ff */
[----:B------:R-:W-:Y:S01]  /*1cc0*/  VIADD R43, R5, -UR6 ;  /* 0x80000006052b7c36 */ /* 0x000fe20008000000 */
        /* <DEDUP_REMOVED lines=16> */
[----:B------:R-:W-:Y:S01]  /*1dd0*/  LOP3.LUT R72, R72, 0xffffffc0, RZ, 0xc0, !PT ;  /* 0xffffffc048487812 */ /* 0x000fe200078ec0ff */
[----:B------:R-:W-:Y:S06]  /*1de0*/  @P0 BRA `(.L_x_21475) ;  /* 0x0000001c00140947 */ /* 0x000fec0003800000 */
[----:B------:R-:W-:-:S07]  /*1df0*/  IMAD.MOV.U32 R6, RZ, RZ, -0x800001 ;  /* 0xff7fffffff067424 */ /* 0x000fce00078e00ff */
.L_x_21480:
[----:B0-----:R-:W0:Y:S01]  /*1e00*/  LDC R68, c[0x0][0x290] ;  /* 0x0000a400ff447b82 */ /* 0x001e220000000800 */
[----:B------:R-:W-:Y:S01]  /*1e10*/  IMAD.SHL.U32 R38, R42, 0x8, RZ ;  /* 0x000000082a267824 */ /* 0x000fe200078e00ff */
[----:B------:R-:W-:Y:S01]  /*1e20*/  UMOV UR6, 0x400 ;  /* 0x0000040000067882 */ /* 0x000fe20000000000 */
[----:B------:R-:W-:Y:S01]  /*1e30*/  BSSY B1, `(.L_x_21476) ;  /* 0x00001bc000017945 */ /* 0x000fe20003800000 */
[----:B------:R-:W-:Y:S01]  /*1e40*/  UIADD3 UR6, UR6, 0x1a0, URZ ;  /* 0x000001a006067890 */ /* 0x000fe2000fffe03f */
[----:B-1----:R-:W-:Y:S01]  /*1e50*/  IMAD.IADD R76, R73, 0x1, R38 ;  /* 0x00000001494c7824 */ /* 0x002fe200078e0226 */
        /* <DEDUP_REMOVED lines=13> */
[----:B------:R-:W-:Y:S02]  /*1f30*/  ISETP.GE.AND P3, PT, R33, RZ, PT ;  /* 0x000000ff2100720c */ /* 0x000fe40003f66270 */
[----:B------:R-:W-:-:S09]  /*1f40*/  LEA R76, R76, UR6, 0x2 ;  /* 0x000000064c4c7c11 */ /* 0x000fd2000f8e10ff */
        /* <DEDUP_REMOVED lines=11> */
[----:B------:R-:W-:Y:S02]  /*2000*/  IMAD R35, R32, R37, RZ ;  /* 0x0000002520237224 */ /* 0x000fe400078e02ff */
        /* <DEDUP_REMOVED lines=22> */
[----:B------:R-:W-:-:S06]  /*2170*/  LEA.HI.X R33, R33, UR11, R34, 0x2, P0 ;  /* 0x0000000b21217c11 */ /* 0x000fcc00080f1422 */
        /* <DEDUP_REMOVED lines=20> */
[----:B------:R-:W-:Y:S02]  /*22c0*/  IADD3 R37, P0, R10, R38, RZ ;  /* 0x000000260a257210 */ /* 0x000fe40007f1e0ff */
[----:B------:R-:W-:Y:S02]  /*22d0*/  LEA R34, P3, R35, UR18, 0x1 ;  /* 0x0000001223227c11 */ /* 0x000fe4000f8608ff */
[----:B------:R-:W-:Y:S01]  /*22e0*/  LEA R36, P2, R37, UR18, 0x1 ;  /* 0x0000001225247c11 */ /* 0x000fe2000f8408ff */
[----:B------:R-:W-:Y:S01]  /*22f0*/  IMAD.X R74, R74, 0x1, R39, P0 ;  /* 0x000000014a4a7824 */ /* 0x000fe200000e0627 */
[----:B------:R-:W-:Y:S02]  /*2300*/  LEA.HI.X R35, R35, UR19, R32, 0x1, P3 ;  /* 0x0000001323237c11 */ /* 0x000fe400098f0c20 */
[----:B------:R-:W-:-:S02]  /*2310*/  IADD3.X R68, R69, R39, R68, P4, P5 ;  /* 0x0000002745447210 */ /* 0x000fc400027ea444 */
[----:B------:R-:W-:Y:S01]  /*2320*/  LEA.HI.X R37, R37, UR19, R74, 0x1, P2 ;  /* 0x0000001325257c11 */ /* 0x000fe200090f0c4a */
[----:B------:R0:W2:Y:S01]  /*2330*/  LDG.E.CONSTANT R77, desc[UR8][R34.64] ;  /* 0x00000008224d7981 */ /* 0x0000a2000c1e9900 */
[C---:B------:R-:W-:Y:S02]  /*2340*/  LEA R32, P0, R33.reuse, UR18, 0x1 ;  /* 0x0000001221207c11 */ /* 0x040fe4000f8008ff */
[----:B------:R-:W-:Y:S01]  /*2350*/  SHF.R.S32.HI R74, RZ, 0x1f, R50 ;  /* 0x0000001fff4a7819 */ /* 0x000fe20000011432 */
[----:B------:R1:W3:Y:S01]  /*2360*/  LDG.E.CONSTANT R82, desc[UR8][R36.64] ;  /* 0x0000000824527981 */ /* 0x0002e2000c1e9900 */
[----:B------:R-:W-:Y:S02]  /*2370*/  LEA.HI.X R33, R33, UR19, R68, 0x1, P0 ;  /* 0x0000001321217c11 */ /* 0x000fe400080f0c44 */
[----:B------:R-:W-:-:S03]  /*2380*/  IADD3 R69, P2, P3, R13, R38, R50 ;  /* 0x000000260d457210 */ /* 0x000fc60007b5e032 */
[----:B------:R4:W5:Y:S01]  /*2390*/  LDG.E.CONSTANT R84, desc[UR8][R32.64] ;  /* 0x0000000820547981 */ /* 0x000962000c1e9900 */
[-C--:B------:R-:W-:Y:S02]  /*23a0*/  IADD3.X R74, R75, R39.reuse, R74, P2, P3 ;  /* 0x000000274b4a7210 */ /* 0x080fe400017e644a */
[C---:B------:R-:W-:Y:S02]  /*23b0*/  LEA R68, P0, R69.reuse, UR18, 0x1 ;  /* 0x0000001245447c11 */ /* 0x040fe4000f8008ff */
[----:B------:R-:W-:Y:S02]  /*23c0*/  SHF.R.S32.HI R75, RZ, 0x1f, R14 ;  /* 0x0000001fff4b7819 */ /* 0x000fe4000001140e */
[----:B------:R-:W-:Y:S02]  /*23d0*/  LEA.HI.X R69, R69, UR19, R74, 0x1, P0 ;  /* 0x0000001345457c11 */ /* 0x000fe400080f0c4a */
[-C--:B------:R-:W-:Y:S02]  /*23e0*/  IADD3 R74, P0, P2, R14, R38.reuse, R51 ;  /* 0x000000260e4a7210 */ /* 0x080fe40007a1e033 */
[----:B0-----:R-:W-:Y:S01]  /*23f0*/  IADD3 R35, P3, P4, R15, R38, R52 ;  /* 0x000000260f237210 */ /* 0x001fe20007c7e034 */
[----:B------:R0:W5:Y:S01]  /*2400*/  LDG.E.CONSTANT R83, desc[UR8][R68.64] ;  /* 0x0000000844537981 */ /* 0x000162000c1e9900 */
[----:B------:R-:W-:-:S02]  /*2410*/  IADD3.X R75, R75, R39, R78, P0, P2 ;  /* 0x000000274b4b7210 */ /* 0x000fc400007e444e */
[C---:B-1----:R-:W-:Y:S02]  /*2420*/  LEA R36, P0, R74.reuse, UR18, 0x1 ;  /* 0x000000124a247c11 */ /* 0x042fe4000f8008ff */
[----:B------:R-:W-:Y:S02]  /*2430*/  IADD3.X R78, R79, R39, R80, P3, P4 ;  /* 0x000000274f4e7210 */ /* 0x000fe40001fe8450 */
[----:B------:R-:W-:Y:S02]  /*2440*/  LEA.HI.X R37, R74, UR19, R75, 0x1, P0 ;  /* 0x000000134a257c11 */ /* 0x000fe400080f0c4b */
[--C-:B------:R-:W-:Y:S02]  /*2450*/  SHF.R.S32.HI R80, RZ, 0x1f, R53.reuse ;  /* 0x0000001fff507819 */ /* 0x100fe40000011435 */
[----:B----4-:R-:W-:Y:S01]  /*2460*/  SHF.R.S32.HI R32, RZ, 0x1f, R16 ;  /* 0x0000001fff207819 */ /* 0x010fe20000011410 */
[----:B------:R1:W4:Y:S01]  /*2470*/  LDG.E.CONSTANT R85, desc[UR8][R36.64] ;  /* 0x0000000824557981 */ /* 0x000322000c1e9900 */
[----:B------:R-:W-:-:S02]  /*2480*/  IADD3 R33, P3, P4, R16, R38, R53 ;  /* 0x0000002610217210 */ /* 0x000fc40007c7e035 */
[C---:B------:R-:W-:Y:S02]  /*2490*/  LEA R34, P2, R35.reuse, UR18, 0x1 ;  /* 0x0000001223227c11 */ /* 0x040fe4000f8408ff */
[----:B------:R-:W-:Y:S02]  /*24a0*/  IADD3.X R74, R32, R39, R80, P3, P4 ;  /* 0x00000027204a7210 */ /* 0x000fe40001fe8450 */
[----:B------:R-:W-:Y:S02]  /*24b0*/  LEA.HI.X R35, R35, UR19, R78, 0x1, P2 ;  /* 0x0000001323237c11 */ /* 0x000fe400090f0c4e */
[----:B------:R-:W-:-:S03]  /*24c0*/  LEA R32, P0, R33, UR18, 0x1 ;  /* 0x0000001221207c11 */ /* 0x000fc6000f8008ff */
[----:B------:R1:W4:Y:S01]  /*24d0*/  LDG.E.CONSTANT R87, desc[UR8][R34.64] ;  /* 0x0000000822577981 */ /* 0x000322000c1e9900 */
[----:B------:R-:W-:Y:S02]  /*24e0*/  LEA.HI.X R33, R33, UR19, R74, 0x1, P0 ;  /* 0x0000001321217c11 */ /* 0x000fe400080f0c4a */
[--C-:B------:R-:W-:Y:S02]  /*24f0*/  SHF.R.S32.HI R78, RZ, 0x1f, R54.reuse ;  /* 0x0000001fff4e7819 */ /* 0x100fe40000011436 */
[----:B0-----:R-:W-:Y:S01]  /*2500*/  SHF.R.S32.HI R68, RZ, 0x1f, R17 ;  /* 0x0000001fff447819 */ /* 0x001fe20000011411 */
[----:B------:R0:W4:Y:S01]  /*2510*/  LDG.E.CONSTANT R88, desc[UR8][R32.64] ;  /* 0x0000000820587981 */ /* 0x000122000c1e9900 */
[----:B------:R-:W-:Y:S02]  /*2520*/  IADD3 R69, P0, P2, R17, R38, R54 ;  /* 0x0000002611457210 */ /* 0x000fe40007a1e036 */
[----:B------:R-:W-:Y:S02]  /*2530*/  SHF.R.S32.HI R80, RZ, 0x1f, R55 ;  /* 0x0000001fff507819 */ /* 0x000fe40000011437 */
[----:B------:R-:W-:-:S02]  /*2540*/  IADD3.X R78, R68, R39, R78, P0, P2 ;  /* 0x00000027444e7210 */ /* 0x000fc400007e444e */
[C---:B------:R-:W-:Y:S02]  /*2550*/  LEA R68, P0, R69.reuse, UR18, 0x1 ;  /* 0x0000001245447c11 */ /* 0x040fe4000f8008ff */
[----:B------:R-:W-:Y:S02]  /*2560*/  SHF.R.S32.HI R75, RZ, 0x1f, R18 ;  /* 0x0000001fff4b7819 */ /* 0x000fe40000011412 */
[----:B------:R-:W-:Y:S02]  /*2570*/  IADD3 R74, P3, P4, R18, R38, R55 ;  /* 0x00000026124a7210 */ /* 0x000fe40007c7e037 */
[----:B------:R-:W-:Y:S02]  /*2580*/  LEA.HI.X R69, R69, UR19, R78, 0x1, P0 ;  /* 0x0000001345457c11 */ /* 0x000fe400080f0c4e */
[----:B-1----:R-:W-:Y:S02]  /*2590*/  IADD3.X R37, R75, R39, R80, P3, P4 ;  /* 0x000000274b257210 */ /* 0x002fe40001fe8450 */
[----:B------:R-:W-:Y:S01]  /*25a0*/  LEA R34, P0, R74, UR18, 0x1 ;  /* 0x000000124a227c11 */ /* 0x000fe2000f8008ff */
[----:B------:R-:W4:Y:S01]  /*25b0*/  LDG.E.CONSTANT R86, desc[UR8][R68.64] ;  /* 0x0000000844567981 */ /* 0x000f22000c1e9900 */
[----:B------:R-:W-:-:S02]  /*25c0*/  SHF.R.S32.HI R78, RZ, 0x1f, R56 ;  /* 0x0000001fff4e7819 */ /* 0x000fc40000011438 */
[----:B------:R-:W-:Y:S02]  /*25d0*/  SHF.R.S32.HI R75, RZ, 0x1f, R19 ;  /* 0x0000001fff4b7819 */ /* 0x000fe40000011413 */
[----:B------:R-:W-:Y:S02]  /*25e0*/  IADD3 R36, P2, P3, R19, R38, R56 ;  /* 0x0000002613247210 */ /* 0x000fe40007b5e038 */
[----:B------:R-:W-:Y:S02]  /*25f0*/  LEA.HI.X R35, R74, UR19, R37, 0x1, P0 ;  /* 0x000000134a237c11 */ /* 0x000fe400080f0c25 */
[----:B------:R-:W-:Y:S02]  /*2600*/  IADD3.X R75, R75, R39, R78, P2, P3 ;  /* 0x000000274b4b7210 */ /* 0x000fe400017e644e */
[----:B0-----:R-:W-:Y:S01]  /*2610*/  LEA R32, P0, R36, UR18, 0x1 ;  /* 0x0000001224207c11 */ /* 0x001fe2000f8008ff */
[----:B------:R0:W4:Y:S01]  /*2620*/  LDG.E.CONSTANT R89, desc[UR8][R34.64] ;  /* 0x0000000822597981 */ /* 0x000122000c1e9900 */
[----:B------:R-:W-:-:S02]  /*2630*/  SHF.R.S32.HI R78, RZ, 0x1f, R57 ;  /* 0x0000001fff4e7819 */ /* 0x000fc40000011439 */
[----:B------:R-:W-:Y:S02]  /*2640*/  LEA.HI.X R33, R36, UR19, R75, 0x1, P0 ;  /* 0x0000001324217c11 */ /* 0x000fe400080f0c4b */
[----:B------:R-:W-:Y:S02]  /*2650*/  SHF.R.S32.HI R74, RZ, 0x1f, R20 ;  /* 0x0000001fff4a7819 */ /* 0x000fe40000011414 */
[----:B------:R-:W-:Y:S01]  /*2660*/  IADD3 R37, P2, P3, R20, R38, R57 ;  /* 0x0000002614257210 */ /* 0x000fe20007b5e039 */
[----:B------:R1:W4:Y:S01]  /*2670*/  LDG.E.CONSTANT R90, desc[UR8][R32.64] ;  /* 0x00000008205a7981 */ /* 0x000322000c1e9900 */
[----:B------:R-:W-:Y:S02]  /*2680*/  SHF.R.S32.HI R80, RZ, 0x1f, R21 ;  /* 0x0000001fff507819 */ /* 0x000fe40000011415 */
[----:B------:R-:W-:Y:S02]  /*2690*/  IADD3.X R78, R74, R39, R78, P2, P3 ;  /* 0x000000274a4e7210 */ /* 0x000fe400017e644e */
[----:B------:R-:W-:-:S02]  /*26a0*/  LEA R36, P0, R37, UR18, 0x1 ;  /* 0x0000001225247c11 */ /* 0x000fc4000f8008ff */
[--C-:B------:R-:W-:Y:S02]  /*26b0*/  SHF.R.S32.HI R75, RZ, 0x1f, R58.reuse ;  /* 0x0000001fff4b7819 */ /* 0x100fe4000001143a */
[----:B------:R-:W-:Y:S02]  /*26c0*/  IADD3 R74, P2, P3, R21, R38, R58 ;  /* 0x00000026154a7210 */ /* 0x000fe40007b5e03a */
[----:B------:R-:W-:Y:S02]  /*26d0*/  LEA.HI.X R37, R37, UR19, R78, 0x1, P0 ;  /* 0x0000001325257c11 */ /* 0x000fe400080f0c4e */
[----:B------:R-:W-:Y:S02]  /*26e0*/  IADD3.X R75, R80, R39, R75, P2, P3 ;  /* 0x00000027504b7210 */ /* 0x000fe400017e644b */
[C---:B0-----:R-:W-:Y:S01]  /*26f0*/  LEA R34, P0, R74.reuse, UR18, 0x1 ;  /* 0x000000124a227c11 */ /* 0x041fe2000f8008ff */
[----:B------:R0:W4:Y:S03]  /*2700*/  LDG.E.CONSTANT R93, desc[UR8][R36.64] ;  /* 0x00000008245d7981 */ /* 0x000126000c1e9900 */
[----:B------:R-:W-:-:S02]  /*2710*/  LEA.HI.X R35, R74, UR19, R75, 0x1, P0 ;  /* 0x000000134a237c11 */ /* 0x000fc400080f0c4b */
[--C-:B------:R-:W-:Y:S02]  /*2720*/  SHF.R.S32.HI R78, RZ, 0x1f, R59.reuse ;  /* 0x0000001fff4e7819 */ /* 0x100fe4000001143b */
[----:B------:R-:W-:Y:S01]  /*2730*/  SHF.R.S32.HI R68, RZ, 0x1f, R22 ;  /* 0x0000001fff447819 */ /* 0x000fe20000011416 */
[----:B------:R0:W4:Y:S01]  /*2740*/  LDG.E.CONSTANT R91, desc[UR8][R34.64] ;  /* 0x00000008225b7981 */ /* 0x000122000c1e9900 */
[----:B------:R-:W-:Y:S02]  /*2750*/  IADD3 R69, P2, P3, R22, R38, R59 ;  /* 0x0000002616457210 */ /* 0x000fe40007b5e03b */
[----:B------:R-:W-:Y:S02]  /*2760*/  SHF.R.S32.HI R74, RZ, 0x1f, R60 ;  /* 0x0000001fff4a7819 */ /* 0x000fe4000001143c */
[----:B------:R-:W-:Y:S02]  /*2770*/  IADD3.X R78, R68, R39, R78, P2, P3 ;  /* 0x00000027444e7210 */ /* 0x000fe400017e644e */
[----:B------:R-:W-:-:S02]  /*2780*/  LEA R68, P0, R69, UR18, 0x1 ;  /* 0x0000001245447c11 */ /* 0x000fc4000f8008ff */
[----:B-1----:R-:W-:Y:S02]  /*2790*/  SHF.R.S32.HI R32, RZ, 0x1f, R23 ;  /* 0x0000001fff207819 */ /* 0x002fe40000011417 */
[----:B------:R-:W-:Y:S02]  /*27a0*/  IADD3 R33, P2, P3, R23, R38, R60 ;  /* 0x0000002617217210 */ /* 0x000fe40007b5e03c */
[----:B------:R-:W-:Y:S02]  /*27b0*/  LEA.HI.X R69, R69, UR19, R78, 0x1, P0 ;  /* 0x0000001345457c11 */ /* 0x000fe400080f0c4e */
[----:B------:R-:W-:Y:S02]  /*27c0*/  IADD3.X R74, R32, R39, R74, P2, P3 ;  /* 0x00000027204a7210 */ /* 0x000fe400017e644a */
[----:B0-----:R-:W-:Y:S01]  /*27d0*/  LEA R36, P0, R33, UR18, 0x1 ;  /* 0x0000001221247c11 */ /* 0x001fe2000f8008ff */
[----:B------:R0:W4:Y:S01]  /*27e0*/  LDG.E.CONSTANT R92, desc[UR8][R68.64] ;  /* 0x00000008445c7981 */ /* 0x000122000c1e9900 */
[----:B------:R-:W-:-:S02]  /*27f0*/  SHF.R.S32.HI R78, RZ, 0x1f, R61 ;  /* 0x0000001fff4e7819 */ /* 0x000fc4000001143d */
[----:B------:R-:W-:Y:S02]  /*2800*/  SHF.R.S32.HI R75, RZ, 0x1f, R24 ;  /* 0x0000001fff4b7819 */ /* 0x000fe40000011418 */
[----:B------:R-:W-:Y:S02]  /*2810*/  IADD3 R32, P2, P3, R24, R38, R61 ;  /* 0x0000002618207210 */ /* 0x000fe40007b5e03d */
[----:B------:R-:W-:Y:S02]  /*2820*/  LEA.HI.X R37, R33, UR19, R74, 0x1, P0 ;  /* 0x0000001321257c11 */ /* 0x000fe400080f0c4a */
[----:B------:R-:W-:Y:S02]  /*2830*/  IADD3.X R35, R75, R39, R78, P2, P3 ;  /* 0x000000274b237210 */ /* 0x000fe400017e644e */
[C---:B------:R-:W-:Y:S01]  /*2840*/  LEA R34, P0, R32.reuse, UR18, 0x1 ;  /* 0x0000001220227c11 */ /* 0x040fe2000f8008ff */
[----:B------:R1:W4:Y:S03]  /*2850*/  LDG.E.CONSTANT R94, desc[UR8][R36.64] ;  /* 0x00000008245e7981 */ /* 0x000326000c1e9900 */
[----:B------:R-:W-:-:S02]  /*2860*/  LEA.HI.X R35, R32, UR19, R35, 0x1, P0 ;  /* 0x0000001320237c11 */ /* 0x000fc400080f0c23 */
[--C-:B------:R-:W-:Y:S02]  /*2870*/  SHF.R.S32.HI R74, RZ, 0x1f, R62.reuse ;  /* 0x0000001fff4a7819 */ /* 0x100fe4000001143e */
[----:B------:R-:W-:Y:S01]  /*2880*/  SHF.R.S32.HI R75, RZ, 0x1f, R25 ;  /* 0x0000001fff4b7819 */ /* 0x000fe20000011419 */
[----:B------:R1:W4:Y:S01]  /*2890*/  LDG.E.CONSTANT R96, desc[UR8][R34.64] ;  /* 0x0000000822607981 */ /* 0x000322000c1e9900 */
[----:B------:R-:W-:-:S04]  /*28a0*/  IADD3 R33, P2, P3, R25, R38, R62 ;  /* 0x0000002619217210 */ /* 0x000fc80007b5e03e */
[----:B------:R-:W-:Y:S02]  /*28b0*/  IADD3.X R74, R75, R39, R74, P2, P3 ;  /* 0x000000274b4a7210 */ /* 0x000fe400017e644a */
[C---:B------:R-:W-:Y:S02]  /*28c0*/  LEA R32, P0, R33.reuse, UR18, 0x1 ;  /* 0x0000001221207c11 */ /* 0x040fe4000f8008ff */
[--C-:B------:R-:W-:Y:S02]  /*28d0*/  SHF.R.S32.HI R78, RZ, 0x1f, R63.reuse ;  /* 0x0000001fff4e7819 */ /* 0x100fe4000001143f */
[----:B------:R-:W-:Y:S02]  /*28e0*/  LEA.HI.X R33, R33, UR19, R74, 0x1, P0 ;  /* 0x0000001321217c11 */ /* 0x000fe400080f0c4a */
[----:B0-----:R-:W-:Y:S02]  /*28f0*/  SHF.R.S32.HI R68, RZ, 0x1f, R26 ;  /* 0x0000001fff447819 */ /* 0x001fe4000001141a */
[----:B------:R-:W-:Y:S01]  /*2900*/  IADD3 R69, P0, P2, R26, R38, R63 ;  /* 0x000000261a457210 */ /* 0x000fe20007a1e03f */
[----:B------:R0:W4:Y:S01]  /*2910*/  LDG.E.CONSTANT R95, desc[UR8][R32.64] ;  /* 0x00000008205f7981 */ /* 0x000122000c1e9900 */
[----:B------:R-:W-:-:S02]  /*2920*/  SHF.R.S32.HI R80, RZ, 0x1f, R64 ;  /* 0x0000001fff507819 */ /* 0x000fc40000011440 */
[-C--:B------:R-:W-:Y:S02]  /*2930*/  IADD3.X R78, R68, R39.reuse, R78, P0, P2 ;  /* 0x00000027444e7210 */ /* 0x080fe400007e444e */
[----:B------:R-:W-:Y:S02]  /*2940*/  SHF.R.S32.HI R74, RZ, 0x1f, R27 ;  /* 0x0000001fff4a7819 */ /* 0x000fe4000001141b */
[----:B-1----:R-:W-:Y:S02]  /*2950*/  IADD3 R37, P3, P4, R27, R38, R64 ;  /* 0x000000261b257210 */ /* 0x002fe40007c7e040 */
[----:B------:R-:W-:Y:S02]  /*2960*/  LEA R68, P0, R69, UR18, 0x1 ;  /* 0x0000001245447c11 */ /* 0x000fe4000f8008ff */
[----:B------:R-:W-:Y:S02]  /*2970*/  IADD3.X R80, R74, R39, R80, P3, P4 ;  /* 0x000000274a507210 */ /* 0x000fe40001fe8450 */
[----:B------:R-:W-:-:S02]  /*2980*/  LEA R36, P2, R37, UR18, 0x1 ;  /* 0x0000001225247c11 */ /* 0x000fc4000f8408ff */
[----:B------:R-:W-:Y:S02]  /*2990*/  LEA.HI.X R69, R69, UR19, R78, 0x1, P0 ;  /* 0x0000001345457c11 */ /* 0x000fe400080f0c4e */
[----:B------:R-:W-:Y:S02]  /*29a0*/  SHF.R.S32.HI R34, RZ, 0x1f, R28 ;  /* 0x0000001fff227819 */ /* 0x000fe4000001141c */
[-C--:B------:R-:W-:Y:S01]  /*29b0*/  IADD3 R35, P3, P4, R28, R38.reuse, R65 ;  /* 0x000000261c237210 */ /* 0x080fe20007c7e041 */
[----:B------:R1:W4:Y:S01]  /*29c0*/  LDG.E.CONSTANT R97, desc[UR8][R68.64] ;  /* 0x0000000844617981 */ /* 0x000322000c1e9900 */
[----:B------:R-:W-:Y:S02]  /*29d0*/  LEA.HI.X R37, R37, UR19, R80, 0x1, P2 ;  /* 0x0000001325257c11 */ /* 0x000fe400090f0c50 */
[----:B------:R-:W-:Y:S02]  /*29e0*/  IADD3.X R78, R34, R39, R98, P3, P4 ;  /* 0x00000027224e7210 */ /* 0x000fe40001fe8462 */
[----:B------:R-:W-:Y:S01]  /*29f0*/  SHF.R.S32.HI R75, RZ, 0x1f, R29 ;  /* 0x0000001fff4b7819 */ /* 0x000fe2000001141d */
[----:B------:R1:W4:Y:S01]  /*2a00*/  LDG.E.CONSTANT R98, desc[UR8][R36.64] ;  /* 0x0000000824627981 */ /* 0x000322000c1e9900 */
[----:B------:R-:W-:-:S02]  /*2a10*/  IADD3 R74, P5, P6, R29, R38, R66 ;  /* 0x000000261d4a7210 */ /* 0x000fc40007ebe042 */
[----:B------:R-:W-:Y:S02]  /*2a20*/  LEA R34, P0, R35, UR18, 0x1 ;  /* 0x0000001223227c11 */ /* 0x000fe4000f8008ff */
[----:B0-----:R-:W-:Y:S02]  /*2a30*/  IADD3.X R33, R75, R39, R100, P5, P6 ;  /* 0x000000274b217210 */ /* 0x001fe40002fec464 */
[C---:B------:R-:W-:Y:S02]  /*2a40*/  LEA R32, P2, R74.reuse, UR18, 0x1 ;  /* 0x000000124a207c11 */ /* 0x040fe4000f8408ff */
[----:B------:R-:W-:Y:S02]  /*2a50*/  LEA.HI.X R35, R35, UR19, R78, 0x1, P0 ;  /* 0x0000001323237c11 */ /* 0x000fe400080f0c4e */
[----:B------:R-:W-:-:S03]  /*2a60*/  LEA.HI.X R33, R74, UR19, R33, 0x1, P2 ;  /* 0x000000134a217c11 */ /* 0x000fc600090f0c21 */
[----:B------:R0:W4:Y:S01]  /*2a70*/  LDG.E.CONSTANT R99, desc[UR8][R34.64] ;  /* 0x0000000822637981 */ /* 0x000122000c1e9900 */
[----:B------:R-:W-:Y:S02]  /*2a80*/  SHF.R.S32.HI R78, RZ, 0x1f, R67 ;  /* 0x0000001fff4e7819 */ /* 0x000fe40000011443 */
[----:B------:R-:W-:Y:S01]  /*2a90*/  SHF.R.S32.HI R74, RZ, 0x1f, R30 ;  /* 0x0000001fff4a7819 */ /* 0x000fe2000001141e */
[----:B------:R0:W4:Y:S01]  /*2aa0*/  LDG.E.CONSTANT R100, desc[UR8][R32.64] ;  /* 0x0000000820647981 */ /* 0x000122000c1e9900 */
[--C-:B------:R-:W-:Y:S02]  /*2ab0*/  SHF.R.S32.HI R80, RZ, 0x1f, R70.reuse ;  /* 0x0000001fff507819 */ /* 0x100fe40000011446 */
[----:B------:R-:W-:Y:S02]  /*2ac0*/  SHF.R.S32.HI R79, RZ, 0x1f, R31 ;  /* 0x0000001fff4f7819 */ /* 0x000fe4000001141f */
[-C--:B------:R-:W-:Y:S02]  /*2ad0*/  IADD3 R75, P0, P2, R30, R38.reuse, R67 ;  /* 0x000000261e4b7210 */ /* 0x080fe40007a1e043 */
[----:B-1----:R-:W-:-:S02]  /*2ae0*/  IADD3 R69, P3, P4, R31, R38, R70 ;  /* 0x000000261f457210 */ /* 0x002fc40007c7e046 */
[-C--:B------:R-:W-:Y:S02]  /*2af0*/  IADD3.X R78, R74, R39.reuse, R78, P0, P2 ;  /* 0x000000274a4e7210 */ /* 0x080fe400007e444e */
[----:B------:R-:W-:Y:S02]  /*2b00*/  IADD3.X R36, R79, R39, R80, P3, P4 ;  /* 0x000000274f247210 */ /* 0x000fe40001fe8450 */
[----:B------:R-:W-:Y:S02]  /*2b10*/  LEA R74, P3, R75, UR18, 0x1 ;  /* 0x000000124b4a7c11 */ /* 0x000fe4000f8608ff */
[--C-:B------:R-:W-:Y:S02]  /*2b20*/  SHF.R.S32.HI R80, RZ, 0x1f, R71.reuse ;  /* 0x0000001fff507819 */ /* 0x100fe40000011447 */
[----:B0-----:R-:W-:Y:S02]  /*2b30*/  SHF.R.S32.HI R34, RZ, 0x1f, R40 ;  /* 0x0000001fff227819 */ /* 0x001fe40000011428 */
[----:B------:R-:W-:-:S02]  /*2b40*/  IADD3 R32, P5, P6, R40, R38, R71 ;  /* 0x0000002628207210 */ /* 0x000fc40007ebe047 */
[----:B------:R-:W-:Y:S02]  /*2b50*/  LEA R68, P4, R69, UR18, 0x1 ;  /* 0x0000001245447c11 */ /* 0x000fe4000f8808ff */
[----:B------:R-:W-:Y:S02]  /*2b60*/  LEA.HI.X R75, R75, UR19, R78, 0x1, P3 ;  /* 0x000000134b4b7c11 */ /* 0x000fe400098f0c4e */
[----:B------:R-:W-:Y:S02]  /*2b70*/  IADD3.X R33, R34, R39, R80, P5, P6 ;  /* 0x0000002722217210 */ /* 0x000fe40002fec450 */
[----:B------:R-:W-:Y:S01]  /*2b80*/  LEA.HI.X R69, R69, UR19, R36, 0x1, P4 ;  /* 0x0000001345457c11 */ /* 0x000fe2000a0f0c24 */
[----:B------:R0:W4:Y:S01]  /*2b90*/  LDG.E.CONSTANT R74, desc[UR8][R74.64] ;  /* 0x000000084a4a7981 */ /* 0x000122000c1e9900 */
[--C-:B------:R-:W-:Y:S02]  /*2ba0*/  IADD3 R38, P0, P2, R41, R38, R72.reuse ;  /* 0x0000002629267210 */ /* 0x100fe40007a1e048 */
[----:B------:R-:W-:Y:S01]  /*2bb0*/  SHF.R.S32.HI R34, RZ, 0x1f, R72 ;  /* 0x0000001fff227819 */ /* 0x000fe20000011448 */
[----:B------:R1:W4:Y:S01]  /*2bc0*/  LDG.E.CONSTANT R68, desc[UR8][R68.64] ;  /* 0x0000000844447981 */ /* 0x000322000c1e9900 */
[----:B------:R-:W-:-:S02]  /*2bd0*/  SHF.R.S32.HI R35, RZ, 0x1f, R41 ;  /* 0x0000001fff237819 */ /* 0x000fc40000011429 */
[C---:B------:R-:W-:Y:S02]  /*2be0*/  LEA R78, P3, R32.reuse, UR18, 0x1 ;  /* 0x00000012204e7c11 */ /* 0x040fe4000f8608ff */
[----:B------:R-:W-:Y:S02]  /*2bf0*/  IADD3.X R39, R35, R39, R34, P0, P2 ;  /* 0x0000002723277210 */ /* 0x000fe400007e4422 */
[----:B------:R-:W-:Y:S02]  /*2c00*/  LEA.HI.X R79, R32, UR19, R33, 0x1, P3 ;  /* 0x00000013204f7c11 */ /* 0x000fe400098f0c21 */
[C---:B------:R-:W-:Y:S01]  /*2c10*/  LEA R80, P0, R38.reuse, UR18, 0x1 ;  /* 0x0000001226507c11 */ /* 0x040fe2000f8008ff */
[----:B------:R-:W0:Y:S03]  /*2c20*/  LDS.128 R32, [R45] ;  /* 0x000000002d207984 */ /* 0x000e260000000c00 */
[----:B------:R-:W-:Y:S01]  /*2c30*/  LEA.HI.X R81, R38, UR19, R39, 0x1, P0 ;  /* 0x0000001326517c11 */ /* 0x000fe200080f0c27 */
[----:B------:R5:W4:Y:S04]  /*2c40*/  LDG.E.CONSTANT R78, desc[UR8][R78.64] ;  /* 0x000000084e4e7981 */ /* 0x000b28000c1e9900 */
[----:B------:R4:W4:Y:S04]  /*2c50*/  LDG.E.CONSTANT R80, desc[UR8][R80.64] ;  /* 0x0000000850507981 */ /* 0x000928000c1e9900 */
[----:B------:R-:W5:Y:S01]  /*2c60*/  LDS.128 R36, [R45+0x10] ;  /* 0x000010002d247984 */ /* 0x000f620000000c00 */
[C---:B0-----:R-:W-:Y:S01]  /*2c70*/  IMAD.U32 R101, R33.reuse, 0x10000, RZ ;  /* 0x0001000021657824 */ /* 0x041fe200078e00ff */
[----:B------:R-:W-:Y:S01]  /*2c80*/  PRMT R75, R33, 0x7632, R75 ;  /* 0x00007632214b7816 */ /* 0x000fe2000000004b */
[----:B------:R-:W-:-:S02]  /*2c90*/  IMAD.U32 R33, R32, 0x10000, RZ ;  /* 0x0001000020217824 */ /* 0x000fc400078e00ff */
[C---:B--2---:R-:W-:Y:S01]  /*2ca0*/  IMAD.U32 R104, R77.reuse, 0x10000, RZ ;  /* 0x000100004d687824 */ /* 0x044fe200078e00ff */
[----:B------:R-:W-:Y:S02]  /*2cb0*/  PRMT R77, R77, 0x7632, R77 ;  /* 0x000076324d4d7816 */ /* 0x000fe4000000004d */
[----:B------:R-:W-:Y:S01]  /*2cc0*/  PRMT R32, R32, 0x7632, R32 ;  /* 0x0000763220207816 */ /* 0x000fe20000000020 */
[C---:B---3--:R-:W-:Y:S02]  /*2cd0*/  IMAD.U32 R102, R82.reuse, 0x10000, RZ ;  /* 0x0001000052667824 */ /* 0x048fe400078e00ff */
[----:B------:R-:W-:Y:S01]  /*2ce0*/  FMUL.FTZ R106, R101, R104 ;  /* 0x00000068656a7220 */ /* 0x000fe20000410000 */
[----:B------:R-:W-:Y:S01]  /*2cf0*/  PRMT R82, R82, 0x7632, R82 ;  /* 0x0000763252527816 */ /* 0x000fe20000000052 */
[----:B------:R-:W-:Y:S02]  /*2d00*/  IMAD.U32 R75, R75, 0x10000, RZ ;  /* 0x000100004b4b7824 */ /* 0x000fe400078e00ff */
[----:B------:R-:W-:-:S02]  /*2d10*/  IMAD.U32 R104, R77, 0x10000, RZ ;  /* 0x000100004d687824 */ /* 0x000fc400078e00ff */
[----:B------:R-:W-:Y:S01]  /*2d20*/  FFMA.FTZ R102, R33, R102, R106 ;  /* 0x0000006621667223 */ /* 0x000fe2000001006a */
[C---:B-1----:R-:W-:Y:S01]  /*2d30*/  PRMT R69, R34.reuse, 0x7632, R69 ;  /* 0x0000763222457816 */ /* 0x042fe20000000045 */
[----:B------:R-:W-:Y:S02]  /*2d40*/  IMAD.U32 R77, R34, 0x10000, RZ ;  /* 0x00010000224d7824 */ /* 0x000fe400078e00ff */
[----:B------:R-:W-:Y:S01]  /*2d50*/  FMUL.FTZ R75, R75, R104 ;  /* 0x000000684b4b7220 */ /* 0x000fe20000410000 */
[----:B------:R-:W-:Y:S02]  /*2d60*/  IMAD.U32 R32, R32, 0x10000, RZ ;  /* 0x0001000020207824 */ /* 0x000fe400078e00ff */
[----:B------:R-:W-:Y:S02]  /*2d70*/  IMAD.U32 R33, R82, 0x10000, RZ ;  /* 0x0001000052217824 */ /* 0x000fe400078e00ff */
[----:B-----5:R-:W-:Y:S01]  /*2d80*/  IMAD.U32 R34, R84, 0x10000, RZ ;  /* 0x0001000054227824 */ /* 0x020fe200078e00ff */
[C---:B------:R-:W-:Y:S01]  /*2d90*/  PRMT R79, R35.reuse, 0x7632, R79 ;  /* 0x00007632234f7816 */ /* 0x040fe2000000004f */
[----:B------:R-:W-:-:S02]  /*2da0*/  IMAD.U32 R104, R35, 0x10000, RZ ;  /* 0x0001000023687824 */ /* 0x000fc400078e00ff */
[----:B------:R-:W-:Y:S01]  /*2db0*/  FFMA.FTZ R75, R32, R33, R75 ;  /* 0x00000021204b7223 */ /* 0x000fe2000001004b */
[----:B------:R-:W-:Y:S01]  /*2dc0*/  PRMT R84, R84, 0x7632, R84 ;  /* 0x0000763254547816 */ /* 0x000fe20000000054 */
[----:B------:R-:W-:Y:S02]  /*2dd0*/  FFMA.FTZ R77, R77, R34, R102 ;  /* 0x000000224d4d7223 */ /* 0x000fe40000010066 */
[----:B------:R-:W0:Y:S01]  /*2de0*/  LDS.128 R32, [R45+0x20] ;  /* 0x000020002d207984 */ /* 0x000e220000000c00 */
[----:B------:R-:W-:Y:S01]  /*2df0*/  IMAD.U32 R82, R69, 0x10000, RZ ;  /* 0x0001000045527824 */ /* 0x000fe200078e00ff */
[----:B------:R-:W-:Y:S01]  /*2e00*/  PRMT R69, R83, 0x7632, R69 ;  /* 0x0000763253457816 */ /* 0x000fe20000000045 */
[----:B------:R-:W-:Y:S02]  /*2e10*/  IMAD.U32 R84, R84, 0x10000, RZ ;  /* 0x0001000054547824 */ /* 0x000fe400078e00ff */
[----:B------:R-:W-:Y:S02]  /*2e20*/  IMAD.U32 R102, R79, 0x10000, RZ ;  /* 0x000100004f667824 */ /* 0x000fe400078e00ff */
[----:B------:R-:W-:-:S02]  /*2e30*/  IMAD.U32 R69, R69, 0x10000, RZ ;  /* 0x0001000045457824 */ /* 0x000fc400078e00ff */
[----:B------:R-:W-:Y:S01]  /*2e40*/  FFMA.FTZ R75, R82, R84, R75 ;  /* 0x00000054524b7223 */ /* 0x000fe2000001004b */
[----:B------:R-:W-:Y:S01]  /*2e50*/  IMAD.U32 R83, R83, 0x10000, RZ ;  /* 0x0001000053537824 */ /* 0x000fe200078e00ff */
[----:B------:R-:W-:Y:S02]  /*2e60*/  PRMT R79, R36, 0x7632, R79 ;  /* 0x00007632244f7816 */ /* 0x000fe4000000004f */
[----:B------:R-:W-:Y:S01]  /*2e70*/  FFMA.FTZ R75, R102, R69, R75 ;  /* 0x00000045664b7223 */ /* 0x000fe2000001004b */
[C---:B----4-:R-:W-:Y:S01]  /*2e80*/  PRMT R69, R85.reuse, 0x7632, R69 ;  /* 0x0000763255457816 */ /* 0x050fe20000000045 */
[----:B------:R-:W-:Y:S01]  /*2e90*/  FFMA.FTZ R77, R104, R83, R77 ;  /* 0x00000053684d7223 */ /* 0x000fe2000001004d */
[----:B------:R-:W-:Y:S02]  /*2ea0*/  IMAD.U32 R36, R36, 0x10000, RZ ;  /* 0x0001000024247824 */ /* 0x000fe400078e00ff */
[----:B------:R-:W-:Y:S02]  /*2eb0*/  IMAD.U32 R85, R85, 0x10000, RZ ;  /* 0x0001000055557824 */ /* 0x000fe400078e00ff */
[----:B------:R-:W-:-:S02]  /*2ec0*/  IMAD.U32 R82, R79, 0x10000, RZ ;  /* 0x000100004f527824 */ /* 0x000fc400078e00ff */
[----:B------:R-:W-:Y:S02]  /*2ed0*/  IMAD.U32 R79, R37, 0x10000, RZ ;  /* 0x00010000254f7824 */ /* 0x000fe400078e00ff */
[----:B------:R-:W-:Y:S01]  /*2ee0*/  FFMA.FTZ R36, R36, R85, R77 ;  /* 0x0000005524247223 */ /* 0x000fe2000001004d */
[----:B------:R-:W-:Y:S01]  /*2ef0*/  IMAD.U32 R81, R87, 0x10000, RZ ;  /* 0x0001000057517824 */ /* 0x000fe200078e00ff */
[----:B------:R-:W-:Y:S01]  /*2f00*/  PRMT R37, R37, 0x7632, R37 ;  /* 0x0000763225257816 */ /* 0x000fe20000000025 */
[----:B------:R-:W-:Y:S01]  /*2f10*/  IMAD.U32 R69, R69, 0x10000, RZ ;  /* 0x0001000045457824 */ /* 0x000fe200078e00ff */
[----:B------:R-:W-:Y:S01]  /*2f20*/  PRMT R87, R87, 0x7632, R87 ;  /* 0x0000763257577816 */ /* 0x000fe20000000057 */
[--C-:B------:R-:W-:Y:S01]  /*2f30*/  FFMA.FTZ R79, R79, R81, R36.reuse ;  /* 0x000000514f4f7223 */ /* 0x100fe20000010024 */
        /* <DEDUP_REMOVED lines=10> */
[C---:B------:R-:W-:Y:S01]  /*2fe0*/  PRMT R75, R39.reuse, 0x7632, R75 ;  /* 0x00007632274b7816 */ /* 0x040fe2000000004b */
[----:B------:R-:W-:-:S02]  /*2ff0*/  IMAD.U32 R82, R39, 0x10000, RZ ;  /* 0x0001000027527824 */ /* 0x000fc400078e00ff */
[----:B------:R-:W-:Y:S01]  /*3000*/  FFMA.FTZ R84, R84, R36, R69 ;  /* 0x0000002454547223 */ /* 0x000fe20000010045 */
[----:B------:R-:W-:Y:S02]  /*3010*/  FFMA.FTZ R79, R38, R88, R79 ;  /* 0x00000058264f7223 */ /* 0x000fe4000001004f */
[----:B------:R-:W1:Y:S01]  /*3020*/  LDS.128 R36, [R45+0x30] ;  /* 0x000030002d247984 */ /* 0x000e620000000c00 */
[----:B------:R-:W-:Y:S01]  /*3030*/  PRMT R69, R86, 0x7632, R69 ;  /* 0x0000763256457816 */ /* 0x000fe20000000045 */
[C---:B0-----:R-:W-:Y:S01]  /*3040*/  IMAD.U32 R88, R32.reuse, 0x10000, RZ ;  /* 0x0001000020587824 */ /* 0x041fe200078e00ff */
[----:B------:R-:W-:Y:S01]  /*3050*/  PRMT R32, R32, 0x7632, R32 ;  /* 0x0000763220207816 */ /* 0x000fe20000000020 */
[----:B------:R-:W-:Y:S02]  /*3060*/  IMAD.U32 R86, R86, 0x10000, RZ ;  /* 0x0001000056567824 */ /* 0x000fe400078e00ff */
[----:B------:R-:W-:Y:S02]  /*3070*/  IMAD.U32 R75, R75, 0x10000, RZ ;  /* 0x000100004b4b7824 */ /* 0x000fe400078e00ff */
[----:B------:R-:W-:-:S02]  /*3080*/  IMAD.U32 R69, R69, 0x10000, RZ ;  /* 0x0001000045457824 */ /* 0x000fc400078e00ff */
[C---:B------:R-:W-:Y:S01]  /*3090*/  IMAD.U32 R77, R89.reuse, 0x10000, RZ ;  /* 0x00010000594d7824 */ /* 0x040fe200078e00ff */
[----:B------:R-:W-:Y:S01]  /*30a0*/  PRMT R89, R89, 0x7632, R89 ;  /* 0x0000763259597816 */ /* 0x000fe20000000059 */
[----:B------:R-:W-:Y:S01]  /*30b0*/  FFMA.FTZ R79, R82, R86, R79 ;  /* 0x00000056524f7223 */ /* 0x000fe2000001004f */
[----:B------:R-:W-:Y:S01]  /*30c0*/  FFMA.FTZ R69, R75, R69, R84 ;  /* 0x000000454b457223 */ /* 0x000fe20000010054 */
[----:B------:R-:W-:Y:S01]  /*30d0*/  IMAD.U32 R82, R32, 0x10000, RZ ;  /* 0x0001000020527824 */ /* 0x000fe200078e00ff */
[----:B------:R-:W-:Y:S01]  /*30e0*/  PRMT R75, R33, 0x7632, R75 ;  /* 0x00007632214b7816 */ /* 0x000fe2000000004b */
[----:B------:R-:W-:Y:S01]  /*30f0*/  IMAD.U32 R89, R89, 0x10000, RZ ;  /* 0x0001000059597824 */ /* 0x000fe200078e00ff */
[----:B------:R-:W-:-:S03]  /*3100*/  PRMT R32, R90, 0x7632, R32 ;  /* 0x000076325a207816 */ /* 0x000fc60000000020 */
[----:B------:R-:W-:Y:S02]  /*3110*/  IMAD.U32 R86, R75, 0x10000, RZ ;  /* 0x000100004b567824 */ /* 0x000fe400078e00ff */
[----:B------:R-:W-:Y:S01]  /*3120*/  FFMA.FTZ R69, R82, R89, R69 ;  /* 0x0000005952457223 */ /* 0x000fe20000010045 */
[----:B------:R-:W-:Y:S02]  /*3130*/  IMAD.U32 R32, R32, 0x10000, RZ ;  /* 0x0001000020207824 */ /* 0x000fe400078e00ff */
[----:B------:R-:W-:Y:S01]  /*3140*/  FFMA.FTZ R77, R88, R77, R79 ;  /* 0x0000004d584d7223 */ /* 0x000fe2000001004f */
[----:B------:R-:W-:Y:S02]  /*3150*/  IMAD.U32 R84, R33, 0x10000, RZ ;  /* 0x0001000021547824 */ /* 0x000fe400078e00ff */
[----:B------:R-:W-:Y:S02]  /*3160*/  IMAD.U32 R90, R90, 0x10000, RZ ;  /* 0x000100005a5a7824 */ /* 0x000fe400078e00ff */
[----:B------:R-:W-:Y:S01]  /*3170*/  FFMA.FTZ R69, R86, R32, R69 ;  /* 0x0000002056457223 */ /* 0x000fe20000010045 */
[C---:B------:R-:W-:Y:S01]  /*3180*/  PRMT R33, R34.reuse, 0x7632, R33 ;  /* 0x0000763222217816 */ /* 0x040fe20000000021 */
[----:B------:R-:W-:-:S02]  /*3190*/  IMAD.U32 R34, R34, 0x10000, RZ ;  /* 0x0001000022227824 */ /* 0x000fc400078e00ff */
[----:B------:R-:W-:Y:S01]  /*31a0*/  FFMA.FTZ R77, R84, R90, R77 ;  /* 0x0000005a544d7223 */ /* 0x000fe2000001004d */
[C---:B------:R-:W-:Y:S01]  /*31b0*/  PRMT R32, R93.reuse, 0x7632, R32 ;  /* 0x000076325d207816 */ /* 0x040fe20000000020 */
[----:B------:R-:W-:Y:S02]  /*31c0*/  IMAD.U32 R93, R93, 0x10000, RZ ;  /* 0x000100005d5d7824 */ /* 0x000fe400078e00ff */
[----:B------:R-:W-:Y:S02]  /*31d0*/  IMAD.U32 R82, R33, 0x10000, RZ ;  /* 0x0001000021527824 */ /* 0x000fe400078e00ff */
[----:B------:R-:W-:Y:S02]  /*31e0*/  IMAD.U32 R32, R32, 0x10000, RZ ;  /* 0x0001000020207824 */ /* 0x000fe400078e00ff */
[----:B------:R-:W-:Y:S01]  /*31f0*/  FFMA.FTZ R34, R34, R93, R77 ;  /* 0x0000005d22227223 */ /* 0x000fe2000001004d */
[----:B------:R-:W-:Y:S02]  /*3200*/  IMAD.U32 R79, R35, 0x10000, RZ ;  /* 0x00010000234f7824 */ /* 0x000fe400078e00ff */
[----:B------:R-:W-:Y:S01]  /*3210*/  IMAD.U32 R33, R91, 0x10000, RZ ;  /* 0x000100005b217824 */ /* 0x000fe200078e00ff */
[----:B------:R-:W-:Y:S01]  /*3220*/  PRMT R75, R35, 0x7632, R75 ;  /* 0x00007632234b7816 */ /* 0x000fe2000000004b */
[----:B------:R-:W-:-:S02]  /*3230*/  FFMA.FTZ R82, R82, R32, R69 ;  /* 0x0000002052527223 */ /* 0x000fc40000010045 */
[----:B------:R-:W-:Y:S02]  /*3240*/  FFMA.FTZ R79, R79, R33, R34 ;  /* 0x000000214f4f7223 */ /* 0x000fe40000010022 */
[----:B------:R-:W0:Y:S01]  /*3250*/  LDS.128 R32, [R45+0x40] ;  /* 0x000040002d207984 */ /* 0x000e220000000c00 */
[----:B------:R-:W-:Y:S02]  /*3260*/  PRMT R91, R91, 0x7632, R91 ;  /* 0x000076325b5b7816 */ /* 0x000fe4000000005b */
[C---:B-1----:R-:W-:Y:S01]  /*3270*/  PRMT R77, R36.reuse, 0x7632, R77 ;  /* 0x00007632244d7816 */ /* 0x042fe2000000004d */
[----:B------:R-:W-:Y:S02]  /*3280*/  IMAD.U32 R75, R75, 0x10000, RZ ;  /* 0x000100004b4b7824 */ /* 0x000fe400078e00ff */
[----:B------:R-:W-:Y:S02]  /*3290*/  IMAD.U32 R91, R91, 0x10000, RZ ;  /* 0x000100005b5b7824 */ /* 0x000fe400078e00ff */
[----:B------:R-:W-:Y:S01]  /*32a0*/  IMAD.U32 R36, R36, 0x10000, RZ ;  /* 0x0001000024247824 */ /* 0x000fe200078e00ff */
[C---:B------:R-:W-:Y:S01]  /*32b0*/  PRMT R69, R92.reuse, 0x7632, R69 ;  /* 0x000076325c457816 */ /* 0x040fe20000000045 */
[----:B------:R-:W-:-:S02]  /*32c0*/  IMAD.U32 R92, R92, 0x10000, RZ ;  /* 0x000100005c5c7824 */ /* 0x000fc400078e00ff */
[----:B------:R-:W-:Y:S02]  /*32d0*/  IMAD.U32 R84, R77, 0x10000, RZ ;  /* 0x000100004d547824 */ /* 0x000fe400078e00ff */
[----:B------:R-:W-:Y:S01]  /*32e0*/  FFMA.FTZ R75, R75, R91, R82 ;  /* 0x0000005b4b4b7223 */ /* 0x000fe20000010052 */
[----:B------:R-:W-:Y:S02]  /*32f0*/  IMAD.U32 R77, R37, 0x10000, RZ ;  /* 0x00010000254d7824 */ /* 0x000fe400078e00ff */
[----:B------:R-:W-:Y:S01]  /*3300*/  FFMA.FTZ R36, R36, R92, R79 ;  /* 0x0000005c24247223 */ /* 0x000fe2000001004f */
[----:B------:R-:W-:Y:S01]  /*3310*/  IMAD.U32 R69, R69, 0x10000, RZ ;  /* 0x0001000045457824 */ /* 0x000fe200078e00ff */
[----:B------:R-:W-:Y:S01]  /*3320*/  PRMT R37, R37, 0x7632, R37 ;  /* 0x0000763225257816 */ /* 0x000fe20000000025 */
[C---:B------:R-:W-:Y:S01]  /*3330*/  IMAD.U32 R81, R94.reuse, 0x10000, RZ ;  /* 0x000100005e517824 */ /* 0x040fe200078e00ff */
[----:B------:R-:W-:Y:S01]  /*3340*/  PRMT R94, R94, 0x7632, R94 ;  /* 0x000076325e5e7816 */ /* 0x000fe2000000005e */
[--C-:B------:R-:W-:Y:S01]  /*3350*/  FFMA.FTZ R69, R84, R69, R75.reuse ;  /* 0x0000004554457223 */ /* 0x100fe2000001004b */
[----:B------:R-:W-:Y:S01]  /*3360*/  PRMT R75, R38, 0x7632, R75 ;  /* 0x00007632264b7816 */ /* 0x000fe2000000004b */
[----:B------:R-:W-:Y:S01]  /*3370*/  FFMA.FTZ R77, R77, R81, R36 ;  /* 0x000000514d4d7223 */ /* 0x000fe20000010024 */
[----:B------:R-:W-:-:S02]  /*3380*/  IMAD.U32 R36, R37, 0x10000, RZ ;  /* 0x0001000025247824 */ /* 0x000fc400078e00ff */
        /* <DEDUP_REMOVED lines=9> */
[----:B------:R-:W-:-:S03]  /*3420*/  IMAD.U32 R75, R75, 0x10000, RZ ;  /* 0x000100004b4b7824 */ /* 0x000fc600078e00ff */
[----:B------:R-:W-:Y:S01]  /*3430*/  IMAD.U32 R96, R96, 0x10000, RZ ;  /* 0x0001000060607824 */ /* 0x000fe200078e00ff */
[----:B------:R-:W-:Y:S01]  /*3440*/  PRMT R69, R95, 0x7632, R69 ;  /* 0x000076325f457816 */ /* 0x000fe20000000045 */
[----:B------:R-:W-:Y:S02]  /*3450*/  IMAD.U32 R84, R79, 0x10000, RZ ;  /* 0x000100004f547824 */ /* 0x000fe400078e00ff */
[----:B------:R-:W-:Y:S01]  /*3460*/  FFMA.FTZ R75, R75, R96, R94 ;  /* 0x000000604b4b7223 */ /* 0x000fe2000001005e */
[----:B------:R-:W-:Y:S02]  /*3470*/  IMAD.U32 R95, R95, 0x10000, RZ ;  /* 0x000100005f5f7824 */ /* 0x000fe400078e00ff */
[----:B------:R-:W-:Y:S02]  /*3480*/  IMAD.U32 R69, R69, 0x10000, RZ ;  /* 0x0001000045457824 */ /* 0x000fe400078e00ff */
[----:B------:R-:W-:Y:S01]  /*3490*/  FFMA.FTZ R77, R82, R95, R77 ;  /* 0x0000005f524d7223 */ /* 0x000fe2000001004d */
[----:B0-----:R-:W-:-:S02]  /*34a0*/  IMAD.U32 R82, R32, 0x10000, RZ ;  /* 0x0001000020527824 */ /* 0x001fc400078e00ff */
[--C-:B------:R-:W-:Y:S01]  /*34b0*/  FFMA.FTZ R69, R84, R69, R75.reuse ;  /* 0x0000004554457223 */ /* 0x100fe2000001004b */
[----:B------:R-:W-:Y:S01]  /*34c0*/  PRMT R75, R32, 0x7632, R75 ;  /* 0x00007632204b7816 */ /* 0x000fe2000000004b */
[C---:B------:R-:W-:Y:S01]  /*34d0*/  IMAD.U32 R84, R33.reuse, 0x10000, RZ ;  /* 0x0001000021547824 */ /* 0x040fe200078e00ff */
[----:B------:R-:W-:Y:S01]  /*34e0*/  PRMT R79, R33, 0x7632, R79 ;  /* 0x00007632214f7816 */ /* 0x000fe2000000004f */
[C---:B------:R-:W-:Y:S01]  /*34f0*/  IMAD.U32 R86, R34.reuse, 0x10000, RZ ;  /* 0x0001000022567824 */ /* 0x040fe200078e00ff */
[----:B------:R-:W-:Y:S01]  /*3500*/  PRMT R81, R34, 0x7632, R81 ;  /* 0x0000763222517816 */ /* 0x000fe20000000051 */
[----:B------:R-:W-:Y:S01]  /*3510*/  IMAD.U32 R34, R75, 0x10000, RZ ;  /* 0x000100004b227824 */ /* 0x000fe200078e00ff */
[----:B------:R-:W-:Y:S01]  /*3520*/  PRMT R32, R97, 0x7632, R32 ;  /* 0x0000763261207816 */ /* 0x000fe20000000020 */
[----:B------:R-:W-:-:S04]  /*3530*/  IMAD.U32 R79, R79, 0x10000, RZ ;  /* 0x000100004f4f7824 */ /* 0x000fc800078e00ff */
[----:B------:R-:W-:Y:S01]  /*3540*/  IMAD.U32 R32, R32, 0x10000, RZ ;  /* 0x0001000020207824 */ /* 0x000fe200078e00ff */
[----:B------:R-:W-:-:S03]  /*3550*/  PRMT R33, R98, 0x7632, R33 ;  /* 0x0000763262217816 */ /* 0x000fc60000000021 */
[----:B------:R-:W-:Y:S02]  /*3560*/  FFMA.FTZ R34, R34, R32, R69 ;  /* 0x0000002022227223 */ /* 0x000fe40000010045 */
[----:B------:R-:W-:Y:S01]  /*3570*/  IMAD.U32 R33, R33, 0x10000, RZ ;  /* 0x0001000021217824 */ /* 0x000fe200078e00ff */
[----:B------:R-:W-:Y:S01]  /*3580*/  PRMT R83, R35, 0x7632, R83 ;  /* 0x0000763223537816 */ /* 0x000fe20000000053 */
[----:B------:R-:W-:Y:S02]  /*3590*/  IMAD.U32 R81, R81, 0x10000, RZ ;  /* 0x0001000051517824 */ /* 0x000fe400078e00ff */
[----:B------:R-:W-:Y:S01]  /*35a0*/  FFMA.FTZ R34, R79, R33, R34 ;  /* 0x000000214f227223 */ /* 0x000fe20000010022 */
        /* <DEDUP_REMOVED lines=9> */
[----:B------:R-:W-:Y:S01]  /*3640*/  FFMA.FTZ R83, R83, R33, R32 ;  /* 0x0000002153537223 */ /* 0x000fe20000010020 */
[----:B-1----:R-:W-:-:S02]  /*3650*/  PRMT R33, R36, 0x7632, R33 ;  /* 0x0000763224217816 */ /* 0x002fc40000000021 */
[----:B------:R-:W-:Y:S01]  /*3660*/  FFMA.FTZ R77, R84, R98, R77 ;  /* 0x00000062544d7223 */ /* 0x000fe2000001004d */
[----:B------:R-:W-:Y:S02]  /*3670*/  IMAD.U32 R99, R99, 0x10000, RZ ;  /* 0x0001000063637824 */ /* 0x000fe400078e00ff */
[----:B------:R-:W-:Y:S01]  /*3680*/  IMAD.U32 R88, R35, 0x10000, RZ ;  /* 0x0001000023587824 */ /* 0x000fe200078e00ff */
[----:B------:R-:W-:Y:S01]  /*3690*/  PRMT R35, R37, 0x7632, R35 ;  /* 0x0000763225237816 */ /* 0x000fe20000000023 */
[----:B------:R-:W-:Y:S01]  /*36a0*/  FFMA.FTZ R77, R86, R99, R77 ;  /* 0x00000063564d7223 */ /* 0x000fe2000001004d */
[----:B------:R-:W-:Y:S02]  /*36b0*/  IMAD.U32 R100, R100, 0x10000, RZ ;  /* 0x0001000064647824 */ /* 0x000fe400078e00ff */
[----:B------:R-:W-:Y:S01]  /*36c0*/  IMAD.U32 R34, R33, 0x10000, RZ ;  /* 0x0001000021227824 */ /* 0x000fe200078e00ff */
[----:B------:R-:W-:Y:S01]  /*36d0*/  PRMT R32, R74, 0x7632, R32 ;  /* 0x000076324a207816 */ /* 0x000fe20000000020 */
[----:B------:R-:W-:Y:S01]  /*36e0*/  FFMA.FTZ R77, R88, R100, R77 ;  /* 0x00000064584d7223 */ /* 0x000fe2000001004d */
[----:B------:R-:W-:-:S03]  /*36f0*/  PRMT R33, R68, 0x7632, R33 ;  /* 0x0000763244217816 */ /* 0x000fc60000000021 */
[----:B------:R-:W-:Y:S02]  /*3700*/  IMAD.U32 R32, R32, 0x10000, RZ ;  /* 0x0001000020207824 */ /* 0x000fe400078e00ff */
[----:B------:R-:W-:Y:S02]  /*3710*/  IMAD.U32 R36, R36, 0x10000, RZ ;  /* 0x0001000024247824 */ /* 0x000fe400078e00ff */
[----:B------:R-:W-:Y:S02]  /*3720*/  IMAD.U32 R74, R74, 0x10000, RZ ;  /* 0x000100004a4a7824 */ /* 0x000fe400078e00ff */
[----:B------:R-:W-:Y:S01]  /*3730*/  FFMA.FTZ R34, R34, R32, R83 ;  /* 0x0000002022227223 */ /* 0x000fe20000010053 */
[----:B------:R-:W-:Y:S01]  /*3740*/  IMAD.U32 R35, R35, 0x10000, RZ ;  /* 0x0001000023237824 */ /* 0x000fe200078e00ff */
[----:B------:R-:W-:Y:S01]  /*3750*/  PRMT R69, R38, 0x7632, R69 ;  /* 0x0000763226457816 */ /* 0x000fe20000000045 */
[----:B------:R-:W-:Y:S02]  /*3760*/  IMAD.U32 R33, R33, 0x10000, RZ ;  /* 0x0001000021217824 */ /* 0x000fe400078e00ff */
[----:B------:R-:W-:Y:S01]  /*3770*/  FFMA.FTZ R36, R36, R74, R77 ;  /* 0x0000004a24247223 */ /* 0x000fe2000001004d */
[----:B------:R-:W-:-:S02]  /*3780*/  IMAD.U32 R37, R37, 0x10000, RZ ;  /* 0x0001000025257824 */ /* 0x000fc400078e00ff */
[----:B------:R-:W-:Y:S01]  /*3790*/  IMAD.U32 R68, R68, 0x10000, RZ ;  /* 0x0001000044447824 */ /* 0x000fe200078e00ff */
[----:B------:R-:W-:Y:S01]  /*37a0*/  PRMT R32, R78, 0x7632, R32 ;  /* 0x000076324e207816 */ /* 0x000fe20000000020 */
[----:B------:R-:W-:Y:S02]  /*37b0*/  IMAD.U32 R75, R38, 0x10000, RZ ;  /* 0x00010000264b7824 */ /* 0x000fe400078e00ff */
[----:B------:R-:W-:Y:S01]  /*37c0*/  FFMA.FTZ R34, R35, R33, R34 ;  /* 0x0000002123227223 */ /* 0x000fe20000010022 */
[----:B------:R-:W-:Y:S01]  /*37d0*/  PRMT R38, R39, 0x7632, R38 ;  /* 0x0000763227267816 */ /* 0x000fe20000000026 */
[----:B------:R-:W-:Y:S01]  /*37e0*/  FFMA.FTZ R36, R37, R68, R36 ;  /* 0x0000004425247223 */ /* 0x000fe20000010024 */
[----:B------:R-:W-:Y:S01]  /*37f0*/  PRMT R33, R80, 0x7632, R33 ;  /* 0x0000763250217816 */ /* 0x000fe20000000021 */
[----:B------:R-:W-:Y:S02]  /*3800*/  IMAD.U32 R78, R78, 0x10000, RZ ;  /* 0x000100004e4e7824 */ /* 0x000fe400078e00ff */
[----:B------:R-:W-:-:S02]  /*3810*/  IMAD.U32 R69, R69, 0x10000, RZ ;  /* 0x0001000045457824 */ /* 0x000fc400078e00ff */
[----:B------:R-:W-:Y:S02]  /*3820*/  IMAD.U32 R32, R32, 0x10000, RZ ;  /* 0x0001000020207824 */ /* 0x000fe400078e00ff */
[----:B------:R-:W-:Y:S01]  /*3830*/  FFMA.FTZ R36, R75, R78, R36 ;  /* 0x0000004e4b247223 */ /* 0x000fe20000010024 */
[----:B------:R-:W-:Y:S02]  /*3840*/  IMAD.U32 R39, R39, 0x10000, RZ ;  /* 0x0001000027277824 */ /* 0x000fe400078e00ff */
[----:B------:R-:W-:Y:S02]  /*3850*/  IMAD.U32 R35, R38, 0x10000, RZ ;  /* 0x0001000026237824 */ /* 0x000fe400078e00ff */
[----:B------:R-:W-:Y:S01]  /*3860*/  FFMA.FTZ R32, R69, R32, R34 ;  /* 0x0000002045207223 */ /* 0x000fe20000010022 */
[----:B------:R-:W-:Y:S02]  /*3870*/  IMAD.U32 R80, R80, 0x10000, RZ ;  /* 0x0001000050507824 */ /* 0x000fe400078e00ff */
[----:B------:R-:W-:Y:S01]  /*3880*/  IMAD.U32 R33, R33, 0x10000, RZ ;  /* 0x0001000021217824 */ /* 0x000fe200078e00ff */
[----:B------:R-:W-:Y:S01]  /*3890*/  UMOV UR6, 0xffffffff ;  /* 0xffffffff00067882 */ /* 0x000fe20000000000 */
[----:B------:R-:W-:-:S02]  /*38a0*/  FFMA.FTZ R36, R39, R80, R36 ;  /* 0x0000005027247223 */ /* 0x000fc40000010024 */
[----:B------:R-:W-:Y:S01]  /*38b0*/  FFMA.FTZ R33, R35, R33, R32 ;  /* 0x0000002123217223 */ /* 0x000fe20000010020 */
[----:B------:R-:W-:-:S03]  /*38c0*/  ISETP.NE.AND P0, PT, R2, RZ, PT ;  /* 0x000000ff0200720c */ /* 0x000fc60003f05270 */
[----:B------:R-:W-:Y:S01]  /*38d0*/  FADD.FTZ R33, R36, R33 ;  /* 0x0000002124217221 */ /* 0x000fe20000010000 */
[----:B------:R-:W-:Y:S09]  /*38e0*/  BRA.DIV UR6, `(.L_x_21478) ;  /* 0x00000066067c7947 */ /* 0x000ff2000b800000 */
[----:B------:R-:W0:Y:S02]  /*38f0*/  SHFL.BFLY PT, R32, R33, 0x2, 0x1f ;  /* 0x0c401f0021207f89 */ /* 0x000e2400000e0000 */
[----:B0-----:R-:W-:-:S05]  /*3900*/  FADD.FTZ R32, R33, R32 ;  /* 0x0000002021207221 */ /* 0x001fca0000010000 */
[----:B------:R0:W1:Y:S02]  /*3910*/  SHFL.BFLY PT, R35, R32, 0x1, 0x1f ;  /* 0x0c201f0020237f89 */ /* 0x00006400000e0000 */
.L_x_21534:
        /* <DEDUP_REMOVED lines=10> */
.L_x_21477:
[----:B------:R-:W-:-:S13]  /*39c0*/  ISETP.NE.AND P0, PT, R2, RZ, PT ;  /* 0x000000ff0200720c */ /* 0x000fda0003f05270 */
[----:B------:R-:W-:-:S05]  /*39d0*/  @!P0 IMAD.MOV.U32 R33, RZ, RZ, -0x800001 ;  /* 0xff7fffffff218424 */ /* 0x000fca00078e00ff */
[----:B------:R0:W-:Y:S02]  /*39e0*/  @!P0 STS [R76], R33 ;  /* 0x000000214c008388 */ /* 0x0001e40000000800 */
.L_x_21479:
[----:B------:R-:W-:Y:S05]  /*39f0*/  BSYNC B1 ;  /* 0x0000000000017941 */ /* 0x000fea0003800000 */
.L_x_21476:
[----:B------:R-:W-:-:S05]  /*3a00*/  VIADD R42, R42, 0x4 ;  /* 0x000000042a2a7836 */ /* 0x000fca0000000000 */
[----:B------:R-:W-:-:S13]  /*3a10*/  ISETP.GE.AND P0, PT, R42, UR15, PT ;  /* 0x0000000f2a007c0c */ /* 0x000fda000bf06270 */
[----:B------:R-:W-:Y:S05]  /*3a20*/  @!P0 BRA `(.L_x_21480) ;  /* 0xffffffe000f48947 */ /* 0x000fea000383ffff */
[----:B------:R-:W-:Y:S05]  /*3a30*/  BRA `(.L_x_21474) ;  /* 0x0000001c00487947 */ /* 0x000fea0003800000 */
.L_x_21475:
[----:B------:R-:W-:-:S07]  /*3a40*/  IMAD.MOV.U32 R6, RZ, RZ, -0x800001 ;  /* 0xff7fffffff067424 */ /* 0x000fce00078e00ff */
.L_x_21485:
[----:B0-----:R-:W0:Y:S01]  /*3a50*/  LDC R68, c[0x0][0x290] ;  /* 0x0000a400ff447b82 */ /* 0x001e220000000800 */
[----:B-1-3--:R-:W-:Y:S01]  /*3a60*/  IMAD.SHL.U32 R35, R42, 0x8, RZ ;  /* 0x000000082a237824 */ /* 0x00afe200078e00ff */
[----:B------:R-:W-:Y:S04]  /*3a70*/  BSSY B1, `(.L_x_21481) ;  /* 0x00001cb000017945 */ /* 0x000fe80003800000 */
[----:B------:R-:W-:Y:S02]  /*3a80*/  IABS R34, R35 ;  /* 0x0000002300227213 */ /* 0x000fe40000000000 */
[----:B------:R-:W1:Y:S03]  /*3a90*/  LDC R36, c[0x0][0x294] ;  /* 0x0000a500ff247b82 */ /* 0x000e660000000800 */
[----:B--2---:R-:W-:-:S04]  /*3aa0*/  IMAD.HI.U32 R32, R4, R34, RZ ;  /* 0x0000002204207227 */ /* 0x004fc800078e00ff */
        /* <DEDUP_REMOVED lines=43> */
[----:B------:R-:W-:-:S06]  /*3d60*/  LEA.HI.X R33, R33, UR13, R34, 0x2, P0 ;  /* 0x0000000d21217c11 */ /* 0x000fcc00080f1422 */
[----:B------:R-:W2:Y:S01]  /*3d70*/  LDG.E.CONSTANT R33, desc[UR8][R32.64] ;  /* 0x0000000820217981 */ /* 0x000ea2000c1e9900 */
        /* <DEDUP_REMOVED lines=17> */
[-C--:B------:R-:W-:Y:S02]  /*3e90*/  IADD3 R37, P0, P2, R11, R34.reuse, R48 ;  /* 0x000000220b257210 */ /* 0x080fe40007a1e030 */
[-C--:B------:R-:W-:Y:S02]  /*3ea0*/  IADD3 R33, P4, P5, R12, R34.reuse, R49 ;  /* 0x000000220c217210 */ /* 0x080fe40007d9e031 */
[----:B------:R-:W-:Y:S02]  /*3eb0*/  IADD3.X R32, R36, R35, R38, P0, P2 ;  /* 0x0000002324207210 */ /* 0x000fe400007e4426 */
[----:B------:R-:W-:Y:S02]  /*3ec0*/  IADD3 R39, P0, R10, R34, RZ ;  /* 0x000000220a277210 */ /* 0x000fe40007f1e0ff */
[----:B------:R-:W-:Y:S02]  /*3ed0*/  LEA R36, P3, R37, UR20, 0x1 ;  /* 0x0000001425247c11 */ /* 0x000fe4000f8608ff */
[----:B------:R-:W-:Y:S01]  /*3ee0*/  LEA R38, P2, R39, UR20, 0x1 ;  /* 0x0000001427267c11 */ /* 0x000fe2000f8408ff */
[----:B------:R-:W-:Y:S01]  /*3ef0*/  IMAD.X R74, R74, 0x1, R35, P0 ;  /* 0x000000014a4a7824 */ /* 0x000fe200000e0623 */
[----:B------:R-:W-:-:S02]  /*3f00*/  LEA.HI.X R37, R37, UR21, R32, 0x1, P3 ;  /* 0x0000001525257c11 */ /* 0x000fc400098f0c20 */
[----:B------:R-:W-:Y:S02]  /*3f10*/  IADD3.X R68, R69, R35, R68, P4, P5 ;  /* 0x0000002345447210 */ /* 0x000fe400027ea444 */
        /* <DEDUP_REMOVED lines=8> */
[----:B------:R-:W-:Y:S02]  /*3fa0*/  IADD3.X R74, R75, R35, R74, P2, P3 ;  /* 0x000000234b4a7210 */ /* 0x000fe400017e644a */
[----:B------:R-:W-:-:S04]  /*3fb0*/  LEA R68, P0, R69, UR20, 0x1 ;  /* 0x0000001445447c11 */ /* 0x000fc8000f8008ff */
[----:B------:R-:W-:Y:S02]  /*3fc0*/  LEA.HI.X R69, R69, UR21, R74, 0x1, P0 ;  /* 0x0000001545457c11 */ /* 0x000fe400080f0c4a */
[-C--:B------:R-:W-:Y:S02]  /*3fd0*/  IADD3 R74, P0, P2, R14, R34.reuse, R51 ;  /* 0x000000220e4a7210 */ /* 0x080fe40007a1e033 */
[----:B------:R-:W-:Y:S01]  /*3fe0*/  SHF.R.S32.HI R75, RZ, 0x1f, R15 ;  /* 0x0000001fff4b7819 */ /* 0x000fe2000001140f */
[----:B------:R4:W5:Y:S01]  /*3ff0*/  LDG.E.CONSTANT R83, desc[UR8][R68.64] ;  /* 0x0000000844537981 */ /* 0x000962000c1e9900 */
[----:B0-----:R-:W-:Y:S02]  /*4000*/  IADD3 R36, P3, P4, R15, R34, R52 ;  /* 0x000000220f247210 */ /* 0x001fe40007c7e034 */
[----:B------:R-:W-:Y:S02]  /*4010*/  IADD3.X R79, R79, R35, R78, P0, P2 ;  /* 0x000000234f4f7210 */ /* 0x000fe400007e444e */
[----:B-1----:R-:W-:-:S02]  /*4020*/  LEA R38, P0, R74, UR20, 0x1 ;  /* 0x000000144a267c11 */ /* 0x002fc4000f8008ff */
[----:B------:R-:W-:Y:S02]  /*4030*/  IADD3.X R75, R75, R35, R80, P3, P4 ;  /* 0x000000234b4b7210 */ /* 0x000fe40001fe8450 */
[--C-:B------:R-:W-:Y:S02]  /*4040*/  SHF.R.S32.HI R78, RZ, 0x1f, R53.reuse ;  /* 0x0000001fff4e7819 */ /* 0x100fe40000011435 */
[----:B----4-:R-:W-:Y:S02]  /*4050*/  SHF.R.S32.HI R33, RZ, 0x1f, R16 ;  /* 0x0000001fff217819 */ /* 0x010fe40000011410 */
[----:B------:R-:W-:Y:S02]  /*4060*/  IADD3 R37, P3, P4, R16, R34, R53 ;  /* 0x0000002210257210 */ /* 0x000fe40007c7e035 */
[----:B------:R-:W-:Y:S02]  /*4070*/  LEA.HI.X R39, R74, UR21, R79, 0x1, P0 ;  /* 0x000000154a277c11 */ /* 0x000fe400080f0c4f */
[----:B------:R-:W-:-:S02]  /*4080*/  LEA R32, P2, R36, UR20, 0x1 ;  /* 0x0000001424207c11 */ /* 0x000fc4000f8408ff */
[----:B------:R-:W-:Y:S01]  /*4090*/  IADD3.X R74, R33, R35, R78, P3, P4 ;  /* 0x00000023214a7210 */ /* 0x000fe20001fe844e */
[----:B------:R0:W4:Y:S01]  /*40a0*/  LDG.E.CONSTANT R85, desc[UR8][R38.64] ;  /* 0x0000000826557981 */ /* 0x000122000c1e9900 */
[----:B------:R-:W-:Y:S02]  /*40b0*/  LEA.HI.X R33, R36, UR21, R75, 0x1, P2 ;  /* 0x0000001524217c11 */ /* 0x000fe400090f0c4b */
[----:B------:R-:W-:-:S03]  /*40c0*/  LEA R36, P0, R37, UR20, 0x1 ;  /* 0x0000001425247c11 */ /* 0x000fc6000f8008ff */
[----:B------:R1:W4:Y:S01]  /*40d0*/  LDG.E.CONSTANT R87, desc[UR8][R32.64] ;  /* 0x0000000820577981 */ /* 0x000322000c1e9900 */
[----:B------:R-:W-:Y:S02]  /*40e0*/  LEA.HI.X R37, R37, UR21, R74, 0x1, P0 ;  /* 0x0000001525257c11 */ /* 0x000fe400080f0c4a */
[--C-:B------:R-:W-:Y:S02]  /*40f0*/  SHF.R.S32.HI R78, RZ, 0x1f, R54.reuse ;  /* 0x0000001fff4e7819 */ /* 0x100fe40000011436 */
[----:B------:R-:W-:Y:S01]  /*4100*/  SHF.R.S32.HI R68, RZ, 0x1f, R17 ;  /* 0x0000001fff447819 */ /* 0x000fe20000011411 */
        /* <DEDUP_REMOVED lines=8> */
[----:B0-----:R-:W-:Y:S02]  /*4190*/  IADD3.X R39, R75, R35, R80, P3, P4 ;  /* 0x000000234b277210 */ /* 0x001fe40001fe8450 */
[----:B-1----:R-:W-:Y:S01]  /*41a0*/  LEA R32, P0, R74, UR20, 0x1 ;  /* 0x000000144a207c11 */ /* 0x002fe2000f8008ff */
[----:B------:R-:W4:Y:S01]  /*41b0*/  LDG.E.CONSTANT R86, desc[UR8][R68.64] ;  /* 0x0000000844567981 */ /* 0x000f22000c1e9900 */
[----:B------:R-:W-:-:S02]  /*41c0*/  SHF.R.S32.HI R78, RZ, 0x1f, R56 ;  /* 0x0000001fff4e7819 */ /* 0x000fc40000011438 */
[----:B------:R-:W-:Y:S02]  /*41d0*/  SHF.R.S32.HI R75, RZ, 0x1f, R19 ;  /* 0x0000001fff4b7819 */ /* 0x000fe40000011413 */
[----:B------:R-:W-:Y:S02]  /*41e0*/  IADD3 R38, P2, P3, R19, R34, R56 ;  /* 0x0000002213267210 */ /* 0x000fe40007b5e038 */
[----:B------:R-:W-:Y:S02]  /*41f0*/  LEA.HI.X R33, R74, UR21, R39, 0x1, P0 ;  /* 0x000000154a217c11 */ /* 0x000fe400080f0c27 */
[----:B------:R-:W-:Y:S02]  /*4200*/  IADD3.X R75, R75, R35, R78, P2, P3 ;  /* 0x000000234b4b7210 */ /* 0x000fe400017e644e */
[----:B------:R-:W-:Y:S01]  /*4210*/  LEA R36, P0, R38, UR20, 0x1 ;  /* 0x0000001426247c11 */ /* 0x000fe2000f8008ff */
        /* <DEDUP_REMOVED lines=9> */
[----:B------:R-:W-:Y:S02]  /*42b0*/  SHF.R.S32.HI R75, RZ, 0x1f, R21 ;  /* 0x0000001fff4b7819 */ /* 0x000fe40000011415 */
        /* <DEDUP_REMOVED lines=13> */
[--C-:B------:R-:W-:Y:S02]  /*4390*/  SHF.R.S32.HI R78, RZ, 0x1f, R60.reuse ;  /* 0x0000001fff4e7819 */ /* 0x100fe4000001143c */
[----:B-1----:R-:W-:Y:S02]  /*43a0*/  IADD3 R36, P2, P3, R23, R34, R60 ;  /* 0x0000002217247210 */ /* 0x002fe40007b5e03c */
        /* <DEDUP_REMOVED lines=24> */
[----:B------:R-:W-:Y:S02]  /*4530*/  SHF.R.S32.HI R79, RZ, 0x1f, R27 ;  /* 0x0000001fff4f7819 */ /* 0x000fe4000001141b */
[----:B------:R-:W-:Y:S02]  /*4540*/  IADD3 R68, P3, P4, R27, R34, R64 ;  /* 0x000000221b447210 */ /* 0x000fe40007c7e040 */
[-C--:B-1----:R-:W-:Y:S02]  /*4550*/  IADD3.X R39, R69, R35.reuse, R78, P0, P2 ;  /* 0x0000002345277210 */ /* 0x082fe400007e444e */
[----:B------:R-:W-:Y:S02]  /*4560*/  LEA R38, P0, R74, UR20, 0x1 ;  /* 0x000000144a267c11 */ /* 0x000fe4000f8008ff */
[----:B------:R-:W-:Y:S02]  /*4570*/  IADD3.X R79, R79, R35, R80, P3, P4 ;  /* 0x000000234f4f7210 */ /* 0x000fe40001fe8450 */
[----:B------:R-:W-:-:S02]  /*4580*/  SHF.R.S32.HI R78, RZ, 0x1f, R65 ;  /* 0x0000001fff4e7819 */ /* 0x000fc40000011441 */
[----:B------:R-:W-:Y:S02]  /*4590*/  SHF.R.S32.HI R37, RZ, 0x1f, R28 ;  /* 0x0000001fff257819 */ /* 0x000fe4000001141c */
[----:B------:R-:W-:Y:S02]  /*45a0*/  IADD3 R75, P3, P4, R28, R34, R65 ;  /* 0x000000221c4b7210 */ /* 0x000fe40007c7e041 */
[----:B------:R-:W-:Y:S02]  /*45b0*/  LEA R36, P2, R68, UR20, 0x1 ;  /* 0x0000001444247c11 */ /* 0x000fe4000f8408ff */
[----:B------:R-:W-:Y:S02]  /*45c0*/  LEA.HI.X R39, R74, UR21, R39, 0x1, P0 ;  /* 0x000000154a277c11 */ /* 0x000fe400080f0c27 */
[----:B------:R-:W-:Y:S02]  /*45d0*/  IADD3.X R78, R37, R35, R78, P3, P4 ;  /* 0x00000023254e7210 */ /* 0x000fe40001fe844e */
[----:B------:R-:W-:Y:S01]  /*45e0*/  LEA.HI.X R37, R68, UR21, R79, 0x1, P2 ;  /* 0x0000001544257c11 */ /* 0x000fe200090f0c4f */
[----:B------:R1:W4:Y:S01]  /*45f0*/  LDG.E.CONSTANT R97, desc[UR8][R38.64] ;  /* 0x0000000826617981 */ /* 0x000322000c1e9900 */
[----:B------:R-:W-:-:S02]  /*4600*/  SHF.R.S32.HI R80, RZ, 0x1f, R66 ;  /* 0x0000001fff507819 */ /* 0x000fc40000011442 */
[----:B------:R-:W-:Y:S01]  /*4610*/  IADD3 R69, P5, P6, R29, R34, R66 ;  /* 0x000000221d457210 */ /* 0x000fe20007ebe042 */
[----:B------:R1:W4:Y:S01]  /*4620*/  LDG.E.CONSTANT R98, desc[UR8][R36.64] ;  /* 0x0000000824627981 */ /* 0x000322000c1e9900 */
[----:B0-----:R-:W-:Y:S02]  /*4630*/  LEA R32, P0, R75, UR20, 0x1 ;  /* 0x000000144b207c11 */ /* 0x001fe4000f8008ff */
[----:B------:R-:W-:Y:S02]  /*4640*/  IADD3.X R74, R81, R35, R80, P5, P6 ;  /* 0x00000023514a7210 */ /* 0x000fe40002fec450 */
[----:B------:R-:W-:Y:S02]  /*4650*/  LEA R68, P2, R69, UR20, 0x1 ;  /* 0x0000001445447c11 */ /* 0x000fe4000f8408ff */
        /* <DEDUP_REMOVED lines=8> */
[-C--:B-1----:R-:W-:Y:S02]  /*46e0*/  IADD3 R39, P0, P2, R30, R34.reuse, R67 ;  /* 0x000000221e277210 */ /* 0x082fe40007a1e043 */
[----:B------:R-:W-:-:S02]  /*46f0*/  IADD3 R38, P3, P4, R31, R34, R70 ;  /* 0x000000221f267210 */ /* 0x000fc40007c7e046 */
[-C--:B------:R-:W-:Y:S02]  /*4700*/  IADD3.X R78, R74, R35.reuse, R78, P0, P2 ;  /* 0x000000234a4e7210 */ /* 0x080fe400007e444e */
[----:B------:R-:W-:Y:S02]  /*4710*/  IADD3.X R37, R75, R35, R80, P3, P4 ;  /* 0x000000234b257210 */ /* 0x000fe40001fe8450 */
[----:B------:R-:W-:Y:S02]  /*4720*/  LEA R74, P3, R39, UR20, 0x1 ;  /* 0x00000014274a7c11 */ /* 0x000fe4000f8608ff */
[--C-:B------:R-:W-:Y:S02]  /*4730*/  SHF.R.S32.HI R36, RZ, 0x1f, R71.reuse ;  /* 0x0000001fff247819 */ /* 0x100fe40000011447 */
[----:B0-----:R-:W-:Y:S02]  /*4740*/  SHF.R.S32.HI R33, RZ, 0x1f, R40 ;  /* 0x0000001fff217819 */ /* 0x001fe40000011428 */
[----:B------:R-:W-:-:S02]  /*4750*/  IADD3 R32, P5, P6, R40, R34, R71 ;  /* 0x0000002228207210 */ /* 0x000fc40007ebe047 */
[C---:B------:R-:W-:Y:S02]  /*4760*/  LEA R68, P4, R38.reuse, UR20, 0x1 ;  /* 0x0000001426447c11 */ /* 0x040fe4000f8808ff */
        /* <DEDUP_REMOVED lines=10> */
[----:B------:R-:W-:Y:S01]  /*4810*/  LEA.HI.X R79, R32, UR21, R33, 0x1, P3 ;  /* 0x00000015204f7c11 */ /* 0x000fe200098f0c21 */
[----:B------:R-:W-:Y:S01]  /*4820*/  LDS.128 R36, [R45+0x10] ;  /* 0x000010002d247984 */ /* 0x000fe20000000c00 */
[----:B------:R-:W-:-:S03]  /*4830*/  LEA R80, P0, R34, UR20, 0x1 ;  /* 0x0000001422507c11 */ /* 0x000fc6000f8008ff */
[----:B------:R5:W4:Y:S01]  /*4840*/  LDG.E.CONSTANT R78, desc[UR8][R78.64] ;  /* 0x000000084e4e7981 */ /* 0x000b22000c1e9900 */
[----:B------:R-:W-:-:S03]  /*4850*/  LEA.HI.X R81, R34, UR21, R35, 0x1, P0 ;  /* 0x0000001522517c11 */ /* 0x000fc600080f0c23 */
[----:B------:R-:W0:Y:S04]  /*4860*/  LDS.128 R32, [R45] ;  /* 0x000000002d207984 */ /* 0x000e280000000c00 */
[----:B------:R4:W4:Y:S01]  /*4870*/  LDG.E.CONSTANT R80, desc[UR8][R80.64] ;  /* 0x0000000850507981 */ /* 0x000922000c1e9900 */
[C---:B--2---:R-:W-:Y:S01]  /*4880*/  IMAD.U32 R104, R77.reuse, 0x10000, RZ ;  /* 0x000100004d687824 */ /* 0x044fe200078e00ff */
[----:B------:R-:W-:Y:S01]  /*4890*/  PRMT R77, R77, 0x7632, R77 ;  /* 0x000076324d4d7816 */ /* 0x000fe2000000004d */
[C---:B0-----:R-:W-:Y:S01]  /*48a0*/  IMAD.U32 R101, R33.reuse, 0x10000, RZ ;  /* 0x0001000021657824 */ /* 0x041fe200078e00ff */
[----:B------:R-:W-:Y:S01]  /*48b0*/  PRMT R75, R33, 0x7632, R75 ;  /* 0x00007632214b7816 */ /* 0x000fe2000000004b */
[C---:B------:R-:W-:Y:S01]  /*48c0*/  IMAD.U32 R33, R32.reuse, 0x10000, RZ ;  /* 0x0001000020217824 */ /* 0x040fe200078e00ff */
[----:B------:R-:W-:Y:S01]  /*48d0*/  PRMT R32, R32, 0x7632, R32 ;  /* 0x0000763220207816 */ /* 0x000fe20000000020 */
[----:B---3--:R-:W-:-:S02]  /*48e0*/  IMAD.U32 R102, R82, 0x10000, RZ ;  /* 0x0001000052667824 */ /* 0x008fc400078e00ff */
[----:B------:R-:W-:Y:S01]  /*48f0*/  FMUL.FTZ R106, R101, R104 ;  /* 0x00000068656a7220 */ /* 0x000fe20000410000 */
[----:B------:R-:W-:Y:S01]  /*4900*/  PRMT R82, R82, 0x7632, R82 ;  /* 0x0000763252527816 */ /* 0x000fe20000000052 */
[----:B------:R-:W-:Y:S02]  /*4910*/  IMAD.U32 R75, R75, 0x10000, RZ ;  /* 0x000100004b4b7824 */ /* 0x000fe400078e00ff */
[----:B------:R-:W-:Y:S02]  /*4920*/  IMAD.U32 R104, R77, 0x10000, RZ ;  /* 0x000100004d687824 */ /* 0x000fe400078e00ff */
[----:B------:R-:W-:Y:S01]  /*4930*/  FFMA.FTZ R102, R33, R102, R106 ;  /* 0x0000006621667223 */ /* 0x000fe2000001006a */
[C---:B-1----:R-:W-:Y:S01]  /*4940*/  PRMT R69, R34.reuse, 0x7632, R69 ;  /* 0x0000763222457816 */ /* 0x042fe20000000045 */
[----:B------:R-:W-:Y:S02]  /*4950*/  IMAD.U32 R77, R34, 0x10000, RZ ;  /* 0x00010000224d7824 */ /* 0x000fe400078e00ff */
[----:B------:R-:W-:Y:S01]  /*4960*/  FMUL.FTZ R75, R75, R104 ;  /* 0x000000684b4b7220 */ /* 0x000fe20000410000 */
[----:B------:R-:W-:-:S02]  /*4970*/  IMAD.U32 R32, R32, 0x10000, RZ ;  /* 0x0001000020207824 */ /* 0x000fc400078e00ff */
[----:B------:R-:W-:Y:S02]  /*4980*/  IMAD.U32 R33, R82, 0x10000, RZ ;  /* 0x0001000052217824 */ /* 0x000fe400078e00ff */
[----:B-----5:R-:W-:Y:S01]  /*4990*/  IMAD.U32 R34, R84, 0x10000, RZ ;  /* 0x0001000054227824 */ /* 0x020fe200078e00ff */
[C---:B------:R-:W-:Y:S01]  /*49a0*/  PRMT R79, R35.reuse, 0x7632, R79 ;  /* 0x00007632234f7816 */ /* 0x040fe2000000004f */
[----:B------:R-:W-:Y:S02]  /*49b0*/  IMAD.U32 R104, R35, 0x10000, RZ ;  /* 0x0001000023687824 */ /* 0x000fe400078e00ff */
[----:B------:R-:W-:Y:S01]  /*49c0*/  FFMA.FTZ R75, R32, R33, R75 ;  /* 0x00000021204b7223 */ /* 0x000fe2000001004b */
[----:B------:R-:W-:Y:S01]  /*49d0*/  PRMT R84, R84, 0x7632, R84 ;  /* 0x0000763254547816 */ /* 0x000fe20000000054 */
[----:B------:R-:W-:Y:S02]  /*49e0*/  FFMA.FTZ R77, R77, R34, R102 ;  /* 0x000000224d4d7223 */ /* 0x000fe40000010066 */
[----:B------:R-:W0:Y:S01]  /*49f0*/  LDS.128 R32, [R45+0x20] ;  /* 0x000020002d207984 */ /* 0x000e220000000c00 */
[----:B------:R-:W-:Y:S01]  /*4a00*/  IMAD.U32 R82, R69, 0x10000, RZ ;  /* 0x0001000045527824 */ /* 0x000fe200078e00ff */
[----:B------:R-:W-:Y:S01]  /*4a10*/  PRMT R69, R83, 0x7632, R69 ;  /* 0x0000763253457816 */ /* 0x000fe20000000045 */
[----:B------:R-:W-:-:S02]  /*4a20*/  IMAD.U32 R84, R84, 0x10000, RZ ;  /* 0x0001000054547824 */ /* 0x000fc400078e00ff */
[----:B------:R-:W-:Y:S02]  /*4a30*/  IMAD.U32 R102, R79, 0x10000, RZ ;  /* 0x000100004f667824 */ /* 0x000fe400078e00ff */
[----:B------:R-:W-:Y:S02]  /*4a40*/  IMAD.U32 R69, R69, 0x10000, RZ ;  /* 0x0001000045457824 */ /* 0x000fe400078e00ff */
[----:B------:R-:W-:Y:S01]  /*4a50*/  FFMA.FTZ R75, R82, R84, R75 ;  /* 0x00000054524b7223 */ /* 0x000fe2000001004b */
[----:B------:R-:W-:Y:S01]  /*4a60*/  IMAD.U32 R83, R83, 0x10000, RZ ;  /* 0x0001000053537824 */ /* 0x000fe200078e00ff */
[----:B------:R-:W-:Y:S02]  /*4a70*/  PRMT R79, R36, 0x7632, R79 ;  /* 0x00007632244f7816 */ /* 0x000fe4000000004f */
[----:B------:R-:W-:Y:S01]  /*4a80*/  FFMA.FTZ R75, R102, R69, R75 ;  /* 0x00000045664b7223 */ /* 0x000fe2000001004b */
[----:B----4-:R-:W-:Y:S01]  /*4a90*/  PRMT R69, R85, 0x7632, R69 ;  /* 0x0000763255457816 */ /* 0x010fe20000000045 */
[----:B------:R-:W-:Y:S01]  /*4aa0*/  FFMA.FTZ R77, R104, R83, R77 ;  /* 0x00000053684d7223 */ /* 0x000fe2000001004d */
[----:B------:R-:W-:-:S02]  /*4ab0*/  IMAD.U32 R36, R36, 0x10000, RZ ;  /* 0x0001000024247824 */ /* 0x000fc400078e00ff */
[----:B------:R-:W-:Y:S02]  /*4ac0*/  IMAD.U32 R85, R85, 0x10000, RZ ;  /* 0x0001000055557824 */ /* 0x000fe400078e00ff */
[----:B------:R-:W-:Y:S02]  /*4ad0*/  IMAD.U32 R82, R79, 0x10000, RZ ;  /* 0x000100004f527824 */ /* 0x000fe400078e00ff */
        /* <DEDUP_REMOVED lines=35> */
[----:B------:R-:W-:Y:S01]  /*4d10*/  PRMT R32, R90, 0x7632, R32 ;  /* 0x000076325a207816 */ /* 0x000fe20000000020 */
[----:B------:R-:W-:Y:S02]  /*4d20*/  FFMA.FTZ R77, R88, R77, R79 ;  /* 0x0000004d584d7223 */ /* 0x000fe4000001004f */
[----:B------:R-:W-:-:S02]  /*4d30*/  IMAD.U32 R86, R75, 0x10000, RZ ;  /* 0x000100004b567824 */ /* 0x000fc400078e00ff */
[----:B------:R-:W-:Y:S01]  /*4d40*/  FFMA.FTZ R69, R82, R89, R69 ;  /* 0x0000005952457223 */ /* 0x000fe20000010045 */
[----:B------:R-:W-:Y:S02]  /*4d50*/  IMAD.U32 R32, R32, 0x10000, RZ ;  /* 0x0001000020207824 */ /* 0x000fe400078e00ff */
[----:B------:R-:W-:Y:S02]  /*4d60*/  IMAD.U32 R84, R33, 0x10000, RZ ;  /* 0x0001000021547824 */ /* 0x000fe400078e00ff */
[----:B------:R-:W-:Y:S02]  /*4d70*/  IMAD.U32 R90, R90, 0x10000, RZ ;  /* 0x000100005a5a7824 */ /* 0x000fe400078e00ff */
[----:B------:R-:W-:Y:S01]  /*4d80*/  FFMA.FTZ R69, R86, R32, R69 ;  /* 0x0000002056457223 */ /* 0x000fe20000010045 */
[C---:B------:R-:W-:Y:S01]  /*4d90*/  PRMT R33, R34.reuse, 0x7632, R33 ;  /* 0x0000763222217816 */ /* 0x040fe20000000021 */
[----:B------:R-:W-:Y:S02]  /*4da0*/  IMAD.U32 R34, R34, 0x10000, RZ ;  /* 0x0001000022227824 */ /* 0x000fe400078e00ff */
[----:B------:R-:W-:Y:S01]  /*4db0*/  FFMA.FTZ R77, R84, R90, R77 ;  /* 0x0000005a544d7223 */ /* 0x000fe2000001004d */
[C---:B------:R-:W-:Y:S01]  /*4dc0*/  PRMT R32, R93.reuse, 0x7632, R32 ;  /* 0x000076325d207816 */ /* 0x040fe20000000020 */
[----:B------:R-:W-:-:S02]  /*4dd0*/  IMAD.U32 R93, R93, 0x10000, RZ ;  /* 0x000100005d5d7824 */ /* 0x000fc400078e00ff */
[----:B------:R-:W-:Y:S02]  /*4de0*/  IMAD.U32 R82, R33, 0x10000, RZ ;  /* 0x0001000021527824 */ /* 0x000fe400078e00ff */
[----:B------:R-:W-:Y:S02]  /*4df0*/  IMAD.U32 R32, R32, 0x10000, RZ ;  /* 0x0001000020207824 */ /* 0x000fe400078e00ff */
[----:B------:R-:W-:Y:S01]  /*4e00*/  FFMA.FTZ R34, R34, R93, R77 ;  /* 0x0000005d22227223 */ /* 0x000fe2000001004d */
[----:B------:R-:W-:Y:S02]  /*4e10*/  IMAD.U32 R79, R35, 0x10000, RZ ;  /* 0x00010000234f7824 */ /* 0x000fe400078e00ff */
[----:B------:R-:W-:Y:S01]  /*4e20*/  IMAD.U32 R33, R91, 0x10000, RZ ;  /* 0x000100005b217824 */ /* 0x000fe200078e00ff */
[----:B------:R-:W-:Y:S01]  /*4e30*/  PRMT R75, R35, 0x7632, R75 ;  /* 0x00007632234b7816 */ /* 0x000fe2000000004b */
[----:B------:R-:W-:Y:S02]  /*4e40*/  FFMA.FTZ R82, R82, R32, R69 ;  /* 0x0000002052527223 */ /* 0x000fe40000010045 */
[----:B------:R-:W-:-:S02]  /*4e50*/  FFMA.FTZ R79, R79, R33, R34 ;  /* 0x000000214f4f7223 */ /* 0x000fc40000010022 */
        /* <DEDUP_REMOVED lines=44> */
[----:B------:R-:W-:Y:S02]  /*5120*/  IMAD.U32 R34, R75, 0x10000, RZ ;  /* 0x000100004b227824 */ /* 0x000fe400078e00ff */
[----:B------:R-:W-:Y:S01]  /*5130*/  IMAD.U32 R79, R79, 0x10000, RZ ;  /* 0x000100004f4f7824 */ /* 0x000fe200078e00ff */
[----:B------:R-:W-:Y:S02]  /*5140*/  PRMT R32, R97, 0x7632, R32 ;  /* 0x0000763261207816 */ /* 0x000fe40000000020 */
[----:B------:R-:W-:-:S03]  /*5150*/  PRMT R33, R98, 0x7632, R33 ;  /* 0x0000763262217816 */ /* 0x000fc60000000021 */
[----:B------:R-:W-:Y:S02]  /*5160*/  IMAD.U32 R32, R32, 0x10000, RZ ;  /* 0x0001000020207824 */ /* 0x000fe400078e00ff */
[----:B------:R-:W-:Y:S02]  /*5170*/  IMAD.U32 R33, R33, 0x10000, RZ ;  /* 0x0001000021217824 */ /* 0x000fe400078e00ff */
[----:B------:R-:W-:Y:S01]  /*5180*/  FFMA.FTZ R34, R34, R32, R69 ;  /* 0x0000002022227223 */ /* 0x000fe20000010045 */
[----:B------:R-:W-:Y:S02]  /*5190*/  PRMT R83, R35, 0x7632, R83 ;  /* 0x0000763223537816 */ /* 0x000fe40000000053 */
[----:B------:R-:W-:Y:S01]  /*51a0*/  PRMT R32, R99, 0x7632, R32 ;  /* 0x0000763263207816 */ /* 0x000fe20000000020 */
[----:B------:R-:W-:Y:S01]  /*51b0*/  FFMA.FTZ R34, R79, R33, R34 ;  /* 0x000000214f227223 */ /* 0x000fe20000010022 */
[----:B------:R-:W-:Y:S01]  /*51c0*/  IMAD.U32 R81, R81, 0x10000, RZ ;  /* 0x0001000051517824 */ /* 0x000fe200078e00ff */
[----:B------:R-:W-:-:S02]  /*51d0*/  PRMT R33, R100, 0x7632, R33 ;  /* 0x0000763264217816 */ /* 0x000fc40000000021 */
[----:B------:R-:W-:Y:S02]  /*51e0*/  IMAD.U32 R32, R32, 0x10000, RZ ;  /* 0x0001000020207824 */ /* 0x000fe400078e00ff */
[----:B------:R-:W-:Y:S02]  /*51f0*/  IMAD.U32 R97, R97, 0x10000, RZ ;  /* 0x0001000061617824 */ /* 0x000fe400078e00ff */
[----:B------:R-:W-:Y:S02]  /*5200*/  IMAD.U32 R83, R83, 0x10000, RZ ;  /* 0x0001000053537824 */ /* 0x000fe400078e00ff */
[----:B------:R-:W-:Y:S01]  /*5210*/  FFMA.FTZ R32, R81, R32, R34 ;  /* 0x0000002051207223 */ /* 0x000fe20000010022 */
[----:B------:R-:W-:Y:S02]  /*5220*/  IMAD.U32 R33, R33, 0x10000, RZ ;  /* 0x0001000021217824 */ /* 0x000fe400078e00ff */
[----:B------:R-:W-:Y:S01]  /*5230*/  FFMA.FTZ R77, R82, R97, R77 ;  /* 0x00000061524d7223 */ /* 0x000fe2000001004d */
[----:B------:R-:W-:-:S02]  /*5240*/  IMAD.U32 R98, R98, 0x10000, RZ ;  /* 0x0001000062627824 */ /* 0x000fc400078e00ff */
[--C-:B------:R-:W-:Y:S01]  /*5250*/  FFMA.FTZ R83, R83, R33, R32.reuse ;  /* 0x0000002153537223 */ /* 0x100fe20000010020 */
[----:B-1----:R-:W-:Y:S01]  /*5260*/  PRMT R33, R36, 0x7632, R33 ;  /* 0x0000763224217816 */ /* 0x002fe20000000021 */
        /* <DEDUP_REMOVED lines=18> */
[----:B------:R-:W-:Y:S01]  /*5390*/  IMAD.U32 R37, R37, 0x10000, RZ ;  /* 0x0001000025257824 */ /* 0x000fe200078e00ff */
[----:B------:R-:W-:Y:S01]  /*53a0*/  PRMT R32, R78, 0x7632, R32 ;  /* 0x000076324e207816 */ /* 0x000fe20000000020 */
[----:B------:R-:W-:-:S02]  /*53b0*/  IMAD.U32 R68, R68, 0x10000, RZ ;  /* 0x0001000044447824 */ /* 0x000fc400078e00ff */
[----:B------:R-:W-:Y:S01]  /*53c0*/  FFMA.FTZ R34, R35, R33, R34 ;  /* 0x0000002123227223 */ /* 0x000fe20000010022 */
[----:B------:R-:W-:Y:S01]  /*53d0*/  IMAD.U32 R75, R38, 0x10000, RZ ;  /* 0x00010000264b7824 */ /* 0x000fe200078e00ff */
[----:B------:R-:W-:Y:S01]  /*53e0*/  PRMT R38, R39, 0x7632, R38 ;  /* 0x0000763227267816 */ /* 0x000fe20000000026 */
[----:B------:R-:W-:Y:S01]  /*53f0*/  FFMA.FTZ R36, R37, R68, R36 ;  /* 0x0000004425247223 */ /* 0x000fe20000010024 */
[----:B------:R-:W-:Y:S01]  /*5400*/  IMAD.U32 R78, R78, 0x10000, RZ ;  /* 0x000100004e4e7824 */ /* 0x000fe200078e00ff */
[----:B------:R-:W-:Y:S01]  /*5410*/  PRMT R33, R80, 0x7632, R33 ;  /* 0x0000763250217816 */ /* 0x000fe20000000021 */
[----:B------:R-:W-:Y:S02]  /*5420*/  IMAD.U32 R69, R69, 0x10000, RZ ;  /* 0x0001000045457824 */ /* 0x000fe400078e00ff */
[----:B------:R-:W-:Y:S02]  /*5430*/  IMAD.U32 R32, R32, 0x10000, RZ ;  /* 0x0001000020207824 */ /* 0x000fe400078e00ff */
[----:B------:R-:W-:Y:S01]  /*5440*/  FFMA.FTZ R36, R75, R78, R36 ;  /* 0x0000004e4b247223 */ /* 0x000fe20000010024 */
[----:B------:R-:W-:-:S02]  /*5450*/  IMAD.U32 R39, R39, 0x10000, RZ ;  /* 0x0001000027277824 */ /* 0x000fc400078e00ff */
[----:B------:R-:W-:Y:S02]  /*5460*/  IMAD.U32 R35, R38, 0x10000, RZ ;  /* 0x0001000026237824 */ /* 0x000fe400078e00ff */
[----:B------:R-:W-:Y:S01]  /*5470*/  FFMA.FTZ R32, R69, R32, R34 ;  /* 0x0000002045207223 */ /* 0x000fe20000010022 */
[----:B------:R-:W-:Y:S02]  /*5480*/  IMAD.U32 R80, R80, 0x10000, RZ ;  /* 0x0001000050507824 */ /* 0x000fe400078e00ff */
        /* <DEDUP_REMOVED lines=10> */
.L_x_21538:
[----:B------:R-:W-:Y:S05]  /*5530*/  @P0 BRA.U `(.L_x_21484) ;  /* 0x0000000100780947 */ /* 0x000fea0003800000 */
[----:B------:R-:W-:Y:S01]  /*5540*/  IMAD.SHL.U32 R34, R42, 0x8, RZ ;  /* 0x000000082a227824 */ /* 0x000fe200078e00ff */
[----:B------:R-:W-:Y:S01]  /*5550*/  UIADD3 UR6, -UR14, 0x1, URZ ;  /* 0x000000010e067890 */ /* 0x000fe2000fffe13f */
[----:B-1----:R-:W-:Y:S02]  /*5560*/  FADD.FTZ R35, R32, R35 ;  /* 0x0000002320237221 */ /* 0x002fe40000010000 */
[----:B------:R-:W-:Y:S02]  /*5570*/  IMAD.IADD R34, R9, 0x1, R34 ;  /* 0x0000000109227824 */ /* 0x000fe400078e0222 */
[----:B------:R-:W-:Y:S02]  /*5580*/  FMUL.FTZ R35, R35, UR25 ;  /* 0x0000001923237c20 */ /* 0x000fe40008410000 */
[----:B------:R-:W-:-:S05]  /*5590*/  VIADD R33, R34, UR6 ;  /* 0x0000000622217c36 */ /* 0x000fca0008000000 */
[----:B0-----:R-:W-:-:S05]  /*55a0*/  I2FP.F32.S32 R32, R33 ;  /* 0x0000002100207245 */ /* 0x001fca0000201400 */
[----:B------:R-:W-:Y:S01]  /*55b0*/  FFMA.FTZ R35, R32, R76, R35 ;  /* 0x0000004c20237223 */ /* 0x000fe20000010023 */
[----:B------:R-:W-:Y:S06]  /*55c0*/  @P0 BRA `(.L_x_21484) ;  /* 0x0000000000540947 */ /* 0x000fec0003800000 */
[----:B------:R-:W0:Y:S01]  /*55d0*/  S2UR UR7, SR_CgaCtaId ;  /* 0x00000000000779c3 */ /* 0x000e220000008800 */
[----:B------:R-:W-:Y:S01]  /*55e0*/  UMOV UR6, 0x400 ;  /* 0x0000040000067882 */ /* 0x000fe20000000000 */
[----:B------:R-:W-:Y:S01]  /*55f0*/  IMAD R32, R42, 0x8, R73 ;  /* 0x000000082a207824 */ /* 0x000fe200078e0249 */
[----:B------:R-:W-:Y:S01]  /*5600*/  UIADD3 UR6, UR6, 0x1a0, URZ ;  /* 0x000001a006067890 */ /* 0x000fe2000fffe03f */
[----:B------:R-:W-:-:S04]  /*5610*/  ISETP.GE.AND P0, PT, R34, UR14, PT ;  /* 0x0000000e22007c0c */ /* 0x000fc8000bf06270 */
[----:B------:R-:W-:Y:S01]  /*5620*/  FSEL R33, R35, RZ, !P0 ;  /* 0x000000ff23217208 */ /* 0x000fe20004000000 */
[----:B0-----:R-:W-:-:S06]  /*5630*/  ULEA UR6, UR7, UR6, 0x18 ;  /* 0x0000000607067291 */ /* 0x001fcc000f8ec03f */
[----:B------:R-:W-:-:S05]  /*5640*/  LEA R32, R32, UR6, 0x2 ;  /* 0x0000000620207c11 */ /* 0x000fca000f8e10ff */
[----:B------:R2:W-:Y:S01]  /*5650*/  STS [R32], R33 ;  /* 0x0000002120007388 */ /* 0x0005e20000000800 */
[----:B------:R-:W-:Y:S05]  /*5660*/  @P0 BRA `(.L_x_21484) ;  /* 0x00000000002c0947 */ /* 0x000fea0003800000 */
[----:B------:R-:W-:Y:S01]  /*5670*/  FMNMX.FTZ R6, R6, R35, !PT ;  /* 0x0000002306067209 */ /* 0x000fe20007810000 */
[----:B------:R-:W-:Y:S06]  /*5680*/  BRA `(.L_x_21484) ;  /* 0x0000000000247947 */ /* 0x000fec0003800000 */
.L_x_21482:
        /* <DEDUP_REMOVED lines=9> */
.L_x_21484:
[----:B------:R-:W-:Y:S05]  /*5720*/  BSYNC B1 ;  /* 0x0000000000017941 */ /* 0x000fea0003800000 */
.L_x_21481:
[----:B------:R-:W-:-:S05]  /*5730*/  VIADD R42, R42, 0x4 ;  /* 0x000000042a2a7836 */ /* 0x000fca0000000000 */
[----:B------:R-:W-:-:S13]  /*5740*/  ISETP.GE.AND P0, PT, R42, UR15, PT ;  /* 0x0000000f2a007c0c */ /* 0x000fda000bf06270 */
[----:B------:R-:W-:Y:S05]  /*5750*/  @!P0 BRA `(.L_x_21485) ;  /* 0xffffffe000bc8947 */ /* 0x000fea000383ffff */
.L_x_21474:
[----:B------:R-:W-:Y:S05]  /*5760*/  BSYNC B0 ;  /* 0x0000000000007941 */ /* 0x000fea0003800000 */
.L_x_21473:
        /* <DEDUP_REMOVED lines=12> */
.L_x_21543:
[----:B------:R-:W-:-:S13]  /*5830*/  ISETP.NE.AND P0, PT, R2, RZ, PT ;  /* 0x000000ff0200720c */ /* 0x000fda0003f05270 */
        /* <DEDUP_REMOVED lines=11> */
.L_x_21487:
[----:B------:R-:W-:-:S04]  /*58f0*/  UIADD3 UR6, UR14, 0x7, URZ ;  /* 0x000000070e067890 */ /* 0x000fc8000fffe03f */
[----:B------:R-:W-:-:S04]  /*5900*/  USHF.R.S32.HI UR7, URZ, 0x1f, UR6 ;  /* 0x0000001f3f077899 */ /* 0x000fc80008011406 */
[----:B------:R-:W-:-:S06]  /*5910*/  ULEA.HI UR7, UR7, UR6, URZ, 0x3 ;  /* 0x0000000607077291 */ /* 0x000fcc000f8f183f */
[----:B------:R-:W-:Y:S01]  /*5920*/  IMAD.U32 R27, RZ, RZ, UR7 ;  /* 0x00000007ff1b7e24 */ /* 0x000fe2000f8e00ff */
[----:B------:R-:W-:Y:S05]  /*5930*/  WARPSYNC.ALL ;  /* 0x0000000000007948 */ /* 0x000fea0003800000 */
[----:B------:R-:W-:Y:S01]  /*5940*/  SHF.R.S32.HI R27, RZ, 0x3, R27 ;  /* 0x00000003ff1b7819 */ /* 0x000fe2000001141b */
[----:B------:R-:W-:Y:S01]  /*5950*/  BAR.SYNC.DEFER_BLOCKING 0x0 ;  /* 0x0000000000007b1d */ /* 0x000fe20000010000 */
[----:B------:R-:W-:Y:S01]  /*5960*/  ISETP.GT.AND P0, PT, R2, 0x3, PT ;  /* 0x000000030200780c */ /* 0x000fe20003f04270 */
[----:B0-----:R-:W-:Y:S01]  /*5970*/  IMAD.MOV.U32 R6, RZ, RZ, -0x800001 ;  /* 0xff7fffffff067424 */ /* 0x001fe200078e00ff */
[----:B------:R-:W-:Y:S01]  /*5980*/  ISETP.GE.AND P2, PT, R9, UR5, PT ;  /* 0x0000000509007c0c */ /* 0x000fe2000bf46270 */
[----:B------:R-:W-:-:S02]  /*5990*/  IMAD.MOV.U32 R10, RZ, RZ, RZ ;  /* 0x000000ffff0a7224 */ /* 0x000fc400078e00ff */
[----:B------:R-:W-:Y:S08]  /*59a0*/  BSSY B0, `(.L_x_21488) ;  /* 0x00000f7000007945 */ /* 0x000ff00003800000 */
[----:B------:R-:W0:Y:S01]  /*59b0*/  @!P0 S2R R7, SR_CgaCtaId ;  /* 0x0000000000078919 */ /* 0x000e220000008800 */
[----:B------:R-:W-:-:S05]  /*59c0*/  @!P0 MOV R4, 0x400 ;  /* 0x0000040000048802 */ /* 0x000fca0000000f00 */
[----:B------:R-:W-:-:S05]  /*59d0*/  @!P0 VIADD R4, R4, 0x180 ;  /* 0x0000018004048836 */ /* 0x000fca0000000000 */
[----:B0-----:R-:W-:-:S05]  /*59e0*/  @!P0 LEA R7, R7, R4, 0x18 ;  /* 0x0000000407078211 */ /* 0x001fca00078ec0ff */
[----:B------:R-:W-:-:S05]  /*59f0*/  @!P0 IMAD R7, R2, 0x4, R7 ;  /* 0x0000000402078824 */ /* 0x000fca00078e0207 */
[----:B------:R-:W4:Y:S04]  /*5a00*/  @!P0 LDS R6, [R7] ;  /* 0x0000000007068984 */ /* 0x000f280000000800 */
[----:B----4-:R-:W0:Y:S02]  /*5a10*/  SHFL.BFLY PT, R11, R6, 0x2, 0x1f ;  /* 0x0c401f00060b7f89 */ /* 0x010e2400000e0000 */
        /* <DEDUP_REMOVED lines=29> */
.L_x_21492:
        /* <DEDUP_REMOVED lines=11> */
.L_x_21491:
[----:B------:R-:W-:Y:S05]  /*5ca0*/  BSYNC B1 ;  /* 0x0000000000017941 */ /* 0x000fea0003800000 */
.L_x_21490:
        /* <DEDUP_REMOVED lines=15> */
.L_x_21495:
[----:B------:R-:W0:Y:S01]  /*5da0*/  LDS R11, [R6+-0x400] ;  /* 0xfffc0000060b7984 */ /* 0x000e220000000800 */
[----:B------:R-:W-:-:S03]  /*5db0*/  VIADD R7, R7, 0x800 ;  /* 0x0000080007077836 */ /* 0x000fc60000000000 */
[----:B------:R-:W4:Y:S02]  /*5dc0*/  LDS R13, [R6+-0x200] ;  /* 0xfffe0000060d7984 */ /* 0x000f240000000800 */
[----:B------:R-:W-:Y:S02]  /*5dd0*/  ISETP.GE.AND P3, PT, R7, R12, PT ;  /* 0x0000000c0700720c */ /* 0x000fe40003f66270 */
[----:B------:R-:W3:Y:S04]  /*5de0*/  LDS R15, [R6] ;  /* 0x00000000060f7984 */ /* 0x000ee80000000800 */
[----:B------:R-:W3:Y:S04]  /*5df0*/  LDS R17, [R6+0x200] ;  /* 0x0002000006117984 */ /* 0x000ee80000000800 */
[----:B------:R-:W3:Y:S04]  /*5e00*/  LDS R19, [R6+0x400] ;  /* 0x0004000006137984 */ /* 0x000ee80000000800 */
[----:B------:R-:W3:Y:S04]  /*5e10*/  LDS R21, [R6+0x600] ;  /* 0x0006000006157984 */ /* 0x000ee80000000800 */
[----:B------:R-:W3:Y:S04]  /*5e20*/  LDS R23, [R6+0x800] ;  /* 0x0008000006177984 */ /* 0x000ee80000000800 */
[----:B------:R-:W3:Y:S04]  /*5e30*/  LDS R25, [R6+0xa00] ;  /* 0x000a000006197984 */ /* 0x000ee80000000800 */
[----:B------:R-:W3:Y:S04]  /*5e40*/  LDS R29, [R6+0xc00] ;  /* 0x000c0000061d7984 */ /* 0x000ee80000000800 */
[----:B------:R-:W3:Y:S01]  /*5e50*/  LDS R31, [R6+0xe00] ;  /* 0x000e0000061f7984 */ /* 0x000ee20000000800 */
[----:B0-----:R-:W-:-:S03]  /*5e60*/  FADD.FTZ R11, -R4, R11 ;  /* 0x0000000b040b7221 */ /* 0x001fc60000010100 */
[----:B-12---:R-:W0:Y:S01]  /*5e70*/  LDS R33, [R6+0x1000] ;  /* 0x0010000006217984 */ /* 0x006e220000000800 */
[----:B------:R-:W-:Y:S01]  /*5e80*/  FMUL.FTZ R11, R11, 1.4426950216293334961 ;  /* 0x3fb8aa3b0b0b7820 */ /* 0x000fe20000410000 */
[C---:B----4-:R-:W-:Y:S02]  /*5e90*/  FADD.FTZ R13, -R4.reuse, R13 ;  /* 0x0000000d040d7221 */ /* 0x050fe40000010100 */
[----:B---3--:R-:W1:Y:S01]  /*5ea0*/  LDS R35, [R6+0x1200] ;  /* 0x0012000006237984 */ /* 0x008e620000000800 */
[C---:B------:R-:W-:Y:S01]  /*5eb0*/  FADD.FTZ R15, -R4.reuse, R15 ;  /* 0x0000000f040f7221 */ /* 0x040fe20000010100 */
[----:B------:R-:W-:Y:S02]  /*5ec0*/  FMUL.FTZ R13, R13, 1.4426950216293334961 ;  /* 0x3fb8aa3b0d0d7820 */ /* 0x000fe40000410000 */
[----:B------:R-:W2:Y:S01]  /*5ed0*/  LDS R37, [R6+0x1400] ;  /* 0x0014000006257984 */ /* 0x000ea20000000800 */
        /* <DEDUP_REMOVED lines=14> */
[----:B---3--:R-:W-:Y:S01]  /*5fc0*/  FADD.FTZ R10, R11, R10 ;  /* 0x0000000a0b0a7221 */ /* 0x008fe20000010000 */
[----:B------:R-:W-:Y:S01]  /*5fd0*/  FMUL.FTZ R23, R23, 1.4426950216293334961 ;  /* 0x3fb8aa3b17177820 */ /* 0x000fe20000410000 */
[C---:B------:R-:W-:Y:S01]  /*5fe0*/  FADD.FTZ R25, -R4.reuse, R25 ;  /* 0x0000001904197221 */ /* 0x040fe20000010100 */
[----:B------:R-:W-:Y:S01]  /*5ff0*/  STS [R6+-0x400], R11 ;  /* 0xfffc000b06007388 */ /* 0x000fe20000000800 */
[----:B------:R-:W-:-:S02]  /*6000*/  FADD.FTZ R29, -R4, R29 ;  /* 0x0000001d041d7221 */ /* 0x000fc40000010100 */
[----:B------:R-:W-:Y:S01]  /*6010*/  FMUL.FTZ R25, R25, 1.4426950216293334961 ;  /* 0x3fb8aa3b19197820 */ /* 0x000fe20000410000 */
[----:B------:R-:W3:Y:S01]  /*6020*/  MUFU.EX2 R17, R17 ;  /* 0x0000001100117308 */ /* 0x000ee20000000800 */
        /* <DEDUP_REMOVED lines=13> */
[----:B---3--:R-:W-:Y:S01]  /*6100*/  FADD.FTZ R10, R10, R17 ;  /* 0x000000110a0a7221 */ /* 0x008fe20000010000 */
[C---:B--2---:R-:W-:Y:S01]  /*6110*/  FADD.FTZ R37, -R4.reuse, R37 ;  /* 0x0000002504257221 */ /* 0x044fe20000010100 */
[----:B----4-:R-:W-:Y:S01]  /*6120*/  FADD.FTZ R39, -R4, R39 ;  /* 0x0000002704277221 */ /* 0x010fe20000010100 */
[----:B------:R-:W-:Y:S02]  /*6130*/  STS [R6+0x200], R17 ;  /* 0x0002001106007388 */ /* 0x000fe40000000800 */
[----:B------:R-:W-:Y:S01]  /*6140*/  FMUL.FTZ R37, R37, 1.4426950216293334961 ;  /* 0x3fb8aa3b25257820 */ /* 0x000fe20000410000 */
[----:B------:R-:W-:Y:S01]  /*6150*/  FMUL.FTZ R39, R39, 1.4426950216293334961 ;  /* 0x3fb8aa3b27277820 */ /* 0x000fe20000410000 */
[----:B------:R-:W2:Y:S01]  /*6160*/  MUFU.EX2 R23, R23 ;  /* 0x0000001700177308 */ /* 0x000ea20000000800 */
[----:B0-----:R-:W-:Y:S01]  /*6170*/  FADD.FTZ R10, R10, R19 ;  /* 0x000000130a0a7221 */ /* 0x001fe20000010000 */
[C---:B------:R-:W-:Y:S01]  /*6180*/  FADD.FTZ R41, -R4.reuse, R41 ;  /* 0x0000002904297221 */ /* 0x040fe20000010100 */
        /* <DEDUP_REMOVED lines=37> */
.L_x_21494:
[----:B------:R-:W-:Y:S05]  /*63e0*/  BSYNC B1 ;  /* 0x0000000000017941 */ /* 0x000fea0003800000 */
.L_x_21493:
[----:B------:R-:W-:Y:S01]  /*63f0*/  IADD3 R11, -R7, UR5, RZ ;  /* 0x00000005070b7c10 */ /* 0x000fe2000fffe1ff */
[----:B------:R-:W-:Y:S03]  /*6400*/  BSSY B1, `(.L_x_21496) ;  /* 0x0000036000017945 */ /* 0x000fe60003800000 */
        /* <DEDUP_REMOVED lines=53> */
.L_x_21497:
[----:B------:R-:W-:Y:S05]  /*6760*/  BSYNC B1 ;  /* 0x0000000000017941 */ /* 0x000fea0003800000 */
.L_x_21496:
        /* <DEDUP_REMOVED lines=26> */
.L_x_21489:
[----:B------:R-:W-:Y:S05]  /*6910*/  BSYNC B0 ;  /* 0x0000000000007941 */ /* 0x000fea0003800000 */
.L_x_21488:
        /* <DEDUP_REMOVED lines=59> */
.L_x_21502:
        /* <DEDUP_REMOVED lines=8> */
.L_x_21501:
[----:B------:R-:W-:Y:S05]  /*6d50*/  BSYNC B1 ;  /* 0x0000000000017941 */ /* 0x000fea0003800000 */
.L_x_21500:
        /* <DEDUP_REMOVED lines=15> */
.L_x_21505:
        /* <DEDUP_REMOVED lines=52> */
.L_x_21504:
[----:B------:R-:W-:Y:S05]  /*7190*/  BSYNC B1 ;  /* 0x0000000000017941 */ /* 0x000fea0003800000 */
.L_x_21503:
        /* <DEDUP_REMOVED lines=31> */
.L_x_21507:
[----:B------:R-:W-:Y:S05]  /*7390*/  BSYNC B1 ;  /* 0x0000000000017941 */ /* 0x000fea0003800000 */
.L_x_21506:
        /* <DEDUP_REMOVED lines=14> */
.L_x_21499:
[----:B------:R-:W-:Y:S05]  /*7480*/  BSYNC B0 ;  /* 0x0000000000007941 */ /* 0x000fea0003800000 */
.L_x_21498:
[----:B------:R-:W-:Y:S01]  /*7490*/  BAR.SYNC.DEFER_BLOCKING 0x0 ;  /* 0x0000000000007b1d */ /* 0x000fe20000010000 */
[----:B------:R-:W-:Y:S02]  /*74a0*/  ISETP.NE.AND P0, PT, R9, RZ, PT ;  /* 0x000000ff0900720c */ /* 0x000fe40003f05270 */
[----:B------:R-:W-:-:S03]  /*74b0*/  CS2R R16, SRZ ;  /* 0x0000000000107805 */ /* 0x000fc6000001ff00 */
        /* <DEDUP_REMOVED lines=29> */
.L_x_21509:
[----:B------:R-:W-:Y:S05]  /*7690*/  BSYNC B0 ;  /* 0x0000000000007941 */ /* 0x000fea0003800000 */
.L_x_21508:
[----:B------:R-:W-:Y:S01]  /*76a0*/  ULDC UR12, c[0x0][0x26c] ;  /* 0x00009b00000c7ab9 */ /* 0x000fe20000000800 */
[----:B------:R-:W-:Y:S01]  /*76b0*/  BSSY B1, `(.L_x_21510) ;  /* 0x0000206000017945 */ /* 0x000fe20003800000 */
[----:B------:R-:W-:Y:S02]  /*76c0*/  CS2R R18, SRZ ;  /* 0x0000000000127805 */ /* 0x000fe4000001ff00 */
[----:B------:R-:W-:Y:S01]  /*76d0*/  CS2R R20, SRZ ;  /* 0x0000000000147805 */ /* 0x000fe2000001ff00 */
[----:B------:R-:W-:Y:S06]  /*76e0*/  @P1 BRA `(.L_x_21511) ;  /* 0x0000002000081947 */ /* 0x000fec0003800000 */
[----:B----4-:R-:W4:Y:S01]  /*76f0*/  I2F.RP R10, R3 ;  /* 0x00000003000a7306 */ /* 0x010f220000209400 */
[----:B------:R-:W2:Y:S01]  /*7700*/  S2R R22, SR_CTAID.Z ;  /* 0x0000000000167919 */ /* 0x000ea20000002700 */
[----:B------:R-:W3:Y:S01]  /*7710*/  S2UR UR6, SR_CgaCtaId ;  /* 0x00000000000679c3 */ /* 0x000ee20000008800 */
[----:B0-----:R-:W-:Y:S01]  /*7720*/  SHF.R.S32.HI R4, RZ, 0x1f, R9 ;  /* 0x0000001fff047819 */ /* 0x001fe20000011409 */
[----:B------:R-:W-:Y:S01]  /*7730*/  UMOV UR5, 0x400 ;  /* 0x0000040000057882 */ /* 0x000fe20000000000 */
[----:B------:R-:W-:Y:S01]  /*7740*/  ULDC.64 UR10, c[0x0][0x248] ;  /* 0x00009200000a7ab9 */ /* 0x000fe20000000a00 */
[----:B------:R-:W-:Y:S01]  /*7750*/  UIADD3 UR5, UR5, 0x1a0, URZ ;  /* 0x000001a005057890 */ /* 0x000fe2000fffe03f */
[----:B------:R-:W-:Y:S01]  /*7760*/  LEA.HI R4, R4, R9, RZ, 0x5 ;  /* 0x0000000904047211 */ /* 0x000fe200078f28ff */
[----:B------:R-:W-:Y:S01]  /*7770*/  IMAD.SHL.U32 R26, R2, 0x8, RZ ;  /* 0x00000008021a7824 */ /* 0x000fe200078e00ff */
[----:B------:R-:W-:Y:S01]  /*7780*/  ULDC UR7, c[0x0][0x28c] ;  /* 0x0000a30000077ab9 */ /* 0x000fe20000000800 */
[----:B------:R-:W0:Y:S01]  /*7790*/  LDC R33, c[0x0][0x26c] ;  /* 0x00009b00ff217b82 */ /* 0x000e220000000800 */
[----:B-1----:R-:W-:Y:S01]  /*77a0*/  SHF.R.S32.HI R11, RZ, 0x5, R4 ;  /* 0x00000005ff0b7819 */ /* 0x002fe20000011404 */
[----:B------:R-:W-:Y:S01]  /*77b0*/  IMAD.MOV.U32 R17, RZ, RZ, RZ ;  /* 0x000000ffff117224 */ /* 0x000fe200078e00ff */
[----:B------:R-:W-:Y:S01]  /*77c0*/  IADD3 R27, -R27, 0x1, RZ ;  /* 0x000000011b1b7810 */ /* 0x000fe20007ffe1ff */
[----:B------:R-:W-:Y:S01]  /*77d0*/  VIADD R28, R5, -UR7 ;  /* 0x80000007051c7c36 */ /* 0x000fe20008000000 */
[----:B----4-:R-:W1:Y:S01]  /*77e0*/  MUFU.RCP R10, R10 ;  /* 0x0000000a000a7308 */ /* 0x010e620000001000 */
[----:B------:R-:W-:-:S02]  /*77f0*/  VIADD R29, R26, 0x200 ;  /* 0x000002001a1d7836 */ /* 0x000fc40000000000 */
[C---:B------:R-:W-:Y:S02]  /*7800*/  VIADD R30, R26.reuse, 0x300 ;  /* 0x000003001a1e7836 */ /* 0x040fe40000000000 */
[C---:B------:R-:W-:Y:S02]  /*7810*/  VIADD R31, R26.reuse, 0x400 ;  /* 0x000004001a1f7836 */ /* 0x040fe40000000000 */
[----:B---3--:R-:W-:Y:S01]  /*7820*/  VIADD R32, R26, 0x500 ;  /* 0x000005001a207836 */ /* 0x008fe20000000000 */
[----:B------:R-:W-:Y:S01]  /*7830*/  ULEA UR5, UR6, UR5, 0x18 ;  /* 0x0000000506057291 */ /* 0x000fe2000f8ec03f */
[----:B-1----:R-:W-:-:S05]  /*7840*/  VIADD R6, R10, 0xffffffe ;  /* 0x0ffffffe0a067836 */ /* 0x002fca0000000000 */
[----:B------:R-:W-:Y:S01]  /*7850*/  LEA R34, R11, UR5, 0x5 ;  /* 0x000000050b227c11 */ /* 0x000fe2000f8e28ff */
[----:B--2---:R-:W-:Y:S01]  /*7860*/  IMAD R22, R22, 0x40, R11 ;  /* 0x0000004016167824 */ /* 0x004fe200078e020b */
[----:B0-----:R-:W-:Y:S01]  /*7870*/  SHF.R.S32.HI R33, RZ, 0x1f, R33 ;  /* 0x0000001fff217819 */ /* 0x001fe20000011421 */
[----:B------:R0:W1:Y:S02]  /*7880*/  F2I.FTZ.U32.TRUNC.NTZ R7, R6 ;  /* 0x0000000600077305 */ /* 0x000064000021f000 */
[----:B------:R-:W-:Y:S01]  /*7890*/  VIADD R34, R34, 0x10 ;  /* 0x0000001022227836 */ /* 0x000fe20000000000 */
[C---:B------:R-:W-:Y:S01]  /*78a0*/  IADD3 R25, P0, R22.reuse, UR4, RZ ;  /* 0x0000000416197c10 */ /* 0x040fe2000ff1e0ff */
[----:B------:R-:W-:-:S03]  /*78b0*/  IMAD.SHL.U32 R35, R22, 0x8, RZ ;  /* 0x0000000816237824 */ /* 0x000fc600078e00ff */
[----:B------:R-:W-:Y:S02]  /*78c0*/  LEA.HI.X.SX32 R4, R22, UR16, 0x1, P0 ;  /* 0x0000001016047c11 */ /* 0x000fe400080f0eff */
[C---:B------:R-:W-:Y:S01]  /*78d0*/  LEA R24, P0, R25.reuse, UR10, 0x2 ;  /* 0x0000000a19187c11 */ /* 0x040fe2000f8010ff */
[----:B------:R-:W-:Y:S01]  /*78e0*/  ULDC UR10, c[0x0][0x270] ;  /* 0x00009c00000a7ab9 */ /* 0x000fe20000000800 */
[----:B0-----:R-:W-:Y:S02]  /*78f0*/  IMAD.MOV.U32 R6, RZ, RZ, RZ ;  /* 0x000000ffff067224 */ /* 0x001fe400078e00ff */
[----:B------:R-:W-:Y:S01]  /*7900*/  LEA.HI.X R25, R25, UR11, R4, 0x2, P0 ;  /* 0x0000000b19197c11 */ /* 0x000fe200080f1404 */
[----:B-1----:R-:W-:-:S04]  /*7910*/  IMAD.MOV R10, RZ, RZ, -R7 ;  /* 0x000000ffff0a7224 */ /* 0x002fc800078e0a07 */
[----:B------:R-:W-:Y:S02]  /*7920*/  IMAD R23, R10, R3, RZ ;  /* 0x000000030a177224 */ /* 0x000fe400078e02ff */
[----:B------:R-:W-:Y:S02]  /*7930*/  IMAD R10, R0, UR10, RZ ;  /* 0x0000000a000a7c24 */ /* 0x000fe4000f8e02ff */
[----:B------:R-:W-:-:S03]  /*7940*/  IMAD.HI.U32 R23, R7, R23, R6 ;  /* 0x0000001707177227 */ /* 0x000fc600078e0006 */
[----:B------:R-:W-:Y:S01]  /*7950*/  SHF.R.S32.HI R11, RZ, 0x1f, R10 ;  /* 0x0000001fff0b7819 */ /* 0x000fe2000001140a */
[----:B------:R-:W-:-:S07]  /*7960*/  VIADD R0, R26, 0x100 ;  /* 0x000001001a007836 */ /* 0x000fce0000000000 */
.L_x_21526:
        /* <DEDUP_REMOVED lines=61> */
[-C--:B------:R-:W-:Y:S02]  /*7d40*/  LEA.HI.X.SX32 R36, R32, R59.reuse, 0x1, P4 ;  /* 0x0000003b20247211 */ /* 0x080fe400020f0eff */
[----:B------:R-:W-:Y:S02]  /*7d50*/  LEA.HI.X.SX32 R14, R0, R59, 0x1, P1 ;  /* 0x0000003b000e7211 */ /* 0x000fe400008f0eff */
[-C--:B------:R-:W-:Y:S02]  /*7d60*/  LEA.HI.X R63, R7, R5.reuse, R36, 0x1, P5 ;  /* 0x00000005073f7211 */ /* 0x080fe400028f0c24 */
[-C--:B------:R-:W-:Y:S02]  /*7d70*/  IADD3 R37, P1, R31, R6.reuse, RZ ;  /* 0x000000061f257210 */ /* 0x080fe40007f3e0ff */
[----:B------:R-:W-:Y:S01]  /*7d80*/  IADD3 R15, P6, R29, R6, RZ ;  /* 0x000000061d0f7210 */ /* 0x000fe20007fde0ff */
[----:B------:R-:W5:Y:S01]  /*7d90*/  LDG.E.CONSTANT R48, desc[UR8][R62.64] ;  /* 0x000000083e307981 */ /* 0x000f62000c1e9900 */
[----:B------:R-:W-:-:S02]  /*7da0*/  LEA.HI.X R13, R13, R5, R14, 0x1, P2 ;  /* 0x000000050d0d7211 */ /* 0x000fc400010f0c0e */
[----:B------:R-:W-:Y:S01]  /*7db0*/  LEA R56, P2, R39, R4, 0x1 ;  /* 0x0000000427387211 */ /* 0x000fe200078408ff */
[----:B------:R-:W5:Y:S01]  /*7dc0*/  LDG.E.CONSTANT R49, desc[UR8][R62.64+0x4] ;  /* 0x000004083e317981 */ /* 0x000f62000c1e9900 */
[----:B------:R-:W-:-:S03]  /*7dd0*/  LEA.HI.X.SX32 R38, R31, R59, 0x1, P1 ;  /* 0x0000003b1f267211 */ /* 0x000fc600008f0eff */
[----:B------:R-:W5:Y:S04]  /*7de0*/  LDG.E.CONSTANT R50, desc[UR8][R62.64+0x8] ;  /* 0x000008083e327981 */ /* 0x000f68000c1e9900 */
[----:B------:R-:W5:Y:S01]  /*7df0*/  LDG.E.CONSTANT R51, desc[UR8][R62.64+0xc] ;  /* 0x00000c083e337981 */ /* 0x000f62000c1e9900 */
[----:B------:R-:W-:Y:S02]  /*7e00*/  IADD3 R6, P1, R26, R6, RZ ;  /* 0x000000061a067210 */ /* 0x000fe40007f3e0ff */
[-C--:B------:R-:W-:Y:S01]  /*7e10*/  LEA R14, P3, R15, R4.reuse, 0x1 ;  /* 0x000000040f0e7211 */ /* 0x080fe200078608ff */
[----:B------:R-:W5:Y:S01]  /*7e20*/  LDG.E.CONSTANT R54, desc[UR8][R12.64] ;  /* 0x000000080c367981 */ /* 0x000f62000c1e9900 */
[----:B------:R-:W-:Y:S02]  /*7e30*/  LEA.HI.X.SX32 R42, R29, R59, 0x1, P6 ;  /* 0x0000003b1d2a7211 */ /* 0x000fe400030f0eff */
[----:B------:R-:W-:Y:S01]  /*7e40*/  LEA.HI.X R57, R39, R5, R40, 0x1, P2 ;  /* 0x0000000527397211 */ /* 0x000fe200010f0c28 */
[----:B------:R-:W5:Y:S01]  /*7e50*/  LDG.E.CONSTANT R55, desc[UR8][R12.64+0x4] ;  /* 0x000004080c377981 */ /* 0x000f62000c1e9900 */
[----:B------:R-:W-:-:S02]  /*7e60*/  LEA R60, P6, R37, R4, 0x1 ;  /* 0x00000004253c7211 */ /* 0x000fc400078c08ff */
[----:B------:R-:W-:Y:S01]  /*7e70*/  LEA R58, P2, R6, R4, 0x1 ;  /* 0x00000004063a7211 */ /* 0x000fe200078408ff */
[----:B------:R-:W5:Y:S01]  /*7e80*/  LDG.E.CONSTANT R52, desc[UR8][R12.64+0x8] ;  /* 0x000008080c347981 */ /* 0x000f62000c1e9900 */
[----:B------:R-:W-:Y:S02]  /*7e90*/  LEA.HI.X R15, R15, R5, R42, 0x1, P3 ;  /* 0x000000050f0f7211 */ /* 0x000fe400018f0c2a */
[----:B------:R-:W-:Y:S01]  /*7ea0*/  LEA.HI.X.SX32 R4, R26, R59, 0x1, P1 ;  /* 0x0000003b1a047211 */ /* 0x000fe200008f0eff */
[----:B------:R-:W5:Y:S01]  /*7eb0*/  LDG.E.CONSTANT R53, desc[UR8][R12.64+0xc] ;  /* 0x00000c080c357981 */ /* 0x000f62000c1e9900 */
[-C--:B------:R-:W-:Y:S02]  /*7ec0*/  LEA.HI.X R61, R37, R5.reuse, R38, 0x1, P6 ;  /* 0x00000005253d7211 */ /* 0x080fe400030f0c26 */
[----:B------:R-:W-:Y:S01]  /*7ed0*/  LEA.HI.X R59, R6, R5, R4, 0x1, P2 ;  /* 0x00000005063b7211 */ /* 0x000fe200010f0c04 */
[----:B------:R-:W5:Y:S04]  /*7ee0*/  LDG.E.CONSTANT R36, desc[UR8][R14.64] ;  /* 0x000000080e247981 */ /* 0x000f68000c1e9900 */
[----:B------:R-:W5:Y:S04]  /*7ef0*/  LDG.E.CONSTANT R37, desc[UR8][R14.64+0x4] ;  /* 0x000004080e257981 */ /* 0x000f68000c1e9900 */
[----:B------:R-:W5:Y:S04]  /*7f00*/  LDG.E.CONSTANT R38, desc[UR8][R14.64+0x8] ;  /* 0x000008080e267981 */ /* 0x000f68000c1e9900 */
[----:B------:R0:W5:Y:S04]  /*7f10*/  LDG.E.CONSTANT R41, desc[UR8][R14.64+0xc] ;  /* 0x00000c080e297981 */ /* 0x000168000c1e9900 */
[----:B------:R-:W1:Y:S01]  /*7f20*/  LDS.128 R4, [R34+-0x10] ;  /* 0xfffff00022047984 */ /* 0x000e620000000c00 */
[----:B------:R-:W-:Y:S01]  /*7f30*/  ISETP.NE.AND P1, PT, R64, RZ, PT ;  /* 0x000000ff4000720c */ /* 0x000fe20003f25270 */
[----:B------:R-:W-:Y:S02]  /*7f40*/  BSSY B2, `(.L_x_21514) ;  /* 0x0000030000027945 */ /* 0x000fe40003800000 */
[----:B------:R-:W5:Y:S04]  /*7f50*/  LDG.E.CONSTANT R42, desc[UR8][R56.64] ;  /* 0x00000008382a7981 */ /* 0x000f68000c1e9900 */
[----:B0-----:R-:W0:Y:S04]  /*7f60*/  LDS.128 R12, [R34] ;  /* 0x00000000220c7984 */ /* 0x001e280000000c00 */
        /* <DEDUP_REMOVED lines=9> */
[----:B------:R-:W5:Y:S04]  /*8000*/  LDG.E.CONSTANT R65, desc[UR8][R58.64+0x4] ;  /* 0x000004083a417981 */ /* 0x000f68000c1e9900 */
[----:B------:R-:W5:Y:S01]  /*8010*/  LDG.E.CONSTANT R60, desc[UR8][R58.64+0x8] ;  /* 0x000008083a3c7981 */ /* 0x000f62000c1e9900 */
[----:B0-----:R-:W-:-:S03]  /*8020*/  F2FP.BF16.F32.PACK_AB R12, R13, R12 ;  /* 0x0000000c0d0c723e */ /* 0x001fc600000010ff */
[----:B------:R0:W5:Y:S02]  /*8030*/  LDG.E.CONSTANT R57, desc[UR8][R58.64+0xc] ;  /* 0x00000c083a397981 */ /* 0x000164000c1e9900 */
[----:B0-----:R-:W-:Y:S01]  /*8040*/  F2FP.BF16.F32.PACK_AB R59, R7, R6 ;  /* 0x00000006073b723e */ /* 0x001fe200000010ff */
        /* <DEDUP_REMOVED lines=31> */
.L_x_21515:
[----:B------:R-:W-:Y:S05]  /*8240*/  BSYNC B2 ;  /* 0x0000000000027941 */ /* 0x000fea0003800000 */
.L_x_21514:
        /* <DEDUP_REMOVED lines=49> */
.L_x_21517:
[----:B------:R-:W-:Y:S05]  /*8560*/  BSYNC B2 ;  /* 0x0000000000027941 */ /* 0x000fea0003800000 */
.L_x_21516:
[----:B------:R-:W-:Y:S01]  /*8570*/  HFMA2.MMA.BF16_V2 R55, R4, R55, -RZ ;  /* 0x0000003704377235 */ /* 0x000fe200003000ff */
[----:B------:R-:W-:Y:S02]  /*8580*/  HMUL2.BF16_V2 R12, R5, R54 ;  /* 0x00000036050c7232 */ /* 0x000fe40000200000 */
[----:B------:R-:W-:Y:S01]  /*8590*/  FADD.FTZ R59, R6, R59 ;  /* 0x0000003b063b7221 */ /* 0x000fe20000010000 */
[----:B------:R-:W-:Y:S01]  /*85a0*/  F2FP.BF16.F32.PACK_AB R54, R15, R14 ;  /* 0x0000000e0f36723e */ /* 0x000fe200000010ff */
[----:B------:R-:W-:Y:S01]  /*85b0*/  FADD.FTZ R58, R58, R13 ;  /* 0x0000000d3a3a7221 */ /* 0x000fe20000010000 */
[----:B------:R-:W-:Y:S01]  /*85c0*/  HFMA2.MMA.BF16_V2 R52, R7, R52, -RZ ;  /* 0x0000003407347235 */ /* 0x000fe200003000ff */
[C---:B------:R-:W-:Y:S01]  /*85d0*/  PRMT R6, R12.reuse, 0x7610, R6 ;  /* 0x000076100c067816 */ /* 0x040fe20000000006 */
[----:B------:R-:W-:Y:S01]  /*85e0*/  BSSY B2, `(.L_x_21518) ;  /* 0x0000040000027945 */ /* 0x000fe20003800000 */
[----:B------:R-:W-:Y:S01]  /*85f0*/  PRMT R12, R12, 0x7632, R12 ;  /* 0x000076320c0c7816 */ /* 0x000fe2000000000c */
[----:B------:R-:W-:Y:S01]  /*8600*/  FADD.FTZ R58, R58, R59 ;  /* 0x0000003b3a3a7221 */ /* 0x000fe20000010000 */
[C---:B------:R-:W-:Y:S01]  /*8610*/  PRMT R13, R55.reuse, 0x7610, R13 ;  /* 0x00007610370d7816 */ /* 0x040fe2000000000d */
[----:B------:R-:W-:Y:S01]  /*8620*/  IMAD.U32 R15, R6, 0x10000, RZ ;  /* 0x00010000060f7824 */ /* 0x000fe200078e00ff */
[----:B------:R-:W-:Y:S01]  /*8630*/  PRMT R14, R55, 0x7632, R14 ;  /* 0x00007632370e7816 */ /* 0x000fe2000000000e */
[----:B------:R-:W-:-:S02]  /*8640*/  IMAD.MOV.U32 R6, RZ, RZ, R54 ;  /* 0x000000ffff067224 */ /* 0x000fc400078e0036 */
[----:B------:R-:W-:Y:S02]  /*8650*/  IMAD.U32 R12, R12, 0x10000, RZ ;  /* 0x000100000c0c7824 */ /* 0x000fe400078e00ff */
[----:B------:R-:W-:Y:S02]  /*8660*/  IMAD.U32 R13, R13, 0x10000, RZ ;  /* 0x000100000d0d7824 */ /* 0x000fe400078e00ff */
[C---:B------:R-:W-:Y:S02]  /*8670*/  HMUL2.BF16_V2 R53, R6.reuse, R53 ;  /* 0x0000003506357232 */ /* 0x040fe40000200000 */
[----:B------:R-:W-:Y:S02]  /*8680*/  IMAD.U32 R14, R14, 0x10000, RZ ;  /* 0x000100000e0e7824 */ /* 0x000fe400078e00ff */
[----:B------:R-:W-:Y:S02]  /*8690*/  HMUL2.BF16_V2 R57, R6, R57 ;  /* 0x0000003906397232 */ /* 0x000fe40000200000 */
[----:B------:R-:W-:Y:S01]  /*86a0*/  FADD.FTZ R54, R15, R12 ;  /* 0x0000000c0f367221 */ /* 0x000fe20000010000 */
[C---:B------:R-:W-:Y:S01]  /*86b0*/  PRMT R15, R52.reuse, 0x7632, R15 ;  /* 0x00007632340f7816 */ /* 0x040fe2000000000f */
[--C-:B------:R-:W-:Y:S01]  /*86c0*/  FADD.FTZ R55, R13, R14.reuse ;  /* 0x0000000e0d377221 */ /* 0x100fe20000010000 */
[----:B------:R-:W-:-:S02]  /*86d0*/  PRMT R14, R52, 0x7610, R14 ;  /* 0x00007610340e7816 */ /* 0x000fc4000000000e */
        /* <DEDUP_REMOVED lines=48> */
.L_x_21519:
[----:B------:R-:W-:Y:S05]  /*89e0*/  BSYNC B2 ;  /* 0x0000000000027941 */ /* 0x000fea0003800000 */
.L_x_21518:
        /* <DEDUP_REMOVED lines=55> */
.L_x_21521:
[----:B------:R-:W-:Y:S05]  /*8d60*/  BSYNC B2 ;  /* 0x0000000000027941 */ /* 0x000fea0003800000 */
.L_x_21520:
        /* <DEDUP_REMOVED lines=9> */
[C---:B------:R-:W-:Y:S01]  /*8e00*/  PRMT R14, R42.reuse, 0x7610, R14 ;  /* 0x000076102a0e7816 */ /* 0x040fe2000000000e */
        /* <DEDUP_REMOVED lines=46> */
.L_x_21523:
[----:B------:R-:W-:Y:S05]  /*90f0*/  BSYNC B2 ;  /* 0x0000000000027941 */ /* 0x000fea0003800000 */
.L_x_21522:
        /* <DEDUP_REMOVED lines=41> */
.L_x_21525:
[----:B------:R-:W-:Y:S05]  /*9390*/  BSYNC B2 ;  /* 0x0000000000027941 */ /* 0x000fea0003800000 */
.L_x_21524:
[----:B------:R-:W-:Y:S02]  /*93a0*/  IMAD.U32 R14, R14, 0x10000, RZ ;  /* 0x000100000e0e7824 */ /* 0x000fe400078e00ff */
[----:B------:R-:W-:Y:S02]  /*93b0*/  HMUL2.BF16_V2 R5, R5, R48 ;  /* 0x0000003005057232 */ /* 0x000fe40000200000 */
[----:B------:R-:W-:Y:S01]  /*93c0*/  IMAD.U32 R37, R37, 0x10000, RZ ;  /* 0x0001000025257824 */ /* 0x000fe200078e00ff */
[----:B------:R-:W-:Y:S01]  /*93d0*/  HFMA2.MMA.BF16_V2 R7, R7, R50, -RZ ;  /* 0x0000003207077235 */ /* 0x000fe200003000ff */
[----:B------:R-:W-:Y:S02]  /*93e0*/  IMAD.U32 R38, R38, 0x10000, RZ ;  /* 0x0001000026267824 */ /* 0x000fe400078e00ff */
[----:B------:R-:W-:Y:S02]  /*93f0*/  HMUL2.BF16_V2 R47, R6, R47 ;  /* 0x0000002f062f7232 */ /* 0x000fe40000200000 */
        /* <DEDUP_REMOVED lines=19> */
[----:B------:R-:W-:Y:S01]  /*9530*/  PRMT R4, R47, 0x7610, R4 ;  /* 0x000076102f047816 */ /* 0x000fe20000000004 */
[----:B------:R-:W-:Y:S01]  /*9540*/  FADD.FTZ R40, R37, R38 ;  /* 0x0000002625287221 */ /* 0x000fe20000010000 */
[----:B------:R-:W-:Y:S01]  /*9550*/  HMUL2.BF16_V2 R37, R6, R51 ;  /* 0x0000003306257232 */ /* 0x000fe20000200000 */
        /* <DEDUP_REMOVED lines=20> */
[----:B------:R-:W-:-:S07]  /*96a0*/  FADD.FTZ R17, R17, R6 ;  /* 0x0000000611117221 */ /* 0x000fce0000010000 */
.L_x_21513:
[----:B------:R-:W-:Y:S05]  /*96b0*/  BSYNC B0 ;  /* 0x0000000000007941 */ /* 0x000fea0003800000 */
.L_x_21512:
[----:B------:R-:W-:Y:S01]  /*96c0*/  IADD3 R24, P1, R24, 0x10, RZ ;  /* 0x0000001018187810 */ /* 0x000fe20007f3e0ff */
[----:B------:R-:W-:Y:S02]  /*96d0*/  VIADD R35, R35, 0x20 ;  /* 0x0000002023237836 */ /* 0x000fe40000000000 */
[----:B------:R-:W-:Y:S02]  /*96e0*/  VIADD R34, R34, 0x80 ;  /* 0x0000008022227836 */ /* 0x000fe40000000000 */
[----:B------:R-:W-:Y:S01]  /*96f0*/  IMAD.X R25, RZ, RZ, R25, P1 ;  /* 0x000000ffff197224 */ /* 0x000fe200008e0619 */
[----:B------:R-:W-:Y:S07]  /*9700*/  @!P0 BRA `(.L_x_21526) ;  /* 0xffffffe000988947 */ /* 0x000fee000383ffff */
.L_x_21511:
[----:B------:R-:W-:Y:S05]  /*9710*/  BSYNC B1 ;  /* 0x0000000000017941 */ /* 0x000fea0003800000 */
.L_x_21510:
[----:B------:R-:W1:Y:S08]  /*9720*/  S2UR UR5, SR_CgaCtaId ;  /* 0x00000000000579c3 */ /* 0x000e700000008800 */
[----:B------:R-:W-:Y:S01]  /*9730*/  BAR.SYNC.DEFER_BLOCKING 0x0 ;  /* 0x0000000000007b1d */ /* 0x000fe20000010000 */
[----:B------:R-:W-:Y:S02]  /*9740*/  SHF.R.S32.HI R0, RZ, 0x1f, R9 ;  /* 0x0000001fff007819 */ /* 0x000fe40000011409 */
        /* <DEDUP_REMOVED lines=8> */
[----:B0---4-:R-:W-:Y:S01]  /*97d0*/  LOP3.LUT R4, R9, 0xffffffe0, RZ, 0xc0, !PT ;  /* 0xffffffe009047812 */ /* 0x011fe200078ec0ff */
[----:B------:R-:W-:Y:S01]  /*97e0*/  IMAD R0, R3, 0xc0, R2 ;  /* 0x000000c003007824 */ /* 0x000fe200078e0202 */
[C---:B------:R-:W-:Y:S01]  /*97f0*/  ISETP.GT.AND P3, PT, R9.reuse, 0x1f, PT ;  /* 0x0000001f0900780c */ /* 0x040fe20003f64270 */
[----:B------:R-:W-:Y:S01]  /*9800*/  VIADD R9, R9, 0x1f ;  /* 0x0000001f09097836 */ /* 0x000fe20000000000 */
[----:B------:R-:W-:-:S04]  /*9810*/  ISETP.NE.AND P2, PT, R4, 0x20, PT ;  /* 0x000000200400780c */ /* 0x000fc80003f45270 */
[----:B------:R-:W-:Y:S01]  /*9820*/  ISETP.GT.U32.AND P4, PT, R9, 0x3e, PT ;  /* 0x0000003e0900780c */ /* 0x000fe20003f84070 */
[----:B-1----:R-:W-:-:S06]  /*9830*/  ULEA UR4, UR5, UR4, 0x18 ;  /* 0x0000000405047291 */ /* 0x002fcc000f8ec03f */
        /* <DEDUP_REMOVED lines=14> */
[----:B------:R-:W3:Y:S01]  /*9920*/  LDS R8, [R0+0x280] ;  /* 0x0002800000087984 */ /* 0x000ee20000000800 */
[----:B0-----:R-:W-:Y:S01]  /*9930*/  FADD.FTZ R21, R3, R21 ;  /* 0x0000001503157221 */ /* 0x001fe20000010000 */
[----:B-1----:R-:W-:Y:S01]  /*9940*/  FADD.FTZ R20, R4, R20 ;  /* 0x0000001404147221 */ /* 0x002fe20000010000 */
[----:B----4-:R-:W-:Y:S01]  /*9950*/  FADD.FTZ R19, R5, R19 ;  /* 0x0000001305137221 */ /* 0x010fe20000010000 */
[----:B--2---:R-:W-:Y:S01]  /*9960*/  FADD.FTZ R18, R6, R18 ;  /* 0x0000001206127221 */ /* 0x004fe20000010000 */
[----:B---3--:R-:W-:Y:S01]  /*9970*/  FADD.FTZ R16, R7, R16 ;  /* 0x0000001007107221 */ /* 0x008fe20000010000 */
[----:B------:R-:W-:-:S07]  /*9980*/  FADD.FTZ R17, R8, R17 ;  /* 0x0000001108117221 */ /* 0x000fce0000010000 */
.L_x_21528:
[----:B------:R-:W-:Y:S05]  /*9990*/  BSYNC B0 ;  /* 0x0000000000007941 */ /* 0x000fea0003800000 */
.L_x_21527:
        /* <DEDUP_REMOVED lines=21> */
[----:B------:R-:W-:-:S07]  /*9af0*/  FADD.FTZ R17, R8, R17 ;  /* 0x0000001108117221 */ /* 0x000fce0000010000 */
.L_x_21530:
[----:B------:R-:W-:Y:S05]  /*9b00*/  BSYNC B0 ;  /* 0x0000000000007941 */ /* 0x000fea0003800000 */
.L_x_21529:
[----:B------:R-:W-:Y:S06]  /*9b10*/  BAR.SYNC.DEFER_BLOCKING 0x0 ;  /* 0x0000000000007b1d */ /* 0x000fec0000010000 */
[----:B------:R-:W-:Y:S05]  /*9b20*/  @P4 EXIT ;  /* 0x000000000000494d */ /* 0x000fea0003800000 */
[----:B------:R-:W4:Y:S01]  /*9b30*/  S2UR UR6, SR_CTAID.Y ;  /* 0x00000000000679c3 */ /* 0x000f220000002600 */
[----:B------:R-:W-:Y:S01]  /*9b40*/  ULDC UR4, c[0x0][0x14] ;  /* 0x0000050000047ab9 */ /* 0x000fe20000000800 */
[----:B------:R-:W-:Y:S01]  /*9b50*/  ULDC UR5, c[0x0][0xc] ;  /* 0x0000030000057ab9 */ /* 0x000fe20000000800 */
[----:B------:R-:W-:Y:S01]  /*9b60*/  UIMAD UR7, UR4, 0xc0, URZ ;  /* 0x000000c0040778a4 */ /* 0x000fe2000f8e023f */
[C---:B01----:R-:W-:Y:S02]  /*9b70*/  VIADD R0, R2.reuse, 0x20 ;  /* 0x0000002002007836 */ /* 0x043fe40000000000 */
[C---:B------:R-:W-:Y:S02]  /*9b80*/  VIADD R3, R2.reuse, 0x40 ;  /* 0x0000004002037836 */ /* 0x040fe40000000000 */
[----:B------:R-:W0:Y:S01]  /*9b90*/  S2UR UR11, SR_CTAID.Z ;  /* 0x00000000000b79c3 */ /* 0x000e220000002700 */
[----:B------:R-:W-:-:S07]  /*9ba0*/  VIADD R11, R2, 0xa0 ;  /* 0x000000a0020b7836 */ /* 0x000fce0000000000 */
        /* <DEDUP_REMOVED lines=17> */
[----:B------:R-:W-:Y:S02]  /*9cc0*/  IADD3 R9, P2, R3, UR4, RZ ;  /* 0x0000000403097c10 */ /* 0x000fe4000ff5e0ff */
[----:B------:R-:W-:Y:S01]  /*9cd0*/  LEA.HI.X R7, R7, UR11, R10, 0x1, P1 ;  /* 0x0000000b07077c11 */ /* 0x000fe200088f0c0a */
[C---:B------:R-:W-:Y:S01]  /*9ce0*/  VIADD R10, R2.reuse, 0x80 ;  /* 0x00000080020a7836 */ /* 0x040fe20000000000 */
[----:B------:R-:W-:Y:S02]  /*9cf0*/  LEA.HI.X R5, R5, UR11, R8, 0x1, P0 ;  /* 0x0000000b05057c11 */ /* 0x000fe400080f0c08 */
[----:B------:R-:W-:Y:S01]  /*9d00*/  LEA.HI.X.SX32 R0, R3, UR7, 0x1, P2 ;  /* 0x0000000703007c11 */ /* 0x000fe200090f0eff */
[----:B------:R-:W-:Y:S01]  /*9d10*/  VIADD R3, R2, 0x60 ;  /* 0x0000006002037836 */ /* 0x000fe20000000000 */
[----:B------:R-:W-:-:S02]  /*9d20*/  LEA R8, P0, R9, UR10, 0x1 ;  /* 0x0000000a09087c11 */ /* 0x000fc4000f8008ff */
[----:B------:R-:W-:Y:S02]  /*9d30*/  IADD3 R15, P1, R10, UR4, RZ ;  /* 0x000000040a0f7c10 */ /* 0x000fe4000ff3e0ff */
[----:B------:R-:W-:Y:S02]  /*9d40*/  IADD3 R13, P2, R11, UR4, RZ ;  /* 0x000000040b0d7c10 */ /* 0x000fe4000ff5e0ff */
[----:B------:R-:W-:Y:S02]  /*9d50*/  LEA.HI.X R9, R9, UR11, R0, 0x1, P0 ;  /* 0x0000000b09097c11 */ /* 0x000fe400080f0c00 */
[----:B------:R-:W-:Y:S02]  /*9d60*/  F2FP.BF16.F32.PACK_AB R0, R20, R21 ;  /* 0x000000151400723e */ /* 0x000fe400000010ff */
[----:B------:R-:W-:Y:S02]  /*9d70*/  LEA.HI.X.SX32 R20, R10, UR7, 0x1, P1 ;  /* 0x000000070a147c11 */ /* 0x000fe400088f0eff */
[----:B------:R-:W-:-:S02]  /*9d80*/  LEA R10, P1, R15, UR10, 0x1 ;  /* 0x0000000a0f0a7c11 */ /* 0x000fc4000f8208ff */
[----:B------:R-:W-:Y:S02]  /*9d90*/  LEA.HI.X.SX32 R14, R11, UR7, 0x1, P2 ;  /* 0x000000070b0e7c11 */ /* 0x000fe400090f0eff */
[----:B------:R-:W-:Y:S02]  /*9da0*/  LEA R12, P2, R13, UR10, 0x1 ;  /* 0x0000000a0d0c7c11 */ /* 0x000fe4000f8408ff */
[----:B------:R-:W-:Y:S02]  /*9db0*/  IADD3 R22, P0, R3, UR4, RZ ;  /* 0x0000000403167c10 */ /* 0x000fe4000ff1e0ff */
[----:B------:R-:W-:Y:S02]  /*9dc0*/  LEA.HI.X R11, R15, UR11, R20, 0x1, P1 ;  /* 0x0000000b0f0b7c11 */ /* 0x000fe400088f0c14 */
[----:B------:R-:W-:Y:S02]  /*9dd0*/  PRMT R15, R0, 0x7610, R15 ;  /* 0x00007610000f7816 */ /* 0x000fe4000000000f */
[----:B------:R-:W-:-:S02]  /*9de0*/  LEA.HI.X R13, R13, UR11, R14, 0x1, P2 ;  /* 0x0000000b0d0d7c11 */ /* 0x000fc400090f0c0e */
[----:B------:R-:W-:Y:S01]  /*9df0*/  LEA.HI.X.SX32 R3, R3, UR7, 0x1, P0 ;  /* 0x0000000703037c11 */ /* 0x000fe200080f0eff */
[----:B------:R0:W-:Y:S01]  /*9e00*/  STG.E.U16 desc[UR8][R4.64], R15 ;  /* 0x0000000f04007986 */ /* 0x0001e2000c101508 */
[----:B------:R-:W-:Y:S02]  /*9e10*/  F2FP.BF16.F32.PACK_AB R14, R18, R19 ;  /* 0x00000013120e723e */ /* 0x000fe400000010ff */
[----:B------:R-:W-:Y:S02]  /*9e20*/  LEA R2, P0, R22, UR10, 0x1 ;  /* 0x0000000a16027c11 */ /* 0x000fe4000f8008ff */
        /* <DEDUP_REMOVED lines=11> */
.L_x_21478:
[----:B------:R-:W-:Y:S01]  /*9ee0*/  BSSY B2, `(.L_x_21531) ;  /* 0x0000007000027945 */ /* 0x000fe20003800000 */
[----:B------:R-:W-:Y:S02]  /*9ef0*/  IMAD.MOV.U32 R36, RZ, RZ, 0x2 ;  /* 0x00000002ff247424 */ /* 0x000fe400078e00ff */
[----:B------:R-:W-:Y:S02]  /*9f00*/  IMAD.MOV.U32 R37, RZ, RZ, 0x1f ;  /* 0x0000001fff257424 */ /* 0x000fe400078e00ff */
[----:B------:R-:W-:-:S07]  /*9f10*/  IMAD.MOV.U32 R34, RZ, RZ, -0x1 ;  /* 0xffffffffff227424 */ /* 0x000fce00078e00ff */
[----:B------:R-:W-:Y:S05]  /*9f20*/  WARPSYNC.COLLECTIVE R34, `(.L_x_21532) ;  /* 0x0000000022087348 */ /* 0x000fea0003c00000 */
[----:B------:R0:W1:Y:S02]  /*9f30*/  SHFL.BFLY P2, R35, R33, R36, R37 ;  /* 0x0c00002421237389 */ /* 0x0000640000040025 */
[----:B01----:R-:W-:Y:S01]  /*9f40*/  ENDCOLLECTIVE ;  /* 0x000000000000791b */ /* 0x003fe20003800000 */
.L_x_21532:
[----:B------:R-:W-:Y:S05]  /*9f50*/  BSYNC B2 ;  /* 0x0000000000027941 */ /* 0x000fea0003800000 */
.L_x_21531:
        /* <DEDUP_REMOVED lines=9> */
.L_x_21533:
[----:B------:R-:W-:Y:S05]  /*9ff0*/  BRA `(.L_x_21534) ;  /* 0xffffff9800487947 */ /* 0x000fea000383ffff */
.L_x_21483:
[----:B------:R-:W-:Y:S01]  /*a000*/  BSSY B2, `(.L_x_21535) ;  /* 0x0000007000027945 */ /* 0x000fe20003800000 */
[----:B------:R-:W-:Y:S02]  /*a010*/  IMAD.MOV.U32 R36, RZ, RZ, 0x2 ;  /* 0x00000002ff247424 */ /* 0x000fe400078e00ff */
[----:B------:R-:W-:Y:S02]  /*a020*/  IMAD.MOV.U32 R37, RZ, RZ, 0x1f ;  /* 0x0000001fff257424 */ /* 0x000fe400078e00ff */
[----:B------:R-:W-:-:S07]  /*a030*/  IMAD.MOV.U32 R34, RZ, RZ, -0x1 ;  /* 0xffffffffff227424 */ /* 0x000fce00078e00ff */
[----:B------:R-:W-:Y:S05]  /*a040*/  WARPSYNC.COLLECTIVE R34, `(.L_x_21536) ;  /* 0x0000000022087348 */ /* 0x000fea0003c00000 */
[----:B------:R0:W1:Y:S02]  /*a050*/  SHFL.BFLY P2, R35, R33, R36, R37 ;  /* 0x0c00002421237389 */ /* 0x0000640000040025 */
[----:B01----:R-:W-:Y:S01]  /*a060*/  ENDCOLLECTIVE ;  /* 0x000000000000791b */ /* 0x003fe20003800000 */
.L_x_21536:
[----:B------:R-:W-:Y:S05]  /*a070*/  BSYNC B2 ;  /* 0x0000000000027941 */ /* 0x000fea0003800000 */
.L_x_21535:
        /* <DEDUP_REMOVED lines=9> */
.L_x_21537:
[----:B------:R-:W-:Y:S05]  /*a110*/  BRA `(.L_x_21538) ;  /* 0xffffffb400047947 */ /* 0x000fea000383ffff */
.L_x_21486:
[----:B------:R-:W-:Y:S01]  /*a120*/  BSSY B0, `(.L_x_21539) ;  /* 0x0000008000007945 */ /* 0x000fe20003800000 */
[----:B012---:R-:W-:Y:S02]  /*a130*/  IMAD.MOV.U32 R33, RZ, RZ, R6 ;  /* 0x000000ffff217224 */ /* 0x007fe400078e0006 */
[----:B------:R-:W-:Y:S02]  /*a140*/  IMAD.MOV.U32 R36, RZ, RZ, 0x10 ;  /* 0x00000010ff247424 */ /* 0x000fe400078e00ff */
[----:B------:R-:W-:Y:S02]  /*a150*/  IMAD.MOV.U32 R37, RZ, RZ, 0x1f ;  /* 0x0000001fff257424 */ /* 0x000fe400078e00ff */
[----:B------:R-:W-:-:S07]  /*a160*/  IMAD.MOV.U32 R34, RZ, RZ, -0x1 ;  /* 0xffffffffff227424 */ /* 0x000fce00078e00ff */
[----:B---3-5:R-:W-:Y:S05]  /*a170*/  WARPSYNC.COLLECTIVE R34, `(.L_x_21540) ;  /* 0x0000000022087348 */ /* 0x028fea0003c00000 */
[----:B---3--:R0:W1:Y:S02]  /*a180*/  SHFL.BFLY P2, R35, R33, R36, R37 ;  /* 0x0c00002421237389 */ /* 0x0080640000040025 */
[----:B01---5:R-:W-:Y:S01]  /*a190*/  ENDCOLLECTIVE ;  /* 0x000000000000791b */ /* 0x023fe20003800000 */
.L_x_21540:
[----:B------:R-:W-:Y:S05]  /*a1a0*/  BSYNC B0 ;  /* 0x0000000000007941 */ /* 0x000fea0003800000 */
.L_x_21539:
        /* <DEDUP_REMOVED lines=9> */
.L_x_21541:
[----:B------:R-:W-:Y:S02]  /*a240*/  IMAD.MOV.U32 R36, RZ, RZ, 0x4 ;  /* 0x00000004ff247424 */ /* 0x000fe400078e00ff */
[----:B------:R-:W-:-:S05]  /*a250*/  IMAD.MOV.U32 R4, RZ, RZ, R35 ;  /* 0x000000ffff047224 */ /* 0x000fca00078e0023 */
[----:B------:R-:W-:-:S05]  /*a260*/  FMNMX.FTZ R11, R7, R4, !PT ;  /* 0x00000004070b7209 */ /* 0x000fca0007810000 */
[----:B------:R-:W-:-:S07]  /*a270*/  IMAD.MOV.U32 R33, RZ, RZ, R11 ;  /* 0x000000ffff217224 */ /* 0x000fce00078e000b */
[----:B------:R-:W-:Y:S05]  /*a280*/  WARPSYNC.COLLECTIVE R34, `(.L_x_21542) ;  /* 0x0000000022087348 */ /* 0x000fea0003c00000 */
[----:B------:R0:W1:Y:S02]  /*a290*/  SHFL.BFLY P2, R35, R33, R36, R37 ;  /* 0x0c00002421237389 */ /* 0x0000640000040025 */
[----:B01----:R-:W-:Y:S01]  /*a2a0*/  ENDCOLLECTIVE ;  /* 0x000000000000791b */ /* 0x003fe20003800000 */
.L_x_21542:
[----:B------:R-:W-:Y:S01]  /*a2b0*/  IMAD.MOV.U32 R4, RZ, RZ, R35 ;  /* 0x000000ffff047224 */ /* 0x000fe200078e0023 */
[----:B------:R-:W-:Y:S06]  /*a2c0*/  BRA `(.L_x_21543) ;  /* 0xffffffb400587947 */ /* 0x000fec000383ffff */
.L_x_21544:
        /* <DEDUP_REMOVED lines=11> */
.L_x_29941:


//--------------------- .text._ZN4vllm32paged_attention_v2_reduce_kernelI13__nv_bfloat16Li128ELi128ELi512EEEvPT_PKfS5_PKS2_PKii --------------------------
	.section	.text._ZN4vllm32paged_attention_v2_reduce_kernelI13__nv_bfloat16Li128ELi128ELi512EEEvPT_PKfS5_PKS2_PKii,"ax",@progbits
	.align	128
        .global         _ZN4vllm32paged_attention_v2_reduce_kernelI13__nv_bfloat16Li128ELi128ELi512EEEvPT_PKfS5_PKS2_PKii
        .type           _ZN4vllm32paged_attention_v2_reduce_kernelI13__nv_bfloat16Li128ELi128ELi512EEEvPT_PKfS5_PKS2_PKii,@function
        .size           _ZN4vllm32paged_attention_v2_reduce_kernelI13__nv_bfloat16Li128ELi128ELi512EEEvPT_PKfS5_PKS2_PKii,(.L_x_29942 - _ZN4vllm32paged_attention_v2_reduce_kernelI13__nv_bfloat16Li128ELi128ELi512EEEvPT_PKfS5_PKS2_PKii)
        .other          _ZN4vllm32paged_attention_v2_reduce_kernelI13__nv_bfloat16Li128ELi128ELi512EEEvPT_PKfS5_PKS2_PKii,@"STO_CUDA_ENTRY STV_DEFAULT"
_ZN4vllm32paged_attention_v2_reduce_kernelI13__nv_bfloat16Li128ELi128ELi512EEEvPT_PKfS5_PKS2_PKii:
.text._ZN4vllm32paged_attention_v2_reduce_kernelI13__nv_bfloat16Li128ELi128ELi512EEEvPT_PKfS5_PKS2_PKii:
        /* <DEDUP_REMOVED lines=35> */
.L_x_21548:
        /* <DEDUP_REMOVED lines=11> */
.L_x_21547:
[----:B------:R-:W-:Y:S05]  /*02e0*/  BSYNC B0 ;  /* 0x0000000000007941 */ /* 0x000fea0003800000 */
.L_x_21546:
        /* <DEDUP_REMOVED lines=39> */
.L_x_21551:
        /* <DEDUP_REMOVED lines=17> */
.L_x_21550:
[----:B------:R-:W-:Y:S05]  /*0670*/  BSYNC B0 ;  /* 0x0000000000007941 */ /* 0x000fea0003800000 */
.L_x_21549:
        /* <DEDUP_REMOVED lines=35> */
[----:B------:R-:W-:Y:S01]  /*08b0*/  VIMNMX R0, RZ, R21, !PT ;  /* 0x00000015ff007248 */ /* 0x000fe20007fe0100 */
[----:B------:R-:W-:Y:S03]  /*08c0*/  BSSY B0, `(.L_x_21553) ;  /* 0x0000010000007945 */ /* 0x000fe60003800000 */
[----:B------:R-:W-:-:S04]  /*08d0*/  IADD3 R2, -R21, 0x7f, R0 ;  /* 0x0000007f15027810 */ /* 0x000fc80007ffe100 */
[C---:B------:R-:W-:Y:S02]  /*08e0*/  LEA.HI R0, R2.reuse, 0x1, RZ, 0x19 ;  /* 0x0000000102007811 */ /* 0x040fe400078fc8ff */
[----:B------:R-:W-:Y:S02]  /*08f0*/  ISETP.GE.U32.AND P0, PT, R2, 0x180, PT ;  /* 0x000001800200780c */ /* 0x000fe40003f06070 */
[----:B------:R-:W-:-:S13]  /*0900*/  LOP3.LUT P1, R0, R0, 0x3, RZ, 0xc0, !PT ;  /* 0x0000000300007812 */ /* 0x000fda000782c0ff */
[----:B------:R-:W-:Y:S05]  /*0910*/  @!P1 BRA `(.L_x_21554) ;  /* 0x0000000000289947 */ /* 0x000fea0003800000 */
[----:B------:R-:W2:Y:S02]  /*0920*/  LDC.64 R10, c[0x0][0x210] ;  /* 0x00008400ff0a7b82 */ /* 0x000ea40000000a00 */
.L_x_21555:
        /* <DEDUP_REMOVED lines=9> */
.L_x_21554:
[----:B------:R-:W-:Y:S05]  /*09c0*/  BSYNC B0 ;  /* 0x0000000000007941 */ /* 0x000fea0003800000 */
.L_x_21553:
[----:B------:R-:W-:Y:S05]  /*09d0*/  @!P0 EXIT ;  /* 0x000000000000894d */ /* 0x000fea0003800000 */
[----:B------:R-:W-:-:S05]  /*09e0*/  ULDC.64 UR4, c[0x0][0x210] ;  /* 0x0000840000047ab9 */ /* 0x000fca0000000a00 */
.L_x_21556:
        /* <DEDUP_REMOVED lines=12> */
.L_x_21552:
        /* <DEDUP_REMOVED lines=11> */
.L_x_21563:
        /* <DEDUP_REMOVED lines=15> */
.L_x_21560:
        /* <DEDUP_REMOVED lines=108> */
.L_x_21559:
        /* <DEDUP_REMOVED lines=60> */
.L_x_21561:
[----:B------:R-:W-:-:S13]  /*16d0*/  ISETP.NE.OR P0, PT, R20, RZ, P0 ;  /* 0x000000ff1400720c */ /* 0x000fda0000705670 */
[----:B------:R-:W-:Y:S05]  /*16e0*/  @!P0 BRA `(.L_x_21557) ;  /* 0x0000000000848947 */ /* 0x000fea0003800000 */
.L_x_21558:
        /* <DEDUP_REMOVED lines=33> */
.L_x_21557:
        /* <DEDUP_REMOVED lines=27> */
.L_x_21562:
[C---:B------:R-:W-:Y:S01]  /*1ab0*/  IADD3 R0, P0, R21.reuse, R9, RZ ;  /* 0x0000000915007210 */ /* 0x040fe20007f1e0ff */
[----:B------:R-:W-:Y:S01]  /*1ac0*/  ULDC.64 UR6, c[0x0][0x210] ;  /* 0x0000840000067ab9 */ /* 0x000fe20000000a00 */
[----:B------:R-:W-:Y:S02]  /*1ad0*/  F2FP.BF16.F32.PACK_AB R2, RZ, R2 ;  /* 0x00000002ff02723e */ /* 0x000fe400000010ff */
[----:B---3--:R-:W-:Y:S02]  /*1ae0*/  LEA.HI.X.SX32 R17, R21, R6, 0x1, P0 ;  /* 0x0000000615117211 */ /* 0x008fe400000f0eff */
[----:B------:R-:W-:-:S04]  /*1af0*/  LEA R16, P0, R0, UR6, 0x1 ;  /* 0x0000000600107c11 */ /* 0x000fc8000f8008ff */
[----:B------:R-:W-:Y:S02]  /*1b00*/  LEA.HI.X R17, R0, UR7, R17, 0x1, P0 ;  /* 0x0000000700117c11 */ /* 0x000fe400080f0c11 */
[C---:B------:R-:W-:Y:S01]  /*1b10*/  ISETP.GE.AND P0, PT, R21.reuse, RZ, PT ;  /* 0x000000ff1500720c */ /* 0x040fe20003f06270 */
[----:B------:R-:W-:Y:S02]  /*1b20*/  VIADD R21, R21, 0x80 ;  /* 0x0000008015157836 */ /* 0x000fe40000000000 */
[----:B------:R2:W-:Y:S10]  /*1b30*/  STG.E.U16 desc[UR10][R16.64], R2 ;  /* 0x0000000210007986 */ /* 0x0005f4000c10150a */
[----:B------:R-:W-:Y:S05]  /*1b40*/  @!P0 BRA `(.L_x_21563) ;  /* 0xfffffff000048947 */ /* 0x000fea000383ffff */
[----:B------:R-:W-:Y:S05]  /*1b50*/  EXIT ;  /* 0x000000000000794d */ /* 0x000fea0003800000 */
.L_x_21545:
        /* <DEDUP_REMOVED lines=19> */
.L_x_21564:
        /* <DEDUP_REMOVED lines=15> */
.L_x_21565:
        /* <DEDUP_REMOVED lines=16> */
.L_x_29942:


//--------------------- .text._ZN4vllm25paged_attention_v2_kernelI13__nv_bfloat16S1_Li128ELi8ELi128ELNS_18Fp8KVCacheDataTypeE0ELb1ELi512EEEvPfS3_PT_PKS4_PKT0_SA_ifPKiSC_iPKfiiiSE_SE_iiiii --------------------------
	.section	.text._ZN4vllm25paged_attention_v2_kernelI13__nv_bfloat16S1_Li128ELi8ELi128ELNS_18Fp8KVCacheDataTypeE0ELb1ELi512EEEvPfS3_PT_PKS4_PKT0_SA_ifPKiSC_iPKfiiiSE_SE_iiiii,"ax",@progbits
	.align	128
        .global         _ZN4vllm25paged_attention_v2_kernelI13__nv_bfloat16S1_Li128ELi8ELi128ELNS_18Fp8KVCacheDataTypeE0ELb1ELi512EEEvPfS3_PT_PKS4_PKT0_SA_ifPKiSC_iPKfiiiSE_SE_iiiii
        .type           _ZN4vllm25paged_attention_v2_kernelI13__nv_bfloat16S1_Li128ELi8ELi128ELNS_18Fp8KVCacheDataTypeE0ELb1ELi512EEEvPfS3_PT_PKS4_PKT0_SA_ifPKiSC_iPKfiiiSE_SE_iiiii,@function
        .size           _ZN4vllm25paged_attention_v2_kernelI13__nv_bfloat16S1_Li128ELi8ELi128ELNS_18Fp8KVCacheDataTypeE0ELb1ELi512EEEvPfS3_PT_PKS4_PKT0_SA_ifPKiSC_iPKfiiiSE_SE_iiiii,(.L_x_29943 - _ZN4vllm25paged_attention_v2_kernelI13__nv_bfloat16S1_Li128ELi8ELi128ELNS_18Fp8KVCacheDataTypeE0ELb1ELi512EEEvPfS3_PT_PKS4_PKT0_SA_ifPKiSC_iPKfiiiSE_SE_iiiii)
        .other          _ZN4vllm25paged_attention_v2_kernelI13__nv_bfloat16S1_Li128ELi8ELi128ELNS_18Fp8KVCacheDataTypeE0ELb1ELi512EEEvPfS3_PT_PKS4_PKT0_SA_ifPKiSC_iPKfiiiSE_SE_iiiii,@"STO_CUDA_ENTRY STV_DEFAULT"
_ZN4vllm25paged_attention_v2_kernelI13__nv_bfloat16S1_Li128ELi8ELi128ELNS_18Fp8KVCacheDataTypeE0ELb1ELi512EEEvPfS3_PT_PKS4_PKT0_SA_ifPKiSC_iPKfiiiSE_SE_iiiii:
.text._ZN4vllm25paged_attention_v2_kernelI13__nv_bfloat16S1_Li128ELi8ELi128ELNS_18Fp8KVCacheDataTypeE0ELb1ELi512EEEvPfS3_PT_PKS4_PKT0_SA_ifPKiSC_iPKfiiiSE_SE_iiiii:
        /* <DEDUP_REMOVED lines=29> */
[----:B------:R-:W-:Y:S01]  /*01d0*/  IMAD R15, R12, R13, RZ ;  /* 0x0000000d0c0f7224 */ /* 0x000fe200078e02ff */
[----:B------:R-:W-:-:S03]  /*01e0*/  IABS R12, R8 ;  /* 0x00000008000c7213 */ /* 0x000fc60000000000 */
[----:B------:R-:W-:Y:S01]  /*01f0*/  IMAD.HI.U32 R5, R5, R15, R4 ;  /* 0x0000000f05057227 */ /* 0x000fe200078e0004 */
[----:B0-----:R-:W-:Y:S01]  /*0200*/  IABS R2, R11 ;  /* 0x0000000b00027213 */ /* 0x001fe20000000000 */
[----:B------:R-:W0:Y:S04]  /*0210*/  S2R R15, SR_TID.X ;  /* 0x00000000000f7919 */ /* 0x000e280000002100 */
        /* <DEDUP_REMOVED lines=30> */
[----:B------:R-:W-:Y:S02]  /*0400*/  LEA.HI R3, R3, R2, RZ, 0x3 ;  /* 0x0000000203037211 */ /* 0x000fe400078f18ff */
[----:B------:R-:W-:Y:S02]  /*0410*/  LEA.HI R13, R22, R15, RZ, 0x2 ;  /* 0x0000000f160d7211 */ /* 0x000fe400078f10ff */
[----:B------:R-:W-:Y:S02]  /*0420*/  ISETP.GT.U32.AND P1, PT, R5, R4, PT ;  /* 0x000000040500720c */ /* 0x000fe40003f24070 */
[----:B------:R-:W-:Y:S02]  /*0430*/  SHF.R.S32.HI R2, RZ, 0x3, R3 ;  /* 0x00000003ff027819 */ /* 0x000fe40000011403 */
[----:B------:R-:W-:Y:S02]  /*0440*/  LOP3.LUT R3, R8, R17, RZ, 0x3c, !PT ;  /* 0x0000001108037212 */ /* 0x000fe400078e3cff */
[----:B------:R-:W-:-:S02]  /*0450*/  VIADDMNMX R2, R37, 0x40, R2, PT ;  /* 0x0000004025027846 */ /* 0x000fc40003800102 */
[----:B------:R-:W-:Y:S02]  /*0460*/  ISETP.GE.AND P2, PT, R3, RZ, PT ;  /* 0x000000ff0300720c */ /* 0x000fe40003f46270 */
[----:B------:R-:W-:-:S03]  /*0470*/  LEA.HI R22, R22, R15, RZ, 0x5 ;  /* 0x0000000f16167211 */ /* 0x000fc600078f28ff */
[----:B------:R-:W-:Y:S02]  /*0480*/  @!P1 IMAD.IADD R4, R4, 0x1, -R5 ;  /* 0x0000000104049824 */ /* 0x000fe400078e0a05 */
[----:B------:R-:W-:Y:S01]  /*0490*/  @!P1 VIADD R6, R6, 0x1 ;  /* 0x0000000106069836 */ /* 0x000fe20000000000 */
[----:B------:R-:W-:Y:S02]  /*04a0*/  ISETP.NE.AND P1, PT, R17, RZ, PT ;  /* 0x000000ff1100720c */ /* 0x000fe40003f25270 */
[----:B------:R-:W-:Y:S01]  /*04b0*/  ISETP.GE.U32.AND P0, PT, R4, R5, PT ;  /* 0x000000050400720c */ /* 0x000fe20003f06070 */
[----:B------:R-:W-:-:S04]  /*04c0*/  IMAD.IADD R4, R2, 0x1, -R37 ;  /* 0x0000000102047824 */ /* 0x000fc800078e0a25 */
[----:B------:R-:W-:Y:S01]  /*04d0*/  IMAD R5, R4, 0x8, R7 ;  /* 0x0000000804057824 */ /* 0x000fe200078e0207 */
[----:B------:R-:W-:Y:S02]  /*04e0*/  LOP3.LUT R4, R13, 0xfffffffc, RZ, 0xc0, !PT ;  /* 0xfffffffc0d047812 */ /* 0x000fe400078ec0ff */
[----:B------:R-:W-:-:S03]  /*04f0*/  SHF.R.S32.HI R13, RZ, 0x2, R13 ;  /* 0x00000002ff0d7819 */ /* 0x000fc6000001140d */
[C---:B------:R-:W-:Y:S02]  /*0500*/  IMAD.IADD R4, R15.reuse, 0x1, -R4 ;  /* 0x000000010f047824 */ /* 0x040fe400078e0a04 */
[----:B------:R-:W-:Y:S01]  /*0510*/  @P0 VIADD R6, R6, 0x1 ;  /* 0x0000000106060836 */ /* 0x000fe20000000000 */
[----:B------:R-:W-:-:S03]  /*0520*/  ISETP.GT.AND P0, PT, R15, 0x3f, PT ;  /* 0x0000003f0f00780c */ /* 0x000fc60003f04270 */
[----:B------:R-:W-:Y:S01]  /*0530*/  IMAD.MOV.U32 R3, RZ, RZ, R6 ;  /* 0x000000ffff037224 */ /* 0x000fe200078e0006 */
[----:B------:R-:W-:-:S03]  /*0540*/  VIMNMX R6, R0, R5, PT ;  /* 0x0000000500067248 */ /* 0x000fc60003fe0100 */
[----:B------:R-:W-:Y:S01]  /*0550*/  @!P2 IMAD.MOV R3, RZ, RZ, -R3 ;  /* 0x000000ffff03a224 */ /* 0x000fe200078e0a03 */
[----:B------:R-:W-:Y:S01]  /*0560*/  @!P1 LOP3.LUT R3, RZ, R17, RZ, 0x33, !PT ;  /* 0x00000011ff039212 */ /* 0x000fe200078e33ff */
[----:B------:R-:W-:-:S04]  /*0570*/  IMAD.IADD R5, R6, 0x1, -R7 ;  /* 0x0000000106057824 */ /* 0x000fc800078e0a07 */
[----:B------:R-:W-:Y:S05]  /*0580*/  @P0 BRA `(.L_x_21567) ;  /* 0x0000000400200947 */ /* 0x000fea0003800000 */
        /* <DEDUP_REMOVED lines=21> */
[----:B------:R-:W-:Y:S02]  /*06e0*/  IADD3.X R16, R14, R18, R19, P0, P2 ;  /* 0x000000120e107210 */ /* 0x000fe400007e4413 */
[C---:B------:R-:W-:Y:S02]  /*06f0*/  LEA R20, P0, R21.reuse, UR6, 0x1 ;  /* 0x0000000615147c11 */ /* 0x040fe4000f8008ff */
[----:B------:R-:W-:Y:S02]  /*0700*/  MOV R14, R7 ;  /* 0x00000007000e7202 */ /* 0x000fe40000000f00 */
[----:B------:R-:W-:Y:S01]  /*0710*/  LEA.HI.X R21, R21, UR7, R16, 0x1, P0 ;  /* 0x0000000715157c11 */ /* 0x000fe200080f0c10 */
[----:B0-----:R-:W-:-:S06]  /*0720*/  ULEA UR4, UR5, UR4, 0x18 ;  /* 0x0000000405047291 */ /* 0x001fcc000f8ec03f */
[----:B------:R-:W-:-:S05]  /*0730*/  LEA R6, R4, UR4, 0x6 ;  /* 0x0000000404067c11 */ /* 0x000fca000f8e30ff */
[----:B------:R-:W-:-:S07]  /*0740*/  IMAD R16, R13, 0x4, R6 ;  /* 0x000000040d107824 */ /* 0x000fce00078e0206 */
.L_x_21570:
        /* <DEDUP_REMOVED lines=11> */
.L_x_21569:
[----:B------:R-:W-:Y:S05]  /*0800*/  BSYNC B1 ;  /* 0x0000000000017941 */ /* 0x000fea0003800000 */
.L_x_21568:
        /* <DEDUP_REMOVED lines=15> */
.L_x_21571:
        /* <DEDUP_REMOVED lines=17> */
.L_x_21567:
[----:B------:R-:W-:Y:S05]  /*0a10*/  BSYNC B0 ;  /* 0x0000000000007941 */ /* 0x000fea0003800000 */
.L_x_21566:
        /* <DEDUP_REMOVED lines=20> */
[----:B------:R-:W-:Y:S02]  /*0b60*/  @!P3 IMAD R10, R10, UR4, R3 ;  /* 0x000000040a0abc24 */ /* 0x000fe4000f8e0203 */
[----:B------:R-:W-:Y:S01]  /*0b70*/  @P3 IMAD R8, R11, UR4, R8 ;  /* 0x000000040b083c24 */ /* 0x000fe2000f8e0208 */
[----:B------:R-:W-:-:S02]  /*0b80*/  ULDC UR4, c[0x0][0x258] ;  /* 0x0000960000047ab9 */ /* 0x000fc40000000800 */
[----:B------:R-:W-:Y:S02]  /*0b90*/  IMAD R24, R9, UR4, RZ ;  /* 0x0000000409187c24 */ /* 0x000fe4000f8e02ff */
[----:B------:R-:W-:Y:S02]  /*0ba0*/  IMAD.MOV.U32 R9, RZ, RZ, R6 ;  /* 0x000000ffff097224 */ /* 0x000fe400078e0006 */
        /* <DEDUP_REMOVED lines=19> */
[----:B------:R-:W-:-:S04]  /*0ce0*/  @P0 VIADD R14, R14, 0x1 ;  /* 0x000000010e0e0836 */ /* 0x000fc80000000000 */
[----:B------:R-:W-:-:S05]  /*0cf0*/  IMAD.MOV.U32 R7, RZ, RZ, R14 ;  /* 0x000000ffff077224 */ /* 0x000fca00078e000e */
[----:B------:R-:W-:Y:S02]  /*0d00*/  @!P2 IADD3 R7, RZ, -R7, RZ ;  /* 0x80000007ff07a210 */ /* 0x000fe40007ffe0ff */
[----:B------:R-:W-:Y:S02]  /*0d10*/  @!P1 LOP3.LUT R7, RZ, R16, RZ, 0x33, !PT ;  /* 0x00000010ff079212 */ /* 0x000fe400078e33ff */
[----:B------:R-:W-:-:S13]  /*0d20*/  ISETP.GE.AND P1, PT, R37, R2, PT ;  /* 0x000000022500720c */ /* 0x000fda0003f26270 */
[----:B------:R-:W-:Y:S05]  /*0d30*/  @P1 BRA `(.L_x_21573) ;  /* 0x0000003400981947 */ /* 0x000fea0003800000 */
[C---:B------:R-:W-:Y:S01]  /*0d40*/  IMAD.SHL.U32 R56, R4.reuse, 0x2, RZ ;  /* 0x0000000204387824 */ /* 0x040fe200078e00ff */
[----:B------:R-:W-:Y:S01]  /*0d50*/  SHF.R.S32.HI R6, RZ, 0x1f, R13 ;  /* 0x0000001fff067819 */ /* 0x000fe2000001140d */
[C---:B------:R-:W-:Y:S01]  /*0d60*/  VIADD R12, R4.reuse, 0x4 ;  /* 0x00000004040c7836 */ /* 0x040fe20000000000 */
[----:B------:R-:W0:Y:S01]  /*0d70*/  S2UR UR5, SR_CgaCtaId ;  /* 0x00000000000579c3 */ /* 0x000e220000008800 */
[----:B------:R-:W-:Y:S01]  /*0d80*/  VIADD R15, R4, 0xc ;  /* 0x0000000c040f7836 */ /* 0x000fe20000000000 */
[----:B------:R-:W-:Y:S01]  /*0d90*/  LEA.HI R6, R6, R13, RZ, 0x3 ;  /* 0x0000000d06067211 */ /* 0x000fe200078f18ff */
[C---:B------:R-:W-:Y:S01]  /*0da0*/  VIADD R16, R4.reuse, 0x10 ;  /* 0x0000001004107836 */ /* 0x040fe20000000000 */
        /* <DEDUP_REMOVED lines=22> */
[----:B------:R-:W-:Y:S01]  /*0f10*/  LEA.HI R27, R27, R16, RZ, 0x2 ;  /* 0x000000101b1b7211 */ /* 0x000fe200078f10ff */
[----:B------:R-:W-:Y:S01]  /*0f20*/  VIADD R32, R4, 0x30 ;  /* 0x0000003004207836 */ /* 0x000fe20000000000 */
[----:B------:R-:W-:Y:S01]  /*0f30*/  SHF.R.S32.HI R12, RZ, 0x1f, R11 ;  /* 0x0000001fff0c7819 */ /* 0x000fe2000001140b */
[----:B------:R-:W1:Y:S01]  /*0f40*/  LDC R51, c[0x0][0x26c] ;  /* 0x00009b00ff337b82 */ /* 0x000e620000000800 */
[----:B------:R-:W-:Y:S01]  /*0f50*/  SHF.R.S32.HI R14, RZ, 0x1f, R13 ;  /* 0x0000001fff0e7819 */ /* 0x000fe2000001140d */
[----:B------:R-:W-:Y:S01]  /*0f60*/  IMAD.SHL.U32 R33, R32, 0x2, RZ ;  /* 0x0000000220217824 */ /* 0x000fe200078e00ff */
[----:B------:R-:W-:Y:S01]  /*0f70*/  SHF.R.S32.HI R18, RZ, 0x1f, R17 ;  /* 0x0000001fff127819 */ /* 0x000fe20000011411 */
[----:B------:R-:W-:Y:S01]  /*0f80*/  ULDC UR4, c[0x0][0x270] ;  /* 0x00009c0000047ab9 */ /* 0x000fe20000000800 */
[----:B------:R-:W-:Y:S01]  /*0f90*/  SHF.R.S32.HI R16, RZ, 0x1f, R15 ;  /* 0x0000001fff107819 */ /* 0x000fe2000001140f */
[----:B------:R-:W-:Y:S01]  /*0fa0*/  ULDC UR6, c[0x0][0x28c] ;  /* 0x0000a30000067ab9 */ /* 0x000fe20000000800 */
        /* <DEDUP_REMOVED lines=10> */
[----:B------:R-:W-:Y:S02]  /*1050*/  LOP3.LUT R18, R18, 0xfffffff8, RZ, 0xc0, !PT ;  /* 0xfffffff812127812 */ /* 0x000fe400078ec0ff */
[----:B------:R-:W-:Y:S02]  /*1060*/  LOP3.LUT R16, R16, 0xfffffff8, RZ, 0xc0, !PT ;  /* 0xfffffff810107812 */ /* 0x000fe400078ec0ff */
[----:B------:R-:W-:Y:S01]  /*1070*/  IADD3 R11, R11, -R12, RZ ;  /* 0x8000000c0b0b7210 */ /* 0x000fe20007ffe0ff */
        /* <DEDUP_REMOVED lines=50> */
[----:B------:R-:W-:Y:S02]  /*13a0*/  LEA.HI R47, R47, R32, RZ, 0x2 ;  /* 0x000000202f2f7211 */ /* 0x000fe400078f10ff */
[----:B------:R-:W-:Y:S02]  /*13b0*/  SHF.R.S32.HI R32, RZ, 0x1f, R31 ;  /* 0x0000001fff207819 */ /* 0x000fe4000001141f */
[----:B------:R-:W-:Y:S01]  /*13c0*/  LEA.HI R28, R28, R19, RZ, 0x3 ;  /* 0x000000131c1c7211 */ /* 0x000fe200078f18ff */
[----:B------:R-:W-:Y:S01]  /*13d0*/  IMAD.SHL.U32 R64, R47, 0x10, RZ ;  /* 0x000000102f407824 */ /* 0x000fe200078e00ff */
[----:B------:R-:W-:-:S02]  /*13e0*/  SHF.R.S32.HI R34, RZ, 0x1f, R33 ;  /* 0x0000001fff227819 */ /* 0x000fc40000011421 */
[----:B------:R-:W-:Y:S02]  /*13f0*/  LEA.HI R30, R30, R29, RZ, 0x3 ;  /* 0x0000001d1e1e7211 */ /* 0x000fe400078f18ff */
        /* <DEDUP_REMOVED lines=8> */
[C---:B------:R-:W-:Y:S01]  /*1480*/  IADD3 R36, R4.reuse, 0x3c, RZ ;  /* 0x0000003c04247810 */ /* 0x040fe20007ffe0ff */
[----:B------:R-:W-:Y:S01]  /*1490*/  VIADD R30, R4, 0x34 ;  /* 0x00000034041e7836 */ /* 0x000fe20000000000 */
[----:B------:R-:W-:Y:S01]  /*14a0*/  SHF.L.U32 R53, R42, 0x4, RZ ;  /* 0x000000042a357819 */ /* 0x000fe200000006ff */
        /* <DEDUP_REMOVED lines=12> */
[----:B------:R-:W-:Y:S01]  /*1570*/  IMAD R31, R3, UR4, RZ ;  /* 0x00000004031f7c24 */ /* 0x000fe2000f8e02ff */
[----:B------:R-:W-:Y:S01]  /*1580*/  LEA.HI R49, R49, R34, RZ, 0x2 ;  /* 0x0000002231317211 */ /* 0x000fe200078f10ff */
[----:B------:R-:W-:Y:S01]  /*1590*/  UMOV UR4, 0x400 ;  /* 0x0000040000047882 */ /* 0x000fe20000000000 */
[----:B------:R-:W-:Y:S01]  /*15a0*/  LEA.HI R34, R30, R33, RZ, 0x3 ;  /* 0x000000211e227211 */ /* 0x000fe200078f18ff */
[----:B------:R-:W-:Y:S01]  /*15b0*/  IMAD.SHL.U32 R30, R6, 0x8, RZ ;  /* 0x00000008061e7824 */ /* 0x000fe200078e00ff */
[----:B------:R-:W-:Y:S01]  /*15c0*/  SHF.R.S32.HI R36, RZ, 0x1f, R35 ;  /* 0x0000001fff247819 */ /* 0x000fe20000011423 */
[----:B0-----:R-:W-:Y:S01]  /*15d0*/  ULEA UR7, UR5, UR4, 0x18 ;  /* 0x0000000405077291 */ /* 0x001fe2000f8ec03f */
[----:B------:R-:W-:Y:S01]  /*15e0*/  SHF.R.S32.HI R39, RZ, 0x1f, R38 ;  /* 0x0000001fff277819 */ /* 0x000fe20000011426 */
[----:B------:R-:W-:Y:S01]  /*15f0*/  IMAD.SHL.U32 R65, R48, 0x10, RZ ;  /* 0x0000001030417824 */ /* 0x000fe200078e00ff */
[----:B------:R-:W-:Y:S01]  /*1600*/  SHF.R.S32.HI R52, RZ, 0x1f, R30 ;  /* 0x0000001fff347819 */ /* 0x000fe2000001141e */
[----:B------:R-:W-:Y:S01]  /*1610*/  IMAD.SHL.U32 R66, R49, 0x10, RZ ;  /* 0x0000001031427824 */ /* 0x000fe200078e00ff */
[----:B------:R-:W-:Y:S01]  /*1620*/  IADD3 R30, P0, R31, R30, RZ ;  /* 0x0000001e1f1e7210 */ /* 0x000fe20007f1e0ff */
[----:B------:R-:W-:Y:S01]  /*1630*/  IMAD.SHL.U32 R67, R50, 0x10, RZ ;  /* 0x0000001032437824 */ /* 0x000fe200078e00ff */
[----:B------:R-:W-:-:S02]  /*1640*/  LEA.HI R36, R36, R35, RZ, 0x3 ;  /* 0x0000002324247211 */ /* 0x000fc400078f18ff */
[----:B------:R-:W-:Y:S02]  /*1650*/  LEA.HI R39, R39, R38, RZ, 0x3 ;  /* 0x0000002627277211 */ /* 0x000fe400078f18ff */
[----:B------:R-:W-:Y:S01]  /*1660*/  LEA.HI.X.SX32 R31, R31, R52, 0x1, P0 ;  /* 0x000000341f1f7211 */ /* 0x000fe200000f0eff */
[----:B------:R-:W-:Y:S01]  /*1670*/  IMAD.SHL.U32 R52, R41, 0x10, RZ ;  /* 0x0000001029347824 */ /* 0x000fe200078e00ff */
[----:B------:R-:W-:Y:S02]  /*1680*/  LOP3.LUT R34, R34, 0xfffffff8, RZ, 0xc0, !PT ;  /* 0xfffffff822227812 */ /* 0x000fe400078ec0ff */
[----:B-----5:R-:W-:Y:S02]  /*1690*/  FSETP.NEU.FTZ.AND P0, PT, R54, RZ, PT ;  /* 0x000000ff3600720b */ /* 0x020fe40003f1d000 */
[----:B------:R-:W-:Y:S01]  /*16a0*/  LOP3.LUT R36, R36, 0xfffffff8, RZ, 0xc0, !PT ;  /* 0xfffffff824247812 */ /* 0x000fe200078ec0ff */
[----:B------:R-:W-:Y:S01]  /*16b0*/  IMAD.IADD R33, R33, 0x1, -R34 ;  /* 0x0000000121217824 */ /* 0x000fe200078e0a22 */
[----:B------:R-:W-:-:S02]  /*16c0*/  LOP3.LUT R39, R39, 0xfffffff8, RZ, 0xc0, !PT ;  /* 0xfffffff827277812 */ /* 0x000fc400078ec0ff */
[----:B------:R-:W-:Y:S01]  /*16d0*/  LOP3.LUT R45, R52, 0xffffffc0, RZ, 0xc0, !PT ;  /* 0xffffffc0342d7812 */ /* 0x000fe200078ec0ff */
[----:B------:R-:W-:Y:S01]  /*16e0*/  IMAD.IADD R34, R35, 0x1, -R36 ;  /* 0x0000000123227824 */ /* 0x000fe200078e0a24 */
[----:B------:R-:W-:Y:S01]  /*16f0*/  LOP3.LUT R44, R53, 0xffffffc0, RZ, 0xc0, !PT ;  /* 0xffffffc0352c7812 */ /* 0x000fe200078ec0ff */
[----:B------:R-:W-:Y:S01]  /*1700*/  IMAD.IADD R35, R38, 0x1, -R39 ;  /* 0x0000000126237824 */ /* 0x000fe200078e0a27 */
[----:B-1----:R-:W-:Y:S01]  /*1710*/  SHF.R.S32.HI R38, RZ, 0x1f, R51 ;  /* 0x0000001fff267819 */ /* 0x002fe20000011433 */
[----:B------:R-:W-:Y:S01]  /*1720*/  IMAD.SHL.U32 R51, R40, 0x10, RZ ;  /* 0x0000001028337824 */ /* 0x000fe200078e00ff */
[----:B------:R-:W-:Y:S01]  /*1730*/  LEA R39, R4, UR7, 0x6 ;  /* 0x0000000704277c11 */ /* 0x000fe2000f8e30ff */
[----:B------:R-:W-:Y:S01]  /*1740*/  VIADD R36, R7, -UR6 ;  /* 0x8000000607247c36 */ /* 0x000fe20008000000 */
[----:B------:R-:W-:Y:S02]  /*1750*/  SHF.R.S32.HI R60, RZ, 0x1f, R24 ;  /* 0x0000001fff3c7819 */ /* 0x000fe40000011418 */
        /* <DEDUP_REMOVED lines=14> */
[----:B------:R-:W-:Y:S01]  /*1840*/  SHF.R.S32.HI R22, RZ, 0x5, R22 ;  /* 0x00000005ff167819 */ /* 0x000fe20000011416 */
[----:B------:R-:W-:Y:S01]  /*1850*/  UIADD3 UR4, UR4, 0x120, URZ ;  /* 0x0000012004047890 */ /* 0x000fe2000fffe03f */
[----:B------:R-:W-:Y:S01]  /*1860*/  IADD3 R24, P0, R24, R37, RZ ;  /* 0x0000002518187210 */ /* 0x000fe20007f1e0ff */
[----:B------:R-:W-:Y:S01]  /*1870*/  ULDC.64 UR6, c[0x0][0x248] ;  /* 0x0000920000067ab9 */ /* 0x000fe20000000a00 */
[----:B------:R-:W-:Y:S01]  /*1880*/  IMAD.MOV.U32 R8, RZ, RZ, -0x800001 ;  /* 0xff7fffffff087424 */ /* 0x000fe200078e00ff */
[----:B------:R-:W-:Y:S01]  /*1890*/  ULEA UR4, UR5, UR4, 0x18 ;  /* 0x0000000405047291 */ /* 0x000fe2000f8ec03f */
[----:B------:R-:W-:Y:S01]  /*18a0*/  LEA.HI.X.SX32 R57, R37, R60, 0x1, P0 ;  /* 0x0000003c25397211 */ /* 0x000fe200000f0eff */
[----:B------:R-:W-:Y:S01]  /*18b0*/  IMAD R6, R22, 0x8, R6 ;  /* 0x0000000816067824 */ /* 0x000fe200078e0206 */
[C---:B------:R-:W-:Y:S01]  /*18c0*/  LEA R54, P0, R24.reuse, UR6, 0x2 ;  /* 0x0000000618367c11 */ /* 0x040fe2000f8010ff */
[C---:B------:R-:W-:Y:S02]  /*18d0*/  IMAD R22, R59.reuse, 0x40, R22 ;  /* 0x000000403b167824 */ /* 0x040fe400078e0216 */
[----:B------:R-:W-:Y:S01]  /*18e0*/  IMAD R59, R59, 0x200, R6 ;  /* 0x000002003b3b7824 */ /* 0x000fe200078e0206 */
[----:B------:R-:W-:Y:S01]  /*18f0*/  LEA.HI.X R57, R24, UR7, R57, 0x2, P0 ;  /* 0x0000000718397c11 */ /* 0x000fe200080f1439 */
[----:B------:R-:W-:Y:S01]  /*1900*/  IMAD.SHL.U32 R61, R22, 0x8, RZ ;  /* 0x00000008163d7824 */ /* 0x000fe200078e00ff */
[----:B------:R-:W-:-:S07]  /*1910*/  LEA R60, R6, UR4, 0x2 ;  /* 0x00000004063c7c11 */ /* 0x000fce000f8e10ff */
.L_x_21579:
        /* <DEDUP_REMOVED lines=22> */
[----:B------:R-:W-:Y:S02]  /*1a80*/  IMAD.MOV.U32 R20, RZ, RZ, RZ ;  /* 0x000000ffff147224 */ /* 0x000fe400078e00ff */
[----:B------:R-:W-:Y:S01]  /*1a90*/  @!P3 IMAD.MOV R27, RZ, RZ, -R27 ;  /* 0x000000ffff1bb224 */ /* 0x000fe200078e0a1b */
[----:B------:R-:W-:Y:S01]  /*1aa0*/  @!P2 LOP3.LUT R27, RZ, R26, RZ, 0x33, !PT ;  /* 0x0000001aff1ba212 */ /* 0x000fe200078e33ff */
[----:B0-----:R-:W-:-:S04]  /*1ab0*/  IMAD.MOV R25, RZ, RZ, -R21 ;  /* 0x000000ffff197224 */ /* 0x001fc800078e0a15 */
[----:B------:R-:W-:Y:S02]  /*1ac0*/  IMAD.IADD R23, R10, 0x1, R27 ;  /* 0x000000010a177824 */ /* 0x000fe400078e021b */
        /* <DEDUP_REMOVED lines=32> */
[----:B--2---:R-:W-:-:S05]  /*1cd0*/  SHF.R.S32.HI R20, RZ, 0x1f, R23 ;  /* 0x0000001fff147819 */ /* 0x004fca0000011417 */
[----:B------:R-:W-:Y:S02]  /*1ce0*/  IMAD R24, R20, UR13, RZ ;  /* 0x0000000d14187c24 */ /* 0x000fe4000f8e02ff */
[----:B------:R-:W-:-:S04]  /*1cf0*/  IMAD.WIDE.U32 R20, R23, UR13, R30 ;  /* 0x0000000d17147c25 */ /* 0x000fc8000f8e001e */
[----:B------:R-:W-:Y:S01]  /*1d00*/  IMAD R25, R23, R38, R24 ;  /* 0x0000002617197224 */ /* 0x000fe200078e0218 */
[----:B------:R-:W-:Y:S02]  /*1d10*/  SHF.R.S32.HI R24, RZ, 0x1f, R11 ;  /* 0x0000001fff187819 */ /* 0x000fe4000001140b */
[-C--:B------:R-:W-:Y:S01]  /*1d20*/  IADD3 R26, P0, P2, R11, R20.reuse, R58 ;  /* 0x000000140b1a7210 */ /* 0x080fe20007a1e03a */
[----:B------:R-:W-:Y:S01]  /*1d30*/  IMAD.IADD R74, R21, 0x1, R25 ;  /* 0x00000001154a7824 */ /* 0x000fe200078e0219 */
[----:B------:R-:W-:-:S04]  /*1d40*/  IADD3 R25, P4, P5, R13, R20, R40 ;  /* 0x000000140d197210 */ /* 0x000fc80007d9e028 */
[----:B------:R-:W-:Y:S02]  /*1d50*/  IADD3.X R23, R24, R74, R27, P0, P2 ;  /* 0x0000004a18177210 */ /* 0x000fe400007e441b */
[----:B------:R-:W-:Y:S02]  /*1d60*/  SHF.R.S32.HI R27, RZ, 0x1f, R40 ;  /* 0x0000001fff1b7819 */ /* 0x000fe40000011428 */
[----:B------:R-:W-:Y:S02]  /*1d70*/  IADD3 R21, P2, P3, R12, R20, R41 ;  /* 0x000000140c157210 */ /* 0x000fe40007b5e029 */
[----:B------:R-:W-:Y:S02]  /*1d80*/  LEA R22, P0, R26, UR8, 0x1 ;  /* 0x000000081a167c11 */ /* 0x000fe4000f8008ff */
[-C--:B------:R-:W-:Y:S02]  /*1d90*/  IADD3.X R24, R62, R74.reuse, R63, P2, P3 ;  /* 0x0000004a3e187210 */ /* 0x080fe400017e643f */
[----:B------:R-:W-:-:S02]  /*1da0*/  IADD3.X R68, R68, R74, R27, P4, P5 ;  /* 0x0000004a44447210 */ /* 0x000fc400027ea41b */
[----:B------:R-:W-:Y:S02]  /*1db0*/  LEA.HI.X R23, R26, UR9, R23, 0x1, P0 ;  /* 0x000000091a177c11 */ /* 0x000fe400080f0c17 */
[--C-:B------:R-:W-:Y:S02]  /*1dc0*/  SHF.R.S32.HI R27, RZ, 0x1f, R43.reuse ;  /* 0x0000001fff1b7819 */ /* 0x100fe4000001142b */
[----:B------:R-:W-:Y:S01]  /*1dd0*/  LEA R62, P0, R21, UR8, 0x1 ;  /* 0x00000008153e7c11 */ /* 0x000fe2000f8008ff */
[----:B------:R0:W2:Y:S01]  /*1de0*/  LDG.E.CONSTANT R26, desc[UR10][R22.64] ;  /* 0x0000000a161a7981 */ /* 0x0000a2000c1e9900 */
[-C--:B------:R-:W-:Y:S02]  /*1df0*/  IADD3 R67, P2, P3, R14, R20.reuse, R43 ;  /* 0x000000140e437210 */ /* 0x080fe40007b5e02b */
[----:B------:R-:W-:Y:S02]  /*1e00*/  IADD3 R65, P4, P5, R15, R20, R42 ;  /* 0x000000140f417210 */ /* 0x000fe40007d9e02a */
[----:B------:R-:W-:-:S02]  /*1e10*/  LEA.HI.X R63, R21, UR9, R24, 0x1, P0 ;  /* 0x00000009153f7c11 */ /* 0x000fc400080f0c18 */
[-C--:B------:R-:W-:Y:S02]  /*1e20*/  IADD3.X R70, R70, R74.reuse, R27, P2, P3 ;  /* 0x0000004a46467210 */ /* 0x080fe400017e641b */
[----:B------:R-:W-:Y:S01]  /*1e30*/  IADD3.X R66, R66, R74, R69, P4, P5 ;  /* 0x0000004a42427210 */ /* 0x000fe200027ea445 */
[----:B------:R1:W3:Y:S01]  /*1e40*/  LDG.E.CONSTANT R27, desc[UR10][R62.64] ;  /* 0x0000000a3e1b7981 */ /* 0x0002e2000c1e9900 */
[----:B------:R-:W-:-:S04]  /*1e50*/  IADD3 R69, P0, P2, R16, R20, R45 ;  /* 0x0000001410457210 */ /* 0x000fc80007a1e02d */
[----:B------:R-:W-:Y:S02]  /*1e60*/  IADD3.X R76, R76, R74, R71, P0, P2 ;  /* 0x0000004a4c4c7210 */ /* 0x000fe400007e4447 */
[----:B------:R-:W-:Y:S02]  /*1e70*/  LEA R24, P0, R25, UR8, 0x1 ;  /* 0x0000000819187c11 */ /* 0x000fe4000f8008ff */
[----:B0-----:R-:W-:Y:S02]  /*1e80*/  LEA R22, P2, R67, UR8, 0x1 ;  /* 0x0000000843167c11 */ /* 0x001fe4000f8408ff */
[----:B------:R-:W-:Y:S02]  /*1e90*/  IADD3 R21, P3, P4, R17, R20, R44 ;  /* 0x0000001411157210 */ /* 0x000fe40007c7e02c */
[----:B------:R-:W-:Y:S02]  /*1ea0*/  LEA.HI.X R25, R25, UR9, R68, 0x1, P0 ;  /* 0x0000000919197c11 */ /* 0x000fe400080f0c44 */
[----:B------:R-:W-:-:S02]  /*1eb0*/  LEA.HI.X R23, R67, UR9, R70, 0x1, P2 ;  /* 0x0000000943177c11 */ /* 0x000fc400090f0c46 */
[----:B------:R-:W-:Y:S01]  /*1ec0*/  LEA R72, P0, R65, UR8, 0x1 ;  /* 0x0000000841487c11 */ /* 0x000fe2000f8008ff */
[----:B------:R0:W4:Y:S01]  /*1ed0*/  LDG.E.CONSTANT R75, desc[UR10][R24.64] ;  /* 0x0000000a184b7981 */ /* 0x000122000c1e9900 */
[----:B------:R-:W-:Y:S02]  /*1ee0*/  LEA R68, P2, R69, UR8, 0x1 ;  /* 0x0000000845447c11 */ /* 0x000fe4000f8408ff */
[----:B------:R-:W-:Y:S01]  /*1ef0*/  IADD3.X R64, R64, R74, R73, P3, P4 ;  /* 0x0000004a40407210 */ /* 0x000fe20001fe8449 */
[----:B------:R5:W4:Y:S01]  /*1f00*/  LDG.E.CONSTANT R71, desc[UR10][R22.64] ;  /* 0x0000000a16477981 */ /* 0x000b22000c1e9900 */
[----:B------:R-:W-:Y:S02]  /*1f10*/  LEA.HI.X R73, R65, UR9, R66, 0x1, P0 ;  /* 0x0000000941497c11 */ /* 0x000fe400080f0c42 */
[----:B------:R-:W-:Y:S02]  /*1f20*/  LEA.HI.X R69, R69, UR9, R76, 0x1, P2 ;  /* 0x0000000945457c11 */ /* 0x000fe400090f0c4c */
[----:B------:R-:W-:Y:S01]  /*1f30*/  SHF.R.S32.HI R65, RZ, 0x1f, R47 ;  /* 0x0000001fff417819 */ /* 0x000fe2000001142f */
[----:B------:R5:W4:Y:S01]  /*1f40*/  LDG.E.CONSTANT R72, desc[UR10][R72.64] ;  /* 0x0000000a48487981 */ /* 0x000b22000c1e9900 */
[----:B------:R-:W-:-:S02]  /*1f50*/  SHF.R.S32.HI R66, RZ, 0x1f, R18 ;  /* 0x0000001fff427819 */ /* 0x000fc40000011412 */
[----:B-1----:R-:W-:Y:S01]  /*1f60*/  IADD3 R62, P0, P2, R18, R20, R47 ;  /* 0x00000014123e7210 */ /* 0x002fe20007a1e02f */
[----:B------:R-:W4:Y:S01]  /*1f70*/  LDG.E.CONSTANT R68, desc[UR10][R68.64] ;  /* 0x0000000a44447981 */ /* 0x000f22000c1e9900 */
[----:B------:R-:W-:Y:S02]  /*1f80*/  SHF.R.S32.HI R67, RZ, 0x1f, R46 ;  /* 0x0000001fff437819 */ /* 0x000fe4000001142e */
[----:B------:R-:W-:Y:S02]  /*1f90*/  IADD3.X R65, R66, R74, R65, P0, P2 ;  /* 0x0000004a42417210 */ /* 0x000fe400007e4441 */
[----:B0-----:R-:W-:Y:S02]  /*1fa0*/  LEA R24, P0, R21, UR8, 0x1 ;  /* 0x0000000815187c11 */ /* 0x001fe4000f8008ff */
[----:B-----5:R-:W-:Y:S02]  /*1fb0*/  LEA R22, P2, R62, UR8, 0x1 ;  /* 0x000000083e167c11 */ /* 0x020fe4000f8408ff */
[----:B------:R-:W-:-:S02]  /*1fc0*/  SHF.R.S32.HI R70, RZ, 0x1f, R19 ;  /* 0x0000001fff467819 */ /* 0x000fc40000011413 */
[----:B------:R-:W-:Y:S02]  /*1fd0*/  IADD3 R63, P3, P4, R19, R20, R46 ;  /* 0x00000014133f7210 */ /* 0x000fe40007c7e02e */
[----:B------:R-:W-:Y:S02]  /*1fe0*/  LEA.HI.X R25, R21, UR9, R64, 0x1, P0 ;  /* 0x0000000915197c11 */ /* 0x000fe400080f0c40 */
[----:B------:R-:W-:Y:S02]  /*1ff0*/  LEA.HI.X R23, R62, UR9, R65, 0x1, P2 ;  /* 0x000000093e177c11 */ /* 0x000fe400090f0c41 */
[----:B------:R-:W-:Y:S01]  /*2000*/  IADD3.X R66, R70, R74, R67, P3, P4 ;  /* 0x0000004a46427210 */ /* 0x000fe20001fe8443 */
[----:B------:R0:W5:Y:S01]  /*2010*/  LDG.E.CONSTANT R69, desc[UR10][R24.64] ;  /* 0x0000000a18457981 */ /* 0x000162000c1e9900 */
[C---:B------:R-:W-:Y:S02]  /*2020*/  LEA R62, P0, R63.reuse, UR8, 0x1 ;  /* 0x000000083f3e7c11 */ /* 0x040fe4000f8008ff */
[----:B------:R-:W-:Y:S01]  /*2030*/  SHF.R.S32.HI R65, RZ, 0x1f, R49 ;  /* 0x0000001fff417819 */ /* 0x000fe20000011431 */
[----:B------:R1:W5:Y:S01]  /*2040*/  LDG.E.CONSTANT R70, desc[UR10][R22.64] ;  /* 0x0000000a16467981 */ /* 0x000362000c1e9900 */
[----:B------:R-:W-:-:S02]  /*2050*/  LEA.HI.X R63, R63, UR9, R66, 0x1, P0 ;  /* 0x000000093f3f7c11 */ /* 0x000fc400080f0c42 */
[----:B------:R-:W-:Y:S02]  /*2060*/  SHF.R.S32.HI R64, RZ, 0x1f, R28 ;  /* 0x0000001fff407819 */ /* 0x000fe4000001141c */
[----:B------:R-:W-:Y:S01]  /*2070*/  IADD3 R21, P0, P2, R28, R20, R49 ;  /* 0x000000141c157210 */ /* 0x000fe20007a1e031 */
[----:B------:R-:W5:Y:S01]  /*2080*/  LDG.E.CONSTANT R62, desc[UR10][R62.64] ;  /* 0x0000000a3e3e7981 */ /* 0x000f62000c1e9900 */
[--C-:B------:R-:W-:Y:S02]  /*2090*/  SHF.R.S32.HI R73, RZ, 0x1f, R48.reuse ;  /* 0x0000001fff497819 */ /* 0x100fe40000011430 */
[----:B------:R-:W-:Y:S02]  /*20a0*/  IADD3.X R64, R64, R74, R65, P0, P2 ;  /* 0x0000004a40407210 */ /* 0x000fe400007e4441 */
[----:B------:R-:W-:Y:S02]  /*20b0*/  SHF.R.S32.HI R66, RZ, 0x1f, R29 ;  /* 0x0000001fff427819 */ /* 0x000fe4000001141d */
[----:B------:R-:W-:-:S02]  /*20c0*/  IADD3 R65, P0, P2, R29, R20, R48 ;  /* 0x000000141d417210 */ /* 0x000fc40007a1e030 */
[----:B0-----:R-:W-:Y:S02]  /*20d0*/  SHF.R.S32.HI R25, RZ, 0x1f, R51 ;  /* 0x0000001fff197819 */ /* 0x001fe40000011433 */
[----:B------:R-:W-:Y:S02]  /*20e0*/  IADD3.X R73, R66, R74, R73, P0, P2 ;  /* 0x0000004a42497210 */ /* 0x000fe400007e4449 */
[----:B------:R-:W-:Y:S02]  /*20f0*/  SHF.R.S32.HI R76, RZ, 0x1f, R32 ;  /* 0x0000001fff4c7819 */ /* 0x000fe40000011420 */
[----:B-1----:R-:W-:-:S04]  /*2100*/  IADD3 R23, P0, P2, R32, R20, R51 ;  /* 0x0000001420177210 */ /* 0x002fc80007a1e033 */
[----:B------:R-:W-:Y:S02]  /*2110*/  IADD3.X R76, R76, R74, R25, P0, P2 ;  /* 0x0000004a4c4c7210 */ /* 0x000fe400007e4419 */
[----:B------:R-:W-:-:S04]  /*2120*/  LEA R66, P0, R21, UR8, 0x1 ;  /* 0x0000000815427c11 */ /* 0x000fc8000f8008ff */
[----:B------:R-:W-:Y:S02]  /*2130*/  LEA.HI.X R67, R21, UR9, R64, 0x1, P0 ;  /* 0x0000000915437c11 */ /* 0x000fe400080f0c40 */
[----:B------:R-:W-:-:S03]  /*2140*/  LEA R24, P0, R65, UR8, 0x1 ;  /* 0x0000000841187c11 */ /* 0x000fc6000f8008ff */
[----:B------:R-:W5:Y:S01]  /*2150*/  LDG.E.CONSTANT R63, desc[UR10][R66.64] ;  /* 0x0000000a423f7981 */ /* 0x000f62000c1e9900 */
[----:B------:R-:W-:Y:S02]  /*2160*/  LEA.HI.X R25, R65, UR9, R73, 0x1, P0 ;  /* 0x0000000941197c11 */ /* 0x000fe400080f0c49 */
[C---:B------:R-:W-:Y:S02]  /*2170*/  LEA R22, P0, R23.reuse, UR8, 0x1 ;  /* 0x0000000817167c11 */ /* 0x040fe4000f8008ff */
[----:B------:R-:W-:Y:S01]  /*2180*/  SHF.R.S32.HI R73, RZ, 0x1f, R50 ;  /* 0x0000001fff497819 */ /* 0x000fe20000011432 */
[----:B------:R0:W5:Y:S01]  /*2190*/  LDG.E.CONSTANT R64, desc[UR10][R24.64] ;  /* 0x0000000a18407981 */ /* 0x000162000c1e9900 */
[----:B------:R-:W-:Y:S02]  /*21a0*/  LEA.HI.X R23, R23, UR9, R76, 0x1, P0 ;  /* 0x0000000917177c11 */ /* 0x000fe400080f0c4c */
[----:B------:R-:W-:Y:S02]  /*21b0*/  SHF.R.S32.HI R76, RZ, 0x1f, R33 ;  /* 0x0000001fff4c7819 */ /* 0x000fe40000011421 */
[----:B------:R-:W-:Y:S01]  /*21c0*/  IADD3 R21, P0, P2, R33, R20, R50 ;  /* 0x0000001421157210 */ /* 0x000fe20007a1e032 */
[----:B------:R1:W5:Y:S03]  /*21d0*/  LDG.E.CONSTANT R65, desc[UR10][R22.64] ;  /* 0x0000000a16417981 */ /* 0x000366000c1e9900 */
[----:B------:R-:W-:-:S02]  /*21e0*/  IADD3.X R73, R76, R74, R73, P0, P2 ;  /* 0x0000004a4c497210 */ /* 0x000fc400007e4449 */
[C---:B------:R-:W-:Y:S02]  /*21f0*/  LEA R76, P0, R21.reuse, UR8, 0x1 ;  /* 0x00000008154c7c11 */ /* 0x040fe4000f8008ff */
[----:B0-----:R-:W-:Y:S02]  /*2200*/  SHF.R.S32.HI R24, RZ, 0x1f, R34 ;  /* 0x0000001fff187819 */ /* 0x001fe40000011422 */
[----:B------:R-:W-:Y:S02]  /*2210*/  LEA.HI.X R77, R21, UR9, R73, 0x1, P0 ;  /* 0x00000009154d7c11 */ /* 0x000fe400080f0c49 */
[--C-:B------:R-:W-:Y:S02]  /*2220*/  SHF.R.S32.HI R73, RZ, 0x1f, R53.reuse ;  /* 0x0000001fff497819 */ /* 0x100fe40000011435 */
[----:B------:R-:W-:Y:S01]  /*2230*/  IADD3 R21, P0, P2, R34, R20, R53 ;  /* 0x0000001422157210 */ /* 0x000fe20007a1e035 */
[----:B------:R-:W5:Y:S03]  /*2240*/  LDG.E.CONSTANT R66, desc[UR10][R76.64] ;  /* 0x0000000a4c427981 */ /* 0x000f66000c1e9900 */
[----:B------:R-:W-:-:S02]  /*2250*/  IADD3.X R24, R24, R74, R73, P0, P2 ;  /* 0x0000004a18187210 */ /* 0x000fc400007e4449 */
[C---:B-1----:R-:W-:Y:S02]  /*2260*/  LEA R22, P0, R21.reuse, UR8, 0x1 ;  /* 0x0000000815167c11 */ /* 0x042fe4000f8008ff */
[----:B------:R-:W-:Y:S02]  /*2270*/  SHF.R.S32.HI R25, RZ, 0x1f, R56 ;  /* 0x0000001fff197819 */ /* 0x000fe40000011438 */
[----:B------:R-:W-:Y:S02]  /*2280*/  LEA.HI.X R23, R21, UR9, R24, 0x1, P0 ;  /* 0x0000000915177c11 */ /* 0x000fe400080f0c18 */
[----:B------:R-:W-:-:S03]  /*2290*/  IADD3 R21, P0, R56, R20, RZ ;  /* 0x0000001438157210 */ /* 0x000fc60007f1e0ff */
[----:B------:R0:W5:Y:S02]  /*22a0*/  LDG.E.CONSTANT R67, desc[UR10][R22.64] ;  /* 0x0000000a16437981 */ /* 0x000164000c1e9900 */
[----:B------:R-:W-:Y:S01]  /*22b0*/  IMAD.X R25, R25, 0x1, R74, P0 ;  /* 0x0000000119197824 */ /* 0x000fe200000e064a */
[----:B------:R-:W-:-:S04]  /*22c0*/  LEA R24, P0, R21, UR8, 0x1 ;  /* 0x0000000815187c11 */ /* 0x000fc8000f8008ff */
[----:B------:R-:W-:-:S05]  /*22d0*/  LEA.HI.X R25, R21, UR9, R25, 0x1, P0 ;  /* 0x0000000915197c11 */ /* 0x000fca00080f0c19 */
[----:B------:R1:W3:Y:S01]  /*22e0*/  LDG.E.CONSTANT R24, desc[UR10][R24.64] ;  /* 0x0000000a18187981 */ /* 0x0002e2000c1e9900 */
[--C-:B------:R-:W-:Y:S02]  /*22f0*/  IADD3 R73, P0, P2, R35, R20, R52.reuse ;  /* 0x0000001423497210 */ /* 0x100fe40007a1e034 */
[----:B------:R-:W-:Y:S02]  /*2300*/  SHF.R.S32.HI R21, RZ, 0x1f, R52 ;  /* 0x0000001fff157819 */ /* 0x000fe40000011434 */
[----:B------:R-:W-:-:S04]  /*2310*/  SHF.R.S32.HI R20, RZ, 0x1f, R35 ;  /* 0x0000001fff147819 */ /* 0x000fc80000011423 */
[----:B------:R-:W-:Y:S02]  /*2320*/  IADD3.X R74, R20, R74, R21, P0, P2 ;  /* 0x0000004a144a7210 */ /* 0x000fe400007e4415 */
[----:B0-----:R-:W0:Y:S02]  /*2330*/  LDS.128 R20, [R39] ;  /* 0x0000000027147984 */ /* 0x001e240000000c00 */
[C---:B0-----:R-:W-:Y:S01]  /*2340*/  IMAD.U32 R76, R21.reuse, 0x10000, RZ ;  /* 0x00010000154c7824 */ /* 0x041fe200078e00ff */
[----:B------:R-:W-:-:S05]  /*2350*/  PRMT R21, R21, 0x7632, R21 ;  /* 0x0000763215157816 */ /* 0x000fca0000000015 */
[----:B------:R-:W-:Y:S02]  /*2360*/  IMAD.U32 R21, R21, 0x10000, RZ ;  /* 0x0001000015157824 */ /* 0x000fe400078e00ff */
[C---:B-1----:R-:W-:Y:S01]  /*2370*/  IMAD.U32 R25, R20.reuse, 0x10000, RZ ;  /* 0x0001000014197824 */ /* 0x042fe200078e00ff */
[----:B------:R-:W-:-:S05]  /*2380*/  PRMT R20, R20, 0x7632, R20 ;  /* 0x0000763214147816 */ /* 0x000fca0000000014 */
[----:B------:R-:W-:Y:S02]  /*2390*/  IMAD.U32 R20, R20, 0x10000, RZ ;  /* 0x0001000014147824 */ /* 0x000fe400078e00ff */
[C---:B--2---:R-:W-:Y:S01]  /*23a0*/  IMAD.U32 R77, R26.reuse, 0x10000, RZ ;  /* 0x000100001a4d7824 */ /* 0x044fe200078e00ff */
[----:B------:R-:W-:-:S05]  /*23b0*/  PRMT R26, R26, 0x7632, R26 ;  /* 0x000076321a1a7816 */ /* 0x000fca000000001a */
[----:B------:R-:W-:-:S04]  /*23c0*/  IMAD.U32 R26, R26, 0x10000, RZ ;  /* 0x000100001a1a7824 */ /* 0x000fc800078e00ff */
[----:B------:R-:W-:Y:S01]  /*23d0*/  FMUL.FTZ R21, R21, R26 ;  /* 0x0000001a15157220 */ /* 0x000fe20000410000 */
        /* <DEDUP_REMOVED lines=15> */
[----:B------:R-:W-:Y:S01]  /*24d0*/  SHF.L.U32 R21, R23, 0x10, RZ ;  /* 0x0000001017157819 */ /* 0x000fe200000006ff */
[----:B----4-:R-:W-:-:S04]  /*24e0*/  IMAD.U32 R20, R75, 0x10000, RZ ;  /* 0x000100004b147824 */ /* 0x010fc800078e00ff */
[----:B------:R-:W-:Y:S01]  /*24f0*/  FFMA.FTZ R76, R21, R20, R76 ;  /* 0x00000014154c7223 */ /* 0x000fe2000001004c */
[----:B------:R-:W-:Y:S02]  /*2500*/  IMAD.U32 R20, R71, 0x10000, RZ ;  /* 0x0001000047147824 */ /* 0x000fe400078e00ff */
[----:B0-----:R-:W-:-:S04]  /*2510*/  IMAD.U32 R21, R24, 0x10000, RZ ;  /* 0x0001000018157824 */ /* 0x001fc800078e00ff */
[----:B------:R-:W-:Y:S01]  /*2520*/  FFMA.FTZ R76, R21, R20, R76 ;  /* 0x00000014154c7223 */ /* 0x000fe2000001004c */
[----:B------:R-:W-:-:S04]  /*2530*/  LEA R20, P0, R73, UR8, 0x1 ;  /* 0x0000000849147c11 */ /* 0x000fc8000f8008ff */
[----:B------:R-:W-:-:S05]  /*2540*/  LEA.HI.X R21, R73, UR9, R74, 0x1, P0 ;  /* 0x0000000949157c11 */ /* 0x000fca00080f0c4a */
[----:B------:R0:W2:Y:S01]  /*2550*/  LDG.E.CONSTANT R73, desc[UR10][R20.64] ;  /* 0x0000000a14497981 */ /* 0x0000a2000c1e9900 */
        /* <DEDUP_REMOVED lines=8> */
[----:B------:R-:W-:Y:S02]  /*25e0*/  IMAD.U32 R71, R71, 0x10000, RZ ;  /* 0x0001000047477824 */ /* 0x000fe400078e00ff */
[C---:B------:R-:W-:Y:S02]  /*25f0*/  IMAD.U32 R24, R72.reuse, 0x10000, RZ ;  /* 0x0001000048187824 */ /* 0x040fe400078e00ff */
[----:B------:R-:W-:Y:S01]  /*2600*/  FFMA.FTZ R22, R23, R71, R22 ;  /* 0x0000004717167223 */ /* 0x000fe20000010016 */
[C---:B------:R-:W-:Y:S01]  /*2610*/  IMAD.U32 R23, R25.reuse, 0x10000, RZ ;  /* 0x0001000019177824 */ /* 0x040fe200078e00ff */
[----:B------:R-:W-:Y:S02]  /*2620*/  PRMT R25, R25, 0x7632, R25 ;  /* 0x0000763219197816 */ /* 0x000fe40000000019 */
[----:B------:R-:W-:Y:S01]  /*2630*/  PRMT R72, R72, 0x7632, R72 ;  /* 0x0000763248487816 */ /* 0x000fe20000000048 */
[----:B------:R-:W-:-:S02]  /*2640*/  FFMA.FTZ R23, R23, R24, R76 ;  /* 0x0000001817177223 */ /* 0x000fc4000001004c */
[----:B------:R-:W-:Y:S02]  /*2650*/  IMAD.U32 R25, R25, 0x10000, RZ ;  /* 0x0001000019197824 */ /* 0x000fe400078e00ff */
[----:B------:R-:W-:Y:S02]  /*2660*/  IMAD.U32 R24, R72, 0x10000, RZ ;  /* 0x0001000048187824 */ /* 0x000fe400078e00ff */
[----:B0-----:R-:W-:Y:S02]  /*2670*/  IMAD.U32 R20, R26, 0x10000, RZ ;  /* 0x000100001a147824 */ /* 0x001fe400078e00ff */
[----:B------:R-:W-:Y:S01]  /*2680*/  FFMA.FTZ R24, R25, R24, R22 ;  /* 0x0000001819187223 */ /* 0x000fe20000010016 */
[----:B------:R-:W-:-:S04]  /*2690*/  IMAD.U32 R25, R68, 0x10000, RZ ;  /* 0x0001000044197824 */ /* 0x000fc800078e00ff */
[----:B------:R-:W-:Y:S02]  /*26a0*/  FFMA.FTZ R25, R20, R25, R23 ;  /* 0x0000001914197223 */ /* 0x000fe40000010017 */
[----:B------:R-:W0:Y:S01]  /*26b0*/  LDS.128 R20, [R39+0x20] ;  /* 0x0000200027147984 */ /* 0x000e220000000c00 */
[----:B------:R-:W-:Y:S02]  /*26c0*/  PRMT R26, R26, 0x7632, R26 ;  /* 0x000076321a1a7816 */ /* 0x000fe4000000001a */
[----:B------:R-:W-:-:S03]  /*26d0*/  PRMT R68, R68, 0x7632, R68 ;  /* 0x0000763244447816 */ /* 0x000fc60000000044 */
[----:B------:R-:W-:Y:S01]  /*26e0*/  IMAD.U32 R71, R26, 0x10000, RZ ;  /* 0x000100001a477824 */ /* 0x000fe200078e00ff */
[----:B------:R-:W-:Y:S01]  /*26f0*/  SHF.L.U32 R68, R68, 0x10, RZ ;  /* 0x0000001044447819 */ /* 0x000fe200000006ff */
[C---:B------:R-:W-:Y:S01]  /*2700*/  IMAD.U32 R26, R27.reuse, 0x10000, RZ ;  /* 0x000100001b1a7824 */ /* 0x040fe200078e00ff */
[----:B------:R-:W-:-:S03]  /*2710*/  PRMT R27, R27, 0x7632, R27 ;  /* 0x000076321b1b7816 */ /* 0x000fc6000000001b */
[----:B------:R-:W-:Y:S01]  /*2720*/  FFMA.FTZ R24, R71, R68, R24 ;  /* 0x0000004447187223 */ /* 0x000fe20000010018 */
[C---:B-----5:R-:W-:Y:S01]  /*2730*/  IMAD.U32 R68, R69.reuse, 0x10000, RZ ;  /* 0x0001000045447824 */ /* 0x060fe200078e00ff */
[----:B------:R-:W-:Y:S01]  /*2740*/  PRMT R69, R69, 0x7632, R69 ;  /* 0x0000763245457816 */ /* 0x000fe20000000045 */
[----:B------:R-:W-:-:S04]  /*2750*/  IMAD.U32 R27, R27, 0x10000, RZ ;  /* 0x000100001b1b7824 */ /* 0x000fc800078e00ff */
[----:B------:R-:W-:Y:S02]  /*2760*/  IMAD.U32 R69, R69, 0x10000, RZ ;  /* 0x0001000045457824 */ /* 0x000fe400078e00ff */
[----:B------:R-:W-:Y:S02]  /*2770*/  FFMA.FTZ R25, R26, R68, R25 ;  /* 0x000000441a197223 */ /* 0x000fe40000010019 */
[--C-:B------:R-:W-:Y:S01]  /*2780*/  FFMA.FTZ R27, R27, R69, R24.reuse ;  /* 0x000000451b1b7223 */ /* 0x100fe20000010018 */
[C---:B------:R-:W-:Y:S01]  /*2790*/  PRMT R24, R70.reuse, 0x7632, R24 ;  /* 0x0000763246187816 */ /* 0x040fe20000000018 */
[----:B------:R-:W-:-:S04]  /*27a0*/  IMAD.U32 R70, R70, 0x10000, RZ ;  /* 0x0001000046467824 */ /* 0x000fc800078e00ff */
[----:B------:R-:W-:Y:S01]  /*27b0*/  IMAD.U32 R24, R24, 0x10000, RZ ;  /* 0x0001000018187824 */ /* 0x000fe200078e00ff */
[C---:B0-----:R-:W-:Y:S01]  /*27c0*/  PRMT R26, R20.reuse, 0x7632, R26 ;  /* 0x00007632141a7816 */ /* 0x041fe2000000001a */
[----:B------:R-:W-:-:S04]  /*27d0*/  IMAD.U32 R20, R20, 0x10000, RZ ;  /* 0x0001000014147824 */ /* 0x000fc800078e00ff */
[----:B------:R-:W-:Y:S02]  /*27e0*/  IMAD.U32 R26, R26, 0x10000, RZ ;  /* 0x000100001a1a7824 */ /* 0x000fe400078e00ff */
[----:B------:R-:W-:Y:S02]  /*27f0*/  FFMA.FTZ R20, R20, R70, R25 ;  /* 0x0000004614147223 */ /* 0x000fe40000010019 */
        /* <DEDUP_REMOVED lines=9> */
[C---:B------:R-:W-:Y:S02]  /*2890*/  IMAD.U32 R69, R22.reuse, 0x10000, RZ ;  /* 0x0001000016457824 */ /* 0x040fe400078e00ff */
[----:B------:R-:W-:Y:S01]  /*28a0*/  FFMA.FTZ R21, R21, R62, R68 ;  /* 0x0000003e15157223 */ /* 0x000fe20000010044 */
[C---:B------:R-:W-:Y:S01]  /*28b0*/  IMAD.U32 R62, R63.reuse, 0x10000, RZ ;  /* 0x000100003f3e7824 */ /* 0x040fe200078e00ff */
[----:B------:R-:W-:Y:S02]  /*28c0*/  PRMT R22, R22, 0x7632, R22 ;  /* 0x0000763216167816 */ /* 0x000fe40000000016 */
[----:B------:R-:W-:Y:S01]  /*28d0*/  PRMT R63, R63, 0x7632, R63 ;  /* 0x000076323f3f7816 */ /* 0x000fe2000000003f */
[----:B------:R-:W-:Y:S01]  /*28e0*/  FFMA.FTZ R20, R69, R62, R20 ;  /* 0x0000003e45147223 */ /* 0x000fe20000010014 */
[C---:B------:R-:W-:Y:S01]  /*28f0*/  IMAD.U32 R69, R23.reuse, 0x10000, RZ ;  /* 0x0001000017457824 */ /* 0x040fe200078e00ff */
[----:B------:R-:W-:Y:S01]  /*2900*/  SHF.L.U32 R22, R22, 0x10, RZ ;  /* 0x0000001016167819 */ /* 0x000fe200000006ff */
[C---:B------:R-:W-:Y:S01]  /*2910*/  IMAD.U32 R62, R64.reuse, 0x10000, RZ ;  /* 0x00010000403e7824 */ /* 0x040fe200078e00ff */
[----:B------:R-:W-:Y:S01]  /*2920*/  PRMT R23, R23, 0x7632, R23 ;  /* 0x0000763217177816 */ /* 0x000fe20000000017 */
[----:B------:R-:W-:Y:S01]  /*2930*/  IMAD.U32 R63, R63, 0x10000, RZ ;  /* 0x000100003f3f7824 */ /* 0x000fe200078e00ff */
[----:B------:R-:W-:Y:S01]  /*2940*/  PRMT R64, R64, 0x7632, R64 ;  /* 0x0000763240407816 */ /* 0x000fe20000000040 */
[----:B------:R-:W-:-:S02]  /*2950*/  FFMA.FTZ R62, R69, R62, R20 ;  /* 0x0000003e453e7223 */ /* 0x000fc40000010014 */
[----:B------:R-:W-:Y:S01]  /*2960*/  FFMA.FTZ R21, R22, R63, R21 ;  /* 0x0000003f16157223 */ /* 0x000fe20000010015 */
[----:B------:R-:W-:Y:S02]  /*2970*/  IMAD.U32 R20, R23, 0x10000, RZ ;  /* 0x0001000017147824 */ /* 0x000fe400078e00ff */
[----:B------:R-:W-:Y:S02]  /*2980*/  IMAD.U32 R64, R64, 0x10000, RZ ;  /* 0x0001000040407824 */ /* 0x000fe400078e00ff */
[C---:B------:R-:W-:Y:S01]  /*2990*/  IMAD.U32 R22, R65.reuse, 0x10000, RZ ;  /* 0x0001000041167824 */ /* 0x040fe200078e00ff */
[----:B------:R-:W-:Y:S01]  /*29a0*/  PRMT R65, R65, 0x7632, R65 ;  /* 0x0000763241417816 */ /* 0x000fe20000000041 */
[----:B------:R-:W-:Y:S01]  /*29b0*/  FFMA.FTZ R20, R20, R64, R21 ;  /* 0x0000004014147223 */ /* 0x000fe20000010015 */
[C---:B0-----:R-:W-:Y:S01]  /*29c0*/  IMAD.U32 R63, R24.reuse, 0x10000, RZ ;  /* 0x00010000183f7824 */ /* 0x041fe200078e00ff */
[----:B------:R-:W-:Y:S01]  /*29d0*/  PRMT R24, R24, 0x7632, R24 ;  /* 0x0000763218187816 */ /* 0x000fe20000000018 */
[----:B------:R-:W-:-:S02]  /*29e0*/  IMAD.U32 R64, R25, 0x10000, RZ ;  /* 0x0001000019407824 */ /* 0x000fc400078e00ff */
[--C-:B------:R-:W-:Y:S01]  /*29f0*/  FFMA.FTZ R21, R63, R22, R62.reuse ;  /* 0x000000163f157223 */ /* 0x100fe2000001003e */
[----:B------:R-:W-:Y:S01]  /*2a00*/  PRMT R62, R25, 0x7632, R62 ;  /* 0x00007632193e7816 */ /* 0x000fe2000000003e */
[----:B------:R-:W-:Y:S01]  /*2a10*/  IMAD.U32 R25, R24, 0x10000, RZ ;  /* 0x0001000018197824 */ /* 0x000fe200078e00ff */
[----:B------:R-:W-:Y:S01]  /*2a20*/  PRMT R24, R66, 0x7632, R24 ;  /* 0x0000763242187816 */ /* 0x000fe20000000018 */
[----:B------:R-:W-:Y:S01]  /*2a30*/  IMAD.U32 R65, R65, 0x10000, RZ ;  /* 0x0001000041417824 */ /* 0x000fe200078e00ff */
[----:B------:R-:W-:Y:S01]  /*2a40*/  PRMT R23, R26, 0x7632, R23 ;  /* 0x000076321a177816 */ /* 0x000fe20000000017 */
[----:B------:R-:W-:Y:S01]  /*2a50*/  IMAD.U32 R66, R66, 0x10000, RZ ;  /* 0x0001000042427824 */ /* 0x000fe200078e00ff */
[----:B------:R-:W-:Y:S01]  /*2a60*/  SHF.L.U32 R24, R24, 0x10, RZ ;  /* 0x0000001018187819 */ /* 0x000fe200000006ff */
[--C-:B------:R-:W-:Y:S01]  /*2a70*/  FFMA.FTZ R25, R25, R65, R20.reuse ;  /* 0x0000004119197223 */ /* 0x100fe20000010014 */
[----:B------:R-:W-:Y:S01]  /*2a80*/  PRMT R20, R67, 0x7632, R20 ;  /* 0x0000763243147816 */ /* 0x000fe20000000014 */
[----:B------:R-:W-:-:S02]  /*2a90*/  IMAD.U32 R62, R62, 0x10000, RZ ;  /* 0x000100003e3e7824 */ /* 0x000fc400078e00ff */
[----:B------:R-:W-:Y:S01]  /*2aa0*/  FFMA.FTZ R63, R64, R66, R21 ;  /* 0x00000042403f7223 */ /* 0x000fe20000010015 */
[----:B------:R-:W-:Y:S01]  /*2ab0*/  PRMT R22, R27, 0x7632, R22 ;  /* 0x000076321b167816 */ /* 0x000fe20000000016 */
[----:B------:R-:W-:Y:S02]  /*2ac0*/  IMAD.U32 R26, R26, 0x10000, RZ ;  /* 0x000100001a1a7824 */ /* 0x000fe400078e00ff */
[----:B------:R-:W-:Y:S01]  /*2ad0*/  FFMA.FTZ R24, R62, R24, R25 ;  /* 0x000000183e187223 */ /* 0x000fe20000010019 */
[----:B------:R-:W-:Y:S02]  /*2ae0*/  IMAD.U32 R67, R67, 0x10000, RZ ;  /* 0x0001000043437824 */ /* 0x000fe400078e00ff */
[----:B------:R-:W-:Y:S02]  /*2af0*/  IMAD.U32 R23, R23, 0x10000, RZ ;  /* 0x0001000017177824 */ /* 0x000fe400078e00ff */
[----:B------:R-:W-:Y:S02]  /*2b00*/  IMAD.U32 R20, R20, 0x10000, RZ ;  /* 0x0001000014147824 */ /* 0x000fe400078e00ff */
[----:B------:R-:W-:Y:S01]  /*2b10*/  FFMA.FTZ R26, R26, R67, R63 ;  /* 0x000000431a1a7223 */ /* 0x000fe2000001003f */
[----:B------:R-:W-:-:S02]  /*2b20*/  IMAD.U32 R27, R27, 0x10000, RZ ;  /* 0x000100001b1b7824 */ /* 0x000fc400078e00ff */
[----:B------:R-:W-:Y:S02]  /*2b30*/  IMAD.U32 R25, R22, 0x10000, RZ ;  /* 0x0001000016197824 */ /* 0x000fe400078e00ff */
[----:B------:R-:W-:Y:S01]  /*2b40*/  FFMA.FTZ R20, R23, R20, R24 ;  /* 0x0000001417147223 */ /* 0x000fe20000010018 */
[----:B------:R-:W-:Y:S01]  /*2b50*/  UMOV UR4, 0xffffffff ;  /* 0xffffffff00047882 */ /* 0x000fe20000000000 */
[----:B------:R-:W-:Y:S02]  /*2b60*/  ISETP.NE.AND P0, PT, R4, RZ, PT ;  /* 0x000000ff0400720c */ /* 0x000fe40003f05270 */
        /* <DEDUP_REMOVED lines=10> */
.L_x_21625:
        /* <DEDUP_REMOVED lines=9> */
.L_x_21576:
[----:B------:R-:W-:-:S13]  /*2ca0*/  ISETP.NE.AND P0, PT, R4, RZ, PT ;  /* 0x000000ff0400720c */ /* 0x000fda0003f05270 */
[----:B------:R-:W-:-:S05]  /*2cb0*/  @!P0 IMAD.MOV.U32 R21, RZ, RZ, -0x800001 ;  /* 0xff7fffffff158424 */ /* 0x000fca00078e00ff */
[----:B------:R0:W-:Y:S02]  /*2cc0*/  @!P0 STS [R60], R21 ;  /* 0x000000153c008388 */ /* 0x0001e40000000800 */
.L_x_21578:
[----:B------:R-:W-:Y:S05]  /*2cd0*/  BSYNC B1 ;  /* 0x0000000000017941 */ /* 0x000fea0003800000 */
.L_x_21575:
[----:B------:R-:W-:Y:S01]  /*2ce0*/  VIADD R37, R37, 0x4 ;  /* 0x0000000425257836 */ /* 0x000fe20000000000 */
[----:B------:R-:W-:Y:S01]  /*2cf0*/  IADD3 R54, P2, R54, 0x10, RZ ;  /* 0x0000001036367810 */ /* 0x000fe20007f5e0ff */
[----:B01----:R-:W-:Y:S02]  /*2d00*/  VIADD R60, R60, 0x80 ;  /* 0x000000803c3c7836 */ /* 0x003fe40000000000 */
[----:B------:R-:W-:Y:S01]  /*2d10*/  VIADD R59, R59, 0x20 ;  /* 0x000000203b3b7836 */ /* 0x000fe20000000000 */
[----:B------:R-:W-:Y:S01]  /*2d20*/  ISETP.GE.AND P0, PT, R37, R2, PT ;  /* 0x000000022500720c */ /* 0x000fe20003f06270 */
[----:B------:R-:W-:Y:S02]  /*2d30*/  VIADD R61, R61, 0x20 ;  /* 0x000000203d3d7836 */ /* 0x000fe40000000000 */
[----:B------:R-:W-:-:S10]  /*2d40*/  IMAD.X R57, RZ, RZ, R57, P2 ;  /* 0x000000ffff397224 */ /* 0x000fd400010e0639 */
[----:B------:R-:W-:Y:S05]  /*2d50*/  @!P0 BRA `(.L_x_21579) ;  /* 0xffffffe800f08947 */ /* 0x000fea000383ffff */
[----:B------:R-:W-:Y:S05]  /*2d60*/  BRA `(.L_x_21573) ;  /* 0x00000014008c7947 */ /* 0x000fea0003800000 */
.L_x_21574:
[----:B------:R-:W-:Y:S01]  /*2d70*/  SHF.R.S32.HI R22, RZ, 0x5, R22 ;  /* 0x00000005ff167819 */ /* 0x000fe20000011416 */
[----:B------:R-:W-:Y:S01]  /*2d80*/  UIADD3 UR4, UR4, 0x120, URZ ;  /* 0x0000012004047890 */ /* 0x000fe2000fffe03f */
[----:B------:R-:W-:Y:S01]  /*2d90*/  IADD3 R24, P0, R24, R37, RZ ;  /* 0x0000002518187210 */ /* 0x000fe20007f1e0ff */
[----:B------:R-:W-:Y:S01]  /*2da0*/  ULDC.64 UR6, c[0x0][0x248] ;  /* 0x0000920000067ab9 */ /* 0x000fe20000000a00 */
[----:B------:R-:W-:Y:S01]  /*2db0*/  IMAD.MOV.U32 R20, RZ, RZ, RZ ;  /* 0x000000ffff147224 */ /* 0x000fe200078e00ff */
[----:B------:R-:W-:Y:S01]  /*2dc0*/  ULEA UR4, UR5, UR4, 0x18 ;  /* 0x0000000405047291 */ /* 0x000fe2000f8ec03f */
[----:B------:R-:W-:Y:S01]  /*2dd0*/  IMAD R6, R22, 0x8, R6 ;  /* 0x0000000816067824 */ /* 0x000fe200078e0206 */
[----:B------:R-:W-:Y:S01]  /*2de0*/  LEA R22, R59, R22, 0x6 ;  /* 0x000000163b167211 */ /* 0x000fe200078e30ff */
[----:B------:R-:W-:Y:S01]  /*2df0*/  IMAD.HI.U32 R55, R21, R23, R20 ;  /* 0x0000001715377227 */ /* 0x000fe200078e0014 */
[----:B------:R-:W-:Y:S02]  /*2e00*/  LEA.HI.X.SX32 R57, R37, R60, 0x1, P0 ;  /* 0x0000003c25397211 */ /* 0x000fe400000f0eff */
[----:B------:R-:W-:Y:S01]  /*2e10*/  LEA R56, P0, R24, UR6, 0x2 ;  /* 0x0000000618387c11 */ /* 0x000fe2000f8010ff */
[----:B------:R-:W-:Y:S01]  /*2e20*/  IMAD R59, R59, 0x200, R6 ;  /* 0x000002003b3b7824 */ /* 0x000fe200078e0206 */
[----:B------:R-:W-:Y:S01]  /*2e30*/  LEA R58, R6, UR4, 0x2 ;  /* 0x00000004063a7c11 */ /* 0x000fe2000f8e10ff */
[----:B------:R-:W-:Y:S01]  /*2e40*/  IMAD.MOV.U32 R8, RZ, RZ, -0x800001 ;  /* 0xff7fffffff087424 */ /* 0x000fe200078e00ff */
[----:B------:R-:W-:Y:S01]  /*2e50*/  LEA.HI.X R57, R24, UR7, R57, 0x2, P0 ;  /* 0x0000000718397c11 */ /* 0x000fe200080f1439 */
[----:B------:R-:W-:Y:S01]  /*2e60*/  IMAD.SHL.U32 R60, R22, 0x8, RZ ;  /* 0x00000008163c7824 */ /* 0x000fe200078e00ff */
[----:B------:R-:W-:-:S07]  /*2e70*/  IADD3 R61, -R0, 0x1, R59 ;  /* 0x00000001003d7810 */ /* 0x000fce0007ffe13b */
.L_x_21584:
        /* <DEDUP_REMOVED lines=25> */
[----:B0-----:R-:W-:Y:S01]  /*3010*/  IMAD.MOV R27, RZ, RZ, -R21 ;  /* 0x000000ffff1b7224 */ /* 0x001fe200078e0a15 */
[----:B------:R-:W-:-:S03]  /*3020*/  ISETP.NE.AND P3, PT, R62, RZ, PT ;  /* 0x000000ff3e00720c */ /* 0x000fc60003f65270 */
[----:B------:R-:W-:Y:S02]  /*3030*/  IMAD.IADD R23, R10, 0x1, R25 ;  /* 0x000000010a177824 */ /* 0x000fe400078e0219 */
[----:B------:R-:W-:-:S03]  /*3040*/  IMAD R27, R27, R22, RZ ;  /* 0x000000161b1b7224 */ /* 0x000fc600078e02ff */
        /* <DEDUP_REMOVED lines=32> */
[----:B------:R-:W-:Y:S02]  /*3250*/  IMAD.MOV.U32 R20, RZ, RZ, R30 ;  /* 0x000000ffff147224 */ /* 0x000fe400078e001e */
[C---:B------:R-:W-:Y:S02]  /*3260*/  IMAD R25, R23.reuse, R38, R22 ;  /* 0x0000002617197224 */ /* 0x040fe400078e0216 */
[----:B------:R-:W-:-:S04]  /*3270*/  IMAD.WIDE.U32 R20, R23, UR14, R20 ;  /* 0x0000000e17147c25 */ /* 0x000fc8000f8e0014 */
[----:B------:R-:W-:Y:S01]  /*3280*/  IMAD.IADD R74, R21, 0x1, R25 ;  /* 0x00000001154a7824 */ /* 0x000fe200078e0219 */
[-C--:B------:R-:W-:Y:S02]  /*3290*/  IADD3 R21, P3, P4, R13, R20.reuse, R40 ;  /* 0x000000140d157210 */ /* 0x080fe40007c7e028 */
[----:B------:R-:W-:Y:S02]  /*32a0*/  IADD3 R23, P0, P2, R12, R20, R41 ;  /* 0x000000140c177210 */ /* 0x000fe40007a1e029 */
[-C--:B------:R-:W-:Y:S02]  /*32b0*/  IADD3.X R26, R26, R74.reuse, R63, P3, P4 ;  /* 0x0000004a1a1a7210 */ /* 0x080fe40001fe843f */
[----:B------:R-:W-:Y:S02]  /*32c0*/  IADD3.X R64, R27, R74, R64, P0, P2 ;  /* 0x0000004a1b407210 */ /* 0x000fe400007e4440 */
[--C-:B------:R-:W-:Y:S02]  /*32d0*/  SHF.R.S32.HI R63, RZ, 0x1f, R42.reuse ;  /* 0x0000001fff3f7819 */ /* 0x100fe4000001142a */
[----:B------:R-:W-:-:S02]  /*32e0*/  IADD3 R25, P5, P6, R15, R20, R42 ;  /* 0x000000140f197210 */ /* 0x000fc40007ebe02a */
[----:B------:R-:W-:Y:S02]  /*32f0*/  LEA R62, P0, R23, UR16, 0x1 ;  /* 0x00000010173e7c11 */ /* 0x000fe4000f8008ff */
[----:B------:R-:W-:Y:S02]  /*3300*/  SHF.R.S32.HI R27, RZ, 0x1f, R14 ;  /* 0x0000001fff1b7819 */ /* 0x000fe4000001140e */
[----:B------:R-:W-:Y:S02]  /*3310*/  IADD3 R24, P3, P4, R14, R20, R43 ;  /* 0x000000140e187210 */ /* 0x000fe40007c7e02b */
[----:B------:R-:W-:Y:S02]  /*3320*/  LEA R22, P2, R21, UR16, 0x1 ;  /* 0x0000001015167c11 */ /* 0x000fe4000f8408ff */
[----:B------:R-:W-:Y:S02]  /*3330*/  IADD3.X R68, R68, R74, R63, P5, P6 ;  /* 0x0000004a44447210 */ /* 0x000fe40002fec43f */
[----:B------:R-:W-:-:S02]  /*3340*/  LEA.HI.X R63, R23, UR17, R64, 0x1, P0 ;  /* 0x00000011173f7c11 */ /* 0x000fc400080f0c40 */
[----:B------:R-:W-:Y:S02]  /*3350*/  IADD3.X R65, R27, R74, R65, P3, P4 ;  /* 0x0000004a1b417210 */ /* 0x000fe40001fe8441 */
[----:B------:R-:W-:Y:S02]  /*3360*/  LEA.HI.X R23, R21, UR17, R26, 0x1, P2 ;  /* 0x0000001115177c11 */ /* 0x000fe400090f0c1a */
[--C-:B------:R-:W-:Y:S01]  /*3370*/  SHF.R.S32.HI R27, RZ, 0x1f, R45.reuse ;  /* 0x0000001fff1b7819 */ /* 0x100fe2000001142d */
[----:B------:R-:W2:Y:S01]  /*3380*/  LDG.E.CONSTANT R26, desc[UR10][R62.64] ;  /* 0x0000000a3e1a7981 */ /* 0x000ea2000c1e9900 */
[-C--:B------:R-:W-:Y:S02]  /*3390*/  IADD3 R67, P0, P2, R16, R20.reuse, R45 ;  /* 0x0000001410437210 */ /* 0x080fe40007a1e02d */
[----:B------:R-:W-:Y:S02]  /*33a0*/  IADD3 R21, P3, P4, R17, R20, R44 ;  /* 0x0000001411157210 */ /* 0x000fe40007c7e02c */
[----:B------:R-:W-:-:S02]  /*33b0*/  IADD3.X R70, R70, R74, R27, P0, P2 ;  /* 0x0000004a46467210 */ /* 0x000fc400007e441b */
[----:B------:R-:W-:Y:S01]  /*33c0*/  IADD3.X R66, R66, R74, R69, P3, P4 ;  /* 0x0000004a42427210 */ /* 0x000fe20001fe8445 */
[----:B------:R0:W3:Y:S01]  /*33d0*/  LDG.E.CONSTANT R27, desc[UR10][R22.64] ;  /* 0x0000000a161b7981 */ /* 0x0000e2000c1e9900 */
[----:B------:R-:W-:Y:S02]  /*33e0*/  LEA R64, P0, R24, UR16, 0x1 ;  /* 0x0000001018407c11 */ /* 0x000fe4000f8008ff */
[----:B------:R-:W-:Y:S02]  /*33f0*/  IADD3 R69, P2, P3, R18, R20, R47 ;  /* 0x0000001412457210 */ /* 0x000fe40007b5e02f */
[----:B------:R-:W-:Y:S02]  /*3400*/  LEA.HI.X R65, R24, UR17, R65, 0x1, P0 ;  /* 0x0000001118417c11 */ /* 0x000fe400080f0c41 */
[----:B------:R-:W-:Y:S02]  /*3410*/  IADD3.X R76, R76, R74, R71, P2, P3 ;  /* 0x0000004a4c4c7210 */ /* 0x000fe400017e6447 */
[----:B------:R-:W-:Y:S01]  /*3420*/  LEA R72, P0, R25, UR16, 0x1 ;  /* 0x0000001019487c11 */ /* 0x000fe2000f8008ff */
[----:B------:R1:W4:Y:S01]  /*3430*/  LDG.E.CONSTANT R71, desc[UR10][R64.64] ;  /* 0x0000000a40477981 */ /* 0x000322000c1e9900 */
[----:B------:R-:W-:-:S02]  /*3440*/  LEA R24, P2, R67, UR16, 0x1 ;  /* 0x0000001043187c11 */ /* 0x000fc4000f8408ff */
[----:B------:R-:W-:Y:S02]  /*3450*/  LEA.HI.X R73, R25, UR17, R68, 0x1, P0 ;  /* 0x0000001119497c11 */ /* 0x000fe400080f0c44 */
[----:B------:R-:W-:Y:S02]  /*3460*/  LEA.HI.X R25, R67, UR17, R70, 0x1, P2 ;  /* 0x0000001143197c11 */ /* 0x000fe400090f0c46 */
[----:B0-----:R-:W-:Y:S01]  /*3470*/  LEA R22, P0, R21, UR16, 0x1 ;  /* 0x0000001015167c11 */ /* 0x001fe2000f8008ff */
[----:B------:R-:W5:Y:S01]  /*3480*/  LDG.E.CONSTANT R72, desc[UR10][R72.64] ;  /* 0x0000000a48487981 */ /* 0x000f62000c1e9900 */
[----:B------:R-:W-:Y:S02]  /*3490*/  LEA R62, P2, R69, UR16, 0x1 ;  /* 0x00000010453e7c11 */ /* 0x000fe4000f8408ff */
[----:B------:R-:W-:Y:S01]  /*34a0*/  LEA.HI.X R23, R21, UR17, R66, 0x1, P0 ;  /* 0x0000001115177c11 */ /* 0x000fe200080f0c42 */
[----:B------:R0:W5:Y:S01]  /*34b0*/  LDG.E.CONSTANT R68, desc[UR10][R24.64] ;  /* 0x0000000a18447981 */ /* 0x000162000c1e9900 */
[----:B------:R-:W-:-:S02]  /*34c0*/  LEA.HI.X R63, R69, UR17, R76, 0x1, P2 ;  /* 0x00000011453f7c11 */ /* 0x000fc400090f0c4c */
[----:B------:R-:W-:Y:S01]  /*34d0*/  SHF.R.S32.HI R67, RZ, 0x1f, R46 ;  /* 0x0000001fff437819 */ /* 0x000fe2000001142e */
[----:B------:R0:W5:Y:S01]  /*34e0*/  LDG.E.CONSTANT R69, desc[UR10][R22.64] ;  /* 0x0000000a16457981 */ /* 0x000162000c1e9900 */
[----:B------:R-:W-:Y:S02]  /*34f0*/  SHF.R.S32.HI R70, RZ, 0x1f, R19 ;  /* 0x0000001fff467819 */ /* 0x000fe40000011413 */
[----:B------:R-:W-:Y:S02]  /*3500*/  SHF.R.S32.HI R76, RZ, 0x1f, R28 ;  /* 0x0000001fff4c7819 */ /* 0x000fe4000001141c */
[-C--:B------:R-:W-:Y:S02]  /*3510*/  IADD3 R66, P0, P2, R19, R20.reuse, R46 ;  /* 0x0000001413427210 */ /* 0x080fe40007a1e02e */
[----:B------:R-:W-:Y:S02]  /*3520*/  IADD3 R21, P3, P4, R28, R20, R49 ;  /* 0x000000141c157210 */ /* 0x000fe40007c7e031 */
[----:B------:R-:W-:-:S02]  /*3530*/  IADD3.X R67, R70, R74, R67, P0, P2 ;  /* 0x0000004a46437210 */ /* 0x000fc400007e4443 */
[----:B-1----:R-:W-:Y:S01]  /*3540*/  IADD3.X R64, R76, R74, R75, P3, P4 ;  /* 0x0000004a4c407210 */ /* 0x002fe20001fe844b */
[----:B------:R-:W5:Y:S01]  /*3550*/  LDG.E.CONSTANT R70, desc[UR10][R62.64] ;  /* 0x0000000a3e467981 */ /* 0x000f62000c1e9900 */
[--C-:B0-----:R-:W-:Y:S02]  /*3560*/  SHF.R.S32.HI R25, RZ, 0x1f, R48.reuse ;  /* 0x0000001fff197819 */ /* 0x101fe40000011430 */
[----:B------:R-:W-:Y:S02]  /*3570*/  SHF.R.S32.HI R76, RZ, 0x1f, R29 ;  /* 0x0000001fff4c7819 */ /* 0x000fe4000001141d */
[----:B------:R-:W-:-:S04]  /*3580*/  IADD3 R65, P0, P2, R29, R20, R48 ;  /* 0x000000141d417210 */ /* 0x000fc80007a1e030 */
[----:B------:R-:W-:Y:S02]  /*3590*/  IADD3.X R76, R76, R74, R25, P0, P2 ;  /* 0x0000004a4c4c7210 */ /* 0x000fe400007e4419 */
[----:B------:R-:W-:-:S04]  /*35a0*/  LEA R22, P0, R66, UR16, 0x1 ;  /* 0x0000001042167c11 */ /* 0x000fc8000f8008ff */
[----:B------:R-:W-:Y:S02]  /*35b0*/  LEA.HI.X R23, R66, UR17, R67, 0x1, P0 ;  /* 0x0000001142177c11 */ /* 0x000fe400080f0c43 */
[C---:B------:R-:W-:Y:S02]  /*35c0*/  LEA R24, P0, R21.reuse, UR16, 0x1 ;  /* 0x0000001015187c11 */ /* 0x040fe4000f8008ff */
[----:B------:R-:W-:Y:S01]  /*35d0*/  SHF.R.S32.HI R67, RZ, 0x1f, R51 ;  /* 0x0000001fff437819 */ /* 0x000fe20000011433 */
[----:B------:R0:W5:Y:S01]  /*35e0*/  LDG.E.CONSTANT R62, desc[UR10][R22.64] ;  /* 0x0000000a163e7981 */ /* 0x000162000c1e9900 */
[----:B------:R-:W-:Y:S02]  /*35f0*/  LEA.HI.X R25, R21, UR17, R64, 0x1, P0 ;  /* 0x0000001115197c11 */ /* 0x000fe400080f0c40 */
[C---:B------:R-:W-:Y:S02]  /*3600*/  LEA R64, P0, R65.reuse, UR16, 0x1 ;  /* 0x0000001041407c11 */ /* 0x040fe4000f8008ff */
[----:B------:R-:W-:Y:S01]  /*3610*/  SHF.R.S32.HI R21, RZ, 0x1f, R32 ;  /* 0x0000001fff157819 */ /* 0x000fe20000011420 */
[----:B------:R1:W5:Y:S01]  /*3620*/  LDG.E.CONSTANT R63, desc[UR10][R24.64] ;  /* 0x0000000a183f7981 */ /* 0x000362000c1e9900 */
[----:B------:R-:W-:-:S02]  /*3630*/  LEA.HI.X R65, R65, UR17, R76, 0x1, P0 ;  /* 0x0000001141417c11 */ /* 0x000fc400080f0c4c */
[----:B------:R-:W-:Y:S02]  /*3640*/  IADD3 R66, P0, P2, R32, R20, R51 ;  /* 0x0000001420427210 */ /* 0x000fe40007a1e033 */
[--C-:B------:R-:W-:Y:S01]  /*3650*/  SHF.R.S32.HI R73, RZ, 0x1f, R50.reuse ;  /* 0x0000001fff497819 */ /* 0x100fe20000011432 */
[----:B------:R-:W5:Y:S01]  /*3660*/  LDG.E.CONSTANT R64, desc[UR10][R64.64] ;  /* 0x0000000a40407981 */ /* 0x000f62000c1e9900 */
[----:B------:R-:W-:Y:S02]  /*3670*/  IADD3.X R67, R21, R74, R67, P0, P2 ;  /* 0x0000004a15437210 */ /* 0x000fe400007e4443 */
[----:B------:R-:W-:Y:S02]  /*3680*/  SHF.R.S32.HI R76, RZ, 0x1f, R33 ;  /* 0x0000001fff4c7819 */ /* 0x000fe40000011421 */
[----:B------:R-:W-:-:S04]  /*3690*/  IADD3 R21, P0, P2, R33, R20, R50 ;  /* 0x0000001421157210 */ /* 0x000fc80007a1e032 */
[----:B------:R-:W-:Y:S02]  /*36a0*/  IADD3.X R76, R76, R74, R73, P0, P2 ;  /* 0x0000004a4c4c7210 */ /* 0x000fe400007e4449 */
[----:B0-----:R-:W-:-:S04]  /*36b0*/  LEA R22, P0, R66, UR16, 0x1 ;  /* 0x0000001042167c11 */ /* 0x001fc8000f8008ff */
[----:B------:R-:W-:Y:S02]  /*36c0*/  LEA.HI.X R23, R66, UR17, R67, 0x1, P0 ;  /* 0x0000001142177c11 */ /* 0x000fe400080f0c43 */
[C---:B------:R-:W-:Y:S02]  /*36d0*/  LEA R66, P0, R21.reuse, UR16, 0x1 ;  /* 0x0000001015427c11 */ /* 0x040fe4000f8008ff */
[----:B------:R-:W-:Y:S01]  /*36e0*/  SHF.R.S32.HI R73, RZ, 0x1f, R53 ;  /* 0x0000001fff497819 */ /* 0x000fe20000011435 */
[----:B------:R0:W5:Y:S01]  /*36f0*/  LDG.E.CONSTANT R65, desc[UR10][R22.64] ;  /* 0x0000000a16417981 */ /* 0x000162000c1e9900 */
[----:B------:R-:W-:Y:S01]  /*3700*/  LEA.HI.X R67, R21, UR17, R76, 0x1, P0 ;  /* 0x0000001115437c11 */ /* 0x000fe200080f0c4c */
[----:B------:R-:W-:-:S04]  /*3710*/  VIADD R21, R4, 0x4 ;  /* 0x0000000404157836 */ /* 0x000fc80000000000 */
[----:B------:R-:W5:Y:S01]  /*3720*/  LDG.E.CONSTANT R66, desc[UR10][R66.64] ;  /* 0x0000000a42427981 */ /* 0x000f62000c1e9900 */
[----:B-1----:R-:W-:-:S04]  /*3730*/  SHF.R.S32.HI R24, RZ, 0x1f, R21 ;  /* 0x0000001fff187819 */ /* 0x002fc80000011415 */
[----:B------:R-:W-:Y:S02]  /*3740*/  LEA.HI R24, R24, R21, RZ, 0x2 ;  /* 0x0000001518187211 */ /* 0x000fe400078f10ff */
[----:B------:R-:W-:-:S03]  /*3750*/  IADD3 R21, P0, P2, R34, R20, R53 ;  /* 0x0000001422157210 */ /* 0x000fc60007a1e035 */
[----:B------:R-:W-:Y:S01]  /*3760*/  IMAD.SHL.U32 R25, R24, 0x10, RZ ;  /* 0x0000001018197824 */ /* 0x000fe200078e00ff */
[----:B------:R-:W-:-:S04]  /*3770*/  SHF.R.S32.HI R24, RZ, 0x1f, R34 ;  /* 0x0000001fff187819 */ /* 0x000fc80000011422 */
[----:B------:R-:W-:Y:S02]  /*3780*/  IADD3.X R24, R24, R74, R73, P0, P2 ;  /* 0x0000004a18187210 */ /* 0x000fe400007e4449 */
[----:B------:R-:W-:Y:S02]  /*3790*/  LEA R76, P0, R21, UR16, 0x1 ;  /* 0x00000010154c7c11 */ /* 0x000fe4000f8008ff */
[----:B------:R-:W-:Y:S02]  /*37a0*/  LOP3.LUT R25, R25, 0xffffffc0, RZ, 0xc0, !PT ;  /* 0xffffffc019197812 */ /* 0x000fe400078ec0ff */
[----:B------:R-:W-:Y:S02]  /*37b0*/  LEA.HI.X R77, R21, UR17, R24, 0x1, P0 ;  /* 0x00000011154d7c11 */ /* 0x000fe400080f0c18 */
[--C-:B------:R-:W-:Y:S02]  /*37c0*/  SHF.R.S32.HI R24, RZ, 0x1f, R25.reuse ;  /* 0x0000001fff187819 */ /* 0x100fe40000011419 */
[----:B------:R-:W-:Y:S01]  /*37d0*/  IADD3 R21, P0, P2, R11, R20, R25 ;  /* 0x000000140b157210 */ /* 0x000fe20007a1e019 */
[----:B------:R-:W5:Y:S01]  /*37e0*/  LDG.E.CONSTANT R67, desc[UR10][R76.64] ;  /* 0x0000000a4c437981 */ /* 0x000f62000c1e9900 */
[----:B0-----:R-:W-:-:S04]  /*37f0*/  SHF.R.S32.HI R23, RZ, 0x1f, R11 ;  /* 0x0000001fff177819 */ /* 0x001fc8000001140b */
[----:B------:R-:W-:Y:S02]  /*3800*/  IADD3.X R24, R23, R74, R24, P0, P2 ;  /* 0x0000004a17187210 */ /* 0x000fe400007e4418 */
[----:B------:R-:W-:-:S04]  /*3810*/  LEA R22, P0, R21, UR16, 0x1 ;  /* 0x0000001015167c11 */ /* 0x000fc8000f8008ff */
[----:B------:R-:W-:Y:S01]  /*3820*/  LEA.HI.X R23, R21, UR17, R24, 0x1, P0 ;  /* 0x0000001115177c11 */ /* 0x000fe200080f0c18 */
[----:B------:R-:W-:-:S04]  /*3830*/  IMAD.SHL.U32 R21, R4, 0x2, RZ ;  /* 0x0000000204157824 */ /* 0x000fc800078e00ff */
[----:B------:R0:W2:Y:S01]  /*3840*/  LDG.E.CONSTANT R75, desc[UR10][R22.64] ;  /* 0x0000000a164b7981 */ /* 0x0000a2000c1e9900 */
        /* <DEDUP_REMOVED lines=22> */
[----:B------:R-:W-:-:S04]  /*39b0*/  PRMT R75, R75, 0x7632, R75 ;  /* 0x000076324b4b7816 */ /* 0x000fc8000000004b */
[----:B------:R-:W-:-:S05]  /*39c0*/  SHF.L.U32 R75, R75, 0x10, RZ ;  /* 0x000000104b4b7819 */ /* 0x000fca00000006ff */
        /* <DEDUP_REMOVED lines=13> */
[----:B------:R-:W-:Y:S01]  /*3aa0*/  FFMA.FTZ R76, R25, R20, R76 ;  /* 0x00000014194c7223 */ /* 0x000fe2000001004c */
[C---:B------:R-:W-:Y:S01]  /*3ab0*/  IMAD.U32 R20, R27.reuse, 0x10000, RZ ;  /* 0x000100001b147824 */ /* 0x040fe200078e00ff */
[----:B------:R-:W-:Y:S01]  /*3ac0*/  PRMT R27, R27, 0x7632, R27 ;  /* 0x000076321b1b7816 */ /* 0x000fe2000000001b */
[----:B------:R-:W-:Y:S01]  /*3ad0*/  FFMA.FTZ R22, R22, R26, R21 ;  /* 0x0000001a16167223 */ /* 0x000fe20000010015 */
[C---:B------:R-:W-:Y:S01]  /*3ae0*/  IMAD.U32 R21, R23.reuse, 0x10000, RZ ;  /* 0x0001000017157824 */ /* 0x040fe200078e00ff */
[----:B------:R-:W-:Y:S02]  /*3af0*/  PRMT R23, R23, 0x7632, R23 ;  /* 0x0000763217177816 */ /* 0x000fe40000000017 */
[----:B------:R-:W-:-:S03]  /*3b00*/  IMAD.U32 R27, R27, 0x10000, RZ ;  /* 0x000100001b1b7824 */ /* 0x000fc600078e00ff */
[----:B------:R-:W-:-:S04]  /*3b10*/  IMAD.U32 R23, R23, 0x10000, RZ ;  /* 0x0001000017177824 */ /* 0x000fc800078e00ff */
[----:B------:R-:W-:Y:S02]  /*3b20*/  FFMA.FTZ R22, R23, R27, R22 ;  /* 0x0000001b17167223 */ /* 0x000fe40000010016 */
[----:B------:R-:W0:Y:S01]  /*3b30*/  LDS.128 R24, [R39+0x10] ;  /* 0x0000100027187984 */ /* 0x000e220000000c00 */
[----:B------:R-:W-:Y:S01]  /*3b40*/  FFMA.FTZ R76, R21, R20, R76 ;  /* 0x00000014154c7223 */ /* 0x000fe2000001004c */
[----:B----4-:R-:W-:Y:S02]  /*3b50*/  IMAD.U32 R20, R71, 0x10000, RZ ;  /* 0x0001000047147824 */ /* 0x010fe400078e00ff */
[----:B0-----:R-:W-:-:S04]  /*3b60*/  IMAD.U32 R21, R24, 0x10000, RZ ;  /* 0x0001000018157824 */ /* 0x001fc800078e00ff */
[----:B------:R-:W-:Y:S01]  /*3b70*/  FFMA.FTZ R76, R21, R20, R76 ;  /* 0x00000014154c7223 */ /* 0x000fe2000001004c */
[----:B------:R-:W-:-:S04]  /*3b80*/  LEA R20, P0, R73, UR16, 0x1 ;  /* 0x0000001049147c11 */ /* 0x000fc8000f8008ff */
[----:B------:R-:W-:-:S05]  /*3b90*/  LEA.HI.X R21, R73, UR17, R74, 0x1, P0 ;  /* 0x0000001149157c11 */ /* 0x000fca00080f0c4a */
[----:B------:R0:W2:Y:S01]  /*3ba0*/  LDG.E.CONSTANT R73, desc[UR10][R20.64] ;  /* 0x0000000a14497981 */ /* 0x0000a2000c1e9900 */
[----:B------:R-:W-:Y:S02]  /*3bb0*/  PRMT R24, R24, 0x7632, R24 ;  /* 0x0000763218187816 */ /* 0x000fe40000000018 */
[----:B------:R-:W-:Y:S02]  /*3bc0*/  PRMT R71, R71, 0x7632, R71 ;  /* 0x0000763247477816 */ /* 0x000fe40000000047 */
[----:B------:R-:W-:-:S03]  /*3bd0*/  SHF.L.U32 R23, R24, 0x10, RZ ;  /* 0x0000001018177819 */ /* 0x000fc600000006ff */
[----:B------:R-:W-:Y:S02]  /*3be0*/  IMAD.U32 R71, R71, 0x10000, RZ ;  /* 0x0001000047477824 */ /* 0x000fe400078e00ff */
[C---:B-----5:R-:W-:Y:S02]  /*3bf0*/  IMAD.U32 R24, R72.reuse, 0x10000, RZ ;  /* 0x0001000048187824 */ /* 0x060fe400078e00ff */
[----:B------:R-:W-:Y:S01]  /*3c00*/  FFMA.FTZ R22, R23, R71, R22 ;  /* 0x0000004717167223 */ /* 0x000fe20000010016 */
[C---:B------:R-:W-:Y:S01]  /*3c10*/  IMAD.U32 R23, R25.reuse, 0x10000, RZ ;  /* 0x0001000019177824 */ /* 0x040fe200078e00ff */
[----:B------:R-:W-:Y:S02]  /*3c20*/  PRMT R25, R25, 0x7632, R25 ;  /* 0x0000763219197816 */ /* 0x000fe40000000019 */
[----:B------:R-:W-:Y:S01]  /*3c30*/  PRMT R72, R72, 0x7632, R72 ;  /* 0x0000763248487816 */ /* 0x000fe20000000048 */
[----:B------:R-:W-:Y:S02]  /*3c40*/  FFMA.FTZ R23, R23, R24, R76 ;  /* 0x0000001817177223 */ /* 0x000fe4000001004c */
[----:B------:R-:W-:-:S02]  /*3c50*/  IMAD.U32 R25, R25, 0x10000, RZ ;  /* 0x0001000019197824 */ /* 0x000fc400078e00ff */
        /* <DEDUP_REMOVED lines=18> */
[--C-:B------:R-:W-:Y:S01]  /*3d80*/  FFMA.FTZ R27, R27, R69, R24.reuse ;  /* 0x000000451b1b7223 */ /* 0x100fe20000010018 */
[C---:B------:R-:W-:Y:S01]  /*3d90*/  PRMT R24, R70.reuse, 0x7632, R24 ;  /* 0x0000763246187816 */ /* 0x040fe20000000018 */
[----:B------:R-:W-:-:S04]  /*3da0*/  IMAD.U32 R70, R70, 0x10000, RZ ;  /* 0x0001000046467824 */ /* 0x000fc800078e00ff */
[----:B------:R-:W-:Y:S01]  /*3db0*/  IMAD.U32 R24, R24, 0x10000, RZ ;  /* 0x0001000018187824 */ /* 0x000fe200078e00ff */
[C---:B0-----:R-:W-:Y:S01]  /*3dc0*/  PRMT R26, R20.reuse, 0x7632, R26 ;  /* 0x00007632141a7816 */ /* 0x041fe2000000001a */
[----:B------:R-:W-:-:S03]  /*3dd0*/  IMAD.U32 R20, R20, 0x10000, RZ ;  /* 0x0001000014147824 */ /* 0x000fc600078e00ff */
[----:B------:R-:W-:Y:S01]  /*3de0*/  SHF.L.U32 R26, R26, 0x10, RZ ;  /* 0x000000101a1a7819 */ /* 0x000fe200000006ff */
[----:B------:R-:W-:-:S04]  /*3df0*/  FFMA.FTZ R20, R20, R70, R25 ;  /* 0x0000004614147223 */ /* 0x000fc80000010019 */
        /* <DEDUP_REMOVED lines=16> */
[----:B------:R-:W-:Y:S01]  /*3f00*/  PRMT R23, R23, 0x7632, R23 ;  /* 0x0000763217177816 */ /* 0x000fe20000000017 */
[C---:B------:R-:W-:Y:S01]  /*3f10*/  IMAD.U32 R62, R64.reuse, 0x10000, RZ ;  /* 0x00010000403e7824 */ /* 0x040fe200078e00ff */
[----:B------:R-:W-:Y:S01]  /*3f20*/  PRMT R64, R64, 0x7632, R64 ;  /* 0x0000763240407816 */ /* 0x000fe20000000040 */
[----:B------:R-:W-:-:S02]  /*3f30*/  IMAD.U32 R22, R22, 0x10000, RZ ;  /* 0x0001000016167824 */ /* 0x000fc400078e00ff */
[----:B------:R-:W-:Y:S02]  /*3f40*/  IMAD.U32 R63, R63, 0x10000, RZ ;  /* 0x000100003f3f7824 */ /* 0x000fe400078e00ff */
[----:B------:R-:W-:Y:S01]  /*3f50*/  FFMA.FTZ R62, R69, R62, R20 ;  /* 0x0000003e453e7223 */ /* 0x000fe20000010014 */
[----:B------:R-:W-:Y:S01]  /*3f60*/  SHF.L.U32 R64, R64, 0x10, RZ ;  /* 0x0000001040407819 */ /* 0x000fe200000006ff */
[----:B------:R-:W-:Y:S02]  /*3f70*/  IMAD.U32 R20, R23, 0x10000, RZ ;  /* 0x0001000017147824 */ /* 0x000fe400078e00ff */
[----:B------:R-:W-:Y:S01]  /*3f80*/  FFMA.FTZ R21, R22, R63, R21 ;  /* 0x0000003f16157223 */ /* 0x000fe20000010015 */
[C---:B------:R-:W-:Y:S01]  /*3f90*/  IMAD.U32 R22, R65.reuse, 0x10000, RZ ;  /* 0x0001000041167824 */ /* 0x040fe200078e00ff */
[----:B------:R-:W-:Y:S02]  /*3fa0*/  PRMT R65, R65, 0x7632, R65 ;  /* 0x0000763241417816 */ /* 0x000fe40000000041 */
        /* <DEDUP_REMOVED lines=10> */
[----:B------:R-:W-:Y:S02]  /*4050*/  IMAD.U32 R66, R66, 0x10000, RZ ;  /* 0x0001000042427824 */ /* 0x000fe400078e00ff */
[--C-:B------:R-:W-:Y:S01]  /*4060*/  FFMA.FTZ R25, R25, R65, R20.reuse ;  /* 0x0000004119197223 */ /* 0x100fe20000010014 */
[----:B------:R-:W-:Y:S01]  /*4070*/  PRMT R20, R67, 0x7632, R20 ;  /* 0x0000763243147816 */ /* 0x000fe20000000014 */
[----:B------:R-:W-:-:S02]  /*4080*/  IMAD.U32 R62, R62, 0x10000, RZ ;  /* 0x000100003e3e7824 */ /* 0x000fc400078e00ff */
[----:B------:R-:W-:Y:S02]  /*4090*/  IMAD.U32 R24, R24, 0x10000, RZ ;  /* 0x0001000018187824 */ /* 0x000fe400078e00ff */
[----:B------:R-:W-:Y:S01]  /*40a0*/  FFMA.FTZ R63, R64, R66, R21 ;  /* 0x00000042403f7223 */ /* 0x000fe20000010015 */
[----:B------:R-:W-:Y:S01]  /*40b0*/  PRMT R22, R27, 0x7632, R22 ;  /* 0x000076321b167816 */ /* 0x000fe20000000016 */
[----:B------:R-:W-:Y:S02]  /*40c0*/  IMAD.U32 R26, R26, 0x10000, RZ ;  /* 0x000100001a1a7824 */ /* 0x000fe400078e00ff */
[----:B------:R-:W-:Y:S01]  /*40d0*/  FFMA.FTZ R24, R62, R24, R25 ;  /* 0x000000183e187223 */ /* 0x000fe20000010019 */
[----:B------:R-:W-:Y:S02]  /*40e0*/  IMAD.U32 R67, R67, 0x10000, RZ ;  /* 0x0001000043437824 */ /* 0x000fe400078e00ff */
[----:B------:R-:W-:Y:S02]  /*40f0*/  IMAD.U32 R23, R23, 0x10000, RZ ;  /* 0x0001000017177824 */ /* 0x000fe400078e00ff */
[----:B------:R-:W-:-:S02]  /*4100*/  IMAD.U32 R20, R20, 0x10000, RZ ;  /* 0x0001000014147824 */ /* 0x000fc400078e00ff */
[----:B------:R-:W-:Y:S01]  /*4110*/  FFMA.FTZ R26, R26, R67, R63 ;  /* 0x000000431a1a7223 */ /* 0x000fe2000001003f */
[----:B------:R-:W-:Y:S02]  /*4120*/  IMAD.U32 R27, R27, 0x10000, RZ ;  /* 0x000100001b1b7824 */ /* 0x000fe400078e00ff */
[----:B------:R-:W-:Y:S02]  /*4130*/  IMAD.U32 R25, R22, 0x10000, RZ ;  /* 0x0001000016197824 */ /* 0x000fe400078e00ff */
[----:B------:R-:W-:Y:S01]  /*4140*/  FFMA.FTZ R20, R23, R20, R24 ;  /* 0x0000001417147223 */ /* 0x000fe20000010018 */
[----:B------:R-:W-:Y:S01]  /*4150*/  UMOV UR4, 0xffffffff ;  /* 0xffffffff00047882 */ /* 0x000fe20000000000 */
[----:B------:R-:W-:Y:S02]  /*4160*/  ISETP.NE.AND P0, PT, R4, RZ, PT ;  /* 0x000000ff0400720c */ /* 0x000fe40003f05270 */
        /* <DEDUP_REMOVED lines=10> */
.L_x_21629:
        /* <DEDUP_REMOVED lines=12> */
.L_x_21581:
[----:B------:R-:W-:-:S13]  /*42d0*/  ISETP.NE.AND P0, PT, R4, RZ, PT ;  /* 0x000000ff0400720c */ /* 0x000fda0003f05270 */
[----:B------:R-:W-:-:S05]  /*42e0*/  @!P0 IMAD.MOV.U32 R21, RZ, RZ, -0x800001 ;  /* 0xff7fffffff158424 */ /* 0x000fca00078e00ff */
[----:B------:R3:W-:Y:S02]  /*42f0*/  @!P0 STS [R58], R21 ;  /* 0x000000153a008388 */ /* 0x0007e40000000800 */
.L_x_21583:
[----:B------:R-:W-:Y:S05]  /*4300*/  BSYNC B1 ;  /* 0x0000000000017941 */ /* 0x000fea0003800000 */
.L_x_21580:
[----:B------:R-:W-:Y:S01]  /*4310*/  VIADD R37, R37, 0x4 ;  /* 0x0000000425257836 */ /* 0x000fe20000000000 */
[----:B------:R-:W-:Y:S01]  /*4320*/  IADD3 R56, P2, R56, 0x10, RZ ;  /* 0x0000001038387810 */ /* 0x000fe20007f5e0ff */
[----:B--23--:R-:W-:Y:S02]  /*4330*/  VIADD R58, R58, 0x80 ;  /* 0x000000803a3a7836 */ /* 0x00cfe40000000000 */
[----:B------:R-:W-:Y:S01]  /*4340*/  VIADD R59, R59, 0x20 ;  /* 0x000000203b3b7836 */ /* 0x000fe20000000000 */
[----:B------:R-:W-:Y:S01]  /*4350*/  ISETP.GE.AND P0, PT, R37, R2, PT ;  /* 0x000000022500720c */ /* 0x000fe20003f06270 */
[----:B------:R-:W-:Y:S02]  /*4360*/  VIADD R61, R61, 0x20 ;  /* 0x000000203d3d7836 */ /* 0x000fe40000000000 */
[----:B------:R-:W-:Y:S02]  /*4370*/  VIADD R60, R60, 0x20 ;  /* 0x000000203c3c7836 */ /* 0x000fe40000000000 */
[----:B------:R-:W-:-:S08]  /*4380*/  IMAD.X R57, RZ, RZ, R57, P2 ;  /* 0x000000ffff397224 */ /* 0x000fd000010e0639 */
[----:B------:R-:W-:Y:S05]  /*4390*/  @!P0 BRA `(.L_x_21584) ;  /* 0xffffffe800b88947 */ /* 0x000fea000383ffff */
.L_x_21573:
[----:B------:R-:W-:Y:S05]  /*43a0*/  BSYNC B0 ;  /* 0x0000000000007941 */ /* 0x000fea0003800000 */
.L_x_21572:
        /* <DEDUP_REMOVED lines=12> */
.L_x_21634:
        /* <DEDUP_REMOVED lines=8> */
[----:B------:R-:W-:-:S03]  /*44f0*/  UIADD3 UR4, UR4, 0x100, URZ ;  /* 0x0000010004047890 */ /* 0x000fc6000fffe03f */
[----:B------:R-:W-:-:S04]  /*4500*/  LEA.HI R9, R9, R22, RZ, 0x5 ;  /* 0x0000001609097211 */ /* 0x000fc800078f28ff */
[----:B------:R-:W-:Y:S02]  /*4510*/  SHF.R.S32.HI R8, RZ, 0x5, R9 ;  /* 0x00000005ff087819 */ /* 0x000fe40000011409 */
[----:B---3--:R-:W-:Y:S01]  /*4520*/  FMNMX.FTZ R9, R13, R4, !PT ;  /* 0x000000040d097209 */ /* 0x008fe20007810000 */
[----:B----4-:R-:W-:-:S06]  /*4530*/  ULEA UR4, UR5, UR4, 0x18 ;  /* 0x0000000405047291 */ /* 0x010fcc000f8ec03f */
[----:B------:R-:W-:-:S05]  /*4540*/  LEA R4, R8, UR4, 0x2 ;  /* 0x0000000408047c11 */ /* 0x000fca000f8e10ff */
[----:B------:R4:W-:Y:S02]  /*4550*/  STS [R4], R9 ;  /* 0x0000000904007388 */ /* 0x0009e40000000800 */
.L_x_21586:
        /* <DEDUP_REMOVED lines=20> */
[----:B------:R-:W3:Y:S01]  /*46a0*/  S2R R13, SR_CTAID.Z ;  /* 0x00000000000d7919 */ /* 0x000ee20000002700 */
[----:B------:R-:W-:Y:S01]  /*46b0*/  IMAD.MOV.U32 R12, RZ, RZ, -0x40 ;  /* 0xffffffc0ff0c7424 */ /* 0x000fe200078e00ff */
[----:B------:R-:W-:Y:S01]  /*46c0*/  LOP3.LUT R9, RZ, R4, RZ, 0x33, !PT ;  /* 0x00000004ff097212 */ /* 0x000fe200078e33ff */
[----:B------:R-:W-:Y:S01]  /*46d0*/  BSSY B1, `(.L_x_21589) ;  /* 0x0000020000017945 */ /* 0x000fe20003800000 */
[----:B------:R-:W-:Y:S02]  /*46e0*/  IMAD.MOV.U32 R14, RZ, RZ, R22 ;  /* 0x000000ffff0e7224 */ /* 0x000fe400078e0016 */
[----:B---3--:R-:W-:-:S05]  /*46f0*/  IMAD R12, R13, R12, -0x41 ;  /* 0xffffffbf0d0c7424 */ /* 0x008fca00078e020c */
        /* <DEDUP_REMOVED lines=18> */
.L_x_21591:
        /* <DEDUP_REMOVED lines=11> */
.L_x_21590:
[----:B------:R-:W-:Y:S05]  /*48d0*/  BSYNC B1 ;  /* 0x0000000000017941 */ /* 0x000fea0003800000 */
.L_x_21589:
        /* <DEDUP_REMOVED lines=14> */
.L_x_21594:
[----:B------:R-:W2:Y:S01]  /*49c0*/  LDS R17, [R9+-0x200] ;  /* 0xfffe000009117984 */ /* 0x000ea20000000800 */
[----:B------:R-:W-:-:S03]  /*49d0*/  VIADD R14, R14, 0x800 ;  /* 0x000008000e0e7836 */ /* 0x000fc60000000000 */
[----:B------:R-:W3:Y:S02]  /*49e0*/  LDS R15, [R9+-0x400] ;  /* 0xfffc0000090f7984 */ /* 0x000ee40000000800 */
[----:B------:R-:W-:Y:S02]  /*49f0*/  ISETP.GE.AND P3, PT, R14, R13, PT ;  /* 0x0000000d0e00720c */ /* 0x000fe40003f66270 */
[----:B------:R-:W4:Y:S04]  /*4a00*/  LDS R19, [R9] ;  /* 0x0000000009137984 */ /* 0x000f280000000800 */
[----:B------:R-:W0:Y:S04]  /*4a10*/  LDS R21, [R9+0x200] ;  /* 0x0002000009157984 */ /* 0x000e280000000800 */
[----:B-1----:R-:W1:Y:S04]  /*4a20*/  LDS R23, [R9+0x400] ;  /* 0x0004000009177984 */ /* 0x002e680000000800 */
        /* <DEDUP_REMOVED lines=23> */
[----:B------:R1:W3:Y:S01]  /*4ba0*/  MUFU.EX2 R18, R19 ;  /* 0x0000001300127308 */ /* 0x0002e20000000800 */
[----:B------:R-:W-:Y:S01]  /*4bb0*/  FMUL.FTZ R27, R27, 1.4426950216293334961 ;  /* 0x3fb8aa3b1b1b7820 */ /* 0x000fe20000410000 */
[C---:B------:R-:W-:Y:S01]  /*4bc0*/  FADD.FTZ R29, -R8.reuse, R29 ;  /* 0x0000001d081d7221 */ /* 0x040fe20000010100 */
[----:B--2---:R-:W-:Y:S01]  /*4bd0*/  STS [R9+-0x200], R16 ;  /* 0xfffe001009007388 */ /* 0x004fe20000000800 */
[C---:B------:R-:W-:Y:S02]  /*4be0*/  FADD.FTZ R31, -R8.reuse, R31 ;  /* 0x0000001f081f7221 */ /* 0x040fe40000010100 */
[----:B------:R-:W-:Y:S02]  /*4bf0*/  FMUL.FTZ R29, R29, 1.4426950216293334961 ;  /* 0x3fb8aa3b1d1d7820 */ /* 0x000fe40000410000 */
[----:B------:R2:W4:Y:S01]  /*4c00*/  MUFU.EX2 R20, R21 ;  /* 0x0000001500147308 */ /* 0x0005220000000800 */
[----:B-1----:R-:W1:Y:S01]  /*4c10*/  LDS R19, [R9+0x1600] ;  /* 0x0016000009137984 */ /* 0x002e620000000800 */
[----:B------:R-:W-:Y:S01]  /*4c20*/  FMUL.FTZ R31, R31, 1.4426950216293334961 ;  /* 0x3fb8aa3b1f1f7820 */ /* 0x000fe20000410000 */
[----:B------:R-:W-:-:S02]  /*4c30*/  FADD.FTZ R33, -R8, R33 ;  /* 0x0000002108217221 */ /* 0x000fc40000010100 */
[----:B0-----:R-:W-:Y:S01]  /*4c40*/  STS [R9+-0x400], R15 ;  /* 0xfffc000f09007388 */ /* 0x001fe20000000800 */
[C---:B------:R-:W-:Y:S01]  /*4c50*/  FADD.FTZ R35, -R8.reuse, R35 ;  /* 0x0000002308237221 */ /* 0x040fe20000010100 */
[----:B------:R-:W-:Y:S01]  /*4c60*/  FMUL.FTZ R33, R33, 1.4426950216293334961 ;  /* 0x3fb8aa3b21217820 */ /* 0x000fe20000410000 */
[----:B------:R0:W4:Y:S01]  /*4c70*/  MUFU.EX2 R24, R23 ;  /* 0x0000001700187308 */ /* 0x0001220000000800 */
[----:B--2---:R-:W2:Y:S01]  /*4c80*/  LDS R21, [R9+0x1800] ;  /* 0x0018000009157984 */ /* 0x004ea20000000800 */
[----:B------:R-:W-:Y:S01]  /*4c90*/  FMUL.FTZ R35, R35, 1.4426950216293334961 ;  /* 0x3fb8aa3b23237820 */ /* 0x000fe20000410000 */
[C---:B---3--:R-:W-:Y:S02]  /*4ca0*/  FADD.FTZ R17, -R8.reuse, R17 ;  /* 0x0000001108117221 */ /* 0x048fe40000010100 */
[----:B------:R-:W-:Y:S02]  /*4cb0*/  STS [R9], R18 ;  /* 0x0000001209007388 */ /* 0x000fe40000000800 */
[----:B------:R-:W-:Y:S01]  /*4cc0*/  FMUL.FTZ R17, R17, 1.4426950216293334961 ;  /* 0x3fb8aa3b11117820 */ /* 0x000fe20000410000 */
[----:B------:R-:W3:Y:S01]  /*4cd0*/  MUFU.EX2 R26, R25 ;  /* 0x00000019001a7308 */ /* 0x000ee20000000800 */
[----:B0-----:R-:W0:Y:S01]  /*4ce0*/  LDS R23, [R9+0x1a00] ;  /* 0x001a000009177984 */ /* 0x001e220000000800 */
[----:B----4-:R-:W-:-:S03]  /*4cf0*/  FADD.FTZ R37, -R8, R37 ;  /* 0x0000002508257221 */ /* 0x010fc60000010100 */
[----:B------:R-:W-:Y:S01]  /*4d00*/  STS [R9+0x200], R20 ;  /* 0x0002001409007388 */ /* 0x000fe20000000800 */
[----:B------:R-:W-:Y:S02]  /*4d10*/  FMUL.FTZ R37, R37, 1.4426950216293334961 ;  /* 0x3fb8aa3b25257820 */ /* 0x000fe40000410000 */
[----:B------:R4:W1:Y:S01]  /*4d20*/  MUFU.EX2 R32, R17 ;  /* 0x0000001100207308 */ /* 0x0008620000000800 */
[----:B------:R-:W-:Y:S07]  /*4d30*/  STS [R9+0x400], R24 ;  /* 0x0004001809007388 */ /* 0x000fee0000000800 */
[----:B------:R-:W2:Y:S01]  /*4d40*/  MUFU.EX2 R28, R27 ;  /* 0x0000001b001c7308 */ /* 0x000ea20000000800 */
[----:B----4-:R-:W-:Y:S01]  /*4d50*/  FADD.FTZ R17, R15, R12 ;  /* 0x0000000c0f117221 */ /* 0x010fe20000010000 */
[----:B---3--:R-:W-:Y:S03]  /*4d60*/  STS [R9+0x600], R26 ;  /* 0x0006001a09007388 */ /* 0x008fe60000000800 */
[----:B------:R-:W-:-:S03]  /*4d70*/  FADD.FTZ R17, R17, R16 ;  /* 0x0000001011117221 */ /* 0x000fc60000010000 */
[----:B------:R-:W3:Y:S01]  /*4d80*/  MUFU.EX2 R30, R29 ;  /* 0x0000001d001e7308 */ /* 0x000ee20000000800 */
[----:B------:R-:W-:Y:S01]  /*4d90*/  FADD.FTZ R17, R17, R18 ;  /* 0x0000001211117221 */ /* 0x000fe20000010000 */
[C---:B-1----:R-:W-:Y:S01]  /*4da0*/  FADD.FTZ R19, -R8.reuse, R19 ;  /* 0x0000001308137221 */ /* 0x042fe20000010100 */
[----:B------:R-:W-:Y:S02]  /*4db0*/  STS [R9+0xc00], R32 ;  /* 0x000c002009007388 */ /* 0x000fe40000000800 */
[----:B------:R-:W-:Y:S01]  /*4dc0*/  FADD.FTZ R17, R17, R20 ;  /* 0x0000001411117221 */ /* 0x000fe20000010000 */
[----:B------:R-:W-:Y:S02]  /*4dd0*/  FMUL.FTZ R19, R19, 1.4426950216293334961 ;  /* 0x3fb8aa3b13137820 */ /* 0x000fe40000410000 */
[----:B------:R-:W1:Y:S01]  /*4de0*/  MUFU.EX2 R34, R31 ;  /* 0x0000001f00227308 */ /* 0x000e620000000800 */
[----:B------:R-:W-:Y:S01]  /*4df0*/  FADD.FTZ R17, R17, R24 ;  /* 0x0000001811117221 */ /* 0x000fe20000010000 */
[----:B--2---:R-:W-:Y:S01]  /*4e00*/  FADD.FTZ R21, -R8, R21 ;  /* 0x0000001508157221 */ /* 0x004fe20000010100 */
[----:B------:R-:W-:Y:S02]  /*4e10*/  STS [R9+0x800], R28 ;  /* 0x0008001c09007388 */ /* 0x000fe40000000800 */
[----:B------:R-:W-:Y:S01]  /*4e20*/  FADD.FTZ R17, R17, R26 ;  /* 0x0000001a11117221 */ /* 0x000fe20000010000 */
[----:B------:R-:W-:-:S02]  /*4e30*/  FMUL.FTZ R21, R21, 1.4426950216293334961 ;  /* 0x3fb8aa3b15157820 */ /* 0x000fc40000410000 */
[----:B------:R-:W2:Y:S01]  /*4e40*/  MUFU.EX2 R36, R33 ;  /* 0x0000002100247308 */ /* 0x000ea20000000800 */
[----:B------:R-:W-:Y:S01]  /*4e50*/  FADD.FTZ R17, R17, R28 ;  /* 0x0000001c11117221 */ /* 0x000fe20000010000 */
[----:B0-----:R-:W-:Y:S01]  /*4e60*/  FADD.FTZ R23, -R8, R23 ;  /* 0x0000001708177221 */ /* 0x001fe20000010100 */
[----:B---3--:R-:W-:Y:S02]  /*4e70*/  STS [R9+0xa00], R30 ;  /* 0x000a001e09007388 */ /* 0x008fe40000000800 */
[----:B------:R-:W-:Y:S01]  /*4e80*/  FADD.FTZ R17, R17, R30 ;  /* 0x0000001e11117221 */ /* 0x000fe20000010000 */
[----:B------:R-:W-:Y:S02]  /*4e90*/  FMUL.FTZ R23, R23, 1.4426950216293334961 ;  /* 0x3fb8aa3b17177820 */ /* 0x000fe40000410000 */
[----:B------:R-:W0:Y:S01]  /*4ea0*/  MUFU.EX2 R38, R35 ;  /* 0x0000002300267308 */ /* 0x000e220000000800 */
[----:B------:R-:W-:Y:S01]  /*4eb0*/  FADD.FTZ R17, R17, R32 ;  /* 0x0000002011117221 */ /* 0x000fe20000010000 */
[----:B-1----:R-:W-:Y:S03]  /*4ec0*/  STS [R9+0xe00], R34 ;  /* 0x000e002209007388 */ /* 0x002fe60000000800 */
        /* <DEDUP_REMOVED lines=19> */
.L_x_21593:
[----:B------:R-:W-:Y:S05]  /*5000*/  BSYNC B1 ;  /* 0x0000000000017941 */ /* 0x000fea0003800000 */
.L_x_21592:
        /* <DEDUP_REMOVED lines=11> */
[----:B-1----:R-:W1:Y:S04]  /*50c0*/  LDS R23, [R9+0x600] ;  /* 0x0006000009177984 */ /* 0x002e680000000800 */
        /* <DEDUP_REMOVED lines=10> */
[----:B------:R-:W-:-:S03]  /*5170*/  FADD.FTZ R21, -R8, R21 ;  /* 0x0000001508157221 */ /* 0x000fc60000010100 */
[----:B------:R-:W-:Y:S02]  /*5180*/  FMUL.FTZ R19, R19, 1.4426950216293334961 ;  /* 0x3fb8aa3b13137820 */ /* 0x000fe40000410000 */
[----:B------:R-:W0:Y:S01]  /*5190*/  MUFU.EX2 R15, R15 ;  /* 0x0000000f000f7308 */ /* 0x000e220000000800 */
[----:B------:R-:W-:Y:S01]  /*51a0*/  FMUL.FTZ R21, R21, 1.4426950216293334961 ;  /* 0x3fb8aa3b15157820 */ /* 0x000fe20000410000 */
[C---:B-1----:R-:W-:Y:S01]  /*51b0*/  FADD.FTZ R23, -R8.reuse, R23 ;  /* 0x0000001708177221 */ /* 0x042fe20000010100 */
        /* <DEDUP_REMOVED lines=28> */
.L_x_21596:
[----:B------:R-:W-:Y:S05]  /*5380*/  BSYNC B1 ;  /* 0x0000000000017941 */ /* 0x000fea0003800000 */
.L_x_21595:
        /* <DEDUP_REMOVED lines=26> */
.L_x_21588:
[----:B------:R-:W-:Y:S05]  /*5530*/  BSYNC B0 ;  /* 0x0000000000007941 */ /* 0x000fea0003800000 */
.L_x_21587:
[----:B----4-:R-:W3:Y:S01]  /*5540*/  SHFL.BFLY PT, R9, R12, 0x10, 0x1f ;  /* 0x0e001f000c097f89 */ /* 0x010ee200000e0000 */
[----:B------:R-:W-:Y:S01]  /*5550*/  LOP3.LUT P0, R17, R22, 0x1f, RZ, 0xc0, !PT ;  /* 0x0000001f16117812 */ /* 0x000fe2000780c0ff */
[----:B------:R-:W-:Y:S03]  /*5560*/  BSSY B0, `(.L_x_21597) ;  /* 0x00000b3000007945 */ /* 0x000fe60003800000 */
[----:B------:R-:W-:-:S09]  /*5570*/  ISETP.GT.U32.AND P3, PT, R17, 0x3, PT ;  /* 0x000000031100780c */ /* 0x000fd20003f64070 */
[----:B------:R-:W4:Y:S04]  /*5580*/  @!P0 S2R R19, SR_CgaCtaId ;  /* 0x0000000000138919 */ /* 0x000f280000008800 */
[----:B------:R-:W0:Y:S01]  /*5590*/  @!P3 S2R R21, SR_CgaCtaId ;  /* 0x000000000015b919 */ /* 0x000e220000008800 */
[----:B---3--:R-:W-:-:S05]  /*55a0*/  FADD.FTZ R9, R9, R12 ;  /* 0x0000000c09097221 */ /* 0x008fca0000010000 */
[----:B------:R-:W3:Y:S02]  /*55b0*/  SHFL.BFLY PT, R14, R9, 0x8, 0x1f ;  /* 0x0d001f00090e7f89 */ /* 0x000ee400000e0000 */
[----:B---3--:R-:W-:Y:S01]  /*55c0*/  FADD.FTZ R14, R9, R14 ;  /* 0x0000000e090e7221 */ /* 0x008fe20000010000 */
[----:B------:R-:W-:-:S04]  /*55d0*/  @!P0 MOV R9, 0x400 ;  /* 0x0000040000098802 */ /* 0x000fc80000000f00 */
[----:B------:R-:W3:Y:S01]  /*55e0*/  SHFL.BFLY PT, R13, R14, 0x4, 0x1f ;  /* 0x0c801f000e0d7f89 */ /* 0x000ee200000e0000 */
[----:B------:R-:W-:Y:S02]  /*55f0*/  @!P0 IADD3 R12, R9, 0x100, RZ ;  /* 0x00000100090c8810 */ /* 0x000fe40007ffe0ff */
[----:B------:R-:W-:Y:S02]  /*5600*/  @!P0 SHF.R.U32.HI R9, RZ, 0x3, R22 ;  /* 0x00000003ff098819 */ /* 0x000fe40000011616 */
[----:B----4-:R-:W-:Y:S02]  /*5610*/  @!P0 LEA R12, R19, R12, 0x18 ;  /* 0x0000000c130c8211 */ /* 0x010fe400078ec0ff */
[----:B------:R-:W-:-:S05]  /*5620*/  @!P0 LOP3.LUT R9, R9, 0x1ffffffc, RZ, 0xc0, !PT ;  /* 0x1ffffffc09098812 */ /* 0x000fca00078ec0ff */
[----:B------:R-:W-:Y:S02]  /*5630*/  @!P0 IMAD.IADD R12, R9, 0x1, R12 ;  /* 0x00000001090c8824 */ /* 0x000fe400078e020c */
[----:B---3--:R-:W-:Y:S01]  /*5640*/  FADD.FTZ R13, R14, R13 ;  /* 0x0000000d0e0d7221 */ /* 0x008fe20000010000 */
[----:B------:R-:W-:-:S04]  /*5650*/  @!P3 MOV R14, 0x400 ;  /* 0x00000400000eb802 */ /* 0x000fc80000000f00 */
[----:B------:R-:W3:Y:S01]  /*5660*/  SHFL.BFLY PT, R16, R13, 0x2, 0x1f ;  /* 0x0c401f000d107f89 */ /* 0x000ee200000e0000 */
[----:B------:R-:W-:-:S05]  /*5670*/  @!P3 VIADD R14, R14, 0x100 ;  /* 0x000001000e0eb836 */ /* 0x000fca0000000000 */
[----:B0-----:R-:W-:-:S05]  /*5680*/  @!P3 LEA R14, R21, R14, 0x18 ;  /* 0x0000000e150eb211 */ /* 0x001fca00078ec0ff */
[----:B------:R-:W-:Y:S02]  /*5690*/  @!P3 IMAD R17, R17, 0x4, R14 ;  /* 0x000000041111b824 */ /* 0x000fe400078e020e */
[----:B---3--:R-:W-:-:S05]  /*56a0*/  FADD.FTZ R16, R13, R16 ;  /* 0x000000100d107221 */ /* 0x008fca0000010000 */
        /* <DEDUP_REMOVED lines=36> */
.L_x_21601:
[----:B------:R-:W0:Y:S01]  /*58f0*/  LDS R17, [R15] ;  /* 0x000000000f117984 */ /* 0x000e220000000800 */
[----:B------:R-:W-:Y:S02]  /*5900*/  VIADD R13, R13, 0xffffffff ;  /* 0xffffffff0d0d7836 */ /* 0x000fe40000000000 */
[----:B------:R-:W-:-:S03]  /*5910*/  VIADD R14, R14, 0x80 ;  /* 0x000000800e0e7836 */ /* 0x000fc60000000000 */
[----:B------:R-:W-:Y:S01]  /*5920*/  ISETP.NE.AND P0, PT, R13, RZ, PT ;  /* 0x000000ff0d00720c */ /* 0x000fe20003f05270 */
[----:B0-----:R-:W-:-:S05]  /*5930*/  FMUL.FTZ R16, R17, R12 ;  /* 0x0000000c11107220 */ /* 0x001fca0000410000 */
[----:B------:R0:W-:Y:S02]  /*5940*/  STS [R15], R16 ;  /* 0x000000100f007388 */ /* 0x0001e40000000800 */
[----:B0-----:R-:W-:-:S05]  /*5950*/  VIADD R15, R15, 0x200 ;  /* 0x000002000f0f7836 */ /* 0x001fca0000000000 */
[----:B------:R-:W-:Y:S05]  /*5960*/  @P0 BRA `(.L_x_21601) ;  /* 0xfffffffc00e00947 */ /* 0x000fea000383ffff */
.L_x_21600:
[----:B------:R-:W-:Y:S05]  /*5970*/  BSYNC B1 ;  /* 0x0000000000017941 */ /* 0x000fea0003800000 */
.L_x_21599:
        /* <DEDUP_REMOVED lines=14> */
.L_x_21604:
[----:B------:R-:W0:Y:S01]  /*5a60*/  LDS R15, [R13+-0x400] ;  /* 0xfffc00000d0f7984 */ /* 0x000e220000000800 */
[----:B------:R-:W-:-:S03]  /*5a70*/  VIADD R14, R14, 0x800 ;  /* 0x000008000e0e7836 */ /* 0x000fc60000000000 */
[----:B------:R-:W3:Y:S02]  /*5a80*/  LDS R17, [R13+-0x200] ;  /* 0xfffe00000d117984 */ /* 0x000ee40000000800 */
[----:B------:R-:W-:Y:S02]  /*5a90*/  ISETP.GE.AND P2, PT, R14, R47, PT ;  /* 0x0000002f0e00720c */ /* 0x000fe40003f46270 */
[----:B------:R-:W4:Y:S04]  /*5aa0*/  LDS R19, [R13] ;  /* 0x000000000d137984 */ /* 0x000f280000000800 */
[----:B------:R-:W2:Y:S04]  /*5ab0*/  LDS R21, [R13+0x200] ;  /* 0x000200000d157984 */ /* 0x000ea80000000800 */
[----:B-1----:R-:W1:Y:S04]  /*5ac0*/  LDS R23, [R13+0x400] ;  /* 0x000400000d177984 */ /* 0x002e680000000800 */
[----:B------:R-:W1:Y:S04]  /*5ad0*/  LDS R25, [R13+0x600] ;  /* 0x000600000d197984 */ /* 0x000e680000000800 */
[----:B------:R-:W-:Y:S04]  /*5ae0*/  LDS R27, [R13+0x800] ;  /* 0x000800000d1b7984 */ /* 0x000fe80000000800 */
[----:B------:R-:W1:Y:S04]  /*5af0*/  LDS R29, [R13+0xa00] ;  /* 0x000a00000d1d7984 */ /* 0x000e680000000800 */
[----:B------:R-:W1:Y:S04]  /*5b00*/  LDS R31, [R13+0xc00] ;  /* 0x000c00000d1f7984 */ /* 0x000e680000000800 */
[----:B------:R-:W1:Y:S04]  /*5b10*/  LDS R33, [R13+0xe00] ;  /* 0x000e00000d217984 */ /* 0x000e680000000800 */
[----:B------:R-:W1:Y:S01]  /*5b20*/  LDS R35, [R13+0x1000] ;  /* 0x001000000d237984 */ /* 0x000e620000000800 */
[----:B0-----:R-:W-:-:S03]  /*5b30*/  FMUL.FTZ R16, R15, R12 ;  /* 0x0000000c0f107220 */ /* 0x001fc60000410000 */
[----:B------:R-:W0:Y:S01]  /*5b40*/  LDS R37, [R13+0x1200] ;  /* 0x001200000d257984 */ /* 0x000e220000000800 */
[----:B---3--:R-:W-:-:S03]  /*5b50*/  FMUL.FTZ R18, R17, R12 ;  /* 0x0000000c11127220 */ /* 0x008fc60000410000 */
[----:B------:R-:W3:Y:S01]  /*5b60*/  LDS R39, [R13+0x1400] ;  /* 0x001400000d277984 */ /* 0x000ee20000000800 */
[----:B----4-:R-:W-:-:S03]  /*5b70*/  FMUL.FTZ R20, R19, R12 ;  /* 0x0000000c13147220 */ /* 0x010fc60000410000 */
[----:B------:R-:W4:Y:S01]  /*5b80*/  LDS R41, [R13+0x1600] ;  /* 0x001600000d297984 */ /* 0x000f220000000800 */
[----:B--2---:R-:W-:-:S03]  /*5b90*/  FMUL.FTZ R24, R21, R12 ;  /* 0x0000000c15187220 */ /* 0x004fc60000410000 */
[----:B------:R-:W2:Y:S01]  /*5ba0*/  LDS R43, [R13+0x1800] ;  /* 0x001800000d2b7984 */ /* 0x000ea20000000800 */
        /* <DEDUP_REMOVED lines=19> */
[----:B--2---:R-:W-:-:S03]  /*5ce0*/  FMUL.FTZ R26, R43, R12 ;  /* 0x0000000c2b1a7220 */ /* 0x004fc60000410000 */
        /* <DEDUP_REMOVED lines=11> */
.L_x_21603:
[----:B------:R-:W-:Y:S05]  /*5da0*/  BSYNC B1 ;  /* 0x0000000000017941 */ /* 0x000fea0003800000 */
.L_x_21602:
[----:B------:R-:W-:Y:S01]  /*5db0*/  IMAD.IADD R15, R5, 0x1, -R14 ;  /* 0x00000001050f7824 */ /* 0x000fe200078e0a0e */
[----:B------:R-:W-:Y:S04]  /*5dc0*/  BSSY B1, `(.L_x_21605) ;  /* 0x000001e000017945 */ /* 0x000fe80003800000 */
[----:B------:R-:W-:-:S13]  /*5dd0*/  ISETP.GT.AND P2, PT, R15, 0x200, PT ;  /* 0x000002000f00780c */ /* 0x000fda0003f44270 */
[----:B------:R-:W-:Y:S05]  /*5de0*/  @!P2 BRA `(.L_x_21606) ;  /* 0x00000000006ca947 */ /* 0x000fea0003800000 */
[----:B------:R-:W0:Y:S01]  /*5df0*/  LDS R15, [R13+-0x400] ;  /* 0xfffc00000d0f7984 */ /* 0x000e220000000800 */
[----:B------:R-:W-:Y:S01]  /*5e00*/  PLOP3.LUT P0, PT, PT, PT, PT, 0x8, 0x0 ;  /* 0x000000000000781c */ /* 0x000fe20003f0e170 */
[----:B------:R-:W-:Y:S02]  /*5e10*/  VIADD R14, R14, 0x400 ;  /* 0x000004000e0e7836 */ /* 0x000fe40000000000 */
[----:B------:R-:W3:Y:S04]  /*5e20*/  LDS R17, [R13+-0x200] ;  /* 0xfffe00000d117984 */ /* 0x000ee80000000800 */
[----:B------:R-:W4:Y:S04]  /*5e30*/  LDS R19, [R13] ;  /* 0x000000000d137984 */ /* 0x000f280000000800 */
[----:B------:R-:W2:Y:S04]  /*5e40*/  LDS R21, [R13+0x200] ;  /* 0x000200000d157984 */ /* 0x000ea80000000800 */
[----:B-1----:R-:W1:Y:S04]  /*5e50*/  LDS R23, [R13+0x400] ;  /* 0x000400000d177984 */ /* 0x002e680000000800 */
[----:B------:R-:W1:Y:S04]  /*5e60*/  LDS R25, [R13+0x600] ;  /* 0x000600000d197984 */ /* 0x000e680000000800 */
[----:B------:R-:W1:Y:S04]  /*5e70*/  LDS R27, [R13+0x800] ;  /* 0x000800000d1b7984 */ /* 0x000e680000000800 */
[----:B------:R-:W1:Y:S01]  /*5e80*/  LDS R29, [R13+0xa00] ;  /* 0x000a00000d1d7984 */ /* 0x000e620000000800 */
[-C--:B0-----:R-:W-:Y:S01]  /*5e90*/  FMUL.FTZ R16, R15, R12.reuse ;  /* 0x0000000c0f107220 */ /* 0x081fe20000410000 */
[----:B---3--:R-:W-:-:S04]  /*5ea0*/  FMUL.FTZ R18, R17, R12 ;  /* 0x0000000c11127220 */ /* 0x008fc80000410000 */
[----:B------:R-:W-:Y:S01]  /*5eb0*/  STS [R13+-0x400], R16 ;  /* 0xfffc00100d007388 */ /* 0x000fe20000000800 */
[----:B----4-:R-:W-:-:S03]  /*5ec0*/  FMUL.FTZ R20, R19, R12 ;  /* 0x0000000c13147220 */ /* 0x010fc60000410000 */
[----:B------:R-:W-:Y:S01]  /*5ed0*/  STS [R13+-0x200], R18 ;  /* 0xfffe00120d007388 */ /* 0x000fe20000000800 */
[----:B--2---:R-:W-:-:S03]  /*5ee0*/  FMUL.FTZ R24, R21, R12 ;  /* 0x0000000c15187220 */ /* 0x004fc60000410000 */
        /* <DEDUP_REMOVED lines=11> */
.L_x_21606:
[----:B------:R-:W-:Y:S05]  /*5fa0*/  BSYNC B1 ;  /* 0x0000000000017941 */ /* 0x000fea0003800000 */
.L_x_21605:
[----:B------:R-:W-:-:S13]  /*5fb0*/  ISETP.LT.OR P0, PT, R14, R5, P0 ;  /* 0x000000050e00720c */ /* 0x000fda0000701670 */
        /* <DEDUP_REMOVED lines=13> */
.L_x_21598:
[----:B------:R-:W-:Y:S05]  /*6090*/  BSYNC B0 ;  /* 0x0000000000007941 */ /* 0x000fea0003800000 */
.L_x_21597:
[----:B------:R-:W-:Y:S01]  /*60a0*/  BAR.SYNC.DEFER_BLOCKING 0x0 ;  /* 0x0000000000007b1d */ /* 0x000fe20000010000 */
[----:B------:R-:W-:Y:S01]  /*60b0*/  ISETP.NE.AND P0, PT, R22, RZ, PT ;  /* 0x000000ff1600720c */ /* 0x000fe20003f05270 */
[----:B------:R-:W-:Y:S02]  /*60c0*/  IMAD.MOV.U32 R24, RZ, RZ, RZ ;  /* 0x000000ffff187224 */ /* 0x000fe400078e00ff */
[----:B-1----:R-:W-:Y:S02]  /*60d0*/  IMAD.MOV.U32 R23, RZ, RZ, RZ ;  /* 0x000000ffff177224 */ /* 0x002fe400078e00ff */
        /* <DEDUP_REMOVED lines=27> */
[----:B--2---:R1:W-:Y:S04]  /*6290*/  STG.E desc[UR10][R12.64], R8 ;  /* 0x000000080c007986 */ /* 0x0043e8000c10190a */
[----:B------:R1:W-:Y:S02]  /*62a0*/  STG.E desc[UR10][R14.64], R9 ;  /* 0x000000090e007986 */ /* 0x0003e4000c10190a */
.L_x_21608:
[----:B------:R-:W-:Y:S05]  /*62b0*/  BSYNC B0 ;  /* 0x0000000000007941 */ /* 0x000fea0003800000 */
.L_x_21607:
[----:B------:R-:W-:Y:S01]  /*62c0*/  ULDC UR8, c[0x0][0x26c] ;  /* 0x00009b0000087ab9 */ /* 0x000fe20000000800 */
[----:B------:R-:W-:Y:S01]  /*62d0*/  BSSY B1, `(.L_x_21609) ;  /* 0x000017e000017945 */ /* 0x000fe20003800000 */
[----:B------:R-:W-:Y:S02]  /*62e0*/  IMAD.MOV.U32 R25, RZ, RZ, RZ ;  /* 0x000000ffff197224 */ /* 0x000fe400078e00ff */
[----:B------:R-:W-:Y:S01]  /*62f0*/  IMAD.MOV.U32 R26, RZ, RZ, RZ ;  /* 0x000000ffff1a7224 */ /* 0x000fe200078e00ff */
[----:B------:R-:W-:Y:S06]  /*6300*/  @P1 BRA `(.L_x_21610) ;  /* 0x0000001400e81947 */ /* 0x000fec0003800000 */
[----:B-1-3--:R-:W1:Y:S01]  /*6310*/  I2F.RP R14, R6 ;  /* 0x00000006000e7306 */ /* 0x00ae620000209400 */
[----:B------:R-:W3:Y:S01]  /*6320*/  S2R R27, SR_CTAID.Z ;  /* 0x00000000001b7919 */ /* 0x000ee20000002700 */
[----:B------:R-:W0:Y:S01]  /*6330*/  S2UR UR4, SR_CTAID.Y ;  /* 0x00000000000479c3 */ /* 0x000e220000002600 */
[----:B------:R-:W-:Y:S01]  /*6340*/  SHF.R.S32.HI R13, RZ, 0x1f, R22 ;  /* 0x0000001fff0d7819 */ /* 0x000fe20000011416 */
[----:B------:R-:W-:Y:S01]  /*6350*/  ULDC.64 UR6, c[0x0][0x248] ;  /* 0x0000920000067ab9 */ /* 0x000fe20000000a00 */
[----:B------:R-:W-:Y:S01]  /*6360*/  IADD3 R30, -R4, 0x1, RZ ;  /* 0x00000001041e7810 */ /* 0x000fe20007ffe1ff */
[----:B------:R-:W-:Y:S01]  /*6370*/  IMAD.SHL.U32 R33, R11, 0x8, RZ ;  /* 0x000000080b217824 */ /* 0x000fe200078e00ff */
[----:B------:R-:W-:Y:S01]  /*6380*/  LEA.HI R13, R13, R22, RZ, 0x5 ;  /* 0x000000160d0d7211 */ /* 0x000fe200078f28ff */
[----:B------:R-:W-:Y:S02]  /*6390*/  IMAD.MOV.U32 R24, RZ, RZ, RZ ;  /* 0x000000ffff187224 */ /* 0x000fe400078e00ff */
[----:B------:R-:W0:Y:S01]  /*63a0*/  LDC R5, c[0x0][0x258] ;  /* 0x00009600ff057b82 */ /* 0x000e220000000800 */
[----:B------:R-:W-:Y:S01]  /*63b0*/  SHF.R.S32.HI R32, RZ, 0x5, R13 ;  /* 0x00000005ff207819 */ /* 0x000fe2000001140d */
[----:B------:R-:W-:-:S02]  /*63c0*/  VIADD R39, R33, 0x100 ;  /* 0x0000010021277836 */ /* 0x000fc40000000000 */
[C---:B------:R-:W-:Y:S01]  /*63d0*/  VIADD R37, R33.reuse, 0x200 ;  /* 0x0000020021257836 */ /* 0x040fe20000000000 */
[----:B-1----:R-:W2:Y:S01]  /*63e0*/  MUFU.RCP R14, R14 ;  /* 0x0000000e000e7308 */ /* 0x002ea20000001000 */
[----:B------:R-:W-:Y:S02]  /*63f0*/  VIADD R35, R33, 0x300 ;  /* 0x0000030021237836 */ /* 0x000fe40000000000 */
[----:B------:R-:W1:Y:S08]  /*6400*/  S2UR UR5, SR_CgaCtaId ;  /* 0x00000000000579c3 */ /* 0x000e700000008800 */
[----:B------:R-:W4:Y:S01]  /*6410*/  LDC R13, c[0x0][0x26c] ;  /* 0x00009b00ff0d7b82 */ /* 0x000f220000000800 */
[----:B--2---:R-:W-:-:S02]  /*6420*/  VIADD R8, R14, 0xffffffe ;  /* 0x0ffffffe0e087836 */ /* 0x004fc40000000000 */
[----:B0-----:R-:W-:Y:S01]  /*6430*/  IMAD R12, R5, UR4, RZ ;  /* 0x00000004050c7c24 */ /* 0x001fe2000f8e02ff */
[----:B------:R-:W-:Y:S01]  /*6440*/  UMOV UR4, 0x400 ;  /* 0x0000040000047882 */ /* 0x000fe20000000000 */
[----:B------:R0:W2:Y:S01]  /*6450*/  F2I.FTZ.U32.TRUNC.NTZ R9, R8 ;  /* 0x0000000800097305 */ /* 0x0000a2000021f000 */
[----:B---3--:R-:W-:Y:S01]  /*6460*/  IMAD R27, R27, 0x40, R32 ;  /* 0x000000401b1b7824 */ /* 0x008fe200078e0220 */
[----:B------:R-:W-:-:S03]  /*6470*/  UIADD3 UR4, UR4, 0x120, URZ ;  /* 0x0000012004047890 */ /* 0x000fc6000fffe03f */
[----:B------:R-:W-:Y:S01]  /*6480*/  IMAD.SHL.U32 R41, R27, 0x8, RZ ;  /* 0x000000081b297824 */ /* 0x000fe200078e00ff */
[----:B------:R-:W-:Y:S01]  /*6490*/  SHF.R.S32.HI R5, RZ, 0x1f, R27 ;  /* 0x0000001fff057819 */ /* 0x000fe2000001141b */
[----:B-1----:R-:W-:Y:S01]  /*64a0*/  ULEA UR4, UR5, UR4, 0x18 ;  /* 0x0000000405047291 */ /* 0x002fe2000f8ec03f */
[----:B------:R-:W-:Y:S01]  /*64b0*/  IADD3 R31, P0, R12, R27, RZ ;  /* 0x0000001b0c1f7210 */ /* 0x000fe20007f1e0ff */
[----:B0-----:R-:W-:-:S03]  /*64c0*/  HFMA2.MMA R8, -RZ, RZ, 0, 0 ;  /* 0x00000000ff087435 */ /* 0x001fc600000001ff */
[----:B------:R-:W-:Y:S02]  /*64d0*/  LEA.HI.X.SX32 R12, R12, R5, 0x1, P0 ;  /* 0x000000050c0c7211 */ /* 0x000fe400000f0eff */
[C---:B------:R-:W-:Y:S01]  /*64e0*/  LEA R28, P0, R31.reuse, UR6, 0x2 ;  /* 0x000000061f1c7c11 */ /* 0x040fe2000f8010ff */
[----:B--2---:R-:W-:Y:S01]  /*64f0*/  IMAD.MOV R29, RZ, RZ, -R9 ;  /* 0x000000ffff1d7224 */ /* 0x004fe200078e0a09 */
[----:B------:R-:W-:Y:S01]  /*6500*/  LEA R32, R32, UR4, 0x5 ;  /* 0x0000000420207c11 */ /* 0x000fe2000f8e28ff */
[----:B------:R-:W-:Y:S01]  /*6510*/  ULDC UR6, c[0x0][0x28c] ;  /* 0x0000a30000067ab9 */ /* 0x000fe20000000800 */
[----:B------:R-:W-:Y:S01]  /*6520*/  LEA.HI.X R31, R31, UR7, R12, 0x2, P0 ;  /* 0x000000071f1f7c11 */ /* 0x000fe200080f140c */
[----:B------:R-:W-:Y:S01]  /*6530*/  ULDC UR7, c[0x0][0x270] ;  /* 0x00009c0000077ab9 */ /* 0x000fe20000000800 */
[----:B------:R-:W-:Y:S02]  /*6540*/  IMAD R29, R6, R29, RZ ;  /* 0x0000001d061d7224 */ /* 0x000fe400078e02ff */
[----:B------:R-:W-:Y:S01]  /*6550*/  IMAD R4, R3, UR7, RZ ;  /* 0x0000000703047c24 */ /* 0x000fe2000f8e02ff */
[----:B----4-:R-:W-:Y:S01]  /*6560*/  SHF.R.S32.HI R3, RZ, 0x1f, R13 ;  /* 0x0000001fff037819 */ /* 0x010fe2000001140d */
[----:B------:R-:W-:-:S03]  /*6570*/  IMAD.HI.U32 R29, R9, R29, R8 ;  /* 0x0000001d091d7227 */ /* 0x000fc600078e0008 */
[----:B------:R-:W-:Y:S01]  /*6580*/  SHF.R.S32.HI R5, RZ, 0x1f, R4 ;  /* 0x0000001fff057819 */ /* 0x000fe20000011404 */
[----:B------:R-:W-:Y:S02]  /*6590*/  VIADD R7, R7, -UR6 ;  /* 0x8000000607077c36 */ /* 0x000fe40008000000 */
[----:B------:R-:W-:-:S07]  /*65a0*/  VIADD R32, R32, 0x10 ;  /* 0x0000001020207836 */ /* 0x000fce0000000000 */
.L_x_21621:
        /* <DEDUP_REMOVED lines=58> */
[----:B0-----:R-:W-:Y:S02]  /*6950*/  LEA R16, P2, R17, R8, 0x1 ;  /* 0x0000000811107211 */ /* 0x001fe400078408ff */
[----:B------:R-:W-:Y:S02]  /*6960*/  IADD3 R13, P4, R35, R12, RZ ;  /* 0x0000000c230d7210 */ /* 0x000fe40007f9e0ff */
[----:B------:R-:W-:Y:S02]  /*6970*/  LEA.HI.X.SX32 R18, R39, R50, 0x1, P1 ;  /* 0x0000003227127211 */ /* 0x000fe400008f0eff */
[----:B------:R-:W-:Y:S02]  /*6980*/  LEA R20, P5, R13, R8, 0x1 ;  /* 0x000000080d147211 */ /* 0x000fe400078a08ff */
[----:B------:R-:W-:Y:S02]  /*6990*/  LEA.HI.X R17, R17, R9, R18, 0x1, P2 ;  /* 0x0000000911117211 */ /* 0x000fe400010f0c12 */
[----:B------:R-:W-:-:S02]  /*69a0*/  LEA.HI.X.SX32 R18, R35, R50, 0x1, P4 ;  /* 0x0000003223127211 */ /* 0x000fc400020f0eff */
[----:B------:R-:W-:Y:S01]  /*69b0*/  IADD3 R19, P3, R37, R12, RZ ;  /* 0x0000000c25137210 */ /* 0x000fe20007f7e0ff */
[----:B------:R-:W5:Y:S01]  /*69c0*/  LDG.E.CONSTANT R42, desc[UR10][R16.64] ;  /* 0x0000000a102a7981 */ /* 0x000f62000c1e9900 */
[----:B------:R-:W-:Y:S02]  /*69d0*/  LEA.HI.X R21, R13, R9, R18, 0x1, P5 ;  /* 0x000000090d157211 */ /* 0x000fe400028f0c12 */
[----:B------:R-:W-:Y:S01]  /*69e0*/  LEA R14, P1, R19, R8, 0x1 ;  /* 0x00000008130e7211 */ /* 0x000fe200078208ff */
[----:B------:R-:W5:Y:S01]  /*69f0*/  LDG.E.CONSTANT R38, desc[UR10][R16.64+0x4] ;  /* 0x0000040a10267981 */ /* 0x000f62000c1e9900 */
[----:B------:R-:W-:-:S03]  /*6a00*/  LEA.HI.X.SX32 R34, R37, R50, 0x1, P3 ;  /* 0x0000003225227211 */ /* 0x000fc600018f0eff */
[----:B------:R-:W5:Y:S01]  /*6a10*/  LDG.E.CONSTANT R46, desc[UR10][R20.64] ;  /* 0x0000000a142e7981 */ /* 0x000f62000c1e9900 */
[----:B------:R-:W-:-:S03]  /*6a20*/  LEA.HI.X R15, R19, R9, R34, 0x1, P1 ;  /* 0x00000009130f7211 */ /* 0x000fc600008f0c22 */
[----:B------:R-:W5:Y:S04]  /*6a30*/  LDG.E.CONSTANT R47, desc[UR10][R20.64+0x4] ;  /* 0x0000040a142f7981 */ /* 0x000f68000c1e9900 */
[----:B------:R-:W5:Y:S04]  /*6a40*/  LDG.E.CONSTANT R48, desc[UR10][R20.64+0x8] ;  /* 0x0000080a14307981 */ /* 0x000f68000c1e9900 */
[----:B------:R-:W5:Y:S01]  /*6a50*/  LDG.E.CONSTANT R49, desc[UR10][R20.64+0xc] ;  /* 0x00000c0a14317981 */ /* 0x000f62000c1e9900 */
[----:B------:R-:W-:-:S03]  /*6a60*/  IADD3 R12, P1, R33, R12, RZ ;  /* 0x0000000c210c7210 */ /* 0x000fc60007f3e0ff */
[----:B------:R-:W5:Y:S01]  /*6a70*/  LDG.E.CONSTANT R44, desc[UR10][R14.64] ;  /* 0x0000000a0e2c7981 */ /* 0x000f62000c1e9900 */
[----:B------:R-:W-:Y:S02]  /*6a80*/  LEA.HI.X.SX32 R13, R33, R50, 0x1, P1 ;  /* 0x00000032210d7211 */ /* 0x000fe400008f0eff */
[C---:B------:R-:W-:Y:S01]  /*6a90*/  LEA R8, P2, R12.reuse, R8, 0x1 ;  /* 0x000000080c087211 */ /* 0x040fe200078408ff */
[----:B------:R-:W5:Y:S03]  /*6aa0*/  LDG.E.CONSTANT R40, desc[UR10][R14.64+0x4] ;  /* 0x0000040a0e287981 */ /* 0x000f66000c1e9900 */
[----:B------:R-:W-:Y:S01]  /*6ab0*/  LEA.HI.X R9, R12, R9, R13, 0x1, P2 ;  /* 0x000000090c097211 */ /* 0x000fe200010f0c0d */
[----:B------:R-:W5:Y:S04]  /*6ac0*/  LDG.E.CONSTANT R36, desc[UR10][R14.64+0x8] ;  /* 0x0000080a0e247981 */ /* 0x000f68000c1e9900 */
[----:B------:R0:W5:Y:S04]  /*6ad0*/  LDG.E.CONSTANT R45, desc[UR10][R14.64+0xc] ;  /* 0x00000c0a0e2d7981 */ /* 0x000168000c1e9900 */
[----:B------:R-:W5:Y:S04]  /*6ae0*/  LDG.E.CONSTANT R34, desc[UR10][R16.64+0x8] ;  /* 0x0000080a10227981 */ /* 0x000f68000c1e9900 */
[----:B------:R1:W5:Y:S04]  /*6af0*/  LDG.E.CONSTANT R43, desc[UR10][R16.64+0xc] ;  /* 0x00000c0a102b7981 */ /* 0x000368000c1e9900 */
[----:B0-----:R-:W0:Y:S01]  /*6b00*/  LDS.128 R12, [R32+-0x10] ;  /* 0xfffff000200c7984 */ /* 0x001e220000000c00 */
[----:B------:R-:W-:Y:S01]  /*6b10*/  ISETP.NE.AND P1, PT, R51, RZ, PT ;  /* 0x000000ff3300720c */ /* 0x000fe20003f25270 */
[----:B------:R-:W-:Y:S02]  /*6b20*/  BSSY B2, `(.L_x_21613) ;  /* 0x0000029000027945 */ /* 0x000fe40003800000 */
[----:B------:R-:W5:Y:S04]  /*6b30*/  LDG.E.CONSTANT R52, desc[UR10][R8.64] ;  /* 0x0000000a08347981 */ /* 0x000f68000c1e9900 */
[----:B-1----:R-:W1:Y:S04]  /*6b40*/  LDS.128 R16, [R32] ;  /* 0x0000000020107984 */ /* 0x002e680000000c00 */
[----:B-----5:R-:W5:Y:S04]  /*6b50*/  LDG.E.CONSTANT R54, desc[UR10][R8.64+0x4] ;  /* 0x0000040a08367981 */ /* 0x020f68000c1e9900 */
[----:B------:R-:W5:Y:S04]  /*6b60*/  LDG.E.CONSTANT R56, desc[UR10][R8.64+0x8] ;  /* 0x0000080a08387981 */ /* 0x000f68000c1e9900 */
[----:B------:R0:W5:Y:S02]  /*6b70*/  LDG.E.CONSTANT R50, desc[UR10][R8.64+0xc] ;  /* 0x00000c0a08327981 */ /* 0x000164000c1e9900 */
[----:B0-----:R-:W-:-:S02]  /*6b80*/  F2FP.BF16.F32.PACK_AB R9, R13, R12 ;  /* 0x0000000c0d09723e */ /* 0x001fc400000010ff */
[----:B------:R-:W-:Y:S02]  /*6b90*/  F2FP.BF16.F32.PACK_AB R13, R15, R14 ;  /* 0x0000000e0f0d723e */ /* 0x000fe400000010ff */
[----:B-1----:R-:W-:Y:S02]  /*6ba0*/  F2FP.BF16.F32.PACK_AB R16, R17, R16 ;  /* 0x000000101110723e */ /* 0x002fe400000010ff */
[----:B------:R-:W-:Y:S01]  /*6bb0*/  F2FP.BF16.F32.PACK_AB R18, R19, R18 ;  /* 0x000000121312723e */ /* 0x000fe200000010ff */
        /* <DEDUP_REMOVED lines=10> */
[----:B-----5:R-:W-:Y:S02]  /*6c60*/  PRMT R8, R54, 0x7632, R8 ;  /* 0x0000763236087816 */ /* 0x020fe40000000008 */
[----:B------:R-:W-:-:S02]  /*6c70*/  ISETP.GE.AND P3, PT, R19, R0, PT ;  /* 0x000000001300720c */ /* 0x000fc40003f66270 */
[----:B------:R-:W-:Y:S02]  /*6c80*/  SEL R19, R54, RZ, !P5 ;  /* 0x000000ff36137207 */ /* 0x000fe40006800000 */
[----:B------:R-:W-:Y:S02]  /*6c90*/  SEL R54, R8, RZ, !P6 ;  /* 0x000000ff08367207 */ /* 0x000fe40007000000 */
[-C--:B------:R-:W-:Y:S02]  /*6ca0*/  ISETP.GE.AND P6, PT, R15, R0.reuse, PT ;  /* 0x000000000f00720c */ /* 0x080fe40003fc6270 */
[-C--:B------:R-:W-:Y:S01]  /*6cb0*/  ISETP.GE.AND P5, PT, R17, R0.reuse, PT ;  /* 0x000000001100720c */ /* 0x080fe20003fa6270 */
[----:B------:R-:W-:Y:S01]  /*6cc0*/  VIADD R17, R41, 0x1 ;  /* 0x0000000129117836 */ /* 0x000fe20000000000 */
        /* <DEDUP_REMOVED lines=14> */
.L_x_21614:
[----:B------:R-:W-:Y:S05]  /*6db0*/  BSYNC B2 ;  /* 0x0000000000027941 */ /* 0x000fea0003800000 */
.L_x_21613:
[----:B------:R-:W-:Y:S01]  /*6dc0*/  IMAD.MOV.U32 R15, RZ, RZ, R16 ;  /* 0x000000ffff0f7224 */ /* 0x000fe200078e0010 */
        /* <DEDUP_REMOVED lines=9> */
[----:B------:R-:W-:Y:S01]  /*6e60*/  PRMT R17, R16, 0x7632, R17 ;  /* 0x0000763210117816 */ /* 0x000fe20000000011 */
[----:B------:R-:W-:Y:S02]  /*6e70*/  IMAD.U32 R21, R14, 0x10000, RZ ;  /* 0x000100000e157824 */ /* 0x000fe400078e00ff */
[----:B------:R-:W-:Y:S02]  /*6e80*/  IMAD.U32 R16, R16, 0x10000, RZ ;  /* 0x0001000010107824 */ /* 0x000fe400078e00ff */
[----:B------:R-:W-:Y:S02]  /*6e90*/  IMAD.U32 R17, R17, 0x10000, RZ ;  /* 0x0001000011117824 */ /* 0x000fe400078e00ff */
        /* <DEDUP_REMOVED lines=41> */
.L_x_21616:
[----:B------:R-:W-:Y:S05]  /*7130*/  BSYNC B2 ;  /* 0x0000000000027941 */ /* 0x000fea0003800000 */
.L_x_21615:
[----:B------:R-:W-:Y:S01]  /*7140*/  HFMA2.MMA.BF16_V2 R18, R13, R38, -RZ ;  /* 0x000000260d127235 */ /* 0x000fe200003000ff */
[----:B------:R-:W-:Y:S02]  /*7150*/  HMUL2.BF16_V2 R14, R9, R42 ;  /* 0x0000002a090e7232 */ /* 0x000fe40000200000 */
[----:B------:R-:W-:Y:S01]  /*7160*/  FADD.FTZ R17, R16, R17 ;  /* 0x0000001110117221 */ /* 0x000fe20000010000 */
[----:B------:R-:W-:Y:S01]  /*7170*/  HMUL2.BF16_V2 R20, R15, R34 ;  /* 0x000000220f147232 */ /* 0x000fe20000200000 */
[----:B------:R-:W-:Y:S01]  /*7180*/  HFMA2.MMA.BF16_V2 R43, R8, R43, -RZ ;  /* 0x0000002b082b7235 */ /* 0x000fe200003000ff */
[----:B------:R-:W-:Y:S01]  /*7190*/  FADD.FTZ R12, R12, R19 ;  /* 0x000000130c0c7221 */ /* 0x000fe20000010000 */
[C---:B------:R-:W-:Y:S01]  /*71a0*/  PRMT R16, R14.reuse, 0x7632, R16 ;  /* 0x000076320e107816 */ /* 0x040fe20000000010 */
[----:B------:R-:W-:Y:S01]  /*71b0*/  IMAD.U32 R14, R14, 0x10000, RZ ;  /* 0x000100000e0e7824 */ /* 0x000fe200078e00ff */
[C---:B------:R-:W-:Y:S01]  /*71c0*/  PRMT R21, R20.reuse, 0x7632, R21 ;  /* 0x0000763214157816 */ /* 0x040fe20000000015 */
[----:B------:R-:W-:Y:S01]  /*71d0*/  IMAD.U32 R20, R20, 0x10000, RZ ;  /* 0x0001000014147824 */ /* 0x000fe200078e00ff */
[----:B------:R-:W-:Y:S01]  /*71e0*/  PRMT R19, R18, 0x7632, R19 ;  /* 0x0000763212137816 */ /* 0x000fe20000000013 */
[----:B------:R-:W-:Y:S01]  /*71f0*/  IMAD.U32 R51, R16, 0x10000, RZ ;  /* 0x0001000010337824 */ /* 0x000fe200078e00ff */
[----:B------:R-:W-:Y:S01]  /*7200*/  BSSY B2, `(.L_x_21617) ;  /* 0x000002b000027945 */ /* 0x000fe20003800000 */
[----:B------:R-:W-:Y:S01]  /*7210*/  IMAD.U32 R18, R18, 0x10000, RZ ;  /* 0x0001000012127824 */ /* 0x000fe200078e00ff */
[----:B------:R-:W-:Y:S01]  /*7220*/  PRMT R16, R43, 0x7632, R16 ;  /* 0x000076322b107816 */ /* 0x000fe20000000010 */
[----:B------:R-:W-:-:S02]  /*7230*/  IMAD.U32 R19, R19, 0x10000, RZ ;  /* 0x0001000013137824 */ /* 0x000fc400078e00ff */
[----:B------:R-:W-:Y:S01]  /*7240*/  FADD.FTZ R51, R14, R51 ;  /* 0x000000330e337221 */ /* 0x000fe20000010000 */
[----:B------:R-:W-:Y:S01]  /*7250*/  IMAD.U32 R21, R21, 0x10000, RZ ;  /* 0x0001000015157824 */ /* 0x000fe200078e00ff */
[----:B------:R-:W-:Y:S01]  /*7260*/  PRMT R14, R43, 0x7610, R14 ;  /* 0x000076102b0e7816 */ /* 0x000fe2000000000e */
[----:B------:R-:W-:Y:S02]  /*7270*/  FADD.FTZ R18, R18, R19 ;  /* 0x0000001312127221 */ /* 0x000fe40000010000 */
[----:B------:R-:W-:Y:S01]  /*7280*/  FADD.FTZ R19, R20, R21 ;  /* 0x0000001514137221 */ /* 0x000fe20000010000 */
[----:B------:R-:W-:Y:S01]  /*7290*/  SHF.L.U32 R14, R14, 0x10, RZ ;  /* 0x000000100e0e7819 */ /* 0x000fe200000006ff */
[----:B------:R-:W-:Y:S01]  /*72a0*/  FADD.FTZ R18, R51, R18 ;  /* 0x0000001233127221 */ /* 0x000fe20000010000 */
        /* <DEDUP_REMOVED lines=32> */
.L_x_21618:
[----:B------:R-:W-:Y:S05]  /*74b0*/  BSYNC B2 ;  /* 0x0000000000027941 */ /* 0x000fea0003800000 */
.L_x_21617:
        /* <DEDUP_REMOVED lines=40> */
.L_x_21620:
[----:B------:R-:W-:Y:S05]  /*7740*/  BSYNC B2 ;  /* 0x0000000000027941 */ /* 0x000fea0003800000 */
.L_x_21619:
[----:B------:R-:W-:Y:S01]  /*7750*/  HFMA2.MMA.BF16_V2 R9, R9, R46, -RZ ;  /* 0x0000002e09097235 */ /* 0x000fe200003000ff */
[----:B------:R-:W-:Y:S02]  /*7760*/  IMAD.U32 R43, R18, 0x10000, RZ ;  /* 0x00010000122b7824 */ /* 0x000fe400078e00ff */
[----:B------:R-:W-:Y:S02]  /*7770*/  HMUL2.BF16_V2 R18, R13, R47 ;  /* 0x0000002f0d127232 */ /* 0x000fe40000200000 */
[----:B------:R-:W-:Y:S01]  /*7780*/  IMAD.U32 R20, R20, 0x10000, RZ ;  /* 0x0001000014147824 */ /* 0x000fe200078e00ff */
[----:B------:R-:W-:Y:S01]  /*7790*/  HFMA2.MMA.BF16_V2 R45, R8, R45, -RZ ;  /* 0x0000002d082d7235 */ /* 0x000fe200003000ff */
[----:B------:R-:W-:Y:S02]  /*77a0*/  IMAD.U32 R21, R21, 0x10000, RZ ;  /* 0x0001000015157824 */ /* 0x000fe400078e00ff */
[----:B------:R-:W-:Y:S02]  /*77b0*/  HMUL2.BF16_V2 R15, R15, R48 ;  /* 0x000000300f0f7232 */ /* 0x000fe40000200000 */
[----:B------:R-:W-:-:S02]  /*77c0*/  IMAD.U32 R34, R34, 0x10000, RZ ;  /* 0x0001000022227824 */ /* 0x000fc400078e00ff */
[----:B------:R-:W-:Y:S01]  /*77d0*/  FADD.FTZ R17, R17, R12 ;  /* 0x0000000c11117221 */ /* 0x000fe20000010000 */
[----:B------:R-:W-:Y:S02]  /*77e0*/  IMAD.U32 R51, R36, 0x10000, RZ ;  /* 0x0001000024337824 */ /* 0x000fe400078e00ff */
[----:B------:R-:W-:Y:S01]  /*77f0*/  FADD.FTZ R21, R20, R21 ;  /* 0x0000001514157221 */ /* 0x000fe20000010000 */
[----:B------:R-:W-:Y:S01]  /*7800*/  PRMT R13, R9, 0x7632, R13 ;  /* 0x00007632090d7816 */ /* 0x000fe2000000000d */
[----:B------:R-:W-:Y:S01]  /*7810*/  IMAD.U32 R16, R16, 0x10000, RZ ;  /* 0x0001000010107824 */ /* 0x000fe200078e00ff */
[----:B------:R-:W-:Y:S01]  /*7820*/  PRMT R20, R18, 0x7632, R20 ;  /* 0x0000763212147816 */ /* 0x000fe20000000014 */
[----:B------:R-:W-:Y:S01]  /*7830*/  FADD.FTZ R51, R34, R51 ;  /* 0x0000003322337221 */ /* 0x000fe20000010000 */
[----:B------:R-:W-:Y:S02]  /*7840*/  IMAD.U32 R18, R18, 0x10000, RZ ;  /* 0x0001000012127824 */ /* 0x000fe400078e00ff */
[----:B------:R-:W-:Y:S01]  /*7850*/  FADD.FTZ R16, R16, R43 ;  /* 0x0000002b10107221 */ /* 0x000fe20000010000 */
[----:B------:R-:W-:-:S02]  /*7860*/  IMAD.U32 R34, R13, 0x10000, RZ ;  /* 0x000100000d227824 */ /* 0x000fc400078e00ff */
[----:B------:R-:W-:Y:S01]  /*7870*/  FADD.FTZ R14, R19, R14 ;  /* 0x0000000e130e7221 */ /* 0x000fe20000010000 */
[----:B------:R-:W-:Y:S02]  /*7880*/  IMAD.U32 R13, R20, 0x10000, RZ ;  /* 0x00010000140d7824 */ /* 0x000fe400078e00ff */
[----:B------:R-:W-:Y:S01]  /*7890*/  FADD.FTZ R16, R16, R21 ;  /* 0x0000001510107221 */ /* 0x000fe20000010000 */
[----:B------:R-:W-:Y:S02]  /*78a0*/  IMAD.U32 R9, R9, 0x10000, RZ ;  /* 0x0001000009097824 */ /* 0x000fe400078e00ff */
[----:B------:R-:W-:Y:S01]  /*78b0*/  FADD.FTZ R26, R26, R17 ;  /* 0x000000111a1a7221 */ /* 0x000fe20000010000 */
[--C-:B------:R-:W-:Y:S01]  /*78c0*/  FADD.FTZ R21, R18, R13.reuse ;  /* 0x0000000d12157221 */ /* 0x100fe20000010000 */
[----:B------:R-:W-:Y:S01]  /*78d0*/  HFMA2.MMA.BF16_V2 R18, R8, R49, -RZ ;  /* 0x0000003108127235 */ /* 0x000fe200003000ff */
        /* <DEDUP_REMOVED lines=22> */
[----:B------:R-:W-:-:S07]  /*7a40*/  FADD.FTZ R24, R24, R21 ;  /* 0x0000001518187221 */ /* 0x000fce0000010000 */
.L_x_21612:
[----:B------:R-:W-:Y:S05]  /*7a50*/  BSYNC B0 ;  /* 0x0000000000007941 */ /* 0x000fea0003800000 */
.L_x_21611:
[----:B------:R-:W-:Y:S01]  /*7a60*/  IADD3 R28, P1, R28, 0x10, RZ ;  /* 0x000000101c1c7810 */ /* 0x000fe20007f3e0ff */
[----:B------:R-:W-:Y:S02]  /*7a70*/  VIADD R41, R41, 0x20 ;  /* 0x0000002029297836 */ /* 0x000fe40000000000 */
[----:B------:R-:W-:Y:S02]  /*7a80*/  VIADD R32, R32, 0x80 ;  /* 0x0000008020207836 */ /* 0x000fe40000000000 */
[----:B------:R-:W-:Y:S01]  /*7a90*/  IMAD.X R31, RZ, RZ, R31, P1 ;  /* 0x000000ffff1f7224 */ /* 0x000fe200008e061f */
[----:B------:R-:W-:Y:S07]  /*7aa0*/  @!P0 BRA `(.L_x_21621) ;  /* 0xffffffe800c08947 */ /* 0x000fee000383ffff */
.L_x_21610:
[----:B------:R-:W-:Y:S05]  /*7ab0*/  BSYNC B1 ;  /* 0x0000000000017941 */ /* 0x000fea0003800000 */
.L_x_21609:
[----:B------:R-:W4:Y:S08]  /*7ac0*/  S2UR UR5, SR_CgaCtaId ;  /* 0x00000000000579c3 */ /* 0x000f300000008800 */
        /* <DEDUP_REMOVED lines=9> */
[----:B------:R-:W-:Y:S01]  /*7b60*/  LOP3.LUT R6, R22, 0xffffffe0, RZ, 0xc0, !PT ;  /* 0xffffffe016067812 */ /* 0x000fe200078ec0ff */
[----:B------:R-:W-:Y:S01]  /*7b70*/  IMAD R0, R0, 0x80, R11 ;  /* 0x0000008000007824 */ /* 0x000fe200078e020b */
[----:B------:R-:W-:Y:S01]  /*7b80*/  ISETP.GT.AND P1, PT, R22, 0x1f, PT ;  /* 0x0000001f1600780c */ /* 0x000fe20003f24270 */
[----:B----4-:R-:W-:-:S06]  /*7b90*/  ULEA UR4, UR5, UR4, 0x18 ;  /* 0x0000000405047291 */ /* 0x010fcc000f8ec03f */
        /* <DEDUP_REMOVED lines=9> */
[----:B------:R-:W4:Y:S04]  /*7c30*/  @!P3 LDS R2, [R0] ;  /* 0x000000000002b984 */ /* 0x000f280000000800 */
[----:B------:R-:W0:Y:S04]  /*7c40*/  @!P3 LDS R3, [R0+0x80] ;  /* 0x000080000003b984 */ /* 0x000e280000000800 */
[----:B------:R-:W1:Y:S04]  /*7c50*/  @!P3 LDS R4, [R0+0x100] ;  /* 0x000100000004b984 */ /* 0x000e680000000800 */
[----:B------:R-:W2:Y:S01]  /*7c60*/  @!P3 LDS R5, [R0+0x180] ;  /* 0x000180000005b984 */ /* 0x000ea20000000800 */
[----:B----4-:R-:W-:Y:S01]  /*7c70*/  @!P3 FADD.FTZ R26, R2, R26 ;  /* 0x0000001a021ab221 */ /* 0x010fe20000010000 */
[----:B------:R-:W-:Y:S01]  /*7c80*/  BAR.SYNC.DEFER_BLOCKING 0x0 ;  /* 0x0000000000007b1d */ /* 0x000fe20000010000 */
[----:B0-----:R-:W-:Y:S01]  /*7c90*/  @!P3 FADD.FTZ R25, R3, R25 ;  /* 0x000000190319b221 */ /* 0x001fe20000010000 */
[----:B-1----:R-:W-:Y:S01]  /*7ca0*/  @!P3 FADD.FTZ R23, R4, R23 ;  /* 0x000000170417b221 */ /* 0x002fe20000010000 */
[----:B--2---:R-:W-:-:S03]  /*7cb0*/  @!P3 FADD.FTZ R24, R5, R24 ;  /* 0x000000180518b221 */ /* 0x004fc60000010000 */
[----:B------:R0:W-:Y:S04]  /*7cc0*/  @!P0 STS [R0+-0x200], R26 ;  /* 0xfffe001a00008388 */ /* 0x0001e80000000800 */
[----:B------:R0:W-:Y:S04]  /*7cd0*/  @!P0 STS [R0+-0x180], R25 ;  /* 0xfffe801900008388 */ /* 0x0001e80000000800 */
[----:B------:R0:W-:Y:S04]  /*7ce0*/  @!P0 STS [R0+-0x100], R23 ;  /* 0xffff001700008388 */ /* 0x0001e80000000800 */
[----:B------:R0:W-:Y:S01]  /*7cf0*/  @!P0 STS [R0+-0x80], R24 ;  /* 0xffff801800008388 */ /* 0x0001e20000000800 */
[----:B------:R-:W-:Y:S06]  /*7d00*/  BAR.SYNC.DEFER_BLOCKING 0x0 ;  /* 0x0000000000007b1d */ /* 0x000fec0000010000 */
[----:B------:R0:W1:Y:S04]  /*7d10*/  @!P1 LDS R2, [R0] ;  /* 0x0000000000029984 */ /* 0x0000680000000800 */
[----:B------:R0:W2:Y:S04]  /*7d20*/  @!P1 LDS R3, [R0+0x80] ;  /* 0x0000800000039984 */ /* 0x0000a80000000800 */
[----:B------:R0:W4:Y:S04]  /*7d30*/  @!P1 LDS R4, [R0+0x100] ;  /* 0x0001000000049984 */ /* 0x0001280000000800 */
[----:B------:R0:W0:Y:S01]  /*7d40*/  @!P1 LDS R5, [R0+0x180] ;  /* 0x0001800000059984 */ /* 0x0000220000000800 */
[----:B------:R-:W-:Y:S06]  /*7d50*/  BAR.SYNC.DEFER_BLOCKING 0x0 ;  /* 0x0000000000007b1d */ /* 0x000fec0000010000 */
[----:B------:R-:W-:Y:S05]  /*7d60*/  @P2 EXIT ;  /* 0x000000000000294d */ /* 0x000fea0003800000 */
[----:B------:R-:W3:Y:S01]  /*7d70*/  S2UR UR5, SR_CTAID.Y ;  /* 0x00000000000579c3 */ /* 0x000ee20000002600 */
[----:B------:R-:W-:Y:S01]  /*7d80*/  ULDC UR6, c[0x0][0x14] ;  /* 0x0000050000067ab9 */ /* 0x000fe20000000800 */
[----:B------:R-:W-:Y:S01]  /*7d90*/  ULDC UR4, c[0x0][0xc] ;  /* 0x0000030000047ab9 */ /* 0x000fe20000000800 */
[----:B0-2---:R-:W-:Y:S01]  /*7da0*/  @!P1 FADD.FTZ R25, R3, R25 ;  /* 0x0000001903199221 */ /* 0x005fe20000010000 */
[----:B----4-:R-:W-:Y:S01]  /*7db0*/  @!P1 FADD.FTZ R23, R4, R23 ;  /* 0x0000001704179221 */ /* 0x010fe20000010000 */
[----:B------:R-:W-:Y:S01]  /*7dc0*/  @!P1 FADD.FTZ R24, R5, R24 ;  /* 0x0000001805189221 */ /* 0x000fe20000010000 */
[C---:B------:R-:W-:Y:S02]  /*7dd0*/  VIADD R4, R11.reuse, 0x20 ;  /* 0x000000200b047836 */ /* 0x040fe40000000000 */
[----:B-1----:R-:W-:Y:S01]  /*7de0*/  @!P1 FADD.FTZ R26, R2, R26 ;  /* 0x0000001a021a9221 */ /* 0x002fe20000010000 */
[----:B------:R-:W0:Y:S01]  /*7df0*/  S2UR UR7, SR_CTAID.X ;  /* 0x00000000000779c3 */ /* 0x000e220000002500 */
[----:B------:R-:W-:-:S07]  /*7e00*/  VIADD R5, R11, 0x40 ;  /* 0x000000400b057836 */ /* 0x000fce0000000000 */
[----:B------:R-:W1:Y:S01]  /*7e10*/  S2UR UR8, SR_CTAID.Z ;  /* 0x00000000000879c3 */ /* 0x000e620000002700 */
[----:B---3--:R-:W-:-:S04]  /*7e20*/  UIMAD UR4, UR5, UR4, URZ ;  /* 0x00000004050472a4 */ /* 0x008fc8000f8e023f */
        /* <DEDUP_REMOVED lines=19> */
[C---:B------:R-:W-:Y:S02]  /*7f60*/  IADD3 R13, P0, R4.reuse, UR4, RZ ;  /* 0x00000004040d7c10 */ /* 0x040fe4000ff1e0ff */
[----:B------:R-:W-:Y:S02]  /*7f70*/  LEA.HI.X.SX32 R10, R11, UR7, 0x1, P2 ;  /* 0x000000070b0a7c11 */ /* 0x000fe400090f0eff */
[----:B------:R-:W-:Y:S02]  /*7f80*/  LEA R8, P2, R9, UR8, 0x1 ;  /* 0x0000000809087c11 */ /* 0x000fe4000f8408ff */
[----:B------:R-:W-:-:S02]  /*7f90*/  LEA.HI.X.SX32 R14, R4, UR7, 0x1, P0 ;  /* 0x00000007040e7c11 */ /* 0x000fc400080f0eff */
[----:B------:R-:W-:Y:S02]  /*7fa0*/  F2FP.BF16.F32.PACK_AB R0, R25, R26 ;  /* 0x0000001a1900723e */ /* 0x000fe400000010ff */
[----:B------:R-:W-:Y:S02]  /*7fb0*/  LEA R4, P0, R13, UR8, 0x1 ;  /* 0x000000080d047c11 */ /* 0x000fe4000f8008ff */
[----:B------:R-:W-:Y:S01]  /*7fc0*/  LEA R6, P1, R7, UR8, 0x1 ;  /* 0x0000000807067c11 */ /* 0x000fe2000f8208ff */
[----:B------:R0:W-:Y:S01]  /*7fd0*/  STG.E.U16 desc[UR10][R2.64], R0 ;  /* 0x0000000002007986 */ /* 0x0001e2000c10150a */
[----:B------:R-:W-:Y:S02]  /*7fe0*/  LEA.HI.X R9, R9, UR9, R10, 0x1, P2 ;  /* 0x0000000909097c11 */ /* 0x000fe400090f0c0a */
[----:B------:R-:W-:Y:S02]  /*7ff0*/  F2FP.BF16.F32.PACK_AB R10, R24, R23 ;  /* 0x00000017180a723e */ /* 0x000fe400000010ff */
        /* <DEDUP_REMOVED lines=8> */
.L_x_21577:
[----:B------:R-:W-:Y:S01]  /*8080*/  BSSY B2, `(.L_x_21622) ;  /* 0x0000007000027945 */ /* 0x000fe20003800000 */
[----:B------:R-:W-:Y:S01]  /*8090*/  IMAD.MOV.U32 R25, RZ, RZ, 0x2 ;  /* 0x00000002ff197424 */ /* 0x000fe200078e00ff */
[----:B------:R-:W-:Y:S01]  /*80a0*/  MOV R24, 0xffffffff ;  /* 0xffffffff00187802 */ /* 0x000fe20000000f00 */
[----:B------:R-:W-:-:S07]  /*80b0*/  IMAD.MOV.U32 R26, RZ, RZ, 0x1f ;  /* 0x0000001fff1a7424 */ /* 0x000fce00078e00ff */
[----:B------:R-:W-:Y:S05]  /*80c0*/  WARPSYNC.COLLECTIVE R24, `(.L_x_21623) ;  /* 0x0000000018087348 */ /* 0x000fea0003c00000 */
[----:B------:R0:W1:Y:S02]  /*80d0*/  SHFL.BFLY P2, R23, R21, R25, R26 ;  /* 0x0c00001915177389 */ /* 0x000064000004001a */
[----:B01----:R-:W-:Y:S01]  /*80e0*/  ENDCOLLECTIVE ;  /* 0x000000000000791b */ /* 0x003fe20003800000 */
.L_x_21623:
[----:B------:R-:W-:Y:S05]  /*80f0*/  BSYNC B2 ;  /* 0x0000000000027941 */ /* 0x000fea0003800000 */
.L_x_21622:
        /* <DEDUP_REMOVED lines=9> */
.L_x_21624:
[----:B------:R-:W-:Y:S05]  /*8190*/  BRA `(.L_x_21625) ;  /* 0xffffffa8009c7947 */ /* 0x000fea000383ffff */
.L_x_21582:
[----:B------:R-:W-:Y:S01]  /*81a0*/  BSSY B2, `(.L_x_21626) ;  /* 0x0000007000027945 */ /* 0x000fe20003800000 */
[----:B------:R-:W-:Y:S02]  /*81b0*/  IMAD.MOV.U32 R25, RZ, RZ, 0x2 ;  /* 0x00000002ff197424 */ /* 0x000fe400078e00ff */
[----:B------:R-:W-:Y:S02]  /*81c0*/  IMAD.MOV.U32 R26, RZ, RZ, 0x1f ;  /* 0x0000001fff1a7424 */ /* 0x000fe400078e00ff */
[----:B------:R-:W-:-:S07]  /*81d0*/  IMAD.MOV.U32 R24, RZ, RZ, -0x1 ;  /* 0xffffffffff187424 */ /* 0x000fce00078e00ff */
[----:B------:R-:W-:Y:S05]  /*81e0*/  WARPSYNC.COLLECTIVE R24, `(.L_x_21627) ;  /* 0x0000000018087348 */ /* 0x000fea0003c00000 */
[----:B------:R0:W1:Y:S02]  /*81f0*/  SHFL.BFLY P2, R23, R21, R25, R26 ;  /* 0x0c00001915177389 */ /* 0x000064000004001a */
[----:B01----:R-:W-:Y:S01]  /*8200*/  ENDCOLLECTIVE ;  /* 0x000000000000791b */ /* 0x003fe20003800000 */
.L_x_21627:
[----:B------:R-:W-:Y:S05]  /*8210*/  BSYNC B2 ;  /* 0x0000000000027941 */ /* 0x000fea0003800000 */
.L_x_21626:
        /* <DEDUP_REMOVED lines=9> */
.L_x_21628:
[----:B------:R-:W-:Y:S05]  /*82b0*/  BRA `(.L_x_21629) ;  /* 0xffffffbc00d47947 */ /* 0x000fea000383ffff */
.L_x_21585:
[----:B------:R-:W-:Y:S01]  /*82c0*/  BSSY B0, `(.L_x_21630) ;  /* 0x0000008000007945 */ /* 0x000fe20003800000 */
[----:B------:R-:W-:Y:S01]  /*82d0*/  MOV R21, R8 ;  /* 0x0000000800157202 */ /* 0x000fe20000000f00 */
[----:B------:R-:W-:Y:S02]  /*82e0*/  IMAD.MOV.U32 R25, RZ, RZ, 0x10 ;  /* 0x00000010ff197424 */ /* 0x000fe400078e00ff */
[----:B------:R-:W-:Y:S02]  /*82f0*/  IMAD.MOV.U32 R26, RZ, RZ, 0x1f ;  /* 0x0000001fff1a7424 */ /* 0x000fe400078e00ff */
[----:B------:R-:W-:-:S07]  /*8300*/  IMAD.MOV.U32 R24, RZ, RZ, -0x1 ;  /* 0xffffffffff187424 */ /* 0x000fce00078e00ff */
[----:B01---5:R-:W-:Y:S05]  /*8310*/  WARPSYNC.COLLECTIVE R24, `(.L_x_21631) ;  /* 0x0000000018087348 */ /* 0x023fea0003c00000 */
[----:B-1----:R1:W2:Y:S02]  /*8320*/  SHFL.BFLY P2, R23, R21, R25, R26 ;  /* 0x0c00001915177389 */ /* 0x0022a4000004001a */
[----:B012--5:R-:W-:Y:S01]  /*8330*/  ENDCOLLECTIVE ;  /* 0x000000000000791b */ /* 0x027fe20003800000 */
.L_x_21631:
[----:B------:R-:W-:Y:S05]  /*8340*/  BSYNC B0 ;  /* 0x0000000000007941 */ /* 0x000fea0003800000 */
.L_x_21630:
        /* <DEDUP_REMOVED lines=9> */
.L_x_21632:
[----:B------:R-:W-:Y:S02]  /*83e0*/  IMAD.MOV.U32 R25, RZ, RZ, 0x4 ;  /* 0x00000004ff197424 */ /* 0x000fe400078e00ff */
[----:B------:R-:W-:-:S05]  /*83f0*/  IMAD.MOV.U32 R4, RZ, RZ, R23 ;  /* 0x000000ffff047224 */ /* 0x000fca00078e0017 */
[----:B------:R-:W-:-:S05]  /*8400*/  FMNMX.FTZ R13, R9, R4, !PT ;  /* 0x00000004090d7209 */ /* 0x000fca0007810000 */
[----:B------:R-:W-:-:S07]  /*8410*/  IMAD.MOV.U32 R21, RZ, RZ, R13 ;  /* 0x000000ffff157224 */ /* 0x000fce00078e000d */
[----:B------:R-:W-:Y:S05]  /*8420*/  WARPSYNC.COLLECTIVE R24, `(.L_x_21633) ;  /* 0x0000000018087348 */ /* 0x000fea0003c00000 */
[----:B------:R0:W1:Y:S02]  /*8430*/  SHFL.BFLY P2, R23, R21, R25, R26 ;  /* 0x0c00001915177389 */ /* 0x000064000004001a */
[----:B01----:R-:W-:Y:S01]  /*8440*/  ENDCOLLECTIVE ;  /* 0x000000000000791b */ /* 0x003fe20003800000 */
.L_x_21633:
[----:B------:R-:W-:Y:S01]  /*8450*/  IMAD.MOV.U32 R4, RZ, RZ, R23 ;  /* 0x000000ffff047224 */ /* 0x000fe200078e0017 */
[----:B------:R-:W-:Y:S06]  /*8460*/  BRA `(.L_x_21634) ;  /* 0xffffffc000007947 */ /* 0x000fec000383ffff */
.L_x_21635:
        /* <DEDUP_REMOVED lines=9> */
.L_x_29943:


//--------------------- .text._ZN4vllm32paged_attention_v2_reduce_kernelI13__nv_bfloat16Li120ELi128ELi512EEEvPT_PKfS5_PKS2_PKii --------------------------
	.section	.text._ZN4vllm32paged_attention_v2_reduce_kernelI13__nv_bfloat16Li120ELi128ELi512EEEvPT_PKfS5_PKS2_PKii,"ax",@progbits
	.align	128
        .global         _ZN4vllm32paged_attention_v2_reduce_kernelI13__nv_bfloat16Li120ELi128ELi512EEEvPT_PKfS5_PKS2_PKii
        .type           _ZN4vllm32paged_attention_v2_reduce_kernelI13__nv_bfloat16Li120ELi128ELi512EEEvPT_PKfS5_PKS2_PKii,@function
        .size           _ZN4vllm32paged_attention_v2_reduce_kernelI13__nv_bfloat16Li120ELi128ELi512EEEvPT_PKfS5_PKS2_PKii,(.L_x_29944 - _ZN4vllm32paged_attention_v2_reduce_kernelI13__nv_bfloat16Li120ELi128ELi512EEEvPT_PKfS5_PKS2_PKii)
        .other          _ZN4vllm32paged_attention_v2_reduce_kernelI13__nv_bfloat16Li120ELi128ELi512EEEvPT_PKfS5_PKS2_PKii,@"STO_CUDA_ENTRY STV_DEFAULT"
_ZN4vllm32paged_attention_v2_reduce_kernelI13__nv_bfloat16Li120ELi128ELi512EEEvPT_PKfS5_PKS2_PKii:
.text._ZN4vllm32paged_attention_v2_reduce_kernelI13__nv_bfloat16Li120ELi128ELi512EEEvPT_PKfS5_PKS2_PKii:
        /* <DEDUP_REMOVED lines=35> */
.L_x_21639:
        /* <DEDUP_REMOVED lines=11> */
.L_x_21638:
[----:B------:R-:W-:Y:S05]  /*02e0*/  BSYNC B0 ;  /* 0x0000000000007941 */ /* 0x000fea0003800000 */
.L_x_21637:
        /* <DEDUP_REMOVED lines=39> */
.L_x_21642:
        /* <DEDUP_REMOVED lines=17> */
.L_x_21641:
[----:B------:R-:W-:Y:S05]  /*0670*/  BSYNC B0 ;  /* 0x0000000000007941 */ /* 0x000fea0003800000 */
.L_x_21640:
        /* <DEDUP_REMOVED lines=35> */
[C---:B------:R-:W-:Y:S01]  /*08b0*/  VIMNMX R3, R0.reuse, -0x8, !PT ;  /* 0xfffffff800037848 */ /* 0x040fe20007fe0100 */
        /* <DEDUP_REMOVED lines=8> */
.L_x_21646:
        /* <DEDUP_REMOVED lines=9> */
.L_x_21645:
[----:B------:R-:W-:Y:S05]  /*09d0*/  BSYNC B0 ;  /* 0x0000000000007941 */ /* 0x000fea0003800000 */
.L_x_21644:
[----:B------:R-:W-:Y:S05]  /*09e0*/  @!P0 EXIT ;  /* 0x000000000000894d */ /* 0x000fea0003800000 */
[----:B------:R-:W-:-:S05]  /*09f0*/  ULDC.64 UR4, c[0x0][0x210] ;  /* 0x0000840000047ab9 */ /* 0x000fca0000000a00 */
.L_x_21647:
        /* <DEDUP_REMOVED lines=12> */
.L_x_21643:
        /* <DEDUP_REMOVED lines=9> */
.L_x_21654:
        /* <DEDUP_REMOVED lines=15> */
.L_x_21651:
        /* <DEDUP_REMOVED lines=90> */
.L_x_21650:
        /* <DEDUP_REMOVED lines=51> */
.L_x_21652:
[----:B------:R-:W-:-:S13]  /*1510*/  ISETP.NE.OR P0, PT, R20, RZ, P0 ;  /* 0x000000ff1400720c */ /* 0x000fda0000705670 */
[----:B------:R-:W-:Y:S05]  /*1520*/  @!P0 BRA `(.L_x_21648) ;  /* 0x0000000000788947 */ /* 0x000fea0003800000 */
.L_x_21649:
        /* <DEDUP_REMOVED lines=30> */
.L_x_21648:
        /* <DEDUP_REMOVED lines=27> */
.L_x_21653:
[C---:B------:R-:W-:Y:S01]  /*18c0*/  IADD3 R13, P0, R0.reuse, R5, RZ ;  /* 0x00000005000d7210 */ /* 0x040fe20007f1e0ff */
[----:B------:R-:W-:Y:S01]  /*18d0*/  ULDC.64 UR4, c[0x0][0x210] ;  /* 0x0000840000047ab9 */ /* 0x000fe20000000a00 */
[----:B------:R-:W-:Y:S02]  /*18e0*/  F2FP.BF16.F32.PACK_AB R19, RZ, R19 ;  /* 0x00000013ff13723e */ /* 0x000fe400000010ff */
[----:B------:R-:W-:Y:S02]  /*18f0*/  LEA.HI.X.SX32 R16, R0, R7, 0x1, P0 ;  /* 0x0000000700107211 */ /* 0x000fe400000f0eff */
[----:B------:R-:W-:-:S04]  /*1900*/  LEA R14, P0, R13, UR4, 0x1 ;  /* 0x000000040d0e7c11 */ /* 0x000fc8000f8008ff */
[----:B------:R-:W-:Y:S02]  /*1910*/  LEA.HI.X R15, R13, UR5, R16, 0x1, P0 ;  /* 0x000000050d0f7c11 */ /* 0x000fe400080f0c10 */
[C---:B------:R-:W-:Y:S02]  /*1920*/  ISETP.GE.AND P0, PT, R0.reuse, -0x8, PT ;  /* 0xfffffff80000780c */ /* 0x040fe40003f06270 */
[----:B------:R-:W-:Y:S01]  /*1930*/  IADD3 R0, R0, 0x80, RZ ;  /* 0x0000008000007810 */ /* 0x000fe20007ffe0ff */
[----:B------:R2:W-:Y:S10]  /*1940*/  STG.E.U16 desc[UR10][R14.64], R19 ;  /* 0x000000130e007986 */ /* 0x0005f4000c10150a */
[----:B------:R-:W-:Y:S05]  /*1950*/  @!P0 BRA `(.L_x_21654) ;  /* 0xfffffff0007c8947 */ /* 0x000fea000383ffff */
[----:B------:R-:W-:Y:S05]  /*1960*/  EXIT ;  /* 0x000000000000794d */ /* 0x000fea0003800000 */
.L_x_21636:
        /* <DEDUP_REMOVED lines=19> */
.L_x_21655:
        /* <DEDUP_REMOVED lines=15> */
.L_x_21656:
        /* <DEDUP_REMOVED lines=15> */
.L_x_29944:


//--------------------- .text._ZN4vllm25paged_attention_v2_kernelI13__nv_bfloat16S1_Li120ELi8ELi128ELNS_18Fp8KVCacheDataTypeE0ELb1ELi512EEEvPfS3_PT_PKS4_PKT0_SA_ifPKiSC_iPKfiiiSE_SE_iiiii --------------------------
	.section	.text._ZN4vllm25paged_attention_v2_kernelI13__nv_bfloat16S1_Li120ELi8ELi128ELNS_18Fp8KVCacheDataTypeE0ELb1ELi512EEEvPfS3_PT_PKS4_PKT0_SA_ifPKiSC_iPKfiiiSE_SE_iiiii,"ax",@progbits
	.align	128
        .global         _ZN4vllm25paged_attention_v2_kernelI13__nv_bfloat16S1_Li120ELi8ELi128ELNS_18Fp8KVCacheDataTypeE0ELb1ELi512EEEvPfS3_PT_PKS4_PKT0_SA_ifPKiSC_iPKfiiiSE_SE_iiiii
        .type           _ZN4vllm25paged_attention_v2_kernelI13__nv_bfloat16S1_Li120ELi8ELi128ELNS_18Fp8KVCacheDataTypeE0ELb1ELi512EEEvPfS3_PT_PKS4_PKT0_SA_ifPKiSC_iPKfiiiSE_SE_iiiii,@function
        .size           _ZN4vllm25paged_attention_v2_kernelI13__nv_bfloat16S1_Li120ELi8ELi128ELNS_18Fp8KVCacheDataTypeE0ELb1ELi512EEEvPfS3_PT_PKS4_PKT0_SA_ifPKiSC_iPKfiiiSE_SE_iiiii,(.L_x_29945 - _ZN4vllm25paged_attention_v2_kernelI13__nv_bfloat16S1_Li120ELi8ELi128ELNS_18Fp8KVCacheDataTypeE0ELb1ELi512EEEvPfS3_PT_PKS4_PKT0_SA_ifPKiSC_iPKfiiiSE_SE_iiiii)
        .other          _ZN4vllm25paged_attention_v2_kernelI13__nv_bfloat16S1_Li120ELi8ELi128ELNS_18Fp8KVCacheDataTypeE0ELb1ELi512EEEvPfS3_PT_PKS4_PKT0_SA_ifPKiSC_iPKfiiiSE_SE_iiiii,@"STO_CUDA_ENTRY STV_DEFAULT"
_ZN4vllm25paged_attention_v2_kernelI13__nv_bfloat16S1_Li120ELi8ELi128ELNS_18Fp8KVCacheDataTypeE0ELb1ELi512EEEvPfS3_PT_PKS4_PKT0_SA_ifPKiSC_iPKfiiiSE_SE_iiiii:
.text._ZN4vllm25paged_attention_v2_kernelI13__nv_bfloat16S1_Li120ELi8ELi128ELNS_18Fp8KVCacheDataTypeE0ELb1ELi512EEEvPfS3_PT_PKS4_PKT0_SA_ifPKiSC_iPKfiiiSE_SE_iiiii:
        /* <DEDUP_REMOVED lines=11> */
[----:B------:R-:W1:Y:S07]  /*00b0*/  S2R R9, SR_CTAID.X ;  /* 0x0000000000097919 */ /* 0x000e6e0000002500 */
[----:B------:R-:W2:Y:S01]  /*00c0*/  LDC R11, c[0x0][0x240] ;  /* 0x00009000ff0b7b82 */ /* 0x000ea20000000800 */
[----:B0-----:R-:W-:-:S07]  /*00d0*/  ISETP.NE.U32.AND P0, PT, R2, RZ, PT ;  /* 0x000000ff0200720c */ /* 0x001fce0003f05070 */
[----:B------:R-:W0:Y:S01]  /*00e0*/  LDC R10, c[0x0][0xc] ;  /* 0x00000300ff0a7b82 */ /* 0x000e220000000800 */
[----:B------:R-:W-:Y:S01]  /*00f0*/  IMAD.MOV.U32 R2, RZ, RZ, RZ ;  /* 0x000000ffff027224 */ /* 0x000fe200078e00ff */
[----:B------:R-:W-:Y:S02]  /*0100*/  ISETP.NE.AND.EX P0, PT, R3, RZ, PT, P0 ;  /* 0x000000ff0300720c */ /* 0x000fe40003f05300 */
[----:B--2---:R-:W-:-:S04]  /*0110*/  IABS R8, R11 ;  /* 0x0000000b00087213 */ /* 0x004fc80000000000 */
[----:B------:R-:W2:Y:S07]  /*0120*/  I2F.RP R3, R8 ;  /* 0x0000000800037306 */ /* 0x000eae0000209400 */
[----:B------:R-:W1:Y:S01]  /*0130*/  @P0 LDC.64 R4, c[0x0][0x260] ;  /* 0x00009800ff040b82 */ /* 0x000e620000000a00 */
[----:B--2---:R-:W2:Y:S01]  /*0140*/  MUFU.RCP R3, R3 ;  /* 0x0000000300037308 */ /* 0x004ea20000001000 */
[----:B-1----:R-:W-:-:S04]  /*0150*/  @P0 IMAD.WIDE R4, R9, 0x4, R4 ;  /* 0x0000000409040825 */ /* 0x002fc800078e0204 */
[----:B--2---:R-:W-:Y:S01]  /*0160*/  VIADD R6, R3, 0xffffffe ;  /* 0x0ffffffe03067836 */ /* 0x004fe20000000000 */
[----:B------:R0:W5:Y:S01]  /*0170*/  @P0 LDG.E.CONSTANT R2, desc[UR10][R4.64] ;  /* 0x0000000a04020981 */ /* 0x000162000c1e9900 */
[----:B------:R-:W-:Y:S01]  /*0180*/  IMAD.SHL.U32 R28, R83, 0x40, RZ ;  /* 0x00000040531c7824 */ /* 0x000fe200078e00ff */
[----:B------:R-:W-:Y:S01]  /*0190*/  BSSY B0, `(.L_x_21657) ;  /* 0x0000088000007945 */ /* 0x000fe20003800000 */
[----:B------:R1:W2:Y:S01]  /*01a0*/  F2I.FTZ.U32.TRUNC.NTZ R7, R6 ;  /* 0x0000000600077305 */ /* 0x0002a2000021f000 */
[----:B0-----:R-:W-:Y:S01]  /*01b0*/  IABS R4, R10 ;  /* 0x0000000a00047213 */ /* 0x001fe20000000000 */
[----:B-1----:R-:W-:Y:S02]  /*01c0*/  IMAD.MOV.U32 R6, RZ, RZ, RZ ;  /* 0x000000ffff067224 */ /* 0x002fe400078e00ff */
[----:B--2---:R-:W-:-:S04]  /*01d0*/  IMAD.MOV R15, RZ, RZ, -R7 ;  /* 0x000000ffff0f7224 */ /* 0x004fc800078e0a07 */
[----:B------:R-:W-:-:S04]  /*01e0*/  IMAD R15, R15, R8, RZ ;  /* 0x000000080f0f7224 */ /* 0x000fc800078e02ff */
[----:B------:R-:W-:Y:S01]  /*01f0*/  IMAD.HI.U32 R7, R7, R15, R6 ;  /* 0x0000000f07077227 */ /* 0x000fe200078e0006 */
[----:B------:R-:W-:Y:S01]  /*0200*/  IABS R6, R9 ;  /* 0x0000000900067213 */ /* 0x000fe20000000000 */
        /* <DEDUP_REMOVED lines=13> */
[----:B------:R-:W-:-:S05]  /*02e0*/  IMAD.MOV.U32 R14, RZ, RZ, R7 ;  /* 0x000000ffff0e7224 */ /* 0x000fca00078e0007 */
[----:B------:R-:W-:Y:S02]  /*02f0*/  @!P2 IADD3 R14, RZ, -R14, RZ ;  /* 0x8000000eff0ea210 */ /* 0x000fe40007ffe0ff */
[----:B------:R-:W-:-:S04]  /*0300*/  @!P1 LOP3.LUT R14, RZ, R11, RZ, 0x33, !PT ;  /* 0x0000000bff0e9212 */ /* 0x000fc800078e33ff */
[-C--:B------:R-:W-:Y:S02]  /*0310*/  IABS R8, R14.reuse ;  /* 0x0000000e00087213 */ /* 0x080fe40000000000 */
[----:B------:R-:W-:Y:S02]  /*0320*/  IABS R12, R14 ;  /* 0x0000000e000c7213 */ /* 0x000fe40000000000 */
[----:B------:R-:W0:Y:S08]  /*0330*/  I2F.RP R3, R8 ;  /* 0x0000000800037306 */ /* 0x000e300000209400 */
[----:B0-----:R-:W0:Y:S02]  /*0340*/  MUFU.RCP R3, R3 ;  /* 0x0000000300037308 */ /* 0x001e240000001000 */
[----:B0-----:R-:W-:-:S02]  /*0350*/  VIADD R4, R3, 0xffffffe ;  /* 0x0ffffffe03047836 */ /* 0x001fc40000000000 */
[----:B------:R-:W-:Y:S01]  /*0360*/  IMAD.MOV R3, RZ, RZ, -R12 ;  /* 0x000000ffff037224 */ /* 0x000fe200078e0a0c */
[----:B------:R-:W-:-:S03]  /*0370*/  LEA.HI R12, R50, R15, RZ, 0x2 ;  /* 0x0000000f320c7211 */ /* 0x000fc600078f10ff */
[----:B------:R0:W1:Y:S01]  /*0380*/  F2I.FTZ.U32.TRUNC.NTZ R5, R4 ;  /* 0x0000000400057305 */ /* 0x000062000021f000 */
[----:B------:R-:W-:Y:S01]  /*0390*/  LEA.HI R50, R50, R15, RZ, 0x5 ;  /* 0x0000000f32327211 */ /* 0x000fe200078f28ff */
[----:B0-----:R-:W-:Y:S02]  /*03a0*/  IMAD.MOV.U32 R4, RZ, RZ, RZ ;  /* 0x000000ffff047224 */ /* 0x001fe400078e00ff */
[----:B-1----:R-:W-:-:S04]  /*03b0*/  IMAD.MOV R7, RZ, RZ, -R5 ;  /* 0x000000ffff077224 */ /* 0x002fc800078e0a05 */
[----:B------:R-:W-:-:S04]  /*03c0*/  IMAD R7, R7, R8, RZ ;  /* 0x0000000807077224 */ /* 0x000fc800078e02ff */
[----:B------:R-:W-:-:S04]  /*03d0*/  IMAD.HI.U32 R5, R5, R7, R4 ;  /* 0x0000000705057227 */ /* 0x000fc800078e0004 */
[----:B------:R-:W-:-:S04]  /*03e0*/  IMAD.MOV.U32 R7, RZ, RZ, R6 ;  /* 0x000000ffff077224 */ /* 0x000fc800078e0006 */
[----:B------:R-:W-:-:S04]  /*03f0*/  IMAD.HI.U32 R6, R5, R7, RZ ;  /* 0x0000000705067227 */ /* 0x000fc800078e00ff */
[----:B------:R-:W-:Y:S01]  /*0400*/  IMAD R5, R6, R3, R7 ;  /* 0x0000000306057224 */ /* 0x000fe200078e0207 */
[----:B------:R-:W-:Y:S01]  /*0410*/  LOP3.LUT R7, R12, 0xfffffffc, RZ, 0xc0, !PT ;  /* 0xfffffffc0c077812 */ /* 0x000fe200078ec0ff */
[----:B------:R-:W-:Y:S01]  /*0420*/  VIADD R3, R0, 0x7 ;  /* 0x0000000700037836 */ /* 0x000fe20000000000 */
[----:B------:R-:W-:Y:S02]  /*0430*/  SHF.R.S32.HI R12, RZ, 0x2, R12 ;  /* 0x00000002ff0c7819 */ /* 0x000fe4000001140c */
[----:B------:R-:W-:Y:S02]  /*0440*/  ISETP.GT.U32.AND P1, PT, R8, R5, PT ;  /* 0x000000050800720c */ /* 0x000fe40003f24070 */
[----:B------:R-:W-:-:S04]  /*0450*/  SHF.R.S32.HI R4, RZ, 0x1f, R3 ;  /* 0x0000001fff047819 */ /* 0x000fc80000011403 */
[----:B------:R-:W-:-:S04]  /*0460*/  LEA.HI R4, R4, R3, RZ, 0x3 ;  /* 0x0000000304047211 */ /* 0x000fc800078f18ff */
[----:B------:R-:W-:Y:S02]  /*0470*/  SHF.R.S32.HI R3, RZ, 0x3, R4 ;  /* 0x00000003ff037819 */ /* 0x000fe40000011404 */
[----:B------:R-:W-:Y:S01]  /*0480*/  LOP3.LUT R4, R9, R14, RZ, 0x3c, !PT ;  /* 0x0000000e09047212 */ /* 0x000fe200078e3cff */
[----:B------:R-:W-:Y:S01]  /*0490*/  @!P1 IMAD.IADD R5, R5, 0x1, -R8 ;  /* 0x0000000105059824 */ /* 0x000fe200078e0a08 */
[----:B------:R-:W-:Y:S01]  /*04a0*/  VIADDMNMX R3, R28, 0x40, R3, PT ;  /* 0x000000401c037846 */ /* 0x000fe20003800103 */
[----:B------:R-:W-:Y:S01]  /*04b0*/  @!P1 VIADD R6, R6, 0x1 ;  /* 0x0000000106069836 */ /* 0x000fe20000000000 */
[----:B------:R-:W-:Y:S02]  /*04c0*/  ISETP.GE.AND P2, PT, R4, RZ, PT ;  /* 0x000000ff0400720c */ /* 0x000fe40003f46270 */
[----:B------:R-:W-:Y:S01]  /*04d0*/  ISETP.GE.U32.AND P0, PT, R5, R8, PT ;  /* 0x000000080500720c */ /* 0x000fe20003f06070 */
[----:B------:R-:W-:Y:S01]  /*04e0*/  IMAD.IADD R4, R3, 0x1, -R28 ;  /* 0x0000000103047824 */ /* 0x000fe200078e0a1c */
[----:B------:R-:W-:-:S03]  /*04f0*/  ISETP.NE.AND P1, PT, R14, RZ, PT ;  /* 0x000000ff0e00720c */ /* 0x000fc60003f25270 */
[----:B------:R-:W-:-:S08]  /*0500*/  IMAD R5, R4, 0x8, R13 ;  /* 0x0000000804057824 */ /* 0x000fd000078e020d */
[----:B------:R-:W-:Y:S02]  /*0510*/  @P0 IADD3 R6, R6, 0x1, RZ ;  /* 0x0000000106060810 */ /* 0x000fe40007ffe0ff */
[----:B------:R-:W-:-:S03]  /*0520*/  ISETP.GT.AND P0, PT, R15, 0x3b, PT ;  /* 0x0000003b0f00780c */ /* 0x000fc60003f04270 */
[----:B------:R-:W-:Y:S01]  /*0530*/  IMAD.MOV.U32 R4, RZ, RZ, R6 ;  /* 0x000000ffff047224 */ /* 0x000fe200078e0006 */
[----:B------:R-:W-:Y:S01]  /*0540*/  VIMNMX R6, R0, R5, PT ;  /* 0x0000000500067248 */ /* 0x000fe20003fe0100 */
[----:B------:R-:W-:Y:S02]  /*0550*/  IMAD.IADD R5, R15, 0x1, -R7 ;  /* 0x000000010f057824 */ /* 0x000fe400078e0a07 */
[----:B------:R-:W-:Y:S01]  /*0560*/  @!P2 IMAD.MOV R4, RZ, RZ, -R4 ;  /* 0x000000ffff04a224 */ /* 0x000fe200078e0a04 */
[----:B------:R-:W-:Y:S01]  /*0570*/  @!P1 LOP3.LUT R4, RZ, R14, RZ, 0x33, !PT ;  /* 0x0000000eff049212 */ /* 0x000fe200078e33ff */
[----:B------:R-:W-:-:S04]  /*0580*/  IMAD.IADD R6, R6, 0x1, -R13 ;  /* 0x0000000106067824 */ /* 0x000fc800078e0a0d */
[----:B------:R-:W-:Y:S05]  /*0590*/  @P0 BRA `(.L_x_21658) ;  /* 0x00000004001c0947 */ /* 0x000fea0003800000 */
[C---:B------:R-:W-:Y:S01]  /*05a0*/  VIMNMX R7, R12.reuse, -0x11, !PT ;  /* 0xffffffef0c077848 */ /* 0x040fe20007fe0100 */
[----:B------:R-:W-:Y:S01]  /*05b0*/  ULDC UR4, c[0x0][0x268] ;  /* 0x00009a0000047ab9 */ /* 0x000fe20000000800 */
[----:B------:R-:W-:Y:S01]  /*05c0*/  BSSY B1, `(.L_x_21659) ;  /* 0x0000024000017945 */ /* 0x000fe20003800000 */
[----:B------:R-:W-:Y:S01]  /*05d0*/  IMAD.MOV.U32 R16, RZ, RZ, R12 ;  /* 0x000000ffff107224 */ /* 0x000fe200078e000c */
[----:B------:R-:W-:-:S04]  /*05e0*/  IADD3 R7, -R12, 0x1f, R7 ;  /* 0x0000001f0c077810 */ /* 0x000fc80007ffe107 */
[C---:B------:R-:W-:Y:S02]  /*05f0*/  LEA.HI R8, R7.reuse, 0x1, RZ, 0x1b ;  /* 0x0000000107087811 */ /* 0x040fe400078fd8ff */
[----:B------:R-:W-:Y:S01]  /*0600*/  ISETP.GE.U32.AND P1, PT, R7, 0x60, PT ;  /* 0x000000600700780c */ /* 0x000fe20003f26070 */
[----:B------:R-:W-:Y:S01]  /*0610*/  IMAD R7, R81, UR4, RZ ;  /* 0x0000000451077c24 */ /* 0x000fe2000f8e02ff */
[----:B------:R-:W-:Y:S01]  /*0620*/  LOP3.LUT P0, R13, R8, 0x3, RZ, 0xc0, !PT ;  /* 0x00000003080d7812 */ /* 0x000fe2000780c0ff */
[----:B------:R-:W-:-:S03]  /*0630*/  IMAD R8, R9, 0x78, RZ ;  /* 0x0000007809087824 */ /* 0x000fc600078e02ff */
[----:B------:R-:W-:Y:S02]  /*0640*/  SHF.R.S32.HI R18, RZ, 0x1f, R7 ;  /* 0x0000001fff127819 */ /* 0x000fe40000011407 */
        /* <DEDUP_REMOVED lines=11> */
[----:B------:R-:W-:Y:S01]  /*0700*/  LEA.HI.X R21, R21, UR5, R16, 0x1, P0 ;  /* 0x0000000515157c11 */ /* 0x000fe200080f0c10 */
[----:B------:R-:W-:Y:S01]  /*0710*/  IMAD.MOV.U32 R16, RZ, RZ, R12 ;  /* 0x000000ffff107224 */ /* 0x000fe200078e000c */
[----:B0-----:R-:W-:-:S05]  /*0720*/  LEA R14, R17, R14, 0x18 ;  /* 0x0000000e110e7211 */ /* 0x001fca00078ec0ff */
[----:B------:R-:W-:-:S04]  /*0730*/  IMAD R15, R5, 0x3c, R14 ;  /* 0x0000003c050f7824 */ /* 0x000fc800078e020e */
[----:B------:R-:W-:-:S07]  /*0740*/  IMAD R17, R12, 0x4, R15 ;  /* 0x000000040c117824 */ /* 0x000fce00078e020f */
.L_x_21661:
[----:B------:R-:W-:Y:S01]  /*0750*/  MOV R14, R20 ;  /* 0x00000014000e7202 */ /* 0x000fe20000000f00 */
        /* <DEDUP_REMOVED lines=10> */
.L_x_21660:
[----:B------:R-:W-:Y:S05]  /*0800*/  BSYNC B1 ;  /* 0x0000000000017941 */ /* 0x000fea0003800000 */
.L_x_21659:
        /* <DEDUP_REMOVED lines=9> */
[----:B0-----:R-:W-:Y:S01]  /*08a0*/  LEA R20, R20, R13, 0x18 ;  /* 0x0000000d14147211 */ /* 0x001fe200078ec0ff */
[----:B------:R-:W-:-:S04]  /*08b0*/  IMAD R13, R16, 0x4, R5 ;  /* 0x00000004100d7824 */ /* 0x000fc800078e0205 */
[----:B------:R-:W-:Y:S02]  /*08c0*/  IMAD R7, R5, 0x3c, R20 ;  /* 0x0000003c05077824 */ /* 0x000fe400078e0214 */
[----:B------:R-:W-:Y:S02]  /*08d0*/  IMAD.SHL.U32 R13, R13, 0x2, RZ ;  /* 0x000000020d0d7824 */ /* 0x000fe400078e00ff */
[----:B------:R-:W-:-:S05]  /*08e0*/  IMAD R7, R16, 0x4, R7 ;  /* 0x0000000410077824 */ /* 0x000fca00078e0207 */
[----:B------:R-:W-:-:S07]  /*08f0*/  IADD3 R7, R7, 0x100, RZ ;  /* 0x0000010007077810 */ /* 0x000fce0007ffe0ff */
.L_x_21662:
        /* <DEDUP_REMOVED lines=17> */
.L_x_21658:
[----:B------:R-:W-:Y:S05]  /*0a10*/  BSYNC B0 ;  /* 0x0000000000007941 */ /* 0x000fea0003800000 */
.L_x_21657:
        /* <DEDUP_REMOVED lines=22> */
[----:B------:R-:W-:Y:S01]  /*0b80*/  ULDC UR4, c[0x0][0x258] ;  /* 0x0000960000047ab9 */ /* 0x000fe20000000800 */
[----:B------:R-:W-:-:S02]  /*0b90*/  IMAD.MOV.U32 R10, RZ, RZ, R7 ;  /* 0x000000ffff0a7224 */ /* 0x000fc400078e0007 */
[----:B------:R-:W-:Y:S02]  /*0ba0*/  IMAD R81, R81, UR4, RZ ;  /* 0x0000000451517c24 */ /* 0x000fe4000f8e02ff */
        /* <DEDUP_REMOVED lines=20> */
[----:B------:R-:W-:-:S04]  /*0cf0*/  IMAD.MOV.U32 R8, RZ, RZ, R14 ;  /* 0x000000ffff087224 */ /* 0x000fc800078e000e */
[----:B------:R-:W-:Y:S01]  /*0d00*/  @!P2 IMAD.MOV R8, RZ, RZ, -R8 ;  /* 0x000000ffff08a224 */ /* 0x000fe200078e0a08 */
[----:B------:R-:W-:Y:S02]  /*0d10*/  @!P1 LOP3.LUT R8, RZ, R15, RZ, 0x33, !PT ;  /* 0x0000000fff089212 */ /* 0x000fe400078e33ff */
[----:B------:R-:W-:-:S13]  /*0d20*/  ISETP.GE.AND P1, PT, R28, R3, PT ;  /* 0x000000031c00720c */ /* 0x000fda0003f26270 */
[----:B------:R-:W-:Y:S05]  /*0d30*/  @P1 BRA `(.L_x_21664) ;  /* 0x0000003000ac1947 */ /* 0x000fea0003800000 */
[C---:B------:R-:W-:Y:S01]  /*0d40*/  VIADD R13, R5.reuse, 0x4 ;  /* 0x00000004050d7836 */ /* 0x040fe20000000000 */
[----:B------:R-:W-:Y:S01]  /*0d50*/  SHF.R.S32.HI R7, RZ, 0x1f, R12 ;  /* 0x0000001fff077819 */ /* 0x000fe2000001140c */
[C---:B------:R-:W-:Y:S01]  /*0d60*/  VIADD R15, R5.reuse, 0x8 ;  /* 0x00000008050f7836 */ /* 0x040fe20000000000 */
[----:B------:R-:W0:Y:S01]  /*0d70*/  S2R R82, SR_CgaCtaId ;  /* 0x0000000000527919 */ /* 0x000e220000008800 */
        /* <DEDUP_REMOVED lines=18> */
[----:B------:R-:W1:Y:S01]  /*0ea0*/  LDC R43, c[0x0][0x26c] ;  /* 0x00009b00ff2b7b82 */ /* 0x000e620000000800 */
[----:B------:R-:W-:Y:S01]  /*0eb0*/  SHF.R.S32.HI R16, RZ, 0x1f, R15 ;  /* 0x0000001fff107819 */ /* 0x000fe2000001140f */
[----:B------:R-:W-:Y:S01]  /*0ec0*/  IMAD.SHL.U32 R29, R27, 0x2, RZ ;  /* 0x000000021b1d7824 */ /* 0x000fe200078e00ff */
[----:B------:R-:W-:Y:S01]  /*0ed0*/  IADD3 R9, R12, -R7, RZ ;  /* 0x800000070c097210 */ /* 0x000fe20007ffe0ff */
[----:B------:R-:W-:Y:S01]  /*0ee0*/  IMAD.SHL.U32 R12, R5, 0x2, RZ ;  /* 0x00000002050c7824 */ /* 0x000fe200078e00ff */
        /* <DEDUP_REMOVED lines=8> */
[----:B------:R-:W-:-:S02]  /*0f70*/  SHF.R.S32.HI R7, RZ, 0x1f, R12 ;  /* 0x0000001fff077819 */ /* 0x000fc4000001140c */
[----:B------:R-:W-:Y:S02]  /*0f80*/  LOP3.LUT R14, R14, 0xfffffff8, RZ, 0xc0, !PT ;  /* 0xfffffff80e0e7812 */ /* 0x000fe400078ec0ff */
[----:B------:R-:W-:Y:S02]  /*0f90*/  LOP3.LUT R16, R16, 0xfffffff8, RZ, 0xc0, !PT ;  /* 0xfffffff810107812 */ /* 0x000fe400078ec0ff */
[----:B------:R-:W-:Y:S01]  /*0fa0*/  LOP3.LUT R18, R18, 0xfffffff8, RZ, 0xc0, !PT ;  /* 0xfffffff812127812 */ /* 0x000fe200078ec0ff */
[----:B------:R-:W-:Y:S01]  /*0fb0*/  IMAD.IADD R13, R13, 0x1, -R14 ;  /* 0x000000010d0d7824 */ /* 0x000fe200078e0a0e */
[----:B------:R-:W-:Y:S01]  /*0fc0*/  LEA.HI R7, R7, R12, RZ, 0x3 ;  /* 0x0000000c07077211 */ /* 0x000fe200078f18ff */
[----:B------:R-:W-:Y:S01]  /*0fd0*/  IMAD.IADD R14, R15, 0x1, -R16 ;  /* 0x000000010f0e7824 */ /* 0x000fe200078e0a10 */
[----:B------:R-:W-:Y:S01]  /*0fe0*/  IADD3 R16, R5, 0x14, RZ ;  /* 0x0000001405107810 */ /* 0x000fe20007ffe0ff */
[----:B------:R-:W-:Y:S01]  /*0ff0*/  IMAD.IADD R15, R17, 0x1, -R18 ;  /* 0x00000001110f7824 */ /* 0x000fe200078e0a12 */
[----:B------:R-:W-:Y:S01]  /*1000*/  LOP3.LUT R7, R7, 0xfffffff8, RZ, 0xc0, !PT ;  /* 0xfffffff807077812 */ /* 0x000fe200078ec0ff */
[C---:B------:R-:W-:Y:S01]  /*1010*/  VIADD R18, R5.reuse, 0x18 ;  /* 0x0000001805127836 */ /* 0x040fe20000000000 */
[----:B------:R-:W-:Y:S01]  /*1020*/  SHF.R.S32.HI R37, RZ, 0x1f, R20 ;  /* 0x0000001fff257819 */ /* 0x000fe20000011414 */
[----:B------:R-:W-:Y:S01]  /*1030*/  IMAD.SHL.U32 R17, R16, 0x2, RZ ;  /* 0x0000000210117824 */ /* 0x000fe200078e00ff */
[----:B------:R-:W-:Y:S01]  /*1040*/  SHF.R.S32.HI R35, RZ, 0x1f, R16 ;  /* 0x0000001fff237819 */ /* 0x000fe20000011410 */
[----:B------:R-:W-:Y:S01]  /*1050*/  IMAD.IADD R12, R12, 0x1, -R7 ;  /* 0x000000010c0c7824 */ /* 0x000fe200078e0a07 */
[----:B------:R-:W-:Y:S01]  /*1060*/  SHF.R.S32.HI R19, RZ, 0x1f, R18 ;  /* 0x0000001fff137819 */ /* 0x000fe20000011412 */
[----:B------:R-:W-:Y:S01]  /*1070*/  VIADD R7, R5, 0x10 ;  /* 0x0000001005077836 */ /* 0x000fe20000000000 */
[----:B------:R-:W-:-:S02]  /*1080*/  LEA.HI R37, R37, R20, RZ, 0x2 ;  /* 0x0000001425257211 */ /* 0x000fc400078f10ff */
        /* <DEDUP_REMOVED lines=8> */
[----:B------:R-:W-:Y:S02]  /*1110*/  SHF.R.S32.HI R20, RZ, 0x1f, R19 ;  /* 0x0000001fff147819 */ /* 0x000fe40000011413 */
[----:B------:R-:W-:-:S02]  /*1120*/  SHF.R.S32.HI R22, RZ, 0x1f, R21 ;  /* 0x0000001fff167819 */ /* 0x000fc40000011415 */
[----:B------:R-:W-:Y:S02]  /*1130*/  LEA.HI R18, R18, R17, RZ, 0x3 ;  /* 0x0000001112127211 */ /* 0x000fe400078f18ff */
[----:B------:R-:W-:Y:S02]  /*1140*/  LEA.HI R20, R20, R19, RZ, 0x3 ;  /* 0x0000001314147211 */ /* 0x000fe400078f18ff */
[----:B------:R-:W-:Y:S02]  /*1150*/  LEA.HI R35, R35, R16, RZ, 0x2 ;  /* 0x0000001023237211 */ /* 0x000fe400078f10ff */
[----:B------:R-:W-:Y:S02]  /*1160*/  SHF.R.S32.HI R16, RZ, 0x1f, R7 ;  /* 0x0000001fff107819 */ /* 0x000fe40000011407 */
[----:B------:R-:W-:Y:S01]  /*1170*/  LEA.HI R22, R22, R21, RZ, 0x3 ;  /* 0x0000001516167211 */ /* 0x000fe200078f18ff */
[----:B------:R-:W-:Y:S01]  /*1180*/  IMAD.SHL.U32 R35, R35, 0x10, RZ ;  /* 0x0000001023237824 */ /* 0x000fe200078e00ff */
[----:B------:R-:W-:-:S02]  /*1190*/  LOP3.LUT R18, R18, 0xfffffff8, RZ, 0xc0, !PT ;  /* 0xfffffff812127812 */ /* 0x000fc400078ec0ff */
[----:B------:R-:W-:Y:S02]  /*11a0*/  LOP3.LUT R20, R20, 0xfffffff8, RZ, 0xc0, !PT ;  /* 0xfffffff814147812 */ /* 0x000fe400078ec0ff */
[----:B------:R-:W-:Y:S01]  /*11b0*/  LEA.HI R16, R16, R7, RZ, 0x3 ;  /* 0x0000000710107211 */ /* 0x000fe200078f18ff */
[----:B------:R-:W-:Y:S01]  /*11c0*/  IMAD.IADD R17, R17, 0x1, -R18 ;  /* 0x0000000111117824 */ /* 0x000fe200078e0a12 */
[----:B------:R-:W-:Y:S01]  /*11d0*/  LOP3.LUT R22, R22, 0xfffffff8, RZ, 0xc0, !PT ;  /* 0xfffffff816167812 */ /* 0x000fe200078ec0ff */
[----:B------:R-:W-:Y:S01]  /*11e0*/  IMAD.IADD R18, R19, 0x1, -R20 ;  /* 0x0000000113127824 */ /* 0x000fe200078e0a14 */
[----:B------:R-:W-:Y:S01]  /*11f0*/  LOP3.LUT R16, R16, 0xfffffff8, RZ, 0xc0, !PT ;  /* 0xfffffff810107812 */ /* 0x000fe200078ec0ff */
[----:B------:R-:W-:Y:S01]  /*1200*/  VIADD R20, R5, 0x24 ;  /* 0x0000002405147836 */ /* 0x000fe20000000000 */
[----:B------:R-:W-:Y:S01]  /*1210*/  IADD3 R19, R21, -R22, RZ ;  /* 0x8000001615137210 */ /* 0x000fe20007ffe0ff */
[----:B------:R-:W-:Y:S01]  /*1220*/  VIADD R22, R5, 0x28 ;  /* 0x0000002805167836 */ /* 0x000fe20000000000 */
[----:B------:R-:W-:Y:S01]  /*1230*/  SHF.R.S32.HI R41, RZ, 0x1f, R24 ;  /* 0x0000001fff297819 */ /* 0x000fe20000011418 */
[----:B------:R-:W-:Y:S01]  /*1240*/  IMAD.IADD R16, R7, 0x1, -R16 ;  /* 0x0000000107107824 */ /* 0x000fe200078e0a10 */
[----:B------:R-:W-:Y:S01]  /*1250*/  SHF.R.S32.HI R39, RZ, 0x1f, R20 ;  /* 0x0000001fff277819 */ /* 0x000fe20000011414 */
[----:B------:R-:W-:Y:S01]  /*1260*/  VIADD R7, R5, 0x20 ;  /* 0x0000002005077836 */ /* 0x000fe20000000000 */
[----:B------:R-:W-:Y:S01]  /*1270*/  SHF.R.S32.HI R23, RZ, 0x1f, R22 ;  /* 0x0000001fff177819 */ /* 0x000fe20000011416 */
[----:B------:R-:W-:Y:S01]  /*1280*/  IMAD.SHL.U32 R21, R20, 0x2, RZ ;  /* 0x0000000214157824 */ /* 0x000fe200078e00ff */
[----:B------:R-:W-:-:S02]  /*1290*/  LEA.HI R41, R41, R24, RZ, 0x2 ;  /* 0x0000001829297211 */ /* 0x000fc400078f10ff */
[----:B------:R-:W-:Y:S01]  /*12a0*/  LEA.HI R40, R23, R22, RZ, 0x2 ;  /* 0x0000001617287211 */ /* 0x000fe200078f10ff */
[----:B------:R-:W-:Y:S01]  /*12b0*/  IMAD.SHL.U32 R23, R22, 0x2, RZ ;  /* 0x0000000216177824 */ /* 0x000fe200078e00ff */
[----:B------:R-:W-:Y:S02]  /*12c0*/  SHF.R.S32.HI R38, RZ, 0x1f, R7 ;  /* 0x0000001fff267819 */ /* 0x000fe40000011407 */
[----:B------:R-:W-:Y:S01]  /*12d0*/  SHF.R.S32.HI R22, RZ, 0x1f, R21 ;  /* 0x0000001fff167819 */ /* 0x000fe20000011415 */
[----:B------:R-:W-:Y:S01]  /*12e0*/  IMAD.SHL.U32 R52, R40, 0x10, RZ ;  /* 0x0000001028347824 */ /* 0x000fe200078e00ff */
[----:B------:R-:W-:Y:S01]  /*12f0*/  LEA.HI R38, R38, R7, RZ, 0x2 ;  /* 0x0000000726267211 */ /* 0x000fe200078f10ff */
[----:B------:R-:W-:Y:S01]  /*1300*/  IMAD.SHL.U32 R7, R7, 0x2, RZ ;  /* 0x0000000207077824 */ /* 0x000fe200078e00ff */
[----:B------:R-:W-:Y:S02]  /*1310*/  SHF.R.S32.HI R24, RZ, 0x1f, R23 ;  /* 0x0000001fff187819 */ /* 0x000fe40000011417 */
[----:B------:R-:W-:Y:S01]  /*1320*/  SHF.R.S32.HI R26, RZ, 0x1f, R25 ;  /* 0x0000001fff1a7819 */ /* 0x000fe20000011419 */
[----:B------:R-:W-:Y:S01]  /*1330*/  IMAD.SHL.U32 R45, R38, 0x10, RZ ;  /* 0x00000010262d7824 */ /* 0x000fe200078e00ff */
[----:B------:R-:W-:-:S02]  /*1340*/  LEA.HI R22, R22, R21, RZ, 0x3 ;  /* 0x0000001516167211 */ /* 0x000fc400078f18ff */
[----:B------:R-:W-:Y:S02]  /*1350*/  LEA.HI R39, R39, R20, RZ, 0x2 ;  /* 0x0000001427277211 */ /* 0x000fe400078f10ff */
[----:B------:R-:W-:Y:S02]  /*1360*/  LEA.HI R24, R24, R23, RZ, 0x3 ;  /* 0x0000001718187211 */ /* 0x000fe400078f18ff */
[----:B------:R-:W-:Y:S01]  /*1370*/  SHF.R.S32.HI R20, RZ, 0x1f, R7 ;  /* 0x0000001fff147819 */ /* 0x000fe20000011407 */
[----:B------:R-:W-:Y:S01]  /*1380*/  IMAD.SHL.U32 R39, R39, 0x10, RZ ;  /* 0x0000001027277824 */ /* 0x000fe200078e00ff */
[----:B------:R-:W-:Y:S02]  /*1390*/  LEA.HI R26, R26, R25, RZ, 0x3 ;  /* 0x000000191a1a7211 */ /* 0x000fe400078f18ff */
[----:B------:R-:W-:Y:S02]  /*13a0*/  LOP3.LUT R22, R22, 0xfffffff8, RZ, 0xc0, !PT ;  /* 0xfffffff816167812 */ /* 0x000fe400078ec0ff */
[----:B------:R-:W-:-:S02]  /*13b0*/  LOP3.LUT R24, R24, 0xfffffff8, RZ, 0xc0, !PT ;  /* 0xfffffff818187812 */ /* 0x000fc400078ec0ff */
[----:B------:R-:W-:Y:S01]  /*13c0*/  LEA.HI R20, R20, R7, RZ, 0x3 ;  /* 0x0000000714147211 */ /* 0x000fe200078f18ff */
[----:B------:R-:W-:Y:S01]  /*13d0*/  IMAD.IADD R21, R21, 0x1, -R22 ;  /* 0x0000000115157824 */ /* 0x000fe200078e0a16 */
[----:B------:R-:W-:Y:S01]  /*13e0*/  LOP3.LUT R26, R26, 0xfffffff8, RZ, 0xc0, !PT ;  /* 0xfffffff81a1a7812 */ /* 0x000fe200078ec0ff */
[----:B------:R-:W-:Y:S01]  /*13f0*/  IMAD.IADD R22, R23, 0x1, -R24 ;  /* 0x0000000117167824 */ /* 0x000fe200078e0a18 */
[----:B------:R-:W-:Y:S02]  /*1400*/  LOP3.LUT R20, R20, 0xfffffff8, RZ, 0xc0, !PT ;  /* 0xfffffff814147812 */ /* 0x000fe400078ec0ff */
[----:B------:R-:W-:Y:S01]  /*1410*/  SHF.R.S32.HI R30, RZ, 0x1f, R27 ;  /* 0x0000001fff1e7819 */ /* 0x000fe2000001141b */
[----:B------:R-:W-:Y:S01]  /*1420*/  IMAD.IADD R23, R25, 0x1, -R26 ;  /* 0x0000000119177824 */ /* 0x000fe200078e0a1a */
[----:B------:R-:W-:Y:S01]  /*1430*/  SHF.R.S32.HI R42, RZ, 0x1f, R46 ;  /* 0x0000001fff2a7819 */ /* 0x000fe2000001142e */
[----:B------:R-:W-:Y:S01]  /*1440*/  VIADD R25, R5, 0x34 ;  /* 0x0000003405197836 */ /* 0x000fe20000000000 */
[----:B------:R-:W-:Y:S01]  /*1450*/  LEA.HI R55, R30, R27, RZ, 0x2 ;  /* 0x0000001b1e377211 */ /* 0x000fe200078f10ff */
[----:B------:R-:W-:Y:S01]  /*1460*/  IMAD.IADD R20, R7, 0x1, -R20 ;  /* 0x0000000107147824 */ /* 0x000fe200078e0a14 */
[----:B------:R-:W-:Y:S01]  /*1470*/  IADD3 R7, R5, 0x30, RZ ;  /* 0x0000003005077810 */ /* 0x000fe20007ffe0ff */
[----:B------:R-:W-:Y:S01]  /*1480*/  IMAD R27, R4, UR4, RZ ;  /* 0x00000004041b7c24 */ /* 0x000fe2000f8e02ff */
[----:B------:R-:W-:Y:S01]  /*1490*/  SHF.R.S32.HI R26, RZ, 0x1f, R25 ;  /* 0x0000001fff1a7819 */ /* 0x000fe20000011419 */
[----:B------:R-:W-:Y:S01]  /*14a0*/  IMAD.SHL.U32 R55, R55, 0x10, RZ ;  /* 0x0000001037377824 */ /* 0x000fe200078e00ff */
[----:B------:R-:W-:Y:S01]  /*14b0*/  SHF.R.S32.HI R24, RZ, 0x1f, R7 ;  /* 0x0000001fff187819 */ /* 0x000fe20000011407 */
[----:B------:R-:W-:Y:S01]  /*14c0*/  ULDC UR4, c[0x0][0x28c] ;  /* 0x0000a30000047ab9 */ /* 0x000fe20000000800 */
        /* <DEDUP_REMOVED lines=11> */
[----:B------:R-:W-:Y:S02]  /*1580*/  IADD3 R46, P0, R27, R46, RZ ;  /* 0x0000002e1b2e7210 */ /* 0x000fe40007f1e0ff */
[----:B------:R-:W-:Y:S02]  /*1590*/  LEA.HI R24, R24, R7, RZ, 0x3 ;  /* 0x0000000718187211 */ /* 0x000fe400078f18ff */
[----:B------:R-:W-:Y:S02]  /*15a0*/  LOP3.LUT R26, R26, 0xfffffff8, RZ, 0xc0, !PT ;  /* 0xfffffff81a1a7812 */ /* 0x000fe400078ec0ff */
[----:B------:R-:W-:-:S02]  /*15b0*/  LOP3.LUT R30, R30, 0xfffffff8, RZ, 0xc0, !PT ;  /* 0xfffffff81e1e7812 */ /* 0x000fc400078ec0ff */
[----:B------:R-:W-:Y:S01]  /*15c0*/  LEA.HI.X.SX32 R47, R27, R42, 0x1, P0 ;  /* 0x0000002a1b2f7211 */ /* 0x000fe200000f0eff */
[----:B------:R-:W-:Y:S01]  /*15d0*/  IMAD.IADD R25, R25, 0x1, -R26 ;  /* 0x0000000119197824 */ /* 0x000fe200078e0a1a */
[----:B------:R-:W-:Y:S01]  /*15e0*/  LOP3.LUT R24, R24, 0xfffffff8, RZ, 0xc0, !PT ;  /* 0xfffffff818187812 */ /* 0x000fe200078ec0ff */
[----:B------:R-:W-:Y:S01]  /*15f0*/  IMAD.IADD R26, R29, 0x1, -R30 ;  /* 0x000000011d1a7824 */ /* 0x000fe200078e0a1e */
[----:B-----5:R-:W-:Y:S01]  /*1600*/  FSETP.NEU.FTZ.AND P0, PT, R2, RZ, PT ;  /* 0x000000ff0200720b */ /* 0x020fe20003f1d000 */
[----:B------:R-:W-:Y:S01]  /*1610*/  IMAD.SHL.U32 R42, R32, 0x10, RZ ;  /* 0x00000010202a7824 */ /* 0x000fe200078e00ff */
[----:B-1----:R-:W-:Y:S01]  /*1620*/  SHF.R.S32.HI R29, RZ, 0x1f, R43 ;  /* 0x0000001fff1d7819 */ /* 0x002fe2000001142b */
[----:B------:R-:W-:Y:S01]  /*1630*/  IMAD.IADD R24, R7, 0x1, -R24 ;  /* 0x0000000107187824 */ /* 0x000fe200078e0a18 */
[----:B------:R-:W-:Y:S01]  /*1640*/  MOV R7, 0x400 ;  /* 0x0000040000077802 */ /* 0x000fe20000000f00 */
[----:B------:R-:W-:Y:S01]  /*1650*/  IMAD.SHL.U32 R43, R34, 0x10, RZ ;  /* 0x00000010222b7824 */ /* 0x000fe200078e00ff */
[----:B------:R-:W-:-:S02]  /*1660*/  SHF.L.U32 R41, R41, 0x4, RZ ;  /* 0x0000000429297819 */ /* 0x000fc400000006ff */
[----:B------:R-:W-:Y:S02]  /*1670*/  LOP3.LUT R32, R31, 0xffffffc0, RZ, 0xc0, !PT ;  /* 0xffffffc01f207812 */ /* 0x000fe400078ec0ff */
[----:B------:R-:W-:Y:S02]  /*1680*/  LOP3.LUT R31, R42, 0xffffffc0, RZ, 0xc0, !PT ;  /* 0xffffffc02a1f7812 */ /* 0x000fe400078ec0ff */
[----:B------:R-:W-:Y:S02]  /*1690*/  LOP3.LUT R34, R33, 0xffffffc0, RZ, 0xc0, !PT ;  /* 0xffffffc021227812 */ /* 0x000fe400078ec0ff */
[----:B------:R-:W-:Y:S02]  /*16a0*/  LOP3.LUT R36, R35, 0xffffffc0, RZ, 0xc0, !PT ;  /* 0xffffffc023247812 */ /* 0x000fe400078ec0ff */
[----:B0-----:R-:W-:Y:S02]  /*16b0*/  LEA R30, R82, R7, 0x18 ;  /* 0x00000007521e7211 */ /* 0x001fe400078ec0ff */
[----:B------:R-:W-:-:S02]  /*16c0*/  LOP3.LUT R33, R43, 0xffffffc0, RZ, 0xc0, !PT ;  /* 0xffffffc02b217812 */ /* 0x000fc400078ec0ff */
[----:B------:R-:W-:Y:S01]  /*16d0*/  LOP3.LUT R35, R44, 0xffffffc0, RZ, 0xc0, !PT ;  /* 0xffffffc02c237812 */ /* 0x000fe200078ec0ff */
[----:B------:R-:W-:Y:S01]  /*16e0*/  IMAD R30, R5, 0x3c, R30 ;  /* 0x0000003c051e7824 */ /* 0x000fe200078e021e */
        /* <DEDUP_REMOVED lines=8> */
[----:B------:R-:W-:Y:S02]  /*1770*/  IADD3 R27, R8, -UR4, RZ ;  /* 0x80000004081b7c10 */ /* 0x000fe4000fffe0ff */
        /* <DEDUP_REMOVED lines=31> */
[----:B------:R-:W-:Y:S01]  /*1970*/  VIADD R7, R7, 0x110 ;  /* 0x0000011007077836 */ /* 0x000fe20000000000 */
[----:B------:R-:W-:Y:S01]  /*1980*/  SHF.R.S32.HI R50, RZ, 0x5, R50 ;  /* 0x00000005ff327819 */ /* 0x000fe20000011432 */
[----:B------:R-:W-:Y:S01]  /*1990*/  ULDC.64 UR4, c[0x0][0x248] ;  /* 0x0000920000047ab9 */ /* 0x000fe20000000a00 */
[----:B------:R-:W-:Y:S02]  /*19a0*/  IADD3 R49, P0, R81, R28, RZ ;  /* 0x0000001c51317210 */ /* 0x000fe40007f1e0ff */
[----:B------:R-:W-:Y:S01]  /*19b0*/  LEA R7, R82, R7, 0x18 ;  /* 0x0000000752077211 */ /* 0x000fe200078ec0ff */
[----:B------:R-:W-:Y:S01]  /*19c0*/  IMAD R48, R50, 0x8, R9 ;  /* 0x0000000832307824 */ /* 0x000fe200078e0209 */
[----:B------:R-:W-:Y:S01]  /*19d0*/  LEA.HI.X.SX32 R82, R28, R85, 0x1, P0 ;  /* 0x000000551c527211 */ /* 0x000fe200000f0eff */
[----:B------:R-:W-:Y:S01]  /*19e0*/  IMAD R50, R83, 0x40, R50 ;  /* 0x0000004053327824 */ /* 0x000fe200078e0232 */
[----:B------:R-:W-:Y:S01]  /*19f0*/  LEA R2, P0, R49, UR4, 0x2 ;  /* 0x0000000431027c11 */ /* 0x000fe2000f8010ff */
[----:B------:R-:W-:-:S02]  /*1a00*/  IMAD.U32 R81, R48, 0x4, R7 ;  /* 0x0000000430517824 */ /* 0x000fc400078e0007 */
[----:B------:R-:W-:Y:S01]  /*1a10*/  IMAD R83, R83, 0x200, R48 ;  /* 0x0000020053537824 */ /* 0x000fe200078e0230 */
[----:B------:R-:W-:Y:S01]  /*1a20*/  LEA.HI.X R85, R49, UR5, R82, 0x2, P0 ;  /* 0x0000000531557c11 */ /* 0x000fe200080f1452 */
[----:B------:R-:W-:Y:S02]  /*1a30*/  IMAD.MOV.U32 R9, RZ, RZ, -0x800001 ;  /* 0xff7fffffff097424 */ /* 0x000fe400078e00ff */
[----:B------:R-:W-:-:S07]  /*1a40*/  IMAD.SHL.U32 R82, R50, 0x8, RZ ;  /* 0x0000000832527824 */ /* 0x000fce00078e00ff */
.L_x_21670:
        /* <DEDUP_REMOVED lines=15> */
[----:B0-----:R-:W-:Y:S02]  /*1b40*/  IADD3 R48, R86, 0xffffffe, RZ ;  /* 0x0ffffffe56307810 */ /* 0x001fe40007ffe0ff */
[----:B------:R-:W-:Y:S02]  /*1b50*/  ISETP.GE.U32.AND P0, PT, R87, R10, PT ;  /* 0x0000000a5700720c */ /* 0x000fe40003f06070 */
[----:B------:R0:W1:Y:S02]  /*1b60*/  F2I.FTZ.U32.TRUNC.NTZ R49, R48 ;  /* 0x0000003000317305 */ /* 0x000064000021f000 */
[----:B0-----:R-:W-:-:S09]  /*1b70*/  IMAD.MOV.U32 R48, RZ, RZ, RZ ;  /* 0x000000ffff307224 */ /* 0x001fd200078e00ff */
[----:B------:R-:W-:Y:S02]  /*1b80*/  @P0 VIADD R84, R84, 0x1 ;  /* 0x0000000154540836 */ /* 0x000fe40000000000 */
[----:B-1----:R-:W-:-:S04]  /*1b90*/  IMAD.MOV R89, RZ, RZ, -R49 ;  /* 0x000000ffff597224 */ /* 0x002fc800078e0a31 */
[----:B------:R-:W-:-:S04]  /*1ba0*/  IMAD R89, R89, R50, RZ ;  /* 0x0000003259597224 */ /* 0x000fc800078e02ff */
[----:B------:R-:W-:Y:S01]  /*1bb0*/  IMAD.HI.U32 R48, R49, R89, R48 ;  /* 0x0000005931307227 */ /* 0x000fe200078e0030 */
[----:B------:R-:W-:-:S04]  /*1bc0*/  LOP3.LUT R49, R82, R51, RZ, 0x3c, !PT ;  /* 0x0000003352317212 */ /* 0x000fc800078e3cff */
[----:B------:R-:W-:-:S13]  /*1bd0*/  ISETP.GE.AND P3, PT, R49, RZ, PT ;  /* 0x000000ff3100720c */ /* 0x000fda0003f66270 */
[----:B------:R-:W-:Y:S01]  /*1be0*/  @!P3 IMAD.MOV R84, RZ, RZ, -R84 ;  /* 0x000000ffff54b224 */ /* 0x000fe200078e0a54 */
        /* <DEDUP_REMOVED lines=10> */
[----:B------:R-:W-:Y:S02]  /*1c90*/  @!P0 IADD3 R49, R49, -R50, RZ ;  /* 0x8000003231318210 */ /* 0x000fe40007ffe0ff */
[----:B------:R-:W-:-:S03]  /*1ca0*/  ISETP.NE.AND P0, PT, R88, RZ, PT ;  /* 0x000000ff5800720c */ /* 0x000fc60003f05270 */
[----:B------:R-:W-:Y:S01]  /*1cb0*/  @!P2 IMAD.MOV R49, RZ, RZ, -R49 ;  /* 0x000000ffff31a224 */ /* 0x000fe200078e0a31 */
[----:B------:R-:W-:-:S09]  /*1cc0*/  ISETP.LE.AND P2, PT, R84, R27, PT ;  /* 0x0000001b5400720c */ /* 0x000fd20003f43270 */
[----:B------:R-:W-:-:S04]  /*1cd0*/  @!P0 LOP3.LUT R49, RZ, R88, RZ, 0x33, !PT ;  /* 0x00000058ff318212 */ /* 0x000fc800078e33ff */
[----:B------:R-:W-:-:S13]  /*1ce0*/  ISETP.NE.AND P0, PT, R49, RZ, PT ;  /* 0x000000ff3100720c */ /* 0x000fda0003f05270 */
[----:B------:R-:W-:Y:S05]  /*1cf0*/  @P0 BRA P2, `(.L_x_21667) ;  /* 0x0000000c00a40947 */ /* 0x000fea0001000000 */
[----:B------:R-:W-:Y:S01]  /*1d00*/  IMAD.MOV.U32 R84, RZ, RZ, R2 ;  /* 0x000000ffff547224 */ /* 0x000fe200078e0002 */
[----:B------:R-:W0:Y:S04]  /*1d10*/  LDS R90, [R30+0x4] ;  /* 0x000004001e5a7984 */ /* 0x000e280000000800 */
        /* <DEDUP_REMOVED lines=14> */
[----:B------:R-:W-:-:S02]  /*1e00*/  LEA.HI.X R87, R51, UR7, R88, 0x1, P2 ;  /* 0x0000000733577c11 */ /* 0x000fc400090f0c58 */
[----:B------:R-:W1:Y:S04]  /*1e10*/  LDS R88, [R30] ;  /* 0x000000001e587984 */ /* 0x000e680000000800 */
[----:B------:R-:W3:Y:S01]  /*1e20*/  LDG.E.CONSTANT R86, desc[UR10][R86.64] ;  /* 0x0000000a56567981 */ /* 0x000ee2000c1e9900 */
[C---:B0-----:R-:W-:Y:S01]  /*1e30*/  PRMT R89, R90.reuse, 0x7632, R89 ;  /* 0x000076325a597816 */ /* 0x041fe20000000059 */
[----:B------:R-:W-:-:S04]  /*1e40*/  IMAD.U32 R90, R90, 0x10000, RZ ;  /* 0x000100005a5a7824 */ /* 0x000fc800078e00ff */
[----:B------:R-:W-:Y:S01]  /*1e50*/  IMAD.U32 R89, R89, 0x10000, RZ ;  /* 0x0001000059597824 */ /* 0x000fe200078e00ff */
[C---:B--2---:R-:W-:Y:S01]  /*1e60*/  PRMT R51, R48.reuse, 0x7632, R51 ;  /* 0x0000763230337816 */ /* 0x044fe20000000033 */
[----:B------:R-:W-:-:S04]  /*1e70*/  IMAD.U32 R49, R48, 0x10000, RZ ;  /* 0x0001000030317824 */ /* 0x000fc800078e00ff */
[----:B------:R-:W-:Y:S02]  /*1e80*/  IMAD.U32 R48, R51, 0x10000, RZ ;  /* 0x0001000033307824 */ /* 0x000fe400078e00ff */
[----:B------:R-:W-:Y:S01]  /*1e90*/  FMUL.FTZ R92, R90, R49 ;  /* 0x000000315a5c7220 */ /* 0x000fe20000410000 */
[C---:B-1----:R-:W-:Y:S01]  /*1ea0*/  IMAD.U32 R51, R88.reuse, 0x10000, RZ ;  /* 0x0001000058337824 */ /* 0x042fe200078e00ff */
[----:B------:R-:W-:Y:S01]  /*1eb0*/  PRMT R88, R88, 0x7632, R88 ;  /* 0x0000763258587816 */ /* 0x000fe20000000058 */
[C---:B---3--:R-:W-:Y:S01]  /*1ec0*/  IMAD.U32 R90, R86.reuse, 0x10000, RZ ;  /* 0x00010000565a7824 */ /* 0x048fe200078e00ff */
[----:B------:R-:W-:Y:S01]  /*1ed0*/  PRMT R86, R86, 0x7632, R86 ;  /* 0x0000763256567816 */ /* 0x000fe20000000056 */
[----:B------:R-:W-:Y:S01]  /*1ee0*/  FMUL.FTZ R48, R89, R48 ;  /* 0x0000003059307220 */ /* 0x000fe20000410000 */
[----:B------:R-:W-:Y:S01]  /*1ef0*/  SHF.L.U32 R49, R88, 0x10, RZ ;  /* 0x0000001058317819 */ /* 0x000fe200000006ff */
[----:B------:R-:W0:Y:S01]  /*1f00*/  LDS R89, [R30+0x8] ;  /* 0x000008001e597984 */ /* 0x000e220000000800 */
[----:B------:R-:W-:Y:S01]  /*1f10*/  FFMA.FTZ R51, R51, R90, R92 ;  /* 0x0000005a33337223 */ /* 0x000fe2000001005c */
[----:B------:R-:W-:-:S02]  /*1f20*/  IMAD.U32 R86, R86, 0x10000, RZ ;  /* 0x0001000056567824 */ /* 0x000fc400078e00ff */
[----:B------:R-:W-:Y:S02]  /*1f30*/  LDS R90, [R30+0x34] ;  /* 0x000034001e5a7984 */ /* 0x000fe40000000800 */
        /* <DEDUP_REMOVED lines=34> */
[----:B0-----:R-:W-:Y:S01]  /*2160*/  IMAD.U32 R88, R89, 0x10000, RZ ;  /* 0x0001000059587824 */ /* 0x001fe200078e00ff */
[----:B--2---:R-:W-:-:S05]  /*2170*/  SHF.L.U32 R87, R48, 0x10, RZ ;  /* 0x0000001030577819 */ /* 0x004fca00000006ff */
        /* <DEDUP_REMOVED lines=40> */
[----:B0-----:R-:W-:Y:S01]  /*2400*/  SHF.L.U32 R88, R89, 0x10, RZ ;  /* 0x0000001059587819 */ /* 0x001fe200000006ff */
        /* <DEDUP_REMOVED lines=32> */
[----:B------:R-:W-:Y:S01]  /*2610*/  IMAD.U32 R89, R88, 0x10000, RZ ;  /* 0x0001000058597824 */ /* 0x000fe200078e00ff */
        /* <DEDUP_REMOVED lines=38> */
[--C-:B------:R-:W-:Y:S01]  /*2880*/  FFMA.FTZ R86, R86, R88, R51.reuse ;  /* 0x0000005856567223 */ /* 0x100fe20000010033 */
        /* <DEDUP_REMOVED lines=8> */
[----:B------:R-:W-:Y:S02]  /*2910*/  LEA.HI.X R49, R51, UR7, R88, 0x1, P3 ;  /* 0x0000000733317c11 */ /* 0x000fe400098f0c58 */
[----:B------:R-:W-:-:S03]  /*2920*/  IADD3 R51, P0, P2, R26, R50, R43 ;  /* 0x000000321a337210 */ /* 0x000fc60007a1e02b */
[----:B------:R0:W2:Y:S01]  /*2930*/  LDG.E.CONSTANT R48, desc[UR10][R48.64] ;  /* 0x0000000a30307981 */ /* 0x0000a2000c1e9900 */
[----:B------:R-:W-:Y:S02]  /*2940*/  IADD3.X R84, R78, R84, R65, P0, P2 ;  /* 0x000000544e547210 */ /* 0x000fe400007e4441 */
[----:B------:R-:W-:-:S04]  /*2950*/  LEA R50, P0, R51, UR6, 0x1 ;  /* 0x0000000633327c11 */ /* 0x000fc8000f8008ff */
[----:B------:R-:W-:Y:S02]  /*2960*/  LEA.HI.X R51, R51, UR7, R84, 0x1, P0 ;  /* 0x0000000733337c11 */ /* 0x000fe400080f0c54 */
[----:B------:R-:W1:Y:S04]  /*2970*/  LDS R84, [R30+0x38] ;  /* 0x000038001e547984 */ /* 0x000e680000000800 */
[----:B------:R-:W3:Y:S01]  /*2980*/  LDG.E.CONSTANT R50, desc[UR10][R50.64] ;  /* 0x0000000a32327981 */ /* 0x000ee2000c1e9900 */
[C---:B------:R-:W-:Y:S01]  /*2990*/  IMAD.U32 R89, R90.reuse, 0x10000, RZ ;  /* 0x000100005a597824 */ /* 0x040fe200078e00ff */
[----:B0-----:R-:W-:Y:S01]  /*29a0*/  PRMT R49, R90, 0x7632, R49 ;  /* 0x000076325a317816 */ /* 0x001fe20000000031 */
[----:B------:R-:W-:Y:S01]  /*29b0*/  UMOV UR4, 0xffffffff ;  /* 0xffffffff00047882 */ /* 0x000fe20000000000 */
[----:B------:R-:W-:Y:S01]  /*29c0*/  ISETP.NE.AND P0, PT, R5, RZ, PT ;  /* 0x000000ff0500720c */ /* 0x000fe20003f05270 */
[C---:B--2---:R-:W-:Y:S01]  /*29d0*/  IMAD.U32 R88, R48.reuse, 0x10000, RZ ;  /* 0x0001000030587824 */ /* 0x044fe200078e00ff */
[----:B------:R-:W-:-:S03]  /*29e0*/  PRMT R48, R48, 0x7632, R48 ;  /* 0x0000763230307816 */ /* 0x000fc60000000030 */
[----:B------:R-:W-:Y:S01]  /*29f0*/  FFMA.FTZ R88, R89, R88, R86 ;  /* 0x0000005859587223 */ /* 0x000fe20000010056 */
[----:B------:R-:W-:Y:S02]  /*2a00*/  IMAD.U32 R86, R49, 0x10000, RZ ;  /* 0x0001000031567824 */ /* 0x000fe400078e00ff */
[C---:B-1----:R-:W-:Y:S01]  /*2a10*/  IMAD.U32 R49, R84.reuse, 0x10000, RZ ;  /* 0x0001000054317824 */ /* 0x042fe200078e00ff */
[----:B------:R-:W-:Y:S01]  /*2a20*/  PRMT R84, R84, 0x7632, R84 ;  /* 0x0000763254547816 */ /* 0x000fe20000000054 */
[----:B------:R-:W-:Y:S02]  /*2a30*/  IMAD.U32 R48, R48, 0x10000, RZ ;  /* 0x0001000030307824 */ /* 0x000fe400078e00ff */
[C---:B---3--:R-:W-:Y:S01]  /*2a40*/  IMAD.U32 R51, R50.reuse, 0x10000, RZ ;  /* 0x0001000032337824 */ /* 0x048fe200078e00ff */
[----:B------:R-:W-:Y:S01]  /*2a50*/  PRMT R50, R50, 0x7632, R50 ;  /* 0x0000763232327816 */ /* 0x000fe20000000032 */
[----:B------:R-:W-:Y:S02]  /*2a60*/  FFMA.FTZ R48, R86, R48, R87 ;  /* 0x0000003056307223 */ /* 0x000fe40000010057 */
[----:B------:R-:W-:Y:S01]  /*2a70*/  FFMA.FTZ R51, R49, R51, R88 ;  /* 0x0000003331337223 */ /* 0x000fe20000010058 */
[----:B------:R-:W-:-:S02]  /*2a80*/  IMAD.U32 R49, R84, 0x10000, RZ ;  /* 0x0001000054317824 */ /* 0x000fc400078e00ff */
[----:B------:R-:W-:-:S04]  /*2a90*/  IMAD.U32 R50, R50, 0x10000, RZ ;  /* 0x0001000032327824 */ /* 0x000fc800078e00ff */
[----:B------:R-:W-:-:S04]  /*2aa0*/  FFMA.FTZ R48, R49, R50, R48 ;  /* 0x0000003231307223 */ /* 0x000fc80000010030 */
[----:B------:R-:W-:Y:S01]  /*2ab0*/  FADD.FTZ R51, R51, R48 ;  /* 0x0000003033337221 */ /* 0x000fe20000010000 */
[----:B------:R-:W-:Y:S06]  /*2ac0*/  BRA.DIV UR4, `(.L_x_21668) ;  /* 0x0000005204d47947 */ /* 0x000fec000b800000 */
[----:B------:R-:W0:Y:S02]  /*2ad0*/  SHFL.BFLY PT, R87, R51, 0x2, 0x1f ;  /* 0x0c401f0033577f89 */ /* 0x000e2400000e0000 */
[----:B0-----:R-:W-:-:S05]  /*2ae0*/  FADD.FTZ R51, R51, R87 ;  /* 0x0000005733337221 */ /* 0x001fca0000010000 */
[----:B------:R0:W1:Y:S02]  /*2af0*/  SHFL.BFLY PT, R87, R51, 0x1, 0x1f ;  /* 0x0c201f0033577f89 */ /* 0x00006400000e0000 */
.L_x_21724:
        /* <DEDUP_REMOVED lines=9> */
.L_x_21667:
[----:B------:R-:W-:-:S13]  /*2b90*/  ISETP.NE.AND P0, PT, R5, RZ, PT ;  /* 0x000000ff0500720c */ /* 0x000fda0003f05270 */
[----:B------:R-:W-:-:S05]  /*2ba0*/  @!P0 IMAD.MOV.U32 R48, RZ, RZ, -0x800001 ;  /* 0xff7fffffff308424 */ /* 0x000fca00078e00ff */
[----:B------:R0:W-:Y:S02]  /*2bb0*/  @!P0 STS [R81], R48 ;  /* 0x0000003051008388 */ /* 0x0001e40000000800 */
.L_x_21669:
[----:B------:R-:W-:Y:S05]  /*2bc0*/  BSYNC B1 ;  /* 0x0000000000017941 */ /* 0x000fea0003800000 */
.L_x_21666:
[----:B------:R-:W-:Y:S01]  /*2bd0*/  IADD3 R28, R28, 0x4, RZ ;  /* 0x000000041c1c7810 */ /* 0x000fe20007ffe0ff */
[----:B01----:R-:W-:Y:S01]  /*2be0*/  VIADD R81, R81, 0x80 ;  /* 0x0000008051517836 */ /* 0x003fe20000000000 */
[----:B------:R-:W-:Y:S01]  /*2bf0*/  IADD3 R2, P2, R2, 0x10, RZ ;  /* 0x0000001002027810 */ /* 0x000fe20007f5e0ff */
[----:B------:R-:W-:Y:S01]  /*2c00*/  VIADD R83, R83, 0x20 ;  /* 0x0000002053537836 */ /* 0x000fe20000000000 */
[----:B------:R-:W-:Y:S01]  /*2c10*/  ISETP.GE.AND P0, PT, R28, R3, PT ;  /* 0x000000031c00720c */ /* 0x000fe20003f06270 */
[----:B------:R-:W-:Y:S02]  /*2c20*/  VIADD R82, R82, 0x20 ;  /* 0x0000002052527836 */ /* 0x000fe40000000000 */
[----:B------:R-:W-:-:S10]  /*2c30*/  IMAD.X R85, RZ, RZ, R85, P2 ;  /* 0x000000ffff557224 */ /* 0x000fd400010e0655 */
[----:B------:R-:W-:Y:S05]  /*2c40*/  @!P0 BRA `(.L_x_21670) ;  /* 0xffffffec00808947 */ /* 0x000fea000383ffff */
[----:B------:R-:W-:Y:S05]  /*2c50*/  BRA `(.L_x_21664) ;  /* 0x0000001000e47947 */ /* 0x000fea0003800000 */
.L_x_21665:
[----:B------:R-:W-:Y:S01]  /*2c60*/  IMAD.MOV.U32 R48, RZ, RZ, RZ ;  /* 0x000000ffff307224 */ /* 0x000fe200078e00ff */
[----:B------:R-:W-:Y:S01]  /*2c70*/  SHF.R.S32.HI R50, RZ, 0x5, R50 ;  /* 0x00000005ff327819 */ /* 0x000fe20000011432 */
[----:B------:R-:W-:Y:S02]  /*2c80*/  ULDC.64 UR4, c[0x0][0x248] ;  /* 0x0000920000047ab9 */ /* 0x000fe40000000a00 */
[----:B------:R-:W-:-:S04]  /*2c90*/  IMAD.HI.U32 R80, R49, R51, R48 ;  /* 0x0000003331507227 */ /* 0x000fc800078e0030 */
[----:B------:R-:W-:Y:S01]  /*2ca0*/  VIADD R49, R7, 0x110 ;  /* 0x0000011007317836 */ /* 0x000fe20000000000 */
[----:B------:R-:W-:Y:S01]  /*2cb0*/  IADD3 R7, P0, R81, R28, RZ ;  /* 0x0000001c51077210 */ /* 0x000fe20007f1e0ff */
[----:B------:R-:W-:Y:S01]  /*2cc0*/  IMAD R84, R50, 0x8, R9 ;  /* 0x0000000832547824 */ /* 0x000fe200078e0209 */
[----:B------:R-:W-:Y:S01]  /*2cd0*/  MOV R9, 0xff7fffff ;  /* 0xff7fffff00097802 */ /* 0x000fe20000000f00 */
[C---:B------:R-:W-:Y:S01]  /*2ce0*/  IMAD R50, R83.reuse, 0x40, R50 ;  /* 0x0000004053327824 */ /* 0x040fe200078e0232 */
[----:B------:R-:W-:Y:S01]  /*2cf0*/  LEA R49, R82, R49, 0x18 ;  /* 0x0000003152317211 */ /* 0x000fe200078ec0ff */
[----:B------:R-:W-:Y:S01]  /*2d00*/  IMAD R83, R83, 0x200, R84 ;  /* 0x0000020053537824 */ /* 0x000fe200078e0254 */
[----:B------:R-:W-:Y:S02]  /*2d10*/  LEA.HI.X.SX32 R48, R28, R85, 0x1, P0 ;  /* 0x000000551c307211 */ /* 0x000fe400000f0eff */
[C---:B------:R-:W-:Y:S01]  /*2d20*/  LEA R82, P0, R7.reuse, UR4, 0x2 ;  /* 0x0000000407527c11 */ /* 0x040fe2000f8010ff */
[----:B------:R-:W-:Y:S01]  /*2d30*/  IMAD.U32 R81, R84, 0x4, R49 ;  /* 0x0000000454517824 */ /* 0x000fe200078e0031 */
[----:B------:R-:W-:Y:S01]  /*2d40*/  IADD3 R86, -R0, 0x1, R83 ;  /* 0x0000000100567810 */ /* 0x000fe20007ffe153 */
[----:B------:R-:W-:Y:S01]  /*2d50*/  IMAD.SHL.U32 R84, R50, 0x8, RZ ;  /* 0x0000000832547824 */ /* 0x000fe200078e00ff */
[----:B------:R-:W-:-:S09]  /*2d60*/  LEA.HI.X R85, R7, UR5, R48, 0x2, P0 ;  /* 0x0000000507557c11 */ /* 0x000fd200080f1430 */
.L_x_21675:
        /* <DEDUP_REMOVED lines=15> */
[----:B------:R-:W-:-:S03]  /*2e60*/  @!P2 VIADD R48, R48, 0x1 ;  /* 0x000000013030a836 */ /* 0x000fc60000000000 */
[----:B------:R-:W-:Y:S01]  /*2e70*/  ISETP.GE.U32.AND P0, PT, R49, R10, PT ;  /* 0x0000000a3100720c */ /* 0x000fe20003f06070 */
[----:B0-----:R-:W-:-:S06]  /*2e80*/  VIADD R49, R90, 0xffffffe ;  /* 0x0ffffffe5a317836 */ /* 0x001fcc0000000000 */
[----:B------:R-:W0:Y:S06]  /*2e90*/  F2I.FTZ.U32.TRUNC.NTZ R49, R49 ;  /* 0x0000003100317305 */ /* 0x000e2c000021f000 */
[----:B------:R-:W-:Y:S01]  /*2ea0*/  @P0 VIADD R48, R48, 0x1 ;  /* 0x0000000130300836 */ /* 0x000fe20000000000 */
[----:B------:R-:W-:-:S03]  /*2eb0*/  ISETP.NE.AND P0, PT, R51, RZ, PT ;  /* 0x000000ff3300720c */ /* 0x000fc60003f05270 */
[----:B------:R-:W-:Y:S02]  /*2ec0*/  IMAD.MOV.U32 R88, RZ, RZ, R48 ;  /* 0x000000ffff587224 */ /* 0x000fe400078e0030 */
[----:B------:R-:W-:Y:S02]  /*2ed0*/  IMAD.MOV.U32 R48, RZ, RZ, RZ ;  /* 0x000000ffff307224 */ /* 0x000fe400078e00ff */
[----:B------:R-:W-:Y:S02]  /*2ee0*/  @!P3 IMAD.MOV R88, RZ, RZ, -R88 ;  /* 0x000000ffff58b224 */ /* 0x000fe400078e0a58 */
[----:B0-----:R-:W-:-:S04]  /*2ef0*/  IMAD.MOV R87, RZ, RZ, -R49 ;  /* 0x000000ffff577224 */ /* 0x001fc800078e0a31 */
[----:B------:R-:W-:Y:S01]  /*2f00*/  @!P0 LOP3.LUT R88, RZ, R51, RZ, 0x33, !PT ;  /* 0x00000033ff588212 */ /* 0x000fe200078e33ff */
[----:B------:R-:W-:-:S04]  /*2f10*/  IMAD R51, R87, R50, RZ ;  /* 0x0000003257337224 */ /* 0x000fc800078e02ff */
[----:B------:R-:W-:Y:S01]  /*2f20*/  IMAD.HI.U32 R48, R49, R51, R48 ;  /* 0x0000003331307227 */ /* 0x000fe200078e0030 */
        /* <DEDUP_REMOVED lines=9> */
[----:B------:R-:W-:Y:S01]  /*2fc0*/  @!P0 IMAD.IADD R49, R49, 0x1, -R50 ;  /* 0x0000000131318824 */ /* 0x000fe200078e0a32 */
[----:B------:R-:W-:-:S03]  /*2fd0*/  ISETP.NE.AND P0, PT, R89, RZ, PT ;  /* 0x000000ff5900720c */ /* 0x000fc60003f05270 */
[----:B------:R-:W-:Y:S01]  /*2fe0*/  @!P2 IMAD.MOV R49, RZ, RZ, -R49 ;  /* 0x000000ffff31a224 */ /* 0x000fe200078e0a31 */
[----:B------:R-:W-:-:S09]  /*2ff0*/  ISETP.LE.AND P2, PT, R88, R27, PT ;  /* 0x0000001b5800720c */ /* 0x000fd20003f43270 */
[----:B------:R-:W-:-:S04]  /*3000*/  @!P0 LOP3.LUT R49, RZ, R89, RZ, 0x33, !PT ;  /* 0x00000059ff318212 */ /* 0x000fc800078e33ff */
[----:B------:R-:W-:-:S13]  /*3010*/  ISETP.NE.AND P0, PT, R49, RZ, PT ;  /* 0x000000ff3100720c */ /* 0x000fda0003f05270 */
[----:B------:R-:W-:Y:S05]  /*3020*/  @P0 BRA P2, `(.L_x_21672) ;  /* 0x0000000c00bc0947 */ /* 0x000fea0001000000 */
[----:B------:R-:W-:Y:S01]  /*3030*/  IMAD.MOV.U32 R90, RZ, RZ, R82 ;  /* 0x000000ffff5a7224 */ /* 0x000fe200078e0052 */
[----:B------:R-:W0:Y:S01]  /*3040*/  LDS R87, [R30+0x4] ;  /* 0x000004001e577984 */ /* 0x000e220000000800 */
[----:B------:R-:W-:-:S05]  /*3050*/  IMAD.MOV.U32 R91, RZ, RZ, R85 ;  /* 0x000000ffff5b7224 */ /* 0x000fca00078e0055 */
[----:B------:R-:W2:Y:S01]  /*3060*/  LDG.E.CONSTANT R50, desc[UR10][R90.64] ;  /* 0x0000000a5a327981 */ /* 0x000ea2000c1e9900 */
[----:B------:R-:W-:Y:S01]  /*3070*/  IMAD.MOV.U32 R49, RZ, RZ, R47 ;  /* 0x000000ffff317224 */ /* 0x000fe200078e002f */
[----:B--2---:R-:W-:-:S05]  /*3080*/  SHF.R.S32.HI R48, RZ, 0x1f, R50 ;  /* 0x0000001fff307819 */ /* 0x004fca0000011432 */
[----:B------:R-:W-:-:S04]  /*3090*/  IMAD R48, R48, UR12, RZ ;  /* 0x0000000c30307c24 */ /* 0x000fc8000f8e02ff */
[----:B------:R-:W-:Y:S02]  /*30a0*/  IMAD R51, R50, R29, R48 ;  /* 0x0000001d32337224 */ /* 0x000fe400078e0230 */
[----:B------:R-:W-:-:S04]  /*30b0*/  IMAD.MOV.U32 R48, RZ, RZ, R46 ;  /* 0x000000ffff307224 */ /* 0x000fc800078e002e */
[----:B------:R-:W-:-:S04]  /*30c0*/  IMAD.WIDE.U32 R48, R50, UR12, R48 ;  /* 0x0000000c32307c25 */ /* 0x000fc8000f8e0030 */
[----:B------:R-:W-:Y:S01]  /*30d0*/  IMAD.IADD R88, R49, 0x1, R51 ;  /* 0x0000000131587824 */ /* 0x000fe200078e0233 */
[----:B------:R-:W-:-:S04]  /*30e0*/  IADD3 R49, P0, P2, R13, R48, R32 ;  /* 0x000000300d317210 */ /* 0x000fc80007a1e020 */
[----:B------:R-:W-:Y:S02]  /*30f0*/  LEA R50, P3, R49, UR14, 0x1 ;  /* 0x0000000e31327c11 */ /* 0x000fe4000f8608ff */
[----:B------:R-:W-:-:S04]  /*3100*/  IADD3.X R92, R67, R88, R52, P0, P2 ;  /* 0x00000058435c7210 */ /* 0x000fc800007e4434 */
[----:B------:R-:W-:-:S05]  /*3110*/  LEA.HI.X R51, R49, UR15, R92, 0x1, P3 ;  /* 0x0000000f31337c11 */ /* 0x000fca00098f0c5c */
[----:B------:R-:W2:Y:S01]  /*3120*/  LDG.E.CONSTANT R50, desc[UR10][R50.64] ;  /* 0x0000000a32327981 */ /* 0x000ea2000c1e9900 */
[----:B------:R-:W-:-:S04]  /*3130*/  IADD3 R49, P0, R12, R48, RZ ;  /* 0x000000300c317210 */ /* 0x000fc80007f1e0ff */
[----:B------:R-:W-:Y:S01]  /*3140*/  LEA R90, P2, R49, UR14, 0x1 ;  /* 0x0000000e315a7c11 */ /* 0x000fe2000f8408ff */
[----:B------:R-:W-:-:S05]  /*3150*/  IMAD.X R92, R45, 0x1, R88, P0 ;  /* 0x000000012d5c7824 */ /* 0x000fca00000e0658 */
[----:B------:R-:W-:-:S05]  /*3160*/  LEA.HI.X R91, R49, UR15, R92, 0x1, P2 ;  /* 0x0000000f315b7c11 */ /* 0x000fca00090f0c5c */
[----:B------:R1:W3:Y:S01]  /*3170*/  LDG.E.CONSTANT R90, desc[UR10][R90.64] ;  /* 0x0000000a5a5a7981 */ /* 0x0002e2000c1e9900 */
[C---:B0-----:R-:W-:Y:S02]  /*3180*/  SHF.L.U32 R49, R87.reuse, 0x10, RZ ;  /* 0x0000001057317819 */ /* 0x041fe400000006ff */
[----:B------:R-:W-:-:S05]  /*3190*/  PRMT R87, R87, 0x7632, R87 ;  /* 0x0000763257577816 */ /* 0x000fca0000000057 */
[----:B------:R-:W-:Y:S01]  /*31a0*/  IMAD.U32 R87, R87, 0x10000, RZ ;  /* 0x0001000057577824 */ /* 0x000fe200078e00ff */
[----:B-1----:R-:W-:Y:S01]  /*31b0*/  LDS R91, [R30+0x8] ;  /* 0x000008001e5b7984 */ /* 0x002fe20000000800 */
[C---:B--2---:R-:W-:Y:S01]  /*31c0*/  IMAD.U32 R92, R50.reuse, 0x10000, RZ ;  /* 0x00010000325c7824 */ /* 0x044fe200078e00ff */
[----:B------:R-:W-:-:S03]  /*31d0*/  PRMT R50, R50, 0x7632, R50 ;  /* 0x0000763232327816 */ /* 0x000fc60000000032 */
[----:B------:R-:W-:Y:S02]  /*31e0*/  FMUL.FTZ R49, R49, R92 ;  /* 0x0000005c31317220 */ /* 0x000fe40000410000 */
[----:B------:R-:W-:-:S04]  /*31f0*/  IMAD.U32 R50, R50, 0x10000, RZ ;  /* 0x0001000032327824 */ /* 0x000fc800078e00ff */
[----:B------:R-:W-:Y:S02]  /*3200*/  FMUL.FTZ R50, R87, R50 ;  /* 0x0000003257327220 */ /* 0x000fe40000410000 */
[----:B------:R-:W0:Y:S01]  /*3210*/  LDS R87, [R30] ;  /* 0x000000001e577984 */ /* 0x000e220000000800 */
[C---:B---3--:R-:W-:Y:S01]  /*3220*/  IMAD.U32 R51, R90.reuse, 0x10000, RZ ;  /* 0x000100005a337824 */ /* 0x048fe200078e00ff */
[----:B------:R-:W-:Y:S01]  /*3230*/  PRMT R90, R90, 0x7632, R90 ;  /* 0x000076325a5a7816 */ /* 0x000fe2000000005a */
[----:B0-----:R-:W-:-:S04]  /*3240*/  IMAD.U32 R92, R87, 0x10000, RZ ;  /* 0x00010000575c7824 */ /* 0x001fc800078e00ff */
        /* <DEDUP_REMOVED lines=9> */
[----:B------:R-:W2:Y:S01]  /*32e0*/  LDG.E.CONSTANT R50, desc[UR10][R50.64] ;  /* 0x0000000a32327981 */ /* 0x000ea2000c1e9900 */
[----:B------:R-:W-:Y:S02]  /*32f0*/  IMAD.U32 R90, R91, 0x10000, RZ ;  /* 0x000100005b5a7824 */ /* 0x000fe400078e00ff */
[----:B--2---:R-:W-:-:S04]  /*3300*/  IMAD.U32 R89, R50, 0x10000, RZ ;  /* 0x0001000032597824 */ /* 0x004fc800078e00ff */
[----:B------:R-:W-:Y:S01]  /*3310*/  FFMA.FTZ R49, R90, R89, R49 ;  /* 0x000000595a317223 */ /* 0x000fe20000010031 */
[----:B------:R-:W-:Y:S02]  /*3320*/  PRMT R90, R91, 0x7632, R90 ;  /* 0x000076325b5a7816 */ /* 0x000fe4000000005a */
[----:B------:R-:W-:Y:S01]  /*3330*/  PRMT R89, R50, 0x7632, R89 ;  /* 0x0000763232597816 */ /* 0x000fe20000000059 */
[----:B------:R-:W0:Y:S02]  /*3340*/  LDS R91, [R30+0xc] ;  /* 0x00000c001e5b7984 */ /* 0x000e240000000800 */
[----:B------:R-:W-:Y:S01]  /*3350*/  IMAD.U32 R90, R90, 0x10000, RZ ;  /* 0x000100005a5a7824 */ /* 0x000fe200078e00ff */
[----:B------:R-:W-:-:S05]  /*3360*/  SHF.L.U32 R89, R89, 0x10, RZ ;  /* 0x0000001059597819 */ /* 0x000fca00000006ff */
        /* <DEDUP_REMOVED lines=39> */
[----:B------:R-:W0:Y:S01]  /*35e0*/  LDS R91, [R30+0x18] ;  /* 0x000018001e5b7984 */ /* 0x000e220000000800 */
[----:B------:R-:W-:-:S03]  /*35f0*/  SHF.L.U32 R90, R90, 0x10, RZ ;  /* 0x000000105a5a7819 */ /* 0x000fc600000006ff */
        /* <DEDUP_REMOVED lines=114> */
[----:B------:R-:W-:Y:S01]  /*3d20*/  PRMT R89, R89, 0x7632, R89 ;  /* 0x0000763259597816 */ /* 0x000fe20000000059 */
[----:B------:R-:W-:Y:S01]  /*3d30*/  UMOV UR4, 0xffffffff ;  /* 0xffffffff00047882 */ /* 0x000fe20000000000 */
[----:B------:R-:W-:Y:S02]  /*3d40*/  PRMT R50, R50, 0x7632, R50 ;  /* 0x0000763232327816 */ /* 0x000fe40000000032 */
[----:B------:R-:W-:Y:S01]  /*3d50*/  ISETP.NE.AND P0, PT, R5, RZ, PT ;  /* 0x000000ff0500720c */ /* 0x000fe20003f05270 */
[----:B------:R-:W-:Y:S01]  /*3d60*/  IMAD.U32 R92, R89, 0x10000, RZ ;  /* 0x00010000595c7824 */ /* 0x000fe200078e00ff */
[----:B------:R-:W-:-:S05]  /*3d70*/  SHF.L.U32 R50, R50, 0x10, RZ ;  /* 0x0000001032327819 */ /* 0x000fca00000006ff */
[----:B------:R-:W-:Y:S01]  /*3d80*/  FFMA.FTZ R50, R92, R50, R87 ;  /* 0x000000325c327223 */ /* 0x000fe20000010057 */
[C---:B0-----:R-:W-:Y:S01]  /*3d90*/  IMAD.U32 R51, R88.reuse, 0x10000, RZ ;  /* 0x0001000058337824 */ /* 0x041fe200078e00ff */
[----:B------:R-:W-:-:S05]  /*3da0*/  PRMT R88, R88, 0x7632, R88 ;  /* 0x0000763258587816 */ /* 0x000fca0000000058 */
[----:B-1----:R-:W-:Y:S02]  /*3db0*/  IMAD.U32 R49, R88, 0x10000, RZ ;  /* 0x0001000058317824 */ /* 0x002fe400078e00ff */
[C---:B--2---:R-:W-:Y:S01]  /*3dc0*/  IMAD.U32 R87, R48.reuse, 0x10000, RZ ;  /* 0x0001000030577824 */ /* 0x044fe200078e00ff */
[----:B------:R-:W-:-:S03]  /*3dd0*/  PRMT R48, R48, 0x7632, R48 ;  /* 0x0000763230307816 */ /* 0x000fc60000000030 */
[----:B------:R-:W-:Y:S02]  /*3de0*/  FFMA.FTZ R51, R51, R87, R90 ;  /* 0x0000005733337223 */ /* 0x000fe4000001005a */
[----:B------:R-:W-:-:S04]  /*3df0*/  IMAD.U32 R48, R48, 0x10000, RZ ;  /* 0x0001000030307824 */ /* 0x000fc800078e00ff */
[----:B------:R-:W-:-:S04]  /*3e00*/  FFMA.FTZ R48, R49, R48, R50 ;  /* 0x0000003031307223 */ /* 0x000fc80000010032 */
[----:B------:R-:W-:Y:S01]  /*3e10*/  FADD.FTZ R51, R51, R48 ;  /* 0x0000003033337221 */ /* 0x000fe20000010000 */
[----:B------:R-:W-:Y:S06]  /*3e20*/  BRA.DIV UR4, `(.L_x_21673) ;  /* 0x00000042043c7947 */ /* 0x000fec000b800000 */
[----:B------:R-:W0:Y:S02]  /*3e30*/  SHFL.BFLY PT, R87, R51, 0x2, 0x1f ;  /* 0x0c401f0033577f89 */ /* 0x000e2400000e0000 */
[----:B0-----:R-:W-:-:S05]  /*3e40*/  FADD.FTZ R51, R51, R87 ;  /* 0x0000005733337221 */ /* 0x001fca0000010000 */
[----:B------:R0:W1:Y:S02]  /*3e50*/  SHFL.BFLY PT, R87, R51, 0x1, 0x1f ;  /* 0x0c201f0033577f89 */ /* 0x00006400000e0000 */
.L_x_21728:
        /* <DEDUP_REMOVED lines=12> */
.L_x_21672:
[----:B------:R-:W-:-:S13]  /*3f20*/  ISETP.NE.AND P0, PT, R5, RZ, PT ;  /* 0x000000ff0500720c */ /* 0x000fda0003f05270 */
[----:B------:R-:W-:-:S05]  /*3f30*/  @!P0 IMAD.MOV.U32 R48, RZ, RZ, -0x800001 ;  /* 0xff7fffffff308424 */ /* 0x000fca00078e00ff */
[----:B------:R3:W-:Y:S02]  /*3f40*/  @!P0 STS [R81], R48 ;  /* 0x0000003051008388 */ /* 0x0007e40000000800 */
.L_x_21674:
[----:B------:R-:W-:Y:S05]  /*3f50*/  BSYNC B1 ;  /* 0x0000000000017941 */ /* 0x000fea0003800000 */
.L_x_21671:
        /* <DEDUP_REMOVED lines=9> */
.L_x_21664:
[----:B------:R-:W-:Y:S05]  /*3ff0*/  BSYNC B0 ;  /* 0x0000000000007941 */ /* 0x000fea0003800000 */
.L_x_21663:
[----:B------:R-:W2:Y:S01]  /*4000*/  S2R R23, SR_TID.X ;  /* 0x0000000000177919 */ /* 0x000ea20000002100 */
[----:B------:R-:W-:Y:S01]  /*4010*/  UMOV UR4, 0xffffffff ;  /* 0xffffffff00047882 */ /* 0x000fe20000000000 */
[----:B--2--5:R-:W-:-:S04]  /*4020*/  SHF.R.S32.HI R2, RZ, 0x1f, R23 ;  /* 0x0000001fff027819 */ /* 0x024fc80000011417 */
[----:B------:R-:W-:-:S04]  /*4030*/  LEA.HI R2, R2, R23, RZ, 0x5 ;  /* 0x0000001702027211 */ /* 0x000fc800078f28ff */
[----:B------:R-:W-:-:S05]  /*4040*/  LOP3.LUT R2, R2, 0xffffffe0, RZ, 0xc0, !PT ;  /* 0xffffffe002027812 */ /* 0x000fca00078ec0ff */
[----:B------:R-:W-:Y:S01]  /*4050*/  IMAD.IADD R2, R23, 0x1, -R2 ;  /* 0x0000000117027824 */ /* 0x000fe200078e0a02 */
[----:B------:R-:W-:Y:S06]  /*4060*/  BRA.DIV UR4, `(.L_x_21676) ;  /* 0x0000003e04ec7947 */ /* 0x000fec000b800000 */
[----:B-1----:R-:W0:Y:S02]  /*4070*/  SHFL.BFLY PT, R87, R9, 0x10, 0x1f ;  /* 0x0e001f0009577f89 */ /* 0x002e2400000e0000 */
[----:B0-----:R-:W-:-:S05]  /*4080*/  FMNMX.FTZ R51, R87, R9, !PT ;  /* 0x0000000957337209 */ /* 0x001fca0007810000 */
[----:B------:R-:W0:Y:S02]  /*4090*/  SHFL.BFLY PT, R87, R51, 0x8, 0x1f ;  /* 0x0d001f0033577f89 */ /* 0x000e2400000e0000 */
[----:B0-----:R-:W-:-:S05]  /*40a0*/  FMNMX.FTZ R5, R51, R87, !PT ;  /* 0x0000005733057209 */ /* 0x001fca0007810000 */
[----:B------:R0:W1:Y:S02]  /*40b0*/  SHFL.BFLY PT, R87, R5, 0x4, 0x1f ;  /* 0x0c801f0005577f89 */ /* 0x00006400000e0000 */
.L_x_21733:
[----:B------:R-:W-:Y:S01]  /*40c0*/  ISETP.NE.AND P0, PT, R2, RZ, PT ;  /* 0x000000ff0200720c */ /* 0x000fe20003f05270 */
[----:B------:R-:W-:-:S05]  /*40d0*/  VIADD R9, R0, 0x7 ;  /* 0x0000000700097836 */ /* 0x000fca0000000000 */
[----:B------:R-:W-:-:S04]  /*40e0*/  SHF.R.S32.HI R10, RZ, 0x1f, R9 ;  /* 0x0000001fff0a7819 */ /* 0x000fc80000011409 */
[----:B------:R-:W-:Y:S02]  /*40f0*/  LEA.HI R9, R10, R9, RZ, 0x3 ;  /* 0x000000090a097211 */ /* 0x000fe400078f18ff */
[----:B-1----:R-:W-:Y:S01]  /*4100*/  FMNMX.FTZ R10, R5, R87, !PT ;  /* 0x00000057050a7209 */ /* 0x002fe20007810000 */
[----:B------:R-:W-:Y:S06]  /*4110*/  @P0 BRA `(.L_x_21677) ;  /* 0x0000000000240947 */ /* 0x000fec0003800000 */
[----:B------:R-:W1:Y:S01]  /*4120*/  S2UR UR5, SR_CgaCtaId ;  /* 0x00000000000579c3 */ /* 0x000e620000008800 */
[----:B------:R-:W-:Y:S01]  /*4130*/  UMOV UR4, 0x400 ;  /* 0x0000040000047882 */ /* 0x000fe20000000000 */
[----:B------:R-:W-:Y:S01]  /*4140*/  SHF.R.S32.HI R12, RZ, 0x1f, R23 ;  /* 0x0000001fff0c7819 */ /* 0x000fe20000011417 */
[----:B------:R-:W-:-:S03]  /*4150*/  UIADD3 UR4, UR4, 0xf0, URZ ;  /* 0x000000f004047890 */ /* 0x000fc6000fffe03f */
[----:B------:R-:W-:-:S04]  /*4160*/  LEA.HI R12, R12, R23, RZ, 0x5 ;  /* 0x000000170c0c7211 */ /* 0x000fc800078f28ff */
[----:B0-----:R-:W-:Y:S01]  /*4170*/  SHF.R.S32.HI R5, RZ, 0x5, R12 ;  /* 0x00000005ff057819 */ /* 0x001fe2000001140c */
[----:B-1----:R-:W-:-:S06]  /*4180*/  ULEA UR4, UR5, UR4, 0x18 ;  /* 0x0000000405047291 */ /* 0x002fcc000f8ec03f */
[----:B------:R-:W-:-:S05]  /*4190*/  LEA R5, R5, UR4, 0x2 ;  /* 0x0000000405057c11 */ /* 0x000fca000f8e10ff */
[----:B------:R1:W-:Y:S02]  /*41a0*/  STS [R5], R10 ;  /* 0x0000000a05007388 */ /* 0x0003e40000000800 */
.L_x_21677:
[----:B------:R-:W-:Y:S05]  /*41b0*/  WARPSYNC.ALL ;  /* 0x0000000000007948 */ /* 0x000fea0003800000 */
[----:B01----:R-:W-:Y:S01]  /*41c0*/  SHF.R.S32.HI R5, RZ, 0x3, R9 ;  /* 0x00000003ff057819 */ /* 0x003fe20000011409 */
[----:B------:R-:W-:Y:S01]  /*41d0*/  BAR.SYNC.DEFER_BLOCKING 0x0 ;  /* 0x0000000000007b1d */ /* 0x000fe20000010000 */
[----:B------:R-:W-:Y:S01]  /*41e0*/  ISETP.GT.AND P0, PT, R2, 0x3, PT ;  /* 0x000000030200780c */ /* 0x000fe20003f04270 */
[----:B------:R-:W-:Y:S01]  /*41f0*/  IMAD.MOV.U32 R12, RZ, RZ, RZ ;  /* 0x000000ffff0c7224 */ /* 0x000fe200078e00ff */
[----:B------:R-:W-:-:S03]  /*4200*/  ISETP.GE.AND P2, PT, R23, R6, PT ;  /* 0x000000061700720c */ /* 0x000fc60003f46270 */
[----:B------:R-:W-:Y:S08]  /*4210*/  BSSY B0, `(.L_x_21678) ;  /* 0x00000f7000007945 */ /* 0x000ff00003800000 */
[----:B------:R-:W0:Y:S01]  /*4220*/  @!P0 S2R R10, SR_CgaCtaId ;  /* 0x00000000000a8919 */ /* 0x000e220000008800 */
[----:B------:R-:W-:-:S05]  /*4230*/  @!P0 MOV R9, 0x400 ;  /* 0x0000040000098802 */ /* 0x000fca0000000f00 */
        /* <DEDUP_REMOVED lines=35> */
.L_x_21682:
        /* <DEDUP_REMOVED lines=11> */
.L_x_21681:
[----:B------:R-:W-:Y:S05]  /*4520*/  BSYNC B1 ;  /* 0x0000000000017941 */ /* 0x000fea0003800000 */
.L_x_21680:
        /* <DEDUP_REMOVED lines=14> */
.L_x_21685:
        /* <DEDUP_REMOVED lines=100> */
.L_x_21684:
[----:B------:R-:W-:Y:S05]  /*4c50*/  BSYNC B1 ;  /* 0x0000000000017941 */ /* 0x000fea0003800000 */
.L_x_21683:
        /* <DEDUP_REMOVED lines=55> */
.L_x_21687:
[----:B------:R-:W-:Y:S05]  /*4fd0*/  BSYNC B1 ;  /* 0x0000000000017941 */ /* 0x000fea0003800000 */
.L_x_21686:
        /* <DEDUP_REMOVED lines=26> */
.L_x_21679:
[----:B------:R-:W-:Y:S05]  /*5180*/  BSYNC B0 ;  /* 0x0000000000007941 */ /* 0x000fea0003800000 */
.L_x_21678:
        /* <DEDUP_REMOVED lines=10> */
[----:B--2---:R-:W-:Y:S01]  /*5230*/  @!P0 LEA R19, R19, R12, 0x18 ;  /* 0x0000000c13138211 */ /* 0x004fe200078ec0ff */
[----:B-1----:R-:W-:Y:S01]  /*5240*/  FADD.FTZ R10, R13, R10 ;  /* 0x0000000a0d0a7221 */ /* 0x002fe20000010000 */
[----:B------:R-:W-:-:S04]  /*5250*/  @!P3 MOV R13, 0x400 ;  /* 0x00000400000db802 */ /* 0x000fc80000000f00 */
[----:B------:R-:W1:Y:S01]  /*5260*/  SHFL.BFLY PT, R15, R10, 0x4, 0x1f ;  /* 0x0c801f000a0f7f89 */ /* 0x000e6200000e0000 */
[----:B------:R-:W-:-:S05]  /*5270*/  @!P3 VIADD R13, R13, 0xf0 ;  /* 0x000000f00d0db836 */ /* 0x000fca0000000000 */
[----:B---3--:R-:W-:-:S05]  /*5280*/  @!P3 LEA R13, R18, R13, 0x18 ;  /* 0x0000000d120db211 */ /* 0x008fca00078ec0ff */
[----:B------:R-:W-:Y:S02]  /*5290*/  @!P3 IMAD R16, R16, 0x4, R13 ;  /* 0x000000041010b824 */ /* 0x000fe400078e020d */
        /* <DEDUP_REMOVED lines=42> */
.L_x_21692:
        /* <DEDUP_REMOVED lines=8> */
.L_x_21691:
[----:B------:R-:W-:Y:S05]  /*55c0*/  BSYNC B1 ;  /* 0x0000000000017941 */ /* 0x000fea0003800000 */
.L_x_21690:
        /* <DEDUP_REMOVED lines=14> */
.L_x_21695:
        /* <DEDUP_REMOVED lines=52> */
.L_x_21694:
[----:B------:R-:W-:Y:S05]  /*59f0*/  BSYNC B1 ;  /* 0x0000000000017941 */ /* 0x000fea0003800000 */
.L_x_21693:
        /* <DEDUP_REMOVED lines=31> */
.L_x_21697:
[----:B------:R-:W-:Y:S05]  /*5bf0*/  BSYNC B1 ;  /* 0x0000000000017941 */ /* 0x000fea0003800000 */
.L_x_21696:
        /* <DEDUP_REMOVED lines=14> */
.L_x_21689:
[----:B------:R-:W-:Y:S05]  /*5ce0*/  BSYNC B0 ;  /* 0x0000000000007941 */ /* 0x000fea0003800000 */
.L_x_21688:
[----:B------:R-:W-:Y:S01]  /*5cf0*/  BAR.SYNC.DEFER_BLOCKING 0x0 ;  /* 0x0000000000007b1d */ /* 0x000fe20000010000 */
[----:B------:R-:W-:Y:S01]  /*5d00*/  ISETP.NE.AND P0, PT, R23, RZ, PT ;  /* 0x000000ff1700720c */ /* 0x000fe20003f05270 */
[----:B------:R-:W-:Y:S01]  /*5d10*/  HFMA2.MMA R6, -RZ, RZ, 0, 0 ;  /* 0x00000000ff067435 */ /* 0x000fe200000001ff */
[----:B-1----:R-:W-:-:S03]  /*5d20*/  IMAD.MOV.U32 R10, RZ, RZ, RZ ;  /* 0x000000ffff0a7224 */ /* 0x002fc600078e00ff */
        /* <DEDUP_REMOVED lines=29> */
.L_x_21699:
[----:B------:R-:W-:Y:S05]  /*5f00*/  BSYNC B0 ;  /* 0x0000000000007941 */ /* 0x000fea0003800000 */
.L_x_21698:
[----:B------:R-:W-:Y:S01]  /*5f10*/  ULDC UR8, c[0x0][0x26c] ;  /* 0x00009b0000087ab9 */ /* 0x000fe20000000800 */
[----:B------:R-:W-:Y:S01]  /*5f20*/  BSSY B1, `(.L_x_21700) ;  /* 0x0000180000017945 */ /* 0x000fe20003800000 */
[----:B------:R-:W-:Y:S02]  /*5f30*/  IMAD.MOV.U32 R22, RZ, RZ, RZ ;  /* 0x000000ffff167224 */ /* 0x000fe400078e00ff */
[----:B------:R-:W-:Y:S01]  /*5f40*/  IMAD.MOV.U32 R24, RZ, RZ, RZ ;  /* 0x000000ffff187224 */ /* 0x000fe200078e00ff */
[----:B------:R-:W-:Y:S06]  /*5f50*/  @P1 BRA `(.L_x_21701) ;  /* 0x0000001400f01947 */ /* 0x000fec0003800000 */
[----:B-1----:R-:W1:Y:S01]  /*5f60*/  I2F.RP R14, R7 ;  /* 0x00000007000e7306 */ /* 0x002e620000209400 */
[----:B------:R-:W3:Y:S01]  /*5f70*/  S2R R26, SR_CTAID.Z ;  /* 0x00000000001a7919 */ /* 0x000ee20000002700 */
[----:B------:R-:W4:Y:S01]  /*5f80*/  S2UR UR4, SR_CTAID.Y ;  /* 0x00000000000479c3 */ /* 0x000f220000002600 */
[----:B------:R-:W-:Y:S01]  /*5f90*/  SHF.R.S32.HI R10, RZ, 0x1f, R23 ;  /* 0x0000001fff0a7819 */ /* 0x000fe20000011417 */
[----:B------:R-:W-:Y:S01]  /*5fa0*/  ULDC.64 UR6, c[0x0][0x248] ;  /* 0x0000920000067ab9 */ /* 0x000fe20000000a00 */
[----:B------:R-:W-:Y:S01]  /*5fb0*/  IMAD.SHL.U32 R31, R2, 0x8, RZ ;  /* 0x00000008021f7824 */ /* 0x000fe200078e00ff */
[----:B------:R-:W-:Y:S02]  /*5fc0*/  IADD3 R27, -R5, 0x1, RZ ;  /* 0x00000001051b7810 */ /* 0x000fe40007ffe1ff */
[----:B------:R-:W-:Y:S01]  /*5fd0*/  LEA.HI R10, R10, R23, RZ, 0x5 ;  /* 0x000000170a0a7211 */ /* 0x000fe200078f28ff */
[C---:B------:R-:W-:Y:S01]  /*5fe0*/  VIADD R33, R31.reuse, 0x100 ;  /* 0x000001001f217836 */ /* 0x040fe20000000000 */
[----:B0-----:R-:W4:Y:S01]  /*5ff0*/  LDC R9, c[0x0][0x258] ;  /* 0x00009600ff097b82 */ /* 0x001f220000000800 */
[C---:B------:R-:W-:Y:S01]  /*6000*/  VIADD R35, R31.reuse, 0x200 ;  /* 0x000002001f237836 */ /* 0x040fe20000000000 */
[----:B------:R-:W-:Y:S01]  /*6010*/  SHF.R.S32.HI R15, RZ, 0x5, R10 ;  /* 0x00000005ff0f7819 */ /* 0x000fe2000001140a */
[----:B------:R-:W-:Y:S01]  /*6020*/  VIADD R37, R31, 0x300 ;  /* 0x000003001f257836 */ /* 0x000fe20000000000 */
[----:B-1----:R-:W0:Y:S04]  /*6030*/  MUFU.RCP R14, R14 ;  /* 0x0000000e000e7308 */ /* 0x002e280000001000 */
[----:B------:R-:W1:Y:S08]  /*6040*/  S2UR UR5, SR_CgaCtaId ;  /* 0x00000000000579c3 */ /* 0x000e700000008800 */
[----:B------:R-:W5:Y:S01]  /*6050*/  LDC R32, c[0x0][0x26c] ;  /* 0x00009b00ff207b82 */ /* 0x000f620000000800 */
[----:B0-----:R-:W-:-:S02]  /*6060*/  VIADD R12, R14, 0xffffffe ;  /* 0x0ffffffe0e0c7836 */ /* 0x001fc40000000000 */
[----:B----4-:R-:W-:Y:S01]  /*6070*/  IMAD R10, R9, UR4, RZ ;  /* 0x00000004090a7c24 */ /* 0x010fe2000f8e02ff */
[----:B------:R-:W-:Y:S01]  /*6080*/  UMOV UR4, 0x400 ;  /* 0x0000040000047882 */ /* 0x000fe20000000000 */
[----:B------:R0:W4:Y:S01]  /*6090*/  F2I.FTZ.U32.TRUNC.NTZ R13, R12 ;  /* 0x0000000c000d7305 */ /* 0x000122000021f000 */
[----:B---3--:R-:W-:Y:S01]  /*60a0*/  IMAD R26, R26, 0x40, R15 ;  /* 0x000000401a1a7824 */ /* 0x008fe200078e020f */
[----:B------:R-:W-:-:S03]  /*60b0*/  UIADD3 UR4, UR4, 0x110, URZ ;  /* 0x0000011004047890 */ /* 0x000fc6000fffe03f */
[----:B------:R-:W-:Y:S01]  /*60c0*/  IMAD.SHL.U32 R39, R26, 0x8, RZ ;  /* 0x000000081a277824 */ /* 0x000fe200078e00ff */
[----:B------:R-:W-:Y:S01]  /*60d0*/  SHF.R.S32.HI R9, RZ, 0x1f, R26 ;  /* 0x0000001fff097819 */ /* 0x000fe2000001141a */
[----:B-1----:R-:W-:Y:S01]  /*60e0*/  ULEA UR4, UR5, UR4, 0x18 ;  /* 0x0000000405047291 */ /* 0x002fe2000f8ec03f */
[C---:B------:R-:W-:Y:S02]  /*60f0*/  IADD3 R29, P0, R10.reuse, R26, RZ ;  /* 0x0000001a0a1d7210 */ /* 0x040fe40007f1e0ff */
[----:B0-----:R-:W-:Y:S02]  /*6100*/  MOV R12, RZ ;  /* 0x000000ff000c7202 */ /* 0x001fe40000000f00 */
[----:B------:R-:W-:Y:S02]  /*6110*/  LEA.HI.X.SX32 R10, R10, R9, 0x1, P0 ;  /* 0x000000090a0a7211 */ /* 0x000fe400000f0eff */
[----:B------:R-:W-:Y:S01]  /*6120*/  LEA R28, P0, R29, UR6, 0x2 ;  /* 0x000000061d1c7c11 */ /* 0x000fe2000f8010ff */
[----:B----4-:R-:W-:Y:S01]  /*6130*/  IMAD.MOV R14, RZ, RZ, -R13 ;  /* 0x000000ffff0e7224 */ /* 0x010fe200078e0a0d */
[----:B------:R-:W-:Y:S01]  /*6140*/  LEA R34, R15, UR4, 0x5 ;  /* 0x000000040f227c11 */ /* 0x000fe2000f8e28ff */
[----:B------:R-:W-:Y:S01]  /*6150*/  ULDC UR6, c[0x0][0x28c] ;  /* 0x0000a30000067ab9 */ /* 0x000fe20000000800 */
[----:B------:R-:W-:Y:S01]  /*6160*/  LEA.HI.X R29, R29, UR7, R10, 0x2, P0 ;  /* 0x000000071d1d7c11 */ /* 0x000fe200080f140a */
[----:B------:R-:W-:Y:S01]  /*6170*/  ULDC UR7, c[0x0][0x270] ;  /* 0x00009c0000077ab9 */ /* 0x000fe20000000800 */
[----:B------:R-:W-:Y:S01]  /*6180*/  IMAD R25, R7, R14, RZ ;  /* 0x0000000e07197224 */ /* 0x000fe200078e02ff */
[----:B-----5:R-:W-:Y:S01]  /*6190*/  SHF.R.S32.HI R32, RZ, 0x1f, R32 ;  /* 0x0000001fff207819 */ /* 0x020fe20000011420 */
[----:B------:R-:W-:-:S02]  /*61a0*/  IMAD R4, R4, UR7, RZ ;  /* 0x0000000704047c24 */ /* 0x000fc4000f8e02ff */
[----:B------:R-:W-:-:S03]  /*61b0*/  IMAD.HI.U32 R25, R13, R25, R12 ;  /* 0x000000190d197227 */ /* 0x000fc600078e000c */
[----:B------:R-:W-:Y:S01]  /*61c0*/  SHF.R.S32.HI R5, RZ, 0x1f, R4 ;  /* 0x0000001fff057819 */ /* 0x000fe20000011404 */
[----:B------:R-:W-:Y:S02]  /*61d0*/  IMAD.MOV.U32 R10, RZ, RZ, RZ ;  /* 0x000000ffff0a7224 */ /* 0x000fe400078e00ff */
[----:B------:R-:W-:Y:S02]  /*61e0*/  VIADD R30, R8, -UR6 ;  /* 0x80000006081e7c36 */ /* 0x000fe40008000000 */
[----:B------:R-:W-:-:S07]  /*61f0*/  VIADD R34, R34, 0x10 ;  /* 0x0000001022227836 */ /* 0x000fce0000000000 */
.L_x_21712:
        /* <DEDUP_REMOVED lines=48> */
[----:B------:R-:W3:Y:S01]  /*6500*/  LDG.E.CONSTANT R13, desc[UR10][R28.64] ;  /* 0x0000000a1c0d7981 */ /* 0x000ee2000c1e9900 */
[----:B------:R-:W0:Y:S01]  /*6510*/  LDC.64 R8, c[0x0][0x238] ;  /* 0x00008e00ff087b82 */ /* 0x000e220000000a00 */
[----:B---3--:R-:W-:Y:S01]  /*6520*/  SHF.R.S32.HI R12, RZ, 0x1f, R13 ;  /* 0x0000001fff0c7819 */ /* 0x008fe2000001140d */
[----:B------:R-:W-:-:S04]  /*6530*/  IMAD.WIDE.U32 R20, R13, UR8, R4 ;  /* 0x000000080d147c25 */ /* 0x000fc8000f8e0004 */
[----:B------:R-:W-:Y:S01]  /*6540*/  IMAD R12, R12, UR8, RZ ;  /* 0x000000080c0c7c24 */ /* 0x000fe2000f8e02ff */
[----:B------:R-:W-:-:S03]  /*6550*/  IADD3 R14, P3, R35, R20, RZ ;  /* 0x00000014230e7210 */ /* 0x000fc60007f7e0ff */
[----:B------:R-:W-:Y:S01]  /*6560*/  IMAD R15, R13, R32, R12 ;  /* 0x000000200d0f7224 */ /* 0x000fe200078e020c */
[----:B------:R-:W-:-:S03]  /*6570*/  IADD3 R13, P1, R33, R20, RZ ;  /* 0x00000014210d7210 */ /* 0x000fc60007f3e0ff */
[----:B------:R-:W-:Y:S01]  /*6580*/  IMAD.IADD R36, R21, 0x1, R15 ;  /* 0x0000000115247824 */ /* 0x000fe200078e020f */
[----:B0-----:R-:W-:-:S04]  /*6590*/  LEA R12, P2, R13, R8, 0x1 ;  /* 0x000000080d0c7211 */ /* 0x001fc800078408ff */
[----:B------:R-:W-:Y:S02]  /*65a0*/  LEA.HI.X.SX32 R16, R33, R36, 0x1, P1 ;  /* 0x0000002421107211 */ /* 0x000fe400008f0eff */
[C---:B------:R-:W-:Y:S02]  /*65b0*/  LEA R50, P1, R14.reuse, R8, 0x1 ;  /* 0x000000080e327211 */ /* 0x040fe400078208ff */
[----:B------:R-:W-:Y:S02]  /*65c0*/  LEA.HI.X.SX32 R15, R35, R36, 0x1, P3 ;  /* 0x00000024230f7211 */ /* 0x000fe400018f0eff */
[-C--:B------:R-:W-:Y:S02]  /*65d0*/  LEA.HI.X R13, R13, R9.reuse, R16, 0x1, P2 ;  /* 0x000000090d0d7211 */ /* 0x080fe400010f0c10 */
[----:B------:R-:W-:Y:S01]  /*65e0*/  LEA.HI.X R51, R14, R9, R15, 0x1, P1 ;  /* 0x000000090e337211 */ /* 0x000fe200008f0c0f */
[----:B------:R-:W0:Y:S01]  /*65f0*/  LDS.128 R16, [R34] ;  /* 0x0000000022107984 */ /* 0x000e220000000c00 */
[----:B------:R-:W-:-:S03]  /*6600*/  IADD3 R14, P1, R31, R20, RZ ;  /* 0x000000141f0e7210 */ /* 0x000fc60007f3e0ff */
[----:B------:R-:W5:Y:S01]  /*6610*/  LDG.E.CONSTANT R45, desc[UR10][R12.64] ;  /* 0x0000000a0c2d7981 */ /* 0x000f62000c1e9900 */
[C---:B------:R-:W-:Y:S02]  /*6620*/  LEA R48, P2, R14.reuse, R8, 0x1 ;  /* 0x000000080e307211 */ /* 0x040fe400078408ff */
        /* <DEDUP_REMOVED lines=8> */
[----:B------:R1:W5:Y:S01]  /*66b0*/  LDG.E.CONSTANT R44, desc[UR10][R12.64+0xc] ;  /* 0x00000c0a0c2c7981 */ /* 0x000362000c1e9900 */
[----:B------:R-:W-:Y:S03]  /*66c0*/  BSSY B2, `(.L_x_21704) ;  /* 0x000002a000027945 */ /* 0x000fe60003800000 */
[----:B------:R-:W5:Y:S04]  /*66d0*/  LDG.E.CONSTANT R43, desc[UR10][R50.64] ;  /* 0x0000000a322b7981 */ /* 0x000f68000c1e9900 */
[----:B------:R-:W5:Y:S04]  /*66e0*/  LDG.E.CONSTANT R42, desc[UR10][R50.64+0x4] ;  /* 0x0000040a322a7981 */ /* 0x000f68000c1e9900 */
[----:B-1----:R-:W1:Y:S01]  /*66f0*/  LDS.128 R12, [R34+-0x10] ;  /* 0xfffff000220c7984 */ /* 0x002e620000000c00 */
[----:B------:R-:W-:-:S02]  /*6700*/  ISETP.NE.AND P1, PT, R55, RZ, PT ;  /* 0x000000ff3700720c */ /* 0x000fc40003f25270 */
[----:B0-----:R-:W-:Y:S01]  /*6710*/  F2FP.BF16.F32.PACK_AB R18, R19, R18 ;  /* 0x000000121312723e */ /* 0x001fe200000010ff */
[----:B--2---:R-:W5:Y:S04]  /*6720*/  LDG.E.CONSTANT R41, desc[UR10][R50.64+0x8] ;  /* 0x0000080a32297981 */ /* 0x004f68000c1e9900 */
[----:B------:R0:W5:Y:S02]  /*6730*/  LDG.E.CONSTANT R46, desc[UR10][R50.64+0xc] ;  /* 0x00000c0a322e7981 */ /* 0x000164000c1e9900 */
[----:B0-----:R-:W-:Y:S02]  /*6740*/  F2FP.BF16.F32.PACK_AB R50, R17, R16 ;  /* 0x000000101132723e */ /* 0x001fe400000010ff */
[----:B-1----:R-:W-:Y:S02]  /*6750*/  F2FP.BF16.F32.PACK_AB R12, R13, R12 ;  /* 0x0000000c0d0c723e */ /* 0x002fe400000010ff */
[----:B------:R-:W-:Y:S01]  /*6760*/  F2FP.BF16.F32.PACK_AB R13, R15, R14 ;  /* 0x0000000e0f0d723e */ /* 0x000fe200000010ff */
        /* <DEDUP_REMOVED lines=10> */
[----:B------:R-:W-:Y:S02]  /*6810*/  ISETP.GE.AND P3, PT, R19, R0, PT ;  /* 0x000000001300720c */ /* 0x000fe40003f66270 */
[----:B------:R-:W-:-:S02]  /*6820*/  SEL R19, R52, RZ, !P5 ;  /* 0x000000ff34137207 */ /* 0x000fc40006800000 */
[----:B------:R-:W-:Y:S02]  /*6830*/  SEL R52, R14, RZ, !P6 ;  /* 0x000000ff0e347207 */ /* 0x000fe40007000000 */
[-C--:B------:R-:W-:Y:S02]  /*6840*/  ISETP.GE.AND P6, PT, R15, R0.reuse, PT ;  /* 0x000000000f00720c */ /* 0x080fe40003fc6270 */
[-C--:B------:R-:W-:Y:S01]  /*6850*/  ISETP.GE.AND P5, PT, R17, R0.reuse, PT ;  /* 0x000000001100720c */ /* 0x080fe20003fa6270 */
[C---:B------:R-:W-:Y:S01]  /*6860*/  VIADD R17, R39.reuse, 0x1 ;  /* 0x0000000127117836 */ /* 0x040fe20000000000 */
[----:B------:R-:W-:Y:S02]  /*6870*/  IADD3 R49, R39, 0x5, RZ ;  /* 0x0000000527317810 */ /* 0x000fe40007ffe0ff */
        /* <DEDUP_REMOVED lines=14> */
.L_x_21705:
[----:B------:R-:W-:Y:S05]  /*6960*/  BSYNC B2 ;  /* 0x0000000000027941 */ /* 0x000fea0003800000 */
.L_x_21704:
        /* <DEDUP_REMOVED lines=12> */
[C---:B------:R-:W-:Y:S01]  /*6a30*/  PRMT R48, R47.reuse, 0x7632, R48 ;  /* 0x000076322f307816 */ /* 0x040fe20000000030 */
        /* <DEDUP_REMOVED lines=43> */
.L_x_21707:
[----:B------:R-:W-:Y:S05]  /*6cf0*/  BSYNC B2 ;  /* 0x0000000000027941 */ /* 0x000fea0003800000 */
.L_x_21706:
[----:B------:R-:W-:Y:S01]  /*6d00*/  HFMA2.MMA.BF16_V2 R40, R13, R40, -RZ ;  /* 0x000000280d287235 */ /* 0x000fe200003000ff */
[----:B------:R-:W-:Y:S01]  /*6d10*/  FADD.FTZ R16, R16, R17 ;  /* 0x0000001110107221 */ /* 0x000fe20000010000 */
[----:B------:R-:W-:Y:S02]  /*6d20*/  HMUL2.BF16_V2 R45, R12, R45 ;  /* 0x0000002d0c2d7232 */ /* 0x000fe40000200000 */
[----:B------:R-:W-:Y:S01]  /*6d30*/  FADD.FTZ R17, R18, R47 ;  /* 0x0000002f12117221 */ /* 0x000fe20000010000 */
[----:B------:R-:W-:Y:S01]  /*6d40*/  HMUL2.BF16_V2 R47, R14, R38 ;  /* 0x000000260e2f7232 */ /* 0x000fe20000200000 */
[----:B------:R-:W-:Y:S01]  /*6d50*/  BSSY B2, `(.L_x_21708) ;  /* 0x0000026000027945 */ /* 0x000fe20003800000 */
[C---:B------:R-:W-:Y:S02]  /*6d60*/  PRMT R18, R45.reuse, 0x7610, R18 ;  /* 0x000076102d127816 */ /* 0x040fe40000000012 */
[----:B------:R-:W-:Y:S02]  /*6d70*/  PRMT R19, R45, 0x7632, R19 ;  /* 0x000076322d137816 */ /* 0x000fe40000000013 */
[----:B------:R-:W-:-:S02]  /*6d80*/  PRMT R38, R40, 0x7610, R38 ;  /* 0x0000761028267816 */ /* 0x000fc40000000026 */
[C---:B------:R-:W-:Y:S02]  /*6d90*/  PRMT R45, R47.reuse, 0x7610, R45 ;  /* 0x000076102f2d7816 */ /* 0x040fe4000000002d */
        /* <DEDUP_REMOVED lines=11> */
[C---:B------:R-:W-:Y:S01]  /*6e50*/  VIADD R51, R39.reuse, 0x7 ;  /* 0x0000000727337836 */ /* 0x040fe20000000000 */
[----:B------:R-:W-:Y:S01]  /*6e60*/  SEL R50, R42, RZ, !P5 ;  /* 0x000000ff2a327207 */ /* 0x000fe20006800000 */
[----:B------:R-:W-:Y:S01]  /*6e70*/  VIADD R55, R39, 0x5 ;  /* 0x0000000527377836 */ /* 0x000fe20000000000 */
[----:B------:R-:W-:-:S02]  /*6e80*/  ISETP.GE.AND P5, PT, R49, R0, PT ;  /* 0x000000003100720c */ /* 0x000fc40003fa6270 */
[----:B------:R-:W-:Y:S02]  /*6e90*/  SEL R49, R48, RZ, !P6 ;  /* 0x000000ff30317207 */ /* 0x000fe40007000000 */
[-C--:B------:R-:W-:Y:S02]  /*6ea0*/  ISETP.GE.AND P6, PT, R51, R0.reuse, PT ;  /* 0x000000003300720c */ /* 0x080fe40003fc6270 */
[-C--:B------:R-:W-:Y:S01]  /*6eb0*/  ISETP.GE.AND P3, PT, R53, R0.reuse, PT ;  /* 0x000000003500720c */ /* 0x080fe20003f66270 */
[----:B------:R-:W-:Y:S01]  /*6ec0*/  VIADD R53, R39, 0x1 ;  /* 0x0000000127357836 */ /* 0x000fe20000000000 */
[----:B------:R-:W-:Y:S02]  /*6ed0*/  @P2 PRMT R43, RZ, 0x7610, R43 ;  /* 0x00007610ff2b2816 */ /* 0x000fe4000000002b */
        /* <DEDUP_REMOVED lines=13> */
.L_x_21709:
[----:B------:R-:W-:Y:S05]  /*6fb0*/  BSYNC B2 ;  /* 0x0000000000027941 */ /* 0x000fea0003800000 */
.L_x_21708:
[----:B------:R-:W-:Y:S01]  /*6fc0*/  HFMA2.MMA.BF16_V2 R43, R12, R43, -RZ ;  /* 0x0000002b0c2b7235 */ /* 0x000fe200003000ff */
[----:B------:R-:W-:Y:S01]  /*6fd0*/  SHF.L.U32 R38, R38, 0x10, RZ ;  /* 0x0000001026267819 */ /* 0x000fe200000006ff */
[----:B------:R-:W-:Y:S02]  /*6fe0*/  IMAD.U32 R18, R18, 0x10000, RZ ;  /* 0x0001000012127824 */ /* 0x000fe400078e00ff */
[----:B------:R-:W-:Y:S02]  /*6ff0*/  HMUL2.BF16_V2 R42, R13, R42 ;  /* 0x0000002a0d2a7232 */ /* 0x000fe40000200000 */
[----:B------:R-:W-:Y:S01]  /*7000*/  IMAD.U32 R19, R19, 0x10000, RZ ;  /* 0x0001000013137824 */ /* 0x000fe200078e00ff */
[----:B------:R-:W-:Y:S01]  /*7010*/  ISETP.GT.AND P2, PT, R2, 0x17, PT ;  /* 0x000000170200780c */ /* 0x000fe20003f44270 */
        /* <DEDUP_REMOVED lines=9> */
[C---:B------:R-:W-:Y:S01]  /*70b0*/  PRMT R43, R42.reuse, 0x7632, R43 ;  /* 0x000076322a2b7816 */ /* 0x040fe2000000002b */
[----:B------:R-:W-:Y:S02]  /*70c0*/  IMAD.U32 R42, R42, 0x10000, RZ ;  /* 0x000100002a2a7824 */ /* 0x000fe400078e00ff */
[----:B------:R-:W-:Y:S01]  /*70d0*/  FADD.FTZ R40, R45, R40 ;  /* 0x000000282d287221 */ /* 0x000fe20000010000 */
[----:B------:R-:W-:Y:S01]  /*70e0*/  IMAD.U32 R19, R19, 0x10000, RZ ;  /* 0x0001000013137824 */ /* 0x000fe200078e00ff */
[----:B------:R-:W-:Y:S01]  /*70f0*/  HFMA2.MMA.BF16_V2 R18, R15, R44, -RZ ;  /* 0x0000002c0f127235 */ /* 0x000fe200003000ff */
[----:B------:R-:W-:-:S02]  /*7100*/  IMAD.U32 R43, R43, 0x10000, RZ ;  /* 0x000100002b2b7824 */ /* 0x000fc400078e00ff */
[----:B------:R-:W-:Y:S01]  /*7110*/  FADD.FTZ R40, R49, R40 ;  /* 0x0000002831287221 */ /* 0x000fe20000010000 */
[----:B------:R-:W-:Y:S02]  /*7120*/  IMAD.U32 R38, R38, 0x10000, RZ ;  /* 0x0001000026267824 */ /* 0x000fe400078e00ff */
[----:B------:R-:W-:Y:S01]  /*7130*/  FADD.FTZ R24, R24, R17 ;  /* 0x0000001118187221 */ /* 0x000fe20000010000 */
[----:B------:R-:W-:Y:S01]  /*7140*/  FADD.FTZ R45, R42, R43 ;  /* 0x0000002b2a2d7221 */ /* 0x000fe20000010000 */
[----:B------:R-:W-:Y:S01]  /*7150*/  HFMA2.MMA.BF16_V2 R42, R15, R46, -RZ ;  /* 0x0000002e0f2a7235 */ /* 0x000fe200003000ff */
[----:B------:R-:W-:Y:S01]  /*7160*/  FADD.FTZ R44, R19, R38 ;  /* 0x00000026132c7221 */ /* 0x000fe20000010000 */
[----:B------:R-:W-:Y:S01]  /*7170*/  HMUL2.BF16_V2 R38, R14, R41 ;  /* 0x000000290e267232 */ /* 0x000fe20000200000 */
[----:B------:R-:W-:Y:S02]  /*7180*/  PRMT R19, R18, 0x7632, R19 ;  /* 0x0000763212137816 */ /* 0x000fe40000000013 */
[----:B------:R-:W-:Y:S01]  /*7190*/  FADD.FTZ R44, R44, R45 ;  /* 0x0000002d2c2c7221 */ /* 0x000fe20000010000 */
[----:B------:R-:W-:-:S02]  /*71a0*/  SHF.L.U32 R18, R18, 0x10, RZ ;  /* 0x0000001012127819 */ /* 0x000fc400000006ff */
[C---:B------:R-:W-:Y:S01]  /*71b0*/  PRMT R41, R38.reuse, 0x7632, R41 ;  /* 0x0000763226297816 */ /* 0x040fe20000000029 */
[----:B------:R-:W-:Y:S01]  /*71c0*/  IMAD.U32 R38, R38, 0x10000, RZ ;  /* 0x0001000026267824 */ /* 0x000fe200078e00ff */
[C---:B------:R-:W-:Y:S01]  /*71d0*/  PRMT R43, R42.reuse, 0x7632, R43 ;  /* 0x000076322a2b7816 */ /* 0x040fe2000000002b */
[----:B------:R-:W-:Y:S02]  /*71e0*/  IMAD.U32 R19, R19, 0x10000, RZ ;  /* 0x0001000013137824 */ /* 0x000fe400078e00ff */
[----:B------:R-:W-:Y:S02]  /*71f0*/  IMAD.U32 R41, R41, 0x10000, RZ ;  /* 0x0001000029297824 */ /* 0x000fe400078e00ff */
        /* <DEDUP_REMOVED lines=21> */
[C---:B0-----:R-:W-:Y:S01]  /*7350*/  VIADD R9, R39.reuse, 0x2 ;  /* 0x0000000227097836 */ /* 0x041fe20000000000 */
        /* <DEDUP_REMOVED lines=29> */
.L_x_21711:
[----:B------:R-:W-:Y:S05]  /*7530*/  BSYNC B2 ;  /* 0x0000000000027941 */ /* 0x000fea0003800000 */
.L_x_21710:
[----:B0----5:R-:W-:Y:S01]  /*7540*/  HMUL2.BF16_V2 R8, R12, R17 ;  /* 0x000000110c087232 */ /* 0x021fe20000200000 */
[----:B------:R-:W-:Y:S01]  /*7550*/  HFMA2.MMA.BF16_V2 R12, R13, R16, -RZ ;  /* 0x000000100d0c7235 */ /* 0x000fe200003000ff */
[----:B------:R-:W-:Y:S01]  /*7560*/  HMUL2.BF16_V2 R14, R14, R19 ;  /* 0x000000130e0e7232 */ /* 0x000fe20000200000 */
[----:B------:R-:W-:Y:S02]  /*7570*/  HFMA2.MMA.BF16_V2 R16, R15, R18, -RZ ;  /* 0x000000120f107235 */ /* 0x000fe400003000ff */
[C---:B------:R-:W-:Y:S01]  /*7580*/  PRMT R9, R8.reuse, 0x7632, R9 ;  /* 0x0000763208097816 */ /* 0x040fe20000000009 */
[----:B------:R-:W-:Y:S01]  /*7590*/  IMAD.U32 R17, R8, 0x10000, RZ ;  /* 0x0001000008117824 */ /* 0x000fe200078e00ff */
[C---:B------:R-:W-:Y:S01]  /*75a0*/  PRMT R15, R14.reuse, 0x7632, R15 ;  /* 0x000076320e0f7816 */ /* 0x040fe2000000000f */
[----:B------:R-:W-:Y:S02]  /*75b0*/  IMAD.U32 R14, R14, 0x10000, RZ ;  /* 0x000100000e0e7824 */ /* 0x000fe400078e00ff */
[----:B------:R-:W-:Y:S01]  /*75c0*/  IMAD.U32 R18, R9, 0x10000, RZ ;  /* 0x0001000009127824 */ /* 0x000fe200078e00ff */
[C---:B------:R-:W-:Y:S01]  /*75d0*/  PRMT R13, R12.reuse, 0x7632, R13 ;  /* 0x000076320c0d7816 */ /* 0x040fe2000000000d */
[----:B------:R-:W-:Y:S01]  /*75e0*/  IMAD.U32 R12, R12, 0x10000, RZ ;  /* 0x000100000c0c7824 */ /* 0x000fe200078e00ff */
[----:B------:R-:W-:Y:S01]  /*75f0*/  PRMT R8, R16, 0x7632, R8 ;  /* 0x0000763210087816 */ /* 0x000fe20000000008 */
[----:B------:R-:W-:-:S02]  /*7600*/  IMAD.U32 R15, R15, 0x10000, RZ ;  /* 0x000100000f0f7824 */ /* 0x000fc400078e00ff */
[----:B------:R-:W-:Y:S01]  /*7610*/  FADD.FTZ R17, R17, R18 ;  /* 0x0000001211117221 */ /* 0x000fe20000010000 */
[----:B------:R-:W-:Y:S02]  /*7620*/  IMAD.U32 R13, R13, 0x10000, RZ ;  /* 0x000100000d0d7824 */ /* 0x000fe400078e00ff */
[----:B------:R-:W-:Y:S02]  /*7630*/  IMAD.U32 R16, R16, 0x10000, RZ ;  /* 0x0001000010107824 */ /* 0x000fe400078e00ff */
[----:B------:R-:W-:Y:S01]  /*7640*/  FADD.FTZ R15, R14, R15 ;  /* 0x0000000f0e0f7221 */ /* 0x000fe20000010000 */
[----:B------:R-:W-:Y:S01]  /*7650*/  FADD.FTZ R12, R12, R13 ;  /* 0x0000000d0c0c7221 */ /* 0x000fe20000010000 */
[----:B------:R-:W-:-:S03]  /*7660*/  IMAD.U32 R9, R8, 0x10000, RZ ;  /* 0x0001000008097824 */ /* 0x000fc600078e00ff */
[----:B------:R-:W-:Y:S01]  /*7670*/  FADD.FTZ R12, R17, R12 ;  /* 0x0000000c110c7221 */ /* 0x000fe20000010000 */
[----:B------:R-:W-:-:S03]  /*7680*/  FADD.FTZ R9, R16, R9 ;  /* 0x0000000910097221 */ /* 0x000fc60000010000 */
[----:B------:R-:W-:-:S04]  /*7690*/  FADD.FTZ R12, R12, R15 ;  /* 0x0000000f0c0c7221 */ /* 0x000fc80000010000 */
[----:B------:R-:W-:-:S04]  /*76a0*/  FADD.FTZ R9, R12, R9 ;  /* 0x000000090c097221 */ /* 0x000fc80000010000 */
[----:B------:R-:W-:-:S07]  /*76b0*/  FADD.FTZ R10, R10, R9 ;  /* 0x000000090a0a7221 */ /* 0x000fce0000010000 */
.L_x_21703:
[----:B------:R-:W-:Y:S05]  /*76c0*/  BSYNC B0 ;  /* 0x0000000000007941 */ /* 0x000fea0003800000 */
.L_x_21702:
[----:B------:R-:W-:Y:S01]  /*76d0*/  IADD3 R28, P1, R28, 0x10, RZ ;  /* 0x000000101c1c7810 */ /* 0x000fe20007f3e0ff */
[----:B------:R-:W-:Y:S01]  /*76e0*/  VIADD R39, R39, 0x20 ;  /* 0x0000002027277836 */ /* 0x000fe20000000000 */
[----:B------:R-:W-:-:S03]  /*76f0*/  IADD3 R34, R34, 0x80, RZ ;  /* 0x0000008022227810 */ /* 0x000fc60007ffe0ff */
[----:B------:R-:W-:Y:S01]  /*7700*/  IMAD.X R29, RZ, RZ, R29, P1 ;  /* 0x000000ffff1d7224 */ /* 0x000fe200008e061d */
[----:B------:R-:W-:Y:S07]  /*7710*/  @!P0 BRA `(.L_x_21712) ;  /* 0xffffffe800b88947 */ /* 0x000fee000383ffff */
.L_x_21701:
[----:B------:R-:W-:Y:S05]  /*7720*/  BSYNC B1 ;  /* 0x0000000000017941 */ /* 0x000fea0003800000 */
.L_x_21700:
[----:B------:R-:W3:Y:S01]  /*7730*/  S2UR UR5, SR_CgaCtaId ;  /* 0x00000000000579c3 */ /* 0x000ee20000008800 */
[----:B------:R-:W-:Y:S01]  /*7740*/  SHF.R.S32.HI R0, RZ, 0x1f, R23 ;  /* 0x0000001fff007819 */ /* 0x000fe20000011417 */
[----:B------:R-:W-:Y:S01]  /*7750*/  UMOV UR4, 0x400 ;  /* 0x0000040000047882 */ /* 0x000fe20000000000 */
[----:B------:R-:W-:Y:S01]  /*7760*/  LOP3.LUT R3, R23, 0xffffffc0, RZ, 0xc0, !PT ;  /* 0xffffffc017037812 */ /* 0x000fe200078ec0ff */
[----:B------:R-:W-:Y:S01]  /*7770*/  UIADD3 UR4, UR4, 0x110, URZ ;  /* 0x0000011004047890 */ /* 0x000fe2000fffe03f */
[----:B------:R-:W-:-:S03]  /*7780*/  LEA.HI R0, R0, R23, RZ, 0x5 ;  /* 0x0000001700007211 */ /* 0x000fc600078f28ff */
[----:B------:R-:W-:Y:S01]  /*7790*/  BAR.SYNC.DEFER_BLOCKING 0x0 ;  /* 0x0000000000007b1d */ /* 0x000fe20000010000 */
[----:B------:R-:W-:Y:S01]  /*77a0*/  ISETP.NE.AND P2, PT, R3, 0x40, PT ;  /* 0x000000400300780c */ /* 0x000fe20003f45270 */
[----:B------:R-:W-:Y:S01]  /*77b0*/  IMAD.MOV.U32 R11, RZ, RZ, R10 ;  /* 0x000000ffff0b7224 */ /* 0x000fe200078e000a */
[----:B------:R-:W-:Y:S01]  /*77c0*/  SHF.R.S32.HI R3, RZ, 0x5, R0 ;  /* 0x00000005ff037819 */ /* 0x000fe20000011400 */
[----:B------:R-:W-:Y:S01]  /*77d0*/  IMAD.MOV.U32 R10, RZ, RZ, R6 ;  /* 0x000000ffff0a7224 */ /* 0x000fe200078e0006 */
        /* <DEDUP_REMOVED lines=8> */
[----:B---3--:R-:W-:-:S06]  /*7860*/  ULEA UR4, UR5, UR4, 0x18 ;  /* 0x0000000405047291 */ /* 0x008fcc000f8ec03f */
[----:B------:R-:W-:Y:S01]  /*7870*/  LEA R0, R0, UR4, 0x2 ;  /* 0x0000000400007c11 */ /* 0x000fe2000f8e10ff */
[----:B------:R-:W-:Y:S06]  /*7880*/  @P2 BRA `(.L_x_21714) ;  /* 0x0000000000142947 */ /* 0x000fec0003800000 */
[----:B------:R-:W-:Y:S01]  /*7890*/  ISETP.GT.AND P2, PT, R2, 0x17, PT ;  /* 0x000000170200780c */ /* 0x000fe20003f44270 */
[----:B------:R3:W-:Y:S04]  /*78a0*/  STS [R0+-0x3c0], R24 ;  /* 0xfffc401800007388 */ /* 0x0007e80000000800 */
[----:B------:R3:W-:Y:S04]  /*78b0*/  STS [R0+-0x340], R22 ;  /* 0xfffcc01600007388 */ /* 0x0007e80000000800 */
[----:B------:R3:W-:Y:S04]  /*78c0*/  STS [R0+-0x2c0], R10 ;  /* 0xfffd400a00007388 */ /* 0x0007e80000000800 */
[----:B------:R3:W-:Y:S02]  /*78d0*/  @!P2 STS [R0+-0x240], R11 ;  /* 0xfffdc00b0000a388 */ /* 0x0007e40000000800 */
.L_x_21714:
[----:B------:R-:W-:Y:S05]  /*78e0*/  BSYNC B0 ;  /* 0x0000000000007941 */ /* 0x000fea0003800000 */
.L_x_21713:
        /* <DEDUP_REMOVED lines=8> */
[----:B---3--:R-:W-:Y:S01]  /*7970*/  FADD.FTZ R24, R3, R24 ;  /* 0x0000001803187221 */ /* 0x008fe20000010000 */
[----:B----4-:R-:W-:Y:S01]  /*7980*/  FADD.FTZ R22, R4, R22 ;  /* 0x0000001604167221 */ /* 0x010fe20000010000 */
[----:B-----5:R-:W-:Y:S01]  /*7990*/  FADD.FTZ R10, R5, R10 ;  /* 0x0000000a050a7221 */ /* 0x020fe20000010000 */
[----:B0-----:R-:W-:-:S07]  /*79a0*/  @!P2 FADD.FTZ R11, R6, R11 ;  /* 0x0000000b060ba221 */ /* 0x001fce0000010000 */
.L_x_21716:
[----:B------:R-:W-:Y:S05]  /*79b0*/  BSYNC B0 ;  /* 0x0000000000007941 */ /* 0x000fea0003800000 */
.L_x_21715:
        /* <DEDUP_REMOVED lines=8> */
.L_x_21718:
[----:B------:R-:W-:Y:S05]  /*7a40*/  BSYNC B0 ;  /* 0x0000000000007941 */ /* 0x000fea0003800000 */
.L_x_21717:
[----:B------:R-:W-:Y:S06]  /*7a50*/  BAR.SYNC.DEFER_BLOCKING 0x0 ;  /* 0x0000000000007b1d */ /* 0x000fec0000010000 */
[----:B------:R-:W-:Y:S04]  /*7a60*/  BSSY B0, `(.L_x_21719) ;  /* 0x000000b000007945 */ /* 0x000fe80003800000 */
[----:B------:R-:W-:Y:S05]  /*7a70*/  @P0 BRA `(.L_x_21720) ;  /* 0x0000000000240947 */ /* 0x000fea0003800000 */
[----:B------:R-:W-:Y:S01]  /*7a80*/  ISETP.GT.AND P0, PT, R2, 0x17, PT ;  /* 0x000000170200780c */ /* 0x000fe20003f04270 */
[----:B------:R-:W3:Y:S04]  /*7a90*/  LDS R3, [R0] ;  /* 0x0000000000037984 */ /* 0x000ee80000000800 */
[----:B------:R-:W5:Y:S04]  /*7aa0*/  LDS R4, [R0+0x80] ;  /* 0x0000800000047984 */ /* 0x000f680000000800 */
[----:B------:R-:W0:Y:S04]  /*7ab0*/  LDS R5, [R0+0x100] ;  /* 0x0001000000057984 */ /* 0x000e280000000800 */
[----:B------:R-:W1:Y:S01]  /*7ac0*/  @!P0 LDS R6, [R0+0x180] ;  /* 0x0001800000068984 */ /* 0x000e620000000800 */
[----:B---34-:R-:W-:Y:S01]  /*7ad0*/  FADD.FTZ R24, R3, R24 ;  /* 0x0000001803187221 */ /* 0x018fe20000010000 */
[----:B-----5:R-:W-:Y:S01]  /*7ae0*/  FADD.FTZ R22, R4, R22 ;  /* 0x0000001604167221 */ /* 0x020fe20000010000 */
[----:B0-----:R-:W-:Y:S01]  /*7af0*/  FADD.FTZ R10, R5, R10 ;  /* 0x0000000a050a7221 */ /* 0x001fe20000010000 */
[----:B-1----:R-:W-:-:S07]  /*7b00*/  @!P0 FADD.FTZ R11, R6, R11 ;  /* 0x0000000b060b8221 */ /* 0x002fce0000010000 */
.L_x_21720:
[----:B------:R-:W-:Y:S05]  /*7b10*/  BSYNC B0 ;  /* 0x0000000000007941 */ /* 0x000fea0003800000 */
.L_x_21719:
[----:B------:R-:W-:Y:S06]  /*7b20*/  BAR.SYNC.DEFER_BLOCKING 0x0 ;  /* 0x0000000000007b1d */ /* 0x000fec0000010000 */
[----:B------:R-:W-:Y:S05]  /*7b30*/  @P1 EXIT ;  /* 0x000000000000194d */ /* 0x000fea0003800000 */
[----:B------:R-:W5:Y:S01]  /*7b40*/  S2UR UR6, SR_CTAID.Y ;  /* 0x00000000000679c3 */ /* 0x000f620000002600 */
[----:B------:R-:W-:Y:S01]  /*7b50*/  ULDC UR4, c[0x0][0x14] ;  /* 0x0000050000047ab9 */ /* 0x000fe20000000800 */
[----:B------:R-:W-:Y:S01]  /*7b60*/  ULDC UR5, c[0x0][0xc] ;  /* 0x0000030000057ab9 */ /* 0x000fe20000000800 */
[----:B------:R-:W-:Y:S01]  /*7b70*/  UIMAD UR7, UR4, 0x78, URZ ;  /* 0x00000078040778a4 */ /* 0x000fe2000f8e023f */
[C---:B---34-:R-:W-:Y:S02]  /*7b80*/  VIADD R0, R2.reuse, 0x20 ;  /* 0x0000002002007836 */ /* 0x058fe40000000000 */
[----:B------:R-:W-:Y:S02]  /*7b90*/  VIADD R3, R2, 0x40 ;  /* 0x0000004002037836 */ /* 0x000fe40000000000 */
[----:B------:R-:W3:Y:S08]  /*7ba0*/  S2UR UR9, SR_CTAID.Z ;  /* 0x00000000000979c3 */ /* 0x000ef00000002700 */
[----:B------:R-:W4:Y:S01]  /*7bb0*/  S2UR UR8, SR_CTAID.X ;  /* 0x00000000000879c3 */ /* 0x000f220000002500 */
[----:B-----5:R-:W-:-:S04]  /*7bc0*/  UIMAD UR4, UR6, UR5, URZ ;  /* 0x00000005060472a4 */ /* 0x020fc8000f8e023f */
[----:B------:R-:W-:Y:S02]  /*7bd0*/  UIMAD UR4, UR4, UR7, URZ ;  /* 0x00000007040472a4 */ /* 0x000fe4000f8e023f */
[----:B---3--:R-:W-:-:S04]  /*7be0*/  UIMAD UR6, UR9, 0x78, URZ ;  /* 0x00000078090678a4 */ /* 0x008fc8000f8e023f */
        /* <DEDUP_REMOVED lines=8> */
[----:B------:R-:W-:Y:S02]  /*7c70*/  IADD3 R5, P0, R2, UR4, RZ ;  /* 0x0000000402057c10 */ /* 0x000fe4000ff1e0ff */
[----:B-1----:R-:W-:Y:S02]  /*7c80*/  LEA.HI.X.SX32 R14, R0, UR7, 0x1, P1 ;  /* 0x00000007000e7c11 */ /* 0x002fe400088f0eff */
[----:B------:R-:W-:Y:S02]  /*7c90*/  LEA.HI.X.SX32 R0, R2, UR7, 0x1, P0 ;  /* 0x0000000702007c11 */ /* 0x000fe400080f0eff */
[----:B------:R-:W-:-:S02]  /*7ca0*/  LEA R4, P0, R5, UR8, 0x1 ;  /* 0x0000000805047c11 */ /* 0x000fc4000f8008ff */
[----:B0-----:R-:W-:Y:S02]  /*7cb0*/  IADD3 R9, P2, R3, UR4, RZ ;  /* 0x0000000403097c10 */ /* 0x001fe4000ff5e0ff */
[----:B------:R-:W-:Y:S02]  /*7cc0*/  LEA.HI.X R5, R5, UR9, R0, 0x1, P0 ;  /* 0x0000000905057c11 */ /* 0x000fe400080f0c00 */
[----:B------:R-:W-:Y:S02]  /*7cd0*/  ISETP.GT.AND P0, PT, R2, 0x17, PT ;  /* 0x000000170200780c */ /* 0x000fe40003f04270 */
[----:B------:R-:W-:Y:S02]  /*7ce0*/  LEA.HI.X.SX32 R12, R3, UR7, 0x1, P2 ;  /* 0x00000007030c7c11 */ /* 0x000fe400090f0eff */
[----:B------:R-:W-:Y:S02]  /*7cf0*/  LEA R6, P1, R7, UR8, 0x1 ;  /* 0x0000000807067c11 */ /* 0x000fe4000f8208ff */
[----:B------:R-:W-:-:S02]  /*7d00*/  F2FP.BF16.F32.PACK_AB R0, R22, R24 ;  /* 0x000000181600723e */ /* 0x000fc400000010ff */
[----:B------:R-:W-:Y:S02]  /*7d10*/  LEA R8, P2, R9, UR8, 0x1 ;  /* 0x0000000809087c11 */ /* 0x000fe4000f8408ff */
[----:B------:R-:W-:Y:S01]  /*7d20*/  F2FP.BF16.F32.PACK_AB R3, RZ, R10 ;  /* 0x0000000aff03723e */ /* 0x000fe200000010ff */
[----:B------:R0:W-:Y:S01]  /*7d30*/  STG.E.U16 desc[UR10][R4.64], R0 ;  /* 0x0000000004007986 */ /* 0x0001e2000c10150a */
[----:B------:R-:W-:Y:S02]  /*7d40*/  LEA.HI.X R7, R7, UR9, R14, 0x1, P1 ;  /* 0x0000000907077c11 */ /* 0x000fe400088f0c0e */
[----:B------:R-:W-:Y:S02]  /*7d50*/  PRMT R10, R0, 0x7632, R10 ;  /* 0x00007632000a7816 */ /* 0x000fe4000000000a */
[----:B------:R-:W-:-:S03]  /*7d60*/  LEA.HI.X R9, R9, UR9, R12, 0x1, P2 ;  /* 0x0000000909097c11 */ /* 0x000fc600090f0c0c */
        /* <DEDUP_REMOVED lines=11> */
.L_x_21668:
[----:B------:R-:W-:Y:S01]  /*7e20*/  BSSY B2, `(.L_x_21721) ;  /* 0x0000007000027945 */ /* 0x000fe20003800000 */
[----:B------:R-:W-:Y:S01]  /*7e30*/  IMAD.MOV.U32 R50, RZ, RZ, 0x2 ;  /* 0x00000002ff327424 */ /* 0x000fe200078e00ff */
[----:B------:R-:W-:Y:S01]  /*7e40*/  MOV R48, 0xffffffff ;  /* 0xffffffff00307802 */ /* 0x000fe20000000f00 */
[----:B------:R-:W-:-:S07]  /*7e50*/  IMAD.MOV.U32 R49, RZ, RZ, 0x1f ;  /* 0x0000001fff317424 */ /* 0x000fce00078e00ff */
[----:B------:R-:W-:Y:S05]  /*7e60*/  WARPSYNC.COLLECTIVE R48, `(.L_x_21722) ;  /* 0x0000000030087348 */ /* 0x000fea0003c00000 */
[----:B------:R0:W1:Y:S02]  /*7e70*/  SHFL.BFLY P2, R87, R51, R50, R49 ;  /* 0x0c00003233577389 */ /* 0x0000640000040031 */
[----:B01----:R-:W-:Y:S01]  /*7e80*/  ENDCOLLECTIVE ;  /* 0x000000000000791b */ /* 0x003fe20003800000 */
.L_x_21722:
[----:B------:R-:W-:Y:S05]  /*7e90*/  BSYNC B2 ;  /* 0x0000000000027941 */ /* 0x000fea0003800000 */
.L_x_21721:
[----:B------:R-:W-:Y:S01]  /*7ea0*/  FADD.FTZ R51, R51, R87 ;  /* 0x0000005733337221 */ /* 0x000fe20000010000 */
[----:B------:R-:W-:Y:S02]  /*7eb0*/  IMAD.MOV.U32 R50, RZ, RZ, 0x1 ;  /* 0x00000001ff327424 */ /* 0x000fe400078e00ff */
[----:B------:R-:W-:Y:S02]  /*7ec0*/  IMAD.MOV.U32 R49, RZ, RZ, 0x1f ;  /* 0x0000001fff317424 */ /* 0x000fe400078e00ff */
[----:B------:R-:W-:-:S07]  /*7ed0*/  IMAD.MOV.U32 R48, RZ, RZ, -0x1 ;  /* 0xffffffffff307424 */ /* 0x000fce00078e00ff */
[----:B------:R-:W-:Y:S05]  /*7ee0*/  WARPSYNC.COLLECTIVE R48, `(.L_x_21723) ;  /* 0x0000000030087348 */ /* 0x000fea0003c00000 */
[----:B------:R0:W1:Y:S02]  /*7ef0*/  SHFL.BFLY P2, R87, R51, R50, R49 ;  /* 0x0c00003233577389 */ /* 0x0000640000040031 */
[----:B01----:R-:W-:Y:S01]  /*7f00*/  ENDCOLLECTIVE ;  /* 0x000000000000791b */ /* 0x003fe20003800000 */
.L_x_21723:
[----:B------:R-:W-:Y:S05]  /*7f10*/  BRA `(.L_x_21724) ;  /* 0xffffffa800f87947 */ /* 0x000fea000383ffff */
.L_x_21673:
[----:B------:R-:W-:Y:S01]  /*7f20*/  BSSY B2, `(.L_x_21725) ;  /* 0x0000007000027945 */ /* 0x000fe20003800000 */
[----:B------:R-:W-:Y:S02]  /*7f30*/  IMAD.MOV.U32 R50, RZ, RZ, 0x2 ;  /* 0x00000002ff327424 */ /* 0x000fe400078e00ff */
[----:B------:R-:W-:Y:S02]  /*7f40*/  IMAD.MOV.U32 R49, RZ, RZ, 0x1f ;  /* 0x0000001fff317424 */ /* 0x000fe400078e00ff */
[----:B------:R-:W-:-:S07]  /*7f50*/  IMAD.MOV.U32 R48, RZ, RZ, -0x1 ;  /* 0xffffffffff307424 */ /* 0x000fce00078e00ff */
[----:B------:R-:W-:Y:S05]  /*7f60*/  WARPSYNC.COLLECTIVE R48, `(.L_x_21726) ;  /* 0x0000000030087348 */ /* 0x000fea0003c00000 */
[----:B------:R0:W1:Y:S02]  /*7f70*/  SHFL.BFLY P2, R87, R51, R50, R49 ;  /* 0x0c00003233577389 */ /* 0x0000640000040031 */
[----:B01----:R-:W-:Y:S01]  /*7f80*/  ENDCOLLECTIVE ;  /* 0x000000000000791b */ /* 0x003fe20003800000 */
.L_x_21726:
[----:B------:R-:W-:Y:S05]  /*7f90*/  BSYNC B2 ;  /* 0x0000000000027941 */ /* 0x000fea0003800000 */
.L_x_21725:
[----:B------:R-:W-:Y:S01]  /*7fa0*/  FADD.FTZ R51, R51, R87 ;  /* 0x0000005733337221 */ /* 0x000fe20000010000 */
[----:B------:R-:W-:Y:S02]  /*7fb0*/  IMAD.MOV.U32 R50, RZ, RZ, 0x1 ;  /* 0x00000001ff327424 */ /* 0x000fe400078e00ff */
[----:B------:R-:W-:Y:S02]  /*7fc0*/  IMAD.MOV.U32 R49, RZ, RZ, 0x1f ;  /* 0x0000001fff317424 */ /* 0x000fe400078e00ff */
[----:B------:R-:W-:-:S07]  /*7fd0*/  IMAD.MOV.U32 R48, RZ, RZ, -0x1 ;  /* 0xffffffffff307424 */ /* 0x000fce00078e00ff */
[----:B------:R-:W-:Y:S05]  /*7fe0*/  WARPSYNC.COLLECTIVE R48, `(.L_x_21727) ;  /* 0x0000000030087348 */ /* 0x000fea0003c00000 */
[----:B------:R0:W1:Y:S02]  /*7ff0*/  SHFL.BFLY P2, R87, R51, R50, R49 ;  /* 0x0c00003233577389 */ /* 0x0000640000040031 */
[----:B01----:R-:W-:Y:S01]  /*8000*/  ENDCOLLECTIVE ;  /* 0x000000000000791b */ /* 0x003fe20003800000 */
.L_x_21727:
[----:B------:R-:W-:Y:S05]  /*8010*/  BRA `(.L_x_21728) ;  /* 0xffffffbc00907947 */ /* 0x000fea000383ffff */
.L_x_21676:
[----:B------:R-:W-:Y:S01]  /*8020*/  BSSY B0, `(.L_x_21729) ;  /* 0x0000008000007945 */ /* 0x000fe20003800000 */
[----:B0-----:R-:W-:Y:S01]  /*8030*/  MOV R51, R9 ;  /* 0x0000000900337202 */ /* 0x001fe20000000f00 */
[----:B------:R-:W-:Y:S02]  /*8040*/  IMAD.MOV.U32 R50, RZ, RZ, 0x10 ;  /* 0x00000010ff327424 */ /* 0x000fe400078e00ff */
[----:B------:R-:W-:Y:S02]  /*8050*/  IMAD.MOV.U32 R49, RZ, RZ, 0x1f ;  /* 0x0000001fff317424 */ /* 0x000fe400078e00ff */
[----:B------:R-:W-:-:S07]  /*8060*/  IMAD.MOV.U32 R48, RZ, RZ, -0x1 ;  /* 0xffffffffff307424 */ /* 0x000fce00078e00ff */
[----:B-1----:R-:W-:Y:S05]  /*8070*/  WARPSYNC.COLLECTIVE R48, `(.L_x_21730) ;  /* 0x0000000030087348 */ /* 0x002fea0003c00000 */
[----:B-1----:R0:W1:Y:S02]  /*8080*/  SHFL.BFLY P2, R87, R51, R50, R49 ;  /* 0x0c00003233577389 */ /* 0x0020640000040031 */
[----:B01----:R-:W-:Y:S01]  /*8090*/  ENDCOLLECTIVE ;  /* 0x000000000000791b */ /* 0x003fe20003800000 */
.L_x_21730:
[----:B------:R-:W-:Y:S05]  /*80a0*/  BSYNC B0 ;  /* 0x0000000000007941 */ /* 0x000fea0003800000 */
.L_x_21729:
[----:B------:R-:W-:Y:S01]  /*80b0*/  FMNMX.FTZ R51, R87, R9, !PT ;  /* 0x0000000957337209 */ /* 0x000fe20007810000 */
[----:B------:R-:W-:Y:S02]  /*80c0*/  IMAD.MOV.U32 R50, RZ, RZ, 0x8 ;  /* 0x00000008ff327424 */ /* 0x000fe400078e00ff */
[----:B------:R-:W-:Y:S02]  /*80d0*/  IMAD.MOV.U32 R49, RZ, RZ, 0x1f ;  /* 0x0000001fff317424 */ /* 0x000fe400078e00ff */
[----:B------:R-:W-:-:S07]  /*80e0*/  IMAD.MOV.U32 R48, RZ, RZ, -0x1 ;  /* 0xffffffffff307424 */ /* 0x000fce00078e00ff */
[----:B------:R-:W-:Y:S05]  /*80f0*/  WARPSYNC.COLLECTIVE R48, `(.L_x_21731) ;  /* 0x0000000030087348 */ /* 0x000fea0003c00000 */
[----:B------:R0:W1:Y:S02]  /*8100*/  SHFL.BFLY P2, R87, R51, R50, R49 ;  /* 0x0c00003233577389 */ /* 0x0000640000040031 */
[----:B01----:R-:W-:Y:S01]  /*8110*/  ENDCOLLECTIVE ;  /* 0x000000000000791b */ /* 0x003fe20003800000 */
.L_x_21731:
[----:B------:R-:W-:Y:S01]  /*8120*/  IMAD.MOV.U32 R50, RZ, RZ, 0x4 ;  /* 0x00000004ff327424 */ /* 0x000fe200078e00ff */
[----:B------:R-:W-:-:S05]  /*8130*/  FMNMX.FTZ R5, R51, R87, !PT ;  /* 0x0000005733057209 */ /* 0x000fca0007810000 */
[----:B------:R-:W-:-:S07]  /*8140*/  IMAD.MOV.U32 R51, RZ, RZ, R5 ;  /* 0x000000ffff337224 */ /* 0x000fce00078e0005 */
[----:B------:R-:W-:Y:S05]  /*8150*/  WARPSYNC.COLLECTIVE R48, `(.L_x_21732) ;  /* 0x0000000030087348 */ /* 0x000fea0003c00000 */
[----:B------:R0:W1:Y:S02]  /*8160*/  SHFL.BFLY P2, R87, R51, R50, R49 ;  /* 0x0c00003233577389 */ /* 0x0000640000040031 */
[----:B01----:R-:W-:Y:S01]  /*8170*/  ENDCOLLECTIVE ;  /* 0x000000000000791b */ /* 0x003fe20003800000 */
.L_x_21732:
[----:B------:R-:W-:Y:S05]  /*8180*/  BRA `(.L_x_21733) ;  /* 0xffffffbc00cc7947 */ /* 0x000fea000383ffff */
.L_x_21734:
        /* <DEDUP_REMOVED lines=15> */
.L_x_29945:


//--------------------- .text._ZN4vllm32paged_attention_v2_reduce_kernelI13__nv_bfloat16Li112ELi128ELi512EEEvPT_PKfS5_PKS2_PKii --------------------------
	.section	.text._ZN4vllm32paged_attention_v2_reduce_kernelI13__nv_bfloat16Li112ELi128ELi512EEEvPT_PKfS5_PKS2_PKii,"ax",@progbits
	.align	128
        .global         _ZN4vllm32paged_attention_v2_reduce_kernelI13__nv_bfloat16Li112ELi128ELi512EEEvPT_PKfS5_PKS2_PKii
        .type           _ZN4vllm32paged_attention_v2_reduce_kernelI13__nv_bfloat16Li112ELi128ELi512EEEvPT_PKfS5_PKS2_PKii,@function
        .size           _ZN4vllm32paged_attention_v2_reduce_kernelI13__nv_bfloat16Li112ELi128ELi512EEEvPT_PKfS5_PKS2_PKii,(.L_x_29946 - _ZN4vllm32paged_attention_v2_reduce_kernelI13__nv_bfloat16Li112ELi128ELi512EEEvPT_PKfS5_PKS2_PKii)
        .other          _ZN4vllm32paged_attention_v2_reduce_kernelI13__nv_bfloat16Li112ELi128ELi512EEEvPT_PKfS5_PKS2_PKii,@"STO_CUDA_ENTRY STV_DEFAULT"
_ZN4vllm32paged_attention_v2_reduce_kernelI13__nv_bfloat16Li112ELi128ELi512EEEvPT_PKfS5_PKS2_PKii:
.text._ZN4vllm32paged_attention_v2_reduce_kernelI13__nv_bfloat16Li112ELi128ELi512EEEvPT_PKfS5_PKS2_PKii:
        /* <DEDUP_REMOVED lines=35> */
.L_x_21738:
        /* <DEDUP_REMOVED lines=11> */
.L_x_21737:
[----:B------:R-:W-:Y:S05]  /*02e0*/  BSYNC B0 ;  /* 0x0000000000007941 */ /* 0x000fea0003800000 */
.L_x_21736:
        /* <DEDUP_REMOVED lines=39> */
.L_x_21741:
        /* <DEDUP_REMOVED lines=17> */
.L_x_21740:
[----:B------:R-:W-:Y:S05]  /*0670*/  BSYNC B0 ;  /* 0x0000000000007941 */ /* 0x000fea0003800000 */
.L_x_21739:
        /* <DEDUP_REMOVED lines=44> */
.L_x_21745:
        /* <DEDUP_REMOVED lines=9> */
.L_x_21744:
[----:B------:R-:W-:Y:S05]  /*09d0*/  BSYNC B0 ;  /* 0x0000000000007941 */ /* 0x000fea0003800000 */
.L_x_21743:
[----:B------:R-:W-:Y:S05]  /*09e0*/  @!P0 EXIT ;  /* 0x000000000000894d */ /* 0x000fea0003800000 */
[----:B------:R-:W-:-:S05]  /*09f0*/  ULDC.64 UR4, c[0x0][0x210] ;  /* 0x0000840000047ab9 */ /* 0x000fca0000000a00 */
.L_x_21746:
        /* <DEDUP_REMOVED lines=12> */
.L_x_21742:
        /* <DEDUP_REMOVED lines=9> */
.L_x_21753:
        /* <DEDUP_REMOVED lines=15> */
.L_x_21750:
        /* <DEDUP_REMOVED lines=90> */
.L_x_21749:
        /* <DEDUP_REMOVED lines=51> */
.L_x_21751:
[----:B------:R-:W-:-:S13]  /*1510*/  ISETP.NE.OR P0, PT, R20, RZ, P0 ;  /* 0x000000ff1400720c */ /* 0x000fda0000705670 */
[----:B------:R-:W-:Y:S05]  /*1520*/  @!P0 BRA `(.L_x_21747) ;  /* 0x0000000000788947 */ /* 0x000fea0003800000 */
.L_x_21748:
        /* <DEDUP_REMOVED lines=30> */
.L_x_21747:
        /* <DEDUP_REMOVED lines=27> */
.L_x_21752:
        /* <DEDUP_REMOVED lines=11> */
.L_x_21735:
        /* <DEDUP_REMOVED lines=19> */
.L_x_21754:
        /* <DEDUP_REMOVED lines=15> */
.L_x_21755:
        /* <DEDUP_REMOVED lines=15> */
.L_x_29946:


//--------------------- .text._ZN4vllm25paged_attention_v2_kernelI13__nv_bfloat16S1_Li112ELi8ELi128ELNS_18Fp8KVCacheDataTypeE0ELb1ELi512EEEvPfS3_PT_PKS4_PKT0_SA_ifPKiSC_iPKfiiiSE_SE_iiiii --------------------------
	.section	.text._ZN4vllm25paged_attention_v2_kernelI13__nv_bfloat16S1_Li112ELi8ELi128ELNS_18Fp8KVCacheDataTypeE0ELb1ELi512EEEvPfS3_PT_PKS4_PKT0_SA_ifPKiSC_iPKfiiiSE_SE_iiiii,"ax",@progbits
	.align	128
        .global         _ZN4vllm25paged_attention_v2_kernelI13__nv_bfloat16S1_Li112ELi8ELi128ELNS_18Fp8KVCacheDataTypeE0ELb1ELi512EEEvPfS3_PT_PKS4_PKT0_SA_ifPKiSC_iPKfiiiSE_SE_iiiii
        .type           _ZN4vllm25paged_attention_v2_kernelI13__nv_bfloat16S1_Li112ELi8ELi128ELNS_18Fp8KVCacheDataTypeE0ELb1ELi512EEEvPfS3_PT_PKS4_PKT0_SA_ifPKiSC_iPKfiiiSE_SE_iiiii,@function
        .size           _ZN4vllm25paged_attention_v2_kernelI13__nv_bfloat16S1_Li112ELi8ELi128ELNS_18Fp8KVCacheDataTypeE0ELb1ELi512EEEvPfS3_PT_PKS4_PKT0_SA_ifPKiSC_iPKfiiiSE_SE_iiiii,(.L_x_29947 - _ZN4vllm25paged_attention_v2_kernelI13__nv_bfloat16S1_Li112ELi8ELi128ELNS_18Fp8KVCacheDataTypeE0ELb1ELi512EEEvPfS3_PT_PKS4_PKT0_SA_ifPKiSC_iPKfiiiSE_SE_iiiii)
        .other          _ZN4vllm25paged_attention_v2_kernelI13__nv_bfloat16S1_Li112ELi8ELi128ELNS_18Fp8KVCacheDataTypeE0ELb1ELi512EEEvPfS3_PT_PKS4_PKT0_SA_ifPKiSC_iPKfiiiSE_SE_iiiii,@"STO_CUDA_ENTRY STV_DEFAULT"
_ZN4vllm25paged_attention_v2_kernelI13__nv_bfloat16S1_Li112ELi8ELi128ELNS_18Fp8KVCacheDataTypeE0ELb1ELi512EEEvPfS3_PT_PKS4_PKT0_SA_ifPKiSC_iPKfiiiSE_SE_iiiii:
.text._ZN4vllm25paged_attention_v2_kernelI13__nv_bfloat16S1_Li112ELi8ELi128ELNS_18Fp8KVCacheDataTypeE0ELb1ELi512EEEvPfS3_PT_PKS4_PKT0_SA_ifPKiSC_iPKfiiiSE_SE_iiiii:
        /* <DEDUP_REMOVED lines=68> */
[----:B------:R-:W-:-:S04]  /*0440*/  VIADDMNMX R71, R22, 0x40, R3, PT ;  /* 0x0000004016477846 */ /* 0x000fc80003800103 */
[----:B------:R-:W-:-:S03]  /*0450*/  IADD3 R0, -R22, R71, RZ ;  /* 0x0000004716007210 */ /* 0x000fc60007ffe1ff */
[----:B------:R-:W-:Y:S02]  /*0460*/  @!P1 IMAD.IADD R4, R4, 0x1, -R9 ;  /* 0x0000000104049824 */ /* 0x000fe400078e0a09 */
[----:B------:R-:W-:Y:S01]  /*0470*/  @!P1 VIADD R2, R2, 0x1 ;  /* 0x0000000102029836 */ /* 0x000fe20000000000 */
[----:B------:R-:W-:Y:S01]  /*0480*/  ISETP.NE.AND P1, PT, R8, RZ, PT ;  /* 0x000000ff0800720c */ /* 0x000fe20003f25270 */
[----:B------:R-:W-:Y:S01]  /*0490*/  IMAD R3, R0, 0x8, R11 ;  /* 0x0000000800037824 */ /* 0x000fe200078e020b */
[----:B------:R-:W-:Y:S02]  /*04a0*/  ISETP.GE.U32.AND P0, PT, R4, R9, PT ;  /* 0x000000090400720c */ /* 0x000fe40003f06070 */
[----:B0-----:R-:W-:Y:S02]  /*04b0*/  SHF.R.S32.HI R46, RZ, 0x1f, R13 ;  /* 0x0000001fff2e7819 */ /* 0x001fe4000001140d */
[----:B------:R-:W-:Y:S02]  /*04c0*/  VIMNMX R70, R72, R3, PT ;  /* 0x0000000348467248 */ /* 0x000fe40003fe0100 */
[----:B------:R-:W-:-:S02]  /*04d0*/  LEA.HI R9, R46, R13, RZ, 0x2 ;  /* 0x0000000d2e097211 */ /* 0x000fc400078f10ff */
        /* <DEDUP_REMOVED lines=37> */
.L_x_21760:
        /* <DEDUP_REMOVED lines=11> */
.L_x_21759:
[----:B------:R-:W-:Y:S05]  /*07e0*/  BSYNC B1 ;  /* 0x0000000000017941 */ /* 0x000fea0003800000 */
.L_x_21758:
[----:B------:R-:W-:Y:S05]  /*07f0*/  @!P1 BRA `(.L_x_21757) ;  /* 0x00000000007c9947 */ /* 0x000fea0003800000 */
[----:B------:R-:W0:Y:S01]  /*0800*/  S2R R17, SR_CgaCtaId ;  /* 0x0000000000117919 */ /* 0x000e220000008800 */
[----:B------:R-:W1:Y:S01]  /*0810*/  LDC.64 R10, c[0x0][0x228] ;  /* 0x00008a00ff0a7b82 */ /* 0x000e620000000a00 */
[----:B------:R-:W-:Y:S02]  /*0820*/  MOV R8, 0x400 ;  /* 0x0000040000087802 */ /* 0x000fe40000000f00 */
[----:B------:R-:W-:-:S05]  /*0830*/  IADD3 R4, P0, R3, R4, RZ ;  /* 0x0000000403047210 */ /* 0x000fca0007f1e0ff */
[----:B------:R-:W-:Y:S01]  /*0840*/  IMAD.X R14, R14, 0x1, R15, P0 ;  /* 0x000000010e0e7824 */ /* 0x000fe200000e060f */
[----:B-1----:R-:W-:-:S04]  /*0850*/  LEA R15, P0, R4, R10, 0x1 ;  /* 0x0000000a040f7211 */ /* 0x002fc800078008ff */
[----:B------:R-:W-:Y:S02]  /*0860*/  LEA.HI.X R18, R4, R11, R14, 0x1, P0 ;  /* 0x0000000b04127211 */ /* 0x000fe400000f0c0e */
[----:B------:R-:W-:Y:S02]  /*0870*/  IADD3 R4, R13, -0x80, RZ ;  /* 0xffffff800d047810 */ /* 0x000fe40007ffe0ff */
[----:B0-----:R-:W-:Y:S01]  /*0880*/  LEA R17, R17, R8, 0x18 ;  /* 0x0000000811117211 */ /* 0x001fe200078ec0ff */
[----:B------:R-:W-:-:S04]  /*0890*/  IMAD R8, R13, 0x4, R0 ;  /* 0x000000040d087824 */ /* 0x000fc800078e0200 */
[----:B------:R-:W-:-:S04]  /*08a0*/  IMAD R12, R0, 0x38, R17 ;  /* 0x00000038000c7824 */ /* 0x000fc800078e0211 */
[----:B------:R-:W-:Y:S02]  /*08b0*/  IMAD R3, R13, 0x4, R12 ;  /* 0x000000040d037824 */ /* 0x000fe400078e020c */
[----:B------:R-:W-:Y:S02]  /*08c0*/  IMAD.SHL.U32 R13, R8, 0x2, RZ ;  /* 0x00000002080d7824 */ /* 0x000fe400078e00ff */
[----:B------:R-:W-:-:S07]  /*08d0*/  VIADD R3, R3, 0x100 ;  /* 0x0000010003037836 */ /* 0x000fce0000000000 */
.L_x_21761:
        /* <DEDUP_REMOVED lines=17> */
.L_x_21757:
[----:B------:R-:W-:Y:S05]  /*09f0*/  BSYNC B0 ;  /* 0x0000000000007941 */ /* 0x000fea0003800000 */
.L_x_21756:
        /* <DEDUP_REMOVED lines=23> */
[----:B------:R-:W-:Y:S01]  /*0b70*/  MOV R6, R3 ;  /* 0x0000000300067202 */ /* 0x000fe20000000f00 */
[----:B------:R-:W-:-:S02]  /*0b80*/  IMAD R49, R49, UR4, RZ ;  /* 0x0000000431317c24 */ /* 0x000fc4000f8e02ff */
[----:B0-----:R-:W-:-:S04]  /*0b90*/  VIADD R76, R8, 0xffffffe ;  /* 0x0ffffffe084c7836 */ /* 0x001fc80000000000 */
[----:B------:R0:W1:Y:S02]  /*0ba0*/  F2I.FTZ.U32.TRUNC.NTZ R77, R76 ;  /* 0x0000004c004d7305 */ /* 0x000064000021f000 */
[----:B0-----:R-:W-:Y:S02]  /*0bb0*/  IMAD.MOV.U32 R76, RZ, RZ, RZ ;  /* 0x000000ffff4c7224 */ /* 0x001fe400078e00ff */
[----:B-1----:R-:W-:-:S05]  /*0bc0*/  IMAD R47, R77, R3, RZ ;  /* 0x000000034d2f7224 */ /* 0x002fca00078e02ff */
[----:B------:R-:W-:-:S05]  /*0bd0*/  IADD3 R47, RZ, -R47, RZ ;  /* 0x8000002fff2f7210 */ /* 0x000fca0007ffe0ff */
        /* <DEDUP_REMOVED lines=22> */
[C---:B------:R-:W-:Y:S01]  /*0d40*/  IMAD.SHL.U32 R3, R0.reuse, 0x2, RZ ;  /* 0x0000000200037824 */ /* 0x040fe200078e00ff */
[----:B------:R-:W-:Y:S01]  /*0d50*/  ULDC UR4, c[0x0][0x270] ;  /* 0x00009c0000047ab9 */ /* 0x000fe20000000800 */
        /* <DEDUP_REMOVED lines=9> */
[----:B------:R-:W-:Y:S01]  /*0df0*/  SHF.R.S32.HI R14, RZ, 0x1f, R13 ;  /* 0x0000001fff0e7819 */ /* 0x000fe2000001140d */
[----:B------:R-:W-:Y:S01]  /*0e00*/  IMAD.SHL.U32 R17, R16, 0x2, RZ ;  /* 0x0000000210117824 */ /* 0x000fe200078e00ff */
[----:B------:R-:W-:Y:S01]  /*0e10*/  LEA.HI R10, R10, R3, RZ, 0x3 ;  /* 0x000000030a0a7211 */ /* 0x000fe200078f18ff */
[----:B------:R-:W-:Y:S01]  /*0e20*/  VIADD R23, R0, 0x34 ;  /* 0x0000003400177836 */ /* 0x000fe20000000000 */
[----:B------:R-:W-:Y:S01]  /*0e30*/  SHF.R.S32.HI R12, RZ, 0x1f, R11 ;  /* 0x0000001fff0c7819 */ /* 0x000fe2000001140b */
[----:B------:R-:W0:Y:S01]  /*0e40*/  LDC R39, c[0x0][0x26c] ;  /* 0x00009b00ff277b82 */ /* 0x000e220000000800 */
[----:B------:R-:W-:Y:S01]  /*0e50*/  SHF.R.S32.HI R26, RZ, 0x1f, R5 ;  /* 0x0000001fff1a7819 */ /* 0x000fe20000011405 */
[----:B------:R-:W-:Y:S01]  /*0e60*/  IMAD.SHL.U32 R27, R27, 0x10, RZ ;  /* 0x000000101b1b7824 */ /* 0x000fe200078e00ff */
[----:B------:R-:W-:-:S02]  /*0e70*/  LOP3.LUT R8, R8, 0xfffffff8, RZ, 0xc0, !PT ;  /* 0xfffffff808087812 */ /* 0x000fc400078ec0ff */
[----:B------:R-:W-:Y:S02]  /*0e80*/  LOP3.LUT R10, R10, 0xfffffff8, RZ, 0xc0, !PT ;  /* 0xfffffff80a0a7812 */ /* 0x000fe400078ec0ff */
[----:B------:R-:W-:Y:S02]  /*0e90*/  LEA.HI R14, R14, R13, RZ, 0x3 ;  /* 0x0000000d0e0e7211 */ /* 0x000fe400078f18ff */
[----:B------:R-:W-:Y:S02]  /*0ea0*/  LEA.HI R12, R12, R11, RZ, 0x3 ;  /* 0x0000000b0c0c7211 */ /* 0x000fe400078f18ff */
[----:B------:R-:W-:Y:S01]  /*0eb0*/  LEA.HI R26, R26, R5, RZ, 0x2 ;  /* 0x000000051a1a7211 */ /* 0x000fe200078f10ff */
[----:B------:R-:W-:Y:S01]  /*0ec0*/  IMAD.IADD R5, R9, 0x1, -R8 ;  /* 0x0000000109057824 */ /* 0x000fe200078e0a08 */
[----:B------:R-:W-:Y:S01]  /*0ed0*/  LOP3.LUT R14, R14, 0xfffffff8, RZ, 0xc0, !PT ;  /* 0xfffffff80e0e7812 */ /* 0x000fe200078ec0ff */
[----:B------:R-:W-:Y:S01]  /*0ee0*/  IMAD.IADD R8, R3, 0x1, -R10 ;  /* 0x0000000103087824 */ /* 0x000fe200078e0a0a */
[----:B------:R-:W-:Y:S01]  /*0ef0*/  LOP3.LUT R12, R12, 0xfffffff8, RZ, 0xc0, !PT ;  /* 0xfffffff80c0c7812 */ /* 0x000fe200078ec0ff */
[C---:B------:R-:W-:Y:S01]  /*0f00*/  VIADD R3, R0.reuse, 0xc ;  /* 0x0000000c00037836 */ /* 0x040fe20000000000 */
[----:B------:R-:W-:Y:S01]  /*0f10*/  SHF.R.S32.HI R31, RZ, 0x1f, R16 ;  /* 0x0000001fff1f7819 */ /* 0x000fe20000011410 */
[----:B------:R-:W-:Y:S01]  /*0f20*/  IMAD.IADD R10, R13, 0x1, -R14 ;  /* 0x000000010d0a7824 */ /* 0x000fe200078e0a0e */
[----:B------:R-:W-:Y:S01]  /*0f30*/  IADD3 R9, R11, -R12, RZ ;  /* 0x8000000c0b097210 */ /* 0x000fe20007ffe0ff */
[C---:B------:R-:W-:Y:S01]  /*0f40*/  VIADD R11, R0.reuse, 0x10 ;  /* 0x00000010000b7836 */ /* 0x040fe20000000000 */
[----:B------:R-:W-:Y:S01]  /*0f50*/  SHF.R.S32.HI R28, RZ, 0x1f, R3 ;  /* 0x0000001fff1c7819 */ /* 0x000fe20000011403 */
[----:B------:R-:W-:Y:S01]  /*0f60*/  VIADD R14, R0, 0x14 ;  /* 0x00000014000e7836 */ /* 0x000fe20000000000 */
[----:B------:R-:W-:Y:S01]  /*0f70*/  SHF.R.S32.HI R18, RZ, 0x1f, R17 ;  /* 0x0000001fff127819 */ /* 0x000fe20000011411 */
        /* <DEDUP_REMOVED lines=14> */
[----:B------:R-:W-:Y:S02]  /*1060*/  LEA.HI R31, R31, R16, RZ, 0x2 ;  /* 0x000000101f1f7211 */ /* 0x000fe400078f10ff */
[----:B------:R-:W-:Y:S02]  /*1070*/  LEA.HI R12, R12, R3, RZ, 0x3 ;  /* 0x000000030c0c7211 */ /* 0x000fe400078f18ff */
[----:B------:R-:W-:Y:S01]  /*1080*/  SHF.R.S32.HI R16, RZ, 0x1f, R15 ;  /* 0x0000001fff107819 */ /* 0x000fe2000001140f */
[----:B------:R-:W-:Y:S01]  /*1090*/  IMAD.SHL.U32 R31, R31, 0x10, RZ ;  /* 0x000000101f1f7824 */ /* 0x000fe200078e00ff */
[----:B------:R-:W-:Y:S02]  /*10a0*/  LEA.HI R14, R14, R13, RZ, 0x3 ;  /* 0x0000000d0e0e7211 */ /* 0x000fe400078f18ff */
[----:B------:R-:W-:Y:S02]  /*10b0*/  LEA.HI R18, R18, R17, RZ, 0x3 ;  /* 0x0000001112127211 */ /* 0x000fe400078f18ff */
[----:B------:R-:W-:-:S02]  /*10c0*/  LOP3.LUT R12, R12, 0xfffffff8, RZ, 0xc0, !PT ;  /* 0xfffffff80c0c7812 */ /* 0x000fc400078ec0ff */
[----:B------:R-:W-:Y:S02]  /*10d0*/  LEA.HI R16, R16, R15, RZ, 0x3 ;  /* 0x0000000f10107211 */ /* 0x000fe400078f18ff */
[----:B------:R-:W-:Y:S01]  /*10e0*/  LOP3.LUT R14, R14, 0xfffffff8, RZ, 0xc0, !PT ;  /* 0xfffffff80e0e7812 */ /* 0x000fe200078ec0ff */
[----:B------:R-:W-:Y:S01]  /*10f0*/  IMAD.IADD R11, R3, 0x1, -R12 ;  /* 0x00000001030b7824 */ /* 0x000fe200078e0a0c */
[----:B------:R-:W-:Y:S01]  /*1100*/  LOP3.LUT R18, R18, 0xfffffff8, RZ, 0xc0, !PT ;  /* 0xfffffff812127812 */ /* 0x000fe200078ec0ff */
[----:B------:R-:W-:Y:S01]  /*1110*/  VIADD R3, R0, 0x1c ;  /* 0x0000001c00037836 */ /* 0x000fe20000000000 */
[----:B------:R-:W-:Y:S02]  /*1120*/  LOP3.LUT R16, R16, 0xfffffff8, RZ, 0xc0, !PT ;  /* 0xfffffff810107812 */ /* 0x000fe400078ec0ff */
[----:B------:R-:W-:Y:S01]  /*1130*/  IADD3 R12, R13, -R14, RZ ;  /* 0x8000000e0d0c7210 */ /* 0x000fe20007ffe0ff */
[----:B------:R-:W-:Y:S01]  /*1140*/  IMAD.IADD R14, R17, 0x1, -R18 ;  /* 0x00000001110e7824 */ /* 0x000fe200078e0a12 */
[----:B------:R-:W-:Y:S01]  /*1150*/  SHF.R.S32.HI R32, RZ, 0x1f, R3 ;  /* 0x0000001fff207819 */ /* 0x000fe20000011403 */
[----:B------:R-:W-:Y:S01]  /*1160*/  VIADD R18, R0, 0x24 ;  /* 0x0000002400127836 */ /* 0x000fe20000000000 */
[----:B------:R-:W-:Y:S01]  /*1170*/  SHF.R.S32.HI R35, RZ, 0x1f, R20 ;  /* 0x0000001fff237819 */ /* 0x000fe20000011414 */
[----:B------:R-:W-:Y:S01]  /*1180*/  IMAD.IADD R13, R15, 0x1, -R16 ;  /* 0x000000010f0d7824 */ /* 0x000fe200078e0a10 */
[----:B------:R-:W-:Y:S01]  /*1190*/  LEA.HI R32, R32, R3, RZ, 0x2 ;  /* 0x0000000320207211 */ /* 0x000fe200078f10ff */
[----:B------:R-:W-:Y:S01]  /*11a0*/  VIADD R15, R0, 0x20 ;  /* 0x00000020000f7836 */ /* 0x000fe20000000000 */
        /* <DEDUP_REMOVED lines=14> */
[----:B------:R-:W-:-:S02]  /*1290*/  SHF.R.S32.HI R18, RZ, 0x1f, R17 ;  /* 0x0000001fff127819 */ /* 0x000fc40000011411 */
[----:B------:R-:W-:Y:S02]  /*12a0*/  SHF.R.S32.HI R20, RZ, 0x1f, R19 ;  /* 0x0000001fff147819 */ /* 0x000fe40000011413 */
[----:B------:R-:W-:Y:S02]  /*12b0*/  LEA.HI R16, R16, R3, RZ, 0x3 ;  /* 0x0000000310107211 */ /* 0x000fe400078f18ff */
[----:B------:R-:W-:Y:S02]  /*12c0*/  LEA.HI R18, R18, R17, RZ, 0x3 ;  /* 0x0000001112127211 */ /* 0x000fe400078f18ff */
[----:B------:R-:W-:Y:S02]  /*12d0*/  LEA.HI R20, R20, R19, RZ, 0x3 ;  /* 0x0000001314147211 */ /* 0x000fe400078f18ff */
[----:B------:R-:W-:Y:S02]  /*12e0*/  SHF.R.S32.HI R24, RZ, 0x1f, R21 ;  /* 0x0000001fff187819 */ /* 0x000fe40000011415 */
[----:B------:R-:W-:-:S02]  /*12f0*/  LOP3.LUT R16, R16, 0xfffffff8, RZ, 0xc0, !PT ;  /* 0xfffffff810107812 */ /* 0x000fc400078ec0ff */
[----:B------:R-:W-:Y:S02]  /*1300*/  LOP3.LUT R18, R18, 0xfffffff8, RZ, 0xc0, !PT ;  /* 0xfffffff812127812 */ /* 0x000fe400078ec0ff */
[----:B------:R-:W-:Y:S01]  /*1310*/  LOP3.LUT R20, R20, 0xfffffff8, RZ, 0xc0, !PT ;  /* 0xfffffff814147812 */ /* 0x000fe200078ec0ff */
[----:B------:R-:W-:Y:S01]  /*1320*/  IMAD.IADD R15, R3, 0x1, -R16 ;  /* 0x00000001030f7824 */ /* 0x000fe200078e0a10 */
[----:B------:R-:W-:Y:S01]  /*1330*/  LEA.HI R24, R24, R21, RZ, 0x3 ;  /* 0x0000001518187211 */ /* 0x000fe200078f18ff */
[----:B------:R-:W-:Y:S01]  /*1340*/  IMAD.IADD R16, R17, 0x1, -R18 ;  /* 0x0000000111107824 */ /* 0x000fe200078e0a12 */
[----:B------:R-:W1:Y:S01]  /*1350*/  S2R R3, SR_CgaCtaId ;  /* 0x0000000000037919 */ /* 0x000e620000008800 */
[----:B------:R-:W-:Y:S01]  /*1360*/  IMAD.IADD R17, R19, 0x1, -R20 ;  /* 0x0000000113117824 */ /* 0x000fe200078e0a14 */
[----:B------:R-:W-:Y:S01]  /*1370*/  LOP3.LUT R24, R24, 0xfffffff8, RZ, 0xc0, !PT ;  /* 0xfffffff818187812 */ /* 0x000fe200078ec0ff */
[----:B------:R-:W-:Y:S01]  /*1380*/  VIADD R19, R0, 0x2c ;  /* 0x0000002c00137836 */ /* 0x000fe20000000000 */
[----:B------:R-:W-:-:S02]  /*1390*/  SHF.R.S32.HI R38, RZ, 0x1f, R23 ;  /* 0x0000001fff267819 */ /* 0x000fc40000011417 */
[----:B------:R-:W-:Y:S01]  /*13a0*/  SHF.L.U32 R25, R23, 0x1, RZ ;  /* 0x0000000117197819 */ /* 0x000fe200000006ff */
[----:B------:R-:W-:Y:S01]  /*13b0*/  IMAD.IADD R18, R21, 0x1, -R24 ;  /* 0x0000000115127824 */ /* 0x000fe200078e0a18 */
[----:B------:R-:W-:Y:S01]  /*13c0*/  SHF.R.S32.HI R20, RZ, 0x1f, R19 ;  /* 0x0000001fff147819 */ /* 0x000fe20000011413 */
[----:B------:R-:W-:Y:S01]  /*13d0*/  VIADD R21, R0, 0x30 ;  /* 0x0000003000157836 */ /* 0x000fe20000000000 */
[----:B------:R-:W-:Y:S01]  /*13e0*/  LEA.HI R38, R38, R23, RZ, 0x2 ;  /* 0x0000001726267211 */ /* 0x000fe200078f10ff */
[----:B------:R-:W-:Y:S01]  /*13f0*/  IMAD R23, R2, UR4, RZ ;  /* 0x0000000402177c24 */ /* 0x000fe2000f8e02ff */
        /* <DEDUP_REMOVED lines=9> */
[----:B------:R-:W-:Y:S01]  /*1490*/  ULDC UR4, c[0x0][0x28c] ;  /* 0x0000a30000047ab9 */ /* 0x000fe20000000800 */
[----:B------:R-:W-:Y:S01]  /*14a0*/  LEA.HI R40, R40, R25, RZ, 0x3 ;  /* 0x0000001928287211 */ /* 0x000fe200078f18ff */
[----:B------:R-:W-:Y:S01]  /*14b0*/  IMAD.SHL.U32 R37, R37, 0x10, RZ ;  /* 0x0000001025257824 */ /* 0x000fe200078e00ff */
[----:B------:R-:W-:-:S02]  /*14c0*/  LEA.HI R20, R20, R19, RZ, 0x3 ;  /* 0x0000001314147211 */ /* 0x000fc400078f18ff */
[----:B------:R-:W-:Y:S02]  /*14d0*/  SHF.R.S32.HI R24, RZ, 0x1f, R21 ;  /* 0x0000001fff187819 */ /* 0x000fe40000011415 */
[----:B------:R-:W-:Y:S02]  /*14e0*/  LOP3.LUT R20, R20, 0xfffffff8, RZ, 0xc0, !PT ;  /* 0xfffffff814147812 */ /* 0x000fe400078ec0ff */
[----:B------:R-:W-:Y:S02]  /*14f0*/  LEA.HI R24, R24, R21, RZ, 0x3 ;  /* 0x0000001518187211 */ /* 0x000fe400078f18ff */
[----:B------:R-:W-:Y:S01]  /*1500*/  LOP3.LUT R40, R40, 0xfffffff8, RZ, 0xc0, !PT ;  /* 0xfffffff828287812 */ /* 0x000fe200078ec0ff */
[----:B------:R-:W-:Y:S01]  /*1510*/  IMAD.IADD R19, R19, 0x1, -R20 ;  /* 0x0000000113137824 */ /* 0x000fe200078e0a14 */
[----:B------:R-:W-:Y:S02]  /*1520*/  LOP3.LUT R20, R24, 0xfffffff8, RZ, 0xc0, !PT ;  /* 0xfffffff818147812 */ /* 0x000fe400078ec0ff */
[----:B------:R-:W-:-:S02]  /*1530*/  SHF.R.S32.HI R24, RZ, 0x1f, R74 ;  /* 0x0000001fff187819 */ /* 0x000fc4000001144a */
[----:B------:R-:W-:Y:S01]  /*1540*/  IADD3 R74, P0, R23, R74, RZ ;  /* 0x0000004a174a7210 */ /* 0x000fe20007f1e0ff */
[----:B------:R-:W-:Y:S01]  /*1550*/  IMAD.IADD R20, R21, 0x1, -R20 ;  /* 0x0000000115147824 */ /* 0x000fe200078e0a14 */
[----:B------:R-:W-:Y:S01]  /*1560*/  MOV R48, 0x400 ;  /* 0x0000040000307802 */ /* 0x000fe20000000f00 */
[----:B------:R-:W-:Y:S01]  /*1570*/  IMAD.IADD R21, R25, 0x1, -R40 ;  /* 0x0000000119157824 */ /* 0x000fe200078e0a28 */
[----:B------:R-:W-:Y:S01]  /*1580*/  LEA.HI.X.SX32 R75, R23, R24, 0x1, P0 ;  /* 0x00000018174b7211 */ /* 0x000fe200000f0eff */
[----:B------:R-:W-:Y:S01]  /*1590*/  VIADD R23, R4, -UR4 ;  /* 0x8000000404177c36 */ /* 0x000fe20008000000 */
[----:B-----5:R-:W-:Y:S02]  /*15a0*/  FSETP.NEU.FTZ.AND P0, PT, R73, RZ, PT ;  /* 0x000000ff4900720b */ /* 0x020fe40003f1d000 */
[----:B------:R-:W-:Y:S02]  /*15b0*/  SHF.L.U32 R30, R30, 0x4, RZ ;  /* 0x000000041e1e7819 */ /* 0x000fe400000006ff */
[----:B-1----:R-:W-:-:S02]  /*15c0*/  LEA R25, R3, R48, 0x18 ;  /* 0x0000003003197211 */ /* 0x002fc400078ec0ff */
        /* <DEDUP_REMOVED lines=14> */
[----:B0-----:R-:W-:Y:S02]  /*16b0*/  SHF.R.S32.HI R24, RZ, 0x1f, R39 ;  /* 0x0000001fff187819 */ /* 0x001fe40000011427 */
        /* <DEDUP_REMOVED lines=33> */
[----:B------:R-:W-:Y:S02]  /*18d0*/  LEA R48, R3, R48, 0x18 ;  /* 0x0000003003307211 */ /* 0x000fe400078ec0ff */
[----:B------:R-:W-:Y:S01]  /*18e0*/  LEA R5, R46, R5, 0x3 ;  /* 0x000000052e057211 */ /* 0x000fe200078e18ff */
[----:B------:R-:W-:Y:S01]  /*18f0*/  IMAD R46, R79, 0x40, R46 ;  /* 0x000000404f2e7824 */ /* 0x000fe200078e022e */
[----:B------:R-:W-:Y:S02]  /*1900*/  LEA.HI.X.SX32 R76, R22, R81, 0x1, P0 ;  /* 0x00000051164c7211 */ /* 0x000fe400000f0eff */
[----:B------:R-:W-:Y:S01]  /*1910*/  LEA R80, P0, R49, UR4, 0x2 ;  /* 0x0000000431507c11 */ /* 0x000fe2000f8010ff */
[----:B------:R-:W-:-:S02]  /*1920*/  IMAD.U32 R73, R5, 0x4, R48 ;  /* 0x0000000405497824 */ /* 0x000fc400078e0030 */
[----:B------:R-:W-:Y:S01]  /*1930*/  IMAD R79, R79, 0x200, R5 ;  /* 0x000002004f4f7824 */ /* 0x000fe200078e0205 */
[----:B------:R-:W-:Y:S01]  /*1940*/  LEA.HI.X R81, R49, UR5, R76, 0x2, P0 ;  /* 0x0000000531517c11 */ /* 0x000fe200080f144c */
[----:B------:R-:W-:Y:S02]  /*1950*/  IMAD.MOV.U32 R5, RZ, RZ, -0x800001 ;  /* 0xff7fffffff057424 */ /* 0x000fe400078e00ff */
[----:B------:R-:W-:-:S07]  /*1960*/  IMAD.SHL.U32 R82, R46, 0x8, RZ ;  /* 0x000000082e527824 */ /* 0x000fce00078e00ff */
.L_x_21769:
        /* <DEDUP_REMOVED lines=55> */
[----:B------:R0:W2:Y:S01]  /*1ce0*/  LDG.E.CONSTANT R46, desc[UR10][R46.64] ;  /* 0x0000000a2e2e7981 */ /* 0x0000a2000c1e9900 */
[----:B------:R-:W-:Y:S01]  /*1cf0*/  LEA R88, P2, R48, UR6, 0x1 ;  /* 0x0000000630587c11 */ /* 0x000fe2000f8408ff */
[----:B------:R-:W-:-:S05]  /*1d00*/  IMAD.X R49, R39, 0x1, R86, P0 ;  /* 0x0000000127317824 */ /* 0x000fca00000e0656 */
[----:B------:R-:W-:Y:S02]  /*1d10*/  LEA.HI.X R89, R48, UR7, R49, 0x1, P2 ;  /* 0x0000000730597c11 */ /* 0x000fe400090f0c31 */
[----:B------:R-:W-:-:S03]  /*1d20*/  IADD3 R48, P0, P2, R10, R76, R27 ;  /* 0x0000004c0a307210 */ /* 0x000fc60007a1e01b */
[----:B------:R-:W3:Y:S01]  /*1d30*/  LDG.E.CONSTANT R88, desc[UR10][R88.64] ;  /* 0x0000000a58587981 */ /* 0x000ee2000c1e9900 */
[----:B------:R-:W-:Y:S02]  /*1d40*/  LEA R84, P3, R48, UR6, 0x1 ;  /* 0x0000000630547c11 */ /* 0x000fe4000f8608ff */
[----:B------:R-:W-:-:S04]  /*1d50*/  IADD3.X R49, R58, R86, R41, P0, P2 ;  /* 0x000000563a317210 */ /* 0x000fc800007e4429 */
[----:B------:R-:W-:Y:S02]  /*1d60*/  LEA.HI.X R85, R48, UR7, R49, 0x1, P3 ;  /* 0x0000000730557c11 */ /* 0x000fe400098f0c31 */
[----:B------:R-:W0:Y:S04]  /*1d70*/  LDS.64 R48, [R25] ;  /* 0x0000000019307984 */ /* 0x000e280000000a00 */
[----:B------:R3:W4:Y:S01]  /*1d80*/  LDG.E.CONSTANT R83, desc[UR10][R84.64] ;  /* 0x0000000a54537981 */ /* 0x000722000c1e9900 */
[----:B------:R-:W-:Y:S01]  /*1d90*/  IADD3 R77, P0, P2, R11, R76, R28 ;  /* 0x0000004c0b4d7210 */ /* 0x000fe20007a1e01c */
[C---:B0-----:R-:W-:Y:S01]  /*1da0*/  IMAD.U32 R47, R49.reuse, 0x10000, RZ ;  /* 0x00010000312f7824 */ /* 0x041fe200078e00ff */
[----:B------:R-:W-:-:S05]  /*1db0*/  PRMT R49, R49, 0x7632, R49 ;  /* 0x0000763231317816 */ /* 0x000fca0000000031 */
[----:B------:R-:W-:Y:S02]  /*1dc0*/  IMAD.U32 R87, R49, 0x10000, RZ ;  /* 0x0001000031577824 */ /* 0x000fe400078e00ff */
[C---:B--2---:R-:W-:Y:S01]  /*1dd0*/  IMAD.U32 R90, R46.reuse, 0x10000, RZ ;  /* 0x000100002e5a7824 */ /* 0x044fe200078e00ff */
[----:B------:R-:W-:-:S03]  /*1de0*/  PRMT R49, R46, 0x7632, R49 ;  /* 0x000076322e317816 */ /* 0x000fc60000000031 */
[----:B------:R-:W-:Y:S02]  /*1df0*/  FMUL.FTZ R92, R47, R90 ;  /* 0x0000005a2f5c7220 */ /* 0x000fe40000410000 */
[----:B------:R-:W0:Y:S01]  /*1e00*/  LDS.64 R46, [R25+0x8] ;  /* 0x00000800192e7984 */ /* 0x000e220000000a00 */
[----:B------:R-:W-:Y:S02]  /*1e10*/  IMAD.U32 R90, R49, 0x10000, RZ ;  /* 0x00010000315a7824 */ /* 0x000fe400078e00ff */
[C---:B------:R-:W-:Y:S01]  /*1e20*/  IMAD.U32 R49, R48.reuse, 0x10000, RZ ;  /* 0x0001000030317824 */ /* 0x040fe200078e00ff */
[----:B------:R-:W-:Y:S01]  /*1e30*/  PRMT R48, R48, 0x7632, R48 ;  /* 0x0000763230307816 */ /* 0x000fe20000000030 */
[----:B------:R-:W-:Y:S01]  /*1e40*/  FMUL.FTZ R87, R87, R90 ;  /* 0x0000005a57577220 */ /* 0x000fe20000410000 */
[C---:B---3--:R-:W-:Y:S01]  /*1e50*/  IMAD.U32 R84, R88.reuse, 0x10000, RZ ;  /* 0x0001000058547824 */ /* 0x048fe200078e00ff */
[----:B------:R-:W-:Y:S02]  /*1e60*/  PRMT R88, R88, 0x7632, R88 ;  /* 0x0000763258587816 */ /* 0x000fe40000000058 */
[----:B------:R-:W-:Y:S01]  /*1e70*/  IADD3.X R90, R59, R86, R42, P0, P2 ;  /* 0x000000563b5a7210 */ /* 0x000fe200007e442a */
[----:B------:R-:W-:Y:S01]  /*1e80*/  FFMA.FTZ R49, R49, R84, R92 ;  /* 0x0000005431317223 */ /* 0x000fe2000001005c */
[----:B------:R-:W-:Y:S01]  /*1e90*/  LEA R84, P3, R77, UR6, 0x1 ;  /* 0x000000064d547c11 */ /* 0x000fe2000f8608ff */
[----:B------:R-:W-:-:S02]  /*1ea0*/  IMAD.U32 R48, R48, 0x10000, RZ ;  /* 0x0001000030307824 */ /* 0x000fc400078e00ff */
[----:B------:R-:W-:Y:S01]  /*1eb0*/  IMAD.U32 R88, R88, 0x10000, RZ ;  /* 0x0001000058587824 */ /* 0x000fe200078e00ff */
[----:B------:R-:W-:-:S03]  /*1ec0*/  LEA.HI.X R85, R77, UR7, R90, 0x1, P3 ;  /* 0x000000074d557c11 */ /* 0x000fc600098f0c5a */
[----:B------:R-:W-:Y:S01]  /*1ed0*/  FFMA.FTZ R48, R48, R88, R87 ;  /* 0x0000005830307223 */ /* 0x000fe20000010057 */
[----:B----4-:R-:W-:Y:S01]  /*1ee0*/  IMAD.U32 R87, R83, 0x10000, RZ ;  /* 0x0001000053577824 */ /* 0x010fe200078e00ff */
[----:B------:R1:W2:Y:S01]  /*1ef0*/  LDG.E.CONSTANT R77, desc[UR10][R84.64] ;  /* 0x0000000a544d7981 */ /* 0x0002a2000c1e9900 */
[----:B0-----:R-:W-:-:S05]  /*1f00*/  SHF.L.U32 R90, R46, 0x10, RZ ;  /* 0x000000102e5a7819 */ /* 0x001fca00000006ff */
[----:B------:R-:W-:Y:S01]  /*1f10*/  FFMA.FTZ R90, R90, R87, R49 ;  /* 0x000000575a5a7223 */ /* 0x000fe20000010031 */
[----:B------:R-:W-:-:S04]  /*1f20*/  IADD3 R49, P0, P2, R12, R76, R29 ;  /* 0x0000004c0c317210 */ /* 0x000fc80007a1e01d */
[----:B------:R-:W-:Y:S02]  /*1f30*/  LEA R88, P3, R49, UR6, 0x1 ;  /* 0x0000000631587c11 */ /* 0x000fe4000f8608ff */
[----:B-1----:R-:W-:-:S04]  /*1f40*/  IADD3.X R84, R60, R86, R43, P0, P2 ;  /* 0x000000563c547210 */ /* 0x002fc800007e442b */
[----:B------:R-:W-:-:S05]  /*1f50*/  LEA.HI.X R89, R49, UR7, R84, 0x1, P3 ;  /* 0x0000000731597c11 */ /* 0x000fca00098f0c54 */
[----:B------:R0:W3:Y:S01]  /*1f60*/  LDG.E.CONSTANT R87, desc[UR10][R88.64] ;  /* 0x0000000a58577981 */ /* 0x0000e2000c1e9900 */
[----:B------:R-:W-:Y:S02]  /*1f70*/  PRMT R46, R46, 0x7632, R46 ;  /* 0x000076322e2e7816 */ /* 0x000fe4000000002e */
[----:B------:R-:W-:-:S03]  /*1f80*/  PRMT R83, R83, 0x7632, R83 ;  /* 0x0000763253537816 */ /* 0x000fc60000000053 */
[----:B------:R-:W-:Y:S02]  /*1f90*/  IMAD.U32 R49, R46, 0x10000, RZ ;  /* 0x000100002e317824 */ /* 0x000fe400078e00ff */
[----:B------:R-:W-:Y:S02]  /*1fa0*/  IMAD.U32 R46, R83, 0x10000, RZ ;  /* 0x00010000532e7824 */ /* 0x000fe400078e00ff */
[----:B------:R-:W-:Y:S02]  /*1fb0*/  IMAD.U32 R83, R47, 0x10000, RZ ;  /* 0x000100002f537824 */ /* 0x000fe400078e00ff */
[----:B------:R-:W-:Y:S02]  /*1fc0*/  FFMA.FTZ R46, R49, R46, R48 ;  /* 0x0000002e312e7223 */ /* 0x000fe40000010030 */
[----:B------:R-:W1:Y:S01]  /*1fd0*/  LDS.64 R48, [R25+0x10] ;  /* 0x0000100019307984 */ /* 0x000e620000000a00 */
        /* <DEDUP_REMOVED lines=8> */
[----:B0-----:R-:W-:Y:S01]  /*2060*/  IADD3.X R88, R61, R86, R44, P0, P2 ;  /* 0x000000563d587210 */ /* 0x001fe200007e442c */
[----:B------:R-:W-:-:S03]  /*2070*/  FFMA.FTZ R46, R47, R77, R46 ;  /* 0x0000004d2f2e7223 */ /* 0x000fc6000001002e */
[----:B------:R-:W-:Y:S01]  /*2080*/  LEA.HI.X R85, R83, UR7, R88, 0x1, P3 ;  /* 0x0000000753557c11 */ /* 0x000fe200098f0c58 */
[----:B-1----:R-:W-:-:S04]  /*2090*/  IMAD.U32 R77, R48, 0x10000, RZ ;  /* 0x00010000304d7824 */ /* 0x002fc800078e00ff */
[----:B------:R0:W2:Y:S01]  /*20a0*/  LDG.E.CONSTANT R83, desc[UR10][R84.64] ;  /* 0x0000000a54537981 */ /* 0x0000a2000c1e9900 */
[----:B---3--:R-:W-:-:S04]  /*20b0*/  IMAD.U32 R47, R87, 0x10000, RZ ;  /* 0x00010000572f7824 */ /* 0x008fc800078e00ff */
[----:B------:R-:W-:Y:S01]  /*20c0*/  FFMA.FTZ R77, R77, R47, R90 ;  /* 0x0000002f4d4d7223 */ /* 0x000fe2000001005a */
[----:B------:R-:W-:-:S04]  /*20d0*/  IADD3 R47, P0, P2, R14, R76, R31 ;  /* 0x0000004c0e2f7210 */ /* 0x000fc80007a1e01f */
[----:B------:R-:W-:Y:S02]  /*20e0*/  LEA R88, P3, R47, UR6, 0x1 ;  /* 0x000000062f587c11 */ /* 0x000fe4000f8608ff */
[----:B0-----:R-:W-:-:S04]  /*20f0*/  IADD3.X R84, R62, R86, R45, P0, P2 ;  /* 0x000000563e547210 */ /* 0x001fc800007e442d */
[----:B------:R-:W-:-:S05]  /*2100*/  LEA.HI.X R89, R47, UR7, R84, 0x1, P3 ;  /* 0x000000072f597c11 */ /* 0x000fca00098f0c54 */
[----:B------:R0:W3:Y:S01]  /*2110*/  LDG.E.CONSTANT R90, desc[UR10][R88.64] ;  /* 0x0000000a585a7981 */ /* 0x0000e2000c1e9900 */
[----:B------:R-:W-:Y:S01]  /*2120*/  PRMT R48, R48, 0x7632, R48 ;  /* 0x0000763230307816 */ /* 0x000fe20000000030 */
[----:B------:R-:W-:Y:S01]  /*2130*/  IMAD.U32 R84, R49, 0x10000, RZ ;  /* 0x0001000031547824 */ /* 0x000fe200078e00ff */
[----:B------:R-:W-:Y:S02]  /*2140*/  PRMT R87, R87, 0x7632, R87 ;  /* 0x0000763257577816 */ /* 0x000fe40000000057 */
[----:B------:R-:W-:-:S03]  /*2150*/  SHF.L.U32 R47, R48, 0x10, RZ ;  /* 0x00000010302f7819 */ /* 0x000fc600000006ff */
[----:B------:R-:W-:-:S04]  /*2160*/  IMAD.U32 R48, R87, 0x10000, RZ ;  /* 0x0001000057307824 */ /* 0x000fc800078e00ff */
        /* <DEDUP_REMOVED lines=13> */
[----:B-1----:R-:W-:Y:S01]  /*2240*/  IMAD.U32 R88, R46, 0x10000, RZ ;  /* 0x000100002e587824 */ /* 0x002fe200078e00ff */
[----:B------:R-:W-:-:S03]  /*2250*/  IADD3 R49, P0, P2, R16, R76, R33 ;  /* 0x0000004c10317210 */ /* 0x000fc60007a1e021 */
[----:B------:R0:W2:Y:S02]  /*2260*/  LDG.E.CONSTANT R87, desc[UR10][R84.64] ;  /* 0x0000000a54577981 */ /* 0x0000a4000c1e9900 */
[----:B0-----:R-:W-:Y:S01]  /*2270*/  IADD3.X R84, R64, R86, R51, P0, P2 ;  /* 0x0000005640547210 */ /* 0x001fe200007e4433 */
[----:B---3--:R-:W-:-:S04]  /*2280*/  IMAD.U32 R83, R90, 0x10000, RZ ;  /* 0x000100005a537824 */ /* 0x008fc800078e00ff */
[----:B------:R-:W-:Y:S01]  /*2290*/  FFMA.FTZ R83, R88, R83, R77 ;  /* 0x0000005358537223 */ /* 0x000fe2000001004d */
[----:B------:R-:W-:-:S04]  /*22a0*/  LEA R88, P3, R49, UR6, 0x1 ;  /* 0x0000000631587c11 */ /* 0x000fc8000f8608ff */
[----:B------:R-:W-:-:S05]  /*22b0*/  LEA.HI.X R89, R49, UR7, R84, 0x1, P3 ;  /* 0x0000000731597c11 */ /* 0x000fca00098f0c54 */
[----:B------:R0:W3:Y:S01]  /*22c0*/  LDG.E.CONSTANT R77, desc[UR10][R88.64] ;  /* 0x0000000a584d7981 */ /* 0x0000e2000c1e9900 */
[----:B------:R-:W-:Y:S02]  /*22d0*/  PRMT R46, R46, 0x7632, R46 ;  /* 0x000076322e2e7816 */ /* 0x000fe4000000002e */
[----:B------:R-:W-:Y:S02]  /*22e0*/  PRMT R90, R90, 0x7632, R90 ;  /* 0x000076325a5a7816 */ /* 0x000fe4000000005a */
[----:B------:R-:W-:Y:S01]  /*22f0*/  SHF.L.U32 R84, R47, 0x10, RZ ;  /* 0x000000102f547819 */ /* 0x000fe200000006ff */
[----:B------:R-:W-:Y:S02]  /*2300*/  IMAD.U32 R49, R46, 0x10000, RZ ;  /* 0x000100002e317824 */ /* 0x000fe400078e00ff */
        /* <DEDUP_REMOVED lines=12> */
[----:B------:R-:W-:Y:S01]  /*23d0*/  FFMA.FTZ R87, R47, R87, R46 ;  /* 0x000000572f577223 */ /* 0x000fe2000001002e */
[----:B-1----:R-:W-:Y:S02]  /*23e0*/  IMAD.U32 R46, R48, 0x10000, RZ ;  /* 0x00010000302e7824 */ /* 0x002fe400078e00ff */
[----:B------:R-:W-:-:S05]  /*23f0*/  LEA.HI.X R85, R85, UR7, R88, 0x1, P3 ;  /* 0x0000000755557c11 */ /* 0x000fca00098f0c58 */
[----:B------:R0:W2:Y:S01]  /*2400*/  LDG.E.CONSTANT R84, desc[UR10][R84.64] ;  /* 0x0000000a54547981 */ /* 0x0000a2000c1e9900 */
[----:B---3--:R-:W-:-:S04]  /*2410*/  IMAD.U32 R47, R77, 0x10000, RZ ;  /* 0x000100004d2f7824 */ /* 0x008fc800078e00ff */
[----:B------:R-:W-:Y:S01]  /*2420*/  FFMA.FTZ R83, R46, R47, R83 ;  /* 0x0000002f2e537223 */ /* 0x000fe20000010053 */
[----:B------:R-:W-:-:S04]  /*2430*/  IADD3 R46, P0, P2, R18, R76, R35 ;  /* 0x0000004c122e7210 */ /* 0x000fc80007a1e023 */
[----:B------:R-:W-:Y:S02]  /*2440*/  LEA R88, P3, R46, UR6, 0x1 ;  /* 0x000000062e587c11 */ /* 0x000fe4000f8608ff */
[----:B------:R-:W-:-:S04]  /*2450*/  IADD3.X R47, R66, R86, R53, P0, P2 ;  /* 0x00000056422f7210 */ /* 0x000fc800007e4435 */
[----:B------:R-:W-:Y:S02]  /*2460*/  LEA.HI.X R89, R46, UR7, R47, 0x1, P3 ;  /* 0x000000072e597c11 */ /* 0x000fe400098f0c2f */
[----:B------:R-:W1:Y:S04]  /*2470*/  LDS.64 R46, [R25+0x28] ;  /* 0x00002800192e7984 */ /* 0x000e680000000a00 */
[----:B------:R-:W3:Y:S01]  /*2480*/  LDG.E.CONSTANT R88, desc[UR10][R88.64] ;  /* 0x0000000a58587981 */ /* 0x000ee2000c1e9900 */
[----:B------:R-:W-:Y:S02]  /*2490*/  PRMT R48, R48, 0x7632, R48 ;  /* 0x0000763230307816 */ /* 0x000fe40000000030 */
[----:B------:R-:W-:Y:S02]  /*24a0*/  PRMT R77, R77, 0x7632, R77 ;  /* 0x000076324d4d7816 */ /* 0x000fe4000000004d */
[----:B0-----:R-:W-:Y:S01]  /*24b0*/  IADD3 R85, P0, P2, R19, R76, R36 ;  /* 0x0000004c13557210 */ /* 0x001fe20007a1e024 */
[----:B------:R-:W-:-:S02]  /*24c0*/  IMAD.U32 R48, R48, 0x10000, RZ ;  /* 0x0001000030307824 */ /* 0x000fc400078e00ff */
[----:B------:R-:W-:Y:S01]  /*24d0*/  IMAD.U32 R77, R77, 0x10000, RZ ;  /* 0x000100004d4d7824 */ /* 0x000fe200078e00ff */
[----:B------:R-:W-:-:S03]  /*24e0*/  IADD3.X R90, R67, R86, R54, P0, P2 ;  /* 0x00000056435a7210 */ /* 0x000fc600007e4436 */
[----:B------:R-:W-:Y:S01]  /*24f0*/  FFMA.FTZ R87, R48, R77, R87 ;  /* 0x0000004d30577223 */ /* 0x000fe20000010057 */
[----:B------:R-:W-:Y:S02]  /*2500*/  IMAD.U32 R48, R49, 0x10000, RZ ;  /* 0x0001000031307824 */ /* 0x000fe400078e00ff */
[C---:B--2---:R-:W-:Y:S01]  /*2510*/  IMAD.U32 R77, R84.reuse, 0x10000, RZ ;  /* 0x00010000544d7824 */ /* 0x044fe200078e00ff */
[----:B------:R-:W-:-:S03]  /*2520*/  PRMT R84, R84, 0x7632, R84 ;  /* 0x0000763254547816 */ /* 0x000fc60000000054 */
[--C-:B------:R-:W-:Y:S01]  /*2530*/  FFMA.FTZ R77, R48, R77, R83.reuse ;  /* 0x0000004d304d7223 */ /* 0x100fe20000010053 */
[----:B------:R-:W-:Y:S02]  /*2540*/  LEA R48, P3, R85, UR6, 0x1 ;  /* 0x0000000655307c11 */ /* 0x000fe4000f8608ff */
[----:B------:R-:W-:Y:S02]  /*2550*/  PRMT R83, R49, 0x7632, R83 ;  /* 0x0000763231537816 */ /* 0x000fe40000000053 */
[----:B------:R-:W-:Y:S02]  /*2560*/  LEA.HI.X R49, R85, UR7, R90, 0x1, P3 ;  /* 0x0000000755317c11 */ /* 0x000fe400098f0c5a */
[----:B------:R-:W-:Y:S01]  /*2570*/  SHF.L.U32 R90, R83, 0x10, RZ ;  /* 0x00000010535a7819 */ /* 0x000fe200000006ff */
[----:B------:R-:W-:Y:S02]  /*2580*/  IMAD.U32 R83, R84, 0x10000, RZ ;  /* 0x0001000054537824 */ /* 0x000fe400078e00ff */
[----:B-1----:R-:W-:-:S02]  /*2590*/  IMAD.U32 R84, R46, 0x10000, RZ ;  /* 0x000100002e547824 */ /* 0x002fc400078e00ff */
[----:B------:R-:W-:Y:S02]  /*25a0*/  FFMA.FTZ R83, R90, R83, R87 ;  /* 0x000000535a537223 */ /* 0x000fe40000010057 */
[----:B------:R0:W2:Y:S04]  /*25b0*/  LDG.E.CONSTANT R87, desc[UR10][R48.64] ;  /* 0x0000000a30577981 */ /* 0x0000a8000c1e9900 */
[----:B0-----:R-:W0:Y:S01]  /*25c0*/  LDS.64 R48, [R25+0x30] ;  /* 0x0000300019307984 */ /* 0x001e220000000a00 */
        /* <DEDUP_REMOVED lines=9> */
[----:B------:R-:W-:-:S04]  /*2660*/  LEA R76, P0, R77, UR6, 0x1 ;  /* 0x000000064d4c7c11 */ /* 0x000fc8000f8008ff */
[----:B------:R-:W-:-:S05]  /*2670*/  LEA.HI.X R77, R77, UR7, R86, 0x1, P0 ;  /* 0x000000074d4d7c11 */ /* 0x000fca00080f0c56 */
[----:B------:R0:W4:Y:S01]  /*2680*/  LDG.E.CONSTANT R76, desc[UR10][R76.64] ;  /* 0x0000000a4c4c7981 */ /* 0x000122000c1e9900 */
[----:B------:R-:W-:Y:S01]  /*2690*/  PRMT R46, R46, 0x7632, R46 ;  /* 0x000076322e2e7816 */ /* 0x000fe2000000002e */
[C---:B------:R-:W-:Y:S01]  /*26a0*/  IMAD.U32 R86, R47.reuse, 0x10000, RZ ;  /* 0x000100002f567824 */ /* 0x040fe200078e00ff */
[----:B------:R-:W-:Y:S01]  /*26b0*/  PRMT R88, R88, 0x7632, R88 ;  /* 0x0000763258587816 */ /* 0x000fe20000000058 */
[----:B------:R-:W-:Y:S01]  /*26c0*/  UMOV UR4, 0xffffffff ;  /* 0xffffffff00047882 */ /* 0x000fe20000000000 */
[----:B------:R-:W-:Y:S01]  /*26d0*/  PRMT R47, R47, 0x7632, R47 ;  /* 0x000076322f2f7816 */ /* 0x000fe2000000002f */
[----:B------:R-:W-:Y:S01]  /*26e0*/  IMAD.U32 R46, R46, 0x10000, RZ ;  /* 0x000100002e2e7824 */ /* 0x000fe200078e00ff */
[----:B------:R-:W-:Y:S01]  /*26f0*/  ISETP.NE.AND P0, PT, R0, RZ, PT ;  /* 0x000000ff0000720c */ /* 0x000fe20003f05270 */
[----:B------:R-:W-:Y:S02]  /*2700*/  IMAD.U32 R88, R88, 0x10000, RZ ;  /* 0x0001000058587824 */ /* 0x000fe400078e00ff */
[----:B------:R-:W-:Y:S01]  /*2710*/  IMAD.U32 R47, R47, 0x10000, RZ ;  /* 0x000100002f2f7824 */ /* 0x000fe200078e00ff */
[----:B0-----:R-:W-:Y:S01]  /*2720*/  PRMT R77, R48, 0x7632, R77 ;  /* 0x00007632304d7816 */ /* 0x001fe2000000004d */
[----:B------:R-:W-:Y:S01]  /*2730*/  FFMA.FTZ R46, R46, R88, R83 ;  /* 0x000000582e2e7223 */ /* 0x000fe20000010053 */
[----:B------:R-:W-:Y:S01]  /*2740*/  SHF.L.U32 R48, R48, 0x10, RZ ;  /* 0x0000001030307819 */ /* 0x000fe200000006ff */
[C---:B--2---:R-:W-:Y:S01]  /*2750*/  IMAD.U32 R83, R87.reuse, 0x10000, RZ ;  /* 0x0001000057537824 */ /* 0x044fe200078e00ff */
[----:B------:R-:W-:-:S03]  /*2760*/  PRMT R87, R87, 0x7632, R87 ;  /* 0x0000763257577816 */ /* 0x000fc60000000057 */
[----:B------:R-:W-:Y:S01]  /*2770*/  FFMA.FTZ R89, R86, R83, R89 ;  /* 0x0000005356597223 */ /* 0x000fe20000010059 */
[----:B------:R-:W-:Y:S01]  /*2780*/  IMAD.U32 R86, R77, 0x10000, RZ ;  /* 0x000100004d567824 */ /* 0x000fe200078e00ff */
[----:B------:R-:W-:Y:S01]  /*2790*/  PRMT R77, R49, 0x7632, R77 ;  /* 0x00007632314d7816 */ /* 0x000fe2000000004d */
[----:B------:R-:W-:Y:S02]  /*27a0*/  IMAD.U32 R87, R87, 0x10000, RZ ;  /* 0x0001000057577824 */ /* 0x000fe400078e00ff */
[----:B------:R-:W-:Y:S02]  /*27b0*/  IMAD.U32 R49, R49, 0x10000, RZ ;  /* 0x0001000031317824 */ /* 0x000fe400078e00ff */
[--C-:B------:R-:W-:Y:S01]  /*27c0*/  FFMA.FTZ R47, R47, R87, R46.reuse ;  /* 0x000000572f2f7223 */ /* 0x100fe2000001002e */
[C---:B---3--:R-:W-:Y:S01]  /*27d0*/  PRMT R46, R84.reuse, 0x7632, R46 ;  /* 0x00007632542e7816 */ /* 0x048fe2000000002e */
[----:B------:R-:W-:-:S04]  /*27e0*/  IMAD.U32 R84, R84, 0x10000, RZ ;  /* 0x0001000054547824 */ /* 0x000fc800078e00ff */
[----:B------:R-:W-:Y:S02]  /*27f0*/  IMAD.U32 R46, R46, 0x10000, RZ ;  /* 0x000100002e2e7824 */ /* 0x000fe400078e00ff */
[----:B------:R-:W-:Y:S02]  /*2800*/  FFMA.FTZ R48, R48, R84, R89 ;  /* 0x0000005430307223 */ /* 0x000fe40000010059 */
[----:B------:R-:W-:Y:S01]  /*2810*/  FFMA.FTZ R47, R86, R46, R47 ;  /* 0x0000002e562f7223 */ /* 0x000fe2000001002f */
[C---:B----4-:R-:W-:Y:S01]  /*2820*/  PRMT R46, R76.reuse, 0x7632, R46 ;  /* 0x000076324c2e7816 */ /* 0x050fe2000000002e */
[----:B------:R-:W-:Y:S02]  /*2830*/  IMAD.U32 R83, R76, 0x10000, RZ ;  /* 0x000100004c537824 */ /* 0x000fe400078e00ff */
        /* <DEDUP_REMOVED lines=9> */
.L_x_21823:
        /* <DEDUP_REMOVED lines=9> */
.L_x_21766:
[----:B------:R-:W-:-:S13]  /*2960*/  ISETP.NE.AND P0, PT, R0, RZ, PT ;  /* 0x000000ff0000720c */ /* 0x000fda0003f05270 */
[----:B------:R-:W-:-:S05]  /*2970*/  @!P0 IMAD.MOV.U32 R46, RZ, RZ, -0x800001 ;  /* 0xff7fffffff2e8424 */ /* 0x000fca00078e00ff */
[----:B------:R0:W-:Y:S02]  /*2980*/  @!P0 STS [R73], R46 ;  /* 0x0000002e49008388 */ /* 0x0001e40000000800 */
.L_x_21768:
[----:B------:R-:W-:Y:S05]  /*2990*/  BSYNC B1 ;  /* 0x0000000000017941 */ /* 0x000fea0003800000 */
.L_x_21765:
[----:B------:R-:W-:Y:S01]  /*29a0*/  VIADD R22, R22, 0x4 ;  /* 0x0000000416167836 */ /* 0x000fe20000000000 */
[----:B------:R-:W-:Y:S01]  /*29b0*/  IADD3 R80, P2, R80, 0x10, RZ ;  /* 0x0000001050507810 */ /* 0x000fe20007f5e0ff */
[----:B------:R-:W-:Y:S01]  /*29c0*/  VIADD R79, R79, 0x20 ;  /* 0x000000204f4f7836 */ /* 0x000fe20000000000 */
[----:B01----:R-:W-:Y:S01]  /*29d0*/  IADD3 R73, R73, 0x80, RZ ;  /* 0x0000008049497810 */ /* 0x003fe20007ffe0ff */
[----:B------:R-:W-:Y:S01]  /*29e0*/  VIADD R82, R82, 0x20 ;  /* 0x0000002052527836 */ /* 0x000fe20000000000 */
[----:B------:R-:W-:Y:S01]  /*29f0*/  ISETP.GE.AND P0, PT, R22, R71, PT ;  /* 0x000000471600720c */ /* 0x000fe20003f06270 */
[----:B------:R-:W-:-:S12]  /*2a00*/  IMAD.X R81, RZ, RZ, R81, P2 ;  /* 0x000000ffff517224 */ /* 0x000fd800010e0651 */
[----:B------:R-:W-:Y:S05]  /*2a10*/  @!P0 BRA `(.L_x_21769) ;  /* 0xffffffec00d48947 */ /* 0x000fea000383ffff */
[----:B------:R-:W-:Y:S05]  /*2a20*/  BRA `(.L_x_21763) ;  /* 0x00000010008c7947 */ /* 0x000fea0003800000 */
.L_x_21764:
[----:B------:R-:W-:Y:S01]  /*2a30*/  SHF.R.S32.HI R46, RZ, 0x5, R46 ;  /* 0x00000005ff2e7819 */ /* 0x000fe2000001142e */
[----:B------:R-:W-:Y:S01]  /*2a40*/  VIADD R48, R48, 0x100 ;  /* 0x0000010030307836 */ /* 0x000fe20000000000 */
[----:B------:R-:W-:Y:S01]  /*2a50*/  IADD3 R49, P0, R49, R22, RZ ;  /* 0x0000001631317210 */ /* 0x000fe20007f1e0ff */
[----:B------:R-:W-:Y:S01]  /*2a60*/  IMAD.MOV.U32 R76, RZ, RZ, RZ ;  /* 0x000000ffff4c7224 */ /* 0x000fe200078e00ff */
[----:B------:R-:W-:Y:S01]  /*2a70*/  ULDC.64 UR4, c[0x0][0x248] ;  /* 0x0000920000047ab9 */ /* 0x000fe20000000a00 */
[----:B------:R-:W-:Y:S01]  /*2a80*/  IMAD R80, R46, 0x8, R5 ;  /* 0x000000082e507824 */ /* 0x000fe200078e0205 */
[----:B------:R-:W-:Y:S01]  /*2a90*/  LEA R3, R3, R48, 0x18 ;  /* 0x0000003003037211 */ /* 0x000fe200078ec0ff */
[C---:B------:R-:W-:Y:S01]  /*2aa0*/  IMAD R46, R79.reuse, 0x40, R46 ;  /* 0x000000404f2e7824 */ /* 0x040fe200078e022e */
[----:B------:R-:W-:Y:S01]  /*2ab0*/  LEA.HI.X.SX32 R48, R22, R81, 0x1, P0 ;  /* 0x0000005116307211 */ /* 0x000fe200000f0eff */
[----:B------:R-:W-:Y:S01]  /*2ac0*/  IMAD R79, R79, 0x200, R80 ;  /* 0x000002004f4f7824 */ /* 0x000fe200078e0250 */
[----:B------:R-:W-:Y:S01]  /*2ad0*/  LEA R78, P0, R49, UR4, 0x2 ;  /* 0x00000004314e7c11 */ /* 0x000fe2000f8010ff */
[----:B------:R-:W-:Y:S01]  /*2ae0*/  IMAD.HI.U32 R76, R77, R47, R76 ;  /* 0x0000002f4d4c7227 */ /* 0x000fe200078e004c */
[----:B------:R-:W-:-:S02]  /*2af0*/  MOV R5, 0xff7fffff ;  /* 0xff7fffff00057802 */ /* 0x000fc40000000f00 */
[----:B------:R-:W-:Y:S01]  /*2b00*/  LEA.HI.X R81, R49, UR5, R48, 0x2, P0 ;  /* 0x0000000531517c11 */ /* 0x000fe200080f1430 */
[----:B------:R-:W-:Y:S01]  /*2b10*/  IMAD.U32 R77, R80, 0x4, R3 ;  /* 0x00000004504d7824 */ /* 0x000fe200078e0003 */
[----:B------:R-:W-:Y:S01]  /*2b20*/  IADD3 R82, -R72, 0x1, R79 ;  /* 0x0000000148527810 */ /* 0x000fe20007ffe14f */
[----:B------:R-:W-:-:S07]  /*2b30*/  IMAD.SHL.U32 R80, R46, 0x8, RZ ;  /* 0x000000082e507824 */ /* 0x000fce00078e00ff */
.L_x_21774:
        /* <DEDUP_REMOVED lines=19> */
[----:B------:R-:W-:Y:S02]  /*2c70*/  @P0 VIADD R83, R83, 0x1 ;  /* 0x0000000153530836 */ /* 0x000fe40000000000 */
[----:B0-----:R-:W-:-:S04]  /*2c80*/  IMAD.MOV R87, RZ, RZ, -R47 ;  /* 0x000000ffff577224 */ /* 0x001fc800078e0a2f */
[----:B------:R-:W-:-:S04]  /*2c90*/  IMAD R87, R87, R48, RZ ;  /* 0x0000003057577224 */ /* 0x000fc800078e02ff */
[----:B------:R-:W-:Y:S01]  /*2ca0*/  IMAD.HI.U32 R46, R47, R87, R46 ;  /* 0x000000572f2e7227 */ /* 0x000fe200078e002e */
[----:B------:R-:W-:-:S04]  /*2cb0*/  LOP3.LUT R47, R80, R49, RZ, 0x3c, !PT ;  /* 0x00000031502f7212 */ /* 0x000fc800078e3cff */
[----:B------:R-:W-:-:S13]  /*2cc0*/  ISETP.GE.AND P3, PT, R47, RZ, PT ;  /* 0x000000ff2f00720c */ /* 0x000fda0003f66270 */
[----:B------:R-:W-:Y:S01]  /*2cd0*/  @!P3 IMAD.MOV R83, RZ, RZ, -R83 ;  /* 0x000000ffff53b224 */ /* 0x000fe200078e0a53 */
[----:B------:R-:W-:Y:S02]  /*2ce0*/  @!P2 LOP3.LUT R83, RZ, R49, RZ, 0x33, !PT ;  /* 0x00000031ff53a212 */ /* 0x000fe400078e33ff */
[----:B------:R-:W-:Y:S02]  /*2cf0*/  ISETP.NE.AND P3, PT, R84, RZ, PT ;  /* 0x000000ff5400720c */ /* 0x000fe40003f65270 */
        /* <DEDUP_REMOVED lines=15> */
[----:B------:R-:W-:Y:S02]  /*2df0*/  IMAD.MOV.U32 R48, RZ, RZ, R78 ;  /* 0x000000ffff307224 */ /* 0x000fe400078e004e */
[----:B------:R-:W-:-:S05]  /*2e00*/  IMAD.MOV.U32 R49, RZ, RZ, R81 ;  /* 0x000000ffff317224 */ /* 0x000fca00078e0051 */
        /* <DEDUP_REMOVED lines=13> */
[C---:B------:R-:W-:Y:S02]  /*2ee0*/  LEA R90, P2, R48.reuse, UR14, 0x1 ;  /* 0x0000000e305a7c11 */ /* 0x040fe4000f8408ff */
[----:B------:R-:W-:Y:S01]  /*2ef0*/  IADD3.X R49, R39, R86, RZ, P0, !PT ;  /* 0x0000005627317210 */ /* 0x000fe200007fe4ff */
[----:B------:R0:W2:Y:S03]  /*2f00*/  LDG.E.CONSTANT R85, desc[UR10][R46.64] ;  /* 0x0000000a2e557981 */ /* 0x0000a6000c1e9900 */
[----:B------:R-:W-:-:S02]  /*2f10*/  LEA.HI.X R91, R48, UR15, R49, 0x1, P2 ;  /* 0x0000000f305b7c11 */ /* 0x000fc400090f0c31 */
[----:B------:R-:W1:Y:S04]  /*2f20*/  LDS.64 R48, [R25] ;  /* 0x0000000019307984 */ /* 0x000e680000000a00 */
[----:B------:R-:W3:Y:S01]  /*2f30*/  LDG.E.CONSTANT R90, desc[UR10][R90.64] ;  /* 0x0000000a5a5a7981 */ /* 0x000ee2000c1e9900 */
[----:B0-----:R-:W-:-:S04]  /*2f40*/  IADD3 R46, P0, P2, R10, R84, R27 ;  /* 0x000000540a2e7210 */ /* 0x001fc80007a1e01b */
[----:B------:R-:W-:Y:S01]  /*2f50*/  IADD3.X R47, R58, R86, R41, P0, P2 ;  /* 0x000000563a2f7210 */ /* 0x000fe200007e4429 */
[----:B-1----:R-:W-:Y:S02]  /*2f60*/  IMAD.U32 R83, R49, 0x10000, RZ ;  /* 0x0001000031537824 */ /* 0x002fe400078e00ff */
[----:B--2---:R-:W-:-:S04]  /*2f70*/  IMAD.U32 R88, R85, 0x10000, RZ ;  /* 0x0001000055587824 */ /* 0x004fc800078e00ff */
[----:B------:R-:W-:Y:S01]  /*2f80*/  FMUL.FTZ R92, R83, R88 ;  /* 0x00000058535c7220 */ /* 0x000fe20000410000 */
[----:B------:R-:W-:Y:S02]  /*2f90*/  IMAD.U32 R83, R48, 0x10000, RZ ;  /* 0x0001000030537824 */ /* 0x000fe400078e00ff */
[----:B---3--:R-:W-:-:S04]  /*2fa0*/  IMAD.U32 R88, R90, 0x10000, RZ ;  /* 0x000100005a587824 */ /* 0x008fc800078e00ff */
[----:B------:R-:W-:Y:S01]  /*2fb0*/  FFMA.FTZ R83, R83, R88, R92 ;  /* 0x0000005853537223 */ /* 0x000fe2000001005c */
[----:B------:R-:W-:-:S04]  /*2fc0*/  LEA R88, P3, R46, UR14, 0x1 ;  /* 0x0000000e2e587c11 */ /* 0x000fc8000f8608ff */
[----:B------:R-:W-:Y:S02]  /*2fd0*/  LEA.HI.X R89, R46, UR15, R47, 0x1, P3 ;  /* 0x0000000f2e597c11 */ /* 0x000fe400098f0c2f */
[----:B------:R-:W0:Y:S04]  /*2fe0*/  LDS.64 R46, [R25+0x8] ;  /* 0x00000800192e7984 */ /* 0x000e280000000a00 */
[----:B------:R-:W2:Y:S01]  /*2ff0*/  LDG.E.CONSTANT R88, desc[UR10][R88.64] ;  /* 0x0000000a58587981 */ /* 0x000ea2000c1e9900 */
        /* <DEDUP_REMOVED lines=9> */
[----:B------:R-:W-:Y:S01]  /*3090*/  FFMA.FTZ R85, R48, R85, R49 ;  /* 0x0000005530557223 */ /* 0x000fe20000010031 */
[----:B------:R-:W-:-:S04]  /*30a0*/  IADD3 R49, P0, P2, R11, R84, R28 ;  /* 0x000000540b317210 */ /* 0x000fc80007a1e01c */
[----:B------:R-:W-:Y:S01]  /*30b0*/  IADD3.X R90, R59, R86, R42, P0, P2 ;  /* 0x000000563b5a7210 */ /* 0x000fe200007e442a */
[----:B0-----:R-:W-:Y:S01]  /*30c0*/  IMAD.U32 R48, R46, 0x10000, RZ ;  /* 0x000100002e307824 */ /* 0x001fe200078e00ff */
[----:B--2---:R-:W-:-:S05]  /*30d0*/  SHF.L.U32 R87, R88, 0x10, RZ ;  /* 0x0000001058577819 */ /* 0x004fca00000006ff */
[----:B------:R-:W-:Y:S01]  /*30e0*/  FFMA.FTZ R87, R48, R87, R83 ;  /* 0x0000005730577223 */ /* 0x000fe20000010053 */
[----:B------:R-:W-:-:S04]  /*30f0*/  LEA R48, P3, R49, UR14, 0x1 ;  /* 0x0000000e31307c11 */ /* 0x000fc8000f8608ff */
[----:B------:R-:W-:-:S05]  /*3100*/  LEA.HI.X R49, R49, UR15, R90, 0x1, P3 ;  /* 0x0000000f31317c11 */ /* 0x000fca00098f0c5a */
[----:B------:R-:W2:Y:S01]  /*3110*/  LDG.E.CONSTANT R83, desc[UR10][R48.64] ;  /* 0x0000000a30537981 */ /* 0x000ea2000c1e9900 */
[----:B------:R-:W-:Y:S02]  /*3120*/  PRMT R46, R46, 0x7632, R46 ;  /* 0x000076322e2e7816 */ /* 0x000fe4000000002e */
[----:B------:R-:W-:-:S03]  /*3130*/  PRMT R88, R88, 0x7632, R88 ;  /* 0x0000763258587816 */ /* 0x000fc60000000058 */
[----:B------:R-:W-:Y:S02]  /*3140*/  IMAD.U32 R46, R46, 0x10000, RZ ;  /* 0x000100002e2e7824 */ /* 0x000fe400078e00ff */
[----:B------:R-:W-:-:S04]  /*3150*/  IMAD.U32 R88, R88, 0x10000, RZ ;  /* 0x0001000058587824 */ /* 0x000fc800078e00ff */
[----:B------:R-:W-:Y:S01]  /*3160*/  FFMA.FTZ R85, R46, R88, R85 ;  /* 0x000000582e557223 */ /* 0x000fe20000010055 */
[----:B------:R-:W-:Y:S02]  /*3170*/  IMAD.U32 R46, R47, 0x10000, RZ ;  /* 0x000100002f2e7824 */ /* 0x000fe400078e00ff */
[----:B--2---:R-:W-:-:S04]  /*3180*/  IMAD.U32 R88, R83, 0x10000, RZ ;  /* 0x0001000053587824 */ /* 0x004fc800078e00ff */
[----:B------:R-:W-:Y:S01]  /*3190*/  FFMA.FTZ R87, R46, R88, R87 ;  /* 0x000000582e577223 */ /* 0x000fe20000010057 */
[----:B------:R-:W-:-:S04]  /*31a0*/  IADD3 R46, P0, P2, R12, R84, R29 ;  /* 0x000000540c2e7210 */ /* 0x000fc80007a1e01d */
[----:B------:R-:W-:Y:S02]  /*31b0*/  LEA R88, P3, R46, UR14, 0x1 ;  /* 0x0000000e2e587c11 */ /* 0x000fe4000f8608ff */
[----:B------:R-:W-:-:S04]  /*31c0*/  IADD3.X R49, R60, R86, R43, P0, P2 ;  /* 0x000000563c317210 */ /* 0x000fc800007e442b */
[----:B------:R-:W-:Y:S02]  /*31d0*/  LEA.HI.X R89, R46, UR15, R49, 0x1, P3 ;  /* 0x0000000f2e597c11 */ /* 0x000fe400098f0c31 */
[----:B------:R-:W0:Y:S04]  /*31e0*/  LDS.64 R48, [R25+0x10] ;  /* 0x0000100019307984 */ /* 0x000e280000000a00 */
[----:B------:R-:W2:Y:S01]  /*31f0*/  LDG.E.CONSTANT R88, desc[UR10][R88.64] ;  /* 0x0000000a58587981 */ /* 0x000ea2000c1e9900 */
        /* <DEDUP_REMOVED lines=15> */
[----:B------:R-:W-:Y:S01]  /*32f0*/  IMAD.U32 R48, R48, 0x10000, RZ ;  /* 0x0001000030307824 */ /* 0x000fe200078e00ff */
[----:B------:R-:W-:-:S05]  /*3300*/  SHF.L.U32 R88, R88, 0x10, RZ ;  /* 0x0000001058587819 */ /* 0x000fca00000006ff */
        /* <DEDUP_REMOVED lines=25> */
[----:B------:R-:W-:Y:S02]  /*34a0*/  IMAD.U32 R46, R46, 0x10000, RZ ;  /* 0x000100002e2e7824 */ /* 0x000fe400078e00ff */
[----:B------:R-:W-:-:S04]  /*34b0*/  IMAD.U32 R88, R88, 0x10000, RZ ;  /* 0x0001000058587824 */ /* 0x000fc800078e00ff */
[----:B------:R-:W-:Y:S01]  /*34c0*/  FFMA.FTZ R85, R46, R88, R85 ;  /* 0x000000582e557223 */ /* 0x000fe20000010055 */
[----:B------:R-:W-:Y:S01]  /*34d0*/  IMAD.U32 R46, R47, 0x10000, RZ ;  /* 0x000100002f2e7824 */ /* 0x000fe200078e00ff */
[----:B--2---:R-:W-:-:S05]  /*34e0*/  SHF.L.U32 R88, R83, 0x10, RZ ;  /* 0x0000001053587819 */ /* 0x004fca00000006ff */
        /* <DEDUP_REMOVED lines=36> */
[----:B------:R-:W-:Y:S01]  /*3730*/  IMAD.U32 R48, R49, 0x10000, RZ ;  /* 0x0001000031307824 */ /* 0x000fe200078e00ff */
[----:B------:R-:W-:-:S05]  /*3740*/  SHF.L.U32 R83, R83, 0x10, RZ ;  /* 0x0000001053537819 */ /* 0x000fca00000006ff */
        /* <DEDUP_REMOVED lines=21> */
[----:B------:R-:W-:Y:S01]  /*38a0*/  IADD3 R85, P0, P2, R21, R84, R38 ;  /* 0x0000005415557210 */ /* 0x000fe20007a1e026 */
[----:B------:R-:W0:Y:S03]  /*38b0*/  LDS.64 R48, [R25+0x30] ;  /* 0x0000300019307984 */ /* 0x000e260000000a00 */
[----:B------:R-:W-:Y:S01]  /*38c0*/  IADD3.X R86, R69, R86, R56, P0, P2 ;  /* 0x0000005645567210 */ /* 0x000fe200007e4438 */
[----:B------:R-:W2:Y:S01]  /*38d0*/  LDG.E.CONSTANT R88, desc[UR10][R88.64] ;  /* 0x0000000a58587981 */ /* 0x000ea2000c1e9900 */
[----:B------:R-:W-:-:S04]  /*38e0*/  LEA R84, P0, R85, UR14, 0x1 ;  /* 0x0000000e55547c11 */ /* 0x000fc8000f8008ff */
[----:B------:R-:W-:-:S05]  /*38f0*/  LEA.HI.X R85, R85, UR15, R86, 0x1, P0 ;  /* 0x0000000f55557c11 */ /* 0x000fca00080f0c56 */
[----:B------:R-:W3:Y:S01]  /*3900*/  LDG.E.CONSTANT R84, desc[UR10][R84.64] ;  /* 0x0000000a54547981 */ /* 0x000ee2000c1e9900 */
[----:B------:R-:W-:Y:S01]  /*3910*/  PRMT R47, R47, 0x7632, R47 ;  /* 0x000076322f2f7816 */ /* 0x000fe2000000002f */
[----:B------:R-:W-:Y:S01]  /*3920*/  UMOV UR4, 0xffffffff ;  /* 0xffffffff00047882 */ /* 0x000fe20000000000 */
[----:B------:R-:W-:Y:S02]  /*3930*/  PRMT R83, R83, 0x7632, R83 ;  /* 0x0000763253537816 */ /* 0x000fe40000000053 */
[----:B------:R-:W-:Y:S01]  /*3940*/  ISETP.NE.AND P0, PT, R0, RZ, PT ;  /* 0x000000ff0000720c */ /* 0x000fe20003f05270 */
[----:B------:R-:W-:Y:S02]  /*3950*/  IMAD.U32 R47, R47, 0x10000, RZ ;  /* 0x000100002f2f7824 */ /* 0x000fe400078e00ff */
[----:B------:R-:W-:-:S04]  /*3960*/  IMAD.U32 R83, R83, 0x10000, RZ ;  /* 0x0001000053537824 */ /* 0x000fc800078e00ff */
[----:B------:R-:W-:Y:S01]  /*3970*/  FFMA.FTZ R46, R47, R83, R46 ;  /* 0x000000532f2e7223 */ /* 0x000fe2000001002e */
[C---:B0-----:R-:W-:Y:S01]  /*3980*/  IMAD.U32 R86, R48.reuse, 0x10000, RZ ;  /* 0x0001000030567824 */ /* 0x041fe200078e00ff */
[----:B------:R-:W-:Y:S02]  /*3990*/  PRMT R48, R48, 0x7632, R48 ;  /* 0x0000763230307816 */ /* 0x000fe40000000030 */
[C---:B--2---:R-:W-:Y:S02]  /*39a0*/  SHF.L.U32 R47, R88.reuse, 0x10, RZ ;  /* 0x00000010582f7819 */ /* 0x044fe400000006ff */
[----:B------:R-:W-:-:S03]  /*39b0*/  PRMT R88, R88, 0x7632, R88 ;  /* 0x0000763258587816 */ /* 0x000fc60000000058 */
[----:B------:R-:W-:Y:S01]  /*39c0*/  FFMA.FTZ R87, R86, R47, R87 ;  /* 0x0000002f56577223 */ /* 0x000fe20000010057 */
[----:B------:R-:W-:Y:S01]  /*39d0*/  IMAD.U32 R47, R48, 0x10000, RZ ;  /* 0x00010000302f7824 */ /* 0x000fe200078e00ff */
[C---:B------:R-:W-:Y:S01]  /*39e0*/  PRMT R48, R49.reuse, 0x7632, R48 ;  /* 0x0000763231307816 */ /* 0x040fe20000000030 */
[----:B------:R-:W-:Y:S02]  /*39f0*/  IMAD.U32 R88, R88, 0x10000, RZ ;  /* 0x0001000058587824 */ /* 0x000fe400078e00ff */
[----:B------:R-:W-:Y:S02]  /*3a00*/  IMAD.U32 R86, R49, 0x10000, RZ ;  /* 0x0001000031567824 */ /* 0x000fe400078e00ff */
[--C-:B------:R-:W-:Y:S01]  /*3a10*/  FFMA.FTZ R47, R47, R88, R46.reuse ;  /* 0x000000582f2f7223 */ /* 0x100fe2000001002e */
[C---:B---3--:R-:W-:Y:S01]  /*3a20*/  PRMT R46, R84.reuse, 0x7632, R46 ;  /* 0x00007632542e7816 */ /* 0x048fe2000000002e */
[----:B------:R-:W-:Y:S02]  /*3a30*/  IMAD.U32 R84, R84, 0x10000, RZ ;  /* 0x0001000054547824 */ /* 0x000fe400078e00ff */
[----:B------:R-:W-:-:S02]  /*3a40*/  IMAD.U32 R48, R48, 0x10000, RZ ;  /* 0x0001000030307824 */ /* 0x000fc400078e00ff */
        /* <DEDUP_REMOVED lines=8> */
.L_x_21827:
        /* <DEDUP_REMOVED lines=12> */
.L_x_21771:
[----:B------:R-:W-:-:S13]  /*3b90*/  ISETP.NE.AND P0, PT, R0, RZ, PT ;  /* 0x000000ff0000720c */ /* 0x000fda0003f05270 */
[----:B------:R-:W-:-:S05]  /*3ba0*/  @!P0 IMAD.MOV.U32 R46, RZ, RZ, -0x800001 ;  /* 0xff7fffffff2e8424 */ /* 0x000fca00078e00ff */
[----:B------:R3:W-:Y:S02]  /*3bb0*/  @!P0 STS [R77], R46 ;  /* 0x0000002e4d008388 */ /* 0x0007e40000000800 */
.L_x_21773:
[----:B------:R-:W-:Y:S05]  /*3bc0*/  BSYNC B1 ;  /* 0x0000000000017941 */ /* 0x000fea0003800000 */
.L_x_21770:
        /* <DEDUP_REMOVED lines=9> */
.L_x_21763:
[----:B------:R-:W-:Y:S05]  /*3c60*/  BSYNC B0 ;  /* 0x0000000000007941 */ /* 0x000fea0003800000 */
.L_x_21762:
        /* <DEDUP_REMOVED lines=12> */
.L_x_21832:
[----:B------:R-:W-:Y:S01]  /*3d30*/  ISETP.NE.AND P0, PT, R0, RZ, PT ;  /* 0x000000ff0000720c */ /* 0x000fe20003f05270 */
[----:B------:R-:W-:Y:S01]  /*3d40*/  VIADD R5, R72, 0x7 ;  /* 0x0000000748057836 */ /* 0x000fe20000000000 */
[----:B---3--:R-:W-:-:S04]  /*3d50*/  FMNMX.FTZ R8, R9, R8, !PT ;  /* 0x0000000809087209 */ /* 0x008fc80007810000 */
        /* <DEDUP_REMOVED lines=8> */
[----:B------:R-:W-:Y:S01]  /*3de0*/  SHF.R.S32.HI R5, RZ, 0x5, R6 ;  /* 0x00000005ff057819 */ /* 0x000fe20000011406 */
[----:B---3--:R-:W-:-:S06]  /*3df0*/  ULEA UR4, UR5, UR4, 0x18 ;  /* 0x0000000405047291 */ /* 0x008fcc000f8ec03f */
[----:B------:R-:W-:-:S05]  /*3e00*/  LEA R5, R5, UR4, 0x2 ;  /* 0x0000000405057c11 */ /* 0x000fca000f8e10ff */
[----:B------:R3:W-:Y:S02]  /*3e10*/  STS [R5], R8 ;  /* 0x0000000805007388 */ /* 0x0007e40000000800 */
.L_x_21776:
[----:B------:R-:W-:Y:S05]  /*3e20*/  WARPSYNC.ALL ;  /* 0x0000000000007948 */ /* 0x000fea0003800000 */
[----:B---3--:R-:W-:Y:S01]  /*3e30*/  SHF.R.S32.HI R5, RZ, 0x3, R10 ;  /* 0x00000003ff057819 */ /* 0x008fe2000001140a */
[----:B------:R-:W-:Y:S01]  /*3e40*/  BAR.SYNC.DEFER_BLOCKING 0x0 ;  /* 0x0000000000007b1d */ /* 0x000fe20000010000 */
[----:B------:R-:W-:Y:S01]  /*3e50*/  ISETP.GT.AND P0, PT, R0, 0x3, PT ;  /* 0x000000030000780c */ /* 0x000fe20003f04270 */
[----:B------:R-:W-:Y:S01]  /*3e60*/  IMAD.MOV.U32 R10, RZ, RZ, RZ ;  /* 0x000000ffff0a7224 */ /* 0x000fe200078e00ff */
[----:B------:R-:W-:-:S03]  /*3e70*/  ISETP.GE.AND P2, PT, R21, R70, PT ;  /* 0x000000461500720c */ /* 0x000fc60003f46270 */
        /* <DEDUP_REMOVED lines=38> */
.L_x_21781:
        /* <DEDUP_REMOVED lines=11> */
.L_x_21780:
[----:B------:R-:W-:Y:S05]  /*4190*/  BSYNC B1 ;  /* 0x0000000000017941 */ /* 0x000fea0003800000 */
.L_x_21779:
        /* <DEDUP_REMOVED lines=14> */
.L_x_21784:
        /* <DEDUP_REMOVED lines=100> */
.L_x_21783:
[----:B------:R-:W-:Y:S05]  /*48c0*/  BSYNC B1 ;  /* 0x0000000000017941 */ /* 0x000fea0003800000 */
.L_x_21782:
        /* <DEDUP_REMOVED lines=55> */
.L_x_21786:
[----:B------:R-:W-:Y:S05]  /*4c40*/  BSYNC B1 ;  /* 0x0000000000017941 */ /* 0x000fea0003800000 */
.L_x_21785:
        /* <DEDUP_REMOVED lines=26> */
.L_x_21778:
[----:B------:R-:W-:Y:S05]  /*4df0*/  BSYNC B0 ;  /* 0x0000000000007941 */ /* 0x000fea0003800000 */
.L_x_21777:
        /* <DEDUP_REMOVED lines=12> */
[----:B------:R-:W-:Y:S02]  /*4ec0*/  @!P0 MOV R9, 0x400 ;  /* 0x0000040000098802 */ /* 0x000fe40000000f00 */
[----:B------:R-:W-:Y:S02]  /*4ed0*/  @!P3 LEA R14, R14, R15, 0x2 ;  /* 0x0000000f0e0eb211 */ /* 0x000fe400078e10ff */
        /* <DEDUP_REMOVED lines=45> */
.L_x_21791:
        /* <DEDUP_REMOVED lines=8> */
.L_x_21790:
[----:B------:R-:W-:Y:S05]  /*5230*/  BSYNC B1 ;  /* 0x0000000000017941 */ /* 0x000fea0003800000 */
.L_x_21789:
[----:B------:R-:W-:Y:S05]  /*5240*/  @!P2 BRA `(.L_x_21788) ;  /* 0x0000000400c0a947 */ /* 0x000fea0003800000 */
[----:B------:R-:W4:Y:S01]  /*5250*/  S2UR UR5, SR_CgaCtaId ;  /* 0x00000000000579c3 */ /* 0x000f220000008800 */
[----:B0-----:R-:W-:Y:S01]  /*5260*/  IMAD.IADD R6, R70, 0x1, -R11 ;  /* 0x0000000146067824 */ /* 0x001fe200078e0a0b */
        /* <DEDUP_REMOVED lines=11> */
.L_x_21794:
        /* <DEDUP_REMOVED lines=52> */
.L_x_21793:
[----:B------:R-:W-:Y:S05]  /*5660*/  BSYNC B1 ;  /* 0x0000000000017941 */ /* 0x000fea0003800000 */
.L_x_21792:
        /* <DEDUP_REMOVED lines=31> */
.L_x_21796:
[----:B------:R-:W-:Y:S05]  /*5860*/  BSYNC B1 ;  /* 0x0000000000017941 */ /* 0x000fea0003800000 */
.L_x_21795:
        /* <DEDUP_REMOVED lines=14> */
.L_x_21788:
[----:B------:R-:W-:Y:S05]  /*5950*/  BSYNC B0 ;  /* 0x0000000000007941 */ /* 0x000fea0003800000 */
.L_x_21787:
[----:B------:R-:W-:Y:S01]  /*5960*/  BAR.SYNC.DEFER_BLOCKING 0x0 ;  /* 0x0000000000007b1d */ /* 0x000fe20000010000 */
[----:B------:R-:W-:Y:S01]  /*5970*/  ISETP.NE.AND P0, PT, R21, RZ, PT ;  /* 0x000000ff1500720c */ /* 0x000fe20003f05270 */
[----:B------:R-:W-:Y:S02]  /*5980*/  IMAD.MOV.U32 R20, RZ, RZ, RZ ;  /* 0x000000ffff147224 */ /* 0x000fe400078e00ff */
[----:B0-----:R-:W-:Y:S02]  /*5990*/  IMAD.MOV.U32 R6, RZ, RZ, RZ ;  /* 0x000000ffff067224 */ /* 0x001fe400078e00ff */
[----:B------:R-:W-:Y:S08]  /*59a0*/  BSSY B0, `(.L_x_21797) ;  /* 0x000001d000007945 */ /* 0x000ff00003800000 */
[----:B------:R-:W-:Y:S05]  /*59b0*/  @P0 BRA `(.L_x_21798) ;  /* 0x00000000006c0947 */ /* 0x000fea0003800000 */
[----:B------:R-:W0:Y:S01]  /*59c0*/  S2UR UR5, SR_CTAID.Y ;  /* 0x00000000000579c3 */ /* 0x000e220000002600 */
[----:B------:R-:W-:Y:S01]  /*59d0*/  ULDC UR6, c[0x0][0x14] ;  /* 0x0000050000067ab9 */ /* 0x000fe20000000800 */
[----:B------:R-:W-:Y:S01]  /*59e0*/  ULDC UR4, c[0x0][0xc] ;  /* 0x0000030000047ab9 */ /* 0x000fe20000000800 */
[----:B------:R-:W-:-:S05]  /*59f0*/  ULDC.64 UR12, c[0x0][0x210] ;  /* 0x00008400000c7ab9 */ /* 0x000fca0000000a00 */
[----:B------:R-:W4:Y:S08]  /*5a00*/  S2UR UR7, SR_CTAID.X ;  /* 0x00000000000779c3 */ /* 0x000f300000002500 */
[----:B------:R-:W1:Y:S01]  /*5a10*/  S2UR UR9, SR_CTAID.Z ;  /* 0x00000000000979c3 */ /* 0x000e620000002700 */
[----:B0-----:R-:W-:-:S04]  /*5a20*/  UIMAD UR4, UR5, UR4, URZ ;  /* 0x00000004050472a4 */ /* 0x001fc8000f8e023f */
[----:B------:R-:W-:Y:S02]  /*5a30*/  UIMAD UR4, UR4, UR6, URZ ;  /* 0x00000006040472a4 */ /* 0x000fe4000f8e023f */
[----:B----4-:R-:W-:Y:S02]  /*5a40*/  UIMAD UR5, UR7, UR6, URZ ;  /* 0x00000006070572a4 */ /* 0x010fe4000f8e023f */
        /* <DEDUP_REMOVED lines=14> */
[----:B------:R-:W-:Y:S02]  /*5b30*/  IMAD.U32 R11, RZ, RZ, UR7 ;  /* 0x00000007ff0b7e24 */ /* 0x000fe4000f8e00ff */
[----:B------:R-:W-:-:S03]  /*5b40*/  IMAD.U32 R13, RZ, RZ, UR5 ;  /* 0x00000005ff0d7e24 */ /* 0x000fc6000f8e00ff */
[----:B--2---:R0:W-:Y:S04]  /*5b50*/  STG.E desc[UR10][R10.64], R8 ;  /* 0x000000080a007986 */ /* 0x0041e8000c10190a */
[----:B------:R0:W-:Y:S02]  /*5b60*/  STG.E desc[UR10][R12.64], R9 ;  /* 0x000000090c007986 */ /* 0x0001e4000c10190a */
.L_x_21798:
[----:B------:R-:W-:Y:S05]  /*5b70*/  BSYNC B0 ;  /* 0x0000000000007941 */ /* 0x000fea0003800000 */
.L_x_21797:
[----:B------:R-:W-:Y:S01]  /*5b80*/  ULDC UR8, c[0x0][0x26c] ;  /* 0x00009b0000087ab9 */ /* 0x000fe20000000800 */
[----:B------:R-:W-:Y:S01]  /*5b90*/  BSSY B1, `(.L_x_21799) ;  /* 0x000017d000017945 */ /* 0x000fe20003800000 */
[----:B------:R-:W-:-:S03]  /*5ba0*/  CS2R R22, SRZ ;  /* 0x0000000000167805 */ /* 0x000fc6000001ff00 */
[----:B------:R-:W-:Y:S05]  /*5bb0*/  @P1 BRA `(.L_x_21800) ;  /* 0x0000001400e81947 */ /* 0x000fea0003800000 */
[----:B0-----:R-:W0:Y:S01]  /*5bc0*/  I2F.RP R12, R3 ;  /* 0x00000003000c7306 */ /* 0x001e220000209400 */
[----:B------:R-:W4:Y:S01]  /*5bd0*/  S2R R24, SR_CTAID.Z ;  /* 0x0000000000187919 */ /* 0x000f220000002700 */
[----:B------:R-:W1:Y:S01]  /*5be0*/  S2UR UR4, SR_CTAID.Y ;  /* 0x00000000000479c3 */ /* 0x000e620000002600 */
[----:B------:R-:W-:Y:S01]  /*5bf0*/  SHF.R.S32.HI R10, RZ, 0x1f, R21 ;  /* 0x0000001fff0a7819 */ /* 0x000fe20000011415 */
[----:B------:R-:W-:Y:S01]  /*5c00*/  ULDC.64 UR6, c[0x0][0x248] ;  /* 0x0000920000067ab9 */ /* 0x000fe20000000a00 */
[----:B------:R-:W-:Y:S01]  /*5c10*/  IMAD.SHL.U32 R31, R0, 0x8, RZ ;  /* 0x00000008001f7824 */ /* 0x000fe200078e00ff */
[----:B------:R-:W-:Y:S01]  /*5c20*/  HFMA2.MMA R20, -RZ, RZ, 0, 0 ;  /* 0x00000000ff147435 */ /* 0x000fe200000001ff */
[----:B------:R-:W-:Y:S02]  /*5c30*/  LEA.HI R10, R10, R21, RZ, 0x5 ;  /* 0x000000150a0a7211 */ /* 0x000fe400078f28ff */
[----:B------:R-:W-:Y:S01]  /*5c40*/  IADD3 R29, -R5, 0x1, RZ ;  /* 0x00000001051d7810 */ /* 0x000fe20007ffe1ff */
[----:B--2---:R-:W1:Y:S01]  /*5c50*/  LDC R8, c[0x0][0x258] ;  /* 0x00009600ff087b82 */ /* 0x004e620000000800 */
[----:B------:R-:W-:Y:S01]  /*5c60*/  SHF.R.S32.HI R13, RZ, 0x5, R10 ;  /* 0x00000005ff0d7819 */ /* 0x000fe2000001140a */
[----:B------:R-:W-:-:S02]  /*5c70*/  VIADD R33, R31, 0x100 ;  /* 0x000001001f217836 */ /* 0x000fc40000000000 */
[C---:B------:R-:W-:Y:S01]  /*5c80*/  VIADD R35, R31.reuse, 0x200 ;  /* 0x000002001f237836 */ /* 0x040fe20000000000 */
[----:B0-----:R-:W0:Y:S01]  /*5c90*/  MUFU.RCP R12, R12 ;  /* 0x0000000c000c7308 */ /* 0x001e220000001000 */
[----:B------:R-:W-:Y:S02]  /*5ca0*/  VIADD R37, R31, 0x300 ;  /* 0x000003001f257836 */ /* 0x000fe40000000000 */
[----:B------:R-:W2:Y:S01]  /*5cb0*/  S2UR UR5, SR_CgaCtaId ;  /* 0x00000000000579c3 */ /* 0x000ea20000008800 */
[----:B0-----:R-:W-:-:S07]  /*5cc0*/  VIADD R9, R12, 0xffffffe ;  /* 0x0ffffffe0c097836 */ /* 0x001fce0000000000 */
[----:B------:R-:W0:Y:S01]  /*5cd0*/  LDC R12, c[0x0][0x26c] ;  /* 0x00009b00ff0c7b82 */ /* 0x000e220000000800 */
[----:B-1----:R-:W-:Y:S01]  /*5ce0*/  IMAD R11, R8, UR4, RZ ;  /* 0x00000004080b7c24 */ /* 0x002fe2000f8e02ff */
[----:B------:R-:W-:Y:S01]  /*5cf0*/  UMOV UR4, 0x400 ;  /* 0x0000040000047882 */ /* 0x000fe20000000000 */
[----:B----4-:R-:W-:Y:S01]  /*5d00*/  IMAD R24, R24, 0x40, R13 ;  /* 0x0000004018187824 */ /* 0x010fe200078e020d */
[----:B------:R-:W1:Y:S01]  /*5d10*/  F2I.FTZ.U32.TRUNC.NTZ R9, R9 ;  /* 0x0000000900097305 */ /* 0x000e62000021f000 */
[----:B------:R-:W-:Y:S02]  /*5d20*/  UIADD3 UR4, UR4, 0x100, URZ ;  /* 0x0000010004047890 */ /* 0x000fe4000fffe03f */
[----:B---3--:R-:W-:Y:S01]  /*5d30*/  IMAD.SHL.U32 R39, R24, 0x8, RZ ;  /* 0x0000000818277824 */ /* 0x008fe200078e00ff */
[----:B------:R-:W-:Y:S01]  /*5d40*/  SHF.R.S32.HI R8, RZ, 0x1f, R24 ;  /* 0x0000001fff087819 */ /* 0x000fe20000011418 */
[----:B--2---:R-:W-:Y:S01]  /*5d50*/  ULEA UR4, UR5, UR4, 0x18 ;  /* 0x0000000405047291 */ /* 0x004fe2000f8ec03f */
[----:B------:R-:W-:-:S04]  /*5d60*/  IADD3 R27, P0, R11, R24, RZ ;  /* 0x000000180b1b7210 */ /* 0x000fc80007f1e0ff */
[----:B------:R-:W-:Y:S01]  /*5d70*/  LEA.HI.X.SX32 R10, R11, R8, 0x1, P0 ;  /* 0x000000080b0a7211 */ /* 0x000fe200000f0eff */
[----:B------:R-:W-:Y:S01]  /*5d80*/  IMAD.MOV.U32 R8, RZ, RZ, RZ ;  /* 0x000000ffff087224 */ /* 0x000fe200078e00ff */
[----:B------:R-:W-:Y:S01]  /*5d90*/  LEA R26, P0, R27, UR6, 0x2 ;  /* 0x000000061b1a7c11 */ /* 0x000fe2000f8010ff */
[----:B------:R-:W-:Y:S01]  /*5da0*/  ULDC UR6, c[0x0][0x28c] ;  /* 0x0000a30000067ab9 */ /* 0x000fe20000000800 */
[----:B------:R-:W-:Y:S01]  /*5db0*/  LEA R30, R13, UR4, 0x5 ;  /* 0x000000040d1e7c11 */ /* 0x000fe2000f8e28ff */
[----:B-1----:R-:W-:Y:S01]  /*5dc0*/  IMAD.MOV R14, RZ, RZ, -R9 ;  /* 0x000000ffff0e7224 */ /* 0x002fe200078e0a09 */
[----:B------:R-:W-:Y:S01]  /*5dd0*/  LEA.HI.X R27, R27, UR7, R10, 0x2, P0 ;  /* 0x000000071b1b7c11 */ /* 0x000fe200080f140a */
[----:B------:R-:W-:Y:S01]  /*5de0*/  ULDC UR7, c[0x0][0x270] ;  /* 0x00009c0000077ab9 */ /* 0x000fe20000000800 */
[----:B------:R-:W-:Y:S02]  /*5df0*/  VIADD R28, R4, -UR6 ;  /* 0x80000006041c7c36 */ /* 0x000fe40008000000 */
[----:B------:R-:W-:Y:S01]  /*5e00*/  IMAD R4, R2, UR7, RZ ;  /* 0x0000000702047c24 */ /* 0x000fe2000f8e02ff */
[----:B0-----:R-:W-:Y:S01]  /*5e10*/  SHF.R.S32.HI R2, RZ, 0x1f, R12 ;  /* 0x0000001fff027819 */ /* 0x001fe2000001140c */
[----:B------:R-:W-:-:S02]  /*5e20*/  IMAD R25, R3, R14, RZ ;  /* 0x0000000e03197224 */ /* 0x000fc400078e02ff */
[----:B------:R-:W-:Y:S01]  /*5e30*/  VIADD R30, R30, 0x10 ;  /* 0x000000101e1e7836 */ /* 0x000fe20000000000 */
[----:B------:R-:W-:Y:S01]  /*5e40*/  SHF.R.S32.HI R5, RZ, 0x1f, R4 ;  /* 0x0000001fff057819 */ /* 0x000fe20000011404 */
[----:B------:R-:W-:-:S07]  /*5e50*/  IMAD.HI.U32 R25, R9, R25, R8 ;  /* 0x0000001909197227 */ /* 0x000fce00078e0008 */
.L_x_21811:
        /* <DEDUP_REMOVED lines=80> */
[----:B-1----:R-:W1:Y:S01]  /*6360*/  LDS.128 R8, [R30+-0x10] ;  /* 0xfffff0001e087984 */ /* 0x002e620000000c00 */
        /* <DEDUP_REMOVED lines=37> */
.L_x_21804:
[----:B------:R-:W-:Y:S05]  /*65c0*/  BSYNC B2 ;  /* 0x0000000000027941 */ /* 0x000fea0003800000 */
.L_x_21803:
[----:B-----5:R-:W-:Y:S01]  /*65d0*/  HFMA2.MMA.BF16_V2 R50, R9, R50, -RZ ;  /* 0x0000003209327235 */ /* 0x020fe200003000ff */
[----:B------:R-:W-:Y:S02]  /*65e0*/  IMAD.MOV.U32 R13, RZ, RZ, R14 ;  /* 0x000000ffff0d7224 */ /* 0x000fe400078e000e */
[----:B------:R-:W-:Y:S02]  /*65f0*/  HMUL2.BF16_V2 R10, R8, R45 ;  /* 0x0000002d080a7232 */ /* 0x000fe40000200000 */
[--C-:B------:R-:W-:Y:S01]  /*6600*/  IMAD.MOV.U32 R11, RZ, RZ, R12.reuse ;  /* 0x000000ffff0b7224 */ /* 0x100fe200078e000c */
[----:B------:R-:W-:Y:S02]  /*6610*/  BSSY B2, `(.L_x_21805) ;  /* 0x0000034000027945 */ /* 0x000fe40003800000 */
[----:B------:R-:W-:Y:S02]  /*6620*/  PRMT R12, R10, 0x7632, R12 ;  /* 0x000076320a0c7816 */ /* 0x000fe4000000000c */
[----:B------:R-:W-:Y:S01]  /*6630*/  HMUL2.BF16_V2 R45, R11, R52 ;  /* 0x000000340b2d7232 */ /* 0x000fe20000200000 */
[----:B------:R-:W-:Y:S01]  /*6640*/  HFMA2.MMA.BF16_V2 R54, R13, R54, -RZ ;  /* 0x000000360d367235 */ /* 0x000fe200003000ff */
        /* <DEDUP_REMOVED lines=19> */
[CC--:B------:R-:W-:Y:S01]  /*6780*/  ISETP.GE.AND P2, PT, R39.reuse, R72.reuse, PT ;  /* 0x000000482700720c */ /* 0x0c0fe20003f46270 */
[C---:B------:R-:W-:Y:S01]  /*6790*/  VIADD R49, R39.reuse, 0x3 ;  /* 0x0000000327317836 */ /* 0x040fe20000000000 */
[C---:B------:R-:W-:Y:S01]  /*67a0*/  PRMT R12, R36.reuse, 0x7632, R12 ;  /* 0x00007632240c7816 */ /* 0x040fe2000000000c */
[----:B------:R-:W-:Y:S01]  /*67b0*/  VIADD R51, R39, 0x4 ;  /* 0x0000000427337836 */ /* 0x000fe20000000000 */
[-C--:B------:R-:W-:Y:S02]  /*67c0*/  ISETP.GE.AND P5, PT, R47, R72.reuse, PT ;  /* 0x000000482f00720c */ /* 0x080fe40003fa6270 */
        /* <DEDUP_REMOVED lines=24> */
.L_x_21806:
[----:B------:R-:W-:Y:S05]  /*6950*/  BSYNC B2 ;  /* 0x0000000000027941 */ /* 0x000fea0003800000 */
.L_x_21805:
        /* <DEDUP_REMOVED lines=8> */
[----:B------:R-:W-:-:S02]  /*69e0*/  PRMT R34, R36, 0x7610, R34 ;  /* 0x0000761024227816 */ /* 0x000fc40000000022 */
        /* <DEDUP_REMOVED lines=32> */
.L_x_21808:
[----:B------:R-:W-:Y:S05]  /*6bf0*/  BSYNC B2 ;  /* 0x0000000000027941 */ /* 0x000fea0003800000 */
.L_x_21807:
        /* <DEDUP_REMOVED lines=8> */
[----:B------:R-:W-:Y:S02]  /*6c80*/  IMAD.U32 R14, R45, 0x10000, RZ ;  /* 0x000100002d0e7824 */ /* 0x000fe400078e00ff */
[----:B------:R-:W-:Y:S01]  /*6c90*/  FADD.FTZ R49, R34, R49 ;  /* 0x0000003122317221 */ /* 0x000fe20000010000 */
[----:B------:R-:W-:Y:S01]  /*6ca0*/  PRMT R36, R41, 0x7632, R36 ;  /* 0x0000763229247816 */ /* 0x000fe20000000024 */
[----:B------:R-:W-:Y:S02]  /*6cb0*/  IMAD.U32 R12, R12, 0x10000, RZ ;  /* 0x000100000c0c7824 */ /* 0x000fe400078e00ff */
[--C-:B------:R-:W-:Y:S01]  /*6cc0*/  FADD.FTZ R34, R43, R14.reuse ;  /* 0x0000000e2b227221 */ /* 0x100fe20000010000 */
[----:B------:R-:W-:Y:S01]  /*6cd0*/  PRMT R14, R41, 0x7610, R14 ;  /* 0x00007610290e7816 */ /* 0x000fe2000000000e */
[----:B------:R-:W-:Y:S01]  /*6ce0*/  FADD.FTZ R23, R23, R10 ;  /* 0x0000000a17177221 */ /* 0x000fe20000010000 */
[----:B------:R-:W-:Y:S01]  /*6cf0*/  PRMT R41, R40, 0x7632, R41 ;  /* 0x0000763228297816 */ /* 0x000fe20000000029 */
[----:B------:R-:W-:Y:S01]  /*6d00*/  FADD.FTZ R12, R12, R47 ;  /* 0x0000002f0c0c7221 */ /* 0x000fe20000010000 */
[----:B------:R-:W-:Y:S01]  /*6d10*/  IMAD.U32 R40, R40, 0x10000, RZ ;  /* 0x0001000028287824 */ /* 0x000fe200078e00ff */
[----:B------:R-:W-:Y:S01]  /*6d20*/  SHF.L.U32 R43, R36, 0x10, RZ ;  /* 0x00000010242b7819 */ /* 0x000fe200000006ff */
[----:B------:R-:W-:-:S02]  /*6d30*/  HMUL2.BF16_V2 R36, R11, R38 ;  /* 0x000000260b247232 */ /* 0x000fc40000200000 */
[----:B------:R-:W-:Y:S02]  /*6d40*/  IMAD.U32 R41, R41, 0x10000, RZ ;  /* 0x0001000029297824 */ /* 0x000fe400078e00ff */
[----:B------:R-:W-:Y:S01]  /*6d50*/  FADD.FTZ R49, R12, R49 ;  /* 0x000000310c317221 */ /* 0x000fe20000010000 */
[C---:B------:R-:W-:Y:S01]  /*6d60*/  HFMA2.MMA.BF16_V2 R12, R13.reuse, R42, -RZ ;  /* 0x0000002a0d0c7235 */ /* 0x040fe200003000ff */
[----:B------:R-:W-:Y:S02]  /*6d70*/  IMAD.U32 R14, R14, 0x10000, RZ ;  /* 0x000100000e0e7824 */ /* 0x000fe400078e00ff */
[----:B------:R-:W-:Y:S01]  /*6d80*/  FADD.FTZ R46, R40, R41 ;  /* 0x00000029282e7221 */ /* 0x000fe20000010000 */
[----:B------:R-:W-:Y:S01]  /*6d90*/  HFMA2.MMA.BF16_V2 R40, R13, R44, -RZ ;  /* 0x0000002c0d287235 */ /* 0x000fe200003000ff */
[----:B------:R-:W-:Y:S01]  /*6da0*/  PRMT R38, R36, 0x7632, R38 ;  /* 0x0000763224267816 */ /* 0x000fe20000000026 */
[----:B------:R-:W-:Y:S01]  /*6db0*/  FADD.FTZ R43, R14, R43 ;  /* 0x0000002b0e2b7221 */ /* 0x000fe20000010000 */
[----:B------:R-:W-:-:S02]  /*6dc0*/  IMAD.U32 R36, R36, 0x10000, RZ ;  /* 0x0001000024247824 */ /* 0x000fc400078e00ff */
[----:B------:R-:W-:Y:S01]  /*6dd0*/  FADD.FTZ R34, R49, R34 ;  /* 0x0000002231227221 */ /* 0x000fe20000010000 */
[----:B------:R-:W-:Y:S01]  /*6de0*/  IMAD.U32 R45, R38, 0x10000, RZ ;  /* 0x00010000262d7824 */ /* 0x000fe200078e00ff */
[C---:B------:R-:W-:Y:S01]  /*6df0*/  PRMT R14, R12.reuse, 0x7632, R14 ;  /* 0x000076320c0e7816 */ /* 0x040fe2000000000e */
[----:B------:R-:W-:Y:S02]  /*6e00*/  IMAD.U32 R12, R12, 0x10000, RZ ;  /* 0x000100000c0c7824 */ /* 0x000fe400078e00ff */
[----:B------:R-:W-:Y:S01]  /*6e10*/  FADD.FTZ R43, R43, R46 ;  /* 0x0000002e2b2b7221 */ /* 0x000fe20000010000 */
[C---:B------:R-:W-:Y:S01]  /*6e20*/  PRMT R42, R40.reuse, 0x7632, R42 ;  /* 0x00007632282a7816 */ /* 0x040fe2000000002a */
[----:B------:R-:W-:Y:S02]  /*6e30*/  IMAD.U32 R40, R40, 0x10000, RZ ;  /* 0x0001000028287824 */ /* 0x000fe400078e00ff */
[----:B------:R-:W-:Y:S01]  /*6e40*/  FADD.FTZ R36, R36, R45 ;  /* 0x0000002d24247221 */ /* 0x000fe20000010000 */
        /* <DEDUP_REMOVED lines=28> */
[C---:B-----5:R-:W-:Y:S01]  /*7010*/  SEL R18, R10.reuse, RZ, !P1 ;  /* 0x000000ff0a127207 */ /* 0x060fe20004800000 */
        /* <DEDUP_REMOVED lines=21> */
.L_x_21810:
[----:B------:R-:W-:Y:S05]  /*7170*/  BSYNC B2 ;  /* 0x0000000000027941 */ /* 0x000fea0003800000 */
.L_x_21809:
[----:B-----5:R-:W-:Y:S01]  /*7180*/  HFMA2.MMA.BF16_V2 R10, R9, R10, -RZ ;  /* 0x0000000a090a7235 */ /* 0x020fe200003000ff */
[----:B------:R-:W-:Y:S01]  /*7190*/  HMUL2.BF16_V2 R8, R8, R15 ;  /* 0x0000000f08087232 */ /* 0x000fe20000200000 */
[----:B------:R-:W-:Y:S01]  /*71a0*/  HFMA2.MMA.BF16_V2 R14, R13, R14, -RZ ;  /* 0x0000000e0d0e7235 */ /* 0x000fe200003000ff */
[----:B------:R-:W-:-:S03]  /*71b0*/  HMUL2.BF16_V2 R12, R11, R12 ;  /* 0x0000000c0b0c7232 */ /* 0x000fc60000200000 */
[C---:B------:R-:W-:Y:S01]  /*71c0*/  PRMT R9, R8.reuse, 0x7632, R9 ;  /* 0x0000763208097816 */ /* 0x040fe20000000009 */
[----:B------:R-:W-:Y:S01]  /*71d0*/  IMAD.U32 R15, R8, 0x10000, RZ ;  /* 0x00010000080f7824 */ /* 0x000fe200078e00ff */
[C---:B------:R-:W-:Y:S01]  /*71e0*/  PRMT R13, R12.reuse, 0x7632, R13 ;  /* 0x000076320c0d7816 */ /* 0x040fe2000000000d */
[----:B------:R-:W-:Y:S01]  /*71f0*/  IMAD.U32 R12, R12, 0x10000, RZ ;  /* 0x000100000c0c7824 */ /* 0x000fe200078e00ff */
[C---:B------:R-:W-:Y:S01]  /*7200*/  PRMT R11, R10.reuse, 0x7632, R11 ;  /* 0x000076320a0b7816 */ /* 0x040fe2000000000b */
[----:B0-----:R-:W-:Y:S01]  /*7210*/  IMAD.U32 R16, R9, 0x10000, RZ ;  /* 0x0001000009107824 */ /* 0x001fe200078e00ff */
[----:B------:R-:W-:Y:S01]  /*7220*/  SHF.L.U32 R10, R10, 0x10, RZ ;  /* 0x000000100a0a7819 */ /* 0x000fe200000006ff */
[----:B------:R-:W-:Y:S01]  /*7230*/  IMAD.U32 R13, R13, 0x10000, RZ ;  /* 0x000100000d0d7824 */ /* 0x000fe200078e00ff */
[C---:B------:R-:W-:Y:S01]  /*7240*/  PRMT R8, R14.reuse, 0x7632, R8 ;  /* 0x000076320e087816 */ /* 0x040fe20000000008 */
[----:B------:R-:W-:Y:S02]  /*7250*/  IMAD.U32 R11, R11, 0x10000, RZ ;  /* 0x000100000b0b7824 */ /* 0x000fe400078e00ff */
[----:B------:R-:W-:Y:S01]  /*7260*/  FADD.FTZ R15, R15, R16 ;  /* 0x000000100f0f7221 */ /* 0x000fe20000010000 */
[----:B------:R-:W-:-:S02]  /*7270*/  IMAD.U32 R14, R14, 0x10000, RZ ;  /* 0x000100000e0e7824 */ /* 0x000fc400078e00ff */
        /* <DEDUP_REMOVED lines=8> */
.L_x_21802:
[----:B------:R-:W-:Y:S05]  /*7300*/  BSYNC B0 ;  /* 0x0000000000007941 */ /* 0x000fea0003800000 */
.L_x_21801:
[----:B------:R-:W-:Y:S01]  /*7310*/  IADD3 R26, P1, R26, 0x10, RZ ;  /* 0x000000101a1a7810 */ /* 0x000fe20007f3e0ff */
[----:B------:R-:W-:Y:S02]  /*7320*/  VIADD R39, R39, 0x20 ;  /* 0x0000002027277836 */ /* 0x000fe40000000000 */
[----:B------:R-:W-:Y:S02]  /*7330*/  VIADD R30, R30, 0x80 ;  /* 0x000000801e1e7836 */ /* 0x000fe40000000000 */
[----:B------:R-:W-:Y:S01]  /*7340*/  IMAD.X R27, RZ, RZ, R27, P1 ;  /* 0x000000ffff1b7224 */ /* 0x000fe200008e061b */
[----:B------:R-:W-:Y:S07]  /*7350*/  @!P0 BRA `(.L_x_21811) ;  /* 0xffffffe800c08947 */ /* 0x000fee000383ffff */
.L_x_21800:
[----:B------:R-:W-:Y:S05]  /*7360*/  BSYNC B1 ;  /* 0x0000000000017941 */ /* 0x000fea0003800000 */
.L_x_21799:
[----:B------:R-:W4:Y:S01]  /*7370*/  S2UR UR5, SR_CgaCtaId ;  /* 0x00000000000579c3 */ /* 0x000f220000008800 */
[----:B------:R-:W-:Y:S01]  /*7380*/  SHF.R.S32.HI R2, RZ, 0x1f, R21 ;  /* 0x0000001fff027819 */ /* 0x000fe20000011415 */
[----:B------:R-:W-:Y:S01]  /*7390*/  UMOV UR4, 0x400 ;  /* 0x0000040000047882 */ /* 0x000fe20000000000 */
[----:B------:R-:W-:Y:S01]  /*73a0*/  LOP3.LUT R3, R21, 0xffffffc0, RZ, 0xc0, !PT ;  /* 0xffffffc015037812 */ /* 0x000fe200078ec0ff */
[----:B------:R-:W-:Y:S01]  /*73b0*/  UIADD3 UR4, UR4, 0x100, URZ ;  /* 0x0000010004047890 */ /* 0x000fe2000fffe03f */
[----:B------:R-:W-:-:S03]  /*73c0*/  LEA.HI R2, R2, R21, RZ, 0x5 ;  /* 0x0000001502027211 */ /* 0x000fc600078f28ff */
[----:B------:R-:W-:Y:S01]  /*73d0*/  BAR.SYNC.DEFER_BLOCKING 0x0 ;  /* 0x0000000000007b1d */ /* 0x000fe20000010000 */
[----:B------:R-:W-:Y:S01]  /*73e0*/  ISETP.NE.AND P2, PT, R3, 0x40, PT ;  /* 0x000000400300780c */ /* 0x000fe20003f45270 */
[----:B0-----:R-:W-:Y:S01]  /*73f0*/  IMAD.MOV.U32 R9, RZ, RZ, R6 ;  /* 0x000000ffff097224 */ /* 0x001fe200078e0006 */
[----:B------:R-:W-:Y:S02]  /*7400*/  SHF.R.S32.HI R3, RZ, 0x5, R2 ;  /* 0x00000005ff037819 */ /* 0x000fe40000011402 */
[C---:B------:R-:W-:Y:S01]  /*7410*/  ISETP.GT.AND P3, PT, R21.reuse, 0x3f, PT ;  /* 0x0000003f1500780c */ /* 0x040fe20003f64270 */
[----:B------:R-:W-:Y:S01]  /*7420*/  BSSY B0, `(.L_x_21812) ;  /* 0x000000f000007945 */ /* 0x000fe20003800000 */
[----:B------:R-:W-:Y:S01]  /*7430*/  ISETP.GT.AND P0, PT, R21, 0x1f, PT ;  /* 0x0000001f1500780c */ /* 0x000fe20003f04270 */
[----:B------:R-:W-:Y:S01]  /*7440*/  IMAD R2, R3, 0x70, R0 ;  /* 0x0000007003027824 */ /* 0x000fe200078e0200 */
[C---:B------:R-:W-:Y:S02]  /*7450*/  LOP3.LUT R4, R21.reuse, 0xffffffe0, RZ, 0xc0, !PT ;  /* 0xffffffe015047812 */ /* 0x040fe400078ec0ff */
        /* <DEDUP_REMOVED lines=8> */
[----:B------:R0:W-:Y:S04]  /*74e0*/  STS [R2+-0x300], R22 ;  /* 0xfffd001602007388 */ /* 0x0001e80000000800 */
[----:B------:R0:W-:Y:S04]  /*74f0*/  STS [R2+-0x280], R9 ;  /* 0xfffd800902007388 */ /* 0x0001e80000000800 */
[----:B------:R0:W-:Y:S02]  /*7500*/  @!P2 STS [R2+-0x200], R20 ;  /* 0xfffe00140200a388 */ /* 0x0001e40000000800 */
.L_x_21813:
[----:B------:R-:W-:Y:S05]  /*7510*/  BSYNC B0 ;  /* 0x0000000000007941 */ /* 0x000fea0003800000 */
.L_x_21812:
[----:B------:R-:W-:Y:S06]  /*7520*/  BAR.SYNC.DEFER_BLOCKING 0x0 ;  /* 0x0000000000007b1d */ /* 0x000fec0000010000 */
[----:B------:R-:W-:Y:S04]  /*7530*/  BSSY B0, `(.L_x_21814) ;  /* 0x000000b000007945 */ /* 0x000fe80003800000 */
[----:B------:R-:W-:Y:S05]  /*7540*/  @P3 BRA `(.L_x_21815) ;  /* 0x0000000000243947 */ /* 0x000fea0003800000 */
[----:B------:R-:W-:Y:S01]  /*7550*/  ISETP.GT.AND P2, PT, R0, 0xf, PT ;  /* 0x0000000f0000780c */ /* 0x000fe20003f44270 */
[----:B------:R-:W0:Y:S04]  /*7560*/  LDS R3, [R2] ;  /* 0x0000000002037984 */ /* 0x000e280000000800 */
[----:B------:R-:W4:Y:S04]  /*7570*/  LDS R4, [R2+0x80] ;  /* 0x0000800002047984 */ /* 0x000f280000000800 */
[----:B------:R-:W1:Y:S04]  /*7580*/  LDS R5, [R2+0x100] ;  /* 0x0001000002057984 */ /* 0x000e680000000800 */
[----:B------:R-:W2:Y:S01]  /*7590*/  @!P2 LDS R6, [R2+0x180] ;  /* 0x000180000206a984 */ /* 0x000ea20000000800 */
[----:B0-----:R-:W-:Y:S01]  /*75a0*/  FADD.FTZ R23, R3, R23 ;  /* 0x0000001703177221 */ /* 0x001fe20000010000 */
[----:B----4-:R-:W-:Y:S01]  /*75b0*/  FADD.FTZ R22, R4, R22 ;  /* 0x0000001604167221 */ /* 0x010fe20000010000 */
[----:B-1----:R-:W-:Y:S01]  /*75c0*/  FADD.FTZ R9, R5, R9 ;  /* 0x0000000905097221 */ /* 0x002fe20000010000 */
[----:B--2---:R-:W-:-:S07]  /*75d0*/  @!P2 FADD.FTZ R20, R6, R20 ;  /* 0x000000140614a221 */ /* 0x004fce0000010000 */
.L_x_21815:
[----:B------:R-:W-:Y:S05]  /*75e0*/  BSYNC B0 ;  /* 0x0000000000007941 */ /* 0x000fea0003800000 */
.L_x_21814:
        /* <DEDUP_REMOVED lines=8> */
.L_x_21817:
[----:B------:R-:W-:Y:S05]  /*7670*/  BSYNC B0 ;  /* 0x0000000000007941 */ /* 0x000fea0003800000 */
.L_x_21816:
[----:B------:R-:W-:Y:S06]  /*7680*/  BAR.SYNC.DEFER_BLOCKING 0x0 ;  /* 0x0000000000007b1d */ /* 0x000fec0000010000 */
[----:B------:R-:W-:Y:S04]  /*7690*/  BSSY B0, `(.L_x_21818) ;  /* 0x000000b000007945 */ /* 0x000fe80003800000 */
[----:B------:R-:W-:Y:S05]  /*76a0*/  @P0 BRA `(.L_x_21819) ;  /* 0x0000000000240947 */ /* 0x000fea0003800000 */
[----:B------:R-:W-:Y:S01]  /*76b0*/  ISETP.GT.AND P0, PT, R0, 0xf, PT ;  /* 0x0000000f0000780c */ /* 0x000fe20003f04270 */
[----:B------:R-:W0:Y:S04]  /*76c0*/  LDS R3, [R2] ;  /* 0x0000000002037984 */ /* 0x000e280000000800 */
[----:B------:R-:W1:Y:S04]  /*76d0*/  LDS R4, [R2+0x80] ;  /* 0x0000800002047984 */ /* 0x000e680000000800 */
[----:B------:R-:W2:Y:S04]  /*76e0*/  LDS R5, [R2+0x100] ;  /* 0x0001000002057984 */ /* 0x000ea80000000800 */
[----:B------:R-:W3:Y:S01]  /*76f0*/  @!P0 LDS R6, [R2+0x180] ;  /* 0x0001800002068984 */ /* 0x000ee20000000800 */
[----:B0---4-:R-:W-:Y:S01]  /*7700*/  FADD.FTZ R23, R3, R23 ;  /* 0x0000001703177221 */ /* 0x011fe20000010000 */
[----:B-1----:R-:W-:Y:S01]  /*7710*/  FADD.FTZ R22, R4, R22 ;  /* 0x0000001604167221 */ /* 0x002fe20000010000 */
[----:B--2---:R-:W-:Y:S01]  /*7720*/  FADD.FTZ R9, R5, R9 ;  /* 0x0000000905097221 */ /* 0x004fe20000010000 */
[----:B---3--:R-:W-:-:S07]  /*7730*/  @!P0 FADD.FTZ R20, R6, R20 ;  /* 0x0000001406148221 */ /* 0x008fce0000010000 */
.L_x_21819:
[----:B------:R-:W-:Y:S05]  /*7740*/  BSYNC B0 ;  /* 0x0000000000007941 */ /* 0x000fea0003800000 */
.L_x_21818:
[----:B------:R-:W-:Y:S06]  /*7750*/  BAR.SYNC.DEFER_BLOCKING 0x0 ;  /* 0x0000000000007b1d */ /* 0x000fec0000010000 */
[----:B------:R-:W-:Y:S05]  /*7760*/  @P1 EXIT ;  /* 0x000000000000194d */ /* 0x000fea0003800000 */
[----:B------:R-:W1:Y:S01]  /*7770*/  S2UR UR6, SR_CTAID.Y ;  /* 0x00000000000679c3 */ /* 0x000e620000002600 */
[----:B------:R-:W-:Y:S01]  /*7780*/  ULDC UR4, c[0x0][0x14] ;  /* 0x0000050000047ab9 */ /* 0x000fe20000000800 */
[----:B------:R-:W-:Y:S01]  /*7790*/  ULDC UR5, c[0x0][0xc] ;  /* 0x0000030000057ab9 */ /* 0x000fe20000000800 */
[----:B------:R-:W-:Y:S01]  /*77a0*/  UIMAD UR7, UR4, 0x70, URZ ;  /* 0x00000070040778a4 */ /* 0x000fe2000f8e023f */
[C---:B0---4-:R-:W-:Y:S01]  /*77b0*/  VIADD R2, R0.reuse, 0x20 ;  /* 0x0000002000027836 */ /* 0x051fe20000000000 */
[----:B------:R-:W-:Y:S01]  /*77c0*/  F2FP.BF16.F32.PACK_AB R9, RZ, R9 ;  /* 0x00000009ff09723e */ /* 0x000fe200000010ff */
[----:B------:R-:W-:Y:S02]  /*77d0*/  VIADD R3, R0, 0x40 ;  /* 0x0000004000037836 */ /* 0x000fe40000000000 */
[----:B------:R-:W0:Y:S08]  /*77e0*/  S2UR UR9, SR_CTAID.Z ;  /* 0x00000000000979c3 */ /* 0x000e300000002700 */
[----:B------:R-:W4:Y:S01]  /*77f0*/  S2UR UR8, SR_CTAID.X ;  /* 0x00000000000879c3 */ /* 0x000f220000002500 */
[----:B-1----:R-:W-:-:S04]  /*7800*/  UIMAD UR4, UR6, UR5, URZ ;  /* 0x00000005060472a4 */ /* 0x002fc8000f8e023f */
[----:B------:R-:W-:Y:S02]  /*7810*/  UIMAD UR4, UR4, UR7, URZ ;  /* 0x00000007040472a4 */ /* 0x000fe4000f8e023f */
[----:B0-----:R-:W-:-:S04]  /*7820*/  UIMAD UR6, UR9, 0x70, URZ ;  /* 0x00000070090678a4 */ /* 0x001fc8000f8e023f */
        /* <DEDUP_REMOVED lines=8> */
[----:B--2---:R-:W-:Y:S02]  /*78b0*/  IADD3 R8, P0, R0, UR4, RZ ;  /* 0x0000000400087c10 */ /* 0x004fe4000ff1e0ff */
[----:B------:R-:W-:Y:S02]  /*78c0*/  IADD3 R7, P2, R3, UR4, RZ ;  /* 0x0000000403077c10 */ /* 0x000fe4000ff5e0ff */
[----:B------:R-:W-:Y:S02]  /*78d0*/  LEA.HI.X.SX32 R12, R2, UR7, 0x1, P1 ;  /* 0x00000007020c7c11 */ /* 0x000fe400088f0eff */
[----:B------:R-:W-:-:S02]  /*78e0*/  LEA.HI.X.SX32 R11, R0, UR7, 0x1, P0 ;  /* 0x00000007000b7c11 */ /* 0x000fc400080f0eff */
[C---:B------:R-:W-:Y:S02]  /*78f0*/  LEA R2, P0, R8.reuse, UR8, 0x1 ;  /* 0x0000000808027c11 */ /* 0x040fe4000f8008ff */
[----:B------:R-:W-:Y:S02]  /*7900*/  LEA.HI.X.SX32 R10, R3, UR7, 0x1, P2 ;  /* 0x00000007030a7c11 */ /* 0x000fe400090f0eff */
[----:B------:R-:W-:Y:S02]  /*7910*/  LEA.HI.X R3, R8, UR9, R11, 0x1, P0 ;  /* 0x0000000908037c11 */ /* 0x000fe400080f0c0b */
[----:B------:R-:W-:Y:S02]  /*7920*/  ISETP.GT.AND P0, PT, R0, 0xf, PT ;  /* 0x0000000f0000780c */ /* 0x000fe40003f04270 */
[----:B------:R-:W-:Y:S02]  /*7930*/  LEA R6, P2, R7, UR8, 0x1 ;  /* 0x0000000807067c11 */ /* 0x000fe4000f8408ff */
[----:B------:R-:W-:-:S02]  /*7940*/  LEA R4, P1, R5, UR8, 0x1 ;  /* 0x0000000805047c11 */ /* 0x000fc4000f8208ff */
[----:B------:R-:W-:Y:S02]  /*7950*/  F2FP.BF16.F32.PACK_AB R8, R22, R23 ;  /* 0x000000171608723e */ /* 0x000fe400000010ff */
[----:B------:R-:W-:Y:S02]  /*7960*/  LEA.HI.X R7, R7, UR9, R10, 0x1, P2 ;  /* 0x0000000907077c11 */ /* 0x000fe400090f0c0a */
[----:B------:R-:W-:Y:S01]  /*7970*/  LEA.HI.X R5, R5, UR9, R12, 0x1, P1 ;  /* 0x0000000905057c11 */ /* 0x000fe200088f0c0c */
[----:B------:R0:W-:Y:S01]  /*7980*/  STG.E.U16 desc[UR10][R2.64], R8 ;  /* 0x0000000802007986 */ /* 0x0001e2000c10150a */
[----:B------:R-:W-:-:S05]  /*7990*/  PRMT R10, R8, 0x7632, R10 ;  /* 0x00007632080a7816 */ /* 0x000fca000000000a */
[----:B------:R0:W-:Y:S04]  /*79a0*/  STG.E.U16 desc[UR10][R4.64], R10 ;  /* 0x0000000a04007986 */ /* 0x0001e8000c10150a */
        /* <DEDUP_REMOVED lines=10> */
.L_x_21767:
[----:B------:R-:W-:Y:S01]  /*7a50*/  BSSY B2, `(.L_x_21820) ;  /* 0x0000007000027945 */ /* 0x000fe20003800000 */
[----:B------:R-:W-:Y:S02]  /*7a60*/  IMAD.MOV.U32 R48, RZ, RZ, 0x2 ;  /* 0x00000002ff307424 */ /* 0x000fe400078e00ff */
[----:B------:R-:W-:Y:S02]  /*7a70*/  IMAD.MOV.U32 R47, RZ, RZ, 0x1f ;  /* 0x0000001fff2f7424 */ /* 0x000fe400078e00ff */
[----:B------:R-:W-:-:S07]  /*7a80*/  IMAD.MOV.U32 R46, RZ, RZ, -0x1 ;  /* 0xffffffffff2e7424 */ /* 0x000fce00078e00ff */
[----:B------:R-:W-:Y:S05]  /*7a90*/  WARPSYNC.COLLECTIVE R46, `(.L_x_21821) ;  /* 0x000000002e087348 */ /* 0x000fea0003c00000 */
[----:B------:R0:W1:Y:S02]  /*7aa0*/  SHFL.BFLY P2, R86, R49, R48, R47 ;  /* 0x0c00003031567389 */ /* 0x000064000004002f */
[----:B01----:R-:W-:Y:S01]  /*7ab0*/  ENDCOLLECTIVE ;  /* 0x000000000000791b */ /* 0x003fe20003800000 */
.L_x_21821:
[----:B------:R-:W-:Y:S05]  /*7ac0*/  BSYNC B2 ;  /* 0x0000000000027941 */ /* 0x000fea0003800000 */
.L_x_21820:
        /* <DEDUP_REMOVED lines=9> */
.L_x_21822:
[----:B------:R-:W-:Y:S01]  /*7b60*/  IMAD.MOV.U32 R77, RZ, RZ, R86 ;  /* 0x000000ffff4d7224 */ /* 0x000fe200078e0056 */
[----:B------:R-:W-:Y:S06]  /*7b70*/  BRA `(.L_x_21823) ;  /* 0xffffffac00547947 */ /* 0x000fec000383ffff */
.L_x_21772:
        /* <DEDUP_REMOVED lines=8> */
.L_x_21825:
[----:B------:R-:W-:Y:S05]  /*7c00*/  BSYNC B2 ;  /* 0x0000000000027941 */ /* 0x000fea0003800000 */
.L_x_21824:
[----:B------:R-:W-:Y:S01]  /*7c10*/  MOV R47, R86 ;  /* 0x00000056002f7202 */ /* 0x000fe20000000f00 */
[----:B------:R-:W-:Y:S02]  /*7c20*/  IMAD.MOV.U32 R48, RZ, RZ, 0x1 ;  /* 0x00000001ff307424 */ /* 0x000fe400078e00ff */
[----:B------:R-:W-:Y:S02]  /*7c30*/  IMAD.MOV.U32 R46, RZ, RZ, -0x1 ;  /* 0xffffffffff2e7424 */ /* 0x000fe400078e00ff */
[----:B------:R-:W-:Y:S01]  /*7c40*/  FADD.FTZ R49, R84, R47 ;  /* 0x0000002f54317221 */ /* 0x000fe20000010000 */
[----:B------:R-:W-:-:S07]  /*7c50*/  IMAD.MOV.U32 R47, RZ, RZ, 0x1f ;  /* 0x0000001fff2f7424 */ /* 0x000fce00078e00ff */
[----:B------:R-:W-:Y:S05]  /*7c60*/  WARPSYNC.COLLECTIVE R46, `(.L_x_21826) ;  /* 0x000000002e087348 */ /* 0x000fea0003c00000 */
[----:B------:R0:W1:Y:S02]  /*7c70*/  SHFL.BFLY P2, R86, R49, R48, R47 ;  /* 0x0c00003031567389 */ /* 0x000064000004002f */
[----:B01----:R-:W-:Y:S01]  /*7c80*/  ENDCOLLECTIVE ;  /* 0x000000000000791b */ /* 0x003fe20003800000 */
.L_x_21826:
[----:B------:R-:W-:Y:S05]  /*7c90*/  BRA `(.L_x_21827) ;  /* 0xffffffbc008c7947 */ /* 0x000fea000383ffff */
.L_x_21775:
[----:B------:R-:W-:Y:S01]  /*7ca0*/  BSSY B0, `(.L_x_21828) ;  /* 0x0000008000007945 */ /* 0x000fe20003800000 */
[----:B0-----:R-:W-:Y:S02]  /*7cb0*/  IMAD.MOV.U32 R49, RZ, RZ, R5 ;  /* 0x000000ffff317224 */ /* 0x001fe400078e0005 */
[----:B------:R-:W-:Y:S02]  /*7cc0*/  IMAD.MOV.U32 R48, RZ, RZ, 0x10 ;  /* 0x00000010ff307424 */ /* 0x000fe400078e00ff */
[----:B------:R-:W-:Y:S02]  /*7cd0*/  IMAD.MOV.U32 R47, RZ, RZ, 0x1f ;  /* 0x0000001fff2f7424 */ /* 0x000fe400078e00ff */
[----:B------:R-:W-:-:S07]  /*7ce0*/  IMAD.MOV.U32 R46, RZ, RZ, -0x1 ;  /* 0xffffffffff2e7424 */ /* 0x000fce00078e00ff */
[----:B-1---5:R-:W-:Y:S05]  /*7cf0*/  WARPSYNC.COLLECTIVE R46, `(.L_x_21829) ;  /* 0x000000002e087348 */ /* 0x022fea0003c00000 */
[----:B-1----:R0:W1:Y:S02]  /*7d00*/  SHFL.BFLY P2, R86, R49, R48, R47 ;  /* 0x0c00003031567389 */ /* 0x002064000004002f */
[----:B01---5:R-:W-:Y:S01]  /*7d10*/  ENDCOLLECTIVE ;  /* 0x000000000000791b */ /* 0x023fe20003800000 */
.L_x_21829:
[----:B------:R-:W-:Y:S05]  /*7d20*/  BSYNC B0 ;  /* 0x0000000000007941 */ /* 0x000fea0003800000 */
.L_x_21828:
        /* <DEDUP_REMOVED lines=9> */
.L_x_21830:
[----:B------:R-:W-:Y:S02]  /*7dc0*/  IMAD.MOV.U32 R48, RZ, RZ, 0x4 ;  /* 0x00000004ff307424 */ /* 0x000fe400078e00ff */
[----:B------:R-:W-:-:S05]  /*7dd0*/  IMAD.MOV.U32 R9, RZ, RZ, R86 ;  /* 0x000000ffff097224 */ /* 0x000fca00078e0056 */
[----:B------:R-:W-:-:S05]  /*7de0*/  FMNMX.FTZ R9, R6, R9, !PT ;  /* 0x0000000906097209 */ /* 0x000fca0007810000 */
[----:B------:R-:W-:-:S07]  /*7df0*/  IMAD.MOV.U32 R49, RZ, RZ, R9 ;  /* 0x000000ffff317224 */ /* 0x000fce00078e0009 */
[----:B------:R-:W-:Y:S05]  /*7e00*/  WARPSYNC.COLLECTIVE R46, `(.L_x_21831) ;  /* 0x000000002e087348 */ /* 0x000fea0003c00000 */
[----:B------:R0:W1:Y:S02]  /*7e10*/  SHFL.BFLY P2, R86, R49, R48, R47 ;  /* 0x0c00003031567389 */ /* 0x000064000004002f */
[----:B01----:R-:W-:Y:S01]  /*7e20*/  ENDCOLLECTIVE ;  /* 0x000000000000791b */ /* 0x003fe20003800000 */
.L_x_21831:
[----:B------:R-:W-:Y:S01]  /*7e30*/  IMAD.MOV.U32 R8, RZ, RZ, R86 ;  /* 0x000000ffff087224 */ /* 0x000fe200078e0056 */
[----:B------:R-:W-:Y:S06]  /*7e40*/  BRA `(.L_x_21832) ;  /* 0xffffffbc00b87947 */ /* 0x000fec000383ffff */
.L_x_21833:
        /* <DEDUP_REMOVED lines=11> */
.L_x_29947:


//--------------------- .text._ZN4vllm32paged_attention_v2_reduce_kernelI13__nv_bfloat16Li96ELi128ELi512EEEvPT_PKfS5_PKS2_PKii --------------------------
	.section	.text._ZN4vllm32paged_attention_v2_reduce_kernelI13__nv_bfloat16Li96ELi128ELi512EEEvPT_PKfS5_PKS2_PKii,"ax",@progbits
	.align	128
        .global         _ZN4vllm32paged_attention_v2_reduce_kernelI13__nv_bfloat16Li96ELi128ELi512EEEvPT_PKfS5_PKS2_PKii
        .type           _ZN4vllm32paged_attention_v2_reduce_kernelI13__nv_bfloat16Li96ELi128ELi512EEEvPT_PKfS5_PKS2_PKii,@function
        .size           _ZN4vllm32paged_attention_v2_reduce_kernelI13__nv_bfloat16Li96ELi128ELi512EEEvPT_PKfS5_PKS2_PKii,(.L_x_29948 - _ZN4vllm32paged_attention_v2_reduce_kernelI13__nv_bfloat16Li96ELi128ELi512EEEvPT_PKfS5_PKS2_PKii)
        .other          _ZN4vllm32paged_attention_v2_reduce_kernelI13__nv_bfloat16Li96ELi128ELi512EEEvPT_PKfS5_PKS2_PKii,@"STO_CUDA_ENTRY STV_DEFAULT"
_ZN4vllm32paged_attention_v2_reduce_kernelI13__nv_bfloat16Li96ELi128ELi512EEEvPT_PKfS5_PKS2_PKii:
.text._ZN4vllm32paged_attention_v2_reduce_kernelI13__nv_bfloat16Li96ELi128ELi512EEEvPT_PKfS5_PKS2_PKii:
        /* <DEDUP_REMOVED lines=35> */
.L_x_21837:
        /* <DEDUP_REMOVED lines=11> */
.L_x_21836:
[----:B------:R-:W-:Y:S05]  /*02e0*/  BSYNC B0 ;  /* 0x0000000000007941 */ /* 0x000fea0003800000 */
.L_x_21835:
        /* <DEDUP_REMOVED lines=39> */
.L_x_21840:
        /* <DEDUP_REMOVED lines=17> */
.L_x_21839:
[----:B------:R-:W-:Y:S05]  /*0670*/  BSYNC B0 ;  /* 0x0000000000007941 */ /* 0x000fea0003800000 */
.L_x_21838:
        /* <DEDUP_REMOVED lines=44> */
.L_x_21844:
        /* <DEDUP_REMOVED lines=9> */
.L_x_21843:
[----:B------:R-:W-:Y:S05]  /*09d0*/  BSYNC B0 ;  /* 0x0000000000007941 */ /* 0x000fea0003800000 */
.L_x_21842:
[----:B------:R-:W-:Y:S05]  /*09e0*/  @!P0 EXIT ;  /* 0x000000000000894d */ /* 0x000fea0003800000 */
[----:B------:R-:W-:-:S05]  /*09f0*/  ULDC.64 UR4, c[0x0][0x210] ;  /* 0x0000840000047ab9 */ /* 0x000fca0000000a00 */
.L_x_21845:
        /* <DEDUP_REMOVED lines=12> */
.L_x_21841:
        /* <DEDUP_REMOVED lines=9> */
.L_x_21852:
        /* <DEDUP_REMOVED lines=15> */
.L_x_21849:
        /* <DEDUP_REMOVED lines=90> */
.L_x_21848:
        /* <DEDUP_REMOVED lines=51> */
.L_x_21850:
[----:B------:R-:W-:-:S13]  /*1510*/  ISETP.NE.OR P0, PT, R20, RZ, P0 ;  /* 0x000000ff1400720c */ /* 0x000fda0000705670 */
[----:B------:R-:W-:Y:S05]  /*1520*/  @!P0 BRA `(.L_x_21846) ;  /* 0x0000000000788947 */ /* 0x000fea0003800000 */
.L_x_21847:
        /* <DEDUP_REMOVED lines=30> */
.L_x_21846:
        /* <DEDUP_REMOVED lines=27> */
.L_x_21851:
        /* <DEDUP_REMOVED lines=11> */
.L_x_21834:
        /* <DEDUP_REMOVED lines=19> */
.L_x_21853:
        /* <DEDUP_REMOVED lines=15> */
.L_x_21854:
        /* <DEDUP_REMOVED lines=15> */
.L_x_29948:


//--------------------- .text._ZN4vllm25paged_attention_v2_kernelI13__nv_bfloat16S1_Li96ELi8ELi128ELNS_18Fp8KVCacheDataTypeE0ELb1ELi512EEEvPfS3_PT_PKS4_PKT0_SA_ifPKiSC_iPKfiiiSE_SE_iiiii --------------------------
	.section	.text._ZN4vllm25paged_attention_v2_kernelI13__nv_bfloat16S1_Li96ELi8ELi128ELNS_18Fp8KVCacheDataTypeE0ELb1ELi512EEEvPfS3_PT_PKS4_PKT0_SA_ifPKiSC_iPKfiiiSE_SE_iiiii,"ax",@progbits
	.align	128
        .global         _ZN4vllm25paged_attention_v2_kernelI13__nv_bfloat16S1_Li96ELi8ELi128ELNS_18Fp8KVCacheDataTypeE0ELb1ELi512EEEvPfS3_PT_PKS4_PKT0_SA_ifPKiSC_iPKfiiiSE_SE_iiiii
        .type           _ZN4vllm25paged_attention_v2_kernelI13__nv_bfloat16S1_Li96ELi8ELi128ELNS_18Fp8KVCacheDataTypeE0ELb1ELi512EEEvPfS3_PT_PKS4_PKT0_SA_ifPKiSC_iPKfiiiSE_SE_iiiii,@function
        .size           _ZN4vllm25paged_attention_v2_kernelI13__nv_bfloat16S1_Li96ELi8ELi128ELNS_18Fp8KVCacheDataTypeE0ELb1ELi512EEEvPfS3_PT_PKS4_PKT0_SA_ifPKiSC_iPKfiiiSE_SE_iiiii,(.L_x_29949 - _ZN4vllm25paged_attention_v2_kernelI13__nv_bfloat16S1_Li96ELi8ELi128ELNS_18Fp8KVCacheDataTypeE0ELb1ELi512EEEvPfS3_PT_PKS4_PKT0_SA_ifPKiSC_iPKfiiiSE_SE_iiiii)
        .other          _ZN4vllm25paged_attention_v2_kernelI13__nv_bfloat16S1_Li96ELi8ELi128ELNS_18Fp8KVCacheDataTypeE0ELb1ELi512EEEvPfS3_PT_PKS4_PKT0_SA_ifPKiSC_iPKfiiiSE_SE_iiiii,@"STO_CUDA_ENTRY STV_DEFAULT"
_ZN4vllm25paged_attention_v2_kernelI13__nv_bfloat16S1_Li96ELi8ELi128ELNS_18Fp8KVCacheDataTypeE0ELb1ELi512EEEvPfS3_PT_PKS4_PKT0_SA_ifPKiSC_iPKfiiiSE_SE_iiiii:
.text._ZN4vllm25paged_attention_v2_kernelI13__nv_bfloat16S1_Li96ELi8ELi128ELNS_18Fp8KVCacheDataTypeE0ELb1ELi512EEEvPfS3_PT_PKS4_PKT0_SA_ifPKiSC_iPKfiiiSE_SE_iiiii:
        /* <DEDUP_REMOVED lines=64> */
[----:B------:R-:W-:Y:S02]  /*0400*/  IMAD.HI.U32 R0, R3, R4, RZ ;  /* 0x0000000403007227 */ /* 0x000fe400078e00ff */
[----:B------:R-:W0:Y:S02]  /*0410*/  S2R R3, SR_TID.X ;  /* 0x0000000000037919 */ /* 0x000e240000002100 */
[----:B------:R-:W-:Y:S02]  /*0420*/  IMAD R2, R0, R11, R4 ;  /* 0x0000000b00027224 */ /* 0x000fe400078e0204 */
[----:B------:R-:W-:Y:S02]  /*0430*/  IMAD.U32 R11, RZ, RZ, UR5 ;  /* 0x00000005ff0b7e24 */ /* 0x000fe4000f8e00ff */
[----:B------:R-:W-:Y:S01]  /*0440*/  IMAD.U32 R4, RZ, RZ, UR6 ;  /* 0x00000006ff047e24 */ /* 0x000fe2000f8e00ff */
[----:B------:R-:W-:-:S04]  /*0450*/  ISETP.GT.U32.AND P1, PT, R9, R2, PT ;  /* 0x000000020900720c */ /* 0x000fc80003f24070 */
[----:B------:R-:W-:-:S04]  /*0460*/  VIADDMNMX R4, R11, 0x40, R4, PT ;  /* 0x000000400b047846 */ /* 0x000fc80003800104 */
[----:B------:R-:W-:-:S05]  /*0470*/  R2UR UR15, R4 ;  /* 0x00000000040f72ca */ /* 0x000fca00000e0000 */
[----:B------:R-:W-:Y:S02]  /*0480*/  @!P1 IMAD.IADD R2, R2, 0x1, -R9 ;  /* 0x0000000102029824 */ /* 0x000fe400078e0a09 */
[----:B------:R-:W-:Y:S01]  /*0490*/  @!P1 VIADD R0, R0, 0x1 ;  /* 0x0000000100009836 */ /* 0x000fe20000000000 */
[----:B------:R-:W-:Y:S02]  /*04a0*/  ISETP.NE.AND P1, PT, R10, RZ, PT ;  /* 0x000000ff0a00720c */ /* 0x000fe40003f25270 */
[----:B------:R-:W-:Y:S02]  /*04b0*/  ISETP.GE.U32.AND P0, PT, R2, R9, PT ;  /* 0x000000090200720c */ /* 0x000fe40003f06070 */
[----:B------:R-:W-:Y:S01]  /*04c0*/  LOP3.LUT R2, R5, R10, RZ, 0x3c, !PT ;  /* 0x0000000a05027212 */ /* 0x000fe200078e3cff */
[----:B------:R-:W-:-:S03]  /*04d0*/  UIADD3 UR6, -UR5, UR15, URZ ;  /* 0x0000000f05067290 */ /* 0x000fc6000fffe13f */
[----:B------:R-:W-:Y:S01]  /*04e0*/  ISETP.GE.AND P2, PT, R2, RZ, PT ;  /* 0x000000ff0200720c */ /* 0x000fe20003f46270 */
[----:B------:R-:W-:Y:S01]  /*04f0*/  ULEA UR6, UR6, UR4, 0x3 ;  /* 0x0000000406067291 */ /* 0x000fe2000f8e183f */
[----:B0-----:R-:W-:-:S03]  /*0500*/  SHF.R.S32.HI R18, RZ, 0x1f, R3 ;  /* 0x0000001fff127819 */ /* 0x001fc60000011403 */
[----:B------:R-:W-:Y:S01]  /*0510*/  UISETP.LT.AND UP0, UPT, UR14, UR6, UPT ;  /* 0x000000060e00728c */ /* 0x000fe2000bf01270 */
[-C--:B------:R-:W-:Y:S01]  /*0520*/  LEA.HI R9, R18, R3.reuse, RZ, 0x2 ;  /* 0x0000000312097211 */ /* 0x080fe200078f10ff */
[----:B------:R-:W-:Y:S01]  /*0530*/  @P0 VIADD R0, R0, 0x1 ;  /* 0x0000000100000836 */ /* 0x000fe20000000000 */
[----:B------:R-:W-:Y:S01]  /*0540*/  ISETP.GT.AND P0, PT, R3, 0x2f, PT ;  /* 0x0000002f0300780c */ /* 0x000fe20003f04270 */
[----:B------:R-:W-:Y:S01]  /*0550*/  USEL UR6, UR14, UR6, UP0 ;  /* 0x000000060e067287 */ /* 0x000fe20008000000 */
[----:B------:R-:W-:Y:S02]  /*0560*/  LOP3.LUT R2, R9, 0xfffffffc, RZ, 0xc0, !PT ;  /* 0xfffffffc09027812 */ /* 0x000fe400078ec0ff */
[----:B------:R-:W-:Y:S01]  /*0570*/  LEA.HI R18, R18, R3, RZ, 0x5 ;  /* 0x0000000312127211 */ /* 0x000fe200078f28ff */
[----:B------:R-:W-:Y:S01]  /*0580*/  UIADD3 UR6, -UR4, UR6, URZ ;  /* 0x0000000604067290 */ /* 0x000fe2000fffe13f */
[----:B------:R-:W-:Y:S01]  /*0590*/  @!P2 IADD3 R0, RZ, -R0, RZ ;  /* 0x80000000ff00a210 */ /* 0x000fe20007ffe0ff */
[----:B------:R-:W-:Y:S01]  /*05a0*/  IMAD.IADD R2, R3, 0x1, -R2 ;  /* 0x0000000103027824 */ /* 0x000fe200078e0a02 */
[----:B------:R-:W-:-:S02]  /*05b0*/  @!P1 LOP3.LUT R0, RZ, R10, RZ, 0x33, !PT ;  /* 0x0000000aff009212 */ /* 0x000fc400078e33ff */
        /* <DEDUP_REMOVED lines=25> */
[----:B------:R-:W-:Y:S01]  /*0750*/  LEA.HI.X R20, R20, UR9, R13, 0x1, P0 ;  /* 0x0000000914147c11 */ /* 0x000fe200080f0c0d */
[----:B------:R-:W-:Y:S01]  /*0760*/  IMAD.MOV.U32 R13, RZ, RZ, R9 ;  /* 0x000000ffff0d7224 */ /* 0x000fe200078e0009 */
[----:B0-----:R-:W-:-:S05]  /*0770*/  LEA R11, R14, R11, 0x18 ;  /* 0x0000000b0e0b7211 */ /* 0x001fca00078ec0ff */
[----:B------:R-:W-:-:S04]  /*0780*/  IMAD R14, R2, 0x30, R11 ;  /* 0x00000030020e7824 */ /* 0x000fc800078e020b */
[----:B------:R-:W-:-:S07]  /*0790*/  IMAD R14, R9, 0x4, R14 ;  /* 0x00000004090e7824 */ /* 0x000fce00078e020e */
.L_x_21859:
        /* <DEDUP_REMOVED lines=9> */
[----:B0-----:R-:W-:-:S07]  /*0830*/  VIADD R14, R14, 0x80 ;  /* 0x000000800e0e7836 */ /* 0x001fce0000000000 */
[----:B------:R-:W-:Y:S05]  /*0840*/  @P0 BRA `(.L_x_21859) ;  /* 0xfffffffc00d40947 */ /* 0x000fea000383ffff */
.L_x_21858:
[----:B------:R-:W-:Y:S05]  /*0850*/  BSYNC B1 ;  /* 0x0000000000017941 */ /* 0x000fea0003800000 */
.L_x_21857:
        /* <DEDUP_REMOVED lines=8> */
[----:B------:R-:W-:Y:S01]  /*08e0*/  LEA.HI.X R22, R4, R11, R16, 0x1, P0 ;  /* 0x0000000b04167211 */ /* 0x000fe200000f0c10 */
[----:B------:R-:W-:Y:S01]  /*08f0*/  VIADD R4, R13, 0xffffff80 ;  /* 0xffffff800d047836 */ /* 0x000fe20000000000 */
[----:B0-----:R-:W-:-:S05]  /*0900*/  LEA R17, R17, R12, 0x18 ;  /* 0x0000000c11117211 */ /* 0x001fca00078ec0ff */
[----:B------:R-:W-:-:S04]  /*0910*/  IMAD R12, R2, 0x30, R17 ;  /* 0x00000030020c7824 */ /* 0x000fc800078e0211 */
[----:B------:R-:W-:Y:S02]  /*0920*/  IMAD R3, R13, 0x4, R12 ;  /* 0x000000040d037824 */ /* 0x000fe400078e020c */
[----:B------:R-:W-:Y:S02]  /*0930*/  IMAD.SHL.U32 R13, R10, 0x2, RZ ;  /* 0x000000020a0d7824 */ /* 0x000fe400078e00ff */
[----:B------:R-:W-:-:S07]  /*0940*/  VIADD R3, R3, 0x100 ;  /* 0x0000010003037836 */ /* 0x000fce0000000000 */
.L_x_21860:
        /* <DEDUP_REMOVED lines=17> */
.L_x_21856:
[----:B------:R-:W-:Y:S05]  /*0a60*/  BSYNC B0 ;  /* 0x0000000000007941 */ /* 0x000fea0003800000 */
.L_x_21855:
        /* <DEDUP_REMOVED lines=11> */
[----:B------:R-:W-:Y:S01]  /*0b20*/  BSSY B0, `(.L_x_21861) ;  /* 0x00002e4000007945 */ /* 0x000fe20003800000 */
[----:B------:R-:W-:-:S02]  /*0b30*/  IABS R10, R10 ;  /* 0x0000000a000a7213 */ /* 0x000fc40000000000 */
[----:B0-----:R-:W-:-:S04]  /*0b40*/  IABS R3, R13 ;  /* 0x0000000d00037213 */ /* 0x001fc80000000000 */
[----:B------:R-:W0:Y:S01]  /*0b50*/  I2F.RP R4, R3 ;  /* 0x0000000300047306 */ /* 0x000e220000209400 */
[----:B------:R-:W-:Y:S01]  /*0b60*/  BAR.SYNC.DEFER_BLOCKING 0x0 ;  /* 0x0000000000007b1d */ /* 0x000fe20000010000 */
[----:B-1----:R-:W-:-:S06]  /*0b70*/  ISETP.GT.AND P3, PT, R12, -0x1, PT ;  /* 0xffffffff0c00780c */ /* 0x002fcc0003f64270 */
[----:B0-----:R-:W0:Y:S02]  /*0b80*/  MUFU.RCP R4, R4 ;  /* 0x0000000400047308 */ /* 0x001e240000001000 */
[----:B0-----:R-:W-:-:S06]  /*0b90*/  VIADD R16, R4, 0xffffffe ;  /* 0x0ffffffe04107836 */ /* 0x001fcc0000000000 */
        /* <DEDUP_REMOVED lines=11> */
[C---:B------:R-:W-:Y:S02]  /*0c50*/  ISETP.NE.AND P1, PT, R13.reuse, RZ, PT ;  /* 0x000000ff0d00720c */ /* 0x040fe40003f25270 */
[----:B------:R-:W-:Y:S02]  /*0c60*/  ISETP.GE.U32.AND P0, PT, R10, R3, PT ;  /* 0x000000030a00720c */ /* 0x000fe40003f06070 */
[----:B------:R-:W-:Y:S01]  /*0c70*/  LOP3.LUT R10, R13, UR4, RZ, 0x3c, !PT ;  /* 0x000000040d0a7c12 */ /* 0x000fe2000f8e3cff */
[----:B------:R-:W-:Y:S02]  /*0c80*/  ULDC UR4, c[0x0][0x288] ;  /* 0x0000a20000047ab9 */ /* 0x000fe40000000800 */
[----:B------:R-:W-:Y:S01]  /*0c90*/  @!P3 IMAD R7, R7, UR4, R0 ;  /* 0x000000040707bc24 */ /* 0x000fe2000f8e0200 */
[----:B------:R-:W-:Y:S01]  /*0ca0*/  ISETP.GE.AND P2, PT, R10, RZ, PT ;  /* 0x000000ff0a00720c */ /* 0x000fe20003f46270 */
[----:B------:R-:W-:-:S02]  /*0cb0*/  @!P3 IMAD.MOV R10, RZ, RZ, -R12 ;  /* 0x000000ffff0ab224 */ /* 0x000fc400078e0a0c */
[----:B------:R-:W-:Y:S01]  /*0cc0*/  @P3 IMAD R5, R8, UR4, R5 ;  /* 0x0000000408053c24 */ /* 0x000fe2000f8e0205 */
[----:B------:R-:W-:Y:S01]  /*0cd0*/  ULDC UR4, c[0x0][0x258] ;  /* 0x0000960000047ab9 */ /* 0x000fe20000000800 */
[----:B------:R-:W-:Y:S02]  /*0ce0*/  @!P3 IMAD R7, R7, R10, RZ ;  /* 0x0000000a0707b224 */ /* 0x000fe400078e02ff */
[----:B------:R-:W-:Y:S02]  /*0cf0*/  @P0 VIADD R4, R4, 0x1 ;  /* 0x0000000104040836 */ /* 0x000fe40000000000 */
[----:B------:R-:W-:Y:S02]  /*0d00*/  @P3 IMAD R7, R5, R12, RZ ;  /* 0x0000000c05073224 */ /* 0x000fe400078e02ff */
[----:B------:R-:W-:Y:S02]  /*0d10*/  IMAD R21, R6, UR4, RZ ;  /* 0x0000000406157c24 */ /* 0x000fe4000f8e02ff */
[----:B------:R-:W-:Y:S01]  /*0d20*/  @!P2 IMAD.MOV R4, RZ, RZ, -R4 ;  /* 0x000000ffff04a224 */ /* 0x000fe200078e0a04 */
[----:B------:R-:W-:Y:S01]  /*0d30*/  @!P1 LOP3.LUT R4, RZ, R13, RZ, 0x33, !PT ;  /* 0x0000000dff049212 */ /* 0x000fe200078e33ff */
[----:B------:R-:W-:Y:S01]  /*0d40*/  IMAD.MOV.U32 R5, RZ, RZ, -0x800001 ;  /* 0xff7fffffff057424 */ /* 0x000fe200078e00ff */
[----:B------:R-:W-:Y:S01]  /*0d50*/  ISETP.GE.AND P1, PT, R28, UR15, PT ;  /* 0x0000000f1c007c0c */ /* 0x000fe2000bf26270 */
[----:B------:R-:W-:-:S02]  /*0d60*/  IMAD.MOV.U32 R6, RZ, RZ, R3 ;  /* 0x000000ffff067224 */ /* 0x000fc400078e0003 */
[----:B------:R-:W-:-:S10]  /*0d70*/  VIADD R7, R7, 0x1 ;  /* 0x0000000107077836 */ /* 0x000fd40000000000 */
        /* <DEDUP_REMOVED lines=13> */
[----:B------:R-:W-:Y:S01]  /*0e50*/  VIADD R26, R2, 0x20 ;  /* 0x00000020021a7836 */ /* 0x000fe20000000000 */
[----:B------:R-:W-:Y:S01]  /*0e60*/  LOP3.LUT R10, R10, 0xfffffff8, RZ, 0xc0, !PT ;  /* 0xfffffff80a0a7812 */ /* 0x000fe200078ec0ff */
[----:B------:R-:W-:Y:S01]  /*0e70*/  VIADD R29, R2, 0x2c ;  /* 0x0000002c021d7836 */ /* 0x000fe20000000000 */
[----:B------:R-:W-:Y:S01]  /*0e80*/  IADD3 R3, R9, -R8, RZ ;  /* 0x8000000809037210 */ /* 0x000fe20007ffe0ff */
[----:B------:R-:W-:Y:S01]  /*0e90*/  IMAD.SHL.U32 R9, R11, 0x2, RZ ;  /* 0x000000020b097824 */ /* 0x000fe200078e00ff */
[----:B------:R-:W-:Y:S01]  /*0ea0*/  SHF.R.S32.HI R13, RZ, 0x1f, R12 ;  /* 0x0000001fff0d7819 */ /* 0x000fe2000001140c */
[----:B------:R-:W-:Y:S01]  /*0eb0*/  IMAD.IADD R8, R5, 0x1, -R10 ;  /* 0x0000000105087824 */ /* 0x000fe200078e0a0a */
[----:B------:R-:W-:Y:S01]  /*0ec0*/  SHF.R.S32.HI R10, RZ, 0x1f, R11 ;  /* 0x0000001fff0a7819 */ /* 0x000fe2000001140b */
[----:B------:R-:W1:Y:S01]  /*0ed0*/  LDC R41, c[0x0][0x26c] ;  /* 0x00009b00ff297b82 */ /* 0x000e620000000800 */
[----:B------:R-:W-:Y:S01]  /*0ee0*/  SHF.R.S32.HI R24, RZ, 0x1f, R15 ;  /* 0x0000001fff187819 */ /* 0x000fe2000001140f */
[----:B------:R-:W-:Y:S01]  /*0ef0*/  ULDC UR4, c[0x0][0x270] ;  /* 0x00009c0000047ab9 */ /* 0x000fe20000000800 */
[----:B------:R-:W-:-:S02]  /*0f00*/  LEA.HI R5, R10, R11, RZ, 0x2 ;  /* 0x0000000b0a057211 */ /* 0x000fc400078f10ff */
[----:B------:R-:W-:Y:S02]  /*0f10*/  SHF.R.S32.HI R11, RZ, 0x1f, R14 ;  /* 0x0000001fff0b7819 */ /* 0x000fe4000001140e */
        /* <DEDUP_REMOVED lines=42> */
[----:B------:R-:W-:Y:S02]  /*11c0*/  SHF.L.U32 R27, R26, 0x1, RZ ;  /* 0x000000011a1b7819 */ /* 0x000fe400000006ff */
[----:B------:R-:W-:Y:S02]  /*11d0*/  SHF.R.S32.HI R24, RZ, 0x1f, R15 ;  /* 0x0000001fff187819 */ /* 0x000fe4000001140f */
[----:B------:R-:W-:Y:S02]  /*11e0*/  SHF.R.S32.HI R26, RZ, 0x1f, R25 ;  /* 0x0000001fff1a7819 */ /* 0x000fe40000011419 */
[----:B------:R-:W-:Y:S02]  /*11f0*/  LEA.HI R14, R14, R13, RZ, 0x3 ;  /* 0x0000000d0e0e7211 */ /* 0x000fe400078f18ff */
[----:B------:R-:W-:-:S02]  /*1200*/  LEA.HI R24, R24, R15, RZ, 0x3 ;  /* 0x0000000f18187211 */ /* 0x000fc400078f18ff */
        /* <DEDUP_REMOVED lines=13> */
[----:B------:R-:W-:-:S02]  /*12e0*/  LOP3.LUT R30, R30, 0xfffffff8, RZ, 0xc0, !PT ;  /* 0xfffffff81e1e7812 */ /* 0x000fc400078ec0ff */
        /* <DEDUP_REMOVED lines=8> */
[----:B------:R-:W-:Y:S01]  /*1370*/  SHF.L.U32 R32, R29, 0x1, RZ ;  /* 0x000000011d207819 */ /* 0x000fe200000006ff */
        /* <DEDUP_REMOVED lines=9> */
[----:B------:R-:W-:-:S02]  /*1410*/  LOP3.LUT R26, R26, 0xfffffff8, RZ, 0xc0, !PT ;  /* 0xfffffff81a1a7812 */ /* 0x000fc400078ec0ff */
[----:B------:R-:W-:Y:S02]  /*1420*/  SHF.R.S32.HI R33, RZ, 0x1f, R32 ;  /* 0x0000001fff217819 */ /* 0x000fe40000011420 */
[----:B------:R-:W-:Y:S01]  /*1430*/  SHF.R.S32.HI R42, RZ, 0x1f, R30 ;  /* 0x0000001fff2a7819 */ /* 0x000fe2000001141e */
[----:B------:R-:W-:Y:S01]  /*1440*/  IMAD.IADD R25, R25, 0x1, -R26 ;  /* 0x0000000119197824 */ /* 0x000fe200078e0a1a */
[----:B------:R-:W-:Y:S02]  /*1450*/  IADD3 R30, P0, R29, R30, RZ ;  /* 0x0000001e1d1e7210 */ /* 0x000fe40007f1e0ff */
[----:B------:R-:W-:Y:S02]  /*1460*/  LOP3.LUT R26, R31, 0xfffffff8, RZ, 0xc0, !PT ;  /* 0xfffffff81f1a7812 */ /* 0x000fe400078ec0ff */
[----:B------:R-:W-:Y:S02]  /*1470*/  LEA.HI R33, R33, R32, RZ, 0x3 ;  /* 0x0000002021217211 */ /* 0x000fe400078f18ff */
[----:B------:R-:W-:Y:S01]  /*1480*/  LEA.HI.X.SX32 R31, R29, R42, 0x1, P0 ;  /* 0x0000002a1d1f7211 */ /* 0x000fe200000f0eff */
[----:B------:R-:W-:Y:S01]  /*1490*/  IMAD.SHL.U32 R42, R35, 0x10, RZ ;  /* 0x00000010232a7824 */ /* 0x000fe200078e00ff */
[----:B-----5:R-:W-:Y:S01]  /*14a0*/  FSETP.NEU.FTZ.AND P0, PT, R49, RZ, PT ;  /* 0x000000ff3100720b */ /* 0x020fe20003f1d000 */
[----:B------:R-:W-:Y:S01]  /*14b0*/  IMAD.IADD R26, R27, 0x1, -R26 ;  /* 0x000000011b1a7824 */ /* 0x000fe200078e0a1a */
[----:B------:R-:W-:Y:S01]  /*14c0*/  LOP3.LUT R33, R33, 0xfffffff8, RZ, 0xc0, !PT ;  /* 0xfffffff821217812 */ /* 0x000fe200078ec0ff */
[----:B------:R-:W-:Y:S01]  /*14d0*/  VIADD R29, R4, -UR4 ;  /* 0x80000004041d7c36 */ /* 0x000fe20008000000 */
[----:B------:R-:W-:-:S02]  /*14e0*/  MOV R47, 0x400 ;  /* 0x00000400002f7802 */ /* 0x000fc40000000f00 */
[----:B------:R-:W-:Y:S01]  /*14f0*/  LOP3.LUT R39, R42, 0xffffffc0, RZ, 0xc0, !PT ;  /* 0xffffffc02a277812 */ /* 0x000fe200078ec0ff */
[----:B------:R-:W-:Y:S01]  /*1500*/  IMAD.IADD R27, R32, 0x1, -R33 ;  /* 0x00000001201b7824 */ /* 0x000fe200078e0a21 */
[----:B-1----:R-:W-:Y:S02]  /*1510*/  SHF.R.S32.HI R32, RZ, 0x1f, R41 ;  /* 0x0000001fff207819 */ /* 0x002fe40000011429 */
[----:B0-----:R-:W-:Y:S02]  /*1520*/  LEA R33, R44, R47, 0x18 ;  /* 0x0000002f2c217211 */ /* 0x001fe400078ec0ff */
[----:B------:R-:W-:Y:S02]  /*1530*/  SHF.L.U32 R41, R34, 0x4, RZ ;  /* 0x0000000422297819 */ /* 0x000fe400000006ff */
[----:B------:R-:W-:Y:S01]  /*1540*/  LOP3.LUT R42, R52, 0xffffffc0, RZ, 0xc0, !PT ;  /* 0xffffffc0342a7812 */ /* 0x000fe200078ec0ff */
[----:B------:R-:W-:Y:S01]  /*1550*/  IMAD R33, R2, 0x30, R33 ;  /* 0x0000003002217824 */ /* 0x000fe200078e0221 */
[----:B------:R-:W-:-:S02]  /*1560*/  LOP3.LUT R40, R43, 0xffffffc0, RZ, 0xc0, !PT ;  /* 0xffffffc02b287812 */ /* 0x000fc400078ec0ff */
[----:B------:R-:W-:Y:S02]  /*1570*/  LOP3.LUT R38, R41, 0xffffffc0, RZ, 0xc0, !PT ;  /* 0xffffffc029267812 */ /* 0x000fe400078ec0ff */
[----:B------:R-:W-:Y:S02]  /*1580*/  LOP3.LUT R43, R51, 0xffffffc0, RZ, 0xc0, !PT ;  /* 0xffffffc0332b7812 */ /* 0x000fe400078ec0ff */
[----:B------:R-:W-:Y:S02]  /*1590*/  SHF.R.S32.HI R45, RZ, 0x1f, R21 ;  /* 0x0000001fff2d7819 */ /* 0x000fe40000011415 */
[----:B------:R-:W-:Y:S02]  /*15a0*/  LOP3.LUT R34, R5, 0xffffffc0, RZ, 0xc0, !PT ;  /* 0xffffffc005227812 */ /* 0x000fe400078ec0ff */
[----:B------:R-:W-:Y:S02]  /*15b0*/  LOP3.LUT R35, R20, 0xffffffc0, RZ, 0xc0, !PT ;  /* 0xffffffc014237812 */ /* 0x000fe400078ec0ff */
[----:B------:R-:W-:-:S02]  /*15c0*/  LOP3.LUT R36, R22, 0xffffffc0, RZ, 0xc0, !PT ;  /* 0xffffffc016247812 */ /* 0x000fc400078ec0ff */
[----:B------:R-:W-:Y:S02]  /*15d0*/  LOP3.LUT R37, R23, 0xffffffc0, RZ, 0xc0, !PT ;  /* 0xffffffc017257812 */ /* 0x000fe400078ec0ff */
[----:B------:R-:W-:Y:S02]  /*15e0*/  LOP3.LUT R41, R46, 0xffffffc0, RZ, 0xc0, !PT ;  /* 0xffffffc02e297812 */ /* 0x000fe400078ec0ff */
[----:B------:R-:W-:Y:S02]  /*15f0*/  LOP3.LUT R48, R48, 0xffffffc0, RZ, 0xc0, !PT ;  /* 0xffffffc030307812 */ /* 0x000fe400078ec0ff */
[----:B------:R-:W-:Y:S02]  /*1600*/  SHF.R.S32.HI R51, RZ, 0x1f, R42 ;  /* 0x0000001fff337819 */ /* 0x000fe4000001142a */
[----:B------:R-:W-:Y:S01]  /*1610*/  SHF.R.S32.HI R52, RZ, 0x1f, R27 ;  /* 0x0000001fff347819 */ /* 0x000fe2000001141b */
[----:B------:R-:W-:Y:S06]  /*1620*/  @P0 BRA `(.L_x_21863) ;  /* 0x00000010004c0947 */ /* 0x000fec0003800000 */
[----:B------:R-:W0:Y:S01]  /*1630*/  S2R R53, SR_CTAID.Z ;  /* 0x0000000000357919 */ /* 0x000e220000002700 */
[----:B------:R-:W-:Y:S01]  /*1640*/  SHF.R.S32.HI R18, RZ, 0x5, R18 ;  /* 0x00000005ff127819 */ /* 0x000fe20000011412 */
[----:B------:R-:W-:Y:S01]  /*1650*/  VIADD R47, R47, 0xe0 ;  /* 0x000000e02f2f7836 */ /* 0x000fe20000000000 */
[----:B------:R-:W-:Y:S01]  /*1660*/  IADD3 R21, P0, R21, R28, RZ ;  /* 0x0000001c15157210 */ /* 0x000fe20007f1e0ff */
[----:B------:R-:W-:Y:S01]  /*1670*/  ULDC.64 UR4, c[0x0][0x248] ;  /* 0x0000920000047ab9 */ /* 0x000fe20000000a00 */
[----:B------:R-:W-:Y:S02]  /*1680*/  IMAD.MOV.U32 R5, RZ, RZ, -0x800001 ;  /* 0xff7fffffff057424 */ /* 0x000fe400078e00ff */
[----:B------:R-:W-:Y:S01]  /*1690*/  IMAD R16, R18, 0x8, R3 ;  /* 0x0000000812107824 */ /* 0x000fe200078e0203 */
[----:B------:R-:W-:Y:S02]  /*16a0*/  LEA.HI.X.SX32 R20, R28, R45, 0x1, P0 ;  /* 0x0000002d1c147211 */ /* 0x000fe400000f0eff */
[----:B------:R-:W-:-:S02]  /*16b0*/  LEA R47, R44, R47, 0x18 ;  /* 0x0000002f2c2f7211 */ /* 0x000fc400078ec0ff */
[C---:B------:R-:W-:Y:S02]  /*16c0*/  LEA R54, P0, R21.reuse, UR4, 0x2 ;  /* 0x0000000415367c11 */ /* 0x040fe4000f8010ff */
[----:B------:R-:W-:Y:S02]  /*16d0*/  LEA R49, R16, R47, 0x2 ;  /* 0x0000002f10317211 */ /* 0x000fe400078e10ff */
[----:B------:R-:W-:Y:S01]  /*16e0*/  LEA.HI.X R55, R21, UR5, R20, 0x2, P0 ;  /* 0x0000000515377c11 */ /* 0x000fe200080f1414 */
[C---:B0-----:R-:W-:Y:S02]  /*16f0*/  IMAD R18, R53.reuse, 0x40, R18 ;  /* 0x0000004035127824 */ /* 0x041fe400078e0212 */
[----:B------:R-:W-:Y:S02]  /*1700*/  IMAD R53, R53, 0x200, R16 ;  /* 0x0000020035357824 */ /* 0x000fe400078e0210 */
[----:B------:R-:W-:-:S07]  /*1710*/  IMAD.SHL.U32 R56, R18, 0x8, RZ ;  /* 0x0000000812387824 */ /* 0x000fce00078e00ff */
.L_x_21868:
        /* <DEDUP_REMOVED lines=24> */
[----:B------:R-:W-:-:S03]  /*18a0*/  @!P2 LOP3.LUT R20, RZ, R23, RZ, 0x33, !PT ;  /* 0x00000017ff14a212 */ /* 0x000fc600078e33ff */
        /* <DEDUP_REMOVED lines=20> */
[----:B------:R-:W2:Y:S01]  /*19f0*/  LDG.E.CONSTANT R19, desc[UR10][R54.64] ;  /* 0x0000000a36137981 */ /* 0x000ea2000c1e9900 */
[----:B------:R-:W-:Y:S02]  /*1a00*/  SHF.R.S32.HI R21, RZ, 0x1f, R34 ;  /* 0x0000001fff157819 */ /* 0x000fe40000011422 */
[----:B------:R-:W-:Y:S02]  /*1a10*/  SHF.R.S32.HI R23, RZ, 0x1f, R9 ;  /* 0x0000001fff177819 */ /* 0x000fe40000011409 */
[----:B------:R-:W-:Y:S02]  /*1a20*/  SHF.R.S32.HI R46, RZ, 0x1f, R38 ;  /* 0x0000001fff2e7819 */ /* 0x000fe40000011426 */
[----:B------:R-:W-:Y:S02]  /*1a30*/  SHF.R.S32.HI R58, RZ, 0x1f, R14 ;  /* 0x0000001fff3a7819 */ /* 0x000fe4000001140e */
[----:B------:R-:W-:Y:S02]  /*1a40*/  SHF.R.S32.HI R47, RZ, 0x1f, R48 ;  /* 0x0000001fff2f7819 */ /* 0x000fe40000011430 */
[----:B------:R-:W-:-:S02]  /*1a50*/  SHF.R.S32.HI R66, RZ, 0x1f, R25 ;  /* 0x0000001fff427819 */ /* 0x000fc40000011419 */
[----:B--2---:R-:W-:-:S05]  /*1a60*/  SHF.R.S32.HI R16, RZ, 0x1f, R19 ;  /* 0x0000001fff107819 */ /* 0x004fca0000011413 */
[----:B------:R-:W-:Y:S02]  /*1a70*/  IMAD R18, R16, UR12, RZ ;  /* 0x0000000c10127c24 */ /* 0x000fe4000f8e02ff */
[----:B------:R-:W-:-:S04]  /*1a80*/  IMAD.WIDE.U32 R16, R19, UR12, R30 ;  /* 0x0000000c13107c25 */ /* 0x000fc8000f8e001e */
        /* <DEDUP_REMOVED lines=15> */
[----:B------:R1:W3:Y:S03]  /*1b80*/  LDG.E.CONSTANT R64, desc[UR10][R18.64] ;  /* 0x0000000a12407981 */ /* 0x0002e6000c1e9900 */
[----:B------:R-:W-:Y:S02]  /*1b90*/  IADD3.X R44, R44, R22, R23, P0, P2 ;  /* 0x000000162c2c7210 */ /* 0x000fe400007e4417 */
[----:B------:R-:W-:-:S04]  /*1ba0*/  LEA R62, P0, R17, UR8, 0x1 ;  /* 0x00000008113e7c11 */ /* 0x000fc8000f8008ff */
[----:B------:R-:W-:-:S05]  /*1bb0*/  LEA.HI.X R63, R17, UR9, R44, 0x1, P0 ;  /* 0x00000009113f7c11 */ /* 0x000fca00080f0c2c */
[----:B------:R-:W4:Y:S01]  /*1bc0*/  LDG.E.CONSTANT R62, desc[UR10][R62.64] ;  /* 0x0000000a3e3e7981 */ /* 0x000f22000c1e9900 */
[--C-:B------:R-:W-:Y:S02]  /*1bd0*/  SHF.R.S32.HI R17, RZ, 0x1f, R36.reuse ;  /* 0x0000001fff117819 */ /* 0x100fe40000011424 */
[----:B0-----:R-:W-:Y:S02]  /*1be0*/  SHF.R.S32.HI R20, RZ, 0x1f, R11 ;  /* 0x0000001fff147819 */ /* 0x001fe4000001140b */
[----:B------:R-:W-:Y:S02]  /*1bf0*/  IADD3 R21, P0, P2, R11, R16, R36 ;  /* 0x000000100b157210 */ /* 0x000fe40007a1e024 */
[----:B-1----:R-:W-:Y:S02]  /*1c00*/  SHF.R.S32.HI R19, RZ, 0x1f, R37 ;  /* 0x0000001fff137819 */ /* 0x002fe40000011425 */
[----:B------:R-:W-:Y:S02]  /*1c10*/  IADD3.X R18, R20, R22, R17, P0, P2 ;  /* 0x0000001614127210 */ /* 0x000fe400007e4411 */
[----:B------:R-:W-:-:S02]  /*1c20*/  LEA R20, P0, R21, UR8, 0x1 ;  /* 0x0000000815147c11 */ /* 0x000fc4000f8008ff */
[----:B------:R-:W-:Y:S02]  /*1c30*/  SHF.R.S32.HI R44, RZ, 0x1f, R12 ;  /* 0x0000001fff2c7819 */ /* 0x000fe4000001140c */
[----:B------:R-:W-:Y:S02]  /*1c40*/  LEA.HI.X R21, R21, UR9, R18, 0x1, P0 ;  /* 0x0000000915157c11 */ /* 0x000fe400080f0c12 */
[----:B------:R-:W-:-:S03]  /*1c50*/  IADD3 R17, P2, P3, R12, R16, R37 ;  /* 0x000000100c117210 */ /* 0x000fc60007b5e025 */
[----:B------:R0:W5:Y:S01]  /*1c60*/  LDG.E.CONSTANT R60, desc[UR10][R20.64] ;  /* 0x0000000a143c7981 */ /* 0x000162000c1e9900 */
[----:B------:R-:W-:Y:S02]  /*1c70*/  IADD3.X R44, R44, R22, R19, P2, P3 ;  /* 0x000000162c2c7210 */ /* 0x000fe400017e6413 */
[----:B------:R-:W-:-:S04]  /*1c80*/  LEA R18, P0, R17, UR8, 0x1 ;  /* 0x0000000811127c11 */ /* 0x000fc8000f8008ff */
[----:B------:R-:W-:Y:S02]  /*1c90*/  LEA.HI.X R19, R17, UR9, R44, 0x1, P0 ;  /* 0x0000000911137c11 */ /* 0x000fe400080f0c2c */
[----:B------:R-:W-:-:S03]  /*1ca0*/  SHF.R.S32.HI R23, RZ, 0x1f, R13 ;  /* 0x0000001fff177819 */ /* 0x000fc6000001140d */
[----:B------:R1:W5:Y:S01]  /*1cb0*/  LDG.E.CONSTANT R61, desc[UR10][R18.64] ;  /* 0x0000000a123d7981 */ /* 0x000362000c1e9900 */
[----:B------:R-:W-:-:S04]  /*1cc0*/  IADD3 R17, P0, P2, R13, R16, R38 ;  /* 0x000000100d117210 */ /* 0x000fc80007a1e026 */
[----:B------:R-:W-:Y:S02]  /*1cd0*/  IADD3.X R46, R23, R22, R46, P0, P2 ;  /* 0x00000016172e7210 */ /* 0x000fe400007e442e */
[----:B------:R-:W-:-:S04]  /*1ce0*/  LEA R44, P0, R17, UR8, 0x1 ;  /* 0x00000008112c7c11 */ /* 0x000fc8000f8008ff */
[----:B------:R-:W-:Y:S02]  /*1cf0*/  LEA.HI.X R45, R17, UR9, R46, 0x1, P0 ;  /* 0x00000009112d7c11 */ /* 0x000fe400080f0c2e */
[--C-:B------:R-:W-:Y:S02]  /*1d00*/  SHF.R.S32.HI R17, RZ, 0x1f, R39.reuse ;  /* 0x0000001fff117819 */ /* 0x100fe40000011427 */
[----:B0-----:R-:W-:Y:S01]  /*1d10*/  IADD3 R21, P0, P2, R14, R16, R39 ;  /* 0x000000100e157210 */ /* 0x001fe20007a1e027 */
[----:B------:R0:W5:Y:S01]  /*1d20*/  LDG.E.CONSTANT R57, desc[UR10][R44.64] ;  /* 0x0000000a2c397981 */ /* 0x000162000c1e9900 */
[----:B------:R-:W-:Y:S02]  /*1d30*/  SHF.R.S32.HI R23, RZ, 0x1f, R40 ;  /* 0x0000001fff177819 */ /* 0x000fe40000011428 */
[----:B------:R-:W-:Y:S02]  /*1d40*/  IADD3.X R58, R58, R22, R17, P0, P2 ;  /* 0x000000163a3a7210 */ /* 0x000fe400007e4411 */
[----:B------:R-:W-:-:S02]  /*1d50*/  LEA R20, P0, R21, UR8, 0x1 ;  /* 0x0000000815147c11 */ /* 0x000fc4000f8008ff */
[----:B------:R-:W-:Y:S02]  /*1d60*/  SHF.R.S32.HI R46, RZ, 0x1f, R15 ;  /* 0x0000001fff2e7819 */ /* 0x000fe4000001140f */
[----:B------:R-:W-:Y:S02]  /*1d70*/  IADD3 R17, P2, P3, R15, R16, R40 ;  /* 0x000000100f117210 */ /* 0x000fe40007b5e028 */
[----:B------:R-:W-:Y:S02]  /*1d80*/  LEA.HI.X R21, R21, UR9, R58, 0x1, P0 ;  /* 0x0000000915157c11 */ /* 0x000fe400080f0c3a */
[----:B------:R-:W-:Y:S02]  /*1d90*/  IADD3.X R46, R46, R22, R23, P2, P3 ;  /* 0x000000162e2e7210 */ /* 0x000fe400017e6417 */
[----:B-1----:R-:W-:Y:S01]  /*1da0*/  LEA R18, P0, R17, UR8, 0x1 ;  /* 0x0000000811127c11 */ /* 0x002fe2000f8008ff */
[----:B------:R1:W5:Y:S01]  /*1db0*/  LDG.E.CONSTANT R58, desc[UR10][R20.64] ;  /* 0x0000000a143a7981 */ /* 0x000362000c1e9900 */
[----:B0-----:R-:W-:-:S02]  /*1dc0*/  SHF.R.S32.HI R45, RZ, 0x1f, R41 ;  /* 0x0000001fff2d7819 */ /* 0x001fc40000011429 */
[----:B------:R-:W-:Y:S02]  /*1dd0*/  LEA.HI.X R19, R17, UR9, R46, 0x1, P0 ;  /* 0x0000000911137c11 */ /* 0x000fe400080f0c2e */
[----:B------:R-:W-:Y:S02]  /*1de0*/  SHF.R.S32.HI R46, RZ, 0x1f, R24 ;  /* 0x0000001fff2e7819 */ /* 0x000fe40000011418 */
[-C--:B------:R-:W-:Y:S01]  /*1df0*/  IADD3 R23, P0, P2, R24, R16.reuse, R41 ;  /* 0x0000001018177210 */ /* 0x080fe20007a1e029 */
[----:B------:R0:W5:Y:S01]  /*1e00*/  LDG.E.CONSTANT R59, desc[UR10][R18.64] ;  /* 0x0000000a123b7981 */ /* 0x000162000c1e9900 */
[----:B------:R-:W-:Y:S02]  /*1e10*/  IADD3 R17, P3, P4, R25, R16, R48 ;  /* 0x0000001019117210 */ /* 0x000fe40007c7e030 */
[----:B------:R-:W-:Y:S02]  /*1e20*/  IADD3.X R46, R46, R22, R45, P0, P2 ;  /* 0x000000162e2e7210 */ /* 0x000fe400007e442d */
[----:B------:R-:W-:-:S02]  /*1e30*/  LEA R44, P0, R23, UR8, 0x1 ;  /* 0x00000008172c7c11 */ /* 0x000fc4000f8008ff */
[----:B------:R-:W-:Y:S02]  /*1e40*/  IADD3.X R66, R66, R22, R47, P3, P4 ;  /* 0x0000001642427210 */ /* 0x000fe40001fe842f */
[----:B------:R-:W-:Y:S02]  /*1e50*/  LEA.HI.X R45, R23, UR9, R46, 0x1, P0 ;  /* 0x00000009172d7c11 */ /* 0x000fe400080f0c2e */
[--C-:B-1----:R-:W-:Y:S02]  /*1e60*/  IADD3 R21, P4, P5, R26, R16, R43.reuse ;  /* 0x000000101a157210 */ /* 0x102fe40007d9e02b */
[----:B0-----:R-:W-:Y:S01]  /*1e70*/  SHF.R.S32.HI R19, RZ, 0x1f, R43 ;  /* 0x0000001fff137819 */ /* 0x001fe2000001142b */
[----:B------:R0:W5:Y:S01]  /*1e80*/  LDG.E.CONSTANT R44, desc[UR10][R44.64] ;  /* 0x0000000a2c2c7981 */ /* 0x000162000c1e9900 */
[----:B------:R-:W-:Y:S02]  /*1e90*/  SHF.R.S32.HI R46, RZ, 0x1f, R26 ;  /* 0x0000001fff2e7819 */ /* 0x000fe4000001141a */
[----:B------:R-:W-:-:S02]  /*1ea0*/  LEA R18, P0, R17, UR8, 0x1 ;  /* 0x0000000811127c11 */ /* 0x000fc4000f8008ff */
[----:B------:R-:W-:Y:S02]  /*1eb0*/  IADD3.X R46, R46, R22, R19, P4, P5 ;  /* 0x000000162e2e7210 */ /* 0x000fe400027ea413 */
[----:B------:R-:W-:Y:S02]  /*1ec0*/  LEA.HI.X R19, R17, UR9, R66, 0x1, P0 ;  /* 0x0000000911137c11 */ /* 0x000fe400080f0c42 */
[----:B------:R-:W-:Y:S02]  /*1ed0*/  IADD3 R20, P3, P2, R27, R16, R42 ;  /* 0x000000101b147210 */ /* 0x000fe40007a7e02a */
[C---:B------:R-:W-:Y:S01]  /*1ee0*/  LEA R16, P0, R21.reuse, UR8, 0x1 ;  /* 0x0000000815107c11 */ /* 0x040fe2000f8008ff */
[----:B------:R1:W5:Y:S03]  /*1ef0*/  LDG.E.CONSTANT R63, desc[UR10][R18.64] ;  /* 0x0000000a123f7981 */ /* 0x000366000c1e9900 */
[----:B------:R-:W-:-:S02]  /*1f00*/  LEA.HI.X R17, R21, UR9, R46, 0x1, P0 ;  /* 0x0000000915117c11 */ /* 0x000fc400080f0c2e */
[----:B------:R-:W-:Y:S02]  /*1f10*/  LEA R46, P0, R20, UR8, 0x1 ;  /* 0x00000008142e7c11 */ /* 0x000fe4000f8008ff */
[----:B------:R-:W-:Y:S01]  /*1f20*/  IADD3.X R21, R52, R22, R51, P3, P2 ;  /* 0x0000001634157210 */ /* 0x000fe20001fe4433 */
[----:B------:R2:W5:Y:S03]  /*1f30*/  LDG.E.CONSTANT R66, desc[UR10][R16.64] ;  /* 0x0000000a10427981 */ /* 0x000566000c1e9900 */
[----:B------:R-:W-:Y:S02]  /*1f40*/  LEA.HI.X R47, R20, UR9, R21, 0x1, P0 ;  /* 0x00000009142f7c11 */ /* 0x000fe400080f0c15 */
[----:B------:R-:W0:Y:S04]  /*1f50*/  LDS.128 R20, [R33] ;  /* 0x0000000021147984 */ /* 0x000e280000000c00 */
[----:B------:R5:W5:Y:S01]  /*1f60*/  LDG.E.CONSTANT R46, desc[UR10][R46.64] ;  /* 0x0000000a2e2e7981 */ /* 0x000b62000c1e9900 */
[C---:B0-----:R-:W-:Y:S01]  /*1f70*/  IMAD.U32 R67, R21.reuse, 0x10000, RZ ;  /* 0x0001000015437824 */ /* 0x041fe200078e00ff */
[----:B------:R-:W-:Y:S01]  /*1f80*/  PRMT R21, R21, 0x7632, R21 ;  /* 0x0000763215157816 */ /* 0x000fe20000000015 */
[C---:B------:R-:W-:Y:S01]  /*1f90*/  IMAD.U32 R45, R20.reuse, 0x10000, RZ ;  /* 0x00010000142d7824 */ /* 0x040fe200078e00ff */
[----:B------:R-:W-:-:S03]  /*1fa0*/  PRMT R20, R20, 0x7632, R20 ;  /* 0x0000763214147816 */ /* 0x000fc60000000014 */
[----:B------:R-:W-:Y:S02]  /*1fb0*/  IMAD.U32 R21, R21, 0x10000, RZ ;  /* 0x0001000015157824 */ /* 0x000fe400078e00ff */
[----:B------:R-:W-:Y:S02]  /*1fc0*/  IMAD.U32 R20, R20, 0x10000, RZ ;  /* 0x0001000014147824 */ /* 0x000fe400078e00ff */
[C---:B-1----:R-:W-:Y:S01]  /*1fd0*/  IMAD.U32 R19, R22.reuse, 0x10000, RZ ;  /* 0x0001000016137824 */ /* 0x042fe200078e00ff */
[----:B------:R-:W-:-:S05]  /*1fe0*/  PRMT R22, R22, 0x7632, R22 ;  /* 0x0000763216167816 */ /* 0x000fca0000000016 */
[----:B------:R-:W-:Y:S02]  /*1ff0*/  IMAD.U32 R22, R22, 0x10000, RZ ;  /* 0x0001000016167824 */ /* 0x000fe400078e00ff */
[C---:B--2---:R-:W-:Y:S01]  /*2000*/  IMAD.U32 R68, R65.reuse, 0x10000, RZ ;  /* 0x0001000041447824 */ /* 0x044fe200078e00ff */
[----:B------:R-:W-:-:S03]  /*2010*/  PRMT R65, R65, 0x7632, R65 ;  /* 0x0000763241417816 */ /* 0x000fc60000000041 */
[----:B------:R-:W-:Y:S02]  /*2020*/  FMUL.FTZ R68, R67, R68 ;  /* 0x0000004443447220 */ /* 0x000fe40000410000 */
[----:B------:R-:W-:Y:S02]  /*2030*/  IMAD.U32 R16, R65, 0x10000, RZ ;  /* 0x0001000041107824 */ /* 0x000fe400078e00ff */
[C---:B---3--:R-:W-:Y:S01]  /*2040*/  IMAD.U32 R18, R64.reuse, 0x10000, RZ ;  /* 0x0001000040127824 */ /* 0x048fe200078e00ff */
[----:B------:R-:W-:Y:S01]  /*2050*/  PRMT R64, R64, 0x7632, R64 ;  /* 0x0000763240407816 */ /* 0x000fe20000000040 */
[----:B------:R-:W-:Y:S02]  /*2060*/  FMUL.FTZ R21, R21, R16 ;  /* 0x0000001015157220 */ /* 0x000fe40000410000 */
[----:B------:R-:W-:Y:S02]  /*2070*/  FFMA.FTZ R18, R45, R18, R68 ;  /* 0x000000122d127223 */ /* 0x000fe40000010044 */
[----:B------:R-:W-:-:S04]  /*2080*/  IMAD.U32 R17, R64, 0x10000, RZ ;  /* 0x0001000040117824 */ /* 0x000fc800078e00ff */
[----:B------:R-:W-:Y:S01]  /*2090*/  FFMA.FTZ R21, R20, R17, R21 ;  /* 0x0000001114157223 */ /* 0x000fe20000010015 */
[----:B----4-:R-:W-:-:S05]  /*20a0*/  SHF.L.U32 R16, R62, 0x10, RZ ;  /* 0x000000103e107819 */ /* 0x010fca00000006ff */
[----:B------:R-:W-:Y:S02]  /*20b0*/  FFMA.FTZ R20, R19, R16, R18 ;  /* 0x0000001013147223 */ /* 0x000fe40000010012 */
[----:B------:R-:W0:Y:S01]  /*20c0*/  LDS.128 R16, [R33+0x10] ;  /* 0x0000100021107984 */ /* 0x000e220000000c00 */
[----:B------:R-:W-:-:S05]  /*20d0*/  PRMT R62, R62, 0x7632, R62 ;  /* 0x000076323e3e7816 */ /* 0x000fca000000003e */
[----:B------:R-:W-:Y:S01]  /*20e0*/  IMAD.U32 R62, R62, 0x10000, RZ ;  /* 0x000100003e3e7824 */ /* 0x000fe200078e00ff */
[----:B------:R-:W-:-:S03]  /*20f0*/  PRMT R45, R23, 0x7632, R45 ;  /* 0x00007632172d7816 */ /* 0x000fc6000000002d */
[--C-:B------:R-:W-:Y:S01]  /*2100*/  FFMA.FTZ R22, R22, R62, R21.reuse ;  /* 0x0000003e16167223 */ /* 0x100fe20000010015 */
[C---:B-----5:R-:W-:Y:S01]  /*2110*/  PRMT R21, R60.reuse, 0x7632, R21 ;  /* 0x000076323c157816 */ /* 0x060fe20000000015 */
[----:B------:R-:W-:Y:S02]  /*2120*/  IMAD.U32 R23, R23, 0x10000, RZ ;  /* 0x0001000017177824 */ /* 0x000fe400078e00ff */
[----:B------:R-:W-:Y:S02]  /*2130*/  IMAD.U32 R45, R45, 0x10000, RZ ;  /* 0x000100002d2d7824 */ /* 0x000fe400078e00ff */
[----:B------:R-:W-:Y:S02]  /*2140*/  IMAD.U32 R60, R60, 0x10000, RZ ;  /* 0x000100003c3c7824 */ /* 0x000fe400078e00ff */
[----:B------:R-:W-:Y:S02]  /*2150*/  IMAD.U32 R21, R21, 0x10000, RZ ;  /* 0x0001000015157824 */ /* 0x000fe400078e00ff */
[----:B------:R-:W-:-:S02]  /*2160*/  FFMA.FTZ R20, R23, R60, R20 ;  /* 0x0000003c17147223 */ /* 0x000fc40000010014 */
[----:B------:R-:W-:Y:S01]  /*2170*/  FFMA.FTZ R45, R45, R21, R22 ;  /* 0x000000152d2d7223 */ /* 0x000fe20000010016 */
[C---:B------:R-:W-:Y:S01]  /*2180*/  IMAD.U32 R22, R61.reuse, 0x10000, RZ ;  /* 0x000100003d167824 */ /* 0x040fe200078e00ff */
[----:B------:R-:W-:Y:S01]  /*2190*/  PRMT R61, R61, 0x7632, R61 ;  /* 0x000076323d3d7816 */ /* 0x000fe2000000003d */
[C---:B0-----:R-:W-:Y:S01]  /*21a0*/  IMAD.U32 R23, R16.reuse, 0x10000, RZ ;  /* 0x0001000010177824 */ /* 0x041fe200078e00ff */
[----:B------:R-:W-:-:S03]  /*21b0*/  PRMT R21, R16, 0x7632, R21 ;  /* 0x0000763210157816 */ /* 0x000fc60000000015 */
[----:B------:R-:W-:Y:S02]  /*21c0*/  FFMA.FTZ R16, R23, R22, R20 ;  /* 0x0000001617107223 */ /* 0x000fe40000010014 */
[----:B------:R-:W-:Y:S02]  /*21d0*/  IMAD.U32 R60, R21, 0x10000, RZ ;  /* 0x00010000153c7824 */ /* 0x000fe400078e00ff */
[----:B------:R-:W0:Y:S01]  /*21e0*/  LDS.128 R20, [R33+0x20] ;  /* 0x0000200021147984 */ /* 0x000e220000000c00 */
[----:B------:R-:W-:Y:S02]  /*21f0*/  SHF.L.U32 R61, R61, 0x10, RZ ;  /* 0x000000103d3d7819 */ /* 0x000fe400000006ff */
[----:B------:R-:W-:-:S03]  /*2200*/  PRMT R47, R17, 0x7632, R47 ;  /* 0x00007632112f7816 */ /* 0x000fc6000000002f */
[----:B------:R-:W-:Y:S01]  /*2210*/  FFMA.FTZ R45, R60, R61, R45 ;  /* 0x0000003d3c2d7223 */ /* 0x000fe2000001002d */
[----:B------:R-:W-:Y:S01]  /*2220*/  IMAD.U32 R61, R17, 0x10000, RZ ;  /* 0x00010000113d7824 */ /* 0x000fe200078e00ff */
[C---:B------:R-:W-:Y:S01]  /*2230*/  PRMT R17, R57.reuse, 0x7632, R17 ;  /* 0x0000763239117816 */ /* 0x040fe20000000011 */
[----:B------:R-:W-:Y:S02]  /*2240*/  IMAD.U32 R57, R57, 0x10000, RZ ;  /* 0x0001000039397824 */ /* 0x000fe400078e00ff */
[----:B------:R-:W-:Y:S02]  /*2250*/  IMAD.U32 R60, R47, 0x10000, RZ ;  /* 0x000100002f3c7824 */ /* 0x000fe400078e00ff */
[----:B------:R-:W-:Y:S02]  /*2260*/  IMAD.U32 R17, R17, 0x10000, RZ ;  /* 0x0001000011117824 */ /* 0x000fe400078e00ff */
[----:B------:R-:W-:Y:S02]  /*2270*/  FFMA.FTZ R57, R61, R57, R16 ;  /* 0x000000393d397223 */ /* 0x000fe40000010010 */
[----:B------:R-:W-:Y:S01]  /*2280*/  FFMA.FTZ R16, R60, R17, R45 ;  /* 0x000000113c107223 */ /* 0x000fe2000001002d */
[C---:B------:R-:W-:Y:S01]  /*2290*/  IMAD.U32 R60, R18.reuse, 0x10000, RZ ;  /* 0x00010000123c7824 */ /* 0x040fe200078e00ff */
[----:B------:R-:W-:Y:S01]  /*22a0*/  PRMT R18, R18, 0x7632, R18 ;  /* 0x0000763212127816 */ /* 0x000fe20000000012 */
[C---:B------:R-:W-:Y:S01]  /*22b0*/  IMAD.U32 R17, R58.reuse, 0x10000, RZ ;  /* 0x000100003a117824 */ /* 0x040fe200078e00ff */
[----:B------:R-:W-:-:S03]  /*22c0*/  PRMT R58, R58, 0x7632, R58 ;  /* 0x000076323a3a7816 */ /* 0x000fc6000000003a */
[----:B------:R-:W-:Y:S01]  /*22d0*/  FFMA.FTZ R57, R60, R17, R57 ;  /* 0x000000113c397223 */ /* 0x000fe20000010039 */
[----:B------:R-:W-:Y:S01]  /*22e0*/  IMAD.U32 R45, R18, 0x10000, RZ ;  /* 0x00010000122d7824 */ /* 0x000fe200078e00ff */
[----:B------:R-:W-:Y:S01]  /*22f0*/  PRMT R17, R59, 0x7632, R17 ;  /* 0x000076323b117816 */ /* 0x000fe20000000011 */
[----:B------:R-:W-:Y:S01]  /*2300*/  IMAD.U32 R58, R58, 0x10000, RZ ;  /* 0x000100003a3a7824 */ /* 0x000fe200078e00ff */
[C---:B------:R-:W-:Y:S01]  /*2310*/  PRMT R47, R19.reuse, 0x7632, R47 ;  /* 0x00007632132f7816 */ /* 0x040fe2000000002f */
[----:B------:R-:W-:Y:S02]  /*2320*/  IMAD.U32 R18, R19, 0x10000, RZ ;  /* 0x0001000013127824 */ /* 0x000fe400078e00ff */
[----:B------:R-:W-:Y:S02]  /*2330*/  IMAD.U32 R59, R59, 0x10000, RZ ;  /* 0x000100003b3b7824 */ /* 0x000fe400078e00ff */
[----:B------:R-:W-:Y:S01]  /*2340*/  FFMA.FTZ R19, R45, R58, R16 ;  /* 0x0000003a2d137223 */ /* 0x000fe20000010010 */
[----:B------:R-:W-:Y:S01]  /*2350*/  SHF.L.U32 R60, R47, 0x10, RZ ;  /* 0x000000102f3c7819 */ /* 0x000fe200000006ff */
[----:B------:R-:W-:Y:S01]  /*2360*/  FFMA.FTZ R16, R18, R59, R57 ;  /* 0x0000003b12107223 */ /* 0x000fe20000010039 */
[----:B------:R-:W-:-:S02]  /*2370*/  IMAD.U32 R57, R44, 0x10000, RZ ;  /* 0x000100002c397824 */ /* 0x000fc400078e00ff */
[----:B------:R-:W-:Y:S01]  /*2380*/  IMAD.U32 R17, R17, 0x10000, RZ ;  /* 0x0001000011117824 */ /* 0x000fe200078e00ff */
[C---:B0-----:R-:W-:Y:S01]  /*2390*/  PRMT R45, R20.reuse, 0x7632, R45 ;  /* 0x00007632142d7816 */ /* 0x041fe2000000002d */
[----:B------:R-:W-:Y:S01]  /*23a0*/  IMAD.U32 R47, R20, 0x10000, RZ ;  /* 0x00010000142f7824 */ /* 0x000fe200078e00ff */
[----:B------:R-:W-:Y:S02]  /*23b0*/  PRMT R20, R44, 0x7632, R20 ;  /* 0x000076322c147816 */ /* 0x000fe40000000014 */
[----:B------:R-:W-:Y:S01]  /*23c0*/  PRMT R44, R63, 0x7632, R44 ;  /* 0x000076323f2c7816 */ /* 0x000fe2000000002c */
[----:B------:R-:W-:Y:S01]  /*23d0*/  FFMA.FTZ R16, R47, R57, R16 ;  /* 0x000000392f107223 */ /* 0x000fe20000010010 */
[C---:B------:R-:W-:Y:S01]  /*23e0*/  PRMT R59, R21.reuse, 0x7632, R59 ;  /* 0x00007632153b7816 */ /* 0x040fe2000000003b */
[----:B------:R-:W-:Y:S01]  /*23f0*/  IMAD.U32 R21, R21, 0x10000, RZ ;  /* 0x0001000015157824 */ /* 0x000fe200078e00ff */
[----:B------:R-:W-:Y:S01]  /*2400*/  SHF.L.U32 R63, R63, 0x10, RZ ;  /* 0x000000103f3f7819 */ /* 0x000fe200000006ff */
[----:B------:R-:W-:Y:S01]  /*2410*/  FFMA.FTZ R19, R60, R17, R19 ;  /* 0x000000113c137223 */ /* 0x000fe20000010013 */
[----:B------:R-:W-:Y:S01]  /*2420*/  IMAD.U32 R58, R45, 0x10000, RZ ;  /* 0x000100002d3a7824 */ /* 0x000fe200078e00ff */
[----:B------:R-:W-:Y:S01]  /*2430*/  PRMT R17, R22, 0x7632, R17 ;  /* 0x0000763216117816 */ /* 0x000fe20000000011 */
[----:B------:R-:W-:-:S02]  /*2440*/  IMAD.U32 R20, R20, 0x10000, RZ ;  /* 0x0001000014147824 */ /* 0x000fc400078e00ff */
[--C-:B------:R-:W-:Y:S01]  /*2450*/  FFMA.FTZ R21, R21, R63, R16.reuse ;  /* 0x0000003f15157223 */ /* 0x100fe20000010010 */
[----:B------:R-:W-:Y:S01]  /*2460*/  PRMT R16, R66, 0x7632, R16 ;  /* 0x0000763242107816 */ /* 0x000fe20000000010 */
        /* <DEDUP_REMOVED lines=25> */
.L_x_21912:
        /* <DEDUP_REMOVED lines=9> */
.L_x_21865:
[----:B------:R-:W-:-:S13]  /*2690*/  ISETP.NE.AND P0, PT, R2, RZ, PT ;  /* 0x000000ff0200720c */ /* 0x000fda0003f05270 */
[----:B------:R-:W-:-:S05]  /*26a0*/  @!P0 IMAD.MOV.U32 R16, RZ, RZ, -0x800001 ;  /* 0xff7fffffff108424 */ /* 0x000fca00078e00ff */
[----:B------:R0:W-:Y:S02]  /*26b0*/  @!P0 STS [R49], R16 ;  /* 0x0000001031008388 */ /* 0x0001e40000000800 */
.L_x_21867:
[----:B------:R-:W-:Y:S05]  /*26c0*/  BSYNC B1 ;  /* 0x0000000000017941 */ /* 0x000fea0003800000 */
.L_x_21864:
[----:B------:R-:W-:Y:S01]  /*26d0*/  IADD3 R28, R28, 0x4, RZ ;  /* 0x000000041c1c7810 */ /* 0x000fe20007ffe0ff */
[----:B01----:R-:W-:Y:S01]  /*26e0*/  VIADD R49, R49, 0x80 ;  /* 0x0000008031317836 */ /* 0x003fe20000000000 */
[----:B------:R-:W-:Y:S01]  /*26f0*/  IADD3 R54, P2, R54, 0x10, RZ ;  /* 0x0000001036367810 */ /* 0x000fe20007f5e0ff */
[----:B------:R-:W-:Y:S01]  /*2700*/  VIADD R53, R53, 0x20 ;  /* 0x0000002035357836 */ /* 0x000fe20000000000 */
[----:B------:R-:W-:Y:S01]  /*2710*/  ISETP.GE.AND P0, PT, R28, UR15, PT ;  /* 0x0000000f1c007c0c */ /* 0x000fe2000bf06270 */
[----:B------:R-:W-:Y:S02]  /*2720*/  VIADD R56, R56, 0x20 ;  /* 0x0000002038387836 */ /* 0x000fe40000000000 */
[----:B------:R-:W-:-:S10]  /*2730*/  IMAD.X R55, RZ, RZ, R55, P2 ;  /* 0x000000ffff377224 */ /* 0x000fd400010e0637 */
[----:B------:R-:W-:Y:S05]  /*2740*/  @!P0 BRA `(.L_x_21868) ;  /* 0xffffffec00f48947 */ /* 0x000fea000383ffff */
[----:B------:R-:W-:Y:S05]  /*2750*/  BRA `(.L_x_21862) ;  /* 0x0000001000807947 */ /* 0x000fea0003800000 */
.L_x_21863:
[----:B------:R-:W0:Y:S01]  /*2760*/  S2R R53, SR_CTAID.Z ;  /* 0x0000000000357919 */ /* 0x000e220000002700 */
[----:B------:R-:W-:Y:S01]  /*2770*/  SHF.R.S32.HI R18, RZ, 0x5, R18 ;  /* 0x00000005ff127819 */ /* 0x000fe20000011412 */
[----:B------:R-:W-:Y:S01]  /*2780*/  VIADD R47, R47, 0xe0 ;  /* 0x000000e02f2f7836 */ /* 0x000fe20000000000 */
[----:B------:R-:W-:Y:S01]  /*2790*/  IADD3 R21, P0, R21, R28, RZ ;  /* 0x0000001c15157210 */ /* 0x000fe20007f1e0ff */
[----:B------:R-:W-:Y:S01]  /*27a0*/  IMAD.MOV.U32 R16, RZ, RZ, RZ ;  /* 0x000000ffff107224 */ /* 0x000fe200078e00ff */
[----:B------:R-:W-:Y:S01]  /*27b0*/  ULDC.64 UR4, c[0x0][0x248] ;  /* 0x0000920000047ab9 */ /* 0x000fe20000000a00 */
[----:B------:R-:W-:Y:S01]  /*27c0*/  IMAD R3, R18, 0x8, R3 ;  /* 0x0000000812037824 */ /* 0x000fe200078e0203 */
[----:B------:R-:W-:Y:S01]  /*27d0*/  LEA R44, R44, R47, 0x18 ;  /* 0x0000002f2c2c7211 */ /* 0x000fe200078ec0ff */
[----:B------:R-:W-:Y:S01]  /*27e0*/  IMAD.HI.U32 R50, R17, R19, R16 ;  /* 0x0000001311327227 */ /* 0x000fe200078e0010 */
[----:B------:R-:W-:Y:S02]  /*27f0*/  LEA.HI.X.SX32 R16, R28, R45, 0x1, P0 ;  /* 0x0000002d1c107211 */ /* 0x000fe400000f0eff */
[----:B------:R-:W-:Y:S01]  /*2800*/  LEA R52, P0, R21, UR4, 0x2 ;  /* 0x0000000415347c11 */ /* 0x000fe2000f8010ff */
[----:B------:R-:W-:-:S02]  /*2810*/  IMAD.U32 R56, RZ, RZ, UR14 ;  /* 0x0000000eff387e24 */ /* 0x000fc4000f8e00ff */
[----:B------:R-:W-:Y:S01]  /*2820*/  IMAD.U32 R51, R3, 0x4, R44 ;  /* 0x0000000403337824 */ /* 0x000fe200078e002c */
[----:B------:R-:W-:Y:S01]  /*2830*/  LEA.HI.X R55, R21, UR5, R16, 0x2, P0 ;  /* 0x0000000515377c11 */ /* 0x000fe200080f1410 */
[----:B------:R-:W-:Y:S02]  /*2840*/  IMAD.MOV.U32 R5, RZ, RZ, -0x800001 ;  /* 0xff7fffffff057424 */ /* 0x000fe400078e00ff */
[C---:B0-----:R-:W-:Y:S01]  /*2850*/  IMAD R18, R53.reuse, 0x40, R18 ;  /* 0x0000004035127824 */ /* 0x041fe200078e0212 */
[----:B------:R-:W-:-:S03]  /*2860*/  LEA R53, R53, R3, 0x9 ;  /* 0x0000000335357211 */ /* 0x000fc600078e48ff */
[----:B------:R-:W-:Y:S01]  /*2870*/  IMAD.SHL.U32 R54, R18, 0x8, RZ ;  /* 0x0000000812367824 */ /* 0x000fe200078e00ff */
[----:B------:R-:W-:-:S07]  /*2880*/  IADD3 R56, -R56, 0x1, R53 ;  /* 0x0000000138387810 */ /* 0x000fce0007ffe135 */
.L_x_21873:
        /* <DEDUP_REMOVED lines=68> */
[----:B------:R-:W-:Y:S01]  /*2cd0*/  LEA R16, P2, R17, UR16, 0x1 ;  /* 0x0000001011107c11 */ /* 0x000fe2000f8408ff */
[----:B------:R-:W-:Y:S01]  /*2ce0*/  IMAD.X R22, R22, 0x1, R21, P0 ;  /* 0x0000000116167824 */ /* 0x000fe200000e0615 */
[----:B------:R-:W-:Y:S01]  /*2cf0*/  SHF.R.S32.HI R44, RZ, 0x1f, R35 ;  /* 0x0000001fff2c7819 */ /* 0x000fe20000011423 */
[----:B------:R0:W2:Y:S01]  /*2d00*/  LDG.E.CONSTANT R65, desc[UR10][R18.64] ;  /* 0x0000000a12417981 */ /* 0x0000a2000c1e9900 */
[----:B------:R-:W-:-:S02]  /*2d10*/  SHF.R.S32.HI R23, RZ, 0x1f, R10 ;  /* 0x0000001fff177819 */ /* 0x000fc4000001140a */
[----:B------:R-:W-:Y:S02]  /*2d20*/  LEA.HI.X R17, R17, UR17, R22, 0x1, P2 ;  /* 0x0000001111117c11 */ /* 0x000fe400090f0c16 */
[----:B------:R-:W-:-:S03]  /*2d30*/  IADD3 R22, P0, P2, R10, R20, R35 ;  /* 0x000000140a167210 */ /* 0x000fc60007a1e023 */
[----:B------:R1:W3:Y:S01]  /*2d40*/  LDG.E.CONSTANT R64, desc[UR10][R16.64] ;  /* 0x0000000a10407981 */ /* 0x0002e2000c1e9900 */
[----:B------:R-:W-:Y:S02]  /*2d50*/  IADD3.X R23, R23, R21, R44, P0, P2 ;  /* 0x0000001517177210 */ /* 0x000fe400007e442c */
[----:B------:R-:W-:-:S04]  /*2d60*/  LEA R62, P0, R22, UR16, 0x1 ;  /* 0x00000010163e7c11 */ /* 0x000fc8000f8008ff */
[----:B------:R-:W-:-:S05]  /*2d70*/  LEA.HI.X R63, R22, UR17, R23, 0x1, P0 ;  /* 0x00000011163f7c11 */ /* 0x000fca00080f0c17 */
[----:B------:R-:W4:Y:S01]  /*2d80*/  LDG.E.CONSTANT R62, desc[UR10][R62.64] ;  /* 0x0000000a3e3e7981 */ /* 0x000f22000c1e9900 */
[--C-:B------:R-:W-:Y:S02]  /*2d90*/  SHF.R.S32.HI R22, RZ, 0x1f, R36.reuse ;  /* 0x0000001fff167819 */ /* 0x100fe40000011424 */
[----:B0-----:R-:W-:Y:S02]  /*2da0*/  SHF.R.S32.HI R18, RZ, 0x1f, R11 ;  /* 0x0000001fff127819 */ /* 0x001fe4000001140b */
[----:B------:R-:W-:Y:S02]  /*2db0*/  IADD3 R19, P0, P2, R11, R20, R36 ;  /* 0x000000140b137210 */ /* 0x000fe40007a1e024 */
[----:B------:R-:W-:Y:S02]  /*2dc0*/  SHF.R.S32.HI R23, RZ, 0x1f, R12 ;  /* 0x0000001fff177819 */ /* 0x000fe4000001140c */
[----:B-1----:R-:W-:Y:S02]  /*2dd0*/  IADD3.X R16, R18, R21, R22, P0, P2 ;  /* 0x0000001512107210 */ /* 0x002fe400007e4416 */
[----:B------:R-:W-:-:S02]  /*2de0*/  LEA R18, P0, R19, UR16, 0x1 ;  /* 0x0000001013127c11 */ /* 0x000fc4000f8008ff */
[--C-:B------:R-:W-:Y:S02]  /*2df0*/  SHF.R.S32.HI R22, RZ, 0x1f, R37.reuse ;  /* 0x0000001fff167819 */ /* 0x100fe40000011425 */
[----:B------:R-:W-:Y:S02]  /*2e00*/  LEA.HI.X R19, R19, UR17, R16, 0x1, P0 ;  /* 0x0000001113137c11 */ /* 0x000fe400080f0c10 */
[----:B------:R-:W-:-:S03]  /*2e10*/  IADD3 R17, P2, P3, R12, R20, R37 ;  /* 0x000000140c117210 */ /* 0x000fc60007b5e025 */
[----:B------:R0:W5:Y:S01]  /*2e20*/  LDG.E.CONSTANT R60, desc[UR10][R18.64] ;  /* 0x0000000a123c7981 */ /* 0x000162000c1e9900 */
[----:B------:R-:W-:Y:S02]  /*2e30*/  IADD3.X R22, R23, R21, R22, P2, P3 ;  /* 0x0000001517167210 */ /* 0x000fe400017e6416 */
[----:B------:R-:W-:-:S04]  /*2e40*/  LEA R16, P0, R17, UR16, 0x1 ;  /* 0x0000001011107c11 */ /* 0x000fc8000f8008ff */
[----:B------:R-:W-:-:S05]  /*2e50*/  LEA.HI.X R17, R17, UR17, R22, 0x1, P0 ;  /* 0x0000001111117c11 */ /* 0x000fca00080f0c16 */
[----:B------:R1:W5:Y:S01]  /*2e60*/  LDG.E.CONSTANT R61, desc[UR10][R16.64] ;  /* 0x0000000a103d7981 */ /* 0x000362000c1e9900 */
[--C-:B------:R-:W-:Y:S02]  /*2e70*/  SHF.R.S32.HI R22, RZ, 0x1f, R38.reuse ;  /* 0x0000001fff167819 */ /* 0x100fe40000011426 */
[----:B------:R-:W-:-:S04]  /*2e80*/  IADD3 R23, P0, P2, R13, R20, R38 ;  /* 0x000000140d177210 */ /* 0x000fc80007a1e026 */
[-C--:B------:R-:W-:Y:S02]  /*2e90*/  IADD3.X R46, R46, R21.reuse, R22, P0, P2 ;  /* 0x000000152e2e7210 */ /* 0x080fe400007e4416 */
[----:B------:R-:W-:Y:S02]  /*2ea0*/  IADD3 R44, P2, P3, R14, R20, R39 ;  /* 0x000000140e2c7210 */ /* 0x000fe40007b5e027 */
[----:B------:R-:W-:Y:S02]  /*2eb0*/  LEA R22, P0, R23, UR16, 0x1 ;  /* 0x0000001017167c11 */ /* 0x000fe4000f8008ff */
[----:B------:R-:W-:Y:S02]  /*2ec0*/  IADD3.X R47, R47, R21, R58, P2, P3 ;  /* 0x000000152f2f7210 */ /* 0x000fe400017e643a */
[----:B------:R-:W-:Y:S02]  /*2ed0*/  LEA.HI.X R23, R23, UR17, R46, 0x1, P0 ;  /* 0x0000001117177c11 */ /* 0x000fe400080f0c2e */
[----:B------:R-:W-:-:S02]  /*2ee0*/  SHF.R.S32.HI R46, RZ, 0x1f, R40 ;  /* 0x0000001fff2e7819 */ /* 0x000fc40000011428 */
[----:B0-----:R-:W-:Y:S01]  /*2ef0*/  SHF.R.S32.HI R18, RZ, 0x1f, R15 ;  /* 0x0000001fff127819 */ /* 0x001fe2000001140f */
[----:B------:R0:W5:Y:S01]  /*2f00*/  LDG.E.CONSTANT R57, desc[UR10][R22.64] ;  /* 0x0000000a16397981 */ /* 0x000162000c1e9900 */
[-C--:B-1----:R-:W-:Y:S02]  /*2f10*/  IADD3 R17, P0, P2, R15, R20.reuse, R40 ;  /* 0x000000140f117210 */ /* 0x082fe40007a1e028 */
[----:B------:R-:W-:Y:S02]  /*2f20*/  SHF.R.S32.HI R19, RZ, 0x1f, R24 ;  /* 0x0000001fff137819 */ /* 0x000fe40000011418 */
[----:B------:R-:W-:Y:S02]  /*2f30*/  IADD3 R45, P3, P4, R24, R20, R41 ;  /* 0x00000014182d7210 */ /* 0x000fe40007c7e029 */
[----:B------:R-:W-:Y:S02]  /*2f40*/  IADD3.X R46, R18, R21, R46, P0, P2 ;  /* 0x00000015122e7210 */ /* 0x000fe400007e442e */
[----:B------:R-:W-:-:S02]  /*2f50*/  LEA R18, P0, R44, UR16, 0x1 ;  /* 0x000000102c127c11 */ /* 0x000fc4000f8008ff */
[----:B------:R-:W-:Y:S02]  /*2f60*/  LEA R16, P2, R17, UR16, 0x1 ;  /* 0x0000001011107c11 */ /* 0x000fe4000f8408ff */
[----:B------:R-:W-:Y:S02]  /*2f70*/  IADD3.X R66, R19, R21, R66, P3, P4 ;  /* 0x0000001513427210 */ /* 0x000fe40001fe8442 */
[----:B------:R-:W-:Y:S02]  /*2f80*/  LEA.HI.X R19, R44, UR17, R47, 0x1, P0 ;  /* 0x000000112c137c11 */ /* 0x000fe400080f0c2f */
[----:B------:R-:W-:Y:S02]  /*2f90*/  LEA.HI.X R17, R17, UR17, R46, 0x1, P2 ;  /* 0x0000001111117c11 */ /* 0x000fe400090f0c2e */
[--C-:B------:R-:W-:Y:S01]  /*2fa0*/  IADD3 R47, P0, P2, R25, R20, R48.reuse ;  /* 0x00000014192f7210 */ /* 0x100fe20007a1e030 */
[----:B------:R-:W5:Y:S01]  /*2fb0*/  LDG.E.CONSTANT R58, desc[UR10][R18.64] ;  /* 0x0000000a123a7981 */ /* 0x000f62000c1e9900 */
[----:B------:R-:W-:-:S02]  /*2fc0*/  SHF.R.S32.HI R44, RZ, 0x1f, R48 ;  /* 0x0000001fff2c7819 */ /* 0x000fc40000011430 */
[----:B0-----:R-:W-:Y:S01]  /*2fd0*/  SHF.R.S32.HI R22, RZ, 0x1f, R25 ;  /* 0x0000001fff167819 */ /* 0x001fe20000011419 */
[----:B------:R0:W5:Y:S01]  /*2fe0*/  LDG.E.CONSTANT R59, desc[UR10][R16.64] ;  /* 0x0000000a103b7981 */ /* 0x000162000c1e9900 */
[-C--:B------:R-:W-:Y:S02]  /*2ff0*/  IADD3 R46, P3, P4, R26, R20.reuse, R43 ;  /* 0x000000141a2e7210 */ /* 0x080fe40007c7e02b */
[----:B------:R-:W-:Y:S02]  /*3000*/  SHF.R.S32.HI R23, RZ, 0x1f, R26 ;  /* 0x0000001fff177819 */ /* 0x000fe4000001141a */
[----:B------:R-:W-:Y:S02]  /*3010*/  IADD3.X R22, R22, R21, R44, P0, P2 ;  /* 0x0000001516167210 */ /* 0x000fe400007e442c */
[--C-:B------:R-:W-:Y:S02]  /*3020*/  IADD3 R20, P5, P6, R27, R20, R42.reuse ;  /* 0x000000141b147210 */ /* 0x100fe40007ebe02a */
[----:B------:R-:W-:-:S02]  /*3030*/  SHF.R.S32.HI R44, RZ, 0x1f, R42 ;  /* 0x0000001fff2c7819 */ /* 0x000fc4000001142a */
[----:B------:R-:W-:Y:S02]  /*3040*/  SHF.R.S32.HI R63, RZ, 0x1f, R27 ;  /* 0x0000001fff3f7819 */ /* 0x000fe4000001141b */
[-C--:B------:R-:W-:Y:S02]  /*3050*/  IADD3.X R23, R23, R21.reuse, R68, P3, P4 ;  /* 0x0000001517177210 */ /* 0x080fe40001fe8444 */
[----:B------:R-:W-:Y:S02]  /*3060*/  IADD3.X R21, R63, R21, R44, P5, P6 ;  /* 0x000000153f157210 */ /* 0x000fe40002fec42c */
[----:B------:R-:W-:-:S04]  /*3070*/  LEA R44, P0, R45, UR16, 0x1 ;  /* 0x000000102d2c7c11 */ /* 0x000fc8000f8008ff */
[----:B------:R-:W-:Y:S02]  /*3080*/  LEA.HI.X R45, R45, UR17, R66, 0x1, P0 ;  /* 0x000000112d2d7c11 */ /* 0x000fe400080f0c42 */
[----:B0-----:R-:W-:-:S03]  /*3090*/  LEA R16, P0, R47, UR16, 0x1 ;  /* 0x000000102f107c11 */ /* 0x001fc6000f8008ff */
[----:B------:R0:W5:Y:S01]  /*30a0*/  LDG.E.CONSTANT R44, desc[UR10][R44.64] ;  /* 0x0000000a2c2c7981 */ /* 0x000162000c1e9900 */
[----:B------:R-:W-:Y:S02]  /*30b0*/  LEA.HI.X R17, R47, UR17, R22, 0x1, P0 ;  /* 0x000000112f117c11 */ /* 0x000fe400080f0c16 */
[----:B------:R-:W-:-:S03]  /*30c0*/  LEA R18, P0, R46, UR16, 0x1 ;  /* 0x000000102e127c11 */ /* 0x000fc6000f8008ff */
[----:B------:R-:W5:Y:S01]  /*30d0*/  LDG.E.CONSTANT R63, desc[UR10][R16.64] ;  /* 0x0000000a103f7981 */ /* 0x000f62000c1e9900 */
[----:B------:R-:W-:Y:S02]  /*30e0*/  LEA.HI.X R19, R46, UR17, R23, 0x1, P0 ;  /* 0x000000112e137c11 */ /* 0x000fe400080f0c17 */
[----:B------:R-:W-:-:S03]  /*30f0*/  LEA R46, P0, R20, UR16, 0x1 ;  /* 0x00000010142e7c11 */ /* 0x000fc6000f8008ff */
[----:B------:R1:W5:Y:S01]  /*3100*/  LDG.E.CONSTANT R66, desc[UR10][R18.64] ;  /* 0x0000000a12427981 */ /* 0x000362000c1e9900 */
[----:B------:R-:W-:-:S03]  /*3110*/  LEA.HI.X R47, R20, UR17, R21, 0x1, P0 ;  /* 0x00000011142f7c11 */ /* 0x000fc600080f0c15 */
        /* <DEDUP_REMOVED lines=12> */
[----:B------:R-:W-:-:S04]  /*31e0*/  PRMT R65, R65, 0x7632, R65 ;  /* 0x0000763241417816 */ /* 0x000fc80000000041 */
[----:B------:R-:W-:Y:S01]  /*31f0*/  SHF.L.U32 R18, R65, 0x10, RZ ;  /* 0x0000001041127819 */ /* 0x000fe200000006ff */
[----:B------:R-:W-:Y:S01]  /*3200*/  FMUL.FTZ R68, R67, R68 ;  /* 0x0000004443447220 */ /* 0x000fe20000410000 */
[C---:B---3--:R-:W-:Y:S01]  /*3210*/  IMAD.U32 R16, R64.reuse, 0x10000, RZ ;  /* 0x0001000040107824 */ /* 0x048fe200078e00ff */
[----:B------:R-:W-:Y:S02]  /*3220*/  PRMT R64, R64, 0x7632, R64 ;  /* 0x0000763240407816 */ /* 0x000fe40000000040 */
[----:B------:R-:W-:Y:S01]  /*3230*/  FMUL.FTZ R21, R21, R18 ;  /* 0x0000001215157220 */ /* 0x000fe20000410000 */
[----:B------:R-:W-:Y:S02]  /*3240*/  FFMA.FTZ R16, R45, R16, R68 ;  /* 0x000000102d107223 */ /* 0x000fe40000010044 */
[----:B------:R-:W-:Y:S02]  /*3250*/  IMAD.U32 R17, R64, 0x10000, RZ ;  /* 0x0001000040117824 */ /* 0x000fe400078e00ff */
[----:B----4-:R-:W-:-:S02]  /*3260*/  IMAD.U32 R18, R62, 0x10000, RZ ;  /* 0x000100003e127824 */ /* 0x010fc400078e00ff */
[----:B------:R-:W-:Y:S02]  /*3270*/  FFMA.FTZ R21, R20, R17, R21 ;  /* 0x0000001114157223 */ /* 0x000fe40000010015 */
        /* <DEDUP_REMOVED lines=8> */
[----:B------:R-:W-:Y:S01]  /*3300*/  IMAD.U32 R45, R45, 0x10000, RZ ;  /* 0x000100002d2d7824 */ /* 0x000fe200078e00ff */
[----:B------:R-:W-:Y:S01]  /*3310*/  SHF.L.U32 R21, R21, 0x10, RZ ;  /* 0x0000001015157819 */ /* 0x000fe200000006ff */
[----:B------:R-:W-:-:S04]  /*3320*/  IMAD.U32 R60, R60, 0x10000, RZ ;  /* 0x000100003c3c7824 */ /* 0x000fc800078e00ff */
[----:B------:R-:W-:Y:S01]  /*3330*/  FFMA.FTZ R20, R23, R60, R20 ;  /* 0x0000003c17147223 */ /* 0x000fe20000010014 */
        /* <DEDUP_REMOVED lines=8> */
[----:B------:R-:W-:Y:S01]  /*33c0*/  IMAD.U32 R61, R61, 0x10000, RZ ;  /* 0x000100003d3d7824 */ /* 0x000fe200078e00ff */
        /* <DEDUP_REMOVED lines=9> */
[----:B------:R-:W-:Y:S01]  /*3460*/  IMAD.U32 R60, R18, 0x10000, RZ ;  /* 0x00010000123c7824 */ /* 0x000fe200078e00ff */
[----:B------:R-:W-:-:S02]  /*3470*/  SHF.L.U32 R17, R58, 0x10, RZ ;  /* 0x000000103a117819 */ /* 0x000fc400000006ff */
[----:B------:R-:W-:Y:S02]  /*3480*/  PRMT R18, R18, 0x7632, R18 ;  /* 0x0000763212127816 */ /* 0x000fe40000000012 */
[----:B------:R-:W-:Y:S01]  /*3490*/  PRMT R58, R58, 0x7632, R58 ;  /* 0x000076323a3a7816 */ /* 0x000fe2000000003a */
[----:B------:R-:W-:Y:S01]  /*34a0*/  FFMA.FTZ R57, R60, R17, R57 ;  /* 0x000000113c397223 */ /* 0x000fe20000010039 */
[----:B------:R-:W-:Y:S01]  /*34b0*/  PRMT R47, R19, 0x7632, R47 ;  /* 0x00007632132f7816 */ /* 0x000fe2000000002f */
[----:B------:R-:W-:Y:S01]  /*34c0*/  IMAD.U32 R45, R18, 0x10000, RZ ;  /* 0x00010000122d7824 */ /* 0x000fe200078e00ff */
[----:B------:R-:W-:Y:S01]  /*34d0*/  PRMT R17, R59, 0x7632, R17 ;  /* 0x000076323b117816 */ /* 0x000fe20000000011 */
[----:B------:R-:W-:Y:S02]  /*34e0*/  IMAD.U32 R58, R58, 0x10000, RZ ;  /* 0x000100003a3a7824 */ /* 0x000fe400078e00ff */
[----:B------:R-:W-:Y:S02]  /*34f0*/  IMAD.U32 R18, R19, 0x10000, RZ ;  /* 0x0001000013127824 */ /* 0x000fe400078e00ff */
[----:B------:R-:W-:-:S02]  /*3500*/  IMAD.U32 R59, R59, 0x10000, RZ ;  /* 0x000100003b3b7824 */ /* 0x000fc400078e00ff */
[----:B------:R-:W-:Y:S01]  /*3510*/  FFMA.FTZ R19, R45, R58, R16 ;  /* 0x0000003a2d137223 */ /* 0x000fe20000010010 */
[----:B------:R-:W-:Y:S02]  /*3520*/  IMAD.U32 R60, R47, 0x10000, RZ ;  /* 0x000100002f3c7824 */ /* 0x000fe400078e00ff */
[----:B------:R-:W-:Y:S01]  /*3530*/  FFMA.FTZ R16, R18, R59, R57 ;  /* 0x0000003b12107223 */ /* 0x000fe20000010039 */
[----:B------:R-:W-:Y:S01]  /*3540*/  IMAD.U32 R17, R17, 0x10000, RZ ;  /* 0x0001000011117824 */ /* 0x000fe200078e00ff */
[C---:B0-----:R-:W-:Y:S01]  /*3550*/  PRMT R45, R20.reuse, 0x7632, R45 ;  /* 0x00007632142d7816 */ /* 0x041fe2000000002d */
[----:B------:R-:W-:Y:S01]  /*3560*/  IMAD.U32 R47, R20, 0x10000, RZ ;  /* 0x00010000142f7824 */ /* 0x000fe200078e00ff */
[C---:B------:R-:W-:Y:S01]  /*3570*/  PRMT R59, R21.reuse, 0x7632, R59 ;  /* 0x00007632153b7816 */ /* 0x040fe2000000003b */
[----:B------:R-:W-:Y:S02]  /*3580*/  IMAD.U32 R21, R21, 0x10000, RZ ;  /* 0x0001000015157824 */ /* 0x000fe400078e00ff */
[C---:B------:R-:W-:Y:S01]  /*3590*/  IMAD.U32 R57, R44.reuse, 0x10000, RZ ;  /* 0x000100002c397824 */ /* 0x040fe200078e00ff */
[----:B------:R-:W-:Y:S01]  /*35a0*/  PRMT R20, R44, 0x7632, R20 ;  /* 0x000076322c147816 */ /* 0x000fe20000000014 */
[----:B------:R-:W-:-:S02]  /*35b0*/  FFMA.FTZ R19, R60, R17, R19 ;  /* 0x000000113c137223 */ /* 0x000fc40000010013 */
[----:B------:R-:W-:Y:S01]  /*35c0*/  FFMA.FTZ R16, R47, R57, R16 ;  /* 0x000000392f107223 */ /* 0x000fe20000010010 */
[C---:B------:R-:W-:Y:S01]  /*35d0*/  PRMT R44, R63.reuse, 0x7632, R44 ;  /* 0x000076323f2c7816 */ /* 0x040fe2000000002c */
[----:B------:R-:W-:Y:S01]  /*35e0*/  IMAD.U32 R63, R63, 0x10000, RZ ;  /* 0x000100003f3f7824 */ /* 0x000fe200078e00ff */
[----:B------:R-:W-:Y:S01]  /*35f0*/  PRMT R17, R22, 0x7632, R17 ;  /* 0x0000763216117816 */ /* 0x000fe20000000011 */
[----:B------:R-:W-:Y:S02]  /*3600*/  IMAD.U32 R58, R45, 0x10000, RZ ;  /* 0x000100002d3a7824 */ /* 0x000fe400078e00ff */
[----:B------:R-:W-:Y:S02]  /*3610*/  IMAD.U32 R20, R20, 0x10000, RZ ;  /* 0x0001000014147824 */ /* 0x000fe400078e00ff */
[--C-:B------:R-:W-:Y:S01]  /*3620*/  FFMA.FTZ R21, R21, R63, R16.reuse ;  /* 0x0000003f15157223 */ /* 0x100fe20000010010 */
[----:B------:R-:W-:Y:S01]  /*3630*/  PRMT R16, R66, 0x7632, R16 ;  /* 0x0000763242107816 */ /* 0x000fe20000000010 */
[----:B------:R-:W-:-:S02]  /*3640*/  IMAD.U32 R60, R59, 0x10000, RZ ;  /* 0x000100003b3c7824 */ /* 0x000fc400078e00ff */
[----:B------:R-:W-:Y:S01]  /*3650*/  FFMA.FTZ R19, R58, R20, R19 ;  /* 0x000000143a137223 */ /* 0x000fe20000010013 */
[----:B------:R-:W-:Y:S01]  /*3660*/  IMAD.U32 R44, R44, 0x10000, RZ ;  /* 0x000100002c2c7824 */ /* 0x000fe200078e00ff */
[----:B------:R-:W-:Y:S01]  /*3670*/  PRMT R18, R23, 0x7632, R18 ;  /* 0x0000763217127816 */ /* 0x000fe20000000012 */
[----:B------:R-:W-:Y:S01]  /*3680*/  IMAD.U32 R20, R17, 0x10000, RZ ;  /* 0x0001000011147824 */ /* 0x000fe200078e00ff */
[----:B------:R-:W-:Y:S01]  /*3690*/  SHF.L.U32 R16, R16, 0x10, RZ ;  /* 0x0000001010107819 */ /* 0x000fe200000006ff */
[----:B------:R-:W-:Y:S01]  /*36a0*/  IMAD.U32 R22, R22, 0x10000, RZ ;  /* 0x0001000016167824 */ /* 0x000fe200078e00ff */
[----:B------:R-:W-:Y:S01]  /*36b0*/  PRMT R17, R46, 0x7632, R17 ;  /* 0x000076322e117816 */ /* 0x000fe20000000011 */
[----:B------:R-:W-:Y:S02]  /*36c0*/  IMAD.U32 R66, R66, 0x10000, RZ ;  /* 0x0001000042427824 */ /* 0x000fe400078e00ff */
[----:B------:R-:W-:Y:S01]  /*36d0*/  FFMA.FTZ R19, R60, R44, R19 ;  /* 0x0000002c3c137223 */ /* 0x000fe20000010013 */
[----:B------:R-:W-:Y:S01]  /*36e0*/  SHF.L.U32 R23, R23, 0x10, RZ ;  /* 0x0000001017177819 */ /* 0x000fe200000006ff */
[----:B------:R-:W-:-:S02]  /*36f0*/  IMAD.U32 R46, R46, 0x10000, RZ ;  /* 0x000100002e2e7824 */ /* 0x000fc400078e00ff */
[----:B------:R-:W-:Y:S01]  /*3700*/  FFMA.FTZ R22, R22, R66, R21 ;  /* 0x0000004216167223 */ /* 0x000fe20000010015 */
[----:B------:R-:W-:Y:S02]  /*3710*/  IMAD.U32 R21, R18, 0x10000, RZ ;  /* 0x0001000012157824 */ /* 0x000fe400078e00ff */
[----:B------:R-:W-:Y:S01]  /*3720*/  FFMA.FTZ R16, R20, R16, R19 ;  /* 0x0000001014107223 */ /* 0x000fe20000010013 */
        /* <DEDUP_REMOVED lines=10> */
.L_x_21916:
        /* <DEDUP_REMOVED lines=12> */
.L_x_21870:
[----:B------:R-:W-:-:S13]  /*3890*/  ISETP.NE.AND P0, PT, R2, RZ, PT ;  /* 0x000000ff0200720c */ /* 0x000fda0003f05270 */
[----:B------:R-:W-:-:S05]  /*38a0*/  @!P0 IMAD.MOV.U32 R16, RZ, RZ, -0x800001 ;  /* 0xff7fffffff108424 */ /* 0x000fca00078e00ff */
[----:B------:R3:W-:Y:S02]  /*38b0*/  @!P0 STS [R51], R16 ;  /* 0x0000001033008388 */ /* 0x0007e40000000800 */
.L_x_21872:
[----:B------:R-:W-:Y:S05]  /*38c0*/  BSYNC B1 ;  /* 0x0000000000017941 */ /* 0x000fea0003800000 */
.L_x_21869:
        /* <DEDUP_REMOVED lines=9> */
.L_x_21862:
[----:B------:R-:W-:Y:S05]  /*3960*/  BSYNC B0 ;  /* 0x0000000000007941 */ /* 0x000fea0003800000 */
.L_x_21861:
        /* <DEDUP_REMOVED lines=12> */
.L_x_21921:
[----:B------:R-:W-:-:S13]  /*3a30*/  ISETP.NE.AND P0, PT, R6, RZ, PT ;  /* 0x000000ff0600720c */ /* 0x000fda0003f05270 */
        /* <DEDUP_REMOVED lines=11> */
.L_x_21875:
[----:B------:R-:W-:-:S04]  /*3af0*/  UIADD3 UR4, UR14, 0x7, URZ ;  /* 0x000000070e047890 */ /* 0x000fc8000fffe03f */
[----:B------:R-:W-:-:S04]  /*3b00*/  USHF.R.S32.HI UR5, URZ, 0x1f, UR4 ;  /* 0x0000001f3f057899 */ /* 0x000fc80008011404 */
[----:B------:R-:W-:-:S06]  /*3b10*/  ULEA.HI UR5, UR5, UR4, URZ, 0x3 ;  /* 0x0000000405057291 */ /* 0x000fcc000f8f183f */
[----:B----4-:R-:W-:Y:S01]  /*3b20*/  IMAD.U32 R5, RZ, RZ, UR5 ;  /* 0x00000005ff057e24 */ /* 0x010fe2000f8e00ff */
[----:B------:R-:W-:Y:S05]  /*3b30*/  WARPSYNC.ALL ;  /* 0x0000000000007948 */ /* 0x000fea0003800000 */
[----:B------:R-:W-:Y:S01]  /*3b40*/  SHF.R.S32.HI R5, RZ, 0x3, R5 ;  /* 0x00000003ff057819 */ /* 0x000fe20000011405 */
[----:B------:R-:W-:Y:S01]  /*3b50*/  BAR.SYNC.DEFER_BLOCKING 0x0 ;  /* 0x0000000000007b1d */ /* 0x000fe20000010000 */
[----:B------:R-:W-:Y:S01]  /*3b60*/  ISETP.GT.AND P0, PT, R6, 0x3, PT ;  /* 0x000000030600780c */ /* 0x000fe20003f04270 */
[----:B--2---:R-:W-:Y:S01]  /*3b70*/  IMAD.MOV.U32 R10, RZ, RZ, -0x800001 ;  /* 0xff7fffffff0a7424 */ /* 0x004fe200078e00ff */
[----:B------:R-:W-:-:S03]  /*3b80*/  ISETP.GE.AND P2, PT, R2, UR6, PT ;  /* 0x0000000602007c0c */ /* 0x000fc6000bf46270 */
[----:B------:R-:W-:Y:S08]  /*3b90*/  BSSY B0, `(.L_x_21876) ;  /* 0x00000f8000007945 */ /* 0x000ff00003800000 */
[----:B---3--:R-:W2:Y:S01]  /*3ba0*/  @!P0 S2R R9, SR_CgaCtaId ;  /* 0x0000000000098919 */ /* 0x008ea20000008800 */
[----:B------:R-:W-:-:S05]  /*3bb0*/  @!P0 MOV R8, 0x400 ;  /* 0x0000040000088802 */ /* 0x000fca0000000f00 */
[----:B------:R-:W-:-:S05]  /*3bc0*/  @!P0 VIADD R8, R8, 0xc0 ;  /* 0x000000c008088836 */ /* 0x000fca0000000000 */
[----:B--2---:R-:W-:-:S05]  /*3bd0*/  @!P0 LEA R9, R9, R8, 0x18 ;  /* 0x0000000809098211 */ /* 0x004fca00078ec0ff */
[----:B------:R-:W-:-:S05]  /*3be0*/  @!P0 IMAD R11, R6, 0x4, R9 ;  /* 0x00000004060b8824 */ /* 0x000fca00078e0209 */
        /* <DEDUP_REMOVED lines=32> */
.L_x_21880:
        /* <DEDUP_REMOVED lines=11> */
.L_x_21879:
[----:B------:R-:W-:Y:S05]  /*3ea0*/  BSYNC B1 ;  /* 0x0000000000017941 */ /* 0x000fea0003800000 */
.L_x_21878:
        /* <DEDUP_REMOVED lines=15> */
.L_x_21883:
[----:B------:R-:W2:Y:S01]  /*3fa0*/  LDS R13, [R10+-0x400] ;  /* 0xfffc00000a0d7984 */ /* 0x000ea20000000800 */
[----:B------:R-:W-:-:S03]  /*3fb0*/  VIADD R11, R11, 0x800 ;  /* 0x000008000b0b7836 */ /* 0x000fc60000000000 */
[----:B------:R-:W3:Y:S02]  /*3fc0*/  LDS R15, [R10+-0x200] ;  /* 0xfffe00000a0f7984 */ /* 0x000ee40000000800 */
[----:B------:R-:W-:Y:S02]  /*3fd0*/  ISETP.GE.AND P3, PT, R11, R12, PT ;  /* 0x0000000c0b00720c */ /* 0x000fe40003f66270 */
[----:B------:R-:W4:Y:S04]  /*3fe0*/  LDS R17, [R10] ;  /* 0x000000000a117984 */ /* 0x000f280000000800 */
[----:B-1----:R-:W1:Y:S04]  /*3ff0*/  LDS R19, [R10+0x200] ;  /* 0x000200000a137984 */ /* 0x002e680000000800 */
[----:B------:R-:W0:Y:S04]  /*4000*/  LDS R21, [R10+0x400] ;  /* 0x000400000a157984 */ /* 0x000e280000000800 */
[----:B------:R-:W0:Y:S04]  /*4010*/  LDS R23, [R10+0x600] ;  /* 0x000600000a177984 */ /* 0x000e280000000800 */
[----:B------:R-:W0:Y:S04]  /*4020*/  LDS R25, [R10+0x800] ;  /* 0x000800000a197984 */ /* 0x000e280000000800 */
[----:B------:R-:W0:Y:S04]  /*4030*/  LDS R27, [R10+0xa00] ;  /* 0x000a00000a1b7984 */ /* 0x000e280000000800 */
[----:B------:R-:W0:Y:S04]  /*4040*/  LDS R29, [R10+0xc00] ;  /* 0x000c00000a1d7984 */ /* 0x000e280000000800 */
[----:B------:R-:W0:Y:S01]  /*4050*/  LDS R31, [R10+0xe00] ;  /* 0x000e00000a1f7984 */ /* 0x000e220000000800 */
        /* <DEDUP_REMOVED lines=8> */
[----:B------:R-:W0:Y:S01]  /*40e0*/  MUFU.EX2 R13, R13 ;  /* 0x0000000d000d7308 */ /* 0x000e220000000800 */
[----:B------:R-:W-:Y:S01]  /*40f0*/  FMUL.FTZ R17, R17, 1.4426950216293334961 ;  /* 0x3fb8aa3b11117820 */ /* 0x000fe20000410000 */
[C---:B-1----:R-:W-:Y:S01]  /*4100*/  FADD.FTZ R19, -R8.reuse, R19 ;  /* 0x0000001308137221 */ /* 0x042fe20000010100 */
[----:B------:R-:W1:Y:S01]  /*4110*/  LDS R39, [R10+0x1600] ;  /* 0x001600000a277984 */ /* 0x000e620000000800 */
[----:B0-----:R-:W-:-:S02]  /*4120*/  FADD.FTZ R21, -R8, R21 ;  /* 0x0000001508157221 */ /* 0x001fc40000010100 */
[----:B------:R-:W-:Y:S01]  /*4130*/  FMUL.FTZ R19, R19, 1.4426950216293334961 ;  /* 0x3fb8aa3b13137820 */ /* 0x000fe20000410000 */
[----:B------:R-:W0:Y:S01]  /*4140*/  LDS R41, [R10+0x1800] ;  /* 0x001800000a297984 */ /* 0x000e220000000800 */
[----:B------:R-:W2:Y:S01]  /*4150*/  MUFU.EX2 R15, R15 ;  /* 0x0000000f000f7308 */ /* 0x000ea20000000800 */
[----:B------:R-:W-:Y:S01]  /*4160*/  FMUL.FTZ R21, R21, 1.4426950216293334961 ;  /* 0x3fb8aa3b15157820 */ /* 0x000fe20000410000 */
[C---:B------:R-:W-:Y:S01]  /*4170*/  FADD.FTZ R23, -R8.reuse, R23 ;  /* 0x0000001708177221 */ /* 0x040fe20000010100 */
[----:B------:R-:W0:Y:S01]  /*4180*/  LDS R43, [R10+0x1a00] ;  /* 0x001a00000a2b7984 */ /* 0x000e220000000800 */
        /* <DEDUP_REMOVED lines=25> */
[----:B-1----:R-:W-:Y:S01]  /*4320*/  FADD.FTZ R39, -R8, R39 ;  /* 0x0000002708277221 */ /* 0x002fe20000010100 */
[----:B------:R-:W-:Y:S02]  /*4330*/  STS [R10+0x200], R19 ;  /* 0x000200130a007388 */ /* 0x000fe40000000800 */
[----:B------:R-:W-:Y:S01]  /*4340*/  FMUL.FTZ R37, R37, 1.4426950216293334961 ;  /* 0x3fb8aa3b25257820 */ /* 0x000fe20000410000 */
[----:B------:R-:W-:Y:S01]  /*4350*/  FMUL.FTZ R39, R39, 1.4426950216293334961 ;  /* 0x3fb8aa3b27277820 */ /* 0x000fe20000410000 */
[----:B------:R-:W1:Y:S01]  /*4360*/  MUFU.EX2 R25, R25 ;  /* 0x0000001900197308 */ /* 0x000e620000000800 */
[----:B--2---:R-:W-:Y:S01]  /*4370*/  FADD.FTZ R14, R14, R21 ;  /* 0x000000150e0e7221 */ /* 0x004fe20000010000 */
[C---:B0-----:R-:W-:Y:S01]  /*4380*/  FADD.FTZ R41, -R8.reuse, R41 ;  /* 0x0000002908297221 */ /* 0x041fe20000010100 */
[----:B------:R-:W-:Y:S01]  /*4390*/  FADD.FTZ R43, -R8, R43 ;  /* 0x0000002b082b7221 */ /* 0x000fe20000010100 */
[----:B------:R-:W-:Y:S02]  /*43a0*/  STS [R10+0x400], R21 ;  /* 0x000400150a007388 */ /* 0x000fe40000000800 */
[----:B------:R-:W-:Y:S01]  /*43b0*/  FMUL.FTZ R41, R41, 1.4426950216293334961 ;  /* 0x3fb8aa3b29297820 */ /* 0x000fe20000410000 */
[----:B------:R-:W-:Y:S01]  /*43c0*/  FMUL.FTZ R43, R43, 1.4426950216293334961 ;  /* 0x3fb8aa3b2b2b7820 */ /* 0x000fe20000410000 */
        /* <DEDUP_REMOVED lines=33> */
.L_x_21882:
[----:B------:R-:W-:Y:S05]  /*45e0*/  BSYNC B1 ;  /* 0x0000000000017941 */ /* 0x000fea0003800000 */
.L_x_21881:
        /* <DEDUP_REMOVED lines=9> */
[----:B-1----:R-:W1:Y:S04]  /*4680*/  LDS R19, [R10+0x200] ;  /* 0x000200000a137984 */ /* 0x002e680000000800 */
[----:B------:R-:W0:Y:S04]  /*4690*/  LDS R21, [R10+0x400] ;  /* 0x000400000a157984 */ /* 0x000e280000000800 */
[----:B------:R-:W0:Y:S04]  /*46a0*/  LDS R23, [R10+0x600] ;  /* 0x000600000a177984 */ /* 0x000e280000000800 */
[----:B------:R-:W0:Y:S04]  /*46b0*/  LDS R25, [R10+0x800] ;  /* 0x000800000a197984 */ /* 0x000e280000000800 */
[----:B------:R-:W0:Y:S01]  /*46c0*/  LDS R27, [R10+0xa00] ;  /* 0x000a00000a1b7984 */ /* 0x000e220000000800 */
[----:B--2---:R-:W-:-:S04]  /*46d0*/  FADD.FTZ R13, -R8, R13 ;  /* 0x0000000d080d7221 */ /* 0x004fc80000010100 */
[----:B------:R-:W-:Y:S01]  /*46e0*/  FMUL.FTZ R13, R13, 1.4426950216293334961 ;  /* 0x3fb8aa3b0d0d7820 */ /* 0x000fe20000410000 */
[C---:B---3--:R-:W-:Y:S01]  /*46f0*/  FADD.FTZ R15, -R8.reuse, R15 ;  /* 0x0000000f080f7221 */ /* 0x048fe20000010100 */
[----:B----4-:R-:W-:-:S03]  /*4700*/  FADD.FTZ R17, -R8, R17 ;  /* 0x0000001108117221 */ /* 0x010fc60000010100 */
[----:B------:R-:W-:Y:S01]  /*4710*/  FMUL.FTZ R15, R15, 1.4426950216293334961 ;  /* 0x3fb8aa3b0f0f7820 */ /* 0x000fe20000410000 */
[----:B------:R-:W2:Y:S01]  /*4720*/  MUFU.EX2 R13, R13 ;  /* 0x0000000d000d7308 */ /* 0x000ea20000000800 */
[----:B------:R-:W-:Y:S01]  /*4730*/  FMUL.FTZ R17, R17, 1.4426950216293334961 ;  /* 0x3fb8aa3b11117820 */ /* 0x000fe20000410000 */
[C---:B-1----:R-:W-:Y:S01]  /*4740*/  FADD.FTZ R19, -R8.reuse, R19 ;  /* 0x0000001308137221 */ /* 0x042fe20000010100 */
[----:B0-----:R-:W-:-:S03]  /*4750*/  FADD.FTZ R21, -R8, R21 ;  /* 0x0000001508157221 */ /* 0x001fc60000010100 */
        /* <DEDUP_REMOVED lines=32> */
.L_x_21885:
[----:B------:R-:W-:Y:S05]  /*4960*/  BSYNC B1 ;  /* 0x0000000000017941 */ /* 0x000fea0003800000 */
.L_x_21884:
        /* <DEDUP_REMOVED lines=26> */
.L_x_21877:
[----:B------:R-:W-:Y:S05]  /*4b10*/  BSYNC B0 ;  /* 0x0000000000007941 */ /* 0x000fea0003800000 */
.L_x_21876:
[----:B----4-:R-:W3:Y:S01]  /*4b20*/  SHFL.BFLY PT, R10, R9, 0x10, 0x1f ;  /* 0x0e001f00090a7f89 */ /* 0x010ee200000e0000 */
[----:B------:R-:W-:Y:S01]  /*4b30*/  LOP3.LUT P0, R15, R2, 0x1f, RZ, 0xc0, !PT ;  /* 0x0000001f020f7812 */ /* 0x000fe2000780c0ff */
[----:B------:R-:W-:Y:S03]  /*4b40*/  BSSY B0, `(.L_x_21886) ;  /* 0x00000b4000007945 */ /* 0x000fe60003800000 */
[----:B------:R-:W-:-:S09]  /*4b50*/  ISETP.GT.U32.AND P3, PT, R15, 0x3, PT ;  /* 0x000000030f00780c */ /* 0x000fd20003f64070 */
[----:B------:R-:W4:Y:S04]  /*4b60*/  @!P0 S2R R17, SR_CgaCtaId ;  /* 0x0000000000118919 */ /* 0x000f280000008800 */
[----:B0-----:R-:W0:Y:S01]  /*4b70*/  @!P3 S2R R16, SR_CgaCtaId ;  /* 0x000000000010b919 */ /* 0x001e220000008800 */
        /* <DEDUP_REMOVED lines=12> */
[----:B------:R-:W-:-:S05]  /*4c40*/  @!P3 VIADD R11, R11, 0xc0 ;  /* 0x000000c00b0bb836 */ /* 0x000fca0000000000 */
[----:B0-----:R-:W-:Y:S01]  /*4c50*/  @!P3 LEA R16, R16, R11, 0x18 ;  /* 0x0000000b1010b211 */ /* 0x001fe200078ec0ff */
[----:B------:R-:W-:-:S04]  /*4c60*/  @!P0 IMAD.IADD R11, R9, 0x1, R10 ;  /* 0x00000001090b8824 */ /* 0x000fc800078e020a */
        /* <DEDUP_REMOVED lines=14> */
[----:B------:R-:W-:Y:S01]  /*4d50*/  MOV R11, 0xffffffc0 ;  /* 0xffffffc0000b7802 */ /* 0x000fe20000000f00 */
[----:B------:R-:W-:Y:S04]  /*4d60*/  BSSY B1, `(.L_x_21888) ;  /* 0x000001f000017945 */ /* 0x000fe80003800000 */
        /* <DEDUP_REMOVED lines=22> */
.L_x_21890:
        /* <DEDUP_REMOVED lines=8> */
.L_x_21889:
[----:B------:R-:W-:Y:S05]  /*4f50*/  BSYNC B1 ;  /* 0x0000000000017941 */ /* 0x000fea0003800000 */
.L_x_21888:
        /* <DEDUP_REMOVED lines=15> */
.L_x_21893:
[----:B------:R-:W0:Y:S01]  /*5050*/  LDS R13, [R11+-0x400] ;  /* 0xfffc00000b0d7984 */ /* 0x000e220000000800 */
[----:B------:R-:W-:-:S03]  /*5060*/  VIADD R12, R12, 0x800 ;  /* 0x000008000c0c7836 */ /* 0x000fc60000000000 */
[----:B------:R-:W3:Y:S02]  /*5070*/  LDS R15, [R11+-0x200] ;  /* 0xfffe00000b0f7984 */ /* 0x000ee40000000800 */
[----:B------:R-:W-:Y:S02]  /*5080*/  ISETP.GE.AND P2, PT, R12, R45, PT ;  /* 0x0000002d0c00720c */ /* 0x000fe40003f46270 */
[----:B------:R-:W4:Y:S04]  /*5090*/  LDS R17, [R11] ;  /* 0x000000000b117984 */ /* 0x000f280000000800 */
[----:B-1----:R-:W1:Y:S04]  /*50a0*/  LDS R19, [R11+0x200] ;  /* 0x000200000b137984 */ /* 0x002e680000000800 */
        /* <DEDUP_REMOVED lines=46> */
.L_x_21892:
[----:B------:R-:W-:Y:S05]  /*5390*/  BSYNC B1 ;  /* 0x0000000000017941 */ /* 0x000fea0003800000 */
.L_x_21891:
        /* <DEDUP_REMOVED lines=8> */
[----:B------:R-:W4:Y:S04]  /*5420*/  LDS R17, [R11] ;  /* 0x000000000b117984 */ /* 0x000f280000000800 */
[----:B-1----:R-:W1:Y:S04]  /*5430*/  LDS R19, [R11+0x200] ;  /* 0x000200000b137984 */ /* 0x002e680000000800 */
[----:B------:R-:W2:Y:S04]  /*5440*/  LDS R21, [R11+0x400] ;  /* 0x000400000b157984 */ /* 0x000ea80000000800 */
[----:B------:R-:W2:Y:S04]  /*5450*/  LDS R23, [R11+0x600] ;  /* 0x000600000b177984 */ /* 0x000ea80000000800 */
[----:B------:R-:W2:Y:S04]  /*5460*/  LDS R25, [R11+0x800] ;  /* 0x000800000b197984 */ /* 0x000ea80000000800 */
[----:B------:R-:W2:Y:S01]  /*5470*/  LDS R27, [R11+0xa00] ;  /* 0x000a00000b1b7984 */ /* 0x000ea20000000800 */
[-C--:B0-----:R-:W-:Y:S01]  /*5480*/  FMUL.FTZ R14, R13, R10.reuse ;  /* 0x0000000a0d0e7220 */ /* 0x081fe20000410000 */
[----:B---3--:R-:W-:-:S04]  /*5490*/  FMUL.FTZ R16, R15, R10 ;  /* 0x0000000a0f107220 */ /* 0x008fc80000410000 */
        /* <DEDUP_REMOVED lines=15> */
.L_x_21895:
[----:B------:R-:W-:Y:S05]  /*5590*/  BSYNC B1 ;  /* 0x0000000000017941 */ /* 0x000fea0003800000 */
.L_x_21894:
[----:B------:R-:W-:-:S13]  /*55a0*/  ISETP.LT.OR P0, PT, R12, UR6, P0 ;  /* 0x000000060c007c0c */ /* 0x000fda0008701670 */
[----:B------:R-:W-:Y:S05]  /*55b0*/  @!P0 BRA `(.L_x_21887) ;  /* 0x0000000000308947 */ /* 0x000fea0003800000 */
[----:B------:R-:W0:Y:S04]  /*55c0*/  LDS R13, [R11+-0x400] ;  /* 0xfffc00000b0d7984 */ /* 0x000e280000000800 */
[----:B------:R-:W3:Y:S04]  /*55d0*/  LDS R15, [R11+-0x200] ;  /* 0xfffe00000b0f7984 */ /* 0x000ee80000000800 */
[----:B------:R-:W4:Y:S04]  /*55e0*/  LDS R17, [R11] ;  /* 0x000000000b117984 */ /* 0x000f280000000800 */
[----:B-1----:R-:W1:Y:S01]  /*55f0*/  LDS R19, [R11+0x200] ;  /* 0x000200000b137984 */ /* 0x002e620000000800 */
        /* <DEDUP_REMOVED lines=8> */
.L_x_21887:
[----:B------:R-:W-:Y:S05]  /*5680*/  BSYNC B0 ;  /* 0x0000000000007941 */ /* 0x000fea0003800000 */
.L_x_21886:
[----:B------:R-:W-:Y:S01]  /*5690*/  BAR.SYNC.DEFER_BLOCKING 0x0 ;  /* 0x0000000000007b1d */ /* 0x000fe20000010000 */
[----:B------:R-:W-:Y:S01]  /*56a0*/  ISETP.NE.AND P0, PT, R2, RZ, PT ;  /* 0x000000ff0200720c */ /* 0x000fe20003f05270 */
[----:B---3--:R-:W-:-:S04]  /*56b0*/  IMAD.MOV.U32 R16, RZ, RZ, RZ ;  /* 0x000000ffff107224 */ /* 0x008fc800078e00ff */
        /* <DEDUP_REMOVED lines=28> */
[----:B------:R3:W-:Y:S02]  /*5880*/  STG.E desc[UR10][R12.64], R9 ;  /* 0x000000090c007986 */ /* 0x0007e4000c10190a */
.L_x_21897:
[----:B------:R-:W-:Y:S05]  /*5890*/  BSYNC B0 ;  /* 0x0000000000007941 */ /* 0x000fea0003800000 */
.L_x_21896:
[----:B------:R-:W-:Y:S01]  /*58a0*/  ULDC UR8, c[0x0][0x26c] ;  /* 0x00009b0000087ab9 */ /* 0x000fe20000000800 */
[----:B------:R-:W-:Y:S01]  /*58b0*/  BSSY B1, `(.L_x_21898) ;  /* 0x0000140000017945 */ /* 0x000fe20003800000 */
[----:B------:R-:W-:Y:S02]  /*58c0*/  IMAD.MOV.U32 R20, RZ, RZ, RZ ;  /* 0x000000ffff147224 */ /* 0x000fe400078e00ff */
[----:B-1----:R-:W-:Y:S01]  /*58d0*/  IMAD.MOV.U32 R19, RZ, RZ, RZ ;  /* 0x000000ffff137224 */ /* 0x002fe200078e00ff */
[----:B------:R-:W-:Y:S06]  /*58e0*/  @P1 BRA `(.L_x_21899) ;  /* 0x0000001000f01947 */ /* 0x000fec0003800000 */
[----:B---3--:R-:W1:Y:S01]  /*58f0*/  I2F.RP R12, R3 ;  /* 0x00000003000c7306 */ /* 0x008e620000209400 */
[----:B------:R-:W3:Y:S01]  /*5900*/  S2R R17, SR_CTAID.Z ;  /* 0x0000000000117919 */ /* 0x000ee20000002700 */
[----:B------:R-:W4:Y:S01]  /*5910*/  S2UR UR4, SR_CTAID.Y ;  /* 0x00000000000479c3 */ /* 0x000f220000002600 */
[----:B------:R-:W-:Y:S01]  /*5920*/  SHF.R.S32.HI R11, RZ, 0x1f, R2 ;  /* 0x0000001fff0b7819 */ /* 0x000fe20000011402 */
[----:B------:R-:W-:Y:S01]  /*5930*/  ULDC.64 UR6, c[0x0][0x248] ;  /* 0x0000920000067ab9 */ /* 0x000fe20000000a00 */
[----:B------:R-:W-:Y:S01]  /*5940*/  IMAD.SHL.U32 R22, R6, 0x8, RZ ;  /* 0x0000000806167824 */ /* 0x000fe200078e00ff */
[----:B------:R-:W-:Y:S01]  /*5950*/  IADD3 R24, -R5, 0x1, RZ ;  /* 0x0000000105187810 */ /* 0x000fe20007ffe1ff */
[----:B------:R-:W-:Y:S01]  /*5960*/  IMAD.MOV.U32 R16, RZ, RZ, RZ ;  /* 0x000000ffff107224 */ /* 0x000fe200078e00ff */
[----:B------:R-:W-:Y:S01]  /*5970*/  LEA.HI R11, R11, R2, RZ, 0x5 ;  /* 0x000000020b0b7211 */ /* 0x000fe200078f28ff */
[C---:B------:R-:W-:Y:S01]  /*5980*/  VIADD R27, R22.reuse, 0x100 ;  /* 0x00000100161b7836 */ /* 0x040fe20000000000 */
[----:B--2---:R-:W4:Y:S01]  /*5990*/  LDC R8, c[0x0][0x258] ;  /* 0x00009600ff087b82 */ /* 0x004f220000000800 */
[----:B------:R-:W-:Y:S01]  /*59a0*/  VIADD R26, R22, 0x200 ;  /* 0x00000200161a7836 */ /* 0x000fe20000000000 */
[----:B------:R-:W-:Y:S01]  /*59b0*/  SHF.R.S32.HI R28, RZ, 0x5, R11 ;  /* 0x00000005ff1c7819 */ /* 0x000fe2000001140b */
[----:B-1----:R-:W0:Y:S05]  /*59c0*/  MUFU.RCP R12, R12 ;  /* 0x0000000c000c7308 */ /* 0x002e2a0000001000 */
[----:B------:R-:W1:Y:S08]  /*59d0*/  S2UR UR5, SR_CgaCtaId ;  /* 0x00000000000579c3 */ /* 0x000e700000008800 */
[----:B------:R-:W2:Y:S01]  /*59e0*/  LDC R11, c[0x0][0x26c] ;  /* 0x00009b00ff0b7b82 */ /* 0x000ea20000000800 */
[----:B0-----:R-:W-:-:S02]  /*59f0*/  VIADD R9, R12, 0xffffffe ;  /* 0x0ffffffe0c097836 */ /* 0x001fc40000000000 */
[----:B----4-:R-:W-:Y:S01]  /*5a00*/  IMAD R10, R8, UR4, RZ ;  /* 0x00000004080a7c24 */ /* 0x010fe2000f8e02ff */
[----:B------:R-:W-:Y:S01]  /*5a10*/  UMOV UR4, 0x400 ;  /* 0x0000040000047882 */ /* 0x000fe20000000000 */
[----:B---3--:R-:W-:Y:S01]  /*5a20*/  IMAD R17, R17, 0x40, R28 ;  /* 0x0000004011117824 */ /* 0x008fe200078e021c */
[----:B------:R-:W-:Y:S01]  /*5a30*/  UIADD3 UR4, UR4, 0xe0, URZ ;  /* 0x000000e004047890 */ /* 0x000fe2000fffe03f */
[----:B------:R-:W0:Y:S02]  /*5a40*/  F2I.FTZ.U32.TRUNC.NTZ R9, R9 ;  /* 0x0000000900097305 */ /* 0x000e24000021f000 */
[----:B------:R-:W-:Y:S01]  /*5a50*/  IMAD.SHL.U32 R29, R17, 0x8, RZ ;  /* 0x00000008111d7824 */ /* 0x000fe200078e00ff */
[----:B------:R-:W-:Y:S01]  /*5a60*/  SHF.R.S32.HI R8, RZ, 0x1f, R17 ;  /* 0x0000001fff087819 */ /* 0x000fe20000011411 */
[----:B-1----:R-:W-:Y:S01]  /*5a70*/  ULEA UR4, UR5, UR4, 0x18 ;  /* 0x0000000405047291 */ /* 0x002fe2000f8ec03f */
[----:B------:R-:W-:-:S04]  /*5a80*/  IADD3 R23, P0, R10, R17, RZ ;  /* 0x000000110a177210 */ /* 0x000fc80007f1e0ff */
[----:B------:R-:W-:Y:S01]  /*5a90*/  LEA.HI.X.SX32 R10, R10, R8, 0x1, P0 ;  /* 0x000000080a0a7211 */ /* 0x000fe200000f0eff */
[----:B------:R-:W-:Y:S01]  /*5aa0*/  IMAD.MOV.U32 R8, RZ, RZ, RZ ;  /* 0x000000ffff087224 */ /* 0x000fe200078e00ff */
[C---:B------:R-:W-:Y:S01]  /*5ab0*/  LEA R18, P0, R23.reuse, UR6, 0x2 ;  /* 0x0000000617127c11 */ /* 0x040fe2000f8010ff */
[----:B------:R-:W-:Y:S01]  /*5ac0*/  ULDC UR6, c[0x0][0x28c] ;  /* 0x0000a30000067ab9 */ /* 0x000fe20000000800 */
[----:B------:R-:W-:Y:S01]  /*5ad0*/  LEA R28, R28, UR4, 0x5 ;  /* 0x000000041c1c7c11 */ /* 0x000fe2000f8e28ff */
[----:B0-----:R-:W-:Y:S01]  /*5ae0*/  IMAD.MOV R12, RZ, RZ, -R9 ;  /* 0x000000ffff0c7224 */ /* 0x001fe200078e0a09 */
[----:B------:R-:W-:Y:S01]  /*5af0*/  LEA.HI.X R23, R23, UR7, R10, 0x2, P0 ;  /* 0x0000000717177c11 */ /* 0x000fe200080f140a */
[----:B------:R-:W-:Y:S01]  /*5b00*/  ULDC UR7, c[0x0][0x270] ;  /* 0x00009c0000077ab9 */ /* 0x000fe20000000800 */
[----:B------:R-:W-:Y:S01]  /*5b10*/  IADD3 R25, R4, -UR6, RZ ;  /* 0x8000000604197c10 */ /* 0x000fe2000fffe0ff */
[----:B------:R-:W-:Y:S01]  /*5b20*/  IMAD R4, R0, UR7, RZ ;  /* 0x0000000700047c24 */ /* 0x000fe2000f8e02ff */
[----:B--2---:R-:W-:Y:S01]  /*5b30*/  SHF.R.S32.HI R0, RZ, 0x1f, R11 ;  /* 0x0000001fff007819 */ /* 0x004fe2000001140b */
[----:B------:R-:W-:-:S02]  /*5b40*/  IMAD R21, R3, R12, RZ ;  /* 0x0000000c03157224 */ /* 0x000fc400078e02ff */
[----:B------:R-:W-:Y:S01]  /*5b50*/  VIADD R28, R28, 0x10 ;  /* 0x000000101c1c7836 */ /* 0x000fe20000000000 */
[----:B------:R-:W-:Y:S01]  /*5b60*/  SHF.R.S32.HI R5, RZ, 0x1f, R4 ;  /* 0x0000001fff057819 */ /* 0x000fe20000011404 */
[----:B------:R-:W-:-:S07]  /*5b70*/  IMAD.HI.U32 R21, R9, R21, R8 ;  /* 0x0000001509157227 */ /* 0x000fce00078e0008 */
.L_x_21908:
        /* <DEDUP_REMOVED lines=41> */
[----:B------:R-:W-:Y:S02]  /*5e10*/  @!P0 IADD3 R8, R8, -R13, RZ ;  /* 0x8000000d08088210 */ /* 0x000fe40007ffe0ff */
[----:B------:R-:W-:-:S03]  /*5e20*/  ISETP.GE.AND P0, PT, R17, UR15, PT ;  /* 0x0000000f11007c0c */ /* 0x000fc6000bf06270 */
        /* <DEDUP_REMOVED lines=15> */
[C---:B------:R-:W-:Y:S02]  /*5f20*/  IADD3 R11, P3, R26.reuse, R10, RZ ;  /* 0x0000000a1a0b7210 */ /* 0x040fe40007f7e0ff */
[-C--:B0-----:R-:W-:Y:S02]  /*5f30*/  LEA R12, P2, R13, R8.reuse, 0x1 ;  /* 0x000000080d0c7211 */ /* 0x081fe400078408ff */
[-C--:B------:R-:W-:Y:S02]  /*5f40*/  LEA.HI.X.SX32 R30, R27, R41.reuse, 0x1, P1 ;  /* 0x000000291b1e7211 */ /* 0x080fe400008f0eff */
[----:B------:R-:W-:Y:S02]  /*5f50*/  LEA R38, P1, R11, R8, 0x1 ;  /* 0x000000080b267211 */ /* 0x000fe400078208ff */
[----:B------:R-:W-:Y:S02]  /*5f60*/  LEA.HI.X.SX32 R14, R26, R41, 0x1, P3 ;  /* 0x000000291a0e7211 */ /* 0x000fe400018f0eff */
[----:B------:R-:W-:-:S02]  /*5f70*/  LEA.HI.X R13, R13, R9, R30, 0x1, P2 ;  /* 0x000000090d0d7211 */ /* 0x000fc400010f0c1e */
[----:B------:R-:W-:Y:S02]  /*5f80*/  LEA.HI.X R39, R11, R9, R14, 0x1, P1 ;  /* 0x000000090b277211 */ /* 0x000fe400008f0c0e */
[----:B------:R-:W-:Y:S01]  /*5f90*/  IADD3 R10, P1, R22, R10, RZ ;  /* 0x0000000a160a7210 */ /* 0x000fe20007f3e0ff */
        /* <DEDUP_REMOVED lines=20> */
[----:B------:R-:W-:Y:S02]  /*60e0*/  F2FP.BF16.F32.PACK_AB R8, R11, R10 ;  /* 0x0000000a0b08723e */ /* 0x000fe400000010ff */
[----:B0-----:R-:W-:Y:S02]  /*60f0*/  F2FP.BF16.F32.PACK_AB R38, R13, R12 ;  /* 0x0000000c0d26723e */ /* 0x001fe400000010ff */
[----:B------:R-:W-:Y:S01]  /*6100*/  F2FP.BF16.F32.PACK_AB R14, R15, R14 ;  /* 0x0000000e0f0e723e */ /* 0x000fe200000010ff */
        /* <DEDUP_REMOVED lines=31> */
.L_x_21903:
[----:B------:R-:W-:Y:S05]  /*6300*/  BSYNC B2 ;  /* 0x0000000000027941 */ /* 0x000fea0003800000 */
.L_x_21902:
[----:B-----5:R-:W-:Y:S01]  /*6310*/  HFMA2.MMA.BF16_V2 R45, R8, R45, -RZ ;  /* 0x0000002d082d7235 */ /* 0x020fe200003000ff */
[----:B------:R-:W-:Y:S02]  /*6320*/  IMAD.MOV.U32 R10, RZ, RZ, R14 ;  /* 0x000000ffff0a7224 */ /* 0x000fe400078e000e */
        /* <DEDUP_REMOVED lines=54> */
.L_x_21905:
[----:B------:R-:W-:Y:S05]  /*6690*/  BSYNC B2 ;  /* 0x0000000000027941 */ /* 0x000fea0003800000 */
.L_x_21904:
[----:B------:R-:W-:Y:S01]  /*66a0*/  HFMA2.MMA.BF16_V2 R31, R8, R31, -RZ ;  /* 0x0000001f081f7235 */ /* 0x000fe200003000ff */
[----:B------:R-:W-:Y:S02]  /*66b0*/  HMUL2.BF16_V2 R32, R9, R32 ;  /* 0x0000002009207232 */ /* 0x000fe40000200000 */
[----:B------:R-:W-:Y:S01]  /*66c0*/  FADD.FTZ R12, R12, R13 ;  /* 0x0000000d0c0c7221 */ /* 0x000fe20000010000 */
[----:B------:R-:W-:Y:S02]  /*66d0*/  HMUL2.BF16_V2 R38, R11, R30 ;  /* 0x0000001e0b267232 */ /* 0x000fe40000200000 */
[----:B------:R-:W-:Y:S01]  /*66e0*/  FADD.FTZ R13, R14, R39 ;  /* 0x000000270e0d7221 */ /* 0x000fe20000010000 */
[----:B------:R-:W-:Y:S01]  /*66f0*/  BSSY B2, `(.L_x_21906) ;  /* 0x0000026000027945 */ /* 0x000fe20003800000 */
[C---:B------:R-:W-:Y:S02]  /*6700*/  PRMT R14, R32.reuse, 0x7610, R14 ;  /* 0x00007610200e7816 */ /* 0x040fe4000000000e */
[----:B------:R-:W-:-:S02]  /*6710*/  PRMT R15, R32, 0x7632, R15 ;  /* 0x00007632200f7816 */ /* 0x000fc4000000000f */
[C---:B------:R-:W-:Y:S02]  /*6720*/  PRMT R30, R31.reuse, 0x7610, R30 ;  /* 0x000076101f1e7816 */ /* 0x040fe4000000001e */
        /* <DEDUP_REMOVED lines=34> */
.L_x_21907:
[----:B------:R-:W-:Y:S05]  /*6950*/  BSYNC B2 ;  /* 0x0000000000027941 */ /* 0x000fea0003800000 */
.L_x_21906:
[----:B------:R-:W-:Y:S01]  /*6960*/  IMAD.U32 R14, R14, 0x10000, RZ ;  /* 0x000100000e0e7824 */ /* 0x000fe200078e00ff */
[----:B------:R-:W-:Y:S01]  /*6970*/  HFMA2.MMA.BF16_V2 R9, R9, R34, -RZ ;  /* 0x0000002209097235 */ /* 0x000fe200003000ff */
[----:B------:R-:W-:Y:S01]  /*6980*/  IMAD.U32 R15, R15, 0x10000, RZ ;  /* 0x000100000f0f7824 */ /* 0x000fe200078e00ff */
[----:B------:R-:W-:Y:S01]  /*6990*/  HFMA2.MMA.BF16_V2 R33, R10, R33, -RZ ;  /* 0x000000210a217235 */ /* 0x000fe200003000ff */
[----:B------:R-:W-:Y:S02]  /*69a0*/  IMAD.U32 R30, R30, 0x10000, RZ ;  /* 0x000100001e1e7824 */ /* 0x000fe400078e00ff */
[----:B------:R-:W-:Y:S02]  /*69b0*/  HMUL2.BF16_V2 R11, R11, R36 ;  /* 0x000000240b0b7232 */ /* 0x000fe40000200000 */
[----:B------:R-:W-:Y:S01]  /*69c0*/  FADD.FTZ R14, R14, R15 ;  /* 0x0000000f0e0e7221 */ /* 0x000fe20000010000 */
[----:B------:R-:W-:Y:S02]  /*69d0*/  IMAD.U32 R31, R31, 0x10000, RZ ;  /* 0x000100001f1f7824 */ /* 0x000fe400078e00ff */
[----:B------:R-:W-:-:S02]  /*69e0*/  HMUL2.BF16_V2 R15, R8, R35 ;  /* 0x00000023080f7232 */ /* 0x000fc40000200000 */
[----:B------:R-:W-:Y:S02]  /*69f0*/  IMAD.U32 R32, R32, 0x10000, RZ ;  /* 0x0001000020207824 */ /* 0x000fe400078e00ff */
[----:B------:R-:W-:Y:S01]  /*6a00*/  FADD.FTZ R12, R13, R12 ;  /* 0x0000000c0d0c7221 */ /* 0x000fe20000010000 */
[----:B------:R-:W-:Y:S01]  /*6a10*/  FADD.FTZ R31, R30, R31 ;  /* 0x0000001f1e1f7221 */ /* 0x000fe20000010000 */
[----:B------:R-:W-:Y:S01]  /*6a20*/  IMAD.U32 R39, R38, 0x10000, RZ ;  /* 0x0001000026277824 */ /* 0x000fe200078e00ff */
[C---:B------:R-:W-:Y:S01]  /*6a30*/  PRMT R30, R15.reuse, 0x7632, R30 ;  /* 0x000076320f1e7816 */ /* 0x040fe2000000001e */
[----:B------:R-:W-:Y:S01]  /*6a40*/  IMAD.U32 R15, R15, 0x10000, RZ ;  /* 0x000100000f0f7824 */ /* 0x000fe200078e00ff */
[C---:B------:R-:W-:Y:S01]  /*6a50*/  PRMT R8, R9.reuse, 0x7610, R8 ;  /* 0x0000761009087816 */ /* 0x040fe20000000008 */
[----:B------:R-:W-:Y:S01]  /*6a60*/  FADD.FTZ R39, R32, R39 ;  /* 0x0000002720277221 */ /* 0x000fe20000010000 */
[----:B------:R-:W-:Y:S01]  /*6a70*/  PRMT R9, R9, 0x7632, R9 ;  /* 0x0000763209097816 */ /* 0x000fe20000000009 */
[----:B------:R-:W-:-:S02]  /*6a80*/  IMAD.U32 R30, R30, 0x10000, RZ ;  /* 0x000100001e1e7824 */ /* 0x000fc400078e00ff */
[----:B------:R-:W-:Y:S01]  /*6a90*/  FADD.FTZ R14, R14, R31 ;  /* 0x0000001f0e0e7221 */ /* 0x000fe20000010000 */
[----:B------:R-:W-:Y:S01]  /*6aa0*/  IMAD.U32 R8, R8, 0x10000, RZ ;  /* 0x0001000008087824 */ /* 0x000fe200078e00ff */
[----:B------:R-:W-:Y:S01]  /*6ab0*/  SHF.L.U32 R9, R9, 0x10, RZ ;  /* 0x0000001009097819 */ /* 0x000fe200000006ff */
[----:B------:R-:W-:Y:S01]  /*6ac0*/  FADD.FTZ R32, R15, R30 ;  /* 0x0000001e0f207221 */ /* 0x000fe20000010000 */
[----:B------:R-:W-:Y:S01]  /*6ad0*/  HFMA2.MMA.BF16_V2 R15, R10, R37, -RZ ;  /* 0x000000250a0f7235 */ /* 0x000fe200003000ff */
        /* <DEDUP_REMOVED lines=13> */
[----:B------:R-:W-:Y:S01]  /*6bb0*/  FADD.FTZ R19, R19, R12 ;  /* 0x0000000c13137221 */ /* 0x000fe20000010000 */
[----:B------:R-:W-:Y:S02]  /*6bc0*/  IMAD.U32 R15, R15, 0x10000, RZ ;  /* 0x000100000f0f7824 */ /* 0x000fe400078e00ff */
[----:B------:R-:W-:Y:S01]  /*6bd0*/  FADD.FTZ R10, R31, R10 ;  /* 0x0000000a1f0a7221 */ /* 0x000fe20000010000 */
[----:B------:R-:W-:-:S02]  /*6be0*/  IMAD.U32 R30, R30, 0x10000, RZ ;  /* 0x000100001e1e7824 */ /* 0x000fc400078e00ff */
[----:B------:R-:W-:Y:S02]  /*6bf0*/  FADD.FTZ R9, R8, R9 ;  /* 0x0000000908097221 */ /* 0x000fe40000010000 */
[----:B------:R-:W-:Y:S02]  /*6c00*/  FADD.FTZ R15, R15, R30 ;  /* 0x0000001e0f0f7221 */ /* 0x000fe40000010000 */
[----:B------:R-:W-:Y:S02]  /*6c10*/  FADD.FTZ R9, R14, R9 ;  /* 0x000000090e097221 */ /* 0x000fe40000010000 */
[----:B------:R-:W-:Y:S02]  /*6c20*/  FADD.FTZ R15, R10, R15 ;  /* 0x0000000f0a0f7221 */ /* 0x000fe40000010000 */
[----:B------:R-:W-:Y:S02]  /*6c30*/  FADD.FTZ R20, R20, R9 ;  /* 0x0000000914147221 */ /* 0x000fe40000010000 */
[----:B------:R-:W-:-:S07]  /*6c40*/  FADD.FTZ R16, R16, R15 ;  /* 0x0000000f10107221 */ /* 0x000fce0000010000 */
.L_x_21901:
[----:B------:R-:W-:Y:S05]  /*6c50*/  BSYNC B0 ;  /* 0x0000000000007941 */ /* 0x000fea0003800000 */
.L_x_21900:
[----:B------:R-:W-:Y:S01]  /*6c60*/  IADD3 R18, P1, R18, 0x10, RZ ;  /* 0x0000001012127810 */ /* 0x000fe20007f3e0ff */
[----:B------:R-:W-:Y:S01]  /*6c70*/  VIADD R28, R28, 0x80 ;  /* 0x000000801c1c7836 */ /* 0x000fe20000000000 */
[----:B------:R-:W-:-:S03]  /*6c80*/  IADD3 R29, R29, 0x20, RZ ;  /* 0x000000201d1d7810 */ /* 0x000fc60007ffe0ff */
[----:B------:R-:W-:Y:S01]  /*6c90*/  IMAD.X R23, RZ, RZ, R23, P1 ;  /* 0x000000ffff177224 */ /* 0x000fe200008e0617 */
[----:B------:R-:W-:Y:S07]  /*6ca0*/  @!P0 BRA `(.L_x_21908) ;  /* 0xffffffec00b48947 */ /* 0x000fee000383ffff */
.L_x_21899:
[----:B------:R-:W-:Y:S05]  /*6cb0*/  BSYNC B1 ;  /* 0x0000000000017941 */ /* 0x000fea0003800000 */
.L_x_21898:
        /* <DEDUP_REMOVED lines=12> */
[C---:B------:R-:W-:Y:S01]  /*6d80*/  ISETP.GT.AND P2, PT, R2.reuse, 0x1f, PT ;  /* 0x0000001f0200780c */ /* 0x040fe20003f44270 */
[----:B------:R-:W-:Y:S01]  /*6d90*/  VIADD R2, R2, 0x1f ;  /* 0x0000001f02027836 */ /* 0x000fe20000000000 */
[----:B-1----:R-:W-:-:S06]  /*6da0*/  ULEA UR4, UR5, UR4, 0x18 ;  /* 0x0000000405047291 */ /* 0x002fcc000f8ec03f */
[----:B------:R-:W-:-:S05]  /*6db0*/  LEA R0, R0, UR4, 0x2 ;  /* 0x0000000400007c11 */ /* 0x000fca000f8e10ff */
[----:B------:R-:W-:Y:S04]  /*6dc0*/  @!P0 STS [R0+-0x300], R19 ;  /* 0xfffd001300008388 */ /* 0x000fe80000000800 */
[----:B------:R-:W-:Y:S04]  /*6dd0*/  @!P0 STS [R0+-0x280], R20 ;  /* 0xfffd801400008388 */ /* 0x000fe80000000800 */
[----:B------:R-:W-:Y:S01]  /*6de0*/  @!P0 STS [R0+-0x200], R16 ;  /* 0xfffe001000008388 */ /* 0x000fe20000000800 */
[----:B------:R-:W-:Y:S01]  /*6df0*/  BAR.SYNC.DEFER_BLOCKING 0x0 ;  /* 0x0000000000007b1d */ /* 0x000fe20000010000 */
[----:B------:R-:W-:-:S05]  /*6e00*/  ISETP.NE.AND P0, PT, R7, 0x20, PT ;  /* 0x000000200700780c */ /* 0x000fca0003f05270 */
[----:B------:R-:W1:Y:S04]  /*6e10*/  @!P1 LDS R3, [R0] ;  /* 0x0000000000039984 */ /* 0x000e680000000800 */
[----:B------:R-:W4:Y:S04]  /*6e20*/  @!P1 LDS R4, [R0+0x80] ;  /* 0x0000800000049984 */ /* 0x000f280000000800 */
[----:B------:R-:W0:Y:S01]  /*6e30*/  @!P1 LDS R5, [R0+0x100] ;  /* 0x0001000000059984 */ /* 0x000e220000000800 */
[----:B-1----:R-:W-:Y:S01]  /*6e40*/  @!P1 FADD.FTZ R19, R3, R19 ;  /* 0x0000001303139221 */ /* 0x002fe20000010000 */
[----:B------:R-:W-:Y:S01]  /*6e50*/  BAR.SYNC.DEFER_BLOCKING 0x0 ;  /* 0x0000000000007b1d */ /* 0x000fe20000010000 */
[----:B----4-:R-:W-:Y:S01]  /*6e60*/  @!P1 FADD.FTZ R20, R4, R20 ;  /* 0x0000001404149221 */ /* 0x010fe20000010000 */
[----:B0-----:R-:W-:Y:S01]  /*6e70*/  @!P1 FADD.FTZ R16, R5, R16 ;  /* 0x0000001005109221 */ /* 0x001fe20000010000 */
[----:B------:R-:W-:-:S03]  /*6e80*/  ISETP.GT.U32.AND P1, PT, R2, 0x3e, PT ;  /* 0x0000003e0200780c */ /* 0x000fc60003f24070 */
[----:B------:R0:W-:Y:S04]  /*6e90*/  @!P0 STS [R0+-0x180], R19 ;  /* 0xfffe801300008388 */ /* 0x0001e80000000800 */
[----:B------:R0:W-:Y:S04]  /*6ea0*/  @!P0 STS [R0+-0x100], R20 ;  /* 0xffff001400008388 */ /* 0x0001e80000000800 */
[----:B------:R0:W-:Y:S01]  /*6eb0*/  @!P0 STS [R0+-0x80], R16 ;  /* 0xffff801000008388 */ /* 0x0001e20000000800 */
[----:B------:R-:W-:Y:S06]  /*6ec0*/  BAR.SYNC.DEFER_BLOCKING 0x0 ;  /* 0x0000000000007b1d */ /* 0x000fec0000010000 */
[----:B------:R0:W1:Y:S04]  /*6ed0*/  @!P2 LDS R2, [R0] ;  /* 0x000000000002a984 */ /* 0x0000680000000800 */
[----:B------:R0:W4:Y:S04]  /*6ee0*/  @!P2 LDS R3, [R0+0x80] ;  /* 0x000080000003a984 */ /* 0x0001280000000800 */
[----:B------:R0:W0:Y:S01]  /*6ef0*/  @!P2 LDS R4, [R0+0x100] ;  /* 0x000100000004a984 */ /* 0x0000220000000800 */
[----:B------:R-:W-:Y:S06]  /*6f00*/  BAR.SYNC.DEFER_BLOCKING 0x0 ;  /* 0x0000000000007b1d */ /* 0x000fec0000010000 */
[----:B------:R-:W-:Y:S05]  /*6f10*/  @P1 EXIT ;  /* 0x000000000000194d */ /* 0x000fea0003800000 */
[----:B------:R-:W2:Y:S01]  /*6f20*/  S2UR UR6, SR_CTAID.Y ;  /* 0x00000000000679c3 */ /* 0x000ea20000002600 */
[----:B------:R-:W-:Y:S01]  /*6f30*/  ULDC UR4, c[0x0][0x14] ;  /* 0x0000050000047ab9 */ /* 0x000fe20000000800 */
[----:B------:R-:W-:Y:S01]  /*6f40*/  ULDC UR5, c[0x0][0xc] ;  /* 0x0000030000057ab9 */ /* 0x000fe20000000800 */
[----:B------:R-:W-:Y:S01]  /*6f50*/  UIMAD UR7, UR4, 0x60, URZ ;  /* 0x00000060040778a4 */ /* 0x000fe2000f8e023f */
[----:B01----:R-:W-:Y:S01]  /*6f60*/  @!P2 FADD.FTZ R19, R2, R19 ;  /* 0x000000130213a221 */ /* 0x003fe20000010000 */
[----:B------:R-:W-:Y:S02]  /*6f70*/  VIADD R0, R6, 0x20 ;  /* 0x0000002006007836 */ /* 0x000fe40000000000 */
[----:B----4-:R-:W-:Y:S01]  /*6f80*/  @!P2 FADD.FTZ R20, R3, R20 ;  /* 0x000000140314a221 */ /* 0x010fe20000010000 */
[----:B------:R-:W-:Y:S01]  /*6f90*/  @!P2 FADD.FTZ R16, R4, R16 ;  /* 0x000000100410a221 */ /* 0x000fe20000010000 */
[----:B------:R-:W0:Y:S08]  /*6fa0*/  S2UR UR9, SR_CTAID.Z ;  /* 0x00000000000979c3 */ /* 0x000e300000002700 */
[----:B------:R-:W1:Y:S01]  /*6fb0*/  S2UR UR8, SR_CTAID.X ;  /* 0x00000000000879c3 */ /* 0x000e620000002500 */
[----:B--2---:R-:W-:-:S04]  /*6fc0*/  UIMAD UR4, UR6, UR5, URZ ;  /* 0x00000005060472a4 */ /* 0x004fc8000f8e023f */
        /* <DEDUP_REMOVED lines=11> */
[C---:B---3--:R-:W-:Y:S01]  /*7080*/  LEA.HI.X.SX32 R8, R6.reuse, UR7, 0x1, P0 ;  /* 0x0000000706087c11 */ /* 0x048fe200080f0eff */
[----:B------:R-:W-:Y:S01]  /*7090*/  VIADD R6, R6, 0x40 ;  /* 0x0000004006067836 */ /* 0x000fe20000000000 */
[----:B------:R-:W-:-:S04]  /*70a0*/  LEA R2, P0, R7, UR8, 0x1 ;  /* 0x0000000807027c11 */ /* 0x000fc8000f8008ff */
[----:B------:R-:W-:Y:S02]  /*70b0*/  LEA.HI.X R3, R7, UR9, R8, 0x1, P0 ;  /* 0x0000000907037c11 */ /* 0x000fe400080f0c08 */
[----:B------:R-:W-:Y:S02]  /*70c0*/  IADD3 R7, P2, R6, UR4, RZ ;  /* 0x0000000406077c10 */ /* 0x000fe4000ff5e0ff */
[----:B------:R-:W-:Y:S02]  /*70d0*/  LEA.HI.X.SX32 R8, R0, UR7, 0x1, P1 ;  /* 0x0000000700087c11 */ /* 0x000fe400088f0eff */
[----:B------:R-:W-:Y:S02]  /*70e0*/  LEA R4, P0, R5, UR8, 0x1 ;  /* 0x0000000805047c11 */ /* 0x000fe4000f8008ff */
[----:B------:R-:W-:Y:S02]  /*70f0*/  F2FP.BF16.F32.PACK_AB R0, R20, R19 ;  /* 0x000000131400723e */ /* 0x000fe400000010ff */
[----:B------:R-:W-:-:S02]  /*7100*/  LEA.HI.X.SX32 R10, R6, UR7, 0x1, P2 ;  /* 0x00000007060a7c11 */ /* 0x000fc400090f0eff */
[----:B------:R-:W-:Y:S01]  /*7110*/  LEA R6, P1, R7, UR8, 0x1 ;  /* 0x0000000807067c11 */ /* 0x000fe2000f8208ff */
[----:B------:R-:W-:Y:S01]  /*7120*/  STG.E.U16 desc[UR10][R2.64], R0 ;  /* 0x0000000002007986 */ /* 0x000fe2000c10150a */
[----:B------:R-:W-:Y:S02]  /*7130*/  LEA.HI.X R5, R5, UR9, R8, 0x1, P0 ;  /* 0x0000000905057c11 */ /* 0x000fe400080f0c08 */
[----:B------:R-:W-:Y:S02]  /*7140*/  PRMT R9, R0, 0x7632, R9 ;  /* 0x0000763200097816 */ /* 0x000fe40000000009 */
[----:B------:R-:W-:Y:S02]  /*7150*/  F2FP.BF16.F32.PACK_AB R8, RZ, R16 ;  /* 0x00000010ff08723e */ /* 0x000fe400000010ff */
[----:B------:R-:W-:Y:S01]  /*7160*/  LEA.HI.X R7, R7, UR9, R10, 0x1, P1 ;  /* 0x0000000907077c11 */ /* 0x000fe200088f0c0a */
[----:B------:R-:W-:Y:S04]  /*7170*/  STG.E.U16 desc[UR10][R4.64], R9 ;  /* 0x0000000904007986 */ /* 0x000fe8000c10150a */
[----:B------:R-:W-:Y:S01]  /*7180*/  STG.E.U16 desc[UR10][R6.64], R8 ;  /* 0x0000000806007986 */ /* 0x000fe2000c10150a */
[----:B------:R-:W-:Y:S05]  /*7190*/  EXIT ;  /* 0x000000000000794d */ /* 0x000fea0003800000 */
.L_x_21866:
[----:B------:R-:W-:Y:S01]  /*71a0*/  BSSY B2, `(.L_x_21909) ;  /* 0x0000007000027945 */ /* 0x000fe20003800000 */
[----:B------:R-:W-:Y:S02]  /*71b0*/  IMAD.MOV.U32 R20, RZ, RZ, 0x2 ;  /* 0x00000002ff147424 */ /* 0x000fe400078e00ff */
[----:B------:R-:W-:Y:S02]  /*71c0*/  IMAD.MOV.U32 R21, RZ, RZ, 0x1f ;  /* 0x0000001fff157424 */ /* 0x000fe400078e00ff */
[----:B------:R-:W-:-:S07]  /*71d0*/  IMAD.MOV.U32 R18, RZ, RZ, -0x1 ;  /* 0xffffffffff127424 */ /* 0x000fce00078e00ff */
[----:B------:R-:W-:Y:S05]  /*71e0*/  WARPSYNC.COLLECTIVE R18, `(.L_x_21910) ;  /* 0x0000000012087348 */ /* 0x000fea0003c00000 */
[----:B------:R0:W1:Y:S02]  /*71f0*/  SHFL.BFLY P2, R19, R17, R20, R21 ;  /* 0x0c00001411137389 */ /* 0x0000640000040015 */
[----:B01----:R-:W-:Y:S01]  /*7200*/  ENDCOLLECTIVE ;  /* 0x000000000000791b */ /* 0x003fe20003800000 */
.L_x_21910:
[----:B------:R-:W-:Y:S05]  /*7210*/  BSYNC B2 ;  /* 0x0000000000027941 */ /* 0x000fea0003800000 */
.L_x_21909:
[----:B------:R-:W-:Y:S01]  /*7220*/  MOV R16, R19 ;  /* 0x0000001300107202 */ /* 0x000fe20000000f00 */
[----:B------:R-:W-:Y:S02]  /*7230*/  IMAD.MOV.U32 R20, RZ, RZ, 0x1 ;  /* 0x00000001ff147424 */ /* 0x000fe400078e00ff */
[----:B------:R-:W-:Y:S02]  /*7240*/  IMAD.MOV.U32 R21, RZ, RZ, 0x1f ;  /* 0x0000001fff157424 */ /* 0x000fe400078e00ff */
[----:B------:R-:W-:Y:S01]  /*7250*/  FADD.FTZ R16, R17, R16 ;  /* 0x0000001011107221 */ /* 0x000fe20000010000 */
[----:B------:R-:W-:-:S03]  /*7260*/  IMAD.MOV.U32 R18, RZ, RZ, -0x1 ;  /* 0xffffffffff127424 */ /* 0x000fc600078e00ff */
[----:B------:R-:W-:-:S07]  /*7270*/  IMAD.MOV.U32 R17, RZ, RZ, R16 ;  /* 0x000000ffff117224 */ /* 0x000fce00078e0010 */
[----:B------:R-:W-:Y:S05]  /*7280*/  WARPSYNC.COLLECTIVE R18, `(.L_x_21911) ;  /* 0x0000000012087348 */ /* 0x000fea0003c00000 */
[----:B------:R0:W1:Y:S02]  /*7290*/  SHFL.BFLY P2, R19, R17, R20, R21 ;  /* 0x0c00001411137389 */ /* 0x0000640000040015 */
[----:B01----:R-:W-:Y:S01]  /*72a0*/  ENDCOLLECTIVE ;  /* 0x000000000000791b */ /* 0x003fe20003800000 */
.L_x_21911:
[----:B------:R-:W-:Y:S05]  /*72b0*/  BRA `(.L_x_21912) ;  /* 0xffffffb000d07947 */ /* 0x000fea000383ffff */
.L_x_21871:
[----:B------:R-:W-:Y:S01]  /*72c0*/  BSSY B2, `(.L_x_21913) ;  /* 0x0000007000027945 */ /* 0x000fe20003800000 */
[----:B------:R-:W-:Y:S02]  /*72d0*/  IMAD.MOV.U32 R20, RZ, RZ, 0x2 ;  /* 0x00000002ff147424 */ /* 0x000fe400078e00ff */
[----:B------:R-:W-:Y:S02]  /*72e0*/  IMAD.MOV.U32 R21, RZ, RZ, 0x1f ;  /* 0x0000001fff157424 */ /* 0x000fe400078e00ff */
[----:B------:R-:W-:-:S07]  /*72f0*/  IMAD.MOV.U32 R18, RZ, RZ, -0x1 ;  /* 0xffffffffff127424 */ /* 0x000fce00078e00ff */
[----:B------:R-:W-:Y:S05]  /*7300*/  WARPSYNC.COLLECTIVE R18, `(.L_x_21914) ;  /* 0x0000000012087348 */ /* 0x000fea0003c00000 */
[----:B------:R0:W1:Y:S02]  /*7310*/  SHFL.BFLY P2, R19, R17, R20, R21 ;  /* 0x0c00001411137389 */ /* 0x0000640000040015 */
[----:B01----:R-:W-:Y:S01]  /*7320*/  ENDCOLLECTIVE ;  /* 0x000000000000791b */ /* 0x003fe20003800000 */
.L_x_21914:
[----:B------:R-:W-:Y:S05]  /*7330*/  BSYNC B2 ;  /* 0x0000000000027941 */ /* 0x000fea0003800000 */
.L_x_21913:
        /* <DEDUP_REMOVED lines=9> */
.L_x_21915:
[----:B------:R-:W-:Y:S05]  /*73d0*/  BRA `(.L_x_21916) ;  /* 0xffffffc000fc7947 */ /* 0x000fea000383ffff */
.L_x_21874:
[----:B------:R-:W-:Y:S01]  /*73e0*/  BSSY B0, `(.L_x_21917) ;  /* 0x0000008000007945 */ /* 0x000fe20003800000 */
[----:B------:R-:W-:Y:S02]  /*73f0*/  IMAD.MOV.U32 R17, RZ, RZ, R5 ;  /* 0x000000ffff117224 */ /* 0x000fe400078e0005 */
[----:B------:R-:W-:Y:S02]  /*7400*/  IMAD.MOV.U32 R20, RZ, RZ, 0x10 ;  /* 0x00000010ff147424 */ /* 0x000fe400078e00ff */
[----:B------:R-:W-:Y:S02]  /*7410*/  IMAD.MOV.U32 R21, RZ, RZ, 0x1f ;  /* 0x0000001fff157424 */ /* 0x000fe400078e00ff */
[----:B------:R-:W-:-:S07]  /*7420*/  IMAD.MOV.U32 R18, RZ, RZ, -0x1 ;  /* 0xffffffffff127424 */ /* 0x000fce00078e00ff */
[----:B01---5:R-:W-:Y:S05]  /*7430*/  WARPSYNC.COLLECTIVE R18, `(.L_x_21918) ;  /* 0x0000000012087348 */ /* 0x023fea0003c00000 */
[----:B-1----:R1:W2:Y:S02]  /*7440*/  SHFL.BFLY P2, R19, R17, R20, R21 ;  /* 0x0c00001411137389 */ /* 0x0022a40000040015 */
[----:B012--5:R-:W-:Y:S01]  /*7450*/  ENDCOLLECTIVE ;  /* 0x000000000000791b */ /* 0x027fe20003800000 */
.L_x_21918:
[----:B------:R-:W-:Y:S05]  /*7460*/  BSYNC B0 ;  /* 0x0000000000007941 */ /* 0x000fea0003800000 */
.L_x_21917:
        /* <DEDUP_REMOVED lines=9> */
.L_x_21919:
[----:B------:R-:W-:Y:S02]  /*7500*/  IMAD.MOV.U32 R20, RZ, RZ, 0x4 ;  /* 0x00000004ff147424 */ /* 0x000fe400078e00ff */
[----:B------:R-:W-:-:S05]  /*7510*/  IMAD.MOV.U32 R9, RZ, RZ, R19 ;  /* 0x000000ffff097224 */ /* 0x000fca00078e0013 */
[----:B------:R-:W-:-:S05]  /*7520*/  FMNMX.FTZ R10, R8, R9, !PT ;  /* 0x00000009080a7209 */ /* 0x000fca0007810000 */
[----:B------:R-:W-:-:S07]  /*7530*/  IMAD.MOV.U32 R17, RZ, RZ, R10 ;  /* 0x000000ffff117224 */ /* 0x000fce00078e000a */
[----:B------:R-:W-:Y:S05]  /*7540*/  WARPSYNC.COLLECTIVE R18, `(.L_x_21920) ;  /* 0x0000000012087348 */ /* 0x000fea0003c00000 */
[----:B------:R0:W1:Y:S02]  /*7550*/  SHFL.BFLY P2, R19, R17, R20, R21 ;  /* 0x0c00001411137389 */ /* 0x0000640000040015 */
[----:B01----:R-:W-:Y:S01]  /*7560*/  ENDCOLLECTIVE ;  /* 0x000000000000791b */ /* 0x003fe20003800000 */
.L_x_21920:
[----:B------:R-:W-:Y:S01]  /*7570*/  IMAD.MOV.U32 R9, RZ, RZ, R19 ;  /* 0x000000ffff097224 */ /* 0x000fe200078e0013 */
[----:B------:R-:W-:Y:S06]  /*7580*/  BRA `(.L_x_21921) ;  /* 0xffffffc400287947 */ /* 0x000fec000383ffff */
.L_x_21922:
        /* <DEDUP_REMOVED lines=15> */
.L_x_29949:


//--------------------- .text._ZN4vllm32paged_attention_v2_reduce_kernelI13__nv_bfloat16Li80ELi128ELi512EEEvPT_PKfS5_PKS2_PKii --------------------------
	.section	.text._ZN4vllm32paged_attention_v2_reduce_kernelI13__nv_bfloat16Li80ELi128ELi512EEEvPT_PKfS5_PKS2_PKii,"ax",@progbits
	.align	128
        .global         _ZN4vllm32paged_attention_v2_reduce_kernelI13__nv_bfloat16Li80ELi128ELi512EEEvPT_PKfS5_PKS2_PKii
        .type           _ZN4vllm32paged_attention_v2_reduce_kernelI13__nv_bfloat16Li80ELi128ELi512EEEvPT_PKfS5_PKS2_PKii,@function
        .size           _ZN4vllm32paged_attention_v2_reduce_kernelI13__nv_bfloat16Li80ELi128ELi512EEEvPT_PKfS5_PKS2_PKii,(.L_x_29950 - _ZN4vllm32paged_attention_v2_reduce_kernelI13__nv_bfloat16Li80ELi128ELi512EEEvPT_PKfS5_PKS2_PKii)
        .other          _ZN4vllm32paged_attention_v2_reduce_kernelI13__nv_bfloat16Li80ELi128ELi512EEEvPT_PKfS5_PKS2_PKii,@"STO_CUDA_ENTRY STV_DEFAULT"
_ZN4vllm32paged_attention_v2_reduce_kernelI13__nv_bfloat16Li80ELi128ELi512EEEvPT_PKfS5_PKS2_PKii:
.text._ZN4vllm32paged_attention_v2_reduce_kernelI13__nv_bfloat16Li80ELi128ELi512EEEvPT_PKfS5_PKS2_PKii:
        /* <DEDUP_REMOVED lines=35> */
.L_x_21926:
        /* <DEDUP_REMOVED lines=11> */
.L_x_21925:
[----:B------:R-:W-:Y:S05]  /*02e0*/  BSYNC B0 ;  /* 0x0000000000007941 */ /* 0x000fea0003800000 */
.L_x_21924:
        /* <DEDUP_REMOVED lines=39> */
.L_x_21929:
        /* <DEDUP_REMOVED lines=17> */
.L_x_21928:
[----:B------:R-:W-:Y:S05]  /*0670*/  BSYNC B0 ;  /* 0x0000000000007941 */ /* 0x000fea0003800000 */
.L_x_21927:
        /* <DEDUP_REMOVED lines=44> */
.L_x_21933:
        /* <DEDUP_REMOVED lines=9> */
.L_x_21932:
[----:B------:R-:W-:Y:S05]  /*09d0*/  BSYNC B0 ;  /* 0x0000000000007941 */ /* 0x000fea0003800000 */
.L_x_21931:
[----:B------:R-:W-:Y:S05]  /*09e0*/  @!P0 EXIT ;  /* 0x000000000000894d */ /* 0x000fea0003800000 */
[----:B------:R-:W-:-:S05]  /*09f0*/  ULDC.64 UR4, c[0x0][0x210] ;  /* 0x0000840000047ab9 */ /* 0x000fca0000000a00 */
.L_x_21934:
        /* <DEDUP_REMOVED lines=12> */
.L_x_21930:
        /* <DEDUP_REMOVED lines=9> */
.L_x_21941:
        /* <DEDUP_REMOVED lines=15> */
.L_x_21938:
        /* <DEDUP_REMOVED lines=90> */
.L_x_21937:
        /* <DEDUP_REMOVED lines=51> */
.L_x_21939:
[----:B------:R-:W-:-:S13]  /*1510*/  ISETP.NE.OR P0, PT, R20, RZ, P0 ;  /* 0x000000ff1400720c */ /* 0x000fda0000705670 */
[----:B------:R-:W-:Y:S05]  /*1520*/  @!P0 BRA `(.L_x_21935) ;  /* 0x0000000000788947 */ /* 0x000fea0003800000 */
.L_x_21936:
        /* <DEDUP_REMOVED lines=30> */
.L_x_21935:
        /* <DEDUP_REMOVED lines=27> */
.L_x_21940:
        /* <DEDUP_REMOVED lines=11> */
.L_x_21923:
        /* <DEDUP_REMOVED lines=19> */
.L_x_21942:
        /* <DEDUP_REMOVED lines=15> */
.L_x_21943:
        /* <DEDUP_REMOVED lines=15> */
.L_x_29950:


//--------------------- .text._ZN4vllm25paged_attention_v2_kernelI13__nv_bfloat16S1_Li80ELi8ELi128ELNS_18Fp8KVCacheDataTypeE0ELb1ELi512EEEvPfS3_PT_PKS4_PKT0_SA_ifPKiSC_iPKfiiiSE_SE_iiiii --------------------------
	.section	.text._ZN4vllm25paged_attention_v2_kernelI13__nv_bfloat16S1_Li80ELi8ELi128ELNS_18Fp8KVCacheDataTypeE0ELb1ELi512EEEvPfS3_PT_PKS4_PKT0_SA_ifPKiSC_iPKfiiiSE_SE_iiiii,"ax",@progbits
	.align	128
        .global         _ZN4vllm25paged_attention_v2_kernelI13__nv_bfloat16S1_Li80ELi8ELi128ELNS_18Fp8KVCacheDataTypeE0ELb1ELi512EEEvPfS3_PT_PKS4_PKT0_SA_ifPKiSC_iPKfiiiSE_SE_iiiii
        .type           _ZN4vllm25paged_attention_v2_kernelI13__nv_bfloat16S1_Li80ELi8ELi128ELNS_18Fp8KVCacheDataTypeE0ELb1ELi512EEEvPfS3_PT_PKS4_PKT0_SA_ifPKiSC_iPKfiiiSE_SE_iiiii,@function
        .size           _ZN4vllm25paged_attention_v2_kernelI13__nv_bfloat16S1_Li80ELi8ELi128ELNS_18Fp8KVCacheDataTypeE0ELb1ELi512EEEvPfS3_PT_PKS4_PKT0_SA_ifPKiSC_iPKfiiiSE_SE_iiiii,(.L_x_29951 - _ZN4vllm25paged_attention_v2_kernelI13__nv_bfloat16S1_Li80ELi8ELi128ELNS_18Fp8KVCacheDataTypeE0ELb1ELi512EEEvPfS3_PT_PKS4_PKT0_SA_ifPKiSC_iPKfiiiSE_SE_iiiii)
        .other          _ZN4vllm25paged_attention_v2_kernelI13__nv_bfloat16S1_Li80ELi8ELi128ELNS_18Fp8KVCacheDataTypeE0ELb1ELi512EEEvPfS3_PT_PKS4_PKT0_SA_ifPKiSC_iPKfiiiSE_SE_iiiii,@"STO_CUDA_ENTRY STV_DEFAULT"
_ZN4vllm25paged_attention_v2_kernelI13__nv_bfloat16S1_Li80ELi8ELi128ELNS_18Fp8KVCacheDataTypeE0ELb1ELi512EEEvPfS3_PT_PKS4_PKT0_SA_ifPKiSC_iPKfiiiSE_SE_iiiii:
.text._ZN4vllm25paged_attention_v2_kernelI13__nv_bfloat16S1_Li80ELi8ELi128ELNS_18Fp8KVCacheDataTypeE0ELb1ELi512EEEvPfS3_PT_PKS4_PKT0_SA_ifPKiSC_iPKfiiiSE_SE_iiiii:
        /* <DEDUP_REMOVED lines=24> */
[----:B------:R-:W-:Y:S01]  /*0180*/  UIADD3 UR5, UR14, 0x7, URZ ;  /* 0x000000070e057890 */ /* 0x000fe2000fffe03f */
[----:B------:R-:W-:Y:S01]  /*0190*/  BSSY B0, `(.L_x_21944) ;  /* 0x000008c000007945 */ /* 0x000fe20003800000 */
[----:B-1----:R-:W0:Y:S02]  /*01a0*/  MUFU.RCP R5, R5 ;  /* 0x0000000500057308 */ /* 0x002e240000001000 */
[----:B------:R-:W-:-:S04]  /*01b0*/  USHF.R.S32.HI UR6, URZ, 0x1f, UR5 ;  /* 0x0000001f3f067899 */ /* 0x000fc80008011405 */
[----:B------:R-:W-:Y:S02]  /*01c0*/  ULEA.HI UR6, UR6, UR5, URZ, 0x3 ;  /* 0x0000000506067291 */ /* 0x000fe4000f8f183f */
[----:B------:R-:W-:Y:S01]  /*01d0*/  USHF.L.U32 UR5, UR7, 0x6, URZ ;  /* 0x0000000607057899 */ /* 0x000fe2000800063f */
[----:B--2---:R-:W-:Y:S01]  /*01e0*/  IABS R6, R4 ;  /* 0x0000000400067213 */ /* 0x004fe20000000000 */
[----:B------:R-:W-:Y:S01]  /*01f0*/  USHF.R.S32.HI UR6, URZ, 0x3, UR6 ;  /* 0x000000033f067899 */ /* 0x000fe20008011406 */
[----:B0-----:R-:W-:-:S04]  /*0200*/  VIADD R8, R5, 0xffffffe ;  /* 0x0ffffffe05087836 */ /* 0x001fc80000000000 */
[----:B------:R0:W1:Y:S02]  /*0210*/  F2I.FTZ.U32.TRUNC.NTZ R9, R8 ;  /* 0x0000000800097305 */ /* 0x000064000021f000 */
        /* <DEDUP_REMOVED lines=50> */
[C---:B------:R-:W-:Y:S01]  /*0540*/  ISETP.GT.AND P0, PT, R7.reuse, 0x27, PT ;  /* 0x000000270700780c */ /* 0x040fe20003f04270 */
[----:B------:R-:W-:Y:S01]  /*0550*/  USEL UR6, UR14, UR6, UP0 ;  /* 0x000000060e067287 */ /* 0x000fe20008000000 */
[----:B------:R-:W-:Y:S02]  /*0560*/  LOP3.LUT R41, R6, 0xfffffffc, RZ, 0xc0, !PT ;  /* 0xfffffffc06297812 */ /* 0x000fe400078ec0ff */
[----:B------:R-:W-:Y:S01]  /*0570*/  LEA.HI R32, R32, R7, RZ, 0x5 ;  /* 0x0000000720207211 */ /* 0x000fe200078f28ff */
[----:B------:R-:W-:Y:S01]  /*0580*/  UIADD3 UR6, -UR4, UR6, URZ ;  /* 0x0000000604067290 */ /* 0x000fe2000fffe13f */
[----:B------:R-:W-:Y:S01]  /*0590*/  @!P2 IMAD.MOV R42, RZ, RZ, -R42 ;  /* 0x000000ffff2aa224 */ /* 0x000fe200078e0a2a */
[----:B------:R-:W-:Y:S01]  /*05a0*/  @!P1 LOP3.LUT R42, RZ, R11, RZ, 0x33, !PT ;  /* 0x0000000bff2a9212 */ /* 0x000fe200078e33ff */
[----:B------:R-:W-:Y:S01]  /*05b0*/  IMAD.IADD R41, R7, 0x1, -R41 ;  /* 0x0000000107297824 */ /* 0x000fe200078e0a29 */
[----:B------:R-:W-:-:S04]  /*05c0*/  SHF.R.S32.HI R6, RZ, 0x2, R6 ;  /* 0x00000002ff067819 */ /* 0x000fc80000011406 */
        /* <DEDUP_REMOVED lines=28> */
.L_x_21948:
        /* <DEDUP_REMOVED lines=11> */
.L_x_21947:
[----:B------:R-:W-:Y:S05]  /*0840*/  BSYNC B1 ;  /* 0x0000000000017941 */ /* 0x000fea0003800000 */
.L_x_21946:
        /* <DEDUP_REMOVED lines=9> */
[----:B------:R-:W-:Y:S01]  /*08e0*/  IMAD.SHL.U32 R13, R8, 0x2, RZ ;  /* 0x00000002080d7824 */ /* 0x000fe200078e00ff */
[----:B0-----:R-:W-:Y:S02]  /*08f0*/  LEA R16, R16, R7, 0x18 ;  /* 0x0000000710107211 */ /* 0x001fe400078ec0ff */
[----:B------:R-:W-:-:S03]  /*0900*/  IADD3 R7, R12, -0x80, RZ ;  /* 0xffffff800c077810 */ /* 0x000fc60007ffe0ff */
[----:B------:R-:W-:-:S04]  /*0910*/  IMAD R5, R41, 0x28, R16 ;  /* 0x0000002829057824 */ /* 0x000fc800078e0210 */
[----:B------:R-:W-:-:S04]  /*0920*/  IMAD R5, R12, 0x4, R5 ;  /* 0x000000040c057824 */ /* 0x000fc800078e0205 */
[----:B------:R-:W-:-:S07]  /*0930*/  VIADD R5, R5, 0x100 ;  /* 0x0000010005057836 */ /* 0x000fce0000000000 */
.L_x_21949:
        /* <DEDUP_REMOVED lines=17> */
.L_x_21945:
[----:B------:R-:W-:Y:S05]  /*0a50*/  BSYNC B0 ;  /* 0x0000000000007941 */ /* 0x000fea0003800000 */
.L_x_21944:
[----:B------:R-:W0:Y:S01]  /*0a60*/  LDC R8, c[0x0][0x294] ;  /* 0x0000a500ff087b82 */ /* 0x000e220000000800 */
[----:B------:R-:W-:Y:S01]  /*0a70*/  UIADD3 UR4, UR14, -0x1, URZ ;  /* 0xffffffff0e047890 */ /* 0x000fe2000fffe03f */
[----:B------:R-:W-:Y:S01]  /*0a80*/  LEA.HI.SX32 R13, R32, UR5, 0x1b ;  /* 0x00000005200d7c11 */ /* 0x000fe2000f8fdaff */
[----:B------:R-:W-:Y:S01]  /*0a90*/  ULDC UR12, c[0x0][0x26c] ;  /* 0x00009b00000c7ab9 */ /* 0x000fe20000000800 */
[----:B------:R-:W-:Y:S01]  /*0aa0*/  ULDC UR13, c[0x0][0x26c] ;  /* 0x00009b00000d7ab9 */ /* 0x000fe20000000800 */
[----:B------:R-:W-:Y:S01]  /*0ab0*/  ULDC UR7, c[0x0][0x244] ;  /* 0x0000910000077ab9 */ /* 0x000fe20000000800 */
[----:B------:R-:W-:Y:S01]  /*0ac0*/  ULDC UR18, c[0x0][0x244] ;  /* 0x0000910000127ab9 */ /* 0x000fe20000000800 */
[----:B------:R-:W-:Y:S01]  /*0ad0*/  MOV R7, UR4 ;  /* 0x0000000400077c02 */ /* 0x000fe20008000f00 */
[----:B------:R-:W1:Y:S01]  /*0ae0*/  LDC R9, c[0x0][0x298] ;  /* 0x0000a600ff097b82 */ /* 0x000e620000000800 */
[----:B------:R-:W-:Y:S01]  /*0af0*/  ULDC.64 UR8, c[0x0][0x230] ;  /* 0x00008c0000087ab9 */ /* 0x000fe20000000a00 */
[----:B------:R-:W-:Y:S01]  /*0b00*/  ULDC.64 UR16, c[0x0][0x230] ;  /* 0x00008c0000107ab9 */ /* 0x000fe20000000a00 */
[----:B------:R-:W-:Y:S01]  /*0b10*/  IABS R7, R7 ;  /* 0x0000000700077213 */ /* 0x000fe20000000000 */
[----:B------:R-:W-:Y:S01]  /*0b20*/  BSSY B0, `(.L_x_21950) ;  /* 0x0000298000007945 */ /* 0x000fe20003800000 */
[----:B------:R-:W-:-:S02]  /*0b30*/  MOV R26, 0xff7fffff ;  /* 0xff7fffff001a7802 */ /* 0x000fc40000000f00 */
[----:B0-----:R-:W-:-:S04]  /*0b40*/  IABS R40, R8 ;  /* 0x0000000800287213 */ /* 0x001fc80000000000 */
[----:B------:R-:W0:Y:S01]  /*0b50*/  I2F.RP R5, R40 ;  /* 0x0000002800057306 */ /* 0x000e220000209400 */
[----:B------:R-:W-:Y:S01]  /*0b60*/  IMAD.MOV.U32 R25, RZ, RZ, R40 ;  /* 0x000000ffff197224 */ /* 0x000fe200078e0028 */
[----:B------:R-:W-:Y:S01]  /*0b70*/  BAR.SYNC.DEFER_BLOCKING 0x0 ;  /* 0x0000000000007b1d */ /* 0x000fe20000010000 */
[----:B-1----:R-:W-:-:S05]  /*0b80*/  ISETP.GT.AND P3, PT, R9, -0x1, PT ;  /* 0xffffffff0900780c */ /* 0x002fca0003f64270 */
[----:B0-----:R-:W0:Y:S08]  /*0b90*/  MUFU.RCP R5, R5 ;  /* 0x0000000500057308 */ /* 0x001e300000001000 */
[----:B------:R-:W-:Y:S02]  /*0ba0*/  @!P3 IMAD.MOV R24, RZ, RZ, -R9 ;  /* 0x000000ffff18b224 */ /* 0x000fe400078e0a09 */
        /* <DEDUP_REMOVED lines=12> */
[C---:B------:R-:W-:Y:S02]  /*0c70*/  ISETP.NE.AND P1, PT, R8.reuse, RZ, PT ;  /* 0x000000ff0800720c */ /* 0x040fe40003f25270 */
[----:B------:R-:W-:Y:S02]  /*0c80*/  ISETP.GE.U32.AND P0, PT, R5, R40, PT ;  /* 0x000000280500720c */ /* 0x000fe40003f06070 */
[----:B------:R-:W-:Y:S01]  /*0c90*/  LOP3.LUT R5, R8, UR4, RZ, 0x3c, !PT ;  /* 0x0000000408057c12 */ /* 0x000fe2000f8e3cff */
[----:B------:R-:W-:Y:S02]  /*0ca0*/  ULDC UR4, c[0x0][0x288] ;  /* 0x0000a20000047ab9 */ /* 0x000fe40000000800 */
[----:B------:R-:W-:Y:S01]  /*0cb0*/  @!P3 IMAD R3, R3, UR4, R42 ;  /* 0x000000040303bc24 */ /* 0x000fe2000f8e022a */
[----:B------:R-:W-:Y:S01]  /*0cc0*/  ISETP.GE.AND P2, PT, R5, RZ, PT ;  /* 0x000000ff0500720c */ /* 0x000fe20003f46270 */
[----:B------:R-:W-:Y:S01]  /*0cd0*/  @P3 IMAD R2, R4, UR4, R2 ;  /* 0x0000000404023c24 */ /* 0x000fe2000f8e0202 */
[----:B------:R-:W-:Y:S01]  /*0ce0*/  ULDC UR4, c[0x0][0x258] ;  /* 0x0000960000047ab9 */ /* 0x000fe20000000800 */
[----:B------:R-:W-:-:S02]  /*0cf0*/  @!P3 IMAD R24, R3, R24, RZ ;  /* 0x000000180318b224 */ /* 0x000fc400078e02ff */
[----:B------:R-:W-:Y:S02]  /*0d00*/  @P3 IMAD R24, R2, R9, RZ ;  /* 0x0000000902183224 */ /* 0x000fe400078e02ff */
[----:B------:R-:W-:Y:S02]  /*0d10*/  @P0 VIADD R27, R27, 0x1 ;  /* 0x000000011b1b0836 */ /* 0x000fe40000000000 */
[----:B------:R-:W-:Y:S02]  /*0d20*/  IMAD R34, R0, UR4, RZ ;  /* 0x0000000400227c24 */ /* 0x000fe4000f8e02ff */
[----:B------:R-:W-:Y:S02]  /*0d30*/  VIADD R24, R24, 0x1 ;  /* 0x0000000118187836 */ /* 0x000fe40000000000 */
[----:B------:R-:W-:Y:S01]  /*0d40*/  @!P2 IMAD.MOV R27, RZ, RZ, -R27 ;  /* 0x000000ffff1ba224 */ /* 0x000fe200078e0a1b */
[----:B------:R-:W-:Y:S02]  /*0d50*/  @!P1 LOP3.LUT R27, RZ, R8, RZ, 0x33, !PT ;  /* 0x00000008ff1b9212 */ /* 0x000fe400078e33ff */
[----:B------:R-:W-:-:S13]  /*0d60*/  ISETP.GE.AND P1, PT, R13, UR15, PT ;  /* 0x0000000f0d007c0c */ /* 0x000fda000bf26270 */
[----:B------:R-:W-:Y:S05]  /*0d70*/  @P1 BRA `(.L_x_21951) ;  /* 0x0000002400c81947 */ /* 0x000fea0003800000 */
[C---:B------:R-:W-:Y:S01]  /*0d80*/  VIADD R2, R41.reuse, 0x4 ;  /* 0x0000000429027836 */ /* 0x040fe20000000000 */
[----:B------:R-:W-:Y:S01]  /*0d90*/  SHF.R.S32.HI R3, RZ, 0x1f, R6 ;  /* 0x0000001fff037819 */ /* 0x000fe20000011406 */
[C---:B------:R-:W-:Y:S01]  /*0da0*/  VIADD R4, R41.reuse, 0x8 ;  /* 0x0000000829047836 */ /* 0x040fe20000000000 */
[----:B------:R-:W0:Y:S01]  /*0db0*/  S2R R35, SR_CgaCtaId ;  /* 0x0000000000237919 */ /* 0x000e220000008800 */
[C---:B------:R-:W-:Y:S01]  /*0dc0*/  IMAD.SHL.U32 R22, R41.reuse, 0x2, RZ ;  /* 0x0000000229167824 */ /* 0x040fe200078e00ff */
[----:B------:R-:W-:Y:S01]  /*0dd0*/  SHF.R.S32.HI R5, RZ, 0x1f, R2 ;  /* 0x0000001fff057819 */ /* 0x000fe20000011402 */
[----:B------:R-:W-:Y:S01]  /*0de0*/  IMAD.SHL.U32 R20, R2, 0x2, RZ ;  /* 0x0000000202147824 */ /* 0x000fe200078e00ff */
[----:B------:R-:W-:Y:S01]  /*0df0*/  SHF.R.S32.HI R7, RZ, 0x1f, R4 ;  /* 0x0000001fff077819 */ /* 0x000fe20000011404 */
[----:B------:R-:W-:Y:S01]  /*0e00*/  VIADD R8, R41, 0x14 ;  /* 0x0000001429087836 */ /* 0x000fe20000000000 */
[----:B------:R-:W-:Y:S01]  /*0e10*/  LEA.HI R0, R5, R2, RZ, 0x2 ;  /* 0x0000000205007211 */ /* 0x000fe200078f10ff */
[----:B------:R-:W1:Y:S01]  /*0e20*/  LDC R37, c[0x0][0x26c] ;  /* 0x00009b00ff257b82 */ /* 0x000e620000000800 */
[----:B------:R-:W-:Y:S01]  /*0e30*/  LEA.HI R2, R7, R4, RZ, 0x2 ;  /* 0x0000000407027211 */ /* 0x000fe200078f10ff */
[----:B------:R-:W-:Y:S01]  /*0e40*/  IMAD.SHL.U32 R4, R4, 0x2, RZ ;  /* 0x0000000204047824 */ /* 0x000fe200078e00ff */
[----:B------:R-:W-:Y:S01]  /*0e50*/  SHF.R.S32.HI R5, RZ, 0x1f, R22 ;  /* 0x0000001fff057819 */ /* 0x000fe20000011416 */
[----:B------:R-:W-:Y:S01]  /*0e60*/  ULDC UR4, c[0x0][0x270] ;  /* 0x00009c0000047ab9 */ /* 0x000fe20000000800 */
[----:B------:R-:W-:Y:S01]  /*0e70*/  LEA.HI R3, R3, R6, RZ, 0x3 ;  /* 0x0000000603037211 */ /* 0x000fe200078f18ff */
[----:B------:R-:W-:Y:S01]  /*0e80*/  IMAD.SHL.U32 R0, R0, 0x10, RZ ;  /* 0x0000001000007824 */ /* 0x000fe200078e00ff */
[----:B------:R-:W-:-:S02]  /*0e90*/  SHF.R.S32.HI R9, RZ, 0x1f, R4 ;  /* 0x0000001fff097819 */ /* 0x000fc40000011404 */
[----:B------:R-:W-:Y:S02]  /*0ea0*/  LEA.HI R5, R5, R22, RZ, 0x3 ;  /* 0x0000001605057211 */ /* 0x000fe400078f18ff */
[----:B------:R-:W-:Y:S02]  /*0eb0*/  LEA.HI R9, R9, R4, RZ, 0x3 ;  /* 0x0000000409097211 */ /* 0x000fe400078f18ff */
[----:B------:R-:W-:Y:S02]  /*0ec0*/  LOP3.LUT R5, R5, 0xfffffff8, RZ, 0xc0, !PT ;  /* 0xfffffff805057812 */ /* 0x000fe400078ec0ff */
[----:B------:R-:W-:Y:S02]  /*0ed0*/  SHF.R.S32.HI R7, RZ, 0x1f, R20 ;  /* 0x0000001fff077819 */ /* 0x000fe40000011414 */
[----:B------:R-:W-:Y:S02]  /*0ee0*/  LOP3.LUT R3, R3, 0xfffffff8, RZ, 0xc0, !PT ;  /* 0xfffffff803037812 */ /* 0x000fe400078ec0ff */
[----:B------:R-:W-:-:S02]  /*0ef0*/  LOP3.LUT R9, R9, 0xfffffff8, RZ, 0xc0, !PT ;  /* 0xfffffff809097812 */ /* 0x000fc400078ec0ff */
[----:B------:R-:W-:Y:S01]  /*0f00*/  IADD3 R22, R22, -R5, RZ ;  /* 0x8000000516167210 */ /* 0x000fe20007ffe0ff */
[----:B------:R-:W-:Y:S01]  /*0f10*/  VIADD R5, R41, 0xc ;  /* 0x0000000c29057836 */ /* 0x000fe20000000000 */
[----:B------:R-:W-:Y:S01]  /*0f20*/  LEA.HI R7, R7, R20, RZ, 0x3 ;  /* 0x0000001407077211 */ /* 0x000fe200078f18ff */
[----:B------:R-:W-:Y:S01]  /*0f30*/  IMAD.IADD R26, R6, 0x1, -R3 ;  /* 0x00000001061a7824 */ /* 0x000fe200078e0a03 */
[----:B------:R-:W-:Y:S01]  /*0f40*/  SHF.L.U32 R16, R8, 0x1, RZ ;  /* 0x0000000108107819 */ /* 0x000fe200000006ff */
[----:B------:R-:W-:Y:S01]  /*0f50*/  IMAD.IADD R23, R4, 0x1, -R9 ;  /* 0x0000000104177824 */ /* 0x000fe200078e0a09 */
[----:B------:R-:W-:Y:S01]  /*0f60*/  LOP3.LUT R7, R7, 0xfffffff8, RZ, 0xc0, !PT ;  /* 0xfffffff807077812 */ /* 0x000fe200078ec0ff */
[C---:B------:R-:W-:Y:S01]  /*0f70*/  VIADD R6, R41.reuse, 0x10 ;  /* 0x0000001029067836 */ /* 0x040fe20000000000 */
[----:B------:R-:W-:Y:S01]  /*0f80*/  SHF.R.S32.HI R4, RZ, 0x1f, R5 ;  /* 0x0000001fff047819 */ /* 0x000fe20000011405 */
[----:B------:R-:W-:Y:S01]  /*0f90*/  VIADD R9, R41, 0x18 ;  /* 0x0000001829097836 */ /* 0x000fe20000000000 */
[----:B------:R-:W-:Y:S01]  /*0fa0*/  MOV R40, 0x400 ;  /* 0x0000040000287802 */ /* 0x000fe20000000f00 */
[----:B------:R-:W-:Y:S01]  /*0fb0*/  IMAD.IADD R20, R20, 0x1, -R7 ;  /* 0x0000000114147824 */ /* 0x000fe200078e0a07 */
        /* <DEDUP_REMOVED lines=11> */
[----:B------:R-:W-:Y:S01]  /*1070*/  LEA.HI R6, R10, R9, RZ, 0x2 ;  /* 0x000000090a067211 */ /* 0x000fe200078f10ff */
[----:B------:R-:W-:Y:S01]  /*1080*/  IMAD.SHL.U32 R4, R4, 0x10, RZ ;  /* 0x0000001004047824 */ /* 0x000fe200078e00ff */
[----:B------:R-:W-:Y:S01]  /*1090*/  SHF.R.S32.HI R8, RZ, 0x1f, R21 ;  /* 0x0000001fff087819 */ /* 0x000fe20000011415 */
[----:B------:R-:W-:Y:S01]  /*10a0*/  IMAD.SHL.U32 R5, R5, 0x10, RZ ;  /* 0x0000001005057824 */ /* 0x000fe200078e00ff */
[----:B------:R-:W-:Y:S02]  /*10b0*/  SHF.R.S32.HI R9, RZ, 0x1f, R16 ;  /* 0x0000001fff097819 */ /* 0x000fe40000011410 */
[----:B------:R-:W-:Y:S02]  /*10c0*/  LEA.HI R8, R8, R21, RZ, 0x3 ;  /* 0x0000001508087211 */ /* 0x000fe400078f18ff */
[----:B------:R-:W-:Y:S02]  /*10d0*/  SHF.R.S32.HI R7, RZ, 0x1f, R18 ;  /* 0x0000001fff077819 */ /* 0x000fe40000011412 */
[----:B------:R-:W-:-:S02]  /*10e0*/  SHF.R.S32.HI R11, RZ, 0x1f, R14 ;  /* 0x0000001fff0b7819 */ /* 0x000fc4000001140e */
[----:B------:R-:W-:Y:S02]  /*10f0*/  LEA.HI R9, R9, R16, RZ, 0x3 ;  /* 0x0000001009097211 */ /* 0x000fe400078f18ff */
[----:B------:R-:W-:Y:S02]  /*1100*/  LOP3.LUT R8, R8, 0xfffffff8, RZ, 0xc0, !PT ;  /* 0xfffffff808087812 */ /* 0x000fe400078ec0ff */
[----:B------:R-:W-:Y:S02]  /*1110*/  LEA.HI R7, R7, R18, RZ, 0x3 ;  /* 0x0000001207077211 */ /* 0x000fe400078f18ff */
[----:B------:R-:W-:Y:S01]  /*1120*/  LEA.HI R11, R11, R14, RZ, 0x3 ;  /* 0x0000000e0b0b7211 */ /* 0x000fe200078f18ff */
[----:B------:R-:W-:Y:S01]  /*1130*/  IMAD.IADD R21, R21, 0x1, -R8 ;  /* 0x0000000115157824 */ /* 0x000fe200078e0a08 */
[----:B------:R-:W-:Y:S01]  /*1140*/  LOP3.LUT R9, R9, 0xfffffff8, RZ, 0xc0, !PT ;  /* 0xfffffff809097812 */ /* 0x000fe200078ec0ff */
[----:B------:R-:W-:Y:S01]  /*1150*/  VIADD R8, R41, 0x1c ;  /* 0x0000001c29087836 */ /* 0x000fe20000000000 */
[----:B------:R-:W-:-:S02]  /*1160*/  LOP3.LUT R7, R7, 0xfffffff8, RZ, 0xc0, !PT ;  /* 0xfffffff807077812 */ /* 0x000fc400078ec0ff */
[----:B------:R-:W-:Y:S01]  /*1170*/  LOP3.LUT R11, R11, 0xfffffff8, RZ, 0xc0, !PT ;  /* 0xfffffff80b0b7812 */ /* 0x000fe200078ec0ff */
[----:B------:R-:W-:Y:S01]  /*1180*/  IMAD.IADD R16, R16, 0x1, -R9 ;  /* 0x0000000110107824 */ /* 0x000fe200078e0a09 */
[----:B------:R-:W-:Y:S01]  /*1190*/  SHF.L.U32 R19, R8, 0x1, RZ ;  /* 0x0000000108137819 */ /* 0x000fe200000006ff */
[C---:B------:R-:W-:Y:S01]  /*11a0*/  VIADD R9, R41.reuse, 0x20 ;  /* 0x0000002029097836 */ /* 0x040fe20000000000 */
        /* <DEDUP_REMOVED lines=15> */
[----:B------:R-:W-:Y:S01]  /*12a0*/  LEA.HI R11, R10, R19, RZ, 0x3 ;  /* 0x000000130a0b7211 */ /* 0x000fe200078f18ff */
[----:B------:R-:W-:Y:S01]  /*12b0*/  IMAD R10, R42, UR4, RZ ;  /* 0x000000042a0a7c24 */ /* 0x000fe2000f8e02ff */
[----:B------:R-:W-:Y:S01]  /*12c0*/  SHF.R.S32.HI R28, RZ, 0x1f, R17 ;  /* 0x0000001fff1c7819 */ /* 0x000fe20000011411 */
[----:B------:R-:W-:Y:S01]  /*12d0*/  IMAD.SHL.U32 R45, R9, 0x10, RZ ;  /* 0x00000010092d7824 */ /* 0x000fe200078e00ff */
[----:B------:R-:W-:Y:S01]  /*12e0*/  LOP3.LUT R12, R11, 0xfffffff8, RZ, 0xc0, !PT ;  /* 0xfffffff80b0c7812 */ /* 0x000fe200078ec0ff */
[----:B------:R-:W-:Y:S01]  /*12f0*/  ULDC UR4, c[0x0][0x28c] ;  /* 0x0000a30000047ab9 */ /* 0x000fe20000000800 */
[----:B------:R-:W-:Y:S02]  /*1300*/  LEA.HI R28, R28, R17, RZ, 0x3 ;  /* 0x000000111c1c7211 */ /* 0x000fe400078f18ff */
[----:B------:R-:W-:Y:S01]  /*1310*/  SHF.R.S32.HI R11, RZ, 0x1f, R29 ;  /* 0x0000001fff0b7819 */ /* 0x000fe2000001141d */
[----:B------:R-:W-:Y:S01]  /*1320*/  IMAD.IADD R19, R19, 0x1, -R12 ;  /* 0x0000000113137824 */ /* 0x000fe200078e0a0c */
[----:B------:R-:W-:-:S02]  /*1330*/  LOP3.LUT R12, R28, 0xfffffff8, RZ, 0xc0, !PT ;  /* 0xfffffff81c0c7812 */ /* 0x000fc400078ec0ff */
[C---:B------:R-:W-:Y:S02]  /*1340*/  IADD3 R28, P0, R10.reuse, R29, RZ ;  /* 0x0000001d0a1c7210 */ /* 0x040fe40007f1e0ff */
[----:B------:R-:W-:Y:S01]  /*1350*/  SHF.R.S32.HI R36, RZ, 0x1f, R15 ;  /* 0x0000001fff247819 */ /* 0x000fe2000001140f */
[----:B------:R-:W-:Y:S01]  /*1360*/  IMAD.IADD R17, R17, 0x1, -R12 ;  /* 0x0000000111117824 */ /* 0x000fe200078e0a0c */
[----:B------:R-:W-:Y:S01]  /*1370*/  LEA.HI.X.SX32 R29, R10, R11, 0x1, P0 ;  /* 0x0000000b0a1d7211 */ /* 0x000fe200000f0eff */
[----:B------:R-:W-:Y:S01]  /*1380*/  VIADD R12, R27, -UR4 ;  /* 0x800000041b0c7c36 */ /* 0x000fe20008000000 */
[----:B-----5:R-:W-:Y:S02]  /*1390*/  FSETP.NEU.FTZ.AND P0, PT, R43, RZ, PT ;  /* 0x000000ff2b00720b */ /* 0x020fe40003f1d000 */
[----:B------:R-:W-:Y:S02]  /*13a0*/  LEA.HI R36, R36, R15, RZ, 0x3 ;  /* 0x0000000f24247211 */ /* 0x000fe400078f18ff */
[----:B-1----:R-:W-:Y:S01]  /*13b0*/  SHF.R.S32.HI R11, RZ, 0x1f, R37 ;  /* 0x0000001fff0b7819 */ /* 0x002fe20000011425 */
[----:B------:R-:W-:Y:S01]  /*13c0*/  IMAD.SHL.U32 R37, R6, 0x10, RZ ;  /* 0x0000001006257824 */ /* 0x000fe200078e00ff */
[----:B------:R-:W-:-:S02]  /*13d0*/  LOP3.LUT R36, R36, 0xfffffff8, RZ, 0xc0, !PT ;  /* 0xfffffff824247812 */ /* 0x000fc400078ec0ff */
[----:B0-----:R-:W-:Y:S02]  /*13e0*/  LEA R10, R35, R40, 0x18 ;  /* 0x00000028230a7211 */ /* 0x001fe400078ec0ff */
[----:B------:R-:W-:Y:S01]  /*13f0*/  LOP3.LUT R6, R4, 0xffffffc0, RZ, 0xc0, !PT ;  /* 0xffffffc004067812 */ /* 0x000fe200078ec0ff */
[----:B------:R-:W-:Y:S01]  /*1400*/  IMAD.IADD R15, R15, 0x1, -R36 ;  /* 0x000000010f0f7824 */ /* 0x000fe200078e0a24 */
[----:B------:R-:W-:Y:S01]  /*1410*/  LOP3.LUT R4, R45, 0xffffffc0, RZ, 0xc0, !PT ;  /* 0xffffffc02d047812 */ /* 0x000fe200078ec0ff */
[----:B------:R-:W-:Y:S01]  /*1420*/  IMAD R10, R41, 0x28, R10 ;  /* 0x00000028290a7824 */ /* 0x000fe200078e020a */
[----:B------:R-:W-:Y:S02]  /*1430*/  LOP3.LUT R9, R0, 0xffffffc0, RZ, 0xc0, !PT ;  /* 0xffffffc000097812 */ /* 0x000fe400078ec0ff */
[----:B------:R-:W-:Y:S02]  /*1440*/  LOP3.LUT R8, R2, 0xffffffc0, RZ, 0xc0, !PT ;  /* 0xffffffc002087812 */ /* 0x000fe400078ec0ff */
[----:B------:R-:W-:-:S02]  /*1450*/  LOP3.LUT R7, R3, 0xffffffc0, RZ, 0xc0, !PT ;  /* 0xffffffc003077812 */ /* 0x000fc400078ec0ff */
[----:B------:R-:W-:Y:S02]  /*1460*/  LOP3.LUT R2, R39, 0xffffffc0, RZ, 0xc0, !PT ;  /* 0xffffffc027027812 */ /* 0x000fe400078ec0ff */
[----:B------:R-:W-:Y:S02]  /*1470*/  LOP3.LUT R0, R44, 0xffffffc0, RZ, 0xc0, !PT ;  /* 0xffffffc02c007812 */ /* 0x000fe400078ec0ff */
[----:B------:R-:W-:Y:S02]  /*1480*/  SHF.R.S32.HI R36, RZ, 0x1f, R34 ;  /* 0x0000001fff247819 */ /* 0x000fe40000011422 */
[----:B------:R-:W-:Y:S02]  /*1490*/  LOP3.LUT R5, R5, 0xffffffc0, RZ, 0xc0, !PT ;  /* 0xffffffc005057812 */ /* 0x000fe400078ec0ff */
[----:B------:R-:W-:Y:S02]  /*14a0*/  LOP3.LUT R3, R37, 0xffffffc0, RZ, 0xc0, !PT ;  /* 0xffffffc025037812 */ /* 0x000fe400078ec0ff */
[----:B------:R-:W-:-:S02]  /*14b0*/  SHF.R.S32.HI R39, RZ, 0x1f, R4 ;  /* 0x0000001fff277819 */ /* 0x000fc40000011404 */
[----:B------:R-:W-:Y:S01]  /*14c0*/  SHF.R.S32.HI R44, RZ, 0x1f, R15 ;  /* 0x0000001fff2c7819 */ /* 0x000fe2000001140f */
[----:B------:R-:W-:Y:S06]  /*14d0*/  @P0 BRA `(.L_x_21952) ;  /* 0x0000000c00e00947 */ /* 0x000fec0003800000 */
[----:B------:R-:W0:Y:S01]  /*14e0*/  S2R R30, SR_CTAID.Z ;  /* 0x00000000001e7919 */ /* 0x000e220000002700 */
[----:B------:R-:W-:Y:S01]  /*14f0*/  VIADD R40, R40, 0xc0 ;  /* 0x000000c028287836 */ /* 0x000fe20000000000 */
[----:B------:R-:W-:Y:S01]  /*1500*/  SHF.R.S32.HI R31, RZ, 0x5, R32 ;  /* 0x00000005ff1f7819 */ /* 0x000fe20000011420 */
[----:B------:R-:W-:Y:S01]  /*1510*/  ULDC.64 UR4, c[0x0][0x248] ;  /* 0x0000920000047ab9 */ /* 0x000fe20000000a00 */
[----:B------:R-:W-:Y:S02]  /*1520*/  IADD3 R34, P0, R34, R13, RZ ;  /* 0x0000000d22227210 */ /* 0x000fe40007f1e0ff */
[----:B------:R-:W-:Y:S02]  /*1530*/  LEA R40, R35, R40, 0x18 ;  /* 0x0000002823287211 */ /* 0x000fe400078ec0ff */
[----:B------:R-:W-:Y:S01]  /*1540*/  LEA R45, R31, R26, 0x3 ;  /* 0x0000001a1f2d7211 */ /* 0x000fe200078e18ff */
[----:B------:R-:W-:Y:S01]  /*1550*/  IMAD.MOV.U32 R26, RZ, RZ, -0x800001 ;  /* 0xff7fffffff1a7424 */ /* 0x000fe200078e00ff */
[----:B------:R-:W-:-:S02]  /*1560*/  LEA.HI.X.SX32 R47, R13, R36, 0x1, P0 ;  /* 0x000000240d2f7211 */ /* 0x000fc400000f0eff */
[----:B------:R-:W-:Y:S01]  /*1570*/  LEA R46, P0, R34, UR4, 0x2 ;  /* 0x00000004222e7c11 */ /* 0x000fe2000f8010ff */
[----:B------:R-:W-:-:S03]  /*1580*/  IMAD.U32 R43, R45, 0x4, R40 ;  /* 0x000000042d2b7824 */ /* 0x000fc600078e0028 */
[----:B------:R-:W-:Y:S01]  /*1590*/  LEA.HI.X R47, R34, UR5, R47, 0x2, P0 ;  /* 0x00000005222f7c11 */ /* 0x000fe200080f142f */
[C---:B0-----:R-:W-:Y:S02]  /*15a0*/  IMAD R31, R30.reuse, 0x40, R31 ;  /* 0x000000401e1f7824 */ /* 0x041fe400078e021f */
[----:B------:R-:W-:Y:S02]  /*15b0*/  IMAD R45, R30, 0x200, R45 ;  /* 0x000002001e2d7824 */ /* 0x000fe400078e022d */
[----:B------:R-:W-:-:S07]  /*15c0*/  IMAD.SHL.U32 R48, R31, 0x8, RZ ;  /* 0x000000081f307824 */ /* 0x000fce00078e00ff */
.L_x_21957:
        /* <DEDUP_REMOVED lines=25> */
[----:B------:R-:W-:Y:S02]  /*1760*/  IMAD.MOV.U32 R35, RZ, RZ, R30 ;  /* 0x000000ffff237224 */ /* 0x000fe400078e001e */
[----:B------:R-:W-:Y:S02]  /*1770*/  IMAD.MOV.U32 R30, RZ, RZ, RZ ;  /* 0x000000ffff1e7224 */ /* 0x000fe400078e00ff */
[----:B------:R-:W-:-:S02]  /*1780*/  IMAD.IADD R33, R24, 0x1, R37 ;  /* 0x0000000118217824 */ /* 0x000fc400078e0225 */
        /* <DEDUP_REMOVED lines=40> */
[----:B------:R0:W2:Y:S03]  /*1a10*/  LDG.E.CONSTANT R55, desc[UR10][R34.64] ;  /* 0x0000000a22377981 */ /* 0x0000a6000c1e9900 */
[----:B------:R-:W-:-:S05]  /*1a20*/  LEA.HI.X R57, R36, UR9, R33, 0x1, P2 ;  /* 0x0000000924397c11 */ /* 0x000fca00090f0c21 */
[----:B------:R-:W3:Y:S01]  /*1a30*/  LDG.E.CONSTANT R56, desc[UR10][R56.64] ;  /* 0x0000000a38387981 */ /* 0x000ee2000c1e9900 */
[--C-:B------:R-:W-:Y:S02]  /*1a40*/  SHF.R.S32.HI R36, RZ, 0x1f, R8.reuse ;  /* 0x0000001fff247819 */ /* 0x100fe40000011408 */
[----:B------:R-:W-:Y:S02]  /*1a50*/  SHF.R.S32.HI R32, RZ, 0x1f, R23 ;  /* 0x0000001fff207819 */ /* 0x000fe40000011417 */
[----:B------:R-:W-:-:S04]  /*1a60*/  IADD3 R33, P0, P2, R23, R30, R8 ;  /* 0x0000001e17217210 */ /* 0x000fc80007a1e008 */
[----:B------:R-:W-:Y:S02]  /*1a70*/  IADD3.X R36, R32, R31, R36, P0, P2 ;  /* 0x0000001f20247210 */ /* 0x000fe400007e4424 */
[----:B------:R-:W-:-:S04]  /*1a80*/  LEA R32, P0, R33, UR8, 0x1 ;  /* 0x0000000821207c11 */ /* 0x000fc8000f8008ff */
[----:B------:R-:W-:Y:S02]  /*1a90*/  LEA.HI.X R33, R33, UR9, R36, 0x1, P0 ;  /* 0x0000000921217c11 */ /* 0x000fe400080f0c24 */
[--C-:B------:R-:W-:Y:S02]  /*1aa0*/  SHF.R.S32.HI R36, RZ, 0x1f, R7.reuse ;  /* 0x0000001fff247819 */ /* 0x100fe40000011407 */
[----:B0-----:R-:W-:Y:S01]  /*1ab0*/  IADD3 R34, P0, P2, R18, R30, R7 ;  /* 0x0000001e12227210 */ /* 0x001fe20007a1e007 */
[----:B------:R0:W4:Y:S01]  /*1ac0*/  LDG.E.CONSTANT R53, desc[UR10][R32.64] ;  /* 0x0000000a20357981 */ /* 0x000122000c1e9900 */
[----:B------:R-:W-:Y:S02]  /*1ad0*/  SHF.R.S32.HI R50, RZ, 0x1f, R21 ;  /* 0x0000001fff327819 */ /* 0x000fe40000011415 */
[----:B------:R-:W-:Y:S02]  /*1ae0*/  IADD3.X R37, R37, R31, R36, P0, P2 ;  /* 0x0000001f25257210 */ /* 0x000fe400007e4424 */
[----:B------:R-:W-:-:S02]  /*1af0*/  LEA R36, P0, R34, UR8, 0x1 ;  /* 0x0000000822247c11 */ /* 0x000fc4000f8008ff */
[----:B------:R-:W-:Y:S02]  /*1b00*/  IADD3 R35, P2, P3, R21, R30, R6 ;  /* 0x0000001e15237210 */ /* 0x000fe40007b5e006 */
[----:B------:R-:W-:Y:S02]  /*1b10*/  LEA.HI.X R37, R34, UR9, R37, 0x1, P0 ;  /* 0x0000000922257c11 */ /* 0x000fe400080f0c25 */
[----:B------:R-:W-:Y:S02]  /*1b20*/  IADD3.X R50, R50, R31, R49, P2, P3 ;  /* 0x0000001f32327210 */ /* 0x000fe400017e6431 */
[C---:B------:R-:W-:Y:S01]  /*1b30*/  LEA R34, P0, R35.reuse, UR8, 0x1 ;  /* 0x0000000823227c11 */ /* 0x040fe2000f8008ff */
[----:B------:R1:W5:Y:S01]  /*1b40*/  LDG.E.CONSTANT R52, desc[UR10][R36.64] ;  /* 0x0000000a24347981 */ /* 0x000362000c1e9900 */
[----:B0-----:R-:W-:Y:S02]  /*1b50*/  SHF.R.S32.HI R32, RZ, 0x1f, R16 ;  /* 0x0000001fff207819 */ /* 0x001fe40000011410 */
[----:B------:R-:W-:-:S02]  /*1b60*/  LEA.HI.X R35, R35, UR9, R50, 0x1, P0 ;  /* 0x0000000923237c11 */ /* 0x000fc400080f0c32 */
[-C--:B------:R-:W-:Y:S02]  /*1b70*/  IADD3 R33, P0, P2, R16, R30.reuse, R5 ;  /* 0x0000001e10217210 */ /* 0x080fe40007a1e005 */
[----:B------:R-:W-:Y:S01]  /*1b80*/  IADD3 R50, P3, P4, R14, R30, R3 ;  /* 0x0000001e0e327210 */ /* 0x000fe20007c7e003 */
[----:B------:R0:W5:Y:S01]  /*1b90*/  LDG.E.CONSTANT R49, desc[UR10][R34.64] ;  /* 0x0000000a22317981 */ /* 0x000162000c1e9900 */
[-C--:B------:R-:W-:Y:S02]  /*1ba0*/  IADD3.X R54, R32, R31.reuse, R54, P0, P2 ;  /* 0x0000001f20367210 */ /* 0x080fe400007e4436 */
[----:B------:R-:W-:Y:S02]  /*1bb0*/  LEA R32, P0, R33, UR8, 0x1 ;  /* 0x0000000821207c11 */ /* 0x000fe4000f8008ff */
[----:B------:R-:W-:Y:S02]  /*1bc0*/  IADD3.X R51, R51, R31, R58, P3, P4 ;  /* 0x0000001f33337210 */ /* 0x000fe40001fe843a */
[----:B------:R-:W-:-:S02]  /*1bd0*/  LEA.HI.X R33, R33, UR9, R54, 0x1, P0 ;  /* 0x0000000921217c11 */ /* 0x000fc400080f0c36 */
[----:B-1----:R-:W-:-:S04]  /*1be0*/  LEA R36, P0, R50, UR8, 0x1 ;  /* 0x0000000832247c11 */ /* 0x002fc8000f8008ff */
[----:B------:R-:W-:Y:S02]  /*1bf0*/  LEA.HI.X R37, R50, UR9, R51, 0x1, P0 ;  /* 0x0000000932257c11 */ /* 0x000fe400080f0c33 */
[----:B------:R1:W5:Y:S01]  /*1c00*/  LDG.E.CONSTANT R50, desc[UR10][R32.64] ;  /* 0x0000000a20327981 */ /* 0x000362000c1e9900 */
[--C-:B------:R-:W-:Y:S02]  /*1c10*/  SHF.R.S32.HI R58, RZ, 0x1f, R2.reuse ;  /* 0x0000001fff3a7819 */ /* 0x100fe40000011402 */
[----:B------:R-:W-:Y:S01]  /*1c20*/  IADD3 R54, P0, P2, R19, R30, R2 ;  /* 0x0000001e13367210 */ /* 0x000fe20007a1e002 */
[----:B------:R1:W5:Y:S01]  /*1c30*/  LDG.E.CONSTANT R51, desc[UR10][R36.64] ;  /* 0x0000000a24337981 */ /* 0x000362000c1e9900 */
[----:B0-----:R-:W-:Y:S02]  /*1c40*/  SHF.R.S32.HI R35, RZ, 0x1f, R17 ;  /* 0x0000001fff237819 */ /* 0x001fe40000011411 */
[----:B------:R-:W-:Y:S02]  /*1c50*/  IADD3.X R59, R59, R31, R58, P0, P2 ;  /* 0x0000001f3b3b7210 */ /* 0x000fe400007e443a */
[----:B------:R-:W-:-:S02]  /*1c60*/  SHF.R.S32.HI R58, RZ, 0x1f, R0 ;  /* 0x0000001fff3a7819 */ /* 0x000fc40000011400 */
[-C--:B------:R-:W-:Y:S02]  /*1c70*/  IADD3 R57, P2, P3, R17, R30.reuse, R0 ;  /* 0x0000001e11397210 */ /* 0x080fe40007b5e000 */
[C---:B------:R-:W-:Y:S02]  /*1c80*/  LEA R34, P0, R54.reuse, UR8, 0x1 ;  /* 0x0000000836227c11 */ /* 0x040fe4000f8008ff */
[----:B------:R-:W-:Y:S02]  /*1c90*/  IADD3.X R58, R35, R31, R58, P2, P3 ;  /* 0x0000001f233a7210 */ /* 0x000fe400017e643a */
[----:B------:R-:W-:Y:S02]  /*1ca0*/  LEA.HI.X R35, R54, UR9, R59, 0x1, P0 ;  /* 0x0000000936237c11 */ /* 0x000fe400080f0c3b */
[----:B-1----:R-:W-:Y:S02]  /*1cb0*/  LEA R32, P0, R57, UR8, 0x1 ;  /* 0x0000000839207c11 */ /* 0x002fe4000f8008ff */
[----:B------:R-:W-:Y:S01]  /*1cc0*/  IADD3 R30, P2, P3, R15, R30, R4 ;  /* 0x0000001e0f1e7210 */ /* 0x000fe20007b5e004 */
[----:B------:R3:W5:Y:S01]  /*1cd0*/  LDG.E.CONSTANT R54, desc[UR10][R34.64] ;  /* 0x0000000a22367981 */ /* 0x000762000c1e9900 */
[----:B------:R-:W-:-:S02]  /*1ce0*/  LEA.HI.X R33, R57, UR9, R58, 0x1, P0 ;  /* 0x0000000939217c11 */ /* 0x000fc400080f0c3a */
[----:B------:R-:W-:Y:S02]  /*1cf0*/  LEA R36, P0, R30, UR8, 0x1 ;  /* 0x000000081e247c11 */ /* 0x000fe4000f8008ff */
[----:B------:R-:W-:Y:S01]  /*1d00*/  IADD3.X R31, R44, R31, R39, P2, P3 ;  /* 0x0000001f2c1f7210 */ /* 0x000fe200017e6427 */
[----:B------:R0:W5:Y:S03]  /*1d10*/  LDG.E.CONSTANT R57, desc[UR10][R32.64] ;  /* 0x0000000a20397981 */ /* 0x000166000c1e9900 */
[----:B------:R-:W-:Y:S02]  /*1d20*/  LEA.HI.X R37, R30, UR9, R31, 0x1, P0 ;  /* 0x000000091e257c11 */ /* 0x000fe400080f0c1f */
[----:B------:R-:W1:Y:S04]  /*1d30*/  LDS.64 R30, [R10] ;  /* 0x000000000a1e7984 */ /* 0x000e680000000a00 */
[----:B------:R0:W5:Y:S01]  /*1d40*/  LDG.E.CONSTANT R36, desc[UR10][R36.64] ;  /* 0x0000000a24247981 */ /* 0x000162000c1e9900 */
[C---:B-1----:R-:W-:Y:S01]  /*1d50*/  IMAD.U32 R58, R31.reuse, 0x10000, RZ ;  /* 0x000100001f3a7824 */ /* 0x042fe200078e00ff */
[----:B------:R-:W-:-:S05]  /*1d60*/  PRMT R31, R31, 0x7632, R31 ;  /* 0x000076321f1f7816 */ /* 0x000fca000000001f */
[----:B------:R-:W-:Y:S01]  /*1d70*/  IMAD.U32 R31, R31, 0x10000, RZ ;  /* 0x000100001f1f7824 */ /* 0x000fe200078e00ff */
[----:B------:R-:W-:Y:S01]  /*1d80*/  UMOV UR4, 0xffffffff ;  /* 0xffffffff00047882 */ /* 0x000fe20000000000 */
[----:B------:R-:W-:Y:S01]  /*1d90*/  ISETP.NE.AND P0, PT, R41, RZ, PT ;  /* 0x000000ff2900720c */ /* 0x000fe20003f05270 */
[----:B--2---:R-:W-:-:S04]  /*1da0*/  IMAD.U32 R59, R55, 0x10000, RZ ;  /* 0x00010000373b7824 */ /* 0x004fc800078e00ff */
[----:B------:R-:W-:Y:S01]  /*1db0*/  FMUL.FTZ R59, R58, R59 ;  /* 0x0000003b3a3b7220 */ /* 0x000fe20000410000 */
[----:B------:R-:W-:Y:S01]  /*1dc0*/  IMAD.U32 R58, R30, 0x10000, RZ ;  /* 0x000100001e3a7824 */ /* 0x000fe200078e00ff */
[----:B---3--:R-:W-:-:S05]  /*1dd0*/  SHF.L.U32 R35, R56, 0x10, RZ ;  /* 0x0000001038237819 */ /* 0x008fca00000006ff */
[----:B------:R-:W-:Y:S02]  /*1de0*/  FFMA.FTZ R58, R58, R35, R59 ;  /* 0x000000233a3a7223 */ /* 0x000fe4000001003b */
[----:B------:R-:W1:Y:S01]  /*1df0*/  LDS.64 R34, [R10+0x8] ;  /* 0x000008000a227984 */ /* 0x000e620000000a00 */
[----:B------:R-:W-:-:S05]  /*1e00*/  PRMT R55, R55, 0x7632, R55 ;  /* 0x0000763237377816 */ /* 0x000fca0000000037 */
[----:B0-----:R-:W-:Y:S01]  /*1e10*/  IMAD.U32 R32, R55, 0x10000, RZ ;  /* 0x0001000037207824 */ /* 0x001fe200078e00ff */
[----:B------:R-:W-:Y:S02]  /*1e20*/  PRMT R30, R30, 0x7632, R30 ;  /* 0x000076321e1e7816 */ /* 0x000fe4000000001e */
[----:B------:R-:W-:Y:S01]  /*1e30*/  PRMT R56, R56, 0x7632, R56 ;  /* 0x0000763238387816 */ /* 0x000fe20000000038 */
[----:B------:R-:W-:Y:S02]  /*1e40*/  FMUL.FTZ R31, R31, R32 ;  /* 0x000000201f1f7220 */ /* 0x000fe40000410000 */
[----:B------:R-:W0:Y:S01]  /*1e50*/  LDS.64 R32, [R10+0x10] ;  /* 0x000010000a207984 */ /* 0x000e220000000a00 */
[----:B------:R-:W-:Y:S02]  /*1e60*/  IMAD.U32 R30, R30, 0x10000, RZ ;  /* 0x000100001e1e7824 */ /* 0x000fe400078e00ff */
[----:B------:R-:W-:-:S04]  /*1e70*/  IMAD.U32 R37, R56, 0x10000, RZ ;  /* 0x0001000038257824 */ /* 0x000fc800078e00ff */
[----:B------:R-:W-:Y:S01]  /*1e80*/  FFMA.FTZ R37, R30, R37, R31 ;  /* 0x000000251e257223 */ /* 0x000fe2000001001f */
[C---:B----4-:R-:W-:Y:S01]  /*1e90*/  IMAD.U32 R30, R53.reuse, 0x10000, RZ ;  /* 0x00010000351e7824 */ /* 0x050fe200078e00ff */
[----:B------:R-:W-:-:S05]  /*1ea0*/  PRMT R53, R53, 0x7632, R53 ;  /* 0x0000763235357816 */ /* 0x000fca0000000035 */
[----:B------:R-:W-:Y:S02]  /*1eb0*/  IMAD.U32 R53, R53, 0x10000, RZ ;  /* 0x0001000035357824 */ /* 0x000fe400078e00ff */
[C---:B-1----:R-:W-:Y:S01]  /*1ec0*/  IMAD.U32 R31, R34.reuse, 0x10000, RZ ;  /* 0x00010000221f7824 */ /* 0x042fe200078e00ff */
[----:B------:R-:W-:-:S03]  /*1ed0*/  PRMT R34, R34, 0x7632, R34 ;  /* 0x0000763222227816 */ /* 0x000fc60000000022 */
[----:B------:R-:W-:Y:S02]  /*1ee0*/  FFMA.FTZ R58, R31, R30, R58 ;  /* 0x0000001e1f3a7223 */ /* 0x000fe4000001003a */
[----:B------:R-:W-:Y:S01]  /*1ef0*/  IMAD.U32 R34, R34, 0x10000, RZ ;  /* 0x0001000022227824 */ /* 0x000fe200078e00ff */
[----:B------:R-:W1:Y:S03]  /*1f00*/  LDS.64 R30, [R10+0x18] ;  /* 0x000018000a1e7984 */ /* 0x000e660000000a00 */
[----:B------:R-:W-:Y:S01]  /*1f10*/  FFMA.FTZ R37, R34, R53, R37 ;  /* 0x0000003522257223 */ /* 0x000fe20000010025 */
[C---:B-----5:R-:W-:Y:S02]  /*1f20*/  PRMT R34, R52.reuse, 0x7632, R34 ;  /* 0x0000763234227816 */ /* 0x060fe40000000022 */
[C---:B------:R-:W-:Y:S01]  /*1f30*/  PRMT R53, R35.reuse, 0x7632, R53 ;  /* 0x0000763223357816 */ /* 0x040fe20000000035 */
[----:B------:R-:W-:Y:S01]  /*1f40*/  IMAD.U32 R52, R52, 0x10000, RZ ;  /* 0x0001000034347824 */ /* 0x000fe200078e00ff */
[----:B------:R-:W-:Y:S01]  /*1f50*/  SHF.L.U32 R35, R35, 0x10, RZ ;  /* 0x0000001023237819 */ /* 0x000fe200000006ff */
[----:B------:R-:W-:-:S02]  /*1f60*/  IMAD.U32 R34, R34, 0x10000, RZ ;  /* 0x0001000022227824 */ /* 0x000fc400078e00ff */
[----:B------:R-:W-:Y:S02]  /*1f70*/  IMAD.U32 R56, R53, 0x10000, RZ ;  /* 0x0001000035387824 */ /* 0x000fe400078e00ff */
[----:B------:R-:W-:Y:S02]  /*1f80*/  FFMA.FTZ R58, R35, R52, R58 ;  /* 0x00000034233a7223 */ /* 0x000fe4000001003a */
[----:B------:R-:W-:Y:S02]  /*1f90*/  FFMA.FTZ R37, R56, R34, R37 ;  /* 0x0000002238257223 */ /* 0x000fe40000010025 */
[----:B------:R-:W2:Y:S01]  /*1fa0*/  LDS.64 R34, [R10+0x20] ;  /* 0x000020000a227984 */ /* 0x000ea20000000a00 */
[C---:B0-----:R-:W-:Y:S01]  /*1fb0*/  PRMT R52, R32.reuse, 0x7632, R52 ;  /* 0x0000763220347816 */ /* 0x041fe20000000034 */
[----:B------:R-:W-:Y:S01]  /*1fc0*/  IMAD.U32 R53, R32, 0x10000, RZ ;  /* 0x0001000020357824 */ /* 0x000fe200078e00ff */
[C---:B------:R-:W-:Y:S01]  /*1fd0*/  PRMT R32, R49.reuse, 0x7632, R32 ;  /* 0x0000763231207816 */ /* 0x040fe20000000020 */
[----:B------:R-:W-:-:S02]  /*1fe0*/  IMAD.U32 R49, R49, 0x10000, RZ ;  /* 0x0001000031317824 */ /* 0x000fc400078e00ff */
[----:B------:R-:W-:Y:S02]  /*1ff0*/  IMAD.U32 R52, R52, 0x10000, RZ ;  /* 0x0001000034347824 */ /* 0x000fe400078e00ff */
[----:B------:R-:W-:Y:S02]  /*2000*/  IMAD.U32 R32, R32, 0x10000, RZ ;  /* 0x0001000020207824 */ /* 0x000fe400078e00ff */
[----:B------:R-:W-:Y:S01]  /*2010*/  FFMA.FTZ R49, R53, R49, R58 ;  /* 0x0000003135317223 */ /* 0x000fe2000001003a */
[----:B------:R-:W-:Y:S01]  /*2020*/  SHF.L.U32 R53, R50, 0x10, RZ ;  /* 0x0000001032357819 */ /* 0x000fe200000006ff */
[--C-:B------:R-:W-:Y:S01]  /*2030*/  FFMA.FTZ R32, R52, R32, R37.reuse ;  /* 0x0000002034207223 */ /* 0x100fe20000010025 */
[C---:B------:R-:W-:Y:S01]  /*2040*/  IMAD.U32 R52, R33.reuse, 0x10000, RZ ;  /* 0x0001000021347824 */ /* 0x040fe200078e00ff */
[----:B------:R-:W-:Y:S02]  /*2050*/  PRMT R37, R33, 0x7632, R37 ;  /* 0x0000763221257816 */ /* 0x000fe40000000025 */
[----:B------:R-:W-:Y:S01]  /*2060*/  PRMT R50, R50, 0x7632, R50 ;  /* 0x0000763232327816 */ /* 0x000fe20000000032 */
[----:B------:R-:W-:-:S02]  /*2070*/  FFMA.FTZ R33, R52, R53, R49 ;  /* 0x0000003534217223 */ /* 0x000fc40000010031 */
[----:B------:R-:W-:Y:S01]  /*2080*/  IMAD.U32 R49, R37, 0x10000, RZ ;  /* 0x0001000025317824 */ /* 0x000fe200078e00ff */
[----:B------:R-:W-:Y:S01]  /*2090*/  PRMT R37, R51, 0x7632, R37 ;  /* 0x0000763233257816 */ /* 0x000fe20000000025 */
[----:B------:R-:W-:Y:S01]  /*20a0*/  IMAD.U32 R50, R50, 0x10000, RZ ;  /* 0x0001000032327824 */ /* 0x000fe200078e00ff */
[C---:B-1----:R-:W-:Y:S01]  /*20b0*/  PRMT R52, R30.reuse, 0x7632, R52 ;  /* 0x000076321e347816 */ /* 0x042fe20000000034 */
[----:B------:R-:W-:Y:S02]  /*20c0*/  IMAD.U32 R30, R30, 0x10000, RZ ;  /* 0x000100001e1e7824 */ /* 0x000fe400078e00ff */
[----:B------:R-:W-:Y:S01]  /*20d0*/  FFMA.FTZ R32, R49, R50, R32 ;  /* 0x0000003231207223 */ /* 0x000fe20000010020 */
[----:B------:R-:W-:Y:S02]  /*20e0*/  IMAD.U32 R51, R51, 0x10000, RZ ;  /* 0x0001000033337824 */ /* 0x000fe400078e00ff */
[----:B------:R-:W-:Y:S02]  /*20f0*/  IMAD.U32 R53, R52, 0x10000, RZ ;  /* 0x0001000034357824 */ /* 0x000fe400078e00ff */
[----:B------:R-:W-:-:S02]  /*2100*/  IMAD.U32 R37, R37, 0x10000, RZ ;  /* 0x0001000025257824 */ /* 0x000fc400078e00ff */
[----:B------:R-:W-:Y:S01]  /*2110*/  FFMA.FTZ R33, R30, R51, R33 ;  /* 0x000000331e217223 */ /* 0x000fe20000010021 */
[C---:B------:R-:W-:Y:S01]  /*2120*/  PRMT R30, R54.reuse, 0x7632, R30 ;  /* 0x00007632361e7816 */ /* 0x040fe2000000001e */
[----:B------:R-:W-:Y:S01]  /*2130*/  FFMA.FTZ R32, R53, R37, R32 ;  /* 0x0000002535207223 */ /* 0x000fe20000010020 */
[C---:B------:R-:W-:Y:S01]  /*2140*/  PRMT R37, R31.reuse, 0x7632, R37 ;  /* 0x000076321f257816 */ /* 0x040fe20000000025 */
[----:B------:R-:W-:Y:S02]  /*2150*/  IMAD.U32 R50, R31, 0x10000, RZ ;  /* 0x000100001f327824 */ /* 0x000fe400078e00ff */
[----:B------:R-:W-:Y:S01]  /*2160*/  IMAD.U32 R54, R54, 0x10000, RZ ;  /* 0x0001000036367824 */ /* 0x000fe200078e00ff */
[----:B------:R-:W-:Y:S01]  /*2170*/  SHF.L.U32 R37, R37, 0x10, RZ ;  /* 0x0000001025257819 */ /* 0x000fe200000006ff */
[----:B------:R-:W-:Y:S02]  /*2180*/  IMAD.U32 R30, R30, 0x10000, RZ ;  /* 0x000100001e1e7824 */ /* 0x000fe400078e00ff */
[----:B--2---:R-:W-:-:S02]  /*2190*/  IMAD.U32 R52, R34, 0x10000, RZ ;  /* 0x0001000022347824 */ /* 0x004fc400078e00ff */
[----:B------:R-:W-:Y:S01]  /*21a0*/  FFMA.FTZ R33, R50, R54, R33 ;  /* 0x0000003632217223 */ /* 0x000fe20000010021 */
[C---:B------:R-:W-:Y:S01]  /*21b0*/  IMAD.U32 R31, R57.reuse, 0x10000, RZ ;  /* 0x00010000391f7824 */ /* 0x040fe200078e00ff */
[----:B------:R-:W-:Y:S02]  /*21c0*/  PRMT R34, R34, 0x7632, R34 ;  /* 0x0000763222227816 */ /* 0x000fe40000000022 */
[----:B------:R-:W-:Y:S01]  /*21d0*/  PRMT R57, R57, 0x7632, R57 ;  /* 0x0000763239397816 */ /* 0x000fe20000000039 */
[----:B------:R-:W-:Y:S01]  /*21e0*/  FFMA.FTZ R32, R37, R30, R32 ;  /* 0x0000001e25207223 */ /* 0x000fe20000010020 */
[----:B------:R-:W-:Y:S01]  /*21f0*/  FFMA.FTZ R33, R52, R31, R33 ;  /* 0x0000001f34217223 */ /* 0x000fe20000010021 */
[----:B------:R-:W-:Y:S01]  /*2200*/  PRMT R37, R35, 0x7632, R37 ;  /* 0x0000763223257816 */ /* 0x000fe20000000025 */
[----:B------:R-:W-:Y:S01]  /*2210*/  IMAD.U32 R31, R34, 0x10000, RZ ;  /* 0x00010000221f7824 */ /* 0x000fe200078e00ff */
[----:B------:R-:W-:Y:S01]  /*2220*/  PRMT R30, R36, 0x7632, R30 ;  /* 0x00007632241e7816 */ /* 0x000fe2000000001e */
[----:B------:R-:W-:-:S02]  /*2230*/  IMAD.U32 R57, R57, 0x10000, RZ ;  /* 0x0001000039397824 */ /* 0x000fc400078e00ff */
[----:B------:R-:W-:Y:S01]  /*2240*/  IMAD.U32 R34, R35, 0x10000, RZ ;  /* 0x0001000023227824 */ /* 0x000fe200078e00ff */
[----:B------:R-:W-:Y:S01]  /*2250*/  SHF.L.U32 R30, R30, 0x10, RZ ;  /* 0x000000101e1e7819 */ /* 0x000fe200000006ff */
[----:B------:R-:W-:Y:S02]  /*2260*/  IMAD.U32 R35, R36, 0x10000, RZ ;  /* 0x0001000024237824 */ /* 0x000fe400078e00ff */
[----:B------:R-:W-:Y:S01]  /*2270*/  FFMA.FTZ R31, R31, R57, R32 ;  /* 0x000000391f1f7223 */ /* 0x000fe20000010020 */
        /* <DEDUP_REMOVED lines=8> */
.L_x_22009:
[----:B-1----:R-:W-:-:S04]  /*2300*/  FADD.FTZ R30, R31, R32 ;  /* 0x000000201f1e7221 */ /* 0x002fc80000010000 */
[----:B0-----:R-:W-:Y:S01]  /*2310*/  FFMA.FTZ R31, R30, UR7, RZ ;  /* 0x000000071e1f7c23 */ /* 0x001fe200080100ff */
[----:B------:R-:W-:Y:S06]  /*2320*/  @P0 BRA `(.L_x_21956) ;  /* 0x0000000000240947 */ /* 0x000fec0003800000 */
[----:B------:R-:W-:-:S04]  /*2330*/  ISETP.GE.AND P0, PT, R45, UR14, PT ;  /* 0x0000000e2d007c0c */ /* 0x000fc8000bf06270 */
[----:B------:R-:W-:-:S05]  /*2340*/  FSEL R30, R31, RZ, !P0 ;  /* 0x000000ff1f1e7208 */ /* 0x000fca0004000000 */
[----:B------:R1:W-:Y:S04]  /*2350*/  STS [R43], R30 ;  /* 0x0000001e2b007388 */ /* 0x0003e80000000800 */
[----:B------:R-:W-:Y:S05]  /*2360*/  @P0 BRA `(.L_x_21956) ;  /* 0x0000000000140947 */ /* 0x000fea0003800000 */
[----:B------:R-:W-:Y:S01]  /*2370*/  FMNMX.FTZ R26, R26, R31, !PT ;  /* 0x0000001f1a1a7209 */ /* 0x000fe20007810000 */
[----:B------:R-:W-:Y:S06]  /*2380*/  BRA `(.L_x_21956) ;  /* 0x00000000000c7947 */ /* 0x000fec0003800000 */
.L_x_21954:
[----:B------:R-:W-:-:S13]  /*2390*/  ISETP.NE.AND P0, PT, R41, RZ, PT ;  /* 0x000000ff2900720c */ /* 0x000fda0003f05270 */
[----:B------:R-:W-:-:S05]  /*23a0*/  @!P0 IMAD.MOV.U32 R30, RZ, RZ, -0x800001 ;  /* 0xff7fffffff1e8424 */ /* 0x000fca00078e00ff */
[----:B------:R0:W-:Y:S02]  /*23b0*/  @!P0 STS [R43], R30 ;  /* 0x0000001e2b008388 */ /* 0x0001e40000000800 */
.L_x_21956:
[----:B------:R-:W-:Y:S05]  /*23c0*/  BSYNC B1 ;  /* 0x0000000000017941 */ /* 0x000fea0003800000 */
.L_x_21953:
[----:B------:R-:W-:Y:S01]  /*23d0*/  VIADD R13, R13, 0x4 ;  /* 0x000000040d0d7836 */ /* 0x000fe20000000000 */
[----:B------:R-:W-:Y:S01]  /*23e0*/  IADD3 R46, P2, R46, 0x10, RZ ;  /* 0x000000102e2e7810 */ /* 0x000fe20007f5e0ff */
[----:B01----:R-:W-:Y:S02]  /*23f0*/  VIADD R43, R43, 0x80 ;  /* 0x000000802b2b7836 */ /* 0x003fe40000000000 */
[----:B------:R-:W-:Y:S01]  /*2400*/  VIADD R45, R45, 0x20 ;  /* 0x000000202d2d7836 */ /* 0x000fe20000000000 */
[----:B------:R-:W-:Y:S01]  /*2410*/  ISETP.GE.AND P0, PT, R13, UR15, PT ;  /* 0x0000000f0d007c0c */ /* 0x000fe2000bf06270 */
[----:B------:R-:W-:Y:S02]  /*2420*/  VIADD R48, R48, 0x20 ;  /* 0x0000002030307836 */ /* 0x000fe40000000000 */
[----:B------:R-:W-:-:S10]  /*2430*/  IMAD.X R47, RZ, RZ, R47, P2 ;  /* 0x000000ffff2f7224 */ /* 0x000fd400010e062f */
[----:B------:R-:W-:Y:S05]  /*2440*/  @!P0 BRA `(.L_x_21957) ;  /* 0xfffffff000608947 */ /* 0x000fea000383ffff */
[----:B------:R-:W-:Y:S05]  /*2450*/  BRA `(.L_x_21951) ;  /* 0x0000001000107947 */ /* 0x000fea0003800000 */
.L_x_21952:
[----:B------:R-:W0:Y:S01]  /*2460*/  S2R R47, SR_CTAID.Z ;  /* 0x00000000002f7919 */ /* 0x000e220000002700 */
[----:B------:R-:W-:Y:S01]  /*2470*/  IMAD.MOV.U32 R30, RZ, RZ, RZ ;  /* 0x000000ffff1e7224 */ /* 0x000fe200078e00ff */
[----:B------:R-:W-:Y:S01]  /*2480*/  IADD3 R34, P0, R34, R13, RZ ;  /* 0x0000000d22227210 */ /* 0x000fe20007f1e0ff */
[----:B------:R-:W-:Y:S01]  /*2490*/  VIADD R40, R40, 0xc0 ;  /* 0x000000c028287836 */ /* 0x000fe20000000000 */
[----:B------:R-:W-:Y:S01]  /*24a0*/  ULDC.64 UR4, c[0x0][0x248] ;  /* 0x0000920000047ab9 */ /* 0x000fe20000000a00 */
[----:B------:R-:W-:Y:S01]  /*24b0*/  IMAD.HI.U32 R44, R31, R33, R30 ;  /* 0x000000211f2c7227 */ /* 0x000fe200078e001e */
[----:B------:R-:W-:Y:S02]  /*24c0*/  SHF.R.S32.HI R31, RZ, 0x5, R32 ;  /* 0x00000005ff1f7819 */ /* 0x000fe40000011420 */
[----:B------:R-:W-:Y:S01]  /*24d0*/  LEA R35, R35, R40, 0x18 ;  /* 0x0000002823237211 */ /* 0x000fe200078ec0ff */
[----:B------:R-:W-:Y:S01]  /*24e0*/  IMAD.U32 R50, RZ, RZ, UR14 ;  /* 0x0000000eff327e24 */ /* 0x000fe2000f8e00ff */
[----:B------:R-:W-:-:S02]  /*24f0*/  LEA R26, R31, R26, 0x3 ;  /* 0x0000001a1f1a7211 */ /* 0x000fc400078e18ff */
[----:B------:R-:W-:Y:S02]  /*2500*/  LEA.HI.X.SX32 R49, R13, R36, 0x1, P0 ;  /* 0x000000240d317211 */ /* 0x000fe400000f0eff */
[----:B------:R-:W-:Y:S01]  /*2510*/  LEA R46, P0, R34, UR4, 0x2 ;  /* 0x00000004222e7c11 */ /* 0x000fe2000f8010ff */
[----:B------:R-:W-:-:S03]  /*2520*/  IMAD.U32 R45, R26, 0x4, R35 ;  /* 0x000000041a2d7824 */ /* 0x000fc600078e0023 */
[----:B------:R-:W-:Y:S01]  /*2530*/  LEA.HI.X R49, R34, UR5, R49, 0x2, P0 ;  /* 0x0000000522317c11 */ /* 0x000fe200080f1431 */
[C---:B0-----:R-:W-:Y:S02]  /*2540*/  IMAD R31, R47.reuse, 0x40, R31 ;  /* 0x000000402f1f7824 */ /* 0x041fe400078e021f */
[----:B------:R-:W-:Y:S02]  /*2550*/  IMAD R47, R47, 0x200, R26 ;  /* 0x000002002f2f7824 */ /* 0x000fe400078e021a */
[----:B------:R-:W-:Y:S02]  /*2560*/  IMAD.MOV.U32 R26, RZ, RZ, -0x800001 ;  /* 0xff7fffffff1a7424 */ /* 0x000fe400078e00ff */
[----:B------:R-:W-:Y:S01]  /*2570*/  IMAD.SHL.U32 R48, R31, 0x8, RZ ;  /* 0x000000081f307824 */ /* 0x000fe200078e00ff */
[----:B------:R-:W-:-:S07]  /*2580*/  IADD3 R50, -R50, 0x1, R47 ;  /* 0x0000000132327810 */ /* 0x000fce0007ffe12f */
.L_x_21962:
        /* <DEDUP_REMOVED lines=53> */
[----:B--2---:R-:W-:-:S05]  /*28e0*/  SHF.R.S32.HI R32, RZ, 0x1f, R30 ;  /* 0x0000001fff207819 */ /* 0x004fca000001141e */
[----:B------:R-:W-:Y:S01]  /*28f0*/  IMAD R34, R32, UR13, RZ ;  /* 0x0000000d20227c24 */ /* 0x000fe2000f8e02ff */
[----:B------:R-:W-:-:S03]  /*2900*/  MOV R32, R28 ;  /* 0x0000001c00207202 */ /* 0x000fc60000000f00 */
[C---:B------:R-:W-:Y:S02]  /*2910*/  IMAD R59, R30.reuse, R11, R34 ;  /* 0x0000000b1e3b7224 */ /* 0x040fe400078e0222 */
[----:B------:R-:W-:-:S04]  /*2920*/  IMAD.WIDE.U32 R32, R30, UR13, R32 ;  /* 0x0000000d1e207c25 */ /* 0x000fc8000f8e0020 */
[----:B------:R-:W-:Y:S01]  /*2930*/  IMAD.IADD R59, R33, 0x1, R59 ;  /* 0x00000001213b7824 */ /* 0x000fe200078e023b */
[----:B------:R-:W-:-:S04]  /*2940*/  IADD3 R34, P0, P2, R20, R32, R9 ;  /* 0x0000002014227210 */ /* 0x000fc80007a1e009 */
[----:B------:R-:W-:Y:S02]  /*2950*/  IADD3.X R31, R38, R59, R35, P0, P2 ;  /* 0x0000003b261f7210 */ /* 0x000fe400007e4423 */
[----:B------:R-:W-:Y:S02]  /*2960*/  LEA R36, P3, R34, UR16, 0x1 ;  /* 0x0000001022247c11 */ /* 0x000fe4000f8608ff */
[----:B------:R-:W-:Y:S02]  /*2970*/  IADD3 R33, P0, R22, R32, RZ ;  /* 0x0000002016217210 */ /* 0x000fe40007f1e0ff */
[----:B------:R-:W-:Y:S02]  /*2980*/  SHF.R.S32.HI R38, RZ, 0x1f, R22 ;  /* 0x0000001fff267819 */ /* 0x000fe40000011416 */
[----:B------:R-:W-:Y:S02]  /*2990*/  LEA.HI.X R37, R34, UR17, R31, 0x1, P3 ;  /* 0x0000001122257c11 */ /* 0x000fe400098f0c1f */
[----:B------:R-:W-:Y:S01]  /*29a0*/  LEA R30, P2, R33, UR16, 0x1 ;  /* 0x00000010211e7c11 */ /* 0x000fe2000f8408ff */
[----:B------:R-:W-:-:S02]  /*29b0*/  IMAD.X R34, R38, 0x1, R59, P0 ;  /* 0x0000000126227824 */ /* 0x000fc400000e063b */
[----:B------:R0:W2:Y:S03]  /*29c0*/  LDG.E.CONSTANT R57, desc[UR10][R36.64] ;  /* 0x0000000a24397981 */ /* 0x0000a6000c1e9900 */
[----:B------:R-:W-:-:S05]  /*29d0*/  LEA.HI.X R31, R33, UR17, R34, 0x1, P2 ;  /* 0x00000011211f7c11 */ /* 0x000fca00090f0c22 */
[----:B------:R1:W3:Y:S01]  /*29e0*/  LDG.E.CONSTANT R58, desc[UR10][R30.64] ;  /* 0x0000000a1e3a7981 */ /* 0x0002e2000c1e9900 */
[----:B------:R-:W-:Y:S02]  /*29f0*/  SHF.R.S32.HI R38, RZ, 0x1f, R23 ;  /* 0x0000001fff267819 */ /* 0x000fe40000011417 */
[--C-:B------:R-:W-:Y:S02]  /*2a00*/  SHF.R.S32.HI R34, RZ, 0x1f, R8.reuse ;  /* 0x0000001fff227819 */ /* 0x100fe40000011408 */
[----:B------:R-:W-:-:S04]  /*2a10*/  IADD3 R33, P0, P2, R23, R32, R8 ;  /* 0x0000002017217210 */ /* 0x000fc80007a1e008 */
[----:B------:R-:W-:Y:S02]  /*2a20*/  IADD3.X R38, R38, R59, R34, P0, P2 ;  /* 0x0000003b26267210 */ /* 0x000fe400007e4422 */
[C---:B------:R-:W-:Y:S02]  /*2a30*/  LEA R34, P0, R33.reuse, UR16, 0x1 ;  /* 0x0000001021227c11 */ /* 0x040fe4000f8008ff */
[----:B0-----:R-:W-:Y:S02]  /*2a40*/  SHF.R.S32.HI R36, RZ, 0x1f, R18 ;  /* 0x0000001fff247819 */ /* 0x001fe40000011412 */
[----:B------:R-:W-:Y:S02]  /*2a50*/  LEA.HI.X R35, R33, UR17, R38, 0x1, P0 ;  /* 0x0000001121237c11 */ /* 0x000fe400080f0c26 */
[--C-:B------:R-:W-:Y:S02]  /*2a60*/  SHF.R.S32.HI R38, RZ, 0x1f, R7.reuse ;  /* 0x0000001fff267819 */ /* 0x100fe40000011407 */
[----:B------:R-:W-:Y:S01]  /*2a70*/  IADD3 R33, P0, P2, R18, R32, R7 ;  /* 0x0000002012217210 */ /* 0x000fe20007a1e007 */
[----:B------:R0:W4:Y:S01]  /*2a80*/  LDG.E.CONSTANT R55, desc[UR10][R34.64] ;  /* 0x0000000a22377981 */ /* 0x000122000c1e9900 */
[----:B------:R-:W-:-:S02]  /*2a90*/  SHF.R.S32.HI R37, RZ, 0x1f, R16 ;  /* 0x0000001fff257819 */ /* 0x000fc40000011410 */
[-C--:B------:R-:W-:Y:S02]  /*2aa0*/  IADD3.X R36, R36, R59.reuse, R38, P0, P2 ;  /* 0x0000003b24247210 */ /* 0x080fe400007e4426 */
[C---:B-1----:R-:W-:Y:S02]  /*2ab0*/  LEA R30, P0, R33.reuse, UR16, 0x1 ;  /* 0x00000010211e7c11 */ /* 0x042fe4000f8008ff */
[----:B------:R-:W-:Y:S02]  /*2ac0*/  SHF.R.S32.HI R38, RZ, 0x1f, R6 ;  /* 0x0000001fff267819 */ /* 0x000fe40000011406 */
[----:B------:R-:W-:Y:S02]  /*2ad0*/  LEA.HI.X R31, R33, UR17, R36, 0x1, P0 ;  /* 0x00000011211f7c11 */ /* 0x000fe400080f0c24 */
[----:B0-----:R-:W-:Y:S02]  /*2ae0*/  IADD3 R35, P0, P2, R21, R32, R6 ;  /* 0x0000002015237210 */ /* 0x001fe40007a1e006 */
[----:B------:R-:W-:Y:S01]  /*2af0*/  SHF.R.S32.HI R36, RZ, 0x1f, R5 ;  /* 0x0000001fff247819 */ /* 0x000fe20000011405 */
[----:B------:R0:W5:Y:S01]  /*2b00*/  LDG.E.CONSTANT R54, desc[UR10][R30.64] ;  /* 0x0000000a1e367981 */ /* 0x000162000c1e9900 */
[----:B------:R-:W-:-:S02]  /*2b10*/  IADD3.X R52, R52, R59, R38, P0, P2 ;  /* 0x0000003b34347210 */ /* 0x000fc400007e4426 */
[----:B------:R-:W-:Y:S02]  /*2b20*/  IADD3 R33, P3, P4, R16, R32, R5 ;  /* 0x0000002010217210 */ /* 0x000fe40007c7e005 */
        /* <DEDUP_REMOVED lines=9> */
[----:B------:R1:W5:Y:S03]  /*2bc0*/  LDG.E.CONSTANT R52, desc[UR10][R36.64] ;  /* 0x0000000a24347981 */ /* 0x000366000c1e9900 */
[----:B0-----:R-:W-:Y:S02]  /*2bd0*/  IADD3.X R30, R35, R59, R34, P0, P2 ;  /* 0x0000003b231e7210 */ /* 0x001fe400007e4422 */
[----:B------:R-:W-:Y:S02]  /*2be0*/  SHF.R.S32.HI R35, RZ, 0x1f, R19 ;  /* 0x0000001fff237819 */ /* 0x000fe40000011413 */
[----:B------:R-:W-:-:S02]  /*2bf0*/  IADD3 R31, P2, P3, R19, R32, R2 ;  /* 0x00000020131f7210 */ /* 0x000fc40007b5e002 */
[----:B------:R-:W-:Y:S02]  /*2c00*/  LEA R34, P0, R33, UR16, 0x1 ;  /* 0x0000001021227c11 */ /* 0x000fe4000f8008ff */
[----:B------:R-:W-:Y:S02]  /*2c10*/  IADD3.X R56, R35, R59, R56, P2, P3 ;  /* 0x0000003b23387210 */ /* 0x000fe400017e6438 */
[----:B------:R-:W-:Y:S02]  /*2c20*/  LEA.HI.X R35, R33, UR17, R30, 0x1, P0 ;  /* 0x0000001121237c11 */ /* 0x000fe400080f0c1e */
[C---:B------:R-:W-:Y:S02]  /*2c30*/  LEA R30, P0, R31.reuse, UR16, 0x1 ;  /* 0x000000101f1e7c11 */ /* 0x040fe4000f8008ff */
[----:B-1----:R-:W-:Y:S01]  /*2c40*/  SHF.R.S32.HI R38, RZ, 0x1f, R0 ;  /* 0x0000001fff267819 */ /* 0x002fe20000011400 */
[----:B------:R0:W5:Y:S01]  /*2c50*/  LDG.E.CONSTANT R53, desc[UR10][R34.64] ;  /* 0x0000000a22357981 */ /* 0x000162000c1e9900 */
[----:B------:R-:W-:-:S02]  /*2c60*/  LEA.HI.X R31, R31, UR17, R56, 0x1, P0 ;  /* 0x000000111f1f7c11 */ /* 0x000fc400080f0c38 */
[----:B------:R-:W-:Y:S02]  /*2c70*/  SHF.R.S32.HI R36, RZ, 0x1f, R17 ;  /* 0x0000001fff247819 */ /* 0x000fe40000011411 */
[-C--:B------:R-:W-:Y:S01]  /*2c80*/  IADD3 R33, P0, P2, R17, R32.reuse, R0 ;  /* 0x0000002011217210 */ /* 0x080fe20007a1e000 */
[----:B------:R1:W5:Y:S01]  /*2c90*/  LDG.E.CONSTANT R56, desc[UR10][R30.64] ;  /* 0x0000000a1e387981 */ /* 0x000362000c1e9900 */
[----:B------:R-:W-:Y:S02]  /*2ca0*/  IADD3 R37, P3, P4, R15, R32, R4 ;  /* 0x000000200f257210 */ /* 0x000fe40007c7e004 */
[----:B------:R-:W-:Y:S02]  /*2cb0*/  IADD3.X R36, R36, R59, R38, P0, P2 ;  /* 0x0000003b24247210 */ /* 0x000fe400007e4426 */
[----:B------:R-:W-:Y:S02]  /*2cc0*/  LEA R32, P0, R33, UR16, 0x1 ;  /* 0x0000001021207c11 */ /* 0x000fe4000f8008ff */
[----:B------:R-:W-:-:S02]  /*2cd0*/  SHF.R.S32.HI R38, RZ, 0x1f, R4 ;  /* 0x0000001fff267819 */ /* 0x000fc40000011404 */
[----:B------:R-:W-:Y:S02]  /*2ce0*/  SHF.R.S32.HI R39, RZ, 0x1f, R15 ;  /* 0x0000001fff277819 */ /* 0x000fe4000001140f */
[----:B------:R-:W-:Y:S02]  /*2cf0*/  LEA.HI.X R33, R33, UR17, R36, 0x1, P0 ;  /* 0x0000001121217c11 */ /* 0x000fe400080f0c24 */
[----:B0-----:R-:W-:Y:S02]  /*2d00*/  IADD3.X R34, R39, R59, R38, P3, P4 ;  /* 0x0000003b27227210 */ /* 0x001fe40001fe8426 */
[C---:B------:R-:W-:Y:S01]  /*2d10*/  LEA R36, P0, R37.reuse, UR16, 0x1 ;  /* 0x0000001025247c11 */ /* 0x040fe2000f8008ff */
[----:B------:R-:W5:Y:S03]  /*2d20*/  LDG.E.CONSTANT R59, desc[UR10][R32.64] ;  /* 0x0000000a203b7981 */ /* 0x000f66000c1e9900 */
[----:B------:R-:W-:Y:S01]  /*2d30*/  LEA.HI.X R37, R37, UR17, R34, 0x1, P0 ;  /* 0x0000001125257c11 */ /* 0x000fe200080f0c22 */
[----:B------:R-:W0:Y:S04]  /*2d40*/  LDS.64 R38, [R10] ;  /* 0x000000000a267984 */ /* 0x000e280000000a00 */
[----:B------:R1:W5:Y:S01]  /*2d50*/  LDG.E.CONSTANT R36, desc[UR10][R36.64] ;  /* 0x0000000a24247981 */ /* 0x000362000c1e9900 */
[----:B0-----:R-:W-:-:S02]  /*2d60*/  IMAD.U32 R34, R39, 0x10000, RZ ;  /* 0x0001000027227824 */ /* 0x001fc400078e00ff */
[----:B-1----:R-:W-:Y:S01]  /*2d70*/  IMAD.U32 R30, R38, 0x10000, RZ ;  /* 0x00010000261e7824 */ /* 0x002fe200078e00ff */
[----:B------:R-:W-:-:S04]  /*2d80*/  PRMT R39, R39, 0x7632, R39 ;  /* 0x0000763227277816 */ /* 0x000fc80000000027 */
[----:B------:R-:W-:Y:S02]  /*2d90*/  SHF.L.U32 R39, R39, 0x10, RZ ;  /* 0x0000001027277819 */ /* 0x000fe400000006ff */
[----:B------:R-:W-:-:S05]  /*2da0*/  PRMT R38, R38, 0x7632, R38 ;  /* 0x0000763226267816 */ /* 0x000fca0000000026 */
[----:B------:R-:W-:Y:S01]  /*2db0*/  IMAD.U32 R37, R38, 0x10000, RZ ;  /* 0x0001000026257824 */ /* 0x000fe200078e00ff */
[----:B------:R-:W-:Y:S01]  /*2dc0*/  UMOV UR4, 0xffffffff ;  /* 0xffffffff00047882 */ /* 0x000fe20000000000 */
[----:B------:R-:W-:Y:S01]  /*2dd0*/  ISETP.NE.AND P0, PT, R41, RZ, PT ;  /* 0x000000ff2900720c */ /* 0x000fe20003f05270 */
[----:B--2---:R-:W-:-:S04]  /*2de0*/  IMAD.U32 R31, R57, 0x10000, RZ ;  /* 0x00010000391f7824 */ /* 0x004fc800078e00ff */
[----:B------:R-:W-:Y:S01]  /*2df0*/  FMUL.FTZ R35, R34, R31 ;  /* 0x0000001f22237220 */ /* 0x000fe20000410000 */
[----:B---3--:R-:W-:-:S04]  /*2e00*/  IMAD.U32 R31, R58, 0x10000, RZ ;  /* 0x000100003a1f7824 */ /* 0x008fc800078e00ff */
[----:B------:R-:W-:Y:S02]  /*2e10*/  FFMA.FTZ R30, R30, R31, R35 ;  /* 0x0000001f1e1e7223 */ /* 0x000fe40000010023 */
[----:B------:R-:W0:Y:S01]  /*2e20*/  LDS.64 R34, [R10+0x8] ;  /* 0x000008000a227984 */ /* 0x000e220000000a00 */
[----:B------:R-:W-:-:S05]  /*2e30*/  PRMT R57, R57, 0x7632, R57 ;  /* 0x0000763239397816 */ /* 0x000fca0000000039 */
[----:B------:R-:W-:-:S04]  /*2e40*/  IMAD.U32 R32, R57, 0x10000, RZ ;  /* 0x0001000039207824 */ /* 0x000fc800078e00ff */
[----:B------:R-:W-:Y:S02]  /*2e50*/  FMUL.FTZ R60, R39, R32 ;  /* 0x00000020273c7220 */ /* 0x000fe40000410000 */
[----:B------:R-:W1:Y:S01]  /*2e60*/  LDS.64 R32, [R10+0x10] ;  /* 0x000010000a207984 */ /* 0x000e620000000a00 */
[----:B------:R-:W-:Y:S01]  /*2e70*/  PRMT R58, R58, 0x7632, R58 ;  /* 0x000076323a3a7816 */ /* 0x000fe2000000003a */
[C---:B----4-:R-:W-:Y:S01]  /*2e80*/  IMAD.U32 R38, R55.reuse, 0x10000, RZ ;  /* 0x0001000037267824 */ /* 0x050fe200078e00ff */
[----:B------:R-:W-:-:S03]  /*2e90*/  PRMT R55, R55, 0x7632, R55 ;  /* 0x0000763237377816 */ /* 0x000fc60000000037 */
[----:B------:R-:W-:Y:S02]  /*2ea0*/  IMAD.U32 R58, R58, 0x10000, RZ ;  /* 0x000100003a3a7824 */ /* 0x000fe400078e00ff */
[----:B------:R-:W-:Y:S02]  /*2eb0*/  IMAD.U32 R55, R55, 0x10000, RZ ;  /* 0x0001000037377824 */ /* 0x000fe400078e00ff */
[----:B------:R-:W-:Y:S01]  /*2ec0*/  FFMA.FTZ R37, R37, R58, R60 ;  /* 0x0000003a25257223 */ /* 0x000fe2000001003c */
[C---:B0-----:R-:W-:Y:S01]  /*2ed0*/  IMAD.U32 R31, R34.reuse, 0x10000, RZ ;  /* 0x00010000221f7824 */ /* 0x041fe200078e00ff */
[----:B------:R-:W-:-:S03]  /*2ee0*/  PRMT R34, R34, 0x7632, R34 ;  /* 0x0000763222227816 */ /* 0x000fc60000000022 */
[----:B------:R-:W-:Y:S02]  /*2ef0*/  FFMA.FTZ R38, R31, R38, R30 ;  /* 0x000000261f267223 */ /* 0x000fe4000001001e */
[----:B------:R-:W-:Y:S01]  /*2f00*/  IMAD.U32 R34, R34, 0x10000, RZ ;  /* 0x0001000022227824 */ /* 0x000fe200078e00ff */
[----:B------:R-:W0:Y:S01]  /*2f10*/  LDS.64 R30, [R10+0x18] ;  /* 0x000018000a1e7984 */ /* 0x000e220000000a00 */
[C---:B------:R-:W-:Y:S02]  /*2f20*/  PRMT R39, R35.reuse, 0x7632, R39 ;  /* 0x0000763223277816 */ /* 0x040fe40000000027 */
[----:B------:R-:W-:Y:S01]  /*2f30*/  FFMA.FTZ R37, R34, R55, R37 ;  /* 0x0000003722257223 */ /* 0x000fe20000010025 */
[C---:B-----5:R-:W-:Y:S01]  /*2f40*/  PRMT R34, R54.reuse, 0x7632, R34 ;  /* 0x0000763236227816 */ /* 0x060fe20000000022 */
[----:B------:R-:W-:Y:S01]  /*2f50*/  IMAD.U32 R54, R54, 0x10000, RZ ;  /* 0x0001000036367824 */ /* 0x000fe200078e00ff */
[----:B------:R-:W-:Y:S01]  /*2f60*/  SHF.L.U32 R35, R35, 0x10, RZ ;  /* 0x0000001023237819 */ /* 0x000fe200000006ff */
[----:B------:R-:W-:-:S02]  /*2f70*/  IMAD.U32 R58, R39, 0x10000, RZ ;  /* 0x00010000273a7824 */ /* 0x000fc400078e00ff */
[----:B------:R-:W-:Y:S02]  /*2f80*/  IMAD.U32 R34, R34, 0x10000, RZ ;  /* 0x0001000022227824 */ /* 0x000fe400078e00ff */
[----:B------:R-:W-:Y:S02]  /*2f90*/  FFMA.FTZ R38, R35, R54, R38 ;  /* 0x0000003623267223 */ /* 0x000fe40000010026 */
[----:B------:R-:W-:Y:S02]  /*2fa0*/  FFMA.FTZ R37, R58, R34, R37 ;  /* 0x000000223a257223 */ /* 0x000fe40000010025 */
[----:B------:R-:W2:Y:S01]  /*2fb0*/  LDS.64 R34, [R10+0x20] ;  /* 0x000020000a227984 */ /* 0x000ea20000000a00 */
[C---:B-1----:R-:W-:Y:S01]  /*2fc0*/  PRMT R39, R32.reuse, 0x7632, R39 ;  /* 0x0000763220277816 */ /* 0x042fe20000000027 */
[----:B------:R-:W-:Y:S01]  /*2fd0*/  IMAD.U32 R55, R32, 0x10000, RZ ;  /* 0x0001000020377824 */ /* 0x000fe200078e00ff */
[C---:B------:R-:W-:Y:S01]  /*2fe0*/  PRMT R32, R51.reuse, 0x7632, R32 ;  /* 0x0000763233207816 */ /* 0x040fe20000000020 */
[----:B------:R-:W-:-:S02]  /*2ff0*/  IMAD.U32 R51, R51, 0x10000, RZ ;  /* 0x0001000033337824 */ /* 0x000fc400078e00ff */
[----:B------:R-:W-:Y:S02]  /*3000*/  IMAD.U32 R54, R39, 0x10000, RZ ;  /* 0x0001000027367824 */ /* 0x000fe400078e00ff */
[----:B------:R-:W-:Y:S02]  /*3010*/  IMAD.U32 R32, R32, 0x10000, RZ ;  /* 0x0001000020207824 */ /* 0x000fe400078e00ff */
[----:B------:R-:W-:Y:S01]  /*3020*/  FFMA.FTZ R38, R55, R51, R38 ;  /* 0x0000003337267223 */ /* 0x000fe20000010026 */
[C---:B------:R-:W-:Y:S01]  /*3030*/  SHF.L.U32 R39, R33.reuse, 0x10, RZ ;  /* 0x0000001021277819 */ /* 0x040fe200000006ff */
[----:B------:R-:W-:Y:S02]  /*3040*/  IMAD.U32 R51, R52, 0x10000, RZ ;  /* 0x0001000034337824 */ /* 0x000fe400078e00ff */
[--C-:B------:R-:W-:Y:S01]  /*3050*/  FFMA.FTZ R32, R54, R32, R37.reuse ;  /* 0x0000002036207223 */ /* 0x100fe20000010025 */
[----:B------:R-:W-:Y:S02]  /*3060*/  PRMT R37, R33, 0x7632, R37 ;  /* 0x0000763221257816 */ /* 0x000fe40000000025 */
[----:B------:R-:W-:Y:S01]  /*3070*/  PRMT R52, R52, 0x7632, R52 ;  /* 0x0000763234347816 */ /* 0x000fe20000000034 */
[----:B------:R-:W-:-:S02]  /*3080*/  FFMA.FTZ R33, R39, R51, R38 ;  /* 0x0000003327217223 */ /* 0x000fc40000010026 */
[----:B------:R-:W-:Y:S01]  /*3090*/  IMAD.U32 R39, R37, 0x10000, RZ ;  /* 0x0001000025277824 */ /* 0x000fe200078e00ff */
[----:B------:R-:W-:Y:S01]  /*30a0*/  PRMT R37, R53, 0x7632, R37 ;  /* 0x0000763235257816 */ /* 0x000fe20000000025 */
[----:B------:R-:W-:Y:S01]  /*30b0*/  IMAD.U32 R52, R52, 0x10000, RZ ;  /* 0x0001000034347824 */ /* 0x000fe200078e00ff */
[C---:B0-----:R-:W-:Y:S01]  /*30c0*/  PRMT R38, R30.reuse, 0x7632, R38 ;  /* 0x000076321e267816 */ /* 0x041fe20000000026 */
        /* <DEDUP_REMOVED lines=9> */
[----:B------:R-:W-:Y:S01]  /*3160*/  IMAD.U32 R56, R56, 0x10000, RZ ;  /* 0x0001000038387824 */ /* 0x000fe200078e00ff */
[----:B------:R-:W-:Y:S01]  /*3170*/  SHF.L.U32 R38, R31, 0x10, RZ ;  /* 0x000000101f267819 */ /* 0x000fe200000006ff */
[----:B------:R-:W-:Y:S02]  /*3180*/  IMAD.U32 R30, R30, 0x10000, RZ ;  /* 0x000100001e1e7824 */ /* 0x000fe400078e00ff */
        /* <DEDUP_REMOVED lines=10> */
[C---:B------:R-:W-:Y:S01]  /*3230*/  PRMT R30, R36.reuse, 0x7632, R30 ;  /* 0x00007632241e7816 */ /* 0x040fe2000000001e */
[----:B------:R-:W-:Y:S01]  /*3240*/  IMAD.U32 R59, R59, 0x10000, RZ ;  /* 0x000100003b3b7824 */ /* 0x000fe200078e00ff */
[----:B------:R-:W-:Y:S01]  /*3250*/  SHF.L.U32 R34, R35, 0x10, RZ ;  /* 0x0000001023227819 */ /* 0x000fe200000006ff */
[----:B------:R-:W-:-:S02]  /*3260*/  IMAD.U32 R35, R36, 0x10000, RZ ;  /* 0x0001000024237824 */ /* 0x000fc400078e00ff */
        /* <DEDUP_REMOVED lines=10> */
.L_x_22013:
        /* <DEDUP_REMOVED lines=12> */
.L_x_21959:
[----:B------:R-:W-:-:S13]  /*33d0*/  ISETP.NE.AND P0, PT, R41, RZ, PT ;  /* 0x000000ff2900720c */ /* 0x000fda0003f05270 */
[----:B------:R-:W-:-:S05]  /*33e0*/  @!P0 IMAD.MOV.U32 R30, RZ, RZ, -0x800001 ;  /* 0xff7fffffff1e8424 */ /* 0x000fca00078e00ff */
[----:B------:R3:W-:Y:S02]  /*33f0*/  @!P0 STS [R45], R30 ;  /* 0x0000001e2d008388 */ /* 0x0007e40000000800 */
.L_x_21961:
[----:B------:R-:W-:Y:S05]  /*3400*/  BSYNC B1 ;  /* 0x0000000000017941 */ /* 0x000fea0003800000 */
.L_x_21958:
        /* <DEDUP_REMOVED lines=9> */
.L_x_21951:
[----:B------:R-:W-:Y:S05]  /*34a0*/  BSYNC B0 ;  /* 0x0000000000007941 */ /* 0x000fea0003800000 */
.L_x_21950:
        /* <DEDUP_REMOVED lines=12> */
.L_x_22018:
[----:B------:R-:W-:Y:S02]  /*3570*/  ISETP.NE.AND P0, PT, R14, RZ, PT ;  /* 0x000000ff0e00720c */ /* 0x000fe40003f05270 */
[----:B---3--:R-:W-:-:S11]  /*3580*/  FMNMX.FTZ R5, R2, R5, !PT ;  /* 0x0000000502057209 */ /* 0x008fd60007810000 */
[----:B------:R-:W-:Y:S05]  /*3590*/  @P0 BRA `(.L_x_21964) ;  /* 0x0000000000240947 */ /* 0x000fea0003800000 */
[----:B------:R-:W3:Y:S01]  /*35a0*/  S2UR UR5, SR_CgaCtaId ;  /* 0x00000000000579c3 */ /* 0x000ee20000008800 */
[----:B------:R-:W-:Y:S01]  /*35b0*/  UMOV UR4, 0x400 ;  /* 0x0000040000047882 */ /* 0x000fe20000000000 */
[----:B------:R-:W-:Y:S01]  /*35c0*/  SHF.R.S32.HI R3, RZ, 0x1f, R0 ;  /* 0x0000001fff037819 */ /* 0x000fe20000011400 */
[----:B------:R-:W-:-:S03]  /*35d0*/  UIADD3 UR4, UR4, 0xa0, URZ ;  /* 0x000000a004047890 */ /* 0x000fc6000fffe03f */
[----:B------:R-:W-:-:S04]  /*35e0*/  LEA.HI R3, R3, R0, RZ, 0x5 ;  /* 0x0000000003037211 */ /* 0x000fc800078f28ff */
[----:B--2---:R-:W-:Y:S01]  /*35f0*/  SHF.R.S32.HI R2, RZ, 0x5, R3 ;  /* 0x00000005ff027819 */ /* 0x004fe20000011403 */
[----:B---3--:R-:W-:-:S06]  /*3600*/  ULEA UR4, UR5, UR4, 0x18 ;  /* 0x0000000405047291 */ /* 0x008fcc000f8ec03f */
[----:B------:R-:W-:-:S05]  /*3610*/  LEA R2, R2, UR4, 0x2 ;  /* 0x0000000402027c11 */ /* 0x000fca000f8e10ff */
[----:B------:R3:W-:Y:S02]  /*3620*/  STS [R2], R5 ;  /* 0x0000000502007388 */ /* 0x0007e40000000800 */
.L_x_21964:
        /* <DEDUP_REMOVED lines=8> */
[----:B------:R-:W-:Y:S01]  /*36b0*/  IMAD.MOV.U32 R4, RZ, RZ, -0x800001 ;  /* 0xff7fffffff047424 */ /* 0x000fe200078e00ff */
[----:B------:R-:W-:-:S03]  /*36c0*/  ISETP.GE.AND P2, PT, R0, UR6, PT ;  /* 0x0000000600007c0c */ /* 0x000fc6000bf46270 */
[----:B------:R-:W-:Y:S08]  /*36d0*/  BSSY B0, `(.L_x_21965) ;  /* 0x00000f8000007945 */ /* 0x000ff00003800000 */
[----:B------:R-:W4:Y:S01]  /*36e0*/  @!P0 S2R R3, SR_CgaCtaId ;  /* 0x0000000000038919 */ /* 0x000f220000008800 */
[----:B--23--:R-:W-:-:S05]  /*36f0*/  @!P0 MOV R2, 0x400 ;  /* 0x0000040000028802 */ /* 0x00cfca0000000f00 */
[----:B------:R-:W-:-:S05]  /*3700*/  @!P0 VIADD R2, R2, 0xa0 ;  /* 0x000000a002028836 */ /* 0x000fca0000000000 */
[----:B----4-:R-:W-:-:S05]  /*3710*/  @!P0 LEA R3, R3, R2, 0x18 ;  /* 0x0000000203038211 */ /* 0x010fca00078ec0ff */
        /* <DEDUP_REMOVED lines=33> */
.L_x_21969:
        /* <DEDUP_REMOVED lines=11> */
.L_x_21968:
[----:B------:R-:W-:Y:S05]  /*39e0*/  BSYNC B1 ;  /* 0x0000000000017941 */ /* 0x000fea0003800000 */
.L_x_21967:
        /* <DEDUP_REMOVED lines=15> */
.L_x_21972:
        /* <DEDUP_REMOVED lines=8> */
[----:B------:R-:W1:Y:S04]  /*3b60*/  LDS R19, [R4+0x800] ;  /* 0x0008000004137984 */ /* 0x000e680000000800 */
[----:B------:R-:W1:Y:S04]  /*3b70*/  LDS R21, [R4+0xa00] ;  /* 0x000a000004157984 */ /* 0x000e680000000800 */
[----:B------:R-:W1:Y:S04]  /*3b80*/  LDS R23, [R4+0xc00] ;  /* 0x000c000004177984 */ /* 0x000e680000000800 */
[----:B------:R-:W1:Y:S01]  /*3b90*/  LDS R29, [R4+0xe00] ;  /* 0x000e0000041d7984 */ /* 0x000e620000000800 */
[----:B--2---:R-:W-:-:S03]  /*3ba0*/  FADD.FTZ R7, -R2, R7 ;  /* 0x0000000702077221 */ /* 0x004fc60000010100 */
[----:B0-----:R-:W0:Y:S01]  /*3bb0*/  LDS R31, [R4+0x1000] ;  /* 0x00100000041f7984 */ /* 0x001e220000000800 */
[----:B------:R-:W-:Y:S01]  /*3bc0*/  FMUL.FTZ R7, R7, 1.4426950216293334961 ;  /* 0x3fb8aa3b07077820 */ /* 0x000fe20000410000 */
[C---:B---3--:R-:W-:Y:S02]  /*3bd0*/  FADD.FTZ R9, -R2.reuse, R9 ;  /* 0x0000000902097221 */ /* 0x048fe40000010100 */
[----:B------:R-:W2:Y:S01]  /*3be0*/  LDS R33, [R4+0x1200] ;  /* 0x0012000004217984 */ /* 0x000ea20000000800 */
[C---:B----4-:R-:W-:Y:S01]  /*3bf0*/  FADD.FTZ R11, -R2.reuse, R11 ;  /* 0x0000000b020b7221 */ /* 0x050fe20000010100 */
[----:B------:R-:W-:Y:S02]  /*3c00*/  FMUL.FTZ R9, R9, 1.4426950216293334961 ;  /* 0x3fb8aa3b09097820 */ /* 0x000fe40000410000 */
[----:B------:R-:W3:Y:S01]  /*3c10*/  LDS R35, [R4+0x1400] ;  /* 0x0014000004237984 */ /* 0x000ee20000000800 */
[----:B------:R-:W4:Y:S01]  /*3c20*/  MUFU.EX2 R7, R7 ;  /* 0x0000000700077308 */ /* 0x000f220000000800 */
[----:B------:R-:W-:Y:S01]  /*3c30*/  FMUL.FTZ R11, R11, 1.4426950216293334961 ;  /* 0x3fb8aa3b0b0b7820 */ /* 0x000fe20000410000 */
[C---:B-1----:R-:W-:Y:S01]  /*3c40*/  FADD.FTZ R13, -R2.reuse, R13 ;  /* 0x0000000d020d7221 */ /* 0x042fe20000010100 */
[----:B------:R-:W1:Y:S01]  /*3c50*/  LDS R37, [R4+0x1600] ;  /* 0x0016000004257984 */ /* 0x000e620000000800 */
[----:B------:R-:W-:-:S02]  /*3c60*/  FADD.FTZ R15, -R2, R15 ;  /* 0x0000000f020f7221 */ /* 0x000fc40000010100 */
[----:B------:R-:W-:Y:S01]  /*3c70*/  FMUL.FTZ R13, R13, 1.4426950216293334961 ;  /* 0x3fb8aa3b0d0d7820 */ /* 0x000fe20000410000 */
[----:B------:R-:W1:Y:S01]  /*3c80*/  LDS R39, [R4+0x1800] ;  /* 0x0018000004277984 */ /* 0x000e620000000800 */
[----:B------:R-:W0:Y:S01]  /*3c90*/  MUFU.EX2 R9, R9 ;  /* 0x0000000900097308 */ /* 0x000e220000000800 */
[----:B------:R-:W-:Y:S01]  /*3ca0*/  FMUL.FTZ R15, R15, 1.4426950216293334961 ;  /* 0x3fb8aa3b0f0f7820 */ /* 0x000fe20000410000 */
[C---:B------:R-:W-:Y:S01]  /*3cb0*/  FADD.FTZ R17, -R2.reuse, R17 ;  /* 0x0000001102117221 */ /* 0x040fe20000010100 */
[----:B------:R-:W1:Y:S01]  /*3cc0*/  LDS R41, [R4+0x1a00] ;  /* 0x001a000004297984 */ /* 0x000e620000000800 */
[C---:B------:R-:W-:Y:S02]  /*3cd0*/  FADD.FTZ R19, -R2.reuse, R19 ;  /* 0x0000001302137221 */ /* 0x040fe40000010100 */
[----:B------:R-:W-:Y:S02]  /*3ce0*/  FMUL.FTZ R17, R17, 1.4426950216293334961 ;  /* 0x3fb8aa3b11117820 */ /* 0x000fe40000410000 */
[----:B------:R-:W2:Y:S01]  /*3cf0*/  MUFU.EX2 R11, R11 ;  /* 0x0000000b000b7308 */ /* 0x000ea20000000800 */
[----:B----4-:R-:W-:Y:S01]  /*3d00*/  FADD.FTZ R8, R7, R3 ;  /* 0x0000000307087221 */ /* 0x010fe20000010000 */
        /* <DEDUP_REMOVED lines=13> */
[----:B--2---:R-:W-:Y:S01]  /*3de0*/  FADD.FTZ R8, R8, R11 ;  /* 0x0000000b08087221 */ /* 0x004fe20000010000 */
[----:B------:R-:W-:Y:S01]  /*3df0*/  FMUL.FTZ R31, R31, 1.4426950216293334961 ;  /* 0x3fb8aa3b1f1f7820 */ /* 0x000fe20000410000 */
[----:B------:R-:W-:Y:S01]  /*3e00*/  FADD.FTZ R33, -R2, R33 ;  /* 0x0000002102217221 */ /* 0x000fe20000010100 */
[----:B------:R-:W-:Y:S03]  /*3e10*/  STS [R4], R11 ;  /* 0x0000000b04007388 */ /* 0x000fe60000000800 */
[----:B------:R-:W-:Y:S01]  /*3e20*/  FMUL.FTZ R33, R33, 1.4426950216293334961 ;  /* 0x3fb8aa3b21217820 */ /* 0x000fe20000410000 */
[----:B------:R-:W2:Y:S01]  /*3e30*/  MUFU.EX2 R17, R17 ;  /* 0x0000001100117308 */ /* 0x000ea20000000800 */
[----:B----4-:R-:W-:Y:S01]  /*3e40*/  FADD.FTZ R8, R8, R13 ;  /* 0x0000000d08087221 */ /* 0x010fe20000010000 */
[C---:B---3--:R-:W-:Y:S01]  /*3e50*/  FADD.FTZ R35, -R2.reuse, R35 ;  /* 0x0000002302237221 */ /* 0x048fe20000010100 */
[----:B-1----:R-:W-:Y:S01]  /*3e60*/  FADD.FTZ R37, -R2, R37 ;  /* 0x0000002502257221 */ /* 0x002fe20000010100 */
[----:B------:R-:W-:Y:S02]  /*3e70*/  STS [R4+0x200], R13 ;  /* 0x0002000d04007388 */ /* 0x000fe40000000800 */
[----:B------:R-:W-:Y:S01]  /*3e80*/  FMUL.FTZ R35, R35, 1.4426950216293334961 ;  /* 0x3fb8aa3b23237820 */ /* 0x000fe20000410000 */
[----:B------:R-:W-:Y:S01]  /*3e90*/  FMUL.FTZ R37, R37, 1.4426950216293334961 ;  /* 0x3fb8aa3b25257820 */ /* 0x000fe20000410000 */
[----:B------:R-:W1:Y:S01]  /*3ea0*/  MUFU.EX2 R19, R19 ;  /* 0x0000001300137308 */ /* 0x000e620000000800 */
[----:B0-----:R-:W-:Y:S01]  /*3eb0*/  FADD.FTZ R8, R8, R15 ;  /* 0x0000000f08087221 */ /* 0x001fe20000010000 */
[C---:B------:R-:W-:Y:S01]  /*3ec0*/  FADD.FTZ R39, -R2.reuse, R39 ;  /* 0x0000002702277221 */ /* 0x040fe20000010100 */
[----:B------:R-:W-:Y:S01]  /*3ed0*/  FADD.FTZ R41, -R2, R41 ;  /* 0x0000002902297221 */ /* 0x000fe20000010100 */
[----:B------:R-:W-:Y:S02]  /*3ee0*/  STS [R4+0x400], R15 ;  /* 0x0004000f04007388 */ /* 0x000fe40000000800 */
[----:B------:R-:W-:Y:S01]  /*3ef0*/  FMUL.FTZ R39, R39, 1.4426950216293334961 ;  /* 0x3fb8aa3b27277820 */ /* 0x000fe20000410000 */
[----:B------:R-:W-:Y:S01]  /*3f00*/  FMUL.FTZ R41, R41, 1.4426950216293334961 ;  /* 0x3fb8aa3b29297820 */ /* 0x000fe20000410000 */
        /* <DEDUP_REMOVED lines=33> */
.L_x_21971:
[----:B------:R-:W-:Y:S05]  /*4120*/  BSYNC B1 ;  /* 0x0000000000017941 */ /* 0x000fea0003800000 */
.L_x_21970:
        /* <DEDUP_REMOVED lines=55> */
.L_x_21974:
[----:B------:R-:W-:Y:S05]  /*44a0*/  BSYNC B1 ;  /* 0x0000000000017941 */ /* 0x000fea0003800000 */
.L_x_21973:
        /* <DEDUP_REMOVED lines=26> */
.L_x_21966:
[----:B------:R-:W-:Y:S05]  /*4650*/  BSYNC B0 ;  /* 0x0000000000007941 */ /* 0x000fea0003800000 */
.L_x_21965:
        /* <DEDUP_REMOVED lines=8> */
[----:B------:R-:W3:Y:S02]  /*46e0*/  SHFL.BFLY PT, R5, R4, 0x8, 0x1f ;  /* 0x0d001f0004057f89 */ /* 0x000ee400000e0000 */
[----:B---3--:R-:W-:Y:S01]  /*46f0*/  FADD.FTZ R5, R4, R5 ;  /* 0x0000000504057221 */ /* 0x008fe20000010000 */
[----:B------:R-:W-:Y:S02]  /*4700*/  @!P0 IADD3 R4, R3, 0xa0, RZ ;  /* 0x000000a003048810 */ /* 0x000fe40007ffe0ff */
[----:B------:R-:W-:Y:S02]  /*4710*/  @!P0 SHF.R.U32.HI R3, RZ, 0x3, R0 ;  /* 0x00000003ff038819 */ /* 0x000fe40000011600 */
        /* <DEDUP_REMOVED lines=47> */
.L_x_21979:
[----:B------:R-:W0:Y:S01]  /*4a10*/  LDS R9, [R7] ;  /* 0x0000000007097984 */ /* 0x000e220000000800 */
[----:B------:R-:W-:Y:S01]  /*4a20*/  IADD3 R5, R5, -0x1, RZ ;  /* 0xffffffff05057810 */ /* 0x000fe20007ffe0ff */
[----:B------:R-:W-:-:S03]  /*4a30*/  VIADD R6, R6, 0x80 ;  /* 0x0000008006067836 */ /* 0x000fc60000000000 */
[----:B------:R-:W-:Y:S01]  /*4a40*/  ISETP.NE.AND P0, PT, R5, RZ, PT ;  /* 0x000000ff0500720c */ /* 0x000fe20003f05270 */
[----:B0-----:R-:W-:-:S05]  /*4a50*/  FMUL.FTZ R8, R9, R4 ;  /* 0x0000000409087220 */ /* 0x001fca0000410000 */
[----:B------:R0:W-:Y:S02]  /*4a60*/  STS [R7], R8 ;  /* 0x0000000807007388 */ /* 0x0001e40000000800 */
[----:B0-----:R-:W-:-:S05]  /*4a70*/  VIADD R7, R7, 0x200 ;  /* 0x0000020007077836 */ /* 0x001fca0000000000 */
[----:B------:R-:W-:Y:S05]  /*4a80*/  @P0 BRA `(.L_x_21979) ;  /* 0xfffffffc00e00947 */ /* 0x000fea000383ffff */
.L_x_21978:
[----:B------:R-:W-:Y:S05]  /*4a90*/  BSYNC B1 ;  /* 0x0000000000017941 */ /* 0x000fea0003800000 */
.L_x_21977:
        /* <DEDUP_REMOVED lines=12> */
[----:B-----5:R-:W-:Y:S01]  /*4b60*/  IMAD.U32 R43, RZ, RZ, UR6 ;  /* 0x00000006ff2b7e24 */ /* 0x020fe2000f8e00ff */
[----:B------:R-:W-:-:S03]  /*4b70*/  PLOP3.LUT P0, PT, PT, PT, PT, 0x8, 0x0 ;  /* 0x000000000000781c */ /* 0x000fc60003f0e170 */
[----:B------:R-:W-:-:S10]  /*4b80*/  VIADD R43, R43, 0xfffffa00 ;  /* 0xfffffa002b2b7836 */ /* 0x000fd40000000000 */
.L_x_21982:
[----:B------:R-:W0:Y:S01]  /*4b90*/  LDS R7, [R5+-0x400] ;  /* 0xfffc000005077984 */ /* 0x000e220000000800 */
[----:B------:R-:W-:-:S03]  /*4ba0*/  VIADD R6, R6, 0x800 ;  /* 0x0000080006067836 */ /* 0x000fc60000000000 */
[----:B------:R-:W3:Y:S02]  /*4bb0*/  LDS R9, [R5+-0x200] ;  /* 0xfffe000005097984 */ /* 0x000ee40000000800 */
        /* <DEDUP_REMOVED lines=32> */
[-C--:B0-----:R-:W-:Y:S01]  /*4dc0*/  FMUL.FTZ R10, R33, R4.reuse ;  /* 0x00000004210a7220 */ /* 0x081fe20000410000 */
[-C--:B---3--:R-:W-:Y:S02]  /*4dd0*/  FMUL.FTZ R12, R35, R4.reuse ;  /* 0x00000004230c7220 */ /* 0x088fe40000410000 */
        /* <DEDUP_REMOVED lines=15> */
.L_x_21981:
[----:B------:R-:W-:Y:S05]  /*4ed0*/  BSYNC B1 ;  /* 0x0000000000017941 */ /* 0x000fea0003800000 */
.L_x_21980:
[----:B------:R-:W-:Y:S01]  /*4ee0*/  IADD3 R7, -R6, UR6, RZ ;  /* 0x0000000606077c10 */ /* 0x000fe2000fffe1ff */
[----:B------:R-:W-:Y:S03]  /*4ef0*/  BSSY B1, `(.L_x_21983) ;  /* 0x000001e000017945 */ /* 0x000fe60003800000 */
[----:B------:R-:W-:-:S13]  /*4f00*/  ISETP.GT.AND P2, PT, R7, 0x200, PT ;  /* 0x000002000700780c */ /* 0x000fda0003f44270 */
[----:B------:R-:W-:Y:S05]  /*4f10*/  @!P2 BRA `(.L_x_21984) ;  /* 0x00000000006ca947 */ /* 0x000fea0003800000 */
[----:B------:R-:W0:Y:S01]  /*4f20*/  LDS R7, [R5+-0x400] ;  /* 0xfffc000005077984 */ /* 0x000e220000000800 */
[----:B------:R-:W-:Y:S02]  /*4f30*/  PLOP3.LUT P0, PT, PT, PT, PT, 0x8, 0x0 ;  /* 0x000000000000781c */ /* 0x000fe40003f0e170 */
[----:B------:R-:W-:Y:S01]  /*4f40*/  IADD3 R6, R6, 0x400, RZ ;  /* 0x0000040006067810 */ /* 0x000fe20007ffe0ff */
[----:B------:R-:W3:Y:S04]  /*4f50*/  LDS R9, [R5+-0x200] ;  /* 0xfffe000005097984 */ /* 0x000ee80000000800 */
[----:B------:R-:W4:Y:S04]  /*4f60*/  LDS R11, [R5] ;  /* 0x00000000050b7984 */ /* 0x000f280000000800 */
[----:B------:R-:W1:Y:S04]  /*4f70*/  LDS R13, [R5+0x200] ;  /* 0x00020000050d7984 */ /* 0x000e680000000800 */
        /* <DEDUP_REMOVED lines=21> */
.L_x_21984:
[----:B------:R-:W-:Y:S05]  /*50d0*/  BSYNC B1 ;  /* 0x0000000000017941 */ /* 0x000fea0003800000 */
.L_x_21983:
        /* <DEDUP_REMOVED lines=14> */
.L_x_21976:
[----:B------:R-:W-:Y:S05]  /*51c0*/  BSYNC B0 ;  /* 0x0000000000007941 */ /* 0x000fea0003800000 */
.L_x_21975:
[----:B------:R-:W-:Y:S01]  /*51d0*/  BAR.SYNC.DEFER_BLOCKING 0x0 ;  /* 0x0000000000007b1d */ /* 0x000fe20000010000 */
[----:B------:R-:W-:Y:S01]  /*51e0*/  ISETP.NE.AND P0, PT, R0, RZ, PT ;  /* 0x000000ff0000720c */ /* 0x000fe20003f05270 */
[----:B------:R-:W-:-:S04]  /*51f0*/  IMAD.MOV.U32 R15, RZ, RZ, RZ ;  /* 0x000000ffff0f7224 */ /* 0x000fc800078e00ff */
        /* <DEDUP_REMOVED lines=29> */
.L_x_21986:
[----:B------:R-:W-:Y:S05]  /*53d0*/  BSYNC B0 ;  /* 0x0000000000007941 */ /* 0x000fea0003800000 */
.L_x_21985:
[----:B------:R-:W-:Y:S01]  /*53e0*/  ULDC UR8, c[0x0][0x26c] ;  /* 0x00009b0000087ab9 */ /* 0x000fe20000000800 */
[----:B------:R-:W-:Y:S01]  /*53f0*/  BSSY B1, `(.L_x_21987) ;  /* 0x000013d000017945 */ /* 0x000fe20003800000 */
[----:B------:R-:W-:-:S03]  /*5400*/  CS2R R18, SRZ ;  /* 0x0000000000127805 */ /* 0x000fc6000001ff00 */
[----:B------:R-:W-:Y:S05]  /*5410*/  @P1 BRA `(.L_x_21988) ;  /* 0x0000001000e81947 */ /* 0x000fea0003800000 */
[----:B0--34-:R-:W0:Y:S01]  /*5420*/  I2F.RP R4, R40 ;  /* 0x0000002800047306 */ /* 0x019e220000209400 */
        /* <DEDUP_REMOVED lines=12> */
[----:B0-----:R-:W0:Y:S05]  /*54f0*/  MUFU.RCP R4, R4 ;  /* 0x0000000400047308 */ /* 0x001e2a0000001000 */
[----:B------:R-:W2:Y:S08]  /*5500*/  S2UR UR5, SR_CgaCtaId ;  /* 0x00000000000579c3 */ /* 0x000eb00000008800 */
[----:B------:R-:W1:Y:S01]  /*5510*/  LDC R26, c[0x0][0x26c] ;  /* 0x00009b00ff1a7b82 */ /* 0x000e620000000800 */
        /* <DEDUP_REMOVED lines=15> */
[----:B------:R-:W-:Y:S01]  /*5610*/  VIADD R27, R27, -UR6 ;  /* 0x800000061b1b7c36 */ /* 0x000fe20008000000 */
[----:B0-----:R-:W-:Y:S02]  /*5620*/  IADD3 R21, RZ, -R3, RZ ;  /* 0x80000003ff157210 */ /* 0x001fe40007ffe0ff */
[----:B------:R-:W-:Y:S01]  /*5630*/  LEA.HI.X R23, R23, UR7, R4, 0x2, P0 ;  /* 0x0000000717177c11 */ /* 0x000fe200080f1404 */
[----:B------:R-:W-:Y:S01]  /*5640*/  ULDC UR7, c[0x0][0x270] ;  /* 0x00009c0000077ab9 */ /* 0x000fe20000000800 */
[----:B-1----:R-:W-:Y:S01]  /*5650*/  SHF.R.S32.HI R26, RZ, 0x1f, R26 ;  /* 0x0000001fff1a7819 */ /* 0x002fe2000001141a */
[----:B------:R-:W-:Y:S01]  /*5660*/  IMAD R42, R42, UR7, RZ ;  /* 0x000000072a2a7c24 */ /* 0x000fe2000f8e02ff */
[----:B------:R-:W-:Y:S01]  /*5670*/  IADD3 R28, R28, 0x10, RZ ;  /* 0x000000101c1c7810 */ /* 0x000fe20007ffe0ff */
[----:B------:R-:W-:-:S03]  /*5680*/  IMAD R21, R40, R21, RZ ;  /* 0x0000001528157224 */ /* 0x000fc600078e02ff */
[----:B-----5:R-:W-:Y:S01]  /*5690*/  SHF.R.S32.HI R43, RZ, 0x1f, R42 ;  /* 0x0000001fff2b7819 */ /* 0x020fe2000001142a */
[----:B------:R-:W-:-:S07]  /*56a0*/  IMAD.HI.U32 R21, R3, R21, R2 ;  /* 0x0000001503157227 */ /* 0x000fce00078e0002 */
.L_x_21997:
[----:B0-----:R-:W0:Y:S01]  /*56b0*/  LDC R10, c[0x0][0x290] ;  /* 0x0000a400ff0a7b82 */ /* 0x001e220000000800 */
        /* <DEDUP_REMOVED lines=48> */
[----:B------:R-:W0:Y:S03]  /*59c0*/  LDC.64 R12, c[0x0][0x238] ;  /* 0x00008e00ff0c7b82 */ /* 0x000e260000000a00 */
[----:B------:R-:W1:Y:S01]  /*59d0*/  LDS.128 R8, [R28] ;  /* 0x000000001c087984 */ /* 0x000e620000000c00 */
[----:B--2---:R-:W-:-:S05]  /*59e0*/  SHF.R.S32.HI R2, RZ, 0x1f, R5 ;  /* 0x0000001fff027819 */ /* 0x004fca0000011405 */
[----:B------:R-:W-:Y:S02]  /*59f0*/  IMAD R4, R2, UR8, RZ ;  /* 0x0000000802047c24 */ /* 0x000fe4000f8e02ff */
[----:B------:R-:W-:-:S04]  /*5a00*/  IMAD.WIDE.U32 R2, R5, UR8, R42 ;  /* 0x0000000805027c25 */ /* 0x000fc8000f8e002a */
[----:B------:R-:W-:Y:S01]  /*5a10*/  IMAD R5, R5, R26, R4 ;  /* 0x0000001a05057224 */ /* 0x000fe200078e0204 */
[----:B------:R-:W-:-:S03]  /*5a20*/  IADD3 R4, P1, R33, R2, RZ ;  /* 0x0000000221047210 */ /* 0x000fc60007f3e0ff */
[----:B------:R-:W-:Y:S01]  /*5a30*/  IMAD.IADD R32, R3, 0x1, R5 ;  /* 0x0000000103207824 */ /* 0x000fe200078e0205 */
[----:B0-----:R-:W-:-:S04]  /*5a40*/  LEA R48, P2, R4, R12, 0x1 ;  /* 0x0000000c04307211 */ /* 0x001fc800078408ff */
[----:B------:R-:W-:-:S04]  /*5a50*/  LEA.HI.X.SX32 R5, R33, R32, 0x1, P1 ;  /* 0x0000002021057211 */ /* 0x000fc800008f0eff */
[----:B------:R-:W-:-:S05]  /*5a60*/  LEA.HI.X R49, R4, R13, R5, 0x1, P2 ;  /* 0x0000000d04317211 */ /* 0x000fca00010f0c05 */
[----:B------:R-:W5:Y:S04]  /*5a70*/  LDG.E.CONSTANT R36, desc[UR10][R48.64] ;  /* 0x0000000a30247981 */ /* 0x000f68000c1e9900 */
[----:B------:R-:W5:Y:S04]  /*5a80*/  LDG.E.CONSTANT R37, desc[UR10][R48.64+0x4] ;  /* 0x0000040a30257981 */ /* 0x000f68000c1e9900 */
[----:B------:R-:W5:Y:S04]  /*5a90*/  LDG.E.CONSTANT R34, desc[UR10][R48.64+0x8] ;  /* 0x0000080a30227981 */ /* 0x000f68000c1e9900 */
[----:B------:R-:W5:Y:S01]  /*5aa0*/  LDG.E.CONSTANT R35, desc[UR10][R48.64+0xc] ;  /* 0x00000c0a30237981 */ /* 0x000f62000c1e9900 */
[----:B------:R-:W-:-:S04]  /*5ab0*/  IADD3 R4, P1, R29, R2, RZ ;  /* 0x000000021d047210 */ /* 0x000fc80007f3e0ff */
[----:B------:R-:W-:Y:S02]  /*5ac0*/  LEA.HI.X.SX32 R5, R29, R32, 0x1, P1 ;  /* 0x000000201d057211 */ /* 0x000fe400008f0eff */
[----:B------:R-:W-:-:S04]  /*5ad0*/  LEA R16, P2, R4, R12, 0x1 ;  /* 0x0000000c04107211 */ /* 0x000fc800078408ff */
[----:B------:R-:W-:Y:S02]  /*5ae0*/  LEA.HI.X R17, R4, R13, R5, 0x1, P2 ;  /* 0x0000000d04117211 */ /* 0x000fe400010f0c05 */
[----:B------:R-:W0:Y:S01]  /*5af0*/  LDS.128 R4, [R28+-0x10] ;  /* 0xfffff0001c047984 */ /* 0x000e220000000c00 */
[----:B------:R-:W-:Y:S01]  /*5b00*/  ISETP.NE.AND P1, PT, R41, RZ, PT ;  /* 0x000000ff2900720c */ /* 0x000fe20003f25270 */
[----:B------:R-:W-:Y:S01]  /*5b10*/  BSSY B2, `(.L_x_21991) ;  /* 0x0000027000027945 */ /* 0x000fe20003800000 */
[----:B-1----:R-:W-:Y:S01]  /*5b20*/  F2FP.BF16.F32.PACK_AB R8, R9, R8 ;  /* 0x000000080908723e */ /* 0x002fe200000010ff */
[----:B------:R-:W5:Y:S04]  /*5b30*/  LDG.E.CONSTANT R46, desc[UR10][R16.64] ;  /* 0x0000000a102e7981 */ /* 0x000f68000c1e9900 */
[----:B------:R-:W5:Y:S04]  /*5b40*/  LDG.E.CONSTANT R39, desc[UR10][R16.64+0x4] ;  /* 0x0000040a10277981 */ /* 0x000f68000c1e9900 */
[----:B------:R-:W5:Y:S04]  /*5b50*/  LDG.E.CONSTANT R44, desc[UR10][R16.64+0x8] ;  /* 0x0000080a102c7981 */ /* 0x000f68000c1e9900 */
[----:B------:R1:W5:Y:S01]  /*5b60*/  LDG.E.CONSTANT R38, desc[UR10][R16.64+0xc] ;  /* 0x00000c0a10267981 */ /* 0x000362000c1e9900 */
[----:B0-----:R-:W-:-:S02]  /*5b70*/  F2FP.BF16.F32.PACK_AB R5, R5, R4 ;  /* 0x000000040505723e */ /* 0x001fc400000010ff */
[----:B-1----:R-:W-:Y:S01]  /*5b80*/  F2FP.BF16.F32.PACK_AB R17, R7, R6 ;  /* 0x000000060711723e */ /* 0x002fe200000010ff */
        /* <DEDUP_REMOVED lines=31> */
.L_x_21992:
[----:B------:R-:W-:Y:S05]  /*5d80*/  BSYNC B2 ;  /* 0x0000000000027941 */ /* 0x000fea0003800000 */
.L_x_21991:
[----:B------:R-:W-:Y:S02]  /*5d90*/  IMAD.MOV.U32 R4, RZ, RZ, R17 ;  /* 0x000000ffff047224 */ /* 0x000fe400078e0011 */
[----:B-----5:R-:W-:Y:S02]  /*5da0*/  HMUL2.BF16_V2 R6, R5, R46 ;  /* 0x0000002e05067232 */ /* 0x020fe40000200000 */
[--C-:B------:R-:W-:Y:S01]  /*5db0*/  IMAD.MOV.U32 R7, RZ, RZ, R8.reuse ;  /* 0x000000ffff077224 */ /* 0x100fe200078e0008 */
[----:B------:R-:W-:Y:S01]  /*5dc0*/  BSSY B2, `(.L_x_21993) ;  /* 0x000002e000027945 */ /* 0x000fe20003800000 */
[----:B------:R-:W-:Y:S01]  /*5dd0*/  HFMA2.MMA.BF16_V2 R9, R4, R39, -RZ ;  /* 0x0000002704097235 */ /* 0x000fe200003000ff */
[C---:B------:R-:W-:Y:S02]  /*5de0*/  PRMT R8, R6.reuse, 0x7632, R8 ;  /* 0x0000763206087816 */ /* 0x040fe40000000008 */
[----:B------:R-:W-:Y:S02]  /*5df0*/  HMUL2.BF16_V2 R41, R7, R44 ;  /* 0x0000002c07297232 */ /* 0x000fe40000200000 */
[----:B------:R-:W-:-:S02]  /*5e00*/  IMAD.U32 R17, R6, 0x10000, RZ ;  /* 0x0001000006117824 */ /* 0x000fc400078e00ff */
[----:B------:R-:W-:Y:S01]  /*5e10*/  IMAD.U32 R8, R8, 0x10000, RZ ;  /* 0x0001000008087824 */ /* 0x000fe200078e00ff */
[----:B------:R-:W-:Y:S02]  /*5e20*/  PRMT R6, R41, 0x7610, R6 ;  /* 0x0000761029067816 */ /* 0x000fe40000000006 */
[C---:B------:R-:W-:Y:S01]  /*5e30*/  PRMT R16, R9.reuse, 0x7632, R16 ;  /* 0x0000763209107816 */ /* 0x040fe20000000010 */
[----:B------:R-:W-:Y:S02]  /*5e40*/  IMAD.U32 R39, R9, 0x10000, RZ ;  /* 0x0001000009277824 */ /* 0x000fe400078e00ff */
[----:B------:R-:W-:Y:S01]  /*5e50*/  FADD.FTZ R9, R17, R8 ;  /* 0x0000000811097221 */ /* 0x000fe20000010000 */
[----:B------:R-:W-:Y:S01]  /*5e60*/  IMAD.U32 R6, R6, 0x10000, RZ ;  /* 0x0001000006067824 */ /* 0x000fe200078e00ff */
[----:B------:R-:W-:Y:S02]  /*5e70*/  SHF.L.U32 R44, R16, 0x10, RZ ;  /* 0x00000010102c7819 */ /* 0x000fe400000006ff */
[----:B------:R-:W-:-:S03]  /*5e80*/  PRMT R16, R41, 0x7632, R16 ;  /* 0x0000763229107816 */ /* 0x000fc60000000010 */
[----:B------:R-:W-:Y:S02]  /*5e90*/  FADD.FTZ R8, R39, R44 ;  /* 0x0000002c27087221 */ /* 0x000fe40000010000 */
        /* <DEDUP_REMOVED lines=32> */
.L_x_21994:
[----:B------:R-:W-:Y:S05]  /*60a0*/  BSYNC B2 ;  /* 0x0000000000027941 */ /* 0x000fea0003800000 */
.L_x_21993:
[----:B------:R-:W-:Y:S01]  /*60b0*/  HFMA2.MMA.BF16_V2 R16, R5, R36, -RZ ;  /* 0x0000002405107235 */ /* 0x000fe200003000ff */
[----:B------:R-:W-:Y:S01]  /*60c0*/  FADD.FTZ R9, R9, R8 ;  /* 0x0000000809097221 */ /* 0x000fe20000010000 */
[----:B------:R-:W-:Y:S01]  /*60d0*/  F2FP.BF16.F32.PACK_AB R36, R11, R10 ;  /* 0x0000000a0b24723e */ /* 0x000fe200000010ff */
[----:B------:R-:W-:Y:S02]  /*60e0*/  HMUL2.BF16_V2 R11, R4, R37 ;  /* 0x00000025040b7232 */ /* 0x000fe40000200000 */
[----:B------:R-:W-:Y:S01]  /*60f0*/  FADD.FTZ R6, R6, R17 ;  /* 0x0000001106067221 */ /* 0x000fe20000010000 */
[----:B------:R-:W-:Y:S01]  /*6100*/  HMUL2.BF16_V2 R34, R7, R34 ;  /* 0x0000002207227232 */ /* 0x000fe20000200000 */
[----:B------:R-:W-:Y:S02]  /*6110*/  ISETP.GT.AND P2, PT, R14, 0xf, PT ;  /* 0x0000000f0e00780c */ /* 0x000fe40003f44270 */
[----:B------:R-:W-:Y:S01]  /*6120*/  FADD.FTZ R6, R9, R6 ;  /* 0x0000000609067221 */ /* 0x000fe20000010000 */
[----:B------:R-:W-:-:S02]  /*6130*/  PRMT R8, R16, 0x7610, R8 ;  /* 0x0000761010087816 */ /* 0x000fc40000000008 */
[----:B------:R-:W-:Y:S02]  /*6140*/  PRMT R10, R16, 0x7632, R10 ;  /* 0x00007632100a7816 */ /* 0x000fe4000000000a */
[C---:B------:R-:W-:Y:S01]  /*6150*/  PRMT R16, R11.reuse, 0x7632, R16 ;  /* 0x000076320b107816 */ /* 0x040fe20000000010 */
[----:B------:R-:W-:Y:S02]  /*6160*/  IMAD.U32 R17, R8, 0x10000, RZ ;  /* 0x0001000008117824 */ /* 0x000fe400078e00ff */
[----:B------:R-:W-:Y:S02]  /*6170*/  IMAD.MOV.U32 R8, RZ, RZ, R36 ;  /* 0x000000ffff087224 */ /* 0x000fe400078e0024 */
[----:B------:R-:W-:Y:S02]  /*6180*/  IMAD.U32 R10, R10, 0x10000, RZ ;  /* 0x000100000a0a7824 */ /* 0x000fe400078e00ff */
[----:B------:R-:W-:Y:S02]  /*6190*/  IMAD.U32 R11, R11, 0x10000, RZ ;  /* 0x000100000b0b7824 */ /* 0x000fe400078e00ff */
[C---:B------:R-:W-:Y:S01]  /*61a0*/  HFMA2.MMA.BF16_V2 R35, R8.reuse, R35, -RZ ;  /* 0x0000002308237235 */ /* 0x040fe200003000ff */
[----:B------:R-:W-:Y:S01]  /*61b0*/  IMAD.U32 R16, R16, 0x10000, RZ ;  /* 0x0001000010107824 */ /* 0x000fe200078e00ff */
[----:B------:R-:W-:Y:S01]  /*61c0*/  HFMA2.MMA.BF16_V2 R38, R8, R38, -RZ ;  /* 0x0000002608267235 */ /* 0x000fe200003000ff */
[----:B------:R-:W-:Y:S01]  /*61d0*/  FADD.FTZ R36, R17, R10 ;  /* 0x0000000a11247221 */ /* 0x000fe20000010000 */
[C---:B------:R-:W-:Y:S01]  /*61e0*/  PRMT R17, R34.reuse, 0x7632, R17 ;  /* 0x0000763222117816 */ /* 0x040fe20000000011 */
[--C-:B------:R-:W-:Y:S01]  /*61f0*/  FADD.FTZ R37, R11, R16.reuse ;  /* 0x000000100b257221 */ /* 0x100fe20000010000 */
[----:B------:R-:W-:-:S02]  /*6200*/  PRMT R16, R34, 0x7610, R16 ;  /* 0x0000761022107816 */ /* 0x000fc40000000010 */
[----:B------:R-:W-:Y:S01]  /*6210*/  SHF.L.U32 R17, R17, 0x10, RZ ;  /* 0x0000001011117819 */ /* 0x000fe200000006ff */
[----:B------:R-:W-:Y:S01]  /*6220*/  FADD.FTZ R36, R36, R37 ;  /* 0x0000002524247221 */ /* 0x000fe20000010000 */
[C---:B------:R-:W-:Y:S01]  /*6230*/  PRMT R34, R35.reuse, 0x7610, R34 ;  /* 0x0000761023227816 */ /* 0x040fe20000000022 */
[----:B------:R-:W-:Y:S01]  /*6240*/  IMAD.U32 R16, R16, 0x10000, RZ ;  /* 0x0001000010107824 */ /* 0x000fe200078e00ff */
[C---:B------:R-:W-:Y:S02]  /*6250*/  PRMT R10, R38.reuse, 0x7610, R10 ;  /* 0x00007610260a7816 */ /* 0x040fe4000000000a */
[----:B------:R-:W-:Y:S01]  /*6260*/  PRMT R11, R38, 0x7632, R11 ;  /* 0x00007632260b7816 */ /* 0x000fe2000000000b */
[----:B------:R-:W-:Y:S01]  /*6270*/  IMAD.U32 R34, R34, 0x10000, RZ ;  /* 0x0001000022227824 */ /* 0x000fe200078e00ff */
[----:B------:R-:W-:Y:S01]  /*6280*/  PRMT R35, R35, 0x7632, R35 ;  /* 0x0000763223237816 */ /* 0x000fe20000000023 */
        /* <DEDUP_REMOVED lines=25> */
[C---:B0-----:R-:W-:Y:S01]  /*6420*/  IADD3 R12, R30.reuse, 0x5, RZ ;  /* 0x000000051e0c7810 */ /* 0x041fe20007ffe0ff */
        /* <DEDUP_REMOVED lines=26> */
.L_x_21996:
[----:B------:R-:W-:Y:S05]  /*65d0*/  BSYNC B2 ;  /* 0x0000000000027941 */ /* 0x000fea0003800000 */
.L_x_21995:
[----:B-----5:R-:W-:Y:S01]  /*65e0*/  HFMA2.MMA.BF16_V2 R4, R4, R3, -RZ ;  /* 0x0000000304047235 */ /* 0x020fe200003000ff */
[----:B------:R-:W-:Y:S01]  /*65f0*/  HMUL2.BF16_V2 R2, R5, R2 ;  /* 0x0000000205027232 */ /* 0x000fe20000200000 */
[----:B------:R-:W-:Y:S01]  /*6600*/  HFMA2.MMA.BF16_V2 R8, R8, R9, -RZ ;  /* 0x0000000908087235 */ /* 0x000fe200003000ff */
        /* <DEDUP_REMOVED lines=21> */
.L_x_21990:
[----:B------:R-:W-:Y:S05]  /*6760*/  BSYNC B0 ;  /* 0x0000000000007941 */ /* 0x000fea0003800000 */
.L_x_21989:
[----:B------:R-:W-:Y:S01]  /*6770*/  IADD3 R22, P1, R22, 0x10, RZ ;  /* 0x0000001016167810 */ /* 0x000fe20007f3e0ff */
[----:B------:R-:W-:Y:S02]  /*6780*/  VIADD R30, R30, 0x20 ;  /* 0x000000201e1e7836 */ /* 0x000fe40000000000 */
[----:B------:R-:W-:Y:S02]  /*6790*/  VIADD R28, R28, 0x80 ;  /* 0x000000801c1c7836 */ /* 0x000fe40000000000 */
[----:B------:R-:W-:Y:S01]  /*67a0*/  IMAD.X R23, RZ, RZ, R23, P1 ;  /* 0x000000ffff177224 */ /* 0x000fe200008e0617 */
[----:B------:R-:W-:Y:S07]  /*67b0*/  @!P0 BRA `(.L_x_21997) ;  /* 0xffffffec00bc8947 */ /* 0x000fee000383ffff */
.L_x_21988:
[----:B------:R-:W-:Y:S05]  /*67c0*/  BSYNC B1 ;  /* 0x0000000000017941 */ /* 0x000fea0003800000 */
.L_x_21987:
[----:B------:R-:W1:Y:S01]  /*67d0*/  S2UR UR5, SR_CgaCtaId ;  /* 0x00000000000579c3 */ /* 0x000e620000008800 */
[----:B0---4-:R-:W-:Y:S01]  /*67e0*/  SHF.R.S32.HI R3, RZ, 0x1f, R0 ;  /* 0x0000001fff037819 */ /* 0x011fe20000011400 */
[----:B------:R-:W-:Y:S01]  /*67f0*/  UMOV UR4, 0x400 ;  /* 0x0000040000047882 */ /* 0x000fe20000000000 */
[----:B--2---:R-:W-:Y:S01]  /*6800*/  LOP3.LUT R2, R0, 0xffffffc0, RZ, 0xc0, !PT ;  /* 0xffffffc000027812 */ /* 0x004fe200078ec0ff */
[----:B------:R-:W-:Y:S01]  /*6810*/  UIADD3 UR4, UR4, 0xc0, URZ ;  /* 0x000000c004047890 */ /* 0x000fe2000fffe03f */
[----:B------:R-:W-:-:S03]  /*6820*/  LEA.HI R3, R3, R0, RZ, 0x5 ;  /* 0x0000000003037211 */ /* 0x000fc600078f28ff */
[----:B------:R-:W-:Y:S01]  /*6830*/  BAR.SYNC.DEFER_BLOCKING 0x0 ;  /* 0x0000000000007b1d */ /* 0x000fe20000010000 */
[C---:B------:R-:W-:Y:S02]  /*6840*/  ISETP.GT.AND P3, PT, R0.reuse, 0x3f, PT ;  /* 0x0000003f0000780c */ /* 0x040fe40003f64270 */
[C---:B------:R-:W-:Y:S02]  /*6850*/  ISETP.GT.AND P0, PT, R0.reuse, 0x1f, PT ;  /* 0x0000001f0000780c */ /* 0x040fe40003f04270 */
[C---:B---3--:R-:W-:Y:S01]  /*6860*/  LOP3.LUT R4, R0.reuse, 0xffffffe0, RZ, 0xc0, !PT ;  /* 0xffffffe000047812 */ /* 0x048fe200078ec0ff */
[----:B------:R-:W-:Y:S01]  /*6870*/  VIADD R0, R0, 0x1f ;  /* 0x0000001f00007836 */ /* 0x000fe20000000000 */
[----:B------:R-:W-:Y:S01]  /*6880*/  ISETP.NE.AND P2, PT, R2, 0x40, PT ;  /* 0x000000400200780c */ /* 0x000fe20003f45270 */
[----:B------:R-:W-:Y:S01]  /*6890*/  BSSY B0, `(.L_x_21998) ;  /* 0x000000c000007945 */ /* 0x000fe20003800000 */
[----:B------:R-:W-:Y:S02]  /*68a0*/  SHF.R.S32.HI R3, RZ, 0x5, R3 ;  /* 0x00000005ff037819 */ /* 0x000fe40000011403 */
[----:B------:R-:W-:-:S02]  /*68b0*/  ISETP.GT.U32.AND P1, PT, R0, 0x3e, PT ;  /* 0x0000003e0000780c */ /* 0x000fc40003f24070 */
[----:B------:R-:W-:Y:S01]  /*68c0*/  ISETP.NE.AND P4, PT, R4, 0x20, PT ;  /* 0x000000200400780c */ /* 0x000fe20003f85270 */
[----:B------:R-:W-:Y:S01]  /*68d0*/  IMAD R0, R3, 0x50, R14 ;  /* 0x0000005003007824 */ /* 0x000fe200078e020e */
[----:B-1----:R-:W-:-:S06]  /*68e0*/  ULEA UR4, UR5, UR4, 0x18 ;  /* 0x0000000405047291 */ /* 0x002fcc000f8ec03f */
[----:B------:R-:W-:Y:S01]  /*68f0*/  LEA R0, R0, UR4, 0x2 ;  /* 0x0000000400007c11 */ /* 0x000fe2000f8e10ff */
[----:B------:R-:W-:Y:S06]  /*6900*/  @P2 BRA `(.L_x_21999) ;  /* 0x0000000000102947 */ /* 0x000fec0003800000 */
[----:B------:R-:W-:Y:S01]  /*6910*/  ISETP.GT.AND P2, PT, R14, 0xf, PT ;  /* 0x0000000f0e00780c */ /* 0x000fe20003f44270 */
[----:B------:R0:W-:Y:S04]  /*6920*/  STS [R0+-0x280], R19 ;  /* 0xfffd801300007388 */ /* 0x0001e80000000800 */
[----:B------:R0:W-:Y:S08]  /*6930*/  STS [R0+-0x200], R18 ;  /* 0xfffe001200007388 */ /* 0x0001f00000000800 */
[----:B------:R0:W-:Y:S02]  /*6940*/  @!P2 STS [R0+-0x180], R15 ;  /* 0xfffe800f0000a388 */ /* 0x0001e40000000800 */
.L_x_21999:
[----:B------:R-:W-:Y:S05]  /*6950*/  BSYNC B0 ;  /* 0x0000000000007941 */ /* 0x000fea0003800000 */
.L_x_21998:
[----:B------:R-:W-:Y:S06]  /*6960*/  BAR.SYNC.DEFER_BLOCKING 0x0 ;  /* 0x0000000000007b1d */ /* 0x000fec0000010000 */
[----:B------:R-:W-:Y:S04]  /*6970*/  BSSY B0, `(.L_x_22000) ;  /* 0x0000009000007945 */ /* 0x000fe80003800000 */
[----:B------:R-:W-:Y:S05]  /*6980*/  @P3 BRA `(.L_x_22001) ;  /* 0x00000000001c3947 */ /* 0x000fea0003800000 */
[----:B------:R-:W-:Y:S01]  /*6990*/  ISETP.GT.AND P2, PT, R14, 0xf, PT ;  /* 0x0000000f0e00780c */ /* 0x000fe20003f44270 */
[----:B------:R-:W0:Y:S04]  /*69a0*/  LDS R2, [R0] ;  /* 0x0000000000027984 */ /* 0x000e280000000800 */
[----:B------:R-:W1:Y:S08]  /*69b0*/  LDS R3, [R0+0x80] ;  /* 0x0000800000037984 */ /* 0x000e700000000800 */
[----:B------:R-:W2:Y:S01]  /*69c0*/  @!P2 LDS R4, [R0+0x100] ;  /* 0x000100000004a984 */ /* 0x000ea20000000800 */
[----:B0-----:R-:W-:Y:S01]  /*69d0*/  FADD.FTZ R19, R2, R19 ;  /* 0x0000001302137221 */ /* 0x001fe20000010000 */
[----:B-1----:R-:W-:Y:S01]  /*69e0*/  FADD.FTZ R18, R3, R18 ;  /* 0x0000001203127221 */ /* 0x002fe20000010000 */
[----:B--2---:R-:W-:-:S07]  /*69f0*/  @!P2 FADD.FTZ R15, R4, R15 ;  /* 0x0000000f040fa221 */ /* 0x004fce0000010000 */
.L_x_22001:
[----:B------:R-:W-:Y:S05]  /*6a00*/  BSYNC B0 ;  /* 0x0000000000007941 */ /* 0x000fea0003800000 */
.L_x_22000:
[----:B------:R-:W-:Y:S06]  /*6a10*/  BAR.SYNC.DEFER_BLOCKING 0x0 ;  /* 0x0000000000007b1d */ /* 0x000fec0000010000 */
[----:B------:R-:W-:Y:S04]  /*6a20*/  BSSY B0, `(.L_x_22002) ;  /* 0x0000006000007945 */ /* 0x000fe80003800000 */
[----:B------:R-:W-:Y:S05]  /*6a30*/  @P4 BRA `(.L_x_22003) ;  /* 0x0000000000104947 */ /* 0x000fea0003800000 */
[----:B------:R-:W-:Y:S01]  /*6a40*/  ISETP.GT.AND P2, PT, R14, 0xf, PT ;  /* 0x0000000f0e00780c */ /* 0x000fe20003f44270 */
[----:B------:R1:W-:Y:S04]  /*6a50*/  STS [R0+-0x140], R19 ;  /* 0xfffec01300007388 */ /* 0x0003e80000000800 */
[----:B------:R1:W-:Y:S08]  /*6a60*/  STS [R0+-0xc0], R18 ;  /* 0xffff401200007388 */ /* 0x0003f00000000800 */
[----:B------:R1:W-:Y:S02]  /*6a70*/  @!P2 STS [R0+-0x40], R15 ;  /* 0xffffc00f0000a388 */ /* 0x0003e40000000800 */
.L_x_22003:
[----:B------:R-:W-:Y:S05]  /*6a80*/  BSYNC B0 ;  /* 0x0000000000007941 */ /* 0x000fea0003800000 */
.L_x_22002:
[----:B------:R-:W-:Y:S06]  /*6a90*/  BAR.SYNC.DEFER_BLOCKING 0x0 ;  /* 0x0000000000007b1d */ /* 0x000fec0000010000 */
[----:B------:R-:W-:Y:S04]  /*6aa0*/  BSSY B0, `(.L_x_22004) ;  /* 0x0000009000007945 */ /* 0x000fe80003800000 */
[----:B------:R-:W-:Y:S05]  /*6ab0*/  @P0 BRA `(.L_x_22005) ;  /* 0x00000000001c0947 */ /* 0x000fea0003800000 */
[----:B------:R-:W-:Y:S01]  /*6ac0*/  ISETP.GT.AND P0, PT, R14, 0xf, PT ;  /* 0x0000000f0e00780c */ /* 0x000fe20003f04270 */
[----:B------:R-:W0:Y:S04]  /*6ad0*/  LDS R2, [R0] ;  /* 0x0000000000027984 */ /* 0x000e280000000800 */
[----:B------:R-:W2:Y:S08]  /*6ae0*/  LDS R3, [R0+0x80] ;  /* 0x0000800000037984 */ /* 0x000eb00000000800 */
[----:B------:R-:W3:Y:S01]  /*6af0*/  @!P0 LDS R4, [R0+0x100] ;  /* 0x0001000000048984 */ /* 0x000ee20000000800 */
[----:B01----:R-:W-:Y:S01]  /*6b00*/  FADD.FTZ R19, R2, R19 ;  /* 0x0000001302137221 */ /* 0x003fe20000010000 */
[----:B--2---:R-:W-:Y:S01]  /*6b10*/  FADD.FTZ R18, R3, R18 ;  /* 0x0000001203127221 */ /* 0x004fe20000010000 */
[----:B---3--:R-:W-:-:S07]  /*6b20*/  @!P0 FADD.FTZ R15, R4, R15 ;  /* 0x0000000f040f8221 */ /* 0x008fce0000010000 */
.L_x_22005:
[----:B------:R-:W-:Y:S05]  /*6b30*/  BSYNC B0 ;  /* 0x0000000000007941 */ /* 0x000fea0003800000 */
.L_x_22004:
[----:B------:R-:W-:Y:S06]  /*6b40*/  BAR.SYNC.DEFER_BLOCKING 0x0 ;  /* 0x0000000000007b1d */ /* 0x000fec0000010000 */
[----:B------:R-:W-:Y:S05]  /*6b50*/  @P1 EXIT ;  /* 0x000000000000194d */ /* 0x000fea0003800000 */
[----:B------:R-:W2:Y:S01]  /*6b60*/  S2UR UR6, SR_CTAID.Y ;  /* 0x00000000000679c3 */ /* 0x000ea20000002600 */
[----:B------:R-:W-:Y:S01]  /*6b70*/  ULDC UR4, c[0x0][0x14] ;  /* 0x0000050000047ab9 */ /* 0x000fe20000000800 */
[----:B------:R-:W-:Y:S01]  /*6b80*/  ULDC UR5, c[0x0][0xc] ;  /* 0x0000030000057ab9 */ /* 0x000fe20000000800 */
[----:B------:R-:W-:Y:S01]  /*6b90*/  UIMAD UR7, UR4, 0x50, URZ ;  /* 0x00000050040778a4 */ /* 0x000fe2000f8e023f */
[----:B------:R-:W-:Y:S02]  /*6ba0*/  IADD3 R3, R14, 0x20, RZ ;  /* 0x000000200e037810 */ /* 0x000fe40007ffe0ff */
[----:B01----:R-:W-:Y:S02]  /*6bb0*/  F2FP.BF16.F32.PACK_AB R0, R18, R19 ;  /* 0x000000131200723e */ /* 0x003fe400000010ff */
        /* <DEDUP_REMOVED lines=33> */
.L_x_21955:
[----:B------:R-:W-:Y:S01]  /*6dd0*/  BSSY B2, `(.L_x_22006) ;  /* 0x0000007000027945 */ /* 0x000fe20003800000 */
[----:B------:R-:W-:Y:S02]  /*6de0*/  IMAD.MOV.U32 R34, RZ, RZ, 0x2 ;  /* 0x00000002ff227424 */ /* 0x000fe400078e00ff */
[----:B------:R-:W-:Y:S02]  /*6df0*/  IMAD.MOV.U32 R35, RZ, RZ, 0x1f ;  /* 0x0000001fff237424 */ /* 0x000fe400078e00ff */
[----:B------:R-:W-:-:S07]  /*6e00*/  IMAD.MOV.U32 R33, RZ, RZ, -0x1 ;  /* 0xffffffffff217424 */ /* 0x000fce00078e00ff */
[----:B------:R-:W-:Y:S05]  /*6e10*/  WARPSYNC.COLLECTIVE R33, `(.L_x_22007) ;  /* 0x0000000021087348 */ /* 0x000fea0003c00000 */
[----:B------:R0:W1:Y:S02]  /*6e20*/  SHFL.BFLY P2, R32, R30, R34, R35 ;  /* 0x0c0000221e207389 */ /* 0x0000640000040023 */
[----:B01----:R-:W-:Y:S01]  /*6e30*/  ENDCOLLECTIVE ;  /* 0x000000000000791b */ /* 0x003fe20003800000 */
.L_x_22007:
[----:B------:R-:W-:Y:S05]  /*6e40*/  BSYNC B2 ;  /* 0x0000000000027941 */ /* 0x000fea0003800000 */
.L_x_22006:
        /* <DEDUP_REMOVED lines=9> */
.L_x_22008:
[----:B------:R-:W-:Y:S05]  /*6ee0*/  BRA `(.L_x_22009) ;  /* 0xffffffb400047947 */ /* 0x000fea000383ffff */
.L_x_21960:
[----:B------:R-:W-:Y:S01]  /*6ef0*/  BSSY B2, `(.L_x_22010) ;  /* 0x0000007000027945 */ /* 0x000fe20003800000 */
[----:B------:R-:W-:Y:S02]  /*6f00*/  IMAD.MOV.U32 R34, RZ, RZ, 0x2 ;  /* 0x00000002ff227424 */ /* 0x000fe400078e00ff */
[----:B------:R-:W-:Y:S02]  /*6f10*/  IMAD.MOV.U32 R35, RZ, RZ, 0x1f ;  /* 0x0000001fff237424 */ /* 0x000fe400078e00ff */
[----:B------:R-:W-:-:S07]  /*6f20*/  IMAD.MOV.U32 R33, RZ, RZ, -0x1 ;  /* 0xffffffffff217424 */ /* 0x000fce00078e00ff */
[----:B------:R-:W-:Y:S05]  /*6f30*/  WARPSYNC.COLLECTIVE R33, `(.L_x_22011) ;  /* 0x0000000021087348 */ /* 0x000fea0003c00000 */
[----:B------:R0:W1:Y:S02]  /*6f40*/  SHFL.BFLY P2, R32, R30, R34, R35 ;  /* 0x0c0000221e207389 */ /* 0x0000640000040023 */
[----:B01----:R-:W-:Y:S01]  /*6f50*/  ENDCOLLECTIVE ;  /* 0x000000000000791b */ /* 0x003fe20003800000 */
.L_x_22011:
[----:B------:R-:W-:Y:S05]  /*6f60*/  BSYNC B2 ;  /* 0x0000000000027941 */ /* 0x000fea0003800000 */
.L_x_22010:
[----:B------:R-:W-:Y:S01]  /*6f70*/  IMAD.MOV.U32 R31, RZ, RZ, R32 ;  /* 0x000000ffff1f7224 */ /* 0x000fe200078e0020 */
[----:B------:R-:W-:Y:S01]  /*6f80*/  HFMA2.MMA R35, -RZ, RZ, 0, 1.847743988037109375e-06 ;  /* 0x0000001fff237435 */ /* 0x000fe200000001ff */
[----:B------:R-:W-:Y:S02]  /*6f90*/  IMAD.MOV.U32 R34, RZ, RZ, 0x1 ;  /* 0x00000001ff227424 */ /* 0x000fe400078e00ff */
[----:B------:R-:W-:Y:S01]  /*6fa0*/  FADD.FTZ R31, R30, R31 ;  /* 0x0000001f1e1f7221 */ /* 0x000fe20000010000 */
[----:B------:R-:W-:-:S03]  /*6fb0*/  IMAD.MOV.U32 R33, RZ, RZ, -0x1 ;  /* 0xffffffffff217424 */ /* 0x000fc600078e00ff */
[----:B------:R-:W-:-:S07]  /*6fc0*/  IMAD.MOV.U32 R30, RZ, RZ, R31 ;  /* 0x000000ffff1e7224 */ /* 0x000fce00078e001f */
[----:B------:R-:W-:Y:S05]  /*6fd0*/  WARPSYNC.COLLECTIVE R33, `(.L_x_22012) ;  /* 0x0000000021087348 */ /* 0x000fea0003c00000 */
[----:B------:R0:W1:Y:S02]  /*6fe0*/  SHFL.BFLY P2, R32, R30, R34, R35 ;  /* 0x0c0000221e207389 */ /* 0x0000640000040023 */
[----:B01----:R-:W-:Y:S01]  /*6ff0*/  ENDCOLLECTIVE ;  /* 0x000000000000791b */ /* 0x003fe20003800000 */
.L_x_22012:
[----:B------:R-:W-:Y:S05]  /*7000*/  BRA `(.L_x_22013) ;  /* 0xffffffc000c07947 */ /* 0x000fea000383ffff */
.L_x_21963:
        /* <DEDUP_REMOVED lines=8> */
.L_x_22015:
[----:B------:R-:W-:Y:S05]  /*7090*/  BSYNC B0 ;  /* 0x0000000000007941 */ /* 0x000fea0003800000 */
.L_x_22014:
[----:B------:R-:W-:Y:S01]  /*70a0*/  IMAD.MOV.U32 R3, RZ, RZ, R32 ;  /* 0x000000ffff037224 */ /* 0x000fe200078e0020 */
[----:B------:R-:W-:Y:S01]  /*70b0*/  MOV R34, 0x8 ;  /* 0x0000000800227802 */ /* 0x000fe20000000f00 */
[----:B------:R-:W-:Y:S02]  /*70c0*/  IMAD.MOV.U32 R35, RZ, RZ, 0x1f ;  /* 0x0000001fff237424 */ /* 0x000fe400078e00ff */
[----:B------:R-:W-:Y:S01]  /*70d0*/  IMAD.MOV.U32 R33, RZ, RZ, -0x1 ;  /* 0xffffffffff217424 */ /* 0x000fe200078e00ff */
[----:B------:R-:W-:-:S05]  /*70e0*/  FMNMX.FTZ R3, R3, R26, !PT ;  /* 0x0000001a03037209 */ /* 0x000fca0007810000 */
[----:B------:R-:W-:-:S07]  /*70f0*/  IMAD.MOV.U32 R30, RZ, RZ, R3 ;  /* 0x000000ffff1e7224 */ /* 0x000fce00078e0003 */
[----:B------:R-:W-:Y:S05]  /*7100*/  WARPSYNC.COLLECTIVE R33, `(.L_x_22016) ;  /* 0x0000000021087348 */ /* 0x000fea0003c00000 */
[----:B------:R0:W1:Y:S02]  /*7110*/  SHFL.BFLY P2, R32, R30, R34, R35 ;  /* 0x0c0000221e207389 */ /* 0x0000640000040023 */
[----:B01----:R-:W-:Y:S01]  /*7120*/  ENDCOLLECTIVE ;  /* 0x000000000000791b */ /* 0x003fe20003800000 */
.L_x_22016:
[----:B------:R-:W-:Y:S02]  /*7130*/  IMAD.MOV.U32 R34, RZ, RZ, 0x4 ;  /* 0x00000004ff227424 */ /* 0x000fe400078e00ff */
[----:B------:R-:W-:-:S05]  /*7140*/  IMAD.MOV.U32 R2, RZ, RZ, R32 ;  /* 0x000000ffff027224 */ /* 0x000fca00078e0020 */
[----:B------:R-:W-:-:S05]  /*7150*/  FMNMX.FTZ R2, R3, R2, !PT ;  /* 0x0000000203027209 */ /* 0x000fca0007810000 */
[----:B------:R-:W-:-:S07]  /*7160*/  IMAD.MOV.U32 R30, RZ, RZ, R2 ;  /* 0x000000ffff1e7224 */ /* 0x000fce00078e0002 */
[----:B------:R-:W-:Y:S05]  /*7170*/  WARPSYNC.COLLECTIVE R33, `(.L_x_22017) ;  /* 0x0000000021087348 */ /* 0x000fea0003c00000 */
[----:B------:R0:W1:Y:S02]  /*7180*/  SHFL.BFLY P2, R32, R30, R34, R35 ;  /* 0x0c0000221e207389 */ /* 0x0000640000040023 */
[----:B01----:R-:W-:Y:S01]  /*7190*/  ENDCOLLECTIVE ;  /* 0x000000000000791b */ /* 0x003fe20003800000 */
.L_x_22017:
[----:B------:R-:W-:Y:S01]  /*71a0*/  IMAD.MOV.U32 R5, RZ, RZ, R32 ;  /* 0x000000ffff057224 */ /* 0x000fe200078e0020 */
[----:B------:R-:W-:Y:S06]  /*71b0*/  BRA `(.L_x_22018) ;  /* 0xffffffc000ec7947 */ /* 0x000fec000383ffff */
.L_x_22019:
        /* <DEDUP_REMOVED lines=12> */
.L_x_29951:


//--------------------- .text._ZN4vllm32paged_attention_v2_reduce_kernelI13__nv_bfloat16Li64ELi128ELi512EEEvPT_PKfS5_PKS2_PKii --------------------------
	.section	.text._ZN4vllm32paged_attention_v2_reduce_kernelI13__nv_bfloat16Li64ELi128ELi512EEEvPT_PKfS5_PKS2_PKii,"ax",@progbits
	.align	128
        .global         _ZN4vllm32paged_attention_v2_reduce_kernelI13__nv_bfloat16Li64ELi128ELi512EEEvPT_PKfS5_PKS2_PKii
        .type           _ZN4vllm32paged_attention_v2_reduce_kernelI13__nv_bfloat16Li64ELi128ELi512EEEvPT_PKfS5_PKS2_PKii,@function
        .size           _ZN4vllm32paged_attention_v2_reduce_kernelI13__nv_bfloat16Li64ELi128ELi512EEEvPT_PKfS5_PKS2_PKii,(.L_x_29952 - _ZN4vllm32paged_attention_v2_reduce_kernelI13__nv_bfloat16Li64ELi128ELi512EEEvPT_PKfS5_PKS2_PKii)
        .other          _ZN4vllm32paged_attention_v2_reduce_kernelI13__nv_bfloat16Li64ELi128ELi512EEEvPT_PKfS5_PKS2_PKii,@"STO_CUDA_ENTRY STV_DEFAULT"
_ZN4vllm32paged_attention_v2_reduce_kernelI13__nv_bfloat16Li64ELi128ELi512EEEvPT_PKfS5_PKS2_PKii:
.text._ZN4vllm32paged_attention_v2_reduce_kernelI13__nv_bfloat16Li64ELi128ELi512EEEvPT_PKfS5_PKS2_PKii:
        /* <DEDUP_REMOVED lines=35> */
.L_x_22023:
        /* <DEDUP_REMOVED lines=11> */
.L_x_22022:
[----:B------:R-:W-:Y:S05]  /*02e0*/  BSYNC B0 ;  /* 0x0000000000007941 */ /* 0x000fea0003800000 */
.L_x_22021:
        /* <DEDUP_REMOVED lines=39> */
.L_x_22026:
        /* <DEDUP_REMOVED lines=17> */
.L_x_22025:
[----:B------:R-:W-:Y:S05]  /*0670*/  BSYNC B0 ;  /* 0x0000000000007941 */ /* 0x000fea0003800000 */
.L_x_22024:
        /* <DEDUP_REMOVED lines=42> */
[----:B------:R-:W2:Y:S02]  /*0920*/  LDC.64 R10, c[0x0][0x210] ;  /* 0x00008400ff0a7b82 */ /* 0x000ea40000000a00 */
.L_x_22030:
        /* <DEDUP_REMOVED lines=9> */
.L_x_22029:
[----:B------:R-:W-:Y:S05]  /*09c0*/  BSYNC B0 ;  /* 0x0000000000007941 */ /* 0x000fea0003800000 */
.L_x_22028:
[----:B------:R-:W-:Y:S05]  /*09d0*/  @!P0 EXIT ;  /* 0x000000000000894d */ /* 0x000fea0003800000 */
[----:B------:R-:W-:-:S05]  /*09e0*/  ULDC.64 UR4, c[0x0][0x210] ;  /* 0x0000840000047ab9 */ /* 0x000fca0000000a00 */
.L_x_22031:
        /* <DEDUP_REMOVED lines=12> */
.L_x_22027:
        /* <DEDUP_REMOVED lines=11> */
.L_x_22038:
        /* <DEDUP_REMOVED lines=15> */
.L_x_22035:
        /* <DEDUP_REMOVED lines=108> */
.L_x_22034:
        /* <DEDUP_REMOVED lines=60> */
.L_x_22036:
[----:B------:R-:W-:-:S13]  /*16d0*/  ISETP.NE.OR P0, PT, R20, RZ, P0 ;  /* 0x000000ff1400720c */ /* 0x000fda0000705670 */
[----:B------:R-:W-:Y:S05]  /*16e0*/  @!P0 BRA `(.L_x_22032) ;  /* 0x0000000000848947 */ /* 0x000fea0003800000 */
.L_x_22033:
        /* <DEDUP_REMOVED lines=33> */
.L_x_22032:
        /* <DEDUP_REMOVED lines=27> */
.L_x_22037:
[C---:B------:R-:W-:Y:S01]  /*1ab0*/  IADD3 R0, P0, R21.reuse, R9, RZ ;  /* 0x0000000915007210 */ /* 0x040fe20007f1e0ff */
[----:B------:R-:W-:Y:S01]  /*1ac0*/  ULDC.64 UR6, c[0x0][0x210] ;  /* 0x0000840000067ab9 */ /* 0x000fe20000000a00 */
[----:B------:R-:W-:Y:S02]  /*1ad0*/  F2FP.BF16.F32.PACK_AB R2, RZ, R2 ;  /* 0x00000002ff02723e */ /* 0x000fe400000010ff */
[----:B---3--:R-:W-:Y:S02]  /*1ae0*/  LEA.HI.X.SX32 R17, R21, R6, 0x1, P0 ;  /* 0x0000000615117211 */ /* 0x008fe400000f0eff */
[----:B------:R-:W-:-:S04]  /*1af0*/  LEA R16, P0, R0, UR6, 0x1 ;  /* 0x0000000600107c11 */ /* 0x000fc8000f8008ff */
[----:B------:R-:W-:Y:S02]  /*1b00*/  LEA.HI.X R17, R0, UR7, R17, 0x1, P0 ;  /* 0x0000000700117c11 */ /* 0x000fe400080f0c11 */
[C---:B------:R-:W-:Y:S01]  /*1b10*/  ISETP.GE.AND P0, PT, R21.reuse, -0x40, PT ;  /* 0xffffffc01500780c */ /* 0x040fe20003f06270 */
[----:B------:R-:W-:Y:S02]  /*1b20*/  VIADD R21, R21, 0x80 ;  /* 0x0000008015157836 */ /* 0x000fe40000000000 */
[----:B------:R2:W-:Y:S10]  /*1b30*/  STG.E.U16 desc[UR10][R16.64], R2 ;  /* 0x0000000210007986 */ /* 0x0005f4000c10150a */
[----:B------:R-:W-:Y:S05]  /*1b40*/  @!P0 BRA `(.L_x_22038) ;  /* 0xfffffff000048947 */ /* 0x000fea000383ffff */
[----:B------:R-:W-:Y:S05]  /*1b50*/  EXIT ;  /* 0x000000000000794d */ /* 0x000fea0003800000 */
.L_x_22020:
        /* <DEDUP_REMOVED lines=19> */
.L_x_22039:
        /* <DEDUP_REMOVED lines=15> */
.L_x_22040:
        /* <DEDUP_REMOVED lines=16> */
.L_x_29952:


//--------------------- .text._ZN4vllm25paged_attention_v2_kernelI13__nv_bfloat16S1_Li64ELi8ELi128ELNS_18Fp8KVCacheDataTypeE0ELb1ELi512EEEvPfS3_PT_PKS4_PKT0_SA_ifPKiSC_iPKfiiiSE_SE_iiiii --------------------------
	.section	.text._ZN4vllm25paged_attention_v2_kernelI13__nv_bfloat16S1_Li64ELi8ELi128ELNS_18Fp8KVCacheDataTypeE0ELb1ELi512EEEvPfS3_PT_PKS4_PKT0_SA_ifPKiSC_iPKfiiiSE_SE_iiiii,"ax",@progbits
	.align	128
        .global         _ZN4vllm25paged_attention_v2_kernelI13__nv_bfloat16S1_Li64ELi8ELi128ELNS_18Fp8KVCacheDataTypeE0ELb1ELi512EEEvPfS3_PT_PKS4_PKT0_SA_ifPKiSC_iPKfiiiSE_SE_iiiii
        .type           _ZN4vllm25paged_attention_v2_kernelI13__nv_bfloat16S1_Li64ELi8ELi128ELNS_18Fp8KVCacheDataTypeE0ELb1ELi512EEEvPfS3_PT_PKS4_PKT0_SA_ifPKiSC_iPKfiiiSE_SE_iiiii,@function
        .size           _ZN4vllm25paged_attention_v2_kernelI13__nv_bfloat16S1_Li64ELi8ELi128ELNS_18Fp8KVCacheDataTypeE0ELb1ELi512EEEvPfS3_PT_PKS4_PKT0_SA_ifPKiSC_iPKfiiiSE_SE_iiiii,(.L_x_29953 - _ZN4vllm25paged_attention_v2_kernelI13__nv_bfloat16S1_Li64ELi8ELi128ELNS_18Fp8KVCacheDataTypeE0ELb1ELi512EEEvPfS3_PT_PKS4_PKT0_SA_ifPKiSC_iPKfiiiSE_SE_iiiii)
        .other          _ZN4vllm25paged_attention_v2_kernelI13__nv_bfloat16S1_Li64ELi8ELi128ELNS_18Fp8KVCacheDataTypeE0ELb1ELi512EEEvPfS3_PT_PKS4_PKT0_SA_ifPKiSC_iPKfiiiSE_SE_iiiii,@"STO_CUDA_ENTRY STV_DEFAULT"
_ZN4vllm25paged_attention_v2_kernelI13__nv_bfloat16S1_Li64ELi8ELi128ELNS_18Fp8KVCacheDataTypeE0ELb1ELi512EEEvPfS3_PT_PKS4_PKT0_SA_ifPKiSC_iPKfiiiSE_SE_iiiii:
.text._ZN4vllm25paged_attention_v2_kernelI13__nv_bfloat16S1_Li64ELi8ELi128ELNS_18Fp8KVCacheDataTypeE0ELb1ELi512EEEvPfS3_PT_PKS4_PKT0_SA_ifPKiSC_iPKfiiiSE_SE_iiiii:
        /* <DEDUP_REMOVED lines=62> */
[----:B------:R-:W-:Y:S01]  /*03e0*/  IMAD.HI.U32 R7, R7, R9, R6 ;  /* 0x0000000907077227 */ /* 0x000fe200078e0006 */
[----:B------:R-:W-:-:S03]  /*03f0*/  IADD3 R6, RZ, -R10, RZ ;  /* 0x8000000aff067210 */ /* 0x000fc60007ffe0ff */
[----:B------:R-:W-:Y:S02]  /*0400*/  IMAD.U32 R9, RZ, RZ, UR5 ;  /* 0x00000005ff097e24 */ /* 0x000fe4000f8e00ff */
[----:B------:R-:W-:Y:S02]  /*0410*/  IMAD.HI.U32 R36, R7, R5, RZ ;  /* 0x0000000507247227 */ /* 0x000fe400078e00ff */
[----:B------:R-:W0:Y:S02]  /*0420*/  S2R R7, SR_TID.X ;  /* 0x0000000000077919 */ /* 0x000e240000002100 */
[----:B------:R-:W-:Y:S02]  /*0430*/  IMAD R5, R36, R6, R5 ;  /* 0x0000000624057224 */ /* 0x000fe400078e0205 */
[----:B------:R-:W-:-:S03]  /*0440*/  IMAD.U32 R6, RZ, RZ, UR6 ;  /* 0x00000006ff067e24 */ /* 0x000fc6000f8e00ff */
[----:B------:R-:W-:Y:S02]  /*0450*/  ISETP.GT.U32.AND P1, PT, R8, R5, PT ;  /* 0x000000050800720c */ /* 0x000fe40003f24070 */
[----:B------:R-:W-:-:S04]  /*0460*/  VIADDMNMX R6, R9, 0x40, R6, PT ;  /* 0x0000004009067846 */ /* 0x000fc80003800106 */
[----:B------:R-:W-:-:S07]  /*0470*/  R2UR UR15, R6 ;  /* 0x00000000060f72ca */ /* 0x000fce00000e0000 */
[----:B------:R-:W-:Y:S02]  /*0480*/  @!P1 IMAD.IADD R5, R5, 0x1, -R8 ;  /* 0x0000000105059824 */ /* 0x000fe400078e0a08 */
[----:B------:R-:W-:Y:S01]  /*0490*/  @!P1 VIADD R36, R36, 0x1 ;  /* 0x0000000124249836 */ /* 0x000fe20000000000 */
[----:B------:R-:W-:Y:S02]  /*04a0*/  ISETP.NE.AND P1, PT, R11, RZ, PT ;  /* 0x000000ff0b00720c */ /* 0x000fe40003f25270 */
[----:B------:R-:W-:Y:S01]  /*04b0*/  ISETP.GE.U32.AND P0, PT, R5, R8, PT ;  /* 0x000000080500720c */ /* 0x000fe20003f06070 */
[----:B------:R-:W-:Y:S01]  /*04c0*/  UIADD3 UR6, -UR5, UR15, URZ ;  /* 0x0000000f05067290 */ /* 0x000fe2000fffe13f */
[----:B------:R-:W-:-:S03]  /*04d0*/  LOP3.LUT R5, R2, R11, RZ, 0x3c, !PT ;  /* 0x0000000b02057212 */ /* 0x000fc600078e3cff */
[----:B------:R-:W-:Y:S01]  /*04e0*/  ULEA UR6, UR6, UR4, 0x3 ;  /* 0x0000000406067291 */ /* 0x000fe2000f8e183f */
[----:B------:R-:W-:Y:S02]  /*04f0*/  ISETP.GE.AND P2, PT, R5, RZ, PT ;  /* 0x000000ff0500720c */ /* 0x000fe40003f46270 */
[----:B0-----:R-:W-:Y:S01]  /*0500*/  SHF.R.S32.HI R14, RZ, 0x1f, R7 ;  /* 0x0000001fff0e7819 */ /* 0x001fe20000011407 */
[----:B------:R-:W-:-:S03]  /*0510*/  UISETP.LT.AND UP0, UPT, UR14, UR6, UPT ;  /* 0x000000060e00728c */ /* 0x000fc6000bf01270 */
[-C--:B------:R-:W-:Y:S01]  /*0520*/  LEA.HI R6, R14, R7.reuse, RZ, 0x2 ;  /* 0x000000070e067211 */ /* 0x080fe200078f10ff */
[----:B------:R-:W-:Y:S01]  /*0530*/  @P0 VIADD R36, R36, 0x1 ;  /* 0x0000000124240836 */ /* 0x000fe20000000000 */
[----:B------:R-:W-:Y:S01]  /*0540*/  ISETP.GT.AND P0, PT, R7, 0x1f, PT ;  /* 0x0000001f0700780c */ /* 0x000fe20003f04270 */
[----:B------:R-:W-:Y:S01]  /*0550*/  USEL UR6, UR14, UR6, UP0 ;  /* 0x000000060e067287 */ /* 0x000fe20008000000 */
[----:B------:R-:W-:Y:S02]  /*0560*/  LOP3.LUT R35, R6, 0xfffffffc, RZ, 0xc0, !PT ;  /* 0xfffffffc06237812 */ /* 0x000fe400078ec0ff */
[-C--:B------:R-:W-:Y:S01]  /*0570*/  LEA.HI R14, R14, R7.reuse, RZ, 0x5 ;  /* 0x000000070e0e7211 */ /* 0x080fe200078f28ff */
[----:B------:R-:W-:Y:S01]  /*0580*/  UIADD3 UR4, -UR4, UR6, URZ ;  /* 0x0000000604047290 */ /* 0x000fe2000fffe13f */
[----:B------:R-:W-:Y:S01]  /*0590*/  @!P2 IMAD.MOV R36, RZ, RZ, -R36 ;  /* 0x000000ffff24a224 */ /* 0x000fe200078e0a24 */
[----:B------:R-:W-:Y:S02]  /*05a0*/  IADD3 R35, -R35, R7, RZ ;  /* 0x0000000723237210 */ /* 0x000fe40007ffe1ff */
[----:B------:R-:W-:-:S02]  /*05b0*/  @!P1 LOP3.LUT R36, RZ, R11, RZ, 0x33, !PT ;  /* 0x0000000bff249212 */ /* 0x000fc400078e33ff */
[----:B------:R-:W-:Y:S02]  /*05c0*/  SHF.R.S32.HI R6, RZ, 0x2, R6 ;  /* 0x00000002ff067819 */ /* 0x000fe40000011406 */
        /* <DEDUP_REMOVED lines=25> */
[----:B0-----:R-:W-:-:S06]  /*0760*/  ULEA UR6, UR7, UR6, 0x18 ;  /* 0x0000000607067291 */ /* 0x001fcc000f8ec03f */
[----:B------:R-:W-:-:S05]  /*0770*/  LEA R9, R35, UR6, 0x5 ;  /* 0x0000000623097c11 */ /* 0x000fca000f8e28ff */
[----:B------:R-:W-:-:S07]  /*0780*/  IMAD R11, R6, 0x4, R9 ;  /* 0x00000004060b7824 */ /* 0x000fce00078e0209 */
.L_x_22045:
        /* <DEDUP_REMOVED lines=11> */
.L_x_22044:
[----:B------:R-:W-:Y:S05]  /*0840*/  BSYNC B1 ;  /* 0x0000000000017941 */ /* 0x000fea0003800000 */
.L_x_22043:
[----:B------:R-:W-:Y:S05]  /*0850*/  @!P1 BRA `(.L_x_22042) ;  /* 0x00000000007c9947 */ /* 0x000fea0003800000 */
[----:B------:R-:W0:Y:S01]  /*0860*/  S2UR UR7, SR_CgaCtaId ;  /* 0x00000000000779c3 */ /* 0x000e220000008800 */
[----:B------:R-:W-:Y:S01]  /*0870*/  UMOV UR6, 0x400 ;  /* 0x0000040000067882 */ /* 0x000fe20000000000 */
[----:B------:R-:W-:Y:S01]  /*0880*/  IADD3 R10, P0, R5, R10, RZ ;  /* 0x0000000a050a7210 */ /* 0x000fe20007f1e0ff */
[----:B------:R-:W-:-:S04]  /*0890*/  VIADD R7, R12, 0xffffff80 ;  /* 0xffffff800c077836 */ /* 0x000fc80000000000 */
[----:B------:R-:W-:Y:S01]  /*08a0*/  IMAD.X R13, R13, 0x1, R16, P0 ;  /* 0x000000010d0d7824 */ /* 0x000fe200000e0610 */
[----:B------:R-:W1:Y:S01]  /*08b0*/  LDC.64 R8, c[0x0][0x228] ;  /* 0x00008a00ff087b82 */ /* 0x000e620000000a00 */
[----:B0-----:R-:W-:-:S06]  /*08c0*/  ULEA UR6, UR7, UR6, 0x18 ;  /* 0x0000000607067291 */ /* 0x001fcc000f8ec03f */
[----:B------:R-:W-:Y:S02]  /*08d0*/  LEA R5, R35, UR6, 0x5 ;  /* 0x0000000623057c11 */ /* 0x000fe4000f8e28ff */
[----:B-1----:R-:W-:Y:S02]  /*08e0*/  LEA R11, P0, R10, R8, 0x1 ;  /* 0x000000080a0b7211 */ /* 0x002fe400078008ff */
[C---:B------:R-:W-:Y:S01]  /*08f0*/  LEA R8, R12.reuse, R35, 0x2 ;  /* 0x000000230c087211 */ /* 0x040fe200078e10ff */
[----:B------:R-:W-:Y:S01]  /*0900*/  IMAD R5, R12, 0x4, R5 ;  /* 0x000000040c057824 */ /* 0x000fe200078e0205 */
[----:B------:R-:W-:-:S03]  /*0910*/  LEA.HI.X R20, R10, R9, R13, 0x1, P0 ;  /* 0x000000090a147211 */ /* 0x000fc600000f0c0d */
[----:B------:R-:W-:Y:S02]  /*0920*/  IMAD.SHL.U32 R13, R8, 0x2, RZ ;  /* 0x00000002080d7824 */ /* 0x000fe400078e00ff */
[----:B------:R-:W-:-:S07]  /*0930*/  VIADD R5, R5, 0x100 ;  /* 0x0000010005057836 */ /* 0x000fce0000000000 */
.L_x_22046:
[----:B------:R-:W-:Y:S02]  /*0940*/  IMAD.MOV.U32 R8, RZ, RZ, R11 ;  /* 0x000000ffff087224 */ /* 0x000fe400078e000b */
[----:B------:R-:W-:Y:S02]  /*0950*/  IMAD.MOV.U32 R9, RZ, RZ, R20 ;  /* 0x000000ffff097224 */ /* 0x000fe400078e0014 */
[----:B------:R-:W-:-:S05]  /*0960*/  IMAD.WIDE R8, R13, 0x2, R8 ;  /* 0x000000020d087825 */ /* 0x000fca00078e0208 */
[----:B------:R-:W2:Y:S04]  /*0970*/  LDG.E.CONSTANT R10, desc[UR8][R8.64] ;  /* 0x00000008080a7981 */ /* 0x000ea8000c1e9900 */
[----:B------:R-:W3:Y:S04]  /*0980*/  LDG.E.CONSTANT R12, desc[UR8][R8.64+0x200] ;  /* 0x00020008080c7981 */ /* 0x000ee8000c1e9900 */
[----:B------:R-:W4:Y:S04]  /*0990*/  LDG.E.CONSTANT R16, desc[UR8][R8.64+0x400] ;  /* 0x0004000808107981 */ /* 0x000f28000c1e9900 */
[----:B------:R-:W4:Y:S01]  /*09a0*/  LDG.E.CONSTANT R18, desc[UR8][R8.64+0x600] ;  /* 0x0006000808127981 */ /* 0x000f22000c1e9900 */
[----:B------:R-:W-:-:S02]  /*09b0*/  IADD3 R7, R7, 0x80, RZ ;  /* 0x0000008007077810 */ /* 0x000fc40007ffe0ff */
[----:B------:R-:W-:Y:S02]  /*09c0*/  IADD3 R11, P1, R11, 0x800, RZ ;  /* 0x000008000b0b7810 */ /* 0x000fe40007f3e0ff */
[----:B------:R-:W-:-:S03]  /*09d0*/  ISETP.GE.AND P0, PT, R7, -0x78, PT ;  /* 0xffffff880700780c */ /* 0x000fc60003f06270 */
[----:B------:R-:W-:Y:S01]  /*09e0*/  IMAD.X R20, RZ, RZ, R20, P1 ;  /* 0x000000ffff147224 */ /* 0x000fe200008e0614 */
[----:B--2---:R-:W-:Y:S04]  /*09f0*/  STS [R5+-0x100], R10 ;  /* 0xffff000a05007388 */ /* 0x004fe80000000800 */
[----:B---3--:R-:W-:Y:S04]  /*0a00*/  STS [R5+-0x80], R12 ;  /* 0xffff800c05007388 */ /* 0x008fe80000000800 */
[----:B----4-:R-:W-:Y:S04]  /*0a10*/  STS [R5], R16 ;  /* 0x0000001005007388 */ /* 0x010fe80000000800 */
[----:B------:R0:W-:Y:S02]  /*0a20*/  STS [R5+0x80], R18 ;  /* 0x0000801205007388 */ /* 0x0001e40000000800 */
[----:B0-----:R-:W-:Y:S01]  /*0a30*/  VIADD R5, R5, 0x200 ;  /* 0x0000020005057836 */ /* 0x001fe20000000000 */
[----:B------:R-:W-:Y:S06]  /*0a40*/  @!P0 BRA `(.L_x_22046) ;  /* 0xfffffffc00bc8947 */ /* 0x000fec000383ffff */
.L_x_22042:
[----:B------:R-:W-:Y:S05]  /*0a50*/  BSYNC B0 ;  /* 0x0000000000007941 */ /* 0x000fea0003800000 */
.L_x_22041:
        /* <DEDUP_REMOVED lines=9> */
[----:B------:R-:W-:Y:S01]  /*0af0*/  ULDC UR21, c[0x0][0x244] ;  /* 0x0000910000157ab9 */ /* 0x000fe20000000800 */
[----:B------:R-:W-:Y:S01]  /*0b00*/  IMAD R16, R0, UR5, RZ ;  /* 0x0000000500107c24 */ /* 0x000fe2000f8e02ff */
[----:B------:R-:W-:Y:S01]  /*0b10*/  ULDC.64 UR10, c[0x0][0x230] ;  /* 0x00008c00000a7ab9 */ /* 0x000fe20000000a00 */
[----:B------:R-:W-:Y:S01]  /*0b20*/  IABS R7, R7 ;  /* 0x0000000700077213 */ /* 0x000fe20000000000 */
[----:B------:R-:W-:Y:S01]  /*0b30*/  ULDC.64 UR12, c[0x0][0x230] ;  /* 0x00008c00000c7ab9 */ /* 0x000fe20000000a00 */
[----:B------:R-:W-:Y:S01]  /*0b40*/  BSSY B0, `(.L_x_22047) ;  /* 0x000023f000007945 */ /* 0x000fe20003800000 */
[----:B------:R-:W-:Y:S01]  /*0b50*/  IMAD.MOV.U32 R32, RZ, RZ, -0x800001 ;  /* 0xff7fffffff207424 */ /* 0x000fe200078e00ff */
[----:B0-----:R-:W-:-:S04]  /*0b60*/  IABS R34, R8 ;  /* 0x0000000800227213 */ /* 0x001fc80000000000 */
[----:B------:R-:W0:Y:S01]  /*0b70*/  I2F.RP R5, R34 ;  /* 0x0000002200057306 */ /* 0x000e220000209400 */
[----:B------:R-:W-:Y:S01]  /*0b80*/  MOV R31, R34 ;  /* 0x00000022001f7202 */ /* 0x000fe20000000f00 */
        /* <DEDUP_REMOVED lines=10> */
[----:B------:R-:W-:-:S05]  /*0c30*/  IMAD.HI.U32 R33, R38, R7, RZ ;  /* 0x0000000726217227 */ /* 0x000fca00078e00ff */
[----:B------:R-:W-:-:S05]  /*0c40*/  IADD3 R5, RZ, -R33, RZ ;  /* 0x80000021ff057210 */ /* 0x000fca0007ffe0ff */
        /* <DEDUP_REMOVED lines=10> */
[----:B------:R-:W-:-:S02]  /*0cf0*/  @P3 IMAD R2, R4, UR6, R2 ;  /* 0x0000000604023c24 */ /* 0x000fc4000f8e0202 */
[----:B------:R-:W-:Y:S02]  /*0d00*/  @!P3 IMAD R30, R3, R30, RZ ;  /* 0x0000001e031eb224 */ /* 0x000fe400078e02ff */
[----:B------:R-:W-:Y:S02]  /*0d10*/  @P3 IMAD R30, R2, R9, RZ ;  /* 0x00000009021e3224 */ /* 0x000fe400078e02ff */
[----:B------:R-:W-:Y:S02]  /*0d20*/  @P0 VIADD R33, R33, 0x1 ;  /* 0x0000000121210836 */ /* 0x000fe40000000000 */
[----:B------:R-:W-:-:S04]  /*0d30*/  VIADD R30, R30, 0x1 ;  /* 0x000000011e1e7836 */ /* 0x000fc80000000000 */
[----:B------:R-:W-:Y:S01]  /*0d40*/  @!P2 IMAD.MOV R33, RZ, RZ, -R33 ;  /* 0x000000ffff21a224 */ /* 0x000fe200078e0a21 */
[----:B------:R-:W-:Y:S02]  /*0d50*/  @!P1 LOP3.LUT R33, RZ, R8, RZ, 0x33, !PT ;  /* 0x00000008ff219212 */ /* 0x000fe400078e33ff */
[----:B------:R-:W-:-:S13]  /*0d60*/  ISETP.GE.AND P1, PT, R11, UR15, PT ;  /* 0x0000000f0b007c0c */ /* 0x000fda000bf26270 */
[----:B------:R-:W-:Y:S05]  /*0d70*/  @P1 BRA `(.L_x_22048) ;  /* 0x00000020006c1947 */ /* 0x000fea0003800000 */
[C---:B------:R-:W-:Y:S01]  /*0d80*/  IMAD.SHL.U32 R26, R35.reuse, 0x2, RZ ;  /* 0x00000002231a7824 */ /* 0x040fe200078e00ff */
[----:B------:R-:W-:Y:S01]  /*0d90*/  SHF.R.S32.HI R3, RZ, 0x1f, R6 ;  /* 0x0000001fff037819 */ /* 0x000fe20000011406 */
[C---:B------:R-:W-:Y:S01]  /*0da0*/  VIADD R2, R35.reuse, 0x4 ;  /* 0x0000000423027836 */ /* 0x040fe20000000000 */
[----:B------:R-:W0:Y:S01]  /*0db0*/  S2UR UR6, SR_CgaCtaId ;  /* 0x00000000000679c3 */ /* 0x000e220000008800 */
        /* <DEDUP_REMOVED lines=10> */
[----:B------:R-:W1:Y:S01]  /*0e60*/  LDC R34, c[0x0][0x26c] ;  /* 0x00009b00ff227b82 */ /* 0x000e620000000800 */
[----:B------:R-:W-:Y:S01]  /*0e70*/  SHF.R.S32.HI R8, RZ, 0x1f, R7 ;  /* 0x0000001fff087819 */ /* 0x000fe20000011407 */
[----:B------:R-:W-:Y:S01]  /*0e80*/  IMAD.IADD R17, R6, 0x1, -R3 ;  /* 0x0000000106117824 */ /* 0x000fe200078e0a03 */
[----:B------:R-:W-:Y:S01]  /*0e90*/  SHF.R.S32.HI R3, RZ, 0x1f, R2 ;  /* 0x0000001fff037819 */ /* 0x000fe20000011402 */
[----:B------:R-:W-:Y:S01]  /*0ea0*/  IMAD.IADD R26, R26, 0x1, -R5 ;  /* 0x000000011a1a7824 */ /* 0x000fe200078e0a05 */
[----:B------:R-:W-:Y:S01]  /*0eb0*/  IADD3 R6, R35, 0xc, RZ ;  /* 0x0000000c23067810 */ /* 0x000fe20007ffe0ff */
[----:B------:R-:W-:Y:S01]  /*0ec0*/  ULDC UR5, c[0x0][0x270] ;  /* 0x00009c0000057ab9 */ /* 0x000fe20000000800 */
[----:B------:R-:W-:Y:S01]  /*0ed0*/  SHF.R.S32.HI R5, RZ, 0x1f, R4 ;  /* 0x0000001fff057819 */ /* 0x000fe20000011404 */
[----:B------:R-:W-:Y:S01]  /*0ee0*/  IMAD.SHL.U32 R29, R17, 0x8, RZ ;  /* 0x00000008111d7824 */ /* 0x000fe200078e00ff */
[----:B------:R-:W-:Y:S01]  /*0ef0*/  LEA.HI R0, R3, R2, RZ, 0x2 ;  /* 0x0000000203007211 */ /* 0x000fe200078f10ff */
[----:B------:R-:W-:Y:S01]  /*0f00*/  IMAD.SHL.U32 R22, R6, 0x2, RZ ;  /* 0x0000000206167824 */ /* 0x000fe200078e00ff */
[----:B------:R-:W-:Y:S01]  /*0f10*/  SHF.R.S32.HI R3, RZ, 0x1f, R6 ;  /* 0x0000001fff037819 */ /* 0x000fe20000011406 */
[----:B------:R-:W-:Y:S01]  /*0f20*/  ULDC UR7, c[0x0][0x28c] ;  /* 0x0000a30000077ab9 */ /* 0x000fe20000000800 */
[----:B------:R-:W-:-:S02]  /*0f30*/  LEA.HI R2, R5, R4, RZ, 0x2 ;  /* 0x0000000405027211 */ /* 0x000fc400078f10ff */
[----:B------:R-:W-:Y:S02]  /*0f40*/  LEA.HI R3, R3, R6, RZ, 0x2 ;  /* 0x0000000603037211 */ /* 0x000fe400078f10ff */
[----:B------:R-:W-:Y:S01]  /*0f50*/  LEA.HI R4, R8, R7, RZ, 0x2 ;  /* 0x0000000708047211 */ /* 0x000fe200078f10ff */
[----:B------:R-:W-:Y:S01]  /*0f60*/  IMAD.SHL.U32 R2, R2, 0x10, RZ ;  /* 0x0000001002027824 */ /* 0x000fe200078e00ff */
[----:B------:R-:W-:Y:S01]  /*0f70*/  SHF.R.S32.HI R6, RZ, 0x1f, R27 ;  /* 0x0000001fff067819 */ /* 0x000fe2000001141b */
[----:B------:R-:W-:Y:S01]  /*0f80*/  IMAD.SHL.U32 R3, R3, 0x10, RZ ;  /* 0x0000001003037824 */ /* 0x000fe200078e00ff */
[----:B------:R-:W-:Y:S02]  /*0f90*/  SHF.R.S32.HI R7, RZ, 0x1f, R22 ;  /* 0x0000001fff077819 */ /* 0x000fe40000011416 */
[----:B------:R-:W-:Y:S02]  /*0fa0*/  SHF.R.S32.HI R9, RZ, 0x1f, R20 ;  /* 0x0000001fff097819 */ /* 0x000fe40000011414 */
[----:B------:R-:W-:-:S02]  /*0fb0*/  SHF.R.S32.HI R5, RZ, 0x1f, R24 ;  /* 0x0000001fff057819 */ /* 0x000fc40000011418 */
[----:B------:R-:W-:Y:S02]  /*0fc0*/  LEA.HI R6, R6, R27, RZ, 0x3 ;  /* 0x0000001b06067211 */ /* 0x000fe400078f18ff */
[----:B------:R-:W-:Y:S02]  /*0fd0*/  LEA.HI R7, R7, R22, RZ, 0x3 ;  /* 0x0000001607077211 */ /* 0x000fe400078f18ff */
[----:B------:R-:W-:Y:S02]  /*0fe0*/  LEA.HI R9, R9, R20, RZ, 0x3 ;  /* 0x0000001409097211 */ /* 0x000fe400078f18ff */
[----:B------:R-:W-:Y:S02]  /*0ff0*/  LEA.HI R5, R5, R24, RZ, 0x3 ;  /* 0x0000001805057211 */ /* 0x000fe400078f18ff */
[----:B------:R-:W-:Y:S02]  /*1000*/  LOP3.LUT R6, R6, 0xfffffff8, RZ, 0xc0, !PT ;  /* 0xfffffff806067812 */ /* 0x000fe400078ec0ff */
[----:B------:R-:W-:-:S02]  /*1010*/  LOP3.LUT R7, R7, 0xfffffff8, RZ, 0xc0, !PT ;  /* 0xfffffff807077812 */ /* 0x000fc400078ec0ff */
[----:B------:R-:W-:Y:S02]  /*1020*/  LOP3.LUT R9, R9, 0xfffffff8, RZ, 0xc0, !PT ;  /* 0xfffffff809097812 */ /* 0x000fe400078ec0ff */
[----:B------:R-:W-:Y:S01]  /*1030*/  LOP3.LUT R5, R5, 0xfffffff8, RZ, 0xc0, !PT ;  /* 0xfffffff805057812 */ /* 0x000fe200078ec0ff */
[----:B------:R-:W-:Y:S01]  /*1040*/  IMAD.IADD R22, R22, 0x1, -R7 ;  /* 0x0000000116167824 */ /* 0x000fe200078e0a07 */
[----:B------:R-:W-:Y:S01]  /*1050*/  IADD3 R27, R27, -R6, RZ ;  /* 0x800000061b1b7210 */ /* 0x000fe20007ffe0ff */
[C---:B------:R-:W-:Y:S01]  /*1060*/  VIADD R6, R35.reuse, 0x14 ;  /* 0x0000001423067836 */ /* 0x040fe20000000000 */
[----:B------:R-:W-:Y:S01]  /*1070*/  SHF.R.S32.HI R19, RZ, 0x1f, R29 ;  /* 0x0000001fff137819 */ /* 0x000fe2000001141d */
[----:B------:R-:W-:Y:S01]  /*1080*/  IMAD.IADD R20, R20, 0x1, -R9 ;  /* 0x0000000114147824 */ /* 0x000fe200078e0a09 */
[----:B------:R-:W-:Y:S01]  /*1090*/  SHF.L.U32 R0, R0, 0x4, RZ ;  /* 0x0000000400007819 */ /* 0x000fe200000006ff */
[C---:B------:R-:W-:Y:S02]  /*10a0*/  VIADD R7, R35.reuse, 0x18 ;  /* 0x0000001823077836 */ /* 0x040fe40000000000 */
[----:B------:R-:W-:-:S02]  /*10b0*/  VIADD R9, R35, 0x1c ;  /* 0x0000001c23097836 */ /* 0x000fc40000000000 */
[----:B------:R-:W-:Y:S01]  /*10c0*/  IMAD.IADD R24, R24, 0x1, -R5 ;  /* 0x0000000118187824 */ /* 0x000fe200078e0a05 */
[----:B------:R-:W-:Y:S01]  /*10d0*/  SHF.R.S32.HI R5, RZ, 0x1f, R6 ;  /* 0x0000001fff057819 */ /* 0x000fe20000011406 */
[----:B------:R-:W-:Y:S01]  /*10e0*/  IMAD.SHL.U32 R25, R6, 0x2, RZ ;  /* 0x0000000206197824 */ /* 0x000fe200078e00ff */
[----:B------:R-:W-:Y:S02]  /*10f0*/  SHF.R.S32.HI R8, RZ, 0x1f, R7 ;  /* 0x0000001fff087819 */ /* 0x000fe40000011407 */
[----:B------:R-:W-:Y:S02]  /*1100*/  SHF.R.S32.HI R10, RZ, 0x1f, R9 ;  /* 0x0000001fff0a7819 */ /* 0x000fe40000011409 */
[----:B------:R-:W-:Y:S02]  /*1110*/  LEA.HI R5, R5, R6, RZ, 0x2 ;  /* 0x0000000605057211 */ /* 0x000fe400078f10ff */
[----:B------:R-:W-:Y:S01]  /*1120*/  LEA.HI R6, R8, R7, RZ, 0x2 ;  /* 0x0000000708067211 */ /* 0x000fe200078f10ff */
[----:B------:R-:W-:Y:S01]  /*1130*/  IMAD R8, R36, UR5, RZ ;  /* 0x0000000524087c24 */ /* 0x000fe2000f8e02ff */
[----:B------:R-:W-:Y:S01]  /*1140*/  SHF.L.U32 R23, R7, 0x1, RZ ;  /* 0x0000000107177819 */ /* 0x000fe200000006ff */
[----:B------:R-:W-:Y:S01]  /*1150*/  UMOV UR5, 0x400 ;  /* 0x0000040000057882 */ /* 0x000fe20000000000 */
[----:B------:R-:W-:Y:S01]  /*1160*/  LEA.HI R7, R10, R9, RZ, 0x2 ;  /* 0x000000090a077211 */ /* 0x000fe200078f10ff */
[----:B------:R-:W-:Y:S01]  /*1170*/  IMAD.SHL.U32 R9, R9, 0x2, RZ ;  /* 0x0000000209097824 */ /* 0x000fe200078e00ff */
[----:B------:R-:W-:Y:S01]  /*1180*/  SHF.R.S32.HI R10, RZ, 0x1f, R25 ;  /* 0x0000001fff0a7819 */ /* 0x000fe20000011419 */
[----:B0-----:R-:W-:Y:S01]  /*1190*/  ULEA UR16, UR6, UR5, 0x18 ;  /* 0x0000000506107291 */ /* 0x001fe2000f8ec03f */
[----:B------:R-:W-:-:S02]  /*11a0*/  SHF.R.S32.HI R18, RZ, 0x1f, R23 ;  /* 0x0000001fff127819 */ /* 0x000fc40000011417 */
[----:B------:R-:W-:Y:S02]  /*11b0*/  SHF.R.S32.HI R28, RZ, 0x1f, R9 ;  /* 0x0000001fff1c7819 */ /* 0x000fe40000011409 */
[----:B------:R-:W-:Y:S02]  /*11c0*/  LEA.HI R10, R10, R25, RZ, 0x3 ;  /* 0x000000190a0a7211 */ /* 0x000fe400078f18ff */
[----:B------:R-:W-:Y:S02]  /*11d0*/  LEA.HI R28, R28, R9, RZ, 0x3 ;  /* 0x000000091c1c7211 */ /* 0x000fe400078f18ff */
[----:B------:R-:W-:Y:S02]  /*11e0*/  LEA.HI R18, R18, R23, RZ, 0x3 ;  /* 0x0000001712127211 */ /* 0x000fe400078f18ff */
[----:B------:R-:W-:Y:S02]  /*11f0*/  LOP3.LUT R32, R28, 0xfffffff8, RZ, 0xc0, !PT ;  /* 0xfffffff81c207812 */ /* 0x000fe400078ec0ff */
[----:B------:R-:W-:-:S02]  /*1200*/  IADD3 R28, P0, R8, R29, RZ ;  /* 0x0000001d081c7210 */ /* 0x000fc40007f1e0ff */
[----:B------:R-:W-:Y:S01]  /*1210*/  LOP3.LUT R10, R10, 0xfffffff8, RZ, 0xc0, !PT ;  /* 0xfffffff80a0a7812 */ /* 0x000fe200078ec0ff */
[----:B------:R-:W-:Y:S01]  /*1220*/  IMAD.IADD R21, R9, 0x1, -R32 ;  /* 0x0000000109157824 */ /* 0x000fe200078e0a20 */
[----:B------:R-:W-:Y:S01]  /*1230*/  LEA.HI.X.SX32 R29, R8, R19, 0x1, P0 ;  /* 0x00000013081d7211 */ /* 0x000fe200000f0eff */
[----:B------:R-:W-:Y:S01]  /*1240*/  IMAD.SHL.U32 R19, R4, 0x10, RZ ;  /* 0x0000001004137824 */ /* 0x000fe200078e00ff */
[----:B-----5:R-:W-:Y:S01]  /*1250*/  FSETP.NEU.FTZ.AND P0, PT, R37, RZ, PT ;  /* 0x000000ff2500720b */ /* 0x020fe20003f1d000 */
[----:B------:R-:W-:Y:S01]  /*1260*/  IMAD.SHL.U32 R4, R7, 0x10, RZ ;  /* 0x0000001007047824 */ /* 0x000fe200078e00ff */
[----:B------:R-:W-:Y:S01]  /*1270*/  LOP3.LUT R18, R18, 0xfffffff8, RZ, 0xc0, !PT ;  /* 0xfffffff812127812 */ /* 0x000fe200078ec0ff */
[----:B------:R-:W-:Y:S01]  /*1280*/  IMAD.SHL.U32 R32, R5, 0x10, RZ ;  /* 0x0000001005207824 */ /* 0x000fe200078e00ff */
[----:B-1----:R-:W-:Y:S01]  /*1290*/  SHF.R.S32.HI R9, RZ, 0x1f, R34 ;  /* 0x0000001fff097819 */ /* 0x002fe20000011422 */
[----:B------:R-:W-:Y:S01]  /*12a0*/  IMAD.SHL.U32 R34, R6, 0x10, RZ ;  /* 0x0000001006227824 */ /* 0x000fe200078e00ff */
[----:B------:R-:W-:Y:S01]  /*12b0*/  LOP3.LUT R4, R4, 0xffffffc0, RZ, 0xc0, !PT ;  /* 0xffffffc004047812 */ /* 0x000fe200078ec0ff */
[----:B------:R-:W-:Y:S01]  /*12c0*/  IMAD.IADD R25, R25, 0x1, -R10 ;  /* 0x0000000119197824 */ /* 0x000fe200078e0a0a */
[----:B------:R-:W-:Y:S01]  /*12d0*/  LEA R8, R35, UR16, 0x5 ;  /* 0x0000001023087c11 */ /* 0x000fe2000f8e28ff */
[----:B------:R-:W-:Y:S01]  /*12e0*/  VIADD R10, R33, -UR7 ;  /* 0x80000007210a7c36 */ /* 0x000fe20008000000 */
[----:B------:R-:W-:Y:S01]  /*12f0*/  LOP3.LUT R7, R0, 0xffffffc0, RZ, 0xc0, !PT ;  /* 0xffffffc000077812 */ /* 0x000fe200078ec0ff */
[----:B------:R-:W-:Y:S01]  /*1300*/  IMAD.IADD R23, R23, 0x1, -R18 ;  /* 0x0000000117177824 */ /* 0x000fe200078e0a12 */
[----:B------:R-:W-:-:S02]  /*1310*/  LOP3.LUT R6, R2, 0xffffffc0, RZ, 0xc0, !PT ;  /* 0xffffffc002067812 */ /* 0x000fc400078ec0ff */
[----:B------:R-:W-:Y:S02]  /*1320*/  LOP3.LUT R5, R3, 0xffffffc0, RZ, 0xc0, !PT ;  /* 0xffffffc003057812 */ /* 0x000fe400078ec0ff */
[----:B------:R-:W-:Y:S02]  /*1330*/  SHF.R.S32.HI R18, RZ, 0x1f, R16 ;  /* 0x0000001fff127819 */ /* 0x000fe40000011410 */
[----:B------:R-:W-:Y:S02]  /*1340*/  LOP3.LUT R3, R19, 0xffffffc0, RZ, 0xc0, !PT ;  /* 0xffffffc013037812 */ /* 0x000fe400078ec0ff */
[----:B------:R-:W-:Y:S02]  /*1350*/  LOP3.LUT R2, R32, 0xffffffc0, RZ, 0xc0, !PT ;  /* 0xffffffc020027812 */ /* 0x000fe400078ec0ff */
[----:B------:R-:W-:Y:S02]  /*1360*/  LOP3.LUT R0, R34, 0xffffffc0, RZ, 0xc0, !PT ;  /* 0xffffffc022007812 */ /* 0x000fe400078ec0ff */
[----:B------:R-:W-:-:S02]  /*1370*/  SHF.R.S32.HI R39, RZ, 0x1f, R4 ;  /* 0x0000001fff277819 */ /* 0x000fc40000011404 */
[----:B------:R-:W-:Y:S01]  /*1380*/  SHF.R.S32.HI R40, RZ, 0x1f, R21 ;  /* 0x0000001fff287819 */ /* 0x000fe20000011415 */
[----:B------:R-:W-:Y:S06]  /*1390*/  @P0 BRA `(.L_x_22049) ;  /* 0x0000000c00580947 */ /* 0x000fec0003800000 */
[----:B------:R-:W0:Y:S01]  /*13a0*/  S2R R37, SR_CTAID.Z ;  /* 0x0000000000257919 */ /* 0x000e220000002700 */
[----:B------:R-:W-:Y:S01]  /*13b0*/  UIADD3 UR5, UR5, 0xa0, URZ ;  /* 0x000000a005057890 */ /* 0x000fe2000fffe03f */
[----:B------:R-:W-:Y:S01]  /*13c0*/  IADD3 R16, P0, R16, R11, RZ ;  /* 0x0000000b10107210 */ /* 0x000fe20007f1e0ff */
[----:B------:R-:W-:Y:S01]  /*13d0*/  ULDC.64 UR16, c[0x0][0x248] ;  /* 0x0000920000107ab9 */ /* 0x000fe20000000a00 */
[----:B------:R-:W-:Y:S01]  /*13e0*/  SHF.R.S32.HI R14, RZ, 0x5, R14 ;  /* 0x00000005ff0e7819 */ /* 0x000fe2000001140e */
[----:B------:R-:W-:Y:S01]  /*13f0*/  ULEA UR5, UR6, UR5, 0x18 ;  /* 0x0000000506057291 */ /* 0x000fe2000f8ec03f */
[----:B------:R-:W-:Y:S01]  /*1400*/  LEA.HI.X.SX32 R43, R11, R18, 0x1, P0 ;  /* 0x000000120b2b7211 */ /* 0x000fe200000f0eff */
[----:B------:R-:W-:Y:S01]  /*1410*/  IMAD.MOV.U32 R32, RZ, RZ, -0x800001 ;  /* 0xff7fffffff207424 */ /* 0x000fe200078e00ff */
[----:B------:R-:W-:Y:S02]  /*1420*/  LEA R17, R14, R17, 0x3 ;  /* 0x000000110e117211 */ /* 0x000fe400078e18ff */
[----:B------:R-:W-:-:S02]  /*1430*/  LEA R42, P0, R16, UR16, 0x2 ;  /* 0x00000010102a7c11 */ /* 0x000fc4000f8010ff */
[----:B------:R-:W-:Y:S02]  /*1440*/  LEA R41, R17, UR5, 0x2 ;  /* 0x0000000511297c11 */ /* 0x000fe4000f8e10ff */
[----:B------:R-:W-:Y:S01]  /*1450*/  LEA.HI.X R43, R16, UR17, R43, 0x2, P0 ;  /* 0x00000011102b7c11 */ /* 0x000fe200080f142b */
[C---:B0-----:R-:W-:Y:S02]  /*1460*/  IMAD R14, R37.reuse, 0x40, R14 ;  /* 0x00000040250e7824 */ /* 0x041fe400078e020e */
[----:B------:R-:W-:Y:S02]  /*1470*/  IMAD R37, R37, 0x200, R17 ;  /* 0x0000020025257824 */ /* 0x000fe400078e0211 */
[----:B------:R-:W-:-:S07]  /*1480*/  IMAD.SHL.U32 R44, R14, 0x8, RZ ;  /* 0x000000080e2c7824 */ /* 0x000fce00078e00ff */
.L_x_22054:
        /* <DEDUP_REMOVED lines=62> */
[----:B------:R0:W2:Y:S01]  /*1870*/  LDG.E.CONSTANT R52, desc[UR8][R12.64] ;  /* 0x000000080c347981 */ /* 0x0000a2000c1e9900 */
[----:B------:R-:W-:Y:S01]  /*1880*/  LEA R48, P2, R14, UR10, 0x1 ;  /* 0x0000000a0e307c11 */ /* 0x000fe2000f8408ff */
[----:B------:R-:W-:-:S05]  /*1890*/  IMAD.X R15, R16, 0x1, R53, P0 ;  /* 0x00000001100f7824 */ /* 0x000fca00000e0635 */
[----:B------:R-:W-:-:S05]  /*18a0*/  LEA.HI.X R49, R14, UR11, R15, 0x1, P2 ;  /* 0x0000000b0e317c11 */ /* 0x000fca00090f0c0f */
[----:B------:R-:W3:Y:S01]  /*18b0*/  LDG.E.CONSTANT R48, desc[UR8][R48.64] ;  /* 0x0000000830307981 */ /* 0x000ee2000c1e9900 */
[----:B------:R-:W-:Y:S02]  /*18c0*/  SHF.R.S32.HI R14, RZ, 0x1f, R27 ;  /* 0x0000001fff0e7819 */ /* 0x000fe4000001141b */
[-C--:B------:R-:W-:Y:S02]  /*18d0*/  IADD3 R15, P0, P2, R27, R50.reuse, R6 ;  /* 0x000000321b0f7210 */ /* 0x080fe40007a1e006 */
[----:B------:R-:W-:Y:S02]  /*18e0*/  SHF.R.S32.HI R16, RZ, 0x1f, R22 ;  /* 0x0000001fff107819 */ /* 0x000fe40000011416 */
[----:B------:R-:W-:Y:S02]  /*18f0*/  IADD3.X R18, R14, R53, R18, P0, P2 ;  /* 0x000000350e127210 */ /* 0x000fe400007e4412 */
[--C-:B0-----:R-:W-:Y:S02]  /*1900*/  SHF.R.S32.HI R12, RZ, 0x1f, R5.reuse ;  /* 0x0000001fff0c7819 */ /* 0x101fe40000011405 */
[----:B------:R-:W-:-:S02]  /*1910*/  IADD3 R13, P2, P3, R22, R50, R5 ;  /* 0x00000032160d7210 */ /* 0x000fc40007b5e005 */
[C---:B------:R-:W-:Y:S02]  /*1920*/  LEA R14, P0, R15.reuse, UR10, 0x1 ;  /* 0x0000000a0f0e7c11 */ /* 0x040fe4000f8008ff */
[----:B------:R-:W-:Y:S02]  /*1930*/  IADD3.X R16, R16, R53, R12, P2, P3 ;  /* 0x0000003510107210 */ /* 0x000fe400017e640c */
[----:B------:R-:W-:Y:S02]  /*1940*/  LEA.HI.X R15, R15, UR11, R18, 0x1, P0 ;  /* 0x0000000b0f0f7c11 */ /* 0x000fe400080f0c12 */
[C---:B------:R-:W-:Y:S02]  /*1950*/  LEA R12, P0, R13.reuse, UR10, 0x1 ;  /* 0x0000000a0d0c7c11 */ /* 0x040fe4000f8008ff */
[----:B------:R-:W-:Y:S01]  /*1960*/  SHF.R.S32.HI R18, RZ, 0x1f, R3 ;  /* 0x0000001fff127819 */ /* 0x000fe20000011403 */
[----:B------:R-:W4:Y:S01]  /*1970*/  LDG.E.CONSTANT R49, desc[UR8][R14.64] ;  /* 0x000000080e317981 */ /* 0x000f22000c1e9900 */
[----:B------:R-:W-:-:S02]  /*1980*/  LEA.HI.X R13, R13, UR11, R16, 0x1, P0 ;  /* 0x0000000b0d0d7c11 */ /* 0x000fc400080f0c10 */
[----:B------:R-:W-:-:S03]  /*1990*/  IADD3 R16, P0, P2, R20, R50, R3 ;  /* 0x0000003214107210 */ /* 0x000fc60007a1e003 */
[----:B------:R0:W5:Y:S01]  /*19a0*/  LDG.E.CONSTANT R45, desc[UR8][R12.64] ;  /* 0x000000080c2d7981 */ /* 0x000162000c1e9900 */
[----:B------:R-:W-:Y:S02]  /*19b0*/  IADD3.X R47, R47, R53, R18, P0, P2 ;  /* 0x000000352f2f7210 */ /* 0x000fe400007e4412 */
[--C-:B------:R-:W-:Y:S02]  /*19c0*/  SHF.R.S32.HI R18, RZ, 0x1f, R2.reuse ;  /* 0x0000001fff127819 */ /* 0x100fe40000011402 */
[----:B------:R-:W-:-:S04]  /*19d0*/  IADD3 R17, P0, P2, R25, R50, R2 ;  /* 0x0000003219117210 */ /* 0x000fc80007a1e002 */
[----:B------:R-:W-:Y:S02]  /*19e0*/  IADD3.X R19, R19, R53, R18, P0, P2 ;  /* 0x0000003513137210 */ /* 0x000fe400007e4412 */
[----:B------:R-:W-:-:S04]  /*19f0*/  LEA R46, P0, R16, UR10, 0x1 ;  /* 0x0000000a102e7c11 */ /* 0x000fc8000f8008ff */
[----:B------:R-:W-:Y:S02]  /*1a00*/  LEA.HI.X R47, R16, UR11, R47, 0x1, P0 ;  /* 0x0000000b102f7c11 */ /* 0x000fe400080f0c2f */
[C---:B------:R-:W-:Y:S02]  /*1a10*/  LEA R18, P0, R17.reuse, UR10, 0x1 ;  /* 0x0000000a11127c11 */ /* 0x040fe4000f8008ff */
[--C-:B0-----:R-:W-:Y:S01]  /*1a20*/  SHF.R.S32.HI R12, RZ, 0x1f, R0.reuse ;  /* 0x0000001fff0c7819 */ /* 0x101fe20000011400 */
[----:B------:R-:W5:Y:S01]  /*1a30*/  LDG.E.CONSTANT R46, desc[UR8][R46.64] ;  /* 0x000000082e2e7981 */ /* 0x000f62000c1e9900 */
[----:B------:R-:W-:Y:S02]  /*1a40*/  LEA.HI.X R19, R17, UR11, R19, 0x1, P0 ;  /* 0x0000000b11137c11 */ /* 0x000fe400080f0c13 */
[----:B------:R-:W-:Y:S02]  /*1a50*/  IADD3 R14, P0, P2, R23, R50, R0 ;  /* 0x00000032170e7210 */ /* 0x000fe40007a1e000 */
[----:B------:R-:W-:-:S04]  /*1a60*/  SHF.R.S32.HI R13, RZ, 0x1f, R23 ;  /* 0x0000001fff0d7819 */ /* 0x000fc80000011417 */
[----:B------:R-:W-:Y:S01]  /*1a70*/  IADD3.X R13, R13, R53, R12, P0, P2 ;  /* 0x000000350d0d7210 */ /* 0x000fe200007e440c */
[----:B------:R-:W5:Y:S01]  /*1a80*/  LDG.E.CONSTANT R47, desc[UR8][R18.64] ;  /* 0x00000008122f7981 */ /* 0x000f62000c1e9900 */
[----:B------:R-:W-:-:S04]  /*1a90*/  LEA R16, P0, R14, UR10, 0x1 ;  /* 0x0000000a0e107c11 */ /* 0x000fc8000f8008ff */
[----:B------:R-:W-:Y:S02]  /*1aa0*/  LEA.HI.X R17, R14, UR11, R13, 0x1, P0 ;  /* 0x0000000b0e117c11 */ /* 0x000fe400080f0c0d */
[----:B------:R-:W0:Y:S04]  /*1ab0*/  LDS.128 R12, [R8] ;  /* 0x00000000080c7984 */ /* 0x000e280000000c00 */
[----:B------:R1:W5:Y:S01]  /*1ac0*/  LDG.E.CONSTANT R51, desc[UR8][R16.64] ;  /* 0x0000000810337981 */ /* 0x000362000c1e9900 */
[----:B------:R-:W-:-:S04]  /*1ad0*/  IADD3 R50, P3, P4, R21, R50, R4 ;  /* 0x0000003215327210 */ /* 0x000fc80007c7e004 */
[----:B------:R-:W-:Y:S02]  /*1ae0*/  IADD3.X R53, R40, R53, R39, P3, P4 ;  /* 0x0000003528357210 */ /* 0x000fe40001fe8427 */
[----:B-1----:R-:W-:Y:S01]  /*1af0*/  LEA R16, P0, R50, UR10, 0x1 ;  /* 0x0000000a32107c11 */ /* 0x002fe2000f8008ff */
[C---:B0-----:R-:W-:Y:S01]  /*1b00*/  IMAD.U32 R18, R13.reuse, 0x10000, RZ ;  /* 0x000100000d127824 */ /* 0x041fe200078e00ff */
[----:B------:R-:W-:-:S04]  /*1b10*/  PRMT R13, R13, 0x7632, R13 ;  /* 0x000076320d0d7816 */ /* 0x000fc8000000000d */
[----:B------:R-:W-:Y:S01]  /*1b20*/  SHF.L.U32 R13, R13, 0x10, RZ ;  /* 0x000000100d0d7819 */ /* 0x000fe200000006ff */
[C---:B--2---:R-:W-:Y:S01]  /*1b30*/  IMAD.U32 R17, R52.reuse, 0x10000, RZ ;  /* 0x0001000034117824 */ /* 0x044fe200078e00ff */
[----:B------:R-:W-:-:S05]  /*1b40*/  PRMT R52, R52, 0x7632, R52 ;  /* 0x0000763234347816 */ /* 0x000fca0000000034 */
[----:B------:R-:W-:Y:S02]  /*1b50*/  IMAD.U32 R52, R52, 0x10000, RZ ;  /* 0x0001000034347824 */ /* 0x000fe400078e00ff */
[----:B------:R-:W-:Y:S01]  /*1b60*/  FMUL.FTZ R18, R18, R17 ;  /* 0x0000001112127220 */ /* 0x000fe20000410000 */
[----:B------:R-:W-:Y:S01]  /*1b70*/  LEA.HI.X R17, R50, UR11, R53, 0x1, P0 ;  /* 0x0000000b32117c11 */ /* 0x000fe200080f0c35 */
[----:B------:R-:W-:Y:S01]  /*1b80*/  FMUL.FTZ R19, R13, R52 ;  /* 0x000000340d137220 */ /* 0x000fe20000410000 */
[----:B------:R-:W-:Y:S02]  /*1b90*/  IMAD.U32 R13, R12, 0x10000, RZ ;  /* 0x000100000c0d7824 */ /* 0x000fe400078e00ff */
[----:B---3--:R-:W-:-:S04]  /*1ba0*/  IMAD.U32 R52, R48, 0x10000, RZ ;  /* 0x0001000030347824 */ /* 0x008fc800078e00ff */
[----:B------:R-:W-:Y:S02]  /*1bb0*/  FFMA.FTZ R18, R13, R52, R18 ;  /* 0x000000340d127223 */ /* 0x000fe40000010012 */
[----:B------:R0:W2:Y:S01]  /*1bc0*/  LDG.E.CONSTANT R13, desc[UR8][R16.64] ;  /* 0x00000008100d7981 */ /* 0x0000a2000c1e9900 */
[----:B------:R-:W-:Y:S02]  /*1bd0*/  PRMT R12, R12, 0x7632, R12 ;  /* 0x000076320c0c7816 */ /* 0x000fe4000000000c */
[----:B------:R-:W-:-:S03]  /*1be0*/  PRMT R48, R48, 0x7632, R48 ;  /* 0x0000763230307816 */ /* 0x000fc60000000030 */
[----:B------:R-:W-:Y:S02]  /*1bf0*/  IMAD.U32 R12, R12, 0x10000, RZ ;  /* 0x000100000c0c7824 */ /* 0x000fe400078e00ff */
[----:B------:R-:W-:Y:S01]  /*1c00*/  IMAD.U32 R48, R48, 0x10000, RZ ;  /* 0x0001000030307824 */ /* 0x000fe200078e00ff */
[C---:B------:R-:W-:Y:S02]  /*1c10*/  SHF.L.U32 R53, R14.reuse, 0x10, RZ ;  /* 0x000000100e357819 */ /* 0x040fe400000006ff */
[----:B------:R-:W-:Y:S01]  /*1c20*/  PRMT R14, R14, 0x7632, R14 ;  /* 0x000076320e0e7816 */ /* 0x000fe2000000000e */
[----:B------:R-:W-:Y:S01]  /*1c30*/  FFMA.FTZ R19, R12, R48, R19 ;  /* 0x000000300c137223 */ /* 0x000fe20000010013 */
[C---:B----4-:R-:W-:Y:S01]  /*1c40*/  IMAD.U32 R12, R49.reuse, 0x10000, RZ ;  /* 0x00010000310c7824 */ /* 0x050fe200078e00ff */
[----:B------:R-:W-:Y:S01]  /*1c50*/  PRMT R49, R49, 0x7632, R49 ;  /* 0x0000763231317816 */ /* 0x000fe20000000031 */
[----:B0-----:R-:W-:Y:S02]  /*1c60*/  IMAD.U32 R17, R15, 0x10000, RZ ;  /* 0x000100000f117824 */ /* 0x001fe400078e00ff */
[----:B------:R-:W-:Y:S01]  /*1c70*/  FFMA.FTZ R18, R53, R12, R18 ;  /* 0x0000000c35127223 */ /* 0x000fe20000010012 */
[----:B------:R-:W-:-:S02]  /*1c80*/  IMAD.U32 R12, R14, 0x10000, RZ ;  /* 0x000100000e0c7824 */ /* 0x000fc400078e00ff */
[----:B------:R-:W-:Y:S02]  /*1c90*/  IMAD.U32 R49, R49, 0x10000, RZ ;  /* 0x0001000031317824 */ /* 0x000fe400078e00ff */
[----:B-----5:R-:W-:Y:S02]  /*1ca0*/  IMAD.U32 R14, R45, 0x10000, RZ ;  /* 0x000100002d0e7824 */ /* 0x020fe400078e00ff */
[----:B------:R-:W-:Y:S02]  /*1cb0*/  FFMA.FTZ R12, R12, R49, R19 ;  /* 0x000000310c0c7223 */ /* 0x000fe40000010013 */
[----:B------:R-:W-:Y:S02]  /*1cc0*/  FFMA.FTZ R14, R17, R14, R18 ;  /* 0x0000000e110e7223 */ /* 0x000fe40000010012 */
[----:B------:R-:W0:Y:S01]  /*1cd0*/  LDS.128 R16, [R8+0x10] ;  /* 0x0000100008107984 */ /* 0x000e220000000c00 */
[----:B------:R-:W-:Y:S02]  /*1ce0*/  PRMT R15, R15, 0x7632, R15 ;  /* 0x000076320f0f7816 */ /* 0x000fe4000000000f */
[----:B------:R-:W-:-:S02]  /*1cf0*/  PRMT R45, R45, 0x7632, R45 ;  /* 0x000076322d2d7816 */ /* 0x000fc4000000002d */
[----:B------:R-:W-:-:S03]  /*1d00*/  SHF.L.U32 R15, R15, 0x10, RZ ;  /* 0x000000100f0f7819 */ /* 0x000fc600000006ff */
[----:B------:R-:W-:-:S04]  /*1d10*/  IMAD.U32 R45, R45, 0x10000, RZ ;  /* 0x000100002d2d7824 */ /* 0x000fc800078e00ff */
[--C-:B------:R-:W-:Y:S01]  /*1d20*/  FFMA.FTZ R15, R15, R45, R12.reuse ;  /* 0x0000002d0f0f7223 */ /* 0x100fe2000001000c */
[----:B------:R-:W-:-:S05]  /*1d30*/  PRMT R12, R46, 0x7632, R12 ;  /* 0x000076322e0c7816 */ /* 0x000fca000000000c */
[----:B------:R-:W-:Y:S02]  /*1d40*/  IMAD.U32 R12, R12, 0x10000, RZ ;  /* 0x000100000c0c7824 */ /* 0x000fe400078e00ff */
[----:B------:R-:W-:Y:S01]  /*1d50*/  IMAD.U32 R46, R46, 0x10000, RZ ;  /* 0x000100002e2e7824 */ /* 0x000fe200078e00ff */
[C---:B0-----:R-:W-:Y:S01]  /*1d60*/  PRMT R45, R16.reuse, 0x7632, R45 ;  /* 0x00007632102d7816 */ /* 0x041fe2000000002d */
[----:B------:R-:W-:-:S04]  /*1d70*/  IMAD.U32 R49, R16, 0x10000, RZ ;  /* 0x0001000010317824 */ /* 0x000fc800078e00ff */
[----:B------:R-:W-:-:S04]  /*1d80*/  IMAD.U32 R16, R45, 0x10000, RZ ;  /* 0x000100002d107824 */ /* 0x000fc800078e00ff */
[----:B------:R-:W-:Y:S01]  /*1d90*/  FFMA.FTZ R15, R16, R12, R15 ;  /* 0x0000000c100f7223 */ /* 0x000fe2000001000f */
[----:B------:R-:W-:Y:S02]  /*1da0*/  PRMT R16, R17, 0x7632, R16 ;  /* 0x0000763211107816 */ /* 0x000fe40000000010 */
[----:B------:R-:W-:Y:S01]  /*1db0*/  PRMT R12, R47, 0x7632, R12 ;  /* 0x000076322f0c7816 */ /* 0x000fe2000000000c */
[----:B------:R-:W-:Y:S01]  /*1dc0*/  FFMA.FTZ R14, R49, R46, R14 ;  /* 0x0000002e310e7223 */ /* 0x000fe2000001000e */
[----:B------:R-:W-:Y:S01]  /*1dd0*/  SHF.L.U32 R17, R17, 0x10, RZ ;  /* 0x0000001011117819 */ /* 0x000fe200000006ff */
[----:B------:R-:W-:Y:S02]  /*1de0*/  IMAD.U32 R47, R47, 0x10000, RZ ;  /* 0x000100002f2f7824 */ /* 0x000fe400078e00ff */
[----:B------:R-:W-:Y:S02]  /*1df0*/  IMAD.U32 R16, R16, 0x10000, RZ ;  /* 0x0001000010107824 */ /* 0x000fe400078e00ff */
[----:B------:R-:W-:-:S02]  /*1e00*/  IMAD.U32 R45, R12, 0x10000, RZ ;  /* 0x000100000c2d7824 */ /* 0x000fc400078e00ff */
[----:B------:R-:W-:Y:S02]  /*1e10*/  FFMA.FTZ R12, R17, R47, R14 ;  /* 0x0000002f110c7223 */ /* 0x000fe4000001000e */
[--C-:B------:R-:W-:Y:S01]  /*1e20*/  FFMA.FTZ R14, R16, R45, R15.reuse ;  /* 0x0000002d100e7223 */ /* 0x100fe2000001000f */
[C---:B------:R-:W-:Y:S01]  /*1e30*/  PRMT R16, R18.reuse, 0x7632, R16 ;  /* 0x0000763212107816 */ /* 0x040fe20000000010 */
[----:B------:R-:W-:Y:S01]  /*1e40*/  IMAD.U32 R17, R18, 0x10000, RZ ;  /* 0x0001000012117824 */ /* 0x000fe200078e00ff */
[C---:B------:R-:W-:Y:S01]  /*1e50*/  PRMT R15, R51.reuse, 0x7632, R15 ;  /* 0x00007632330f7816 */ /* 0x040fe2000000000f */
[----:B------:R-:W-:Y:S01]  /*1e60*/  IMAD.U32 R51, R51, 0x10000, RZ ;  /* 0x0001000033337824 */ /* 0x000fe200078e00ff */
[C---:B------:R-:W-:Y:S02]  /*1e70*/  PRMT R18, R19.reuse, 0x7632, R18 ;  /* 0x0000763213127816 */ /* 0x040fe40000000012 */
[----:B------:R-:W-:Y:S01]  /*1e80*/  SHF.L.U32 R45, R19, 0x10, RZ ;  /* 0x00000010132d7819 */ /* 0x000fe200000006ff */
[----:B------:R-:W-:-:S02]  /*1e90*/  IMAD.U32 R19, R16, 0x10000, RZ ;  /* 0x0001000010137824 */ /* 0x000fc400078e00ff */
[----:B------:R-:W-:Y:S02]  /*1ea0*/  IMAD.U32 R15, R15, 0x10000, RZ ;  /* 0x000100000f0f7824 */ /* 0x000fe400078e00ff */
[----:B------:R-:W-:Y:S02]  /*1eb0*/  FFMA.FTZ R12, R17, R51, R12 ;  /* 0x00000033110c7223 */ /* 0x000fe4000001000c */
[----:B------:R-:W-:Y:S01]  /*1ec0*/  FFMA.FTZ R14, R19, R15, R14 ;  /* 0x0000000f130e7223 */ /* 0x000fe2000001000e */
[----:B------:R-:W-:Y:S01]  /*1ed0*/  UMOV UR5, 0xffffffff ;  /* 0xffffffff00057882 */ /* 0x000fe20000000000 */
[----:B------:R-:W-:Y:S02]  /*1ee0*/  ISETP.NE.AND P0, PT, R35, RZ, PT ;  /* 0x000000ff2300720c */ /* 0x000fe40003f05270 */
[C---:B--2---:R-:W-:Y:S01]  /*1ef0*/  PRMT R16, R13.reuse, 0x7632, R16 ;  /* 0x000076320d107816 */ /* 0x044fe20000000010 */
        /* <DEDUP_REMOVED lines=10> */
.L_x_22096:
[----:B-1----:R-:W-:-:S04]  /*1fa0*/  FADD.FTZ R12, R16, R17 ;  /* 0x00000011100c7221 */ /* 0x002fc80000010000 */
        /* <DEDUP_REMOVED lines=8> */
.L_x_22051:
[----:B------:R-:W-:-:S13]  /*2030*/  ISETP.NE.AND P0, PT, R35, RZ, PT ;  /* 0x000000ff2300720c */ /* 0x000fda0003f05270 */
[----:B------:R-:W-:-:S05]  /*2040*/  @!P0 MOV R12, 0xff7fffff ;  /* 0xff7fffff000c8802 */ /* 0x000fca0000000f00 */
[----:B------:R0:W-:Y:S02]  /*2050*/  @!P0 STS [R41], R12 ;  /* 0x0000000c29008388 */ /* 0x0001e40000000800 */
.L_x_22053:
[----:B------:R-:W-:Y:S05]  /*2060*/  BSYNC B1 ;  /* 0x0000000000017941 */ /* 0x000fea0003800000 */
.L_x_22050:
        /* <DEDUP_REMOVED lines=9> */
.L_x_22049:
[----:B------:R-:W0:Y:S01]  /*2100*/  S2R R40, SR_CTAID.Z ;  /* 0x0000000000287919 */ /* 0x000e220000002700 */
[----:B------:R-:W-:Y:S01]  /*2110*/  HFMA2.MMA R12, -RZ, RZ, 0, 0 ;  /* 0x00000000ff0c7435 */ /* 0x000fe200000001ff */
[----:B------:R-:W-:Y:S01]  /*2120*/  SHF.R.S32.HI R14, RZ, 0x5, R14 ;  /* 0x00000005ff0e7819 */ /* 0x000fe2000001140e */
[----:B------:R-:W-:Y:S01]  /*2130*/  UIADD3 UR5, UR5, 0xa0, URZ ;  /* 0x000000a005057890 */ /* 0x000fe2000fffe03f */
[----:B------:R-:W-:Y:S01]  /*2140*/  IADD3 R16, P0, R16, R11, RZ ;  /* 0x0000000b10107210 */ /* 0x000fe20007f1e0ff */
[----:B------:R-:W-:Y:S01]  /*2150*/  ULDC.64 UR16, c[0x0][0x248] ;  /* 0x0000920000107ab9 */ /* 0x000fe20000000a00 */
[----:B------:R-:W-:Y:S01]  /*2160*/  IMAD.MOV.U32 R32, RZ, RZ, -0x800001 ;  /* 0xff7fffffff207424 */ /* 0x000fe200078e00ff */
[----:B------:R-:W-:Y:S01]  /*2170*/  ULEA UR5, UR6, UR5, 0x18 ;  /* 0x0000000506057291 */ /* 0x000fe2000f8ec03f */
[----:B------:R-:W-:Y:S01]  /*2180*/  IMAD R17, R14, 0x8, R17 ;  /* 0x000000080e117824 */ /* 0x000fe200078e0211 */
[----:B------:R-:W-:Y:S02]  /*2190*/  LEA.HI.X.SX32 R41, R11, R18, 0x1, P0 ;  /* 0x000000120b297211 */ /* 0x000fe400000f0eff */
[----:B------:R-:W-:Y:S01]  /*21a0*/  IMAD.HI.U32 R39, R13, R15, R12 ;  /* 0x0000000f0d277227 */ /* 0x000fe200078e000c */
[----:B------:R-:W-:-:S02]  /*21b0*/  LEA R38, P0, R16, UR16, 0x2 ;  /* 0x0000001010267c11 */ /* 0x000fc4000f8010ff */
[----:B------:R-:W-:Y:S01]  /*21c0*/  LEA R42, R17, UR5, 0x2 ;  /* 0x00000005112a7c11 */ /* 0x000fe2000f8e10ff */
[----:B------:R-:W-:Y:S01]  /*21d0*/  IMAD.U32 R13, RZ, RZ, UR14 ;  /* 0x0000000eff0d7e24 */ /* 0x000fe2000f8e00ff */
[----:B------:R-:W-:Y:S01]  /*21e0*/  LEA.HI.X R41, R16, UR17, R41, 0x2, P0 ;  /* 0x0000001110297c11 */ /* 0x000fe200080f1429 */
[C---:B0-----:R-:W-:Y:S02]  /*21f0*/  IMAD R14, R40.reuse, 0x40, R14 ;  /* 0x00000040280e7824 */ /* 0x041fe400078e020e */
[----:B------:R-:W-:-:S03]  /*2200*/  IMAD R40, R40, 0x200, R17 ;  /* 0x0000020028287824 */ /* 0x000fc600078e0211 */
[----:B------:R-:W-:Y:S02]  /*2210*/  SHF.L.U32 R43, R14, 0x3, RZ ;  /* 0x000000030e2b7819 */ /* 0x000fe400000006ff */
[----:B------:R-:W-:-:S07]  /*2220*/  IADD3 R44, -R13, 0x1, R40 ;  /* 0x000000010d2c7810 */ /* 0x000fce0007ffe128 */
.L_x_22059:
[----:B0-----:R-:W0:Y:S01]  /*2230*/  LDC R12, c[0x0][0x294] ;  /* 0x0000a500ff0c7b82 */ /* 0x001e220000000800 */
[----:B------:R-:W-:Y:S01]  /*2240*/  IABS R16, R43 ;  /* 0x0000002b00107213 */ /* 0x000fe20000000000 */
[----:B------:R-:W-:Y:S04]  /*2250*/  BSSY B1, `(.L_x_22055) ;  /* 0x00000c4000017945 */ /* 0x000fe80003800000 */
[----:B------:R-:W-:Y:S02]  /*2260*/  IMAD.HI.U32 R15, R39, R16, RZ ;  /* 0x00000010270f7227 */ /* 0x000fe400078e00ff */
[----:B-1----:R-:W1:Y:S02]  /*2270*/  LDC R18, c[0x0][0x290] ;  /* 0x0000a400ff127b82 */ /* 0x002e640000000800 */
        /* <DEDUP_REMOVED lines=19> */
[----:B------:R-:W-:Y:S01]  /*23b0*/  IMAD.MOV.U32 R12, RZ, RZ, RZ ;  /* 0x000000ffff0c7224 */ /* 0x000fe200078e00ff */
[----:B------:R-:W-:-:S03]  /*23c0*/  ISETP.NE.AND P3, PT, R18, RZ, PT ;  /* 0x000000ff1200720c */ /* 0x000fc60003f65270 */
        /* <DEDUP_REMOVED lines=21> */
[----:B------:R0:W2:Y:S01]  /*2520*/  LDG.E.CONSTANT R14, desc[UR8][R16.64] ;  /* 0x00000008100e7981 */ /* 0x0000a2000c1e9900 */
[----:B------:R-:W-:Y:S01]  /*2530*/  IMAD.MOV.U32 R13, RZ, RZ, R29 ;  /* 0x000000ffff0d7224 */ /* 0x000fe200078e001d */
[----:B------:R-:W-:Y:S02]  /*2540*/  SHF.R.S32.HI R45, RZ, 0x1f, R7 ;  /* 0x0000001fff2d7819 */ /* 0x000fe40000011407 */
[----:B------:R-:W-:Y:S02]  /*2550*/  SHF.R.S32.HI R18, RZ, 0x1f, R24 ;  /* 0x0000001fff127819 */ /* 0x000fe40000011418 */
[----:B0-----:R-:W-:Y:S02]  /*2560*/  SHF.R.S32.HI R17, RZ, 0x1f, R27 ;  /* 0x0000001fff117819 */ /* 0x001fe4000001141b */
[----:B------:R-:W-:Y:S02]  /*2570*/  SHF.R.S32.HI R48, RZ, 0x1f, R5 ;  /* 0x0000001fff307819 */ /* 0x000fe40000011405 */
[----:B------:R-:W-:-:S02]  /*2580*/  SHF.R.S32.HI R47, RZ, 0x1f, R3 ;  /* 0x0000001fff2f7819 */ /* 0x000fc40000011403 */
[----:B------:R-:W-:Y:S02]  /*2590*/  SHF.R.S32.HI R52, RZ, 0x1f, R20 ;  /* 0x0000001fff347819 */ /* 0x000fe40000011414 */
[----:B--2---:R-:W-:-:S05]  /*25a0*/  SHF.R.S32.HI R12, RZ, 0x1f, R14 ;  /* 0x0000001fff0c7819 */ /* 0x004fca000001140e */
[----:B------:R-:W-:Y:S01]  /*25b0*/  IMAD R15, R12, UR20, RZ ;  /* 0x000000140c0f7c24 */ /* 0x000fe2000f8e02ff */
[----:B------:R-:W-:-:S03]  /*25c0*/  MOV R12, R28 ;  /* 0x0000001c000c7202 */ /* 0x000fc60000000f00 */
[C---:B------:R-:W-:Y:S02]  /*25d0*/  IMAD R19, R14.reuse, R9, R15 ;  /* 0x000000090e137224 */ /* 0x040fe400078e020f */
[----:B------:R-:W-:-:S04]  /*25e0*/  IMAD.WIDE.U32 R12, R14, UR20, R12 ;  /* 0x000000140e0c7c25 */ /* 0x000fc8000f8e000c */
[----:B------:R-:W-:Y:S01]  /*25f0*/  IMAD.IADD R50, R13, 0x1, R19 ;  /* 0x000000010d327824 */ /* 0x000fe200078e0213 */
[----:B------:R-:W-:Y:S02]  /*2600*/  IADD3 R15, P0, P2, R24, R12, R7 ;  /* 0x0000000c180f7210 */ /* 0x000fe40007a1e007 */
[----:B------:R-:W-:Y:S02]  /*2610*/  SHF.R.S32.HI R13, RZ, 0x1f, R6 ;  /* 0x0000001fff0d7819 */ /* 0x000fe40000011406 */
[C---:B------:R-:W-:Y:S02]  /*2620*/  LEA R14, P3, R15.reuse, UR12, 0x1 ;  /* 0x0000000c0f0e7c11 */ /* 0x040fe4000f8608ff */
[----:B------:R-:W-:Y:S02]  /*2630*/  IADD3.X R16, R18, R50, R45, P0, P2 ;  /* 0x0000003212107210 */ /* 0x000fe400007e442d */
[----:B------:R-:W-:Y:S02]  /*2640*/  SHF.R.S32.HI R19, RZ, 0x1f, R22 ;  /* 0x0000001fff137819 */ /* 0x000fe40000011416 */
[----:B------:R-:W-:-:S02]  /*2650*/  LEA.HI.X R15, R15, UR13, R16, 0x1, P3 ;  /* 0x0000000d0f0f7c11 */ /* 0x000fc400098f0c10 */
[----:B------:R-:W-:-:S03]  /*2660*/  IADD3 R16, P0, P2, R27, R12, R6 ;  /* 0x0000000c1b107210 */ /* 0x000fc60007a1e006 */
[----:B------:R0:W2:Y:S01]  /*2670*/  LDG.E.CONSTANT R51, desc[UR8][R14.64] ;  /* 0x000000080e337981 */ /* 0x0000a2000c1e9900 */
[----:B------:R-:W-:Y:S02]  /*2680*/  IADD3.X R13, R17, R50, R13, P0, P2 ;  /* 0x00000032110d7210 */ /* 0x000fe400007e440d */
[-C--:B------:R-:W-:Y:S02]  /*2690*/  IADD3 R45, P0, P2, R22, R12.reuse, R5 ;  /* 0x0000000c162d7210 */ /* 0x080fe40007a1e005 */
[----:B------:R-:W-:Y:S02]  /*26a0*/  IADD3 R17, P3, P4, R20, R12, R3 ;  /* 0x0000000c14117210 */ /* 0x000fe40007c7e003 */
[----:B------:R-:W-:Y:S02]  /*26b0*/  IADD3.X R48, R19, R50, R48, P0, P2 ;  /* 0x0000003213307210 */ /* 0x000fe400007e4430 */
[----:B------:R-:W-:Y:S02]  /*26c0*/  LEA R18, P0, R16, UR12, 0x1 ;  /* 0x0000000c10127c11 */ /* 0x000fe4000f8008ff */
[----:B------:R-:W-:-:S02]  /*26d0*/  LEA R46, P2, R45, UR12, 0x1 ;  /* 0x0000000c2d2e7c11 */ /* 0x000fc4000f8408ff */
[----:B------:R-:W-:Y:S02]  /*26e0*/  IADD3.X R52, R52, R50, R47, P3, P4 ;  /* 0x0000003234347210 */ /* 0x000fe40001fe842f */
[----:B------:R-:W-:Y:S02]  /*26f0*/  LEA.HI.X R19, R16, UR13, R13, 0x1, P0 ;  /* 0x0000000d10137c11 */ /* 0x000fe400080f0c0d */
[----:B------:R-:W-:Y:S02]  /*2700*/  LEA.HI.X R47, R45, UR13, R48, 0x1, P2 ;  /* 0x0000000d2d2f7c11 */ /* 0x000fe400090f0c30 */
[C---:B------:R-:W-:Y:S01]  /*2710*/  LEA R48, P0, R17.reuse, UR12, 0x1 ;  /* 0x0000000c11307c11 */ /* 0x040fe2000f8008ff */
[----:B------:R-:W3:Y:S01]  /*2720*/  LDG.E.CONSTANT R18, desc[UR8][R18.64] ;  /* 0x0000000812127981 */ /* 0x000ee2000c1e9900 */
[----:B------:R-:W-:Y:S02]  /*2730*/  SHF.R.S32.HI R13, RZ, 0x1f, R2 ;  /* 0x0000001fff0d7819 */ /* 0x000fe40000011402 */
[----:B------:R-:W-:Y:S01]  /*2740*/  LEA.HI.X R49, R17, UR13, R52, 0x1, P0 ;  /* 0x0000000d11317c11 */ /* 0x000fe200080f0c34 */
[----:B------:R-:W4:Y:S01]  /*2750*/  LDG.E.CONSTANT R46, desc[UR8][R46.64] ;  /* 0x000000082e2e7981 */ /* 0x000f22000c1e9900 */
[----:B------:R-:W-:-:S02]  /*2760*/  SHF.R.S32.HI R16, RZ, 0x1f, R25 ;  /* 0x0000001fff107819 */ /* 0x000fc40000011419 */
[----:B0-----:R-:W-:Y:S01]  /*2770*/  IADD3 R15, P0, P2, R25, R12, R2 ;  /* 0x0000000c190f7210 */ /* 0x001fe20007a1e002 */
[----:B------:R0:W5:Y:S01]  /*2780*/  LDG.E.CONSTANT R45, desc[UR8][R48.64] ;  /* 0x00000008302d7981 */ /* 0x000162000c1e9900 */
[----:B------:R-:W-:Y:S02]  /*2790*/  SHF.R.S32.HI R17, RZ, 0x1f, R23 ;  /* 0x0000001fff117819 */ /* 0x000fe40000011417 */
[----:B------:R-:W-:Y:S02]  /*27a0*/  IADD3.X R16, R16, R50, R13, P0, P2 ;  /* 0x0000003210107210 */ /* 0x000fe400007e440d */
[--C-:B------:R-:W-:Y:S02]  /*27b0*/  SHF.R.S32.HI R13, RZ, 0x1f, R0.reuse ;  /* 0x0000001fff0d7819 */ /* 0x100fe40000011400 */
[----:B------:R-:W-:-:S04]  /*27c0*/  IADD3 R14, P0, P2, R23, R12, R0 ;  /* 0x0000000c170e7210 */ /* 0x000fc80007a1e000 */
[----:B------:R-:W-:Y:S02]  /*27d0*/  IADD3.X R13, R17, R50, R13, P0, P2 ;  /* 0x00000032110d7210 */ /* 0x000fe400007e440d */
[C---:B------:R-:W-:Y:S02]  /*27e0*/  LEA R52, P0, R15.reuse, UR12, 0x1 ;  /* 0x0000000c0f347c11 */ /* 0x040fe4000f8008ff */
[----:B------:R-:W-:Y:S02]  /*27f0*/  SHF.R.S32.HI R17, RZ, 0x1f, R26 ;  /* 0x0000001fff117819 */ /* 0x000fe4000001141a */
[----:B------:R-:W-:Y:S02]  /*2800*/  LEA.HI.X R53, R15, UR13, R16, 0x1, P0 ;  /* 0x0000000d0f357c11 */ /* 0x000fe400080f0c10 */
[----:B------:R-:W-:-:S03]  /*2810*/  IADD3 R15, P0, R26, R12, RZ ;  /* 0x0000000c1a0f7210 */ /* 0x000fc60007f1e0ff */
[----:B------:R-:W5:Y:S02]  /*2820*/  LDG.E.CONSTANT R47, desc[UR8][R52.64] ;  /* 0x00000008342f7981 */ /* 0x000f64000c1e9900 */
[----:B------:R-:W-:Y:S01]  /*2830*/  IMAD.X R17, R17, 0x1, R50, P0 ;  /* 0x0000000111117824 */ /* 0x000fe200000e0632 */
[----:B------:R-:W-:-:S04]  /*2840*/  LEA R16, P0, R15, UR12, 0x1 ;  /* 0x0000000c0f107c11 */ /* 0x000fc8000f8008ff */
[----:B------:R-:W-:-:S05]  /*2850*/  LEA.HI.X R17, R15, UR13, R17, 0x1, P0 ;  /* 0x0000000d0f117c11 */ /* 0x000fca00080f0c11 */
[----:B------:R1:W3:Y:S01]  /*2860*/  LDG.E.CONSTANT R19, desc[UR8][R16.64] ;  /* 0x0000000810137981 */ /* 0x0002e2000c1e9900 */
[--C-:B0-----:R-:W-:Y:S02]  /*2870*/  IADD3 R49, P0, P2, R21, R12, R4.reuse ;  /* 0x0000000c15317210 */ /* 0x101fe40007a1e004 */
[----:B------:R-:W-:Y:S02]  /*2880*/  SHF.R.S32.HI R15, RZ, 0x1f, R4 ;  /* 0x0000001fff0f7819 */ /* 0x000fe40000011404 */
[----:B------:R-:W-:-:S04]  /*2890*/  SHF.R.S32.HI R12, RZ, 0x1f, R21 ;  /* 0x0000001fff0c7819 */ /* 0x000fc80000011415 */
[----:B------:R-:W-:Y:S02]  /*28a0*/  IADD3.X R50, R12, R50, R15, P0, P2 ;  /* 0x000000320c327210 */ /* 0x000fe400007e440f */
[----:B-1----:R-:W-:-:S04]  /*28b0*/  LEA R16, P0, R14, UR12, 0x1 ;  /* 0x0000000c0e107c11 */ /* 0x002fc8000f8008ff */
[----:B------:R-:W-:Y:S02]  /*28c0*/  LEA.HI.X R17, R14, UR13, R13, 0x1, P0 ;  /* 0x0000000d0e117c11 */ /* 0x000fe400080f0c0d */
[----:B------:R-:W0:Y:S04]  /*28d0*/  LDS.128 R12, [R8] ;  /* 0x00000000080c7984 */ /* 0x000e280000000c00 */
[----:B------:R2:W5:Y:S01]  /*28e0*/  LDG.E.CONSTANT R48, desc[UR8][R16.64] ;  /* 0x0000000810307981 */ /* 0x000562000c1e9900 */
[C---:B0-----:R-:W-:Y:S01]  /*28f0*/  IMAD.U32 R52, R13.reuse, 0x10000, RZ ;  /* 0x000100000d347824 */ /* 0x041fe200078e00ff */
[----:B------:R-:W-:-:S04]  /*2900*/  PRMT R13, R13, 0x7632, R13 ;  /* 0x000076320d0d7816 */ /* 0x000fc8000000000d */
[----:B------:R-:W-:Y:S01]  /*2910*/  SHF.L.U32 R13, R13, 0x10, RZ ;  /* 0x000000100d0d7819 */ /* 0x000fe200000006ff */
[C---:B--2---:R-:W-:Y:S01]  /*2920*/  IMAD.U32 R17, R51.reuse, 0x10000, RZ ;  /* 0x0001000033117824 */ /* 0x044fe200078e00ff */
[----:B------:R-:W-:-:S03]  /*2930*/  PRMT R51, R51, 0x7632, R51 ;  /* 0x0000763233337816 */ /* 0x000fc60000000033 */
[----:B------:R-:W-:Y:S02]  /*2940*/  FMUL.FTZ R16, R52, R17 ;  /* 0x0000001134107220 */ /* 0x000fe40000410000 */
[----:B------:R-:W-:Y:S02]  /*2950*/  IMAD.U32 R52, R51, 0x10000, RZ ;  /* 0x0001000033347824 */ /* 0x000fe400078e00ff */
[----:B------:R-:W-:Y:S02]  /*2960*/  IMAD.U32 R51, R12, 0x10000, RZ ;  /* 0x000100000c337824 */ /* 0x000fe400078e00ff */
[----:B------:R-:W-:Y:S01]  /*2970*/  FMUL.FTZ R52, R13, R52 ;  /* 0x000000340d347220 */ /* 0x000fe20000410000 */
[----:B---3--:R-:W-:-:S04]  /*2980*/  IMAD.U32 R13, R19, 0x10000, RZ ;  /* 0x00010000130d7824 */ /* 0x008fc800078e00ff */
[----:B------:R-:W-:Y:S01]  /*2990*/  FFMA.FTZ R51, R51, R13, R16 ;  /* 0x0000000d33337223 */ /* 0x000fe20000010010 */
[----:B------:R-:W-:-:S04]  /*29a0*/  LEA R16, P0, R49, UR12, 0x1 ;  /* 0x0000000c31107c11 */ /* 0x000fc8000f8008ff */
[----:B------:R-:W-:-:S05]  /*29b0*/  LEA.HI.X R17, R49, UR13, R50, 0x1, P0 ;  /* 0x0000000d31117c11 */ /* 0x000fca00080f0c32 */
[----:B------:R0:W2:Y:S01]  /*29c0*/  LDG.E.CONSTANT R13, desc[UR8][R16.64] ;  /* 0x00000008100d7981 */ /* 0x0000a2000c1e9900 */
[----:B------:R-:W-:Y:S02]  /*29d0*/  PRMT R12, R12, 0x7632, R12 ;  /* 0x000076320c0c7816 */ /* 0x000fe4000000000c */
[----:B------:R-:W-:-:S03]  /*29e0*/  PRMT R19, R19, 0x7632, R19 ;  /* 0x0000763213137816 */ /* 0x000fc60000000013 */
[----:B------:R-:W-:Y:S02]  /*29f0*/  IMAD.U32 R49, R12, 0x10000, RZ ;  /* 0x000100000c317824 */ /* 0x000fe400078e00ff */
[----:B------:R-:W-:Y:S01]  /*2a00*/  IMAD.U32 R19, R19, 0x10000, RZ ;  /* 0x0001000013137824 */ /* 0x000fe200078e00ff */
[----:B------:R-:W-:-:S03]  /*2a10*/  SHF.L.U32 R12, R14, 0x10, RZ ;  /* 0x000000100e0c7819 */ /* 0x000fc600000006ff */
[----:B------:R-:W-:Y:S01]  /*2a20*/  FFMA.FTZ R52, R49, R19, R52 ;  /* 0x0000001331347223 */ /* 0x000fe20000010034 */
[----:B------:R-:W-:Y:S01]  /*2a30*/  IMAD.U32 R19, R18, 0x10000, RZ ;  /* 0x0001000012137824 */ /* 0x000fe200078e00ff */
[----:B------:R-:W-:Y:S02]  /*2a40*/  PRMT R14, R14, 0x7632, R14 ;  /* 0x000076320e0e7816 */ /* 0x000fe4000000000e */
[----:B------:R-:W-:Y:S01]  /*2a50*/  PRMT R18, R18, 0x7632, R18 ;  /* 0x0000763212127816 */ /* 0x000fe20000000012 */
[----:B------:R-:W-:Y:S01]  /*2a60*/  FFMA.FTZ R12, R12, R19, R51 ;  /* 0x000000130c0c7223 */ /* 0x000fe20000010033 */
[----:B------:R-:W-:Y:S02]  /*2a70*/  IMAD.U32 R19, R15, 0x10000, RZ ;  /* 0x000100000f137824 */ /* 0x000fe400078e00ff */
[----:B0-----:R-:W-:Y:S02]  /*2a80*/  IMAD.U32 R17, R14, 0x10000, RZ ;  /* 0x000100000e117824 */ /* 0x001fe400078e00ff */
[----:B------:R-:W-:-:S02]  /*2a90*/  IMAD.U32 R18, R18, 0x10000, RZ ;  /* 0x0001000012127824 */ /* 0x000fc400078e00ff */
[C---:B----4-:R-:W-:Y:S02]  /*2aa0*/  IMAD.U32 R14, R46.reuse, 0x10000, RZ ;  /* 0x000100002e0e7824 */ /* 0x050fe400078e00ff */
[----:B------:R-:W-:Y:S02]  /*2ab0*/  FFMA.FTZ R52, R17, R18, R52 ;  /* 0x0000001211347223 */ /* 0x000fe40000010034 */
[----:B------:R-:W-:Y:S02]  /*2ac0*/  FFMA.FTZ R12, R19, R14, R12 ;  /* 0x0000000e130c7223 */ /* 0x000fe4000001000c */
[----:B------:R-:W0:Y:S01]  /*2ad0*/  LDS.128 R16, [R8+0x10] ;  /* 0x0000100008107984 */ /* 0x000e220000000c00 */
[----:B------:R-:W-:Y:S02]  /*2ae0*/  PRMT R15, R15, 0x7632, R15 ;  /* 0x000076320f0f7816 */ /* 0x000fe4000000000f */
[----:B------:R-:W-:Y:S02]  /*2af0*/  PRMT R46, R46, 0x7632, R46 ;  /* 0x000076322e2e7816 */ /* 0x000fe4000000002e */
[----:B------:R-:W-:-:S03]  /*2b00*/  SHF.L.U32 R15, R15, 0x10, RZ ;  /* 0x000000100f0f7819 */ /* 0x000fc600000006ff */
[----:B------:R-:W-:Y:S01]  /*2b10*/  IMAD.U32 R46, R46, 0x10000, RZ ;  /* 0x000100002e2e7824 */ /* 0x000fe200078e00ff */
[----:B-----5:R-:W-:-:S03]  /*2b20*/  PRMT R14, R45, 0x7632, R14 ;  /* 0x000076322d0e7816 */ /* 0x020fc6000000000e */
[----:B------:R-:W-:Y:S01]  /*2b30*/  FFMA.FTZ R15, R15, R46, R52 ;  /* 0x0000002e0f0f7223 */ /* 0x000fe20000010034 */
[----:B------:R-:W-:Y:S02]  /*2b40*/  IMAD.U32 R45, R45, 0x10000, RZ ;  /* 0x000100002d2d7824 */ /* 0x000fe400078e00ff */
[----:B------:R-:W-:Y:S01]  /*2b50*/  IMAD.U32 R14, R14, 0x10000, RZ ;  /* 0x000100000e0e7824 */ /* 0x000fe200078e00ff */
[C---:B0-----:R-:W-:Y:S01]  /*2b60*/  PRMT R46, R16.reuse, 0x7632, R46 ;  /* 0x00007632102e7816 */ /* 0x041fe2000000002e */
[----:B------:R-:W-:-:S04]  /*2b70*/  IMAD.U32 R49, R16, 0x10000, RZ ;  /* 0x0001000010317824 */ /* 0x000fc800078e00ff */
[----:B------:R-:W-:Y:S02]  /*2b80*/  IMAD.U32 R46, R46, 0x10000, RZ ;  /* 0x000100002e2e7824 */ /* 0x000fe400078e00ff */
[--C-:B------:R-:W-:Y:S01]  /*2b90*/  FFMA.FTZ R45, R49, R45, R12.reuse ;  /* 0x0000002d312d7223 */ /* 0x100fe2000001000c */
[----:B------:R-:W-:Y:S01]  /*2ba0*/  PRMT R12, R47, 0x7632, R12 ;  /* 0x000076322f0c7816 */ /* 0x000fe2000000000c */
[--C-:B------:R-:W-:Y:S01]  /*2bb0*/  FFMA.FTZ R14, R46, R14, R15.reuse ;  /* 0x0000000e2e0e7223 */ /* 0x100fe2000001000f */
[----:B------:R-:W-:Y:S01]  /*2bc0*/  PRMT R15, R17, 0x7632, R15 ;  /* 0x00007632110f7816 */ /* 0x000fe2000000000f */
[----:B------:R-:W-:Y:S01]  /*2bd0*/  IMAD.U32 R47, R47, 0x10000, RZ ;  /* 0x000100002f2f7824 */ /* 0x000fe200078e00ff */
[----:B------:R-:W-:Y:S01]  /*2be0*/  SHF.L.U32 R16, R17, 0x10, RZ ;  /* 0x0000001011107819 */ /* 0x000fe200000006ff */
[----:B------:R-:W-:Y:S02]  /*2bf0*/  IMAD.U32 R17, R12, 0x10000, RZ ;  /* 0x000100000c117824 */ /* 0x000fe400078e00ff */
[----:B------:R-:W-:-:S02]  /*2c00*/  IMAD.U32 R15, R15, 0x10000, RZ ;  /* 0x000100000f0f7824 */ /* 0x000fc400078e00ff */
[----:B------:R-:W-:Y:S01]  /*2c10*/  FFMA.FTZ R12, R16, R47, R45 ;  /* 0x0000002f100c7223 */ /* 0x000fe2000001002d */
[----:B------:R-:W-:Y:S01]  /*2c20*/  PRMT R16, R18, 0x7632, R16 ;  /* 0x0000763212107816 */ /* 0x000fe20000000010 */
[----:B------:R-:W-:Y:S01]  /*2c30*/  FFMA.FTZ R14, R15, R17, R14 ;  /* 0x000000110f0e7223 */ /* 0x000fe2000001000e */
[----:B------:R-:W-:Y:S01]  /*2c40*/  PRMT R15, R48, 0x7632, R15 ;  /* 0x00007632300f7816 */ /* 0x000fe2000000000f */
[----:B------:R-:W-:Y:S01]  /*2c50*/  IMAD.U32 R17, R18, 0x10000, RZ ;  /* 0x0001000012117824 */ /* 0x000fe200078e00ff */
[C---:B------:R-:W-:Y:S01]  /*2c60*/  PRMT R18, R19.reuse, 0x7632, R18 ;  /* 0x0000763213127816 */ /* 0x040fe20000000012 */
[----:B------:R-:W-:Y:S01]  /*2c70*/  IMAD.U32 R48, R48, 0x10000, RZ ;  /* 0x0001000030307824 */ /* 0x000fe200078e00ff */
[----:B------:R-:W-:Y:S01]  /*2c80*/  SHF.L.U32 R45, R19, 0x10, RZ ;  /* 0x00000010132d7819 */ /* 0x000fe200000006ff */
[----:B------:R-:W-:Y:S02]  /*2c90*/  IMAD.U32 R19, R16, 0x10000, RZ ;  /* 0x0001000010137824 */ /* 0x000fe400078e00ff */
[----:B------:R-:W-:-:S02]  /*2ca0*/  IMAD.U32 R15, R15, 0x10000, RZ ;  /* 0x000100000f0f7824 */ /* 0x000fc400078e00ff */
[----:B------:R-:W-:Y:S02]  /*2cb0*/  FFMA.FTZ R12, R17, R48, R12 ;  /* 0x00000030110c7223 */ /* 0x000fe4000001000c */
[----:B------:R-:W-:Y:S01]  /*2cc0*/  FFMA.FTZ R14, R19, R15, R14 ;  /* 0x0000000f130e7223 */ /* 0x000fe2000001000e */
[----:B------:R-:W-:Y:S01]  /*2cd0*/  UMOV UR5, 0xffffffff ;  /* 0xffffffff00057882 */ /* 0x000fe20000000000 */
[----:B------:R-:W-:Y:S02]  /*2ce0*/  ISETP.NE.AND P0, PT, R35, RZ, PT ;  /* 0x000000ff2300720c */ /* 0x000fe40003f05270 */
[C---:B--2---:R-:W-:Y:S01]  /*2cf0*/  PRMT R16, R13.reuse, 0x7632, R16 ;  /* 0x000076320d107816 */ /* 0x044fe20000000010 */
        /* <DEDUP_REMOVED lines=10> */
.L_x_22100:
[----:B------:R-:W-:Y:S05]  /*2da0*/  @P0 BRA.U `(.L_x_22058) ;  /* 0x0000000100380947 */ /* 0x000fea0003800000 */
[----:B-1----:R-:W-:Y:S01]  /*2db0*/  FADD.FTZ R17, R16, R17 ;  /* 0x0000001110117221 */ /* 0x002fe20000010000 */
[----:B------:R-:W-:-:S03]  /*2dc0*/  I2FP.F32.S32 R13, R44 ;  /* 0x0000002c000d7245 */ /* 0x000fc60000201400 */
        /* <DEDUP_REMOVED lines=9> */
.L_x_22056:
[----:B------:R-:W-:-:S13]  /*2e60*/  ISETP.NE.AND P0, PT, R35, RZ, PT ;  /* 0x000000ff2300720c */ /* 0x000fda0003f05270 */
[----:B------:R-:W-:-:S05]  /*2e70*/  @!P0 MOV R13, 0xff7fffff ;  /* 0xff7fffff000d8802 */ /* 0x000fca0000000f00 */
[----:B------:R3:W-:Y:S02]  /*2e80*/  @!P0 STS [R42], R13 ;  /* 0x0000000d2a008388 */ /* 0x0007e40000000800 */
.L_x_22058:
[----:B------:R-:W-:Y:S05]  /*2e90*/  BSYNC B1 ;  /* 0x0000000000017941 */ /* 0x000fea0003800000 */
.L_x_22055:
[----:B------:R-:W-:Y:S01]  /*2ea0*/  VIADD R11, R11, 0x4 ;  /* 0x000000040b0b7836 */ /* 0x000fe20000000000 */
[----:B------:R-:W-:Y:S01]  /*2eb0*/  IADD3 R38, P2, R38, 0x10, RZ ;  /* 0x0000001026267810 */ /* 0x000fe20007f5e0ff */
[----:B--23--:R-:W-:Y:S02]  /*2ec0*/  VIADD R42, R42, 0x80 ;  /* 0x000000802a2a7836 */ /* 0x00cfe40000000000 */
[----:B------:R-:W-:Y:S01]  /*2ed0*/  VIADD R40, R40, 0x20 ;  /* 0x0000002028287836 */ /* 0x000fe20000000000 */
[----:B------:R-:W-:Y:S01]  /*2ee0*/  ISETP.GE.AND P0, PT, R11, UR15, PT ;  /* 0x0000000f0b007c0c */ /* 0x000fe2000bf06270 */
[----:B------:R-:W-:Y:S01]  /*2ef0*/  VIADD R44, R44, 0x20 ;  /* 0x000000202c2c7836 */ /* 0x000fe20000000000 */
[----:B------:R-:W-:Y:S01]  /*2f00*/  IADD3.X R41, RZ, R41, RZ, P2, !PT ;  /* 0x00000029ff297210 */ /* 0x000fe200017fe4ff */
[----:B------:R-:W-:-:S10]  /*2f10*/  VIADD R43, R43, 0x20 ;  /* 0x000000202b2b7836 */ /* 0x000fd40000000000 */
[----:B------:R-:W-:Y:S05]  /*2f20*/  @!P0 BRA `(.L_x_22059) ;  /* 0xfffffff000c08947 */ /* 0x000fea000383ffff */
.L_x_22048:
[----:B------:R-:W-:Y:S05]  /*2f30*/  BSYNC B0 ;  /* 0x0000000000007941 */ /* 0x000fea0003800000 */
.L_x_22047:
        /* <DEDUP_REMOVED lines=12> */
.L_x_22105:
        /* <DEDUP_REMOVED lines=12> */
.L_x_22061:
        /* <DEDUP_REMOVED lines=8> */
[----:B--2---:R-:W-:Y:S01]  /*3140*/  IMAD.MOV.U32 R5, RZ, RZ, -0x800001 ;  /* 0xff7fffffff057424 */ /* 0x004fe200078e00ff */
[----:B------:R-:W-:-:S03]  /*3150*/  ISETP.GE.AND P2, PT, R2, UR4, PT ;  /* 0x0000000402007c0c */ /* 0x000fc6000bf46270 */
[----:B------:R-:W-:Y:S08]  /*3160*/  BSSY B0, `(.L_x_22062) ;  /* 0x00000f8000007945 */ /* 0x000ff00003800000 */
[----:B---34-:R-:W2:Y:S01]  /*3170*/  @!P0 S2R R4, SR_CgaCtaId ;  /* 0x0000000000048919 */ /* 0x018ea20000008800 */
        /* <DEDUP_REMOVED lines=36> */
.L_x_22066:
        /* <DEDUP_REMOVED lines=11> */
.L_x_22065:
[----:B------:R-:W-:Y:S05]  /*3470*/  BSYNC B1 ;  /* 0x0000000000017941 */ /* 0x000fea0003800000 */
.L_x_22064:
        /* <DEDUP_REMOVED lines=15> */
.L_x_22069:
[----:B------:R-:W2:Y:S01]  /*3570*/  LDS R8, [R5+-0x400] ;  /* 0xfffc000005087984 */ /* 0x000ea20000000800 */
[----:B------:R-:W-:-:S03]  /*3580*/  IADD3 R6, R6, 0x800, RZ ;  /* 0x0000080006067810 */ /* 0x000fc60007ffe0ff */
[----:B------:R-:W3:Y:S01]  /*3590*/  LDS R10, [R5+-0x200] ;  /* 0xfffe0000050a7984 */ /* 0x000ee20000000800 */
[----:B------:R-:W-:-:S03]  /*35a0*/  ISETP.GE.AND P3, PT, R6, R7, PT ;  /* 0x000000070600720c */ /* 0x000fc60003f66270 */
[----:B------:R-:W4:Y:S04]  /*35b0*/  LDS R12, [R5] ;  /* 0x00000000050c7984 */ /* 0x000f280000000800 */
[----:B------:R-:W1:Y:S04]  /*35c0*/  LDS R14, [R5+0x200] ;  /* 0x00020000050e7984 */ /* 0x000e680000000800 */
[----:B0-----:R-:W0:Y:S04]  /*35d0*/  LDS R16, [R5+0x400] ;  /* 0x0004000005107984 */ /* 0x001e280000000800 */
        /* <DEDUP_REMOVED lines=93> */
.L_x_22068:
[----:B------:R-:W-:Y:S05]  /*3bb0*/  BSYNC B1 ;  /* 0x0000000000017941 */ /* 0x000fea0003800000 */
.L_x_22067:
        /* <DEDUP_REMOVED lines=9> */
[----:B------:R-:W1:Y:S04]  /*3c50*/  LDS R14, [R5+0x200] ;  /* 0x00020000050e7984 */ /* 0x000e680000000800 */
[----:B0-----:R-:W0:Y:S04]  /*3c60*/  LDS R16, [R5+0x400] ;  /* 0x0004000005107984 */ /* 0x001e280000000800 */
        /* <DEDUP_REMOVED lines=44> */
.L_x_22071:
[----:B------:R-:W-:Y:S05]  /*3f30*/  BSYNC B1 ;  /* 0x0000000000017941 */ /* 0x000fea0003800000 */
.L_x_22070:
        /* <DEDUP_REMOVED lines=26> */
.L_x_22063:
[----:B------:R-:W-:Y:S05]  /*40e0*/  BSYNC B0 ;  /* 0x0000000000007941 */ /* 0x000fea0003800000 */
.L_x_22062:
        /* <DEDUP_REMOVED lines=19> */
[----:B0-----:R-:W-:Y:S02]  /*4220*/  @!P3 LEA R11, R11, R6, 0x18 ;  /* 0x000000060b0bb211 */ /* 0x001fe400078ec0ff */
[----:B------:R-:W-:-:S03]  /*4230*/  @!P0 IADD3 R6, R4, R5, RZ ;  /* 0x0000000504068210 */ /* 0x000fc60007ffe0ff */
        /* <DEDUP_REMOVED lines=38> */
.L_x_22076:
        /* <DEDUP_REMOVED lines=8> */
.L_x_22075:
[----:B------:R-:W-:Y:S05]  /*4520*/  BSYNC B1 ;  /* 0x0000000000017941 */ /* 0x000fea0003800000 */
.L_x_22074:
        /* <DEDUP_REMOVED lines=15> */
.L_x_22079:
[----:B------:R-:W0:Y:S01]  /*4620*/  LDS R8, [R6+-0x400] ;  /* 0xfffc000006087984 */ /* 0x000e220000000800 */
[----:B------:R-:W-:-:S03]  /*4630*/  IADD3 R7, R7, 0x800, RZ ;  /* 0x0000080007077810 */ /* 0x000fc60007ffe0ff */
[----:B------:R-:W3:Y:S01]  /*4640*/  LDS R10, [R6+-0x200] ;  /* 0xfffe0000060a7984 */ /* 0x000ee20000000800 */
[----:B------:R-:W-:-:S03]  /*4650*/  ISETP.GE.AND P2, PT, R7, R46, PT ;  /* 0x0000002e0700720c */ /* 0x000fc60003f46270 */
        /* <DEDUP_REMOVED lines=48> */
.L_x_22078:
[----:B------:R-:W-:Y:S05]  /*4960*/  BSYNC B1 ;  /* 0x0000000000017941 */ /* 0x000fea0003800000 */
.L_x_22077:
        /* <DEDUP_REMOVED lines=31> */
.L_x_22081:
[----:B------:R-:W-:Y:S05]  /*4b60*/  BSYNC B1 ;  /* 0x0000000000017941 */ /* 0x000fea0003800000 */
.L_x_22080:
        /* <DEDUP_REMOVED lines=14> */
.L_x_22073:
[----:B------:R-:W-:Y:S05]  /*4c50*/  BSYNC B0 ;  /* 0x0000000000007941 */ /* 0x000fea0003800000 */
.L_x_22072:
[----:B------:R-:W-:Y:S01]  /*4c60*/  BAR.SYNC.DEFER_BLOCKING 0x0 ;  /* 0x0000000000007b1d */ /* 0x000fe20000010000 */
[----:B------:R-:W-:-:S05]  /*4c70*/  ISETP.NE.AND P0, PT, R2, RZ, PT ;  /* 0x000000ff0200720c */ /* 0x000fca0003f05270 */
        /* <DEDUP_REMOVED lines=29> */
.L_x_22083:
[----:B------:R-:W-:Y:S05]  /*4e50*/  BSYNC B0 ;  /* 0x0000000000007941 */ /* 0x000fea0003800000 */
.L_x_22082:
[----:B------:R-:W-:Y:S01]  /*4e60*/  ULDC UR12, c[0x0][0x26c] ;  /* 0x00009b00000c7ab9 */ /* 0x000fe20000000800 */
[----:B------:R-:W-:Y:S01]  /*4e70*/  BSSY B1, `(.L_x_22084) ;  /* 0x00000fb000017945 */ /* 0x000fe20003800000 */
[----:B------:R-:W-:Y:S02]  /*4e80*/  IMAD.MOV.U32 R18, RZ, RZ, RZ ;  /* 0x000000ffff127224 */ /* 0x000fe400078e00ff */
[----:B-1----:R-:W-:Y:S01]  /*4e90*/  IMAD.MOV.U32 R17, RZ, RZ, RZ ;  /* 0x000000ffff117224 */ /* 0x002fe200078e00ff */
[----:B------:R-:W-:Y:S06]  /*4ea0*/  @P1 BRA `(.L_x_22085) ;  /* 0x0000000c00dc1947 */ /* 0x000fec0003800000 */
[----:B---34-:R-:W1:Y:S01]  /*4eb0*/  I2F.RP R6, R34 ;  /* 0x0000002200067306 */ /* 0x018e620000209400 */
[----:B------:R-:W3:Y:S01]  /*4ec0*/  S2R R16, SR_CTAID.Z ;  /* 0x0000000000107919 */ /* 0x000ee20000002700 */
[----:B------:R-:W4:Y:S01]  /*4ed0*/  S2UR UR4, SR_CTAID.Y ;  /* 0x00000000000479c3 */ /* 0x000f220000002600 */
[----:B------:R-:W-:Y:S01]  /*4ee0*/  SHF.R.S32.HI R7, RZ, 0x1f, R2 ;  /* 0x0000001fff077819 */ /* 0x000fe20000011402 */
[----:B------:R-:W-:Y:S01]  /*4ef0*/  ULDC UR7, c[0x0][0x270] ;  /* 0x00009c0000077ab9 */ /* 0x000fe20000000800 */
[----:B------:R-:W-:Y:S01]  /*4f00*/  ULDC.64 UR10, c[0x0][0x248] ;  /* 0x00009200000a7ab9 */ /* 0x000fe20000000a00 */
[----:B------:R-:W-:Y:S01]  /*4f10*/  IMAD R36, R36, UR7, RZ ;  /* 0x0000000724247c24 */ /* 0x000fe2000f8e02ff */
[----:B------:R-:W-:Y:S01]  /*4f20*/  LEA.HI R7, R7, R2, RZ, 0x5 ;  /* 0x0000000207077211 */ /* 0x000fe200078f28ff */
[----:B------:R-:W-:Y:S01]  /*4f30*/  IMAD.SHL.U32 R19, R0, 0x8, RZ ;  /* 0x0000000800137824 */ /* 0x000fe200078e00ff */
[----:B------:R-:W-:Y:S01]  /*4f40*/  ULDC UR6, c[0x0][0x28c] ;  /* 0x0000a30000067ab9 */ /* 0x000fe20000000800 */
[----:B--2---:R-:W4:Y:S01]  /*4f50*/  LDC R3, c[0x0][0x258] ;  /* 0x00009600ff037b82 */ /* 0x004f220000000800 */
[----:B------:R-:W-:Y:S01]  /*4f60*/  SHF.R.S32.HI R23, RZ, 0x5, R7 ;  /* 0x00000005ff177819 */ /* 0x000fe20000011407 */
[----:B------:R-:W-:Y:S01]  /*4f70*/  IMAD.MOV.U32 R18, RZ, RZ, RZ ;  /* 0x000000ffff127224 */ /* 0x000fe200078e00ff */
[----:B------:R-:W-:Y:S01]  /*4f80*/  IADD3 R21, -R21, 0x1, RZ ;  /* 0x0000000115157810 */ /* 0x000fe20007ffe1ff */
[----:B------:R-:W-:Y:S01]  /*4f90*/  VIADD R33, R33, -UR6 ;  /* 0x8000000621217c36 */ /* 0x000fe20008000000 */
[----:B-1----:R-:W0:Y:S01]  /*4fa0*/  MUFU.RCP R6, R6 ;  /* 0x0000000600067308 */ /* 0x002e220000001000 */
[----:B------:R-:W-:Y:S01]  /*4fb0*/  VIADD R20, R19, 0x100 ;  /* 0x0000010013147836 */ /* 0x000fe20000000000 */
[----:B-----5:R-:W-:Y:S01]  /*4fc0*/  SHF.R.S32.HI R37, RZ, 0x1f, R36 ;  /* 0x0000001fff257819 */ /* 0x020fe20000011424 */
[----:B------:R-:W1:Y:S08]  /*4fd0*/  S2UR UR5, SR_CgaCtaId ;  /* 0x00000000000579c3 */ /* 0x000e700000008800 */
[----:B------:R-:W2:Y:S01]  /*4fe0*/  LDC R22, c[0x0][0x26c] ;  /* 0x00009b00ff167b82 */ /* 0x000ea20000000800 */
[----:B0-----:R-:W-:Y:S01]  /*4ff0*/  VIADD R4, R6, 0xffffffe ;  /* 0x0ffffffe06047836 */ /* 0x001fe20000000000 */
[----:B---3--:R-:W-:Y:S01]  /*5000*/  LEA R16, R16, R23, 0x6 ;  /* 0x0000001710107211 */ /* 0x008fe200078e30ff */
[----:B----4-:R-:W-:Y:S01]  /*5010*/  IMAD R7, R3, UR4, RZ ;  /* 0x0000000403077c24 */ /* 0x010fe2000f8e02ff */
[----:B------:R-:W-:Y:S01]  /*5020*/  UMOV UR4, 0x400 ;  /* 0x0000040000047882 */ /* 0x000fe20000000000 */
[----:B------:R0:W3:Y:S01]  /*5030*/  F2I.FTZ.U32.TRUNC.NTZ R5, R4 ;  /* 0x0000000400057305 */ /* 0x0000e2000021f000 */
[----:B------:R-:W-:Y:S01]  /*5040*/  UIADD3 UR4, UR4, 0xa0, URZ ;  /* 0x000000a004047890 */ /* 0x000fe2000fffe03f */
[----:B------:R-:W-:Y:S01]  /*5050*/  SHF.R.S32.HI R3, RZ, 0x1f, R16 ;  /* 0x0000001fff037819 */ /* 0x000fe20000011410 */
[----:B------:R-:W-:Y:S01]  /*5060*/  IMAD.SHL.U32 R24, R16, 0x8, RZ ;  /* 0x0000000810187824 */ /* 0x000fe200078e00ff */
[----:B------:R-:W-:Y:S01]  /*5070*/  IADD3 R6, P0, R7, R16, RZ ;  /* 0x0000001007067210 */ /* 0x000fe20007f1e0ff */
[----:B-1----:R-:W-:-:S03]  /*5080*/  ULEA UR4, UR5, UR4, 0x18 ;  /* 0x0000000405047291 */ /* 0x002fc6000f8ec03f */
[----:B------:R-:W-:Y:S01]  /*5090*/  LEA.HI.X.SX32 R3, R7, R3, 0x1, P0 ;  /* 0x0000000307037211 */ /* 0x000fe200000f0eff */
[----:B0-----:R-:W-:Y:S01]  /*50a0*/  IMAD.MOV.U32 R4, RZ, RZ, RZ ;  /* 0x000000ffff047224 */ /* 0x001fe200078e00ff */
[C---:B------:R-:W-:Y:S02]  /*50b0*/  LEA R14, P0, R6.reuse, UR10, 0x2 ;  /* 0x0000000a060e7c11 */ /* 0x040fe4000f8010ff */
[----:B------:R-:W-:Y:S02]  /*50c0*/  LEA R23, R23, UR4, 0x5 ;  /* 0x0000000417177c11 */ /* 0x000fe4000f8e28ff */
[----:B------:R-:W-:Y:S01]  /*50d0*/  LEA.HI.X R3, R6, UR11, R3, 0x2, P0 ;  /* 0x0000000b06037c11 */ /* 0x000fe200080f1403 */
[----:B---3--:R-:W-:Y:S01]  /*50e0*/  IMAD.MOV R15, RZ, RZ, -R5 ;  /* 0x000000ffff0f7224 */ /* 0x008fe200078e0a05 */
[----:B--2---:R-:W-:Y:S02]  /*50f0*/  SHF.R.S32.HI R22, RZ, 0x1f, R22 ;  /* 0x0000001fff167819 */ /* 0x004fe40000011416 */
[----:B------:R-:W-:Y:S01]  /*5100*/  IADD3 R23, R23, 0x10, RZ ;  /* 0x0000001017177810 */ /* 0x000fe20007ffe0ff */
[----:B------:R-:W-:-:S04]  /*5110*/  IMAD R15, R34, R15, RZ ;  /* 0x0000000f220f7224 */ /* 0x000fc800078e02ff */
[----:B------:R-:W-:-:S07]  /*5120*/  IMAD.HI.U32 R15, R5, R15, R4 ;  /* 0x0000000f050f7227 */ /* 0x000fce00078e0004 */
.L_x_22092:
[----:B------:R-:W0:Y:S01]  /*5130*/  LDC R12, c[0x0][0x290] ;  /* 0x0000a400ff0c7b82 */ /* 0x000e220000000800 */
[----:B------:R-:W-:Y:S01]  /*5140*/  IABS R6, R24 ;  /* 0x0000001800067213 */ /* 0x000fe20000000000 */
[----:B------:R-:W-:Y:S01]  /*5150*/  IMAD.IADD R40, R21, 0x1, R16 ;  /* 0x0000000115287824 */ /* 0x000fe200078e0210 */
[----:B------:R-:W-:Y:S01]  /*5160*/  IADD3 R16, R16, 0x4, RZ ;  /* 0x0000000410107810 */ /* 0x000fe20007ffe0ff */
[----:B------:R-:W-:Y:S02]  /*5170*/  BSSY B0, `(.L_x_22086) ;  /* 0x00000c5000007945 */ /* 0x000fe40003800000 */
        /* <DEDUP_REMOVED lines=62> */
[C---:B------:R-:W-:Y:S01]  /*5560*/  LEA R12, P2, R4.reuse, R12, 0x1 ;  /* 0x0000000c040c7211 */ /* 0x040fe200078408ff */
[----:B------:R-:W0:Y:S03]  /*5570*/  LDS.128 R8, [R23] ;  /* 0x0000000017087984 */ /* 0x000e260000000c00 */
[----:B------:R-:W-:Y:S02]  /*5580*/  LEA.HI.X R13, R4, R13, R5, 0x1, P2 ;  /* 0x0000000d040d7211 */ /* 0x000fe400010f0c05 */
[----:B------:R-:W1:Y:S01]  /*5590*/  LDS.128 R4, [R23+-0x10] ;  /* 0xfffff00017047984 */ /* 0x000e620000000c00 */
[----:B------:R-:W-:Y:S01]  /*55a0*/  ISETP.NE.AND P1, PT, R40, RZ, PT ;  /* 0x000000ff2800720c */ /* 0x000fe20003f25270 */
[----:B------:R-:W-:Y:S02]  /*55b0*/  BSSY B2, `(.L_x_22088) ;  /* 0x0000027000027945 */ /* 0x000fe40003800000 */
[----:B------:R-:W5:Y:S04]  /*55c0*/  LDG.E.CONSTANT R32, desc[UR8][R12.64] ;  /* 0x000000080c207981 */ /* 0x000f68000c1e9900 */
[----:B------:R-:W5:Y:S04]  /*55d0*/  LDG.E.CONSTANT R35, desc[UR8][R12.64+0x4] ;  /* 0x000004080c237981 */ /* 0x000f68000c1e9900 */
[----:B------:R-:W5:Y:S04]  /*55e0*/  LDG.E.CONSTANT R31, desc[UR8][R12.64+0x8] ;  /* 0x000008080c1f7981 */ /* 0x000f68000c1e9900 */
[----:B------:R2:W5:Y:S01]  /*55f0*/  LDG.E.CONSTANT R29, desc[UR8][R12.64+0xc] ;  /* 0x00000c080c1d7981 */ /* 0x000562000c1e9900 */
[----:B0-----:R-:W-:-:S02]  /*5600*/  F2FP.BF16.F32.PACK_AB R9, R9, R8 ;  /* 0x000000080909723e */ /* 0x001fc400000010ff */
[----:B-1----:R-:W-:Y:S02]  /*5610*/  F2FP.BF16.F32.PACK_AB R5, R5, R4 ;  /* 0x000000040505723e */ /* 0x002fe400000010ff */
[----:B--2---:R-:W-:Y:S01]  /*5620*/  F2FP.BF16.F32.PACK_AB R13, R7, R6 ;  /* 0x00000006070d723e */ /* 0x004fe200000010ff */
        /* <DEDUP_REMOVED lines=31> */
.L_x_22089:
[----:B------:R-:W-:Y:S05]  /*5820*/  BSYNC B2 ;  /* 0x0000000000027941 */ /* 0x000fea0003800000 */
.L_x_22088:
[----:B------:R-:W-:Y:S02]  /*5830*/  IMAD.MOV.U32 R6, RZ, RZ, R13 ;  /* 0x000000ffff067224 */ /* 0x000fe400078e000d */
[----:B-----5:R-:W-:Y:S01]  /*5840*/  HMUL2.BF16_V2 R7, R5, R32 ;  /* 0x0000002005077232 */ /* 0x020fe20000200000 */
[----:B------:R-:W-:Y:S01]  /*5850*/  MOV R4, R9 ;  /* 0x0000000900047202 */ /* 0x000fe20000000f00 */
[----:B------:R-:W-:Y:S02]  /*5860*/  BSSY B2, `(.L_x_22090) ;  /* 0x000002f000027945 */ /* 0x000fe40003800000 */
[----:B------:R-:W-:Y:S01]  /*5870*/  HFMA2.MMA.BF16_V2 R35, R6, R35, -RZ ;  /* 0x0000002306237235 */ /* 0x000fe200003000ff */
[C---:B------:R-:W-:Y:S01]  /*5880*/  PRMT R8, R7.reuse, 0x7632, R8 ;  /* 0x0000763207087816 */ /* 0x040fe20000000008 */
[----:B------:R-:W-:Y:S02]  /*5890*/  HMUL2.BF16_V2 R31, R4, R31 ;  /* 0x0000001f041f7232 */ /* 0x000fe40000200000 */
[----:B------:R-:W-:-:S02]  /*58a0*/  IMAD.U32 R7, R7, 0x10000, RZ ;  /* 0x0001000007077824 */ /* 0x000fc400078e00ff */
[----:B------:R-:W-:-:S04]  /*58b0*/  IMAD.U32 R8, R8, 0x10000, RZ ;  /* 0x0001000008087824 */ /* 0x000fc800078e00ff */
[----:B------:R-:W-:Y:S01]  /*58c0*/  PRMT R9, R35, 0x7610, R9 ;  /* 0x0000761023097816 */ /* 0x000fe20000000009 */
[----:B------:R-:W-:Y:S01]  /*58d0*/  FADD.FTZ R7, R7, R8 ;  /* 0x0000000807077221 */ /* 0x000fe20000010000 */
[----:B------:R-:W-:-:S03]  /*58e0*/  PRMT R12, R35, 0x7632, R12 ;  /* 0x00007632230c7816 */ /* 0x000fc6000000000c */
[----:B------:R-:W-:Y:S01]  /*58f0*/  IMAD.U32 R13, R9, 0x10000, RZ ;  /* 0x00010000090d7824 */ /* 0x000fe200078e00ff */
[C---:B------:R-:W-:Y:S01]  /*5900*/  PRMT R9, R31.reuse, 0x7610, R9 ;  /* 0x000076101f097816 */ /* 0x040fe20000000009 */
[----:B------:R-:W-:Y:S01]  /*5910*/  IMAD.U32 R32, R12, 0x10000, RZ ;  /* 0x000100000c207824 */ /* 0x000fe200078e00ff */
[----:B------:R-:W-:-:S03]  /*5920*/  PRMT R12, R31, 0x7632, R12 ;  /* 0x000076321f0c7816 */ /* 0x000fc6000000000c */
[----:B------:R-:W-:Y:S01]  /*5930*/  FADD.FTZ R8, R13, R32 ;  /* 0x000000200d087221 */ /* 0x000fe20000010000 */
[----:B------:R-:W-:Y:S01]  /*5940*/  IMAD.U32 R9, R9, 0x10000, RZ ;  /* 0x0001000009097824 */ /* 0x000fe200078e00ff */
[----:B------:R-:W-:Y:S01]  /*5950*/  SHF.L.U32 R12, R12, 0x10, RZ ;  /* 0x000000100c0c7819 */ /* 0x000fe200000006ff */
        /* <DEDUP_REMOVED lines=31> */
.L_x_22091:
[----:B------:R-:W-:Y:S05]  /*5b50*/  BSYNC B2 ;  /* 0x0000000000027941 */ /* 0x000fea0003800000 */
.L_x_22090:
[----:B------:R-:W-:Y:S01]  /*5b60*/  HFMA2.MMA.BF16_V2 R26, R5, R26, -RZ ;  /* 0x0000001a051a7235 */ /* 0x000fe200003000ff */
[----:B------:R-:W-:Y:S01]  /*5b70*/  HMUL2.BF16_V2 R27, R6, R27 ;  /* 0x0000001b061b7232 */ /* 0x000fe20000200000 */
[----:B------:R-:W-:Y:S01]  /*5b80*/  F2FP.BF16.F32.PACK_AB R11, R11, R10 ;  /* 0x0000000a0b0b723e */ /* 0x000fe200000010ff */
[----:B------:R-:W-:Y:S01]  /*5b90*/  FADD.FTZ R5, R9, R12 ;  /* 0x0000000c09057221 */ /* 0x000fe20000010000 */
[----:B------:R-:W-:Y:S02]  /*5ba0*/  FADD.FTZ R6, R7, R8 ;  /* 0x0000000807067221 */ /* 0x000fe40000010000 */
[C---:B------:R-:W-:Y:S02]  /*5bb0*/  PRMT R9, R27.reuse, 0x7610, R9 ;  /* 0x000076101b097816 */ /* 0x040fe40000000009 */
[----:B------:R-:W-:Y:S01]  /*5bc0*/  PRMT R10, R27, 0x7632, R10 ;  /* 0x000076321b0a7816 */ /* 0x000fe2000000000a */
[----:B------:R-:W-:Y:S01]  /*5bd0*/  HFMA2.MMA.BF16_V2 R29, R11, R29, -RZ ;  /* 0x0000001d0b1d7235 */ /* 0x000fe200003000ff */
        /* <DEDUP_REMOVED lines=8> */
[----:B------:R-:W-:Y:S01]  /*5c60*/  HFMA2.MMA.BF16_V2 R10, R11, R28, -RZ ;  /* 0x0000001c0b0a7235 */ /* 0x000fe200003000ff */
[----:B------:R-:W-:Y:S01]  /*5c70*/  FADD.FTZ R12, R7, R8 ;  /* 0x00000008070c7221 */ /* 0x000fe20000010000 */
[----:B------:R-:W-:Y:S01]  /*5c80*/  HMUL2.BF16_V2 R8, R4, R25 ;  /* 0x0000001904087232 */ /* 0x000fe20000200000 */
[C---:B------:R-:W-:Y:S02]  /*5c90*/  PRMT R4, R29.reuse, 0x7610, R4 ;  /* 0x000076101d047816 */ /* 0x040fe40000000004 */
[----:B------:R-:W-:Y:S01]  /*5ca0*/  PRMT R7, R29, 0x7632, R7 ;  /* 0x000076321d077816 */ /* 0x000fe20000000007 */
[----:B------:R-:W-:Y:S01]  /*5cb0*/  FADD.FTZ R12, R12, R13 ;  /* 0x0000000d0c0c7221 */ /* 0x000fe20000010000 */
[----:B------:R-:W-:Y:S01]  /*5cc0*/  PRMT R9, R8, 0x7632, R9 ;  /* 0x0000763208097816 */ /* 0x000fe20000000009 */
[----:B------:R-:W-:-:S02]  /*5cd0*/  IMAD.U32 R4, R4, 0x10000, RZ ;  /* 0x0001000004047824 */ /* 0x000fc400078e00ff */
[----:B------:R-:W-:Y:S01]  /*5ce0*/  PRMT R11, R10, 0x7632, R11 ;  /* 0x000076320a0b7816 */ /* 0x000fe2000000000b */
[----:B------:R-:W-:Y:S01]  /*5cf0*/  IMAD.U32 R7, R7, 0x10000, RZ ;  /* 0x0001000007077824 */ /* 0x000fe200078e00ff */
[----:B------:R-:W-:Y:S01]  /*5d00*/  SHF.L.U32 R8, R8, 0x10, RZ ;  /* 0x0000001008087819 */ /* 0x000fe200000006ff */
[----:B------:R-:W-:Y:S02]  /*5d10*/  IMAD.U32 R9, R9, 0x10000, RZ ;  /* 0x0001000009097824 */ /* 0x000fe400078e00ff */
        /* <DEDUP_REMOVED lines=8> */
[----:B------:R-:W-:-:S04]  /*5da0*/  FADD.FTZ R9, R9, R10 ;  /* 0x0000000a09097221 */ /* 0x000fc80000010000 */
[----:B------:R-:W-:-:S07]  /*5db0*/  FADD.FTZ R18, R18, R9 ;  /* 0x0000000912127221 */ /* 0x000fce0000010000 */
.L_x_22087:
[----:B------:R-:W-:Y:S05]  /*5dc0*/  BSYNC B0 ;  /* 0x0000000000007941 */ /* 0x000fea0003800000 */
.L_x_22086:
[----:B------:R-:W-:Y:S01]  /*5dd0*/  IADD3 R14, P1, R14, 0x10, RZ ;  /* 0x000000100e0e7810 */ /* 0x000fe20007f3e0ff */
[----:B------:R-:W-:Y:S01]  /*5de0*/  VIADD R23, R23, 0x80 ;  /* 0x0000008017177836 */ /* 0x000fe20000000000 */
[----:B------:R-:W-:-:S03]  /*5df0*/  IADD3 R24, R24, 0x20, RZ ;  /* 0x0000002018187810 */ /* 0x000fc60007ffe0ff */
[----:B------:R-:W-:Y:S01]  /*5e00*/  IMAD.X R3, RZ, RZ, R3, P1 ;  /* 0x000000ffff037224 */ /* 0x000fe200008e0603 */
[----:B------:R-:W-:Y:S07]  /*5e10*/  @!P0 BRA `(.L_x_22092) ;  /* 0xfffffff000c48947 */ /* 0x000fee000383ffff */
.L_x_22085:
[----:B------:R-:W-:Y:S05]  /*5e20*/  BSYNC B1 ;  /* 0x0000000000017941 */ /* 0x000fea0003800000 */
.L_x_22084:
[----:B------:R-:W1:Y:S08]  /*5e30*/  S2UR UR5, SR_CgaCtaId ;  /* 0x00000000000579c3 */ /* 0x000e700000008800 */
[----:B------:R-:W-:Y:S01]  /*5e40*/  BAR.SYNC.DEFER_BLOCKING 0x0 ;  /* 0x0000000000007b1d */ /* 0x000fe20000010000 */
[----:B--2-4-:R-:W-:Y:S02]  /*5e50*/  SHF.R.S32.HI R3, RZ, 0x1f, R2 ;  /* 0x0000001fff037819 */ /* 0x014fe40000011402 */
[----:B0-----:R-:W-:-:S02]  /*5e60*/  LOP3.LUT R4, R2, 0xffffffc0, RZ, 0xc0, !PT ;  /* 0xffffffc002047812 */ /* 0x001fc400078ec0ff */
[----:B------:R-:W-:Y:S01]  /*5e70*/  LEA.HI R3, R3, R2, RZ, 0x5 ;  /* 0x0000000203037211 */ /* 0x000fe200078f28ff */
[----:B------:R-:W-:Y:S01]  /*5e80*/  UMOV UR4, 0x400 ;  /* 0x0000040000047882 */ /* 0x000fe20000000000 */
[----:B------:R-:W-:Y:S01]  /*5e90*/  ISETP.NE.AND P0, PT, R4, 0x40, PT ;  /* 0x000000400400780c */ /* 0x000fe20003f05270 */
[----:B------:R-:W-:Y:S01]  /*5ea0*/  UIADD3 UR4, UR4, 0xa0, URZ ;  /* 0x000000a004047890 */ /* 0x000fe2000fffe03f */
[----:B------:R-:W-:Y:S02]  /*5eb0*/  SHF.R.S32.HI R3, RZ, 0x5, R3 ;  /* 0x00000005ff037819 */ /* 0x000fe40000011403 */
[C---:B------:R-:W-:Y:S02]  /*5ec0*/  ISETP.GT.AND P1, PT, R2.reuse, 0x3f, PT ;  /* 0x0000003f0200780c */ /* 0x040fe40003f24270 */
[C---:B---3--:R-:W-:Y:S01]  /*5ed0*/  LOP3.LUT R6, R2.reuse, 0xffffffe0, RZ, 0xc0, !PT ;  /* 0xffffffe002067812 */ /* 0x048fe200078ec0ff */
[----:B------:R-:W-:Y:S01]  /*5ee0*/  IMAD R3, R3, 0x40, R0 ;  /* 0x0000004003037824 */ /* 0x000fe200078e0200 */
[C---:B------:R-:W-:Y:S01]  /*5ef0*/  ISETP.GT.AND P2, PT, R2.reuse, 0x1f, PT ;  /* 0x0000001f0200780c */ /* 0x040fe20003f44270 */
[----:B------:R-:W-:Y:S01]  /*5f00*/  VIADD R2, R2, 0x1f ;  /* 0x0000001f02027836 */ /* 0x000fe20000000000 */
[----:B-1----:R-:W-:-:S06]  /*5f10*/  ULEA UR4, UR5, UR4, 0x18 ;  /* 0x0000000405047291 */ /* 0x002fcc000f8ec03f */
        /* <DEDUP_REMOVED lines=24> */
[----:B------:R-:W0:Y:S08]  /*60a0*/  S2UR UR10, SR_CTAID.X ;  /* 0x00000000000a79c3 */ /* 0x000e300000002500 */
        /* <DEDUP_REMOVED lines=12> */
[C---:B------:R-:W-:Y:S02]  /*6170*/  IADD3 R7, P0, R0.reuse, UR4, RZ ;  /* 0x0000000400077c10 */ /* 0x040fe4000ff1e0ff */
[C---:B------:R-:W-:Y:S01]  /*6180*/  IADD3 R5, P1, R3.reuse, UR4, RZ ;  /* 0x0000000403057c10 */ /* 0x040fe2000ff3e0ff */
[----:B------:R-:W-:Y:S01]  /*6190*/  ULDC.64 UR4, c[0x0][0x220] ;  /* 0x0000880000047ab9 */ /* 0x000fe20000000a00 */
[----:B------:R-:W-:Y:S02]  /*61a0*/  LEA.HI.X.SX32 R8, R0, UR6, 0x1, P0 ;  /* 0x0000000600087c11 */ /* 0x000fe400080f0eff */
[----:B------:R-:W-:Y:S02]  /*61b0*/  LEA.HI.X.SX32 R6, R3, UR6, 0x1, P1 ;  /* 0x0000000603067c11 */ /* 0x000fe400088f0eff */
        /* <DEDUP_REMOVED lines=9> */
.L_x_22052:
[----:B------:R-:W-:Y:S01]  /*6250*/  BSSY B2, `(.L_x_22093) ;  /* 0x0000007000027945 */ /* 0x000fe20003800000 */
[----:B------:R-:W-:Y:S01]  /*6260*/  MOV R14, 0x2 ;  /* 0x00000002000e7802 */ /* 0x000fe20000000f00 */
[----:B------:R-:W-:Y:S02]  /*6270*/  IMAD.MOV.U32 R13, RZ, RZ, 0x1f ;  /* 0x0000001fff0d7424 */ /* 0x000fe400078e00ff */
[----:B------:R-:W-:-:S07]  /*6280*/  IMAD.MOV.U32 R12, RZ, RZ, -0x1 ;  /* 0xffffffffff0c7424 */ /* 0x000fce00078e00ff */
[----:B------:R-:W-:Y:S05]  /*6290*/  WARPSYNC.COLLECTIVE R12, `(.L_x_22094) ;  /* 0x000000000c087348 */ /* 0x000fea0003c00000 */
[----:B------:R0:W1:Y:S02]  /*62a0*/  SHFL.BFLY P2, R17, R15, R14, R13 ;  /* 0x0c00000e0f117389 */ /* 0x000064000004000d */
[----:B01----:R-:W-:Y:S01]  /*62b0*/  ENDCOLLECTIVE ;  /* 0x000000000000791b */ /* 0x003fe20003800000 */
.L_x_22094:
[----:B------:R-:W-:Y:S05]  /*62c0*/  BSYNC B2 ;  /* 0x0000000000027941 */ /* 0x000fea0003800000 */
.L_x_22093:
        /* <DEDUP_REMOVED lines=9> */
.L_x_22095:
[----:B------:R-:W-:Y:S05]  /*6360*/  BRA `(.L_x_22096) ;  /* 0xffffffbc000c7947 */ /* 0x000fea000383ffff */
.L_x_22057:
[----:B------:R-:W-:Y:S01]  /*6370*/  BSSY B2, `(.L_x_22097) ;  /* 0x0000007000027945 */ /* 0x000fe20003800000 */
[----:B------:R-:W-:Y:S02]  /*6380*/  IMAD.MOV.U32 R14, RZ, RZ, 0x2 ;  /* 0x00000002ff0e7424 */ /* 0x000fe400078e00ff */
[----:B------:R-:W-:Y:S02]  /*6390*/  IMAD.MOV.U32 R13, RZ, RZ, 0x1f ;  /* 0x0000001fff0d7424 */ /* 0x000fe400078e00ff */
[----:B------:R-:W-:-:S07]  /*63a0*/  IMAD.MOV.U32 R12, RZ, RZ, -0x1 ;  /* 0xffffffffff0c7424 */ /* 0x000fce00078e00ff */
[----:B------:R-:W-:Y:S05]  /*63b0*/  WARPSYNC.COLLECTIVE R12, `(.L_x_22098) ;  /* 0x000000000c087348 */ /* 0x000fea0003c00000 */
[----:B------:R0:W1:Y:S02]  /*63c0*/  SHFL.BFLY P2, R17, R15, R14, R13 ;  /* 0x0c00000e0f117389 */ /* 0x000064000004000d */
[----:B01----:R-:W-:Y:S01]  /*63d0*/  ENDCOLLECTIVE ;  /* 0x000000000000791b */ /* 0x003fe20003800000 */
.L_x_22098:
[----:B------:R-:W-:Y:S05]  /*63e0*/  BSYNC B2 ;  /* 0x0000000000027941 */ /* 0x000fea0003800000 */
.L_x_22097:
        /* <DEDUP_REMOVED lines=9> */
.L_x_22099:
[----:B------:R-:W-:Y:S05]  /*6480*/  BRA `(.L_x_22100) ;  /* 0xffffffc800447947 */ /* 0x000fea000383ffff */
.L_x_22060:
[----:B------:R-:W-:Y:S01]  /*6490*/  HFMA2.MMA R13, -RZ, RZ, 0, 1.847743988037109375e-06 ;  /* 0x0000001fff0d7435 */ /* 0x000fe200000001ff */
[----:B------:R-:W-:Y:S01]  /*64a0*/  BSSY B0, `(.L_x_22101) ;  /* 0x0000007000007945 */ /* 0x000fe20003800000 */
[----:B------:R-:W-:Y:S02]  /*64b0*/  IMAD.MOV.U32 R15, RZ, RZ, R32 ;  /* 0x000000ffff0f7224 */ /* 0x000fe400078e0020 */
[----:B------:R-:W-:Y:S02]  /*64c0*/  IMAD.MOV.U32 R14, RZ, RZ, 0x10 ;  /* 0x00000010ff0e7424 */ /* 0x000fe400078e00ff */
[----:B------:R-:W-:-:S07]  /*64d0*/  IMAD.MOV.U32 R12, RZ, RZ, -0x1 ;  /* 0xffffffffff0c7424 */ /* 0x000fce00078e00ff */
[----:B01---5:R-:W-:Y:S05]  /*64e0*/  WARPSYNC.COLLECTIVE R12, `(.L_x_22102) ;  /* 0x000000000c087348 */ /* 0x023fea0003c00000 */
[----:B-1----:R1:W2:Y:S02]  /*64f0*/  SHFL.BFLY P2, R17, R15, R14, R13 ;  /* 0x0c00000e0f117389 */ /* 0x0022a4000004000d */
[----:B012--5:R-:W-:Y:S01]  /*6500*/  ENDCOLLECTIVE ;  /* 0x000000000000791b */ /* 0x027fe20003800000 */
.L_x_22102:
[----:B------:R-:W-:Y:S05]  /*6510*/  BSYNC B0 ;  /* 0x0000000000007941 */ /* 0x000fea0003800000 */
.L_x_22101:
        /* <DEDUP_REMOVED lines=9> */
.L_x_22103:
[----:B------:R-:W-:Y:S02]  /*65b0*/  IMAD.MOV.U32 R14, RZ, RZ, 0x4 ;  /* 0x00000004ff0e7424 */ /* 0x000fe400078e00ff */
[----:B------:R-:W-:-:S05]  /*65c0*/  IMAD.MOV.U32 R4, RZ, RZ, R17 ;  /* 0x000000ffff047224 */ /* 0x000fca00078e0011 */
[----:B------:R-:W-:-:S05]  /*65d0*/  FMNMX.FTZ R5, R3, R4, !PT ;  /* 0x0000000403057209 */ /* 0x000fca0007810000 */
[----:B------:R-:W-:-:S07]  /*65e0*/  IMAD.MOV.U32 R15, RZ, RZ, R5 ;  /* 0x000000ffff0f7224 */ /* 0x000fce00078e0005 */
[----:B------:R-:W-:Y:S05]  /*65f0*/  WARPSYNC.COLLECTIVE R12, `(.L_x_22104) ;  /* 0x000000000c087348 */ /* 0x000fea0003c00000 */
[----:B------:R0:W1:Y:S02]  /*6600*/  SHFL.BFLY P2, R17, R15, R14, R13 ;  /* 0x0c00000e0f117389 */ /* 0x000064000004000d */
[----:B01----:R-:W-:Y:S01]  /*6610*/  ENDCOLLECTIVE ;  /* 0x000000000000791b */ /* 0x003fe20003800000 */
.L_x_22104:
[----:B------:R-:W-:Y:S01]  /*6620*/  IMAD.MOV.U32 R4, RZ, RZ, R17 ;  /* 0x000000ffff047224 */ /* 0x000fe200078e0011 */
[----:B------:R-:W-:Y:S06]  /*6630*/  BRA `(.L_x_22105) ;  /* 0xffffffc800707947 */ /* 0x000fec000383ffff */
.L_x_22106:
        /* <DEDUP_REMOVED lines=12> */
.L_x_29953:


//--------------------- .text._ZN4vllm32paged_attention_v2_reduce_kernelI13__nv_bfloat16Li32ELi128ELi512EEEvPT_PKfS5_PKS2_PKii --------------------------
	.section	.text._ZN4vllm32paged_attention_v2_reduce_kernelI13__nv_bfloat16Li32ELi128ELi512EEEvPT_PKfS5_PKS2_PKii,"ax",@progbits
	.align	128
        .global         _ZN4vllm32paged_attention_v2_reduce_kernelI13__nv_bfloat16Li32ELi128ELi512EEEvPT_PKfS5_PKS2_PKii
        .type           _ZN4vllm32paged_attention_v2_reduce_kernelI13__nv_bfloat16Li32ELi128ELi512EEEvPT_PKfS5_PKS2_PKii,@function
        .size           _ZN4vllm32paged_attention_v2_reduce_kernelI13__nv_bfloat16Li32ELi128ELi512EEEvPT_PKfS5_PKS2_PKii,(.L_x_29954 - _ZN4vllm32paged_attention_v2_reduce_kernelI13__nv_bfloat16Li32ELi128ELi512EEEvPT_PKfS5_PKS2_PKii)
        .other          _ZN4vllm32paged_attention_v2_reduce_kernelI13__nv_bfloat16Li32ELi128ELi512EEEvPT_PKfS5_PKS2_PKii,@"STO_CUDA_ENTRY STV_DEFAULT"
_ZN4vllm32paged_attention_v2_reduce_kernelI13__nv_bfloat16Li32ELi128ELi512EEEvPT_PKfS5_PKS2_PKii:
.text._ZN4vllm32paged_attention_v2_reduce_kernelI13__nv_bfloat16Li32ELi128ELi512EEEvPT_PKfS5_PKS2_PKii:
        /* <DEDUP_REMOVED lines=35> */
.L_x_22110:
        /* <DEDUP_REMOVED lines=11> */
.L_x_22109:
[----:B------:R-:W-:Y:S05]  /*02e0*/  BSYNC B0 ;  /* 0x0000000000007941 */ /* 0x000fea0003800000 */
.L_x_22108:
        /* <DEDUP_REMOVED lines=39> */
.L_x_22113:
        /* <DEDUP_REMOVED lines=17> */
.L_x_22112:
[----:B------:R-:W-:Y:S05]  /*0670*/  BSYNC B0 ;  /* 0x0000000000007941 */ /* 0x000fea0003800000 */
.L_x_22111:
        /* <DEDUP_REMOVED lines=43> */
.L_x_22117:
        /* <DEDUP_REMOVED lines=9> */
.L_x_22116:
[----:B------:R-:W-:Y:S05]  /*09c0*/  BSYNC B0 ;  /* 0x0000000000007941 */ /* 0x000fea0003800000 */
.L_x_22115:
[----:B------:R-:W-:Y:S05]  /*09d0*/  @!P0 EXIT ;  /* 0x000000000000894d */ /* 0x000fea0003800000 */
[----:B------:R-:W-:-:S05]  /*09e0*/  ULDC.64 UR4, c[0x0][0x210] ;  /* 0x0000840000047ab9 */ /* 0x000fca0000000a00 */
.L_x_22118:
        /* <DEDUP_REMOVED lines=12> */
.L_x_22114:
        /* <DEDUP_REMOVED lines=11> */
.L_x_22125:
        /* <DEDUP_REMOVED lines=15> */
.L_x_22122:
        /* <DEDUP_REMOVED lines=108> */
.L_x_22121:
        /* <DEDUP_REMOVED lines=60> */
.L_x_22123:
[----:B------:R-:W-:-:S13]  /*16d0*/  ISETP.NE.OR P0, PT, R20, RZ, P0 ;  /* 0x000000ff1400720c */ /* 0x000fda0000705670 */
[----:B------:R-:W-:Y:S05]  /*16e0*/  @!P0 BRA `(.L_x_22119) ;  /* 0x0000000000848947 */ /* 0x000fea0003800000 */
.L_x_22120:
        /* <DEDUP_REMOVED lines=33> */
.L_x_22119:
        /* <DEDUP_REMOVED lines=27> */
.L_x_22124:
        /* <DEDUP_REMOVED lines=11> */
.L_x_22107:
        /* <DEDUP_REMOVED lines=19> */
.L_x_22126:
        /* <DEDUP_REMOVED lines=15> */
.L_x_22127:
        /* <DEDUP_REMOVED lines=16> */
.L_x_29954:


//--------------------- .text._ZN4vllm25paged_attention_v2_kernelI13__nv_bfloat16S1_Li32ELi8ELi128ELNS_18Fp8KVCacheDataTypeE0ELb1ELi512EEEvPfS3_PT_PKS4_PKT0_SA_ifPKiSC_iPKfiiiSE_SE_iiiii --------------------------
	.section	.text._ZN4vllm25paged_attention_v2_kernelI13__nv_bfloat16S1_Li32ELi8ELi128ELNS_18Fp8KVCacheDataTypeE0ELb1ELi512EEEvPfS3_PT_PKS4_PKT0_SA_ifPKiSC_iPKfiiiSE_SE_iiiii,"ax",@progbits
	.align	128
        .global         _ZN4vllm25paged_attention_v2_kernelI13__nv_bfloat16S1_Li32ELi8ELi128ELNS_18Fp8KVCacheDataTypeE0ELb1ELi512EEEvPfS3_PT_PKS4_PKT0_SA_ifPKiSC_iPKfiiiSE_SE_iiiii
        .type           _ZN4vllm25paged_attention_v2_kernelI13__nv_bfloat16S1_Li32ELi8ELi128ELNS_18Fp8KVCacheDataTypeE0ELb1ELi512EEEvPfS3_PT_PKS4_PKT0_SA_ifPKiSC_iPKfiiiSE_SE_iiiii,@function
        .size           _ZN4vllm25paged_attention_v2_kernelI13__nv_bfloat16S1_Li32ELi8ELi128ELNS_18Fp8KVCacheDataTypeE0ELb1ELi512EEEvPfS3_PT_PKS4_PKT0_SA_ifPKiSC_iPKfiiiSE_SE_iiiii,(.L_x_29955 - _ZN4vllm25paged_attention_v2_kernelI13__nv_bfloat16S1_Li32ELi8ELi128ELNS_18Fp8KVCacheDataTypeE0ELb1ELi512EEEvPfS3_PT_PKS4_PKT0_SA_ifPKiSC_iPKfiiiSE_SE_iiiii)
        .other          _ZN4vllm25paged_attention_v2_kernelI13__nv_bfloat16S1_Li32ELi8ELi128ELNS_18Fp8KVCacheDataTypeE0ELb1ELi512EEEvPfS3_PT_PKS4_PKT0_SA_ifPKiSC_iPKfiiiSE_SE_iiiii,@"STO_CUDA_ENTRY STV_DEFAULT"
_ZN4vllm25paged_attention_v2_kernelI13__nv_bfloat16S1_Li32ELi8ELi128ELNS_18Fp8KVCacheDataTypeE0ELb1ELi512EEEvPfS3_PT_PKS4_PKT0_SA_ifPKiSC_iPKfiiiSE_SE_iiiii:
.text._ZN4vllm25paged_attention_v2_kernelI13__nv_bfloat16S1_Li32ELi8ELi128ELNS_18Fp8KVCacheDataTypeE0ELb1ELi512EEEvPfS3_PT_PKS4_PKT0_SA_ifPKiSC_iPKfiiiSE_SE_iiiii:
        /* <DEDUP_REMOVED lines=57> */
[----:B------:R-:W-:-:S04]  /*0390*/  IMAD.HI.U32 R7, R7, R9, R6 ;  /* 0x0000000907077227 */ /* 0x000fc800078e0006 */
[----:B------:R-:W-:Y:S02]  /*03a0*/  IMAD.MOV.U32 R9, RZ, RZ, R10 ;  /* 0x000000ffff097224 */ /* 0x000fe400078e000a */
[----:B------:R-:W0:Y:S02]  /*03b0*/  S2R R10, SR_TID.X ;  /* 0x00000000000a7919 */ /* 0x000e240000002100 */
        /* <DEDUP_REMOVED lines=14> */
[----:B------:R-:W-:Y:S01]  /*04a0*/  IMAD R6, R18, -0x40, R29 ;  /* 0xffffffc012067824 */ /* 0x000fe200078e021d */
[----:B0-----:R-:W-:-:S03]  /*04b0*/  SHF.R.S32.HI R7, RZ, 0x1f, R10 ;  /* 0x0000001fff077819 */ /* 0x001fc6000001140a */
[----:B------:R-:W-:Y:S01]  /*04c0*/  IMAD R5, R6, 0x8, R35 ;  /* 0x0000000806057824 */ /* 0x000fe200078e0223 */
[CC--:B------:R-:W-:Y:S02]  /*04d0*/  LEA.HI R8, R7.reuse, R10.reuse, RZ, 0x2 ;  /* 0x0000000a07087211 */ /* 0x0c0fe400078f10ff */
[----:B------:R-:W-:Y:S02]  /*04e0*/  LEA.HI R12, R7, R10, RZ, 0x5 ;  /* 0x0000000a070c7211 */ /* 0x000fe400078f28ff */
[----:B------:R-:W-:-:S03]  /*04f0*/  LOP3.LUT R25, R8, 0xfffffffc, RZ, 0xc0, !PT ;  /* 0xfffffffc08197812 */ /* 0x000fc600078ec0ff */
[----:B------:R-:W-:Y:S02]  /*0500*/  @P0 IADD3 R28, R28, 0x1, RZ ;  /* 0x000000011c1c0810 */ /* 0x000fe40007ffe0ff */
[C---:B------:R-:W-:Y:S01]  /*0510*/  ISETP.GT.AND P0, PT, R10.reuse, 0xf, PT ;  /* 0x0000000f0a00780c */ /* 0x040fe20003f04270 */
[----:B------:R-:W-:Y:S01]  /*0520*/  IMAD.IADD R25, R10, 0x1, -R25 ;  /* 0x000000010a197824 */ /* 0x000fe200078e0a19 */
[----:B------:R-:W-:Y:S01]  /*0530*/  VIMNMX R24, R30, R5, PT ;  /* 0x000000051e187248 */ /* 0x000fe20003fe0100 */
[----:B------:R-:W-:Y:S01]  /*0540*/  @!P2 IMAD.MOV R28, RZ, RZ, -R28 ;  /* 0x000000ffff1ca224 */ /* 0x000fe200078e0a1c */
[----:B------:R-:W-:Y:S02]  /*0550*/  @!P1 LOP3.LUT R28, RZ, R11, RZ, 0x33, !PT ;  /* 0x0000000bff1c9212 */ /* 0x000fe400078e33ff */
[----:B------:R-:W-:Y:S02]  /*0560*/  SHF.R.S32.HI R12, RZ, 0x5, R12 ;  /* 0x00000005ff0c7819 */ /* 0x000fe4000001140c */
[----:B------:R-:W-:-:S02]  /*0570*/  SHF.R.S32.HI R6, RZ, 0x2, R8 ;  /* 0x00000002ff067819 */ /* 0x000fc40000011408 */
[----:B------:R-:W-:-:S03]  /*0580*/  IADD3 R24, -R35, R24, RZ ;  /* 0x0000001823187210 */ /* 0x000fc60007ffe1ff */
        /* <DEDUP_REMOVED lines=19> */
[----:B------:R-:W-:-:S04]  /*06c0*/  SHF.L.U32 R8, R8, 0x1, RZ ;  /* 0x0000000108087819 */ /* 0x000fc800000006ff */
        /* <DEDUP_REMOVED lines=8> */
.L_x_22132:
        /* <DEDUP_REMOVED lines=11> */
.L_x_22131:
[----:B------:R-:W-:Y:S05]  /*0800*/  BSYNC B1 ;  /* 0x0000000000017941 */ /* 0x000fea0003800000 */
.L_x_22130:
[----:B------:R-:W-:Y:S05]  /*0810*/  @!P1 BRA `(.L_x_22129) ;  /* 0x00000000007c9947 */ /* 0x000fea0003800000 */
[----:B------:R-:W0:Y:S01]  /*0820*/  S2UR UR5, SR_CgaCtaId ;  /* 0x00000000000579c3 */ /* 0x000e220000008800 */
[----:B------:R-:W-:Y:S01]  /*0830*/  UMOV UR4, 0x400 ;  /* 0x0000040000047882 */ /* 0x000fe20000000000 */
[----:B------:R-:W-:Y:S02]  /*0840*/  IADD3 R10, P0, R5, R10, RZ ;  /* 0x0000000a050a7210 */ /* 0x000fe40007f1e0ff */
[----:B------:R-:W-:-:S03]  /*0850*/  IADD3 R7, R14, -0x80, RZ ;  /* 0xffffff800e077810 */ /* 0x000fc60007ffe0ff */
[----:B------:R-:W-:Y:S01]  /*0860*/  IMAD.X R13, R13, 0x1, R16, P0 ;  /* 0x000000010d0d7824 */ /* 0x000fe200000e0610 */
[----:B------:R-:W1:Y:S01]  /*0870*/  LDC.64 R8, c[0x0][0x228] ;  /* 0x00008a00ff087b82 */ /* 0x000e620000000a00 */
[----:B0-----:R-:W-:-:S06]  /*0880*/  ULEA UR4, UR5, UR4, 0x18 ;  /* 0x0000000405047291 */ /* 0x001fcc000f8ec03f */
[----:B------:R-:W-:Y:S02]  /*0890*/  LEA R5, R25, UR4, 0x4 ;  /* 0x0000000419057c11 */ /* 0x000fe4000f8e20ff */
[----:B-1----:R-:W-:Y:S01]  /*08a0*/  LEA R11, P0, R10, R8, 0x1 ;  /* 0x000000080a0b7211 */ /* 0x002fe200078008ff */
[C---:B------:R-:W-:Y:S02]  /*08b0*/  IMAD R8, R14.reuse, 0x4, R25 ;  /* 0x000000040e087824 */ /* 0x040fe400078e0219 */
[----:B------:R-:W-:Y:S01]  /*08c0*/  IMAD R5, R14, 0x4, R5 ;  /* 0x000000040e057824 */ /* 0x000fe200078e0205 */
[----:B------:R-:W-:Y:S01]  /*08d0*/  LEA.HI.X R22, R10, R9, R13, 0x1, P0 ;  /* 0x000000090a167211 */ /* 0x000fe200000f0c0d */
[----:B------:R-:W-:Y:S02]  /*08e0*/  IMAD.SHL.U32 R13, R8, 0x2, RZ ;  /* 0x00000002080d7824 */ /* 0x000fe400078e00ff */
[----:B------:R-:W-:-:S07]  /*08f0*/  VIADD R5, R5, 0x100 ;  /* 0x0000010005057836 */ /* 0x000fce0000000000 */
.L_x_22133:
        /* <DEDUP_REMOVED lines=17> */
.L_x_22129:
[----:B------:R-:W-:Y:S05]  /*0a10*/  BSYNC B0 ;  /* 0x0000000000007941 */ /* 0x000fea0003800000 */
.L_x_22128:
        /* <DEDUP_REMOVED lines=11> */
[----:B------:R-:W-:-:S02]  /*0ad0*/  MOV R17, 0xff7fffff ;  /* 0xff7fffff00117802 */ /* 0x000fc40000000f00 */
[----:B0-----:R-:W-:-:S04]  /*0ae0*/  IABS R21, R14 ;  /* 0x0000000e00157213 */ /* 0x001fc80000000000 */
[----:B------:R-:W0:Y:S01]  /*0af0*/  I2F.RP R7, R21 ;  /* 0x0000001500077306 */ /* 0x000e220000209400 */
[----:B------:R-:W-:-:S07]  /*0b00*/  IMAD.MOV.U32 R16, RZ, RZ, R21 ;  /* 0x000000ffff107224 */ /* 0x000fce00078e0015 */
[----:B0-----:R-:W0:Y:S02]  /*0b10*/  MUFU.RCP R7, R7 ;  /* 0x0000000700077308 */ /* 0x001e240000001000 */
[----:B0-----:R-:W-:Y:S02]  /*0b20*/  IADD3 R8, R7, 0xffffffe, RZ ;  /* 0x0ffffffe07087810 */ /* 0x001fe40007ffe0ff */
        /* <DEDUP_REMOVED lines=9> */
[----:B------:R-:W-:Y:S02]  /*0bc0*/  MOV R9, R10 ;  /* 0x0000000a00097202 */ /* 0x000fe40000000f00 */
[----:B------:R-:W-:-:S03]  /*0bd0*/  LOP3.LUT R5, R5, R14, RZ, 0x3c, !PT ;  /* 0x0000000e05057212 */ /* 0x000fc600078e3cff */
[----:B------:R-:W-:Y:S01]  /*0be0*/  IMAD.HI.U32 R19, R20, R9, RZ ;  /* 0x0000000914137227 */ /* 0x000fe200078e00ff */
[----:B------:R-:W-:-:S03]  /*0bf0*/  ISETP.GE.AND P2, PT, R5, RZ, PT ;  /* 0x000000ff0500720c */ /* 0x000fc60003f46270 */
[----:B------:R-:W-:Y:S02]  /*0c00*/  IMAD.MOV R10, RZ, RZ, -R19 ;  /* 0x000000ffff0a7224 */ /* 0x000fe400078e0a13 */
[----:B------:R-:W-:Y:S02]  /*0c10*/  @!P3 IMAD R3, R3, UR4, R28 ;  /* 0x000000040303bc24 */ /* 0x000fe4000f8e021c */
[C---:B------:R-:W-:Y:S02]  /*0c20*/  IMAD R8, R21.reuse, R10, R9 ;  /* 0x0000000a15087224 */ /* 0x040fe400078e0209 */
[----:B------:R-:W-:Y:S01]  /*0c30*/  @P3 IMAD R2, R4, UR4, R2 ;  /* 0x0000000404023c24 */ /* 0x000fe2000f8e0202 */
[----:B------:R-:W-:Y:S02]  /*0c40*/  ULDC UR4, c[0x0][0x258] ;  /* 0x0000960000047ab9 */ /* 0x000fe40000000800 */
[----:B------:R-:W-:Y:S01]  /*0c50*/  ISETP.GT.U32.AND P1, PT, R21, R8, PT ;  /* 0x000000081500720c */ /* 0x000fe20003f24070 */
[----:B------:R-:W-:-:S12]  /*0c60*/  IMAD R13, R0, UR4, RZ ;  /* 0x00000004000d7c24 */ /* 0x000fd8000f8e02ff */
        /* <DEDUP_REMOVED lines=13> */
[C---:B------:R-:W-:Y:S01]  /*0d40*/  IMAD.SHL.U32 R10, R25.reuse, 0x2, RZ ;  /* 0x00000002190a7824 */ /* 0x040fe200078e00ff */
[----:B------:R-:W-:Y:S01]  /*0d50*/  SHF.R.S32.HI R3, RZ, 0x1f, R6 ;  /* 0x0000001fff037819 */ /* 0x000fe20000011406 */
[C---:B------:R-:W-:Y:S01]  /*0d60*/  VIADD R4, R25.reuse, 0x8 ;  /* 0x0000000819047836 */ /* 0x040fe20000000000 */
[----:B------:R-:W-:Y:S01]  /*0d70*/  IADD3 R2, R25, 0x4, RZ ;  /* 0x0000000419027810 */ /* 0x000fe20007ffe0ff */
[----:B------:R-:W0:Y:S01]  /*0d80*/  S2UR UR5, SR_CgaCtaId ;  /* 0x00000000000579c3 */ /* 0x000e220000008800 */
[----:B------:R-:W-:Y:S01]  /*0d90*/  SHF.R.S32.HI R5, RZ, 0x1f, R10 ;  /* 0x0000001fff057819 */ /* 0x000fe2000001140a */
[----:B------:R-:W-:Y:S01]  /*0da0*/  ULDC UR4, c[0x0][0x270] ;  /* 0x00009c0000047ab9 */ /* 0x000fe20000000800 */
[----:B------:R-:W-:Y:S01]  /*0db0*/  LEA.HI R3, R3, R6, RZ, 0x3 ;  /* 0x0000000603037211 */ /* 0x000fe200078f18ff */
[----:B------:R-:W-:Y:S01]  /*0dc0*/  IMAD.SHL.U32 R8, R2, 0x2, RZ ;  /* 0x0000000202087824 */ /* 0x000fe200078e00ff */
[----:B------:R-:W-:Y:S01]  /*0dd0*/  LEA.HI R5, R5, R10, RZ, 0x3 ;  /* 0x0000000a05057211 */ /* 0x000fe200078f18ff */
[----:B------:R-:W-:Y:S01]  /*0de0*/  IMAD.SHL.U32 R9, R4, 0x2, RZ ;  /* 0x0000000204097824 */ /* 0x000fe200078e00ff */
[----:B------:R-:W-:Y:S01]  /*0df0*/  LOP3.LUT R3, R3, 0xfffffff8, RZ, 0xc0, !PT ;  /* 0xfffffff803037812 */ /* 0x000fe200078ec0ff */
[----:B------:R-:W1:Y:S01]  /*0e00*/  LDC R21, c[0x0][0x26c] ;  /* 0x00009b00ff157b82 */ /* 0x000e620000000800 */
[----:B------:R-:W-:Y:S01]  /*0e10*/  LOP3.LUT R5, R5, 0xfffffff8, RZ, 0xc0, !PT ;  /* 0xfffffff805057812 */ /* 0x000fe200078ec0ff */
[----:B------:R-:W-:-:S02]  /*0e20*/  ULDC UR6, c[0x0][0x28c] ;  /* 0x0000a30000067ab9 */ /* 0x000fc40000000800 */
[----:B------:R-:W-:Y:S01]  /*0e30*/  IMAD.IADD R15, R6, 0x1, -R3 ;  /* 0x00000001060f7824 */ /* 0x000fe200078e0a03 */
[----:B------:R-:W-:Y:S01]  /*0e40*/  IADD3 R6, R25, 0xc, RZ ;  /* 0x0000000c19067810 */ /* 0x000fe20007ffe0ff */
[----:B------:R-:W-:Y:S01]  /*0e50*/  IMAD.IADD R10, R10, 0x1, -R5 ;  /* 0x000000010a0a7824 */ /* 0x000fe200078e0a05 */
[----:B------:R-:W-:Y:S02]  /*0e60*/  SHF.R.S32.HI R3, RZ, 0x1f, R2 ;  /* 0x0000001fff037819 */ /* 0x000fe40000011402 */
[----:B------:R-:W-:Y:S02]  /*0e70*/  SHF.R.S32.HI R5, RZ, 0x1f, R4 ;  /* 0x0000001fff057819 */ /* 0x000fe40000011404 */
[----:B------:R-:W-:Y:S02]  /*0e80*/  SHF.R.S32.HI R7, RZ, 0x1f, R6 ;  /* 0x0000001fff077819 */ /* 0x000fe40000011406 */
[----:B------:R-:W-:Y:S02]  /*0e90*/  LEA.HI R0, R3, R2, RZ, 0x2 ;  /* 0x0000000203007211 */ /* 0x000fe400078f10ff */
[----:B------:R-:W-:Y:S01]  /*0ea0*/  LEA.HI R2, R5, R4, RZ, 0x2 ;  /* 0x0000000405027211 */ /* 0x000fe200078f10ff */
[----:B------:R-:W-:Y:S01]  /*0eb0*/  IMAD R4, R28, UR4, RZ ;  /* 0x000000041c047c24 */ /* 0x000fe2000f8e02ff */
[----:B------:R-:W-:Y:S01]  /*0ec0*/  LEA.HI R3, R7, R6, RZ, 0x2 ;  /* 0x0000000607037211 */ /* 0x000fe200078f10ff */
[----:B------:R-:W-:Y:S01]  /*0ed0*/  IMAD.SHL.U32 R7, R6, 0x2, RZ ;  /* 0x0000000206077824 */ /* 0x000fe200078e00ff */
[----:B------:R-:W-:Y:S01]  /*0ee0*/  SHF.L.U32 R23, R15, 0x3, RZ ;  /* 0x000000030f177819 */ /* 0x000fe200000006ff */
[----:B------:R-:W-:Y:S01]  /*0ef0*/  UMOV UR4, 0x400 ;  /* 0x0000040000047882 */ /* 0x000fe20000000000 */
[----:B------:R-:W-:Y:S01]  /*0f00*/  SHF.R.S32.HI R6, RZ, 0x1f, R9 ;  /* 0x0000001fff067819 */ /* 0x000fe20000011409 */
[----:B0-----:R-:W-:Y:S01]  /*0f10*/  ULEA UR7, UR5, UR4, 0x18 ;  /* 0x0000000405077291 */ /* 0x001fe2000f8ec03f */
[----:B------:R-:W-:Y:S01]  /*0f20*/  SHF.R.S32.HI R17, RZ, 0x1f, R23 ;  /* 0x0000001fff117819 */ /* 0x000fe20000011417 */
[----:B------:R-:W-:Y:S01]  /*0f30*/  IMAD.SHL.U32 R0, R0, 0x10, RZ ;  /* 0x0000001000007824 */ /* 0x000fe200078e00ff */
[----:B------:R-:W-:Y:S01]  /*0f40*/  IADD3 R22, P0, R4, R23, RZ ;  /* 0x0000001704167210 */ /* 0x000fe20007f1e0ff */
[----:B------:R-:W-:Y:S01]  /*0f50*/  IMAD.SHL.U32 R2, R2, 0x10, RZ ;  /* 0x0000001002027824 */ /* 0x000fe200078e00ff */
[----:B------:R-:W-:-:S02]  /*0f60*/  SHF.R.S32.HI R14, RZ, 0x1f, R7 ;  /* 0x0000001fff0e7819 */ /* 0x000fc40000011407 */
[----:B------:R-:W-:Y:S02]  /*0f70*/  LEA.HI.X.SX32 R23, R4, R17, 0x1, P0 ;  /* 0x0000001104177211 */ /* 0x000fe400000f0eff */
[----:B------:R-:W-:Y:S02]  /*0f80*/  LEA.HI R14, R14, R7, RZ, 0x3 ;  /* 0x000000070e0e7211 */ /* 0x000fe400078f18ff */
[----:B-----5:R-:W-:Y:S02]  /*0f90*/  FSETP.NEU.FTZ.AND P0, PT, R31, RZ, PT ;  /* 0x000000ff1f00720b */ /* 0x020fe40003f1d000 */
[----:B------:R-:W-:Y:S02]  /*0fa0*/  SHF.R.S32.HI R5, RZ, 0x1f, R8 ;  /* 0x0000001fff057819 */ /* 0x000fe40000011408 */
[----:B------:R-:W-:Y:S02]  /*0fb0*/  LEA.HI R6, R6, R9, RZ, 0x3 ;  /* 0x0000000906067211 */ /* 0x000fe400078f18ff */
[----:B------:R-:W-:-:S02]  /*0fc0*/  LOP3.LUT R14, R14, 0xfffffff8, RZ, 0xc0, !PT ;  /* 0xfffffff80e0e7812 */ /* 0x000fc400078ec0ff */
[----:B------:R-:W-:Y:S02]  /*0fd0*/  LEA.HI R5, R5, R8, RZ, 0x3 ;  /* 0x0000000805057211 */ /* 0x000fe400078f18ff */
[----:B------:R-:W-:Y:S01]  /*0fe0*/  LOP3.LUT R6, R6, 0xfffffff8, RZ, 0xc0, !PT ;  /* 0xfffffff806067812 */ /* 0x000fe200078ec0ff */
[----:B------:R-:W-:Y:S01]  /*0ff0*/  IMAD.IADD R7, R7, 0x1, -R14 ;  /* 0x0000000107077824 */ /* 0x000fe200078e0a0e */
[----:B------:R-:W-:Y:S01]  /*1000*/  LOP3.LUT R5, R5, 0xfffffff8, RZ, 0xc0, !PT ;  /* 0xfffffff805057812 */ /* 0x000fe200078ec0ff */
[----:B------:R-:W-:Y:S01]  /*1010*/  IMAD.SHL.U32 R14, R3, 0x10, RZ ;  /* 0x00000010030e7824 */ /* 0x000fe200078e00ff */
[----:B------:R-:W-:Y:S01]  /*1020*/  LEA R4, R25, UR7, 0x4 ;  /* 0x0000000719047c11 */ /* 0x000fe2000f8e20ff */
[----:B------:R-:W-:Y:S01]  /*1030*/  IMAD.IADD R9, R9, 0x1, -R6 ;  /* 0x0000000109097824 */ /* 0x000fe200078e0a06 */
[----:B------:R-:W-:Y:S01]  /*1040*/  IADD3 R6, R19, -UR6, RZ ;  /* 0x8000000613067c10 */ /* 0x000fe2000fffe0ff */
[----:B------:R-:W-:Y:S01]  /*1050*/  IMAD.IADD R8, R8, 0x1, -R5 ;  /* 0x0000000108087824 */ /* 0x000fe200078e0a05 */
[----:B------:R-:W-:-:S02]  /*1060*/  LOP3.LUT R3, R0, 0xffffffc0, RZ, 0xc0, !PT ;  /* 0xffffffc000037812 */ /* 0x000fc400078ec0ff */
[----:B------:R-:W-:Y:S02]  /*1070*/  SHF.R.S32.HI R17, RZ, 0x1f, R13 ;  /* 0x0000001fff117819 */ /* 0x000fe4000001140d */
[----:B-1----:R-:W-:Y:S02]  /*1080*/  SHF.R.S32.HI R5, RZ, 0x1f, R21 ;  /* 0x0000001fff057819 */ /* 0x002fe40000011415 */
[----:B------:R-:W-:Y:S02]  /*1090*/  LOP3.LUT R2, R2, 0xffffffc0, RZ, 0xc0, !PT ;  /* 0xffffffc002027812 */ /* 0x000fe400078ec0ff */
[----:B------:R-:W-:Y:S02]  /*10a0*/  LOP3.LUT R0, R14, 0xffffffc0, RZ, 0xc0, !PT ;  /* 0xffffffc00e007812 */ /* 0x000fe400078ec0ff */
        /* <DEDUP_REMOVED lines=8> */
[----:B------:R-:W-:Y:S01]  /*1130*/  IMAD R31, R12, 0x8, R35 ;  /* 0x000000080c1f7824 */ /* 0x000fe200078e0223 */
[----:B------:R-:W-:Y:S01]  /*1140*/  LEA R40, P0, R13, UR6, 0x2 ;  /* 0x000000060d287c11 */ /* 0x000fe2000f8010ff */
[----:B------:R-:W-:Y:S01]  /*1150*/  IMAD.MOV.U32 R17, RZ, RZ, -0x800001 ;  /* 0xff7fffffff117424 */ /* 0x000fe200078e00ff */
[----:B------:R-:W-:Y:S01]  /*1160*/  IADD3 R39, R35, R42, RZ ;  /* 0x0000002a23277210 */ /* 0x000fe20007ffe0ff */
[----:B------:R-:W-:Y:S01]  /*1170*/  IMAD.MOV.U32 R44, RZ, RZ, R18 ;  /* 0x000000ffff2c7224 */ /* 0x000fe200078e0012 */
[----:B------:R-:W-:-:S02]  /*1180*/  LEA.HI.X R41, R13, UR7, R14, 0x2, P0 ;  /* 0x000000070d297c11 */ /* 0x000fc400080f140e */
[----:B------:R-:W-:-:S07]  /*1190*/  LEA R42, R42, UR4, 0x2 ;  /* 0x000000042a2a7c11 */ /* 0x000fce000f8e10ff */
.L_x_22141:
[----:B------:R-:W0:Y:S01]  /*11a0*/  LDC R32, c[0x0][0x290] ;  /* 0x0000a400ff207b82 */ /* 0x000e220000000800 */
[----:B------:R-:W-:Y:S01]  /*11b0*/  IABS R13, R31 ;  /* 0x0000001f000d7213 */ /* 0x000fe20000000000 */
[----:B------:R-:W-:Y:S01]  /*11c0*/  VIADD R44, R44, 0x4 ;  /* 0x000000042c2c7836 */ /* 0x000fe20000000000 */
[----:B------:R-:W-:Y:S03]  /*11d0*/  BSSY B1, `(.L_x_22137) ;  /* 0x000007f000017945 */ /* 0x000fe60003800000 */
        /* <DEDUP_REMOVED lines=17> */
[----:B------:R-:W-:-:S06]  /*12f0*/  @P0 VIADD R15, R15, 0x1 ;  /* 0x000000010f0f0836 */ /* 0x000fcc0000000000 */
[----:B------:R-:W-:Y:S01]  /*1300*/  @!P2 IMAD.MOV R15, RZ, RZ, -R15 ;  /* 0x000000ffff0fa224 */ /* 0x000fe200078e0a0f */
[----:B------:R-:W-:Y:S01]  /*1310*/  @!P1 LOP3.LUT R15, RZ, R12, RZ, 0x33, !PT ;  /* 0x0000000cff0f9212 */ /* 0x000fe200078e33ff */
[----:B------:R-:W-:Y:S02]  /*1320*/  IMAD.MOV.U32 R12, RZ, RZ, RZ ;  /* 0x000000ffff0c7224 */ /* 0x000fe400078e00ff */
        /* <DEDUP_REMOVED lines=34> */
[----:B------:R-:W-:-:S02]  /*1550*/  SHF.R.S32.HI R12, RZ, 0x1f, R10 ;  /* 0x0000001fff0c7819 */ /* 0x000fc4000001140a */
[----:B------:R-:W-:Y:S01]  /*1560*/  LEA R36, P2, R14, UR8, 0x1 ;  /* 0x000000080e247c11 */ /* 0x000fe2000f8408ff */
[----:B------:R-:W2:Y:S02]  /*1570*/  LDG.E.CONSTANT R34, desc[UR12][R34.64] ;  /* 0x0000000c22227981 */ /* 0x000ea4000c1e9900 */
[----:B------:R-:W-:-:S05]  /*1580*/  IMAD.X R13, R12, 0x1, R33, P1 ;  /* 0x000000010c0d7824 */ /* 0x000fca00008e0621 */
[----:B------:R-:W-:-:S05]  /*1590*/  LEA.HI.X R37, R14, UR9, R13, 0x1, P2 ;  /* 0x000000090e257c11 */ /* 0x000fca00090f0c0d */
[----:B------:R0:W3:Y:S01]  /*15a0*/  LDG.E.CONSTANT R36, desc[UR12][R36.64] ;  /* 0x0000000c24247981 */ /* 0x0000e2000c1e9900 */
[--C-:B------:R-:W-:Y:S02]  /*15b0*/  SHF.R.S32.HI R14, RZ, 0x1f, R2.reuse ;  /* 0x0000001fff0e7819 */ /* 0x100fe40000011402 */
[----:B------:R-:W-:Y:S02]  /*15c0*/  SHF.R.S32.HI R13, RZ, 0x1f, R9 ;  /* 0x0000001fff0d7819 */ /* 0x000fe40000011409 */
[----:B------:R-:W-:-:S04]  /*15d0*/  IADD3 R12, P1, P2, R9, R32, R2 ;  /* 0x00000020090c7210 */ /* 0x000fc80007a3e002 */
[----:B------:R-:W-:Y:S02]  /*15e0*/  IADD3.X R13, R13, R33, R14, P1, P2 ;  /* 0x000000210d0d7210 */ /* 0x000fe40000fe440e */
[----:B------:R-:W-:-:S04]  /*15f0*/  LEA R26, P1, R12, UR8, 0x1 ;  /* 0x000000080c1a7c11 */ /* 0x000fc8000f8208ff */
[----:B------:R-:W-:Y:S02]  /*1600*/  LEA.HI.X R27, R12, UR9, R13, 0x1, P1 ;  /* 0x000000090c1b7c11 */ /* 0x000fe400088f0c0d */
[----:B------:R-:W1:Y:S01]  /*1610*/  LDS.128 R12, [R4] ;  /* 0x00000000040c7984 */ /* 0x000e620000000c00 */
[--C-:B------:R-:W-:Y:S02]  /*1620*/  IADD3 R32, P1, P2, R7, R32, R0.reuse ;  /* 0x0000002007207210 */ /* 0x100fe40007a3e000 */
[----:B------:R-:W-:Y:S01]  /*1630*/  SHF.R.S32.HI R43, RZ, 0x1f, R0 ;  /* 0x0000001fff2b7819 */ /* 0x000fe20000011400 */
[----:B------:R3:W4:Y:S03]  /*1640*/  LDG.E.CONSTANT R35, desc[UR12][R26.64] ;  /* 0x0000000c1a237981 */ /* 0x000726000c1e9900 */
[----:B0-----:R-:W-:Y:S02]  /*1650*/  IADD3.X R37, R38, R33, R43, P1, P2 ;  /* 0x0000002126257210 */ /* 0x001fe40000fe442b */
[C---:B-1----:R-:W-:Y:S01]  /*1660*/  PRMT R33, R13.reuse, 0x7632, R33 ;  /* 0x000076320d217816 */ /* 0x042fe20000000021 */
[----:B------:R-:W-:-:S04]  /*1670*/  IMAD.U32 R43, R13, 0x10000, RZ ;  /* 0x000100000d2b7824 */ /* 0x000fc800078e00ff */
[----:B------:R-:W-:Y:S01]  /*1680*/  IMAD.U32 R33, R33, 0x10000, RZ ;  /* 0x0001000021217824 */ /* 0x000fe200078e00ff */
[C---:B--2---:R-:W-:Y:S02]  /*1690*/  PRMT R13, R34.reuse, 0x7632, R13 ;  /* 0x00007632220d7816 */ /* 0x044fe4000000000d */
[----:B------:R-:W-:-:S03]  /*16a0*/  SHF.L.U32 R34, R34, 0x10, RZ ;  /* 0x0000001022227819 */ /* 0x000fc600000006ff */
[----:B------:R-:W-:Y:S02]  /*16b0*/  IMAD.U32 R13, R13, 0x10000, RZ ;  /* 0x000100000d0d7824 */ /* 0x000fe400078e00ff */
[----:B------:R-:W-:Y:S02]  /*16c0*/  FMUL.FTZ R34, R43, R34 ;  /* 0x000000222b227220 */ /* 0x000fe40000410000 */
[----:B------:R-:W-:Y:S01]  /*16d0*/  FMUL.FTZ R33, R33, R13 ;  /* 0x0000000d21217220 */ /* 0x000fe20000410000 */
[----:B------:R-:W-:Y:S02]  /*16e0*/  IMAD.U32 R13, R12, 0x10000, RZ ;  /* 0x000100000c0d7824 */ /* 0x000fe400078e00ff */
[----:B---3--:R-:W-:-:S04]  /*16f0*/  IMAD.U32 R26, R36, 0x10000, RZ ;  /* 0x00010000241a7824 */ /* 0x008fc800078e00ff */
[----:B------:R-:W-:Y:S01]  /*1700*/  FFMA.FTZ R13, R13, R26, R34 ;  /* 0x0000001a0d0d7223 */ /* 0x000fe20000010022 */
[----:B------:R-:W-:-:S04]  /*1710*/  LEA R26, P1, R32, UR8, 0x1 ;  /* 0x00000008201a7c11 */ /* 0x000fc8000f8208ff */
[----:B------:R-:W-:-:S05]  /*1720*/  LEA.HI.X R27, R32, UR9, R37, 0x1, P1 ;  /* 0x00000009201b7c11 */ /* 0x000fca00088f0c25 */
[----:B------:R0:W2:Y:S01]  /*1730*/  LDG.E.CONSTANT R26, desc[UR12][R26.64] ;  /* 0x0000000c1a1a7981 */ /* 0x0000a2000c1e9900 */
[----:B------:R-:W-:Y:S01]  /*1740*/  PRMT R12, R12, 0x7632, R12 ;  /* 0x000076320c0c7816 */ /* 0x000fe2000000000c */
[----:B------:R-:W-:Y:S01]  /*1750*/  UMOV UR4, 0xffffffff ;  /* 0xffffffff00047882 */ /* 0x000fe20000000000 */
[----:B------:R-:W-:Y:S02]  /*1760*/  PRMT R36, R36, 0x7632, R36 ;  /* 0x0000763224247816 */ /* 0x000fe40000000024 */
[----:B------:R-:W-:Y:S01]  /*1770*/  SHF.L.U32 R12, R12, 0x10, RZ ;  /* 0x000000100c0c7819 */ /* 0x000fe200000006ff */
[C---:B----4-:R-:W-:Y:S01]  /*1780*/  IMAD.U32 R32, R35.reuse, 0x10000, RZ ;  /* 0x0001000023207824 */ /* 0x050fe200078e00ff */
[----:B------:R-:W-:Y:S01]  /*1790*/  PRMT R35, R35, 0x7632, R35 ;  /* 0x0000763223237816 */ /* 0x000fe20000000023 */
[----:B------:R-:W-:Y:S01]  /*17a0*/  IMAD.U32 R36, R36, 0x10000, RZ ;  /* 0x0001000024247824 */ /* 0x000fe200078e00ff */
[----:B0-----:R-:W-:Y:S02]  /*17b0*/  PRMT R27, R15, 0x7632, R27 ;  /* 0x000076320f1b7816 */ /* 0x001fe4000000001b */
[----:B------:R-:W-:Y:S01]  /*17c0*/  ISETP.NE.AND P1, PT, R25, RZ, PT ;  /* 0x000000ff1900720c */ /* 0x000fe20003f25270 */
[----:B------:R-:W-:Y:S01]  /*17d0*/  FFMA.FTZ R33, R12, R36, R33 ;  /* 0x000000240c217223 */ /* 0x000fe20000010021 */
[C---:B------:R-:W-:Y:S01]  /*17e0*/  IMAD.U32 R12, R14.reuse, 0x10000, RZ ;  /* 0x000100000e0c7824 */ /* 0x040fe200078e00ff */
[----:B------:R-:W-:Y:S01]  /*17f0*/  PRMT R14, R14, 0x7632, R14 ;  /* 0x000076320e0e7816 */ /* 0x000fe2000000000e */
[----:B------:R-:W-:Y:S01]  /*1800*/  IMAD.U32 R35, R35, 0x10000, RZ ;  /* 0x0001000023237824 */ /* 0x000fe200078e00ff */
[----:B------:R-:W-:Y:S01]  /*1810*/  SHF.L.U32 R27, R27, 0x10, RZ ;  /* 0x000000101b1b7819 */ /* 0x000fe200000006ff */
[----:B------:R-:W-:Y:S01]  /*1820*/  FFMA.FTZ R13, R12, R32, R13 ;  /* 0x000000200c0d7223 */ /* 0x000fe2000001000d */
[----:B------:R-:W-:Y:S01]  /*1830*/  SHF.L.U32 R14, R14, 0x10, RZ ;  /* 0x000000100e0e7819 */ /* 0x000fe200000006ff */
[----:B------:R-:W-:-:S04]  /*1840*/  IMAD.U32 R32, R15, 0x10000, RZ ;  /* 0x000100000f207824 */ /* 0x000fc800078e00ff */
[----:B------:R-:W-:Y:S01]  /*1850*/  FFMA.FTZ R14, R14, R35, R33 ;  /* 0x000000230e0e7223 */ /* 0x000fe20000010021 */
        /* <DEDUP_REMOVED lines=10> */
.L_x_22180:
        /* <DEDUP_REMOVED lines=9> */
.L_x_22138:
[----:B------:R-:W-:-:S13]  /*1990*/  ISETP.NE.AND P1, PT, R25, RZ, PT ;  /* 0x000000ff1900720c */ /* 0x000fda0003f25270 */
[----:B------:R-:W-:-:S05]  /*19a0*/  @!P1 IMAD.MOV.U32 R13, RZ, RZ, -0x800001 ;  /* 0xff7fffffff0d9424 */ /* 0x000fca00078e00ff */
[----:B------:R0:W-:Y:S02]  /*19b0*/  @!P1 STS [R42], R13 ;  /* 0x0000000d2a009388 */ /* 0x0001e40000000800 */
.L_x_22140:
[----:B------:R-:W-:Y:S05]  /*19c0*/  BSYNC B1 ;  /* 0x0000000000017941 */ /* 0x000fea0003800000 */
.L_x_22137:
[----:B------:R-:W-:Y:S01]  /*19d0*/  IADD3 R40, P1, R40, 0x10, RZ ;  /* 0x0000001028287810 */ /* 0x000fe20007f3e0ff */
[----:B01----:R-:W-:Y:S01]  /*19e0*/  VIADD R42, R42, 0x80 ;  /* 0x000000802a2a7836 */ /* 0x003fe20000000000 */
[----:B------:R-:W-:Y:S01]  /*19f0*/  IADD3 R39, R39, 0x20, RZ ;  /* 0x0000002027277810 */ /* 0x000fe20007ffe0ff */
[----:B------:R-:W-:Y:S02]  /*1a00*/  VIADD R31, R31, 0x20 ;  /* 0x000000201f1f7836 */ /* 0x000fe40000000000 */
[----:B------:R-:W-:Y:S01]  /*1a10*/  IMAD.X R41, RZ, RZ, R41, P1 ;  /* 0x000000ffff297224 */ /* 0x000fe200008e0629 */
[----:B------:R-:W-:Y:S07]  /*1a20*/  @!P0 BRA `(.L_x_22141) ;  /* 0xfffffff400dc8947 */ /* 0x000fee000383ffff */
[----:B------:R-:W-:Y:S05]  /*1a30*/  BRA `(.L_x_22135) ;  /* 0x0000000800887947 */ /* 0x000fea0003800000 */
.L_x_22136:
[----:B------:R-:W0:Y:S01]  /*1a40*/  S2R R12, SR_TID.X ;  /* 0x00000000000c7919 */ /* 0x000e220000002100 */
[----:B------:R-:W-:Y:S01]  /*1a50*/  UIADD3 UR4, UR4, 0x60, URZ ;  /* 0x0000006004047890 */ /* 0x000fe2000fffe03f */
[----:B------:R-:W-:Y:S01]  /*1a60*/  IADD3 R13, P0, R13, R18, RZ ;  /* 0x000000120d0d7210 */ /* 0x000fe20007f1e0ff */
[----:B------:R-:W-:Y:S01]  /*1a70*/  ULDC.64 UR6, c[0x0][0x248] ;  /* 0x0000920000067ab9 */ /* 0x000fe20000000a00 */
[----:B------:R-:W-:Y:S01]  /*1a80*/  IMAD.MOV.U32 R36, RZ, RZ, R18 ;  /* 0x000000ffff247224 */ /* 0x000fe200078e0012 */
[----:B------:R-:W-:Y:S01]  /*1a90*/  ULEA UR4, UR5, UR4, 0x18 ;  /* 0x0000000405047291 */ /* 0x000fe2000f8ec03f */
[----:B0-----:R-:W-:-:S04]  /*1aa0*/  SHF.R.S32.HI R21, RZ, 0x1f, R12 ;  /* 0x0000001fff157819 */ /* 0x001fc8000001140c */
[----:B------:R-:W-:Y:S02]  /*1ab0*/  LEA.HI R21, R21, R12, RZ, 0x5 ;  /* 0x0000000c15157211 */ /* 0x000fe400078f28ff */
[----:B------:R-:W-:Y:S01]  /*1ac0*/  LEA.HI.X.SX32 R12, R18, R17, 0x1, P0 ;  /* 0x00000011120c7211 */ /* 0x000fe200000f0eff */
[----:B------:R-:W-:Y:S01]  /*1ad0*/  IMAD.MOV.U32 R17, RZ, RZ, -0x800001 ;  /* 0xff7fffffff117424 */ /* 0x000fe200078e00ff */
[----:B------:R-:W-:Y:S02]  /*1ae0*/  SHF.R.S32.HI R34, RZ, 0x5, R21 ;  /* 0x00000005ff227819 */ /* 0x000fe40000011415 */
[----:B------:R-:W-:-:S03]  /*1af0*/  LEA R32, P0, R13, UR6, 0x2 ;  /* 0x000000060d207c11 */ /* 0x000fc6000f8010ff */
[C---:B------:R-:W-:Y:S01]  /*1b00*/  IMAD R14, R34.reuse, 0x8, R15 ;  /* 0x00000008220e7824 */ /* 0x040fe200078e020f */
[----:B------:R-:W-:Y:S02]  /*1b10*/  LEA R34, R34, R35, 0x3 ;  /* 0x0000002322227211 */ /* 0x000fe400078e18ff */
[----:B------:R-:W-:Y:S01]  /*1b20*/  LEA.HI.X R33, R13, UR7, R12, 0x2, P0 ;  /* 0x000000070d217c11 */ /* 0x000fe200080f140c */
[----:B------:R-:W-:Y:S01]  /*1b30*/  IMAD.IADD R35, R35, 0x1, R14 ;  /* 0x0000000123237824 */ /* 0x000fe200078e020e */
[----:B------:R-:W-:-:S04]  /*1b40*/  LEA R37, R14, UR4, 0x2 ;  /* 0x000000040e257c11 */ /* 0x000fc8000f8e10ff */
[----:B------:R-:W-:-:S07]  /*1b50*/  IADD3 R38, -R30, 0x1, R35 ;  /* 0x000000011e267810 */ /* 0x000fce0007ffe123 */
.L_x_22146:
[----:B0-----:R-:W0:Y:S01]  /*1b60*/  LDC R27, c[0x0][0x290] ;  /* 0x0000a400ff1b7b82 */ /* 0x001e220000000800 */
[----:B------:R-:W-:Y:S01]  /*1b70*/  IABS R13, R34 ;  /* 0x00000022000d7213 */ /* 0x000fe20000000000 */
[----:B------:R-:W-:Y:S04]  /*1b80*/  BSSY B1, `(.L_x_22142) ;  /* 0x0000084000017945 */ /* 0x000fe80003800000 */
[----:B------:R-:W-:Y:S02]  /*1b90*/  IMAD.HI.U32 R12, R20, R13, RZ ;  /* 0x0000000d140c7227 */ /* 0x000fe400078e00ff */
[----:B-1----:R-:W1:Y:S03]  /*1ba0*/  LDC R15, c[0x0][0x294] ;  /* 0x0000a500ff0f7b82 */ /* 0x002e660000000800 */
[----:B------:R-:W-:-:S02]  /*1bb0*/  IADD3 R26, -R12, RZ, RZ ;  /* 0x000000ff0c1a7210 */ /* 0x000fc40007ffe1ff */
        /* <DEDUP_REMOVED lines=46> */
[----:B------:R-:W-:-:S03]  /*1ea0*/  IMAD.WIDE.U32 R12, R14, UR14, R12 ;  /* 0x0000000e0e0c7c25 */ /* 0x000fc6000f8e000c */
[-C--:B------:R-:W-:Y:S02]  /*1eb0*/  IADD3 R15, P0, P1, R8, R12.reuse, R3 ;  /* 0x0000000c080f7210 */ /* 0x080fe4000791e003 */
[----:B------:R-:W-:Y:S02]  /*1ec0*/  IADD3 R43, R13, R43, RZ ;  /* 0x0000002b0d2b7210 */ /* 0x000fe40007ffe0ff */
[C---:B------:R-:W-:Y:S02]  /*1ed0*/  LEA R14, P2, R15.reuse, UR16, 0x1 ;  /* 0x000000100f0e7c11 */ /* 0x040fe4000f8408ff */
[----:B------:R-:W-:Y:S02]  /*1ee0*/  IADD3.X R26, R26, R43, R27, P0, P1 ;  /* 0x0000002b1a1a7210 */ /* 0x000fe400007e241b */
[----:B------:R-:W-:Y:S02]  /*1ef0*/  IADD3 R13, P0, R10, R12, RZ ;  /* 0x0000000c0a0d7210 */ /* 0x000fe40007f1e0ff */
[----:B------:R-:W-:-:S02]  /*1f00*/  LEA.HI.X R15, R15, UR17, R26, 0x1, P2 ;  /* 0x000000110f0f7c11 */ /* 0x000fc400090f0c1a */
[----:B------:R-:W-:-:S03]  /*1f10*/  SHF.R.S32.HI R26, RZ, 0x1f, R10 ;  /* 0x0000001fff1a7819 */ /* 0x000fc6000001140a */
[----:B------:R0:W2:Y:S01]  /*1f20*/  LDG.E.CONSTANT R39, desc[UR12][R14.64] ;  /* 0x0000000c0e277981 */ /* 0x0000a2000c1e9900 */
[----:B------:R-:W-:Y:S01]  /*1f30*/  LEA R40, P1, R13, UR16, 0x1 ;  /* 0x000000100d287c11 */ /* 0x000fe2000f8208ff */
[----:B------:R-:W-:Y:S01]  /*1f40*/  IMAD.X R26, R26, 0x1, R43, P0 ;  /* 0x000000011a1a7824 */ /* 0x000fe200000e062b */
[----:B------:R-:W-:-:S04]  /*1f50*/  SHF.R.S32.HI R27, RZ, 0x1f, R9 ;  /* 0x0000001fff1b7819 */ /* 0x000fc80000011409 */
[----:B------:R-:W-:Y:S02]  /*1f60*/  LEA.HI.X R41, R13, UR17, R26, 0x1, P1 ;  /* 0x000000110d297c11 */ /* 0x000fe400088f0c1a */
[--C-:B------:R-:W-:Y:S02]  /*1f70*/  SHF.R.S32.HI R26, RZ, 0x1f, R2.reuse ;  /* 0x0000001fff1a7819 */ /* 0x100fe40000011402 */
[-C--:B------:R-:W-:Y:S01]  /*1f80*/  IADD3 R13, P0, P1, R9, R12.reuse, R2 ;  /* 0x0000000c090d7210 */ /* 0x080fe2000791e002 */
[----:B------:R-:W3:Y:S01]  /*1f90*/  LDG.E.CONSTANT R40, desc[UR12][R40.64] ;  /* 0x0000000c28287981 */ /* 0x000ee2000c1e9900 */
[----:B------:R-:W-:Y:S02]  /*1fa0*/  IADD3 R42, P2, P3, R7, R12, R0 ;  /* 0x0000000c072a7210 */ /* 0x000fe40007b5e000 */
[----:B------:R-:W-:Y:S02]  /*1fb0*/  IADD3.X R12, R27, R43, R26, P0, P1 ;  /* 0x0000002b1b0c7210 */ /* 0x000fe400007e241a */
[----:B------:R-:W-:-:S02]  /*1fc0*/  LEA R26, P0, R13, UR16, 0x1 ;  /* 0x000000100d1a7c11 */ /* 0x000fc4000f8008ff */
[----:B0-----:R-:W-:Y:S02]  /*1fd0*/  SHF.R.S32.HI R14, RZ, 0x1f, R0 ;  /* 0x0000001fff0e7819 */ /* 0x001fe40000011400 */
[----:B------:R-:W-:Y:S02]  /*1fe0*/  LEA.HI.X R27, R13, UR17, R12, 0x1, P0 ;  /* 0x000000110d1b7c11 */ /* 0x000fe400080f0c0c */
[----:B------:R-:W-:-:S03]  /*1ff0*/  SHF.R.S32.HI R15, RZ, 0x1f, R7 ;  /* 0x0000001fff0f7819 */ /* 0x000fc60000011407 */
[----:B------:R0:W4:Y:S01]  /*2000*/  LDG.E.CONSTANT R41, desc[UR12][R26.64] ;  /* 0x0000000c1a297981 */ /* 0x000122000c1e9900 */
[----:B------:R-:W-:-:S03]  /*2010*/  IADD3.X R43, R15, R43, R14, P2, P3 ;  /* 0x0000002b0f2b7210 */ /* 0x000fc600017e640e */
[----:B------:R-:W1:Y:S01]  /*2020*/  LDS.128 R12, [R4] ;  /* 0x00000000040c7984 */ /* 0x000e620000000c00 */
[----:B0-----:R-:W-:-:S04]  /*2030*/  LEA R26, P0, R42, UR16, 0x1 ;  /* 0x000000102a1a7c11 */ /* 0x001fc8000f8008ff */
[----:B------:R-:W-:-:S05]  /*2040*/  LEA.HI.X R27, R42, UR17, R43, 0x1, P0 ;  /* 0x000000112a1b7c11 */ /* 0x000fca00080f0c2b */
[----:B------:R0:W5:Y:S01]  /*2050*/  LDG.E.CONSTANT R26, desc[UR12][R26.64] ;  /* 0x0000000c1a1a7981 */ /* 0x000162000c1e9900 */
[C---:B-1----:R-:W-:Y:S01]  /*2060*/  IMAD.U32 R44, R13.reuse, 0x10000, RZ ;  /* 0x000100000d2c7824 */ /* 0x042fe200078e00ff */
[----:B------:R-:W-:-:S04]  /*2070*/  PRMT R13, R13, 0x7632, R13 ;  /* 0x000076320d0d7816 */ /* 0x000fc8000000000d */
[----:B------:R-:W-:Y:S02]  /*2080*/  SHF.L.U32 R13, R13, 0x10, RZ ;  /* 0x000000100d0d7819 */ /* 0x000fe400000006ff */
[C---:B0-----:R-:W-:Y:S01]  /*2090*/  PRMT R27, R15.reuse, 0x7632, R27 ;  /* 0x000076320f1b7816 */ /* 0x041fe2000000001b */
[----:B------:R-:W-:Y:S01]  /*20a0*/  IMAD.U32 R15, R15, 0x10000, RZ ;  /* 0x000100000f0f7824 */ /* 0x000fe200078e00ff */
[----:B------:R-:W-:Y:S01]  /*20b0*/  UMOV UR4, 0xffffffff ;  /* 0xffffffff00047882 */ /* 0x000fe20000000000 */
[----:B------:R-:W-:Y:S01]  /*20c0*/  ISETP.NE.AND P0, PT, R25, RZ, PT ;  /* 0x000000ff1900720c */ /* 0x000fe20003f05270 */
[C---:B--2---:R-:W-:Y:S01]  /*20d0*/  IMAD.U32 R45, R39.reuse, 0x10000, RZ ;  /* 0x00010000272d7824 */ /* 0x044fe200078e00ff */
[----:B------:R-:W-:-:S05]  /*20e0*/  PRMT R39, R39, 0x7632, R39 ;  /* 0x0000763227277816 */ /* 0x000fca0000000027 */
[----:B------:R-:W-:Y:S02]  /*20f0*/  IMAD.U32 R39, R39, 0x10000, RZ ;  /* 0x0001000027277824 */ /* 0x000fe400078e00ff */
[----:B------:R-:W-:Y:S02]  /*2100*/  FMUL.FTZ R44, R44, R45 ;  /* 0x0000002d2c2c7220 */ /* 0x000fe40000410000 */
[----:B------:R-:W-:Y:S01]  /*2110*/  FMUL.FTZ R13, R13, R39 ;  /* 0x000000270d0d7220 */ /* 0x000fe20000410000 */
[C---:B------:R-:W-:Y:S01]  /*2120*/  IMAD.U32 R39, R12.reuse, 0x10000, RZ ;  /* 0x000100000c277824 */ /* 0x040fe200078e00ff */
[----:B------:R-:W-:Y:S01]  /*2130*/  PRMT R12, R12, 0x7632, R12 ;  /* 0x000076320c0c7816 */ /* 0x000fe2000000000c */
[C---:B---3--:R-:W-:Y:S01]  /*2140*/  IMAD.U32 R45, R40.reuse, 0x10000, RZ ;  /* 0x00010000282d7824 */ /* 0x048fe200078e00ff */
[----:B------:R-:W-:Y:S02]  /*2150*/  PRMT R40, R40, 0x7632, R40 ;  /* 0x0000763228287816 */ /* 0x000fe40000000028 */
[----:B------:R-:W-:-:S03]  /*2160*/  SHF.L.U32 R12, R12, 0x10, RZ ;  /* 0x000000100c0c7819 */ /* 0x000fc600000006ff */
[----:B------:R-:W-:-:S04]  /*2170*/  IMAD.U32 R40, R40, 0x10000, RZ ;  /* 0x0001000028287824 */ /* 0x000fc800078e00ff */
[----:B------:R-:W-:Y:S01]  /*2180*/  FFMA.FTZ R13, R12, R40, R13 ;  /* 0x000000280c0d7223 */ /* 0x000fe2000001000d */
[----:B------:R-:W-:Y:S02]  /*2190*/  PRMT R40, R14, 0x7632, R40 ;  /* 0x000076320e287816 */ /* 0x000fe40000000028 */
[----:B----4-:R-:W-:-:S03]  /*21a0*/  PRMT R12, R41, 0x7632, R12 ;  /* 0x00007632290c7816 */ /* 0x010fc6000000000c */
[----:B------:R-:W-:Y:S02]  /*21b0*/  IMAD.U32 R40, R40, 0x10000, RZ ;  /* 0x0001000028287824 */ /* 0x000fe400078e00ff */
[----:B------:R-:W-:Y:S01]  /*21c0*/  IMAD.U32 R12, R12, 0x10000, RZ ;  /* 0x000100000c0c7824 */ /* 0x000fe200078e00ff */
[----:B------:R-:W-:Y:S01]  /*21d0*/  SHF.L.U32 R41, R41, 0x10, RZ ;  /* 0x0000001029297819 */ /* 0x000fe200000006ff */
[----:B------:R-:W-:Y:S01]  /*21e0*/  FFMA.FTZ R39, R39, R45, R44 ;  /* 0x0000002d27277223 */ /* 0x000fe2000001002c */
[----:B------:R-:W-:Y:S02]  /*21f0*/  IMAD.U32 R14, R14, 0x10000, RZ ;  /* 0x000100000e0e7824 */ /* 0x000fe400078e00ff */
[----:B------:R-:W-:Y:S02]  /*2200*/  FFMA.FTZ R13, R40, R12, R13 ;  /* 0x0000000c280d7223 */ /* 0x000fe4000001000d */
[----:B------:R-:W-:Y:S01]  /*2210*/  FFMA.FTZ R14, R14, R41, R39 ;  /* 0x000000290e0e7223 */ /* 0x000fe20000010027 */
[C---:B-----5:R-:W-:Y:S01]  /*2220*/  PRMT R12, R26.reuse, 0x7632, R12 ;  /* 0x000076321a0c7816 */ /* 0x060fe2000000000c */
[----:B------:R-:W-:Y:S01]  /*2230*/  IMAD.U32 R39, R26, 0x10000, RZ ;  /* 0x000100001a277824 */ /* 0x000fe200078e00ff */
        /* <DEDUP_REMOVED lines=9> */
.L_x_22184:
        /* <DEDUP_REMOVED lines=12> */
.L_x_22143:
[----:B------:R-:W-:-:S13]  /*2390*/  ISETP.NE.AND P0, PT, R25, RZ, PT ;  /* 0x000000ff1900720c */ /* 0x000fda0003f05270 */
[----:B------:R-:W-:-:S05]  /*23a0*/  @!P0 IMAD.MOV.U32 R12, RZ, RZ, -0x800001 ;  /* 0xff7fffffff0c8424 */ /* 0x000fca00078e00ff */
[----:B------:R3:W-:Y:S02]  /*23b0*/  @!P0 STS [R37], R12 ;  /* 0x0000000c25008388 */ /* 0x0007e40000000800 */
.L_x_22145:
[----:B------:R-:W-:Y:S05]  /*23c0*/  BSYNC B1 ;  /* 0x0000000000017941 */ /* 0x000fea0003800000 */
.L_x_22142:
[----:B------:R-:W-:Y:S01]  /*23d0*/  VIADD R36, R36, 0x4 ;  /* 0x0000000424247836 */ /* 0x000fe20000000000 */
[----:B------:R-:W-:Y:S01]  /*23e0*/  IADD3 R32, P1, R32, 0x10, RZ ;  /* 0x0000001020207810 */ /* 0x000fe20007f3e0ff */
[----:B------:R-:W-:Y:S01]  /*23f0*/  VIADD R35, R35, 0x20 ;  /* 0x0000002023237836 */ /* 0x000fe20000000000 */
[----:B--23--:R-:W-:Y:S01]  /*2400*/  IADD3 R37, R37, 0x80, RZ ;  /* 0x0000008025257810 */ /* 0x00cfe20007ffe0ff */
[----:B------:R-:W-:Y:S01]  /*2410*/  VIADD R38, R38, 0x20 ;  /* 0x0000002026267836 */ /* 0x000fe20000000000 */
[----:B------:R-:W-:Y:S01]  /*2420*/  ISETP.GE.AND P0, PT, R36, R29, PT ;  /* 0x0000001d2400720c */ /* 0x000fe20003f06270 */
[----:B------:R-:W-:Y:S01]  /*2430*/  VIADD R34, R34, 0x20 ;  /* 0x0000002022227836 */ /* 0x000fe20000000000 */
[----:B------:R-:W-:-:S11]  /*2440*/  IADD3.X R33, RZ, R33, RZ, P1, !PT ;  /* 0x00000021ff217210 */ /* 0x000fd60000ffe4ff */
[----:B------:R-:W-:Y:S05]  /*2450*/  @!P0 BRA `(.L_x_22146) ;  /* 0xfffffff400c08947 */ /* 0x000fea000383ffff */
.L_x_22135:
[----:B------:R-:W-:Y:S05]  /*2460*/  BSYNC B0 ;  /* 0x0000000000007941 */ /* 0x000fea0003800000 */
.L_x_22134:
[----:B------:R-:W2:Y:S01]  /*2470*/  S2R R23, SR_TID.X ;  /* 0x0000000000177919 */ /* 0x000ea20000002100 */
[----:B------:R-:W-:Y:S01]  /*2480*/  VIADD R2, R30, 0x7 ;  /* 0x000000071e027836 */ /* 0x000fe20000000000 */
[----:B------:R-:W-:-:S04]  /*2490*/  UMOV UR4, 0xffffffff ;  /* 0xffffffff00047882 */ /* 0x000fc80000000000 */
        /* <DEDUP_REMOVED lines=9> */
[----:B-1----:R-:W0:Y:S02]  /*2530*/  SHFL.BFLY PT, R26, R17, 0x10, 0x1f ;  /* 0x0e001f00111a7f89 */ /* 0x002e2400000e0000 */
[----:B0-----:R-:W-:-:S05]  /*2540*/  FMNMX.FTZ R15, R26, R17, !PT ;  /* 0x000000111a0f7209 */ /* 0x001fca0007810000 */
[----:B------:R-:W0:Y:S02]  /*2550*/  SHFL.BFLY PT, R26, R15, 0x8, 0x1f ;  /* 0x0d001f000f1a7f89 */ /* 0x000e2400000e0000 */
[----:B0-----:R-:W-:-:S05]  /*2560*/  FMNMX.FTZ R2, R15, R26, !PT ;  /* 0x0000001a0f027209 */ /* 0x001fca0007810000 */
[----:B------:R0:W1:Y:S02]  /*2570*/  SHFL.BFLY PT, R26, R2, 0x4, 0x1f ;  /* 0x0c801f00021a7f89 */ /* 0x00006400000e0000 */
.L_x_22189:
[----:B------:R-:W-:Y:S01]  /*2580*/  ISETP.NE.AND P0, PT, R0, RZ, PT ;  /* 0x000000ff0000720c */ /* 0x000fe20003f05270 */
[----:B------:R-:W-:-:S12]  /*2590*/  WARPSYNC.ALL ;  /* 0x0000000000007948 */ /* 0x000fd80003800000 */
[----:B------:R-:W2:Y:S01]  /*25a0*/  @!P0 S2R R6, SR_CgaCtaId ;  /* 0x0000000000068919 */ /* 0x000ea20000008800 */
[----:B------:R-:W-:-:S05]  /*25b0*/  @!P0 MOV R3, 0x400 ;  /* 0x0000040000038802 */ /* 0x000fca0000000f00 */
[----:B------:R-:W-:-:S05]  /*25c0*/  @!P0 VIADD R3, R3, 0x40 ;  /* 0x0000004003038836 */ /* 0x000fca0000000000 */
[----:B--2---:R-:W-:Y:S02]  /*25d0*/  @!P0 LEA R6, R6, R3, 0x18 ;  /* 0x0000000306068211 */ /* 0x004fe400078ec0ff */
[----:B-1----:R-:W-:Y:S02]  /*25e0*/  FMNMX.FTZ R3, R2, R26, !PT ;  /* 0x0000001a02037209 */ /* 0x002fe40007810000 */
[----:B------:R-:W-:-:S05]  /*25f0*/  @!P0 LEA R6, R9, R6, 0x2 ;  /* 0x0000000609068211 */ /* 0x000fca00078e10ff */
[----:B------:R1:W-:Y:S01]  /*2600*/  @!P0 STS [R6], R3 ;  /* 0x0000000306008388 */ /* 0x0003e20000000800 */
[----:B------:R-:W-:Y:S01]  /*2610*/  BAR.SYNC.DEFER_BLOCKING 0x0 ;  /* 0x0000000000007b1d */ /* 0x000fe20000010000 */
[----:B------:R-:W-:Y:S02]  /*2620*/  ISETP.GT.AND P0, PT, R0, 0x3, PT ;  /* 0x000000030000780c */ /* 0x000fe40003f04270 */
[----:B------:R-:W-:-:S03]  /*2630*/  ISETP.GE.AND P1, PT, R23, R24, PT ;  /* 0x000000181700720c */ /* 0x000fc60003f26270 */
[----:B------:R-:W-:Y:S08]  /*2640*/  BSSY B0, `(.L_x_22148) ;  /* 0x00000f8000007945 */ /* 0x000ff00003800000 */
[----:B-1----:R-:W1:Y:S01]  /*2650*/  @!P0 S2R R3, SR_CgaCtaId ;  /* 0x0000000000038919 */ /* 0x002e620000008800 */
[----:B0-----:R-:W-:-:S05]  /*2660*/  @!P0 MOV R2, 0x400 ;  /* 0x0000040000028802 */ /* 0x001fca0000000f00 */
[----:B------:R-:W-:-:S05]  /*2670*/  @!P0 VIADD R2, R2, 0x40 ;  /* 0x0000004002028836 */ /* 0x000fca0000000000 */
[----:B-1----:R-:W-:Y:S01]  /*2680*/  @!P0 LEA R5, R3, R2, 0x18 ;  /* 0x0000000203058211 */ /* 0x002fe200078ec0ff */
[----:B------:R-:W-:-:S04]  /*2690*/  IMAD.MOV.U32 R3, RZ, RZ, -0x800001 ;  /* 0xff7fffffff037424 */ /* 0x000fc800078e00ff */
[----:B------:R-:W-:Y:S01]  /*26a0*/  @!P0 IMAD R6, R0, 0x4, R5 ;  /* 0x0000000400068824 */ /* 0x000fe200078e0205 */
[----:B------:R-:W-:-:S04]  /*26b0*/  HFMA2.MMA R5, -RZ, RZ, 0, 0 ;  /* 0x00000000ff057435 */ /* 0x000fc800000001ff */
        /* <DEDUP_REMOVED lines=31> */
.L_x_22152:
        /* <DEDUP_REMOVED lines=11> */
.L_x_22151:
[----:B------:R-:W-:Y:S05]  /*2960*/  BSYNC B1 ;  /* 0x0000000000017941 */ /* 0x000fea0003800000 */
.L_x_22150:
        /* <DEDUP_REMOVED lines=14> */
.L_x_22155:
[----:B------:R-:W0:Y:S01]  /*2a50*/  LDS R41, [R6+0x600] ;  /* 0x0006000006297984 */ /* 0x000e220000000800 */
[----:B------:R-:W-:-:S03]  /*2a60*/  IADD3 R3, R3, 0x800, RZ ;  /* 0x0000080003037810 */ /* 0x000fc60007ffe0ff */
[----:B------:R-:W1:Y:S01]  /*2a70*/  LDS R7, [R6+-0x400] ;  /* 0xfffc000006077984 */ /* 0x000e620000000800 */
[----:B------:R-:W-:-:S03]  /*2a80*/  ISETP.GE.AND P2, PT, R3, R8, PT ;  /* 0x000000080300720c */ /* 0x000fc60003f46270 */
[----:B------:R-:W2:Y:S04]  /*2a90*/  LDS R13, [R6+-0x200] ;  /* 0xfffe0000060d7984 */ /* 0x000ea80000000800 */
[----:B-----5:R-:W3:Y:S04]  /*2aa0*/  LDS R31, [R6+0x800] ;  /* 0x00080000061f7984 */ /* 0x020ee80000000800 */
[----:B------:R-:W-:Y:S04]  /*2ab0*/  LDS R35, [R6+0xe00] ;  /* 0x000e000006237984 */ /* 0x000fe80000000800 */
[----:B------:R-:W4:Y:S04]  /*2ac0*/  LDS R15, [R6] ;  /* 0x00000000060f7984 */ /* 0x000f280000000800 */
[----:B------:R-:W4:Y:S04]  /*2ad0*/  LDS R17, [R6+0x200] ;  /* 0x0002000006117984 */ /* 0x000f280000000800 */
[----:B------:R-:W4:Y:S04]  /*2ae0*/  LDS R27, [R6+0xa00] ;  /* 0x000a0000061b7984 */ /* 0x000f280000000800 */
[----:B------:R-:W4:Y:S04]  /*2af0*/  LDS R37, [R6+0x1000] ;  /* 0x0010000006257984 */ /* 0x000f280000000800 */
[----:B------:R-:W4:Y:S04]  /*2b00*/  LDS R25, [R6+0x400] ;  /* 0x0004000006197984 */ /* 0x000f280000000800 */
[----:B------:R-:W-:Y:S01]  /*2b10*/  LDS R39, [R6+0x1200] ;  /* 0x0012000006277984 */ /* 0x000fe20000000800 */
[----:B0-----:R-:W-:-:S03]  /*2b20*/  FADD.FTZ R10, -R2, R41 ;  /* 0x00000029020a7221 */ /* 0x001fc60000010100 */
[----:B------:R-:W0:Y:S01]  /*2b30*/  LDS R33, [R6+0xc00] ;  /* 0x000c000006217984 */ /* 0x000e220000000800 */
[----:B-1----:R-:W-:Y:S01]  /*2b40*/  FADD.FTZ R7, -R2, R7 ;  /* 0x0000000702077221 */ /* 0x002fe20000010100 */
[----:B------:R-:W-:Y:S02]  /*2b50*/  FMUL.FTZ R12, R10, 1.4426950216293334961 ;  /* 0x3fb8aa3b0a0c7820 */ /* 0x000fe40000410000 */
[----:B------:R-:W-:Y:S01]  /*2b60*/  LDS R41, [R6+0x1400] ;  /* 0x0014000006297984 */ /* 0x000fe20000000800 */
[----:B------:R-:W-:Y:S01]  /*2b70*/  FMUL.FTZ R7, R7, 1.4426950216293334961 ;  /* 0x3fb8aa3b07077820 */ /* 0x000fe20000410000 */
[C---:B--2---:R-:W-:Y:S01]  /*2b80*/  FADD.FTZ R13, -R2.reuse, R13 ;  /* 0x0000000d020d7221 */ /* 0x044fe20000010100 */
[----:B---3--:R-:W-:Y:S01]  /*2b90*/  FADD.FTZ R14, -R2, R31 ;  /* 0x0000001f020e7221 */ /* 0x008fe20000010100 */
[----:B------:R-:W1:Y:S01]  /*2ba0*/  LDS R10, [R6+0x1600] ;  /* 0x00160000060a7984 */ /* 0x000e620000000800 */
[----:B------:R2:W3:Y:S01]  /*2bb0*/  MUFU.EX2 R31, R12 ;  /* 0x0000000c001f7308 */ /* 0x0004e20000000800 */
[----:B------:R-:W-:Y:S01]  /*2bc0*/  FMUL.FTZ R13, R13, 1.4426950216293334961 ;  /* 0x3fb8aa3b0d0d7820 */ /* 0x000fe20000410000 */
[----:B------:R-:W-:Y:S01]  /*2bd0*/  FMUL.FTZ R14, R14, 1.4426950216293334961 ;  /* 0x3fb8aa3b0e0e7820 */ /* 0x000fe20000410000 */
[----:B------:R-:W1:Y:S01]  /*2be0*/  LDS R43, [R6+0x1800] ;  /* 0x00180000062b7984 */ /* 0x000e620000000800 */
[----:B----4-:R-:W-:-:S03]  /*2bf0*/  FADD.FTZ R15, -R2, R15 ;  /* 0x0000000f020f7221 */ /* 0x010fc60000010100 */
[----:B------:R-:W4:Y:S01]  /*2c00*/  LDS R45, [R6+0x1a00] ;  /* 0x001a0000062d7984 */ /* 0x000f220000000800 */
[----:B------:R-:W0:Y:S01]  /*2c10*/  MUFU.EX2 R7, R7 ;  /* 0x0000000700077308 */ /* 0x000e220000000800 */
[C---:B--2---:R-:W-:Y:S01]  /*2c20*/  FADD.FTZ R12, -R2.reuse, R35 ;  /* 0x00000023020c7221 */ /* 0x044fe20000010100 */
[----:B------:R-:W-:Y:S01]  /*2c30*/  FMUL.FTZ R15, R15, 1.4426950216293334961 ;  /* 0x3fb8aa3b0f0f7820 */ /* 0x000fe20000410000 */
[----:B------:R-:W-:Y:S02]  /*2c40*/  FADD.FTZ R17, -R2, R17 ;  /* 0x0000001102117221 */ /* 0x000fe40000010100 */
[----:B------:R-:W-:Y:S01]  /*2c50*/  FMUL.FTZ R22, R12, 1.4426950216293334961 ;  /* 0x3fb8aa3b0c167820 */ /* 0x000fe20000410000 */
[C---:B------:R-:W-:Y:S01]  /*2c60*/  FADD.FTZ R16, -R2.reuse, R27 ;  /* 0x0000001b02107221 */ /* 0x040fe20000010100 */
[----:B------:R-:W-:Y:S01]  /*2c70*/  FMUL.FTZ R17, R17, 1.4426950216293334961 ;  /* 0x3fb8aa3b11117820 */ /* 0x000fe20000410000 */
[----:B------:R-:W2:Y:S01]  /*2c80*/  MUFU.EX2 R13, R13 ;  /* 0x0000000d000d7308 */ /* 0x000ea20000000800 */
[----:B---3--:R-:W-:Y:S01]  /*2c90*/  STS [R6+0x600], R31 ;  /* 0x0006001f06007388 */ /* 0x008fe20000000800 */
[----:B------:R-:W-:Y:S01]  /*2ca0*/  FADD.FTZ R12, -R2, R37 ;  /* 0x00000025020c7221 */ /* 0x000fe20000010100 */
[----:B------:R-:W-:Y:S01]  /*2cb0*/  FMUL.FTZ R16, R16, 1.4426950216293334961 ;  /* 0x3fb8aa3b10107820 */ /* 0x000fe20000410000 */
[----:B------:R-:W-:-:S04]  /*2cc0*/  FADD.FTZ R25, -R2, R25 ;  /* 0x0000001902197221 */ /* 0x000fc80000010100 */
[----:B------:R3:W1:Y:S01]  /*2cd0*/  MUFU.EX2 R27, R14 ;  /* 0x0000000e001b7308 */ /* 0x0006620000000800 */
[----:B0-----:R-:W-:Y:S01]  /*2ce0*/  STS [R6+-0x400], R7 ;  /* 0xfffc000706007388 */ /* 0x001fe20000000800 */
[----:B------:R-:W-:Y:S01]  /*2cf0*/  FMUL.FTZ R25, R25, 1.4426950216293334961 ;  /* 0x3fb8aa3b19197820 */ /* 0x000fe20000410000 */
[----:B------:R-:W-:-:S05]  /*2d00*/  FADD.FTZ R20, -R2, R33 ;  /* 0x0000002102147221 */ /* 0x000fca0000010100 */
[----:B------:R-:W0:Y:S01]  /*2d10*/  MUFU.EX2 R15, R15 ;  /* 0x0000000f000f7308 */ /* 0x000e220000000800 */
[----:B---3--:R-:W-:Y:S01]  /*2d20*/  FMUL.FTZ R14, R12, 1.4426950216293334961 ;  /* 0x3fb8aa3b0c0e7820 */ /* 0x008fe20000410000 */
[----:B------:R-:W-:Y:S01]  /*2d30*/  FADD.FTZ R12, -R2, R39 ;  /* 0x00000027020c7221 */ /* 0x000fe20000010100 */
[----:B------:R-:W-:Y:S01]  /*2d40*/  FMUL.FTZ R20, R20, 1.4426950216293334961 ;  /* 0x3fb8aa3b14147820 */ /* 0x000fe20000410000 */
[----:B--2---:R-:W-:Y:S01]  /*2d50*/  STS [R6+-0x200], R13 ;  /* 0xfffe000d06007388 */ /* 0x004fe20000000800 */
[----:B-1----:R-:W-:-:S03]  /*2d60*/  FADD.FTZ R10, -R2, R10 ;  /* 0x0000000a020a7221 */ /* 0x002fc60000010100 */
[----:B------:R1:W2:Y:S01]  /*2d70*/  MUFU.EX2 R33, R16 ;  /* 0x0000001000217308 */ /* 0x0002a20000000800 */
[----:B------:R-:W-:Y:S01]  /*2d80*/  STS [R6+0x800], R27 ;  /* 0x0008001b06007388 */ /* 0x000fe20000000800 */
[----:B------:R-:W-:-:S06]  /*2d90*/  FMUL.FTZ R10, R10, 1.4426950216293334961 ;  /* 0x3fb8aa3b0a0a7820 */ /* 0x000fcc0000410000 */
[----:B------:R-:W3:Y:S01]  /*2da0*/  MUFU.EX2 R17, R17 ;  /* 0x0000001100117308 */ /* 0x000ee20000000800 */
[----:B-1----:R-:W-:Y:S01]  /*2db0*/  FMUL.FTZ R16, R12, 1.4426950216293334961 ;  /* 0x3fb8aa3b0c107820 */ /* 0x002fe20000410000 */
[----:B------:R-:W-:Y:S01]  /*2dc0*/  FADD.FTZ R12, -R2, R41 ;  /* 0x00000029020c7221 */ /* 0x000fe20000010100 */
[----:B0-----:R-:W-:Y:S03]  /*2dd0*/  STS [R6], R15 ;  /* 0x0000000f06007388 */ /* 0x001fe60000000800 */
[----:B------:R-:W-:Y:S01]  /*2de0*/  FMUL.FTZ R26, R12, 1.4426950216293334961 ;  /* 0x3fb8aa3b0c1a7820 */ /* 0x000fe20000410000 */
[----:B------:R-:W-:Y:S01]  /*2df0*/  FADD.FTZ R12, R7, R5 ;  /* 0x00000005070c7221 */ /* 0x000fe20000010000 */
[----:B------:R-:W0:Y:S01]  /*2e00*/  MUFU.EX2 R25, R25 ;  /* 0x0000001900197308 */ /* 0x000e220000000800 */
[----:B--2---:R-:W-:Y:S02]  /*2e10*/  STS [R6+0xa00], R33 ;  /* 0x000a002106007388 */ /* 0x004fe40000000800 */
[----:B------:R-:W-:-:S04]  /*2e20*/  FADD.FTZ R12, R12, R13 ;  /* 0x0000000d0c0c7221 */ /* 0x000fc80000010000 */
[----:B------:R-:W-:Y:S01]  /*2e30*/  FADD.FTZ R12, R12, R15 ;  /* 0x0000000f0c0c7221 */ /* 0x000fe20000010000 */
[----:B------:R-:W1:Y:S01]  /*2e40*/  MUFU.EX2 R35, R20 ;  /* 0x0000001400237308 */ /* 0x000e620000000800 */
[----:B---3--:R-:W-:Y:S02]  /*2e50*/  STS [R6+0x200], R17 ;  /* 0x0002001106007388 */ /* 0x008fe40000000800 */
[----:B------:R-:W-:-:S05]  /*2e60*/  FADD.FTZ R12, R12, R17 ;  /* 0x000000110c0c7221 */ /* 0x000fca0000010000 */
[----:B------:R-:W2:Y:S01]  /*2e70*/  MUFU.EX2 R37, R22 ;  /* 0x0000001600257308 */ /* 0x000ea20000000800 */
[----:B0-----:R-:W-:Y:S01]  /*2e80*/  FADD.FTZ R12, R12, R25 ;  /* 0x000000190c0c7221 */ /* 0x001fe20000010000 */
[----:B------:R-:W-:Y:S03]  /*2e90*/  STS [R6+0x400], R25 ;  /* 0x0004001906007388 */ /* 0x000fe60000000800 */
[----:B------:R-:W-:-:S03]  /*2ea0*/  FADD.FTZ R12, R12, R31 ;  /* 0x0000001f0c0c7221 */ /* 0x000fc60000010000 */
[----:B------:R0:W3:Y:S01]  /*2eb0*/  MUFU.EX2 R39, R14 ;  /* 0x0000000e00277308 */ /* 0x0000e20000000800 */
[----:B------:R-:W-:Y:S01]  /*2ec0*/  FADD.FTZ R12, R12, R27 ;  /* 0x0000001b0c0c7221 */ /* 0x000fe20000010000 */
[----:B-1----:R-:W-:Y:S03]  /*2ed0*/  STS [R6+0xc00], R35 ;  /* 0x000c002306007388 */ /* 0x002fe60000000800 */
[----:B------:R-:W-:-:S03]  /*2ee0*/  FADD.FTZ R12, R12, R33 ;  /* 0x000000210c0c7221 */ /* 0x000fc60000010000 */
[----:B------:R4:W1:Y:S01]  /*2ef0*/  MUFU.EX2 R41, R16 ;  /* 0x0000001000297308 */ /* 0x0008620000000800 */
[----:B0-----:R-:W-:Y:S01]  /*2f00*/  FADD.FTZ R14, -R2, R43 ;  /* 0x0000002b020e7221 */ /* 0x001fe20000010100 */
[----:B------:R-:W-:Y:S01]  /*2f10*/  FADD.FTZ R12, R12, R35 ;  /* 0x000000230c0c7221 */ /* 0x000fe20000010000 */
[----:B--2---:R-:W-:Y:S02]  /*2f20*/  STS [R6+0xe00], R37 ;  /* 0x000e002506007388 */ /* 0x004fe40000000800 */
[----:B------:R-:W-:Y:S01]  /*2f30*/  FMUL.FTZ R14, R14, 1.4426950216293334961 ;  /* 0x3fb8aa3b0e0e7820 */ /* 0x000fe20000410000 */
[----:B------:R-:W-:Y:S02]  /*2f40*/  FADD.FTZ R12, R12, R37 ;  /* 0x000000250c0c7221 */ /* 0x000fe40000010000 */
[----:B------:R-:W0:Y:S01]  /*2f50*/  MUFU.EX2 R5, R26 ;  /* 0x0000001a00057308 */ /* 0x000e220000000800 */
[----:B----4-:R-:W-:Y:S01]  /*2f60*/  FADD.FTZ R16, -R2, R45 ;  /* 0x0000002d02107221 */ /* 0x010fe20000010100 */
[----:B---3--:R-:W-:Y:S01]  /*2f70*/  FADD.FTZ R12, R12, R39 ;  /* 0x000000270c0c7221 */ /* 0x008fe20000010000 */
[----:B------:R-:W-:Y:S02]  /*2f80*/  STS [R6+0x1000], R39 ;  /* 0x0010002706007388 */ /* 0x000fe40000000800 */
[----:B------:R-:W-:-:S03]  /*2f90*/  FMUL.FTZ R16, R16, 1.4426950216293334961 ;  /* 0x3fb8aa3b10107820 */ /* 0x000fc60000410000 */
[----:B------:R-:W2:Y:S01]  /*2fa0*/  MUFU.EX2 R43, R10 ;  /* 0x0000000a002b7308 */ /* 0x000ea20000000800 */
[----:B-1----:R-:W-:Y:S01]  /*2fb0*/  FADD.FTZ R12, R12, R41 ;  /* 0x000000290c0c7221 */ /* 0x002fe20000010000 */
[----:B------:R-:W-:Y:S06]  /*2fc0*/  STS [R6+0x1200], R41 ;  /* 0x0012002906007388 */ /* 0x000fec0000000800 */
[----:B------:R-:W1:Y:S01]  /*2fd0*/  MUFU.EX2 R45, R14 ;  /* 0x0000000e002d7308 */ /* 0x000e620000000800 */
[----:B0-----:R-:W-:Y:S01]  /*2fe0*/  FADD.FTZ R12, R12, R5 ;  /* 0x000000050c0c7221 */ /* 0x001fe20000010000 */
[----:B------:R0:W-:Y:S06]  /*2ff0*/  STS [R6+0x1400], R5 ;  /* 0x0014000506007388 */ /* 0x0001ec0000000800 */
[----:B------:R-:W3:Y:S01]  /*3000*/  MUFU.EX2 R16, R16 ;  /* 0x0000001000107308 */ /* 0x000ee20000000800 */
[----:B--2---:R-:W-:Y:S01]  /*3010*/  FADD.FTZ R12, R12, R43 ;  /* 0x0000002b0c0c7221 */ /* 0x004fe20000010000 */
[----:B------:R-:W-:Y:S03]  /*3020*/  STS [R6+0x1600], R43 ;  /* 0x0016002b06007388 */ /* 0x000fe60000000800 */
[----:B-1----:R-:W-:Y:S01]  /*3030*/  FADD.FTZ R12, R12, R45 ;  /* 0x0000002d0c0c7221 */ /* 0x002fe20000010000 */
[----:B------:R-:W-:Y:S04]  /*3040*/  STS [R6+0x1800], R45 ;  /* 0x0018002d06007388 */ /* 0x000fe80000000800 */
[----:B---3--:R1:W-:Y:S01]  /*3050*/  STS [R6+0x1a00], R16 ;  /* 0x001a001006007388 */ /* 0x0083e20000000800 */
[----:B0-----:R-:W-:Y:S01]  /*3060*/  FADD.FTZ R5, R12, R16 ;  /* 0x000000100c057221 */ /* 0x001fe20000010000 */
[----:B-1----:R-:W-:Y:S01]  /*3070*/  VIADD R6, R6, 0x2000 ;  /* 0x0000200006067836 */ /* 0x002fe20000000000 */
[----:B------:R-:W-:Y:S06]  /*3080*/  @!P2 BRA `(.L_x_22155) ;  /* 0xfffffff80070a947 */ /* 0x000fec000383ffff */
.L_x_22154:
[----:B------:R-:W-:Y:S05]  /*3090*/  BSYNC B1 ;  /* 0x0000000000017941 */ /* 0x000fea0003800000 */
.L_x_22153:
        /* <DEDUP_REMOVED lines=12> */
[----:B-----5:R-:W4:Y:S04]  /*3160*/  LDS R31, [R6+0x800] ;  /* 0x00080000061f7984 */ /* 0x020f280000000800 */
        /* <DEDUP_REMOVED lines=42> */
.L_x_22157:
[----:B------:R-:W-:Y:S05]  /*3410*/  BSYNC B1 ;  /* 0x0000000000017941 */ /* 0x000fea0003800000 */
.L_x_22156:
        /* <DEDUP_REMOVED lines=26> */
.L_x_22149:
[----:B------:R-:W-:Y:S05]  /*35c0*/  BSYNC B0 ;  /* 0x0000000000007941 */ /* 0x000fea0003800000 */
.L_x_22148:
        /* <DEDUP_REMOVED lines=59> */
.L_x_22162:
        /* <DEDUP_REMOVED lines=8> */
.L_x_22161:
[----:B------:R-:W-:Y:S05]  /*3a00*/  BSYNC B1 ;  /* 0x0000000000017941 */ /* 0x000fea0003800000 */
.L_x_22160:
        /* <DEDUP_REMOVED lines=14> */
.L_x_22165:
        /* <DEDUP_REMOVED lines=23> */
[----:B-----5:R-:W-:-:S03]  /*3c60*/  FMUL.FTZ R31, R36, R5 ;  /* 0x00000005241f7220 */ /* 0x020fc60000410000 */
        /* <DEDUP_REMOVED lines=9> */
[-C--:B------:R-:W-:Y:S01]  /*3d00*/  FMUL.FTZ R39, R39, R5.reuse ;  /* 0x0000000527277220 */ /* 0x080fe20000410000 */
[-C--:B------:R-:W-:Y:S02]  /*3d10*/  FMUL.FTZ R41, R41, R5.reuse ;  /* 0x0000000529297220 */ /* 0x080fe40000410000 */
[----:B------:R-:W-:Y:S01]  /*3d20*/  STS [R6+0x600], R31 ;  /* 0x0006001f06007388 */ /* 0x000fe20000000800 */
[----:B--2---:R-:W-:-:S03]  /*3d30*/  FMUL.FTZ R15, R16, R5 ;  /* 0x00000005100f7220 */ /* 0x004fc60000410000 */
        /* <DEDUP_REMOVED lines=15> */
.L_x_22164:
[----:B------:R-:W-:Y:S05]  /*3e30*/  BSYNC B1 ;  /* 0x0000000000017941 */ /* 0x000fea0003800000 */
.L_x_22163:
        /* <DEDUP_REMOVED lines=23> */
[----:B-----5:R-:W-:-:S03]  /*3fb0*/  FMUL.FTZ R31, R20, R5 ;  /* 0x00000005141f7220 */ /* 0x020fc60000410000 */
[----:B------:R-:W-:Y:S01]  /*3fc0*/  STS [R6+0x400], R27 ;  /* 0x0004001b06007388 */ /* 0x000fe20000000800 */
[----:B------:R-:W-:-:S03]  /*3fd0*/  FMUL.FTZ R33, R22, R5 ;  /* 0x0000000516217220 */ /* 0x000fc60000410000 */
[----:B------:R-:W-:Y:S01]  /*3fe0*/  STS [R6+0x600], R31 ;  /* 0x0006001f06007388 */ /* 0x000fe20000000800 */
[----:B------:R-:W-:-:S03]  /*3ff0*/  FMUL.FTZ R35, R26, R5 ;  /* 0x000000051a237220 */ /* 0x000fc60000410000 */
[----:B------:R-:W-:Y:S04]  /*4000*/  STS [R6+0x800], R33 ;  /* 0x0008002106007388 */ /* 0x000fe80000000800 */
[----:B------:R0:W-:Y:S02]  /*4010*/  STS [R6+0xa00], R35 ;  /* 0x000a002306007388 */ /* 0x0001e40000000800 */
[----:B0-----:R-:W-:-:S07]  /*4020*/  VIADD R6, R6, 0x1000 ;  /* 0x0000100006067836 */ /* 0x001fce0000000000 */
.L_x_22167:
[----:B------:R-:W-:Y:S05]  /*4030*/  BSYNC B1 ;  /* 0x0000000000017941 */ /* 0x000fea0003800000 */
.L_x_22166:
        /* <DEDUP_REMOVED lines=14> */
.L_x_22159:
[----:B------:R-:W-:Y:S05]  /*4120*/  BSYNC B0 ;  /* 0x0000000000007941 */ /* 0x000fea0003800000 */
.L_x_22158:
        /* <DEDUP_REMOVED lines=32> */
.L_x_22169:
[----:B------:R-:W-:Y:S05]  /*4330*/  BSYNC B0 ;  /* 0x0000000000007941 */ /* 0x000fea0003800000 */
.L_x_22168:
[----:B------:R-:W-:Y:S01]  /*4340*/  ULDC UR10, c[0x0][0x26c] ;  /* 0x00009b00000a7ab9 */ /* 0x000fe20000000800 */
[----:B------:R-:W-:Y:S01]  /*4350*/  ULDC.64 UR6, c[0x0][0x238] ;  /* 0x00008e0000067ab9 */ /* 0x000fe20000000a00 */
[----:B------:R-:W-:Y:S01]  /*4360*/  BSSY B0, `(.L_x_22170) ;  /* 0x00000b0000007945 */ /* 0x000fe20003800000 */
[----:B------:R-:W-:-:S03]  /*4370*/  @P1 MOV R10, RZ ;  /* 0x000000ff000a1202 */ /* 0x000fc60000000f00 */
[----:B------:R-:W-:Y:S05]  /*4380*/  @P1 BRA `(.L_x_22171) ;  /* 0x0000000800b41947 */ /* 0x000fea0003800000 */
[----:B-12---:R-:W1:Y:S01]  /*4390*/  I2F.RP R5, R21 ;  /* 0x0000001500057306 */ /* 0x006e620000209400 */
[----:B------:R-:W2:Y:S01]  /*43a0*/  S2UR UR4, SR_CTAID.Y ;  /* 0x00000000000479c3 */ /* 0x000ea20000002600 */
[----:B---3--:R-:W3:Y:S01]  /*43b0*/  S2R R12, SR_CTAID.Z ;  /* 0x00000000000c7919 */ /* 0x008ee20000002700 */
[----:B------:R-:W-:Y:S01]  /*43c0*/  ULDC UR8, c[0x0][0x270] ;  /* 0x00009c0000087ab9 */ /* 0x000fe20000000800 */
[----:B0-----:R-:W-:Y:S01]  /*43d0*/  IMAD.SHL.U32 R2, R0, 0x8, RZ ;  /* 0x0000000800027824 */ /* 0x001fe200078e00ff */
[----:B------:R-:W-:Y:S01]  /*43e0*/  SHF.R.S32.HI R6, RZ, 0x1f, R18 ;  /* 0x0000001fff067819 */ /* 0x000fe20000011412 */
[----:B------:R-:W-:Y:S01]  /*43f0*/  IMAD R28, R28, UR8, RZ ;  /* 0x000000081c1c7c24 */ /* 0x000fe2000f8e02ff */
[----:B------:R-:W-:Y:S01]  /*4400*/  ULDC.64 UR8, c[0x0][0x248] ;  /* 0x0000920000087ab9 */ /* 0x000fe20000000a00 */
[----:B------:R-:W-:Y:S01]  /*4410*/  IADD3 R27, -R4, 0x1, RZ ;  /* 0x00000001041b7810 */ /* 0x000fe20007ffe1ff */
[----:B------:R-:W2:Y:S01]  /*4420*/  LDC R3, c[0x0][0x258] ;  /* 0x00009600ff037b82 */ /* 0x000ea20000000800 */
[----:B-1----:R-:W0:Y:S07]  /*4430*/  MUFU.RCP R5, R5 ;  /* 0x0000000500057308 */ /* 0x002e2e0000001000 */
[----:B------:R-:W1:Y:S08]  /*4440*/  S2UR UR5, SR_CgaCtaId ;  /* 0x00000000000579c3 */ /* 0x000e700000008800 */
[----:B------:R-:W4:Y:S01]  /*4450*/  LDC R22, c[0x0][0x26c] ;  /* 0x00009b00ff167b82 */ /* 0x000f220000000800 */
[----:B0-----:R-:W-:-:S02]  /*4460*/  VIADD R7, R5, 0xffffffe ;  /* 0x0ffffffe05077836 */ /* 0x001fc40000000000 */
[----:B--2---:R-:W-:Y:S01]  /*4470*/  IMAD R5, R3, UR4, RZ ;  /* 0x0000000403057c24 */ /* 0x004fe2000f8e02ff */
[----:B------:R-:W-:Y:S01]  /*4480*/  UMOV UR4, 0x400 ;  /* 0x0000040000047882 */ /* 0x000fe20000000000 */
[----:B------:R-:W-:Y:S01]  /*4490*/  SHF.R.S32.HI R3, RZ, 0x1f, R2 ;  /* 0x0000001fff037819 */ /* 0x000fe20000011402 */
[----:B------:R-:W-:Y:S01]  /*44a0*/  UIADD3 UR4, UR4, 0x60, URZ ;  /* 0x0000006004047890 */ /* 0x000fe2000fffe03f */
[----:B------:R-:W0:Y:S01]  /*44b0*/  F2I.FTZ.U32.TRUNC.NTZ R7, R7 ;  /* 0x0000000700077305 */ /* 0x000e22000021f000 */
[C---:B------:R-:W-:Y:S01]  /*44c0*/  IADD3 R25, P1, R5.reuse, R18, RZ ;  /* 0x0000001205197210 */ /* 0x040fe20007f3e0ff */
[----:B---3--:R-:W-:Y:S01]  /*44d0*/  IMAD R12, R12, 0x40, R9 ;  /* 0x000000400c0c7824 */ /* 0x008fe200078e0209 */
[----:B-1----:R-:W-:Y:S01]  /*44e0*/  ULEA UR4, UR5, UR4, 0x18 ;  /* 0x0000000405047291 */ /* 0x002fe2000f8ec03f */
[C---:B------:R-:W-:Y:S02]  /*44f0*/  IADD3 R2, P0, R28.reuse, R2, RZ ;  /* 0x000000021c027210 */ /* 0x040fe40007f1e0ff */
[----:B------:R-:W-:Y:S01]  /*4500*/  LEA.HI.X.SX32 R10, R5, R6, 0x1, P1 ;  /* 0x00000006050a7211 */ /* 0x000fe200008f0eff */
[----:B------:R-:W-:Y:S01]  /*4510*/  HFMA2.MMA R6, -RZ, RZ, 0, 0 ;  /* 0x00000000ff067435 */ /* 0x000fe200000001ff */
[----:B------:R-:W-:Y:S01]  /*4520*/  LEA.HI.X.SX32 R3, R28, R3, 0x1, P0 ;  /* 0x000000031c037211 */ /* 0x000fe200000f0eff */
[----:B------:R-:W-:Y:S01]  /*4530*/  ULDC UR5, c[0x0][0x28c] ;  /* 0x0000a30000057ab9 */ /* 0x000fe20000000800 */
[----:B------:R-:W-:Y:S01]  /*4540*/  LEA R24, R9, UR4, 0x5 ;  /* 0x0000000409187c11 */ /* 0x000fe2000f8e28ff */
[----:B------:R-:W-:Y:S01]  /*4550*/  VIADD R19, R19, -UR5 ;  /* 0x8000000513137c36 */ /* 0x000fe20008000000 */
[----:B----4-:R-:W-:-:S02]  /*4560*/  SHF.R.S32.HI R22, RZ, 0x1f, R22 ;  /* 0x0000001fff167819 */ /* 0x010fc40000011416 */
[----:B-----5:R-:W-:Y:S01]  /*4570*/  SHF.L.U32 R31, R12, 0x3, RZ ;  /* 0x000000030c1f7819 */ /* 0x020fe200000006ff */
[----:B0-----:R-:W-:Y:S02]  /*4580*/  IMAD.MOV R8, RZ, RZ, -R7 ;  /* 0x000000ffff087224 */ /* 0x001fe400078e0a07 */
[----:B------:R-:W-:Y:S02]  /*4590*/  VIADD R24, R24, 0x10 ;  /* 0x0000001018187836 */ /* 0x000fe40000000000 */
[----:B------:R-:W-:Y:S01]  /*45a0*/  IMAD R5, R8, R21, RZ ;  /* 0x0000001508057224 */ /* 0x000fe200078e02ff */
[----:B------:R-:W-:-:S03]  /*45b0*/  LEA R8, P0, R25, UR8, 0x2 ;  /* 0x0000000819087c11 */ /* 0x000fc6000f8010ff */
[----:B------:R-:W-:Y:S01]  /*45c0*/  IMAD.HI.U32 R20, R7, R5, R6 ;  /* 0x0000000507147227 */ /* 0x000fe200078e0006 */
[----:B------:R-:W-:-:S03]  /*45d0*/  LEA.HI.X R25, R25, UR9, R10, 0x2, P0 ;  /* 0x0000000919197c11 */ /* 0x000fc600080f140a */
[----:B------:R-:W-:-:S07]  /*45e0*/  IMAD.MOV.U32 R10, RZ, RZ, RZ ;  /* 0x000000ffff0a7224 */ /* 0x000fce00078e00ff */
.L_x_22176:
        /* <DEDUP_REMOVED lines=21> */
[----:B------:R-:W-:Y:S02]  /*4740*/  IMAD.MOV.U32 R12, RZ, RZ, R4 ;  /* 0x000000ffff0c7224 */ /* 0x000fe400078e0004 */
[----:B0-----:R-:W-:-:S03]  /*4750*/  IMAD.MOV R4, RZ, RZ, -R5 ;  /* 0x000000ffff047224 */ /* 0x001fc600078e0a05 */
[----:B------:R-:W-:Y:S02]  /*4760*/  @!P2 IADD3 R12, -R12, RZ, RZ ;  /* 0x000000ff0c0ca210 */ /* 0x000fe40007ffe1ff */
[----:B------:R-:W-:Y:S01]  /*4770*/  @!P1 LOP3.LUT R12, RZ, R14, RZ, 0x33, !PT ;  /* 0x0000000eff0c9212 */ /* 0x000fe200078e33ff */
[----:B------:R-:W-:Y:S01]  /*4780*/  IMAD R15, R4, R13, RZ ;  /* 0x0000000d040f7224 */ /* 0x000fe200078e02ff */
[----:B------:R-:W-:Y:S01]  /*4790*/  ISETP.NE.AND P2, PT, R16, RZ, PT ;  /* 0x000000ff1000720c */ /* 0x000fe20003f45270 */
[----:B------:R-:W-:Y:S02]  /*47a0*/  IMAD.MOV.U32 R4, RZ, RZ, RZ ;  /* 0x000000ffff047224 */ /* 0x000fe400078e00ff */
[----:B------:R-:W-:Y:S02]  /*47b0*/  IMAD.IADD R6, R11, 0x1, R12 ;  /* 0x000000010b067824 */ /* 0x000fe400078e020c */
        /* <DEDUP_REMOVED lines=10> */
[----:B------:R-:W-:-:S05]  /*4860*/  @!P0 IMAD.IADD R4, R4, 0x1, -R13 ;  /* 0x0000000104048824 */ /* 0x000fca00078e0a0d */
[----:B------:R-:W-:Y:S02]  /*4870*/  @!P1 IADD3 R4, -R4, RZ, RZ ;  /* 0x000000ff04049210 */ /* 0x000fe40007ffe1ff */
[----:B------:R-:W-:Y:S02]  /*4880*/  @!P2 LOP3.LUT R4, RZ, R16, RZ, 0x33, !PT ;  /* 0x00000010ff04a212 */ /* 0x000fe400078e33ff */
[----:B------:R-:W-:Y:S02]  /*4890*/  ISETP.LE.AND P1, PT, R12, R19, PT ;  /* 0x000000130c00720c */ /* 0x000fe40003f23270 */
[----:B------:R-:W-:-:S13]  /*48a0*/  ISETP.NE.AND P0, PT, R4, RZ, PT ;  /* 0x000000ff0400720c */ /* 0x000fda0003f05270 */
[----:B------:R-:W-:Y:S05]  /*48b0*/  @P0 BRA P1, `(.L_x_22173) ;  /* 0x0000000400480947 */ /* 0x000fea0000800000 */
[----:B------:R-:W-:Y:S02]  /*48c0*/  IMAD.MOV.U32 R7, RZ, RZ, R25 ;  /* 0x000000ffff077224 */ /* 0x000fe400078e0019 */
[----:B------:R-:W-:-:S05]  /*48d0*/  IMAD.MOV.U32 R6, RZ, RZ, R8 ;  /* 0x000000ffff067224 */ /* 0x000fca00078e0008 */
[----:B------:R-:W2:Y:S01]  /*48e0*/  LDG.E.CONSTANT R7, desc[UR12][R6.64] ;  /* 0x0000000c06077981 */ /* 0x000ea2000c1e9900 */
[----:B------:R-:W-:Y:S01]  /*48f0*/  IADD3 R34, R27, R18, RZ ;  /* 0x000000121b227210 */ /* 0x000fe20007ffe0ff */
[----:B------:R-:W-:Y:S01]  /*4900*/  BSSY B2, `(.L_x_22174) ;  /* 0x0000034000027945 */ /* 0x000fe20003800000 */
[----:B--2---:R-:W-:-:S05]  /*4910*/  SHF.R.S32.HI R4, RZ, 0x1f, R7 ;  /* 0x0000001fff047819 */ /* 0x004fca0000011407 */
[----:B------:R-:W-:Y:S02]  /*4920*/  IMAD R12, R4, UR10, RZ ;  /* 0x0000000a040c7c24 */ /* 0x000fe4000f8e02ff */
[----:B------:R-:W-:-:S04]  /*4930*/  IMAD.WIDE.U32 R4, R7, UR10, R2 ;  /* 0x0000000a07047c25 */ /* 0x000fc8000f8e0002 */
[----:B------:R-:W-:Y:S01]  /*4940*/  IMAD R13, R7, R22, R12 ;  /* 0x00000016070d7224 */ /* 0x000fe200078e020c */
[----:B------:R-:W-:-:S03]  /*4950*/  LEA R16, P0, R4, UR6, 0x1 ;  /* 0x0000000604107c11 */ /* 0x000fc6000f8008ff */
[----:B------:R-:W-:Y:S02]  /*4960*/  IMAD.IADD R5, R5, 0x1, R13 ;  /* 0x0000000105057824 */ /* 0x000fe400078e020d */
[----:B------:R-:W0:Y:S03]  /*4970*/  LDS.128 R12, [R24] ;  /* 0x00000000180c7984 */ /* 0x000e260000000c00 */
[----:B------:R-:W-:Y:S02]  /*4980*/  LEA.HI.X R17, R4, UR7, R5, 0x1, P0 ;  /* 0x0000000704117c11 */ /* 0x000fe400080f0c05 */
[----:B------:R-:W1:Y:S01]  /*4990*/  LDS.128 R4, [R24+-0x10] ;  /* 0xfffff00018047984 */ /* 0x000e620000000c00 */
        /* <DEDUP_REMOVED lines=8> */
[----:B------:R-:W-:-:S03]  /*4a20*/  F2FP.BF16.F32.PACK_AB R6, R7, R6 ;  /* 0x000000060706723e */ /* 0x000fc600000010ff */
[----:B--2---:R-:W-:Y:S02]  /*4a30*/  IMAD.MOV.U32 R17, RZ, RZ, R4 ;  /* 0x000000ffff117224 */ /* 0x004fe400078e0004 */
[----:B------:R-:W-:Y:S01]  /*4a40*/  IMAD.MOV.U32 R4, RZ, RZ, R6 ;  /* 0x000000ffff047224 */ /* 0x000fe200078e0006 */
        /* <DEDUP_REMOVED lines=13> */
[----:B-----5:R-:W-:Y:S02]  /*4b20*/  @P6 PRMT R28, RZ, 0x7610, R28 ;  /* 0x00007610ff1c6816 */ /* 0x020fe4000000001c */
[-C--:B------:R-:W-:Y:S02]  /*4b30*/  ISETP.GE.AND P6, PT, R5, R30.reuse, PT ;  /* 0x0000001e0500720c */ /* 0x080fe40003fc6270 */
[-C--:B------:R-:W-:Y:S02]  /*4b40*/  ISETP.GE.AND P3, PT, R7, R30.reuse, PT ;  /* 0x0000001e0700720c */ /* 0x080fe40003f66270 */
[----:B------:R-:W-:Y:S02]  /*4b50*/  ISETP.GE.AND P2, PT, R13, R30, PT ;  /* 0x0000001e0d00720c */ /* 0x000fe40003f46270 */
[----:B------:R-:W-:Y:S02]  /*4b60*/  PRMT R6, R33, 0x7632, R6 ;  /* 0x0000763221067816 */ /* 0x000fe40000000006 */
[----:B------:R-:W-:-:S02]  /*4b70*/  PRMT R7, R26, 0x7632, R7 ;  /* 0x000076321a077816 */ /* 0x000fc40000000007 */
[----:B------:R-:W-:Y:S02]  /*4b80*/  PRMT R5, R28, 0x7632, R5 ;  /* 0x000076321c057816 */ /* 0x000fe40000000005 */
[----:B------:R-:W-:Y:S02]  /*4b90*/  SEL R13, R32, RZ, !P1 ;  /* 0x000000ff200d7207 */ /* 0x000fe40004800000 */
        /* <DEDUP_REMOVED lines=10> */
.L_x_22175:
[----:B------:R-:W-:Y:S05]  /*4c40*/  BSYNC B2 ;  /* 0x0000000000027941 */ /* 0x000fea0003800000 */
.L_x_22174:
[----:B-----5:R-:W-:Y:S01]  /*4c50*/  HFMA2.MMA.BF16_V2 R6, R4, R33, -RZ ;  /* 0x0000002104067235 */ /* 0x020fe200003000ff */
[----:B------:R-:W-:Y:S01]  /*4c60*/  HMUL2.BF16_V2 R17, R17, R28 ;  /* 0x0000001c11117232 */ /* 0x000fe20000200000 */
[----:B------:R-:W-:Y:S01]  /*4c70*/  HFMA2.MMA.BF16_V2 R14, R14, R32, -RZ ;  /* 0x000000200e0e7235 */ /* 0x000fe200003000ff */
[----:B------:R-:W-:-:S03]  /*4c80*/  HMUL2.BF16_V2 R12, R12, R26 ;  /* 0x0000001a0c0c7232 */ /* 0x000fc60000200000 */
[C---:B------:R-:W-:Y:S02]  /*4c90*/  PRMT R4, R17.reuse, 0x7610, R4 ;  /* 0x0000761011047816 */ /* 0x040fe40000000004 */
[----:B------:R-:W-:Y:S02]  /*4ca0*/  PRMT R5, R17, 0x7632, R5 ;  /* 0x0000763211057816 */ /* 0x000fe40000000005 */
        /* <DEDUP_REMOVED lines=16> */
[----:B------:R-:W-:-:S04]  /*4db0*/  FADD.FTZ R6, R6, R13 ;  /* 0x0000000d06067221 */ /* 0x000fc80000010000 */
[----:B------:R-:W-:-:S04]  /*4dc0*/  FADD.FTZ R5, R6, R5 ;  /* 0x0000000506057221 */ /* 0x000fc80000010000 */
[----:B------:R-:W-:-:S07]  /*4dd0*/  FADD.FTZ R10, R10, R5 ;  /* 0x000000050a0a7221 */ /* 0x000fce0000010000 */
.L_x_22173:
[----:B------:R-:W-:Y:S05]  /*4de0*/  BSYNC B1 ;  /* 0x0000000000017941 */ /* 0x000fea0003800000 */
.L_x_22172:
[----:B------:R-:W-:Y:S01]  /*4df0*/  VIADD R18, R18, 0x4 ;  /* 0x0000000412127836 */ /* 0x000fe20000000000 */
[----:B------:R-:W-:Y:S01]  /*4e00*/  IADD3 R8, P1, R8, 0x10, RZ ;  /* 0x0000001008087810 */ /* 0x000fe20007f3e0ff */
[----:B------:R-:W-:Y:S01]  /*4e10*/  VIADD R31, R31, 0x20 ;  /* 0x000000201f1f7836 */ /* 0x000fe20000000000 */
[----:B------:R-:W-:Y:S02]  /*4e20*/  IADD3 R24, R24, 0x80, RZ ;  /* 0x0000008018187810 */ /* 0x000fe40007ffe0ff */
[----:B------:R-:W-:Y:S01]  /*4e30*/  ISETP.GE.AND P0, PT, R18, R29, PT ;  /* 0x0000001d1200720c */ /* 0x000fe20003f06270 */
[----:B------:R-:W-:-:S12]  /*4e40*/  IMAD.X R25, RZ, RZ, R25, P1 ;  /* 0x000000ffff197224 */ /* 0x000fd800008e0619 */
[----:B------:R-:W-:Y:S05]  /*4e50*/  @!P0 BRA `(.L_x_22176) ;  /* 0xfffffff400e48947 */ /* 0x000fea000383ffff */
.L_x_22171:
[----:B------:R-:W-:Y:S05]  /*4e60*/  BSYNC B0 ;  /* 0x0000000000007941 */ /* 0x000fea0003800000 */
.L_x_22170:
[----:B------:R-:W4:Y:S08]  /*4e70*/  S2UR UR5, SR_CgaCtaId ;  /* 0x00000000000579c3 */ /* 0x000f300000008800 */
[----:B------:R-:W-:Y:S01]  /*4e80*/  BAR.SYNC.DEFER_BLOCKING 0x0 ;  /* 0x0000000000007b1d */ /* 0x000fe20000010000 */
[----:B0--3--:R-:W-:Y:S01]  /*4e90*/  LOP3.LUT R2, R23, 0xffffffc0, RZ, 0xc0, !PT ;  /* 0xffffffc017027812 */ /* 0x009fe200078ec0ff */
[----:B------:R-:W-:Y:S01]  /*4ea0*/  IMAD R9, R9, 0x20, R0 ;  /* 0x0000002009097824 */ /* 0x000fe200078e0200 */
[----:B------:R-:W-:-:S02]  /*4eb0*/  ISETP.GT.AND P1, PT, R23, 0x3f, PT ;  /* 0x0000003f1700780c */ /* 0x000fc40003f24270 */
[----:B------:R-:W-:Y:S01]  /*4ec0*/  ISETP.NE.AND P0, PT, R2, 0x40, PT ;  /* 0x000000400200780c */ /* 0x000fe20003f05270 */
[----:B------:R-:W-:Y:S01]  /*4ed0*/  UMOV UR4, 0x400 ;  /* 0x0000040000047882 */ /* 0x000fe20000000000 */
[C---:B-1----:R-:W-:Y:S01]  /*4ee0*/  LOP3.LUT R3, R23.reuse, 0xffffffe0, RZ, 0xc0, !PT ;  /* 0xffffffe017037812 */ /* 0x042fe200078ec0ff */
        /* <DEDUP_REMOVED lines=8> */
[----:B------:R-:W0:Y:S02]  /*4f70*/  @!P1 LDS R2, [R9] ;  /* 0x0000000009029984 */ /* 0x000e240000000800 */
        /* <DEDUP_REMOVED lines=14> */
[----:B01----:R-:W-:Y:S01]  /*5060*/  @!P2 FADD.FTZ R10, R2, R10 ;  /* 0x0000000a020aa221 */ /* 0x003fe20000010000 */
        /* <DEDUP_REMOVED lines=11> */
[C---:B------:R-:W-:Y:S02]  /*5120*/  IADD3 R4, P0, R3.reuse, R0, RZ ;  /* 0x0000000003047210 */ /* 0x040fe40007f1e0ff */
[----:B------:R-:W-:Y:S02]  /*5130*/  F2FP.BF16.F32.PACK_AB R0, RZ, R10 ;  /* 0x0000000aff00723e */ /* 0x000fe400000010ff */
[----:B------:R-:W-:Y:S02]  /*5140*/  LEA.HI.X.SX32 R3, R3, R6, 0x1, P0 ;  /* 0x0000000603037211 */ /* 0x000fe400000f0eff */
[----:B------:R-:W-:-:S04]  /*5150*/  LEA R2, P0, R4, UR4, 0x1 ;  /* 0x0000000404027c11 */ /* 0x000fc8000f8008ff */
[----:B------:R-:W-:-:S05]  /*5160*/  LEA.HI.X R3, R4, UR5, R3, 0x1, P0 ;  /* 0x0000000504037c11 */ /* 0x000fca00080f0c03 */
[----:B------:R-:W-:Y:S01]  /*5170*/  STG.E.U16 desc[UR12][R2.64], R0 ;  /* 0x0000000002007986 */ /* 0x000fe2000c10150c */
[----:B------:R-:W-:Y:S05]  /*5180*/  EXIT ;  /* 0x000000000000794d */ /* 0x000fea0003800000 */
.L_x_22139:
[----:B------:R-:W-:Y:S01]  /*5190*/  BSSY B2, `(.L_x_22177) ;  /* 0x0000007000027945 */ /* 0x000fe20003800000 */
[----:B------:R-:W-:Y:S01]  /*51a0*/  IMAD.MOV.U32 R14, RZ, RZ, 0x2 ;  /* 0x00000002ff0e7424 */ /* 0x000fe200078e00ff */
[----:B------:R-:W-:Y:S01]  /*51b0*/  MOV R12, 0xffffffff ;  /* 0xffffffff000c7802 */ /* 0x000fe20000000f00 */
[----:B------:R-:W-:-:S07]  /*51c0*/  IMAD.MOV.U32 R13, RZ, RZ, 0x1f ;  /* 0x0000001fff0d7424 */ /* 0x000fce00078e00ff */
[----:B------:R-:W-:Y:S05]  /*51d0*/  WARPSYNC.COLLECTIVE R12, `(.L_x_22178) ;  /* 0x000000000c087348 */ /* 0x000fea0003c00000 */
[----:B------:R0:W1:Y:S02]  /*51e0*/  SHFL.BFLY P2, R26, R15, R14, R13 ;  /* 0x0c00000e0f1a7389 */ /* 0x000064000004000d */
[----:B01----:R-:W-:Y:S01]  /*51f0*/  ENDCOLLECTIVE ;  /* 0x000000000000791b */ /* 0x003fe20003800000 */
.L_x_22178:
[----:B------:R-:W-:Y:S05]  /*5200*/  BSYNC B2 ;  /* 0x0000000000027941 */ /* 0x000fea0003800000 */
.L_x_22177:
[----:B------:R-:W-:Y:S01]  /*5210*/  FADD.FTZ R15, R15, R26 ;  /* 0x0000001a0f0f7221 */ /* 0x000fe20000010000 */
[----:B------:R-:W-:Y:S02]  /*5220*/  IMAD.MOV.U32 R14, RZ, RZ, 0x1 ;  /* 0x00000001ff0e7424 */ /* 0x000fe400078e00ff */
[----:B------:R-:W-:Y:S02]  /*5230*/  IMAD.MOV.U32 R13, RZ, RZ, 0x1f ;  /* 0x0000001fff0d7424 */ /* 0x000fe400078e00ff */
[----:B------:R-:W-:-:S07]  /*5240*/  IMAD.MOV.U32 R12, RZ, RZ, -0x1 ;  /* 0xffffffffff0c7424 */ /* 0x000fce00078e00ff */
[----:B------:R-:W-:Y:S05]  /*5250*/  WARPSYNC.COLLECTIVE R12, `(.L_x_22179) ;  /* 0x000000000c087348 */ /* 0x000fea0003c00000 */
[----:B------:R0:W1:Y:S02]  /*5260*/  SHFL.BFLY P2, R26, R15, R14, R13 ;  /* 0x0c00000e0f1a7389 */ /* 0x000064000004000d */
[----:B01----:R-:W-:Y:S01]  /*5270*/  ENDCOLLECTIVE ;  /* 0x000000000000791b */ /* 0x003fe20003800000 */
.L_x_22179:
[----:B------:R-:W-:Y:S05]  /*5280*/  BRA `(.L_x_22180) ;  /* 0xffffffc4009c7947 */ /* 0x000fea000383ffff */
.L_x_22144:
[----:B------:R-:W-:Y:S01]  /*5290*/  HFMA2.MMA R14, -RZ, RZ, 0, 1.1920928955078125e-07 ;  /* 0x00000002ff0e7435 */ /* 0x000fe200000001ff */
[----:B------:R-:W-:Y:S01]  /*52a0*/  BSSY B2, `(.L_x_22181) ;  /* 0x0000006000027945 */ /* 0x000fe20003800000 */
[----:B------:R-:W-:Y:S02]  /*52b0*/  IMAD.MOV.U32 R13, RZ, RZ, 0x1f ;  /* 0x0000001fff0d7424 */ /* 0x000fe400078e00ff */
[----:B------:R-:W-:-:S07]  /*52c0*/  IMAD.MOV.U32 R12, RZ, RZ, -0x1 ;  /* 0xffffffffff0c7424 */ /* 0x000fce00078e00ff */
[----:B------:R-:W-:Y:S05]  /*52d0*/  WARPSYNC.COLLECTIVE R12, `(.L_x_22182) ;  /* 0x000000000c087348 */ /* 0x000fea0003c00000 */
[----:B------:R0:W1:Y:S02]  /*52e0*/  SHFL.BFLY P2, R26, R15, R14, R13 ;  /* 0x0c00000e0f1a7389 */ /* 0x000064000004000d */
[----:B01----:R-:W-:Y:S01]  /*52f0*/  ENDCOLLECTIVE ;  /* 0x000000000000791b */ /* 0x003fe20003800000 */
.L_x_22182:
[----:B------:R-:W-:Y:S05]  /*5300*/  BSYNC B2 ;  /* 0x0000000000027941 */ /* 0x000fea0003800000 */
.L_x_22181:
[----:B------:R-:W-:Y:S01]  /*5310*/  FADD.FTZ R15, R15, R26 ;  /* 0x0000001a0f0f7221 */ /* 0x000fe20000010000 */
[----:B------:R-:W-:Y:S01]  /*5320*/  IMAD.MOV.U32 R14, RZ, RZ, 0x1 ;  /* 0x00000001ff0e7424 */ /* 0x000fe200078e00ff */
[----:B------:R-:W-:Y:S01]  /*5330*/  MOV R13, 0x1f ;  /* 0x0000001f000d7802 */ /* 0x000fe20000000f00 */
[----:B------:R-:W-:-:S07]  /*5340*/  IMAD.MOV.U32 R12, RZ, RZ, -0x1 ;  /* 0xffffffffff0c7424 */ /* 0x000fce00078e00ff */
[----:B------:R-:W-:Y:S05]  /*5350*/  WARPSYNC.COLLECTIVE R12, `(.L_x_22183) ;  /* 0x000000000c087348 */ /* 0x000fea0003c00000 */
[----:B------:R0:W1:Y:S02]  /*5360*/  SHFL.BFLY P2, R26, R15, R14, R13 ;  /* 0x0c00000e0f1a7389 */ /* 0x000064000004000d */
[----:B01----:R-:W-:Y:S01]  /*5370*/  ENDCOLLECTIVE ;  /* 0x000000000000791b */ /* 0x003fe20003800000 */
.L_x_22183:
[----:B------:R-:W-:Y:S05]  /*5380*/  BRA `(.L_x_22184) ;  /* 0xffffffcc00d07947 */ /* 0x000fea000383ffff */
.L_x_22147:
[----:B------:R-:W-:Y:S01]  /*5390*/  HFMA2.MMA R14, -RZ, RZ, 0, 9.5367431640625e-07 ;  /* 0x00000010ff0e7435 */ /* 0x000fe200000001ff */
[----:B------:R-:W-:Y:S01]  /*53a0*/  BSSY B0, `(.L_x_22185) ;  /* 0x0000007000007945 */ /* 0x000fe20003800000 */
[----:B0-----:R-:W-:Y:S02]  /*53b0*/  IMAD.MOV.U32 R15, RZ, RZ, R17 ;  /* 0x000000ffff0f7224 */ /* 0x001fe400078e0011 */
[----:B------:R-:W-:Y:S02]  /*53c0*/  IMAD.MOV.U32 R13, RZ, RZ, 0x1f ;  /* 0x0000001fff0d7424 */ /* 0x000fe400078e00ff */
[----:B------:R-:W-:-:S07]  /*53d0*/  IMAD.MOV.U32 R12, RZ, RZ, -0x1 ;  /* 0xffffffffff0c7424 */ /* 0x000fce00078e00ff */
[----:B-1---5:R-:W-:Y:S05]  /*53e0*/  WARPSYNC.COLLECTIVE R12, `(.L_x_22186) ;  /* 0x000000000c087348 */ /* 0x022fea0003c00000 */
[----:B-1----:R0:W1:Y:S02]  /*53f0*/  SHFL.BFLY P2, R26, R15, R14, R13 ;  /* 0x0c00000e0f1a7389 */ /* 0x002064000004000d */
[----:B01---5:R-:W-:Y:S01]  /*5400*/  ENDCOLLECTIVE ;  /* 0x000000000000791b */ /* 0x023fe20003800000 */
.L_x_22186:
[----:B------:R-:W-:Y:S05]  /*5410*/  BSYNC B0 ;  /* 0x0000000000007941 */ /* 0x000fea0003800000 */
.L_x_22185:
[----:B------:R-:W-:Y:S01]  /*5420*/  FMNMX.FTZ R15, R26, R17, !PT ;  /* 0x000000111a0f7209 */ /* 0x000fe20007810000 */
[----:B------:R-:W-:Y:S01]  /*5430*/  IMAD.MOV.U32 R13, RZ, RZ, 0x1f ;  /* 0x0000001fff0d7424 */ /* 0x000fe200078e00ff */
[----:B------:R-:W-:Y:S01]  /*5440*/  MOV R14, 0x8 ;  /* 0x00000008000e7802 */ /* 0x000fe20000000f00 */
[----:B------:R-:W-:-:S07]  /*5450*/  IMAD.MOV.U32 R12, RZ, RZ, -0x1 ;  /* 0xffffffffff0c7424 */ /* 0x000fce00078e00ff */
[----:B------:R-:W-:Y:S05]  /*5460*/  WARPSYNC.COLLECTIVE R12, `(.L_x_22187) ;  /* 0x000000000c087348 */ /* 0x000fea0003c00000 */
[----:B------:R0:W1:Y:S02]  /*5470*/  SHFL.BFLY P2, R26, R15, R14, R13 ;  /* 0x0c00000e0f1a7389 */ /* 0x000064000004000d */
[----:B01----:R-:W-:Y:S01]  /*5480*/  ENDCOLLECTIVE ;  /* 0x000000000000791b */ /* 0x003fe20003800000 */
.L_x_22187:
[----:B------:R-:W-:Y:S01]  /*5490*/  IMAD.MOV.U32 R14, RZ, RZ, 0x4 ;  /* 0x00000004ff0e7424 */ /* 0x000fe200078e00ff */
[----:B------:R-:W-:-:S04]  /*54a0*/  FMNMX.FTZ R2, R15, R26, !PT ;  /* 0x0000001a0f027209 */ /* 0x000fc80007810000 */
[----:B------:R-:W-:-:S07]  /*54b0*/  MOV R15, R2 ;  /* 0x00000002000f7202 */ /* 0x000fce0000000f00 */
[----:B------:R-:W-:Y:S05]  /*54c0*/  WARPSYNC.COLLECTIVE R12, `(.L_x_22188) ;  /* 0x000000000c087348 */ /* 0x000fea0003c00000 */
[----:B------:R0:W1:Y:S02]  /*54d0*/  SHFL.BFLY P2, R26, R15, R14, R13 ;  /* 0x0c00000e0f1a7389 */ /* 0x000064000004000d */
[----:B01----:R-:W-:Y:S01]  /*54e0*/  ENDCOLLECTIVE ;  /* 0x000000000000791b */ /* 0x003fe20003800000 */
.L_x_22188:
[----:B------:R-:W-:Y:S05]  /*54f0*/  BRA `(.L_x_22189) ;  /* 0xffffffd000207947 */ /* 0x000fea000383ffff */
.L_x_22190:
        /* <DEDUP_REMOVED lines=16> */
.L_x_29955:


//--------------------- .text._ZN4vllm25paged_attention_v2_kernelIttLi256ELi32ELi128ELNS_18Fp8KVCacheDataTypeE0ELb0ELi512EEEvPfS2_PT_PKS3_PKT0_S9_ifPKiSB_iPKfiiiSD_SD_iiiii --------------------------
	.section	.text._ZN4vllm25paged_attention_v2_kernelIttLi256ELi32ELi128ELNS_18Fp8KVCacheDataTypeE0ELb0ELi512EEEvPfS2_PT_PKS3_PKT0_S9_ifPKiSB_iPKfiiiSD_SD_iiiii,"ax",@progbits
	.align	128
        .global         _ZN4vllm25paged_attention_v2_kernelIttLi256ELi32ELi128ELNS_18Fp8KVCacheDataTypeE0ELb0ELi512EEEvPfS2_PT_PKS3_PKT0_S9_ifPKiSB_iPKfiiiSD_SD_iiiii
        .type           _ZN4vllm25paged_attention_v2_kernelIttLi256ELi32ELi128ELNS_18Fp8KVCacheDataTypeE0ELb0ELi512EEEvPfS2_PT_PKS3_PKT0_S9_ifPKiSB_iPKfiiiSD_SD_iiiii,@function
        .size           _ZN4vllm25paged_attention_v2_kernelIttLi256ELi32ELi128ELNS_18Fp8KVCacheDataTypeE0ELb0ELi512EEEvPfS2_PT_PKS3_PKT0_S9_ifPKiSB_iPKfiiiSD_SD_iiiii,(.L_x_29956 - _ZN4vllm25paged_attention_v2_kernelIttLi256ELi32ELi128ELNS_18Fp8KVCacheDataTypeE0ELb0ELi512EEEvPfS2_PT_PKS3_PKT0_S9_ifPKiSB_iPKfiiiSD_SD_iiiii)
        .other          _ZN4vllm25paged_attention_v2_kernelIttLi256ELi32ELi128ELNS_18Fp8KVCacheDataTypeE0ELb0ELi512EEEvPfS2_PT_PKS3_PKT0_S9_ifPKiSB_iPKfiiiSD_SD_iiiii,@"STO_CUDA_ENTRY STV_DEFAULT"
_ZN4vllm25paged_attention_v2_kernelIttLi256ELi32ELi128ELNS_18Fp8KVCacheDataTypeE0ELb0ELi512EEEvPfS2_PT_PKS3_PKT0_S9_ifPKiSB_iPKfiiiSD_SD_iiiii:
.text._ZN4vllm25paged_attention_v2_kernelIttLi256ELi32ELi128ELNS_18Fp8KVCacheDataTypeE0ELb0ELi512EEEvPfS2_PT_PKS3_PKT0_S9_ifPKiSB_iPKfiiiSD_SD_iiiii:
[----:B------:R-:W-:Y:S08]  /*0000*/  LDC R1, c[0x0][0x28] ;  /* 0x00000a00ff017b82 */ /* 0x000ff00000000800 */
[----:B------:R-:W0:Y:S01]  /*0010*/  S2UR UR10, SR_CTAID.Y ;  /* 0x00000000000a79c3 */ /* 0x000e220000002600 */
[----:B------:R-:W-:Y:S01]  /*0020*/  ULDC.64 UR4, c[0x0][0x250] ;  /* 0x0000940000047ab9 */ /* 0x000fe20000000a00 */
[----:B------:R-:W-:Y:S01]  /*0030*/  ULDC.64 UR12, c[0x0][0x208] ;  /* 0x00008200000c7ab9 */ /* 0x000fe20000000a00 */
[----:B0-----:R-:W-:-:S06]  /*0040*/  UIMAD.WIDE UR4, UR10, 0x4, UR4 ;  /* 0x000000040a0478a5 */ /* 0x001fcc000f8e0204 */
[----:B------:R-:W-:Y:S01]  /*0050*/  MOV R2, UR4 ;  /* 0x0000000400027c02 */ /* 0x000fe20008000f00 */
        /* <DEDUP_REMOVED lines=10> */
[----:B------:R-:W-:-:S06]  /*0100*/  HFMA2.MMA R80, -RZ, RZ, 0, 0 ;  /* 0x00000000ff507435 */ /* 0x000fcc00000001ff */
[----:B------:R-:W2:Y:S01]  /*0110*/  LDC.64 R2, c[0x0][0x260] ;  /* 0x00009800ff027b82 */ /* 0x000ea20000000a00 */
[----:B0-----:R-:W-:-:S04]  /*0120*/  IABS R9, R6 ;  /* 0x0000000600097213 */ /* 0x001fc80000000000 */
[----:B------:R-:W0:Y:S01]  /*0130*/  I2F.RP R0, R9 ;  /* 0x0000000900007306 */ /* 0x000e220000209400 */
[----:B--2---:R-:W-:-:S04]  /*0140*/  ISETP.NE.U32.AND P0, PT, R2, RZ, PT ;  /* 0x000000ff0200720c */ /* 0x004fc80003f05070 */
[----:B------:R-:W-:-:S03]  /*0150*/  ISETP.NE.AND.EX P0, PT, R3, RZ, PT, P0 ;  /* 0x000000ff0300720c */ /* 0x000fc60003f05300 */
[----:B0-----:R-:W0:Y:S10]  /*0160*/  MUFU.RCP R0, R0 ;  /* 0x0000000000007308 */ /* 0x001e340000001000 */
[----:B------:R-:W1:Y:S01]  /*0170*/  @P0 LDC.64 R2, c[0x0][0x260] ;  /* 0x00009800ff020b82 */ /* 0x000e620000000a00 */
[----:B------:R-:W-:Y:S01]  /*0180*/  ULDC UR15, c[0x0][0x14] ;  /* 0x00000500000f7ab9 */ /* 0x000fe20000000800 */
[----:B0-----:R-:W-:-:S06]  /*0190*/  VIADD R4, R0, 0xffffffe ;  /* 0x0ffffffe00047836 */ /* 0x001fcc0000000000 */
        /* <DEDUP_REMOVED lines=8> */
[----:B------:R-:W2:Y:S02]  /*0220*/  S2R R10, SR_TID.X ;  /* 0x00000000000a7919 */ /* 0x000ea40000002100 */
[----:B------:R-:W-:Y:S01]  /*0230*/  USHF.R.S32.HI UR5, URZ, 0x1f, UR4 ;  /* 0x0000001f3f057899 */ /* 0x000fe20008011404 */
[----:B0-----:R-:W-:Y:S01]  /*0240*/  IABS R0, R73 ;  /* 0x0000004900007213 */ /* 0x001fe20000000000 */
[----:B-1----:R-:W-:Y:S02]  /*0250*/  IMAD R3, R8, R9, RZ ;  /* 0x0000000908037224 */ /* 0x002fe400078e02ff */
[----:B------:R-:W-:-:S02]  /*0260*/  ULEA.HI UR5, UR5, UR4, URZ, 0x5 ;  /* 0x0000000405057291 */ /* 0x000fc4000f8f283f */
[----:B------:R-:W-:Y:S01]  /*0270*/  ULEA UR4, UR11, 0x10, 0x4 ;  /* 0x000000100b047891 */ /* 0x000fe2000f8e203f */
[----:B------:R-:W-:Y:S01]  /*0280*/  IMAD.HI.U32 R5, R5, R3, R4 ;  /* 0x0000000305057227 */ /* 0x000fe200078e0004 */
[----:B------:R-:W-:-:S04]  /*0290*/  USHF.R.S32.HI UR5, URZ, 0x5, UR5 ;  /* 0x000000053f057899 */ /* 0x000fc80008011405 */
[----:B------:R-:W-:Y:S01]  /*02a0*/  UISETP.LT.AND UP0, UPT, UR5, UR4, UPT ;  /* 0x000000040500728c */ /* 0x000fe2000bf01270 */
[----:B------:R-:W-:-:S03]  /*02b0*/  IMAD.HI.U32 R5, R5, R0, RZ ;  /* 0x0000000005057227 */ /* 0x000fc600078e00ff */
[----:B------:R-:W-:Y:S02]  /*02c0*/  USEL UR4, UR5, UR4, UP0 ;  /* 0x0000000405047287 */ /* 0x000fe40008000000 */
[----:B------:R-:W-:-:S05]  /*02d0*/  IADD3 R2, RZ, -R5, RZ ;  /* 0x80000005ff027210 */ /* 0x000fca0007ffe0ff */
        /* <DEDUP_REMOVED lines=22> */
[----:B------:R-:W-:-:S04]  /*0440*/  IMAD.HI.U32 R3, R3, R9, R2 ;  /* 0x0000000903037227 */ /* 0x000fc800078e0002 */
[----:B------:R-:W-:Y:S02]  /*0450*/  IMAD.MOV R9, RZ, RZ, -R6 ;  /* 0x000000ffff097224 */ /* 0x000fe400078e0a06 */
        /* <DEDUP_REMOVED lines=8> */
[----:B------:R-:W-:Y:S02]  /*04e0*/  ISETP.GE.AND P2, PT, R2, RZ, PT ;  /* 0x000000ff0200720c */ /* 0x000fe40003f46270 */
[----:B--2---:R-:W-:-:S04]  /*04f0*/  SHF.R.S32.HI R2, RZ, 0x1f, R10 ;  /* 0x0000001fff027819 */ /* 0x004fc8000001140a */
[----:B------:R-:W-:Y:S02]  /*0500*/  LEA.HI R2, R2, R10, RZ, 0x5 ;  /* 0x0000000a02027211 */ /* 0x000fe400078f28ff */
[----:B------:R-:W-:Y:S02]  /*0510*/  @P0 IADD3 R0, R0, 0x1, RZ ;  /* 0x0000000100000810 */ /* 0x000fe40007ffe0ff */
[----:B------:R-:W-:Y:S02]  /*0520*/  ISETP.GT.AND P0, PT, R10, 0x1f, PT ;  /* 0x0000001f0a00780c */ /* 0x000fe40003f04270 */
[----:B------:R-:W-:Y:S01]  /*0530*/  LOP3.LUT R3, R2, 0xffffffe0, RZ, 0xc0, !PT ;  /* 0xffffffe002037812 */ /* 0x000fe200078ec0ff */
[----:B------:R-:W-:Y:S01]  /*0540*/  @!P2 IMAD.MOV R0, RZ, RZ, -R0 ;  /* 0x000000ffff00a224 */ /* 0x000fe200078e0a00 */
[----:B------:R-:W-:Y:S02]  /*0550*/  @!P1 LOP3.LUT R0, RZ, R8, RZ, 0x33, !PT ;  /* 0x00000008ff009212 */ /* 0x000fe400078e33ff */
[----:B------:R-:W-:-:S02]  /*0560*/  SHF.R.S32.HI R5, RZ, 0x5, R2 ;  /* 0x00000005ff057819 */ /* 0x000fc40000011402 */
[----:B------:R-:W-:-:S05]  /*0570*/  IADD3 R6, -R3, R10, RZ ;  /* 0x0000000a03067210 */ /* 0x000fca0007ffe1ff */
[----:B------:R-:W-:Y:S05]  /*0580*/  @P0 BRA `(.L_x_22192) ;  /* 0x0000000400040947 */ /* 0x000fea0003800000 */
[C---:B------:R-:W-:Y:S01]  /*0590*/  VIMNMX R2, R10.reuse, -0x60, !PT ;  /* 0xffffffa00a027848 */ /* 0x040fe20007fe0100 */
[----:B------:R-:W-:Y:S01]  /*05a0*/  ULDC UR5, c[0x0][0x268] ;  /* 0x00009a0000057ab9 */ /* 0x000fe20000000800 */
[----:B------:R-:W-:Y:S01]  /*05b0*/  SHF.L.U32 R9, R7, 0x8, RZ ;  /* 0x0000000807097819 */ /* 0x000fe200000006ff */
[----:B------:R-:W-:Y:S01]  /*05c0*/  IMAD.U32 R4, RZ, RZ, UR5 ;  /* 0x00000005ff047e24 */ /* 0x000fe2000f8e00ff */
[----:B------:R-:W-:Y:S01]  /*05d0*/  IADD3 R2, -R10, 0x7f, R2 ;  /* 0x0000007f0a027810 */ /* 0x000fe20007ffe102 */
[----:B------:R-:W-:Y:S01]  /*05e0*/  BSSY B1, `(.L_x_22193) ;  /* 0x000001d000017945 */ /* 0x000fe20003800000 */
        /* <DEDUP_REMOVED lines=10> */
[----:B------:R-:W-:-:S03]  /*0690*/  ULDC.64 UR16, c[0x0][0x228] ;  /* 0x00008a0000107ab9 */ /* 0x000fc60000000a00 */
[----:B------:R-:W-:Y:S02]  /*06a0*/  SHF.R.S32.HI R8, RZ, 0x1f, R2 ;  /* 0x0000001fff087819 */ /* 0x000fe40000011402 */
[----:B------:R-:W-:-:S04]  /*06b0*/  IADD3 R11, P0, P2, R2, R4, R9 ;  /* 0x00000004020b7210 */ /* 0x000fc80007a1e009 */
[----:B------:R-:W-:Y:S02]  /*06c0*/  IADD3.X R12, R8, R16, R17, P0, P2 ;  /* 0x00000010080c7210 */ /* 0x000fe400007e4411 */
[C---:B------:R-:W-:Y:S02]  /*06d0*/  LEA R2, P0, R11.reuse, UR16, 0x1 ;  /* 0x000000100b027c11 */ /* 0x040fe4000f8008ff */
[----:B------:R-:W-:Y:S02]  /*06e0*/  MOV R8, R3 ;  /* 0x0000000300087202 */ /* 0x000fe40000000f00 */
[----:B------:R-:W-:Y:S01]  /*06f0*/  LEA.HI.X R3, R11, UR17, R12, 0x1, P0 ;  /* 0x000000110b037c11 */ /* 0x000fe200080f0c0c */
[----:B0-----:R-:W-:-:S06]  /*0700*/  ULEA UR5, UR6, UR5, 0x18 ;  /* 0x0000000506057291 */ /* 0x001fcc000f8ec03f */
[----:B------:R-:W-:-:S07]  /*0710*/  LEA R11, R10, UR5, 0x4 ;  /* 0x000000050a0b7c11 */ /* 0x000fce000f8e20ff */
.L_x_22195:
[----:B------:R0:W2:Y:S01]  /*0720*/  LDG.E.128.CONSTANT R12, desc[UR12][R2.64] ;  /* 0x0000000c020c7981 */ /* 0x0000a2000c1e9d00 */
[----:B------:R-:W-:Y:S01]  /*0730*/  VIADD R8, R8, 0xffffffff ;  /* 0xffffffff08087836 */ /* 0x000fe20000000000 */
[----:B------:R-:W-:-:S04]  /*0740*/  IADD3 R10, R10, 0x80, RZ ;  /* 0x000000800a0a7810 */ /* 0x000fc80007ffe0ff */
[----:B------:R-:W-:Y:S02]  /*0750*/  ISETP.NE.AND P0, PT, R8, RZ, PT ;  /* 0x000000ff0800720c */ /* 0x000fe40003f05270 */
[----:B0-----:R-:W-:-:S05]  /*0760*/  IADD3 R2, P2, R2, 0x800, RZ ;  /* 0x0000080002027810 */ /* 0x001fca0007f5e0ff */
[----:B------:R-:W-:Y:S01]  /*0770*/  IMAD.X R3, RZ, RZ, R3, P2 ;  /* 0x000000ffff037224 */ /* 0x000fe200010e0603 */
[----:B--2---:R0:W-:Y:S02]  /*0780*/  STS.128 [R11], R12 ;  /* 0x0000000c0b007388 */ /* 0x0041e40000000c00 */
[----:B0-----:R-:W-:-:S03]  /*0790*/  IADD3 R11, R11, 0x800, RZ ;  /* 0x000008000b0b7810 */ /* 0x001fc60007ffe0ff */
[----:B------:R-:W-:Y:S05]  /*07a0*/  @P0 BRA `(.L_x_22195) ;  /* 0xfffffffc00dc0947 */ /* 0x000fea000383ffff */
.L_x_22194:
[----:B------:R-:W-:Y:S05]  /*07b0*/  BSYNC B1 ;  /* 0x0000000000017941 */ /* 0x000fea0003800000 */
.L_x_22193:
        /* <DEDUP_REMOVED lines=8> */
[----:B0-----:R-:W-:Y:S01]  /*0840*/  ULEA UR5, UR6, UR5, 0x18 ;  /* 0x0000000506057291 */ /* 0x001fe2000f8ec03f */
[----:B-1----:R-:W-:-:S05]  /*0850*/  LEA R9, P0, R28, R2, 0x1 ;  /* 0x000000021c097211 */ /* 0x002fca00078008ff */
[----:B------:R-:W-:Y:S02]  /*0860*/  LEA R2, R10, UR5, 0x4 ;  /* 0x000000050a027c11 */ /* 0x000fe4000f8e20ff */
[----:B------:R-:W-:Y:S02]  /*0870*/  LEA.HI.X R28, R28, R3, R16, 0x1, P0 ;  /* 0x000000031c1c7211 */ /* 0x000fe400000f0c10 */
[----:B------:R-:W-:-:S07]  /*0880*/  IADD3 R8, R2, 0x1000, RZ ;  /* 0x0000100002087810 */ /* 0x000fce0007ffe0ff */
.L_x_22196:
[----:B------:R-:W-:Y:S01]  /*0890*/  MOV R3, R28 ;  /* 0x0000001c00037202 */ /* 0x000fe20000000f00 */
[----:B------:R-:W-:-:S04]  /*08a0*/  IMAD.MOV.U32 R2, RZ, RZ, R9 ;  /* 0x000000ffff027224 */ /* 0x000fc800078e0009 */
[----:B------:R-:W-:-:S05]  /*08b0*/  IMAD.WIDE R2, R11, 0x2, R2 ;  /* 0x000000020b027825 */ /* 0x000fca00078e0202 */
[----:B------:R-:W2:Y:S04]  /*08c0*/  LDG.E.128.CONSTANT R12, desc[UR12][R2.64] ;  /* 0x0000000c020c7981 */ /* 0x000ea8000c1e9d00 */
[----:B------:R-:W3:Y:S04]  /*08d0*/  LDG.E.128.CONSTANT R16, desc[UR12][R2.64+0x800] ;  /* 0x0008000c02107981 */ /* 0x000ee8000c1e9d00 */
[----:B------:R-:W4:Y:S04]  /*08e0*/  LDG.E.128.CONSTANT R20, desc[UR12][R2.64+0x1000] ;  /* 0x0010000c02147981 */ /* 0x000f28000c1e9d00 */
[----:B------:R-:W4:Y:S01]  /*08f0*/  LDG.E.128.CONSTANT R24, desc[UR12][R2.64+0x1800] ;  /* 0x0018000c02187981 */ /* 0x000f22000c1e9d00 */
        /* <DEDUP_REMOVED lines=10> */
.L_x_22192:
[----:B------:R-:W-:Y:S05]  /*09a0*/  BSYNC B0 ;  /* 0x0000000000007941 */ /* 0x000fea0003800000 */
.L_x_22191:
[----:B------:R-:W-:Y:S01]  /*09b0*/  MOV R2, UR11 ;  /* 0x0000000b00027c02 */ /* 0x000fe20008000f00 */
[----:B------:R-:W-:Y:S01]  /*09c0*/  ULDC UR5, c[0x0][0x258] ;  /* 0x0000960000057ab9 */ /* 0x000fe20000000800 */
[----:B------:R-:W-:Y:S01]  /*09d0*/  ULDC UR9, c[0x0][0x244] ;  /* 0x0000910000097ab9 */ /* 0x000fe20000000800 */
[----:B------:R-:W-:Y:S01]  /*09e0*/  UIMAD UR5, UR10, UR5, URZ ;  /* 0x000000050a0572a4 */ /* 0x000fe2000f8e023f */
[----:B------:R-:W-:Y:S01]  /*09f0*/  BSSY B0, `(.L_x_22197) ;  /* 0x0000385000007945 */ /* 0x000fe20003800000 */
[----:B------:R-:W-:Y:S01]  /*0a00*/  IMAD R79, R2, 0x10, R5 ;  /* 0x00000010024f7824 */ /* 0x000fe200078e0205 */
[----:B------:R-:W-:Y:S01]  /*0a10*/  ULDC.64 UR20, c[0x0][0x230] ;  /* 0x00008c0000147ab9 */ /* 0x000fe20000000a00 */
[----:B------:R-:W-:Y:S01]  /*0a20*/  USHF.R.S32.HI UR16, URZ, 0x1f, UR5 ;  /* 0x0000001f3f107899 */ /* 0x000fe20008011405 */
[----:B------:R-:W-:Y:S01]  /*0a30*/  MOV R78, 0xff7fffff ;  /* 0xff7fffff004e7802 */ /* 0x000fe20000000f00 */
[----:B------:R-:W-:Y:S01]  /*0a40*/  BAR.SYNC.DEFER_BLOCKING 0x0 ;  /* 0x0000000000007b1d */ /* 0x000fe20000010000 */
[----:B------:R-:W-:-:S13]  /*0a50*/  ISETP.GE.AND P1, PT, R79, UR4, PT ;  /* 0x000000044f007c0c */ /* 0x000fda000bf26270 */
[----:B------:R-:W-:Y:S05]  /*0a60*/  @P1 BRA `(.L_x_22198) ;  /* 0x0000003400f41947 */ /* 0x000fea0003800000 */
[----:B------:R-:W0:Y:S01]  /*0a70*/  S2R R2, SR_CgaCtaId ;  /* 0x0000000000027919 */ /* 0x000e220000008800 */
[----:B------:R-:W1:Y:S01]  /*0a80*/  LDC R3, c[0x0][0x26c] ;  /* 0x00009b00ff037b82 */ /* 0x000e620000000800 */
[----:B------:R-:W-:Y:S01]  /*0a90*/  MOV R4, 0x400 ;  /* 0x0000040000047802 */ /* 0x000fe20000000f00 */
[----:B------:R-:W-:Y:S01]  /*0aa0*/  ULDC UR6, c[0x0][0x270] ;  /* 0x00009c0000067ab9 */ /* 0x000fe20000000800 */
[----:B------:R-:W-:Y:S01]  /*0ab0*/  IMAD.SHL.U32 R83, R6, 0x8, RZ ;  /* 0x0000000806537824 */ /* 0x000fe200078e00ff */
[----:B------:R-:W-:Y:S01]  /*0ac0*/  IADD3 R10, P0, R79, UR5, RZ ;  /* 0x000000054f0a7c10 */ /* 0x000fe2000ff1e0ff */
[----:B------:R-:W-:Y:S01]  /*0ad0*/  IMAD R8, R0, UR6, RZ ;  /* 0x0000000600087c24 */ /* 0x000fe2000f8e02ff */
[----:B------:R-:W-:Y:S01]  /*0ae0*/  IADD3 R9, R4, 0x220, RZ ;  /* 0x0000022004097810 */ /* 0x000fe20007ffe0ff */
[----:B------:R-:W-:Y:S01]  /*0af0*/  IMAD R6, R5, 0x20, R6 ;  /* 0x0000002005067824 */ /* 0x000fe200078e0206 */
[----:B------:R-:W-:Y:S01]  /*0b00*/  ULDC.64 UR18, c[0x0][0x248] ;  /* 0x0000920000127ab9 */ /* 0x000fe20000000a00 */
[----:B------:R-:W-:Y:S01]  /*0b10*/  LEA.HI.X.SX32 R13, R79, UR16, 0x1, P0 ;  /* 0x000000104f0d7c11 */ /* 0x000fe200080f0eff */
[----:B------:R-:W-:Y:S01]  /*0b20*/  IMAD.MOV.U32 R78, RZ, RZ, -0x800001 ;  /* 0xff7fffffff4e7424 */ /* 0x000fe200078e00ff */
[----:B------:R-:W-:-:S02]  /*0b30*/  SHF.R.S32.HI R11, RZ, 0x1f, R83 ;  /* 0x0000001fff0b7819 */ /* 0x000fc40000011453 */
[----:B------:R-:W-:Y:S02]  /*0b40*/  LEA R72, P2, R10, UR18, 0x2 ;  /* 0x000000120a487c11 */ /* 0x000fe4000f8410ff */
[----:B------:R-:W-:Y:S02]  /*0b50*/  IADD3 R82, P0, R8, R83, RZ ;  /* 0x0000005308527210 */ /* 0x000fe40007f1e0ff */
[----:B------:R-:W-:Y:S02]  /*0b60*/  MOV R76, UR14 ;  /* 0x0000000e004c7c02 */ /* 0x000fe40008000f00 */
[----:B------:R-:W-:Y:S02]  /*0b70*/  IADD3 R77, R6, UR8, RZ ;  /* 0x00000008064d7c10 */ /* 0x000fe4000fffe0ff */
[----:B------:R-:W-:Y:S02]  /*0b80*/  LEA.HI.X R5, R10, UR19, R13, 0x2, P2 ;  /* 0x000000130a057c11 */ /* 0x000fe400090f140d */
[----:B------:R-:W-:-:S02]  /*0b90*/  LEA.HI.X.SX32 R83, R8, R11, 0x1, P0 ;  /* 0x0000000b08537211 */ /* 0x000fc400000f0eff */
[----:B------:R-:W-:Y:S02]  /*0ba0*/  MOV R74, R79 ;  /* 0x0000004f004a7202 */ /* 0x000fe40000000f00 */
[----:B------:R-:W-:Y:S02]  /*0bb0*/  IADD3 R76, -R76, 0x1, R77 ;  /* 0x000000014c4c7810 */ /* 0x000fe40007ffe14d */
[----:B0-----:R-:W-:-:S05]  /*0bc0*/  LEA R9, R2, R9, 0x18 ;  /* 0x0000000902097211 */ /* 0x001fca00078ec0ff */
[----:B------:R-:W-:Y:S01]  /*0bd0*/  IMAD.U32 R75, R6, 0x4, R9 ;  /* 0x00000004064b7824 */ /* 0x000fe200078e0009 */
[----:B-1----:R-:W-:-:S07]  /*0be0*/  SHF.R.S32.HI R6, RZ, 0x1f, R3 ;  /* 0x0000001fff067819 */ /* 0x002fce0000011403 */
.L_x_22199:
[----:B------:R-:W-:Y:S01]  /*0bf0*/  MOV R9, R5 ;  /* 0x0000000500097202 */ /* 0x000fe20000000f00 */
[----:B------:R-:W-:-:S05]  /*0c00*/  IMAD.MOV.U32 R8, RZ, RZ, R72 ;  /* 0x000000ffff087224 */ /* 0x000fca00078e0048 */
[----:B------:R-:W2:Y:S01]  /*0c10*/  LDG.E.CONSTANT R9, desc[UR12][R8.64] ;  /* 0x0000000c08097981 */ /* 0x000ea2000c1e9900 */
[----:B------:R-:W-:Y:S02]  /*0c20*/  R2UR UR6, R4 ;  /* 0x00000000040672ca */ /* 0x000fe400000e0000 */
[----:B------:R-:W-:-:S13]  /*0c30*/  R2UR UR7, R2 ;  /* 0x00000000020772ca */ /* 0x000fda00000e0000 */
[----:B------:R-:W-:-:S09]  /*0c40*/  ULEA UR6, UR7, UR6, 0x18 ;  /* 0x0000000607067291 */ /* 0x000fd2000f8ec03f */
[----:B------:R-:W0:Y:S04]  /*0c50*/  LDS.128 R56, [UR6+0x10] ;  /* 0x00001006ff387984 */ /* 0x000e280008000c00 */
[----:B------:R-:W1:Y:S04]  /*0c60*/  LDS.128 R28, [UR6] ;  /* 0x00000006ff1c7984 */ /* 0x000e680008000c00 */
[----:B------:R-:W3:Y:S01]  /*0c70*/  LDS.128 R64, [UR6+0x20] ;  /* 0x00002006ff407984 */ /* 0x000ee20008000c00 */
[----:B--2---:R-:W-:-:S05]  /*0c80*/  SHF.R.S32.HI R10, RZ, 0x1f, R9 ;  /* 0x0000001fff0a7819 */ /* 0x004fca0000011409 */
[-C--:B------:R-:W-:Y:S02]  /*0c90*/  IMAD R12, R10, R3.reuse, RZ ;  /* 0x000000030a0c7224 */ /* 0x080fe400078e02ff */
[----:B------:R-:W-:-:S04]  /*0ca0*/  IMAD.WIDE.U32 R10, R9, R3, R82 ;  /* 0x00000003090a7225 */ /* 0x000fc800078e0052 */
[----:B------:R-:W-:Y:S01]  /*0cb0*/  IMAD R13, R9, R6, R12 ;  /* 0x00000006090d7224 */ /* 0x000fe200078e020c */
[----:B------:R-:W-:-:S03]  /*0cc0*/  LEA R84, P0, R10, UR20, 0x1 ;  /* 0x000000140a547c11 */ /* 0x000fc6000f8008ff */
[----:B------:R-:W-:-:S05]  /*0cd0*/  IMAD.IADD R11, R11, 0x1, R13 ;  /* 0x000000010b0b7824 */ /* 0x000fca00078e020d */
[----:B------:R-:W-:-:S05]  /*0ce0*/  LEA.HI.X R85, R10, UR21, R11, 0x1, P0 ;  /* 0x000000150a557c11 */ /* 0x000fca00080f0c0b */
[----:B------:R-:W2:Y:S04]  /*0cf0*/  LDG.E.128.CONSTANT R48, desc[UR12][R84.64+0x200] ;  /* 0x0002000c54307981 */ /* 0x000ea8000c1e9d00 */
[----:B------:R-:W4:Y:S04]  /*0d00*/  LDG.E.128.CONSTANT R24, desc[UR12][R84.64] ;  /* 0x0000000c54187981 */ /* 0x000f28000c1e9d00 */
[----:B------:R-:W3:Y:S04]  /*0d10*/  LDG.E.128.CONSTANT R52, desc[UR12][R84.64+0x400] ;  /* 0x0004000c54347981 */ /* 0x000ee8000c1e9d00 */
[----:B------:R-:W3:Y:S04]  /*0d20*/  LDG.E.128.CONSTANT R32, desc[UR12][R84.64+0x600] ;  /* 0x0006000c54207981 */ /* 0x000ee8000c1e9d00 */
[----:B------:R-:W3:Y:S04]  /*0d30*/  LDG.E.128.CONSTANT R36, desc[UR12][R84.64+0x800] ;  /* 0x0008000c54247981 */ /* 0x000ee8000c1e9d00 */
[----:B------:R-:W3:Y:S04]  /*0d40*/  LDG.E.128.CONSTANT R44, desc[UR12][R84.64+0xa00] ;  /* 0x000a000c542c7981 */ /* 0x000ee8000c1e9d00 */
[----:B------:R-:W3:Y:S04]  /*0d50*/  LDG.E.128.CONSTANT R40, desc[UR12][R84.64+0xc00] ;  /* 0x000c000c54287981 */ /* 0x000ee8000c1e9d00 */
[----:B------:R-:W3:Y:S04]  /*0d60*/  LDG.E.128.CONSTANT R8, desc[UR12][R84.64+0xe00] ;  /* 0x000e000c54087981 */ /* 0x000ee8000c1e9d00 */
[----:B------:R-:W3:Y:S04]  /*0d70*/  LDG.E.128.CONSTANT R60, desc[UR12][R84.64+0x1000] ;  /* 0x0010000c543c7981 */ /* 0x000ee8000c1e9d00 */
[----:B------:R-:W3:Y:S01]  /*0d80*/  LDG.E.128.CONSTANT R12, desc[UR12][R84.64+0x1200] ;  /* 0x0012000c540c7981 */ /* 0x000ee2000c1e9d00 */
[----:B0-----:R-:W-:-:S02]  /*0d90*/  HADD2.F32 R70, -RZ, R56.H0_H0 ;  /* 0x20000038ff467230 */ /* 0x001fc40000004100 */
[----:B------:R-:W-:Y:S01]  /*0da0*/  HADD2.F32 R69, -RZ, R56.H1_H1 ;  /* 0x30000038ff457230 */ /* 0x000fe20000004100 */
[----:B------:R-:W3:Y:S01]  /*0db0*/  LDG.E.128.CONSTANT R16, desc[UR12][R84.64+0x1400] ;  /* 0x0014000c54107981 */ /* 0x000ee2000c1e9d00 */
[--C-:B------:R-:W-:Y:S02]  /*0dc0*/  HADD2.F32 R56, -RZ, R57.reuse.H0_H0 ;  /* 0x20000039ff387230 */ /* 0x100fe40000004100 */
[----:B------:R-:W-:Y:S02]  /*0dd0*/  HADD2.F32 R57, -RZ, R57.H1_H1 ;  /* 0x30000039ff397230 */ /* 0x000fe40000004100 */
[--C-:B------:R-:W-:Y:S02]  /*0de0*/  HADD2.F32 R68, -RZ, R59.reuse.H0_H0 ;  /* 0x2000003bff447230 */ /* 0x100fe40000004100 */
[----:B------:R-:W-:Y:S02]  /*0df0*/  HADD2.F32 R59, -RZ, R59.H1_H1 ;  /* 0x3000003bff3b7230 */ /* 0x000fe40000004100 */
[----:B--2---:R-:W-:-:S02]  /*0e00*/  HADD2.F32 R21, -RZ, R48.H0_H0 ;  /* 0x20000030ff157230 */ /* 0x004fc40000004100 */
[----:B------:R-:W-:Y:S02]  /*0e10*/  HADD2.F32 R48, -RZ, R48.H1_H1 ;  /* 0x30000030ff307230 */ /* 0x000fe40000004100 */
[--C-:B------:R-:W-:Y:S02]  /*0e20*/  HADD2.F32 R23, -RZ, R49.reuse.H0_H0 ;  /* 0x20000031ff177230 */ /* 0x100fe40000004100 */
[----:B------:R-:W-:Y:S02]  /*0e30*/  HADD2.F32 R20, -RZ, R49.H1_H1 ;  /* 0x30000031ff147230 */ /* 0x000fe40000004100 */
[----:B------:R-:W-:Y:S01]  /*0e40*/  FMUL.FTZ R70, R70, R21 ;  /* 0x0000001546467220 */ /* 0x000fe20000410000 */
[----:B------:R-:W-:Y:S01]  /*0e50*/  FMUL.FTZ R69, R69, R48 ;  /* 0x0000003045457220 */ /* 0x000fe20000410000 */
[----:B------:R-:W-:Y:S01]  /*0e60*/  FMUL.FTZ R56, R56, R23 ;  /* 0x0000001738387220 */ /* 0x000fe20000410000 */
[--C-:B------:R-:W-:Y:S02]  /*0e70*/  HADD2.F32 R49, -RZ, R58.reuse.H0_H0 ;  /* 0x2000003aff317230 */ /* 0x100fe40000004100 */
[----:B------:R-:W-:-:S02]  /*0e80*/  HADD2.F32 R48, -RZ, R58.H1_H1 ;  /* 0x3000003aff307230 */ /* 0x000fc40000004100 */
[--C-:B------:R-:W-:Y:S02]  /*0e90*/  HADD2.F32 R22, -RZ, R50.reuse.H0_H0 ;  /* 0x20000032ff167230 */ /* 0x100fe40000004100 */
[----:B------:R-:W-:Y:S02]  /*0ea0*/  HADD2.F32 R21, -RZ, R50.H1_H1 ;  /* 0x30000032ff157230 */ /* 0x000fe40000004100 */
[----:B------:R-:W-:Y:S02]  /*0eb0*/  HADD2.F32 R23, -RZ, R51.H0_H0 ;  /* 0x20000033ff177230 */ /* 0x000fe40000004100 */
[----:B------:R-:W-:Y:S01]  /*0ec0*/  FMUL.FTZ R50, R57, R20 ;  /* 0x0000001439327220 */ /* 0x000fe20000410000 */
[----:B-1----:R-:W-:Y:S02]  /*0ed0*/  HADD2.F32 R57, -RZ, R28.H0_H0 ;  /* 0x2000001cff397230 */ /* 0x002fe40000004100 */
[----:B----4-:R-:W-:Y:S02]  /*0ee0*/  HADD2.F32 R58, -RZ, R24.H0_H0 ;  /* 0x20000018ff3a7230 */ /* 0x010fe40000004100 */
[----:B------:R-:W-:Y:S01]  /*0ef0*/  FMUL.FTZ R49, R49, R22 ;  /* 0x0000001631317220 */ /* 0x000fe20000410000 */
[----:B------:R-:W-:Y:S01]  /*0f00*/  FMUL.FTZ R48, R48, R21 ;  /* 0x0000001530307220 */ /* 0x000fe20000410000 */
[----:B------:R-:W-:-:S02]  /*0f10*/  FMUL.FTZ R68, R68, R23 ;  /* 0x0000001744447220 */ /* 0x000fc40000410000 */
[----:B------:R-:W2:Y:S01]  /*0f20*/  LDG.E.128.CONSTANT R20, desc[UR12][R84.64+0x1600] ;  /* 0x0016000c54147981 */ /* 0x000ea2000c1e9d00 */
[----:B------:R-:W-:Y:S01]  /*0f30*/  FFMA.FTZ R70, R57, R58, R70 ;  /* 0x0000003a39467223 */ /* 0x000fe20000010046 */
[----:B------:R-:W-:Y:S02]  /*0f40*/  HADD2.F32 R58, -RZ, R25.H0_H0 ;  /* 0x20000019ff3a7230 */ /* 0x000fe40000004100 */
[----:B------:R-:W-:Y:S02]  /*0f50*/  HADD2.F32 R86, -RZ, R51.H1_H1 ;  /* 0x30000033ff567230 */ /* 0x000fe40000004100 */
[----:B------:R-:W-:Y:S02]  /*0f60*/  HADD2.F32 R57, -RZ, R29.H1_H1 ;  /* 0x3000001dff397230 */ /* 0x000fe40000004100 */
[----:B------:R-:W-:Y:S02]  /*0f70*/  HADD2.F32 R25, -RZ, R25.H1_H1 ;  /* 0x30000019ff197230 */ /* 0x000fe40000004100 */
[----:B------:R-:W-:-:S02]  /*0f80*/  HADD2.F32 R51, -RZ, R29.H0_H0 ;  /* 0x2000001dff337230 */ /* 0x000fc40000004100 */
[----:B------:R-:W-:Y:S02]  /*0f90*/  HADD2.F32 R28, -RZ, R28.H1_H1 ;  /* 0x3000001cff1c7230 */ /* 0x000fe40000004100 */
[----:B------:R-:W-:Y:S01]  /*0fa0*/  FFMA.FTZ R50, R57, R25, R50 ;  /* 0x0000001939327223 */ /* 0x000fe20000010032 */
[----:B------:R-:W-:Y:S02]  /*0fb0*/  HADD2.F32 R29, -RZ, R24.H1_H1 ;  /* 0x30000018ff1d7230 */ /* 0x000fe40000004100 */
[----:B------:R-:W-:Y:S01]  /*0fc0*/  FMUL.FTZ R24, R59, R86 ;  /* 0x000000563b187220 */ /* 0x000fe20000410000 */
[----:B------:R-:W-:Y:S02]  /*0fd0*/  HADD2.F32 R86, -RZ, R30.H0_H0 ;  /* 0x2000001eff567230 */ /* 0x000fe40000004100 */
[----:B------:R-:W-:Y:S02]  /*0fe0*/  HADD2.F32 R25, -RZ, R26.H0_H0 ;  /* 0x2000001aff197230 */ /* 0x000fe40000004100 */
[----:B------:R-:W-:Y:S01]  /*0ff0*/  FFMA.FTZ R28, R28, R29, R69 ;  /* 0x0000001d1c1c7223 */ /* 0x000fe20000010045 */
[----:B------:R-:W-:Y:S01]  /*1000*/  FFMA.FTZ R29, R51, R58, R56 ;  /* 0x0000003a331d7223 */ /* 0x000fe20000010038 */
[--C-:B------:R-:W-:Y:S01]  /*1010*/  HADD2.F32 R51, -RZ, R27.reuse.H0_H0 ;  /* 0x2000001bff337230 */ /* 0x100fe20000004100 */
[----:B------:R-:W0:Y:S01]  /*1020*/  LDS.128 R56, [UR6+0x30] ;  /* 0x00003006ff387984 */ /* 0x000e220008000c00 */
[----:B------:R-:W-:-:S02]  /*1030*/  HADD2.F32 R71, -RZ, R27.H1_H1 ;  /* 0x3000001bff477230 */ /* 0x000fc40000004100 */
[----:B------:R-:W-:Y:S01]  /*1040*/  FFMA.FTZ R49, R86, R25, R49 ;  /* 0x0000001956317223 */ /* 0x000fe20000010031 */
[----:B------:R-:W-:Y:S02]  /*1050*/  HADD2.F32 R26, -RZ, R26.H1_H1 ;  /* 0x3000001aff1a7230 */ /* 0x000fe40000004100 */
[----:B------:R-:W-:Y:S02]  /*1060*/  HADD2.F32 R25, -RZ, R30.H1_H1 ;  /* 0x3000001eff197230 */ /* 0x000fe40000004100 */
[--C-:B------:R-:W-:Y:S02]  /*1070*/  HADD2.F32 R27, -RZ, R31.reuse.H0_H0 ;  /* 0x2000001fff1b7230 */ /* 0x100fe40000004100 */
[----:B------:R-:W-:Y:S02]  /*1080*/  HADD2.F32 R69, -RZ, R31.H1_H1 ;  /* 0x3000001fff457230 */ /* 0x000fe40000004100 */
[----:B------:R-:W-:Y:S01]  /*1090*/  FFMA.FTZ R30, R25, R26, R48 ;  /* 0x0000001a191e7223 */ /* 0x000fe20000010030 */
[----:B------:R-:W-:-:S02]  /*10a0*/  FFMA.FTZ R68, R27, R51, R68 ;  /* 0x000000331b447223 */ /* 0x000fc40000010044 */
[----:B------:R-:W-:Y:S02]  /*10b0*/  FFMA.FTZ R69, R69, R71, R24 ;  /* 0x0000004745457223 */ /* 0x000fe40000010018 */
[----:B------:R-:W4:Y:S01]  /*10c0*/  LDG.E.128.CONSTANT R24, desc[UR12][R84.64+0x1800] ;  /* 0x0018000c54187981 */ /* 0x000f22000c1e9d00 */
[----:B---3--:R-:W-:Y:S02]  /*10d0*/  HADD2.F32 R31, -RZ, R64.H0_H0 ;  /* 0x20000040ff1f7230 */ /* 0x008fe40000004100 */
[----:B------:R-:W-:Y:S02]  /*10e0*/  HADD2.F32 R81, -RZ, R52.H0_H0 ;  /* 0x20000034ff517230 */ /* 0x000fe40000004100 */
[----:B------:R-:W-:Y:S02]  /*10f0*/  HADD2.F32 R48, -RZ, R65.H0_H0 ;  /* 0x20000041ff307230 */ /* 0x000fe40000004100 */
[----:B------:R-:W-:Y:S02]  /*1100*/  HADD2.F32 R51, -RZ, R53.H0_H0 ;  /* 0x20000035ff337230 */ /* 0x000fe40000004100 */
[----:B------:R-:W-:Y:S01]  /*1110*/  FFMA.FTZ R70, R31, R81, R70 ;  /* 0x000000511f467223 */ /* 0x000fe20000010046 */
[----:B------:R-:W-:-:S02]  /*1120*/  HADD2.F32 R31, -RZ, R64.H1_H1 ;  /* 0x30000040ff1f7230 */ /* 0x000fc40000004100 */
[----:B------:R-:W-:Y:S02]  /*1130*/  HADD2.F32 R65, -RZ, R65.H1_H1 ;  /* 0x30000041ff417230 */ /* 0x000fe40000004100 */
[----:B------:R-:W-:Y:S02]  /*1140*/  HADD2.F32 R64, -RZ, R53.H1_H1 ;  /* 0x30000035ff407230 */ /* 0x000fe40000004100 */
[----:B------:R-:W-:Y:S02]  /*1150*/  HADD2.F32 R86, -RZ, R66.H0_H0 ;  /* 0x20000042ff567230 */ /* 0x000fe40000004100 */
[----:B------:R-:W-:Y:S02]  /*1160*/  HADD2.F32 R71, -RZ, R54.H0_H0 ;  /* 0x20000036ff477230 */ /* 0x000fe40000004100 */
[----:B------:R-:W-:Y:S01]  /*1170*/  FFMA.FTZ R53, R48, R51, R29 ;  /* 0x0000003330357223 */ /* 0x000fe2000001001d */
[----:B------:R-:W-:Y:S02]  /*1180*/  HADD2.F32 R29, -RZ, R66.H1_H1 ;  /* 0x30000042ff1d7230 */ /* 0x000fe40000004100 */
[----:B------:R-:W-:Y:S01]  /*1190*/  FFMA.FTZ R64, R65, R64, R50 ;  /* 0x0000004041407223 */ /* 0x000fe20000010032 */
[----:B------:R-:W-:-:S02]  /*11a0*/  HADD2.F32 R52, -RZ, R52.H1_H1 ;  /* 0x30000034ff347230 */ /* 0x000fc40000004100 */
[----:B------:R-:W-:Y:S01]  /*11b0*/  FFMA.FTZ R65, R86, R71, R49 ;  /* 0x0000004756417223 */ /* 0x000fe20000010031 */
[----:B------:R-:W-:Y:S01]  /*11c0*/  HADD2.F32 R66, -RZ, R54.H1_H1 ;  /* 0x30000036ff427230 */ /* 0x000fe20000004100 */
[----:B------:R-:W1:Y:S01]  /*11d0*/  LDS.128 R48, [UR6+0x40] ;  /* 0x00004006ff307984 */ /* 0x000e620008000c00 */
[----:B------:R-:W-:Y:S02]  /*11e0*/  HADD2.F32 R71, -RZ, R67.H0_H0 ;  /* 0x20000043ff477230 */ /* 0x000fe40000004100 */
[----:B------:R-:W-:Y:S01]  /*11f0*/  FFMA.FTZ R52, R31, R52, R28 ;  /* 0x000000341f347223 */ /* 0x000fe2000001001c */
[--C-:B------:R-:W-:Y:S02]  /*1200*/  HADD2.F32 R54, -RZ, R55.reuse.H0_H0 ;  /* 0x20000037ff367230 */ /* 0x100fe40000004100 */
[----:B------:R-:W-:Y:S02]  /*1210*/  FFMA.FTZ R66, R29, R66, R30 ;  /* 0x000000421d427223 */ /* 0x000fe4000001001e */
[----:B------:R-:W3:Y:S01]  /*1220*/  LDG.E.128.CONSTANT R28, desc[UR12][R84.64+0x1a00] ;  /* 0x001a000c541c7981 */ /* 0x000ee2000c1e9d00 */
[----:B------:R-:W-:-:S02]  /*1230*/  HADD2.F32 R55, -RZ, R55.H1_H1 ;  /* 0x30000037ff377230 */ /* 0x000fc40000004100 */
[----:B------:R-:W-:Y:S01]  /*1240*/  FFMA.FTZ R68, R71, R54, R68 ;  /* 0x0000003647447223 */ /* 0x000fe20000010044 */
[----:B------:R-:W-:Y:S02]  /*1250*/  HADD2.F32 R54, -RZ, R67.H1_H1 ;  /* 0x30000043ff367230 */ /* 0x000fe40000004100 */
[----:B0-----:R-:W-:Y:S02]  /*1260*/  HADD2.F32 R67, -RZ, R56.H0_H0 ;  /* 0x20000038ff437230 */ /* 0x001fe40000004100 */
[----:B------:R-:W-:Y:S02]  /*1270*/  HADD2.F32 R71, -RZ, R32.H0_H0 ;  /* 0x20000020ff477230 */ /* 0x000fe40000004100 */
[----:B------:R-:W-:Y:S01]  /*1280*/  FFMA.FTZ R69, R54, R55, R69 ;  /* 0x0000003736457223 */ /* 0x000fe20000010045 */
[----:B------:R-:W-:Y:S02]  /*1290*/  HADD2.F32 R55, -RZ, R56.H1_H1 ;  /* 0x30000038ff377230 */ /* 0x000fe40000004100 */
[----:B------:R-:W-:-:S02]  /*12a0*/  HADD2.F32 R56, -RZ, R32.H1_H1 ;  /* 0x30000020ff387230 */ /* 0x000fc40000004100 */
[----:B------:R-:W-:Y:S02]  /*12b0*/  HADD2.F32 R54, -RZ, R57.H0_H0 ;  /* 0x20000039ff367230 */ /* 0x000fe40000004100 */
[----:B------:R-:W-:Y:S02]  /*12c0*/  HADD2.F32 R32, -RZ, R33.H0_H0 ;  /* 0x20000021ff207230 */ /* 0x000fe40000004100 */
[----:B------:R-:W-:Y:S01]  /*12d0*/  FFMA.FTZ R70, R67, R71, R70 ;  /* 0x0000004743467223 */ /* 0x000fe20000010046 */
[----:B------:R-:W-:Y:S02]  /*12e0*/  HADD2.F32 R67, -RZ, R57.H1_H1 ;  /* 0x30000039ff437230 */ /* 0x000fe40000004100 */
[----:B------:R-:W-:Y:S01]  /*12f0*/  FFMA.FTZ R56, R55, R56, R52 ;  /* 0x0000003837387223 */ /* 0x000fe20000010034 */
[----:B------:R-:W-:Y:S02]  /*1300*/  HADD2.F32 R33, -RZ, R33.H1_H1 ;  /* 0x30000021ff217230 */ /* 0x000fe40000004100 */
[----:B------:R-:W-:-:S02]  /*1310*/  FFMA.FTZ R57, R54, R32, R53 ;  /* 0x0000002036397223 */ /* 0x000fc40000010035 */
[----:B------:R-:W0:Y:S01]  /*1320*/  LDS.128 R52, [UR6+0x50] ;  /* 0x00005006ff347984 */ /* 0x000e220008000c00 */
[--C-:B------:R-:W-:Y:S02]  /*1330*/  HADD2.F32 R71, -RZ, R35.reuse.H0_H0 ;  /* 0x20000023ff477230 */ /* 0x100fe40000004100 */
[----:B------:R-:W-:Y:S01]  /*1340*/  FFMA.FTZ R67, R67, R33, R64 ;  /* 0x0000002143437223 */ /* 0x000fe20000010040 */
[--C-:B------:R-:W-:Y:S02]  /*1350*/  HADD2.F32 R64, -RZ, R34.reuse.H0_H0 ;  /* 0x20000022ff407230 */ /* 0x100fe40000004100 */
[----:B------:R-:W-:Y:S02]  /*1360*/  HADD2.F32 R81, -RZ, R35.H1_H1 ;  /* 0x30000023ff517230 */ /* 0x000fe40000004100 */
[----:B------:R-:W-:Y:S02]  /*1370*/  HADD2.F32 R34, -RZ, R34.H1_H1 ;  /* 0x30000022ff227230 */ /* 0x000fe40000004100 */
[----:B------:R-:W-:-:S02]  /*1380*/  HADD2.F32 R32, -RZ, R58.H0_H0 ;  /* 0x2000003aff207230 */ /* 0x000fc40000004100 */
[----:B------:R-:W-:Y:S02]  /*1390*/  HADD2.F32 R33, -RZ, R58.H1_H1 ;  /* 0x3000003aff217230 */ /* 0x000fe40000004100 */
[--C-:B------:R-:W-:Y:S02]  /*13a0*/  HADD2.F32 R35, -RZ, R59.reuse.H0_H0 ;  /* 0x2000003bff237230 */ /* 0x100fe40000004100 */
[----:B------:R-:W-:Y:S01]  /*13b0*/  FFMA.FTZ R65, R32, R64, R65 ;  /* 0x0000004020417223 */ /* 0x000fe20000010041 */
[----:B------:R-:W-:Y:S02]  /*13c0*/  HADD2.F32 R58, -RZ, R59.H1_H1 ;  /* 0x3000003bff3a7230 */ /* 0x000fe40000004100 */
[----:B------:R-:W-:Y:S01]  /*13d0*/  FFMA.FTZ R66, R33, R34, R66 ;  /* 0x0000002221427223 */ /* 0x000fe20000010042 */
[----:B------:R-:W-:Y:S02]  /*13e0*/  FFMA.FTZ R68, R35, R71, R68 ;  /* 0x0000004723447223 */ /* 0x000fe40000010044 */
[----:B------:R-:W3:Y:S01]  /*13f0*/  LDG.E.128.CONSTANT R32, desc[UR12][R84.64+0x1c00] ;  /* 0x001c000c54207981 */ /* 0x000ee2000c1e9d00 */
[----:B------:R-:W-:Y:S01]  /*1400*/  FFMA.FTZ R64, R58, R81, R69 ;  /* 0x000000513a407223 */ /* 0x000fe20000010045 */
[----:B-1----:R-:W-:-:S02]  /*1410*/  HADD2.F32 R59, -RZ, R48.H0_H0 ;  /* 0x20000030ff3b7230 */ /* 0x002fc40000004100 */
[----:B------:R-:W-:Y:S02]  /*1420*/  HADD2.F32 R69, -RZ, R48.H1_H1 ;  /* 0x30000030ff457230 */ /* 0x000fe40000004100 */
[--C-:B------:R-:W-:Y:S02]  /*1430*/  HADD2.F32 R58, -RZ, R49.reuse.H0_H0 ;  /* 0x20000031ff3a7230 */ /* 0x100fe40000004100 */
[----:B------:R-:W-:Y:S02]  /*1440*/  HADD2.F32 R86, -RZ, R49.H1_H1 ;  /* 0x30000031ff567230 */ /* 0x000fe40000004100 */
[--C-:B------:R-:W-:Y:S02]  /*1450*/  HADD2.F32 R48, -RZ, R36.reuse.H0_H0 ;  /* 0x20000024ff307230 */ /* 0x100fe40000004100 */
[----:B------:R-:W-:Y:S02]  /*1460*/  HADD2.F32 R36, -RZ, R36.H1_H1 ;  /* 0x30000024ff247230 */ /* 0x000fe40000004100 */
[----:B------:R-:W-:-:S02]  /*1470*/  HADD2.F32 R49, -RZ, R37.H0_H0 ;  /* 0x20000025ff317230 */ /* 0x000fc40000004100 */
[----:B------:R-:W-:Y:S01]  /*1480*/  FFMA.FTZ R70, R59, R48, R70 ;  /* 0x000000303b467223 */ /* 0x000fe20000010046 */
[----:B------:R-:W-:Y:S02]  /*1490*/  HADD2.F32 R37, -RZ, R37.H1_H1 ;  /* 0x30000025ff257230 */ /* 0x000fe40000004100 */
[----:B------:R-:W-:Y:S01]  /*14a0*/  FFMA.FTZ R48, R69, R36, R56 ;  /* 0x0000002445307223 */ /* 0x000fe20000010038 */
[----:B------:R-:W-:Y:S02]  /*14b0*/  FFMA.FTZ R49, R58, R49, R57 ;  /* 0x000000313a317223 */ /* 0x000fe40000010039 */
[----:B------:R-:W1:Y:S01]  /*14c0*/  LDS.128 R56, [UR6+0x60] ;  /* 0x00006006ff387984 */ /* 0x000e620008000c00 */
[----:B------:R-:W-:Y:S01]  /*14d0*/  FFMA.FTZ R67, R86, R37, R67 ;  /* 0x0000002556437223 */ /* 0x000fe20000010043 */
[----:B------:R-:W-:Y:S02]  /*14e0*/  HADD2.F32 R71, -RZ, R38.H0_H0 ;  /* 0x20000026ff477230 */ /* 0x000fe40000004100 */
[----:B------:R-:W-:-:S02]  /*14f0*/  HADD2.F32 R81, -RZ, R39.H0_H0 ;  /* 0x20000027ff517230 */ /* 0x000fc40000004100 */
[----:B------:R-:W-:Y:S02]  /*1500*/  HADD2.F32 R69, -RZ, R39.H1_H1 ;  /* 0x30000027ff457230 */ /* 0x000fe40000004100 */
[--C-:B------:R-:W-:Y:S02]  /*1510*/  HADD2.F32 R36, -RZ, R50.reuse.H0_H0 ;  /* 0x20000032ff247230 */ /* 0x100fe40000004100 */
[----:B------:R-:W-:Y:S02]  /*1520*/  HADD2.F32 R37, -RZ, R50.H1_H1 ;  /* 0x30000032ff257230 */ /* 0x000fe40000004100 */
[----:B------:R-:W-:Y:S02]  /*1530*/  HADD2.F32 R38, -RZ, R38.H1_H1 ;  /* 0x30000026ff267230 */ /* 0x000fe40000004100 */
[----:B------:R-:W-:Y:S02]  /*1540*/  HADD2.F32 R39, -RZ, R51.H0_H0 ;  /* 0x20000033ff277230 */ /* 0x000fe40000004100 */
[----:B------:R-:W-:Y:S01]  /*1550*/  FFMA.FTZ R50, R36, R71, R65 ;  /* 0x0000004724327223 */ /* 0x000fe20000010041 */
[----:B------:R-:W-:-:S02]  /*1560*/  FFMA.FTZ R66, R37, R38, R66 ;  /* 0x0000002625427223 */ /* 0x000fc40000010042 */
[----:B------:R-:W-:Y:S02]  /*1570*/  FFMA.FTZ R68, R39, R81, R68 ;  /* 0x0000005127447223 */ /* 0x000fe40000010044 */
[----:B------:R-:W3:Y:S01]  /*1580*/  LDG.E.128.CONSTANT R36, desc[UR12][R84.64+0x1e00] ;  /* 0x001e000c54247981 */ /* 0x000ee2000c1e9d00 */
[----:B------:R-:W-:Y:S02]  /*1590*/  HADD2.F32 R51, -RZ, R51.H1_H1 ;  /* 0x30000033ff337230 */ /* 0x000fe40000004100 */
[----:B0-----:R-:W-:Y:S02]  /*15a0*/  HADD2.F32 R65, -RZ, R52.H0_H0 ;  /* 0x20000034ff417230 */ /* 0x001fe40000004100 */
[----:B------:R-:W-:Y:S02]  /*15b0*/  HADD2.F32 R71, -RZ, R44.H0_H0 ;  /* 0x2000002cff477230 */ /* 0x000fe40000004100 */
[----:B------:R-:W-:Y:S01]  /*15c0*/  FFMA.FTZ R64, R51, R69, R64 ;  /* 0x0000004533407223 */ /* 0x000fe20000010040 */
[----:B------:R-:W-:-:S02]  /*15d0*/  HADD2.F32 R51, -RZ, R52.H1_H1 ;  /* 0x30000034ff337230 */ /* 0x000fc40000004100 */
[--C-:B------:R-:W-:Y:S02]  /*15e0*/  HADD2.F32 R86, -RZ, R53.reuse.H1_H1 ;  /* 0x30000035ff567230 */ /* 0x100fe40000004100 */
[----:B------:R-:W-:Y:S01]  /*15f0*/  FFMA.FTZ R65, R65, R71, R70 ;  /* 0x0000004741417223 */ /* 0x000fe20000010046 */
[----:B------:R-:W-:Y:S02]  /*1600*/  HADD2.F32 R70, -RZ, R53.H0_H0 ;  /* 0x20000035ff467230 */ /* 0x000fe40000004100 */
[----:B------:R-:W-:Y:S02]  /*1610*/  HADD2.F32 R52, -RZ, R44.H1_H1 ;  /* 0x3000002cff347230 */ /* 0x000fe40000004100 */
[--C-:B------:R-:W-:Y:S02]  /*1620*/  HADD2.F32 R53, -RZ, R45.reuse.H0_H0 ;  /* 0x2000002dff357230 */ /* 0x100fe40000004100 */
[----:B------:R-:W-:Y:S02]  /*1630*/  HADD2.F32 R69, -RZ, R54.H0_H0 ;  /* 0x20000036ff457230 */ /* 0x000fe40000004100 */
[----:B------:R-:W-:-:S02]  /*1640*/  HADD2.F32 R45, -RZ, R45.H1_H1 ;  /* 0x3000002dff2d7230 */ /* 0x000fc40000004100 */
[----:B------:R-:W-:Y:S02]  /*1650*/  HADD2.F32 R44, -RZ, R46.H0_H0 ;  /* 0x2000002eff2c7230 */ /* 0x000fe40000004100 */
[----:B------:R-:W-:Y:S02]  /*1660*/  HADD2.F32 R71, -RZ, R55.H0_H0 ;  /* 0x20000037ff477230 */ /* 0x000fe40000004100 */
[----:B------:R-:W-:Y:S01]  /*1670*/  FFMA.FTZ R67, R86, R45, R67 ;  /* 0x0000002d56437223 */ /* 0x000fe20000010043 */
[----:B------:R-:W-:Y:S02]  /*1680*/  HADD2.F32 R45, -RZ, R54.H1_H1 ;  /* 0x30000036ff2d7230 */ /* 0x000fe40000004100 */
[----:B------:R-:W-:Y:S01]  /*1690*/  FFMA.FTZ R69, R69, R44, R50 ;  /* 0x0000002c45457223 */ /* 0x000fe20000010032 */
[----:B------:R-:W-:Y:S02]  /*16a0*/  HADD2.F32 R46, -RZ, R46.H1_H1 ;  /* 0x3000002eff2e7230 */ /* 0x000fe40000004100 */
[----:B------:R-:W-:-:S02]  /*16b0*/  HADD2.F32 R44, -RZ, R47.H0_H0 ;  /* 0x2000002fff2c7230 */ /* 0x000fc40000004100 */
[----:B------:R-:W-:Y:S01]  /*16c0*/  FFMA.FTZ R52, R51, R52, R48 ;  /* 0x0000003433347223 */ /* 0x000fe20000010030 */
[----:B------:R-:W-:Y:S01]  /*16d0*/  FFMA.FTZ R53, R70, R53, R49 ;  /* 0x0000003546357223 */ /* 0x000fe20000010031 */
[----:B------:R-:W-:Y:S01]  /*16e0*/  HADD2.F32 R54, -RZ, R47.H1_H1 ;  /* 0x3000002fff367230 */ /* 0x000fe20000004100 */
[----:B------:R-:W0:Y:S01]  /*16f0*/  LDS.128 R48, [UR6+0x70] ;  /* 0x00007006ff307984 */ /* 0x000e220008000c00 */
[----:B------:R-:W-:Y:S01]  /*1700*/  FFMA.FTZ R66, R45, R46, R66 ;  /* 0x0000002e2d427223 */ /* 0x000fe20000010042 */
[----:B------:R-:W-:Y:S02]  /*1710*/  FFMA.FTZ R68, R71, R44, R68 ;  /* 0x0000002c47447223 */ /* 0x000fe40000010044 */
[----:B------:R-:W3:Y:S01]  /*1720*/  LDG.E.128.CONSTANT R44, desc[UR12][R84.64+0x2000] ;  /* 0x0020000c542c7981 */ /* 0x000ee2000c1e9d00 */
[--C-:B-1----:R-:W-:Y:S02]  /*1730*/  HADD2.F32 R70, -RZ, R56.reuse.H0_H0 ;  /* 0x20000038ff467230 */ /* 0x102fe40000004100 */
[----:B------:R-:W-:-:S02]  /*1740*/  HADD2.F32 R71, -RZ, R56.H1_H1 ;  /* 0x30000038ff477230 */ /* 0x000fc40000004100 */
[--C-:B------:R-:W-:Y:S02]  /*1750*/  HADD2.F32 R56, -RZ, R40.reuse.H0_H0 ;  /* 0x20000028ff387230 */ /* 0x100fe40000004100 */
[----:B------:R-:W-:Y:S02]  /*1760*/  HADD2.F32 R55, -RZ, R55.H1_H1 ;  /* 0x30000037ff377230 */ /* 0x000fe40000004100 */
[----:B------:R-:W-:Y:S02]  /*1770*/  HADD2.F32 R81, -RZ, R40.H1_H1 ;  /* 0x30000028ff517230 */ /* 0x000fe40000004100 */
[----:B------:R-:W-:Y:S01]  /*1780*/  FFMA.FTZ R56, R70, R56, R65 ;  /* 0x0000003846387223 */ /* 0x000fe20000010041 */
[----:B------:R-:W-:Y:S01]  /*1790*/  FFMA.FTZ R40, R55, R54, R64 ;  /* 0x0000003637287223 */ /* 0x000fe20000010040 */
[--C-:B------:R-:W-:Y:S02]  /*17a0*/  HADD2.F32 R54, -RZ, R57.reuse.H1_H1 ;  /* 0x30000039ff367230 */ /* 0x100fe40000004100 */
[----:B------:R-:W-:Y:S01]  /*17b0*/  FFMA.FTZ R70, R71, R81, R52 ;  /* 0x0000005147467223 */ /* 0x000fe20000010034 */
[----:B------:R-:W-:-:S02]  /*17c0*/  HADD2.F32 R52, -RZ, R57.H0_H0 ;  /* 0x20000039ff347230 */ /* 0x000fc40000004100 */
[--C-:B------:R-:W-:Y:S02]  /*17d0*/  HADD2.F32 R64, -RZ, R58.reuse.H0_H0 ;  /* 0x2000003aff407230 */ /* 0x100fe40000004100 */
[----:B------:R-:W-:Y:S02]  /*17e0*/  HADD2.F32 R65, -RZ, R58.H1_H1 ;  /* 0x3000003aff417230 */ /* 0x000fe40000004100 */
[--C-:B------:R-:W-:Y:S02]  /*17f0*/  HADD2.F32 R57, -RZ, R41.reuse.H1_H1 ;  /* 0x30000029ff397230 */ /* 0x100fe40000004100 */
[----:B------:R-:W-:Y:S02]  /*1800*/  HADD2.F32 R55, -RZ, R41.H0_H0 ;  /* 0x20000029ff377230 */ /* 0x000fe40000004100 */
[--C-:B------:R-:W-:Y:S02]  /*1810*/  HADD2.F32 R58, -RZ, R42.reuse.H0_H0 ;  /* 0x2000002aff3a7230 */ /* 0x100fe40000004100 */
[----:B------:R-:W-:-:S02]  /*1820*/  HADD2.F32 R71, -RZ, R42.H1_H1 ;  /* 0x3000002aff477230 */ /* 0x000fc40000004100 */
[----:B------:R-:W-:Y:S01]  /*1830*/  FFMA.FTZ R42, R54, R57, R67 ;  /* 0x00000039362a7223 */ /* 0x000fe20000010043 */
[----:B------:R-:W-:Y:S01]  /*1840*/  FFMA.FTZ R41, R52, R55, R53 ;  /* 0x0000003734297223 */ /* 0x000fe20000010035 */
[----:B------:R-:W-:Y:S01]  /*1850*/  FFMA.FTZ R69, R64, R58, R69 ;  /* 0x0000003a40457223 */ /* 0x000fe20000010045 */
[----:B------:R-:W3:Y:S01]  /*1860*/  LDG.E.128.CONSTANT R52, desc[UR12][R84.64+0x2200] ;  /* 0x0022000c54347981 */ /* 0x000ee2000c1e9d00 */
[----:B------:R-:W-:-:S03]  /*1870*/  FFMA.FTZ R57, R65, R71, R66 ;  /* 0x0000004741397223 */ /* 0x000fc60000010042 */
[----:B------:R-:W1:Y:S01]  /*1880*/  LDS.128 R64, [UR6+0x80] ;  /* 0x00008006ff407984 */ /* 0x000e620008000c00 */
[----:B------:R-:W-:Y:S02]  /*1890*/  HADD2.F32 R71, -RZ, R59.H0_H0 ;  /* 0x2000003bff477230 */ /* 0x000fe40000004100 */
[----:B------:R-:W-:Y:S02]  /*18a0*/  HADD2.F32 R58, -RZ, R43.H0_H0 ;  /* 0x2000002bff3a7230 */ /* 0x000fe40000004100 */
[----:B0-----:R-:W-:-:S03]  /*18b0*/  HADD2.F32 R81, -RZ, R48.H1_H1 ;  /* 0x30000030ff517230 */ /* 0x001fc60000004100 */
[----:B------:R-:W-:Y:S01]  /*18c0*/  FFMA.FTZ R68, R71, R58, R68 ;  /* 0x0000003a47447223 */ /* 0x000fe20000010044 */
[----:B------:R-:W-:Y:S02]  /*18d0*/  HADD2.F32 R71, -RZ, R48.H0_H0 ;  /* 0x20000030ff477230 */ /* 0x000fe40000004100 */
[----:B------:R-:W-:Y:S02]  /*18e0*/  HADD2.F32 R43, -RZ, R43.H1_H1 ;  /* 0x3000002bff2b7230 */ /* 0x000fe40000004100 */
[----:B------:R-:W-:Y:S02]  /*18f0*/  HADD2.F32 R59, -RZ, R59.H1_H1 ;  /* 0x3000003bff3b7230 */ /* 0x000fe40000004100 */
[--C-:B------:R-:W-:Y:S02]  /*1900*/  HADD2.F32 R48, -RZ, R8.reuse.H0_H0 ;  /* 0x20000008ff307230 */ /* 0x100fe40000004100 */
[----:B------:R-:W-:Y:S02]  /*1910*/  HADD2.F32 R58, -RZ, R8.H1_H1 ;  /* 0x30000008ff3a7230 */ /* 0x000fe40000004100 */
[----:B------:R-:W-:Y:S01]  /*1920*/  FFMA.FTZ R8, R59, R43, R40 ;  /* 0x0000002b3b087223 */ /* 0x000fe20000010028 */
[----:B------:R-:W-:-:S02]  /*1930*/  HADD2.F32 R40, -RZ, R49.H0_H0 ;  /* 0x20000031ff287230 */ /* 0x000fc40000004100 */
[----:B------:R-:W-:Y:S01]  /*1940*/  FFMA.FTZ R48, R71, R48, R56 ;  /* 0x0000003047307223 */ /* 0x000fe20000010038 */
[--C-:B------:R-:W-:Y:S02]  /*1950*/  HADD2.F32 R56, -RZ, R50.reuse.H0_H0 ;  /* 0x20000032ff387230 */ /* 0x100fe40000004100 */
[----:B------:R-:W-:Y:S01]  /*1960*/  FFMA.FTZ R70, R81, R58, R70 ;  /* 0x0000003a51467223 */ /* 0x000fe20000010046 */
[----:B------:R-:W-:Y:S02]  /*1970*/  HADD2.F32 R58, -RZ, R50.H1_H1 ;  /* 0x30000032ff3a7230 */ /* 0x000fe40000004100 */
[----:B------:R-:W-:Y:S02]  /*1980*/  HADD2.F32 R49, -RZ, R49.H1_H1 ;  /* 0x30000031ff317230 */ /* 0x000fe40000004100 */
[----:B------:R-:W-:Y:S02]  /*1990*/  HADD2.F32 R50, -RZ, R9.H1_H1 ;  /* 0x30000009ff327230 */ /* 0x000fe40000004100 */
[----:B------:R-:W-:-:S02]  /*19a0*/  HADD2.F32 R59, -RZ, R10.H0_H0 ;  /* 0x2000000aff3b7230 */ /* 0x000fc40000004100 */
[----:B------:R-:W-:Y:S02]  /*19b0*/  HADD2.F32 R71, -RZ, R10.H1_H1 ;  /* 0x3000000aff477230 */ /* 0x000fe40000004100 */
[----:B------:R-:W-:Y:S01]  /*19c0*/  FFMA.FTZ R10, R49, R50, R42 ;  /* 0x00000032310a7223 */ /* 0x000fe2000001002a */
[----:B------:R-:W-:Y:S02]  /*19d0*/  FFMA.FTZ R69, R56, R59, R69 ;  /* 0x0000003b38457223 */ /* 0x000fe40000010045 */
[----:B------:R-:W-:Y:S01]  /*19e0*/  FFMA.FTZ R49, R58, R71, R57 ;  /* 0x000000473a317223 */ /* 0x000fe20000010039 */
[----:B------:R-:W-:Y:S01]  /*19f0*/  HADD2.F32 R71, -RZ, R51.H0_H0 ;  /* 0x20000033ff477230 */ /* 0x000fe20000004100 */
[----:B------:R-:W3:Y:S01]  /*1a00*/  LDG.E.128.CONSTANT R56, desc[UR12][R84.64+0x2400] ;  /* 0x0024000c54387981 */ /* 0x000ee2000c1e9d00 */
[--C-:B------:R-:W-:Y:S02]  /*1a10*/  HADD2.F32 R50, -RZ, R11.reuse.H0_H0 ;  /* 0x2000000bff327230 */ /* 0x100fe40000004100 */
[----:B------:R-:W-:-:S02]  /*1a20*/  HADD2.F32 R11, -RZ, R11.H1_H1 ;  /* 0x3000000bff0b7230 */ /* 0x000fc40000004100 */
[----:B------:R-:W-:Y:S02]  /*1a30*/  HADD2.F32 R51, -RZ, R51.H1_H1 ;  /* 0x30000033ff337230 */ /* 0x000fe40000004100 */
[----:B------:R-:W-:Y:S01]  /*1a40*/  FFMA.FTZ R68, R71, R50, R68 ;  /* 0x0000003247447223 */ /* 0x000fe20000010044 */
[--C-:B-1----:R-:W-:Y:S02]  /*1a50*/  HADD2.F32 R71, -RZ, R64.reuse.H0_H0 ;  /* 0x20000040ff477230 */ /* 0x102fe40000004100 */
[----:B------:R-:W-:Y:S02]  /*1a60*/  HADD2.F32 R81, -RZ, R64.H1_H1 ;  /* 0x30000040ff517230 */ /* 0x000fe40000004100 */
[--C-:B------:R-:W-:Y:S02]  /*1a70*/  HADD2.F32 R64, -RZ, R60.reuse.H0_H0 ;  /* 0x2000003cff407230 */ /* 0x100fe40000004100 */
[----:B------:R-:W-:Y:S02]  /*1a80*/  HADD2.F32 R43, -RZ, R9.H0_H0 ;  /* 0x20000009ff2b7230 */ /* 0x000fe40000004100 */
[----:B------:R-:W-:-:S02]  /*1a90*/  HADD2.F32 R50, -RZ, R60.H1_H1 ;  /* 0x3000003cff327230 */ /* 0x000fc40000004100 */
[----:B------:R-:W-:Y:S01]  /*1aa0*/  FFMA.FTZ R60, R51, R11, R8 ;  /* 0x0000000b333c7223 */ /* 0x000fe20000010008 */
[----:B------:R-:W-:Y:S01]  /*1ab0*/  FFMA.FTZ R64, R71, R64, R48 ;  /* 0x0000004047407223 */ /* 0x000fe20000010030 */
[--C-:B------:R-:W-:Y:S02]  /*1ac0*/  HADD2.F32 R8, -RZ, R65.reuse.H0_H0 ;  /* 0x20000041ff087230 */ /* 0x100fe40000004100 */
[----:B------:R-:W-:Y:S01]  /*1ad0*/  FFMA.FTZ R9, R40, R43, R41 ;  /* 0x0000002b28097223 */ /* 0x000fe20000010029 */
[----:B------:R-:W-:Y:S01]  /*1ae0*/  HADD2.F32 R65, -RZ, R65.H1_H1 ;  /* 0x30000041ff417230 */ /* 0x000fe20000004100 */
[----:B------:R-:W0:Y:S01]  /*1af0*/  LDS.128 R40, [UR6+0x90] ;  /* 0x00009006ff287984 */ /* 0x000e220008000c00 */
[--C-:B------:R-:W-:Y:S02]  /*1b00*/  HADD2.F32 R11, -RZ, R61.reuse.H0_H0 ;  /* 0x2000003dff0b7230 */ /* 0x100fe40000004100 */
[----:B------:R-:W-:-:S03]  /*1b10*/  HADD2.F32 R48, -RZ, R61.H1_H1 ;  /* 0x3000003dff307230 */ /* 0x000fc60000004100 */
[----:B------:R-:W-:Y:S02]  /*1b20*/  FFMA.FTZ R61, R8, R11, R9 ;  /* 0x0000000b083d7223 */ /* 0x000fe40000010009 */
[----:B------:R-:W-:Y:S02]  /*1b30*/  FFMA.FTZ R65, R65, R48, R10 ;  /* 0x0000003041417223 */ /* 0x000fe4000001000a */
[----:B------:R-:W3:Y:S01]  /*1b40*/  LDG.E.128.CONSTANT R8, desc[UR12][R84.64+0x2600] ;  /* 0x0026000c54087981 */ /* 0x000ee2000c1e9d00 */
[----:B------:R-:W-:Y:S01]  /*1b50*/  FFMA.FTZ R70, R81, R50, R70 ;  /* 0x0000003251467223 */ /* 0x000fe20000010046 */
[----:B------:R-:W-:Y:S02]  /*1b60*/  HADD2.F32 R50, -RZ, R66.H0_H0 ;  /* 0x20000042ff327230 */ /* 0x000fe40000004100 */
[----:B------:R-:W-:Y:S02]  /*1b70*/  HADD2.F32 R51, -RZ, R62.H0_H0 ;  /* 0x2000003eff337230 */ /* 0x000fe40000004100 */
[----:B------:R-:W-:-:S02]  /*1b80*/  HADD2.F32 R66, -RZ, R66.H1_H1 ;  /* 0x30000042ff427230 */ /* 0x000fc40000004100 */
[----:B------:R-:W-:Y:S02]  /*1b90*/  HADD2.F32 R62, -RZ, R62.H1_H1 ;  /* 0x3000003eff3e7230 */ /* 0x000fe40000004100 */
[----:B------:R-:W-:-:S03]  /*1ba0*/  FFMA.FTZ R69, R50, R51, R69 ;  /* 0x0000003332457223 */ /* 0x000fc60000010045 */
[----:B------:R-:W-:Y:S02]  /*1bb0*/  FFMA.FTZ R66, R66, R62, R49 ;  /* 0x0000003e42427223 */ /* 0x000fe40000010031 */
[----:B------:R-:W1:Y:S01]  /*1bc0*/  LDS.128 R48, [UR6+0xa0] ;  /* 0x0000a006ff307984 */ /* 0x000e620008000c00 */
[----:B------:R-:W-:Y:S02]  /*1bd0*/  HADD2.F32 R71, -RZ, R67.H0_H0 ;  /* 0x20000043ff477230 */ /* 0x000fe40000004100 */
[--C-:B------:R-:W-:Y:S02]  /*1be0*/  HADD2.F32 R62, -RZ, R63.reuse.H0_H0 ;  /* 0x2000003fff3e7230 */ /* 0x100fe40000004100 */
[----:B------:R-:W-:Y:S02]  /*1bf0*/  HADD2.F32 R63, -RZ, R63.H1_H1 ;  /* 0x3000003fff3f7230 */ /* 0x000fe40000004100 */
[----:B------:R-:W-:Y:S02]  /*1c00*/  HADD2.F32 R67, -RZ, R67.H1_H1 ;  /* 0x30000043ff437230 */ /* 0x000fe40000004100 */
[----:B------:R-:W-:Y:S01]  /*1c10*/  FFMA.FTZ R68, R71, R62, R68 ;  /* 0x0000003e47447223 */ /* 0x000fe20000010044 */
[----:B------:R-:W-:-:S02]  /*1c20*/  HADD2.F32 R62, -RZ, R12.H0_H0 ;  /* 0x2000000cff3e7230 */ /* 0x000fc40000004100 */
[----:B------:R-:W-:Y:S01]  /*1c30*/  FFMA.FTZ R67, R67, R63, R60 ;  /* 0x0000003f43437223 */ /* 0x000fe2000001003c */
[----:B------:R-:W-:Y:S02]  /*1c40*/  HADD2.F32 R12, -RZ, R12.H1_H1 ;  /* 0x3000000cff0c7230 */ /* 0x000fe40000004100 */
[--C-:B0-----:R-:W-:Y:S02]  /*1c50*/  HADD2.F32 R71, -RZ, R40.reuse.H0_H0 ;  /* 0x20000028ff477230 */ /* 0x101fe40000004100 */
[----:B------:R-:W-:Y:S02]  /*1c60*/  HADD2.F32 R63, -RZ, R40.H1_H1 ;  /* 0x30000028ff3f7230 */ /* 0x000fe40000004100 */
[----:B------:R-:W-:Y:S02]  /*1c70*/  HADD2.F32 R40, -RZ, R41.H0_H0 ;  /* 0x20000029ff287230 */ /* 0x000fe40000004100 */
[----:B------:R-:W-:Y:S02]  /*1c80*/  HADD2.F32 R60, -RZ, R13.H0_H0 ;  /* 0x2000000dff3c7230 */ /* 0x000fe40000004100 */
[----:B------:R-:W-:-:S02]  /*1c90*/  HADD2.F32 R86, -RZ, R41.H1_H1 ;  /* 0x30000029ff567230 */ /* 0x000fc40000004100 */
[----:B------:R-:W-:Y:S02]  /*1ca0*/  HADD2.F32 R13, -RZ, R13.H1_H1 ;  /* 0x3000000dff0d7230 */ /* 0x000fe40000004100 */
[----:B------:R-:W-:Y:S01]  /*1cb0*/  FFMA.FTZ R64, R71, R62, R64 ;  /* 0x0000003e47407223 */ /* 0x000fe20000010040 */
[----:B------:R-:W-:Y:S01]  /*1cc0*/  FFMA.FTZ R70, R63, R12, R70 ;  /* 0x0000000c3f467223 */ /* 0x000fe20000010046 */
[----:B------:R-:W-:Y:S02]  /*1cd0*/  FFMA.FTZ R40, R40, R60, R61 ;  /* 0x0000003c28287223 */ /* 0x000fe4000001003d */
[----:B------:R-:W0:Y:S01]  /*1ce0*/  LDS.128 R60, [UR6+0xb0] ;  /* 0x0000b006ff3c7984 */ /* 0x000e220008000c00 */
[----:B------:R-:W-:Y:S01]  /*1cf0*/  FFMA.FTZ R65, R86, R13, R65 ;  /* 0x0000000d56417223 */ /* 0x000fe20000010041 */
[----:B------:R-:W-:Y:S02]  /*1d00*/  HADD2.F32 R41, -RZ, R14.H0_H0 ;  /* 0x2000000eff297230 */ /* 0x000fe40000004100 */
[----:B------:R-:W-:-:S02]  /*1d10*/  HADD2.F32 R71, -RZ, R15.H0_H0 ;  /* 0x2000000fff477230 */ /* 0x000fc40000004100 */
[----:B------:R-:W-:Y:S02]  /*1d20*/  HADD2.F32 R81, -RZ, R15.H1_H1 ;  /* 0x3000000fff517230 */ /* 0x000fe40000004100 */
[----:B------:R-:W-:Y:S02]  /*1d30*/  HADD2.F32 R14, -RZ, R14.H1_H1 ;  /* 0x3000000eff0e7230 */ /* 0x000fe40000004100 */
[--C-:B------:R-:W-:Y:S02]  /*1d40*/  HADD2.F32 R12, -RZ, R42.reuse.H0_H0 ;  /* 0x2000002aff0c7230 */ /* 0x100fe40000004100 */
[----:B------:R-:W-:Y:S02]  /*1d50*/  HADD2.F32 R13, -RZ, R42.H1_H1 ;  /* 0x3000002aff0d7230 */ /* 0x000fe40000004100 */
[--C-:B------:R-:W-:Y:S02]  /*1d60*/  HADD2.F32 R15, -RZ, R43.reuse.H0_H0 ;  /* 0x2000002bff0f7230 */ /* 0x100fe40000004100 */
[----:B------:R-:W-:Y:S01]  /*1d70*/  FFMA.FTZ R69, R12, R41, R69 ;  /* 0x000000290c457223 */ /* 0x000fe20000010045 */
[----:B------:R-:W-:-:S02]  /*1d80*/  HADD2.F32 R42, -RZ, R43.H1_H1 ;  /* 0x3000002bff2a7230 */ /* 0x000fc40000004100 */
[----:B------:R-:W-:Y:S01]  /*1d90*/  FFMA.FTZ R66, R13, R14, R66 ;  /* 0x0000000e0d427223 */ /* 0x000fe20000010042 */
[----:B------:R-:W-:Y:S02]  /*1da0*/  FFMA.FTZ R68, R15, R71, R68 ;  /* 0x000000470f447223 */ /* 0x000fe40000010044 */
[----:B------:R-:W3:Y:S01]  /*1db0*/  LDG.E.128.CONSTANT R12, desc[UR12][R84.64+0x2800] ;  /* 0x0028000c540c7981 */ /* 0x000ee2000c1e9d00 */
[----:B------:R-:W-:Y:S01]  /*1dc0*/  FFMA.FTZ R67, R42, R81, R67 ;  /* 0x000000512a437223 */ /* 0x000fe20000010043 */
[--C-:B-1----:R-:W-:Y:S02]  /*1dd0*/  HADD2.F32 R41, -RZ, R48.reuse.H0_H0 ;  /* 0x20000030ff297230 */ /* 0x102fe40000004100 */
[----:B------:R-:W-:Y:S02]  /*1de0*/  HADD2.F32 R43, -RZ, R48.H1_H1 ;  /* 0x30000030ff2b7230 */ /* 0x000fe40000004100 */
[--C-:B------:R-:W-:Y:S02]  /*1df0*/  HADD2.F32 R71, -RZ, R49.reuse.H0_H0 ;  /* 0x20000031ff477230 */ /* 0x100fe40000004100 */
[----:B------:R-:W-:-:S02]  /*1e00*/  HADD2.F32 R86, -RZ, R49.H1_H1 ;  /* 0x30000031ff567230 */ /* 0x000fc40000004100 */
[--C-:B------:R-:W-:Y:S02]  /*1e10*/  HADD2.F32 R42, -RZ, R16.reuse.H0_H0 ;  /* 0x20000010ff2a7230 */ /* 0x100fe40000004100 */
[----:B------:R-:W-:Y:S02]  /*1e20*/  HADD2.F32 R48, -RZ, R16.H1_H1 ;  /* 0x30000010ff307230 */ /* 0x000fe40000004100 */
[--C-:B------:R-:W-:Y:S02]  /*1e30*/  HADD2.F32 R49, -RZ, R17.reuse.H0_H0 ;  /* 0x20000011ff317230 */ /* 0x100fe40000004100 */
[----:B------:R-:W-:Y:S01]  /*1e40*/  FFMA.FTZ R16, R41, R42, R64 ;  /* 0x0000002a29107223 */ /* 0x000fe20000010040 */
[----:B------:R-:W-:Y:S02]  /*1e50*/  FFMA.FTZ R70, R43, R48, R70 ;  /* 0x000000302b467223 */ /* 0x000fe40000010046 */
[----:B------:R-:W-:Y:S02]  /*1e60*/  FFMA.FTZ R64, R71, R49, R40 ;  /* 0x0000003147407223 */ /* 0x000fe40000010028 */
[----:B------:R-:W1:Y:S01]  /*1e70*/  LDS.128 R40, [UR6+0xc0] ;  /* 0x0000c006ff287984 */ /* 0x000e620008000c00 */
[----:B------:R-:W-:-:S02]  /*1e80*/  HADD2.F32 R17, -RZ, R17.H1_H1 ;  /* 0x30000011ff117230 */ /* 0x000fc40000004100 */
[----:B------:R-:W-:Y:S02]  /*1e90*/  HADD2.F32 R48, -RZ, R50.H0_H0 ;  /* 0x20000032ff307230 */ /* 0x000fe40000004100 */
[----:B------:R-:W-:Y:S02]  /*1ea0*/  HADD2.F32 R49, -RZ, R18.H0_H0 ;  /* 0x20000012ff317230 */ /* 0x000fe40000004100 */
[----:B------:R-:W-:Y:S01]  /*1eb0*/  FFMA.FTZ R65, R86, R17, R65 ;  /* 0x0000001156417223 */ /* 0x000fe20000010041 */
[----:B------:R-:W-:Y:S02]  /*1ec0*/  HADD2.F32 R17, -RZ, R50.H1_H1 ;  /* 0x30000032ff117230 */ /* 0x000fe40000004100 */
[--C-:B------:R-:W-:Y:S02]  /*1ed0*/  HADD2.F32 R50, -RZ, R19.reuse.H0_H0 ;  /* 0x20000013ff327230 */ /* 0x100fe40000004100 */
[----:B------:R-:W-:Y:S01]  /*1ee0*/  FFMA.FTZ R69, R48, R49, R69 ;  /* 0x0000003130457223 */ /* 0x000fe20000010045 */
[----:B------:R-:W-:-:S02]  /*1ef0*/  HADD2.F32 R71, -RZ, R19.H1_H1 ;  /* 0x30000013ff477230 */ /* 0x000fc40000004100 */
[--C-:B------:R-:W-:Y:S02]  /*1f00*/  HADD2.F32 R19, -RZ, R51.reuse.H0_H0 ;  /* 0x20000033ff137230 */ /* 0x100fe40000004100 */
[----:B------:R-:W-:Y:S02]  /*1f10*/  HADD2.F32 R48, -RZ, R51.H1_H1 ;  /* 0x30000033ff307230 */ /* 0x000fe40000004100 */
[----:B------:R-:W-:Y:S02]  /*1f20*/  HADD2.F32 R18, -RZ, R18.H1_H1 ;  /* 0x30000012ff127230 */ /* 0x000fe40000004100 */
[----:B0-----:R-:W-:Y:S02]  /*1f30*/  HADD2.F32 R49, -RZ, R60.H1_H1 ;  /* 0x3000003cff317230 */ /* 0x001fe40000004100 */
[----:B--2---:R-:W-:Y:S02]  /*1f40*/  HADD2.F32 R51, -RZ, R20.H1_H1 ;  /* 0x30000014ff337230 */ /* 0x004fe40000004100 */
[----:B------:R-:W-:Y:S01]  /*1f50*/  FFMA.FTZ R66, R17, R18, R66 ;  /* 0x0000001211427223 */ /* 0x000fe20000010042 */
[----:B------:R-:W-:Y:S01]  /*1f60*/  FFMA.FTZ R68, R19, R50, R68 ;  /* 0x0000003213447223 */ /* 0x000fe20000010044 */
[----:B------:R-:W-:Y:S01]  /*1f70*/  FFMA.FTZ R67, R48, R71, R67 ;  /* 0x0000004730437223 */ /* 0x000fe20000010043 */
[----:B------:R-:W-:-:S02]  /*1f80*/  HADD2.F32 R17, -RZ, R60.H0_H0 ;  /* 0x2000003cff117230 */ /* 0x000fc40000004100 */
[----:B------:R-:W-:Y:S01]  /*1f90*/  FFMA.FTZ R70, R49, R51, R70 ;  /* 0x0000003331467223 */ /* 0x000fe20000010046 */
[--C-:B------:R-:W-:Y:S01]  /*1fa0*/  HADD2.F32 R71, -RZ, R61.reuse.H0_H0 ;  /* 0x2000003dff477230 */ /* 0x100fe20000004100 */
[----:B------:R-:W0:Y:S01]  /*1fb0*/  LDS.128 R48, [UR6+0xd0] ;  /* 0x0000d006ff307984 */ /* 0x000e220008000c00 */
[----:B------:R-:W-:Y:S02]  /*1fc0*/  HADD2.F32 R60, -RZ, R61.H1_H1 ;  /* 0x3000003dff3c7230 */ /* 0x000fe40000004100 */
[--C-:B------:R-:W-:Y:S02]  /*1fd0*/  HADD2.F32 R61, -RZ, R21.reuse.H0_H0 ;  /* 0x20000015ff3d7230 */ /* 0x100fe40000004100 */
[----:B------:R-:W-:Y:S02]  /*1fe0*/  HADD2.F32 R18, -RZ, R20.H0_H0 ;  /* 0x20000014ff127230 */ /* 0x000fe40000004100 */
[----:B------:R-:W-:Y:S02]  /*1ff0*/  HADD2.F32 R21, -RZ, R21.H1_H1 ;  /* 0x30000015ff157230 */ /* 0x000fe40000004100 */
[----:B------:R-:W-:Y:S01]  /*2000*/  FFMA.FTZ R64, R71, R61, R64 ;  /* 0x0000003d47407223 */ /* 0x000fe20000010040 */
[----:B------:R-:W-:-:S02]  /*2010*/  HADD2.F32 R71, -RZ, R23.H0_H0 ;  /* 0x20000017ff477230 */ /* 0x000fc40000004100 */
[----:B------:R-:W-:Y:S01]  /*2020*/  FFMA.FTZ R20, R17, R18, R16 ;  /* 0x0000001211147223 */ /* 0x000fe20000010010 */
[----:B------:R-:W-:Y:S02]  /*2030*/  HADD2.F32 R81, -RZ, R23.H1_H1 ;  /* 0x30000017ff517230 */ /* 0x000fe40000004100 */
[----:B------:R-:W-:Y:S01]  /*2040*/  FFMA.FTZ R65, R60, R21, R65 ;  /* 0x000000153c417223 */ /* 0x000fe20000010041 */
[----:B------:R-:W2:Y:S01]  /*2050*/  LDG.E.128.CONSTANT R16, desc[UR12][R84.64+0x2a00] ;  /* 0x002a000c54107981 */ /* 0x000ea2000c1e9d00 */
[--C-:B------:R-:W-:Y:S02]  /*2060*/  HADD2.F32 R60, -RZ, R22.reuse.H0_H0 ;  /* 0x20000016ff3c7230 */ /* 0x100fe40000004100 */
[----:B------:R-:W-:Y:S02]  /*2070*/  HADD2.F32 R61, -RZ, R22.H1_H1 ;  /* 0x30000016ff3d7230 */ /* 0x000fe40000004100 */
[----:B------:R-:W-:Y:S02]  /*2080*/  HADD2.F32 R21, -RZ, R62.H1_H1 ;  /* 0x3000003eff157230 */ /* 0x000fe40000004100 */
[----:B------:R-:W-:-:S02]  /*2090*/  HADD2.F32 R23, -RZ, R63.H0_H0 ;  /* 0x2000003fff177230 */ /* 0x000fc40000004100 */
[----:B------:R-:W-:Y:S02]  /*20a0*/  HADD2.F32 R22, -RZ, R62.H0_H0 ;  /* 0x2000003eff167230 */ /* 0x000fe40000004100 */
[----:B------:R-:W-:Y:S01]  /*20b0*/  FFMA.FTZ R66, R21, R61, R66 ;  /* 0x0000003d15427223 */ /* 0x000fe20000010042 */
[--C-:B-1----:R-:W-:Y:S02]  /*20c0*/  HADD2.F32 R21, -RZ, R40.reuse.H0_H0 ;  /* 0x20000028ff157230 */ /* 0x102fe40000004100 */
[----:B------:R-:W-:Y:S01]  /*20d0*/  FFMA.FTZ R68, R23, R71, R68 ;  /* 0x0000004717447223 */ /* 0x000fe20000010044 */
[----:B------:R-:W-:Y:S02]  /*20e0*/  HADD2.F32 R23, -RZ, R40.H1_H1 ;  /* 0x30000028ff177230 */ /* 0x000fe40000004100 */
[----:B------:R-:W-:Y:S01]  /*20f0*/  FFMA.FTZ R69, R22, R60, R69 ;  /* 0x0000003c16457223 */ /* 0x000fe20000010045 */
[--C-:B----4-:R-:W-:Y:S02]  /*2100*/  HADD2.F32 R22, -RZ, R24.reuse.H0_H0 ;  /* 0x20000018ff167230 */ /* 0x110fe40000004100 */
[----:B------:R-:W-:-:S02]  /*2110*/  HADD2.F32 R40, -RZ, R24.H1_H1 ;  /* 0x30000018ff287230 */ /* 0x000fc40000004100 */
[----:B------:R-:W-:Y:S02]  /*2120*/  HADD2.F32 R62, -RZ, R63.H1_H1 ;  /* 0x3000003fff3e7230 */ /* 0x000fe40000004100 */
[----:B------:R-:W-:Y:S01]  /*2130*/  FFMA.FTZ R24, R21, R22, R20 ;  /* 0x0000001615187223 */ /* 0x000fe20000010014 */
[----:B------:R-:W-:Y:S02]  /*2140*/  FFMA.FTZ R70, R23, R40, R70 ;  /* 0x0000002817467223 */ /* 0x000fe40000010046 */
[----:B------:R-:W4:Y:S01]  /*2150*/  LDG.E.128.CONSTANT R20, desc[UR12][R84.64+0x2c00] ;  /* 0x002c000c54147981 */ /* 0x000f22000c1e9d00 */
[----:B------:R-:W-:Y:S01]  /*2160*/  FFMA.FTZ R67, R62, R81, R67 ;  /* 0x000000513e437223 */ /* 0x000fe20000010043 */
[----:B------:R-:W-:Y:S02]  /*2170*/  HADD2.F32 R62, -RZ, R25.H0_H0 ;  /* 0x20000019ff3e7230 */ /* 0x000fe40000004100 */
[--C-:B------:R-:W-:Y:S02]  /*2180*/  HADD2.F32 R61, -RZ, R41.reuse.H0_H0 ;  /* 0x20000029ff3d7230 */ /* 0x100fe40000004100 */
[----:B------:R-:W-:-:S02]  /*2190*/  HADD2.F32 R60, -RZ, R41.H1_H1 ;  /* 0x30000029ff3c7230 */ /* 0x000fc40000004100 */
[----:B------:R-:W-:Y:S02]  /*21a0*/  HADD2.F32 R25, -RZ, R25.H1_H1 ;  /* 0x30000019ff197230 */ /* 0x000fe40000004100 */
[----:B------:R-:W-:Y:S01]  /*21b0*/  FFMA.FTZ R40, R61, R62, R64 ;  /* 0x0000003e3d287223 */ /* 0x000fe20000010040 */
[----:B------:R-:W-:Y:S02]  /*21c0*/  HADD2.F32 R64, -RZ, R42.H0_H0 ;  /* 0x2000002aff407230 */ /* 0x000fe40000004100 */
[----:B------:R-:W-:Y:S01]  /*21d0*/  FFMA.FTZ R65, R60, R25, R65 ;  /* 0x000000193c417223 */ /* 0x000fe20000010041 */
[----:B------:R-:W-:Y:S01]  /*21e0*/  HADD2.F32 R25, -RZ, R26.H0_H0 ;  /* 0x2000001aff197230 */ /* 0x000fe20000004100 */
[----:B------:R-:W1:Y:S01]  /*21f0*/  LDS.128 R60, [UR6+0xe0] ;  /* 0x0000e006ff3c7984 */ /* 0x000e620008000c00 */
[--C-:B------:R-:W-:Y:S02]  /*2200*/  HADD2.F32 R41, -RZ, R27.reuse.H0_H0 ;  /* 0x2000001bff297230 */ /* 0x100fe40000004100 */
[----:B------:R-:W-:-:S02]  /*2210*/  HADD2.F32 R71, -RZ, R27.H1_H1 ;  /* 0x3000001bff477230 */ /* 0x000fc40000004100 */
[----:B------:R-:W-:Y:S01]  /*2220*/  FFMA.FTZ R69, R64, R25, R69 ;  /* 0x0000001940457223 */ /* 0x000fe20000010045 */
[----:B------:R-:W-:Y:S02]  /*2230*/  HADD2.F32 R25, -RZ, R42.H1_H1 ;  /* 0x3000002aff197230 */ /* 0x000fe40000004100 */
[--C-:B------:R-:W-:Y:S02]  /*2240*/  HADD2.F32 R27, -RZ, R43.reuse.H0_H0 ;  /* 0x2000002bff1b7230 */ /* 0x100fe40000004100 */
[----:B------:R-:W-:Y:S02]  /*2250*/  HADD2.F32 R42, -RZ, R43.H1_H1 ;  /* 0x3000002bff2a7230 */ /* 0x000fe40000004100 */
[----:B0-----:R-:W-:Y:S02]  /*2260*/  HADD2.F32 R43, -RZ, R48.H0_H0 ;  /* 0x20000030ff2b7230 */ /* 0x001fe40000004100 */
[----:B---3--:R-:W-:Y:S02]  /*2270*/  HADD2.F32 R64, -RZ, R28.H0_H0 ;  /* 0x2000001cff407230 */ /* 0x008fe40000004100 */
[----:B------:R-:W-:Y:S01]  /*2280*/  FFMA.FTZ R68, R27, R41, R68 ;  /* 0x000000291b447223 */ /* 0x000fe20000010044 */
[----:B------:R-:W-:-:S02]  /*2290*/  HADD2.F32 R41, -RZ, R48.H1_H1 ;  /* 0x30000030ff297230 */ /* 0x000fc40000004100 */
[----:B------:R-:W-:Y:S01]  /*22a0*/  FFMA.FTZ R67, R42, R71, R67 ;  /* 0x000000472a437223 */ /* 0x000fe20000010043 */
[----:B------:R-:W-:Y:S02]  /*22b0*/  HADD2.F32 R48, -RZ, R29.H0_H0 ;  /* 0x2000001dff307230 */ /* 0x000fe40000004100 */
[----:B------:R-:W-:Y:S01]  /*22c0*/  FFMA.FTZ R64, R43, R64, R24 ;  /* 0x000000402b407223 */ /* 0x000fe20000010018 */
[--C-:B------:R-:W-:Y:S02]  /*22d0*/  HADD2.F32 R43, -RZ, R49.reuse.H0_H0 ;  /* 0x20000031ff2b7230 */ /* 0x100fe40000004100 */
[----:B------:R-:W-:Y:S02]  /*22e0*/  HADD2.F32 R42, -RZ, R49.H1_H1 ;  /* 0x30000031ff2a7230 */ /* 0x000fe40000004100 */
[----:B------:R-:W-:Y:S02]  /*22f0*/  HADD2.F32 R28, -RZ, R28.H1_H1 ;  /* 0x3000001cff1c7230 */ /* 0x000fe40000004100 */
[----:B------:R-:W-:-:S02]  /*2300*/  HADD2.F32 R29, -RZ, R29.H1_H1 ;  /* 0x3000001dff1d7230 */ /* 0x000fc40000004100 */
[----:B------:R-:W-:Y:S01]  /*2310*/  FFMA.FTZ R48, R43, R48, R40 ;  /* 0x000000302b307223 */ /* 0x000fe20000010028 */
[----:B------:R-:W-:Y:S02]  /*2320*/  FFMA.FTZ R70, R41, R28, R70 ;  /* 0x0000001c29467223 */ /* 0x000fe40000010046 */
[----:B------:R-:W-:Y:S02]  /*2330*/  FFMA.FTZ R65, R42, R29, R65 ;  /* 0x0000001d2a417223 */ /* 0x000fe40000010041 */
[----:B------:R-:W0:Y:S01]  /*2340*/  LDS.128 R40, [UR6+0xf0] ;  /* 0x0000f006ff287984 */ /* 0x000e220008000c00 */
[----:B------:R-:W-:Y:S02]  /*2350*/  HADD2.F32 R26, -RZ, R26.H1_H1 ;  /* 0x3000001aff1a7230 */ /* 0x000fe40000004100 */
[----:B------:R-:W-:Y:S02]  /*2360*/  HADD2.F32 R49, -RZ, R30.H0_H0 ;  /* 0x2000001eff317230 */ /* 0x000fe40000004100 */
[----:B------:R-:W-:-:S02]  /*2370*/  HADD2.F32 R71, -RZ, R31.H0_H0 ;  /* 0x2000001fff477230 */ /* 0x000fc40000004100 */
[----:B------:R-:W-:Y:S01]  /*2380*/  FFMA.FTZ R66, R25, R26, R66 ;  /* 0x0000001a19427223 */ /* 0x000fe20000010042 */
[----:B------:R-:W-:Y:S01]  /*2390*/  HADD2.F32 R81, -RZ, R31.H1_H1 ;  /* 0x3000001fff517230 */ /* 0x000fe20000004100 */
[----:B------:R-:W3:Y:S01]  /*23a0*/  LDG.E.128.CONSTANT R24, desc[UR12][R84.64+0x2e00] ;  /* 0x002e000c54187981 */ /* 0x000ee2000c1e9d00 */
[----:B------:R-:W-:Y:S02]  /*23b0*/  HADD2.F32 R30, -RZ, R30.H1_H1 ;  /* 0x3000001eff1e7230 */ /* 0x000fe40000004100 */
[--C-:B------:R-:W-:Y:S02]  /*23c0*/  HADD2.F32 R28, -RZ, R50.reuse.H0_H0 ;  /* 0x20000032ff1c7230 */ /* 0x100fe40000004100 */
[----:B------:R-:W-:Y:S02]  /*23d0*/  HADD2.F32 R29, -RZ, R50.H1_H1 ;  /* 0x30000032ff1d7230 */ /* 0x000fe40000004100 */
[--C-:B------:R-:W-:Y:S02]  /*23e0*/  HADD2.F32 R31, -RZ, R51.reuse.H0_H0 ;  /* 0x20000033ff1f7230 */ /* 0x100fe40000004100 */
[----:B------:R-:W-:-:S02]  /*23f0*/  HADD2.F32 R50, -RZ, R51.H1_H1 ;  /* 0x30000033ff327230 */ /* 0x000fc40000004100 */
[----:B------:R-:W-:Y:S01]  /*2400*/  FFMA.FTZ R69, R28, R49, R69 ;  /* 0x000000311c457223 */ /* 0x000fe20000010045 */
[----:B------:R-:W-:Y:S01]  /*2410*/  FFMA.FTZ R66, R29, R30, R66 ;  /* 0x0000001e1d427223 */ /* 0x000fe20000010042 */
[----:B------:R-:W-:Y:S02]  /*2420*/  FFMA.FTZ R68, R31, R71, R68 ;  /* 0x000000471f447223 */ /* 0x000fe40000010044 */
[----:B------:R-:W3:Y:S01]  /*2430*/  LDG.E.128.CONSTANT R28, desc[UR12][R84.64+0x3000] ;  /* 0x0030000c541c7981 */ /* 0x000ee2000c1e9d00 */
[----:B------:R-:W-:Y:S01]  /*2440*/  FFMA.FTZ R67, R50, R81, R67 ;  /* 0x0000005132437223 */ /* 0x000fe20000010043 */
[--C-:B-1----:R-:W-:Y:S02]  /*2450*/  HADD2.F32 R49, -RZ, R60.reuse.H0_H0 ;  /* 0x2000003cff317230 */ /* 0x102fe40000004100 */
[----:B------:R-:W-:Y:S02]  /*2460*/  HADD2.F32 R51, -RZ, R60.H1_H1 ;  /* 0x3000003cff337230 */ /* 0x000fe40000004100 */
[----:B------:R-:W-:-:S02]  /*2470*/  HADD2.F32 R50, -RZ, R32.H0_H0 ;  /* 0x20000020ff327230 */ /* 0x000fc40000004100 */
[----:B------:R-:W-:Y:S02]  /*2480*/  HADD2.F32 R71, -RZ, R61.H0_H0 ;  /* 0x2000003dff477230 */ /* 0x000fe40000004100 */
[----:B------:R-:W-:Y:S02]  /*2490*/  HADD2.F32 R32, -RZ, R32.H1_H1 ;  /* 0x30000020ff207230 */ /* 0x000fe40000004100 */
[----:B------:R-:W-:Y:S02]  /*24a0*/  HADD2.F32 R60, -RZ, R33.H0_H0 ;  /* 0x20000021ff3c7230 */ /* 0x000fe40000004100 */
[----:B------:R-:W-:Y:S01]  /*24b0*/  FFMA.FTZ R64, R49, R50, R64 ;  /* 0x0000003231407223 */ /* 0x000fe20000010040 */
[----:B------:R-:W-:Y:S02]  /*24c0*/  HADD2.F32 R86, -RZ, R61.H1_H1 ;  /* 0x3000003dff567230 */ /* 0x000fe40000004100 */
[----:B------:R-:W-:Y:S01]  /*24d0*/  FFMA.FTZ R70, R51, R32, R70 ;  /* 0x0000002033467223 */ /* 0x000fe20000010046 */
[----:B------:R-:W-:-:S02]  /*24e0*/  HADD2.F32 R33, -RZ, R33.H1_H1 ;  /* 0x30000021ff217230 */ /* 0x000fc40000004100 */
[----:B------:R-:W-:Y:S02]  /*24f0*/  FFMA.FTZ R60, R71, R60, R48 ;  /* 0x0000003c473c7223 */ /* 0x000fe40000010030 */
[----:B------:R-:W1:Y:S01]  /*2500*/  LDS.128 R48, [UR6+0x100] ;  /* 0x00010006ff307984 */ /* 0x000e620008000c00 */
[--C-:B------:R-:W-:Y:S02]  /*2510*/  HADD2.F32 R71, -RZ, R35.reuse.H0_H0 ;  /* 0x20000023ff477230 */ /* 0x100fe40000004100 */
[----:B------:R-:W-:Y:S01]  /*2520*/  FFMA.FTZ R65, R86, R33, R65 ;  /* 0x0000002156417223 */ /* 0x000fe20000010041 */
[----:B------:R-:W-:Y:S02]  /*2530*/  HADD2.F32 R33, -RZ, R34.H0_H0 ;  /* 0x20000022ff217230 */ /* 0x000fe40000004100 */
[----:B------:R-:W-:Y:S02]  /*2540*/  HADD2.F32 R81, -RZ, R35.H1_H1 ;  /* 0x30000023ff517230 */ /* 0x000fe40000004100 */
[----:B------:R-:W-:-:S02]  /*2550*/  HADD2.F32 R32, -RZ, R62.H0_H0 ;  /* 0x2000003eff207230 */ /* 0x000fc40000004100 */
[----:B------:R-:W-:Y:S02]  /*2560*/  HADD2.F32 R61, -RZ, R62.H1_H1 ;  /* 0x3000003eff3d7230 */ /* 0x000fe40000004100 */
[----:B------:R-:W-:Y:S02]  /*2570*/  HADD2.F32 R34, -RZ, R34.H1_H1 ;  /* 0x30000022ff227230 */ /* 0x000fe40000004100 */
[--C-:B------:R-:W-:Y:S02]  /*2580*/  HADD2.F32 R35, -RZ, R63.reuse.H0_H0 ;  /* 0x2000003fff237230 */ /* 0x100fe40000004100 */
[----:B------:R-:W-:Y:S02]  /*2590*/  HADD2.F32 R62, -RZ, R63.H1_H1 ;  /* 0x3000003fff3e7230 */ /* 0x000fe40000004100 */
[----:B------:R-:W-:Y:S01]  /*25a0*/  FFMA.FTZ R61, R61, R34, R66 ;  /* 0x000000223d3d7223 */ /* 0x000fe20000010042 */
[----:B0-----:R-:W-:Y:S02]  /*25b0*/  HADD2.F32 R63, -RZ, R40.H0_H0 ;  /* 0x20000028ff3f7230 */ /* 0x001fe40000004100 */
[----:B------:R-:W-:Y:S01]  /*25c0*/  FFMA.FTZ R68, R35, R71, R68 ;  /* 0x0000004723447223 */ /* 0x000fe20000010044 */
[----:B------:R-:W-:-:S02]  /*25d0*/  HADD2.F32 R71, -RZ, R41.H0_H0 ;  /* 0x20000029ff477230 */ /* 0x000fc40000004100 */
[----:B------:R-:W-:Y:S01]  /*25e0*/  FFMA.FTZ R62, R62, R81, R67 ;  /* 0x000000513e3e7223 */ /* 0x000fe20000010043 */
[----:B------:R-:W-:Y:S02]  /*25f0*/  HADD2.F32 R67, -RZ, R40.H1_H1 ;  /* 0x30000028ff437230 */ /* 0x000fe40000004100 */
[----:B------:R-:W-:Y:S02]  /*2600*/  HADD2.F32 R66, -RZ, R41.H1_H1 ;  /* 0x30000029ff427230 */ /* 0x000fe40000004100 */
[--C-:B------:R-:W-:Y:S02]  /*2610*/  HADD2.F32 R40, -RZ, R36.reuse.H0_H0 ;  /* 0x20000024ff287230 */ /* 0x100fe40000004100 */
[--C-:B------:R-:W-:Y:S02]  /*2620*/  HADD2.F32 R41, -RZ, R37.reuse.H0_H0 ;  /* 0x20000025ff297230 */ /* 0x100fe40000004100 */
[----:B------:R-:W-:Y:S02]  /*2630*/  HADD2.F32 R36, -RZ, R36.H1_H1 ;  /* 0x30000024ff247230 */ /* 0x000fe40000004100 */
[----:B------:R-:W-:-:S02]  /*2640*/  HADD2.F32 R37, -RZ, R37.H1_H1 ;  /* 0x30000025ff257230 */ /* 0x000fc40000004100 */
[----:B------:R-:W-:Y:S01]  /*2650*/  FFMA.FTZ R60, R71, R41, R60 ;  /* 0x00000029473c7223 */ /* 0x000fe2000001003c */
[----:B------:R-:W-:Y:S01]  /*2660*/  FFMA.FTZ R40, R63, R40, R64 ;  /* 0x000000283f287223 */ /* 0x000fe20000010040 */
[----:B------:R-:W-:Y:S01]  /*2670*/  FFMA.FTZ R70, R67, R36, R70 ;  /* 0x0000002443467223 */ /* 0x000fe20000010046 */
[----:B------:R-:W-:Y:S02]  /*2680*/  FFMA.FTZ R41, R66, R37, R65 ;  /* 0x0000002542297223 */ /* 0x000fe40000010041 */
[----:B------:R-:W0:Y:S01]  /*2690*/  LDS.128 R64, [UR6+0x110] ;  /* 0x00011006ff407984 */ /* 0x000e220008000c00 */
[----:B------:R-:W-:Y:S01]  /*26a0*/  FFMA.FTZ R69, R32, R33, R69 ;  /* 0x0000002120457223 */ /* 0x000fe20000010045 */
[--C-:B------:R-:W-:Y:S02]  /*26b0*/  HADD2.F32 R37, -RZ, R38.reuse.H0_H0 ;  /* 0x20000026ff257230 */ /* 0x100fe40000004100 */
[----:B------:R-:W3:Y:S01]  /*26c0*/  LDG.E.128.CONSTANT R32, desc[UR12][R84.64+0x3200] ;  /* 0x0032000c54207981 */ /* 0x000ee2000c1e9d00 */
[----:B------:R-:W-:-:S02]  /*26d0*/  HADD2.F32 R63, -RZ, R38.H1_H1 ;  /* 0x30000026ff3f7230 */ /* 0x000fc40000004100 */
[--C-:B------:R-:W-:Y:S02]  /*26e0*/  HADD2.F32 R81, -RZ, R39.reuse.H0_H0 ;  /* 0x20000027ff517230 */ /* 0x100fe40000004100 */
        /* <DEDUP_REMOVED lines=14> */
[----:B------:R-:W-:Y:S02]  /*27d0*/  HADD2.F32 R62, -RZ, R45.H0_H0 ;  /* 0x2000002dff3e7230 */ /* 0x000fe40000004100 */
[----:B------:R-:W-:Y:S01]  /*27e0*/  FFMA.FTZ R71, R71, R48, R40 ;  /* 0x0000003047477223 */ /* 0x000fe20000010028 */
[----:B------:R-:W-:Y:S02]  /*27f0*/  HADD2.F32 R44, -RZ, R44.H1_H1 ;  /* 0x3000002cff2c7230 */ /* 0x000fe40000004100 */
[----:B------:R-:W-:Y:S02]  /*2800*/  HADD2.F32 R40, -RZ, R49.H1_H1 ;  /* 0x30000031ff287230 */ /* 0x000fe40000004100 */
[----:B------:R-:W-:Y:S01]  /*2810*/  FFMA.FTZ R48, R63, R62, R60 ;  /* 0x0000003e3f307223 */ /* 0x000fe2000001003c */
[----:B------:R-:W-:-:S02]  /*2820*/  HADD2.F32 R49, -RZ, R50.H0_H0 ;  /* 0x20000032ff317230 */ /* 0x000fc40000004100 */
[--C-:B------:R-:W-:Y:S02]  /*2830*/  HADD2.F32 R60, -RZ, R46.reuse.H0_H0 ;  /* 0x2000002eff3c7230 */ /* 0x100fe40000004100 */
[----:B------:R-:W-:Y:S01]  /*2840*/  FFMA.FTZ R44, R61, R44, R70 ;  /* 0x0000002c3d2c7223 */ /* 0x000fe20000010046 */
[----:B------:R-:W-:Y:S02]  /*2850*/  HADD2.F32 R70, -RZ, R46.H1_H1 ;  /* 0x3000002eff467230 */ /* 0x000fe40000004100 */
[----:B------:R-:W-:Y:S01]  /*2860*/  FFMA.FTZ R46, R49, R60, R42 ;  /* 0x0000003c312e7223 */ /* 0x000fe2000001002a */
[----:B------:R-:W-:Y:S01]  /*2870*/  HADD2.F32 R50, -RZ, R50.H1_H1 ;  /* 0x30000032ff327230 */ /* 0x000fe20000004100 */
[----:B------:R-:W1:Y:S01]  /*2880*/  LDS.128 R60, [UR6+0x120] ;  /* 0x00012006ff3c7984 */ /* 0x000e620008000c00 */
[----:B------:R-:W-:Y:S02]  /*2890*/  HADD2.F32 R86, -RZ, R51.H0_H0 ;  /* 0x20000033ff567230 */ /* 0x000fe40000004100 */
[----:B------:R-:W-:-:S02]  /*28a0*/  HADD2.F32 R81, -RZ, R47.H0_H0 ;  /* 0x2000002fff517230 */ /* 0x000fc40000004100 */
[----:B------:R-:W-:Y:S02]  /*28b0*/  HADD2.F32 R47, -RZ, R47.H1_H1 ;  /* 0x3000002fff2f7230 */ /* 0x000fe40000004100 */
[----:B------:R-:W-:Y:S02]  /*28c0*/  HADD2.F32 R51, -RZ, R51.H1_H1 ;  /* 0x30000033ff337230 */ /* 0x000fe40000004100 */
[----:B------:R-:W-:Y:S01]  /*28d0*/  FFMA.FTZ R69, R50, R70, R69 ;  /* 0x0000004632457223 */ /* 0x000fe20000010045 */
[----:B0-----:R-:W-:Y:S02]  /*28e0*/  HADD2.F32 R50, -RZ, R64.H0_H0 ;  /* 0x20000040ff327230 */ /* 0x001fe40000004100 */
[----:B------:R-:W-:Y:S02]  /*28f0*/  HADD2.F32 R49, -RZ, R52.H0_H0 ;  /* 0x20000034ff317230 */ /* 0x000fe40000004100 */
[----:B------:R-:W-:Y:S01]  /*2900*/  FFMA.FTZ R68, R51, R47, R68 ;  /* 0x0000002f33447223 */ /* 0x000fe20000010044 */
[----:B------:R-:W-:-:S02]  /*2910*/  HADD2.F32 R47, -RZ, R64.H1_H1 ;  /* 0x30000040ff2f7230 */ /* 0x000fc40000004100 */
[----:B------:R-:W-:Y:S02]  /*2920*/  HADD2.F32 R52, -RZ, R52.H1_H1 ;  /* 0x30000034ff347230 */ /* 0x000fe40000004100 */
[----:B------:R-:W-:Y:S02]  /*2930*/  HADD2.F32 R45, -RZ, R45.H1_H1 ;  /* 0x3000002dff2d7230 */ /* 0x000fe40000004100 */
[----:B------:R-:W-:Y:S01]  /*2940*/  FFMA.FTZ R71, R50, R49, R71 ;  /* 0x0000003132477223 */ /* 0x000fe20000010047 */
[----:B------:R-:W-:Y:S01]  /*2950*/  FFMA.FTZ R70, R86, R81, R43 ;  /* 0x0000005156467223 */ /* 0x000fe2000001002b */
[--C-:B------:R-:W-:Y:S02]  /*2960*/  HADD2.F32 R49, -RZ, R65.reuse.H0_H0 ;  /* 0x20000041ff317230 */ /* 0x100fe40000004100 */
[----:B------:R-:W-:Y:S01]  /*2970*/  FFMA.FTZ R52, R47, R52, R44 ;  /* 0x000000342f347223 */ /* 0x000fe2000001002c */
[----:B------:R-:W-:Y:S02]  /*2980*/  HADD2.F32 R50, -RZ, R65.H1_H1 ;  /* 0x30000041ff327230 */ /* 0x000fe40000004100 */
[----:B------:R-:W-:Y:S01]  /*2990*/  FFMA.FTZ R45, R40, R45, R41 ;  /* 0x0000002d282d7223 */ /* 0x000fe20000010029 */
[----:B------:R-:W-:Y:S01]  /*29a0*/  HADD2.F32 R65, -RZ, R53.H1_H1 ;  /* 0x30000035ff417230 */ /* 0x000fe20000004100 */
[----:B------:R-:W3:Y:S01]  /*29b0*/  LDG.E.128.CONSTANT R40, desc[UR12][R84.64+0x3600] ;  /* 0x0036000c54287981 */ /* 0x000ee2000c1e9d00 */
[----:B------:R-:W-:-:S02]  /*29c0*/  HADD2.F32 R81, -RZ, R66.H0_H0 ;  /* 0x20000042ff517230 */ /* 0x000fc40000004100 */
[----:B------:R-:W-:Y:S02]  /*29d0*/  HADD2.F32 R44, -RZ, R54.H0_H0 ;  /* 0x20000036ff2c7230 */ /* 0x000fe40000004100 */
[----:B------:R-:W-:-:S03]  /*29e0*/  FFMA.FTZ R65, R50, R65, R45 ;  /* 0x0000004132417223 */ /* 0x000fc6000001002d */
[----:B------:R-:W-:Y:S02]  /*29f0*/  FFMA.FTZ R81, R81, R44, R46 ;  /* 0x0000002c51517223 */ /* 0x000fe4000001002e */
[----:B------:R-:W0:Y:S01]  /*2a00*/  LDS.128 R44, [UR6+0x130] ;  /* 0x00013006ff2c7984 */ /* 0x000e220008000c00 */
[----:B------:R-:W-:Y:S02]  /*2a10*/  HADD2.F32 R64, -RZ, R53.H0_H0 ;  /* 0x20000035ff407230 */ /* 0x000fe40000004100 */
[----:B------:R-:W-:Y:S02]  /*2a20*/  HADD2.F32 R66, -RZ, R66.H1_H1 ;  /* 0x30000042ff427230 */ /* 0x000fe40000004100 */
[----:B------:R-:W-:Y:S02]  /*2a30*/  HADD2.F32 R54, -RZ, R54.H1_H1 ;  /* 0x30000036ff367230 */ /* 0x000fe40000004100 */
[----:B------:R-:W-:Y:S02]  /*2a40*/  FFMA.FTZ R64, R49, R64, R48 ;  /* 0x0000004031407223 */ /* 0x000fe40000010030 */
[----:B------:R-:W3:Y:S01]  /*2a50*/  LDG.E.128.CONSTANT R48, desc[UR12][R84.64+0x3800] ;  /* 0x0038000c54307981 */ /* 0x000ee2000c1e9d00 */
[----:B------:R-:W-:-:S02]  /*2a60*/  HADD2.F32 R53, -RZ, R67.H0_H0 ;  /* 0x20000043ff357230 */ /* 0x000fc40000004100 */
[----:B------:R-:W-:Y:S01]  /*2a70*/  FFMA.FTZ R69, R66, R54, R69 ;  /* 0x0000003642457223 */ /* 0x000fe20000010045 */
[--C-:B------:R-:W-:Y:S02]  /*2a80*/  HADD2.F32 R54, -RZ, R55.reuse.H0_H0 ;  /* 0x20000037ff367230 */ /* 0x100fe40000004100 */
[----:B------:R-:W-:-:S03]  /*2a90*/  HADD2.F32 R86, -RZ, R55.H1_H1 ;  /* 0x30000037ff567230 */ /* 0x000fc60000004100 */
[----:B------:R-:W-:Y:S01]  /*2aa0*/  FFMA.FTZ R70, R53, R54, R70 ;  /* 0x0000003635467223 */ /* 0x000fe20000010046 */
[----:B-1----:R-:W-:Y:S02]  /*2ab0*/  HADD2.F32 R54, -RZ, R60.H0_H0 ;  /* 0x2000003cff367230 */ /* 0x002fe40000004100 */
[----:B------:R-:W-:Y:S02]  /*2ac0*/  HADD2.F32 R53, -RZ, R56.H0_H0 ;  /* 0x20000038ff357230 */ /* 0x000fe40000004100 */
[----:B------:R-:W-:-:S03]  /*2ad0*/  HADD2.F32 R67, -RZ, R67.H1_H1 ;  /* 0x30000043ff437230 */ /* 0x000fc60000004100 */
[----:B------:R-:W-:Y:S01]  /*2ae0*/  FFMA.FTZ R71, R54, R53, R71 ;  /* 0x0000003536477223 */ /* 0x000fe20000010047 */
[----:B------:R-:W-:Y:S02]  /*2af0*/  HADD2.F32 R53, -RZ, R60.H1_H1 ;  /* 0x3000003cff357230 */ /* 0x000fe40000004100 */
[----:B------:R-:W-:Y:S01]  /*2b00*/  FFMA.FTZ R86, R67, R86, R68 ;  /* 0x0000005643567223 */ /* 0x000fe20000010044 */
[----:B------:R-:W-:Y:S02]  /*2b10*/  HADD2.F32 R66, -RZ, R56.H1_H1 ;  /* 0x30000038ff427230 */ /* 0x000fe40000004100 */
[----:B------:R-:W-:Y:S02]  /*2b20*/  HADD2.F32 R60, -RZ, R57.H0_H0 ;  /* 0x20000039ff3c7230 */ /* 0x000fe40000004100 */
[--C-:B------:R-:W-:Y:S02]  /*2b30*/  HADD2.F32 R67, -RZ, R61.reuse.H0_H0 ;  /* 0x2000003dff437230 */ /* 0x100fe40000004100 */
[----:B------:R-:W-:-:S02]  /*2b40*/  HADD2.F32 R56, -RZ, R61.H1_H1 ;  /* 0x3000003dff387230 */ /* 0x000fc40000004100 */
[----:B------:R-:W-:Y:S02]  /*2b50*/  HADD2.F32 R57, -RZ, R57.H1_H1 ;  /* 0x30000039ff397230 */ /* 0x000fe40000004100 */
[----:B------:R-:W-:Y:S01]  /*2b60*/  FFMA.FTZ R64, R67, R60, R64 ;  /* 0x0000003c43407223 */ /* 0x000fe20000010040 */
[----:B------:R-:W-:Y:S02]  /*2b70*/  HADD2.F32 R67, -RZ, R58.H0_H0 ;  /* 0x2000003aff437230 */ /* 0x000fe40000004100 */
[----:B------:R-:W-:Y:S01]  /*2b80*/  FFMA.FTZ R65, R56, R57, R65 ;  /* 0x0000003938417223 */ /* 0x000fe20000010041 */
[----:B------:R-:W-:-:S05]  /*2b90*/  HADD2.F32 R56, -RZ, R62.H0_H0 ;  /* 0x2000003eff387230 */ /* 0x000fca0000004100 */
[----:B------:R-:W-:Y:S01]  /*2ba0*/  FFMA.FTZ R67, R56, R67, R81 ;  /* 0x0000004338437223 */ /* 0x000fe20000010051 */
[----:B0-----:R-:W-:Y:S02]  /*2bb0*/  HADD2.F32 R56, -RZ, R44.H0_H0 ;  /* 0x2000002cff387230 */ /* 0x001fe40000004100 */
[--C-:B------:R-:W-:Y:S02]  /*2bc0*/  HADD2.F32 R81, -RZ, R8.reuse.H0_H0 ;  /* 0x20000008ff517230 */ /* 0x100fe40000004100 */
[----:B------:R-:W-:Y:S01]  /*2bd0*/  FFMA.FTZ R66, R53, R66, R52 ;  /* 0x0000004235427223 */ /* 0x000fe20000010034 */
[----:B------:R-:W-:Y:S01]  /*2be0*/  HADD2.F32 R8, -RZ, R8.H1_H1 ;  /* 0x30000008ff087230 */ /* 0x000fe20000004100 */
[----:B------:R-:W3:Y:S01]  /*2bf0*/  LDG.E.128.CONSTANT R52, desc[UR12][R84.64+0x3a00] ;  /* 0x003a000c54347981 */ /* 0x000ee2000c1e9d00 */
[----:B------:R-:W-:Y:S01]  /*2c00*/  FFMA.FTZ R81, R56, R81, R71 ;  /* 0x0000005138517223 */ /* 0x000fe20000010047 */
[----:B------:R-:W-:Y:S02]  /*2c10*/  HADD2.F32 R71, -RZ, R44.H1_H1 ;  /* 0x3000002cff477230 */ /* 0x000fe40000004100 */
[----:B------:R-:W-:-:S02]  /*2c20*/  HADD2.F32 R58, -RZ, R58.H1_H1 ;  /* 0x3000003aff3a7230 */ /* 0x000fc40000004100 */
[----:B------:R-:W-:Y:S02]  /*2c30*/  HADD2.F32 R60, -RZ, R59.H0_H0 ;  /* 0x2000003bff3c7230 */ /* 0x000fe40000004100 */
[----:B------:R-:W-:Y:S01]  /*2c40*/  FFMA.FTZ R8, R71, R8, R66 ;  /* 0x0000000847087223 */ /* 0x000fe20000010042 */
[----:B------:R-:W-:Y:S02]  /*2c50*/  HADD2.F32 R68, -RZ, R62.H1_H1 ;  /* 0x3000003eff447230 */ /* 0x000fe40000004100 */
[----:B------:R-:W-:Y:S02]  /*2c60*/  HADD2.F32 R57, -RZ, R63.H0_H0 ;  /* 0x2000003fff397230 */ /* 0x000fe40000004100 */
[----:B------:R-:W-:Y:S02]  /*2c70*/  HADD2.F32 R59, -RZ, R59.H1_H1 ;  /* 0x3000003bff3b7230 */ /* 0x000fe40000004100 */
[----:B------:R-:W-:Y:S02]  /*2c80*/  HADD2.F32 R63, -RZ, R63.H1_H1 ;  /* 0x3000003fff3f7230 */ /* 0x000fe40000004100 */
[----:B------:R-:W-:-:S02]  /*2c90*/  HADD2.F32 R71, -RZ, R45.H0_H0 ;  /* 0x2000002dff477230 */ /* 0x000fc40000004100 */
[----:B------:R-:W-:Y:S02]  /*2ca0*/  HADD2.F32 R44, -RZ, R9.H0_H0 ;  /* 0x20000009ff2c7230 */ /* 0x000fe40000004100 */
[----:B------:R-:W-:Y:S01]  /*2cb0*/  FFMA.FTZ R68, R68, R58, R69 ;  /* 0x0000003a44447223 */ /* 0x000fe20000010045 */
[----:B------:R-:W-:Y:S01]  /*2cc0*/  FFMA.FTZ R69, R57, R60, R70 ;  /* 0x0000003c39457223 */ /* 0x000fe20000010046 */
[----:B------:R-:W-:Y:S01]  /*2cd0*/  FFMA.FTZ R86, R63, R59, R86 ;  /* 0x0000003b3f567223 */ /* 0x000fe20000010056 */
[----:B------:R-:W-:Y:S01]  /*2ce0*/  FFMA.FTZ R44, R71, R44, R64 ;  /* 0x0000002c472c7223 */ /* 0x000fe20000010040 */
[----:B------:R-:W3:Y:S01]  /*2cf0*/  LDG.E.128.CONSTANT R60, desc[UR12][R84.64+0x3c00] ;  /* 0x003c000c543c7981 */ /* 0x000ee2000c1e9d00 */
[----:B------:R-:W-:Y:S02]  /*2d00*/  HADD2.F32 R64, -RZ, R45.H1_H1 ;  /* 0x3000002dff407230 */ /* 0x000fe40000004100 */
[----:B------:R-:W-:Y:S01]  /*2d10*/  HADD2.F32 R66, -RZ, R46.H0_H0 ;  /* 0x2000002eff427230 */ /* 0x000fe20000004100 */
[----:B------:R-:W0:Y:S01]  /*2d20*/  LDS.128 R56, [UR6+0x140] ;  /* 0x00014006ff387984 */ /* 0x000e220008000c00 */
[----:B------:R-:W-:-:S02]  /*2d30*/  HADD2.F32 R9, -RZ, R9.H1_H1 ;  /* 0x30000009ff097230 */ /* 0x000fc40000004100 */
[----:B------:R-:W-:-:S03]  /*2d40*/  HADD2.F32 R45, -RZ, R10.H0_H0 ;  /* 0x2000000aff2d7230 */ /* 0x000fc60000004100 */
[----:B------:R-:W-:Y:S02]  /*2d50*/  FFMA.FTZ R9, R64, R9, R65 ;  /* 0x0000000940097223 */ /* 0x000fe40000010041 */
[----:B------:R-:W-:Y:S02]  /*2d60*/  FFMA.FTZ R45, R66, R45, R67 ;  /* 0x0000002d422d7223 */ /* 0x000fe40000010043 */
[----:B------:R1:W3:Y:S01]  /*2d70*/  LDG.E.128.CONSTANT R64, desc[UR12][R84.64+0x3e00] ;  /* 0x003e000c54407981 */ /* 0x0002e2000c1e9d00 */
[----:B------:R-:W-:Y:S02]  /*2d80*/  HADD2.F32 R71, -RZ, R46.H1_H1 ;  /* 0x3000002eff477230 */ /* 0x000fe40000004100 */
[----:B------:R-:W-:Y:S02]  /*2d90*/  HADD2.F32 R46, -RZ, R47.H0_H0 ;  /* 0x2000002fff2e7230 */ /* 0x000fe40000004100 */
[--C-:B------:R-:W-:Y:S02]  /*2da0*/  HADD2.F32 R70, -RZ, R11.reuse.H0_H0 ;  /* 0x2000000bff467230 */ /* 0x100fe40000004100 */
[----:B------:R-:W-:-:S02]  /*2db0*/  HADD2.F32 R11, -RZ, R11.H1_H1 ;  /* 0x3000000bff0b7230 */ /* 0x000fc40000004100 */
[----:B------:R-:W-:Y:S02]  /*2dc0*/  HADD2.F32 R47, -RZ, R47.H1_H1 ;  /* 0x3000002fff2f7230 */ /* 0x000fe40000004100 */
[----:B------:R-:W-:-:S03]  /*2dd0*/  HADD2.F32 R10, -RZ, R10.H1_H1 ;  /* 0x3000000aff0a7230 */ /* 0x000fc60000004100 */
[----:B------:R-:W-:Y:S01]  /*2de0*/  FFMA.FTZ R86, R47, R11, R86 ;  /* 0x0000000b2f567223 */ /* 0x000fe20000010056 */
[--C-:B------:R-:W-:Y:S02]  /*2df0*/  HADD2.F32 R11, -RZ, R12.reuse.H0_H0 ;  /* 0x2000000cff0b7230 */ /* 0x100fe40000004100 */
[----:B------:R-:W-:Y:S01]  /*2e00*/  FFMA.FTZ R10, R71, R10, R68 ;  /* 0x0000000a470a7223 */ /* 0x000fe20000010044 */
[----:B------:R-:W-:Y:S02]  /*2e10*/  FFMA.FTZ R46, R46, R70, R69 ;  /* 0x000000462e2e7223 */ /* 0x000fe40000010045 */
[----:B------:R-:W2:Y:S01]  /*2e20*/  LDS.128 R68, [UR6+0x150] ;  /* 0x00015006ff447984 */ /* 0x000ea20008000c00 */
[----:B------:R-:W-:Y:S02]  /*2e30*/  HADD2.F32 R12, -RZ, R12.H1_H1 ;  /* 0x3000000cff0c7230 */ /* 0x000fe40000004100 */
[----:B0-----:R-:W-:Y:S02]  /*2e40*/  HADD2.F32 R88, -RZ, R56.H0_H0 ;  /* 0x20000038ff587230 */ /* 0x001fe40000004100 */
[----:B------:R-:W-:-:S03]  /*2e50*/  HADD2.F32 R47, -RZ, R57.H0_H0 ;  /* 0x20000039ff2f7230 */ /* 0x000fc60000004100 */
[----:B------:R-:W-:Y:S01]  /*2e60*/  FFMA.FTZ R81, R88, R11, R81 ;  /* 0x0000000b58517223 */ /* 0x000fe20000010051 */
[----:B------:R-:W-:Y:S02]  /*2e70*/  HADD2.F32 R11, -RZ, R56.H1_H1 ;  /* 0x30000038ff0b7230 */ /* 0x000fe40000004100 */
[--C-:B------:R-:W-:Y:S02]  /*2e80*/  HADD2.F32 R56, -RZ, R13.reuse.H0_H0 ;  /* 0x2000000dff387230 */ /* 0x100fe40000004100 */
[----:B------:R-:W-:Y:S02]  /*2e90*/  HADD2.F32 R13, -RZ, R13.H1_H1 ;  /* 0x3000000dff0d7230 */ /* 0x000fe40000004100 */
[----:B------:R-:W-:Y:S01]  /*2ea0*/  FFMA.FTZ R12, R11, R12, R8 ;  /* 0x0000000c0b0c7223 */ /* 0x000fe20000010008 */
[----:B------:R-:W-:Y:S01]  /*2eb0*/  FFMA.FTZ R44, R47, R56, R44 ;  /* 0x000000382f2c7223 */ /* 0x000fe2000001002c */
[----:B------:R-:W-:Y:S02]  /*2ec0*/  HADD2.F32 R56, -RZ, R58.H0_H0 ;  /* 0x2000003aff387230 */ /* 0x000fe40000004100 */
[----:B------:R-:W-:-:S02]  /*2ed0*/  HADD2.F32 R47, -RZ, R14.H0_H0 ;  /* 0x2000000eff2f7230 */ /* 0x000fc40000004100 */
[----:B------:R-:W-:Y:S02]  /*2ee0*/  HADD2.F32 R8, -RZ, R57.H1_H1 ;  /* 0x30000039ff087230 */ /* 0x000fe40000004100 */
[----:B------:R-:W-:Y:S02]  /*2ef0*/  HADD2.F32 R11, -RZ, R58.H1_H1 ;  /* 0x3000003aff0b7230 */ /* 0x000fe40000004100 */
[----:B------:R-:W-:Y:S02]  /*2f00*/  HADD2.F32 R14, -RZ, R14.H1_H1 ;  /* 0x3000000eff0e7230 */ /* 0x000fe40000004100 */
[----:B------:R-:W-:Y:S01]  /*2f10*/  FFMA.FTZ R47, R56, R47, R45 ;  /* 0x0000002f382f7223 */ /* 0x000fe2000001002d */
[----:B------:R-:W-:Y:S02]  /*2f20*/  FFMA.FTZ R13, R8, R13, R9 ;  /* 0x0000000d080d7223 */ /* 0x000fe40000010009 */
[----:B------:R-:W-:Y:S02]  /*2f30*/  FFMA.FTZ R45, R11, R14, R10 ;  /* 0x0000000e0b2d7223 */ /* 0x000fe4000001000a */
[----:B------:R-:W0:Y:S01]  /*2f40*/  LDS.128 R8, [UR6+0x160] ;  /* 0x00016006ff087984 */ /* 0x000e220008000c00 */
[----:B------:R-:W-:-:S02]  /*2f50*/  HADD2.F32 R57, -RZ, R15.H0_H0 ;  /* 0x2000000fff397230 */ /* 0x000fc40000004100 */
[----:B-1----:R-:W-:Y:S02]  /*2f60*/  HADD2.F32 R85, -RZ, R59.H0_H0 ;  /* 0x2000003bff557230 */ /* 0x002fe40000004100 */
[----:B------:R-:W-:Y:S02]  /*2f70*/  HADD2.F32 R15, -RZ, R15.H1_H1 ;  /* 0x3000000fff0f7230 */ /* 0x000fe40000004100 */
[----:B------:R-:W-:Y:S02]  /*2f80*/  HADD2.F32 R59, -RZ, R59.H1_H1 ;  /* 0x3000003bff3b7230 */ /* 0x000fe40000004100 */
[----:B--2---:R-:W-:Y:S02]  /*2f90*/  HADD2.F32 R14, -RZ, R68.H0_H0 ;  /* 0x20000044ff0e7230 */ /* 0x004fe40000004100 */
[----:B------:R-:W-:Y:S02]  /*2fa0*/  HADD2.F32 R56, -RZ, R16.H0_H0 ;  /* 0x20000010ff387230 */ /* 0x000fe40000004100 */
[----:B------:R-:W-:Y:S01]  /*2fb0*/  FFMA.FTZ R86, R59, R15, R86 ;  /* 0x0000000f3b567223 */ /* 0x000fe20000010056 */
[----:B------:R-:W-:-:S02]  /*2fc0*/  HADD2.F32 R59, -RZ, R69.H0_H0 ;  /* 0x20000045ff3b7230 */ /* 0x000fc40000004100 */
[----:B------:R-:W-:Y:S02]  /*2fd0*/  HADD2.F32 R58, -RZ, R17.H0_H0 ;  /* 0x20000011ff3a7230 */ /* 0x000fe40000004100 */
[----:B------:R-:W-:Y:S01]  /*2fe0*/  FFMA.FTZ R81, R14, R56, R81 ;  /* 0x000000380e517223 */ /* 0x000fe20000010051 */
[----:B------:R-:W-:Y:S02]  /*2ff0*/  HADD2.F32 R56, -RZ, R18.H0_H0 ;  /* 0x20000012ff387230 */ /* 0x000fe40000004100 */
[----:B------:R-:W-:Y:S01]  /*3000*/  FFMA.FTZ R44, R59, R58, R44 ;  /* 0x0000003a3b2c7223 */ /* 0x000fe2000001002c */
[----:B------:R-:W-:Y:S02]  /*3010*/  HADD2.F32 R58, -RZ, R70.H0_H0 ;  /* 0x20000046ff3a7230 */ /* 0x000fe40000004100 */
[----:B------:R-:W-:Y:S02]  /*3020*/  HADD2.F32 R15, -RZ, R68.H1_H1 ;  /* 0x30000044ff0f7230 */ /* 0x000fe40000004100 */
[----:B------:R-:W-:-:S02]  /*3030*/  HADD2.F32 R16, -RZ, R16.H1_H1 ;  /* 0x30000010ff107230 */ /* 0x000fc40000004100 */
[----:B------:R-:W-:Y:S02]  /*3040*/  HADD2.F32 R18, -RZ, R18.H1_H1 ;  /* 0x30000012ff127230 */ /* 0x000fe40000004100 */
[----:B------:R-:W-:Y:S02]  /*3050*/  HADD2.F32 R70, -RZ, R70.H1_H1 ;  /* 0x30000046ff467230 */ /* 0x000fe40000004100 */
[----:B------:R-:W-:Y:S02]  /*3060*/  HADD2.F32 R14, -RZ, R69.H1_H1 ;  /* 0x30000045ff0e7230 */ /* 0x000fe40000004100 */
[----:B------:R-:W-:Y:S02]  /*3070*/  HADD2.F32 R68, -RZ, R17.H1_H1 ;  /* 0x30000011ff447230 */ /* 0x000fe40000004100 */
[----:B------:R-:W-:Y:S01]  /*3080*/  FFMA.FTZ R46, R85, R57, R46 ;  /* 0x00000039552e7223 */ /* 0x000fe2000001002e */
[----:B------:R-:W-:Y:S02]  /*3090*/  HADD2.F32 R57, -RZ, R19.H0_H0 ;  /* 0x20000013ff397230 */ /* 0x000fe40000004100 */
[----:B------:R-:W-:Y:S01]  /*30a0*/  FFMA.FTZ R17, R15, R16, R12 ;  /* 0x000000100f117223 */ /* 0x000fe2000001000c */
[----:B------:R-:W-:-:S02]  /*30b0*/  HADD2.F32 R59, -RZ, R71.H0_H0 ;  /* 0x20000047ff3b7230 */ /* 0x000fc40000004100 */
[----:B------:R-:W-:Y:S01]  /*30c0*/  FFMA.FTZ R47, R58, R56, R47 ;  /* 0x000000383a2f7223 */ /* 0x000fe2000001002f */
[----:B------:R-:W-:Y:S01]  /*30d0*/  FFMA.FTZ R18, R70, R18, R45 ;  /* 0x0000001246127223 */ /* 0x000fe2000001002d */
[----:B------:R-:W-:Y:S01]  /*30e0*/  FFMA.FTZ R16, R14, R68, R13 ;  /* 0x000000440e107223 */ /* 0x000fe2000001000d */
[--C-:B----4-:R-:W-:Y:S01]  /*30f0*/  HADD2.F32 R56, -RZ, R22.reuse.H0_H0 ;  /* 0x20000016ff387230 */ /* 0x110fe20000004100 */
[----:B------:R-:W1:Y:S01]  /*3100*/  LDS.128 R12, [UR6+0x170] ;  /* 0x00017006ff0c7984 */ /* 0x000e620008000c00 */
[----:B------:R-:W-:Y:S02]  /*3110*/  HADD2.F32 R45, -RZ, R22.H1_H1 ;  /* 0x30000016ff2d7230 */ /* 0x000fe40000004100 */
[----:B------:R-:W-:Y:S02]  /*3120*/  HADD2.F32 R19, -RZ, R19.H1_H1 ;  /* 0x30000013ff137230 */ /* 0x000fe40000004100 */
[----:B------:R-:W-:Y:S02]  /*3130*/  HADD2.F32 R71, -RZ, R71.H1_H1 ;  /* 0x30000047ff477230 */ /* 0x000fe40000004100 */
[----:B0-----:R-:W-:-:S02]  /*3140*/  HADD2.F32 R22, -RZ, R8.H0_H0 ;  /* 0x20000008ff167230 */ /* 0x001fc40000004100 */
[----:B------:R-:W-:Y:S02]  /*3150*/  HADD2.F32 R68, -RZ, R20.H1_H1 ;  /* 0x30000014ff447230 */ /* 0x000fe40000004100 */
[----:B------:R-:W-:Y:S02]  /*3160*/  HADD2.F32 R8, -RZ, R8.H1_H1 ;  /* 0x30000008ff087230 */ /* 0x000fe40000004100 */
[----:B------:R-:W-:Y:S01]  /*3170*/  FFMA.FTZ R46, R59, R57, R46 ;  /* 0x000000393b2e7223 */ /* 0x000fe2000001002e */
[----:B------:R-:W-:Y:S02]  /*3180*/  HADD2.F32 R58, -RZ, R20.H0_H0 ;  /* 0x20000014ff3a7230 */ /* 0x000fe40000004100 */
[----:B------:R-:W-:Y:S01]  /*3190*/  FFMA.FTZ R19, R71, R19, R86 ;  /* 0x0000001347137223 */ /* 0x000fe20000010056 */
[--C-:B------:R-:W-:Y:S02]  /*31a0*/  HADD2.F32 R57, -RZ, R21.reuse.H0_H0 ;  /* 0x20000015ff397230 */ /* 0x100fe40000004100 */
[----:B------:R-:W-:-:S02]  /*31b0*/  HADD2.F32 R59, -RZ, R21.H1_H1 ;  /* 0x30000015ff3b7230 */ /* 0x000fc40000004100 */
[----:B------:R-:W-:Y:S01]  /*31c0*/  FFMA.FTZ R17, R8, R68, R17 ;  /* 0x0000004408117223 */ /* 0x000fe20000010011 */
[--C-:B------:R-:W-:Y:S02]  /*31d0*/  HADD2.F32 R21, -RZ, R23.reuse.H0_H0 ;  /* 0x20000017ff157230 */ /* 0x100fe40000004100 */
[----:B------:R-:W-:Y:S02]  /*31e0*/  HADD2.F32 R20, -RZ, R23.H1_H1 ;  /* 0x30000017ff147230 */ /* 0x000fe40000004100 */
[--C-:B------:R-:W-:Y:S02]  /*31f0*/  HADD2.F32 R23, -RZ, R9.reuse.H0_H0 ;  /* 0x20000009ff177230 */ /* 0x100fe40000004100 */
[----:B------:R-:W-:Y:S02]  /*3200*/  HADD2.F32 R69, -RZ, R9.H1_H1 ;  /* 0x30000009ff457230 */ /* 0x000fe40000004100 */
[--C-:B------:R-:W-:Y:S02]  /*3210*/  HADD2.F32 R70, -RZ, R10.reuse.H0_H0 ;  /* 0x2000000aff467230 */ /* 0x100fe40000004100 */
[----:B------:R-:W-:-:S02]  /*3220*/  HADD2.F32 R71, -RZ, R10.H1_H1 ;  /* 0x3000000aff477230 */ /* 0x000fc40000004100 */
[--C-:B------:R-:W-:Y:S02]  /*3230*/  HADD2.F32 R85, -RZ, R11.reuse.H0_H0 ;  /* 0x2000000bff557230 */ /* 0x100fe40000004100 */
[----:B------:R-:W-:Y:S02]  /*3240*/  HADD2.F32 R84, -RZ, R11.H1_H1 ;  /* 0x3000000bff547230 */ /* 0x000fe40000004100 */
[----:B------:R-:W0:Y:S01]  /*3250*/  LDS.128 R8, [UR6+0x180] ;  /* 0x00018006ff087984 */ /* 0x000e220008000c00 */
[----:B------:R-:W-:Y:S01]  /*3260*/  FFMA.FTZ R81, R22, R58, R81 ;  /* 0x0000003a16517223 */ /* 0x000fe20000010051 */
[--C-:B---3--:R-:W-:Y:S02]  /*3270*/  HADD2.F32 R22, -RZ, R24.reuse.H0_H0 ;  /* 0x20000018ff167230 */ /* 0x108fe40000004100 */
[----:B------:R-:W-:Y:S01]  /*3280*/  FFMA.FTZ R19, R84, R20, R19 ;  /* 0x0000001454137223 */ /* 0x000fe20000010013 */
[----:B------:R-:W-:Y:S02]  /*3290*/  HADD2.F32 R24, -RZ, R24.H1_H1 ;  /* 0x30000018ff187230 */ /* 0x000fe40000004100 */
[----:B-1----:R-:W-:-:S02]  /*32a0*/  HADD2.F32 R20, -RZ, R12.H0_H0 ;  /* 0x2000000cff147230 */ /* 0x002fc40000004100 */
[----:B------:R-:W-:Y:S02]  /*32b0*/  HADD2.F32 R12, -RZ, R12.H1_H1 ;  /* 0x3000000cff0c7230 */ /* 0x000fe40000004100 */
[----:B------:R-:W-:Y:S01]  /*32c0*/  FFMA.FTZ R44, R23, R57, R44 ;  /* 0x00000039172c7223 */ /* 0x000fe2000001002c */
[----:B------:R-:W-:Y:S01]  /*32d0*/  FFMA.FTZ R16, R69, R59, R16 ;  /* 0x0000003b45107223 */ /* 0x000fe20000010010 */
[----:B------:R-:W-:Y:S01]  /*32e0*/  FFMA.FTZ R47, R70, R56, R47 ;  /* 0x00000038462f7223 */ /* 0x000fe2000001002f */
[----:B------:R-:W-:Y:S01]  /*32f0*/  FFMA.FTZ R18, R71, R45, R18 ;  /* 0x0000002d47127223 */ /* 0x000fe20000010012 */
[----:B------:R-:W-:Y:S01]  /*3300*/  FFMA.FTZ R21, R85, R21, R46 ;  /* 0x0000001555157223 */ /* 0x000fe2000001002e */
[--C-:B------:R-:W-:Y:S02]  /*3310*/  HADD2.F32 R45, -RZ, R25.reuse.H0_H0 ;  /* 0x20000019ff2d7230 */ /* 0x100fe40000004100 */
[----:B------:R-:W-:Y:S01]  /*3320*/  FFMA.FTZ R81, R20, R22, R81 ;  /* 0x0000001614517223 */ /* 0x000fe20000010051 */
        /* <DEDUP_REMOVED lines=10> */
[--C-:B------:R-:W-:Y:S02]  /*33d0*/  HADD2.F32 R58, -RZ, R15.reuse.H0_H0 ;  /* 0x2000000fff3a7230 */ /* 0x100fe40000004100 */
[----:B------:R-:W-:Y:S02]  /*33e0*/  HADD2.F32 R68, -RZ, R15.H1_H1 ;  /* 0x3000000fff447230 */ /* 0x000fe40000004100 */
[----:B------:R-:W1:Y:S01]  /*33f0*/  LDS.128 R12, [UR6+0x190] ;  /* 0x00019006ff0c7984 */ /* 0x000e620008000c00 */
[----:B------:R-:W-:Y:S02]  /*3400*/  HADD2.F32 R22, -RZ, R28.H0_H0 ;  /* 0x2000001cff167230 */ /* 0x000fe40000004100 */
[----:B0-----:R-:W-:-:S02]  /*3410*/  HADD2.F32 R20, -RZ, R8.H0_H0 ;  /* 0x20000008ff147230 */ /* 0x001fc40000004100 */
[----:B------:R-:W-:Y:S02]  /*3420*/  HADD2.F32 R28, -RZ, R28.H1_H1 ;  /* 0x3000001cff1c7230 */ /* 0x000fe40000004100 */
[----:B------:R-:W-:Y:S02]  /*3430*/  HADD2.F32 R8, -RZ, R8.H1_H1 ;  /* 0x30000008ff087230 */ /* 0x000fe40000004100 */
[----:B------:R-:W-:Y:S01]  /*3440*/  FFMA.FTZ R44, R23, R45, R44 ;  /* 0x0000002d172c7223 */ /* 0x000fe2000001002c */
[----:B------:R-:W-:Y:S01]  /*3450*/  FFMA.FTZ R16, R25, R46, R16 ;  /* 0x0000002e19107223 */ /* 0x000fe20000010010 */
[----:B------:R-:W-:Y:S01]  /*3460*/  FFMA.FTZ R47, R26, R56, R47 ;  /* 0x000000381a2f7223 */ /* 0x000fe2000001002f */
[----:B------:R-:W-:Y:S01]  /*3470*/  FFMA.FTZ R18, R27, R57, R18 ;  /* 0x000000391b127223 */ /* 0x000fe20000010012 */
[--C-:B------:R-:W-:Y:S02]  /*3480*/  HADD2.F32 R23, -RZ, R9.reuse.H0_H0 ;  /* 0x20000009ff177230 */ /* 0x100fe40000004100 */
[----:B------:R-:W-:Y:S01]  /*3490*/  FFMA.FTZ R17, R8, R28, R17 ;  /* 0x0000001c08117223 */ /* 0x000fe20000010011 */
[----:B------:R-:W-:-:S02]  /*34a0*/  HADD2.F32 R25, -RZ, R9.H1_H1 ;  /* 0x30000009ff197230 */ /* 0x000fc40000004100 */
[--C-:B------:R-:W-:Y:S02]  /*34b0*/  HADD2.F32 R26, -RZ, R10.reuse.H0_H0 ;  /* 0x2000000aff1a7230 */ /* 0x100fe40000004100 */
[----:B------:R-:W-:Y:S02]  /*34c0*/  HADD2.F32 R27, -RZ, R10.H1_H1 ;  /* 0x3000000aff1b7230 */ /* 0x000fe40000004100 */
[--C-:B------:R-:W-:Y:S02]  /*34d0*/  HADD2.F32 R46, -RZ, R11.reuse.H0_H0 ;  /* 0x2000000bff2e7230 */ /* 0x100fe40000004100 */
[----:B------:R-:W-:Y:S02]  /*34e0*/  HADD2.F32 R56, -RZ, R11.H1_H1 ;  /* 0x3000000bff387230 */ /* 0x000fe40000004100 */
[----:B------:R-:W0:Y:S01]  /*34f0*/  LDS.128 R8, [UR6+0x1a0] ;  /* 0x0001a006ff087984 */ /* 0x000e220008000c00 */
[----:B------:R-:W-:Y:S02]  /*3500*/  HADD2.F32 R24, -RZ, R29.H0_H0 ;  /* 0x2000001dff187230 */ /* 0x000fe40000004100 */
[----:B------:R-:W-:Y:S01]  /*3510*/  FFMA.FTZ R81, R20, R22, R81 ;  /* 0x0000001614517223 */ /* 0x000fe20000010051 */
[----:B------:R-:W-:-:S02]  /*3520*/  HADD2.F32 R45, -RZ, R30.H0_H0 ;  /* 0x2000001eff2d7230 */ /* 0x000fc40000004100 */
[----:B------:R-:W-:Y:S01]  /*3530*/  FFMA.FTZ R21, R58, R59, R21 ;  /* 0x0000003b3a157223 */ /* 0x000fe20000010015 */
[----:B------:R-:W-:Y:S02]  /*3540*/  HADD2.F32 R29, -RZ, R29.H1_H1 ;  /* 0x3000001dff1d7230 */ /* 0x000fe40000004100 */
[----:B------:R-:W-:Y:S02]  /*3550*/  HADD2.F32 R30, -RZ, R30.H1_H1 ;  /* 0x3000001eff1e7230 */ /* 0x000fe40000004100 */
[----:B------:R-:W-:Y:S02]  /*3560*/  HADD2.F32 R57, -RZ, R31.H0_H0 ;  /* 0x2000001fff397230 */ /* 0x000fe40000004100 */
[--C-:B------:R-:W-:Y:S02]  /*3570*/  HADD2.F32 R22, -RZ, R32.reuse.H0_H0 ;  /* 0x20000020ff167230 */ /* 0x100fe40000004100 */
        /* <DEDUP_REMOVED lines=8> */
[----:B------:R-:W-:Y:S02]  /*3600*/  HADD2.F32 R24, -RZ, R33.H0_H0 ;  /* 0x20000021ff187230 */ /* 0x000fe40000004100 */
[----:B------:R-:W-:Y:S01]  /*3610*/  FFMA.FTZ R81, R20, R22, R81 ;  /* 0x0000001614517223 */ /* 0x000fe20000010051 */
[----:B------:R-:W-:-:S02]  /*3620*/  HADD2.F32 R28, -RZ, R34.H0_H0 ;  /* 0x20000022ff1c7230 */ /* 0x000fc40000004100 */
[----:B------:R-:W-:Y:S01]  /*3630*/  FFMA.FTZ R17, R12, R32, R17 ;  /* 0x000000200c117223 */ /* 0x000fe20000010011 */
[--C-:B------:R-:W-:Y:S02]  /*3640*/  HADD2.F32 R23, -RZ, R13.reuse.H0_H0 ;  /* 0x2000000dff177230 */ /* 0x100fe40000004100 */
[----:B------:R-:W-:Y:S02]  /*3650*/  HADD2.F32 R25, -RZ, R13.H1_H1 ;  /* 0x3000000dff197230 */ /* 0x000fe40000004100 */
[--C-:B------:R-:W-:Y:S02]  /*3660*/  HADD2.F32 R26, -RZ, R14.reuse.H0_H0 ;  /* 0x2000000eff1a7230 */ /* 0x100fe40000004100 */
[----:B------:R-:W-:Y:S02]  /*3670*/  HADD2.F32 R27, -RZ, R14.H1_H1 ;  /* 0x3000000eff1b7230 */ /* 0x000fe40000004100 */
[--C-:B------:R-:W-:Y:S02]  /*3680*/  HADD2.F32 R30, -RZ, R15.reuse.H0_H0 ;  /* 0x2000000fff1e7230 */ /* 0x100fe40000004100 */
[----:B------:R-:W-:-:S02]  /*3690*/  HADD2.F32 R46, -RZ, R15.H1_H1 ;  /* 0x3000000fff2e7230 */ /* 0x000fc40000004100 */
[----:B------:R-:W-:Y:S01]  /*36a0*/  HADD2.F32 R33, -RZ, R33.H1_H1 ;  /* 0x30000021ff217230 */ /* 0x000fe20000004100 */
[----:B------:R-:W1:Y:S01]  /*36b0*/  LDS.128 R12, [UR6+0x1b0] ;  /* 0x0001b006ff0c7984 */ /* 0x000e620008000c00 */
[----:B------:R-:W-:Y:S02]  /*36c0*/  HADD2.F32 R34, -RZ, R34.H1_H1 ;  /* 0x30000022ff227230 */ /* 0x000fe40000004100 */
[----:B------:R-:W-:Y:S02]  /*36d0*/  HADD2.F32 R29, -RZ, R35.H0_H0 ;  /* 0x20000023ff1d7230 */ /* 0x000fe40000004100 */
[----:B------:R-:W-:Y:S02]  /*36e0*/  HADD2.F32 R22, -RZ, R36.H0_H0 ;  /* 0x20000024ff167230 */ /* 0x000fe40000004100 */
[----:B0-----:R-:W-:Y:S02]  /*36f0*/  HADD2.F32 R20, -RZ, R8.H0_H0 ;  /* 0x20000008ff147230 */ /* 0x001fe40000004100 */
[----:B------:R-:W-:-:S02]  /*3700*/  HADD2.F32 R36, -RZ, R36.H1_H1 ;  /* 0x30000024ff247230 */ /* 0x000fc40000004100 */
[----:B------:R-:W-:Y:S02]  /*3710*/  HADD2.F32 R8, -RZ, R8.H1_H1 ;  /* 0x30000008ff087230 */ /* 0x000fe40000004100 */
[----:B------:R-:W-:Y:S01]  /*3720*/  FFMA.FTZ R44, R23, R24, R44 ;  /* 0x00000018172c7223 */ /* 0x000fe2000001002c */
[----:B------:R-:W-:Y:S01]  /*3730*/  FFMA.FTZ R16, R25, R33, R16 ;  /* 0x0000002119107223 */ /* 0x000fe20000010010 */
[----:B------:R-:W-:Y:S01]  /*3740*/  FFMA.FTZ R18, R27, R34, R18 ;  /* 0x000000221b127223 */ /* 0x000fe20000010012 */
[----:B------:R-:W-:Y:S01]  /*3750*/  FFMA.FTZ R21, R30, R29, R21 ;  /* 0x0000001d1e157223 */ /* 0x000fe20000010015 */
[--C-:B------:R-:W-:Y:S02]  /*3760*/  HADD2.F32 R23, -RZ, R9.reuse.H0_H0 ;  /* 0x20000009ff177230 */ /* 0x100fe40000004100 */
[----:B------:R-:W-:Y:S01]  /*3770*/  FFMA.FTZ R17, R8, R36, R17 ;  /* 0x0000002408117223 */ /* 0x000fe20000010011 */
[----:B------:R-:W-:Y:S02]  /*3780*/  HADD2.F32 R25, -RZ, R9.H1_H1 ;  /* 0x30000009ff197230 */ /* 0x000fe40000004100 */
[----:B------:R-:W-:-:S02]  /*3790*/  HADD2.F32 R27, -RZ, R10.H0_H0 ;  /* 0x2000000aff1b7230 */ /* 0x000fc40000004100 */
[----:B------:R-:W-:Y:S02]  /*37a0*/  HADD2.F32 R29, -RZ, R10.H1_H1 ;  /* 0x3000000aff1d7230 */ /* 0x000fe40000004100 */
[--C-:B------:R-:W-:Y:S02]  /*37b0*/  HADD2.F32 R30, -RZ, R11.reuse.H0_H0 ;  /* 0x2000000bff1e7230 */ /* 0x100fe40000004100 */
[----:B------:R-:W-:Y:S02]  /*37c0*/  HADD2.F32 R32, -RZ, R11.H1_H1 ;  /* 0x3000000bff207230 */ /* 0x000fe40000004100 */
[----:B------:R-:W0:Y:S01]  /*37d0*/  LDS.128 R8, [UR6+0x1c0] ;  /* 0x0001c006ff087984 */ /* 0x000e220008000c00 */
[----:B------:R-:W-:Y:S02]  /*37e0*/  HADD2.F32 R31, -RZ, R31.H1_H1 ;  /* 0x3000001fff1f7230 */ /* 0x000fe40000004100 */
[----:B------:R-:W-:Y:S01]  /*37f0*/  FFMA.FTZ R19, R68, R69, R19 ;  /* 0x0000004544137223 */ /* 0x000fe20000010013 */
[----:B------:R-:W-:-:S02]  /*3800*/  HADD2.F32 R24, -RZ, R37.H0_H0 ;  /* 0x20000025ff187230 */ /* 0x000fc40000004100 */
[----:B------:R-:W-:Y:S02]  /*3810*/  HADD2.F32 R37, -RZ, R37.H1_H1 ;  /* 0x30000025ff257230 */ /* 0x000fe40000004100 */
[----:B------:R-:W-:Y:S01]  /*3820*/  FFMA.FTZ R19, R56, R31, R19 ;  /* 0x0000001f38137223 */ /* 0x000fe20000010013 */
[----:B------:R-:W-:Y:S02]  /*3830*/  HADD2.F32 R35, -RZ, R35.H1_H1 ;  /* 0x30000023ff237230 */ /* 0x000fe40000004100 */
[----:B------:R-:W-:Y:S01]  /*3840*/  FFMA.FTZ R26, R26, R28, R47 ;  /* 0x0000001c1a1a7223 */ /* 0x000fe2000001002f */
[--C-:B------:R-:W-:Y:S02]  /*3850*/  HADD2.F32 R28, -RZ, R38.reuse.H0_H0 ;  /* 0x20000026ff1c7230 */ /* 0x100fe40000004100 */
[----:B------:R-:W-:Y:S01]  /*3860*/  FFMA.FTZ R20, R20, R22, R81 ;  /* 0x0000001614147223 */ /* 0x000fe20000010051 */
[----:B------:R-:W-:Y:S02]  /*3870*/  HADD2.F32 R31, -RZ, R39.H0_H0 ;  /* 0x20000027ff1f7230 */ /* 0x000fe40000004100 */
[----:B------:R-:W-:Y:S01]  /*3880*/  FFMA.FTZ R16, R25, R37, R16 ;  /* 0x0000002519107223 */ /* 0x000fe20000010010 */
[----:B------:R-:W-:-:S02]  /*3890*/  HADD2.F32 R38, -RZ, R38.H1_H1 ;  /* 0x30000026ff267230 */ /* 0x000fc40000004100 */
[----:B------:R-:W-:Y:S01]  /*38a0*/  FFMA.FTZ R19, R46, R35, R19 ;  /* 0x000000232e137223 */ /* 0x000fe20000010013 */
[----:B------:R-:W-:Y:S02]  /*38b0*/  HADD2.F32 R39, -RZ, R39.H1_H1 ;  /* 0x30000027ff277230 */ /* 0x000fe40000004100 */
[----:B------:R-:W-:Y:S02]  /*38c0*/  HADD2.F32 R22, -RZ, R40.H0_H0 ;  /* 0x20000028ff167230 */ /* 0x000fe40000004100 */
[----:B-1----:R-:W-:Y:S02]  /*38d0*/  HADD2.F32 R25, -RZ, R12.H0_H0 ;  /* 0x2000000cff197230 */ /* 0x002fe40000004100 */
[----:B------:R-:W-:Y:S02]  /*38e0*/  HADD2.F32 R40, -RZ, R40.H1_H1 ;  /* 0x30000028ff287230 */ /* 0x000fe40000004100 */
[----:B------:R-:W-:Y:S02]  /*38f0*/  HADD2.F32 R12, -RZ, R12.H1_H1 ;  /* 0x3000000cff0c7230 */ /* 0x000fe40000004100 */
[----:B------:R-:W-:Y:S01]  /*3900*/  FFMA.FTZ R23, R23, R24, R44 ;  /* 0x0000001817177223 */ /* 0x000fe2000001002c */
[----:B------:R-:W-:Y:S01]  /*3910*/  FFMA.FTZ R26, R27, R28, R26 ;  /* 0x0000001c1b1a7223 */ /* 0x000fe2000001001a */
[----:B------:R-:W-:Y:S01]  /*3920*/  FFMA.FTZ R18, R29, R38, R18 ;  /* 0x000000261d127223 */ /* 0x000fe20000010012 */
[----:B------:R-:W-:Y:S01]  /*3930*/  FFMA.FTZ R21, R30, R31, R21 ;  /* 0x0000001f1e157223 */ /* 0x000fe20000010015 */
[----:B------:R-:W-:Y:S01]  /*3940*/  FFMA.FTZ R19, R32, R39, R19 ;  /* 0x0000002720137223 */ /* 0x000fe20000010013 */
[----:B------:R-:W-:-:S02]  /*3950*/  HADD2.F32 R28, -RZ, R41.H0_H0 ;  /* 0x20000029ff1c7230 */ /* 0x000fc40000004100 */
[----:B------:R-:W-:Y:S01]  /*3960*/  FFMA.FTZ R20, R25, R22, R20 ;  /* 0x0000001619147223 */ /* 0x000fe20000010014 */
[----:B------:R-:W-:Y:S02]  /*3970*/  HADD2.F32 R30, -RZ, R42.H0_H0 ;  /* 0x2000002aff1e7230 */ /* 0x000fe40000004100 */
[----:B------:R-:W-:Y:S01]  /*3980*/  FFMA.FTZ R17, R12, R40, R17 ;  /* 0x000000280c117223 */ /* 0x000fe20000010011 */
[----:B------:R-:W-:Y:S02]  /*3990*/  HADD2.F32 R33, -RZ, R43.H0_H0 ;  /* 0x2000002bff217230 */ /* 0x000fe40000004100 */
[--C-:B------:R-:W-:Y:S02]  /*39a0*/  HADD2.F32 R24, -RZ, R13.reuse.H0_H0 ;  /* 0x2000000dff187230 */ /* 0x100fe40000004100 */
[----:B------:R-:W-:Y:S02]  /*39b0*/  HADD2.F32 R27, -RZ, R13.H1_H1 ;  /* 0x3000000dff1b7230 */ /* 0x000fe40000004100 */
[----:B------:R-:W-:-:S02]  /*39c0*/  HADD2.F32 R29, -RZ, R14.H0_H0 ;  /* 0x2000000eff1d7230 */ /* 0x000fc40000004100 */
[----:B------:R-:W-:Y:S02]  /*39d0*/  HADD2.F32 R31, -RZ, R14.H1_H1 ;  /* 0x3000000eff1f7230 */ /* 0x000fe40000004100 */
[--C-:B------:R-:W-:Y:S02]  /*39e0*/  HADD2.F32 R32, -RZ, R15.reuse.H0_H0 ;  /* 0x2000000fff207230 */ /* 0x100fe40000004100 */
[----:B------:R-:W-:Y:S02]  /*39f0*/  HADD2.F32 R34, -RZ, R15.H1_H1 ;  /* 0x3000000fff227230 */ /* 0x000fe40000004100 */
[----:B------:R-:W-:Y:S01]  /*3a00*/  HADD2.F32 R41, -RZ, R41.H1_H1 ;  /* 0x30000029ff297230 */ /* 0x000fe20000004100 */
[----:B------:R-:W1:Y:S01]  /*3a10*/  LDS.128 R12, [UR6+0x1d0] ;  /* 0x0001d006ff0c7984 */ /* 0x000e620008000c00 */
[----:B------:R-:W-:Y:S02]  /*3a20*/  HADD2.F32 R42, -RZ, R42.H1_H1 ;  /* 0x3000002aff2a7230 */ /* 0x000fe40000004100 */
[----:B------:R-:W-:-:S02]  /*3a30*/  HADD2.F32 R43, -RZ, R43.H1_H1 ;  /* 0x3000002bff2b7230 */ /* 0x000fc40000004100 */
[----:B------:R-:W-:Y:S02]  /*3a40*/  HADD2.F32 R22, -RZ, R48.H0_H0 ;  /* 0x20000030ff167230 */ /* 0x000fe40000004100 */
[----:B0-----:R-:W-:Y:S02]  /*3a50*/  HADD2.F32 R25, -RZ, R8.H0_H0 ;  /* 0x20000008ff197230 */ /* 0x001fe40000004100 */
[----:B------:R-:W-:Y:S02]  /*3a60*/  HADD2.F32 R48, -RZ, R48.H1_H1 ;  /* 0x30000030ff307230 */ /* 0x000fe40000004100 */
[----:B------:R-:W-:Y:S02]  /*3a70*/  HADD2.F32 R8, -RZ, R8.H1_H1 ;  /* 0x30000008ff087230 */ /* 0x000fe40000004100 */
[----:B------:R-:W-:Y:S01]  /*3a80*/  FFMA.FTZ R23, R24, R28, R23 ;  /* 0x0000001c18177223 */ /* 0x000fe20000010017 */
        /* <DEDUP_REMOVED lines=8> */
[----:B------:R-:W-:Y:S02]  /*3b10*/  HADD2.F32 R33, -RZ, R51.H0_H0 ;  /* 0x20000033ff217230 */ /* 0x000fe40000004100 */
[--C-:B------:R-:W-:Y:S02]  /*3b20*/  HADD2.F32 R24, -RZ, R9.reuse.H0_H0 ;  /* 0x20000009ff187230 */ /* 0x100fe40000004100 */
[----:B------:R-:W-:Y:S02]  /*3b30*/  HADD2.F32 R27, -RZ, R9.H1_H1 ;  /* 0x30000009ff1b7230 */ /* 0x000fe40000004100 */
[--C-:B------:R-:W-:Y:S02]  /*3b40*/  HADD2.F32 R29, -RZ, R10.reuse.H0_H0 ;  /* 0x2000000aff1d7230 */ /* 0x100fe40000004100 */
[----:B------:R-:W-:-:S02]  /*3b50*/  HADD2.F32 R31, -RZ, R10.H1_H1 ;  /* 0x3000000aff1f7230 */ /* 0x000fc40000004100 */
[--C-:B------:R-:W-:Y:S02]  /*3b60*/  HADD2.F32 R32, -RZ, R11.reuse.H0_H0 ;  /* 0x2000000bff207230 */ /* 0x100fe40000004100 */
[----:B------:R-:W-:Y:S02]  /*3b70*/  HADD2.F32 R34, -RZ, R11.H1_H1 ;  /* 0x3000000bff227230 */ /* 0x000fe40000004100 */
[----:B------:R-:W-:Y:S01]  /*3b80*/  HADD2.F32 R49, -RZ, R49.H1_H1 ;  /* 0x30000031ff317230 */ /* 0x000fe20000004100 */
[----:B------:R-:W0:Y:S01]  /*3b90*/  LDS.128 R8, [UR6+0x1e0] ;  /* 0x0001e006ff087984 */ /* 0x000e220008000c00 */
[----:B------:R-:W-:Y:S02]  /*3ba0*/  HADD2.F32 R50, -RZ, R50.H1_H1 ;  /* 0x30000032ff327230 */ /* 0x000fe40000004100 */
[----:B------:R-:W-:Y:S02]  /*3bb0*/  HADD2.F32 R51, -RZ, R51.H1_H1 ;  /* 0x30000033ff337230 */ /* 0x000fe40000004100 */
[----:B------:R-:W-:Y:S01]  /*3bc0*/  FFMA.FTZ R27, R27, R49, R16 ;  /* 0x000000311b1b7223 */ /* 0x000fe20000010010 */
[----:B------:R-:W-:-:S02]  /*3bd0*/  FFMA.FTZ R31, R31, R50, R18 ;  /* 0x000000321f1f7223 */ /* 0x000fc40000010012 */
[----:B------:R-:W-:Y:S02]  /*3be0*/  FFMA.FTZ R34, R34, R51, R19 ;  /* 0x0000003322227223 */ /* 0x000fe40000010013 */
[----:B------:R-:W2:Y:S01]  /*3bf0*/  LDS.128 R16, [UR6+0x1f0] ;  /* 0x0001f006ff107984 */ /* 0x000ea20008000c00 */
[----:B------:R-:W-:Y:S01]  /*3c00*/  FFMA.FTZ R20, R25, R22, R20 ;  /* 0x0000001619147223 */ /* 0x000fe20000010014 */
[----:B------:R-:W-:Y:S01]  /*3c10*/  FFMA.FTZ R26, R29, R30, R26 ;  /* 0x0000001e1d1a7223 */ /* 0x000fe2000001001a */
        /* <DEDUP_REMOVED lines=8> */
[----:B------:R-:W-:Y:S01]  /*3ca0*/  FFMA.FTZ R20, R25, R22, R20 ;  /* 0x0000001619147223 */ /* 0x000fe20000010014 */
[----:B------:R-:W-:Y:S02]  /*3cb0*/  HADD2.F32 R24, -RZ, R13.H1_H1 ;  /* 0x3000000dff187230 */ /* 0x000fe40000004100 */
[----:B------:R-:W-:Y:S01]  /*3cc0*/  FFMA.FTZ R12, R12, R28, R23 ;  /* 0x0000001c0c0c7223 */ /* 0x000fe20000010017 */
[----:B------:R-:W-:-:S02]  /*3cd0*/  HADD2.F32 R33, -RZ, R55.H0_H0 ;  /* 0x20000037ff217230 */ /* 0x000fc40000004100 */
[----:B------:R-:W-:Y:S02]  /*3ce0*/  HADD2.F32 R32, -RZ, R15.H0_H0 ;  /* 0x2000000fff207230 */ /* 0x000fe40000004100 */
[----:B------:R-:W-:Y:S02]  /*3cf0*/  HADD2.F32 R52, -RZ, R52.H1_H1 ;  /* 0x30000034ff347230 */ /* 0x000fe40000004100 */
[----:B------:R-:W-:Y:S02]  /*3d00*/  HADD2.F32 R30, -RZ, R54.H0_H0 ;  /* 0x20000036ff1e7230 */ /* 0x000fe40000004100 */
[----:B------:R-:W-:Y:S02]  /*3d10*/  HADD2.F32 R13, -RZ, R14.H0_H0 ;  /* 0x2000000eff0d7230 */ /* 0x000fe40000004100 */
[----:B------:R-:W-:Y:S02]  /*3d20*/  HADD2.F32 R22, -RZ, R60.H0_H0 ;  /* 0x2000003cff167230 */ /* 0x000fe40000004100 */
[----:B0-----:R-:W-:-:S02]  /*3d30*/  HADD2.F32 R23, -RZ, R8.H0_H0 ;  /* 0x20000008ff177230 */ /* 0x001fc40000004100 */
[----:B------:R-:W-:Y:S01]  /*3d40*/  FFMA.FTZ R24, R24, R53, R27 ;  /* 0x0000003518187223 */ /* 0x000fe2000001001b */
[----:B------:R-:W-:Y:S01]  /*3d50*/  FFMA.FTZ R21, R32, R33, R21 ;  /* 0x0000002120157223 */ /* 0x000fe20000010015 */
[----:B------:R-:W-:Y:S02]  /*3d60*/  HADD2.F32 R60, -RZ, R60.H1_H1 ;  /* 0x3000003cff3c7230 */ /* 0x000fe40000004100 */
[----:B------:R-:W-:Y:S01]  /*3d70*/  FFMA.FTZ R29, R29, R52, R48 ;  /* 0x000000341d1d7223 */ /* 0x000fe20000010030 */
[----:B------:R-:W-:Y:S02]  /*3d80*/  HADD2.F32 R8, -RZ, R8.H1_H1 ;  /* 0x30000008ff087230 */ /* 0x000fe40000004100 */
[----:B------:R-:W-:Y:S01]  /*3d90*/  FFMA.FTZ R13, R13, R30, R26 ;  /* 0x0000001e0d0d7223 */ /* 0x000fe2000001001a */
[--C-:B------:R-:W-:Y:S02]  /*3da0*/  HADD2.F32 R28, -RZ, R10.reuse.H0_H0 ;  /* 0x2000000aff1c7230 */ /* 0x100fe40000004100 */
[----:B------:R-:W-:Y:S01]  /*3db0*/  FFMA.FTZ R20, R23, R22, R20 ;  /* 0x0000001617147223 */ /* 0x000fe20000010014 */
[----:B------:R-:W-:-:S02]  /*3dc0*/  HADD2.F32 R27, -RZ, R10.H1_H1 ;  /* 0x3000000aff1b7230 */ /* 0x000fc40000004100 */
[--C-:B------:R-:W-:Y:S02]  /*3dd0*/  HADD2.F32 R10, -RZ, R11.reuse.H0_H0 ;  /* 0x2000000bff0a7230 */ /* 0x100fe40000004100 */
[----:B------:R-:W-:Y:S02]  /*3de0*/  HADD2.F32 R32, -RZ, R11.H1_H1 ;  /* 0x3000000bff207230 */ /* 0x000fe40000004100 */
[----:B------:R-:W-:Y:S02]  /*3df0*/  HADD2.F32 R26, -RZ, R61.H0_H0 ;  /* 0x2000003dff1a7230 */ /* 0x000fe40000004100 */
[----:B------:R-:W-:Y:S02]  /*3e00*/  HADD2.F32 R25, -RZ, R9.H0_H0 ;  /* 0x20000009ff197230 */ /* 0x000fe40000004100 */
[--C-:B--2---:R-:W-:Y:S02]  /*3e10*/  HADD2.F32 R11, -RZ, R16.reuse.H0_H0 ;  /* 0x20000010ff0b7230 */ /* 0x104fe40000004100 */
[----:B------:R-:W-:-:S02]  /*3e20*/  HADD2.F32 R23, -RZ, R16.H1_H1 ;  /* 0x30000010ff177230 */ /* 0x000fc40000004100 */
[--C-:B------:R-:W-:Y:S02]  /*3e30*/  HADD2.F32 R16, -RZ, R64.reuse.H0_H0 ;  /* 0x20000040ff107230 */ /* 0x100fe40000004100 */
[----:B------:R-:W-:Y:S01]  /*3e40*/  FFMA.FTZ R8, R8, R60, R29 ;  /* 0x0000003c08087223 */ /* 0x000fe2000001001d */
[----:B------:R-:W-:Y:S02]  /*3e50*/  HADD2.F32 R64, -RZ, R64.H1_H1 ;  /* 0x30000040ff407230 */ /* 0x000fe40000004100 */
[----:B------:R-:W-:Y:S01]  /*3e60*/  FFMA.FTZ R12, R25, R26, R12 ;  /* 0x0000001a190c7223 */ /* 0x000fe2000001000c */
[----:B------:R-:W-:Y:S02]  /*3e70*/  HADD2.F32 R25, -RZ, R17.H0_H0 ;  /* 0x20000011ff197230 */ /* 0x000fe40000004100 */
[----:B------:R-:W-:Y:S01]  /*3e80*/  FFMA.FTZ R11, R11, R16, R20 ;  /* 0x000000100b0b7223 */ /* 0x000fe20000010014 */
[----:B------:R-:W-:Y:S02]  /*3e90*/  HADD2.F32 R22, -RZ, R65.H0_H0 ;  /* 0x20000041ff167230 */ /* 0x000fe40000004100 */
[----:B------:R-:W-:Y:S01]  /*3ea0*/  FFMA.FTZ R8, R23, R64, R8 ;  /* 0x0000004017087223 */ /* 0x000fe20000010008 */
[----:B------:R-:W-:-:S02]  /*3eb0*/  HADD2.F32 R61, -RZ, R61.H1_H1 ;  /* 0x3000003dff3d7230 */ /* 0x000fc40000004100 */
[----:B------:R-:W-:Y:S02]  /*3ec0*/  HADD2.F32 R9, -RZ, R9.H1_H1 ;  /* 0x30000009ff097230 */ /* 0x000fe40000004100 */
[----:B------:R-:W-:Y:S01]  /*3ed0*/  FFMA.FTZ R12, R25, R22, R12 ;  /* 0x00000016190c7223 */ /* 0x000fe2000001000c */
[----:B------:R-:W-:Y:S01]  /*3ee0*/  FADD.FTZ R11, R11, R8 ;  /* 0x000000080b0b7221 */ /* 0x000fe20000010000 */
[----:B------:R-:W-:Y:S02]  /*3ef0*/  HADD2.F32 R30, -RZ, R62.H0_H0 ;  /* 0x2000003eff1e7230 */ /* 0x000fe40000004100 */
[----:B------:R-:W-:Y:S02]  /*3f00*/  HADD2.F32 R16, -RZ, R17.H1_H1 ;  /* 0x30000011ff107230 */ /* 0x000fe40000004100 */
[----:B------:R-:W-:Y:S01]  /*3f10*/  FFMA.FTZ R9, R9, R61, R24 ;  /* 0x0000003d09097223 */ /* 0x000fe20000010018 */
[----:B------:R-:W-:Y:S02]  /*3f20*/  HADD2.F32 R65, -RZ, R65.H1_H1 ;  /* 0x30000041ff417230 */ /* 0x000fe40000004100 */
[----:B------:R-:W-:Y:S01]  /*3f30*/  FADD.FTZ R20, R12, R11 ;  /* 0x0000000b0c147221 */ /* 0x000fe20000010000 */
[----:B------:R-:W-:-:S02]  /*3f40*/  HADD2.F32 R54, -RZ, R54.H1_H1 ;  /* 0x30000036ff367230 */ /* 0x000fc40000004100 */
[----:B------:R-:W-:Y:S02]  /*3f50*/  HADD2.F32 R14, -RZ, R14.H1_H1 ;  /* 0x3000000eff0e7230 */ /* 0x000fe40000004100 */
[----:B------:R-:W-:Y:S01]  /*3f60*/  FFMA.FTZ R13, R28, R30, R13 ;  /* 0x0000001e1c0d7223 */ /* 0x000fe2000001000d */
[----:B------:R-:W-:Y:S02]  /*3f70*/  HADD2.F32 R8, -RZ, R18.H0_H0 ;  /* 0x20000012ff087230 */ /* 0x000fe40000004100 */
[----:B------:R-:W-:Y:S02]  /*3f80*/  HADD2.F32 R12, -RZ, R66.H0_H0 ;  /* 0x20000042ff0c7230 */ /* 0x000fe40000004100 */
[----:B------:R-:W-:Y:S01]  /*3f90*/  FFMA.FTZ R9, R16, R65, R9 ;  /* 0x0000004110097223 */ /* 0x000fe20000010009 */
[----:B------:R-:W-:Y:S02]  /*3fa0*/  HADD2.F32 R62, -RZ, R62.H1_H1 ;  /* 0x3000003eff3e7230 */ /* 0x000fe40000004100 */
[----:B------:R-:W-:Y:S01]  /*3fb0*/  FFMA.FTZ R14, R14, R54, R31 ;  /* 0x000000360e0e7223 */ /* 0x000fe2000001001f */
[----:B------:R-:W-:Y:S01]  /*3fc0*/  FFMA.FTZ R8, R8, R12, R13 ;  /* 0x0000000c08087223 */ /* 0x000fe2000001000d */
[----:B------:R-:W-:Y:S01]  /*3fd0*/  FADD.FTZ R13, R9, R20 ;  /* 0x00000014090d7221 */ /* 0x000fe20000010000 */
[----:B------:R-:W-:-:S02]  /*3fe0*/  HADD2.F32 R31, -RZ, R63.H0_H0 ;  /* 0x2000003fff1f7230 */ /* 0x000fc40000004100 */
[----:B------:R-:W-:Y:S01]  /*3ff0*/  FFMA.FTZ R14, R27, R62, R14 ;  /* 0x0000003e1b0e7223 */ /* 0x000fe2000001000e */
[----:B------:R-:W-:Y:S02]  /*4000*/  HADD2.F32 R66, -RZ, R66.H1_H1 ;  /* 0x30000042ff427230 */ /* 0x000fe40000004100 */
[----:B------:R-:W-:Y:S02]  /*4010*/  HADD2.F32 R11, -RZ, R18.H1_H1 ;  /* 0x30000012ff0b7230 */ /* 0x000fe40000004100 */
[----:B------:R-:W-:Y:S01]  /*4020*/  FADD.FTZ R8, R8, R13 ;  /* 0x0000000d08087221 */ /* 0x000fe20000010000 */
[----:B------:R-:W-:Y:S02]  /*4030*/  HADD2.F32 R55, -RZ, R55.H1_H1 ;  /* 0x30000037ff377230 */ /* 0x000fe40000004100 */
[----:B------:R-:W-:Y:S01]  /*4040*/  HADD2.F32 R15, -RZ, R15.H1_H1 ;  /* 0x3000000fff0f7230 */ /* 0x000fe20000004100 */
[----:B------:R-:W-:Y:S01]  /*4050*/  I2FP.F32.S32 R13, R76 ;  /* 0x0000004c000d7245 */ /* 0x000fe20000201400 */
[----:B------:R-:W-:-:S02]  /*4060*/  HADD2.F32 R16, -RZ, R67.H0_H0 ;  /* 0x20000043ff107230 */ /* 0x000fc40000004100 */
[----:B------:R-:W-:Y:S01]  /*4070*/  FFMA.FTZ R10, R10, R31, R21 ;  /* 0x0000001f0a0a7223 */ /* 0x000fe20000010015 */
[----:B------:R-:W-:Y:S02]  /*4080*/  HADD2.F32 R9, -RZ, R19.H0_H0 ;  /* 0x20000013ff097230 */ /* 0x000fe40000004100 */
[----:B------:R-:W-:Y:S01]  /*4090*/  FFMA.FTZ R11, R11, R66, R14 ;  /* 0x000000420b0b7223 */ /* 0x000fe2000001000e */
[----:B------:R-:W-:Y:S02]  /*40a0*/  HADD2.F32 R63, -RZ, R63.H1_H1 ;  /* 0x3000003fff3f7230 */ /* 0x000fe40000004100 */
[----:B------:R-:W-:Y:S01]  /*40b0*/  FFMA.FTZ R15, R15, R55, R34 ;  /* 0x000000370f0f7223 */ /* 0x000fe20000010022 */
[----:B-----5:R-:W-:Y:S01]  /*40c0*/  FMUL.FTZ R13, R13, R80 ;  /* 0x000000500d0d7220 */ /* 0x020fe20000410000 */
[----:B------:R-:W-:Y:S01]  /*40d0*/  FFMA.FTZ R9, R9, R16, R10 ;  /* 0x0000001009097223 */ /* 0x000fe2000001000a */
[----:B------:R-:W-:Y:S01]  /*40e0*/  FADD.FTZ R8, R11, R8 ;  /* 0x000000080b087221 */ /* 0x000fe20000010000 */
[----:B------:R-:W-:Y:S01]  /*40f0*/  HADD2.F32 R67, -RZ, R67.H1_H1 ;  /* 0x30000043ff437230 */ /* 0x000fe20000004100 */
[----:B------:R-:W-:Y:S01]  /*4100*/  FSETP.NEU.FTZ.AND P0, PT, R80, RZ, PT ;  /* 0x000000ff5000720b */ /* 0x000fe20003f1d000 */
[----:B------:R-:W-:-:S02]  /*4110*/  HADD2.F32 R12, -RZ, R19.H1_H1 ;  /* 0x30000013ff0c7230 */ /* 0x000fc40000004100 */
[----:B------:R-:W-:Y:S01]  /*4120*/  FFMA.FTZ R15, R32, R63, R15 ;  /* 0x0000003f200f7223 */ /* 0x000fe2000001000f */
[----:B------:R-:W-:Y:S01]  /*4130*/  FADD.FTZ R9, R9, R8 ;  /* 0x0000000809097221 */ /* 0x000fe20000010000 */
[----:B------:R-:W-:Y:S02]  /*4140*/  FSEL R8, R13, RZ, P0 ;  /* 0x000000ff0d087208 */ /* 0x000fe40000000000 */
[----:B------:R-:W-:Y:S01]  /*4150*/  FFMA.FTZ R12, R12, R67, R15 ;  /* 0x000000430c0c7223 */ /* 0x000fe2000001000f */
[----:B------:R-:W-:Y:S02]  /*4160*/  ISETP.GE.AND P0, PT, R77, UR14, PT ;  /* 0x0000000e4d007c0c */ /* 0x000fe4000bf06270 */
[----:B------:R-:W-:Y:S01]  /*4170*/  IADD3 R74, R74, 0x4, RZ ;  /* 0x000000044a4a7810 */ /* 0x000fe20007ffe0ff */
[----:B------:R-:W-:-:S03]  /*4180*/  FADD.FTZ R9, R12, R9 ;  /* 0x000000090c097221 */ /* 0x000fc60000010000 */
[----:B------:R-:W-:Y:S01]  /*4190*/  ISETP.GE.AND P2, PT, R74, UR4, PT ;  /* 0x000000044a007c0c */ /* 0x000fe2000bf46270 */
[----:B------:R-:W-:-:S05]  /*41a0*/  FFMA.FTZ R9, R9, UR9, R8 ;  /* 0x0000000909097c23 */ /* 0x000fca0008010008 */
[----:B------:R-:W-:Y:S02]  /*41b0*/  FSEL R8, R9, RZ, !P0 ;  /* 0x000000ff09087208 */ /* 0x000fe40004000000 */
[----:B------:R-:W-:Y:S02]  /*41c0*/  @!P0 FMNMX.FTZ R78, R78, R9, !PT ;  /* 0x000000094e4e8209 */ /* 0x000fe40007810000 */
[----:B------:R-:W-:Y:S01]  /*41d0*/  IADD3 R72, P0, R72, 0x10, RZ ;  /* 0x0000001048487810 */ /* 0x000fe20007f1e0ff */
[----:B------:R0:W-:Y:S01]  /*41e0*/  STS [R75], R8 ;  /* 0x000000084b007388 */ /* 0x0001e20000000800 */
[----:B------:R-:W-:Y:S01]  /*41f0*/  VIADD R76, R76, 0x80 ;  /* 0x000000804c4c7836 */ /* 0x000fe20000000000 */
[----:B------:R-:W-:Y:S02]  /*4200*/  IADD3 R77, R77, 0x80, RZ ;  /* 0x000000804d4d7810 */ /* 0x000fe40007ffe0ff */
[----:B------:R-:W-:Y:S01]  /*4210*/  IMAD.X R5, RZ, RZ, R5, P0 ;  /* 0x000000ffff057224 */ /* 0x000fe200000e0605 */
[----:B0-----:R-:W-:Y:S01]  /*4220*/  IADD3 R75, R75, 0x200, RZ ;  /* 0x000002004b4b7810 */ /* 0x001fe20007ffe0ff */
[----:B------:R-:W-:Y:S06]  /*4230*/  @!P2 BRA `(.L_x_22199) ;  /* 0xffffffc8006ca947 */ /* 0x000fec000383ffff */
.L_x_22198:
[----:B------:R-:W-:Y:S05]  /*4240*/  BSYNC B0 ;  /* 0x0000000000007941 */ /* 0x000fea0003800000 */
.L_x_22197:
[----:B------:R-:W0:Y:S01]  /*4250*/  SHFL.BFLY PT, R3, R78, 0x10, 0x1f ;  /* 0x0e001f004e037f89 */ /* 0x000e2200000e0000 */
[----:B------:R-:W-:Y:S01]  /*4260*/  USHF.L.U32 UR17, UR11, 0x9, URZ ;  /* 0x000000090b117899 */ /* 0x000fe2000800063f */
[----:B------:R-:W-:Y:S01]  /*4270*/  BSSY B0, `(.L_x_22200) ;  /* 0x000011a000007945 */ /* 0x000fe20003800000 */
[----:B------:R-:W-:Y:S01]  /*4280*/  UIMAD UR6, UR11, -0x10, UR4 ;  /* 0xfffffff00b0678a4 */ /* 0x000fe2000f8e0204 */
[----:B------:R-:W1:Y:S03]  /*4290*/  S2R R2, SR_TID.X ;  /* 0x0000000000027919 */ /* 0x000e660000002100 */
[----:B------:R-:W-:Y:S02]  /*42a0*/  ULEA UR7, UR6, UR17, 0x5 ;  /* 0x0000001106077291 */ /* 0x000fe4000f8e283f */
[----:B------:R-:W-:Y:S02]  /*42b0*/  UIADD3 UR6, UR14, 0x1f, URZ ;  /* 0x0000001f0e067890 */ /* 0x000fe4000fffe03f */
[----:B------:R-:W-:-:S04]  /*42c0*/  UISETP.LT.AND UP0, UPT, UR14, UR7, UPT ;  /* 0x000000070e00728c */ /* 0x000fc8000bf01270 */
[----:B------:R-:W-:Y:S02]  /*42d0*/  USEL UR8, UR14, UR7, UP0 ;  /* 0x000000070e087287 */ /* 0x000fe40008000000 */
[----:B------:R-:W-:Y:S02]  /*42e0*/  USHF.R.S32.HI UR7, URZ, 0x1f, UR6 ;  /* 0x0000001f3f077899 */ /* 0x000fe40008011406 */
[----:B------:R-:W-:Y:S02]  /*42f0*/  UIADD3 UR9, -UR17, UR8, URZ ;  /* 0x0000000811097290 */ /* 0x000fe4000fffe13f */
[----:B------:R-:W-:Y:S01]  /*4300*/  ULEA.HI UR7, UR7, UR6, URZ, 0x5 ;  /* 0x0000000607077291 */ /* 0x000fe2000f8f283f */
[----:B0-----:R-:W-:-:S03]  /*4310*/  FMNMX.FTZ R3, R3, R78, !PT ;  /* 0x0000004e03037209 */ /* 0x001fc60007810000 */
[----:B------:R-:W-:Y:S02]  /*4320*/  USHF.R.S32.HI UR8, URZ, 0x5, UR7 ;  /* 0x000000053f087899 */ /* 0x000fe40008011407 */
[----:B------:R-:W0:Y:S01]  /*4330*/  SHFL.BFLY PT, R4, R3, 0x8, 0x1f ;  /* 0x0d001f0003047f89 */ /* 0x000e2200000e0000 */
[----:B-1----:R-:W-:-:S04]  /*4340*/  SHF.R.S32.HI R9, RZ, 0x1f, R2 ;  /* 0x0000001fff097819 */ /* 0x002fc80000011402 */
[----:B------:R-:W-:-:S04]  /*4350*/  LEA.HI R11, R9, R2, RZ, 0x5 ;  /* 0x00000002090b7211 */ /* 0x000fc800078f28ff */
[----:B------:R-:W-:Y:S02]  /*4360*/  LOP3.LUT R9, R11, 0xffffffe0, RZ, 0xc0, !PT ;  /* 0xffffffe00b097812 */ /* 0x000fe400078ec0ff */
[----:B0-----:R-:W-:-:S05]  /*4370*/  FMNMX.FTZ R5, R3, R4, !PT ;  /* 0x0000000403057209 */ /* 0x001fca0007810000 */
[----:B------:R-:W0:Y:S02]  /*4380*/  SHFL.BFLY PT, R4, R5, 0x4, 0x1f ;  /* 0x0c801f0005047f89 */ /* 0x000e2400000e0000 */
[----:B0-----:R-:W-:Y:S01]  /*4390*/  FMNMX.FTZ R6, R5, R4, !PT ;  /* 0x0000000405067209 */ /* 0x001fe20007810000 */
[----:B------:R-:W-:-:S04]  /*43a0*/  IMAD.IADD R4, R2, 0x1, -R9 ;  /* 0x0000000102047824 */ /* 0x000fc800078e0a09 */
[----:B------:R-:W0:Y:S01]  /*43b0*/  SHFL.BFLY PT, R9, R6, 0x2, 0x1f ;  /* 0x0c401f0006097f89 */ /* 0x000e2200000e0000 */
[C---:B------:R-:W-:Y:S02]  /*43c0*/  ISETP.NE.AND P0, PT, R4.reuse, RZ, PT ;  /* 0x000000ff0400720c */ /* 0x040fe40003f05270 */
[----:B------:R-:W-:-:S11]  /*43d0*/  ISETP.GT.AND P2, PT, R4, 0x3, PT ;  /* 0x000000030400780c */ /* 0x000fd60003f44270 */
[----:B------:R-:W1:Y:S01]  /*43e0*/  @!P0 S2R R10, SR_CgaCtaId ;  /* 0x00000000000a8919 */ /* 0x000e620000008800 */
[----:B------:R-:W-:Y:S02]  /*43f0*/  @!P0 MOV R3, 0x400 ;  /* 0x0000040000038802 */ /* 0x000fe40000000f00 */
[----:B------:R-:W-:Y:S01]  /*4400*/  @!P2 MOV R5, 0x400 ;  /* 0x000004000005a802 */ /* 0x000fe20000000f00 */
[----:B------:R-:W2:Y:S01]  /*4410*/  @!P2 S2R R12, SR_CgaCtaId ;  /* 0x00000000000ca919 */ /* 0x000ea20000008800 */
[----:B------:R-:W-:-:S03]  /*4420*/  @!P0 IADD3 R3, R3, 0x200, RZ ;  /* 0x0000020003038810 */ /* 0x000fc60007ffe0ff */
[----:B------:R-:W-:Y:S01]  /*4430*/  @!P2 VIADD R5, R5, 0x200 ;  /* 0x000002000505a836 */ /* 0x000fe20000000000 */
[----:B0-----:R-:W-:Y:S02]  /*4440*/  FMNMX.FTZ R9, R6, R9, !PT ;  /* 0x0000000906097209 */ /* 0x001fe40007810000 */
[----:B------:R-:W-:-:S03]  /*4450*/  SHF.R.S32.HI R6, RZ, 0x5, R11 ;  /* 0x00000005ff067819 */ /* 0x000fc6000001140b */
[----:B------:R-:W0:Y:S01]  /*4460*/  SHFL.BFLY PT, R8, R9, 0x1, 0x1f ;  /* 0x0c201f0009087f89 */ /* 0x000e2200000e0000 */
[----:B-1----:R-:W-:-:S04]  /*4470*/  @!P0 LEA R3, R10, R3, 0x18 ;  /* 0x000000030a038211 */ /* 0x002fc800078ec0ff */
[----:B------:R-:W-:Y:S02]  /*4480*/  @!P0 LEA R3, R6, R3, 0x2 ;  /* 0x0000000306038211 */ /* 0x000fe400078e10ff */
[----:B--2---:R-:W-:Y:S02]  /*4490*/  @!P2 LEA R5, R12, R5, 0x18 ;  /* 0x000000050c05a211 */ /* 0x004fe400078ec0ff */
[----:B0-----:R-:W-:Y:S01]  /*44a0*/  @!P0 FMNMX.FTZ R6, R9, R8, !PT ;  /* 0x0000000809068209 */ /* 0x001fe20007810000 */
[----:B------:R-:W-:Y:S01]  /*44b0*/  IMAD.MOV.U32 R8, RZ, RZ, -0x800001 ;  /* 0xff7fffffff087424 */ /* 0x000fe200078e00ff */
[----:B------:R-:W-:-:S03]  /*44c0*/  @!P2 LEA R9, R4, R5, 0x2 ;  /* 0x000000050409a211 */ /* 0x000fc600078e10ff */
[----:B------:R-:W-:Y:S01]  /*44d0*/  @!P0 STS [R3], R6 ;  /* 0x0000000603008388 */ /* 0x000fe20000000800 */
[----:B------:R-:W-:Y:S06]  /*44e0*/  BAR.SYNC.DEFER_BLOCKING 0x0 ;  /* 0x0000000000007b1d */ /* 0x000fec0000010000 */
[----:B------:R-:W0:Y:S01]  /*44f0*/  @!P2 LDS R8, [R9] ;  /* 0x000000000908a984 */ /* 0x000e220000000800 */
[----:B------:R-:W-:-:S03]  /*4500*/  ISETP.GE.AND P2, PT, R2, UR9, PT ;  /* 0x0000000902007c0c */ /* 0x000fc6000bf46270 */
        /* <DEDUP_REMOVED lines=30> */
.L_x_22204:
        /* <DEDUP_REMOVED lines=11> */
.L_x_22203:
[----:B------:R-:W-:Y:S05]  /*47a0*/  BSYNC B1 ;  /* 0x0000000000017941 */ /* 0x000fea0003800000 */
.L_x_22202:
        /* <DEDUP_REMOVED lines=15> */
.L_x_22207:
        /* <DEDUP_REMOVED lines=100> */
.L_x_22206:
[----:B------:R-:W-:Y:S05]  /*4ee0*/  BSYNC B1 ;  /* 0x0000000000017941 */ /* 0x000fea0003800000 */
.L_x_22205:
        /* <DEDUP_REMOVED lines=55> */
.L_x_22209:
[----:B------:R-:W-:Y:S05]  /*5260*/  BSYNC B1 ;  /* 0x0000000000017941 */ /* 0x000fea0003800000 */
.L_x_22208:
        /* <DEDUP_REMOVED lines=26> */
.L_x_22201:
[----:B------:R-:W-:Y:S05]  /*5410*/  BSYNC B0 ;  /* 0x0000000000007941 */ /* 0x000fea0003800000 */
.L_x_22200:
        /* <DEDUP_REMOVED lines=47> */
[----:B------:R-:W-:Y:S02]  /*5710*/  LOP3.LUT P0, R9, R8, 0x3, RZ, 0xc0, !PT ;  /* 0x0000000308097812 */ /* 0x000fe4000780c0ff */
[----:B------:R-:W-:Y:S01]  /*5720*/  MOV R8, R2 ;  /* 0x0000000200087202 */ /* 0x000fe20000000f00 */
        /* <DEDUP_REMOVED lines=9> */
.L_x_22214:
        /* <DEDUP_REMOVED lines=8> */
.L_x_22213:
[----:B------:R-:W-:Y:S05]  /*5840*/  BSYNC B1 ;  /* 0x0000000000017941 */ /* 0x000fea0003800000 */
.L_x_22212:
        /* <DEDUP_REMOVED lines=15> */
.L_x_22217:
        /* <DEDUP_REMOVED lines=52> */
.L_x_22216:
[----:B------:R-:W-:Y:S05]  /*5c80*/  BSYNC B1 ;  /* 0x0000000000017941 */ /* 0x000fea0003800000 */
.L_x_22215:
        /* <DEDUP_REMOVED lines=31> */
.L_x_22219:
[----:B------:R-:W-:Y:S05]  /*5e80*/  BSYNC B1 ;  /* 0x0000000000017941 */ /* 0x000fea0003800000 */
.L_x_22218:
        /* <DEDUP_REMOVED lines=14> */
.L_x_22211:
[----:B------:R-:W-:Y:S05]  /*5f70*/  BSYNC B0 ;  /* 0x0000000000007941 */ /* 0x000fea0003800000 */
.L_x_22210:
[----:B------:R-:W-:Y:S01]  /*5f80*/  BAR.SYNC.DEFER_BLOCKING 0x0 ;  /* 0x0000000000007b1d */ /* 0x000fe20000010000 */
[----:B------:R-:W-:Y:S02]  /*5f90*/  ISETP.NE.AND P0, PT, R2, RZ, PT ;  /* 0x000000ff0200720c */ /* 0x000fe40003f05270 */
[----:B-1----:R-:W-:-:S03]  /*5fa0*/  CS2R R2, SRZ ;  /* 0x0000000000027805 */ /* 0x002fc6000001ff00 */
[----:B------:R-:W-:Y:S08]  /*5fb0*/  BSSY B0, `(.L_x_22220) ;  /* 0x0000014000007945 */ /* 0x000ff00003800000 */
[----:B------:R-:W-:Y:S05]  /*5fc0*/  @P0 BRA `(.L_x_22221) ;  /* 0x0000000000480947 */ /* 0x000fea0003800000 */
[----:B------:R-:W-:Y:S01]  /*5fd0*/  IMAD R73, R73, UR10, RZ ;  /* 0x0000000a49497c24 */ /* 0x000fe2000f8e02ff */
[----:B------:R-:W-:Y:S01]  /*5fe0*/  USHF.R.S32.HI UR6, URZ, 0x1f, UR11 ;  /* 0x0000001f3f067899 */ /* 0x000fe2000801140b */
[----:B------:R-:W-:Y:S01]  /*5ff0*/  IMAD R8, R7, UR15, RZ ;  /* 0x0000000f07087c24 */ /* 0x000fe2000f8e02ff */
[----:B------:R-:W-:Y:S01]  /*6000*/  ULDC.64 UR18, c[0x0][0x210] ;  /* 0x0000840000127ab9 */ /* 0x000fe20000000a00 */
[----:B------:R-:W-:-:S03]  /*6010*/  IMAD R73, R73, UR15, RZ ;  /* 0x0000000f49497c24 */ /* 0x000fc6000f8e02ff */
[--C-:B------:R-:W-:Y:S02]  /*6020*/  SHF.R.S32.HI R10, RZ, 0x1f, R8.reuse ;  /* 0x0000001fff0a7819 */ /* 0x100fe40000011408 */
[----:B------:R-:W-:Y:S02]  /*6030*/  IADD3 R7, P0, P2, R73, UR11, R8 ;  /* 0x0000000b49077c10 */ /* 0x000fe4000fa1e008 */
[----:B------:R-:W-:-:S04]  /*6040*/  SHF.R.S32.HI R73, RZ, 0x1f, R73 ;  /* 0x0000001fff497819 */ /* 0x000fc80000011449 */
        /* <DEDUP_REMOVED lines=9> */
[----:B------:R1:W-:Y:S02]  /*60e0*/  STG.E desc[UR12][R10.64], R6 ;  /* 0x000000060a007986 */ /* 0x0003e4000c10190c */
.L_x_22221:
[----:B------:R-:W-:Y:S05]  /*60f0*/  BSYNC B0 ;  /* 0x0000000000007941 */ /* 0x000fea0003800000 */
.L_x_22220:
[----:B------:R-:W-:Y:S01]  /*6100*/  ULDC UR7, c[0x0][0x26c] ;  /* 0x00009b0000077ab9 */ /* 0x000fe20000000800 */
[----:B------:R-:W-:Y:S01]  /*6110*/  ULDC.64 UR18, c[0x0][0x248] ;  /* 0x0000920000127ab9 */ /* 0x000fe20000000a00 */
[----:B------:R-:W-:Y:S01]  /*6120*/  BSSY B0, `(.L_x_22222) ;  /* 0x0000639000007945 */ /* 0x000fe20003800000 */
[----:B------:R-:W-:Y:S01]  /*6130*/  HFMA2.MMA R52, -RZ, RZ, 0, 0 ;  /* 0x00000000ff347435 */ /* 0x000fe200000001ff */
        /* <DEDUP_REMOVED lines=12> */
[----:B-1----:R-:W-:Y:S02]  /*6200*/  CS2R R10, SRZ ;  /* 0x00000000000a7805 */ /* 0x002fe4000001ff00 */
[----:B------:R-:W-:Y:S01]  /*6210*/  CS2R R8, SRZ ;  /* 0x0000000000087805 */ /* 0x000fe2000001ff00 */
[----:B------:R-:W-:Y:S01]  /*6220*/  IMAD.MOV.U32 R7, RZ, RZ, RZ ;  /* 0x000000ffff077224 */ /* 0x000fe200078e00ff */
[----:B------:R-:W-:Y:S06]  /*6230*/  @P1 BRA `(.L_x_22223) ;  /* 0x00000060009c1947 */ /* 0x000fec0003800000 */
[----:B------:R-:W1:Y:S01]  /*6240*/  S2R R22, SR_CgaCtaId ;  /* 0x0000000000167919 */ /* 0x000e620000008800 */
[----:B------:R-:W-:Y:S01]  /*6250*/  SHF.R.S32.HI R3, RZ, 0x1f, R4 ;  /* 0x0000001fff037819 */ /* 0x000fe20000011404 */
[----:B------:R-:W3:Y:S01]  /*6260*/  LDC R20, c[0x0][0x26c] ;  /* 0x00009b00ff147b82 */ /* 0x000ee20000000800 */
[----:B------:R-:W-:Y:S01]  /*6270*/  MOV R6, 0x400 ;  /* 0x0000040000067802 */ /* 0x000fe20000000f00 */
[----:B------:R-:W-:Y:S01]  /*6280*/  ULDC UR6, c[0x0][0x270] ;  /* 0x00009c0000067ab9 */ /* 0x000fe20000000800 */
[----:B------:R-:W-:Y:S01]  /*6290*/  LEA.HI R3, R3, R4, RZ, 0x2 ;  /* 0x0000000403037211 */ /* 0x000fe200078f10ff */
[----:B------:R-:W-:Y:S01]  /*62a0*/  IMAD R92, R0, UR6, RZ ;  /* 0x00000006005c7c24 */ /* 0x000fe2000f8e02ff */
[----:B------:R-:W-:Y:S02]  /*62b0*/  IADD3 R21, R6, 0x220, RZ ;  /* 0x0000022006157810 */ /* 0x000fe40007ffe0ff */
[C---:B0-----:R-:W-:Y:S01]  /*62c0*/  LOP3.LUT R5, R3.reuse, 0x1ffffffc, RZ, 0xc0, !PT ;  /* 0x1ffffffc03057812 */ /* 0x041fe200078ec0ff */
[----:B------:R-:W-:Y:S01]  /*62d0*/  IMAD.SHL.U32 R3, R3, 0x8, RZ ;  /* 0x0000000803037824 */ /* 0x000fe200078e00ff */
[----:B------:R-:W-:-:S02]  /*62e0*/  MOV R86, UR8 ;  /* 0x0000000800567c02 */ /* 0x000fc40008000f00 */
[----:B------:R-:W-:Y:S02]  /*62f0*/  IADD3 R6, R4, -R5, RZ ;  /* 0x8000000504067210 */ /* 0x000fe40007ffe0ff */
[----:B------:R-:W-:Y:S01]  /*6300*/  LOP3.LUT R85, R3, 0xffffffe0, RZ, 0xc0, !PT ;  /* 0xffffffe003557812 */ /* 0x000fe200078ec0ff */
[----:B------:R-:W-:Y:S01]  /*6310*/  IMAD.MOV.U32 R3, RZ, RZ, RZ ;  /* 0x000000ffff037224 */ /* 0x000fe200078e00ff */
[----:B------:R-:W-:Y:S01]  /*6320*/  SHF.R.S32.HI R93, RZ, 0x1f, R92 ;  /* 0x0000001fff5d7819 */ /* 0x000fe2000001145c */
[----:B------:R-:W-:Y:S02]  /*6330*/  IMAD.SHL.U32 R6, R6, 0x8, RZ ;  /* 0x0000000806067824 */ /* 0x000fe400078e00ff */
[----:B------:R-:W-:-:S03]  /*6340*/  VIADD R86, R86, 0xffffffff ;  /* 0xffffffff56567836 */ /* 0x000fc60000000000 */
[----:B------:R-:W-:Y:S02]  /*6350*/  IADD3 R85, R6, R85, RZ ;  /* 0x0000005506557210 */ /* 0x000fe40007ffe0ff */
[----:B---3--:R-:W-:Y:S02]  /*6360*/  SHF.R.S32.HI R0, RZ, 0x1f, R20 ;  /* 0x0000001fff007819 */ /* 0x008fe40000011414 */
[C---:B------:R-:W-:Y:S01]  /*6370*/  IADD3 R84, R85.reuse, 0x200, RZ ;  /* 0x0000020055547810 */ /* 0x040fe20007ffe0ff */
[C---:B------:R-:W-:Y:S01]  /*6380*/  VIADD R83, R85.reuse, 0x300 ;  /* 0x0000030055537836 */ /* 0x040fe20000000000 */
[C---:B------:R-:W-:Y:S01]  /*6390*/  IADD3 R82, R85.reuse, 0x400, RZ ;  /* 0x0000040055527810 */ /* 0x040fe20007ffe0ff */
[C---:B------:R-:W-:Y:S01]  /*63a0*/  VIADD R81, R85.reuse, 0x500 ;  /* 0x0000050055517836 */ /* 0x040fe20000000000 */
[----:B-1----:R-:W-:Y:S01]  /*63b0*/  LEA R5, R22, R21, 0x18 ;  /* 0x0000001516057211 */ /* 0x002fe200078ec0ff */
[C---:B------:R-:W-:Y:S01]  /*63c0*/  VIADD R78, R85.reuse, 0x700 ;  /* 0x00000700554e7836 */ /* 0x040fe20000000000 */
[C---:B-----5:R-:W-:Y:S01]  /*63d0*/  IADD3 R80, R85.reuse, 0x600, RZ ;  /* 0x0000060055507810 */ /* 0x060fe20007ffe0ff */
        /* <DEDUP_REMOVED lines=23> */
[----:B------:R-:W-:-:S07]  /*6550*/  IADD3 R55, R85, 0x1e00, RZ ;  /* 0x00001e0055377810 */ /* 0x000fce0007ffe0ff */
.L_x_22288:
[C---:B------:R-:W-:Y:S01]  /*6560*/  IADD3 R20, P0, R79.reuse, UR5, RZ ;  /* 0x000000054f147c10 */ /* 0x040fe2000ff1e0ff */
[----:B------:R-:W0:Y:S03]  /*6570*/  LDC.64 R32, c[0x0][0x238] ;  /* 0x00008e00ff207b82 */ /* 0x000e260000000a00 */
[----:B------:R-:W-:Y:S02]  /*6580*/  LEA.HI.X.SX32 R21, R79, UR16, 0x1, P0 ;  /* 0x000000104f157c11 */ /* 0x000fe400080f0eff */
[----:B------:R-:W-:-:S04]  /*6590*/  LEA R28, P0, R20, UR18, 0x2 ;  /* 0x00000012141c7c11 */ /* 0x000fc8000f8010ff */
[----:B------:R-:W-:-:S06]  /*65a0*/  LEA.HI.X R29, R20, UR19, R21, 0x2, P0 ;  /* 0x00000013141d7c11 */ /* 0x000fcc00080f1415 */
[----:B------:R-:W3:Y:S01]  /*65b0*/  LDG.E.CONSTANT R29, desc[UR12][R28.64] ;  /* 0x0000000c1c1d7981 */ /* 0x000ee2000c1e9900 */
[----:B------:R-:W-:Y:S01]  /*65c0*/  LEA R53, R79, R6, 0x5 ;  /* 0x000000064f357211 */ /* 0x000fe200078e28ff */
[----:B------:R-:W-:-:S04]  /*65d0*/  IMAD.U32 R20, RZ, RZ, UR11 ;  /* 0x0000000bff147e24 */ /* 0x000fc8000f8e00ff */
[----:B------:R-:W-:-:S05]  /*65e0*/  IMAD R20, R20, -0x200, R53 ;  /* 0xfffffe0014147824 */ /* 0x000fca00078e0235 */
[----:B--2---:R-:W-:-:S05]  /*65f0*/  LEA R34, R20, R5, 0x2 ;  /* 0x0000000514227211 */ /* 0x004fca00078e10ff */
[----:B------:R-:W1:Y:S04]  /*6600*/  LDS.128 R20, [R34] ;  /* 0x0000000022147984 */ /* 0x000e680000000c00 */
[----:B------:R-:W2:Y:S01]  /*6610*/  LDS.128 R24, [R34+0x10] ;  /* 0x0000100022187984 */ /* 0x000ea20000000c00 */
[----:B-1----:R-:W-:Y:S02]  /*6620*/  F2FP.F16.F32.PACK_AB R88, R23, R22 ;  /* 0x000000161758723e */ /* 0x002fe400000000ff */
[----:B------:R-:W-:Y:S01]  /*6630*/  F2FP.F16.F32.PACK_AB R87, R21, R20 ;  /* 0x000000141557723e */ /* 0x000fe200000000ff */
[----:B------:R-:W-:Y:S01]  /*6640*/  BSSY B1, `(.L_x_22224) ;  /* 0x000002e000017945 */ /* 0x000fe20003800000 */
[----:B--2---:R-:W-:Y:S02]  /*6650*/  F2FP.F16.F32.PACK_AB R89, R25, R24 ;  /* 0x000000181959723e */ /* 0x004fe400000000ff */
[----:B------:R-:W-:-:S02]  /*6660*/  F2FP.F16.F32.PACK_AB R90, R27, R26 ;  /* 0x0000001a1b5a723e */ /* 0x000fc400000000ff */
[----:B---3--:R-:W-:-:S05]  /*6670*/  SHF.R.S32.HI R30, RZ, 0x1f, R29 ;  /* 0x0000001fff1e7819 */ /* 0x008fca000001141d */
[----:B------:R-:W-:-:S04]  /*6680*/  IMAD R30, R30, UR7, RZ ;  /* 0x000000071e1e7c24 */ /* 0x000fc8000f8e02ff */
[C---:B------:R-:W-:Y:S02]  /*6690*/  IMAD R35, R29.reuse, R0, R30 ;  /* 0x000000001d237224 */ /* 0x040fe400078e021e */
[----:B------:R-:W-:-:S04]  /*66a0*/  IMAD.WIDE.U32 R28, R29, UR7, R92 ;  /* 0x000000071d1c7c25 */ /* 0x000fc8000f8e005c */
[----:B------:R-:W-:Y:S01]  /*66b0*/  IMAD.IADD R35, R29, 0x1, R35 ;  /* 0x000000011d237824 */ /* 0x000fe200078e0223 */
[----:B------:R-:W-:-:S04]  /*66c0*/  IADD3 R22, P0, R85, R28, RZ ;  /* 0x0000001c55167210 */ /* 0x000fc80007f1e0ff */
[C---:B0-----:R-:W-:Y:S02]  /*66d0*/  LEA R30, P1, R22.reuse, R32, 0x1 ;  /* 0x00000020161e7211 */ /* 0x041fe400078208ff */
[----:B------:R-:W-:Y:S02]  /*66e0*/  LEA.HI.X.SX32 R23, R85, R35, 0x1, P0 ;  /* 0x0000002355177211 */ /* 0x000fe400000f0eff */
[----:B------:R-:W-:Y:S02]  /*66f0*/  ISETP.NE.AND P0, PT, R79, R86, PT ;  /* 0x000000564f00720c */ /* 0x000fe40003f05270 */
[----:B------:R-:W-:-:S05]  /*6700*/  LEA.HI.X R31, R22, R33, R23, 0x1, P1 ;  /* 0x00000021161f7211 */ /* 0x000fca00008f0c17 */
[----:B------:R0:W5:Y:S06]  /*6710*/  LDG.E.128.CONSTANT R20, desc[UR12][R30.64] ;  /* 0x0000000c1e147981 */ /* 0x00016c000c1e9d00 */
[----:B------:R-:W-:Y:S05]  /*6720*/  @P0 BRA `(.L_x_22225) ;  /* 0x00000000007c0947 */ /* 0x000fea0003800000 */
[----:B------:R-:W-:-:S04]  /*6730*/  IADD3 R24, R53, 0x2, RZ ;  /* 0x0000000235187810 */ /* 0x000fc80007ffe0ff */
[----:B------:R-:W-:Y:S01]  /*6740*/  ISETP.GE.AND P1, PT, R24, UR14, PT ;  /* 0x0000000e18007c0c */ /* 0x000fe2000bf26270 */
[----:B------:R-:W-:-:S05]  /*6750*/  VIADD R24, R53, 0x3 ;  /* 0x0000000335187836 */ /* 0x000fca0000000000 */
[----:B------:R-:W-:Y:S02]  /*6760*/  ISETP.GE.AND P2, PT, R24, UR14, PT ;  /* 0x0000000e18007c0c */ /* 0x000fe4000bf46270 */
[C---:B-----5:R-:W-:Y:S02]  /*6770*/  PRMT R24, R21.reuse, 0x7632, R24 ;  /* 0x0000763215187816 */ /* 0x060fe40000000018 */
[----:B------:R-:W-:Y:S02]  /*6780*/  SEL R21, R21, RZ, !P1 ;  /* 0x000000ff15157207 */ /* 0x000fe40004800000 */
[----:B------:R-:W-:-:S04]  /*6790*/  SEL R24, R24, RZ, !P2 ;  /* 0x000000ff18187207 */ /* 0x000fc80005000000 */
[----:B------:R-:W-:Y:S02]  /*67a0*/  PRMT R21, R21, 0x5410, R24 ;  /* 0x0000541015157816 */ /* 0x000fe40000000018 */
[----:B------:R-:W-:-:S04]  /*67b0*/  IADD3 R24, R53, 0x4, RZ ;  /* 0x0000000435187810 */ /* 0x000fc80007ffe0ff */
[----:B------:R-:W-:Y:S01]  /*67c0*/  ISETP.GE.AND P1, PT, R24, UR14, PT ;  /* 0x0000000e18007c0c */ /* 0x000fe2000bf26270 */
[----:B------:R-:W-:-:S03]  /*67d0*/  VIADD R24, R53, 0x5 ;  /* 0x0000000535187836 */ /* 0x000fc60000000000 */
[----:B------:R-:W-:Y:S02]  /*67e0*/  SEL R25, R22, RZ, !P1 ;  /* 0x000000ff16197207 */ /* 0x000fe40004800000 */
[----:B------:R-:W-:Y:S02]  /*67f0*/  ISETP.GE.AND P2, PT, R24, UR14, PT ;  /* 0x0000000e18007c0c */ /* 0x000fe4000bf46270 */
[----:B------:R-:W-:Y:S02]  /*6800*/  PRMT R24, R22, 0x7632, R24 ;  /* 0x0000763216187816 */ /* 0x000fe40000000018 */
[----:B------:R-:W-:Y:S02]  /*6810*/  ISETP.GE.AND P1, PT, R53, UR14, PT ;  /* 0x0000000e35007c0c */ /* 0x000fe4000bf26270 */
[----:B------:R-:W-:-:S04]  /*6820*/  SEL R24, R24, RZ, !P2 ;  /* 0x000000ff18187207 */ /* 0x000fc80005000000 */
[----:B------:R-:W-:Y:S02]  /*6830*/  PRMT R22, R25, 0x5410, R24 ;  /* 0x0000541019167816 */ /* 0x000fe40000000018 */
[----:B------:R-:W-:Y:S02]  /*6840*/  IADD3 R24, R53, 0x6, RZ ;  /* 0x0000000635187810 */ /* 0x000fe40007ffe0ff */
[----:B------:R-:W-:Y:S02]  /*6850*/  PRMT R25, R23, 0x7632, R25 ;  /* 0x0000763217197816 */ /* 0x000fe40000000019 */
[----:B------:R-:W-:Y:S01]  /*6860*/  ISETP.GE.AND P3, PT, R24, UR14, PT ;  /* 0x0000000e18007c0c */ /* 0x000fe2000bf66270 */
[----:B------:R-:W-:-:S03]  /*6870*/  VIADD R24, R53, 0x7 ;  /* 0x0000000735187836 */ /* 0x000fc60000000000 */
[----:B------:R-:W-:Y:S02]  /*6880*/  SEL R26, R23, RZ, !P3 ;  /* 0x000000ff171a7207 */ /* 0x000fe40005800000 */
[----:B------:R-:W-:Y:S02]  /*6890*/  ISETP.GE.AND P4, PT, R24, UR14, PT ;  /* 0x0000000e18007c0c */ /* 0x000fe4000bf86270 */
[----:B------:R-:W-:Y:S02]  /*68a0*/  IADD3 R24, R53, 0x1, RZ ;  /* 0x0000000135187810 */ /* 0x000fe40007ffe0ff */
[----:B------:R-:W-:Y:S02]  /*68b0*/  SEL R23, R25, RZ, !P4 ;  /* 0x000000ff19177207 */ /* 0x000fe40006000000 */
[----:B------:R-:W-:Y:S02]  /*68c0*/  ISETP.GE.AND P2, PT, R24, UR14, PT ;  /* 0x0000000e18007c0c */ /* 0x000fe4000bf46270 */
[----:B------:R-:W-:-:S02]  /*68d0*/  PRMT R24, R20, 0x7632, R24 ;  /* 0x0000763214187816 */ /* 0x000fc40000000018 */
[----:B------:R-:W-:Y:S02]  /*68e0*/  SEL R20, R20, RZ, !P1 ;  /* 0x000000ff14147207 */ /* 0x000fe40004800000 */
[----:B------:R-:W-:Y:S02]  /*68f0*/  SEL R25, R24, RZ, !P2 ;  /* 0x000000ff18197207 */ /* 0x000fe40005000000 */
[----:B------:R-:W-:Y:S02]  /*6900*/  PRMT R23, R26, 0x5410, R23 ;  /* 0x000054101a177816 */ /* 0x000fe40000000017 */
[----:B------:R-:W-:-:S07]  /*6910*/  PRMT R20, R20, 0x5410, R25 ;  /* 0x0000541014147816 */ /* 0x000fce0000000019 */
.L_x_22225:
[----:B------:R-:W-:Y:S05]  /*6920*/  BSYNC B1 ;  /* 0x0000000000017941 */ /* 0x000fea0003800000 */
.L_x_22224:
[----:B-----5:R-:W-:-:S06]  /*6930*/  HMUL2 R21, R88, R21 ;  /* 0x0000001558157232 */ /* 0x020fcc0000000000 */
[----:B------:R-:W-:-:S10]  /*6940*/  HFMA2.MMA R21, R87, R20, R21 ;  /* 0x0000001457157235 */ /* 0x000fd40000000015 */
[----:B------:R-:W-:-:S06]  /*6950*/  HFMA2 R21, R89, R22, R21 ;  /* 0x0000001659157231 */ /* 0x000fcc0000000015 */
[----:B------:R-:W-:Y:S02]  /*6960*/  HFMA2.MMA R24, R90, R23, R21 ;  /* 0x000000175a187235 */ /* 0x000fe40000000015 */
[----:B------:R1:W5:Y:S01]  /*6970*/  LDG.E.128.CONSTANT R20, desc[UR12][R30.64+0x200] ;  /* 0x0002000c1e147981 */ /* 0x000362000c1e9d00 */
[----:B------:R-:W-:Y:S04]  /*6980*/  BSSY B1, `(.L_x_22226) ;  /* 0x0000021000017945 */ /* 0x000fe80003800000 */
[----:B------:R-:W-:Y:S05]  /*6990*/  @P0 BRA `(.L_x_22227) ;  /* 0x00000000007c0947 */ /* 0x000fea0003800000 */
[----:B------:R-:W-:-:S05]  /*69a0*/  VIADD R25, R53, 0x2 ;  /* 0x0000000235197836 */ /* 0x000fca0000000000 */
[----:B------:R-:W-:Y:S02]  /*69b0*/  ISETP.GE.AND P1, PT, R25, UR14, PT ;  /* 0x0000000e19007c0c */ /* 0x000fe4000bf26270 */
[----:B------:R-:W-:Y:S02]  /*69c0*/  IADD3 R25, R53, 0x3, RZ ;  /* 0x0000000335197810 */ /* 0x000fe40007ffe0ff */
[----:B-----5:R-:W-:Y:S02]  /*69d0*/  SEL R26, R21, RZ, !P1 ;  /* 0x000000ff151a7207 */ /* 0x020fe40004800000 */
[----:B------:R-:W-:Y:S02]  /*69e0*/  ISETP.GE.AND P2, PT, R25, UR14, PT ;  /* 0x0000000e19007c0c */ /* 0x000fe4000bf46270 */
[----:B------:R-:W-:Y:S02]  /*69f0*/  PRMT R25, R21, 0x7632, R25 ;  /* 0x0000763215197816 */ /* 0x000fe40000000019 */
[----:B------:R-:W-:-:S02]  /*6a00*/  ISETP.GE.AND P1, PT, R53, UR14, PT ;  /* 0x0000000e35007c0c */ /* 0x000fc4000bf26270 */
[----:B------:R-:W-:-:S04]  /*6a10*/  SEL R25, R25, RZ, !P2 ;  /* 0x000000ff19197207 */ /* 0x000fc80005000000 */
[----:B------:R-:W-:Y:S01]  /*6a20*/  PRMT R21, R26, 0x5410, R25 ;  /* 0x000054101a157816 */ /* 0x000fe20000000019 */
[----:B------:R-:W-:Y:S01]  /*6a30*/  VIADD R25, R53, 0x4 ;  /* 0x0000000435197836 */ /* 0x000fe20000000000 */
[----:B------:R-:W-:-:S04]  /*6a40*/  PRMT R26, R22, 0x7632, R26 ;  /* 0x00007632161a7816 */ /* 0x000fc8000000001a */
[----:B------:R-:W-:Y:S02]  /*6a50*/  ISETP.GE.AND P3, PT, R25, UR14, PT ;  /* 0x0000000e19007c0c */ /* 0x000fe4000bf66270 */
[----:B------:R-:W-:Y:S02]  /*6a60*/  IADD3 R25, R53, 0x5, RZ ;  /* 0x0000000535197810 */ /* 0x000fe40007ffe0ff */
[----:B------:R-:W-:Y:S02]  /*6a70*/  SEL R27, R22, RZ, !P3 ;  /* 0x000000ff161b7207 */ /* 0x000fe40005800000 */
[----:B------:R-:W-:Y:S01]  /*6a80*/  ISETP.GE.AND P4, PT, R25, UR14, PT ;  /* 0x0000000e19007c0c */ /* 0x000fe2000bf86270 */
[----:B------:R-:W-:Y:S01]  /*6a90*/  VIADD R25, R53, 0x6 ;  /* 0x0000000635197836 */ /* 0x000fe20000000000 */
[----:B------:R-:W-:Y:S02]  /*6aa0*/  PRMT R22, R23, 0x7632, R22 ;  /* 0x0000763217167816 */ /* 0x000fe40000000016 */
[----:B------:R-:W-:-:S02]  /*6ab0*/  SEL R26, R26, RZ, !P4 ;  /* 0x000000ff1a1a7207 */ /* 0x000fc40006000000 */
[----:B------:R-:W-:Y:S02]  /*6ac0*/  ISETP.GE.AND P5, PT, R25, UR14, PT ;  /* 0x0000000e19007c0c */ /* 0x000fe4000bfa6270 */
[----:B------:R-:W-:Y:S02]  /*6ad0*/  IADD3 R25, R53, 0x7, RZ ;  /* 0x0000000735197810 */ /* 0x000fe40007ffe0ff */
[----:B01----:R-:W-:Y:S02]  /*6ae0*/  SEL R30, R23, RZ, !P5 ;  /* 0x000000ff171e7207 */ /* 0x003fe40006800000 */
[----:B------:R-:W-:Y:S01]  /*6af0*/  ISETP.GE.AND P6, PT, R25, UR14, PT ;  /* 0x0000000e19007c0c */ /* 0x000fe2000bfc6270 */
[----:B------:R-:W-:-:S03]  /*6b00*/  VIADD R25, R53, 0x1 ;  /* 0x0000000135197836 */ /* 0x000fc60000000000 */
[----:B------:R-:W-:Y:S02]  /*6b10*/  SEL R23, R22, RZ, !P6 ;  /* 0x000000ff16177207 */ /* 0x000fe40007000000 */
[----:B------:R-:W-:Y:S02]  /*6b20*/  ISETP.GE.AND P2, PT, R25, UR14, PT ;  /* 0x0000000e19007c0c */ /* 0x000fe4000bf46270 */
[C---:B------:R-:W-:Y:S02]  /*6b30*/  PRMT R25, R20.reuse, 0x7632, R25 ;  /* 0x0000763214197816 */ /* 0x040fe40000000019 */
[----:B------:R-:W-:Y:S02]  /*6b40*/  SEL R20, R20, RZ, !P1 ;  /* 0x000000ff14147207 */ /* 0x000fe40004800000 */
[----:B------:R-:W-:Y:S02]  /*6b50*/  SEL R25, R25, RZ, !P2 ;  /* 0x000000ff19197207 */ /* 0x000fe40005000000 */
[----:B------:R-:W-:-:S02]  /*6b60*/  PRMT R22, R27, 0x5410, R26 ;  /* 0x000054101b167816 */ /* 0x000fc4000000001a */
[----:B------:R-:W-:Y:S02]  /*6b70*/  PRMT R23, R30, 0x5410, R23 ;  /* 0x000054101e177816 */ /* 0x000fe40000000017 */
[----:B------:R-:W-:-:S07]  /*6b80*/  PRMT R20, R20, 0x5410, R25 ;  /* 0x0000541014147816 */ /* 0x000fce0000000019 */
.L_x_22227:
[----:B------:R-:W-:Y:S05]  /*6b90*/  BSYNC B1 ;  /* 0x0000000000017941 */ /* 0x000fea0003800000 */
.L_x_22226:
[----:B-----5:R-:W-:Y:S01]  /*6ba0*/  HMUL2 R21, R88, R21 ;  /* 0x0000001558157232 */ /* 0x020fe20000000000 */
[----:B------:R-:W-:-:S03]  /*6bb0*/  IADD3 R25, P1, R84, R28, RZ ;  /* 0x0000001c54197210 */ /* 0x000fc60007f3e0ff */
[----:B------:R-:W-:Y:S02]  /*6bc0*/  HFMA2 R26, R87, R20, R21 ;  /* 0x00000014571a7231 */ /* 0x000fe40000000015 */
[--C-:B------:R-:W-:Y:S01]  /*6bd0*/  HADD2.F32 R20, -RZ, R24.reuse.H0_H0 ;  /* 0x20000018ff147230 */ /* 0x100fe20000004100 */
[----:B01----:R-:W-:Y:S01]  /*6be0*/  LEA.HI.X.SX32 R30, R84, R35, 0x1, P1 ;  /* 0x00000023541e7211 */ /* 0x003fe200008f0eff */
[----:B------:R-:W-:Y:S01]  /*6bf0*/  HADD2.F32 R21, -RZ, R24.H1_H1 ;  /* 0x30000018ff157230 */ /* 0x000fe20000004100 */
[----:B------:R-:W-:Y:S01]  /*6c00*/  LEA R24, P2, R25, R32, 0x1 ;  /* 0x0000002019187211 */ /* 0x000fe200078408ff */
[----:B------:R-:W-:-:S03]  /*6c10*/  HFMA2.MMA R22, R89, R22, R26 ;  /* 0x0000001659167235 */ /* 0x000fc6000000001a */
[----:B------:R-:W-:Y:S01]  /*6c20*/  LEA.HI.X R25, R25, R33, R30, 0x1, P2 ;  /* 0x0000002119197211 */ /* 0x000fe200010f0c1e */
[----:B------:R-:W-:Y:S01]  /*6c30*/  FADD.FTZ R20, R20, R21 ;  /* 0x0000001514147221 */ /* 0x000fe20000010000 */
[----:B------:R-:W-:Y:S03]  /*6c40*/  BSSY B1, `(.L_x_22228) ;  /* 0x0000023000017945 */ /* 0x000fe60003800000 */
[----:B------:R-:W-:Y:S01]  /*6c50*/  FADD.FTZ R3, R20, R3 ;  /* 0x0000000314037221 */ /* 0x000fe20000010000 */
[----:B------:R-:W5:Y:S01]  /*6c60*/  LDG.E.128.CONSTANT R24, desc[UR12][R24.64] ;  /* 0x0000000c18187981 */ /* 0x000f62000c1e9d00 */
        /* <DEDUP_REMOVED lines=32> */
.L_x_22229:
[----:B------:R-:W-:Y:S05]  /*6e70*/  BSYNC B1 ;  /* 0x0000000000017941 */ /* 0x000fea0003800000 */
.L_x_22228:
[----:B-----5:R-:W-:Y:S01]  /*6e80*/  HMUL2 R25, R88, R25 ;  /* 0x0000001958197232 */ /* 0x020fe20000000000 */
[----:B------:R-:W-:-:S03]  /*6e90*/  IADD3 R21, P1, R83, R28, RZ ;  /* 0x0000001c53157210 */ /* 0x000fc60007f3e0ff */
[----:B------:R-:W-:Y:S01]  /*6ea0*/  HFMA2 R25, R87, R24, R25 ;  /* 0x0000001857197231 */ /* 0x000fe20000000019 */
[----:B------:R-:W-:Y:S02]  /*6eb0*/  LEA R20, P2, R21, R32, 0x1 ;  /* 0x0000002015147211 */ /* 0x000fe400078408ff */
[----:B------:R-:W-:-:S03]  /*6ec0*/  LEA.HI.X.SX32 R24, R83, R35, 0x1, P1 ;  /* 0x0000002353187211 */ /* 0x000fc600008f0eff */
[----:B------:R-:W-:Y:S01]  /*6ed0*/  HFMA2.MMA R25, R89, R26, R25 ;  /* 0x0000001a59197235 */ /* 0x000fe20000000019 */
[----:B------:R-:W-:Y:S01]  /*6ee0*/  LEA.HI.X R21, R21, R33, R24, 0x1, P2 ;  /* 0x0000002115157211 */ /* 0x000fe200010f0c18 */
[----:B------:R-:W-:-:S05]  /*6ef0*/  HFMA2 R24, R90, R23, R22 ;  /* 0x000000175a187231 */ /* 0x000fca0000000016 */
[----:B------:R-:W5:Y:S01]  /*6f00*/  LDG.E.128.CONSTANT R20, desc[UR12][R20.64] ;  /* 0x0000000c14147981 */ /* 0x000f62000c1e9d00 */
[----:B------:R-:W-:Y:S01]  /*6f10*/  BSSY B1, `(.L_x_22230) ;  /* 0x0000022000017945 */ /* 0x000fe20003800000 */
[----:B------:R-:W-:-:S03]  /*6f20*/  HFMA2.MMA R27, R90, R27, R25 ;  /* 0x0000001b5a1b7235 */ /* 0x000fc60000000019 */
[----:B------:R-:W-:Y:S08]  /*6f30*/  @P0 BRA `(.L_x_22231) ;  /* 0x00000000007c0947 */ /* 0x000ff00003800000 */
[----:B------:R-:W-:-:S05]  /*6f40*/  VIADD R25, R53, 0x2 ;  /* 0x0000000235197836 */ /* 0x000fca0000000000 */
[----:B------:R-:W-:Y:S02]  /*6f50*/  ISETP.GE.AND P1, PT, R25, UR14, PT ;  /* 0x0000000e19007c0c */ /* 0x000fe4000bf26270 */
[----:B------:R-:W-:Y:S02]  /*6f60*/  IADD3 R25, R53, 0x3, RZ ;  /* 0x0000000335197810 */ /* 0x000fe40007ffe0ff */
[----:B-----5:R-:W-:Y:S02]  /*6f70*/  SEL R26, R21, RZ, !P1 ;  /* 0x000000ff151a7207 */ /* 0x020fe40004800000 */
[----:B------:R-:W-:Y:S02]  /*6f80*/  ISETP.GE.AND P2, PT, R25, UR14, PT ;  /* 0x0000000e19007c0c */ /* 0x000fe4000bf46270 */
[----:B------:R-:W-:-:S04]  /*6f90*/  PRMT R25, R21, 0x7632, R25 ;  /* 0x0000763215197816 */ /* 0x000fc80000000019 */
[----:B------:R-:W-:-:S04]  /*6fa0*/  SEL R25, R25, RZ, !P2 ;  /* 0x000000ff19197207 */ /* 0x000fc80005000000 */
[----:B------:R-:W-:Y:S01]  /*6fb0*/  PRMT R21, R26, 0x5410, R25 ;  /* 0x000054101a157816 */ /* 0x000fe20000000019 */
[----:B------:R-:W-:Y:S01]  /*6fc0*/  VIADD R25, R53, 0x4 ;  /* 0x0000000435197836 */ /* 0x000fe20000000000 */
[----:B------:R-:W-:-:S04]  /*6fd0*/  PRMT R26, R23, 0x7632, R26 ;  /* 0x00007632171a7816 */ /* 0x000fc8000000001a */
[----:B------:R-:W-:Y:S02]  /*6fe0*/  ISETP.GE.AND P1, PT, R25, UR14, PT ;  /* 0x0000000e19007c0c */ /* 0x000fe4000bf26270 */
[----:B------:R-:W-:-:S04]  /*6ff0*/  IADD3 R25, R53, 0x5, RZ ;  /* 0x0000000535197810 */ /* 0x000fc80007ffe0ff */
[----:B------:R-:W-:Y:S02]  /*7000*/  ISETP.GE.AND P2, PT, R25, UR14, PT ;  /* 0x0000000e19007c0c */ /* 0x000fe4000bf46270 */
[C---:B------:R-:W-:Y:S02]  /*7010*/  PRMT R25, R22.reuse, 0x7632, R25 ;  /* 0x0000763216197816 */ /* 0x040fe40000000019 */
[----:B------:R-:W-:Y:S02]  /*7020*/  SEL R22, R22, RZ, !P1 ;  /* 0x000000ff16167207 */ /* 0x000fe40004800000 */
[----:B------:R-:W-:Y:S02]  /*7030*/  SEL R25, R25, RZ, !P2 ;  /* 0x000000ff19197207 */ /* 0x000fe40005000000 */
[C---:B------:R-:W-:Y:S02]  /*7040*/  ISETP.GE.AND P1, PT, R53.reuse, UR14, PT ;  /* 0x0000000e35007c0c */ /* 0x040fe4000bf26270 */
[----:B------:R-:W-:Y:S01]  /*7050*/  PRMT R22, R22, 0x5410, R25 ;  /* 0x0000541016167816 */ /* 0x000fe20000000019 */
[----:B------:R-:W-:-:S05]  /*7060*/  VIADD R25, R53, 0x6 ;  /* 0x0000000635197836 */ /* 0x000fca0000000000 */
[----:B------:R-:W-:Y:S02]  /*7070*/  ISETP.GE.AND P3, PT, R25, UR14, PT ;  /* 0x0000000e19007c0c */ /* 0x000fe4000bf66270 */
[----:B------:R-:W-:Y:S02]  /*7080*/  IADD3 R25, R53, 0x7, RZ ;  /* 0x0000000735197810 */ /* 0x000fe40007ffe0ff */
[----:B------:R-:W-:Y:S02]  /*7090*/  SEL R23, R23, RZ, !P3 ;  /* 0x000000ff17177207 */ /* 0x000fe40005800000 */
        /* <DEDUP_REMOVED lines=8> */
[----:B------:R-:W-:-:S07]  /*7120*/  PRMT R20, R20, 0x5410, R25 ;  /* 0x0000541014147816 */ /* 0x000fce0000000019 */
.L_x_22231:
[----:B------:R-:W-:Y:S05]  /*7130*/  BSYNC B1 ;  /* 0x0000000000017941 */ /* 0x000fea0003800000 */
.L_x_22230:
[----:B-----5:R-:W-:-:S04]  /*7140*/  HMUL2 R21, R88, R21 ;  /* 0x0000001558157232 */ /* 0x020fc80000000000 */
[----:B------:R-:W-:Y:S02]  /*7150*/  HFMA2 R25, R87, R20, R21 ;  /* 0x0000001457197231 */ /* 0x000fe40000000015 */
[--C-:B------:R-:W-:Y:S02]  /*7160*/  HADD2.F32 R20, -RZ, R24.reuse.H0_H0 ;  /* 0x20000018ff147230 */ /* 0x100fe40000004100 */
[----:B------:R-:W-:Y:S02]  /*7170*/  HADD2.F32 R21, -RZ, R24.H1_H1 ;  /* 0x30000018ff157230 */ /* 0x000fe40000004100 */
[----:B------:R-:W-:-:S03]  /*7180*/  HFMA2.MMA R22, R89, R22, R25 ;  /* 0x0000001659167235 */ /* 0x000fc60000000019 */
[----:B------:R-:W-:Y:S01]  /*7190*/  FADD.FTZ R25, R20, R21 ;  /* 0x0000001514197221 */ /* 0x000fe20000010000 */
[----:B------:R-:W-:-:S03]  /*71a0*/  IADD3 R21, P1, R82, R28, RZ ;  /* 0x0000001c52157210 */ /* 0x000fc60007f3e0ff */
[----:B------:R-:W-:Y:S01]  /*71b0*/  FADD.FTZ R2, R25, R2 ;  /* 0x0000000219027221 */ /* 0x000fe20000010000 */
[----:B------:R-:W-:Y:S02]  /*71c0*/  LEA R20, P2, R21, R32, 0x1 ;  /* 0x0000002015147211 */ /* 0x000fe400078408ff */
[----:B------:R-:W-:Y:S01]  /*71d0*/  LEA.HI.X.SX32 R24, R82, R35, 0x1, P1 ;  /* 0x0000002352187211 */ /* 0x000fe200008f0eff */
[----:B------:R-:W-:-:S03]  /*71e0*/  HFMA2 R25, R90, R23, R22 ;  /* 0x000000175a197231 */ /* 0x000fc60000000016 */
[----:B------:R-:W-:Y:S01]  /*71f0*/  LEA.HI.X R21, R21, R33, R24, 0x1, P2 ;  /* 0x0000002115157211 */ /* 0x000fe200010f0c18 */
[----:B------:R-:W-:Y:S01]  /*7200*/  BSSY B1, `(.L_x_22232) ;  /* 0x0000024000017945 */ /* 0x000fe20003800000 */
[--C-:B------:R-:W-:Y:S02]  /*7210*/  HADD2.F32 R24, -RZ, R27.reuse.H0_H0 ;  /* 0x2000001bff187230 */ /* 0x100fe40000004100 */
[----:B------:R-:W-:Y:S02]  /*7220*/  HADD2.F32 R27, -RZ, R27.H1_H1 ;  /* 0x3000001bff1b7230 */ /* 0x000fe40000004100 */
        /* <DEDUP_REMOVED lines=15> */
[----:B------:R-:W-:-:S04]  /*7320*/  PRMT R26, R22, 0x7632, R26 ;  /* 0x00007632161a7816 */ /* 0x000fc8000000001a */
[----:B------:R-:W-:-:S04]  /*7330*/  SEL R26, R26, RZ, !P2 ;  /* 0x000000ff1a1a7207 */ /* 0x000fc80005000000 */
[----:B------:R-:W-:Y:S02]  /*7340*/  PRMT R22, R31, 0x5410, R26 ;  /* 0x000054101f167816 */ /* 0x000fe4000000001a */
[----:B------:R-:W-:-:S04]  /*7350*/  IADD3 R26, R53, 0x6, RZ ;  /* 0x00000006351a7810 */ /* 0x000fc80007ffe0ff */
[----:B------:R-:W-:Y:S01]  /*7360*/  ISETP.GE.AND P1, PT, R26, UR14, PT ;  /* 0x0000000e1a007c0c */ /* 0x000fe2000bf26270 */
[----:B------:R-:W-:-:S05]  /*7370*/  VIADD R26, R53, 0x7 ;  /* 0x00000007351a7836 */ /* 0x000fca0000000000 */
[----:B------:R-:W-:Y:S02]  /*7380*/  ISETP.GE.AND P2, PT, R26, UR14, PT ;  /* 0x0000000e1a007c0c */ /* 0x000fe4000bf46270 */
[C---:B------:R-:W-:Y:S02]  /*7390*/  PRMT R26, R23.reuse, 0x7632, R26 ;  /* 0x00007632171a7816 */ /* 0x040fe4000000001a */
[----:B------:R-:W-:Y:S02]  /*73a0*/  SEL R23, R23, RZ, !P1 ;  /* 0x000000ff17177207 */ /* 0x000fe40004800000 */
[----:B------:R-:W-:Y:S02]  /*73b0*/  SEL R26, R26, RZ, !P2 ;  /* 0x000000ff1a1a7207 */ /* 0x000fe40005000000 */
[----:B------:R-:W-:Y:S02]  /*73c0*/  ISETP.GE.AND P1, PT, R53, UR14, PT ;  /* 0x0000000e35007c0c */ /* 0x000fe4000bf26270 */
[----:B------:R-:W-:-:S02]  /*73d0*/  PRMT R23, R23, 0x5410, R26 ;  /* 0x0000541017177816 */ /* 0x000fc4000000001a */
[----:B------:R-:W-:-:S04]  /*73e0*/  IADD3 R26, R53, 0x1, RZ ;  /* 0x00000001351a7810 */ /* 0x000fc80007ffe0ff */
[----:B------:R-:W-:Y:S02]  /*73f0*/  ISETP.GE.AND P2, PT, R26, UR14, PT ;  /* 0x0000000e1a007c0c */ /* 0x000fe4000bf46270 */
[C---:B------:R-:W-:Y:S02]  /*7400*/  PRMT R26, R20.reuse, 0x7632, R26 ;  /* 0x00007632141a7816 */ /* 0x040fe4000000001a */
[----:B------:R-:W-:Y:S02]  /*7410*/  SEL R20, R20, RZ, !P1 ;  /* 0x000000ff14147207 */ /* 0x000fe40004800000 */
[----:B------:R-:W-:-:S04]  /*7420*/  SEL R31, R26, RZ, !P2 ;  /* 0x000000ff1a1f7207 */ /* 0x000fc80005000000 */
[----:B------:R-:W-:-:S07]  /*7430*/  PRMT R20, R20, 0x5410, R31 ;  /* 0x0000541014147816 */ /* 0x000fce000000001f */
.L_x_22233:
[----:B------:R-:W-:Y:S05]  /*7440*/  BSYNC B1 ;  /* 0x0000000000017941 */ /* 0x000fea0003800000 */
.L_x_22232:
[----:B-----5:R-:W-:Y:S02]  /*7450*/  HMUL2 R30, R88, R21 ;  /* 0x00000015581e7232 */ /* 0x020fe40000000000 */
[--C-:B------:R-:W-:Y:S02]  /*7460*/  HADD2.F32 R21, -RZ, R25.reuse.H0_H0 ;  /* 0x20000019ff157230 */ /* 0x100fe40000004100 */
[----:B------:R-:W-:Y:S01]  /*7470*/  FADD.FTZ R27, R24, R27 ;  /* 0x0000001b181b7221 */ /* 0x000fe20000010000 */
[----:B------:R-:W-:Y:S01]  /*7480*/  HADD2.F32 R26, -RZ, R25.H1_H1 ;  /* 0x30000019ff1a7230 */ /* 0x000fe20000004100 */
[----:B------:R-:W-:Y:S02]  /*7490*/  HFMA2.MMA R20, R87, R20, R30 ;  /* 0x0000001457147235 */ /* 0x000fe4000000001e */
[----:B------:R-:W-:Y:S02]  /*74a0*/  FADD.FTZ R52, R27, R52 ;  /* 0x000000341b347221 */ /* 0x000fe40000010000 */
[----:B------:R-:W-:Y:S01]  /*74b0*/  FADD.FTZ R26, R21, R26 ;  /* 0x0000001a151a7221 */ /* 0x000fe20000010000 */
[----:B------:R-:W-:-:S03]  /*74c0*/  IADD3 R21, P1, R81, R28, RZ ;  /* 0x0000001c51157210 */ /* 0x000fc60007f3e0ff */
[----:B------:R-:W-:Y:S01]  /*74d0*/  FADD.FTZ R51, R26, R51 ;  /* 0x000000331a337221 */ /* 0x000fe20000010000 */
[----:B------:R-:W-:Y:S02]  /*74e0*/  LEA R24, P2, R21, R32, 0x1 ;  /* 0x0000002015187211 */ /* 0x000fe400078408ff */
[----:B------:R-:W-:Y:S01]  /*74f0*/  LEA.HI.X.SX32 R30, R81, R35, 0x1, P1 ;  /* 0x00000023511e7211 */ /* 0x000fe200008f0eff */
[----:B------:R-:W-:Y:S01]  /*7500*/  BSSY B1, `(.L_x_22234) ;  /* 0x0000024000017945 */ /* 0x000fe20003800000 */
[----:B------:R-:W-:Y:S02]  /*7510*/  HFMA2 R22, R89, R22, R20 ;  /* 0x0000001659167231 */ /* 0x000fe40000000014 */
[----:B------:R-:W-:-:S06]  /*7520*/  LEA.HI.X R25, R21, R33, R30, 0x1, P2 ;  /* 0x0000002115197211 */ /* 0x000fcc00010f0c1e */
[----:B------:R-:W5:Y:S01]  /*7530*/  LDG.E.128.CONSTANT R24, desc[UR12][R24.64] ;  /* 0x0000000c18187981 */ /* 0x000f62000c1e9d00 */
[----:B------:R-:W-:Y:S05]  /*7540*/  @P0 BRA `(.L_x_22235) ;  /* 0x00000000007c0947 */ /* 0x000fea0003800000 */
[----:B------:R-:W-:-:S05]  /*7550*/  VIADD R20, R53, 0x2 ;  /* 0x0000000235147836 */ /* 0x000fca0000000000 */
[----:B------:R-:W-:Y:S02]  /*7560*/  ISETP.GE.AND P1, PT, R20, UR14, PT ;  /* 0x0000000e14007c0c */ /* 0x000fe4000bf26270 */
[----:B------:R-:W-:-:S04]  /*7570*/  IADD3 R20, R53, 0x3, RZ ;  /* 0x0000000335147810 */ /* 0x000fc80007ffe0ff */
[----:B------:R-:W-:Y:S02]  /*7580*/  ISETP.GE.AND P2, PT, R20, UR14, PT ;  /* 0x0000000e14007c0c */ /* 0x000fe4000bf46270 */
[C---:B-----5:R-:W-:Y:S02]  /*7590*/  PRMT R20, R25.reuse, 0x7632, R20 ;  /* 0x0000763219147816 */ /* 0x060fe40000000014 */
[----:B------:R-:W-:Y:S02]  /*75a0*/  SEL R25, R25, RZ, !P1 ;  /* 0x000000ff19197207 */ /* 0x000fe40004800000 */
[----:B------:R-:W-:-:S04]  /*75b0*/  SEL R20, R20, RZ, !P2 ;  /* 0x000000ff14147207 */ /* 0x000fc80005000000 */
[----:B------:R-:W-:Y:S01]  /*75c0*/  PRMT R25, R25, 0x5410, R20 ;  /* 0x0000541019197816 */ /* 0x000fe20000000014 */
[----:B------:R-:W-:-:S05]  /*75d0*/  VIADD R20, R53, 0x4 ;  /* 0x0000000435147836 */ /* 0x000fca0000000000 */
[----:B------:R-:W-:Y:S02]  /*75e0*/  ISETP.GE.AND P1, PT, R20, UR14, PT ;  /* 0x0000000e14007c0c */ /* 0x000fe4000bf26270 */
[C---:B------:R-:W-:Y:S02]  /*75f0*/  IADD3 R20, R53.reuse, 0x5, RZ ;  /* 0x0000000535147810 */ /* 0x040fe40007ffe0ff */
[----:B------:R-:W-:Y:S02]  /*7600*/  SEL R21, R26, RZ, !P1 ;  /* 0x000000ff1a157207 */ /* 0x000fe40004800000 */
        /* <DEDUP_REMOVED lines=19> */
.L_x_22235:
[----:B------:R-:W-:Y:S05]  /*7740*/  BSYNC B1 ;  /* 0x0000000000017941 */ /* 0x000fea0003800000 */
.L_x_22234:
[----:B-----5:R-:W-:Y:S01]  /*7750*/  HMUL2 R25, R88, R25 ;  /* 0x0000001958197232 */ /* 0x020fe20000000000 */
[----:B------:R-:W-:-:S04]  /*7760*/  IADD3 R21, P1, R80, R28, RZ ;  /* 0x0000001c50157210 */ /* 0x000fc80007f3e0ff */
[----:B------:R-:W-:Y:S01]  /*7770*/  LEA R20, P2, R21, R32, 0x1 ;  /* 0x0000002015147211 */ /* 0x000fe200078408ff */
[----:B------:R-:W-:Y:S01]  /*7780*/  HFMA2.MMA R25, R87, R24, R25 ;  /* 0x0000001857197235 */ /* 0x000fe20000000019 */
[----:B------:R-:W-:-:S04]  /*7790*/  LEA.HI.X.SX32 R24, R80, R35, 0x1, P1 ;  /* 0x0000002350187211 */ /* 0x000fc800008f0eff */
[----:B------:R-:W-:Y:S01]  /*77a0*/  LEA.HI.X R21, R21, R33, R24, 0x1, P2 ;  /* 0x0000002115157211 */ /* 0x000fe200010f0c18 */
[----:B------:R-:W-:Y:S01]  /*77b0*/  HFMA2.MMA R24, R90, R23, R22 ;  /* 0x000000175a187235 */ /* 0x000fe20000000016 */
[----:B------:R-:W-:Y:S03]  /*77c0*/  BSSY B1, `(.L_x_22236) ;  /* 0x0000024000017945 */ /* 0x000fe60003800000 */
[----:B------:R-:W-:Y:S01]  /*77d0*/  HFMA2 R25, R89, R26, R25 ;  /* 0x0000001a59197231 */ /* 0x000fe20000000019 */
[----:B------:R-:W5:Y:S03]  /*77e0*/  LDG.E.128.CONSTANT R20, desc[UR12][R20.64] ;  /* 0x0000000c14147981 */ /* 0x000f66000c1e9d00 */
[----:B------:R-:W-:Y:S01]  /*77f0*/  HFMA2 R27, R90, R27, R25 ;  /* 0x0000001b5a1b7231 */ /* 0x000fe20000000019 */
[----:B------:R-:W-:Y:S06]  /*7800*/  @P0 BRA `(.L_x_22237) ;  /* 0x00000000007c0947 */ /* 0x000fec0003800000 */
[----:B------:R-:W-:-:S04]  /*7810*/  IADD3 R25, R53, 0x2, RZ ;  /* 0x0000000235197810 */ /* 0x000fc80007ffe0ff */
[----:B------:R-:W-:Y:S01]  /*7820*/  ISETP.GE.AND P1, PT, R25, UR14, PT ;  /* 0x0000000e19007c0c */ /* 0x000fe2000bf26270 */
[----:B------:R-:W-:-:S03]  /*7830*/  VIADD R25, R53, 0x3 ;  /* 0x0000000335197836 */ /* 0x000fc60000000000 */
[----:B-----5:R-:W-:Y:S02]  /*7840*/  SEL R26, R21, RZ, !P1 ;  /* 0x000000ff151a7207 */ /* 0x020fe40004800000 */
[----:B------:R-:W-:Y:S02]  /*7850*/  ISETP.GE.AND P2, PT, R25, UR14, PT ;  /* 0x0000000e19007c0c */ /* 0x000fe4000bf46270 */
[----:B------:R-:W-:-:S04]  /*7860*/  PRMT R25, R21, 0x7632, R25 ;  /* 0x0000763215197816 */ /* 0x000fc80000000019 */
[----:B------:R-:W-:-:S04]  /*7870*/  SEL R25, R25, RZ, !P2 ;  /* 0x000000ff19197207 */ /* 0x000fc80005000000 */
[----:B------:R-:W-:Y:S02]  /*7880*/  PRMT R21, R26, 0x5410, R25 ;  /* 0x000054101a157816 */ /* 0x000fe40000000019 */
[----:B------:R-:W-:Y:S02]  /*7890*/  IADD3 R25, R53, 0x4, RZ ;  /* 0x0000000435197810 */ /* 0x000fe40007ffe0ff */
[----:B------:R-:W-:Y:S02]  /*78a0*/  PRMT R26, R23, 0x7632, R26 ;  /* 0x00007632171a7816 */ /* 0x000fe4000000001a */
        /* <DEDUP_REMOVED lines=21> */
.L_x_22237:
[----:B------:R-:W-:Y:S05]  /*7a00*/  BSYNC B1 ;  /* 0x0000000000017941 */ /* 0x000fea0003800000 */
.L_x_22236:
[----:B-----5:R-:W-:-:S06]  /*7a10*/  HMUL2 R21, R88, R21 ;  /* 0x0000001558157232 */ /* 0x020fcc0000000000 */
[----:B------:R-:W-:Y:S01]  /*7a20*/  HFMA2.MMA R25, R87, R20, R21 ;  /* 0x0000001457197235 */ /* 0x000fe20000000015 */
[--C-:B------:R-:W-:Y:S02]  /*7a30*/  HADD2.F32 R20, -RZ, R24.reuse.H0_H0 ;  /* 0x20000018ff147230 */ /* 0x100fe40000004100 */
[----:B------:R-:W-:-:S07]  /*7a40*/  HADD2.F32 R21, -RZ, R24.H1_H1 ;  /* 0x30000018ff157230 */ /* 0x000fce0000004100 */
[----:B------:R-:W-:Y:S02]  /*7a50*/  HFMA2 R22, R89, R22, R25 ;  /* 0x0000001659167231 */ /* 0x000fe40000000019 */
[----:B------:R-:W-:Y:S01]  /*7a60*/  FADD.FTZ R25, R20, R21 ;  /* 0x0000001514197221 */ /* 0x000fe20000010000 */
[----:B------:R-:W-:-:S03]  /*7a70*/  IADD3 R21, P1, R78, R28, RZ ;  /* 0x0000001c4e157210 */ /* 0x000fc60007f3e0ff */
[----:B------:R-:W-:Y:S01]  /*7a80*/  FADD.FTZ R50, R25, R50 ;  /* 0x0000003219327221 */ /* 0x000fe20000010000 */
[----:B------:R-:W-:Y:S01]  /*7a90*/  LEA R20, P2, R21, R32, 0x1 ;  /* 0x0000002015147211 */ /* 0x000fe200078408ff */
[----:B------:R-:W-:Y:S01]  /*7aa0*/  HFMA2.MMA R25, R90, R23, R22 ;  /* 0x000000175a197235 */ /* 0x000fe20000000016 */
[----:B------:R-:W-:-:S04]  /*7ab0*/  LEA.HI.X.SX32 R24, R78, R35, 0x1, P1 ;  /* 0x000000234e187211 */ /* 0x000fc800008f0eff */
[----:B------:R-:W-:Y:S01]  /*7ac0*/  LEA.HI.X R21, R21, R33, R24, 0x1, P2 ;  /* 0x0000002115157211 */ /* 0x000fe200010f0c18 */
[----:B------:R-:W-:Y:S01]  /*7ad0*/  BSSY B1, `(.L_x_22238) ;  /* 0x0000024000017945 */ /* 0x000fe20003800000 */
[--C-:B------:R-:W-:Y:S02]  /*7ae0*/  HADD2.F32 R24, -RZ, R27.reuse.H0_H0 ;  /* 0x2000001bff187230 */ /* 0x100fe40000004100 */
[----:B------:R-:W-:Y:S02]  /*7af0*/  HADD2.F32 R27, -RZ, R27.H1_H1 ;  /* 0x3000001bff1b7230 */ /* 0x000fe40000004100 */
        /* <DEDUP_REMOVED lines=12> */
[----:B------:R-:W-:Y:S02]  /*7bc0*/  IADD3 R26, R53, 0x5, RZ ;  /* 0x00000005351a7810 */ /* 0x000fe40007ffe0ff */
[----:B------:R-:W-:Y:S02]  /*7bd0*/  SEL R31, R22, RZ, !P1 ;  /* 0x000000ff161f7207 */ /* 0x000fe40004800000 */
[----:B------:R-:W-:Y:S02]  /*7be0*/  ISETP.GE.AND P2, PT, R26, UR14, PT ;  /* 0x0000000e1a007c0c */ /* 0x000fe4000bf46270 */
[----:B------:R-:W-:-:S04]  /*7bf0*/  PRMT R26, R22, 0x7632, R26 ;  /* 0x00007632161a7816 */ /* 0x000fc8000000001a */
[----:B------:R-:W-:-:S04]  /*7c00*/  SEL R26, R26, RZ, !P2 ;  /* 0x000000ff1a1a7207 */ /* 0x000fc80005000000 */
[----:B------:R-:W-:Y:S01]  /*7c10*/  PRMT R22, R31, 0x5410, R26 ;  /* 0x000054101f167816 */ /* 0x000fe2000000001a */
[----:B------:R-:W-:-:S05]  /*7c20*/  VIADD R26, R53, 0x6 ;  /* 0x00000006351a7836 */ /* 0x000fca0000000000 */
[----:B------:R-:W-:Y:S02]  /*7c30*/  ISETP.GE.AND P1, PT, R26, UR14, PT ;  /* 0x0000000e1a007c0c */ /* 0x000fe4000bf26270 */
[----:B------:R-:W-:-:S04]  /*7c40*/  IADD3 R26, R53, 0x7, RZ ;  /* 0x00000007351a7810 */ /* 0x000fc80007ffe0ff */
[----:B------:R-:W-:Y:S02]  /*7c50*/  ISETP.GE.AND P2, PT, R26, UR14, PT ;  /* 0x0000000e1a007c0c */ /* 0x000fe4000bf46270 */
[C---:B------:R-:W-:Y:S02]  /*7c60*/  PRMT R26, R23.reuse, 0x7632, R26 ;  /* 0x00007632171a7816 */ /* 0x040fe4000000001a */
[----:B------:R-:W-:Y:S02]  /*7c70*/  SEL R23, R23, RZ, !P1 ;  /* 0x000000ff17177207 */ /* 0x000fe40004800000 */
[----:B------:R-:W-:Y:S02]  /*7c80*/  SEL R26, R26, RZ, !P2 ;  /* 0x000000ff1a1a7207 */ /* 0x000fe40005000000 */
[----:B------:R-:W-:Y:S02]  /*7c90*/  ISETP.GE.AND P1, PT, R53, UR14, PT ;  /* 0x0000000e35007c0c */ /* 0x000fe4000bf26270 */
[----:B------:R-:W-:Y:S01]  /*7ca0*/  PRMT R23, R23, 0x5410, R26 ;  /* 0x0000541017177816 */ /* 0x000fe2000000001a */
[----:B------:R-:W-:-:S05]  /*7cb0*/  VIADD R26, R53, 0x1 ;  /* 0x00000001351a7836 */ /* 0x000fca0000000000 */
[----:B------:R-:W-:Y:S02]  /*7cc0*/  ISETP.GE.AND P2, PT, R26, UR14, PT ;  /* 0x0000000e1a007c0c */ /* 0x000fe4000bf46270 */
[C---:B------:R-:W-:Y:S02]  /*7cd0*/  PRMT R26, R20.reuse, 0x7632, R26 ;  /* 0x00007632141a7816 */ /* 0x040fe4000000001a */
[----:B------:R-:W-:Y:S02]  /*7ce0*/  SEL R20, R20, RZ, !P1 ;  /* 0x000000ff14147207 */ /* 0x000fe40004800000 */
[----:B------:R-:W-:-:S04]  /*7cf0*/  SEL R31, R26, RZ, !P2 ;  /* 0x000000ff1a1f7207 */ /* 0x000fc80005000000 */
[----:B------:R-:W-:-:S07]  /*7d00*/  PRMT R20, R20, 0x5410, R31 ;  /* 0x0000541014147816 */ /* 0x000fce000000001f */
.L_x_22239:
[----:B------:R-:W-:Y:S05]  /*7d10*/  BSYNC B1 ;  /* 0x0000000000017941 */ /* 0x000fea0003800000 */
.L_x_22238:
[----:B-----5:R-:W-:Y:S02]  /*7d20*/  HMUL2 R26, R88, R21 ;  /* 0x00000015581a7232 */ /* 0x020fe40000000000 */
[--C-:B------:R-:W-:Y:S02]  /*7d30*/  HADD2.F32 R21, -RZ, R25.reuse.H0_H0 ;  /* 0x20000019ff157230 */ /* 0x100fe40000004100 */
[----:B------:R-:W-:Y:S01]  /*7d40*/  HADD2.F32 R30, -RZ, R25.H1_H1 ;  /* 0x30000019ff1e7230 */ /* 0x000fe20000004100 */
[----:B------:R-:W-:Y:S01]  /*7d50*/  IADD3 R25, P1, R77, R28, RZ ;  /* 0x0000001c4d197210 */ /* 0x000fe20007f3e0ff */
[----:B------:R-:W-:Y:S02]  /*7d60*/  HFMA2 R20, R87, R20, R26 ;  /* 0x0000001457147231 */ /* 0x000fe4000000001a */
[----:B------:R-:W-:Y:S01]  /*7d70*/  FADD.FTZ R26, R24, R27 ;  /* 0x0000001b181a7221 */ /* 0x000fe20000010000 */
[----:B------:R-:W-:Y:S01]  /*7d80*/  FADD.FTZ R21, R21, R30 ;  /* 0x0000001e15157221 */ /* 0x000fe20000010000 */
[----:B------:R-:W-:-:S02]  /*7d90*/  LEA R24, P2, R25, R32, 0x1 ;  /* 0x0000002019187211 */ /* 0x000fc400078408ff */
[----:B------:R-:W-:Y:S01]  /*7da0*/  FADD.FTZ R49, R26, R49 ;  /* 0x000000311a317221 */ /* 0x000fe20000010000 */
[----:B------:R-:W-:Y:S01]  /*7db0*/  LEA.HI.X.SX32 R30, R77, R35, 0x1, P1 ;  /* 0x000000234d1e7211 */ /* 0x000fe200008f0eff */
[----:B------:R-:W-:Y:S01]  /*7dc0*/  BSSY B1, `(.L_x_22240) ;  /* 0x0000025000017945 */ /* 0x000fe20003800000 */
[----:B------:R-:W-:Y:S01]  /*7dd0*/  HFMA2.MMA R22, R89, R22, R20 ;  /* 0x0000001659167235 */ /* 0x000fe20000000014 */
[----:B------:R-:W-:Y:S01]  /*7de0*/  FADD.FTZ R48, R21, R48 ;  /* 0x0000003015307221 */ /* 0x000fe20000010000 */
[----:B------:R-:W-:-:S06]  /*7df0*/  LEA.HI.X R25, R25, R33, R30, 0x1, P2 ;  /* 0x0000002119197211 */ /* 0x000fcc00010f0c1e */
        /* <DEDUP_REMOVED lines=33> */
.L_x_22241:
[----:B------:R-:W-:Y:S05]  /*8010*/  BSYNC B1 ;  /* 0x0000000000017941 */ /* 0x000fea0003800000 */
.L_x_22240:
        /* <DEDUP_REMOVED lines=43> */
.L_x_22243:
[----:B------:R-:W-:Y:S05]  /*82d0*/  BSYNC B1 ;  /* 0x0000000000017941 */ /* 0x000fea0003800000 */
.L_x_22242:
        /* <DEDUP_REMOVED lines=48> */
.L_x_22245:
[----:B------:R-:W-:Y:S05]  /*85e0*/  BSYNC B1 ;  /* 0x0000000000017941 */ /* 0x000fea0003800000 */
.L_x_22244:
        /* <DEDUP_REMOVED lines=9> */
[C---:B------:R-:W-:Y:S02]  /*8680*/  LEA R24, P2, R21.reuse, R32, 0x1 ;  /* 0x0000002015187211 */ /* 0x040fe400078408ff */
        /* <DEDUP_REMOVED lines=37> */
.L_x_22247:
[----:B------:R-:W-:Y:S05]  /*88e0*/  BSYNC B1 ;  /* 0x0000000000017941 */ /* 0x000fea0003800000 */
.L_x_22246:
        /* <DEDUP_REMOVED lines=43> */
.L_x_22249:
[----:B------:R-:W-:Y:S05]  /*8ba0*/  BSYNC B1 ;  /* 0x0000000000017941 */ /* 0x000fea0003800000 */
.L_x_22248:
        /* <DEDUP_REMOVED lines=48> */
.L_x_22251:
[----:B------:R-:W-:Y:S05]  /*8eb0*/  BSYNC B1 ;  /* 0x0000000000017941 */ /* 0x000fea0003800000 */
.L_x_22250:
        /* <DEDUP_REMOVED lines=47> */
.L_x_22253:
[----:B------:R-:W-:Y:S05]  /*91b0*/  BSYNC B1 ;  /* 0x0000000000017941 */ /* 0x000fea0003800000 */
.L_x_22252:
        /* <DEDUP_REMOVED lines=43> */
.L_x_22255:
[----:B------:R-:W-:Y:S05]  /*9470*/  BSYNC B1 ;  /* 0x0000000000017941 */ /* 0x000fea0003800000 */
.L_x_22254:
        /* <DEDUP_REMOVED lines=48> */
.L_x_22257:
[----:B------:R-:W-:Y:S05]  /*9780*/  BSYNC B1 ;  /* 0x0000000000017941 */ /* 0x000fea0003800000 */
.L_x_22256:
        /* <DEDUP_REMOVED lines=47> */
.L_x_22259:
[----:B------:R-:W-:Y:S05]  /*9a80*/  BSYNC B1 ;  /* 0x0000000000017941 */ /* 0x000fea0003800000 */
.L_x_22258:
        /* <DEDUP_REMOVED lines=43> */
.L_x_22261:
[----:B------:R-:W-:Y:S05]  /*9d40*/  BSYNC B1 ;  /* 0x0000000000017941 */ /* 0x000fea0003800000 */
.L_x_22260:
        /* <DEDUP_REMOVED lines=48> */
.L_x_22263:
[----:B------:R-:W-:Y:S05]  /*a050*/  BSYNC B1 ;  /* 0x0000000000017941 */ /* 0x000fea0003800000 */
.L_x_22262:
        /* <DEDUP_REMOVED lines=38> */
[----:B------:R-:W-:Y:S02]  /*a2c0*/  ISETP.GE.AND P4, PT, R20, UR14, PT ;  /* 0x0000000e14007c0c */ /* 0x000fe4000bf86270 */
[----:B------:R-:W-:Y:S02]  /*a2d0*/  IADD3 R20, R53, 0x1, RZ ;  /* 0x0000000135147810 */ /* 0x000fe40007ffe0ff */
[----:B------:R-:W-:-:S02]  /*a2e0*/  SEL R27, R21, RZ, !P4 ;  /* 0x000000ff151b7207 */ /* 0x000fc40006000000 */
[----:B------:R-:W-:Y:S02]  /*a2f0*/  ISETP.GE.AND P2, PT, R20, UR14, PT ;  /* 0x0000000e14007c0c */ /* 0x000fe4000bf46270 */
[C---:B------:R-:W-:Y:S02]  /*a300*/  PRMT R20, R24.reuse, 0x7632, R20 ;  /* 0x0000763218147816 */ /* 0x040fe40000000014 */
[----:B------:R-:W-:Y:S02]  /*a310*/  SEL R24, R24, RZ, !P1 ;  /* 0x000000ff18187207 */ /* 0x000fe40004800000 */
[----:B------:R-:W-:Y:S02]  /*a320*/  SEL R21, R20, RZ, !P2 ;  /* 0x000000ff14157207 */ /* 0x000fe40005000000 */
[----:B------:R-:W-:Y:S02]  /*a330*/  PRMT R27, R30, 0x5410, R27 ;  /* 0x000054101e1b7816 */ /* 0x000fe4000000001b */
[----:B------:R-:W-:-:S07]  /*a340*/  PRMT R24, R24, 0x5410, R21 ;  /* 0x0000541018187816 */ /* 0x000fce0000000015 */
.L_x_22265:
[----:B------:R-:W-:Y:S05]  /*a350*/  BSYNC B1 ;  /* 0x0000000000017941 */ /* 0x000fea0003800000 */
.L_x_22264:
        /* <DEDUP_REMOVED lines=43> */
.L_x_22267:
[----:B------:R-:W-:Y:S05]  /*a610*/  BSYNC B1 ;  /* 0x0000000000017941 */ /* 0x000fea0003800000 */
.L_x_22266:
        /* <DEDUP_REMOVED lines=48> */
.L_x_22269:
[----:B------:R-:W-:Y:S05]  /*a920*/  BSYNC B1 ;  /* 0x0000000000017941 */ /* 0x000fea0003800000 */
.L_x_22268:
        /* <DEDUP_REMOVED lines=47> */
.L_x_22271:
[----:B------:R-:W-:Y:S05]  /*ac20*/  BSYNC B1 ;  /* 0x0000000000017941 */ /* 0x000fea0003800000 */
.L_x_22270:
        /* <DEDUP_REMOVED lines=43> */
.L_x_22273:
[----:B------:R-:W-:Y:S05]  /*aee0*/  BSYNC B1 ;  /* 0x0000000000017941 */ /* 0x000fea0003800000 */
.L_x_22272:
        /* <DEDUP_REMOVED lines=48> */
.L_x_22275:
[----:B------:R-:W-:Y:S05]  /*b1f0*/  BSYNC B1 ;  /* 0x0000000000017941 */ /* 0x000fea0003800000 */
.L_x_22274:
        /* <DEDUP_REMOVED lines=47> */
.L_x_22277:
[----:B------:R-:W-:Y:S05]  /*b4f0*/  BSYNC B1 ;  /* 0x0000000000017941 */ /* 0x000fea0003800000 */
.L_x_22276:
        /* <DEDUP_REMOVED lines=43> */
.L_x_22279:
[----:B------:R-:W-:Y:S05]  /*b7b0*/  BSYNC B1 ;  /* 0x0000000000017941 */ /* 0x000fea0003800000 */
.L_x_22278:
        /* <DEDUP_REMOVED lines=48> */
.L_x_22281:
[----:B------:R-:W-:Y:S05]  /*bac0*/  BSYNC B1 ;  /* 0x0000000000017941 */ /* 0x000fea0003800000 */
.L_x_22280:
[----:B-----5:R-:W-:Y:S02]  /*bad0*/  HMUL2 R21, R88, R21 ;  /* 0x0000001558157232 */ /* 0x020fe40000000000 */
[--C-:B------:R-:W-:Y:S02]  /*bae0*/  HADD2.F32 R26, -RZ, R25.reuse.H0_H0 ;  /* 0x20000019ff1a7230 */ /* 0x100fe40000004100 */
[----:B------:R-:W-:Y:S01]  /*baf0*/  FADD.FTZ R27, R24, R27 ;  /* 0x0000001b181b7221 */ /* 0x000fe20000010000 */
[----:B------:R-:W-:Y:S01]  /*bb00*/  HADD2.F32 R25, -RZ, R25.H1_H1 ;  /* 0x30000019ff197230 */ /* 0x000fe20000004100 */
[----:B------:R-:W-:Y:S01]  /*bb10*/  HFMA2.MMA R21, R87, R20, R21 ;  /* 0x0000001457157235 */ /* 0x000fe20000000015 */
[----:B------:R-:W-:-:S03]  /*bb20*/  IADD3 R20, P1, R56, R28, RZ ;  /* 0x0000001c38147210 */ /* 0x000fc60007f3e0ff */
[----:B------:R-:W-:Y:S01]  /*bb30*/  FADD.FTZ R26, R26, R25 ;  /* 0x000000191a1a7221 */ /* 0x000fe20000010000 */
[----:B------:R-:W-:Y:S01]  /*bb40*/  FADD.FTZ R12, R27, R12 ;  /* 0x0000000c1b0c7221 */ /* 0x000fe20000010000 */
[----:B------:R-:W-:Y:S02]  /*bb50*/  LEA R24, P2, R20, R32, 0x1 ;  /* 0x0000002014187211 */ /* 0x000fe400078408ff */
[----:B------:R-:W-:Y:S01]  /*bb60*/  FADD.FTZ R11, R26, R11 ;  /* 0x0000000b1a0b7221 */ /* 0x000fe20000010000 */
[----:B------:R-:W-:Y:S01]  /*bb70*/  LEA.HI.X.SX32 R25, R56, R35, 0x1, P1 ;  /* 0x0000002338197211 */ /* 0x000fe200008f0eff */
[----:B------:R-:W-:Y:S01]  /*bb80*/  BSSY B1, `(.L_x_22282) ;  /* 0x0000026000017945 */ /* 0x000fe20003800000 */
[----:B------:R-:W-:Y:S02]  /*bb90*/  HFMA2 R22, R89, R22, R21 ;  /* 0x0000001659167231 */ /* 0x000fe40000000015 */
[----:B------:R-:W-:Y:S02]  /*bba0*/  LEA.HI.X R25, R20, R33, R25, 0x1, P2 ;  /* 0x0000002114197211 */ /* 0x000fe400010f0c19 */
[----:B------:R-:W-:-:S02]  /*bbb0*/  IADD3 R20, P1, R55, R28, RZ ;  /* 0x0000001c37147210 */ /* 0x000fc40007f3e0ff */
[----:B------:R-:W-:Y:S02]  /*bbc0*/  IADD3 R29, P2, R54, R28, RZ ;  /* 0x0000001c361d7210 */ /* 0x000fe40007f5e0ff */
[----:B------:R-:W5:Y:S01]  /*bbd0*/  LDG.E.128.CONSTANT R24, desc[UR12][R24.64] ;  /* 0x0000000c18187981 */ /* 0x000f62000c1e9d00 */
[----:B------:R-:W-:Y:S10]  /*bbe0*/  @P0 BRA `(.L_x_22283) ;  /* 0x00000000007c0947 */ /* 0x000ff40003800000 */
        /* <DEDUP_REMOVED lines=31> */
.L_x_22283:
[----:B------:R-:W-:Y:S05]  /*bde0*/  BSYNC B1 ;  /* 0x0000000000017941 */ /* 0x000fea0003800000 */
.L_x_22282:
[-C--:B------:R-:W-:Y:S01]  /*bdf0*/  LEA R28, P3, R29, R32.reuse, 0x1 ;  /* 0x000000201d1c7211 */ /* 0x080fe200078608ff */
[----:B-----5:R-:W-:Y:S01]  /*be00*/  HMUL2 R25, R88, R25 ;  /* 0x0000001958197232 */ /* 0x020fe20000000000 */
[-C--:B------:R-:W-:Y:S02]  /*be10*/  LEA.HI.X.SX32 R30, R54, R35.reuse, 0x1, P2 ;  /* 0x00000023361e7211 */ /* 0x080fe400010f0eff */
[C---:B------:R-:W-:Y:S02]  /*be20*/  LEA R32, P2, R20.reuse, R32, 0x1 ;  /* 0x0000002014207211 */ /* 0x040fe400078408ff */
[----:B------:R-:W-:Y:S01]  /*be30*/  LEA.HI.X.SX32 R35, R55, R35, 0x1, P1 ;  /* 0x0000002337237211 */ /* 0x000fe200008f0eff */
[----:B------:R-:W-:Y:S01]  /*be40*/  HFMA2.MMA R24, R87, R24, R25 ;  /* 0x0000001857187235 */ /* 0x000fe20000000019 */
[-C--:B------:R-:W-:Y:S02]  /*be50*/  LEA.HI.X R29, R29, R33.reuse, R30, 0x1, P3 ;  /* 0x000000211d1d7211 */ /* 0x080fe400018f0c1e */
[----:B------:R-:W-:-:S04]  /*be60*/  LEA.HI.X R33, R20, R33, R35, 0x1, P2 ;  /* 0x0000002114217211 */ /* 0x000fc800010f0c23 */
[----:B------:R-:W5:Y:S01]  /*be70*/  LDG.E.128.CONSTANT R28, desc[UR12][R28.64] ;  /* 0x0000000c1c1c7981 */ /* 0x000f62000c1e9d00 */
[----:B------:R-:W-:Y:S02]  /*be80*/  BSSY B1, `(.L_x_22284) ;  /* 0x0000025000017945 */ /* 0x000fe40003800000 */
[----:B------:R-:W-:Y:S01]  /*be90*/  HFMA2 R24, R89, R26, R24 ;  /* 0x0000001a59187231 */ /* 0x000fe20000000018 */
[----:B------:R-:W5:Y:S01]  /*bea0*/  LDG.E.128.CONSTANT R32, desc[UR12][R32.64] ;  /* 0x0000000c20207981 */ /* 0x000f62000c1e9d00 */
[----:B------:R-:W-:Y:S02]  /*beb0*/  HFMA2.MMA R22, R90, R23, R22 ;  /* 0x000000175a167235 */ /* 0x000fe40000000016 */
[----:B------:R-:W-:Y:S01]  /*bec0*/  HFMA2 R27, R90, R27, R24 ;  /* 0x0000001b5a1b7231 */ /* 0x000fe20000000018 */
[----:B------:R-:W-:Y:S08]  /*bed0*/  @P0 BRA `(.L_x_22285) ;  /* 0x00000000007c0947 */ /* 0x000ff00003800000 */
[----:B------:R-:W-:Y:S01]  /*bee0*/  VIADD R20, R53, 0x2 ;  /* 0x0000000235147836 */ /* 0x000fe20000000000 */
[----:B-----5:R-:W-:Y:S02]  /*bef0*/  PRMT R21, R34, 0x7632, R21 ;  /* 0x0000763222157816 */ /* 0x020fe40000000015 */
[----:B------:R-:W-:Y:S02]  /*bf00*/  PRMT R24, R35, 0x7632, R24 ;  /* 0x0000763223187816 */ /* 0x000fe40000000018 */
[----:B------:R-:W-:Y:S02]  /*bf10*/  ISETP.GE.AND P1, PT, R20, UR14, PT ;  /* 0x0000000e14007c0c */ /* 0x000fe4000bf26270 */
[----:B------:R-:W-:-:S04]  /*bf20*/  IADD3 R20, R53, 0x3, RZ ;  /* 0x0000000335147810 */ /* 0x000fc80007ffe0ff */
        /* <DEDUP_REMOVED lines=14> */
[----:B------:R-:W-:-:S02]  /*c010*/  IADD3 R20, R53, 0x7, RZ ;  /* 0x0000000735147810 */ /* 0x000fc40007ffe0ff */
[----:B------:R-:W-:Y:S02]  /*c020*/  SEL R35, R35, RZ, !P5 ;  /* 0x000000ff23237207 */ /* 0x000fe40006800000 */
[----:B------:R-:W-:Y:S01]  /*c030*/  ISETP.GE.AND P6, PT, R20, UR14, PT ;  /* 0x0000000e14007c0c */ /* 0x000fe2000bfc6270 */
[----:B------:R-:W-:Y:S01]  /*c040*/  VIADD R20, R53, 0x1 ;  /* 0x0000000135147836 */ /* 0x000fe20000000000 */
[----:B------:R-:W-:Y:S02]  /*c050*/  PRMT R34, R23, 0x5410, R34 ;  /* 0x0000541017227816 */ /* 0x000fe40000000022 */
[----:B------:R-:W-:Y:S02]  /*c060*/  SEL R24, R24, RZ, !P6 ;  /* 0x000000ff18187207 */ /* 0x000fe40007000000 */
[----:B------:R-:W-:Y:S02]  /*c070*/  ISETP.GE.AND P2, PT, R20, UR14, PT ;  /* 0x0000000e14007c0c */ /* 0x000fe4000bf46270 */
[----:B------:R-:W-:-:S02]  /*c080*/  PRMT R20, R32, 0x7632, R20 ;  /* 0x0000763220147816 */ /* 0x000fc40000000014 */
[----:B------:R-:W-:Y:S02]  /*c090*/  SEL R32, R32, RZ, !P1 ;  /* 0x000000ff20207207 */ /* 0x000fe40004800000 */
[----:B------:R-:W-:Y:S02]  /*c0a0*/  SEL R21, R20, RZ, !P2 ;  /* 0x000000ff14157207 */ /* 0x000fe40005000000 */
[----:B------:R-:W-:Y:S02]  /*c0b0*/  PRMT R35, R35, 0x5410, R24 ;  /* 0x0000541023237816 */ /* 0x000fe40000000018 */
[----:B------:R-:W-:-:S07]  /*c0c0*/  PRMT R32, R32, 0x5410, R21 ;  /* 0x0000541020207816 */ /* 0x000fce0000000015 */
.L_x_22285:
[----:B------:R-:W-:Y:S05]  /*c0d0*/  BSYNC B1 ;  /* 0x0000000000017941 */ /* 0x000fea0003800000 */
.L_x_22284:
[----:B-----5:R-:W-:Y:S02]  /*c0e0*/  HMUL2 R33, R88, R33 ;  /* 0x0000002158217232 */ /* 0x020fe40000000000 */
[--C-:B------:R-:W-:Y:S01]  /*c0f0*/  HADD2.F32 R20, -RZ, R22.reuse.H0_H0 ;  /* 0x20000016ff147230 */ /* 0x100fe20000004100 */
[----:B------:R-:W-:Y:S01]  /*c100*/  BSSY B1, `(.L_x_22286) ;  /* 0x000002f000017945 */ /* 0x000fe20003800000 */
[----:B------:R-:W-:Y:S02]  /*c110*/  HADD2.F32 R21, -RZ, R22.H1_H1 ;  /* 0x30000016ff157230 */ /* 0x000fe40000004100 */
[--C-:B------:R-:W-:Y:S01]  /*c120*/  HADD2.F32 R22, -RZ, R27.reuse.H0_H0 ;  /* 0x2000001bff167230 */ /* 0x100fe20000004100 */
[----:B------:R-:W-:Y:S01]  /*c130*/  HFMA2.MMA R33, R87, R32, R33 ;  /* 0x0000002057217235 */ /* 0x000fe20000000021 */
[----:B------:R-:W-:Y:S02]  /*c140*/  HADD2.F32 R27, -RZ, R27.H1_H1 ;  /* 0x3000001bff1b7230 */ /* 0x000fe40000004100 */
[----:B------:R-:W-:-:S03]  /*c150*/  FADD.FTZ R21, R20, R21 ;  /* 0x0000001514157221 */ /* 0x000fc60000010000 */
[----:B------:R-:W-:Y:S01]  /*c160*/  FADD.FTZ R22, R22, R27 ;  /* 0x0000001b16167221 */ /* 0x000fe20000010000 */
[----:B------:R-:W-:-:S03]  /*c170*/  FADD.FTZ R10, R21, R10 ;  /* 0x0000000a150a7221 */ /* 0x000fc60000010000 */
[----:B------:R-:W-:Y:S02]  /*c180*/  HFMA2 R33, R89, R34, R33 ;  /* 0x0000002259217231 */ /* 0x000fe40000000021 */
[----:B------:R-:W-:-:S04]  /*c190*/  FADD.FTZ R9, R22, R9 ;  /* 0x0000000916097221 */ /* 0x000fc80000010000 */
[----:B------:R-:W-:-:S10]  /*c1a0*/  HFMA2.MMA R33, R90, R35, R33 ;  /* 0x000000235a217235 */ /* 0x000fd40000000021 */
[--C-:B------:R-:W-:Y:S02]  /*c1b0*/  HADD2.F32 R23, -RZ, R33.reuse.H0_H0 ;  /* 0x20000021ff177230 */ /* 0x100fe40000004100 */
[----:B------:R-:W-:-:S05]  /*c1c0*/  HADD2.F32 R24, -RZ, R33.H1_H1 ;  /* 0x30000021ff187230 */ /* 0x000fca0000004100 */
[----:B------:R-:W-:-:S04]  /*c1d0*/  FADD.FTZ R23, R23, R24 ;  /* 0x0000001817177221 */ /* 0x000fc80000010000 */
[----:B------:R-:W-:Y:S01]  /*c1e0*/  FADD.FTZ R8, R23, R8 ;  /* 0x0000000817087221 */ /* 0x000fe20000010000 */
[----:B------:R-:W-:Y:S06]  /*c1f0*/  @P0 BRA `(.L_x_22287) ;  /* 0x00000000007c0947 */ /* 0x000fec0003800000 */
[C---:B------:R-:W-:Y:S01]  /*c200*/  IADD3 R20, R53.reuse, 0x1, RZ ;  /* 0x0000000135147810 */ /* 0x040fe20007ffe0ff */
[C---:B------:R-:W-:Y:S01]  /*c210*/  VIADD R22, R53.reuse, 0x3 ;  /* 0x0000000335167836 */ /* 0x040fe20000000000 */
[----:B------:R-:W-:Y:S02]  /*c220*/  IADD3 R21, R53, 0x2, RZ ;  /* 0x0000000235157810 */ /* 0x000fe40007ffe0ff */
[----:B------:R-:W-:Y:S02]  /*c230*/  ISETP.GE.AND P3, PT, R20, UR14, PT ;  /* 0x0000000e14007c0c */ /* 0x000fe4000bf66270 */
[----:B------:R-:W-:Y:S01]  /*c240*/  ISETP.GE.AND P5, PT, R21, UR14, PT ;  /* 0x0000000e15007c0c */ /* 0x000fe2000bfa6270 */
[C---:B------:R-:W-:Y:S01]  /*c250*/  VIADD R21, R53.reuse, 0x7 ;  /* 0x0000000735157836 */ /* 0x040fe20000000000 */
[C---:B------:R-:W-:Y:S02]  /*c260*/  IADD3 R20, R53.reuse, 0x5, RZ ;  /* 0x0000000535147810 */ /* 0x040fe40007ffe0ff */
[----:B------:R-:W-:-:S02]  /*c270*/  IADD3 R23, R53, 0x4, RZ ;  /* 0x0000000435177810 */ /* 0x000fc40007ffe0ff */
[C---:B------:R-:W-:Y:S02]  /*c280*/  ISETP.GE.AND P6, PT, R53.reuse, UR14, PT ;  /* 0x0000000e35007c0c */ /* 0x040fe4000bfc6270 */
[----:B------:R-:W-:Y:S02]  /*c290*/  IADD3 R53, R53, 0x6, RZ ;  /* 0x0000000635357810 */ /* 0x000fe40007ffe0ff */
[----:B------:R-:W-:Y:S02]  /*c2a0*/  ISETP.GE.AND P1, PT, R20, UR14, PT ;  /* 0x0000000e14007c0c */ /* 0x000fe4000bf26270 */
[----:B------:R-:W-:Y:S02]  /*c2b0*/  ISETP.GE.AND P2, PT, R22, UR14, PT ;  /* 0x0000000e16007c0c */ /* 0x000fe4000bf46270 */
[----:B------:R-:W-:Y:S02]  /*c2c0*/  ISETP.GE.AND P4, PT, R23, UR14, PT ;  /* 0x0000000e17007c0c */ /* 0x000fe4000bf86270 */
[----:B------:R-:W-:-:S02]  /*c2d0*/  SEL R20, R28, RZ, !P6 ;  /* 0x000000ff1c147207 */ /* 0x000fc40007000000 */
[----:B------:R-:W-:Y:S02]  /*c2e0*/  ISETP.GE.AND P0, PT, R21, UR14, PT ;  /* 0x0000000e15007c0c */ /* 0x000fe4000bf06270 */
[----:B------:R-:W-:Y:S02]  /*c2f0*/  ISETP.GE.AND P6, PT, R53, UR14, PT ;  /* 0x0000000e35007c0c */ /* 0x000fe4000bfc6270 */
[----:B------:R-:W-:Y:S02]  /*c300*/  PRMT R28, R28, 0x7632, R28 ;  /* 0x000076321c1c7816 */ /* 0x000fe4000000001c */
[----:B------:R-:W-:Y:S02]  /*c310*/  PRMT R22, R29, 0x7632, R22 ;  /* 0x000076321d167816 */ /* 0x000fe40000000016 */
[----:B------:R-:W-:Y:S02]  /*c320*/  PRMT R23, R30, 0x7632, R23 ;  /* 0x000076321e177816 */ /* 0x000fe40000000017 */
[----:B------:R-:W-:-:S02]  /*c330*/  PRMT R24, R31, 0x7632, R24 ;  /* 0x000076321f187816 */ /* 0x000fc40000000018 */
[----:B------:R-:W-:Y:S02]  /*c340*/  SEL R29, R29, RZ, !P5 ;  /* 0x000000ff1d1d7207 */ /* 0x000fe40006800000 */
[----:B------:R-:W-:Y:S02]  /*c350*/  SEL R30, R30, RZ, !P4 ;  /* 0x000000ff1e1e7207 */ /* 0x000fe40006000000 */
[----:B------:R-:W-:Y:S02]  /*c360*/  SEL R31, R31, RZ, !P6 ;  /* 0x000000ff1f1f7207 */ /* 0x000fe40007000000 */
[----:B------:R-:W-:Y:S02]  /*c370*/  SEL R21, R28, RZ, !P3 ;  /* 0x000000ff1c157207 */ /* 0x000fe40005800000 */
[----:B------:R-:W-:Y:S02]  /*c380*/  SEL R22, R22, RZ, !P2 ;  /* 0x000000ff16167207 */ /* 0x000fe40005000000 */
[----:B------:R-:W-:-:S02]  /*c390*/  SEL R23, R23, RZ, !P1 ;  /* 0x000000ff17177207 */ /* 0x000fc40004800000 */
[----:B------:R-:W-:Y:S02]  /*c3a0*/  SEL R24, R24, RZ, !P0 ;  /* 0x000000ff18187207 */ /* 0x000fe40004000000 */
[----:B------:R-:W-:Y:S02]  /*c3b0*/  PRMT R28, R20, 0x5410, R21 ;  /* 0x00005410141c7816 */ /* 0x000fe40000000015 */
[----:B------:R-:W-:Y:S02]  /*c3c0*/  PRMT R29, R29, 0x5410, R22 ;  /* 0x000054101d1d7816 */ /* 0x000fe40000000016 */
[----:B------:R-:W-:Y:S02]  /*c3d0*/  PRMT R30, R30, 0x5410, R23 ;  /* 0x000054101e1e7816 */ /* 0x000fe40000000017 */
[----:B------:R-:W-:-:S07]  /*c3e0*/  PRMT R31, R31, 0x5410, R24 ;  /* 0x000054101f1f7816 */ /* 0x000fce0000000018 */
.L_x_22287:
[----:B------:R-:W-:Y:S05]  /*c3f0*/  BSYNC B1 ;  /* 0x0000000000017941 */ /* 0x000fea0003800000 */
.L_x_22286:
[----:B------:R-:W-:Y:S01]  /*c400*/  HMUL2 R29, R88, R29 ;  /* 0x0000001d581d7232 */ /* 0x000fe20000000000 */
[----:B------:R-:W-:-:S03]  /*c410*/  IADD3 R79, R79, 0x4, RZ ;  /* 0x000000044f4f7810 */ /* 0x000fc60007ffe0ff */
[----:B------:R-:W-:Y:S01]  /*c420*/  HFMA2 R29, R87, R28, R29 ;  /* 0x0000001c571d7231 */ /* 0x000fe2000000001d */
[----:B------:R-:W-:-:S05]  /*c430*/  ISETP.GE.AND P0, PT, R79, UR4, PT ;  /* 0x000000044f007c0c */ /* 0x000fca000bf06270 */
[----:B------:R-:W-:-:S10]  /*c440*/  HFMA2.MMA R29, R89, R30, R29 ;  /* 0x0000001e591d7235 */ /* 0x000fd4000000001d */
[----:B------:R-:W-:-:S05]  /*c450*/  HFMA2 R29, R90, R31, R29 ;  /* 0x0000001f5a1d7231 */ /* 0x000fca000000001d */
[--C-:B------:R-:W-:Y:S02]  /*c460*/  HADD2.F32 R20, -RZ, R29.reuse.H0_H0 ;  /* 0x2000001dff147230 */ /* 0x100fe40000004100 */
[----:B------:R-:W-:-:S05]  /*c470*/  HADD2.F32 R29, -RZ, R29.H1_H1 ;  /* 0x3000001dff1d7230 */ /* 0x000fca0000004100 */
[----:B------:R-:W-:-:S04]  /*c480*/  FADD.FTZ R20, R20, R29 ;  /* 0x0000001d14147221 */ /* 0x000fc80000010000 */
[----:B------:R-:W-:Y:S01]  /*c490*/  FADD.FTZ R7, R20, R7 ;  /* 0x0000000714077221 */ /* 0x000fe20000010000 */
[----:B------:R-:W-:Y:S06]  /*c4a0*/  @!P0 BRA `(.L_x_22288) ;  /* 0xffffffa0002c8947 */ /* 0x000fec000383ffff */
.L_x_22223:
[----:B------:R-:W-:Y:S05]  /*c4b0*/  BSYNC B0 ;  /* 0x0000000000007941 */ /* 0x000fea0003800000 */
.L_x_22222:
[----:B------:R-:W1:Y:S01]  /*c4c0*/  SHFL.BFLY PT, R21, R52, 0x2, 0x1f ;  /* 0x0c401f0034157f89 */ /* 0x000e6200000e0000 */
[----:B------:R-:W-:Y:S01]  /*c4d0*/  LOP3.LUT P0, RZ, R4, 0x3, RZ, 0xc0, !PT ;  /* 0x0000000304ff7812 */ /* 0x000fe2000780c0ff */
[----:B------:R-:W-:Y:S02]  /*c4e0*/  BSSY B0, `(.L_x_22289) ;  /* 0x00000b2000007945 */ /* 0x000fe40003800000 */
[----:B------:R-:W3:Y:S04]  /*c4f0*/  SHFL.BFLY PT, R0, R3, 0x2, 0x1f ;  /* 0x0c401f0003007f89 */ /* 0x000ee800000e0000 */
[----:B0-----:R-:W0:Y:S04]  /*c500*/  SHFL.BFLY PT, R5, R2, 0x2, 0x1f ;  /* 0x0c401f0002057f89 */ /* 0x001e2800000e0000 */
[----:B------:R-:W4:Y:S04]  /*c510*/  SHFL.BFLY PT, R24, R45, 0x2, 0x1f ;  /* 0x0c401f002d187f89 */ /* 0x000f2800000e0000 */
[----:B------:R-:W2:Y:S04]  /*c520*/  SHFL.BFLY PT, R6, R51, 0x2, 0x1f ;  /* 0x0c401f0033067f89 */ /* 0x000ea800000e0000 */
[----:B------:R-:W2:Y:S01]  /*c530*/  SHFL.BFLY PT, R23, R50, 0x2, 0x1f ;  /* 0x0c401f0032177f89 */ /* 0x000ea200000e0000 */
[----:B-1----:R-:W-:-:S03]  /*c540*/  FADD.FTZ R52, R21, R52 ;  /* 0x0000003415347221 */ /* 0x002fc60000010000 */
[----:B------:R-:W1:Y:S01]  /*c550*/  SHFL.BFLY PT, R20, R49, 0x2, 0x1f ;  /* 0x0c401f0031147f89 */ /* 0x000e6200000e0000 */
[----:B---3--:R-:W-:-:S03]  /*c560*/  FADD.FTZ R3, R0, R3 ;  /* 0x0000000300037221 */ /* 0x008fc60000010000 */
[----:B------:R-:W3:Y:S01]  /*c570*/  SHFL.BFLY PT, R21, R36, 0x2, 0x1f ;  /* 0x0c401f0024157f89 */ /* 0x000ee200000e0000 */
[----:B0-----:R-:W-:-:S03]  /*c580*/  FADD.FTZ R0, R5, R2 ;  /* 0x0000000205007221 */ /* 0x001fc60000010000 */
[----:B------:R-:W0:Y:S01]  /*c590*/  SHFL.BFLY PT, R25, R48, 0x2, 0x1f ;  /* 0x0c401f0030197f89 */ /* 0x000e2200000e0000 */
[----:B----4-:R-:W-:-:S03]  /*c5a0*/  FADD.FTZ R45, R24, R45 ;  /* 0x0000002d182d7221 */ /* 0x010fc60000010000 */
[----:B------:R-:W4:Y:S01]  /*c5b0*/  SHFL.BFLY PT, R22, R47, 0x2, 0x1f ;  /* 0x0c401f002f167f89 */ /* 0x000f2200000e0000 */
[----:B--2---:R-:W-:-:S03]  /*c5c0*/  FADD.FTZ R51, R6, R51 ;  /* 0x0000003306337221 */ /* 0x004fc60000010000 */
[----:B------:R-:W2:Y:S01]  /*c5d0*/  SHFL.BFLY PT, R5, R38, 0x2, 0x1f ;  /* 0x0c401f0026057f89 */ /* 0x000ea200000e0000 */
[----:B------:R-:W-:Y:S01]  /*c5e0*/  FADD.FTZ R50, R23, R50 ;  /* 0x0000003217327221 */ /* 0x000fe20000010000 */
[----:B------:R-:W2:Y:S02]  /*c5f0*/  S2R R2, SR_TID.X ;  /* 0x0000000000027919 */ /* 0x000ea40000002100 */
        /* <DEDUP_REMOVED lines=10> */
[----:B------:R-:W2:Y:S04]  /*c6a0*/  SHFL.BFLY PT, R31, R42, 0x2, 0x1f ;  /* 0x0c401f002a1f7f89 */ /* 0x000ea800000e0000 */
[----:B------:R-:W2:Y:S01]  /*c6b0*/  SHFL.BFLY PT, R28, R41, 0x2, 0x1f ;  /* 0x0c401f00291c7f89 */ /* 0x000ea200000e0000 */
[----:B------:R-:W-:-:S03]  /*c6c0*/  FADD.FTZ R15, R24, R15 ;  /* 0x0000000f180f7221 */ /* 0x000fc60000010000 */
[----:B------:R-:W2:Y:S01]  /*c6d0*/  SHFL.BFLY PT, R30, R39, 0x2, 0x1f ;  /* 0x0c401f00271e7f89 */ /* 0x000ea200000e0000 */
[----:B-1----:R-:W-:Y:S01]  /*c6e0*/  FADD.FTZ R44, R29, R44 ;  /* 0x0000002c1d2c7221 */ /* 0x002fe20000010000 */
[----:B------:R-:W-:Y:S02]  /*c6f0*/  LOP3.LUT R24, R2, 0xffffffc0, RZ, 0xc0, !PT ;  /* 0xffffffc002187812 */ /* 0x000fe400078ec0ff */
[----:B------:R-:W1:Y:S01]  /*c700*/  SHFL.BFLY PT, R6, R37, 0x2, 0x1f ;  /* 0x0c401f0025067f89 */ /* 0x000e6200000e0000 */
[----:B---3--:R-:W-:Y:S01]  /*c710*/  FADD.FTZ R40, R33, R40 ;  /* 0x0000002821287221 */ /* 0x008fe20000010000 */
[----:B------:R-:W-:Y:S02]  /*c720*/  ISETP.NE.OR P1, PT, R24, 0x40, P0 ;  /* 0x000000401800780c */ /* 0x000fe40000725670 */
[----:B------:R-:W3:Y:S01]  /*c730*/  SHFL.BFLY PT, R36, R3, 0x1, 0x1f ;  /* 0x0c201f0003247f89 */ /* 0x000ee200000e0000 */
[----:B0-----:R-:W-:-:S03]  /*c740*/  FADD.FTZ R46, R27, R46 ;  /* 0x0000002e1b2e7221 */ /* 0x001fc60000010000 */
[----:B------:R-:W0:Y:S01]  /*c750*/  SHFL.BFLY PT, R20, R19, 0x2, 0x1f ;  /* 0x0c401f0013147f89 */ /* 0x000e2200000e0000 */
[----:B----4-:R-:W-:-:S03]  /*c760*/  FADD.FTZ R43, R26, R43 ;  /* 0x0000002b1a2b7221 */ /* 0x010fc60000010000 */
[----:B------:R-:W4:Y:S01]  /*c770*/  SHFL.BFLY PT, R23, R18, 0x2, 0x1f ;  /* 0x0c401f0012177f89 */ /* 0x000f2200000e0000 */
[----:B--2---:R-:W-:-:S03]  /*c780*/  FADD.FTZ R42, R31, R42 ;  /* 0x0000002a1f2a7221 */ /* 0x004fc60000010000 */
[----:B------:R-:W2:Y:S01]  /*c790*/  SHFL.BFLY PT, R22, R17, 0x2, 0x1f ;  /* 0x0c401f0011167f89 */ /* 0x000ea200000e0000 */
[----:B------:R-:W-:-:S03]  /*c7a0*/  FADD.FTZ R41, R28, R41 ;  /* 0x000000291c297221 */ /* 0x000fc60000010000 */
[----:B------:R-:W2:Y:S01]  /*c7b0*/  SHFL.BFLY PT, R25, R16, 0x2, 0x1f ;  /* 0x0c401f0010197f89 */ /* 0x000ea200000e0000 */
[----:B------:R-:W-:-:S03]  /*c7c0*/  FADD.FTZ R39, R30, R39 ;  /* 0x000000271e277221 */ /* 0x000fc60000010000 */
        /* <DEDUP_REMOVED lines=37> */
[----:B--2---:R-:W-:Y:S01]  /*ca20*/  FADD.FTZ R82, R50, R21 ;  /* 0x0000001532527221 */ /* 0x004fe20000010000 */
[----:B------:R-:W-:Y:S02]  /*ca30*/  FADD.FTZ R85, R49, R20 ;  /* 0x0000001431557221 */ /* 0x000fe40000010000 */
        /* <DEDUP_REMOVED lines=11> */
[----:B------:R-:W-:-:S03]  /*caf0*/  SHF.R.S32.HI R5, RZ, 0x1f, R2 ;  /* 0x0000001fff057819 */ /* 0x000fc60000011402 */
[----:B------:R-:W4:Y:S01]  /*cb00*/  SHFL.BFLY PT, R26, R69, 0x1, 0x1f ;  /* 0x0c201f00451a7f89 */ /* 0x000f2200000e0000 */
[----:B------:R-:W-:Y:S01]  /*cb10*/  LEA.HI R5, R5, R2, RZ, 0x5 ;  /* 0x0000000205057211 */ /* 0x000fe200078f28ff */
[----:B--2--5:R-:W-:Y:S02]  /*cb20*/  FADD.FTZ R80, R8, R3 ;  /* 0x0000000308507221 */ /* 0x024fe40000010000 */
[----:B------:R-:W2:Y:S01]  /*cb30*/  SHFL.BFLY PT, R27, R68, 0x1, 0x1f ;  /* 0x0c201f00441b7f89 */ /* 0x000ea200000e0000 */
[----:B------:R-:W-:Y:S01]  /*cb40*/  SHF.R.S32.HI R5, RZ, 0x5, R5 ;  /* 0x00000005ff057819 */ /* 0x000fe20000011405 */
[----:B------:R-:W-:Y:S02]  /*cb50*/  FADD.FTZ R63, R43, R6 ;  /* 0x000000062b3f7221 */ /* 0x000fe40000010000 */
[----:B------:R-:W2:Y:S01]  /*cb60*/  SHFL.BFLY PT, R28, R19, 0x1, 0x1f ;  /* 0x0c201f00131c7f89 */ /* 0x000ea200000e0000 */
[----:B-1----:R-:W-:Y:S01]  /*cb70*/  FADD.FTZ R65, R41, R20 ;  /* 0x0000001429417221 */ /* 0x002fe20000010000 */
[----:B------:R-:W-:-:S02]  /*cb80*/  IMAD.SHL.U32 R3, R5, 0x100, RZ ;  /* 0x0000010005037824 */ /* 0x000fc400078e00ff */
[----:B------:R-:W1:Y:S01]  /*cb90*/  SHFL.BFLY PT, R29, R18, 0x1, 0x1f ;  /* 0x0c201f00121d7f89 */ /* 0x000e6200000e0000 */
[----:B---3--:R-:W-:-:S03]  /*cba0*/  FADD.FTZ R64, R40, R21 ;  /* 0x0000001528407221 */ /* 0x008fc60000010000 */
[----:B------:R-:W3:Y:S01]  /*cbb0*/  SHFL.BFLY PT, R30, R17, 0x1, 0x1f ;  /* 0x0c201f00111e7f89 */ /* 0x000ee200000e0000 */
[----:B0-----:R-:W-:-:S03]  /*cbc0*/  FADD.FTZ R67, R39, R22 ;  /* 0x0000001627437221 */ /* 0x001fc60000010000 */
[----:B------:R-:W0:Y:S01]  /*cbd0*/  SHFL.BFLY PT, R31, R16, 0x1, 0x1f ;  /* 0x0c201f00101f7f89 */ /* 0x000e2200000e0000 */
[----:B----4-:R-:W-:-:S03]  /*cbe0*/  FADD.FTZ R66, R38, R23 ;  /* 0x0000001726427221 */ /* 0x010fc60000010000 */
[----:B------:R-:W4:Y:S01]  /*cbf0*/  SHFL.BFLY PT, R32, R15, 0x1, 0x1f ;  /* 0x0c201f000f207f89 */ /* 0x000f2200000e0000 */
[----:B------:R-:W-:-:S03]  /*cc00*/  FADD.FTZ R69, R69, R26 ;  /* 0x0000001a45457221 */ /* 0x000fc60000010000 */
[----:B------:R-:W4:Y:S01]  /*cc10*/  SHFL.BFLY PT, R25, R14, 0x1, 0x1f ;  /* 0x0c201f000e197f89 */ /* 0x000f2200000e0000 */
[----:B--2---:R-:W-:-:S03]  /*cc20*/  FADD.FTZ R68, R68, R27 ;  /* 0x0000001b44447221 */ /* 0x004fc60000010000 */
        /* <DEDUP_REMOVED lines=11> */
[----:B------:R-:W-:Y:S01]  /*cce0*/  FADD.FTZ R74, R14, R25 ;  /* 0x000000190e4a7221 */ /* 0x000fe20000010000 */
[----:B------:R-:W-:Y:S01]  /*ccf0*/  BAR.SYNC.DEFER_BLOCKING 0x0 ;  /* 0x0000000000007b1d */ /* 0x000fe20000010000 */
[----:B--2---:R-:W-:Y:S01]  /*cd00*/  FADD.FTZ R77, R13, R34 ;  /* 0x000000220d4d7221 */ /* 0x004fe20000010000 */
[----:B------:R-:W-:Y:S01]  /*cd10*/  FADD.FTZ R76, R12, R33 ;  /* 0x000000210c4c7221 */ /* 0x000fe20000010000 */
[----:B-1----:R-:W-:Y:S01]  /*cd20*/  FADD.FTZ R79, R11, R24 ;  /* 0x000000180b4f7221 */ /* 0x002fe20000010000 */
[----:B---3--:R-:W-:Y:S01]  /*cd30*/  FADD.FTZ R78, R10, R35 ;  /* 0x000000230a4e7221 */ /* 0x008fe20000010000 */
[----:B0-----:R-:W-:Y:S01]  /*cd40*/  FADD.FTZ R81, R9, R46 ;  /* 0x0000002e09517221 */ /* 0x001fe20000010000 */
[----:B----4-:R-:W-:Y:S01]  /*cd50*/  FADD.FTZ R83, R7, R44 ;  /* 0x0000002c07537221 */ /* 0x010fe20000010000 */
        /* <DEDUP_REMOVED lines=42> */
.L_x_22290:
[----:B------:R-:W-:Y:S05]  /*d000*/  BSYNC B0 ;  /* 0x0000000000007941 */ /* 0x000fea0003800000 */
.L_x_22289:
[----:B------:R-:W-:Y:S01]  /*d010*/  BAR.SYNC.DEFER_BLOCKING 0x0 ;  /* 0x0000000000007b1d */ /* 0x000fe20000010000 */
[C---:B------:R-:W-:Y:S02]  /*d020*/  ISETP.GT.OR P1, PT, R2.reuse, 0x3f, P0 ;  /* 0x0000003f0200780c */ /* 0x040fe40000724670 */
[----:B------:R-:W-:-:S03]  /*d030*/  LOP3.LUT R40, R2, 0xffffffe0, RZ, 0xc0, !PT ;  /* 0xffffffe002287812 */ /* 0x000fc600078ec0ff */
        /* <DEDUP_REMOVED lines=74> */
.L_x_22292:
[----:B------:R-:W-:Y:S05]  /*d4e0*/  BSYNC B0 ;  /* 0x0000000000007941 */ /* 0x000fea0003800000 */
.L_x_22291:
[----:B------:R-:W-:Y:S01]  /*d4f0*/  BAR.SYNC.DEFER_BLOCKING 0x0 ;  /* 0x0000000000007b1d */ /* 0x000fe20000010000 */
[----:B------:R-:W-:Y:S02]  /*d500*/  ISETP.NE.OR P1, PT, R40, 0x20, P0 ;  /* 0x000000202800780c */ /* 0x000fe40000725670 */
[----:B------:R-:W-:-:S03]  /*d510*/  IADD3 R7, R2, 0x1f, RZ ;  /* 0x0000001f02077810 */ /* 0x000fc60007ffe0ff */
        /* <DEDUP_REMOVED lines=42> */
.L_x_22294:
[----:B------:R-:W-:Y:S05]  /*d7c0*/  BSYNC B0 ;  /* 0x0000000000007941 */ /* 0x000fea0003800000 */
.L_x_22293:
[----:B------:R-:W-:Y:S01]  /*d7d0*/  BAR.SYNC.DEFER_BLOCKING 0x0 ;  /* 0x0000000000007b1d */ /* 0x000fe20000010000 */
[----:B------:R-:W-:Y:S02]  /*d7e0*/  ISETP.GT.OR P1, PT, R2, 0x1f, P0 ;  /* 0x0000001f0200780c */ /* 0x000fe40000724670 */
[----:B------:R-:W-:-:S03]  /*d7f0*/  ISETP.GT.U32.AND P2, PT, R7, 0x3e, PT ;  /* 0x0000003e0700780c */ /* 0x000fc60003f44070 */
[----:B------:R-:W-:Y:S08]  /*d800*/  BSSY B0, `(.L_x_22295) ;  /* 0x000004a000007945 */ /* 0x000ff00003800000 */
[----:B------:R-:W-:Y:S05]  /*d810*/  @P1 BRA `(.L_x_22296) ;  /* 0x0000000400201947 */ /* 0x000fea0003800000 */
[----:B------:R-:W2:Y:S01]  /*d820*/  S2UR UR5, SR_CgaCtaId ;  /* 0x00000000000579c3 */ /* 0x000ea20000008800 */
[----:B------:R-:W-:Y:S01]  /*d830*/  UMOV UR4, 0x400 ;  /* 0x0000040000047882 */ /* 0x000fe20000000000 */
[----:B0-----:R-:W-:Y:S01]  /*d840*/  SHF.R.S32.HI R5, RZ, 0x1f, R4 ;  /* 0x0000001fff057819 */ /* 0x001fe20000011404 */
[----:B------:R-:W-:-:S03]  /*d850*/  UIADD3 UR4, UR4, 0x220, URZ ;  /* 0x0000022004047890 */ /* 0x000fc6000fffe03f */
[----:B------:R-:W-:-:S04]  /*d860*/  LEA.HI R2, R5, R4, RZ, 0x2 ;  /* 0x0000000405027211 */ /* 0x000fc800078f10ff */
[----:B------:R-:W-:Y:S01]  /*d870*/  LEA.HI R2, R2, R3, RZ, 0x1e ;  /* 0x0000000302027211 */ /* 0x000fe200078ff0ff */
[----:B--2---:R-:W-:-:S06]  /*d880*/  ULEA UR4, UR5, UR4, 0x18 ;  /* 0x0000000405047291 */ /* 0x004fcc000f8ec03f */
[----:B------:R-:W-:-:S05]  /*d890*/  LEA R35, R2, UR4, 0x2 ;  /* 0x0000000402237c11 */ /* 0x000fca000f8e10ff */
[----:B------:R-:W0:Y:S04]  /*d8a0*/  LDS R3, [R35] ;  /* 0x0000000023037984 */ /* 0x000e280000000800 */
[----:B------:R-:W2:Y:S04]  /*d8b0*/  LDS R2, [R35+0x20] ;  /* 0x0000200023027984 */ /* 0x000ea80000000800 */
[----:B------:R-:W3:Y:S04]  /*d8c0*/  LDS R5, [R35+0x40] ;  /* 0x0000400023057984 */ /* 0x000ee80000000800 */
[----:B-1----:R-:W1:Y:S04]  /*d8d0*/  LDS R6, [R35+0x60] ;  /* 0x0000600023067984 */ /* 0x002e680000000800 */
        /* <DEDUP_REMOVED lines=9> */
[----:B--2---:R-:W-:-:S03]  /*d970*/  FADD.FTZ R37, R37, R2 ;  /* 0x0000000225257221 */ /* 0x004fc60000010000 */
[----:B------:R-:W2:Y:S01]  /*d980*/  LDS R15, [R35+0x180] ;  /* 0x00018000230f7984 */ /* 0x000ea20000000800 */
[----:B---3--:R-:W-:-:S03]  /*d990*/  FADD.FTZ R54, R54, R5 ;  /* 0x0000000536367221 */ /* 0x008fc60000010000 */
[----:B------:R-:W3:Y:S01]  /*d9a0*/  LDS R16, [R35+0x1a0] ;  /* 0x0001a00023107984 */ /* 0x000ee20000000800 */
        /* <DEDUP_REMOVED lines=38> */
[----:B--2---:R-:W-:Y:S01]  /*dc10*/  FADD.FTZ R75, R75, R26 ;  /* 0x0000001a4b4b7221 */ /* 0x004fe20000010000 */
[----:B---3--:R-:W-:Y:S01]  /*dc20*/  FADD.FTZ R74, R74, R27 ;  /* 0x0000001b4a4a7221 */ /* 0x008fe20000010000 */
[----:B-1----:R-:W-:Y:S01]  /*dc30*/  FADD.FTZ R77, R77, R28 ;  /* 0x0000001c4d4d7221 */ /* 0x002fe20000010000 */
[----:B----4-:R-:W-:Y:S01]  /*dc40*/  FADD.FTZ R76, R76, R29 ;  /* 0x0000001d4c4c7221 */ /* 0x010fe20000010000 */
[----:B-----5:R-:W-:Y:S01]  /*dc50*/  FADD.FTZ R79, R79, R30 ;  /* 0x0000001e4f4f7221 */ /* 0x020fe20000010000 */
[----:B------:R-:W-:Y:S01]  /*dc60*/  FADD.FTZ R78, R78, R31 ;  /* 0x0000001f4e4e7221 */ /* 0x000fe20000010000 */
[----:B------:R-:W-:Y:S01]  /*dc70*/  FADD.FTZ R81, R81, R32 ;  /* 0x0000002051517221 */ /* 0x000fe20000010000 */
[----:B------:R-:W-:Y:S01]  /*dc80*/  FADD.FTZ R80, R80, R33 ;  /* 0x0000002150507221 */ /* 0x000fe20000010000 */
[----:B------:R-:W-:-:S07]  /*dc90*/  FADD.FTZ R83, R83, R34 ;  /* 0x0000002253537221 */ /* 0x000fce0000010000 */
.L_x_22296:
[----:B------:R-:W-:Y:S05]  /*dca0*/  BSYNC B0 ;  /* 0x0000000000007941 */ /* 0x000fea0003800000 */
.L_x_22295:
[----:B------:R-:W-:Y:S06]  /*dcb0*/  BAR.SYNC.DEFER_BLOCKING 0x0 ;  /* 0x0000000000007b1d */ /* 0x000fec0000010000 */
[----:B------:R-:W-:Y:S05]  /*dcc0*/  @P2 EXIT ;  /* 0x000000000000294d */ /* 0x000fea0003800000 */
[----:B------:R-:W2:Y:S01]  /*dcd0*/  S2UR UR6, SR_CTAID.Y ;  /* 0x00000000000679c3 */ /* 0x000ea20000002600 */
[----:B------:R-:W-:Y:S01]  /*dce0*/  ULDC UR5, c[0x0][0x14] ;  /* 0x0000050000057ab9 */ /* 0x000fe20000000800 */
[----:B------:R-:W-:-:S06]  /*dcf0*/  ULDC UR4, c[0x0][0xc] ;  /* 0x0000030000047ab9 */ /* 0x000fcc0000000800 */
[----:B------:R-:W3:Y:S01]  /*dd00*/  S2UR UR7, SR_CTAID.X ;  /* 0x00000000000779c3 */ /* 0x000ee20000002500 */
[----:B--2---:R-:W-:-:S04]  /*dd10*/  UIMAD UR4, UR6, UR4, URZ ;  /* 0x00000004060472a4 */ /* 0x004fc8000f8e023f */
[----:B------:R-:W-:Y:S02]  /*dd20*/  UIMAD UR4, UR4, UR5, URZ ;  /* 0x00000005040472a4 */ /* 0x000fe4000f8e023f */
[----:B---3--:R-:W-:Y:S01]  /*dd30*/  UIMAD UR6, UR7, UR5, URZ ;  /* 0x00000005070672a4 */ /* 0x008fe2000f8e023f */
[----:B------:R-:W-:Y:S11]  /*dd40*/  @P0 EXIT ;  /* 0x000000000000094d */ /* 0x000ff60003800000 */
[----:B------:R-:W2:Y:S01]  /*dd50*/  S2UR UR8, SR_CTAID.Z ;  /* 0x00000000000879c3 */ /* 0x000ea20000002700 */
[----:B------:R-:W-:Y:S01]  /*dd60*/  SHF.R.S32.HI R3, RZ, 0x1f, R4 ;  /* 0x0000001fff037819 */ /* 0x000fe20000011404 */
[----:B------:R-:W-:Y:S01]  /*dd70*/  USHF.L.U32 UR5, UR4, 0x8, URZ ;  /* 0x0000000804057899 */ /* 0x000fe2000800063f */
[----:B------:R-:W-:Y:S01]  /*dd80*/  F2FP.F16.F32.PACK_AB R42, R37, R36 ;  /* 0x00000024252a723e */ /* 0x000fe200000000ff */
[----:B------:R-:W-:Y:S01]  /*dd90*/  USHF.L.U32 UR7, UR6, 0x8, URZ ;  /* 0x0000000806077899 */ /* 0x000fe2000800063f */
[----:B------:R-:W-:Y:S01]  /*dda0*/  LEA.HI R3, R3, R4, RZ, 0x2 ;  /* 0x0000000403037211 */ /* 0x000fe200078f10ff */
[----:B------:R-:W-:Y:S01]  /*ddb0*/  USHF.R.S32.HI UR11, URZ, 0x1f, UR5 ;  /* 0x0000001f3f0b7899 */ /* 0x000fe20008011405 */
[C---:B------:R-:W-:Y:S01]  /*ddc0*/  PRMT R89, R42.reuse, 0x7610, R89 ;  /* 0x000076102a597816 */ /* 0x040fe20000000059 */
[----:B------:R-:W-:Y:S01]  /*ddd0*/  USHF.R.S32.HI UR10, URZ, 0x1f, UR7 ;  /* 0x0000001f3f0a7899 */ /* 0x000fe20008011407 */
[----:B------:R-:W-:Y:S02]  /*dde0*/  SHF.R.S32.HI R84, RZ, 0x2, R3 ;  /* 0x00000002ff547819 */ /* 0x000fe40000011403 */
[----:B------:R-:W-:-:S02]  /*ddf0*/  PRMT R90, R42, 0x7632, R90 ;  /* 0x000076322a5a7816 */ /* 0x000fc4000000005a */
        /* <DEDUP_REMOVED lines=8> */
[C---:B------:R-:W-:Y:S02]  /*de80*/  IADD3 R42, R84.reuse, 0xc0, RZ ;  /* 0x000000c0542a7810 */ /* 0x040fe40007ffe0ff */
[----:B01----:R-:W-:Y:S01]  /*de90*/  F2FP.F16.F32.PACK_AB R54, R55, R54 ;  /* 0x000000363736723e */ /* 0x003fe200000000ff */
[----:B--2---:R-:W-:Y:S01]  /*dea0*/  USHF.L.U32 UR8, UR8, 0x8, URZ ;  /* 0x0000000808087899 */ /* 0x004fe2000800063f */
[C---:B------:R-:W-:Y:S01]  /*deb0*/  IADD3 R57, R84.reuse, 0xd8, RZ ;  /* 0x000000d854397810 */ /* 0x040fe20007ffe0ff */
[----:B------:R-:W-:Y:S01]  /*dec0*/  VIADD R55, R84, 0xe8 ;  /* 0x000000e854377836 */ /* 0x000fe20000000000 */
[----:B------:R-:W-:Y:S01]  /*ded0*/  F2FP.F16.F32.PACK_AB R82, R85, R82 ;  /* 0x000000525552723e */ /* 0x000fe200000000ff */
[----:B------:R-:W-:Y:S01]  /*dee0*/  USHF.R.S32.HI UR9, URZ, 0x1f, UR8 ;  /* 0x0000001f3f097899 */ /* 0x000fe20008011408 */
[----:B------:R-:W-:Y:S01]  /*def0*/  PRMT R91, R54, 0x7632, R91 ;  /* 0x00007632365b7816 */ /* 0x000fe2000000005b */
[----:B------:R-:W-:Y:S01]  /*df00*/  UIADD3 UR5, UP0, UP1, UR5, UR7, UR8 ;  /* 0x0000000705057290 */ /* 0x000fe2000f91e008 */
[----:B------:R-:W-:-:S02]  /*df10*/  F2FP.F16.F32.PACK_AB R0, R59, R0 ;  /* 0x000000003b00723e */ /* 0x000fc400000000ff */
[----:B------:R-:W-:Y:S01]  /*df20*/  PRMT R59, R82, 0x7632, R59 ;  /* 0x00007632523b7816 */ /* 0x000fe2000000003b */
[----:B------:R-:W-:Y:S01]  /*df30*/  UIADD3.X UR9, UR11, UR10, UR9, UP0, UP1 ;  /* 0x0000000a0b097290 */ /* 0x000fe200087e2409 */
[----:B------:R-:W-:Y:S02]  /*df40*/  F2FP.F16.F32.PACK_AB R58, R61, R58 ;  /* 0x0000003a3d3a723e */ /* 0x000fe400000000ff */
[----:B------:R-:W-:Y:S01]  /*df50*/  IADD3 R5, P0, R84, UR5, RZ ;  /* 0x0000000554057c10 */ /* 0x000fe2000ff1e0ff */
[----:B------:R-:W-:Y:S01]  /*df60*/  ULDC.64 UR10, c[0x0][0x220] ;  /* 0x00008800000a7ab9 */ /* 0x000fe20000000a00 */
[----:B------:R-:W-:Y:S02]  /*df70*/  IADD3 R7, P1, R2, UR5, RZ ;  /* 0x0000000502077c10 */ /* 0x000fe4000ff3e0ff */
[----:B------:R-:W-:Y:S02]  /*df80*/  LEA.HI.X.SX32 R6, R84, UR9, 0x1, P0 ;  /* 0x0000000954067c11 */ /* 0x000fe400080f0eff */
[----:B------:R-:W-:-:S02]  /*df90*/  LEA R46, P0, R5, UR10, 0x1 ;  /* 0x0000000a052e7c11 */ /* 0x000fc4000f8008ff */
[----:B------:R-:W-:Y:S02]  /*dfa0*/  LEA.HI.X.SX32 R2, R2, UR9, 0x1, P1 ;  /* 0x0000000902027c11 */ /* 0x000fe400088f0eff */
[----:B------:R-:W-:Y:S02]  /*dfb0*/  LEA R48, P1, R7, UR10, 0x1 ;  /* 0x0000000a07307c11 */ /* 0x000fe4000f8208ff */
[----:B------:R-:W-:Y:S02]  /*dfc0*/  LEA.HI.X R47, R5, UR11, R6, 0x1, P0 ;  /* 0x0000000b052f7c11 */ /* 0x000fe400080f0c06 */
[----:B------:R-:W-:Y:S02]  /*dfd0*/  IADD3 R6, P0, R3, UR5, RZ ;  /* 0x0000000503067c10 */ /* 0x000fe4000ff1e0ff */
[----:B------:R-:W-:Y:S01]  /*dfe0*/  IADD3 R5, P2, R4, UR5, RZ ;  /* 0x0000000504057c10 */ /* 0x000fe2000ff5e0ff */
[----:B------:R0:W-:Y:S01]  /*dff0*/  STG.E.U16 desc[UR12][R46.64], R89 ;  /* 0x000000592e007986 */ /* 0x0001e2000c10150c */
[----:B------:R-:W-:-:S02]  /*e000*/  LEA.HI.X R49, R7, UR11, R2, 0x1, P1 ;  /* 0x0000000b07317c11 */ /* 0x000fc400088f0c02 */
[C---:B------:R-:W-:Y:S02]  /*e010*/  IADD3 R2, R84.reuse, 0x20, RZ ;  /* 0x0000002054027810 */ /* 0x040fe40007ffe0ff */
[----:B------:R-:W-:Y:S01]  /*e020*/  LEA.HI.X.SX32 R9, R3, UR9, 0x1, P0 ;  /* 0x0000000903097c11 */ /* 0x000fe200080f0eff */
[----:B------:R-:W-:Y:S01]  /*e030*/  VIADD R3, R84, 0x28 ;  /* 0x0000002854037836 */ /* 0x000fe20000000000 */
[----:B------:R-:W-:Y:S01]  /*e040*/  LEA.HI.X.SX32 R4, R4, UR9, 0x1, P2 ;  /* 0x0000000904047c11 */ /* 0x000fe200090f0eff */
[----:B------:R1:W-:Y:S01]  /*e050*/  STG.E.U16 desc[UR12][R48.64], R90 ;  /* 0x0000005a30007986 */ /* 0x0003e2000c10150c */
[----:B------:R-:W-:Y:S02]  /*e060*/  LEA R52, P1, R5, UR10, 0x1 ;  /* 0x0000000a05347c11 */ /* 0x000fe4000f8208ff */
[----:B------:R-:W-:Y:S02]  /*e070*/  LEA R50, P0, R6, UR10, 0x1 ;  /* 0x0000000a06327c11 */ /* 0x000fe4000f8008ff */
[----:B------:R-:W-:-:S02]  /*e080*/  IADD3 R7, P2, R2, UR5, RZ ;  /* 0x0000000502077c10 */ /* 0x000fc4000ff5e0ff */
[----:B------:R-:W-:Y:S02]  /*e090*/  LEA.HI.X R53, R5, UR11, R4, 0x1, P1 ;  /* 0x0000000b05357c11 */ /* 0x000fe400088f0c04 */
[----:B------:R-:W-:Y:S02]  /*e0a0*/  LEA.HI.X R51, R6, UR11, R9, 0x1, P0 ;  /* 0x0000000b06337c11 */ /* 0x000fe400080f0c09 */
[----:B------:R-:W-:Y:S02]  /*e0b0*/  IADD3 R5, P1, R3, UR5, RZ ;  /* 0x0000000503057c10 */ /* 0x000fe4000ff3e0ff */
[----:B------:R-:W-:Y:S02]  /*e0c0*/  LEA.HI.X.SX32 R10, R2, UR9, 0x1, P2 ;  /* 0x00000009020a7c11 */ /* 0x000fe400090f0eff */
[----:B------:R-:W-:Y:S02]  /*e0d0*/  LEA R2, P0, R7, UR10, 0x1 ;  /* 0x0000000a07027c11 */ /* 0x000fe4000f8008ff */
[----:B------:R-:W-:-:S02]  /*e0e0*/  IADD3 R6, R84, 0x30, RZ ;  /* 0x0000003054067810 */ /* 0x000fc40007ffe0ff */
        /* <DEDUP_REMOVED lines=11> */
[----:B------:R-:W-:Y:S02]  /*e1a0*/  LEA.HI.X R7, R13, UR11, R14, 0x1, P0 ;  /* 0x0000000b0d077c11 */ /* 0x000fe400080f0c0e */
[----:B------:R-:W-:-:S02]  /*e1b0*/  LEA R8, P1, R9, UR10, 0x1 ;  /* 0x0000000a09087c11 */ /* 0x000fc4000f8208ff */
[----:B------:R-:W-:Y:S02]  /*e1c0*/  IADD3 R17, P0, R10, UR5, RZ ;  /* 0x000000050a117c10 */ /* 0x000fe4000ff1e0ff */
[----:B------:R-:W-:Y:S02]  /*e1d0*/  IADD3 R13, P2, R11, UR5, RZ ;  /* 0x000000050b0d7c10 */ /* 0x000fe4000ff5e0ff */
[----:B------:R-:W-:Y:S02]  /*e1e0*/  IADD3 R14, R84, 0x50, RZ ;  /* 0x00000050540e7810 */ /* 0x000fe40007ffe0ff */
[----:B------:R-:W-:Y:S02]  /*e1f0*/  LEA.HI.X R9, R9, UR11, R12, 0x1, P1 ;  /* 0x0000000b09097c11 */ /* 0x000fe400088f0c0c */
[----:B------:R-:W-:Y:S02]  /*e200*/  LEA.HI.X.SX32 R18, R10, UR9, 0x1, P0 ;  /* 0x000000090a127c11 */ /* 0x000fe400080f0eff */
[----:B------:R-:W-:-:S02]  /*e210*/  LEA.HI.X.SX32 R16, R11, UR9, 0x1, P2 ;  /* 0x000000090b107c11 */ /* 0x000fc400090f0eff */
[----:B------:R-:W-:Y:S02]  /*e220*/  LEA R10, P0, R17, UR10, 0x1 ;  /* 0x0000000a110a7c11 */ /* 0x000fe4000f8008ff */
[----:B------:R-:W-:Y:S02]  /*e230*/  LEA R12, P1, R13, UR10, 0x1 ;  /* 0x0000000a0d0c7c11 */ /* 0x000fe4000f8208ff */
[----:B------:R-:W-:Y:S02]  /*e240*/  IADD3 R19, P2, R14, UR5, RZ ;  /* 0x000000050e137c10 */ /* 0x000fe4000ff5e0ff */
[----:B------:R-:W-:Y:S02]  /*e250*/  LEA.HI.X R11, R17, UR11, R18, 0x1, P0 ;  /* 0x0000000b110b7c11 */ /* 0x000fe400080f0c12 */
[----:B------:R-:W-:Y:S02]  /*e260*/  LEA.HI.X R13, R13, UR11, R16, 0x1, P1 ;  /* 0x0000000b0d0d7c11 */ /* 0x000fe400088f0c10 */
[----:B------:R-:W-:-:S02]  /*e270*/  IADD3 R17, P1, R15, UR5, RZ ;  /* 0x000000050f117c10 */ /* 0x000fc4000ff3e0ff */
[----:B------:R-:W-:Y:S02]  /*e280*/  LEA.HI.X.SX32 R22, R14, UR9, 0x1, P2 ;  /* 0x000000090e167c11 */ /* 0x000fe400090f0eff */
[----:B------:R-:W-:Y:S02]  /*e290*/  LEA R14, P0, R19, UR10, 0x1 ;  /* 0x0000000a130e7c11 */ /* 0x000fe4000f8008ff */
[C---:B------:R-:W-:Y:S02]  /*e2a0*/  IADD3 R18, R84.reuse, 0x60, RZ ;  /* 0x0000006054127810 */ /* 0x040fe40007ffe0ff */
        /* <DEDUP_REMOVED lines=11> */
[----:B------:R-:W-:Y:S02]  /*e360*/  LEA.HI.X R19, R25, UR11, R26, 0x1, P0 ;  /* 0x0000000b19137c11 */ /* 0x000fe400080f0c1a */
[----:B------:R-:W-:Y:S02]  /*e370*/  LEA R20, P1, R21, UR10, 0x1 ;  /* 0x0000000a15147c11 */ /* 0x000fe4000f8208ff */
[----:B------:R-:W-:Y:S02]  /*e380*/  IADD3 R29, P0, R22, UR5, RZ ;  /* 0x00000005161d7c10 */ /* 0x000fe4000ff1e0ff */
[----:B------:R-:W-:Y:S02]  /*e390*/  IADD3 R25, P2, R23, UR5, RZ ;  /* 0x0000000517197c10 */ /* 0x000fe4000ff5e0ff */
[----:B------:R-:W-:Y:S02]  /*e3a0*/  IADD3 R26, R84, 0x80, RZ ;  /* 0x00000080541a7810 */ /* 0x000fe40007ffe0ff */
[----:B------:R-:W-:-:S02]  /*e3b0*/  LEA.HI.X R21, R21, UR11, R24, 0x1, P1 ;  /* 0x0000000b15157c11 */ /* 0x000fc400088f0c18 */
[----:B------:R-:W-:Y:S02]  /*e3c0*/  LEA.HI.X.SX32 R30, R22, UR9, 0x1, P0 ;  /* 0x00000009161e7c11 */ /* 0x000fe400080f0eff */
[----:B------:R-:W-:Y:S02]  /*e3d0*/  LEA.HI.X.SX32 R28, R23, UR9, 0x1, P2 ;  /* 0x00000009171c7c11 */ /* 0x000fe400090f0eff */
[----:B------:R-:W-:Y:S02]  /*e3e0*/  LEA R22, P0, R29, UR10, 0x1 ;  /* 0x0000000a1d167c11 */ /* 0x000fe4000f8008ff */
[----:B------:R-:W-:Y:S02]  /*e3f0*/  LEA R24, P1, R25, UR10, 0x1 ;  /* 0x0000000a19187c11 */ /* 0x000fe4000f8208ff */
[----:B------:R-:W-:Y:S02]  /*e400*/  IADD3 R31, P2, R26, UR5, RZ ;  /* 0x000000051a1f7c10 */ /* 0x000fe4000ff5e0ff */
[----:B------:R-:W-:-:S02]  /*e410*/  LEA.HI.X R23, R29, UR11, R30, 0x1, P0 ;  /* 0x0000000b1d177c11 */ /* 0x000fc400080f0c1e */
[----:B------:R-:W-:Y:S02]  /*e420*/  LEA.HI.X R25, R25, UR11, R28, 0x1, P1 ;  /* 0x0000000b19197c11 */ /* 0x000fe400088f0c1c */
[----:B------:R-:W-:Y:S02]  /*e430*/  IADD3 R29, P1, R27, UR5, RZ ;  /* 0x000000051b1d7c10 */ /* 0x000fe4000ff3e0ff */
[----:B------:R-:W-:Y:S02]  /*e440*/  LEA.HI.X.SX32 R34, R26, UR9, 0x1, P2 ;  /* 0x000000091a227c11 */ /* 0x000fe400090f0eff */
[----:B------:R-:W-:Y:S02]  /*e450*/  LEA R26, P0, R31, UR10, 0x1 ;  /* 0x0000000a1f1a7c11 */ /* 0x000fe4000f8008ff */
[----:B------:R-:W-:Y:S02]  /*e460*/  LEA.HI.X.SX32 R32, R27, UR9, 0x1, P1 ;  /* 0x000000091b207c11 */ /* 0x000fe400088f0eff */
[----:B------:R-:W-:-:S02]  /*e470*/  IADD3 R30, R84, 0x90, RZ ;  /* 0x00000090541e7810 */ /* 0x000fc40007ffe0ff */
        /* <DEDUP_REMOVED lines=14> */
[----:B------:R-:W-:Y:S02]  /*e560*/  LEA.HI.X R33, R38, UR11, R39, 0x1, P1 ;  /* 0x0000000b26217c11 */ /* 0x000fe400088f0c27 */
[C---:B------:R-:W-:Y:S02]  /*e570*/  IADD3 R38, R84.reuse, 0xa8, RZ ;  /* 0x000000a854267810 */ /* 0x040fe40007ffe0ff */
[C---:B------:R-:W-:Y:S02]  /*e580*/  IADD3 R39, R84.reuse, 0xb0, RZ ;  /* 0x000000b054277810 */ /* 0x040fe40007ffe0ff */
[----:B------:R-:W-:Y:S01]  /*e590*/  LEA.HI.X R35, R35, UR11, R40, 0x1, P0 ;  /* 0x0000000b23237c11 */ /* 0x000fe200080f0c28 */
[----:B------:R-:W-:Y:S01]  /*e5a0*/  VIADD R40, R84, 0xb8 ;  /* 0x000000b854287836 */ /* 0x000fe20000000000 */
[----:B------:R-:W-:-:S02]  /*e5b0*/  IADD3 R45, P0, R38, UR5, RZ ;  /* 0x00000005262d7c10 */ /* 0x000fc4000ff1e0ff */
[C---:B------:R-:W-:Y:S02]  /*e5c0*/  IADD3 R43, P1, R39.reuse, UR5, RZ ;  /* 0x00000005272b7c10 */ /* 0x040fe4000ff3e0ff */
[----:B------:R-:W-:Y:S02]  /*e5d0*/  LEA.HI.X.SX32 R86, R38, UR9, 0x1, P0 ;  /* 0x0000000926567c11 */ /* 0x000fe400080f0eff */
[----:B------:R-:W-:Y:S02]  /*e5e0*/  LEA.HI.X.SX32 R56, R39, UR9, 0x1, P1 ;  /* 0x0000000927387c11 */ /* 0x000fe400088f0eff */
[----:B------:R-:W-:Y:S02]  /*e5f0*/  LEA R36, P0, R45, UR10, 0x1 ;  /* 0x0000000a2d247c11 */ /* 0x000fe4000f8008ff */
[----:B------:R-:W-:Y:S02]  /*e600*/  LEA R38, P1, R43, UR10, 0x1 ;  /* 0x0000000a2b267c11 */ /* 0x000fe4000f8208ff */
[----:B------:R-:W-:-:S02]  /*e610*/  IADD3 R41, P2, R40, UR5, RZ ;  /* 0x0000000528297c10 */ /* 0x000fc4000ff5e0ff */
[----:B------:R-:W-:Y:S02]  /*e620*/  LEA.HI.X R37, R45, UR11, R86, 0x1, P0 ;  /* 0x0000000b2d257c11 */ /* 0x000fe400080f0c56 */
[----:B------:R-:W-:Y:S01]  /*e630*/  LEA.HI.X R39, R43, UR11, R56, 0x1, P1 ;  /* 0x0000000b2b277c11 */ /* 0x000fe200088f0c38 */
[C---:B------:R-:W-:Y:S01]  /*e640*/  VIADD R56, R84.reuse, 0xd0 ;  /* 0x000000d054387836 */ /* 0x040fe20000000000 */
[----:B------:R-:W-:Y:S02]  /*e650*/  IADD3 R43, R84, 0xc8, RZ ;  /* 0x000000c8542b7810 */ /* 0x000fe40007ffe0ff */
[----:B------:R-:W-:Y:S02]  /*e660*/  IADD3 R87, P0, R42, UR5, RZ ;  /* 0x000000052a577c10 */ /* 0x000fe4000ff1e0ff */
[----:B------:R-:W-:Y:S02]  /*e670*/  LEA.HI.X.SX32 R44, R40, UR9, 0x1, P2 ;  /* 0x00000009282c7c11 */ /* 0x000fe400090f0eff */
[----:B------:R-:W-:-:S02]  /*e680*/  LEA R40, P2, R41, UR10, 0x1 ;  /* 0x0000000a29287c11 */ /* 0x000fc4000f8408ff */
[----:B------:R-:W-:Y:S02]  /*e690*/  IADD3 R45, P1, R43, UR5, RZ ;  /* 0x000000052b2d7c10 */ /* 0x000fe4000ff3e0ff */
[----:B------:R-:W-:Y:S02]  /*e6a0*/  LEA.HI.X.SX32 R88, R42, UR9, 0x1, P0 ;  /* 0x000000092a587c11 */ /* 0x000fe400080f0eff */
[----:B------:R-:W-:Y:S02]  /*e6b0*/  LEA R42, P0, R87, UR10, 0x1 ;  /* 0x0000000a572a7c11 */ /* 0x000fe4000f8008ff */
[----:B------:R-:W-:Y:S02]  /*e6c0*/  LEA.HI.X R41, R41, UR11, R44, 0x1, P2 ;  /* 0x0000000b29297c11 */ /* 0x000fe400090f0c2c */
[----:B------:R-:W-:Y:S02]  /*e6d0*/  LEA.HI.X.SX32 R86, R43, UR9, 0x1, P1 ;  /* 0x000000092b567c11 */ /* 0x000fe400088f0eff */
[----:B------:R-:W-:-:S02]  /*e6e0*/  LEA R44, P1, R45, UR10, 0x1 ;  /* 0x0000000a2d2c7c11 */ /* 0x000fc4000f8208ff */
[----:B------:R-:W-:Y:S02]  /*e6f0*/  LEA.HI.X R43, R87, UR11, R88, 0x1, P0 ;  /* 0x0000000b572b7c11 */ /* 0x000fe400080f0c58 */
[----:B0-----:R-:W-:Y:S02]  /*e700*/  IADD3 R47, P0, R56, UR5, RZ ;  /* 0x00000005382f7c10 */ /* 0x001fe4000ff1e0ff */
[----:B------:R-:W-:Y:S02]  /*e710*/  PRMT R89, R54, 0x7610, R89 ;  /* 0x0000761036597816 */ /* 0x000fe40000000059 */
[----:B------:R-:W-:Y:S02]  /*e720*/  LEA.HI.X R45, R45, UR11, R86, 0x1, P1 ;  /* 0x0000000b2d2d7c11 */ /* 0x000fe400088f0c56 */
[----:B-1----:R-:W-:Y:S01]  /*e730*/  IADD3 R49, P1, R57, UR5, RZ ;  /* 0x0000000539317c10 */ /* 0x002fe2000ff3e0ff */
[----:B------:R-:W-:Y:S01]  /*e740*/  STG.E.U16 desc[UR12][R50.64], R89 ;  /* 0x0000005932007986 */ /* 0x000fe2000c10150c */
[----:B------:R-:W-:-:S02]  /*e750*/  LEA.HI.X.SX32 R86, R56, UR9, 0x1, P0 ;  /* 0x0000000938567c11 */ /* 0x000fc400080f0eff */
[----:B------:R-:W-:Y:S01]  /*e760*/  LEA R46, P0, R47, UR10, 0x1 ;  /* 0x0000000a2f2e7c11 */ /* 0x000fe2000f8008ff */
[----:B------:R-:W-:Y:S01]  /*e770*/  STG.E.U16 desc[UR12][R52.64], R91 ;  /* 0x0000005b34007986 */ /* 0x000fe2000c10150c */
[----:B------:R-:W-:Y:S02]  /*e780*/  IADD3 R54, R84, 0xe0, RZ ;  /* 0x000000e054367810 */ /* 0x000fe40007ffe0ff */
[----:B------:R-:W-:Y:S01]  /*e790*/  LEA.HI.X.SX32 R56, R57, UR9, 0x1, P1 ;  /* 0x0000000939387c11 */ /* 0x000fe200088f0eff */
[----:B------:R0:W-:Y:S01]  /*e7a0*/  STG.E.U16 desc[UR12][R2.64], R82 ;  /* 0x0000005202007986 */ /* 0x0001e2000c10150c */
[----:B------:R-:W-:Y:S02]  /*e7b0*/  LEA R48, P1, R49, UR10, 0x1 ;  /* 0x0000000a31307c11 */ /* 0x000fe4000f8208ff */
[----:B------:R-:W-:Y:S01]  /*e7c0*/  LEA.HI.X R47, R47, UR11, R86, 0x1, P0 ;  /* 0x0000000b2f2f7c11 */ /* 0x000fe200080f0c56 */
[----:B------:R1:W-:Y:S01]  /*e7d0*/  STG.E.U16 desc[UR12][R4.64], R59 ;  /* 0x0000003b04007986 */ /* 0x0003e2000c10150c */
[----:B------:R-:W-:-:S02]  /*e7e0*/  IADD3 R87, P0, R54, UR5, RZ ;  /* 0x0000000536577c10 */ /* 0x000fc4000ff1e0ff */
[----:B------:R-:W-:Y:S01]  /*e7f0*/  F2FP.F16.F32.PACK_AB R60, R63, R60 ;  /* 0x0000003c3f3c723e */ /* 0x000fe200000000ff */
[----:B------:R2:W-:Y:S01]  /*e800*/  STG.E.U16 desc[UR12][R6.64], R0 ;  /* 0x0000000006007986 */ /* 0x0005e2000c10150c */
[----:B------:R-:W-:Y:S02]  /*e810*/  F2FP.F16.F32.PACK_AB R62, R65, R62 ;  /* 0x0000003e413e723e */ /* 0x000fe400000000ff */
[----:B------:R-:W-:Y:S02]  /*e820*/  LEA.HI.X R49, R49, UR11, R56, 0x1, P1 ;  /* 0x0000000b31317c11 */ /* 0x000fe400088f0c38 */
[----:B0-----:R-:W-:Y:S02]  /*e830*/  PRMT R3, R0, 0x7632, R3 ;  /* 0x0000763200037816 */ /* 0x001fe40000000003 */
[----:B------:R-:W-:Y:S02]  /*e840*/  IADD3 R57, P1, R55, UR5, RZ ;  /* 0x0000000537397c10 */ /* 0x000fe4000ff3e0ff */
[----:B-1----:R-:W-:Y:S01]  /*e850*/  PRMT R5, R58, 0x7632, R5 ;  /* 0x000076323a057816 */ /* 0x002fe20000000005 */
[----:B------:R-:W-:Y:S01]  /*e860*/  STG.E.U16 desc[UR12][R8.64], R3 ;  /* 0x0000000308007986 */ /* 0x000fe2000c10150c */
[----:B------:R-:W-:-:S02]  /*e870*/  LEA.HI.X.SX32 R90, R54, UR9, 0x1, P0 ;  /* 0x00000009365a7c11 */ /* 0x000fc400080f0eff */
[----:B------:R-:W-:Y:S01]  /*e880*/  PRMT R2, R60, 0x7632, R2 ;  /* 0x000076323c027816 */ /* 0x000fe20000000002 */
[----:B------:R-:W-:Y:S01]  /*e890*/  STG.E.U16 desc[UR12][R10.64], R58 ;  /* 0x0000003a0a007986 */ /* 0x000fe2000c10150c */
[----:B------:R-:W-:Y:S02]  /*e8a0*/  F2FP.F16.F32.PACK_AB R64, R67, R64 ;  /* 0x000000404340723e */ /* 0x000fe400000000ff */
[----:B------:R-:W-:Y:S01]  /*e8b0*/  LEA R54, P0, R87, UR10, 0x1 ;  /* 0x0000000a57367c11 */ /* 0x000fe2000f8008ff */
[----:B------:R0:W-:Y:S01]  /*e8c0*/  STG.E.U16 desc[UR12][R12.64], R5 ;  /* 0x000000050c007986 */ /* 0x0001e2000c10150c */
[----:B------:R-:W-:Y:S02]  /*e8d0*/  IADD3 R86, R84, 0xf0, RZ ;  /* 0x000000f054567810 */ /* 0x000fe40007ffe0ff */
[----:B--2---:R-:W-:Y:S01]  /*e8e0*/  PRMT R0, R62, 0x7632, R0 ;  /* 0x000076323e007816 */ /* 0x004fe20000000000 */
[----:B------:R1:W-:Y:S01]  /*e8f0*/  STG.E.U16 desc[UR12][R14.64], R60 ;  /* 0x0000003c0e007986 */ /* 0x0003e2000c10150c */
[----:B------:R-:W-:-:S02]  /*e900*/  F2FP.F16.F32.PACK_AB R66, R69, R66 ;  /* 0x000000424542723e */ /* 0x000fc400000000ff */
[----:B------:R-:W-:Y:S01]  /*e910*/  LEA.HI.X.SX32 R88, R55, UR9, 0x1, P1 ;  /* 0x0000000937587c11 */ /* 0x000fe200088f0eff */
[----:B------:R2:W-:Y:S01]  /*e920*/  STG.E.U16 desc[UR12][R16.64], R2 ;  /* 0x0000000210007986 */ /* 0x0005e2000c10150c */
[----:B------:R-:W-:Y:S02]  /*e930*/  F2FP.F16.F32.PACK_AB R68, R71, R68 ;  /* 0x000000444744723e */ /* 0x000fe400000000ff */
[----:B------:R-:W-:Y:S01]  /*e940*/  LEA.HI.X R55, R87, UR11, R90, 0x1, P0 ;  /* 0x0000000b57377c11 */ /* 0x000fe200080f0c5a */
[----:B------:R3:W-:Y:S01]  /*e950*/  STG.E.U16 desc[UR12][R18.64], R62 ;  /* 0x0000003e12007986 */ /* 0x0007e2000c10150c */
[----:B0-----:R-:W-:Y:S02]  /*e960*/  PRMT R12, R64, 0x7632, R12 ;  /* 0x00007632400c7816 */ /* 0x001fe4000000000c */
[----:B------:R-:W-:Y:S01]  /*e970*/  IADD3 R51, P0, R86, UR5, RZ ;  /* 0x0000000556337c10 */ /* 0x000fe2000ff1e0ff */
[----:B------:R0:W-:Y:S01]  /*e980*/  STG.E.U16 desc[UR12][R20.64], R0 ;  /* 0x0000000014007986 */ /* 0x0001e2000c10150c */
[----:B-1----:R-:W-:-:S02]  /*e990*/  PRMT R14, R66, 0x7632, R14 ;  /* 0x00007632420e7816 */ /* 0x002fc4000000000e */
[----:B------:R-:W-:Y:S01]  /*e9a0*/  F2FP.F16.F32.PACK_AB R70, R73, R70 ;  /* 0x000000464946723e */ /* 0x000fe200000000ff */
[----:B------:R1:W-:Y:S01]  /*e9b0*/  STG.E.U16 desc[UR12][R22.64], R64 ;  /* 0x0000004016007986 */ /* 0x0003e2000c10150c */
[----:B------:R-:W-:Y:S02]  /*e9c0*/  LEA R56, P1, R57, UR10, 0x1 ;  /* 0x0000000a39387c11 */ /* 0x000fe4000f8208ff */
[----:B------:R-:W-:Y:S01]  /*e9d0*/  IADD3 R84, R84, 0xf8, RZ ;  /* 0x000000f854547810 */ /* 0x000fe20007ffe0ff */
[----:B------:R4:W-:Y:S01]  /*e9e0*/  STG.E.U16 desc[UR12][R24.64], R12 ;  /* 0x0000000c18007986 */ /* 0x0009e2000c10150c */
[----:B--2---:R-:W-:Y:S02]  /*e9f0*/  PRMT R16, R68, 0x7632, R16 ;  /* 0x0000763244107816 */ /* 0x004fe40000000010 */
[----:B------:R-:W-:Y:S01]  /*ea00*/  F2FP.F16.F32.PACK_AB R72, R75, R72 ;  /* 0x000000484b48723e */ /* 0x000fe200000000ff */
[----:B------:R-:W-:Y:S01]  /*ea10*/  STG.E.U16 desc[UR12][R26.64], R66 ;  /* 0x000000421a007986 */ /* 0x000fe2000c10150c */
[----:B------:R-:W-:-:S02]  /*ea20*/  LEA.HI.X.SX32 R86, R86, UR9, 0x1, P0 ;  /* 0x0000000956567c11 */ /* 0x000fc400080f0eff */
[----:B---3--:R-:W-:Y:S01]  /*ea30*/  PRMT R18, R70, 0x7632, R18 ;  /* 0x0000763246127816 */ /* 0x008fe20000000012 */
[----:B------:R2:W-:Y:S01]  /*ea40*/  STG.E.U16 desc[UR12][R28.64], R14 ;  /* 0x0000000e1c007986 */ /* 0x0005e2000c10150c */
[----:B------:R-:W-:Y:S02]  /*ea50*/  F2FP.F16.F32.PACK_AB R74, R77, R74 ;  /* 0x0000004a4d4a723e */ /* 0x000fe400000000ff */
[----:B------:R-:W-:Y:S01]  /*ea60*/  LEA.HI.X R57, R57, UR11, R88, 0x1, P1 ;  /* 0x0000000b39397c11 */ /* 0x000fe200088f0c58 */
[----:B------:R-:W-:Y:S01]  /*ea70*/  STG.E.U16 desc[UR12][R30.64], R68 ;  /* 0x000000441e007986 */ /* 0x000fe2000c10150c */
[----:B------:R-:W-:Y:S02]  /*ea80*/  LEA R50, P0, R51, UR10, 0x1 ;  /* 0x0000000a33327c11 */ /* 0x000fe4000f8008ff */
[----:B------:R-:W-:Y:S01]  /*ea90*/  IADD3 R53, P1, R84, UR5, RZ ;  /* 0x0000000554357c10 */ /* 0x000fe2000ff3e0ff */
[----:B------:R-:W-:Y:S01]  /*eaa0*/  STG.E.U16 desc[UR12][R32.64], R16 ;  /* 0x0000001020007986 */ /* 0x000fe2000c10150c */
[----:B0-----:R-:W-:-:S02]  /*eab0*/  PRMT R20, R72, 0x7632, R20 ;  /* 0x0000763248147816 */ /* 0x001fc40000000014 */
[----:B------:R-:W-:Y:S01]  /*eac0*/  F2FP.F16.F32.PACK_AB R76, R79, R76 ;  /* 0x0000004c4f4c723e */ /* 0x000fe200000000ff */
[----:B------:R-:W-:Y:S01]  /*ead0*/  STG.E.U16 desc[UR12][R34.64], R70 ;  /* 0x0000004622007986 */ /* 0x000fe2000c10150c */
[----:B-1----:R-:W-:Y:S02]  /*eae0*/  PRMT R22, R74, 0x7632, R22 ;  /* 0x000076324a167816 */ /* 0x002fe40000000016 */
[----:B------:R-:W-:Y:S01]  /*eaf0*/  F2FP.F16.F32.PACK_AB R78, R81, R78 ;  /* 0x0000004e514e723e */ /* 0x000fe200000000ff */
[----:B------:R-:W-:Y:S01]  /*eb00*/  STG.E.U16 desc[UR12][R36.64], R18 ;  /* 0x0000001224007986 */ /* 0x000fe2000c10150c */
[----:B------:R-:W-:Y:S02]  /*eb10*/  LEA.HI.X R51, R51, UR11, R86, 0x1, P0 ;  /* 0x0000000b33337c11 */ /* 0x000fe400080f0c56 */
[----:B------:R-:W-:Y:S01]  /*eb20*/  LEA.HI.X.SX32 R84, R84, UR9, 0x1, P1 ;  /* 0x0000000954547c11 */ /* 0x000fe200088f0eff */
[----:B------:R-:W-:Y:S01]  /*eb30*/  STG.E.U16 desc[UR12][R38.64], R72 ;  /* 0x0000004826007986 */ /* 0x000fe2000c10150c */
[----:B------:R-:W-:-:S02]  /*eb40*/  LEA R52, P0, R53, UR10, 0x1 ;  /* 0x0000000a35347c11 */ /* 0x000fc4000f8008ff */
[----:B----4-:R-:W-:Y:S01]  /*eb50*/  PRMT R24, R76, 0x7632, R24 ;  /* 0x000076324c187816 */ /* 0x010fe20000000018 */
[----:B------:R-:W-:Y:S01]  /*eb60*/  STG.E.U16 desc[UR12][R40.64], R20 ;  /* 0x0000001428007986 */ /* 0x000fe2000c10150c */
[----:B------:R-:W-:Y:S02]  /*eb70*/  F2FP.F16.F32.PACK_AB R80, R83, R80 ;  /* 0x000000505350723e */ /* 0x000fe400000000ff */
[----:B--2---:R-:W-:Y:S01]  /*eb80*/  PRMT R28, R78, 0x7632, R28 ;  /* 0x000076324e1c7816 */ /* 0x004fe2000000001c */
[----:B------:R-:W-:Y:S01]  /*eb90*/  STG.E.U16 desc[UR12][R42.64], R74 ;  /* 0x0000004a2a007986 */ /* 0x000fe2000c10150c */
[----:B------:R-:W-:Y:S02]  /*eba0*/  LEA.HI.X R53, R53, UR11, R84, 0x1, P0 ;  /* 0x0000000b35357c11 */ /* 0x000fe400080f0c54 */
[----:B------:R-:W-:Y:S01]  /*ebb0*/  PRMT R26, R80, 0x7632, R26 ;  /* 0x00007632501a7816 */ /* 0x000fe2000000001a */
        /* <DEDUP_REMOVED lines=8> */
.L_x_22297:
        /* <DEDUP_REMOVED lines=12> */
.L_x_29956:


//--------------------- .text._ZN4vllm25paged_attention_v2_kernelIttLi192ELi32ELi128ELNS_18Fp8KVCacheDataTypeE0ELb0ELi512EEEvPfS2_PT_PKS3_PKT0_S9_ifPKiSB_iPKfiiiSD_SD_iiiii --------------------------
	.section	.text._ZN4vllm25paged_attention_v2_kernelIttLi192ELi32ELi128ELNS_18Fp8KVCacheDataTypeE0ELb0ELi512EEEvPfS2_PT_PKS3_PKT0_S9_ifPKiSB_iPKfiiiSD_SD_iiiii,"ax",@progbits
	.align	128
        .global         _ZN4vllm25paged_attention_v2_kernelIttLi192ELi32ELi128ELNS_18Fp8KVCacheDataTypeE0ELb0ELi512EEEvPfS2_PT_PKS3_PKT0_S9_ifPKiSB_iPKfiiiSD_SD_iiiii
        .type           _ZN4vllm25paged_attention_v2_kernelIttLi192ELi32ELi128ELNS_18Fp8KVCacheDataTypeE0ELb0ELi512EEEvPfS2_PT_PKS3_PKT0_S9_ifPKiSB_iPKfiiiSD_SD_iiiii,@function
        .size           _ZN4vllm25paged_attention_v2_kernelIttLi192ELi32ELi128ELNS_18Fp8KVCacheDataTypeE0ELb0ELi512EEEvPfS2_PT_PKS3_PKT0_S9_ifPKiSB_iPKfiiiSD_SD_iiiii,(.L_x_29957 - _ZN4vllm25paged_attention_v2_kernelIttLi192ELi32ELi128ELNS_18Fp8KVCacheDataTypeE0ELb0ELi512EEEvPfS2_PT_PKS3_PKT0_S9_ifPKiSB_iPKfiiiSD_SD_iiiii)
        .other          _ZN4vllm25paged_attention_v2_kernelIttLi192ELi32ELi128ELNS_18Fp8KVCacheDataTypeE0ELb0ELi512EEEvPfS2_PT_PKS3_PKT0_S9_ifPKiSB_iPKfiiiSD_SD_iiiii,@"STO_CUDA_ENTRY STV_DEFAULT"
_ZN4vllm25paged_attention_v2_kernelIttLi192ELi32ELi128ELNS_18Fp8KVCacheDataTypeE0ELb0ELi512EEEvPfS2_PT_PKS3_PKT0_S9_ifPKiSB_iPKfiiiSD_SD_iiiii:
.text._ZN4vllm25paged_attention_v2_kernelIttLi192ELi32ELi128ELNS_18Fp8KVCacheDataTypeE0ELb0ELi512EEEvPfS2_PT_PKS3_PKT0_S9_ifPKiSB_iPKfiiiSD_SD_iiiii:
[----:B------:R-:W-:Y:S01]  /*0000*/  LDC R1, c[0x0][0x28] ;  /* 0x00000a00ff017b82 */ /* 0x000fe20000000800 */
[----:B------:R-:W0:Y:S07]  /*0010*/  S2R R57, SR_CTAID.Y ;  /* 0x0000000000397919 */ /* 0x000e2e0000002600 */
[----:B------:R-:W0:Y:S01]  /*0020*/  LDC.64 R2, c[0x0][0x250] ;  /* 0x00009400ff027b82 */ /* 0x000e220000000a00 */
[----:B------:R-:W-:Y:S01]  /*0030*/  ULDC.64 UR10, c[0x0][0x208] ;  /* 0x00008200000a7ab9 */ /* 0x000fe20000000a00 */
[----:B0-----:R-:W-:-:S05]  /*0040*/  IMAD.WIDE R2, R57, 0x4, R2 ;  /* 0x0000000439027825 */ /* 0x001fca00078e0202 */
[----:B------:R-:W2:Y:S01]  /*0050*/  LDG.E.CONSTANT R65, desc[UR10][R2.64] ;  /* 0x0000000a02417981 */ /* 0x000ea2000c1e9900 */
[----:B------:R-:W0:Y:S02]  /*0060*/  S2R R55, SR_CTAID.Z ;  /* 0x0000000000377919 */ /* 0x000e240000002700 */
[----:B0-----:R-:W-:-:S04]  /*0070*/  SHF.L.U32 R60, R55, 0x9, RZ ;  /* 0x00000009373c7819 */ /* 0x001fc800000006ff */
        /* <DEDUP_REMOVED lines=13> */
[----:B0-----:R-:W-:-:S06]  /*0150*/  IADD3 R4, R0, 0xffffffe, RZ ;  /* 0x0ffffffe00047810 */ /* 0x001fcc0007ffe0ff */
[----:B------:R-:W0:Y:S01]  /*0160*/  LDC R54, c[0x0][0xc] ;  /* 0x00000300ff367b82 */ /* 0x000e220000000800 */
[----:B------:R2:W3:Y:S01]  /*0170*/  F2I.FTZ.U32.TRUNC.NTZ R5, R4 ;  /* 0x0000000400057305 */ /* 0x0004e2000021f000 */
[----:B-1----:R-:W-:Y:S01]  /*0180*/  @P0 IMAD.WIDE R2, R53, 0x4, R2 ;  /* 0x0000000435020825 */ /* 0x002fe200078e0202 */
[----:B--2---:R-:W-:-:S04]  /*0190*/  HFMA2.MMA R4, -RZ, RZ, 0, 0 ;  /* 0x00000000ff047435 */ /* 0x004fc800000001ff */
[----:B------:R1:W5:Y:S01]  /*01a0*/  @P0 LDG.E.CONSTANT R64, desc[UR10][R2.64] ;  /* 0x0000000a02400981 */ /* 0x000362000c1e9900 */
[----:B---3--:R-:W-:Y:S01]  /*01b0*/  IMAD.MOV R6, RZ, RZ, -R5 ;  /* 0x000000ffff067224 */ /* 0x008fe200078e0a05 */
[----:B------:R-:W-:Y:S01]  /*01c0*/  LEA R66, R55, 0x10, 0x4 ;  /* 0x0000001037427811 */ /* 0x000fe200078e20ff */
[----:B------:R-:W-:Y:S01]  /*01d0*/  BSSY B0, `(.L_x_22298) ;  /* 0x0000078000007945 */ /* 0x000fe20003800000 */
[----:B------:R-:W2:Y:S01]  /*01e0*/  S2R R11, SR_TID.X ;  /* 0x00000000000b7919 */ /* 0x000ea20000002100 */
[----:B0-----:R-:W-:Y:S01]  /*01f0*/  IABS R0, R54 ;  /* 0x0000003600007213 */ /* 0x001fe20000000000 */
[----:B-1----:R-:W-:Y:S01]  /*0200*/  IMAD R3, R6, R7, RZ ;  /* 0x0000000706037224 */ /* 0x002fe200078e02ff */
[----:B------:R-:W-:-:S03]  /*0210*/  IABS R6, R53 ;  /* 0x0000003500067213 */ /* 0x000fc60000000000 */
        /* <DEDUP_REMOVED lines=11> */
[----:B------:R-:W-:-:S05]  /*02d0*/  @P0 IADD3 R5, R5, 0x1, RZ ;  /* 0x0000000105050810 */ /* 0x000fca0007ffe0ff */
[----:B------:R-:W-:-:S05]  /*02e0*/  IMAD.MOV.U32 R8, RZ, RZ, R5 ;  /* 0x000000ffff087224 */ /* 0x000fca00078e0005 */
[----:B------:R-:W-:Y:S02]  /*02f0*/  @!P2 IADD3 R8, RZ, -R8, RZ ;  /* 0x80000008ff08a210 */ /* 0x000fe40007ffe0ff */
[----:B------:R-:W-:-:S04]  /*0300*/  @!P1 LOP3.LUT R8, RZ, R9, RZ, 0x33, !PT ;  /* 0x00000009ff089212 */ /* 0x000fc800078e33ff */
[----:B------:R-:W-:-:S04]  /*0310*/  IABS R5, R8 ;  /* 0x0000000800057213 */ /* 0x000fc80000000000 */
        /* <DEDUP_REMOVED lines=9> */
[----:B------:R-:W-:Y:S02]  /*03b0*/  IADD3 R7, RZ, -R4, RZ ;  /* 0x80000004ff077210 */ /* 0x000fe40007ffe0ff */
[----:B------:R-:W-:-:S03]  /*03c0*/  LOP3.LUT R2, R53, R8, RZ, 0x3c, !PT ;  /* 0x0000000835027212 */ /* 0x000fc600078e3cff */
[----:B------:R-:W-:Y:S01]  /*03d0*/  IMAD.HI.U32 R4, R3, R6, RZ ;  /* 0x0000000603047227 */ /* 0x000fe200078e00ff */
[----:B------:R-:W-:Y:S02]  /*03e0*/  ISETP.GE.AND P2, PT, R2, RZ, PT ;  /* 0x000000ff0200720c */ /* 0x000fe40003f46270 */
[----:B--2---:R-:W-:Y:S01]  /*03f0*/  SHF.R.S32.HI R2, RZ, 0x1f, R11 ;  /* 0x0000001fff027819 */ /* 0x004fe2000001140b */
[----:B------:R-:W-:-:S03]  /*0400*/  IMAD R0, R4, R7, R6 ;  /* 0x0000000704007224 */ /* 0x000fc600078e0206 */
[----:B------:R-:W-:Y:S02]  /*0410*/  LEA.HI R2, R2, R11, RZ, 0x5 ;  /* 0x0000000b02027211 */ /* 0x000fe400078f28ff */
        /* <DEDUP_REMOVED lines=8> */
[----:B------:R-:W-:-:S04]  /*04a0*/  IADD3 R0, R65, 0x1f, RZ ;  /* 0x0000001f41007810 */ /* 0x000fc80007ffe0ff */
[----:B------:R-:W-:-:S04]  /*04b0*/  SHF.R.S32.HI R3, RZ, 0x1f, R0 ;  /* 0x0000001fff037819 */ /* 0x000fc80000011400 */
[----:B------:R-:W-:-:S03]  /*04c0*/  LEA.HI R3, R3, R0, RZ, 0x5 ;  /* 0x0000000003037211 */ /* 0x000fc600078f28ff */
[----:B------:R-:W-:Y:S02]  /*04d0*/  @P0 IADD3 R4, R4, 0x1, RZ ;  /* 0x0000000104040810 */ /* 0x000fe40007ffe0ff */
[----:B------:R-:W-:Y:S02]  /*04e0*/  ISETP.GT.AND P0, PT, R11, 0x17, PT ;  /* 0x000000170b00780c */ /* 0x000fe40003f04270 */
[----:B------:R-:W-:Y:S01]  /*04f0*/  SHF.R.S32.HI R3, RZ, 0x5, R3 ;  /* 0x00000005ff037819 */ /* 0x000fe20000011403 */
[----:B------:R-:W-:-:S03]  /*0500*/  IMAD.MOV.U32 R0, RZ, RZ, R4 ;  /* 0x000000ffff007224 */ /* 0x000fc600078e0004 */
[----:B------:R-:W-:Y:S02]  /*0510*/  VIMNMX R66, R3, R66, PT ;  /* 0x0000004203427248 */ /* 0x000fe40003fe0100 */
[----:B------:R-:W-:Y:S02]  /*0520*/  @!P2 IADD3 R0, RZ, -R0, RZ ;  /* 0x80000000ff00a210 */ /* 0x000fe40007ffe0ff */
[----:B------:R-:W-:-:S03]  /*0530*/  @!P1 LOP3.LUT R0, RZ, R8, RZ, 0x33, !PT ;  /* 0x00000008ff009212 */ /* 0x000fc600078e33ff */
        /* <DEDUP_REMOVED lines=18> */
[----:B------:R-:W-:Y:S02]  /*0660*/  SHF.R.S32.HI R4, RZ, 0x1f, R2 ;  /* 0x0000001fff047819 */ /* 0x000fe40000011402 */
[----:B------:R-:W-:-:S04]  /*0670*/  IADD3 R5, P0, P2, R2, R8, R9 ;  /* 0x0000000802057210 */ /* 0x000fc80007a1e009 */
[----:B------:R-:W-:Y:S02]  /*0680*/  IADD3.X R4, R4, R13, R14, P0, P2 ;  /* 0x0000000d04047210 */ /* 0x000fe400007e440e */
[----:B------:R-:W-:-:S04]  /*0690*/  LEA R2, P0, R5, UR8, 0x1 ;  /* 0x0000000805027c11 */ /* 0x000fc8000f8008ff */
[----:B------:R-:W-:Y:S01]  /*06a0*/  LEA.HI.X R3, R5, UR9, R4, 0x1, P0 ;  /* 0x0000000905037c11 */ /* 0x000fe200080f0c04 */
[----:B0-----:R-:W-:-:S06]  /*06b0*/  ULEA UR4, UR5, UR4, 0x18 ;  /* 0x0000000405047291 */ /* 0x001fcc000f8ec03f */
[----:B------:R-:W-:-:S07]  /*06c0*/  LEA R12, R11, UR4, 0x4 ;  /* 0x000000040b0c7c11 */ /* 0x000fce000f8e20ff */
.L_x_22302:
[----:B------:R0:W2:Y:S01]  /*06d0*/  LDG.E.128.CONSTANT R4, desc[UR10][R2.64] ;  /* 0x0000000a02047981 */ /* 0x0000a2000c1e9d00 */
[----:B------:R-:W-:Y:S01]  /*06e0*/  IADD3 R10, R10, -0x1, RZ ;  /* 0xffffffff0a0a7810 */ /* 0x000fe20007ffe0ff */
[----:B------:R-:W-:-:S03]  /*06f0*/  VIADD R11, R11, 0x80 ;  /* 0x000000800b0b7836 */ /* 0x000fc60000000000 */
[----:B------:R-:W-:Y:S02]  /*0700*/  ISETP.NE.AND P0, PT, R10, RZ, PT ;  /* 0x000000ff0a00720c */ /* 0x000fe40003f05270 */
[----:B0-----:R-:W-:-:S04]  /*0710*/  IADD3 R2, P2, R2, 0x800, RZ ;  /* 0x0000080002027810 */ /* 0x001fc80007f5e0ff */
[----:B------:R-:W-:Y:S01]  /*0720*/  IADD3.X R3, RZ, R3, RZ, P2, !PT ;  /* 0x00000003ff037210 */ /* 0x000fe200017fe4ff */
[----:B--2---:R0:W-:Y:S02]  /*0730*/  STS.128 [R12], R4 ;  /* 0x000000040c007388 */ /* 0x0041e40000000c00 */
[----:B0-----:R-:W-:-:S04]  /*0740*/  VIADD R12, R12, 0x800 ;  /* 0x000008000c0c7836 */ /* 0x001fc80000000000 */
[----:B------:R-:W-:Y:S05]  /*0750*/  @P0 BRA `(.L_x_22302) ;  /* 0xfffffffc00dc0947 */ /* 0x000fea000383ffff */
.L_x_22301:
[----:B------:R-:W-:Y:S05]  /*0760*/  BSYNC B1 ;  /* 0x0000000000017941 */ /* 0x000fea0003800000 */
.L_x_22300:
[----:B------:R-:W-:Y:S05]  /*0770*/  @!P1 BRA `(.L_x_22299) ;  /* 0x0000000000749947 */ /* 0x000fea0003800000 */
[----:B------:R-:W0:Y:S01]  /*0780*/  S2UR UR5, SR_CgaCtaId ;  /* 0x00000000000579c3 */ /* 0x000e220000008800 */
[----:B------:R-:W-:Y:S01]  /*0790*/  UMOV UR4, 0x400 ;  /* 0x0000040000047882 */ /* 0x000fe20000000000 */
[----:B------:R-:W-:Y:S01]  /*07a0*/  IADD3 R8, P0, R8, R9, RZ ;  /* 0x0000000908087210 */ /* 0x000fe20007f1e0ff */
[C---:B------:R-:W-:Y:S01]  /*07b0*/  VIADD R22, R11.reuse, 0xfffffe00 ;  /* 0xfffffe000b167836 */ /* 0x040fe20000000000 */
[----:B------:R-:W-:Y:S02]  /*07c0*/  SHF.L.U32 R27, R11, 0x3, RZ ;  /* 0x000000030b1b7819 */ /* 0x000fe400000006ff */
[----:B------:R-:W-:Y:S02]  /*07d0*/  IADD3.X R13, R13, R14, RZ, P0, !PT ;  /* 0x0000000e0d0d7210 */ /* 0x000fe400007fe4ff */
[----:B------:R-:W1:Y:S01]  /*07e0*/  LDC.64 R24, c[0x0][0x228] ;  /* 0x00008a00ff187b82 */ /* 0x000e620000000a00 */
[----:B0-----:R-:W-:-:S06]  /*07f0*/  ULEA UR4, UR5, UR4, 0x18 ;  /* 0x0000000405047291 */ /* 0x001fcc000f8ec03f */
[----:B------:R-:W-:Y:S02]  /*0800*/  LEA R2, R11, UR4, 0x4 ;  /* 0x000000040b027c11 */ /* 0x000fe4000f8e20ff */
[----:B-1----:R-:W-:-:S03]  /*0810*/  LEA R24, P0, R8, R24, 0x1 ;  /* 0x0000001808187211 */ /* 0x002fc600078008ff */
[----:B------:R-:W-:Y:S01]  /*0820*/  VIADD R23, R2, 0x1000 ;  /* 0x0000100002177836 */ /* 0x000fe20000000000 */
[----:B------:R-:W-:-:S09]  /*0830*/  LEA.HI.X R25, R8, R25, R13, 0x1, P0 ;  /* 0x0000001908197211 */ /* 0x000fd200000f0c0d */
.L_x_22303:
[----:B------:R-:W-:Y:S01]  /*0840*/  MOV R2, R24 ;  /* 0x0000001800027202 */ /* 0x000fe20000000f00 */
[----:B------:R-:W-:-:S04]  /*0850*/  IMAD.MOV.U32 R3, RZ, RZ, R25 ;  /* 0x000000ffff037224 */ /* 0x000fc800078e0019 */
[----:B------:R-:W-:-:S05]  /*0860*/  IMAD.WIDE R2, R27, 0x2, R2 ;  /* 0x000000021b027825 */ /* 0x000fca00078e0202 */
[----:B------:R-:W2:Y:S04]  /*0870*/  LDG.E.128.CONSTANT R4, desc[UR10][R2.64] ;  /* 0x0000000a02047981 */ /* 0x000ea8000c1e9d00 */
[----:B------:R-:W3:Y:S04]  /*0880*/  LDG.E.128.CONSTANT R8, desc[UR10][R2.64+0x800] ;  /* 0x0008000a02087981 */ /* 0x000ee8000c1e9d00 */
[----:B------:R-:W4:Y:S04]  /*0890*/  LDG.E.128.CONSTANT R12, desc[UR10][R2.64+0x1000] ;  /* 0x0010000a020c7981 */ /* 0x000f28000c1e9d00 */
[----:B------:R-:W4:Y:S01]  /*08a0*/  LDG.E.128.CONSTANT R16, desc[UR10][R2.64+0x1800] ;  /* 0x0018000a02107981 */ /* 0x000f22000c1e9d00 */
        /* <DEDUP_REMOVED lines=8> */
[----:B0-----:R-:W-:Y:S01]  /*0930*/  IADD3 R23, R23, 0x2000, RZ ;  /* 0x0000200017177810 */ /* 0x001fe20007ffe0ff */
[----:B------:R-:W-:Y:S06]  /*0940*/  @!P0 BRA `(.L_x_22303) ;  /* 0xfffffffc00bc8947 */ /* 0x000fec000383ffff */
.L_x_22299:
[----:B------:R-:W-:Y:S05]  /*0950*/  BSYNC B0 ;  /* 0x0000000000007941 */ /* 0x000fea0003800000 */
.L_x_22298:
[----:B------:R-:W-:Y:S01]  /*0960*/  IMAD R63, R55, 0x10, R20 ;  /* 0x00000010373f7824 */ /* 0x000fe200078e0214 */
[----:B------:R-:W-:Y:S01]  /*0970*/  ULDC UR4, c[0x0][0x258] ;  /* 0x0000960000047ab9 */ /* 0x000fe20000000800 */
[----:B------:R-:W-:Y:S01]  /*0980*/  ULDC UR5, c[0x0][0x244] ;  /* 0x0000910000057ab9 */ /* 0x000fe20000000800 */
[----:B------:R-:W-:Y:S01]  /*0990*/  IMAD R62, R57, UR4, RZ ;  /* 0x00000004393e7c24 */ /* 0x000fe2000f8e02ff */
[----:B------:R-:W-:Y:S01]  /*09a0*/  ULDC.64 UR12, c[0x0][0x230] ;  /* 0x00008c00000c7ab9 */ /* 0x000fe20000000a00 */
[----:B------:R-:W-:Y:S01]  /*09b0*/  BAR.SYNC.DEFER_BLOCKING 0x0 ;  /* 0x0000000000007b1d */ /* 0x000fe20000010000 */
[----:B------:R-:W-:Y:S02]  /*09c0*/  ISETP.GE.AND P0, PT, R63, R66, PT ;  /* 0x000000423f00720c */ /* 0x000fe40003f06270 */
[----:B------:R-:W-:Y:S02]  /*09d0*/  MOV R61, 0xff7fffff ;  /* 0xff7fffff003d7802 */ /* 0x000fe40000000f00 */
[----:B------:R-:W-:Y:S01]  /*09e0*/  SHF.R.S32.HI R52, RZ, 0x1f, R62 ;  /* 0x0000001fff347819 */ /* 0x000fe2000001143e */
[----:B------:R-:W-:Y:S08]  /*09f0*/  BSSY B0, `(.L_x_22304) ;  /* 0x00002aa000007945 */ /* 0x000ff00003800000 */
[----:B------:R-:W-:Y:S05]  /*0a00*/  @P0 BRA `(.L_x_22305) ;  /* 0x0000002800a00947 */ /* 0x000fea0003800000 */
[----:B------:R-:W0:Y:S01]  /*0a10*/  S2R R2, SR_CgaCtaId ;  /* 0x0000000000027919 */ /* 0x000e220000008800 */
[----:B------:R-:W1:Y:S01]  /*0a20*/  LDC R3, c[0x0][0x26c] ;  /* 0x00009b00ff037b82 */ /* 0x000e620000000800 */
[----:B------:R-:W-:Y:S01]  /*0a30*/  MOV R5, 0x400 ;  /* 0x0000040000057802 */ /* 0x000fe20000000f00 */
[----:B------:R-:W-:Y:S01]  /*0a40*/  ULDC UR4, c[0x0][0x270] ;  /* 0x00009c0000047ab9 */ /* 0x000fe20000000800 */
[----:B------:R-:W-:Y:S01]  /*0a50*/  IMAD.SHL.U32 R69, R21, 0x8, RZ ;  /* 0x0000000815457824 */ /* 0x000fe200078e00ff */
[----:B------:R-:W-:Y:S01]  /*0a60*/  IADD3 R8, P0, R62, R63, RZ ;  /* 0x0000003f3e087210 */ /* 0x000fe20007f1e0ff */
[----:B------:R-:W-:Y:S01]  /*0a70*/  IMAD R4, R0, UR4, RZ ;  /* 0x0000000400047c24 */ /* 0x000fe2000f8e02ff */
[----:B------:R-:W-:Y:S01]  /*0a80*/  IADD3 R7, R5, 0x1a0, RZ ;  /* 0x000001a005077810 */ /* 0x000fe20007ffe0ff */
[----:B------:R-:W-:Y:S01]  /*0a90*/  IMAD R21, R20, 0x20, R21 ;  /* 0x0000002014157824 */ /* 0x000fe200078e0215 */
[----:B------:R-:W-:Y:S01]  /*0aa0*/  ULDC.64 UR8, c[0x0][0x248] ;  /* 0x0000920000087ab9 */ /* 0x000fe20000000a00 */
[----:B------:R-:W-:Y:S01]  /*0ab0*/  LEA.HI.X.SX32 R11, R63, R52, 0x1, P0 ;  /* 0x000000343f0b7211 */ /* 0x000fe200000f0eff */
[----:B------:R-:W-:Y:S01]  /*0ac0*/  IMAD.MOV.U32 R56, RZ, RZ, R63 ;  /* 0x000000ffff387224 */ /* 0x000fe200078e003f */
[----:B------:R-:W-:-:S02]  /*0ad0*/  SHF.R.S32.HI R9, RZ, 0x1f, R69 ;  /* 0x0000001fff097819 */ /* 0x000fc40000011445 */
[----:B------:R-:W-:Y:S02]  /*0ae0*/  IADD3 R68, P0, R4, R69, RZ ;  /* 0x0000004504447210 */ /* 0x000fe40007f1e0ff */
[----:B------:R-:W-:Y:S02]  /*0af0*/  LEA R6, P1, R8, UR8, 0x2 ;  /* 0x0000000808067c11 */ /* 0x000fe4000f8210ff */
[----:B------:R-:W-:Y:S02]  /*0b00*/  IADD3 R60, R60, R21, RZ ;  /* 0x000000153c3c7210 */ /* 0x000fe40007ffe0ff */
[----:B------:R-:W-:Y:S02]  /*0b10*/  LEA.HI.X.SX32 R69, R4, R9, 0x1, P0 ;  /* 0x0000000904457211 */ /* 0x000fe400000f0eff */
[----:B------:R-:W-:Y:S02]  /*0b20*/  MOV R61, 0xff7fffff ;  /* 0xff7fffff003d7802 */ /* 0x000fe40000000f00 */
[----:B------:R-:W-:-:S02]  /*0b30*/  IADD3 R59, -R65, 0x1, R60 ;  /* 0x00000001413b7810 */ /* 0x000fc40007ffe13c */
[----:B-1----:R-:W-:Y:S02]  /*0b40*/  SHF.R.S32.HI R4, RZ, 0x1f, R3 ;  /* 0x0000001fff047819 */ /* 0x002fe40000011403 */
[----:B0-----:R-:W-:Y:S02]  /*0b50*/  LEA R58, R2, R7, 0x18 ;  /* 0x00000007023a7211 */ /* 0x001fe400078ec0ff */
[----:B------:R-:W-:-:S03]  /*0b60*/  LEA.HI.X R7, R8, UR9, R11, 0x2, P1 ;  /* 0x0000000908077c11 */ /* 0x000fc600088f140b */
[----:B------:R-:W-:-:S07]  /*0b70*/  IMAD.U32 R58, R21, 0x4, R58 ;  /* 0x00000004153a7824 */ /* 0x000fce00078e003a */
.L_x_22306:
[----:B------:R-:W2:Y:S01]  /*0b80*/  LDG.E.CONSTANT R11, desc[UR10][R6.64] ;  /* 0x0000000a060b7981 */ /* 0x000ea2000c1e9900 */
[----:B------:R-:W-:-:S05]  /*0b90*/  LEA R67, R2, R5, 0x18 ;  /* 0x0000000502437211 */ /* 0x000fca00078ec0ff */
[----:B------:R-:W0:Y:S04]  /*0ba0*/  LDS.128 R44, [R67+0x10] ;  /* 0x00001000432c7984 */ /* 0x000e280000000c00 */
[----:B------:R-:W1:Y:S01]  /*0bb0*/  LDS.128 R48, [R67] ;  /* 0x0000000043307984 */ /* 0x000e620000000c00 */
[----:B--2---:R-:W-:-:S05]  /*0bc0*/  SHF.R.S32.HI R8, RZ, 0x1f, R11 ;  /* 0x0000001fff087819 */ /* 0x004fca000001140b */
[-C--:B------:R-:W-:Y:S02]  /*0bd0*/  IMAD R10, R8, R3.reuse, RZ ;  /* 0x00000003080a7224 */ /* 0x080fe400078e02ff */
[----:B------:R-:W-:-:S04]  /*0be0*/  IMAD.WIDE.U32 R8, R11, R3, R68 ;  /* 0x000000030b087225 */ /* 0x000fc800078e0044 */
[----:B------:R-:W-:Y:S01]  /*0bf0*/  IMAD R11, R11, R4, R10 ;  /* 0x000000040b0b7224 */ /* 0x000fe200078e020a */
[----:B------:R-:W-:-:S04]  /*0c00*/  LEA R70, P0, R8, UR12, 0x1 ;  /* 0x0000000c08467c11 */ /* 0x000fc8000f8008ff */
[----:B------:R-:W-:-:S04]  /*0c10*/  IADD3 R9, R9, R11, RZ ;  /* 0x0000000b09097210 */ /* 0x000fc80007ffe0ff */
[----:B------:R-:W-:-:S05]  /*0c20*/  LEA.HI.X R71, R8, UR13, R9, 0x1, P0 ;  /* 0x0000000d08477c11 */ /* 0x000fca00080f0c09 */
[----:B------:R-:W2:Y:S04]  /*0c30*/  LDG.E.128.CONSTANT R36, desc[UR10][R70.64+0x200] ;  /* 0x0002000a46247981 */ /* 0x000ea8000c1e9d00 */
[----:B------:R-:W3:Y:S04]  /*0c40*/  LDG.E.128.CONSTANT R40, desc[UR10][R70.64] ;  /* 0x0000000a46287981 */ /* 0x000ee8000c1e9d00 */
[----:B------:R-:W4:Y:S04]  /*0c50*/  LDG.E.128.CONSTANT R32, desc[UR10][R70.64+0x400] ;  /* 0x0004000a46207981 */ /* 0x000f28000c1e9d00 */
[----:B------:R-:W4:Y:S04]  /*0c60*/  LDG.E.128.CONSTANT R16, desc[UR10][R70.64+0x600] ;  /* 0x0006000a46107981 */ /* 0x000f28000c1e9d00 */
[----:B------:R-:W4:Y:S04]  /*0c70*/  LDG.E.128.CONSTANT R28, desc[UR10][R70.64+0x800] ;  /* 0x0008000a461c7981 */ /* 0x000f28000c1e9d00 */
[----:B------:R-:W4:Y:S04]  /*0c80*/  LDG.E.128.CONSTANT R12, desc[UR10][R70.64+0xa00] ;  /* 0x000a000a460c7981 */ /* 0x000f28000c1e9d00 */
[----:B------:R-:W4:Y:S01]  /*0c90*/  LDG.E.128.CONSTANT R24, desc[UR10][R70.64+0xc00] ;  /* 0x000c000a46187981 */ /* 0x000f22000c1e9d00 */
[----:B0-----:R-:W-:-:S02]  /*0ca0*/  HADD2.F32 R8, -RZ, R44.H0_H0 ;  /* 0x2000002cff087230 */ /* 0x001fc40000004100 */
[----:B-1----:R-:W-:Y:S02]  /*0cb0*/  HADD2.F32 R72, -RZ, R48.H0_H0 ;  /* 0x20000030ff487230 */ /* 0x002fe40000004100 */
[----:B------:R-:W-:Y:S02]  /*0cc0*/  HADD2.F32 R44, -RZ, R44.H1_H1 ;  /* 0x3000002cff2c7230 */ /* 0x000fe40000004100 */
[--C-:B------:R-:W-:Y:S02]  /*0cd0*/  HADD2.F32 R22, -RZ, R45.reuse.H1_H1 ;  /* 0x3000002dff167230 */ /* 0x100fe40000004100 */
[----:B------:R-:W-:Y:S02]  /*0ce0*/  HADD2.F32 R20, -RZ, R45.H0_H0 ;  /* 0x2000002dff147230 */ /* 0x000fe40000004100 */
[----:B------:R-:W-:Y:S02]  /*0cf0*/  HADD2.F32 R45, -RZ, R49.H1_H1 ;  /* 0x30000031ff2d7230 */ /* 0x000fe40000004100 */
[----:B--2---:R-:W-:-:S02]  /*0d00*/  HADD2.F32 R9, -RZ, R36.H0_H0 ;  /* 0x20000024ff097230 */ /* 0x004fc40000004100 */
[----:B------:R-:W-:-:S03]  /*0d10*/  HADD2.F32 R21, -RZ, R36.H1_H1 ;  /* 0x30000024ff157230 */ /* 0x000fc60000004100 */
[----:B------:R-:W-:Y:S01]  /*0d20*/  FMUL.FTZ R11, R8, R9 ;  /* 0x00000009080b7220 */ /* 0x000fe20000410000 */
[----:B---3--:R-:W-:-:S05]  /*0d30*/  HADD2.F32 R9, -RZ, R40.H0_H0 ;  /* 0x20000028ff097230 */ /* 0x008fca0000004100 */
[----:B------:R-:W-:Y:S02]  /*0d40*/  FFMA.FTZ R72, R72, R9, R11 ;  /* 0x0000000948487223 */ /* 0x000fe4000001000b */
[----:B------:R-:W2:Y:S01]  /*0d50*/  LDG.E.128.CONSTANT R8, desc[UR10][R70.64+0xe00] ;  /* 0x000e000a46087981 */ /* 0x000ea2000c1e9d00 */
[--C-:B------:R-:W-:Y:S02]  /*0d60*/  HADD2.F32 R73, -RZ, R37.reuse.H0_H0 ;  /* 0x20000025ff497230 */ /* 0x100fe40000004100 */
[----:B------:R-:W-:Y:S01]  /*0d70*/  FMUL.FTZ R23, R44, R21 ;  /* 0x000000152c177220 */ /* 0x000fe20000410000 */
[----:B------:R-:W-:Y:S02]  /*0d80*/  HADD2.F32 R37, -RZ, R37.H1_H1 ;  /* 0x30000025ff257230 */ /* 0x000fe40000004100 */
[----:B------:R-:W-:Y:S02]  /*0d90*/  HADD2.F32 R44, -RZ, R48.H1_H1 ;  /* 0x30000030ff2c7230 */ /* 0x000fe40000004100 */
[----:B------:R-:W-:Y:S01]  /*0da0*/  FMUL.FTZ R73, R20, R73 ;  /* 0x0000004914497220 */ /* 0x000fe20000410000 */
[----:B------:R-:W-:-:S02]  /*0db0*/  HADD2.F32 R21, -RZ, R40.H1_H1 ;  /* 0x30000028ff157230 */ /* 0x000fc40000004100 */
[----:B------:R-:W-:Y:S01]  /*0dc0*/  FMUL.FTZ R40, R22, R37 ;  /* 0x0000002516287220 */ /* 0x000fe20000410000 */
[----:B------:R-:W-:Y:S02]  /*0dd0*/  HADD2.F32 R36, -RZ, R41.H1_H1 ;  /* 0x30000029ff247230 */ /* 0x000fe40000004100 */
[----:B------:R-:W-:Y:S02]  /*0de0*/  HADD2.F32 R20, -RZ, R49.H0_H0 ;  /* 0x20000031ff147230 */ /* 0x000fe40000004100 */
[----:B------:R-:W-:Y:S01]  /*0df0*/  FFMA.FTZ R44, R44, R21, R23 ;  /* 0x000000152c2c7223 */ /* 0x000fe20000010017 */
[----:B------:R-:W-:Y:S02]  /*0e00*/  HADD2.F32 R21, -RZ, R41.H0_H0 ;  /* 0x20000029ff157230 */ /* 0x000fe40000004100 */
[----:B------:R-:W-:Y:S01]  /*0e10*/  FFMA.FTZ R45, R45, R36, R40 ;  /* 0x000000242d2d7223 */ /* 0x000fe20000010028 */
[----:B------:R-:W-:Y:S02]  /*0e20*/  HADD2.F32 R36, -RZ, R46.H0_H0 ;  /* 0x2000002eff247230 */ /* 0x000fe40000004100 */
[----:B------:R-:W-:-:S02]  /*0e30*/  HADD2.F32 R37, -RZ, R38.H0_H0 ;  /* 0x20000026ff257230 */ /* 0x000fc40000004100 */
[----:B------:R-:W-:Y:S01]  /*0e40*/  FFMA.FTZ R49, R20, R21, R73 ;  /* 0x0000001514317223 */ /* 0x000fe20000010049 */
[----:B------:R-:W-:Y:S01]  /*0e50*/  HADD2.F32 R48, -RZ, R50.H0_H0 ;  /* 0x20000032ff307230 */ /* 0x000fe20000004100 */
[----:B------:R-:W0:Y:S01]  /*0e60*/  LDS.128 R20, [R67+0x20] ;  /* 0x0000200043147984 */ /* 0x000e220000000c00 */
[----:B------:R-:W-:Y:S02]  /*0e70*/  HADD2.F32 R46, -RZ, R46.H1_H1 ;  /* 0x3000002eff2e7230 */ /* 0x000fe40000004100 */
[----:B------:R-:W-:Y:S01]  /*0e80*/  FMUL.FTZ R73, R36, R37 ;  /* 0x0000002524497220 */ /* 0x000fe20000410000 */
[----:B------:R-:W-:Y:S02]  /*0e90*/  HADD2.F32 R37, -RZ, R42.H0_H0 ;  /* 0x2000002aff257230 */ /* 0x000fe40000004100 */
[----:B------:R-:W-:Y:S02]  /*0ea0*/  HADD2.F32 R41, -RZ, R38.H1_H1 ;  /* 0x30000026ff297230 */ /* 0x000fe40000004100 */
[----:B------:R-:W-:-:S02]  /*0eb0*/  HADD2.F32 R36, -RZ, R47.H0_H0 ;  /* 0x2000002fff247230 */ /* 0x000fc40000004100 */
[----:B------:R-:W-:Y:S01]  /*0ec0*/  FFMA.FTZ R48, R48, R37, R73 ;  /* 0x0000002530307223 */ /* 0x000fe20000010049 */
[--C-:B------:R-:W-:Y:S02]  /*0ed0*/  HADD2.F32 R73, -RZ, R39.reuse.H0_H0 ;  /* 0x20000027ff497230 */ /* 0x100fe40000004100 */
[----:B------:R-:W-:Y:S01]  /*0ee0*/  FMUL.FTZ R41, R46, R41 ;  /* 0x000000292e297220 */ /* 0x000fe20000410000 */
[----:B------:R-:W-:Y:S02]  /*0ef0*/  HADD2.F32 R50, -RZ, R50.H1_H1 ;  /* 0x30000032ff327230 */ /* 0x000fe40000004100 */
[----:B------:R-:W-:Y:S02]  /*0f00*/  HADD2.F32 R37, -RZ, R42.H1_H1 ;  /* 0x3000002aff257230 */ /* 0x000fe40000004100 */
[----:B------:R-:W-:Y:S01]  /*0f10*/  FMUL.FTZ R75, R36, R73 ;  /* 0x00000049244b7220 */ /* 0x000fe20000410000 */
[----:B------:R-:W-:Y:S02]  /*0f20*/  HADD2.F32 R38, -RZ, R39.H1_H1 ;  /* 0x30000027ff267230 */ /* 0x000fe40000004100 */
[----:B------:R-:W-:-:S02]  /*0f30*/  HADD2.F32 R47, -RZ, R47.H1_H1 ;  /* 0x3000002fff2f7230 */ /* 0x000fc40000004100 */
[----:B------:R-:W-:Y:S01]  /*0f40*/  FFMA.FTZ R50, R50, R37, R41 ;  /* 0x0000002532327223 */ /* 0x000fe20000010029 */
[----:B------:R-:W-:Y:S02]  /*0f50*/  HADD2.F32 R36, -RZ, R51.H0_H0 ;  /* 0x20000033ff247230 */ /* 0x000fe40000004100 */
[----:B------:R-:W-:Y:S02]  /*0f60*/  HADD2.F32 R37, -RZ, R43.H0_H0 ;  /* 0x2000002bff257230 */ /* 0x000fe40000004100 */
[----:B------:R-:W-:Y:S01]  /*0f70*/  FMUL.FTZ R42, R47, R38 ;  /* 0x000000262f2a7220 */ /* 0x000fe20000410000 */
[----:B------:R-:W-:Y:S02]  /*0f80*/  HADD2.F32 R73, -RZ, R51.H1_H1 ;  /* 0x30000033ff497230 */ /* 0x000fe40000004100 */
[----:B------:R-:W-:Y:S02]  /*0f90*/  HADD2.F32 R40, -RZ, R43.H1_H1 ;  /* 0x3000002bff287230 */ /* 0x000fe40000004100 */
[----:B------:R-:W-:-:S02]  /*0fa0*/  FFMA.FTZ R51, R36, R37, R75 ;  /* 0x0000002524337223 */ /* 0x000fc4000001004b */
[----:B------:R-:W3:Y:S01]  /*0fb0*/  LDG.E.128.CONSTANT R36, desc[UR10][R70.64+0x1000] ;  /* 0x0010000a46247981 */ /* 0x000ee2000c1e9d00 */
[--C-:B----4-:R-:W-:Y:S02]  /*0fc0*/  HADD2.F32 R74, -RZ, R32.reuse.H0_H0 ;  /* 0x20000020ff4a7230 */ /* 0x110fe40000004100 */
[----:B------:R-:W-:Y:S01]  /*0fd0*/  FFMA.FTZ R73, R73, R40, R42 ;  /* 0x0000002849497223 */ /* 0x000fe2000001002a */
[----:B------:R-:W-:Y:S02]  /*0fe0*/  HADD2.F32 R32, -RZ, R32.H1_H1 ;  /* 0x30000020ff207230 */ /* 0x000fe40000004100 */
[--C-:B0-----:R-:W-:Y:S02]  /*0ff0*/  HADD2.F32 R41, -RZ, R20.reuse.H0_H0 ;  /* 0x20000014ff297230 */ /* 0x101fe40000004100 */
[----:B------:R-:W-:Y:S02]  /*1000*/  HADD2.F32 R47, -RZ, R20.H1_H1 ;  /* 0x30000014ff2f7230 */ /* 0x000fe40000004100 */
[----:B------:R-:W-:-:S02]  /*1010*/  HADD2.F32 R46, -RZ, R21.H0_H0 ;  /* 0x20000015ff2e7230 */ /* 0x000fc40000004100 */
[----:B------:R-:W-:Y:S01]  /*1020*/  FFMA.FTZ R74, R41, R74, R72 ;  /* 0x0000004a294a7223 */ /* 0x000fe20000010048 */
[--C-:B------:R-:W-:Y:S01]  /*1030*/  HADD2.F32 R20, -RZ, R33.reuse.H0_H0 ;  /* 0x20000021ff147230 */ /* 0x100fe20000004100 */
[----:B------:R-:W0:Y:S01]  /*1040*/  LDS.128 R40, [R67+0x30] ;  /* 0x0000300043287984 */ /* 0x000e220000000c00 */
[----:B------:R-:W-:Y:S01]  /*1050*/  FFMA.FTZ R44, R47, R32, R44 ;  /* 0x000000202f2c7223 */ /* 0x000fe2000001002c */
[----:B------:R-:W-:Y:S02]  /*1060*/  HADD2.F32 R47, -RZ, R33.H1_H1 ;  /* 0x30000021ff2f7230 */ /* 0x000fe40000004100 */
[----:B------:R-:W-:Y:S01]  /*1070*/  FFMA.FTZ R46, R46, R20, R49 ;  /* 0x000000142e2e7223 */ /* 0x000fe20000010031 */
[----:B------:R-:W-:Y:S02]  /*1080*/  HADD2.F32 R20, -RZ, R21.H1_H1 ;  /* 0x30000015ff147230 */ /* 0x000fe40000004100 */
[--C-:B------:R-:W-:Y:S02]  /*1090*/  HADD2.F32 R21, -RZ, R22.reuse.H0_H0 ;  /* 0x20000016ff157230 */ /* 0x100fe40000004100 */
[----:B------:R-:W-:-:S02]  /*10a0*/  HADD2.F32 R33, -RZ, R22.H1_H1 ;  /* 0x30000016ff217230 */ /* 0x000fc40000004100 */
[----:B------:R-:W-:Y:S01]  /*10b0*/  FFMA.FTZ R47, R20, R47, R45 ;  /* 0x0000002f142f7223 */ /* 0x000fe2000001002d */
[--C-:B------:R-:W-:Y:S02]  /*10c0*/  HADD2.F32 R20, -RZ, R34.reuse.H0_H0 ;  /* 0x20000022ff147230 */ /* 0x100fe40000004100 */
[----:B------:R-:W-:Y:S02]  /*10d0*/  HADD2.F32 R34, -RZ, R34.H1_H1 ;  /* 0x30000022ff227230 */ /* 0x000fe40000004100 */
[----:B------:R-:W-:Y:S02]  /*10e0*/  HADD2.F32 R72, -RZ, R23.H1_H1 ;  /* 0x30000017ff487230 */ /* 0x000fe40000004100 */
[----:B------:R-:W-:Y:S01]  /*10f0*/  FFMA.FTZ R48, R21, R20, R48 ;  /* 0x0000001415307223 */ /* 0x000fe20000010030 */
[--C-:B------:R-:W-:Y:S02]  /*1100*/  HADD2.F32 R21, -RZ, R35.reuse.H0_H0 ;  /* 0x20000023ff157230 */ /* 0x100fe40000004100 */
[----:B------:R-:W-:Y:S01]  /*1110*/  FFMA.FTZ R50, R33, R34, R50 ;  /* 0x0000002221327223 */ /* 0x000fe20000010032 */
[----:B------:R-:W-:-:S02]  /*1120*/  HADD2.F32 R35, -RZ, R35.H1_H1 ;  /* 0x30000023ff237230 */ /* 0x000fc40000004100 */
[----:B------:R-:W-:Y:S02]  /*1130*/  HADD2.F32 R20, -RZ, R23.H0_H0 ;  /* 0x20000017ff147230 */ /* 0x000fe40000004100 */
[----:B------:R-:W-:Y:S02]  /*1140*/  HADD2.F32 R22, -RZ, R16.H0_H0 ;  /* 0x20000010ff167230 */ /* 0x000fe40000004100 */
[----:B------:R-:W-:Y:S01]  /*1150*/  FFMA.FTZ R72, R72, R35, R73 ;  /* 0x0000002348487223 */ /* 0x000fe20000010049 */
[----:B------:R-:W-:Y:S01]  /*1160*/  FFMA.FTZ R51, R20, R21, R51 ;  /* 0x0000001514337223 */ /* 0x000fe20000010033 */
[----:B------:R-:W1:Y:S01]  /*1170*/  LDS.128 R32, [R67+0x40] ;  /* 0x0000400043207984 */ /* 0x000e620000000c00 */
[----:B0-----:R-:W-:-:S05]  /*1180*/  HADD2.F32 R49, -RZ, R40.H0_H0 ;  /* 0x20000028ff317230 */ /* 0x001fca0000004100 */
[----:B------:R-:W-:Y:S02]  /*1190*/  FFMA.FTZ R49, R49, R22, R74 ;  /* 0x0000001631317223 */ /* 0x000fe4000001004a */
[----:B------:R-:W4:Y:S01]  /*11a0*/  LDG.E.128.CONSTANT R20, desc[UR10][R70.64+0x1200] ;  /* 0x0012000a46147981 */ /* 0x000f22000c1e9d00 */
[----:B------:R-:W-:Y:S02]  /*11b0*/  HADD2.F32 R45, -RZ, R40.H1_H1 ;  /* 0x30000028ff2d7230 */ /* 0x000fe40000004100 */
[----:B------:R-:W-:Y:S02]  /*11c0*/  HADD2.F32 R16, -RZ, R16.H1_H1 ;  /* 0x30000010ff107230 */ /* 0x000fe40000004100 */
[--C-:B------:R-:W-:Y:S02]  /*11d0*/  HADD2.F32 R40, -RZ, R19.reuse.H0_H0 ;  /* 0x20000013ff287230 */ /* 0x100fe40000004100 */
[----:B------:R-:W-:Y:S02]  /*11e0*/  HADD2.F32 R19, -RZ, R19.H1_H1 ;  /* 0x30000013ff137230 */ /* 0x000fe40000004100 */
[----:B------:R-:W-:Y:S01]  /*11f0*/  FFMA.FTZ R44, R45, R16, R44 ;  /* 0x000000102d2c7223 */ /* 0x000fe2000001002c */
[----:B------:R-:W-:-:S02]  /*1200*/  HADD2.F32 R45, -RZ, R41.H0_H0 ;  /* 0x20000029ff2d7230 */ /* 0x000fc40000004100 */
[--C-:B------:R-:W-:Y:S02]  /*1210*/  HADD2.F32 R16, -RZ, R17.reuse.H0_H0 ;  /* 0x20000011ff107230 */ /* 0x100fe40000004100 */
[----:B------:R-:W-:-:S03]  /*1220*/  HADD2.F32 R17, -RZ, R17.H1_H1 ;  /* 0x30000011ff117230 */ /* 0x000fc60000004100 */
[----:B------:R-:W-:Y:S01]  /*1230*/  FFMA.FTZ R45, R45, R16, R46 ;  /* 0x000000102d2d7223 */ /* 0x000fe2000001002e */
[----:B------:R-:W-:Y:S02]  /*1240*/  HADD2.F32 R46, -RZ, R41.H1_H1 ;  /* 0x30000029ff2e7230 */ /* 0x000fe40000004100 */
[--C-:B------:R-:W-:Y:S02]  /*1250*/  HADD2.F32 R16, -RZ, R18.reuse.H0_H0 ;  /* 0x20000012ff107230 */ /* 0x100fe40000004100 */
[----:B------:R-:W-:Y:S02]  /*1260*/  HADD2.F32 R18, -RZ, R18.H1_H1 ;  /* 0x30000012ff127230 */ /* 0x000fe40000004100 */
[----:B------:R-:W-:Y:S01]  /*1270*/  FFMA.FTZ R46, R46, R17, R47 ;  /* 0x000000112e2e7223 */ /* 0x000fe2000001002f */
[--C-:B------:R-:W-:Y:S02]  /*1280*/  HADD2.F32 R47, -RZ, R42.reuse.H0_H0 ;  /* 0x2000002aff2f7230 */ /* 0x100fe40000004100 */
[----:B------:R-:W-:-:S02]  /*1290*/  HADD2.F32 R17, -RZ, R42.H1_H1 ;  /* 0x3000002aff117230 */ /* 0x000fc40000004100 */
[--C-:B-1----:R-:W-:Y:S02]  /*12a0*/  HADD2.F32 R73, -RZ, R32.reuse.H1_H1 ;  /* 0x30000020ff497230 */ /* 0x102fe40000004100 */
[----:B------:R-:W-:Y:S01]  /*12b0*/  FFMA.FTZ R47, R47, R16, R48 ;  /* 0x000000102f2f7223 */ /* 0x000fe20000010030 */
[--C-:B------:R-:W-:Y:S02]  /*12c0*/  HADD2.F32 R16, -RZ, R43.reuse.H0_H0 ;  /* 0x2000002bff107230 */ /* 0x100fe40000004100 */
[----:B------:R-:W-:Y:S01]  /*12d0*/  FFMA.FTZ R48, R17, R18, R50 ;  /* 0x0000001211307223 */ /* 0x000fe20000010032 */
[----:B------:R-:W-:Y:S02]  /*12e0*/  HADD2.F32 R43, -RZ, R43.H1_H1 ;  /* 0x3000002bff2b7230 */ /* 0x000fe40000004100 */
[----:B------:R-:W-:Y:S02]  /*12f0*/  HADD2.F32 R18, -RZ, R32.H0_H0 ;  /* 0x20000020ff127230 */ /* 0x000fe40000004100 */
[----:B------:R-:W-:Y:S01]  /*1300*/  FFMA.FTZ R51, R16, R40, R51 ;  /* 0x0000002810337223 */ /* 0x000fe20000010033 */
[----:B------:R-:W-:-:S02]  /*1310*/  HADD2.F32 R17, -RZ, R28.H0_H0 ;  /* 0x2000001cff117230 */ /* 0x000fc40000004100 */
[----:B------:R-:W-:Y:S02]  /*1320*/  FFMA.FTZ R72, R43, R19, R72 ;  /* 0x000000132b487223 */ /* 0x000fe40000010048 */
[----:B------:R-:W0:Y:S01]  /*1330*/  LDS.128 R40, [R67+0x50] ;  /* 0x0000500043287984 */ /* 0x000e220000000c00 */
[----:B------:R-:W-:-:S03]  /*1340*/  FFMA.FTZ R49, R18, R17, R49 ;  /* 0x0000001112317223 */ /* 0x000fc60000010031 */
[----:B------:R-:W4:Y:S01]  /*1350*/  LDG.E.128.CONSTANT R16, desc[UR10][R70.64+0x1400] ;  /* 0x0014000a46107981 */ /* 0x000f22000c1e9d00 */
[----:B------:R-:W-:Y:S02]  /*1360*/  HADD2.F32 R28, -RZ, R28.H1_H1 ;  /* 0x3000001cff1c7230 */ /* 0x000fe40000004100 */
[--C-:B------:R-:W-:Y:S02]  /*1370*/  HADD2.F32 R32, -RZ, R29.reuse.H0_H0 ;  /* 0x2000001dff207230 */ /* 0x100fe40000004100 */
[----:B------:R-:W-:Y:S02]  /*1380*/  HADD2.F32 R29, -RZ, R29.H1_H1 ;  /* 0x3000001dff1d7230 */ /* 0x000fe40000004100 */
[----:B------:R-:W-:Y:S01]  /*1390*/  FFMA.FTZ R44, R73, R28, R44 ;  /* 0x0000001c492c7223 */ /* 0x000fe2000001002c */
[--C-:B------:R-:W-:Y:S02]  /*13a0*/  HADD2.F32 R28, -RZ, R33.reuse.H0_H0 ;  /* 0x20000021ff1c7230 */ /* 0x100fe40000004100 */
[----:B------:R-:W-:-:S02]  /*13b0*/  HADD2.F32 R33, -RZ, R33.H1_H1 ;  /* 0x30000021ff217230 */ /* 0x000fc40000004100 */
[--C-:B------:R-:W-:Y:S02]  /*13c0*/  HADD2.F32 R73, -RZ, R34.reuse.H1_H1 ;  /* 0x30000022ff497230 */ /* 0x100fe40000004100 */
[----:B------:R-:W-:Y:S01]  /*13d0*/  FFMA.FTZ R45, R28, R32, R45 ;  /* 0x000000201c2d7223 */ /* 0x000fe2000001002d */
[----:B------:R-:W-:Y:S02]  /*13e0*/  HADD2.F32 R28, -RZ, R34.H0_H0 ;  /* 0x20000022ff1c7230 */ /* 0x000fe40000004100 */
[----:B------:R-:W-:Y:S01]  /*13f0*/  FFMA.FTZ R46, R33, R29, R46 ;  /* 0x0000001d212e7223 */ /* 0x000fe2000001002e */
[--C-:B------:R-:W-:Y:S02]  /*1400*/  HADD2.F32 R29, -RZ, R30.reuse.H0_H0 ;  /* 0x2000001eff1d7230 */ /* 0x100fe40000004100 */
[----:B------:R-:W-:Y:S02]  /*1410*/  HADD2.F32 R30, -RZ, R30.H1_H1 ;  /* 0x3000001eff1e7230 */ /* 0x000fe40000004100 */
[----:B------:R-:W-:-:S02]  /*1420*/  HADD2.F32 R75, -RZ, R12.H0_H0 ;  /* 0x2000000cff4b7230 */ /* 0x000fc40000004100 */
[----:B------:R-:W-:Y:S01]  /*1430*/  FFMA.FTZ R47, R28, R29, R47 ;  /* 0x0000001d1c2f7223 */ /* 0x000fe2000001002f */
[----:B------:R-:W-:Y:S02]  /*1440*/  HADD2.F32 R29, -RZ, R31.H0_H0 ;  /* 0x2000001fff1d7230 */ /* 0x000fe40000004100 */
[----:B------:R-:W-:Y:S01]  /*1450*/  FFMA.FTZ R73, R73, R30, R48 ;  /* 0x0000001e49497223 */ /* 0x000fe20000010030 */
[----:B------:R-:W-:Y:S02]  /*1460*/  HADD2.F32 R28, -RZ, R35.H0_H0 ;  /* 0x20000023ff1c7230 */ /* 0x000fe40000004100 */
[----:B------:R-:W-:Y:S02]  /*1470*/  HADD2.F32 R31, -RZ, R31.H1_H1 ;  /* 0x3000001fff1f7230 */ /* 0x000fe40000004100 */
[----:B------:R-:W-:Y:S02]  /*1480*/  HADD2.F32 R35, -RZ, R35.H1_H1 ;  /* 0x30000023ff237230 */ /* 0x000fe40000004100 */
[----:B------:R-:W-:Y:S01]  /*1490*/  FFMA.FTZ R51, R28, R29, R51 ;  /* 0x0000001d1c337223 */ /* 0x000fe20000010033 */
[----:B------:R-:W-:-:S02]  /*14a0*/  HADD2.F32 R12, -RZ, R12.H1_H1 ;  /* 0x3000000cff0c7230 */ /* 0x000fc40000004100 */
[----:B------:R-:W-:Y:S02]  /*14b0*/  FFMA.FTZ R72, R35, R31, R72 ;  /* 0x0000001f23487223 */ /* 0x000fe40000010048 */
[----:B------:R-:W1:Y:S01]  /*14c0*/  LDS.128 R28, [R67+0x60] ;  /* 0x00006000431c7984 */ /* 0x000e620000000c00 */
[--C-:B0-----:R-:W-:Y:S02]  /*14d0*/  HADD2.F32 R32, -RZ, R40.reuse.H0_H0 ;  /* 0x20000028ff207230 */ /* 0x101fe40000004100 */
[----:B------:R-:W-:-:S03]  /*14e0*/  HADD2.F32 R33, -RZ, R40.H1_H1 ;  /* 0x30000028ff217230 */ /* 0x000fc60000004100 */
[----:B------:R-:W-:Y:S02]  /*14f0*/  FFMA.FTZ R75, R32, R75, R49 ;  /* 0x0000004b204b7223 */ /* 0x000fe40000010031 */
[----:B------:R-:W-:Y:S02]  /*1500*/  FFMA.FTZ R12, R33, R12, R44 ;  /* 0x0000000c210c7223 */ /* 0x000fe4000001002c */
[----:B------:R-:W4:Y:S01]  /*1510*/  LDG.E.128.CONSTANT R32, desc[UR10][R70.64+0x1600] ;  /* 0x0016000a46207981 */ /* 0x000f22000c1e9d00 */
[----:B------:R-:W-:Y:S02]  /*1520*/  HADD2.F32 R48, -RZ, R41.H0_H0 ;  /* 0x20000029ff307230 */ /* 0x000fe40000004100 */
[----:B------:R-:W-:Y:S02]  /*1530*/  HADD2.F32 R40, -RZ, R13.H0_H0 ;  /* 0x2000000dff287230 */ /* 0x000fe40000004100 */
[----:B------:R-:W-:Y:S02]  /*1540*/  HADD2.F32 R41, -RZ, R41.H1_H1 ;  /* 0x30000029ff297230 */ /* 0x000fe40000004100 */
[----:B------:R-:W-:-:S02]  /*1550*/  HADD2.F32 R50, -RZ, R13.H1_H1 ;  /* 0x3000000dff327230 */ /* 0x000fc40000004100 */
[----:B------:R-:W-:Y:S01]  /*1560*/  FFMA.FTZ R48, R48, R40, R45 ;  /* 0x0000002830307223 */ /* 0x000fe2000001002d */
[----:B------:R-:W-:Y:S02]  /*1570*/  HADD2.F32 R40, -RZ, R42.H0_H0 ;  /* 0x2000002aff287230 */ /* 0x000fe40000004100 */
[--C-:B------:R-:W-:Y:S02]  /*1580*/  HADD2.F32 R13, -RZ, R14.reuse.H0_H0 ;  /* 0x2000000eff0d7230 */ /* 0x100fe40000004100 */
[----:B------:R-:W-:Y:S01]  /*1590*/  FFMA.FTZ R50, R41, R50, R46 ;  /* 0x0000003229327223 */ /* 0x000fe2000001002e */
[----:B------:R-:W-:Y:S02]  /*15a0*/  HADD2.F32 R41, -RZ, R14.H1_H1 ;  /* 0x3000000eff297230 */ /* 0x000fe40000004100 */
[----:B------:R-:W-:Y:S02]  /*15b0*/  HADD2.F32 R49, -RZ, R15.H0_H0 ;  /* 0x2000000fff317230 */ /* 0x000fe40000004100 */
[----:B------:R-:W-:Y:S01]  /*15c0*/  FFMA.FTZ R40, R40, R13, R47 ;  /* 0x0000000d28287223 */ /* 0x000fe2000001002f */
[----:B------:R-:W-:Y:S01]  /*15d0*/  HADD2.F32 R42, -RZ, R42.H1_H1 ;  /* 0x3000002aff2a7230 */ /* 0x000fe20000004100 */
[----:B------:R-:W4:Y:S01]  /*15e0*/  LDG.E.128.CONSTANT R44, desc[UR10][R70.64+0x1800] ;  /* 0x0018000a462c7981 */ /* 0x000f22000c1e9d00 */
[----:B------:R-:W-:-:S02]  /*15f0*/  HADD2.F32 R14, -RZ, R43.H0_H0 ;  /* 0x2000002bff0e7230 */ /* 0x000fc40000004100 */
[----:B------:R-:W-:Y:S02]  /*1600*/  HADD2.F32 R15, -RZ, R15.H1_H1 ;  /* 0x3000000fff0f7230 */ /* 0x000fe40000004100 */
[----:B------:R-:W-:Y:S01]  /*1610*/  FFMA.FTZ R41, R42, R41, R73 ;  /* 0x000000292a297223 */ /* 0x000fe20000010049 */
[----:B------:R-:W-:Y:S02]  /*1620*/  HADD2.F32 R43, -RZ, R43.H1_H1 ;  /* 0x3000002bff2b7230 */ /* 0x000fe40000004100 */
[----:B------:R-:W-:-:S03]  /*1630*/  FFMA.FTZ R49, R14, R49, R51 ;  /* 0x000000310e317223 */ /* 0x000fc60000010033 */
[----:B------:R-:W-:Y:S01]  /*1640*/  FFMA.FTZ R73, R43, R15, R72 ;  /* 0x0000000f2b497223 */ /* 0x000fe20000010048 */
[----:B------:R-:W-:Y:S02]  /*1650*/  HADD2.F32 R15, -RZ, R24.H0_H0 ;  /* 0x20000018ff0f7230 */ /* 0x000fe40000004100 */
[--C-:B-1----:R-:W-:Y:S02]  /*1660*/  HADD2.F32 R14, -RZ, R28.reuse.H0_H0 ;  /* 0x2000001cff0e7230 */ /* 0x102fe40000004100 */
[----:B------:R-:W-:Y:S02]  /*1670*/  HADD2.F32 R13, -RZ, R28.H1_H1 ;  /* 0x3000001cff0d7230 */ /* 0x000fe40000004100 */
[----:B------:R-:W-:Y:S02]  /*1680*/  HADD2.F32 R24, -RZ, R24.H1_H1 ;  /* 0x30000018ff187230 */ /* 0x000fe40000004100 */
[----:B------:R-:W-:Y:S01]  /*1690*/  FFMA.FTZ R75, R14, R15, R75 ;  /* 0x0000000f0e4b7223 */ /* 0x000fe2000001004b */
[----:B------:R-:W-:-:S02]  /*16a0*/  HADD2.F32 R43, -RZ, R29.H0_H0 ;  /* 0x2000001dff2b7230 */ /* 0x000fc40000004100 */
[----:B------:R-:W-:Y:S02]  /*16b0*/  HADD2.F32 R28, -RZ, R25.H0_H0 ;  /* 0x20000019ff1c7230 */ /* 0x000fe40000004100 */
[----:B------:R-:W-:Y:S02]  /*16c0*/  FFMA.FTZ R24, R13, R24, R12 ;  /* 0x000000180d187223 */ /* 0x000fe4000001000c */
[----:B------:R-:W0:Y:S01]  /*16d0*/  LDS.128 R12, [R67+0x70] ;  /* 0x00007000430c7984 */ /* 0x000e220000000c00 */
[----:B------:R-:W-:Y:S02]  /*16e0*/  HADD2.F32 R29, -RZ, R29.H1_H1 ;  /* 0x3000001dff1d7230 */ /* 0x000fe40000004100 */
[----:B------:R-:W-:Y:S02]  /*16f0*/  HADD2.F32 R25, -RZ, R25.H1_H1 ;  /* 0x30000019ff197230 */ /* 0x000fe40000004100 */
[----:B------:R-:W-:Y:S01]  /*1700*/  FFMA.FTZ R48, R43, R28, R48 ;  /* 0x0000001c2b307223 */ /* 0x000fe20000010030 */
[----:B------:R-:W-:-:S02]  /*1710*/  HADD2.F32 R28, -RZ, R26.H0_H0 ;  /* 0x2000001aff1c7230 */ /* 0x000fc40000004100 */
[----:B------:R-:W-:Y:S01]  /*1720*/  FFMA.FTZ R50, R29, R25, R50 ;  /* 0x000000191d327223 */ /* 0x000fe20000010032 */
[--C-:B------:R-:W-:Y:S02]  /*1730*/  HADD2.F32 R25, -RZ, R30.reuse.H0_H0 ;  /* 0x2000001eff197230 */ /* 0x100fe40000004100 */
[----:B------:R-:W-:Y:S02]  /*1740*/  HADD2.F32 R30, -RZ, R30.H1_H1 ;  /* 0x3000001eff1e7230 */ /* 0x000fe40000004100 */
[----:B------:R-:W-:Y:S02]  /*1750*/  HADD2.F32 R51, -RZ, R26.H1_H1 ;  /* 0x3000001aff337230 */ /* 0x000fe40000004100 */
[----:B------:R-:W-:Y:S01]  /*1760*/  FFMA.FTZ R28, R25, R28, R40 ;  /* 0x0000001c191c7223 */ /* 0x000fe20000010028 */
[----:B------:R-:W-:Y:S02]  /*1770*/  HADD2.F32 R40, -RZ, R31.H0_H0 ;  /* 0x2000001fff287230 */ /* 0x000fe40000004100 */
[----:B------:R-:W-:-:S02]  /*1780*/  HADD2.F32 R25, -RZ, R27.H0_H0 ;  /* 0x2000001bff197230 */ /* 0x000fc40000004100 */
[----:B------:R-:W-:Y:S01]  /*1790*/  FFMA.FTZ R51, R30, R51, R41 ;  /* 0x000000331e337223 */ /* 0x000fe20000010029 */
[----:B------:R-:W-:Y:S02]  /*17a0*/  HADD2.F32 R27, -RZ, R27.H1_H1 ;  /* 0x3000001bff1b7230 */ /* 0x000fe40000004100 */
[----:B------:R-:W-:Y:S02]  /*17b0*/  HADD2.F32 R26, -RZ, R31.H1_H1 ;  /* 0x3000001fff1a7230 */ /* 0x000fe40000004100 */
[----:B------:R-:W-:Y:S02]  /*17c0*/  FFMA.FTZ R49, R40, R25, R49 ;  /* 0x0000001928317223 */ /* 0x000fe40000010031 */
[----:B------:R-:W4:Y:S01]  /*17d0*/  LDG.E.128.CONSTANT R40, desc[UR10][R70.64+0x1a00] ;  /* 0x001a000a46287981 */ /* 0x000f22000c1e9d00 */
[----:B------:R-:W-:Y:S01]  /*17e0*/  FFMA.FTZ R73, R26, R27, R73 ;  /* 0x0000001b1a497223 */ /* 0x000fe20000010049 */
[----:B0-----:R-:W-:Y:S02]  /*17f0*/  HADD2.F32 R26, -RZ, R12.H0_H0 ;  /* 0x2000000cff1a7230 */ /* 0x001fe40000004100 */
[----:B------:R-:W-:-:S02]  /*1800*/  HADD2.F32 R27, -RZ, R13.H0_H0 ;  /* 0x2000000dff1b7230 */ /* 0x000fc40000004100 */
[----:B------:R-:W-:Y:S02]  /*1810*/  HADD2.F32 R13, -RZ, R13.H1_H1 ;  /* 0x3000000dff0d7230 */ /* 0x000fe40000004100 */
[----:B--2---:R-:W-:-:S05]  /*1820*/  HADD2.F32 R25, -RZ, R8.H0_H0 ;  /* 0x20000008ff197230 */ /* 0x004fca0000004100 */
[----:B------:R-:W-:Y:S01]  /*1830*/  FFMA.FTZ R75, R26, R25, R75 ;  /* 0x000000191a4b7223 */ /* 0x000fe2000001004b */
[----:B------:R-:W-:Y:S02]  /*1840*/  HADD2.F32 R25, -RZ, R12.H1_H1 ;  /* 0x3000000cff197230 */ /* 0x000fe40000004100 */
[----:B------:R-:W-:Y:S02]  /*1850*/  HADD2.F32 R12, -RZ, R8.H1_H1 ;  /* 0x30000008ff0c7230 */ /* 0x000fe40000004100 */
[--C-:B------:R-:W-:Y:S02]  /*1860*/  HADD2.F32 R8, -RZ, R9.reuse.H0_H0 ;  /* 0x20000009ff087230 */ /* 0x100fe40000004100 */
[----:B------:R-:W-:Y:S02]  /*1870*/  HADD2.F32 R9, -RZ, R9.H1_H1 ;  /* 0x30000009ff097230 */ /* 0x000fe40000004100 */
[----:B------:R-:W-:Y:S01]  /*1880*/  FFMA.FTZ R12, R25, R12, R24 ;  /* 0x0000000c190c7223 */ /* 0x000fe20000010018 */
[----:B------:R-:W-:Y:S01]  /*1890*/  FFMA.FTZ R48, R27, R8, R48 ;  /* 0x000000081b307223 */ /* 0x000fe20000010030 */
[----:B------:R-:W-:-:S02]  /*18a0*/  HADD2.F32 R8, -RZ, R10.H0_H0 ;  /* 0x2000000aff087230 */ /* 0x000fc40000004100 */
[----:B------:R-:W-:Y:S01]  /*18b0*/  FFMA.FTZ R50, R13, R9, R50 ;  /* 0x000000090d327223 */ /* 0x000fe20000010032 */
[--C-:B------:R-:W-:Y:S01]  /*18c0*/  HADD2.F32 R9, -RZ, R14.reuse.H0_H0 ;  /* 0x2000000eff097230 */ /* 0x100fe20000004100 */
[----:B------:R-:W0:Y:S04]  /*18d0*/  LDS.128 R24, [R67+0x80] ;  /* 0x0000800043187984 */ /* 0x000e280000000c00 */
[----:B------:R-:W-:Y:S02]  /*18e0*/  FFMA.FTZ R8, R9, R8, R28 ;  /* 0x0000000809087223 */ /* 0x000fe4000001001c */
[----:B------:R-:W2:Y:S01]  /*18f0*/  LDG.E.128.CONSTANT R28, desc[UR10][R70.64+0x1c00] ;  /* 0x001c000a461c7981 */ /* 0x000ea2000c1e9d00 */
[----:B------:R-:W-:Y:S02]  /*1900*/  HADD2.F32 R14, -RZ, R14.H1_H1 ;  /* 0x3000000eff0e7230 */ /* 0x000fe40000004100 */
[----:B------:R-:W-:-:S02]  /*1910*/  HADD2.F32 R10, -RZ, R10.H1_H1 ;  /* 0x3000000aff0a7230 */ /* 0x000fc40000004100 */
[----:B------:R-:W-:-:S03]  /*1920*/  HADD2.F32 R9, -RZ, R11.H0_H0 ;  /* 0x2000000bff097230 */ /* 0x000fc60000004100 */
[----:B------:R-:W-:Y:S01]  /*1930*/  FFMA.FTZ R51, R14, R10, R51 ;  /* 0x0000000a0e337223 */ /* 0x000fe20000010033 */
[----:B------:R-:W-:Y:S02]  /*1940*/  HADD2.F32 R10, -RZ, R15.H0_H0 ;  /* 0x2000000fff0a7230 */ /* 0x000fe40000004100 */
[----:B------:R-:W-:-:S03]  /*1950*/  HADD2.F32 R11, -RZ, R11.H1_H1 ;  /* 0x3000000bff0b7230 */ /* 0x000fc60000004100 */
[----:B------:R-:W-:Y:S01]  /*1960*/  FFMA.FTZ R49, R10, R9, R49 ;  /* 0x000000090a317223 */ /* 0x000fe20000010031 */
[----:B------:R-:W-:-:S05]  /*1970*/  HADD2.F32 R10, -RZ, R15.H1_H1 ;  /* 0x3000000fff0a7230 */ /* 0x000fca0000004100 */
[----:B------:R-:W-:Y:S01]  /*1980*/  FFMA.FTZ R73, R10, R11, R73 ;  /* 0x0000000b0a497223 */ /* 0x000fe20000010049 */
[--C-:B---3--:R-:W-:Y:S02]  /*1990*/  HADD2.F32 R9, -RZ, R36.reuse.H0_H0 ;  /* 0x20000024ff097230 */ /* 0x108fe40000004100 */
[----:B------:R-:W-:Y:S02]  /*19a0*/  HADD2.F32 R36, -RZ, R36.H1_H1 ;  /* 0x30000024ff247230 */ /* 0x000fe40000004100 */
[----:B0-----:R-:W-:Y:S02]  /*19b0*/  HADD2.F32 R10, -RZ, R24.H0_H0 ;  /* 0x20000018ff0a7230 */ /* 0x001fe40000004100 */
[----:B------:R-:W-:-:S03]  /*19c0*/  HADD2.F32 R11, -RZ, R25.H0_H0 ;  /* 0x20000019ff0b7230 */ /* 0x000fc60000004100 */
[----:B------:R-:W-:Y:S01]  /*19d0*/  FFMA.FTZ R75, R10, R9, R75 ;  /* 0x000000090a4b7223 */ /* 0x000fe2000001004b */
[----:B------:R-:W-:Y:S02]  /*19e0*/  HADD2.F32 R10, -RZ, R37.H0_H0 ;  /* 0x20000025ff0a7230 */ /* 0x000fe40000004100 */
[----:B------:R-:W-:Y:S02]  /*19f0*/  HADD2.F32 R9, -RZ, R24.H1_H1 ;  /* 0x30000018ff097230 */ /* 0x000fe40000004100 */
[----:B------:R-:W-:Y:S02]  /*1a00*/  HADD2.F32 R25, -RZ, R25.H1_H1 ;  /* 0x30000019ff197230 */ /* 0x000fe40000004100 */
[----:B------:R-:W-:Y:S02]  /*1a10*/  HADD2.F32 R37, -RZ, R37.H1_H1 ;  /* 0x30000025ff257230 */ /* 0x000fe40000004100 */
[----:B------:R-:W-:Y:S01]  /*1a20*/  FFMA.FTZ R36, R9, R36, R12 ;  /* 0x0000002409247223 */ /* 0x000fe2000001000c */
[----:B------:R-:W-:-:S02]  /*1a30*/  HADD2.F32 R9, -RZ, R38.H0_H0 ;  /* 0x20000026ff097230 */ /* 0x000fc40000004100 */
[----:B------:R-:W-:Y:S01]  /*1a40*/  FFMA.FTZ R48, R11, R10, R48 ;  /* 0x0000000a0b307223 */ /* 0x000fe20000010030 */
[----:B------:R-:W0:Y:S01]  /*1a50*/  LDS.128 R12, [R67+0x90] ;  /* 0x00009000430c7984 */ /* 0x000e220000000c00 */
[----:B------:R-:W-:Y:S01]  /*1a60*/  FFMA.FTZ R50, R25, R37, R50 ;  /* 0x0000002519327223 */ /* 0x000fe20000010032 */
[----:B------:R-:W-:-:S05]  /*1a70*/  HADD2.F32 R37, -RZ, R26.H0_H0 ;  /* 0x2000001aff257230 */ /* 0x000fca0000004100 */
[----:B------:R-:W-:Y:S02]  /*1a80*/  FFMA.FTZ R37, R37, R9, R8 ;  /* 0x0000000925257223 */ /* 0x000fe40000010008 */
[----:B------:R-:W3:Y:S01]  /*1a90*/  LDG.E.128.CONSTANT R8, desc[UR10][R70.64+0x1e00] ;  /* 0x001e000a46087981 */ /* 0x000ee2000c1e9d00 */
[----:B------:R-:W-:Y:S02]  /*1aa0*/  HADD2.F32 R24, -RZ, R27.H0_H0 ;  /* 0x2000001bff187230 */ /* 0x000fe40000004100 */
[--C-:B------:R-:W-:Y:S02]  /*1ab0*/  HADD2.F32 R25, -RZ, R39.reuse.H0_H0 ;  /* 0x20000027ff197230 */ /* 0x100fe40000004100 */
[----:B------:R-:W-:-:S03]  /*1ac0*/  HADD2.F32 R39, -RZ, R39.H1_H1 ;  /* 0x30000027ff277230 */ /* 0x000fc60000004100 */
[----:B------:R-:W-:Y:S01]  /*1ad0*/  FFMA.FTZ R49, R24, R25, R49 ;  /* 0x0000001918317223 */ /* 0x000fe20000010031 */
[----:B------:R-:W-:Y:S02]  /*1ae0*/  HADD2.F32 R24, -RZ, R27.H1_H1 ;  /* 0x3000001bff187230 */ /* 0x000fe40000004100 */
[----:B------:R-:W-:Y:S02]  /*1af0*/  HADD2.F32 R26, -RZ, R26.H1_H1 ;  /* 0x3000001aff1a7230 */ /* 0x000fe40000004100 */
[----:B------:R-:W-:Y:S02]  /*1b00*/  HADD2.F32 R38, -RZ, R38.H1_H1 ;  /* 0x30000026ff267230 */ /* 0x000fe40000004100 */
[----:B------:R-:W-:-:S03]  /*1b10*/  FFMA.FTZ R73, R24, R39, R73 ;  /* 0x0000002718497223 */ /* 0x000fc60000010049 */
[----:B------:R-:W-:Y:S01]  /*1b20*/  FFMA.FTZ R51, R26, R38, R51 ;  /* 0x000000261a337223 */ /* 0x000fe20000010033 */
[----:B----4-:R-:W-:Y:S02]  /*1b30*/  HADD2.F32 R25, -RZ, R20.H0_H0 ;  /* 0x20000014ff197230 */ /* 0x010fe40000004100 */
[----:B0-----:R-:W-:-:S05]  /*1b40*/  HADD2.F32 R24, -RZ, R12.H0_H0 ;  /* 0x2000000cff187230 */ /* 0x001fca0000004100 */
[----:B------:R-:W-:Y:S02]  /*1b50*/  FFMA.FTZ R75, R24, R25, R75 ;  /* 0x00000019184b7223 */ /* 0x000fe4000001004b */
[----:B------:R-:W0:Y:S01]  /*1b60*/  LDS.128 R24, [R67+0xa0] ;  /* 0x0000a00043187984 */ /* 0x000e220000000c00 */
[----:B------:R-:W-:Y:S02]  /*1b70*/  HADD2.F32 R39, -RZ, R12.H1_H1 ;  /* 0x3000000cff277230 */ /* 0x000fe40000004100 */
[----:B------:R-:W-:Y:S02]  /*1b80*/  HADD2.F32 R20, -RZ, R20.H1_H1 ;  /* 0x30000014ff147230 */ /* 0x000fe40000004100 */
[----:B------:R-:W-:-:S03]  /*1b90*/  HADD2.F32 R12, -RZ, R21.H0_H0 ;  /* 0x20000015ff0c7230 */ /* 0x000fc60000004100 */
[----:B------:R-:W-:Y:S01]  /*1ba0*/  FFMA.FTZ R36, R39, R20, R36 ;  /* 0x0000001427247223 */ /* 0x000fe20000010024 */
[--C-:B------:R-:W-:Y:S02]  /*1bb0*/  HADD2.F32 R39, -RZ, R13.reuse.H0_H0 ;  /* 0x2000000dff277230 */ /* 0x100fe40000004100 */
[----:B------:R-:W-:Y:S02]  /*1bc0*/  HADD2.F32 R13, -RZ, R13.H1_H1 ;  /* 0x3000000dff0d7230 */ /* 0x000fe40000004100 */
[----:B------:R-:W-:Y:S02]  /*1bd0*/  HADD2.F32 R38, -RZ, R21.H1_H1 ;  /* 0x30000015ff267230 */ /* 0x000fe40000004100 */
[----:B------:R-:W-:Y:S01]  /*1be0*/  FFMA.FTZ R39, R39, R12, R48 ;  /* 0x0000000c27277223 */ /* 0x000fe20000010030 */
[----:B------:R-:W-:Y:S02]  /*1bf0*/  HADD2.F32 R12, -RZ, R14.H0_H0 ;  /* 0x2000000eff0c7230 */ /* 0x000fe40000004100 */
[----:B------:R-:W-:Y:S01]  /*1c00*/  FFMA.FTZ R38, R13, R38, R50 ;  /* 0x000000260d267223 */ /* 0x000fe20000010032 */
[----:B------:R-:W-:-:S02]  /*1c10*/  HADD2.F32 R13, -RZ, R22.H0_H0 ;  /* 0x20000016ff0d7230 */ /* 0x000fc40000004100 */
[----:B------:R-:W-:Y:S02]  /*1c20*/  HADD2.F32 R48, -RZ, R14.H1_H1 ;  /* 0x3000000eff307230 */ /* 0x000fe40000004100 */
[----:B------:R-:W-:Y:S02]  /*1c30*/  HADD2.F32 R72, -RZ, R15.H0_H0 ;  /* 0x2000000fff487230 */ /* 0x000fe40000004100 */
[----:B------:R-:W-:Y:S01]  /*1c40*/  FFMA.FTZ R37, R12, R13, R37 ;  /* 0x0000000d0c257223 */ /* 0x000fe20000010025 */
[----:B------:R-:W-:Y:S02]  /*1c50*/  HADD2.F32 R13, -RZ, R23.H0_H0 ;  /* 0x20000017ff0d7230 */ /* 0x000fe40000004100 */
[----:B------:R-:W-:Y:S02]  /*1c60*/  HADD2.F32 R12, -RZ, R15.H1_H1 ;  /* 0x3000000fff0c7230 */ /* 0x000fe40000004100 */
[----:B------:R-:W-:Y:S02]  /*1c70*/  HADD2.F32 R23, -RZ, R23.H1_H1 ;  /* 0x30000017ff177230 */ /* 0x000fe40000004100 */
[----:B------:R-:W-:-:S02]  /*1c80*/  HADD2.F32 R22, -RZ, R22.H1_H1 ;  /* 0x30000016ff167230 */ /* 0x000fc40000004100 */
[----:B------:R-:W-:Y:S02]  /*1c90*/  HADD2.F32 R15, -RZ, R16.H0_H0 ;  /* 0x20000010ff0f7230 */ /* 0x000fe40000004100 */
[----:B------:R-:W-:Y:S01]  /*1ca0*/  FFMA.FTZ R72, R72, R13, R49 ;  /* 0x0000000d48487223 */ /* 0x000fe20000010031 */
[----:B------:R-:W-:Y:S01]  /*1cb0*/  FFMA.FTZ R49, R12, R23, R73 ;  /* 0x000000170c317223 */ /* 0x000fe20000010049 */
[----:B0-----:R-:W-:Y:S02]  /*1cc0*/  HADD2.F32 R14, -RZ, R24.H0_H0 ;  /* 0x20000018ff0e7230 */ /* 0x001fe40000004100 */
[----:B------:R-:W-:Y:S02]  /*1cd0*/  FFMA.FTZ R48, R48, R22, R51 ;  /* 0x0000001630307223 */ /* 0x000fe40000010033 */
[----:B------:R-:W4:Y:S01]  /*1ce0*/  LDG.E.128.CONSTANT R20, desc[UR10][R70.64+0x2000] ;  /* 0x0020000a46147981 */ /* 0x000f22000c1e9d00 */
[----:B------:R-:W-:-:S03]  /*1cf0*/  FFMA.FTZ R75, R14, R15, R75 ;  /* 0x0000000f0e4b7223 */ /* 0x000fc6000001004b */
[----:B------:R-:W0:Y:S01]  /*1d00*/  LDS.128 R12, [R67+0xb0] ;  /* 0x0000b000430c7984 */ /* 0x000e220000000c00 */
[----:B------:R-:W-:Y:S02]  /*1d10*/  HADD2.F32 R51, -RZ, R24.H1_H1 ;  /* 0x30000018ff337230 */ /* 0x000fe40000004100 */
[----:B------:R-:W-:Y:S02]  /*1d20*/  HADD2.F32 R16, -RZ, R16.H1_H1 ;  /* 0x30000010ff107230 */ /* 0x000fe40000004100 */
[----:B------:R-:W-:-:S03]  /*1d30*/  HADD2.F32 R24, -RZ, R25.H0_H0 ;  /* 0x20000019ff187230 */ /* 0x000fc60000004100 */
[----:B------:R-:W-:Y:S01]  /*1d40*/  FFMA.FTZ R16, R51, R16, R36 ;  /* 0x0000001033107223 */ /* 0x000fe20000010024 */
[----:B------:R-:W-:Y:S02]  /*1d50*/  HADD2.F32 R36, -RZ, R17.H0_H0 ;  /* 0x20000011ff247230 */ /* 0x000fe40000004100 */
[----:B------:R-:W-:Y:S02]  /*1d60*/  HADD2.F32 R25, -RZ, R25.H1_H1 ;  /* 0x30000019ff197230 */ /* 0x000fe40000004100 */
[----:B------:R-:W-:Y:S02]  /*1d70*/  HADD2.F32 R17, -RZ, R17.H1_H1 ;  /* 0x30000011ff117230 */ /* 0x000fe40000004100 */
[----:B------:R-:W-:Y:S01]  /*1d80*/  FFMA.FTZ R39, R24, R36, R39 ;  /* 0x0000002418277223 */ /* 0x000fe20000010027 */
[----:B------:R-:W-:Y:S02]  /*1d90*/  HADD2.F32 R24, -RZ, R26.H0_H0 ;  /* 0x2000001aff187230 */ /* 0x000fe40000004100 */
[----:B------:R-:W-:Y:S01]  /*1da0*/  FFMA.FTZ R38, R25, R17, R38 ;  /* 0x0000001119267223 */ /* 0x000fe20000010026 */
[----:B------:R-:W-:-:S02]  /*1db0*/  HADD2.F32 R17, -RZ, R18.H0_H0 ;  /* 0x20000012ff117230 */ /* 0x000fc40000004100 */
[----:B------:R-:W-:-:S03]  /*1dc0*/  HADD2.F32 R25, -RZ, R19.H1_H1 ;  /* 0x30000013ff197230 */ /* 0x000fc60000004100 */
[----:B------:R-:W-:Y:S01]  /*1dd0*/  FFMA.FTZ R37, R24, R17, R37 ;  /* 0x0000001118257223 */ /* 0x000fe20000010025 */
[----:B------:R-:W-:Y:S02]  /*1de0*/  HADD2.F32 R24, -RZ, R19.H0_H0 ;  /* 0x20000013ff187230 */ /* 0x000fe40000004100 */
[----:B------:R-:W-:Y:S02]  /*1df0*/  HADD2.F32 R18, -RZ, R18.H1_H1 ;  /* 0x30000012ff127230 */ /* 0x000fe40000004100 */
[----:B------:R-:W-:Y:S02]  /*1e00*/  HADD2.F32 R17, -RZ, R26.H1_H1 ;  /* 0x3000001aff117230 */ /* 0x000fe40000004100 */
[--C-:B------:R-:W-:Y:S02]  /*1e10*/  HADD2.F32 R19, -RZ, R27.reuse.H0_H0 ;  /* 0x2000001bff137230 */ /* 0x100fe40000004100 */
[----:B------:R-:W-:Y:S02]  /*1e20*/  HADD2.F32 R36, -RZ, R27.H1_H1 ;  /* 0x3000001bff247230 */ /* 0x000fe40000004100 */
[----:B------:R-:W-:Y:S01]  /*1e30*/  FFMA.FTZ R48, R17, R18, R48 ;  /* 0x0000001211307223 */ /* 0x000fe20000010030 */
[----:B------:R-:W-:-:S02]  /*1e40*/  FFMA.FTZ R72, R19, R24, R72 ;  /* 0x0000001813487223 */ /* 0x000fc40000010048 */
[----:B------:R-:W-:Y:S02]  /*1e50*/  FFMA.FTZ R36, R36, R25, R49 ;  /* 0x0000001924247223 */ /* 0x000fe40000010031 */
[----:B------:R-:W1:Y:S01]  /*1e60*/  LDS.128 R24, [R67+0xc0] ;  /* 0x0000c00043187984 */ /* 0x000e620000000c00 */
[--C-:B0-----:R-:W-:Y:S02]  /*1e70*/  HADD2.F32 R18, -RZ, R12.reuse.H0_H0 ;  /* 0x2000000cff127230 */ /* 0x101fe40000004100 */
[----:B------:R-:W-:Y:S02]  /*1e80*/  HADD2.F32 R17, -RZ, R12.H1_H1 ;  /* 0x3000000cff117230 */ /* 0x000fe40000004100 */
[--C-:B------:R-:W-:Y:S02]  /*1e90*/  HADD2.F32 R12, -RZ, R32.reuse.H0_H0 ;  /* 0x20000020ff0c7230 */ /* 0x100fe40000004100 */
[----:B------:R-:W-:-:S03]  /*1ea0*/  HADD2.F32 R32, -RZ, R32.H1_H1 ;  /* 0x30000020ff207230 */ /* 0x000fc60000004100 */
[----:B------:R-:W-:Y:S02]  /*1eb0*/  FFMA.FTZ R75, R18, R12, R75 ;  /* 0x0000000c124b7223 */ /* 0x000fe4000001004b */
[----:B------:R-:W-:Y:S01]  /*1ec0*/  FFMA.FTZ R12, R17, R32, R16 ;  /* 0x00000020110c7223 */ /* 0x000fe20000010010 */
[----:B------:R-:W-:Y:S02]  /*1ed0*/  HADD2.F32 R16, -RZ, R13.H0_H0 ;  /* 0x2000000dff107230 */ /* 0x000fe40000004100 */
[----:B------:R-:W-:Y:S02]  /*1ee0*/  HADD2.F32 R17, -RZ, R33.H0_H0 ;  /* 0x20000021ff117230 */ /* 0x000fe40000004100 */
[----:B------:R-:W-:Y:S02]  /*1ef0*/  HADD2.F32 R13, -RZ, R13.H1_H1 ;  /* 0x3000000dff0d7230 */ /* 0x000fe40000004100 */
[----:B------:R-:W-:Y:S02]  /*1f00*/  HADD2.F32 R33, -RZ, R33.H1_H1 ;  /* 0x30000021ff217230 */ /* 0x000fe40000004100 */
[----:B------:R-:W-:-:S02]  /*1f10*/  FFMA.FTZ R39, R16, R17, R39 ;  /* 0x0000001110277223 */ /* 0x000fc40000010027 */
[----:B------:R-:W4:Y:S01]  /*1f20*/  LDG.E.128.CONSTANT R16, desc[UR10][R70.64+0x2200] ;  /* 0x0022000a46107981 */ /* 0x000f22000c1e9d00 */
[----:B------:R-:W-:Y:S01]  /*1f30*/  FFMA.FTZ R38, R13, R33, R38 ;  /* 0x000000210d267223 */ /* 0x000fe20000010026 */
[----:B------:R-:W-:Y:S02]  /*1f40*/  HADD2.F32 R13, -RZ, R34.H0_H0 ;  /* 0x20000022ff0d7230 */ /* 0x000fe40000004100 */
[--C-:B------:R-:W-:Y:S02]  /*1f50*/  HADD2.F32 R32, -RZ, R14.reuse.H0_H0 ;  /* 0x2000000eff207230 */ /* 0x100fe40000004100 */
[----:B------:R-:W-:Y:S02]  /*1f60*/  HADD2.F32 R73, -RZ, R14.H1_H1 ;  /* 0x3000000eff497230 */ /* 0x000fe40000004100 */
[----:B------:R-:W-:Y:S02]  /*1f70*/  HADD2.F32 R34, -RZ, R34.H1_H1 ;  /* 0x30000022ff227230 */ /* 0x000fe40000004100 */
[----:B------:R-:W-:Y:S01]  /*1f80*/  FFMA.FTZ R37, R32, R13, R37 ;  /* 0x0000000d20257223 */ /* 0x000fe20000010025 */
[----:B------:R-:W-:-:S02]  /*1f90*/  HADD2.F32 R14, -RZ, R35.H0_H0 ;  /* 0x20000023ff0e7230 */ /* 0x000fc40000004100 */
[----:B------:R-:W-:Y:S02]  /*1fa0*/  HADD2.F32 R74, -RZ, R35.H1_H1 ;  /* 0x30000023ff4a7230 */ /* 0x000fe40000004100 */
[----:B------:R-:W-:Y:S02]  /*1fb0*/  FFMA.FTZ R73, R73, R34, R48 ;  /* 0x0000002249497223 */ /* 0x000fe40000010030 */
[----:B------:R-:W0:Y:S01]  /*1fc0*/  LDS.128 R32, [R67+0xd0] ;  /* 0x0000d00043207984 */ /* 0x000e220000000c00 */
[--C-:B------:R-:W-:Y:S02]  /*1fd0*/  HADD2.F32 R13, -RZ, R15.reuse.H0_H0 ;  /* 0x2000000fff0d7230 */ /* 0x100fe40000004100 */
[----:B------:R-:W-:-:S03]  /*1fe0*/  HADD2.F32 R15, -RZ, R15.H1_H1 ;  /* 0x3000000fff0f7230 */ /* 0x000fc60000004100 */
[----:B------:R-:W-:Y:S01]  /*1ff0*/  FFMA.FTZ R72, R13, R14, R72 ;  /* 0x0000000e0d487223 */ /* 0x000fe20000010048 */
[----:B-1----:R-:W-:Y:S02]  /*2000*/  HADD2.F32 R13, -RZ, R24.H1_H1 ;  /* 0x30000018ff0d7230 */ /* 0x002fe40000004100 */
[----:B------:R-:W-:Y:S01]  /*2010*/  FFMA.FTZ R74, R15, R74, R36 ;  /* 0x0000004a0f4a7223 */ /* 0x000fe20000010024 */
[----:B------:R-:W-:Y:S02]  /*2020*/  HADD2.F32 R36, -RZ, R44.H1_H1 ;  /* 0x3000002cff247230 */ /* 0x000fe40000004100 */
[----:B------:R-:W-:Y:S02]  /*2030*/  HADD2.F32 R14, -RZ, R24.H0_H0 ;  /* 0x20000018ff0e7230 */ /* 0x000fe40000004100 */
[--C-:B------:R-:W-:Y:S02]  /*2040*/  HADD2.F32 R50, -RZ, R25.reuse.H0_H0 ;  /* 0x20000019ff327230 */ /* 0x100fe40000004100 */
[----:B------:R-:W-:Y:S01]  /*2050*/  FFMA.FTZ R36, R13, R36, R12 ;  /* 0x000000240d247223 */ /* 0x000fe2000001000c */
[----:B------:R-:W-:-:S02]  /*2060*/  HADD2.F32 R49, -RZ, R25.H1_H1 ;  /* 0x30000019ff317230 */ /* 0x000fc40000004100 */
[----:B------:R-:W-:Y:S02]  /*2070*/  HADD2.F32 R48, -RZ, R26.H0_H0 ;  /* 0x2000001aff307230 */ /* 0x000fe40000004100 */
[--C-:B------:R-:W-:Y:S02]  /*2080*/  HADD2.F32 R13, -RZ, R46.reuse.H0_H0 ;  /* 0x2000002eff0d7230 */ /* 0x100fe40000004100 */
[----:B------:R-:W-:Y:S02]  /*2090*/  HADD2.F32 R24, -RZ, R47.H0_H0 ;  /* 0x2000002fff187230 */ /* 0x000fe40000004100 */
[----:B------:R-:W-:Y:S02]  /*20a0*/  HADD2.F32 R25, -RZ, R27.H0_H0 ;  /* 0x2000001bff197230 */ /* 0x000fe40000004100 */
[----:B------:R-:W-:Y:S02]  /*20b0*/  HADD2.F32 R46, -RZ, R46.H1_H1 ;  /* 0x3000002eff2e7230 */ /* 0x000fe40000004100 */
[----:B------:R-:W-:-:S02]  /*20c0*/  HADD2.F32 R47, -RZ, R47.H1_H1 ;  /* 0x3000002fff2f7230 */ /* 0x000fc40000004100 */
[----:B------:R-:W-:Y:S02]  /*20d0*/  HADD2.F32 R26, -RZ, R26.H1_H1 ;  /* 0x3000001aff1a7230 */ /* 0x000fe40000004100 */
[----:B------:R-:W-:Y:S02]  /*20e0*/  HADD2.F32 R27, -RZ, R27.H1_H1 ;  /* 0x3000001bff1b7230 */ /* 0x000fe40000004100 */
[----:B------:R-:W-:Y:S01]  /*20f0*/  FFMA.FTZ R72, R25, R24, R72 ;  /* 0x0000001819487223 */ /* 0x000fe20000010048 */
[----:B------:R-:W-:Y:S02]  /*2100*/  HADD2.F32 R15, -RZ, R44.H0_H0 ;  /* 0x2000002cff0f7230 */ /* 0x000fe40000004100 */
[----:B------:R-:W-:Y:S01]  /*2110*/  FFMA.FTZ R73, R26, R46, R73 ;  /* 0x0000002e1a497223 */ /* 0x000fe20000010049 */
[----:B------:R-:W-:Y:S02]  /*2120*/  HADD2.F32 R12, -RZ, R45.H0_H0 ;  /* 0x2000002dff0c7230 */ /* 0x000fe40000004100 */
[----:B------:R-:W-:-:S02]  /*2130*/  FFMA.FTZ R74, R27, R47, R74 ;  /* 0x0000002f1b4a7223 */ /* 0x000fc4000001004a */
[----:B------:R-:W1:Y:S01]  /*2140*/  LDS.128 R24, [R67+0xe0] ;  /* 0x0000e00043187984 */ /* 0x000e620000000c00 */
[----:B------:R-:W-:Y:S01]  /*2150*/  FFMA.FTZ R75, R14, R15, R75 ;  /* 0x0000000f0e4b7223 */ /* 0x000fe2000001004b */
[----:B------:R-:W-:Y:S01]  /*2160*/  FFMA.FTZ R50, R50, R12, R39 ;  /* 0x0000000c32327223 */ /* 0x000fe20000010027 */
[----:B------:R-:W-:Y:S02]  /*2170*/  FFMA.FTZ R48, R48, R13, R37 ;  /* 0x0000000d30307223 */ /* 0x000fe40000010025 */
[----:B------:R-:W4:Y:S01]  /*2180*/  LDG.E.128.CONSTANT R12, desc[UR10][R70.64+0x2400] ;  /* 0x0024000a460c7981 */ /* 0x000f22000c1e9d00 */
[----:B------:R-:W-:Y:S02]  /*2190*/  HADD2.F32 R45, -RZ, R45.H1_H1 ;  /* 0x3000002dff2d7230 */ /* 0x000fe40000004100 */
[----:B------:R-:W-:-:S03]  /*21a0*/  HADD2.F32 R37, -RZ, R40.H0_H0 ;  /* 0x20000028ff257230 */ /* 0x000fc60000004100 */
[----:B------:R-:W-:Y:S01]  /*21b0*/  FFMA.FTZ R49, R49, R45, R38 ;  /* 0x0000002d31317223 */ /* 0x000fe20000010026 */
[--C-:B0-----:R-:W-:Y:S01]  /*21c0*/  HADD2.F32 R38, -RZ, R32.reuse.H0_H0 ;  /* 0x20000020ff267230 */ /* 0x101fe20000004100 */
[----:B------:R-:W4:Y:S04]  /*21d0*/  LDG.E.128.CONSTANT R44, desc[UR10][R70.64+0x2a00] ;  /* 0x002a000a462c7981 */ /* 0x000f28000c1e9d00 */
[----:B------:R-:W-:Y:S01]  /*21e0*/  FFMA.FTZ R75, R38, R37, R75 ;  /* 0x00000025264b7223 */ /* 0x000fe2000001004b */
[----:B------:R-:W-:Y:S02]  /*21f0*/  HADD2.F32 R37, -RZ, R32.H1_H1 ;  /* 0x30000020ff257230 */ /* 0x000fe40000004100 */
[----:B------:R-:W-:Y:S02]  /*2200*/  HADD2.F32 R32, -RZ, R40.H1_H1 ;  /* 0x30000028ff207230 */ /* 0x000fe40000004100 */
[----:B------:R-:W-:-:S02]  /*2210*/  HADD2.F32 R38, -RZ, R41.H0_H0 ;  /* 0x20000029ff267230 */ /* 0x000fc40000004100 */
[----:B------:R-:W-:Y:S02]  /*2220*/  HADD2.F32 R40, -RZ, R33.H1_H1 ;  /* 0x30000021ff287230 */ /* 0x000fe40000004100 */
[----:B------:R-:W-:Y:S02]  /*2230*/  HADD2.F32 R41, -RZ, R41.H1_H1 ;  /* 0x30000029ff297230 */ /* 0x000fe40000004100 */
[----:B------:R-:W-:Y:S02]  /*2240*/  HADD2.F32 R39, -RZ, R33.H0_H0 ;  /* 0x20000021ff277230 */ /* 0x000fe40000004100 */
[----:B------:R-:W-:Y:S02]  /*2250*/  HADD2.F32 R33, -RZ, R34.H0_H0 ;  /* 0x20000022ff217230 */ /* 0x000fe40000004100 */
[----:B------:R-:W-:Y:S01]  /*2260*/  FFMA.FTZ R49, R40, R41, R49 ;  /* 0x0000002928317223 */ /* 0x000fe20000010031 */
[--C-:B------:R-:W-:Y:S02]  /*2270*/  HADD2.F32 R40, -RZ, R42.reuse.H0_H0 ;  /* 0x2000002aff287230 */ /* 0x100fe40000004100 */
[----:B------:R-:W-:-:S02]  /*2280*/  HADD2.F32 R42, -RZ, R42.H1_H1 ;  /* 0x3000002aff2a7230 */ /* 0x000fc40000004100 */
[----:B------:R-:W-:Y:S02]  /*2290*/  HADD2.F32 R34, -RZ, R34.H1_H1 ;  /* 0x30000022ff227230 */ /* 0x000fe40000004100 */
[----:B------:R-:W-:Y:S01]  /*22a0*/  FFMA.FTZ R48, R33, R40, R48 ;  /* 0x0000002821307223 */ /* 0x000fe20000010030 */
[----:B------:R-:W-:Y:S02]  /*22b0*/  HADD2.F32 R40, -RZ, R43.H0_H0 ;  /* 0x2000002bff287230 */ /* 0x000fe40000004100 */
[----:B------:R-:W-:Y:S02]  /*22c0*/  HADD2.F32 R33, -RZ, R35.H0_H0 ;  /* 0x20000023ff217230 */ /* 0x000fe40000004100 */
[----:B------:R-:W-:Y:S01]  /*22d0*/  FFMA.FTZ R32, R37, R32, R36 ;  /* 0x0000002025207223 */ /* 0x000fe20000010024 */
[----:B------:R-:W-:Y:S01]  /*22e0*/  FFMA.FTZ R50, R39, R38, R50 ;  /* 0x0000002627327223 */ /* 0x000fe20000010032 */
[----:B------:R-:W-:Y:S01]  /*22f0*/  FFMA.FTZ R73, R34, R42, R73 ;  /* 0x0000002a22497223 */ /* 0x000fe20000010049 */
[----:B------:R-:W4:Y:S01]  /*2300*/  LDG.E.128.CONSTANT R36, desc[UR10][R70.64+0x2600] ;  /* 0x0026000a46247981 */ /* 0x000f22000c1e9d00 */
[----:B------:R-:W-:Y:S01]  /*2310*/  FFMA.FTZ R72, R33, R40, R72 ;  /* 0x0000002821487223 */ /* 0x000fe20000010048 */
[----:B-1----:R-:W-:-:S02]  /*2320*/  HADD2.F32 R34, -RZ, R24.H0_H0 ;  /* 0x20000018ff227230 */ /* 0x002fc40000004100 */
[----:B--2---:R-:W-:Y:S02]  /*2330*/  HADD2.F32 R33, -RZ, R28.H0_H0 ;  /* 0x2000001cff217230 */ /* 0x004fe40000004100 */
[----:B------:R-:W-:Y:S02]  /*2340*/  HADD2.F32 R43, -RZ, R43.H1_H1 ;  /* 0x3000002bff2b7230 */ /* 0x000fe40000004100 */
[----:B------:R-:W-:Y:S02]  /*2350*/  HADD2.F32 R35, -RZ, R35.H1_H1 ;  /* 0x30000023ff237230 */ /* 0x000fe40000004100 */
[----:B------:R-:W-:Y:S01]  /*2360*/  FFMA.FTZ R75, R34, R33, R75 ;  /* 0x00000021224b7223 */ /* 0x000fe2000001004b */
[----:B------:R-:W-:Y:S02]  /*2370*/  HADD2.F32 R33, -RZ, R24.H1_H1 ;  /* 0x30000018ff217230 */ /* 0x000fe40000004100 */
[--C-:B------:R-:W-:Y:S02]  /*2380*/  HADD2.F32 R24, -RZ, R25.reuse.H1_H1 ;  /* 0x30000019ff187230 */ /* 0x100fe40000004100 */
[----:B------:R-:W-:Y:S01]  /*2390*/  FFMA.FTZ R74, R35, R43, R74 ;  /* 0x0000002b234a7223 */ /* 0x000fe2000001004a */
[----:B------:R-:W-:Y:S01]  /*23a0*/  HADD2.F32 R35, -RZ, R25.H0_H0 ;  /* 0x20000019ff237230 */ /* 0x000fe20000004100 */
[----:B------:R-:W2:Y:S01]  /*23b0*/  LDG.E.128.CONSTANT R40, desc[UR10][R70.64+0x2800] ;  /* 0x0028000a46287981 */ /* 0x000ea2000c1e9d00 */
[----:B------:R-:W-:-:S02]  /*23c0*/  HADD2.F32 R28, -RZ, R28.H1_H1 ;  /* 0x3000001cff1c7230 */ /* 0x000fc40000004100 */
[----:B------:R-:W-:-:S03]  /*23d0*/  HADD2.F32 R25, -RZ, R29.H0_H0 ;  /* 0x2000001dff197230 */ /* 0x000fc60000004100 */
[----:B------:R-:W-:Y:S02]  /*23e0*/  FFMA.FTZ R28, R33, R28, R32 ;  /* 0x0000001c211c7223 */ /* 0x000fe40000010020 */
[----:B------:R-:W-:Y:S02]  /*23f0*/  FFMA.FTZ R50, R35, R25, R50 ;  /* 0x0000001923327223 */ /* 0x000fe40000010032 */
[----:B------:R-:W0:Y:S01]  /*2400*/  LDS.128 R32, [R67+0xf0] ;  /* 0x0000f00043207984 */ /* 0x000e220000000c00 */
        /* <DEDUP_REMOVED lines=12> */
[----:B------:R-:W-:-:S03]  /*24d0*/  FFMA.FTZ R72, R25, R24, R72 ;  /* 0x0000001819487223 */ /* 0x000fc60000010048 */
[----:B------:R-:W-:Y:S02]  /*24e0*/  FFMA.FTZ R74, R27, R31, R74 ;  /* 0x0000001f1b4a7223 */ /* 0x000fe4000001004a */
[----:B------:R-:W2:Y:S01]  /*24f0*/  LDG.E.128.CONSTANT R24, desc[UR10][R70.64+0x2c00] ;  /* 0x002c000a46187981 */ /* 0x000ea2000c1e9d00 */
[--C-:B---3--:R-:W-:Y:S02]  /*2500*/  HADD2.F32 R29, -RZ, R8.reuse.H0_H0 ;  /* 0x20000008ff1d7230 */ /* 0x108fe40000004100 */
[----:B------:R-:W-:Y:S02]  /*2510*/  HADD2.F32 R8, -RZ, R8.H1_H1 ;  /* 0x30000008ff087230 */ /* 0x000fe40000004100 */
[----:B0-----:R-:W-:-:S05]  /*2520*/  HADD2.F32 R30, -RZ, R32.H0_H0 ;  /* 0x20000020ff1e7230 */ /* 0x001fca0000004100 */
[----:B------:R-:W-:Y:S01]  /*2530*/  FFMA.FTZ R75, R30, R29, R75 ;  /* 0x0000001d1e4b7223 */ /* 0x000fe2000001004b */
[----:B------:R-:W-:-:S05]  /*2540*/  HADD2.F32 R29, -RZ, R32.H1_H1 ;  /* 0x30000020ff1d7230 */ /* 0x000fca0000004100 */
[----:B------:R-:W-:Y:S02]  /*2550*/  FFMA.FTZ R8, R29, R8, R28 ;  /* 0x000000081d087223 */ /* 0x000fe4000001001c */
[----:B------:R0:W3:Y:S01]  /*2560*/  LDG.E.128.CONSTANT R28, desc[UR10][R70.64+0x2e00] ;  /* 0x002e000a461c7981 */ /* 0x0000e2000c1e9d00 */
[----:B------:R-:W-:Y:S02]  /*2570*/  HADD2.F32 R51, -RZ, R33.H0_H0 ;  /* 0x20000021ff337230 */ /* 0x000fe40000004100 */
[----:B------:R-:W-:Y:S02]  /*2580*/  HADD2.F32 R32, -RZ, R9.H0_H0 ;  /* 0x20000009ff207230 */ /* 0x000fe40000004100 */
[----:B------:R-:W-:-:S03]  /*2590*/  HADD2.F32 R76, -RZ, R10.H0_H0 ;  /* 0x2000000aff4c7230 */ /* 0x000fc60000004100 */
[----:B------:R-:W-:Y:S01]  /*25a0*/  FFMA.FTZ R32, R51, R32, R50 ;  /* 0x0000002033207223 */ /* 0x000fe20000010032 */
[----:B------:R-:W-:Y:S02]  /*25b0*/  HADD2.F32 R50, -RZ, R33.H1_H1 ;  /* 0x30000021ff327230 */ /* 0x000fe40000004100 */
[----:B------:R-:W-:Y:S02]  /*25c0*/  HADD2.F32 R33, -RZ, R9.H1_H1 ;  /* 0x30000009ff217230 */ /* 0x000fe40000004100 */
[----:B------:R-:W-:-:S03]  /*25d0*/  HADD2.F32 R9, -RZ, R34.H0_H0 ;  /* 0x20000022ff097230 */ /* 0x000fc60000004100 */
[----:B------:R-:W-:Y:S02]  /*25e0*/  FFMA.FTZ R33, R50, R33, R49 ;  /* 0x0000002132217223 */ /* 0x000fe40000010031 */
[----:B------:R-:W-:Y:S02]  /*25f0*/  FFMA.FTZ R76, R9, R76, R48 ;  /* 0x0000004c094c7223 */ /* 0x000fe40000010030 */
[----:B------:R-:W1:Y:S01]  /*2600*/  LDS.128 R48, [R67+0x100] ;  /* 0x0001000043307984 */ /* 0x000e620000000c00 */
[----:B------:R-:W-:Y:S02]  /*2610*/  HADD2.F32 R34, -RZ, R34.H1_H1 ;  /* 0x30000022ff227230 */ /* 0x000fe40000004100 */
[----:B------:R-:W-:Y:S02]  /*2620*/  HADD2.F32 R10, -RZ, R10.H1_H1 ;  /* 0x3000000aff0a7230 */ /* 0x000fe40000004100 */
[----:B------:R-:W-:-:S03]  /*2630*/  HADD2.F32 R9, -RZ, R35.H0_H0 ;  /* 0x20000023ff097230 */ /* 0x000fc60000004100 */
[----:B------:R-:W-:Y:S01]  /*2640*/  FFMA.FTZ R73, R34, R10, R73 ;  /* 0x0000000a22497223 */ /* 0x000fe20000010049 */
[----:B------:R-:W-:-:S05]  /*2650*/  HADD2.F32 R10, -RZ, R11.H0_H0 ;  /* 0x2000000bff0a7230 */ /* 0x000fca0000004100 */
[----:B------:R-:W-:Y:S01]  /*2660*/  FFMA.FTZ R72, R9, R10, R72 ;  /* 0x0000000a09487223 */ /* 0x000fe20000010048 */
[----:B------:R-:W-:Y:S02]  /*2670*/  HADD2.F32 R11, -RZ, R11.H1_H1 ;  /* 0x3000000bff0b7230 */ /* 0x000fe40000004100 */
[----:B------:R-:W-:-:S05]  /*2680*/  HADD2.F32 R35, -RZ, R35.H1_H1 ;  /* 0x30000023ff237230 */ /* 0x000fca0000004100 */
[----:B------:R-:W-:Y:S01]  /*2690*/  FFMA.FTZ R74, R35, R11, R74 ;  /* 0x0000000b234a7223 */ /* 0x000fe2000001004a */
[----:B----4-:R-:W-:Y:S02]  /*26a0*/  HADD2.F32 R9, -RZ, R20.H0_H0 ;  /* 0x20000014ff097230 */ /* 0x010fe40000004100 */
[----:B-1----:R-:W-:Y:S02]  /*26b0*/  HADD2.F32 R10, -RZ, R48.H0_H0 ;  /* 0x20000030ff0a7230 */ /* 0x002fe40000004100 */
[----:B------:R-:W-:-:S03]  /*26c0*/  HADD2.F32 R34, -RZ, R20.H1_H1 ;  /* 0x30000014ff227230 */ /* 0x000fc60000004100 */
[----:B------:R-:W-:Y:S01]  /*26d0*/  FFMA.FTZ R75, R10, R9, R75 ;  /* 0x000000090a4b7223 */ /* 0x000fe2000001004b */
[----:B------:R-:W-:-:S05]  /*26e0*/  HADD2.F32 R9, -RZ, R48.H1_H1 ;  /* 0x30000030ff097230 */ /* 0x000fca0000004100 */
[----:B------:R-:W-:Y:S02]  /*26f0*/  FFMA.FTZ R34, R9, R34, R8 ;  /* 0x0000002209227223 */ /* 0x000fe40000010008 */
[----:B------:R-:W1:Y:S01]  /*2700*/  LDS.128 R8, [R67+0x110] ;  /* 0x0001100043087984 */ /* 0x000e620000000c00 */
[----:B------:R-:W-:Y:S02]  /*2710*/  HADD2.F32 R35, -RZ, R49.H0_H0 ;  /* 0x20000031ff237230 */ /* 0x000fe40000004100 */
[--C-:B------:R-:W-:Y:S02]  /*2720*/  HADD2.F32 R20, -RZ, R21.reuse.H0_H0 ;  /* 0x20000015ff147230 */ /* 0x100fe40000004100 */
[----:B------:R-:W-:-:S03]  /*2730*/  HADD2.F32 R21, -RZ, R21.H1_H1 ;  /* 0x30000015ff157230 */ /* 0x000fc60000004100 */
[----:B------:R-:W-:Y:S01]  /*2740*/  FFMA.FTZ R32, R35, R20, R32 ;  /* 0x0000001423207223 */ /* 0x000fe20000010020 */
[----:B------:R-:W-:-:S05]  /*2750*/  HADD2.F32 R20, -RZ, R49.H1_H1 ;  /* 0x30000031ff147230 */ /* 0x000fca0000004100 */
[----:B------:R-:W-:Y:S01]  /*2760*/  FFMA.FTZ R33, R20, R21, R33 ;  /* 0x0000001514217223 */ /* 0x000fe20000010021 */
[----:B------:R-:W-:Y:S02]  /*2770*/  HADD2.F32 R21, -RZ, R50.H0_H0 ;  /* 0x20000032ff157230 */ /* 0x000fe40000004100 */
[----:B------:R-:W-:-:S05]  /*2780*/  HADD2.F32 R20, -RZ, R22.H0_H0 ;  /* 0x20000016ff147230 */ /* 0x000fca0000004100 */
[----:B------:R-:W-:Y:S01]  /*2790*/  FFMA.FTZ R76, R21, R20, R76 ;  /* 0x00000014154c7223 */ /* 0x000fe2000001004c */
[----:B------:R-:W-:Y:S02]  /*27a0*/  HADD2.F32 R21, -RZ, R51.H0_H0 ;  /* 0x20000033ff157230 */ /* 0x000fe40000004100 */
[--C-:B------:R-:W-:Y:S02]  /*27b0*/  HADD2.F32 R20, -RZ, R23.reuse.H0_H0 ;  /* 0x20000017ff147230 */ /* 0x100fe40000004100 */
[----:B------:R-:W-:Y:S02]  /*27c0*/  HADD2.F32 R50, -RZ, R50.H1_H1 ;  /* 0x30000032ff327230 */ /* 0x000fe40000004100 */
[----:B------:R-:W-:Y:S02]  /*27d0*/  HADD2.F32 R22, -RZ, R22.H1_H1 ;  /* 0x30000016ff167230 */ /* 0x000fe40000004100 */
[----:B------:R-:W-:Y:S01]  /*27e0*/  FFMA.FTZ R72, R21, R20, R72 ;  /* 0x0000001415487223 */ /* 0x000fe20000010048 */
[----:B------:R-:W-:-:S02]  /*27f0*/  HADD2.F32 R23, -RZ, R23.H1_H1 ;  /* 0x30000017ff177230 */ /* 0x000fc40000004100 */
[----:B------:R-:W-:Y:S02]  /*2800*/  HADD2.F32 R51, -RZ, R51.H1_H1 ;  /* 0x30000033ff337230 */ /* 0x000fe40000004100 */
[----:B------:R-:W-:Y:S01]  /*2810*/  FFMA.FTZ R73, R50, R22, R73 ;  /* 0x0000001632497223 */ /* 0x000fe20000010049 */
[----:B-1----:R-:W-:Y:S02]  /*2820*/  HADD2.F32 R20, -RZ, R8.H0_H0 ;  /* 0x20000008ff147230 */ /* 0x002fe40000004100 */
[----:B------:R-:W-:Y:S01]  /*2830*/  FFMA.FTZ R74, R51, R23, R74 ;  /* 0x00000017334a7223 */ /* 0x000fe2000001004a */
[----:B------:R-:W-:-:S05]  /*2840*/  HADD2.F32 R21, -RZ, R16.H0_H0 ;  /* 0x20000010ff157230 */ /* 0x000fca0000004100 */
        /* <DEDUP_REMOVED lines=9> */
[----:B------:R-:W-:Y:S02]  /*28e0*/  HADD2.F32 R9, -RZ, R17.H1_H1 ;  /* 0x30000011ff097230 */ /* 0x000fe40000004100 */
[----:B------:R-:W-:Y:S02]  /*28f0*/  HADD2.F32 R35, -RZ, R10.H0_H0 ;  /* 0x2000000aff237230 */ /* 0x000fe40000004100 */
[----:B------:R-:W-:Y:S02]  /*2900*/  HADD2.F32 R17, -RZ, R18.H0_H0 ;  /* 0x20000012ff117230 */ /* 0x000fe40000004100 */
[----:B------:R-:W-:Y:S02]  /*2910*/  HADD2.F32 R10, -RZ, R10.H1_H1 ;  /* 0x3000000aff0a7230 */ /* 0x000fe40000004100 */
[----:B------:R-:W-:-:S02]  /*2920*/  HADD2.F32 R18, -RZ, R18.H1_H1 ;  /* 0x30000012ff127230 */ /* 0x000fc40000004100 */
[----:B------:R-:W-:Y:S01]  /*2930*/  FFMA.FTZ R9, R32, R9, R33 ;  /* 0x0000000920097223 */ /* 0x000fe20000010021 */
[----:B------:R-:W-:Y:S01]  /*2940*/  FFMA.FTZ R76, R35, R17, R76 ;  /* 0x00000011234c7223 */ /* 0x000fe2000001004c */
[----:B------:R-:W-:Y:S01]  /*2950*/  HADD2.F32 R17, -RZ, R11.H0_H0 ;  /* 0x2000000bff117230 */ /* 0x000fe20000004100 */
[----:B------:R-:W4:Y:S01]  /*2960*/  LDS.128 R32, [R67+0x130] ;  /* 0x0001300043207984 */ /* 0x000f220000000c00 */
[----:B------:R-:W-:Y:S01]  /*2970*/  FFMA.FTZ R73, R10, R18, R73 ;  /* 0x000000120a497223 */ /* 0x000fe20000010049 */
[--C-:B------:R-:W-:Y:S02]  /*2980*/  HADD2.F32 R10, -RZ, R19.reuse.H0_H0 ;  /* 0x20000013ff0a7230 */ /* 0x100fe40000004100 */
[----:B------:R-:W-:Y:S02]  /*2990*/  HADD2.F32 R19, -RZ, R19.H1_H1 ;  /* 0x30000013ff137230 */ /* 0x000fe40000004100 */
[----:B------:R-:W-:Y:S02]  /*29a0*/  HADD2.F32 R11, -RZ, R11.H1_H1 ;  /* 0x3000000bff0b7230 */ /* 0x000fe40000004100 */
[----:B------:R-:W-:Y:S01]  /*29b0*/  FFMA.FTZ R72, R17, R10, R72 ;  /* 0x0000000a11487223 */ /* 0x000fe20000010048 */
[----:B-1----:R-:W-:-:S02]  /*29c0*/  HADD2.F32 R10, -RZ, R20.H0_H0 ;  /* 0x20000014ff0a7230 */ /* 0x002fc40000004100 */
[----:B------:R-:W-:Y:S02]  /*29d0*/  HADD2.F32 R17, -RZ, R20.H1_H1 ;  /* 0x30000014ff117230 */ /* 0x000fe40000004100 */
[----:B------:R-:W-:Y:S01]  /*29e0*/  FFMA.FTZ R74, R11, R19, R74 ;  /* 0x000000130b4a7223 */ /* 0x000fe2000001004a */
[----:B------:R-:W-:Y:S02]  /*29f0*/  HADD2.F32 R11, -RZ, R21.H0_H0 ;  /* 0x20000015ff0b7230 */ /* 0x000fe40000004100 */
[--C-:B------:R-:W-:Y:S02]  /*2a00*/  HADD2.F32 R18, -RZ, R12.reuse.H0_H0 ;  /* 0x2000000cff127230 */ /* 0x100fe40000004100 */
[----:B------:R-:W-:-:S03]  /*2a10*/  HADD2.F32 R12, -RZ, R12.H1_H1 ;  /* 0x3000000cff0c7230 */ /* 0x000fc60000004100 */
[----:B------:R-:W-:Y:S01]  /*2a20*/  FFMA.FTZ R75, R10, R18, R75 ;  /* 0x000000120a4b7223 */ /* 0x000fe2000001004b */
[----:B------:R-:W-:Y:S02]  /*2a30*/  HADD2.F32 R10, -RZ, R21.H1_H1 ;  /* 0x30000015ff0a7230 */ /* 0x000fe40000004100 */
[----:B------:R-:W-:Y:S01]  /*2a40*/  FFMA.FTZ R16, R17, R12, R16 ;  /* 0x0000000c11107223 */ /* 0x000fe20000010010 */
[--C-:B------:R-:W-:Y:S02]  /*2a50*/  HADD2.F32 R12, -RZ, R13.reuse.H0_H0 ;  /* 0x2000000dff0c7230 */ /* 0x100fe40000004100 */
[----:B------:R-:W-:-:S03]  /*2a60*/  HADD2.F32 R17, -RZ, R13.H1_H1 ;  /* 0x3000000dff117230 */ /* 0x000fc60000004100 */
[----:B------:R-:W-:Y:S02]  /*2a70*/  FFMA.FTZ R12, R11, R12, R8 ;  /* 0x0000000c0b0c7223 */ /* 0x000fe40000010008 */
[----:B------:R-:W-:Y:S02]  /*2a80*/  FFMA.FTZ R17, R10, R17, R9 ;  /* 0x000000110a117223 */ /* 0x000fe40000010009 */
[----:B------:R-:W1:Y:S01]  /*2a90*/  LDS.128 R8, [R67+0x140] ;  /* 0x0001400043087984 */ /* 0x000e620000000c00 */
[----:B------:R-:W-:Y:S02]  /*2aa0*/  HADD2.F32 R19, -RZ, R14.H0_H0 ;  /* 0x2000000eff137230 */ /* 0x000fe40000004100 */
[----:B------:R-:W-:Y:S02]  /*2ab0*/  HADD2.F32 R13, -RZ, R15.H0_H0 ;  /* 0x2000000fff0d7230 */ /* 0x000fe40000004100 */
[----:B------:R-:W-:Y:S02]  /*2ac0*/  HADD2.F32 R21, -RZ, R22.H0_H0 ;  /* 0x20000016ff157230 */ /* 0x000fe40000004100 */
[----:B------:R-:W-:-:S02]  /*2ad0*/  HADD2.F32 R49, -RZ, R23.H0_H0 ;  /* 0x20000017ff317230 */ /* 0x000fc40000004100 */
[----:B------:R-:W-:Y:S02]  /*2ae0*/  HADD2.F32 R14, -RZ, R14.H1_H1 ;  /* 0x3000000eff0e7230 */ /* 0x000fe40000004100 */
[----:B------:R-:W-:Y:S02]  /*2af0*/  HADD2.F32 R15, -RZ, R15.H1_H1 ;  /* 0x3000000fff0f7230 */ /* 0x000fe40000004100 */
[----:B------:R-:W-:Y:S02]  /*2b00*/  HADD2.F32 R22, -RZ, R22.H1_H1 ;  /* 0x30000016ff167230 */ /* 0x000fe40000004100 */
[----:B------:R-:W-:-:S03]  /*2b10*/  HADD2.F32 R23, -RZ, R23.H1_H1 ;  /* 0x30000017ff177230 */ /* 0x000fc60000004100 */
[----:B------:R-:W-:Y:S01]  /*2b20*/  FFMA.FTZ R73, R22, R14, R73 ;  /* 0x0000000e16497223 */ /* 0x000fe20000010049 */
[----:B----4-:R-:W-:Y:S02]  /*2b30*/  HADD2.F32 R14, -RZ, R32.H0_H0 ;  /* 0x20000020ff0e7230 */ /* 0x010fe40000004100 */
[----:B------:R-:W-:Y:S01]  /*2b40*/  FFMA.FTZ R74, R23, R15, R74 ;  /* 0x0000000f174a7223 */ /* 0x000fe2000001004a */
[--C-:B------:R-:W-:Y:S02]  /*2b50*/  HADD2.F32 R15, -RZ, R36.reuse.H0_H0 ;  /* 0x20000024ff0f7230 */ /* 0x100fe40000004100 */
[----:B------:R-:W-:Y:S01]  /*2b60*/  FFMA.FTZ R72, R49, R13, R72 ;  /* 0x0000000d31487223 */ /* 0x000fe20000010048 */
[----:B------:R-:W-:Y:S02]  /*2b70*/  HADD2.F32 R20, -RZ, R36.H1_H1 ;  /* 0x30000024ff147230 */ /* 0x000fe40000004100 */
[----:B------:R-:W-:Y:S01]  /*2b80*/  FFMA.FTZ R75, R14, R15, R75 ;  /* 0x0000000f0e4b7223 */ /* 0x000fe2000001004b */
[----:B------:R-:W-:-:S02]  /*2b90*/  HADD2.F32 R15, -RZ, R32.H1_H1 ;  /* 0x30000020ff0f7230 */ /* 0x000fc40000004100 */
[----:B------:R-:W-:Y:S02]  /*2ba0*/  HADD2.F32 R13, -RZ, R37.H0_H0 ;  /* 0x20000025ff0d7230 */ /* 0x000fe40000004100 */
[--C-:B------:R-:W-:Y:S02]  /*2bb0*/  HADD2.F32 R23, -RZ, R33.reuse.H0_H0 ;  /* 0x20000021ff177230 */ /* 0x100fe40000004100 */
[----:B------:R-:W-:Y:S01]  /*2bc0*/  FFMA.FTZ R76, R21, R19, R76 ;  /* 0x00000013154c7223 */ /* 0x000fe2000001004c */
[----:B------:R-:W-:Y:S02]  /*2bd0*/  HADD2.F32 R22, -RZ, R33.H1_H1 ;  /* 0x30000021ff167230 */ /* 0x000fe40000004100 */
[----:B------:R-:W-:Y:S01]  /*2be0*/  FFMA.FTZ R20, R15, R20, R16 ;  /* 0x000000140f147223 */ /* 0x000fe20000010010 */
[----:B------:R-:W-:Y:S02]  /*2bf0*/  HADD2.F32 R18, -RZ, R37.H1_H1 ;  /* 0x30000025ff127230 */ /* 0x000fe40000004100 */
[----:B------:R-:W-:Y:S01]  /*2c00*/  FFMA.FTZ R16, R23, R13, R12 ;  /* 0x0000000d17107223 */ /* 0x000fe2000001000c */
[----:B------:R-:W-:Y:S01]  /*2c10*/  HADD2.F32 R21, -RZ, R38.H0_H0 ;  /* 0x20000026ff157230 */ /* 0x000fe20000004100 */
[----:B------:R-:W4:Y:S01]  /*2c20*/  LDS.128 R12, [R67+0x150] ;  /* 0x00015000430c7984 */ /* 0x000f220000000c00 */
[----:B------:R-:W-:-:S02]  /*2c30*/  HADD2.F32 R33, -RZ, R34.H0_H0 ;  /* 0x20000022ff217230 */ /* 0x000fc40000004100 */
[----:B------:R-:W-:Y:S02]  /*2c40*/  HADD2.F32 R38, -RZ, R38.H1_H1 ;  /* 0x30000026ff267230 */ /* 0x000fe40000004100 */
[----:B------:R-:W-:Y:S02]  /*2c50*/  HADD2.F32 R19, -RZ, R39.H0_H0 ;  /* 0x20000027ff137230 */ /* 0x000fe40000004100 */
[----:B------:R-:W-:Y:S02]  /*2c60*/  HADD2.F32 R34, -RZ, R34.H1_H1 ;  /* 0x30000022ff227230 */ /* 0x000fe40000004100 */
[----:B------:R-:W-:Y:S02]  /*2c70*/  HADD2.F32 R37, -RZ, R35.H0_H0 ;  /* 0x20000023ff257230 */ /* 0x000fe40000004100 */
[----:B------:R-:W-:Y:S02]  /*2c80*/  HADD2.F32 R39, -RZ, R39.H1_H1 ;  /* 0x30000027ff277230 */ /* 0x000fe40000004100 */
[----:B------:R-:W-:-:S02]  /*2c90*/  HADD2.F32 R35, -RZ, R35.H1_H1 ;  /* 0x30000023ff237230 */ /* 0x000fc40000004100 */
[----:B------:R-:W-:Y:S01]  /*2ca0*/  FFMA.FTZ R17, R22, R18, R17 ;  /* 0x0000001216117223 */ /* 0x000fe20000010011 */
[----:B------:R-:W-:Y:S01]  /*2cb0*/  FFMA.FTZ R21, R33, R21, R76 ;  /* 0x0000001521157223 */ /* 0x000fe2000001004c */
[----:B------:R-:W-:Y:S01]  /*2cc0*/  FFMA.FTZ R38, R34, R38, R73 ;  /* 0x0000002622267223 */ /* 0x000fe20000010049 */
[--C-:B--2---:R-:W-:Y:S02]  /*2cd0*/  HADD2.F32 R33, -RZ, R41.reuse.H0_H0 ;  /* 0x20000029ff217230 */ /* 0x104fe40000004100 */
[----:B------:R-:W-:Y:S01]  /*2ce0*/  FFMA.FTZ R39, R35, R39, R74 ;  /* 0x0000002723277223 */ /* 0x000fe2000001004a */
[----:B------:R-:W-:Y:S02]  /*2cf0*/  HADD2.F32 R34, -RZ, R41.H1_H1 ;  /* 0x30000029ff227230 */ /* 0x000fe40000004100 */
[--C-:B------:R-:W-:Y:S02]  /*2d00*/  HADD2.F32 R32, -RZ, R42.reuse.H0_H0 ;  /* 0x2000002aff207230 */ /* 0x100fe40000004100 */
[----:B------:R-:W-:-:S02]  /*2d10*/  HADD2.F32 R23, -RZ, R42.H1_H1 ;  /* 0x3000002aff177230 */ /* 0x000fc40000004100 */
[--C-:B------:R-:W-:Y:S02]  /*2d20*/  HADD2.F32 R22, -RZ, R43.reuse.H0_H0 ;  /* 0x2000002bff167230 */ /* 0x100fe40000004100 */
[----:B------:R-:W-:Y:S02]  /*2d30*/  HADD2.F32 R18, -RZ, R43.H1_H1 ;  /* 0x3000002bff127230 */ /* 0x000fe40000004100 */
        /* <DEDUP_REMOVED lines=8> */
[----:B0-----:R-:W-:Y:S02]  /*2dc0*/  HADD2.F32 R70, -RZ, R11.H1_H1 ;  /* 0x3000000bff467230 */ /* 0x001fe40000004100 */
[----:B------:R-:W0:Y:S01]  /*2dd0*/  LDS.128 R8, [R67+0x160] ;  /* 0x0001600043087984 */ /* 0x000e220000000c00 */
[----:B------:R-:W-:Y:S01]  /*2de0*/  FFMA.FTZ R33, R41, R33, R16 ;  /* 0x0000002129217223 */ /* 0x000fe20000010010 */
[----:B------:R-:W-:Y:S01]  /*2df0*/  FFMA.FTZ R34, R42, R34, R17 ;  /* 0x000000222a227223 */ /* 0x000fe20000010011 */
[----:B------:R-:W-:Y:S01]  /*2e00*/  FFMA.FTZ R22, R50, R22, R19 ;  /* 0x0000001632167223 */ /* 0x000fe20000010013 */
[----:B------:R-:W-:-:S02]  /*2e10*/  FFMA.FTZ R39, R70, R18, R39 ;  /* 0x0000001246277223 */ /* 0x000fc40000010027 */
[----:B------:R-:W1:Y:S01]  /*2e20*/  LDS.128 R16, [R67+0x170] ;  /* 0x0001700043107984 */ /* 0x000e620000000c00 */
[--C-:B------:R-:W-:Y:S02]  /*2e30*/  HADD2.F32 R37, -RZ, R40.reuse.H0_H0 ;  /* 0x20000028ff257230 */ /* 0x100fe40000004100 */
[----:B------:R-:W-:Y:S02]  /*2e40*/  HADD2.F32 R40, -RZ, R40.H1_H1 ;  /* 0x30000028ff287230 */ /* 0x000fe40000004100 */
[----:B------:R-:W-:Y:S01]  /*2e50*/  FFMA.FTZ R21, R48, R32, R21 ;  /* 0x0000002030157223 */ /* 0x000fe20000010015 */
[----:B----4-:R-:W-:Y:S02]  /*2e60*/  HADD2.F32 R32, -RZ, R12.H0_H0 ;  /* 0x2000000cff207230 */ /* 0x010fe40000004100 */
[----:B------:R-:W-:Y:S01]  /*2e70*/  FFMA.FTZ R75, R36, R37, R75 ;  /* 0x00000025244b7223 */ /* 0x000fe2000001004b */
[--C-:B------:R-:W-:Y:S02]  /*2e80*/  HADD2.F32 R36, -RZ, R44.reuse.H0_H0 ;  /* 0x2000002cff247230 */ /* 0x100fe40000004100 */
[----:B------:R-:W-:Y:S01]  /*2e90*/  FFMA.FTZ R20, R35, R40, R20 ;  /* 0x0000002823147223 */ /* 0x000fe20000010014 */
[----:B------:R-:W-:Y:S01]  /*2ea0*/  FFMA.FTZ R23, R43, R23, R38 ;  /* 0x000000172b177223 */ /* 0x000fe20000010026 */
[----:B------:R-:W-:-:S02]  /*2eb0*/  HADD2.F32 R44, -RZ, R44.H1_H1 ;  /* 0x3000002cff2c7230 */ /* 0x000fc40000004100 */
[----:B------:R-:W-:Y:S02]  /*2ec0*/  HADD2.F32 R40, -RZ, R46.H0_H0 ;  /* 0x2000002eff287230 */ /* 0x000fe40000004100 */
[----:B------:R-:W-:Y:S02]  /*2ed0*/  HADD2.F32 R35, -RZ, R12.H1_H1 ;  /* 0x3000000cff237230 */ /* 0x000fe40000004100 */
[----:B------:R-:W-:Y:S02]  /*2ee0*/  HADD2.F32 R38, -RZ, R14.H0_H0 ;  /* 0x2000000eff267230 */ /* 0x000fe40000004100 */
[----:B------:R-:W-:Y:S01]  /*2ef0*/  FFMA.FTZ R75, R32, R36, R75 ;  /* 0x00000024204b7223 */ /* 0x000fe2000001004b */
[----:B------:R-:W-:Y:S02]  /*2f00*/  HADD2.F32 R37, -RZ, R45.H0_H0 ;  /* 0x2000002dff257230 */ /* 0x000fe40000004100 */
[----:B------:R-:W-:Y:S02]  /*2f10*/  HADD2.F32 R46, -RZ, R46.H1_H1 ;  /* 0x3000002eff2e7230 */ /* 0x000fe40000004100 */
[----:B------:R-:W-:-:S02]  /*2f20*/  HADD2.F32 R12, -RZ, R13.H0_H0 ;  /* 0x2000000dff0c7230 */ /* 0x000fc40000004100 */
[----:B------:R-:W-:Y:S02]  /*2f30*/  HADD2.F32 R14, -RZ, R14.H1_H1 ;  /* 0x3000000eff0e7230 */ /* 0x000fe40000004100 */
[----:B------:R-:W-:Y:S02]  /*2f40*/  HADD2.F32 R45, -RZ, R45.H1_H1 ;  /* 0x3000002dff2d7230 */ /* 0x000fe40000004100 */
[----:B------:R-:W-:Y:S02]  /*2f50*/  HADD2.F32 R13, -RZ, R13.H1_H1 ;  /* 0x3000000dff0d7230 */ /* 0x000fe40000004100 */
[--C-:B------:R-:W-:Y:S02]  /*2f60*/  HADD2.F32 R41, -RZ, R15.reuse.H0_H0 ;  /* 0x2000000fff297230 */ /* 0x100fe40000004100 */
[----:B------:R-:W-:Y:S02]  /*2f70*/  HADD2.F32 R42, -RZ, R15.H1_H1 ;  /* 0x3000000fff2a7230 */ /* 0x000fe40000004100 */
[----:B------:R-:W-:-:S02]  /*2f80*/  HADD2.F32 R32, -RZ, R24.H0_H0 ;  /* 0x20000018ff207230 */ /* 0x000fc40000004100 */
[----:B------:R-:W-:Y:S01]  /*2f90*/  FFMA.FTZ R20, R35, R44, R20 ;  /* 0x0000002c23147223 */ /* 0x000fe20000010014 */
[----:B------:R-:W-:Y:S02]  /*2fa0*/  HADD2.F32 R24, -RZ, R24.H1_H1 ;  /* 0x30000018ff187230 */ /* 0x000fe40000004100 */
[----:B0-----:R-:W-:Y:S02]  /*2fb0*/  HADD2.F32 R15, -RZ, R8.H1_H1 ;  /* 0x30000008ff0f7230 */ /* 0x001fe40000004100 */
[----:B------:R-:W-:Y:S01]  /*2fc0*/  FFMA.FTZ R33, R12, R37, R33 ;  /* 0x000000250c217223 */ /* 0x000fe20000010021 */
[----:B------:R-:W-:Y:S01]  /*2fd0*/  FFMA.FTZ R23, R14, R46, R23 ;  /* 0x0000002e0e177223 */ /* 0x000fe20000010017 */
[----:B------:R-:W-:Y:S01]  /*2fe0*/  FFMA.FTZ R34, R13, R45, R34 ;  /* 0x0000002d0d227223 */ /* 0x000fe20000010022 */
[--C-:B------:R-:W-:Y:S02]  /*2ff0*/  HADD2.F32 R36, -RZ, R26.reuse.H0_H0 ;  /* 0x2000001aff247230 */ /* 0x100fe40000004100 */
[----:B------:R-:W-:Y:S01]  /*3000*/  FFMA.FTZ R21, R38, R40, R21 ;  /* 0x0000002826157223 */ /* 0x000fe20000010015 */
[----:B------:R-:W-:-:S02]  /*3010*/  HADD2.F32 R37, -RZ, R26.H1_H1 ;  /* 0x3000001aff257230 */ /* 0x000fc40000004100 */
[----:B------:R-:W-:Y:S02]  /*3020*/  HADD2.F32 R14, -RZ, R8.H0_H0 ;  /* 0x20000008ff0e7230 */ /* 0x000fe40000004100 */
[----:B------:R-:W-:Y:S01]  /*3030*/  FFMA.FTZ R15, R15, R24, R20 ;  /* 0x000000180f0f7223 */ /* 0x000fe20000010014 */
[--C-:B------:R-:W-:Y:S02]  /*3040*/  HADD2.F32 R13, -RZ, R27.reuse.H0_H0 ;  /* 0x2000001bff0d7230 */ /* 0x100fe40000004100 */
[----:B------:R-:W-:Y:S02]  /*3050*/  HADD2.F32 R12, -RZ, R27.H1_H1 ;  /* 0x3000001bff0c7230 */ /* 0x000fe40000004100 */
[--C-:B------:R-:W-:Y:S02]  /*3060*/  HADD2.F32 R26, -RZ, R10.reuse.H0_H0 ;  /* 0x2000000aff1a7230 */ /* 0x100fe40000004100 */
[----:B------:R-:W-:Y:S02]  /*3070*/  HADD2.F32 R10, -RZ, R10.H1_H1 ;  /* 0x3000000aff0a7230 */ /* 0x000fe40000004100 */
[----:B------:R-:W-:-:S02]  /*3080*/  HADD2.F32 R27, -RZ, R11.H0_H0 ;  /* 0x2000000bff1b7230 */ /* 0x000fc40000004100 */
[----:B------:R-:W-:Y:S02]  /*3090*/  HADD2.F32 R38, -RZ, R11.H1_H1 ;  /* 0x3000000bff267230 */ /* 0x000fe40000004100 */
[----:B-1----:R-:W-:Y:S02]  /*30a0*/  HADD2.F32 R11, -RZ, R16.H0_H0 ;  /* 0x20000010ff0b7230 */ /* 0x002fe40000004100 */
[----:B---3--:R-:W-:Y:S02]  /*30b0*/  HADD2.F32 R20, -RZ, R28.H0_H0 ;  /* 0x2000001cff147230 */ /* 0x008fe40000004100 */
[----:B------:R-:W-:Y:S01]  /*30c0*/  FFMA.FTZ R14, R14, R32, R75 ;  /* 0x000000200e0e7223 */ /* 0x000fe2000001004b */
[----:B------:R-:W-:Y:S02]  /*30d0*/  HADD2.F32 R35, -RZ, R25.H0_H0 ;  /* 0x20000019ff237230 */ /* 0x000fe40000004100 */
[----:B------:R-:W-:Y:S02]  /*30e0*/  HADD2.F32 R8, -RZ, R9.H0_H0 ;  /* 0x20000009ff087230 */ /* 0x000fe40000004100 */
[----:B------:R-:W-:-:S02]  /*30f0*/  HADD2.F32 R16, -RZ, R16.H1_H1 ;  /* 0x30000010ff107230 */ /* 0x000fc40000004100 */
[----:B------:R-:W-:Y:S02]  /*3100*/  HADD2.F32 R28, -RZ, R28.H1_H1 ;  /* 0x3000001cff1c7230 */ /* 0x000fe40000004100 */
[----:B------:R-:W-:Y:S01]  /*3110*/  FFMA.FTZ R10, R10, R37, R23 ;  /* 0x000000250a0a7223 */ /* 0x000fe20000010017 */
[----:B------:R-:W-:Y:S02]  /*3120*/  HADD2.F32 R25, -RZ, R25.H1_H1 ;  /* 0x30000019ff197230 */ /* 0x000fe40000004100 */
[----:B------:R-:W-:Y:S01]  /*3130*/  FFMA.FTZ R8, R8, R35, R33 ;  /* 0x0000002308087223 */ /* 0x000fe20000010021 */
[----:B------:R-:W-:Y:S02]  /*3140*/  HADD2.F32 R9, -RZ, R9.H1_H1 ;  /* 0x30000009ff097230 */ /* 0x000fe40000004100 */
[----:B------:R-:W-:Y:S01]  /*3150*/  FFMA.FTZ R11, R11, R20, R14 ;  /* 0x000000140b0b7223 */ /* 0x000fe2000001000e */
[----:B------:R-:W-:Y:S02]  /*3160*/  HADD2.F32 R23, -RZ, R17.H0_H0 ;  /* 0x20000011ff177230 */ /* 0x000fe40000004100 */
[----:B------:R-:W-:Y:S01]  /*3170*/  FFMA.FTZ R16, R16, R28, R15 ;  /* 0x0000001c10107223 */ /* 0x000fe2000001000f */
[----:B------:R-:W-:-:S02]  /*3180*/  HADD2.F32 R24, -RZ, R29.H0_H0 ;  /* 0x2000001dff187230 */ /* 0x000fc40000004100 */
[----:B------:R-:W-:Y:S01]  /*3190*/  FFMA.FTZ R9, R9, R25, R34 ;  /* 0x0000001909097223 */ /* 0x000fe20000010022 */
[----:B------:R-:W-:Y:S02]  /*31a0*/  HADD2.F32 R14, -RZ, R17.H1_H1 ;  /* 0x30000011ff0e7230 */ /* 0x000fe40000004100 */
[----:B------:R-:W-:Y:S01]  /*31b0*/  FADD.FTZ R11, R11, R16 ;  /* 0x000000100b0b7221 */ /* 0x000fe20000010000 */
[----:B------:R-:W-:Y:S02]  /*31c0*/  HADD2.F32 R29, -RZ, R29.H1_H1 ;  /* 0x3000001dff1d7230 */ /* 0x000fe40000004100 */
[----:B------:R-:W-:Y:S01]  /*31d0*/  FFMA.FTZ R8, R23, R24, R8 ;  /* 0x0000001817087223 */ /* 0x000fe20000010008 */
[----:B------:R-:W-:Y:S02]  /*31e0*/  HADD2.F32 R43, -RZ, R47.H0_H0 ;  /* 0x2000002fff2b7230 */ /* 0x000fe40000004100 */
[----:B------:R-:W-:Y:S01]  /*31f0*/  FFMA.FTZ R21, R26, R36, R21 ;  /* 0x000000241a157223 */ /* 0x000fe20000010015 */
[----:B------:R-:W-:Y:S01]  /*3200*/  FFMA.FTZ R9, R14, R29, R9 ;  /* 0x0000001d0e097223 */ /* 0x000fe20000010009 */
[----:B------:R-:W-:Y:S01]  /*3210*/  FADD.FTZ R20, R8, R11 ;  /* 0x0000000b08147221 */ /* 0x000fe20000010000 */
[----:B------:R-:W-:-:S02]  /*3220*/  HADD2.F32 R8, -RZ, R18.H0_H0 ;  /* 0x20000012ff087230 */ /* 0x000fc40000004100 */
[----:B------:R-:W-:Y:S02]  /*3230*/  HADD2.F32 R14, -RZ, R30.H0_H0 ;  /* 0x2000001eff0e7230 */ /* 0x000fe40000004100 */
[----:B------:R-:W-:Y:S01]  /*3240*/  FFMA.FTZ R22, R41, R43, R22 ;  /* 0x0000002b29167223 */ /* 0x000fe20000010016 */
[----:B------:R-:W-:Y:S02]  /*3250*/  HADD2.F32 R47, -RZ, R47.H1_H1 ;  /* 0x3000002fff2f7230 */ /* 0x000fe40000004100 */
[----:B------:R-:W-:Y:S01]  /*3260*/  FADD.FTZ R15, R9, R20 ;  /* 0x00000014090f7221 */ /* 0x000fe20000010000 */
[----:B------:R-:W-:Y:S02]  /*3270*/  HADD2.F32 R11, -RZ, R18.H1_H1 ;  /* 0x30000012ff0b7230 */ /* 0x000fe40000004100 */
[----:B------:R-:W-:Y:S01]  /*3280*/  FFMA.FTZ R8, R8, R14, R21 ;  /* 0x0000000e08087223 */ /* 0x000fe20000010015 */
[----:B------:R-:W-:Y:S02]  /*3290*/  HADD2.F32 R30, -RZ, R30.H1_H1 ;  /* 0x3000001eff1e7230 */ /* 0x000fe40000004100 */
[----:B------:R-:W-:Y:S01]  /*32a0*/  FFMA.FTZ R39, R42, R47, R39 ;  /* 0x0000002f2a277223 */ /* 0x000fe20000010027 */
[----:B------:R-:W-:-:S02]  /*32b0*/  HADD2.F32 R16, -RZ, R19.H0_H0 ;  /* 0x20000013ff107230 */ /* 0x000fc40000004100 */
[----:B------:R-:W-:Y:S01]  /*32c0*/  FFMA.FTZ R13, R27, R13, R22 ;  /* 0x0000000d1b0d7223 */ /* 0x000fe20000010016 */
[----:B------:R-:W-:Y:S02]  /*32d0*/  HADD2.F32 R9, -RZ, R31.H0_H0 ;  /* 0x2000001fff097230 */ /* 0x000fe40000004100 */
[----:B------:R-:W-:Y:S01]  /*32e0*/  FFMA.FTZ R10, R11, R30, R10 ;  /* 0x0000001e0b0a7223 */ /* 0x000fe2000001000a */
[----:B------:R-:W-:Y:S01]  /*32f0*/  FADD.FTZ R15, R8, R15 ;  /* 0x0000000f080f7221 */ /* 0x000fe20000010000 */
[----:B------:R-:W-:Y:S01]  /*3300*/  I2FP.F32.S32 R11, R59 ;  /* 0x0000003b000b7245 */ /* 0x000fe20000201400 */
[----:B------:R-:W-:Y:S02]  /*3310*/  HADD2.F32 R19, -RZ, R19.H1_H1 ;  /* 0x30000013ff137230 */ /* 0x000fe40000004100 */
[----:B------:R-:W-:Y:S01]  /*3320*/  FFMA.FTZ R12, R38, R12, R39 ;  /* 0x0000000c260c7223 */ /* 0x000fe20000010027 */
[----:B------:R-:W-:Y:S02]  /*3330*/  HADD2.F32 R31, -RZ, R31.H1_H1 ;  /* 0x3000001fff1f7230 */ /* 0x000fe40000004100 */
[----:B------:R-:W-:Y:S01]  /*3340*/  FFMA.FTZ R9, R16, R9, R13 ;  /* 0x0000000910097223 */ /* 0x000fe2000001000d */
[----:B------:R-:W-:Y:S01]  /*3350*/  FADD.FTZ R10, R10, R15 ;  /* 0x0000000f0a0a7221 */ /* 0x000fe20000010000 */
[----:B-----5:R-:W-:Y:S01]  /*3360*/  FMUL.FTZ R11, R11, R64 ;  /* 0x000000400b0b7220 */ /* 0x020fe20000410000 */
[----:B------:R-:W-:Y:S01]  /*3370*/  FSETP.NEU.FTZ.AND P0, PT, R64, RZ, PT ;  /* 0x000000ff4000720b */ /* 0x000fe20003f1d000 */
[----:B------:R-:W-:-:S02]  /*3380*/  VIADD R56, R56, 0x4 ;  /* 0x0000000438387836 */ /* 0x000fc40000000000 */
[----:B------:R-:W-:Y:S01]  /*3390*/  FFMA.FTZ R12, R19, R31, R12 ;  /* 0x0000001f130c7223 */ /* 0x000fe2000001000c */
[----:B------:R-:W-:Y:S01]  /*33a0*/  FADD.FTZ R9, R9, R10 ;  /* 0x0000000a09097221 */ /* 0x000fe20000010000 */
[----:B------:R-:W-:Y:S02]  /*33b0*/  FSEL R8, R11, RZ, P0 ;  /* 0x000000ff0b087208 */ /* 0x000fe40000000000 */
[----:B------:R-:W-:Y:S01]  /*33c0*/  ISETP.GE.AND P2, PT, R56, R66, PT ;  /* 0x000000423800720c */ /* 0x000fe20003f46270 */
[----:B------:R-:W-:Y:S01]  /*33d0*/  FADD.FTZ R9, R12, R9 ;  /* 0x000000090c097221 */ /* 0x000fe20000010000 */
[----:B------:R-:W-:-:S03]  /*33e0*/  ISETP.GE.AND P0, PT, R60, R65, PT ;  /* 0x000000413c00720c */ /* 0x000fc60003f06270 */
[----:B------:R-:W-:Y:S01]  /*33f0*/  FFMA.FTZ R8, R9, UR5, R8 ;  /* 0x0000000509087c23 */ /* 0x000fe20008010008 */
[----:B------:R-:W-:-:S04]  /*3400*/  IADD3 R6, P1, R6, 0x10, RZ ;  /* 0x0000001006067810 */ /* 0x000fc80007f3e0ff */
[----:B------:R-:W-:Y:S01]  /*3410*/  FSEL R9, R8, RZ, !P0 ;  /* 0x000000ff08097208 */ /* 0x000fe20004000000 */
[----:B------:R-:W-:Y:S01]  /*3420*/  VIADD R60, R60, 0x80 ;  /* 0x000000803c3c7836 */ /* 0x000fe20000000000 */
[----:B------:R-:W-:Y:S02]  /*3430*/  IADD3 R59, R59, 0x80, RZ ;  /* 0x000000803b3b7810 */ /* 0x000fe40007ffe0ff */
[----:B------:R-:W-:Y:S01]  /*3440*/  IADD3.X R7, RZ, R7, RZ, P1, !PT ;  /* 0x00000007ff077210 */ /* 0x000fe20000ffe4ff */
[----:B------:R0:W-:Y:S01]  /*3450*/  STS [R58], R9 ;  /* 0x000000093a007388 */ /* 0x0001e20000000800 */
[----:B------:R-:W-:Y:S01]  /*3460*/  @!P0 FMNMX.FTZ R61, R61, R8, !PT ;  /* 0x000000083d3d8209 */ /* 0x000fe20007810000 */
[----:B0-----:R-:W-:Y:S01]  /*3470*/  VIADD R58, R58, 0x200 ;  /* 0x000002003a3a7836 */ /* 0x001fe20000000000 */
[----:B------:R-:W-:Y:S06]  /*3480*/  @!P2 BRA `(.L_x_22306) ;  /* 0xffffffd400bca947 */ /* 0x000fec000383ffff */
.L_x_22305:
[----:B------:R-:W-:Y:S05]  /*3490*/  BSYNC B0 ;  /* 0x0000000000007941 */ /* 0x000fea0003800000 */
.L_x_22304:
[----:B------:R-:W0:Y:S01]  /*34a0*/  SHFL.BFLY PT, R2, R61, 0x10, 0x1f ;  /* 0x0e001f003d027f89 */ /* 0x000e2200000e0000 */
[----:B------:R-:W-:Y:S01]  /*34b0*/  SHF.L.U32 R38, R55, 0x9, RZ ;  /* 0x0000000937267819 */ /* 0x000fe200000006ff */
[----:B------:R-:W-:Y:S01]  /*34c0*/  BSSY B0, `(.L_x_22307) ;  /* 0x0000118000007945 */ /* 0x000fe20003800000 */
[----:B0-----:R-:W-:Y:S02]  /*34d0*/  FMNMX.FTZ R4, R2, R61, !PT ;  /* 0x0000003d02047209 */ /* 0x001fe40007810000 */
[----:B------:R-:W0:Y:S03]  /*34e0*/  S2R R2, SR_TID.X ;  /* 0x0000000000027919 */ /* 0x000e260000002100 */
[----:B------:R-:W1:Y:S02]  /*34f0*/  SHFL.BFLY PT, R3, R4, 0x8, 0x1f ;  /* 0x0d001f0004037f89 */ /* 0x000e6400000e0000 */
[----:B-1----:R-:W-:-:S02]  /*3500*/  FMNMX.FTZ R5, R4, R3, !PT ;  /* 0x0000000304057209 */ /* 0x002fc40007810000 */
[----:B0-----:R-:W-:-:S03]  /*3510*/  SHF.R.S32.HI R3, RZ, 0x1f, R2 ;  /* 0x0000001fff037819 */ /* 0x001fc60000011402 */
[----:B------:R-:W0:Y:S01]  /*3520*/  SHFL.BFLY PT, R6, R5, 0x4, 0x1f ;  /* 0x0c801f0005067f89 */ /* 0x000e2200000e0000 */
[----:B------:R-:W-:-:S04]  /*3530*/  LEA.HI R12, R3, R2, RZ, 0x5 ;  /* 0x00000002030c7211 */ /* 0x000fc800078f28ff */
[----:B------:R-:W-:-:S04]  /*3540*/  LOP3.LUT R3, R12, 0xffffffe0, RZ, 0xc0, !PT ;  /* 0xffffffe00c037812 */ /* 0x000fc800078ec0ff */
[----:B------:R-:W-:-:S04]  /*3550*/  IADD3 R3, -R3, R2, RZ ;  /* 0x0000000203037210 */ /* 0x000fc80007ffe1ff */
[C---:B------:R-:W-:Y:S02]  /*3560*/  ISETP.NE.AND P0, PT, R3.reuse, RZ, PT ;  /* 0x000000ff0300720c */ /* 0x040fe40003f05270 */
[----:B------:R-:W-:Y:S02]  /*3570*/  ISETP.GT.AND P1, PT, R3, 0x3, PT ;  /* 0x000000030300780c */ /* 0x000fe40003f24270 */
[----:B0-----:R-:W-:-:S09]  /*3580*/  FMNMX.FTZ R6, R5, R6, !PT ;  /* 0x0000000605067209 */ /* 0x001fd20007810000 */
[----:B------:R-:W0:Y:S01]  /*3590*/  @!P0 S2R R11, SR_CgaCtaId ;  /* 0x00000000000b8919 */ /* 0x000e220000008800 */
[----:B------:R-:W-:Y:S01]  /*35a0*/  @!P0 MOV R4, 0x400 ;  /* 0x0000040000048802 */ /* 0x000fe20000000f00 */
[----:B------:R-:W1:Y:S04]  /*35b0*/  SHFL.BFLY PT, R7, R6, 0x2, 0x1f ;  /* 0x0c401f0006077f89 */ /* 0x000e6800000e0000 */
[----:B------:R-:W-:Y:S01]  /*35c0*/  @!P0 VIADD R4, R4, 0x180 ;  /* 0x0000018004048836 */ /* 0x000fe20000000000 */
[----:B------:R-:W2:Y:S01]  /*35d0*/  @!P1 S2R R10, SR_CgaCtaId ;  /* 0x00000000000a9919 */ /* 0x000ea20000008800 */
[----:B-1----:R-:W-:Y:S02]  /*35e0*/  FMNMX.FTZ R9, R6, R7, !PT ;  /* 0x0000000706097209 */ /* 0x002fe40007810000 */
[----:B------:R-:W-:-:S02]  /*35f0*/  @!P1 MOV R7, 0x400 ;  /* 0x0000040000079802 */ /* 0x000fc40000000f00 */
[----:B0-----:R-:W-:Y:S01]  /*3600*/  @!P0 LEA R5, R11, R4, 0x18 ;  /* 0x000000040b058211 */ /* 0x001fe200078ec0ff */
[----:B------:R-:W0:Y:S01]  /*3610*/  SHFL.BFLY PT, R8, R9, 0x1, 0x1f ;  /* 0x0c201f0009087f89 */ /* 0x000e2200000e0000 */
[----:B------:R-:W-:Y:S01]  /*3620*/  @!P1 IADD3 R7, R7, 0x180, RZ ;  /* 0x0000018007079810 */ /* 0x000fe20007ffe0ff */
[----:B------:R-:W-:Y:S01]  /*3630*/  IMAD R11, R55, -0x10, R66 ;  /* 0xfffffff0370b7824 */ /* 0x000fe200078e0242 */
[----:B------:R-:W-:-:S03]  /*3640*/  SHF.R.S32.HI R4, RZ, 0x5, R12 ;  /* 0x00000005ff047819 */ /* 0x000fc6000001140c */
[----:B------:R-:W-:Y:S01]  /*3650*/  IMAD R12, R11, 0x20, R38 ;  /* 0x000000200b0c7824 */ /* 0x000fe200078e0226 */
[----:B--2---:R-:W-:Y:S01]  /*3660*/  @!P1 LEA R10, R10, R7, 0x18 ;  /* 0x000000070a0a9211 */ /* 0x004fe200078ec0ff */
[----:B------:R-:W-:Y:S01]  /*3670*/  @!P0 IMAD R6, R4, 0x4, R5 ;  /* 0x0000000404068824 */ /* 0x000fe200078e0205 */
[----:B0-----:R-:W-:-:S03]  /*3680*/  @!P0 FMNMX.FTZ R7, R9, R8, !PT ;  /* 0x0000000809078209 */ /* 0x001fc60007810000 */
[----:B------:R-:W-:Y:S01]  /*3690*/  @!P1 IMAD R9, R3, 0x4, R10 ;  /* 0x0000000403099824 */ /* 0x000fe200078e020a */
[----:B------:R-:W-:Y:S01]  /*36a0*/  MOV R8, 0xff7fffff ;  /* 0xff7fffff00087802 */ /* 0x000fe20000000f00 */
[----:B------:R0:W-:Y:S01]  /*36b0*/  @!P0 STS [R6], R7 ;  /* 0x0000000706008388 */ /* 0x0001e20000000800 */
[----:B------:R-:W-:Y:S01]  /*36c0*/  BAR.SYNC.DEFER_BLOCKING 0x0 ;  /* 0x0000000000007b1d */ /* 0x000fe20000010000 */
[C---:B0-----:R-:W-:Y:S02]  /*36d0*/  VIMNMX R7, R65.reuse, R12, PT ;  /* 0x0000000c41077248 */ /* 0x041fe40003fe0100 */
[----:B------:R-:W-:-:S03]  /*36e0*/  IADD3 R6, R65, 0x1f, RZ ;  /* 0x0000001f41067810 */ /* 0x000fc60007ffe0ff */
[----:B------:R0:W1:Y:S02]  /*36f0*/  @!P1 LDS R8, [R9] ;  /* 0x0000000009089984 */ /* 0x0000640000000800 */
[----:B0-----:R-:W-:Y:S01]  /*3700*/  IMAD.IADD R9, R7, 0x1, -R38 ;  /* 0x0000000107097824 */ /* 0x001fe200078e0a26 */
[----:B------:R-:W-:-:S04]  /*3710*/  SHF.R.S32.HI R7, RZ, 0x1f, R6 ;  /* 0x0000001fff077819 */ /* 0x000fc80000011406 */
[----:B------:R-:W-:Y:S02]  /*3720*/  ISETP.GE.AND P1, PT, R2, R9, PT ;  /* 0x000000090200720c */ /* 0x000fe40003f26270 */
[----:B------:R-:W-:Y:S01]  /*3730*/  LEA.HI R7, R7, R6, RZ, 0x5 ;  /* 0x0000000607077211 */ /* 0x000fe200078f28ff */
[----:B------:R-:W-:-:S03]  /*3740*/  HFMA2.MMA R6, -RZ, RZ, 0, 0 ;  /* 0x00000000ff067435 */ /* 0x000fc600000001ff */
        /* <DEDUP_REMOVED lines=30> */
.L_x_22311:
        /* <DEDUP_REMOVED lines=11> */
.L_x_22310:
[----:B------:R-:W-:Y:S05]  /*39e0*/  BSYNC B1 ;  /* 0x0000000000017941 */ /* 0x000fea0003800000 */
.L_x_22309:
        /* <DEDUP_REMOVED lines=14> */
.L_x_22314:
        /* <DEDUP_REMOVED lines=100> */
.L_x_22313:
[----:B------:R-:W-:Y:S05]  /*4110*/  BSYNC B1 ;  /* 0x0000000000017941 */ /* 0x000fea0003800000 */
.L_x_22312:
        /* <DEDUP_REMOVED lines=55> */
.L_x_22316:
[----:B------:R-:W-:Y:S05]  /*4490*/  BSYNC B1 ;  /* 0x0000000000017941 */ /* 0x000fea0003800000 */
.L_x_22315:
        /* <DEDUP_REMOVED lines=26> */
.L_x_22308:
[----:B------:R-:W-:Y:S05]  /*4640*/  BSYNC B0 ;  /* 0x0000000000007941 */ /* 0x000fea0003800000 */
.L_x_22307:
        /* <DEDUP_REMOVED lines=10> */
[----:B------:R-:W-:Y:S02]  /*46f0*/  @!P0 IADD3 R11, R6, 0x180, RZ ;  /* 0x00000180060b8810 */ /* 0x000fe40007ffe0ff */
[----:B------:R-:W-:Y:S02]  /*4700*/  @!P0 SHF.R.U32.HI R6, RZ, 0x3, R2 ;  /* 0x00000003ff068819 */ /* 0x000fe40000011602 */
        /* <DEDUP_REMOVED lines=24> */
[----:B------:R-:W-:-:S03]  /*4890*/  MOV R12, R2 ;  /* 0x00000002000c7202 */ /* 0x000fc60000000f00 */
        /* <DEDUP_REMOVED lines=20> */
.L_x_22321:
        /* <DEDUP_REMOVED lines=8> */
.L_x_22320:
[----:B------:R-:W-:Y:S05]  /*4a60*/  BSYNC B1 ;  /* 0x0000000000017941 */ /* 0x000fea0003800000 */
.L_x_22319:
        /* <DEDUP_REMOVED lines=14> */
.L_x_22324:
        /* <DEDUP_REMOVED lines=23> */
[-C--:B------:R-:W-:Y:S01]  /*4cc0*/  FMUL.FTZ R21, R21, R8.reuse ;  /* 0x0000000815157220 */ /* 0x080fe20000410000 */
        /* <DEDUP_REMOVED lines=28> */
.L_x_22323:
[----:B------:R-:W-:Y:S05]  /*4e90*/  BSYNC B1 ;  /* 0x0000000000017941 */ /* 0x000fea0003800000 */
.L_x_22322:
        /* <DEDUP_REMOVED lines=31> */
.L_x_22326:
[----:B------:R-:W-:Y:S05]  /*5090*/  BSYNC B1 ;  /* 0x0000000000017941 */ /* 0x000fea0003800000 */
.L_x_22325:
        /* <DEDUP_REMOVED lines=14> */
.L_x_22318:
[----:B------:R-:W-:Y:S05]  /*5180*/  BSYNC B0 ;  /* 0x0000000000007941 */ /* 0x000fea0003800000 */
.L_x_22317:
[----:B------:R-:W-:Y:S01]  /*5190*/  BAR.SYNC.DEFER_BLOCKING 0x0 ;  /* 0x0000000000007b1d */ /* 0x000fe20000010000 */
[----:B------:R-:W-:Y:S02]  /*51a0*/  ISETP.NE.AND P0, PT, R2, RZ, PT ;  /* 0x000000ff0200720c */ /* 0x000fe40003f05270 */
[----:B------:R-:W-:-:S03]  /*51b0*/  ISETP.GE.AND P1, PT, R63, R66, PT ;  /* 0x000000423f00720c */ /* 0x000fc60003f26270 */
[----:B------:R-:W-:Y:S08]  /*51c0*/  BSSY B0, `(.L_x_22327) ;  /* 0x0000014000007945 */ /* 0x000ff00003800000 */
[----:B------:R-:W-:Y:S05]  /*51d0*/  @P0 BRA `(.L_x_22328) ;  /* 0x0000000000480947 */ /* 0x000fea0003800000 */
[----:B------:R-:W-:Y:S01]  /*51e0*/  IMAD R54, R57, R54, RZ ;  /* 0x0000003639367224 */ /* 0x000fe200078e02ff */
[----:B------:R-:W-:Y:S01]  /*51f0*/  SHF.R.S32.HI R2, RZ, 0x1f, R55 ;  /* 0x0000001fff027819 */ /* 0x000fe20000011437 */
[----:B------:R-:W-:Y:S01]  /*5200*/  IMAD R53, R53, UR6, RZ ;  /* 0x0000000635357c24 */ /* 0x000fe2000f8e02ff */
[----:B------:R-:W-:Y:S01]  /*5210*/  ULDC.64 UR4, c[0x0][0x218] ;  /* 0x0000860000047ab9 */ /* 0x000fe20000000a00 */
[----:B------:R-:W-:Y:S01]  /*5220*/  IMAD R54, R54, UR6, RZ ;  /* 0x0000000636367c24 */ /* 0x000fe2000f8e02ff */
[----:B------:R-:W-:Y:S02]  /*5230*/  ULDC.64 UR8, c[0x0][0x210] ;  /* 0x0000840000087ab9 */ /* 0x000fe40000000a00 */
[----:B--2---:R-:W-:Y:S02]  /*5240*/  SHF.R.S32.HI R9, RZ, 0x1f, R53 ;  /* 0x0000001fff097819 */ /* 0x004fe40000011435 */
[----:B------:R-:W-:Y:S02]  /*5250*/  IADD3 R53, P0, P2, R54, R53, R55 ;  /* 0x0000003536357210 */ /* 0x000fe40007a1e037 */
[----:B------:R-:W-:-:S03]  /*5260*/  SHF.R.S32.HI R54, RZ, 0x1f, R54 ;  /* 0x0000001fff367819 */ /* 0x000fc60000011436 */
[----:B------:R-:W-:Y:S01]  /*5270*/  IMAD.SHL.U32 R10, R53, 0x4, RZ ;  /* 0x00000004350a7824 */ /* 0x000fe200078e00ff */
[----:B------:R-:W-:-:S04]  /*5280*/  IADD3.X R2, R54, R9, R2, P0, P2 ;  /* 0x0000000936027210 */ /* 0x000fc800007e4402 */
[----:B------:R-:W-:Y:S02]  /*5290*/  SHF.L.U64.HI R2, R53, 0x2, R2 ;  /* 0x0000000235027819 */ /* 0x000fe40000010202 */
[C---:B-1----:R-:W-:Y:S02]  /*52a0*/  IADD3 R8, P0, R10.reuse, UR4, RZ ;  /* 0x000000040a087c10 */ /* 0x042fe4000ff1e0ff */
[----:B------:R-:W-:Y:S02]  /*52b0*/  IADD3 R10, P2, R10, UR8, RZ ;  /* 0x000000080a0a7c10 */ /* 0x000fe4000ff5e0ff */
[C---:B------:R-:W-:Y:S02]  /*52c0*/  IADD3.X R9, R2.reuse, UR5, RZ, P0, !PT ;  /* 0x0000000502097c10 */ /* 0x040fe400087fe4ff */
[----:B------:R-:W-:-:S03]  /*52d0*/  IADD3.X R11, R2, UR9, RZ, P2, !PT ;  /* 0x00000009020b7c10 */ /* 0x000fc600097fe4ff */
[----:B0-----:R3:W-:Y:S04]  /*52e0*/  STG.E desc[UR10][R8.64], R5 ;  /* 0x0000000508007986 */ /* 0x0017e8000c10190a */
[----:B------:R3:W-:Y:S02]  /*52f0*/  STG.E desc[UR10][R10.64], R6 ;  /* 0x000000060a007986 */ /* 0x0007e4000c10190a */
.L_x_22328:
[----:B------:R-:W-:Y:S05]  /*5300*/  BSYNC B0 ;  /* 0x0000000000007941 */ /* 0x000fea0003800000 */
.L_x_22327:
[----:B------:R-:W-:Y:S01]  /*5310*/  ULDC UR7, c[0x0][0x26c] ;  /* 0x00009b0000077ab9 */ /* 0x000fe20000000800 */
[----:B------:R-:W-:Y:S04]  /*5320*/  BSSY B0, `(.L_x_22329) ;  /* 0x00004c8000007945 */ /* 0x000fe80003800000 */
[----:B------:R-:W-:Y:S05]  /*5330*/  @!P1 BRA `(.L_x_22330) ;  /* 0x0000000000349947 */ /* 0x000fea0003800000 */
[----:B------:R-:W-:Y:S02]  /*5340*/  CS2R R36, SRZ ;  /* 0x0000000000247805 */ /* 0x000fe4000001ff00 */
[----:B------:R-:W-:Y:S02]  /*5350*/  CS2R R34, SRZ ;  /* 0x0000000000227805 */ /* 0x000fe4000001ff00 */
[----:B------:R-:W-:Y:S02]  /*5360*/  CS2R R32, SRZ ;  /* 0x0000000000207805 */ /* 0x000fe4000001ff00 */
[----:B------:R-:W-:Y:S02]  /*5370*/  CS2R R30, SRZ ;  /* 0x00000000001e7805 */ /* 0x000fe4000001ff00 */
[----:B------:R-:W-:Y:S02]  /*5380*/  CS2R R28, SRZ ;  /* 0x00000000001c7805 */ /* 0x000fe4000001ff00 */
[----:B--2---:R-:W-:-:S02]  /*5390*/  CS2R R14, SRZ ;  /* 0x00000000000e7805 */ /* 0x004fc4000001ff00 */
[----:B------:R-:W-:Y:S02]  /*53a0*/  CS2R R12, SRZ ;  /* 0x00000000000c7805 */ /* 0x000fe4000001ff00 */
[----:B---3--:R-:W-:Y:S02]  /*53b0*/  CS2R R10, SRZ ;  /* 0x00000000000a7805 */ /* 0x008fe4000001ff00 */
[----:B-1----:R-:W-:Y:S02]  /*53c0*/  CS2R R8, SRZ ;  /* 0x0000000000087805 */ /* 0x002fe4000001ff00 */
[----:B------:R-:W-:Y:S02]  /*53d0*/  CS2R R6, SRZ ;  /* 0x0000000000067805 */ /* 0x000fe4000001ff00 */
[----:B0-----:R-:W-:Y:S02]  /*53e0*/  CS2R R4, SRZ ;  /* 0x0000000000047805 */ /* 0x001fe4000001ff00 */
[----:B------:R-:W-:Y:S01]  /*53f0*/  CS2R R40, SRZ ;  /* 0x0000000000287805 */ /* 0x000fe2000001ff00 */
[----:B------:R-:W-:Y:S06]  /*5400*/  BRA `(.L_x_22331) ;  /* 0x0000004800e47947 */ /* 0x000fec0003800000 */
.L_x_22330:
[----:B------:R-:W-:Y:S01]  /*5410*/  SHF.R.S32.HI R2, RZ, 0x1f, R3 ;  /* 0x0000001fff027819 */ /* 0x000fe20000011403 */
[----:B------:R-:W-:Y:S01]  /*5420*/  ULDC.64 UR4, c[0x0][0x248] ;  /* 0x0000920000047ab9 */ /* 0x000fe20000000a00 */
[----:B------:R-:W-:Y:S01]  /*5430*/  IADD3 R62, P0, R62, R63, RZ ;  /* 0x0000003f3e3e7210 */ /* 0x000fe20007f1e0ff */
[----:B------:R-:W4:Y:S01]  /*5440*/  LDC R16, c[0x0][0x26c] ;  /* 0x00009b00ff107b82 */ /* 0x000f220000000800 */
[----:B------:R-:W-:Y:S01]  /*5450*/  LEA.HI R2, R2, R3, RZ, 0x2 ;  /* 0x0000000302027211 */ /* 0x000fe200078f10ff */
[----:B------:R-:W-:Y:S01]  /*5460*/  ULDC UR6, c[0x0][0x270] ;  /* 0x00009c0000067ab9 */ /* 0x000fe20000000800 */
[----:B--23--:R-:W-:Y:S01]  /*5470*/  LEA.HI.X.SX32 R9, R63, R52, 0x1, P0 ;  /* 0x000000343f097211 */ /* 0x00cfe200000f0eff */
[----:B------:R-:W-:Y:S01]  /*5480*/  IMAD R74, R0, UR6, RZ ;  /* 0x00000006004a7c24 */ /* 0x000fe2000f8e02ff */
[----:B-1----:R-:W-:Y:S02]  /*5490*/  LOP3.LUT R6, R2, 0xfffffffc, RZ, 0xc0, !PT ;  /* 0xfffffffc02067812 */ /* 0x002fe400078ec0ff */
[----:B------:R-:W-:-:S02]  /*54a0*/  CS2R R36, SRZ ;  /* 0x0000000000247805 */ /* 0x000fc4000001ff00 */
[----:B------:R-:W-:Y:S02]  /*54b0*/  IADD3 R8, -R4, -0x1, R7 ;  /* 0xffffffff04087810 */ /* 0x000fe40007ffe107 */
[----:B------:R-:W-:Y:S02]  /*54c0*/  CS2R R34, SRZ ;  /* 0x0000000000227805 */ /* 0x000fe4000001ff00 */
[----:B0-----:R-:W-:Y:S01]  /*54d0*/  IADD3 R5, R3, -R6, RZ ;  /* 0x8000000603057210 */ /* 0x001fe20007ffe0ff */
[----:B------:R-:W-:Y:S01]  /*54e0*/  IMAD.SHL.U32 R3, R2, 0x8, RZ ;  /* 0x0000000802037824 */ /* 0x000fe200078e00ff */
[C---:B------:R-:W-:Y:S01]  /*54f0*/  LEA R2, P0, R62.reuse, UR4, 0x2 ;  /* 0x000000043e027c11 */ /* 0x040fe2000f8010ff */
[----:B------:R-:W-:Y:S01]  /*5500*/  UMOV UR4, 0x400 ;  /* 0x0000040000047882 */ /* 0x000fe20000000000 */
[----:B------:R-:W-:Y:S01]  /*5510*/  SHF.L.U32 R39, R5, 0x3, RZ ;  /* 0x0000000305277819 */ /* 0x000fe200000006ff */
[----:B------:R-:W-:Y:S01]  /*5520*/  UIADD3 UR4, UR4, 0x1a0, URZ ;  /* 0x000001a004047890 */ /* 0x000fe2000fffe03f */
[----:B------:R-:W-:Y:S01]  /*5530*/  LOP3.LUT R6, R3, 0xffffffe0, RZ, 0xc0, !PT ;  /* 0xffffffe003067812 */ /* 0x000fe200078ec0ff */
[----:B------:R-:W-:Y:S01]  /*5540*/  IMAD R55, R55, -0x10, R8 ;  /* 0xfffffff037377824 */ /* 0x000fe200078e0208 */
[----:B------:R-:W-:Y:S01]  /*5550*/  LEA.HI.X R3, R62, UR5, R9, 0x2, P0 ;  /* 0x000000053e037c11 */ /* 0x000fe200080f1409 */
[----:B------:R-:W0:Y:S01]  /*5560*/  S2UR UR5, SR_CgaCtaId ;  /* 0x00000000000579c3 */ /* 0x000e220000008800 */
[C---:B------:R-:W-:Y:S01]  /*5570*/  LEA R42, R4.reuse, R5, 0x2 ;  /* 0x00000005042a7211 */ /* 0x040fe200078e10ff */
[----:B------:R-:W-:Y:S01]  /*5580*/  IMAD R7, R4, 0x20, R39 ;  /* 0x0000002004077824 */ /* 0x000fe200078e0227 */
[----:B------:R-:W-:Y:S01]  /*5590*/  CS2R R32, SRZ ;  /* 0x0000000000207805 */ /* 0x000fe2000001ff00 */
[----:B------:R-:W-:Y:S01]  /*55a0*/  IMAD.IADD R39, R39, 0x1, R6 ;  /* 0x0000000127277824 */ /* 0x000fe200078e0206 */
[----:B------:R-:W-:-:S02]  /*55b0*/  CS2R R30, SRZ ;  /* 0x00000000001e7805 */ /* 0x000fc4000001ff00 */
[----:B------:R-:W-:Y:S02]  /*55c0*/  CS2R R28, SRZ ;  /* 0x00000000001c7805 */ /* 0x000fe4000001ff00 */
[----:B------:R-:W-:Y:S02]  /*55d0*/  IADD3 R38, R7, 0x7, R38 ;  /* 0x0000000707267810 */ /* 0x000fe40007ffe026 */
[----:B------:R-:W-:Y:S02]  /*55e0*/  CS2R R14, SRZ ;  /* 0x00000000000e7805 */ /* 0x000fe4000001ff00 */
[----:B------:R-:W-:Y:S02]  /*55f0*/  CS2R R12, SRZ ;  /* 0x00000000000c7805 */ /* 0x000fe4000001ff00 */
[----:B------:R-:W-:Y:S02]  /*5600*/  CS2R R10, SRZ ;  /* 0x00000000000a7805 */ /* 0x000fe4000001ff00 */
[----:B------:R-:W-:-:S02]  /*5610*/  CS2R R8, SRZ ;  /* 0x0000000000087805 */ /* 0x000fc4000001ff00 */
[----:B------:R-:W-:Y:S02]  /*5620*/  CS2R R6, SRZ ;  /* 0x0000000000067805 */ /* 0x000fe4000001ff00 */
[----:B------:R-:W-:Y:S02]  /*5630*/  CS2R R4, SRZ ;  /* 0x0000000000047805 */ /* 0x000fe4000001ff00 */
[----:B------:R-:W-:Y:S02]  /*5640*/  CS2R R40, SRZ ;  /* 0x0000000000287805 */ /* 0x000fe4000001ff00 */
[----:B----4-:R-:W-:Y:S01]  /*5650*/  SHF.R.S32.HI R0, RZ, 0x1f, R16 ;  /* 0x0000001fff007819 */ /* 0x010fe20000011410 */
[C---:B------:R-:W-:Y:S01]  /*5660*/  VIADD R68, R39.reuse, 0x200 ;  /* 0x0000020027447836 */ /* 0x040fe20000000000 */
[----:B------:R-:W-:Y:S01]  /*5670*/  SHF.R.S32.HI R75, RZ, 0x1f, R74 ;  /* 0x0000001fff4b7819 */ /* 0x000fe2000001144a */
[C---:B-----5:R-:W-:Y:S01]  /*5680*/  VIADD R64, R39.reuse, 0x400 ;  /* 0x0000040027407836 */ /* 0x060fe20000000000 */
[C---:B------:R-:W-:Y:S01]  /*5690*/  IADD3 R67, R39.reuse, 0x300, RZ ;  /* 0x0000030027437810 */ /* 0x040fe20007ffe0ff */
[C---:B------:R-:W-:Y:S01]  /*56a0*/  VIADD R61, R39.reuse, 0x600 ;  /* 0x00000600273d7836 */ /* 0x040fe20000000000 */
[C---:B------:R-:W-:Y:S01]  /*56b0*/  IADD3 R62, R39.reuse, 0x500, RZ ;  /* 0x00000500273e7810 */ /* 0x040fe20007ffe0ff */
[C---:B------:R-:W-:Y:S01]  /*56c0*/  VIADD R59, R39.reuse, 0x800 ;  /* 0x00000800273b7836 */ /* 0x040fe20000000000 */
[C---:B------:R-:W-:Y:S01]  /*56d0*/  IADD3 R60, R39.reuse, 0x700, RZ ;  /* 0x00000700273c7810 */ /* 0x040fe20007ffe0ff */
[----:B0-----:R-:W-:Y:S01]  /*56e0*/  ULEA UR4, UR5, UR4, 0x18 ;  /* 0x0000000405047291 */ /* 0x001fe2000f8ec03f */
[C---:B------:R-:W-:Y:S01]  /*56f0*/  IADD3 R58, R39.reuse, 0x900, RZ ;  /* 0x00000900273a7810 */ /* 0x040fe20007ffe0ff */
        /* <DEDUP_REMOVED lines=12> */
[C---:B------:R-:W-:Y:S01]  /*57c0*/  VIADD R44, R39.reuse, 0x1600 ;  /* 0x00001600272c7836 */ /* 0x040fe20000000000 */
[----:B------:R-:W-:-:S02]  /*57d0*/  IADD3 R47, R39, 0x1300, RZ ;  /* 0x00001300272f7810 */ /* 0x000fc40007ffe0ff */
[C---:B------:R-:W-:Y:S02]  /*57e0*/  IADD3 R45, R39.reuse, 0x1500, RZ ;  /* 0x00001500272d7810 */ /* 0x040fe40007ffe0ff */
[----:B------:R-:W-:-:S07]  /*57f0*/  IADD3 R43, R39, 0x1700, RZ ;  /* 0x00001700272b7810 */ /* 0x000fce0007ffe0ff */
.L_x_22380:
[----:B------:R-:W2:Y:S01]  /*5800*/  LDG.E.CONSTANT R77, desc[UR10][R2.64] ;  /* 0x0000000a024d7981 */ /* 0x000ea2000c1e9900 */
[----:B0-----:R-:W0:Y:S03]  /*5810*/  LDC.64 R24, c[0x0][0x238] ;  /* 0x00008e00ff187b82 */ /* 0x001e260000000a00 */
[----:B-1----:R-:W1:Y:S04]  /*5820*/  LDS.128 R16, [R42+-0x10] ;  /* 0xfffff0002a107984 */ /* 0x002e680000000c00 */
[----:B------:R-:W3:Y:S01]  /*5830*/  LDS.128 R20, [R42] ;  /* 0x000000002a147984 */ /* 0x000ee20000000c00 */
[----:B-1----:R-:W-:Y:S02]  /*5840*/  F2FP.F16.F32.PACK_AB R70, R19, R18 ;  /* 0x000000121346723e */ /* 0x002fe400000000ff */
[----:B------:R-:W-:Y:S01]  /*5850*/  F2FP.F16.F32.PACK_AB R69, R17, R16 ;  /* 0x000000101145723e */ /* 0x000fe200000000ff */
[----:B------:R-:W-:Y:S01]  /*5860*/  BSSY B1, `(.L_x_22332) ;  /* 0x000002e000017945 */ /* 0x000fe20003800000 */
[----:B---3--:R-:W-:-:S02]  /*5870*/  F2FP.F16.F32.PACK_AB R71, R21, R20 ;  /* 0x000000141547723e */ /* 0x008fc400000000ff */
[----:B------:R-:W-:Y:S02]  /*5880*/  F2FP.F16.F32.PACK_AB R72, R23, R22 ;  /* 0x000000161748723e */ /* 0x000fe400000000ff */
[----:B--2---:R-:W-:-:S05]  /*5890*/  SHF.R.S32.HI R26, RZ, 0x1f, R77 ;  /* 0x0000001fff1a7819 */ /* 0x004fca000001144d */
[----:B------:R-:W-:-:S04]  /*58a0*/  IMAD R26, R26, UR7, RZ ;  /* 0x000000071a1a7c24 */ /* 0x000fc8000f8e02ff */
[C---:B------:R-:W-:Y:S02]  /*58b0*/  IMAD R27, R77.reuse, R0, R26 ;  /* 0x000000004d1b7224 */ /* 0x040fe400078e021a */
[----:B------:R-:W-:-:S04]  /*58c0*/  IMAD.WIDE.U32 R76, R77, UR7, R74 ;  /* 0x000000074d4c7c25 */ /* 0x000fc8000f8e004a */
[----:B------:R-:W-:Y:S01]  /*58d0*/  IMAD.IADD R27, R77, 0x1, R27 ;  /* 0x000000014d1b7824 */ /* 0x000fe200078e021b */
[----:B------:R-:W-:-:S04]  /*58e0*/  IADD3 R18, P0, R39, R76, RZ ;  /* 0x0000004c27127210 */ /* 0x000fc80007f1e0ff */
[C---:B0-----:R-:W-:Y:S02]  /*58f0*/  LEA R78, P1, R18.reuse, R24, 0x1 ;  /* 0x00000018124e7211 */ /* 0x041fe400078208ff */
[----:B------:R-:W-:Y:S02]  /*5900*/  LEA.HI.X.SX32 R19, R39, R27, 0x1, P0 ;  /* 0x0000001b27137211 */ /* 0x000fe400000f0eff */
[----:B------:R-:W-:Y:S02]  /*5910*/  ISETP.NE.AND P0, PT, R55, RZ, PT ;  /* 0x000000ff3700720c */ /* 0x000fe40003f05270 */
[----:B------:R-:W-:-:S05]  /*5920*/  LEA.HI.X R79, R18, R25, R19, 0x1, P1 ;  /* 0x00000019124f7211 */ /* 0x000fca00008f0c13 */
[----:B------:R0:W5:Y:S06]  /*5930*/  LDG.E.128.CONSTANT R16, desc[UR10][R78.64] ;  /* 0x0000000a4e107981 */ /* 0x00016c000c1e9d00 */
[----:B------:R-:W-:Y:S05]  /*5940*/  @P0 BRA `(.L_x_22333) ;  /* 0x00000000007c0947 */ /* 0x000fea0003800000 */
[----:B------:R-:W-:-:S04]  /*5950*/  IADD3 R20, R38, -0x5, RZ ;  /* 0xfffffffb26147810 */ /* 0x000fc80007ffe0ff */
[----:B------:R-:W-:Y:S01]  /*5960*/  ISETP.GE.AND P1, PT, R20, R65, PT ;  /* 0x000000411400720c */ /* 0x000fe20003f26270 */
[----:B------:R-:W-:-:S05]  /*5970*/  VIADD R20, R38, 0xfffffffc ;  /* 0xfffffffc26147836 */ /* 0x000fca0000000000 */
[----:B------:R-:W-:Y:S02]  /*5980*/  ISETP.GE.AND P2, PT, R20, R65, PT ;  /* 0x000000411400720c */ /* 0x000fe40003f46270 */
[C---:B-----5:R-:W-:Y:S02]  /*5990*/  PRMT R20, R17.reuse, 0x7632, R20 ;  /* 0x0000763211147816 */ /* 0x060fe40000000014 */
[----:B------:R-:W-:Y:S02]  /*59a0*/  SEL R17, R17, RZ, !P1 ;  /* 0x000000ff11117207 */ /* 0x000fe40004800000 */
[----:B------:R-:W-:-:S04]  /*59b0*/  SEL R20, R20, RZ, !P2 ;  /* 0x000000ff14147207 */ /* 0x000fc80005000000 */
[----:B------:R-:W-:Y:S02]  /*59c0*/  PRMT R17, R17, 0x5410, R20 ;  /* 0x0000541011117816 */ /* 0x000fe40000000014 */
[----:B------:R-:W-:-:S04]  /*59d0*/  IADD3 R20, R38, -0x3, RZ ;  /* 0xfffffffd26147810 */ /* 0x000fc80007ffe0ff */
[----:B------:R-:W-:Y:S01]  /*59e0*/  ISETP.GE.AND P1, PT, R20, R65, PT ;  /* 0x000000411400720c */ /* 0x000fe20003f26270 */
[----:B------:R-:W-:-:S03]  /*59f0*/  VIADD R20, R38, 0xfffffffe ;  /* 0xfffffffe26147836 */ /* 0x000fc60000000000 */
[----:B------:R-:W-:Y:S02]  /*5a00*/  SEL R21, R18, RZ, !P1 ;  /* 0x000000ff12157207 */ /* 0x000fe40004800000 */
[----:B------:R-:W-:Y:S02]  /*5a10*/  ISETP.GE.AND P2, PT, R20, R65, PT ;  /* 0x000000411400720c */ /* 0x000fe40003f46270 */
[----:B------:R-:W-:-:S04]  /*5a20*/  PRMT R20, R18, 0x7632, R20 ;  /* 0x0000763212147816 */ /* 0x000fc80000000014 */
[----:B------:R-:W-:Y:S02]  /*5a30*/  SEL R20, R20, RZ, !P2 ;  /* 0x000000ff14147207 */ /* 0x000fe40005000000 */
[C---:B------:R-:W-:Y:S02]  /*5a40*/  ISETP.GE.AND P2, PT, R38.reuse, R65, PT ;  /* 0x000000412600720c */ /* 0x040fe40003f46270 */
[----:B------:R-:W-:Y:S02]  /*5a50*/  PRMT R18, R21, 0x5410, R20 ;  /* 0x0000541015127816 */ /* 0x000fe40000000014 */
[----:B------:R-:W-:-:S04]  /*5a60*/  IADD3 R20, R38, -0x1, RZ ;  /* 0xffffffff26147810 */ /* 0x000fc80007ffe0ff */
[----:B------:R-:W-:Y:S02]  /*5a70*/  ISETP.GE.AND P1, PT, R20, R65, PT ;  /* 0x000000411400720c */ /* 0x000fe40003f26270 */
[C---:B------:R-:W-:Y:S02]  /*5a80*/  PRMT R20, R19.reuse, 0x7632, R20 ;  /* 0x0000763213147816 */ /* 0x040fe40000000014 */
[----:B------:R-:W-:Y:S02]  /*5a90*/  SEL R19, R19, RZ, !P1 ;  /* 0x000000ff13137207 */ /* 0x000fe40004800000 */
[----:B------:R-:W-:-:S04]  /*5aa0*/  SEL R20, R20, RZ, !P2 ;  /* 0x000000ff14147207 */ /* 0x000fc80005000000 */
[----:B------:R-:W-:Y:S01]  /*5ab0*/  PRMT R19, R19, 0x5410, R20 ;  /* 0x0000541013137816 */ /* 0x000fe20000000014 */
[----:B------:R-:W-:-:S05]  /*5ac0*/  VIADD R20, R38, 0xfffffffa ;  /* 0xfffffffa26147836 */ /* 0x000fca0000000000 */
[----:B------:R-:W-:Y:S02]  /*5ad0*/  ISETP.GE.AND P2, PT, R20, R65, PT ;  /* 0x000000411400720c */ /* 0x000fe40003f46270 */
[----:B------:R-:W-:-:S04]  /*5ae0*/  IADD3 R20, R38, -0x7, RZ ;  /* 0xfffffff926147810 */ /* 0x000fc80007ffe0ff */
[----:B------:R-:W-:Y:S02]  /*5af0*/  ISETP.GE.AND P1, PT, R20, R65, PT ;  /* 0x000000411400720c */ /* 0x000fe40003f26270 */
[C---:B------:R-:W-:Y:S02]  /*5b00*/  PRMT R20, R16.reuse, 0x7632, R20 ;  /* 0x0000763210147816 */ /* 0x040fe40000000014 */
[----:B------:R-:W-:Y:S02]  /*5b10*/  SEL R21, R16, RZ, !P1 ;  /* 0x000000ff10157207 */ /* 0x000fe40004800000 */
[----:B------:R-:W-:-:S04]  /*5b20*/  SEL R20, R20, RZ, !P2 ;  /* 0x000000ff14147207 */ /* 0x000fc80005000000 */
[----:B------:R-:W-:-:S07]  /*5b30*/  PRMT R16, R21, 0x5410, R20 ;  /* 0x0000541015107816 */ /* 0x000fce0000000014 */
.L_x_22333:
[----:B------:R-:W-:Y:S05]  /*5b40*/  BSYNC B1 ;  /* 0x0000000000017941 */ /* 0x000fea0003800000 */
.L_x_22332:
[----:B-----5:R-:W-:-:S06]  /*5b50*/  HMUL2 R17, R70, R17 ;  /* 0x0000001146117232 */ /* 0x020fcc0000000000 */
[----:B------:R-:W-:-:S10]  /*5b60*/  HFMA2.MMA R17, R69, R16, R17 ;  /* 0x0000001045117235 */ /* 0x000fd40000000011 */
[----:B------:R-:W-:-:S06]  /*5b70*/  HFMA2 R17, R71, R18, R17 ;  /* 0x0000001247117231 */ /* 0x000fcc0000000011 */
[----:B------:R-:W-:-:S10]  /*5b80*/  HFMA2.MMA R17, R72, R19, R17 ;  /* 0x0000001348117235 */ /* 0x000fd40000000011 */
[--C-:B------:R-:W-:Y:S02]  /*5b90*/  HADD2.F32 R16, -RZ, R17.reuse.H0_H0 ;  /* 0x20000011ff107230 */ /* 0x100fe40000004100 */
[----:B------:R-:W-:-:S05]  /*5ba0*/  HADD2.F32 R17, -RZ, R17.H1_H1 ;  /* 0x30000011ff117230 */ /* 0x000fca0000004100 */
[----:B------:R-:W-:-:S04]  /*5bb0*/  FADD.FTZ R16, R16, R17 ;  /* 0x0000001110107221 */ /* 0x000fc80000010000 */
[----:B------:R-:W-:Y:S02]  /*5bc0*/  FADD.FTZ R37, R16, R37 ;  /* 0x0000002510257221 */ /* 0x000fe40000010000 */
[----:B------:R1:W5:Y:S01]  /*5bd0*/  LDG.E.128.CONSTANT R16, desc[UR10][R78.64+0x200] ;  /* 0x0002000a4e107981 */ /* 0x000362000c1e9d00 */
[----:B------:R-:W-:Y:S04]  /*5be0*/  BSSY B1, `(.L_x_22334) ;  /* 0x0000021000017945 */ /* 0x000fe80003800000 */
[----:B------:R-:W-:Y:S05]  /*5bf0*/  @P0 BRA `(.L_x_22335) ;  /* 0x00000000007c0947 */ /* 0x000fea0003800000 */
[C---:B------:R-:W-:Y:S01]  /*5c00*/  VIADD R20, R38.reuse, 0xfffffffb ;  /* 0xfffffffb26147836 */ /* 0x040fe20000000000 */
[C---:B------:R-:W-:Y:S01]  /*5c10*/  ISETP.GE.AND P3, PT, R38.reuse, R65, PT ;  /* 0x000000412600720c */ /* 0x040fe20003f66270 */
[----:B------:R-:W-:-:S03]  /*5c20*/  VIADD R22, R38, 0xfffffff9 ;  /* 0xfffffff926167836 */ /* 0x000fc60000000000 */
[----:B------:R-:W-:Y:S02]  /*5c30*/  ISETP.GE.AND P1, PT, R20, R65, PT ;  /* 0x000000411400720c */ /* 0x000fe40003f26270 */
[----:B------:R-:W-:-:S04]  /*5c40*/  IADD3 R20, R38, -0x4, RZ ;  /* 0xfffffffc26147810 */ /* 0x000fc80007ffe0ff */
[----:B------:R-:W-:Y:S02]  /*5c50*/  ISETP.GE.AND P2, PT, R20, R65, PT ;  /* 0x000000411400720c */ /* 0x000fe40003f46270 */
[C---:B-----5:R-:W-:Y:S02]  /*5c60*/  PRMT R20, R17.reuse, 0x7632, R20 ;  /* 0x0000763211147816 */ /* 0x060fe40000000014 */
[----:B------:R-:W-:Y:S02]  /*5c70*/  SEL R17, R17, RZ, !P1 ;  /* 0x000000ff11117207 */ /* 0x000fe40004800000 */
[----:B------:R-:W-:-:S04]  /*5c80*/  SEL R20, R20, RZ, !P2 ;  /* 0x000000ff14147207 */ /* 0x000fc80005000000 */
[----:B------:R-:W-:Y:S01]  /*5c90*/  PRMT R17, R17, 0x5410, R20 ;  /* 0x0000541011117816 */ /* 0x000fe20000000014 */
[----:B------:R-:W-:-:S05]  /*5ca0*/  VIADD R20, R38, 0xfffffffd ;  /* 0xfffffffd26147836 */ /* 0x000fca0000000000 */
[-C--:B------:R-:W-:Y:S02]  /*5cb0*/  ISETP.GE.AND P1, PT, R20, R65.reuse, PT ;  /* 0x000000411400720c */ /* 0x080fe40003f26270 */
[----:B------:R-:W-:Y:S02]  /*5cc0*/  IADD3 R20, R38, -0x2, RZ ;  /* 0xfffffffe26147810 */ /* 0x000fe40007ffe0ff */
[----:B------:R-:W-:Y:S02]  /*5cd0*/  SEL R21, R18, RZ, !P1 ;  /* 0x000000ff12157207 */ /* 0x000fe40004800000 */
[----:B------:R-:W-:Y:S02]  /*5ce0*/  ISETP.GE.AND P2, PT, R20, R65, PT ;  /* 0x000000411400720c */ /* 0x000fe40003f46270 */
[----:B------:R-:W-:-:S04]  /*5cf0*/  PRMT R20, R18, 0x7632, R20 ;  /* 0x0000763212147816 */ /* 0x000fc80000000014 */
[----:B------:R-:W-:-:S04]  /*5d00*/  SEL R20, R20, RZ, !P2 ;  /* 0x000000ff14147207 */ /* 0x000fc80005000000 */
[----:B------:R-:W-:Y:S01]  /*5d10*/  PRMT R18, R21, 0x5410, R20 ;  /* 0x0000541015127816 */ /* 0x000fe20000000014 */
[----:B------:R-:W-:-:S05]  /*5d20*/  VIADD R20, R38, 0xffffffff ;  /* 0xffffffff26147836 */ /* 0x000fca0000000000 */
[----:B------:R-:W-:Y:S02]  /*5d30*/  ISETP.GE.AND P1, PT, R20, R65, PT ;  /* 0x000000411400720c */ /* 0x000fe40003f26270 */
[----:B------:R-:W-:-:S04]  /*5d40*/  IADD3 R20, R38, -0x6, RZ ;  /* 0xfffffffa26147810 */ /* 0x000fc80007ffe0ff */
[-C--:B------:R-:W-:Y:S02]  /*5d50*/  ISETP.GE.AND P2, PT, R20, R65.reuse, PT ;  /* 0x000000411400720c */ /* 0x080fe40003f46270 */
[C---:B------:R-:W-:Y:S02]  /*5d60*/  PRMT R20, R19.reuse, 0x7632, R20 ;  /* 0x0000763213147816 */ /* 0x040fe40000000014 */
[----:B------:R-:W-:Y:S02]  /*5d70*/  SEL R19, R19, RZ, !P1 ;  /* 0x000000ff13137207 */ /* 0x000fe40004800000 */
[----:B------:R-:W-:Y:S02]  /*5d80*/  SEL R20, R20, RZ, !P3 ;  /* 0x000000ff14147207 */ /* 0x000fe40005800000 */
[----:B------:R-:W-:Y:S02]  /*5d90*/  ISETP.GE.AND P1, PT, R22, R65, PT ;  /* 0x000000411600720c */ /* 0x000fe40003f26270 */
[----:B------:R-:W-:-:S02]  /*5da0*/  PRMT R19, R19, 0x5410, R20 ;  /* 0x0000541013137816 */ /* 0x000fc40000000014 */
[C---:B------:R-:W-:Y:S02]  /*5db0*/  PRMT R20, R16.reuse, 0x7632, R20 ;  /* 0x0000763210147816 */ /* 0x040fe40000000014 */
[----:B------:R-:W-:Y:S02]  /*5dc0*/  SEL R21, R16, RZ, !P1 ;  /* 0x000000ff10157207 */ /* 0x000fe40004800000 */
[----:B------:R-:W-:-:S04]  /*5dd0*/  SEL R20, R20, RZ, !P2 ;  /* 0x000000ff14147207 */ /* 0x000fc80005000000 */
[----:B------:R-:W-:-:S07]  /*5de0*/  PRMT R16, R21, 0x5410, R20 ;  /* 0x0000541015107816 */ /* 0x000fce0000000014 */
.L_x_22335:
[----:B------:R-:W-:Y:S05]  /*5df0*/  BSYNC B1 ;  /* 0x0000000000017941 */ /* 0x000fea0003800000 */
.L_x_22334:
[----:B-----5:R-:W-:Y:S01]  /*5e00*/  HMUL2 R17, R70, R17 ;  /* 0x0000001146117232 */ /* 0x020fe20000000000 */
[----:B------:R-:W-:-:S03]  /*5e10*/  IADD3 R20, P1, R68, R76, RZ ;  /* 0x0000004c44147210 */ /* 0x000fc60007f3e0ff */
[----:B------:R-:W-:Y:S01]  /*5e20*/  HFMA2 R17, R69, R16, R17 ;  /* 0x0000001045117231 */ /* 0x000fe20000000011 */
[----:B------:R-:W-:-:S05]  /*5e30*/  LEA R16, P2, R20, R24, 0x1 ;  /* 0x0000001814107211 */ /* 0x000fca00078408ff */
[----:B------:R-:W-:-:S10]  /*5e40*/  HFMA2.MMA R17, R71, R18, R17 ;  /* 0x0000001247117235 */ /* 0x000fd40000000011 */
[----:B------:R-:W-:-:S05]  /*5e50*/  HFMA2 R17, R72, R19, R17 ;  /* 0x0000001348117231 */ /* 0x000fca0000000011 */
[--C-:B------:R-:W-:Y:S02]  /*5e60*/  HADD2.F32 R18, -RZ, R17.reuse.H0_H0 ;  /* 0x20000011ff127230 */ /* 0x100fe40000004100 */
[----:B------:R-:W-:Y:S01]  /*5e70*/  HADD2.F32 R19, -RZ, R17.H1_H1 ;  /* 0x30000011ff137230 */ /* 0x000fe20000004100 */
[----:B------:R-:W-:-:S04]  /*5e80*/  LEA.HI.X.SX32 R17, R68, R27, 0x1, P1 ;  /* 0x0000001b44117211 */ /* 0x000fc800008f0eff */
[----:B------:R-:W-:Y:S01]  /*5e90*/  LEA.HI.X R17, R20, R25, R17, 0x1, P2 ;  /* 0x0000001914117211 */ /* 0x000fe200010f0c11 */
[----:B------:R-:W-:-:S04]  /*5ea0*/  FADD.FTZ R19, R18, R19 ;  /* 0x0000001312137221 */ /* 0x000fc80000010000 */
[----:B------:R-:W-:Y:S02]  /*5eb0*/  FADD.FTZ R36, R19, R36 ;  /* 0x0000002413247221 */ /* 0x000fe40000010000 */
[----:B------:R-:W5:Y:S01]  /*5ec0*/  LDG.E.128.CONSTANT R16, desc[UR10][R16.64] ;  /* 0x0000000a10107981 */ /* 0x000f62000c1e9d00 */
[----:B------:R-:W-:Y:S04]  /*5ed0*/  BSSY B1, `(.L_x_22336) ;  /* 0x0000021000017945 */ /* 0x000fe80003800000 */
[----:B------:R-:W-:Y:S05]  /*5ee0*/  @P0 BRA `(.L_x_22337) ;  /* 0x00000000007c0947 */ /* 0x000fea0003800000 */
[C---:B------:R-:W-:Y:S02]  /*5ef0*/  IADD3 R20, R38.reuse, -0x5, RZ ;  /* 0xfffffffb26147810 */ /* 0x040fe40007ffe0ff */
[-C--:B------:R-:W-:Y:S02]  /*5f00*/  ISETP.GE.AND P3, PT, R38, R65.reuse, PT ;  /* 0x000000412600720c */ /* 0x080fe40003f66270 */
[----:B------:R-:W-:Y:S01]  /*5f10*/  ISETP.GE.AND P1, PT, R20, R65, PT ;  /* 0x000000411400720c */ /* 0x000fe20003f26270 */
[C---:B------:R-:W-:Y:S01]  /*5f20*/  VIADD R20, R38.reuse, 0xfffffffc ;  /* 0xfffffffc26147836 */ /* 0x040fe20000000000 */
[----:B------:R-:W-:-:S04]  /*5f30*/  IADD3 R22, R38, -0x7, RZ ;  /* 0xfffffff926167810 */ /* 0x000fc80007ffe0ff */
        /* <DEDUP_REMOVED lines=11> */
[----:B------:R-:W-:-:S04]  /*5ff0*/  SEL R20, R20, RZ, !P2 ;  /* 0x000000ff14147207 */ /* 0x000fc80005000000 */
[----:B------:R-:W-:Y:S02]  /*6000*/  PRMT R18, R21, 0x5410, R20 ;  /* 0x0000541015127816 */ /* 0x000fe40000000014 */
[----:B------:R-:W-:-:S04]  /*6010*/  IADD3 R20, R38, -0x1, RZ ;  /* 0xffffffff26147810 */ /* 0x000fc80007ffe0ff */
[----:B------:R-:W-:Y:S01]  /*6020*/  ISETP.GE.AND P1, PT, R20, R65, PT ;  /* 0x000000411400720c */ /* 0x000fe20003f26270 */
[----:B------:R-:W-:-:S05]  /*6030*/  VIADD R20, R38, 0xfffffffa ;  /* 0xfffffffa26147836 */ /* 0x000fca0000000000 */
        /* <DEDUP_REMOVED lines=10> */
.L_x_22337:
[----:B------:R-:W-:Y:S05]  /*60e0*/  BSYNC B1 ;  /* 0x0000000000017941 */ /* 0x000fea0003800000 */
.L_x_22336:
[----:B-----5:R-:W-:Y:S01]  /*60f0*/  HMUL2 R17, R70, R17 ;  /* 0x0000001146117232 */ /* 0x020fe20000000000 */
[----:B------:R-:W-:-:S05]  /*6100*/  IADD3 R20, P1, R67, R76, RZ ;  /* 0x0000004c43147210 */ /* 0x000fca0007f3e0ff */
[----:B------:R-:W-:Y:S01]  /*6110*/  HFMA2.MMA R17, R69, R16, R17 ;  /* 0x0000001045117235 */ /* 0x000fe20000000011 */
[----:B------:R-:W-:-:S09]  /*6120*/  LEA R16, P2, R20, R24, 0x1 ;  /* 0x0000001814107211 */ /* 0x000fd200078408ff */
[----:B------:R-:W-:-:S06]  /*6130*/  HFMA2 R17, R71, R18, R17 ;  /* 0x0000001247117231 */ /* 0x000fcc0000000011 */
[----:B------:R-:W-:-:S10]  /*6140*/  HFMA2.MMA R17, R72, R19, R17 ;  /* 0x0000001348117235 */ /* 0x000fd40000000011 */
        /* <DEDUP_REMOVED lines=40> */
.L_x_22339:
[----:B------:R-:W-:Y:S05]  /*63d0*/  BSYNC B1 ;  /* 0x0000000000017941 */ /* 0x000fea0003800000 */
.L_x_22338:
        /* <DEDUP_REMOVED lines=46> */
.L_x_22341:
[----:B------:R-:W-:Y:S05]  /*66c0*/  BSYNC B1 ;  /* 0x0000000000017941 */ /* 0x000fea0003800000 */
.L_x_22340:
        /* <DEDUP_REMOVED lines=46> */
.L_x_22343:
[----:B------:R-:W-:Y:S05]  /*69b0*/  BSYNC B1 ;  /* 0x0000000000017941 */ /* 0x000fea0003800000 */
.L_x_22342:
        /* <DEDUP_REMOVED lines=46> */
.L_x_22345:
[----:B------:R-:W-:Y:S05]  /*6ca0*/  BSYNC B1 ;  /* 0x0000000000017941 */ /* 0x000fea0003800000 */
.L_x_22344:
        /* <DEDUP_REMOVED lines=46> */
.L_x_22347:
[----:B------:R-:W-:Y:S05]  /*6f90*/  BSYNC B1 ;  /* 0x0000000000017941 */ /* 0x000fea0003800000 */
.L_x_22346:
        /* <DEDUP_REMOVED lines=46> */
.L_x_22349:
[----:B------:R-:W-:Y:S05]  /*7280*/  BSYNC B1 ;  /* 0x0000000000017941 */ /* 0x000fea0003800000 */
.L_x_22348:
        /* <DEDUP_REMOVED lines=46> */
.L_x_22351:
[----:B------:R-:W-:Y:S05]  /*7570*/  BSYNC B1 ;  /* 0x0000000000017941 */ /* 0x000fea0003800000 */
.L_x_22350:
        /* <DEDUP_REMOVED lines=46> */
.L_x_22353:
[----:B------:R-:W-:Y:S05]  /*7860*/  BSYNC B1 ;  /* 0x0000000000017941 */ /* 0x000fea0003800000 */
.L_x_22352:
        /* <DEDUP_REMOVED lines=46> */
.L_x_22355:
[----:B------:R-:W-:Y:S05]  /*7b50*/  BSYNC B1 ;  /* 0x0000000000017941 */ /* 0x000fea0003800000 */
.L_x_22354:
        /* <DEDUP_REMOVED lines=46> */
.L_x_22357:
[----:B------:R-:W-:Y:S05]  /*7e40*/  BSYNC B1 ;  /* 0x0000000000017941 */ /* 0x000fea0003800000 */
.L_x_22356:
        /* <DEDUP_REMOVED lines=46> */
.L_x_22359:
[----:B------:R-:W-:Y:S05]  /*8130*/  BSYNC B1 ;  /* 0x0000000000017941 */ /* 0x000fea0003800000 */
.L_x_22358:
        /* <DEDUP_REMOVED lines=46> */
.L_x_22361:
[----:B------:R-:W-:Y:S05]  /*8420*/  BSYNC B1 ;  /* 0x0000000000017941 */ /* 0x000fea0003800000 */
.L_x_22360:
        /* <DEDUP_REMOVED lines=46> */
.L_x_22363:
[----:B------:R-:W-:Y:S05]  /*8710*/  BSYNC B1 ;  /* 0x0000000000017941 */ /* 0x000fea0003800000 */
.L_x_22362:
        /* <DEDUP_REMOVED lines=46> */
.L_x_22365:
[----:B------:R-:W-:Y:S05]  /*8a00*/  BSYNC B1 ;  /* 0x0000000000017941 */ /* 0x000fea0003800000 */
.L_x_22364:
        /* <DEDUP_REMOVED lines=46> */
.L_x_22367:
[----:B------:R-:W-:Y:S05]  /*8cf0*/  BSYNC B1 ;  /* 0x0000000000017941 */ /* 0x000fea0003800000 */
.L_x_22366:
        /* <DEDUP_REMOVED lines=46> */
.L_x_22369:
[----:B------:R-:W-:Y:S05]  /*8fe0*/  BSYNC B1 ;  /* 0x0000000000017941 */ /* 0x000fea0003800000 */
.L_x_22368:
        /* <DEDUP_REMOVED lines=16> */
[CC--:B------:R-:W-:Y:S02]  /*90f0*/  ISETP.GE.AND P3, PT, R38.reuse, R65.reuse, PT ;  /* 0x000000412600720c */ /* 0x0c0fe40003f66270 */
[----:B------:R-:W-:Y:S02]  /*9100*/  IADD3 R22, R38, -0x7, RZ ;  /* 0xfffffff926167810 */ /* 0x000fe40007ffe0ff */
        /* <DEDUP_REMOVED lines=28> */
.L_x_22371:
[----:B------:R-:W-:Y:S05]  /*92d0*/  BSYNC B1 ;  /* 0x0000000000017941 */ /* 0x000fea0003800000 */
.L_x_22370:
        /* <DEDUP_REMOVED lines=46> */
.L_x_22373:
[----:B------:R-:W-:Y:S05]  /*95c0*/  BSYNC B1 ;  /* 0x0000000000017941 */ /* 0x000fea0003800000 */
.L_x_22372:
[----:B-----5:R-:W-:Y:S01]  /*95d0*/  HMUL2 R17, R70, R17 ;  /* 0x0000001146117232 */ /* 0x020fe20000000000 */
[-C--:B------:R-:W-:Y:S02]  /*95e0*/  IADD3 R20, P3, R45, R76.reuse, RZ ;  /* 0x0000004c2d147210 */ /* 0x080fe40007f7e0ff */
[-C--:B------:R-:W-:Y:S01]  /*95f0*/  IADD3 R26, P1, R44, R76.reuse, RZ ;  /* 0x0000004c2c1a7210 */ /* 0x080fe20007f3e0ff */
[----:B------:R-:W-:Y:S01]  /*9600*/  BSSY B1, `(.L_x_22374) ;  /* 0x000002d000017945 */ /* 0x000fe20003800000 */
[----:B------:R-:W-:Y:S01]  /*9610*/  IADD3 R76, P2, R43, R76, RZ ;  /* 0x0000004c2b4c7210 */ /* 0x000fe20007f5e0ff */
        /* <DEDUP_REMOVED lines=43> */
.L_x_22375:
[----:B------:R-:W-:Y:S05]  /*98d0*/  BSYNC B1 ;  /* 0x0000000000017941 */ /* 0x000fea0003800000 */
.L_x_22374:
[-C--:B------:R-:W-:Y:S01]  /*98e0*/  LEA R20, P3, R76, R24.reuse, 0x1 ;  /* 0x000000184c147211 */ /* 0x080fe200078608ff */
[----:B-----5:R-:W-:Y:S01]  /*98f0*/  HMUL2 R17, R70, R17 ;  /* 0x0000001146117232 */ /* 0x020fe20000000000 */
[-C--:B------:R-:W-:Y:S02]  /*9900*/  LEA.HI.X.SX32 R21, R43, R27.reuse, 0x1, P2 ;  /* 0x0000001b2b157211 */ /* 0x080fe400010f0eff */
[----:B------:R-:W-:Y:S01]  /*9910*/  LEA R24, P2, R26, R24, 0x1 ;  /* 0x000000181a187211 */ /* 0x000fe200078408ff */
[----:B------:R-:W-:Y:S01]  /*9920*/  HFMA2 R16, R69, R16, R17 ;  /* 0x0000001045107231 */ /* 0x000fe20000000011 */
[----:B------:R-:W-:Y:S02]  /*9930*/  LEA.HI.X.SX32 R27, R44, R27, 0x1, P1 ;  /* 0x0000001b2c1b7211 */ /* 0x000fe400008f0eff */
[-C--:B------:R-:W-:Y:S02]  /*9940*/  LEA.HI.X R21, R76, R25.reuse, R21, 0x1, P3 ;  /* 0x000000194c157211 */ /* 0x080fe400018f0c15 */
[----:B------:R-:W-:-:S04]  /*9950*/  LEA.HI.X R25, R26, R25, R27, 0x1, P2 ;  /* 0x000000191a197211 */ /* 0x000fc800010f0c1b */
[----:B------:R-:W5:Y:S01]  /*9960*/  LDG.E.128.CONSTANT R20, desc[UR10][R20.64] ;  /* 0x0000000a14147981 */ /* 0x000f62000c1e9d00 */
[----:B------:R-:W-:-:S03]  /*9970*/  HFMA2.MMA R16, R71, R18, R16 ;  /* 0x0000001247107235 */ /* 0x000fc60000000010 */
[----:B------:R-:W5:Y:S01]  /*9980*/  LDG.E.128.CONSTANT R24, desc[UR10][R24.64] ;  /* 0x0000000a18187981 */ /* 0x000f62000c1e9d00 */
[----:B------:R-:W-:Y:S06]  /*9990*/  BSSY B1, `(.L_x_22376) ;  /* 0x0000026000017945 */ /* 0x000fec0003800000 */
[----:B------:R-:W-:-:S05]  /*99a0*/  HFMA2 R16, R72, R19, R16 ;  /* 0x0000001348107231 */ /* 0x000fca0000000010 */
[--C-:B------:R-:W-:Y:S02]  /*99b0*/  HADD2.F32 R17, -RZ, R16.reuse.H0_H0 ;  /* 0x20000010ff117230 */ /* 0x100fe40000004100 */
[----:B------:R-:W-:-:S05]  /*99c0*/  HADD2.F32 R16, -RZ, R16.H1_H1 ;  /* 0x30000010ff107230 */ /* 0x000fca0000004100 */
[----:B------:R-:W-:-:S04]  /*99d0*/  FADD.FTZ R17, R17, R16 ;  /* 0x0000001011117221 */ /* 0x000fc80000010000 */
[----:B------:R-:W-:Y:S01]  /*99e0*/  FADD.FTZ R4, R17, R4 ;  /* 0x0000000411047221 */ /* 0x000fe20000010000 */
[----:B------:R-:W-:Y:S06]  /*99f0*/  @P0 BRA `(.L_x_22377) ;  /* 0x00000000007c0947 */ /* 0x000fec0003800000 */
[----:B------:R-:W-:Y:S02]  /*9a00*/  IADD3 R16, R38, -0x5, RZ ;  /* 0xfffffffb26107810 */ /* 0x000fe40007ffe0ff */
[----:B-----5:R-:W-:Y:S02]  /*9a10*/  PRMT R17, R26, 0x7632, R17 ;  /* 0x000076321a117816 */ /* 0x020fe40000000011 */
[----:B------:R-:W-:Y:S02]  /*9a20*/  ISETP.GE.AND P1, PT, R16, R65, PT ;  /* 0x000000411000720c */ /* 0x000fe40003f26270 */
[----:B------:R-:W-:-:S04]  /*9a30*/  IADD3 R16, R38, -0x4, RZ ;  /* 0xfffffffc26107810 */ /* 0x000fc80007ffe0ff */
[----:B------:R-:W-:Y:S01]  /*9a40*/  ISETP.GE.AND P2, PT, R16, R65, PT ;  /* 0x000000411000720c */ /* 0x000fe20003f46270 */
[----:B------:R-:W-:-:S05]  /*9a50*/  VIADD R16, R38, 0xfffffffd ;  /* 0xfffffffd26107836 */ /* 0x000fca0000000000 */
[-C--:B------:R-:W-:Y:S02]  /*9a60*/  ISETP.GE.AND P3, PT, R16, R65.reuse, PT ;  /* 0x000000411000720c */ /* 0x080fe40003f66270 */
[----:B------:R-:W-:Y:S02]  /*9a70*/  IADD3 R16, R38, -0x2, RZ ;  /* 0xfffffffe26107810 */ /* 0x000fe40007ffe0ff */
[----:B------:R-:W-:Y:S02]  /*9a80*/  SEL R26, R26, RZ, !P3 ;  /* 0x000000ff1a1a7207 */ /* 0x000fe40005800000 */
[----:B------:R-:W-:Y:S02]  /*9a90*/  ISETP.GE.AND P4, PT, R16, R65, PT ;  /* 0x000000411000720c */ /* 0x000fe40003f86270 */
[C---:B------:R-:W-:Y:S02]  /*9aa0*/  PRMT R16, R25.reuse, 0x7632, R16 ;  /* 0x0000763219107816 */ /* 0x040fe40000000010 */
[----:B------:R-:W-:-:S02]  /*9ab0*/  SEL R25, R25, RZ, !P1 ;  /* 0x000000ff19197207 */ /* 0x000fc40004800000 */
[----:B------:R-:W-:Y:S02]  /*9ac0*/  SEL R16, R16, RZ, !P2 ;  /* 0x000000ff10107207 */ /* 0x000fe40005000000 */
[----:B------:R-:W-:Y:S02]  /*9ad0*/  SEL R17, R17, RZ, !P4 ;  /* 0x000000ff11117207 */ /* 0x000fe40006000000 */
[----:B------:R-:W-:Y:S02]  /*9ae0*/  PRMT R25, R25, 0x5410, R16 ;  /* 0x0000541019197816 */ /* 0x000fe40000000010 */
[C---:B------:R-:W-:Y:S02]  /*9af0*/  IADD3 R16, R38.reuse, -0x1, RZ ;  /* 0xffffffff26107810 */ /* 0x040fe40007ffe0ff */
[-C--:B------:R-:W-:Y:S02]  /*9b00*/  ISETP.GE.AND P4, PT, R38, R65.reuse, PT ;  /* 0x000000412600720c */ /* 0x080fe40003f86270 */
[----:B------:R-:W-:Y:S01]  /*9b10*/  ISETP.GE.AND P3, PT, R16, R65, PT ;  /* 0x000000411000720c */ /* 0x000fe20003f66270 */
[----:B------:R-:W-:Y:S01]  /*9b20*/  VIADD R16, R38, 0xfffffffa ;  /* 0xfffffffa26107836 */ /* 0x000fe20000000000 */
[----:B------:R-:W-:-:S04]  /*9b30*/  PRMT R26, R26, 0x5410, R17 ;  /* 0x000054101a1a7816 */ /* 0x000fc80000000011 */
[----:B------:R-:W-:Y:S02]  /*9b40*/  ISETP.GE.AND P2, PT, R16, R65, PT ;  /* 0x000000411000720c */ /* 0x000fe40003f46270 */
[----:B------:R-:W-:-:S04]  /*9b50*/  IADD3 R16, R38, -0x7, RZ ;  /* 0xfffffff926107810 */ /* 0x000fc80007ffe0ff */
[----:B------:R-:W-:Y:S02]  /*9b60*/  ISETP.GE.AND P1, PT, R16, R65, PT ;  /* 0x000000411000720c */ /* 0x000fe40003f26270 */
[C---:B------:R-:W-:Y:S02]  /*9b70*/  PRMT R16, R27.reuse, 0x7632, R16 ;  /* 0x000076321b107816 */ /* 0x040fe40000000010 */
[----:B------:R-:W-:Y:S02]  /*9b80*/  SEL R27, R27, RZ, !P3 ;  /* 0x000000ff1b1b7207 */ /* 0x000fe40005800000 */
[----:B------:R-:W-:Y:S02]  /*9b90*/  SEL R18, R16, RZ, !P4 ;  /* 0x000000ff10127207 */ /* 0x000fe40006000000 */
[C---:B------:R-:W-:Y:S02]  /*9ba0*/  PRMT R16, R24.reuse, 0x7632, R16 ;  /* 0x0000763218107816 */ /* 0x040fe40000000010 */
[----:B------:R-:W-:-:S02]  /*9bb0*/  SEL R17, R24, RZ, !P1 ;  /* 0x000000ff18117207 */ /* 0x000fc40004800000 */
[----:B------:R-:W-:Y:S02]  /*9bc0*/  SEL R16, R16, RZ, !P2 ;  /* 0x000000ff10107207 */ /* 0x000fe40005000000 */
[----:B------:R-:W-:Y:S02]  /*9bd0*/  PRMT R27, R27, 0x5410, R18 ;  /* 0x000054101b1b7816 */ /* 0x000fe40000000012 */
[----:B------:R-:W-:-:S07]  /*9be0*/  PRMT R24, R17, 0x5410, R16 ;  /* 0x0000541011187816 */ /* 0x000fce0000000010 */
.L_x_22377:
[----:B------:R-:W-:Y:S05]  /*9bf0*/  BSYNC B1 ;  /* 0x0000000000017941 */ /* 0x000fea0003800000 */
.L_x_22376:
[----:B-----5:R-:W-:Y:S01]  /*9c00*/  HMUL2 R25, R70, R25 ;  /* 0x0000001946197232 */ /* 0x020fe20000000000 */
[----:B------:R-:W-:Y:S05]  /*9c10*/  BSSY B1, `(.L_x_22378) ;  /* 0x0000028000017945 */ /* 0x000fea0003800000 */
[----:B------:R-:W-:-:S10]  /*9c20*/  HFMA2.MMA R25, R69, R24, R25 ;  /* 0x0000001845197235 */ /* 0x000fd40000000019 */
[----:B------:R-:W-:-:S06]  /*9c30*/  HFMA2 R25, R71, R26, R25 ;  /* 0x0000001a47197231 */ /* 0x000fcc0000000019 */
[----:B------:R-:W-:-:S10]  /*9c40*/  HFMA2.MMA R25, R72, R27, R25 ;  /* 0x0000001b48197235 */ /* 0x000fd40000000019 */
[--C-:B------:R-:W-:Y:S02]  /*9c50*/  HADD2.F32 R16, -RZ, R25.reuse.H0_H0 ;  /* 0x20000019ff107230 */ /* 0x100fe40000004100 */
[----:B------:R-:W-:-:S05]  /*9c60*/  HADD2.F32 R25, -RZ, R25.H1_H1 ;  /* 0x30000019ff197230 */ /* 0x000fca0000004100 */
[----:B------:R-:W-:-:S04]  /*9c70*/  FADD.FTZ R16, R16, R25 ;  /* 0x0000001910107221 */ /* 0x000fc80000010000 */
[----:B------:R-:W-:Y:S01]  /*9c80*/  FADD.FTZ R41, R16, R41 ;  /* 0x0000002910297221 */ /* 0x000fe20000010000 */
[----:B------:R-:W-:Y:S06]  /*9c90*/  @P0 BRA `(.L_x_22379) ;  /* 0x00000000007c0947 */ /* 0x000fec0003800000 */
[C---:B------:R-:W-:Y:S01]  /*9ca0*/  IADD3 R16, R38.reuse, -0x7, RZ ;  /* 0xfffffff926107810 */ /* 0x040fe20007ffe0ff */
[C---:B------:R-:W-:Y:S01]  /*9cb0*/  VIADD R18, R38.reuse, 0xfffffffa ;  /* 0xfffffffa26127836 */ /* 0x040fe20000000000 */
[----:B------:R-:W-:Y:S02]  /*9cc0*/  IADD3 R24, R38, -0x4, RZ ;  /* 0xfffffffc26187810 */ /* 0x000fe40007ffe0ff */
[-C--:B------:R-:W-:Y:S02]  /*9cd0*/  ISETP.GE.AND P6, PT, R16, R65.reuse, PT ;  /* 0x000000411000720c */ /* 0x080fe40003fc6270 */
[----:B------:R-:W-:Y:S02]  /*9ce0*/  IADD3 R16, R38, -0x5, RZ ;  /* 0xfffffffb26107810 */ /* 0x000fe40007ffe0ff */
[-C--:B------:R-:W-:Y:S02]  /*9cf0*/  ISETP.GE.AND P2, PT, R18, R65.reuse, PT ;  /* 0x000000411200720c */ /* 0x080fe40003f46270 */
[-C--:B------:R-:W-:Y:S01]  /*9d00*/  ISETP.GE.AND P5, PT, R16, R65.reuse, PT ;  /* 0x000000411000720c */ /* 0x080fe20003fa6270 */
[----:B------:R-:W-:Y:S01]  /*9d10*/  VIADD R16, R38, 0xfffffffd ;  /* 0xfffffffd26107836 */ /* 0x000fe20000000000 */
[----:B------:R-:W-:-:S02]  /*9d20*/  ISETP.GE.AND P1, PT, R24, R65, PT ;  /* 0x000000411800720c */ /* 0x000fc40003f26270 */
[C---:B------:R-:W-:Y:S02]  /*9d30*/  IADD3 R18, R38.reuse, -0x2, RZ ;  /* 0xfffffffe26127810 */ /* 0x040fe40007ffe0ff */
[----:B------:R-:W-:Y:S02]  /*9d40*/  IADD3 R24, R38, -0x1, RZ ;  /* 0xffffffff26187810 */ /* 0x000fe40007ffe0ff */
[-C--:B------:R-:W-:Y:S02]  /*9d50*/  ISETP.GE.AND P4, PT, R16, R65.reuse, PT ;  /* 0x000000411000720c */ /* 0x080fe40003f86270 */
[-C--:B------:R-:W-:Y:S02]  /*9d60*/  ISETP.GE.AND P0, PT, R18, R65.reuse, PT ;  /* 0x000000411200720c */ /* 0x080fe40003f06270 */
[----:B------:R-:W-:Y:S02]  /*9d70*/  ISETP.GE.AND P3, PT, R24, R65, PT ;  /* 0x000000411800720c */ /* 0x000fe40003f66270 */
[----:B------:R-:W-:-:S02]  /*9d80*/  PRMT R16, R20, 0x7632, R16 ;  /* 0x0000763214107816 */ /* 0x000fc40000000010 */
[----:B------:R-:W-:Y:S02]  /*9d90*/  SEL R17, R20, RZ, !P6 ;  /* 0x000000ff14117207 */ /* 0x000fe40007000000 */
[----:B------:R-:W-:Y:S02]  /*9da0*/  ISETP.GE.AND P6, PT, R38, R65, PT ;  /* 0x000000412600720c */ /* 0x000fe40003fc6270 */
[----:B------:R-:W-:Y:S02]  /*9db0*/  PRMT R18, R21, 0x7632, R18 ;  /* 0x0000763215127816 */ /* 0x000fe40000000012 */
[C---:B------:R-:W-:Y:S02]  /*9dc0*/  PRMT R20, R23.reuse, 0x7632, R20 ;  /* 0x0000763217147816 */ /* 0x040fe40000000014 */
[----:B------:R-:W-:Y:S02]  /*9dd0*/  PRMT R19, R22, 0x7632, R19 ;  /* 0x0000763216137816 */ /* 0x000fe40000000013 */
[----:B------:R-:W-:-:S02]  /*9de0*/  SEL R24, R23, RZ, !P3 ;  /* 0x000000ff17187207 */ /* 0x000fc40005800000 */
[----:B------:R-:W-:Y:S02]  /*9df0*/  SEL R21, R21, RZ, !P5 ;  /* 0x000000ff15157207 */ /* 0x000fe40006800000 */
[----:B------:R-:W-:Y:S02]  /*9e00*/  SEL R22, R22, RZ, !P4 ;  /* 0x000000ff16167207 */ /* 0x000fe40006000000 */
[----:B------:R-:W-:Y:S02]  /*9e10*/  SEL R23, R20, RZ, !P6 ;  /* 0x000000ff14177207 */ /* 0x000fe40007000000 */
[----:B------:R-:W-:Y:S02]  /*9e20*/  SEL R16, R16, RZ, !P2 ;  /* 0x000000ff10107207 */ /* 0x000fe40005000000 */
[----:B------:R-:W-:Y:S02]  /*9e30*/  SEL R18, R18, RZ, !P1 ;  /* 0x000000ff12127207 */ /* 0x000fe40004800000 */
[----:B------:R-:W-:-:S02]  /*9e40*/  SEL R19, R19, RZ, !P0 ;  /* 0x000000ff13137207 */ /* 0x000fc40004000000 */
[----:B------:R-:W-:Y:S02]  /*9e50*/  PRMT R20, R17, 0x5410, R16 ;  /* 0x0000541011147816 */ /* 0x000fe40000000010 */
[----:B------:R-:W-:Y:S02]  /*9e60*/  PRMT R21, R21, 0x5410, R18 ;  /* 0x0000541015157816 */ /* 0x000fe40000000012 */
[----:B------:R-:W-:Y:S02]  /*9e70*/  PRMT R22, R22, 0x5410, R19 ;  /* 0x0000541016167816 */ /* 0x000fe40000000013 */
[----:B------:R-:W-:-:S07]  /*9e80*/  PRMT R23, R24, 0x5410, R23 ;  /* 0x0000541018177816 */ /* 0x000fce0000000017 */
.L_x_22379:
[----:B------:R-:W-:Y:S05]  /*9e90*/  BSYNC B1 ;  /* 0x0000000000017941 */ /* 0x000fea0003800000 */
.L_x_22378:
[----:B------:R-:W-:Y:S02]  /*9ea0*/  HMUL2 R21, R70, R21 ;  /* 0x0000001546157232 */ /* 0x000fe40000000000 */
[----:B------:R-:W-:Y:S01]  /*9eb0*/  VIADD R63, R63, 0x4 ;  /* 0x000000043f3f7836 */ /* 0x000fe20000000000 */
[----:B------:R-:W-:Y:S01]  /*9ec0*/  IADD3 R2, P1, R2, 0x10, RZ ;  /* 0x0000001002027810 */ /* 0x000fe20007f3e0ff */
[----:B------:R-:W-:Y:S02]  /*9ed0*/  VIADD R42, R42, 0x200 ;  /* 0x000002002a2a7836 */ /* 0x000fe40000000000 */
[----:B------:R-:W-:Y:S01]  /*9ee0*/  HFMA2 R21, R69, R20, R21 ;  /* 0x0000001445157231 */ /* 0x000fe20000000015 */
[----:B------:R-:W-:Y:S02]  /*9ef0*/  IADD3 R38, R38, 0x80, RZ ;  /* 0x0000008026267810 */ /* 0x000fe40007ffe0ff */
[----:B------:R-:W-:Y:S02]  /*9f00*/  ISETP.GE.AND P0, PT, R63, R66, PT ;  /* 0x000000423f00720c */ /* 0x000fe40003f06270 */
[----:B------:R-:W-:Y:S01]  /*9f10*/  IADD3 R55, R55, -0x4, RZ ;  /* 0xfffffffc37377810 */ /* 0x000fe20007ffe0ff */
[----:B------:R-:W-:Y:S01]  /*9f20*/  HFMA2.MMA R21, R71, R22, R21 ;  /* 0x0000001647157235 */ /* 0x000fe20000000015 */
[----:B------:R-:W-:-:S09]  /*9f30*/  IADD3.X R3, RZ, R3, RZ, P1, !PT ;  /* 0x00000003ff037210 */ /* 0x000fd20000ffe4ff */
[----:B------:R-:W-:-:S05]  /*9f40*/  HFMA2 R21, R72, R23, R21 ;  /* 0x0000001748157231 */ /* 0x000fca0000000015 */
[--C-:B------:R-:W-:Y:S02]  /*9f50*/  HADD2.F32 R16, -RZ, R21.reuse.H0_H0 ;  /* 0x20000015ff107230 */ /* 0x100fe40000004100 */
[----:B------:R-:W-:-:S05]  /*9f60*/  HADD2.F32 R21, -RZ, R21.H1_H1 ;  /* 0x30000015ff157230 */ /* 0x000fca0000004100 */
[----:B------:R-:W-:-:S04]  /*9f70*/  FADD.FTZ R21, R16, R21 ;  /* 0x0000001510157221 */ /* 0x000fc80000010000 */
[----:B------:R-:W-:Y:S01]  /*9f80*/  FADD.FTZ R40, R21, R40 ;  /* 0x0000002815287221 */ /* 0x000fe20000010000 */
[----:B------:R-:W-:Y:S06]  /*9f90*/  @!P0 BRA `(.L_x_22380) ;  /* 0xffffffb800188947 */ /* 0x000fec000383ffff */
.L_x_22331:
[----:B------:R-:W-:Y:S05]  /*9fa0*/  BSYNC B0 ;  /* 0x0000000000007941 */ /* 0x000fea0003800000 */
.L_x_22329:
[----:B------:R-:W2:Y:S01]  /*9fb0*/  SHFL.BFLY PT, R2, R35, 0x2, 0x1f ;  /* 0x0c401f0023027f89 */ /* 0x000ea200000e0000 */
[----:B------:R-:W3:Y:S01]  /*9fc0*/  S2UR UR5, SR_CgaCtaId ;  /* 0x00000000000579c3 */ /* 0x000ee20000008800 */
[----:B------:R-:W-:Y:S01]  /*9fd0*/  UMOV UR4, 0x400 ;  /* 0x0000040000047882 */ /* 0x000fe20000000000 */
[----:B------:R-:W-:Y:S01]  /*9fe0*/  BSSY B0, `(.L_x_22381) ;  /* 0x0000091000007945 */ /* 0x000fe20003800000 */
[----:B------:R-:W4:Y:S01]  /*9ff0*/  SHFL.BFLY PT, R17, R34, 0x2, 0x1f ;  /* 0x0c401f0022117f89 */ /* 0x000f2200000e0000 */
[----:B------:R-:W-:-:S03]  /*a000*/  UIADD3 UR4, UR4, 0x1a0, URZ ;  /* 0x000001a004047890 */ /* 0x000fc6000fffe03f */
[----:B------:R-:W0:Y:S04]  /*a010*/  SHFL.BFLY PT, R0, R37, 0x2, 0x1f ;  /* 0x0c401f0025007f89 */ /* 0x000e2800000e0000 */
[----:B------:R-:W1:Y:S04]  /*a020*/  SHFL.BFLY PT, R18, R31, 0x2, 0x1f ;  /* 0x0c401f001f127f89 */ /* 0x000e6800000e0000 */
[----:B------:R-:W1:Y:S04]  /*a030*/  SHFL.BFLY PT, R3, R36, 0x2, 0x1f ;  /* 0x0c401f0024037f89 */ /* 0x000e6800000e0000 */
[----:B------:R-:W1:Y:S01]  /*a040*/  SHFL.BFLY PT, R22, R15, 0x2, 0x1f ;  /* 0x0c401f000f167f89 */ /* 0x000e6200000e0000 */
[----:B--2---:R-:W-:-:S03]  /*a050*/  FADD.FTZ R35, R2, R35 ;  /* 0x0000002302237221 */ /* 0x004fc60000010000 */
[----:B------:R-:W2:Y:S01]  /*a060*/  SHFL.BFLY PT, R19, R32, 0x2, 0x1f ;  /* 0x0c401f0020137f89 */ /* 0x000ea200000e0000 */
[----:B---3--:R-:W-:Y:S01]  /*a070*/  ULEA UR4, UR5, UR4, 0x18 ;  /* 0x0000000405047291 */ /* 0x008fe2000f8ec03f */
[----:B----4-:R-:W-:Y:S01]  /*a080*/  FADD.FTZ R34, R17, R34 ;  /* 0x0000002211227221 */ /* 0x010fe20000010000 */
[----:B------:R-:W3:Y:S01]  /*a090*/  S2R R2, SR_TID.X ;  /* 0x0000000000027919 */ /* 0x000ee20000002100 */
[----:B0-----:R-:W-:Y:S01]  /*a0a0*/  FADD.FTZ R0, R0, R37 ;  /* 0x0000002500007221 */ /* 0x001fe20000010000 */
[----:B------:R-:W0:Y:S01]  /*a0b0*/  SHFL.BFLY PT, R17, R6, 0x2, 0x1f ;  /* 0x0c401f0006117f89 */ /* 0x000e2200000e0000 */
[----:B-1----:R-:W-:-:S03]  /*a0c0*/  FADD.FTZ R31, R18, R31 ;  /* 0x0000001f121f7221 */ /* 0x002fc60000010000 */
[----:B------:R-:W1:Y:S01]  /*a0d0*/  SHFL.BFLY PT, R37, R10, 0x2, 0x1f ;  /* 0x0c401f000a257f89 */ /* 0x000e6200000e0000 */
[----:B------:R-:W-:-:S03]  /*a0e0*/  FADD.FTZ R36, R3, R36 ;  /* 0x0000002403247221 */ /* 0x000fc60000010000 */
[----:B------:R-:W4:Y:S01]  /*a0f0*/  SHFL.BFLY PT, R21, R30, 0x2, 0x1f ;  /* 0x0c401f001e157f89 */ /* 0x000f2200000e0000 */
[----:B------:R-:W-:-:S03]  /*a100*/  FADD.FTZ R15, R22, R15 ;  /* 0x0000000f160f7221 */ /* 0x000fc60000010000 */
[----:B------:R-:W4:Y:S04]  /*a110*/  SHFL.BFLY PT, R18, R7, 0x2, 0x1f ;  /* 0x0c401f0007127f89 */ /* 0x000f2800000e0000 */
[----:B------:R-:W4:Y:S01]  /*a120*/  SHFL.BFLY PT, R38, R9, 0x2, 0x1f ;  /* 0x0c401f0009267f89 */ /* 0x000f2200000e0000 */
[----:B--2---:R-:W-:-:S03]  /*a130*/  FADD.FTZ R32, R19, R32 ;  /* 0x0000002013207221 */ /* 0x004fc60000010000 */
[----:B------:R-:W2:Y:S04]  /*a140*/  SHFL.BFLY PT, R3, R36, 0x1, 0x1f ;  /* 0x0c201f0024037f89 */ /* 0x000ea800000e0000 */
[----:B------:R-:W2:Y:S01]  /*a150*/  SHFL.BFLY PT, R52, R15, 0x1, 0x1f ;  /* 0x0c201f000f347f89 */ /* 0x000ea200000e0000 */
[----:B0-----:R-:W-:Y:S01]  /*a160*/  FADD.FTZ R6, R17, R6 ;  /* 0x0000000611067221 */ /* 0x001fe20000010000 */
[----:B---3--:R-:W-:Y:S01]  /*a170*/  IADD3 R17, R2, 0x1f, RZ ;  /* 0x0000001f02117810 */ /* 0x008fe20007ffe0ff */
[----:B-1----:R-:W-:Y:S01]  /*a180*/  FADD.FTZ R10, R37, R10 ;  /* 0x0000000a250a7221 */ /* 0x002fe20000010000 */
[----:B------:R-:W0:Y:S02]  /*a190*/  SHFL.BFLY PT, R16, R33, 0x2, 0x1f ;  /* 0x0c401f0021107f89 */ /* 0x000e2400000e0000 */
[----:B------:R-:W-:Y:S01]  /*a1a0*/  ISETP.GT.U32.AND P3, PT, R17, 0x3e, PT ;  /* 0x0000003e1100780c */ /* 0x000fe20003f64070 */
[----:B----4-:R-:W-:Y:S01]  /*a1b0*/  FADD.FTZ R30, R21, R30 ;  /* 0x0000001e151e7221 */ /* 0x010fe20000010000 */
[----:B------:R-:W1:Y:S01]  /*a1c0*/  SHFL.BFLY PT, R17, R10, 0x1, 0x1f ;  /* 0x0c201f000a117f89 */ /* 0x000e6200000e0000 */
[----:B------:R-:W-:-:S03]  /*a1d0*/  FADD.FTZ R7, R18, R7 ;  /* 0x0000000712077221 */ /* 0x000fc60000010000 */
[----:B------:R-:W3:Y:S01]  /*a1e0*/  SHFL.BFLY PT, R20, R29, 0x2, 0x1f ;  /* 0x0c401f001d147f89 */ /* 0x000ee200000e0000 */
[----:B------:R-:W-:-:S03]  /*a1f0*/  FADD.FTZ R9, R38, R9 ;  /* 0x0000000926097221 */ /* 0x000fc60000010000 */
[----:B------:R-:W4:Y:S01]  /*a200*/  SHFL.BFLY PT, R23, R28, 0x2, 0x1f ;  /* 0x0c401f001c177f89 */ /* 0x000f2200000e0000 */
[----:B--2---:R-:W-:Y:S01]  /*a210*/  FADD.FTZ R38, R36, R3 ;  /* 0x0000000324267221 */ /* 0x004fe20000010000 */
[----:B------:R-:W-:Y:S02]  /*a220*/  SHF.R.S32.HI R3, RZ, 0x1f, R2 ;  /* 0x0000001fff037819 */ /* 0x000fe40000011402 */
[----:B------:R-:W2:Y:S01]  /*a230*/  SHFL.BFLY PT, R25, R14, 0x2, 0x1f ;  /* 0x0c401f000e197f89 */ /* 0x000ea200000e0000 */
[----:B------:R-:W-:Y:S01]  /*a240*/  FADD.FTZ R52, R15, R52 ;  /* 0x000000340f347221 */ /* 0x000fe20000010000 */
[----:B------:R-:W-:Y:S02]  /*a250*/  LEA.HI R15, R3, R2, RZ, 0x5 ;  /* 0x00000002030f7211 */ /* 0x000fe400078f28ff */
[----:B------:R-:W2:Y:S02]  /*a260*/  SHFL.BFLY PT, R24, R13, 0x2, 0x1f ;  /* 0x0c401f000d187f89 */ /* 0x000ea400000e0000 */
[----:B------:R-:W-:-:S02]  /*a270*/  LOP3.LUT R3, R15, 0xffffffe0, RZ, 0xc0, !PT ;  /* 0xffffffe00f037812 */ /* 0x000fc400078ec0ff */
[----:B------:R-:W2:Y:S01]  /*a280*/  SHFL.BFLY PT, R27, R12, 0x2, 0x1f ;  /* 0x0c401f000c1b7f89 */ /* 0x000ea200000e0000 */
[----:B0-----:R-:W-:Y:S01]  /*a290*/  FADD.FTZ R33, R16, R33 ;  /* 0x0000002110217221 */ /* 0x001fe20000010000 */
[----:B------:R-:W-:Y:S02]  /*a2a0*/  SHF.R.S32.HI R15, RZ, 0x5, R15 ;  /* 0x00000005ff0f7819 */ /* 0x000fe4000001140f */
[----:B------:R-:W0:Y:S01]  /*a2b0*/  SHFL.BFLY PT, R26, R11, 0x2, 0x1f ;  /* 0x0c401f000b1a7f89 */ /* 0x000e2200000e0000 */
[----:B-1----:R-:W-:Y:S01]  /*a2c0*/  FADD.FTZ R56, R10, R17 ;  /* 0x000000110a387221 */ /* 0x002fe20000010000 */
[----:B------:R-:W-:Y:S02]  /*a2d0*/  IMAD.IADD R10, R2, 0x1, -R3 ;  /* 0x00000001020a7824 */ /* 0x000fe400078e0a03 */
[----:B------:R-:W1:Y:S01]  /*a2e0*/  SHFL.BFLY PT, R39, R8, 0x2, 0x1f ;  /* 0x0c401f0008277f89 */ /* 0x000e6200000e0000 */
[----:B---3--:R-:W-:Y:S02]  /*a2f0*/  FADD.FTZ R29, R20, R29 ;  /* 0x0000001d141d7221 */ /* 0x008fe40000010000 */
[----:B------:R-:W-:Y:S01]  /*a300*/  LOP3.LUT R3, R10, 0x3, RZ, 0xc0, !PT ;  /* 0x000000030a037812 */ /* 0x000fe200078ec0ff */
[----:B------:R-:W3:Y:S01]  /*a310*/  SHFL.BFLY PT, R42, R5, 0x2, 0x1f ;  /* 0x0c401f00052a7f89 */ /* 0x000ee200000e0000 */
[----:B----4-:R-:W-:-:S02]  /*a320*/  FADD.FTZ R28, R23, R28 ;  /* 0x0000001c171c7221 */ /* 0x010fc40000010000 */
[----:B------:R-:W-:Y:S01]  /*a330*/  ISETP.NE.AND P2, PT, R3, RZ, PT ;  /* 0x000000ff0300720c */ /* 0x000fe20003f45270 */
[----:B------:R-:W4:Y:S01]  /*a340*/  SHFL.BFLY PT, R19, R4, 0x2, 0x1f ;  /* 0x0c401f0004137f89 */ /* 0x000f2200000e0000 */
[----:B--2---:R-:W-:Y:S01]  /*a350*/  FADD.FTZ R14, R25, R14 ;  /* 0x0000000e190e7221 */ /* 0x004fe20000010000 */
[----:B------:R-:W-:Y:S02]  /*a360*/  LOP3.LUT R3, R2, 0xffffffc0, RZ, 0xc0, !PT ;  /* 0xffffffc002037812 */ /* 0x000fe400078ec0ff */
[----:B------:R-:W2:Y:S01]  /*a370*/  SHFL.BFLY PT, R44, R41, 0x2, 0x1f ;  /* 0x0c401f00292c7f89 */ /* 0x000ea200000e0000 */
[----:B------:R-:W-:Y:S01]  /*a380*/  FADD.FTZ R13, R24, R13 ;  /* 0x0000000d180d7221 */ /* 0x000fe20000010000 */
[----:B------:R-:W-:Y:S02]  /*a390*/  ISETP.NE.OR P5, PT, R3, 0x40, P2 ;  /* 0x000000400300780c */ /* 0x000fe400017a5670 */
[----:B------:R-:W2:Y:S01]  /*a3a0*/  SHFL.BFLY PT, R21, R40, 0x2, 0x1f ;  /* 0x0c401f0028157f89 */ /* 0x000ea200000e0000 */
[----:B------:R-:W-:Y:S01]  /*a3b0*/  FADD.FTZ R12, R27, R12 ;  /* 0x0000000c1b0c7221 */ /* 0x000fe20000010000 */
[----:B------:R-:W-:-:S02]  /*a3c0*/  LOP3.LUT R3, R2, 0xffffffe0, RZ, 0xc0, !PT ;  /* 0xffffffe002037812 */ /* 0x000fc400078ec0ff */
[----:B------:R-:W2:Y:S01]  /*a3d0*/  SHFL.BFLY PT, R60, R7, 0x1, 0x1f ;  /* 0x0c201f00073c7f89 */ /* 0x000ea200000e0000 */
[----:B0-----:R-:W-:Y:S01]  /*a3e0*/  FADD.FTZ R11, R26, R11 ;  /* 0x0000000b1a0b7221 */ /* 0x001fe20000010000 */
[C---:B------:R-:W-:Y:S01]  /*a3f0*/  ISETP.GT.OR P0, PT, R2.reuse, 0x3f, P2 ;  /* 0x0000003f0200780c */ /* 0x040fe20001704670 */
[----:B-1----:R-:W-:Y:S01]  /*a400*/  FADD.FTZ R8, R39, R8 ;  /* 0x0000000827087221 */ /* 0x002fe20000010000 */
[----:B------:R-:W0:Y:S01]  /*a410*/  SHFL.BFLY PT, R37, R0, 0x1, 0x1f ;  /* 0x0c201f0000257f89 */ /* 0x000e2200000e0000 */
[----:B------:R-:W-:Y:S01]  /*a420*/  ISETP.GT.OR P1, PT, R2, 0x1f, P2 ;  /* 0x0000001f0200780c */ /* 0x000fe20001724670 */
[----:B---3--:R-:W-:Y:S02]  /*a430*/  FADD.FTZ R5, R42, R5 ;  /* 0x000000052a057221 */ /* 0x008fe40000010000 */
[----:B------:R-:W1:Y:S01]  /*a440*/  SHFL.BFLY PT, R46, R35, 0x1, 0x1f ;  /* 0x0c201f00232e7f89 */ /* 0x000e6200000e0000 */
[----:B------:R-:W-:Y:S01]  /*a450*/  ISETP.NE.OR P4, PT, R3, 0x20, P2 ;  /* 0x000000200300780c */ /* 0x000fe20001785670 */
[----:B----4-:R-:W-:-:S02]  /*a460*/  FADD.FTZ R4, R19, R4 ;  /* 0x0000000413047221 */ /* 0x010fc40000010000 */
[----:B------:R-:W3:Y:S01]  /*a470*/  SHFL.BFLY PT, R47, R34, 0x1, 0x1f ;  /* 0x0c201f00222f7f89 */ /* 0x000ee200000e0000 */
[----:B--2---:R-:W-:-:S03]  /*a480*/  FADD.FTZ R41, R44, R41 ;  /* 0x000000292c297221 */ /* 0x004fc60000010000 */
[----:B------:R-:W2:Y:S01]  /*a490*/  SHFL.BFLY PT, R16, R33, 0x1, 0x1f ;  /* 0x0c201f0021107f89 */ /* 0x000ea200000e0000 */
[----:B------:R-:W-:-:S03]  /*a4a0*/  FADD.FTZ R40, R21, R40 ;  /* 0x0000002815287221 */ /* 0x000fc60000010000 */
[----:B------:R-:W4:Y:S01]  /*a4b0*/  SHFL.BFLY PT, R49, R32, 0x1, 0x1f ;  /* 0x0c201f0020317f89 */ /* 0x000f2200000e0000 */
[----:B------:R-:W-:-:S03]  /*a4c0*/  FADD.FTZ R60, R7, R60 ;  /* 0x0000003c073c7221 */ /* 0x000fc60000010000 */
[----:B------:R-:W4:Y:S01]  /*a4d0*/  SHFL.BFLY PT, R48, R31, 0x1, 0x1f ;  /* 0x0c201f001f307f89 */ /* 0x000f2200000e0000 */
[----:B------:R-:W-:-:S03]  /*a4e0*/  SHF.R.S32.HI R7, RZ, 0x1f, R10 ;  /* 0x0000001fff077819 */ /* 0x000fc6000001140a */
[----:B------:R-:W4:Y:S01]  /*a4f0*/  SHFL.BFLY PT, R51, R30, 0x1, 0x1f ;  /* 0x0c201f001e337f89 */ /* 0x000f2200000e0000 */
[----:B------:R-:W-:Y:S01]  /*a500*/  LEA.HI R7, R7, R10, RZ, 0x2 ;  /* 0x0000000a07077211 */ /* 0x000fe200078f10ff */
[----:B0-----:R-:W-:Y:S02]  /*a510*/  FADD.FTZ R37, R0, R37 ;  /* 0x0000002500257221 */ /* 0x001fe40000010000 */
[----:B------:R-:W0:Y:S01]  /*a520*/  SHFL.BFLY PT, R50, R29, 0x1, 0x1f ;  /* 0x0c201f001d327f89 */ /* 0x000e2200000e0000 */
[----:B-----5:R-:W-:Y:S01]  /*a530*/  SHF.R.S32.HI R64, RZ, 0x2, R7 ;  /* 0x00000002ff407819 */ /* 0x020fe20000011407 */
[----:B-1----:R-:W-:Y:S02]  /*a540*/  FADD.FTZ R46, R35, R46 ;  /* 0x0000002e232e7221 */ /* 0x002fe40000010000 */
[----:B------:R-:W1:Y:S01]  /*a550*/  SHFL.BFLY PT, R53, R28, 0x1, 0x1f ;  /* 0x0c201f001c357f89 */ /* 0x000e6200000e0000 */
[----:B---3--:R-:W-:Y:S01]  /*a560*/  FADD.FTZ R47, R34, R47 ;  /* 0x0000002f222f7221 */ /* 0x008fe20000010000 */
[----:B------:R-:W-:-:S02]  /*a570*/  IMAD R2, R15, 0xc0, R64 ;  /* 0x000000c00f027824 */ /* 0x000fc400078e0240 */
[----:B------:R-:W3:Y:S01]  /*a580*/  SHFL.BFLY PT, R55, R14, 0x1, 0x1f ;  /* 0x0c201f000e377f89 */ /* 0x000ee200000e0000 */
[----:B--2---:R-:W-:Y:S02]  /*a590*/  FADD.FTZ R0, R33, R16 ;  /* 0x0000001021007221 */ /* 0x004fe40000010000 */
[----:B------:R-:W-:Y:S01]  /*a5a0*/  LEA R2, R2, UR4, 0x2 ;  /* 0x0000000402027c11 */ /* 0x000fe2000f8e10ff */
[----:B------:R-:W2:Y:S01]  /*a5b0*/  SHFL.BFLY PT, R54, R13, 0x1, 0x1f ;  /* 0x0c201f000d367f89 */ /* 0x000ea200000e0000 */
[----:B----4-:R-:W-:-:S03]  /*a5c0*/  FADD.FTZ R49, R32, R49 ;  /* 0x0000003120317221 */ /* 0x010fc60000010000 */
[----:B------:R-:W4:Y:S01]  /*a5d0*/  SHFL.BFLY PT, R57, R12, 0x1, 0x1f ;  /* 0x0c201f000c397f89 */ /* 0x000f2200000e0000 */
[----:B------:R-:W-:-:S03]  /*a5e0*/  FADD.FTZ R48, R31, R48 ;  /* 0x000000301f307221 */ /* 0x000fc60000010000 */
[----:B------:R-:W4:Y:S01]  /*a5f0*/  SHFL.BFLY PT, R18, R11, 0x1, 0x1f ;  /* 0x0c201f000b127f89 */ /* 0x000f2200000e0000 */
[----:B------:R-:W-:-:S03]  /*a600*/  FADD.FTZ R51, R30, R51 ;  /* 0x000000331e337221 */ /* 0x000fc60000010000 */
        /* <DEDUP_REMOVED lines=9> */
[----:B----4-:R-:W-:-:S03]  /*a6a0*/  FADD.FTZ R57, R12, R57 ;  /* 0x000000390c397221 */ /* 0x010fc60000010000 */
[----:B------:R-:W4:Y:S01]  /*a6b0*/  SHFL.BFLY PT, R66, R41, 0x1, 0x1f ;  /* 0x0c201f0029427f89 */ /* 0x000f2200000e0000 */
[----:B------:R-:W-:-:S03]  /*a6c0*/  FADD.FTZ R59, R11, R18 ;  /* 0x000000120b3b7221 */ /* 0x000fc60000010000 */
[----:B------:R-:W4:Y:S01]  /*a6d0*/  SHFL.BFLY PT, R67, R40, 0x1, 0x1f ;  /* 0x0c201f0028437f89 */ /* 0x000f2200000e0000 */
[----:B------:R-:W-:Y:S01]  /*a6e0*/  FADD.FTZ R58, R9, R58 ;  /* 0x0000003a093a7221 */ /* 0x000fe20000010000 */
[----:B------:R-:W-:Y:S01]  /*a6f0*/  BAR.SYNC.DEFER_BLOCKING 0x0 ;  /* 0x0000000000007b1d */ /* 0x000fe20000010000 */
[----:B0-----:R-:W-:Y:S01]  /*a700*/  FADD.FTZ R61, R8, R61 ;  /* 0x0000003d083d7221 */ /* 0x001fe20000010000 */
[----:B-1----:R-:W-:Y:S01]  /*a710*/  FADD.FTZ R63, R6, R63 ;  /* 0x0000003f063f7221 */ /* 0x002fe20000010000 */
[----:B---3--:R-:W-:Y:S01]  /*a720*/  FADD.FTZ R62, R5, R62 ;  /* 0x0000003e053e7221 */ /* 0x008fe20000010000 */
[----:B--2---:R-:W-:Y:S01]  /*a730*/  FADD.FTZ R65, R4, R65 ;  /* 0x0000004104417221 */ /* 0x004fe20000010000 */
[----:B----4-:R-:W-:Y:S01]  /*a740*/  FADD.FTZ R66, R41, R66 ;  /* 0x0000004229427221 */ /* 0x010fe20000010000 */
        /* <DEDUP_REMOVED lines=26> */
.L_x_22382:
[----:B------:R-:W-:Y:S05]  /*a8f0*/  BSYNC B0 ;  /* 0x0000000000007941 */ /* 0x000fea0003800000 */
.L_x_22381:
        /* <DEDUP_REMOVED lines=51> */
.L_x_22384:
[----:B------:R-:W-:Y:S05]  /*ac30*/  BSYNC B0 ;  /* 0x0000000000007941 */ /* 0x000fea0003800000 */
.L_x_22383:
        /* <DEDUP_REMOVED lines=27> */
.L_x_22386:
[----:B------:R-:W-:Y:S05]  /*adf0*/  BSYNC B0 ;  /* 0x0000000000007941 */ /* 0x000fea0003800000 */
.L_x_22385:
        /* <DEDUP_REMOVED lines=51> */
.L_x_22388:
[----:B------:R-:W-:Y:S05]  /*b130*/  BSYNC B0 ;  /* 0x0000000000007941 */ /* 0x000fea0003800000 */
.L_x_22387:
[----:B------:R-:W-:Y:S06]  /*b140*/  BAR.SYNC.DEFER_BLOCKING 0x0 ;  /* 0x0000000000007b1d */ /* 0x000fec0000010000 */
[----:B------:R-:W-:Y:S05]  /*b150*/  @P3 EXIT ;  /* 0x000000000000394d */ /* 0x000fea0003800000 */
[----:B------:R-:W2:Y:S01]  /*b160*/  S2UR UR8, SR_CTAID.Y ;  /* 0x00000000000879c3 */ /* 0x000ea20000002600 */
[----:B------:R-:W-:Y:S01]  /*b170*/  ULDC UR4, c[0x0][0x14] ;  /* 0x0000050000047ab9 */ /* 0x000fe20000000800 */
[----:B------:R-:W-:Y:S01]  /*b180*/  ULDC UR5, c[0x0][0xc] ;  /* 0x0000030000057ab9 */ /* 0x000fe20000000800 */
[----:B------:R-:W-:-:S05]  /*b190*/  UIMAD UR6, UR4, 0xc0, URZ ;  /* 0x000000c0040678a4 */ /* 0x000fca000f8e023f */
[----:B------:R-:W3:Y:S01]  /*b1a0*/  S2UR UR7, SR_CTAID.X ;  /* 0x00000000000779c3 */ /* 0x000ee20000002500 */
[----:B--2---:R-:W-:-:S04]  /*b1b0*/  UIMAD UR4, UR8, UR5, URZ ;  /* 0x00000005080472a4 */ /* 0x004fc8000f8e023f */
[----:B------:R-:W-:Y:S02]  /*b1c0*/  UIMAD UR4, UR4, UR6, URZ ;  /* 0x00000006040472a4 */ /* 0x000fe4000f8e023f */
[----:B---3--:R-:W-:Y:S01]  /*b1d0*/  UIMAD UR5, UR7, UR6, URZ ;  /* 0x00000006070572a4 */ /* 0x008fe2000f8e023f */
[----:B------:R-:W-:Y:S11]  /*b1e0*/  @P2 EXIT ;  /* 0x000000000000294d */ /* 0x000ff60003800000 */
[----:B------:R-:W2:Y:S01]  /*b1f0*/  S2UR UR6, SR_CTAID.Z ;  /* 0x00000000000679c3 */ /* 0x000ea20000002700 */
[----:B------:R-:W-:Y:S01]  /*b200*/  USHF.R.S32.HI UR8, URZ, 0x1f, UR5 ;  /* 0x0000001f3f087899 */ /* 0x000fe20008011405 */
[C---:B01----:R-:W-:Y:S01]  /*b210*/  IADD3 R2, R64.reuse, 0x8, RZ ;  /* 0x0000000840027810 */ /* 0x043fe20007ffe0ff */
[----:B------:R-:W-:Y:S01]  /*b220*/  USHF.R.S32.HI UR9, URZ, 0x1f, UR4 ;  /* 0x0000001f3f097899 */ /* 0x000fe20008011404 */
[C---:B------:R-:W-:Y:S02]  /*b230*/  IADD3 R4, R64.reuse, 0x10, RZ ;  /* 0x0000001040047810 */ /* 0x040fe40007ffe0ff */
[C---:B------:R-:W-:Y:S02]  /*b240*/  IADD3 R9, R64.reuse, 0x28, RZ ;  /* 0x0000002840097810 */ /* 0x040fe40007ffe0ff */
[C---:B------:R-:W-:Y:S02]  /*b250*/  IADD3 R13, R64.reuse, 0x38, RZ ;  /* 0x00000038400d7810 */ /* 0x040fe40007ffe0ff */
[----:B------:R-:W-:-:S02]  /*b260*/  IADD3 R21, R64, 0x58, RZ ;  /* 0x0000005840157810 */ /* 0x000fc40007ffe0ff */
[C---:B------:R-:W-:Y:S02]  /*b270*/  IADD3 R25, R64.reuse, 0x68, RZ ;  /* 0x0000006840197810 */ /* 0x040fe40007ffe0ff */
[C---:B------:R-:W-:Y:S02]  /*b280*/  IADD3 R33, R64.reuse, 0x88, RZ ;  /* 0x0000008840217810 */ /* 0x040fe40007ffe0ff */
[C---:B------:R-:W-:Y:S02]  /*b290*/  IADD3 R39, R64.reuse, 0x98, RZ ;  /* 0x0000009840277810 */ /* 0x040fe40007ffe0ff */
[----:B------:R-:W-:Y:S02]  /*b2a0*/  IADD3 R69, R64, 0xb0, RZ ;  /* 0x000000b040457810 */ /* 0x000fe40007ffe0ff */
[----:B------:R-:W-:Y:S02]  /*b2b0*/  F2FP.F16.F32.PACK_AB R0, R49, R0 ;  /* 0x000000003100723e */ /* 0x000fe400000000ff */
[----:B------:R-:W-:Y:S01]  /*b2c0*/  F2FP.F16.F32.PACK_AB R48, R51, R48 ;  /* 0x000000303330723e */ /* 0x000fe200000000ff */
[----:B--2---:R-:W-:Y:S01]  /*b2d0*/  UIMAD UR6, UR6, 0xc0, URZ ;  /* 0x000000c0060678a4 */ /* 0x004fe2000f8e023f */
[----:B------:R-:W-:-:S02]  /*b2e0*/  F2FP.F16.F32.PACK_AB R50, R53, R50 ;  /* 0x000000323532723e */ /* 0x000fc400000000ff */
[----:B------:R-:W-:Y:S01]  /*b2f0*/  F2FP.F16.F32.PACK_AB R52, R55, R52 ;  /* 0x000000343734723e */ /* 0x000fe200000000ff */
[----:B------:R-:W-:Y:S01]  /*b300*/  USHF.R.S32.HI UR7, URZ, 0x1f, UR6 ;  /* 0x0000001f3f077899 */ /* 0x000fe20008011406 */
[----:B------:R-:W-:Y:S01]  /*b310*/  F2FP.F16.F32.PACK_AB R54, R57, R54 ;  /* 0x000000363936723e */ /* 0x000fe200000000ff */
[----:B------:R-:W-:Y:S01]  /*b320*/  UIADD3 UR6, UP0, UP1, UR4, UR5, UR6 ;  /* 0x0000000504067290 */ /* 0x000fe2000f91e006 */
[----:B------:R-:W-:Y:S02]  /*b330*/  F2FP.F16.F32.PACK_AB R56, R56, R59 ;  /* 0x0000003b3838723e */ /* 0x000fe400000000ff */
[----:B------:R-:W-:Y:S01]  /*b340*/  F2FP.F16.F32.PACK_AB R58, R61, R58 ;  /* 0x0000003a3d3a723e */ /* 0x000fe200000000ff */
[----:B------:R-:W-:Y:S01]  /*b350*/  UIADD3.X UR7, UR9, UR8, UR7, UP0, UP1 ;  /* 0x0000000809077290 */ /* 0x000fe200087e2407 */
[----:B------:R-:W-:Y:S02]  /*b360*/  F2FP.F16.F32.PACK_AB R60, R63, R60 ;  /* 0x0000003c3f3c723e */ /* 0x000fe400000000ff */
[----:B------:R-:W-:Y:S01]  /*b370*/  IADD3 R5, P0, R64, UR6, RZ ;  /* 0x0000000640057c10 */ /* 0x000fe2000ff1e0ff */
[----:B------:R-:W-:Y:S01]  /*b380*/  ULDC.64 UR8, c[0x0][0x220] ;  /* 0x0000880000087ab9 */ /* 0x000fe20000000a00 */
[----:B------:R-:W-:-:S02]  /*b390*/  IADD3 R3, P1, R2, UR6, RZ ;  /* 0x0000000602037c10 */ /* 0x000fc4000ff3e0ff */
[----:B------:R-:W-:Y:S02]  /*b3a0*/  LEA.HI.X.SX32 R8, R64, UR7, 0x1, P0 ;  /* 0x0000000740087c11 */ /* 0x000fe400080f0eff */
[C---:B------:R-:W-:Y:S02]  /*b3b0*/  LEA R44, P0, R5.reuse, UR8, 0x1 ;  /* 0x00000008052c7c11 */ /* 0x040fe4000f8008ff */
        /* <DEDUP_REMOVED lines=9> */
[----:B------:R-:W-:Y:S02]  /*b450*/  IADD3 R8, R64, 0x20, RZ ;  /* 0x0000002040087810 */ /* 0x000fe40007ffe0ff */
        /* <DEDUP_REMOVED lines=11> */
[----:B------:R-:W-:Y:S02]  /*b510*/  IADD3 R17, P2, R12, UR6, RZ ;  /* 0x000000060c117c10 */ /* 0x000fe4000ff5e0ff */
[----:B------:R-:W-:Y:S02]  /*b520*/  LEA.HI.X R9, R15, UR9, R16, 0x1, P0 ;  /* 0x000000090f097c11 */ /* 0x000fe400080f0c10 */
        /* <DEDUP_REMOVED lines=14> */
[----:B------:R-:W-:-:S02]  /*b610*/  IADD3 R20, R64, 0x50, RZ ;  /* 0x0000005040147810 */ /* 0x000fc40007ffe0ff */
[----:B------:R-:W-:Y:S02]  /*b620*/  LEA.HI.X.SX32 R22, R17, UR7, 0x1, P1 ;  /* 0x0000000711167c11 */ /* 0x000fe400088f0eff */
[----:B------:R-:W-:Y:S01]  /*b630*/  LEA.HI.X R17, R23, UR9, R24, 0x1, P0 ;  /* 0x0000000917117c11 */ /* 0x000fe200080f0c18 */
[----:B------:R-:W-:Y:S01]  /*b640*/  VIADD R24, R64, 0x60 ;  /* 0x0000006040187836 */ /* 0x000fe20000000000 */
[----:B------:R-:W-:Y:S02]  /*b650*/  LEA R18, P1, R19, UR8, 0x1 ;  /* 0x0000000813127c11 */ /* 0x000fe4000f8208ff */
        /* <DEDUP_REMOVED lines=23> */
[C---:B------:R-:W-:Y:S02]  /*b7d0*/  IADD3 R32, R64.reuse, 0x80, RZ ;  /* 0x0000008040207810 */ /* 0x040fe40007ffe0ff */
[----:B------:R-:W-:Y:S02]  /*b7e0*/  LEA.HI.X.SX32 R34, R29, UR7, 0x1, P1 ;  /* 0x000000071d227c11 */ /* 0x000fe400088f0eff */
[----:B------:R-:W-:Y:S01]  /*b7f0*/  LEA.HI.X R29, R35, UR9, R36, 0x1, P0 ;  /* 0x00000009231d7c11 */ /* 0x000fe200080f0c24 */
[----:B------:R-:W-:Y:S01]  /*b800*/  VIADD R36, R64, 0x90 ;  /* 0x0000009040247836 */ /* 0x000fe20000000000 */
[----:B------:R-:W-:Y:S02]  /*b810*/  LEA R30, P1, R31, UR8, 0x1 ;  /* 0x000000081f1e7c11 */ /* 0x000fe4000f8208ff */
[----:B------:R-:W-:-:S02]  /*b820*/  IADD3 R41, P0, R32, UR6, RZ ;  /* 0x0000000620297c10 */ /* 0x000fc4000ff1e0ff */
[----:B------:R-:W-:Y:S02]  /*b830*/  IADD3 R35, P2, R33, UR6, RZ ;  /* 0x0000000621237c10 */ /* 0x000fe4000ff5e0ff */
[----:B------:R-:W-:Y:S02]  /*b840*/  LEA.HI.X R31, R31, UR9, R34, 0x1, P1 ;  /* 0x000000091f1f7c11 */ /* 0x000fe400088f0c22 */
[----:B------:R-:W-:Y:S02]  /*b850*/  LEA.HI.X.SX32 R68, R32, UR7, 0x1, P0 ;  /* 0x0000000720447c11 */ /* 0x000fe400080f0eff */
[----:B------:R-:W-:Y:S02]  /*b860*/  LEA.HI.X.SX32 R42, R33, UR7, 0x1, P2 ;  /* 0x00000007212a7c11 */ /* 0x000fe400090f0eff */
[----:B------:R-:W-:Y:S02]  /*b870*/  LEA R32, P0, R41, UR8, 0x1 ;  /* 0x0000000829207c11 */ /* 0x000fe4000f8008ff */
[----:B------:R-:W-:-:S02]  /*b880*/  LEA R34, P1, R35, UR8, 0x1 ;  /* 0x0000000823227c11 */ /* 0x000fc4000f8208ff */
[----:B------:R-:W-:Y:S02]  /*b890*/  LEA.HI.X R33, R41, UR9, R68, 0x1, P0 ;  /* 0x0000000929217c11 */ /* 0x000fe400080f0c44 */
[----:B------:R-:W-:Y:S02]  /*b8a0*/  LEA.HI.X R35, R35, UR9, R42, 0x1, P1 ;  /* 0x0000000923237c11 */ /* 0x000fe400088f0c2a */
[C---:B------:R-:W-:Y:S02]  /*b8b0*/  IADD3 R41, P1, R39.reuse, UR6, RZ ;  /* 0x0000000627297c10 */ /* 0x040fe4000ff3e0ff */
[----:B------:R-:W-:Y:S02]  /*b8c0*/  F2FP.F16.F32.PACK_AB R68, R38, R37 ;  /* 0x000000252644723e */ /* 0x000fe400000000ff */
[----:B------:R-:W-:Y:S02]  /*b8d0*/  LEA.HI.X.SX32 R42, R39, UR7, 0x1, P1 ;  /* 0x00000007272a7c11 */ /* 0x000fe400088f0eff */
[----:B------:R-:W-:Y:S01]  /*b8e0*/  IADD3 R40, P2, R36, UR6, RZ ;  /* 0x0000000624287c10 */ /* 0x000fe2000ff5e0ff */
[----:B------:R0:W-:Y:S01]  /*b8f0*/  STG.E.U16 desc[UR10][R44.64], R68 ;  /* 0x000000442c007986 */ /* 0x0001e2000c10150a */
[----:B------:R-:W-:-:S02]  /*b900*/  LEA R38, P1, R41, UR8, 0x1 ;  /* 0x0000000829267c11 */ /* 0x000fc4000f8208ff */
[----:B------:R-:W-:Y:S02]  /*b910*/  LEA.HI.X.SX32 R43, R36, UR7, 0x1, P2 ;  /* 0x00000007242b7c11 */ /* 0x000fe400090f0eff */
[----:B------:R-:W-:Y:S01]  /*b920*/  LEA.HI.X R39, R41, UR9, R42, 0x1, P1 ;  /* 0x0000000929277c11 */ /* 0x000fe200088f0c2a */
[----:B------:R-:W-:Y:S01]  /*b930*/  VIADD R41, R64, 0xa8 ;  /* 0x000000a840297836 */ /* 0x000fe20000000000 */
[C---:B------:R-:W-:Y:S02]  /*b940*/  LEA R36, P0, R40.reuse, UR8, 0x1 ;  /* 0x0000000828247c11 */ /* 0x040fe4000f8008ff */
[----:B------:R-:W-:Y:S02]  /*b950*/  F2FP.F16.F32.PACK_AB R62, R65, R62 ;  /* 0x0000003e413e723e */ /* 0x000fe400000000ff */
[----:B------:R-:W-:Y:S02]  /*b960*/  LEA.HI.X R37, R40, UR9, R43, 0x1, P0 ;  /* 0x0000000928257c11 */ /* 0x000fe400080f0c2b */
[----:B------:R-:W-:-:S02]  /*b970*/  IADD3 R43, P1, R41, UR6, RZ ;  /* 0x00000006292b7c10 */ /* 0x000fc4000ff3e0ff */
[----:B------:R-:W-:Y:S02]  /*b980*/  IADD3 R40, R64, 0xa0, RZ ;  /* 0x000000a040287810 */ /* 0x000fe40007ffe0ff */
[----:B------:R-:W-:Y:S02]  /*b990*/  LEA.HI.X.SX32 R70, R41, UR7, 0x1, P1 ;  /* 0x0000000729467c11 */ /* 0x000fe400088f0eff */
[C---:B------:R-:W-:Y:S02]  /*b9a0*/  LEA R42, P1, R43.reuse, UR8, 0x1 ;  /* 0x000000082b2a7c11 */ /* 0x040fe4000f8208ff */
[----:B0-----:R-:W-:Y:S02]  /*b9b0*/  PRMT R68, R68, 0x7632, R68 ;  /* 0x0000763244447816 */ /* 0x001fe40000000044 */
[----:B------:R-:W-:Y:S02]  /*b9c0*/  LEA.HI.X R43, R43, UR9, R70, 0x1, P1 ;  /* 0x000000092b2b7c11 */ /* 0x000fe400088f0c46 */
[----:B------:R-:W-:Y:S01]  /*b9d0*/  IADD3 R70, R64, 0xb8, RZ ;  /* 0x000000b840467810 */ /* 0x000fe20007ffe0ff */
[----:B------:R0:W-:Y:S01]  /*b9e0*/  STG.E.U16 desc[UR10][R2.64], R68 ;  /* 0x0000004402007986 */ /* 0x0001e2000c10150a */
[----:B------:R-:W-:-:S02]  /*b9f0*/  F2FP.F16.F32.PACK_AB R64, R47, R46 ;  /* 0x0000002e2f40723e */ /* 0x000fc400000000ff */
[----:B------:R-:W-:Y:S02]  /*ba00*/  IADD3 R71, P0, R40, UR6, RZ ;  /* 0x0000000628477c10 */ /* 0x000fe4000ff1e0ff */
[----:B------:R-:W-:Y:S01]  /*ba10*/  IADD3 R47, P1, R70, UR6, RZ ;  /* 0x00000006462f7c10 */ /* 0x000fe2000ff3e0ff */
[----:B------:R1:W-:Y:S01]  /*ba20*/  STG.E.U16 desc[UR10][R4.64], R64 ;  /* 0x0000004004007986 */ /* 0x0003e2000c10150a */
[----:B------:R-:W-:Y:S02]  /*ba30*/  LEA.HI.X.SX32 R72, R40, UR7, 0x1, P0 ;  /* 0x0000000728487c11 */ /* 0x000fe400080f0eff */
[----:B------:R-:W-:Y:S02]  /*ba40*/  LEA R40, P0, R71, UR8, 0x1 ;  /* 0x0000000847287c11 */ /* 0x000fe4000f8008ff */
[----:B------:R-:W-:Y:S02]  /*ba50*/  LEA.HI.X.SX32 R70, R70, UR7, 0x1, P1 ;  /* 0x0000000746467c11 */ /* 0x000fe400088f0eff */
[----:B0-----:R-:W-:-:S02]  /*ba60*/  PRMT R3, R64, 0x7632, R3 ;  /* 0x0000763240037816 */ /* 0x001fc40000000003 */
[----:B------:R-:W-:Y:S02]  /*ba70*/  LEA.HI.X R41, R71, UR9, R72, 0x1, P0 ;  /* 0x0000000947297c11 */ /* 0x000fe400080f0c48 */
[C---:B------:R-:W-:Y:S01]  /*ba80*/  IADD3 R71, P0, R69.reuse, UR6, RZ ;  /* 0x0000000645477c10 */ /* 0x040fe2000ff1e0ff */
[----:B------:R0:W-:Y:S01]  /*ba90*/  STG.E.U16 desc[UR10][R6.64], R3 ;  /* 0x0000000306007986 */ /* 0x0001e2000c10150a */
[----:B-1----:R-:W-:Y:S02]  /*baa0*/  PRMT R5, R0, 0x7632, R5 ;  /* 0x0000763200057816 */ /* 0x002fe40000000005 */
[----:B------:R-:W-:Y:S01]  /*bab0*/  LEA.HI.X.SX32 R46, R69, UR7, 0x1, P0 ;  /* 0x00000007452e7c11 */ /* 0x000fe200080f0eff */
[----:B------:R1:W-:Y:S01]  /*bac0*/  STG.E.U16 desc[UR10][R8.64], R0 ;  /* 0x0000000008007986 */ /* 0x0003e2000c10150a */
[----:B------:R-:W-:Y:S02]  /*bad0*/  LEA R44, P0, R71, UR8, 0x1 ;  /* 0x00000008472c7c11 */ /* 0x000fe4000f8008ff */
[----:B------:R-:W-:Y:S01]  /*bae0*/  F2FP.F16.F32.PACK_AB R66, R67, R66 ;  /* 0x000000424342723e */ /* 0x000fe200000000ff */
[----:B------:R2:W-:Y:S01]  /*baf0*/  STG.E.U16 desc[UR10][R10.64], R5 ;  /* 0x000000050a007986 */ /* 0x0005e2000c10150a */
[----:B------:R-:W-:-:S02]  /*bb00*/  LEA.HI.X R45, R71, UR9, R46, 0x1, P0 ;  /* 0x00000009472d7c11 */ /* 0x000fc400080f0c2e */
[C---:B------:R-:W-:Y:S01]  /*bb10*/  LEA R46, P0, R47.reuse, UR8, 0x1 ;  /* 0x000000082f2e7c11 */ /* 0x040fe2000f8008ff */
[----:B------:R3:W-:Y:S01]  /*bb20*/  STG.E.U16 desc[UR10][R12.64], R48 ;  /* 0x000000300c007986 */ /* 0x0007e2000c10150a */
[----:B0-----:R-:W-:Y:S02]  /*bb30*/  PRMT R7, R48, 0x7632, R7 ;  /* 0x0000763230077816 */ /* 0x001fe40000000007 */
[----:B------:R-:W-:Y:S02]  /*bb40*/  LEA.HI.X R47, R47, UR9, R70, 0x1, P0 ;  /* 0x000000092f2f7c11 */ /* 0x000fe400080f0c46 */
[----:B-1----:R-:W-:Y:S01]  /*bb50*/  PRMT R9, R50, 0x7632, R9 ;  /* 0x0000763232097816 */ /* 0x002fe20000000009 */
[----:B------:R0:W-:Y:S01]  /*bb60*/  STG.E.U16 desc[UR10][R14.64], R7 ;  /* 0x000000070e007986 */ /* 0x0001e2000c10150a */
[----:B--2---:R-:W-:-:S03]  /*bb70*/  PRMT R11, R52, 0x7632, R11 ;  /* 0x00007632340b7816 */ /* 0x004fc6000000000b */
[----:B------:R1:W-:Y:S01]  /*bb80*/  STG.E.U16 desc[UR10][R16.64], R50 ;  /* 0x0000003210007986 */ /* 0x0003e2000c10150a */
[----:B---3--:R-:W-:-:S03]  /*bb90*/  PRMT R13, R54, 0x7632, R13 ;  /* 0x00007632360d7816 */ /* 0x008fc6000000000d */
[----:B------:R2:W-:Y:S04]  /*bba0*/  STG.E.U16 desc[UR10][R18.64], R9 ;  /* 0x0000000912007986 */ /* 0x0005e8000c10150a */
[----:B------:R3:W-:Y:S01]  /*bbb0*/  STG.E.U16 desc[UR10][R20.64], R52 ;  /* 0x0000003414007986 */ /* 0x0007e2000c10150a */
[----:B0-----:R-:W-:-:S03]  /*bbc0*/  PRMT R15, R56, 0x7632, R15 ;  /* 0x00007632380f7816 */ /* 0x001fc6000000000f */
[----:B------:R0:W-:Y:S01]  /*bbd0*/  STG.E.U16 desc[UR10][R22.64], R11 ;  /* 0x0000000b16007986 */ /* 0x0001e2000c10150a */
[----:B-1----:R-:W-:-:S03]  /*bbe0*/  PRMT R17, R58, 0x7632, R17 ;  /* 0x000076323a117816 */ /* 0x002fc60000000011 */
[----:B------:R-:W-:Y:S01]  /*bbf0*/  STG.E.U16 desc[UR10][R24.64], R54 ;  /* 0x0000003618007986 */ /* 0x000fe2000c10150a */
[----:B--2---:R-:W-:-:S03]  /*bc00*/  PRMT R19, R60, 0x7632, R19 ;  /* 0x000076323c137816 */ /* 0x004fc60000000013 */
[----:B------:R-:W-:Y:S01]  /*bc10*/  STG.E.U16 desc[UR10][R26.64], R13 ;  /* 0x0000000d1a007986 */ /* 0x000fe2000c10150a */
[----:B---3--:R-:W-:-:S03]  /*bc20*/  PRMT R21, R62, 0x7632, R21 ;  /* 0x000076323e157816 */ /* 0x008fc60000000015 */
        /* <DEDUP_REMOVED lines=12> */
.L_x_22389:
        /* <DEDUP_REMOVED lines=9> */
.L_x_29957:


//--------------------- .text._ZN4vllm25paged_attention_v2_kernelIttLi128ELi32ELi128ELNS_18Fp8KVCacheDataTypeE0ELb0ELi512EEEvPfS2_PT_PKS3_PKT0_S9_ifPKiSB_iPKfiiiSD_SD_iiiii --------------------------
	.section	.text._ZN4vllm25paged_attention_v2_kernelIttLi128ELi32ELi128ELNS_18Fp8KVCacheDataTypeE0ELb0ELi512EEEvPfS2_PT_PKS3_PKT0_S9_ifPKiSB_iPKfiiiSD_SD_iiiii,"ax",@progbits
	.align	128
        .global         _ZN4vllm25paged_attention_v2_kernelIttLi128ELi32ELi128ELNS_18Fp8KVCacheDataTypeE0ELb0ELi512EEEvPfS2_PT_PKS3_PKT0_S9_ifPKiSB_iPKfiiiSD_SD_iiiii
        .type           _ZN4vllm25paged_attention_v2_kernelIttLi128ELi32ELi128ELNS_18Fp8KVCacheDataTypeE0ELb0ELi512EEEvPfS2_PT_PKS3_PKT0_S9_ifPKiSB_iPKfiiiSD_SD_iiiii,@function
        .size           _ZN4vllm25paged_attention_v2_kernelIttLi128ELi32ELi128ELNS_18Fp8KVCacheDataTypeE0ELb0ELi512EEEvPfS2_PT_PKS3_PKT0_S9_ifPKiSB_iPKfiiiSD_SD_iiiii,(.L_x_29958 - _ZN4vllm25paged_attention_v2_kernelIttLi128ELi32ELi128ELNS_18Fp8KVCacheDataTypeE0ELb0ELi512EEEvPfS2_PT_PKS3_PKT0_S9_ifPKiSB_iPKfiiiSD_SD_iiiii)
        .other          _ZN4vllm25paged_attention_v2_kernelIttLi128ELi32ELi128ELNS_18Fp8KVCacheDataTypeE0ELb0ELi512EEEvPfS2_PT_PKS3_PKT0_S9_ifPKiSB_iPKfiiiSD_SD_iiiii,@"STO_CUDA_ENTRY STV_DEFAULT"
_ZN4vllm25paged_attention_v2_kernelIttLi128ELi32ELi128ELNS_18Fp8KVCacheDataTypeE0ELb0ELi512EEEvPfS2_PT_PKS3_PKT0_S9_ifPKiSB_iPKfiiiSD_SD_iiiii:
.text._ZN4vllm25paged_attention_v2_kernelIttLi128ELi32ELi128ELNS_18Fp8KVCacheDataTypeE0ELb0ELi512EEEvPfS2_PT_PKS3_PKT0_S9_ifPKiSB_iPKfiiiSD_SD_iiiii:
        /* <DEDUP_REMOVED lines=102> */
[----:B------:R-:W-:Y:S02]  /*0660*/  SHF.R.S32.HI R4, RZ, 0x1f, R2 ;  /* 0x0000001fff047819 */ /* 0x000fe40000011402 */
[----:B------:R-:W-:-:S04]  /*0670*/  IADD3 R5, P0, P2, R2, R8, R9 ;  /* 0x0000000802057210 */ /* 0x000fc80007a1e009 */
[----:B------:R-:W-:Y:S02]  /*0680*/  IADD3.X R4, R4, R13, R14, P0, P2 ;  /* 0x0000000d04047210 */ /* 0x000fe400007e440e */
[----:B------:R-:W-:-:S04]  /*0690*/  LEA R2, P0, R5, UR8, 0x1 ;  /* 0x0000000805027c11 */ /* 0x000fc8000f8008ff */
[----:B------:R-:W-:Y:S01]  /*06a0*/  LEA.HI.X R3, R5, UR9, R4, 0x1, P0 ;  /* 0x0000000905037c11 */ /* 0x000fe200080f0c04 */
[----:B0-----:R-:W-:-:S06]  /*06b0*/  ULEA UR4, UR5, UR4, 0x18 ;  /* 0x0000000405047291 */ /* 0x001fcc000f8ec03f */
[----:B------:R-:W-:-:S07]  /*06c0*/  LEA R12, R11, UR4, 0x4 ;  /* 0x000000040b0c7c11 */ /* 0x000fce000f8e20ff */
.L_x_22394:
        /* <DEDUP_REMOVED lines=9> */
.L_x_22393:
[----:B------:R-:W-:Y:S05]  /*0760*/  BSYNC B1 ;  /* 0x0000000000017941 */ /* 0x000fea0003800000 */
.L_x_22392:
        /* <DEDUP_REMOVED lines=8> */
[----:B0-----:R-:W-:-:S06]  /*07f0*/  ULEA UR4, UR5, UR4, 0x18 ;  /* 0x0000000405047291 */ /* 0x001fcc000f8ec03f */
[----:B------:R-:W-:Y:S02]  /*0800*/  LEA R2, R11, UR4, 0x4 ;  /* 0x000000040b027c11 */ /* 0x000fe4000f8e20ff */
[----:B-1----:R-:W-:Y:S02]  /*0810*/  LEA R24, P0, R8, R24, 0x1 ;  /* 0x0000001808187211 */ /* 0x002fe400078008ff */
[----:B------:R-:W-:Y:S02]  /*0820*/  IADD3 R23, R2, 0x1000, RZ ;  /* 0x0000100002177810 */ /* 0x000fe40007ffe0ff */
[----:B------:R-:W-:-:S09]  /*0830*/  LEA.HI.X R25, R8, R25, R13, 0x1, P0 ;  /* 0x0000001908197211 */ /* 0x000fd200000f0c0d */
.L_x_22395:
        /* <DEDUP_REMOVED lines=17> */
.L_x_22391:
[----:B------:R-:W-:Y:S05]  /*0950*/  BSYNC B0 ;  /* 0x0000000000007941 */ /* 0x000fea0003800000 */
.L_x_22390:
        /* <DEDUP_REMOVED lines=8> */
[----:B------:R-:W-:Y:S01]  /*09e0*/  ULDC.64 UR12, c[0x0][0x230] ;  /* 0x00008c00000c7ab9 */ /* 0x000fe20000000a00 */
[----:B------:R-:W-:Y:S07]  /*09f0*/  BSSY B0, `(.L_x_22396) ;  /* 0x00001da000007945 */ /* 0x000fee0003800000 */
[----:B------:R-:W-:Y:S05]  /*0a00*/  @P0 BRA `(.L_x_22397) ;  /* 0x0000001c00600947 */ /* 0x000fea0003800000 */
[----:B------:R-:W0:Y:S01]  /*0a10*/  S2R R2, SR_CgaCtaId ;  /* 0x0000000000027919 */ /* 0x000e220000008800 */
[----:B------:R-:W1:Y:S01]  /*0a20*/  LDC R3, c[0x0][0x26c] ;  /* 0x00009b00ff037b82 */ /* 0x000e620000000800 */
[----:B------:R-:W-:Y:S01]  /*0a30*/  MOV R5, 0x400 ;  /* 0x0000040000057802 */ /* 0x000fe20000000f00 */
[----:B------:R-:W-:Y:S01]  /*0a40*/  ULDC UR4, c[0x0][0x270] ;  /* 0x00009c0000047ab9 */ /* 0x000fe20000000800 */
[----:B------:R-:W-:Y:S01]  /*0a50*/  SHF.L.U32 R61, R21, 0x3, RZ ;  /* 0x00000003153d7819 */ /* 0x000fe200000006ff */
[----:B------:R-:W-:Y:S01]  /*0a60*/  IMAD R4, R0, UR4, RZ ;  /* 0x0000000400047c24 */ /* 0x000fe2000f8e02ff */
[----:B------:R-:W-:Y:S01]  /*0a70*/  IADD3 R8, P0, R54, R55, RZ ;  /* 0x0000003736087210 */ /* 0x000fe20007f1e0ff */
[----:B------:R-:W-:Y:S01]  /*0a80*/  VIADD R7, R5, 0x120 ;  /* 0x0000012005077836 */ /* 0x000fe20000000000 */
[----:B------:R-:W-:Y:S01]  /*0a90*/  LEA R21, R20, R21, 0x5 ;  /* 0x0000001514157211 */ /* 0x000fe200078e28ff */
[----:B------:R-:W-:Y:S01]  /*0aa0*/  ULDC.64 UR8, c[0x0][0x248] ;  /* 0x0000920000087ab9 */ /* 0x000fe20000000a00 */
[----:B------:R-:W-:Y:S01]  /*0ab0*/  LEA.HI.X.SX32 R11, R55, R44, 0x1, P0 ;  /* 0x0000002c370b7211 */ /* 0x000fe200000f0eff */
[----:B------:R-:W-:Y:S01]  /*0ac0*/  IMAD.MOV.U32 R53, RZ, RZ, -0x800001 ;  /* 0xff7fffffff357424 */ /* 0x000fe200078e00ff */
[----:B------:R-:W-:Y:S01]  /*0ad0*/  SHF.R.S32.HI R9, RZ, 0x1f, R61 ;  /* 0x0000001fff097819 */ /* 0x000fe2000001143d */
[----:B------:R-:W-:Y:S01]  /*0ae0*/  IMAD.IADD R52, R52, 0x1, R21 ;  /* 0x0000000134347824 */ /* 0x000fe200078e0215 */
[----:B------:R-:W-:-:S02]  /*0af0*/  IADD3 R60, P0, R4, R61, RZ ;  /* 0x0000003d043c7210 */ /* 0x000fc40007f1e0ff */
[----:B------:R-:W-:Y:S02]  /*0b00*/  LEA R6, P1, R8, UR8, 0x2 ;  /* 0x0000000808067c11 */ /* 0x000fe4000f8210ff */
[----:B------:R-:W-:Y:S02]  /*0b10*/  LEA.HI.X.SX32 R61, R4, R9, 0x1, P0 ;  /* 0x00000009043d7211 */ /* 0x000fe400000f0eff */
[----:B------:R-:W-:Y:S02]  /*0b20*/  MOV R48, R55 ;  /* 0x0000003700307202 */ /* 0x000fe40000000f00 */
[----:B------:R-:W-:Y:S02]  /*0b30*/  IADD3 R51, -R57, 0x1, R52 ;  /* 0x0000000139337810 */ /* 0x000fe40007ffe134 */
[----:B-1----:R-:W-:Y:S02]  /*0b40*/  SHF.R.S32.HI R4, RZ, 0x1f, R3 ;  /* 0x0000001fff047819 */ /* 0x002fe40000011403 */
[----:B0-----:R-:W-:-:S02]  /*0b50*/  LEA R50, R2, R7, 0x18 ;  /* 0x0000000702327211 */ /* 0x001fc400078ec0ff */
[----:B------:R-:W-:Y:S02]  /*0b60*/  LEA.HI.X R7, R8, UR9, R11, 0x2, P1 ;  /* 0x0000000908077c11 */ /* 0x000fe400088f140b */
[----:B------:R-:W-:-:S07]  /*0b70*/  LEA R50, R21, R50, 0x2 ;  /* 0x0000003215327211 */ /* 0x000fce00078e10ff */
.L_x_22398:
        /* <DEDUP_REMOVED lines=12> */
[----:B------:R-:W3:Y:S04]  /*0c40*/  LDG.E.128.CONSTANT R12, desc[UR10][R62.64] ;  /* 0x0000000a3e0c7981 */ /* 0x000ee8000c1e9d00 */
[----:B------:R-:W4:Y:S04]  /*0c50*/  LDG.E.128.CONSTANT R16, desc[UR10][R62.64+0x400] ;  /* 0x0004000a3e107981 */ /* 0x000f28000c1e9d00 */
[----:B------:R-:W4:Y:S01]  /*0c60*/  LDG.E.128.CONSTANT R20, desc[UR10][R62.64+0x600] ;  /* 0x0006000a3e147981 */ /* 0x000f22000c1e9d00 */
[----:B0-----:R-:W-:-:S02]  /*0c70*/  HADD2.F32 R32, -RZ, R24.H0_H0 ;  /* 0x20000018ff207230 */ /* 0x001fc40000004100 */
[----:B------:R-:W-:Y:S02]  /*0c80*/  HADD2.F32 R36, -RZ, R24.H1_H1 ;  /* 0x30000018ff247230 */ /* 0x000fe40000004100 */
[--C-:B-1----:R-:W-:Y:S02]  /*0c90*/  HADD2.F32 R24, -RZ, R28.reuse.H0_H0 ;  /* 0x2000001cff187230 */ /* 0x102fe40000004100 */
[----:B------:R-:W-:Y:S02]  /*0ca0*/  HADD2.F32 R28, -RZ, R28.H1_H1 ;  /* 0x3000001cff1c7230 */ /* 0x000fe40000004100 */
[--C-:B--2---:R-:W-:Y:S02]  /*0cb0*/  HADD2.F32 R33, -RZ, R8.reuse.H0_H0 ;  /* 0x20000008ff217230 */ /* 0x104fe40000004100 */
[----:B------:R-:W-:Y:S02]  /*0cc0*/  HADD2.F32 R39, -RZ, R8.H1_H1 ;  /* 0x30000008ff277230 */ /* 0x000fe40000004100 */
[----:B---3--:R-:W-:-:S02]  /*0cd0*/  HADD2.F32 R37, -RZ, R12.H0_H0 ;  /* 0x2000000cff257230 */ /* 0x008fc40000004100 */
[----:B------:R-:W-:Y:S02]  /*0ce0*/  FMUL.FTZ R41, R32, R33 ;  /* 0x0000002120297220 */ /* 0x000fe40000410000 */
[----:B------:R-:W2:Y:S01]  /*0cf0*/  LDG.E.128.CONSTANT R32, desc[UR10][R62.64+0x800] ;  /* 0x0008000a3e207981 */ /* 0x000ea2000c1e9d00 */
[----:B------:R-:W-:Y:S01]  /*0d00*/  FMUL.FTZ R39, R36, R39 ;  /* 0x0000002724277220 */ /* 0x000fe20000410000 */
[----:B------:R-:W-:Y:S01]  /*0d10*/  FFMA.FTZ R8, R24, R37, R41 ;  /* 0x0000002518087223 */ /* 0x000fe20000010029 */
[----:B------:R-:W-:Y:S01]  /*0d20*/  HADD2.F32 R37, -RZ, R12.H1_H1 ;  /* 0x3000000cff257230 */ /* 0x000fe20000004100 */
[----:B------:R-:W3:Y:S01]  /*0d30*/  LDG.E.128.CONSTANT R40, desc[UR10][R62.64+0xa00] ;  /* 0x000a000a3e287981 */ /* 0x000ee2000c1e9d00 */
[--C-:B------:R-:W-:Y:S02]  /*0d40*/  HADD2.F32 R24, -RZ, R25.reuse.H0_H0 ;  /* 0x20000019ff187230 */ /* 0x100fe40000004100 */
[----:B------:R-:W-:Y:S02]  /*0d50*/  HADD2.F32 R25, -RZ, R25.H1_H1 ;  /* 0x30000019ff197230 */ /* 0x000fe40000004100 */
[----:B------:R-:W-:Y:S01]  /*0d60*/  FFMA.FTZ R12, R28, R37, R39 ;  /* 0x000000251c0c7223 */ /* 0x000fe20000010027 */
[----:B------:R-:W-:-:S02]  /*0d70*/  HADD2.F32 R37, -RZ, R9.H0_H0 ;  /* 0x20000009ff257230 */ /* 0x000fc40000004100 */
[----:B------:R-:W-:Y:S02]  /*0d80*/  HADD2.F32 R28, -RZ, R9.H1_H1 ;  /* 0x30000009ff1c7230 */ /* 0x000fe40000004100 */
[----:B------:R-:W-:Y:S02]  /*0d90*/  HADD2.F32 R9, -RZ, R29.H0_H0 ;  /* 0x2000001dff097230 */ /* 0x000fe40000004100 */
[----:B------:R-:W-:Y:S01]  /*0da0*/  FMUL.FTZ R36, R24, R37 ;  /* 0x0000002518247220 */ /* 0x000fe20000410000 */
[----:B------:R-:W-:Y:S02]  /*0db0*/  HADD2.F32 R24, -RZ, R13.H0_H0 ;  /* 0x2000000dff187230 */ /* 0x000fe40000004100 */
[----:B------:R-:W-:Y:S01]  /*0dc0*/  FMUL.FTZ R28, R25, R28 ;  /* 0x0000001c191c7220 */ /* 0x000fe20000410000 */
[----:B------:R-:W-:Y:S02]  /*0dd0*/  HADD2.F32 R25, -RZ, R26.H1_H1 ;  /* 0x3000001aff197230 */ /* 0x000fe40000004100 */
[----:B------:R-:W-:-:S02]  /*0de0*/  HADD2.F32 R37, -RZ, R10.H0_H0 ;  /* 0x2000000aff257230 */ /* 0x000fc40000004100 */
[----:B------:R-:W-:Y:S01]  /*0df0*/  FFMA.FTZ R9, R9, R24, R36 ;  /* 0x0000001809097223 */ /* 0x000fe20000010024 */
[----:B------:R-:W-:Y:S02]  /*0e00*/  HADD2.F32 R24, -RZ, R26.H0_H0 ;  /* 0x2000001aff187230 */ /* 0x000fe40000004100 */
[----:B------:R-:W-:Y:S02]  /*0e10*/  HADD2.F32 R26, -RZ, R10.H1_H1 ;  /* 0x3000000aff1a7230 */ /* 0x000fe40000004100 */
[----:B------:R-:W-:Y:S02]  /*0e20*/  HADD2.F32 R29, -RZ, R29.H1_H1 ;  /* 0x3000001dff1d7230 */ /* 0x000fe40000004100 */
[----:B------:R-:W-:Y:S01]  /*0e30*/  FMUL.FTZ R24, R24, R37 ;  /* 0x0000002518187220 */ /* 0x000fe20000410000 */
[----:B------:R-:W-:Y:S02]  /*0e40*/  HADD2.F32 R10, -RZ, R13.H1_H1 ;  /* 0x3000000dff0a7230 */ /* 0x000fe40000004100 */
[----:B------:R-:W-:Y:S01]  /*0e50*/  FMUL.FTZ R25, R25, R26 ;  /* 0x0000001a19197220 */ /* 0x000fe20000410000 */
[----:B------:R-:W-:-:S02]  /*0e60*/  HADD2.F32 R37, -RZ, R11.H0_H0 ;  /* 0x2000000bff257230 */ /* 0x000fc40000004100 */
[----:B------:R-:W-:Y:S02]  /*0e70*/  HADD2.F32 R26, -RZ, R14.H0_H0 ;  /* 0x2000000eff1a7230 */ /* 0x000fe40000004100 */
[----:B------:R-:W-:Y:S01]  /*0e80*/  FFMA.FTZ R13, R29, R10, R28 ;  /* 0x0000000a1d0d7223 */ /* 0x000fe2000001001c */
[--C-:B------:R-:W-:Y:S02]  /*0e90*/  HADD2.F32 R10, -RZ, R27.reuse.H0_H0 ;  /* 0x2000001bff0a7230 */ /* 0x100fe40000004100 */
[----:B------:R-:W-:Y:S02]  /*0ea0*/  HADD2.F32 R29, -RZ, R30.H0_H0 ;  /* 0x2000001eff1d7230 */ /* 0x000fe40000004100 */
[----:B------:R-:W-:Y:S02]  /*0eb0*/  HADD2.F32 R28, -RZ, R14.H1_H1 ;  /* 0x3000000eff1c7230 */ /* 0x000fe40000004100 */
[----:B------:R-:W-:Y:S01]  /*0ec0*/  FMUL.FTZ R10, R10, R37 ;  /* 0x000000250a0a7220 */ /* 0x000fe20000410000 */
[----:B------:R-:W-:Y:S01]  /*0ed0*/  HADD2.F32 R27, -RZ, R27.H1_H1 ;  /* 0x3000001bff1b7230 */ /* 0x000fe20000004100 */
[----:B------:R-:W0:Y:S01]  /*0ee0*/  LDS.128 R36, [R59+0x20] ;  /* 0x000020003b247984 */ /* 0x000e220000000c00 */
[----:B------:R-:W-:Y:S01]  /*0ef0*/  FFMA.FTZ R14, R29, R26, R24 ;  /* 0x0000001a1d0e7223 */ /* 0x000fe20000010018 */
[----:B------:R-:W-:-:S02]  /*0f00*/  HADD2.F32 R29, -RZ, R31.H0_H0 ;  /* 0x2000001fff1d7230 */ /* 0x000fc40000004100 */
[----:B------:R-:W-:Y:S02]  /*0f10*/  HADD2.F32 R24, -RZ, R15.H0_H0 ;  /* 0x2000000fff187230 */ /* 0x000fe40000004100 */
[----:B------:R-:W-:-:S03]  /*0f20*/  HADD2.F32 R30, -RZ, R30.H1_H1 ;  /* 0x3000001eff1e7230 */ /* 0x000fc60000004100 */
[----:B------:R-:W-:Y:S01]  /*0f30*/  FFMA.FTZ R10, R29, R24, R10 ;  /* 0x000000181d0a7223 */ /* 0x000fe2000001000a */
[----:B------:R-:W-:Y:S02]  /*0f40*/  HADD2.F32 R24, -RZ, R11.H1_H1 ;  /* 0x3000000bff187230 */ /* 0x000fe40000004100 */
[----:B------:R-:W-:Y:S01]  /*0f50*/  FFMA.FTZ R25, R30, R28, R25 ;  /* 0x0000001c1e197223 */ /* 0x000fe20000010019 */
[----:B------:R-:W-:Y:S02]  /*0f60*/  HADD2.F32 R15, -RZ, R15.H1_H1 ;  /* 0x3000000fff0f7230 */ /* 0x000fe40000004100 */
[----:B------:R-:W-:Y:S01]  /*0f70*/  FMUL.FTZ R27, R27, R24 ;  /* 0x000000181b1b7220 */ /* 0x000fe20000410000 */
[----:B------:R-:W-:Y:S02]  /*0f80*/  HADD2.F32 R24, -RZ, R31.H1_H1 ;  /* 0x3000001fff187230 */ /* 0x000fe40000004100 */
[--C-:B----4-:R-:W-:Y:S02]  /*0f90*/  HADD2.F32 R26, -RZ, R16.reuse.H0_H0 ;  /* 0x20000010ff1a7230 */ /* 0x110fe40000004100 */
[----:B------:R-:W-:-:S02]  /*0fa0*/  HADD2.F32 R16, -RZ, R16.H1_H1 ;  /* 0x30000010ff107230 */ /* 0x000fc40000004100 */
[----:B------:R-:W-:Y:S01]  /*0fb0*/  FFMA.FTZ R24, R24, R15, R27 ;  /* 0x0000000f18187223 */ /* 0x000fe2000001001b */
[--C-:B0-----:R-:W-:Y:S02]  /*0fc0*/  HADD2.F32 R11, -RZ, R36.reuse.H0_H0 ;  /* 0x20000024ff0b7230 */ /* 0x101fe40000004100 */
[----:B------:R-:W-:Y:S02]  /*0fd0*/  HADD2.F32 R27, -RZ, R36.H1_H1 ;  /* 0x30000024ff1b7230 */ /* 0x000fe40000004100 */
[----:B------:R-:W-:Y:S02]  /*0fe0*/  HADD2.F32 R28, -RZ, R37.H0_H0 ;  /* 0x20000025ff1c7230 */ /* 0x000fe40000004100 */
[----:B------:R-:W-:Y:S01]  /*0ff0*/  FFMA.FTZ R26, R11, R26, R8 ;  /* 0x0000001a0b1a7223 */ /* 0x000fe20000010008 */
[----:B------:R-:W-:Y:S02]  /*1000*/  HADD2.F32 R8, -RZ, R17.H0_H0 ;  /* 0x20000011ff087230 */ /* 0x000fe40000004100 */
[----:B------:R-:W-:Y:S01]  /*1010*/  FFMA.FTZ R27, R27, R16, R12 ;  /* 0x000000101b1b7223 */ /* 0x000fe2000001000c */
[----:B------:R-:W-:-:S02]  /*1020*/  HADD2.F32 R16, -RZ, R37.H1_H1 ;  /* 0x30000025ff107230 */ /* 0x000fc40000004100 */
[----:B------:R-:W-:Y:S02]  /*1030*/  HADD2.F32 R17, -RZ, R17.H1_H1 ;  /* 0x30000011ff117230 */ /* 0x000fe40000004100 */
[----:B------:R-:W-:Y:S01]  /*1040*/  FFMA.FTZ R28, R28, R8, R9 ;  /* 0x000000081c1c7223 */ /* 0x000fe20000010009 */
[----:B------:R-:W-:Y:S02]  /*1050*/  HADD2.F32 R9, -RZ, R38.H0_H0 ;  /* 0x20000026ff097230 */ /* 0x000fe40000004100 */
[----:B------:R-:W-:Y:S02]  /*1060*/  HADD2.F32 R8, -RZ, R18.H0_H0 ;  /* 0x20000012ff087230 */ /* 0x000fe40000004100 */
[----:B------:R-:W-:-:S03]  /*1070*/  FFMA.FTZ R16, R16, R17, R13 ;  /* 0x0000001110107223 */ /* 0x000fc6000001000d */
[----:B------:R-:W-:Y:S02]  /*1080*/  FFMA.FTZ R17, R9, R8, R14 ;  /* 0x0000000809117223 */ /* 0x000fe4000001000e */
[----:B------:R-:W4:Y:S01]  /*1090*/  LDG.E.128.CONSTANT R12, desc[UR10][R62.64+0xc00] ;  /* 0x000c000a3e0c7981 */ /* 0x000f22000c1e9d00 */
[----:B------:R-:W-:Y:S02]  /*10a0*/  HADD2.F32 R31, -RZ, R39.H0_H0 ;  /* 0x20000027ff1f7230 */ /* 0x000fe40000004100 */
[----:B------:R-:W-:-:S05]  /*10b0*/  HADD2.F32 R8, -RZ, R19.H0_H0 ;  /* 0x20000013ff087230 */ /* 0x000fca0000004100 */
[----:B------:R-:W-:Y:S02]  /*10c0*/  FFMA.FTZ R31, R31, R8, R10 ;  /* 0x000000081f1f7223 */ /* 0x000fe4000001000a */
[----:B------:R-:W0:Y:S01]  /*10d0*/  LDS.128 R8, [R59+0x30] ;  /* 0x000030003b087984 */ /* 0x000e220000000c00 */
[----:B------:R-:W-:Y:S02]  /*10e0*/  HADD2.F32 R19, -RZ, R19.H1_H1 ;  /* 0x30000013ff137230 */ /* 0x000fe40000004100 */
[----:B------:R-:W-:Y:S02]  /*10f0*/  HADD2.F32 R29, -RZ, R39.H1_H1 ;  /* 0x30000027ff1d7230 */ /* 0x000fe40000004100 */
[----:B------:R-:W-:-:S03]  /*1100*/  HADD2.F32 R30, -RZ, R20.H0_H0 ;  /* 0x20000014ff1e7230 */ /* 0x000fc60000004100 */
[----:B------:R-:W-:Y:S01]  /*1110*/  FFMA.FTZ R29, R29, R19, R24 ;  /* 0x000000131d1d7223 */ /* 0x000fe20000010018 */
[----:B------:R-:W-:Y:S02]  /*1120*/  HADD2.F32 R38, -RZ, R38.H1_H1 ;  /* 0x30000026ff267230 */ /* 0x000fe40000004100 */
[----:B------:R-:W-:Y:S02]  /*1130*/  HADD2.F32 R18, -RZ, R18.H1_H1 ;  /* 0x30000012ff127230 */ /* 0x000fe40000004100 */
[----:B------:R-:W-:-:S03]  /*1140*/  HADD2.F32 R20, -RZ, R20.H1_H1 ;  /* 0x30000014ff147230 */ /* 0x000fc60000004100 */
[----:B------:R-:W-:Y:S01]  /*1150*/  FFMA.FTZ R18, R38, R18, R25 ;  /* 0x0000001226127223 */ /* 0x000fe20000010019 */
        /* <DEDUP_REMOVED lines=11> */
[----:B------:R-:W-:Y:S01]  /*1210*/  FFMA.FTZ R9, R9, R21, R16 ;  /* 0x0000001509097223 */ /* 0x000fe20000010010 */
[----:B------:R-:W-:Y:S02]  /*1220*/  HADD2.F32 R16, -RZ, R22.H0_H0 ;  /* 0x20000016ff107230 */ /* 0x000fe40000004100 */
[----:B------:R-:W-:Y:S02]  /*1230*/  HADD2.F32 R21, -RZ, R10.H1_H1 ;  /* 0x3000000aff157230 */ /* 0x000fe40000004100 */
[----:B------:R-:W-:Y:S02]  /*1240*/  HADD2.F32 R22, -RZ, R22.H1_H1 ;  /* 0x30000016ff167230 */ /* 0x000fe40000004100 */
[----:B------:R-:W-:Y:S01]  /*1250*/  FFMA.FTZ R20, R20, R16, R17 ;  /* 0x0000001014147223 */ /* 0x000fe20000010011 */
[----:B------:R-:W-:-:S02]  /*1260*/  HADD2.F32 R10, -RZ, R11.H0_H0 ;  /* 0x2000000bff0a7230 */ /* 0x000fc40000004100 */
[----:B------:R-:W-:Y:S02]  /*1270*/  HADD2.F32 R16, -RZ, R23.H0_H0 ;  /* 0x20000017ff107230 */ /* 0x000fe40000004100 */
[----:B------:R-:W-:-:S03]  /*1280*/  FFMA.FTZ R21, R21, R22, R18 ;  /* 0x0000001615157223 */ /* 0x000fc60000010012 */
[----:B------:R-:W-:Y:S02]  /*1290*/  FFMA.FTZ R31, R10, R16, R31 ;  /* 0x000000100a1f7223 */ /* 0x000fe4000001001f */
[----:B------:R-:W0:Y:S01]  /*12a0*/  LDS.128 R16, [R59+0x40] ;  /* 0x000040003b107984 */ /* 0x000e220000000c00 */
[----:B------:R-:W-:Y:S02]  /*12b0*/  HADD2.F32 R23, -RZ, R23.H1_H1 ;  /* 0x30000017ff177230 */ /* 0x000fe40000004100 */
[----:B------:R-:W-:-:S05]  /*12c0*/  HADD2.F32 R10, -RZ, R11.H1_H1 ;  /* 0x3000000bff0a7230 */ /* 0x000fca0000004100 */
[----:B------:R-:W-:Y:S01]  /*12d0*/  FFMA.FTZ R29, R10, R23, R29 ;  /* 0x000000170a1d7223 */ /* 0x000fe2000001001d */
[----:B0-----:R-:W-:Y:S02]  /*12e0*/  HADD2.F32 R11, -RZ, R16.H0_H0 ;  /* 0x20000010ff0b7230 */ /* 0x001fe40000004100 */
[----:B------:R-:W-:Y:S02]  /*12f0*/  HADD2.F32 R36, -RZ, R17.H1_H1 ;  /* 0x30000011ff247230 */ /* 0x000fe40000004100 */
[----:B------:R-:W-:Y:S02]  /*1300*/  HADD2.F32 R23, -RZ, R18.H0_H0 ;  /* 0x20000012ff177230 */ /* 0x000fe40000004100 */
[----:B--2---:R-:W-:-:S05]  /*1310*/  HADD2.F32 R10, -RZ, R32.H0_H0 ;  /* 0x20000020ff0a7230 */ /* 0x004fca0000004100 */
[----:B------:R-:W-:Y:S01]  /*1320*/  FFMA.FTZ R30, R11, R10, R30 ;  /* 0x0000000a0b1e7223 */ /* 0x000fe2000001001e */
[----:B------:R-:W-:Y:S02]  /*1330*/  HADD2.F32 R11, -RZ, R16.H1_H1 ;  /* 0x30000010ff0b7230 */ /* 0x000fe40000004100 */
[----:B------:R-:W-:-:S05]  /*1340*/  HADD2.F32 R16, -RZ, R32.H1_H1 ;  /* 0x30000020ff107230 */ /* 0x000fca0000004100 */
[----:B------:R-:W-:Y:S01]  /*1350*/  FFMA.FTZ R16, R11, R16, R8 ;  /* 0x000000100b107223 */ /* 0x000fe20000010008 */
[----:B------:R-:W-:Y:S02]  /*1360*/  HADD2.F32 R11, -RZ, R17.H0_H0 ;  /* 0x20000011ff0b7230 */ /* 0x000fe40000004100 */
[--C-:B------:R-:W-:Y:S02]  /*1370*/  HADD2.F32 R17, -RZ, R33.reuse.H0_H0 ;  /* 0x20000021ff117230 */ /* 0x100fe40000004100 */
[----:B------:R-:W-:-:S03]  /*1380*/  HADD2.F32 R33, -RZ, R33.H1_H1 ;  /* 0x30000021ff217230 */ /* 0x000fc60000004100 */
[----:B------:R-:W-:Y:S02]  /*1390*/  FFMA.FTZ R17, R11, R17, R28 ;  /* 0x000000110b117223 */ /* 0x000fe4000001001c */
[----:B------:R-:W-:Y:S02]  /*13a0*/  FFMA.FTZ R36, R36, R33, R9 ;  /* 0x0000002124247223 */ /* 0x000fe40000010009 */
[----:B------:R-:W0:Y:S01]  /*13b0*/  LDS.128 R8, [R59+0x50] ;  /* 0x000050003b087984 */ /* 0x000e220000000c00 */
        /* <DEDUP_REMOVED lines=8> */
[----:B------:R-:W2:Y:S01]  /*1440*/  LDG.E.128.CONSTANT R20, desc[UR10][R62.64+0x1000] ;  /* 0x0010000a3e147981 */ /* 0x000ea2000c1e9d00 */
[----:B------:R-:W-:Y:S02]  /*1450*/  HADD2.F32 R18, -RZ, R19.H1_H1 ;  /* 0x30000013ff127230 */ /* 0x000fe40000004100 */
[----:B---3--:R-:W-:Y:S02]  /*1460*/  HADD2.F32 R34, -RZ, R40.H0_H0 ;  /* 0x20000028ff227230 */ /* 0x008fe40000004100 */
[----:B------:R-:W-:Y:S02]  /*1470*/  HADD2.F32 R33, -RZ, R35.H1_H1 ;  /* 0x30000023ff217230 */ /* 0x000fe40000004100 */
[----:B0-----:R-:W-:-:S05]  /*1480*/  HADD2.F32 R19, -RZ, R8.H0_H0 ;  /* 0x20000008ff137230 */ /* 0x001fca0000004100 */
[----:B------:R-:W-:Y:S01]  /*1490*/  FFMA.FTZ R34, R19, R34, R30 ;  /* 0x0000002213227223 */ /* 0x000fe2000001001e */
[----:B------:R-:W-:Y:S02]  /*14a0*/  HADD2.F32 R19, -RZ, R8.H1_H1 ;  /* 0x30000008ff137230 */ /* 0x000fe40000004100 */
[----:B------:R-:W-:-:S05]  /*14b0*/  HADD2.F32 R8, -RZ, R40.H1_H1 ;  /* 0x30000028ff087230 */ /* 0x000fca0000004100 */
[----:B------:R-:W-:Y:S01]  /*14c0*/  FFMA.FTZ R8, R19, R8, R16 ;  /* 0x0000000813087223 */ /* 0x000fe20000010010 */
[--C-:B------:R-:W-:Y:S02]  /*14d0*/  HADD2.F32 R16, -RZ, R9.reuse.H0_H0 ;  /* 0x20000009ff107230 */ /* 0x100fe40000004100 */
[----:B------:R-:W-:Y:S02]  /*14e0*/  HADD2.F32 R19, -RZ, R9.H1_H1 ;  /* 0x30000009ff137230 */ /* 0x000fe40000004100 */
[--C-:B------:R-:W-:Y:S02]  /*14f0*/  HADD2.F32 R9, -RZ, R41.reuse.H0_H0 ;  /* 0x20000029ff097230 */ /* 0x100fe40000004100 */
[----:B------:R-:W-:Y:S02]  /*1500*/  HADD2.F32 R41, -RZ, R41.H1_H1 ;  /* 0x30000029ff297230 */ /* 0x000fe40000004100 */
[----:B------:R-:W-:Y:S01]  /*1510*/  FFMA.FTZ R33, R18, R33, R29 ;  /* 0x0000002112217223 */ /* 0x000fe2000001001d */
[----:B------:R-:W-:-:S02]  /*1520*/  FFMA.FTZ R9, R16, R9, R17 ;  /* 0x0000000910097223 */ /* 0x000fc40000010011 */
[----:B------:R-:W-:Y:S02]  /*1530*/  FFMA.FTZ R36, R19, R41, R36 ;  /* 0x0000002913247223 */ /* 0x000fe40000010024 */
[----:B------:R-:W0:Y:S01]  /*1540*/  LDS.128 R16, [R59+0x60] ;  /* 0x000060003b107984 */ /* 0x000e220000000c00 */
[----:B------:R-:W-:Y:S02]  /*1550*/  HADD2.F32 R35, -RZ, R10.H0_H0 ;  /* 0x2000000aff237230 */ /* 0x000fe40000004100 */
[----:B------:R-:W-:-:S05]  /*1560*/  HADD2.F32 R29, -RZ, R42.H0_H0 ;  /* 0x2000002aff1d7230 */ /* 0x000fca0000004100 */
[----:B------:R-:W-:Y:S01]  /*1570*/  FFMA.FTZ R35, R35, R29, R28 ;  /* 0x0000001d23237223 */ /* 0x000fe2000001001c */
[----:B------:R-:W-:Y:S02]  /*1580*/  HADD2.F32 R29, -RZ, R10.H1_H1 ;  /* 0x3000000aff1d7230 */ /* 0x000fe40000004100 */
[----:B------:R-:W-:Y:S02]  /*1590*/  HADD2.F32 R10, -RZ, R42.H1_H1 ;  /* 0x3000002aff0a7230 */ /* 0x000fe40000004100 */
[----:B------:R-:W-:-:S03]  /*15a0*/  HADD2.F32 R28, -RZ, R43.H0_H0 ;  /* 0x2000002bff1c7230 */ /* 0x000fc60000004100 */
[----:B------:R-:W-:Y:S01]  /*15b0*/  FFMA.FTZ R10, R29, R10, R32 ;  /* 0x0000000a1d0a7223 */ /* 0x000fe20000010020 */
[----:B------:R-:W-:Y:S02]  /*15c0*/  HADD2.F32 R32, -RZ, R11.H0_H0 ;  /* 0x2000000bff207230 */ /* 0x000fe40000004100 */
[----:B------:R-:W-:-:S03]  /*15d0*/  HADD2.F32 R37, -RZ, R43.H1_H1 ;  /* 0x3000002bff257230 */ /* 0x000fc60000004100 */
[----:B------:R-:W-:Y:S02]  /*15e0*/  FFMA.FTZ R32, R32, R28, R31 ;  /* 0x0000001c20207223 */ /* 0x000fe4000001001f */
[----:B------:R-:W3:Y:S01]  /*15f0*/  LDG.E.128.CONSTANT R28, desc[UR10][R62.64+0x1200] ;  /* 0x0012000a3e1c7981 */ /* 0x000ee2000c1e9d00 */
[----:B------:R-:W-:-:S05]  /*1600*/  HADD2.F32 R38, -RZ, R11.H1_H1 ;  /* 0x3000000bff267230 */ /* 0x000fca0000004100 */
[----:B------:R-:W-:Y:S01]  /*1610*/  FFMA.FTZ R37, R38, R37, R33 ;  /* 0x0000002526257223 */ /* 0x000fe20000010021 */
[--C-:B----4-:R-:W-:Y:S02]  /*1620*/  HADD2.F32 R38, -RZ, R12.reuse.H0_H0 ;  /* 0x2000000cff267230 */ /* 0x110fe40000004100 */
[----:B------:R-:W-:Y:S02]  /*1630*/  HADD2.F32 R12, -RZ, R12.H1_H1 ;  /* 0x3000000cff0c7230 */ /* 0x000fe40000004100 */
[----:B0-----:R-:W-:-:S05]  /*1640*/  HADD2.F32 R11, -RZ, R16.H0_H0 ;  /* 0x20000010ff0b7230 */ /* 0x001fca0000004100 */
[----:B------:R-:W-:Y:S01]  /*1650*/  FFMA.FTZ R38, R11, R38, R34 ;  /* 0x000000260b267223 */ /* 0x000fe20000010022 */
        /* <DEDUP_REMOVED lines=10> */
[----:B------:R-:W-:Y:S02]  /*1700*/  HADD2.F32 R9, -RZ, R18.H1_H1 ;  /* 0x30000012ff097230 */ /* 0x000fe40000004100 */
[----:B------:R-:W-:Y:S02]  /*1710*/  HADD2.F32 R14, -RZ, R14.H1_H1 ;  /* 0x3000000eff0e7230 */ /* 0x000fe40000004100 */
[----:B------:R-:W-:-:S03]  /*1720*/  FFMA.FTZ R13, R8, R13, R35 ;  /* 0x0000000d080d7223 */ /* 0x000fc60000010023 */
[----:B------:R-:W-:Y:S02]  /*1730*/  FFMA.FTZ R14, R9, R14, R10 ;  /* 0x0000000e090e7223 */ /* 0x000fe4000001000a */
[----:B------:R-:W0:Y:S01]  /*1740*/  LDS.128 R8, [R59+0x70] ;  /* 0x000070003b087984 */ /* 0x000e220000000c00 */
[----:B------:R-:W-:Y:S02]  /*1750*/  HADD2.F32 R39, -RZ, R19.H0_H0 ;  /* 0x20000013ff277230 */ /* 0x000fe40000004100 */
[----:B------:R-:W-:-:S05]  /*1760*/  HADD2.F32 R17, -RZ, R15.H0_H0 ;  /* 0x2000000fff117230 */ /* 0x000fca0000004100 */
[----:B------:R-:W-:Y:S02]  /*1770*/  FFMA.FTZ R39, R39, R17, R32 ;  /* 0x0000001127277223 */ /* 0x000fe40000010020 */
[----:B------:R-:W4:Y:S01]  /*1780*/  LDG.E.128.CONSTANT R32, desc[UR10][R62.64+0x1400] ;  /* 0x0014000a3e207981 */ /* 0x000f22000c1e9d00 */
[----:B------:R-:W-:Y:S02]  /*1790*/  HADD2.F32 R15, -RZ, R15.H1_H1 ;  /* 0x3000000fff0f7230 */ /* 0x000fe40000004100 */
[----:B------:R-:W-:Y:S02]  /*17a0*/  HADD2.F32 R18, -RZ, R19.H1_H1 ;  /* 0x30000013ff127230 */ /* 0x000fe40000004100 */
[----:B------:R-:W-:-:S03]  /*17b0*/  HADD2.F32 R17, -RZ, R24.H0_H0 ;  /* 0x20000018ff117230 */ /* 0x000fc60000004100 */
[----:B------:R-:W-:Y:S01]  /*17c0*/  FFMA.FTZ R37, R18, R15, R37 ;  /* 0x0000000f12257223 */ /* 0x000fe20000010025 */
[----:B------:R-:W-:Y:S02]  /*17d0*/  HADD2.F32 R40, -RZ, R25.H0_H0 ;  /* 0x20000019ff287230 */ /* 0x000fe40000004100 */
[----:B0-----:R-:W-:-:S05]  /*17e0*/  HADD2.F32 R15, -RZ, R8.H0_H0 ;  /* 0x20000008ff0f7230 */ /* 0x001fca0000004100 */
[----:B------:R-:W-:Y:S01]  /*17f0*/  FFMA.FTZ R38, R15, R17, R38 ;  /* 0x000000110f267223 */ /* 0x000fe20000010026 */
[----:B------:R-:W-:Y:S02]  /*1800*/  HADD2.F32 R15, -RZ, R8.H1_H1 ;  /* 0x30000008ff0f7230 */ /* 0x000fe40000004100 */
[----:B------:R-:W-:-:S05]  /*1810*/  HADD2.F32 R8, -RZ, R24.H1_H1 ;  /* 0x30000018ff087230 */ /* 0x000fca0000004100 */
[----:B------:R-:W-:Y:S01]  /*1820*/  FFMA.FTZ R8, R15, R8, R12 ;  /* 0x000000080f087223 */ /* 0x000fe2000001000c */
        /* <DEDUP_REMOVED lines=8> */
[----:B------:R-:W-:Y:S02]  /*18b0*/  HADD2.F32 R25, -RZ, R10.H1_H1 ;  /* 0x3000000aff197230 */ /* 0x000fe40000004100 */
[----:B------:R-:W-:Y:S02]  /*18c0*/  HADD2.F32 R26, -RZ, R26.H1_H1 ;  /* 0x3000001aff1a7230 */ /* 0x000fe40000004100 */
[----:B------:R-:W-:-:S03]  /*18d0*/  FFMA.FTZ R24, R24, R9, R13 ;  /* 0x0000000918187223 */ /* 0x000fc6000001000d */
[----:B------:R-:W-:Y:S02]  /*18e0*/  FFMA.FTZ R25, R25, R26, R14 ;  /* 0x0000001a19197223 */ /* 0x000fe4000001000e */
[----:B------:R-:W0:Y:S01]  /*18f0*/  LDS.128 R12, [R59+0x80] ;  /* 0x000080003b0c7984 */ /* 0x000e220000000c00 */
[----:B------:R-:W-:Y:S02]  /*1900*/  HADD2.F32 R10, -RZ, R11.H0_H0 ;  /* 0x2000000bff0a7230 */ /* 0x000fe40000004100 */
[--C-:B------:R-:W-:Y:S02]  /*1910*/  HADD2.F32 R9, -RZ, R27.reuse.H0_H0 ;  /* 0x2000001bff097230 */ /* 0x100fe40000004100 */
[----:B------:R-:W-:-:S03]  /*1920*/  HADD2.F32 R27, -RZ, R27.H1_H1 ;  /* 0x3000001bff1b7230 */ /* 0x000fc60000004100 */
[----:B------:R-:W-:Y:S01]  /*1930*/  FFMA.FTZ R39, R10, R9, R39 ;  /* 0x000000090a277223 */ /* 0x000fe20000010027 */
[----:B------:R-:W-:-:S05]  /*1940*/  HADD2.F32 R10, -RZ, R11.H1_H1 ;  /* 0x3000000bff0a7230 */ /* 0x000fca0000004100 */
[----:B------:R-:W-:Y:S01]  /*1950*/  FFMA.FTZ R37, R10, R27, R37 ;  /* 0x0000001b0a257223 */ /* 0x000fe20000010025 */
[----:B0-----:R-:W-:Y:S02]  /*1960*/  HADD2.F32 R9, -RZ, R12.H0_H0 ;  /* 0x2000000cff097230 */ /* 0x001fe40000004100 */
[----:B--2---:R-:W-:-:S05]  /*1970*/  HADD2.F32 R10, -RZ, R20.H0_H0 ;  /* 0x20000014ff0a7230 */ /* 0x004fca0000004100 */
[----:B------:R-:W-:Y:S01]  /*1980*/  FFMA.FTZ R38, R9, R10, R38 ;  /* 0x0000000a09267223 */ /* 0x000fe20000010026 */
[----:B------:R-:W-:Y:S02]  /*1990*/  HADD2.F32 R9, -RZ, R12.H1_H1 ;  /* 0x3000000cff097230 */ /* 0x000fe40000004100 */
[----:B------:R-:W-:-:S05]  /*19a0*/  HADD2.F32 R12, -RZ, R20.H1_H1 ;  /* 0x30000014ff0c7230 */ /* 0x000fca0000004100 */
[----:B------:R-:W-:Y:S01]  /*19b0*/  FFMA.FTZ R12, R9, R12, R8 ;  /* 0x0000000c090c7223 */ /* 0x000fe20000010008 */
        /* <DEDUP_REMOVED lines=11> */
[--C-:B------:R-:W-:Y:S02]  /*1a70*/  HADD2.F32 R27, -RZ, R23.reuse.H0_H0 ;  /* 0x20000017ff1b7230 */ /* 0x100fe40000004100 */
[----:B------:R-:W-:Y:S02]  /*1a80*/  HADD2.F32 R23, -RZ, R23.H1_H1 ;  /* 0x30000017ff177230 */ /* 0x000fe40000004100 */
[----:B------:R-:W-:Y:S01]  /*1a90*/  FFMA.FTZ R25, R14, R22, R25 ;  /* 0x000000160e197223 */ /* 0x000fe20000010019 */
[----:B------:R-:W-:-:S02]  /*1aa0*/  HADD2.F32 R26, -RZ, R15.H1_H1 ;  /* 0x3000000fff1a7230 */ /* 0x000fc40000004100 */
[----:B------:R-:W-:Y:S02]  /*1ab0*/  HADD2.F32 R14, -RZ, R15.H0_H0 ;  /* 0x2000000fff0e7230 */ /* 0x000fe40000004100 */
[----:B------:R-:W-:Y:S01]  /*1ac0*/  FFMA.FTZ R24, R13, R20, R24 ;  /* 0x000000140d187223 */ /* 0x000fe20000010018 */
[----:B------:R-:W-:Y:S02]  /*1ad0*/  FFMA.FTZ R26, R26, R23, R37 ;  /* 0x000000171a1a7223 */ /* 0x000fe40000010025 */
[----:B------:R-:W-:Y:S01]  /*1ae0*/  FFMA.FTZ R27, R14, R27, R39 ;  /* 0x0000001b0e1b7223 */ /* 0x000fe20000010027 */
[----:B------:R-:W2:Y:S01]  /*1af0*/  LDG.E.128.CONSTANT R20, desc[UR10][R62.64+0x1800] ;  /* 0x0018000a3e147981 */ /* 0x000ea2000c1e9d00 */
[--C-:B0-----:R-:W-:Y:S02]  /*1b00*/  HADD2.F32 R41, -RZ, R8.reuse.H0_H0 ;  /* 0x20000008ff297230 */ /* 0x101fe40000004100 */
[----:B------:R-:W-:Y:S02]  /*1b10*/  HADD2.F32 R13, -RZ, R8.H1_H1 ;  /* 0x30000008ff0d7230 */ /* 0x000fe40000004100 */
[----:B------:R-:W-:-:S02]  /*1b20*/  HADD2.F32 R15, -RZ, R9.H0_H0 ;  /* 0x20000009ff0f7230 */ /* 0x000fc40000004100 */
[--C-:B---3--:R-:W-:Y:S02]  /*1b30*/  HADD2.F32 R8, -RZ, R28.reuse.H0_H0 ;  /* 0x2000001cff087230 */ /* 0x108fe40000004100 */
[----:B------:R-:W-:Y:S02]  /*1b40*/  HADD2.F32 R28, -RZ, R28.H1_H1 ;  /* 0x3000001cff1c7230 */ /* 0x000fe40000004100 */
[----:B------:R-:W-:Y:S02]  /*1b50*/  HADD2.F32 R14, -RZ, R29.H0_H0 ;  /* 0x2000001dff0e7230 */ /* 0x000fe40000004100 */
[----:B------:R-:W-:Y:S01]  /*1b60*/  FFMA.FTZ R41, R41, R8, R38 ;  /* 0x0000000829297223 */ /* 0x000fe20000010026 */
[----:B------:R-:W-:Y:S02]  /*1b70*/  FFMA.FTZ R28, R13, R28, R12 ;  /* 0x0000001c0d1c7223 */ /* 0x000fe4000001000c */
[----:B------:R-:W-:Y:S02]  /*1b80*/  FFMA.FTZ R8, R15, R14, R40 ;  /* 0x0000000e0f087223 */ /* 0x000fe40000010028 */
[----:B------:R-:W0:Y:S01]  /*1b90*/  LDS.128 R12, [R59+0xa0] ;  /* 0x0000a0003b0c7984 */ /* 0x000e220000000c00 */
[----:B------:R-:W-:-:S02]  /*1ba0*/  HADD2.F32 R9, -RZ, R9.H1_H1 ;  /* 0x30000009ff097230 */ /* 0x000fc40000004100 */
[----:B------:R-:W-:Y:S02]  /*1bb0*/  HADD2.F32 R38, -RZ, R29.H1_H1 ;  /* 0x3000001dff267230 */ /* 0x000fe40000004100 */
[----:B------:R-:W-:-:S03]  /*1bc0*/  HADD2.F32 R39, -RZ, R10.H0_H0 ;  /* 0x2000000aff277230 */ /* 0x000fc60000004100 */
[----:B------:R-:W-:Y:S01]  /*1bd0*/  FFMA.FTZ R38, R9, R38, R36 ;  /* 0x0000002609267223 */ /* 0x000fe20000010024 */
[----:B------:R-:W-:Y:S02]  /*1be0*/  HADD2.F32 R36, -RZ, R10.H1_H1 ;  /* 0x3000000aff247230 */ /* 0x000fe40000004100 */
[--C-:B------:R-:W-:Y:S02]  /*1bf0*/  HADD2.F32 R9, -RZ, R30.reuse.H0_H0 ;  /* 0x2000001eff097230 */ /* 0x100fe40000004100 */
[----:B------:R-:W-:Y:S02]  /*1c00*/  HADD2.F32 R10, -RZ, R11.H0_H0 ;  /* 0x2000000bff0a7230 */ /* 0x000fe40000004100 */
[----:B------:R-:W-:Y:S02]  /*1c10*/  HADD2.F32 R30, -RZ, R30.H1_H1 ;  /* 0x3000001eff1e7230 */ /* 0x000fe40000004100 */
[--C-:B------:R-:W-:Y:S02]  /*1c20*/  HADD2.F32 R37, -RZ, R31.reuse.H0_H0 ;  /* 0x2000001fff257230 */ /* 0x100fe40000004100 */
[----:B------:R-:W-:-:S02]  /*1c30*/  HADD2.F32 R40, -RZ, R31.H1_H1 ;  /* 0x3000001fff287230 */ /* 0x000fc40000004100 */
[----:B------:R-:W-:Y:S02]  /*1c40*/  HADD2.F32 R11, -RZ, R11.H1_H1 ;  /* 0x3000000bff0b7230 */ /* 0x000fe40000004100 */
[----:B------:R-:W-:Y:S01]  /*1c50*/  FFMA.FTZ R39, R39, R9, R24 ;  /* 0x0000000927277223 */ /* 0x000fe20000010018 */
[----:B------:R-:W-:Y:S01]  /*1c60*/  FFMA.FTZ R36, R36, R30, R25 ;  /* 0x0000001e24247223 */ /* 0x000fe20000010019 */
[----:B------:R-:W-:Y:S01]  /*1c70*/  FFMA.FTZ R37, R10, R37, R27 ;  /* 0x000000250a257223 */ /* 0x000fe2000001001b */
[----:B------:R-:W-:Y:S02]  /*1c80*/  FFMA.FTZ R40, R11, R40, R26 ;  /* 0x000000280b287223 */ /* 0x000fe4000001001a */
[----:B------:R-:W3:Y:S01]  /*1c90*/  LDG.E.128.CONSTANT R24, desc[UR10][R62.64+0x1a00] ;  /* 0x001a000a3e187981 */ /* 0x000ee2000c1e9d00 */
[----:B0-----:R-:W-:Y:S02]  /*1ca0*/  HADD2.F32 R9, -RZ, R12.H1_H1 ;  /* 0x3000000cff097230 */ /* 0x001fe40000004100 */
[----:B----4-:R-:W-:-:S02]  /*1cb0*/  HADD2.F32 R11, -RZ, R32.H0_H0 ;  /* 0x20000020ff0b7230 */ /* 0x010fc40000004100 */
[----:B------:R-:W-:-:S05]  /*1cc0*/  HADD2.F32 R32, -RZ, R32.H1_H1 ;  /* 0x30000020ff207230 */ /* 0x000fca0000004100 */
[----:B------:R-:W-:Y:S02]  /*1cd0*/  FFMA.FTZ R32, R9, R32, R28 ;  /* 0x0000002009207223 */ /* 0x000fe4000001001c */
[----:B------:R-:W0:Y:S01]  /*1ce0*/  LDS.128 R28, [R59+0xb0] ;  /* 0x0000b0003b1c7984 */ /* 0x000e220000000c00 */
[----:B------:R-:W-:Y:S02]  /*1cf0*/  HADD2.F32 R10, -RZ, R12.H0_H0 ;  /* 0x2000000cff0a7230 */ /* 0x000fe40000004100 */
[----:B------:R-:W-:-:S03]  /*1d00*/  HADD2.F32 R9, -RZ, R13.H0_H0 ;  /* 0x2000000dff097230 */ /* 0x000fc60000004100 */
[----:B------:R-:W-:Y:S01]  /*1d10*/  FFMA.FTZ R12, R10, R11, R41 ;  /* 0x0000000b0a0c7223 */ /* 0x000fe20000010029 */
[--C-:B------:R-:W-:Y:S02]  /*1d20*/  HADD2.F32 R10, -RZ, R33.reuse.H0_H0 ;  /* 0x20000021ff0a7230 */ /* 0x100fe40000004100 */
[----:B------:R-:W-:-:S03]  /*1d30*/  HADD2.F32 R11, -RZ, R33.H1_H1 ;  /* 0x30000021ff0b7230 */ /* 0x000fc60000004100 */
[----:B------:R-:W-:Y:S01]  /*1d40*/  FFMA.FTZ R33, R9, R10, R8 ;  /* 0x0000000a09217223 */ /* 0x000fe20000010008 */
[----:B------:R-:W-:Y:S02]  /*1d50*/  HADD2.F32 R8, -RZ, R14.H0_H0 ;  /* 0x2000000eff087230 */ /* 0x000fe40000004100 */
[--C-:B------:R-:W-:Y:S02]  /*1d60*/  HADD2.F32 R9, -RZ, R34.reuse.H0_H0 ;  /* 0x20000022ff097230 */ /* 0x100fe40000004100 */
[----:B------:R-:W-:-:S03]  /*1d70*/  HADD2.F32 R34, -RZ, R34.H1_H1 ;  /* 0x30000022ff227230 */ /* 0x000fc60000004100 */
[----:B------:R-:W-:Y:S01]  /*1d80*/  FFMA.FTZ R39, R8, R9, R39 ;  /* 0x0000000908277223 */ /* 0x000fe20000010027 */
[----:B------:R-:W-:Y:S02]  /*1d90*/  HADD2.F32 R9, -RZ, R14.H1_H1 ;  /* 0x3000000eff097230 */ /* 0x000fe40000004100 */
[----:B------:R-:W-:Y:S02]  /*1da0*/  HADD2.F32 R13, -RZ, R13.H1_H1 ;  /* 0x3000000dff0d7230 */ /* 0x000fe40000004100 */
[----:B------:R-:W-:Y:S02]  /*1db0*/  HADD2.F32 R8, -RZ, R15.H0_H0 ;  /* 0x2000000fff087230 */ /* 0x000fe40000004100 */
[----:B------:R-:W-:Y:S01]  /*1dc0*/  FFMA.FTZ R36, R9, R34, R36 ;  /* 0x0000002209247223 */ /* 0x000fe20000010024 */
[--C-:B------:R-:W-:Y:S02]  /*1dd0*/  HADD2.F32 R9, -RZ, R35.reuse.H0_H0 ;  /* 0x20000023ff097230 */ /* 0x100fe40000004100 */
[----:B------:R-:W-:Y:S01]  /*1de0*/  FFMA.FTZ R38, R13, R11, R38 ;  /* 0x0000000b0d267223 */ /* 0x000fe20000010026 */
[----:B------:R-:W-:-:S02]  /*1df0*/  HADD2.F32 R35, -RZ, R35.H1_H1 ;  /* 0x30000023ff237230 */ /* 0x000fc40000004100 */
[----:B------:R-:W-:Y:S02]  /*1e00*/  HADD2.F32 R15, -RZ, R15.H1_H1 ;  /* 0x3000000fff0f7230 */ /* 0x000fe40000004100 */
[----:B------:R-:W-:Y:S02]  /*1e10*/  FFMA.FTZ R37, R8, R9, R37 ;  /* 0x0000000908257223 */ /* 0x000fe40000010025 */
[----:B------:R-:W4:Y:S01]  /*1e20*/  LDG.E.128.CONSTANT R8, desc[UR10][R62.64+0x1c00] ;  /* 0x001c000a3e087981 */ /* 0x000f22000c1e9d00 */
[----:B0-----:R-:W-:Y:S02]  /*1e30*/  HADD2.F32 R41, -RZ, R28.H0_H0 ;  /* 0x2000001cff297230 */ /* 0x001fe40000004100 */
[----:B------:R-:W-:Y:S02]  /*1e40*/  HADD2.F32 R13, -RZ, R16.H0_H0 ;  /* 0x20000010ff0d7230 */ /* 0x000fe40000004100 */
[----:B------:R-:W-:-:S03]  /*1e50*/  FFMA.FTZ R40, R15, R35, R40 ;  /* 0x000000230f287223 */ /* 0x000fc60000010028 */
[----:B------:R-:W-:Y:S02]  /*1e60*/  FFMA.FTZ R41, R41, R13, R12 ;  /* 0x0000000d29297223 */ /* 0x000fe4000001000c */
[----:B------:R-:W4:Y:S01]  /*1e70*/  LDG.E.128.CONSTANT R12, desc[UR10][R62.64+0x1e00] ;  /* 0x001e000a3e0c7981 */ /* 0x000f22000c1e9d00 */
[----:B------:R-:W-:Y:S02]  /*1e80*/  HADD2.F32 R35, -RZ, R28.H1_H1 ;  /* 0x3000001cff237230 */ /* 0x000fe40000004100 */
[----:B------:R-:W-:Y:S02]  /*1e90*/  HADD2.F32 R28, -RZ, R16.H1_H1 ;  /* 0x30000010ff1c7230 */ /* 0x000fe40000004100 */
[----:B------:R-:W-:Y:S02]  /*1ea0*/  HADD2.F32 R42, -RZ, R29.H0_H0 ;  /* 0x2000001dff2a7230 */ /* 0x000fe40000004100 */
[----:B------:R-:W-:Y:S02]  /*1eb0*/  HADD2.F32 R16, -RZ, R17.H0_H0 ;  /* 0x20000011ff107230 */ /* 0x000fe40000004100 */
[----:B------:R-:W-:-:S03]  /*1ec0*/  FFMA.FTZ R28, R35, R28, R32 ;  /* 0x0000001c231c7223 */ /* 0x000fc60000010020 */
[----:B------:R-:W-:Y:S02]  /*1ed0*/  FFMA.FTZ R42, R42, R16, R33 ;  /* 0x000000102a2a7223 */ /* 0x000fe40000010021 */
[----:B------:R-:W0:Y:S01]  /*1ee0*/  LDS.128 R32, [R59+0xc0] ;  /* 0x0000c0003b207984 */ /* 0x000e220000000c00 */
[----:B------:R-:W-:Y:S02]  /*1ef0*/  HADD2.F32 R29, -RZ, R29.H1_H1 ;  /* 0x3000001dff1d7230 */ /* 0x000fe40000004100 */
[----:B------:R-:W-:Y:S02]  /*1f00*/  HADD2.F32 R17, -RZ, R17.H1_H1 ;  /* 0x30000011ff117230 */ /* 0x000fe40000004100 */
[----:B------:R-:W-:-:S03]  /*1f10*/  HADD2.F32 R16, -RZ, R30.H0_H0 ;  /* 0x2000001eff107230 */ /* 0x000fc60000004100 */
[----:B------:R-:W-:Y:S01]  /*1f20*/  FFMA.FTZ R38, R29, R17, R38 ;  /* 0x000000111d267223 */ /* 0x000fe20000010026 */
[--C-:B------:R-:W-:Y:S02]  /*1f30*/  HADD2.F32 R17, -RZ, R18.reuse.H0_H0 ;  /* 0x20000012ff117230 */ /* 0x100fe40000004100 */
[----:B------:R-:W-:-:S03]  /*1f40*/  HADD2.F32 R18, -RZ, R18.H1_H1 ;  /* 0x30000012ff127230 */ /* 0x000fc60000004100 */
[----:B------:R-:W-:Y:S01]  /*1f50*/  FFMA.FTZ R39, R16, R17, R39 ;  /* 0x0000001110277223 */ /* 0x000fe20000010027 */
[----:B------:R-:W-:Y:S02]  /*1f60*/  HADD2.F32 R17, -RZ, R30.H1_H1 ;  /* 0x3000001eff117230 */ /* 0x000fe40000004100 */
[----:B------:R-:W-:-:S03]  /*1f70*/  HADD2.F32 R16, -RZ, R31.H0_H0 ;  /* 0x2000001fff107230 */ /* 0x000fc60000004100 */
[----:B------:R-:W-:Y:S01]  /*1f80*/  FFMA.FTZ R36, R17, R18, R36 ;  /* 0x0000001211247223 */ /* 0x000fe20000010024 */
[--C-:B------:R-:W-:Y:S02]  /*1f90*/  HADD2.F32 R17, -RZ, R19.reuse.H0_H0 ;  /* 0x20000013ff117230 */ /* 0x100fe40000004100 */
[----:B------:R-:W-:Y:S02]  /*1fa0*/  HADD2.F32 R19, -RZ, R19.H1_H1 ;  /* 0x30000013ff137230 */ /* 0x000fe40000004100 */
[----:B------:R-:W-:Y:S02]  /*1fb0*/  HADD2.F32 R31, -RZ, R31.H1_H1 ;  /* 0x3000001fff1f7230 */ /* 0x000fe40000004100 */
[----:B------:R-:W-:-:S03]  /*1fc0*/  FFMA.FTZ R37, R16, R17, R37 ;  /* 0x0000001110257223 */ /* 0x000fc60000010025 */
[----:B------:R-:W-:Y:S01]  /*1fd0*/  FFMA.FTZ R40, R31, R19, R40 ;  /* 0x000000131f287223 */ /* 0x000fe20000010028 */
[--C-:B0-----:R-:W-:Y:S02]  /*1fe0*/  HADD2.F32 R16, -RZ, R32.reuse.H0_H0 ;  /* 0x20000020ff107230 */ /* 0x101fe40000004100 */
[----:B------:R-:W-:Y:S02]  /*1ff0*/  HADD2.F32 R29, -RZ, R32.H1_H1 ;  /* 0x30000020ff1d7230 */ /* 0x000fe40000004100 */
[----:B--2---:R-:W-:-:S05]  /*2000*/  HADD2.F32 R17, -RZ, R20.H0_H0 ;  /* 0x20000014ff117230 */ /* 0x004fca0000004100 */
[----:B------:R-:W-:Y:S02]  /*2010*/  FFMA.FTZ R41, R16, R17, R41 ;  /* 0x0000001110297223 */ /* 0x000fe40000010029 */
[----:B------:R-:W0:Y:S01]  /*2020*/  LDS.128 R16, [R59+0xd0] ;  /* 0x0000d0003b107984 */ /* 0x000e220000000c00 */
[----:B------:R-:W-:-:S05]  /*2030*/  HADD2.F32 R20, -RZ, R20.H1_H1 ;  /* 0x30000014ff147230 */ /* 0x000fca0000004100 */
[----:B------:R-:W-:Y:S01]  /*2040*/  FFMA.FTZ R28, R29, R20, R28 ;  /* 0x000000141d1c7223 */ /* 0x000fe2000001001c */
[----:B------:R-:W-:Y:S02]  /*2050*/  HADD2.F32 R29, -RZ, R33.H0_H0 ;  /* 0x20000021ff1d7230 */ /* 0x000fe40000004100 */
[----:B------:R-:W-:Y:S02]  /*2060*/  HADD2.F32 R20, -RZ, R21.H0_H0 ;  /* 0x20000015ff147230 */ /* 0x000fe40000004100 */
[----:B------:R-:W-:-:S03]  /*2070*/  HADD2.F32 R33, -RZ, R33.H1_H1 ;  /* 0x30000021ff217230 */ /* 0x000fc60000004100 */
[----:B------:R-:W-:Y:S01]  /*2080*/  FFMA.FTZ R42, R29, R20, R42 ;  /* 0x000000141d2a7223 */ /* 0x000fe2000001002a */
[----:B------:R-:W-:Y:S02]  /*2090*/  HADD2.F32 R20, -RZ, R34.H0_H0 ;  /* 0x20000022ff147230 */ /* 0x000fe40000004100 */
[----:B------:R-:W-:Y:S02]  /*20a0*/  HADD2.F32 R29, -RZ, R22.H0_H0 ;  /* 0x20000016ff1d7230 */ /* 0x000fe40000004100 */
[----:B------:R-:W-:-:S03]  /*20b0*/  HADD2.F32 R21, -RZ, R21.H1_H1 ;  /* 0x30000015ff157230 */ /* 0x000fc60000004100 */
[----:B------:R-:W-:Y:S01]  /*20c0*/  FFMA.FTZ R39, R20, R29, R39 ;  /* 0x0000001d14277223 */ /* 0x000fe20000010027 */
[----:B------:R-:W-:Y:S02]  /*20d0*/  HADD2.F32 R20, -RZ, R35.H0_H0 ;  /* 0x20000023ff147230 */ /* 0x000fe40000004100 */
[----:B------:R-:W-:Y:S01]  /*20e0*/  FFMA.FTZ R38, R33, R21, R38 ;  /* 0x0000001521267223 */ /* 0x000fe20000010026 */
[----:B------:R-:W-:Y:S02]  /*20f0*/  HADD2.F32 R29, -RZ, R23.H1_H1 ;  /* 0x30000017ff1d7230 */ /* 0x000fe40000004100 */
[----:B------:R-:W-:Y:S02]  /*2100*/  HADD2.F32 R35, -RZ, R35.H1_H1 ;  /* 0x30000023ff237230 */ /* 0x000fe40000004100 */
[----:B------:R-:W-:Y:S02]  /*2110*/  HADD2.F32 R21, -RZ, R34.H1_H1 ;  /* 0x30000022ff157230 */ /* 0x000fe40000004100 */
[----:B------:R-:W-:-:S02]  /*2120*/  HADD2.F32 R22, -RZ, R22.H1_H1 ;  /* 0x30000016ff167230 */ /* 0x000fc40000004100 */
[----:B------:R-:W-:-:S03]  /*2130*/  FFMA.FTZ R40, R35, R29, R40 ;  /* 0x0000001d23287223 */ /* 0x000fc60000010028 */
[----:B------:R-:W-:Y:S01]  /*2140*/  FFMA.FTZ R36, R21, R22, R36 ;  /* 0x0000001615247223 */ /* 0x000fe20000010024 */
[----:B------:R-:W-:Y:S02]  /*2150*/  HADD2.F32 R21, -RZ, R23.H0_H0 ;  /* 0x20000017ff157230 */ /* 0x000fe40000004100 */
[----:B0-----:R-:W-:-:S03]  /*2160*/  HADD2.F32 R30, -RZ, R16.H0_H0 ;  /* 0x20000010ff1e7230 */ /* 0x001fc60000004100 */
[----:B------:R-:W-:Y:S01]  /*2170*/  FFMA.FTZ R37, R20, R21, R37 ;  /* 0x0000001514257223 */ /* 0x000fe20000010025 */
[----:B------:R-:W-:Y:S01]  /*2180*/  HADD2.F32 R31, -RZ, R17.H0_H0 ;  /* 0x20000011ff1f7230 */ /* 0x000fe20000004100 */
[----:B------:R-:W0:Y:S01]  /*2190*/  LDS.128 R20, [R59+0xe0] ;  /* 0x0000e0003b147984 */ /* 0x000e220000000c00 */
[----:B---3--:R-:W-:-:S05]  /*21a0*/  HADD2.F32 R29, -RZ, R24.H0_H0 ;  /* 0x20000018ff1d7230 */ /* 0x008fca0000004100 */
        /* <DEDUP_REMOVED lines=9> */
[----:B------:R-:W-:Y:S02]  /*2240*/  HADD2.F32 R24, -RZ, R18.H0_H0 ;  /* 0x20000012ff187230 */ /* 0x000fe40000004100 */
[----:B------:R-:W-:-:S02]  /*2250*/  HADD2.F32 R32, -RZ, R26.H0_H0 ;  /* 0x2000001aff207230 */ /* 0x000fc40000004100 */
[----:B------:R-:W-:Y:S01]  /*2260*/  FFMA.FTZ R38, R17, R25, R38 ;  /* 0x0000001911267223 */ /* 0x000fe20000010026 */
[----:B------:R-:W-:Y:S02]  /*2270*/  HADD2.F32 R17, -RZ, R18.H1_H1 ;  /* 0x30000012ff117230 */ /* 0x000fe40000004100 */
[----:B------:R-:W-:Y:S02]  /*2280*/  HADD2.F32 R18, -RZ, R19.H0_H0 ;  /* 0x20000013ff127230 */ /* 0x000fe40000004100 */
[----:B------:R-:W-:Y:S01]  /*2290*/  FFMA.FTZ R39, R24, R32, R39 ;  /* 0x0000002018277223 */ /* 0x000fe20000010027 */
[--C-:B------:R-:W-:Y:S02]  /*22a0*/  HADD2.F32 R24, -RZ, R27.reuse.H0_H0 ;  /* 0x2000001bff187230 */ /* 0x100fe40000004100 */
[----:B------:R-:W-:Y:S02]  /*22b0*/  HADD2.F32 R27, -RZ, R27.H1_H1 ;  /* 0x3000001bff1b7230 */ /* 0x000fe40000004100 */
[----:B------:R-:W-:-:S02]  /*22c0*/  HADD2.F32 R19, -RZ, R19.H1_H1 ;  /* 0x30000013ff137230 */ /* 0x000fc40000004100 */
[----:B------:R-:W-:Y:S02]  /*22d0*/  HADD2.F32 R26, -RZ, R26.H1_H1 ;  /* 0x3000001aff1a7230 */ /* 0x000fe40000004100 */
[----:B------:R-:W-:Y:S01]  /*22e0*/  FFMA.FTZ R37, R18, R24, R37 ;  /* 0x0000001812257223 */ /* 0x000fe20000010025 */
[--C-:B0-----:R-:W-:Y:S02]  /*22f0*/  HADD2.F32 R24, -RZ, R20.reuse.H0_H0 ;  /* 0x20000014ff187230 */ /* 0x101fe40000004100 */
[----:B------:R-:W-:Y:S01]  /*2300*/  FFMA.FTZ R40, R19, R27, R40 ;  /* 0x0000001b13287223 */ /* 0x000fe20000010028 */
[----:B------:R-:W-:Y:S02]  /*2310*/  HADD2.F32 R27, -RZ, R20.H1_H1 ;  /* 0x30000014ff1b7230 */ /* 0x000fe40000004100 */
[----:B------:R-:W-:Y:S01]  /*2320*/  FFMA.FTZ R36, R17, R26, R36 ;  /* 0x0000001a11247223 */ /* 0x000fe20000010024 */
[----:B------:R-:W-:Y:S02]  /*2330*/  HADD2.F32 R20, -RZ, R22.H0_H0 ;  /* 0x20000016ff147230 */ /* 0x000fe40000004100 */
[----:B------:R-:W-:-:S02]  /*2340*/  HADD2.F32 R33, -RZ, R21.H0_H0 ;  /* 0x20000015ff217230 */ /* 0x000fc40000004100 */
[----:B------:R-:W-:Y:S02]  /*2350*/  HADD2.F32 R35, -RZ, R21.H1_H1 ;  /* 0x30000015ff237230 */ /* 0x000fe40000004100 */
[----:B------:R-:W-:Y:S02]  /*2360*/  HADD2.F32 R21, -RZ, R22.H1_H1 ;  /* 0x30000016ff157230 */ /* 0x000fe40000004100 */
[----:B----4-:R-:W-:Y:S02]  /*2370*/  HADD2.F32 R25, -RZ, R8.H1_H1 ;  /* 0x30000008ff197230 */ /* 0x010fe40000004100 */
[----:B------:R-:W-:Y:S02]  /*2380*/  HADD2.F32 R18, -RZ, R10.H0_H0 ;  /* 0x2000000aff127230 */ /* 0x000fe40000004100 */
[----:B------:R-:W-:Y:S02]  /*2390*/  HADD2.F32 R26, -RZ, R8.H0_H0 ;  /* 0x20000008ff1a7230 */ /* 0x000fe40000004100 */
[----:B------:R-:W-:-:S02]  /*23a0*/  HADD2.F32 R17, -RZ, R9.H0_H0 ;  /* 0x20000009ff117230 */ /* 0x000fc40000004100 */
[----:B------:R-:W-:Y:S02]  /*23b0*/  HADD2.F32 R19, -RZ, R9.H1_H1 ;  /* 0x30000009ff137230 */ /* 0x000fe40000004100 */
[----:B------:R-:W-:Y:S01]  /*23c0*/  FFMA.FTZ R16, R27, R25, R16 ;  /* 0x000000191b107223 */ /* 0x000fe20000010010 */
[----:B------:R-:W-:Y:S02]  /*23d0*/  HADD2.F32 R9, -RZ, R10.H1_H1 ;  /* 0x3000000aff097230 */ /* 0x000fe40000004100 */
[----:B------:R-:W-:Y:S01]  /*23e0*/  FFMA.FTZ R18, R20, R18, R39 ;  /* 0x0000001214127223 */ /* 0x000fe20000010027 */
[--C-:B-1----:R-:W-:Y:S02]  /*23f0*/  HADD2.F32 R20, -RZ, R28.reuse.H0_H0 ;  /* 0x2000001cff147230 */ /* 0x102fe40000004100 */
[----:B------:R-:W-:Y:S01]  /*2400*/  FFMA.FTZ R41, R24, R26, R41 ;  /* 0x0000001a18297223 */ /* 0x000fe20000010029 */
[----:B------:R-:W-:Y:S02]  /*2410*/  HADD2.F32 R25, -RZ, R28.H1_H1 ;  /* 0x3000001cff197230 */ /* 0x000fe40000004100 */
[----:B------:R-:W-:-:S02]  /*2420*/  HADD2.F32 R22, -RZ, R12.H0_H0 ;  /* 0x2000000cff167230 */ /* 0x000fc40000004100 */
[----:B------:R-:W-:Y:S02]  /*2430*/  HADD2.F32 R12, -RZ, R12.H1_H1 ;  /* 0x3000000cff0c7230 */ /* 0x000fe40000004100 */
[----:B------:R-:W-:Y:S01]  /*2440*/  FFMA.FTZ R9, R21, R9, R36 ;  /* 0x0000000915097223 */ /* 0x000fe20000010024 */
[----:B------:R-:W-:Y:S02]  /*2450*/  HADD2.F32 R24, -RZ, R29.H0_H0 ;  /* 0x2000001dff187230 */ /* 0x000fe40000004100 */
[----:B------:R-:W-:Y:S01]  /*2460*/  FFMA.FTZ R17, R33, R17, R42 ;  /* 0x0000001121117223 */ /* 0x000fe2000001002a */
[----:B------:R-:W-:Y:S02]  /*2470*/  HADD2.F32 R21, -RZ, R13.H0_H0 ;  /* 0x2000000dff157230 */ /* 0x000fe40000004100 */
[----:B------:R-:W-:Y:S01]  /*2480*/  FFMA.FTZ R20, R20, R22, R41 ;  /* 0x0000001614147223 */ /* 0x000fe20000010029 */
[----:B------:R-:W-:Y:S01]  /*2490*/  FFMA.FTZ R25, R25, R12, R16 ;  /* 0x0000000c19197223 */ /* 0x000fe20000010010 */
[----:B------:R-:W-:-:S02]  /*24a0*/  HADD2.F32 R8, -RZ, R11.H0_H0 ;  /* 0x2000000bff087230 */ /* 0x000fc40000004100 */
[----:B------:R-:W-:Y:S01]  /*24b0*/  FFMA.FTZ R19, R35, R19, R38 ;  /* 0x0000001323137223 */ /* 0x000fe20000010026 */
[----:B------:R-:W-:Y:S02]  /*24c0*/  HADD2.F32 R10, -RZ, R23.H0_H0 ;  /* 0x20000017ff0a7230 */ /* 0x000fe40000004100 */
[----:B------:R-:W-:Y:S02]  /*24d0*/  HADD2.F32 R12, -RZ, R29.H1_H1 ;  /* 0x3000001dff0c7230 */ /* 0x000fe40000004100 */
[----:B------:R-:W-:Y:S02]  /*24e0*/  HADD2.F32 R13, -RZ, R13.H1_H1 ;  /* 0x3000000dff0d7230 */ /* 0x000fe40000004100 */
[----:B------:R-:W-:Y:S01]  /*24f0*/  FFMA.FTZ R17, R24, R21, R17 ;  /* 0x0000001518117223 */ /* 0x000fe20000010011 */
[----:B------:R-:W-:Y:S01]  /*2500*/  FADD.FTZ R20, R20, R25 ;  /* 0x0000001914147221 */ /* 0x000fe20000010000 */
[----:B------:R-:W-:Y:S01]  /*2510*/  FFMA.FTZ R8, R10, R8, R37 ;  /* 0x000000080a087223 */ /* 0x000fe20000010025 */
[----:B------:R-:W-:-:S02]  /*2520*/  HADD2.F32 R10, -RZ, R14.H0_H0 ;  /* 0x2000000eff0a7230 */ /* 0x000fc40000004100 */
[----:B------:R-:W-:Y:S01]  /*2530*/  FFMA.FTZ R12, R12, R13, R19 ;  /* 0x0000000d0c0c7223 */ /* 0x000fe20000010013 */
[--C-:B------:R-:W-:Y:S02]  /*2540*/  HADD2.F32 R13, -RZ, R30.reuse.H0_H0 ;  /* 0x2000001eff0d7230 */ /* 0x100fe40000004100 */
[----:B------:R-:W-:Y:S01]  /*2550*/  FADD.FTZ R19, R17, R20 ;  /* 0x0000001411137221 */ /* 0x000fe20000010000 */
[----:B------:R-:W-:Y:S02]  /*2560*/  HADD2.F32 R30, -RZ, R30.H1_H1 ;  /* 0x3000001eff1e7230 */ /* 0x000fe40000004100 */
[----:B------:R-:W-:Y:S02]  /*2570*/  HADD2.F32 R14, -RZ, R14.H1_H1 ;  /* 0x3000000eff0e7230 */ /* 0x000fe40000004100 */
[----:B------:R-:W-:Y:S01]  /*2580*/  FFMA.FTZ R10, R13, R10, R18 ;  /* 0x0000000a0d0a7223 */ /* 0x000fe20000010012 */
[----:B------:R-:W-:Y:S01]  /*2590*/  FADD.FTZ R19, R12, R19 ;  /* 0x000000130c137221 */ /* 0x000fe20000010000 */
[----:B------:R-:W-:-:S02]  /*25a0*/  HADD2.F32 R11, -RZ, R11.H1_H1 ;  /* 0x3000000bff0b7230 */ /* 0x000fc40000004100 */
[----:B------:R-:W-:Y:S02]  /*25b0*/  HADD2.F32 R23, -RZ, R23.H1_H1 ;  /* 0x30000017ff177230 */ /* 0x000fe40000004100 */
[----:B------:R-:W-:Y:S01]  /*25c0*/  FFMA.FTZ R9, R30, R14, R9 ;  /* 0x0000000e1e097223 */ /* 0x000fe20000010009 */
[----:B------:R-:W-:Y:S02]  /*25d0*/  HADD2.F32 R17, -RZ, R31.H0_H0 ;  /* 0x2000001fff117230 */ /* 0x000fe40000004100 */
[----:B------:R-:W-:Y:S01]  /*25e0*/  FADD.FTZ R10, R10, R19 ;  /* 0x000000130a0a7221 */ /* 0x000fe20000010000 */
[----:B------:R-:W-:Y:S01]  /*25f0*/  HADD2.F32 R12, -RZ, R15.H0_H0 ;  /* 0x2000000fff0c7230 */ /* 0x000fe20000004100 */
[----:B------:R-:W-:Y:S01]  /*2600*/  I2FP.F32.S32 R13, R51 ;  /* 0x00000033000d7245 */ /* 0x000fe20000201400 */
[----:B------:R-:W-:Y:S02]  /*2610*/  HADD2.F32 R16, -RZ, R31.H1_H1 ;  /* 0x3000001fff107230 */ /* 0x000fe40000004100 */
[----:B------:R-:W-:Y:S01]  /*2620*/  FFMA.FTZ R11, R23, R11, R40 ;  /* 0x0000000b170b7223 */ /* 0x000fe20000010028 */
[----:B------:R-:W-:-:S02]  /*2630*/  HADD2.F32 R15, -RZ, R15.H1_H1 ;  /* 0x3000000fff0f7230 */ /* 0x000fc40000004100 */
[----:B------:R-:W-:Y:S01]  /*2640*/  FFMA.FTZ R8, R17, R12, R8 ;  /* 0x0000000c11087223 */ /* 0x000fe20000010008 */
[----:B------:R-:W-:Y:S01]  /*2650*/  FADD.FTZ R9, R9, R10 ;  /* 0x0000000a09097221 */ /* 0x000fe20000010000 */
[----:B-----5:R-:W-:Y:S01]  /*2660*/  FMUL.FTZ R13, R13, R56 ;  /* 0x000000380d0d7220 */ /* 0x020fe20000410000 */
[----:B------:R-:W-:Y:S01]  /*2670*/  FSETP.NEU.FTZ.AND P0, PT, R56, RZ, PT ;  /* 0x000000ff3800720b */ /* 0x000fe20003f1d000 */
[----:B------:R-:W-:Y:S01]  /*2680*/  FFMA.FTZ R11, R16, R15, R11 ;  /* 0x0000000f100b7223 */ /* 0x000fe2000001000b */
[----:B------:R-:W-:Y:S01]  /*2690*/  FADD.FTZ R8, R8, R9 ;  /* 0x0000000908087221 */ /* 0x000fe20000010000 */
[----:B------:R-:W-:Y:S02]  /*26a0*/  IADD3 R48, R48, 0x4, RZ ;  /* 0x0000000430307810 */ /* 0x000fe40007ffe0ff */
[----:B------:R-:W-:Y:S01]  /*26b0*/  FSEL R13, R13, RZ, P0 ;  /* 0x000000ff0d0d7208 */ /* 0x000fe20000000000 */
[----:B------:R-:W-:Y:S01]  /*26c0*/  FADD.FTZ R8, R11, R8 ;  /* 0x000000080b087221 */ /* 0x000fe20000010000 */
[----:B------:R-:W-:-:S02]  /*26d0*/  ISETP.GE.AND P2, PT, R48, R58, PT ;  /* 0x0000003a3000720c */ /* 0x000fc40003f46270 */
[----:B------:R-:W-:Y:S01]  /*26e0*/  ISETP.GE.AND P0, PT, R52, R57, PT ;  /* 0x000000393400720c */ /* 0x000fe20003f06270 */
[----:B------:R-:W-:Y:S01]  /*26f0*/  FFMA.FTZ R8, R8, UR5, R13 ;  /* 0x0000000508087c23 */ /* 0x000fe2000801000d */
[----:B------:R-:W-:-:S04]  /*2700*/  IADD3 R6, P1, R6, 0x10, RZ ;  /* 0x0000001006067810 */ /* 0x000fc80007f3e0ff */
[----:B------:R-:W-:Y:S01]  /*2710*/  FSEL R9, R8, RZ, !P0 ;  /* 0x000000ff08097208 */ /* 0x000fe20004000000 */
[----:B------:R-:W-:Y:S01]  /*2720*/  VIADD R51, R51, 0x80 ;  /* 0x0000008033337836 */ /* 0x000fe20000000000 */
[----:B------:R-:W-:Y:S01]  /*2730*/  IADD3 R52, R52, 0x80, RZ ;  /* 0x0000008034347810 */ /* 0x000fe20007ffe0ff */
[----:B------:R-:W-:Y:S02]  /*2740*/  IMAD.X R7, RZ, RZ, R7, P1 ;  /* 0x000000ffff077224 */ /* 0x000fe400008e0607 */
[----:B------:R0:W-:Y:S02]  /*2750*/  STS [R50], R9 ;  /* 0x0000000932007388 */ /* 0x0001e40000000800 */
[----:B------:R-:W-:Y:S02]  /*2760*/  @!P0 FMNMX.FTZ R53, R53, R8, !PT ;  /* 0x0000000835358209 */ /* 0x000fe40007810000 */
[----:B0-----:R-:W-:Y:S01]  /*2770*/  IADD3 R50, R50, 0x200, RZ ;  /* 0x0000020032327810 */ /* 0x001fe20007ffe0ff */
[----:B------:R-:W-:Y:S06]  /*2780*/  @!P2 BRA `(.L_x_22398) ;  /* 0xffffffe000fca947 */ /* 0x000fec000383ffff */
.L_x_22397:
[----:B------:R-:W-:Y:S05]  /*2790*/  BSYNC B0 ;  /* 0x0000000000007941 */ /* 0x000fea0003800000 */
.L_x_22396:
[----:B------:R-:W0:Y:S01]  /*27a0*/  SHFL.BFLY PT, R2, R53, 0x10, 0x1f ;  /* 0x0e001f0035027f89 */ /* 0x000e2200000e0000 */
        /* <DEDUP_REMOVED lines=16> */
[----:B------:R-:W-:Y:S01]  /*28b0*/  @!P0 MOV R4, 0x400 ;  /* 0x0000040000048802 */ /* 0x000fe20000000f00 */
[----:B------:R-:W2:Y:S03]  /*28c0*/  @!P1 S2R R10, SR_CgaCtaId ;  /* 0x00000000000a9919 */ /* 0x000ea60000008800 */
[----:B------:R-:W-:Y:S02]  /*28d0*/  @!P0 IADD3 R4, R4, 0x100, RZ ;  /* 0x0000010004048810 */ /* 0x000fe40007ffe0ff */
[----:B0-----:R-:W-:Y:S02]  /*28e0*/  FMNMX.FTZ R9, R6, R7, !PT ;  /* 0x0000000706097209 */ /* 0x001fe40007810000 */
[----:B------:R-:W-:-:S03]  /*28f0*/  @!P1 MOV R7, 0x400 ;  /* 0x0000040000079802 */ /* 0x000fc60000000f00 */
[----:B------:R-:W0:Y:S02]  /*2900*/  SHFL.BFLY PT, R8, R9, 0x1, 0x1f ;  /* 0x0c201f0009087f89 */ /* 0x000e2400000e0000 */
[----:B------:R-:W-:Y:S01]  /*2910*/  @!P1 VIADD R7, R7, 0x100 ;  /* 0x0000010007079836 */ /* 0x000fe20000000000 */
[----:B-1----:R-:W-:Y:S02]  /*2920*/  @!P0 LEA R5, R11, R4, 0x18 ;  /* 0x000000040b058211 */ /* 0x002fe400078ec0ff */
[----:B------:R-:W-:Y:S02]  /*2930*/  SHF.R.S32.HI R4, RZ, 0x5, R12 ;  /* 0x00000005ff047819 */ /* 0x000fe4000001140c */
[----:B--2---:R-:W-:Y:S02]  /*2940*/  @!P1 LEA R11, R10, R7, 0x18 ;  /* 0x000000070a0b9211 */ /* 0x004fe400078ec0ff */
[----:B------:R-:W-:Y:S02]  /*2950*/  @!P0 LEA R6, R4, R5, 0x2 ;  /* 0x0000000504068211 */ /* 0x000fe400078e10ff */
[----:B0-----:R-:W-:Y:S01]  /*2960*/  @!P0 FMNMX.FTZ R7, R9, R8, !PT ;  /* 0x0000000809078209 */ /* 0x001fe20007810000 */
[----:B------:R-:W-:Y:S01]  /*2970*/  IMAD.MOV.U32 R8, RZ, RZ, -0x800001 ;  /* 0xff7fffffff087424 */ /* 0x000fe200078e00ff */
[----:B------:R-:W-:Y:S01]  /*2980*/  @!P1 LEA R9, R2, R11, 0x2 ;  /* 0x0000000b02099211 */ /* 0x000fe200078e10ff */
[----:B------:R-:W-:-:S02]  /*2990*/  IMAD R11, R47, -0x10, R58 ;  /* 0xfffffff02f0b7824 */ /* 0x000fc400078e023a */
[----:B------:R0:W-:Y:S03]  /*29a0*/  @!P0 STS [R6], R7 ;  /* 0x0000000706008388 */ /* 0x0001e60000000800 */
[----:B------:R-:W-:Y:S01]  /*29b0*/  LEA R12, R11, R30, 0x5 ;  /* 0x0000001e0b0c7211 */ /* 0x000fe200078e28ff */
[----:B------:R-:W-:Y:S03]  /*29c0*/  BAR.SYNC.DEFER_BLOCKING 0x0 ;  /* 0x0000000000007b1d */ /* 0x000fe60000010000 */
[C---:B------:R-:W-:Y:S01]  /*29d0*/  VIMNMX R11, R57.reuse, R12, PT ;  /* 0x0000000c390b7248 */ /* 0x040fe20003fe0100 */
[----:B0-----:R-:W-:-:S03]  /*29e0*/  VIADD R7, R57, 0x1f ;  /* 0x0000001f39077836 */ /* 0x001fc60000000000 */
[----:B------:R-:W-:Y:S01]  /*29f0*/  IADD3 R6, -R30, R11, RZ ;  /* 0x0000000b1e067210 */ /* 0x000fe20007ffe1ff */
[----:B------:R-:W0:Y:S03]  /*2a00*/  @!P1 LDS R8, [R9] ;  /* 0x0000000009089984 */ /* 0x000e260000000800 */
[----:B------:R-:W-:Y:S01]  /*2a10*/  ISETP.GE.AND P1, PT, R3, R6, PT ;  /* 0x000000060300720c */ /* 0x000fe20003f26270 */
[----:B0-----:R-:W0:Y:S02]  /*2a20*/  SHFL.BFLY PT, R5, R8, 0x2, 0x1f ;  /* 0x0c401f0008057f89 */ /* 0x001e2400000e0000 */
[----:B0-----:R-:W-:Y:S02]  /*2a30*/  FMNMX.FTZ R10, R5, R8, !PT ;  /* 0x00000008050a7209 */ /* 0x001fe40007810000 */
[----:B------:R-:W-:-:S03]  /*2a40*/  SHF.R.S32.HI R8, RZ, 0x1f, R7 ;  /* 0x0000001fff087819 */ /* 0x000fc60000011407 */
[----:B------:R-:W0:Y:S01]  /*2a50*/  SHFL.BFLY PT, R5, R10, 0x1, 0x1f ;  /* 0x0c201f000a057f89 */ /* 0x000e2200000e0000 */
[----:B------:R-:W-:Y:S01]  /*2a60*/  LEA.HI R7, R8, R7, RZ, 0x5 ;  /* 0x0000000708077211 */ /* 0x000fe200078f28ff */
[----:B------:R-:W-:-:S03]  /*2a70*/  IMAD.MOV.U32 R8, RZ, RZ, RZ ;  /* 0x000000ffff087224 */ /* 0x000fc600078e00ff */
[----:B------:R-:W-:Y:S02]  /*2a80*/  SHF.R.S32.HI R7, RZ, 0x5, R7 ;  /* 0x00000005ff077819 */ /* 0x000fe40000011407 */
[----:B0-----:R-:W-:-:S06]  /*2a90*/  FMNMX.FTZ R5, R10, R5, !PT ;  /* 0x000000050a057209 */ /* 0x001fcc0007810000 */
[----:B------:R-:W0:Y:S01]  /*2aa0*/  SHFL.IDX PT, R5, R5, RZ, 0x1f ;  /* 0x00001fff05057589 */ /* 0x000e2200000e0000 */
[----:B------:R-:W-:Y:S05]  /*2ab0*/  @P1 BRA `(.L_x_22400) ;  /* 0x0000000c00a01947 */ /* 0x000fea0003800000 */
[----:B------:R-:W-:Y:S01]  /*2ac0*/  MOV R8, 0xfffffff0 ;  /* 0xfffffff000087802 */ /* 0x000fe20000000f00 */
[----:B------:R-:W-:Y:S01]  /*2ad0*/  BSSY B1, `(.L_x_22401) ;  /* 0x0000021000017945 */ /* 0x000fe20003800000 */
[----:B------:R-:W-:-:S03]  /*2ae0*/  IMAD.MOV.U32 R11, RZ, RZ, R3 ;  /* 0x000000ffff0b7224 */ /* 0x000fc600078e0003 */
        /* <DEDUP_REMOVED lines=20> */
.L_x_22403:
        /* <DEDUP_REMOVED lines=11> */
.L_x_22402:
[----:B------:R-:W-:Y:S05]  /*2ce0*/  BSYNC B1 ;  /* 0x0000000000017941 */ /* 0x000fea0003800000 */
.L_x_22401:
        /* <DEDUP_REMOVED lines=14> */
.L_x_22406:
        /* <DEDUP_REMOVED lines=100> */
.L_x_22405:
[----:B------:R-:W-:Y:S05]  /*3410*/  BSYNC B1 ;  /* 0x0000000000017941 */ /* 0x000fea0003800000 */
.L_x_22404:
        /* <DEDUP_REMOVED lines=55> */
.L_x_22408:
[----:B------:R-:W-:Y:S05]  /*3790*/  BSYNC B1 ;  /* 0x0000000000017941 */ /* 0x000fea0003800000 */
.L_x_22407:
        /* <DEDUP_REMOVED lines=26> */
.L_x_22400:
[----:B------:R-:W-:Y:S05]  /*3940*/  BSYNC B0 ;  /* 0x0000000000007941 */ /* 0x000fea0003800000 */
.L_x_22399:
        /* <DEDUP_REMOVED lines=57> */
.L_x_22413:
        /* <DEDUP_REMOVED lines=8> */
.L_x_22412:
[----:B------:R-:W-:Y:S05]  /*3d60*/  BSYNC B1 ;  /* 0x0000000000017941 */ /* 0x000fea0003800000 */
.L_x_22411:
        /* <DEDUP_REMOVED lines=14> */
.L_x_22416:
        /* <DEDUP_REMOVED lines=52> */
.L_x_22415:
[----:B------:R-:W-:Y:S05]  /*4190*/  BSYNC B1 ;  /* 0x0000000000017941 */ /* 0x000fea0003800000 */
.L_x_22414:
        /* <DEDUP_REMOVED lines=31> */
.L_x_22418:
[----:B------:R-:W-:Y:S05]  /*4390*/  BSYNC B1 ;  /* 0x0000000000017941 */ /* 0x000fea0003800000 */
.L_x_22417:
        /* <DEDUP_REMOVED lines=14> */
.L_x_22410:
[----:B------:R-:W-:Y:S05]  /*4480*/  BSYNC B0 ;  /* 0x0000000000007941 */ /* 0x000fea0003800000 */
.L_x_22409:
        /* <DEDUP_REMOVED lines=16> */
[C---:B--2---:R-:W-:Y:S02]  /*4590*/  IADD3 R10, P0, R12.reuse, UR4, RZ ;  /* 0x000000040c0a7c10 */ /* 0x044fe4000ff1e0ff */
[----:B------:R-:W-:Y:S02]  /*45a0*/  SHF.L.U64.HI R3, R45, 0x2, R6 ;  /* 0x000000022d037819 */ /* 0x000fe40000010206 */
[----:B------:R-:W-:Y:S02]  /*45b0*/  IADD3 R12, P2, R12, UR8, RZ ;  /* 0x000000080c0c7c10 */ /* 0x000fe4000ff5e0ff */
[----:B------:R-:W-:-:S02]  /*45c0*/  IADD3.X R11, R3, UR5, RZ, P0, !PT ;  /* 0x00000005030b7c10 */ /* 0x000fc400087fe4ff */
[----:B------:R-:W-:-:S03]  /*45d0*/  IADD3.X R13, R3, UR9, RZ, P2, !PT ;  /* 0x00000009030d7c10 */ /* 0x000fc600097fe4ff */
[----:B0-----:R3:W-:Y:S04]  /*45e0*/  STG.E desc[UR10][R10.64], R5 ;  /* 0x000000050a007986 */ /* 0x0017e8000c10190a */
[----:B-1----:R3:W-:Y:S02]  /*45f0*/  STG.E desc[UR10][R12.64], R8 ;  /* 0x000000080c007986 */ /* 0x0027e4000c10190a */
.L_x_22420:
[----:B------:R-:W-:Y:S05]  /*4600*/  BSYNC B0 ;  /* 0x0000000000007941 */ /* 0x000fea0003800000 */
.L_x_22419:
[----:B------:R-:W-:Y:S01]  /*4610*/  ULDC UR8, c[0x0][0x26c] ;  /* 0x00009b0000087ab9 */ /* 0x000fe20000000800 */
[----:B------:R-:W-:Y:S04]  /*4620*/  BSSY B0, `(.L_x_22421) ;  /* 0x0000340000007945 */ /* 0x000fe80003800000 */
[----:B------:R-:W-:Y:S05]  /*4630*/  @!P1 BRA `(.L_x_22422) ;  /* 0x0000000000249947 */ /* 0x000fea0003800000 */
[----:B------:R-:W-:Y:S02]  /*4640*/  CS2R R28, SRZ ;  /* 0x00000000001c7805 */ /* 0x000fe4000001ff00 */
[----:B------:R-:W-:Y:S02]  /*4650*/  CS2R R26, SRZ ;  /* 0x00000000001a7805 */ /* 0x000fe4000001ff00 */
[----:B------:R-:W-:Y:S02]  /*4660*/  CS2R R24, SRZ ;  /* 0x0000000000187805 */ /* 0x000fe4000001ff00 */
[----:B--23--:R-:W-:Y:S02]  /*4670*/  CS2R R10, SRZ ;  /* 0x00000000000a7805 */ /* 0x00cfe4000001ff00 */
[----:B-1----:R-:W-:Y:S02]  /*4680*/  CS2R R8, SRZ ;  /* 0x0000000000087805 */ /* 0x002fe4000001ff00 */
[----:B------:R-:W-:-:S02]  /*4690*/  CS2R R6, SRZ ;  /* 0x0000000000067805 */ /* 0x000fc4000001ff00 */
[----:B0-----:R-:W-:Y:S02]  /*46a0*/  CS2R R4, SRZ ;  /* 0x0000000000047805 */ /* 0x001fe4000001ff00 */
[----:B------:R-:W-:Y:S01]  /*46b0*/  CS2R R32, SRZ ;  /* 0x0000000000207805 */ /* 0x000fe2000001ff00 */
[----:B------:R-:W-:Y:S06]  /*46c0*/  BRA `(.L_x_22423) ;  /* 0x0000003000d47947 */ /* 0x000fec0003800000 */
.L_x_22422:
[----:B------:R-:W4:Y:S01]  /*46d0*/  S2UR UR5, SR_CgaCtaId ;  /* 0x00000000000579c3 */ /* 0x000f220000008800 */
[----:B------:R-:W-:Y:S01]  /*46e0*/  SHF.R.S32.HI R3, RZ, 0x1f, R2 ;  /* 0x0000001fff037819 */ /* 0x000fe20000011402 */
[----:B------:R-:W-:Y:S01]  /*46f0*/  UMOV UR4, 0x400 ;  /* 0x0000040000047882 */ /* 0x000fe20000000000 */
[----:B------:R-:W-:Y:S01]  /*4700*/  IADD3 R54, P0, R54, R55, RZ ;  /* 0x0000003736367210 */ /* 0x000fe20007f1e0ff */
[----:B------:R-:W-:Y:S01]  /*4710*/  UIADD3 UR4, UR4, 0x120, URZ ;  /* 0x0000012004047890 */ /* 0x000fe2000fffe03f */
[----:B------:R-:W-:Y:S01]  /*4720*/  LEA.HI R3, R3, R2, RZ, 0x2 ;  /* 0x0000000203037211 */ /* 0x000fe200078f10ff */
[----:B------:R-:W-:Y:S01]  /*4730*/  ULDC.64 UR6, c[0x0][0x248] ;  /* 0x0000920000067ab9 */ /* 0x000fe20000000a00 */
[----:B------:R-:W-:Y:S01]  /*4740*/  IADD3 R6, -R4, -0x1, R7 ;  /* 0xffffffff04067810 */ /* 0x000fe20007ffe107 */
[----:B---3--:R-:W3:Y:S01]  /*4750*/  LDC R12, c[0x0][0x26c] ;  /* 0x00009b00ff0c7b82 */ /* 0x008ee20000000800 */
[----:B0-----:R-:W-:Y:S02]  /*4760*/  LOP3.LUT R5, R3, 0xfffffffc, RZ, 0xc0, !PT ;  /* 0xfffffffc03057812 */ /* 0x001fe400078ec0ff */
[----:B------:R-:W-:-:S02]  /*4770*/  CS2R R28, SRZ ;  /* 0x00000000001c7805 */ /* 0x000fc4000001ff00 */
[----:B------:R-:W-:Y:S01]  /*4780*/  SHF.L.U32 R3, R3, 0x3, RZ ;  /* 0x0000000303037819 */ /* 0x000fe200000006ff */
[----:B------:R-:W-:Y:S01]  /*4790*/  IMAD R47, R47, -0x10, R6 ;  /* 0xfffffff02f2f7824 */ /* 0x000fe200078e0206 */
[----:B------:R-:W-:Y:S01]  /*47a0*/  LEA.HI.X.SX32 R7, R55, R44, 0x1, P0 ;  /* 0x0000002c37077211 */ /* 0x000fe200000f0eff */
[----:B------:R-:W-:Y:S01]  /*47b0*/  IMAD.IADD R5, R2, 0x1, -R5 ;  /* 0x0000000102057824 */ /* 0x000fe200078e0a05 */
[C---:B------:R-:W-:Y:S01]  /*47c0*/  LEA R2, P0, R54.reuse, UR6, 0x2 ;  /* 0x0000000636027c11 */ /* 0x040fe2000f8010ff */
[----:B------:R-:W-:Y:S01]  /*47d0*/  ULDC UR6, c[0x0][0x270] ;  /* 0x00009c0000067ab9 */ /* 0x000fe20000000800 */
[----:B------:R-:W-:Y:S01]  /*47e0*/  LOP3.LUT R6, R3, 0xffffffe0, RZ, 0xc0, !PT ;  /* 0xffffffe003067812 */ /* 0x000fe200078ec0ff */
[----:B------:R-:W-:Y:S01]  /*47f0*/  IMAD.SHL.U32 R31, R5, 0x8, RZ ;  /* 0x00000008051f7824 */ /* 0x000fe200078e00ff */
[----:B------:R-:W-:Y:S01]  /*4800*/  LEA.HI.X R3, R54, UR7, R7, 0x2, P0 ;  /* 0x0000000736037c11 */ /* 0x000fe200080f1407 */
[----:B------:R-:W-:Y:S01]  /*4810*/  IMAD R34, R4, 0x4, R5 ;  /* 0x0000000404227824 */ /* 0x000fe200078e0205 */
[----:B------:R-:W-:Y:S01]  /*4820*/  CS2R R26, SRZ ;  /* 0x00000000001a7805 */ /* 0x000fe2000001ff00 */
[----:B------:R-:W-:Y:S01]  /*4830*/  IMAD R60, R0, UR6, RZ ;  /* 0x00000006003c7c24 */ /* 0x000fe2000f8e02ff */
[----:B------:R-:W-:Y:S01]  /*4840*/  LEA R7, R4, R31, 0x5 ;  /* 0x0000001f04077211 */ /* 0x000fe200078e28ff */
[----:B----4-:R-:W-:Y:S01]  /*4850*/  ULEA UR4, UR5, UR4, 0x18 ;  /* 0x0000000405047291 */ /* 0x010fe2000f8ec03f */
[----:B------:R-:W-:-:S02]  /*4860*/  IADD3 R31, R31, R6, RZ ;  /* 0x000000061f1f7210 */ /* 0x000fc40007ffe0ff */
[----:B------:R-:W-:Y:S02]  /*4870*/  CS2R R24, SRZ ;  /* 0x0000000000187805 */ /* 0x000fe4000001ff00 */
[----:B------:R-:W-:Y:S02]  /*4880*/  IADD3 R30, R7, 0x7, R30 ;  /* 0x00000007071e7810 */ /* 0x000fe40007ffe01e */
[----:B--2---:R-:W-:Y:S02]  /*4890*/  CS2R R10, SRZ ;  /* 0x00000000000a7805 */ /* 0x004fe4000001ff00 */
[----:B-1----:R-:W-:Y:S02]  /*48a0*/  CS2R R8, SRZ ;  /* 0x0000000000087805 */ /* 0x002fe4000001ff00 */
[----:B------:R-:W-:Y:S02]  /*48b0*/  LEA R34, R34, UR4, 0x5 ;  /* 0x0000000422227c11 */ /* 0x000fe4000f8e28ff */
[----:B------:R-:W-:-:S02]  /*48c0*/  CS2R R6, SRZ ;  /* 0x0000000000067805 */ /* 0x000fc4000001ff00 */
[----:B------:R-:W-:Y:S02]  /*48d0*/  CS2R R4, SRZ ;  /* 0x0000000000047805 */ /* 0x000fe4000001ff00 */
[----:B------:R-:W-:Y:S02]  /*48e0*/  CS2R R32, SRZ ;  /* 0x0000000000207805 */ /* 0x000fe4000001ff00 */
[----:B---3--:R-:W-:Y:S01]  /*48f0*/  SHF.R.S32.HI R0, RZ, 0x1f, R12 ;  /* 0x0000001fff007819 */ /* 0x008fe2000001140c */
        /* <DEDUP_REMOVED lines=16> */
.L_x_22456:
        /* <DEDUP_REMOVED lines=12> */
[----:B------:R-:W-:-:S05]  /*4ac0*/  IMAD.WIDE.U32 R62, R63, UR8, R60 ;  /* 0x000000083f3e7c25 */ /* 0x000fca000f8e003c */
[----:B------:R-:W-:Y:S02]  /*4ad0*/  IADD3 R22, R63, R23, RZ ;  /* 0x000000173f167210 */ /* 0x000fe40007ffe0ff */
[----:B------:R-:W-:-:S04]  /*4ae0*/  IADD3 R23, P0, R31, R62, RZ ;  /* 0x0000003e1f177210 */ /* 0x000fc80007f1e0ff */
[----:B0-----:R-:W-:Y:S02]  /*4af0*/  LEA R64, P1, R23, R20, 0x1 ;  /* 0x0000001417407211 */ /* 0x001fe400078208ff */
[----:B------:R-:W-:Y:S02]  /*4b00*/  LEA.HI.X.SX32 R14, R31, R22, 0x1, P0 ;  /* 0x000000161f0e7211 */ /* 0x000fe400000f0eff */
[----:B------:R-:W-:Y:S02]  /*4b10*/  ISETP.NE.AND P0, PT, R47, RZ, PT ;  /* 0x000000ff2f00720c */ /* 0x000fe40003f05270 */
[----:B------:R-:W-:-:S05]  /*4b20*/  LEA.HI.X R65, R23, R21, R14, 0x1, P1 ;  /* 0x0000001517417211 */ /* 0x000fca00008f0c0e */
[----:B-----5:R0:W5:Y:S06]  /*4b30*/  LDG.E.128.CONSTANT R12, desc[UR10][R64.64] ;  /* 0x0000000a400c7981 */ /* 0x02016c000c1e9d00 */
[----:B------:R-:W-:Y:S05]  /*4b40*/  @P0 BRA `(.L_x_22425) ;  /* 0x00000000007c0947 */ /* 0x000fea0003800000 */
[----:B------:R-:W-:-:S05]  /*4b50*/  VIADD R16, R30, 0xfffffffb ;  /* 0xfffffffb1e107836 */ /* 0x000fca0000000000 */
        /* <DEDUP_REMOVED lines=13> */
[----:B------:R-:W-:Y:S02]  /*4c30*/  SEL R16, R16, RZ, !P2 ;  /* 0x000000ff10107207 */ /* 0x000fe40005000000 */
[C---:B------:R-:W-:Y:S02]  /*4c40*/  ISETP.GE.AND P2, PT, R30.reuse, R57, PT ;  /* 0x000000391e00720c */ /* 0x040fe40003f46270 */
[----:B------:R-:W-:Y:S01]  /*4c50*/  PRMT R14, R17, 0x5410, R16 ;  /* 0x00005410110e7816 */ /* 0x000fe20000000010 */
[----:B------:R-:W-:-:S05]  /*4c60*/  VIADD R16, R30, 0xffffffff ;  /* 0xffffffff1e107836 */ /* 0x000fca0000000000 */
[----:B------:R-:W-:Y:S02]  /*4c70*/  ISETP.GE.AND P1, PT, R16, R57, PT ;  /* 0x000000391000720c */ /* 0x000fe40003f26270 */
[C---:B------:R-:W-:Y:S02]  /*4c80*/  PRMT R16, R15.reuse, 0x7632, R16 ;  /* 0x000076320f107816 */ /* 0x040fe40000000010 */
[----:B------:R-:W-:Y:S02]  /*4c90*/  SEL R15, R15, RZ, !P1 ;  /* 0x000000ff0f0f7207 */ /* 0x000fe40004800000 */
[----:B------:R-:W-:-:S04]  /*4ca0*/  SEL R16, R16, RZ, !P2 ;  /* 0x000000ff10107207 */ /* 0x000fc80005000000 */
[----:B------:R-:W-:Y:S02]  /*4cb0*/  PRMT R15, R15, 0x5410, R16 ;  /* 0x000054100f0f7816 */ /* 0x000fe40000000010 */
[----:B------:R-:W-:-:S04]  /*4cc0*/  IADD3 R16, R30, -0x6, RZ ;  /* 0xfffffffa1e107810 */ /* 0x000fc80007ffe0ff */
[----:B------:R-:W-:Y:S01]  /*4cd0*/  ISETP.GE.AND P2, PT, R16, R57, PT ;  /* 0x000000391000720c */ /* 0x000fe20003f46270 */
[----:B------:R-:W-:-:S05]  /*4ce0*/  VIADD R16, R30, 0xfffffff9 ;  /* 0xfffffff91e107836 */ /* 0x000fca0000000000 */
[----:B------:R-:W-:Y:S02]  /*4cf0*/  ISETP.GE.AND P1, PT, R16, R57, PT ;  /* 0x000000391000720c */ /* 0x000fe40003f26270 */
[C---:B------:R-:W-:Y:S02]  /*4d00*/  PRMT R16, R12.reuse, 0x7632, R16 ;  /* 0x000076320c107816 */ /* 0x040fe40000000010 */
[----:B------:R-:W-:Y:S02]  /*4d10*/  SEL R17, R12, RZ, !P1 ;  /* 0x000000ff0c117207 */ /* 0x000fe40004800000 */
[----:B------:R-:W-:-:S04]  /*4d20*/  SEL R16, R16, RZ, !P2 ;  /* 0x000000ff10107207 */ /* 0x000fc80005000000 */
[----:B------:R-:W-:-:S07]  /*4d30*/  PRMT R12, R17, 0x5410, R16 ;  /* 0x00005410110c7816 */ /* 0x000fce0000000010 */
.L_x_22425:
[----:B------:R-:W-:Y:S05]  /*4d40*/  BSYNC B1 ;  /* 0x0000000000017941 */ /* 0x000fea0003800000 */
.L_x_22424:
[----:B-----5:R-:W-:-:S06]  /*4d50*/  HMUL2 R13, R50, R13 ;  /* 0x0000000d320d7232 */ /* 0x020fcc0000000000 */
[----:B------:R-:W-:-:S10]  /*4d60*/  HFMA2.MMA R13, R51, R12, R13 ;  /* 0x0000000c330d7235 */ /* 0x000fd4000000000d */
[----:B------:R-:W-:-:S06]  /*4d70*/  HFMA2 R13, R53, R14, R13 ;  /* 0x0000000e350d7231 */ /* 0x000fcc000000000d */
[----:B------:R-:W-:Y:S02]  /*4d80*/  HFMA2.MMA R16, R52, R15, R13 ;  /* 0x0000000f34107235 */ /* 0x000fe4000000000d */
[----:B------:R1:W5:Y:S01]  /*4d90*/  LDG.E.128.CONSTANT R12, desc[UR10][R64.64+0x200] ;  /* 0x0002000a400c7981 */ /* 0x000362000c1e9d00 */
[----:B------:R-:W-:Y:S04]  /*4da0*/  BSSY B1, `(.L_x_22426) ;  /* 0x0000021000017945 */ /* 0x000fe80003800000 */
[----:B------:R-:W-:Y:S05]  /*4db0*/  @P0 BRA `(.L_x_22427) ;  /* 0x00000000007c0947 */ /* 0x000fea0003800000 */
[----:B------:R-:W-:Y:S02]  /*4dc0*/  IADD3 R18, R30, -0x5, RZ ;  /* 0xfffffffb1e127810 */ /* 0x000fe40007ffe0ff */
[----:B-----5:R-:W-:Y:S02]  /*4dd0*/  PRMT R17, R13, 0x7632, R17 ;  /* 0x000076320d117816 */ /* 0x020fe40000000011 */
[-C--:B------:R-:W-:Y:S01]  /*4de0*/  ISETP.GE.AND P1, PT, R18, R57.reuse, PT ;  /* 0x000000391200720c */ /* 0x080fe20003f26270 */
[C---:B------:R-:W-:Y:S01]  /*4df0*/  VIADD R18, R30.reuse, 0xfffffffc ;  /* 0xfffffffc1e127836 */ /* 0x040fe20000000000 */
[CC--:B------:R-:W-:Y:S02]  /*4e00*/  ISETP.GE.AND P3, PT, R30.reuse, R57.reuse, PT ;  /* 0x000000391e00720c */ /* 0x0c0fe40003f66270 */
[----:B------:R-:W-:Y:S02]  /*4e10*/  IADD3 R54, R30, -0x7, RZ ;  /* 0xfffffff91e367810 */ /* 0x000fe40007ffe0ff */
[----:B------:R-:W-:-:S02]  /*4e20*/  ISETP.GE.AND P2, PT, R18, R57, PT ;  /* 0x000000391200720c */ /* 0x000fc40003f46270 */
[----:B------:R-:W-:Y:S02]  /*4e30*/  SEL R18, R13, RZ, !P1 ;  /* 0x000000ff0d127207 */ /* 0x000fe40004800000 */
[----:B------:R-:W-:-:S04]  /*4e40*/  SEL R17, R17, RZ, !P2 ;  /* 0x000000ff11117207 */ /* 0x000fc80005000000 */
[--C-:B------:R-:W-:Y:S02]  /*4e50*/  PRMT R13, R18, 0x5410, R17.reuse ;  /* 0x00005410120d7816 */ /* 0x100fe40000000011 */
[----:B------:R-:W-:Y:S02]  /*4e60*/  IADD3 R18, R30, -0x3, RZ ;  /* 0xfffffffd1e127810 */ /* 0x000fe40007ffe0ff */
[----:B------:R-:W-:Y:S02]  /*4e70*/  PRMT R17, R14, 0x7632, R17 ;  /* 0x000076320e117816 */ /* 0x000fe40000000011 */
[----:B------:R-:W-:Y:S01]  /*4e80*/  ISETP.GE.AND P1, PT, R18, R57, PT ;  /* 0x000000391200720c */ /* 0x000fe20003f26270 */
[----:B------:R-:W-:-:S03]  /*4e90*/  VIADD R18, R30, 0xfffffffe ;  /* 0xfffffffe1e127836 */ /* 0x000fc60000000000 */
[----:B------:R-:W-:Y:S02]  /*4ea0*/  SEL R14, R14, RZ, !P1 ;  /* 0x000000ff0e0e7207 */ /* 0x000fe40004800000 */
[-C--:B------:R-:W-:Y:S02]  /*4eb0*/  ISETP.GE.AND P2, PT, R18, R57.reuse, PT ;  /* 0x000000391200720c */ /* 0x080fe40003f46270 */
[----:B------:R-:W-:Y:S02]  /*4ec0*/  IADD3 R18, R30, -0x1, RZ ;  /* 0xffffffff1e127810 */ /* 0x000fe40007ffe0ff */
[----:B------:R-:W-:Y:S02]  /*4ed0*/  SEL R17, R17, RZ, !P2 ;  /* 0x000000ff11117207 */ /* 0x000fe40005000000 */
[----:B------:R-:W-:Y:S01]  /*4ee0*/  ISETP.GE.AND P1, PT, R18, R57, PT ;  /* 0x000000391200720c */ /* 0x000fe20003f26270 */
[----:B------:R-:W-:Y:S01]  /*4ef0*/  VIADD R18, R30, 0xfffffffa ;  /* 0xfffffffa1e127836 */ /* 0x000fe20000000000 */
[----:B------:R-:W-:-:S02]  /*4f00*/  PRMT R14, R14, 0x5410, R17 ;  /* 0x000054100e0e7816 */ /* 0x000fc40000000011 */
[----:B------:R-:W-:Y:S02]  /*4f10*/  PRMT R17, R15, 0x7632, R17 ;  /* 0x000076320f117816 */ /* 0x000fe40000000011 */
[-C--:B------:R-:W-:Y:S02]  /*4f20*/  ISETP.GE.AND P2, PT, R18, R57.reuse, PT ;  /* 0x000000391200720c */ /* 0x080fe40003f46270 */
        /* <DEDUP_REMOVED lines=8> */
.L_x_22427:
[----:B------:R-:W-:Y:S05]  /*4fb0*/  BSYNC B1 ;  /* 0x0000000000017941 */ /* 0x000fea0003800000 */
.L_x_22426:
[----:B-----5:R-:W-:Y:S02]  /*4fc0*/  HMUL2 R13, R50, R13 ;  /* 0x0000000d320d7232 */ /* 0x020fe40000000000 */
[----:B------:R-:W-:Y:S02]  /*4fd0*/  HADD2.F32 R17, -RZ, R16.H1_H1 ;  /* 0x30000010ff117230 */ /* 0x000fe40000004100 */
[----:B------:R-:W-:-:S06]  /*4fe0*/  HFMA2 R13, R51, R12, R13 ;  /* 0x0000000c330d7231 */ /* 0x000fcc000000000d */
[----:B------:R-:W-:Y:S01]  /*4ff0*/  HFMA2.MMA R18, R53, R14, R13 ;  /* 0x0000000e35127235 */ /* 0x000fe2000000000d */
[----:B------:R-:W-:Y:S01]  /*5000*/  IADD3 R13, P1, R49, R62, RZ ;  /* 0x0000003e310d7210 */ /* 0x000fe20007f3e0ff */
[----:B------:R-:W-:-:S03]  /*5010*/  HADD2.F32 R14, -RZ, R16.H0_H0 ;  /* 0x20000010ff0e7230 */ /* 0x000fc60000004100 */
[----:B------:R-:W-:Y:S02]  /*5020*/  LEA R12, P2, R13, R20, 0x1 ;  /* 0x000000140d0c7211 */ /* 0x000fe400078408ff */
[----:B------:R-:W-:Y:S01]  /*5030*/  LEA.HI.X.SX32 R16, R49, R22, 0x1, P1 ;  /* 0x0000001631107211 */ /* 0x000fe200008f0eff */
[----:B------:R-:W-:-:S03]  /*5040*/  FADD.FTZ R14, R14, R17 ;  /* 0x000000110e0e7221 */ /* 0x000fc60000010000 */
[----:B------:R-:W-:Y:S01]  /*5050*/  LEA.HI.X R13, R13, R21, R16, 0x1, P2 ;  /* 0x000000150d0d7211 */ /* 0x000fe200010f0c10 */
[----:B------:R-:W-:Y:S02]  /*5060*/  HFMA2 R16, R52, R15, R18 ;  /* 0x0000000f34107231 */ /* 0x000fe40000000012 */
[----:B------:R-:W-:-:S03]  /*5070*/  FADD.FTZ R29, R14, R29 ;  /* 0x0000001d0e1d7221 */ /* 0x000fc60000010000 */
[----:B------:R-:W5:Y:S01]  /*5080*/  LDG.E.128.CONSTANT R12, desc[UR10][R12.64] ;  /* 0x0000000a0c0c7981 */ /* 0x000f62000c1e9d00 */
[----:B------:R-:W-:Y:S04]  /*5090*/  BSSY B1, `(.L_x_22428) ;  /* 0x0000021000017945 */ /* 0x000fe80003800000 */
[----:B------:R-:W-:Y:S05]  /*50a0*/  @P0 BRA `(.L_x_22429) ;  /* 0x00000000007c0947 */ /* 0x000fea0003800000 */
[C---:B------:R-:W-:Y:S01]  /*50b0*/  VIADD R18, R30.reuse, 0xfffffffb ;  /* 0xfffffffb1e127836 */ /* 0x040fe20000000000 */
[----:B-----5:R-:W-:Y:S01]  /*50c0*/  PRMT R17, R13, 0x7632, R17 ;  /* 0x000076320d117816 */ /* 0x020fe20000000011 */
[C---:B------:R-:W-:Y:S01]  /*50d0*/  VIADD R54, R30.reuse, 0xfffffff9 ;  /* 0xfffffff91e367836 */ /* 0x040fe20000000000 */
[-C--:B------:R-:W-:Y:S02]  /*50e0*/  ISETP.GE.AND P3, PT, R30, R57.reuse, PT ;  /* 0x000000391e00720c */ /* 0x080fe40003f66270 */
[----:B------:R-:W-:Y:S02]  /*50f0*/  ISETP.GE.AND P1, PT, R18, R57, PT ;  /* 0x000000391200720c */ /* 0x000fe40003f26270 */
[----:B------:R-:W-:-:S04]  /*5100*/  IADD3 R18, R30, -0x4, RZ ;  /* 0xfffffffc1e127810 */ /* 0x000fc80007ffe0ff */
[----:B------:R-:W-:Y:S02]  /*5110*/  ISETP.GE.AND P2, PT, R18, R57, PT ;  /* 0x000000391200720c */ /* 0x000fe40003f46270 */
[----:B------:R-:W-:Y:S02]  /*5120*/  SEL R18, R13, RZ, !P1 ;  /* 0x000000ff0d127207 */ /* 0x000fe40004800000 */
[----:B------:R-:W-:-:S04]  /*5130*/  SEL R17, R17, RZ, !P2 ;  /* 0x000000ff11117207 */ /* 0x000fc80005000000 */
[--C-:B------:R-:W-:Y:S01]  /*5140*/  PRMT R13, R18, 0x5410, R17.reuse ;  /* 0x00005410120d7816 */ /* 0x100fe20000000011 */
[----:B------:R-:W-:Y:S01]  /*5150*/  VIADD R18, R30, 0xfffffffd ;  /* 0xfffffffd1e127836 */ /* 0x000fe20000000000 */
[----:B------:R-:W-:-:S04]  /*5160*/  PRMT R17, R14, 0x7632, R17 ;  /* 0x000076320e117816 */ /* 0x000fc80000000011 */
[-C--:B------:R-:W-:Y:S02]  /*5170*/  ISETP.GE.AND P1, PT, R18, R57.reuse, PT ;  /* 0x000000391200720c */ /* 0x080fe40003f26270 */
[----:B------:R-:W-:Y:S02]  /*5180*/  IADD3 R18, R30, -0x2, RZ ;  /* 0xfffffffe1e127810 */ /* 0x000fe40007ffe0ff */
[----:B------:R-:W-:Y:S02]  /*5190*/  SEL R14, R14, RZ, !P1 ;  /* 0x000000ff0e0e7207 */ /* 0x000fe40004800000 */
[----:B------:R-:W-:Y:S01]  /*51a0*/  ISETP.GE.AND P2, PT, R18, R57, PT ;  /* 0x000000391200720c */ /* 0x000fe20003f46270 */
[----:B------:R-:W-:-:S03]  /*51b0*/  VIADD R18, R30, 0xffffffff ;  /* 0xffffffff1e127836 */ /* 0x000fc60000000000 */
[----:B------:R-:W-:Y:S02]  /*51c0*/  SEL R17, R17, RZ, !P2 ;  /* 0x000000ff11117207 */ /* 0x000fe40005000000 */
[-C--:B------:R-:W-:Y:S02]  /*51d0*/  ISETP.GE.AND P1, PT, R18, R57.reuse, PT ;  /* 0x000000391200720c */ /* 0x080fe40003f26270 */
[--C-:B------:R-:W-:Y:S02]  /*51e0*/  PRMT R14, R14, 0x5410, R17.reuse ;  /* 0x000054100e0e7816 */ /* 0x100fe40000000011 */
[----:B------:R-:W-:Y:S02]  /*51f0*/  IADD3 R18, R30, -0x6, RZ ;  /* 0xfffffffa1e127810 */ /* 0x000fe40007ffe0ff */
[----:B------:R-:W-:Y:S02]  /*5200*/  PRMT R17, R15, 0x7632, R17 ;  /* 0x000076320f117816 */ /* 0x000fe40000000011 */
[----:B------:R-:W-:-:S02]  /*5210*/  ISETP.GE.AND P2, PT, R18, R57, PT ;  /* 0x000000391200720c */ /* 0x000fc40003f46270 */
[----:B------:R-:W-:Y:S02]  /*5220*/  SEL R17, R17, RZ, !P3 ;  /* 0x000000ff11117207 */ /* 0x000fe40005800000 */
[----:B------:R-:W-:Y:S02]  /*5230*/  SEL R18, R15, RZ, !P1 ;  /* 0x000000ff0f127207 */ /* 0x000fe40004800000 */
[----:B------:R-:W-:Y:S02]  /*5240*/  ISETP.GE.AND P1, PT, R54, R57, PT ;  /* 0x000000393600720c */ /* 0x000fe40003f26270 */
[--C-:B------:R-:W-:Y:S02]  /*5250*/  PRMT R15, R18, 0x5410, R17.reuse ;  /* 0x00005410120f7816 */ /* 0x100fe40000000011 */
[C---:B------:R-:W-:Y:S02]  /*5260*/  PRMT R17, R12.reuse, 0x7632, R17 ;  /* 0x000076320c117816 */ /* 0x040fe40000000011 */
[----:B------:R-:W-:-:S02]  /*5270*/  SEL R12, R12, RZ, !P1 ;  /* 0x000000ff0c0c7207 */ /* 0x000fc40004800000 */
[----:B------:R-:W-:-:S04]  /*5280*/  SEL R17, R17, RZ, !P2 ;  /* 0x000000ff11117207 */ /* 0x000fc80005000000 */
[----:B------:R-:W-:-:S07]  /*5290*/  PRMT R12, R12, 0x5410, R17 ;  /* 0x000054100c0c7816 */ /* 0x000fce0000000011 */
.L_x_22429:
[----:B------:R-:W-:Y:S05]  /*52a0*/  BSYNC B1 ;  /* 0x0000000000017941 */ /* 0x000fea0003800000 */
.L_x_22428:
[----:B-----5:R-:W-:-:S06]  /*52b0*/  HMUL2 R13, R50, R13 ;  /* 0x0000000d320d7232 */ /* 0x020fcc0000000000 */
[----:B------:R-:W-:Y:S01]  /*52c0*/  HFMA2.MMA R13, R51, R12, R13 ;  /* 0x0000000c330d7235 */ /* 0x000fe2000000000d */
[----:B------:R-:W-:-:S09]  /*52d0*/  HADD2.F32 R12, -RZ, R16.H0_H0 ;  /* 0x20000010ff0c7230 */ /* 0x000fd20000004100 */
[----:B------:R-:W-:Y:S02]  /*52e0*/  HFMA2 R14, R53, R14, R13 ;  /* 0x0000000e350e7231 */ /* 0x000fe4000000000d */
[----:B------:R-:W-:Y:S01]  /*52f0*/  HADD2.F32 R13, -RZ, R16.H1_H1 ;  /* 0x30000010ff0d7230 */ /* 0x000fe20000004100 */
[----:B------:R-:W-:-:S04]  /*5300*/  IADD3 R16, P1, R48, R62, RZ ;  /* 0x0000003e30107210 */ /* 0x000fc80007f3e0ff */
[----:B------:R-:W-:Y:S01]  /*5310*/  FADD.FTZ R17, R12, R13 ;  /* 0x0000000d0c117221 */ /* 0x000fe20000010000 */
[----:B------:R-:W-:Y:S02]  /*5320*/  LEA R12, P2, R16, R20, 0x1 ;  /* 0x00000014100c7211 */ /* 0x000fe400078408ff */
[----:B------:R-:W-:Y:S01]  /*5330*/  LEA.HI.X.SX32 R13, R48, R22, 0x1, P1 ;  /* 0x00000016300d7211 */ /* 0x000fe200008f0eff */
[----:B------:R-:W-:Y:S01]  /*5340*/  BSSY B1, `(.L_x_22430) ;  /* 0x0000025000017945 */ /* 0x000fe20003800000 */
[----:B------:R-:W-:Y:S02]  /*5350*/  FADD.FTZ R28, R17, R28 ;  /* 0x0000001c111c7221 */ /* 0x000fe40000010000 */
[----:B------:R-:W-:Y:S01]  /*5360*/  LEA.HI.X R13, R16, R21, R13, 0x1, P2 ;  /* 0x00000015100d7211 */ /* 0x000fe200010f0c0d */
[----:B------:R-:W-:-:S05]  /*5370*/  HFMA2.MMA R16, R52, R15, R14 ;  /* 0x0000000f34107235 */ /* 0x000fca000000000e */
[----:B------:R-:W5:Y:S01]  /*5380*/  LDG.E.128.CONSTANT R12, desc[UR10][R12.64] ;  /* 0x0000000a0c0c7981 */ /* 0x000f62000c1e9d00 */
        /* <DEDUP_REMOVED lines=32> */
.L_x_22431:
[----:B------:R-:W-:Y:S05]  /*5590*/  BSYNC B1 ;  /* 0x0000000000017941 */ /* 0x000fea0003800000 */
.L_x_22430:
[----:B-----5:R-:W-:-:S04]  /*55a0*/  HMUL2 R13, R50, R13 ;  /* 0x0000000d320d7232 */ /* 0x020fc80000000000 */
[----:B------:R-:W-:Y:S02]  /*55b0*/  HFMA2 R13, R51, R12, R13 ;  /* 0x0000000c330d7231 */ /* 0x000fe4000000000d */
[----:B------:R-:W-:-:S04]  /*55c0*/  HADD2.F32 R12, -RZ, R16.H0_H0 ;  /* 0x20000010ff0c7230 */ /* 0x000fc80000004100 */
[----:B------:R-:W-:Y:S01]  /*55d0*/  HFMA2.MMA R17, R53, R14, R13 ;  /* 0x0000000e35117235 */ /* 0x000fe2000000000d */
[----:B------:R-:W-:Y:S01]  /*55e0*/  HADD2.F32 R13, -RZ, R16.H1_H1 ;  /* 0x30000010ff0d7230 */ /* 0x000fe20000004100 */
[----:B------:R-:W-:-:S04]  /*55f0*/  IADD3 R16, P1, R46, R62, RZ ;  /* 0x0000003e2e107210 */ /* 0x000fc80007f3e0ff */
[----:B------:R-:W-:Y:S01]  /*5600*/  FADD.FTZ R14, R12, R13 ;  /* 0x0000000d0c0e7221 */ /* 0x000fe20000010000 */
[----:B------:R-:W-:Y:S02]  /*5610*/  LEA R12, P2, R16, R20, 0x1 ;  /* 0x00000014100c7211 */ /* 0x000fe400078408ff */
[----:B------:R-:W-:Y:S01]  /*5620*/  LEA.HI.X.SX32 R13, R46, R22, 0x1, P1 ;  /* 0x000000162e0d7211 */ /* 0x000fe200008f0eff */
[----:B------:R-:W-:-:S03]  /*5630*/  FADD.FTZ R27, R14, R27 ;  /* 0x0000001b0e1b7221 */ /* 0x000fc60000010000 */
[----:B------:R-:W-:Y:S01]  /*5640*/  LEA.HI.X R13, R16, R21, R13, 0x1, P2 ;  /* 0x00000015100d7211 */ /* 0x000fe200010f0c0d */
[----:B------:R-:W-:-:S05]  /*5650*/  HFMA2 R16, R52, R15, R17 ;  /* 0x0000000f34107231 */ /* 0x000fca0000000011 */
        /* <DEDUP_REMOVED lines=34> */
.L_x_22433:
[----:B------:R-:W-:Y:S05]  /*5880*/  BSYNC B1 ;  /* 0x0000000000017941 */ /* 0x000fea0003800000 */
.L_x_22432:
[----:B-----5:R-:W-:-:S06]  /*5890*/  HMUL2 R13, R50, R13 ;  /* 0x0000000d320d7232 */ /* 0x020fcc0000000000 */
[----:B------:R-:W-:Y:S01]  /*58a0*/  HFMA2.MMA R13, R51, R12, R13 ;  /* 0x0000000c330d7235 */ /* 0x000fe2000000000d */
[----:B------:R-:W-:-:S09]  /*58b0*/  HADD2.F32 R12, -RZ, R16.H0_H0 ;  /* 0x20000010ff0c7230 */ /* 0x000fd20000004100 */
[----:B------:R-:W-:Y:S02]  /*58c0*/  HFMA2 R14, R53, R14, R13 ;  /* 0x0000000e350e7231 */ /* 0x000fe4000000000d */
[----:B------:R-:W-:Y:S01]  /*58d0*/  HADD2.F32 R13, -RZ, R16.H1_H1 ;  /* 0x30000010ff0d7230 */ /* 0x000fe20000004100 */
[----:B------:R-:W-:-:S04]  /*58e0*/  IADD3 R16, P1, R45, R62, RZ ;  /* 0x0000003e2d107210 */ /* 0x000fc80007f3e0ff */
[----:B------:R-:W-:Y:S01]  /*58f0*/  FADD.FTZ R17, R12, R13 ;  /* 0x0000000d0c117221 */ /* 0x000fe20000010000 */
[C---:B------:R-:W-:Y:S02]  /*5900*/  LEA R12, P2, R16.reuse, R20, 0x1 ;  /* 0x00000014100c7211 */ /* 0x040fe400078408ff */
        /* <DEDUP_REMOVED lines=38> */
.L_x_22435:
[----:B------:R-:W-:Y:S05]  /*5b70*/  BSYNC B1 ;  /* 0x0000000000017941 */ /* 0x000fea0003800000 */
.L_x_22434:
        /* <DEDUP_REMOVED lines=46> */
.L_x_22437:
[----:B------:R-:W-:Y:S05]  /*5e60*/  BSYNC B1 ;  /* 0x0000000000017941 */ /* 0x000fea0003800000 */
.L_x_22436:
        /* <DEDUP_REMOVED lines=46> */
.L_x_22439:
[----:B------:R-:W-:Y:S05]  /*6150*/  BSYNC B1 ;  /* 0x0000000000017941 */ /* 0x000fea0003800000 */
.L_x_22438:
        /* <DEDUP_REMOVED lines=46> */
.L_x_22441:
[----:B------:R-:W-:Y:S05]  /*6440*/  BSYNC B1 ;  /* 0x0000000000017941 */ /* 0x000fea0003800000 */
.L_x_22440:
        /* <DEDUP_REMOVED lines=46> */
.L_x_22443:
[----:B------:R-:W-:Y:S05]  /*6730*/  BSYNC B1 ;  /* 0x0000000000017941 */ /* 0x000fea0003800000 */
.L_x_22442:
        /* <DEDUP_REMOVED lines=46> */
.L_x_22445:
[----:B------:R-:W-:Y:S05]  /*6a20*/  BSYNC B1 ;  /* 0x0000000000017941 */ /* 0x000fea0003800000 */
.L_x_22444:
        /* <DEDUP_REMOVED lines=46> */
.L_x_22447:
[----:B------:R-:W-:Y:S05]  /*6d10*/  BSYNC B1 ;  /* 0x0000000000017941 */ /* 0x000fea0003800000 */
.L_x_22446:
        /* <DEDUP_REMOVED lines=46> */
.L_x_22449:
[----:B------:R-:W-:Y:S05]  /*7000*/  BSYNC B1 ;  /* 0x0000000000017941 */ /* 0x000fea0003800000 */
.L_x_22448:
[----:B-----5:R-:W-:Y:S02]  /*7010*/  HMUL2 R13, R50, R13 ;  /* 0x0000000d320d7232 */ /* 0x020fe40000000000 */
[----:B------:R-:W-:Y:S01]  /*7020*/  HADD2.F32 R17, -RZ, R16.H1_H1 ;  /* 0x30000010ff117230 */ /* 0x000fe20000004100 */
[----:B------:R-:W-:-:S03]  /*7030*/  IADD3 R23, P1, R36, R62, RZ ;  /* 0x0000003e24177210 */ /* 0x000fc60007f3e0ff */
[----:B------:R-:W-:Y:S01]  /*7040*/  HFMA2.MMA R13, R51, R12, R13 ;  /* 0x0000000c330d7235 */ /* 0x000fe2000000000d */
[----:B------:R-:W-:-:S05]  /*7050*/  HADD2.F32 R12, -RZ, R16.H0_H0 ;  /* 0x20000010ff0c7230 */ /* 0x000fca0000004100 */
[----:B------:R-:W-:-:S04]  /*7060*/  FADD.FTZ R17, R12, R17 ;  /* 0x000000110c117221 */ /* 0x000fc80000010000 */
[----:B------:R-:W-:Y:S01]  /*7070*/  HFMA2 R54, R53, R14, R13 ;  /* 0x0000000e35367231 */ /* 0x000fe2000000000d */
[-C--:B------:R-:W-:Y:S01]  /*7080*/  IADD3 R13, P3, R37, R62.reuse, RZ ;  /* 0x0000003e250d7210 */ /* 0x080fe20007f7e0ff */
[----:B------:R-:W-:Y:S01]  /*7090*/  BSSY B1, `(.L_x_22450) ;  /* 0x0000028000017945 */ /* 0x000fe20003800000 */
[----:B------:R-:W-:Y:S01]  /*70a0*/  IADD3 R62, P2, R35, R62, RZ ;  /* 0x0000003e233e7210 */ /* 0x000fe20007f5e0ff */
[----:B------:R-:W-:Y:S01]  /*70b0*/  FADD.FTZ R6, R17, R6 ;  /* 0x0000000611067221 */ /* 0x000fe20000010000 */
[----:B------:R-:W-:Y:S01]  /*70c0*/  LEA R12, P4, R13, R20, 0x1 ;  /* 0x000000140d0c7211 */ /* 0x000fe200078808ff */
[----:B------:R-:W-:Y:S01]  /*70d0*/  HFMA2.MMA R54, R52, R15, R54 ;  /* 0x0000000f34367235 */ /* 0x000fe20000000036 */
[----:B------:R-:W-:-:S04]  /*70e0*/  LEA.HI.X.SX32 R14, R37, R22, 0x1, P3 ;  /* 0x00000016250e7211 */ /* 0x000fc800018f0eff */
[----:B------:R-:W-:-:S06]  /*70f0*/  LEA.HI.X R13, R13, R21, R14, 0x1, P4 ;  /* 0x000000150d0d7211 */ /* 0x000fcc00020f0c0e */
[----:B------:R-:W5:Y:S01]  /*7100*/  LDG.E.128.CONSTANT R12, desc[UR10][R12.64] ;  /* 0x0000000a0c0c7981 */ /* 0x000f62000c1e9d00 */
        /* <DEDUP_REMOVED lines=32> */
.L_x_22451:
[----:B------:R-:W-:Y:S05]  /*7310*/  BSYNC B1 ;  /* 0x0000000000017941 */ /* 0x000fea0003800000 */
.L_x_22450:
[----:B------:R-:W-:Y:S01]  /*7320*/  LEA R16, P3, R62, R20, 0x1 ;  /* 0x000000143e107211 */ /* 0x000fe200078608ff */
[----:B-----5:R-:W-:Y:S01]  /*7330*/  HMUL2 R13, R50, R13 ;  /* 0x0000000d320d7232 */ /* 0x020fe20000000000 */
[----:B------:R-:W-:Y:S02]  /*7340*/  LEA.HI.X.SX32 R17, R35, R22, 0x1, P2 ;  /* 0x0000001623117211 */ /* 0x000fe400010f0eff */
[C---:B------:R-:W-:Y:S01]  /*7350*/  LEA R20, P2, R23.reuse, R20, 0x1 ;  /* 0x0000001417147211 */ /* 0x040fe200078408ff */
[----:B------:R-:W-:Y:S01]  /*7360*/  HFMA2 R12, R51, R12, R13 ;  /* 0x0000000c330c7231 */ /* 0x000fe2000000000d */
[----:B------:R-:W-:Y:S02]  /*7370*/  LEA.HI.X.SX32 R22, R36, R22, 0x1, P1 ;  /* 0x0000001624167211 */ /* 0x000fe400008f0eff */
[-C--:B------:R-:W-:Y:S02]  /*7380*/  LEA.HI.X R17, R62, R21.reuse, R17, 0x1, P3 ;  /* 0x000000153e117211 */ /* 0x080fe400018f0c11 */
[----:B------:R-:W-:-:S04]  /*7390*/  LEA.HI.X R21, R23, R21, R22, 0x1, P2 ;  /* 0x0000001517157211 */ /* 0x000fc800010f0c16 */
[----:B------:R-:W5:Y:S01]  /*73a0*/  LDG.E.128.CONSTANT R16, desc[UR10][R16.64] ;  /* 0x0000000a10107981 */ /* 0x000f62000c1e9d00 */
[----:B------:R-:W-:Y:S01]  /*73b0*/  HFMA2.MMA R12, R53, R14, R12 ;  /* 0x0000000e350c7235 */ /* 0x000fe2000000000c */
[--C-:B------:R-:W-:Y:S02]  /*73c0*/  HADD2.F32 R13, -RZ, R54.reuse.H0_H0 ;  /* 0x20000036ff0d7230 */ /* 0x100fe40000004100 */
[----:B------:R-:W5:Y:S01]  /*73d0*/  LDG.E.128.CONSTANT R20, desc[UR10][R20.64] ;  /* 0x0000000a14147981 */ /* 0x000f62000c1e9d00 */
[----:B------:R-:W-:Y:S01]  /*73e0*/  HADD2.F32 R54, -RZ, R54.H1_H1 ;  /* 0x30000036ff367230 */ /* 0x000fe20000004100 */
[----:B------:R-:W-:Y:S04]  /*73f0*/  BSSY B1, `(.L_x_22452) ;  /* 0x0000024000017945 */ /* 0x000fe80003800000 */
[----:B------:R-:W-:Y:S01]  /*7400*/  FADD.FTZ R54, R13, R54 ;  /* 0x000000360d367221 */ /* 0x000fe20000010000 */
[----:B------:R-:W-:-:S03]  /*7410*/  HFMA2 R12, R52, R15, R12 ;  /* 0x0000000f340c7231 */ /* 0x000fc6000000000c */
[----:B------:R-:W-:Y:S01]  /*7420*/  FADD.FTZ R5, R54, R5 ;  /* 0x0000000536057221 */ /* 0x000fe20000010000 */
[----:B------:R-:W-:Y:S06]  /*7430*/  @P0 BRA `(.L_x_22453) ;  /* 0x00000000007c0947 */ /* 0x000fec0003800000 */
[----:B------:R-:W-:Y:S01]  /*7440*/  VIADD R14, R30, 0xfffffffb ;  /* 0xfffffffb1e0e7836 */ /* 0x000fe20000000000 */
[----:B-----5:R-:W-:Y:S02]  /*7450*/  PRMT R13, R21, 0x7632, R13 ;  /* 0x00007632150d7816 */ /* 0x020fe4000000000d */
[----:B------:R-:W-:Y:S02]  /*7460*/  PRMT R15, R22, 0x7632, R15 ;  /* 0x00007632160f7816 */ /* 0x000fe4000000000f */
[----:B------:R-:W-:Y:S02]  /*7470*/  ISETP.GE.AND P1, PT, R14, R57, PT ;  /* 0x000000390e00720c */ /* 0x000fe40003f26270 */
[----:B------:R-:W-:-:S04]  /*7480*/  IADD3 R14, R30, -0x4, RZ ;  /* 0xfffffffc1e0e7810 */ /* 0x000fc80007ffe0ff */
[----:B------:R-:W-:Y:S01]  /*7490*/  ISETP.GE.AND P2, PT, R14, R57, PT ;  /* 0x000000390e00720c */ /* 0x000fe20003f46270 */
[----:B------:R-:W-:-:S03]  /*74a0*/  VIADD R14, R30, 0xfffffffd ;  /* 0xfffffffd1e0e7836 */ /* 0x000fc60000000000 */
[----:B------:R-:W-:Y:S02]  /*74b0*/  SEL R13, R13, RZ, !P2 ;  /* 0x000000ff0d0d7207 */ /* 0x000fe40005000000 */
[-C--:B------:R-:W-:Y:S02]  /*74c0*/  ISETP.GE.AND P3, PT, R14, R57.reuse, PT ;  /* 0x000000390e00720c */ /* 0x080fe40003f66270 */
[----:B------:R-:W-:Y:S02]  /*74d0*/  IADD3 R14, R30, -0x2, RZ ;  /* 0xfffffffe1e0e7810 */ /* 0x000fe40007ffe0ff */
[----:B------:R-:W-:Y:S02]  /*74e0*/  SEL R22, R22, RZ, !P3 ;  /* 0x000000ff16167207 */ /* 0x000fe40005800000 */
[----:B------:R-:W-:Y:S02]  /*74f0*/  ISETP.GE.AND P4, PT, R14, R57, PT ;  /* 0x000000390e00720c */ /* 0x000fe40003f86270 */
[----:B------:R-:W-:-:S02]  /*7500*/  SEL R14, R21, RZ, !P1 ;  /* 0x000000ff150e7207 */ /* 0x000fc40004800000 */
[----:B------:R-:W-:Y:S02]  /*7510*/  SEL R15, R15, RZ, !P4 ;  /* 0x000000ff0f0f7207 */ /* 0x000fe40006000000 */
[--C-:B------:R-:W-:Y:S01]  /*7520*/  PRMT R21, R14, 0x5410, R13.reuse ;  /* 0x000054100e157816 */ /* 0x100fe2000000000d */
[C---:B------:R-:W-:Y:S01]  /*7530*/  VIADD R14, R30.reuse, 0xffffffff ;  /* 0xffffffff1e0e7836 */ /* 0x040fe20000000000 */
[-C--:B------:R-:W-:Y:S02]  /*7540*/  ISETP.GE.AND P4, PT, R30, R57.reuse, PT ;  /* 0x000000391e00720c */ /* 0x080fe40003f86270 */
[----:B------:R-:W-:Y:S02]  /*7550*/  PRMT R13, R23, 0x7632, R13 ;  /* 0x00007632170d7816 */ /* 0x000fe4000000000d */
[----:B------:R-:W-:Y:S02]  /*7560*/  ISETP.GE.AND P3, PT, R14, R57, PT ;  /* 0x000000390e00720c */ /* 0x000fe40003f66270 */
[----:B------:R-:W-:-:S02]  /*7570*/  IADD3 R14, R30, -0x6, RZ ;  /* 0xfffffffa1e0e7810 */ /* 0x000fc40007ffe0ff */
[----:B------:R-:W-:Y:S02]  /*7580*/  SEL R23, R23, RZ, !P3 ;  /* 0x000000ff17177207 */ /* 0x000fe40005800000 */
[----:B------:R-:W-:Y:S01]  /*7590*/  ISETP.GE.AND P2, PT, R14, R57, PT ;  /* 0x000000390e00720c */ /* 0x000fe20003f46270 */
[----:B------:R-:W-:Y:S01]  /*75a0*/  VIADD R14, R30, 0xfffffff9 ;  /* 0xfffffff91e0e7836 */ /* 0x000fe20000000000 */
[----:B------:R-:W-:-:S04]  /*75b0*/  PRMT R22, R22, 0x5410, R15 ;  /* 0x0000541016167816 */ /* 0x000fc8000000000f */
[----:B------:R-:W-:Y:S02]  /*75c0*/  ISETP.GE.AND P1, PT, R14, R57, PT ;  /* 0x000000390e00720c */ /* 0x000fe40003f26270 */
[----:B------:R-:W-:Y:S02]  /*75d0*/  SEL R14, R13, RZ, !P4 ;  /* 0x000000ff0d0e7207 */ /* 0x000fe40006000000 */
[C---:B------:R-:W-:Y:S02]  /*75e0*/  PRMT R13, R20.reuse, 0x7632, R13 ;  /* 0x00007632140d7816 */ /* 0x040fe4000000000d */
[----:B------:R-:W-:Y:S02]  /*75f0*/  SEL R20, R20, RZ, !P1 ;  /* 0x000000ff14147207 */ /* 0x000fe40004800000 */
[----:B------:R-:W-:Y:S02]  /*7600*/  SEL R13, R13, RZ, !P2 ;  /* 0x000000ff0d0d7207 */ /* 0x000fe40005000000 */
[----:B------:R-:W-:-:S02]  /*7610*/  PRMT R23, R23, 0x5410, R14 ;  /* 0x0000541017177816 */ /* 0x000fc4000000000e */
[----:B------:R-:W-:-:S07]  /*7620*/  PRMT R20, R20, 0x5410, R13 ;  /* 0x0000541014147816 */ /* 0x000fce000000000d */
.L_x_22453:
[----:B------:R-:W-:Y:S05]  /*7630*/  BSYNC B1 ;  /* 0x0000000000017941 */ /* 0x000fea0003800000 */
.L_x_22452:
[----:B-----5:R-:W-:Y:S02]  /*7640*/  HMUL2 R21, R50, R21 ;  /* 0x0000001532157232 */ /* 0x020fe40000000000 */
[--C-:B------:R-:W-:Y:S01]  /*7650*/  HADD2.F32 R13, -RZ, R12.reuse.H0_H0 ;  /* 0x2000000cff0d7230 */ /* 0x100fe20000004100 */
[----:B------:R-:W-:Y:S01]  /*7660*/  BSSY B1, `(.L_x_22454) ;  /* 0x000002b000017945 */ /* 0x000fe20003800000 */
[----:B------:R-:W-:Y:S02]  /*7670*/  HADD2.F32 R12, -RZ, R12.H1_H1 ;  /* 0x3000000cff0c7230 */ /* 0x000fe40000004100 */
[----:B------:R-:W-:-:S03]  /*7680*/  HFMA2.MMA R21, R51, R20, R21 ;  /* 0x0000001433157235 */ /* 0x000fc60000000015 */
[----:B------:R-:W-:-:S04]  /*7690*/  FADD.FTZ R13, R13, R12 ;  /* 0x0000000c0d0d7221 */ /* 0x000fc80000010000 */
[----:B------:R-:W-:-:S03]  /*76a0*/  FADD.FTZ R4, R13, R4 ;  /* 0x000000040d047221 */ /* 0x000fc60000010000 */
        /* <DEDUP_REMOVED lines=10> */
[-C--:B------:R-:W-:Y:S01]  /*7750*/  ISETP.GE.AND P6, PT, R12, R57.reuse, PT ;  /* 0x000000390c00720c */ /* 0x080fe20003fc6270 */
[----:B------:R-:W-:Y:S01]  /*7760*/  VIADD R12, R30, 0xfffffffc ;  /* 0xfffffffc1e0c7836 */ /* 0x000fe20000000000 */
[-C--:B------:R-:W-:Y:S02]  /*7770*/  ISETP.GE.AND P2, PT, R14, R57.reuse, PT ;  /* 0x000000390e00720c */ /* 0x080fe40003f46270 */
[----:B------:R-:W-:Y:S01]  /*7780*/  ISETP.GE.AND P5, PT, R20, R57, PT ;  /* 0x000000391400720c */ /* 0x000fe20003fa6270 */
[C---:B------:R-:W-:Y:S01]  /*7790*/  VIADD R20, R30.reuse, 0xfffffffe ;  /* 0xfffffffe1e147836 */ /* 0x040fe20000000000 */
[----:B------:R-:W-:-:S02]  /*77a0*/  IADD3 R14, R30, -0x3, RZ ;  /* 0xfffffffd1e0e7810 */ /* 0x000fc40007ffe0ff */
[----:B------:R-:W-:Y:S02]  /*77b0*/  IADD3 R22, R30, -0x1, RZ ;  /* 0xffffffff1e167810 */ /* 0x000fe40007ffe0ff */
[-C--:B------:R-:W-:Y:S02]  /*77c0*/  ISETP.GE.AND P1, PT, R12, R57.reuse, PT ;  /* 0x000000390c00720c */ /* 0x080fe40003f26270 */
[-C--:B------:R-:W-:Y:S02]  /*77d0*/  ISETP.GE.AND P4, PT, R14, R57.reuse, PT ;  /* 0x000000390e00720c */ /* 0x080fe40003f86270 */
[----:B------:R-:W-:Y:S02]  /*77e0*/  ISETP.GE.AND P3, PT, R22, R57, PT ;  /* 0x000000391600720c */ /* 0x000fe40003f66270 */
[C---:B------:R-:W-:Y:S02]  /*77f0*/  PRMT R12, R16.reuse, 0x7632, R12 ;  /* 0x00007632100c7816 */ /* 0x040fe4000000000c */
[----:B------:R-:W-:-:S02]  /*7800*/  SEL R13, R16, RZ, !P6 ;  /* 0x000000ff100d7207 */ /* 0x000fc40007000000 */
[-C--:B------:R-:W-:Y:S02]  /*7810*/  ISETP.GE.AND P0, PT, R20, R57.reuse, PT ;  /* 0x000000391400720c */ /* 0x080fe40003f06270 */
[----:B------:R-:W-:Y:S02]  /*7820*/  ISETP.GE.AND P6, PT, R30, R57, PT ;  /* 0x000000391e00720c */ /* 0x000fe40003fc6270 */
[----:B------:R-:W-:Y:S02]  /*7830*/  PRMT R14, R17, 0x7632, R14 ;  /* 0x00007632110e7816 */ /* 0x000fe4000000000e */
[----:B------:R-:W-:Y:S02]  /*7840*/  PRMT R15, R18, 0x7632, R15 ;  /* 0x00007632120f7816 */ /* 0x000fe4000000000f */
[C---:B------:R-:W-:Y:S02]  /*7850*/  PRMT R16, R19.reuse, 0x7632, R16 ;  /* 0x0000763213107816 */ /* 0x040fe40000000010 */
        /* <DEDUP_REMOVED lines=11> */
.L_x_22455:
[----:B------:R-:W-:Y:S05]  /*7910*/  BSYNC B1 ;  /* 0x0000000000017941 */ /* 0x000fea0003800000 */
.L_x_22454:
[----:B------:R-:W-:Y:S02]  /*7920*/  HMUL2 R17, R50, R17 ;  /* 0x0000001132117232 */ /* 0x000fe40000000000 */
[----:B------:R-:W-:Y:S01]  /*7930*/  VIADD R55, R55, 0x4 ;  /* 0x0000000437377836 */ /* 0x000fe20000000000 */
[----:B------:R-:W-:Y:S01]  /*7940*/  IADD3 R2, P1, R2, 0x10, RZ ;  /* 0x0000001002027810 */ /* 0x000fe20007f3e0ff */
[----:B------:R-:W-:Y:S02]  /*7950*/  VIADD R47, R47, 0xfffffffc ;  /* 0xfffffffc2f2f7836 */ /* 0x000fe40000000000 */
[----:B------:R-:W-:Y:S01]  /*7960*/  HFMA2 R17, R51, R16, R17 ;  /* 0x0000001033117231 */ /* 0x000fe20000000011 */
[----:B------:R-:W-:Y:S02]  /*7970*/  IADD3 R30, R30, 0x80, RZ ;  /* 0x000000801e1e7810 */ /* 0x000fe40007ffe0ff */
[----:B------:R-:W-:Y:S01]  /*7980*/  ISETP.GE.AND P0, PT, R55, R58, PT ;  /* 0x0000003a3700720c */ /* 0x000fe20003f06270 */
[----:B------:R-:W-:Y:S01]  /*7990*/  IMAD.X R3, RZ, RZ, R3, P1 ;  /* 0x000000ffff037224 */ /* 0x000fe200008e0603 */
[----:B------:R-:W-:Y:S01]  /*79a0*/  IADD3 R34, R34, 0x200, RZ ;  /* 0x0000020022227810 */ /* 0x000fe20007ffe0ff */
[----:B------:R-:W-:-:S10]  /*79b0*/  HFMA2.MMA R17, R53, R18, R17 ;  /* 0x0000001235117235 */ /* 0x000fd40000000011 */
[----:B------:R-:W-:-:S05]  /*79c0*/  HFMA2 R17, R52, R19, R17 ;  /* 0x0000001334117231 */ /* 0x000fca0000000011 */
[--C-:B------:R-:W-:Y:S02]  /*79d0*/  HADD2.F32 R12, -RZ, R17.reuse.H0_H0 ;  /* 0x20000011ff0c7230 */ /* 0x100fe40000004100 */
[----:B------:R-:W-:-:S05]  /*79e0*/  HADD2.F32 R17, -RZ, R17.H1_H1 ;  /* 0x30000011ff117230 */ /* 0x000fca0000004100 */
[----:B------:R-:W-:-:S04]  /*79f0*/  FADD.FTZ R17, R12, R17 ;  /* 0x000000110c117221 */ /* 0x000fc80000010000 */
[----:B------:R-:W-:Y:S01]  /*7a00*/  FADD.FTZ R32, R17, R32 ;  /* 0x0000002011207221 */ /* 0x000fe20000010000 */
[----:B------:R-:W-:Y:S06]  /*7a10*/  @!P0 BRA `(.L_x_22456) ;  /* 0xffffffcc00f88947 */ /* 0x000fec000383ffff */
.L_x_22423:
[----:B------:R-:W-:Y:S05]  /*7a20*/  BSYNC B0 ;  /* 0x0000000000007941 */ /* 0x000fea0003800000 */
.L_x_22421:
        /* <DEDUP_REMOVED lines=8> */
[----:B------:R-:W1:Y:S01]  /*7ab0*/  SHFL.BFLY PT, R16, R11, 0x2, 0x1f ;  /* 0x0c401f000b107f89 */ /* 0x000e6200000e0000 */
[----:B------:R-:W1:Y:S03]  /*7ac0*/  S2R R2, SR_TID.X ;  /* 0x0000000000027919 */ /* 0x000e660000002100 */
[----:B------:R-:W1:Y:S01]  /*7ad0*/  SHFL.BFLY PT, R18, R9, 0x2, 0x1f ;  /* 0x0c401f0009127f89 */ /* 0x000e6200000e0000 */
[----:B--2---:R-:W-:Y:S01]  /*7ae0*/  FADD.FTZ R0, R0, R29 ;  /* 0x0000001d00007221 */ /* 0x004fe20000010000 */
[----:B---3--:R-:W-:-:S02]  /*7af0*/  ULEA UR4, UR5, UR4, 0x18 ;  /* 0x0000000405047291 */ /* 0x008fc4000f8ec03f */
[----:B------:R-:W2:Y:S01]  /*7b00*/  SHFL.BFLY PT, R21, R8, 0x2, 0x1f ;  /* 0x0c401f0008157f89 */ /* 0x000ea200000e0000 */
[----:B----4-:R-:W-:-:S03]  /*7b10*/  FADD.FTZ R31, R3, R28 ;  /* 0x0000001c031f7221 */ /* 0x010fc60000010000 */
[----:B------:R-:W3:Y:S01]  /*7b20*/  SHFL.BFLY PT, R20, R7, 0x2, 0x1f ;  /* 0x0c401f0007147f89 */ /* 0x000ee200000e0000 */
[----:B0-----:R-:W-:-:S03]  /*7b30*/  FADD.FTZ R19, R19, R10 ;  /* 0x0000000a13137221 */ /* 0x001fc60000010000 */
[----:B------:R-:W0:Y:S01]  /*7b40*/  SHFL.BFLY PT, R22, R5, 0x2, 0x1f ;  /* 0x0c401f0005167f89 */ /* 0x000e2200000e0000 */
[----:B-1----:R-:W-:-:S03]  /*7b50*/  FADD.FTZ R12, R12, R27 ;  /* 0x0000001b0c0c7221 */ /* 0x002fc60000010000 */
[----:B------:R-:W1:Y:S01]  /*7b60*/  SHFL.BFLY PT, R23, R6, 0x2, 0x1f ;  /* 0x0c401f0006177f89 */ /* 0x000e6200000e0000 */
[----:B------:R-:W-:-:S03]  /*7b70*/  FADD.FTZ R17, R16, R11 ;  /* 0x0000000b10117221 */ /* 0x000fc60000010000 */
[----:B------:R-:W4:Y:S04]  /*7b80*/  SHFL.BFLY PT, R3, R0, 0x1, 0x1f ;  /* 0x0c201f0000037f89 */ /* 0x000f2800000e0000 */
[----:B------:R-:W4:Y:S01]  /*7b90*/  SHFL.BFLY PT, R10, R31, 0x1, 0x1f ;  /* 0x0c201f001f0a7f89 */ /* 0x000f2200000e0000 */
[----:B------:R-:W-:-:S03]  /*7ba0*/  FADD.FTZ R9, R18, R9 ;  /* 0x0000000912097221 */ /* 0x000fc60000010000 */
[----:B------:R-:W4:Y:S01]  /*7bb0*/  SHFL.BFLY PT, R13, R26, 0x2, 0x1f ;  /* 0x0c401f001a0d7f89 */ /* 0x000f2200000e0000 */
[----:B--2---:R-:W-:-:S03]  /*7bc0*/  FADD.FTZ R21, R21, R8 ;  /* 0x0000000815157221 */ /* 0x004fc60000010000 */
[----:B------:R-:W2:Y:S01]  /*7bd0*/  SHFL.BFLY PT, R14, R25, 0x2, 0x1f ;  /* 0x0c401f00190e7f89 */ /* 0x000ea200000e0000 */
[----:B---3--:R-:W-:Y:S01]  /*7be0*/  FADD.FTZ R20, R20, R7 ;  /* 0x0000000714147221 */ /* 0x008fe20000010000 */
[----:B------:R-:W-:Y:S02]  /*7bf0*/  IADD3 R7, R2, 0x1f, RZ ;  /* 0x0000001f02077810 */ /* 0x000fe40007ffe0ff */
[----:B------:R-:W3:Y:S01]  /*7c00*/  SHFL.BFLY PT, R15, R24, 0x2, 0x1f ;  /* 0x0c401f00180f7f89 */ /* 0x000ee200000e0000 */
[----:B0-----:R-:W-:Y:S01]  /*7c10*/  FADD.FTZ R38, R22, R5 ;  /* 0x0000000516267221 */ /* 0x001fe20000010000 */
[----:B------:R-:W-:Y:S02]  /*7c20*/  ISETP.GT.U32.AND P3, PT, R7, 0x3e, PT ;  /* 0x0000003e0700780c */ /* 0x000fe40003f64070 */
[----:B------:R-:W0:Y:S01]  /*7c30*/  SHFL.BFLY PT, R35, R4, 0x2, 0x1f ;  /* 0x0c401f0004237f89 */ /* 0x000e2200000e0000 */
[----:B-1----:R-:W-:Y:S01]  /*7c40*/  FADD.FTZ R23, R23, R6 ;  /* 0x0000000617177221 */ /* 0x002fe20000010000 */
[----:B------:R-:W-:-:S02]  /*7c50*/  SHF.R.S32.HI R7, RZ, 0x1f, R2 ;  /* 0x0000001fff077819 */ /* 0x000fc40000011402 */
[----:B------:R-:W1:Y:S01]  /*7c60*/  SHFL.BFLY PT, R40, R33, 0x2, 0x1f ;  /* 0x0c401f0021287f89 */ /* 0x000e6200000e0000 */
[----:B----4-:R-:W-:-:S03]  /*7c70*/  FADD.FTZ R28, R0, R3 ;  /* 0x00000003001c7221 */ /* 0x010fc60000010000 */
[----:B------:R-:W4:Y:S01]  /*7c80*/  SHFL.BFLY PT, R27, R32, 0x2, 0x1f ;  /* 0x0c401f00201b7f89 */ /* 0x000f2200000e0000 */
[----:B------:R-:W-:Y:S01]  /*7c90*/  FADD.FTZ R31, R31, R10 ;  /* 0x0000000a1f1f7221 */ /* 0x000fe20000010000 */
[----:B------:R-:W-:Y:S02]  /*7ca0*/  LEA.HI R10, R7, R2, RZ, 0x5 ;  /* 0x00000002070a7211 */ /* 0x000fe400078f28ff */
[----:B------:R-:W4:Y:S01]  /*7cb0*/  SHFL.BFLY PT, R11, R12, 0x1, 0x1f ;  /* 0x0c201f000c0b7f89 */ /* 0x000f2200000e0000 */
[----:B------:R-:W-:Y:S01]  /*7cc0*/  FADD.FTZ R13, R13, R26 ;  /* 0x0000001a0d0d7221 */ /* 0x000fe20000010000 */
[----:B------:R-:W-:Y:S02]  /*7cd0*/  LOP3.LUT R7, R10, 0xffffffe0, RZ, 0xc0, !PT ;  /* 0xffffffe00a077812 */ /* 0x000fe400078ec0ff */
[----:B------:R-:W4:Y:S01]  /*7ce0*/  SHFL.BFLY PT, R8, R19, 0x1, 0x1f ;  /* 0x0c201f0013087f89 */ /* 0x000f2200000e0000 */
[----:B--2---:R-:W-:-:S03]  /*7cf0*/  FADD.FTZ R25, R14, R25 ;  /* 0x000000190e197221 */ /* 0x004fc60000010000 */
[----:B------:R-:W2:Y:S01]  /*7d00*/  SHFL.BFLY PT, R34, R9, 0x1, 0x1f ;  /* 0x0c201f0009227f89 */ /* 0x000ea200000e0000 */
[----:B---3--:R-:W-:-:S03]  /*7d10*/  FADD.FTZ R15, R15, R24 ;  /* 0x000000180f0f7221 */ /* 0x008fc60000010000 */
[----:B------:R-:W3:Y:S01]  /*7d20*/  SHFL.BFLY PT, R6, R21, 0x1, 0x1f ;  /* 0x0c201f0015067f89 */ /* 0x000ee200000e0000 */
[----:B0-----:R-:W-:-:S03]  /*7d30*/  FADD.FTZ R4, R35, R4 ;  /* 0x0000000423047221 */ /* 0x001fc60000010000 */
[----:B------:R-:W0:Y:S01]  /*7d40*/  SHFL.BFLY PT, R5, R20, 0x1, 0x1f ;  /* 0x0c201f0014057f89 */ /* 0x000e2200000e0000 */
[----:B-1----:R-:W-:-:S03]  /*7d50*/  FADD.FTZ R40, R40, R33 ;  /* 0x0000002128287221 */ /* 0x002fc60000010000 */
[----:B------:R-:W1:Y:S01]  /*7d60*/  SHFL.BFLY PT, R3, R38, 0x1, 0x1f ;  /* 0x0c201f0026037f89 */ /* 0x000e6200000e0000 */
[----:B----4-:R-:W-:Y:S01]  /*7d70*/  FADD.FTZ R27, R27, R32 ;  /* 0x000000201b1b7221 */ /* 0x010fe20000010000 */
[----:B------:R-:W-:Y:S01]  /*7d80*/  FADD.FTZ R0, R12, R11 ;  /* 0x0000000b0c007221 */ /* 0x000fe20000010000 */
[----:B------:R-:W-:Y:S01]  /*7d90*/  IMAD.IADD R11, R2, 0x1, -R7 ;  /* 0x00000001020b7824 */ /* 0x000fe200078e0a07 */
[----:B------:R-:W4:Y:S01]  /*7da0*/  SHFL.BFLY PT, R14, R13, 0x1, 0x1f ;  /* 0x0c201f000d0e7f89 */ /* 0x000f2200000e0000 */
[----:B------:R-:W-:-:S03]  /*7db0*/  FADD.FTZ R35, R19, R8 ;  /* 0x0000000813237221 */ /* 0x000fc60000010000 */
[----:B------:R-:W4:Y:S01]  /*7dc0*/  SHFL.BFLY PT, R30, R25, 0x1, 0x1f ;  /* 0x0c201f00191e7f89 */ /* 0x000f2200000e0000 */
[----:B--2---:R-:W-:Y:S01]  /*7dd0*/  FADD.FTZ R34, R9, R34 ;  /* 0x0000002209227221 */ /* 0x004fe20000010000 */
[----:B------:R-:W-:Y:S02]  /*7de0*/  LOP3.LUT R9, R11, 0x3, RZ, 0xc0, !PT ;  /* 0x000000030b097812 */ /* 0x000fe400078ec0ff */
[----:B------:R-:W2:Y:S01]  /*7df0*/  SHFL.BFLY PT, R16, R15, 0x1, 0x1f ;  /* 0x0c201f000f107f89 */ /* 0x000ea200000e0000 */
[----:B---3--:R-:W-:Y:S01]  /*7e00*/  FADD.FTZ R37, R21, R6 ;  /* 0x0000000615257221 */ /* 0x008fe20000010000 */
[----:B------:R-:W-:Y:S02]  /*7e10*/  ISETP.NE.AND P2, PT, R9, RZ, PT ;  /* 0x000000ff0900720c */ /* 0x000fe40003f45270 */
[----:B------:R-:W3:Y:S01]  /*7e20*/  SHFL.BFLY PT, R18, R17, 0x1, 0x1f ;  /* 0x0c201f0011127f89 */ /* 0x000ee200000e0000 */
[----:B------:R-:W-:Y:S01]  /*7e30*/  SHF.R.S32.HI R6, RZ, 0x1f, R11 ;  /* 0x0000001fff067819 */ /* 0x000fe2000001140b */
[----:B0-----:R-:W-:Y:S01]  /*7e40*/  FADD.FTZ R36, R20, R5 ;  /* 0x0000000514247221 */ /* 0x001fe20000010000 */
[----:B------:R-:W-:Y:S01]  /*7e50*/  LOP3.LUT R5, R2, 0xffffffc0, RZ, 0xc0, !PT ;  /* 0xffffffc002057812 */ /* 0x000fe200078ec0ff */
[----:B------:R-:W0:Y:S01]  /*7e60*/  SHFL.BFLY PT, R22, R23, 0x1, 0x1f ;  /* 0x0c201f0017167f89 */ /* 0x000e2200000e0000 */
[----:B------:R-:W-:Y:S01]  /*7e70*/  LEA.HI R6, R6, R11, RZ, 0x2 ;  /* 0x0000000b06067211 */ /* 0x000fe200078f10ff */
[----:B-1----:R-:W-:Y:S01]  /*7e80*/  FADD.FTZ R38, R38, R3 ;  /* 0x0000000326267221 */ /* 0x002fe20000010000 */
[----:B------:R-:W-:Y:S01]  /*7e90*/  LOP3.LUT R3, R2, 0xffffffe0, RZ, 0xc0, !PT ;  /* 0xffffffe002037812 */ /* 0x000fe200078ec0ff */
[----:B------:R-:W1:Y:S01]  /*7ea0*/  SHFL.BFLY PT, R41, R4, 0x1, 0x1f ;  /* 0x0c201f0004297f89 */ /* 0x000e6200000e0000 */
[----:B------:R-:W-:-:S02]  /*7eb0*/  ISETP.NE.OR P5, PT, R5, 0x40, P2 ;  /* 0x000000400500780c */ /* 0x000fc400017a5670 */
[----:B------:R-:W-:Y:S01]  /*7ec0*/  ISETP.NE.OR P4, PT, R3, 0x20, P2 ;  /* 0x000000200300780c */ /* 0x000fe20001785670 */
[----:B------:R-:W1:Y:S01]  /*7ed0*/  SHFL.BFLY PT, R7, R40, 0x1, 0x1f ;  /* 0x0c201f0028077f89 */ /* 0x000e6200000e0000 */
[----:B------:R-:W-:Y:S01]  /*7ee0*/  SHF.R.S32.HI R3, RZ, 0x5, R10 ;  /* 0x00000005ff037819 */ /* 0x000fe2000001140a */
[----:B----4-:R-:W-:Y:S01]  /*7ef0*/  FADD.FTZ R29, R13, R14 ;  /* 0x0000000e0d1d7221 */ /* 0x010fe20000010000 */
[----:B------:R-:W-:Y:S01]  /*7f00*/  SHF.R.S32.HI R42, RZ, 0x2, R6 ;  /* 0x00000002ff2a7819 */ /* 0x000fe20000011406 */
[----:B------:R-:W4:Y:S01]  /*7f10*/  SHFL.BFLY PT, R8, R27, 0x1, 0x1f ;  /* 0x0c201f001b087f89 */ /* 0x000f2200000e0000 */
[C---:B------:R-:W-:Y:S01]  /*7f20*/  ISETP.GT.OR P0, PT, R2.reuse, 0x3f, P2 ;  /* 0x0000003f0200780c */ /* 0x040fe20001704670 */
[----:B------:R-:W-:Y:S01]  /*7f30*/  FADD.FTZ R30, R25, R30 ;  /* 0x0000001e191e7221 */ /* 0x000fe20000010000 */
[----:B------:R-:W-:Y:S01]  /*7f40*/  BAR.SYNC.DEFER_BLOCKING 0x0 ;  /* 0x0000000000007b1d */ /* 0x000fe20000010000 */
[----:B------:R-:W-:Y:S01]  /*7f50*/  ISETP.GT.OR P1, PT, R2, 0x1f, P2 ;  /* 0x0000001f0200780c */ /* 0x000fe20001724670 */
[----:B--2---:R-:W-:Y:S01]  /*7f60*/  FADD.FTZ R33, R15, R16 ;  /* 0x000000100f217221 */ /* 0x004fe20000010000 */
[----:B------:R-:W-:Y:S01]  /*7f70*/  LEA R2, R3, R42, 0x7 ;  /* 0x0000002a03027211 */ /* 0x000fe200078e38ff */
[----:B---3--:R-:W-:-:S03]  /*7f80*/  FADD.FTZ R32, R17, R18 ;  /* 0x0000001211207221 */ /* 0x008fc60000010000 */
[----:B------:R-:W-:Y:S01]  /*7f90*/  LEA R2, R2, UR4, 0x2 ;  /* 0x0000000402027c11 */ /* 0x000fe2000f8e10ff */
[----:B0-----:R-:W-:Y:S01]  /*7fa0*/  FADD.FTZ R39, R23, R22 ;  /* 0x0000001617277221 */ /* 0x001fe20000010000 */
[----:B-1----:R-:W-:Y:S01]  /*7fb0*/  FADD.FTZ R41, R4, R41 ;  /* 0x0000002904297221 */ /* 0x002fe20000010000 */
[----:B------:R-:W-:Y:S01]  /*7fc0*/  FADD.FTZ R40, R40, R7 ;  /* 0x0000000728287221 */ /* 0x000fe20000010000 */
        /* <DEDUP_REMOVED lines=18> */
.L_x_22458:
[----:B------:R-:W-:Y:S05]  /*80f0*/  BSYNC B0 ;  /* 0x0000000000007941 */ /* 0x000fea0003800000 */
.L_x_22457:
        /* <DEDUP_REMOVED lines=35> */
.L_x_22460:
[----:B------:R-:W-:Y:S05]  /*8330*/  BSYNC B0 ;  /* 0x0000000000007941 */ /* 0x000fea0003800000 */
.L_x_22459:
        /* <DEDUP_REMOVED lines=19> */
.L_x_22462:
[----:B------:R-:W-:Y:S05]  /*8470*/  BSYNC B0 ;  /* 0x0000000000007941 */ /* 0x000fea0003800000 */
.L_x_22461:
        /* <DEDUP_REMOVED lines=36> */
.L_x_22464:
[----:B------:R-:W-:Y:S05]  /*86c0*/  BSYNC B0 ;  /* 0x0000000000007941 */ /* 0x000fea0003800000 */
.L_x_22463:
        /* <DEDUP_REMOVED lines=22> */
[----:B------:R-:W-:Y:S02]  /*8830*/  IADD3 R3, R42, 0x10, RZ ;  /* 0x000000102a037810 */ /* 0x000fe40007ffe0ff */
[----:B------:R-:W-:Y:S02]  /*8840*/  IADD3 R4, P1, R2, UR4, RZ ;  /* 0x0000000402047c10 */ /* 0x000fe4000ff3e0ff */
[----:B------:R-:W-:Y:S02]  /*8850*/  LEA.HI.X.SX32 R9, R42, UR7, 0x1, P0 ;  /* 0x000000072a097c11 */ /* 0x000fe400080f0eff */
[----:B------:R-:W-:Y:S01]  /*8860*/  LEA.HI.X.SX32 R7, R2, UR7, 0x1, P1 ;  /* 0x0000000702077c11 */ /* 0x000fe200088f0eff */
[----:B------:R-:W-:Y:S01]  /*8870*/  VIADD R2, R42, 0x18 ;  /* 0x000000182a027836 */ /* 0x000fe20000000000 */
[----:B------:R-:W-:-:S02]  /*8880*/  LEA R26, P0, R6, UR8, 0x1 ;  /* 0x00000008061a7c11 */ /* 0x000fc4000f8008ff */
[----:B------:R-:W-:Y:S02]  /*8890*/  LEA R22, P1, R4, UR8, 0x1 ;  /* 0x0000000804167c11 */ /* 0x000fe4000f8208ff */
[C---:B------:R-:W-:Y:S02]  /*88a0*/  IADD3 R5, P2, R3.reuse, UR4, RZ ;  /* 0x0000000403057c10 */ /* 0x040fe4000ff5e0ff */
[----:B------:R-:W-:Y:S02]  /*88b0*/  LEA.HI.X R27, R6, UR9, R9, 0x1, P0 ;  /* 0x00000009061b7c11 */ /* 0x000fe400080f0c09 */
[----:B------:R-:W-:Y:S02]  /*88c0*/  LEA.HI.X R23, R4, UR9, R7, 0x1, P1 ;  /* 0x0000000904177c11 */ /* 0x000fe400088f0c07 */
[----:B------:R-:W-:Y:S02]  /*88d0*/  IADD3 R4, P1, R2, UR4, RZ ;  /* 0x0000000402047c10 */ /* 0x000fe4000ff3e0ff */
[----:B------:R-:W-:-:S02]  /*88e0*/  LEA.HI.X.SX32 R6, R3, UR7, 0x1, P2 ;  /* 0x0000000703067c11 */ /* 0x000fc400090f0eff */
[C---:B------:R-:W-:Y:S02]  /*88f0*/  LEA R24, P0, R5.reuse, UR8, 0x1 ;  /* 0x0000000805187c11 */ /* 0x040fe4000f8008ff */
[----:B------:R-:W-:Y:S02]  /*8900*/  IADD3 R3, R42, 0x20, RZ ;  /* 0x000000202a037810 */ /* 0x000fe40007ffe0ff */
[----:B------:R-:W-:Y:S01]  /*8910*/  LEA.HI.X.SX32 R7, R2, UR7, 0x1, P1 ;  /* 0x0000000702077c11 */ /* 0x000fe200088f0eff */
[----:B------:R-:W-:Y:S01]  /*8920*/  VIADD R2, R42, 0x28 ;  /* 0x000000282a027836 */ /* 0x000fe20000000000 */
[----:B------:R-:W-:Y:S02]  /*8930*/  LEA.HI.X R25, R5, UR9, R6, 0x1, P0 ;  /* 0x0000000905197c11 */ /* 0x000fe400080f0c06 */
[----:B------:R-:W-:Y:S02]  /*8940*/  LEA R18, P1, R4, UR8, 0x1 ;  /* 0x0000000804127c11 */ /* 0x000fe4000f8208ff */
[----:B------:R-:W-:-:S02]  /*8950*/  IADD3 R5, P0, R3, UR4, RZ ;  /* 0x0000000403057c10 */ /* 0x000fc4000ff1e0ff */
[----:B------:R-:W-:Y:S02]  /*8960*/  LEA.HI.X R19, R4, UR9, R7, 0x1, P1 ;  /* 0x0000000904137c11 */ /* 0x000fe400088f0c07 */
[----:B------:R-:W-:Y:S01]  /*8970*/  LEA.HI.X.SX32 R6, R3, UR7, 0x1, P0 ;  /* 0x0000000703067c11 */ /* 0x000fe200080f0eff */
[----:B------:R-:W-:Y:S01]  /*8980*/  VIADD R3, R42, 0x38 ;  /* 0x000000382a037836 */ /* 0x000fe20000000000 */
[----:B------:R-:W-:Y:S02]  /*8990*/  IADD3 R7, P1, R2, UR4, RZ ;  /* 0x0000000402077c10 */ /* 0x000fe4000ff3e0ff */
[----:B------:R-:W-:Y:S02]  /*89a0*/  LEA R20, P0, R5, UR8, 0x1 ;  /* 0x0000000805147c11 */ /* 0x000fe4000f8008ff */
[----:B------:R-:W-:Y:S02]  /*89b0*/  IADD3 R4, R42, 0x30, RZ ;  /* 0x000000302a047810 */ /* 0x000fe40007ffe0ff */
[----:B------:R-:W-:-:S02]  /*89c0*/  LEA.HI.X.SX32 R2, R2, UR7, 0x1, P1 ;  /* 0x0000000702027c11 */ /* 0x000fc400088f0eff */
[----:B------:R-:W-:Y:S02]  /*89d0*/  LEA.HI.X R21, R5, UR9, R6, 0x1, P0 ;  /* 0x0000000905157c11 */ /* 0x000fe400080f0c06 */
[----:B------:R-:W-:Y:S02]  /*89e0*/  LEA R14, P1, R7, UR8, 0x1 ;  /* 0x00000008070e7c11 */ /* 0x000fe4000f8208ff */
[C---:B------:R-:W-:Y:S02]  /*89f0*/  IADD3 R6, P0, R4.reuse, UR4, RZ ;  /* 0x0000000404067c10 */ /* 0x040fe4000ff1e0ff */
[----:B------:R-:W-:Y:S02]  /*8a00*/  IADD3 R5, P2, R3, UR4, RZ ;  /* 0x0000000403057c10 */ /* 0x000fe4000ff5e0ff */
[----:B------:R-:W-:Y:S02]  /*8a10*/  LEA.HI.X R15, R7, UR9, R2, 0x1, P1 ;  /* 0x00000009070f7c11 */ /* 0x000fe400088f0c02 */
[----:B------:R-:W-:-:S02]  /*8a20*/  LEA.HI.X.SX32 R9, R4, UR7, 0x1, P0 ;  /* 0x0000000704097c11 */ /* 0x000fc400080f0eff */
[C---:B------:R-:W-:Y:S02]  /*8a30*/  IADD3 R2, R42.reuse, 0x40, RZ ;  /* 0x000000402a027810 */ /* 0x040fe40007ffe0ff */
[----:B------:R-:W-:Y:S02]  /*8a40*/  LEA.HI.X.SX32 R4, R3, UR7, 0x1, P2 ;  /* 0x0000000703047c11 */ /* 0x000fe400090f0eff */
[----:B------:R-:W-:Y:S02]  /*8a50*/  LEA R10, P1, R5, UR8, 0x1 ;  /* 0x00000008050a7c11 */ /* 0x000fe4000f8208ff */
[----:B------:R-:W-:Y:S02]  /*8a60*/  IADD3 R3, R42, 0x48, RZ ;  /* 0x000000482a037810 */ /* 0x000fe40007ffe0ff */
[----:B------:R-:W-:Y:S02]  /*8a70*/  LEA R16, P0, R6, UR8, 0x1 ;  /* 0x0000000806107c11 */ /* 0x000fe4000f8008ff */
[----:B------:R-:W-:-:S02]  /*8a80*/  IADD3 R7, P2, R2, UR4, RZ ;  /* 0x0000000402077c10 */ /* 0x000fc4000ff5e0ff */
[----:B------:R-:W-:Y:S02]  /*8a90*/  LEA.HI.X R11, R5, UR9, R4, 0x1, P1 ;  /* 0x00000009050b7c11 */ /* 0x000fe400088f0c04 */
[----:B------:R-:W-:Y:S02]  /*8aa0*/  IADD3 R4, P1, R3, UR4, RZ ;  /* 0x0000000403047c10 */ /* 0x000fe4000ff3e0ff */
[----:B------:R-:W-:Y:S02]  /*8ab0*/  F2FP.F16.F32.PACK_AB R28, R31, R28 ;  /* 0x0000001c1f1c723e */ /* 0x000fe400000000ff */
[----:B------:R-:W-:Y:S02]  /*8ac0*/  LEA.HI.X R17, R6, UR9, R9, 0x1, P0 ;  /* 0x0000000906117c11 */ /* 0x000fe400080f0c09 */
[----:B------:R-:W-:Y:S01]  /*8ad0*/  LEA.HI.X.SX32 R8, R2, UR7, 0x1, P2 ;  /* 0x0000000702087c11 */ /* 0x000fe200090f0eff */
[----:B------:R-:W-:Y:S01]  /*8ae0*/  VIADD R2, R42, 0x50 ;  /* 0x000000502a027836 */ /* 0x000fe20000000000 */
[----:B------:R-:W-:Y:S01]  /*8af0*/  LEA R12, P0, R7, UR8, 0x1 ;  /* 0x00000008070c7c11 */ /* 0x000fe2000f8008ff */
[----:B------:R-:W-:Y:S01]  /*8b00*/  STG.E.U16 desc[UR10][R26.64], R28 ;  /* 0x0000001c1a007986 */ /* 0x000fe2000c10150a */
[----:B------:R-:W-:-:S02]  /*8b10*/  LEA.HI.X.SX32 R5, R3, UR7, 0x1, P1 ;  /* 0x0000000703057c11 */ /* 0x000fc400088f0eff */
[----:B------:R-:W-:Y:S02]  /*8b20*/  LEA R6, P1, R4, UR8, 0x1 ;  /* 0x0000000804067c11 */ /* 0x000fe4000f8208ff */
[----:B------:R-:W-:Y:S02]  /*8b30*/  F2FP.F16.F32.PACK_AB R0, R29, R0 ;  /* 0x000000001d00723e */ /* 0x000fe400000000ff */
[----:B------:R-:W-:Y:S02]  /*8b40*/  IADD3 R3, R42, 0x58, RZ ;  /* 0x000000582a037810 */ /* 0x000fe40007ffe0ff */
[----:B------:R-:W-:Y:S02]  /*8b50*/  PRMT R29, R28, 0x7632, R29 ;  /* 0x000076321c1d7816 */ /* 0x000fe4000000001d */
[----:B------:R-:W-:Y:S02]  /*8b60*/  LEA.HI.X R13, R7, UR9, R8, 0x1, P0 ;  /* 0x00000009070d7c11 */ /* 0x000fe400080f0c08 */
[----:B------:R-:W-:Y:S01]  /*8b70*/  IADD3 R9, P0, R2, UR4, RZ ;  /* 0x0000000402097c10 */ /* 0x000fe2000ff1e0ff */
[----:B------:R0:W-:Y:S01]  /*8b80*/  STG.E.U16 desc[UR10][R22.64], R29 ;  /* 0x0000001d16007986 */ /* 0x0001e2000c10150a */
[----:B------:R-:W-:-:S02]  /*8b90*/  LEA.HI.X R7, R4, UR9, R5, 0x1, P1 ;  /* 0x0000000904077c11 */ /* 0x000fc400088f0c05 */
[----:B------:R-:W-:Y:S01]  /*8ba0*/  IADD3 R44, P1, R3, UR4, RZ ;  /* 0x00000004032c7c10 */ /* 0x000fe2000ff3e0ff */
[----:B------:R-:W-:Y:S01]  /*8bb0*/  STG.E.U16 desc[UR10][R24.64], R0 ;  /* 0x0000000018007986 */ /* 0x000fe2000c10150a */
[----:B------:R-:W-:Y:S02]  /*8bc0*/  IADD3 R4, R42, 0x60, RZ ;  /* 0x000000602a047810 */ /* 0x000fe40007ffe0ff */
[----:B------:R-:W-:Y:S02]  /*8bd0*/  LEA.HI.X.SX32 R46, R2, UR7, 0x1, P0 ;  /* 0x00000007022e7c11 */ /* 0x000fe400080f0eff */
[----:B------:R-:W-:Y:S02]  /*8be0*/  LEA R8, P0, R9, UR8, 0x1 ;  /* 0x0000000809087c11 */ /* 0x000fe4000f8008ff */
[----:B------:R-:W-:Y:S02]  /*8bf0*/  LEA.HI.X.SX32 R3, R3, UR7, 0x1, P1 ;  /* 0x0000000703037c11 */ /* 0x000fe400088f0eff */
[----:B0-----:R-:W-:-:S02]  /*8c00*/  PRMT R23, R0, 0x7632, R23 ;  /* 0x0000763200177816 */ /* 0x001fc40000000017 */
[----:B------:R-:W-:Y:S02]  /*8c10*/  F2FP.F16.F32.PACK_AB R30, R33, R30 ;  /* 0x0000001e211e723e */ /* 0x000fe400000000ff */
[----:B------:R-:W-:Y:S01]  /*8c20*/  IADD3 R5, P2, R4, UR4, RZ ;  /* 0x0000000404057c10 */ /* 0x000fe2000ff5e0ff */
[----:B------:R0:W-:Y:S01]  /*8c30*/  STG.E.U16 desc[UR10][R18.64], R23 ;  /* 0x0000001712007986 */ /* 0x0001e2000c10150a */
[----:B------:R-:W-:Y:S02]  /*8c40*/  LEA R2, P1, R44, UR8, 0x1 ;  /* 0x000000082c027c11 */ /* 0x000fe4000f8208ff */
[----:B------:R-:W-:Y:S01]  /*8c50*/  LEA.HI.X R9, R9, UR9, R46, 0x1, P0 ;  /* 0x0000000909097c11 */ /* 0x000fe200080f0c2e */
[----:B------:R-:W-:Y:S01]  /*8c60*/  STG.E.U16 desc[UR10][R20.64], R30 ;  /* 0x0000001e14007986 */ /* 0x000fe2000c10150a */
[----:B------:R-:W-:Y:S02]  /*8c70*/  LEA.HI.X.SX32 R46, R4, UR7, 0x1, P2 ;  /* 0x00000007042e7c11 */ /* 0x000fe400090f0eff */
[----:B------:R-:W-:Y:S01]  /*8c80*/  LEA.HI.X R3, R44, UR9, R3, 0x1, P1 ;  /* 0x000000092c037c11 */ /* 0x000fe200088f0c03 */
[----:B------:R-:W-:Y:S01]  /*8c90*/  VIADD R44, R42, 0x68 ;  /* 0x000000682a2c7836 */ /* 0x000fe20000000000 */
[----:B------:R-:W-:-:S02]  /*8ca0*/  LEA R4, P0, R5, UR8, 0x1 ;  /* 0x0000000805047c11 */ /* 0x000fc4000f8008ff */
[----:B------:R-:W-:Y:S02]  /*8cb0*/  F2FP.F16.F32.PACK_AB R32, R35, R32 ;  /* 0x000000202320723e */ /* 0x000fe400000000ff */
[----:B0-----:R-:W-:Y:S02]  /*8cc0*/  PRMT R19, R30, 0x7632, R19 ;  /* 0x000076321e137816 */ /* 0x001fe40000000013 */
[C---:B------:R-:W-:Y:S02]  /*8cd0*/  IADD3 R45, R42.reuse, 0x70, RZ ;  /* 0x000000702a2d7810 */ /* 0x040fe40007ffe0ff */
[----:B------:R-:W-:Y:S01]  /*8ce0*/  F2FP.F16.F32.PACK_AB R34, R37, R34 ;  /* 0x000000222522723e */ /* 0x000fe200000000ff */
[----:B------:R0:W-:Y:S01]  /*8cf0*/  STG.E.U16 desc[UR10][R14.64], R19 ;  /* 0x000000130e007986 */ /* 0x0001e2000c10150a */
[----:B------:R-:W-:Y:S02]  /*8d00*/  IADD3 R42, R42, 0x78, RZ ;  /* 0x000000782a2a7810 */ /* 0x000fe40007ffe0ff */
[----:B------:R-:W-:Y:S01]  /*8d10*/  LEA.HI.X R5, R5, UR9, R46, 0x1, P0 ;  /* 0x0000000905057c11 */ /* 0x000fe200080f0c2e */
[----:B------:R-:W-:Y:S01]  /*8d20*/  STG.E.U16 desc[UR10][R16.64], R32 ;  /* 0x0000002010007986 */ /* 0x000fe2000c10150a */
[----:B------:R-:W-:-:S02]  /*8d30*/  IADD3 R49, P0, R44, UR4, RZ ;  /* 0x000000042c317c10 */ /* 0x000fc4000ff1e0ff */
[----:B------:R-:W-:Y:S02]  /*8d40*/  IADD3 R47, P1, R45, UR4, RZ ;  /* 0x000000042d2f7c10 */ /* 0x000fe4000ff3e0ff */
[----:B------:R-:W-:Y:S02]  /*8d50*/  PRMT R0, R34, 0x7632, R0 ;  /* 0x0000763222007816 */ /* 0x000fe40000000000 */
[----:B------:R-:W-:Y:S02]  /*8d60*/  IADD3 R31, P2, R42, UR4, RZ ;  /* 0x000000042a1f7c10 */ /* 0x000fe4000ff5e0ff */
[----:B0-----:R-:W-:Y:S02]  /*8d70*/  PRMT R15, R32, 0x7632, R15 ;  /* 0x00007632200f7816 */ /* 0x001fe4000000000f */
[----:B------:R-:W-:Y:S02]  /*8d80*/  F2FP.F16.F32.PACK_AB R36, R39, R36 ;  /* 0x000000242724723e */ /* 0x000fe400000000ff */
[----:B------:R-:W-:Y:S01]  /*8d90*/  LEA.HI.X.SX32 R52, R44, UR7, 0x1, P0 ;  /* 0x000000072c347c11 */ /* 0x000fe200080f0eff */
[----:B------:R-:W-:Y:S01]  /*8da0*/  STG.E.U16 desc[UR10][R10.64], R15 ;  /* 0x0000000f0a007986 */ /* 0x000fe2000c10150a */
[----:B------:R-:W-:-:S02]  /*8db0*/  LEA.HI.X.SX32 R50, R45, UR7, 0x1, P1 ;  /* 0x000000072d327c11 */ /* 0x000fc400088f0eff */
[----:B------:R-:W-:Y:S01]  /*8dc0*/  LEA R44, P0, R49, UR8, 0x1 ;  /* 0x00000008312c7c11 */ /* 0x000fe2000f8008ff */
[----:B------:R-:W-:Y:S01]  /*8dd0*/  STG.E.U16 desc[UR10][R12.64], R34 ;  /* 0x000000220c007986 */ /* 0x000fe2000c10150a */
[----:B------:R-:W-:Y:S02]  /*8de0*/  F2FP.F16.F32.PACK_AB R38, R41, R38 ;  /* 0x000000262926723e */ /* 0x000fe400000000ff */
[----:B------:R-:W-:Y:S01]  /*8df0*/  LEA R46, P1, R47, UR8, 0x1 ;  /* 0x000000082f2e7c11 */ /* 0x000fe2000f8208ff */
[----:B------:R0:W-:Y:S01]  /*8e00*/  STG.E.U16 desc[UR10][R6.64], R0 ;  /* 0x0000000006007986 */ /* 0x0001e2000c10150a */
[----:B------:R-:W-:Y:S02]  /*8e10*/  LEA.HI.X.SX32 R42, R42, UR7, 0x1, P2 ;  /* 0x000000072a2a7c11 */ /* 0x000fe400090f0eff */
[----:B------:R-:W-:Y:S01]  /*8e20*/  LEA R48, P2, R31, UR8, 0x1 ;  /* 0x000000081f307c11 */ /* 0x000fe2000f8408ff */
[----:B------:R-:W-:Y:S01]  /*8e30*/  STG.E.U16 desc[UR10][R8.64], R36 ;  /* 0x0000002408007986 */ /* 0x000fe2000c10150a */
[----:B------:R-:W-:-:S02]  /*8e40*/  F2FP.F16.F32.PACK_AB R40, R43, R40 ;  /* 0x000000282b28723e */ /* 0x000fc400000000ff */
[----:B------:R-:W-:Y:S02]  /*8e50*/  LEA.HI.X R45, R49, UR9, R52, 0x1, P0 ;  /* 0x00000009312d7c11 */ /* 0x000fe400080f0c34 */
[----:B------:R-:W-:Y:S02]  /*8e60*/  PRMT R22, R38, 0x7632, R22 ;  /* 0x0000763226167816 */ /* 0x000fe40000000016 */
[----:B------:R-:W-:Y:S02]  /*8e70*/  LEA.HI.X R47, R47, UR9, R50, 0x1, P1 ;  /* 0x000000092f2f7c11 */ /* 0x000fe400088f0c32 */
[----:B0-----:R-:W-:Y:S02]  /*8e80*/  PRMT R7, R36, 0x7632, R7 ;  /* 0x0000763224077816 */ /* 0x001fe40000000007 */
[----:B------:R-:W-:Y:S02]  /*8e90*/  LEA.HI.X R49, R31, UR9, R42, 0x1, P2 ;  /* 0x000000091f317c11 */ /* 0x000fe400090f0c2a */
[----:B------:R-:W-:Y:S01]  /*8ea0*/  PRMT R24, R40, 0x7632, R24 ;  /* 0x0000763228187816 */ /* 0x000fe20000000018 */
[----:B------:R-:W-:Y:S04]  /*8eb0*/  STG.E.U16 desc[UR10][R2.64], R7 ;  /* 0x0000000702007986 */ /* 0x000fe8000c10150a */
[----:B------:R-:W-:Y:S04]  /*8ec0*/  STG.E.U16 desc[UR10][R4.64], R38 ;  /* 0x0000002604007986 */ /* 0x000fe8000c10150a */
[----:B------:R-:W-:Y:S04]  /*8ed0*/  STG.E.U16 desc[UR10][R44.64], R22 ;  /* 0x000000162c007986 */ /* 0x000fe8000c10150a */
[----:B------:R-:W-:Y:S04]  /*8ee0*/  STG.E.U16 desc[UR10][R46.64], R40 ;  /* 0x000000282e007986 */ /* 0x000fe8000c10150a */
[----:B------:R-:W-:Y:S01]  /*8ef0*/  STG.E.U16 desc[UR10][R48.64], R24 ;  /* 0x0000001830007986 */ /* 0x000fe2000c10150a */
[----:B------:R-:W-:Y:S05]  /*8f00*/  EXIT ;  /* 0x000000000000794d */ /* 0x000fea0003800000 */
.L_x_22465:
        /* <DEDUP_REMOVED lines=15> */
.L_x_29958:


//--------------------- .text._ZN4vllm25paged_attention_v2_kernelIttLi120ELi32ELi128ELNS_18Fp8KVCacheDataTypeE0ELb0ELi512EEEvPfS2_PT_PKS3_PKT0_S9_ifPKiSB_iPKfiiiSD_SD_iiiii --------------------------
	.section	.text._ZN4vllm25paged_attention_v2_kernelIttLi120ELi32ELi128ELNS_18Fp8KVCacheDataTypeE0ELb0ELi512EEEvPfS2_PT_PKS3_PKT0_S9_ifPKiSB_iPKfiiiSD_SD_iiiii,"ax",@progbits
	.align	128
        .global         _ZN4vllm25paged_attention_v2_kernelIttLi120ELi32ELi128ELNS_18Fp8KVCacheDataTypeE0ELb0ELi512EEEvPfS2_PT_PKS3_PKT0_S9_ifPKiSB_iPKfiiiSD_SD_iiiii
        .type           _ZN4vllm25paged_attention_v2_kernelIttLi120ELi32ELi128ELNS_18Fp8KVCacheDataTypeE0ELb0ELi512EEEvPfS2_PT_PKS3_PKT0_S9_ifPKiSB_iPKfiiiSD_SD_iiiii,@function
        .size           _ZN4vllm25paged_attention_v2_kernelIttLi120ELi32ELi128ELNS_18Fp8KVCacheDataTypeE0ELb0ELi512EEEvPfS2_PT_PKS3_PKT0_S9_ifPKiSB_iPKfiiiSD_SD_iiiii,(.L_x_29959 - _ZN4vllm25paged_attention_v2_kernelIttLi120ELi32ELi128ELNS_18Fp8KVCacheDataTypeE0ELb0ELi512EEEvPfS2_PT_PKS3_PKT0_S9_ifPKiSB_iPKfiiiSD_SD_iiiii)
        .other          _ZN4vllm25paged_attention_v2_kernelIttLi120ELi32ELi128ELNS_18Fp8KVCacheDataTypeE0ELb0ELi512EEEvPfS2_PT_PKS3_PKT0_S9_ifPKiSB_iPKfiiiSD_SD_iiiii,@"STO_CUDA_ENTRY STV_DEFAULT"
_ZN4vllm25paged_attention_v2_kernelIttLi120ELi32ELi128ELNS_18Fp8KVCacheDataTypeE0ELb0ELi512EEEvPfS2_PT_PKS3_PKT0_S9_ifPKiSB_iPKfiiiSD_SD_iiiii:
.text._ZN4vllm25paged_attention_v2_kernelIttLi120ELi32ELi128ELNS_18Fp8KVCacheDataTypeE0ELb0ELi512EEEvPfS2_PT_PKS3_PKT0_S9_ifPKiSB_iPKfiiiSD_SD_iiiii:
        /* <DEDUP_REMOVED lines=114> */
.L_x_22470:
        /* <DEDUP_REMOVED lines=9> */
.L_x_22469:
[----:B------:R-:W-:Y:S05]  /*07b0*/  BSYNC B1 ;  /* 0x0000000000017941 */ /* 0x000fea0003800000 */
.L_x_22468:
        /* <DEDUP_REMOVED lines=10> */
[----:B-1----:R-:W-:-:S04]  /*0860*/  LEA R24, P0, R6, R24, 0x1 ;  /* 0x0000001806187211 */ /* 0x002fc800078008ff */
[----:B------:R-:W-:Y:S01]  /*0870*/  LEA.HI.X R25, R6, R25, R15, 0x1, P0 ;  /* 0x0000001906197211 */ /* 0x000fe200000f0c0f */
[----:B------:R-:W-:-:S08]  /*0880*/  VIADD R6, R2, 0x1000 ;  /* 0x0000100002067836 */ /* 0x000fd00000000000 */
.L_x_22471:
        /* <DEDUP_REMOVED lines=17> */
.L_x_22467:
[----:B------:R-:W-:Y:S05]  /*09a0*/  BSYNC B0 ;  /* 0x0000000000007941 */ /* 0x000fea0003800000 */
.L_x_22466:
[----:B------:R-:W-:Y:S01]  /*09b0*/  IMAD.U32 R55, RZ, RZ, UR13 ;  /* 0x0000000dff377e24 */ /* 0x000fe2000f8e00ff */
[----:B------:R-:W-:Y:S01]  /*09c0*/  ULDC UR5, c[0x0][0x258] ;  /* 0x0000960000057ab9 */ /* 0x000fe20000000800 */
[----:B------:R-:W-:Y:S01]  /*09d0*/  ULDC UR17, c[0x0][0x244] ;  /* 0x0000910000117ab9 */ /* 0x000fe20000000800 */
[----:B------:R-:W-:Y:S01]  /*09e0*/  UIMAD UR5, UR12, UR5, URZ ;  /* 0x000000050c0572a4 */ /* 0x000fe2000f8e023f */
[----:B------:R-:W-:Y:S01]  /*09f0*/  BSSY B0, `(.L_x_22472) ;  /* 0x00001c7000007945 */ /* 0x000fe20003800000 */
[----:B------:R-:W-:Y:S01]  /*0a00*/  LEA R55, R55, R4, 0x4 ;  /* 0x0000000437377211 */ /* 0x000fe200078e20ff */
[----:B------:R-:W-:Y:S01]  /*0a10*/  ULDC.64 UR18, c[0x0][0x230] ;  /* 0x00008c0000127ab9 */ /* 0x000fe20000000a00 */
[----:B------:R-:W-:Y:S01]  /*0a20*/  USHF.R.S32.HI UR16, URZ, 0x1f, UR5 ;  /* 0x0000001f3f107899 */ /* 0x000fe20008011405 */
[----:B------:R-:W-:Y:S01]  /*0a30*/  IMAD.MOV.U32 R54, RZ, RZ, -0x800001 ;  /* 0xff7fffffff367424 */ /* 0x000fe200078e00ff */
[----:B------:R-:W-:Y:S01]  /*0a40*/  BAR.SYNC.DEFER_BLOCKING 0x0 ;  /* 0x0000000000007b1d */ /* 0x000fe20000010000 */
[----:B------:R-:W-:-:S13]  /*0a50*/  ISETP.GE.AND P0, PT, R55, UR4, PT ;  /* 0x0000000437007c0c */ /* 0x000fda000bf06270 */
[----:B------:R-:W-:Y:S05]  /*0a60*/  @P0 BRA `(.L_x_22473) ;  /* 0x0000001800fc0947 */ /* 0x000fea0003800000 */
[----:B------:R-:W0:Y:S01]  /*0a70*/  S2R R2, SR_CgaCtaId ;  /* 0x0000000000027919 */ /* 0x000e220000008800 */
[----:B------:R-:W1:Y:S01]  /*0a80*/  LDC R3, c[0x0][0x26c] ;  /* 0x00009b00ff037b82 */ /* 0x000e620000000800 */
[----:B------:R-:W-:Y:S01]  /*0a90*/  MOV R5, 0x400 ;  /* 0x0000040000057802 */ /* 0x000fe20000000f00 */
[----:B------:R-:W-:Y:S01]  /*0aa0*/  ULDC UR6, c[0x0][0x270] ;  /* 0x00009c0000067ab9 */ /* 0x000fe20000000800 */
[----:B------:R-:W-:Y:S01]  /*0ab0*/  LEA R4, R4, R7, 0x5 ;  /* 0x0000000704047211 */ /* 0x000fe200078e28ff */
[----:B------:R-:W-:Y:S01]  /*0ac0*/  IMAD R8, R0, UR6, RZ ;  /* 0x0000000600087c24 */ /* 0x000fe2000f8e02ff */
[----:B------:R-:W-:Y:S01]  /*0ad0*/  IADD3 R10, P0, R55, UR5, RZ ;  /* 0x00000005370a7c10 */ /* 0x000fe2000ff1e0ff */
[----:B------:R-:W-:Y:S01]  /*0ae0*/  VIADD R9, R5, 0x110 ;  /* 0x0000011005097836 */ /* 0x000fe20000000000 */
[----:B------:R-:W-:Y:S01]  /*0af0*/  SHF.L.U32 R59, R7, 0x3, RZ ;  /* 0x00000003073b7819 */ /* 0x000fe200000006ff */
[----:B------:R-:W-:Y:S01]  /*0b00*/  ULDC.64 UR8, c[0x0][0x248] ;  /* 0x0000920000087ab9 */ /* 0x000fe20000000a00 */
[----:B------:R-:W-:Y:S01]  /*0b10*/  LEA.HI.X.SX32 R13, R55, UR16, 0x1, P0 ;  /* 0x00000010370d7c11 */ /* 0x000fe200080f0eff */
[----:B------:R-:W-:Y:S01]  /*0b20*/  IMAD.U32 R52, RZ, RZ, UR14 ;  /* 0x0000000eff347e24 */ /* 0x000fe2000f8e00ff */
[----:B------:R-:W-:Y:S01]  /*0b30*/  SHF.R.S32.HI R11, RZ, 0x1f, R59 ;  /* 0x0000001fff0b7819 */ /* 0x000fe2000001143b */
[----:B------:R-:W-:Y:S01]  /*0b40*/  VIADD R53, R4, UR7 ;  /* 0x0000000704357c36 */ /* 0x000fe20008000000 */
[----:B------:R-:W-:Y:S01]  /*0b50*/  LEA R6, P1, R10, UR8, 0x2 ;  /* 0x000000080a067c11 */ /* 0x000fe2000f8210ff */
[----:B------:R-:W-:Y:S01]  /*0b60*/  IMAD.MOV.U32 R50, RZ, RZ, R55 ;  /* 0x000000ffff327224 */ /* 0x000fe200078e0037 */
[----:B------:R-:W-:-:S02]  /*0b70*/  IADD3 R58, P0, R8, R59, RZ ;  /* 0x0000003b083a7210 */ /* 0x000fc40007f1e0ff */
[----:B------:R-:W-:Y:S02]  /*0b80*/  LEA.HI.X R7, R10, UR9, R13, 0x2, P1 ;  /* 0x000000090a077c11 */ /* 0x000fe400088f140d */
[----:B------:R-:W-:Y:S02]  /*0b90*/  LEA.HI.X.SX32 R59, R8, R11, 0x1, P0 ;  /* 0x0000000b083b7211 */ /* 0x000fe400000f0eff */
[----:B------:R-:W-:Y:S02]  /*0ba0*/  MOV R54, 0xff7fffff ;  /* 0xff7fffff00367802 */ /* 0x000fe40000000f00 */
[----:B------:R-:W-:Y:S02]  /*0bb0*/  IADD3 R52, -R52, 0x1, R53 ;  /* 0x0000000134347810 */ /* 0x000fe40007ffe135 */
[----:B0-----:R-:W-:-:S04]  /*0bc0*/  LEA R9, R2, R9, 0x18 ;  /* 0x0000000902097211 */ /* 0x001fc800078ec0ff */
[----:B------:R-:W-:Y:S02]  /*0bd0*/  LEA R51, R4, R9, 0x2 ;  /* 0x0000000904337211 */ /* 0x000fe400078e10ff */
[----:B-1----:R-:W-:-:S07]  /*0be0*/  SHF.R.S32.HI R4, RZ, 0x1f, R3 ;  /* 0x0000001fff047819 */ /* 0x002fce0000011403 */
.L_x_22474:
        /* <DEDUP_REMOVED lines=15> */
[----:B------:R-:W4:Y:S01]  /*0ce0*/  LDG.E.128.CONSTANT R28, desc[UR10][R60.64+0x800] ;  /* 0x0008000a3c1c7981 */ /* 0x000f22000c1e9d00 */
[----:B0-----:R-:W-:-:S02]  /*0cf0*/  HADD2.F32 R36, -RZ, R24.H0_H0 ;  /* 0x20000018ff247230 */ /* 0x001fc40000004100 */
[----:B------:R-:W-:Y:S02]  /*0d00*/  HADD2.F32 R24, -RZ, R24.H1_H1 ;  /* 0x30000018ff187230 */ /* 0x000fe40000004100 */
[----:B--2---:R-:W-:-:S05]  /*0d10*/  HADD2.F32 R37, -RZ, R8.H0_H0 ;  /* 0x20000008ff257230 */ /* 0x004fca0000004100 */
[----:B------:R-:W-:Y:S02]  /*0d20*/  FMUL.FTZ R45, R36, R37 ;  /* 0x00000025242d7220 */ /* 0x000fe40000410000 */
[----:B------:R-:W2:Y:S01]  /*0d30*/  LDG.E.128.CONSTANT R36, desc[UR10][R60.64+0xa00] ;  /* 0x000a000a3c247981 */ /* 0x000ea2000c1e9d00 */
[----:B------:R-:W-:Y:S02]  /*0d40*/  HADD2.F32 R43, -RZ, R8.H1_H1 ;  /* 0x30000008ff2b7230 */ /* 0x000fe40000004100 */
[----:B-1----:R-:W-:Y:S02]  /*0d50*/  HADD2.F32 R8, -RZ, R32.H0_H0 ;  /* 0x20000020ff087230 */ /* 0x002fe40000004100 */
[----:B---3--:R-:W-:Y:S02]  /*0d60*/  HADD2.F32 R41, -RZ, R12.H0_H0 ;  /* 0x2000000cff297230 */ /* 0x008fe40000004100 */
[----:B------:R-:W-:Y:S01]  /*0d70*/  FMUL.FTZ R43, R24, R43 ;  /* 0x0000002b182b7220 */ /* 0x000fe20000410000 */
[----:B------:R-:W-:-:S02]  /*0d80*/  HADD2.F32 R32, -RZ, R32.H1_H1 ;  /* 0x30000020ff207230 */ /* 0x000fc40000004100 */
[----:B------:R-:W-:Y:S02]  /*0d90*/  HADD2.F32 R24, -RZ, R25.H0_H0 ;  /* 0x20000019ff187230 */ /* 0x000fe40000004100 */
[----:B------:R-:W-:Y:S01]  /*0da0*/  FFMA.FTZ R8, R8, R41, R45 ;  /* 0x0000002908087223 */ /* 0x000fe2000001002d */
[----:B------:R-:W-:Y:S02]  /*0db0*/  HADD2.F32 R41, -RZ, R12.H1_H1 ;  /* 0x3000000cff297230 */ /* 0x000fe40000004100 */
[----:B------:R-:W-:Y:S02]  /*0dc0*/  HADD2.F32 R45, -RZ, R9.H0_H0 ;  /* 0x20000009ff2d7230 */ /* 0x000fe40000004100 */
[----:B------:R-:W-:Y:S02]  /*0dd0*/  HADD2.F32 R25, -RZ, R25.H1_H1 ;  /* 0x30000019ff197230 */ /* 0x000fe40000004100 */
[----:B------:R-:W-:Y:S01]  /*0de0*/  FFMA.FTZ R12, R32, R41, R43 ;  /* 0x00000029200c7223 */ /* 0x000fe2000001002b */
[----:B------:R-:W-:-:S02]  /*0df0*/  HADD2.F32 R32, -RZ, R9.H1_H1 ;  /* 0x30000009ff207230 */ /* 0x000fc40000004100 */
[----:B------:R-:W-:Y:S01]  /*0e00*/  FMUL.FTZ R45, R24, R45 ;  /* 0x0000002d182d7220 */ /* 0x000fe20000410000 */
[----:B------:R-:W-:Y:S01]  /*0e10*/  HADD2.F32 R24, -RZ, R33.H0_H0 ;  /* 0x20000021ff187230 */ /* 0x000fe20000004100 */
[----:B------:R-:W0:Y:S01]  /*0e20*/  LDS.128 R40, [R57+0x20] ;  /* 0x0000200039287984 */ /* 0x000e220000000c00 */
[----:B------:R-:W-:Y:S02]  /*0e30*/  HADD2.F32 R9, -RZ, R13.H0_H0 ;  /* 0x2000000dff097230 */ /* 0x000fe40000004100 */
[----:B------:R-:W-:Y:S01]  /*0e40*/  FMUL.FTZ R32, R25, R32 ;  /* 0x0000002019207220 */ /* 0x000fe20000410000 */
[----:B------:R-:W-:Y:S02]  /*0e50*/  HADD2.F32 R33, -RZ, R33.H1_H1 ;  /* 0x30000021ff217230 */ /* 0x000fe40000004100 */
[----:B------:R-:W-:Y:S02]  /*0e60*/  HADD2.F32 R44, -RZ, R10.H0_H0 ;  /* 0x2000000aff2c7230 */ /* 0x000fe40000004100 */
[----:B------:R-:W-:Y:S01]  /*0e70*/  FFMA.FTZ R9, R24, R9, R45 ;  /* 0x0000000918097223 */ /* 0x000fe2000001002d */
[----:B------:R-:W-:-:S02]  /*0e80*/  HADD2.F32 R24, -RZ, R13.H1_H1 ;  /* 0x3000000dff187230 */ /* 0x000fc40000004100 */
[--C-:B------:R-:W-:Y:S02]  /*0e90*/  HADD2.F32 R13, -RZ, R26.reuse.H0_H0 ;  /* 0x2000001aff0d7230 */ /* 0x100fe40000004100 */
[----:B------:R-:W-:Y:S02]  /*0ea0*/  HADD2.F32 R26, -RZ, R26.H1_H1 ;  /* 0x3000001aff1a7230 */ /* 0x000fe40000004100 */
[----:B------:R-:W-:Y:S02]  /*0eb0*/  HADD2.F32 R25, -RZ, R10.H1_H1 ;  /* 0x3000000aff197230 */ /* 0x000fe40000004100 */
[----:B------:R-:W-:Y:S01]  /*0ec0*/  FFMA.FTZ R10, R33, R24, R32 ;  /* 0x00000018210a7223 */ /* 0x000fe20000010020 */
[----:B------:R-:W-:Y:S01]  /*0ed0*/  FMUL.FTZ R44, R13, R44 ;  /* 0x0000002c0d2c7220 */ /* 0x000fe20000410000 */
[----:B------:R-:W-:Y:S02]  /*0ee0*/  HADD2.F32 R13, -RZ, R34.H0_H0 ;  /* 0x20000022ff0d7230 */ /* 0x000fe40000004100 */
[----:B------:R-:W-:Y:S01]  /*0ef0*/  FMUL.FTZ R33, R26, R25 ;  /* 0x000000191a217220 */ /* 0x000fe20000410000 */
[----:B------:R-:W-:-:S02]  /*0f00*/  HADD2.F32 R26, -RZ, R14.H0_H0 ;  /* 0x2000000eff1a7230 */ /* 0x000fc40000004100 */
[----:B------:R-:W-:Y:S02]  /*0f10*/  HADD2.F32 R24, -RZ, R34.H1_H1 ;  /* 0x30000022ff187230 */ /* 0x000fe40000004100 */
[----:B------:R-:W-:Y:S02]  /*0f20*/  HADD2.F32 R25, -RZ, R14.H1_H1 ;  /* 0x3000000eff197230 */ /* 0x000fe40000004100 */
[----:B------:R-:W-:Y:S02]  /*0f30*/  FFMA.FTZ R13, R13, R26, R44 ;  /* 0x0000001a0d0d7223 */ /* 0x000fe4000001002c */
[----:B------:R-:W3:Y:S01]  /*0f40*/  LDG.E.128.CONSTANT R44, desc[UR10][R60.64+0xc00] ;  /* 0x000c000a3c2c7981 */ /* 0x000ee2000c1e9d00 */
[----:B------:R-:W-:Y:S02]  /*0f50*/  HADD2.F32 R14, -RZ, R27.H0_H0 ;  /* 0x2000001bff0e7230 */ /* 0x000fe40000004100 */
[----:B------:R-:W-:Y:S01]  /*0f60*/  FFMA.FTZ R24, R24, R25, R33 ;  /* 0x0000001918187223 */ /* 0x000fe20000010021 */
[----:B------:R-:W-:-:S02]  /*0f70*/  HADD2.F32 R25, -RZ, R11.H0_H0 ;  /* 0x2000000bff197230 */ /* 0x000fc40000004100 */
[----:B------:R-:W-:-:S03]  /*0f80*/  HADD2.F32 R32, -RZ, R35.H0_H0 ;  /* 0x20000023ff207230 */ /* 0x000fc60000004100 */
[----:B------:R-:W-:Y:S01]  /*0f90*/  FMUL.FTZ R25, R14, R25 ;  /* 0x000000190e197220 */ /* 0x000fe20000410000 */
[----:B------:R-:W-:Y:S02]  /*0fa0*/  HADD2.F32 R14, -RZ, R11.H1_H1 ;  /* 0x3000000bff0e7230 */ /* 0x000fe40000004100 */
[----:B------:R-:W-:Y:S02]  /*0fb0*/  HADD2.F32 R11, -RZ, R15.H0_H0 ;  /* 0x2000000fff0b7230 */ /* 0x000fe40000004100 */
[----:B----4-:R-:W-:-:S03]  /*0fc0*/  HADD2.F32 R34, -RZ, R16.H0_H0 ;  /* 0x20000010ff227230 */ /* 0x010fc60000004100 */
[----:B------:R-:W-:Y:S01]  /*0fd0*/  FFMA.FTZ R32, R32, R11, R25 ;  /* 0x0000000b20207223 */ /* 0x000fe20000010019 */
[----:B0-----:R-:W-:Y:S02]  /*0fe0*/  HADD2.F32 R11, -RZ, R40.H0_H0 ;  /* 0x20000028ff0b7230 */ /* 0x001fe40000004100 */
[----:B------:R-:W-:-:S03]  /*0ff0*/  HADD2.F32 R16, -RZ, R16.H1_H1 ;  /* 0x30000010ff107230 */ /* 0x000fc60000004100 */
[----:B------:R-:W-:Y:S01]  /*1000*/  FFMA.FTZ R34, R11, R34, R8 ;  /* 0x000000220b227223 */ /* 0x000fe20000010008 */
[----:B------:R-:W-:Y:S02]  /*1010*/  HADD2.F32 R11, -RZ, R40.H1_H1 ;  /* 0x30000028ff0b7230 */ /* 0x000fe40000004100 */
[--C-:B------:R-:W-:Y:S02]  /*1020*/  HADD2.F32 R8, -RZ, R41.reuse.H0_H0 ;  /* 0x20000029ff087230 */ /* 0x100fe40000004100 */
[----:B------:R-:W-:Y:S02]  /*1030*/  HADD2.F32 R41, -RZ, R41.H1_H1 ;  /* 0x30000029ff297230 */ /* 0x000fe40000004100 */
[--C-:B------:R-:W-:Y:S02]  /*1040*/  HADD2.F32 R33, -RZ, R17.reuse.H0_H0 ;  /* 0x20000011ff217230 */ /* 0x100fe40000004100 */
[----:B------:R-:W-:Y:S02]  /*1050*/  HADD2.F32 R40, -RZ, R17.H1_H1 ;  /* 0x30000011ff287230 */ /* 0x000fe40000004100 */
[----:B------:R-:W-:Y:S01]  /*1060*/  FFMA.FTZ R16, R11, R16, R12 ;  /* 0x000000100b107223 */ /* 0x000fe2000001000c */
[----:B------:R-:W-:-:S02]  /*1070*/  FFMA.FTZ R33, R8, R33, R9 ;  /* 0x0000002108217223 */ /* 0x000fc40000010009 */
[----:B------:R-:W-:Y:S02]  /*1080*/  FFMA.FTZ R40, R41, R40, R10 ;  /* 0x0000002829287223 */ /* 0x000fe4000001000a */
[----:B------:R-:W4:Y:S01]  /*1090*/  LDG.E.128.CONSTANT R8, desc[UR10][R60.64+0xe00] ;  /* 0x000e000a3c087981 */ /* 0x000f22000c1e9d00 */
[----:B------:R-:W-:Y:S02]  /*10a0*/  HADD2.F32 R27, -RZ, R27.H1_H1 ;  /* 0x3000001bff1b7230 */ /* 0x000fe40000004100 */
[--C-:B------:R-:W-:Y:S02]  /*10b0*/  HADD2.F32 R12, -RZ, R42.reuse.H0_H0 ;  /* 0x2000002aff0c7230 */ /* 0x100fe40000004100 */
[----:B------:R-:W-:Y:S02]  /*10c0*/  HADD2.F32 R17, -RZ, R42.H1_H1 ;  /* 0x3000002aff117230 */ /* 0x000fe40000004100 */
[----:B------:R-:W-:Y:S01]  /*10d0*/  FMUL.FTZ R26, R27, R14 ;  /* 0x0000000e1b1a7220 */ /* 0x000fe20000410000 */
[----:B------:R-:W-:-:S02]  /*10e0*/  HADD2.F32 R14, -RZ, R15.H1_H1 ;  /* 0x3000000fff0e7230 */ /* 0x000fc40000004100 */
[----:B------:R-:W-:Y:S02]  /*10f0*/  HADD2.F32 R35, -RZ, R35.H1_H1 ;  /* 0x30000023ff237230 */ /* 0x000fe40000004100 */
[--C-:B------:R-:W-:Y:S02]  /*1100*/  HADD2.F32 R42, -RZ, R18.reuse.H1_H1 ;  /* 0x30000012ff2a7230 */ /* 0x100fe40000004100 */
[----:B------:R-:W-:Y:S02]  /*1110*/  HADD2.F32 R41, -RZ, R18.H0_H0 ;  /* 0x20000012ff297230 */ /* 0x000fe40000004100 */
[----:B------:R-:W-:Y:S01]  /*1120*/  FFMA.FTZ R35, R35, R14, R26 ;  /* 0x0000000e23237223 */ /* 0x000fe2000001001a */
[----:B------:R-:W-:Y:S02]  /*1130*/  FFMA.FTZ R42, R17, R42, R24 ;  /* 0x0000002a112a7223 */ /* 0x000fe40000010018 */
[----:B------:R-:W4:Y:S01]  /*1140*/  LDG.E.128.CONSTANT R24, desc[UR10][R60.64+0x1000] ;  /* 0x0010000a3c187981 */ /* 0x000f22000c1e9d00 */
[----:B------:R-:W-:-:S03]  /*1150*/  FFMA.FTZ R41, R12, R41, R13 ;  /* 0x000000290c297223 */ /* 0x000fc6000001000d */
[----:B------:R-:W0:Y:S01]  /*1160*/  LDS.128 R12, [R57+0x30] ;  /* 0x00003000390c7984 */ /* 0x000e220000000c00 */
[----:B------:R-:W-:Y:S02]  /*1170*/  HADD2.F32 R17, -RZ, R43.H0_H0 ;  /* 0x2000002bff117230 */ /* 0x000fe40000004100 */
[--C-:B------:R-:W-:Y:S02]  /*1180*/  HADD2.F32 R18, -RZ, R19.reuse.H0_H0 ;  /* 0x20000013ff127230 */ /* 0x100fe40000004100 */
[----:B------:R-:W-:-:S03]  /*1190*/  HADD2.F32 R19, -RZ, R19.H1_H1 ;  /* 0x30000013ff137230 */ /* 0x000fc60000004100 */
[----:B------:R-:W-:Y:S01]  /*11a0*/  FFMA.FTZ R32, R17, R18, R32 ;  /* 0x0000001211207223 */ /* 0x000fe20000010020 */
[----:B------:R-:W-:-:S05]  /*11b0*/  HADD2.F32 R18, -RZ, R43.H1_H1 ;  /* 0x3000002bff127230 */ /* 0x000fca0000004100 */
[----:B------:R-:W-:Y:S01]  /*11c0*/  FFMA.FTZ R35, R18, R19, R35 ;  /* 0x0000001312237223 */ /* 0x000fe20000010023 */
[----:B------:R-:W-:Y:S02]  /*11d0*/  HADD2.F32 R18, -RZ, R20.H0_H0 ;  /* 0x20000014ff127230 */ /* 0x000fe40000004100 */
[----:B0-----:R-:W-:-:S05]  /*11e0*/  HADD2.F32 R17, -RZ, R12.H0_H0 ;  /* 0x2000000cff117230 */ /* 0x001fca0000004100 */
[----:B------:R-:W-:Y:S01]  /*11f0*/  FFMA.FTZ R34, R17, R18, R34 ;  /* 0x0000001211227223 */ /* 0x000fe20000010022 */
[----:B------:R-:W-:Y:S02]  /*1200*/  HADD2.F32 R17, -RZ, R12.H1_H1 ;  /* 0x3000000cff117230 */ /* 0x000fe40000004100 */
[----:B------:R-:W-:-:S05]  /*1210*/  HADD2.F32 R12, -RZ, R20.H1_H1 ;  /* 0x30000014ff0c7230 */ /* 0x000fca0000004100 */
[----:B------:R-:W-:Y:S01]  /*1220*/  FFMA.FTZ R12, R17, R12, R16 ;  /* 0x0000000c110c7223 */ /* 0x000fe20000010010 */
[----:B------:R-:W-:Y:S02]  /*1230*/  HADD2.F32 R16, -RZ, R13.H0_H0 ;  /* 0x2000000dff107230 */ /* 0x000fe40000004100 */
[----:B------:R-:W-:Y:S02]  /*1240*/  HADD2.F32 R17, -RZ, R21.H0_H0 ;  /* 0x20000015ff117230 */ /* 0x000fe40000004100 */
[----:B------:R-:W-:Y:S02]  /*1250*/  HADD2.F32 R13, -RZ, R13.H1_H1 ;  /* 0x3000000dff0d7230 */ /* 0x000fe40000004100 */
[----:B------:R-:W-:Y:S02]  /*1260*/  HADD2.F32 R21, -RZ, R21.H1_H1 ;  /* 0x30000015ff157230 */ /* 0x000fe40000004100 */
[----:B------:R-:W-:Y:S01]  /*1270*/  FFMA.FTZ R33, R16, R17, R33 ;  /* 0x0000001110217223 */ /* 0x000fe20000010021 */
[----:B------:R-:W-:-:S02]  /*1280*/  HADD2.F32 R16, -RZ, R14.H0_H0 ;  /* 0x2000000eff107230 */ /* 0x000fc40000004100 */
[----:B------:R-:W-:Y:S01]  /*1290*/  FFMA.FTZ R40, R13, R21, R40 ;  /* 0x000000150d287223 */ /* 0x000fe20000010028 */
        /* <DEDUP_REMOVED lines=11> */
[--C-:B------:R-:W-:Y:S02]  /*1350*/  HADD2.F32 R32, -RZ, R28.reuse.H1_H1 ;  /* 0x3000001cff207230 */ /* 0x100fe40000004100 */
[----:B------:R-:W-:Y:S01]  /*1360*/  FFMA.FTZ R35, R14, R23, R35 ;  /* 0x000000170e237223 */ /* 0x000fe20000010023 */
[----:B------:R-:W-:-:S02]  /*1370*/  HADD2.F32 R14, -RZ, R28.H0_H0 ;  /* 0x2000001cff0e7230 */ /* 0x000fc40000004100 */
[--C-:B0-----:R-:W-:Y:S02]  /*1380*/  HADD2.F32 R13, -RZ, R16.reuse.H0_H0 ;  /* 0x20000010ff0d7230 */ /* 0x101fe40000004100 */
[----:B------:R-:W-:-:S03]  /*1390*/  HADD2.F32 R15, -RZ, R16.H1_H1 ;  /* 0x30000010ff0f7230 */ /* 0x000fc60000004100 */
[----:B------:R-:W-:Y:S02]  /*13a0*/  FFMA.FTZ R34, R13, R14, R34 ;  /* 0x0000000e0d227223 */ /* 0x000fe40000010022 */
[----:B------:R-:W-:Y:S02]  /*13b0*/  FFMA.FTZ R32, R15, R32, R12 ;  /* 0x000000200f207223 */ /* 0x000fe4000001000c */
[----:B------:R-:W0:Y:S01]  /*13c0*/  LDS.128 R12, [R57+0x50] ;  /* 0x00005000390c7984 */ /* 0x000e220000000c00 */
[----:B------:R-:W-:Y:S02]  /*13d0*/  HADD2.F32 R16, -RZ, R17.H0_H0 ;  /* 0x20000011ff107230 */ /* 0x000fe40000004100 */
[----:B------:R-:W-:Y:S02]  /*13e0*/  HADD2.F32 R20, -RZ, R29.H0_H0 ;  /* 0x2000001dff147230 */ /* 0x000fe40000004100 */
[----:B------:R-:W-:Y:S02]  /*13f0*/  HADD2.F32 R17, -RZ, R17.H1_H1 ;  /* 0x30000011ff117230 */ /* 0x000fe40000004100 */
[----:B------:R-:W-:-:S02]  /*1400*/  HADD2.F32 R29, -RZ, R29.H1_H1 ;  /* 0x3000001dff1d7230 */ /* 0x000fc40000004100 */
[----:B------:R-:W-:Y:S01]  /*1410*/  FFMA.FTZ R33, R16, R20, R33 ;  /* 0x0000001410217223 */ /* 0x000fe20000010021 */
[----:B------:R-:W-:Y:S01]  /*1420*/  HADD2.F32 R16, -RZ, R18.H0_H0 ;  /* 0x20000012ff107230 */ /* 0x000fe20000004100 */
[----:B------:R-:W4:Y:S01]  /*1430*/  LDG.E.128.CONSTANT R20, desc[UR10][R60.64+0x1200] ;  /* 0x0012000a3c147981 */ /* 0x000f22000c1e9d00 */
[----:B------:R-:W-:Y:S01]  /*1440*/  FFMA.FTZ R40, R17, R29, R40 ;  /* 0x0000001d11287223 */ /* 0x000fe20000010028 */
[----:B------:R-:W-:-:S05]  /*1450*/  HADD2.F32 R17, -RZ, R30.H0_H0 ;  /* 0x2000001eff117230 */ /* 0x000fca0000004100 */
[----:B------:R-:W-:Y:S01]  /*1460*/  FFMA.FTZ R41, R16, R17, R41 ;  /* 0x0000001110297223 */ /* 0x000fe20000010029 */
[----:B------:R-:W-:Y:S02]  /*1470*/  HADD2.F32 R17, -RZ, R18.H1_H1 ;  /* 0x30000012ff117230 */ /* 0x000fe40000004100 */
[----:B------:R-:W-:Y:S02]  /*1480*/  HADD2.F32 R16, -RZ, R19.H0_H0 ;  /* 0x20000013ff107230 */ /* 0x000fe40000004100 */
[--C-:B------:R-:W-:Y:S02]  /*1490*/  HADD2.F32 R18, -RZ, R31.reuse.H0_H0 ;  /* 0x2000001fff127230 */ /* 0x100fe40000004100 */
[----:B------:R-:W-:Y:S02]  /*14a0*/  HADD2.F32 R30, -RZ, R30.H1_H1 ;  /* 0x3000001eff1e7230 */ /* 0x000fe40000004100 */
[----:B------:R-:W-:Y:S02]  /*14b0*/  HADD2.F32 R31, -RZ, R31.H1_H1 ;  /* 0x3000001fff1f7230 */ /* 0x000fe40000004100 */
[----:B------:R-:W-:Y:S01]  /*14c0*/  FFMA.FTZ R43, R16, R18, R43 ;  /* 0x00000012102b7223 */ /* 0x000fe2000001002b */
[----:B------:R-:W-:-:S02]  /*14d0*/  HADD2.F32 R16, -RZ, R19.H1_H1 ;  /* 0x30000013ff107230 */ /* 0x000fc40000004100 */
[----:B------:R-:W-:-:S03]  /*14e0*/  FFMA.FTZ R42, R17, R30, R42 ;  /* 0x0000001e112a7223 */ /* 0x000fc6000001002a */
[----:B------:R-:W-:Y:S01]  /*14f0*/  FFMA.FTZ R35, R16, R31, R35 ;  /* 0x0000001f10237223 */ /* 0x000fe20000010023 */
[----:B0-----:R-:W-:Y:S02]  /*1500*/  HADD2.F32 R17, -RZ, R12.H0_H0 ;  /* 0x2000000cff117230 */ /* 0x001fe40000004100 */
[----:B--2---:R-:W-:-:S05]  /*1510*/  HADD2.F32 R16, -RZ, R36.H0_H0 ;  /* 0x20000024ff107230 */ /* 0x004fca0000004100 */
[----:B------:R-:W-:Y:S02]  /*1520*/  FFMA.FTZ R34, R17, R16, R34 ;  /* 0x0000001011227223 */ /* 0x000fe40000010022 */
[----:B------:R-:W0:Y:S01]  /*1530*/  LDS.128 R16, [R57+0x60] ;  /* 0x0000600039107984 */ /* 0x000e220000000c00 */
[----:B------:R-:W-:Y:S02]  /*1540*/  HADD2.F32 R29, -RZ, R12.H1_H1 ;  /* 0x3000000cff1d7230 */ /* 0x000fe40000004100 */
[----:B------:R-:W-:Y:S02]  /*1550*/  HADD2.F32 R12, -RZ, R13.H0_H0 ;  /* 0x2000000dff0c7230 */ /* 0x000fe40000004100 */
[----:B------:R-:W-:Y:S02]  /*1560*/  HADD2.F32 R28, -RZ, R37.H0_H0 ;  /* 0x20000025ff1c7230 */ /* 0x000fe40000004100 */
[----:B------:R-:W-:Y:S02]  /*1570*/  HADD2.F32 R36, -RZ, R36.H1_H1 ;  /* 0x30000024ff247230 */ /* 0x000fe40000004100 */
[----:B------:R-:W-:-:S02]  /*1580*/  HADD2.F32 R13, -RZ, R13.H1_H1 ;  /* 0x3000000dff0d7230 */ /* 0x000fc40000004100 */
[----:B------:R-:W-:Y:S01]  /*1590*/  FFMA.FTZ R33, R12, R28, R33 ;  /* 0x0000001c0c217223 */ /* 0x000fe20000010021 */
[----:B------:R-:W-:Y:S02]  /*15a0*/  HADD2.F32 R37, -RZ, R37.H1_H1 ;  /* 0x30000025ff257230 */ /* 0x000fe40000004100 */
[----:B------:R-:W-:Y:S02]  /*15b0*/  HADD2.F32 R12, -RZ, R14.H0_H0 ;  /* 0x2000000eff0c7230 */ /* 0x000fe40000004100 */
[----:B------:R-:W-:Y:S02]  /*15c0*/  HADD2.F32 R28, -RZ, R38.H0_H0 ;  /* 0x20000026ff1c7230 */ /* 0x000fe40000004100 */
[----:B------:R-:W-:Y:S01]  /*15d0*/  FFMA.FTZ R32, R29, R36, R32 ;  /* 0x000000241d207223 */ /* 0x000fe20000010020 */
[----:B------:R-:W-:Y:S01]  /*15e0*/  FFMA.FTZ R40, R13, R37, R40 ;  /* 0x000000250d287223 */ /* 0x000fe20000010028 */
[----:B------:R-:W-:Y:S02]  /*15f0*/  HADD2.F32 R13, -RZ, R14.H1_H1 ;  /* 0x3000000eff0d7230 */ /* 0x000fe40000004100 */
[----:B------:R-:W-:Y:S01]  /*1600*/  FFMA.FTZ R41, R12, R28, R41 ;  /* 0x0000001c0c297223 */ /* 0x000fe20000010029 */
[----:B------:R-:W-:-:S02]  /*1610*/  HADD2.F32 R28, -RZ, R39.H0_H0 ;  /* 0x20000027ff1c7230 */ /* 0x000fc40000004100 */
[----:B------:R-:W-:Y:S02]  /*1620*/  HADD2.F32 R12, -RZ, R15.H0_H0 ;  /* 0x2000000fff0c7230 */ /* 0x000fe40000004100 */
[----:B------:R-:W-:Y:S02]  /*1630*/  HADD2.F32 R38, -RZ, R38.H1_H1 ;  /* 0x30000026ff267230 */ /* 0x000fe40000004100 */
[----:B------:R-:W-:Y:S02]  /*1640*/  HADD2.F32 R39, -RZ, R39.H1_H1 ;  /* 0x30000027ff277230 */ /* 0x000fe40000004100 */
[----:B------:R-:W-:Y:S02]  /*1650*/  HADD2.F32 R14, -RZ, R15.H1_H1 ;  /* 0x3000000fff0e7230 */ /* 0x000fe40000004100 */
[----:B------:R-:W-:Y:S01]  /*1660*/  FFMA.FTZ R43, R12, R28, R43 ;  /* 0x0000001c0c2b7223 */ /* 0x000fe2000001002b */
[----:B------:R-:W-:Y:S01]  /*1670*/  FFMA.FTZ R42, R13, R38, R42 ;  /* 0x000000260d2a7223 */ /* 0x000fe2000001002a */
[----:B---3--:R-:W-:-:S02]  /*1680*/  HADD2.F32 R30, -RZ, R44.H0_H0 ;  /* 0x2000002cff1e7230 */ /* 0x008fc40000004100 */
[----:B0-----:R-:W-:Y:S02]  /*1690*/  HADD2.F32 R29, -RZ, R16.H0_H0 ;  /* 0x20000010ff1d7230 */ /* 0x001fe40000004100 */
[----:B------:R-:W-:Y:S02]  /*16a0*/  FFMA.FTZ R35, R14, R39, R35 ;  /* 0x000000270e237223 */ /* 0x000fe40000010023 */
[----:B------:R-:W0:Y:S01]  /*16b0*/  LDS.128 R12, [R57+0x70] ;  /* 0x00007000390c7984 */ /* 0x000e220000000c00 */
[----:B------:R-:W-:-:S03]  /*16c0*/  FFMA.FTZ R34, R29, R30, R34 ;  /* 0x0000001e1d227223 */ /* 0x000fc60000010022 */
[----:B------:R-:W2:Y:S01]  /*16d0*/  LDG.E.128.CONSTANT R28, desc[UR10][R60.64+0x1400] ;  /* 0x0014000a3c1c7981 */ /* 0x000ea2000c1e9d00 */
[----:B------:R-:W-:Y:S02]  /*16e0*/  HADD2.F32 R37, -RZ, R16.H1_H1 ;  /* 0x30000010ff257230 */ /* 0x000fe40000004100 */
[----:B------:R-:W-:Y:S02]  /*16f0*/  HADD2.F32 R16, -RZ, R17.H0_H0 ;  /* 0x20000011ff107230 */ /* 0x000fe40000004100 */
[----:B------:R-:W-:Y:S02]  /*1700*/  HADD2.F32 R36, -RZ, R45.H0_H0 ;  /* 0x2000002dff247230 */ /* 0x000fe40000004100 */
[----:B------:R-:W-:Y:S02]  /*1710*/  HADD2.F32 R17, -RZ, R17.H1_H1 ;  /* 0x30000011ff117230 */ /* 0x000fe40000004100 */
[----:B------:R-:W-:Y:S02]  /*1720*/  HADD2.F32 R45, -RZ, R45.H1_H1 ;  /* 0x3000002dff2d7230 */ /* 0x000fe40000004100 */
[----:B------:R-:W-:Y:S01]  /*1730*/  FFMA.FTZ R16, R16, R36, R33 ;  /* 0x0000002410107223 */ /* 0x000fe20000010021 */
[----:B------:R-:W-:-:S02]  /*1740*/  HADD2.F32 R33, -RZ, R46.H0_H0 ;  /* 0x2000002eff217230 */ /* 0x000fc40000004100 */
[----:B------:R-:W-:Y:S02]  /*1750*/  HADD2.F32 R46, -RZ, R46.H1_H1 ;  /* 0x3000002eff2e7230 */ /* 0x000fe40000004100 */
[----:B------:R-:W-:Y:S01]  /*1760*/  FFMA.FTZ R40, R17, R45, R40 ;  /* 0x0000002d11287223 */ /* 0x000fe20000010028 */
[----:B------:R-:W-:Y:S02]  /*1770*/  HADD2.F32 R17, -RZ, R18.H1_H1 ;  /* 0x30000012ff117230 */ /* 0x000fe40000004100 */
[----:B------:R-:W-:Y:S02]  /*1780*/  HADD2.F32 R44, -RZ, R44.H1_H1 ;  /* 0x3000002cff2c7230 */ /* 0x000fe40000004100 */
[----:B------:R-:W-:Y:S02]  /*1790*/  HADD2.F32 R36, -RZ, R18.H0_H0 ;  /* 0x20000012ff247230 */ /* 0x000fe40000004100 */
[----:B------:R-:W-:Y:S01]  /*17a0*/  FFMA.FTZ R42, R17, R46, R42 ;  /* 0x0000002e112a7223 */ /* 0x000fe2000001002a */
[----:B------:R-:W-:-:S02]  /*17b0*/  HADD2.F32 R18, -RZ, R19.H0_H0 ;  /* 0x20000013ff127230 */ /* 0x000fc40000004100 */
[----:B------:R-:W-:Y:S01]  /*17c0*/  FFMA.FTZ R32, R37, R44, R32 ;  /* 0x0000002c25207223 */ /* 0x000fe20000010020 */
[----:B------:R-:W-:Y:S02]  /*17d0*/  HADD2.F32 R44, -RZ, R19.H1_H1 ;  /* 0x30000013ff2c7230 */ /* 0x000fe40000004100 */
[----:B------:R-:W-:Y:S01]  /*17e0*/  FFMA.FTZ R41, R36, R33, R41 ;  /* 0x0000002124297223 */ /* 0x000fe20000010029 */
[----:B----4-:R-:W-:Y:S01]  /*17f0*/  HADD2.F32 R17, -RZ, R8.H0_H0 ;  /* 0x20000008ff117230 */ /* 0x010fe20000004100 */
[----:B------:R-:W3:Y:S01]  /*1800*/  LDG.E.128.CONSTANT R36, desc[UR10][R60.64+0x1600] ;  /* 0x0016000a3c247981 */ /* 0x000ee2000c1e9d00 */
[----:B0-----:R-:W-:Y:S02]  /*1810*/  HADD2.F32 R45, -RZ, R12.H0_H0 ;  /* 0x2000000cff2d7230 */ /* 0x001fe40000004100 */
[----:B------:R-:W-:-:S03]  /*1820*/  HADD2.F32 R33, -RZ, R47.H0_H0 ;  /* 0x2000002fff217230 */ /* 0x000fc60000004100 */
[----:B------:R-:W-:Y:S01]  /*1830*/  FFMA.FTZ R45, R45, R17, R34 ;  /* 0x000000112d2d7223 */ /* 0x000fe20000010022 */
[----:B------:R-:W-:Y:S02]  /*1840*/  HADD2.F32 R17, -RZ, R12.H1_H1 ;  /* 0x3000000cff117230 */ /* 0x000fe40000004100 */
[----:B------:R-:W-:Y:S02]  /*1850*/  HADD2.F32 R19, -RZ, R13.H0_H0 ;  /* 0x2000000dff137230 */ /* 0x000fe40000004100 */
[----:B------:R-:W-:Y:S02]  /*1860*/  HADD2.F32 R46, -RZ, R8.H1_H1 ;  /* 0x30000008ff2e7230 */ /* 0x000fe40000004100 */
[----:B------:R-:W-:Y:S02]  /*1870*/  HADD2.F32 R12, -RZ, R9.H0_H0 ;  /* 0x20000009ff0c7230 */ /* 0x000fe40000004100 */
[----:B------:R-:W-:Y:S01]  /*1880*/  FFMA.FTZ R43, R18, R33, R43 ;  /* 0x00000021122b7223 */ /* 0x000fe2000001002b */
[----:B------:R-:W-:-:S02]  /*1890*/  FFMA.FTZ R46, R17, R46, R32 ;  /* 0x0000002e112e7223 */ /* 0x000fc40000010020 */
[----:B------:R-:W-:Y:S02]  /*18a0*/  FFMA.FTZ R12, R19, R12, R16 ;  /* 0x0000000c130c7223 */ /* 0x000fe40000010010 */
[----:B------:R-:W0:Y:S01]  /*18b0*/  LDS.128 R16, [R57+0x80] ;  /* 0x0000800039107984 */ /* 0x000e220000000c00 */
[----:B------:R-:W-:Y:S02]  /*18c0*/  HADD2.F32 R13, -RZ, R13.H1_H1 ;  /* 0x3000000dff0d7230 */ /* 0x000fe40000004100 */
[----:B------:R-:W-:Y:S02]  /*18d0*/  HADD2.F32 R9, -RZ, R9.H1_H1 ;  /* 0x30000009ff097230 */ /* 0x000fe40000004100 */
[----:B------:R-:W-:Y:S02]  /*18e0*/  HADD2.F32 R47, -RZ, R47.H1_H1 ;  /* 0x3000002fff2f7230 */ /* 0x000fe40000004100 */
[----:B------:R-:W-:Y:S02]  /*18f0*/  HADD2.F32 R8, -RZ, R14.H0_H0 ;  /* 0x2000000eff087230 */ /* 0x000fe40000004100 */
[----:B------:R-:W-:Y:S01]  /*1900*/  FFMA.FTZ R40, R13, R9, R40 ;  /* 0x000000090d287223 */ /* 0x000fe20000010028 */
[----:B------:R-:W-:-:S02]  /*1910*/  HADD2.F32 R9, -RZ, R10.H0_H0 ;  /* 0x2000000aff097230 */ /* 0x000fc40000004100 */
[----:B------:R-:W-:Y:S01]  /*1920*/  FFMA.FTZ R44, R44, R47, R35 ;  /* 0x0000002f2c2c7223 */ /* 0x000fe20000010023 */
[----:B------:R-:W-:Y:S01]  /*1930*/  HADD2.F32 R10, -RZ, R10.H1_H1 ;  /* 0x3000000aff0a7230 */ /* 0x000fe20000004100 */
[----:B------:R-:W4:Y:S01]  /*1940*/  LDG.E.128.CONSTANT R32, desc[UR10][R60.64+0x1800] ;  /* 0x0018000a3c207981 */ /* 0x000f22000c1e9d00 */
[----:B------:R-:W-:Y:S01]  /*1950*/  FFMA.FTZ R41, R8, R9, R41 ;  /* 0x0000000908297223 */ /* 0x000fe20000010029 */
[----:B------:R-:W-:Y:S02]  /*1960*/  HADD2.F32 R9, -RZ, R14.H1_H1 ;  /* 0x3000000eff097230 */ /* 0x000fe40000004100 */
[----:B------:R-:W-:-:S03]  /*1970*/  HADD2.F32 R8, -RZ, R15.H0_H0 ;  /* 0x2000000fff087230 */ /* 0x000fc60000004100 */
[----:B------:R-:W-:Y:S01]  /*1980*/  FFMA.FTZ R42, R9, R10, R42 ;  /* 0x0000000a092a7223 */ /* 0x000fe2000001002a */
[--C-:B------:R-:W-:Y:S02]  /*1990*/  HADD2.F32 R9, -RZ, R11.reuse.H0_H0 ;  /* 0x2000000bff097230 */ /* 0x100fe40000004100 */
[----:B------:R-:W-:-:S03]  /*19a0*/  HADD2.F32 R11, -RZ, R11.H1_H1 ;  /* 0x3000000bff0b7230 */ /* 0x000fc60000004100 */
[----:B------:R-:W-:Y:S01]  /*19b0*/  FFMA.FTZ R43, R8, R9, R43 ;  /* 0x00000009082b7223 */ /* 0x000fe2000001002b */
[--C-:B------:R-:W-:Y:S02]  /*19c0*/  HADD2.F32 R9, -RZ, R24.reuse.H0_H0 ;  /* 0x20000018ff097230 */ /* 0x100fe40000004100 */
[----:B------:R-:W-:Y:S02]  /*19d0*/  HADD2.F32 R15, -RZ, R15.H1_H1 ;  /* 0x3000000fff0f7230 */ /* 0x000fe40000004100 */
[----:B------:R-:W-:-:S03]  /*19e0*/  HADD2.F32 R24, -RZ, R24.H1_H1 ;  /* 0x30000018ff187230 */ /* 0x000fc60000004100 */
[----:B------:R-:W-:Y:S01]  /*19f0*/  FFMA.FTZ R44, R15, R11, R44 ;  /* 0x0000000b0f2c7223 */ /* 0x000fe2000001002c */
[--C-:B0-----:R-:W-:Y:S02]  /*1a00*/  HADD2.F32 R8, -RZ, R16.reuse.H0_H0 ;  /* 0x20000010ff087230 */ /* 0x101fe40000004100 */
[----:B------:R-:W-:Y:S02]  /*1a10*/  HADD2.F32 R13, -RZ, R16.H1_H1 ;  /* 0x30000010ff0d7230 */ /* 0x000fe40000004100 */
[----:B------:R-:W-:Y:S02]  /*1a20*/  HADD2.F32 R16, -RZ, R25.H0_H0 ;  /* 0x20000019ff107230 */ /* 0x000fe40000004100 */
[----:B------:R-:W-:Y:S01]  /*1a30*/  FFMA.FTZ R45, R8, R9, R45 ;  /* 0x00000009082d7223 */ /* 0x000fe2000001002d */
[----:B------:R-:W-:Y:S01]  /*1a40*/  FFMA.FTZ R46, R13, R24, R46 ;  /* 0x000000180d2e7223 */ /* 0x000fe2000001002e */
[----:B------:R-:W4:Y:S01]  /*1a50*/  LDG.E.128.CONSTANT R8, desc[UR10][R60.64+0x1a00] ;  /* 0x001a000a3c087981 */ /* 0x000f22000c1e9d00 */
[----:B------:R-:W-:-:S05]  /*1a60*/  HADD2.F32 R13, -RZ, R17.H0_H0 ;  /* 0x20000011ff0d7230 */ /* 0x000fca0000004100 */
[----:B------:R-:W-:Y:S02]  /*1a70*/  FFMA.FTZ R16, R13, R16, R12 ;  /* 0x000000100d107223 */ /* 0x000fe4000001000c */
[----:B------:R-:W4:Y:S01]  /*1a80*/  LDG.E.128.CONSTANT R12, desc[UR10][R60.64+0x1c00] ;  /* 0x001c000a3c0c7981 */ /* 0x000f22000c1e9d00 */
[----:B------:R-:W-:Y:S02]  /*1a90*/  HADD2.F32 R17, -RZ, R17.H1_H1 ;  /* 0x30000011ff117230 */ /* 0x000fe40000004100 */
[----:B------:R-:W-:Y:S02]  /*1aa0*/  HADD2.F32 R24, -RZ, R25.H1_H1 ;  /* 0x30000019ff187230 */ /* 0x000fe40000004100 */
[----:B------:R-:W-:-:S03]  /*1ab0*/  HADD2.F32 R25, -RZ, R26.H0_H0 ;  /* 0x2000001aff197230 */ /* 0x000fc60000004100 */
[----:B------:R-:W-:Y:S01]  /*1ac0*/  FFMA.FTZ R24, R17, R24, R40 ;  /* 0x0000001811187223 */ /* 0x000fe20000010028 */
[--C-:B------:R-:W-:Y:S02]  /*1ad0*/  HADD2.F32 R40, -RZ, R18.reuse.H0_H0 ;  /* 0x20000012ff287230 */ /* 0x100fe40000004100 */
[----:B------:R-:W-:Y:S02]  /*1ae0*/  HADD2.F32 R17, -RZ, R18.H1_H1 ;  /* 0x30000012ff117230 */ /* 0x000fe40000004100 */
[----:B------:R-:W-:Y:S02]  /*1af0*/  HADD2.F32 R26, -RZ, R26.H1_H1 ;  /* 0x3000001aff1a7230 */ /* 0x000fe40000004100 */
[----:B------:R-:W-:Y:S02]  /*1b00*/  HADD2.F32 R18, -RZ, R19.H0_H0 ;  /* 0x20000013ff127230 */ /* 0x000fe40000004100 */
[----:B------:R-:W-:Y:S02]  /*1b10*/  HADD2.F32 R47, -RZ, R27.H0_H0 ;  /* 0x2000001bff2f7230 */ /* 0x000fe40000004100 */
[----:B------:R-:W-:Y:S01]  /*1b20*/  FFMA.FTZ R25, R40, R25, R41 ;  /* 0x0000001928197223 */ /* 0x000fe20000010029 */
[----:B------:R-:W-:-:S02]  /*1b30*/  FFMA.FTZ R26, R17, R26, R42 ;  /* 0x0000001a111a7223 */ /* 0x000fc4000001002a */
[----:B------:R-:W-:Y:S02]  /*1b40*/  FFMA.FTZ R47, R18, R47, R43 ;  /* 0x0000002f122f7223 */ /* 0x000fe4000001002b */
[----:B------:R-:W0:Y:S01]  /*1b50*/  LDS.128 R40, [R57+0x90] ;  /* 0x0000900039287984 */ /* 0x000e220000000c00 */
[----:B------:R-:W-:Y:S02]  /*1b60*/  HADD2.F32 R27, -RZ, R27.H1_H1 ;  /* 0x3000001bff1b7230 */ /* 0x000fe40000004100 */
[----:B------:R-:W-:-:S05]  /*1b70*/  HADD2.F32 R19, -RZ, R19.H1_H1 ;  /* 0x30000013ff137230 */ /* 0x000fca0000004100 */
[----:B------:R-:W-:Y:S01]  /*1b80*/  FFMA.FTZ R44, R19, R27, R44 ;  /* 0x0000001b132c7223 */ /* 0x000fe2000001002c */
[----:B0-----:R-:W-:Y:S02]  /*1b90*/  HADD2.F32 R18, -RZ, R40.H0_H0 ;  /* 0x20000028ff127230 */ /* 0x001fe40000004100 */
[--C-:B------:R-:W-:Y:S02]  /*1ba0*/  HADD2.F32 R17, -RZ, R20.reuse.H0_H0 ;  /* 0x20000014ff117230 */ /* 0x100fe40000004100 */
[----:B------:R-:W-:-:S03]  /*1bb0*/  HADD2.F32 R20, -RZ, R20.H1_H1 ;  /* 0x30000014ff147230 */ /* 0x000fc60000004100 */
[----:B------:R-:W-:Y:S01]  /*1bc0*/  FFMA.FTZ R45, R18, R17, R45 ;  /* 0x00000011122d7223 */ /* 0x000fe2000001002d */
[----:B------:R-:W-:Y:S02]  /*1bd0*/  HADD2.F32 R17, -RZ, R40.H1_H1 ;  /* 0x30000028ff117230 */ /* 0x000fe40000004100 */
[----:B------:R-:W-:-:S03]  /*1be0*/  HADD2.F32 R27, -RZ, R41.H0_H0 ;  /* 0x20000029ff1b7230 */ /* 0x000fc60000004100 */
        /* <DEDUP_REMOVED lines=21> */
[--C-:B------:R-:W-:Y:S02]  /*1d40*/  HADD2.F32 R16, -RZ, R17.reuse.H0_H0 ;  /* 0x20000011ff107230 */ /* 0x100fe40000004100 */
[----:B------:R-:W-:Y:S02]  /*1d50*/  HADD2.F32 R17, -RZ, R17.H1_H1 ;  /* 0x30000011ff117230 */ /* 0x000fe40000004100 */
[----:B--2---:R-:W-:-:S05]  /*1d60*/  HADD2.F32 R21, -RZ, R28.H0_H0 ;  /* 0x2000001cff157230 */ /* 0x004fca0000004100 */
[----:B------:R-:W-:Y:S02]  /*1d70*/  FFMA.FTZ R45, R20, R21, R45 ;  /* 0x00000015142d7223 */ /* 0x000fe4000001002d */
[----:B------:R-:W0:Y:S01]  /*1d80*/  LDS.128 R20, [R57+0xb0] ;  /* 0x0000b00039147984 */ /* 0x000e220000000c00 */
[--C-:B------:R-:W-:Y:S02]  /*1d90*/  HADD2.F32 R26, -RZ, R29.reuse.H0_H0 ;  /* 0x2000001dff1a7230 */ /* 0x100fe40000004100 */
[----:B------:R-:W-:Y:S02]  /*1da0*/  HADD2.F32 R28, -RZ, R28.H1_H1 ;  /* 0x3000001cff1c7230 */ /* 0x000fe40000004100 */
        /* <DEDUP_REMOVED lines=8> */
[----:B------:R-:W-:Y:S01]  /*1e30*/  FFMA.FTZ R28, R28, R26, R25 ;  /* 0x0000001a1c1c7223 */ /* 0x000fe20000010019 */
[----:B------:R-:W-:Y:S01]  /*1e40*/  HADD2.F32 R18, -RZ, R19.H0_H0 ;  /* 0x20000013ff127230 */ /* 0x000fe20000004100 */
[----:B------:R-:W1:Y:S01]  /*1e50*/  LDS.128 R24, [R57+0xc0] ;  /* 0x0000c00039187984 */ /* 0x000e620000000c00 */
[----:B------:R-:W-:Y:S01]  /*1e60*/  FFMA.FTZ R40, R29, R30, R40 ;  /* 0x0000001e1d287223 */ /* 0x000fe20000010028 */
[----:B------:R-:W-:-:S02]  /*1e70*/  HADD2.F32 R29, -RZ, R31.H0_H0 ;  /* 0x2000001fff1d7230 */ /* 0x000fc40000004100 */
[----:B------:R-:W-:Y:S02]  /*1e80*/  HADD2.F32 R31, -RZ, R31.H1_H1 ;  /* 0x3000001fff1f7230 */ /* 0x000fe40000004100 */
[----:B------:R-:W-:Y:S02]  /*1e90*/  HADD2.F32 R19, -RZ, R19.H1_H1 ;  /* 0x30000013ff137230 */ /* 0x000fe40000004100 */
[----:B------:R-:W-:-:S03]  /*1ea0*/  FFMA.FTZ R47, R18, R29, R47 ;  /* 0x0000001d122f7223 */ /* 0x000fc6000001002f */
[----:B------:R-:W-:Y:S01]  /*1eb0*/  FFMA.FTZ R44, R19, R31, R44 ;  /* 0x0000001f132c7223 */ /* 0x000fe2000001002c */
[----:B---3--:R-:W-:Y:S02]  /*1ec0*/  HADD2.F32 R31, -RZ, R38.H0_H0 ;  /* 0x20000026ff1f7230 */ /* 0x008fe40000004100 */
[--C-:B0-----:R-:W-:Y:S02]  /*1ed0*/  HADD2.F32 R18, -RZ, R20.reuse.H0_H0 ;  /* 0x20000014ff127230 */ /* 0x101fe40000004100 */
[----:B------:R-:W-:Y:S02]  /*1ee0*/  HADD2.F32 R29, -RZ, R20.H1_H1 ;  /* 0x30000014ff1d7230 */ /* 0x000fe40000004100 */
[--C-:B------:R-:W-:Y:S02]  /*1ef0*/  HADD2.F32 R20, -RZ, R36.reuse.H0_H0 ;  /* 0x20000024ff147230 */ /* 0x100fe40000004100 */
[----:B------:R-:W-:Y:S02]  /*1f00*/  HADD2.F32 R36, -RZ, R36.H1_H1 ;  /* 0x30000024ff247230 */ /* 0x000fe40000004100 */
[----:B------:R-:W-:-:S02]  /*1f10*/  HADD2.F32 R19, -RZ, R22.H0_H0 ;  /* 0x20000016ff137230 */ /* 0x000fc40000004100 */
[----:B------:R-:W-:Y:S01]  /*1f20*/  FFMA.FTZ R45, R18, R20, R45 ;  /* 0x00000014122d7223 */ /* 0x000fe2000001002d */
[----:B------:R-:W-:Y:S02]  /*1f30*/  HADD2.F32 R18, -RZ, R37.H0_H0 ;  /* 0x20000025ff127230 */ /* 0x000fe40000004100 */
[----:B------:R-:W-:Y:S01]  /*1f40*/  FFMA.FTZ R46, R29, R36, R46 ;  /* 0x000000241d2e7223 */ /* 0x000fe2000001002e */
[--C-:B------:R-:W-:Y:S02]  /*1f50*/  HADD2.F32 R29, -RZ, R21.reuse.H0_H0 ;  /* 0x20000015ff1d7230 */ /* 0x100fe40000004100 */
[----:B------:R-:W-:Y:S02]  /*1f60*/  HADD2.F32 R30, -RZ, R21.H1_H1 ;  /* 0x30000015ff1e7230 */ /* 0x000fe40000004100 */
[----:B------:R-:W-:Y:S02]  /*1f70*/  HADD2.F32 R37, -RZ, R37.H1_H1 ;  /* 0x30000025ff257230 */ /* 0x000fe40000004100 */
[----:B------:R-:W-:Y:S01]  /*1f80*/  FFMA.FTZ R28, R19, R31, R28 ;  /* 0x0000001f131c7223 */ /* 0x000fe2000001001c */
[----:B------:R-:W-:-:S02]  /*1f90*/  HADD2.F32 R31, -RZ, R22.H1_H1 ;  /* 0x30000016ff1f7230 */ /* 0x000fc40000004100 */
[----:B------:R-:W-:Y:S01]  /*1fa0*/  FFMA.FTZ R29, R29, R18, R16 ;  /* 0x000000121d1d7223 */ /* 0x000fe20000010010 */
[----:B------:R-:W-:Y:S02]  /*1fb0*/  HADD2.F32 R20, -RZ, R39.H0_H0 ;  /* 0x20000027ff147230 */ /* 0x000fe40000004100 */
[----:B------:R-:W-:Y:S01]  /*1fc0*/  FFMA.FTZ R30, R30, R37, R17 ;  /* 0x000000251e1e7223 */ /* 0x000fe20000010011 */
[----:B------:R-:W-:Y:S01]  /*1fd0*/  HADD2.F32 R22, -RZ, R23.H0_H0 ;  /* 0x20000017ff167230 */ /* 0x000fe20000004100 */
[----:B------:R-:W0:Y:S01]  /*1fe0*/  LDS.128 R16, [R57+0xd0] ;  /* 0x0000d00039107984 */ /* 0x000e220000000c00 */
[----:B------:R-:W-:Y:S02]  /*1ff0*/  HADD2.F32 R21, -RZ, R38.H1_H1 ;  /* 0x30000026ff157230 */ /* 0x000fe40000004100 */
[----:B------:R-:W-:Y:S02]  /*2000*/  HADD2.F32 R39, -RZ, R39.H1_H1 ;  /* 0x30000027ff277230 */ /* 0x000fe40000004100 */
[----:B------:R-:W-:-:S02]  /*2010*/  HADD2.F32 R23, -RZ, R23.H1_H1 ;  /* 0x30000017ff177230 */ /* 0x000fc40000004100 */
[----:B------:R-:W-:Y:S01]  /*2020*/  FFMA.FTZ R40, R31, R21, R40 ;  /* 0x000000151f287223 */ /* 0x000fe20000010028 */
[----:B------:R-:W-:Y:S02]  /*2030*/  FFMA.FTZ R47, R22, R20, R47 ;  /* 0x00000014162f7223 */ /* 0x000fe4000001002f */
[----:B------:R-:W-:Y:S02]  /*2040*/  FFMA.FTZ R44, R23, R39, R44 ;  /* 0x00000027172c7223 */ /* 0x000fe4000001002c */
[----:B------:R-:W2:Y:S01]  /*2050*/  LDS.128 R20, [R57+0xe0] ;  /* 0x0000e00039147984 */ /* 0x000ea20000000c00 */
[----:B-1----:R-:W-:Y:S02]  /*2060*/  HADD2.F32 R36, -RZ, R24.H0_H0 ;  /* 0x20000018ff247230 */ /* 0x002fe40000004100 */
[----:B----4-:R-:W-:Y:S02]  /*2070*/  HADD2.F32 R37, -RZ, R32.H0_H0 ;  /* 0x20000020ff257230 */ /* 0x010fe40000004100 */
[----:B------:R-:W-:-:S03]  /*2080*/  HADD2.F32 R39, -RZ, R24.H1_H1 ;  /* 0x30000018ff277230 */ /* 0x000fc60000004100 */
[----:B------:R-:W-:Y:S01]  /*2090*/  FFMA.FTZ R45, R36, R37, R45 ;  /* 0x00000025242d7223 */ /* 0x000fe2000001002d */
[----:B------:R-:W-:Y:S02]  /*20a0*/  HADD2.F32 R36, -RZ, R32.H1_H1 ;  /* 0x30000020ff247230 */ /* 0x000fe40000004100 */
[----:B------:R-:W-:-:S03]  /*20b0*/  HADD2.F32 R41, -RZ, R26.H1_H1 ;  /* 0x3000001aff297230 */ /* 0x000fc60000004100 */
[----:B------:R-:W-:Y:S01]  /*20c0*/  FFMA.FTZ R46, R39, R36, R46 ;  /* 0x00000024272e7223 */ /* 0x000fe2000001002e */
[----:B------:R-:W-:Y:S02]  /*20d0*/  HADD2.F32 R39, -RZ, R26.H0_H0 ;  /* 0x2000001aff277230 */ /* 0x000fe40000004100 */
[----:B------:R-:W-:Y:S02]  /*20e0*/  HADD2.F32 R24, -RZ, R35.H0_H0 ;  /* 0x20000023ff187230 */ /* 0x000fe40000004100 */
[----:B------:R-:W-:Y:S02]  /*20f0*/  HADD2.F32 R26, -RZ, R27.H0_H0 ;  /* 0x2000001bff1a7230 */ /* 0x000fe40000004100 */
[--C-:B------:R-:W-:Y:S02]  /*2100*/  HADD2.F32 R32, -RZ, R33.reuse.H0_H0 ;  /* 0x20000021ff207230 */ /* 0x100fe40000004100 */
[----:B------:R-:W-:Y:S02]  /*2110*/  HADD2.F32 R37, -RZ, R33.H1_H1 ;  /* 0x30000021ff257230 */ /* 0x000fe40000004100 */
[----:B------:R-:W-:-:S02]  /*2120*/  HADD2.F32 R35, -RZ, R35.H1_H1 ;  /* 0x30000023ff237230 */ /* 0x000fc40000004100 */
[----:B------:R-:W-:Y:S02]  /*2130*/  HADD2.F32 R27, -RZ, R27.H1_H1 ;  /* 0x3000001bff1b7230 */ /* 0x000fe40000004100 */
[--C-:B------:R-:W-:Y:S02]  /*2140*/  HADD2.F32 R33, -RZ, R34.reuse.H0_H0 ;  /* 0x20000022ff217230 */ /* 0x100fe40000004100 */
[----:B------:R-:W-:Y:S02]  /*2150*/  HADD2.F32 R31, -RZ, R34.H1_H1 ;  /* 0x30000022ff1f7230 */ /* 0x000fe40000004100 */
[--C-:B------:R-:W-:Y:S02]  /*2160*/  HADD2.F32 R34, -RZ, R25.reuse.H0_H0 ;  /* 0x20000019ff227230 */ /* 0x100fe40000004100 */
[----:B------:R-:W-:Y:S02]  /*2170*/  HADD2.F32 R25, -RZ, R25.H1_H1 ;  /* 0x30000019ff197230 */ /* 0x000fe40000004100 */
[----:B------:R-:W-:Y:S01]  /*2180*/  FFMA.FTZ R24, R26, R24, R47 ;  /* 0x000000181a187223 */ /* 0x000fe2000001002f */
[----:B------:R-:W-:Y:S01]  /*2190*/  FFMA.FTZ R35, R27, R35, R44 ;  /* 0x000000231b237223 */ /* 0x000fe2000001002c */
[----:B------:R-:W-:-:S02]  /*21a0*/  HADD2.F32 R27, -RZ, R8.H0_H0 ;  /* 0x20000008ff1b7230 */ /* 0x000fc40000004100 */
[----:B0-----:R-:W-:Y:S02]  /*21b0*/  HADD2.F32 R26, -RZ, R16.H0_H0 ;  /* 0x20000010ff1a7230 */ /* 0x001fe40000004100 */
[----:B------:R-:W-:Y:S01]  /*21c0*/  FFMA.FTZ R29, R34, R32, R29 ;  /* 0x00000020221d7223 */ /* 0x000fe2000001001d */
[----:B------:R-:W-:Y:S01]  /*21d0*/  FFMA.FTZ R30, R25, R37, R30 ;  /* 0x00000025191e7223 */ /* 0x000fe2000001001e */
[----:B------:R-:W-:Y:S01]  /*21e0*/  FFMA.FTZ R28, R39, R33, R28 ;  /* 0x00000021271c7223 */ /* 0x000fe2000001001c */
[----:B------:R-:W-:Y:S02]  /*21f0*/  HADD2.F32 R32, -RZ, R8.H1_H1 ;  /* 0x30000008ff207230 */ /* 0x000fe40000004100 */
[--C-:B------:R-:W-:Y:S02]  /*2200*/  HADD2.F32 R33, -RZ, R9.reuse.H0_H0 ;  /* 0x20000009ff217230 */ /* 0x100fe40000004100 */
[----:B------:R-:W-:Y:S02]  /*2210*/  HADD2.F32 R36, -RZ, R9.H1_H1 ;  /* 0x30000009ff247230 */ /* 0x000fe40000004100 */
[----:B------:R-:W-:-:S02]  /*2220*/  HADD2.F32 R25, -RZ, R16.H1_H1 ;  /* 0x30000010ff197230 */ /* 0x000fc40000004100 */
[----:B------:R-:W-:Y:S01]  /*2230*/  FFMA.FTZ R26, R26, R27, R45 ;  /* 0x0000001b1a1a7223 */ /* 0x000fe2000001002d */
[----:B------:R-:W-:Y:S02]  /*2240*/  HADD2.F32 R38, -RZ, R10.H0_H0 ;  /* 0x2000000aff267230 */ /* 0x000fe40000004100 */
[--C-:B------:R-:W-:Y:S02]  /*2250*/  HADD2.F32 R9, -RZ, R11.reuse.H0_H0 ;  /* 0x2000000bff097230 */ /* 0x100fe40000004100 */
[----:B------:R-:W-:Y:S02]  /*2260*/  HADD2.F32 R8, -RZ, R11.H1_H1 ;  /* 0x3000000bff087230 */ /* 0x000fe40000004100 */
[----:B------:R-:W-:Y:S02]  /*2270*/  HADD2.F32 R34, -RZ, R17.H0_H0 ;  /* 0x20000011ff227230 */ /* 0x000fe40000004100 */
[----:B------:R-:W-:Y:S02]  /*2280*/  HADD2.F32 R37, -RZ, R18.H0_H0 ;  /* 0x20000012ff257230 */ /* 0x000fe40000004100 */
[----:B------:R-:W-:Y:S01]  /*2290*/  FFMA.FTZ R31, R41, R31, R40 ;  /* 0x0000001f291f7223 */ /* 0x000fe20000010028 */
[----:B------:R-:W-:-:S02]  /*22a0*/  HADD2.F32 R10, -RZ, R10.H1_H1 ;  /* 0x3000000aff0a7230 */ /* 0x000fc40000004100 */
[----:B------:R-:W-:Y:S02]  /*22b0*/  HADD2.F32 R17, -RZ, R17.H1_H1 ;  /* 0x30000011ff117230 */ /* 0x000fe40000004100 */
[----:B------:R-:W-:Y:S02]  /*22c0*/  HADD2.F32 R18, -RZ, R18.H1_H1 ;  /* 0x30000012ff127230 */ /* 0x000fe40000004100 */
[--C-:B------:R-:W-:Y:S02]  /*22d0*/  HADD2.F32 R11, -RZ, R19.reuse.H0_H0 ;  /* 0x20000013ff0b7230 */ /* 0x100fe40000004100 */
[----:B------:R-:W-:Y:S02]  /*22e0*/  HADD2.F32 R16, -RZ, R19.H1_H1 ;  /* 0x30000013ff107230 */ /* 0x000fe40000004100 */
[----:B--2---:R-:W-:Y:S02]  /*22f0*/  HADD2.F32 R19, -RZ, R20.H0_H0 ;  /* 0x20000014ff137230 */ /* 0x004fe40000004100 */
[----:B------:R-:W-:-:S02]  /*2300*/  HADD2.F32 R27, -RZ, R12.H0_H0 ;  /* 0x2000000cff1b7230 */ /* 0x000fc40000004100 */
[----:B------:R-:W-:Y:S01]  /*2310*/  FFMA.FTZ R25, R25, R32, R46 ;  /* 0x0000002019197223 */ /* 0x000fe2000001002e */
[----:B------:R-:W-:Y:S02]  /*2320*/  HADD2.F32 R20, -RZ, R20.H1_H1 ;  /* 0x30000014ff147230 */ /* 0x000fe40000004100 */
[----:B------:R-:W-:Y:S02]  /*2330*/  HADD2.F32 R12, -RZ, R12.H1_H1 ;  /* 0x3000000cff0c7230 */ /* 0x000fe40000004100 */
[----:B------:R-:W-:Y:S01]  /*2340*/  FFMA.FTZ R17, R17, R36, R30 ;  /* 0x0000002411117223 */ /* 0x000fe2000001001e */
[----:B------:R-:W-:Y:S01]  /*2350*/  FFMA.FTZ R10, R18, R10, R31 ;  /* 0x0000000a120a7223 */ /* 0x000fe2000001001f */
[----:B------:R-:W-:Y:S02]  /*2360*/  HADD2.F32 R18, -RZ, R21.H0_H0 ;  /* 0x20000015ff127230 */ /* 0x000fe40000004100 */
[----:B------:R-:W-:Y:S01]  /*2370*/  FFMA.FTZ R29, R34, R33, R29 ;  /* 0x00000021221d7223 */ /* 0x000fe2000001001d */
[----:B------:R-:W-:-:S02]  /*2380*/  HADD2.F32 R30, -RZ, R13.H0_H0 ;  /* 0x2000000dff1e7230 */ /* 0x000fc40000004100 */
[----:B------:R-:W-:Y:S01]  /*2390*/  FFMA.FTZ R19, R19, R27, R26 ;  /* 0x0000001b13137223 */ /* 0x000fe2000001001a */
[----:B------:R-:W-:Y:S01]  /*23a0*/  FFMA.FTZ R12, R20, R12, R25 ;  /* 0x0000000c140c7223 */ /* 0x000fe20000010019 */
[----:B------:R-:W-:Y:S02]  /*23b0*/  HADD2.F32 R20, -RZ, R21.H1_H1 ;  /* 0x30000015ff147230 */ /* 0x000fe40000004100 */
[----:B------:R-:W-:Y:S02]  /*23c0*/  HADD2.F32 R13, -RZ, R13.H1_H1 ;  /* 0x3000000dff0d7230 */ /* 0x000fe40000004100 */
[----:B------:R-:W-:Y:S01]  /*23d0*/  FFMA.FTZ R18, R18, R30, R29 ;  /* 0x0000001e12127223 */ /* 0x000fe2000001001d */
[----:B------:R-:W-:Y:S01]  /*23e0*/  FADD.FTZ R19, R19, R12 ;  /* 0x0000000c13137221 */ /* 0x000fe20000010000 */
[----:B------:R-:W-:Y:S01]  /*23f0*/  FFMA.FTZ R9, R11, R9, R24 ;  /* 0x000000090b097223 */ /* 0x000fe20000010018 */
[----:B------:R-:W-:Y:S02]  /*2400*/  HADD2.F32 R11, -RZ, R22.H0_H0 ;  /* 0x20000016ff0b7230 */ /* 0x000fe40000004100 */
[----:B------:R-:W-:Y:S01]  /*2410*/  FFMA.FTZ R28, R37, R38, R28 ;  /* 0x00000026251c7223 */ /* 0x000fe2000001001c */
[----:B------:R-:W-:-:S02]  /*2420*/  HADD2.F32 R12, -RZ, R14.H0_H0 ;  /* 0x2000000eff0c7230 */ /* 0x000fc40000004100 */
[----:B------:R-:W-:Y:S01]  /*2430*/  FFMA.FTZ R13, R20, R13, R17 ;  /* 0x0000000d140d7223 */ /* 0x000fe20000010011 */
[----:B------:R-:W-:Y:S01]  /*2440*/  FADD.FTZ R18, R18, R19 ;  /* 0x0000001312127221 */ /* 0x000fe20000010000 */
[----:B------:R-:W-:Y:S02]  /*2450*/  HADD2.F32 R17, -RZ, R22.H1_H1 ;  /* 0x30000016ff117230 */ /* 0x000fe40000004100 */
[----:B------:R-:W-:Y:S02]  /*2460*/  HADD2.F32 R14, -RZ, R14.H1_H1 ;  /* 0x3000000eff0e7230 */ /* 0x000fe40000004100 */
[----:B------:R-:W-:Y:S01]  /*2470*/  FFMA.FTZ R11, R11, R12, R28 ;  /* 0x0000000c0b0b7223 */ /* 0x000fe2000001001c */
[----:B------:R-:W-:Y:S01]  /*2480*/  FADD.FTZ R18, R13, R18 ;  /* 0x000000120d127221 */ /* 0x000fe20000010000 */
[----:B------:R-:W-:Y:S01]  /*2490*/  FFMA.FTZ R8, R16, R8, R35 ;  /* 0x0000000810087223 */ /* 0x000fe20000010023 */
[----:B------:R-:W-:Y:S01]  /*24a0*/  I2FP.F32.S32 R13, R52 ;  /* 0x00000034000d7245 */ /* 0x000fe20000201400 */
[----:B------:R-:W-:-:S02]  /*24b0*/  HADD2.F32 R16, -RZ, R23.H0_H0 ;  /* 0x20000017ff107230 */ /* 0x000fc40000004100 */
[----:B------:R-:W-:Y:S01]  /*24c0*/  FFMA.FTZ R10, R17, R14, R10 ;  /* 0x0000000e110a7223 */ /* 0x000fe2000001000a */
[----:B------:R-:W-:Y:S02]  /*24d0*/  HADD2.F32 R12, -RZ, R15.H0_H0 ;  /* 0x2000000fff0c7230 */ /* 0x000fe40000004100 */
[----:B------:R-:W-:Y:S01]  /*24e0*/  FADD.FTZ R11, R11, R18 ;  /* 0x000000120b0b7221 */ /* 0x000fe20000010000 */
[----:B------:R-:W-:Y:S02]  /*24f0*/  HADD2.F32 R23, -RZ, R23.H1_H1 ;  /* 0x30000017ff177230 */ /* 0x000fe40000004100 */
[----:B-----5:R-:W-:Y:S01]  /*2500*/  FMUL.FTZ R13, R13, R56 ;  /* 0x000000380d0d7220 */ /* 0x020fe20000410000 */
[----:B------:R-:W-:Y:S02]  /*2510*/  HADD2.F32 R15, -RZ, R15.H1_H1 ;  /* 0x3000000fff0f7230 */ /* 0x000fe40000004100 */
[----:B------:R-:W-:Y:S01]  /*2520*/  FFMA.FTZ R9, R16, R12, R9 ;  /* 0x0000000c10097223 */ /* 0x000fe20000010009 */
[----:B------:R-:W-:Y:S01]  /*2530*/  FADD.FTZ R10, R10, R11 ;  /* 0x0000000b0a0a7221 */ /* 0x000fe20000010000 */
[----:B------:R-:W-:Y:S01]  /*2540*/  FSETP.NEU.FTZ.AND P0, PT, R56, RZ, PT ;  /* 0x000000ff3800720b */ /* 0x000fe20003f1d000 */
[----:B------:R-:W-:-:S02]  /*2550*/  VIADD R50, R50, 0x4 ;  /* 0x0000000432327836 */ /* 0x000fc40000000000 */
[----:B------:R-:W-:Y:S01]  /*2560*/  FFMA.FTZ R8, R23, R15, R8 ;  /* 0x0000000f17087223 */ /* 0x000fe20000010008 */
[----:B------:R-:W-:Y:S01]  /*2570*/  FADD.FTZ R9, R9, R10 ;  /* 0x0000000a09097221 */ /* 0x000fe20000010000 */
[----:B------:R-:W-:Y:S02]  /*2580*/  FSEL R13, R13, RZ, P0 ;  /* 0x000000ff0d0d7208 */ /* 0x000fe40000000000 */
[----:B------:R-:W-:Y:S01]  /*2590*/  ISETP.GE.AND P0, PT, R53, UR14, PT ;  /* 0x0000000e35007c0c */ /* 0x000fe2000bf06270 */
[----:B------:R-:W-:Y:S01]  /*25a0*/  FADD.FTZ R8, R8, R9 ;  /* 0x0000000908087221 */ /* 0x000fe20000010000 */
[----:B------:R-:W-:-:S03]  /*25b0*/  ISETP.GE.AND P1, PT, R50, UR4, PT ;  /* 0x0000000432007c0c */ /* 0x000fc6000bf26270 */
[----:B------:R-:W-:-:S05]  /*25c0*/  FFMA.FTZ R13, R8, UR17, R13 ;  /* 0x00000011080d7c23 */ /* 0x000fca000801000d */
[----:B------:R-:W-:-:S03]  /*25d0*/  FSEL R8, R13, RZ, !P0 ;  /* 0x000000ff0d087208 */ /* 0x000fc60004000000 */
[----:B------:R-:W-:Y:S02]  /*25e0*/  @!P0 FMNMX.FTZ R54, R54, R13, !PT ;  /* 0x0000000d36368209 */ /* 0x000fe40007810000 */
[----:B------:R-:W-:Y:S01]  /*25f0*/  IADD3 R6, P0, R6, 0x10, RZ ;  /* 0x0000001006067810 */ /* 0x000fe20007f1e0ff */
[----:B------:R0:W-:Y:S01]  /*2600*/  STS [R51], R8 ;  /* 0x0000000833007388 */ /* 0x0001e20000000800 */
[----:B------:R-:W-:Y:S01]  /*2610*/  IADD3 R52, R52, 0x80, RZ ;  /* 0x0000008034347810 */ /* 0x000fe20007ffe0ff */
[----:B------:R-:W-:Y:S01]  /*2620*/  VIADD R53, R53, 0x80 ;  /* 0x0000008035357836 */ /* 0x000fe20000000000 */
[----:B------:R-:W-:Y:S01]  /*2630*/  IADD3.X R7, RZ, R7, RZ, P0, !PT ;  /* 0x00000007ff077210 */ /* 0x000fe200007fe4ff */
[----:B0-----:R-:W-:Y:S01]  /*2640*/  VIADD R51, R51, 0x200 ;  /* 0x0000020033337836 */ /* 0x001fe20000000000 */
[----:B------:R-:W-:Y:S07]  /*2650*/  @!P1 BRA `(.L_x_22474) ;  /* 0xffffffe400649947 */ /* 0x000fee000383ffff */
.L_x_22473:
[----:B------:R-:W-:Y:S05]  /*2660*/  BSYNC B0 ;  /* 0x0000000000007941 */ /* 0x000fea0003800000 */
.L_x_22472:
[----:B------:R-:W0:Y:S01]  /*2670*/  SHFL.BFLY PT, R3, R54, 0x10, 0x1f ;  /* 0x0e001f0036037f89 */ /* 0x000e2200000e0000 */
[----:B------:R-:W-:Y:S01]  /*2680*/  USHF.L.U32 UR17, UR13, 0x9, URZ ;  /* 0x000000090d117899 */ /* 0x000fe2000800063f */
[----:B------:R-:W-:Y:S01]  /*2690*/  BSSY B0, `(.L_x_22475) ;  /* 0x000011a000007945 */ /* 0x000fe20003800000 */
[----:B------:R-:W-:-:S04]  /*26a0*/  UIMAD UR6, UR13, -0x10, UR4 ;  /* 0xfffffff00d0678a4 */ /* 0x000fc8000f8e0204 */
        /* <DEDUP_REMOVED lines=8> */
[----:B------:R-:W-:Y:S01]  /*2730*/  USHF.R.S32.HI UR8, URZ, 0x5, UR7 ;  /* 0x000000053f087899 */ /* 0x000fe20008011407 */
[----:B------:R-:W0:Y:S01]  /*2740*/  S2R R3, SR_TID.X ;  /* 0x0000000000037919 */ /* 0x000e220000002100 */
[----:B------:R-:W1:Y:S02]  /*2750*/  SHFL.BFLY PT, R5, R4, 0x8, 0x1f ;  /* 0x0d001f0004057f89 */ /* 0x000e6400000e0000 */
[----:B-1----:R-:W-:Y:S02]  /*2760*/  FMNMX.FTZ R5, R4, R5, !PT ;  /* 0x0000000504057209 */ /* 0x002fe40007810000 */
[----:B0-----:R-:W-:-:S03]  /*2770*/  SHF.R.S32.HI R6, RZ, 0x1f, R3 ;  /* 0x0000001fff067819 */ /* 0x001fc60000011403 */
[----:B------:R-:W0:Y:S01]  /*2780*/  SHFL.BFLY PT, R2, R5, 0x4, 0x1f ;  /* 0x0c801f0005027f89 */ /* 0x000e2200000e0000 */
[----:B------:R-:W-:-:S04]  /*2790*/  LEA.HI R12, R6, R3, RZ, 0x5 ;  /* 0x00000003060c7211 */ /* 0x000fc800078f28ff */
[----:B------:R-:W-:Y:S02]  /*27a0*/  LOP3.LUT R8, R12, 0xffffffe0, RZ, 0xc0, !PT ;  /* 0xffffffe00c087812 */ /* 0x000fe400078ec0ff */
[----:B0-----:R-:W-:Y:S02]  /*27b0*/  FMNMX.FTZ R6, R5, R2, !PT ;  /* 0x0000000205067209 */ /* 0x001fe40007810000 */
[----:B------:R-:W-:-:S03]  /*27c0*/  IADD3 R2, -R8, R3, RZ ;  /* 0x0000000308027210 */ /* 0x000fc60007ffe1ff */
[----:B------:R-:W0:Y:S01]  /*27d0*/  SHFL.BFLY PT, R7, R6, 0x2, 0x1f ;  /* 0x0c401f0006077f89 */ /* 0x000e2200000e0000 */
[C---:B------:R-:W-:Y:S02]  /*27e0*/  ISETP.NE.AND P0, PT, R2.reuse, RZ, PT ;  /* 0x000000ff0200720c */ /* 0x040fe40003f05270 */
[----:B------:R-:W-:-:S11]  /*27f0*/  ISETP.GT.AND P1, PT, R2, 0x3, PT ;  /* 0x000000030200780c */ /* 0x000fd60003f24270 */
[----:B------:R-:W1:Y:S01]  /*2800*/  @!P0 S2R R9, SR_CgaCtaId ;  /* 0x0000000000098919 */ /* 0x000e620000008800 */
[----:B------:R-:W-:Y:S02]  /*2810*/  @!P0 MOV R4, 0x400 ;  /* 0x0000040000048802 */ /* 0x000fe40000000f00 */
[----:B------:R-:W-:Y:S01]  /*2820*/  @!P1 MOV R10, 0x400 ;  /* 0x00000400000a9802 */ /* 0x000fe20000000f00 */
[----:B------:R-:W2:Y:S02]  /*2830*/  @!P1 S2R R11, SR_CgaCtaId ;  /* 0x00000000000b9919 */ /* 0x000ea40000008800 */
[----:B------:R-:W-:Y:S01]  /*2840*/  @!P0 VIADD R4, R4, 0xf0 ;  /* 0x000000f004048836 */ /* 0x000fe20000000000 */
[----:B------:R-:W-:Y:S02]  /*2850*/  @!P1 IADD3 R10, R10, 0xf0, RZ ;  /* 0x000000f00a0a9810 */ /* 0x000fe40007ffe0ff */
[----:B0-----:R-:W-:-:S05]  /*2860*/  FMNMX.FTZ R8, R6, R7, !PT ;  /* 0x0000000706087209 */ /* 0x001fca0007810000 */
[----:B------:R-:W0:Y:S01]  /*2870*/  SHFL.BFLY PT, R7, R8, 0x1, 0x1f ;  /* 0x0c201f0008077f89 */ /* 0x000e2200000e0000 */
[----:B-1----:R-:W-:Y:S02]  /*2880*/  @!P0 LEA R5, R9, R4, 0x18 ;  /* 0x0000000409058211 */ /* 0x002fe400078ec0ff */
[----:B------:R-:W-:Y:S02]  /*2890*/  SHF.R.S32.HI R4, RZ, 0x5, R12 ;  /* 0x00000005ff047819 */ /* 0x000fe4000001140c */
[----:B--2---:R-:W-:-:S03]  /*28a0*/  @!P1 LEA R11, R11, R10, 0x18 ;  /* 0x0000000a0b0b9211 */ /* 0x004fc600078ec0ff */
[----:B------:R-:W-:Y:S01]  /*28b0*/  @!P0 IMAD R5, R4, 0x4, R5 ;  /* 0x0000000404058824 */ /* 0x000fe200078e0205 */
[----:B0-----:R-:W-:Y:S01]  /*28c0*/  @!P0 FMNMX.FTZ R6, R8, R7, !PT ;  /* 0x0000000708068209 */ /* 0x001fe20007810000 */
[----:B------:R-:W-:Y:S01]  /*28d0*/  @!P1 IMAD R8, R2, 0x4, R11 ;  /* 0x0000000402089824 */ /* 0x000fe200078e020b */
[----:B------:R-:W-:-:S03]  /*28e0*/  MOV R7, 0xff7fffff ;  /* 0xff7fffff00077802 */ /* 0x000fc60000000f00 */
        /* <DEDUP_REMOVED lines=27> */
[----:B------:R-:W2:Y:S01]  /*2aa0*/  S2UR UR7, SR_CgaCtaId ;  /* 0x00000000000779c3 */ /* 0x000ea20000008800 */
[----:B------:R-:W-:Y:S01]  /*2ab0*/  UMOV UR6, 0x400 ;  /* 0x0000040000067882 */ /* 0x000fe20000000000 */
[----:B------:R-:W-:Y:S01]  /*2ac0*/  MOV R6, RZ ;  /* 0x000000ff00067202 */ /* 0x000fe20000000f00 */
[----:B------:R-:W-:Y:S01]  /*2ad0*/  UIADD3 UR6, UR6, 0x110, URZ ;  /* 0x0000011006067890 */ /* 0x000fe2000fffe03f */
[----:B------:R-:W-:-:S03]  /*2ae0*/  IMAD.MOV.U32 R8, RZ, RZ, R3 ;  /* 0x000000ffff087224 */ /* 0x000fc600078e0003 */
[----:B--2---:R-:W-:-:S06]  /*2af0*/  ULEA UR6, UR7, UR6, 0x18 ;  /* 0x0000000607067291 */ /* 0x004fcc000f8ec03f */
[----:B0-----:R-:W-:-:S07]  /*2b00*/  LEA R9, R3, UR6, 0x2 ;  /* 0x0000000603097c11 */ /* 0x001fce000f8e10ff */
.L_x_22479:
        /* <DEDUP_REMOVED lines=11> */
.L_x_22478:
[----:B------:R-:W-:Y:S05]  /*2bc0*/  BSYNC B1 ;  /* 0x0000000000017941 */ /* 0x000fea0003800000 */
.L_x_22477:
        /* <DEDUP_REMOVED lines=12> */
[----:B0-----:R-:W-:Y:S02]  /*2c90*/  MOV R9, UR9 ;  /* 0x0000000900097c02 */ /* 0x001fe40008000f00 */
[----:B------:R-:W-:-:S03]  /*2ca0*/  PLOP3.LUT P0, PT, PT, PT, PT, 0x8, 0x0 ;  /* 0x000000000000781c */ /* 0x000fc60003f0e170 */
[----:B------:R-:W-:-:S10]  /*2cb0*/  VIADD R9, R9, 0xfffffa00 ;  /* 0xfffffa0009097836 */ /* 0x000fd40000000000 */
.L_x_22482:
[----:B------:R-:W1:Y:S01]  /*2cc0*/  LDS R10, [R7+-0x400] ;  /* 0xfffc0000070a7984 */ /* 0x000e620000000800 */
[----:B------:R-:W-:-:S03]  /*2cd0*/  IADD3 R8, R8, 0x800, RZ ;  /* 0x0000080008087810 */ /* 0x000fc60007ffe0ff */
[----:B------:R-:W0:Y:S01]  /*2ce0*/  LDS R12, [R7+-0x200] ;  /* 0xfffe0000070c7984 */ /* 0x000e220000000800 */
        /* <DEDUP_REMOVED lines=30> */
[----:B------:R-:W0:Y:S01]  /*2ed0*/  MUFU.EX2 R14, R14 ;  /* 0x0000000e000e7308 */ /* 0x000e220000000800 */
[----:B------:R-:W-:Y:S01]  /*2ee0*/  FADD.FTZ R11, R10, R6 ;  /* 0x000000060a0b7221 */ /* 0x000fe20000010000 */
[----:B------:R-:W-:Y:S01]  /*2ef0*/  FMUL.FTZ R22, R22, 1.4426950216293334961 ;  /* 0x3fb8aa3b16167820 */ /* 0x000fe20000410000 */
[C---:B------:R-:W-:Y:S01]  /*2f00*/  FADD.FTZ R24, -R5.reuse, R24 ;  /* 0x0000001805187221 */ /* 0x040fe20000010100 */
[----:B------:R-:W-:Y:S01]  /*2f10*/  STS [R7+-0x400], R10 ;  /* 0xfffc000a07007388 */ /* 0x000fe20000000800 */
[----:B------:R-:W-:-:S02]  /*2f20*/  FADD.FTZ R26, -R5, R26 ;  /* 0x0000001a051a7221 */ /* 0x000fc40000010100 */
[----:B------:R-:W-:Y:S01]  /*2f30*/  FMUL.FTZ R24, R24, 1.4426950216293334961 ;  /* 0x3fb8aa3b18187820 */ /* 0x000fe20000410000 */
[----:B------:R-:W2:Y:S01]  /*2f40*/  MUFU.EX2 R16, R16 ;  /* 0x0000001000107308 */ /* 0x000ea20000000800 */
[----:B-1----:R-:W-:Y:S01]  /*2f50*/  FADD.FTZ R11, R11, R12 ;  /* 0x0000000c0b0b7221 */ /* 0x002fe20000010000 */
[----:B------:R-:W-:Y:S01]  /*2f60*/  FMUL.FTZ R26, R26, 1.4426950216293334961 ;  /* 0x3fb8aa3b1a1a7820 */ /* 0x000fe20000410000 */
[C---:B------:R-:W-:Y:S01]  /*2f70*/  FADD.FTZ R28, -R5.reuse, R28 ;  /* 0x0000001c051c7221 */ /* 0x040fe20000010100 */
[----:B------:R-:W-:Y:S01]  /*2f80*/  STS [R7+-0x200], R12 ;  /* 0xfffe000c07007388 */ /* 0x000fe20000000800 */
[----:B------:R-:W-:Y:S02]  /*2f90*/  FADD.FTZ R30, -R5, R30 ;  /* 0x0000001e051e7221 */ /* 0x000fe40000010100 */
[----:B------:R-:W-:Y:S01]  /*2fa0*/  FMUL.FTZ R28, R28, 1.4426950216293334961 ;  /* 0x3fb8aa3b1c1c7820 */ /* 0x000fe20000410000 */
[----:B------:R-:W1:Y:S01]  /*2fb0*/  MUFU.EX2 R18, R18 ;  /* 0x0000001200127308 */ /* 0x000e620000000800 */
[----:B0-----:R-:W-:Y:S01]  /*2fc0*/  FADD.FTZ R11, R11, R14 ;  /* 0x0000000e0b0b7221 */ /* 0x001fe20000010000 */
[----:B------:R-:W-:Y:S01]  /*2fd0*/  FMUL.FTZ R30, R30, 1.4426950216293334961 ;  /* 0x3fb8aa3b1e1e7820 */ /* 0x000fe20000410000 */
[----:B------:R-:W-:Y:S01]  /*2fe0*/  FADD.FTZ R32, -R5, R32 ;  /* 0x0000002005207221 */ /* 0x000fe20000010100 */
[----:B------:R-:W-:Y:S03]  /*2ff0*/  STS [R7], R14 ;  /* 0x0000000e07007388 */ /* 0x000fe60000000800 */
[----:B------:R-:W-:Y:S01]  /*3000*/  FMUL.FTZ R32, R32, 1.4426950216293334961 ;  /* 0x3fb8aa3b20207820 */ /* 0x000fe20000410000 */
[----:B------:R-:W0:Y:S01]  /*3010*/  MUFU.EX2 R20, R20 ;  /* 0x0000001400147308 */ /* 0x000e220000000800 */
[----:B--2---:R-:W-:Y:S01]  /*3020*/  FADD.FTZ R11, R11, R16 ;  /* 0x000000100b0b7221 */ /* 0x004fe20000010000 */
[C---:B------:R-:W-:Y:S01]  /*3030*/  FADD.FTZ R34, -R5.reuse, R34 ;  /* 0x0000002205227221 */ /* 0x040fe20000010100 */
[----:B---3--:R-:W-:Y:S01]  /*3040*/  FADD.FTZ R36, -R5, R36 ;  /* 0x0000002405247221 */ /* 0x008fe20000010100 */
[----:B------:R-:W-:Y:S02]  /*3050*/  STS [R7+0x200], R16 ;  /* 0x0002001007007388 */ /* 0x000fe40000000800 */
[----:B------:R-:W-:Y:S01]  /*3060*/  FMUL.FTZ R34, R34, 1.4426950216293334961 ;  /* 0x3fb8aa3b22227820 */ /* 0x000fe20000410000 */
[----:B------:R-:W-:Y:S01]  /*3070*/  FMUL.FTZ R36, R36, 1.4426950216293334961 ;  /* 0x3fb8aa3b24247820 */ /* 0x000fe20000410000 */
[----:B------:R-:W2:Y:S01]  /*3080*/  MUFU.EX2 R22, R22 ;  /* 0x0000001600167308 */ /* 0x000ea20000000800 */
[----:B-1----:R-:W-:Y:S01]  /*3090*/  FADD.FTZ R11, R11, R18 ;  /* 0x000000120b0b7221 */ /* 0x002fe20000010000 */
[C---:B----4-:R-:W-:Y:S01]  /*30a0*/  FADD.FTZ R38, -R5.reuse, R38 ;  /* 0x0000002605267221 */ /* 0x050fe20000010100 */
[----:B------:R-:W-:Y:S01]  /*30b0*/  FADD.FTZ R40, -R5, R40 ;  /* 0x0000002805287221 */ /* 0x000fe20000010100 */
[----:B------:R-:W-:Y:S02]  /*30c0*/  STS [R7+0x400], R18 ;  /* 0x0004001207007388 */ /* 0x000fe40000000800 */
[----:B------:R-:W-:Y:S01]  /*30d0*/  FMUL.FTZ R38, R38, 1.4426950216293334961 ;  /* 0x3fb8aa3b26267820 */ /* 0x000fe20000410000 */
[----:B------:R-:W-:Y:S01]  /*30e0*/  FMUL.FTZ R40, R40, 1.4426950216293334961 ;  /* 0x3fb8aa3b28287820 */ /* 0x000fe20000410000 */
        /* <DEDUP_REMOVED lines=33> */
.L_x_22481:
[----:B------:R-:W-:Y:S05]  /*3300*/  BSYNC B1 ;  /* 0x0000000000017941 */ /* 0x000fea0003800000 */
.L_x_22480:
        /* <DEDUP_REMOVED lines=55> */
.L_x_22484:
[----:B------:R-:W-:Y:S05]  /*3680*/  BSYNC B1 ;  /* 0x0000000000017941 */ /* 0x000fea0003800000 */
.L_x_22483:
        /* <DEDUP_REMOVED lines=26> */
.L_x_22476:
[----:B------:R-:W-:Y:S05]  /*3830*/  BSYNC B0 ;  /* 0x0000000000007941 */ /* 0x000fea0003800000 */
.L_x_22475:
        /* <DEDUP_REMOVED lines=14> */
[----:B------:R-:W-:Y:S01]  /*3920*/  @!P0 LOP3.LUT R6, R6, 0x1ffffffc, RZ, 0xc0, !PT ;  /* 0x1ffffffc06068812 */ /* 0x000fe200078ec0ff */
[----:B0-----:R-:W-:Y:S01]  /*3930*/  FADD.FTZ R9, R8, R9 ;  /* 0x0000000908097221 */ /* 0x001fe20000010000 */
[----:B------:R-:W-:-:S04]  /*3940*/  @!P2 MOV R8, 0x400 ;  /* 0x000004000008a802 */ /* 0x000fc80000000f00 */
[----:B------:R-:W0:Y:S01]  /*3950*/  SHFL.BFLY PT, R10, R9, 0x2, 0x1f ;  /* 0x0c401f00090a7f89 */ /* 0x000e2200000e0000 */
[----:B------:R-:W-:-:S05]  /*3960*/  @!P2 VIADD R8, R8, 0xf0 ;  /* 0x000000f00808a836 */ /* 0x000fca0000000000 */
[----:B----4-:R-:W-:Y:S02]  /*3970*/  @!P2 LEA R13, R13, R8, 0x18 ;  /* 0x000000080d0da211 */ /* 0x010fe400078ec0ff */
[----:B------:R-:W-:-:S03]  /*3980*/  @!P0 IADD3 R8, R6, R7, RZ ;  /* 0x0000000706088210 */ /* 0x000fc60007ffe0ff */
        /* <DEDUP_REMOVED lines=37> */
.L_x_22489:
        /* <DEDUP_REMOVED lines=8> */
.L_x_22488:
[----:B------:R-:W-:Y:S05]  /*3c60*/  BSYNC B1 ;  /* 0x0000000000017941 */ /* 0x000fea0003800000 */
.L_x_22487:
        /* <DEDUP_REMOVED lines=15> */
.L_x_22492:
[----:B------:R-:W0:Y:S01]  /*3d60*/  LDS R10, [R8+-0x400] ;  /* 0xfffc0000080a7984 */ /* 0x000e220000000800 */
[----:B------:R-:W-:-:S03]  /*3d70*/  IADD3 R9, R9, 0x800, RZ ;  /* 0x0000080009097810 */ /* 0x000fc60007ffe0ff */
[----:B------:R-:W2:Y:S01]  /*3d80*/  LDS R12, [R8+-0x200] ;  /* 0xfffe0000080c7984 */ /* 0x000ea20000000800 */
[----:B------:R-:W-:-:S03]  /*3d90*/  ISETP.GE.AND P1, PT, R9, R42, PT ;  /* 0x0000002a0900720c */ /* 0x000fc60003f26270 */
        /* <DEDUP_REMOVED lines=48> */
.L_x_22491:
[----:B------:R-:W-:Y:S05]  /*40a0*/  BSYNC B1 ;  /* 0x0000000000017941 */ /* 0x000fea0003800000 */
.L_x_22490:
[----:B------:R-:W-:Y:S01]  /*40b0*/  IADD3 R10, -R9, UR9, RZ ;  /* 0x00000009090a7c10 */ /* 0x000fe2000fffe1ff */
[----:B------:R-:W-:Y:S03]  /*40c0*/  BSSY B1, `(.L_x_22493) ;  /* 0x000001e000017945 */ /* 0x000fe60003800000 */
        /* <DEDUP_REMOVED lines=8> */
[----:B------:R-:W1:Y:S04]  /*4150*/  LDS R18, [R8+0x400] ;  /* 0x0004000008127984 */ /* 0x000e680000000800 */
        /* <DEDUP_REMOVED lines=20> */
.L_x_22494:
[----:B------:R-:W-:Y:S05]  /*42a0*/  BSYNC B1 ;  /* 0x0000000000017941 */ /* 0x000fea0003800000 */
.L_x_22493:
        /* <DEDUP_REMOVED lines=14> */
.L_x_22486:
[----:B------:R-:W-:Y:S05]  /*4390*/  BSYNC B0 ;  /* 0x0000000000007941 */ /* 0x000fea0003800000 */
.L_x_22485:
[----:B------:R-:W-:Y:S01]  /*43a0*/  BAR.SYNC.DEFER_BLOCKING 0x0 ;  /* 0x0000000000007b1d */ /* 0x000fe20000010000 */
[----:B------:R-:W-:Y:S02]  /*43b0*/  ISETP.NE.AND P0, PT, R3, RZ, PT ;  /* 0x000000ff0300720c */ /* 0x000fe40003f05270 */
[----:B------:R-:W-:-:S03]  /*43c0*/  ISETP.GE.AND P1, PT, R55, UR4, PT ;  /* 0x0000000437007c0c */ /* 0x000fc6000bf26270 */
[----:B------:R-:W-:Y:S08]  /*43d0*/  BSSY B0, `(.L_x_22495) ;  /* 0x0000014000007945 */ /* 0x000ff00003800000 */
[----:B------:R-:W-:Y:S05]  /*43e0*/  @P0 BRA `(.L_x_22496) ;  /* 0x0000000000480947 */ /* 0x000fea0003800000 */
[----:B------:R-:W-:Y:S01]  /*43f0*/  IMAD R49, R49, UR12, RZ ;  /* 0x0000000c31317c24 */ /* 0x000fe2000f8e02ff */
[----:B------:R-:W-:Y:S01]  /*4400*/  USHF.R.S32.HI UR6, URZ, 0x1f, UR13 ;  /* 0x0000001f3f067899 */ /* 0x000fe2000801140d */
[----:B------:R-:W-:Y:S01]  /*4410*/  IMAD R48, R48, UR15, RZ ;  /* 0x0000000f30307c24 */ /* 0x000fe2000f8e02ff */
[----:B------:R-:W-:Y:S01]  /*4420*/  ULDC.64 UR18, c[0x0][0x210] ;  /* 0x0000840000127ab9 */ /* 0x000fe20000000a00 */
[----:B------:R-:W-:-:S03]  /*4430*/  IMAD R49, R49, UR15, RZ ;  /* 0x0000000f31317c24 */ /* 0x000fc6000f8e02ff */
[--C-:B--2---:R-:W-:Y:S02]  /*4440*/  SHF.R.S32.HI R8, RZ, 0x1f, R48.reuse ;  /* 0x0000001fff087819 */ /* 0x104fe40000011430 */
[----:B------:R-:W-:Y:S02]  /*4450*/  IADD3 R3, P0, P2, R49, UR13, R48 ;  /* 0x0000000d31037c10 */ /* 0x000fe4000fa1e030 */
[----:B------:R-:W-:Y:S02]  /*4460*/  SHF.R.S32.HI R49, RZ, 0x1f, R49 ;  /* 0x0000001fff317819 */ /* 0x000fe40000011431 */
[----:B------:R-:W-:Y:S02]  /*4470*/  SHF.L.U32 R10, R3, 0x2, RZ ;  /* 0x00000002030a7819 */ /* 0x000fe400000006ff */
[----:B------:R-:W-:Y:S01]  /*4480*/  IADD3.X R8, R49, UR6, R8, P0, P2 ;  /* 0x0000000631087c10 */ /* 0x000fe200087e4408 */
[----:B------:R-:W-:-:S03]  /*4490*/  ULDC.64 UR6, c[0x0][0x218] ;  /* 0x0000860000067ab9 */ /* 0x000fc60000000a00 */
[----:B------:R-:W-:Y:S02]  /*44a0*/  SHF.L.U64.HI R3, R3, 0x2, R8 ;  /* 0x0000000203037819 */ /* 0x000fe40000010208 */
[C---:B------:R-:W-:Y:S02]  /*44b0*/  IADD3 R8, P0, R10.reuse, UR6, RZ ;  /* 0x000000060a087c10 */ /* 0x040fe4000ff1e0ff */
[----:B------:R-:W-:Y:S02]  /*44c0*/  IADD3 R10, P2, R10, UR18, RZ ;  /* 0x000000120a0a7c10 */ /* 0x000fe4000ff5e0ff */
[C---:B------:R-:W-:Y:S02]  /*44d0*/  IADD3.X R9, R3.reuse, UR7, RZ, P0, !PT ;  /* 0x0000000703097c10 */ /* 0x040fe400087fe4ff */
[----:B------:R-:W-:-:S03]  /*44e0*/  IADD3.X R11, R3, UR19, RZ, P2, !PT ;  /* 0x00000013030b7c10 */ /* 0x000fc600097fe4ff */
[----:B-1----:R3:W-:Y:S04]  /*44f0*/  STG.E desc[UR10][R8.64], R5 ;  /* 0x0000000508007986 */ /* 0x0027e8000c10190a */
[----:B0-----:R3:W-:Y:S02]  /*4500*/  STG.E desc[UR10][R10.64], R6 ;  /* 0x000000060a007986 */ /* 0x0017e4000c10190a */
.L_x_22496:
[----:B------:R-:W-:Y:S05]  /*4510*/  BSYNC B0 ;  /* 0x0000000000007941 */ /* 0x000fea0003800000 */
.L_x_22495:
[----:B------:R-:W-:Y:S01]  /*4520*/  ULDC UR12, c[0x0][0x26c] ;  /* 0x00009b00000c7ab9 */ /* 0x000fe20000000800 */
[----:B------:R-:W-:Y:S04]  /*4530*/  BSSY B0, `(.L_x_22497) ;  /* 0x0000313000007945 */ /* 0x000fe80003800000 */
[----:B------:R-:W-:Y:S05]  /*4540*/  @!P1 BRA `(.L_x_22498) ;  /* 0x0000000000249947 */ /* 0x000fea0003800000 */
[----:B------:R-:W-:Y:S01]  /*4550*/  IMAD.MOV.U32 R32, RZ, RZ, RZ ;  /* 0x000000ffff207224 */ /* 0x000fe200078e00ff */
[----:B------:R-:W-:Y:S02]  /*4560*/  CS2R R30, SRZ ;  /* 0x00000000001e7805 */ /* 0x000fe4000001ff00 */
[----:B------:R-:W-:Y:S02]  /*4570*/  CS2R R28, SRZ ;  /* 0x00000000001c7805 */ /* 0x000fe4000001ff00 */
[----:B--23--:R-:W-:Y:S02]  /*4580*/  CS2R R10, SRZ ;  /* 0x00000000000a7805 */ /* 0x00cfe4000001ff00 */
[----:B------:R-:W-:Y:S02]  /*4590*/  CS2R R8, SRZ ;  /* 0x0000000000087805 */ /* 0x000fe4000001ff00 */
[----:B0-----:R-:W-:Y:S02]  /*45a0*/  CS2R R6, SRZ ;  /* 0x0000000000067805 */ /* 0x001fe4000001ff00 */
[----:B-1----:R-:W-:-:S02]  /*45b0*/  CS2R R4, SRZ ;  /* 0x0000000000047805 */ /* 0x002fc4000001ff00 */
[----:B------:R-:W-:Y:S01]  /*45c0*/  CS2R R36, SRZ ;  /* 0x0000000000247805 */ /* 0x000fe2000001ff00 */
[----:B------:R-:W-:Y:S06]  /*45d0*/  BRA `(.L_x_22499) ;  /* 0x0000003000207947 */ /* 0x000fec0003800000 */
.L_x_22498:
[----:B------:R-:W4:Y:S01]  /*45e0*/  S2UR UR7, SR_CgaCtaId ;  /* 0x00000000000779c3 */ /* 0x000f220000008800 */
[----:B------:R-:W-:Y:S01]  /*45f0*/  SHF.R.S32.HI R3, RZ, 0x1f, R2 ;  /* 0x0000001fff037819 */ /* 0x000fe20000011402 */
[----:B0--3--:R-:W-:Y:S01]  /*4600*/  IMAD.U32 R6, RZ, RZ, UR13 ;  /* 0x0000000dff067e24 */ /* 0x009fe2000f8e00ff */
[----:B------:R-:W-:Y:S01]  /*4610*/  MOV R33, UR8 ;  /* 0x0000000800217c02 */ /* 0x000fe20008000f00 */
[----:B------:R-:W-:Y:S01]  /*4620*/  UMOV UR6, 0x400 ;  /* 0x0000040000067882 */ /* 0x000fe20000000000 */
[----:B------:R-:W-:Y:S01]  /*4630*/  LEA.HI R3, R3, R2, RZ, 0x2 ;  /* 0x0000000203037211 */ /* 0x000fe200078f10ff */
[----:B------:R-:W-:Y:S01]  /*4640*/  UIADD3 UR6, UR6, 0x110, URZ ;  /* 0x0000011006067890 */ /* 0x000fe2000fffe03f */
[----:B------:R-:W-:Y:S01]  /*4650*/  IADD3 R33, -R4, -0x1, R33 ;  /* 0xffffffff04217810 */ /* 0x000fe20007ffe121 */
[----:B------:R-:W0:Y:S01]  /*4660*/  LDC R12, c[0x0][0x26c] ;  /* 0x00009b00ff0c7b82 */ /* 0x000e220000000800 */
[----:B-1----:R-:W-:Y:S01]  /*4670*/  LOP3.LUT R5, R3, 0xfffffffc, RZ, 0xc0, !PT ;  /* 0xfffffffc03057812 */ /* 0x002fe200078ec0ff */
[----:B------:R-:W-:Y:S01]  /*4680*/  ULDC.64 UR18, c[0x0][0x248] ;  /* 0x0000920000127ab9 */ /* 0x000fe20000000a00 */
[----:B--2---:R-:W-:Y:S01]  /*4690*/  IADD3 R7, P0, R55, UR5, RZ ;  /* 0x0000000537077c10 */ /* 0x004fe2000ff1e0ff */
[----:B------:R-:W-:Y:S01]  /*46a0*/  IMAD R33, R6, -0x10, R33 ;  /* 0xfffffff006217824 */ /* 0x000fe200078e0221 */
[----:B------:R-:W-:Y:S01]  /*46b0*/  IADD3 R5, R2, -R5, RZ ;  /* 0x8000000502057210 */ /* 0x000fe20007ffe0ff */
[----:B------:R-:W-:Y:S01]  /*46c0*/  IMAD.SHL.U32 R6, R3, 0x8, RZ ;  /* 0x0000000803067824 */ /* 0x000fe200078e00ff */
[----:B------:R-:W-:Y:S01]  /*46d0*/  LEA.HI.X.SX32 R8, R55, UR16, 0x1, P0 ;  /* 0x0000001037087c11 */ /* 0x000fe200080f0eff */
[----:B------:R-:W-:Y:S01]  /*46e0*/  ULDC UR9, c[0x0][0x270] ;  /* 0x00009c0000097ab9 */ /* 0x000fe20000000800 */
[----:B------:R-:W-:Y:S01]  /*46f0*/  LEA R2, P0, R7, UR18, 0x2 ;  /* 0x0000001207027c11 */ /* 0x000fe2000f8010ff */
[----:B------:R-:W-:Y:S01]  /*4700*/  IMAD R38, R4, 0x4, R5 ;  /* 0x0000000404267824 */ /* 0x000fe200078e0205 */
[----:B------:R-:W-:Y:S01]  /*4710*/  SHF.L.U32 R35, R5, 0x3, RZ ;  /* 0x0000000305237819 */ /* 0x000fe200000006ff */
[----:B------:R-:W-:Y:S01]  /*4720*/  IMAD R58, R0, UR9, RZ ;  /* 0x00000009003a7c24 */ /* 0x000fe2000f8e02ff */
[----:B------:R-:W-:Y:S01]  /*4730*/  LOP3.LUT R6, R6, 0xffffffe0, RZ, 0xc0, !PT ;  /* 0xffffffe006067812 */ /* 0x000fe200078ec0ff */
[----:B------:R-:W-:Y:S01]  /*4740*/  IMAD.MOV.U32 R32, RZ, RZ, RZ ;  /* 0x000000ffff207224 */ /* 0x000fe200078e00ff */
[----:B------:R-:W-:Y:S01]  /*4750*/  LEA.HI.X R3, R7, UR19, R8, 0x2, P0 ;  /* 0x0000001307037c11 */ /* 0x000fe200080f1408 */
[----:B----4-:R-:W-:Y:S01]  /*4760*/  ULEA UR6, UR7, UR6, 0x18 ;  /* 0x0000000607067291 */ /* 0x010fe2000f8ec03f */
[----:B------:R-:W-:Y:S01]  /*4770*/  IMAD.U32 R7, RZ, RZ, UR17 ;  /* 0x00000011ff077e24 */ /* 0x000fe2000f8e00ff */
[----:B------:R-:W-:-:S02]  /*4780*/  LEA R34, R4, R35, 0x5 ;  /* 0x0000002304227211 */ /* 0x000fc400078e28ff */
[----:B------:R-:W-:Y:S02]  /*4790*/  CS2R R30, SRZ ;  /* 0x00000000001e7805 */ /* 0x000fe4000001ff00 */
[----:B------:R-:W-:Y:S02]  /*47a0*/  IADD3 R35, R35, R6, RZ ;  /* 0x0000000623237210 */ /* 0x000fe40007ffe0ff */
[----:B------:R-:W-:Y:S02]  /*47b0*/  CS2R R28, SRZ ;  /* 0x00000000001c7805 */ /* 0x000fe4000001ff00 */
[----:B------:R-:W-:Y:S02]  /*47c0*/  LEA R38, R38, UR6, 0x5 ;  /* 0x0000000626267c11 */ /* 0x000fe4000f8e28ff */
[----:B------:R-:W-:Y:S02]  /*47d0*/  CS2R R10, SRZ ;  /* 0x00000000000a7805 */ /* 0x000fe4000001ff00 */
[----:B------:R-:W-:-:S02]  /*47e0*/  IADD3 R34, R34, 0x7, R7 ;  /* 0x0000000722227810 */ /* 0x000fc40007ffe007 */
[----:B------:R-:W-:Y:S02]  /*47f0*/  CS2R R8, SRZ ;  /* 0x0000000000087805 */ /* 0x000fe4000001ff00 */
[----:B------:R-:W-:Y:S02]  /*4800*/  CS2R R6, SRZ ;  /* 0x0000000000067805 */ /* 0x000fe4000001ff00 */
[----:B------:R-:W-:Y:S02]  /*4810*/  CS2R R4, SRZ ;  /* 0x0000000000047805 */ /* 0x000fe4000001ff00 */
[----:B------:R-:W-:Y:S02]  /*4820*/  CS2R R36, SRZ ;  /* 0x0000000000247805 */ /* 0x000fe4000001ff00 */
[----:B0-----:R-:W-:Y:S01]  /*4830*/  SHF.R.S32.HI R0, RZ, 0x1f, R12 ;  /* 0x0000001fff007819 */ /* 0x001fe2000001140c */
[C---:B------:R-:W-:Y:S01]  /*4840*/  VIADD R51, R35.reuse, 0x200 ;  /* 0x0000020023337836 */ /* 0x040fe20000000000 */
[----:B------:R-:W-:Y:S01]  /*4850*/  SHF.R.S32.HI R59, RZ, 0x1f, R58 ;  /* 0x0000001fff3b7819 */ /* 0x000fe2000001143a */
[C---:B------:R-:W-:Y:S01]  /*4860*/  VIADD R49, R35.reuse, 0x400 ;  /* 0x0000040023317836 */ /* 0x040fe20000000000 */
[----:B------:R-:W-:Y:S01]  /*4870*/  IADD3 R38, R38, 0x10, RZ ;  /* 0x0000001026267810 */ /* 0x000fe20007ffe0ff */
        /* <DEDUP_REMOVED lines=9> */
[----:B------:R-:W-:-:S02]  /*4910*/  IADD3 R42, R35, 0xb00, RZ ;  /* 0x00000b00232a7810 */ /* 0x000fc40007ffe0ff */
[----:B------:R-:W-:-:S07]  /*4920*/  IADD3 R40, R35, 0xd00, RZ ;  /* 0x00000d0023287810 */ /* 0x000fce0007ffe0ff */
.L_x_22530:
[----:B------:R-:W2:Y:S01]  /*4930*/  LDG.E.CONSTANT R21, desc[UR10][R2.64] ;  /* 0x0000000a02157981 */ /* 0x000ea2000c1e9900 */
[----:B0-----:R-:W0:Y:S03]  /*4940*/  LDC.64 R24, c[0x0][0x238] ;  /* 0x00008e00ff187b82 */ /* 0x001e260000000a00 */
[----:B------:R-:W1:Y:S04]  /*4950*/  LDS.128 R16, [R38+-0x10] ;  /* 0xfffff00026107984 */ /* 0x000e680000000c00 */
[----:B------:R3:W4:Y:S01]  /*4960*/  LDS.128 R12, [R38] ;  /* 0x00000000260c7984 */ /* 0x0007220000000c00 */
[----:B-1----:R-:W-:Y:S02]  /*4970*/  F2FP.F16.F32.PACK_AB R52, R19, R18 ;  /* 0x000000121334723e */ /* 0x002fe400000000ff */
[----:B------:R-:W-:-:S02]  /*4980*/  F2FP.F16.F32.PACK_AB R53, R17, R16 ;  /* 0x000000101135723e */ /* 0x000fc400000000ff */
[----:B--2---:R-:W-:Y:S01]  /*4990*/  SHF.R.S32.HI R20, RZ, 0x1f, R21 ;  /* 0x0000001fff147819 */ /* 0x004fe20000011415 */
[----:B------:R-:W-:-:S04]  /*49a0*/  IMAD.WIDE.U32 R60, R21, UR12, R58 ;  /* 0x0000000c153c7c25 */ /* 0x000fc8000f8e003a */
[----:B------:R-:W-:-:S04]  /*49b0*/  IMAD R20, R20, UR12, RZ ;  /* 0x0000000c14147c24 */ /* 0x000fc8000f8e02ff */
[----:B------:R-:W-:Y:S01]  /*49c0*/  IMAD R23, R21, R0, R20 ;  /* 0x0000000015177224 */ /* 0x000fe200078e0214 */
[----:B------:R-:W-:-:S04]  /*49d0*/  IADD3 R21, P0, R35, R60, RZ ;  /* 0x0000003c23157210 */ /* 0x000fc80007f1e0ff */
[----:B------:R-:W-:Y:S02]  /*49e0*/  IADD3 R26, R61, R23, RZ ;  /* 0x000000173d1a7210 */ /* 0x000fe40007ffe0ff */
[----:B0-----:R-:W-:Y:S02]  /*49f0*/  LEA R20, P1, R21, R24, 0x1 ;  /* 0x0000001815147211 */ /* 0x001fe400078208ff */
[----:B------:R-:W-:Y:S02]  /*4a00*/  LEA.HI.X.SX32 R22, R35, R26, 0x1, P0 ;  /* 0x0000001a23167211 */ /* 0x000fe400000f0eff */
[----:B------:R-:W-:Y:S02]  /*4a10*/  ISETP.NE.AND P0, PT, R33, RZ, PT ;  /* 0x000000ff2100720c */ /* 0x000fe40003f05270 */
[----:B------:R-:W-:-:S05]  /*4a20*/  LEA.HI.X R21, R21, R25, R22, 0x1, P1 ;  /* 0x0000001915157211 */ /* 0x000fca00008f0c16 */
[----:B-----5:R3:W5:Y:S01]  /*4a30*/  LDG.E.128.CONSTANT R16, desc[UR10][R20.64] ;  /* 0x0000000a14107981 */ /* 0x020762000c1e9d00 */
[----:B------:R-:W-:Y:S05]  /*4a40*/  BSSY B1, `(.L_x_22500) ;  /* 0x0000021000017945 */ /* 0x000fea0003800000 */
[----:B----4-:R-:W-:Y:S05]  /*4a50*/  @P0 BRA `(.L_x_22501) ;  /* 0x00000000007c0947 */ /* 0x010fea0003800000 */
[----:B------:R-:W-:Y:S01]  /*4a60*/  VIADD R22, R34, 0xfffffffb ;  /* 0xfffffffb22167836 */ /* 0x000fe20000000000 */
[----:B-----5:R-:W-:-:S04]  /*4a70*/  PRMT R23, R18, 0x7632, R23 ;  /* 0x0000763212177816 */ /* 0x020fc80000000017 */
[----:B------:R-:W-:Y:S02]  /*4a80*/  ISETP.GE.AND P1, PT, R22, UR14, PT ;  /* 0x0000000e16007c0c */ /* 0x000fe4000bf26270 */
[----:B------:R-:W-:-:S04]  /*4a90*/  IADD3 R22, R34, -0x4, RZ ;  /* 0xfffffffc22167810 */ /* 0x000fc80007ffe0ff */
[----:B------:R-:W-:Y:S01]  /*4aa0*/  ISETP.GE.AND P2, PT, R22, UR14, PT ;  /* 0x0000000e16007c0c */ /* 0x000fe2000bf46270 */
[----:B------:R-:W-:-:S05]  /*4ab0*/  VIADD R22, R34, 0xfffffffd ;  /* 0xfffffffd22167836 */ /* 0x000fca0000000000 */
[----:B------:R-:W-:Y:S02]  /*4ac0*/  ISETP.GE.AND P3, PT, R22, UR14, PT ;  /* 0x0000000e16007c0c */ /* 0x000fe4000bf66270 */
[----:B------:R-:W-:Y:S02]  /*4ad0*/  IADD3 R22, R34, -0x2, RZ ;  /* 0xfffffffe22167810 */ /* 0x000fe40007ffe0ff */
[----:B------:R-:W-:Y:S02]  /*4ae0*/  SEL R18, R18, RZ, !P3 ;  /* 0x000000ff12127207 */ /* 0x000fe40005800000 */
[----:B------:R-:W-:Y:S02]  /*4af0*/  ISETP.GE.AND P4, PT, R22, UR14, PT ;  /* 0x0000000e16007c0c */ /* 0x000fe4000bf86270 */
[C---:B------:R-:W-:Y:S02]  /*4b00*/  PRMT R22, R17.reuse, 0x7632, R22 ;  /* 0x0000763211167816 */ /* 0x040fe40000000016 */
[----:B------:R-:W-:-:S02]  /*4b10*/  SEL R17, R17, RZ, !P1 ;  /* 0x000000ff11117207 */ /* 0x000fc40004800000 */
[----:B------:R-:W-:Y:S02]  /*4b20*/  SEL R22, R22, RZ, !P2 ;  /* 0x000000ff16167207 */ /* 0x000fe40005000000 */
[----:B------:R-:W-:Y:S02]  /*4b30*/  SEL R23, R23, RZ, !P4 ;  /* 0x000000ff17177207 */ /* 0x000fe40006000000 */
[----:B------:R-:W-:Y:S01]  /*4b40*/  PRMT R17, R17, 0x5410, R22 ;  /* 0x0000541011117816 */ /* 0x000fe20000000016 */
[C---:B------:R-:W-:Y:S01]  /*4b50*/  VIADD R22, R34.reuse, 0xffffffff ;  /* 0xffffffff22167836 */ /* 0x040fe20000000000 */
[----:B------:R-:W-:Y:S02]  /*4b60*/  ISETP.GE.AND P4, PT, R34, UR14, PT ;  /* 0x0000000e22007c0c */ /* 0x000fe4000bf86270 */
[----:B------:R-:W-:Y:S02]  /*4b70*/  PRMT R18, R18, 0x5410, R23 ;  /* 0x0000541012127816 */ /* 0x000fe40000000017 */
[----:B------:R-:W-:-:S02]  /*4b80*/  ISETP.GE.AND P3, PT, R22, UR14, PT ;  /* 0x0000000e16007c0c */ /* 0x000fc4000bf66270 */
[----:B------:R-:W-:Y:S02]  /*4b90*/  IADD3 R22, R34, -0x6, RZ ;  /* 0xfffffffa22167810 */ /* 0x000fe40007ffe0ff */
[----:B------:R-:W-:Y:S02]  /*4ba0*/  SEL R54, R19, RZ, !P3 ;  /* 0x000000ff13367207 */ /* 0x000fe40005800000 */
[----:B------:R-:W-:Y:S01]  /*4bb0*/  ISETP.GE.AND P2, PT, R22, UR14, PT ;  /* 0x0000000e16007c0c */ /* 0x000fe2000bf46270 */
[----:B------:R-:W-:-:S05]  /*4bc0*/  VIADD R22, R34, 0xfffffff9 ;  /* 0xfffffff922167836 */ /* 0x000fca0000000000 */
[----:B------:R-:W-:Y:S02]  /*4bd0*/  ISETP.GE.AND P1, PT, R22, UR14, PT ;  /* 0x0000000e16007c0c */ /* 0x000fe4000bf26270 */
[----:B------:R-:W-:Y:S02]  /*4be0*/  PRMT R22, R19, 0x7632, R22 ;  /* 0x0000763213167816 */ /* 0x000fe40000000016 */
[----:B------:R-:W-:Y:S02]  /*4bf0*/  SEL R23, R16, RZ, !P1 ;  /* 0x000000ff10177207 */ /* 0x000fe40004800000 */
[----:B------:R-:W-:Y:S02]  /*4c00*/  SEL R27, R22, RZ, !P4 ;  /* 0x000000ff161b7207 */ /* 0x000fe40006000000 */
[----:B------:R-:W-:Y:S02]  /*4c10*/  PRMT R22, R16, 0x7632, R22 ;  /* 0x0000763210167816 */ /* 0x000fe40000000016 */
[----:B------:R-:W-:-:S02]  /*4c20*/  PRMT R19, R54, 0x5410, R27 ;  /* 0x0000541036137816 */ /* 0x000fc4000000001b */
[----:B------:R-:W-:-:S04]  /*4c30*/  SEL R22, R22, RZ, !P2 ;  /* 0x000000ff16167207 */ /* 0x000fc80005000000 */
[----:B------:R-:W-:-:S07]  /*4c40*/  PRMT R16, R23, 0x5410, R22 ;  /* 0x0000541017107816 */ /* 0x000fce0000000016 */
.L_x_22501:
[----:B------:R-:W-:Y:S05]  /*4c50*/  BSYNC B1 ;  /* 0x0000000000017941 */ /* 0x000fea0003800000 */
.L_x_22500:
[----:B-----5:R-:W-:Y:S01]  /*4c60*/  HMUL2 R17, R52, R17 ;  /* 0x0000001134117232 */ /* 0x020fe20000000000 */
[----:B------:R-:W-:Y:S02]  /*4c70*/  F2FP.F16.F32.PACK_AB R57, R13, R12 ;  /* 0x0000000c0d39723e */ /* 0x000fe400000000ff */
[----:B------:R-:W-:Y:S01]  /*4c80*/  F2FP.F16.F32.PACK_AB R54, R15, R14 ;  /* 0x0000000e0f36723e */ /* 0x000fe200000000ff */
[----:B------:R-:W-:Y:S01]  /*4c90*/  BSSY B1, `(.L_x_22502) ;  /* 0x0000027000017945 */ /* 0x000fe20003800000 */
[----:B------:R-:W-:Y:S01]  /*4ca0*/  IADD3 R13, P1, R51, R60, RZ ;  /* 0x0000003c330d7210 */ /* 0x000fe20007f3e0ff */
[----:B------:R-:W-:-:S03]  /*4cb0*/  HFMA2.MMA R17, R53, R16, R17 ;  /* 0x0000001035117235 */ /* 0x000fc60000000011 */
[----:B------:R-:W-:-:S07]  /*4cc0*/  LEA R12, P2, R13, R24, 0x1 ;  /* 0x000000180d0c7211 */ /* 0x000fce00078408ff */
[----:B------:R-:W-:-:S06]  /*4cd0*/  HFMA2 R27, R57, R18, R17 ;  /* 0x00000012391b7231 */ /* 0x000fcc0000000011 */
[----:B------:R-:W-:Y:S02]  /*4ce0*/  HFMA2.MMA R14, R54, R19, R27 ;  /* 0x00000013360e7235 */ /* 0x000fe4000000001b */
[----:B------:R0:W5:Y:S01]  /*4cf0*/  LDG.E.128.CONSTANT R16, desc[UR10][R20.64+0x200] ;  /* 0x0002000a14107981 */ /* 0x000162000c1e9d00 */
[----:B------:R-:W-:Y:S08]  /*4d00*/  @P0 BRA `(.L_x_22503) ;  /* 0x00000000007c0947 */ /* 0x000ff00003800000 */
[C---:B------:R-:W-:Y:S01]  /*4d10*/  IADD3 R15, R34.reuse, -0x5, RZ ;  /* 0xfffffffb220f7810 */ /* 0x040fe20007ffe0ff */
[C---:B0--3--:R-:W-:Y:S01]  /*4d20*/  VIADD R20, R34.reuse, 0xfffffffc ;  /* 0xfffffffc22147836 */ /* 0x049fe20000000000 */
[----:B------:R-:W-:Y:S02]  /*4d30*/  IADD3 R21, R34, -0x7, RZ ;  /* 0xfffffff922157810 */ /* 0x000fe40007ffe0ff */
[----:B------:R-:W-:Y:S02]  /*4d40*/  ISETP.GE.AND P3, PT, R15, UR14, PT ;  /* 0x0000000e0f007c0c */ /* 0x000fe4000bf66270 */
[----:B------:R-:W-:Y:S02]  /*4d50*/  ISETP.GE.AND P4, PT, R20, UR14, PT ;  /* 0x0000000e14007c0c */ /* 0x000fe4000bf86270 */
[C---:B-----5:R-:W-:Y:S02]  /*4d60*/  PRMT R15, R17.reuse, 0x7632, R15 ;  /* 0x00007632110f7816 */ /* 0x060fe4000000000f */
[----:B------:R-:W-:-:S02]  /*4d70*/  SEL R20, R17, RZ, !P3 ;  /* 0x000000ff11147207 */ /* 0x000fc40005800000 */
[----:B------:R-:W-:-:S04]  /*4d80*/  SEL R15, R15, RZ, !P4 ;  /* 0x000000ff0f0f7207 */ /* 0x000fc80006000000 */
[----:B------:R-:W-:Y:S01]  /*4d90*/  PRMT R17, R20, 0x5410, R15 ;  /* 0x0000541014117816 */ /* 0x000fe2000000000f */
[C---:B------:R-:W-:Y:S01]  /*4da0*/  VIADD R20, R34.reuse, 0xfffffffe ;  /* 0xfffffffe22147836 */ /* 0x040fe20000000000 */
[----:B------:R-:W-:-:S04]  /*4db0*/  IADD3 R15, R34, -0x3, RZ ;  /* 0xfffffffd220f7810 */ /* 0x000fc80007ffe0ff */
[----:B------:R-:W-:Y:S01]  /*4dc0*/  ISETP.GE.AND P5, PT, R15, UR14, PT ;  /* 0x0000000e0f007c0c */ /* 0x000fe2000bfa6270 */
[----:B------:R-:W-:Y:S01]  /*4dd0*/  VIADD R15, R34, 0xfffffffa ;  /* 0xfffffffa220f7836 */ /* 0x000fe20000000000 */
[----:B------:R-:W-:Y:S02]  /*4de0*/  ISETP.GE.AND P4, PT, R20, UR14, PT ;  /* 0x0000000e14007c0c */ /* 0x000fe4000bf86270 */
[----:B------:R-:W-:Y:S02]  /*4df0*/  IADD3 R20, R34, -0x1, RZ ;  /* 0xffffffff22147810 */ /* 0x000fe40007ffe0ff */
[----:B------:R-:W-:Y:S02]  /*4e00*/  ISETP.GE.AND P3, PT, R15, UR14, PT ;  /* 0x0000000e0f007c0c */ /* 0x000fe4000bf66270 */
[----:B------:R-:W-:Y:S02]  /*4e10*/  ISETP.GE.AND P6, PT, R20, UR14, PT ;  /* 0x0000000e14007c0c */ /* 0x000fe4000bfc6270 */
[----:B------:R-:W-:-:S02]  /*4e20*/  SEL R15, R18, RZ, !P5 ;  /* 0x000000ff120f7207 */ /* 0x000fc40006800000 */
[----:B------:R-:W-:Y:S02]  /*4e30*/  ISETP.GE.AND P5, PT, R34, UR14, PT ;  /* 0x0000000e22007c0c */ /* 0x000fe4000bfa6270 */
[C---:B------:R-:W-:Y:S02]  /*4e40*/  PRMT R18, R19.reuse, 0x7632, R18 ;  /* 0x0000763213127816 */ /* 0x040fe40000000012 */
[----:B------:R-:W-:Y:S02]  /*4e50*/  SEL R20, R19, RZ, !P6 ;  /* 0x000000ff13147207 */ /* 0x000fe40007000000 */
[----:B------:R-:W-:Y:S02]  /*4e60*/  ISETP.GE.AND P6, PT, R21, UR14, PT ;  /* 0x0000000e15007c0c */ /* 0x000fe4000bfc6270 */
[C---:B------:R-:W-:Y:S02]  /*4e70*/  PRMT R21, R18.reuse, 0x7632, R21 ;  /* 0x0000763212157816 */ /* 0x040fe40000000015 */
[----:B------:R-:W-:-:S02]  /*4e80*/  SEL R19, R18, RZ, !P5 ;  /* 0x000000ff12137207 */ /* 0x000fc40006800000 */
[C---:B------:R-:W-:Y:S02]  /*4e90*/  PRMT R18, R16.reuse, 0x7632, R18 ;  /* 0x0000763210127816 */ /* 0x040fe40000000012 */
[----:B------:R-:W-:Y:S02]  /*4ea0*/  SEL R22, R21, RZ, !P4 ;  /* 0x000000ff15167207 */ /* 0x000fe40006000000 */
[----:B------:R-:W-:Y:S02]  /*4eb0*/  SEL R16, R16, RZ, !P6 ;  /* 0x000000ff10107207 */ /* 0x000fe40007000000 */
[----:B------:R-:W-:Y:S02]  /*4ec0*/  SEL R21, R18, RZ, !P3 ;  /* 0x000000ff12157207 */ /* 0x000fe40005800000 */
[----:B------:R-:W-:Y:S02]  /*4ed0*/  PRMT R18, R15, 0x5410, R22 ;  /* 0x000054100f127816 */ /* 0x000fe40000000016 */
[----:B------:R-:W-:-:S02]  /*4ee0*/  PRMT R19, R20, 0x5410, R19 ;  /* 0x0000541014137816 */ /* 0x000fc40000000013 */
[----:B------:R-:W-:-:S07]  /*4ef0*/  PRMT R16, R16, 0x5410, R21 ;  /* 0x0000541010107816 */ /* 0x000fce0000000015 */
.L_x_22503:
[----:B------:R-:W-:Y:S05]  /*4f00*/  BSYNC B1 ;  /* 0x0000000000017941 */ /* 0x000fea0003800000 */
.L_x_22502:
[----:B-----5:R-:W-:Y:S01]  /*4f10*/  HMUL2 R17, R52, R17 ;  /* 0x0000001134117232 */ /* 0x020fe20000000000 */
[----:B0--3--:R-:W-:-:S03]  /*4f20*/  LEA.HI.X.SX32 R20, R51, R26, 0x1, P1 ;  /* 0x0000001a33147211 */ /* 0x009fc600008f0eff */
[----:B------:R-:W-:Y:S02]  /*4f30*/  HFMA2 R27, R53, R16, R17 ;  /* 0x00000010351b7231 */ /* 0x000fe40000000011 */
[--C-:B------:R-:W-:Y:S01]  /*4f40*/  HADD2.F32 R17, -RZ, R14.reuse.H0_H0 ;  /* 0x2000000eff117230 */ /* 0x100fe20000004100 */
[----:B------:R-:W-:Y:S01]  /*4f50*/  LEA.HI.X R13, R13, R25, R20, 0x1, P2 ;  /* 0x000000190d0d7211 */ /* 0x000fe200010f0c14 */
[----:B------:R-:W-:Y:S01]  /*4f60*/  HADD2.F32 R14, -RZ, R14.H1_H1 ;  /* 0x3000000eff0e7230 */ /* 0x000fe20000004100 */
[----:B------:R-:W-:Y:S01]  /*4f70*/  BSSY B1, `(.L_x_22504) ;  /* 0x0000024000017945 */ /* 0x000fe20003800000 */
[----:B------:R-:W-:-:S03]  /*4f80*/  HFMA2.MMA R27, R57, R18, R27 ;  /* 0x00000012391b7235 */ /* 0x000fc6000000001b */
[----:B------:R-:W-:Y:S02]  /*4f90*/  FADD.FTZ R17, R17, R14 ;  /* 0x0000000e11117221 */ /* 0x000fe40000010000 */
[----:B------:R-:W5:Y:S01]  /*4fa0*/  LDG.E.128.CONSTANT R12, desc[UR10][R12.64] ;  /* 0x0000000a0c0c7981 */ /* 0x000f62000c1e9d00 */
[----:B------:R-:W-:Y:S05]  /*4fb0*/  @P0 BRA `(.L_x_22505) ;  /* 0x00000000007c0947 */ /* 0x000fea0003800000 */
[C---:B------:R-:W-:Y:S01]  /*4fc0*/  VIADD R16, R34.reuse, 0xfffffffb ;  /* 0xfffffffb22107836 */ /* 0x040fe20000000000 */
[C---:B------:R-:W-:Y:S02]  /*4fd0*/  IADD3 R18, R34.reuse, -0x4, RZ ;  /* 0xfffffffc22127810 */ /* 0x040fe40007ffe0ff */
[----:B------:R-:W-:Y:S02]  /*4fe0*/  ISETP.GE.AND P6, PT, R34, UR14, PT ;  /* 0x0000000e22007c0c */ /* 0x000fe4000bfc6270 */
[----:B------:R-:W-:Y:S02]  /*4ff0*/  ISETP.GE.AND P1, PT, R16, UR14, PT ;  /* 0x0000000e10007c0c */ /* 0x000fe4000bf26270 */
[----:B------:R-:W-:Y:S02]  /*5000*/  ISETP.GE.AND P2, PT, R18, UR14, PT ;  /* 0x0000000e12007c0c */ /* 0x000fe4000bf46270 */
[----:B-----5:R-:W-:Y:S02]  /*5010*/  PRMT R16, R13, 0x7632, R16 ;  /* 0x000076320d107816 */ /* 0x020fe40000000010 */
[----:B------:R-:W-:-:S02]  /*5020*/  IADD3 R18, R34, -0x2, RZ ;  /* 0xfffffffe22127810 */ /* 0x000fc40007ffe0ff */
[----:B------:R-:W-:Y:S02]  /*5030*/  SEL R13, R13, RZ, !P1 ;  /* 0x000000ff0d0d7207 */ /* 0x000fe40004800000 */
[----:B------:R-:W-:Y:S02]  /*5040*/  SEL R16, R16, RZ, !P2 ;  /* 0x000000ff10107207 */ /* 0x000fe40005000000 */
[----:B------:R-:W-:Y:S01]  /*5050*/  ISETP.GE.AND P4, PT, R18, UR14, PT ;  /* 0x0000000e12007c0c */ /* 0x000fe2000bf86270 */
[C---:B------:R-:W-:Y:S01]  /*5060*/  VIADD R18, R34.reuse, 0xffffffff ;  /* 0xffffffff22127836 */ /* 0x040fe20000000000 */
[----:B------:R-:W-:Y:S01]  /*5070*/  PRMT R13, R13, 0x5410, R16 ;  /* 0x000054100d0d7816 */ /* 0x000fe20000000010 */
[----:B------:R-:W-:-:S03]  /*5080*/  VIADD R16, R34, 0xfffffffd ;  /* 0xfffffffd22107836 */ /* 0x000fc60000000000 */
[----:B------:R-:W-:Y:S01]  /*5090*/  ISETP.GE.AND P5, PT, R18, UR14, PT ;  /* 0x0000000e12007c0c */ /* 0x000fe2000bfa6270 */
[----:B------:R-:W-:Y:S01]  /*50a0*/  VIADD R18, R34, 0xfffffff9 ;  /* 0xfffffff922127836 */ /* 0x000fe20000000000 */
[----:B------:R-:W-:Y:S02]  /*50b0*/  ISETP.GE.AND P3, PT, R16, UR14, PT ;  /* 0x0000000e10007c0c */ /* 0x000fe4000bf66270 */
[----:B------:R-:W-:Y:S02]  /*50c0*/  IADD3 R16, R34, -0x6, RZ ;  /* 0xfffffffa22107810 */ /* 0x000fe40007ffe0ff */
[----:B------:R-:W-:Y:S02]  /*50d0*/  ISETP.GE.AND P1, PT, R18, UR14, PT ;  /* 0x0000000e12007c0c */ /* 0x000fe4000bf26270 */
[----:B------:R-:W-:Y:S02]  /*50e0*/  ISETP.GE.AND P2, PT, R16, UR14, PT ;  /* 0x0000000e10007c0c */ /* 0x000fe4000bf46270 */
[----:B------:R-:W-:-:S02]  /*50f0*/  PRMT R18, R14, 0x7632, R18 ;  /* 0x000076320e127816 */ /* 0x000fc40000000012 */
[----:B------:R-:W-:Y:S02]  /*5100*/  SEL R23, R14, RZ, !P3 ;  /* 0x000000ff0e177207 */ /* 0x000fe40005800000 */
[C---:B------:R-:W-:Y:S02]  /*5110*/  PRMT R16, R15.reuse, 0x7632, R16 ;  /* 0x000076320f107816 */ /* 0x040fe40000000010 */
[C---:B------:R-:W-:Y:S02]  /*5120*/  PRMT R14, R12.reuse, 0x7632, R14 ;  /* 0x000076320c0e7816 */ /* 0x040fe4000000000e */
[----:B------:R-:W-:Y:S02]  /*5130*/  SEL R21, R12, RZ, !P1 ;  /* 0x000000ff0c157207 */ /* 0x000fe40004800000 */
[----:B------:R-:W-:Y:S02]  /*5140*/  SEL R16, R16, RZ, !P6 ;  /* 0x000000ff10107207 */ /* 0x000fe40007000000 */
[----:B------:R-:W-:-:S02]  /*5150*/  SEL R15, R15, RZ, !P5 ;  /* 0x000000ff0f0f7207 */ /* 0x000fc40006800000 */
[----:B------:R-:W-:Y:S02]  /*5160*/  SEL R18, R18, RZ, !P4 ;  /* 0x000000ff12127207 */ /* 0x000fe40006000000 */
[----:B------:R-:W-:Y:S02]  /*5170*/  SEL R12, R14, RZ, !P2 ;  /* 0x000000ff0e0c7207 */ /* 0x000fe40005000000 */
[----:B------:R-:W-:Y:S02]  /*5180*/  PRMT R14, R23, 0x5410, R18 ;  /* 0x00005410170e7816 */ /* 0x000fe40000000012 */
[----:B------:R-:W-:Y:S02]  /*5190*/  PRMT R15, R15, 0x5410, R16 ;  /* 0x000054100f0f7816 */ /* 0x000fe40000000010 */
[----:B------:R-:W-:-:S07]  /*51a0*/  PRMT R12, R21, 0x5410, R12 ;  /* 0x00005410150c7816 */ /* 0x000fce000000000c */
.L_x_22505:
[----:B------:R-:W-:Y:S05]  /*51b0*/  BSYNC B1 ;  /* 0x0000000000017941 */ /* 0x000fea0003800000 */
.L_x_22504:
[----:B-----5:R-:W-:Y:S02]  /*51c0*/  HMUL2 R13, R52, R13 ;  /* 0x0000000d340d7232 */ /* 0x020fe40000000000 */
[----:B------:R-:W-:Y:S01]  /*51d0*/  FADD.FTZ R32, R17, R32 ;  /* 0x0000002011207221 */ /* 0x000fe20000010000 */
[C---:B------:R-:W-:Y:S01]  /*51e0*/  IADD3 R17, P1, R50.reuse, R60, RZ ;  /* 0x0000003c32117210 */ /* 0x040fe20007f3e0ff */
[----:B------:R-:W-:Y:S02]  /*51f0*/  HFMA2 R20, R54, R19, R27 ;  /* 0x0000001336147231 */ /* 0x000fe4000000001b */
[----:B------:R-:W-:Y:S01]  /*5200*/  HFMA2.MMA R13, R53, R12, R13 ;  /* 0x0000000c350d7235 */ /* 0x000fe2000000000d */
[----:B------:R-:W-:Y:S02]  /*5210*/  LEA R16, P2, R17, R24, 0x1 ;  /* 0x0000001811107211 */ /* 0x000fe400078408ff */
[----:B------:R-:W-:Y:S02]  /*5220*/  LEA.HI.X.SX32 R12, R50, R26, 0x1, P1 ;  /* 0x0000001a320c7211 */ /* 0x000fe400008f0eff */
[----:B------:R-:W-:-:S02]  /*5230*/  IADD3 R18, P1, R49, R60, RZ ;  /* 0x0000003c31127210 */ /* 0x000fc40007f3e0ff */
[----:B------:R-:W-:Y:S02]  /*5240*/  LEA.HI.X R17, R17, R25, R12, 0x1, P2 ;  /* 0x0000001911117211 */ /* 0x000fe400010f0c0c */
[----:B------:R-:W-:Y:S01]  /*5250*/  LEA R12, P2, R18, R24, 0x1 ;  /* 0x00000018120c7211 */ /* 0x000fe200078408ff */
[----:B------:R-:W-:Y:S01]  /*5260*/  HFMA2 R27, R57, R14, R13 ;  /* 0x0000000e391b7231 */ /* 0x000fe2000000000d */
[----:B------:R-:W-:-:S04]  /*5270*/  LEA.HI.X.SX32 R13, R49, R26, 0x1, P1 ;  /* 0x0000001a310d7211 */ /* 0x000fc800008f0eff */
[----:B------:R-:W-:Y:S02]  /*5280*/  LEA.HI.X R13, R18, R25, R13, 0x1, P2 ;  /* 0x00000019120d7211 */ /* 0x000fe400010f0c0d */
[----:B------:R-:W5:Y:S01]  /*5290*/  LDG.E.128.CONSTANT R16, desc[UR10][R16.64] ;  /* 0x0000000a10107981 */ /* 0x000f62000c1e9d00 */
[----:B------:R-:W-:Y:S04]  /*52a0*/  BSSY B1, `(.L_x_22506) ;  /* 0x0000021000017945 */ /* 0x000fe80003800000 */
[----:B------:R-:W-:Y:S05]  /*52b0*/  @P0 BRA `(.L_x_22507) ;  /* 0x00000000007c0947 */ /* 0x000fea0003800000 */
[C---:B------:R-:W-:Y:S02]  /*52c0*/  IADD3 R14, R34.reuse, -0x5, RZ ;  /* 0xfffffffb220e7810 */ /* 0x040fe40007ffe0ff */
[----:B------:R-:W-:Y:S02]  /*52d0*/  ISETP.GE.AND P3, PT, R34, UR14, PT ;  /* 0x0000000e22007c0c */ /* 0x000fe4000bf66270 */
[----:B------:R-:W-:Y:S01]  /*52e0*/  ISETP.GE.AND P1, PT, R14, UR14, PT ;  /* 0x0000000e0e007c0c */ /* 0x000fe2000bf26270 */
[----:B------:R-:W-:-:S05]  /*52f0*/  VIADD R14, R34, 0xfffffffc ;  /* 0xfffffffc220e7836 */ /* 0x000fca0000000000 */
[----:B------:R-:W-:Y:S02]  /*5300*/  ISETP.GE.AND P2, PT, R14, UR14, PT ;  /* 0x0000000e0e007c0c */ /* 0x000fe4000bf46270 */
[C---:B-----5:R-:W-:Y:S02]  /*5310*/  PRMT R14, R17.reuse, 0x7632, R14 ;  /* 0x00007632110e7816 */ /* 0x060fe4000000000e */
[----:B------:R-:W-:Y:S02]  /*5320*/  SEL R17, R17, RZ, !P1 ;  /* 0x000000ff11117207 */ /* 0x000fe40004800000 */
[----:B------:R-:W-:-:S04]  /*5330*/  SEL R14, R14, RZ, !P2 ;  /* 0x000000ff0e0e7207 */ /* 0x000fc80005000000 */
[----:B------:R-:W-:Y:S02]  /*5340*/  PRMT R17, R17, 0x5410, R14 ;  /* 0x0000541011117816 */ /* 0x000fe4000000000e */
[----:B------:R-:W-:-:S04]  /*5350*/  IADD3 R14, R34, -0x3, RZ ;  /* 0xfffffffd220e7810 */ /* 0x000fc80007ffe0ff */
[----:B------:R-:W-:Y:S01]  /*5360*/  ISETP.GE.AND P1, PT, R14, UR14, PT ;  /* 0x0000000e0e007c0c */ /* 0x000fe2000bf26270 */
[----:B------:R-:W-:-:S03]  /*5370*/  VIADD R14, R34, 0xfffffffe ;  /* 0xfffffffe220e7836 */ /* 0x000fc60000000000 */
[----:B------:R-:W-:Y:S02]  /*5380*/  SEL R21, R18, RZ, !P1 ;  /* 0x000000ff12157207 */ /* 0x000fe40004800000 */
[----:B------:R-:W-:Y:S02]  /*5390*/  ISETP.GE.AND P2, PT, R14, UR14, PT ;  /* 0x0000000e0e007c0c */ /* 0x000fe4000bf46270 */
[----:B------:R-:W-:-:S04]  /*53a0*/  PRMT R14, R18, 0x7632, R14 ;  /* 0x00007632120e7816 */ /* 0x000fc8000000000e */
[----:B------:R-:W-:-:S04]  /*53b0*/  SEL R14, R14, RZ, !P2 ;  /* 0x000000ff0e0e7207 */ /* 0x000fc80005000000 */
[----:B------:R-:W-:Y:S02]  /*53c0*/  PRMT R18, R21, 0x5410, R14 ;  /* 0x0000541015127816 */ /* 0x000fe4000000000e */
[C---:B------:R-:W-:Y:S02]  /*53d0*/  IADD3 R14, R34.reuse, -0x1, RZ ;  /* 0xffffffff220e7810 */ /* 0x040fe40007ffe0ff */
[----:B------:R-:W-:Y:S02]  /*53e0*/  IADD3 R21, R34, -0x7, RZ ;  /* 0xfffffff922157810 */ /* 0x000fe40007ffe0ff */
        /* <DEDUP_REMOVED lines=8> */
[C---:B------:R-:W-:Y:S02]  /*5470*/  PRMT R14, R16.reuse, 0x7632, R14 ;  /* 0x00007632100e7816 */ /* 0x040fe4000000000e */
[----:B------:R-:W-:Y:S02]  /*5480*/  SEL R21, R16, RZ, !P1 ;  /* 0x000000ff10157207 */ /* 0x000fe40004800000 */
[----:B------:R-:W-:-:S04]  /*5490*/  SEL R14, R14, RZ, !P2 ;  /* 0x000000ff0e0e7207 */ /* 0x000fc80005000000 */
[----:B------:R-:W-:-:S07]  /*54a0*/  PRMT R16, R21, 0x5410, R14 ;  /* 0x0000541015107816 */ /* 0x000fce000000000e */
.L_x_22507:
[----:B------:R-:W-:Y:S05]  /*54b0*/  BSYNC B1 ;  /* 0x0000000000017941 */ /* 0x000fea0003800000 */
.L_x_22506:
[----:B-----5:R-:W-:Y:S01]  /*54c0*/  HMUL2 R14, R52, R17 ;  /* 0x00000011340e7232 */ /* 0x020fe20000000000 */
[----:B------:R-:W-:-:S03]  /*54d0*/  HFMA2.MMA R17, R54, R15, R27 ;  /* 0x0000000f36117235 */ /* 0x000fc6000000001b */
[----:B------:R-:W-:Y:S02]  /*54e0*/  HFMA2 R16, R53, R16, R14 ;  /* 0x0000001035107231 */ /* 0x000fe4000000000e */
[----:B------:R-:W5:Y:S01]  /*54f0*/  LDG.E.128.CONSTANT R12, desc[UR10][R12.64] ;  /* 0x0000000a0c0c7981 */ /* 0x000f62000c1e9d00 */
[----:B------:R-:W-:Y:S04]  /*5500*/  BSSY B1, `(.L_x_22508) ;  /* 0x0000021000017945 */ /* 0x000fe80003800000 */
[----:B------:R-:W-:Y:S05]  /*5510*/  @P0 BRA `(.L_x_22509) ;  /* 0x00000000007c0947 */ /* 0x000fea0003800000 */
[C---:B------:R-:W-:Y:S01]  /*5520*/  VIADD R21, R34.reuse, 0xfffffffb ;  /* 0xfffffffb22157836 */ /* 0x040fe20000000000 */
[----:B------:R-:W-:-:S04]  /*5530*/  ISETP.GE.AND P3, PT, R34, UR14, PT ;  /* 0x0000000e22007c0c */ /* 0x000fc8000bf66270 */
[----:B------:R-:W-:Y:S02]  /*5540*/  ISETP.GE.AND P1, PT, R21, UR14, PT ;  /* 0x0000000e15007c0c */ /* 0x000fe4000bf26270 */
[----:B------:R-:W-:Y:S02]  /*5550*/  IADD3 R21, R34, -0x4, RZ ;  /* 0xfffffffc22157810 */ /* 0x000fe40007ffe0ff */
[----:B-----5:R-:W-:Y:S02]  /*5560*/  SEL R22, R13, RZ, !P1 ;  /* 0x000000ff0d167207 */ /* 0x020fe40004800000 */
[----:B------:R-:W-:Y:S02]  /*5570*/  ISETP.GE.AND P2, PT, R21, UR14, PT ;  /* 0x0000000e15007c0c */ /* 0x000fe4000bf46270 */
[----:B------:R-:W-:-:S04]  /*5580*/  PRMT R21, R13, 0x7632, R21 ;  /* 0x000076320d157816 */ /* 0x000fc80000000015 */
[----:B------:R-:W-:-:S04]  /*5590*/  SEL R21, R21, RZ, !P2 ;  /* 0x000000ff15157207 */ /* 0x000fc80005000000 */
[----:B------:R-:W-:Y:S01]  /*55a0*/  PRMT R13, R22, 0x5410, R21 ;  /* 0x00005410160d7816 */ /* 0x000fe20000000015 */
[----:B------:R-:W-:-:S05]  /*55b0*/  VIADD R21, R34, 0xfffffffd ;  /* 0xfffffffd22157836 */ /* 0x000fca0000000000 */
[----:B------:R-:W-:Y:S02]  /*55c0*/  ISETP.GE.AND P1, PT, R21, UR14, PT ;  /* 0x0000000e15007c0c */ /* 0x000fe4000bf26270 */
[----:B------:R-:W-:-:S04]  /*55d0*/  IADD3 R21, R34, -0x2, RZ ;  /* 0xfffffffe22157810 */ /* 0x000fc80007ffe0ff */
[----:B------:R-:W-:Y:S02]  /*55e0*/  ISETP.GE.AND P2, PT, R21, UR14, PT ;  /* 0x0000000e15007c0c */ /* 0x000fe4000bf46270 */
[C---:B------:R-:W-:Y:S02]  /*55f0*/  PRMT R21, R14.reuse, 0x7632, R21 ;  /* 0x000076320e157816 */ /* 0x040fe40000000015 */
[----:B------:R-:W-:Y:S02]  /*5600*/  SEL R14, R14, RZ, !P1 ;  /* 0x000000ff0e0e7207 */ /* 0x000fe40004800000 */
[----:B------:R-:W-:-:S04]  /*5610*/  SEL R21, R21, RZ, !P2 ;  /* 0x000000ff15157207 */ /* 0x000fc80005000000 */
[----:B------:R-:W-:Y:S01]  /*5620*/  PRMT R14, R14, 0x5410, R21 ;  /* 0x000054100e0e7816 */ /* 0x000fe20000000015 */
[----:B------:R-:W-:-:S05]  /*5630*/  VIADD R21, R34, 0xffffffff ;  /* 0xffffffff22157836 */ /* 0x000fca0000000000 */
[----:B------:R-:W-:Y:S02]  /*5640*/  ISETP.GE.AND P1, PT, R21, UR14, PT ;  /* 0x0000000e15007c0c */ /* 0x000fe4000bf26270 */
[C---:B------:R-:W-:Y:S02]  /*5650*/  IADD3 R21, R34.reuse, -0x6, RZ ;  /* 0xfffffffa22157810 */ /* 0x040fe40007ffe0ff */
[----:B------:R-:W-:Y:S02]  /*5660*/  SEL R22, R15, RZ, !P1 ;  /* 0x000000ff0f167207 */ /* 0x000fe40004800000 */
[----:B------:R-:W-:Y:S02]  /*5670*/  ISETP.GE.AND P2, PT, R21, UR14, PT ;  /* 0x0000000e15007c0c */ /* 0x000fe4000bf46270 */
[----:B------:R-:W-:Y:S01]  /*5680*/  PRMT R21, R15, 0x7632, R21 ;  /* 0x000076320f157816 */ /* 0x000fe20000000015 */
[----:B------:R-:W-:-:S03]  /*5690*/  VIADD R15, R34, 0xfffffff9 ;  /* 0xfffffff9220f7836 */ /* 0x000fc60000000000 */
[----:B------:R-:W-:Y:S02]  /*56a0*/  SEL R21, R21, RZ, !P3 ;  /* 0x000000ff15157207 */ /* 0x000fe40005800000 */
[----:B------:R-:W-:Y:S02]  /*56b0*/  ISETP.GE.AND P1, PT, R15, UR14, PT ;  /* 0x0000000e0f007c0c */ /* 0x000fe4000bf26270 */
[--C-:B------:R-:W-:Y:S02]  /*56c0*/  PRMT R15, R22, 0x5410, R21.reuse ;  /* 0x00005410160f7816 */ /* 0x100fe40000000015 */
[C---:B------:R-:W-:Y:S02]  /*56d0*/  PRMT R21, R12.reuse, 0x7632, R21 ;  /* 0x000076320c157816 */ /* 0x040fe40000000015 */
[----:B------:R-:W-:Y:S02]  /*56e0*/  SEL R12, R12, RZ, !P1 ;  /* 0x000000ff0c0c7207 */ /* 0x000fe40004800000 */
[----:B------:R-:W-:-:S04]  /*56f0*/  SEL R21, R21, RZ, !P2 ;  /* 0x000000ff15157207 */ /* 0x000fc80005000000 */
[----:B------:R-:W-:-:S07]  /*5700*/  PRMT R12, R12, 0x5410, R21 ;  /* 0x000054100c0c7816 */ /* 0x000fce0000000015 */
.L_x_22509:
[----:B------:R-:W-:Y:S05]  /*5710*/  BSYNC B1 ;  /* 0x0000000000017941 */ /* 0x000fea0003800000 */
.L_x_22508:
[----:B-----5:R-:W-:Y:S01]  /*5720*/  HMUL2 R13, R52, R13 ;  /* 0x0000000d340d7232 */ /* 0x020fe20000000000 */
[----:B------:R-:W-:-:S03]  /*5730*/  HFMA2.MMA R27, R57, R18, R16 ;  /* 0x00000012391b7235 */ /* 0x000fc60000000010 */
[----:B------:R-:W-:Y:S02]  /*5740*/  HFMA2 R16, R53, R12, R13 ;  /* 0x0000000c35107231 */ /* 0x000fe4000000000d */
[--C-:B------:R-:W-:Y:S02]  /*5750*/  HADD2.F32 R12, -RZ, R20.reuse.H0_H0 ;  /* 0x20000014ff0c7230 */ /* 0x100fe40000004100 */
[----:B------:R-:W-:Y:S02]  /*5760*/  HADD2.F32 R13, -RZ, R20.H1_H1 ;  /* 0x30000014ff0d7230 */ /* 0x000fe40000004100 */
[----:B------:R-:W-:Y:S02]  /*5770*/  HFMA2 R18, R57, R14, R16 ;  /* 0x0000000e39127231 */ /* 0x000fe40000000010 */
[--C-:B------:R-:W-:Y:S01]  /*5780*/  HADD2.F32 R14, -RZ, R17.reuse.H1_H1 ;  /* 0x30000011ff0e7230 */ /* 0x100fe20000004100 */
[C---:B------:R-:W-:Y:S01]  /*5790*/  HFMA2.MMA R27, R54.reuse, R19, R27 ;  /* 0x00000013361b7235 */ /* 0x040fe2000000001b */
[----:B------:R-:W-:Y:S01]  /*57a0*/  FADD.FTZ R12, R12, R13 ;  /* 0x0000000d0c0c7221 */ /* 0x000fe20000010000 */
[----:B------:R-:W-:Y:S01]  /*57b0*/  HADD2.F32 R13, -RZ, R17.H0_H0 ;  /* 0x20000011ff0d7230 */ /* 0x000fe20000004100 */
[-C--:B------:R-:W-:Y:S01]  /*57c0*/  IADD3 R17, P1, R48, R60.reuse, RZ ;  /* 0x0000003c30117210 */ /* 0x080fe20007f3e0ff */
[----:B------:R-:W-:Y:S01]  /*57d0*/  HFMA2.MMA R18, R54, R15, R18 ;  /* 0x0000000f36127235 */ /* 0x000fe20000000012 */
[----:B------:R-:W-:Y:S01]  /*57e0*/  FADD.FTZ R31, R12, R31 ;  /* 0x0000001f0c1f7221 */ /* 0x000fe20000010000 */
[----:B------:R-:W-:Y:S01]  /*57f0*/  IADD3 R12, P3, R47, R60, RZ ;  /* 0x0000003c2f0c7210 */ /* 0x000fe20007f7e0ff */
[----:B------:R-:W-:Y:S01]  /*5800*/  FADD.FTZ R13, R13, R14 ;  /* 0x0000000e0d0d7221 */ /* 0x000fe20000010000 */
[----:B------:R-:W-:-:S02]  /*5810*/  LEA R20, P2, R17, R24, 0x1 ;  /* 0x0000001811147211 */ /* 0x000fc400078408ff */
[--C-:B------:R-:W-:Y:S01]  /*5820*/  HADD2.F32 R16, -RZ, R27.reuse.H0_H0 ;  /* 0x2000001bff107230 */ /* 0x100fe20000004100 */
[----:B------:R-:W-:Y:S01]  /*5830*/  LEA.HI.X.SX32 R22, R48, R26, 0x1, P1 ;  /* 0x0000001a30167211 */ /* 0x000fe200008f0eff */
[----:B------:R-:W-:Y:S01]  /*5840*/  HADD2.F32 R27, -RZ, R27.H1_H1 ;  /* 0x3000001bff1b7230 */ /* 0x000fe20000004100 */
[----:B------:R-:W-:Y:S01]  /*5850*/  BSSY B1, `(.L_x_22510) ;  /* 0x000002c000017945 */ /* 0x000fe20003800000 */
[----:B------:R-:W-:Y:S01]  /*5860*/  FADD.FTZ R30, R13, R30 ;  /* 0x0000001e0d1e7221 */ /* 0x000fe20000010000 */
[----:B------:R-:W-:Y:S01]  /*5870*/  LEA.HI.X R21, R17, R25, R22, 0x1, P2 ;  /* 0x0000001911157211 */ /* 0x000fe200010f0c16 */
[--C-:B------:R-:W-:Y:S02]  /*5880*/  HADD2.F32 R15, -RZ, R18.reuse.H0_H0 ;  /* 0x20000012ff0f7230 */ /* 0x100fe40000004100 */
[----:B------:R-:W-:Y:S01]  /*5890*/  FADD.FTZ R14, R16, R27 ;  /* 0x0000001b100e7221 */ /* 0x000fe20000010000 */
[----:B------:R-:W-:Y:S01]  /*58a0*/  HADD2.F32 R18, -RZ, R18.H1_H1 ;  /* 0x30000012ff127230 */ /* 0x000fe20000004100 */
[----:B------:R-:W-:Y:S01]  /*58b0*/  LEA R16, P1, R12, R24, 0x1 ;  /* 0x000000180c107211 */ /* 0x000fe200078208ff */
[----:B------:R-:W5:Y:S01]  /*58c0*/  LDG.E.128.CONSTANT R20, desc[UR10][R20.64] ;  /* 0x0000000a14147981 */ /* 0x000f62000c1e9d00 */
[----:B------:R-:W-:-:S02]  /*58d0*/  FADD.FTZ R29, R14, R29 ;  /* 0x0000001d0e1d7221 */ /* 0x000fc40000010000 */
[----:B------:R-:W-:Y:S01]  /*58e0*/  FADD.FTZ R15, R15, R18 ;  /* 0x000000120f0f7221 */ /* 0x000fe20000010000 */
[----:B------:R-:W-:-:S03]  /*58f0*/  LEA.HI.X.SX32 R13, R47, R26, 0x1, P3 ;  /* 0x0000001a2f0d7211 */ /* 0x000fc600018f0eff */
[----:B------:R-:W-:Y:S01]  /*5900*/  FADD.FTZ R28, R15, R28 ;  /* 0x0000001c0f1c7221 */ /* 0x000fe20000010000 */
[----:B------:R-:W-:Y:S06]  /*5910*/  @P0 BRA `(.L_x_22511) ;  /* 0x00000000007c0947 */ /* 0x000fec0003800000 */
[C---:B------:R-:W-:Y:S01]  /*5920*/  IADD3 R14, R34.reuse, -0x5, RZ ;  /* 0xfffffffb220e7810 */ /* 0x040fe20007ffe0ff */
[----:B------:R-:W-:Y:S01]  /*5930*/  VIADD R15, R34, 0xfffffffc ;  /* 0xfffffffc220f7836 */ /* 0x000fe20000000000 */
[----:B-----5:R-:W-:Y:S02]  /*5940*/  PRMT R19, R20, 0x7632, R19 ;  /* 0x0000763214137816 */ /* 0x020fe40000000013 */
[----:B------:R-:W-:Y:S02]  /*5950*/  ISETP.GE.AND P2, PT, R14, UR14, PT ;  /* 0x0000000e0e007c0c */ /* 0x000fe4000bf46270 */
[----:B------:R-:W-:Y:S02]  /*5960*/  ISETP.GE.AND P3, PT, R15, UR14, PT ;  /* 0x0000000e0f007c0c */ /* 0x000fe4000bf66270 */
[C---:B------:R-:W-:Y:S02]  /*5970*/  PRMT R14, R21.reuse, 0x7632, R14 ;  /* 0x00007632150e7816 */ /* 0x040fe4000000000e */
[----:B------:R-:W-:-:S02]  /*5980*/  SEL R21, R21, RZ, !P2 ;  /* 0x000000ff15157207 */ /* 0x000fc40005000000 */
[----:B------:R-:W-:Y:S02]  /*5990*/  SEL R14, R14, RZ, !P3 ;  /* 0x000000ff0e0e7207 */ /* 0x000fe40005800000 */
[C---:B------:R-:W-:Y:S02]  /*59a0*/  IADD3 R15, R34.reuse, -0x1, RZ ;  /* 0xffffffff220f7810 */ /* 0x040fe40007ffe0ff */
[----:B------:R-:W-:Y:S02]  /*59b0*/  PRMT R21, R21, 0x5410, R14 ;  /* 0x0000541015157816 */ /* 0x000fe4000000000e */
[C---:B------:R-:W-:Y:S02]  /*59c0*/  IADD3 R14, R34.reuse, -0x3, RZ ;  /* 0xfffffffd220e7810 */ /* 0x040fe40007ffe0ff */
[----:B------:R-:W-:Y:S01]  /*59d0*/  ISETP.GE.AND P5, PT, R15, UR14, PT ;  /* 0x0000000e0f007c0c */ /* 0x000fe2000bfa6270 */
[----:B------:R-:W-:Y:S01]  /*59e0*/  VIADD R15, R34, 0xfffffffa ;  /* 0xfffffffa220f7836 */ /* 0x000fe20000000000 */
[----:B------:R-:W-:Y:S01]  /*59f0*/  ISETP.GE.AND P6, PT, R14, UR14, PT ;  /* 0x0000000e0e007c0c */ /* 0x000fe2000bfc6270 */
[----:B------:R-:W-:Y:S01]  /*5a00*/  VIADD R14, R34, 0xfffffffe ;  /* 0xfffffffe220e7836 */ /* 0x000fe20000000000 */
[----:B------:R-:W-:-:S02]  /*5a10*/  SEL R18, R23, RZ, !P5 ;  /* 0x000000ff17127207 */ /* 0x000fc40006800000 */
[----:B------:R-:W-:Y:S02]  /*5a20*/  ISETP.GE.AND P2, PT, R15, UR14, PT ;  /* 0x0000000e0f007c0c */ /* 0x000fe4000bf46270 */
[----:B------:R-:W-:Y:S02]  /*5a30*/  ISETP.GE.AND P3, PT, R14, UR14, PT ;  /* 0x0000000e0e007c0c */ /* 0x000fe4000bf66270 */
[----:B------:R-:W-:Y:S02]  /*5a40*/  IADD3 R14, R34, -0x7, RZ ;  /* 0xfffffff9220e7810 */ /* 0x000fe40007ffe0ff */
[----:B------:R-:W-:Y:S02]  /*5a50*/  PRMT R15, R23, 0x7632, R15 ;  /* 0x00007632170f7816 */ /* 0x000fe4000000000f */
[----:B------:R-:W-:Y:S02]  /*5a60*/  ISETP.GE.AND P4, PT, R14, UR14, PT ;  /* 0x0000000e0e007c0c */ /* 0x000fe4000bf86270 */
[----:B------:R-:W-:-:S02]  /*5a70*/  SEL R14, R22, RZ, !P6 ;  /* 0x000000ff160e7207 */ /* 0x000fc40007000000 */
[----:B------:R-:W-:Y:S02]  /*5a80*/  PRMT R22, R22, 0x7632, R22 ;  /* 0x0000763216167816 */ /* 0x000fe40000000016 */
[----:B------:R-:W-:Y:S02]  /*5a90*/  ISETP.GE.AND P6, PT, R34, UR14, PT ;  /* 0x0000000e22007c0c */ /* 0x000fe4000bfc6270 */
[----:B------:R-:W-:Y:S02]  /*5aa0*/  SEL R23, R22, RZ, !P3 ;  /* 0x000000ff16177207 */ /* 0x000fe40005800000 */
[----:B------:R-:W-:Y:S02]  /*5ab0*/  SEL R15, R15, RZ, !P6 ;  /* 0x000000ff0f0f7207 */ /* 0x000fe40007000000 */
[----:B------:R-:W-:Y:S02]  /*5ac0*/  SEL R20, R20, RZ, !P4 ;  /* 0x000000ff14147207 */ /* 0x000fe40006000000 */
[----:B------:R-:W-:-:S02]  /*5ad0*/  SEL R19, R19, RZ, !P2 ;  /* 0x000000ff13137207 */ /* 0x000fc40005000000 */
[----:B------:R-:W-:Y:S02]  /*5ae0*/  PRMT R22, R14, 0x5410, R23 ;  /* 0x000054100e167816 */ /* 0x000fe40000000017 */
[----:B------:R-:W-:Y:S02]  /*5af0*/  PRMT R23, R18, 0x5410, R15 ;  /* 0x0000541012177816 */ /* 0x000fe4000000000f */
[----:B------:R-:W-:-:S07]  /*5b00*/  PRMT R20, R20, 0x5410, R19 ;  /* 0x0000541014147816 */ /* 0x000fce0000000013 */
.L_x_22511:
[----:B------:R-:W-:Y:S05]  /*5b10*/  BSYNC B1 ;  /* 0x0000000000017941 */ /* 0x000fea0003800000 */
.L_x_22510:
[----:B------:R-:W-:Y:S01]  /*5b20*/  LEA.HI.X R17, R12, R25, R13, 0x1, P1 ;  /* 0x000000190c117211 */ /* 0x000fe200008f0c0d */
[----:B-----5:R-:W-:Y:S01]  /*5b30*/  HMUL2 R21, R52, R21 ;  /* 0x0000001534157232 */ /* 0x020fe20000000000 */
[----:B------:R-:W-:Y:S01]  /*5b40*/  IADD3 R14, P2, R46, R60, RZ ;  /* 0x0000003c2e0e7210 */ /* 0x000fe20007f5e0ff */
[----:B------:R-:W-:Y:S02]  /*5b50*/  BSSY B1, `(.L_x_22512) ;  /* 0x0000026000017945 */ /* 0x000fe40003800000 */
[----:B------:R-:W-:Y:S01]  /*5b60*/  HFMA2 R20, R53, R20, R21 ;  /* 0x0000001435147231 */ /* 0x000fe20000000015 */
[----:B------:R-:W5:Y:S01]  /*5b70*/  LDG.E.128.CONSTANT R16, desc[UR10][R16.64] ;  /* 0x0000000a10107981 */ /* 0x000f62000c1e9d00 */
[----:B------:R-:W-:Y:S02]  /*5b80*/  LEA R12, P1, R14, R24, 0x1 ;  /* 0x000000180e0c7211 */ /* 0x000fe400078208ff */
[----:B------:R-:W-:-:S04]  /*5b90*/  LEA.HI.X.SX32 R13, R46, R26, 0x1, P2 ;  /* 0x0000001a2e0d7211 */ /* 0x000fc800010f0eff */
[----:B------:R-:W-:Y:S01]  /*5ba0*/  LEA.HI.X R13, R14, R25, R13, 0x1, P1 ;  /* 0x000000190e0d7211 */ /* 0x000fe200008f0c0d */
[----:B------:R-:W-:Y:S06]  /*5bb0*/  @P0 BRA `(.L_x_22513) ;  /* 0x00000000007c0947 */ /* 0x000fec0003800000 */
[C---:B------:R-:W-:Y:S01]  /*5bc0*/  VIADD R14, R34.reuse, 0xfffffffb ;  /* 0xfffffffb220e7836 */ /* 0x040fe20000000000 */
[----:B------:R-:W-:-:S04]  /*5bd0*/  ISETP.GE.AND P3, PT, R34, UR14, PT ;  /* 0x0000000e22007c0c */ /* 0x000fc8000bf66270 */
[----:B------:R-:W-:Y:S02]  /*5be0*/  ISETP.GE.AND P1, PT, R14, UR14, PT ;  /* 0x0000000e0e007c0c */ /* 0x000fe4000bf26270 */
[----:B------:R-:W-:-:S04]  /*5bf0*/  IADD3 R14, R34, -0x4, RZ ;  /* 0xfffffffc220e7810 */ /* 0x000fc80007ffe0ff */
[----:B------:R-:W-:Y:S02]  /*5c00*/  ISETP.GE.AND P2, PT, R14, UR14, PT ;  /* 0x0000000e0e007c0c */ /* 0x000fe4000bf46270 */
[C---:B-----5:R-:W-:Y:S02]  /*5c10*/  PRMT R14, R17.reuse, 0x7632, R14 ;  /* 0x00007632110e7816 */ /* 0x060fe4000000000e */
[----:B------:R-:W-:Y:S02]  /*5c20*/  SEL R17, R17, RZ, !P1 ;  /* 0x000000ff11117207 */ /* 0x000fe40004800000 */
[----:B------:R-:W-:-:S04]  /*5c30*/  SEL R14, R14, RZ, !P2 ;  /* 0x000000ff0e0e7207 */ /* 0x000fc80005000000 */
[----:B------:R-:W-:Y:S01]  /*5c40*/  PRMT R17, R17, 0x5410, R14 ;  /* 0x0000541011117816 */ /* 0x000fe2000000000e */
[----:B------:R-:W-:-:S05]  /*5c50*/  VIADD R14, R34, 0xfffffffd ;  /* 0xfffffffd220e7836 */ /* 0x000fca0000000000 */
[----:B------:R-:W-:Y:S02]  /*5c60*/  ISETP.GE.AND P1, PT, R14, UR14, PT ;  /* 0x0000000e0e007c0c */ /* 0x000fe4000bf26270 */
[----:B------:R-:W-:Y:S02]  /*5c70*/  IADD3 R14, R34, -0x2, RZ ;  /* 0xfffffffe220e7810 */ /* 0x000fe40007ffe0ff */
[----:B------:R-:W-:Y:S02]  /*5c80*/  SEL R15, R18, RZ, !P1 ;  /* 0x000000ff120f7207 */ /* 0x000fe40004800000 */
[----:B------:R-:W-:Y:S02]  /*5c90*/  ISETP.GE.AND P2, PT, R14, UR14, PT ;  /* 0x0000000e0e007c0c */ /* 0x000fe4000bf46270 */
[----:B------:R-:W-:-:S04]  /*5ca0*/  PRMT R14, R18, 0x7632, R14 ;  /* 0x00007632120e7816 */ /* 0x000fc8000000000e */
[----:B------:R-:W-:-:S04]  /*5cb0*/  SEL R14, R14, RZ, !P2 ;  /* 0x000000ff0e0e7207 */ /* 0x000fc80005000000 */
[----:B------:R-:W-:Y:S01]  /*5cc0*/  PRMT R18, R15, 0x5410, R14 ;  /* 0x000054100f127816 */ /* 0x000fe2000000000e */
[C---:B------:R-:W-:Y:S02]  /*5cd0*/  VIADD R14, R34.reuse, 0xffffffff ;  /* 0xffffffff220e7836 */ /* 0x040fe40000000000 */
[----:B------:R-:W-:-:S03]  /*5ce0*/  VIADD R15, R34, 0xfffffff9 ;  /* 0xfffffff9220f7836 */ /* 0x000fc60000000000 */
[----:B------:R-:W-:Y:S02]  /*5cf0*/  ISETP.GE.AND P1, PT, R14, UR14, PT ;  /* 0x0000000e0e007c0c */ /* 0x000fe4000bf26270 */
[----:B------:R-:W-:-:S04]  /*5d00*/  IADD3 R14, R34, -0x6, RZ ;  /* 0xfffffffa220e7810 */ /* 0x000fc80007ffe0ff */
        /* <DEDUP_REMOVED lines=10> */
.L_x_22513:
[----:B------:R-:W-:Y:S05]  /*5db0*/  BSYNC B1 ;  /* 0x0000000000017941 */ /* 0x000fea0003800000 */
.L_x_22512:
[----:B------:R-:W5:Y:S02]  /*5dc0*/  LDG.E.128.CONSTANT R12, desc[UR10][R12.64] ;  /* 0x0000000a0c0c7981 */ /* 0x000f64000c1e9d00 */
[----:B-----5:R-:W-:Y:S01]  /*5dd0*/  HFMA2.MMA R17, R52, R17, -RZ ;  /* 0x0000001134117235 */ /* 0x020fe200001000ff */
[----:B------:R-:W-:Y:S01]  /*5de0*/  BSSY B1, `(.L_x_22514) ;  /* 0x0000023000017945 */ /* 0x000fe20003800000 */
[----:B------:R-:W-:-:S08]  /*5df0*/  HFMA2.MMA R27, R57, R22, R20 ;  /* 0x00000016391b7235 */ /* 0x000fd00000000014 */
[----:B------:R-:W-:Y:S01]  /*5e00*/  HFMA2 R16, R53, R16, R17 ;  /* 0x0000001035107231 */ /* 0x000fe20000000011 */
[----:B------:R-:W-:Y:S06]  /*5e10*/  @P0 BRA `(.L_x_22515) ;  /* 0x00000000007c0947 */ /* 0x000fec0003800000 */
[C---:B------:R-:W-:Y:S02]  /*5e20*/  IADD3 R17, R34.reuse, -0x5, RZ ;  /* 0xfffffffb22117810 */ /* 0x040fe40007ffe0ff */
[C---:B------:R-:W-:Y:S02]  /*5e30*/  ISETP.GE.AND P3, PT, R34.reuse, UR14, PT ;  /* 0x0000000e22007c0c */ /* 0x040fe4000bf66270 */
[----:B------:R-:W-:Y:S01]  /*5e40*/  ISETP.GE.AND P1, PT, R17, UR14, PT ;  /* 0x0000000e11007c0c */ /* 0x000fe2000bf26270 */
[----:B------:R-:W-:-:S03]  /*5e50*/  VIADD R17, R34, 0xfffffffc ;  /* 0xfffffffc22117836 */ /* 0x000fc60000000000 */
[----:B------:R-:W-:Y:S02]  /*5e60*/  SEL R20, R13, RZ, !P1 ;  /* 0x000000ff0d147207 */ /* 0x000fe40004800000 */
[----:B------:R-:W-:Y:S02]  /*5e70*/  ISETP.GE.AND P2, PT, R17, UR14, PT ;  /* 0x0000000e11007c0c */ /* 0x000fe4000bf46270 */
[----:B------:R-:W-:-:S04]  /*5e80*/  PRMT R17, R13, 0x7632, R17 ;  /* 0x000076320d117816 */ /* 0x000fc80000000011 */
[----:B------:R-:W-:-:S04]  /*5e90*/  SEL R17, R17, RZ, !P2 ;  /* 0x000000ff11117207 */ /* 0x000fc80005000000 */
[----:B------:R-:W-:Y:S02]  /*5ea0*/  PRMT R13, R20, 0x5410, R17 ;  /* 0x00005410140d7816 */ /* 0x000fe40000000011 */
[----:B------:R-:W-:-:S04]  /*5eb0*/  IADD3 R17, R34, -0x3, RZ ;  /* 0xfffffffd22117810 */ /* 0x000fc80007ffe0ff */
[----:B------:R-:W-:Y:S01]  /*5ec0*/  ISETP.GE.AND P1, PT, R17, UR14, PT ;  /* 0x0000000e11007c0c */ /* 0x000fe2000bf26270 */
[----:B------:R-:W-:-:S05]  /*5ed0*/  VIADD R17, R34, 0xfffffffe ;  /* 0xfffffffe22117836 */ /* 0x000fca0000000000 */
[----:B------:R-:W-:Y:S02]  /*5ee0*/  ISETP.GE.AND P2, PT, R17, UR14, PT ;  /* 0x0000000e11007c0c */ /* 0x000fe4000bf46270 */
[C---:B------:R-:W-:Y:S02]  /*5ef0*/  PRMT R17, R14.reuse, 0x7632, R17 ;  /* 0x000076320e117816 */ /* 0x040fe40000000011 */
        /* <DEDUP_REMOVED lines=8> */
[----:B------:R-:W-:Y:S02]  /*5f80*/  PRMT R17, R15, 0x7632, R17 ;  /* 0x000076320f117816 */ /* 0x000fe40000000011 */
[----:B------:R-:W-:Y:S02]  /*5f90*/  IADD3 R15, R34, -0x7, RZ ;  /* 0xfffffff9220f7810 */ /* 0x000fe40007ffe0ff */
[----:B------:R-:W-:Y:S02]  /*5fa0*/  SEL R17, R17, RZ, !P3 ;  /* 0x000000ff11117207 */ /* 0x000fe40005800000 */
[----:B------:R-:W-:-:S02]  /*5fb0*/  ISETP.GE.AND P1, PT, R15, UR14, PT ;  /* 0x0000000e0f007c0c */ /* 0x000fc4000bf26270 */
[--C-:B------:R-:W-:Y:S02]  /*5fc0*/  PRMT R15, R20, 0x5410, R17.reuse ;  /* 0x00005410140f7816 */ /* 0x100fe40000000011 */
[C---:B------:R-:W-:Y:S02]  /*5fd0*/  PRMT R17, R12.reuse, 0x7632, R17 ;  /* 0x000076320c117816 */ /* 0x040fe40000000011 */
[----:B------:R-:W-:Y:S02]  /*5fe0*/  SEL R12, R12, RZ, !P1 ;  /* 0x000000ff0c0c7207 */ /* 0x000fe40004800000 */
[----:B------:R-:W-:-:S04]  /*5ff0*/  SEL R17, R17, RZ, !P2 ;  /* 0x000000ff11117207 */ /* 0x000fc80005000000 */
[----:B------:R-:W-:-:S07]  /*6000*/  PRMT R12, R12, 0x5410, R17 ;  /* 0x000054100c0c7816 */ /* 0x000fce0000000011 */
.L_x_22515:
[----:B------:R-:W-:Y:S05]  /*6010*/  BSYNC B1 ;  /* 0x0000000000017941 */ /* 0x000fea0003800000 */
.L_x_22514:
[----:B------:R-:W-:-:S06]  /*6020*/  HMUL2 R13, R52, R13 ;  /* 0x0000000d340d7232 */ /* 0x000fcc0000000000 */
[----:B------:R-:W-:Y:S01]  /*6030*/  HFMA2.MMA R13, R53, R12, R13 ;  /* 0x0000000c350d7235 */ /* 0x000fe2000000000d */
[----:B------:R-:W-:-:S04]  /*6040*/  IADD3 R12, P1, R45, R60, RZ ;  /* 0x0000003c2d0c7210 */ /* 0x000fc80007f3e0ff */
[C---:B------:R-:W-:Y:S02]  /*6050*/  LEA R20, P2, R12.reuse, R24, 0x1 ;  /* 0x000000180c147211 */ /* 0x040fe400078408ff */
[----:B------:R-:W-:Y:S01]  /*6060*/  LEA.HI.X.SX32 R17, R45, R26, 0x1, P1 ;  /* 0x0000001a2d117211 */ /* 0x000fe200008f0eff */
[----:B------:R-:W-:Y:S02]  /*6070*/  BSSY B1, `(.L_x_22516) ;  /* 0x0000026000017945 */ /* 0x000fe40003800000 */
[----:B------:R-:W-:Y:S01]  /*6080*/  HFMA2 R14, R57, R14, R13 ;  /* 0x0000000e390e7231 */ /* 0x000fe2000000000d */
[----:B------:R-:W-:Y:S01]  /*6090*/  LEA.HI.X R21, R12, R25, R17, 0x1, P2 ;  /* 0x000000190c157211 */ /* 0x000fe200010f0c11 */
[----:B------:R-:W-:Y:S01]  /*60a0*/  HFMA2 R12, R54, R23, R27 ;  /* 0x00000017360c7231 */ /* 0x000fe2000000001b */
[----:B------:R-:W-:-:S04]  /*60b0*/  HFMA2.MMA R27, R57, R18, R16 ;  /* 0x00000012391b7235 */ /* 0x000fc80000000010 */
[----:B------:R-:W5:Y:S01]  /*60c0*/  LDG.E.128.CONSTANT R20, desc[UR10][R20.64] ;  /* 0x0000000a14147981 */ /* 0x000f62000c1e9d00 */
[----:B------:R-:W-:Y:S06]  /*60d0*/  @P0 BRA `(.L_x_22517) ;  /* 0x00000000007c0947 */ /* 0x000fec0003800000 */
[C---:B------:R-:W-:Y:S01]  /*60e0*/  VIADD R13, R34.reuse, 0xfffffffb ;  /* 0xfffffffb220d7836 */ /* 0x040fe20000000000 */
[C---:B------:R-:W-:Y:S01]  /*60f0*/  ISETP.GE.AND P3, PT, R34.reuse, UR14, PT ;  /* 0x0000000e22007c0c */ /* 0x040fe2000bf66270 */
[----:B------:R-:W-:-:S03]  /*6100*/  VIADD R17, R34, 0xfffffff9 ;  /* 0xfffffff922117836 */ /* 0x000fc60000000000 */
        /* <DEDUP_REMOVED lines=20> */
[----:B------:R-:W-:Y:S02]  /*6250*/  PRMT R13, R23, 0x7632, R13 ;  /* 0x00007632170d7816 */ /* 0x000fe4000000000d */
[----:B------:R-:W-:-:S02]  /*6260*/  ISETP.GE.AND P1, PT, R17, UR14, PT ;  /* 0x0000000e11007c0c */ /* 0x000fc4000bf26270 */
[----:B------:R-:W-:-:S04]  /*6270*/  SEL R13, R13, RZ, !P3 ;  /* 0x000000ff0d0d7207 */ /* 0x000fc80005800000 */
[--C-:B------:R-:W-:Y:S02]  /*6280*/  PRMT R23, R16, 0x5410, R13.reuse ;  /* 0x0000541010177816 */ /* 0x100fe4000000000d */
[C---:B------:R-:W-:Y:S02]  /*6290*/  PRMT R13, R20.reuse, 0x7632, R13 ;  /* 0x00007632140d7816 */ /* 0x040fe4000000000d */
[----:B------:R-:W-:Y:S02]  /*62a0*/  SEL R20, R20, RZ, !P1 ;  /* 0x000000ff14147207 */ /* 0x000fe40004800000 */
[----:B------:R-:W-:-:S04]  /*62b0*/  SEL R13, R13, RZ, !P2 ;  /* 0x000000ff0d0d7207 */ /* 0x000fc80005000000 */
[----:B------:R-:W-:-:S07]  /*62c0*/  PRMT R20, R20, 0x5410, R13 ;  /* 0x0000541014147816 */ /* 0x000fce000000000d */
.L_x_22517:
[----:B------:R-:W-:Y:S05]  /*62d0*/  BSYNC B1 ;  /* 0x0000000000017941 */ /* 0x000fea0003800000 */
.L_x_22516:
[C---:B------:R-:W-:Y:S01]  /*62e0*/  IADD3 R13, P1, R44.reuse, R60, RZ ;  /* 0x0000003c2c0d7210 */ /* 0x040fe20007f3e0ff */
[----:B------:R-:W-:Y:S01]  /*62f0*/  HFMA2.MMA R14, R54, R15, R14 ;  /* 0x0000000f360e7235 */ /* 0x000fe2000000000e */
[--C-:B------:R-:W-:Y:S02]  /*6300*/  HADD2.F32 R16, -RZ, R12.reuse.H0_H0 ;  /* 0x2000000cff107230 */ /* 0x100fe40000004100 */
[----:B------:R-:W-:Y:S02]  /*6310*/  HFMA2 R27, R54, R19, R27 ;  /* 0x00000013361b7231 */ /* 0x000fe4000000001b */
[----:B------:R-:W-:Y:S01]  /*6320*/  HADD2.F32 R15, -RZ, R12.H1_H1 ;  /* 0x3000000cff0f7230 */ /* 0x000fe20000004100 */
[C---:B------:R-:W-:Y:S01]  /*6330*/  LEA R12, P2, R13.reuse, R24, 0x1 ;  /* 0x000000180d0c7211 */ /* 0x040fe200078408ff */
[----:B-----5:R-:W-:Y:S01]  /*6340*/  HMUL2 R21, R52, R21 ;  /* 0x0000001534157232 */ /* 0x020fe20000000000 */
[----:B------:R-:W-:Y:S01]  /*6350*/  LEA.HI.X.SX32 R18, R44, R26, 0x1, P1 ;  /* 0x0000001a2c127211 */ /* 0x000fe200008f0eff */
[----:B------:R-:W-:Y:S01]  /*6360*/  BSSY B1, `(.L_x_22518) ;  /* 0x000002b000017945 */ /* 0x000fe20003800000 */
[----:B------:R-:W-:Y:S01]  /*6370*/  FADD.FTZ R16, R16, R15 ;  /* 0x0000000f10107221 */ /* 0x000fe20000010000 */
[----:B------:R-:W-:Y:S01]  /*6380*/  HADD2.F32 R17, -RZ, R27.H0_H0 ;  /* 0x2000001bff117230 */ /* 0x000fe20000004100 */
[----:B------:R-:W-:Y:S01]  /*6390*/  LEA.HI.X R13, R13, R25, R18, 0x1, P2 ;  /* 0x000000190d0d7211 */ /* 0x000fe200010f0c12 */
[--C-:B------:R-:W-:Y:S01]  /*63a0*/  HADD2.F32 R18, -RZ, R14.reuse.H0_H0 ;  /* 0x2000000eff127230 */ /* 0x100fe20000004100 */
[----:B------:R-:W-:Y:S01]  /*63b0*/  HFMA2.MMA R21, R53, R20, R21 ;  /* 0x0000001435157235 */ /* 0x000fe20000000015 */
[----:B------:R-:W-:-:S02]  /*63c0*/  HADD2.F32 R19, -RZ, R14.H1_H1 ;  /* 0x3000000eff137230 */ /* 0x000fc40000004100 */
[----:B------:R-:W-:Y:S01]  /*63d0*/  HADD2.F32 R20, -RZ, R27.H1_H1 ;  /* 0x3000001bff147230 */ /* 0x000fe20000004100 */
[----:B------:R-:W5:Y:S06]  /*63e0*/  LDG.E.128.CONSTANT R12, desc[UR10][R12.64] ;  /* 0x0000000a0c0c7981 */ /* 0x000f6c000c1e9d00 */
[----:B------:R-:W-:-:S06]  /*63f0*/  HFMA2 R21, R57, R22, R21 ;  /* 0x0000001639157231 */ /* 0x000fcc0000000015 */
[----:B------:R-:W-:Y:S01]  /*6400*/  HFMA2.MMA R23, R54, R23, R21 ;  /* 0x0000001736177235 */ /* 0x000fe20000000015 */
[----:B------:R-:W-:Y:S10]  /*6410*/  @P0 BRA `(.L_x_22519) ;  /* 0x00000000007c0947 */ /* 0x000ff40003800000 */
[----:B------:R-:W-:-:S04]  /*6420*/  IADD3 R21, R34, -0x5, RZ ;  /* 0xfffffffb22157810 */ /* 0x000fc80007ffe0ff */
[----:B------:R-:W-:Y:S01]  /*6430*/  ISETP.GE.AND P1, PT, R21, UR14, PT ;  /* 0x0000000e15007c0c */ /* 0x000fe2000bf26270 */
[----:B------:R-:W-:-:S03]  /*6440*/  VIADD R21, R34, 0xfffffffc ;  /* 0xfffffffc22157836 */ /* 0x000fc60000000000 */
[----:B-----5:R-:W-:Y:S02]  /*6450*/  SEL R22, R13, RZ, !P1 ;  /* 0x000000ff0d167207 */ /* 0x020fe40004800000 */
        /* <DEDUP_REMOVED lines=26> */
[----:B------:R-:W-:-:S07]  /*6600*/  PRMT R12, R12, 0x5410, R21 ;  /* 0x000054100c0c7816 */ /* 0x000fce0000000015 */
.L_x_22519:
[----:B------:R-:W-:Y:S05]  /*6610*/  BSYNC B1 ;  /* 0x0000000000017941 */ /* 0x000fea0003800000 */
.L_x_22518:
[----:B-----5:R-:W-:Y:S02]  /*6620*/  HMUL2 R13, R52, R13 ;  /* 0x0000000d340d7232 */ /* 0x020fe40000000000 */
[----:B------:R-:W-:Y:S01]  /*6630*/  FADD.FTZ R18, R18, R19 ;  /* 0x0000001312127221 */ /* 0x000fe20000010000 */
[----:B------:R-:W-:Y:S01]  /*6640*/  FADD.FTZ R17, R17, R20 ;  /* 0x0000001411117221 */ /* 0x000fe20000010000 */
[----:B------:R-:W-:Y:S01]  /*6650*/  FADD.FTZ R11, R16, R11 ;  /* 0x0000000b100b7221 */ /* 0x000fe20000010000 */
[----:B------:R-:W-:Y:S02]  /*6660*/  HFMA2 R13, R53, R12, R13 ;  /* 0x0000000c350d7231 */ /* 0x000fe4000000000d */
[----:B------:R-:W-:Y:S01]  /*6670*/  FADD.FTZ R9, R18, R9 ;  /* 0x0000000912097221 */ /* 0x000fe20000010000 */
[--C-:B------:R-:W-:Y:S02]  /*6680*/  HADD2.F32 R18, -RZ, R23.reuse.H0_H0 ;  /* 0x20000017ff127230 */ /* 0x100fe40000004100 */
[----:B------:R-:W-:Y:S01]  /*6690*/  FADD.FTZ R10, R17, R10 ;  /* 0x0000000a110a7221 */ /* 0x000fe20000010000 */
[----:B------:R-:W-:Y:S01]  /*66a0*/  HADD2.F32 R23, -RZ, R23.H1_H1 ;  /* 0x30000017ff177230 */ /* 0x000fe20000004100 */
[-C--:B------:R-:W-:Y:S01]  /*66b0*/  IADD3 R17, P5, R42, R60.reuse, RZ ;  /* 0x0000003c2a117210 */ /* 0x080fe20007fbe0ff */
[----:B------:R-:W-:Y:S01]  /*66c0*/  HFMA2.MMA R27, R57, R14, R13 ;  /* 0x0000000e391b7235 */ /* 0x000fe2000000000d */
[----:B------:R-:W-:-:S02]  /*66d0*/  IADD3 R14, P6, R43, R60, RZ ;  /* 0x0000003c2b0e7210 */ /* 0x000fc40007fde0ff */
[----:B------:R-:W-:Y:S01]  /*66e0*/  FADD.FTZ R23, R18, R23 ;  /* 0x0000001712177221 */ /* 0x000fe20000010000 */
[----:B------:R-:W-:Y:S02]  /*66f0*/  LEA.HI.X.SX32 R22, R42, R26, 0x1, P5 ;  /* 0x0000001a2a167211 */ /* 0x000fe400028f0eff */
[----:B------:R-:W-:Y:S01]  /*6700*/  LEA R20, P4, R14, R24, 0x1 ;  /* 0x000000180e147211 */ /* 0x000fe200078808ff */
[----:B------:R-:W-:Y:S01]  /*6710*/  FADD.FTZ R8, R23, R8 ;  /* 0x0000000817087221 */ /* 0x000fe20000010000 */
[----:B------:R-:W-:Y:S02]  /*6720*/  IADD3 R12, P3, R41, R60, RZ ;  /* 0x0000003c290c7210 */ /* 0x000fe40007f7e0ff */
[----:B------:R-:W-:Y:S01]  /*6730*/  HFMA2 R27, R54, R15, R27 ;  /* 0x0000000f361b7231 */ /* 0x000fe2000000001b */
[----:B------:R-:W-:Y:S02]  /*6740*/  LEA.HI.X.SX32 R15, R43, R26, 0x1, P6 ;  /* 0x0000001a2b0f7211 */ /* 0x000fe400030f0eff */
[----:B------:R-:W-:-:S02]  /*6750*/  LEA R18, P6, R17, R24, 0x1 ;  /* 0x0000001811127211 */ /* 0x000fc400078c08ff */
[-C--:B------:R-:W-:Y:S01]  /*6760*/  LEA.HI.X R21, R14, R25.reuse, R15, 0x1, P4 ;  /* 0x000000190e157211 */ /* 0x080fe200020f0c0f */
[--C-:B------:R-:W-:Y:S01]  /*6770*/  HADD2.F32 R56, -RZ, R27.reuse.H0_H0 ;  /* 0x2000001bff387230 */ /* 0x100fe20000004100 */
[----:B------:R-:W-:Y:S01]  /*6780*/  LEA.HI.X R19, R17, R25, R22, 0x1, P6 ;  /* 0x0000001911137211 */ /* 0x000fe200030f0c16 */
[----:B------:R-:W-:Y:S01]  /*6790*/  HADD2.F32 R27, -RZ, R27.H1_H1 ;  /* 0x3000001bff1b7230 */ /* 0x000fe20000004100 */
[-C--:B------:R-:W-:Y:S02]  /*67a0*/  IADD3 R16, P1, R40, R60.reuse, RZ ;  /* 0x0000003c28107210 */ /* 0x080fe40007f3e0ff */
[----:B------:R-:W5:Y:S01]  /*67b0*/  LDG.E.128.CONSTANT R20, desc[UR10][R20.64] ;  /* 0x0000000a14147981 */ /* 0x000f62000c1e9d00 */
[----:B------:R-:W-:Y:S01]  /*67c0*/  IADD3 R13, P2, R39, R60, RZ ;  /* 0x0000003c270d7210 */ /* 0x000fe20007f5e0ff */
[----:B------:R-:W-:Y:S01]  /*67d0*/  BSSY B1, `(.L_x_22520) ;  /* 0x0000025000017945 */ /* 0x000fe20003800000 */
[----:B------:R-:W-:Y:S01]  /*67e0*/  LEA R60, P4, R12, R24, 0x1 ;  /* 0x000000180c3c7211 */ /* 0x000fe200078808ff */
[----:B------:R-:W-:Y:S01]  /*67f0*/  FADD.FTZ R56, R56, R27 ;  /* 0x0000001b38387221 */ /* 0x000fe20000010000 */
[----:B------:R-:W-:-:S04]  /*6800*/  LEA.HI.X.SX32 R14, R41, R26, 0x1, P3 ;  /* 0x0000001a290e7211 */ /* 0x000fc800018f0eff */
[----:B------:R-:W-:Y:S01]  /*6810*/  LEA.HI.X R61, R12, R25, R14, 0x1, P4 ;  /* 0x000000190c3d7211 */ /* 0x000fe200020f0c0e */
[----:B------:R-:W-:Y:S06]  /*6820*/  @P0 BRA `(.L_x_22521) ;  /* 0x00000000007c0947 */ /* 0x000fec0003800000 */
[C---:B------:R-:W-:Y:S01]  /*6830*/  VIADD R12, R34.reuse, 0xfffffffb ;  /* 0xfffffffb220c7836 */ /* 0x040fe20000000000 */
[C---:B------:R-:W-:Y:S01]  /*6840*/  ISETP.GE.AND P5, PT, R34.reuse, UR14, PT ;  /* 0x0000000e22007c0c */ /* 0x040fe2000bfa6270 */
[----:B------:R-:W-:-:S03]  /*6850*/  VIADD R14, R34, 0xfffffff9 ;  /* 0xfffffff9220e7836 */ /* 0x000fc60000000000 */
        /* <DEDUP_REMOVED lines=28> */
.L_x_22521:
[----:B------:R-:W-:Y:S05]  /*6a20*/  BSYNC B1 ;  /* 0x0000000000017941 */ /* 0x000fea0003800000 */
.L_x_22520:
[----:B------:R-:W-:Y:S02]  /*6a30*/  LEA R12, P3, R13, R24, 0x1 ;  /* 0x000000180d0c7211 */ /* 0x000fe400078608ff */
[----:B------:R-:W-:Y:S02]  /*6a40*/  LEA.HI.X.SX32 R14, R39, R26, 0x1, P2 ;  /* 0x0000001a270e7211 */ /* 0x000fe400010f0eff */
[----:B------:R-:W-:Y:S02]  /*6a50*/  LEA R24, P2, R16, R24, 0x1 ;  /* 0x0000001810187211 */ /* 0x000fe400078408ff */
[----:B------:R-:W-:Y:S02]  /*6a60*/  LEA.HI.X R13, R13, R25, R14, 0x1, P3 ;  /* 0x000000190d0d7211 */ /* 0x000fe400018f0c0e */
[----:B------:R-:W-:-:S04]  /*6a70*/  LEA.HI.X.SX32 R26, R40, R26, 0x1, P1 ;  /* 0x0000001a281a7211 */ /* 0x000fc800008f0eff */
[----:B------:R-:W-:Y:S01]  /*6a80*/  LEA.HI.X R25, R16, R25, R26, 0x1, P2 ;  /* 0x0000001910197211 */ /* 0x000fe200010f0c1a */
[----:B------:R-:W5:Y:S02]  /*6a90*/  LDG.E.128.CONSTANT R12, desc[UR10][R12.64] ;  /* 0x0000000a0c0c7981 */ /* 0x000f64000c1e9d00 */
[----:B-----5:R-:W-:Y:S02]  /*6aa0*/  HMUL2 R21, R52, R21 ;  /* 0x0000001534157232 */ /* 0x020fe40000000000 */
[----:B------:R-:W-:Y:S01]  /*6ab0*/  FADD.FTZ R7, R56, R7 ;  /* 0x0000000738077221 */ /* 0x000fe20000010000 */
[----:B------:R-:W5:Y:S03]  /*6ac0*/  LDG.E.128.CONSTANT R16, desc[UR10][R18.64] ;  /* 0x0000000a12107981 */ /* 0x000f66000c1e9d00 */
[----:B------:R-:W-:Y:S01]  /*6ad0*/  HFMA2.MMA R21, R53, R20, R21 ;  /* 0x0000001435157235 */ /* 0x000fe20000000015 */
[----:B------:R-:W-:Y:S09]  /*6ae0*/  BSSY B1, `(.L_x_22522) ;  /* 0x0000022000017945 */ /* 0x000ff20003800000 */
[----:B------:R-:W-:Y:S01]  /*6af0*/  HFMA2 R27, R57, R22, R21 ;  /* 0x00000016391b7231 */ /* 0x000fe20000000015 */
[----:B------:R-:W-:Y:S06]  /*6b00*/  @P0 BRA `(.L_x_22523) ;  /* 0x00000000007c0947 */ /* 0x000fec0003800000 */
        /* <DEDUP_REMOVED lines=31> */
.L_x_22523:
[----:B------:R-:W-:Y:S05]  /*6d00*/  BSYNC B1 ;  /* 0x0000000000017941 */ /* 0x000fea0003800000 */
.L_x_22522:
[----:B-----5:R-:W-:Y:S01]  /*6d10*/  HMUL2 R20, R52, R17 ;  /* 0x0000001134147232 */ /* 0x020fe20000000000 */
[----:B------:R-:W-:-:S03]  /*6d20*/  HFMA2.MMA R17, R54, R23, R27 ;  /* 0x0000001736117235 */ /* 0x000fc6000000001b */
[----:B------:R-:W-:Y:S02]  /*6d30*/  HFMA2 R16, R53, R16, R20 ;  /* 0x0000001035107231 */ /* 0x000fe40000000014 */
[----:B------:R0:W5:Y:S01]  /*6d40*/  LDG.E.128.CONSTANT R20, desc[UR10][R60.64] ;  /* 0x0000000a3c147981 */ /* 0x000162000c1e9d00 */
[----:B------:R-:W-:Y:S04]  /*6d50*/  BSSY B1, `(.L_x_22524) ;  /* 0x0000021000017945 */ /* 0x000fe80003800000 */
[----:B------:R-:W-:Y:S05]  /*6d60*/  @P0 BRA `(.L_x_22525) ;  /* 0x00000000007c0947 */ /* 0x000fea0003800000 */
        /* <DEDUP_REMOVED lines=31> */
.L_x_22525:
[----:B------:R-:W-:Y:S05]  /*6f60*/  BSYNC B1 ;  /* 0x0000000000017941 */ /* 0x000fea0003800000 */
.L_x_22524:
[----:B------:R-:W5:Y:S02]  /*6f70*/  LDG.E.128.CONSTANT R24, desc[UR10][R24.64] ;  /* 0x0000000a18187981 */ /* 0x000f64000c1e9d00 */
[----:B-----5:R-:W-:-:S06]  /*6f80*/  HMUL2 R21, R52, R21 ;  /* 0x0000001534157232 */ /* 0x020fcc0000000000 */
[----:B------:R-:W-:Y:S01]  /*6f90*/  HFMA2.MMA R21, R53, R20, R21 ;  /* 0x0000001435157235 */ /* 0x000fe20000000015 */
[----:B------:R-:W-:Y:S01]  /*6fa0*/  BSSY B1, `(.L_x_22526) ;  /* 0x0000023000017945 */ /* 0x000fe20003800000 */
[----:B------:R-:W-:-:S06]  /*6fb0*/  HFMA2 R16, R57, R18, R16 ;  /* 0x0000001239107231 */ /* 0x000fcc0000000010 */
[----:B------:R-:W-:Y:S01]  /*6fc0*/  HFMA2.MMA R22, R57, R22, R21 ;  /* 0x0000001639167235 */ /* 0x000fe20000000015 */
[----:B------:R-:W-:Y:S10]  /*6fd0*/  @P0 BRA `(.L_x_22527) ;  /* 0x00000000007c0947 */ /* 0x000ff40003800000 */
[----:B------:R-:W-:Y:S02]  /*6fe0*/  IADD3 R18, R34, -0x5, RZ ;  /* 0xfffffffb22127810 */ /* 0x000fe40007ffe0ff */
[----:B------:R-:W-:Y:S02]  /*6ff0*/  PRMT R20, R26, 0x7632, R20 ;  /* 0x000076321a147816 */ /* 0x000fe40000000014 */
[----:B------:R-:W-:Y:S01]  /*7000*/  ISETP.GE.AND P1, PT, R18, UR14, PT ;  /* 0x0000000e12007c0c */ /* 0x000fe2000bf26270 */
[----:B------:R-:W-:-:S05]  /*7010*/  VIADD R18, R34, 0xfffffffc ;  /* 0xfffffffc22127836 */ /* 0x000fca0000000000 */
[----:B------:R-:W-:Y:S02]  /*7020*/  ISETP.GE.AND P2, PT, R18, UR14, PT ;  /* 0x0000000e12007c0c */ /* 0x000fe4000bf46270 */
[----:B------:R-:W-:-:S04]  /*7030*/  IADD3 R18, R34, -0x3, RZ ;  /* 0xfffffffd22127810 */ /* 0x000fc80007ffe0ff */
        /* <DEDUP_REMOVED lines=10> */
[----:B------:R-:W-:Y:S02]  /*70e0*/  ISETP.GE.AND P4, PT, R34, UR14, PT ;  /* 0x0000000e22007c0c */ /* 0x000fe4000bf86270 */
[----:B------:R-:W-:Y:S01]  /*70f0*/  ISETP.GE.AND P3, PT, R18, UR14, PT ;  /* 0x0000000e12007c0c */ /* 0x000fe2000bf66270 */
[----:B------:R-:W-:Y:S01]  /*7100*/  VIADD R18, R34, 0xfffffffa ;  /* 0xfffffffa22127836 */ /* 0x000fe20000000000 */
[----:B------:R-:W-:-:S04]  /*7110*/  PRMT R26, R21, 0x5410, R20 ;  /* 0x00005410151a7816 */ /* 0x000fc80000000014 */
[----:B------:R-:W-:Y:S02]  /*7120*/  ISETP.GE.AND P2, PT, R18, UR14, PT ;  /* 0x0000000e12007c0c */ /* 0x000fe4000bf46270 */
[----:B------:R-:W-:-:S04]  /*7130*/  IADD3 R18, R34, -0x7, RZ ;  /* 0xfffffff922127810 */ /* 0x000fc80007ffe0ff */
[----:B------:R-:W-:Y:S02]  /*7140*/  ISETP.GE.AND P1, PT, R18, UR14, PT ;  /* 0x0000000e12007c0c */ /* 0x000fe4000bf26270 */
        /* <DEDUP_REMOVED lines=8> */
.L_x_22527:
[----:B------:R-:W-:Y:S05]  /*71d0*/  BSYNC B1 ;  /* 0x0000000000017941 */ /* 0x000fea0003800000 */
.L_x_22526:
[----:B------:R-:W-:Y:S01]  /*71e0*/  HMUL2 R25, R52, R25 ;  /* 0x0000001934197232 */ /* 0x000fe20000000000 */
[----:B------:R-:W-:Y:S01]  /*71f0*/  HFMA2.MMA R22, R54, R23, R22 ;  /* 0x0000001736167235 */ /* 0x000fe20000000016 */
[----:B------:R-:W-:Y:S02]  /*7200*/  HFMA2 R19, R54, R19, R16 ;  /* 0x0000001336137231 */ /* 0x000fe40000000010 */
[----:B------:R-:W-:Y:S02]  /*7210*/  HADD2.F32 R16, -RZ, R17.H0_H0 ;  /* 0x20000011ff107230 */ /* 0x000fe40000004100 */
[----:B------:R-:W-:Y:S02]  /*7220*/  HFMA2 R25, R53, R24, R25 ;  /* 0x0000001835197231 */ /* 0x000fe40000000019 */
[----:B------:R-:W-:Y:S01]  /*7230*/  HADD2.F32 R17, -RZ, R17.H1_H1 ;  /* 0x30000011ff117230 */ /* 0x000fe20000004100 */
[----:B------:R-:W-:Y:S01]  /*7240*/  BSSY B1, `(.L_x_22528) ;  /* 0x0000031000017945 */ /* 0x000fe20003800000 */
[----:B------:R-:W-:-:S02]  /*7250*/  HADD2.F32 R18, -RZ, R19.H0_H0 ;  /* 0x20000013ff127230 */ /* 0x000fc40000004100 */
[----:B------:R-:W-:Y:S01]  /*7260*/  HADD2.F32 R19, -RZ, R19.H1_H1 ;  /* 0x30000013ff137230 */ /* 0x000fe20000004100 */
[----:B------:R-:W-:Y:S01]  /*7270*/  HFMA2.MMA R25, R57, R26, R25 ;  /* 0x0000001a39197235 */ /* 0x000fe20000000019 */
[--C-:B------:R-:W-:Y:S02]  /*7280*/  HADD2.F32 R20, -RZ, R22.reuse.H0_H0 ;  /* 0x20000016ff147230 */ /* 0x100fe40000004100 */
[----:B------:R-:W-:Y:S01]  /*7290*/  FADD.FTZ R17, R16, R17 ;  /* 0x0000001110117221 */ /* 0x000fe20000010000 */
[----:B------:R-:W-:Y:S02]  /*72a0*/  HADD2.F32 R21, -RZ, R22.H1_H1 ;  /* 0x30000016ff157230 */ /* 0x000fe40000004100 */
[----:B------:R-:W-:Y:S01]  /*72b0*/  FADD.FTZ R18, R18, R19 ;  /* 0x0000001312127221 */ /* 0x000fe20000010000 */
[----:B------:R-:W-:Y:S02]  /*72c0*/  FADD.FTZ R6, R17, R6 ;  /* 0x0000000611067221 */ /* 0x000fe40000010000 */
[----:B------:R-:W-:Y:S01]  /*72d0*/  FADD.FTZ R21, R20, R21 ;  /* 0x0000001514157221 */ /* 0x000fe20000010000 */
[----:B------:R-:W-:Y:S01]  /*72e0*/  FADD.FTZ R5, R18, R5 ;  /* 0x0000000512057221 */ /* 0x000fe20000010000 */
[----:B------:R-:W-:-:S02]  /*72f0*/  HFMA2 R25, R54, R27, R25 ;  /* 0x0000001b36197231 */ /* 0x000fc40000000019 */
[----:B------:R-:W-:-:S03]  /*7300*/  FADD.FTZ R4, R21, R4 ;  /* 0x0000000415047221 */ /* 0x000fc60000010000 */
[--C-:B------:R-:W-:Y:S02]  /*7310*/  HADD2.F32 R22, -RZ, R25.reuse.H0_H0 ;  /* 0x20000019ff167230 */ /* 0x100fe40000004100 */
[----:B------:R-:W-:-:S05]  /*7320*/  HADD2.F32 R25, -RZ, R25.H1_H1 ;  /* 0x30000019ff197230 */ /* 0x000fca0000004100 */
[----:B------:R-:W-:-:S04]  /*7330*/  FADD.FTZ R22, R22, R25 ;  /* 0x0000001916167221 */ /* 0x000fc80000010000 */
[----:B------:R-:W-:Y:S01]  /*7340*/  FADD.FTZ R37, R22, R37 ;  /* 0x0000002516257221 */ /* 0x000fe20000010000 */
[----:B------:R-:W-:Y:S06]  /*7350*/  @P0 BRA `(.L_x_22529) ;  /* 0x00000000007c0947 */ /* 0x000fec0003800000 */
[C---:B------:R-:W-:Y:S01]  /*7360*/  VIADD R16, R34.reuse, 0xfffffff9 ;  /* 0xfffffff922107836 */ /* 0x040fe20000000000 */
[C---:B------:R-:W-:Y:S01]  /*7370*/  IADD3 R17, R34.reuse, -0x6, RZ ;  /* 0xfffffffa22117810 */ /* 0x040fe20007ffe0ff */
[C---:B------:R-:W-:Y:S01]  /*7380*/  VIADD R18, R34.reuse, 0xfffffffb ;  /* 0xfffffffb22127836 */ /* 0x040fe20000000000 */
[----:B------:R-:W-:Y:S01]  /*7390*/  PRMT R20, R15, 0x7632, R20 ;  /* 0x000076320f147816 */ /* 0x000fe20000000014 */
[C---:B------:R-:W-:Y:S01]  /*73a0*/  VIADD R19, R34.reuse, 0xffffffff ;  /* 0xffffffff22137836 */ /* 0x040fe20000000000 */
[----:B------:R-:W-:Y:S01]  /*73b0*/  ISETP.GE.AND P2, PT, R17, UR14, PT ;  /* 0x0000000e11007c0c */ /* 0x000fe2000bf46270 */
[----:B------:R-:W-:Y:S01]  /*73c0*/  VIADD R17, R34, 0xfffffffd ;  /* 0xfffffffd22117836 */ /* 0x000fe20000000000 */
[----:B------:R-:W-:Y:S02]  /*73d0*/  ISETP.GE.AND P6, PT, R16, UR14, PT ;  /* 0x0000000e10007c0c */ /* 0x000fe4000bfc6270 */
[----:B------:R-:W-:Y:S02]  /*73e0*/  IADD3 R16, R34, -0x4, RZ ;  /* 0xfffffffc22107810 */ /* 0x000fe40007ffe0ff */
[----:B------:R-:W-:-:S02]  /*73f0*/  ISETP.GE.AND P5, PT, R18, UR14, PT ;  /* 0x0000000e12007c0c */ /* 0x000fc4000bfa6270 */
[----:B------:R-:W-:Y:S02]  /*7400*/  IADD3 R18, R34, -0x2, RZ ;  /* 0xfffffffe22127810 */ /* 0x000fe40007ffe0ff */
[----:B------:R-:W-:Y:S02]  /*7410*/  ISETP.GE.AND P1, PT, R16, UR14, PT ;  /* 0x0000000e10007c0c */ /* 0x000fe4000bf26270 */
[----:B------:R-:W-:Y:S02]  /*7420*/  ISETP.GE.AND P4, PT, R17, UR14, PT ;  /* 0x0000000e11007c0c */ /* 0x000fe4000bf86270 */
[----:B------:R-:W-:Y:S02]  /*7430*/  ISETP.GE.AND P3, PT, R19, UR14, PT ;  /* 0x0000000e13007c0c */ /* 0x000fe4000bf66270 */
[C---:B------:R-:W-:Y:S02]  /*7440*/  PRMT R16, R12.reuse, 0x7632, R16 ;  /* 0x000076320c107816 */ /* 0x040fe40000000010 */
[----:B------:R-:W-:-:S02]  /*7450*/  SEL R17, R12, RZ, !P6 ;  /* 0x000000ff0c117207 */ /* 0x000fc40007000000 */
[----:B------:R-:W-:Y:S02]  /*7460*/  ISETP.GE.AND P0, PT, R18, UR14, PT ;  /* 0x0000000e12007c0c */ /* 0x000fe4000bf06270 */
[----:B------:R-:W-:Y:S02]  /*7470*/  ISETP.GE.AND P6, PT, R34, UR14, PT ;  /* 0x0000000e22007c0c */ /* 0x000fe4000bfc6270 */
[C---:B------:R-:W-:Y:S02]  /*7480*/  PRMT R12, R13.reuse, 0x7632, R12 ;  /* 0x000076320d0c7816 */ /* 0x040fe4000000000c */
[C---:B------:R-:W-:Y:S02]  /*7490*/  PRMT R19, R14.reuse, 0x7632, R19 ;  /* 0x000076320e137816 */ /* 0x040fe40000000013 */
[----:B------:R-:W-:Y:S02]  /*74a0*/  SEL R18, R13, RZ, !P5 ;  /* 0x000000ff0d127207 */ /* 0x000fe40006800000 */
[----:B------:R-:W-:-:S02]  /*74b0*/  SEL R14, R14, RZ, !P4 ;  /* 0x000000ff0e0e7207 */ /* 0x000fc40006000000 */
[----:B------:R-:W-:Y:S02]  /*74c0*/  SEL R15, R15, RZ, !P3 ;  /* 0x000000ff0f0f7207 */ /* 0x000fe40005800000 */
[----:B------:R-:W-:Y:S02]  /*74d0*/  SEL R20, R20, RZ, !P6 ;  /* 0x000000ff14147207 */ /* 0x000fe40007000000 */
[----:B------:R-:W-:Y:S02]  /*74e0*/  SEL R16, R16, RZ, !P2 ;  /* 0x000000ff10107207 */ /* 0x000fe40005000000 */
[----:B------:R-:W-:Y:S02]  /*74f0*/  SEL R13, R12, RZ, !P1 ;  /* 0x000000ff0c0d7207 */ /* 0x000fe40004800000 */
[----:B------:R-:W-:Y:S02]  /*7500*/  SEL R19, R19, RZ, !P0 ;  /* 0x000000ff13137207 */ /* 0x000fe40004000000 */
[----:B------:R-:W-:-:S02]  /*7510*/  PRMT R12, R17, 0x5410, R16 ;  /* 0x00005410110c7816 */ /* 0x000fc40000000010 */
[----:B------:R-:W-:Y:S02]  /*7520*/  PRMT R13, R18, 0x5410, R13 ;  /* 0x00005410120d7816 */ /* 0x000fe4000000000d */
[----:B------:R-:W-:Y:S02]  /*7530*/  PRMT R14, R14, 0x5410, R19 ;  /* 0x000054100e0e7816 */ /* 0x000fe40000000013 */
[----:B------:R-:W-:-:S07]  /*7540*/  PRMT R15, R15, 0x5410, R20 ;  /* 0x000054100f0f7816 */ /* 0x000fce0000000014 */
.L_x_22529:
[----:B------:R-:W-:Y:S05]  /*7550*/  BSYNC B1 ;  /* 0x0000000000017941 */ /* 0x000fea0003800000 */
.L_x_22528:
[----:B------:R-:W-:Y:S01]  /*7560*/  HMUL2 R13, R52, R13 ;  /* 0x0000000d340d7232 */ /* 0x000fe20000000000 */
[----:B------:R-:W-:Y:S01]  /*7570*/  IADD3 R2, P0, R2, 0x10, RZ ;  /* 0x0000001002027810 */ /* 0x000fe20007f1e0ff */
[----:B------:R-:W-:Y:S01]  /*7580*/  VIADD R55, R55, 0x4 ;  /* 0x0000000437377836 */ /* 0x000fe20000000000 */
[----:B------:R-:W-:Y:S01]  /*7590*/  IADD3 R34, R34, 0x80, RZ ;  /* 0x0000008022227810 */ /* 0x000fe20007ffe0ff */
[----:B------:R-:W-:Y:S01]  /*75a0*/  VIADD R38, R38, 0x200 ;  /* 0x0000020026267836 */ /* 0x000fe20000000000 */
[----:B------:R-:W-:Y:S01]  /*75b0*/  IADD3.X R3, RZ, R3, RZ, P0, !PT ;  /* 0x00000003ff037210 */ /* 0x000fe200007fe4ff */
[----:B------:R-:W-:Y:S01]  /*75c0*/  HFMA2.MMA R13, R53, R12, R13 ;  /* 0x0000000c350d7235 */ /* 0x000fe2000000000d */
[----:B------:R-:W-:Y:S02]  /*75d0*/  ISETP.GE.AND P0, PT, R55, UR4, PT ;  /* 0x0000000437007c0c */ /* 0x000fe4000bf06270 */
[----:B------:R-:W-:-:S07]  /*75e0*/  IADD3 R33, R33, -0x4, RZ ;  /* 0xfffffffc21217810 */ /* 0x000fce0007ffe0ff */
[----:B------:R-:W-:-:S06]  /*75f0*/  HFMA2 R27, R57, R14, R13 ;  /* 0x0000000e391b7231 */ /* 0x000fcc000000000d */
[----:B------:R-:W-:-:S10]  /*7600*/  HFMA2.MMA R27, R54, R15, R27 ;  /* 0x0000000f361b7235 */ /* 0x000fd4000000001b */
[--C-:B------:R-:W-:Y:S02]  /*7610*/  HADD2.F32 R12, -RZ, R27.reuse.H0_H0 ;  /* 0x2000001bff0c7230 */ /* 0x100fe40000004100 */
[----:B------:R-:W-:-:S05]  /*7620*/  HADD2.F32 R27, -RZ, R27.H1_H1 ;  /* 0x3000001bff1b7230 */ /* 0x000fca0000004100 */
[----:B------:R-:W-:-:S04]  /*7630*/  FADD.FTZ R27, R12, R27 ;  /* 0x0000001b0c1b7221 */ /* 0x000fc80000010000 */
[----:B------:R-:W-:Y:S01]  /*7640*/  FADD.FTZ R36, R27, R36 ;  /* 0x000000241b247221 */ /* 0x000fe20000010000 */
[----:B------:R-:W-:Y:S06]  /*7650*/  @!P0 BRA `(.L_x_22530) ;  /* 0xffffffd000b48947 */ /* 0x000fec000383ffff */
.L_x_22499:
[----:B------:R-:W-:Y:S05]  /*7660*/  BSYNC B0 ;  /* 0x0000000000007941 */ /* 0x000fea0003800000 */
.L_x_22497:
[----:B------:R-:W1:Y:S01]  /*7670*/  SHFL.BFLY PT, R3, R32, 0x2, 0x1f ;  /* 0x0c401f0020037f89 */ /* 0x000e6200000e0000 */
[----:B------:R-:W2:Y:S01]  /*7680*/  S2UR UR5, SR_CgaCtaId ;  /* 0x00000000000579c3 */ /* 0x000ea20000008800 */
[----:B------:R-:W-:Y:S01]  /*7690*/  UMOV UR4, 0x400 ;  /* 0x0000040000047882 */ /* 0x000fe20000000000 */
[----:B------:R-:W-:Y:S01]  /*76a0*/  BSSY B0, `(.L_x_22531) ;  /* 0x0000064000007945 */ /* 0x000fe20003800000 */
[----:B------:R-:W3:Y:S01]  /*76b0*/  S2R R2, SR_TID.X ;  /* 0x0000000000027919 */ /* 0x000ee20000002100 */
[----:B------:R-:W-:Y:S01]  /*76c0*/  UIADD3 UR4, UR4, 0x110, URZ ;  /* 0x0000011004047890 */ /* 0x000fe2000fffe03f */
[----:B------:R-:W4:Y:S04]  /*76d0*/  SHFL.BFLY PT, R20, R5, 0x2, 0x1f ;  /* 0x0c401f0005147f89 */ /* 0x000f2800000e0000 */
[----:B------:R-:W0:Y:S04]  /*76e0*/  SHFL.BFLY PT, R23, R4, 0x2, 0x1f ;  /* 0x0c401f0004177f89 */ /* 0x000e2800000e0000 */
[----:B------:R-:W0:Y:S04]  /*76f0*/  SHFL.BFLY PT, R0, R31, 0x2, 0x1f ;  /* 0x0c401f001f007f89 */ /* 0x000e2800000e0000 */
[----:B------:R-:W0:Y:S01]  /*7700*/  SHFL.BFLY PT, R13, R30, 0x2, 0x1f ;  /* 0x0c401f001e0d7f89 */ /* 0x000e2200000e0000 */
[----:B-1----:R-:W-:-:S03]  /*7710*/  FADD.FTZ R3, R3, R32 ;  /* 0x0000002003037221 */ /* 0x002fc60000010000 */
[----:B------:R-:W1:Y:S01]  /*7720*/  SHFL.BFLY PT, R12, R29, 0x2, 0x1f ;  /* 0x0c401f001d0c7f89 */ /* 0x000e6200000e0000 */
[----:B--2---:R-:W-:-:S03]  /*7730*/  ULEA UR4, UR5, UR4, 0x18 ;  /* 0x0000000405047291 */ /* 0x004fc6000f8ec03f */
[----:B------:R-:W2:Y:S01]  /*7740*/  SHFL.BFLY PT, R26, R3, 0x1, 0x1f ;  /* 0x0c201f00031a7f89 */ /* 0x000ea200000e0000 */
[----:B----4-:R-:W-:-:S03]  /*7750*/  FADD.FTZ R20, R20, R5 ;  /* 0x0000000514147221 */ /* 0x010fc60000010000 */
[----:B------:R-:W4:Y:S01]  /*7760*/  SHFL.BFLY PT, R15, R28, 0x2, 0x1f ;  /* 0x0c401f001c0f7f89 */ /* 0x000f2200000e0000 */
[----:B---3--:R-:W-:-:S03]  /*7770*/  SHF.R.S32.HI R5, RZ, 0x1f, R2 ;  /* 0x0000001fff057819 */ /* 0x008fc60000011402 */
[----:B------:R-:W3:Y:S01]  /*7780*/  SHFL.BFLY PT, R14, R11, 0x2, 0x1f ;  /* 0x0c401f000b0e7f89 */ /* 0x000ee200000e0000 */
[----:B0-----:R-:W-:Y:S01]  /*7790*/  FADD.FTZ R23, R23, R4 ;  /* 0x0000000417177221 */ /* 0x001fe20000010000 */
[----:B------:R-:W-:Y:S01]  /*77a0*/  VIADD R4, R2, 0x1f ;  /* 0x0000001f02047836 */ /* 0x000fe20000000000 */
[----:B------:R-:W-:Y:S01]  /*77b0*/  LEA.HI R5, R5, R2, RZ, 0x5 ;  /* 0x0000000205057211 */ /* 0x000fe200078f28ff */
[----:B------:R-:W0:Y:S01]  /*77c0*/  SHFL.BFLY PT, R17, R10, 0x2, 0x1f ;  /* 0x0c401f000a117f89 */ /* 0x000e2200000e0000 */
[----:B------:R-:W-:Y:S01]  /*77d0*/  FADD.FTZ R0, R0, R31 ;  /* 0x0000001f00007221 */ /* 0x000fe20000010000 */
[----:B------:R-:W-:Y:S02]  /*77e0*/  FADD.FTZ R13, R13, R30 ;  /* 0x0000001e0d0d7221 */ /* 0x000fe40000010000 */
[----:B------:R-:W0:Y:S01]  /*77f0*/  SHFL.BFLY PT, R16, R9, 0x2, 0x1f ;  /* 0x0c401f0009107f89 */ /* 0x000e2200000e0000 */
[----:B------:R-:W-:-:S03]  /*7800*/  ISETP.GT.U32.AND P3, PT, R4, 0x3e, PT ;  /* 0x0000003e0400780c */ /* 0x000fc60003f64070 */
[----:B------:R-:W0:Y:S01]  /*7810*/  SHFL.BFLY PT, R19, R8, 0x2, 0x1f ;  /* 0x0c401f0008137f89 */ /* 0x000e2200000e0000 */
[----:B-1----:R-:W-:-:S03]  /*7820*/  FADD.FTZ R12, R12, R29 ;  /* 0x0000001d0c0c7221 */ /* 0x002fc60000010000 */
[----:B------:R-:W1:Y:S01]  /*7830*/  SHFL.BFLY PT, R18, R7, 0x2, 0x1f ;  /* 0x0c401f0007127f89 */ /* 0x000e6200000e0000 */
[----:B--2---:R-:W-:Y:S01]  /*7840*/  FADD.FTZ R26, R3, R26 ;  /* 0x0000001a031a7221 */ /* 0x004fe20000010000 */
[----:B------:R-:W-:Y:S02]  /*7850*/  LOP3.LUT R3, R5, 0xffffffe0, RZ, 0xc0, !PT ;  /* 0xffffffe005037812 */ /* 0x000fe400078ec0ff */
[----:B------:R-:W2:Y:S01]  /*7860*/  SHFL.BFLY PT, R21, R6, 0x2, 0x1f ;  /* 0x0c401f0006157f89 */ /* 0x000ea200000e0000 */
[----:B----4-:R-:W-:Y:S01]  /*7870*/  FADD.FTZ R15, R15, R28 ;  /* 0x0000001c0f0f7221 */ /* 0x010fe20000010000 */
[----:B------:R-:W-:Y:S02]  /*7880*/  IADD3 R4, -R3, R2, RZ ;  /* 0x0000000203047210 */ /* 0x000fe40007ffe1ff */
[----:B------:R-:W4:Y:S01]  /*7890*/  SHFL.BFLY PT, R22, R37, 0x2, 0x1f ;  /* 0x0c401f0025167f89 */ /* 0x000f2200000e0000 */
[----:B---3--:R-:W-:Y:S01]  /*78a0*/  FADD.FTZ R14, R14, R11 ;  /* 0x0000000b0e0e7221 */ /* 0x008fe20000010000 */
[----:B------:R-:W-:-:S02]  /*78b0*/  LOP3.LUT R3, R4, 0x3, RZ, 0xc0, !PT ;  /* 0x0000000304037812 */ /* 0x000fc400078ec0ff */
[----:B------:R-:W3:Y:S01]  /*78c0*/  SHFL.BFLY PT, R25, R36, 0x2, 0x1f ;  /* 0x0c401f0024197f89 */ /* 0x000ee200000e0000 */
[----:B0-----:R-:W-:Y:S01]  /*78d0*/  FADD.FTZ R17, R17, R10 ;  /* 0x0000000a11117221 */ /* 0x001fe20000010000 */
[----:B------:R-:W-:Y:S01]  /*78e0*/  ISETP.NE.AND P2, PT, R3, RZ, PT ;  /* 0x000000ff0300720c */ /* 0x000fe20003f45270 */
[----:B------:R-:W-:Y:S01]  /*78f0*/  FADD.FTZ R16, R16, R9 ;  /* 0x0000000910107221 */ /* 0x000fe20000010000 */
[----:B------:R-:W0:Y:S01]  /*7900*/  SHFL.BFLY PT, R29, R0, 0x1, 0x1f ;  /* 0x0c201f00001d7f89 */ /* 0x000e2200000e0000 */
[----:B------:R-:W-:Y:S01]  /*7910*/  LOP3.LUT R3, R2, 0xffffffc0, RZ, 0xc0, !PT ;  /* 0xffffffc002037812 */ /* 0x000fe200078ec0ff */
[----:B------:R-:W-:Y:S02]  /*7920*/  FADD.FTZ R19, R19, R8 ;  /* 0x0000000813137221 */ /* 0x000fe40000010000 */
[----:B------:R-:W0:Y:S01]  /*7930*/  SHFL.BFLY PT, R10, R13, 0x1, 0x1f ;  /* 0x0c201f000d0a7f89 */ /* 0x000e2200000e0000 */
[----:B------:R-:W-:Y:S01]  /*7940*/  ISETP.NE.OR P5, PT, R3, 0x40, P2 ;  /* 0x000000400300780c */ /* 0x000fe200017a5670 */
[----:B-1----:R-:W-:-:S02]  /*7950*/  FADD.FTZ R18, R18, R7 ;  /* 0x0000000712127221 */ /* 0x002fc40000010000 */
[----:B------:R-:W1:Y:S01]  /*7960*/  SHFL.BFLY PT, R27, R12, 0x1, 0x1f ;  /* 0x0c201f000c1b7f89 */ /* 0x000e6200000e0000 */
[----:B------:R-:W-:Y:S01]  /*7970*/  SHF.R.S32.HI R7, RZ, 0x1f, R4 ;  /* 0x0000001fff077819 */ /* 0x000fe20000011404 */
[----:B--2---:R-:W-:Y:S02]  /*7980*/  FADD.FTZ R21, R21, R6 ;  /* 0x0000000615157221 */ /* 0x004fe40000010000 */
[----:B------:R-:W2:Y:S01]  /*7990*/  SHFL.BFLY PT, R28, R15, 0x1, 0x1f ;  /* 0x0c201f000f1c7f89 */ /* 0x000ea200000e0000 */
[----:B------:R-:W-:Y:S01]  /*79a0*/  LEA.HI R7, R7, R4, RZ, 0x2 ;  /* 0x0000000407077211 */ /* 0x000fe200078f10ff */
[----:B----4-:R-:W-:Y:S02]  /*79b0*/  FADD.FTZ R22, R22, R37 ;  /* 0x0000002516167221 */ /* 0x010fe40000010000 */
[----:B------:R-:W4:Y:S01]  /*79c0*/  SHFL.BFLY PT, R31, R14, 0x1, 0x1f ;  /* 0x0c201f000e1f7f89 */ /* 0x000f2200000e0000 */
[----:B------:R-:W-:Y:S01]  /*79d0*/  SHF.R.S32.HI R5, RZ, 0x5, R5 ;  /* 0x00000005ff057819 */ /* 0x000fe20000011405 */
[----:B---3--:R-:W-:-:S02]  /*79e0*/  FADD.FTZ R25, R25, R36 ;  /* 0x0000002419197221 */ /* 0x008fc40000010000 */
[----:B------:R-:W3:Y:S01]  /*79f0*/  SHFL.BFLY PT, R30, R17, 0x1, 0x1f ;  /* 0x0c201f00111e7f89 */ /* 0x000ee200000e0000 */
[----:B------:R-:W-:Y:S02]  /*7a00*/  SHF.R.S32.HI R38, RZ, 0x2, R7 ;  /* 0x00000002ff267819 */ /* 0x000fe40000011407 */
[C---:B------:R-:W-:Y:S01]  /*7a10*/  LOP3.LUT R3, R2.reuse, 0xffffffe0, RZ, 0xc0, !PT ;  /* 0xffffffe002037812 */ /* 0x040fe200078ec0ff */
[----:B------:R-:W3:Y:S01]  /*7a20*/  SHFL.BFLY PT, R33, R16, 0x1, 0x1f ;  /* 0x0c201f0010217f89 */ /* 0x000ee200000e0000 */
[----:B------:R-:W-:Y:S01]  /*7a30*/  ISETP.GT.OR P0, PT, R2, 0x3f, P2 ;  /* 0x0000003f0200780c */ /* 0x000fe20001704670 */
[----:B0-----:R-:W-:Y:S01]  /*7a40*/  FADD.FTZ R29, R0, R29 ;  /* 0x0000001d001d7221 */ /* 0x001fe20000010000 */
[----:B------:R-:W-:Y:S01]  /*7a50*/  ISETP.GT.OR P1, PT, R2, 0x1f, P2 ;  /* 0x0000001f0200780c */ /* 0x000fe20001724670 */
[----:B------:R-:W0:Y:S01]  /*7a60*/  SHFL.BFLY PT, R32, R19, 0x1, 0x1f ;  /* 0x0c201f0013207f89 */ /* 0x000e2200000e0000 */
[----:B------:R-:W-:Y:S01]  /*7a70*/  IMAD R2, R5, 0x78, R38 ;  /* 0x0000007805027824 */ /* 0x000fe200078e0226 */
[----:B------:R-:W-:Y:S01]  /*7a80*/  ISETP.NE.OR P4, PT, R3, 0x20, P2 ;  /* 0x000000200300780c */ /* 0x000fe20001785670 */
[----:B------:R-:W-:Y:S01]  /*7a90*/  FADD.FTZ R0, R13, R10 ;  /* 0x0000000a0d007221 */ /* 0x000fe20000010000 */
[----:B------:R-:W0:Y:S01]  /*7aa0*/  SHFL.BFLY PT, R35, R18, 0x1, 0x1f ;  /* 0x0c201f0012237f89 */ /* 0x000e2200000e0000 */
[----:B-1----:R-:W-:Y:S01]  /*7ab0*/  FADD.FTZ R27, R12, R27 ;  /* 0x0000001b0c1b7221 */ /* 0x002fe20000010000 */
[----:B------:R-:W-:-:S02]  /*7ac0*/  LEA R3, R2, UR4, 0x2 ;  /* 0x0000000402037c11 */ /* 0x000fc4000f8e10ff */
[----:B------:R-:W1:Y:S01]  /*7ad0*/  SHFL.BFLY PT, R34, R21, 0x1, 0x1f ;  /* 0x0c201f0015227f89 */ /* 0x000e6200000e0000 */
[----:B--2---:R-:W-:-:S03]  /*7ae0*/  FADD.FTZ R28, R15, R28 ;  /* 0x0000001c0f1c7221 */ /* 0x004fc60000010000 */
[----:B------:R-:W2:Y:S01]  /*7af0*/  SHFL.BFLY PT, R37, R20, 0x1, 0x1f ;  /* 0x0c201f0014257f89 */ /* 0x000ea200000e0000 */
[----:B----4-:R-:W-:-:S03]  /*7b00*/  FADD.FTZ R31, R14, R31 ;  /* 0x0000001f0e1f7221 */ /* 0x010fc60000010000 */
[----:B------:R-:W4:Y:S01]  /*7b10*/  SHFL.BFLY PT, R36, R23, 0x1, 0x1f ;  /* 0x0c201f0017247f89 */ /* 0x000f2200000e0000 */
[----:B---3--:R-:W-:-:S03]  /*7b20*/  FADD.FTZ R30, R17, R30 ;  /* 0x0000001e111e7221 */ /* 0x008fc60000010000 */
[----:B------:R-:W3:Y:S01]  /*7b30*/  SHFL.BFLY PT, R39, R22, 0x1, 0x1f ;  /* 0x0c201f0016277f89 */ /* 0x000ee200000e0000 */
[----:B------:R-:W-:-:S03]  /*7b40*/  FADD.FTZ R33, R16, R33 ;  /* 0x0000002110217221 */ /* 0x000fc60000010000 */
[----:B------:R-:W3:Y:S01]  /*7b50*/  SHFL.BFLY PT, R40, R25, 0x1, 0x1f ;  /* 0x0c201f0019287f89 */ /* 0x000ee200000e0000 */
[----:B0-----:R-:W-:Y:S01]  /*7b60*/  FADD.FTZ R32, R19, R32 ;  /* 0x0000002013207221 */ /* 0x001fe20000010000 */
[----:B------:R-:W-:Y:S01]  /*7b70*/  BAR.SYNC.DEFER_BLOCKING 0x0 ;  /* 0x0000000000007b1d */ /* 0x000fe20000010000 */
[----:B------:R-:W-:Y:S01]  /*7b80*/  FADD.FTZ R35, R18, R35 ;  /* 0x0000002312237221 */ /* 0x000fe20000010000 */
[----:B-1----:R-:W-:Y:S01]  /*7b90*/  FADD.FTZ R34, R21, R34 ;  /* 0x0000002215227221 */ /* 0x002fe20000010000 */
[----:B--2---:R-:W-:Y:S01]  /*7ba0*/  FADD.FTZ R37, R20, R37 ;  /* 0x0000002514257221 */ /* 0x004fe20000010000 */
[----:B----4-:R-:W-:Y:S01]  /*7bb0*/  FADD.FTZ R36, R23, R36 ;  /* 0x0000002417247221 */ /* 0x010fe20000010000 */
        /* <DEDUP_REMOVED lines=18> */
.L_x_22532:
[----:B------:R-:W-:Y:S05]  /*7ce0*/  BSYNC B0 ;  /* 0x0000000000007941 */ /* 0x000fea0003800000 */
.L_x_22531:
        /* <DEDUP_REMOVED lines=33> */
.L_x_22534:
[----:B------:R-:W-:Y:S05]  /*7f00*/  BSYNC B0 ;  /* 0x0000000000007941 */ /* 0x000fea0003800000 */
.L_x_22533:
        /* <DEDUP_REMOVED lines=18> */
.L_x_22536:
[----:B------:R-:W-:Y:S05]  /*8030*/  BSYNC B0 ;  /* 0x0000000000007941 */ /* 0x000fea0003800000 */
.L_x_22535:
        /* <DEDUP_REMOVED lines=34> */
.L_x_22538:
[----:B------:R-:W-:Y:S05]  /*8260*/  BSYNC B0 ;  /* 0x0000000000007941 */ /* 0x000fea0003800000 */
.L_x_22537:
        /* <DEDUP_REMOVED lines=21> */
[C---:B01----:R-:W-:Y:S02]  /*83c0*/  IADD3 R3, R38.reuse, 0x10, RZ ;  /* 0x0000001026037810 */ /* 0x043fe40007ffe0ff */
[----:B------:R-:W-:Y:S02]  /*83d0*/  LEA.HI.X.SX32 R7, R38, UR7, 0x1, P0 ;  /* 0x0000000726077c11 */ /* 0x000fe400080f0eff */
[----:B------:R-:W-:Y:S02]  /*83e0*/  LEA R24, P0, R6, UR8, 0x1 ;  /* 0x0000000806187c11 */ /* 0x000fe4000f8008ff */
[----:B------:R-:W-:Y:S02]  /*83f0*/  IADD3 R5, P1, R2, UR4, RZ ;  /* 0x0000000402057c10 */ /* 0x000fe4000ff3e0ff */
[----:B------:R-:W-:-:S02]  /*8400*/  LEA.HI.X R25, R6, UR9, R7, 0x1, P0 ;  /* 0x0000000906197c11 */ /* 0x000fc400080f0c07 */
[----:B------:R-:W-:Y:S01]  /*8410*/  LEA.HI.X.SX32 R6, R2, UR7, 0x1, P1 ;  /* 0x0000000702067c11 */ /* 0x000fe200088f0eff */
[----:B------:R-:W-:Y:S01]  /*8420*/  VIADD R2, R38, 0x18 ;  /* 0x0000001826027836 */ /* 0x000fe20000000000 */
[----:B------:R-:W-:Y:S02]  /*8430*/  LEA R20, P0, R5, UR8, 0x1 ;  /* 0x0000000805147c11 */ /* 0x000fe4000f8008ff */
[----:B------:R-:W-:Y:S02]  /*8440*/  IADD3 R4, P2, R3, UR4, RZ ;  /* 0x0000000403047c10 */ /* 0x000fe4000ff5e0ff */
[----:B------:R-:W-:Y:S02]  /*8450*/  LEA.HI.X R21, R5, UR9, R6, 0x1, P0 ;  /* 0x0000000905157c11 */ /* 0x000fe400080f0c06 */
[----:B------:R-:W-:Y:S02]  /*8460*/  LEA.HI.X.SX32 R7, R3, UR7, 0x1, P2 ;  /* 0x0000000703077c11 */ /* 0x000fe400090f0eff */
[----:B------:R-:W-:-:S02]  /*8470*/  LEA R22, P1, R4, UR8, 0x1 ;  /* 0x0000000804167c11 */ /* 0x000fc4000f8208ff */
[----:B------:R-:W-:Y:S02]  /*8480*/  IADD3 R5, P0, R2, UR4, RZ ;  /* 0x0000000402057c10 */ /* 0x000fe4000ff1e0ff */
[----:B------:R-:W-:Y:S02]  /*8490*/  IADD3 R3, R38, 0x20, RZ ;  /* 0x0000002026037810 */ /* 0x000fe40007ffe0ff */
[----:B------:R-:W-:Y:S02]  /*84a0*/  LEA.HI.X R23, R4, UR9, R7, 0x1, P1 ;  /* 0x0000000904177c11 */ /* 0x000fe400088f0c07 */
[----:B------:R-:W-:Y:S01]  /*84b0*/  LEA.HI.X.SX32 R6, R2, UR7, 0x1, P0 ;  /* 0x0000000702067c11 */ /* 0x000fe200080f0eff */
[----:B------:R-:W-:Y:S01]  /*84c0*/  VIADD R2, R38, 0x30 ;  /* 0x0000003026027836 */ /* 0x000fe20000000000 */
[----:B------:R-:W-:Y:S02]  /*84d0*/  IADD3 R7, P1, R3, UR4, RZ ;  /* 0x0000000403077c10 */ /* 0x000fe4000ff3e0ff */
[----:B------:R-:W-:-:S02]  /*84e0*/  LEA R16, P0, R5, UR8, 0x1 ;  /* 0x0000000805107c11 */ /* 0x000fc4000f8008ff */
[----:B------:R-:W-:Y:S02]  /*84f0*/  IADD3 R4, R38, 0x28, RZ ;  /* 0x0000002826047810 */ /* 0x000fe40007ffe0ff */
[----:B------:R-:W-:Y:S02]  /*8500*/  LEA.HI.X.SX32 R8, R3, UR7, 0x1, P1 ;  /* 0x0000000703087c11 */ /* 0x000fe400088f0eff */
[----:B------:R-:W-:Y:S02]  /*8510*/  LEA.HI.X R17, R5, UR9, R6, 0x1, P0 ;  /* 0x0000000905117c11 */ /* 0x000fe400080f0c06 */
[----:B------:R-:W-:Y:S02]  /*8520*/  LEA R18, P1, R7, UR8, 0x1 ;  /* 0x0000000807127c11 */ /* 0x000fe4000f8208ff */
[----:B------:R-:W-:Y:S02]  /*8530*/  IADD3 R6, P0, R4, UR4, RZ ;  /* 0x0000000404067c10 */ /* 0x000fe4000ff1e0ff */
[----:B------:R-:W-:-:S02]  /*8540*/  IADD3 R5, P2, R2, UR4, RZ ;  /* 0x0000000402057c10 */ /* 0x000fc4000ff5e0ff */
[----:B------:R-:W-:Y:S02]  /*8550*/  LEA.HI.X R19, R7, UR9, R8, 0x1, P1 ;  /* 0x0000000907137c11 */ /* 0x000fe400088f0c08 */
[----:B------:R-:W-:Y:S02]  /*8560*/  LEA.HI.X.SX32 R9, R4, UR7, 0x1, P0 ;  /* 0x0000000704097c11 */ /* 0x000fe400080f0eff */
[----:B------:R-:W-:Y:S02]  /*8570*/  IADD3 R3, R38, 0x38, RZ ;  /* 0x0000003826037810 */ /* 0x000fe40007ffe0ff */
[----:B------:R-:W-:Y:S02]  /*8580*/  LEA.HI.X.SX32 R2, R2, UR7, 0x1, P2 ;  /* 0x0000000702027c11 */ /* 0x000fe400090f0eff */
[----:B------:R-:W-:Y:S02]  /*8590*/  LEA R12, P0, R6, UR8, 0x1 ;  /* 0x00000008060c7c11 */ /* 0x000fe4000f8008ff */
[----:B------:R-:W-:-:S02]  /*85a0*/  LEA R14, P1, R5, UR8, 0x1 ;  /* 0x00000008050e7c11 */ /* 0x000fc4000f8208ff */
[----:B------:R-:W-:Y:S02]  /*85b0*/  IADD3 R4, R38, 0x40, RZ ;  /* 0x0000004026047810 */ /* 0x000fe40007ffe0ff */
[----:B------:R-:W-:Y:S02]  /*85c0*/  IADD3 R7, P2, R3, UR4, RZ ;  /* 0x0000000403077c10 */ /* 0x000fe4000ff5e0ff */
[----:B------:R-:W-:Y:S02]  /*85d0*/  LEA.HI.X R13, R6, UR9, R9, 0x1, P0 ;  /* 0x00000009060d7c11 */ /* 0x000fe400080f0c09 */
[----:B------:R-:W-:Y:S01]  /*85e0*/  LEA.HI.X R15, R5, UR9, R2, 0x1, P1 ;  /* 0x00000009050f7c11 */ /* 0x000fe200088f0c02 */
[----:B------:R-:W-:Y:S01]  /*85f0*/  VIADD R5, R38, 0x48 ;  /* 0x0000004826057836 */ /* 0x000fe20000000000 */
[----:B------:R-:W-:Y:S02]  /*8600*/  IADD3 R6, P1, R4, UR4, RZ ;  /* 0x0000000404067c10 */ /* 0x000fe4000ff3e0ff */
[----:B------:R-:W-:-:S02]  /*8610*/  LEA.HI.X.SX32 R8, R3, UR7, 0x1, P2 ;  /* 0x0000000703087c11 */ /* 0x000fc400090f0eff */
[----:B------:R-:W-:Y:S02]  /*8620*/  LEA R2, P0, R7, UR8, 0x1 ;  /* 0x0000000807027c11 */ /* 0x000fe4000f8008ff */
[----:B------:R-:W-:Y:S02]  /*8630*/  F2FP.F16.F32.PACK_AB R26, R29, R26 ;  /* 0x0000001a1d1a723e */ /* 0x000fe400000000ff */
[----:B------:R-:W-:Y:S02]  /*8640*/  LEA.HI.X.SX32 R9, R4, UR7, 0x1, P1 ;  /* 0x0000000704097c11 */ /* 0x000fe400088f0eff */
[----:B------:R-:W-:Y:S01]  /*8650*/  LEA R10, P1, R6, UR8, 0x1 ;  /* 0x00000008060a7c11 */ /* 0x000fe2000f8208ff */
[----:B------:R-:W-:Y:S01]  /*8660*/  STG.E.U16 desc[UR10][R24.64], R26 ;  /* 0x0000001a18007986 */ /* 0x000fe2000c10150a */
[----:B------:R-:W-:Y:S02]  /*8670*/  IADD3 R4, R38, 0x50, RZ ;  /* 0x0000005026047810 */ /* 0x000fe40007ffe0ff */
[----:B------:R-:W-:-:S02]  /*8680*/  F2FP.F16.F32.PACK_AB R0, R27, R0 ;  /* 0x000000001b00723e */ /* 0x000fc400000000ff */
[----:B------:R-:W-:Y:S02]  /*8690*/  LEA.HI.X R3, R7, UR9, R8, 0x1, P0 ;  /* 0x0000000907037c11 */ /* 0x000fe400080f0c08 */
[----:B------:R-:W-:Y:S02]  /*86a0*/  PRMT R27, R26, 0x7632, R27 ;  /* 0x000076321a1b7816 */ /* 0x000fe4000000001b */
[C---:B------:R-:W-:Y:S02]  /*86b0*/  IADD3 R7, P0, R5.reuse, UR4, RZ ;  /* 0x0000000405077c10 */ /* 0x040fe4000ff1e0ff */
[----:B------:R-:W-:Y:S01]  /*86c0*/  LEA.HI.X R11, R6, UR9, R9, 0x1, P1 ;  /* 0x00000009060b7c11 */ /* 0x000fe200088f0c09 */
[----:B------:R0:W-:Y:S01]  /*86d0*/  STG.E.U16 desc[UR10][R20.64], R27 ;  /* 0x0000001b14007986 */ /* 0x0001e2000c10150a */
[----:B------:R-:W-:Y:S02]  /*86e0*/  IADD3 R9, R38, 0x58, RZ ;  /* 0x0000005826097810 */ /* 0x000fe40007ffe0ff */
[----:B------:R-:W-:Y:S01]  /*86f0*/  IADD3 R41, P1, R4, UR4, RZ ;  /* 0x0000000404297c10 */ /* 0x000fe2000ff3e0ff */
[----:B------:R-:W-:Y:S01]  /*8700*/  STG.E.U16 desc[UR10][R22.64], R0 ;  /* 0x0000000016007986 */ /* 0x000fe2000c10150a */
[----:B------:R-:W-:-:S02]  /*8710*/  LEA.HI.X.SX32 R44, R5, UR7, 0x1, P0 ;  /* 0x00000007052c7c11 */ /* 0x000fc400080f0eff */
[----:B------:R-:W-:Y:S02]  /*8720*/  LEA R6, P0, R7, UR8, 0x1 ;  /* 0x0000000807067c11 */ /* 0x000fe4000f8008ff */
[----:B------:R-:W-:Y:S02]  /*8730*/  IADD3 R5, P2, R9, UR4, RZ ;  /* 0x0000000409057c10 */ /* 0x000fe4000ff5e0ff */
[----:B------:R-:W-:Y:S02]  /*8740*/  LEA.HI.X.SX32 R42, R4, UR7, 0x1, P1 ;  /* 0x00000007042a7c11 */ /* 0x000fe400088f0eff */
[----:B0-----:R-:W-:Y:S02]  /*8750*/  PRMT R21, R0, 0x7632, R21 ;  /* 0x0000763200157816 */ /* 0x001fe40000000015 */
[----:B------:R-:W-:Y:S02]  /*8760*/  LEA R8, P1, R41, UR8, 0x1 ;  /* 0x0000000829087c11 */ /* 0x000fe4000f8208ff */
[----:B------:R-:W-:Y:S01]  /*8770*/  F2FP.F16.F32.PACK_AB R28, R31, R28 ;  /* 0x0000001c1f1c723e */ /* 0x000fe200000000ff */
[----:B------:R0:W-:Y:S01]  /*8780*/  STG.E.U16 desc[UR10][R16.64], R21 ;  /* 0x0000001510007986 */ /* 0x0001e2000c10150a */
[----:B------:R-:W-:-:S02]  /*8790*/  LEA.HI.X R7, R7, UR9, R44, 0x1, P0 ;  /* 0x0000000907077c11 */ /* 0x000fc400080f0c2c */
[----:B------:R-:W-:Y:S01]  /*87a0*/  LEA.HI.X.SX32 R44, R9, UR7, 0x1, P2 ;  /* 0x00000007092c7c11 */ /* 0x000fe200090f0eff */
[----:B------:R-:W-:Y:S01]  /*87b0*/  STG.E.U16 desc[UR10][R18.64], R28 ;  /* 0x0000001c12007986 */ /* 0x000fe2000c10150a */
[----:B------:R-:W-:Y:S01]  /*87c0*/  LEA.HI.X R9, R41, UR9, R42, 0x1, P1 ;  /* 0x0000000929097c11 */ /* 0x000fe200088f0c2a */
[C---:B------:R-:W-:Y:S01]  /*87d0*/  VIADD R41, R38.reuse, 0x60 ;  /* 0x0000006026297836 */ /* 0x040fe20000000000 */
[----:B------:R-:W-:Y:S02]  /*87e0*/  LEA R4, P0, R5, UR8, 0x1 ;  /* 0x0000000805047c11 */ /* 0x000fe4000f8008ff */
[----:B------:R-:W-:Y:S02]  /*87f0*/  IADD3 R42, R38, 0x68, RZ ;  /* 0x00000068262a7810 */ /* 0x000fe40007ffe0ff */
[----:B------:R-:W-:Y:S02]  /*8800*/  F2FP.F16.F32.PACK_AB R30, R33, R30 ;  /* 0x0000001e211e723e */ /* 0x000fe400000000ff */
[----:B0-----:R-:W-:-:S02]  /*8810*/  PRMT R17, R28, 0x7632, R17 ;  /* 0x000076321c117816 */ /* 0x001fc40000000011 */
[----:B------:R-:W-:Y:S02]  /*8820*/  IADD3 R38, R38, 0x70, RZ ;  /* 0x0000007026267810 */ /* 0x000fe40007ffe0ff */
[----:B------:R-:W-:Y:S01]  /*8830*/  LEA.HI.X R5, R5, UR9, R44, 0x1, P0 ;  /* 0x0000000905057c11 */ /* 0x000fe200080f0c2c */
[----:B------:R0:W-:Y:S01]  /*8840*/  STG.E.U16 desc[UR10][R12.64], R17 ;  /* 0x000000110c007986 */ /* 0x0001e2000c10150a */
[----:B------:R-:W-:Y:S02]  /*8850*/  IADD3 R43, P0, R41, UR4, RZ ;  /* 0x00000004292b7c10 */ /* 0x000fe4000ff1e0ff */
[----:B------:R-:W-:Y:S01]  /*8860*/  IADD3 R45, P1, R42, UR4, RZ ;  /* 0x000000042a2d7c10 */ /* 0x000fe2000ff3e0ff */
[----:B------:R-:W-:Y:S01]  /*8870*/  STG.E.U16 desc[UR10][R14.64], R30 ;  /* 0x0000001e0e007986 */ /* 0x000fe2000c10150a */
[----:B------:R-:W-:Y:S02]  /*8880*/  IADD3 R29, P2, R38, UR4, RZ ;  /* 0x00000004261d7c10 */ /* 0x000fe4000ff5e0ff */
[----:B------:R-:W-:-:S02]  /*8890*/  F2FP.F16.F32.PACK_AB R32, R35, R32 ;  /* 0x000000202320723e */ /* 0x000fc400000000ff */
[----:B------:R-:W-:Y:S02]  /*88a0*/  LEA.HI.X.SX32 R50, R41, UR7, 0x1, P0 ;  /* 0x0000000729327c11 */ /* 0x000fe400080f0eff */
[----:B------:R-:W-:Y:S02]  /*88b0*/  LEA.HI.X.SX32 R48, R42, UR7, 0x1, P1 ;  /* 0x000000072a307c11 */ /* 0x000fe400088f0eff */
[----:B0-----:R-:W-:Y:S02]  /*88c0*/  PRMT R13, R30, 0x7632, R13 ;  /* 0x000076321e0d7816 */ /* 0x001fe4000000000d */
[----:B------:R-:W-:Y:S02]  /*88d0*/  F2FP.F16.F32.PACK_AB R34, R37, R34 ;  /* 0x000000222522723e */ /* 0x000fe400000000ff */
[----:B------:R-:W-:Y:S01]  /*88e0*/  LEA R42, P0, R43, UR8, 0x1 ;  /* 0x000000082b2a7c11 */ /* 0x000fe2000f8008ff */
[----:B------:R0:W-:Y:S01]  /*88f0*/  STG.E.U16 desc[UR10][R2.64], R13 ;  /* 0x0000000d02007986 */ /* 0x0001e2000c10150a */
[----:B------:R-:W-:-:S02]  /*8900*/  LEA R46, P1, R45, UR8, 0x1 ;  /* 0x000000082d2e7c11 */ /* 0x000fc4000f8208ff */
[----:B------:R-:W-:Y:S01]  /*8910*/  LEA.HI.X.SX32 R38, R38, UR7, 0x1, P2 ;  /* 0x0000000726267c11 */ /* 0x000fe200090f0eff */
[----:B------:R-:W-:Y:S01]  /*8920*/  STG.E.U16 desc[UR10][R10.64], R32 ;  /* 0x000000200a007986 */ /* 0x000fe2000c10150a */
[----:B------:R-:W-:Y:S02]  /*8930*/  F2FP.F16.F32.PACK_AB R36, R39, R36 ;  /* 0x000000242724723e */ /* 0x000fe400000000ff */
[----:B------:R-:W-:Y:S02]  /*8940*/  LEA R44, P2, R29, UR8, 0x1 ;  /* 0x000000081d2c7c11 */ /* 0x000fe4000f8408ff */
[----:B------:R-:W-:Y:S02]  /*8950*/  PRMT R0, R34, 0x7632, R0 ;  /* 0x0000763222007816 */ /* 0x000fe40000000000 */
[----:B------:R-:W-:Y:S02]  /*8960*/  LEA.HI.X R43, R43, UR9, R50, 0x1, P0 ;  /* 0x000000092b2b7c11 */ /* 0x000fe400080f0c32 */
[----:B0-----:R-:W-:-:S02]  /*8970*/  PRMT R3, R32, 0x7632, R3 ;  /* 0x0000763220037816 */ /* 0x001fc40000000003 */
[----:B------:R-:W-:Y:S02]  /*8980*/  LEA.HI.X R47, R45, UR9, R48, 0x1, P1 ;  /* 0x000000092d2f7c11 */ /* 0x000fe400088f0c30 */
[----:B------:R-:W-:Y:S01]  /*8990*/  PRMT R23, R36, 0x7632, R23 ;  /* 0x0000763224177816 */ /* 0x000fe20000000017 */
[----:B------:R-:W-:Y:S01]  /*89a0*/  STG.E.U16 desc[UR10][R6.64], R3 ;  /* 0x0000000306007986 */ /* 0x000fe2000c10150a */
[----:B------:R-:W-:Y:S02]  /*89b0*/  LEA.HI.X R45, R29, UR9, R38, 0x1, P2 ;  /* 0x000000091d2d7c11 */ /* 0x000fe400090f0c26 */
[----:B------:R-:W-:Y:S01]  /*89c0*/  F2FP.F16.F32.PACK_AB R40, RZ, R40 ;  /* 0x00000028ff28723e */ /* 0x000fe200000000ff */
[----:B------:R-:W-:Y:S04]  /*89d0*/  STG.E.U16 desc[UR10][R8.64], R34 ;  /* 0x0000002208007986 */ /* 0x000fe8000c10150a */
[----:B------:R-:W-:Y:S04]  /*89e0*/  STG.E.U16 desc[UR10][R4.64], R0 ;  /* 0x0000000004007986 */ /* 0x000fe8000c10150a */
[----:B------:R-:W-:Y:S04]  /*89f0*/  STG.E.U16 desc[UR10][R42.64], R36 ;  /* 0x000000242a007986 */ /* 0x000fe8000c10150a */
[----:B------:R-:W-:Y:S04]  /*8a00*/  STG.E.U16 desc[UR10][R46.64], R23 ;  /* 0x000000172e007986 */ /* 0x000fe8000c10150a */
[----:B------:R-:W-:Y:S01]  /*8a10*/  STG.E.U16 desc[UR10][R44.64], R40 ;  /* 0x000000282c007986 */ /* 0x000fe2000c10150a */
[----:B------:R-:W-:Y:S05]  /*8a20*/  EXIT ;  /* 0x000000000000794d */ /* 0x000fea0003800000 */
.L_x_22539:
        /* <DEDUP_REMOVED lines=13> */
.L_x_29959:


//--------------------- .text._ZN4vllm25paged_attention_v2_kernelIttLi112ELi32ELi128ELNS_18Fp8KVCacheDataTypeE0ELb0ELi512EEEvPfS2_PT_PKS3_PKT0_S9_ifPKiSB_iPKfiiiSD_SD_iiiii --------------------------
	.section	.text._ZN4vllm25paged_attention_v2_kernelIttLi112ELi32ELi128ELNS_18Fp8KVCacheDataTypeE0ELb0ELi512EEEvPfS2_PT_PKS3_PKT0_S9_ifPKiSB_iPKfiiiSD_SD_iiiii,"ax",@progbits
	.align	128
        .global         _ZN4vllm25paged_attention_v2_kernelIttLi112ELi32ELi128ELNS_18Fp8KVCacheDataTypeE0ELb0ELi512EEEvPfS2_PT_PKS3_PKT0_S9_ifPKiSB_iPKfiiiSD_SD_iiiii
        .type           _ZN4vllm25paged_attention_v2_kernelIttLi112ELi32ELi128ELNS_18Fp8KVCacheDataTypeE0ELb0ELi512EEEvPfS2_PT_PKS3_PKT0_S9_ifPKiSB_iPKfiiiSD_SD_iiiii,@function
        .size           _ZN4vllm25paged_attention_v2_kernelIttLi112ELi32ELi128ELNS_18Fp8KVCacheDataTypeE0ELb0ELi512EEEvPfS2_PT_PKS3_PKT0_S9_ifPKiSB_iPKfiiiSD_SD_iiiii,(.L_x_29960 - _ZN4vllm25paged_attention_v2_kernelIttLi112ELi32ELi128ELNS_18Fp8KVCacheDataTypeE0ELb0ELi512EEEvPfS2_PT_PKS3_PKT0_S9_ifPKiSB_iPKfiiiSD_SD_iiiii)
        .other          _ZN4vllm25paged_attention_v2_kernelIttLi112ELi32ELi128ELNS_18Fp8KVCacheDataTypeE0ELb0ELi512EEEvPfS2_PT_PKS3_PKT0_S9_ifPKiSB_iPKfiiiSD_SD_iiiii,@"STO_CUDA_ENTRY STV_DEFAULT"
_ZN4vllm25paged_attention_v2_kernelIttLi112ELi32ELi128ELNS_18Fp8KVCacheDataTypeE0ELb0ELi512EEEvPfS2_PT_PKS3_PKT0_S9_ifPKiSB_iPKfiiiSD_SD_iiiii:
.text._ZN4vllm25paged_attention_v2_kernelIttLi112ELi32ELi128ELNS_18Fp8KVCacheDataTypeE0ELb0ELi512EEEvPfS2_PT_PKS3_PKT0_S9_ifPKiSB_iPKfiiiSD_SD_iiiii:
        /* <DEDUP_REMOVED lines=114> */
.L_x_22544:
        /* <DEDUP_REMOVED lines=9> */
.L_x_22543:
[----:B------:R-:W-:Y:S05]  /*07b0*/  BSYNC B1 ;  /* 0x0000000000017941 */ /* 0x000fea0003800000 */
.L_x_22542:
        /* <DEDUP_REMOVED lines=13> */
.L_x_22545:
        /* <DEDUP_REMOVED lines=17> */
.L_x_22541:
[----:B------:R-:W-:Y:S05]  /*09a0*/  BSYNC B0 ;  /* 0x0000000000007941 */ /* 0x000fea0003800000 */
.L_x_22540:
        /* <DEDUP_REMOVED lines=36> */
.L_x_22548:
        /* <DEDUP_REMOVED lines=14> */
[----:B------:R-:W4:Y:S01]  /*0cd0*/  LDG.E.128.CONSTANT R20, desc[UR10][R52.64+0x600] ;  /* 0x0006000a34147981 */ /* 0x000f22000c1e9d00 */
[----:B0-----:R-:W-:-:S02]  /*0ce0*/  HADD2.F32 R32, -RZ, R24.H0_H0 ;  /* 0x20000018ff207230 */ /* 0x001fc40000004100 */
[----:B-1----:R-:W-:Y:S02]  /*0cf0*/  HADD2.F32 R54, -RZ, R28.H0_H0 ;  /* 0x2000001cff367230 */ /* 0x002fe40000004100 */
[----:B------:R-:W-:Y:S02]  /*0d00*/  HADD2.F32 R24, -RZ, R24.H1_H1 ;  /* 0x30000018ff187230 */ /* 0x000fe40000004100 */
[----:B--2---:R-:W-:-:S05]  /*0d10*/  HADD2.F32 R33, -RZ, R8.H0_H0 ;  /* 0x20000008ff217230 */ /* 0x004fca0000004100 */
[----:B------:R-:W-:Y:S01]  /*0d20*/  FMUL.FTZ R35, R32, R33 ;  /* 0x0000002120237220 */ /* 0x000fe20000410000 */
[----:B---3--:R-:W-:-:S05]  /*0d30*/  HADD2.F32 R33, -RZ, R12.H0_H0 ;  /* 0x2000000cff217230 */ /* 0x008fca0000004100 */
[----:B------:R-:W-:Y:S02]  /*0d40*/  FFMA.FTZ R54, R54, R33, R35 ;  /* 0x0000002136367223 */ /* 0x000fe40000010023 */
[----:B------:R-:W2:Y:S01]  /*0d50*/  LDG.E.128.CONSTANT R32, desc[UR10][R52.64+0x800] ;  /* 0x0008000a34207981 */ /* 0x000ea2000c1e9d00 */
[----:B------:R-:W-:Y:S02]  /*0d60*/  HADD2.F32 R37, -RZ, R8.H1_H1 ;  /* 0x30000008ff257230 */ /* 0x000fe40000004100 */
[----:B------:R-:W-:-:S03]  /*0d70*/  HADD2.F32 R8, -RZ, R28.H1_H1 ;  /* 0x3000001cff087230 */ /* 0x000fc60000004100 */
[----:B------:R-:W-:Y:S01]  /*0d80*/  FMUL.FTZ R39, R24, R37 ;  /* 0x0000002518277220 */ /* 0x000fe20000410000 */
[----:B------:R-:W-:Y:S02]  /*0d90*/  HADD2.F32 R37, -RZ, R12.H1_H1 ;  /* 0x3000000cff257230 */ /* 0x000fe40000004100 */
[----:B------:R-:W-:Y:S02]  /*0da0*/  HADD2.F32 R12, -RZ, R25.H0_H0 ;  /* 0x20000019ff0c7230 */ /* 0x000fe40000004100 */
[--C-:B------:R-:W-:Y:S02]  /*0db0*/  HADD2.F32 R24, -RZ, R9.reuse.H1_H1 ;  /* 0x30000009ff187230 */ /* 0x100fe40000004100 */
[----:B------:R-:W-:Y:S01]  /*0dc0*/  FFMA.FTZ R8, R8, R37, R39 ;  /* 0x0000002508087223 */ /* 0x000fe20000010027 */
[----:B------:R-:W-:Y:S02]  /*0dd0*/  HADD2.F32 R37, -RZ, R9.H0_H0 ;  /* 0x20000009ff257230 */ /* 0x000fe40000004100 */
[----:B------:R-:W-:-:S02]  /*0de0*/  HADD2.F32 R25, -RZ, R25.H1_H1 ;  /* 0x30000019ff197230 */ /* 0x000fc40000004100 */
[----:B------:R-:W-:Y:S02]  /*0df0*/  HADD2.F32 R9, -RZ, R29.H0_H0 ;  /* 0x2000001dff097230 */ /* 0x000fe40000004100 */
[----:B------:R-:W-:Y:S01]  /*0e00*/  FMUL.FTZ R28, R12, R37 ;  /* 0x000000250c1c7220 */ /* 0x000fe20000410000 */
[----:B------:R-:W-:Y:S02]  /*0e10*/  HADD2.F32 R12, -RZ, R13.H0_H0 ;  /* 0x2000000dff0c7230 */ /* 0x000fe40000004100 */
[----:B------:R-:W-:Y:S01]  /*0e20*/  FMUL.FTZ R24, R25, R24 ;  /* 0x0000001819187220 */ /* 0x000fe20000410000 */
[----:B------:R-:W-:Y:S02]  /*0e30*/  HADD2.F32 R25, -RZ, R29.H1_H1 ;  /* 0x3000001dff197230 */ /* 0x000fe40000004100 */
[----:B------:R-:W-:Y:S02]  /*0e40*/  HADD2.F32 R29, -RZ, R10.H1_H1 ;  /* 0x3000000aff1d7230 */ /* 0x000fe40000004100 */
[----:B------:R-:W-:Y:S01]  /*0e50*/  FFMA.FTZ R9, R9, R12, R28 ;  /* 0x0000000c09097223 */ /* 0x000fe2000001001c */
[----:B------:R-:W-:-:S02]  /*0e60*/  HADD2.F32 R12, -RZ, R13.H1_H1 ;  /* 0x3000000dff0c7230 */ /* 0x000fc40000004100 */
[----:B------:R-:W-:Y:S02]  /*0e70*/  HADD2.F32 R13, -RZ, R10.H0_H0 ;  /* 0x2000000aff0d7230 */ /* 0x000fe40000004100 */
[----:B------:R-:W-:Y:S02]  /*0e80*/  HADD2.F32 R10, -RZ, R30.H0_H0 ;  /* 0x2000001eff0a7230 */ /* 0x000fe40000004100 */
[----:B------:R-:W-:Y:S01]  /*0e90*/  FFMA.FTZ R25, R25, R12, R24 ;  /* 0x0000000c19197223 */ /* 0x000fe20000010018 */
[--C-:B------:R-:W-:Y:S02]  /*0ea0*/  HADD2.F32 R12, -RZ, R26.reuse.H0_H0 ;  /* 0x2000001aff0c7230 */ /* 0x100fe40000004100 */
[----:B------:R-:W-:-:S03]  /*0eb0*/  HADD2.F32 R26, -RZ, R26.H1_H1 ;  /* 0x3000001aff1a7230 */ /* 0x000fc60000004100 */
[----:B------:R-:W-:Y:S01]  /*0ec0*/  FMUL.FTZ R37, R12, R13 ;  /* 0x0000000d0c257220 */ /* 0x000fe20000410000 */
[----:B------:R-:W-:Y:S02]  /*0ed0*/  HADD2.F32 R13, -RZ, R14.H0_H0 ;  /* 0x2000000eff0d7230 */ /* 0x000fe40000004100 */
[----:B------:R-:W-:-:S03]  /*0ee0*/  FMUL.FTZ R29, R26, R29 ;  /* 0x0000001d1a1d7220 */ /* 0x000fc60000410000 */
[----:B------:R-:W-:Y:S02]  /*0ef0*/  FFMA.FTZ R10, R10, R13, R37 ;  /* 0x0000000d0a0a7223 */ /* 0x000fe40000010025 */
[----:B------:R-:W3:Y:S01]  /*0f00*/  LDG.E.128.CONSTANT R36, desc[UR10][R52.64+0xa00] ;  /* 0x000a000a34247981 */ /* 0x000ee2000c1e9d00 */
[----:B------:R-:W-:Y:S02]  /*0f10*/  HADD2.F32 R24, -RZ, R30.H1_H1 ;  /* 0x3000001eff187230 */ /* 0x000fe40000004100 */
[----:B------:R-:W-:Y:S02]  /*0f20*/  HADD2.F32 R13, -RZ, R14.H1_H1 ;  /* 0x3000000eff0d7230 */ /* 0x000fe40000004100 */
[--C-:B------:R-:W-:Y:S02]  /*0f30*/  HADD2.F32 R12, -RZ, R27.reuse.H0_H0 ;  /* 0x2000001bff0c7230 */ /* 0x100fe40000004100 */
[----:B------:R-:W-:Y:S02]  /*0f40*/  HADD2.F32 R27, -RZ, R27.H1_H1 ;  /* 0x3000001bff1b7230 */ /* 0x000fe40000004100 */
[----:B------:R-:W-:Y:S01]  /*0f50*/  FFMA.FTZ R24, R24, R13, R29 ;  /* 0x0000000d18187223 */ /* 0x000fe2000001001d */
[----:B------:R-:W-:-:S02]  /*0f60*/  HADD2.F32 R13, -RZ, R11.H0_H0 ;  /* 0x2000000bff0d7230 */ /* 0x000fc40000004100 */
[----:B------:R-:W-:Y:S02]  /*0f70*/  HADD2.F32 R26, -RZ, R31.H0_H0 ;  /* 0x2000001fff1a7230 */ /* 0x000fe40000004100 */
[----:B----4-:R-:W-:Y:S02]  /*0f80*/  HADD2.F32 R28, -RZ, R16.H0_H0 ;  /* 0x20000010ff1c7230 */ /* 0x010fe40000004100 */
[----:B------:R-:W-:Y:S01]  /*0f90*/  FMUL.FTZ R13, R12, R13 ;  /* 0x0000000d0c0d7220 */ /* 0x000fe20000410000 */
[----:B------:R-:W-:Y:S02]  /*0fa0*/  HADD2.F32 R12, -RZ, R11.H1_H1 ;  /* 0x3000000bff0c7230 */ /* 0x000fe40000004100 */
[----:B------:R-:W-:-:S03]  /*0fb0*/  HADD2.F32 R11, -RZ, R15.H0_H0 ;  /* 0x2000000fff0b7230 */ /* 0x000fc60000004100 */
[----:B------:R-:W-:Y:S01]  /*0fc0*/  FMUL.FTZ R14, R27, R12 ;  /* 0x0000000c1b0e7220 */ /* 0x000fe20000410000 */
[----:B------:R-:W-:Y:S02]  /*0fd0*/  HADD2.F32 R12, -RZ, R15.H1_H1 ;  /* 0x3000000fff0c7230 */ /* 0x000fe40000004100 */
[----:B------:R-:W-:Y:S01]  /*0fe0*/  FFMA.FTZ R26, R26, R11, R13 ;  /* 0x0000000b1a1a7223 */ /* 0x000fe2000001000d */
[----:B------:R-:W-:-:S05]  /*0ff0*/  HADD2.F32 R27, -RZ, R31.H1_H1 ;  /* 0x3000001fff1b7230 */ /* 0x000fca0000004100 */
[----:B------:R-:W-:Y:S02]  /*1000*/  FFMA.FTZ R27, R27, R12, R14 ;  /* 0x0000000c1b1b7223 */ /* 0x000fe4000001000e */
[----:B------:R-:W0:Y:S02]  /*1010*/  LDS.128 R12, [R49+0x20] ;  /* 0x00002000310c7984 */ /* 0x000e240000000c00 */
[----:B0-----:R-:W-:-:S05]  /*1020*/  HADD2.F32 R11, -RZ, R12.H0_H0 ;  /* 0x2000000cff0b7230 */ /* 0x001fca0000004100 */
[----:B------:R-:W-:Y:S01]  /*1030*/  FFMA.FTZ R54, R11, R28, R54 ;  /* 0x0000001c0b367223 */ /* 0x000fe20000010036 */
[----:B------:R-:W-:Y:S02]  /*1040*/  HADD2.F32 R11, -RZ, R12.H1_H1 ;  /* 0x3000000cff0b7230 */ /* 0x000fe40000004100 */
[----:B------:R-:W-:Y:S02]  /*1050*/  HADD2.F32 R12, -RZ, R16.H1_H1 ;  /* 0x30000010ff0c7230 */ /* 0x000fe40000004100 */
[----:B------:R-:W-:Y:S02]  /*1060*/  HADD2.F32 R16, -RZ, R13.H0_H0 ;  /* 0x2000000dff107230 */ /* 0x000fe40000004100 */
[----:B------:R-:W-:Y:S02]  /*1070*/  HADD2.F32 R28, -RZ, R21.H0_H0 ;  /* 0x20000015ff1c7230 */ /* 0x000fe40000004100 */
[----:B------:R-:W-:Y:S01]  /*1080*/  FFMA.FTZ R12, R11, R12, R8 ;  /* 0x0000000c0b0c7223 */ /* 0x000fe20000010008 */
[----:B------:R-:W-:-:S02]  /*1090*/  HADD2.F32 R8, -RZ, R17.H0_H0 ;  /* 0x20000011ff087230 */ /* 0x000fc40000004100 */
[----:B------:R-:W-:-:S03]  /*10a0*/  HADD2.F32 R17, -RZ, R17.H1_H1 ;  /* 0x30000011ff117230 */ /* 0x000fc60000004100 */
        /* <DEDUP_REMOVED lines=8> */
[--C-:B------:R-:W-:Y:S01]  /*1130*/  HADD2.F32 R14, -RZ, R19.reuse.H0_H0 ;  /* 0x20000013ff0e7230 */ /* 0x100fe20000004100 */
[----:B------:R-:W0:Y:S01]  /*1140*/  LDS.128 R8, [R49+0x30] ;  /* 0x0000300031087984 */ /* 0x000e220000000c00 */
[----:B------:R-:W-:-:S02]  /*1150*/  HADD2.F32 R19, -RZ, R19.H1_H1 ;  /* 0x30000013ff137230 */ /* 0x000fc40000004100 */
[----:B------:R-:W-:Y:S01]  /*1160*/  FFMA.FTZ R24, R17, R18, R24 ;  /* 0x0000001211187223 */ /* 0x000fe20000010018 */
[----:B------:R-:W-:-:S05]  /*1170*/  HADD2.F32 R17, -RZ, R15.H0_H0 ;  /* 0x2000000fff117230 */ /* 0x000fca0000004100 */
[----:B------:R-:W-:Y:S01]  /*1180*/  FFMA.FTZ R26, R17, R14, R26 ;  /* 0x0000000e111a7223 */ /* 0x000fe2000001001a */
[----:B------:R-:W-:-:S05]  /*1190*/  HADD2.F32 R14, -RZ, R15.H1_H1 ;  /* 0x3000000fff0e7230 */ /* 0x000fca0000004100 */
[----:B------:R-:W-:Y:S01]  /*11a0*/  FFMA.FTZ R27, R14, R19, R27 ;  /* 0x000000130e1b7223 */ /* 0x000fe2000001001b */
[----:B------:R-:W-:Y:S02]  /*11b0*/  HADD2.F32 R14, -RZ, R20.H0_H0 ;  /* 0x20000014ff0e7230 */ /* 0x000fe40000004100 */
[----:B------:R-:W-:Y:S02]  /*11c0*/  HADD2.F32 R21, -RZ, R21.H1_H1 ;  /* 0x30000015ff157230 */ /* 0x000fe40000004100 */
[----:B0-----:R-:W-:Y:S02]  /*11d0*/  HADD2.F32 R17, -RZ, R9.H0_H0 ;  /* 0x20000009ff117230 */ /* 0x001fe40000004100 */
[----:B------:R-:W-:-:S03]  /*11e0*/  HADD2.F32 R15, -RZ, R8.H0_H0 ;  /* 0x20000008ff0f7230 */ /* 0x000fc60000004100 */
[----:B------:R-:W-:Y:S02]  /*11f0*/  FFMA.FTZ R28, R17, R28, R16 ;  /* 0x0000001c111c7223 */ /* 0x000fe40000010010 */
[----:B------:R-:W4:Y:S01]  /*1200*/  LDG.E.128.CONSTANT R16, desc[UR10][R52.64+0xc00] ;  /* 0x000c000a34107981 */ /* 0x000f22000c1e9d00 */
[----:B------:R-:W-:Y:S01]  /*1210*/  FFMA.FTZ R54, R15, R14, R54 ;  /* 0x0000000e0f367223 */ /* 0x000fe20000010036 */
[----:B------:R-:W-:Y:S02]  /*1220*/  HADD2.F32 R15, -RZ, R8.H1_H1 ;  /* 0x30000008ff0f7230 */ /* 0x000fe40000004100 */
[----:B------:R-:W-:Y:S02]  /*1230*/  HADD2.F32 R8, -RZ, R20.H1_H1 ;  /* 0x30000014ff087230 */ /* 0x000fe40000004100 */
[----:B------:R-:W-:-:S03]  /*1240*/  HADD2.F32 R20, -RZ, R10.H0_H0 ;  /* 0x2000000aff147230 */ /* 0x000fc60000004100 */
[----:B------:R-:W-:Y:S01]  /*1250*/  FFMA.FTZ R8, R15, R8, R12 ;  /* 0x000000080f087223 */ /* 0x000fe2000001000c */
[----:B------:R-:W-:Y:S02]  /*1260*/  HADD2.F32 R12, -RZ, R9.H1_H1 ;  /* 0x30000009ff0c7230 */ /* 0x000fe40000004100 */
[----:B------:R-:W-:-:S03]  /*1270*/  HADD2.F32 R9, -RZ, R22.H0_H0 ;  /* 0x20000016ff097230 */ /* 0x000fc60000004100 */
[----:B------:R-:W-:Y:S02]  /*1280*/  FFMA.FTZ R25, R12, R21, R25 ;  /* 0x000000150c197223 */ /* 0x000fe40000010019 */
[----:B------:R-:W-:Y:S02]  /*1290*/  FFMA.FTZ R20, R20, R9, R13 ;  /* 0x0000000914147223 */ /* 0x000fe4000001000d */
[----:B------:R-:W0:Y:S01]  /*12a0*/  LDS.128 R12, [R49+0x40] ;  /* 0x00004000310c7984 */ /* 0x000e220000000c00 */
[----:B------:R-:W-:Y:S02]  /*12b0*/  HADD2.F32 R9, -RZ, R10.H1_H1 ;  /* 0x3000000aff097230 */ /* 0x000fe40000004100 */
[----:B------:R-:W-:Y:S02]  /*12c0*/  HADD2.F32 R22, -RZ, R22.H1_H1 ;  /* 0x30000016ff167230 */ /* 0x000fe40000004100 */
[----:B------:R-:W-:-:S03]  /*12d0*/  HADD2.F32 R10, -RZ, R23.H0_H0 ;  /* 0x20000017ff0a7230 */ /* 0x000fc60000004100 */
[----:B------:R-:W-:Y:S01]  /*12e0*/  FFMA.FTZ R24, R9, R22, R24 ;  /* 0x0000001609187223 */ /* 0x000fe20000010018 */
[----:B------:R-:W-:Y:S02]  /*12f0*/  HADD2.F32 R9, -RZ, R11.H0_H0 ;  /* 0x2000000bff097230 */ /* 0x000fe40000004100 */
[----:B------:R-:W-:-:S03]  /*1300*/  HADD2.F32 R23, -RZ, R23.H1_H1 ;  /* 0x30000017ff177230 */ /* 0x000fc60000004100 */
[----:B------:R-:W-:Y:S01]  /*1310*/  FFMA.FTZ R26, R9, R10, R26 ;  /* 0x0000000a091a7223 */ /* 0x000fe2000001001a */
[----:B------:R-:W-:-:S05]  /*1320*/  HADD2.F32 R10, -RZ, R11.H1_H1 ;  /* 0x3000000bff0a7230 */ /* 0x000fca0000004100 */
[----:B------:R-:W-:Y:S01]  /*1330*/  FFMA.FTZ R27, R10, R23, R27 ;  /* 0x000000170a1b7223 */ /* 0x000fe2000001001b */
[----:B0-----:R-:W-:Y:S02]  /*1340*/  HADD2.F32 R9, -RZ, R12.H0_H0 ;  /* 0x2000000cff097230 */ /* 0x001fe40000004100 */
[--C-:B------:R-:W-:Y:S02]  /*1350*/  HADD2.F32 R11, -RZ, R13.reuse.H0_H0 ;  /* 0x2000000dff0b7230 */ /* 0x100fe40000004100 */
[----:B------:R-:W-:Y:S02]  /*1360*/  HADD2.F32 R22, -RZ, R13.H1_H1 ;  /* 0x3000000dff167230 */ /* 0x000fe40000004100 */
[----:B--2---:R-:W-:-:S05]  /*1370*/  HADD2.F32 R10, -RZ, R32.H0_H0 ;  /* 0x20000020ff0a7230 */ /* 0x004fca0000004100 */
[----:B------:R-:W-:Y:S01]  /*1380*/  FFMA.FTZ R54, R9, R10, R54 ;  /* 0x0000000a09367223 */ /* 0x000fe20000010036 */
[----:B------:R-:W-:Y:S02]  /*1390*/  HADD2.F32 R9, -RZ, R12.H1_H1 ;  /* 0x3000000cff097230 */ /* 0x000fe40000004100 */
[----:B------:R-:W-:Y:S02]  /*13a0*/  HADD2.F32 R12, -RZ, R32.H1_H1 ;  /* 0x30000020ff0c7230 */ /* 0x000fe40000004100 */
[----:B------:R-:W-:-:S03]  /*13b0*/  HADD2.F32 R10, -RZ, R33.H0_H0 ;  /* 0x20000021ff0a7230 */ /* 0x000fc60000004100 */
[----:B------:R-:W-:Y:S02]  /*13c0*/  FFMA.FTZ R12, R9, R12, R8 ;  /* 0x0000000c090c7223 */ /* 0x000fe40000010008 */
[----:B------:R-:W-:Y:S02]  /*13d0*/  FFMA.FTZ R28, R11, R10, R28 ;  /* 0x0000000a0b1c7223 */ /* 0x000fe4000001001c */
[----:B------:R-:W2:Y:S01]  /*13e0*/  LDG.E.128.CONSTANT R8, desc[UR10][R52.64+0xe00] ;  /* 0x000e000a34087981 */ /* 0x000ea2000c1e9d00 */
[----:B------:R-:W-:Y:S02]  /*13f0*/  HADD2.F32 R13, -RZ, R33.H1_H1 ;  /* 0x30000021ff0d7230 */ /* 0x000fe40000004100 */
[----:B------:R-:W-:Y:S02]  /*1400*/  HADD2.F32 R31, -RZ, R14.H0_H0 ;  /* 0x2000000eff1f7230 */ /* 0x000fe40000004100 */
[----:B------:R-:W-:Y:S02]  /*1410*/  HADD2.F32 R21, -RZ, R34.H0_H0 ;  /* 0x20000022ff157230 */ /* 0x000fe40000004100 */
[----:B------:R-:W-:-:S03]  /*1420*/  FFMA.FTZ R13, R22, R13, R25 ;  /* 0x0000000d160d7223 */ /* 0x000fc60000010019 */
[----:B------:R-:W-:Y:S02]  /*1430*/  FFMA.FTZ R31, R31, R21, R20 ;  /* 0x000000151f1f7223 */ /* 0x000fe40000010014 */
[----:B------:R-:W0:Y:S01]  /*1440*/  LDS.128 R20, [R49+0x50] ;  /* 0x0000500031147984 */ /* 0x000e220000000c00 */
[----:B------:R-:W-:Y:S02]  /*1450*/  HADD2.F32 R30, -RZ, R35.H0_H0 ;  /* 0x20000023ff1e7230 */ /* 0x000fe40000004100 */
[----:B------:R-:W-:Y:S02]  /*1460*/  HADD2.F32 R29, -RZ, R14.H1_H1 ;  /* 0x3000000eff1d7230 */ /* 0x000fe40000004100 */
[----:B------:R-:W-:Y:S02]  /*1470*/  HADD2.F32 R34, -RZ, R34.H1_H1 ;  /* 0x30000022ff227230 */ /* 0x000fe40000004100 */
[----:B------:R-:W-:Y:S02]  /*1480*/  HADD2.F32 R25, -RZ, R15.H0_H0 ;  /* 0x2000000fff197230 */ /* 0x000fe40000004100 */
[----:B------:R-:W-:-:S02]  /*1490*/  HADD2.F32 R35, -RZ, R35.H1_H1 ;  /* 0x30000023ff237230 */ /* 0x000fc40000004100 */
[----:B------:R-:W-:Y:S02]  /*14a0*/  HADD2.F32 R32, -RZ, R15.H1_H1 ;  /* 0x3000000fff207230 */ /* 0x000fe40000004100 */
[----:B------:R-:W-:Y:S01]  /*14b0*/  FFMA.FTZ R29, R29, R34, R24 ;  /* 0x000000221d1d7223 */ /* 0x000fe20000010018 */
[----:B------:R-:W-:Y:S02]  /*14c0*/  FFMA.FTZ R30, R25, R30, R26 ;  /* 0x0000001e191e7223 */ /* 0x000fe4000001001a */
[----:B------:R-:W-:Y:S02]  /*14d0*/  FFMA.FTZ R32, R32, R35, R27 ;  /* 0x0000002320207223 */ /* 0x000fe4000001001b */
[----:B------:R-:W2:Y:S01]  /*14e0*/  LDG.E.128.CONSTANT R24, desc[UR10][R52.64+0x1000] ;  /* 0x0010000a34187981 */ /* 0x000ea2000c1e9d00 */
[----:B---3--:R-:W-:Y:S02]  /*14f0*/  HADD2.F32 R14, -RZ, R36.H0_H0 ;  /* 0x20000024ff0e7230 */ /* 0x008fe40000004100 */
[----:B0-----:R-:W-:-:S05]  /*1500*/  HADD2.F32 R15, -RZ, R20.H0_H0 ;  /* 0x20000014ff0f7230 */ /* 0x001fca0000004100 */
[----:B------:R-:W-:Y:S01]  /*1510*/  FFMA.FTZ R54, R15, R14, R54 ;  /* 0x0000000e0f367223 */ /* 0x000fe20000010036 */
        /* <DEDUP_REMOVED lines=8> */
[----:B------:R-:W-:-:S03]  /*15a0*/  HADD2.F32 R36, -RZ, R22.H0_H0 ;  /* 0x20000016ff247230 */ /* 0x000fc60000004100 */
[----:B------:R-:W-:Y:S01]  /*15b0*/  FFMA.FTZ R21, R12, R21, R13 ;  /* 0x000000150c157223 */ /* 0x000fe2000001000d */
[----:B------:R-:W-:-:S05]  /*15c0*/  HADD2.F32 R12, -RZ, R38.H0_H0 ;  /* 0x20000026ff0c7230 */ /* 0x000fca0000004100 */
[----:B------:R-:W-:Y:S02]  /*15d0*/  FFMA.FTZ R36, R36, R12, R31 ;  /* 0x0000000c24247223 */ /* 0x000fe4000001001f */
[----:B------:R-:W3:Y:S01]  /*15e0*/  LDG.E.128.CONSTANT R12, desc[UR10][R52.64+0x1200] ;  /* 0x0012000a340c7981 */ /* 0x000ee2000c1e9d00 */
        /* <DEDUP_REMOVED lines=11> */
[--C-:B----4-:R-:W-:Y:S02]  /*16a0*/  HADD2.F32 R22, -RZ, R16.reuse.H0_H0 ;  /* 0x20000010ff167230 */ /* 0x110fe40000004100 */
[----:B------:R-:W-:-:S03]  /*16b0*/  HADD2.F32 R16, -RZ, R16.H1_H1 ;  /* 0x30000010ff107230 */ /* 0x000fc60000004100 */
[----:B------:R-:W-:Y:S01]  /*16c0*/  FFMA.FTZ R54, R23, R22, R54 ;  /* 0x0000001617367223 */ /* 0x000fe20000010036 */
        /* <DEDUP_REMOVED lines=21> */
[----:B------:R-:W4:Y:S01]  /*1820*/  LDG.E.128.CONSTANT R28, desc[UR10][R52.64+0x1400] ;  /* 0x0014000a341c7981 */ /* 0x000f22000c1e9d00 */
[--C-:B0-----:R-:W-:Y:S02]  /*1830*/  HADD2.F32 R37, -RZ, R20.reuse.H0_H0 ;  /* 0x20000014ff257230 */ /* 0x101fe40000004100 */
[----:B------:R-:W-:Y:S02]  /*1840*/  HADD2.F32 R19, -RZ, R20.H1_H1 ;  /* 0x30000014ff137230 */ /* 0x000fe40000004100 */
[----:B------:R-:W-:Y:S02]  /*1850*/  HADD2.F32 R20, -RZ, R21.H0_H0 ;  /* 0x20000015ff147230 */ /* 0x000fe40000004100 */
[--C-:B--2---:R-:W-:Y:S02]  /*1860*/  HADD2.F32 R18, -RZ, R8.reuse.H0_H0 ;  /* 0x20000008ff127230 */ /* 0x104fe40000004100 */
[----:B------:R-:W-:-:S03]  /*1870*/  HADD2.F32 R8, -RZ, R8.H1_H1 ;  /* 0x30000008ff087230 */ /* 0x000fc60000004100 */
[----:B------:R-:W-:Y:S01]  /*1880*/  FFMA.FTZ R37, R37, R18, R54 ;  /* 0x0000001225257223 */ /* 0x000fe20000010036 */
[----:B------:R-:W-:Y:S02]  /*1890*/  HADD2.F32 R18, -RZ, R9.H0_H0 ;  /* 0x20000009ff127230 */ /* 0x000fe40000004100 */
[----:B------:R-:W-:Y:S01]  /*18a0*/  FFMA.FTZ R8, R19, R8, R16 ;  /* 0x0000000813087223 */ /* 0x000fe20000010010 */
[----:B------:R-:W-:Y:S02]  /*18b0*/  HADD2.F32 R16, -RZ, R21.H1_H1 ;  /* 0x30000015ff107230 */ /* 0x000fe40000004100 */
[----:B------:R-:W-:Y:S02]  /*18c0*/  HADD2.F32 R19, -RZ, R22.H0_H0 ;  /* 0x20000016ff137230 */ /* 0x000fe40000004100 */
[----:B------:R-:W-:Y:S02]  /*18d0*/  HADD2.F32 R9, -RZ, R9.H1_H1 ;  /* 0x30000009ff097230 */ /* 0x000fe40000004100 */
[----:B------:R-:W-:-:S02]  /*18e0*/  HADD2.F32 R21, -RZ, R10.H0_H0 ;  /* 0x2000000aff157230 */ /* 0x000fc40000004100 */
[----:B------:R-:W-:Y:S01]  /*18f0*/  FFMA.FTZ R20, R20, R18, R33 ;  /* 0x0000001214147223 */ /* 0x000fe20000010021 */
[----:B------:R-:W-:Y:S02]  /*1900*/  FFMA.FTZ R9, R16, R9, R17 ;  /* 0x0000000910097223 */ /* 0x000fe40000010011 */
[----:B------:R-:W-:Y:S02]  /*1910*/  FFMA.FTZ R33, R19, R21, R36 ;  /* 0x0000001513217223 */ /* 0x000fe40000010024 */
[----:B------:R-:W0:Y:S01]  /*1920*/  LDS.128 R16, [R49+0x80] ;  /* 0x0000800031107984 */ /* 0x000e220000000c00 */
[----:B------:R-:W-:Y:S02]  /*1930*/  HADD2.F32 R21, -RZ, R22.H1_H1 ;  /* 0x30000016ff157230 */ /* 0x000fe40000004100 */
[----:B------:R-:W-:-:S05]  /*1940*/  HADD2.F32 R10, -RZ, R10.H1_H1 ;  /* 0x3000000aff0a7230 */ /* 0x000fca0000004100 */
[----:B------:R-:W-:Y:S01]  /*1950*/  FFMA.FTZ R34, R21, R10, R34 ;  /* 0x0000000a15227223 */ /* 0x000fe20000010022 */
[----:B------:R-:W-:Y:S02]  /*1960*/  HADD2.F32 R10, -RZ, R23.H0_H0 ;  /* 0x20000017ff0a7230 */ /* 0x000fe40000004100 */
[--C-:B------:R-:W-:Y:S02]  /*1970*/  HADD2.F32 R21, -RZ, R11.reuse.H0_H0 ;  /* 0x2000000bff157230 */ /* 0x100fe40000004100 */
[----:B------:R-:W-:-:S03]  /*1980*/  HADD2.F32 R36, -RZ, R11.H1_H1 ;  /* 0x3000000bff247230 */ /* 0x000fc60000004100 */
[----:B------:R-:W-:Y:S01]  /*1990*/  FFMA.FTZ R35, R10, R21, R35 ;  /* 0x000000150a237223 */ /* 0x000fe20000010023 */
[----:B------:R-:W-:-:S05]  /*19a0*/  HADD2.F32 R23, -RZ, R23.H1_H1 ;  /* 0x30000017ff177230 */ /* 0x000fca0000004100 */
[----:B------:R-:W-:Y:S01]  /*19b0*/  FFMA.FTZ R36, R23, R36, R32 ;  /* 0x0000002417247223 */ /* 0x000fe20000010020 */
[--C-:B0-----:R-:W-:Y:S02]  /*19c0*/  HADD2.F32 R10, -RZ, R16.reuse.H0_H0 ;  /* 0x20000010ff0a7230 */ /* 0x101fe40000004100 */
[----:B------:R-:W-:Y:S02]  /*19d0*/  HADD2.F32 R11, -RZ, R16.H1_H1 ;  /* 0x30000010ff0b7230 */ /* 0x000fe40000004100 */
[--C-:B------:R-:W-:Y:S02]  /*19e0*/  HADD2.F32 R16, -RZ, R24.reuse.H0_H0 ;  /* 0x20000018ff107230 */ /* 0x100fe40000004100 */
[----:B------:R-:W-:Y:S02]  /*19f0*/  HADD2.F32 R24, -RZ, R24.H1_H1 ;  /* 0x30000018ff187230 */ /* 0x000fe40000004100 */
[----:B------:R-:W-:Y:S02]  /*1a00*/  HADD2.F32 R32, -RZ, R17.H1_H1 ;  /* 0x30000011ff207230 */ /* 0x000fe40000004100 */
[----:B------:R-:W-:Y:S01]  /*1a10*/  FFMA.FTZ R37, R10, R16, R37 ;  /* 0x000000100a257223 */ /* 0x000fe20000010025 */
[----:B------:R-:W-:-:S02]  /*1a20*/  HADD2.F32 R10, -RZ, R25.H1_H1 ;  /* 0x30000019ff0a7230 */ /* 0x000fc40000004100 */
[----:B------:R-:W-:Y:S01]  /*1a30*/  FFMA.FTZ R24, R11, R24, R8 ;  /* 0x000000180b187223 */ /* 0x000fe20000010008 */
[----:B------:R-:W-:Y:S02]  /*1a40*/  HADD2.F32 R11, -RZ, R17.H0_H0 ;  /* 0x20000011ff0b7230 */ /* 0x000fe40000004100 */
[----:B------:R-:W-:Y:S02]  /*1a50*/  HADD2.F32 R8, -RZ, R25.H0_H0 ;  /* 0x20000019ff087230 */ /* 0x000fe40000004100 */
[----:B------:R-:W-:-:S03]  /*1a60*/  FFMA.FTZ R32, R32, R10, R9 ;  /* 0x0000000a20207223 */ /* 0x000fc60000010009 */
[----:B------:R-:W-:Y:S02]  /*1a70*/  FFMA.FTZ R25, R11, R8, R20 ;  /* 0x000000080b197223 */ /* 0x000fe40000010014 */
[----:B------:R-:W0:Y:S04]  /*1a80*/  LDS.128 R8, [R49+0x90] ;  /* 0x0000900031087984 */ /* 0x000e280000000c00 */
[----:B------:R-:W2:Y:S01]  /*1a90*/  LDG.E.128.CONSTANT R20, desc[UR10][R52.64+0x1600] ;  /* 0x0016000a34147981 */ /* 0x000ea2000c1e9d00 */
[----:B------:R-:W-:Y:S02]  /*1aa0*/  HADD2.F32 R16, -RZ, R18.H0_H0 ;  /* 0x20000012ff107230 */ /* 0x000fe40000004100 */
        /* <DEDUP_REMOVED lines=9> */
[----:B------:R-:W-:Y:S01]  /*1b40*/  FFMA.FTZ R35, R16, R17, R35 ;  /* 0x0000001110237223 */ /* 0x000fe20000010023 */
[----:B---3--:R-:W-:Y:S02]  /*1b50*/  HADD2.F32 R17, -RZ, R12.H0_H0 ;  /* 0x2000000cff117230 */ /* 0x008fe40000004100 */
[----:B------:R-:W-:Y:S01]  /*1b60*/  FFMA.FTZ R36, R19, R27, R36 ;  /* 0x0000001b13247223 */ /* 0x000fe20000010024 */
[----:B0-----:R-:W-:-:S02]  /*1b70*/  HADD2.F32 R16, -RZ, R8.H0_H0 ;  /* 0x20000008ff107230 */ /* 0x001fc40000004100 */
[----:B------:R-:W-:Y:S02]  /*1b80*/  HADD2.F32 R27, -RZ, R8.H1_H1 ;  /* 0x30000008ff1b7230 */ /* 0x000fe40000004100 */
[----:B------:R-:W-:Y:S02]  /*1b90*/  HADD2.F32 R8, -RZ, R12.H1_H1 ;  /* 0x3000000cff087230 */ /* 0x000fe40000004100 */
[----:B------:R-:W-:Y:S02]  /*1ba0*/  FFMA.FTZ R37, R16, R17, R37 ;  /* 0x0000001110257223 */ /* 0x000fe40000010025 */
[----:B------:R-:W3:Y:S01]  /*1bb0*/  LDG.E.128.CONSTANT R16, desc[UR10][R52.64+0x1800] ;  /* 0x0018000a34107981 */ /* 0x000ee2000c1e9d00 */
[----:B------:R-:W-:Y:S02]  /*1bc0*/  HADD2.F32 R12, -RZ, R9.H0_H0 ;  /* 0x20000009ff0c7230 */ /* 0x000fe40000004100 */
[----:B------:R-:W-:Y:S01]  /*1bd0*/  FFMA.FTZ R8, R27, R8, R24 ;  /* 0x000000081b087223 */ /* 0x000fe20000010018 */
[----:B------:R-:W-:-:S05]  /*1be0*/  HADD2.F32 R24, -RZ, R13.H0_H0 ;  /* 0x2000000dff187230 */ /* 0x000fca0000004100 */
[----:B------:R-:W-:Y:S02]  /*1bf0*/  FFMA.FTZ R12, R12, R24, R25 ;  /* 0x000000180c0c7223 */ /* 0x000fe40000010019 */
[----:B------:R-:W3:Y:S01]  /*1c00*/  LDG.E.128.CONSTANT R24, desc[UR10][R52.64+0x1a00] ;  /* 0x001a000a34187981 */ /* 0x000ee2000c1e9d00 */
        /* <DEDUP_REMOVED lines=39> */
[----:B------:R-:W-:-:S03]  /*1e80*/  FFMA.FTZ R36, R35, R31, R36 ;  /* 0x0000001f23247223 */ /* 0x000fc60000010024 */
[----:B------:R-:W-:Y:S01]  /*1e90*/  FFMA.FTZ R33, R33, R30, R14 ;  /* 0x0000001e21217223 */ /* 0x000fe2000001000e */
[--C-:B0-----:R-:W-:Y:S02]  /*1ea0*/  HADD2.F32 R12, -RZ, R8.reuse.H0_H0 ;  /* 0x20000008ff0c7230 */ /* 0x101fe40000004100 */
[----:B------:R-:W-:Y:S01]  /*1eb0*/  HADD2.F32 R31, -RZ, R8.H1_H1 ;  /* 0x30000008ff1f7230 */ /* 0x000fe20000004100 */
[----:B-----5:R-:W-:Y:S01]  /*1ec0*/  FSETP.NEU.FTZ.AND P0, PT, R48, RZ, PT ;  /* 0x000000ff3000720b */ /* 0x020fe20003f1d000 */
[----:B------:R-:W-:Y:S02]  /*1ed0*/  VIADD R42, R42, 0x4 ;  /* 0x000000042a2a7836 */ /* 0x000fe40000000000 */
[--C-:B--2---:R-:W-:Y:S02]  /*1ee0*/  HADD2.F32 R13, -RZ, R20.reuse.H0_H0 ;  /* 0x20000014ff0d7230 */ /* 0x104fe40000004100 */
[----:B------:R-:W-:-:S03]  /*1ef0*/  HADD2.F32 R8, -RZ, R20.H1_H1 ;  /* 0x30000014ff087230 */ /* 0x000fc60000004100 */
[----:B------:R-:W-:Y:S02]  /*1f00*/  FFMA.FTZ R37, R12, R13, R37 ;  /* 0x0000000d0c257223 */ /* 0x000fe40000010025 */
[----:B------:R-:W0:Y:S01]  /*1f10*/  LDS.128 R12, [R49+0xc0] ;  /* 0x0000c000310c7984 */ /* 0x000e220000000c00 */
[----:B------:R-:W-:Y:S01]  /*1f20*/  FFMA.FTZ R8, R31, R8, R28 ;  /* 0x000000081f087223 */ /* 0x000fe2000001001c */
[--C-:B------:R-:W-:Y:S02]  /*1f30*/  HADD2.F32 R31, -RZ, R9.reuse.H0_H0 ;  /* 0x20000009ff1f7230 */ /* 0x100fe40000004100 */
[----:B------:R-:W-:Y:S02]  /*1f40*/  HADD2.F32 R20, -RZ, R9.H1_H1 ;  /* 0x30000009ff147230 */ /* 0x000fe40000004100 */
[--C-:B------:R-:W-:Y:S02]  /*1f50*/  HADD2.F32 R9, -RZ, R21.reuse.H0_H0 ;  /* 0x20000015ff097230 */ /* 0x100fe40000004100 */
[----:B------:R-:W-:-:S03]  /*1f60*/  HADD2.F32 R21, -RZ, R21.H1_H1 ;  /* 0x30000015ff157230 */ /* 0x000fc60000004100 */
[----:B------:R-:W-:Y:S02]  /*1f70*/  FFMA.FTZ R32, R31, R9, R32 ;  /* 0x000000091f207223 */ /* 0x000fe40000010020 */
[----:B------:R-:W-:Y:S02]  /*1f80*/  FFMA.FTZ R9, R20, R21, R29 ;  /* 0x0000001514097223 */ /* 0x000fe4000001001d */
[----:B------:R-:W1:Y:S01]  /*1f90*/  LDS.128 R28, [R49+0xd0] ;  /* 0x0000d000311c7984 */ /* 0x000e620000000c00 */
        /* <DEDUP_REMOVED lines=11> */
[----:B---3--:R-:W-:-:S02]  /*2050*/  HADD2.F32 R20, -RZ, R16.H0_H0 ;  /* 0x20000010ff147230 */ /* 0x008fc40000004100 */
[----:B------:R-:W-:Y:S01]  /*2060*/  FFMA.FTZ R36, R11, R23, R36 ;  /* 0x000000170b247223 */ /* 0x000fe20000010024 */
[--C-:B0-----:R-:W-:Y:S02]  /*2070*/  HADD2.F32 R10, -RZ, R12.reuse.H0_H0 ;  /* 0x2000000cff0a7230 */ /* 0x101fe40000004100 */
[----:B------:R-:W-:Y:S02]  /*2080*/  HADD2.F32 R23, -RZ, R12.H1_H1 ;  /* 0x3000000cff177230 */ /* 0x000fe40000004100 */
[----:B------:R-:W-:Y:S02]  /*2090*/  HADD2.F32 R16, -RZ, R16.H1_H1 ;  /* 0x30000010ff107230 */ /* 0x000fe40000004100 */
[----:B------:R-:W-:Y:S01]  /*20a0*/  FFMA.FTZ R37, R10, R20, R37 ;  /* 0x000000140a257223 */ /* 0x000fe20000010025 */
[--C-:B------:R-:W-:Y:S02]  /*20b0*/  HADD2.F32 R21, -RZ, R17.reuse.H0_H0 ;  /* 0x20000011ff157230 */ /* 0x100fe40000004100 */
[----:B------:R-:W-:-:S02]  /*20c0*/  HADD2.F32 R12, -RZ, R17.H1_H1 ;  /* 0x30000011ff0c7230 */ /* 0x000fc40000004100 */
[--C-:B------:R-:W-:Y:S02]  /*20d0*/  HADD2.F32 R17, -RZ, R13.reuse.H0_H0 ;  /* 0x2000000dff117230 */ /* 0x100fe40000004100 */
        /* <DEDUP_REMOVED lines=8> */
[----:B------:R-:W-:Y:S01]  /*2160*/  FFMA.FTZ R11, R13, R11, R38 ;  /* 0x0000000b0d0b7223 */ /* 0x000fe20000010026 */
[----:B------:R-:W-:Y:S02]  /*2170*/  HADD2.F32 R17, -RZ, R24.H0_H0 ;  /* 0x20000018ff117230 */ /* 0x000fe40000004100 */
[--C-:B-1----:R-:W-:Y:S02]  /*2180*/  HADD2.F32 R12, -RZ, R28.reuse.H0_H0 ;  /* 0x2000001cff0c7230 */ /* 0x102fe40000004100 */
[----:B------:R-:W-:Y:S02]  /*2190*/  HADD2.F32 R13, -RZ, R28.H1_H1 ;  /* 0x3000001cff0d7230 */ /* 0x000fe40000004100 */
[----:B------:R-:W-:Y:S02]  /*21a0*/  HADD2.F32 R24, -RZ, R24.H1_H1 ;  /* 0x30000018ff187230 */ /* 0x000fe40000004100 */
[----:B------:R-:W-:Y:S01]  /*21b0*/  FFMA.FTZ R16, R16, R18, R33 ;  /* 0x0000001210107223 */ /* 0x000fe20000010021 */
[----:B------:R-:W-:-:S02]  /*21c0*/  HADD2.F32 R18, -RZ, R29.H0_H0 ;  /* 0x2000001dff127230 */ /* 0x000fc40000004100 */
[----:B------:R-:W-:Y:S01]  /*21d0*/  FFMA.FTZ R12, R12, R17, R37 ;  /* 0x000000110c0c7223 */ /* 0x000fe20000010025 */
[----:B------:R-:W-:Y:S02]  /*21e0*/  HADD2.F32 R20, -RZ, R25.H0_H0 ;  /* 0x20000019ff147230 */ /* 0x000fe40000004100 */
[----:B------:R-:W-:Y:S01]  /*21f0*/  FFMA.FTZ R13, R13, R24, R8 ;  /* 0x000000180d0d7223 */ /* 0x000fe20000010008 */
[----:B------:R-:W-:Y:S02]  /*2200*/  HADD2.F32 R10, -RZ, R19.H0_H0 ;  /* 0x20000013ff0a7230 */ /* 0x000fe40000004100 */
[----:B------:R-:W-:Y:S02]  /*2210*/  HADD2.F32 R14, -RZ, R15.H0_H0 ;  /* 0x2000000fff0e7230 */ /* 0x000fe40000004100 */
[----:B------:R-:W-:Y:S02]  /*2220*/  HADD2.F32 R19, -RZ, R19.H1_H1 ;  /* 0x30000013ff137230 */ /* 0x000fe40000004100 */
[----:B------:R-:W-:-:S02]  /*2230*/  HADD2.F32 R15, -RZ, R15.H1_H1 ;  /* 0x3000000fff0f7230 */ /* 0x000fc40000004100 */
[----:B------:R-:W-:Y:S01]  /*2240*/  FFMA.FTZ R18, R18, R20, R21 ;  /* 0x0000001412127223 */ /* 0x000fe20000010015 */
[----:B------:R-:W-:Y:S01]  /*2250*/  FADD.FTZ R13, R12, R13 ;  /* 0x0000000d0c0d7221 */ /* 0x000fe20000010000 */
[----:B------:R-:W-:Y:S02]  /*2260*/  HADD2.F32 R8, -RZ, R29.H1_H1 ;  /* 0x3000001dff087230 */ /* 0x000fe40000004100 */
[----:B------:R-:W-:Y:S02]  /*2270*/  HADD2.F32 R25, -RZ, R25.H1_H1 ;  /* 0x30000019ff197230 */ /* 0x000fe40000004100 */
[----:B------:R-:W-:Y:S01]  /*2280*/  FFMA.FTZ R15, R15, R19, R36 ;  /* 0x000000130f0f7223 */ /* 0x000fe20000010024 */
[----:B------:R-:W-:Y:S01]  /*2290*/  FADD.FTZ R19, R18, R13 ;  /* 0x0000000d12137221 */ /* 0x000fe20000010000 */
[----:B------:R-:W-:Y:S02]  /*22a0*/  HADD2.F32 R12, -RZ, R30.H0_H0 ;  /* 0x2000001eff0c7230 */ /* 0x000fe40000004100 */
[----:B------:R-:W-:-:S02]  /*22b0*/  HADD2.F32 R13, -RZ, R26.H0_H0 ;  /* 0x2000001aff0d7230 */ /* 0x000fc40000004100 */
[----:B------:R-:W-:Y:S01]  /*22c0*/  FFMA.FTZ R8, R8, R25, R9 ;  /* 0x0000001908087223 */ /* 0x000fe20000010009 */
[----:B------:R-:W-:Y:S02]  /*22d0*/  HADD2.F32 R9, -RZ, R30.H1_H1 ;  /* 0x3000001eff097230 */ /* 0x000fe40000004100 */
[----:B------:R-:W-:Y:S01]  /*22e0*/  FFMA.FTZ R11, R12, R13, R11 ;  /* 0x0000000d0c0b7223 */ /* 0x000fe2000001000b */
[----:B------:R-:W-:Y:S01]  /*22f0*/  FADD.FTZ R12, R8, R19 ;  /* 0x00000013080c7221 */ /* 0x000fe20000010000 */
[----:B------:R-:W-:Y:S02]  /*2300*/  HADD2.F32 R26, -RZ, R26.H1_H1 ;  /* 0x3000001aff1a7230 */ /* 0x000fe40000004100 */
[----:B------:R-:W-:Y:S01]  /*2310*/  FFMA.FTZ R10, R14, R10, R39 ;  /* 0x0000000a0e0a7223 */ /* 0x000fe20000010027 */
[----:B------:R-:W-:Y:S02]  /*2320*/  HADD2.F32 R17, -RZ, R31.H0_H0 ;  /* 0x2000001fff117230 */ /* 0x000fe40000004100 */
[----:B------:R-:W-:Y:S01]  /*2330*/  FADD.FTZ R12, R11, R12 ;  /* 0x0000000c0b0c7221 */ /* 0x000fe20000010000 */
[----:B------:R-:W-:Y:S01]  /*2340*/  HADD2.F32 R8, -RZ, R27.H0_H0 ;  /* 0x2000001bff087230 */ /* 0x000fe20000004100 */
[----:B------:R-:W-:Y:S01]  /*2350*/  I2FP.F32.S32 R11, R44 ;  /* 0x0000002c000b7245 */ /* 0x000fe20000201400 */
[----:B------:R-:W-:Y:S01]  /*2360*/  FFMA.FTZ R9, R9, R26, R16 ;  /* 0x0000001a09097223 */ /* 0x000fe20000010010 */
[----:B------:R-:W-:-:S02]  /*2370*/  HADD2.F32 R14, -RZ, R31.H1_H1 ;  /* 0x3000001fff0e7230 */ /* 0x000fc40000004100 */
[----:B------:R-:W-:Y:S02]  /*2380*/  HADD2.F32 R27, -RZ, R27.H1_H1 ;  /* 0x3000001bff1b7230 */ /* 0x000fe40000004100 */
[----:B------:R-:W-:Y:S01]  /*2390*/  FFMA.FTZ R8, R17, R8, R10 ;  /* 0x0000000811087223 */ /* 0x000fe2000001000a */
[----:B------:R-:W-:Y:S01]  /*23a0*/  FADD.FTZ R9, R9, R12 ;  /* 0x0000000c09097221 */ /* 0x000fe20000010000 */
[----:B------:R-:W-:Y:S01]  /*23b0*/  FMUL.FTZ R11, R11, R48 ;  /* 0x000000300b0b7220 */ /* 0x000fe20000410000 */
[----:B------:R-:W-:Y:S02]  /*23c0*/  FFMA.FTZ R14, R14, R27, R15 ;  /* 0x0000001b0e0e7223 */ /* 0x000fe4000001000f */
[----:B------:R-:W-:Y:S02]  /*23d0*/  FADD.FTZ R9, R8, R9 ;  /* 0x0000000908097221 */ /* 0x000fe40000010000 */
        /* <DEDUP_REMOVED lines=14> */
.L_x_22547:
[----:B------:R-:W-:Y:S05]  /*24c0*/  BSYNC B0 ;  /* 0x0000000000007941 */ /* 0x000fea0003800000 */
.L_x_22546:
        /* <DEDUP_REMOVED lines=14> */
[----:B------:R-:W0:Y:S02]  /*25b0*/  SHFL.BFLY PT, R3, R4, 0x8, 0x1f ;  /* 0x0d001f0004037f89 */ /* 0x000e2400000e0000 */
[----:B0-----:R-:W-:Y:S02]  /*25c0*/  FMNMX.FTZ R5, R4, R3, !PT ;  /* 0x0000000304057209 */ /* 0x001fe40007810000 */
[----:B-1----:R-:W-:-:S03]  /*25d0*/  SHF.R.S32.HI R3, RZ, 0x1f, R2 ;  /* 0x0000001fff037819 */ /* 0x002fc60000011402 */
        /* <DEDUP_REMOVED lines=12> */
[----:B------:R-:W-:Y:S01]  /*26a0*/  @!P1 IADD3 R10, R10, 0xe0, RZ ;  /* 0x000000e00a0a9810 */ /* 0x000fe20007ffe0ff */
[----:B------:R-:W2:Y:S01]  /*26b0*/  @!P1 S2R R11, SR_CgaCtaId ;  /* 0x00000000000b9919 */ /* 0x000ea20000008800 */
[----:B-1----:R-:W-:Y:S02]  /*26c0*/  FMNMX.FTZ R8, R6, R7, !PT ;  /* 0x0000000706087209 */ /* 0x002fe40007810000 */
[----:B0-----:R-:W-:-:S03]  /*26d0*/  @!P0 LEA R5, R9, R4, 0x18 ;  /* 0x0000000409058211 */ /* 0x001fc600078ec0ff */
[----:B------:R-:W0:Y:S01]  /*26e0*/  SHFL.BFLY PT, R7, R8, 0x1, 0x1f ;  /* 0x0c201f0008077f89 */ /* 0x000e2200000e0000 */
[----:B------:R-:W-:-:S05]  /*26f0*/  SHF.R.S32.HI R4, RZ, 0x5, R12 ;  /* 0x00000005ff047819 */ /* 0x000fca000001140c */
[----:B------:R-:W-:Y:S01]  /*2700*/  @!P0 IMAD R5, R4, 0x4, R5 ;  /* 0x0000000404058824 */ /* 0x000fe200078e0205 */
[----:B--2---:R-:W-:Y:S02]  /*2710*/  @!P1 LEA R10, R11, R10, 0x18 ;  /* 0x0000000a0b0a9211 */ /* 0x004fe400078ec0ff */
[----:B0-----:R-:W-:-:S03]  /*2720*/  @!P0 FMNMX.FTZ R6, R8, R7, !PT ;  /* 0x0000000708068209 */ /* 0x001fc60007810000 */
[----:B------:R-:W-:Y:S01]  /*2730*/  @!P1 IMAD R8, R3, 0x4, R10 ;  /* 0x0000000403089824 */ /* 0x000fe200078e020a */
[----:B------:R-:W-:Y:S01]  /*2740*/  MOV R7, 0xff7fffff ;  /* 0xff7fffff00077802 */ /* 0x000fe20000000f00 */
        /* <DEDUP_REMOVED lines=24> */
[----:B0-----:R-:W-:Y:S02]  /*28d0*/  LOP3.LUT P0, R9, R6, 0x3, RZ, 0xc0, !PT ;  /* 0x0000000306097812 */ /* 0x001fe4000780c0ff */
[----:B------:R-:W-:-:S11]  /*28e0*/  MOV R6, RZ ;  /* 0x000000ff00067202 */ /* 0x000fd60000000f00 */
        /* <DEDUP_REMOVED lines=8> */
.L_x_22553:
        /* <DEDUP_REMOVED lines=11> */
.L_x_22552:
[----:B------:R-:W-:Y:S05]  /*2a20*/  BSYNC B1 ;  /* 0x0000000000017941 */ /* 0x000fea0003800000 */
.L_x_22551:
        /* <DEDUP_REMOVED lines=15> */
.L_x_22556:
        /* <DEDUP_REMOVED lines=100> */
.L_x_22555:
[----:B------:R-:W-:Y:S05]  /*3160*/  BSYNC B1 ;  /* 0x0000000000017941 */ /* 0x000fea0003800000 */
.L_x_22554:
        /* <DEDUP_REMOVED lines=55> */
.L_x_22558:
[----:B------:R-:W-:Y:S05]  /*34e0*/  BSYNC B1 ;  /* 0x0000000000017941 */ /* 0x000fea0003800000 */
.L_x_22557:
        /* <DEDUP_REMOVED lines=26> */
.L_x_22550:
[----:B------:R-:W-:Y:S05]  /*3690*/  BSYNC B0 ;  /* 0x0000000000007941 */ /* 0x000fea0003800000 */
.L_x_22549:
        /* <DEDUP_REMOVED lines=57> */
.L_x_22563:
        /* <DEDUP_REMOVED lines=8> */
.L_x_22562:
[----:B------:R-:W-:Y:S05]  /*3ab0*/  BSYNC B1 ;  /* 0x0000000000017941 */ /* 0x000fea0003800000 */
.L_x_22561:
        /* <DEDUP_REMOVED lines=15> */
.L_x_22566:
[----:B------:R-:W0:Y:S01]  /*3bb0*/  LDS R10, [R8+-0x400] ;  /* 0xfffc0000080a7984 */ /* 0x000e220000000800 */
[----:B------:R-:W-:-:S03]  /*3bc0*/  VIADD R9, R9, 0x800 ;  /* 0x0000080009097836 */ /* 0x000fc60000000000 */
[----:B------:R-:W2:Y:S02]  /*3bd0*/  LDS R12, [R8+-0x200] ;  /* 0xfffe0000080c7984 */ /* 0x000ea40000000800 */
        /* <DEDUP_REMOVED lines=49> */
.L_x_22565:
[----:B------:R-:W-:Y:S05]  /*3ef0*/  BSYNC B1 ;  /* 0x0000000000017941 */ /* 0x000fea0003800000 */
.L_x_22564:
        /* <DEDUP_REMOVED lines=31> */
.L_x_22568:
[----:B------:R-:W-:Y:S05]  /*40f0*/  BSYNC B1 ;  /* 0x0000000000017941 */ /* 0x000fea0003800000 */
.L_x_22567:
        /* <DEDUP_REMOVED lines=14> */
.L_x_22560:
[----:B------:R-:W-:Y:S05]  /*41e0*/  BSYNC B0 ;  /* 0x0000000000007941 */ /* 0x000fea0003800000 */
.L_x_22559:
        /* <DEDUP_REMOVED lines=12> */
[----:B------:R-:W-:-:S03]  /*42b0*/  SHF.R.S32.HI R41, RZ, 0x1f, R41 ;  /* 0x0000001fff297819 */ /* 0x000fc60000011429 */
[----:B------:R-:W-:Y:S01]  /*42c0*/  IMAD.SHL.U32 R10, R40, 0x4, RZ ;  /* 0x00000004280a7824 */ /* 0x000fe200078e00ff */
[----:B------:R-:W-:Y:S01]  /*42d0*/  IADD3.X R41, R41, UR6, R2, P0, P2 ;  /* 0x0000000629297c10 */ /* 0x000fe200087e4402 */
[----:B------:R-:W-:-:S03]  /*42e0*/  ULDC.64 UR6, c[0x0][0x218] ;  /* 0x0000860000067ab9 */ /* 0x000fc60000000a00 */
[----:B------:R-:W-:Y:S02]  /*42f0*/  SHF.L.U64.HI R2, R40, 0x2, R41 ;  /* 0x0000000228027819 */ /* 0x000fe40000010229 */
[C---:B--2---:R-:W-:Y:S02]  /*4300*/  IADD3 R8, P0, R10.reuse, UR6, RZ ;  /* 0x000000060a087c10 */ /* 0x044fe4000ff1e0ff */
[----:B------:R-:W-:Y:S02]  /*4310*/  IADD3 R10, P2, R10, UR18, RZ ;  /* 0x000000120a0a7c10 */ /* 0x000fe4000ff5e0ff */
[C---:B------:R-:W-:Y:S02]  /*4320*/  IADD3.X R9, R2.reuse, UR7, RZ, P0, !PT ;  /* 0x0000000702097c10 */ /* 0x040fe400087fe4ff */
[----:B------:R-:W-:-:S03]  /*4330*/  IADD3.X R11, R2, UR19, RZ, P2, !PT ;  /* 0x00000013020b7c10 */ /* 0x000fc600097fe4ff */
[----:B-1----:R3:W-:Y:S04]  /*4340*/  STG.E desc[UR10][R8.64], R5 ;  /* 0x0000000508007986 */ /* 0x0027e8000c10190a */
[----:B0-----:R3:W-:Y:S02]  /*4350*/  STG.E desc[UR10][R10.64], R6 ;  /* 0x000000060a007986 */ /* 0x0017e4000c10190a */
.L_x_22570:
[----:B------:R-:W-:Y:S05]  /*4360*/  BSYNC B0 ;  /* 0x0000000000007941 */ /* 0x000fea0003800000 */
.L_x_22569:
[----:B------:R-:W-:Y:S01]  /*4370*/  ULDC UR12, c[0x0][0x26c] ;  /* 0x00009b00000c7ab9 */ /* 0x000fe20000000800 */
[----:B------:R-:W-:Y:S04]  /*4380*/  BSSY B0, `(.L_x_22571) ;  /* 0x00002e3000007945 */ /* 0x000fe80003800000 */
[----:B------:R-:W-:Y:S05]  /*4390*/  @!P1 BRA `(.L_x_22572) ;  /* 0x0000000000249947 */ /* 0x000fea0003800000 */
[----:B------:R-:W-:Y:S01]  /*43a0*/  HFMA2.MMA R30, -RZ, RZ, 0, 0 ;  /* 0x00000000ff1e7435 */ /* 0x000fe200000001ff */
[----:B------:R-:W-:Y:S02]  /*43b0*/  CS2R R24, SRZ ;  /* 0x0000000000187805 */ /* 0x000fe4000001ff00 */
[----:B------:R-:W-:Y:S02]  /*43c0*/  CS2R R22, SRZ ;  /* 0x0000000000167805 */ /* 0x000fe4000001ff00 */
[----:B--23--:R-:W-:Y:S02]  /*43d0*/  CS2R R10, SRZ ;  /* 0x00000000000a7805 */ /* 0x00cfe4000001ff00 */
[----:B------:R-:W-:Y:S02]  /*43e0*/  CS2R R8, SRZ ;  /* 0x0000000000087805 */ /* 0x000fe4000001ff00 */
[----:B0-----:R-:W-:Y:S02]  /*43f0*/  CS2R R6, SRZ ;  /* 0x0000000000067805 */ /* 0x001fe4000001ff00 */
[----:B-1----:R-:W-:Y:S01]  /*4400*/  CS2R R4, SRZ ;  /* 0x0000000000047805 */ /* 0x002fe2000001ff00 */
[----:B------:R-:W-:Y:S01]  /*4410*/  IMAD.MOV.U32 R29, RZ, RZ, RZ ;  /* 0x000000ffff1d7224 */ /* 0x000fe200078e00ff */
[----:B------:R-:W-:Y:S06]  /*4420*/  BRA `(.L_x_22573) ;  /* 0x0000002c00607947 */ /* 0x000fec0003800000 */
.L_x_22572:
[----:B------:R-:W4:Y:S01]  /*4430*/  S2UR UR7, SR_CgaCtaId ;  /* 0x00000000000779c3 */ /* 0x000f220000008800 */
[----:B------:R-:W-:Y:S01]  /*4440*/  SHF.R.S32.HI R2, RZ, 0x1f, R3 ;  /* 0x0000001fff027819 */ /* 0x000fe20000011403 */
[----:B------:R-:W-:Y:S01]  /*4450*/  UMOV UR6, 0x400 ;  /* 0x0000040000067882 */ /* 0x000fe20000000000 */
[----:B------:R-:W-:Y:S01]  /*4460*/  ULDC.64 UR18, c[0x0][0x248] ;  /* 0x0000920000127ab9 */ /* 0x000fe20000000a00 */
[----:B------:R-:W-:Y:S01]  /*4470*/  UIADD3 UR6, UR6, 0x100, URZ ;  /* 0x0000010006067890 */ /* 0x000fe2000fffe03f */
[----:B-1-3--:R-:W-:Y:S01]  /*4480*/  LEA.HI R5, R2, R3, RZ, 0x2 ;  /* 0x0000000302057211 */ /* 0x00afe200078f10ff */
[----:B------:R-:W-:Y:S01]  /*4490*/  ULDC UR9, c[0x0][0x270] ;  /* 0x00009c0000097ab9 */ /* 0x000fe20000000800 */
[----:B--2---:R-:W-:Y:S01]  /*44a0*/  MOV R9, UR8 ;  /* 0x0000000800097c02 */ /* 0x004fe20008000f00 */
[----:B------:R-:W1:Y:S01]  /*44b0*/  LDC R12, c[0x0][0x26c] ;  /* 0x00009b00ff0c7b82 */ /* 0x000e620000000800 */
[C---:B------:R-:W-:Y:S01]  /*44c0*/  LOP3.LUT R2, R5.reuse, 0xfffffffc, RZ, 0xc0, !PT ;  /* 0xfffffffc05027812 */ /* 0x040fe200078ec0ff */
[----:B0-----:R-:W-:Y:S01]  /*44d0*/  IMAD.SHL.U32 R6, R5, 0x8, RZ ;  /* 0x0000000805067824 */ /* 0x001fe200078e00ff */
[----:B------:R-:W-:Y:S01]  /*44e0*/  IADD3 R26, -R4, -0x1, R9 ;  /* 0xffffffff041a7810 */ /* 0x000fe20007ffe109 */
[----:B------:R-:W-:Y:S01]  /*44f0*/  IMAD.U32 R11, RZ, RZ, UR13 ;  /* 0x0000000dff0b7e24 */ /* 0x000fe2000f8e00ff */
[----:B------:R-:W-:Y:S01]  /*4500*/  IADD3 R7, R3, -R2, RZ ;  /* 0x8000000203077210 */ /* 0x000fe20007ffe0ff */
[----:B------:R-:W-:Y:S01]  /*4510*/  IMAD R52, R0, UR9, RZ ;  /* 0x0000000900347c24 */ /* 0x000fe2000f8e02ff */
[----:B------:R-:W-:Y:S01]  /*4520*/  IADD3 R3, P0, R47, UR5, RZ ;  /* 0x000000052f037c10 */ /* 0x000fe2000ff1e0ff */
[----:B------:R-:W-:Y:S01]  /*4530*/  IMAD R26, R11, -0x10, R26 ;  /* 0xfffffff00b1a7824 */ /* 0x000fe200078e021a */
[----:B------:R-:W-:Y:S01]  /*4540*/  SHF.L.U32 R5, R7, 0x3, RZ ;  /* 0x0000000307057819 */ /* 0x000fe200000006ff */
[----:B------:R-:W-:Y:S01]  /*4550*/  IMAD R31, R4, 0x4, R7 ;  /* 0x00000004041f7824 */ /* 0x000fe200078e0207 */
[----:B------:R-:W-:-:S02]  /*4560*/  LEA.HI.X.SX32 R8, R47, UR16, 0x1, P0 ;  /* 0x000000102f087c11 */ /* 0x000fc400080f0eff */
[----:B------:R-:W-:Y:S02]  /*4570*/  CS2R R24, SRZ ;  /* 0x0000000000187805 */ /* 0x000fe4000001ff00 */
[C---:B------:R-:W-:Y:S02]  /*4580*/  LEA R2, P0, R3.reuse, UR18, 0x2 ;  /* 0x0000001203027c11 */ /* 0x040fe4000f8010ff */
[----:B------:R-:W-:Y:S02]  /*4590*/  CS2R R22, SRZ ;  /* 0x0000000000167805 */ /* 0x000fe4000001ff00 */
[----:B------:R-:W-:Y:S01]  /*45a0*/  LOP3.LUT R6, R6, 0xffffffe0, RZ, 0xc0, !PT ;  /* 0xffffffe006067812 */ /* 0x000fe200078ec0ff */
[----:B----4-:R-:W-:Y:S01]  /*45b0*/  ULEA UR6, UR7, UR6, 0x18 ;  /* 0x0000000607067291 */ /* 0x010fe2000f8ec03f */
[----:B------:R-:W-:Y:S01]  /*45c0*/  LEA.HI.X R3, R3, UR19, R8, 0x2, P0 ;  /* 0x0000001303037c11 */ /* 0x000fe200080f1408 */
        /* <DEDUP_REMOVED lines=8> */
[----:B------:R-:W-:Y:S01]  /*4650*/  CS2R R8, SRZ ;  /* 0x0000000000087805 */ /* 0x000fe2000001ff00 */
[----:B------:R-:W-:Y:S01]  /*4660*/  IMAD.MOV.U32 R30, RZ, RZ, RZ ;  /* 0x000000ffff1e7224 */ /* 0x000fe200078e00ff */
[----:B------:R-:W-:Y:S01]  /*4670*/  MOV R29, RZ ;  /* 0x000000ff001d7202 */ /* 0x000fe20000000f00 */
[----:B------:R-:W-:Y:S01]  /*4680*/  VIADD R31, R31, 0x10 ;  /* 0x000000101f1f7836 */ /* 0x000fe20000000000 */
[----:B-1----:R-:W-:Y:S01]  /*4690*/  SHF.R.S32.HI R0, RZ, 0x1f, R12 ;  /* 0x0000001fff007819 */ /* 0x002fe2000001140c */
[C---:B------:R-:W-:Y:S01]  /*46a0*/  VIADD R42, R28.reuse, 0x300 ;  /* 0x000003001c2a7836 */ /* 0x040fe20000000000 */
        /* <DEDUP_REMOVED lines=12> */
.L_x_22602:
[----:B------:R-:W2:Y:S01]  /*4770*/  LDG.E.CONSTANT R55, desc[UR10][R2.64] ;  /* 0x0000000a02377981 */ /* 0x000ea2000c1e9900 */
[----:B0-----:R-:W0:Y:S03]  /*4780*/  LDC.64 R20, c[0x0][0x238] ;  /* 0x00008e00ff147b82 */ /* 0x001e260000000a00 */
[----:B-1----:R-:W1:Y:S04]  /*4790*/  LDS.128 R12, [R31+-0x10] ;  /* 0xfffff0001f0c7984 */ /* 0x002e680000000c00 */
[----:B------:R-:W3:Y:S01]  /*47a0*/  LDS.128 R16, [R31] ;  /* 0x000000001f107984 */ /* 0x000ee20000000c00 */
[----:B-1----:R-:W-:Y:S01]  /*47b0*/  F2FP.F16.F32.PACK_AB R49, R13, R12 ;  /* 0x0000000c0d31723e */ /* 0x002fe200000000ff */
[----:B------:R-:W-:Y:S01]  /*47c0*/  BSSY B1, `(.L_x_22574) ;  /* 0x000002f000017945 */ /* 0x000fe20003800000 */
[----:B---3--:R-:W-:-:S02]  /*47d0*/  F2FP.F16.F32.PACK_AB R51, R17, R16 ;  /* 0x000000101133723e */ /* 0x008fc400000000ff */
[----:B------:R-:W-:Y:S02]  /*47e0*/  F2FP.F16.F32.PACK_AB R46, R19, R18 ;  /* 0x00000012132e723e */ /* 0x000fe400000000ff */
[----:B--2---:R-:W-:-:S05]  /*47f0*/  SHF.R.S32.HI R44, RZ, 0x1f, R55 ;  /* 0x0000001fff2c7819 */ /* 0x004fca0000011437 */
[----:B------:R-:W-:-:S04]  /*4800*/  IMAD R44, R44, UR12, RZ ;  /* 0x0000000c2c2c7c24 */ /* 0x000fc8000f8e02ff */
[----:B------:R-:W-:Y:S01]  /*4810*/  IMAD R45, R55, R0, R44 ;  /* 0x00000000372d7224 */ /* 0x000fe200078e022c */
[----:B------:R-:W-:Y:S01]  /*4820*/  F2FP.F16.F32.PACK_AB R44, R15, R14 ;  /* 0x0000000e0f2c723e */ /* 0x000fe200000000ff */
        /* <DEDUP_REMOVED lines=39> */
[----:B------:R-:W-:-:S07]  /*4aa0*/  PRMT R12, R17, 0x5410, R16 ;  /* 0x00005410110c7816 */ /* 0x000fce0000000010 */
.L_x_22575:
[----:B------:R-:W-:Y:S05]  /*4ab0*/  BSYNC B1 ;  /* 0x0000000000017941 */ /* 0x000fea0003800000 */
.L_x_22574:
        /* <DEDUP_REMOVED lines=11> */
[----:B------:R-:W-:-:S04]  /*4b70*/  IADD3 R16, R27, -0x5, RZ ;  /* 0xfffffffb1b107810 */ /* 0x000fc80007ffe0ff */
        /* <DEDUP_REMOVED lines=13> */
[----:B------:R-:W-:Y:S02]  /*4c50*/  SEL R16, R16, RZ, !P2 ;  /* 0x000000ff10107207 */ /* 0x000fe40005000000 */
[----:B------:R-:W-:Y:S02]  /*4c60*/  ISETP.GE.AND P2, PT, R27, UR14, PT ;  /* 0x0000000e1b007c0c */ /* 0x000fe4000bf46270 */
[----:B------:R-:W-:Y:S02]  /*4c70*/  PRMT R14, R17, 0x5410, R16 ;  /* 0x00005410110e7816 */ /* 0x000fe40000000010 */
        /* <DEDUP_REMOVED lines=14> */
.L_x_22577:
[----:B------:R-:W-:Y:S05]  /*4d60*/  BSYNC B1 ;  /* 0x0000000000017941 */ /* 0x000fea0003800000 */
.L_x_22576:
        /* <DEDUP_REMOVED lines=46> */
.L_x_22579:
[----:B------:R-:W-:Y:S05]  /*5050*/  BSYNC B1 ;  /* 0x0000000000017941 */ /* 0x000fea0003800000 */
.L_x_22578:
        /* <DEDUP_REMOVED lines=46> */
.L_x_22581:
[----:B------:R-:W-:Y:S05]  /*5340*/  BSYNC B1 ;  /* 0x0000000000017941 */ /* 0x000fea0003800000 */
.L_x_22580:
        /* <DEDUP_REMOVED lines=46> */
.L_x_22583:
[----:B------:R-:W-:Y:S05]  /*5630*/  BSYNC B1 ;  /* 0x0000000000017941 */ /* 0x000fea0003800000 */
.L_x_22582:
        /* <DEDUP_REMOVED lines=46> */
.L_x_22585:
[----:B------:R-:W-:Y:S05]  /*5920*/  BSYNC B1 ;  /* 0x0000000000017941 */ /* 0x000fea0003800000 */
.L_x_22584:
        /* <DEDUP_REMOVED lines=46> */
.L_x_22587:
[----:B------:R-:W-:Y:S05]  /*5c10*/  BSYNC B1 ;  /* 0x0000000000017941 */ /* 0x000fea0003800000 */
.L_x_22586:
        /* <DEDUP_REMOVED lines=46> */
.L_x_22589:
[----:B------:R-:W-:Y:S05]  /*5f00*/  BSYNC B1 ;  /* 0x0000000000017941 */ /* 0x000fea0003800000 */
.L_x_22588:
        /* <DEDUP_REMOVED lines=46> */
.L_x_22591:
[----:B------:R-:W-:Y:S05]  /*61f0*/  BSYNC B1 ;  /* 0x0000000000017941 */ /* 0x000fea0003800000 */
.L_x_22590:
        /* <DEDUP_REMOVED lines=46> */
.L_x_22593:
[----:B------:R-:W-:Y:S05]  /*64e0*/  BSYNC B1 ;  /* 0x0000000000017941 */ /* 0x000fea0003800000 */
.L_x_22592:
        /* <DEDUP_REMOVED lines=46> */
.L_x_22595:
[----:B------:R-:W-:Y:S05]  /*67d0*/  BSYNC B1 ;  /* 0x0000000000017941 */ /* 0x000fea0003800000 */
.L_x_22594:
        /* <DEDUP_REMOVED lines=46> */
.L_x_22597:
[----:B------:R-:W-:Y:S05]  /*6ac0*/  BSYNC B1 ;  /* 0x0000000000017941 */ /* 0x000fea0003800000 */
.L_x_22596:
[----:B-----5:R-:W-:-:S04]  /*6ad0*/  HMUL2 R13, R44, R13 ;  /* 0x0000000d2c0d7232 */ /* 0x020fc80000000000 */
[----:B------:R-:W-:Y:S01]  /*6ae0*/  HFMA2 R13, R49, R12, R13 ;  /* 0x0000000c310d7231 */ /* 0x000fe2000000000d */
[-C--:B------:R-:W-:Y:S02]  /*6af0*/  IADD3 R12, P2, R32, R54.reuse, RZ ;  /* 0x00000036200c7210 */ /* 0x080fe40007f5e0ff */
[C---:B------:R-:W-:Y:S02]  /*6b00*/  IADD3 R54, P1, R33.reuse, R54, RZ ;  /* 0x0000003621367210 */ /* 0x040fe40007f3e0ff */
[----:B------:R-:W-:Y:S01]  /*6b10*/  LEA R16, P3, R12, R20, 0x1 ;  /* 0x000000140c107211 */ /* 0x000fe200078608ff */
[----:B------:R-:W-:Y:S01]  /*6b20*/  HFMA2.MMA R13, R51, R14, R13 ;  /* 0x0000000e330d7235 */ /* 0x000fe2000000000d */
[-C--:B------:R-:W-:Y:S02]  /*6b30*/  LEA.HI.X.SX32 R17, R32, R45.reuse, 0x1, P2 ;  /* 0x0000002d20117211 */ /* 0x080fe400010f0eff */
[----:B------:R-:W-:Y:S02]  /*6b40*/  LEA.HI.X.SX32 R45, R33, R45, 0x1, P1 ;  /* 0x0000002d212d7211 */ /* 0x000fe400008f0eff */
[----:B------:R-:W-:-:S02]  /*6b50*/  LEA.HI.X R17, R12, R21, R17, 0x1, P3 ;  /* 0x000000150c117211 */ /* 0x000fc400018f0c11 */
[----:B------:R-:W-:-:S03]  /*6b60*/  LEA R12, P2, R54, R20, 0x1 ;  /* 0x00000014360c7211 */ /* 0x000fc600078408ff */
[----:B------:R-:W-:Y:S01]  /*6b70*/  HFMA2 R15, R46, R15, R13 ;  /* 0x0000000f2e0f7231 */ /* 0x000fe2000000000d */
[----:B------:R-:W-:Y:S01]  /*6b80*/  LEA.HI.X R13, R54, R21, R45, 0x1, P2 ;  /* 0x00000015360d7211 */ /* 0x000fe200010f0c2d */
[----:B------:R-:W5:Y:S03]  /*6b90*/  LDG.E.128.CONSTANT R16, desc[UR10][R16.64] ;  /* 0x0000000a10107981 */ /* 0x000f66000c1e9d00 */
[--C-:B------:R-:W-:Y:S02]  /*6ba0*/  HADD2.F32 R14, -RZ, R15.reuse.H0_H0 ;  /* 0x2000000fff0e7230 */ /* 0x100fe40000004100 */
[----:B------:R-:W-:-:S05]  /*6bb0*/  HADD2.F32 R15, -RZ, R15.H1_H1 ;  /* 0x3000000fff0f7230 */ /* 0x000fca0000004100 */
[----:B------:R-:W-:Y:S02]  /*6bc0*/  FADD.FTZ R21, R14, R15 ;  /* 0x0000000f0e157221 */ /* 0x000fe40000010000 */
[----:B------:R-:W5:Y:S01]  /*6bd0*/  LDG.E.128.CONSTANT R12, desc[UR10][R12.64] ;  /* 0x0000000a0c0c7981 */ /* 0x000f62000c1e9d00 */
[----:B------:R-:W-:Y:S01]  /*6be0*/  BSSY B1, `(.L_x_22598) ;  /* 0x0000022000017945 */ /* 0x000fe20003800000 */
[----:B------:R-:W-:-:S03]  /*6bf0*/  FADD.FTZ R4, R21, R4 ;  /* 0x0000000415047221 */ /* 0x000fc60000010000 */
        /* <DEDUP_REMOVED lines=32> */
.L_x_22599:
[----:B------:R-:W-:Y:S05]  /*6e00*/  BSYNC B1 ;  /* 0x0000000000017941 */ /* 0x000fea0003800000 */
.L_x_22598:
        /* <DEDUP_REMOVED lines=11> */
[----:B------:R-:W-:Y:S01]  /*6ec0*/  VIADD R13, R27, 0xfffffffa ;  /* 0xfffffffa1b0d7836 */ /* 0x000fe20000000000 */
[----:B------:R-:W-:Y:S01]  /*6ed0*/  PRMT R20, R19, 0x7632, R20 ;  /* 0x0000763213147816 */ /* 0x000fe20000000014 */
[C---:B------:R-:W-:Y:S01]  /*6ee0*/  VIADD R14, R27.reuse, 0xfffffffc ;  /* 0xfffffffc1b0e7836 */ /* 0x040fe20000000000 */
[----:B------:R-:W-:Y:S02]  /*6ef0*/  ISETP.GE.AND P6, PT, R12, UR14, PT ;  /* 0x0000000e0c007c0c */ /* 0x000fe4000bfc6270 */
[----:B------:R-:W-:Y:S02]  /*6f00*/  IADD3 R12, R27, -0x5, RZ ;  /* 0xfffffffb1b0c7810 */ /* 0x000fe40007ffe0ff */
[----:B------:R-:W-:Y:S01]  /*6f10*/  ISETP.GE.AND P2, PT, R13, UR14, PT ;  /* 0x0000000e0d007c0c */ /* 0x000fe2000bf46270 */
[----:B------:R-:W-:Y:S01]  /*6f20*/  VIADD R13, R27, 0xfffffffe ;  /* 0xfffffffe1b0d7836 */ /* 0x000fe20000000000 */
[----:B------:R-:W-:-:S02]  /*6f30*/  ISETP.GE.AND P1, PT, R14, UR14, PT ;  /* 0x0000000e0e007c0c */ /* 0x000fc4000bf26270 */
[----:B------:R-:W-:Y:S02]  /*6f40*/  ISETP.GE.AND P5, PT, R12, UR14, PT ;  /* 0x0000000e0c007c0c */ /* 0x000fe4000bfa6270 */
[C---:B------:R-:W-:Y:S02]  /*6f50*/  IADD3 R14, R27.reuse, -0x1, RZ ;  /* 0xffffffff1b0e7810 */ /* 0x040fe40007ffe0ff */
[----:B------:R-:W-:Y:S02]  /*6f60*/  IADD3 R12, R27, -0x3, RZ ;  /* 0xfffffffd1b0c7810 */ /* 0x000fe40007ffe0ff */
[----:B------:R-:W-:Y:S02]  /*6f70*/  ISETP.GE.AND P0, PT, R13, UR14, PT ;  /* 0x0000000e0d007c0c */ /* 0x000fe4000bf06270 */
[----:B------:R-:W-:Y:S02]  /*6f80*/  PRMT R13, R16, 0x7632, R13 ;  /* 0x00007632100d7816 */ /* 0x000fe4000000000d */
[----:B------:R-:W-:-:S02]  /*6f90*/  ISETP.GE.AND P3, PT, R14, UR14, PT ;  /* 0x0000000e0e007c0c */ /* 0x000fc4000bf66270 */
[----:B------:R-:W-:Y:S02]  /*6fa0*/  SEL R16, R16, RZ, !P6 ;  /* 0x000000ff10107207 */ /* 0x000fe40007000000 */
[----:B------:R-:W-:Y:S02]  /*6fb0*/  ISETP.GE.AND P4, PT, R12, UR14, PT ;  /* 0x0000000e0c007c0c */ /* 0x000fe4000bf86270 */
[----:B------:R-:W-:Y:S02]  /*6fc0*/  ISETP.GE.AND P6, PT, R27, UR14, PT ;  /* 0x0000000e1b007c0c */ /* 0x000fe4000bfc6270 */
[----:B------:R-:W-:Y:S02]  /*6fd0*/  PRMT R14, R17, 0x7632, R14 ;  /* 0x00007632110e7816 */ /* 0x000fe4000000000e */
        /* <DEDUP_REMOVED lines=12> */
.L_x_22601:
[----:B------:R-:W-:Y:S05]  /*70a0*/  BSYNC B1 ;  /* 0x0000000000017941 */ /* 0x000fea0003800000 */
.L_x_22600:
[----:B------:R-:W-:Y:S01]  /*70b0*/  HMUL2 R17, R44, R17 ;  /* 0x000000112c117232 */ /* 0x000fe20000000000 */
[----:B------:R-:W-:Y:S01]  /*70c0*/  IADD3 R2, P0, R2, 0x10, RZ ;  /* 0x0000001002027810 */ /* 0x000fe20007f1e0ff */
[----:B------:R-:W-:Y:S01]  /*70d0*/  VIADD R27, R27, 0x80 ;  /* 0x000000801b1b7836 */ /* 0x000fe20000000000 */
[----:B------:R-:W-:Y:S01]  /*70e0*/  IADD3 R47, R47, 0x4, RZ ;  /* 0x000000042f2f7810 */ /* 0x000fe20007ffe0ff */
[----:B------:R-:W-:Y:S02]  /*70f0*/  HFMA2 R17, R49, R16, R17 ;  /* 0x0000001031117231 */ /* 0x000fe40000000011 */
[----:B------:R-:W-:Y:S01]  /*7100*/  VIADD R26, R26, 0xfffffffc ;  /* 0xfffffffc1a1a7836 */ /* 0x000fe20000000000 */
[----:B------:R-:W-:Y:S01]  /*7110*/  IADD3 R31, R31, 0x200, RZ ;  /* 0x000002001f1f7810 */ /* 0x000fe20007ffe0ff */
[----:B------:R-:W-:Y:S01]  /*7120*/  IMAD.X R3, RZ, RZ, R3, P0 ;  /* 0x000000ffff037224 */ /* 0x000fe200000e0603 */
[----:B------:R-:W-:Y:S01]  /*7130*/  ISETP.GE.AND P0, PT, R47, UR4, PT ;  /* 0x000000042f007c0c */ /* 0x000fe2000bf06270 */
[----:B------:R-:W-:-:S10]  /*7140*/  HFMA2.MMA R17, R51, R18, R17 ;  /* 0x0000001233117235 */ /* 0x000fd40000000011 */
[----:B------:R-:W-:-:S05]  /*7150*/  HFMA2 R17, R46, R19, R17 ;  /* 0x000000132e117231 */ /* 0x000fca0000000011 */
[--C-:B------:R-:W-:Y:S02]  /*7160*/  HADD2.F32 R12, -RZ, R17.reuse.H0_H0 ;  /* 0x20000011ff0c7230 */ /* 0x100fe40000004100 */
[----:B------:R-:W-:-:S05]  /*7170*/  HADD2.F32 R17, -RZ, R17.H1_H1 ;  /* 0x30000011ff117230 */ /* 0x000fca0000004100 */
[----:B------:R-:W-:-:S04]  /*7180*/  FADD.FTZ R12, R12, R17 ;  /* 0x000000110c0c7221 */ /* 0x000fc80000010000 */
[----:B------:R-:W-:Y:S01]  /*7190*/  FADD.FTZ R29, R12, R29 ;  /* 0x0000001d0c1d7221 */ /* 0x000fe20000010000 */
[----:B------:R-:W-:Y:S06]  /*71a0*/  @!P0 BRA `(.L_x_22602) ;  /* 0xffffffd400708947 */ /* 0x000fec000383ffff */
.L_x_22573:
[----:B------:R-:W-:Y:S05]  /*71b0*/  BSYNC B0 ;  /* 0x0000000000007941 */ /* 0x000fea0003800000 */
.L_x_22571:
        /* <DEDUP_REMOVED lines=9> */
[----:B------:R-:W1:Y:S04]  /*7250*/  SHFL.BFLY PT, R16, R9, 0x2, 0x1f ;  /* 0x0c401f0009107f89 */ /* 0x000e6800000e0000 */
[----:B------:R-:W1:Y:S01]  /*7260*/  SHFL.BFLY PT, R14, R11, 0x2, 0x1f ;  /* 0x0c401f000b0e7f89 */ /* 0x000e6200000e0000 */
[----:B--2---:R-:W-:Y:S01]  /*7270*/  FADD.FTZ R27, R27, R24 ;  /* 0x000000181b1b7221 */ /* 0x004fe20000010000 */
[----:B---3--:R-:W-:-:S02]  /*7280*/  ULEA UR4, UR5, UR4, 0x18 ;  /* 0x0000000405047291 */ /* 0x008fc4000f8ec03f */
[----:B------:R-:W2:Y:S01]  /*7290*/  SHFL.BFLY PT, R18, R7, 0x2, 0x1f ;  /* 0x0c401f0007127f89 */ /* 0x000ea200000e0000 */
        /* <DEDUP_REMOVED lines=9> */
[----:B------:R-:W4:Y:S01]  /*7330*/  SHFL.BFLY PT, R3, R12, 0x1, 0x1f ;  /* 0x0c201f000c037f89 */ /* 0x000f2200000e0000 */
[----:B------:R-:W-:-:S03]  /*7340*/  FADD.FTZ R14, R14, R11 ;  /* 0x0000000b0e0e7221 */ /* 0x000fc60000010000 */
[----:B------:R-:W4:Y:S01]  /*7350*/  SHFL.BFLY PT, R19, R6, 0x2, 0x1f ;  /* 0x0c401f0006137f89 */ /* 0x000f2200000e0000 */
[----:B--2---:R-:W-:-:S03]  /*7360*/  FADD.FTZ R18, R18, R7 ;  /* 0x0000000712127221 */ /* 0x004fc60000010000 */
[----:B------:R-:W2:Y:S04]  /*7370*/  SHFL.BFLY PT, R21, R4, 0x2, 0x1f ;  /* 0x0c401f0004157f89 */ /* 0x000ea800000e0000 */
[----:B------:R-:W2:Y:S01]  /*7380*/  SHFL.BFLY PT, R33, R30, 0x2, 0x1f ;  /* 0x0c401f001e217f89 */ /* 0x000ea200000e0000 */
[----:B0-----:R-:W-:-:S03]  /*7390*/  FADD.FTZ R20, R20, R5 ;  /* 0x0000000514147221 */ /* 0x001fc60000010000 */
[----:B------:R-:W0:Y:S01]  /*73a0*/  SHFL.BFLY PT, R26, R29, 0x2, 0x1f ;  /* 0x0c401f001d1a7f89 */ /* 0x000e2200000e0000 */
[----:B-1----:R-:W-:Y:S01]  /*73b0*/  FADD.FTZ R8, R17, R8 ;  /* 0x0000000811087221 */ /* 0x002fe20000010000 */
[----:B---3--:R-:W-:Y:S02]  /*73c0*/  SHF.R.S32.HI R17, RZ, 0x1f, R2 ;  /* 0x0000001fff117819 */ /* 0x008fe40000011402 */
[----:B------:R-:W1:Y:S01]  /*73d0*/  SHFL.BFLY PT, R24, R25, 0x1, 0x1f ;  /* 0x0c201f0019187f89 */ /* 0x000e6200000e0000 */
[----:B----4-:R-:W-:Y:S01]  /*73e0*/  FADD.FTZ R27, R27, R0 ;  /* 0x000000001b1b7221 */ /* 0x010fe20000010000 */
[----:B------:R-:W-:Y:S02]  /*73f0*/  LEA.HI R17, R17, R2, RZ, 0x5 ;  /* 0x0000000211117211 */ /* 0x000fe400078f28ff */
[----:B------:R-:W3:Y:S01]  /*7400*/  SHFL.BFLY PT, R15, R10, 0x1, 0x1f ;  /* 0x0c201f000a0f7f89 */ /* 0x000ee200000e0000 */
[----:B------:R-:W-:Y:S01]  /*7410*/  FADD.FTZ R0, R12, R3 ;  /* 0x000000030c007221 */ /* 0x000fe20000010000 */
[----:B------:R-:W-:-:S02]  /*7420*/  LOP3.LUT R3, R17, 0xffffffe0, RZ, 0xc0, !PT ;  /* 0xffffffe011037812 */ /* 0x000fc400078ec0ff */
[----:B------:R-:W4:Y:S01]  /*7430*/  SHFL.BFLY PT, R11, R22, 0x1, 0x1f ;  /* 0x0c201f00160b7f89 */ /* 0x000f2200000e0000 */
[----:B------:R-:W-:Y:S01]  /*7440*/  FADD.FTZ R6, R19, R6 ;  /* 0x0000000613067221 */ /* 0x000fe20000010000 */
[----:B------:R-:W-:Y:S01]  /*7450*/  SHF.R.S32.HI R17, RZ, 0x5, R17 ;  /* 0x00000005ff117819 */ /* 0x000fe20000011411 */
[C---:B------:R-:W-:Y:S01]  /*7460*/  IMAD.IADD R12, R2.reuse, 0x1, -R3 ;  /* 0x00000001020c7824 */ /* 0x040fe200078e0a03 */
[----:B------:R-:W4:Y:S01]  /*7470*/  SHFL.BFLY PT, R28, R9, 0x1, 0x1f ;  /* 0x0c201f00091c7f89 */ /* 0x000f2200000e0000 */
[----:B--2---:R-:W-:Y:S01]  /*7480*/  FADD.FTZ R4, R21, R4 ;  /* 0x0000000415047221 */ /* 0x004fe20000010000 */
[----:B------:R-:W-:Y:S02]  /*7490*/  IADD3 R16, R2, 0x1f, RZ ;  /* 0x0000001f02107810 */ /* 0x000fe40007ffe0ff */
[----:B------:R-:W2:Y:S01]  /*74a0*/  SHFL.BFLY PT, R5, R18, 0x1, 0x1f ;  /* 0x0c201f0012057f89 */ /* 0x000ea200000e0000 */
[----:B------:R-:W-:Y:S01]  /*74b0*/  FADD.FTZ R34, R33, R30 ;  /* 0x0000001e21227221 */ /* 0x000fe20000010000 */
[----:B------:R-:W-:Y:S01]  /*74c0*/  ISETP.GT.U32.AND P3, PT, R16, 0x3e, PT ;  /* 0x0000003e1000780c */ /* 0x000fe20003f64070 */
[----:B0-----:R-:W-:Y:S01]  /*74d0*/  FADD.FTZ R37, R26, R29 ;  /* 0x0000001d1a257221 */ /* 0x001fe20000010000 */
[----:B------:R-:W0:Y:S01]  /*74e0*/  SHFL.BFLY PT, R13, R14, 0x1, 0x1f ;  /* 0x0c201f000e0d7f89 */ /* 0x000e2200000e0000 */
[----:B-1----:R-:W-:-:S03]  /*74f0*/  FADD.FTZ R24, R25, R24 ;  /* 0x0000001819187221 */ /* 0x002fc60000010000 */
[----:B------:R-:W1:Y:S01]  /*7500*/  SHFL.BFLY PT, R31, R8, 0x1, 0x1f ;  /* 0x0c201f00081f7f89 */ /* 0x000e6200000e0000 */
[----:B---3--:R-:W-:-:S03]  /*7510*/  FADD.FTZ R29, R10, R15 ;  /* 0x0000000f0a1d7221 */ /* 0x008fc60000010000 */
[----:B------:R-:W3:Y:S01]  /*7520*/  SHFL.BFLY PT, R33, R6, 0x1, 0x1f ;  /* 0x0c201f0006217f89 */ /* 0x000ee200000e0000 */
[----:B----4-:R-:W-:-:S03]  /*7530*/  FADD.FTZ R25, R22, R11 ;  /* 0x0000000b16197221 */ /* 0x010fc60000010000 */
[----:B------:R-:W4:Y:S01]  /*7540*/  SHFL.BFLY PT, R7, R20, 0x1, 0x1f ;  /* 0x0c201f0014077f89 */ /* 0x000f2200000e0000 */
[----:B------:R-:W-:Y:S01]  /*7550*/  LOP3.LUT R11, R12, 0x3, RZ, 0xc0, !PT ;  /* 0x000000030c0b7812 */ /* 0x000fe200078ec0ff */
[----:B------:R-:W-:Y:S02]  /*7560*/  FADD.FTZ R28, R9, R28 ;  /* 0x0000001c091c7221 */ /* 0x000fe40000010000 */
[----:B------:R-:W4:Y:S01]  /*7570*/  SHFL.BFLY PT, R35, R4, 0x1, 0x1f ;  /* 0x0c201f0004237f89 */ /* 0x000f2200000e0000 */
[----:B------:R-:W-:Y:S01]  /*7580*/  SHF.R.S32.HI R9, RZ, 0x1f, R12 ;  /* 0x0000001fff097819 */ /* 0x000fe2000001140c */
[----:B--2---:R-:W-:Y:S02]  /*7590*/  FADD.FTZ R30, R18, R5 ;  /* 0x00000005121e7221 */ /* 0x004fe40000010000 */
[----:B------:R-:W2:Y:S01]  /*75a0*/  SHFL.BFLY PT, R3, R34, 0x1, 0x1f ;  /* 0x0c201f0022037f89 */ /* 0x000ea200000e0000 */
[----:B------:R-:W-:Y:S02]  /*75b0*/  ISETP.NE.AND P2, PT, R11, RZ, PT ;  /* 0x000000ff0b00720c */ /* 0x000fe40003f45270 */
[----:B------:R-:W-:Y:S01]  /*75c0*/  LOP3.LUT R5, R2, 0xffffffc0, RZ, 0xc0, !PT ;  /* 0xffffffc002057812 */ /* 0x000fe200078ec0ff */
[----:B------:R-:W2:Y:S01]  /*75d0*/  SHFL.BFLY PT, R10, R37, 0x1, 0x1f ;  /* 0x0c201f00250a7f89 */ /* 0x000ea200000e0000 */
[----:B------:R-:W-:Y:S01]  /*75e0*/  LEA.HI R9, R9, R12, RZ, 0x2 ;  /* 0x0000000c09097211 */ /* 0x000fe200078f10ff */
[----:B0-----:R-:W-:Y:S01]  /*75f0*/  FADD.FTZ R26, R14, R13 ;  /* 0x0000000d0e1a7221 */ /* 0x001fe20000010000 */
[----:B------:R-:W-:Y:S01]  /*7600*/  ISETP.NE.OR P5, PT, R5, 0x40, P2 ;  /* 0x000000400500780c */ /* 0x000fe200017a5670 */
[----:B------:R-:W-:Y:S01]  /*7610*/  BAR.SYNC.DEFER_BLOCKING 0x0 ;  /* 0x0000000000007b1d */ /* 0x000fe20000010000 */
[----:B------:R-:W-:Y:S01]  /*7620*/  SHF.R.S32.HI R36, RZ, 0x2, R9 ;  /* 0x00000002ff247819 */ /* 0x000fe20000011409 */
[----:B-1----:R-:W-:Y:S01]  /*7630*/  FADD.FTZ R31, R8, R31 ;  /* 0x0000001f081f7221 */ /* 0x002fe20000010000 */
[----:B------:R-:W-:Y:S01]  /*7640*/  LOP3.LUT R5, R2, 0xffffffe0, RZ, 0xc0, !PT ;  /* 0xffffffe002057812 */ /* 0x000fe200078ec0ff */
[----:B---3--:R-:W-:Y:S01]  /*7650*/  FADD.FTZ R33, R6, R33 ;  /* 0x0000002106217221 */ /* 0x008fe20000010000 */
[----:B------:R-:W-:-:S02]  /*7660*/  ISETP.GT.OR P0, PT, R2, 0x3f, P2 ;  /* 0x0000003f0200780c */ /* 0x000fc40001704670 */
[----:B------:R-:W-:Y:S01]  /*7670*/  ISETP.GT.OR P1, PT, R2, 0x1f, P2 ;  /* 0x0000001f0200780c */ /* 0x000fe20001724670 */
[----:B------:R-:W-:Y:S02]  /*7680*/  IMAD R2, R17, 0x70, R36 ;  /* 0x0000007011027824 */ /* 0x000fe400078e0224 */
[----:B----4-:R-:W-:Y:S01]  /*7690*/  FADD.FTZ R32, R20, R7 ;  /* 0x0000000714207221 */ /* 0x010fe20000010000 */
[----:B------:R-:W-:Y:S01]  /*76a0*/  ISETP.NE.OR P4, PT, R5, 0x20, P2 ;  /* 0x000000200500780c */ /* 0x000fe20001785670 */
[----:B------:R-:W-:Y:S01]  /*76b0*/  FADD.FTZ R35, R4, R35 ;  /* 0x0000002304237221 */ /* 0x000fe20000010000 */
[----:B------:R-:W-:Y:S01]  /*76c0*/  LEA R2, R2, UR4, 0x2 ;  /* 0x0000000402027c11 */ /* 0x000fe2000f8e10ff */
[----:B--2---:R-:W-:Y:S01]  /*76d0*/  FADD.FTZ R34, R34, R3 ;  /* 0x0000000322227221 */ /* 0x004fe20000010000 */
[----:B------:R-:W-:Y:S01]  /*76e0*/  FADD.FTZ R37, R37, R10 ;  /* 0x0000000a25257221 */ /* 0x000fe20000010000 */
        /* <DEDUP_REMOVED lines=15> */
.L_x_22604:
[----:B------:R-:W-:Y:S05]  /*77e0*/  BSYNC B0 ;  /* 0x0000000000007941 */ /* 0x000fea0003800000 */
.L_x_22603:
        /* <DEDUP_REMOVED lines=31> */
.L_x_22606:
[----:B------:R-:W-:Y:S05]  /*79e0*/  BSYNC B0 ;  /* 0x0000000000007941 */ /* 0x000fea0003800000 */
.L_x_22605:
        /* <DEDUP_REMOVED lines=17> */
.L_x_22608:
[----:B------:R-:W-:Y:S05]  /*7b00*/  BSYNC B0 ;  /* 0x0000000000007941 */ /* 0x000fea0003800000 */
.L_x_22607:
        /* <DEDUP_REMOVED lines=32> */
.L_x_22610:
[----:B------:R-:W-:Y:S05]  /*7d10*/  BSYNC B0 ;  /* 0x0000000000007941 */ /* 0x000fea0003800000 */
.L_x_22609:
        /* <DEDUP_REMOVED lines=19> */
[----:B------:R-:W-:Y:S01]  /*7e50*/  ULDC.64 UR8, c[0x0][0x220] ;  /* 0x0000880000087ab9 */ /* 0x000fe20000000a00 */
[C---:B01----:R-:W-:Y:S01]  /*7e60*/  IADD3 R2, R36.reuse, 0x8, RZ ;  /* 0x0000000824027810 */ /* 0x043fe20007ffe0ff */
[C---:B------:R-:W-:Y:S01]  /*7e70*/  VIADD R3, R36.reuse, 0x10 ;  /* 0x0000001024037836 */ /* 0x040fe20000000000 */
[----:B------:R-:W-:Y:S02]  /*7e80*/  LEA.HI.X.SX32 R6, R36, UR7, 0x1, P0 ;  /* 0x0000000724067c11 */ /* 0x000fe400080f0eff */
[C---:B------:R-:W-:Y:S02]  /*7e90*/  IADD3 R4, P1, R2.reuse, UR4, RZ ;  /* 0x0000000402047c10 */ /* 0x040fe4000ff3e0ff */
[----:B------:R-:W-:Y:S02]  /*7ea0*/  LEA R22, P0, R5, UR8, 0x1 ;  /* 0x0000000805167c11 */ /* 0x000fe4000f8008ff */
[----:B------:R-:W-:-:S02]  /*7eb0*/  LEA.HI.X.SX32 R7, R2, UR7, 0x1, P1 ;  /* 0x0000000702077c11 */ /* 0x000fc400088f0eff */
[----:B------:R-:W-:Y:S02]  /*7ec0*/  LEA.HI.X R23, R5, UR9, R6, 0x1, P0 ;  /* 0x0000000905177c11 */ /* 0x000fe400080f0c06 */
[----:B------:R-:W-:Y:S02]  /*7ed0*/  LEA R18, P1, R4, UR8, 0x1 ;  /* 0x0000000804127c11 */ /* 0x000fe4000f8208ff */
[C---:B------:R-:W-:Y:S02]  /*7ee0*/  IADD3 R5, P0, R3.reuse, UR4, RZ ;  /* 0x0000000403057c10 */ /* 0x040fe4000ff1e0ff */
[----:B------:R-:W-:Y:S02]  /*7ef0*/  IADD3 R2, R36, 0x18, RZ ;  /* 0x0000001824027810 */ /* 0x000fe40007ffe0ff */
[----:B------:R-:W-:Y:S02]  /*7f00*/  LEA.HI.X R19, R4, UR9, R7, 0x1, P1 ;  /* 0x0000000904137c11 */ /* 0x000fe400088f0c07 */
[----:B------:R-:W-:Y:S01]  /*7f10*/  LEA.HI.X.SX32 R6, R3, UR7, 0x1, P0 ;  /* 0x0000000703067c11 */ /* 0x000fe200080f0eff */
[----:B------:R-:W-:Y:S01]  /*7f20*/  VIADD R3, R36, 0x28 ;  /* 0x0000002824037836 */ /* 0x000fe20000000000 */
[----:B------:R-:W-:-:S02]  /*7f30*/  IADD3 R7, P1, R2, UR4, RZ ;  /* 0x0000000402077c10 */ /* 0x000fc4000ff3e0ff */
[C---:B------:R-:W-:Y:S02]  /*7f40*/  LEA R20, P0, R5.reuse, UR8, 0x1 ;  /* 0x0000000805147c11 */ /* 0x040fe4000f8008ff */
[----:B------:R-:W-:Y:S02]  /*7f50*/  IADD3 R4, R36, 0x20, RZ ;  /* 0x0000002024047810 */ /* 0x000fe40007ffe0ff */
[----:B------:R-:W-:Y:S02]  /*7f60*/  LEA.HI.X.SX32 R2, R2, UR7, 0x1, P1 ;  /* 0x0000000702027c11 */ /* 0x000fe400088f0eff */
[----:B------:R-:W-:Y:S02]  /*7f70*/  LEA.HI.X R21, R5, UR9, R6, 0x1, P0 ;  /* 0x0000000905157c11 */ /* 0x000fe400080f0c06 */
[----:B------:R-:W-:Y:S02]  /*7f80*/  LEA R14, P1, R7, UR8, 0x1 ;  /* 0x00000008070e7c11 */ /* 0x000fe4000f8208ff */
[----:B------:R-:W-:-:S02]  /*7f90*/  IADD3 R6, P0, R4, UR4, RZ ;  /* 0x0000000404067c10 */ /* 0x000fc4000ff1e0ff */
[----:B------:R-:W-:Y:S02]  /*7fa0*/  IADD3 R5, P2, R3, UR4, RZ ;  /* 0x0000000403057c10 */ /* 0x000fe4000ff5e0ff */
[----:B------:R-:W-:Y:S02]  /*7fb0*/  LEA.HI.X R15, R7, UR9, R2, 0x1, P1 ;  /* 0x00000009070f7c11 */ /* 0x000fe400088f0c02 */
[----:B------:R-:W-:Y:S02]  /*7fc0*/  LEA.HI.X.SX32 R9, R4, UR7, 0x1, P0 ;  /* 0x0000000704097c11 */ /* 0x000fe400080f0eff */
[----:B------:R-:W-:Y:S02]  /*7fd0*/  IADD3 R2, R36, 0x30, RZ ;  /* 0x0000003024027810 */ /* 0x000fe40007ffe0ff */
[----:B------:R-:W-:Y:S02]  /*7fe0*/  LEA.HI.X.SX32 R4, R3, UR7, 0x1, P2 ;  /* 0x0000000703047c11 */ /* 0x000fe400090f0eff */
[----:B------:R-:W-:-:S02]  /*7ff0*/  LEA R10, P1, R5, UR8, 0x1 ;  /* 0x00000008050a7c11 */ /* 0x000fc4000f8208ff */
[----:B------:R-:W-:Y:S02]  /*8000*/  IADD3 R3, R36, 0x38, RZ ;  /* 0x0000003824037810 */ /* 0x000fe40007ffe0ff */
[----:B------:R-:W-:Y:S02]  /*8010*/  LEA R16, P0, R6, UR8, 0x1 ;  /* 0x0000000806107c11 */ /* 0x000fe4000f8008ff */
[----:B------:R-:W-:Y:S02]  /*8020*/  IADD3 R7, P2, R2, UR4, RZ ;  /* 0x0000000402077c10 */ /* 0x000fe4000ff5e0ff */
[----:B------:R-:W-:Y:S02]  /*8030*/  LEA.HI.X R11, R5, UR9, R4, 0x1, P1 ;  /* 0x00000009050b7c11 */ /* 0x000fe400088f0c04 */
[----:B------:R-:W-:Y:S02]  /*8040*/  IADD3 R4, P1, R3, UR4, RZ ;  /* 0x0000000403047c10 */ /* 0x000fe4000ff3e0ff */
[----:B------:R-:W-:-:S02]  /*8050*/  LEA.HI.X R17, R6, UR9, R9, 0x1, P0 ;  /* 0x0000000906117c11 */ /* 0x000fc400080f0c09 */
[----:B------:R-:W-:Y:S01]  /*8060*/  LEA.HI.X.SX32 R8, R2, UR7, 0x1, P2 ;  /* 0x0000000702087c11 */ /* 0x000fe200090f0eff */
[----:B------:R-:W-:Y:S01]  /*8070*/  VIADD R2, R36, 0x40 ;  /* 0x0000004024027836 */ /* 0x000fe20000000000 */
[----:B------:R-:W-:Y:S02]  /*8080*/  LEA R12, P0, R7, UR8, 0x1 ;  /* 0x00000008070c7c11 */ /* 0x000fe4000f8008ff */
[----:B------:R-:W-:Y:S02]  /*8090*/  LEA.HI.X.SX32 R5, R3, UR7, 0x1, P1 ;  /* 0x0000000703057c11 */ /* 0x000fe400088f0eff */
[----:B------:R-:W-:Y:S02]  /*80a0*/  LEA R6, P1, R4, UR8, 0x1 ;  /* 0x0000000804067c11 */ /* 0x000fe4000f8208ff */
[----:B------:R-:W-:Y:S02]  /*80b0*/  IADD3 R3, R36, 0x48, RZ ;  /* 0x0000004824037810 */ /* 0x000fe40007ffe0ff */
[----:B------:R-:W-:-:S02]  /*80c0*/  LEA.HI.X R13, R7, UR9, R8, 0x1, P0 ;  /* 0x00000009070d7c11 */ /* 0x000fc400080f0c08 */
[----:B------:R-:W-:Y:S02]  /*80d0*/  F2FP.F16.F32.PACK_AB R24, R27, R24 ;  /* 0x000000181b18723e */ /* 0x000fe400000000ff */
[----:B------:R-:W-:Y:S02]  /*80e0*/  IADD3 R9, P0, R2, UR4, RZ ;  /* 0x0000000402097c10 */ /* 0x000fe4000ff1e0ff */
[----:B------:R-:W-:Y:S01]  /*80f0*/  LEA.HI.X R7, R4, UR9, R5, 0x1, P1 ;  /* 0x0000000904077c11 */ /* 0x000fe200088f0c05 */
[----:B------:R-:W-:Y:S01]  /*8100*/  STG.E.U16 desc[UR10][R22.64], R24 ;  /* 0x0000001816007986 */ /* 0x000fe2000c10150a */
[----:B------:R-:W-:Y:S02]  /*8110*/  IADD3 R38, P1, R3, UR4, RZ ;  /* 0x0000000403267c10 */ /* 0x000fe4000ff3e0ff */
[----:B------:R-:W-:Y:S02]  /*8120*/  IADD3 R4, R36, 0x50, RZ ;  /* 0x0000005024047810 */ /* 0x000fe40007ffe0ff */
[----:B------:R-:W-:-:S02]  /*8130*/  F2FP.F16.F32.PACK_AB R0, R25, R0 ;  /* 0x000000001900723e */ /* 0x000fc400000000ff */
[----:B------:R-:W-:Y:S02]  /*8140*/  PRMT R25, R24, 0x7632, R25 ;  /* 0x0000763218197816 */ /* 0x000fe40000000019 */
[----:B------:R-:W-:Y:S02]  /*8150*/  LEA.HI.X.SX32 R40, R2, UR7, 0x1, P0 ;  /* 0x0000000702287c11 */ /* 0x000fe400080f0eff */
[----:B------:R-:W-:Y:S01]  /*8160*/  LEA R8, P0, R9, UR8, 0x1 ;  /* 0x0000000809087c11 */ /* 0x000fe2000f8008ff */
[----:B------:R0:W-:Y:S01]  /*8170*/  STG.E.U16 desc[UR10][R18.64], R25 ;  /* 0x0000001912007986 */ /* 0x0001e2000c10150a */
[----:B------:R-:W-:Y:S02]  /*8180*/  LEA.HI.X.SX32 R3, R3, UR7, 0x1, P1 ;  /* 0x0000000703037c11 */ /* 0x000fe400088f0eff */
[----:B------:R-:W-:Y:S01]  /*8190*/  IADD3 R5, P2, R4, UR4, RZ ;  /* 0x0000000404057c10 */ /* 0x000fe2000ff5e0ff */
[----:B------:R-:W-:Y:S01]  /*81a0*/  STG.E.U16 desc[UR10][R20.64], R0 ;  /* 0x0000000014007986 */ /* 0x000fe2000c10150a */
[----:B------:R-:W-:-:S02]  /*81b0*/  LEA R2, P1, R38, UR8, 0x1 ;  /* 0x0000000826027c11 */ /* 0x000fc4000f8208ff */
[----:B------:R-:W-:Y:S02]  /*81c0*/  LEA.HI.X R9, R9, UR9, R40, 0x1, P0 ;  /* 0x0000000909097c11 */ /* 0x000fe400080f0c28 */
[----:B------:R-:W-:Y:S02]  /*81d0*/  LEA.HI.X.SX32 R40, R4, UR7, 0x1, P2 ;  /* 0x0000000704287c11 */ /* 0x000fe400090f0eff */
[----:B------:R-:W-:Y:S01]  /*81e0*/  LEA.HI.X R3, R38, UR9, R3, 0x1, P1 ;  /* 0x0000000926037c11 */ /* 0x000fe200088f0c03 */
[----:B------:R-:W-:Y:S01]  /*81f0*/  VIADD R38, R36, 0x58 ;  /* 0x0000005824267836 */ /* 0x000fe20000000000 */
[----:B0-----:R-:W-:Y:S02]  /*8200*/  PRMT R19, R0, 0x7632, R19 ;  /* 0x0000763200137816 */ /* 0x001fe40000000013 */
[----:B------:R-:W-:Y:S02]  /*8210*/  LEA R4, P0, R5, UR8, 0x1 ;  /* 0x0000000805047c11 */ /* 0x000fe4000f8008ff */
[----:B------:R-:W-:Y:S01]  /*8220*/  F2FP.F16.F32.PACK_AB R26, R29, R26 ;  /* 0x0000001a1d1a723e */ /* 0x000fe200000000ff */
[----:B------:R0:W-:Y:S01]  /*8230*/  STG.E.U16 desc[UR10][R14.64], R19 ;  /* 0x000000130e007986 */ /* 0x0001e2000c10150a */
[----:B------:R-:W-:-:S02]  /*8240*/  IADD3 R39, R36, 0x60, RZ ;  /* 0x0000006024277810 */ /* 0x000fc40007ffe0ff */
[----:B------:R-:W-:Y:S01]  /*8250*/  IADD3 R36, R36, 0x68, RZ ;  /* 0x0000006824247810 */ /* 0x000fe20007ffe0ff */
[----:B------:R-:W-:Y:S01]  /*8260*/  STG.E.U16 desc[UR10][R16.64], R26 ;  /* 0x0000001a10007986 */ /* 0x000fe2000c10150a */
[----:B------:R-:W-:Y:S02]  /*8270*/  LEA.HI.X R5, R5, UR9, R40, 0x1, P0 ;  /* 0x0000000905057c11 */ /* 0x000fe400080f0c28 */
[----:B------:R-:W-:Y:S02]  /*8280*/  IADD3 R43, P0, R38, UR4, RZ ;  /* 0x00000004262b7c10 */ /* 0x000fe4000ff1e0ff */
[----:B------:R-:W-:Y:S02]  /*8290*/  IADD3 R41, P1, R39, UR4, RZ ;  /* 0x0000000427297c10 */ /* 0x000fe4000ff3e0ff */
[----:B------:R-:W-:Y:S02]  /*82a0*/  F2FP.F16.F32.PACK_AB R28, R31, R28 ;  /* 0x0000001c1f1c723e */ /* 0x000fe400000000ff */
[----:B0-----:R-:W-:-:S02]  /*82b0*/  PRMT R15, R26, 0x7632, R15 ;  /* 0x000076321a0f7816 */ /* 0x001fc4000000000f */
[----:B------:R-:W-:Y:S02]  /*82c0*/  IADD3 R27, P2, R36, UR4, RZ ;  /* 0x00000004241b7c10 */ /* 0x000fe4000ff5e0ff */
[----:B------:R-:W-:Y:S01]  /*82d0*/  F2FP.F16.F32.PACK_AB R30, R33, R30 ;  /* 0x0000001e211e723e */ /* 0x000fe200000000ff */
[----:B------:R0:W-:Y:S01]  /*82e0*/  STG.E.U16 desc[UR10][R10.64], R15 ;  /* 0x0000000f0a007986 */ /* 0x0001e2000c10150a */
[----:B------:R-:W-:Y:S02]  /*82f0*/  LEA.HI.X.SX32 R46, R38, UR7, 0x1, P0 ;  /* 0x00000007262e7c11 */ /* 0x000fe400080f0eff */
[----:B------:R-:W-:Y:S01]  /*8300*/  LEA.HI.X.SX32 R44, R39, UR7, 0x1, P1 ;  /* 0x00000007272c7c11 */ /* 0x000fe200088f0eff */
[----:B------:R-:W-:Y:S01]  /*8310*/  STG.E.U16 desc[UR10][R12.64], R28 ;  /* 0x0000001c0c007986 */ /* 0x000fe2000c10150a */
[----:B------:R-:W-:Y:S02]  /*8320*/  LEA R38, P0, R43, UR8, 0x1 ;  /* 0x000000082b267c11 */ /* 0x000fe4000f8008ff */
[----:B------:R-:W-:-:S02]  /*8330*/  F2FP.F16.F32.PACK_AB R32, R35, R32 ;  /* 0x000000202320723e */ /* 0x000fc400000000ff */
[----:B------:R-:W-:Y:S02]  /*8340*/  LEA R40, P1, R41, UR8, 0x1 ;  /* 0x0000000829287c11 */ /* 0x000fe4000f8208ff */
[----:B------:R-:W-:Y:S02]  /*8350*/  LEA.HI.X.SX32 R36, R36, UR7, 0x1, P2 ;  /* 0x0000000724247c11 */ /* 0x000fe400090f0eff */
[----:B0-----:R-:W-:Y:S02]  /*8360*/  PRMT R11, R28, 0x7632, R11 ;  /* 0x000076321c0b7816 */ /* 0x001fe4000000000b */
[----:B------:R-:W-:Y:S02]  /*8370*/  LEA R42, P2, R27, UR8, 0x1 ;  /* 0x000000081b2a7c11 */ /* 0x000fe4000f8408ff */
[----:B------:R-:W-:Y:S01]  /*8380*/  PRMT R0, R30, 0x7632, R0 ;  /* 0x000076321e007816 */ /* 0x000fe20000000000 */
[----:B------:R-:W-:Y:S01]  /*8390*/  STG.E.U16 desc[UR10][R6.64], R11 ;  /* 0x0000000b06007986 */ /* 0x000fe2000c10150a */
[----:B------:R-:W-:-:S02]  /*83a0*/  F2FP.F16.F32.PACK_AB R34, R37, R34 ;  /* 0x000000222522723e */ /* 0x000fc400000000ff */
[----:B------:R-:W-:Y:S01]  /*83b0*/  LEA.HI.X R39, R43, UR9, R46, 0x1, P0 ;  /* 0x000000092b277c11 */ /* 0x000fe200080f0c2e */
[----:B------:R-:W-:Y:S01]  /*83c0*/  STG.E.U16 desc[UR10][R8.64], R30 ;  /* 0x0000001e08007986 */ /* 0x000fe2000c10150a */
        /* <DEDUP_REMOVED lines=10> */
.L_x_22611:
        /* <DEDUP_REMOVED lines=9> */
.L_x_29960:


//--------------------- .text._ZN4vllm25paged_attention_v2_kernelIttLi96ELi32ELi128ELNS_18Fp8KVCacheDataTypeE0ELb0ELi512EEEvPfS2_PT_PKS3_PKT0_S9_ifPKiSB_iPKfiiiSD_SD_iiiii --------------------------
	.section	.text._ZN4vllm25paged_attention_v2_kernelIttLi96ELi32ELi128ELNS_18Fp8KVCacheDataTypeE0ELb0ELi512EEEvPfS2_PT_PKS3_PKT0_S9_ifPKiSB_iPKfiiiSD_SD_iiiii,"ax",@progbits
	.align	128
        .global         _ZN4vllm25paged_attention_v2_kernelIttLi96ELi32ELi128ELNS_18Fp8KVCacheDataTypeE0ELb0ELi512EEEvPfS2_PT_PKS3_PKT0_S9_ifPKiSB_iPKfiiiSD_SD_iiiii
        .type           _ZN4vllm25paged_attention_v2_kernelIttLi96ELi32ELi128ELNS_18Fp8KVCacheDataTypeE0ELb0ELi512EEEvPfS2_PT_PKS3_PKT0_S9_ifPKiSB_iPKfiiiSD_SD_iiiii,@function
        .size           _ZN4vllm25paged_attention_v2_kernelIttLi96ELi32ELi128ELNS_18Fp8KVCacheDataTypeE0ELb0ELi512EEEvPfS2_PT_PKS3_PKT0_S9_ifPKiSB_iPKfiiiSD_SD_iiiii,(.L_x_29961 - _ZN4vllm25paged_attention_v2_kernelIttLi96ELi32ELi128ELNS_18Fp8KVCacheDataTypeE0ELb0ELi512EEEvPfS2_PT_PKS3_PKT0_S9_ifPKiSB_iPKfiiiSD_SD_iiiii)
        .other          _ZN4vllm25paged_attention_v2_kernelIttLi96ELi32ELi128ELNS_18Fp8KVCacheDataTypeE0ELb0ELi512EEEvPfS2_PT_PKS3_PKT0_S9_ifPKiSB_iPKfiiiSD_SD_iiiii,@"STO_CUDA_ENTRY STV_DEFAULT"
_ZN4vllm25paged_attention_v2_kernelIttLi96ELi32ELi128ELNS_18Fp8KVCacheDataTypeE0ELb0ELi512EEEvPfS2_PT_PKS3_PKT0_S9_ifPKiSB_iPKfiiiSD_SD_iiiii:
.text._ZN4vllm25paged_attention_v2_kernelIttLi96ELi32ELi128ELNS_18Fp8KVCacheDataTypeE0ELb0ELi512EEEvPfS2_PT_PKS3_PKT0_S9_ifPKiSB_iPKfiiiSD_SD_iiiii:
        /* <DEDUP_REMOVED lines=31> */
[----:B-1----:R-:W-:Y:S01]  /*01f0*/  IMAD R3, R10, R9, RZ ;  /* 0x000000090a037224 */ /* 0x002fe200078e02ff */
[----:B0-----:R-:W-:-:S03]  /*0200*/  IABS R2, R7 ;  /* 0x0000000700027213 */ /* 0x001fc60000000000 */
        /* <DEDUP_REMOVED lines=24> */
[----:B------:R-:W-:Y:S01]  /*0390*/  IMAD R5, R6, R9, RZ ;  /* 0x0000000906057224 */ /* 0x000fe200078e02ff */
[----:B------:R-:W-:-:S03]  /*03a0*/  IABS R6, R0 ;  /* 0x0000000000067213 */ /* 0x000fc60000000000 */
[----:B------:R-:W-:-:S06]  /*03b0*/  IMAD.HI.U32 R3, R3, R5, R2 ;  /* 0x0000000503037227 */ /* 0x000fcc00078e0002 */
[----:B------:R-:W-:Y:S01]  /*03c0*/  IMAD.HI.U32 R5, R3, R6, RZ ;  /* 0x0000000603057227 */ /* 0x000fe200078e00ff */
[----:B------:R-:W-:-:S03]  /*03d0*/  LOP3.LUT R3, R0, R11, RZ, 0x3c, !PT ;  /* 0x0000000b00037212 */ /* 0x000fc600078e3cff */
[----:B------:R-:W-:Y:S01]  /*03e0*/  IMAD R2, R5, R4, R6 ;  /* 0x0000000405027224 */ /* 0x000fe200078e0206 */
[----:B------:R-:W-:Y:S02]  /*03f0*/  ISETP.GE.AND P2, PT, R3, RZ, PT ;  /* 0x000000ff0300720c */ /* 0x000fe40003f46270 */
[----:B--2---:R-:W-:Y:S02]  /*0400*/  SHF.R.S32.HI R4, RZ, 0x1f, R12 ;  /* 0x0000001fff047819 */ /* 0x004fe4000001140c */
[----:B------:R-:W-:Y:S02]  /*0410*/  ISETP.GT.U32.AND P1, PT, R9, R2, PT ;  /* 0x000000020900720c */ /* 0x000fe40003f24070 */
[----:B------:R-:W-:-:S04]  /*0420*/  LEA.HI R4, R4, R12, RZ, 0x5 ;  /* 0x0000000c04047211 */ /* 0x000fc800078f28ff */
[----:B------:R-:W-:-:S05]  /*0430*/  LOP3.LUT R24, R4, 0xffffffe0, RZ, 0xc0, !PT ;  /* 0xffffffe004187812 */ /* 0x000fca00078ec0ff */
[----:B------:R-:W-:Y:S02]  /*0440*/  IMAD.IADD R24, R12, 0x1, -R24 ;  /* 0x000000010c187824 */ /* 0x000fe400078e0a18 */
        /* <DEDUP_REMOVED lines=10> */
[----:B------:R-:W-:Y:S01]  /*04f0*/  IMAD.MOV.U32 R2, RZ, RZ, R5 ;  /* 0x000000ffff027224 */ /* 0x000fe200078e0005 */
[----:B------:R-:W-:Y:S02]  /*0500*/  SHF.R.S32.HI R5, RZ, 0x5, R4 ;  /* 0x00000005ff057819 */ /* 0x000fe40000011404 */
[----:B------:R-:W-:Y:S02]  /*0510*/  VIMNMX R50, R3, R50, PT ;  /* 0x0000003203327248 */ /* 0x000fe40003fe0100 */
[----:B------:R-:W-:-:S02]  /*0520*/  @!P2 IADD3 R2, RZ, -R2, RZ ;  /* 0x80000002ff02a210 */ /* 0x000fc40007ffe0ff */
[----:B------:R-:W-:-:S03]  /*0530*/  @!P1 LOP3.LUT R2, RZ, R11, RZ, 0x33, !PT ;  /* 0x0000000bff029212 */ /* 0x000fc600078e33ff */
[----:B------:R-:W-:Y:S05]  /*0540*/  @P0 BRA `(.L_x_22613) ;  /* 0x0000000400040947 */ /* 0x000fea0003800000 */
[C---:B------:R-:W-:Y:S01]  /*0550*/  VIMNMX R3, R12.reuse, -0x74, !PT ;  /* 0xffffff8c0c037848 */ /* 0x040fe20007fe0100 */
[----:B------:R-:W-:Y:S01]  /*0560*/  ULDC UR4, c[0x0][0x268] ;  /* 0x00009a0000047ab9 */ /* 0x000fe20000000800 */
[----:B------:R-:W-:Y:S02]  /*0570*/  BSSY B1, `(.L_x_22614) ;  /* 0x0000020000017945 */ /* 0x000fe40003800000 */
        /* <DEDUP_REMOVED lines=9> */
[----:B------:R-:W0:Y:S01]  /*0610*/  S2UR UR5, SR_CgaCtaId ;  /* 0x00000000000579c3 */ /* 0x000e220000008800 */
[----:B------:R-:W-:Y:S01]  /*0620*/  SHF.L.U32 R8, R12, 0x3, RZ ;  /* 0x000000030c087819 */ /* 0x000fe200000006ff */
[----:B------:R-:W-:Y:S01]  /*0630*/  UMOV UR4, 0x400 ;  /* 0x0000040000047882 */ /* 0x000fe20000000000 */
[----:B------:R-:W-:Y:S02]  /*0640*/  ULDC.64 UR8, c[0x0][0x228] ;  /* 0x00008a0000087ab9 */ /* 0x000fe40000000a00 */
[----:B------:R-:W-:Y:S02]  /*0650*/  SHF.R.S32.HI R9, RZ, 0x1f, R8 ;  /* 0x0000001fff097819 */ /* 0x000fe40000011408 */
[----:B------:R-:W-:-:S04]  /*0660*/  IADD3 R8, P0, P2, R8, R3, R4 ;  /* 0x0000000308087210 */ /* 0x000fc80007a1e004 */
[----:B------:R-:W-:Y:S02]  /*0670*/  IADD3.X R9, R9, R14, R15, P0, P2 ;  /* 0x0000000e09097210 */ /* 0x000fe400007e440f */
[----:B------:R-:W-:-:S04]  /*0680*/  LEA R16, P0, R8, UR8, 0x1 ;  /* 0x0000000808107c11 */ /* 0x000fc8000f8008ff */
[----:B------:R-:W-:Y:S01]  /*0690*/  LEA.HI.X R17, R8, UR9, R9, 0x1, P0 ;  /* 0x0000000908117c11 */ /* 0x000fe200080f0c09 */
[----:B0-----:R-:W-:-:S06]  /*06a0*/  ULEA UR4, UR5, UR4, 0x18 ;  /* 0x0000000405047291 */ /* 0x001fcc000f8ec03f */
[----:B------:R-:W-:-:S07]  /*06b0*/  LEA R13, R12, UR4, 0x4 ;  /* 0x000000040c0d7c11 */ /* 0x000fce000f8e20ff */
.L_x_22616:
[----:B------:R-:W-:Y:S01]  /*06c0*/  IMAD.MOV.U32 R8, RZ, RZ, R16 ;  /* 0x000000ffff087224 */ /* 0x000fe200078e0010 */
[----:B------:R-:W-:-:S06]  /*06d0*/  MOV R9, R17 ;  /* 0x0000001100097202 */ /* 0x000fcc0000000f00 */
[----:B------:R-:W2:Y:S01]  /*06e0*/  LDG.E.128.CONSTANT R8, desc[UR10][R8.64] ;  /* 0x0000000a08087981 */ /* 0x000ea2000c1e9d00 */
[----:B------:R-:W-:Y:S01]  /*06f0*/  VIADD R6, R6, 0xffffffff ;  /* 0xffffffff06067836 */ /* 0x000fe20000000000 */
[----:B------:R-:W-:Y:S02]  /*0700*/  IADD3 R16, P2, R16, 0x800, RZ ;  /* 0x0000080010107810 */ /* 0x000fe40007f5e0ff */
[----:B------:R-:W-:Y:S02]  /*0710*/  IADD3 R12, R12, 0x80, RZ ;  /* 0x000000800c0c7810 */ /* 0x000fe40007ffe0ff */
[----:B------:R-:W-:Y:S01]  /*0720*/  ISETP.NE.AND P0, PT, R6, RZ, PT ;  /* 0x000000ff0600720c */ /* 0x000fe20003f05270 */
[----:B------:R-:W-:Y:S01]  /*0730*/  IMAD.X R17, RZ, RZ, R17, P2 ;  /* 0x000000ffff117224 */ /* 0x000fe200010e0611 */
[----:B--2---:R0:W-:Y:S02]  /*0740*/  STS.128 [R13], R8 ;  /* 0x000000080d007388 */ /* 0x0041e40000000c00 */
[----:B0-----:R-:W-:-:S09]  /*0750*/  IADD3 R13, R13, 0x800, RZ ;  /* 0x000008000d0d7810 */ /* 0x001fd20007ffe0ff */
[----:B------:R-:W-:Y:S05]  /*0760*/  @P0 BRA `(.L_x_22616) ;  /* 0xfffffffc00d40947 */ /* 0x000fea000383ffff */
.L_x_22615:
[----:B------:R-:W-:Y:S05]  /*0770*/  BSYNC B1 ;  /* 0x0000000000017941 */ /* 0x000fea0003800000 */
.L_x_22614:
        /* <DEDUP_REMOVED lines=13> */
.L_x_22617:
        /* <DEDUP_REMOVED lines=17> */
.L_x_22613:
[----:B------:R-:W-:Y:S05]  /*0960*/  BSYNC B0 ;  /* 0x0000000000007941 */ /* 0x000fea0003800000 */
.L_x_22612:
        /* <DEDUP_REMOVED lines=12> */
[----:B------:R-:W-:Y:S01]  /*0a30*/  IADD3 R11, P0, R4, R47, RZ ;  /* 0x0000002f040b7210 */ /* 0x000fe20007f1e0ff */
[----:B------:R-:W-:Y:S01]  /*0a40*/  ULDC UR4, c[0x0][0x270] ;  /* 0x00009c0000047ab9 */ /* 0x000fe20000000800 */
[----:B------:R-:W1:Y:S01]  /*0a50*/  LDC R4, c[0x0][0x26c] ;  /* 0x00009b00ff047b82 */ /* 0x000e620000000800 */
[----:B------:R-:W-:Y:S01]  /*0a60*/  MOV R10, 0x400 ;  /* 0x00000400000a7802 */ /* 0x000fe20000000f00 */
[----:B------:R-:W-:Y:S01]  /*0a70*/  IMAD R8, R2, UR4, RZ ;  /* 0x0000000402087c24 */ /* 0x000fe2000f8e02ff */
[----:B------:R-:W-:Y:S01]  /*0a80*/  SHF.L.U32 R55, R24, 0x3, RZ ;  /* 0x0000000318377819 */ /* 0x000fe200000006ff */
[----:B------:R-:W-:Y:S01]  /*0a90*/  ULDC.64 UR8, c[0x0][0x248] ;  /* 0x0000920000087ab9 */ /* 0x000fe20000000a00 */
[----:B------:R-:W-:Y:S01]  /*0aa0*/  LEA R24, R5, R24, 0x5 ;  /* 0x0000001805187211 */ /* 0x000fe200078e28ff */
[----:B------:R-:W-:Y:S01]  /*0ab0*/  VIADD R10, R10, 0xe0 ;  /* 0x000000e00a0a7836 */ /* 0x000fe20000000000 */
[----:B------:R-:W-:Y:S01]  /*0ac0*/  LEA.HI.X.SX32 R12, R47, R6, 0x1, P0 ;  /* 0x000000062f0c7211 */ /* 0x000fe200000f0eff */
[----:B------:R-:W-:Y:S01]  /*0ad0*/  IMAD.MOV.U32 R46, RZ, RZ, -0x800001 ;  /* 0xff7fffffff2e7424 */ /* 0x000fe200078e00ff */
[----:B------:R-:W-:Y:S01]  /*0ae0*/  SHF.R.S32.HI R9, RZ, 0x1f, R55 ;  /* 0x0000001fff097819 */ /* 0x000fe20000011437 */
[----:B------:R-:W-:Y:S01]  /*0af0*/  IMAD.IADD R45, R45, 0x1, R24 ;  /* 0x000000012d2d7824 */ /* 0x000fe200078e0218 */
[----:B------:R-:W-:-:S02]  /*0b00*/  LEA R6, P1, R11, UR8, 0x2 ;  /* 0x000000080b067c11 */ /* 0x000fc4000f8210ff */
[C---:B------:R-:W-:Y:S02]  /*0b10*/  IADD3 R54, P0, R8.reuse, R55, RZ ;  /* 0x0000003708367210 */ /* 0x040fe40007f1e0ff */
[----:B------:R-:W-:Y:S02]  /*0b20*/  LEA.HI.X R5, R11, UR9, R12, 0x2, P1 ;  /* 0x000000090b057c11 */ /* 0x000fe400088f140c */
[----:B------:R-:W-:Y:S02]  /*0b30*/  LEA.HI.X.SX32 R55, R8, R9, 0x1, P0 ;  /* 0x0000000908377211 */ /* 0x000fe400000f0eff */
[----:B------:R-:W-:Y:S02]  /*0b40*/  MOV R41, R47 ;  /* 0x0000002f00297202 */ /* 0x000fe40000000f00 */
[----:B------:R-:W-:Y:S02]  /*0b50*/  IADD3 R44, -R52, 0x1, R45 ;  /* 0x00000001342c7810 */ /* 0x000fe40007ffe12d */
[----:B0-----:R-:W-:-:S04]  /*0b60*/  LEA R43, R3, R10, 0x18 ;  /* 0x0000000a032b7211 */ /* 0x001fc800078ec0ff */
[----:B------:R-:W-:-:S07]  /*0b70*/  LEA R43, R24, R43, 0x2 ;  /* 0x0000002b182b7211 */ /* 0x000fce00078e10ff */
.L_x_22620:
[----:B------:R-:W-:Y:S01]  /*0b80*/  IMAD.MOV.U32 R16, RZ, RZ, R6 ;  /* 0x000000ffff107224 */ /* 0x000fe200078e0006 */
[----:B------:R-:W-:-:S05]  /*0b90*/  MOV R17, R5 ;  /* 0x0000000500117202 */ /* 0x000fca0000000f00 */
[----:B------:R-:W2:Y:S01]  /*0ba0*/  LDG.E.CONSTANT R11, desc[UR10][R16.64] ;  /* 0x0000000a100b7981 */ /* 0x000ea2000c1e9900 */
[----:B-1----:R-:W-:Y:S02]  /*0bb0*/  SHF.R.S32.HI R12, RZ, 0x1f, R4 ;  /* 0x0000001fff0c7819 */ /* 0x002fe40000011404 */
[----:B------:R-:W-:-:S04]  /*0bc0*/  MOV R24, 0x400 ;  /* 0x0000040000187802 */ /* 0x000fc80000000f00 */
        /* <DEDUP_REMOVED lines=15> */
[--C-:B--2---:R-:W-:Y:S02]  /*0cc0*/  HADD2.F32 R33, -RZ, R8.reuse.H0_H0 ;  /* 0x20000008ff217230 */ /* 0x104fe40000004100 */
[----:B------:R-:W-:Y:S02]  /*0cd0*/  HADD2.F32 R35, -RZ, R8.H1_H1 ;  /* 0x30000008ff237230 */ /* 0x000fe40000004100 */
[----:B------:R-:W-:Y:S02]  /*0ce0*/  HADD2.F32 R8, -RZ, R25.H0_H0 ;  /* 0x20000019ff087230 */ /* 0x000fe40000004100 */
[----:B------:R-:W-:Y:S01]  /*0cf0*/  FMUL.FTZ R37, R32, R33 ;  /* 0x0000002120257220 */ /* 0x000fe20000410000 */
[----:B------:R-:W-:Y:S02]  /*0d00*/  HADD2.F32 R32, -RZ, R24.H1_H1 ;  /* 0x30000018ff207230 */ /* 0x000fe40000004100 */
[----:B-1----:R-:W-:Y:S02]  /*0d10*/  HADD2.F32 R24, -RZ, R28.H0_H0 ;  /* 0x2000001cff187230 */ /* 0x002fe40000004100 */
[----:B---3--:R-:W-:-:S02]  /*0d20*/  HADD2.F32 R33, -RZ, R12.H0_H0 ;  /* 0x2000000cff217230 */ /* 0x008fc40000004100 */
[----:B------:R-:W-:Y:S01]  /*0d30*/  FMUL.FTZ R35, R32, R35 ;  /* 0x0000002320237220 */ /* 0x000fe20000410000 */
[----:B------:R-:W-:Y:S02]  /*0d40*/  HADD2.F32 R28, -RZ, R28.H1_H1 ;  /* 0x3000001cff1c7230 */ /* 0x000fe40000004100 */
[----:B------:R-:W-:Y:S02]  /*0d50*/  HADD2.F32 R25, -RZ, R25.H1_H1 ;  /* 0x30000019ff197230 */ /* 0x000fe40000004100 */
[----:B------:R-:W-:Y:S01]  /*0d60*/  FFMA.FTZ R24, R24, R33, R37 ;  /* 0x0000002118187223 */ /* 0x000fe20000010025 */
[----:B------:R-:W-:-:S05]  /*0d70*/  HADD2.F32 R33, -RZ, R12.H1_H1 ;  /* 0x3000000cff217230 */ /* 0x000fca0000004100 */
[----:B------:R-:W-:Y:S01]  /*0d80*/  FFMA.FTZ R12, R28, R33, R35 ;  /* 0x000000211c0c7223 */ /* 0x000fe20000010023 */
[--C-:B------:R-:W-:Y:S02]  /*0d90*/  HADD2.F32 R33, -RZ, R9.reuse.H0_H0 ;  /* 0x20000009ff217230 */ /* 0x100fe40000004100 */
[----:B------:R-:W-:Y:S02]  /*0da0*/  HADD2.F32 R28, -RZ, R9.H1_H1 ;  /* 0x30000009ff1c7230 */ /* 0x000fe40000004100 */
[----:B------:R-:W-:Y:S02]  /*0db0*/  HADD2.F32 R9, -RZ, R29.H0_H0 ;  /* 0x2000001dff097230 */ /* 0x000fe40000004100 */
[----:B------:R-:W-:Y:S01]  /*0dc0*/  FMUL.FTZ R32, R8, R33 ;  /* 0x0000002108207220 */ /* 0x000fe20000410000 */
[----:B------:R-:W-:Y:S02]  /*0dd0*/  HADD2.F32 R8, -RZ, R13.H0_H0 ;  /* 0x2000000dff087230 */ /* 0x000fe40000004100 */
[----:B------:R-:W-:-:S03]  /*0de0*/  HADD2.F32 R33, -RZ, R10.H1_H1 ;  /* 0x3000000aff217230 */ /* 0x000fc60000004100 */
[----:B------:R-:W-:Y:S01]  /*0df0*/  FFMA.FTZ R9, R9, R8, R32 ;  /* 0x0000000809097223 */ /* 0x000fe20000010020 */
[----:B------:R-:W-:Y:S01]  /*0e00*/  FMUL.FTZ R32, R25, R28 ;  /* 0x0000001c19207220 */ /* 0x000fe20000410000 */
[----:B------:R-:W-:Y:S02]  /*0e10*/  HADD2.F32 R25, -RZ, R29.H1_H1 ;  /* 0x3000001dff197230 */ /* 0x000fe40000004100 */
[----:B------:R-:W-:Y:S02]  /*0e20*/  HADD2.F32 R28, -RZ, R13.H1_H1 ;  /* 0x3000000dff1c7230 */ /* 0x000fe40000004100 */
[----:B------:R-:W-:Y:S02]  /*0e30*/  HADD2.F32 R8, -RZ, R26.H0_H0 ;  /* 0x2000001aff087230 */ /* 0x000fe40000004100 */
[----:B------:R-:W-:Y:S02]  /*0e40*/  HADD2.F32 R29, -RZ, R10.H0_H0 ;  /* 0x2000000aff1d7230 */ /* 0x000fe40000004100 */
[----:B------:R-:W-:Y:S01]  /*0e50*/  FFMA.FTZ R25, R25, R28, R32 ;  /* 0x0000001c19197223 */ /* 0x000fe20000010020 */
[----:B------:R-:W-:-:S02]  /*0e60*/  HADD2.F32 R28, -RZ, R26.H1_H1 ;  /* 0x3000001aff1c7230 */ /* 0x000fc40000004100 */
[----:B------:R-:W-:Y:S02]  /*0e70*/  HADD2.F32 R26, -RZ, R30.H1_H1 ;  /* 0x3000001eff1a7230 */ /* 0x000fe40000004100 */
[----:B------:R-:W-:Y:S01]  /*0e80*/  FMUL.FTZ R8, R8, R29 ;  /* 0x0000001d08087220 */ /* 0x000fe20000410000 */
[----:B------:R-:W-:Y:S02]  /*0e90*/  HADD2.F32 R29, -RZ, R14.H1_H1 ;  /* 0x3000000eff1d7230 */ /* 0x000fe40000004100 */
[----:B------:R-:W-:Y:S01]  /*0ea0*/  FMUL.FTZ R37, R28, R33 ;  /* 0x000000211c257220 */ /* 0x000fe20000410000 */
[----:B------:R-:W-:Y:S01]  /*0eb0*/  HADD2.F32 R13, -RZ, R30.H0_H0 ;  /* 0x2000001eff0d7230 */ /* 0x000fe20000004100 */
[----:B------:R-:W2:Y:S01]  /*0ec0*/  LDG.E.128.CONSTANT R32, desc[UR10][R56.64+0x800] ;  /* 0x0008000a38207981 */ /* 0x000ea2000c1e9d00 */
[----:B------:R-:W-:Y:S02]  /*0ed0*/  HADD2.F32 R10, -RZ, R14.H0_H0 ;  /* 0x2000000eff0a7230 */ /* 0x000fe40000004100 */
[----:B------:R-:W-:-:S02]  /*0ee0*/  FFMA.FTZ R26, R26, R29, R37 ;  /* 0x0000001d1a1a7223 */ /* 0x000fc40000010025 */
[----:B------:R-:W0:Y:S01]  /*0ef0*/  LDS.128 R36, [R49+0x20] ;  /* 0x0000200031247984 */ /* 0x000e220000000c00 */
[--C-:B------:R-:W-:Y:S02]  /*0f00*/  HADD2.F32 R14, -RZ, R11.reuse.H1_H1 ;  /* 0x3000000bff0e7230 */ /* 0x100fe40000004100 */
[----:B------:R-:W-:Y:S01]  /*0f10*/  FFMA.FTZ R10, R13, R10, R8 ;  /* 0x0000000a0d0a7223 */ /* 0x000fe20000010008 */
[----:B------:R-:W-:Y:S02]  /*0f20*/  HADD2.F32 R13, -RZ, R11.H0_H0 ;  /* 0x2000000bff0d7230 */ /* 0x000fe40000004100 */
[----:B------:R-:W-:Y:S02]  /*0f30*/  HADD2.F32 R8, -RZ, R27.H0_H0 ;  /* 0x2000001bff087230 */ /* 0x000fe40000004100 */
[--C-:B----4-:R-:W-:Y:S02]  /*0f40*/  HADD2.F32 R28, -RZ, R16.reuse.H0_H0 ;  /* 0x20000010ff1c7230 */ /* 0x110fe40000004100 */
[----:B------:R-:W-:-:S02]  /*0f50*/  HADD2.F32 R16, -RZ, R16.H1_H1 ;  /* 0x30000010ff107230 */ /* 0x000fc40000004100 */
[----:B------:R-:W-:Y:S01]  /*0f60*/  FMUL.FTZ R29, R8, R13 ;  /* 0x0000000d081d7220 */ /* 0x000fe20000410000 */
[----:B------:R-:W-:Y:S02]  /*0f70*/  HADD2.F32 R8, -RZ, R31.H0_H0 ;  /* 0x2000001fff087230 */ /* 0x000fe40000004100 */
[----:B------:R-:W-:-:S05]  /*0f80*/  HADD2.F32 R13, -RZ, R15.H0_H0 ;  /* 0x2000000fff0d7230 */ /* 0x000fca0000004100 */
[----:B------:R-:W-:Y:S01]  /*0f90*/  FFMA.FTZ R8, R8, R13, R29 ;  /* 0x0000000d08087223 */ /* 0x000fe2000001001d */
[----:B------:R-:W-:Y:S02]  /*0fa0*/  HADD2.F32 R29, -RZ, R17.H0_H0 ;  /* 0x20000011ff1d7230 */ /* 0x000fe40000004100 */
[----:B0-----:R-:W-:-:S05]  /*0fb0*/  HADD2.F32 R11, -RZ, R36.H0_H0 ;  /* 0x20000024ff0b7230 */ /* 0x001fca0000004100 */
[----:B------:R-:W-:Y:S01]  /*0fc0*/  FFMA.FTZ R28, R11, R28, R24 ;  /* 0x0000001c0b1c7223 */ /* 0x000fe20000010018 */
[----:B------:R-:W-:-:S05]  /*0fd0*/  HADD2.F32 R11, -RZ, R36.H1_H1 ;  /* 0x30000024ff0b7230 */ /* 0x000fca0000004100 */
[----:B------:R-:W-:Y:S01]  /*0fe0*/  FFMA.FTZ R16, R11, R16, R12 ;  /* 0x000000100b107223 */ /* 0x000fe2000001000c */
[----:B------:R-:W-:Y:S02]  /*0ff0*/  HADD2.F32 R12, -RZ, R37.H0_H0 ;  /* 0x20000025ff0c7230 */ /* 0x000fe40000004100 */
[----:B------:R-:W-:-:S03]  /*1000*/  HADD2.F32 R24, -RZ, R18.H0_H0 ;  /* 0x20000012ff187230 */ /* 0x000fc60000004100 */
[----:B------:R-:W-:Y:S01]  /*1010*/  FFMA.FTZ R29, R12, R29, R9 ;  /* 0x0000001d0c1d7223 */ /* 0x000fe20000010009 */
[--C-:B------:R-:W-:Y:S02]  /*1020*/  HADD2.F32 R9, -RZ, R38.reuse.H0_H0 ;  /* 0x20000026ff097230 */ /* 0x100fe40000004100 */
[----:B------:R-:W-:Y:S02]  /*1030*/  HADD2.F32 R27, -RZ, R27.H1_H1 ;  /* 0x3000001bff1b7230 */ /* 0x000fe40000004100 */
[----:B------:R-:W-:Y:S02]  /*1040*/  HADD2.F32 R15, -RZ, R15.H1_H1 ;  /* 0x3000000fff0f7230 */ /* 0x000fe40000004100 */
[----:B------:R-:W-:Y:S01]  /*1050*/  FFMA.FTZ R24, R9, R24, R10 ;  /* 0x0000001809187223 */ /* 0x000fe2000001000a */
[----:B------:R-:W-:Y:S02]  /*1060*/  HADD2.F32 R30, -RZ, R31.H1_H1 ;  /* 0x3000001fff1e7230 */ /* 0x000fe40000004100 */
[----:B------:R-:W-:Y:S01]  /*1070*/  FMUL.FTZ R27, R27, R14 ;  /* 0x0000000e1b1b7220 */ /* 0x000fe20000410000 */
[----:B------:R-:W-:-:S02]  /*1080*/  HADD2.F32 R9, -RZ, R38.H1_H1 ;  /* 0x30000026ff097230 */ /* 0x000fc40000004100 */
[----:B------:R-:W-:Y:S02]  /*1090*/  HADD2.F32 R18, -RZ, R18.H1_H1 ;  /* 0x30000012ff127230 */ /* 0x000fe40000004100 */
[----:B------:R-:W-:Y:S02]  /*10a0*/  HADD2.F32 R12, -RZ, R37.H1_H1 ;  /* 0x30000025ff0c7230 */ /* 0x000fe40000004100 */
[----:B------:R-:W-:Y:S02]  /*10b0*/  HADD2.F32 R17, -RZ, R17.H1_H1 ;  /* 0x30000011ff117230 */ /* 0x000fe40000004100 */
[----:B------:R-:W-:Y:S01]  /*10c0*/  FFMA.FTZ R30, R30, R15, R27 ;  /* 0x0000000f1e1e7223 */ /* 0x000fe2000001001b */
[----:B------:R-:W-:Y:S01]  /*10d0*/  FFMA.FTZ R26, R9, R18, R26 ;  /* 0x00000012091a7223 */ /* 0x000fe2000001001a */
[----:B------:R-:W-:Y:S02]  /*10e0*/  HADD2.F32 R27, -RZ, R39.H0_H0 ;  /* 0x20000027ff1b7230 */ /* 0x000fe40000004100 */
[----:B------:R-:W-:-:S02]  /*10f0*/  HADD2.F32 R9, -RZ, R19.H0_H0 ;  /* 0x20000013ff097230 */ /* 0x000fc40000004100 */
[----:B------:R-:W-:Y:S02]  /*1100*/  FFMA.FTZ R25, R12, R17, R25 ;  /* 0x000000110c197223 */ /* 0x000fe40000010019 */
[----:B------:R-:W3:Y:S01]  /*1110*/  LDG.E.128.CONSTANT R12, desc[UR10][R56.64+0xa00] ;  /* 0x000a000a380c7981 */ /* 0x000ee2000c1e9d00 */
[----:B------:R-:W-:-:S03]  /*1120*/  FFMA.FTZ R27, R27, R9, R8 ;  /* 0x000000091b1b7223 */ /* 0x000fc60000010008 */
[----:B------:R-:W0:Y:S01]  /*1130*/  LDS.128 R8, [R49+0x30] ;  /* 0x0000300031087984 */ /* 0x000e220000000c00 */
[----:B------:R-:W-:Y:S02]  /*1140*/  HADD2.F32 R18, -RZ, R20.H0_H0 ;  /* 0x20000014ff127230 */ /* 0x000fe40000004100 */
[----:B------:R-:W-:Y:S02]  /*1150*/  HADD2.F32 R19, -RZ, R19.H1_H1 ;  /* 0x30000013ff137230 */ /* 0x000fe40000004100 */
[----:B------:R-:W-:-:S05]  /*1160*/  HADD2.F32 R39, -RZ, R39.H1_H1 ;  /* 0x30000027ff277230 */ /* 0x000fca0000004100 */
[----:B------:R-:W-:Y:S01]  /*1170*/  FFMA.FTZ R30, R39, R19, R30 ;  /* 0x00000013271e7223 */ /* 0x000fe2000001001e */
[----:B0-----:R-:W-:-:S05]  /*1180*/  HADD2.F32 R17, -RZ, R8.H0_H0 ;  /* 0x20000008ff117230 */ /* 0x001fca0000004100 */
[----:B------:R-:W-:Y:S01]  /*1190*/  FFMA.FTZ R28, R17, R18, R28 ;  /* 0x00000012111c7223 */ /* 0x000fe2000001001c */
[----:B------:R-:W-:Y:S02]  /*11a0*/  HADD2.F32 R17, -RZ, R8.H1_H1 ;  /* 0x30000008ff117230 */ /* 0x000fe40000004100 */
[----:B------:R-:W-:-:S05]  /*11b0*/  HADD2.F32 R8, -RZ, R20.H1_H1 ;  /* 0x30000014ff087230 */ /* 0x000fca0000004100 */
[----:B------:R-:W-:Y:S01]  /*11c0*/  FFMA.FTZ R8, R17, R8, R16 ;  /* 0x0000000811087223 */ /* 0x000fe20000010010 */
        /* <DEDUP_REMOVED lines=14> */
[----:B------:R-:W-:-:S03]  /*12b0*/  FFMA.FTZ R10, R21, R10, R26 ;  /* 0x0000000a150a7223 */ /* 0x000fc6000001001a */
[----:B------:R-:W-:Y:S02]  /*12c0*/  FFMA.FTZ R36, R36, R20, R27 ;  /* 0x0000001424247223 */ /* 0x000fe4000001001b */
[----:B------:R-:W4:Y:S01]  /*12d0*/  LDG.E.128.CONSTANT R24, desc[UR10][R56.64+0xe00] ;  /* 0x000e000a38187981 */ /* 0x000f22000c1e9d00 */
[----:B------:R-:W-:Y:S02]  /*12e0*/  HADD2.F32 R23, -RZ, R23.H1_H1 ;  /* 0x30000017ff177230 */ /* 0x000fe40000004100 */
[----:B------:R-:W-:-:S05]  /*12f0*/  HADD2.F32 R11, -RZ, R11.H1_H1 ;  /* 0x3000000bff0b7230 */ /* 0x000fca0000004100 */
[----:B------:R-:W-:Y:S02]  /*1300*/  FFMA.FTZ R30, R11, R23, R30 ;  /* 0x000000170b1e7223 */ /* 0x000fe4000001001e */
[----:B------:R-:W0:Y:S02]  /*1310*/  LDS.128 R20, [R49+0x40] ;  /* 0x0000400031147984 */ /* 0x000e240000000c00 */
        /* <DEDUP_REMOVED lines=8> */
[----:B------:R-:W-:Y:S01]  /*13a0*/  FFMA.FTZ R29, R8, R11, R29 ;  /* 0x0000000b081d7223 */ /* 0x000fe2000001001d */
[----:B------:R-:W-:Y:S02]  /*13b0*/  HADD2.F32 R8, -RZ, R21.H1_H1 ;  /* 0x30000015ff087230 */ /* 0x000fe40000004100 */
[----:B------:R-:W-:-:S05]  /*13c0*/  HADD2.F32 R21, -RZ, R33.H1_H1 ;  /* 0x30000021ff157230 */ /* 0x000fca0000004100 */
[----:B------:R-:W-:Y:S01]  /*13d0*/  FFMA.FTZ R21, R8, R21, R9 ;  /* 0x0000001508157223 */ /* 0x000fe20000010009 */
        /* <DEDUP_REMOVED lines=9> */
[----:B------:R-:W0:Y:S01]  /*1470*/  LDS.128 R8, [R49+0x50] ;  /* 0x0000500031087984 */ /* 0x000e220000000c00 */
[----:B------:R-:W-:Y:S02]  /*1480*/  HADD2.F32 R36, -RZ, R35.H1_H1 ;  /* 0x30000023ff247230 */ /* 0x000fe40000004100 */
[----:B------:R-:W-:-:S05]  /*1490*/  HADD2.F32 R23, -RZ, R23.H1_H1 ;  /* 0x30000017ff177230 */ /* 0x000fca0000004100 */
[----:B------:R-:W-:Y:S01]  /*14a0*/  FFMA.FTZ R36, R23, R36, R30 ;  /* 0x0000002417247223 */ /* 0x000fe2000001001e */
[----:B---3--:R-:W-:Y:S02]  /*14b0*/  HADD2.F32 R32, -RZ, R12.H0_H0 ;  /* 0x2000000cff207230 */ /* 0x008fe40000004100 */
[----:B0-----:R-:W-:Y:S02]  /*14c0*/  HADD2.F32 R23, -RZ, R8.H0_H0 ;  /* 0x20000008ff177230 */ /* 0x001fe40000004100 */
[----:B------:R-:W-:-:S03]  /*14d0*/  HADD2.F32 R34, -RZ, R9.H0_H0 ;  /* 0x20000009ff227230 */ /* 0x000fc60000004100 */
[----:B------:R-:W-:Y:S01]  /*14e0*/  FFMA.FTZ R32, R23, R32, R28 ;  /* 0x0000002017207223 */ /* 0x000fe2000001001c */
[----:B------:R-:W-:Y:S02]  /*14f0*/  HADD2.F32 R23, -RZ, R8.H1_H1 ;  /* 0x30000008ff177230 */ /* 0x000fe40000004100 */
[----:B------:R-:W-:Y:S02]  /*1500*/  HADD2.F32 R8, -RZ, R12.H1_H1 ;  /* 0x3000000cff087230 */ /* 0x000fe40000004100 */
[----:B------:R-:W-:Y:S02]  /*1510*/  HADD2.F32 R12, -RZ, R9.H1_H1 ;  /* 0x30000009ff0c7230 */ /* 0x000fe40000004100 */
[--C-:B------:R-:W-:Y:S02]  /*1520*/  HADD2.F32 R9, -RZ, R13.reuse.H0_H0 ;  /* 0x2000000dff097230 */ /* 0x100fe40000004100 */
[----:B------:R-:W-:-:S03]  /*1530*/  HADD2.F32 R13, -RZ, R13.H1_H1 ;  /* 0x3000000dff0d7230 */ /* 0x000fc60000004100 */
[----:B------:R-:W-:Y:S02]  /*1540*/  FFMA.FTZ R34, R34, R9, R29 ;  /* 0x0000000922227223 */ /* 0x000fe4000001001d */
[----:B------:R-:W-:Y:S01]  /*1550*/  FFMA.FTZ R9, R12, R13, R21 ;  /* 0x0000000d0c097223 */ /* 0x000fe20000010015 */
[----:B------:R-:W-:Y:S02]  /*1560*/  HADD2.F32 R13, -RZ, R14.H0_H0 ;  /* 0x2000000eff0d7230 */ /* 0x000fe40000004100 */
[----:B------:R-:W-:Y:S02]  /*1570*/  HADD2.F32 R35, -RZ, R10.H1_H1 ;  /* 0x3000000aff237230 */ /* 0x000fe40000004100 */
[----:B------:R-:W-:Y:S02]  /*1580*/  HADD2.F32 R14, -RZ, R14.H1_H1 ;  /* 0x3000000eff0e7230 */ /* 0x000fe40000004100 */
[----:B------:R-:W-:Y:S01]  /*1590*/  FFMA.FTZ R8, R23, R8, R20 ;  /* 0x0000000817087223 */ /* 0x000fe20000010014 */
[----:B------:R-:W-:-:S02]  /*15a0*/  HADD2.F32 R12, -RZ, R10.H0_H0 ;  /* 0x2000000aff0c7230 */ /* 0x000fc40000004100 */
[----:B------:R-:W-:Y:S02]  /*15b0*/  FFMA.FTZ R35, R35, R14, R22 ;  /* 0x0000000e23237223 */ /* 0x000fe40000010016 */
[----:B------:R-:W0:Y:S01]  /*15c0*/  LDS.128 R20, [R49+0x60] ;  /* 0x0000600031147984 */ /* 0x000e220000000c00 */
[----:B------:R-:W-:-:S03]  /*15d0*/  FFMA.FTZ R10, R12, R13, R31 ;  /* 0x0000000d0c0a7223 */ /* 0x000fc6000001001f */
[----:B------:R-:W2:Y:S01]  /*15e0*/  LDG.E.128.CONSTANT R28, desc[UR10][R56.64+0x1000] ;  /* 0x0010000a381c7981 */ /* 0x000ea2000c1e9d00 */
[----:B------:R-:W-:Y:S02]  /*15f0*/  HADD2.F32 R12, -RZ, R11.H0_H0 ;  /* 0x2000000bff0c7230 */ /* 0x000fe40000004100 */
[--C-:B------:R-:W-:Y:S02]  /*1600*/  HADD2.F32 R13, -RZ, R15.reuse.H0_H0 ;  /* 0x2000000fff0d7230 */ /* 0x100fe40000004100 */
[----:B------:R-:W-:Y:S02]  /*1610*/  HADD2.F32 R15, -RZ, R15.H1_H1 ;  /* 0x3000000fff0f7230 */ /* 0x000fe40000004100 */
[----:B------:R-:W-:Y:S02]  /*1620*/  HADD2.F32 R11, -RZ, R11.H1_H1 ;  /* 0x3000000bff0b7230 */ /* 0x000fe40000004100 */
[----:B------:R-:W-:-:S03]  /*1630*/  FFMA.FTZ R33, R12, R13, R33 ;  /* 0x0000000d0c217223 */ /* 0x000fc60000010021 */
[----:B------:R-:W-:Y:S01]  /*1640*/  FFMA.FTZ R36, R11, R15, R36 ;  /* 0x0000000f0b247223 */ /* 0x000fe20000010024 */
[----:B----4-:R-:W-:Y:S02]  /*1650*/  HADD2.F32 R12, -RZ, R16.H0_H0 ;  /* 0x20000010ff0c7230 */ /* 0x010fe40000004100 */
[----:B0-----:R-:W-:-:S05]  /*1660*/  HADD2.F32 R11, -RZ, R20.H0_H0 ;  /* 0x20000014ff0b7230 */ /* 0x001fca0000004100 */
[----:B------:R-:W-:Y:S01]  /*1670*/  FFMA.FTZ R32, R11, R12, R32 ;  /* 0x0000000c0b207223 */ /* 0x000fe20000010020 */
[----:B------:R-:W-:Y:S02]  /*1680*/  HADD2.F32 R11, -RZ, R20.H1_H1 ;  /* 0x30000014ff0b7230 */ /* 0x000fe40000004100 */
[----:B------:R-:W-:Y:S02]  /*1690*/  HADD2.F32 R20, -RZ, R16.H1_H1 ;  /* 0x30000010ff147230 */ /* 0x000fe40000004100 */
        /* <DEDUP_REMOVED lines=8> */
[----:B------:R-:W-:Y:S02]  /*1720*/  HADD2.F32 R17, -RZ, R22.H0_H0 ;  /* 0x20000016ff117230 */ /* 0x000fe40000004100 */
[----:B------:R-:W-:-:S03]  /*1730*/  HADD2.F32 R12, -RZ, R23.H0_H0 ;  /* 0x20000017ff0c7230 */ /* 0x000fc60000004100 */
[----:B------:R-:W-:Y:S02]  /*1740*/  FFMA.FTZ R17, R17, R8, R10 ;  /* 0x0000000811117223 */ /* 0x000fe4000001000a */
[----:B------:R-:W0:Y:S01]  /*1750*/  LDS.128 R8, [R49+0x70] ;  /* 0x0000700031087984 */ /* 0x000e220000000c00 */
[----:B------:R-:W-:-:S05]  /*1760*/  HADD2.F32 R13, -RZ, R19.H0_H0 ;  /* 0x20000013ff0d7230 */ /* 0x000fca0000004100 */
[----:B------:R-:W-:Y:S02]  /*1770*/  FFMA.FTZ R33, R12, R13, R33 ;  /* 0x0000000d0c217223 */ /* 0x000fe40000010021 */
[----:B------:R-:W3:Y:S01]  /*1780*/  LDG.E.128.CONSTANT R12, desc[UR10][R56.64+0x1200] ;  /* 0x0012000a380c7981 */ /* 0x000ee2000c1e9d00 */
[----:B------:R-:W-:Y:S02]  /*1790*/  HADD2.F32 R22, -RZ, R22.H1_H1 ;  /* 0x30000016ff167230 */ /* 0x000fe40000004100 */
[----:B------:R-:W-:Y:S02]  /*17a0*/  HADD2.F32 R18, -RZ, R18.H1_H1 ;  /* 0x30000012ff127230 */ /* 0x000fe40000004100 */
[----:B------:R-:W-:Y:S02]  /*17b0*/  HADD2.F32 R19, -RZ, R19.H1_H1 ;  /* 0x30000013ff137230 */ /* 0x000fe40000004100 */
[----:B------:R-:W-:Y:S02]  /*17c0*/  HADD2.F32 R23, -RZ, R23.H1_H1 ;  /* 0x30000017ff177230 */ /* 0x000fe40000004100 */
[----:B------:R-:W-:Y:S01]  /*17d0*/  FFMA.FTZ R35, R22, R18, R35 ;  /* 0x0000001216237223 */ /* 0x000fe20000010023 */
[----:B------:R-:W-:-:S02]  /*17e0*/  HADD2.F32 R18, -RZ, R24.H0_H0 ;  /* 0x20000018ff127230 */ /* 0x000fc40000004100 */
[----:B------:R-:W-:Y:S01]  /*17f0*/  FFMA.FTZ R36, R23, R19, R36 ;  /* 0x0000001317247223 */ /* 0x000fe20000010024 */
[----:B0-----:R-:W-:-:S05]  /*1800*/  HADD2.F32 R19, -RZ, R8.H0_H0 ;  /* 0x20000008ff137230 */ /* 0x001fca0000004100 */
[----:B------:R-:W-:Y:S01]  /*1810*/  FFMA.FTZ R32, R19, R18, R32 ;  /* 0x0000001213207223 */ /* 0x000fe20000010020 */
[----:B------:R-:W-:Y:S02]  /*1820*/  HADD2.F32 R19, -RZ, R8.H1_H1 ;  /* 0x30000008ff137230 */ /* 0x000fe40000004100 */
[----:B------:R-:W-:Y:S02]  /*1830*/  HADD2.F32 R8, -RZ, R24.H1_H1 ;  /* 0x30000018ff087230 */ /* 0x000fe40000004100 */
[----:B------:R-:W-:-:S03]  /*1840*/  HADD2.F32 R18, -RZ, R25.H0_H0 ;  /* 0x20000019ff127230 */ /* 0x000fc60000004100 */
[----:B------:R-:W-:Y:S01]  /*1850*/  FFMA.FTZ R8, R19, R8, R20 ;  /* 0x0000000813087223 */ /* 0x000fe20000010014 */
[--C-:B------:R-:W-:Y:S01]  /*1860*/  HADD2.F32 R19, -RZ, R9.reuse.H0_H0 ;  /* 0x20000009ff137230 */ /* 0x100fe20000004100 */
[----:B------:R-:W4:Y:S01]  /*1870*/  LDG.E.128.CONSTANT R20, desc[UR10][R56.64+0x1400] ;  /* 0x0014000a38147981 */ /* 0x000f22000c1e9d00 */
[----:B------:R-:W-:Y:S02]  /*1880*/  HADD2.F32 R9, -RZ, R9.H1_H1 ;  /* 0x30000009ff097230 */ /* 0x000fe40000004100 */
[----:B------:R-:W-:Y:S02]  /*1890*/  HADD2.F32 R25, -RZ, R25.H1_H1 ;  /* 0x30000019ff197230 */ /* 0x000fe40000004100 */
[----:B------:R-:W-:-:S03]  /*18a0*/  HADD2.F32 R37, -RZ, R26.H0_H0 ;  /* 0x2000001aff257230 */ /* 0x000fc60000004100 */
[----:B------:R-:W-:Y:S01]  /*18b0*/  FFMA.FTZ R9, R9, R25, R16 ;  /* 0x0000001909097223 */ /* 0x000fe20000010010 */
[----:B------:R-:W-:Y:S02]  /*18c0*/  HADD2.F32 R16, -RZ, R10.H0_H0 ;  /* 0x2000000aff107230 */ /* 0x000fe40000004100 */
[----:B------:R-:W-:-:S03]  /*18d0*/  FFMA.FTZ R34, R19, R18, R34 ;  /* 0x0000001213227223 */ /* 0x000fc60000010022 */
        /* <DEDUP_REMOVED lines=11> */
[----:B------:R-:W0:Y:S02]  /*1990*/  LDS.128 R24, [R49+0x80] ;  /* 0x0000800031187984 */ /* 0x000e240000000c00 */
[----:B0-----:R-:W-:Y:S02]  /*19a0*/  HADD2.F32 R11, -RZ, R24.H0_H0 ;  /* 0x20000018ff0b7230 */ /* 0x001fe40000004100 */
[----:B--2---:R-:W-:-:S05]  /*19b0*/  HADD2.F32 R10, -RZ, R28.H0_H0 ;  /* 0x2000001cff0a7230 */ /* 0x004fca0000004100 */
        /* <DEDUP_REMOVED lines=22> */
[----:B------:R-:W-:Y:S01]  /*1b20*/  FFMA.FTZ R36, R27, R31, R36 ;  /* 0x0000001f1b247223 */ /* 0x000fe20000010024 */
[--C-:B0-----:R-:W-:Y:S02]  /*1b30*/  HADD2.F32 R25, -RZ, R8.reuse.H0_H0 ;  /* 0x20000008ff197230 */ /* 0x101fe40000004100 */
[----:B------:R-:W-:Y:S02]  /*1b40*/  HADD2.F32 R27, -RZ, R8.H1_H1 ;  /* 0x30000008ff1b7230 */ /* 0x000fe40000004100 */
[--C-:B---3--:R-:W-:Y:S02]  /*1b50*/  HADD2.F32 R8, -RZ, R12.reuse.H0_H0 ;  /* 0x2000000cff087230 */ /* 0x108fe40000004100 */
        /* <DEDUP_REMOVED lines=8> */
[----:B------:R-:W-:-:S03]  /*1be0*/  FFMA.FTZ R34, R29, R12, R34 ;  /* 0x0000000c1d227223 */ /* 0x000fc60000010022 */
[----:B------:R-:W-:Y:S02]  /*1bf0*/  FFMA.FTZ R9, R9, R13, R28 ;  /* 0x0000000d09097223 */ /* 0x000fe4000001001c */
[----:B------:R-:W1:Y:S01]  /*1c00*/  LDS.128 R28, [R49+0xb0] ;  /* 0x0000b000311c7984 */ /* 0x000e620000000c00 */
[----:B------:R-:W-:Y:S02]  /*1c10*/  HADD2.F32 R12, -RZ, R10.H0_H0 ;  /* 0x2000000aff0c7230 */ /* 0x000fe40000004100 */
[----:B------:R-:W-:Y:S02]  /*1c20*/  HADD2.F32 R13, -RZ, R14.H0_H0 ;  /* 0x2000000eff0d7230 */ /* 0x000fe40000004100 */
[----:B------:R-:W-:Y:S02]  /*1c30*/  HADD2.F32 R10, -RZ, R10.H1_H1 ;  /* 0x3000000aff0a7230 */ /* 0x000fe40000004100 */
[----:B------:R-:W-:Y:S02]  /*1c40*/  HADD2.F32 R14, -RZ, R14.H1_H1 ;  /* 0x3000000eff0e7230 */ /* 0x000fe40000004100 */
[----:B------:R-:W-:Y:S01]  /*1c50*/  FFMA.FTZ R37, R12, R13, R37 ;  /* 0x0000000d0c257223 */ /* 0x000fe20000010025 */
[----:B------:R-:W-:-:S02]  /*1c60*/  HADD2.F32 R12, -RZ, R15.H0_H0 ;  /* 0x2000000fff0c7230 */ /* 0x000fc40000004100 */
[----:B------:R-:W-:Y:S01]  /*1c70*/  FFMA.FTZ R35, R10, R14, R35 ;  /* 0x0000000e0a237223 */ /* 0x000fe20000010023 */
[----:B------:R-:W-:Y:S02]  /*1c80*/  HADD2.F32 R10, -RZ, R11.H0_H0 ;  /* 0x2000000bff0a7230 */ /* 0x000fe40000004100 */
[----:B------:R-:W-:Y:S02]  /*1c90*/  HADD2.F32 R15, -RZ, R15.H1_H1 ;  /* 0x3000000fff0f7230 */ /* 0x000fe40000004100 */
[----:B------:R-:W-:Y:S02]  /*1ca0*/  HADD2.F32 R11, -RZ, R11.H1_H1 ;  /* 0x3000000bff0b7230 */ /* 0x000fe40000004100 */
[----:B------:R-:W-:-:S03]  /*1cb0*/  FFMA.FTZ R33, R10, R12, R33 ;  /* 0x0000000c0a217223 */ /* 0x000fc60000010021 */
[----:B------:R-:W-:Y:S01]  /*1cc0*/  FFMA.FTZ R36, R11, R15, R36 ;  /* 0x0000000f0b247223 */ /* 0x000fe20000010024 */
[----:B----4-:R-:W-:Y:S02]  /*1cd0*/  HADD2.F32 R10, -RZ, R20.H0_H0 ;  /* 0x20000014ff0a7230 */ /* 0x010fe40000004100 */
[--C-:B0-----:R-:W-:Y:S02]  /*1ce0*/  HADD2.F32 R11, -RZ, R24.reuse.H0_H0 ;  /* 0x20000018ff0b7230 */ /* 0x101fe40000004100 */
[----:B------:R-:W-:Y:S02]  /*1cf0*/  HADD2.F32 R13, -RZ, R24.H1_H1 ;  /* 0x30000018ff0d7230 */ /* 0x000fe40000004100 */
[----:B------:R-:W-:Y:S02]  /*1d00*/  HADD2.F32 R20, -RZ, R20.H1_H1 ;  /* 0x30000014ff147230 */ /* 0x000fe40000004100 */
[----:B------:R-:W-:Y:S01]  /*1d10*/  FFMA.FTZ R32, R11, R10, R32 ;  /* 0x0000000a0b207223 */ /* 0x000fe20000010020 */
[----:B------:R-:W-:-:S02]  /*1d20*/  HADD2.F32 R14, -RZ, R21.H1_H1 ;  /* 0x30000015ff0e7230 */ /* 0x000fc40000004100 */
[--C-:B------:R-:W-:Y:S02]  /*1d30*/  HADD2.F32 R24, -RZ, R25.reuse.H1_H1 ;  /* 0x30000019ff187230 */ /* 0x100fe40000004100 */
[----:B------:R-:W-:Y:S01]  /*1d40*/  FFMA.FTZ R8, R13, R20, R8 ;  /* 0x000000140d087223 */ /* 0x000fe20000010008 */
[----:B------:R-:W-:Y:S02]  /*1d50*/  HADD2.F32 R11, -RZ, R25.H0_H0 ;  /* 0x20000019ff0b7230 */ /* 0x000fe40000004100 */
[----:B------:R-:W-:Y:S02]  /*1d60*/  HADD2.F32 R13, -RZ, R21.H0_H0 ;  /* 0x20000015ff0d7230 */ /* 0x000fe40000004100 */
[----:B------:R-:W-:Y:S01]  /*1d70*/  FFMA.FTZ R9, R24, R14, R9 ;  /* 0x0000000e18097223 */ /* 0x000fe20000010009 */
[--C-:B------:R-:W-:Y:S02]  /*1d80*/  HADD2.F32 R14, -RZ, R16.reuse.H0_H0 ;  /* 0x20000010ff0e7230 */ /* 0x100fe40000004100 */
[----:B------:R-:W-:-:S02]  /*1d90*/  HADD2.F32 R16, -RZ, R16.H1_H1 ;  /* 0x30000010ff107230 */ /* 0x000fc40000004100 */
[----:B------:R-:W-:Y:S01]  /*1da0*/  FFMA.FTZ R34, R11, R13, R34 ;  /* 0x0000000d0b227223 */ /* 0x000fe20000010022 */
[--C-:B-1----:R-:W-:Y:S02]  /*1db0*/  HADD2.F32 R11, -RZ, R28.reuse.H0_H0 ;  /* 0x2000001cff0b7230 */ /* 0x102fe40000004100 */
[----:B------:R-:W-:Y:S02]  /*1dc0*/  HADD2.F32 R13, -RZ, R28.H1_H1 ;  /* 0x3000001cff0d7230 */ /* 0x000fe40000004100 */
[----:B------:R-:W-:Y:S02]  /*1dd0*/  HADD2.F32 R15, -RZ, R29.H0_H0 ;  /* 0x2000001dff0f7230 */ /* 0x000fe40000004100 */
[----:B------:R-:W-:Y:S01]  /*1de0*/  FFMA.FTZ R11, R11, R14, R32 ;  /* 0x0000000e0b0b7223 */ /* 0x000fe20000010020 */
[----:B------:R-:W-:Y:S02]  /*1df0*/  HADD2.F32 R21, -RZ, R17.H0_H0 ;  /* 0x20000011ff157230 */ /* 0x000fe40000004100 */
[----:B------:R-:W-:Y:S01]  /*1e00*/  FFMA.FTZ R8, R13, R16, R8 ;  /* 0x000000100d087223 */ /* 0x000fe20000010008 */
[----:B------:R-:W-:-:S02]  /*1e10*/  HADD2.F32 R12, -RZ, R22.H0_H0 ;  /* 0x20000016ff0c7230 */ /* 0x000fc40000004100 */
[----:B------:R-:W-:Y:S02]  /*1e20*/  HADD2.F32 R38, -RZ, R26.H0_H0 ;  /* 0x2000001aff267230 */ /* 0x000fe40000004100 */
[----:B------:R-:W-:Y:S01]  /*1e30*/  FFMA.FTZ R15, R15, R21, R34 ;  /* 0x000000150f0f7223 */ /* 0x000fe20000010022 */
[----:B------:R-:W-:Y:S01]  /*1e40*/  FADD.FTZ R8, R11, R8 ;  /* 0x000000080b087221 */ /* 0x000fe20000010000 */
[----:B------:R-:W-:Y:S02]  /*1e50*/  HADD2.F32 R14, -RZ, R29.H1_H1 ;  /* 0x3000001dff0e7230 */ /* 0x000fe40000004100 */
[----:B------:R-:W-:Y:S02]  /*1e60*/  HADD2.F32 R17, -RZ, R17.H1_H1 ;  /* 0x30000011ff117230 */ /* 0x000fe40000004100 */
[----:B------:R-:W-:Y:S01]  /*1e70*/  FADD.FTZ R16, R15, R8 ;  /* 0x000000080f107221 */ /* 0x000fe20000010000 */
[----:B------:R-:W-:Y:S02]  /*1e80*/  HADD2.F32 R11, -RZ, R30.H0_H0 ;  /* 0x2000001eff0b7230 */ /* 0x000fe40000004100 */
[----:B------:R-:W-:Y:S01]  /*1e90*/  FFMA.FTZ R12, R38, R12, R37 ;  /* 0x0000000c260c7223 */ /* 0x000fe20000010025 */
[----:B------:R-:W-:-:S02]  /*1ea0*/  HADD2.F32 R8, -RZ, R18.H0_H0 ;  /* 0x20000012ff087230 */ /* 0x000fc40000004100 */
[----:B------:R-:W-:Y:S01]  /*1eb0*/  FFMA.FTZ R9, R14, R17, R9 ;  /* 0x000000110e097223 */ /* 0x000fe20000010009 */
[----:B------:R-:W-:Y:S02]  /*1ec0*/  HADD2.F32 R22, -RZ, R22.H1_H1 ;  /* 0x30000016ff167230 */ /* 0x000fe40000004100 */
[----:B------:R-:W-:Y:S02]  /*1ed0*/  HADD2.F32 R26, -RZ, R26.H1_H1 ;  /* 0x3000001aff1a7230 */ /* 0x000fe40000004100 */
[----:B------:R-:W-:Y:S01]  /*1ee0*/  FFMA.FTZ R8, R11, R8, R12 ;  /* 0x000000080b087223 */ /* 0x000fe2000001000c */
[----:B------:R-:W-:Y:S02]  /*1ef0*/  HADD2.F32 R10, -RZ, R23.H0_H0 ;  /* 0x20000017ff0a7230 */ /* 0x000fe40000004100 */
[----:B------:R-:W-:Y:S01]  /*1f00*/  FADD.FTZ R11, R9, R16 ;  /* 0x00000010090b7221 */ /* 0x000fe20000010000 */
[----:B------:R-:W-:Y:S02]  /*1f10*/  HADD2.F32 R20, -RZ, R27.H0_H0 ;  /* 0x2000001bff147230 */ /* 0x000fe40000004100 */
[----:B------:R-:W-:Y:S01]  /*1f20*/  FFMA.FTZ R22, R26, R22, R35 ;  /* 0x000000161a167223 */ /* 0x000fe20000010023 */
[----:B------:R-:W-:-:S02]  /*1f30*/  HADD2.F32 R13, -RZ, R30.H1_H1 ;  /* 0x3000001eff0d7230 */ /* 0x000fc40000004100 */
[----:B------:R-:W-:Y:S02]  /*1f40*/  HADD2.F32 R18, -RZ, R18.H1_H1 ;  /* 0x30000012ff127230 */ /* 0x000fe40000004100 */
[----:B------:R-:W-:Y:S01]  /*1f50*/  FFMA.FTZ R10, R20, R10, R33 ;  /* 0x0000000a140a7223 */ /* 0x000fe20000010021 */
[----:B------:R-:W-:Y:S02]  /*1f60*/  HADD2.F32 R23, -RZ, R23.H1_H1 ;  /* 0x30000017ff177230 */ /* 0x000fe40000004100 */
[----:B------:R-:W-:Y:S01]  /*1f70*/  FADD.FTZ R8, R8, R11 ;  /* 0x0000000b08087221 */ /* 0x000fe20000010000 */
[----:B------:R-:W-:Y:S02]  /*1f80*/  HADD2.F32 R27, -RZ, R27.H1_H1 ;  /* 0x3000001bff1b7230 */ /* 0x000fe40000004100 */
[----:B------:R-:W-:Y:S01]  /*1f90*/  FFMA.FTZ R13, R13, R18, R22 ;  /* 0x000000120d0d7223 */ /* 0x000fe20000010016 */
[----:B------:R-:W-:Y:S02]  /*1fa0*/  HADD2.F32 R15, -RZ, R31.H0_H0 ;  /* 0x2000001fff0f7230 */ /* 0x000fe40000004100 */
[----:B------:R-:W-:Y:S01]  /*1fb0*/  HADD2.F32 R9, -RZ, R19.H0_H0 ;  /* 0x20000013ff097230 */ /* 0x000fe20000004100 */
[----:B------:R-:W-:Y:S01]  /*1fc0*/  I2FP.F32.S32 R11, R44 ;  /* 0x0000002c000b7245 */ /* 0x000fe20000201400 */
[----:B------:R-:W-:-:S02]  /*1fd0*/  HADD2.F32 R14, -RZ, R31.H1_H1 ;  /* 0x3000001fff0e7230 */ /* 0x000fc40000004100 */
[----:B------:R-:W-:Y:S01]  /*1fe0*/  FFMA.FTZ R23, R27, R23, R36 ;  /* 0x000000171b177223 */ /* 0x000fe20000010024 */
[----:B------:R-:W-:Y:S02]  /*1ff0*/  HADD2.F32 R19, -RZ, R19.H1_H1 ;  /* 0x30000013ff137230 */ /* 0x000fe40000004100 */
        /* <DEDUP_REMOVED lines=21> */
.L_x_22619:
[----:B------:R-:W-:Y:S05]  /*2150*/  BSYNC B0 ;  /* 0x0000000000007941 */ /* 0x000fea0003800000 */
.L_x_22618:
        /* <DEDUP_REMOVED lines=24> */
[----:B-1----:R-:W-:Y:S01]  /*22e0*/  @!P0 LEA R6, R12, R5, 0x18 ;  /* 0x000000050c068211 */ /* 0x002fe200078ec0ff */
[----:B------:R-:W-:Y:S01]  /*22f0*/  IMAD R12, R40, -0x10, R50 ;  /* 0xfffffff0280c7824 */ /* 0x000fe200078e0232 */
[----:B------:R-:W-:Y:S02]  /*2300*/  SHF.R.S32.HI R5, RZ, 0x5, R13 ;  /* 0x00000005ff057819 */ /* 0x000fe4000001140d */
[----:B--2---:R-:W-:Y:S02]  /*2310*/  @!P1 LEA R14, R14, R9, 0x18 ;  /* 0x000000090e0e9211 */ /* 0x004fe400078ec0ff */
[----:B------:R-:W-:Y:S02]  /*2320*/  @!P0 LEA R8, R5, R6, 0x2 ;  /* 0x0000000605088211 */ /* 0x000fe400078e10ff */
[----:B0-----:R-:W-:Y:S01]  /*2330*/  @!P0 FMNMX.FTZ R9, R11, R10, !PT ;  /* 0x0000000a0b098209 */ /* 0x001fe20007810000 */
[----:B------:R-:W-:Y:S01]  /*2340*/  IMAD.MOV.U32 R10, RZ, RZ, -0x800001 ;  /* 0xff7fffffff0a7424 */ /* 0x000fe200078e00ff */
[----:B------:R-:W-:-:S02]  /*2350*/  @!P1 LEA R11, R3, R14, 0x2 ;  /* 0x0000000e030b9211 */ /* 0x000fc400078e10ff */
[----:B------:R-:W-:Y:S01]  /*2360*/  LEA R15, R12, R27, 0x5 ;  /* 0x0000001b0c0f7211 */ /* 0x000fe200078e28ff */
[----:B------:R0:W-:Y:S01]  /*2370*/  @!P0 STS [R8], R9 ;  /* 0x0000000908008388 */ /* 0x0001e20000000800 */
[C---:B------:R-:W-:Y:S01]  /*2380*/  VIADD R12, R52.reuse, 0x1f ;  /* 0x0000001f340c7836 */ /* 0x040fe20000000000 */
[----:B------:R-:W-:Y:S01]  /*2390*/  BAR.SYNC.DEFER_BLOCKING 0x0 ;  /* 0x0000000000007b1d */ /* 0x000fe20000010000 */
[----:B0-----:R-:W-:-:S04]  /*23a0*/  VIMNMX R8, R52, R15, PT ;  /* 0x0000000f34087248 */ /* 0x001fc80003fe0100 */
[----:B------:R-:W-:Y:S01]  /*23b0*/  IADD3 R9, -R27, R8, RZ ;  /* 0x000000081b097210 */ /* 0x000fe20007ffe1ff */
[----:B------:R0:W1:Y:S03]  /*23c0*/  @!P1 LDS R10, [R11] ;  /* 0x000000000b0a9984 */ /* 0x0000660000000800 */
[----:B------:R-:W-:Y:S02]  /*23d0*/  ISETP.GE.AND P1, PT, R4, R9, PT ;  /* 0x000000090400720c */ /* 0x000fe40003f26270 */
[----:B0-----:R-:W-:-:S04]  /*23e0*/  SHF.R.S32.HI R11, RZ, 0x1f, R12 ;  /* 0x0000001fff0b7819 */ /* 0x001fc8000001140c */
[----:B------:R-:W-:-:S04]  /*23f0*/  LEA.HI R8, R11, R12, RZ, 0x5 ;  /* 0x0000000c0b087211 */ /* 0x000fc800078f28ff */
[----:B------:R-:W-:Y:S01]  /*2400*/  SHF.R.S32.HI R8, RZ, 0x5, R8 ;  /* 0x00000005ff087819 */ /* 0x000fe20000011408 */
[----:B-1----:R-:W0:Y:S02]  /*2410*/  SHFL.BFLY PT, R13, R10, 0x2, 0x1f ;  /* 0x0c401f000a0d7f89 */ /* 0x002e2400000e0000 */
        /* <DEDUP_REMOVED lines=29> */
.L_x_22625:
        /* <DEDUP_REMOVED lines=11> */
.L_x_22624:
[----:B------:R-:W-:Y:S05]  /*26a0*/  BSYNC B1 ;  /* 0x0000000000017941 */ /* 0x000fea0003800000 */
.L_x_22623:
        /* <DEDUP_REMOVED lines=14> */
.L_x_22628:
        /* <DEDUP_REMOVED lines=25> */
[----:B------:R-:W4:Y:S01]  /*2920*/  MUFU.EX2 R16, R16 ;  /* 0x0000001000107308 */ /* 0x000f220000000800 */
[----:B------:R-:W3:Y:S01]  /*2930*/  LDS R23, [R11+0x1600] ;  /* 0x001600000b177984 */ /* 0x000ee20000000800 */
[----:B------:R-:W-:Y:S01]  /*2940*/  FADD.FTZ R25, -R6, R25 ;  /* 0x0000001906197221 */ /* 0x000fe20000010100 */
[----:B------:R-:W-:-:S02]  /*2950*/  FMUL.FTZ R20, R21, 1.4426950216293334961 ;  /* 0x3fb8aa3b15147820 */ /* 0x000fc40000410000 */
[----:B------:R-:W3:Y:S01]  /*2960*/  LDS R21, [R11+0x1800] ;  /* 0x001800000b157984 */ /* 0x000ee20000000800 */
[----:B------:R-:W-:Y:S01]  /*2970*/  FMUL.FTZ R24, R25, 1.4426950216293334961 ;  /* 0x3fb8aa3b19187820 */ /* 0x000fe20000410000 */
[C---:B------:R-:W-:Y:S01]  /*2980*/  FADD.FTZ R29, -R6.reuse, R29 ;  /* 0x0000001d061d7221 */ /* 0x040fe20000010100 */
[----:B------:R-:W0:Y:S01]  /*2990*/  MUFU.EX2 R18, R18 ;  /* 0x0000001200127308 */ /* 0x000e220000000800 */
[----:B------:R-:W3:Y:S01]  /*29a0*/  LDS R25, [R11+0x1a00] ;  /* 0x001a00000b197984 */ /* 0x000ee20000000800 */
[C---:B------:R-:W-:Y:S01]  /*29b0*/  FADD.FTZ R31, -R6.reuse, R31 ;  /* 0x0000001f061f7221 */ /* 0x040fe20000010100 */
[----:B------:R-:W-:Y:S02]  /*29c0*/  FMUL.FTZ R26, R29, 1.4426950216293334961 ;  /* 0x3fb8aa3b1d1a7820 */ /* 0x000fe40000410000 */
[----:B-1----:R-:W-:Y:S01]  /*29d0*/  STS [R11+-0x400], R14 ;  /* 0xfffc000e0b007388 */ /* 0x002fe20000000800 */
[----:B------:R-:W-:Y:S01]  /*29e0*/  FMUL.FTZ R28, R31, 1.4426950216293334961 ;  /* 0x3fb8aa3b1f1c7820 */ /* 0x000fe20000410000 */
[C---:B------:R-:W-:Y:S01]  /*29f0*/  FADD.FTZ R33, -R6.reuse, R33 ;  /* 0x0000002106217221 */ /* 0x040fe20000010100 */
[----:B------:R-:W1:Y:S01]  /*2a00*/  MUFU.EX2 R20, R20 ;  /* 0x0000001400147308 */ /* 0x000e620000000800 */
[----:B----4-:R-:W-:Y:S01]  /*2a10*/  STS [R11+-0x200], R16 ;  /* 0xfffe00100b007388 */ /* 0x010fe20000000800 */
[----:B------:R-:W-:Y:S01]  /*2a20*/  FADD.FTZ R35, -R6, R35 ;  /* 0x0000002306237221 */ /* 0x000fe20000010100 */
[----:B------:R-:W-:-:S03]  /*2a30*/  FMUL.FTZ R30, R33, 1.4426950216293334961 ;  /* 0x3fb8aa3b211e7820 */ /* 0x000fc60000410000 */
[----:B------:R-:W-:Y:S02]  /*2a40*/  FMUL.FTZ R34, R35, 1.4426950216293334961 ;  /* 0x3fb8aa3b23227820 */ /* 0x000fe40000410000 */
[----:B------:R-:W4:Y:S01]  /*2a50*/  MUFU.EX2 R22, R22 ;  /* 0x0000001600167308 */ /* 0x000f220000000800 */
[----:B0-----:R-:W-:Y:S01]  /*2a60*/  STS [R11], R18 ;  /* 0x000000120b007388 */ /* 0x001fe20000000800 */
[----:B------:R-:W-:-:S04]  /*2a70*/  FADD.FTZ R15, -R6, R15 ;  /* 0x0000000f060f7221 */ /* 0x000fc80000010100 */
[----:B------:R-:W-:Y:S01]  /*2a80*/  FMUL.FTZ R32, R15, 1.4426950216293334961 ;  /* 0x3fb8aa3b0f207820 */ /* 0x000fe20000410000 */
[----:B------:R-:W-:Y:S01]  /*2a90*/  FADD.FTZ R15, R14, R10 ;  /* 0x0000000a0e0f7221 */ /* 0x000fe20000010000 */
[----:B------:R-:W0:Y:S01]  /*2aa0*/  MUFU.EX2 R24, R24 ;  /* 0x0000001800187308 */ /* 0x000e220000000800 */
[C---:B--2---:R-:W-:Y:S01]  /*2ab0*/  FADD.FTZ R17, -R6.reuse, R17 ;  /* 0x0000001106117221 */ /* 0x044fe20000010100 */
[----:B-1----:R-:W-:Y:S01]  /*2ac0*/  STS [R11+0x200], R20 ;  /* 0x000200140b007388 */ /* 0x002fe20000000800 */
        /* <DEDUP_REMOVED lines=8> */
[C---:B------:R-:W-:Y:S01]  /*2b50*/  FADD.FTZ R21, -R6.reuse, R21 ;  /* 0x0000001506157221 */ /* 0x040fe20000010100 */
[----:B----4-:R-:W-:Y:S01]  /*2b60*/  STS [R11+0x400], R22 ;  /* 0x000400160b007388 */ /* 0x010fe20000000800 */
[----:B------:R-:W-:Y:S01]  /*2b70*/  FMUL.FTZ R23, R23, 1.4426950216293334961 ;  /* 0x3fb8aa3b17177820 */ /* 0x000fe20000410000 */
[----:B------:R-:W-:Y:S01]  /*2b80*/  FADD.FTZ R15, R15, R22 ;  /* 0x000000160f0f7221 */ /* 0x000fe20000010000 */
[----:B------:R-:W2:Y:S01]  /*2b90*/  MUFU.EX2 R28, R28 ;  /* 0x0000001c001c7308 */ /* 0x000ea20000000800 */
[----:B------:R-:W-:Y:S01]  /*2ba0*/  FADD.FTZ R25, -R6, R25 ;  /* 0x0000001906197221 */ /* 0x000fe20000010100 */
[----:B------:R-:W-:Y:S01]  /*2bb0*/  FMUL.FTZ R21, R21, 1.4426950216293334961 ;  /* 0x3fb8aa3b15157820 */ /* 0x000fe20000410000 */
[----:B0-----:R-:W-:Y:S01]  /*2bc0*/  FADD.FTZ R15, R15, R24 ;  /* 0x000000180f0f7221 */ /* 0x001fe20000010000 */
[----:B------:R-:W-:Y:S01]  /*2bd0*/  STS [R11+0x600], R24 ;  /* 0x000600180b007388 */ /* 0x000fe20000000800 */
[----:B------:R-:W-:-:S03]  /*2be0*/  FMUL.FTZ R25, R25, 1.4426950216293334961 ;  /* 0x3fb8aa3b19197820 */ /* 0x000fc60000410000 */
        /* <DEDUP_REMOVED lines=30> */
.L_x_22627:
[----:B------:R-:W-:Y:S05]  /*2dd0*/  BSYNC B1 ;  /* 0x0000000000017941 */ /* 0x000fea0003800000 */
.L_x_22626:
        /* <DEDUP_REMOVED lines=55> */
.L_x_22630:
[----:B------:R-:W-:Y:S05]  /*3150*/  BSYNC B1 ;  /* 0x0000000000017941 */ /* 0x000fea0003800000 */
.L_x_22629:
        /* <DEDUP_REMOVED lines=26> */
.L_x_22622:
[----:B------:R-:W-:Y:S05]  /*3300*/  BSYNC B0 ;  /* 0x0000000000007941 */ /* 0x000fea0003800000 */
.L_x_22621:
        /* <DEDUP_REMOVED lines=58> */
.L_x_22635:
        /* <DEDUP_REMOVED lines=8> */
.L_x_22634:
[----:B------:R-:W-:Y:S05]  /*3730*/  BSYNC B1 ;  /* 0x0000000000017941 */ /* 0x000fea0003800000 */
.L_x_22633:
        /* <DEDUP_REMOVED lines=14> */
.L_x_22638:
        /* <DEDUP_REMOVED lines=52> */
.L_x_22637:
[----:B------:R-:W-:Y:S05]  /*3b60*/  BSYNC B1 ;  /* 0x0000000000017941 */ /* 0x000fea0003800000 */
.L_x_22636:
        /* <DEDUP_REMOVED lines=31> */
.L_x_22640:
[----:B------:R-:W-:Y:S05]  /*3d60*/  BSYNC B1 ;  /* 0x0000000000017941 */ /* 0x000fea0003800000 */
.L_x_22639:
        /* <DEDUP_REMOVED lines=14> */
.L_x_22632:
[----:B------:R-:W-:Y:S05]  /*3e50*/  BSYNC B0 ;  /* 0x0000000000007941 */ /* 0x000fea0003800000 */
.L_x_22631:
[----:B------:R-:W-:Y:S01]  /*3e60*/  BAR.SYNC.DEFER_BLOCKING 0x0 ;  /* 0x0000000000007b1d */ /* 0x000fe20000010000 */
[----:B------:R-:W-:Y:S02]  /*3e70*/  ISETP.NE.AND P0, PT, R4, RZ, PT ;  /* 0x000000ff0400720c */ /* 0x000fe40003f05270 */
[----:B------:R-:W-:-:S03]  /*3e80*/  ISETP.GE.AND P1, PT, R47, R50, PT ;  /* 0x000000322f00720c */ /* 0x000fc60003f26270 */
[----:B------:R-:W-:Y:S08]  /*3e90*/  BSSY B0, `(.L_x_22641) ;  /* 0x0000014000007945 */ /* 0x000ff00003800000 */
[----:B------:R-:W-:Y:S05]  /*3ea0*/  @P0 BRA `(.L_x_22642) ;  /* 0x0000000000480947 */ /* 0x000fea0003800000 */
[----:B------:R-:W-:Y:S01]  /*3eb0*/  IMAD R7, R42, R7, RZ ;  /* 0x000000072a077224 */ /* 0x000fe200078e02ff */
[----:B--2---:R-:W-:Y:S01]  /*3ec0*/  SHF.R.S32.HI R9, RZ, 0x1f, R40 ;  /* 0x0000001fff097819 */ /* 0x004fe20000011428 */
        /* <DEDUP_REMOVED lines=15> */
[----:B-1----:R3:W-:Y:S02]  /*3fc0*/  STG.E desc[UR10][R14.64], R10 ;  /* 0x0000000a0e007986 */ /* 0x0027e4000c10190a */
.L_x_22642:
[----:B------:R-:W-:Y:S05]  /*3fd0*/  BSYNC B0 ;  /* 0x0000000000007941 */ /* 0x000fea0003800000 */
.L_x_22641:
[----:B------:R-:W-:Y:S01]  /*3fe0*/  ULDC UR8, c[0x0][0x26c] ;  /* 0x00009b0000087ab9 */ /* 0x000fe20000000800 */
[----:B------:R-:W-:Y:S04]  /*3ff0*/  BSSY B0, `(.L_x_22643) ;  /* 0x0000282000007945 */ /* 0x000fe80003800000 */
[----:B------:R-:W-:Y:S05]  /*4000*/  @!P1 BRA `(.L_x_22644) ;  /* 0x00000000001c9947 */ /* 0x000fea0003800000 */
[----:B------:R-:W-:Y:S02]  /*4010*/  CS2R R24, SRZ ;  /* 0x0000000000187805 */ /* 0x000fe4000001ff00 */
[----:B------:R-:W-:Y:S02]  /*4020*/  CS2R R22, SRZ ;  /* 0x0000000000167805 */ /* 0x000fe4000001ff00 */
[----:B------:R-:W-:Y:S02]  /*4030*/  CS2R R20, SRZ ;  /* 0x0000000000147805 */ /* 0x000fe4000001ff00 */
[----:B0--3--:R-:W-:Y:S02]  /*4040*/  CS2R R6, SRZ ;  /* 0x0000000000067805 */ /* 0x009fe4000001ff00 */
[----:B------:R-:W-:Y:S02]  /*4050*/  CS2R R4, SRZ ;  /* 0x0000000000047805 */ /* 0x000fe4000001ff00 */
[----:B------:R-:W-:Y:S01]  /*4060*/  CS2R R28, SRZ ;  /* 0x00000000001c7805 */ /* 0x000fe2000001ff00 */
[----:B------:R-:W-:Y:S06]  /*4070*/  BRA `(.L_x_22645) ;  /* 0x0000002400e47947 */ /* 0x000fec0003800000 */
.L_x_22644:
[----:B------:R-:W4:Y:S01]  /*4080*/  S2UR UR5, SR_CgaCtaId ;  /* 0x00000000000579c3 */ /* 0x000f220000008800 */
[----:B------:R-:W-:Y:S01]  /*4090*/  SHF.R.S32.HI R0, RZ, 0x1f, R3 ;  /* 0x0000001fff007819 */ /* 0x000fe20000011403 */
[----:B------:R-:W-:Y:S01]  /*40a0*/  ULDC UR4, c[0x0][0x258] ;  /* 0x0000960000047ab9 */ /* 0x000fe20000000800 */
[----:B------:R-:W-:Y:S01]  /*40b0*/  IADD3 R7, -R5, -0x1, R8 ;  /* 0xffffffff05077810 */ /* 0x000fe20007ffe108 */
[----:B------:R-:W-:Y:S01]  /*40c0*/  IMAD R42, R42, UR4, RZ ;  /* 0x000000042a2a7c24 */ /* 0x000fe2000f8e02ff */
[----:B------:R-:W-:Y:S01]  /*40d0*/  LEA.HI R0, R0, R3, RZ, 0x2 ;  /* 0x0000000300007211 */ /* 0x000fe200078f10ff */
[----:B------:R-:W-:Y:S01]  /*40e0*/  UMOV UR4, 0x400 ;  /* 0x0000040000047882 */ /* 0x000fe20000000000 */
[----:B------:R-:W-:Y:S01]  /*40f0*/  ULDC.64 UR6, c[0x0][0x248] ;  /* 0x0000920000067ab9 */ /* 0x000fe20000000a00 */
[----:B------:R-:W4:Y:S01]  /*4100*/  LDC R8, c[0x0][0x26c] ;  /* 0x00009b00ff087b82 */ /* 0x000f220000000800 */
[----:B------:R-:W-:Y:S01]  /*4110*/  LOP3.LUT R4, R0, 0xfffffffc, RZ, 0xc0, !PT ;  /* 0xfffffffc00047812 */ /* 0x000fe200078ec0ff */
[----:B------:R-:W-:Y:S01]  /*4120*/  UIADD3 UR4, UR4, 0xe0, URZ ;  /* 0x000000e004047890 */ /* 0x000fe2000fffe03f */
[----:B-1-3--:R-:W-:Y:S01]  /*4130*/  SHF.R.S32.HI R10, RZ, 0x1f, R42 ;  /* 0x0000001fff0a7819 */ /* 0x00afe2000001142a */
[----:B------:R-:W-:Y:S01]  /*4140*/  IMAD R40, R40, -0x10, R7 ;  /* 0xfffffff028287824 */ /* 0x000fe200078e0207 */
[----:B------:R-:W-:Y:S01]  /*4150*/  IADD3 R4, R3, -R4, RZ ;  /* 0x8000000403047210 */ /* 0x000fe20007ffe0ff */
[----:B------:R-:W-:Y:S01]  /*4160*/  IMAD.SHL.U32 R3, R0, 0x8, RZ ;  /* 0x0000000800037824 */ /* 0x000fe200078e00ff */
[----:B--2---:R-:W-:-:S02]  /*4170*/  IADD3 R9, P0, R42, R47, RZ ;  /* 0x0000002f2a097210 */ /* 0x004fc40007f1e0ff */
[----:B------:R-:W-:Y:S02]  /*4180*/  CS2R R24, SRZ ;  /* 0x0000000000187805 */ /* 0x000fe4000001ff00 */
[----:B------:R-:W-:Y:S02]  /*4190*/  SHF.L.U32 R26, R4, 0x3, RZ ;  /* 0x00000003041a7819 */ /* 0x000fe400000006ff */
[----:B------:R-:W-:Y:S02]  /*41a0*/  CS2R R22, SRZ ;  /* 0x0000000000167805 */ /* 0x000fe4000001ff00 */
[----:B------:R-:W-:Y:S02]  /*41b0*/  LOP3.LUT R7, R3, 0xffffffe0, RZ, 0xc0, !PT ;  /* 0xffffffe003077812 */ /* 0x000fe400078ec0ff */
[----:B------:R-:W-:Y:S02]  /*41c0*/  CS2R R20, SRZ ;  /* 0x0000000000147805 */ /* 0x000fe4000001ff00 */
[----:B------:R-:W-:Y:S01]  /*41d0*/  LEA.HI.X.SX32 R10, R47, R10, 0x1, P0 ;  /* 0x0000000a2f0a7211 */ /* 0x000fe200000f0eff */
[----:B0-----:R-:W-:Y:S01]  /*41e0*/  IMAD R6, R5, 0x20, R26 ;  /* 0x0000002005067824 */ /* 0x001fe200078e021a */
[----:B------:R-:W-:Y:S01]  /*41f0*/  LEA R0, P0, R9, UR6, 0x2 ;  /* 0x0000000609007c11 */ /* 0x000fe2000f8010ff */
[----:B----4-:R-:W-:Y:S01]  /*4200*/  ULEA UR4, UR5, UR4, 0x18 ;  /* 0x0000000405047291 */ /* 0x010fe2000f8ec03f */
[----:B------:R-:W-:Y:S01]  /*4210*/  LEA R30, R5, R4, 0x2 ;  /* 0x00000004051e7211 */ /* 0x000fe200078e10ff */
[----:B------:R-:W-:Y:S01]  /*4220*/  ULDC UR6, c[0x0][0x270] ;  /* 0x00009c0000067ab9 */ /* 0x000fe20000000800 */
[----:B------:R-:W-:Y:S01]  /*4230*/  IMAD.IADD R26, R26, 0x1, R7 ;  /* 0x000000011a1a7824 */ /* 0x000fe200078e0207 */
[----:B------:R-:W-:Y:S01]  /*4240*/  IADD3 R27, R6, 0x7, R27 ;  /* 0x00000007061b7810 */ /* 0x000fe20007ffe01b */
[----:B-----5:R-:W-:Y:S01]  /*4250*/  IMAD R48, R2, UR6, RZ ;  /* 0x0000000602307c24 */ /* 0x020fe2000f8e02ff */
[----:B------:R-:W-:-:S02]  /*4260*/  LEA R30, R30, UR4, 0x5 ;  /* 0x000000041e1e7c11 */ /* 0x000fc4000f8e28ff */
[----:B------:R-:W-:Y:S02]  /*4270*/  CS2R R6, SRZ ;  /* 0x0000000000067805 */ /* 0x000fe4000001ff00 */
[----:B------:R-:W-:Y:S02]  /*4280*/  LEA.HI.X R3, R9, UR7, R10, 0x2, P0 ;  /* 0x0000000709037c11 */ /* 0x000fe400080f140a */
[----:B------:R-:W-:Y:S02]  /*4290*/  CS2R R4, SRZ ;  /* 0x0000000000047805 */ /* 0x000fe4000001ff00 */
[----:B------:R-:W-:Y:S02]  /*42a0*/  CS2R R28, SRZ ;  /* 0x00000000001c7805 */ /* 0x000fe4000001ff00 */
[----:B------:R-:W-:Y:S01]  /*42b0*/  SHF.R.S32.HI R2, RZ, 0x1f, R8 ;  /* 0x0000001fff027819 */ /* 0x000fe20000011408 */
[C---:B------:R-:W-:Y:S01]  /*42c0*/  VIADD R41, R26.reuse, 0x200 ;  /* 0x000002001a297836 */ /* 0x040fe20000000000 */
[----:B------:R-:W-:Y:S01]  /*42d0*/  SHF.R.S32.HI R49, RZ, 0x1f, R48 ;  /* 0x0000001fff317819 */ /* 0x000fe20000011430 */
[----:B------:R-:W-:Y:S01]  /*42e0*/  VIADD R38, R26, 0x400 ;  /* 0x000004001a267836 */ /* 0x000fe20000000000 */
[----:B------:R-:W-:Y:S01]  /*42f0*/  IADD3 R30, R30, 0x10, RZ ;  /* 0x000000101e1e7810 */ /* 0x000fe20007ffe0ff */
[C---:B------:R-:W-:Y:S01]  /*4300*/  VIADD R36, R26.reuse, 0x600 ;  /* 0x000006001a247836 */ /* 0x040fe20000000000 */
[C---:B------:R-:W-:Y:S01]  /*4310*/  IADD3 R39, R26.reuse, 0x300, RZ ;  /* 0x000003001a277810 */ /* 0x040fe20007ffe0ff */
[C---:B------:R-:W-:Y:S01]  /*4320*/  VIADD R34, R26.reuse, 0x800 ;  /* 0x000008001a227836 */ /* 0x040fe20000000000 */
[C---:B------:R-:W-:Y:S01]  /*4330*/  IADD3 R37, R26.reuse, 0x500, RZ ;  /* 0x000005001a257810 */ /* 0x040fe20007ffe0ff */
[C---:B------:R-:W-:Y:S01]  /*4340*/  VIADD R32, R26.reuse, 0xa00 ;  /* 0x00000a001a207836 */ /* 0x040fe20000000000 */
[----:B------:R-:W-:-:S02]  /*4350*/  IADD3 R35, R26, 0x700, RZ ;  /* 0x000007001a237810 */ /* 0x000fc40007ffe0ff */
[C---:B------:R-:W-:Y:S02]  /*4360*/  IADD3 R33, R26.reuse, 0x900, RZ ;  /* 0x000009001a217810 */ /* 0x040fe40007ffe0ff */
[----:B------:R-:W-:-:S07]  /*4370*/  IADD3 R31, R26, 0xb00, RZ ;  /* 0x00000b001a1f7810 */ /* 0x000fce0007ffe0ff */
.L_x_22670:
[----:B------:R-:W-:Y:S01]  /*4380*/  IMAD.MOV.U32 R42, RZ, RZ, R0 ;  /* 0x000000ffff2a7224 */ /* 0x000fe200078e0000 */
[----:B------:R-:W-:Y:S01]  /*4390*/  MOV R43, R3 ;  /* 0x00000003002b7202 */ /* 0x000fe20000000f00 */
[----:B0-----:R-:W0:Y:S01]  /*43a0*/  LDS.128 R8, [R30+-0x10] ;  /* 0xfffff0001e087984 */ /* 0x001e220000000c00 */
[----:B-1----:R-:W1:Y:S03]  /*43b0*/  LDC.64 R16, c[0x0][0x238] ;  /* 0x00008e00ff107b82 */ /* 0x002e660000000a00 */
[----:B------:R2:W3:Y:S04]  /*43c0*/  LDG.E.CONSTANT R55, desc[UR10][R42.64] ;  /* 0x0000000a2a377981 */ /* 0x0004e8000c1e9900 */
[----:B------:R-:W4:Y:S01]  /*43d0*/  LDS.128 R12, [R30] ;  /* 0x000000001e0c7984 */ /* 0x000f220000000c00 */
[----:B0-----:R-:W-:-:S02]  /*43e0*/  F2FP.F16.F32.PACK_AB R11, R11, R10 ;  /* 0x0000000a0b0b723e */ /* 0x001fc400000000ff */
[----:B--2---:R-:W-:Y:S02]  /*43f0*/  F2FP.F16.F32.PACK_AB R43, R9, R8 ;  /* 0x00000008092b723e */ /* 0x004fe400000000ff */
[----:B------:R-:W-:Y:S01]  /*4400*/  MOV R42, R11 ;  /* 0x0000000b002a7202 */ /* 0x000fe20000000f00 */
[----:B------:R-:W-:Y:S01]  /*4410*/  BSSY B1, `(.L_x_22646) ;  /* 0x000002e000017945 */ /* 0x000fe20003800000 */
[----:B----4-:R-:W-:Y:S02]  /*4420*/  F2FP.F16.F32.PACK_AB R45, R13, R12 ;  /* 0x0000000c0d2d723e */ /* 0x010fe400000000ff */
[----:B------:R-:W-:Y:S02]  /*4430*/  F2FP.F16.F32.PACK_AB R44, R15, R14 ;  /* 0x0000000e0f2c723e */ /* 0x000fe400000000ff */
[----:B---3--:R-:W-:-:S05]  /*4440*/  SHF.R.S32.HI R18, RZ, 0x1f, R55 ;  /* 0x0000001fff127819 */ /* 0x008fca0000011437 */
[----:B------:R-:W-:-:S04]  /*4450*/  IMAD R18, R18, UR8, RZ ;  /* 0x0000000812127c24 */ /* 0x000fc8000f8e02ff */
[C---:B------:R-:W-:Y:S02]  /*4460*/  IMAD R19, R55.reuse, R2, R18 ;  /* 0x0000000237137224 */ /* 0x040fe400078e0212 */
[----:B------:R-:W-:-:S04]  /*4470*/  IMAD.WIDE.U32 R54, R55, UR8, R48 ;  /* 0x0000000837367c25 */ /* 0x000fc8000f8e0030 */
[----:B------:R-:W-:Y:S01]  /*4480*/  IMAD.IADD R18, R55, 0x1, R19 ;  /* 0x0000000137127824 */ /* 0x000fe200078e0213 */
[----:B------:R-:W-:-:S04]  /*4490*/  IADD3 R19, P0, R26, R54, RZ ;  /* 0x000000361a137210 */ /* 0x000fc80007f1e0ff */
[C---:B-1----:R-:W-:Y:S02]  /*44a0*/  LEA R56, P1, R19.reuse, R16, 0x1 ;  /* 0x0000001013387211 */ /* 0x042fe400078208ff */
[----:B------:R-:W-:Y:S02]  /*44b0*/  LEA.HI.X.SX32 R10, R26, R18, 0x1, P0 ;  /* 0x000000121a0a7211 */ /* 0x000fe400000f0eff */
[----:B------:R-:W-:Y:S02]  /*44c0*/  ISETP.NE.AND P0, PT, R40, RZ, PT ;  /* 0x000000ff2800720c */ /* 0x000fe40003f05270 */
[----:B------:R-:W-:-:S05]  /*44d0*/  LEA.HI.X R57, R19, R17, R10, 0x1, P1 ;  /* 0x0000001113397211 */ /* 0x000fca00008f0c0a */
[----:B------:R0:W5:Y:S06]  /*44e0*/  LDG.E.128.CONSTANT R8, desc[UR10][R56.64] ;  /* 0x0000000a38087981 */ /* 0x00016c000c1e9d00 */
[----:B------:R-:W-:Y:S05]  /*44f0*/  @P0 BRA `(.L_x_22647) ;  /* 0x00000000007c0947 */ /* 0x000fea0003800000 */
[----:B------:R-:W-:Y:S01]  /*4500*/  VIADD R13, R27, 0xfffffffb ;  /* 0xfffffffb1b0d7836 */ /* 0x000fe20000000000 */
[----:B-----5:R-:W-:-:S04]  /*4510*/  PRMT R12, R9, 0x7632, R12 ;  /* 0x00007632090c7816 */ /* 0x020fc8000000000c */
[-C--:B------:R-:W-:Y:S02]  /*4520*/  ISETP.GE.AND P1, PT, R13, R52.reuse, PT ;  /* 0x000000340d00720c */ /* 0x080fe40003f26270 */
[----:B------:R-:W-:Y:S02]  /*4530*/  IADD3 R13, R27, -0x4, RZ ;  /* 0xfffffffc1b0d7810 */ /* 0x000fe40007ffe0ff */
[----:B------:R-:W-:Y:S02]  /*4540*/  SEL R9, R9, RZ, !P1 ;  /* 0x000000ff09097207 */ /* 0x000fe40004800000 */
[----:B------:R-:W-:Y:S01]  /*4550*/  ISETP.GE.AND P2, PT, R13, R52, PT ;  /* 0x000000340d00720c */ /* 0x000fe20003f46270 */
[----:B------:R-:W-:-:S03]  /*4560*/  VIADD R13, R27, 0xfffffffd ;  /* 0xfffffffd1b0d7836 */ /* 0x000fc60000000000 */
[----:B------:R-:W-:Y:S02]  /*4570*/  SEL R12, R12, RZ, !P2 ;  /* 0x000000ff0c0c7207 */ /* 0x000fe40005000000 */
[-C--:B------:R-:W-:Y:S02]  /*4580*/  ISETP.GE.AND P1, PT, R13, R52.reuse, PT ;  /* 0x000000340d00720c */ /* 0x080fe40003f26270 */
[----:B------:R-:W-:Y:S02]  /*4590*/  IADD3 R13, R27, -0x2, RZ ;  /* 0xfffffffe1b0d7810 */ /* 0x000fe40007ffe0ff */
[--C-:B------:R-:W-:Y:S02]  /*45a0*/  PRMT R9, R9, 0x5410, R12.reuse ;  /* 0x0000541009097816 */ /* 0x100fe4000000000c */
[----:B------:R-:W-:Y:S02]  /*45b0*/  ISETP.GE.AND P2, PT, R13, R52, PT ;  /* 0x000000340d00720c */ /* 0x000fe40003f46270 */
[----:B------:R-:W-:-:S02]  /*45c0*/  PRMT R12, R10, 0x7632, R12 ;  /* 0x000076320a0c7816 */ /* 0x000fc4000000000c */
[----:B------:R-:W-:Y:S02]  /*45d0*/  SEL R13, R10, RZ, !P1 ;  /* 0x000000ff0a0d7207 */ /* 0x000fe40004800000 */
[----:B------:R-:W-:Y:S02]  /*45e0*/  SEL R12, R12, RZ, !P2 ;  /* 0x000000ff0c0c7207 */ /* 0x000fe40005000000 */
[----:B------:R-:W-:Y:S02]  /*45f0*/  ISETP.GE.AND P2, PT, R27, R52, PT ;  /* 0x000000341b00720c */ /* 0x000fe40003f46270 */
[--C-:B------:R-:W-:Y:S01]  /*4600*/  PRMT R10, R13, 0x5410, R12.reuse ;  /* 0x000054100d0a7816 */ /* 0x100fe2000000000c */
[----:B------:R-:W-:Y:S01]  /*4610*/  VIADD R13, R27, 0xffffffff ;  /* 0xffffffff1b0d7836 */ /* 0x000fe20000000000 */
[----:B------:R-:W-:-:S04]  /*4620*/  PRMT R12, R11, 0x7632, R12 ;  /* 0x000076320b0c7816 */ /* 0x000fc8000000000c */
[-C--:B------:R-:W-:Y:S02]  /*4630*/  ISETP.GE.AND P1, PT, R13, R52.reuse, PT ;  /* 0x000000340d00720c */ /* 0x080fe40003f26270 */
[----:B------:R-:W-:Y:S02]  /*4640*/  IADD3 R13, R27, -0x6, RZ ;  /* 0xfffffffa1b0d7810 */ /* 0x000fe40007ffe0ff */
[----:B------:R-:W-:Y:S02]  /*4650*/  SEL R12, R12, RZ, !P2 ;  /* 0x000000ff0c0c7207 */ /* 0x000fe40005000000 */
[----:B------:R-:W-:Y:S01]  /*4660*/  ISETP.GE.AND P2, PT, R13, R52, PT ;  /* 0x000000340d00720c */ /* 0x000fe20003f46270 */
[----:B------:R-:W-:Y:S01]  /*4670*/  VIADD R13, R27, 0xfffffff9 ;  /* 0xfffffff91b0d7836 */ /* 0x000fe20000000000 */
[----:B------:R-:W-:-:S04]  /*4680*/  SEL R11, R11, RZ, !P1 ;  /* 0x000000ff0b0b7207 */ /* 0x000fc80004800000 */
[--C-:B------:R-:W-:Y:S02]  /*4690*/  PRMT R11, R11, 0x5410, R12.reuse ;  /* 0x000054100b0b7816 */ /* 0x100fe4000000000c */
[----:B------:R-:W-:Y:S02]  /*46a0*/  ISETP.GE.AND P1, PT, R13, R52, PT ;  /* 0x000000340d00720c */ /* 0x000fe40003f26270 */
[C---:B------:R-:W-:Y:S02]  /*46b0*/  PRMT R12, R8.reuse, 0x7632, R12 ;  /* 0x00007632080c7816 */ /* 0x040fe4000000000c */
[----:B------:R-:W-:Y:S02]  /*46c0*/  SEL R13, R8, RZ, !P1 ;  /* 0x000000ff080d7207 */ /* 0x000fe40004800000 */
[----:B------:R-:W-:-:S04]  /*46d0*/  SEL R12, R12, RZ, !P2 ;  /* 0x000000ff0c0c7207 */ /* 0x000fc80005000000 */
[----:B------:R-:W-:-:S07]  /*46e0*/  PRMT R8, R13, 0x5410, R12 ;  /* 0x000054100d087816 */ /* 0x000fce000000000c */
.L_x_22647:
[----:B------:R-:W-:Y:S05]  /*46f0*/  BSYNC B1 ;  /* 0x0000000000017941 */ /* 0x000fea0003800000 */
.L_x_22646:
[----:B-----5:R-:W-:-:S06]  /*4700*/  HMUL2 R9, R42, R9 ;  /* 0x000000092a097232 */ /* 0x020fcc0000000000 */
[----:B------:R-:W-:-:S10]  /*4710*/  HFMA2.MMA R9, R43, R8, R9 ;  /* 0x000000082b097235 */ /* 0x000fd40000000009 */
[----:B------:R-:W-:-:S06]  /*4720*/  HFMA2 R9, R45, R10, R9 ;  /* 0x0000000a2d097231 */ /* 0x000fcc0000000009 */
[----:B------:R-:W-:Y:S02]  /*4730*/  HFMA2.MMA R12, R44, R11, R9 ;  /* 0x0000000b2c0c7235 */ /* 0x000fe40000000009 */
[----:B------:R1:W5:Y:S01]  /*4740*/  LDG.E.128.CONSTANT R8, desc[UR10][R56.64+0x200] ;  /* 0x0002000a38087981 */ /* 0x000362000c1e9d00 */
[----:B------:R-:W-:Y:S04]  /*4750*/  BSSY B1, `(.L_x_22648) ;  /* 0x0000021000017945 */ /* 0x000fe80003800000 */
[----:B------:R-:W-:Y:S05]  /*4760*/  @P0 BRA `(.L_x_22649) ;  /* 0x00000000007c0947 */ /* 0x000fea0003800000 */
[C---:B------:R-:W-:Y:S02]  /*4770*/  IADD3 R13, R27.reuse, -0x5, RZ ;  /* 0xfffffffb1b0d7810 */ /* 0x040fe40007ffe0ff */
[-C--:B------:R-:W-:Y:S02]  /*4780*/  ISETP.GE.AND P3, PT, R27, R52.reuse, PT ;  /* 0x000000341b00720c */ /* 0x080fe40003f66270 */
[----:B------:R-:W-:Y:S01]  /*4790*/  ISETP.GE.AND P1, PT, R13, R52, PT ;  /* 0x000000340d00720c */ /* 0x000fe20003f26270 */
[----:B------:R-:W-:-:S03]  /*47a0*/  VIADD R13, R27, 0xfffffffc ;  /* 0xfffffffc1b0d7836 */ /* 0x000fc60000000000 */
[----:B-----5:R-:W-:Y:S02]  /*47b0*/  SEL R14, R9, RZ, !P1 ;  /* 0x000000ff090e7207 */ /* 0x020fe40004800000 */
[----:B------:R-:W-:Y:S02]  /*47c0*/  ISETP.GE.AND P2, PT, R13, R52, PT ;  /* 0x000000340d00720c */ /* 0x000fe40003f46270 */
[----:B------:R-:W-:-:S04]  /*47d0*/  PRMT R13, R9, 0x7632, R13 ;  /* 0x00007632090d7816 */ /* 0x000fc8000000000d */
        /* <DEDUP_REMOVED lines=12> */
[----:B------:R-:W-:-:S03]  /*48a0*/  VIADD R13, R27, 0xfffffffa ;  /* 0xfffffffa1b0d7836 */ /* 0x000fc60000000000 */
[----:B------:R-:W-:Y:S02]  /*48b0*/  SEL R14, R11, RZ, !P1 ;  /* 0x000000ff0b0e7207 */ /* 0x000fe40004800000 */
[-C--:B------:R-:W-:Y:S02]  /*48c0*/  ISETP.GE.AND P2, PT, R13, R52.reuse, PT ;  /* 0x000000340d00720c */ /* 0x080fe40003f46270 */
[----:B------:R-:W-:Y:S02]  /*48d0*/  PRMT R13, R11, 0x7632, R13 ;  /* 0x000076320b0d7816 */ /* 0x000fe4000000000d */
[----:B------:R-:W-:Y:S02]  /*48e0*/  IADD3 R11, R27, -0x7, RZ ;  /* 0xfffffff91b0b7810 */ /* 0x000fe40007ffe0ff */
[----:B------:R-:W-:Y:S02]  /*48f0*/  SEL R13, R13, RZ, !P3 ;  /* 0x000000ff0d0d7207 */ /* 0x000fe40005800000 */
[----:B------:R-:W-:-:S02]  /*4900*/  ISETP.GE.AND P1, PT, R11, R52, PT ;  /* 0x000000340b00720c */ /* 0x000fc40003f26270 */
[--C-:B------:R-:W-:Y:S02]  /*4910*/  PRMT R11, R14, 0x5410, R13.reuse ;  /* 0x000054100e0b7816 */ /* 0x100fe4000000000d */
[C---:B------:R-:W-:Y:S02]  /*4920*/  PRMT R13, R8.reuse, 0x7632, R13 ;  /* 0x00007632080d7816 */ /* 0x040fe4000000000d */
[----:B------:R-:W-:Y:S02]  /*4930*/  SEL R8, R8, RZ, !P1 ;  /* 0x000000ff08087207 */ /* 0x000fe40004800000 */
[----:B------:R-:W-:-:S04]  /*4940*/  SEL R13, R13, RZ, !P2 ;  /* 0x000000ff0d0d7207 */ /* 0x000fc80005000000 */
[----:B------:R-:W-:-:S07]  /*4950*/  PRMT R8, R8, 0x5410, R13 ;  /* 0x0000541008087816 */ /* 0x000fce000000000d */
.L_x_22649:
[----:B------:R-:W-:Y:S05]  /*4960*/  BSYNC B1 ;  /* 0x0000000000017941 */ /* 0x000fea0003800000 */
.L_x_22648:
        /* <DEDUP_REMOVED lines=16> */
[----:B------:R-:W-:-:S04]  /*4a70*/  ISETP.GE.AND P3, PT, R27, R52, PT ;  /* 0x000000341b00720c */ /* 0x000fc80003f66270 */
[-C--:B------:R-:W-:Y:S02]  /*4a80*/  ISETP.GE.AND P1, PT, R13, R52.reuse, PT ;  /* 0x000000340d00720c */ /* 0x080fe40003f26270 */
[----:B------:R-:W-:Y:S02]  /*4a90*/  IADD3 R13, R27, -0x4, RZ ;  /* 0xfffffffc1b0d7810 */ /* 0x000fe40007ffe0ff */
[----:B-----5:R-:W-:Y:S02]  /*4aa0*/  SEL R14, R9, RZ, !P1 ;  /* 0x000000ff090e7207 */ /* 0x020fe40004800000 */
[----:B------:R-:W-:Y:S02]  /*4ab0*/  ISETP.GE.AND P2, PT, R13, R52, PT ;  /* 0x000000340d00720c */ /* 0x000fe40003f46270 */
[----:B------:R-:W-:-:S04]  /*4ac0*/  PRMT R13, R9, 0x7632, R13 ;  /* 0x00007632090d7816 */ /* 0x000fc8000000000d */
        /* <DEDUP_REMOVED lines=15> */
[----:B------:R-:W-:Y:S01]  /*4bc0*/  PRMT R13, R11, 0x7632, R13 ;  /* 0x000076320b0d7816 */ /* 0x000fe2000000000d */
[----:B------:R-:W-:-:S03]  /*4bd0*/  VIADD R11, R27, 0xfffffff9 ;  /* 0xfffffff91b0b7836 */ /* 0x000fc60000000000 */
[----:B------:R-:W-:Y:S02]  /*4be0*/  SEL R13, R13, RZ, !P3 ;  /* 0x000000ff0d0d7207 */ /* 0x000fe40005800000 */
[----:B------:R-:W-:Y:S02]  /*4bf0*/  ISETP.GE.AND P1, PT, R11, R52, PT ;  /* 0x000000340b00720c */ /* 0x000fe40003f26270 */
[--C-:B------:R-:W-:Y:S02]  /*4c00*/  PRMT R11, R14, 0x5410, R13.reuse ;  /* 0x000054100e0b7816 */ /* 0x100fe4000000000d */
[C---:B------:R-:W-:Y:S02]  /*4c10*/  PRMT R13, R8.reuse, 0x7632, R13 ;  /* 0x00007632080d7816 */ /* 0x040fe4000000000d */
[----:B------:R-:W-:Y:S02]  /*4c20*/  SEL R8, R8, RZ, !P1 ;  /* 0x000000ff08087207 */ /* 0x000fe40004800000 */
[----:B------:R-:W-:-:S04]  /*4c30*/  SEL R13, R13, RZ, !P2 ;  /* 0x000000ff0d0d7207 */ /* 0x000fc80005000000 */
[----:B------:R-:W-:-:S07]  /*4c40*/  PRMT R8, R8, 0x5410, R13 ;  /* 0x0000541008087816 */ /* 0x000fce000000000d */
.L_x_22651:
[----:B------:R-:W-:Y:S05]  /*4c50*/  BSYNC B1 ;  /* 0x0000000000017941 */ /* 0x000fea0003800000 */
.L_x_22650:
        /* <DEDUP_REMOVED lines=46> */
.L_x_22653:
[----:B------:R-:W-:Y:S05]  /*4f40*/  BSYNC B1 ;  /* 0x0000000000017941 */ /* 0x000fea0003800000 */
.L_x_22652:
        /* <DEDUP_REMOVED lines=46> */
.L_x_22655:
[----:B------:R-:W-:Y:S05]  /*5230*/  BSYNC B1 ;  /* 0x0000000000017941 */ /* 0x000fea0003800000 */
.L_x_22654:
        /* <DEDUP_REMOVED lines=46> */
.L_x_22657:
[----:B------:R-:W-:Y:S05]  /*5520*/  BSYNC B1 ;  /* 0x0000000000017941 */ /* 0x000fea0003800000 */
.L_x_22656:
        /* <DEDUP_REMOVED lines=46> */
.L_x_22659:
[----:B------:R-:W-:Y:S05]  /*5810*/  BSYNC B1 ;  /* 0x0000000000017941 */ /* 0x000fea0003800000 */
.L_x_22658:
        /* <DEDUP_REMOVED lines=46> */
.L_x_22661:
[----:B------:R-:W-:Y:S05]  /*5b00*/  BSYNC B1 ;  /* 0x0000000000017941 */ /* 0x000fea0003800000 */
.L_x_22660:
        /* <DEDUP_REMOVED lines=46> */
.L_x_22663:
[----:B------:R-:W-:Y:S05]  /*5df0*/  BSYNC B1 ;  /* 0x0000000000017941 */ /* 0x000fea0003800000 */
.L_x_22662:
        /* <DEDUP_REMOVED lines=17> */
[----:B------:R-:W-:Y:S02]  /*5f10*/  IADD3 R13, R27, -0x5, RZ ;  /* 0xfffffffb1b0d7810 */ /* 0x000fe40007ffe0ff */
[----:B-----5:R-:W-:Y:S02]  /*5f20*/  PRMT R12, R9, 0x7632, R12 ;  /* 0x00007632090c7816 */ /* 0x020fe4000000000c */
[-C--:B------:R-:W-:Y:S01]  /*5f30*/  ISETP.GE.AND P3, PT, R13, R52.reuse, PT ;  /* 0x000000340d00720c */ /* 0x080fe20003f66270 */
[C---:B------:R-:W-:Y:S01]  /*5f40*/  VIADD R13, R27.reuse, 0xfffffffc ;  /* 0xfffffffc1b0d7836 */ /* 0x040fe20000000000 */
[-C--:B------:R-:W-:Y:S02]  /*5f50*/  ISETP.GE.AND P5, PT, R27, R52.reuse, PT ;  /* 0x000000341b00720c */ /* 0x080fe40003fa6270 */
[----:B------:R-:W-:Y:S02]  /*5f60*/  SEL R9, R9, RZ, !P3 ;  /* 0x000000ff09097207 */ /* 0x000fe40005800000 */
[----:B------:R-:W-:-:S02]  /*5f70*/  ISETP.GE.AND P4, PT, R13, R52, PT ;  /* 0x000000340d00720c */ /* 0x000fc40003f86270 */
[----:B------:R-:W-:Y:S02]  /*5f80*/  IADD3 R13, R27, -0x3, RZ ;  /* 0xfffffffd1b0d7810 */ /* 0x000fe40007ffe0ff */
[----:B------:R-:W-:Y:S02]  /*5f90*/  SEL R12, R12, RZ, !P4 ;  /* 0x000000ff0c0c7207 */ /* 0x000fe40006000000 */
[-C--:B------:R-:W-:Y:S01]  /*5fa0*/  ISETP.GE.AND P3, PT, R13, R52.reuse, PT ;  /* 0x000000340d00720c */ /* 0x080fe20003f66270 */
[----:B------:R-:W-:Y:S01]  /*5fb0*/  VIADD R13, R27, 0xfffffffe ;  /* 0xfffffffe1b0d7836 */ /* 0x000fe20000000000 */
[--C-:B------:R-:W-:Y:S02]  /*5fc0*/  PRMT R9, R9, 0x5410, R12.reuse ;  /* 0x0000541009097816 */ /* 0x100fe4000000000c */
[----:B------:R-:W-:Y:S02]  /*5fd0*/  PRMT R12, R10, 0x7632, R12 ;  /* 0x000076320a0c7816 */ /* 0x000fe4000000000c */
[----:B------:R-:W-:-:S02]  /*5fe0*/  ISETP.GE.AND P4, PT, R13, R52, PT ;  /* 0x000000340d00720c */ /* 0x000fc40003f86270 */
[----:B------:R-:W-:Y:S02]  /*5ff0*/  SEL R13, R10, RZ, !P3 ;  /* 0x000000ff0a0d7207 */ /* 0x000fe40005800000 */
[----:B------:R-:W-:-:S04]  /*6000*/  SEL R12, R12, RZ, !P4 ;  /* 0x000000ff0c0c7207 */ /* 0x000fc80006000000 */
[--C-:B------:R-:W-:Y:S02]  /*6010*/  PRMT R10, R13, 0x5410, R12.reuse ;  /* 0x000054100d0a7816 */ /* 0x100fe4000000000c */
[----:B------:R-:W-:Y:S02]  /*6020*/  IADD3 R13, R27, -0x1, RZ ;  /* 0xffffffff1b0d7810 */ /* 0x000fe40007ffe0ff */
[----:B------:R-:W-:Y:S02]  /*6030*/  PRMT R12, R11, 0x7632, R12 ;  /* 0x000076320b0c7816 */ /* 0x000fe4000000000c */
[----:B------:R-:W-:Y:S01]  /*6040*/  ISETP.GE.AND P3, PT, R13, R52, PT ;  /* 0x000000340d00720c */ /* 0x000fe20003f66270 */
[----:B------:R-:W-:Y:S01]  /*6050*/  VIADD R13, R27, 0xfffffffa ;  /* 0xfffffffa1b0d7836 */ /* 0x000fe20000000000 */
[----:B------:R-:W-:Y:S02]  /*6060*/  SEL R12, R12, RZ, !P5 ;  /* 0x000000ff0c0c7207 */ /* 0x000fe40006800000 */
[----:B------:R-:W-:-:S02]  /*6070*/  SEL R11, R11, RZ, !P3 ;  /* 0x000000ff0b0b7207 */ /* 0x000fc40005800000 */
[-C--:B------:R-:W-:Y:S02]  /*6080*/  ISETP.GE.AND P4, PT, R13, R52.reuse, PT ;  /* 0x000000340d00720c */ /* 0x080fe40003f86270 */
[----:B------:R-:W-:Y:S02]  /*6090*/  IADD3 R13, R27, -0x7, RZ ;  /* 0xfffffff91b0d7810 */ /* 0x000fe40007ffe0ff */
[--C-:B------:R-:W-:Y:S02]  /*60a0*/  PRMT R11, R11, 0x5410, R12.reuse ;  /* 0x000054100b0b7816 */ /* 0x100fe4000000000c */
[----:B------:R-:W-:Y:S02]  /*60b0*/  ISETP.GE.AND P3, PT, R13, R52, PT ;  /* 0x000000340d00720c */ /* 0x000fe40003f66270 */
[C---:B------:R-:W-:Y:S02]  /*60c0*/  PRMT R12, R8.reuse, 0x7632, R12 ;  /* 0x00007632080c7816 */ /* 0x040fe4000000000c */
[----:B------:R-:W-:-:S02]  /*60d0*/  SEL R13, R8, RZ, !P3 ;  /* 0x000000ff080d7207 */ /* 0x000fc40005800000 */
[----:B------:R-:W-:-:S04]  /*60e0*/  SEL R12, R12, RZ, !P4 ;  /* 0x000000ff0c0c7207 */ /* 0x000fc80006000000 */
[----:B------:R-:W-:-:S07]  /*60f0*/  PRMT R8, R13, 0x5410, R12 ;  /* 0x000054100d087816 */ /* 0x000fce000000000c */
.L_x_22665:
[----:B------:R-:W-:Y:S05]  /*6100*/  BSYNC B1 ;  /* 0x0000000000017941 */ /* 0x000fea0003800000 */
.L_x_22664:
        /* <DEDUP_REMOVED lines=19> */
[----:B-----5:R-:W-:-:S04]  /*6240*/  PRMT R11, R18, 0x7632, R11 ;  /* 0x00007632120b7816 */ /* 0x020fc8000000000b */
[-C--:B------:R-:W-:Y:S02]  /*6250*/  ISETP.GE.AND P1, PT, R9, R52.reuse, PT ;  /* 0x000000340900720c */ /* 0x080fe40003f26270 */
[----:B------:R-:W-:Y:S02]  /*6260*/  IADD3 R9, R27, -0x4, RZ ;  /* 0xfffffffc1b097810 */ /* 0x000fe40007ffe0ff */
[----:B------:R-:W-:Y:S02]  /*6270*/  SEL R10, R17, RZ, !P1 ;  /* 0x000000ff110a7207 */ /* 0x000fe40004800000 */
[----:B------:R-:W-:Y:S01]  /*6280*/  ISETP.GE.AND P2, PT, R9, R52, PT ;  /* 0x000000340900720c */ /* 0x000fe20003f46270 */
[----:B------:R-:W-:-:S05]  /*6290*/  VIADD R9, R27, 0xfffffffd ;  /* 0xfffffffd1b097836 */ /* 0x000fca0000000000 */
[-C--:B------:R-:W-:Y:S02]  /*62a0*/  ISETP.GE.AND P3, PT, R9, R52.reuse, PT ;  /* 0x000000340900720c */ /* 0x080fe40003f66270 */
[----:B------:R-:W-:Y:S02]  /*62b0*/  IADD3 R9, R27, -0x2, RZ ;  /* 0xfffffffe1b097810 */ /* 0x000fe40007ffe0ff */
[----:B------:R-:W-:Y:S02]  /*62c0*/  SEL R18, R18, RZ, !P3 ;  /* 0x000000ff12127207 */ /* 0x000fe40005800000 */
[----:B------:R-:W-:Y:S02]  /*62d0*/  ISETP.GE.AND P4, PT, R9, R52, PT ;  /* 0x000000340900720c */ /* 0x000fe40003f86270 */
[----:B------:R-:W-:Y:S02]  /*62e0*/  PRMT R9, R17, 0x7632, R9 ;  /* 0x0000763211097816 */ /* 0x000fe40000000009 */
[----:B------:R-:W-:-:S02]  /*62f0*/  SEL R11, R11, RZ, !P4 ;  /* 0x000000ff0b0b7207 */ /* 0x000fc40006000000 */
[----:B------:R-:W-:Y:S02]  /*6300*/  SEL R9, R9, RZ, !P2 ;  /* 0x000000ff09097207 */ /* 0x000fe40005000000 */
[C---:B------:R-:W-:Y:S02]  /*6310*/  ISETP.GE.AND P4, PT, R27.reuse, R52, PT ;  /* 0x000000341b00720c */ /* 0x040fe40003f86270 */
[----:B------:R-:W-:Y:S01]  /*6320*/  PRMT R17, R10, 0x5410, R9 ;  /* 0x000054100a117816 */ /* 0x000fe20000000009 */
[----:B------:R-:W-:Y:S01]  /*6330*/  VIADD R9, R27, 0xffffffff ;  /* 0xffffffff1b097836 */ /* 0x000fe20000000000 */
[----:B------:R-:W-:-:S04]  /*6340*/  PRMT R18, R18, 0x5410, R11 ;  /* 0x0000541012127816 */ /* 0x000fc8000000000b */
[----:B------:R-:W-:Y:S02]  /*6350*/  ISETP.GE.AND P3, PT, R9, R52, PT ;  /* 0x000000340900720c */ /* 0x000fe40003f66270 */
[----:B------:R-:W-:-:S04]  /*6360*/  IADD3 R9, R27, -0x6, RZ ;  /* 0xfffffffa1b097810 */ /* 0x000fc80007ffe0ff */
[----:B------:R-:W-:Y:S01]  /*6370*/  ISETP.GE.AND P2, PT, R9, R52, PT ;  /* 0x000000340900720c */ /* 0x000fe20003f46270 */
[----:B------:R-:W-:-:S05]  /*6380*/  VIADD R9, R27, 0xfffffff9 ;  /* 0xfffffff91b097836 */ /* 0x000fca0000000000 */
        /* <DEDUP_REMOVED lines=9> */
.L_x_22667:
[----:B------:R-:W-:Y:S05]  /*6420*/  BSYNC B1 ;  /* 0x0000000000017941 */ /* 0x000fea0003800000 */
.L_x_22666:
[----:B-----5:R-:W-:Y:S01]  /*6430*/  HMUL2 R17, R42, R17 ;  /* 0x000000112a117232 */ /* 0x020fe20000000000 */
[----:B------:R-:W-:Y:S05]  /*6440*/  BSSY B1, `(.L_x_22668) ;  /* 0x000002c000017945 */ /* 0x000fea0003800000 */
[----:B------:R-:W-:-:S10]  /*6450*/  HFMA2.MMA R9, R43, R16, R17 ;  /* 0x000000102b097235 */ /* 0x000fd40000000011 */
[----:B------:R-:W-:-:S06]  /*6460*/  HFMA2 R9, R45, R18, R9 ;  /* 0x000000122d097231 */ /* 0x000fcc0000000009 */
[----:B------:R-:W-:Y:S01]  /*6470*/  HFMA2.MMA R19, R44, R19, R9 ;  /* 0x000000132c137235 */ /* 0x000fe20000000009 */
[--C-:B------:R-:W-:Y:S02]  /*6480*/  HADD2.F32 R9, -RZ, R8.reuse.H0_H0 ;  /* 0x20000008ff097230 */ /* 0x100fe40000004100 */
[----:B------:R-:W-:-:S05]  /*6490*/  HADD2.F32 R8, -RZ, R8.H1_H1 ;  /* 0x30000008ff087230 */ /* 0x000fca0000004100 */
[----:B------:R-:W-:Y:S02]  /*64a0*/  FADD.FTZ R9, R9, R8 ;  /* 0x0000000809097221 */ /* 0x000fe40000010000 */
[--C-:B------:R-:W-:Y:S02]  /*64b0*/  HADD2.F32 R10, -RZ, R19.reuse.H0_H0 ;  /* 0x20000013ff0a7230 */ /* 0x100fe40000004100 */
[----:B------:R-:W-:Y:S02]  /*64c0*/  HADD2.F32 R19, -RZ, R19.H1_H1 ;  /* 0x30000013ff137230 */ /* 0x000fe40000004100 */
[----:B------:R-:W-:-:S03]  /*64d0*/  FADD.FTZ R4, R9, R4 ;  /* 0x0000000409047221 */ /* 0x000fc60000010000 */
        /* <DEDUP_REMOVED lines=34> */
.L_x_22669:
[----:B------:R-:W-:Y:S05]  /*6700*/  BSYNC B1 ;  /* 0x0000000000017941 */ /* 0x000fea0003800000 */
.L_x_22668:
        /* <DEDUP_REMOVED lines=16> */
.L_x_22645:
[----:B------:R-:W-:Y:S05]  /*6810*/  BSYNC B0 ;  /* 0x0000000000007941 */ /* 0x000fea0003800000 */
.L_x_22643:
[----:B------:R-:W3:Y:S01]  /*6820*/  SHFL.BFLY PT, R3, R24, 0x2, 0x1f ;  /* 0x0c401f0018037f89 */ /* 0x000ee200000e0000 */
[----:B------:R-:W4:Y:S01]  /*6830*/  S2UR UR5, SR_CgaCtaId ;  /* 0x00000000000579c3 */ /* 0x000f220000008800 */
[----:B------:R-:W-:Y:S01]  /*6840*/  UMOV UR4, 0x400 ;  /* 0x0000040000047882 */ /* 0x000fe20000000000 */
[----:B------:R-:W-:Y:S01]  /*6850*/  BSSY B0, `(.L_x_22671) ;  /* 0x0000055000007945 */ /* 0x000fe20003800000 */
[----:B--2---:R-:W2:Y:S01]  /*6860*/  SHFL.BFLY PT, R9, R22, 0x2, 0x1f ;  /* 0x0c401f0016097f89 */ /* 0x004ea200000e0000 */
[----:B------:R-:W-:-:S03]  /*6870*/  UIADD3 UR4, UR4, 0xe0, URZ ;  /* 0x000000e004047890 */ /* 0x000fc6000fffe03f */
[----:B------:R-:W0:Y:S04]  /*6880*/  SHFL.BFLY PT, R2, R25, 0x2, 0x1f ;  /* 0x0c401f0019027f89 */ /* 0x000e2800000e0000 */
[----:B------:R-:W0:Y:S04]  /*6890*/  SHFL.BFLY PT, R8, R23, 0x2, 0x1f ;  /* 0x0c401f0017087f89 */ /* 0x000e2800000e0000 */
[----:B-1----:R-:W1:Y:S04]  /*68a0*/  SHFL.BFLY PT, R10, R21, 0x2, 0x1f ;  /* 0x0c401f00150a7f89 */ /* 0x002e6800000e0000 */
[----:B------:R-:W1:Y:S01]  /*68b0*/  SHFL.BFLY PT, R15, R20, 0x2, 0x1f ;  /* 0x0c401f00140f7f89 */ /* 0x000e6200000e0000 */
[----:B------:R-:W1:Y:S01]  /*68c0*/  S2R R0, SR_TID.X ;  /* 0x0000000000007919 */ /* 0x000e620000002100 */
[----:B---3--:R-:W-:Y:S01]  /*68d0*/  FADD.FTZ R24, R3, R24 ;  /* 0x0000001803187221 */ /* 0x008fe20000010000 */
[----:B----4-:R-:W-:Y:S01]  /*68e0*/  ULEA UR4, UR5, UR4, 0x18 ;  /* 0x0000000405047291 */ /* 0x010fe2000f8ec03f */
[----:B------:R-:W3:Y:S01]  /*68f0*/  SHFL.BFLY PT, R12, R7, 0x2, 0x1f ;  /* 0x0c401f00070c7f89 */ /* 0x000ee200000e0000 */
[----:B--2---:R-:W-:-:S03]  /*6900*/  FADD.FTZ R22, R9, R22 ;  /* 0x0000001609167221 */ /* 0x004fc60000010000 */
[----:B------:R-:W2:Y:S01]  /*6910*/  SHFL.BFLY PT, R18, R5, 0x2, 0x1f ;  /* 0x0c401f0005127f89 */ /* 0x000ea200000e0000 */
[----:B0-----:R-:W-:-:S03]  /*6920*/  FADD.FTZ R2, R2, R25 ;  /* 0x0000001902027221 */ /* 0x001fc60000010000 */
[----:B------:R-:W0:Y:S01]  /*6930*/  SHFL.BFLY PT, R19, R4, 0x2, 0x1f ;  /* 0x0c401f0004137f89 */ /* 0x000e2200000e0000 */
[----:B------:R-:W-:-:S03]  /*6940*/  FADD.FTZ R8, R8, R23 ;  /* 0x0000001708087221 */ /* 0x000fc60000010000 */
[----:B------:R-:W4:Y:S01]  /*6950*/  SHFL.BFLY PT, R17, R6, 0x2, 0x1f ;  /* 0x0c401f0006117f89 */ /* 0x000f2200000e0000 */
[----:B-1----:R-:W-:-:S03]  /*6960*/  FADD.FTZ R10, R10, R21 ;  /* 0x000000150a0a7221 */ /* 0x002fc60000010000 */
[----:B------:R-:W1:Y:S01]  /*6970*/  SHFL.BFLY PT, R9, R24, 0x1, 0x1f ;  /* 0x0c201f0018097f89 */ /* 0x000e6200000e0000 */
[----:B------:R-:W-:-:S03]  /*6980*/  FADD.FTZ R15, R15, R20 ;  /* 0x000000140f0f7221 */ /* 0x000fc60000010000 */
[----:B------:R-:W1:Y:S04]  /*6990*/  SHFL.BFLY PT, R26, R29, 0x2, 0x1f ;  /* 0x0c401f001d1a7f89 */ /* 0x000e6800000e0000 */
[----:B------:R-:W1:Y:S01]  /*69a0*/  SHFL.BFLY PT, R25, R28, 0x2, 0x1f ;  /* 0x0c401f001c197f89 */ /* 0x000e6200000e0000 */
[----:B---3--:R-:W-:-:S03]  /*69b0*/  FADD.FTZ R14, R12, R7 ;  /* 0x000000070c0e7221 */ /* 0x008fc60000010000 */
[----:B------:R-:W3:Y:S01]  /*69c0*/  SHFL.BFLY PT, R3, R2, 0x1, 0x1f ;  /* 0x0c201f0002037f89 */ /* 0x000ee200000e0000 */
[----:B--2---:R-:W-:Y:S01]  /*69d0*/  FADD.FTZ R18, R18, R5 ;  /* 0x0000000512127221 */ /* 0x004fe20000010000 */
[----:B------:R-:W-:Y:S02]  /*69e0*/  SHF.R.S32.HI R5, RZ, 0x1f, R0 ;  /* 0x0000001fff057819 */ /* 0x000fe40000011400 */
[----:B------:R-:W2:Y:S01]  /*69f0*/  SHFL.BFLY PT, R13, R22, 0x1, 0x1f ;  /* 0x0c201f00160d7f89 */ /* 0x000ea200000e0000 */
[----:B0-----:R-:W-:Y:S01]  /*6a00*/  FADD.FTZ R20, R19, R4 ;  /* 0x0000000413147221 */ /* 0x001fe20000010000 */
[----:B------:R-:W-:Y:S02]  /*6a10*/  IADD3 R4, R0, 0x1f, RZ ;  /* 0x0000001f00047810 */ /* 0x000fe40007ffe0ff */
[----:B------:R-:W0:Y:S01]  /*6a20*/  SHFL.BFLY PT, R11, R8, 0x1, 0x1f ;  /* 0x0c201f00080b7f89 */ /* 0x000e2200000e0000 */
[----:B----4-:R-:W-:Y:S01]  /*6a30*/  FADD.FTZ R16, R17, R6 ;  /* 0x0000000611107221 */ /* 0x010fe20000010000 */
[----:B------:R-:W-:-:S02]  /*6a40*/  LEA.HI R23, R5, R0, RZ, 0x5 ;  /* 0x0000000005177211 */ /* 0x000fc400078f28ff */
[----:B------:R-:W4:Y:S01]  /*6a50*/  SHFL.BFLY PT, R7, R10, 0x1, 0x1f ;  /* 0x0c201f000a077f89 */ /* 0x000f2200000e0000 */
[----:B------:R-:W-:Y:S01]  /*6a60*/  ISETP.GT.U32.AND P3, PT, R4, 0x3e, PT ;  /* 0x0000003e0400780c */ /* 0x000fe20003f64070 */
[----:B-1----:R-:W-:Y:S01]  /*6a70*/  FADD.FTZ R4, R24, R9 ;  /* 0x0000000918047221 */ /* 0x002fe20000010000 */
[----:B------:R-:W-:Y:S01]  /*6a80*/  LOP3.LUT R9, R23, 0xffffffe0, RZ, 0xc0, !PT ;  /* 0xffffffe017097812 */ /* 0x000fe200078ec0ff */
[----:B------:R-:W1:Y:S01]  /*6a90*/  SHFL.BFLY PT, R12, R15, 0x1, 0x1f ;  /* 0x0c201f000f0c7f89 */ /* 0x000e6200000e0000 */
[----:B------:R-:W-:Y:S01]  /*6aa0*/  FADD.FTZ R26, R26, R29 ;  /* 0x0000001d1a1a7221 */ /* 0x000fe20000010000 */
[----:B------:R-:W-:Y:S02]  /*6ab0*/  SHF.R.S32.HI R23, RZ, 0x5, R23 ;  /* 0x00000005ff177819 */ /* 0x000fe40000011417 */
[----:B------:R-:W1:Y:S01]  /*6ac0*/  SHFL.BFLY PT, R17, R14, 0x1, 0x1f ;  /* 0x0c201f000e117f89 */ /* 0x000e6200000e0000 */
[----:B------:R-:W-:Y:S01]  /*6ad0*/  FADD.FTZ R25, R25, R28 ;  /* 0x0000001c19197221 */ /* 0x000fe20000010000 */
[----:B------:R-:W-:-:S02]  /*6ae0*/  IMAD.IADD R24, R0, 0x1, -R9 ;  /* 0x0000000100187824 */ /* 0x000fc400078e0a09 */
[----:B---3--:R-:W-:Y:S01]  /*6af0*/  FADD.FTZ R3, R2, R3 ;  /* 0x0000000302037221 */ /* 0x008fe20000010000 */
[----:B------:R-:W3:Y:S02]  /*6b00*/  SHFL.BFLY PT, R19, R16, 0x1, 0x1f ;  /* 0x0c201f0010137f89 */ /* 0x000ee400000e0000 */
[----:B------:R-:W-:Y:S01]  /*6b10*/  LOP3.LUT R9, R24, 0x3, RZ, 0xc0, !PT ;  /* 0x0000000318097812 */ /* 0x000fe200078ec0ff */
[----:B--2---:R-:W-:Y:S01]  /*6b20*/  FADD.FTZ R5, R22, R13 ;  /* 0x0000000d16057221 */ /* 0x004fe20000010000 */
[----:B------:R-:W2:Y:S01]  /*6b30*/  SHFL.BFLY PT, R21, R18, 0x1, 0x1f ;  /* 0x0c201f0012157f89 */ /* 0x000ea200000e0000 */
[----:B------:R-:W-:Y:S01]  /*6b40*/  BAR.SYNC.DEFER_BLOCKING 0x0 ;  /* 0x0000000000007b1d */ /* 0x000fe20000010000 */
[----:B0-----:R-:W-:Y:S01]  /*6b50*/  FADD.FTZ R2, R8, R11 ;  /* 0x0000000b08027221 */ /* 0x001fe20000010000 */
[----:B------:R-:W-:Y:S01]  /*6b60*/  ISETP.NE.AND P2, PT, R9, RZ, PT ;  /* 0x000000ff0900720c */ /* 0x000fe20003f45270 */
[----:B----4-:R-:W-:-:S03]  /*6b70*/  FADD.FTZ R6, R10, R7 ;  /* 0x000000070a067221 */ /* 0x010fc60000010000 */
[C---:B------:R-:W-:Y:S01]  /*6b80*/  ISETP.GT.OR P0, PT, R0.reuse, 0x3f, P2 ;  /* 0x0000003f0000780c */ /* 0x040fe20001704670 */
[----:B-1----:R-:W-:Y:S01]  /*6b90*/  FADD.FTZ R7, R15, R12 ;  /* 0x0000000c0f077221 */ /* 0x002fe20000010000 */
[----:B------:R-:W0:Y:S01]  /*6ba0*/  SHFL.BFLY PT, R13, R26, 0x1, 0x1f ;  /* 0x0c201f001a0d7f89 */ /* 0x000e2200000e0000 */
[----:B------:R-:W-:Y:S02]  /*6bb0*/  SHF.R.S32.HI R15, RZ, 0x1f, R24 ;  /* 0x0000001fff0f7819 */ /* 0x000fe40000011418 */
[----:B------:R-:W-:Y:S01]  /*6bc0*/  LOP3.LUT R12, R0, 0xffffffc0, RZ, 0xc0, !PT ;  /* 0xffffffc0000c7812 */ /* 0x000fe200078ec0ff */
[----:B------:R-:W1:Y:S01]  /*6bd0*/  SHFL.BFLY PT, R11, R20, 0x1, 0x1f ;  /* 0x0c201f00140b7f89 */ /* 0x000e6200000e0000 */
[----:B------:R-:W-:Y:S01]  /*6be0*/  LEA.HI R15, R15, R24, RZ, 0x2 ;  /* 0x000000180f0f7211 */ /* 0x000fe200078f10ff */
[----:B------:R-:W-:Y:S01]  /*6bf0*/  FADD.FTZ R8, R14, R17 ;  /* 0x000000110e087221 */ /* 0x000fe20000010000 */
[----:B------:R-:W-:Y:S01]  /*6c00*/  ISETP.NE.OR P5, PT, R12, 0x40, P2 ;  /* 0x000000400c00780c */ /* 0x000fe200017a5670 */
[----:B------:R-:W4:Y:S01]  /*6c10*/  SHFL.BFLY PT, R22, R25, 0x1, 0x1f ;  /* 0x0c201f0019167f89 */ /* 0x000f2200000e0000 */
[----:B------:R-:W-:Y:S01]  /*6c20*/  LOP3.LUT R14, R0, 0xffffffe0, RZ, 0xc0, !PT ;  /* 0xffffffe0000e7812 */ /* 0x000fe200078ec0ff */
[----:B---3--:R-:W-:Y:S01]  /*6c30*/  FADD.FTZ R9, R16, R19 ;  /* 0x0000001310097221 */ /* 0x008fe20000010000 */
[----:B------:R-:W-:Y:S01]  /*6c40*/  SHF.R.S32.HI R12, RZ, 0x2, R15 ;  /* 0x00000002ff0c7819 */ /* 0x000fe2000001140f */
[----:B--2---:R-:W-:Y:S01]  /*6c50*/  FADD.FTZ R10, R18, R21 ;  /* 0x00000015120a7221 */ /* 0x004fe20000010000 */
[----:B------:R-:W-:-:S02]  /*6c60*/  ISETP.NE.OR P4, PT, R14, 0x20, P2 ;  /* 0x000000200e00780c */ /* 0x000fc40001785670 */
[----:B------:R-:W-:Y:S01]  /*6c70*/  ISETP.GT.OR P1, PT, R0, 0x1f, P2 ;  /* 0x0000001f0000780c */ /* 0x000fe20001724670 */
[----:B------:R-:W-:-:S05]  /*6c80*/  IMAD R14, R23, 0x60, R12 ;  /* 0x00000060170e7824 */ /* 0x000fca00078e020c */
[----:B------:R-:W-:Y:S01]  /*6c90*/  LEA R14, R14, UR4, 0x2 ;  /* 0x000000040e0e7c11 */ /* 0x000fe2000f8e10ff */
[----:B0-----:R-:W-:Y:S01]  /*6ca0*/  FADD.FTZ R0, R26, R13 ;  /* 0x0000000d1a007221 */ /* 0x001fe20000010000 */
        /* <DEDUP_REMOVED lines=15> */
.L_x_22672:
[----:B------:R-:W-:Y:S05]  /*6da0*/  BSYNC B0 ;  /* 0x0000000000007941 */ /* 0x000fea0003800000 */
.L_x_22671:
        /* <DEDUP_REMOVED lines=27> */
.L_x_22674:
[----:B------:R-:W-:Y:S05]  /*6f60*/  BSYNC B0 ;  /* 0x0000000000007941 */ /* 0x000fea0003800000 */
.L_x_22673:
        /* <DEDUP_REMOVED lines=15> */
.L_x_22676:
[----:B------:R-:W-:Y:S05]  /*7060*/  BSYNC B0 ;  /* 0x0000000000007941 */ /* 0x000fea0003800000 */
.L_x_22675:
        /* <DEDUP_REMOVED lines=27> */
.L_x_22678:
[----:B------:R-:W-:Y:S05]  /*7220*/  BSYNC B0 ;  /* 0x0000000000007941 */ /* 0x000fea0003800000 */
.L_x_22677:
        /* <DEDUP_REMOVED lines=22> */
[----:B------:R-:W-:Y:S01]  /*7390*/  IADD3 R17, P1, R15, UR4, RZ ;  /* 0x000000040f117c10 */ /* 0x000fe2000ff3e0ff */
[C---:B------:R-:W-:Y:S01]  /*73a0*/  VIADD R33, R12.reuse, 0x50 ;  /* 0x000000500c217836 */ /* 0x040fe20000000000 */
[C---:B------:R-:W-:Y:S02]  /*73b0*/  LEA.HI.X.SX32 R22, R12.reuse, UR7, 0x1, P0 ;  /* 0x000000070c167c11 */ /* 0x040fe400080f0eff */
[----:B01----:R-:W-:Y:S02]  /*73c0*/  LEA R14, P0, R21, UR8, 0x1 ;  /* 0x00000008150e7c11 */ /* 0x003fe4000f8008ff */
[----:B------:R-:W-:-:S02]  /*73d0*/  IADD3 R19, R12, 0x18, RZ ;  /* 0x000000180c137810 */ /* 0x000fc40007ffe0ff */
[----:B------:R-:W-:Y:S02]  /*73e0*/  LEA.HI.X.SX32 R20, R15, UR7, 0x1, P1 ;  /* 0x000000070f147c11 */ /* 0x000fe400088f0eff */
[----:B------:R-:W-:Y:S02]  /*73f0*/  LEA R16, P1, R17, UR8, 0x1 ;  /* 0x0000000811107c11 */ /* 0x000fe4000f8208ff */
[----:B------:R-:W-:Y:S02]  /*7400*/  LEA.HI.X R15, R21, UR9, R22, 0x1, P0 ;  /* 0x00000009150f7c11 */ /* 0x000fe400080f0c16 */
[----:B------:R-:W-:Y:S02]  /*7410*/  IADD3 R24, P0, R18, UR4, RZ ;  /* 0x0000000412187c10 */ /* 0x000fe4000ff1e0ff */
[----:B------:R-:W-:Y:S02]  /*7420*/  IADD3 R21, P2, R19, UR4, RZ ;  /* 0x0000000413157c10 */ /* 0x000fe4000ff5e0ff */
[----:B------:R-:W-:Y:S01]  /*7430*/  LEA.HI.X R17, R17, UR9, R20, 0x1, P1 ;  /* 0x0000000911117c11 */ /* 0x000fe200088f0c14 */
[----:B------:R-:W-:Y:S01]  /*7440*/  VIADD R20, R12, 0x20 ;  /* 0x000000200c147836 */ /* 0x000fe20000000000 */
[----:B------:R-:W-:-:S02]  /*7450*/  LEA.HI.X.SX32 R25, R18, UR7, 0x1, P0 ;  /* 0x0000000712197c11 */ /* 0x000fc400080f0eff */
[----:B------:R-:W-:Y:S01]  /*7460*/  LEA.HI.X.SX32 R22, R19, UR7, 0x1, P2 ;  /* 0x0000000713167c11 */ /* 0x000fe200090f0eff */
[C---:B------:R-:W-:Y:S01]  /*7470*/  VIADD R19, R12.reuse, 0x30 ;  /* 0x000000300c137836 */ /* 0x040fe20000000000 */
[C---:B------:R-:W-:Y:S02]  /*7480*/  LEA R26, P1, R21.reuse, UR8, 0x1 ;  /* 0x00000008151a7c11 */ /* 0x040fe4000f8208ff */
[----:B------:R-:W-:Y:S02]  /*7490*/  IADD3 R18, R12, 0x28, RZ ;  /* 0x000000280c127810 */ /* 0x000fe40007ffe0ff */
[----:B------:R-:W-:Y:S02]  /*74a0*/  LEA R30, P0, R24, UR8, 0x1 ;  /* 0x00000008181e7c11 */ /* 0x000fe4000f8008ff */
[----:B------:R-:W-:Y:S02]  /*74b0*/  IADD3 R23, P2, R20, UR4, RZ ;  /* 0x0000000414177c10 */ /* 0x000fe4000ff5e0ff */
[----:B------:R-:W-:-:S02]  /*74c0*/  LEA.HI.X R27, R21, UR9, R22, 0x1, P1 ;  /* 0x00000009151b7c11 */ /* 0x000fc400088f0c16 */
[----:B------:R-:W-:Y:S02]  /*74d0*/  IADD3 R21, P1, R18, UR4, RZ ;  /* 0x0000000412157c10 */ /* 0x000fe4000ff3e0ff */
[----:B------:R-:W-:Y:S02]  /*74e0*/  LEA.HI.X R31, R24, UR9, R25, 0x1, P0 ;  /* 0x00000009181f7c11 */ /* 0x000fe400080f0c19 */
[----:B------:R-:W-:Y:S02]  /*74f0*/  LEA.HI.X.SX32 R24, R20, UR7, 0x1, P2 ;  /* 0x0000000714187c11 */ /* 0x000fe400090f0eff */
[----:B------:R-:W-:Y:S02]  /*7500*/  LEA R28, P0, R23, UR8, 0x1 ;  /* 0x00000008171c7c11 */ /* 0x000fe4000f8008ff */
[----:B------:R-:W-:Y:S02]  /*7510*/  LEA.HI.X.SX32 R20, R18, UR7, 0x1, P1 ;  /* 0x0000000712147c11 */ /* 0x000fe400088f0eff */
[----:B------:R-:W-:-:S02]  /*7520*/  LEA R22, P1, R21, UR8, 0x1 ;  /* 0x0000000815167c11 */ /* 0x000fc4000f8208ff */
[C---:B------:R-:W-:Y:S02]  /*7530*/  IADD3 R18, R12.reuse, 0x38, RZ ;  /* 0x000000380c127810 */ /* 0x040fe40007ffe0ff */
[----:B------:R-:W-:Y:S02]  /*7540*/  LEA.HI.X R29, R23, UR9, R24, 0x1, P0 ;  /* 0x00000009171d7c11 */ /* 0x000fe400080f0c18 */
[----:B------:R-:W-:Y:S02]  /*7550*/  IADD3 R25, P0, R19, UR4, RZ ;  /* 0x0000000413197c10 */ /* 0x000fe4000ff1e0ff */
[----:B------:R-:W-:Y:S01]  /*7560*/  LEA.HI.X R23, R21, UR9, R20, 0x1, P1 ;  /* 0x0000000915177c11 */ /* 0x000fe200088f0c14 */
[----:B------:R-:W-:Y:S01]  /*7570*/  VIADD R20, R12, 0x40 ;  /* 0x000000400c147836 */ /* 0x000fe20000000000 */
[----:B------:R-:W-:Y:S02]  /*7580*/  IADD3 R32, P1, R18, UR4, RZ ;  /* 0x0000000412207c10 */ /* 0x000fe4000ff3e0ff */
[----:B------:R-:W-:-:S02]  /*7590*/  LEA.HI.X.SX32 R34, R19, UR7, 0x1, P0 ;  /* 0x0000000713227c11 */ /* 0x000fc400080f0eff */
[----:B------:R-:W-:Y:S02]  /*75a0*/  LEA.HI.X.SX32 R19, R18, UR7, 0x1, P1 ;  /* 0x0000000712137c11 */ /* 0x000fe400088f0eff */
[C---:B------:R-:W-:Y:S02]  /*75b0*/  LEA R18, P1, R32.reuse, UR8, 0x1 ;  /* 0x0000000820127c11 */ /* 0x040fe4000f8208ff */
[----:B------:R-:W-:Y:S02]  /*75c0*/  LEA R24, P0, R25, UR8, 0x1 ;  /* 0x0000000819187c11 */ /* 0x000fe4000f8008ff */
[----:B------:R-:W-:Y:S02]  /*75d0*/  LEA.HI.X R19, R32, UR9, R19, 0x1, P1 ;  /* 0x0000000920137c11 */ /* 0x000fe400088f0c13 */
[----:B------:R-:W-:Y:S02]  /*75e0*/  IADD3 R21, P2, R20, UR4, RZ ;  /* 0x0000000414157c10 */ /* 0x000fe4000ff5e0ff */
[----:B------:R-:W-:-:S02]  /*75f0*/  IADD3 R32, R12, 0x48, RZ ;  /* 0x000000480c207810 */ /* 0x000fc40007ffe0ff */
[----:B------:R-:W-:Y:S02]  /*7600*/  IADD3 R12, R12, 0x58, RZ ;  /* 0x000000580c0c7810 */ /* 0x000fe40007ffe0ff */
[----:B------:R-:W-:Y:S02]  /*7610*/  LEA.HI.X R25, R25, UR9, R34, 0x1, P0 ;  /* 0x0000000919197c11 */ /* 0x000fe400080f0c22 */
[----:B------:R-:W-:Y:S02]  /*7620*/  LEA.HI.X.SX32 R34, R20, UR7, 0x1, P2 ;  /* 0x0000000714227c11 */ /* 0x000fe400090f0eff */
[----:B------:R-:W-:Y:S02]  /*7630*/  F2FP.F16.F32.PACK_AB R3, R4, R3 ;  /* 0x000000030403723e */ /* 0x000fe400000000ff */
[C---:B------:R-:W-:Y:S02]  /*7640*/  LEA R20, P0, R21.reuse, UR8, 0x1 ;  /* 0x0000000815147c11 */ /* 0x040fe4000f8008ff */
[----:B------:R-:W-:Y:S01]  /*7650*/  IADD3 R4, P2, R12, UR4, RZ ;  /* 0x000000040c047c10 */ /* 0x000fe2000ff5e0ff */
[----:B------:R-:W-:Y:S01]  /*7660*/  STG.E.U16 desc[UR10][R14.64], R3 ;  /* 0x000000030e007986 */ /* 0x000fe2000c10150a */
[----:B------:R-:W-:-:S02]  /*7670*/  LEA.HI.X R21, R21, UR9, R34, 0x1, P0 ;  /* 0x0000000915157c11 */ /* 0x000fc400080f0c22 */
[----:B------:R-:W-:Y:S02]  /*7680*/  LEA.HI.X.SX32 R35, R12, UR7, 0x1, P2 ;  /* 0x000000070c237c11 */ /* 0x000fe400090f0eff */
[----:B------:R-:W-:Y:S02]  /*7690*/  LEA R34, P2, R4, UR8, 0x1 ;  /* 0x0000000804227c11 */ /* 0x000fe4000f8408ff */
[----:B------:R-:W-:Y:S02]  /*76a0*/  F2FP.F16.F32.PACK_AB R2, R5, R2 ;  /* 0x000000020502723e */ /* 0x000fe400000000ff */
[----:B------:R-:W-:Y:S02]  /*76b0*/  IADD3 R39, P0, R32, UR4, RZ ;  /* 0x0000000420277c10 */ /* 0x000fe4000ff1e0ff */
[----:B------:R-:W-:Y:S02]  /*76c0*/  LEA.HI.X R35, R4, UR9, R35, 0x1, P2 ;  /* 0x0000000904237c11 */ /* 0x000fe400090f0c23 */
[----:B------:R-:W-:-:S02]  /*76d0*/  IADD3 R37, P1, R33, UR4, RZ ;  /* 0x0000000421257c10 */ /* 0x000fc4000ff3e0ff */
[----:B------:R-:W-:Y:S02]  /*76e0*/  PRMT R4, R3, 0x7632, R4 ;  /* 0x0000763203047816 */ /* 0x000fe40000000004 */
[----:B------:R-:W-:Y:S02]  /*76f0*/  F2FP.F16.F32.PACK_AB R6, R7, R6 ;  /* 0x000000060706723e */ /* 0x000fe400000000ff */
[----:B------:R-:W-:Y:S01]  /*7700*/  PRMT R5, R2, 0x7632, R5 ;  /* 0x0000763202057816 */ /* 0x000fe20000000005 */
[----:B------:R0:W-:Y:S01]  /*7710*/  STG.E.U16 desc[UR10][R16.64], R4 ;  /* 0x0000000410007986 */ /* 0x0001e2000c10150a */
[----:B------:R-:W-:Y:S02]  /*7720*/  F2FP.F16.F32.PACK_AB R8, R9, R8 ;  /* 0x000000080908723e */ /* 0x000fe400000000ff */
[----:B------:R-:W-:Y:S01]  /*7730*/  LEA.HI.X.SX32 R40, R32, UR7, 0x1, P0 ;  /* 0x0000000720287c11 */ /* 0x000fe200080f0eff */
[----:B------:R-:W-:Y:S01]  /*7740*/  STG.E.U16 desc[UR10][R30.64], R2 ;  /* 0x000000021e007986 */ /* 0x000fe2000c10150a */
[----:B------:R-:W-:-:S02]  /*7750*/  LEA.HI.X.SX32 R38, R33, UR7, 0x1, P1 ;  /* 0x0000000721267c11 */ /* 0x000fc400088f0eff */
[----:B------:R-:W-:Y:S01]  /*7760*/  LEA R32, P0, R39, UR8, 0x1 ;  /* 0x0000000827207c11 */ /* 0x000fe2000f8008ff */
[----:B------:R-:W-:Y:S01]  /*7770*/  STG.E.U16 desc[UR10][R26.64], R5 ;  /* 0x000000051a007986 */ /* 0x000fe2000c10150a */
[----:B------:R-:W-:Y:S02]  /*7780*/  PRMT R7, R6, 0x7632, R7 ;  /* 0x0000763206077816 */ /* 0x000fe40000000007 */
[----:B------:R-:W-:Y:S01]  /*7790*/  F2FP.F16.F32.PACK_AB R10, R11, R10 ;  /* 0x0000000a0b0a723e */ /* 0x000fe200000000ff */
[----:B------:R-:W-:Y:S01]  /*77a0*/  STG.E.U16 desc[UR10][R28.64], R6 ;  /* 0x000000061c007986 */ /* 0x000fe2000c10150a */
[----:B------:R-:W-:Y:S02]  /*77b0*/  LEA R36, P1, R37, UR8, 0x1 ;  /* 0x0000000825247c11 */ /* 0x000fe4000f8208ff */
[----:B------:R-:W-:Y:S01]  /*77c0*/  PRMT R9, R8, 0x7632, R9 ;  /* 0x0000763208097816 */ /* 0x000fe20000000009 */
[----:B------:R-:W-:Y:S01]  /*77d0*/  STG.E.U16 desc[UR10][R22.64], R7 ;  /* 0x0000000716007986 */ /* 0x000fe2000c10150a */
[----:B------:R-:W-:-:S02]  /*77e0*/  F2FP.F16.F32.PACK_AB R0, R13, R0 ;  /* 0x000000000d00723e */ /* 0x000fc400000000ff */
[----:B------:R-:W-:Y:S01]  /*77f0*/  LEA.HI.X R33, R39, UR9, R40, 0x1, P0 ;  /* 0x0000000927217c11 */ /* 0x000fe200080f0c28 */
[----:B------:R-:W-:Y:S01]  /*7800*/  STG.E.U16 desc[UR10][R24.64], R8 ;  /* 0x0000000818007986 */ /* 0x000fe2000c10150a */
[----:B0-----:R-:W-:Y:S02]  /*7810*/  PRMT R16, R10, 0x7632, R16 ;  /* 0x000076320a107816 */ /* 0x001fe40000000010 */
        /* <DEDUP_REMOVED lines=8> */
.L_x_22679:
        /* <DEDUP_REMOVED lines=14> */
.L_x_29961:


//--------------------- .text._ZN4vllm25paged_attention_v2_kernelIttLi80ELi32ELi128ELNS_18Fp8KVCacheDataTypeE0ELb0ELi512EEEvPfS2_PT_PKS3_PKT0_S9_ifPKiSB_iPKfiiiSD_SD_iiiii --------------------------
	.section	.text._ZN4vllm25paged_attention_v2_kernelIttLi80ELi32ELi128ELNS_18Fp8KVCacheDataTypeE0ELb0ELi512EEEvPfS2_PT_PKS3_PKT0_S9_ifPKiSB_iPKfiiiSD_SD_iiiii,"ax",@progbits
	.align	128
        .global         _ZN4vllm25paged_attention_v2_kernelIttLi80ELi32ELi128ELNS_18Fp8KVCacheDataTypeE0ELb0ELi512EEEvPfS2_PT_PKS3_PKT0_S9_ifPKiSB_iPKfiiiSD_SD_iiiii
        .type           _ZN4vllm25paged_attention_v2_kernelIttLi80ELi32ELi128ELNS_18Fp8KVCacheDataTypeE0ELb0ELi512EEEvPfS2_PT_PKS3_PKT0_S9_ifPKiSB_iPKfiiiSD_SD_iiiii,@function
        .size           _ZN4vllm25paged_attention_v2_kernelIttLi80ELi32ELi128ELNS_18Fp8KVCacheDataTypeE0ELb0ELi512EEEvPfS2_PT_PKS3_PKT0_S9_ifPKiSB_iPKfiiiSD_SD_iiiii,(.L_x_29962 - _ZN4vllm25paged_attention_v2_kernelIttLi80ELi32ELi128ELNS_18Fp8KVCacheDataTypeE0ELb0ELi512EEEvPfS2_PT_PKS3_PKT0_S9_ifPKiSB_iPKfiiiSD_SD_iiiii)
        .other          _ZN4vllm25paged_attention_v2_kernelIttLi80ELi32ELi128ELNS_18Fp8KVCacheDataTypeE0ELb0ELi512EEEvPfS2_PT_PKS3_PKT0_S9_ifPKiSB_iPKfiiiSD_SD_iiiii,@"STO_CUDA_ENTRY STV_DEFAULT"
_ZN4vllm25paged_attention_v2_kernelIttLi80ELi32ELi128ELNS_18Fp8KVCacheDataTypeE0ELb0ELi512EEEvPfS2_PT_PKS3_PKT0_S9_ifPKiSB_iPKfiiiSD_SD_iiiii:
.text._ZN4vllm25paged_attention_v2_kernelIttLi80ELi32ELi128ELNS_18Fp8KVCacheDataTypeE0ELb0ELi512EEEvPfS2_PT_PKS3_PKT0_S9_ifPKiSB_iPKfiiiSD_SD_iiiii:
        /* <DEDUP_REMOVED lines=114> */
.L_x_22684:
        /* <DEDUP_REMOVED lines=9> */
.L_x_22683:
[----:B------:R-:W-:Y:S05]  /*07b0*/  BSYNC B1 ;  /* 0x0000000000017941 */ /* 0x000fea0003800000 */
.L_x_22682:
        /* <DEDUP_REMOVED lines=13> */
.L_x_22685:
        /* <DEDUP_REMOVED lines=17> */
.L_x_22681:
[----:B------:R-:W-:Y:S05]  /*09a0*/  BSYNC B0 ;  /* 0x0000000000007941 */ /* 0x000fea0003800000 */
.L_x_22680:
        /* <DEDUP_REMOVED lines=36> */
.L_x_22688:
        /* <DEDUP_REMOVED lines=27> */
[--C-:B------:R-:W-:Y:S02]  /*0da0*/  HADD2.F32 R12, -RZ, R25.reuse.H0_H0 ;  /* 0x20000019ff0c7230 */ /* 0x100fe40000004100 */
[----:B------:R-:W-:Y:S02]  /*0db0*/  HADD2.F32 R25, -RZ, R25.H1_H1 ;  /* 0x30000019ff197230 */ /* 0x000fe40000004100 */
[----:B------:R-:W-:Y:S01]  /*0dc0*/  FFMA.FTZ R8, R8, R37, R39 ;  /* 0x0000002508087223 */ /* 0x000fe20000010027 */
[--C-:B------:R-:W-:Y:S02]  /*0dd0*/  HADD2.F32 R37, -RZ, R9.reuse.H0_H0 ;  /* 0x20000009ff257230 */ /* 0x100fe40000004100 */
[----:B------:R-:W-:-:S02]  /*0de0*/  HADD2.F32 R24, -RZ, R9.H1_H1 ;  /* 0x30000009ff187230 */ /* 0x000fc40000004100 */
[----:B------:R-:W-:Y:S02]  /*0df0*/  HADD2.F32 R9, -RZ, R29.H0_H0 ;  /* 0x2000001dff097230 */ /* 0x000fe40000004100 */
[----:B------:R-:W-:Y:S01]  /*0e00*/  FMUL.FTZ R28, R12, R37 ;  /* 0x000000250c1c7220 */ /* 0x000fe20000410000 */
[----:B------:R-:W-:Y:S01]  /*0e10*/  HADD2.F32 R12, -RZ, R13.H0_H0 ;  /* 0x2000000dff0c7230 */ /* 0x000fe20000004100 */
[----:B------:R-:W3:Y:S01]  /*0e20*/  LDG.E.128.CONSTANT R36, desc[UR10][R54.64+0xa00] ;  /* 0x000a000a36247981 */ /* 0x000ee2000c1e9d00 */
[----:B------:R-:W-:Y:S01]  /*0e30*/  FMUL.FTZ R25, R25, R24 ;  /* 0x0000001819197220 */ /* 0x000fe20000410000 */
[----:B------:R-:W-:Y:S02]  /*0e40*/  HADD2.F32 R24, -RZ, R29.H1_H1 ;  /* 0x3000001dff187230 */ /* 0x000fe40000004100 */
[----:B------:R-:W-:Y:S02]  /*0e50*/  HADD2.F32 R13, -RZ, R13.H1_H1 ;  /* 0x3000000dff0d7230 */ /* 0x000fe40000004100 */
[----:B------:R-:W-:Y:S01]  /*0e60*/  FFMA.FTZ R9, R9, R12, R28 ;  /* 0x0000000c09097223 */ /* 0x000fe2000001001c */
[----:B------:R-:W-:-:S02]  /*0e70*/  HADD2.F32 R12, -RZ, R26.H0_H0 ;  /* 0x2000001aff0c7230 */ /* 0x000fc40000004100 */
[----:B------:R-:W-:Y:S01]  /*0e80*/  FFMA.FTZ R24, R24, R13, R25 ;  /* 0x0000000d18187223 */ /* 0x000fe20000010019 */
[----:B------:R-:W-:Y:S02]  /*0e90*/  HADD2.F32 R13, -RZ, R10.H0_H0 ;  /* 0x2000000aff0d7230 */ /* 0x000fe40000004100 */
[----:B------:R-:W-:Y:S02]  /*0ea0*/  HADD2.F32 R26, -RZ, R26.H1_H1 ;  /* 0x3000001aff1a7230 */ /* 0x000fe40000004100 */
[----:B------:R-:W-:Y:S02]  /*0eb0*/  HADD2.F32 R25, -RZ, R30.H0_H0 ;  /* 0x2000001eff197230 */ /* 0x000fe40000004100 */
[----:B------:R-:W-:Y:S01]  /*0ec0*/  FMUL.FTZ R28, R12, R13 ;  /* 0x0000000d0c1c7220 */ /* 0x000fe20000410000 */
[----:B------:R-:W-:Y:S02]  /*0ed0*/  HADD2.F32 R13, -RZ, R10.H1_H1 ;  /* 0x3000000aff0d7230 */ /* 0x000fe40000004100 */
[----:B------:R-:W-:-:S03]  /*0ee0*/  HADD2.F32 R12, -RZ, R14.H0_H0 ;  /* 0x2000000eff0c7230 */ /* 0x000fc60000004100 */
[----:B------:R-:W-:Y:S01]  /*0ef0*/  FMUL.FTZ R29, R26, R13 ;  /* 0x0000000d1a1d7220 */ /* 0x000fe20000410000 */
[----:B------:R-:W-:Y:S02]  /*0f00*/  HADD2.F32 R26, -RZ, R30.H1_H1 ;  /* 0x3000001eff1a7230 */ /* 0x000fe40000004100 */
[----:B------:R-:W-:Y:S01]  /*0f10*/  FFMA.FTZ R25, R25, R12, R28 ;  /* 0x0000000c19197223 */ /* 0x000fe2000001001c */
[----:B------:R-:W-:Y:S02]  /*0f20*/  HADD2.F32 R13, -RZ, R14.H1_H1 ;  /* 0x3000000eff0d7230 */ /* 0x000fe40000004100 */
[----:B------:R-:W-:-:S03]  /*0f30*/  HADD2.F32 R10, -RZ, R27.H0_H0 ;  /* 0x2000001bff0a7230 */ /* 0x000fc60000004100 */
[----:B------:R-:W-:Y:S01]  /*0f40*/  FFMA.FTZ R26, R26, R13, R29 ;  /* 0x0000000d1a1a7223 */ /* 0x000fe2000001001d */
[--C-:B------:R-:W-:Y:S02]  /*0f50*/  HADD2.F32 R13, -RZ, R11.reuse.H0_H0 ;  /* 0x2000000bff0d7230 */ /* 0x100fe40000004100 */
[----:B------:R-:W-:Y:S02]  /*0f60*/  HADD2.F32 R12, -RZ, R11.H1_H1 ;  /* 0x3000000bff0c7230 */ /* 0x000fe40000004100 */
[----:B------:R-:W-:Y:S02]  /*0f70*/  HADD2.F32 R11, -RZ, R27.H1_H1 ;  /* 0x3000001bff0b7230 */ /* 0x000fe40000004100 */
[----:B------:R-:W-:Y:S01]  /*0f80*/  FMUL.FTZ R14, R10, R13 ;  /* 0x0000000d0a0e7220 */ /* 0x000fe20000410000 */
[----:B------:R-:W-:Y:S02]  /*0f90*/  HADD2.F32 R10, -RZ, R15.H0_H0 ;  /* 0x2000000fff0a7230 */ /* 0x000fe40000004100 */
[----:B------:R-:W-:-:S02]  /*0fa0*/  HADD2.F32 R27, -RZ, R31.H0_H0 ;  /* 0x2000001fff1b7230 */ /* 0x000fc40000004100 */
[----:B------:R-:W-:Y:S01]  /*0fb0*/  FMUL.FTZ R11, R11, R12 ;  /* 0x0000000c0b0b7220 */ /* 0x000fe20000410000 */
[----:B------:R-:W-:Y:S02]  /*0fc0*/  HADD2.F32 R15, -RZ, R15.H1_H1 ;  /* 0x3000000fff0f7230 */ /* 0x000fe40000004100 */
[----:B------:R-:W-:Y:S02]  /*0fd0*/  HADD2.F32 R28, -RZ, R31.H1_H1 ;  /* 0x3000001fff1c7230 */ /* 0x000fe40000004100 */
[----:B------:R-:W-:-:S03]  /*0fe0*/  FFMA.FTZ R27, R27, R10, R14 ;  /* 0x0000000a1b1b7223 */ /* 0x000fc6000001000e */
[----:B------:R-:W-:Y:S02]  /*0ff0*/  FFMA.FTZ R28, R28, R15, R11 ;  /* 0x0000000f1c1c7223 */ /* 0x000fe4000001000b */
[----:B------:R-:W0:Y:S01]  /*1000*/  LDS.128 R12, [R49+0x20] ;  /* 0x00002000310c7984 */ /* 0x000e220000000c00 */
[----:B----4-:R-:W-:Y:S02]  /*1010*/  HADD2.F32 R10, -RZ, R16.H0_H0 ;  /* 0x20000010ff0a7230 */ /* 0x010fe40000004100 */
[----:B------:R-:W-:Y:S02]  /*1020*/  HADD2.F32 R29, -RZ, R18.H0_H0 ;  /* 0x20000012ff1d7230 */ /* 0x000fe40000004100 */
        /* <DEDUP_REMOVED lines=8> */
[----:B------:R-:W-:-:S05]  /*10b0*/  HADD2.F32 R8, -RZ, R14.H0_H0 ;  /* 0x2000000eff087230 */ /* 0x000fca0000004100 */
[----:B------:R-:W-:Y:S02]  /*10c0*/  FFMA.FTZ R29, R8, R29, R25 ;  /* 0x0000001d081d7223 */ /* 0x000fe40000010019 */
[----:B------:R-:W0:Y:S01]  /*10d0*/  LDS.128 R8, [R49+0x30] ;  /* 0x0000300031087984 */ /* 0x000e220000000c00 */
[----:B------:R-:W-:Y:S02]  /*10e0*/  HADD2.F32 R13, -RZ, R13.H1_H1 ;  /* 0x3000000dff0d7230 */ /* 0x000fe40000004100 */
[----:B------:R-:W-:Y:S02]  /*10f0*/  HADD2.F32 R17, -RZ, R17.H1_H1 ;  /* 0x30000011ff117230 */ /* 0x000fe40000004100 */
        /* <DEDUP_REMOVED lines=10> */
[----:B------:R-:W-:Y:S02]  /*11a0*/  HADD2.F32 R24, -RZ, R20.H1_H1 ;  /* 0x30000014ff187230 */ /* 0x000fe40000004100 */
[----:B------:R-:W-:Y:S02]  /*11b0*/  HADD2.F32 R14, -RZ, R22.H0_H0 ;  /* 0x20000016ff0e7230 */ /* 0x000fe40000004100 */
[--C-:B0-----:R-:W-:Y:S02]  /*11c0*/  HADD2.F32 R15, -RZ, R8.reuse.H0_H0 ;  /* 0x20000008ff0f7230 */ /* 0x101fe40000004100 */
[----:B------:R-:W-:Y:S02]  /*11d0*/  HADD2.F32 R17, -RZ, R8.H1_H1 ;  /* 0x30000008ff117230 */ /* 0x000fe40000004100 */
[----:B------:R-:W-:Y:S02]  /*11e0*/  HADD2.F32 R8, -RZ, R20.H0_H0 ;  /* 0x20000014ff087230 */ /* 0x000fe40000004100 */
[----:B------:R-:W-:-:S03]  /*11f0*/  HADD2.F32 R25, -RZ, R9.H0_H0 ;  /* 0x20000009ff197230 */ /* 0x000fc60000004100 */
[----:B------:R-:W-:Y:S01]  /*1200*/  FFMA.FTZ R52, R15, R8, R52 ;  /* 0x000000080f347223 */ /* 0x000fe20000010034 */
[----:B------:R-:W-:Y:S02]  /*1210*/  HADD2.F32 R8, -RZ, R9.H1_H1 ;  /* 0x30000009ff087230 */ /* 0x000fe40000004100 */
[--C-:B------:R-:W-:Y:S02]  /*1220*/  HADD2.F32 R9, -RZ, R21.reuse.H0_H0 ;  /* 0x20000015ff097230 */ /* 0x100fe40000004100 */
[----:B------:R-:W-:Y:S01]  /*1230*/  FFMA.FTZ R24, R17, R24, R12 ;  /* 0x0000001811187223 */ /* 0x000fe2000001000c */
[----:B------:R-:W-:Y:S02]  /*1240*/  HADD2.F32 R12, -RZ, R10.H0_H0 ;  /* 0x2000000aff0c7230 */ /* 0x000fe40000004100 */
[----:B------:R-:W-:Y:S02]  /*1250*/  HADD2.F32 R21, -RZ, R21.H1_H1 ;  /* 0x30000015ff157230 */ /* 0x000fe40000004100 */
[----:B------:R-:W-:-:S02]  /*1260*/  FFMA.FTZ R25, R25, R9, R16 ;  /* 0x0000000919197223 */ /* 0x000fc40000010010 */
[----:B------:R-:W4:Y:S01]  /*1270*/  LDG.E.128.CONSTANT R16, desc[UR10][R54.64+0xc00] ;  /* 0x000c000a36107981 */ /* 0x000f22000c1e9d00 */
[----:B------:R-:W-:Y:S01]  /*1280*/  FFMA.FTZ R29, R12, R14, R29 ;  /* 0x0000000e0c1d7223 */ /* 0x000fe2000001001d */
[----:B------:R-:W-:Y:S02]  /*1290*/  FFMA.FTZ R8, R8, R21, R13 ;  /* 0x0000001508087223 */ /* 0x000fe4000001000d */
[----:B------:R-:W0:Y:S01]  /*12a0*/  LDS.128 R12, [R49+0x40] ;  /* 0x00004000310c7984 */ /* 0x000e220000000c00 */
[----:B------:R-:W-:Y:S02]  /*12b0*/  HADD2.F32 R9, -RZ, R10.H1_H1 ;  /* 0x3000000aff097230 */ /* 0x000fe40000004100 */
[----:B------:R-:W-:Y:S02]  /*12c0*/  HADD2.F32 R30, -RZ, R22.H1_H1 ;  /* 0x30000016ff1e7230 */ /* 0x000fe40000004100 */
[--C-:B------:R-:W-:Y:S02]  /*12d0*/  HADD2.F32 R10, -RZ, R11.reuse.H0_H0 ;  /* 0x2000000bff0a7230 */ /* 0x100fe40000004100 */
[----:B------:R-:W-:-:S02]  /*12e0*/  HADD2.F32 R11, -RZ, R11.H1_H1 ;  /* 0x3000000bff0b7230 */ /* 0x000fc40000004100 */
[----:B------:R-:W-:Y:S01]  /*12f0*/  FFMA.FTZ R30, R9, R30, R26 ;  /* 0x0000001e091e7223 */ /* 0x000fe2000001001a */
[--C-:B------:R-:W-:Y:S02]  /*1300*/  HADD2.F32 R26, -RZ, R23.reuse.H1_H1 ;  /* 0x30000017ff1a7230 */ /* 0x100fe40000004100 */
[----:B------:R-:W-:-:S03]  /*1310*/  HADD2.F32 R31, -RZ, R23.H0_H0 ;  /* 0x20000017ff1f7230 */ /* 0x000fc60000004100 */
[----:B------:R-:W-:Y:S02]  /*1320*/  FFMA.FTZ R26, R11, R26, R28 ;  /* 0x0000001a0b1a7223 */ /* 0x000fe4000001001c */
[----:B------:R-:W-:Y:S01]  /*1330*/  FFMA.FTZ R31, R10, R31, R27 ;  /* 0x0000001f0a1f7223 */ /* 0x000fe2000001001b */
[--C-:B0-----:R-:W-:Y:S02]  /*1340*/  HADD2.F32 R9, -RZ, R12.reuse.H0_H0 ;  /* 0x2000000cff097230 */ /* 0x101fe40000004100 */
[----:B------:R-:W-:Y:S02]  /*1350*/  HADD2.F32 R11, -RZ, R12.H1_H1 ;  /* 0x3000000cff0b7230 */ /* 0x000fe40000004100 */
[--C-:B------:R-:W-:Y:S02]  /*1360*/  HADD2.F32 R10, -RZ, R13.reuse.H0_H0 ;  /* 0x2000000dff0a7230 */ /* 0x100fe40000004100 */
[----:B------:R-:W-:Y:S02]  /*1370*/  HADD2.F32 R13, -RZ, R13.H1_H1 ;  /* 0x3000000dff0d7230 */ /* 0x000fe40000004100 */
[----:B------:R-:W-:-:S02]  /*1380*/  HADD2.F32 R20, -RZ, R14.H0_H0 ;  /* 0x2000000eff147230 */ /* 0x000fc40000004100 */
[--C-:B--2---:R-:W-:Y:S02]  /*1390*/  HADD2.F32 R12, -RZ, R32.reuse.H0_H0 ;  /* 0x20000020ff0c7230 */ /* 0x104fe40000004100 */
[----:B------:R-:W-:Y:S02]  /*13a0*/  HADD2.F32 R32, -RZ, R32.H1_H1 ;  /* 0x30000020ff207230 */ /* 0x000fe40000004100 */
[--C-:B------:R-:W-:Y:S02]  /*13b0*/  HADD2.F32 R28, -RZ, R33.reuse.H1_H1 ;  /* 0x30000021ff1c7230 */ /* 0x100fe40000004100 */
[----:B------:R-:W-:Y:S01]  /*13c0*/  FFMA.FTZ R12, R9, R12, R52 ;  /* 0x0000000c090c7223 */ /* 0x000fe20000010034 */
[----:B------:R-:W-:Y:S02]  /*13d0*/  HADD2.F32 R9, -RZ, R33.H0_H0 ;  /* 0x20000021ff097230 */ /* 0x000fe40000004100 */
[----:B------:R-:W-:Y:S01]  /*13e0*/  FFMA.FTZ R24, R11, R32, R24 ;  /* 0x000000200b187223 */ /* 0x000fe20000010018 */
[----:B------:R-:W-:-:S02]  /*13f0*/  HADD2.F32 R11, -RZ, R34.H0_H0 ;  /* 0x20000022ff0b7230 */ /* 0x000fc40000004100 */
[----:B------:R-:W-:Y:S01]  /*1400*/  FFMA.FTZ R28, R13, R28, R8 ;  /* 0x0000001c0d1c7223 */ /* 0x000fe20000010008 */
[----:B------:R-:W-:Y:S02]  /*1410*/  FFMA.FTZ R25, R10, R9, R25 ;  /* 0x000000090a197223 */ /* 0x000fe40000010019 */
[----:B------:R-:W-:Y:S02]  /*1420*/  FFMA.FTZ R29, R20, R11, R29 ;  /* 0x0000000b141d7223 */ /* 0x000fe4000001001d */
[----:B------:R-:W0:Y:S04]  /*1430*/  LDS.128 R8, [R49+0x50] ;  /* 0x0000500031087984 */ /* 0x000e280000000c00 */
[----:B------:R-:W2:Y:S01]  /*1440*/  LDG.E.128.CONSTANT R20, desc[UR10][R54.64+0xe00] ;  /* 0x000e000a36147981 */ /* 0x000ea2000c1e9d00 */
[----:B------:R-:W-:-:S02]  /*1450*/  HADD2.F32 R13, -RZ, R14.H1_H1 ;  /* 0x3000000eff0d7230 */ /* 0x000fc40000004100 */
        /* <DEDUP_REMOVED lines=10> */
[----:B------:R-:W-:-:S03]  /*1500*/  HADD2.F32 R27, -RZ, R8.H1_H1 ;  /* 0x30000008ff1b7230 */ /* 0x000fc60000004100 */
[----:B------:R-:W-:Y:S01]  /*1510*/  FFMA.FTZ R33, R33, R13, R12 ;  /* 0x0000000d21217223 */ /* 0x000fe2000001000c */
[----:B------:R-:W-:Y:S01]  /*1520*/  HADD2.F32 R8, -RZ, R36.H1_H1 ;  /* 0x30000024ff087230 */ /* 0x000fe20000004100 */
[----:B------:R-:W3:Y:S01]  /*1530*/  LDG.E.128.CONSTANT R12, desc[UR10][R54.64+0x1000] ;  /* 0x0010000a360c7981 */ /* 0x000ee2000c1e9d00 */
        /* <DEDUP_REMOVED lines=8> */
[--C-:B------:R-:W-:Y:S02]  /*15c0*/  HADD2.F32 R36, -RZ, R10.reuse.H0_H0 ;  /* 0x2000000aff247230 */ /* 0x100fe40000004100 */
[----:B------:R-:W-:Y:S01]  /*15d0*/  FFMA.FTZ R35, R35, R37, R28 ;  /* 0x0000002523237223 */ /* 0x000fe2000001001c */
[----:B------:R-:W-:-:S02]  /*15e0*/  HADD2.F32 R37, -RZ, R10.H1_H1 ;  /* 0x3000000aff257230 */ /* 0x000fc40000004100 */
[----:B------:R-:W-:Y:S02]  /*15f0*/  HADD2.F32 R38, -RZ, R38.H1_H1 ;  /* 0x30000026ff267230 */ /* 0x000fe40000004100 */
[----:B------:R-:W-:Y:S01]  /*1600*/  FFMA.FTZ R36, R36, R9, R29 ;  /* 0x0000000924247223 */ /* 0x000fe2000001001d */
[----:B------:R-:W-:Y:S02]  /*1610*/  HADD2.F32 R9, -RZ, R39.H0_H0 ;  /* 0x20000027ff097230 */ /* 0x000fe40000004100 */
[----:B------:R-:W-:Y:S01]  /*1620*/  FFMA.FTZ R37, R37, R38, R30 ;  /* 0x0000002625257223 */ /* 0x000fe2000001001e */
[----:B------:R-:W-:-:S05]  /*1630*/  HADD2.F32 R38, -RZ, R11.H0_H0 ;  /* 0x2000000bff267230 */ /* 0x000fca0000004100 */
[----:B------:R-:W-:Y:S02]  /*1640*/  FFMA.FTZ R38, R38, R9, R31 ;  /* 0x0000000926267223 */ /* 0x000fe4000001001f */
[----:B------:R-:W0:Y:S01]  /*1650*/  LDS.128 R28, [R49+0x60] ;  /* 0x00006000311c7984 */ /* 0x000e220000000c00 */
[----:B------:R-:W-:Y:S02]  /*1660*/  HADD2.F32 R39, -RZ, R39.H1_H1 ;  /* 0x30000027ff277230 */ /* 0x000fe40000004100 */
[----:B------:R-:W-:-:S05]  /*1670*/  HADD2.F32 R11, -RZ, R11.H1_H1 ;  /* 0x3000000bff0b7230 */ /* 0x000fca0000004100 */
[----:B------:R-:W-:Y:S01]  /*1680*/  FFMA.FTZ R32, R11, R39, R32 ;  /* 0x000000270b207223 */ /* 0x000fe20000010020 */
[----:B0-----:R-:W-:Y:S02]  /*1690*/  HADD2.F32 R10, -RZ, R28.H0_H0 ;  /* 0x2000001cff0a7230 */ /* 0x001fe40000004100 */
[----:B----4-:R-:W-:-:S05]  /*16a0*/  HADD2.F32 R9, -RZ, R16.H0_H0 ;  /* 0x20000010ff097230 */ /* 0x010fca0000004100 */
        /* <DEDUP_REMOVED lines=24> */
[----:B------:R-:W-:Y:S02]  /*1830*/  HADD2.F32 R29, -RZ, R8.H1_H1 ;  /* 0x30000008ff1d7230 */ /* 0x000fe40000004100 */
[--C-:B--2---:R-:W-:Y:S02]  /*1840*/  HADD2.F32 R17, -RZ, R20.reuse.H0_H0 ;  /* 0x20000014ff117230 */ /* 0x104fe40000004100 */
[----:B------:R-:W-:-:S03]  /*1850*/  HADD2.F32 R8, -RZ, R20.H1_H1 ;  /* 0x30000014ff087230 */ /* 0x000fc60000004100 */
[----:B------:R-:W-:Y:S02]  /*1860*/  FFMA.FTZ R33, R16, R17, R33 ;  /* 0x0000001110217223 */ /* 0x000fe40000010021 */
[----:B------:R-:W0:Y:S01]  /*1870*/  LDS.128 R16, [R49+0x80] ;  /* 0x0000800031107984 */ /* 0x000e220000000c00 */
[----:B------:R-:W-:Y:S01]  /*1880*/  FFMA.FTZ R8, R29, R8, R28 ;  /* 0x000000081d087223 */ /* 0x000fe2000001001c */
[--C-:B------:R-:W-:Y:S02]  /*1890*/  HADD2.F32 R29, -RZ, R9.reuse.H0_H0 ;  /* 0x20000009ff1d7230 */ /* 0x100fe40000004100 */
[----:B------:R-:W-:Y:S02]  /*18a0*/  HADD2.F32 R20, -RZ, R9.H1_H1 ;  /* 0x30000009ff147230 */ /* 0x000fe40000004100 */
[----:B------:R-:W-:-:S05]  /*18b0*/  HADD2.F32 R9, -RZ, R21.H0_H0 ;  /* 0x20000015ff097230 */ /* 0x000fca0000004100 */
[----:B------:R-:W-:Y:S02]  /*18c0*/  FFMA.FTZ R34, R29, R9, R34 ;  /* 0x000000091d227223 */ /* 0x000fe40000010022 */
[----:B------:R-:W1:Y:S01]  /*18d0*/  LDS.128 R28, [R49+0x90] ;  /* 0x00009000311c7984 */ /* 0x000e620000000c00 */
        /* <DEDUP_REMOVED lines=12> */
[----:B------:R-:W-:Y:S01]  /*19a0*/  FFMA.FTZ R38, R9, R10, R38 ;  /* 0x0000000a09267223 */ /* 0x000fe20000010026 */
[--C-:B---3--:R-:W-:Y:S02]  /*19b0*/  HADD2.F32 R9, -RZ, R12.reuse.H0_H0 ;  /* 0x2000000cff097230 */ /* 0x108fe40000004100 */
[----:B------:R-:W-:Y:S02]  /*19c0*/  HADD2.F32 R12, -RZ, R12.H1_H1 ;  /* 0x3000000cff0c7230 */ /* 0x000fe40000004100 */
[----:B------:R-:W-:Y:S01]  /*19d0*/  FFMA.FTZ R32, R11, R23, R32 ;  /* 0x000000170b207223 */ /* 0x000fe20000010020 */
[----:B0-----:R-:W-:-:S02]  /*19e0*/  HADD2.F32 R23, -RZ, R16.H1_H1 ;  /* 0x30000010ff177230 */ /* 0x001fc40000004100 */
[----:B------:R-:W-:-:S03]  /*19f0*/  HADD2.F32 R10, -RZ, R16.H0_H0 ;  /* 0x20000010ff0a7230 */ /* 0x000fc60000004100 */
[----:B------:R-:W-:Y:S01]  /*1a00*/  FFMA.FTZ R8, R23, R12, R8 ;  /* 0x0000000c17087223 */ /* 0x000fe20000010008 */
[--C-:B------:R-:W-:Y:S02]  /*1a10*/  HADD2.F32 R23, -RZ, R17.reuse.H0_H0 ;  /* 0x20000011ff177230 */ /* 0x100fe40000004100 */
[----:B------:R-:W-:Y:S01]  /*1a20*/  FFMA.FTZ R33, R10, R9, R33 ;  /* 0x000000090a217223 */ /* 0x000fe20000010021 */
[----:B------:R-:W-:Y:S02]  /*1a30*/  HADD2.F32 R12, -RZ, R17.H1_H1 ;  /* 0x30000011ff0c7230 */ /* 0x000fe40000004100 */
[----:B------:R-:W-:Y:S02]  /*1a40*/  HADD2.F32 R10, -RZ, R13.H1_H1 ;  /* 0x3000000dff0a7230 */ /* 0x000fe40000004100 */
[----:B------:R-:W-:Y:S02]  /*1a50*/  HADD2.F32 R11, -RZ, R14.H0_H0 ;  /* 0x2000000eff0b7230 */ /* 0x000fe40000004100 */
[----:B------:R-:W-:-:S02]  /*1a60*/  HADD2.F32 R17, -RZ, R18.H0_H0 ;  /* 0x20000012ff117230 */ /* 0x000fc40000004100 */
[----:B------:R-:W-:Y:S01]  /*1a70*/  FFMA.FTZ R10, R12, R10, R35 ;  /* 0x0000000a0c0a7223 */ /* 0x000fe20000010023 */
[----:B------:R-:W-:Y:S02]  /*1a80*/  HADD2.F32 R14, -RZ, R14.H1_H1 ;  /* 0x3000000eff0e7230 */ /* 0x000fe40000004100 */
[----:B------:R-:W-:Y:S02]  /*1a90*/  HADD2.F32 R18, -RZ, R18.H1_H1 ;  /* 0x30000012ff127230 */ /* 0x000fe40000004100 */
[----:B------:R-:W-:Y:S01]  /*1aa0*/  FFMA.FTZ R11, R17, R11, R36 ;  /* 0x0000000b110b7223 */ /* 0x000fe20000010024 */
[----:B------:R-:W-:Y:S02]  /*1ab0*/  HADD2.F32 R16, -RZ, R24.H0_H0 ;  /* 0x20000018ff107230 */ /* 0x000fe40000004100 */
[----:B------:R-:W-:Y:S02]  /*1ac0*/  HADD2.F32 R21, -RZ, R13.H0_H0 ;  /* 0x2000000dff157230 */ /* 0x000fe40000004100 */
[----:B-1----:R-:W-:-:S02]  /*1ad0*/  HADD2.F32 R12, -RZ, R28.H0_H0 ;  /* 0x2000001cff0c7230 */ /* 0x002fc40000004100 */
[----:B------:R-:W-:Y:S02]  /*1ae0*/  HADD2.F32 R17, -RZ, R28.H1_H1 ;  /* 0x3000001cff117230 */ /* 0x000fe40000004100 */
[----:B------:R-:W-:Y:S02]  /*1af0*/  HADD2.F32 R24, -RZ, R24.H1_H1 ;  /* 0x30000018ff187230 */ /* 0x000fe40000004100 */
[----:B------:R-:W-:Y:S01]  /*1b00*/  FFMA.FTZ R14, R18, R14, R37 ;  /* 0x0000000e120e7223 */ /* 0x000fe20000010025 */
[----:B------:R-:W-:Y:S02]  /*1b10*/  HADD2.F32 R18, -RZ, R29.H0_H0 ;  /* 0x2000001dff127230 */ /* 0x000fe40000004100 */
[----:B------:R-:W-:Y:S01]  /*1b20*/  FFMA.FTZ R21, R23, R21, R34 ;  /* 0x0000001517157223 */ /* 0x000fe20000010022 */
[----:B------:R-:W-:Y:S02]  /*1b30*/  HADD2.F32 R20, -RZ, R25.H0_H0 ;  /* 0x20000019ff147230 */ /* 0x000fe40000004100 */
[----:B------:R-:W-:Y:S01]  /*1b40*/  FFMA.FTZ R12, R12, R16, R33 ;  /* 0x000000100c0c7223 */ /* 0x000fe20000010021 */
[----:B------:R-:W-:Y:S01]  /*1b50*/  FFMA.FTZ R17, R17, R24, R8 ;  /* 0x0000001811117223 */ /* 0x000fe20000010008 */
[----:B------:R-:W-:-:S02]  /*1b60*/  HADD2.F32 R29, -RZ, R29.H1_H1 ;  /* 0x3000001dff1d7230 */ /* 0x000fc40000004100 */
[----:B------:R-:W-:Y:S02]  /*1b70*/  HADD2.F32 R25, -RZ, R25.H1_H1 ;  /* 0x30000019ff197230 */ /* 0x000fe40000004100 */
[----:B------:R-:W-:Y:S01]  /*1b80*/  FFMA.FTZ R18, R18, R20, R21 ;  /* 0x0000001412127223 */ /* 0x000fe20000010015 */
[----:B------:R-:W-:Y:S01]  /*1b90*/  FADD.FTZ R17, R12, R17 ;  /* 0x000000110c117221 */ /* 0x000fe20000010000 */
[----:B------:R-:W-:Y:S02]  /*1ba0*/  HADD2.F32 R9, -RZ, R15.H0_H0 ;  /* 0x2000000fff097230 */ /* 0x000fe40000004100 */
[----:B------:R-:W-:Y:S02]  /*1bb0*/  HADD2.F32 R13, -RZ, R19.H0_H0 ;  /* 0x20000013ff0d7230 */ /* 0x000fe40000004100 */
[----:B------:R-:W-:Y:S01]  /*1bc0*/  FFMA.FTZ R10, R29, R25, R10 ;  /* 0x000000191d0a7223 */ /* 0x000fe2000001000a */
[----:B------:R-:W-:Y:S02]  /*1bd0*/  HADD2.F32 R8, -RZ, R30.H0_H0 ;  /* 0x2000001eff087230 */ /* 0x000fe40000004100 */
[----:B------:R-:W-:Y:S01]  /*1be0*/  FADD.FTZ R17, R18, R17 ;  /* 0x0000001112117221 */ /* 0x000fe20000010000 */
[----:B------:R-:W-:-:S02]  /*1bf0*/  HADD2.F32 R12, -RZ, R26.H0_H0 ;  /* 0x2000001aff0c7230 */ /* 0x000fc40000004100 */
[----:B------:R-:W-:Y:S01]  /*1c00*/  FFMA.FTZ R9, R13, R9, R38 ;  /* 0x000000090d097223 */ /* 0x000fe20000010026 */
[----:B------:R-:W-:Y:S02]  /*1c10*/  HADD2.F32 R13, -RZ, R30.H1_H1 ;  /* 0x3000001eff0d7230 */ /* 0x000fe40000004100 */
[----:B------:R-:W-:Y:S01]  /*1c20*/  FADD.FTZ R17, R10, R17 ;  /* 0x000000110a117221 */ /* 0x000fe20000010000 */
[----:B------:R-:W-:Y:S02]  /*1c30*/  HADD2.F32 R26, -RZ, R26.H1_H1 ;  /* 0x3000001aff1a7230 */ /* 0x000fe40000004100 */
[----:B------:R-:W-:Y:S01]  /*1c40*/  FFMA.FTZ R8, R8, R12, R11 ;  /* 0x0000000c08087223 */ /* 0x000fe2000001000b */
[----:B------:R-:W-:Y:S01]  /*1c50*/  I2FP.F32.S32 R11, R44 ;  /* 0x0000002c000b7245 */ /* 0x000fe20000201400 */
[----:B------:R-:W-:Y:S02]  /*1c60*/  HADD2.F32 R15, -RZ, R15.H1_H1 ;  /* 0x3000000fff0f7230 */ /* 0x000fe40000004100 */
[----:B------:R-:W-:-:S02]  /*1c70*/  HADD2.F32 R19, -RZ, R19.H1_H1 ;  /* 0x30000013ff137230 */ /* 0x000fc40000004100 */
[----:B------:R-:W-:Y:S01]  /*1c80*/  FFMA.FTZ R13, R13, R26, R14 ;  /* 0x0000001a0d0d7223 */ /* 0x000fe2000001000e */
[----:B------:R-:W-:Y:S02]  /*1c90*/  HADD2.F32 R16, -RZ, R31.H0_H0 ;  /* 0x2000001fff107230 */ /* 0x000fe40000004100 */
[----:B------:R-:W-:Y:S01]  /*1ca0*/  FADD.FTZ R8, R8, R17 ;  /* 0x0000001108087221 */ /* 0x000fe20000010000 */
[----:B------:R-:W-:Y:S02]  /*1cb0*/  HADD2.F32 R10, -RZ, R27.H0_H0 ;  /* 0x2000001bff0a7230 */ /* 0x000fe40000004100 */
[----:B-----5:R-:W-:Y:S01]  /*1cc0*/  FMUL.FTZ R11, R11, R48 ;  /* 0x000000300b0b7220 */ /* 0x020fe20000410000 */
[----:B------:R-:W-:Y:S02]  /*1cd0*/  HADD2.F32 R18, -RZ, R31.H1_H1 ;  /* 0x3000001fff127230 */ /* 0x000fe40000004100 */
[----:B------:R-:W-:Y:S01]  /*1ce0*/  FFMA.FTZ R15, R19, R15, R32 ;  /* 0x0000000f130f7223 */ /* 0x000fe20000010020 */
[----:B------:R-:W-:-:S02]  /*1cf0*/  HADD2.F32 R27, -RZ, R27.H1_H1 ;  /* 0x3000001bff1b7230 */ /* 0x000fc40000004100 */
[----:B------:R-:W-:Y:S01]  /*1d00*/  FFMA.FTZ R9, R16, R10, R9 ;  /* 0x0000000a10097223 */ /* 0x000fe20000010009 */
[----:B------:R-:W-:Y:S01]  /*1d10*/  FADD.FTZ R8, R13, R8 ;  /* 0x000000080d087221 */ /* 0x000fe20000010000 */
[----:B------:R-:W-:Y:S01]  /*1d20*/  FSETP.NEU.FTZ.AND P0, PT, R48, RZ, PT ;  /* 0x000000ff3000720b */ /* 0x000fe20003f1d000 */
[----:B------:R-:W-:Y:S02]  /*1d30*/  VIADD R42, R42, 0x4 ;  /* 0x000000042a2a7836 */ /* 0x000fe40000000000 */
        /* <DEDUP_REMOVED lines=16> */
.L_x_22687:
[----:B------:R-:W-:Y:S05]  /*1e40*/  BSYNC B0 ;  /* 0x0000000000007941 */ /* 0x000fea0003800000 */
.L_x_22686:
        /* <DEDUP_REMOVED lines=74> */
.L_x_22693:
        /* <DEDUP_REMOVED lines=11> */
.L_x_22692:
[----:B------:R-:W-:Y:S05]  /*23a0*/  BSYNC B1 ;  /* 0x0000000000017941 */ /* 0x000fea0003800000 */
.L_x_22691:
        /* <DEDUP_REMOVED lines=15> */
.L_x_22696:
        /* <DEDUP_REMOVED lines=100> */
.L_x_22695:
[----:B------:R-:W-:Y:S05]  /*2ae0*/  BSYNC B1 ;  /* 0x0000000000017941 */ /* 0x000fea0003800000 */
.L_x_22694:
        /* <DEDUP_REMOVED lines=55> */
.L_x_22698:
[----:B------:R-:W-:Y:S05]  /*2e60*/  BSYNC B1 ;  /* 0x0000000000017941 */ /* 0x000fea0003800000 */
.L_x_22697:
        /* <DEDUP_REMOVED lines=26> */
.L_x_22690:
[----:B------:R-:W-:Y:S05]  /*3010*/  BSYNC B0 ;  /* 0x0000000000007941 */ /* 0x000fea0003800000 */
.L_x_22689:
        /* <DEDUP_REMOVED lines=58> */
.L_x_22703:
        /* <DEDUP_REMOVED lines=8> */
.L_x_22702:
[----:B------:R-:W-:Y:S05]  /*3440*/  BSYNC B1 ;  /* 0x0000000000017941 */ /* 0x000fea0003800000 */
.L_x_22701:
        /* <DEDUP_REMOVED lines=15> */
.L_x_22706:
        /* <DEDUP_REMOVED lines=52> */
.L_x_22705:
[----:B------:R-:W-:Y:S05]  /*3880*/  BSYNC B1 ;  /* 0x0000000000017941 */ /* 0x000fea0003800000 */
.L_x_22704:
        /* <DEDUP_REMOVED lines=31> */
.L_x_22708:
[----:B------:R-:W-:Y:S05]  /*3a80*/  BSYNC B1 ;  /* 0x0000000000017941 */ /* 0x000fea0003800000 */
.L_x_22707:
        /* <DEDUP_REMOVED lines=14> */
.L_x_22700:
[----:B------:R-:W-:Y:S05]  /*3b70*/  BSYNC B0 ;  /* 0x0000000000007941 */ /* 0x000fea0003800000 */
.L_x_22699:
        /* <DEDUP_REMOVED lines=23> */
.L_x_22710:
[----:B------:R-:W-:Y:S05]  /*3cf0*/  BSYNC B0 ;  /* 0x0000000000007941 */ /* 0x000fea0003800000 */
.L_x_22709:
[----:B------:R-:W-:Y:S01]  /*3d00*/  ULDC UR12, c[0x0][0x26c] ;  /* 0x00009b00000c7ab9 */ /* 0x000fe20000000800 */
[----:B------:R-:W-:Y:S04]  /*3d10*/  BSSY B0, `(.L_x_22711) ;  /* 0x0000221000007945 */ /* 0x000fe80003800000 */
[----:B------:R-:W-:Y:S05]  /*3d20*/  @!P1 BRA `(.L_x_22712) ;  /* 0x00000000001c9947 */ /* 0x000fea0003800000 */
[----:B-1-3--:R-:W-:Y:S01]  /*3d30*/  HFMA2.MMA R5, -RZ, RZ, 0, 0 ;  /* 0x00000000ff057435 */ /* 0x00afe200000001ff */
[----:B------:R-:W-:Y:S01]  /*3d40*/  IMAD.MOV.U32 R30, RZ, RZ, RZ ;  /* 0x000000ffff1e7224 */ /* 0x000fe200078e00ff */
[----:B------:R-:W-:Y:S02]  /*3d50*/  CS2R R28, SRZ ;  /* 0x00000000001c7805 */ /* 0x000fe4000001ff00 */
[----:B--2---:R-:W-:Y:S02]  /*3d60*/  CS2R R8, SRZ ;  /* 0x0000000000087805 */ /* 0x004fe4000001ff00 */
[----:B0-----:R-:W-:Y:S02]  /*3d70*/  CS2R R6, SRZ ;  /* 0x0000000000067805 */ /* 0x001fe4000001ff00 */
[----:B------:R-:W-:Y:S01]  /*3d80*/  CS2R R34, SRZ ;  /* 0x0000000000227805 */ /* 0x000fe2000001ff00 */
[----:B------:R-:W-:Y:S06]  /*3d90*/  BRA `(.L_x_22713) ;  /* 0x0000002000607947 */ /* 0x000fec0003800000 */
.L_x_22712:
[----:B------:R-:W4:Y:S01]  /*3da0*/  S2UR UR7, SR_CgaCtaId ;  /* 0x00000000000779c3 */ /* 0x000f220000008800 */
[----:B------:R-:W-:Y:S01]  /*3db0*/  SHF.R.S32.HI R3, RZ, 0x1f, R4 ;  /* 0x0000001fff037819 */ /* 0x000fe20000011404 */
[----:B------:R-:W-:Y:S01]  /*3dc0*/  UMOV UR6, 0x400 ;  /* 0x0000040000067882 */ /* 0x000fe20000000000 */
[----:B------:R-:W-:Y:S01]  /*3dd0*/  IMAD.U32 R31, RZ, RZ, UR8 ;  /* 0x00000008ff1f7e24 */ /* 0x000fe2000f8e00ff */
[----:B------:R-:W-:Y:S01]  /*3de0*/  UIADD3 UR6, UR6, 0xc0, URZ ;  /* 0x000000c006067890 */ /* 0x000fe2000fffe03f */
[----:B------:R-:W-:Y:S01]  /*3df0*/  LEA.HI R3, R3, R4, RZ, 0x2 ;  /* 0x0000000403037211 */ /* 0x000fe200078f10ff */
[----:B------:R-:W-:Y:S01]  /*3e00*/  ULDC.64 UR18, c[0x0][0x248] ;  /* 0x0000920000127ab9 */ /* 0x000fe20000000a00 */
[----:B0-2---:R-:W-:Y:S01]  /*3e10*/  IADD3 R7, P0, R47, UR5, RZ ;  /* 0x000000052f077c10 */ /* 0x005fe2000ff1e0ff */
[----:B---3--:R-:W0:Y:S01]  /*3e20*/  LDC R10, c[0x0][0x26c] ;  /* 0x00009b00ff0a7b82 */ /* 0x008e220000000800 */
[C---:B-1----:R-:W-:Y:S01]  /*3e30*/  LOP3.LUT R5, R3.reuse, 0xfffffffc, RZ, 0xc0, !PT ;  /* 0xfffffffc03057812 */ /* 0x042fe200078ec0ff */
[----:B------:R-:W-:Y:S01]  /*3e40*/  IMAD.SHL.U32 R3, R3, 0x8, RZ ;  /* 0x0000000803037824 */ /* 0x000fe200078e00ff */
[----:B------:R-:W-:Y:S01]  /*3e50*/  ULDC UR9, c[0x0][0x270] ;  /* 0x00009c0000097ab9 */ /* 0x000fe20000000800 */
[----:B------:R-:W-:Y:S01]  /*3e60*/  IMAD.U32 R9, RZ, RZ, UR17 ;  /* 0x00000011ff097e24 */ /* 0x000fe2000f8e00ff */
[----:B------:R-:W-:Y:S01]  /*3e70*/  IADD3 R5, R4, -R5, RZ ;  /* 0x8000000504057210 */ /* 0x000fe20007ffe0ff */
[----:B------:R-:W-:Y:S01]  /*3e80*/  IMAD R50, R0, UR9, RZ ;  /* 0x0000000900327c24 */ /* 0x000fe2000f8e02ff */
[----:B------:R-:W-:Y:S01]  /*3e90*/  LOP3.LUT R6, R3, 0xffffffe0, RZ, 0xc0, !PT ;  /* 0xffffffe003067812 */ /* 0x000fe200078ec0ff */
[----:B------:R-:W-:Y:S01]  /*3ea0*/  IMAD.MOV.U32 R30, RZ, RZ, RZ ;  /* 0x000000ffff1e7224 */ /* 0x000fe200078e00ff */
[----:B------:R-:W-:-:S02]  /*3eb0*/  SHF.L.U32 R33, R5, 0x3, RZ ;  /* 0x0000000305217819 */ /* 0x000fc400000006ff */
[----:B------:R-:W-:Y:S02]  /*3ec0*/  CS2R R28, SRZ ;  /* 0x00000000001c7805 */ /* 0x000fe4000001ff00 */
[C---:B------:R-:W-:Y:S01]  /*3ed0*/  LEA R36, R2.reuse, R5, 0x2 ;  /* 0x0000000502247211 */ /* 0x040fe200078e10ff */
[----:B------:R-:W-:Y:S01]  /*3ee0*/  IMAD.MOV.U32 R5, RZ, RZ, RZ ;  /* 0x000000ffff057224 */ /* 0x000fe200078e00ff */
[----:B------:R-:W-:Y:S01]  /*3ef0*/  LEA.HI.X.SX32 R8, R47, UR16, 0x1, P0 ;  /* 0x000000102f087c11 */ /* 0x000fe200080f0eff */
[C---:B------:R-:W-:Y:S01]  /*3f00*/  IMAD R32, R2.reuse, 0x20, R33 ;  /* 0x0000002002207824 */ /* 0x040fe200078e0221 */
[----:B------:R-:W-:Y:S01]  /*3f10*/  MOV R12, UR13 ;  /* 0x0000000d000c7c02 */ /* 0x000fe20008000f00 */
[----:B----4-:R-:W-:Y:S01]  /*3f20*/  ULEA UR6, UR7, UR6, 0x18 ;  /* 0x0000000607067291 */ /* 0x010fe2000f8ec03f */
[----:B------:R-:W-:Y:S02]  /*3f30*/  IADD3 R31, -R2, -0x1, R31 ;  /* 0xffffffff021f7810 */ /* 0x000fe40007ffe11f */
[----:B------:R-:W-:-:S02]  /*3f40*/  CS2R R34, SRZ ;  /* 0x0000000000227805 */ /* 0x000fc4000001ff00 */
[----:B------:R-:W-:Y:S02]  /*3f50*/  LEA R4, P0, R7, UR18, 0x2 ;  /* 0x0000001207047c11 */ /* 0x000fe4000f8010ff */
[----:B------:R-:W-:Y:S01]  /*3f60*/  IADD3 R33, R33, R6, RZ ;  /* 0x0000000621217210 */ /* 0x000fe20007ffe0ff */
[----:B------:R-:W-:Y:S01]  /*3f70*/  IMAD R31, R12, -0x10, R31 ;  /* 0xfffffff00c1f7824 */ /* 0x000fe200078e021f */
[----:B------:R-:W-:Y:S02]  /*3f80*/  LEA R36, R36, UR6, 0x5 ;  /* 0x0000000624247c11 */ /* 0x000fe4000f8e28ff */
[----:B------:R-:W-:Y:S02]  /*3f90*/  LEA.HI.X R3, R7, UR19, R8, 0x2, P0 ;  /* 0x0000001307037c11 */ /* 0x000fe400080f1408 */
[----:B------:R-:W-:Y:S02]  /*3fa0*/  CS2R R6, SRZ ;  /* 0x0000000000067805 */ /* 0x000fe4000001ff00 */
[----:B------:R-:W-:-:S02]  /*3fb0*/  IADD3 R32, R32, 0x7, R9 ;  /* 0x0000000720207810 */ /* 0x000fc40007ffe009 */
        /* <DEDUP_REMOVED lines=12> */
.L_x_22734:
[----:B------:R-:W-:Y:S01]  /*4080*/  MOV R21, R3 ;  /* 0x0000000300157202 */ /* 0x000fe20000000f00 */
[----:B------:R-:W-:Y:S01]  /*4090*/  IMAD.MOV.U32 R20, RZ, RZ, R4 ;  /* 0x000000ffff147224 */ /* 0x000fe200078e0004 */
[----:B0-----:R-:W0:Y:S01]  /*40a0*/  LDC.64 R10, c[0x0][0x238] ;  /* 0x00008e00ff0a7b82 */ /* 0x001e220000000a00 */
[----:B------:R-:W1:Y:S04]  /*40b0*/  LDS.128 R16, [R36+-0x10] ;  /* 0xfffff00024107984 */ /* 0x000e680000000c00 */
[----:B------:R-:W2:Y:S04]  /*40c0*/  LDG.E.CONSTANT R21, desc[UR10][R20.64] ;  /* 0x0000000a14157981 */ /* 0x000ea8000c1e9900 */
[----:B------:R-:W3:Y:S01]  /*40d0*/  LDS.128 R12, [R36] ;  /* 0x00000000240c7984 */ /* 0x000ee20000000c00 */
[----:B------:R-:W-:Y:S01]  /*40e0*/  BSSY B1, `(.L_x_22714) ;  /* 0x0000030000017945 */ /* 0x000fe20003800000 */
[----:B-1----:R-:W-:-:S02]  /*40f0*/  F2FP.F16.F32.PACK_AB R46, R19, R18 ;  /* 0x00000012132e723e */ /* 0x002fc400000000ff */
[----:B------:R-:W-:Y:S02]  /*4100*/  F2FP.F16.F32.PACK_AB R45, R17, R16 ;  /* 0x00000010112d723e */ /* 0x000fe400000000ff */
[----:B---3--:R-:W-:Y:S02]  /*4110*/  F2FP.F16.F32.PACK_AB R49, R13, R12 ;  /* 0x0000000c0d31723e */ /* 0x008fe400000000ff */
        /* <DEDUP_REMOVED lines=9> */
[----:B------:R-:W-:Y:S02]  /*41b0*/  ISETP.NE.AND P0, PT, R31, RZ, PT ;  /* 0x000000ff1f00720c */ /* 0x000fe40003f05270 */
[----:B------:R-:W-:-:S05]  /*41c0*/  LEA.HI.X R53, R22, R11, R20, 0x1, P2 ;  /* 0x0000000b16357211 */ /* 0x000fca00010f0c14 */
[----:B-----5:R0:W5:Y:S06]  /*41d0*/  LDG.E.128.CONSTANT R20, desc[UR10][R52.64] ;  /* 0x0000000a34147981 */ /* 0x02016c000c1e9d00 */
[----:B------:R-:W-:Y:S05]  /*41e0*/  @P0 BRA `(.L_x_22715) ;  /* 0x00000000007c0947 */ /* 0x000fea0003800000 */
        /* <DEDUP_REMOVED lines=22> */
[----:B------:R-:W-:Y:S02]  /*4350*/  ISETP.GE.AND P6, PT, R32, UR14, PT ;  /* 0x0000000e20007c0c */ /* 0x000fe4000bfc6270 */
[----:B------:R-:W-:Y:S02]  /*4360*/  PRMT R22, R22, 0x7632, R22 ;  /* 0x0000763216167816 */ /* 0x000fe40000000016 */
[----:B------:R-:W-:Y:S02]  /*4370*/  SEL R13, R13, RZ, !P6 ;  /* 0x000000ff0d0d7207 */ /* 0x000fe40007000000 */
[----:B------:R-:W-:Y:S02]  /*4380*/  SEL R17, R20, RZ, !P4 ;  /* 0x000000ff14117207 */ /* 0x000fe40006000000 */
[----:B------:R-:W-:Y:S02]  /*4390*/  SEL R19, R22, RZ, !P3 ;  /* 0x000000ff16137207 */ /* 0x000fe40005800000 */
[----:B------:R-:W-:-:S02]  /*43a0*/  SEL R16, R16, RZ, !P2 ;  /* 0x000000ff10107207 */ /* 0x000fc40005000000 */
[----:B------:R-:W-:Y:S02]  /*43b0*/  PRMT R22, R12, 0x5410, R19 ;  /* 0x000054100c167816 */ /* 0x000fe40000000013 */
[----:B------:R-:W-:Y:S02]  /*43c0*/  PRMT R23, R48, 0x5410, R13 ;  /* 0x0000541030177816 */ /* 0x000fe4000000000d */
[----:B------:R-:W-:-:S07]  /*43d0*/  PRMT R20, R17, 0x5410, R16 ;  /* 0x0000541011147816 */ /* 0x000fce0000000010 */
.L_x_22715:
[----:B------:R-:W-:Y:S05]  /*43e0*/  BSYNC B1 ;  /* 0x0000000000017941 */ /* 0x000fea0003800000 */
.L_x_22714:
[----:B------:R-:W-:Y:S01]  /*43f0*/  LEA R12, P2, R18, R10, 0x1 ;  /* 0x0000000a120c7211 */ /* 0x000fe200078408ff */
[----:B-----5:R-:W-:Y:S01]  /*4400*/  HMUL2 R21, R46, R21 ;  /* 0x000000152e157232 */ /* 0x020fe20000000000 */
[----:B------:R-:W-:Y:S02]  /*4410*/  LEA.HI.X.SX32 R13, R44, R24, 0x1, P1 ;  /* 0x000000182c0d7211 */ /* 0x000fe400008f0eff */
[----:B------:R-:W-:Y:S02]  /*4420*/  F2FP.F16.F32.PACK_AB R48, R15, R14 ;  /* 0x0000000e0f30723e */ /* 0x000fe400000000ff */
[----:B------:R-:W-:Y:S01]  /*4430*/  LEA.HI.X R13, R18, R11, R13, 0x1, P2 ;  /* 0x0000000b120d7211 */ /* 0x000fe200010f0c0d */
[----:B------:R-:W-:Y:S01]  /*4440*/  HFMA2.MMA R21, R45, R20, R21 ;  /* 0x000000142d157235 */ /* 0x000fe20000000015 */
[----:B------:R1:W5:Y:S01]  /*4450*/  LDG.E.128.CONSTANT R16, desc[UR10][R52.64+0x200] ;  /* 0x0002000a34107981 */ /* 0x000362000c1e9d00 */
[----:B------:R-:W-:Y:S08]  /*4460*/  BSSY B1, `(.L_x_22716) ;  /* 0x0000022000017945 */ /* 0x000ff00003800000 */
[----:B------:R-:W-:Y:S01]  /*4470*/  HFMA2 R22, R49, R22, R21 ;  /* 0x0000001631167231 */ /* 0x000fe20000000015 */
[----:B-1----:R-:W-:Y:S06]  /*4480*/  @P0 BRA `(.L_x_22717) ;  /* 0x00000000007c0947 */ /* 0x002fec0003800000 */
        /* <DEDUP_REMOVED lines=12> */
[----:B------:R-:W-:Y:S01]  /*4550*/  VIADD R14, R32, 0xfffffffd ;  /* 0xfffffffd200e7836 */ /* 0x000fe20000000000 */
[----:B------:R-:W-:Y:S02]  /*4560*/  PRMT R20, R18, 0x7632, R20 ;  /* 0x0000763212147816 */ /* 0x000fe40000000014 */
[----:B------:R-:W-:Y:S01]  /*4570*/  ISETP.GE.AND P5, PT, R15, UR14, PT ;  /* 0x0000000e0f007c0c */ /* 0x000fe2000bfa6270 */
[----:B------:R-:W-:Y:S01]  /*4580*/  VIADD R15, R32, 0xfffffff9 ;  /* 0xfffffff9200f7836 */ /* 0x000fe20000000000 */
[----:B------:R-:W-:-:S02]  /*4590*/  ISETP.GE.AND P3, PT, R14, UR14, PT ;  /* 0x0000000e0e007c0c */ /* 0x000fc4000bf66270 */
[----:B------:R-:W-:Y:S02]  /*45a0*/  IADD3 R14, R32, -0x6, RZ ;  /* 0xfffffffa200e7810 */ /* 0x000fe40007ffe0ff */
        /* <DEDUP_REMOVED lines=12> */
[----:B------:R-:W-:-:S07]  /*4670*/  PRMT R16, R16, 0x5410, R15 ;  /* 0x0000541010107816 */ /* 0x000fce000000000f */
.L_x_22717:
[----:B------:R-:W-:Y:S05]  /*4680*/  BSYNC B1 ;  /* 0x0000000000017941 */ /* 0x000fea0003800000 */
.L_x_22716:
[----:B------:R-:W5:Y:S01]  /*4690*/  LDG.E.128.CONSTANT R12, desc[UR10][R12.64] ;  /* 0x0000000a0c0c7981 */ /* 0x000f62000c1e9d00 */
[----:B------:R-:W-:Y:S01]  /*46a0*/  BSSY B1, `(.L_x_22718) ;  /* 0x0000022000017945 */ /* 0x000fe20003800000 */
[----:B-----5:R-:W-:-:S03]  /*46b0*/  HMUL2 R17, R46, R17 ;  /* 0x000000112e117232 */ /* 0x020fc60000000000 */
[----:B------:R-:W-:Y:S05]  /*46c0*/  @P0 BRA `(.L_x_22719) ;  /* 0x00000000007c0947 */ /* 0x000fea0003800000 */
[C---:B------:R-:W-:Y:S02]  /*46d0*/  IADD3 R20, R32.reuse, -0x5, RZ ;  /* 0xfffffffb20147810 */ /* 0x040fe40007ffe0ff */
[----:B------:R-:W-:Y:S02]  /*46e0*/  ISETP.GE.AND P3, PT, R32, UR14, PT ;  /* 0x0000000e20007c0c */ /* 0x000fe4000bf66270 */
        /* <DEDUP_REMOVED lines=29> */
.L_x_22719:
[----:B------:R-:W-:Y:S05]  /*48c0*/  BSYNC B1 ;  /* 0x0000000000017941 */ /* 0x000fea0003800000 */
.L_x_22718:
[----:B------:R-:W-:Y:S02]  /*48d0*/  HFMA2.MMA R13, R46, R13, -RZ ;  /* 0x0000000d2e0d7235 */ /* 0x000fe400001000ff */
[----:B------:R-:W-:-:S08]  /*48e0*/  HFMA2.MMA R17, R45, R16, R17 ;  /* 0x000000102d117235 */ /* 0x000fd00000000011 */
[----:B------:R-:W-:Y:S01]  /*48f0*/  HFMA2 R13, R45, R12, R13 ;  /* 0x0000000c2d0d7231 */ /* 0x000fe2000000000d */
[C---:B------:R-:W-:Y:S01]  /*4900*/  IADD3 R12, P1, R43.reuse, R26, RZ ;  /* 0x0000001a2b0c7210 */ /* 0x040fe20007f3e0ff */
[----:B------:R-:W-:Y:S01]  /*4910*/  BSSY B1, `(.L_x_22720) ;  /* 0x0000028000017945 */ /* 0x000fe20003800000 */
[----:B------:R-:W-:Y:S02]  /*4920*/  HFMA2 R18, R49, R18, R17 ;  /* 0x0000001231127231 */ /* 0x000fe40000000011 */
[----:B------:R-:W-:Y:S02]  /*4930*/  LEA R20, P2, R12, R10, 0x1 ;  /* 0x0000000a0c147211 */ /* 0x000fe400078408ff */
[----:B------:R-:W-:-:S04]  /*4940*/  LEA.HI.X.SX32 R16, R43, R24, 0x1, P1 ;  /* 0x000000182b107211 */ /* 0x000fc800008f0eff */
[----:B------:R-:W-:Y:S01]  /*4950*/  LEA.HI.X R21, R12, R11, R16, 0x1, P2 ;  /* 0x0000000b0c157211 */ /* 0x000fe200010f0c10 */
[----:B------:R-:W-:Y:S02]  /*4960*/  HFMA2.MMA R12, R48, R23, R22 ;  /* 0x00000017300c7235 */ /* 0x000fe40000000016 */
[----:B------:R-:W-:-:S03]  /*4970*/  HFMA2.MMA R16, R49, R14, R13 ;  /* 0x0000000e31107235 */ /* 0x000fc6000000000d */
[----:B------:R-:W5:Y:S01]  /*4980*/  LDG.E.128.CONSTANT R20, desc[UR10][R20.64] ;  /* 0x0000000a14147981 */ /* 0x000f62000c1e9d00 */
[----:B------:R-:W-:Y:S07]  /*4990*/  @P0 BRA `(.L_x_22721) ;  /* 0x00000000007c0947 */ /* 0x000fee0003800000 */
[----:B------:R-:W-:Y:S01]  /*49a0*/  VIADD R13, R32, 0xfffffffb ;  /* 0xfffffffb200d7836 */ /* 0x000fe20000000000 */
[----:B-----5:R-:W-:-:S04]  /*49b0*/  PRMT R17, R22, 0x7632, R17 ;  /* 0x0000763216117816 */ /* 0x020fc80000000011 */
[----:B------:R-:W-:Y:S02]  /*49c0*/  ISETP.GE.AND P1, PT, R13, UR14, PT ;  /* 0x0000000e0d007c0c */ /* 0x000fe4000bf26270 */
[C---:B------:R-:W-:Y:S02]  /*49d0*/  IADD3 R13, R32.reuse, -0x4, RZ ;  /* 0xfffffffc200d7810 */ /* 0x040fe40007ffe0ff */
[----:B------:R-:W-:Y:S02]  /*49e0*/  SEL R14, R21, RZ, !P1 ;  /* 0x000000ff150e7207 */ /* 0x000fe40004800000 */
[----:B------:R-:W-:Y:S01]  /*49f0*/  ISETP.GE.AND P2, PT, R13, UR14, PT ;  /* 0x0000000e0d007c0c */ /* 0x000fe2000bf46270 */
[----:B------:R-:W-:-:S05]  /*4a00*/  VIADD R13, R32, 0xfffffffd ;  /* 0xfffffffd200d7836 */ /* 0x000fca0000000000 */
[----:B------:R-:W-:Y:S02]  /*4a10*/  ISETP.GE.AND P3, PT, R13, UR14, PT ;  /* 0x0000000e0d007c0c */ /* 0x000fe4000bf66270 */
[----:B------:R-:W-:Y:S02]  /*4a20*/  IADD3 R13, R32, -0x2, RZ ;  /* 0xfffffffe200d7810 */ /* 0x000fe40007ffe0ff */
[----:B------:R-:W-:Y:S02]  /*4a30*/  SEL R22, R22, RZ, !P3 ;  /* 0x000000ff16167207 */ /* 0x000fe40005800000 */
[----:B------:R-:W-:Y:S02]  /*4a40*/  ISETP.GE.AND P4, PT, R13, UR14, PT ;  /* 0x0000000e0d007c0c */ /* 0x000fe4000bf86270 */
[----:B------:R-:W-:Y:S02]  /*4a50*/  PRMT R13, R21, 0x7632, R13 ;  /* 0x00007632150d7816 */ /* 0x000fe4000000000d */
[----:B------:R-:W-:-:S02]  /*4a60*/  SEL R17, R17, RZ, !P4 ;  /* 0x000000ff11117207 */ /* 0x000fc40006000000 */
[----:B------:R-:W-:Y:S02]  /*4a70*/  SEL R13, R13, RZ, !P2 ;  /* 0x000000ff0d0d7207 */ /* 0x000fe40005000000 */
[----:B------:R-:W-:Y:S02]  /*4a80*/  ISETP.GE.AND P4, PT, R32, UR14, PT ;  /* 0x0000000e20007c0c */ /* 0x000fe4000bf86270 */
[----:B------:R-:W-:Y:S01]  /*4a90*/  PRMT R21, R14, 0x5410, R13 ;  /* 0x000054100e157816 */ /* 0x000fe2000000000d */
[----:B------:R-:W-:Y:S01]  /*4aa0*/  VIADD R13, R32, 0xffffffff ;  /* 0xffffffff200d7836 */ /* 0x000fe20000000000 */
[----:B------:R-:W-:-:S04]  /*4ab0*/  PRMT R22, R22, 0x5410, R17 ;  /* 0x0000541016167816 */ /* 0x000fc80000000011 */
[----:B------:R-:W-:Y:S02]  /*4ac0*/  ISETP.GE.AND P3, PT, R13, UR14, PT ;  /* 0x0000000e0d007c0c */ /* 0x000fe4000bf66270 */
[----:B------:R-:W-:-:S04]  /*4ad0*/  IADD3 R13, R32, -0x6, RZ ;  /* 0xfffffffa200d7810 */ /* 0x000fc80007ffe0ff */
[----:B------:R-:W-:Y:S01]  /*4ae0*/  ISETP.GE.AND P2, PT, R13, UR14, PT ;  /* 0x0000000e0d007c0c */ /* 0x000fe2000bf46270 */
[----:B------:R-:W-:-:S05]  /*4af0*/  VIADD R13, R32, 0xfffffff9 ;  /* 0xfffffff9200d7836 */ /* 0x000fca0000000000 */
        /* <DEDUP_REMOVED lines=9> */
.L_x_22721:
[----:B------:R-:W-:Y:S05]  /*4b90*/  BSYNC B1 ;  /* 0x0000000000017941 */ /* 0x000fea0003800000 */
.L_x_22720:
[----:B-----5:R-:W-:Y:S01]  /*4ba0*/  HMUL2 R21, R46, R21 ;  /* 0x000000152e157232 */ /* 0x020fe20000000000 */
[----:B------:R-:W-:Y:S01]  /*4bb0*/  HFMA2.MMA R16, R48, R15, R16 ;  /* 0x0000000f30107235 */ /* 0x000fe20000000010 */
[----:B------:R-:W-:Y:S02]  /*4bc0*/  HFMA2 R19, R48, R19, R18 ;  /* 0x0000001330137231 */ /* 0x000fe40000000012 */
[--C-:B------:R-:W-:Y:S02]  /*4bd0*/  HADD2.F32 R17, -RZ, R12.reuse.H0_H0 ;  /* 0x2000000cff117230 */ /* 0x100fe40000004100 */
[----:B------:R-:W-:Y:S02]  /*4be0*/  HFMA2 R21, R45, R20, R21 ;  /* 0x000000142d157231 */ /* 0x000fe40000000015 */
[----:B------:R-:W-:Y:S01]  /*4bf0*/  HADD2.F32 R18, -RZ, R12.H1_H1 ;  /* 0x3000000cff127230 */ /* 0x000fe20000004100 */
[-C--:B------:R-:W-:Y:S01]  /*4c00*/  IADD3 R15, P6, R42, R26.reuse, RZ ;  /* 0x0000001a2a0f7210 */ /* 0x080fe20007fde0ff */
[----:B------:R-:W-:Y:S01]  /*4c10*/  BSSY B1, `(.L_x_22722) ;  /* 0x0000038000017945 */ /* 0x000fe20003800000 */
[----:B------:R-:W-:Y:S01]  /*4c20*/  IADD3 R14, P1, R41, R26, RZ ;  /* 0x0000001a290e7210 */ /* 0x000fe20007f3e0ff */
[----:B------:R-:W-:Y:S01]  /*4c30*/  HFMA2.MMA R22, R49, R22, R21 ;  /* 0x0000001631167235 */ /* 0x000fe20000000015 */
[----:B------:R-:W-:-:S02]  /*4c40*/  HADD2.F32 R20, -RZ, R16.H0_H0 ;  /* 0x20000010ff147230 */ /* 0x000fc40000004100 */
[----:B------:R-:W-:Y:S01]  /*4c50*/  FADD.FTZ R17, R17, R18 ;  /* 0x0000001211117221 */ /* 0x000fe20000010000 */
[----:B------:R-:W-:Y:S01]  /*4c60*/  HADD2.F32 R21, -RZ, R16.H1_H1 ;  /* 0x30000010ff157230 */ /* 0x000fe20000004100 */
[----:B------:R-:W-:Y:S01]  /*4c70*/  IADD3 R12, P2, R40, R26, RZ ;  /* 0x0000001a280c7210 */ /* 0x000fe20007f5e0ff */
[--C-:B------:R-:W-:Y:S02]  /*4c80*/  HADD2.F32 R18, -RZ, R19.reuse.H0_H0 ;  /* 0x20000013ff127230 */ /* 0x100fe40000004100 */
[----:B------:R-:W-:Y:S01]  /*4c90*/  FADD.FTZ R30, R17, R30 ;  /* 0x0000001e111e7221 */ /* 0x000fe20000010000 */
[----:B------:R-:W-:Y:S02]  /*4ca0*/  HADD2.F32 R19, -RZ, R19.H1_H1 ;  /* 0x30000013ff137230 */ /* 0x000fe40000004100 */
[----:B------:R-:W-:Y:S01]  /*4cb0*/  FADD.FTZ R21, R20, R21 ;  /* 0x0000001514157221 */ /* 0x000fe20000010000 */
[----:B------:R-:W-:Y:S01]  /*4cc0*/  LEA.HI.X.SX32 R20, R42, R24, 0x1, P6 ;  /* 0x000000182a147211 */ /* 0x000fe200030f0eff */
[----:B------:R-:W-:Y:S01]  /*4cd0*/  HFMA2 R22, R48, R23, R22 ;  /* 0x0000001730167231 */ /* 0x000fe20000000016 */
[----:B------:R-:W-:Y:S01]  /*4ce0*/  LEA R16, P6, R15, R10, 0x1 ;  /* 0x0000000a0f107211 */ /* 0x000fe200078c08ff */
[----:B------:R-:W-:Y:S01]  /*4cf0*/  FADD.FTZ R18, R18, R19 ;  /* 0x0000001312127221 */ /* 0x000fe20000010000 */
[-C--:B------:R-:W-:Y:S01]  /*4d00*/  IADD3 R13, P3, R39, R26.reuse, RZ ;  /* 0x0000001a270d7210 */ /* 0x080fe20007f7e0ff */
[----:B------:R-:W-:Y:S01]  /*4d10*/  FADD.FTZ R28, R21, R28 ;  /* 0x0000001c151c7221 */ /* 0x000fe20000010000 */
[----:B------:R-:W-:Y:S01]  /*4d20*/  LEA.HI.X R17, R15, R11, R20, 0x1, P6 ;  /* 0x0000000b0f117211 */ /* 0x000fe200030f0c14 */
[----:B------:R-:W-:Y:S01]  /*4d30*/  FADD.FTZ R29, R18, R29 ;  /* 0x0000001d121d7221 */ /* 0x000fe20000010000 */
[-C--:B------:R-:W-:Y:S01]  /*4d40*/  IADD3 R25, P4, R38, R26.reuse, RZ ;  /* 0x0000001a26197210 */ /* 0x080fe20007f9e0ff */
[--C-:B------:R-:W-:Y:S01]  /*4d50*/  HADD2.F32 R15, -RZ, R22.reuse.H0_H0 ;  /* 0x20000016ff0f7230 */ /* 0x100fe20000004100 */
[----:B------:R-:W-:Y:S01]  /*4d60*/  IADD3 R26, P5, R37, R26, RZ ;  /* 0x0000001a251a7210 */ /* 0x000fe20007fbe0ff */
[----:B------:R-:W-:Y:S01]  /*4d70*/  HADD2.F32 R20, -RZ, R22.H1_H1 ;  /* 0x30000016ff147230 */ /* 0x000fe20000004100 */
[----:B------:R-:W5:Y:S01]  /*4d80*/  LDG.E.128.CONSTANT R16, desc[UR10][R16.64] ;  /* 0x0000000a10107981 */ /* 0x000f62000c1e9d00 */
[----:B------:R-:W-:Y:S10]  /*4d90*/  @P0 BRA `(.L_x_22723) ;  /* 0x00000000007c0947 */ /* 0x000ff40003800000 */
[C---:B------:R-:W-:Y:S01]  /*4da0*/  IADD3 R21, R32.reuse, -0x5, RZ ;  /* 0xfffffffb20157810 */ /* 0x040fe20007ffe0ff */
[----:B------:R-:W-:Y:S01]  /*4db0*/  VIADD R22, R32, 0xfffffffc ;  /* 0xfffffffc20167836 */ /* 0x000fe20000000000 */
[----:B0----5:R-:W-:Y:S02]  /*4dc0*/  PRMT R52, R17, 0x7632, R52 ;  /* 0x0000763211347816 */ /* 0x021fe40000000034 */
[----:B------:R-:W-:-:S04]  /*4dd0*/  ISETP.GE.AND P6, PT, R21, UR14, PT ;  /* 0x0000000e15007c0c */ /* 0x000fc8000bfc6270 */
[----:B------:R-:W-:Y:S02]  /*4de0*/  SEL R21, R17, RZ, !P6 ;  /* 0x000000ff11157207 */ /* 0x000fe40007000000 */
[----:B------:R-:W-:Y:S02]  /*4df0*/  ISETP.GE.AND P6, PT, R22, UR14, PT ;  /* 0x0000000e16007c0c */ /* 0x000fe4000bfc6270 */
[----:B------:R-:W-:Y:S02]  /*4e00*/  IADD3 R17, R32, -0x3, RZ ;  /* 0xfffffffd20117810 */ /* 0x000fe40007ffe0ff */
[----:B------:R-:W-:Y:S02]  /*4e10*/  SEL R52, R52, RZ, !P6 ;  /* 0x000000ff34347207 */ /* 0x000fe40007000000 */
[----:B------:R-:W-:Y:S01]  /*4e20*/  ISETP.GE.AND P6, PT, R17, UR14, PT ;  /* 0x0000000e11007c0c */ /* 0x000fe2000bfc6270 */
[----:B------:R-:W-:-:S03]  /*4e30*/  VIADD R17, R32, 0xfffffffe ;  /* 0xfffffffe20117836 */ /* 0x000fc60000000000 */
[C---:B------:R-:W-:Y:S02]  /*4e40*/  SEL R22, R18.reuse, RZ, !P6 ;  /* 0x000000ff12167207 */ /* 0x040fe40007000000 */
[----:B------:R-:W-:Y:S02]  /*4e50*/  ISETP.GE.AND P6, PT, R17, UR14, PT ;  /* 0x0000000e11007c0c */ /* 0x000fe4000bfc6270 */
[----:B------:R-:W-:Y:S02]  /*4e60*/  PRMT R18, R18, 0x7632, R18 ;  /* 0x0000763212127816 */ /* 0x000fe40000000012 */
[----:B------:R-:W-:Y:S02]  /*4e70*/  IADD3 R17, R32, -0x1, RZ ;  /* 0xffffffff20117810 */ /* 0x000fe40007ffe0ff */
[----:B------:R-:W-:Y:S02]  /*4e80*/  SEL R23, R18, RZ, !P6 ;  /* 0x000000ff12177207 */ /* 0x000fe40007000000 */
[----:B------:R-:W-:-:S02]  /*4e90*/  ISETP.GE.AND P6, PT, R17, UR14, PT ;  /* 0x0000000e11007c0c */ /* 0x000fc4000bfc6270 */
[----:B------:R-:W-:Y:S02]  /*4ea0*/  PRMT R17, R21, 0x5410, R52 ;  /* 0x0000541015117816 */ /* 0x000fe40000000034 */
[C---:B------:R-:W-:Y:S02]  /*4eb0*/  PRMT R21, R19.reuse, 0x7632, R21 ;  /* 0x0000763213157816 */ /* 0x040fe40000000015 */
[----:B------:R-:W-:Y:S01]  /*4ec0*/  PRMT R18, R22, 0x5410, R23 ;  /* 0x0000541016127816 */ /* 0x000fe20000000017 */
[C---:B------:R-:W-:Y:S01]  /*4ed0*/  VIADD R23, R32.reuse, 0xfffffffa ;  /* 0xfffffffa20177836 */ /* 0x040fe20000000000 */
[----:B------:R-:W-:Y:S02]  /*4ee0*/  SEL R19, R19, RZ, !P6 ;  /* 0x000000ff13137207 */ /* 0x000fe40007000000 */
[----:B------:R-:W-:-:S04]  /*4ef0*/  ISETP.GE.AND P6, PT, R32, UR14, PT ;  /* 0x0000000e20007c0c */ /* 0x000fc8000bfc6270 */
[----:B------:R-:W-:Y:S02]  /*4f00*/  SEL R22, R21, RZ, !P6 ;  /* 0x000000ff15167207 */ /* 0x000fe40007000000 */
[----:B------:R-:W-:Y:S02]  /*4f10*/  ISETP.GE.AND P6, PT, R23, UR14, PT ;  /* 0x0000000e17007c0c */ /* 0x000fe4000bfc6270 */
[----:B------:R-:W-:Y:S02]  /*4f20*/  PRMT R21, R16, 0x7632, R21 ;  /* 0x0000763210157816 */ /* 0x000fe40000000015 */
[----:B------:R-:W-:Y:S02]  /*4f30*/  IADD3 R23, R32, -0x7, RZ ;  /* 0xfffffff920177810 */ /* 0x000fe40007ffe0ff */
[----:B------:R-:W-:Y:S02]  /*4f40*/  SEL R21, R21, RZ, !P6 ;  /* 0x000000ff15157207 */ /* 0x000fe40007000000 */
[----:B------:R-:W-:-:S02]  /*4f50*/  ISETP.GE.AND P6, PT, R23, UR14, PT ;  /* 0x0000000e17007c0c */ /* 0x000fc4000bfc6270 */
[----:B------:R-:W-:Y:S02]  /*4f60*/  PRMT R19, R19, 0x5410, R22 ;  /* 0x0000541013137816 */ /* 0x000fe40000000016 */
[----:B------:R-:W-:-:S04]  /*4f70*/  SEL R16, R16, RZ, !P6 ;  /* 0x000000ff10107207 */ /* 0x000fc80007000000 */
[----:B------:R-:W-:-:S07]  /*4f80*/  PRMT R16, R16, 0x5410, R21 ;  /* 0x0000541010107816 */ /* 0x000fce0000000015 */
.L_x_22723:
[----:B------:R-:W-:Y:S05]  /*4f90*/  BSYNC B1 ;  /* 0x0000000000017941 */ /* 0x000fea0003800000 */
.L_x_22722:
[----:B------:R-:W-:Y:S01]  /*4fa0*/  FADD.FTZ R22, R15, R20 ;  /* 0x000000140f167221 */ /* 0x000fe20000010000 */
[----:B------:R-:W-:Y:S01]  /*4fb0*/  LEA R20, P6, R14, R10, 0x1 ;  /* 0x0000000a0e147211 */ /* 0x000fe200078c08ff */
[----:B-----5:R-:W-:Y:S01]  /*4fc0*/  HMUL2 R17, R46, R17 ;  /* 0x000000112e117232 */ /* 0x020fe20000000000 */
[----:B------:R-:W-:Y:S01]  /*4fd0*/  LEA.HI.X.SX32 R15, R41, R24, 0x1, P1 ;  /* 0x00000018290f7211 */ /* 0x000fe200008f0eff */
[----:B------:R-:W-:-:S03]  /*4fe0*/  FADD.FTZ R9, R22, R9 ;  /* 0x0000000916097221 */ /* 0x000fc60000010000 */
[-C--:B------:R-:W-:Y:S01]  /*4ff0*/  LEA.HI.X R21, R14, R11.reuse, R15, 0x1, P6 ;  /* 0x0000000b0e157211 */ /* 0x080fe200030f0c0f */
[----:B------:R-:W-:Y:S01]  /*5000*/  HFMA2.MMA R17, R45, R16, R17 ;  /* 0x000000102d117235 */ /* 0x000fe20000000011 */
[-C--:B------:R-:W-:Y:S01]  /*5010*/  LEA R16, P1, R12, R10.reuse, 0x1 ;  /* 0x0000000a0c107211 */ /* 0x080fe200078208ff */
[----:B------:R-:W-:Y:S01]  /*5020*/  BSSY B1, `(.L_x_22724) ;  /* 0x0000028000017945 */ /* 0x000fe20003800000 */
[----:B0-----:R-:W-:Y:S02]  /*5030*/  LEA R52, P6, R13, R10, 0x1 ;  /* 0x0000000a0d347211 */ /* 0x001fe400078c08ff */
[----:B------:R-:W5:Y:S01]  /*5040*/  LDG.E.128.CONSTANT R20, desc[UR10][R20.64] ;  /* 0x0000000a14147981 */ /* 0x000f62000c1e9d00 */
[-C--:B------:R-:W-:Y:S02]  /*5050*/  LEA.HI.X.SX32 R15, R40, R24.reuse, 0x1, P2 ;  /* 0x00000018280f7211 */ /* 0x080fe400010f0eff */
[----:B------:R-:W-:Y:S02]  /*5060*/  LEA.HI.X.SX32 R14, R39, R24, 0x1, P3 ;  /* 0x00000018270e7211 */ /* 0x000fe400018f0eff */
[----:B------:R-:W-:Y:S01]  /*5070*/  HFMA2 R18, R49, R18, R17 ;  /* 0x0000001231127231 */ /* 0x000fe20000000011 */
[----:B------:R-:W-:-:S02]  /*5080*/  LEA.HI.X R17, R12, R11, R15, 0x1, P1 ;  /* 0x0000000b0c117211 */ /* 0x000fc400008f0c0f */
        /* <DEDUP_REMOVED lines=33> */
.L_x_22725:
[----:B------:R-:W-:Y:S05]  /*52a0*/  BSYNC B1 ;  /* 0x0000000000017941 */ /* 0x000fea0003800000 */
.L_x_22724:
[----:B------:R-:W-:Y:S02]  /*52b0*/  LEA R12, P1, R26, R10, 0x1 ;  /* 0x0000000a1a0c7211 */ /* 0x000fe400078208ff */
[----:B------:R-:W-:-:S04]  /*52c0*/  LEA.HI.X.SX32 R13, R37, R24, 0x1, P5 ;  /* 0x00000018250d7211 */ /* 0x000fc800028f0eff */
[-C--:B------:R-:W-:Y:S02]  /*52d0*/  LEA.HI.X R13, R26, R11.reuse, R13, 0x1, P1 ;  /* 0x0000000b1a0d7211 */ /* 0x080fe400008f0c0d */
[C---:B------:R-:W-:Y:S01]  /*52e0*/  LEA R26, P1, R25.reuse, R10, 0x1 ;  /* 0x0000000a191a7211 */ /* 0x040fe200078208ff */
[----:B------:R-:W-:Y:S02]  /*52f0*/  HFMA2 R10, R48, R19, R18 ;  /* 0x00000013300a7231 */ /* 0x000fe40000000012 */
[----:B------:R-:W5:Y:S04]  /*5300*/  LDG.E.128.CONSTANT R16, desc[UR10][R16.64] ;  /* 0x0000000a10107981 */ /* 0x000f68000c1e9d00 */
[----:B------:R-:W5:Y:S02]  /*5310*/  LDG.E.128.CONSTANT R12, desc[UR10][R12.64] ;  /* 0x0000000a0c0c7981 */ /* 0x000f64000c1e9d00 */
[----:B-----5:R-:W-:Y:S01]  /*5320*/  HMUL2 R21, R46, R21 ;  /* 0x000000152e157232 */ /* 0x020fe20000000000 */
[----:B------:R-:W-:Y:S01]  /*5330*/  LEA.HI.X.SX32 R24, R38, R24, 0x1, P4 ;  /* 0x0000001826187211 */ /* 0x000fe200020f0eff */
[----:B------:R-:W-:Y:S03]  /*5340*/  BSSY B1, `(.L_x_22726) ;  /* 0x0000024000017945 */ /* 0x000fe60003800000 */
[----:B------:R-:W-:Y:S01]  /*5350*/  LEA.HI.X R27, R25, R11, R24, 0x1, P1 ;  /* 0x0000000b191b7211 */ /* 0x000fe200008f0c18 */
[----:B------:R-:W-:-:S08]  /*5360*/  HFMA2.MMA R20, R45, R20, R21 ;  /* 0x000000142d147235 */ /* 0x000fd00000000015 */
[----:B------:R-:W-:Y:S01]  /*5370*/  HFMA2.MMA R24, R49, R22, R20 ;  /* 0x0000001631187235 */ /* 0x000fe20000000014 */
[----:B------:R-:W-:Y:S10]  /*5380*/  @P0 BRA `(.L_x_22727) ;  /* 0x00000000007c0947 */ /* 0x000ff40003800000 */
        /* <DEDUP_REMOVED lines=31> */
.L_x_22727:
[----:B------:R-:W-:Y:S05]  /*5580*/  BSYNC B1 ;  /* 0x0000000000017941 */ /* 0x000fea0003800000 */
.L_x_22726:
[----:B------:R-:W-:Y:S02]  /*5590*/  HFMA2 R11, R48, R23, R24 ;  /* 0x00000017300b7231 */ /* 0x000fe40000000018 */
[----:B------:R0:W5:Y:S01]  /*55a0*/  LDG.E.128.CONSTANT R20, desc[UR10][R52.64] ;  /* 0x0000000a34147981 */ /* 0x000162000c1e9d00 */
[----:B------:R-:W-:Y:S01]  /*55b0*/  HMUL2 R17, R46, R17 ;  /* 0x000000112e117232 */ /* 0x000fe20000000000 */
[----:B------:R-:W-:Y:S05]  /*55c0*/  BSSY B1, `(.L_x_22728) ;  /* 0x0000022000017945 */ /* 0x000fea0003800000 */
[----:B------:R-:W-:Y:S01]  /*55d0*/  HFMA2.MMA R16, R45, R16, R17 ;  /* 0x000000102d107235 */ /* 0x000fe20000000011 */
[----:B------:R-:W-:Y:S10]  /*55e0*/  @P0 BRA `(.L_x_22729) ;  /* 0x00000000007c0947 */ /* 0x000ff40003800000 */
        /* <DEDUP_REMOVED lines=31> */
.L_x_22729:
[----:B------:R-:W-:Y:S05]  /*57e0*/  BSYNC B1 ;  /* 0x0000000000017941 */ /* 0x000fea0003800000 */
.L_x_22728:
[----:B------:R-:W5:Y:S02]  /*57f0*/  LDG.E.128.CONSTANT R24, desc[UR10][R26.64] ;  /* 0x0000000a1a187981 */ /* 0x000f64000c1e9d00 */
[----:B-----5:R-:W-:Y:S01]  /*5800*/  HMUL2 R21, R46, R21 ;  /* 0x000000152e157232 */ /* 0x020fe20000000000 */
[----:B------:R-:W-:Y:S01]  /*5810*/  BSSY B1, `(.L_x_22730) ;  /* 0x0000026000017945 */ /* 0x000fe20003800000 */
[----:B------:R-:W-:Y:S02]  /*5820*/  HFMA2.MMA R16, R49, R18, R16 ;  /* 0x0000001231107235 */ /* 0x000fe40000000010 */
[----:B------:R-:W-:Y:S02]  /*5830*/  HFMA2 R21, R45, R20, R21 ;  /* 0x000000142d157231 */ /* 0x000fe40000000015 */
[--C-:B------:R-:W-:Y:S02]  /*5840*/  HADD2.F32 R17, -RZ, R10.reuse.H0_H0 ;  /* 0x2000000aff117230 */ /* 0x100fe40000004100 */
[----:B------:R-:W-:-:S02]  /*5850*/  HADD2.F32 R10, -RZ, R10.H1_H1 ;  /* 0x3000000aff0a7230 */ /* 0x000fc40000004100 */
[----:B------:R-:W-:Y:S01]  /*5860*/  HFMA2 R22, R49, R22, R21 ;  /* 0x0000001631167231 */ /* 0x000fe20000000015 */
[----:B------:R-:W-:Y:S06]  /*5870*/  @P0 BRA `(.L_x_22731) ;  /* 0x00000000007c0947 */ /* 0x000fec0003800000 */
[C---:B------:R-:W-:Y:S02]  /*5880*/  IADD3 R18, R32.reuse, -0x5, RZ ;  /* 0xfffffffb20127810 */ /* 0x040fe40007ffe0ff */
[----:B------:R-:W-:Y:S02]  /*5890*/  ISETP.GE.AND P3, PT, R32, UR14, PT ;  /* 0x0000000e20007c0c */ /* 0x000fe4000bf66270 */
[----:B------:R-:W-:Y:S01]  /*58a0*/  ISETP.GE.AND P1, PT, R18, UR14, PT ;  /* 0x0000000e12007c0c */ /* 0x000fe2000bf26270 */
[C---:B------:R-:W-:Y:S01]  /*58b0*/  VIADD R18, R32.reuse, 0xfffffffc ;  /* 0xfffffffc20127836 */ /* 0x040fe20000000000 */
[----:B------:R-:W-:-:S04]  /*58c0*/  IADD3 R20, R32, -0x7, RZ ;  /* 0xfffffff920147810 */ /* 0x000fc80007ffe0ff */
        /* <DEDUP_REMOVED lines=26> */
.L_x_22731:
[----:B------:R-:W-:Y:S05]  /*5a70*/  BSYNC B1 ;  /* 0x0000000000017941 */ /* 0x000fea0003800000 */
.L_x_22730:
[----:B------:R-:W-:Y:S01]  /*5a80*/  HMUL2 R25, R46, R25 ;  /* 0x000000192e197232 */ /* 0x000fe20000000000 */
[----:B------:R-:W-:Y:S01]  /*5a90*/  HFMA2.MMA R16, R48, R19, R16 ;  /* 0x0000001330107235 */ /* 0x000fe20000000010 */
[----:B------:R-:W-:Y:S01]  /*5aa0*/  FADD.FTZ R17, R17, R10 ;  /* 0x0000000a11117221 */ /* 0x000fe20000010000 */
[----:B------:R-:W-:Y:S02]  /*5ab0*/  HFMA2 R22, R48, R23, R22 ;  /* 0x0000001730167231 */ /* 0x000fe40000000016 */
[--C-:B------:R-:W-:Y:S01]  /*5ac0*/  HADD2.F32 R10, -RZ, R11.reuse.H0_H0 ;  /* 0x2000000bff0a7230 */ /* 0x100fe20000004100 */
[----:B------:R-:W-:Y:S01]  /*5ad0*/  BSSY B1, `(.L_x_22732) ;  /* 0x0000034000017945 */ /* 0x000fe20003800000 */
[----:B------:R-:W-:Y:S01]  /*5ae0*/  HFMA2.MMA R25, R45, R24, R25 ;  /* 0x000000182d197235 */ /* 0x000fe20000000019 */
[----:B------:R-:W-:Y:S01]  /*5af0*/  FADD.FTZ R8, R17, R8 ;  /* 0x0000000811087221 */ /* 0x000fe20000010000 */
[----:B------:R-:W-:Y:S02]  /*5b00*/  HADD2.F32 R11, -RZ, R11.H1_H1 ;  /* 0x3000000bff0b7230 */ /* 0x000fe40000004100 */
[----:B------:R-:W-:-:S02]  /*5b10*/  HADD2.F32 R18, -RZ, R22.H0_H0 ;  /* 0x20000016ff127230 */ /* 0x000fc40000004100 */
[--C-:B------:R-:W-:Y:S02]  /*5b20*/  HADD2.F32 R17, -RZ, R16.reuse.H0_H0 ;  /* 0x20000010ff117230 */ /* 0x100fe40000004100 */
[----:B------:R-:W-:Y:S01]  /*5b30*/  FADD.FTZ R10, R10, R11 ;  /* 0x0000000b0a0a7221 */ /* 0x000fe20000010000 */
[----:B------:R-:W-:Y:S02]  /*5b40*/  HADD2.F32 R16, -RZ, R16.H1_H1 ;  /* 0x30000010ff107230 */ /* 0x000fe40000004100 */
[----:B------:R-:W-:Y:S02]  /*5b50*/  HFMA2 R24, R49, R26, R25 ;  /* 0x0000001a31187231 */ /* 0x000fe40000000019 */
[----:B------:R-:W-:Y:S02]  /*5b60*/  HADD2.F32 R19, -RZ, R22.H1_H1 ;  /* 0x30000016ff137230 */ /* 0x000fe40000004100 */
[----:B------:R-:W-:Y:S01]  /*5b70*/  FADD.FTZ R7, R10, R7 ;  /* 0x000000070a077221 */ /* 0x000fe20000010000 */
[----:B------:R-:W-:Y:S01]  /*5b80*/  FADD.FTZ R17, R17, R16 ;  /* 0x0000001011117221 */ /* 0x000fe20000010000 */
[----:B------:R-:W-:Y:S01]  /*5b90*/  HFMA2.MMA R24, R48, R27, R24 ;  /* 0x0000001b30187235 */ /* 0x000fe20000000018 */
[----:B------:R-:W-:-:S02]  /*5ba0*/  FADD.FTZ R18, R18, R19 ;  /* 0x0000001312127221 */ /* 0x000fc40000010000 */
[----:B------:R-:W-:Y:S02]  /*5bb0*/  FADD.FTZ R6, R17, R6 ;  /* 0x0000000611067221 */ /* 0x000fe40000010000 */
[----:B------:R-:W-:-:S05]  /*5bc0*/  FADD.FTZ R5, R18, R5 ;  /* 0x0000000512057221 */ /* 0x000fca0000010000 */
        /* <DEDUP_REMOVED lines=36> */
.L_x_22733:
[----:B------:R-:W-:Y:S05]  /*5e10*/  BSYNC B1 ;  /* 0x0000000000017941 */ /* 0x000fea0003800000 */
.L_x_22732:
[----:B------:R-:W-:Y:S01]  /*5e20*/  HMUL2 R13, R46, R13 ;  /* 0x0000000d2e0d7232 */ /* 0x000fe20000000000 */
[----:B------:R-:W-:Y:S01]  /*5e30*/  IADD3 R4, P0, R4, 0x10, RZ ;  /* 0x0000001004047810 */ /* 0x000fe20007f1e0ff */
[----:B------:R-:W-:Y:S01]  /*5e40*/  VIADD R47, R47, 0x4 ;  /* 0x000000042f2f7836 */ /* 0x000fe20000000000 */
[----:B------:R-:W-:Y:S01]  /*5e50*/  IADD3 R32, R32, 0x80, RZ ;  /* 0x0000008020207810 */ /* 0x000fe20007ffe0ff */
[----:B------:R-:W-:Y:S01]  /*5e60*/  HFMA2 R13, R45, R12, R13 ;  /* 0x0000000c2d0d7231 */ /* 0x000fe2000000000d */
[----:B------:R-:W-:Y:S01]  /*5e70*/  IADD3.X R3, RZ, R3, RZ, P0, !PT ;  /* 0x00000003ff037210 */ /* 0x000fe200007fe4ff */
[----:B------:R-:W-:Y:S01]  /*5e80*/  VIADD R36, R36, 0x200 ;  /* 0x0000020024247836 */ /* 0x000fe20000000000 */
[----:B------:R-:W-:Y:S02]  /*5e90*/  ISETP.GE.AND P0, PT, R47, UR4, PT ;  /* 0x000000042f007c0c */ /* 0x000fe4000bf06270 */
[----:B------:R-:W-:Y:S01]  /*5ea0*/  IADD3 R31, R31, -0x4, RZ ;  /* 0xfffffffc1f1f7810 */ /* 0x000fe20007ffe0ff */
[----:B------:R-:W-:-:S10]  /*5eb0*/  HFMA2.MMA R24, R49, R14, R13 ;  /* 0x0000000e31187235 */ /* 0x000fd4000000000d */
[----:B------:R-:W-:-:S05]  /*5ec0*/  HFMA2 R24, R48, R15, R24 ;  /* 0x0000000f30187231 */ /* 0x000fca0000000018 */
[--C-:B------:R-:W-:Y:S02]  /*5ed0*/  HADD2.F32 R10, -RZ, R24.reuse.H0_H0 ;  /* 0x20000018ff0a7230 */ /* 0x100fe40000004100 */
[----:B------:R-:W-:-:S05]  /*5ee0*/  HADD2.F32 R11, -RZ, R24.H1_H1 ;  /* 0x30000018ff0b7230 */ /* 0x000fca0000004100 */
[----:B------:R-:W-:-:S04]  /*5ef0*/  FADD.FTZ R11, R10, R11 ;  /* 0x0000000b0a0b7221 */ /* 0x000fc80000010000 */
[----:B------:R-:W-:Y:S01]  /*5f00*/  FADD.FTZ R34, R11, R34 ;  /* 0x000000220b227221 */ /* 0x000fe20000010000 */
[----:B------:R-:W-:Y:S06]  /*5f10*/  @!P0 BRA `(.L_x_22734) ;  /* 0xffffffe000588947 */ /* 0x000fec000383ffff */
.L_x_22713:
[----:B------:R-:W-:Y:S05]  /*5f20*/  BSYNC B0 ;  /* 0x0000000000007941 */ /* 0x000fea0003800000 */
.L_x_22711:
[----:B------:R-:W1:Y:S01]  /*5f30*/  SHFL.BFLY PT, R0, R29, 0x2, 0x1f ;  /* 0x0c401f001d007f89 */ /* 0x000e6200000e0000 */
[----:B------:R-:W2:Y:S01]  /*5f40*/  S2UR UR5, SR_CgaCtaId ;  /* 0x00000000000579c3 */ /* 0x000ea20000008800 */
[----:B------:R-:W-:Y:S01]  /*5f50*/  UMOV UR4, 0x400 ;  /* 0x0000040000047882 */ /* 0x000fe20000000000 */
[----:B------:R-:W-:Y:S01]  /*5f60*/  BSSY B0, `(.L_x_22735) ;  /* 0x000004a000007945 */ /* 0x000fe20003800000 */
[----:B------:R-:W3:Y:S01]  /*5f70*/  SHFL.BFLY PT, R3, R30, 0x2, 0x1f ;  /* 0x0c401f001e037f89 */ /* 0x000ee200000e0000 */
[----:B------:R-:W-:-:S03]  /*5f80*/  UIADD3 UR4, UR4, 0xc0, URZ ;  /* 0x000000c004047890 */ /* 0x000fc6000fffe03f */
[----:B------:R-:W4:Y:S01]  /*5f90*/  SHFL.BFLY PT, R12, R9, 0x2, 0x1f ;  /* 0x0c401f00090c7f89 */ /* 0x000f2200000e0000 */
[----:B------:R-:W0:Y:S03]  /*5fa0*/  S2R R10, SR_TID.X ;  /* 0x00000000000a7919 */ /* 0x000e260000002100 */
[----:B------:R-:W0:Y:S04]  /*5fb0*/  SHFL.BFLY PT, R18, R5, 0x2, 0x1f ;  /* 0x0c401f0005127f89 */ /* 0x000e2800000e0000 */
[----:B------:R-:W0:Y:S01]  /*5fc0*/  SHFL.BFLY PT, R14, R7, 0x2, 0x1f ;  /* 0x0c401f00070e7f89 */ /* 0x000e2200000e0000 */
[----:B-1----:R-:W-:-:S03]  /*5fd0*/  FADD.FTZ R0, R0, R29 ;  /* 0x0000001d00007221 */ /* 0x002fc60000010000 */
[----:B------:R-:W1:Y:S01]  /*5fe0*/  SHFL.BFLY PT, R13, R28, 0x2, 0x1f ;  /* 0x0c401f001c0d7f89 */ /* 0x000e6200000e0000 */
[----:B--2---:R-:W-:Y:S01]  /*5ff0*/  ULEA UR4, UR5, UR4, 0x18 ;  /* 0x0000000405047291 */ /* 0x004fe2000f8ec03f */
[----:B---3--:R-:W-:Y:S02]  /*6000*/  FADD.FTZ R3, R3, R30 ;  /* 0x0000001e03037221 */ /* 0x008fe40000010000 */
[----:B------:R-:W2:Y:S01]  /*6010*/  SHFL.BFLY PT, R15, R8, 0x2, 0x1f ;  /* 0x0c401f00080f7f89 */ /* 0x000ea200000e0000 */
[----:B----4-:R-:W-:-:S03]  /*6020*/  FADD.FTZ R12, R12, R9 ;  /* 0x000000090c0c7221 */ /* 0x010fc60000010000 */
[----:B------:R-:W3:Y:S04]  /*6030*/  SHFL.BFLY PT, R17, R6, 0x2, 0x1f ;  /* 0x0c401f0006117f89 */ /* 0x000ee800000e0000 */
[----:B------:R-:W4:Y:S01]  /*6040*/  SHFL.BFLY PT, R20, R35, 0x2, 0x1f ;  /* 0x0c401f0023147f89 */ /* 0x000f2200000e0000 */
[----:B0-----:R-:W-:-:S03]  /*6050*/  FADD.FTZ R18, R18, R5 ;  /* 0x0000000512127221 */ /* 0x001fc60000010000 */
[----:B------:R-:W0:Y:S01]  /*6060*/  SHFL.BFLY PT, R21, R34, 0x2, 0x1f ;  /* 0x0c401f0022157f89 */ /* 0x000e2200000e0000 */
[----:B------:R-:W-:-:S03]  /*6070*/  VIADD R5, R10, 0x1f ;  /* 0x0000001f0a057836 */ /* 0x000fc60000000000 */
[----:B------:R-:W0:Y:S01]  /*6080*/  SHFL.BFLY PT, R11, R0, 0x1, 0x1f ;  /* 0x0c201f00000b7f89 */ /* 0x000e2200000e0000 */
[----:B------:R-:W-:Y:S01]  /*6090*/  FADD.FTZ R14, R14, R7 ;  /* 0x000000070e0e7221 */ /* 0x000fe20000010000 */
[----:B------:R-:W-:Y:S02]  /*60a0*/  SHF.R.S32.HI R7, RZ, 0x1f, R10 ;  /* 0x0000001fff077819 */ /* 0x000fe4000001140a */
[----:B------:R-:W0:Y:S01]  /*60b0*/  SHFL.BFLY PT, R4, R3, 0x1, 0x1f ;  /* 0x0c201f0003047f89 */ /* 0x000e2200000e0000 */
[----:B------:R-:W-:Y:S01]  /*60c0*/  ISETP.GT.U32.AND P3, PT, R5, 0x3e, PT ;  /* 0x0000003e0500780c */ /* 0x000fe20003f64070 */
[----:B-1----:R-:W-:Y:S01]  /*60d0*/  FADD.FTZ R13, R13, R28 ;  /* 0x0000001c0d0d7221 */ /* 0x002fe20000010000 */
[----:B------:R-:W-:Y:S01]  /*60e0*/  LEA.HI R5, R7, R10, RZ, 0x5 ;  /* 0x0000000a07057211 */ /* 0x000fe200078f28ff */
[----:B------:R-:W1:Y:S01]  /*60f0*/  SHFL.BFLY PT, R9, R12, 0x1, 0x1f ;  /* 0x0c201f000c097f89 */ /* 0x000e6200000e0000 */
[----:B--2---:R-:W-:Y:S02]  /*6100*/  FADD.FTZ R15, R15, R8 ;  /* 0x000000080f0f7221 */ /* 0x004fe40000010000 */
[----:B------:R-:W-:Y:S01]  /*6110*/  LOP3.LUT R5, R5, 0xffffffe0, RZ, 0xc0, !PT ;  /* 0xffffffe005057812 */ /* 0x000fe200078ec0ff */
[----:B---3--:R-:W-:Y:S01]  /*6120*/  FADD.FTZ R16, R17, R6 ;  /* 0x0000000611107221 */ /* 0x008fe20000010000 */
[----:B------:R-:W-:Y:S01]  /*6130*/  BAR.SYNC.DEFER_BLOCKING 0x0 ;  /* 0x0000000000007b1d */ /* 0x000fe20000010000 */
[----:B----4-:R-:W-:Y:S01]  /*6140*/  FADD.FTZ R20, R20, R35 ;  /* 0x0000002314147221 */ /* 0x010fe20000010000 */
[----:B0-----:R-:W-:-:S04]  /*6150*/  FADD.FTZ R34, R21, R34 ;  /* 0x0000002215227221 */ /* 0x001fc80000010000 */
[----:B------:R-:W0:Y:S01]  /*6160*/  SHFL.BFLY PT, R6, R13, 0x1, 0x1f ;  /* 0x0c201f000d067f89 */ /* 0x000e2200000e0000 */
[----:B------:R-:W-:Y:S01]  /*6170*/  FADD.FTZ R7, R0, R11 ;  /* 0x0000000b00077221 */ /* 0x000fe20000010000 */
[----:B------:R-:W-:Y:S02]  /*6180*/  IADD3 R11, -R5, R10, RZ ;  /* 0x0000000a050b7210 */ /* 0x000fe40007ffe1ff */
[----:B------:R-:W2:Y:S01]  /*6190*/  SHFL.BFLY PT, R8, R15, 0x1, 0x1f ;  /* 0x0c201f000f087f89 */ /* 0x000ea200000e0000 */
[----:B------:R-:W-:-:S03]  /*61a0*/  FADD.FTZ R4, R3, R4 ;  /* 0x0000000403047221 */ /* 0x000fc60000010000 */
[----:B------:R-:W3:Y:S01]  /*61b0*/  SHFL.BFLY PT, R17, R14, 0x1, 0x1f ;  /* 0x0c201f000e117f89 */ /* 0x000ee200000e0000 */
[----:B-1----:R-:W-:Y:S01]  /*61c0*/  FADD.FTZ R3, R12, R9 ;  /* 0x000000090c037221 */ /* 0x002fe20000010000 */
[----:B------:R-:W-:Y:S02]  /*61d0*/  LOP3.LUT R9, R11, 0x3, RZ, 0xc0, !PT ;  /* 0x000000030b097812 */ /* 0x000fe400078ec0ff */
[----:B------:R-:W1:Y:S01]  /*61e0*/  SHFL.BFLY PT, R19, R16, 0x1, 0x1f ;  /* 0x0c201f0010137f89 */ /* 0x000e6200000e0000 */
[----:B------:R-:W-:Y:S02]  /*61f0*/  SHF.R.S32.HI R12, RZ, 0x1f, R11 ;  /* 0x0000001fff0c7819 */ /* 0x000fe4000001140b */
[----:B------:R-:W-:Y:S01]  /*6200*/  ISETP.NE.AND P2, PT, R9, RZ, PT ;  /* 0x000000ff0900720c */ /* 0x000fe20003f45270 */
[----:B------:R-:W4:Y:S01]  /*6210*/  SHFL.BFLY PT, R21, R18, 0x1, 0x1f ;  /* 0x0c201f0012157f89 */ /* 0x000f2200000e0000 */
[----:B------:R-:W-:Y:S02]  /*6220*/  LOP3.LUT R9, R10, 0xffffffc0, RZ, 0xc0, !PT ;  /* 0xffffffc00a097812 */ /* 0x000fe400078ec0ff */
[----:B------:R-:W-:Y:S01]  /*6230*/  LEA.HI R11, R12, R11, RZ, 0x2 ;  /* 0x0000000b0c0b7211 */ /* 0x000fe200078f10ff */
[----:B------:R-:W4:Y:S01]  /*6240*/  SHFL.BFLY PT, R23, R20, 0x1, 0x1f ;  /* 0x0c201f0014177f89 */ /* 0x000f2200000e0000 */
[----:B------:R-:W-:-:S02]  /*6250*/  ISETP.NE.OR P5, PT, R9, 0x40, P2 ;  /* 0x000000400900780c */ /* 0x000fc400017a5670 */
[----:B------:R-:W-:Y:S01]  /*6260*/  SHF.R.S32.HI R11, RZ, 0x2, R11 ;  /* 0x00000002ff0b7819 */ /* 0x000fe2000001140b */
[----:B------:R-:W4:Y:S01]  /*6270*/  SHFL.BFLY PT, R25, R34, 0x1, 0x1f ;  /* 0x0c201f0022197f89 */ /* 0x000f2200000e0000 */
[C---:B------:R-:W-:Y:S01]  /*6280*/  LOP3.LUT R12, R10.reuse, 0xffffffe0, RZ, 0xc0, !PT ;  /* 0xffffffe00a0c7812 */ /* 0x040fe200078ec0ff */
[----:B0-----:R-:W-:Y:S01]  /*6290*/  FADD.FTZ R0, R13, R6 ;  /* 0x000000060d007221 */ /* 0x001fe20000010000 */
[C---:B------:R-:W-:Y:S01]  /*62a0*/  ISETP.GT.OR P0, PT, R10.reuse, 0x3f, P2 ;  /* 0x0000003f0a00780c */ /* 0x040fe20001704670 */
[----:B--2---:R-:W-:Y:S01]  /*62b0*/  FADD.FTZ R5, R15, R8 ;  /* 0x000000080f057221 */ /* 0x004fe20000010000 */
[----:B------:R-:W-:Y:S01]  /*62c0*/  ISETP.GT.OR P1, PT, R10, 0x1f, P2 ;  /* 0x0000001f0a00780c */ /* 0x000fe20001724670 */
[----:B------:R-:W-:Y:S01]  /*62d0*/  IMAD R10, R2, 0x50, R11 ;  /* 0x00000050020a7824 */ /* 0x000fe200078e020b */
[----:B------:R-:W-:Y:S01]  /*62e0*/  ISETP.NE.OR P4, PT, R12, 0x20, P2 ;  /* 0x000000200c00780c */ /* 0x000fe20001785670 */
[----:B---3--:R-:W-:-:S03]  /*62f0*/  FADD.FTZ R6, R14, R17 ;  /* 0x000000110e067221 */ /* 0x008fc60000010000 */
[----:B------:R-:W-:Y:S01]  /*6300*/  LEA R10, R10, UR4, 0x2 ;  /* 0x000000040a0a7c11 */ /* 0x000fe2000f8e10ff */
[----:B-1----:R-:W-:Y:S01]  /*6310*/  FADD.FTZ R8, R16, R19 ;  /* 0x0000001310087221 */ /* 0x002fe20000010000 */
[----:B----4-:R-:W-:Y:S01]  /*6320*/  FADD.FTZ R9, R18, R21 ;  /* 0x0000001512097221 */ /* 0x010fe20000010000 */
[----:B------:R-:W-:Y:S01]  /*6330*/  FADD.FTZ R2, R20, R23 ;  /* 0x0000001714027221 */ /* 0x000fe20000010000 */
        /* <DEDUP_REMOVED lines=12> */
.L_x_22736:
[----:B------:R-:W-:Y:S05]  /*6400*/  BSYNC B0 ;  /* 0x0000000000007941 */ /* 0x000fea0003800000 */
.L_x_22735:
        /* <DEDUP_REMOVED lines=23> */
.L_x_22738:
[----:B------:R-:W-:Y:S05]  /*6580*/  BSYNC B0 ;  /* 0x0000000000007941 */ /* 0x000fea0003800000 */
.L_x_22737:
        /* <DEDUP_REMOVED lines=13> */
.L_x_22740:
[----:B------:R-:W-:Y:S05]  /*6660*/  BSYNC B0 ;  /* 0x0000000000007941 */ /* 0x000fea0003800000 */
.L_x_22739:
        /* <DEDUP_REMOVED lines=12> */
[----:B------:R-:W4:Y:S01]  /*6730*/  @!P2 LDS R20, [R10+0x120] ;  /* 0x000120000a14a984 */ /* 0x000f220000000800 */
        /* <DEDUP_REMOVED lines=9> */
[----:B------:R-:W-:-:S07]  /*67d0*/  @!P2 FADD.FTZ R13, R13, R20 ;  /* 0x000000140d0da221 */ /* 0x000fce0000010000 */
.L_x_22742:
[----:B------:R-:W-:Y:S05]  /*67e0*/  BSYNC B0 ;  /* 0x0000000000007941 */ /* 0x000fea0003800000 */
.L_x_22741:
        /* <DEDUP_REMOVED lines=19> */
[----:B------:R-:W-:Y:S01]  /*6920*/  ULDC.64 UR8, c[0x0][0x220] ;  /* 0x0000880000087ab9 */ /* 0x000fe20000000a00 */
[C---:B------:R-:W-:Y:S02]  /*6930*/  IADD3 R15, P0, R11.reuse, UR4, RZ ;  /* 0x000000040b0f7c10 */ /* 0x040fe4000ff1e0ff */
[C---:B------:R-:W-:Y:S02]  /*6940*/  IADD3 R12, R11.reuse, 0x10, RZ ;  /* 0x000000100b0c7810 */ /* 0x040fe40007ffe0ff */
[C---:B------:R-:W-:Y:S02]  /*6950*/  IADD3 R17, P1, R10.reuse, UR4, RZ ;  /* 0x000000040a117c10 */ /* 0x040fe4000ff3e0ff */
[C---:B------:R-:W-:Y:S02]  /*6960*/  LEA.HI.X.SX32 R20, R11.reuse, UR7, 0x1, P0 ;  /* 0x000000070b147c11 */ /* 0x040fe400080f0eff */
[----:B------:R-:W-:Y:S01]  /*6970*/  LEA.HI.X.SX32 R18, R10, UR7, 0x1, P1 ;  /* 0x000000070a127c11 */ /* 0x000fe200088f0eff */
[----:B------:R-:W-:Y:S01]  /*6980*/  VIADD R10, R11, 0x18 ;  /* 0x000000180b0a7836 */ /* 0x000fe20000000000 */
[----:B------:R-:W-:-:S02]  /*6990*/  LEA R16, P1, R17, UR8, 0x1 ;  /* 0x0000000811107c11 */ /* 0x000fc4000f8208ff */
[----:B------:R-:W-:Y:S02]  /*69a0*/  LEA R14, P0, R15, UR8, 0x1 ;  /* 0x000000080f0e7c11 */ /* 0x000fe4000f8008ff */
[----:B------:R-:W-:Y:S02]  /*69b0*/  LEA.HI.X R17, R17, UR9, R18, 0x1, P1 ;  /* 0x0000000911117c11 */ /* 0x000fe400088f0c12 */
[----:B------:R-:W-:Y:S02]  /*69c0*/  IADD3 R21, P1, R10, UR4, RZ ;  /* 0x000000040a157c10 */ /* 0x000fe4000ff3e0ff */
[----:B------:R-:W-:Y:S02]  /*69d0*/  IADD3 R19, P2, R12, UR4, RZ ;  /* 0x000000040c137c10 */ /* 0x000fe4000ff5e0ff */
[----:B------:R-:W-:Y:S02]  /*69e0*/  LEA.HI.X R15, R15, UR9, R20, 0x1, P0 ;  /* 0x000000090f0f7c11 */ /* 0x000fe400080f0c14 */
[----:B------:R-:W-:Y:S01]  /*69f0*/  LEA.HI.X.SX32 R22, R10, UR7, 0x1, P1 ;  /* 0x000000070a167c11 */ /* 0x000fe200088f0eff */
[----:B------:R-:W-:Y:S01]  /*6a00*/  VIADD R10, R11, 0x28 ;  /* 0x000000280b0a7836 */ /* 0x000fe20000000000 */
[----:B------:R-:W-:-:S02]  /*6a10*/  LEA.HI.X.SX32 R24, R12, UR7, 0x1, P2 ;  /* 0x000000070c187c11 */ /* 0x000fc400090f0eff */
[----:B------:R-:W-:Y:S02]  /*6a20*/  LEA R18, P0, R19, UR8, 0x1 ;  /* 0x0000000813127c11 */ /* 0x000fe4000f8008ff */
[----:B------:R-:W-:Y:S02]  /*6a30*/  LEA R20, P1, R21, UR8, 0x1 ;  /* 0x0000000815147c11 */ /* 0x000fe4000f8208ff */
[----:B------:R-:W-:Y:S02]  /*6a40*/  IADD3 R12, R11, 0x20, RZ ;  /* 0x000000200b0c7810 */ /* 0x000fe40007ffe0ff */
[----:B------:R-:W-:Y:S02]  /*6a50*/  LEA.HI.X R19, R19, UR9, R24, 0x1, P0 ;  /* 0x0000000913137c11 */ /* 0x000fe400080f0c18 */
[----:B------:R-:W-:Y:S02]  /*6a60*/  LEA.HI.X R21, R21, UR9, R22, 0x1, P1 ;  /* 0x0000000915157c11 */ /* 0x000fe400088f0c16 */
[----:B------:R-:W-:-:S02]  /*6a70*/  IADD3 R23, P0, R12, UR4, RZ ;  /* 0x000000040c177c10 */ /* 0x000fc4000ff1e0ff */
[----:B------:R-:W-:Y:S02]  /*6a80*/  IADD3 R25, R11, 0x30, RZ ;  /* 0x000000300b197810 */ /* 0x000fe40007ffe0ff */
[----:B------:R-:W-:Y:S02]  /*6a90*/  IADD3 R29, P1, R10, UR4, RZ ;  /* 0x000000040a1d7c10 */ /* 0x000fe4000ff3e0ff */
[----:B------:R-:W-:Y:S02]  /*6aa0*/  LEA.HI.X.SX32 R12, R12, UR7, 0x1, P0 ;  /* 0x000000070c0c7c11 */ /* 0x000fe400080f0eff */
[----:B------:R-:W-:Y:S02]  /*6ab0*/  IADD3 R27, P2, R25, UR4, RZ ;  /* 0x00000004191b7c10 */ /* 0x000fe4000ff5e0ff */
[----:B------:R-:W-:Y:S02]  /*6ac0*/  LEA.HI.X.SX32 R10, R10, UR7, 0x1, P1 ;  /* 0x000000070a0a7c11 */ /* 0x000fe400088f0eff */
[----:B------:R-:W-:-:S02]  /*6ad0*/  LEA R22, P0, R23, UR8, 0x1 ;  /* 0x0000000817167c11 */ /* 0x000fc4000f8008ff */
[----:B------:R-:W-:Y:S02]  /*6ae0*/  LEA R24, P1, R29, UR8, 0x1 ;  /* 0x000000081d187c11 */ /* 0x000fe4000f8208ff */
[----:B------:R-:W-:Y:S02]  /*6af0*/  LEA.HI.X.SX32 R28, R25, UR7, 0x1, P2 ;  /* 0x00000007191c7c11 */ /* 0x000fe400090f0eff */
[----:B------:R-:W-:Y:S02]  /*6b00*/  LEA.HI.X R23, R23, UR9, R12, 0x1, P0 ;  /* 0x0000000917177c11 */ /* 0x000fe400080f0c0c */
[----:B------:R-:W-:Y:S01]  /*6b10*/  LEA.HI.X R25, R29, UR9, R10, 0x1, P1 ;  /* 0x000000091d197c11 */ /* 0x000fe200088f0c0a */
[----:B------:R-:W-:Y:S01]  /*6b20*/  VIADD R10, R11, 0x38 ;  /* 0x000000380b0a7836 */ /* 0x000fe20000000000 */
[----:B------:R-:W-:Y:S02]  /*6b30*/  LEA R26, P0, R27, UR8, 0x1 ;  /* 0x000000081b1a7c11 */ /* 0x000fe4000f8008ff */
[C---:B------:R-:W-:Y:S01]  /*6b40*/  IADD3 R12, R11.reuse, 0x40, RZ ;  /* 0x000000400b0c7810 */ /* 0x040fe20007ffe0ff */
[----:B------:R-:W-:Y:S01]  /*6b50*/  VIADD R11, R11, 0x48 ;  /* 0x000000480b0b7836 */ /* 0x000fe20000000000 */
[----:B------:R-:W-:-:S02]  /*6b60*/  LEA.HI.X R27, R27, UR9, R28, 0x1, P0 ;  /* 0x000000091b1b7c11 */ /* 0x000fc400080f0c1c */
[----:B------:R-:W-:Y:S02]  /*6b70*/  IADD3 R31, P0, R10, UR4, RZ ;  /* 0x000000040a1f7c10 */ /* 0x000fe4000ff1e0ff */
[----:B------:R-:W-:Y:S02]  /*6b80*/  IADD3 R29, P1, R12, UR4, RZ ;  /* 0x000000040c1d7c10 */ /* 0x000fe4000ff3e0ff */
[----:B------:R-:W-:Y:S02]  /*6b90*/  F2FP.F16.F32.PACK_AB R4, R7, R4 ;  /* 0x000000040704723e */ /* 0x000fe400000000ff */
[----:B------:R-:W-:Y:S02]  /*6ba0*/  IADD3 R7, P2, R11, UR4, RZ ;  /* 0x000000040b077c10 */ /* 0x000fe4000ff5e0ff */
[----:B------:R-:W-:Y:S01]  /*6bb0*/  LEA.HI.X.SX32 R34, R10, UR7, 0x1, P0 ;  /* 0x000000070a227c11 */ /* 0x000fe200080f0eff */
[----:B------:R-:W-:Y:S01]  /*6bc0*/  STG.E.U16 desc[UR10][R14.64], R4 ;  /* 0x000000040e007986 */ /* 0x000fe2000c10150a */
[----:B------:R-:W-:-:S02]  /*6bd0*/  LEA.HI.X.SX32 R32, R12, UR7, 0x1, P1 ;  /* 0x000000070c207c11 */ /* 0x000fc400088f0eff */
[----:B------:R-:W-:Y:S02]  /*6be0*/  LEA R10, P0, R31, UR8, 0x1 ;  /* 0x000000081f0a7c11 */ /* 0x000fe4000f8008ff */
[----:B------:R-:W-:Y:S02]  /*6bf0*/  LEA.HI.X.SX32 R12, R11, UR7, 0x1, P2 ;  /* 0x000000070b0c7c11 */ /* 0x000fe400090f0eff */
[----:B------:R-:W-:Y:S02]  /*6c00*/  F2FP.F16.F32.PACK_AB R0, R3, R0 ;  /* 0x000000000300723e */ /* 0x000fe400000000ff */
[----:B------:R-:W-:Y:S02]  /*6c10*/  LEA R30, P2, R7, UR8, 0x1 ;  /* 0x00000008071e7c11 */ /* 0x000fe4000f8408ff */
[----:B------:R-:W-:Y:S02]  /*6c20*/  PRMT R3, R4, 0x7632, R3 ;  /* 0x0000763204037816 */ /* 0x000fe40000000003 */
[----:B------:R-:W-:-:S02]  /*6c30*/  F2FP.F16.F32.PACK_AB R5, R6, R5 ;  /* 0x000000050605723e */ /* 0x000fc400000000ff */
[----:B------:R-:W-:Y:S01]  /*6c40*/  LEA.HI.X R11, R31, UR9, R34, 0x1, P0 ;  /* 0x000000091f0b7c11 */ /* 0x000fe200080f0c22 */
[----:B------:R0:W-:Y:S01]  /*6c50*/  STG.E.U16 desc[UR10][R16.64], R3 ;  /* 0x0000000310007986 */ /* 0x0001e2000c10150a */
[----:B------:R-:W-:Y:S02]  /*6c60*/  PRMT R6, R0, 0x7632, R6 ;  /* 0x0000763200067816 */ /* 0x000fe40000000006 */
[----:B------:R-:W-:Y:S01]  /*6c70*/  F2FP.F16.F32.PACK_AB R8, R9, R8 ;  /* 0x000000080908723e */ /* 0x000fe200000000ff */
[----:B------:R-:W-:Y:S01]  /*6c80*/  STG.E.U16 desc[UR10][R18.64], R0 ;  /* 0x0000000012007986 */ /* 0x000fe2000c10150a */
[----:B------:R-:W-:Y:S02]  /*6c90*/  LEA R28, P1, R29, UR8, 0x1 ;  /* 0x000000081d1c7c11 */ /* 0x000fe4000f8208ff */
[--C-:B------:R-:W-:Y:S01]  /*6ca0*/  LEA.HI.X R31, R7, UR9, R12.reuse, 0x1, P2 ;  /* 0x00000009071f7c11 */ /* 0x100fe200090f0c0c */
[----:B------:R-:W-:Y:S01]  /*6cb0*/  STG.E.U16 desc[UR10][R20.64], R6 ;  /* 0x0000000614007986 */ /* 0x000fe2000c10150a */
[----:B------:R-:W-:-:S02]  /*6cc0*/  PRMT R12, R5, 0x7632, R12 ;  /* 0x00007632050c7816 */ /* 0x000fc4000000000c */
[----:B------:R-:W-:Y:S01]  /*6cd0*/  F2FP.F16.F32.PACK_AB R2, R13, R2 ;  /* 0x000000020d02723e */ /* 0x000fe200000000ff */
        /* <DEDUP_REMOVED lines=10> */
.L_x_22743:
        /* <DEDUP_REMOVED lines=16> */
.L_x_29962:


//--------------------- .text._ZN4vllm25paged_attention_v2_kernelIttLi64ELi32ELi128ELNS_18Fp8KVCacheDataTypeE0ELb0ELi512EEEvPfS2_PT_PKS3_PKT0_S9_ifPKiSB_iPKfiiiSD_SD_iiiii --------------------------
	.section	.text._ZN4vllm25paged_attention_v2_kernelIttLi64ELi32ELi128ELNS_18Fp8KVCacheDataTypeE0ELb0ELi512EEEvPfS2_PT_PKS3_PKT0_S9_ifPKiSB_iPKfiiiSD_SD_iiiii,"ax",@progbits
	.align	128
        .global         _ZN4vllm25paged_attention_v2_kernelIttLi64ELi32ELi128ELNS_18Fp8KVCacheDataTypeE0ELb0ELi512EEEvPfS2_PT_PKS3_PKT0_S9_ifPKiSB_iPKfiiiSD_SD_iiiii
        .type           _ZN4vllm25paged_attention_v2_kernelIttLi64ELi32ELi128ELNS_18Fp8KVCacheDataTypeE0ELb0ELi512EEEvPfS2_PT_PKS3_PKT0_S9_ifPKiSB_iPKfiiiSD_SD_iiiii,@function
        .size           _ZN4vllm25paged_attention_v2_kernelIttLi64ELi32ELi128ELNS_18Fp8KVCacheDataTypeE0ELb0ELi512EEEvPfS2_PT_PKS3_PKT0_S9_ifPKiSB_iPKfiiiSD_SD_iiiii,(.L_x_29963 - _ZN4vllm25paged_attention_v2_kernelIttLi64ELi32ELi128ELNS_18Fp8KVCacheDataTypeE0ELb0ELi512EEEvPfS2_PT_PKS3_PKT0_S9_ifPKiSB_iPKfiiiSD_SD_iiiii)
        .other          _ZN4vllm25paged_attention_v2_kernelIttLi64ELi32ELi128ELNS_18Fp8KVCacheDataTypeE0ELb0ELi512EEEvPfS2_PT_PKS3_PKT0_S9_ifPKiSB_iPKfiiiSD_SD_iiiii,@"STO_CUDA_ENTRY STV_DEFAULT"
_ZN4vllm25paged_attention_v2_kernelIttLi64ELi32ELi128ELNS_18Fp8KVCacheDataTypeE0ELb0ELi512EEEvPfS2_PT_PKS3_PKT0_S9_ifPKiSB_iPKfiiiSD_SD_iiiii:
.text._ZN4vllm25paged_attention_v2_kernelIttLi64ELi32ELi128ELNS_18Fp8KVCacheDataTypeE0ELb0ELi512EEEvPfS2_PT_PKS3_PKT0_S9_ifPKiSB_iPKfiiiSD_SD_iiiii:
[----:B------:R-:W-:Y:S08]  /*0000*/  LDC R1, c[0x0][0x28] ;  /* 0x00000a00ff017b82 */ /* 0x000ff00000000800 */
[----:B------:R-:W0:Y:S01]  /*0010*/  S2UR UR16, SR_CTAID.Y ;  /* 0x00000000001079c3 */ /* 0x000e220000002600 */
[----:B------:R-:W-:Y:S01]  /*0020*/  ULDC.64 UR4, c[0x0][0x250] ;  /* 0x0000940000047ab9 */ /* 0x000fe20000000a00 */
[----:B------:R-:W-:Y:S01]  /*0030*/  ULDC.64 UR12, c[0x0][0x208] ;  /* 0x00008200000c7ab9 */ /* 0x000fe20000000a00 */
[----:B0-----:R-:W-:-:S06]  /*0040*/  UIMAD.WIDE UR4, UR16, 0x4, UR4 ;  /* 0x00000004100478a5 */ /* 0x001fcc000f8e0204 */
[----:B------:R-:W-:Y:S02]  /*0050*/  MOV R2, UR4 ;  /* 0x0000000400027c02 */ /* 0x000fe40008000f00 */
[----:B------:R-:W-:-:S05]  /*0060*/  MOV R3, UR5 ;  /* 0x0000000500037c02 */ /* 0x000fca0008000f00 */
        /* <DEDUP_REMOVED lines=13> */
[----:B------:R-:W-:-:S05]  /*0140*/  PLOP3.LUT P0, PT, PT, PT, UP0, 0x80, 0x0 ;  /* 0x000000000000781c */ /* 0x000fca0003f0f008 */
[----:B------:R-:W-:Y:S01]  /*0150*/  @UP0 ULDC.64 UR4, c[0x0][0x260] ;  /* 0x0000980000040ab9 */ /* 0x000fe20000000a00 */
[----:B0-----:R-:W-:-:S04]  /*0160*/  IABS R7, R8 ;  /* 0x0000000800077213 */ /* 0x001fc80000000000 */
[----:B------:R-:W0:Y:S01]  /*0170*/  I2F.RP R0, R7 ;  /* 0x0000000700007306 */ /* 0x000e220000209400 */
[----:B-1----:R-:W-:-:S06]  /*0180*/  @UP0 UIMAD.WIDE UR4, UR18, 0x4, UR4 ;  /* 0x00000004120408a5 */ /* 0x002fcc000f8e0204 */
[----:B------:R-:W-:Y:S01]  /*0190*/  MOV R2, UR4 ;  /* 0x0000000400027c02 */ /* 0x000fe20008000f00 */
[----:B------:R-:W-:Y:S01]  /*01a0*/  IMAD.U32 R3, RZ, RZ, UR5 ;  /* 0x00000005ff037e24 */ /* 0x000fe2000f8e00ff */
[----:B0-----:R-:W0:Y:S04]  /*01b0*/  MUFU.RCP R0, R0 ;  /* 0x0000000000007308 */ /* 0x001e280000001000 */
[----:B------:R1:W5:Y:S01]  /*01c0*/  @P0 LDG.E.CONSTANT R43, desc[UR12][R2.64] ;  /* 0x0000000c022b0981 */ /* 0x000362000c1e9900 */
[----:B------:R-:W-:Y:S01]  /*01d0*/  ULDC UR19, c[0x0][0x14] ;  /* 0x0000050000137ab9 */ /* 0x000fe20000000800 */
[----:B------:R-:W-:Y:S01]  /*01e0*/  ULDC UR20, c[0x0][0xc] ;  /* 0x0000030000147ab9 */ /* 0x000fe20000000800 */
[----:B------:R-:W-:Y:S01]  /*01f0*/  UIADD3 UR4, UR21, 0x1f, URZ ;  /* 0x0000001f15047890 */ /* 0x000fe2000fffe03f */
[----:B------:R-:W2:Y:S01]  /*0200*/  S2R R13, SR_TID.X ;  /* 0x00000000000d7919 */ /* 0x000ea20000002100 */
[----:B------:R-:W-:Y:S02]  /*0210*/  BSSY B0, `(.L_x_22744) ;  /* 0x000007f000007945 */ /* 0x000fe40003800000 */
[----:B------:R-:W-:-:S04]  /*0220*/  USHF.R.S32.HI UR5, URZ, 0x1f, UR4 ;  /* 0x0000001f3f057899 */ /* 0x000fc80008011404 */
[----:B------:R-:W-:Y:S02]  /*0230*/  ULEA.HI UR5, UR5, UR4, URZ, 0x5 ;  /* 0x0000000405057291 */ /* 0x000fe4000f8f283f */
[----:B------:R-:W-:Y:S02]  /*0240*/  ULEA UR4, UR17, 0x10, 0x4 ;  /* 0x0000001011047891 */ /* 0x000fe4000f8e203f */
[----:B------:R-:W-:Y:S01]  /*0250*/  USHF.R.S32.HI UR5, URZ, 0x5, UR5 ;  /* 0x000000053f057899 */ /* 0x000fe20008011405 */
[----:B0-----:R-:W-:Y:S02]  /*0260*/  IADD3 R4, R0, 0xffffffe, RZ ;  /* 0x0ffffffe00047810 */ /* 0x001fe40007ffe0ff */
[----:B------:R-:W-:Y:S01]  /*0270*/  IABS R0, UR20 ;  /* 0x0000001400007c13 */ /* 0x000fe20008000000 */
[----:B------:R-:W-:Y:S01]  /*0280*/  UISETP.LT.AND UP0, UPT, UR5, UR4, UPT ;  /* 0x000000040500728c */ /* 0x000fe2000bf01270 */
[----:B------:R0:W3:Y:S03]  /*0290*/  F2I.FTZ.U32.TRUNC.NTZ R5, R4 ;  /* 0x0000000400057305 */ /* 0x0000e6000021f000 */
[----:B------:R-:W-:Y:S01]  /*02a0*/  USEL UR4, UR5, UR4, UP0 ;  /* 0x0000000405047287 */ /* 0x000fe20008000000 */
[----:B0-----:R-:W-:Y:S01]  /*02b0*/  HFMA2.MMA R4, -RZ, RZ, 0, 0 ;  /* 0x00000000ff047435 */ /* 0x001fe200000001ff */
[----:B---3--:R-:W-:-:S04]  /*02c0*/  IMAD.MOV R6, RZ, RZ, -R5 ;  /* 0x000000ffff067224 */ /* 0x008fc800078e0a05 */
[----:B-1----:R-:W-:-:S05]  /*02d0*/  IMAD R3, R6, R7, RZ ;  /* 0x0000000706037224 */ /* 0x002fca00078e02ff */
        /* <DEDUP_REMOVED lines=23> */
[----:B------:R-:W-:Y:S01]  /*0450*/  IMAD R7, R4, R5, RZ ;  /* 0x0000000504077224 */ /* 0x000fe200078e02ff */
[----:B------:R-:W-:-:S03]  /*0460*/  IABS R4, UR18 ;  /* 0x0000001200047c13 */ /* 0x000fc60008000000 */
[----:B------:R-:W-:Y:S01]  /*0470*/  IMAD.HI.U32 R3, R3, R7, R2 ;  /* 0x0000000703037227 */ /* 0x000fe200078e0002 */
[----:B------:R-:W-:-:S05]  /*0480*/  IADD3 R7, RZ, -R8, RZ ;  /* 0x80000008ff077210 */ /* 0x000fca0007ffe0ff */
        /* <DEDUP_REMOVED lines=9> */
[----:B--2---:R-:W-:-:S04]  /*0520*/  SHF.R.S32.HI R2, RZ, 0x1f, R13 ;  /* 0x0000001fff027819 */ /* 0x004fc8000001140d */
        /* <DEDUP_REMOVED lines=9> */
[C---:B------:R-:W-:Y:S01]  /*05c0*/  VIMNMX R2, R13.reuse, -0x78, !PT ;  /* 0xffffff880d027848 */ /* 0x040fe20007fe0100 */
[----:B------:R-:W-:Y:S01]  /*05d0*/  ULDC UR5, c[0x0][0x268] ;  /* 0x00009a0000057ab9 */ /* 0x000fe20000000800 */
[----:B------:R-:W-:Y:S01]  /*05e0*/  MOV R8, UR18 ;  /* 0x0000001200087c02 */ /* 0x000fe20008000f00 */
[----:B------:R-:W-:Y:S01]  /*05f0*/  IMAD.U32 R7, RZ, RZ, UR5 ;  /* 0x00000005ff077e24 */ /* 0x000fe2000f8e00ff */
[----:B------:R-:W-:Y:S01]  /*0600*/  IADD3 R2, -R13, 0x7f, R2 ;  /* 0x0000007f0d027810 */ /* 0x000fe20007ffe102 */
[----:B------:R-:W-:Y:S03]  /*0610*/  BSSY B1, `(.L_x_22746) ;  /* 0x0000020000017945 */ /* 0x000fe60003800000 */
[C---:B------:R-:W-:Y:S02]  /*0620*/  LEA.HI R5, R2.reuse, 0x1, RZ, 0x19 ;  /* 0x0000000102057811 */ /* 0x040fe400078fc8ff */
[----:B------:R-:W-:Y:S01]  /*0630*/  ISETP.GE.U32.AND P1, PT, R2, 0x180, PT ;  /* 0x000001800200780c */ /* 0x000fe20003f26070 */
[----:B------:R-:W-:Y:S01]  /*0640*/  IMAD R2, R7, UR16, RZ ;  /* 0x0000001007027c24 */ /* 0x000fe2000f8e02ff */
[----:B------:R-:W-:-:S02]  /*0650*/  LOP3.LUT P0, R6, R5, 0x3, RZ, 0xc0, !PT ;  /* 0x0000000305067812 */ /* 0x000fc4000780c0ff */
[----:B------:R-:W-:Y:S02]  /*0660*/  SHF.L.U32 R5, R8, 0x6, RZ ;  /* 0x0000000608057819 */ /* 0x000fe400000006ff */
[----:B------:R-:W-:Y:S02]  /*0670*/  SHF.R.S32.HI R15, RZ, 0x1f, R2 ;  /* 0x0000001fff0f7819 */ /* 0x000fe40000011402 */
[----:B------:R-:W-:-:S07]  /*0680*/  SHF.R.S32.HI R16, RZ, 0x1f, R5 ;  /* 0x0000001fff107819 */ /* 0x000fce0000011405 */
        /* <DEDUP_REMOVED lines=13> */
.L_x_22748:
[----:B------:R-:W-:Y:S01]  /*0760*/  IMAD.MOV.U32 R6, RZ, RZ, R17 ;  /* 0x000000ffff067224 */ /* 0x000fe200078e0011 */
[----:B------:R-:W-:-:S05]  /*0770*/  MOV R7, R18 ;  /* 0x0000001200077202 */ /* 0x000fca0000000f00 */
        /* <DEDUP_REMOVED lines=9> */
.L_x_22747:
[----:B------:R-:W-:Y:S05]  /*0810*/  BSYNC B1 ;  /* 0x0000000000017941 */ /* 0x000fea0003800000 */
.L_x_22746:
        /* <DEDUP_REMOVED lines=10> */
[C---:B-1----:R-:W-:Y:S02]  /*08c0*/  LEA R24, P0, R25.reuse, R6, 0x1 ;  /* 0x0000000619187211 */ /* 0x042fe400078008ff */
[----:B------:R-:W-:Y:S02]  /*08d0*/  IADD3 R2, R2, 0x1000, RZ ;  /* 0x0000100002027810 */ /* 0x000fe40007ffe0ff */
[----:B------:R-:W-:-:S09]  /*08e0*/  LEA.HI.X R25, R25, R7, R16, 0x1, P0 ;  /* 0x0000000719197211 */ /* 0x000fd200000f0c10 */
.L_x_22749:
        /* <DEDUP_REMOVED lines=17> */
.L_x_22745:
[----:B------:R-:W-:Y:S05]  /*0a00*/  BSYNC B0 ;  /* 0x0000000000007941 */ /* 0x000fea0003800000 */
.L_x_22744:
        /* <DEDUP_REMOVED lines=22> */
[----:B------:R-:W-:Y:S01]  /*0b70*/  SHF.R.S32.HI R8, RZ, 0x1f, R44 ;  /* 0x0000001fff087819 */ /* 0x000fe2000001142c */
[----:B------:R-:W-:Y:S01]  /*0b80*/  IMAD.MOV.U32 R41, RZ, RZ, -0x800001 ;  /* 0xff7fffffff297424 */ /* 0x000fe200078e00ff */
[----:B------:R-:W-:Y:S01]  /*0b90*/  LEA.HI.X.SX32 R10, R42, UR9, 0x1, P0 ;  /* 0x000000092a0a7c11 */ /* 0x000fe200080f0eff */
[----:B------:R-:W-:Y:S01]  /*0ba0*/  VIADD R40, R4, UR8 ;  /* 0x0000000804287c36 */ /* 0x000fe20008000000 */
[----:B------:R-:W-:-:S02]  /*0bb0*/  LEA R36, P1, R9, UR10, 0x2 ;  /* 0x0000000a09247c11 */ /* 0x000fc4000f8210ff */
[----:B------:R-:W-:Y:S02]  /*0bc0*/  IADD3 R44, P0, R5, R44, RZ ;  /* 0x0000002c052c7210 */ /* 0x000fe40007f1e0ff */
[----:B------:R-:W-:Y:S02]  /*0bd0*/  MOV R39, UR21 ;  /* 0x0000001500277c02 */ /* 0x000fe40008000f00 */
[----:B------:R-:W-:Y:S02]  /*0be0*/  LEA.HI.X R3, R9, UR11, R10, 0x2, P1 ;  /* 0x0000000b09037c11 */ /* 0x000fe400088f140a */
[----:B------:R-:W-:Y:S02]  /*0bf0*/  LEA.HI.X.SX32 R45, R5, R8, 0x1, P0 ;  /* 0x00000008052d7211 */ /* 0x000fe400000f0eff */
[----:B------:R-:W-:Y:S02]  /*0c00*/  MOV R37, R42 ;  /* 0x0000002a00257202 */ /* 0x000fe40000000f00 */
[----:B------:R-:W-:-:S02]  /*0c10*/  IADD3 R39, -R39, 0x1, R40 ;  /* 0x0000000127277810 */ /* 0x000fc40007ffe128 */
[----:B0-----:R-:W-:-:S04]  /*0c20*/  LEA R7, R7, R6, 0x18 ;  /* 0x0000000607077211 */ /* 0x001fc800078ec0ff */
[----:B------:R-:W-:-:S07]  /*0c30*/  LEA R38, R4, R7, 0x2 ;  /* 0x0000000704267211 */ /* 0x000fce00078e10ff */
.L_x_22752:
[----:B------:R-:W-:Y:S01]  /*0c40*/  IMAD.MOV.U32 R12, RZ, RZ, R36 ;  /* 0x000000ffff0c7224 */ /* 0x000fe200078e0024 */
[----:B------:R-:W-:-:S05]  /*0c50*/  MOV R13, R3 ;  /* 0x00000003000d7202 */ /* 0x000fca0000000f00 */
[----:B------:R-:W2:Y:S01]  /*0c60*/  LDG.E.CONSTANT R7, desc[UR12][R12.64] ;  /* 0x0000000c0c077981 */ /* 0x000ea2000c1e9900 */
[----:B-1----:R-:W-:Y:S01]  /*0c70*/  SHF.R.S32.HI R8, RZ, 0x1f, R2 ;  /* 0x0000001fff087819 */ /* 0x002fe20000011402 */
[----:B------:R-:W0:Y:S01]  /*0c80*/  S2UR UR7, SR_CgaCtaId ;  /* 0x00000000000779c3 */ /* 0x000e220000008800 */
[----:B------:R-:W-:Y:S02]  /*0c90*/  UMOV UR6, 0x400 ;  /* 0x0000040000067882 */ /* 0x000fe40000000000 */
[----:B0-----:R-:W-:-:S09]  /*0ca0*/  ULEA UR6, UR7, UR6, 0x18 ;  /* 0x0000000607067291 */ /* 0x001fd2000f8ec03f */
[----:B------:R-:W0:Y:S04]  /*0cb0*/  LDS.128 R20, [UR6+0x10] ;  /* 0x00001006ff147984 */ /* 0x000e280008000c00 */
[----:B------:R-:W1:Y:S01]  /*0cc0*/  LDS.128 R24, [UR6] ;  /* 0x00000006ff187984 */ /* 0x000e620008000c00 */
        /* <DEDUP_REMOVED lines=13> */
[--C-:B--2---:R-:W-:Y:S02]  /*0da0*/  HADD2.F32 R29, -RZ, R4.reuse.H0_H0 ;  /* 0x20000004ff1d7230 */ /* 0x104fe40000004100 */
[----:B------:R-:W-:Y:S02]  /*0db0*/  HADD2.F32 R31, -RZ, R4.H1_H1 ;  /* 0x30000004ff1f7230 */ /* 0x000fe40000004100 */
[----:B-1----:R-:W-:Y:S02]  /*0dc0*/  HADD2.F32 R4, -RZ, R24.H0_H0 ;  /* 0x20000018ff047230 */ /* 0x002fe40000004100 */
[----:B------:R-:W-:Y:S01]  /*0dd0*/  FMUL.FTZ R33, R28, R29 ;  /* 0x0000001d1c217220 */ /* 0x000fe20000410000 */
        /* <DEDUP_REMOVED lines=9> */
[----:B------:R-:W-:-:S02]  /*0e70*/  HADD2.F32 R28, -RZ, R22.H0_H0 ;  /* 0x20000016ff1c7230 */ /* 0x000fc40000004100 */
[----:B------:R-:W-:Y:S01]  /*0e80*/  FMUL.FTZ R24, R20, R33 ;  /* 0x0000002114187220 */ /* 0x000fe20000410000 */
[----:B------:R-:W-:Y:S01]  /*0e90*/  HADD2.F32 R20, -RZ, R5.H1_H1 ;  /* 0x30000005ff147230 */ /* 0x000fe20000004100 */
[----:B------:R-:W2:Y:S01]  /*0ea0*/  LDG.E.128.CONSTANT R32, desc[UR12][R46.64+0x800] ;  /* 0x0008000c2e207981 */ /* 0x000ea2000c1e9d00 */
[--C-:B------:R-:W-:Y:S02]  /*0eb0*/  HADD2.F32 R29, -RZ, R6.reuse.H0_H0 ;  /* 0x20000006ff1d7230 */ /* 0x100fe40000004100 */
[----:B------:R-:W-:Y:S02]  /*0ec0*/  HADD2.F32 R30, -RZ, R6.H1_H1 ;  /* 0x30000006ff1e7230 */ /* 0x000fe40000004100 */
[----:B------:R-:W-:Y:S01]  /*0ed0*/  FMUL.FTZ R5, R21, R20 ;  /* 0x0000001415057220 */ /* 0x000fe20000410000 */
[----:B------:R-:W-:Y:S02]  /*0ee0*/  HADD2.F32 R21, -RZ, R25.H0_H0 ;  /* 0x20000019ff157230 */ /* 0x000fe40000004100 */
[----:B------:R-:W-:Y:S01]  /*0ef0*/  FMUL.FTZ R20, R28, R29 ;  /* 0x0000001d1c147220 */ /* 0x000fe20000410000 */
[----:B------:R-:W-:-:S02]  /*0f00*/  HADD2.F32 R29, -RZ, R22.H1_H1 ;  /* 0x30000016ff1d7230 */ /* 0x000fc40000004100 */
[----:B------:R-:W-:Y:S02]  /*0f10*/  HADD2.F32 R22, -RZ, R25.H1_H1 ;  /* 0x30000019ff167230 */ /* 0x000fe40000004100 */
[--C-:B------:R-:W-:Y:S02]  /*0f20*/  HADD2.F32 R6, -RZ, R9.reuse.H0_H0 ;  /* 0x20000009ff067230 */ /* 0x100fe40000004100 */
[----:B------:R-:W-:Y:S01]  /*0f30*/  FMUL.FTZ R25, R29, R30 ;  /* 0x0000001e1d197220 */ /* 0x000fe20000410000 */
[----:B------:R-:W-:Y:S02]  /*0f40*/  HADD2.F32 R28, -RZ, R9.H1_H1 ;  /* 0x30000009ff1c7230 */ /* 0x000fe40000004100 */
[----:B------:R-:W-:Y:S02]  /*0f50*/  HADD2.F32 R29, -RZ, R7.H0_H0 ;  /* 0x20000007ff1d7230 */ /* 0x000fe40000004100 */
[----:B------:R-:W-:Y:S01]  /*0f60*/  FFMA.FTZ R9, R21, R6, R24 ;  /* 0x0000000615097223 */ /* 0x000fe20000010018 */
[----:B------:R-:W-:-:S02]  /*0f70*/  HADD2.F32 R21, -RZ, R26.H0_H0 ;  /* 0x2000001aff157230 */ /* 0x000fc40000004100 */
[----:B------:R-:W-:Y:S01]  /*0f80*/  FFMA.FTZ R5, R22, R28, R5 ;  /* 0x0000001c16057223 */ /* 0x000fe20000010005 */
[----:B------:R-:W-:Y:S02]  /*0f90*/  HADD2.F32 R22, -RZ, R26.H1_H1 ;  /* 0x3000001aff167230 */ /* 0x000fe40000004100 */
[----:B------:R-:W-:Y:S02]  /*0fa0*/  HADD2.F32 R26, -RZ, R23.H0_H0 ;  /* 0x20000017ff1a7230 */ /* 0x000fe40000004100 */
[--C-:B------:R-:W-:Y:S02]  /*0fb0*/  HADD2.F32 R6, -RZ, R10.reuse.H0_H0 ;  /* 0x2000000aff067230 */ /* 0x100fe40000004100 */
[----:B------:R-:W-:Y:S02]  /*0fc0*/  HADD2.F32 R10, -RZ, R10.H1_H1 ;  /* 0x3000000aff0a7230 */ /* 0x000fe40000004100 */
[----:B------:R-:W-:Y:S02]  /*0fd0*/  FMUL.FTZ R26, R26, R29 ;  /* 0x0000001d1a1a7220 */ /* 0x000fe40000410000 */
[----:B------:R-:W0:Y:S01]  /*0fe0*/  LDS.128 R28, [UR6+0x20] ;  /* 0x00002006ff1c7984 */ /* 0x000e220008000c00 */
[----:B------:R-:W-:Y:S01]  /*0ff0*/  FFMA.FTZ R6, R21, R6, R20 ;  /* 0x0000000615067223 */ /* 0x000fe20000010014 */
[----:B------:R-:W-:Y:S01]  /*1000*/  FFMA.FTZ R25, R22, R10, R25 ;  /* 0x0000000a16197223 */ /* 0x000fe20000010019 */
[----:B------:R-:W-:-:S02]  /*1010*/  HADD2.F32 R21, -RZ, R27.H0_H0 ;  /* 0x2000001bff157230 */ /* 0x000fc40000004100 */
[----:B------:R-:W-:Y:S02]  /*1020*/  HADD2.F32 R10, -RZ, R11.H0_H0 ;  /* 0x2000000bff0a7230 */ /* 0x000fe40000004100 */
[----:B----4-:R-:W-:-:S03]  /*1030*/  HADD2.F32 R24, -RZ, R12.H0_H0 ;  /* 0x2000000cff187230 */ /* 0x010fc60000004100 */
[----:B------:R-:W-:Y:S01]  /*1040*/  FFMA.FTZ R26, R21, R10, R26 ;  /* 0x0000000a151a7223 */ /* 0x000fe2000001001a */
[----:B------:R-:W-:Y:S02]  /*1050*/  HADD2.F32 R10, -RZ, R7.H1_H1 ;  /* 0x30000007ff0a7230 */ /* 0x000fe40000004100 */
[----:B------:R-:W-:Y:S02]  /*1060*/  HADD2.F32 R20, -RZ, R27.H1_H1 ;  /* 0x3000001bff147230 */ /* 0x000fe40000004100 */
[----:B------:R-:W-:Y:S02]  /*1070*/  HADD2.F32 R12, -RZ, R12.H1_H1 ;  /* 0x3000000cff0c7230 */ /* 0x000fe40000004100 */
[----:B------:R-:W-:Y:S02]  /*1080*/  HADD2.F32 R27, -RZ, R13.H0_H0 ;  /* 0x2000000dff1b7230 */ /* 0x000fe40000004100 */
[----:B------:R-:W-:Y:S02]  /*1090*/  HADD2.F32 R23, -RZ, R23.H1_H1 ;  /* 0x30000017ff177230 */ /* 0x000fe40000004100 */
[----:B------:R-:W-:-:S02]  /*10a0*/  HADD2.F32 R13, -RZ, R13.H1_H1 ;  /* 0x3000000dff0d7230 */ /* 0x000fc40000004100 */
[----:B------:R-:W-:Y:S02]  /*10b0*/  HADD2.F32 R11, -RZ, R11.H1_H1 ;  /* 0x3000000bff0b7230 */ /* 0x000fe40000004100 */
[----:B------:R-:W-:Y:S01]  /*10c0*/  FMUL.FTZ R23, R23, R10 ;  /* 0x0000000a17177220 */ /* 0x000fe20000410000 */
[--C-:B0-----:R-:W-:Y:S02]  /*10d0*/  HADD2.F32 R7, -RZ, R28.reuse.H0_H0 ;  /* 0x2000001cff077230 */ /* 0x101fe40000004100 */
[----:B------:R-:W-:-:S03]  /*10e0*/  HADD2.F32 R21, -RZ, R28.H1_H1 ;  /* 0x3000001cff157230 */ /* 0x000fc60000004100 */
[----:B------:R-:W-:Y:S01]  /*10f0*/  FFMA.FTZ R24, R7, R24, R4 ;  /* 0x0000001807187223 */ /* 0x000fe20000010004 */
[--C-:B------:R-:W-:Y:S02]  /*1100*/  HADD2.F32 R4, -RZ, R29.reuse.H0_H0 ;  /* 0x2000001dff047230 */ /* 0x100fe40000004100 */
[----:B------:R-:W-:Y:S01]  /*1110*/  FFMA.FTZ R21, R21, R12, R8 ;  /* 0x0000000c15157223 */ /* 0x000fe20000010008 */
[----:B------:R-:W-:Y:S02]  /*1120*/  HADD2.F32 R12, -RZ, R29.H1_H1 ;  /* 0x3000001dff0c7230 */ /* 0x000fe40000004100 */
[----:B------:R-:W-:Y:S02]  /*1130*/  HADD2.F32 R7, -RZ, R30.H0_H0 ;  /* 0x2000001eff077230 */ /* 0x000fe40000004100 */
[----:B------:R-:W-:Y:S01]  /*1140*/  FFMA.FTZ R27, R4, R27, R9 ;  /* 0x0000001b041b7223 */ /* 0x000fe20000010009 */
[----:B------:R-:W-:Y:S02]  /*1150*/  HADD2.F32 R4, -RZ, R14.H0_H0 ;  /* 0x2000000eff047230 */ /* 0x000fe40000004100 */
[----:B------:R-:W-:-:S02]  /*1160*/  HADD2.F32 R9, -RZ, R31.H0_H0 ;  /* 0x2000001fff097230 */ /* 0x000fc40000004100 */
[----:B------:R-:W-:Y:S02]  /*1170*/  HADD2.F32 R8, -RZ, R15.H0_H0 ;  /* 0x2000000fff087230 */ /* 0x000fe40000004100 */
[----:B------:R-:W-:Y:S01]  /*1180*/  FFMA.FTZ R12, R12, R13, R5 ;  /* 0x0000000d0c0c7223 */ /* 0x000fe20000010005 */
[----:B------:R-:W-:Y:S01]  /*1190*/  FFMA.FTZ R13, R7, R4, R6 ;  /* 0x00000004070d7223 */ /* 0x000fe20000010006 */
[----:B------:R-:W-:Y:S01]  /*11a0*/  FFMA.FTZ R20, R20, R11, R23 ;  /* 0x0000000b14147223 */ /* 0x000fe20000010017 */
[----:B------:R-:W0:Y:S01]  /*11b0*/  LDS.128 R4, [UR6+0x30] ;  /* 0x00003006ff047984 */ /* 0x000e220008000c00 */
[----:B------:R-:W-:-:S03]  /*11c0*/  FFMA.FTZ R26, R9, R8, R26 ;  /* 0x00000008091a7223 */ /* 0x000fc6000001001a */
[----:B------:R-:W3:Y:S01]  /*11d0*/  LDG.E.128.CONSTANT R8, desc[UR12][R46.64+0xa00] ;  /* 0x000a000c2e087981 */ /* 0x000ee2000c1e9d00 */
[----:B------:R-:W-:Y:S02]  /*11e0*/  HADD2.F32 R30, -RZ, R30.H1_H1 ;  /* 0x3000001eff1e7230 */ /* 0x000fe40000004100 */
[----:B------:R-:W-:Y:S02]  /*11f0*/  HADD2.F32 R14, -RZ, R14.H1_H1 ;  /* 0x3000000eff0e7230 */ /* 0x000fe40000004100 */
[----:B------:R-:W-:-:S03]  /*1200*/  HADD2.F32 R28, -RZ, R15.H1_H1 ;  /* 0x3000000fff1c7230 */ /* 0x000fc60000004100 */
[----:B------:R-:W-:Y:S01]  /*1210*/  FFMA.FTZ R25, R30, R14, R25 ;  /* 0x0000000e1e197223 */ /* 0x000fe20000010019 */
[--C-:B------:R-:W-:Y:S02]  /*1220*/  HADD2.F32 R14, -RZ, R16.reuse.H0_H0 ;  /* 0x20000010ff0e7230 */ /* 0x100fe40000004100 */
[----:B------:R-:W-:Y:S02]  /*1230*/  HADD2.F32 R31, -RZ, R31.H1_H1 ;  /* 0x3000001fff1f7230 */ /* 0x000fe40000004100 */
[----:B------:R-:W-:-:S03]  /*1240*/  HADD2.F32 R16, -RZ, R16.H1_H1 ;  /* 0x30000010ff107230 */ /* 0x000fc60000004100 */
[----:B------:R-:W-:Y:S01]  /*1250*/  FFMA.FTZ R28, R31, R28, R20 ;  /* 0x0000001c1f1c7223 */ /* 0x000fe20000010014 */
[----:B------:R-:W-:Y:S02]  /*1260*/  HADD2.F32 R29, -RZ, R18.H0_H0 ;  /* 0x20000012ff1d7230 */ /* 0x000fe40000004100 */
[--C-:B0-----:R-:W-:Y:S02]  /*1270*/  HADD2.F32 R15, -RZ, R4.reuse.H0_H0 ;  /* 0x20000004ff0f7230 */ /* 0x101fe40000004100 */
[----:B------:R-:W-:-:S03]  /*1280*/  HADD2.F32 R4, -RZ, R4.H1_H1 ;  /* 0x30000004ff047230 */ /* 0x000fc60000004100 */
[----:B------:R-:W-:Y:S01]  /*1290*/  FFMA.FTZ R24, R15, R14, R24 ;  /* 0x0000000e0f187223 */ /* 0x000fe20000010018 */
[----:B------:R-:W-:Y:S02]  /*12a0*/  HADD2.F32 R14, -RZ, R5.H0_H0 ;  /* 0x20000005ff0e7230 */ /* 0x000fe40000004100 */
[----:B------:R-:W-:Y:S01]  /*12b0*/  FFMA.FTZ R4, R4, R16, R21 ;  /* 0x0000001004047223 */ /* 0x000fe20000010015 */
[----:B------:R-:W-:Y:S01]  /*12c0*/  HADD2.F32 R15, -RZ, R17.H0_H0 ;  /* 0x20000011ff0f7230 */ /* 0x000fe20000004100 */
[----:B------:R-:W4:Y:S01]  /*12d0*/  LDG.E.128.CONSTANT R20, desc[UR12][R46.64+0xc00] ;  /* 0x000c000c2e147981 */ /* 0x000f22000c1e9d00 */
[----:B------:R-:W-:Y:S02]  /*12e0*/  HADD2.F32 R5, -RZ, R5.H1_H1 ;  /* 0x30000005ff057230 */ /* 0x000fe40000004100 */
[----:B------:R-:W-:-:S05]  /*12f0*/  HADD2.F32 R17, -RZ, R17.H1_H1 ;  /* 0x30000011ff117230 */ /* 0x000fca0000004100 */
        /* <DEDUP_REMOVED lines=12> */
[----:B------:R-:W-:-:S03]  /*13c0*/  FFMA.FTZ R26, R17, R6, R26 ;  /* 0x00000006111a7223 */ /* 0x000fc6000001001a */
[----:B------:R-:W-:Y:S02]  /*13d0*/  FFMA.FTZ R28, R7, R19, R28 ;  /* 0x00000013071c7223 */ /* 0x000fe4000001001c */
[----:B------:R-:W0:Y:S02]  /*13e0*/  LDS.128 R16, [UR6+0x40] ;  /* 0x00004006ff107984 */ /* 0x000e240008000c00 */
[----:B0-----:R-:W-:Y:S02]  /*13f0*/  HADD2.F32 R7, -RZ, R16.H0_H0 ;  /* 0x20000010ff077230 */ /* 0x001fe40000004100 */
[----:B--2---:R-:W-:-:S05]  /*1400*/  HADD2.F32 R30, -RZ, R32.H0_H0 ;  /* 0x20000020ff1e7230 */ /* 0x004fca0000004100 */
[----:B------:R-:W-:Y:S01]  /*1410*/  FFMA.FTZ R30, R7, R30, R24 ;  /* 0x0000001e071e7223 */ /* 0x000fe20000010018 */
[----:B------:R-:W-:Y:S02]  /*1420*/  HADD2.F32 R7, -RZ, R16.H1_H1 ;  /* 0x30000010ff077230 */ /* 0x000fe40000004100 */
[----:B------:R-:W-:Y:S02]  /*1430*/  HADD2.F32 R24, -RZ, R32.H1_H1 ;  /* 0x30000020ff187230 */ /* 0x000fe40000004100 */
[----:B------:R-:W-:-:S03]  /*1440*/  HADD2.F32 R6, -RZ, R33.H0_H0 ;  /* 0x20000021ff067230 */ /* 0x000fc60000004100 */
[----:B------:R-:W-:Y:S01]  /*1450*/  FFMA.FTZ R24, R7, R24, R4 ;  /* 0x0000001807187223 */ /* 0x000fe20000010004 */
[----:B------:R-:W-:Y:S02]  /*1460*/  HADD2.F32 R4, -RZ, R17.H0_H0 ;  /* 0x20000011ff047230 */ /* 0x000fe40000004100 */
[----:B------:R-:W-:Y:S02]  /*1470*/  HADD2.F32 R31, -RZ, R33.H1_H1 ;  /* 0x30000021ff1f7230 */ /* 0x000fe40000004100 */
[----:B------:R-:W-:Y:S02]  /*1480*/  HADD2.F32 R33, -RZ, R34.H0_H0 ;  /* 0x20000022ff217230 */ /* 0x000fe40000004100 */
[----:B------:R-:W-:Y:S01]  /*1490*/  FFMA.FTZ R27, R4, R6, R27 ;  /* 0x00000006041b7223 */ /* 0x000fe2000001001b */
[----:B------:R-:W-:Y:S02]  /*14a0*/  HADD2.F32 R4, -RZ, R17.H1_H1 ;  /* 0x30000011ff047230 */ /* 0x000fe40000004100 */
[----:B------:R-:W-:-:S03]  /*14b0*/  HADD2.F32 R6, -RZ, R18.H0_H0 ;  /* 0x20000012ff067230 */ /* 0x000fc60000004100 */
[----:B------:R-:W-:Y:S02]  /*14c0*/  FFMA.FTZ R31, R4, R31, R5 ;  /* 0x0000001f041f7223 */ /* 0x000fe40000010005 */
[----:B------:R-:W-:Y:S02]  /*14d0*/  FFMA.FTZ R33, R6, R33, R29 ;  /* 0x0000002106217223 */ /* 0x000fe4000001001d */
[----:B------:R-:W0:Y:S01]  /*14e0*/  LDS.128 R4, [UR6+0x50] ;  /* 0x00005006ff047984 */ /* 0x000e220008000c00 */
[----:B------:R-:W-:Y:S02]  /*14f0*/  HADD2.F32 R18, -RZ, R18.H1_H1 ;  /* 0x30000012ff127230 */ /* 0x000fe40000004100 */
[----:B------:R-:W-:Y:S02]  /*1500*/  HADD2.F32 R29, -RZ, R34.H1_H1 ;  /* 0x30000022ff1d7230 */ /* 0x000fe40000004100 */
[----:B------:R-:W-:Y:S02]  /*1510*/  HADD2.F32 R17, -RZ, R19.H0_H0 ;  /* 0x20000013ff117230 */ /* 0x000fe40000004100 */
[----:B------:R-:W-:-:S02]  /*1520*/  HADD2.F32 R32, -RZ, R35.H0_H0 ;  /* 0x20000023ff207230 */ /* 0x000fc40000004100 */
[----:B------:R-:W-:Y:S01]  /*1530*/  FFMA.FTZ R29, R18, R29, R25 ;  /* 0x0000001d121d7223 */ /* 0x000fe20000010019 */
[----:B------:R-:W-:Y:S02]  /*1540*/  HADD2.F32 R35, -RZ, R35.H1_H1 ;  /* 0x30000023ff237230 */ /* 0x000fe40000004100 */
[----:B------:R-:W-:Y:S01]  /*1550*/  FFMA.FTZ R32, R17, R32, R26 ;  /* 0x0000002011207223 */ /* 0x000fe2000001001a */
[----:B------:R-:W-:-:S05]  /*1560*/  HADD2.F32 R19, -RZ, R19.H1_H1 ;  /* 0x30000013ff137230 */ /* 0x000fca0000004100 */
[----:B------:R-:W-:Y:S01]  /*1570*/  FFMA.FTZ R28, R19, R35, R28 ;  /* 0x00000023131c7223 */ /* 0x000fe2000001001c */
[--C-:B0-----:R-:W-:Y:S02]  /*1580*/  HADD2.F32 R17, -RZ, R4.reuse.H0_H0 ;  /* 0x20000004ff117230 */ /* 0x101fe40000004100 */
[----:B------:R-:W-:Y:S02]  /*1590*/  HADD2.F32 R25, -RZ, R4.H1_H1 ;  /* 0x30000004ff197230 */ /* 0x000fe40000004100 */
[----:B------:R-:W-:Y:S02]  /*15a0*/  HADD2.F32 R26, -RZ, R6.H0_H0 ;  /* 0x20000006ff1a7230 */ /* 0x000fe40000004100 */
[--C-:B---3--:R-:W-:Y:S02]  /*15b0*/  HADD2.F32 R4, -RZ, R8.reuse.H1_H1 ;  /* 0x30000008ff047230 */ /* 0x108fe40000004100 */
[----:B------:R-:W-:Y:S02]  /*15c0*/  HADD2.F32 R16, -RZ, R8.H0_H0 ;  /* 0x20000008ff107230 */ /* 0x000fe40000004100 */
[----:B------:R-:W-:-:S02]  /*15d0*/  HADD2.F32 R8, -RZ, R5.H0_H0 ;  /* 0x20000005ff087230 */ /* 0x000fc40000004100 */
[----:B------:R-:W-:Y:S01]  /*15e0*/  FFMA.FTZ R4, R25, R4, R24 ;  /* 0x0000000419047223 */ /* 0x000fe20000010018 */
[----:B------:R-:W-:Y:S02]  /*15f0*/  HADD2.F32 R24, -RZ, R9.H0_H0 ;  /* 0x20000009ff187230 */ /* 0x000fe40000004100 */
[----:B------:R-:W-:Y:S02]  /*1600*/  FFMA.FTZ R30, R17, R16, R30 ;  /* 0x00000010111e7223 */ /* 0x000fe4000001001e */
[----:B------:R-:W0:Y:S01]  /*1610*/  LDS.128 R16, [UR6+0x60] ;  /* 0x00006006ff107984 */ /* 0x000e220008000c00 */
[----:B------:R-:W-:Y:S01]  /*1620*/  FFMA.FTZ R8, R8, R24, R27 ;  /* 0x0000001808087223 */ /* 0x000fe2000001001b */
[----:B------:R-:W-:Y:S02]  /*1630*/  HADD2.F32 R24, -RZ, R5.H1_H1 ;  /* 0x30000005ff187230 */ /* 0x000fe40000004100 */
[----:B------:R-:W-:Y:S02]  /*1640*/  HADD2.F32 R9, -RZ, R9.H1_H1 ;  /* 0x30000009ff097230 */ /* 0x000fe40000004100 */
[----:B------:R-:W-:-:S03]  /*1650*/  HADD2.F32 R5, -RZ, R10.H0_H0 ;  /* 0x2000000aff057230 */ /* 0x000fc60000004100 */
[----:B------:R-:W-:Y:S02]  /*1660*/  FFMA.FTZ R31, R24, R9, R31 ;  /* 0x00000009181f7223 */ /* 0x000fe4000001001f */
[----:B------:R-:W-:Y:S02]  /*1670*/  FFMA.FTZ R33, R26, R5, R33 ;  /* 0x000000051a217223 */ /* 0x000fe40000010021 */
[----:B------:R-:W1:Y:S01]  /*1680*/  LDS.128 R24, [UR6+0x70] ;  /* 0x00007006ff187984 */ /* 0x000e620008000c00 */
        /* <DEDUP_REMOVED lines=9> */
[--C-:B----4-:R-:W-:Y:S02]  /*1720*/  HADD2.F32 R6, -RZ, R20.reuse.H0_H0 ;  /* 0x20000014ff067230 */ /* 0x110fe40000004100 */
[----:B------:R-:W-:Y:S02]  /*1730*/  HADD2.F32 R20, -RZ, R20.H1_H1 ;  /* 0x30000014ff147230 */ /* 0x000fe40000004100 */
[--C-:B0-----:R-:W-:Y:S02]  /*1740*/  HADD2.F32 R7, -RZ, R16.reuse.H1_H1 ;  /* 0x30000010ff077230 */ /* 0x101fe40000004100 */
[----:B------:R-:W-:Y:S02]  /*1750*/  HADD2.F32 R5, -RZ, R16.H0_H0 ;  /* 0x20000010ff057230 */ /* 0x000fe40000004100 */
[----:B------:R-:W-:Y:S02]  /*1760*/  HADD2.F32 R10, -RZ, R21.H1_H1 ;  /* 0x30000015ff0a7230 */ /* 0x000fe40000004100 */
[----:B------:R-:W-:Y:S01]  /*1770*/  FFMA.FTZ R4, R7, R20, R4 ;  /* 0x0000001407047223 */ /* 0x000fe20000010004 */
[----:B------:R-:W-:-:S02]  /*1780*/  HADD2.F32 R16, -RZ, R17.H1_H1 ;  /* 0x30000011ff107230 */ /* 0x000fc40000004100 */
[----:B------:R-:W-:Y:S02]  /*1790*/  HADD2.F32 R7, -RZ, R17.H0_H0 ;  /* 0x20000011ff077230 */ /* 0x000fe40000004100 */
[----:B------:R-:W-:Y:S02]  /*17a0*/  HADD2.F32 R9, -RZ, R21.H0_H0 ;  /* 0x20000015ff097230 */ /* 0x000fe40000004100 */
[----:B------:R-:W-:Y:S01]  /*17b0*/  FFMA.FTZ R30, R5, R6, R30 ;  /* 0x00000006051e7223 */ /* 0x000fe2000001001e */
[----:B------:R-:W-:Y:S02]  /*17c0*/  HADD2.F32 R6, -RZ, R22.H0_H0 ;  /* 0x20000016ff067230 */ /* 0x000fe40000004100 */
[----:B------:R-:W-:Y:S01]  /*17d0*/  FFMA.FTZ R10, R16, R10, R31 ;  /* 0x0000000a100a7223 */ /* 0x000fe2000001001f */
[----:B------:R-:W-:Y:S02]  /*17e0*/  HADD2.F32 R20, -RZ, R18.H0_H0 ;  /* 0x20000012ff147230 */ /* 0x000fe40000004100 */
[----:B------:R-:W-:Y:S01]  /*17f0*/  FFMA.FTZ R8, R7, R9, R8 ;  /* 0x0000000907087223 */ /* 0x000fe20000010008 */
[----:B------:R-:W-:-:S02]  /*1800*/  HADD2.F32 R16, -RZ, R12.H0_H0 ;  /* 0x2000000cff107230 */ /* 0x000fc40000004100 */
[--C-:B-1----:R-:W-:Y:S02]  /*1810*/  HADD2.F32 R9, -RZ, R24.reuse.H0_H0 ;  /* 0x20000018ff097230 */ /* 0x102fe40000004100 */
[----:B------:R-:W-:Y:S02]  /*1820*/  HADD2.F32 R11, -RZ, R24.H1_H1 ;  /* 0x30000018ff0b7230 */ /* 0x000fe40000004100 */
[----:B------:R-:W-:Y:S02]  /*1830*/  HADD2.F32 R12, -RZ, R12.H1_H1 ;  /* 0x3000000cff0c7230 */ /* 0x000fe40000004100 */
[----:B------:R-:W-:Y:S01]  /*1840*/  FFMA.FTZ R6, R20, R6, R33 ;  /* 0x0000000614067223 */ /* 0x000fe20000010021 */
[----:B------:R-:W-:Y:S02]  /*1850*/  HADD2.F32 R17, -RZ, R25.H0_H0 ;  /* 0x20000019ff117230 */ /* 0x000fe40000004100 */
[----:B------:R-:W-:Y:S01]  /*1860*/  FFMA.FTZ R9, R9, R16, R30 ;  /* 0x0000001009097223 */ /* 0x000fe2000001001e */
[----:B------:R-:W-:-:S02]  /*1870*/  HADD2.F32 R20, -RZ, R13.H0_H0 ;  /* 0x2000000dff147230 */ /* 0x000fc40000004100 */
[----:B------:R-:W-:Y:S01]  /*1880*/  FFMA.FTZ R4, R11, R12, R4 ;  /* 0x0000000c0b047223 */ /* 0x000fe20000010004 */
[----:B------:R-:W-:Y:S02]  /*1890*/  HADD2.F32 R5, -RZ, R23.H0_H0 ;  /* 0x20000017ff057230 */ /* 0x000fe40000004100 */
[----:B------:R-:W-:Y:S02]  /*18a0*/  HADD2.F32 R7, -RZ, R19.H0_H0 ;  /* 0x20000013ff077230 */ /* 0x000fe40000004100 */
[----:B------:R-:W-:Y:S02]  /*18b0*/  HADD2.F32 R25, -RZ, R25.H1_H1 ;  /* 0x30000019ff197230 */ /* 0x000fe40000004100 */
[----:B------:R-:W-:Y:S02]  /*18c0*/  HADD2.F32 R13, -RZ, R13.H1_H1 ;  /* 0x3000000dff0d7230 */ /* 0x000fe40000004100 */
[----:B------:R-:W-:Y:S01]  /*18d0*/  FFMA.FTZ R8, R17, R20, R8 ;  /* 0x0000001411087223 */ /* 0x000fe20000010008 */
[----:B------:R-:W-:Y:S01]  /*18e0*/  FADD.FTZ R9, R9, R4 ;  /* 0x0000000409097221 */ /* 0x000fe20000010000 */
[----:B------:R-:W-:Y:S01]  /*18f0*/  FFMA.FTZ R5, R7, R5, R32 ;  /* 0x0000000507057223 */ /* 0x000fe20000010020 */
[----:B------:R-:W-:-:S02]  /*1900*/  HADD2.F32 R22, -RZ, R22.H1_H1 ;  /* 0x30000016ff167230 */ /* 0x000fc40000004100 */
[----:B------:R-:W-:Y:S01]  /*1910*/  FFMA.FTZ R10, R25, R13, R10 ;  /* 0x0000000d190a7223 */ /* 0x000fe2000001000a */
[----:B------:R-:W-:Y:S02]  /*1920*/  HADD2.F32 R18, -RZ, R18.H1_H1 ;  /* 0x30000012ff127230 */ /* 0x000fe40000004100 */
[----:B------:R-:W-:Y:S01]  /*1930*/  FADD.FTZ R13, R8, R9 ;  /* 0x00000009080d7221 */ /* 0x000fe20000010000 */
[----:B------:R-:W-:Y:S02]  /*1940*/  HADD2.F32 R7, -RZ, R26.H0_H0 ;  /* 0x2000001aff077230 */ /* 0x000fe40000004100 */
[--C-:B------:R-:W-:Y:S02]  /*1950*/  HADD2.F32 R4, -RZ, R14.reuse.H0_H0 ;  /* 0x2000000eff047230 */ /* 0x100fe40000004100 */
[----:B------:R-:W-:Y:S01]  /*1960*/  FFMA.FTZ R18, R18, R22, R29 ;  /* 0x0000001612127223 */ /* 0x000fe2000001001d */
[----:B------:R-:W-:Y:S02]  /*1970*/  HADD2.F32 R14, -RZ, R14.H1_H1 ;  /* 0x3000000eff0e7230 */ /* 0x000fe40000004100 */
[----:B------:R-:W-:Y:S01]  /*1980*/  FADD.FTZ R13, R10, R13 ;  /* 0x0000000d0a0d7221 */ /* 0x000fe20000010000 */
[----:B------:R-:W-:-:S02]  /*1990*/  HADD2.F32 R9, -RZ, R26.H1_H1 ;  /* 0x3000001aff097230 */ /* 0x000fc40000004100 */
[----:B------:R-:W-:Y:S01]  /*19a0*/  FFMA.FTZ R4, R7, R4, R6 ;  /* 0x0000000407047223 */ /* 0x000fe20000010006 */
[----:B------:R-:W-:Y:S01]  /*19b0*/  I2FP.F32.S32 R10, R39 ;  /* 0x00000027000a7245 */ /* 0x000fe20000201400 */
[----:B------:R-:W-:Y:S02]  /*19c0*/  HADD2.F32 R23, -RZ, R23.H1_H1 ;  /* 0x30000017ff177230 */ /* 0x000fe40000004100 */
[----:B------:R-:W-:Y:S02]  /*19d0*/  HADD2.F32 R19, -RZ, R19.H1_H1 ;  /* 0x30000013ff137230 */ /* 0x000fe40000004100 */
[----:B------:R-:W-:Y:S01]  /*19e0*/  FFMA.FTZ R9, R9, R14, R18 ;  /* 0x0000000e09097223 */ /* 0x000fe20000010012 */
[----:B------:R-:W-:Y:S02]  /*19f0*/  HADD2.F32 R11, -RZ, R15.H0_H0 ;  /* 0x2000000fff0b7230 */ /* 0x000fe40000004100 */
[----:B------:R-:W-:Y:S01]  /*1a00*/  FADD.FTZ R4, R4, R13 ;  /* 0x0000000d04047221 */ /* 0x000fe20000010000 */
[----:B------:R-:W-:-:S02]  /*1a10*/  HADD2.F32 R6, -RZ, R27.H0_H0 ;  /* 0x2000001bff067230 */ /* 0x000fc40000004100 */
[----:B-----5:R-:W-:Y:S01]  /*1a20*/  FMUL.FTZ R10, R10, R43 ;  /* 0x0000002b0a0a7220 */ /* 0x020fe20000410000 */
[----:B------:R-:W-:Y:S01]  /*1a30*/  HADD2.F32 R15, -RZ, R15.H1_H1 ;  /* 0x3000000fff0f7230 */ /* 0x000fe20000004100 */
[----:B------:R-:W-:Y:S01]  /*1a40*/  FSETP.NEU.FTZ.AND P0, PT, R43, RZ, PT ;  /* 0x000000ff2b00720b */ /* 0x000fe20003f1d000 */
[----:B------:R-:W-:Y:S02]  /*1a50*/  HADD2.F32 R8, -RZ, R27.H1_H1 ;  /* 0x3000001bff087230 */ /* 0x000fe40000004100 */
[----:B------:R-:W-:Y:S01]  /*1a60*/  FFMA.FTZ R19, R19, R23, R28 ;  /* 0x0000001713137223 */ /* 0x000fe2000001001c */
[----:B------:R-:W-:Y:S01]  /*1a70*/  FFMA.FTZ R5, R6, R11, R5 ;  /* 0x0000000b06057223 */ /* 0x000fe20000010005 */
[----:B------:R-:W-:Y:S01]  /*1a80*/  FADD.FTZ R4, R9, R4 ;  /* 0x0000000409047221 */ /* 0x000fe20000010000 */
[----:B------:R-:W-:Y:S01]  /*1a90*/  FSEL R10, R10, RZ, P0 ;  /* 0x000000ff0a0a7208 */ /* 0x000fe20000000000 */
[----:B------:R-:W-:Y:S01]  /*1aa0*/  FFMA.FTZ R8, R8, R15, R19 ;  /* 0x0000000f08087223 */ /* 0x000fe20000010013 */
[----:B------:R-:W-:Y:S01]  /*1ab0*/  ISETP.GE.AND P0, PT, R40, UR21, PT ;  /* 0x0000001528007c0c */ /* 0x000fe2000bf06270 */
[----:B------:R-:W-:Y:S01]  /*1ac0*/  FADD.FTZ R5, R5, R4 ;  /* 0x0000000405057221 */ /* 0x000fe20000010000 */
[----:B------:R-:W-:-:S03]  /*1ad0*/  IADD3 R37, R37, 0x4, RZ ;  /* 0x0000000425257810 */ /* 0x000fc60007ffe0ff */
[----:B------:R-:W-:Y:S01]  /*1ae0*/  FADD.FTZ R5, R8, R5 ;  /* 0x0000000508057221 */ /* 0x000fe20000010000 */
[----:B------:R-:W-:-:S03]  /*1af0*/  ISETP.GE.AND P1, PT, R37, UR4, PT ;  /* 0x0000000425007c0c */ /* 0x000fc6000bf26270 */
        /* <DEDUP_REMOVED lines=10> */
.L_x_22751:
[----:B------:R-:W-:Y:S05]  /*1ba0*/  BSYNC B0 ;  /* 0x0000000000007941 */ /* 0x000fea0003800000 */
.L_x_22750:
[----:B------:R-:W0:Y:S01]  /*1bb0*/  SHFL.BFLY PT, R2, R41, 0x10, 0x1f ;  /* 0x0e001f0029027f89 */ /* 0x000e2200000e0000 */
[----:B------:R-:W-:Y:S01]  /*1bc0*/  USHF.L.U32 UR22, UR17, 0x9, URZ ;  /* 0x0000000911167899 */ /* 0x000fe2000800063f */
[----:B------:R-:W-:Y:S01]  /*1bd0*/  BSSY B0, `(.L_x_22753) ;  /* 0x000011a000007945 */ /* 0x000fe20003800000 */
[----:B------:R-:W-:Y:S01]  /*1be0*/  UIMAD UR5, UR17, -0x10, UR4 ;  /* 0xfffffff0110578a4 */ /* 0x000fe2000f8e0204 */
[----:B------:R-:W1:Y:S01]  /*1bf0*/  S2R R20, SR_TID.X ;  /* 0x0000000000147919 */ /* 0x000e620000002100 */
[----:B------:R-:W-:Y:S02]  /*1c00*/  UIADD3 UR6, UR21, 0x1f, URZ ;  /* 0x0000001f15067890 */ /* 0x000fe4000fffe03f */
[----:B------:R-:W-:Y:S02]  /*1c10*/  ULEA UR5, UR5, UR22, 0x5 ;  /* 0x0000001605057291 */ /* 0x000fe4000f8e283f */
[----:B------:R-:W-:Y:S02]  /*1c20*/  USHF.R.S32.HI UR7, URZ, 0x1f, UR6 ;  /* 0x0000001f3f077899 */ /* 0x000fe40008011406 */
[----:B------:R-:W-:-:S04]  /*1c30*/  UISETP.LT.AND UP0, UPT, UR21, UR5, UPT ;  /* 0x000000051500728c */ /* 0x000fc8000bf01270 */
[----:B------:R-:W-:-:S04]  /*1c40*/  USEL UR5, UR21, UR5, UP0 ;  /* 0x0000000515057287 */ /* 0x000fc80008000000 */
[----:B------:R-:W-:Y:S02]  /*1c50*/  UIADD3 UR8, -UR22, UR5, URZ ;  /* 0x0000000516087290 */ /* 0x000fe4000fffe13f */
[----:B------:R-:W-:Y:S01]  /*1c60*/  ULEA.HI UR5, UR7, UR6, URZ, 0x5 ;  /* 0x0000000607057291 */ /* 0x000fe2000f8f283f */
[----:B0-----:R-:W-:-:S03]  /*1c70*/  FMNMX.FTZ R2, R2, R41, !PT ;  /* 0x0000002902027209 */ /* 0x001fc60007810000 */
[----:B------:R-:W-:Y:S02]  /*1c80*/  USHF.R.S32.HI UR5, URZ, 0x5, UR5 ;  /* 0x000000053f057899 */ /* 0x000fe40008011405 */
        /* <DEDUP_REMOVED lines=10> */
[----:B------:R-:W-:-:S02]  /*1d30*/  @!P0 MOV R2, 0x400 ;  /* 0x0000040000028802 */ /* 0x000fc40000000f00 */
[----:B------:R-:W-:Y:S01]  /*1d40*/  @!P1 MOV R6, 0x400 ;  /* 0x0000040000069802 */ /* 0x000fe20000000f00 */
[----:B------:R-:W2:Y:S01]  /*1d50*/  @!P1 S2R R11, SR_CgaCtaId ;  /* 0x00000000000b9919 */ /* 0x000ea20000008800 */
[----:B------:R-:W-:Y:S02]  /*1d60*/  @!P0 IADD3 R2, R2, 0x80, RZ ;  /* 0x0000008002028810 */ /* 0x000fe40007ffe0ff */
[----:B0-----:R-:W-:-:S05]  /*1d70*/  FMNMX.FTZ R4, R3, R4, !PT ;  /* 0x0000000403047209 */ /* 0x001fca0007810000 */
[----:B------:R-:W0:Y:S01]  /*1d80*/  SHFL.BFLY PT, R5, R4, 0x2, 0x1f ;  /* 0x0c401f0004057f89 */ /* 0x000e2200000e0000 */
[----:B-1----:R-:W-:Y:S01]  /*1d90*/  @!P0 LEA R3, R9, R2, 0x18 ;  /* 0x0000000209038211 */ /* 0x002fe200078ec0ff */
[----:B------:R-:W-:Y:S01]  /*1da0*/  @!P1 VIADD R2, R6, 0x80 ;  /* 0x0000008006029836 */ /* 0x000fe20000000000 */
[----:B------:R-:W-:-:S04]  /*1db0*/  SHF.R.S32.HI R6, RZ, 0x5, R10 ;  /* 0x00000005ff067819 */ /* 0x000fc8000001140a */
[----:B--2---:R-:W-:Y:S02]  /*1dc0*/  @!P1 LEA R10, R11, R2, 0x18 ;  /* 0x000000020b0a9211 */ /* 0x004fe400078ec0ff */
[----:B------:R-:W-:Y:S02]  /*1dd0*/  @!P0 LEA R3, R6, R3, 0x2 ;  /* 0x0000000306038211 */ /* 0x000fe400078e10ff */
[----:B0-----:R-:W-:Y:S01]  /*1de0*/  FMNMX.FTZ R5, R4, R5, !PT ;  /* 0x0000000504057209 */ /* 0x001fe20007810000 */
[----:B------:R-:W-:-:S04]  /*1df0*/  IMAD.MOV.U32 R4, RZ, RZ, -0x800001 ;  /* 0xff7fffffff047424 */ /* 0x000fc800078e00ff */
[----:B------:R-:W0:Y:S02]  /*1e00*/  SHFL.BFLY PT, R8, R5, 0x1, 0x1f ;  /* 0x0c201f0005087f89 */ /* 0x000e2400000e0000 */
[----:B0-----:R-:W-:Y:S02]  /*1e10*/  @!P0 FMNMX.FTZ R2, R5, R8, !PT ;  /* 0x0000000805028209 */ /* 0x001fe40007810000 */
[----:B------:R-:W-:-:S03]  /*1e20*/  @!P1 LEA R5, R7, R10, 0x2 ;  /* 0x0000000a07059211 */ /* 0x000fc600078e10ff */
        /* <DEDUP_REMOVED lines=33> */
[----:B0-----:R-:W-:-:S07]  /*2040*/  LEA R8, R20, UR6, 0x2 ;  /* 0x0000000614087c11 */ /* 0x001fce000f8e10ff */
.L_x_22757:
[----:B------:R-:W1:Y:S01]  /*2050*/  LDS R9, [R8] ;  /* 0x0000000008097984 */ /* 0x000e620000000800 */
[----:B------:R-:W-:Y:S01]  /*2060*/  VIADD R4, R4, 0xffffffff ;  /* 0xffffffff04047836 */ /* 0x000fe20000000000 */
[----:B------:R-:W-:-:S04]  /*2070*/  IADD3 R5, R5, 0x80, RZ ;  /* 0x0000008005057810 */ /* 0x000fc80007ffe0ff */
        /* <DEDUP_REMOVED lines=8> */
.L_x_22756:
[----:B------:R-:W-:Y:S05]  /*2100*/  BSYNC B1 ;  /* 0x0000000000017941 */ /* 0x000fea0003800000 */
.L_x_22755:
        /* <DEDUP_REMOVED lines=12> */
[----:B0-----:R-:W-:Y:S01]  /*21d0*/  IMAD.U32 R8, RZ, RZ, UR8 ;  /* 0x00000008ff087e24 */ /* 0x001fe2000f8e00ff */
[----:B------:R-:W-:-:S04]  /*21e0*/  PLOP3.LUT P0, PT, PT, PT, PT, 0x8, 0x0 ;  /* 0x000000000000781c */ /* 0x000fc80003f0e170 */
[----:B------:R-:W-:-:S09]  /*21f0*/  IADD3 R8, R8, -0x600, RZ ;  /* 0xfffffa0008087810 */ /* 0x000fd20007ffe0ff */
.L_x_22760:
[----:B------:R-:W1:Y:S01]  /*2200*/  LDS R9, [R4+-0x400] ;  /* 0xfffc000004097984 */ /* 0x000e620000000800 */
[----:B------:R-:W-:-:S03]  /*2210*/  VIADD R5, R5, 0x800 ;  /* 0x0000080005057836 */ /* 0x000fc60000000000 */
[----:B------:R-:W0:Y:S02]  /*2220*/  LDS R11, [R4+-0x200] ;  /* 0xfffe0000040b7984 */ /* 0x000e240000000800 */
        /* <DEDUP_REMOVED lines=97> */
.L_x_22759:
[----:B------:R-:W-:Y:S05]  /*2840*/  BSYNC B1 ;  /* 0x0000000000017941 */ /* 0x000fea0003800000 */
.L_x_22758:
        /* <DEDUP_REMOVED lines=55> */
.L_x_22762:
[----:B------:R-:W-:Y:S05]  /*2bc0*/  BSYNC B1 ;  /* 0x0000000000017941 */ /* 0x000fea0003800000 */
.L_x_22761:
        /* <DEDUP_REMOVED lines=26> */
.L_x_22754:
[----:B------:R-:W-:Y:S05]  /*2d70*/  BSYNC B0 ;  /* 0x0000000000007941 */ /* 0x000fea0003800000 */
.L_x_22753:
        /* <DEDUP_REMOVED lines=14> */
[----:B------:R-:W-:Y:S01]  /*2e60*/  @!P0 LOP3.LUT R3, R3, 0x1ffffffc, RZ, 0xc0, !PT ;  /* 0x1ffffffc03038812 */ /* 0x000fe200078ec0ff */
[----:B0-----:R-:W-:Y:S01]  /*2e70*/  FADD.FTZ R8, R5, R8 ;  /* 0x0000000805087221 */ /* 0x001fe20000010000 */
[----:B------:R-:W-:-:S04]  /*2e80*/  @!P2 MOV R5, 0x400 ;  /* 0x000004000005a802 */ /* 0x000fc80000000f00 */
[----:B------:R-:W0:Y:S01]  /*2e90*/  SHFL.BFLY PT, R9, R8, 0x2, 0x1f ;  /* 0x0c401f0008097f89 */ /* 0x000e2200000e0000 */
[----:B------:R-:W-:-:S04]  /*2ea0*/  @!P2 IADD3 R5, R5, 0x80, RZ ;  /* 0x000000800505a810 */ /* 0x000fc80007ffe0ff */
        /* <DEDUP_REMOVED lines=39> */
.L_x_22767:
        /* <DEDUP_REMOVED lines=8> */
.L_x_22766:
[----:B------:R-:W-:Y:S05]  /*31a0*/  BSYNC B1 ;  /* 0x0000000000017941 */ /* 0x000fea0003800000 */
.L_x_22765:
        /* <DEDUP_REMOVED lines=15> */
.L_x_22770:
        /* <DEDUP_REMOVED lines=52> */
.L_x_22769:
[----:B------:R-:W-:Y:S05]  /*35e0*/  BSYNC B1 ;  /* 0x0000000000017941 */ /* 0x000fea0003800000 */
.L_x_22768:
        /* <DEDUP_REMOVED lines=31> */
.L_x_22772:
[----:B------:R-:W-:Y:S05]  /*37e0*/  BSYNC B1 ;  /* 0x0000000000017941 */ /* 0x000fea0003800000 */
.L_x_22771:
        /* <DEDUP_REMOVED lines=14> */
.L_x_22764:
[----:B------:R-:W-:Y:S05]  /*38d0*/  BSYNC B0 ;  /* 0x0000000000007941 */ /* 0x000fea0003800000 */
.L_x_22763:
[----:B------:R-:W-:Y:S01]  /*38e0*/  BAR.SYNC.DEFER_BLOCKING 0x0 ;  /* 0x0000000000007b1d */ /* 0x000fe20000010000 */
[----:B------:R-:W-:Y:S02]  /*38f0*/  ISETP.NE.AND P0, PT, R20, RZ, PT ;  /* 0x000000ff1400720c */ /* 0x000fe40003f05270 */
[----:B------:R-:W-:-:S03]  /*3900*/  ISETP.GE.AND P1, PT, R42, UR4, PT ;  /* 0x000000042a007c0c */ /* 0x000fc6000bf26270 */
        /* <DEDUP_REMOVED lines=18> */
[----:B0-2---:R-:W-:Y:S01]  /*3a30*/  IMAD.U32 R4, RZ, RZ, UR8 ;  /* 0x00000008ff047e24 */ /* 0x005fe2000f8e00ff */
[----:B------:R-:W-:Y:S02]  /*3a40*/  MOV R8, UR6 ;  /* 0x0000000600087c02 */ /* 0x000fe40008000f00 */
[----:B------:R-:W-:Y:S02]  /*3a50*/  IMAD.U32 R5, RZ, RZ, UR9 ;  /* 0x00000009ff057e24 */ /* 0x000fe4000f8e00ff */
[----:B------:R-:W-:-:S03]  /*3a60*/  MOV R9, UR7 ;  /* 0x0000000700097c02 */ /* 0x000fc60008000f00 */
[----:B-1----:R3:W-:Y:S04]  /*3a70*/  STG.E desc[UR12][R4.64], R2 ;  /* 0x0000000204007986 */ /* 0x0027e8000c10190c */
[----:B------:R3:W-:Y:S02]  /*3a80*/  STG.E desc[UR12][R8.64], R3 ;  /* 0x0000000308007986 */ /* 0x0007e4000c10190c */
.L_x_22774:
[----:B------:R-:W-:Y:S05]  /*3a90*/  BSYNC B0 ;  /* 0x0000000000007941 */ /* 0x000fea0003800000 */
.L_x_22773:
[----:B------:R-:W-:Y:S01]  /*3aa0*/  ULDC UR10, c[0x0][0x26c] ;  /* 0x00009b00000a7ab9 */ /* 0x000fe20000000800 */
[----:B------:R-:W-:Y:S04]  /*3ab0*/  BSSY B0, `(.L_x_22775) ;  /* 0x00001c0000007945 */ /* 0x000fe80003800000 */
[----:B------:R-:W-:Y:S05]  /*3ac0*/  @!P1 BRA `(.L_x_22776) ;  /* 0x0000000000189947 */ /* 0x000fea0003800000 */
[----:B------:R-:W-:Y:S01]  /*3ad0*/  HFMA2.MMA R21, -RZ, RZ, 0, 0 ;  /* 0x00000000ff157435 */ /* 0x000fe200000001ff */
[----:B------:R-:W-:Y:S01]  /*3ae0*/  IMAD.MOV.U32 R24, RZ, RZ, RZ ;  /* 0x000000ffff187224 */ /* 0x000fe200078e00ff */
[----:B------:R-:W-:Y:S02]  /*3af0*/  CS2R R22, SRZ ;  /* 0x0000000000167805 */ /* 0x000fe4000001ff00 */
[----:B0-23--:R-:W-:Y:S02]  /*3b00*/  CS2R R4, SRZ ;  /* 0x0000000000047805 */ /* 0x00dfe4000001ff00 */
[----:B------:R-:W-:Y:S01]  /*3b10*/  CS2R R28, SRZ ;  /* 0x00000000001c7805 */ /* 0x000fe2000001ff00 */
[----:B------:R-:W-:Y:S06]  /*3b20*/  BRA `(.L_x_22777) ;  /* 0x0000001800e07947 */ /* 0x000fec0003800000 */
.L_x_22776:
[----:B------:R-:W4:Y:S01]  /*3b30*/  S2UR UR7, SR_CgaCtaId ;  /* 0x00000000000779c3 */ /* 0x000f220000008800 */
[----:B-1-3--:R-:W-:Y:S01]  /*3b40*/  SHF.R.S32.HI R2, RZ, 0x1f, R7 ;  /* 0x0000001fff027819 */ /* 0x00afe20000011407 */
[----:B------:R-:W-:Y:S01]  /*3b50*/  ULDC UR6, c[0x0][0x258] ;  /* 0x0000960000067ab9 */ /* 0x000fe20000000800 */
[----:B------:R-:W-:Y:S01]  /*3b60*/  ULDC.64 UR8, c[0x0][0x248] ;  /* 0x0000920000087ab9 */ /* 0x000fe20000000a00 */
[----:B------:R-:W-:Y:S01]  /*3b70*/  UIMAD UR6, UR16, UR6, URZ ;  /* 0x00000006100672a4 */ /* 0x000fe2000f8e023f */
[----:B------:R-:W-:Y:S01]  /*3b80*/  LEA.HI R2, R2, R7, RZ, 0x2 ;  /* 0x0000000702027211 */ /* 0x000fe200078f10ff */
[----:B------:R-:W-:Y:S01]  /*3b90*/  IMAD.U32 R11, RZ, RZ, UR22 ;  /* 0x00000016ff0b7e24 */ /* 0x000fe2000f8e00ff */
[----:B------:R-:W-:Y:S01]  /*3ba0*/  MOV R25, UR5 ;  /* 0x0000000500197c02 */ /* 0x000fe20008000f00 */
[----:B--2---:R-:W1:Y:S01]  /*3bb0*/  LDC R8, c[0x0][0x26c] ;  /* 0x00009b00ff087b82 */ /* 0x004e620000000800 */
[----:B0-----:R-:W-:Y:S01]  /*3bc0*/  LOP3.LUT R4, R2, 0xfffffffc, RZ, 0xc0, !PT ;  /* 0xfffffffc02047812 */ /* 0x001fe200078ec0ff */
[----:B------:R-:W-:-:S02]  /*3bd0*/  USHF.R.S32.HI UR11, URZ, 0x1f, UR6 ;  /* 0x0000001f3f0b7899 */ /* 0x000fc40008011406 */
[----:B------:R-:W-:Y:S01]  /*3be0*/  IADD3 R5, P0, R42, UR6, RZ ;  /* 0x000000062a057c10 */ /* 0x000fe2000ff1e0ff */
[----:B------:R-:W-:Y:S01]  /*3bf0*/  IMAD.SHL.U32 R3, R2, 0x8, RZ ;  /* 0x0000000802037824 */ /* 0x000fe200078e00ff */
[----:B------:R-:W-:Y:S01]  /*3c00*/  UMOV UR6, 0x400 ;  /* 0x0000040000067882 */ /* 0x000fe20000000000 */
[----:B------:R-:W-:Y:S01]  /*3c10*/  IADD3 R9, R7, -R4, RZ ;  /* 0x8000000407097210 */ /* 0x000fe20007ffe0ff */
[----:B------:R-:W-:Y:S01]  /*3c20*/  UIADD3 UR6, UR6, 0xa0, URZ ;  /* 0x000000a006067890 */ /* 0x000fe2000fffe03f */
[----:B------:R-:W-:Y:S01]  /*3c30*/  LEA.HI.X.SX32 R10, R42, UR11, 0x1, P0 ;  /* 0x0000000b2a0a7c11 */ /* 0x000fe200080f0eff */
[----:B------:R-:W-:Y:S01]  /*3c40*/  IMAD.U32 R12, RZ, RZ, UR17 ;  /* 0x00000011ff0c7e24 */ /* 0x000fe2000f8e00ff */
[----:B------:R-:W-:Y:S01]  /*3c50*/  SHF.L.U32 R27, R9, 0x3, RZ ;  /* 0x00000003091b7819 */ /* 0x000fe200000006ff */
[C---:B------:R-:W-:Y:S01]  /*3c60*/  IMAD R30, R6.reuse, 0x4, R9 ;  /* 0x00000004061e7824 */ /* 0x040fe200078e0209 */
[----:B------:R-:W-:Y:S01]  /*3c70*/  LOP3.LUT R4, R3, 0xffffffe0, RZ, 0xc0, !PT ;  /* 0xffffffe003047812 */ /* 0x000fe200078ec0ff */
[----:B------:R-:W-:Y:S01]  /*3c80*/  IMAD.MOV.U32 R24, RZ, RZ, RZ ;  /* 0x000000ffff187224 */ /* 0x000fe200078e00ff */
[----:B------:R-:W-:Y:S01]  /*3c90*/  LEA R2, P0, R5, UR8, 0x2 ;  /* 0x0000000805027c11 */ /* 0x000fe2000f8010ff */
[----:B------:R-:W-:Y:S01]  /*3ca0*/  ULDC UR8, c[0x0][0x270] ;  /* 0x00009c0000087ab9 */ /* 0x000fe20000000800 */
[----:B----4-:R-:W-:Y:S01]  /*3cb0*/  ULEA UR6, UR7, UR6, 0x18 ;  /* 0x0000000607067291 */ /* 0x010fe2000f8ec03f */
[C---:B------:R-:W-:Y:S01]  /*3cc0*/  IMAD R26, R6.reuse, 0x20, R27 ;  /* 0x00000020061a7824 */ /* 0x040fe200078e021b */
[----:B------:R-:W-:Y:S01]  /*3cd0*/  IADD3 R25, -R6, -0x1, R25 ;  /* 0xffffffff06197810 */ /* 0x000fe20007ffe119 */
[----:B------:R-:W-:Y:S01]  /*3ce0*/  IMAD R44, R0, UR8, RZ ;  /* 0x00000008002c7c24 */ /* 0x000fe2000f8e02ff */
[----:B------:R-:W-:-:S02]  /*3cf0*/  IADD3 R27, R27, R4, RZ ;  /* 0x000000041b1b7210 */ /* 0x000fc40007ffe0ff */
[----:B------:R-:W-:Y:S02]  /*3d00*/  CS2R R22, SRZ ;  /* 0x0000000000167805 */ /* 0x000fe4000001ff00 */
[----:B------:R-:W-:Y:S01]  /*3d10*/  LEA R30, R30, UR6, 0x5 ;  /* 0x000000061e1e7c11 */ /* 0x000fe2000f8e28ff */
[----:B------:R-:W-:Y:S01]  /*3d20*/  IMAD R25, R12, -0x10, R25 ;  /* 0xfffffff00c197824 */ /* 0x000fe200078e0219 */
[----:B------:R-:W-:Y:S02]  /*3d30*/  LEA.HI.X R3, R5, UR9, R10, 0x2, P0 ;  /* 0x0000000905037c11 */ /* 0x000fe400080f140a */
[----:B------:R-:W-:Y:S02]  /*3d40*/  CS2R R4, SRZ ;  /* 0x0000000000047805 */ /* 0x000fe4000001ff00 */
[----:B------:R-:W-:Y:S02]  /*3d50*/  IADD3 R26, R26, 0x7, R11 ;  /* 0x000000071a1a7810 */ /* 0x000fe40007ffe00b */
[----:B------:R-:W-:-:S02]  /*3d60*/  CS2R R28, SRZ ;  /* 0x00000000001c7805 */ /* 0x000fc4000001ff00 */
[----:B------:R-:W-:Y:S01]  /*3d70*/  MOV R21, RZ ;  /* 0x000000ff00157202 */ /* 0x000fe20000000f00 */
[C---:B------:R-:W-:Y:S01]  /*3d80*/  VIADD R36, R27.reuse, 0x200 ;  /* 0x000002001b247836 */ /* 0x040fe20000000000 */
[----:B-1----:R-:W-:Y:S01]  /*3d90*/  SHF.R.S32.HI R0, RZ, 0x1f, R8 ;  /* 0x0000001fff007819 */ /* 0x002fe20000011408 */
[C---:B------:R-:W-:Y:S01]  /*3da0*/  VIADD R34, R27.reuse, 0x400 ;  /* 0x000004001b227836 */ /* 0x040fe20000000000 */
[----:B------:R-:W-:Y:S01]  /*3db0*/  SHF.R.S32.HI R45, RZ, 0x1f, R44 ;  /* 0x0000001fff2d7819 */ /* 0x000fe2000001142c */
[C---:B------:R-:W-:Y:S01]  /*3dc0*/  VIADD R32, R27.reuse, 0x600 ;  /* 0x000006001b207836 */ /* 0x040fe20000000000 */
[----:B------:R-:W-:Y:S02]  /*3dd0*/  IADD3 R30, R30, 0x10, RZ ;  /* 0x000000101e1e7810 */ /* 0x000fe40007ffe0ff */
[C---:B------:R-:W-:Y:S02]  /*3de0*/  IADD3 R35, R27.reuse, 0x300, RZ ;  /* 0x000003001b237810 */ /* 0x040fe40007ffe0ff */
[----:B------:R-:W-:-:S02]  /*3df0*/  IADD3 R33, R27, 0x500, RZ ;  /* 0x000005001b217810 */ /* 0x000fc40007ffe0ff */
[----:B------:R-:W-:-:S07]  /*3e00*/  IADD3 R31, R27, 0x700, RZ ;  /* 0x000007001b1f7810 */ /* 0x000fce0007ffe0ff */
.L_x_22794:
        /* <DEDUP_REMOVED lines=15> */
[----:B0-----:R-:W-:Y:S02]  /*3f00*/  LEA R48, P1, R19, R16, 0x1 ;  /* 0x0000001013307211 */ /* 0x001fe400078208ff */
[----:B------:R-:W-:Y:S02]  /*3f10*/  LEA.HI.X.SX32 R10, R27, R18, 0x1, P0 ;  /* 0x000000121b0a7211 */ /* 0x000fe400000f0eff */
[----:B------:R-:W-:Y:S02]  /*3f20*/  ISETP.NE.AND P0, PT, R25, RZ, PT ;  /* 0x000000ff1900720c */ /* 0x000fe40003f05270 */
[----:B------:R-:W-:-:S05]  /*3f30*/  LEA.HI.X R49, R19, R17, R10, 0x1, P1 ;  /* 0x0000001113317211 */ /* 0x000fca00008f0c0a */
[----:B-----5:R0:W5:Y:S06]  /*3f40*/  LDG.E.128.CONSTANT R8, desc[UR12][R48.64] ;  /* 0x0000000c30087981 */ /* 0x02016c000c1e9d00 */
        /* <DEDUP_REMOVED lines=16> */
[C---:B------:R-:W-:Y:S02]  /*4050*/  ISETP.GE.AND P2, PT, R26.reuse, UR21, PT ;  /* 0x000000151a007c0c */ /* 0x040fe4000bf46270 */
        /* <DEDUP_REMOVED lines=15> */
.L_x_22779:
[----:B------:R-:W-:Y:S05]  /*4150*/  BSYNC B1 ;  /* 0x0000000000017941 */ /* 0x000fea0003800000 */
.L_x_22778:
        /* <DEDUP_REMOVED lines=42> */
.L_x_22781:
[----:B------:R-:W-:Y:S05]  /*4400*/  BSYNC B1 ;  /* 0x0000000000017941 */ /* 0x000fea0003800000 */
.L_x_22780:
        /* <DEDUP_REMOVED lines=46> */
.L_x_22783:
[----:B------:R-:W-:Y:S05]  /*46f0*/  BSYNC B1 ;  /* 0x0000000000017941 */ /* 0x000fea0003800000 */
.L_x_22782:
        /* <DEDUP_REMOVED lines=46> */
.L_x_22785:
[----:B------:R-:W-:Y:S05]  /*49e0*/  BSYNC B1 ;  /* 0x0000000000017941 */ /* 0x000fea0003800000 */
.L_x_22784:
        /* <DEDUP_REMOVED lines=46> */
.L_x_22787:
[----:B------:R-:W-:Y:S05]  /*4cd0*/  BSYNC B1 ;  /* 0x0000000000017941 */ /* 0x000fea0003800000 */
.L_x_22786:
        /* <DEDUP_REMOVED lines=48> */
.L_x_22789:
[----:B------:R-:W-:Y:S05]  /*4fe0*/  BSYNC B1 ;  /* 0x0000000000017941 */ /* 0x000fea0003800000 */
.L_x_22788:
        /* <DEDUP_REMOVED lines=18> */
[C---:B------:R-:W-:Y:S01]  /*5110*/  IADD3 R8, R26.reuse, -0x5, RZ ;  /* 0xfffffffb1a087810 */ /* 0x040fe20007ffe0ff */
[----:B------:R-:W-:-:S03]  /*5120*/  VIADD R9, R26, 0xfffffffc ;  /* 0xfffffffc1a097836 */ /* 0x000fc60000000000 */
[----:B------:R-:W-:Y:S02]  /*5130*/  ISETP.GE.AND P1, PT, R8, UR21, PT ;  /* 0x0000001508007c0c */ /* 0x000fe4000bf26270 */
[----:B------:R-:W-:Y:S01]  /*5140*/  ISETP.GE.AND P2, PT, R9, UR21, PT ;  /* 0x0000001509007c0c */ /* 0x000fe2000bf46270 */
[C---:B------:R-:W-:Y:S01]  /*5150*/  VIADD R9, R26.reuse, 0xfffffffe ;  /* 0xfffffffe1a097836 */ /* 0x040fe20000000000 */
[----:B------:R-:W-:-:S04]  /*5160*/  IADD3 R8, R26, -0x3, RZ ;  /* 0xfffffffd1a087810 */ /* 0x000fc80007ffe0ff */
[----:B------:R-:W-:Y:S02]  /*5170*/  ISETP.GE.AND P3, PT, R8, UR21, PT ;  /* 0x0000001508007c0c */ /* 0x000fe4000bf66270 */
[----:B-----5:R-:W-:Y:S02]  /*5180*/  PRMT R8, R17, 0x7632, R8 ;  /* 0x0000763211087816 */ /* 0x020fe40000000008 */
[----:B------:R-:W-:Y:S02]  /*5190*/  ISETP.GE.AND P4, PT, R9, UR21, PT ;  /* 0x0000001509007c0c */ /* 0x000fe4000bf86270 */
[----:B------:R-:W-:Y:S02]  /*51a0*/  PRMT R9, R18, 0x7632, R9 ;  /* 0x0000763212097816 */ /* 0x000fe40000000009 */
[----:B------:R-:W-:Y:S02]  /*51b0*/  SEL R17, R17, RZ, !P1 ;  /* 0x000000ff11117207 */ /* 0x000fe40004800000 */
[----:B------:R-:W-:-:S02]  /*51c0*/  SEL R8, R8, RZ, !P2 ;  /* 0x000000ff08087207 */ /* 0x000fc40005000000 */
[----:B------:R-:W-:Y:S02]  /*51d0*/  SEL R18, R18, RZ, !P3 ;  /* 0x000000ff12127207 */ /* 0x000fe40005800000 */
[----:B------:R-:W-:Y:S02]  /*51e0*/  SEL R9, R9, RZ, !P4 ;  /* 0x000000ff09097207 */ /* 0x000fe40006000000 */
[----:B------:R-:W-:Y:S01]  /*51f0*/  PRMT R17, R17, 0x5410, R8 ;  /* 0x0000541011117816 */ /* 0x000fe20000000008 */
[----:B------:R-:W-:Y:S01]  /*5200*/  VIADD R8, R26, 0xfffffffa ;  /* 0xfffffffa1a087836 */ /* 0x000fe20000000000 */
[----:B------:R-:W-:Y:S02]  /*5210*/  PRMT R18, R18, 0x5410, R9 ;  /* 0x0000541012127816 */ /* 0x000fe40000000009 */
[----:B------:R-:W-:Y:S02]  /*5220*/  IADD3 R9, R26, -0x1, RZ ;  /* 0xffffffff1a097810 */ /* 0x000fe40007ffe0ff */
[----:B------:R-:W-:-:S02]  /*5230*/  ISETP.GE.AND P2, PT, R8, UR21, PT ;  /* 0x0000001508007c0c */ /* 0x000fc4000bf46270 */
[----:B------:R-:W-:Y:S02]  /*5240*/  ISETP.GE.AND P3, PT, R9, UR21, PT ;  /* 0x0000001509007c0c */ /* 0x000fe4000bf66270 */
[C---:B------:R-:W-:Y:S02]  /*5250*/  ISETP.GE.AND P4, PT, R26.reuse, UR21, PT ;  /* 0x000000151a007c0c */ /* 0x040fe4000bf86270 */
[----:B------:R-:W-:Y:S02]  /*5260*/  PRMT R8, R19, 0x7632, R8 ;  /* 0x0000763213087816 */ /* 0x000fe40000000008 */
[----:B------:R-:W-:Y:S02]  /*5270*/  IADD3 R9, R26, -0x7, RZ ;  /* 0xfffffff91a097810 */ /* 0x000fe40007ffe0ff */
[----:B------:R-:W-:Y:S02]  /*5280*/  SEL R10, R8, RZ, !P4 ;  /* 0x000000ff080a7207 */ /* 0x000fe40006000000 */
[----:B------:R-:W-:-:S02]  /*5290*/  ISETP.GE.AND P1, PT, R9, UR21, PT ;  /* 0x0000001509007c0c */ /* 0x000fc4000bf26270 */
[C---:B------:R-:W-:Y:S02]  /*52a0*/  PRMT R8, R16.reuse, 0x7632, R8 ;  /* 0x0000763210087816 */ /* 0x040fe40000000008 */
[----:B------:R-:W-:Y:S02]  /*52b0*/  SEL R19, R19, RZ, !P3 ;  /* 0x000000ff13137207 */ /* 0x000fe40005800000 */
[----:B------:R-:W-:Y:S02]  /*52c0*/  SEL R9, R16, RZ, !P1 ;  /* 0x000000ff10097207 */ /* 0x000fe40004800000 */
[----:B------:R-:W-:Y:S02]  /*52d0*/  SEL R8, R8, RZ, !P2 ;  /* 0x000000ff08087207 */ /* 0x000fe40005000000 */
[----:B------:R-:W-:Y:S02]  /*52e0*/  PRMT R19, R19, 0x5410, R10 ;  /* 0x0000541013137816 */ /* 0x000fe4000000000a */
[----:B------:R-:W-:-:S07]  /*52f0*/  PRMT R16, R9, 0x5410, R8 ;  /* 0x0000541009107816 */ /* 0x000fce0000000008 */
.L_x_22791:
[----:B------:R-:W-:Y:S05]  /*5300*/  BSYNC B1 ;  /* 0x0000000000017941 */ /* 0x000fea0003800000 */
.L_x_22790:
        /* <DEDUP_REMOVED lines=10> */
[C---:B------:R-:W-:Y:S01]  /*53b0*/  VIADD R8, R26.reuse, 0xfffffff9 ;  /* 0xfffffff91a087836 */ /* 0x040fe20000000000 */
[C---:B------:R-:W-:Y:S01]  /*53c0*/  IADD3 R9, R26.reuse, -0x6, RZ ;  /* 0xfffffffa1a097810 */ /* 0x040fe20007ffe0ff */
[C---:B------:R-:W-:Y:S02]  /*53d0*/  VIADD R10, R26.reuse, 0xfffffffb ;  /* 0xfffffffb1a0a7836 */ /* 0x040fe40000000000 */
[----:B------:R-:W-:Y:S01]  /*53e0*/  VIADD R11, R26, 0xffffffff ;  /* 0xffffffff1a0b7836 */ /* 0x000fe20000000000 */
[----:B------:R-:W-:Y:S02]  /*53f0*/  ISETP.GE.AND P6, PT, R8, UR21, PT ;  /* 0x0000001508007c0c */ /* 0x000fe4000bfc6270 */
[----:B------:R-:W-:Y:S01]  /*5400*/  ISETP.GE.AND P2, PT, R9, UR21, PT ;  /* 0x0000001509007c0c */ /* 0x000fe2000bf46270 */
[C---:B------:R-:W-:Y:S01]  /*5410*/  VIADD R9, R26.reuse, 0xfffffffd ;  /* 0xfffffffd1a097836 */ /* 0x040fe20000000000 */
[----:B------:R-:W-:Y:S02]  /*5420*/  IADD3 R8, R26, -0x4, RZ ;  /* 0xfffffffc1a087810 */ /* 0x000fe40007ffe0ff */
[----:B------:R-:W-:-:S02]  /*5430*/  ISETP.GE.AND P5, PT, R10, UR21, PT ;  /* 0x000000150a007c0c */ /* 0x000fc4000bfa6270 */
[----:B------:R-:W-:Y:S02]  /*5440*/  IADD3 R10, R26, -0x2, RZ ;  /* 0xfffffffe1a0a7810 */ /* 0x000fe40007ffe0ff */
[----:B------:R-:W-:Y:S02]  /*5450*/  ISETP.GE.AND P1, PT, R8, UR21, PT ;  /* 0x0000001508007c0c */ /* 0x000fe4000bf26270 */
[C---:B------:R-:W-:Y:S02]  /*5460*/  PRMT R8, R12.reuse, 0x7632, R8 ;  /* 0x000076320c087816 */ /* 0x040fe40000000008 */
[----:B------:R-:W-:Y:S02]  /*5470*/  ISETP.GE.AND P4, PT, R9, UR21, PT ;  /* 0x0000001509007c0c */ /* 0x000fe4000bf86270 */
[----:B------:R-:W-:Y:S02]  /*5480*/  SEL R12, R12, RZ, !P6 ;  /* 0x000000ff0c0c7207 */ /* 0x000fe40007000000 */
[----:B------:R-:W-:-:S02]  /*5490*/  ISETP.GE.AND P0, PT, R10, UR21, PT ;  /* 0x000000150a007c0c */ /* 0x000fc4000bf06270 */
[----:B------:R-:W-:Y:S02]  /*54a0*/  ISETP.GE.AND P3, PT, R11, UR21, PT ;  /* 0x000000150b007c0c */ /* 0x000fe4000bf66270 */
[----:B------:R-:W-:Y:S02]  /*54b0*/  ISETP.GE.AND P6, PT, R26, UR21, PT ;  /* 0x000000151a007c0c */ /* 0x000fe4000bfc6270 */
[----:B------:R-:W-:Y:S02]  /*54c0*/  PRMT R9, R15, 0x7632, R9 ;  /* 0x000076320f097816 */ /* 0x000fe40000000009 */
        /* <DEDUP_REMOVED lines=13> */
.L_x_22793:
[----:B------:R-:W-:Y:S05]  /*55a0*/  BSYNC B1 ;  /* 0x0000000000017941 */ /* 0x000fea0003800000 */
.L_x_22792:
[----:B------:R-:W-:Y:S01]  /*55b0*/  HMUL2 R13, R38, R13 ;  /* 0x0000000d260d7232 */ /* 0x000fe20000000000 */
[----:B------:R-:W-:Y:S01]  /*55c0*/  IADD3 R42, R42, 0x4, RZ ;  /* 0x000000042a2a7810 */ /* 0x000fe20007ffe0ff */
[----:B------:R-:W-:Y:S01]  /*55d0*/  VIADD R26, R26, 0x80 ;  /* 0x000000801a1a7836 */ /* 0x000fe20000000000 */
[----:B------:R-:W-:Y:S01]  /*55e0*/  IADD3 R2, P1, R2, 0x10, RZ ;  /* 0x0000001002027810 */ /* 0x000fe20007f3e0ff */
[----:B------:R-:W-:Y:S01]  /*55f0*/  HFMA2 R13, R37, R12, R13 ;  /* 0x0000000c250d7231 */ /* 0x000fe2000000000d */
[----:B------:R-:W-:Y:S01]  /*5600*/  ISETP.GE.AND P0, PT, R42, UR4, PT ;  /* 0x000000042a007c0c */ /* 0x000fe2000bf06270 */
[----:B------:R-:W-:Y:S01]  /*5610*/  VIADD R30, R30, 0x200 ;  /* 0x000002001e1e7836 */ /* 0x000fe20000000000 */
[----:B------:R-:W-:Y:S02]  /*5620*/  IADD3 R25, R25, -0x4, RZ ;  /* 0xfffffffc19197810 */ /* 0x000fe40007ffe0ff */
[----:B------:R-:W-:Y:S01]  /*5630*/  IADD3.X R3, RZ, R3, RZ, P1, !PT ;  /* 0x00000003ff037210 */ /* 0x000fe20000ffe4ff */
[----:B------:R-:W-:-:S10]  /*5640*/  HFMA2.MMA R13, R39, R14, R13 ;  /* 0x0000000e270d7235 */ /* 0x000fd4000000000d */
[----:B------:R-:W-:-:S05]  /*5650*/  HFMA2 R13, R40, R15, R13 ;  /* 0x0000000f280d7231 */ /* 0x000fca000000000d */
[--C-:B------:R-:W-:Y:S02]  /*5660*/  HADD2.F32 R8, -RZ, R13.reuse.H0_H0 ;  /* 0x2000000dff087230 */ /* 0x100fe40000004100 */
[----:B------:R-:W-:-:S05]  /*5670*/  HADD2.F32 R13, -RZ, R13.H1_H1 ;  /* 0x3000000dff0d7230 */ /* 0x000fca0000004100 */
[----:B------:R-:W-:-:S04]  /*5680*/  FADD.FTZ R13, R8, R13 ;  /* 0x0000000d080d7221 */ /* 0x000fc80000010000 */
[----:B------:R-:W-:Y:S01]  /*5690*/  FADD.FTZ R28, R13, R28 ;  /* 0x0000001c0d1c7221 */ /* 0x000fe20000010000 */
[----:B------:R-:W-:Y:S06]  /*56a0*/  @!P0 BRA `(.L_x_22794) ;  /* 0xffffffe400d88947 */ /* 0x000fec000383ffff */
.L_x_22777:
[----:B------:R-:W-:Y:S05]  /*56b0*/  BSYNC B0 ;  /* 0x0000000000007941 */ /* 0x000fea0003800000 */
.L_x_22775:
[----:B------:R-:W2:Y:S01]  /*56c0*/  SHFL.BFLY PT, R0, R23, 0x2, 0x1f ;  /* 0x0c401f0017007f89 */ /* 0x000ea200000e0000 */
[----:B------:R-:W3:Y:S01]  /*56d0*/  S2UR UR5, SR_CgaCtaId ;  /* 0x00000000000579c3 */ /* 0x000ee20000008800 */
[----:B------:R-:W-:Y:S01]  /*56e0*/  UMOV UR4, 0x400 ;  /* 0x0000040000047882 */ /* 0x000fe20000000000 */
[----:B------:R-:W-:Y:S01]  /*56f0*/  BSSY B0, `(.L_x_22795) ;  /* 0x000004c000007945 */ /* 0x000fe20003800000 */
[----:B------:R-:W4:Y:S01]  /*5700*/  SHFL.BFLY PT, R9, R22, 0x2, 0x1f ;  /* 0x0c401f0016097f89 */ /* 0x000f2200000e0000 */
[----:B------:R-:W-:-:S03]  /*5710*/  UIADD3 UR4, UR4, 0xa0, URZ ;  /* 0x000000a004047890 */ /* 0x000fc6000fffe03f */
[----:B------:R-:W1:Y:S04]  /*5720*/  SHFL.BFLY PT, R3, R24, 0x2, 0x1f ;  /* 0x0c401f0018037f89 */ /* 0x000e6800000e0000 */
[----:B------:R-:W0:Y:S04]  /*5730*/  SHFL.BFLY PT, R10, R21, 0x2, 0x1f ;  /* 0x0c401f00150a7f89 */ /* 0x000e2800000e0000 */
[----:B------:R-:W0:Y:S04]  /*5740*/  SHFL.BFLY PT, R12, R5, 0x2, 0x1f ;  /* 0x0c401f00050c7f89 */ /* 0x000e2800000e0000 */
[----:B------:R-:W0:Y:S04]  /*5750*/  SHFL.BFLY PT, R11, R4, 0x2, 0x1f ;  /* 0x0c401f00040b7f89 */ /* 0x000e2800000e0000 */
[----:B------:R-:W0:Y:S01]  /*5760*/  SHFL.BFLY PT, R16, R29, 0x2, 0x1f ;  /* 0x0c401f001d107f89 */ /* 0x000e2200000e0000 */
[----:B--2---:R-:W-:Y:S01]  /*5770*/  FADD.FTZ R0, R0, R23 ;  /* 0x0000001700007221 */ /* 0x004fe20000010000 */
[----:B---3--:R-:W-:-:S02]  /*5780*/  ULEA UR4, UR5, UR4, 0x18 ;  /* 0x0000000405047291 */ /* 0x008fc4000f8ec03f */
[----:B------:R-:W2:Y:S01]  /*5790*/  SHFL.BFLY PT, R13, R28, 0x2, 0x1f ;  /* 0x0c401f001c0d7f89 */ /* 0x000ea200000e0000 */
[----:B----4-:R-:W-:Y:S01]  /*57a0*/  FADD.FTZ R8, R9, R22 ;  /* 0x0000001609087221 */ /* 0x010fe20000010000 */
[----:B------:R-:W-:Y:S01]  /*57b0*/  SHF.R.S32.HI R22, RZ, 0x1f, R7 ;  /* 0x0000001fff167819 */ /* 0x000fe20000011407 */
[----:B-1----:R-:W-:Y:S01]  /*57c0*/  FADD.FTZ R2, R3, R24 ;  /* 0x0000001803027221 */ /* 0x002fe20000010000 */
[----:B------:R-:W1:Y:S01]  /*57d0*/  SHFL.BFLY PT, R9, R0, 0x1, 0x1f ;  /* 0x0c201f0000097f89 */ /* 0x000e6200000e0000 */
[----:B------:R-:W-:Y:S01]  /*57e0*/  LOP3.LUT R3, R7, 0x3, RZ, 0xc0, !PT ;  /* 0x0000000307037812 */ /* 0x000fe200078ec0ff */
[----:B0-----:R-:W-:Y:S01]  /*57f0*/  FADD.FTZ R10, R10, R21 ;  /* 0x000000150a0a7221 */ /* 0x001fe20000010000 */
[----:B------:R-:W-:Y:S02]  /*5800*/  BAR.SYNC.DEFER_BLOCKING 0x0 ;  /* 0x0000000000007b1d */ /* 0x000fe40000010000 */
[----:B------:R-:W-:Y:S01]  /*5810*/  ISETP.NE.AND P2, PT, R3, RZ, PT ;  /* 0x000000ff0300720c */ /* 0x000fe20003f45270 */
[----:B------:R-:W-:Y:S01]  /*5820*/  FADD.FTZ R12, R12, R5 ;  /* 0x000000050c0c7221 */ /* 0x000fe20000010000 */
[----:B------:R-:W-:-:S02]  /*5830*/  LOP3.LUT R3, R20, 0xffffffc0, RZ, 0xc0, !PT ;  /* 0xffffffc014037812 */ /* 0x000fc400078ec0ff */
[----:B------:R-:W-:Y:S01]  /*5840*/  LEA.HI R22, R22, R7, RZ, 0x2 ;  /* 0x0000000716167211 */ /* 0x000fe200078f10ff */
[----:B------:R-:W-:Y:S01]  /*5850*/  FADD.FTZ R14, R11, R4 ;  /* 0x000000040b0e7221 */ /* 0x000fe20000010000 */
[----:B------:R-:W0:Y:S01]  /*5860*/  SHFL.BFLY PT, R5, R2, 0x1, 0x1f ;  /* 0x0c201f0002057f89 */ /* 0x000e2200000e0000 */
[----:B------:R-:W-:Y:S01]  /*5870*/  ISETP.NE.OR P5, PT, R3, 0x40, P2 ;  /* 0x000000400300780c */ /* 0x000fe200017a5670 */
[----:B------:R-:W-:Y:S02]  /*5880*/  VIADD R4, R20, 0x1f ;  /* 0x0000001f14047836 */ /* 0x000fe40000000000 */
[----:B------:R-:W-:Y:S01]  /*5890*/  FADD.FTZ R16, R16, R29 ;  /* 0x0000001d10107221 */ /* 0x000fe20000010000 */
[----:B------:R-:W3:Y:S01]  /*58a0*/  SHFL.BFLY PT, R11, R8, 0x1, 0x1f ;  /* 0x0c201f00080b7f89 */ /* 0x000ee200000e0000 */
[----:B------:R-:W-:Y:S01]  /*58b0*/  LOP3.LUT R3, R20, 0xffffffe0, RZ, 0xc0, !PT ;  /* 0xffffffe014037812 */ /* 0x000fe200078ec0ff */
[----:B--2---:R-:W-:Y:S02]  /*58c0*/  FADD.FTZ R18, R13, R28 ;  /* 0x0000001c0d127221 */ /* 0x004fe40000010000 */
[----:B------:R-:W2:Y:S01]  /*58d0*/  SHFL.BFLY PT, R15, R12, 0x1, 0x1f ;  /* 0x0c201f000c0f7f89 */ /* 0x000ea200000e0000 */
[----:B------:R-:W-:-:S02]  /*58e0*/  ISETP.NE.OR P4, PT, R3, 0x20, P2 ;  /* 0x000000200300780c */ /* 0x000fc40001785670 */
[----:B------:R-:W-:Y:S01]  /*58f0*/  SHF.R.S32.HI R3, RZ, 0x2, R22 ;  /* 0x00000002ff037819 */ /* 0x000fe20000011416 */
[----:B------:R-:W4:Y:S01]  /*5900*/  SHFL.BFLY PT, R13, R10, 0x1, 0x1f ;  /* 0x0c201f000a0d7f89 */ /* 0x000f2200000e0000 */
[----:B------:R-:W-:Y:S01]  /*5910*/  ISETP.GT.OR P0, PT, R20, 0x3f, P2 ;  /* 0x0000003f1400780c */ /* 0x000fe20001704670 */
[----:B-1----:R-:W-:Y:S01]  /*5920*/  FADD.FTZ R7, R0, R9 ;  /* 0x0000000900077221 */ /* 0x002fe20000010000 */
[----:B------:R-:W-:Y:S01]  /*5930*/  LEA R6, R6, R3, 0x6 ;  /* 0x0000000306067211 */ /* 0x000fe200078e30ff */
[----:B------:R-:W1:Y:S01]  /*5940*/  SHFL.BFLY PT, R17, R14, 0x1, 0x1f ;  /* 0x0c201f000e117f89 */ /* 0x000e6200000e0000 */
[----:B------:R-:W-:Y:S02]  /*5950*/  ISETP.GT.U32.AND P3, PT, R4, 0x3e, PT ;  /* 0x0000003e0400780c */ /* 0x000fe40003f64070 */
[----:B------:R-:W-:Y:S01]  /*5960*/  ISETP.GT.OR P1, PT, R20, 0x1f, P2 ;  /* 0x0000001f1400780c */ /* 0x000fe20001724670 */
[----:B------:R-:W1:Y:S04]  /*5970*/  SHFL.BFLY PT, R19, R16, 0x1, 0x1f ;  /* 0x0c201f0010137f89 */ /* 0x000e6800000e0000 */
[----:B------:R-:W1:Y:S01]  /*5980*/  SHFL.BFLY PT, R21, R18, 0x1, 0x1f ;  /* 0x0c201f0012157f89 */ /* 0x000e6200000e0000 */
[----:B0-----:R-:W-:Y:S01]  /*5990*/  FADD.FTZ R2, R2, R5 ;  /* 0x0000000502027221 */ /* 0x001fe20000010000 */
[----:B---3--:R-:W-:Y:S01]  /*59a0*/  FADD.FTZ R0, R8, R11 ;  /* 0x0000000b08007221 */ /* 0x008fe20000010000 */
[----:B------:R-:W-:Y:S01]  /*59b0*/  LEA R8, R6, UR4, 0x2 ;  /* 0x0000000406087c11 */ /* 0x000fe2000f8e10ff */
[----:B--2---:R-:W-:-:S04]  /*59c0*/  FADD.FTZ R4, R12, R15 ;  /* 0x0000000f0c047221 */ /* 0x004fc80000010000 */
        /* <DEDUP_REMOVED lines=30> */
.L_x_22796:
[----:B------:R-:W-:Y:S05]  /*5bb0*/  BSYNC B0 ;  /* 0x0000000000007941 */ /* 0x000fea0003800000 */
.L_x_22795:
        /* <DEDUP_REMOVED lines=28> */
.L_x_22798:
[----:B------:R-:W-:Y:S05]  /*5d80*/  BSYNC B0 ;  /* 0x0000000000007941 */ /* 0x000fea0003800000 */
.L_x_22797:
[----:B------:R-:W-:Y:S06]  /*5d90*/  BAR.SYNC.DEFER_BLOCKING 0x0 ;  /* 0x0000000000007b1d */ /* 0x000fec0000010000 */
[----:B------:R-:W-:Y:S05]  /*5da0*/  @P3 EXIT ;  /* 0x000000000000394d */ /* 0x000fea0003800000 */
[----:B------:R-:W-:Y:S02]  /*5db0*/  UIMAD UR4, UR16, UR20, URZ ;  /* 0x00000014100472a4 */ /* 0x000fe4000f8e023f */
[----:B------:R-:W-:Y:S02]  /*5dc0*/  UIMAD UR5, UR19, UR18, URZ ;  /* 0x00000012130572a4 */ /* 0x000fe4000f8e023f */
[----:B------:R-:W-:Y:S02]  /*5dd0*/  UIMAD UR4, UR4, UR19, URZ ;  /* 0x00000013040472a4 */ /* 0x000fe4000f8e023f */
[----:B------:R-:W-:Y:S02]  /*5de0*/  USHF.L.U32 UR6, UR17, 0x6, URZ ;  /* 0x0000000611067899 */ /* 0x000fe4000800063f */
[----:B------:R-:W-:Y:S02]  /*5df0*/  USHF.L.U32 UR4, UR4, 0x6, URZ ;  /* 0x0000000604047899 */ /* 0x000fe4000800063f */
[----:B------:R-:W-:-:S02]  /*5e00*/  USHF.L.U32 UR5, UR5, 0x6, URZ ;  /* 0x0000000605057899 */ /* 0x000fc4000800063f */
[----:B------:R-:W-:Y:S02]  /*5e10*/  USHF.R.S32.HI UR7, URZ, 0x1f, UR4 ;  /* 0x0000001f3f077899 */ /* 0x000fe40008011404 */
        /* <DEDUP_REMOVED lines=16> */
[----:B------:R-:W-:Y:S02]  /*5f20*/  LEA.HI.X R15, R15, UR9, R16, 0x1, P1 ;  /* 0x000000090f0f7c11 */ /* 0x000fe400088f0c10 */
[----:B------:R-:W-:Y:S02]  /*5f30*/  IADD3 R17, P0, R10, UR4, RZ ;  /* 0x000000040a117c10 */ /* 0x000fe4000ff1e0ff */
[----:B------:R-:W-:Y:S02]  /*5f40*/  IADD3 R19, R3, 0x20, RZ ;  /* 0x0000002003137810 */ /* 0x000fe40007ffe0ff */
[----:B------:R-:W-:-:S02]  /*5f50*/  IADD3 R23, P1, R8, UR4, RZ ;  /* 0x0000000408177c10 */ /* 0x000fc4000ff3e0ff */
[----:B------:R-:W-:Y:S02]  /*5f60*/  LEA.HI.X.SX32 R10, R10, UR7, 0x1, P0 ;  /* 0x000000070a0a7c11 */ /* 0x000fe400080f0eff */
[----:B------:R-:W-:Y:S02]  /*5f70*/  IADD3 R21, P2, R19, UR4, RZ ;  /* 0x0000000413157c10 */ /* 0x000fe4000ff5e0ff */
[----:B------:R-:W-:Y:S02]  /*5f80*/  LEA.HI.X.SX32 R8, R8, UR7, 0x1, P1 ;  /* 0x0000000708087c11 */ /* 0x000fe400088f0eff */
[----:B------:R-:W-:Y:S02]  /*5f90*/  LEA R16, P0, R17, UR8, 0x1 ;  /* 0x0000000811107c11 */ /* 0x000fe4000f8008ff */
[----:B------:R-:W-:Y:S02]  /*5fa0*/  LEA R18, P1, R23, UR8, 0x1 ;  /* 0x0000000817127c11 */ /* 0x000fe4000f8208ff */
[----:B------:R-:W-:-:S02]  /*5fb0*/  LEA.HI.X.SX32 R22, R19, UR7, 0x1, P2 ;  /* 0x0000000713167c11 */ /* 0x000fc400090f0eff */
[----:B------:R-:W-:Y:S02]  /*5fc0*/  LEA.HI.X R17, R17, UR9, R10, 0x1, P0 ;  /* 0x0000000911117c11 */ /* 0x000fe400080f0c0a */
[----:B------:R-:W-:Y:S01]  /*5fd0*/  LEA.HI.X R19, R23, UR9, R8, 0x1, P1 ;  /* 0x0000000917137c11 */ /* 0x000fe200088f0c08 */
[----:B------:R-:W-:Y:S01]  /*5fe0*/  VIADD R8, R3, 0x28 ;  /* 0x0000002803087836 */ /* 0x000fe20000000000 */
[----:B------:R-:W-:Y:S02]  /*5ff0*/  LEA R20, P0, R21, UR8, 0x1 ;  /* 0x0000000815147c11 */ /* 0x000fe4000f8008ff */
[C---:B------:R-:W-:Y:S01]  /*6000*/  IADD3 R10, R3.reuse, 0x30, RZ ;  /* 0x00000030030a7810 */ /* 0x040fe20007ffe0ff */
[----:B------:R-:W-:Y:S01]  /*6010*/  VIADD R3, R3, 0x38 ;  /* 0x0000003803037836 */ /* 0x000fe20000000000 */
[----:B------:R-:W-:Y:S02]  /*6020*/  LEA.HI.X R21, R21, UR9, R22, 0x1, P0 ;  /* 0x0000000915157c11 */ /* 0x000fe400080f0c16 */
[----:B------:R-:W-:-:S02]  /*6030*/  IADD3 R26, P0, R8, UR4, RZ ;  /* 0x00000004081a7c10 */ /* 0x000fc4000ff1e0ff */
[----:B------:R-:W-:Y:S02]  /*6040*/  IADD3 R25, P2, R3, UR4, RZ ;  /* 0x0000000403197c10 */ /* 0x000fe4000ff5e0ff */
[----:B------:R-:W-:Y:S02]  /*6050*/  IADD3 R23, P1, R10, UR4, RZ ;  /* 0x000000040a177c10 */ /* 0x000fe4000ff3e0ff */
[----:B------:R-:W-:Y:S02]  /*6060*/  F2FP.F16.F32.PACK_AB R7, R7, R2 ;  /* 0x000000020707723e */ /* 0x000fe400000000ff */
[----:B------:R-:W-:Y:S02]  /*6070*/  LEA.HI.X.SX32 R27, R8, UR7, 0x1, P0 ;  /* 0x00000007081b7c11 */ /* 0x000fe400080f0eff */
[----:B------:R-:W-:Y:S01]  /*6080*/  LEA.HI.X.SX32 R8, R3, UR7, 0x1, P2 ;  /* 0x0000000703087c11 */ /* 0x000fe200090f0eff */
[----:B------:R0:W-:Y:S01]  /*6090*/  STG.E.U16 desc[UR12][R12.64], R7 ;  /* 0x000000070c007986 */ /* 0x0001e2000c10150c */
[----:B------:R-:W-:-:S02]  /*60a0*/  F2FP.F16.F32.PACK_AB R0, R5, R0 ;  /* 0x000000000500723e */ /* 0x000fc400000000ff */
[----:B------:R-:W-:Y:S02]  /*60b0*/  LEA R24, P2, R25, UR8, 0x1 ;  /* 0x0000000819187c11 */ /* 0x000fe4000f8408ff */
[----:B------:R-:W-:Y:S02]  /*60c0*/  LEA.HI.X.SX32 R10, R10, UR7, 0x1, P1 ;  /* 0x000000070a0a7c11 */ /* 0x000fe400088f0eff */
[----:B------:R-:W-:Y:S02]  /*60d0*/  LEA R2, P0, R26, UR8, 0x1 ;  /* 0x000000081a027c11 */ /* 0x000fe4000f8008ff */
[----:B------:R-:W-:Y:S02]  /*60e0*/  PRMT R5, R7, 0x7632, R5 ;  /* 0x0000763207057816 */ /* 0x000fe40000000005 */
[----:B------:R-:W-:Y:S02]  /*60f0*/  F2FP.F16.F32.PACK_AB R4, R9, R4 ;  /* 0x000000040904723e */ /* 0x000fe400000000ff */
[----:B------:R-:W-:Y:S01]  /*6100*/  LEA R22, P1, R23, UR8, 0x1 ;  /* 0x0000000817167c11 */ /* 0x000fe2000f8208ff */
[----:B------:R-:W-:Y:S01]  /*6110*/  STG.E.U16 desc[UR12][R14.64], R5 ;  /* 0x000000050e007986 */ /* 0x000fe2000c10150c */
[----:B------:R-:W-:-:S02]  /*6120*/  PRMT R9, R0, 0x7632, R9 ;  /* 0x0000763200097816 */ /* 0x000fc40000000009 */
[----:B------:R-:W-:Y:S01]  /*6130*/  F2FP.F16.F32.PACK_AB R6, R11, R6 ;  /* 0x000000060b06723e */ /* 0x000fe200000000ff */
[----:B------:R-:W-:Y:S01]  /*6140*/  STG.E.U16 desc[UR12][R16.64], R0 ;  /* 0x0000000010007986 */ /* 0x000fe2000c10150c */
[--C-:B------:R-:W-:Y:S02]  /*6150*/  LEA.HI.X R25, R25, UR9, R8.reuse, 0x1, P2 ;  /* 0x0000000919197c11 */ /* 0x100fe400090f0c08 */
[----:B------:R-:W-:Y:S01]  /*6160*/  LEA.HI.X R3, R26, UR9, R27, 0x1, P0 ;  /* 0x000000091a037c11 */ /* 0x000fe200080f0c1b */
[----:B------:R-:W-:Y:S01]  /*6170*/  STG.E.U16 desc[UR12][R18.64], R9 ;  /* 0x0000000912007986 */ /* 0x000fe2000c10150c */
[----:B------:R-:W-:Y:S02]  /*6180*/  PRMT R8, R4, 0x7632, R8 ;  /* 0x0000763204087816 */ /* 0x000fe40000000008 */
[----:B------:R-:W-:Y:S01]  /*6190*/  LEA.HI.X R23, R23, UR9, R10, 0x1, P1 ;  /* 0x0000000917177c11 */ /* 0x000fe200088f0c0a */
[----:B------:R-:W-:Y:S01]  /*61a0*/  STG.E.U16 desc[UR12][R20.64], R4 ;  /* 0x0000000414007986 */ /* 0x000fe2000c10150c */
[----:B0-----:R-:W-:-:S03]  /*61b0*/  PRMT R12, R6, 0x7632, R12 ;  /* 0x00007632060c7816 */ /* 0x001fc6000000000c */
[----:B------:R-:W-:Y:S04]  /*61c0*/  STG.E.U16 desc[UR12][R2.64], R8 ;  /* 0x0000000802007986 */ /* 0x000fe8000c10150c */
[----:B------:R-:W-:Y:S04]  /*61d0*/  STG.E.U16 desc[UR12][R22.64], R6 ;  /* 0x0000000616007986 */ /* 0x000fe8000c10150c */
[----:B------:R-:W-:Y:S01]  /*61e0*/  STG.E.U16 desc[UR12][R24.64], R12 ;  /* 0x0000000c18007986 */ /* 0x000fe2000c10150c */
[----:B------:R-:W-:Y:S05]  /*61f0*/  EXIT ;  /* 0x000000000000794d */ /* 0x000fea0003800000 */
.L_x_22799:
        /* <DEDUP_REMOVED lines=16> */
.L_x_29963:


//--------------------- .text._ZN4vllm25paged_attention_v2_kernelIttLi32ELi32ELi128ELNS_18Fp8KVCacheDataTypeE0ELb0ELi512EEEvPfS2_PT_PKS3_PKT0_S9_ifPKiSB_iPKfiiiSD_SD_iiiii --------------------------
	.section	.text._ZN4vllm25paged_attention_v2_kernelIttLi32ELi32ELi128ELNS_18Fp8KVCacheDataTypeE0ELb0ELi512EEEvPfS2_PT_PKS3_PKT0_S9_ifPKiSB_iPKfiiiSD_SD_iiiii,"ax",@progbits
	.align	128
        .global         _ZN4vllm25paged_attention_v2_kernelIttLi32ELi32ELi128ELNS_18Fp8KVCacheDataTypeE0ELb0ELi512EEEvPfS2_PT_PKS3_PKT0_S9_ifPKiSB_iPKfiiiSD_SD_iiiii
        .type           _ZN4vllm25paged_attention_v2_kernelIttLi32ELi32ELi128ELNS_18Fp8KVCacheDataTypeE0ELb0ELi512EEEvPfS2_PT_PKS3_PKT0_S9_ifPKiSB_iPKfiiiSD_SD_iiiii,@function
        .size           _ZN4vllm25paged_attention_v2_kernelIttLi32ELi32ELi128ELNS_18Fp8KVCacheDataTypeE0ELb0ELi512EEEvPfS2_PT_PKS3_PKT0_S9_ifPKiSB_iPKfiiiSD_SD_iiiii,(.L_x_29964 - _ZN4vllm25paged_attention_v2_kernelIttLi32ELi32ELi128ELNS_18Fp8KVCacheDataTypeE0ELb0ELi512EEEvPfS2_PT_PKS3_PKT0_S9_ifPKiSB_iPKfiiiSD_SD_iiiii)
        .other          _ZN4vllm25paged_attention_v2_kernelIttLi32ELi32ELi128ELNS_18Fp8KVCacheDataTypeE0ELb0ELi512EEEvPfS2_PT_PKS3_PKT0_S9_ifPKiSB_iPKfiiiSD_SD_iiiii,@"STO_CUDA_ENTRY STV_DEFAULT"
_ZN4vllm25paged_attention_v2_kernelIttLi32ELi32ELi128ELNS_18Fp8KVCacheDataTypeE0ELb0ELi512EEEvPfS2_PT_PKS3_PKT0_S9_ifPKiSB_iPKfiiiSD_SD_iiiii:
.text._ZN4vllm25paged_attention_v2_kernelIttLi32ELi32ELi128ELNS_18Fp8KVCacheDataTypeE0ELb0ELi512EEEvPfS2_PT_PKS3_PKT0_S9_ifPKiSB_iPKfiiiSD_SD_iiiii:
        /* <DEDUP_REMOVED lines=16> */
[----:B------:R-:W-:Y:S01]  /*0100*/  HFMA2.MMA R32, -RZ, RZ, 0, 0 ;  /* 0x00000000ff207435 */ /* 0x000fe200000001ff */
        /* <DEDUP_REMOVED lines=8> */
[----:B------:R-:W-:Y:S02]  /*0190*/  IMAD.U32 R2, RZ, RZ, UR4 ;  /* 0x00000004ff027e24 */ /* 0x000fe4000f8e00ff */
[----:B------:R-:W-:Y:S01]  /*01a0*/  IMAD.U32 R3, RZ, RZ, UR5 ;  /* 0x00000005ff037e24 */ /* 0x000fe2000f8e00ff */
[----:B0-----:R-:W0:Y:S04]  /*01b0*/  MUFU.RCP R0, R0 ;  /* 0x0000000000007308 */ /* 0x001e280000001000 */
[----:B------:R1:W5:Y:S01]  /*01c0*/  @P0 LDG.E.CONSTANT R32, desc[UR12][R2.64] ;  /* 0x0000000c02200981 */ /* 0x000362000c1e9900 */
[----:B------:R-:W-:Y:S01]  /*01d0*/  ULDC UR19, c[0x0][0x14] ;  /* 0x0000050000137ab9 */ /* 0x000fe20000000800 */
[----:B------:R-:W-:Y:S01]  /*01e0*/  ULDC UR20, c[0x0][0xc] ;  /* 0x0000030000147ab9 */ /* 0x000fe20000000800 */
[----:B------:R-:W-:Y:S01]  /*01f0*/  UIADD3 UR4, UR21, 0x1f, URZ ;  /* 0x0000001f15047890 */ /* 0x000fe2000fffe03f */
[----:B------:R-:W-:Y:S03]  /*0200*/  BSSY B0, `(.L_x_22800) ;  /* 0x000007f000007945 */ /* 0x000fe60003800000 */
[----:B------:R-:W-:-:S04]  /*0210*/  USHF.R.S32.HI UR5, URZ, 0x1f, UR4 ;  /* 0x0000001f3f057899 */ /* 0x000fc80008011404 */
[----:B------:R-:W-:Y:S02]  /*0220*/  ULEA.HI UR5, UR5, UR4, URZ, 0x5 ;  /* 0x0000000405057291 */ /* 0x000fe4000f8f283f */
[----:B------:R-:W-:Y:S01]  /*0230*/  ULEA UR4, UR17, 0x10, 0x4 ;  /* 0x0000001011047891 */ /* 0x000fe2000f8e203f */
[----:B0-----:R-:W-:Y:S01]  /*0240*/  IADD3 R4, R0, 0xffffffe, RZ ;  /* 0x0ffffffe00047810 */ /* 0x001fe20007ffe0ff */
[----:B------:R-:W-:Y:S01]  /*0250*/  USHF.R.S32.HI UR5, URZ, 0x5, UR5 ;  /* 0x000000053f057899 */ /* 0x000fe20008011405 */
[----:B------:R-:W-:Y:S02]  /*0260*/  IABS R0, UR20 ;  /* 0x0000001400007c13 */ /* 0x000fe40008000000 */
[----:B------:R0:W2:Y:S01]  /*0270*/  F2I.FTZ.U32.TRUNC.NTZ R5, R4 ;  /* 0x0000000400057305 */ /* 0x0000a2000021f000 */
[----:B------:R-:W-:-:S04]  /*0280*/  UISETP.LT.AND UP0, UPT, UR5, UR4, UPT ;  /* 0x000000040500728c */ /* 0x000fc8000bf01270 */
[----:B------:R-:W-:Y:S01]  /*0290*/  USEL UR4, UR5, UR4, UP0 ;  /* 0x0000000405047287 */ /* 0x000fe20008000000 */
[----:B0-----:R-:W-:Y:S02]  /*02a0*/  IMAD.MOV.U32 R4, RZ, RZ, RZ ;  /* 0x000000ffff047224 */ /* 0x001fe400078e00ff */
[----:B--2---:R-:W-:-:S04]  /*02b0*/  IMAD.MOV R6, RZ, RZ, -R5 ;  /* 0x000000ffff067224 */ /* 0x004fc800078e0a05 */
[----:B-1----:R-:W-:-:S04]  /*02c0*/  IMAD R3, R6, R7, RZ ;  /* 0x0000000706037224 */ /* 0x002fc800078e02ff */
        /* <DEDUP_REMOVED lines=21> */
[----:B------:R0:W1:Y:S01]  /*0420*/  F2I.FTZ.U32.TRUNC.NTZ R3, R2 ;  /* 0x0000000200037305 */ /* 0x000062000021f000 */
[----:B------:R-:W2:Y:S01]  /*0430*/  S2R R8, SR_TID.X ;  /* 0x0000000000087919 */ /* 0x000ea20000002100 */
[----:B0-----:R-:W-:Y:S02]  /*0440*/  IMAD.MOV.U32 R2, RZ, RZ, RZ ;  /* 0x000000ffff027224 */ /* 0x001fe400078e00ff */
[----:B-1----:R-:W-:-:S04]  /*0450*/  IMAD.MOV R4, RZ, RZ, -R3 ;  /* 0x000000ffff047224 */ /* 0x002fc800078e0a03 */
[----:B------:R-:W-:Y:S01]  /*0460*/  IMAD R7, R4, R5, RZ ;  /* 0x0000000504077224 */ /* 0x000fe200078e02ff */
[----:B------:R-:W-:-:S03]  /*0470*/  IABS R4, UR18 ;  /* 0x0000001200047c13 */ /* 0x000fc60008000000 */
        /* <DEDUP_REMOVED lines=8> */
[----:B------:R-:W-:-:S04]  /*0500*/  LOP3.LUT R0, R6, UR18, RZ, 0x3c, !PT ;  /* 0x0000001206007c12 */ /* 0x000fc8000f8e3cff */
        /* <DEDUP_REMOVED lines=8> */
[----:B------:R-:W-:Y:S01]  /*0590*/  SHF.R.S32.HI R3, RZ, 0x5, R0 ;  /* 0x00000005ff037819 */ /* 0x000fe20000011400 */
[----:B------:R-:W-:-:S06]  /*05a0*/  IMAD.IADD R16, R8, 0x1, -R16 ;  /* 0x0000000108107824 */ /* 0x000fcc00078e0a10 */
[----:B------:R-:W-:Y:S05]  /*05b0*/  @P0 BRA `(.L_x_22801) ;  /* 0x00000004000c0947 */ /* 0x000fea0003800000 */
[C---:B------:R-:W-:Y:S01]  /*05c0*/  VIMNMX R0, R8.reuse, -0x7c, !PT ;  /* 0xffffff8408007848 */ /* 0x040fe20007fe0100 */
[----:B------:R-:W-:Y:S01]  /*05d0*/  ULDC UR5, c[0x0][0x268] ;  /* 0x00009a0000057ab9 */ /* 0x000fe20000000800 */
[----:B------:R-:W-:Y:S01]  /*05e0*/  MOV R9, UR18 ;  /* 0x0000001200097c02 */ /* 0x000fe20008000f00 */
[----:B------:R-:W-:Y:S01]  /*05f0*/  IMAD.U32 R4, RZ, RZ, UR5 ;  /* 0x00000005ff047e24 */ /* 0x000fe2000f8e00ff */
[----:B------:R-:W-:Y:S01]  /*0600*/  IADD3 R0, -R8, 0x7f, R0 ;  /* 0x0000007f08007810 */ /* 0x000fe20007ffe100 */
[----:B------:R-:W-:Y:S02]  /*0610*/  BSSY B1, `(.L_x_22802) ;  /* 0x000001f000017945 */ /* 0x000fe40003800000 */
[----:B------:R-:W-:Y:S01]  /*0620*/  IMAD.SHL.U32 R9, R9, 0x20, RZ ;  /* 0x0000002009097824 */ /* 0x000fe200078e00ff */
        /* <DEDUP_REMOVED lines=18> */
.L_x_22804:
        /* <DEDUP_REMOVED lines=11> */
.L_x_22803:
[----:B------:R-:W-:Y:S05]  /*0800*/  BSYNC B1 ;  /* 0x0000000000017941 */ /* 0x000fea0003800000 */
.L_x_22802:
        /* <DEDUP_REMOVED lines=13> */
.L_x_22805:
        /* <DEDUP_REMOVED lines=17> */
.L_x_22801:
[----:B------:R-:W-:Y:S05]  /*09f0*/  BSYNC B0 ;  /* 0x0000000000007941 */ /* 0x000fea0003800000 */
.L_x_22800:
        /* <DEDUP_REMOVED lines=24> */
[----:B------:R-:W-:Y:S01]  /*0b80*/  LEA R2, P1, R6, UR10, 0x2 ;  /* 0x0000000a06027c11 */ /* 0x000fe2000f8210ff */
[----:B------:R-:W-:Y:S01]  /*0b90*/  VIADD R29, R16, UR7 ;  /* 0x00000007101d7c36 */ /* 0x000fe20008000000 */
[----:B------:R-:W-:-:S02]  /*0ba0*/  SHF.R.S32.HI R7, RZ, 0x1f, R37 ;  /* 0x0000001fff077819 */ /* 0x000fc40000011425 */
        /* <DEDUP_REMOVED lines=8> */
.L_x_22808:
[----:B------:R-:W2:Y:S01]  /*0c30*/  LDG.E.CONSTANT R7, desc[UR12][R2.64] ;  /* 0x0000000c02077981 */ /* 0x000ea2000c1e9900 */
[----:B-1----:R-:W-:Y:S02]  /*0c40*/  SHF.R.S32.HI R8, RZ, 0x1f, R0 ;  /* 0x0000001fff087819 */ /* 0x002fe40000011400 */
[----:B------:R-:W-:-:S04]  /*0c50*/  MOV R33, 0x400 ;  /* 0x0000040000217802 */ /* 0x000fc80000000f00 */
[----:B------:R-:W-:-:S05]  /*0c60*/  LEA R33, R24, R33, 0x18 ;  /* 0x0000002118217211 */ /* 0x000fca00078ec0ff */
[----:B------:R-:W0:Y:S01]  /*0c70*/  LDS.128 R12, [R33+0x10] ;  /* 0x00001000210c7984 */ /* 0x000e220000000c00 */
        /* <DEDUP_REMOVED lines=8> */
[----:B------:R-:W3:Y:S01]  /*0d00*/  LDG.E.128.CONSTANT R8, desc[UR12][R38.64] ;  /* 0x0000000c26087981 */ /* 0x000ee2000c1e9d00 */
[--C-:B0-----:R-:W-:Y:S02]  /*0d10*/  HADD2.F32 R35, -RZ, R12.reuse.H0_H0 ;  /* 0x2000000cff237230 */ /* 0x101fe40000004100 */
[----:B------:R-:W-:Y:S02]  /*0d20*/  HADD2.F32 R12, -RZ, R12.H1_H1 ;  /* 0x3000000cff0c7230 */ /* 0x000fe40000004100 */
[----:B------:R-:W-:Y:S02]  /*0d30*/  HADD2.F32 R34, -RZ, R13.H1_H1 ;  /* 0x3000000dff227230 */ /* 0x000fe40000004100 */
[----:B--2---:R-:W-:-:S02]  /*0d40*/  HADD2.F32 R16, -RZ, R4.H0_H0 ;  /* 0x20000004ff107230 */ /* 0x004fc40000004100 */
[----:B------:R-:W-:Y:S02]  /*0d50*/  HADD2.F32 R17, -RZ, R4.H1_H1 ;  /* 0x30000004ff117230 */ /* 0x000fe40000004100 */
[----:B------:R-:W-:Y:S02]  /*0d60*/  HADD2.F32 R19, -RZ, R5.H0_H0 ;  /* 0x20000005ff137230 */ /* 0x000fe40000004100 */
[----:B------:R-:W-:Y:S01]  /*0d70*/  FMUL.FTZ R35, R35, R16 ;  /* 0x0000001023237220 */ /* 0x000fe20000410000 */
[----:B------:R-:W-:Y:S02]  /*0d80*/  HADD2.F32 R16, -RZ, R13.H0_H0 ;  /* 0x2000000dff107230 */ /* 0x000fe40000004100 */
[----:B------:R-:W-:Y:S01]  /*0d90*/  FMUL.FTZ R4, R12, R17 ;  /* 0x000000110c047220 */ /* 0x000fe20000410000 */
[----:B------:R-:W-:Y:S02]  /*0da0*/  HADD2.F32 R5, -RZ, R5.H1_H1 ;  /* 0x30000005ff057230 */ /* 0x000fe40000004100 */
[----:B------:R-:W-:-:S02]  /*0db0*/  FMUL.FTZ R12, R16, R19 ;  /* 0x00000013100c7220 */ /* 0x000fc40000410000 */
[----:B------:R-:W0:Y:S01]  /*0dc0*/  LDS.128 R16, [R33] ;  /* 0x0000000021107984 */ /* 0x000e220000000c00 */
[----:B------:R-:W-:Y:S01]  /*0dd0*/  FMUL.FTZ R34, R34, R5 ;  /* 0x0000000522227220 */ /* 0x000fe20000410000 */
[--C-:B---3--:R-:W-:Y:S02]  /*0de0*/  HADD2.F32 R5, -RZ, R8.reuse.H0_H0 ;  /* 0x20000008ff057230 */ /* 0x108fe40000004100 */
[----:B------:R-:W-:Y:S02]  /*0df0*/  HADD2.F32 R8, -RZ, R8.H1_H1 ;  /* 0x30000008ff087230 */ /* 0x000fe40000004100 */
[--C-:B0-----:R-:W-:Y:S02]  /*0e00*/  HADD2.F32 R20, -RZ, R16.reuse.H0_H0 ;  /* 0x20000010ff147230 */ /* 0x101fe40000004100 */
[----:B------:R-:W-:Y:S02]  /*0e10*/  HADD2.F32 R13, -RZ, R16.H1_H1 ;  /* 0x30000010ff0d7230 */ /* 0x000fe40000004100 */
[----:B------:R-:W-:-:S02]  /*0e20*/  HADD2.F32 R16, -RZ, R14.H0_H0 ;  /* 0x2000000eff107230 */ /* 0x000fc40000004100 */
[----:B------:R-:W-:Y:S01]  /*0e30*/  FFMA.FTZ R35, R20, R5, R35 ;  /* 0x0000000514237223 */ /* 0x000fe20000010023 */
[----:B------:R-:W-:Y:S01]  /*0e40*/  HADD2.F32 R5, -RZ, R17.H0_H0 ;  /* 0x20000011ff057230 */ /* 0x000fe20000004100 */
[----:B------:R-:W2:Y:S01]  /*0e50*/  LDG.E.128.CONSTANT R20, desc[UR12][R38.64+0x400] ;  /* 0x0004000c26147981 */ /* 0x000ea2000c1e9d00 */
[----:B------:R-:W-:Y:S01]  /*0e60*/  FFMA.FTZ R13, R13, R8, R4 ;  /* 0x000000080d0d7223 */ /* 0x000fe20000010004 */
[----:B------:R-:W-:-:S05]  /*0e70*/  HADD2.F32 R4, -RZ, R9.H0_H0 ;  /* 0x20000009ff047230 */ /* 0x000fca0000004100 */
[----:B------:R-:W-:Y:S01]  /*0e80*/  FFMA.FTZ R12, R5, R4, R12 ;  /* 0x00000004050c7223 */ /* 0x000fe2000001000c */
[----:B------:R-:W-:Y:S02]  /*0e90*/  HADD2.F32 R5, -RZ, R6.H0_H0 ;  /* 0x20000006ff057230 */ /* 0x000fe40000004100 */
[----:B------:R-:W-:-:S03]  /*0ea0*/  HADD2.F32 R4, -RZ, R10.H0_H0 ;  /* 0x2000000aff047230 */ /* 0x000fc60000004100 */
[----:B------:R-:W-:Y:S01]  /*0eb0*/  FMUL.FTZ R16, R16, R5 ;  /* 0x0000000510107220 */ /* 0x000fe20000410000 */
[----:B------:R-:W-:Y:S02]  /*0ec0*/  HADD2.F32 R5, -RZ, R18.H0_H0 ;  /* 0x20000012ff057230 */ /* 0x000fe40000004100 */
[----:B------:R-:W-:-:S03]  /*0ed0*/  HADD2.F32 R14, -RZ, R14.H1_H1 ;  /* 0x3000000eff0e7230 */ /* 0x000fc60000004100 */
[----:B------:R-:W-:Y:S01]  /*0ee0*/  FFMA.FTZ R16, R5, R4, R16 ;  /* 0x0000000405107223 */ /* 0x000fe20000010010 */
[----:B------:R-:W-:Y:S02]  /*0ef0*/  HADD2.F32 R5, -RZ, R6.H1_H1 ;  /* 0x30000006ff057230 */ /* 0x000fe40000004100 */
[----:B------:R-:W-:Y:S02]  /*0f00*/  HADD2.F32 R17, -RZ, R17.H1_H1 ;  /* 0x30000011ff117230 */ /* 0x000fe40000004100 */
[----:B------:R-:W-:Y:S02]  /*0f10*/  HADD2.F32 R9, -RZ, R9.H1_H1 ;  /* 0x30000009ff097230 */ /* 0x000fe40000004100 */
[----:B------:R-:W-:Y:S01]  /*0f20*/  FMUL.FTZ R14, R14, R5 ;  /* 0x000000050e0e7220 */ /* 0x000fe20000410000 */
[----:B------:R-:W-:Y:S02]  /*0f30*/  HADD2.F32 R5, -RZ, R7.H0_H0 ;  /* 0x20000007ff057230 */ /* 0x000fe40000004100 */
[----:B------:R-:W-:-:S02]  /*0f40*/  HADD2.F32 R4, -RZ, R15.H0_H0 ;  /* 0x2000000fff047230 */ /* 0x000fc40000004100 */
[----:B------:R-:W-:Y:S02]  /*0f50*/  HADD2.F32 R6, -RZ, R7.H1_H1 ;  /* 0x30000007ff067230 */ /* 0x000fe40000004100 */
[----:B------:R-:W-:Y:S02]  /*0f60*/  HADD2.F32 R15, -RZ, R15.H1_H1 ;  /* 0x3000000fff0f7230 */ /* 0x000fe40000004100 */
[----:B------:R-:W-:Y:S01]  /*0f70*/  FFMA.FTZ R34, R17, R9, R34 ;  /* 0x0000000911227223 */ /* 0x000fe20000010022 */
[----:B------:R-:W-:Y:S02]  /*0f80*/  HADD2.F32 R17, -RZ, R18.H1_H1 ;  /* 0x30000012ff117230 */ /* 0x000fe40000004100 */
[----:B------:R-:W-:Y:S01]  /*0f90*/  FMUL.FTZ R7, R4, R5 ;  /* 0x0000000504077220 */ /* 0x000fe20000410000 */
[----:B------:R-:W-:Y:S02]  /*0fa0*/  HADD2.F32 R18, -RZ, R19.H0_H0 ;  /* 0x20000013ff127230 */ /* 0x000fe40000004100 */
[----:B------:R-:W-:Y:S01]  /*0fb0*/  FMUL.FTZ R6, R15, R6 ;  /* 0x000000060f067220 */ /* 0x000fe20000410000 */
[----:B------:R-:W-:-:S02]  /*0fc0*/  HADD2.F32 R5, -RZ, R11.H0_H0 ;  /* 0x2000000bff057230 */ /* 0x000fc40000004100 */
[----:B------:R-:W-:Y:S02]  /*0fd0*/  HADD2.F32 R4, -RZ, R11.H1_H1 ;  /* 0x3000000bff047230 */ /* 0x000fe40000004100 */
[----:B------:R-:W-:Y:S02]  /*0fe0*/  HADD2.F32 R19, -RZ, R19.H1_H1 ;  /* 0x30000013ff137230 */ /* 0x000fe40000004100 */
[----:B------:R-:W-:-:S03]  /*0ff0*/  FFMA.FTZ R18, R18, R5, R7 ;  /* 0x0000000512127223 */ /* 0x000fc60000010007 */
[----:B------:R-:W-:Y:S02]  /*1000*/  FFMA.FTZ R19, R19, R4, R6 ;  /* 0x0000000413137223 */ /* 0x000fe40000010006 */
[----:B------:R-:W0:Y:S01]  /*1010*/  LDS.128 R4, [R33+0x20] ;  /* 0x0000200021047984 */ /* 0x000e220000000c00 */
[----:B------:R-:W-:-:S05]  /*1020*/  HADD2.F32 R10, -RZ, R10.H1_H1 ;  /* 0x3000000aff0a7230 */ /* 0x000fca0000004100 */
[----:B------:R-:W-:Y:S01]  /*1030*/  FFMA.FTZ R17, R17, R10, R14 ;  /* 0x0000000a11117223 */ /* 0x000fe2000001000e */
[----:B0-----:R-:W-:Y:S02]  /*1040*/  HADD2.F32 R8, -RZ, R4.H0_H0 ;  /* 0x20000004ff087230 */ /* 0x001fe40000004100 */
[----:B--2---:R-:W-:-:S05]  /*1050*/  HADD2.F32 R9, -RZ, R20.H0_H0 ;  /* 0x20000014ff097230 */ /* 0x004fca0000004100 */
[----:B------:R-:W-:Y:S02]  /*1060*/  FFMA.FTZ R35, R8, R9, R35 ;  /* 0x0000000908237223 */ /* 0x000fe40000010023 */
[----:B------:R-:W2:Y:S01]  /*1070*/  LDG.E.128.CONSTANT R8, desc[UR12][R38.64+0x600] ;  /* 0x0006000c26087981 */ /* 0x000ea2000c1e9d00 */
        /* <DEDUP_REMOVED lines=17> */
[----:B------:R-:W-:-:S05]  /*1190*/  HADD2.F32 R6, -RZ, R23.H0_H0 ;  /* 0x20000017ff067230 */ /* 0x000fca0000004100 */
[----:B------:R-:W-:Y:S01]  /*11a0*/  FFMA.FTZ R18, R5, R6, R18 ;  /* 0x0000000605127223 */ /* 0x000fe20000010012 */
[----:B------:R-:W-:Y:S02]  /*11b0*/  HADD2.F32 R23, -RZ, R23.H1_H1 ;  /* 0x30000017ff177230 */ /* 0x000fe40000004100 */
[----:B0-----:R-:W-:Y:S01]  /*11c0*/  HADD2.F32 R6, -RZ, R12.H0_H0 ;  /* 0x2000000cff067230 */ /* 0x001fe20000004100 */
[----:B-----5:R-:W-:Y:S02]  /*11d0*/  FSETP.NEU.FTZ.AND P0, PT, R32, RZ, PT ;  /* 0x000000ff2000720b */ /* 0x020fe40003f1d000 */
[----:B------:R-:W-:-:S04]  /*11e0*/  IADD3 R26, R26, 0x4, RZ ;  /* 0x000000041a1a7810 */ /* 0x000fc80007ffe0ff */
[----:B------:R-:W-:Y:S01]  /*11f0*/  ISETP.GE.AND P1, PT, R26, UR4, PT ;  /* 0x000000041a007c0c */ /* 0x000fe2000bf26270 */
[--C-:B--2---:R-:W-:Y:S02]  /*1200*/  HADD2.F32 R5, -RZ, R8.reuse.H0_H0 ;  /* 0x20000008ff057230 */ /* 0x104fe40000004100 */
[----:B------:R-:W-:-:S03]  /*1210*/  HADD2.F32 R8, -RZ, R8.H1_H1 ;  /* 0x30000008ff087230 */ /* 0x000fc60000004100 */
[----:B------:R-:W-:Y:S01]  /*1220*/  FFMA.FTZ R35, R6, R5, R35 ;  /* 0x0000000506237223 */ /* 0x000fe20000010023 */
[----:B------:R-:W-:-:S05]  /*1230*/  HADD2.F32 R5, -RZ, R12.H1_H1 ;  /* 0x3000000cff057230 */ /* 0x000fca0000004100 */
[----:B------:R-:W-:Y:S01]  /*1240*/  FFMA.FTZ R8, R5, R8, R4 ;  /* 0x0000000805087223 */ /* 0x000fe20000010004 */
[----:B------:R-:W-:Y:S02]  /*1250*/  HADD2.F32 R5, -RZ, R13.H0_H0 ;  /* 0x2000000dff057230 */ /* 0x000fe40000004100 */
[----:B------:R-:W-:Y:S02]  /*1260*/  HADD2.F32 R4, -RZ, R9.H0_H0 ;  /* 0x20000009ff047230 */ /* 0x000fe40000004100 */
[----:B------:R-:W-:Y:S01]  /*1270*/  FADD.FTZ R8, R35, R8 ;  /* 0x0000000823087221 */ /* 0x000fe20000010000 */
[----:B------:R-:W-:Y:S02]  /*1280*/  HADD2.F32 R13, -RZ, R13.H1_H1 ;  /* 0x3000000dff0d7230 */ /* 0x000fe40000004100 */
[----:B------:R-:W-:Y:S01]  /*1290*/  FFMA.FTZ R5, R5, R4, R20 ;  /* 0x0000000405057223 */ /* 0x000fe20000010014 */
[----:B------:R-:W-:Y:S02]  /*12a0*/  HADD2.F32 R4, -RZ, R7.H1_H1 ;  /* 0x30000007ff047230 */ /* 0x000fe40000004100 */
[----:B------:R-:W-:-:S02]  /*12b0*/  HADD2.F32 R9, -RZ, R9.H1_H1 ;  /* 0x30000009ff097230 */ /* 0x000fc40000004100 */
[----:B------:R-:W-:Y:S01]  /*12c0*/  FADD.FTZ R8, R5, R8 ;  /* 0x0000000805087221 */ /* 0x000fe20000010000 */
[----:B------:R-:W-:Y:S02]  /*12d0*/  HADD2.F32 R5, -RZ, R14.H0_H0 ;  /* 0x2000000eff057230 */ /* 0x000fe40000004100 */
[----:B------:R-:W-:Y:S01]  /*12e0*/  FFMA.FTZ R19, R4, R23, R19 ;  /* 0x0000001704137223 */ /* 0x000fe20000010013 */
[----:B------:R-:W-:Y:S02]  /*12f0*/  HADD2.F32 R4, -RZ, R10.H0_H0 ;  /* 0x2000000aff047230 */ /* 0x000fe40000004100 */
[----:B------:R-:W-:Y:S01]  /*1300*/  FFMA.FTZ R9, R13, R9, R34 ;  /* 0x000000090d097223 */ /* 0x000fe20000010022 */
[----:B------:R-:W-:Y:S02]  /*1310*/  HADD2.F32 R14, -RZ, R14.H1_H1 ;  /* 0x3000000eff0e7230 */ /* 0x000fe40000004100 */
[----:B------:R-:W-:Y:S02]  /*1320*/  HADD2.F32 R10, -RZ, R10.H1_H1 ;  /* 0x3000000aff0a7230 */ /* 0x000fe40000004100 */
[----:B------:R-:W-:Y:S01]  /*1330*/  FFMA.FTZ R4, R5, R4, R16 ;  /* 0x0000000405047223 */ /* 0x000fe20000010010 */
[----:B------:R-:W-:Y:S01]  /*1340*/  FADD.FTZ R9, R9, R8 ;  /* 0x0000000809097221 */ /* 0x000fe20000010000 */
[----:B------:R-:W-:Y:S01]  /*1350*/  I2FP.F32.S32 R13, R28 ;  /* 0x0000001c000d7245 */ /* 0x000fe20000201400 */
[----:B------:R-:W-:-:S02]  /*1360*/  HADD2.F32 R7, -RZ, R15.H0_H0 ;  /* 0x2000000fff077230 */ /* 0x000fc40000004100 */
[----:B------:R-:W-:Y:S01]  /*1370*/  FFMA.FTZ R10, R14, R10, R17 ;  /* 0x0000000a0e0a7223 */ /* 0x000fe20000010011 */
[----:B------:R-:W-:Y:S02]  /*1380*/  HADD2.F32 R5, -RZ, R11.H0_H0 ;  /* 0x2000000bff057230 */ /* 0x000fe40000004100 */
[----:B------:R-:W-:Y:S01]  /*1390*/  FADD.FTZ R9, R4, R9 ;  /* 0x0000000904097221 */ /* 0x000fe20000010000 */
[----:B------:R-:W-:Y:S01]  /*13a0*/  FMUL.FTZ R13, R13, R32 ;  /* 0x000000200d0d7220 */ /* 0x000fe20000410000 */
[----:B------:R-:W-:Y:S02]  /*13b0*/  HADD2.F32 R6, -RZ, R15.H1_H1 ;  /* 0x3000000fff067230 */ /* 0x000fe40000004100 */
[----:B------:R-:W-:Y:S02]  /*13c0*/  HADD2.F32 R11, -RZ, R11.H1_H1 ;  /* 0x3000000bff0b7230 */ /* 0x000fe40000004100 */
[----:B------:R-:W-:Y:S01]  /*13d0*/  FFMA.FTZ R5, R7, R5, R18 ;  /* 0x0000000507057223 */ /* 0x000fe20000010012 */
[----:B------:R-:W-:Y:S01]  /*13e0*/  FADD.FTZ R10, R10, R9 ;  /* 0x000000090a0a7221 */ /* 0x000fe20000010000 */
[----:B------:R-:W-:Y:S01]  /*13f0*/  FSEL R4, R13, RZ, P0 ;  /* 0x000000ff0d047208 */ /* 0x000fe20000000000 */
[----:B------:R-:W-:-:S02]  /*1400*/  FFMA.FTZ R6, R6, R11, R19 ;  /* 0x0000000b06067223 */ /* 0x000fc40000010013 */
[----:B------:R-:W-:Y:S01]  /*1410*/  FADD.FTZ R5, R5, R10 ;  /* 0x0000000a05057221 */ /* 0x000fe20000010000 */
[----:B------:R-:W-:-:S03]  /*1420*/  ISETP.GE.AND P0, PT, R29, UR21, PT ;  /* 0x000000151d007c0c */ /* 0x000fc6000bf06270 */
[----:B------:R-:W-:-:S04]  /*1430*/  FADD.FTZ R5, R6, R5 ;  /* 0x0000000506057221 */ /* 0x000fc80000010000 */
        /* <DEDUP_REMOVED lines=10> */
.L_x_22807:
[----:B------:R-:W-:Y:S05]  /*14e0*/  BSYNC B0 ;  /* 0x0000000000007941 */ /* 0x000fea0003800000 */
.L_x_22806:
        /* <DEDUP_REMOVED lines=28> */
[----:B------:R-:W0:Y:S01]  /*16b0*/  SHFL.BFLY PT, R2, R5, 0x2, 0x1f ;  /* 0x0c401f0005027f89 */ /* 0x000e2200000e0000 */
[----:B------:R-:W-:-:S04]  /*16c0*/  @!P0 IADD3 R0, R0, 0x40, RZ ;  /* 0x0000004000008810 */ /* 0x000fc80007ffe0ff */
[----:B-1----:R-:W-:-:S04]  /*16d0*/  @!P0 LEA R3, R3, R0, 0x18 ;  /* 0x0000000003038211 */ /* 0x002fc800078ec0ff */
[----:B------:R-:W-:Y:S02]  /*16e0*/  @!P0 LEA R3, R6, R3, 0x2 ;  /* 0x0000000306038211 */ /* 0x000fe400078e10ff */
        /* <DEDUP_REMOVED lines=42> */
.L_x_22813:
[----:B------:R-:W1:Y:S01]  /*1990*/  LDS R9, [R5] ;  /* 0x0000000005097984 */ /* 0x000e620000000800 */
[----:B------:R-:W-:Y:S01]  /*19a0*/  VIADD R4, R4, 0xffffffff ;  /* 0xffffffff04047836 */ /* 0x000fe20000000000 */
[----:B------:R-:W-:-:S04]  /*19b0*/  IADD3 R2, R2, 0x80, RZ ;  /* 0x0000008002027810 */ /* 0x000fc80007ffe0ff */
[----:B------:R-:W-:Y:S01]  /*19c0*/  ISETP.NE.AND P0, PT, R4, RZ, PT ;  /* 0x000000ff0400720c */ /* 0x000fe20003f05270 */
[----:B-1----:R-:W-:-:S04]  /*19d0*/  FADD.FTZ R9, -R0, R9 ;  /* 0x0000000900097221 */ /* 0x002fc80000010100 */
[----:B------:R-:W-:-:S04]  /*19e0*/  FMUL.FTZ R9, R9, 1.4426950216293334961 ;  /* 0x3fb8aa3b09097820 */ /* 0x000fc80000410000 */
[----:B0-----:R-:W0:Y:S02]  /*19f0*/  MUFU.EX2 R8, R9 ;  /* 0x0000000900087308 */ /* 0x001e240000000800 */
[----:B0-----:R0:W-:Y:S01]  /*1a00*/  STS [R5], R8 ;  /* 0x0000000805007388 */ /* 0x0011e20000000800 */
[----:B------:R-:W-:Y:S01]  /*1a10*/  FADD.FTZ R3, R8, R3 ;  /* 0x0000000308037221 */ /* 0x000fe20000010000 */
[----:B0-----:R-:W-:Y:S01]  /*1a20*/  VIADD R5, R5, 0x200 ;  /* 0x0000020005057836 */ /* 0x001fe20000000000 */
[----:B------:R-:W-:Y:S06]  /*1a30*/  @P0 BRA `(.L_x_22813) ;  /* 0xfffffffc00d40947 */ /* 0x000fec000383ffff */
.L_x_22812:
[----:B------:R-:W-:Y:S05]  /*1a40*/  BSYNC B1 ;  /* 0x0000000000017941 */ /* 0x000fea0003800000 */
.L_x_22811:
        /* <DEDUP_REMOVED lines=15> */
.L_x_22816:
[----:B------:R-:W1:Y:S01]  /*1b40*/  LDS R9, [R4+-0x400] ;  /* 0xfffc000004097984 */ /* 0x000e620000000800 */
[----:B------:R-:W-:-:S03]  /*1b50*/  VIADD R2, R2, 0x800 ;  /* 0x0000080002027836 */ /* 0x000fc60000000000 */
[----:B------:R-:W2:Y:S02]  /*1b60*/  LDS R11, [R4+-0x200] ;  /* 0xfffe0000040b7984 */ /* 0x000ea40000000800 */
[----:B------:R-:W-:Y:S02]  /*1b70*/  ISETP.GE.AND P2, PT, R2, R5, PT ;  /* 0x000000050200720c */ /* 0x000fe40003f46270 */
[----:B------:R-:W3:Y:S04]  /*1b80*/  LDS R29, [R4+0x400] ;  /* 0x00040000041d7984 */ /* 0x000ee80000000800 */
[----:B------:R-:W4:Y:S04]  /*1b90*/  LDS R13, [R4] ;  /* 0x00000000040d7984 */ /* 0x000f280000000800 */
[----:B------:R-:W4:Y:S04]  /*1ba0*/  LDS R33, [R4+0x600] ;  /* 0x0006000004217984 */ /* 0x000f280000000800 */
[----:B------:R-:W4:Y:S04]  /*1bb0*/  LDS R15, [R4+0x200] ;  /* 0x00020000040f7984 */ /* 0x000f280000000800 */
[----:B------:R-:W-:Y:S04]  /*1bc0*/  LDS R21, [R4+0xc00] ;  /* 0x000c000004157984 */ /* 0x000fe80000000800 */
[----:B------:R-:W4:Y:S04]  /*1bd0*/  LDS R19, [R4+0x800] ;  /* 0x0008000004137984 */ /* 0x000f280000000800 */
[----:B------:R-:W-:Y:S04]  /*1be0*/  LDS R23, [R4+0xe00] ;  /* 0x000e000004177984 */ /* 0x000fe80000000800 */
[----:B------:R-:W4:Y:S01]  /*1bf0*/  LDS R17, [R4+0xa00] ;  /* 0x000a000004117984 */ /* 0x000f220000000800 */
[----:B-1----:R-:W-:-:S03]  /*1c00*/  FADD.FTZ R9, -R0, R9 ;  /* 0x0000000900097221 */ /* 0x002fc60000010100 */
[----:B------:R-:W1:Y:S01]  /*1c10*/  LDS R27, [R4+0x1000] ;  /* 0x00100000041b7984 */ /* 0x000e620000000800 */
[----:B0-----:R-:W-:Y:S01]  /*1c20*/  FMUL.FTZ R8, R9, 1.4426950216293334961 ;  /* 0x3fb8aa3b09087820 */ /* 0x001fe20000410000 */
[C---:B--2---:R-:W-:Y:S02]  /*1c30*/  FADD.FTZ R11, -R0.reuse, R11 ;  /* 0x0000000b000b7221 */ /* 0x044fe40000010100 */
[----:B------:R-:W0:Y:S01]  /*1c40*/  LDS R39, [R4+0x1600] ;  /* 0x0016000004277984 */ /* 0x000e220000000800 */
[C---:B---3--:R-:W-:Y:S01]  /*1c50*/  FADD.FTZ R10, -R0.reuse, R29 ;  /* 0x0000001d000a7221 */ /* 0x048fe20000010100 */
[----:B------:R-:W-:Y:S02]  /*1c60*/  FMUL.FTZ R9, R11, 1.4426950216293334961 ;  /* 0x3fb8aa3b0b097820 */ /* 0x000fe40000410000 */
[----:B------:R-:W2:Y:S01]  /*1c70*/  LDS R29, [R4+0x1200] ;  /* 0x00120000041d7984 */ /* 0x000ea20000000800 */
[----:B------:R-:W3:Y:S01]  /*1c80*/  MUFU.EX2 R8, R8 ;  /* 0x0000000800087308 */ /* 0x000ee20000000800 */
[----:B----4-:R-:W-:Y:S01]  /*1c90*/  FADD.FTZ R13, -R0, R13 ;  /* 0x0000000d000d7221 */ /* 0x010fe20000010100 */
[----:B------:R-:W-:Y:S01]  /*1ca0*/  FMUL.FTZ R10, R10, 1.4426950216293334961 ;  /* 0x3fb8aa3b0a0a7820 */ /* 0x000fe20000410000 */
[----:B------:R-:W-:Y:S01]  /*1cb0*/  LDS R35, [R4+0x1800] ;  /* 0x0018000004237984 */ /* 0x000fe20000000800 */
[----:B------:R-:W-:Y:S01]  /*1cc0*/  FADD.FTZ R12, -R0, R33 ;  /* 0x00000021000c7221 */ /* 0x000fe20000010100 */
[----:B------:R-:W-:-:S02]  /*1cd0*/  FMUL.FTZ R11, R13, 1.4426950216293334961 ;  /* 0x3fb8aa3b0d0b7820 */ /* 0x000fc40000410000 */
[----:B------:R-:W4:Y:S01]  /*1ce0*/  LDS R33, [R4+0x1400] ;  /* 0x0014000004217984 */ /* 0x000f220000000800 */
[----:B------:R-:W1:Y:S01]  /*1cf0*/  MUFU.EX2 R9, R9 ;  /* 0x0000000900097308 */ /* 0x000e620000000800 */
[----:B------:R-:W-:Y:S01]  /*1d00*/  FADD.FTZ R15, -R0, R15 ;  /* 0x0000000f000f7221 */ /* 0x000fe20000010100 */
[----:B------:R-:W-:Y:S01]  /*1d10*/  FMUL.FTZ R12, R12, 1.4426950216293334961 ;  /* 0x3fb8aa3b0c0c7820 */ /* 0x000fe20000410000 */
[----:B------:R-:W4:Y:S02]  /*1d20*/  LDS R37, [R4+0x1a00] ;  /* 0x001a000004257984 */ /* 0x000f240000000800 */
[----:B------:R-:W-:-:S03]  /*1d30*/  FMUL.FTZ R15, R15, 1.4426950216293334961 ;  /* 0x3fb8aa3b0f0f7820 */ /* 0x000fc60000410000 */
[----:B------:R1:W0:Y:S01]  /*1d40*/  MUFU.EX2 R13, R10 ;  /* 0x0000000a000d7308 */ /* 0x0002220000000800 */
[----:B------:R-:W-:Y:S01]  /*1d50*/  FADD.FTZ R14, -R0, R19 ;  /* 0x00000013000e7221 */ /* 0x000fe20000010100 */
[----:B---3--:R-:W-:Y:S03]  /*1d60*/  STS [R4+-0x400], R8 ;  /* 0xfffc000804007388 */ /* 0x008fe60000000800 */
[----:B------:R-:W-:-:S03]  /*1d70*/  FMUL.FTZ R14, R14, 1.4426950216293334961 ;  /* 0x3fb8aa3b0e0e7820 */ /* 0x000fc60000410000 */
[----:B------:R-:W3:Y:S01]  /*1d80*/  MUFU.EX2 R11, R11 ;  /* 0x0000000b000b7308 */ /* 0x000ee20000000800 */
[C---:B-1----:R-:W-:Y:S01]  /*1d90*/  FADD.FTZ R10, -R0.reuse, R21 ;  /* 0x00000015000a7221 */ /* 0x042fe20000010100 */
[----:B------:R-:W-:Y:S01]  /*1da0*/  FADD.FTZ R16, -R0, R17 ;  /* 0x0000001100107221 */ /* 0x000fe20000010100 */
[----:B------:R-:W-:Y:S02]  /*1db0*/  STS [R4+-0x200], R9 ;  /* 0xfffe000904007388 */ /* 0x000fe40000000800 */
[----:B------:R-:W-:Y:S01]  /*1dc0*/  FMUL.FTZ R10, R10, 1.4426950216293334961 ;  /* 0x3fb8aa3b0a0a7820 */ /* 0x000fe20000410000 */
[----:B------:R-:W-:Y:S01]  /*1dd0*/  FMUL.FTZ R16, R16, 1.4426950216293334961 ;  /* 0x3fb8aa3b10107820 */ /* 0x000fe20000410000 */
[----:B------:R-:W-:Y:S01]  /*1de0*/  FADD.FTZ R18, -R0, R27 ;  /* 0x0000001b00127221 */ /* 0x000fe20000010100 */
[----:B------:R-:W1:Y:S01]  /*1df0*/  MUFU.EX2 R15, R15 ;  /* 0x0000000f000f7308 */ /* 0x000e620000000800 */
[----:B0-----:R-:W-:Y:S02]  /*1e00*/  STS [R4+0x400], R13 ;  /* 0x0004000d04007388 */ /* 0x001fe40000000800 */
[----:B------:R-:W-:Y:S01]  /*1e10*/  FMUL.FTZ R18, R18, 1.4426950216293334961 ;  /* 0x3fb8aa3b12127820 */ /* 0x000fe20000410000 */
[----:B------:R-:W-:-:S04]  /*1e20*/  FADD.FTZ R39, -R0, R39 ;  /* 0x0000002700277221 */ /* 0x000fc80000010100 */
[----:B------:R0:W4:Y:S01]  /*1e30*/  MUFU.EX2 R19, R12 ;  /* 0x0000000c00137308 */ /* 0x0001220000000800 */
[----:B------:R-:W-:Y:S01]  /*1e40*/  FMUL.FTZ R39, R39, 1.4426950216293334961 ;  /* 0x3fb8aa3b27277820 */ /* 0x000fe20000410000 */
[----:B---3--:R-:W-:Y:S06]  /*1e50*/  STS [R4], R11 ;  /* 0x0000000b04007388 */ /* 0x008fec0000000800 */
[----:B------:R2:W3:Y:S01]  /*1e60*/  MUFU.EX2 R17, R14 ;  /* 0x0000000e00117308 */ /* 0x0004e20000000800 */
[----:B0-----:R-:W-:Y:S01]  /*1e70*/  FADD.FTZ R12, -R0, R23 ;  /* 0x00000017000c7221 */ /* 0x001fe20000010100 */
[----:B-1----:R-:W-:Y:S03]  /*1e80*/  STS [R4+0x200], R15 ;  /* 0x0002000f04007388 */ /* 0x002fe60000000800 */
[----:B------:R-:W-:-:S03]  /*1e90*/  FMUL.FTZ R12, R12, 1.4426950216293334961 ;  /* 0x3fb8aa3b0c0c7820 */ /* 0x000fc60000410000 */
[----:B------:R0:W1:Y:S01]  /*1ea0*/  MUFU.EX2 R23, R10 ;  /* 0x0000000a00177308 */ /* 0x0000620000000800 */
[----:B--2---:R-:W-:Y:S01]  /*1eb0*/  FADD.FTZ R14, -R0, R29 ;  /* 0x0000001d000e7221 */ /* 0x004fe20000010100 */
[----:B----4-:R-:W-:Y:S03]  /*1ec0*/  STS [R4+0x600], R19 ;  /* 0x0006001304007388 */ /* 0x010fe60000000800 */
[----:B------:R-:W-:-:S03]  /*1ed0*/  FMUL.FTZ R14, R14, 1.4426950216293334961 ;  /* 0x3fb8aa3b0e0e7820 */ /* 0x000fc60000410000 */
[----:B------:R2:W4:Y:S01]  /*1ee0*/  MUFU.EX2 R21, R16 ;  /* 0x0000001000157308 */ /* 0x0005220000000800 */
[----:B0-----:R-:W-:Y:S01]  /*1ef0*/  FADD.FTZ R10, R8, R3 ;  /* 0x00000003080a7221 */ /* 0x001fe20000010000 */
[----:B---3--:R-:W-:Y:S03]  /*1f00*/  STS [R4+0x800], R17 ;  /* 0x0008001104007388 */ /* 0x008fe60000000800 */
[----:B------:R-:W-:-:S03]  /*1f10*/  FADD.FTZ R10, R10, R9 ;  /* 0x000000090a0a7221 */ /* 0x000fc60000010000 */
[----:B------:R0:W3:Y:S01]  /*1f20*/  MUFU.EX2 R27, R12 ;  /* 0x0000000c001b7308 */ /* 0x0000e20000000800 */
[----:B------:R-:W-:Y:S01]  /*1f30*/  FADD.FTZ R10, R10, R11 ;  /* 0x0000000b0a0a7221 */ /* 0x000fe20000010000 */
[----:B--2---:R-:W-:Y:S01]  /*1f40*/  FADD.FTZ R16, -R0, R33 ;  /* 0x0000002100107221 */ /* 0x004fe20000010100 */
[----:B-1----:R-:W-:Y:S02]  /*1f50*/  STS [R4+0xc00], R23 ;  /* 0x000c001704007388 */ /* 0x002fe40000000800 */
        /* <DEDUP_REMOVED lines=8> */
[----:B------:R0:W2:Y:S01]  /*1fe0*/  MUFU.EX2 R33, R14 ;  /* 0x0000000e00217308 */ /* 0x0000a20000000800 */
[----:B------:R-:W-:Y:S01]  /*1ff0*/  FADD.FTZ R10, R10, R17 ;  /* 0x000000110a0a7221 */ /* 0x000fe20000010000 */
[----:B---3--:R-:W-:Y:S03]  /*2000*/  STS [R4+0xe00], R27 ;  /* 0x000e001b04007388 */ /* 0x008fe60000000800 */
[----:B------:R-:W-:-:S03]  /*2010*/  FADD.FTZ R10, R10, R21 ;  /* 0x000000150a0a7221 */ /* 0x000fc60000010000 */
[----:B------:R-:W3:Y:S01]  /*2020*/  MUFU.EX2 R3, R16 ;  /* 0x0000001000037308 */ /* 0x000ee20000000800 */
[----:B------:R-:W-:Y:S01]  /*2030*/  FADD.FTZ R10, R10, R23 ;  /* 0x000000170a0a7221 */ /* 0x000fe20000010000 */
[----:B0-----:R-:W-:Y:S01]  /*2040*/  FADD.FTZ R14, -R0, R37 ;  /* 0x00000025000e7221 */ /* 0x001fe20000010100 */
[----:B-1----:R-:W-:Y:S02]  /*2050*/  STS [R4+0x1000], R29 ;  /* 0x0010001d04007388 */ /* 0x002fe40000000800 */
        /* <DEDUP_REMOVED lines=18> */
.L_x_22815:
[----:B------:R-:W-:Y:S05]  /*2180*/  BSYNC B1 ;  /* 0x0000000000017941 */ /* 0x000fea0003800000 */
.L_x_22814:
        /* <DEDUP_REMOVED lines=54> */
[----:B0-----:R-:W-:-:S07]  /*24f0*/  IADD3 R4, R4, 0x1000, RZ ;  /* 0x0000100004047810 */ /* 0x001fce0007ffe0ff */
.L_x_22818:
[----:B------:R-:W-:Y:S05]  /*2500*/  BSYNC B1 ;  /* 0x0000000000017941 */ /* 0x000fea0003800000 */
.L_x_22817:
        /* <DEDUP_REMOVED lines=26> */
.L_x_22810:
[----:B------:R-:W-:Y:S05]  /*26b0*/  BSYNC B0 ;  /* 0x0000000000007941 */ /* 0x000fea0003800000 */
.L_x_22809:
[----:B------:R-:W2:Y:S01]  /*26c0*/  SHFL.BFLY PT, R2, R3, 0x10, 0x1f ;  /* 0x0e001f0003027f89 */ /* 0x000ea200000e0000 */
[----:B------:R-:W-:Y:S01]  /*26d0*/  LOP3.LUT P0, R10, R20, 0x1f, RZ, 0xc0, !PT ;  /* 0x0000001f140a7812 */ /* 0x000fe2000780c0ff */
[----:B------:R-:W-:Y:S03]  /*26e0*/  BSSY B0, `(.L_x_22819) ;  /* 0x00000b2000007945 */ /* 0x000fe60003800000 */
[----:B------:R-:W-:-:S09]  /*26f0*/  ISETP.GT.U32.AND P2, PT, R10, 0x3, PT ;  /* 0x000000030a00780c */ /* 0x000fd20003f44070 */
[----:B------:R-:W3:Y:S04]  /*2700*/  @!P0 S2R R12, SR_CgaCtaId ;  /* 0x00000000000c8919 */ /* 0x000ee80000008800 */
[----:B------:R-:W0:Y:S01]  /*2710*/  @!P2 S2R R14, SR_CgaCtaId ;  /* 0x00000000000ea919 */ /* 0x000e220000008800 */
[----:B--2---:R-:W-:-:S05]  /*2720*/  FADD.FTZ R2, R2, R3 ;  /* 0x0000000302027221 */ /* 0x004fca0000010000 */
[----:B----4-:R-:W2:Y:S02]  /*2730*/  SHFL.BFLY PT, R5, R2, 0x8, 0x1f ;  /* 0x0d001f0002057f89 */ /* 0x010ea400000e0000 */
[----:B--2---:R-:W-:Y:S01]  /*2740*/  FADD.FTZ R5, R2, R5 ;  /* 0x0000000502057221 */ /* 0x004fe20000010000 */
[----:B------:R-:W-:-:S04]  /*2750*/  @!P0 MOV R2, 0x400 ;  /* 0x0000040000028802 */ /* 0x000fc80000000f00 */
[----:B------:R-:W2:Y:S01]  /*2760*/  SHFL.BFLY PT, R4, R5, 0x4, 0x1f ;  /* 0x0c801f0005047f89 */ /* 0x000ea200000e0000 */
[----:B------:R-:W-:Y:S01]  /*2770*/  @!P0 VIADD R3, R2, 0x40 ;  /* 0x0000004002038836 */ /* 0x000fe20000000000 */
[----:B------:R-:W-:-:S04]  /*2780*/  @!P0 SHF.R.U32.HI R2, RZ, 0x3, R20 ;  /* 0x00000003ff028819 */ /* 0x000fc80000011614 */
[----:B---3--:R-:W-:Y:S02]  /*2790*/  @!P0 LEA R3, R12, R3, 0x18 ;  /* 0x000000030c038211 */ /* 0x008fe400078ec0ff */
[----:B------:R-:W-:-:S05]  /*27a0*/  @!P0 LOP3.LUT R2, R2, 0x1ffffffc, RZ, 0xc0, !PT ;  /* 0x1ffffffc02028812 */ /* 0x000fca00078ec0ff */
[----:B------:R-:W-:Y:S02]  /*27b0*/  @!P0 IMAD.IADD R3, R2, 0x1, R3 ;  /* 0x0000000102038824 */ /* 0x000fe400078e0203 */
[----:B--2---:R-:W-:Y:S01]  /*27c0*/  FADD.FTZ R4, R5, R4 ;  /* 0x0000000405047221 */ /* 0x004fe20000010000 */
[----:B------:R-:W-:-:S04]  /*27d0*/  @!P2 MOV R5, 0x400 ;  /* 0x000004000005a802 */ /* 0x000fc80000000f00 */
[----:B------:R-:W2:Y:S01]  /*27e0*/  SHFL.BFLY PT, R9, R4, 0x2, 0x1f ;  /* 0x0c401f0004097f89 */ /* 0x000ea200000e0000 */
[----:B------:R-:W-:-:S04]  /*27f0*/  @!P2 IADD3 R5, R5, 0x40, RZ ;  /* 0x000000400505a810 */ /* 0x000fc80007ffe0ff */
[----:B0-----:R-:W-:-:S04]  /*2800*/  @!P2 LEA R5, R14, R5, 0x18 ;  /* 0x000000050e05a211 */ /* 0x001fc800078ec0ff */
[----:B------:R-:W-:Y:S01]  /*2810*/  @!P2 LEA R10, R10, R5, 0x2 ;  /* 0x000000050a0aa211 */ /* 0x000fe200078e10ff */
        /* <DEDUP_REMOVED lines=35> */
.L_x_22823:
        /* <DEDUP_REMOVED lines=8> */
.L_x_22822:
[----:B------:R-:W-:Y:S05]  /*2ad0*/  BSYNC B1 ;  /* 0x0000000000017941 */ /* 0x000fea0003800000 */
.L_x_22821:
        /* <DEDUP_REMOVED lines=15> */
.L_x_22826:
[----:B------:R-:W0:Y:S01]  /*2bd0*/  LDS R22, [R4+-0x400] ;  /* 0xfffc000004167984 */ /* 0x000e220000000800 */
[----:B------:R-:W-:-:S03]  /*2be0*/  IADD3 R5, R5, 0x800, RZ ;  /* 0x0000080005057810 */ /* 0x000fc60007ffe0ff */
[----:B------:R-:W2:Y:S01]  /*2bf0*/  LDS R24, [R4+-0x200] ;  /* 0xfffe000004187984 */ /* 0x000ea20000000800 */
[----:B------:R-:W-:-:S03]  /*2c00*/  ISETP.GE.AND P1, PT, R5, R8, PT ;  /* 0x000000080500720c */ /* 0x000fc60003f26270 */
[----:B------:R-:W3:Y:S04]  /*2c10*/  LDS R26, [R4] ;  /* 0x00000000041a7984 */ /* 0x000ee80000000800 */
[----:B------:R-:W4:Y:S04]  /*2c20*/  LDS R28, [R4+0x200] ;  /* 0x00020000041c7984 */ /* 0x000f280000000800 */
[----:B------:R-:W1:Y:S04]  /*2c30*/  LDS R30, [R4+0x400] ;  /* 0x00040000041e7984 */ /* 0x000e680000000800 */
[----:B-----5:R-:W1:Y:S04]  /*2c40*/  LDS R32, [R4+0x600] ;  /* 0x0006000004207984 */ /* 0x020e680000000800 */
        /* <DEDUP_REMOVED lines=44> */
.L_x_22825:
[----:B------:R-:W-:Y:S05]  /*2f10*/  BSYNC B1 ;  /* 0x0000000000017941 */ /* 0x000fea0003800000 */
.L_x_22824:
        /* <DEDUP_REMOVED lines=31> */
.L_x_22828:
[----:B------:R-:W-:Y:S05]  /*3110*/  BSYNC B1 ;  /* 0x0000000000017941 */ /* 0x000fea0003800000 */
.L_x_22827:
        /* <DEDUP_REMOVED lines=14> */
.L_x_22820:
[----:B------:R-:W-:Y:S05]  /*3200*/  BSYNC B0 ;  /* 0x0000000000007941 */ /* 0x000fea0003800000 */
.L_x_22819:
[----:B------:R-:W-:Y:S01]  /*3210*/  BAR.SYNC.DEFER_BLOCKING 0x0 ;  /* 0x0000000000007b1d */ /* 0x000fe20000010000 */
[----:B------:R-:W-:Y:S02]  /*3220*/  ISETP.NE.AND P0, PT, R20, RZ, PT ;  /* 0x000000ff1400720c */ /* 0x000fe40003f05270 */
[----:B------:R-:W-:-:S03]  /*3230*/  ISETP.GE.AND P1, PT, R31, UR4, PT ;  /* 0x000000041f007c0c */ /* 0x000fc6000bf26270 */
[----:B------:R-:W-:Y:S10]  /*3240*/  BSSY B0, `(.L_x_22829) ;  /* 0x0000019000007945 */ /* 0x000ff40003800000 */
[----:B--2---:R-:W-:Y:S01]  /*3250*/  @P1 CS2R R4, SRZ ;  /* 0x0000000000041805 */ /* 0x004fe2000001ff00 */
        /* <DEDUP_REMOVED lines=19> */
[----:B------:R-:W-:Y:S02]  /*3390*/  MOV R9, UR9 ;  /* 0x0000000900097c02 */ /* 0x000fe40008000f00 */
[----:B------:R-:W-:-:S03]  /*33a0*/  IMAD.U32 R11, RZ, RZ, UR7 ;  /* 0x00000007ff0b7e24 */ /* 0x000fc6000f8e00ff */
[----:B-1----:R2:W-:Y:S04]  /*33b0*/  STG.E desc[UR12][R8.64], R0 ;  /* 0x0000000008007986 */ /* 0x0025e8000c10190c */
[----:B0-----:R2:W-:Y:S02]  /*33c0*/  STG.E desc[UR12][R10.64], R2 ;  /* 0x000000020a007986 */ /* 0x0015e4000c10190c */
.L_x_22830:
[----:B------:R-:W-:Y:S05]  /*33d0*/  BSYNC B0 ;  /* 0x0000000000007941 */ /* 0x000fea0003800000 */
.L_x_22829:
[----:B------:R-:W-:Y:S01]  /*33e0*/  ULDC UR10, c[0x0][0x26c] ;  /* 0x00009b00000a7ab9 */ /* 0x000fe20000000800 */
[----:B------:R-:W-:Y:S01]  /*33f0*/  BSSY B0, `(.L_x_22831) ;  /* 0x00000fa000007945 */ /* 0x000fe20003800000 */
[----:B0-2---:R-:W-:-:S03]  /*3400*/  @P1 CS2R R2, SRZ ;  /* 0x0000000000021805 */ /* 0x005fc6000001ff00 */
[----:B------:R-:W-:Y:S05]  /*3410*/  @P1 BRA `(.L_x_22832) ;  /* 0x0000000c00dc1947 */ /* 0x000fea0003800000 */
[----:B------:R-:W0:Y:S01]  /*3420*/  S2UR UR7, SR_CgaCtaId ;  /* 0x00000000000779c3 */ /* 0x000e220000008800 */
[----:B------:R-:W-:Y:S01]  /*3430*/  ULDC UR6, c[0x0][0x258] ;  /* 0x0000960000067ab9 */ /* 0x000fe20000000800 */
[----:B-1----:R-:W-:Y:S01]  /*3440*/  SHF.R.S32.HI R0, RZ, 0x1f, R7 ;  /* 0x0000001fff007819 */ /* 0x002fe20000011407 */
[----:B------:R-:W-:Y:S01]  /*3450*/  UIMAD UR6, UR16, UR6, URZ ;  /* 0x00000006100672a4 */ /* 0x000fe2000f8e023f */
[----:B------:R-:W-:Y:S01]  /*3460*/  MOV R3, UR5 ;  /* 0x0000000500037c02 */ /* 0x000fe20008000f00 */
[----:B------:R-:W-:Y:S01]  /*3470*/  IMAD.U32 R5, RZ, RZ, UR17 ;  /* 0x00000011ff057e24 */ /* 0x000fe2000f8e00ff */
[----:B------:R-:W-:Y:S01]  /*3480*/  LEA.HI R2, R0, R7, RZ, 0x2 ;  /* 0x0000000700027211 */ /* 0x000fe200078f10ff */
[----:B------:R-:W-:Y:S01]  /*3490*/  USHF.R.S32.HI UR11, URZ, 0x1f, UR6 ;  /* 0x0000001f3f0b7899 */ /* 0x000fe20008011406 */
[----:B------:R-:W1:Y:S01]  /*34a0*/  LDC R8, c[0x0][0x26c] ;  /* 0x00009b00ff087b82 */ /* 0x000e620000000800 */
[----:B------:R-:W-:Y:S01]  /*34b0*/  IADD3 R21, P0, R31, UR6, RZ ;  /* 0x000000061f157c10 */ /* 0x000fe2000ff1e0ff */
[----:B------:R-:W-:Y:S01]  /*34c0*/  UMOV UR6, 0x400 ;  /* 0x0000040000067882 */ /* 0x000fe20000000000 */
[C---:B------:R-:W-:Y:S01]  /*34d0*/  LOP3.LUT R4, R2.reuse, 0xfffffffc, RZ, 0xc0, !PT ;  /* 0xfffffffc02047812 */ /* 0x040fe200078ec0ff */
[----:B------:R-:W-:Y:S01]  /*34e0*/  IMAD.SHL.U32 R2, R2, 0x8, RZ ;  /* 0x0000000802027824 */ /* 0x000fe200078e00ff */
[----:B------:R-:W-:Y:S01]  /*34f0*/  IADD3 R22, -R6, -0x1, R3 ;  /* 0xffffffff06167810 */ /* 0x000fe20007ffe103 */
[----:B------:R-:W-:Y:S01]  /*3500*/  UIADD3 UR6, UR6, 0x60, URZ ;  /* 0x0000006006067890 */ /* 0x000fe2000fffe03f */
[----:B------:R-:W-:Y:S01]  /*3510*/  IADD3 R3, R7, -R4, RZ ;  /* 0x8000000407037210 */ /* 0x000fe20007ffe0ff */
[----:B------:R-:W-:Y:S01]  /*3520*/  ULDC.64 UR8, c[0x0][0x248] ;  /* 0x0000920000087ab9 */ /* 0x000fe20000000a00 */
[----:B------:R-:W-:Y:S01]  /*3530*/  LOP3.LUT R2, R2, 0xffffffe0, RZ, 0xc0, !PT ;  /* 0xffffffe002027812 */ /* 0x000fe200078ec0ff */
[----:B------:R-:W-:Y:S01]  /*3540*/  IMAD R22, R5, -0x10, R22 ;  /* 0xfffffff005167824 */ /* 0x000fe200078e0216 */
[----:B------:R-:W-:Y:S01]  /*3550*/  SHF.L.U32 R5, R3, 0x3, RZ ;  /* 0x0000000303057819 */ /* 0x000fe200000006ff */
[----:B------:R-:W-:Y:S01]  /*3560*/  IMAD.U32 R4, RZ, RZ, UR22 ;  /* 0x00000016ff047e24 */ /* 0x000fe2000f8e00ff */
[----:B------:R-:W-:-:S02]  /*3570*/  LEA.HI.X.SX32 R10, R31, UR11, 0x1, P0 ;  /* 0x0000000b1f0a7c11 */ /* 0x000fc400080f0eff */
[C---:B------:R-:W-:Y:S01]  /*3580*/  LEA R26, R6.reuse, R3, 0x2 ;  /* 0x00000003061a7211 */ /* 0x040fe200078e10ff */
[----:B0-----:R-:W-:Y:S01]  /*3590*/  ULEA UR6, UR7, UR6, 0x18 ;  /* 0x0000000607067291 */ /* 0x001fe2000f8ec03f */
[----:B------:R-:W-:Y:S01]  /*35a0*/  LEA R0, P0, R21, UR8, 0x2 ;  /* 0x0000000815007c11 */ /* 0x000fe2000f8010ff */
[----:B------:R-:W-:Y:S01]  /*35b0*/  ULDC UR8, c[0x0][0x270] ;  /* 0x00009c0000087ab9 */ /* 0x000fe20000000800 */
[----:B------:R-:W-:Y:S01]  /*35c0*/  LEA R23, R6, R5, 0x5 ;  /* 0x0000000506177211 */ /* 0x000fe200078e28ff */
[----:B------:R-:W-:Y:S01]  /*35d0*/  IMAD.IADD R24, R5, 0x1, R2 ;  /* 0x0000000105187824 */ /* 0x000fe200078e0202 */
[----:B------:R-:W-:Y:S01]  /*35e0*/  LEA.HI.X R21, R21, UR9, R10, 0x2, P0 ;  /* 0x0000000915157c11 */ /* 0x000fe200080f140a */
[----:B------:R-:W-:Y:S01]  /*35f0*/  IMAD R34, R25, UR8, RZ ;  /* 0x0000000819227c24 */ /* 0x000fe2000f8e02ff */
[----:B------:R-:W-:Y:S02]  /*3600*/  LEA R26, R26, UR6, 0x5 ;  /* 0x000000061a1a7c11 */ /* 0x000fe4000f8e28ff */
[----:B------:R-:W-:-:S02]  /*3610*/  CS2R R2, SRZ ;  /* 0x0000000000027805 */ /* 0x000fc4000001ff00 */
[----:B------:R-:W-:Y:S02]  /*3620*/  IADD3 R23, R23, 0x7, R4 ;  /* 0x0000000717177810 */ /* 0x000fe40007ffe004 */
[----:B------:R-:W-:Y:S02]  /*3630*/  CS2R R4, SRZ ;  /* 0x0000000000047805 */ /* 0x000fe4000001ff00 */
[----:B-1----:R-:W-:Y:S01]  /*3640*/  SHF.R.S32.HI R25, RZ, 0x1f, R8 ;  /* 0x0000001fff197819 */ /* 0x002fe20000011408 */
[----:B------:R-:W-:Y:S01]  /*3650*/  VIADD R26, R26, 0x10 ;  /* 0x000000101a1a7836 */ /* 0x000fe20000000000 */
[----:B------:R-:W-:Y:S01]  /*3660*/  SHF.R.S32.HI R35, RZ, 0x1f, R34 ;  /* 0x0000001fff237819 */ /* 0x000fe20000011422 */
[C---:B------:R-:W-:Y:S01]  /*3670*/  VIADD R27, R24.reuse, 0x300 ;  /* 0x00000300181b7836 */ /* 0x040fe20000000000 */
[----:B------:R-:W-:-:S07]  /*3680*/  IADD3 R28, R24, 0x200, RZ ;  /* 0x00000200181c7810 */ /* 0x000fce0007ffe0ff */
.L_x_22841:
[----:B-----5:R-:W-:Y:S01]  /*3690*/  MOV R32, R0 ;  /* 0x0000000000207202 */ /* 0x020fe20000000f00 */
[----:B------:R-:W-:Y:S01]  /*36a0*/  IMAD.MOV.U32 R33, RZ, RZ, R21 ;  /* 0x000000ffff217224 */ /* 0x000fe200078e0015 */
[----:B0-----:R-:W0:Y:S01]  /*36b0*/  LDS.128 R8, [R26+-0x10] ;  /* 0xfffff0001a087984 */ /* 0x001e220000000c00 */
[----:B-1----:R-:W1:Y:S03]  /*36c0*/  LDC.64 R16, c[0x0][0x238] ;  /* 0x00008e00ff107b82 */ /* 0x002e660000000a00 */
[----:B------:R2:W3:Y:S04]  /*36d0*/  LDG.E.CONSTANT R36, desc[UR12][R32.64] ;  /* 0x0000000c20247981 */ /* 0x0004e8000c1e9900 */
[----:B------:R-:W2:Y:S01]  /*36e0*/  LDS.128 R12, [R26] ;  /* 0x000000001a0c7984 */ /* 0x000ea20000000c00 */
[----:B0-----:R-:W-:-:S02]  /*36f0*/  F2FP.F16.F32.PACK_AB R30, R11, R10 ;  /* 0x0000000a0b1e723e */ /* 0x001fc400000000ff */
[----:B------:R-:W-:Y:S01]  /*3700*/  F2FP.F16.F32.PACK_AB R29, R9, R8 ;  /* 0x00000008091d723e */ /* 0x000fe200000000ff */
[----:B------:R-:W-:Y:S01]  /*3710*/  BSSY B1, `(.L_x_22833) ;  /* 0x000002e000017945 */ /* 0x000fe20003800000 */
[----:B--2---:R-:W-:Y:S02]  /*3720*/  F2FP.F16.F32.PACK_AB R33, R13, R12 ;  /* 0x0000000c0d21723e */ /* 0x004fe400000000ff */
[----:B------:R-:W-:Y:S02]  /*3730*/  F2FP.F16.F32.PACK_AB R32, R15, R14 ;  /* 0x0000000e0f20723e */ /* 0x000fe400000000ff */
[----:B---3--:R-:W-:-:S05]  /*3740*/  SHF.R.S32.HI R18, RZ, 0x1f, R36 ;  /* 0x0000001fff127819 */ /* 0x008fca0000011424 */
[----:B------:R-:W-:-:S04]  /*3750*/  IMAD R18, R18, UR10, RZ ;  /* 0x0000000a12127c24 */ /* 0x000fc8000f8e02ff */
[C---:B------:R-:W-:Y:S02]  /*3760*/  IMAD R19, R36.reuse, R25, R18 ;  /* 0x0000001924137224 */ /* 0x040fe400078e0212 */
[----:B------:R-:W-:-:S05]  /*3770*/  IMAD.WIDE.U32 R36, R36, UR10, R34 ;  /* 0x0000000a24247c25 */ /* 0x000fca000f8e0022 */
[----:B------:R-:W-:Y:S02]  /*3780*/  IADD3 R19, R37, R19, RZ ;  /* 0x0000001325137210 */ /* 0x000fe40007ffe0ff */
[----:B------:R-:W-:-:S04]  /*3790*/  IADD3 R18, P0, R24, R36, RZ ;  /* 0x0000002418127210 */ /* 0x000fc80007f1e0ff */
[----:B-1----:R-:W-:Y:S02]  /*37a0*/  LEA R38, P1, R18, R16, 0x1 ;  /* 0x0000001012267211 */ /* 0x002fe400078208ff */
[----:B------:R-:W-:Y:S02]  /*37b0*/  LEA.HI.X.SX32 R10, R24, R19, 0x1, P0 ;  /* 0x00000013180a7211 */ /* 0x000fe400000f0eff */
[----:B------:R-:W-:Y:S02]  /*37c0*/  ISETP.NE.AND P0, PT, R22, RZ, PT ;  /* 0x000000ff1600720c */ /* 0x000fe40003f05270 */
[----:B------:R-:W-:-:S05]  /*37d0*/  LEA.HI.X R39, R18, R17, R10, 0x1, P1 ;  /* 0x0000001112277211 */ /* 0x000fca00008f0c0a */
[----:B------:R0:W5:Y:S06]  /*37e0*/  LDG.E.128.CONSTANT R8, desc[UR12][R38.64] ;  /* 0x0000000c26087981 */ /* 0x00016c000c1e9d00 */
        /* <DEDUP_REMOVED lines=32> */
.L_x_22834:
[----:B------:R-:W-:Y:S05]  /*39f0*/  BSYNC B1 ;  /* 0x0000000000017941 */ /* 0x000fea0003800000 */
.L_x_22833:
[----:B-----5:R-:W-:Y:S01]  /*3a00*/  HMUL2 R9, R30, R9 ;  /* 0x000000091e097232 */ /* 0x020fe20000000000 */
[-C--:B------:R-:W-:Y:S01]  /*3a10*/  IADD3 R18, P1, R28, R36.reuse, RZ ;  /* 0x000000241c127210 */ /* 0x080fe20007f3e0ff */
[----:B------:R-:W-:Y:S01]  /*3a20*/  BSSY B1, `(.L_x_22835) ;  /* 0x000002a000017945 */ /* 0x000fe20003800000 */
[----:B------:R-:W-:-:S03]  /*3a30*/  IADD3 R36, P2, R27, R36, RZ ;  /* 0x000000241b247210 */ /* 0x000fc60007f5e0ff */
        /* <DEDUP_REMOVED lines=8> */
[----:B------:R-:W-:Y:S05]  /*3ac0*/  @P0 BRA `(.L_x_22836) ;  /* 0x00000000007c0947 */ /* 0x000fea0003800000 */
[C---:B------:R-:W-:Y:S02]  /*3ad0*/  IADD3 R12, R23.reuse, -0x5, RZ ;  /* 0xfffffffb170c7810 */ /* 0x040fe40007ffe0ff */
[C---:B------:R-:W-:Y:S02]  /*3ae0*/  ISETP.GE.AND P5, PT, R23.reuse, UR21, PT ;  /* 0x0000001517007c0c */ /* 0x040fe4000bfa6270 */
        /* <DEDUP_REMOVED lines=16> */
[C---:B------:R-:W-:Y:S02]  /*3bf0*/  IADD3 R13, R23.reuse, -0x7, RZ ;  /* 0xfffffff9170d7810 */ /* 0x040fe40007ffe0ff */
        /* <DEDUP_REMOVED lines=12> */
.L_x_22836:
[----:B------:R-:W-:Y:S05]  /*3cc0*/  BSYNC B1 ;  /* 0x0000000000017941 */ /* 0x000fea0003800000 */
.L_x_22835:
        /* <DEDUP_REMOVED lines=26> */
[----:B-----5:R-:W-:-:S02]  /*3e70*/  PRMT R9, R18, 0x7632, R9 ;  /* 0x0000763212097816 */ /* 0x020fc40000000009 */
[----:B------:R-:W-:Y:S02]  /*3e80*/  PRMT R8, R17, 0x7632, R8 ;  /* 0x0000763211087816 */ /* 0x000fe40000000008 */
[----:B------:R-:W-:Y:S02]  /*3e90*/  SEL R18, R18, RZ, !P3 ;  /* 0x000000ff12127207 */ /* 0x000fe40005800000 */
[----:B------:R-:W-:Y:S02]  /*3ea0*/  SEL R9, R9, RZ, !P4 ;  /* 0x000000ff09097207 */ /* 0x000fe40006000000 */
[----:B------:R-:W-:Y:S02]  /*3eb0*/  SEL R17, R17, RZ, !P1 ;  /* 0x000000ff11117207 */ /* 0x000fe40004800000 */
[----:B------:R-:W-:Y:S02]  /*3ec0*/  SEL R8, R8, RZ, !P2 ;  /* 0x000000ff08087207 */ /* 0x000fe40005000000 */
[----:B------:R-:W-:Y:S01]  /*3ed0*/  PRMT R18, R18, 0x5410, R9 ;  /* 0x0000541012127816 */ /* 0x000fe20000000009 */
[----:B------:R-:W-:Y:S01]  /*3ee0*/  VIADD R9, R23, 0xffffffff ;  /* 0xffffffff17097836 */ /* 0x000fe20000000000 */
[----:B------:R-:W-:-:S02]  /*3ef0*/  PRMT R17, R17, 0x5410, R8 ;  /* 0x0000541011117816 */ /* 0x000fc40000000008 */
[----:B------:R-:W-:Y:S02]  /*3f00*/  IADD3 R8, R23, -0x6, RZ ;  /* 0xfffffffa17087810 */ /* 0x000fe40007ffe0ff */
[----:B------:R-:W-:Y:S01]  /*3f10*/  ISETP.GE.AND P3, PT, R9, UR21, PT ;  /* 0x0000001509007c0c */ /* 0x000fe2000bf66270 */
[C---:B------:R-:W-:Y:S01]  /*3f20*/  VIADD R9, R23.reuse, 0xfffffff9 ;  /* 0xfffffff917097836 */ /* 0x040fe20000000000 */
[----:B------:R-:W-:Y:S02]  /*3f30*/  ISETP.GE.AND P2, PT, R8, UR21, PT ;  /* 0x0000001508007c0c */ /* 0x000fe4000bf46270 */
[----:B------:R-:W-:Y:S02]  /*3f40*/  ISETP.GE.AND P4, PT, R23, UR21, PT ;  /* 0x0000001517007c0c */ /* 0x000fe4000bf86270 */
[----:B------:R-:W-:Y:S02]  /*3f50*/  PRMT R8, R19, 0x7632, R8 ;  /* 0x0000763213087816 */ /* 0x000fe40000000008 */
[----:B------:R-:W-:-:S02]  /*3f60*/  ISETP.GE.AND P1, PT, R9, UR21, PT ;  /* 0x0000001509007c0c */ /* 0x000fc4000bf26270 */
[----:B------:R-:W-:Y:S02]  /*3f70*/  SEL R10, R8, RZ, !P4 ;  /* 0x000000ff080a7207 */ /* 0x000fe40006000000 */
[C---:B------:R-:W-:Y:S02]  /*3f80*/  PRMT R8, R16.reuse, 0x7632, R8 ;  /* 0x0000763210087816 */ /* 0x040fe40000000008 */
[----:B------:R-:W-:Y:S02]  /*3f90*/  SEL R19, R19, RZ, !P3 ;  /* 0x000000ff13137207 */ /* 0x000fe40005800000 */
[----:B------:R-:W-:Y:S02]  /*3fa0*/  SEL R9, R16, RZ, !P1 ;  /* 0x000000ff10097207 */ /* 0x000fe40004800000 */
[----:B------:R-:W-:Y:S02]  /*3fb0*/  SEL R8, R8, RZ, !P2 ;  /* 0x000000ff08087207 */ /* 0x000fe40005000000 */
[----:B------:R-:W-:-:S02]  /*3fc0*/  PRMT R19, R19, 0x5410, R10 ;  /* 0x0000541013137816 */ /* 0x000fc4000000000a */
[----:B------:R-:W-:-:S07]  /*3fd0*/  PRMT R16, R9, 0x5410, R8 ;  /* 0x0000541009107816 */ /* 0x000fce0000000008 */
.L_x_22838:
[----:B------:R-:W-:Y:S05]  /*3fe0*/  BSYNC B1 ;  /* 0x0000000000017941 */ /* 0x000fea0003800000 */
.L_x_22837:
        /* <DEDUP_REMOVED lines=12> */
[C---:B------:R-:W-:Y:S02]  /*40b0*/  IADD3 R10, R23.reuse, -0x5, RZ ;  /* 0xfffffffb170a7810 */ /* 0x040fe40007ffe0ff */
[----:B------:R-:W-:Y:S01]  /*40c0*/  ISETP.GE.AND P6, PT, R8, UR21, PT ;  /* 0x0000001508007c0c */ /* 0x000fe2000bfc6270 */
[----:B------:R-:W-:Y:S01]  /*40d0*/  VIADD R8, R23, 0xfffffffc ;  /* 0xfffffffc17087836 */ /* 0x000fe20000000000 */
[----:B------:R-:W-:Y:S02]  /*40e0*/  ISETP.GE.AND P2, PT, R9, UR21, PT ;  /* 0x0000001509007c0c */ /* 0x000fe4000bf46270 */
[----:B------:R-:W-:Y:S01]  /*40f0*/  ISETP.GE.AND P5, PT, R10, UR21, PT ;  /* 0x000000150a007c0c */ /* 0x000fe2000bfa6270 */
[C---:B------:R-:W-:Y:S01]  /*4100*/  VIADD R10, R23.reuse, 0xfffffffe ;  /* 0xfffffffe170a7836 */ /* 0x040fe20000000000 */
[----:B------:R-:W-:-:S02]  /*4110*/  IADD3 R9, R23, -0x3, RZ ;  /* 0xfffffffd17097810 */ /* 0x000fc40007ffe0ff */
        /* <DEDUP_REMOVED lines=22> */
.L_x_22840:
[----:B------:R-:W-:Y:S05]  /*4280*/  BSYNC B1 ;  /* 0x0000000000017941 */ /* 0x000fea0003800000 */
.L_x_22839:
[----:B------:R-:W-:Y:S02]  /*4290*/  HMUL2 R13, R30, R13 ;  /* 0x0000000d1e0d7232 */ /* 0x000fe40000000000 */
[----:B------:R-:W-:Y:S01]  /*42a0*/  VIADD R31, R31, 0x4 ;  /* 0x000000041f1f7836 */ /* 0x000fe20000000000 */
[----:B------:R-:W-:Y:S01]  /*42b0*/  IADD3 R0, P1, R0, 0x10, RZ ;  /* 0x0000001000007810 */ /* 0x000fe20007f3e0ff */
[----:B------:R-:W-:Y:S02]  /*42c0*/  VIADD R22, R22, 0xfffffffc ;  /* 0xfffffffc16167836 */ /* 0x000fe40000000000 */
[----:B------:R-:W-:Y:S01]  /*42d0*/  HFMA2 R13, R29, R12, R13 ;  /* 0x0000000c1d0d7231 */ /* 0x000fe2000000000d */
[----:B------:R-:W-:Y:S02]  /*42e0*/  IADD3 R23, R23, 0x80, RZ ;  /* 0x0000008017177810 */ /* 0x000fe40007ffe0ff */
[----:B------:R-:W-:Y:S01]  /*42f0*/  ISETP.GE.AND P0, PT, R31, UR4, PT ;  /* 0x000000041f007c0c */ /* 0x000fe2000bf06270 */
        /* <DEDUP_REMOVED lines=9> */
.L_x_22832:
[----:B------:R-:W-:Y:S05]  /*4390*/  BSYNC B0 ;  /* 0x0000000000007941 */ /* 0x000fea0003800000 */
.L_x_22831:
[----:B-1----:R-:W1:Y:S01]  /*43a0*/  SHFL.BFLY PT, R0, R5, 0x2, 0x1f ;  /* 0x0c401f0005007f89 */ /* 0x002e6200000e0000 */
[----:B------:R-:W2:Y:S01]  /*43b0*/  S2UR UR5, SR_CgaCtaId ;  /* 0x00000000000579c3 */ /* 0x000ea20000008800 */
[----:B------:R-:W-:Y:S01]  /*43c0*/  UMOV UR4, 0x400 ;  /* 0x0000040000047882 */ /* 0x000fe20000000000 */
[----:B------:R-:W-:Y:S01]  /*43d0*/  BSSY B0, `(.L_x_22842) ;  /* 0x000003e000007945 */ /* 0x000fe20003800000 */
[----:B------:R-:W3:Y:S01]  /*43e0*/  SHFL.BFLY PT, R10, R3, 0x2, 0x1f ;  /* 0x0c401f00030a7f89 */ /* 0x000ee200000e0000 */
[----:B------:R-:W-:-:S03]  /*43f0*/  UIADD3 UR4, UR4, 0x60, URZ ;  /* 0x0000006004047890 */ /* 0x000fc6000fffe03f */
[----:B------:R-:W4:Y:S04]  /*4400*/  SHFL.BFLY PT, R9, R4, 0x2, 0x1f ;  /* 0x0c401f0004097f89 */ /* 0x000f2800000e0000 */
[----:B------:R-:W0:Y:S01]  /*4410*/  SHFL.BFLY PT, R11, R2, 0x2, 0x1f ;  /* 0x0c401f00020b7f89 */ /* 0x000e2200000e0000 */
[----:B------:R-:W-:Y:S01]  /*4420*/  BAR.SYNC.DEFER_BLOCKING 0x0 ;  /* 0x0000000000007b1d */ /* 0x000fe20000010000 */
[----:B-1----:R-:W-:Y:S01]  /*4430*/  FADD.FTZ R0, R0, R5 ;  /* 0x0000000500007221 */ /* 0x002fe20000010000 */
[----:B--2---:R-:W-:Y:S01]  /*4440*/  ULEA UR4, UR5, UR4, 0x18 ;  /* 0x0000000405047291 */ /* 0x004fe2000f8ec03f */
[----:B---3--:R-:W-:Y:S01]  /*4450*/  FADD.FTZ R10, R10, R3 ;  /* 0x000000030a0a7221 */ /* 0x008fe20000010000 */
[----:B------:R-:W-:Y:S01]  /*4460*/  LOP3.LUT R3, R7, 0x3, RZ, 0xc0, !PT ;  /* 0x0000000307037812 */ /* 0x000fe200078ec0ff */
[----:B----4-:R-:W-:-:S03]  /*4470*/  FADD.FTZ R8, R9, R4 ;  /* 0x0000000409087221 */ /* 0x010fc60000010000 */
[----:B------:R-:W-:Y:S01]  /*4480*/  SHFL.BFLY PT, R5, R10, 0x1, 0x1f ;  /* 0x0c201f000a057f89 */ /* 0x000fe200000e0000 */
[----:B------:R-:W-:Y:S01]  /*4490*/  ISETP.NE.AND P2, PT, R3, RZ, PT ;  /* 0x000000ff0300720c */ /* 0x000fe20003f45270 */
[----:B0-----:R-:W-:Y:S02]  /*44a0*/  FADD.FTZ R12, R11, R2 ;  /* 0x000000020b0c7221 */ /* 0x001fe40000010000 */
[----:B------:R-:W0:Y:S01]  /*44b0*/  SHFL.BFLY PT, R9, R0, 0x1, 0x1f ;  /* 0x0c201f0000097f89 */ /* 0x000e2200000e0000 */
[----:B------:R-:W-:Y:S02]  /*44c0*/  SHF.R.S32.HI R2, RZ, 0x1f, R7 ;  /* 0x0000001fff027819 */ /* 0x000fe40000011407 */
[----:B------:R-:W-:Y:S01]  /*44d0*/  ISETP.GT.OR P0, PT, R20, 0x3f, P2 ;  /* 0x0000003f1400780c */ /* 0x000fe20001704670 */
[----:B------:R-:W1:Y:S01]  /*44e0*/  SHFL.BFLY PT, R11, R8, 0x1, 0x1f ;  /* 0x0c201f00080b7f89 */ /* 0x000e6200000e0000 */
[----:B------:R-:W-:Y:S02]  /*44f0*/  LEA.HI R7, R2, R7, RZ, 0x2 ;  /* 0x0000000702077211 */ /* 0x000fe400078f10ff */
[----:B------:R-:W-:Y:S01]  /*4500*/  LOP3.LUT R2, R20, 0xffffffc0, RZ, 0xc0, !PT ;  /* 0xffffffc014027812 */ /* 0x000fe200078ec0ff */
[----:B------:R-:W2:Y:S01]  /*4510*/  SHFL.BFLY PT, R13, R12, 0x1, 0x1f ;  /* 0x0c201f000c0d7f89 */ /* 0x000ea200000e0000 */
[----:B------:R-:W-:-:S02]  /*4520*/  SHF.R.S32.HI R7, RZ, 0x2, R7 ;  /* 0x00000002ff077819 */ /* 0x000fc40000011407 */
[----:B------:R-:W-:Y:S02]  /*4530*/  ISETP.NE.OR P1, PT, R2, 0x40, P2 ;  /* 0x000000400200780c */ /* 0x000fe40001725670 */
[----:B------:R-:W-:-:S04]  /*4540*/  LEA R6, R6, R7, 0x5 ;  /* 0x0000000706067211 */ /* 0x000fc800078e28ff */
[----:B------:R-:W-:Y:S01]  /*4550*/  LEA R6, R6, UR4, 0x2 ;  /* 0x0000000406067c11 */ /* 0x000fe2000f8e10ff */
[----:B0-----:R-:W-:Y:S01]  /*4560*/  FADD.FTZ R9, R0, R9 ;  /* 0x0000000900097221 */ /* 0x001fe20000010000 */
[----:B------:R-:W-:Y:S01]  /*4570*/  FADD.FTZ R0, R10, R5 ;  /* 0x000000050a007221 */ /* 0x000fe20000010000 */
[----:B------:R-:W-:Y:S01]  /*4580*/  LOP3.LUT R10, R20, 0xffffffe0, RZ, 0xc0, !PT ;  /* 0xffffffe0140a7812 */ /* 0x000fe200078ec0ff */
[----:B-1----:R-:W-:-:S03]  /*4590*/  FADD.FTZ R8, R8, R11 ;  /* 0x0000000b08087221 */ /* 0x002fc60000010000 */
[----:B------:R-:W-:Y:S01]  /*45a0*/  @!P1 STS [R6+-0x100], R9 ;  /* 0xffff000906009388 */ /* 0x000fe20000000800 */
[----:B------:R-:W-:Y:S01]  /*45b0*/  ISETP.NE.OR P4, PT, R10, 0x20, P2 ;  /* 0x000000200a00780c */ /* 0x000fe20001785670 */
[----:B------:R-:W-:Y:S02]  /*45c0*/  VIADD R10, R20, 0x1f ;  /* 0x0000001f140a7836 */ /* 0x000fe40000000000 */
[----:B--2---:R-:W-:Y:S01]  /*45d0*/  FADD.FTZ R5, R12, R13 ;  /* 0x0000000d0c057221 */ /* 0x004fe20000010000 */
[----:B------:R-:W-:Y:S02]  /*45e0*/  @!P1 STS [R6+-0xe0], R8 ;  /* 0xffff200806009388 */ /* 0x000fe40000000800 */
[----:B------:R-:W-:Y:S02]  /*45f0*/  ISETP.GT.U32.AND P3, PT, R10, 0x3e, PT ;  /* 0x0000003e0a00780c */ /* 0x000fe40003f64070 */
        /* <DEDUP_REMOVED lines=27> */
.L_x_22843:
[----:B------:R-:W-:Y:S05]  /*47b0*/  BSYNC B0 ;  /* 0x0000000000007941 */ /* 0x000fea0003800000 */
.L_x_22842:
        /* <DEDUP_REMOVED lines=14> */
[C---:B------:R-:W-:Y:S01]  /*48a0*/  IADD3 R3, P0, R7.reuse, UR4, RZ ;  /* 0x0000000407037c10 */ /* 0x040fe2000ff1e0ff */
[----:B------:R-:W-:Y:S01]  /*48b0*/  ULDC.64 UR8, c[0x0][0x220] ;  /* 0x0000880000087ab9 */ /* 0x000fe20000000a00 */
[C---:B0-----:R-:W-:Y:S01]  /*48c0*/  IADD3 R6, R7.reuse, 0x8, RZ ;  /* 0x0000000807067810 */ /* 0x041fe20007ffe0ff */
        /* <DEDUP_REMOVED lines=8> */
[----:B------:R-:W-:Y:S02]  /*4950*/  F2FP.F16.F32.PACK_AB R4, R8, R9 ;  /* 0x000000090804723e */ /* 0x000fe400000000ff */
[----:B------:R-:W-:Y:S02]  /*4960*/  LEA.HI.X.SX32 R16, R6, UR7, 0x1, P0 ;  /* 0x0000000706107c11 */ /* 0x000fe400080f0eff */
[----:B------:R-:W-:Y:S01]  /*4970*/  LEA.HI.X.SX32 R14, R10, UR7, 0x1, P1 ;  /* 0x000000070a0e7c11 */ /* 0x000fe200088f0eff */
[----:B------:R0:W-:Y:S01]  /*4980*/  STG.E.U16 desc[UR12][R2.64], R4 ;  /* 0x0000000402007986 */ /* 0x0001e2000c10150c */
[----:B------:R-:W-:-:S02]  /*4990*/  LEA R8, P0, R15, UR8, 0x1 ;  /* 0x000000080f087c11 */ /* 0x000fc4000f8008ff */
[----:B------:R-:W-:Y:S02]  /*49a0*/  LEA R6, P1, R13, UR8, 0x1 ;  /* 0x000000080d067c11 */ /* 0x000fe4000f8208ff */
[----:B------:R-:W-:Y:S02]  /*49b0*/  LEA.HI.X.SX32 R12, R7, UR7, 0x1, P2 ;  /* 0x00000007070c7c11 */ /* 0x000fe400090f0eff */
[----:B------:R-:W-:Y:S02]  /*49c0*/  LEA R10, P2, R11, UR8, 0x1 ;  /* 0x000000080b0a7c11 */ /* 0x000fe4000f8408ff */
        /* <DEDUP_REMOVED lines=10> */
.L_x_22844:
        /* <DEDUP_REMOVED lines=9> */
.L_x_29964:


//--------------------- .text._ZN4vllm25paged_attention_v2_kernelIttLi256ELi32ELi128ELNS_18Fp8KVCacheDataTypeE0ELb1ELi512EEEvPfS2_PT_PKS3_PKT0_S9_ifPKiSB_iPKfiiiSD_SD_iiiii --------------------------
	.section	.text._ZN4vllm25paged_attention_v2_kernelIttLi256ELi32ELi128ELNS_18Fp8KVCacheDataTypeE0ELb1ELi512EEEvPfS2_PT_PKS3_PKT0_S9_ifPKiSB_iPKfiiiSD_SD_iiiii,"ax",@progbits
	.align	128
        .global         _ZN4vllm25paged_attention_v2_kernelIttLi256ELi32ELi128ELNS_18Fp8KVCacheDataTypeE0ELb1ELi512EEEvPfS2_PT_PKS3_PKT0_S9_ifPKiSB_iPKfiiiSD_SD_iiiii
        .type           _ZN4vllm25paged_attention_v2_kernelIttLi256ELi32ELi128ELNS_18Fp8KVCacheDataTypeE0ELb1ELi512EEEvPfS2_PT_PKS3_PKT0_S9_ifPKiSB_iPKfiiiSD_SD_iiiii,@function
        .size           _ZN4vllm25paged_attention_v2_kernelIttLi256ELi32ELi128ELNS_18Fp8KVCacheDataTypeE0ELb1ELi512EEEvPfS2_PT_PKS3_PKT0_S9_ifPKiSB_iPKfiiiSD_SD_iiiii,(.L_x_29965 - _ZN4vllm25paged_attention_v2_kernelIttLi256ELi32ELi128ELNS_18Fp8KVCacheDataTypeE0ELb1ELi512EEEvPfS2_PT_PKS3_PKT0_S9_ifPKiSB_iPKfiiiSD_SD_iiiii)
        .other          _ZN4vllm25paged_attention_v2_kernelIttLi256ELi32ELi128ELNS_18Fp8KVCacheDataTypeE0ELb1ELi512EEEvPfS2_PT_PKS3_PKT0_S9_ifPKiSB_iPKfiiiSD_SD_iiiii,@"STO_CUDA_ENTRY STV_DEFAULT"
_ZN4vllm25paged_attention_v2_kernelIttLi256ELi32ELi128ELNS_18Fp8KVCacheDataTypeE0ELb1ELi512EEEvPfS2_PT_PKS3_PKT0_S9_ifPKiSB_iPKfiiiSD_SD_iiiii:
.text._ZN4vllm25paged_attention_v2_kernelIttLi256ELi32ELi128ELNS_18Fp8KVCacheDataTypeE0ELb1ELi512EEEvPfS2_PT_PKS3_PKT0_S9_ifPKiSB_iPKfiiiSD_SD_iiiii:
        /* <DEDUP_REMOVED lines=18> */
[----:B0-----:R-:W-:Y:S02]  /*0120*/  IABS R9, R28 ;  /* 0x0000001c00097213 */ /* 0x001fe40000000000 */
[----:B--2---:R-:W-:Y:S02]  /*0130*/  ISETP.NE.U32.AND P0, PT, R2, RZ, PT ;  /* 0x000000ff0200720c */ /* 0x004fe40003f05070 */
[----:B------:R-:W0:Y:S02]  /*0140*/  I2F.RP R2, R9 ;  /* 0x0000000900027306 */ /* 0x000e240000209400 */
[----:B------:R-:W-:-:S06]  /*0150*/  ISETP.NE.AND.EX P0, PT, R3, RZ, PT, P0 ;  /* 0x000000ff0300720c */ /* 0x000fcc0003f05300 */
[----:B0-----:R-:W0:Y:S07]  /*0160*/  MUFU.RCP R2, R2 ;  /* 0x0000000200027308 */ /* 0x001e2e0000001000 */
[----:B------:R-:W1:Y:S01]  /*0170*/  @P0 LDC.64 R4, c[0x0][0x260] ;  /* 0x00009800ff040b82 */ /* 0x000e620000000a00 */
[----:B------:R-:W-:-:S07]  /*0180*/  ULDC UR14, c[0x0][0x14] ;  /* 0x00000500000e7ab9 */ /* 0x000fce0000000800 */
[----:B------:R-:W2:Y:S01]  /*0190*/  LDC R3, c[0x0][0xc] ;  /* 0x00000300ff037b82 */ /* 0x000ea20000000800 */
[----:B0-----:R-:W-:-:S04]  /*01a0*/  VIADD R6, R2, 0xffffffe ;  /* 0x0ffffffe02067836 */ /* 0x001fc80000000000 */
[----:B------:R0:W3:Y:S01]  /*01b0*/  F2I.FTZ.U32.TRUNC.NTZ R7, R6 ;  /* 0x0000000600077305 */ /* 0x0000e2000021f000 */
[----:B-1----:R-:W-:-:S05]  /*01c0*/  @P0 IMAD.WIDE R4, R0, 0x4, R4 ;  /* 0x0000000400040825 */ /* 0x002fca00078e0204 */
[----:B------:R1:W5:Y:S01]  /*01d0*/  @P0 LDG.E.CONSTANT R80, desc[UR12][R4.64] ;  /* 0x0000000c04500981 */ /* 0x000362000c1e9900 */
[----:B0-----:R-:W-:Y:S01]  /*01e0*/  IMAD.MOV.U32 R6, RZ, RZ, RZ ;  /* 0x000000ffff067224 */ /* 0x001fe200078e00ff */
[----:B------:R-:W-:Y:S01]  /*01f0*/  UIADD3 UR4, UR11, 0x1f, URZ ;  /* 0x0000001f0b047890 */ /* 0x000fe2000fffe03f */
[----:B--2---:R-:W-:Y:S01]  /*0200*/  IABS R2, R3 ;  /* 0x0000000300027213 */ /* 0x004fe20000000000 */
[----:B------:R-:W-:Y:S01]  /*0210*/  BSSY B0, `(.L_x_22845) ;  /* 0x0000079000007945 */ /* 0x000fe20003800000 */
[----:B---3--:R-:W-:Y:S01]  /*0220*/  IADD3 R8, RZ, -R7, RZ ;  /* 0x80000007ff087210 */ /* 0x008fe20007ffe0ff */
[----:B------:R-:W-:-:S04]  /*0230*/  USHF.R.S32.HI UR5, URZ, 0x1f, UR4 ;  /* 0x0000001f3f057899 */ /* 0x000fc80008011404 */
[----:B-1----:R-:W-:Y:S01]  /*0240*/  IMAD R5, R8, R9, RZ ;  /* 0x0000000908057224 */ /* 0x002fe200078e02ff */
[----:B------:R-:W-:Y:S02]  /*0250*/  ULEA.HI UR5, UR5, UR4, URZ, 0x5 ;  /* 0x0000000405057291 */ /* 0x000fe4000f8f283f */
        /* <DEDUP_REMOVED lines=41> */
[----:B0-----:R-:W-:-:S05]  /*04f0*/  SHF.R.S32.HI R4, RZ, 0x1f, R9 ;  /* 0x0000001fff047819 */ /* 0x001fca0000011409 */
[----:B------:R-:W-:Y:S02]  /*0500*/  @P0 IADD3 R2, R2, 0x1, RZ ;  /* 0x0000000102020810 */ /* 0x000fe40007ffe0ff */
[----:B------:R-:W-:Y:S02]  /*0510*/  ISETP.GT.AND P0, PT, R9, 0x1f, PT ;  /* 0x0000001f0900780c */ /* 0x000fe40003f04270 */
[----:B------:R-:W-:Y:S02]  /*0520*/  LEA.HI R4, R4, R9, RZ, 0x5 ;  /* 0x0000000904047211 */ /* 0x000fe400078f28ff */
[----:B------:R-:W-:Y:S01]  /*0530*/  @!P2 IMAD.MOV R2, RZ, RZ, -R2 ;  /* 0x000000ffff02a224 */ /* 0x000fe200078e0a02 */
[----:B------:R-:W-:Y:S02]  /*0540*/  @!P1 LOP3.LUT R2, RZ, R11, RZ, 0x33, !PT ;  /* 0x0000000bff029212 */ /* 0x000fe400078e33ff */
[----:B------:R-:W-:Y:S02]  /*0550*/  LOP3.LUT R5, R4, 0xffffffe0, RZ, 0xc0, !PT ;  /* 0xffffffe004057812 */ /* 0x000fe400078ec0ff */
[----:B------:R-:W-:-:S02]  /*0560*/  SHF.R.S32.HI R10, RZ, 0x5, R4 ;  /* 0x00000005ff0a7819 */ /* 0x000fc40000011404 */
[----:B------:R-:W-:Y:S02]  /*0570*/  IADD3 R11, -R5, R9, RZ ;  /* 0x00000009050b7210 */ /* 0x000fe40007ffe1ff */
        /* <DEDUP_REMOVED lines=26> */
.L_x_22849:
        /* <DEDUP_REMOVED lines=9> */
.L_x_22848:
[----:B------:R-:W-:Y:S05]  /*07b0*/  BSYNC B1 ;  /* 0x0000000000017941 */ /* 0x000fea0003800000 */
.L_x_22847:
[----:B------:R-:W-:Y:S05]  /*07c0*/  @!P1 BRA `(.L_x_22846) ;  /* 0x0000000000749947 */ /* 0x000fea0003800000 */
[----:B------:R-:W0:Y:S01]  /*07d0*/  S2UR UR6, SR_CgaCtaId ;  /* 0x00000000000679c3 */ /* 0x000e220000008800 */
[----:B------:R-:W-:Y:S01]  /*07e0*/  UMOV UR5, 0x400 ;  /* 0x0000040000057882 */ /* 0x000fe20000000000 */
[----:B------:R-:W-:Y:S02]  /*07f0*/  IADD3 R7, P0, R6, R7, RZ ;  /* 0x0000000706077210 */ /* 0x000fe40007f1e0ff */
[----:B------:R-:W-:-:S03]  /*0800*/  IADD3 R6, R9, -0x200, RZ ;  /* 0xfffffe0009067810 */ /* 0x000fc60007ffe0ff */
[----:B------:R-:W-:Y:S01]  /*0810*/  IMAD.X R14, R13, 0x1, R14, P0 ;  /* 0x000000010d0e7824 */ /* 0x000fe200000e060e */
[----:B------:R-:W1:Y:S01]  /*0820*/  LDC.64 R4, c[0x0][0x228] ;  /* 0x00008a00ff047b82 */ /* 0x000e620000000a00 */
[----:B0-----:R-:W-:Y:S01]  /*0830*/  ULEA UR5, UR6, UR5, 0x18 ;  /* 0x0000000506057291 */ /* 0x001fe2000f8ec03f */
[----:B-1----:R-:W-:-:S05]  /*0840*/  LEA R8, P0, R7, R4, 0x1 ;  /* 0x0000000407087211 */ /* 0x002fca00078008ff */
[C---:B------:R-:W-:Y:S01]  /*0850*/  LEA R4, R9.reuse, UR5, 0x4 ;  /* 0x0000000509047c11 */ /* 0x040fe2000f8e20ff */
[----:B------:R-:W-:Y:S01]  /*0860*/  IMAD.SHL.U32 R9, R9, 0x8, RZ ;  /* 0x0000000809097824 */ /* 0x000fe200078e00ff */
[----:B------:R-:W-:Y:S02]  /*0870*/  LEA.HI.X R29, R7, R5, R14, 0x1, P0 ;  /* 0x00000005071d7211 */ /* 0x000fe400000f0c0e */
[----:B------:R-:W-:-:S07]  /*0880*/  IADD3 R7, R4, 0x1000, RZ ;  /* 0x0000100004077810 */ /* 0x000fce0007ffe0ff */
.L_x_22850:
        /* <DEDUP_REMOVED lines=17> */
.L_x_22846:
[----:B------:R-:W-:Y:S05]  /*09a0*/  BSYNC B0 ;  /* 0x0000000000007941 */ /* 0x000fea0003800000 */
.L_x_22845:
[----:B------:R-:W0:Y:S01]  /*09b0*/  LDC R13, c[0x0][0x294] ;  /* 0x0000a500ff0d7b82 */ /* 0x000e220000000800 */
[----:B------:R-:W-:Y:S01]  /*09c0*/  UIADD3 UR5, UR11, -0x1, URZ ;  /* 0xffffffff0b057890 */ /* 0x000fe2000fffe03f */
[----:B------:R-:W-:Y:S01]  /*09d0*/  BSSY B0, `(.L_x_22851) ;  /* 0x00003e1000007945 */ /* 0x000fe20003800000 */
[----:B------:R-:W-:Y:S01]  /*09e0*/  ULDC UR6, c[0x0][0x288] ;  /* 0x0000a20000067ab9 */ /* 0x000fe20000000800 */
[----:B------:R-:W-:Y:S01]  /*09f0*/  ULDC UR22, c[0x0][0x26c] ;  /* 0x00009b0000167ab9 */ /* 0x000fe20000000800 */
[----:B------:R-:W-:Y:S01]  /*0a00*/  ULDC UR17, c[0x0][0x244] ;  /* 0x0000910000117ab9 */ /* 0x000fe20000000800 */
[----:B------:R-:W-:Y:S01]  /*0a10*/  ULDC.64 UR20, c[0x0][0x230] ;  /* 0x00008c0000147ab9 */ /* 0x000fe20000000a00 */
[----:B------:R-:W-:Y:S01]  /*0a20*/  IMAD.U32 R9, RZ, RZ, UR5 ;  /* 0x00000005ff097e24 */ /* 0x000fe2000f8e00ff */
[----:B------:R-:W1:Y:S01]  /*0a30*/  LDC R12, c[0x0][0x298] ;  /* 0x0000a600ff0c7b82 */ /* 0x000e620000000800 */
[----:B------:R-:W-:-:S03]  /*0a40*/  IMAD.MOV.U32 R77, RZ, RZ, -0x800001 ;  /* 0xff7fffffff4d7424 */ /* 0x000fc600078e00ff */
[----:B------:R-:W-:Y:S02]  /*0a50*/  IABS R9, R9 ;  /* 0x0000000900097213 */ /* 0x000fe40000000000 */
[----:B0-----:R-:W-:Y:S02]  /*0a60*/  IABS R4, R13 ;  /* 0x0000000d00047213 */ /* 0x001fe40000000000 */
[----:B------:R-:W-:Y:S01]  /*0a70*/  BAR.SYNC.DEFER_BLOCKING 0x0 ;  /* 0x0000000000007b1d */ /* 0x000fe20000010000 */
[----:B------:R-:W-:Y:S02]  /*0a80*/  ISETP.NE.AND P2, PT, R13, RZ, PT ;  /* 0x000000ff0d00720c */ /* 0x000fe40003f45270 */
[----:B------:R-:W-:-:S03]  /*0a90*/  MOV R79, R4 ;  /* 0x00000004004f7202 */ /* 0x000fc60000000f00 */
[----:B------:R-:W0:Y:S01]  /*0aa0*/  I2F.RP R8, R4 ;  /* 0x0000000400087306 */ /* 0x000e220000209400 */
[----:B-1----:R-:W-:-:S07]  /*0ab0*/  ISETP.GT.AND P4, PT, R12, -0x1, PT ;  /* 0xffffffff0c00780c */ /* 0x002fce0003f84270 */
[----:B0-----:R-:W0:Y:S02]  /*0ac0*/  MUFU.RCP R8, R8 ;  /* 0x0000000800087308 */ /* 0x001e240000001000 */
[----:B0-----:R-:W-:-:S06]  /*0ad0*/  IADD3 R6, R8, 0xffffffe, RZ ;  /* 0x0ffffffe08067810 */ /* 0x001fcc0007ffe0ff */
[----:B------:R0:W1:Y:S02]  /*0ae0*/  F2I.FTZ.U32.TRUNC.NTZ R7, R6 ;  /* 0x0000000600077305 */ /* 0x000064000021f000 */
[----:B0-----:R-:W-:Y:S02]  /*0af0*/  IMAD.MOV.U32 R6, RZ, RZ, RZ ;  /* 0x000000ffff067224 */ /* 0x001fe400078e00ff */
[----:B-1----:R-:W-:-:S05]  /*0b00*/  IMAD R5, R7, R4, RZ ;  /* 0x0000000407057224 */ /* 0x002fca00078e02ff */
[----:B------:R-:W-:-:S05]  /*0b10*/  IADD3 R5, RZ, -R5, RZ ;  /* 0x80000005ff057210 */ /* 0x000fca0007ffe0ff */
[----:B------:R-:W-:Y:S01]  /*0b20*/  IMAD.HI.U32 R5, R7, R5, R6 ;  /* 0x0000000507057227 */ /* 0x000fe200078e0006 */
[----:B------:R-:W-:Y:S02]  /*0b30*/  MOV R7, R9 ;  /* 0x0000000900077202 */ /* 0x000fe40000000f00 */
[----:B------:R-:W-:-:S03]  /*0b40*/  MOV R9, UR15 ;  /* 0x0000000f00097c02 */ /* 0x000fc60008000f00 */
[----:B------:R-:W-:-:S04]  /*0b50*/  IMAD.HI.U32 R6, R5, R7, RZ ;  /* 0x0000000705067227 */ /* 0x000fc800078e00ff */
[----:B------:R-:W-:Y:S02]  /*0b60*/  IMAD.MOV R8, RZ, RZ, -R6 ;  /* 0x000000ffff087224 */ /* 0x000fe400078e0a06 */
[----:B------:R-:W-:Y:S02]  /*0b70*/  IMAD R78, R9, 0x10, R10 ;  /* 0x00000010094e7824 */ /* 0x000fe400078e020a */
[----:B------:R-:W-:Y:S02]  /*0b80*/  IMAD R7, R4, R8, R7 ;  /* 0x0000000804077224 */ /* 0x000fe400078e0207 */
[----:B------:R-:W-:-:S03]  /*0b90*/  @!P4 IMAD R8, R28, UR6, R2 ;  /* 0x000000061c08cc24 */ /* 0x000fc6000f8e0202 */
[----:B------:R-:W-:-:S13]  /*0ba0*/  ISETP.GT.U32.AND P1, PT, R4, R7, PT ;  /* 0x000000070400720c */ /* 0x000fda0003f24070 */
[-C--:B------:R-:W-:Y:S02]  /*0bb0*/  @!P1 IADD3 R7, R7, -R4.reuse, RZ ;  /* 0x8000000407079210 */ /* 0x080fe40007ffe0ff */
[----:B------:R-:W-:Y:S02]  /*0bc0*/  @!P1 IADD3 R6, R6, 0x1, RZ ;  /* 0x0000000106069810 */ /* 0x000fe40007ffe0ff */
[----:B------:R-:W-:Y:S02]  /*0bd0*/  ISETP.GE.U32.AND P0, PT, R7, R4, PT ;  /* 0x000000040700720c */ /* 0x000fe40003f06070 */
[----:B------:R-:W-:Y:S01]  /*0be0*/  LOP3.LUT R7, R13, UR5, RZ, 0x3c, !PT ;  /* 0x000000050d077c12 */ /* 0x000fe2000f8e3cff */
[----:B------:R-:W-:Y:S01]  /*0bf0*/  ULDC UR5, c[0x0][0x258] ;  /* 0x0000960000057ab9 */ /* 0x000fe20000000800 */
[----:B------:R-:W-:Y:S01]  /*0c00*/  ISETP.GE.AND P1, PT, R78, UR4, PT ;  /* 0x000000044e007c0c */ /* 0x000fe2000bf26270 */
[----:B------:R-:W-:Y:S01]  /*0c10*/  UIMAD UR5, UR10, UR5, URZ ;  /* 0x000000050a0572a4 */ /* 0x000fe2000f8e023f */
[----:B------:R-:W-:Y:S01]  /*0c20*/  ISETP.GE.AND P3, PT, R7, RZ, PT ;  /* 0x000000ff0700720c */ /* 0x000fe20003f66270 */
[----:B------:R-:W-:-:S02]  /*0c30*/  @!P4 IMAD.MOV R7, RZ, RZ, -R12 ;  /* 0x000000ffff07c224 */ /* 0x000fc400078e0a0c */
[----:B------:R-:W-:Y:S02]  /*0c40*/  USHF.R.S32.HI UR16, URZ, 0x1f, UR5 ;  /* 0x0000001f3f107899 */ /* 0x000fe40008011405 */
[----:B------:R-:W-:Y:S02]  /*0c50*/  @!P4 IMAD R8, R8, R7, RZ ;  /* 0x000000070808c224 */ /* 0x000fe400078e02ff */
[----:B------:R-:W-:Y:S02]  /*0c60*/  @P4 IMAD R7, R3, UR6, R0 ;  /* 0x0000000603074c24 */ /* 0x000fe4000f8e0200 */
[----:B------:R-:W-:Y:S02]  /*0c70*/  @P0 VIADD R6, R6, 0x1 ;  /* 0x0000000106060836 */ /* 0x000fe40000000000 */
[----:B------:R-:W-:-:S03]  /*0c80*/  @P4 IMAD R8, R7, R12, RZ ;  /* 0x0000000c07084224 */ /* 0x000fc600078e02ff */
[----:B------:R-:W-:Y:S01]  /*0c90*/  @!P3 IADD3 R6, RZ, -R6, RZ ;  /* 0x80000006ff06b210 */ /* 0x000fe20007ffe0ff */
[----:B------:R-:W-:Y:S01]  /*0ca0*/  VIADD R7, R8, 0x1 ;  /* 0x0000000108077836 */ /* 0x000fe20000000000 */
[----:B------:R-:W-:Y:S01]  /*0cb0*/  @!P2 LOP3.LUT R6, RZ, R13, RZ, 0x33, !PT ;  /* 0x0000000dff06a212 */ /* 0x000fe200078e33ff */
[----:B------:R-:W-:Y:S06]  /*0cc0*/  @P1 BRA `(.L_x_22852) ;  /* 0x0000003800c41947 */ /* 0x000fec0003800000 */
[----:B------:R-:W0:Y:S01]  /*0cd0*/  S2UR UR7, SR_CgaCtaId ;  /* 0x00000000000779c3 */ /* 0x000e220000008800 */
[----:B------:R-:W-:Y:S01]  /*0ce0*/  ULDC UR6, c[0x0][0x270] ;  /* 0x00009c0000067ab9 */ /* 0x000fe20000000800 */
[----:B------:R-:W-:Y:S01]  /*0cf0*/  IADD3 R9, P0, R78, UR5, RZ ;  /* 0x000000054e097c10 */ /* 0x000fe2000ff1e0ff */
[----:B------:R-:W-:Y:S01]  /*0d00*/  IMAD R4, R2, UR6, RZ ;  /* 0x0000000602047c24 */ /* 0x000fe2000f8e02ff */
[----:B------:R-:W-:Y:S01]  /*0d10*/  SHF.L.U32 R83, R11, 0x3, RZ ;  /* 0x000000030b537819 */ /* 0x000fe200000006ff */
[----:B------:R-:W-:Y:S01]  /*0d20*/  UMOV UR6, 0x400 ;  /* 0x0000040000067882 */ /* 0x000fe20000000000 */
[----:B------:R-:W-:Y:S01]  /*0d30*/  LEA.HI.X.SX32 R12, R78, UR16, 0x1, P0 ;  /* 0x000000104e0c7c11 */ /* 0x000fe200080f0eff */
[----:B------:R-:W-:Y:S01]  /*0d40*/  UIADD3 UR6, UR6, 0x220, URZ ;  /* 0x0000022006067890 */ /* 0x000fe2000fffe03f */
[----:B------:R-:W1:Y:S01]  /*0d50*/  LDC R14, c[0x0][0x26c] ;  /* 0x00009b00ff0e7b82 */ /* 0x000e620000000800 */
[----:B------:R-:W-:Y:S01]  /*0d60*/  SHF.R.S32.HI R13, RZ, 0x1f, R83 ;  /* 0x0000001fff0d7819 */ /* 0x000fe20000011453 */
[----:B------:R-:W-:Y:S01]  /*0d70*/  IMAD R76, R10, 0x20, R11 ;  /* 0x000000200a4c7824 */ /* 0x000fe200078e020b */
[C---:B------:R-:W-:Y:S01]  /*0d80*/  IADD3 R82, P0, R4.reuse, R83, RZ ;  /* 0x0000005304527210 */ /* 0x040fe20007f1e0ff */
[----:B------:R-:W-:Y:S01]  /*0d90*/  ULDC.64 UR18, c[0x0][0x248] ;  /* 0x0000920000127ab9 */ /* 0x000fe20000000a00 */
[----:B------:R-:W-:Y:S01]  /*0da0*/  ULDC UR9, c[0x0][0x28c] ;  /* 0x0000a30000097ab9 */ /* 0x000fe20000000800 */
[----:B------:R-:W-:Y:S01]  /*0db0*/  LEA R8, P2, R9, UR18, 0x2 ;  /* 0x0000001209087c11 */ /* 0x000fe2000f8410ff */
[----:B------:R-:W-:Y:S01]  /*0dc0*/  IMAD.MOV.U32 R77, RZ, RZ, -0x800001 ;  /* 0xff7fffffff4d7424 */ /* 0x000fe200078e00ff */
[----:B------:R-:W-:-:S02]  /*0dd0*/  LEA.HI.X.SX32 R83, R4, R13, 0x1, P0 ;  /* 0x0000000d04537211 */ /* 0x000fc400000f0eff */
[----:B------:R-:W-:Y:S02]  /*0de0*/  MOV R4, UR11 ;  /* 0x0000000b00047c02 */ /* 0x000fe40008000f00 */
[----:B------:R-:W-:Y:S02]  /*0df0*/  IADD3 R11, R76, UR8, RZ ;  /* 0x000000084c0b7c10 */ /* 0x000fe4000fffe0ff */
[----:B------:R-:W-:Y:S01]  /*0e00*/  LEA.HI.X R9, R9, UR19, R12, 0x2, P2 ;  /* 0x0000001309097c11 */ /* 0x000fe200090f140c */
[----:B------:R-:W-:Y:S01]  /*0e10*/  IMAD.MOV.U32 R12, RZ, RZ, R78 ;  /* 0x000000ffff0c7224 */ /* 0x000fe200078e004e */
[----:B0-----:R-:W-:Y:S01]  /*0e20*/  ULEA UR6, UR7, UR6, 0x18 ;  /* 0x0000000607067291 */ /* 0x001fe2000f8ec03f */
[----:B------:R-:W-:Y:S02]  /*0e30*/  LEA R10, R10, UR8, 0x5 ;  /* 0x000000080a0a7c11 */ /* 0x000fe4000f8e28ff */
[----:B------:R-:W-:Y:S02]  /*0e40*/  IADD3 R13, R6, -UR9, RZ ;  /* 0x80000009060d7c10 */ /* 0x000fe4000fffe0ff */
[----:B------:R-:W-:-:S02]  /*0e50*/  IADD3 R15, -R4, 0x1, R11 ;  /* 0x00000001040f7810 */ /* 0x000fc40007ffe10b */
[----:B------:R-:W-:Y:S02]  /*0e60*/  LEA R76, R76, UR6, 0x2 ;  /* 0x000000064c4c7c11 */ /* 0x000fe4000f8e10ff */
[----:B-1----:R-:W-:-:S07]  /*0e70*/  SHF.R.S32.HI R14, RZ, 0x1f, R14 ;  /* 0x0000001fff0e7819 */ /* 0x002fce000001140e */
.L_x_22856:
        /* <DEDUP_REMOVED lines=14> */
[----:B------:R-:W-:Y:S02]  /*0f60*/  @!P2 IADD3 R18, R18, -R4, RZ ;  /* 0x800000041212a210 */ /* 0x000fe40007ffe0ff */
[----:B------:R-:W-:Y:S02]  /*0f70*/  @!P2 IADD3 R16, R16, 0x1, RZ ;  /* 0x000000011010a810 */ /* 0x000fe40007ffe0ff */
[----:B------:R-:W-:Y:S01]  /*0f80*/  ISETP.GE.U32.AND P0, PT, R18, R79, PT ;  /* 0x0000004f1200720c */ /* 0x000fe20003f06070 */
[----:B0-----:R-:W-:Y:S01]  /*0f90*/  VIADD R20, R19, 0xffffffe ;  /* 0x0ffffffe13147836 */ /* 0x001fe20000000000 */
[----:B------:R-:W-:-:S03]  /*0fa0*/  ISETP.NE.AND P2, PT, R23, RZ, PT ;  /* 0x000000ff1700720c */ /* 0x000fc60003f45270 */
[----:B------:R-:W0:Y:S08]  /*0fb0*/  F2I.FTZ.U32.TRUNC.NTZ R17, R20 ;  /* 0x0000001400117305 */ /* 0x000e30000021f000 */
[----:B------:R-:W-:-:S05]  /*0fc0*/  @P0 VIADD R16, R16, 0x1 ;  /* 0x0000000110100836 */ /* 0x000fca0000000000 */
[----:B------:R-:W-:Y:S02]  /*0fd0*/  MOV R22, R16 ;  /* 0x0000001000167202 */ /* 0x000fe40000000f00 */
[----:B0-----:R-:W-:-:S03]  /*0fe0*/  IADD3 R16, RZ, -R17, RZ ;  /* 0x80000011ff107210 */ /* 0x001fc60007ffe0ff */
        /* <DEDUP_REMOVED lines=23> */
[----:B------:R-:W0:Y:S01]  /*1160*/  S2UR UR7, SR_CgaCtaId ;  /* 0x00000000000779c3 */ /* 0x000e220000008800 */
[----:B------:R-:W-:Y:S01]  /*1170*/  UMOV UR6, 0x400 ;  /* 0x0000040000067882 */ /* 0x000fe20000000000 */
[----:B--2---:R-:W-:-:S05]  /*1180*/  SHF.R.S32.HI R16, RZ, 0x1f, R19 ;  /* 0x0000001fff107819 */ /* 0x004fca0000011413 */
[----:B------:R-:W-:Y:S02]  /*1190*/  IMAD R18, R16, UR22, RZ ;  /* 0x0000001610127c24 */ /* 0x000fe4000f8e02ff */
[----:B------:R-:W-:-:S04]  /*11a0*/  IMAD.WIDE.U32 R16, R19, UR22, R82 ;  /* 0x0000001613107c25 */ /* 0x000fc8000f8e0052 */
        /* <DEDUP_REMOVED lines=10> */
[----:B------:R-:W4:Y:S04]  /*1250*/  LDG.E.128.CONSTANT R24, desc[UR12][R84.64+0xc00] ;  /* 0x000c000c54187981 */ /* 0x000f28000c1e9d00 */
[----:B------:R-:W4:Y:S04]  /*1260*/  LDG.E.128.CONSTANT R28, desc[UR12][R84.64+0xe00] ;  /* 0x000e000c541c7981 */ /* 0x000f28000c1e9d00 */
[----:B------:R-:W4:Y:S04]  /*1270*/  LDG.E.128.CONSTANT R32, desc[UR12][R84.64+0x1000] ;  /* 0x0010000c54207981 */ /* 0x000f28000c1e9d00 */
[----:B------:R-:W4:Y:S01]  /*1280*/  LDG.E.128.CONSTANT R36, desc[UR12][R84.64+0x1200] ;  /* 0x0012000c54247981 */ /* 0x000f22000c1e9d00 */
[----:B0-----:R-:W-:-:S03]  /*1290*/  ULEA UR6, UR7, UR6, 0x18 ;  /* 0x0000000607067291 */ /* 0x001fc6000f8ec03f */
[----:B------:R-:W4:Y:S04]  /*12a0*/  LDG.E.128.CONSTANT R40, desc[UR12][R84.64+0x1400] ;  /* 0x0014000c54287981 */ /* 0x000f28000c1e9d00 */
[----:B------:R-:W4:Y:S04]  /*12b0*/  LDG.E.128.CONSTANT R44, desc[UR12][R84.64+0x1600] ;  /* 0x0016000c542c7981 */ /* 0x000f28000c1e9d00 */
[----:B------:R-:W0:Y:S04]  /*12c0*/  LDS.128 R52, [UR6+0x10] ;  /* 0x00001006ff347984 */ /* 0x000e280008000c00 */
[----:B------:R-:W1:Y:S01]  /*12d0*/  LDS.128 R64, [UR6] ;  /* 0x00000006ff407984 */ /* 0x000e620008000c00 */
[----:B0-----:R-:W-:-:S02]  /*12e0*/  HADD2.F32 R72, -RZ, R52.H0_H0 ;  /* 0x20000034ff487230 */ /* 0x001fc40000004100 */
[----:B------:R-:W-:Y:S02]  /*12f0*/  HADD2.F32 R52, -RZ, R52.H1_H1 ;  /* 0x30000034ff347230 */ /* 0x000fe40000004100 */
[--C-:B------:R-:W-:Y:S02]  /*1300*/  HADD2.F32 R74, -RZ, R53.reuse.H0_H0 ;  /* 0x20000035ff4a7230 */ /* 0x100fe40000004100 */
[----:B------:R-:W-:Y:S02]  /*1310*/  HADD2.F32 R81, -RZ, R53.H1_H1 ;  /* 0x30000035ff517230 */ /* 0x000fe40000004100 */
[--C-:B------:R-:W-:Y:S02]  /*1320*/  HADD2.F32 R88, -RZ, R54.reuse.H0_H0 ;  /* 0x20000036ff587230 */ /* 0x100fe40000004100 */
[----:B------:R-:W-:Y:S02]  /*1330*/  HADD2.F32 R89, -RZ, R54.H1_H1 ;  /* 0x30000036ff597230 */ /* 0x000fe40000004100 */
[----:B------:R-:W-:-:S02]  /*1340*/  HADD2.F32 R92, -RZ, R55.H0_H0 ;  /* 0x20000037ff5c7230 */ /* 0x000fc40000004100 */
[----:B------:R-:W-:Y:S02]  /*1350*/  HADD2.F32 R93, -RZ, R55.H1_H1 ;  /* 0x30000037ff5d7230 */ /* 0x000fe40000004100 */
[--C-:B--2---:R-:W-:Y:S02]  /*1360*/  HADD2.F32 R73, -RZ, R48.reuse.H0_H0 ;  /* 0x20000030ff497230 */ /* 0x104fe40000004100 */
[----:B------:R-:W-:Y:S02]  /*1370*/  HADD2.F32 R75, -RZ, R48.H1_H1 ;  /* 0x30000030ff4b7230 */ /* 0x000fe40000004100 */
[--C-:B------:R-:W-:Y:S02]  /*1380*/  HADD2.F32 R87, -RZ, R49.reuse.H0_H0 ;  /* 0x20000031ff577230 */ /* 0x100fe40000004100 */
[----:B------:R-:W-:Y:S02]  /*1390*/  HADD2.F32 R86, -RZ, R49.H1_H1 ;  /* 0x30000031ff567230 */ /* 0x000fe40000004100 */
[----:B------:R-:W-:-:S02]  /*13a0*/  HADD2.F32 R91, -RZ, R50.H0_H0 ;  /* 0x20000032ff5b7230 */ /* 0x000fc40000004100 */
[----:B------:R-:W-:Y:S02]  /*13b0*/  HADD2.F32 R90, -RZ, R50.H1_H1 ;  /* 0x30000032ff5a7230 */ /* 0x000fe40000004100 */
[--C-:B------:R-:W-:Y:S02]  /*13c0*/  HADD2.F32 R95, -RZ, R51.reuse.H0_H0 ;  /* 0x20000033ff5f7230 */ /* 0x100fe40000004100 */
[----:B------:R-:W-:Y:S02]  /*13d0*/  HADD2.F32 R94, -RZ, R51.H1_H1 ;  /* 0x30000033ff5e7230 */ /* 0x000fe40000004100 */
[----:B------:R-:W2:Y:S01]  /*13e0*/  LDG.E.128.CONSTANT R48, desc[UR12][R84.64+0x1800] ;  /* 0x0018000c54307981 */ /* 0x000ea2000c1e9d00 */
[----:B------:R-:W-:-:S03]  /*13f0*/  FMUL.FTZ R99, R52, R75 ;  /* 0x0000004b34637220 */ /* 0x000fc60000410000 */
[----:B------:R-:W0:Y:S01]  /*1400*/  LDS.128 R52, [UR6+0x20] ;  /* 0x00002006ff347984 */ /* 0x000e220008000c00 */
[----:B------:R-:W-:Y:S01]  /*1410*/  FMUL.FTZ R97, R72, R73 ;  /* 0x0000004948617220 */ /* 0x000fe20000410000 */
[----:B------:R-:W-:Y:S01]  /*1420*/  FMUL.FTZ R101, R74, R87 ;  /* 0x000000574a657220 */ /* 0x000fe20000410000 */
[----:B------:R-:W-:Y:S01]  /*1430*/  FMUL.FTZ R96, R81, R86 ;  /* 0x0000005651607220 */ /* 0x000fe20000410000 */
[----:B------:R-:W-:Y:S01]  /*1440*/  FMUL.FTZ R103, R88, R91 ;  /* 0x0000005b58677220 */ /* 0x000fe20000410000 */
[----:B------:R-:W-:Y:S01]  /*1450*/  FMUL.FTZ R98, R89, R90 ;  /* 0x0000005a59627220 */ /* 0x000fe20000410000 */
[----:B------:R-:W-:Y:S01]  /*1460*/  FMUL.FTZ R105, R92, R95 ;  /* 0x0000005f5c697220 */ /* 0x000fe20000410000 */
[----:B------:R-:W-:Y:S01]  /*1470*/  FMUL.FTZ R100, R93, R94 ;  /* 0x0000005e5d647220 */ /* 0x000fe20000410000 */
[--C-:B---3--:R-:W-:Y:S02]  /*1480*/  HADD2.F32 R73, -RZ, R56.reuse.H0_H0 ;  /* 0x20000038ff497230 */ /* 0x108fe40000004100 */
[----:B------:R-:W-:-:S02]  /*1490*/  HADD2.F32 R75, -RZ, R56.H1_H1 ;  /* 0x30000038ff4b7230 */ /* 0x000fc40000004100 */
[--C-:B------:R-:W-:Y:S02]  /*14a0*/  HADD2.F32 R87, -RZ, R57.reuse.H0_H0 ;  /* 0x20000039ff577230 */ /* 0x100fe40000004100 */
[----:B------:R-:W-:Y:S02]  /*14b0*/  HADD2.F32 R86, -RZ, R57.H1_H1 ;  /* 0x30000039ff567230 */ /* 0x000fe40000004100 */
[--C-:B------:R-:W-:Y:S02]  /*14c0*/  HADD2.F32 R91, -RZ, R58.reuse.H0_H0 ;  /* 0x2000003aff5b7230 */ /* 0x100fe40000004100 */
[----:B------:R-:W-:Y:S02]  /*14d0*/  HADD2.F32 R90, -RZ, R58.H1_H1 ;  /* 0x3000003aff5a7230 */ /* 0x000fe40000004100 */
[--C-:B------:R-:W-:Y:S02]  /*14e0*/  HADD2.F32 R95, -RZ, R59.reuse.H0_H0 ;  /* 0x2000003bff5f7230 */ /* 0x100fe40000004100 */
[----:B------:R-:W-:-:S02]  /*14f0*/  HADD2.F32 R94, -RZ, R59.H1_H1 ;  /* 0x3000003bff5e7230 */ /* 0x000fc40000004100 */
[--C-:B-1----:R-:W-:Y:S01]  /*1500*/  HADD2.F32 R72, -RZ, R64.reuse.H0_H0 ;  /* 0x20000040ff487230 */ /* 0x102fe20000004100 */
[----:B------:R-:W3:Y:S01]  /*1510*/  LDG.E.128.CONSTANT R56, desc[UR12][R84.64+0x1a00] ;  /* 0x001a000c54387981 */ /* 0x000ee2000c1e9d00 */
[----:B------:R-:W-:Y:S02]  /*1520*/  HADD2.F32 R74, -RZ, R64.H1_H1 ;  /* 0x30000040ff4a7230 */ /* 0x000fe40000004100 */
[--C-:B------:R-:W-:Y:S02]  /*1530*/  HADD2.F32 R64, -RZ, R65.reuse.H0_H0 ;  /* 0x20000041ff407230 */ /* 0x100fe40000004100 */
[----:B------:R-:W-:Y:S02]  /*1540*/  HADD2.F32 R81, -RZ, R65.H1_H1 ;  /* 0x30000041ff517230 */ /* 0x000fe40000004100 */
[--C-:B------:R-:W-:Y:S02]  /*1550*/  HADD2.F32 R88, -RZ, R66.reuse.H0_H0 ;  /* 0x20000042ff587230 */ /* 0x100fe40000004100 */
[----:B------:R-:W-:-:S02]  /*1560*/  HADD2.F32 R89, -RZ, R66.H1_H1 ;  /* 0x30000042ff597230 */ /* 0x000fc40000004100 */
[--C-:B------:R-:W-:Y:S02]  /*1570*/  HADD2.F32 R92, -RZ, R67.reuse.H0_H0 ;  /* 0x20000043ff5c7230 */ /* 0x100fe40000004100 */
[----:B------:R-:W-:Y:S01]  /*1580*/  FFMA.FTZ R72, R72, R73, R97 ;  /* 0x0000004948487223 */ /* 0x000fe20000010061 */
[----:B------:R-:W-:Y:S02]  /*1590*/  HADD2.F32 R93, -RZ, R67.H1_H1 ;  /* 0x30000043ff5d7230 */ /* 0x000fe40000004100 */
[----:B------:R-:W-:Y:S01]  /*15a0*/  FFMA.FTZ R87, R64, R87, R101 ;  /* 0x0000005740577223 */ /* 0x000fe20000010065 */
[----:B------:R-:W-:Y:S01]  /*15b0*/  FFMA.FTZ R74, R74, R75, R99 ;  /* 0x0000004b4a4a7223 */ /* 0x000fe20000010063 */
[----:B------:R-:W1:Y:S01]  /*15c0*/  LDS.128 R64, [UR6+0x30] ;  /* 0x00003006ff407984 */ /* 0x000e620008000c00 */
[----:B------:R-:W-:Y:S01]  /*15d0*/  FFMA.FTZ R73, R81, R86, R96 ;  /* 0x0000005651497223 */ /* 0x000fe20000010060 */
[----:B------:R-:W-:Y:S01]  /*15e0*/  FFMA.FTZ R88, R88, R91, R103 ;  /* 0x0000005b58587223 */ /* 0x000fe20000010067 */
[----:B------:R-:W-:Y:S01]  /*15f0*/  FFMA.FTZ R89, R89, R90, R98 ;  /* 0x0000005a59597223 */ /* 0x000fe20000010062 */
[----:B------:R-:W-:Y:S01]  /*1600*/  FFMA.FTZ R92, R92, R95, R105 ;  /* 0x0000005f5c5c7223 */ /* 0x000fe20000010069 */
[----:B----4-:R-:W-:-:S02]  /*1610*/  HADD2.F32 R86, -RZ, R60.H0_H0 ;  /* 0x2000003cff567230 */ /* 0x010fc40000004100 */
[----:B------:R-:W-:Y:S02]  /*1620*/  HADD2.F32 R90, -RZ, R60.H1_H1 ;  /* 0x3000003cff5a7230 */ /* 0x000fe40000004100 */
[--C-:B------:R-:W-:Y:S02]  /*1630*/  HADD2.F32 R91, -RZ, R61.reuse.H0_H0 ;  /* 0x2000003dff5b7230 */ /* 0x100fe40000004100 */
[----:B------:R-:W-:Y:S02]  /*1640*/  HADD2.F32 R95, -RZ, R61.H1_H1 ;  /* 0x3000003dff5f7230 */ /* 0x000fe40000004100 */
[--C-:B------:R-:W-:Y:S02]  /*1650*/  HADD2.F32 R98, -RZ, R62.reuse.H0_H0 ;  /* 0x2000003eff627230 */ /* 0x100fe40000004100 */
[----:B------:R-:W-:Y:S02]  /*1660*/  HADD2.F32 R99, -RZ, R62.H1_H1 ;  /* 0x3000003eff637230 */ /* 0x000fe40000004100 */
[----:B------:R-:W-:-:S02]  /*1670*/  HADD2.F32 R102, -RZ, R63.H0_H0 ;  /* 0x2000003fff667230 */ /* 0x000fc40000004100 */
[----:B------:R-:W-:Y:S02]  /*1680*/  HADD2.F32 R103, -RZ, R63.H1_H1 ;  /* 0x3000003fff677230 */ /* 0x000fe40000004100 */
[----:B------:R-:W4:Y:S01]  /*1690*/  LDG.E.128.CONSTANT R60, desc[UR12][R84.64+0x1c00] ;  /* 0x001c000c543c7981 */ /* 0x000f22000c1e9d00 */
[--C-:B0-----:R-:W-:Y:S02]  /*16a0*/  HADD2.F32 R75, -RZ, R52.reuse.H0_H0 ;  /* 0x20000034ff4b7230 */ /* 0x101fe40000004100 */
[----:B------:R-:W-:Y:S02]  /*16b0*/  HADD2.F32 R81, -RZ, R52.H1_H1 ;  /* 0x30000034ff517230 */ /* 0x000fe40000004100 */
[--C-:B------:R-:W-:Y:S02]  /*16c0*/  HADD2.F32 R52, -RZ, R53.reuse.H0_H0 ;  /* 0x20000035ff347230 */ /* 0x100fe40000004100 */
[----:B------:R-:W-:Y:S01]  /*16d0*/  FFMA.FTZ R93, R93, R94, R100 ;  /* 0x0000005e5d5d7223 */ /* 0x000fe20000010064 */
[----:B------:R-:W-:-:S02]  /*16e0*/  HADD2.F32 R94, -RZ, R53.H1_H1 ;  /* 0x30000035ff5e7230 */ /* 0x000fc40000004100 */
[--C-:B------:R-:W-:Y:S02]  /*16f0*/  HADD2.F32 R97, -RZ, R54.reuse.H0_H0 ;  /* 0x20000036ff617230 */ /* 0x100fe40000004100 */
[----:B------:R-:W-:Y:S01]  /*1700*/  FFMA.FTZ R87, R52, R91, R87 ;  /* 0x0000005b34577223 */ /* 0x000fe20000010057 */
[----:B------:R-:W-:Y:S02]  /*1710*/  HADD2.F32 R96, -RZ, R54.H1_H1 ;  /* 0x30000036ff607230 */ /* 0x000fe40000004100 */
[--C-:B------:R-:W-:Y:S02]  /*1720*/  HADD2.F32 R101, -RZ, R55.reuse.H0_H0 ;  /* 0x20000037ff657230 */ /* 0x100fe40000004100 */
[----:B------:R-:W-:Y:S02]  /*1730*/  HADD2.F32 R100, -RZ, R55.H1_H1 ;  /* 0x30000037ff647230 */ /* 0x000fe40000004100 */
[----:B------:R-:W0:Y:S01]  /*1740*/  LDS.128 R52, [UR6+0x40] ;  /* 0x00004006ff347984 */ /* 0x000e220008000c00 */
[----:B------:R-:W-:Y:S01]  /*1750*/  FFMA.FTZ R72, R75, R86, R72 ;  /* 0x000000564b487223 */ /* 0x000fe20000010048 */
[----:B------:R-:W-:Y:S01]  /*1760*/  FFMA.FTZ R74, R81, R90, R74 ;  /* 0x0000005a514a7223 */ /* 0x000fe2000001004a */
[----:B------:R-:W-:Y:S01]  /*1770*/  FFMA.FTZ R73, R94, R95, R73 ;  /* 0x0000005f5e497223 */ /* 0x000fe20000010049 */
[----:B------:R-:W-:Y:S01]  /*1780*/  FFMA.FTZ R88, R97, R98, R88 ;  /* 0x0000006261587223 */ /* 0x000fe20000010058 */
[----:B------:R-:W-:Y:S01]  /*1790*/  FFMA.FTZ R89, R96, R99, R89 ;  /* 0x0000006360597223 */ /* 0x000fe20000010059 */
[----:B------:R-:W-:Y:S01]  /*17a0*/  FFMA.FTZ R92, R101, R102, R92 ;  /* 0x00000066655c7223 */ /* 0x000fe2000001005c */
[----:B------:R-:W-:Y:S01]  /*17b0*/  FFMA.FTZ R93, R100, R103, R93 ;  /* 0x00000067645d7223 */ /* 0x000fe2000001005d */
[----:B------:R-:W-:-:S02]  /*17c0*/  HADD2.F32 R86, -RZ, R68.H0_H0 ;  /* 0x20000044ff567230 */ /* 0x000fc40000004100 */
[----:B------:R-:W-:Y:S02]  /*17d0*/  HADD2.F32 R90, -RZ, R68.H1_H1 ;  /* 0x30000044ff5a7230 */ /* 0x000fe40000004100 */
[--C-:B------:R-:W-:Y:S02]  /*17e0*/  HADD2.F32 R91, -RZ, R69.reuse.H0_H0 ;  /* 0x20000045ff5b7230 */ /* 0x100fe40000004100 */
[----:B------:R-:W-:Y:S02]  /*17f0*/  HADD2.F32 R95, -RZ, R69.H1_H1 ;  /* 0x30000045ff5f7230 */ /* 0x000fe40000004100 */
[--C-:B------:R-:W-:Y:S02]  /*1800*/  HADD2.F32 R98, -RZ, R70.reuse.H0_H0 ;  /* 0x20000046ff627230 */ /* 0x100fe40000004100 */
[----:B------:R-:W-:Y:S02]  /*1810*/  HADD2.F32 R99, -RZ, R70.H1_H1 ;  /* 0x30000046ff637230 */ /* 0x000fe40000004100 */
[----:B------:R-:W-:-:S02]  /*1820*/  HADD2.F32 R102, -RZ, R71.H0_H0 ;  /* 0x20000047ff667230 */ /* 0x000fc40000004100 */
[----:B------:R-:W-:Y:S02]  /*1830*/  HADD2.F32 R103, -RZ, R71.H1_H1 ;  /* 0x30000047ff677230 */ /* 0x000fe40000004100 */
[--C-:B-1----:R-:W-:Y:S01]  /*1840*/  HADD2.F32 R75, -RZ, R64.reuse.H0_H0 ;  /* 0x20000040ff4b7230 */ /* 0x102fe20000004100 */
[----:B------:R-:W4:Y:S01]  /*1850*/  LDG.E.128.CONSTANT R68, desc[UR12][R84.64+0x1e00] ;  /* 0x001e000c54447981 */ /* 0x000f22000c1e9d00 */
[----:B------:R-:W-:Y:S02]  /*1860*/  HADD2.F32 R81, -RZ, R64.H1_H1 ;  /* 0x30000040ff517230 */ /* 0x000fe40000004100 */
[--C-:B------:R-:W-:Y:S02]  /*1870*/  HADD2.F32 R64, -RZ, R65.reuse.H0_H0 ;  /* 0x20000041ff407230 */ /* 0x100fe40000004100 */
[----:B------:R-:W-:Y:S02]  /*1880*/  HADD2.F32 R94, -RZ, R65.H1_H1 ;  /* 0x30000041ff5e7230 */ /* 0x000fe40000004100 */
[----:B------:R-:W-:-:S02]  /*1890*/  HADD2.F32 R97, -RZ, R66.H0_H0 ;  /* 0x20000042ff617230 */ /* 0x000fc40000004100 */
[----:B------:R-:W-:Y:S02]  /*18a0*/  HADD2.F32 R96, -RZ, R66.H1_H1 ;  /* 0x30000042ff607230 */ /* 0x000fe40000004100 */
[--C-:B------:R-:W-:Y:S02]  /*18b0*/  HADD2.F32 R101, -RZ, R67.reuse.H0_H0 ;  /* 0x20000043ff657230 */ /* 0x100fe40000004100 */
[----:B------:R-:W-:Y:S02]  /*18c0*/  HADD2.F32 R100, -RZ, R67.H1_H1 ;  /* 0x30000043ff647230 */ /* 0x000fe40000004100 */
[----:B------:R-:W-:Y:S01]  /*18d0*/  FFMA.FTZ R72, R75, R86, R72 ;  /* 0x000000564b487223 */ /* 0x000fe20000010048 */
[----:B------:R-:W-:Y:S01]  /*18e0*/  FFMA.FTZ R74, R81, R90, R74 ;  /* 0x0000005a514a7223 */ /* 0x000fe2000001004a */
[----:B------:R-:W-:Y:S01]  /*18f0*/  FFMA.FTZ R87, R64, R91, R87 ;  /* 0x0000005b40577223 */ /* 0x000fe20000010057 */
[----:B------:R-:W-:Y:S01]  /*1900*/  FFMA.FTZ R73, R94, R95, R73 ;  /* 0x0000005f5e497223 */ /* 0x000fe20000010049 */
[----:B------:R-:W-:Y:S01]  /*1910*/  FFMA.FTZ R88, R97, R98, R88 ;  /* 0x0000006261587223 */ /* 0x000fe20000010058 */
[----:B------:R-:W-:Y:S01]  /*1920*/  FFMA.FTZ R89, R96, R99, R89 ;  /* 0x0000006360597223 */ /* 0x000fe20000010059 */
[----:B------:R-:W-:Y:S01]  /*1930*/  FFMA.FTZ R92, R101, R102, R92 ;  /* 0x00000066655c7223 */ /* 0x000fe2000001005c */
[----:B------:R-:W-:Y:S01]  /*1940*/  FFMA.FTZ R93, R100, R103, R93 ;  /* 0x00000067645d7223 */ /* 0x000fe2000001005d */
[----:B------:R-:W1:Y:S01]  /*1950*/  LDS.128 R64, [UR6+0x50] ;  /* 0x00005006ff407984 */ /* 0x000e620008000c00 */
        /* <DEDUP_REMOVED lines=12> */
[----:B------:R-:W-:Y:S02]  /*1a20*/  HADD2.F32 R94, -RZ, R53.H1_H1 ;  /* 0x30000035ff5e7230 */ /* 0x000fe40000004100 */
[----:B------:R-:W-:-:S02]  /*1a30*/  HADD2.F32 R97, -RZ, R54.H0_H0 ;  /* 0x20000036ff617230 */ /* 0x000fc40000004100 */
        /* <DEDUP_REMOVED lines=37> */
[--C-:B------:R-:W-:Y:S01]  /*1c90*/  HADD2.F32 R86, -RZ, R24.reuse.H0_H0 ;  /* 0x20000018ff567230 */ /* 0x100fe20000004100 */
[----:B------:R-:W1:Y:S01]  /*1ca0*/  LDS.128 R64, [UR6+0x70] ;  /* 0x00007006ff407984 */ /* 0x000e620008000c00 */
[----:B------:R-:W-:-:S02]  /*1cb0*/  HADD2.F32 R90, -RZ, R24.H1_H1 ;  /* 0x30000018ff5a7230 */ /* 0x000fc40000004100 */
[--C-:B------:R-:W-:Y:S02]  /*1cc0*/  HADD2.F32 R91, -RZ, R25.reuse.H0_H0 ;  /* 0x20000019ff5b7230 */ /* 0x100fe40000004100 */
[----:B------:R-:W-:Y:S02]  /*1cd0*/  HADD2.F32 R95, -RZ, R25.H1_H1 ;  /* 0x30000019ff5f7230 */ /* 0x000fe40000004100 */
[--C-:B------:R-:W-:Y:S02]  /*1ce0*/  HADD2.F32 R98, -RZ, R26.reuse.H0_H0 ;  /* 0x2000001aff627230 */ /* 0x100fe40000004100 */
[----:B------:R-:W-:Y:S02]  /*1cf0*/  HADD2.F32 R99, -RZ, R26.H1_H1 ;  /* 0x3000001aff637230 */ /* 0x000fe40000004100 */
[--C-:B------:R-:W-:Y:S02]  /*1d00*/  HADD2.F32 R102, -RZ, R27.reuse.H0_H0 ;  /* 0x2000001bff667230 */ /* 0x100fe40000004100 */
[----:B------:R-:W-:-:S02]  /*1d10*/  HADD2.F32 R103, -RZ, R27.H1_H1 ;  /* 0x3000001bff677230 */ /* 0x000fc40000004100 */
[----:B------:R-:W4:Y:S01]  /*1d20*/  LDG.E.128.CONSTANT R24, desc[UR12][R84.64+0x2400] ;  /* 0x0024000c54187981 */ /* 0x000f22000c1e9d00 */
[--C-:B0-----:R-:W-:Y:S02]  /*1d30*/  HADD2.F32 R75, -RZ, R52.reuse.H0_H0 ;  /* 0x20000034ff4b7230 */ /* 0x101fe40000004100 */
[----:B------:R-:W-:Y:S02]  /*1d40*/  HADD2.F32 R81, -RZ, R52.H1_H1 ;  /* 0x30000034ff517230 */ /* 0x000fe40000004100 */
[--C-:B------:R-:W-:Y:S02]  /*1d50*/  HADD2.F32 R52, -RZ, R53.reuse.H0_H0 ;  /* 0x20000035ff347230 */ /* 0x100fe40000004100 */
[----:B------:R-:W-:Y:S02]  /*1d60*/  HADD2.F32 R94, -RZ, R53.H1_H1 ;  /* 0x30000035ff5e7230 */ /* 0x000fe40000004100 */
[--C-:B------:R-:W-:Y:S02]  /*1d70*/  HADD2.F32 R97, -RZ, R54.reuse.H0_H0 ;  /* 0x20000036ff617230 */ /* 0x100fe40000004100 */
[----:B------:R-:W-:Y:S01]  /*1d80*/  FFMA.FTZ R87, R52, R91, R87 ;  /* 0x0000005b34577223 */ /* 0x000fe20000010057 */
[----:B------:R-:W-:-:S02]  /*1d90*/  HADD2.F32 R96, -RZ, R54.H1_H1 ;  /* 0x30000036ff607230 */ /* 0x000fc40000004100 */
[--C-:B------:R-:W-:Y:S02]  /*1da0*/  HADD2.F32 R101, -RZ, R55.reuse.H0_H0 ;  /* 0x20000037ff657230 */ /* 0x100fe40000004100 */
[----:B------:R-:W-:Y:S02]  /*1db0*/  HADD2.F32 R100, -RZ, R55.H1_H1 ;  /* 0x30000037ff647230 */ /* 0x000fe40000004100 */
[----:B------:R-:W0:Y:S01]  /*1dc0*/  LDS.128 R52, [UR6+0x80] ;  /* 0x00008006ff347984 */ /* 0x000e220008000c00 */
[----:B------:R-:W-:Y:S01]  /*1dd0*/  FFMA.FTZ R72, R75, R86, R72 ;  /* 0x000000564b487223 */ /* 0x000fe20000010048 */
[----:B------:R-:W-:Y:S01]  /*1de0*/  FFMA.FTZ R74, R81, R90, R74 ;  /* 0x0000005a514a7223 */ /* 0x000fe2000001004a */
[----:B------:R-:W-:Y:S02]  /*1df0*/  HADD2.F32 R91, -RZ, R29.H0_H0 ;  /* 0x2000001dff5b7230 */ /* 0x000fe40000004100 */
[----:B------:R-:W-:Y:S02]  /*1e00*/  HADD2.F32 R86, -RZ, R28.H0_H0 ;  /* 0x2000001cff567230 */ /* 0x000fe40000004100 */
[----:B-1----:R-:W-:-:S02]  /*1e10*/  HADD2.F32 R75, -RZ, R64.H0_H0 ;  /* 0x20000040ff4b7230 */ /* 0x002fc40000004100 */
        /* <DEDUP_REMOVED lines=8> */
[----:B------:R-:W-:-:S02]  /*1ea0*/  HADD2.F32 R94, -RZ, R65.H1_H1 ;  /* 0x30000041ff5e7230 */ /* 0x000fc40000004100 */
[----:B------:R-:W-:Y:S01]  /*1eb0*/  FFMA.FTZ R87, R64, R91, R87 ;  /* 0x0000005b40577223 */ /* 0x000fe20000010057 */
[--C-:B------:R-:W-:Y:S02]  /*1ec0*/  HADD2.F32 R97, -RZ, R66.reuse.H0_H0 ;  /* 0x20000042ff617230 */ /* 0x100fe40000004100 */
[----:B------:R-:W-:Y:S01]  /*1ed0*/  FFMA.FTZ R72, R75, R86, R72 ;  /* 0x000000564b487223 */ /* 0x000fe20000010048 */
[----:B------:R-:W-:Y:S02]  /*1ee0*/  HADD2.F32 R96, -RZ, R66.H1_H1 ;  /* 0x30000042ff607230 */ /* 0x000fe40000004100 */
[----:B------:R-:W-:Y:S01]  /*1ef0*/  FFMA.FTZ R74, R81, R90, R74 ;  /* 0x0000005a514a7223 */ /* 0x000fe2000001004a */
[--C-:B------:R-:W-:Y:S02]  /*1f00*/  HADD2.F32 R101, -RZ, R67.reuse.H0_H0 ;  /* 0x20000043ff657230 */ /* 0x100fe40000004100 */
[----:B------:R-:W-:Y:S02]  /*1f10*/  HADD2.F32 R100, -RZ, R67.H1_H1 ;  /* 0x30000043ff647230 */ /* 0x000fe40000004100 */
[----:B------:R-:W1:Y:S01]  /*1f20*/  LDS.128 R64, [UR6+0x90] ;  /* 0x00009006ff407984 */ /* 0x000e620008000c00 */
[----:B------:R-:W-:-:S02]  /*1f30*/  HADD2.F32 R95, -RZ, R29.H1_H1 ;  /* 0x3000001dff5f7230 */ /* 0x000fc40000004100 */
[--C-:B------:R-:W-:Y:S02]  /*1f40*/  HADD2.F32 R98, -RZ, R30.reuse.H0_H0 ;  /* 0x2000001eff627230 */ /* 0x100fe40000004100 */
[----:B------:R-:W-:Y:S02]  /*1f50*/  HADD2.F32 R99, -RZ, R30.H1_H1 ;  /* 0x3000001eff637230 */ /* 0x000fe40000004100 */
[--C-:B------:R-:W-:Y:S02]  /*1f60*/  HADD2.F32 R102, -RZ, R31.reuse.H0_H0 ;  /* 0x2000001fff667230 */ /* 0x100fe40000004100 */
[----:B------:R-:W-:Y:S02]  /*1f70*/  HADD2.F32 R103, -RZ, R31.H1_H1 ;  /* 0x3000001fff677230 */ /* 0x000fe40000004100 */
[--C-:B0-----:R-:W-:Y:S02]  /*1f80*/  HADD2.F32 R75, -RZ, R52.reuse.H0_H0 ;  /* 0x20000034ff4b7230 */ /* 0x101fe40000004100 */
[----:B------:R-:W-:-:S02]  /*1f90*/  HADD2.F32 R81, -RZ, R52.H1_H1 ;  /* 0x30000034ff517230 */ /* 0x000fc40000004100 */
[----:B------:R-:W-:Y:S02]  /*1fa0*/  HADD2.F32 R91, -RZ, R33.H0_H0 ;  /* 0x20000021ff5b7230 */ /* 0x000fe40000004100 */
[----:B------:R-:W-:Y:S01]  /*1fb0*/  FFMA.FTZ R73, R94, R95, R73 ;  /* 0x0000005f5e497223 */ /* 0x000fe20000010049 */
[--C-:B------:R-:W-:Y:S02]  /*1fc0*/  HADD2.F32 R52, -RZ, R53.reuse.H0_H0 ;  /* 0x20000035ff347230 */ /* 0x100fe40000004100 */
[----:B------:R-:W-:Y:S01]  /*1fd0*/  FFMA.FTZ R88, R97, R98, R88 ;  /* 0x0000006261587223 */ /* 0x000fe20000010058 */
[----:B------:R-:W-:Y:S01]  /*1fe0*/  FFMA.FTZ R89, R96, R99, R89 ;  /* 0x0000006360597223 */ /* 0x000fe20000010059 */
[----:B------:R-:W-:Y:S01]  /*1ff0*/  FFMA.FTZ R92, R101, R102, R92 ;  /* 0x00000066655c7223 */ /* 0x000fe2000001005c */
[----:B------:R-:W-:Y:S01]  /*2000*/  FFMA.FTZ R93, R100, R103, R93 ;  /* 0x00000067645d7223 */ /* 0x000fe2000001005d */
[----:B------:R-:W-:Y:S02]  /*2010*/  HADD2.F32 R94, -RZ, R53.H1_H1 ;  /* 0x30000035ff5e7230 */ /* 0x000fe40000004100 */
[----:B------:R-:W-:Y:S01]  /*2020*/  FFMA.FTZ R87, R52, R91, R87 ;  /* 0x0000005b34577223 */ /* 0x000fe20000010057 */
[--C-:B------:R-:W-:Y:S01]  /*2030*/  HADD2.F32 R97, -RZ, R54.reuse.H0_H0 ;  /* 0x20000036ff617230 */ /* 0x100fe20000004100 */
[----:B------:R-:W4:Y:S01]  /*2040*/  LDG.E.128.CONSTANT R28, desc[UR12][R84.64+0x2600] ;  /* 0x0026000c541c7981 */ /* 0x000f22000c1e9d00 */
[----:B------:R-:W-:-:S02]  /*2050*/  HADD2.F32 R96, -RZ, R54.H1_H1 ;  /* 0x30000036ff607230 */ /* 0x000fc40000004100 */
[--C-:B------:R-:W-:Y:S02]  /*2060*/  HADD2.F32 R101, -RZ, R55.reuse.H0_H0 ;  /* 0x20000037ff657230 */ /* 0x100fe40000004100 */
[----:B------:R-:W-:Y:S02]  /*2070*/  HADD2.F32 R100, -RZ, R55.H1_H1 ;  /* 0x30000037ff647230 */ /* 0x000fe40000004100 */
[----:B------:R-:W0:Y:S01]  /*2080*/  LDS.128 R52, [UR6+0xa0] ;  /* 0x0000a006ff347984 */ /* 0x000e220008000c00 */
[--C-:B------:R-:W-:Y:S02]  /*2090*/  HADD2.F32 R86, -RZ, R32.reuse.H0_H0 ;  /* 0x20000020ff567230 */ /* 0x100fe40000004100 */
[----:B------:R-:W-:Y:S02]  /*20a0*/  HADD2.F32 R90, -RZ, R32.H1_H1 ;  /* 0x30000020ff5a7230 */ /* 0x000fe40000004100 */
[----:B------:R-:W-:Y:S02]  /*20b0*/  HADD2.F32 R95, -RZ, R33.H1_H1 ;  /* 0x30000021ff5f7230 */ /* 0x000fe40000004100 */
[----:B------:R-:W-:-:S02]  /*20c0*/  HADD2.F32 R98, -RZ, R34.H0_H0 ;  /* 0x20000022ff627230 */ /* 0x000fc40000004100 */
[----:B------:R-:W-:Y:S02]  /*20d0*/  HADD2.F32 R99, -RZ, R34.H1_H1 ;  /* 0x30000022ff637230 */ /* 0x000fe40000004100 */
[--C-:B------:R-:W-:Y:S02]  /*20e0*/  HADD2.F32 R102, -RZ, R35.reuse.H0_H0 ;  /* 0x20000023ff667230 */ /* 0x100fe40000004100 */
[----:B------:R-:W-:Y:S02]  /*20f0*/  HADD2.F32 R103, -RZ, R35.H1_H1 ;  /* 0x30000023ff677230 */ /* 0x000fe40000004100 */
[----:B------:R-:W4:Y:S01]  /*2100*/  LDG.E.128.CONSTANT R32, desc[UR12][R84.64+0x2800] ;  /* 0x0028000c54207981 */ /* 0x000f22000c1e9d00 */
[----:B------:R-:W-:Y:S01]  /*2110*/  FFMA.FTZ R72, R75, R86, R72 ;  /* 0x000000564b487223 */ /* 0x000fe20000010048 */
[----:B------:R-:W-:Y:S01]  /*2120*/  FFMA.FTZ R74, R81, R90, R74 ;  /* 0x0000005a514a7223 */ /* 0x000fe2000001004a */
[--C-:B-1----:R-:W-:Y:S02]  /*2130*/  HADD2.F32 R75, -RZ, R64.reuse.H0_H0 ;  /* 0x20000040ff4b7230 */ /* 0x102fe40000004100 */
[----:B------:R-:W-:-:S02]  /*2140*/  HADD2.F32 R81, -RZ, R64.H1_H1 ;  /* 0x30000040ff517230 */ /* 0x000fc40000004100 */
[----:B------:R-:W-:Y:S02]  /*2150*/  HADD2.F32 R91, -RZ, R37.H0_H0 ;  /* 0x20000025ff5b7230 */ /* 0x000fe40000004100 */
[--C-:B------:R-:W-:Y:S02]  /*2160*/  HADD2.F32 R64, -RZ, R65.reuse.H0_H0 ;  /* 0x20000041ff407230 */ /* 0x100fe40000004100 */
        /* <DEDUP_REMOVED lines=48> */
[----:B------:R-:W-:Y:S01]  /*2470*/  FFMA.FTZ R73, R94, R95, R73 ;  /* 0x0000005f5e497223 */ /* 0x000fe20000010049 */
[----:B------:R-:W-:Y:S01]  /*2480*/  FFMA.FTZ R89, R96, R99, R89 ;  /* 0x0000006360597223 */ /* 0x000fe20000010059 */
[----:B------:R-:W-:Y:S01]  /*2490*/  FFMA.FTZ R88, R97, R98, R88 ;  /* 0x0000006261587223 */ /* 0x000fe20000010058 */
[----:B------:R-:W-:-:S02]  /*24a0*/  HADD2.F32 R86, -RZ, R44.H0_H0 ;  /* 0x2000002cff567230 */ /* 0x000fc40000004100 */
[----:B------:R-:W-:Y:S02]  /*24b0*/  HADD2.F32 R90, -RZ, R44.H1_H1 ;  /* 0x3000002cff5a7230 */ /* 0x000fe40000004100 */
[----:B------:R-:W-:Y:S02]  /*24c0*/  HADD2.F32 R95, -RZ, R45.H1_H1 ;  /* 0x3000002dff5f7230 */ /* 0x000fe40000004100 */
[--C-:B-1----:R-:W-:Y:S02]  /*24d0*/  HADD2.F32 R75, -RZ, R64.reuse.H0_H0 ;  /* 0x20000040ff4b7230 */ /* 0x102fe40000004100 */
[----:B------:R-:W-:Y:S02]  /*24e0*/  HADD2.F32 R81, -RZ, R64.H1_H1 ;  /* 0x30000040ff517230 */ /* 0x000fe40000004100 */
[----:B------:R-:W-:Y:S02]  /*24f0*/  HADD2.F32 R96, -RZ, R65.H1_H1 ;  /* 0x30000041ff607230 */ /* 0x000fe40000004100 */
[----:B------:R-:W-:-:S02]  /*2500*/  HADD2.F32 R97, -RZ, R66.H0_H0 ;  /* 0x20000042ff617230 */ /* 0x000fc40000004100 */
[----:B------:R-:W-:Y:S02]  /*2510*/  HADD2.F32 R99, -RZ, R46.H1_H1 ;  /* 0x3000002eff637230 */ /* 0x000fe40000004100 */
[----:B------:R-:W-:Y:S02]  /*2520*/  HADD2.F32 R66, -RZ, R66.H1_H1 ;  /* 0x30000042ff427230 */ /* 0x000fe40000004100 */
[----:B------:R-:W-:Y:S01]  /*2530*/  FFMA.FTZ R64, R75, R86, R72 ;  /* 0x000000564b407223 */ /* 0x000fe20000010048 */
[----:B------:R-:W-:Y:S02]  /*2540*/  HADD2.F32 R94, -RZ, R65.H0_H0 ;  /* 0x20000041ff5e7230 */ /* 0x000fe40000004100 */
[----:B------:R-:W-:Y:S01]  /*2550*/  FFMA.FTZ R65, R81, R90, R74 ;  /* 0x0000005a51417223 */ /* 0x000fe2000001004a */
[----:B------:R-:W-:Y:S01]  /*2560*/  FFMA.FTZ R95, R96, R95, R73 ;  /* 0x0000005f605f7223 */ /* 0x000fe20000010049 */
[----:B------:R-:W-:Y:S01]  /*2570*/  FFMA.FTZ R92, R101, R102, R92 ;  /* 0x00000066655c7223 */ /* 0x000fe2000001005c */
[----:B------:R-:W-:Y:S01]  /*2580*/  FFMA.FTZ R93, R100, R103, R93 ;  /* 0x00000067645d7223 */ /* 0x000fe2000001005d */
[----:B------:R-:W1:Y:S01]  /*2590*/  LDS.128 R72, [UR6+0xd0] ;  /* 0x0000d006ff487984 */ /* 0x000e620008000c00 */
[----:B------:R-:W-:-:S02]  /*25a0*/  HADD2.F32 R101, -RZ, R67.H0_H0 ;  /* 0x20000043ff657230 */ /* 0x000fc40000004100 */
[----:B------:R-:W-:Y:S01]  /*25b0*/  FFMA.FTZ R89, R66, R99, R89 ;  /* 0x0000006342597223 */ /* 0x000fe20000010059 */
[----:B------:R-:W-:Y:S02]  /*25c0*/  HADD2.F32 R100, -RZ, R67.H1_H1 ;  /* 0x30000043ff647230 */ /* 0x000fe40000004100 */
[--C-:B--2---:R-:W-:Y:S02]  /*25d0*/  HADD2.F32 R66, -RZ, R48.reuse.H0_H0 ;  /* 0x20000030ff427230 */ /* 0x104fe40000004100 */
[----:B------:R-:W-:Y:S02]  /*25e0*/  HADD2.F32 R67, -RZ, R48.H1_H1 ;  /* 0x30000030ff437230 */ /* 0x000fe40000004100 */
[--C-:B0-----:R-:W-:Y:S02]  /*25f0*/  HADD2.F32 R81, -RZ, R52.reuse.H0_H0 ;  /* 0x20000034ff517230 */ /* 0x101fe40000004100 */
[----:B------:R-:W-:-:S03]  /*2600*/  HADD2.F32 R86, -RZ, R52.H1_H1 ;  /* 0x30000034ff567230 */ /* 0x000fc60000004100 */
[----:B------:R-:W-:Y:S02]  /*2610*/  FFMA.FTZ R81, R81, R66, R64 ;  /* 0x0000004251517223 */ /* 0x000fe40000010040 */
[----:B------:R-:W-:Y:S02]  /*2620*/  FFMA.FTZ R86, R86, R67, R65 ;  /* 0x0000004356567223 */ /* 0x000fe40000010041 */
[----:B------:R-:W0:Y:S01]  /*2630*/  LDS.128 R64, [UR6+0xe0] ;  /* 0x0000e006ff407984 */ /* 0x000e220008000c00 */
[----:B------:R-:W-:Y:S02]  /*2640*/  HADD2.F32 R91, -RZ, R45.H0_H0 ;  /* 0x2000002dff5b7230 */ /* 0x000fe40000004100 */
[----:B------:R-:W-:Y:S02]  /*2650*/  HADD2.F32 R98, -RZ, R46.H0_H0 ;  /* 0x2000002eff627230 */ /* 0x000fe40000004100 */
[--C-:B------:R-:W-:Y:S02]  /*2660*/  HADD2.F32 R102, -RZ, R47.reuse.H0_H0 ;  /* 0x2000002fff667230 */ /* 0x100fe40000004100 */
[----:B------:R-:W-:-:S02]  /*2670*/  HADD2.F32 R103, -RZ, R47.H1_H1 ;  /* 0x3000002fff677230 */ /* 0x000fc40000004100 */
[----:B------:R-:W2:Y:S01]  /*2680*/  LDG.E.128.CONSTANT R44, desc[UR12][R84.64+0x2e00] ;  /* 0x002e000c542c7981 */ /* 0x000ea2000c1e9d00 */
[--C-:B------:R-:W-:Y:S02]  /*2690*/  HADD2.F32 R52, -RZ, R53.reuse.H0_H0 ;  /* 0x20000035ff347230 */ /* 0x100fe40000004100 */
[----:B------:R-:W-:Y:S01]  /*26a0*/  FFMA.FTZ R88, R97, R98, R88 ;  /* 0x0000006261587223 */ /* 0x000fe20000010058 */
[----:B------:R-:W-:Y:S02]  /*26b0*/  HADD2.F32 R90, -RZ, R53.H1_H1 ;  /* 0x30000035ff5a7230 */ /* 0x000fe40000004100 */
[----:B------:R-:W-:Y:S01]  /*26c0*/  FFMA.FTZ R93, R100, R103, R93 ;  /* 0x00000067645d7223 */ /* 0x000fe2000001005d */
[----:B------:R-:W-:Y:S02]  /*26d0*/  HADD2.F32 R53, -RZ, R54.H0_H0 ;  /* 0x20000036ff357230 */ /* 0x000fe40000004100 */
[----:B------:R-:W-:Y:S01]  /*26e0*/  FFMA.FTZ R87, R94, R91, R87 ;  /* 0x0000005b5e577223 */ /* 0x000fe20000010057 */
[----:B------:R-:W-:-:S02]  /*26f0*/  HADD2.F32 R97, -RZ, R50.H1_H1 ;  /* 0x30000032ff617230 */ /* 0x000fc40000004100 */
[----:B------:R-:W-:Y:S01]  /*2700*/  FFMA.FTZ R92, R101, R102, R92 ;  /* 0x00000066655c7223 */ /* 0x000fe2000001005c */
[----:B------:R-:W-:Y:S02]  /*2710*/  HADD2.F32 R100, -RZ, R51.H0_H0 ;  /* 0x20000033ff647230 */ /* 0x000fe40000004100 */
[----:B------:R-:W-:Y:S02]  /*2720*/  HADD2.F32 R54, -RZ, R54.H1_H1 ;  /* 0x30000036ff367230 */ /* 0x000fe40000004100 */
[----:B------:R-:W-:Y:S02]  /*2730*/  HADD2.F32 R99, -RZ, R55.H0_H0 ;  /* 0x20000037ff637230 */ /* 0x000fe40000004100 */
[--C-:B------:R-:W-:Y:S02]  /*2740*/  HADD2.F32 R91, -RZ, R49.reuse.H0_H0 ;  /* 0x20000031ff5b7230 */ /* 0x100fe40000004100 */
[----:B------:R-:W-:Y:S02]  /*2750*/  HADD2.F32 R94, -RZ, R49.H1_H1 ;  /* 0x30000031ff5e7230 */ /* 0x000fe40000004100 */
[----:B------:R-:W-:-:S02]  /*2760*/  HADD2.F32 R96, -RZ, R50.H0_H0 ;  /* 0x20000032ff607230 */ /* 0x000fc40000004100 */
[----:B------:R-:W-:Y:S02]  /*2770*/  HADD2.F32 R101, -RZ, R51.H1_H1 ;  /* 0x30000033ff657230 */ /* 0x000fe40000004100 */
[----:B------:R-:W-:Y:S02]  /*2780*/  HADD2.F32 R98, -RZ, R55.H1_H1 ;  /* 0x30000037ff627230 */ /* 0x000fe40000004100 */
[----:B------:R-:W-:Y:S01]  /*2790*/  FFMA.FTZ R89, R54, R97, R89 ;  /* 0x0000006136597223 */ /* 0x000fe20000010059 */
[----:B------:R-:W-:Y:S01]  /*27a0*/  FFMA.FTZ R92, R99, R100, R92 ;  /* 0x00000064635c7223 */ /* 0x000fe2000001005c */
[----:B------:R-:W-:Y:S01]  /*27b0*/  FFMA.FTZ R87, R52, R91, R87 ;  /* 0x0000005b34577223 */ /* 0x000fe20000010057 */
[----:B------:R-:W-:Y:S01]  /*27c0*/  FFMA.FTZ R90, R90, R94, R95 ;  /* 0x0000005e5a5a7223 */ /* 0x000fe2000001005f */
[----:B------:R-:W-:Y:S01]  /*27d0*/  FFMA.FTZ R88, R53, R96, R88 ;  /* 0x0000006035587223 */ /* 0x000fe20000010058 */
[--C-:B---3--:R-:W-:Y:S02]  /*27e0*/  HADD2.F32 R97, -RZ, R58.reuse.H0_H0 ;  /* 0x2000003aff617230 */ /* 0x108fe40000004100 */
[----:B------:R-:W-:Y:S01]  /*27f0*/  FFMA.FTZ R93, R98, R101, R93 ;  /* 0x00000065625d7223 */ /* 0x000fe2000001005d */
[----:B------:R-:W-:Y:S01]  /*2800*/  HADD2.F32 R99, -RZ, R58.H1_H1 ;  /* 0x3000003aff637230 */ /* 0x000fe20000004100 */
[----:B------:R-:W3:Y:S01]  /*2810*/  LDG.E.128.CONSTANT R48, desc[UR12][R84.64+0x3000] ;  /* 0x0030000c54307981 */ /* 0x000ee2000c1e9d00 */
[----:B------:R-:W-:-:S02]  /*2820*/  HADD2.F32 R91, -RZ, R56.H0_H0 ;  /* 0x20000038ff5b7230 */ /* 0x000fc40000004100 */
[----:B------:R-:W-:Y:S01]  /*2830*/  HADD2.F32 R94, -RZ, R56.H1_H1 ;  /* 0x30000038ff5e7230 */ /* 0x000fe20000004100 */
[----:B------:R-:W3:Y:S01]  /*2840*/  LDG.E.128.CONSTANT R52, desc[UR12][R84.64+0x3200] ;  /* 0x0032000c54347981 */ /* 0x000ee2000c1e9d00 */
[--C-:B------:R-:W-:Y:S02]  /*2850*/  HADD2.F32 R95, -RZ, R57.reuse.H0_H0 ;  /* 0x20000039ff5f7230 */ /* 0x100fe40000004100 */
[----:B------:R-:W-:Y:S02]  /*2860*/  HADD2.F32 R96, -RZ, R57.H1_H1 ;  /* 0x30000039ff607230 */ /* 0x000fe40000004100 */
[----:B-1----:R-:W-:Y:S02]  /*2870*/  HADD2.F32 R58, -RZ, R73.H0_H0 ;  /* 0x20000049ff3a7230 */ /* 0x002fe40000004100 */
[--C-:B------:R-:W-:Y:S02]  /*2880*/  HADD2.F32 R56, -RZ, R72.reuse.H0_H0 ;  /* 0x20000048ff387230 */ /* 0x100fe40000004100 */
[----:B------:R-:W-:-:S02]  /*2890*/  HADD2.F32 R57, -RZ, R72.H1_H1 ;  /* 0x30000048ff397230 */ /* 0x000fc40000004100 */
[----:B------:R-:W-:Y:S02]  /*28a0*/  HADD2.F32 R73, -RZ, R73.H1_H1 ;  /* 0x30000049ff497230 */ /* 0x000fe40000004100 */
[--C-:B------:R-:W-:Y:S02]  /*28b0*/  HADD2.F32 R98, -RZ, R74.reuse.H1_H1 ;  /* 0x3000004aff627230 */ /* 0x100fe40000004100 */
[----:B------:R-:W-:Y:S01]  /*28c0*/  FFMA.FTZ R81, R56, R91, R81 ;  /* 0x0000005b38517223 */ /* 0x000fe20000010051 */
[--C-:B------:R-:W-:Y:S02]  /*28d0*/  HADD2.F32 R102, -RZ, R59.reuse.H0_H0 ;  /* 0x2000003bff667230 */ /* 0x100fe40000004100 */
[----:B------:R-:W-:Y:S01]  /*28e0*/  FFMA.FTZ R86, R57, R94, R86 ;  /* 0x0000005e39567223 */ /* 0x000fe20000010056 */
[----:B------:R-:W-:Y:S02]  /*28f0*/  HADD2.F32 R103, -RZ, R59.H1_H1 ;  /* 0x3000003bff677230 */ /* 0x000fe40000004100 */
[----:B------:R-:W-:Y:S01]  /*2900*/  FFMA.FTZ R87, R58, R95, R87 ;  /* 0x0000005f3a577223 */ /* 0x000fe20000010057 */
[----:B------:R-:W-:-:S02]  /*2910*/  HADD2.F32 R59, -RZ, R74.H0_H0 ;  /* 0x2000004aff3b7230 */ /* 0x000fc40000004100 */
[----:B------:R-:W-:Y:S01]  /*2920*/  FFMA.FTZ R90, R73, R96, R90 ;  /* 0x00000060495a7223 */ /* 0x000fe2000001005a */
[--C-:B------:R-:W-:Y:S02]  /*2930*/  HADD2.F32 R101, -RZ, R75.reuse.H0_H0 ;  /* 0x2000004bff657230 */ /* 0x100fe40000004100 */
[----:B------:R-:W-:Y:S01]  /*2940*/  FFMA.FTZ R89, R98, R99, R89 ;  /* 0x0000006362597223 */ /* 0x000fe20000010059 */
[----:B------:R-:W-:Y:S02]  /*2950*/  HADD2.F32 R100, -RZ, R75.H1_H1 ;  /* 0x3000004bff647230 */ /* 0x000fe40000004100 */
[----:B------:R-:W1:Y:S01]  /*2960*/  LDS.128 R72, [UR6+0xf0] ;  /* 0x0000f006ff487984 */ /* 0x000e620008000c00 */
[--C-:B----4-:R-:W-:Y:S02]  /*2970*/  HADD2.F32 R91, -RZ, R60.reuse.H0_H0 ;  /* 0x2000003cff5b7230 */ /* 0x110fe40000004100 */
[----:B------:R-:W-:Y:S02]  /*2980*/  HADD2.F32 R94, -RZ, R60.H1_H1 ;  /* 0x3000003cff5e7230 */ /* 0x000fe40000004100 */
[----:B------:R-:W-:-:S02]  /*2990*/  HADD2.F32 R95, -RZ, R61.H0_H0 ;  /* 0x2000003dff5f7230 */ /* 0x000fc40000004100 */
[----:B------:R-:W-:Y:S02]  /*29a0*/  HADD2.F32 R96, -RZ, R61.H1_H1 ;  /* 0x3000003dff607230 */ /* 0x000fe40000004100 */
[--C-:B------:R-:W-:Y:S02]  /*29b0*/  HADD2.F32 R98, -RZ, R62.reuse.H0_H0 ;  /* 0x2000003eff627230 */ /* 0x100fe40000004100 */
[----:B------:R-:W-:Y:S02]  /*29c0*/  HADD2.F32 R99, -RZ, R62.H1_H1 ;  /* 0x3000003eff637230 */ /* 0x000fe40000004100 */
[--C-:B0-----:R-:W-:Y:S02]  /*29d0*/  HADD2.F32 R60, -RZ, R64.reuse.H0_H0 ;  /* 0x20000040ff3c7230 */ /* 0x101fe40000004100 */
[----:B------:R-:W-:Y:S02]  /*29e0*/  HADD2.F32 R61, -RZ, R64.H1_H1 ;  /* 0x30000040ff3d7230 */ /* 0x000fe40000004100 */
[----:B------:R-:W-:-:S02]  /*29f0*/  HADD2.F32 R62, -RZ, R65.H0_H0 ;  /* 0x20000041ff3e7230 */ /* 0x000fc40000004100 */
[----:B------:R-:W-:Y:S01]  /*2a00*/  FFMA.FTZ R92, R101, R102, R92 ;  /* 0x00000066655c7223 */ /* 0x000fe2000001005c */
[----:B------:R-:W-:Y:S01]  /*2a10*/  FFMA.FTZ R93, R100, R103, R93 ;  /* 0x00000067645d7223 */ /* 0x000fe2000001005d */
[--C-:B------:R-:W-:Y:S02]  /*2a20*/  HADD2.F32 R100, -RZ, R63.reuse.H0_H0 ;  /* 0x2000003fff647230 */ /* 0x100fe40000004100 */
[----:B------:R-:W-:Y:S01]  /*2a30*/  FFMA.FTZ R81, R60, R91, R81 ;  /* 0x0000005b3c517223 */ /* 0x000fe20000010051 */
[----:B------:R-:W-:Y:S02]  /*2a40*/  HADD2.F32 R102, -RZ, R63.H1_H1 ;  /* 0x3000003fff667230 */ /* 0x000fe40000004100 */
[----:B------:R-:W-:Y:S01]  /*2a50*/  FFMA.FTZ R86, R61, R94, R86 ;  /* 0x0000005e3d567223 */ /* 0x000fe20000010056 */
[----:B------:R-:W-:Y:S02]  /*2a60*/  FFMA.FTZ R87, R62, R95, R87 ;  /* 0x0000005f3e577223 */ /* 0x000fe40000010057 */
[----:B------:R-:W0:Y:S01]  /*2a70*/  LDS.128 R60, [UR6+0x100] ;  /* 0x00010006ff3c7984 */ /* 0x000e220008000c00 */
[----:B------:R-:W-:Y:S01]  /*2a80*/  FFMA.FTZ R88, R59, R97, R88 ;  /* 0x000000613b587223 */ /* 0x000fe20000010058 */
[----:B------:R-:W-:-:S02]  /*2a90*/  HADD2.F32 R97, -RZ, R66.H0_H0 ;  /* 0x20000042ff617230 */ /* 0x000fc40000004100 */
[----:B------:R-:W-:Y:S01]  /*2aa0*/  HADD2.F32 R66, -RZ, R66.H1_H1 ;  /* 0x30000042ff427230 */ /* 0x000fe20000004100 */
[----:B------:R-:W4:Y:S01]  /*2ab0*/  LDG.E.128.CONSTANT R56, desc[UR12][R84.64+0x3400] ;  /* 0x0034000c54387981 */ /* 0x000f22000c1e9d00 */
[----:B------:R-:W-:Y:S02]  /*2ac0*/  HADD2.F32 R64, -RZ, R67.H1_H1 ;  /* 0x30000043ff407230 */ /* 0x000fe40000004100 */
[----:B------:R-:W-:Y:S02]  /*2ad0*/  HADD2.F32 R65, -RZ, R65.H1_H1 ;  /* 0x30000041ff417230 */ /* 0x000fe40000004100 */
        /* <DEDUP_REMOVED lines=8> */
[----:B------:R-:W-:Y:S02]  /*2b60*/  HADD2.F32 R101, -RZ, R67.H0_H0 ;  /* 0x20000043ff657230 */ /* 0x000fe40000004100 */
[----:B-1----:R-:W-:Y:S01]  /*2b70*/  HADD2.F32 R70, -RZ, R73.H0_H0 ;  /* 0x20000049ff467230 */ /* 0x002fe20000004100 */
[----:B------:R-:W4:Y:S01]  /*2b80*/  LDG.E.128.CONSTANT R64, desc[UR12][R84.64+0x3600] ;  /* 0x0036000c54407981 */ /* 0x000f22000c1e9d00 */
[--C-:B------:R-:W-:Y:S02]  /*2b90*/  HADD2.F32 R71, -RZ, R74.reuse.H0_H0 ;  /* 0x2000004aff477230 */ /* 0x100fe40000004100 */
[----:B------:R-:W-:-:S02]  /*2ba0*/  HADD2.F32 R98, -RZ, R74.H1_H1 ;  /* 0x3000004aff627230 */ /* 0x000fc40000004100 */
[----:B------:R-:W-:Y:S02]  /*2bb0*/  HADD2.F32 R96, -RZ, R69.H1_H1 ;  /* 0x30000045ff607230 */ /* 0x000fe40000004100 */
[----:B------:R-:W-:Y:S02]  /*2bc0*/  HADD2.F32 R73, -RZ, R73.H1_H1 ;  /* 0x30000049ff497230 */ /* 0x000fe40000004100 */
        /* <DEDUP_REMOVED lines=8> */
[----:B------:R-:W-:Y:S02]  /*2c50*/  HADD2.F32 R69, -RZ, R72.H1_H1 ;  /* 0x30000048ff457230 */ /* 0x000fe40000004100 */
[--C-:B------:R-:W-:Y:S02]  /*2c60*/  HADD2.F32 R101, -RZ, R75.reuse.H0_H0 ;  /* 0x2000004bff657230 */ /* 0x100fe40000004100 */
[----:B------:R-:W-:Y:S02]  /*2c70*/  HADD2.F32 R100, -RZ, R75.H1_H1 ;  /* 0x3000004bff647230 */ /* 0x000fe40000004100 */
[--C-:B------:R-:W-:Y:S01]  /*2c80*/  HADD2.F32 R97, -RZ, R18.reuse.H0_H0 ;  /* 0x20000012ff617230 */ /* 0x100fe20000004100 */
[----:B------:R-:W1:Y:S01]  /*2c90*/  LDS.128 R72, [UR6+0x110] ;  /* 0x00011006ff487984 */ /* 0x000e620008000c00 */
[----:B------:R-:W-:-:S02]  /*2ca0*/  HADD2.F32 R99, -RZ, R18.H1_H1 ;  /* 0x30000012ff637230 */ /* 0x000fc40000004100 */
        /* <DEDUP_REMOVED lines=10> */
[----:B------:R-:W-:Y:S01]  /*2d50*/  HADD2.F32 R94, -RZ, R16.H1_H1 ;  /* 0x30000010ff5e7230 */ /* 0x000fe20000004100 */
[----:B------:R-:W4:Y:S01]  /*2d60*/  LDG.E.128.CONSTANT R68, desc[UR12][R84.64+0x3800] ;  /* 0x0038000c54447981 */ /* 0x000f22000c1e9d00 */
[----:B------:R-:W-:Y:S02]  /*2d70*/  HADD2.F32 R95, -RZ, R17.H0_H0 ;  /* 0x20000011ff5f7230 */ /* 0x000fe40000004100 */
        /* <DEDUP_REMOVED lines=19> */
[----:B------:R-:W-:Y:S02]  /*2eb0*/  HADD2.F32 R94, -RZ, R20.H1_H1 ;  /* 0x30000014ff5e7230 */ /* 0x000fe40000004100 */
[----:B------:R-:W-:Y:S02]  /*2ec0*/  HADD2.F32 R96, -RZ, R21.H0_H0 ;  /* 0x20000015ff607230 */ /* 0x000fe40000004100 */
[--C-:B------:R-:W-:Y:S02]  /*2ed0*/  HADD2.F32 R102, -RZ, R23.reuse.H0_H0 ;  /* 0x20000017ff667230 */ /* 0x100fe40000004100 */
[----:B------:R-:W-:Y:S02]  /*2ee0*/  HADD2.F32 R103, -RZ, R23.H1_H1 ;  /* 0x30000017ff677230 */ /* 0x000fe40000004100 */
[----:B-1----:R-:W-:-:S02]  /*2ef0*/  HADD2.F32 R87, -RZ, R72.H1_H1 ;  /* 0x30000048ff577230 */ /* 0x002fc40000004100 */
[----:B------:R-:W-:Y:S02]  /*2f00*/  HADD2.F32 R22, -RZ, R73.H0_H0 ;  /* 0x20000049ff167230 */ /* 0x000fe40000004100 */
        /* <DEDUP_REMOVED lines=10> */
[----:B------:R-:W-:Y:S01]  /*2fb0*/  FFMA.FTZ R97, R23, R97, R88 ;  /* 0x0000006117617223 */ /* 0x000fe20000010058 */
[--C-:B------:R-:W-:Y:S02]  /*2fc0*/  HADD2.F32 R98, -RZ, R26.reuse.H0_H0 ;  /* 0x2000001aff627230 */ /* 0x100fe40000004100 */
[----:B------:R-:W-:Y:S01]  /*2fd0*/  FFMA.FTZ R81, R20, R91, R81 ;  /* 0x0000005b14517223 */ /* 0x000fe20000010051 */
[----:B------:R-:W-:Y:S01]  /*2fe0*/  HADD2.F32 R99, -RZ, R26.H1_H1 ;  /* 0x3000001aff637230 */ /* 0x000fe20000004100 */
[----:B------:R-:W4:Y:S01]  /*2ff0*/  LDG.E.128.CONSTANT R20, desc[UR12][R84.64+0x3c00] ;  /* 0x003c000c54147981 */ /* 0x000f22000c1e9d00 */
[----:B------:R-:W-:-:S02]  /*3000*/  HADD2.F32 R101, -RZ, R75.H0_H0 ;  /* 0x2000004bff657230 */ /* 0x000fc40000004100 */
[----:B------:R-:W-:Y:S02]  /*3010*/  HADD2.F32 R100, -RZ, R75.H1_H1 ;  /* 0x3000004bff647230 */ /* 0x000fe40000004100 */
[----:B------:R-:W-:Y:S02]  /*3020*/  HADD2.F32 R90, -RZ, R24.H0_H0 ;  /* 0x20000018ff5a7230 */ /* 0x000fe40000004100 */
[----:B0-----:R-:W-:Y:S02]  /*3030*/  HADD2.F32 R88, -RZ, R60.H0_H0 ;  /* 0x2000003cff587230 */ /* 0x001fe40000004100 */
[----:B------:R-:W-:Y:S02]  /*3040*/  HADD2.F32 R26, -RZ, R61.H0_H0 ;  /* 0x2000003dff1a7230 */ /* 0x000fe40000004100 */
[----:B------:R-:W-:Y:S02]  /*3050*/  HADD2.F32 R96, -RZ, R62.H0_H0 ;  /* 0x2000003eff607230 */ /* 0x000fe40000004100 */
[----:B------:R-:W-:-:S02]  /*3060*/  HADD2.F32 R94, -RZ, R25.H1_H1 ;  /* 0x30000019ff5e7230 */ /* 0x000fc40000004100 */
[----:B------:R-:W-:Y:S01]  /*3070*/  FFMA.FTZ R92, R101, R102, R92 ;  /* 0x00000066655c7223 */ /* 0x000fe2000001005c */
[----:B------:R-:W-:Y:S01]  /*3080*/  HADD2.F32 R24, -RZ, R24.H1_H1 ;  /* 0x30000018ff187230 */ /* 0x000fe20000004100 */
[----:B------:R-:W0:Y:S01]  /*3090*/  LDS.128 R72, [UR6+0x130] ;  /* 0x00013006ff487984 */ /* 0x000e220008000c00 */
[----:B------:R-:W-:Y:S02]  /*30a0*/  HADD2.F32 R60, -RZ, R60.H1_H1 ;  /* 0x3000003cff3c7230 */ /* 0x000fe40000004100 */
[----:B------:R-:W-:Y:S02]  /*30b0*/  HADD2.F32 R61, -RZ, R61.H1_H1 ;  /* 0x3000003dff3d7230 */ /* 0x000fe40000004100 */
[----:B------:R-:W-:Y:S02]  /*30c0*/  HADD2.F32 R62, -RZ, R62.H1_H1 ;  /* 0x3000003eff3e7230 */ /* 0x000fe40000004100 */
[----:B------:R-:W-:Y:S01]  /*30d0*/  FFMA.FTZ R93, R100, R103, R93 ;  /* 0x00000067645d7223 */ /* 0x000fe2000001005d */
[----:B------:R-:W-:-:S02]  /*30e0*/  HADD2.F32 R101, -RZ, R63.H0_H0 ;  /* 0x2000003fff657230 */ /* 0x000fc40000004100 */
[----:B------:R-:W-:Y:S01]  /*30f0*/  FFMA.FTZ R87, R60, R24, R87 ;  /* 0x000000183c577223 */ /* 0x000fe20000010057 */
[----:B------:R-:W-:Y:S02]  /*3100*/  HADD2.F32 R100, -RZ, R63.H1_H1 ;  /* 0x3000003fff647230 */ /* 0x000fe40000004100 */
[----:B------:R-:W-:Y:S01]  /*3110*/  FFMA.FTZ R86, R61, R94, R86 ;  /* 0x0000005e3d567223 */ /* 0x000fe20000010056 */
[----:B------:R-:W-:Y:S02]  /*3120*/  FFMA.FTZ R89, R62, R99, R89 ;  /* 0x000000633e597223 */ /* 0x000fe40000010059 */
[----:B------:R1:W4:Y:S01]  /*3130*/  LDG.E.128.CONSTANT R60, desc[UR12][R84.64+0x3e00] ;  /* 0x003e000c543c7981 */ /* 0x000322000c1e9d00 */
[----:B------:R-:W-:Y:S02]  /*3140*/  HADD2.F32 R91, -RZ, R25.H0_H0 ;  /* 0x20000019ff5b7230 */ /* 0x000fe40000004100 */
[----:B------:R-:W-:Y:S01]  /*3150*/  FFMA.FTZ R88, R88, R90, R81 ;  /* 0x0000005a58587223 */ /* 0x000fe20000010051 */
[----:B------:R-:W-:-:S02]  /*3160*/  HADD2.F32 R102, -RZ, R27.H0_H0 ;  /* 0x2000001bff667230 */ /* 0x000fc40000004100 */
[----:B------:R-:W-:Y:S02]  /*3170*/  HADD2.F32 R103, -RZ, R27.H1_H1 ;  /* 0x3000001bff677230 */ /* 0x000fe40000004100 */
[----:B------:R-:W-:Y:S02]  /*3180*/  FFMA.FTZ R81, R26, R91, R95 ;  /* 0x0000005b1a517223 */ /* 0x000fe4000001005f */
[----:B------:R-:W2:Y:S01]  /*3190*/  LDS.128 R24, [UR6+0x140] ;  /* 0x00014006ff187984 */ /* 0x000ea20008000c00 */
[--C-:B------:R-:W-:Y:S02]  /*31a0*/  HADD2.F32 R91, -RZ, R29.reuse.H0_H0 ;  /* 0x2000001dff5b7230 */ /* 0x100fe40000004100 */
[----:B------:R-:W-:Y:S02]  /*31b0*/  HADD2.F32 R94, -RZ, R29.H1_H1 ;  /* 0x3000001dff5e7230 */ /* 0x000fe40000004100 */
[--C-:B------:R-:W-:Y:S02]  /*31c0*/  HADD2.F32 R90, -RZ, R28.reuse.H0_H0 ;  /* 0x2000001cff5a7230 */ /* 0x100fe40000004100 */
[----:B------:R-:W-:-:S02]  /*31d0*/  HADD2.F32 R28, -RZ, R28.H1_H1 ;  /* 0x3000001cff1c7230 */ /* 0x000fc40000004100 */
[----:B------:R-:W-:Y:S01]  /*31e0*/  FFMA.FTZ R96, R96, R98, R97 ;  /* 0x0000006260607223 */ /* 0x000fe20000010061 */
[----:B------:R-:W-:Y:S01]  /*31f0*/  FFMA.FTZ R92, R101, R102, R92 ;  /* 0x00000066655c7223 */ /* 0x000fe2000001005c */
[----:B------:R-:W-:Y:S01]  /*3200*/  FFMA.FTZ R93, R100, R103, R93 ;  /* 0x00000067645d7223 */ /* 0x000fe2000001005d */
[--C-:B------:R-:W-:Y:S02]  /*3210*/  HADD2.F32 R95, -RZ, R30.reuse.H0_H0 ;  /* 0x2000001eff5f7230 */ /* 0x100fe40000004100 */
[----:B------:R-:W-:Y:S02]  /*3220*/  HADD2.F32 R97, -RZ, R30.H1_H1 ;  /* 0x3000001eff617230 */ /* 0x000fe40000004100 */
[--C-:B0-----:R-:W-:Y:S02]  /*3230*/  HADD2.F32 R29, -RZ, R72.reuse.H0_H0 ;  /* 0x20000048ff1d7230 */ /* 0x101fe40000004100 */
[----:B------:R-:W-:Y:S02]  /*3240*/  HADD2.F32 R72, -RZ, R72.H1_H1 ;  /* 0x30000048ff487230 */ /* 0x000fe40000004100 */
[----:B------:R-:W-:-:S02]  /*3250*/  HADD2.F32 R100, -RZ, R31.H0_H0 ;  /* 0x2000001fff647230 */ /* 0x000fc40000004100 */
[----:B------:R-:W-:Y:S01]  /*3260*/  FFMA.FTZ R88, R29, R90, R88 ;  /* 0x0000005a1d587223 */ /* 0x000fe20000010058 */
[----:B------:R-:W-:Y:S02]  /*3270*/  HADD2.F32 R101, -RZ, R31.H1_H1 ;  /* 0x3000001fff657230 */ /* 0x000fe40000004100 */
[----:B------:R-:W-:Y:S01]  /*3280*/  FFMA.FTZ R72, R72, R28, R87 ;  /* 0x0000001c48487223 */ /* 0x000fe20000010057 */
[--C-:B-1----:R-:W-:Y:S01]  /*3290*/  HADD2.F32 R84, -RZ, R73.reuse.H0_H0 ;  /* 0x20000049ff547230 */ /* 0x102fe20000004100 */
[----:B------:R-:W0:Y:S01]  /*32a0*/  LDS.128 R28, [UR6+0x150] ;  /* 0x00015006ff1c7984 */ /* 0x000e220008000c00 */
[--C-:B------:R-:W-:Y:S02]  /*32b0*/  HADD2.F32 R85, -RZ, R74.reuse.H0_H0 ;  /* 0x2000004aff557230 */ /* 0x100fe40000004100 */
[----:B------:R-:W-:Y:S02]  /*32c0*/  HADD2.F32 R73, -RZ, R73.H1_H1 ;  /* 0x30000049ff497230 */ /* 0x000fe40000004100 */
[----:B------:R-:W-:-:S02]  /*32d0*/  HADD2.F32 R74, -RZ, R74.H1_H1 ;  /* 0x3000004aff4a7230 */ /* 0x000fc40000004100 */
[----:B------:R-:W-:Y:S02]  /*32e0*/  HADD2.F32 R98, -RZ, R75.H1_H1 ;  /* 0x3000004bff627230 */ /* 0x000fe40000004100 */
[----:B------:R-:W-:Y:S01]  /*32f0*/  FFMA.FTZ R81, R84, R91, R81 ;  /* 0x0000005b54517223 */ /* 0x000fe20000010051 */
[----:B------:R-:W-:Y:S01]  /*3300*/  FFMA.FTZ R73, R73, R94, R86 ;  /* 0x0000005e49497223 */ /* 0x000fe20000010056 */
[----:B------:R-:W-:Y:S01]  /*3310*/  FFMA.FTZ R74, R74, R97, R89 ;  /* 0x000000614a4a7223 */ /* 0x000fe20000010059 */
[----:B------:R-:W-:Y:S01]  /*3320*/  FFMA.FTZ R85, R85, R95, R96 ;  /* 0x0000005f55557223 */ /* 0x000fe20000010060 */
[----:B------:R-:W-:Y:S01]  /*3330*/  FFMA.FTZ R93, R98, R101, R93 ;  /* 0x00000065625d7223 */ /* 0x000fe2000001005d */
[--C-:B------:R-:W-:Y:S02]  /*3340*/  HADD2.F32 R86, -RZ, R33.reuse.H0_H0 ;  /* 0x20000021ff567230 */ /* 0x100fe40000004100 */
[----:B------:R-:W-:Y:S02]  /*3350*/  HADD2.F32 R87, -RZ, R33.H1_H1 ;  /* 0x30000021ff577230 */ /* 0x000fe40000004100 */
[----:B------:R-:W-:-:S02]  /*3360*/  HADD2.F32 R91, -RZ, R34.H0_H0 ;  /* 0x20000022ff5b7230 */ /* 0x000fc40000004100 */
[----:B------:R-:W-:Y:S02]  /*3370*/  HADD2.F32 R94, -RZ, R34.H1_H1 ;  /* 0x30000022ff5e7230 */ /* 0x000fe40000004100 */
[--C-:B------:R-:W-:Y:S02]  /*3380*/  HADD2.F32 R97, -RZ, R35.reuse.H0_H0 ;  /* 0x20000023ff617230 */ /* 0x100fe40000004100 */
[----:B------:R-:W-:Y:S02]  /*3390*/  HADD2.F32 R98, -RZ, R35.H1_H1 ;  /* 0x30000023ff627230 */ /* 0x000fe40000004100 */
[--C-:B--2---:R-:W-:Y:S02]  /*33a0*/  HADD2.F32 R33, -RZ, R24.reuse.H0_H0 ;  /* 0x20000018ff217230 */ /* 0x104fe40000004100 */
[----:B------:R-:W-:Y:S02]  /*33b0*/  HADD2.F32 R35, -RZ, R24.H1_H1 ;  /* 0x30000018ff237230 */ /* 0x000fe40000004100 */
[----:B------:R-:W-:-:S02]  /*33c0*/  HADD2.F32 R34, -RZ, R25.H0_H0 ;  /* 0x20000019ff227230 */ /* 0x000fc40000004100 */
[----:B------:R-:W-:Y:S02]  /*33d0*/  HADD2.F32 R84, -RZ, R25.H1_H1 ;  /* 0x30000019ff547230 */ /* 0x000fe40000004100 */
[--C-:B------:R-:W-:Y:S02]  /*33e0*/  HADD2.F32 R90, -RZ, R26.reuse.H0_H0 ;  /* 0x2000001aff5a7230 */ /* 0x100fe40000004100 */
[----:B------:R-:W-:Y:S02]  /*33f0*/  HADD2.F32 R89, -RZ, R26.H1_H1 ;  /* 0x3000001aff597230 */ /* 0x000fe40000004100 */
[--C-:B------:R-:W-:Y:S02]  /*3400*/  HADD2.F32 R95, -RZ, R27.reuse.H0_H0 ;  /* 0x2000001bff5f7230 */ /* 0x100fe40000004100 */
[----:B------:R-:W-:Y:S02]  /*3410*/  HADD2.F32 R96, -RZ, R27.H1_H1 ;  /* 0x3000001bff607230 */ /* 0x000fe40000004100 */
[----:B------:R-:W1:Y:S01]  /*3420*/  LDS.128 R24, [UR6+0x160] ;  /* 0x00016006ff187984 */ /* 0x000e620008000c00 */
[----:B------:R-:W-:-:S02]  /*3430*/  HADD2.F32 R99, -RZ, R75.H0_H0 ;  /* 0x2000004bff637230 */ /* 0x000fc40000004100 */
        /* <DEDUP_REMOVED lines=16> */
[--C-:B0-----:R-:W-:Y:S02]  /*3540*/  HADD2.F32 R36, -RZ, R28.reuse.H0_H0 ;  /* 0x2000001cff247230 */ /* 0x101fe40000004100 */
[----:B------:R-:W-:Y:S02]  /*3550*/  HADD2.F32 R35, -RZ, R28.H1_H1 ;  /* 0x3000001cff237230 */ /* 0x000fe40000004100 */
[--C-:B------:R-:W-:Y:S02]  /*3560*/  HADD2.F32 R37, -RZ, R29.reuse.H0_H0 ;  /* 0x2000001dff257230 */ /* 0x100fe40000004100 */
[----:B------:R-:W-:Y:S02]  /*3570*/  HADD2.F32 R38, -RZ, R29.H1_H1 ;  /* 0x3000001dff267230 */ /* 0x000fe40000004100 */
[----:B------:R-:W-:-:S02]  /*3580*/  HADD2.F32 R86, -RZ, R30.H0_H0 ;  /* 0x2000001eff567230 */ /* 0x000fc40000004100 */
        /* <DEDUP_REMOVED lines=16> */
[----:B-1----:R-:W-:-:S02]  /*3690*/  HADD2.F32 R36, -RZ, R24.H0_H0 ;  /* 0x20000018ff247230 */ /* 0x002fc40000004100 */
[----:B------:R-:W-:Y:S02]  /*36a0*/  HADD2.F32 R35, -RZ, R24.H1_H1 ;  /* 0x30000018ff237230 */ /* 0x000fe40000004100 */
[--C-:B------:R-:W-:Y:S02]  /*36b0*/  HADD2.F32 R41, -RZ, R25.reuse.H0_H0 ;  /* 0x20000019ff297230 */ /* 0x100fe40000004100 */
[----:B------:R-:W-:Y:S02]  /*36c0*/  HADD2.F32 R43, -RZ, R25.H1_H1 ;  /* 0x30000019ff2b7230 */ /* 0x000fe40000004100 */
[--C-:B------:R-:W-:Y:S02]  /*36d0*/  HADD2.F32 R42, -RZ, R26.reuse.H0_H0 ;  /* 0x2000001aff2a7230 */ /* 0x100fe40000004100 */
[----:B------:R-:W-:Y:S02]  /*36e0*/  HADD2.F32 R74, -RZ, R26.H1_H1 ;  /* 0x3000001aff4a7230 */ /* 0x000fe40000004100 */
[----:B------:R-:W-:-:S02]  /*36f0*/  HADD2.F32 R84, -RZ, R27.H0_H0 ;  /* 0x2000001bff547230 */ /* 0x000fc40000004100 */
[----:B------:R-:W-:Y:S02]  /*3700*/  HADD2.F32 R87, -RZ, R27.H1_H1 ;  /* 0x3000001bff577230 */ /* 0x000fe40000004100 */
[----:B------:R-:W1:Y:S01]  /*3710*/  LDS.128 R24, [UR6+0x180] ;  /* 0x00018006ff187984 */ /* 0x000e620008000c00 */
        /* <DEDUP_REMOVED lines=12> */
[--C-:B0-----:R-:W-:Y:S02]  /*37e0*/  HADD2.F32 R36, -RZ, R28.reuse.H0_H0 ;  /* 0x2000001cff247230 */ /* 0x101fe40000004100 */
[----:B------:R-:W-:Y:S02]  /*37f0*/  HADD2.F32 R35, -RZ, R28.H1_H1 ;  /* 0x3000001cff237230 */ /* 0x000fe40000004100 */
[----:B------:R-:W-:-:S02]  /*3800*/  HADD2.F32 R41, -RZ, R29.H0_H0 ;  /* 0x2000001dff297230 */ /* 0x000fc40000004100 */
[----:B------:R-:W-:Y:S02]  /*3810*/  HADD2.F32 R43, -RZ, R29.H1_H1 ;  /* 0x3000001dff2b7230 */ /* 0x000fe40000004100 */
[--C-:B------:R-:W-:Y:S02]  /*3820*/  HADD2.F32 R47, -RZ, R30.reuse.H0_H0 ;  /* 0x2000001eff2f7230 */ /* 0x100fe40000004100 */
[----:B------:R-:W-:Y:S02]  /*3830*/  HADD2.F32 R46, -RZ, R30.H1_H1 ;  /* 0x3000001eff2e7230 */ /* 0x000fe40000004100 */
[--C-:B------:R-:W-:Y:S02]  /*3840*/  HADD2.F32 R75, -RZ, R31.reuse.H0_H0 ;  /* 0x2000001fff4b7230 */ /* 0x100fe40000004100 */
[----:B------:R-:W-:Y:S02]  /*3850*/  HADD2.F32 R74, -RZ, R31.H1_H1 ;  /* 0x3000001fff4a7230 */ /* 0x000fe40000004100 */
[----:B------:R-:W-:Y:S01]  /*3860*/  HADD2.F32 R37, -RZ, R44.H0_H0 ;  /* 0x2000002cff257230 */ /* 0x000fe20000004100 */
[----:B------:R-:W0:Y:S01]  /*3870*/  LDS.128 R28, [UR6+0x190] ;  /* 0x00019006ff1c7984 */ /* 0x000e220008000c00 */
        /* <DEDUP_REMOVED lines=8> */
[--C-:B-1----:R-:W-:Y:S02]  /*3900*/  HADD2.F32 R36, -RZ, R24.reuse.H0_H0 ;  /* 0x20000018ff247230 */ /* 0x102fe40000004100 */
[----:B------:R-:W-:-:S02]  /*3910*/  HADD2.F32 R35, -RZ, R24.H1_H1 ;  /* 0x30000018ff237230 */ /* 0x000fc40000004100 */
[--C-:B------:R-:W-:Y:S02]  /*3920*/  HADD2.F32 R41, -RZ, R25.reuse.H0_H0 ;  /* 0x20000019ff297230 */ /* 0x100fe40000004100 */
[----:B------:R-:W-:Y:S02]  /*3930*/  HADD2.F32 R43, -RZ, R25.H1_H1 ;  /* 0x30000019ff2b7230 */ /* 0x000fe40000004100 */
[--C-:B------:R-:W-:Y:S02]  /*3940*/  HADD2.F32 R45, -RZ, R26.reuse.H0_H0 ;  /* 0x2000001aff2d7230 */ /* 0x100fe40000004100 */
[----:B------:R-:W-:Y:S02]  /*3950*/  HADD2.F32 R44, -RZ, R26.H1_H1 ;  /* 0x3000001aff2c7230 */ /* 0x000fe40000004100 */
[--C-:B------:R-:W-:Y:S02]  /*3960*/  HADD2.F32 R72, -RZ, R27.reuse.H0_H0 ;  /* 0x2000001bff487230 */ /* 0x100fe40000004100 */
[----:B------:R-:W-:-:S02]  /*3970*/  HADD2.F32 R47, -RZ, R27.H1_H1 ;  /* 0x3000001bff2f7230 */ /* 0x000fc40000004100 */
[----:B------:R-:W1:Y:S01]  /*3980*/  LDS.128 R24, [UR6+0x1a0] ;  /* 0x0001a006ff187984 */ /* 0x000e620008000c00 */
[----:B------:R-:W-:Y:S01]  /*3990*/  FFMA.FTZ R92, R99, R100, R92 ;  /* 0x00000064635c7223 */ /* 0x000fe2000001005c */
[----:B------:R-:W-:-:S03]  /*39a0*/  FFMA.FTZ R93, R96, R98, R93 ;  /* 0x00000062605d7223 */ /* 0x000fc6000001005d */
[----:B------:R-:W-:Y:S01]  /*39b0*/  FFMA.FTZ R92, R95, R97, R92 ;  /* 0x000000615f5c7223 */ /* 0x000fe2000001005c */
[----:B------:R-:W-:Y:S01]  /*39c0*/  FFMA.FTZ R90, R90, R94, R93 ;  /* 0x0000005e5a5a7223 */ /* 0x000fe2000001005d */
[----:B------:R-:W-:Y:S02]  /*39d0*/  FFMA.FTZ R39, R46, R73, R39 ;  /* 0x000000492e277223 */ /* 0x000fe40000010027 */
[----:B------:R-:W-:Y:S01]  /*39e0*/  FFMA.FTZ R89, R89, R91, R92 ;  /* 0x0000005b59597223 */ /* 0x000fe2000001005c */
[----:B---3--:R-:W-:Y:S02]  /*39f0*/  HADD2.F32 R37, -RZ, R48.H0_H0 ;  /* 0x20000030ff257230 */ /* 0x008fe40000004100 */
[----:B------:R-:W-:Y:S02]  /*3a00*/  HADD2.F32 R40, -RZ, R49.H0_H0 ;  /* 0x20000031ff287230 */ /* 0x000fe40000004100 */
[----:B------:R-:W-:Y:S02]  /*3a10*/  HADD2.F32 R46, -RZ, R50.H0_H0 ;  /* 0x20000032ff2e7230 */ /* 0x000fe40000004100 */
[----:B------:R-:W-:Y:S01]  /*3a20*/  FFMA.FTZ R84, R84, R86, R89 ;  /* 0x0000005654547223 */ /* 0x000fe20000010059 */
[----:B------:R-:W-:-:S02]  /*3a30*/  HADD2.F32 R48, -RZ, R48.H1_H1 ;  /* 0x30000030ff307230 */ /* 0x000fc40000004100 */
[----:B------:R-:W-:Y:S01]  /*3a40*/  FFMA.FTZ R87, R87, R88, R90 ;  /* 0x0000005857577223 */ /* 0x000fe2000001005a */
[----:B------:R-:W-:Y:S02]  /*3a50*/  HADD2.F32 R49, -RZ, R49.H1_H1 ;  /* 0x30000031ff317230 */ /* 0x000fe40000004100 */
[----:B------:R-:W-:Y:S02]  /*3a60*/  HADD2.F32 R50, -RZ, R50.H1_H1 ;  /* 0x30000032ff327230 */ /* 0x000fe40000004100 */
[--C-:B------:R-:W-:Y:S02]  /*3a70*/  HADD2.F32 R73, -RZ, R51.reuse.H0_H0 ;  /* 0x20000033ff497230 */ /* 0x100fe40000004100 */
[----:B------:R-:W-:Y:S01]  /*3a80*/  FFMA.FTZ R75, R75, R81, R84 ;  /* 0x000000514b4b7223 */ /* 0x000fe20000010054 */
        /* <DEDUP_REMOVED lines=16> */
[----:B------:R-:W-:Y:S01]  /*3b90*/  HADD2.F32 R37, -RZ, R52.H0_H0 ;  /* 0x20000034ff257230 */ /* 0x000fe20000004100 */
[----:B------:R-:W0:Y:S01]  /*3ba0*/  LDS.128 R28, [UR6+0x1b0] ;  /* 0x0001b006ff1c7984 */ /* 0x000e220008000c00 */
[----:B------:R-:W-:Y:S02]  /*3bb0*/  HADD2.F32 R40, -RZ, R53.H0_H0 ;  /* 0x20000035ff287230 */ /* 0x000fe40000004100 */
[----:B------:R-:W-:Y:S02]  /*3bc0*/  HADD2.F32 R46, -RZ, R54.H0_H0 ;  /* 0x20000036ff2e7230 */ /* 0x000fe40000004100 */
[----:B------:R-:W-:Y:S02]  /*3bd0*/  HADD2.F32 R50, -RZ, R55.H0_H0 ;  /* 0x20000037ff327230 */ /* 0x000fe40000004100 */
[----:B------:R-:W-:Y:S01]  /*3be0*/  FFMA.FTZ R72, R72, R73, R75 ;  /* 0x0000004948487223 */ /* 0x000fe2000001004b */
[----:B------:R-:W-:-:S02]  /*3bf0*/  HADD2.F32 R52, -RZ, R52.H1_H1 ;  /* 0x30000034ff347230 */ /* 0x000fc40000004100 */
[----:B------:R-:W-:Y:S01]  /*3c00*/  FFMA.FTZ R47, R47, R51, R74 ;  /* 0x000000332f2f7223 */ /* 0x000fe2000001004a */
[----:B------:R-:W-:Y:S02]  /*3c10*/  HADD2.F32 R53, -RZ, R53.H1_H1 ;  /* 0x30000035ff357230 */ /* 0x000fe40000004100 */
        /* <DEDUP_REMOVED lines=19> */
[----:B----4-:R-:W-:Y:S02]  /*3d50*/  HADD2.F32 R37, -RZ, R56.H0_H0 ;  /* 0x20000038ff257230 */ /* 0x010fe40000004100 */
[----:B------:R-:W-:Y:S02]  /*3d60*/  HADD2.F32 R40, -RZ, R57.H0_H0 ;  /* 0x20000039ff287230 */ /* 0x000fe40000004100 */
[----:B------:R-:W-:Y:S02]  /*3d70*/  HADD2.F32 R46, -RZ, R58.H0_H0 ;  /* 0x2000003aff2e7230 */ /* 0x000fe40000004100 */
[----:B------:R-:W-:Y:S02]  /*3d80*/  HADD2.F32 R51, -RZ, R59.H0_H0 ;  /* 0x2000003bff337230 */ /* 0x000fe40000004100 */
[----:B------:R-:W-:-:S02]  /*3d90*/  HADD2.F32 R56, -RZ, R56.H1_H1 ;  /* 0x30000038ff387230 */ /* 0x000fc40000004100 */
        /* <DEDUP_REMOVED lines=37> */
[--C-:B-1----:R-:W-:Y:S02]  /*3ff0*/  HADD2.F32 R36, -RZ, R24.reuse.H0_H0 ;  /* 0x20000018ff247230 */ /* 0x102fe40000004100 */
[----:B------:R-:W-:Y:S02]  /*4000*/  HADD2.F32 R35, -RZ, R24.H1_H1 ;  /* 0x30000018ff237230 */ /* 0x000fe40000004100 */
[--C-:B------:R-:W-:Y:S02]  /*4010*/  HADD2.F32 R41, -RZ, R25.reuse.H0_H0 ;  /* 0x20000019ff297230 */ /* 0x100fe40000004100 */
[----:B------:R-:W-:Y:S02]  /*4020*/  HADD2.F32 R43, -RZ, R25.H1_H1 ;  /* 0x30000019ff2b7230 */ /* 0x000fe40000004100 */
[--C-:B------:R-:W-:Y:S02]  /*4030*/  HADD2.F32 R45, -RZ, R26.reuse.H0_H0 ;  /* 0x2000001aff2d7230 */ /* 0x100fe40000004100 */
[----:B------:R-:W-:-:S02]  /*4040*/  HADD2.F32 R44, -RZ, R26.H1_H1 ;  /* 0x3000001aff2c7230 */ /* 0x000fc40000004100 */
[--C-:B------:R-:W-:Y:S02]  /*4050*/  HADD2.F32 R49, -RZ, R27.reuse.H0_H0 ;  /* 0x2000001bff317230 */ /* 0x100fe40000004100 */
[----:B------:R-:W-:Y:S02]  /*4060*/  HADD2.F32 R50, -RZ, R27.H1_H1 ;  /* 0x3000001bff327230 */ /* 0x000fe40000004100 */
[----:B------:R-:W-:Y:S01]  /*4070*/  HADD2.F32 R68, -RZ, R68.H1_H1 ;  /* 0x30000044ff447230 */ /* 0x000fe20000004100 */
[----:B------:R-:W1:Y:S01]  /*4080*/  LDS.128 R24, [UR6+0x1e0] ;  /* 0x0001e006ff187984 */ /* 0x000e620008000c00 */
[----:B------:R-:W-:Y:S02]  /*4090*/  HADD2.F32 R40, -RZ, R69.H0_H0 ;  /* 0x20000045ff287230 */ /* 0x000fe40000004100 */
[----:B------:R-:W-:Y:S01]  /*40a0*/  FFMA.FTZ R36, R36, R37, R33 ;  /* 0x0000002524247223 */ /* 0x000fe20000010021 */
[----:B------:R-:W-:Y:S02]  /*40b0*/  FFMA.FTZ R68, R35, R68, R32 ;  /* 0x0000004423447223 */ /* 0x000fe40000010020 */
[----:B------:R-:W-:-:S02]  /*40c0*/  FFMA.FTZ R40, R41, R40, R34 ;  /* 0x0000002829287223 */ /* 0x000fc40000010022 */
[----:B------:R-:W2:Y:S01]  /*40d0*/  LDS.128 R32, [UR6+0x1f0] ;  /* 0x0001f006ff207984 */ /* 0x000ea20008000c00 */
[--C-:B------:R-:W-:Y:S02]  /*40e0*/  HADD2.F32 R46, -RZ, R70.reuse.H0_H0 ;  /* 0x20000046ff2e7230 */ /* 0x100fe40000004100 */
[--C-:B------:R-:W-:Y:S02]  /*40f0*/  HADD2.F32 R51, -RZ, R71.reuse.H0_H0 ;  /* 0x20000047ff337230 */ /* 0x100fe40000004100 */
[----:B------:R-:W-:Y:S02]  /*4100*/  HADD2.F32 R71, -RZ, R71.H1_H1 ;  /* 0x30000047ff477230 */ /* 0x000fe40000004100 */
[----:B------:R-:W-:Y:S02]  /*4110*/  HADD2.F32 R69, -RZ, R69.H1_H1 ;  /* 0x30000045ff457230 */ /* 0x000fe40000004100 */
[----:B------:R-:W-:Y:S02]  /*4120*/  HADD2.F32 R70, -RZ, R70.H1_H1 ;  /* 0x30000046ff467230 */ /* 0x000fe40000004100 */
[----:B------:R-:W-:Y:S01]  /*4130*/  FFMA.FTZ R42, R45, R46, R42 ;  /* 0x0000002e2d2a7223 */ /* 0x000fe2000001002a */
[----:B------:R-:W-:Y:S01]  /*4140*/  FFMA.FTZ R48, R49, R51, R48 ;  /* 0x0000003331307223 */ /* 0x000fe20000010030 */
[----:B------:R-:W-:Y:S01]  /*4150*/  FFMA.FTZ R47, R50, R71, R47 ;  /* 0x00000047322f7223 */ /* 0x000fe2000001002f */
[----:B------:R-:W-:-:S02]  /*4160*/  HADD2.F32 R46, -RZ, R18.H0_H0 ;  /* 0x20000012ff2e7230 */ /* 0x000fc40000004100 */
[----:B0-----:R-:W-:Y:S02]  /*4170*/  HADD2.F32 R45, -RZ, R30.H0_H0 ;  /* 0x2000001eff2d7230 */ /* 0x001fe40000004100 */
[----:B------:R-:W-:Y:S01]  /*4180*/  FFMA.FTZ R38, R43, R69, R38 ;  /* 0x000000452b267223 */ /* 0x000fe20000010026 */
[----:B------:R-:W-:Y:S02]  /*4190*/  HADD2.F32 R37, -RZ, R16.H0_H0 ;  /* 0x20000010ff257230 */ /* 0x000fe40000004100 */
[----:B------:R-:W-:Y:S01]  /*41a0*/  FFMA.FTZ R39, R44, R70, R39 ;  /* 0x000000462c277223 */ /* 0x000fe20000010027 */
[----:B------:R-:W-:Y:S02]  /*41b0*/  HADD2.F32 R18, -RZ, R18.H1_H1 ;  /* 0x30000012ff127230 */ /* 0x000fe40000004100 */
[--C-:B------:R-:W-:Y:S02]  /*41c0*/  HADD2.F32 R50, -RZ, R19.reuse.H0_H0 ;  /* 0x20000013ff327230 */ /* 0x100fe40000004100 */
[----:B------:R-:W-:-:S02]  /*41d0*/  HADD2.F32 R51, -RZ, R19.H1_H1 ;  /* 0x30000013ff337230 */ /* 0x000fc40000004100 */
[----:B------:R-:W-:Y:S02]  /*41e0*/  HADD2.F32 R30, -RZ, R30.H1_H1 ;  /* 0x3000001eff1e7230 */ /* 0x000fe40000004100 */
[----:B------:R-:W-:Y:S02]  /*41f0*/  HADD2.F32 R16, -RZ, R16.H1_H1 ;  /* 0x30000010ff107230 */ /* 0x000fe40000004100 */
[----:B------:R-:W-:Y:S02]  /*4200*/  HADD2.F32 R19, -RZ, R28.H1_H1 ;  /* 0x3000001cff137230 */ /* 0x000fe40000004100 */
[--C-:B------:R-:W-:Y:S02]  /*4210*/  HADD2.F32 R43, -RZ, R17.reuse.H0_H0 ;  /* 0x20000011ff2b7230 */ /* 0x100fe40000004100 */
[----:B------:R-:W-:Y:S02]  /*4220*/  HADD2.F32 R44, -RZ, R17.H1_H1 ;  /* 0x30000011ff2c7230 */ /* 0x000fe40000004100 */
[----:B------:R-:W-:-:S02]  /*4230*/  HADD2.F32 R41, -RZ, R29.H0_H0 ;  /* 0x2000001dff297230 */ /* 0x000fc40000004100 */
[----:B------:R-:W-:Y:S02]  /*4240*/  HADD2.F32 R17, -RZ, R28.H0_H0 ;  /* 0x2000001cff117230 */ /* 0x000fe40000004100 */
[----:B------:R-:W-:Y:S02]  /*4250*/  HADD2.F32 R29, -RZ, R29.H1_H1 ;  /* 0x3000001dff1d7230 */ /* 0x000fe40000004100 */
[----:B------:R-:W-:Y:S01]  /*4260*/  FFMA.FTZ R18, R30, R18, R39 ;  /* 0x000000121e127223 */ /* 0x000fe20000010027 */
[--C-:B------:R-:W-:Y:S02]  /*4270*/  HADD2.F32 R49, -RZ, R31.reuse.H0_H0 ;  /* 0x2000001fff317230 */ /* 0x100fe40000004100 */
[----:B------:R-:W-:Y:S01]  /*4280*/  FFMA.FTZ R16, R19, R16, R68 ;  /* 0x0000001013107223 */ /* 0x000fe20000010044 */
[----:B------:R-:W-:Y:S02]  /*4290*/  HADD2.F32 R28, -RZ, R31.H1_H1 ;  /* 0x3000001fff1c7230 */ /* 0x000fe40000004100 */
[----:B------:R-:W-:-:S02]  /*42a0*/  HADD2.F32 R30, -RZ, R20.H0_H0 ;  /* 0x20000014ff1e7230 */ /* 0x000fc40000004100 */
[----:B------:R-:W-:Y:S02]  /*42b0*/  HADD2.F32 R31, -RZ, R20.H1_H1 ;  /* 0x30000014ff1f7230 */ /* 0x000fe40000004100 */
[----:B------:R-:W-:Y:S01]  /*42c0*/  FFMA.FTZ R17, R17, R37, R36 ;  /* 0x0000002511117223 */ /* 0x000fe20000010024 */
[--C-:B-1----:R-:W-:Y:S02]  /*42d0*/  HADD2.F32 R20, -RZ, R24.reuse.H0_H0 ;  /* 0x20000018ff147230 */ /* 0x102fe40000004100 */
[----:B------:R-:W-:Y:S01]  /*42e0*/  FFMA.FTZ R29, R29, R44, R38 ;  /* 0x0000002c1d1d7223 */ /* 0x000fe20000010026 */
[----:B------:R-:W-:Y:S02]  /*42f0*/  HADD2.F32 R19, -RZ, R24.H1_H1 ;  /* 0x30000018ff137230 */ /* 0x000fe40000004100 */
[--C-:B------:R-:W-:Y:S02]  /*4300*/  HADD2.F32 R36, -RZ, R21.reuse.H0_H0 ;  /* 0x20000015ff247230 */ /* 0x100fe40000004100 */
[----:B------:R-:W-:-:S02]  /*4310*/  HADD2.F32 R37, -RZ, R21.H1_H1 ;  /* 0x30000015ff257230 */ /* 0x000fc40000004100 */
[--C-:B------:R-:W-:Y:S02]  /*4320*/  HADD2.F32 R38, -RZ, R22.reuse.H0_H0 ;  /* 0x20000016ff267230 */ /* 0x100fe40000004100 */
[----:B------:R-:W-:Y:S02]  /*4330*/  HADD2.F32 R39, -RZ, R22.H1_H1 ;  /* 0x30000016ff277230 */ /* 0x000fe40000004100 */
[--C-:B------:R-:W-:Y:S02]  /*4340*/  HADD2.F32 R21, -RZ, R25.reuse.H0_H0 ;  /* 0x20000019ff157230 */ /* 0x100fe40000004100 */
[----:B------:R-:W-:Y:S02]  /*4350*/  HADD2.F32 R22, -RZ, R25.H1_H1 ;  /* 0x30000019ff167230 */ /* 0x000fe40000004100 */
[----:B------:R-:W-:Y:S01]  /*4360*/  FFMA.FTZ R17, R20, R30, R17 ;  /* 0x0000001e14117223 */ /* 0x000fe20000010011 */
[----:B------:R-:W-:Y:S02]  /*4370*/  HADD2.F32 R25, -RZ, R26.H1_H1 ;  /* 0x3000001aff197230 */ /* 0x000fe40000004100 */
[----:B------:R-:W-:Y:S01]  /*4380*/  FFMA.FTZ R16, R19, R31, R16 ;  /* 0x0000001f13107223 */ /* 0x000fe20000010010 */
[----:B------:R-:W-:-:S02]  /*4390*/  HADD2.F32 R24, -RZ, R60.H0_H0 ;  /* 0x2000003cff187230 */ /* 0x000fc40000004100 */
[----:B------:R-:W-:Y:S01]  /*43a0*/  FFMA.FTZ R40, R41, R43, R40 ;  /* 0x0000002b29287223 */ /* 0x000fe20000010028 */
[--C-:B--2---:R-:W-:Y:S02]  /*43b0*/  HADD2.F32 R20, -RZ, R32.reuse.H0_H0 ;  /* 0x20000020ff147230 */ /* 0x104fe40000004100 */
[----:B------:R-:W-:Y:S02]  /*43c0*/  HADD2.F32 R19, -RZ, R32.H1_H1 ;  /* 0x30000020ff137230 */ /* 0x000fe40000004100 */
[----:B------:R-:W-:Y:S02]  /*43d0*/  HADD2.F32 R60, -RZ, R60.H1_H1 ;  /* 0x3000003cff3c7230 */ /* 0x000fe40000004100 */
[----:B------:R-:W-:Y:S01]  /*43e0*/  FFMA.FTZ R18, R25, R39, R18 ;  /* 0x0000002719127223 */ /* 0x000fe20000010012 */
[--C-:B------:R-:W-:Y:S02]  /*43f0*/  HADD2.F32 R43, -RZ, R23.reuse.H0_H0 ;  /* 0x20000017ff2b7230 */ /* 0x100fe40000004100 */
[----:B------:R-:W-:-:S02]  /*4400*/  HADD2.F32 R44, -RZ, R23.H1_H1 ;  /* 0x30000017ff2c7230 */ /* 0x000fc40000004100 */
[----:B------:R-:W-:Y:S02]  /*4410*/  HADD2.F32 R23, -RZ, R26.H0_H0 ;  /* 0x2000001aff177230 */ /* 0x000fe40000004100 */
[----:B------:R-:W-:Y:S01]  /*4420*/  FFMA.FTZ R21, R21, R36, R40 ;  /* 0x0000002415157223 */ /* 0x000fe20000010028 */
[----:B------:R-:W-:Y:S02]  /*4430*/  HADD2.F32 R26, -RZ, R33.H0_H0 ;  /* 0x20000021ff1a7230 */ /* 0x000fe40000004100 */
[----:B------:R-:W-:Y:S01]  /*4440*/  FFMA.FTZ R17, R20, R24, R17 ;  /* 0x0000001814117223 */ /* 0x000fe20000010011 */
[----:B------:R-:W-:Y:S02]  /*4450*/  HADD2.F32 R25, -RZ, R61.H0_H0 ;  /* 0x2000003dff197230 */ /* 0x000fe40000004100 */
[----:B------:R-:W-:Y:S01]  /*4460*/  FFMA.FTZ R16, R19, R60, R16 ;  /* 0x0000003c13107223 */ /* 0x000fe20000010010 */
[----:B------:R-:W-:Y:S02]  /*4470*/  HADD2.F32 R33, -RZ, R33.H1_H1 ;  /* 0x30000021ff217230 */ /* 0x000fe40000004100 */
[----:B------:R-:W-:Y:S01]  /*4480*/  FFMA.FTZ R42, R45, R46, R42 ;  /* 0x0000002e2d2a7223 */ /* 0x000fe2000001002a */
[----:B------:R-:W-:-:S02]  /*4490*/  HADD2.F32 R61, -RZ, R61.H1_H1 ;  /* 0x3000003dff3d7230 */ /* 0x000fc40000004100 */
[----:B------:R-:W-:Y:S01]  /*44a0*/  FFMA.FTZ R21, R26, R25, R21 ;  /* 0x000000191a157223 */ /* 0x000fe20000010015 */
[----:B------:R-:W-:Y:S01]  /*44b0*/  FADD.FTZ R16, R17, R16 ;  /* 0x0000001011107221 */ /* 0x000fe20000010000 */
[----:B------:R-:W-:Y:S01]  /*44c0*/  FFMA.FTZ R22, R22, R37, R29 ;  /* 0x0000002516167223 */ /* 0x000fe2000001001d */
[----:B------:R-:W-:Y:S02]  /*44d0*/  HADD2.F32 R19, -RZ, R62.H0_H0 ;  /* 0x2000003eff137230 */ /* 0x000fe40000004100 */
[----:B------:R-:W-:Y:S01]  /*44e0*/  FADD.FTZ R25, R21, R16 ;  /* 0x0000001015197221 */ /* 0x000fe20000010000 */
[----:B------:R-:W-:Y:S02]  /*44f0*/  HADD2.F32 R16, -RZ, R34.H0_H0 ;  /* 0x20000022ff107230 */ /* 0x000fe40000004100 */
[----:B------:R-:W-:Y:S01]  /*4500*/  FFMA.FTZ R23, R23, R38, R42 ;  /* 0x0000002617177223 */ /* 0x000fe2000001002a */
[----:B------:R-:W-:Y:S01]  /*4510*/  FFMA.FTZ R22, R33, R61, R22 ;  /* 0x0000003d21167223 */ /* 0x000fe20000010016 */
[----:B------:R-:W-:-:S02]  /*4520*/  HADD2.F32 R41, -RZ, R27.H0_H0 ;  /* 0x2000001bff297230 */ /* 0x000fc40000004100 */
[----:B------:R-:W-:Y:S01]  /*4530*/  FFMA.FTZ R48, R49, R50, R48 ;  /* 0x0000003231307223 */ /* 0x000fe20000010030 */
[----:B------:R-:W-:Y:S02]  /*4540*/  HADD2.F32 R62, -RZ, R62.H1_H1 ;  /* 0x3000003eff3e7230 */ /* 0x000fe40000004100 */
[----:B------:R-:W-:Y:S01]  /*4550*/  FFMA.FTZ R16, R16, R19, R23 ;  /* 0x0000001310107223 */ /* 0x000fe20000010017 */
[----:B------:R-:W-:Y:S02]  /*4560*/  HADD2.F32 R17, -RZ, R34.H1_H1 ;  /* 0x30000022ff117230 */ /* 0x000fe40000004100 */
[----:B------:R-:W-:Y:S01]  /*4570*/  FADD.FTZ R25, R22, R25 ;  /* 0x0000001916197221 */ /* 0x000fe20000010000 */
        /* <DEDUP_REMOVED lines=26> */
.L_x_22854:
[----:B------:R-:W-:-:S05]  /*4720*/  IMAD.MOV.U32 R17, RZ, RZ, -0x800001 ;  /* 0xff7fffffff117424 */ /* 0x000fca00078e00ff */
[----:B------:R0:W-:Y:S02]  /*4730*/  STS [R76], R17 ;  /* 0x000000114c007388 */ /* 0x0001e40000000800 */
.L_x_22855:
[----:B------:R-:W-:Y:S05]  /*4740*/  BSYNC B1 ;  /* 0x0000000000017941 */ /* 0x000fea0003800000 */
.L_x_22853:
[----:B------:R-:W-:Y:S01]  /*4750*/  IADD3 R12, R12, 0x4, RZ ;  /* 0x000000040c0c7810 */ /* 0x000fe20007ffe0ff */
[----:B01----:R-:W-:Y:S01]  /*4760*/  VIADD R76, R76, 0x200 ;  /* 0x000002004c4c7836 */ /* 0x003fe20000000000 */
[----:B------:R-:W-:Y:S01]  /*4770*/  IADD3 R8, P2, R8, 0x10, RZ ;  /* 0x0000001008087810 */ /* 0x000fe20007f5e0ff */
[----:B------:R-:W-:Y:S01]  /*4780*/  VIADD R11, R11, 0x80 ;  /* 0x000000800b0b7836 */ /* 0x000fe20000000000 */
[----:B------:R-:W-:Y:S02]  /*4790*/  ISETP.GE.AND P0, PT, R12, UR4, PT ;  /* 0x000000040c007c0c */ /* 0x000fe4000bf06270 */
[----:B------:R-:W-:Y:S01]  /*47a0*/  IADD3 R15, R15, 0x80, RZ ;  /* 0x000000800f0f7810 */ /* 0x000fe20007ffe0ff */
[----:B------:R-:W-:Y:S01]  /*47b0*/  IMAD.X R9, RZ, RZ, R9, P2 ;  /* 0x000000ffff097224 */ /* 0x000fe200010e0609 */
[----:B------:R-:W-:-:S09]  /*47c0*/  IADD3 R10, R10, 0x80, RZ ;  /* 0x000000800a0a7810 */ /* 0x000fd20007ffe0ff */
[----:B------:R-:W-:Y:S05]  /*47d0*/  @!P0 BRA `(.L_x_22856) ;  /* 0xffffffc400a88947 */ /* 0x000fea000383ffff */
.L_x_22852:
[----:B------:R-:W-:Y:S05]  /*47e0*/  BSYNC B0 ;  /* 0x0000000000007941 */ /* 0x000fea0003800000 */
.L_x_22851:
        /* <DEDUP_REMOVED lines=20> */
[----:B0-----:R-:W-:Y:S02]  /*4930*/  FMNMX.FTZ R11, R10, R9, !PT ;  /* 0x000000090a0b7209 */ /* 0x001fe40007810000 */
[----:B------:R-:W-:-:S03]  /*4940*/  IADD3 R9, -R12, R5, RZ ;  /* 0x000000050c097210 */ /* 0x000fc60007ffe1ff */
[----:B------:R-:W0:Y:S01]  /*4950*/  SHFL.BFLY PT, R12, R11, 0x2, 0x1f ;  /* 0x0c401f000b0c7f89 */ /* 0x000e2200000e0000 */
[C---:B------:R-:W-:Y:S02]  /*4960*/  ISETP.NE.AND P0, PT, R9.reuse, RZ, PT ;  /* 0x000000ff0900720c */ /* 0x040fe40003f05270 */
[----:B------:R-:W-:-:S11]  /*4970*/  ISETP.GT.AND P2, PT, R9, 0x3, PT ;  /* 0x000000030900780c */ /* 0x000fd60003f44270 */
[----:B------:R-:W1:Y:S01]  /*4980*/  @!P0 S2R R15, SR_CgaCtaId ;  /* 0x00000000000f8919 */ /* 0x000e620000008800 */
[----:B------:R-:W-:Y:S01]  /*4990*/  @!P0 MOV R8, 0x400 ;  /* 0x0000040000088802 */ /* 0x000fe20000000f00 */
[----:B------:R-:W2:Y:S04]  /*49a0*/  @!P2 S2R R17, SR_CgaCtaId ;  /* 0x000000000011a919 */ /* 0x000ea80000008800 */
[----:B------:R-:W-:Y:S01]  /*49b0*/  @!P0 VIADD R8, R8, 0x200 ;  /* 0x0000020008088836 */ /* 0x000fe20000000000 */
[----:B0-----:R-:W-:Y:S02]  /*49c0*/  FMNMX.FTZ R10, R11, R12, !PT ;  /* 0x0000000c0b0a7209 */ /* 0x001fe40007810000 */
[----:B------:R-:W-:-:S03]  /*49d0*/  @!P2 MOV R12, 0x400 ;  /* 0x00000400000ca802 */ /* 0x000fc60000000f00 */
[----:B------:R-:W0:Y:S01]  /*49e0*/  SHFL.BFLY PT, R13, R10, 0x1, 0x1f ;  /* 0x0c201f000a0d7f89 */ /* 0x000e2200000e0000 */
[----:B------:R-:W-:Y:S02]  /*49f0*/  @!P2 IADD3 R12, R12, 0x200, RZ ;  /* 0x000002000c0ca810 */ /* 0x000fe40007ffe0ff */
[----:B-1----:R-:W-:Y:S02]  /*4a00*/  @!P0 LEA R8, R15, R8, 0x18 ;  /* 0x000000080f088211 */ /* 0x002fe400078ec0ff */
[----:B------:R-:W-:Y:S02]  /*4a10*/  SHF.R.S32.HI R15, RZ, 0x5, R14 ;  /* 0x00000005ff0f7819 */ /* 0x000fe4000001140e */
[----:B--2---:R-:W-:Y:S02]  /*4a20*/  @!P2 LEA R14, R17, R12, 0x18 ;  /* 0x0000000c110ea211 */ /* 0x004fe400078ec0ff */
[----:B------:R-:W-:Y:S01]  /*4a30*/  MOV R12, 0xff7fffff ;  /* 0xff7fffff000c7802 */ /* 0x000fe20000000f00 */
[----:B------:R-:W-:Y:S01]  /*4a40*/  @!P0 IMAD R8, R15, 0x4, R8 ;  /* 0x000000040f088824 */ /* 0x000fe200078e0208 */
[----:B0-----:R-:W-:Y:S01]  /*4a50*/  @!P0 FMNMX.FTZ R11, R10, R13, !PT ;  /* 0x0000000d0a0b8209 */ /* 0x001fe20007810000 */
[----:B------:R-:W-:-:S04]  /*4a60*/  @!P2 IMAD R13, R9, 0x4, R14 ;  /* 0x00000004090da824 */ /* 0x000fc800078e020e */
[----:B------:R-:W-:Y:S01]  /*4a70*/  @!P0 STS [R8], R11 ;  /* 0x0000000b08008388 */ /* 0x000fe20000000800 */
[----:B------:R-:W-:Y:S06]  /*4a80*/  BAR.SYNC.DEFER_BLOCKING 0x0 ;  /* 0x0000000000007b1d */ /* 0x000fec0000010000 */
[----:B------:R-:W0:Y:S01]  /*4a90*/  @!P2 LDS R12, [R13] ;  /* 0x000000000d0ca984 */ /* 0x000e220000000800 */
[----:B------:R-:W-:-:S03]  /*4aa0*/  ISETP.GE.AND P2, PT, R5, UR9, PT ;  /* 0x0000000905007c0c */ /* 0x000fc6000bf46270 */
        /* <DEDUP_REMOVED lines=30> */
.L_x_22861:
        /* <DEDUP_REMOVED lines=11> */
.L_x_22860:
[----:B------:R-:W-:Y:S05]  /*4d40*/  BSYNC B1 ;  /* 0x0000000000017941 */ /* 0x000fea0003800000 */
.L_x_22859:
        /* <DEDUP_REMOVED lines=15> */
.L_x_22864:
        /* <DEDUP_REMOVED lines=100> */
.L_x_22863:
[----:B------:R-:W-:Y:S05]  /*5480*/  BSYNC B1 ;  /* 0x0000000000017941 */ /* 0x000fea0003800000 */
.L_x_22862:
        /* <DEDUP_REMOVED lines=55> */
.L_x_22866:
[----:B------:R-:W-:Y:S05]  /*5800*/  BSYNC B1 ;  /* 0x0000000000017941 */ /* 0x000fea0003800000 */
.L_x_22865:
        /* <DEDUP_REMOVED lines=26> */
.L_x_22858:
[----:B------:R-:W-:Y:S05]  /*59b0*/  BSYNC B0 ;  /* 0x0000000000007941 */ /* 0x000fea0003800000 */
.L_x_22857:
        /* <DEDUP_REMOVED lines=58> */
.L_x_22871:
[----:B------:R-:W2:Y:S01]  /*5d60*/  LDS R13, [R12] ;  /* 0x000000000c0d7984 */ /* 0x000ea20000000800 */
[----:B------:R-:W-:Y:S01]  /*5d70*/  IADD3 R8, R8, -0x1, RZ ;  /* 0xffffffff08087810 */ /* 0x000fe20007ffe0ff */
[----:B------:R-:W-:-:S03]  /*5d80*/  VIADD R11, R11, 0x80 ;  /* 0x000000800b0b7836 */ /* 0x000fc60000000000 */
[----:B------:R-:W-:Y:S01]  /*5d90*/  ISETP.NE.AND P0, PT, R8, RZ, PT ;  /* 0x000000ff0800720c */ /* 0x000fe20003f05270 */
[----:B--2---:R-:W-:-:S05]  /*5da0*/  FMUL.FTZ R13, R13, R39 ;  /* 0x000000270d0d7220 */ /* 0x004fca0000410000 */
[----:B------:R1:W-:Y:S02]  /*5db0*/  STS [R12], R13 ;  /* 0x0000000d0c007388 */ /* 0x0003e40000000800 */
[----:B-1----:R-:W-:-:S05]  /*5dc0*/  IADD3 R12, R12, 0x200, RZ ;  /* 0x000002000c0c7810 */ /* 0x002fca0007ffe0ff */
[----:B------:R-:W-:Y:S05]  /*5dd0*/  @P0 BRA `(.L_x_22871) ;  /* 0xfffffffc00e00947 */ /* 0x000fea000383ffff */
.L_x_22870:
[----:B------:R-:W-:Y:S05]  /*5de0*/  BSYNC B1 ;  /* 0x0000000000017941 */ /* 0x000fea0003800000 */
.L_x_22869:
        /* <DEDUP_REMOVED lines=15> */
.L_x_22874:
        /* <DEDUP_REMOVED lines=52> */
.L_x_22873:
[----:B------:R-:W-:Y:S05]  /*6220*/  BSYNC B1 ;  /* 0x0000000000017941 */ /* 0x000fea0003800000 */
.L_x_22872:
        /* <DEDUP_REMOVED lines=31> */
.L_x_22876:
[----:B------:R-:W-:Y:S05]  /*6420*/  BSYNC B1 ;  /* 0x0000000000017941 */ /* 0x000fea0003800000 */
.L_x_22875:
        /* <DEDUP_REMOVED lines=14> */
.L_x_22868:
[----:B------:R-:W-:Y:S05]  /*6510*/  BSYNC B0 ;  /* 0x0000000000007941 */ /* 0x000fea0003800000 */
.L_x_22867:
[----:B------:R-:W-:Y:S01]  /*6520*/  BAR.SYNC.DEFER_BLOCKING 0x0 ;  /* 0x0000000000007b1d */ /* 0x000fe20000010000 */
[----:B------:R-:W-:Y:S01]  /*6530*/  ISETP.NE.AND P0, PT, R5, RZ, PT ;  /* 0x000000ff0500720c */ /* 0x000fe20003f05270 */
[----:B-1----:R-:W-:Y:S01]  /*6540*/  HFMA2.MMA R8, -RZ, RZ, 0, 0 ;  /* 0x00000000ff087435 */ /* 0x002fe200000001ff */
[----:B------:R-:W-:-:S03]  /*6550*/  IMAD.MOV.U32 R5, RZ, RZ, RZ ;  /* 0x000000ffff057224 */ /* 0x000fc600078e00ff */
        /* <DEDUP_REMOVED lines=9> */
[----:B------:R-:W-:Y:S02]  /*65f0*/  SHF.R.S32.HI R3, RZ, 0x1f, R3 ;  /* 0x0000001fff037819 */ /* 0x000fe40000011403 */
[----:B------:R-:W-:Y:S02]  /*6600*/  SHF.L.U32 R14, R0, 0x2, RZ ;  /* 0x00000002000e7819 */ /* 0x000fe400000006ff */
[----:B------:R-:W-:Y:S01]  /*6610*/  IADD3.X R3, R3, UR6, R12, P0, P2 ;  /* 0x0000000603037c10 */ /* 0x000fe200087e440c */
[----:B------:R-:W-:Y:S02]  /*6620*/  ULDC.64 UR6, c[0x0][0x218] ;  /* 0x0000860000067ab9 */ /* 0x000fe40000000a00 */
[----:B------:R-:W-:-:S02]  /*6630*/  IADD3 R12, P0, R14, UR6, RZ ;  /* 0x000000060e0c7c10 */ /* 0x000fc4000ff1e0ff */
[----:B------:R-:W-:Y:S02]  /*6640*/  SHF.L.U64.HI R0, R0, 0x2, R3 ;  /* 0x0000000200007819 */ /* 0x000fe40000010203 */
[----:B------:R-:W-:Y:S02]  /*6650*/  IADD3 R14, P2, R14, UR18, RZ ;  /* 0x000000120e0e7c10 */ /* 0x000fe4000ff5e0ff */
[C---:B------:R-:W-:Y:S02]  /*6660*/  IADD3.X R13, R0.reuse, UR7, RZ, P0, !PT ;  /* 0x00000007000d7c10 */ /* 0x040fe400087fe4ff */
[----:B------:R-:W-:-:S03]  /*6670*/  IADD3.X R15, R0, UR19, RZ, P2, !PT ;  /* 0x00000013000f7c10 */ /* 0x000fc600097fe4ff */
[----:B0-----:R1:W-:Y:S04]  /*6680*/  STG.E desc[UR12][R12.64], R10 ;  /* 0x0000000a0c007986 */ /* 0x0013e8000c10190c */
[----:B--2---:R1:W-:Y:S02]  /*6690*/  STG.E desc[UR12][R14.64], R37 ;  /* 0x000000250e007986 */ /* 0x0043e4000c10190c */
.L_x_22878:
[----:B------:R-:W-:Y:S05]  /*66a0*/  BSYNC B0 ;  /* 0x0000000000007941 */ /* 0x000fea0003800000 */
.L_x_22877:
[----:B------:R-:W-:Y:S01]  /*66b0*/  ULDC UR9, c[0x0][0x26c] ;  /* 0x00009b0000097ab9 */ /* 0x000fe20000000800 */
[----:B------:R-:W-:Y:S01]  /*66c0*/  ULDC.64 UR14, c[0x0][0x248] ;  /* 0x00009200000e7ab9 */ /* 0x000fe20000000a00 */
[----:B------:R-:W-:Y:S01]  /*66d0*/  BSSY B1, `(.L_x_22879) ;  /* 0x0000672000017945 */ /* 0x000fe20003800000 */
[----:B------:R-:W-:Y:S01]  /*66e0*/  HFMA2.MMA R24, -RZ, RZ, 0, 0 ;  /* 0x00000000ff187435 */ /* 0x000fe200000001ff */
[----:B------:R-:W-:Y:S01]  /*66f0*/  IMAD.MOV.U32 R64, RZ, RZ, RZ ;  /* 0x000000ffff407224 */ /* 0x000fe200078e00ff */
[----:B------:R-:W-:Y:S02]  /*6700*/  CS2R R60, SRZ ;  /* 0x00000000003c7805 */ /* 0x000fe4000001ff00 */
[----:B------:R-:W-:Y:S02]  /*6710*/  CS2R R58, SRZ ;  /* 0x00000000003a7805 */ /* 0x000fe4000001ff00 */
[----:B------:R-:W-:Y:S02]  /*6720*/  CS2R R56, SRZ ;  /* 0x0000000000387805 */ /* 0x000fe4000001ff00 */
[----:B------:R-:W-:-:S02]  /*6730*/  CS2R R54, SRZ ;  /* 0x0000000000367805 */ /* 0x000fc4000001ff00 */
[----:B------:R-:W-:Y:S02]  /*6740*/  MOV R53, RZ ;  /* 0x000000ff00357202 */ /* 0x000fe40000000f00 */
[----:B------:R-:W-:Y:S02]  /*6750*/  CS2R R48, SRZ ;  /* 0x0000000000307805 */ /* 0x000fe4000001ff00 */
[----:B------:R-:W-:Y:S01]  /*6760*/  CS2R R46, SRZ ;  /* 0x00000000002e7805 */ /* 0x000fe2000001ff00 */
[----:B------:R-:W-:Y:S01]  /*6770*/  IMAD.MOV.U32 R45, RZ, RZ, RZ ;  /* 0x000000ffff2d7224 */ /* 0x000fe200078e00ff */
[----:B------:R-:W-:Y:S02]  /*6780*/  CS2R R22, SRZ ;  /* 0x0000000000167805 */ /* 0x000fe4000001ff00 */
[----:B------:R-:W-:Y:S02]  /*6790*/  CS2R R20, SRZ ;  /* 0x0000000000147805 */ /* 0x000fe4000001ff00 */
[----:B------:R-:W-:-:S02]  /*67a0*/  CS2R R18, SRZ ;  /* 0x0000000000127805 */ /* 0x000fc4000001ff00 */
[----:B------:R-:W-:Y:S02]  /*67b0*/  CS2R R16, SRZ ;  /* 0x0000000000107805 */ /* 0x000fe4000001ff00 */
[----:B-1----:R-:W-:Y:S02]  /*67c0*/  CS2R R14, SRZ ;  /* 0x00000000000e7805 */ /* 0x002fe4000001ff00 */
[----:B------:R-:W-:Y:S02]  /*67d0*/  CS2R R12, SRZ ;  /* 0x00000000000c7805 */ /* 0x000fe4000001ff00 */
[----:B0-----:R-:W-:Y:S01]  /*67e0*/  CS2R R10, SRZ ;  /* 0x00000000000a7805 */ /* 0x001fe2000001ff00 */
[----:B------:R-:W-:Y:S06]  /*67f0*/  @P1 BRA `(.L_x_22880) ;  /* 0x00000064007c1947 */ /* 0x000fec0003800000 */
[----:B------:R-:W0:Y:S01]  /*6800*/  I2F.RP R8, R4 ;  /* 0x0000000400087306 */ /* 0x000e220000209400 */
[----:B------:R-:W1:Y:S01]  /*6810*/  LDC R65, c[0x0][0x26c] ;  /* 0x00009b00ff417b82 */ /* 0x000e620000000800 */
[----:B------:R-:W-:Y:S01]  /*6820*/  SHF.R.S32.HI R0, RZ, 0x1f, R9 ;  /* 0x0000001fff007819 */ /* 0x000fe20000011409 */
[----:B------:R-:W-:Y:S01]  /*6830*/  ULDC UR7, c[0x0][0x270] ;  /* 0x00009c0000077ab9 */ /* 0x000fe20000000800 */
[----:B------:R-:W-:Y:S01]  /*6840*/  IMAD.U32 R113, RZ, RZ, UR8 ;  /* 0x00000008ff717e24 */ /* 0x000fe2000f8e00ff */
[----:B------:R-:W-:Y:S01]  /*6850*/  ULDC UR6, c[0x0][0x28c] ;  /* 0x0000a30000067ab9 */ /* 0x000fe20000000800 */
[----:B------:R-:W-:Y:S01]  /*6860*/  LEA.HI R0, R0, R9, RZ, 0x2 ;  /* 0x0000000900007211 */ /* 0x000fe200078f10ff */
[----:B------:R-:W-:Y:S01]  /*6870*/  IMAD R120, R2, UR7, RZ ;  /* 0x0000000702787c24 */ /* 0x000fe2000f8e02ff */
[----:B------:R-:W-:Y:S02]  /*6880*/  IADD3 R66, R6, -UR6, RZ ;  /* 0x8000000606427c10 */ /* 0x000fe4000fffe0ff */
[----:B------:R-:W-:-:S02]  /*6890*/  SHF.L.U32 R25, R0, 0x3, RZ ;  /* 0x0000000300197819 */ /* 0x000fc400000006ff */
[----:B------:R-:W-:Y:S02]  /*68a0*/  IADD3 R113, R113, -0x1, RZ ;  /* 0xffffffff71717810 */ /* 0x000fe40007ffe0ff */
[----:B------:R-:W-:Y:S01]  /*68b0*/  LOP3.LUT R25, R25, 0xffffffe0, RZ, 0xc0, !PT ;  /* 0xffffffe019197812 */ /* 0x000fe200078ec0ff */
[----:B0-----:R-:W0:Y:S01]  /*68c0*/  MUFU.RCP R8, R8 ;  /* 0x0000000800087308 */ /* 0x001e220000001000 */
[----:B------:R-:W-:Y:S02]  /*68d0*/  SHF.R.S32.HI R121, RZ, 0x1f, R120 ;  /* 0x0000001fff797819 */ /* 0x000fe40000011478 */
[----:B-1----:R-:W-:Y:S01]  /*68e0*/  SHF.R.S32.HI R65, RZ, 0x1f, R65 ;  /* 0x0000001fff417819 */ /* 0x002fe20000011441 */
[----:B0-----:R-:W-:Y:S01]  /*68f0*/  VIADD R26, R8, 0xffffffe ;  /* 0x0ffffffe081a7836 */ /* 0x001fe20000000000 */
[----:B------:R-:W-:-:S03]  /*6900*/  LOP3.LUT R8, R0, 0x1ffffffc, RZ, 0xc0, !PT ;  /* 0x1ffffffc00087812 */ /* 0x000fc600078ec0ff */
[----:B------:R0:W1:Y:S01]  /*6910*/  F2I.FTZ.U32.TRUNC.NTZ R27, R26 ;  /* 0x0000001a001b7305 */ /* 0x000062000021f000 */
[----:B------:R-:W-:Y:S01]  /*6920*/  IADD3 R0, R9, -R8, RZ ;  /* 0x8000000809007210 */ /* 0x000fe20007ffe0ff */
[----:B------:R-:W-:-:S04]  /*6930*/  IMAD.MOV.U32 R8, RZ, RZ, RZ ;  /* 0x000000ffff087224 */ /* 0x000fc800078e00ff */
[----:B------:R-:W-:Y:S02]  /*6940*/  IMAD R112, R0, 0x8, R25 ;  /* 0x0000000800707824 */ /* 0x000fe400078e0219 */
[----:B0-----:R-:W-:Y:S02]  /*6950*/  IMAD.MOV.U32 R26, RZ, RZ, RZ ;  /* 0x000000ffff1a7224 */ /* 0x001fe400078e00ff */
[C---:B------:R-:W-:Y:S01]  /*6960*/  VIADD R111, R112.reuse, 0x200 ;  /* 0x00000200706f7836 */ /* 0x040fe20000000000 */
[C---:B------:R-:W-:Y:S01]  /*6970*/  IADD3 R110, R112.reuse, 0x300, RZ ;  /* 0x00000300706e7810 */ /* 0x040fe20007ffe0ff */
[C---:B------:R-:W-:Y:S01]  /*6980*/  VIADD R109, R112.reuse, 0x400 ;  /* 0x00000400706d7836 */ /* 0x040fe20000000000 */
[C---:B------:R-:W-:Y:S01]  /*6990*/  IADD3 R108, R112.reuse, 0x500, RZ ;  /* 0x00000500706c7810 */ /* 0x040fe20007ffe0ff */
[C---:B------:R-:W-:Y:S01]  /*69a0*/  VIADD R107, R112.reuse, 0x600 ;  /* 0x00000600706b7836 */ /* 0x040fe20000000000 */
[----:B-1----:R-:W-:Y:S01]  /*69b0*/  IADD3 R3, RZ, -R27, RZ ;  /* 0x8000001bff037210 */ /* 0x002fe20007ffe0ff */
[C---:B------:R-:W-:Y:S01]  /*69c0*/  VIADD R103, R112.reuse, 0x800 ;  /* 0x0000080070677836 */ /* 0x040fe20000000000 */
[C---:B------:R-:W-:Y:S01]  /*69d0*/  IADD3 R104, R112.reuse, 0x700, RZ ;  /* 0x0000070070687810 */ /* 0x040fe20007ffe0ff */
[C---:B------:R-:W-:Y:S01]  /*69e0*/  VIADD R101, R112.reuse, 0xa00 ;  /* 0x00000a0070657836 */ /* 0x040fe20000000000 */
[C---:B------:R-:W-:Y:S01]  /*69f0*/  IADD3 R102, R112.reuse, 0x900, RZ ;  /* 0x0000090070667810 */ /* 0x040fe20007ffe0ff */
[----:B------:R-:W-:Y:S01]  /*6a00*/  IMAD R3, R3, R4, RZ ;  /* 0x0000000403037224 */ /* 0x000fe200078e02ff */
[C---:B------:R-:W-:Y:S01]  /*6a10*/  IADD3 R100, R112.reuse, 0xb00, RZ ;  /* 0x00000b0070647810 */ /* 0x040fe20007ffe0ff */
[C---:B------:R-:W-:Y:S01]  /*6a20*/  VIADD R97, R112.reuse, 0xc00 ;  /* 0x00000c0070617836 */ /* 0x040fe20000000000 */
[C---:B------:R-:W-:Y:S01]  /*6a30*/  IADD3 R96, R112.reuse, 0xd00, RZ ;  /* 0x00000d0070607810 */ /* 0x040fe20007ffe0ff */
[----:B------:R-:W-:Y:S01]  /*6a40*/  IMAD.HI.U32 R3, R27, R3, R26 ;  /* 0x000000031b037227 */ /* 0x000fe200078e001a */
[----:B------:R-:W-:-:S02]  /*6a50*/  IADD3 R94, R112, 0xf00, RZ ;  /* 0x00000f00705e7810 */ /* 0x000fc40007ffe0ff */
        /* <DEDUP_REMOVED lines=16> */
[----:B------:R-:W-:-:S07]  /*6b60*/  VIADD R70, R112, 0x1e00 ;  /* 0x00001e0070467836 */ /* 0x000fce0000000000 */
.L_x_22947:
[----:B0-----:R-:W0:Y:S01]  /*6b70*/  LDC R31, c[0x0][0x290] ;  /* 0x0000a400ff1f7b82 */ /* 0x001e220000000800 */
[----:B------:R-:W-:Y:S01]  /*6b80*/  IMAD.SHL.U32 R67, R78, 0x20, RZ ;  /* 0x000000204e437824 */ /* 0x000fe200078e00ff */
[----:B------:R-:W-:Y:S04]  /*6b90*/  BSSY B0, `(.L_x_22881) ;  /* 0x0000622000007945 */ /* 0x000fe80003800000 */
[----:B------:R-:W-:Y:S02]  /*6ba0*/  IABS R6, R67 ;  /* 0x0000004300067213 */ /* 0x000fe40000000000 */
[----:B-1----:R-:W1:Y:S03]  /*6bb0*/  LDC R26, c[0x0][0x294] ;  /* 0x0000a500ff1a7b82 */ /* 0x002e660000000800 */
[----:B------:R-:W-:-:S05]  /*6bc0*/  IMAD.HI.U32 R2, R3, R6, RZ ;  /* 0x0000000603027227 */ /* 0x000fca00078e00ff */
[----:B------:R-:W-:Y:S02]  /*6bd0*/  IADD3 R25, RZ, -R2, RZ ;  /* 0x80000002ff197210 */ /* 0x000fe40007ffe0ff */
        /* <DEDUP_REMOVED lines=12> */
[----:B0-----:R-:W-:-:S06]  /*6ca0*/  IADD3 R27, R30, 0xffffffe, RZ ;  /* 0x0ffffffe1e1b7810 */ /* 0x001fcc0007ffe0ff */
[----:B------:R-:W0:Y:S05]  /*6cb0*/  F2I.FTZ.U32.TRUNC.NTZ R27, R27 ;  /* 0x0000001b001b7305 */ /* 0x000e2a000021f000 */
[----:B------:R-:W-:-:S05]  /*6cc0*/  @P0 IADD3 R2, R2, 0x1, RZ ;  /* 0x0000000102020810 */ /* 0x000fca0007ffe0ff */
[----:B------:R-:W-:-:S05]  /*6cd0*/  IMAD.MOV.U32 R28, RZ, RZ, R2 ;  /* 0x000000ffff1c7224 */ /* 0x000fca00078e0002 */
[----:B------:R-:W-:Y:S01]  /*6ce0*/  @!P2 IADD3 R28, RZ, -R28, RZ ;  /* 0x8000001cff1ca210 */ /* 0x000fe20007ffe0ff */
[----:B0-----:R-:W-:Y:S01]  /*6cf0*/  IMAD.MOV R6, RZ, RZ, -R27 ;  /* 0x000000ffff067224 */ /* 0x001fe200078e0a1b */
[----:B------:R-:W-:Y:S01]  /*6d00*/  @!P1 LOP3.LUT R28, RZ, R26, RZ, 0x33, !PT ;  /* 0x0000001aff1c9212 */ /* 0x000fe200078e33ff */
[----:B------:R-:W-:Y:S01]  /*6d10*/  IMAD.MOV.U32 R26, RZ, RZ, RZ ;  /* 0x000000ffff1a7224 */ /* 0x000fe200078e00ff */
[----:B------:R-:W-:Y:S01]  /*6d20*/  ISETP.NE.AND P2, PT, R31, RZ, PT ;  /* 0x000000ff1f00720c */ /* 0x000fe20003f45270 */
[----:B------:R-:W-:Y:S01]  /*6d30*/  IMAD R25, R6, R29, RZ ;  /* 0x0000001d06197224 */ /* 0x000fe200078e02ff */
[----:B------:R-:W-:-:S03]  /*6d40*/  IADD3 R2, R7, R28, RZ ;  /* 0x0000001c07027210 */ /* 0x000fc60007ffe0ff */
[----:B------:R-:W-:Y:S01]  /*6d50*/  IMAD.HI.U32 R6, R27, R25, R26 ;  /* 0x000000191b067227 */ /* 0x000fe200078e001a */
[----:B------:R-:W-:Y:S02]  /*6d60*/  IABS R30, R2 ;  /* 0x00000002001e7213 */ /* 0x000fe40000000000 */
[----:B------:R-:W-:Y:S02]  /*6d70*/  ISETP.GE.AND P1, PT, R2, RZ, PT ;  /* 0x000000ff0200720c */ /* 0x000fe40003f26270 */
[----:B------:R-:W-:-:S05]  /*6d80*/  MOV R25, R30 ;  /* 0x0000001e00197202 */ /* 0x000fca0000000f00 */
[----:B------:R-:W-:-:S04]  /*6d90*/  IMAD.HI.U32 R6, R6, R25, RZ ;  /* 0x0000001906067227 */ /* 0x000fc800078e00ff */
[----:B------:R-:W-:-:S04]  /*6da0*/  IMAD.MOV R6, RZ, RZ, -R6 ;  /* 0x000000ffff067224 */ /* 0x000fc800078e0a06 */
[----:B------:R-:W-:-:S05]  /*6db0*/  IMAD R6, R29, R6, R25 ;  /* 0x000000061d067224 */ /* 0x000fca00078e0219 */
[----:B------:R-:W-:-:S13]  /*6dc0*/  ISETP.GT.U32.AND P0, PT, R29, R6, PT ;  /* 0x000000061d00720c */ /* 0x000fda0003f04070 */
[----:B------:R-:W-:-:S04]  /*6dd0*/  @!P0 IADD3 R6, R6, -R29, RZ ;  /* 0x8000001d06068210 */ /* 0x000fc80007ffe0ff */
[----:B------:R-:W-:-:S13]  /*6de0*/  ISETP.GT.U32.AND P0, PT, R29, R6, PT ;  /* 0x000000061d00720c */ /* 0x000fda0003f04070 */
[----:B------:R-:W-:-:S05]  /*6df0*/  @!P0 IMAD.IADD R6, R6, 0x1, -R29 ;  /* 0x0000000106068824 */ /* 0x000fca00078e0a1d */
[----:B------:R-:W-:Y:S02]  /*6e00*/  @!P1 IADD3 R6, RZ, -R6, RZ ;  /* 0x80000006ff069210 */ /* 0x000fe40007ffe0ff */
[----:B------:R-:W-:Y:S02]  /*6e10*/  @!P2 LOP3.LUT R6, RZ, R31, RZ, 0x33, !PT ;  /* 0x0000001fff06a212 */ /* 0x000fe400078e33ff */
[----:B------:R-:W-:Y:S02]  /*6e20*/  ISETP.LE.AND P1, PT, R28, R66, PT ;  /* 0x000000421c00720c */ /* 0x000fe40003f23270 */
[----:B------:R-:W-:-:S13]  /*6e30*/  ISETP.NE.AND P0, PT, R6, RZ, PT ;  /* 0x000000ff0600720c */ /* 0x000fda0003f05270 */
[----:B------:R-:W-:Y:S05]  /*6e40*/  @P0 BRA P1, `(.L_x_22882) ;  /* 0x0000005c00d80947 */ /* 0x000fea0000800000 */
[C---:B------:R-:W-:Y:S01]  /*6e50*/  IADD3 R2, P0, R78.reuse, UR5, RZ ;  /* 0x000000054e027c10 */ /* 0x040fe2000ff1e0ff */
[----:B------:R-:W0:Y:S03]  /*6e60*/  S2UR UR7, SR_CgaCtaId ;  /* 0x00000000000779c3 */ /* 0x000e260000008800 */
[----:B------:R-:W-:Y:S02]  /*6e70*/  LEA.HI.X.SX32 R25, R78, UR16, 0x1, P0 ;  /* 0x000000104e197c11 */ /* 0x000fe400080f0eff */
[----:B------:R-:W-:Y:S01]  /*6e80*/  LEA R28, P0, R2, UR14, 0x2 ;  /* 0x0000000e021c7c11 */ /* 0x000fe2000f8010ff */
[----:B------:R-:W-:Y:S01]  /*6e90*/  UMOV UR6, 0x400 ;  /* 0x0000040000067882 */ /* 0x000fe20000000000 */
[----:B------:R-:W-:Y:S01]  /*6ea0*/  IMAD R67, R0, 0x8, R67 ;  /* 0x0000000800437824 */ /* 0x000fe200078e0243 */
[----:B------:R-:W1:Y:S01]  /*6eb0*/  LDC.64 R26, c[0x0][0x238] ;  /* 0x00008e00ff1a7b82 */ /* 0x000e620000000a00 */
[----:B------:R-:W-:-:S05]  /*6ec0*/  LEA.HI.X R29, R2, UR15, R25, 0x2, P0 ;  /* 0x0000000f021d7c11 */ /* 0x000fca00080f1419 */
[----:B------:R-:W3:Y:S01]  /*6ed0*/  LDG.E.CONSTANT R28, desc[UR12][R28.64] ;  /* 0x0000000c1c1c7981 */ /* 0x000ee2000c1e9900 */
[----:B------:R-:W-:Y:S01]  /*6ee0*/  UIADD3 UR6, UR6, 0x220, URZ ;  /* 0x0000022006067890 */ /* 0x000fe2000fffe03f */
[----:B------:R-:W4:Y:S03]  /*6ef0*/  S2R R2, SR_CTAID.Z ;  /* 0x0000000000027919 */ /* 0x000f260000002700 */
[----:B0-----:R-:W-:Y:S01]  /*6f00*/  ULEA UR6, UR7, UR6, 0x18 ;  /* 0x0000000607067291 */ /* 0x001fe2000f8ec03f */
[----:B----4-:R-:W-:-:S05]  /*6f10*/  IMAD R2, R2, -0x200, R67 ;  /* 0xfffffe0002027824 */ /* 0x010fca00078e0243 */
[----:B------:R-:W-:-:S05]  /*6f20*/  LEA R2, R2, UR6, 0x2 ;  /* 0x0000000602027c11 */ /* 0x000fca000f8e10ff */
[----:B------:R-:W0:Y:S02]  /*6f30*/  LDS.128 R32, [R2] ;  /* 0x0000000002207984 */ /* 0x000e240000000c00 */
[----:B0-----:R-:W-:Y:S01]  /*6f40*/  F2FP.F16.F32.PACK_AB R114, R35, R34 ;  /* 0x000000222372723e */ /* 0x001fe200000000ff */
[----:B------:R-:W-:Y:S01]  /*6f50*/  BSSY B2, `(.L_x_22883) ;  /* 0x000004f000027945 */ /* 0x000fe20003800000 */
[----:B------:R-:W-:Y:S02]  /*6f60*/  F2FP.F16.F32.PACK_AB R115, R33, R32 ;  /* 0x000000202173723e */ /* 0x000fe400000000ff */
[----:B---3--:R-:W-:Y:S01]  /*6f70*/  SHF.R.S32.HI R6, RZ, 0x1f, R28 ;  /* 0x0000001fff067819 */ /* 0x008fe2000001141c */
[----:B------:R-:W-:-:S04]  /*6f80*/  IMAD.WIDE.U32 R122, R28, UR9, R120 ;  /* 0x000000091c7a7c25 */ /* 0x000fc8000f8e0078 */
[----:B------:R-:W-:Y:S01]  /*6f90*/  IMAD R6, R6, UR9, RZ ;  /* 0x0000000906067c24 */ /* 0x000fe2000f8e02ff */
[-C--:B------:R-:W-:Y:S02]  /*6fa0*/  IADD3 R30, P0, R112, R122.reuse, RZ ;  /* 0x0000007a701e7210 */ /* 0x080fe40007f1e0ff */
[-C--:B------:R-:W-:Y:S01]  /*6fb0*/  IADD3 R43, P6, R109, R122.reuse, RZ ;  /* 0x0000007a6d2b7210 */ /* 0x080fe20007fde0ff */
[----:B------:R-:W-:Y:S01]  /*6fc0*/  IMAD R119, R28, R65, R6 ;  /* 0x000000411c777224 */ /* 0x000fe200078e0206 */
[-C--:B------:R-:W-:Y:S02]  /*6fd0*/  IADD3 R28, P2, R111, R122.reuse, RZ ;  /* 0x0000007a6f1c7210 */ /* 0x080fe40007f5e0ff */
[----:B------:R-:W-:Y:S02]  /*6fe0*/  IADD3 R6, P4, R110, R122, RZ ;  /* 0x0000007a6e067210 */ /* 0x000fe40007f9e0ff */
[----:B------:R-:W-:Y:S02]  /*6ff0*/  IADD3 R119, R123, R119, RZ ;  /* 0x000000777b777210 */ /* 0x000fe40007ffe0ff */
[----:B-1----:R-:W-:-:S02]  /*7000*/  LEA R36, P3, R28, R26, 0x1 ;  /* 0x0000001a1c247211 */ /* 0x002fc400078608ff */
[-C--:B------:R-:W-:Y:S02]  /*7010*/  LEA.HI.X.SX32 R31, R112, R119.reuse, 0x1, P0 ;  /* 0x00000077701f7211 */ /* 0x080fe400000f0eff */
[-C--:B------:R-:W-:Y:S02]  /*7020*/  LEA.HI.X.SX32 R29, R111, R119.reuse, 0x1, P2 ;  /* 0x000000776f1d7211 */ /* 0x080fe400010f0eff */
[-C--:B------:R-:W-:Y:S02]  /*7030*/  LEA R130, P0, R6, R26.reuse, 0x1 ;  /* 0x0000001a06827211 */ /* 0x080fe400078008ff */
[----:B------:R-:W-:Y:S02]  /*7040*/  LEA.HI.X.SX32 R25, R110, R119, 0x1, P4 ;  /* 0x000000776e197211 */ /* 0x000fe400020f0eff */
[----:B------:R-:W-:Y:S02]  /*7050*/  LEA R38, P1, R30, R26, 0x1 ;  /* 0x0000001a1e267211 */ /* 0x000fe400078208ff */
[----:B--2---:R-:W-:-:S02]  /*7060*/  LEA.HI.X R37, R28, R27, R29, 0x1, P3 ;  /* 0x0000001b1c257211 */ /* 0x004fc400018f0c1d */
[-C--:B------:R-:W-:Y:S02]  /*7070*/  LEA.HI.X R131, R6, R27.reuse, R25, 0x1, P0 ;  /* 0x0000001b06837211 */ /* 0x080fe400000f0c19 */
[-C--:B------:R-:W-:Y:S02]  /*7080*/  IADD3 R6, P3, R104, R122.reuse, RZ ;  /* 0x0000007a68067210 */ /* 0x080fe40007f7e0ff */
[----:B------:R-:W-:Y:S02]  /*7090*/  LEA.HI.X R39, R30, R27, R31, 0x1, P1 ;  /* 0x0000001b1e277211 */ /* 0x000fe400008f0c1f */
[----:B------:R0:W1:Y:S01]  /*70a0*/  LDS.128 R28, [R2+0x10] ;  /* 0x00001000021c7984 */ /* 0x0000620000000c00 */
[----:B------:R-:W-:Y:S02]  /*70b0*/  LEA.HI.X.SX32 R44, R109, R119, 0x1, P6 ;  /* 0x000000776d2c7211 */ /* 0x000fe400030f0eff */
[----:B------:R-:W-:Y:S02]  /*70c0*/  IADD3 R25, P4, R107, R122, RZ ;  /* 0x0000007a6b197210 */ /* 0x000fe40007f9e0ff */
[----:B------:R-:W-:-:S02]  /*70d0*/  LEA R128, P6, R6, R26, 0x1 ;  /* 0x0000001a06807211 */ /* 0x000fc400078c08ff */
[----:B------:R-:W-:Y:S02]  /*70e0*/  LEA R50, P0, R25, R26, 0x1 ;  /* 0x0000001a19327211 */ /* 0x000fe400078008ff */
[-C--:B0-----:R-:W-:Y:S02]  /*70f0*/  LEA.HI.X.SX32 R2, R104, R119.reuse, 0x1, P3 ;  /* 0x0000007768027211 */ /* 0x081fe400018f0eff */
[----:B------:R-:W-:Y:S02]  /*7100*/  LEA.HI.X.SX32 R40, R107, R119, 0x1, P4 ;  /* 0x000000776b287211 */ /* 0x000fe400020f0eff */
[----:B------:R-:W-:Y:S02]  /*7110*/  LEA.HI.X R129, R6, R27, R2, 0x1, P6 ;  /* 0x0000001b06817211 */ /* 0x000fe400030f0c02 */
[-C--:B------:R-:W-:Y:S02]  /*7120*/  IADD3 R41, P5, R108, R122.reuse, RZ ;  /* 0x0000007a6c297210 */ /* 0x080fe40007fbe0ff */
[----:B------:R-:W-:-:S02]  /*7130*/  IADD3 R35, P6, R103, R122, RZ ;  /* 0x0000007a67237210 */ /* 0x000fc40007fde0ff */
[----:B------:R-:W-:Y:S02]  /*7140*/  LEA.HI.X R51, R25, R27, R40, 0x1, P0 ;  /* 0x0000001b19337211 */ /* 0x000fe400000f0c28 */
[-C--:B------:R-:W-:Y:S02]  /*7150*/  LEA.HI.X.SX32 R42, R108, R119.reuse, 0x1, P5 ;  /* 0x000000776c2a7211 */ /* 0x080fe400028f0eff */
[----:B------:R-:W-:Y:S02]  /*7160*/  LEA.HI.X.SX32 R40, R103, R119, 0x1, P6 ;  /* 0x0000007767287211 */ /* 0x000fe400030f0eff */
[-C--:B-----5:R-:W-:Y:S02]  /*7170*/  LEA R80, P2, R43, R26.reuse, 0x1 ;  /* 0x0000001a2b507211 */ /* 0x0a0fe400078408ff */
[-C--:B------:R-:W-:Y:S02]  /*7180*/  LEA R92, P1, R41, R26.reuse, 0x1 ;  /* 0x0000001a295c7211 */ /* 0x080fe400078208ff */
[----:B------:R-:W-:-:S02]  /*7190*/  LEA R124, P3, R35, R26, 0x1 ;  /* 0x0000001a237c7211 */ /* 0x000fc400078608ff */
[-C--:B------:R-:W-:Y:S02]  /*71a0*/  LEA.HI.X R81, R43, R27.reuse, R44, 0x1, P2 ;  /* 0x0000001b2b517211 */ /* 0x080fe400010f0c2c */
[-C--:B------:R-:W-:Y:S02]  /*71b0*/  LEA.HI.X R93, R41, R27.reuse, R42, 0x1, P1 ;  /* 0x0000001b295d7211 */ /* 0x080fe400008f0c2a */
[----:B------:R-:W-:Y:S02]  /*71c0*/  LEA.HI.X R125, R35, R27, R40, 0x1, P3 ;  /* 0x0000001b237d7211 */ /* 0x000fe400018f0c28 */
[----:B------:R0:W5:Y:S01]  /*71d0*/  LDG.E.128.CONSTANT R40, desc[UR12][R38.64] ;  /* 0x0000000c26287981 */ /* 0x000162000c1e9d00 */
[----:B------:R-:W-:Y:S02]  /*71e0*/  ISETP.NE.AND P0, PT, R78, R113, PT ;  /* 0x000000714e00720c */ /* 0x000fe40003f05270 */
[-C--:B------:R-:W-:Y:S02]  /*71f0*/  IADD3 R34, P4, R102, R122.reuse, RZ ;  /* 0x0000007a66227210 */ /* 0x080fe40007f9e0ff */
[----:B------:R-:W-:-:S02]  /*7200*/  IADD3 R25, P5, R101, R122, RZ ;  /* 0x0000007a65197210 */ /* 0x000fc40007fbe0ff */
[-C--:B------:R-:W-:Y:S02]  /*7210*/  IADD3 R2, P2, R100, R122.reuse, RZ ;  /* 0x0000007a64027210 */ /* 0x080fe40007f5e0ff */
[----:B------:R-:W-:Y:S02]  /*7220*/  IADD3 R6, P1, R97, R122, RZ ;  /* 0x0000007a61067210 */ /* 0x000fe40007f3e0ff */
[----:B------:R-:W-:-:S03]  /*7230*/  LEA R126, P6, R34, R26, 0x1 ;  /* 0x0000001a227e7211 */ /* 0x000fc600078c08ff */
[----:B01----:R-:W-:Y:S10]  /*7240*/  @P0 BRA `(.L_x_22884) ;  /* 0x00000000007c0947 */ /* 0x003ff40003800000 */
[C---:B------:R-:W-:Y:S01]  /*7250*/  VIADD R32, R67.reuse, 0x2 ;  /* 0x0000000243207836 */ /* 0x040fe20000000000 */
[C---:B------:R-:W-:Y:S02]  /*7260*/  IADD3 R33, R67.reuse, 0x3, RZ ;  /* 0x0000000343217810 */ /* 0x040fe40007ffe0ff */
[----:B------:R-:W-:Y:S02]  /*7270*/  IADD3 R35, R67, 0x5, RZ ;  /* 0x0000000543237810 */ /* 0x000fe40007ffe0ff */
[----:B------:R-:W-:Y:S02]  /*7280*/  ISETP.GE.AND P3, PT, R32, UR11, PT ;  /* 0x0000000b20007c0c */ /* 0x000fe4000bf66270 */
[C---:B-----5:R-:W-:Y:S02]  /*7290*/  PRMT R32, R41.reuse, 0x7632, R32 ;  /* 0x0000763229207816 */ /* 0x060fe40000000020 */
[----:B------:R-:W-:Y:S02]  /*72a0*/  SEL R41, R41, RZ, !P3 ;  /* 0x000000ff29297207 */ /* 0x000fe40005800000 */
[----:B------:R-:W-:Y:S01]  /*72b0*/  ISETP.GE.AND P3, PT, R33, UR11, PT ;  /* 0x0000000b21007c0c */ /* 0x000fe2000bf66270 */
[----:B------:R-:W-:-:S03]  /*72c0*/  VIADD R33, R67, 0x4 ;  /* 0x0000000443217836 */ /* 0x000fc60000000000 */
[----:B------:R-:W-:Y:S02]  /*72d0*/  SEL R32, R32, RZ, !P3 ;  /* 0x000000ff20207207 */ /* 0x000fe40005800000 */
[----:B------:R-:W-:Y:S02]  /*72e0*/  ISETP.GE.AND P3, PT, R33, UR11, PT ;  /* 0x0000000b21007c0c */ /* 0x000fe4000bf66270 */
[----:B------:R-:W-:Y:S02]  /*72f0*/  PRMT R41, R41, 0x5410, R32 ;  /* 0x0000541029297816 */ /* 0x000fe40000000020 */
[C---:B------:R-:W-:Y:S02]  /*7300*/  SEL R33, R42.reuse, RZ, !P3 ;  /* 0x000000ff2a217207 */ /* 0x040fe40005800000 */
[----:B------:R-:W-:Y:S01]  /*7310*/  ISETP.GE.AND P3, PT, R35, UR11, PT ;  /* 0x0000000b23007c0c */ /* 0x000fe2000bf66270 */
[----:B------:R-:W-:Y:S01]  /*7320*/  VIADD R35, R67, 0x6 ;  /* 0x0000000643237836 */ /* 0x000fe20000000000 */
[----:B------:R-:W-:-:S04]  /*7330*/  PRMT R42, R42, 0x7632, R42 ;  /* 0x000076322a2a7816 */ /* 0x000fc8000000002a */
[----:B------:R-:W-:Y:S02]  /*7340*/  SEL R42, R42, RZ, !P3 ;  /* 0x000000ff2a2a7207 */ /* 0x000fe40005800000 */
[----:B------:R-:W-:Y:S02]  /*7350*/  ISETP.GE.AND P3, PT, R35, UR11, PT ;  /* 0x0000000b23007c0c */ /* 0x000fe4000bf66270 */
[----:B------:R-:W-:Y:S02]  /*7360*/  IADD3 R35, R67, 0x7, RZ ;  /* 0x0000000743237810 */ /* 0x000fe40007ffe0ff */
[----:B------:R-:W-:Y:S02]  /*7370*/  SEL R44, R43, RZ, !P3 ;  /* 0x000000ff2b2c7207 */ /* 0x000fe40005800000 */
[----:B------:R-:W-:Y:S01]  /*7380*/  ISETP.GE.AND P3, PT, R35, UR11, PT ;  /* 0x0000000b23007c0c */ /* 0x000fe2000bf66270 */
[----:B------:R-:W-:Y:S01]  /*7390*/  VIADD R35, R67, 0x1 ;  /* 0x0000000143237836 */ /* 0x000fe20000000000 */
[----:B------:R-:W-:-:S02]  /*73a0*/  PRMT R43, R43, 0x7632, R43 ;  /* 0x000076322b2b7816 */ /* 0x000fc4000000002b */
[----:B------:R-:W-:Y:S02]  /*73b0*/  PRMT R42, R33, 0x5410, R42 ;  /* 0x00005410212a7816 */ /* 0x000fe4000000002a */
[----:B------:R-:W-:Y:S02]  /*73c0*/  SEL R43, R43, RZ, !P3 ;  /* 0x000000ff2b2b7207 */ /* 0x000fe40005800000 */
[----:B------:R-:W-:Y:S02]  /*73d0*/  ISETP.GE.AND P3, PT, R35, UR11, PT ;  /* 0x0000000b23007c0c */ /* 0x000fe4000bf66270 */
[----:B------:R-:W-:Y:S02]  /*73e0*/  PRMT R35, R40, 0x7632, R35 ;  /* 0x0000763228237816 */ /* 0x000fe40000000023 */
[----:B------:R-:W-:Y:S02]  /*73f0*/  PRMT R43, R44, 0x5410, R43 ;  /* 0x000054102c2b7816 */ /* 0x000fe4000000002b */
[----:B------:R-:W-:-:S02]  /*7400*/  SEL R35, R35, RZ, !P3 ;  /* 0x000000ff23237207 */ /* 0x000fc40005800000 */
[----:B------:R-:W-:-:S04]  /*7410*/  ISETP.GE.AND P3, PT, R67, UR11, PT ;  /* 0x0000000b43007c0c */ /* 0x000fc8000bf66270 */
[----:B------:R-:W-:-:S04]  /*7420*/  SEL R40, R40, RZ, !P3 ;  /* 0x000000ff28287207 */ /* 0x000fc80005800000 */
[----:B------:R-:W-:-:S07]  /*7430*/  PRMT R40, R40, 0x5410, R35 ;  /* 0x0000541028287816 */ /* 0x000fce0000000023 */
.L_x_22884:
[----:B------:R-:W-:Y:S05]  /*7440*/  BSYNC B2 ;  /* 0x0000000000027941 */ /* 0x000fea0003800000 */
.L_x_22883:
[----:B------:R-:W-:Y:S01]  /*7450*/  F2FP.F16.F32.PACK_AB R117, R29, R28 ;  /* 0x0000001c1d75723e */ /* 0x000fe200000000ff */
[----:B-----5:R-:W-:Y:S01]  /*7460*/  HMUL2 R41, R114, R41 ;  /* 0x0000002972297232 */ /* 0x020fe20000000000 */
[----:B------:R-:W-:Y:S02]  /*7470*/  F2FP.F16.F32.PACK_AB R116, R31, R30 ;  /* 0x0000001e1f74723e */ /* 0x000fe400000000ff */
[----:B------:R0:W5:Y:S01]  /*7480*/  LDG.E.128.CONSTANT R28, desc[UR12][R38.64+0x200] ;  /* 0x0002000c261c7981 */ /* 0x000162000c1e9d00 */
[----:B------:R-:W-:Y:S01]  /*7490*/  BSSY B2, `(.L_x_22885) ;  /* 0x0000024000027945 */ /* 0x000fe20003800000 */
[----:B------:R-:W-:Y:S01]  /*74a0*/  LEA R62, P3, R25, R26, 0x1 ;  /* 0x0000001a193e7211 */ /* 0x000fe200078608ff */
[----:B------:R-:W-:Y:S01]  /*74b0*/  HFMA2.MMA R40, R115, R40, R41 ;  /* 0x0000002873287235 */ /* 0x000fe20000000029 */
[----:B------:R-:W-:Y:S01]  /*74c0*/  LEA.HI.X.SX32 R32, R102, R119, 0x1, P4 ;  /* 0x0000007766207211 */ /* 0x000fe200020f0eff */
[----:B------:R-:W-:Y:S10]  /*74d0*/  @P0 BRA `(.L_x_22886) ;  /* 0x00000000007c0947 */ /* 0x000ff40003800000 */
[C---:B------:R-:W-:Y:S01]  /*74e0*/  IADD3 R33, R67.reuse, 0x2, RZ ;  /* 0x0000000243217810 */ /* 0x040fe20007ffe0ff */
[----:B------:R-:W-:Y:S01]  /*74f0*/  VIADD R35, R67, 0x3 ;  /* 0x0000000343237836 */ /* 0x000fe20000000000 */
[----:B0----5:R-:W-:Y:S02]  /*7500*/  PRMT R38, R29, 0x7632, R38 ;  /* 0x000076321d267816 */ /* 0x021fe40000000026 */
[----:B------:R-:W-:-:S04]  /*7510*/  ISETP.GE.AND P4, PT, R33, UR11, PT ;  /* 0x0000000b21007c0c */ /* 0x000fc8000bf86270 */
[----:B------:R-:W-:Y:S02]  /*7520*/  SEL R33, R29, RZ, !P4 ;  /* 0x000000ff1d217207 */ /* 0x000fe40006000000 */
[----:B------:R-:W-:Y:S02]  /*7530*/  ISETP.GE.AND P4, PT, R35, UR11, PT ;  /* 0x0000000b23007c0c */ /* 0x000fe4000bf86270 */
[----:B------:R-:W-:Y:S02]  /*7540*/  IADD3 R29, R67, 0x4, RZ ;  /* 0x00000004431d7810 */ /* 0x000fe40007ffe0ff */
        /* <DEDUP_REMOVED lines=12> */
[----:B------:R-:W-:Y:S02]  /*7610*/  ISETP.GE.AND P4, PT, R29, UR11, PT ;  /* 0x0000000b1d007c0c */ /* 0x000fe4000bf86270 */
[----:B------:R-:W-:Y:S02]  /*7620*/  PRMT R31, R31, 0x7632, R31 ;  /* 0x000076321f1f7816 */ /* 0x000fe4000000001f */
[----:B------:R-:W-:Y:S02]  /*7630*/  IADD3 R29, R67, 0x1, RZ ;  /* 0x00000001431d7810 */ /* 0x000fe40007ffe0ff */
[----:B------:R-:W-:Y:S02]  /*7640*/  SEL R44, R31, RZ, !P4 ;  /* 0x000000ff1f2c7207 */ /* 0x000fe40006000000 */
[----:B------:R-:W-:-:S02]  /*7650*/  ISETP.GE.AND P4, PT, R29, UR11, PT ;  /* 0x0000000b1d007c0c */ /* 0x000fc4000bf86270 */
[C---:B------:R-:W-:Y:S02]  /*7660*/  PRMT R29, R28.reuse, 0x7632, R29 ;  /* 0x000076321c1d7816 */ /* 0x040fe4000000001d */
[----:B------:R-:W-:Y:S02]  /*7670*/  PRMT R31, R39, 0x5410, R44 ;  /* 0x00005410271f7816 */ /* 0x000fe4000000002c */
[----:B------:R-:W-:Y:S02]  /*7680*/  SEL R41, R29, RZ, !P4 ;  /* 0x000000ff1d297207 */ /* 0x000fe40006000000 */
[----:B------:R-:W-:Y:S02]  /*7690*/  ISETP.GE.AND P4, PT, R67, UR11, PT ;  /* 0x0000000b43007c0c */ /* 0x000fe4000bf86270 */
[----:B------:R-:W-:Y:S02]  /*76a0*/  PRMT R29, R33, 0x5410, R38 ;  /* 0x00005410211d7816 */ /* 0x000fe40000000026 */
[----:B------:R-:W-:-:S04]  /*76b0*/  SEL R28, R28, RZ, !P4 ;  /* 0x000000ff1c1c7207 */ /* 0x000fc80006000000 */
[----:B------:R-:W-:-:S07]  /*76c0*/  PRMT R28, R28, 0x5410, R41 ;  /* 0x000054101c1c7816 */ /* 0x000fce0000000029 */
.L_x_22886:
[----:B------:R-:W-:Y:S05]  /*76d0*/  BSYNC B2 ;  /* 0x0000000000027941 */ /* 0x000fea0003800000 */
.L_x_22885:
[----:B0-----:R-:W5:Y:S02]  /*76e0*/  LDG.E.128.CONSTANT R36, desc[UR12][R36.64] ;  /* 0x0000000c24247981 */ /* 0x001f64000c1e9d00 */
[----:B-----5:R-:W-:Y:S01]  /*76f0*/  HMUL2 R29, R114, R29 ;  /* 0x0000001d721d7232 */ /* 0x020fe20000000000 */
[----:B------:R-:W-:Y:S01]  /*7700*/  BSSY B2, `(.L_x_22887) ;  /* 0x0000026000027945 */ /* 0x000fe20003800000 */
[----:B------:R-:W-:Y:S01]  /*7710*/  LEA.HI.X R127, R34, R27, R32, 0x1, P6 ;  /* 0x0000001b227f7211 */ /* 0x000fe200030f0c20 */
[----:B------:R-:W-:Y:S01]  /*7720*/  HFMA2 R42, R117, R42, R40 ;  /* 0x0000002a752a7231 */ /* 0x000fe20000000028 */
[----:B------:R-:W-:Y:S02]  /*7730*/  LEA R98, P4, R2, R26, 0x1 ;  /* 0x0000001a02627211 */ /* 0x000fe400078808ff */
[----:B------:R-:W-:Y:S01]  /*7740*/  HFMA2.MMA R28, R115, R28, R29 ;  /* 0x0000001c731c7235 */ /* 0x000fe2000000001d */
[----:B------:R-:W-:Y:S01]  /*7750*/  LEA.HI.X.SX32 R32, R101, R119, 0x1, P5 ;  /* 0x0000007765207211 */ /* 0x000fe200028f0eff */
[----:B------:R-:W-:Y:S09]  /*7760*/  @P0 BRA `(.L_x_22888) ;  /* 0x00000000007c0947 */ /* 0x000ff20003800000 */
[C---:B------:R-:W-:Y:S01]  /*7770*/  VIADD R29, R67.reuse, 0x2 ;  /* 0x00000002431d7836 */ /* 0x040fe20000000000 */
[C---:B------:R-:W-:Y:S01]  /*7780*/  IADD3 R33, R67.reuse, 0x3, RZ ;  /* 0x0000000343217810 */ /* 0x040fe20007ffe0ff */
[----:B------:R-:W-:Y:S01]  /*7790*/  VIADD R35, R67, 0x6 ;  /* 0x0000000643237836 */ /* 0x000fe20000000000 */
[----:B------:R-:W-:Y:S02]  /*77a0*/  PRMT R34, R37, 0x7632, R34 ;  /* 0x0000763225227816 */ /* 0x000fe40000000022 */
[----:B------:R-:W-:Y:S01]  /*77b0*/  ISETP.GE.AND P6, PT, R33, UR11, PT ;  /* 0x0000000b21007c0c */ /* 0x000fe2000bfc6270 */
[----:B------:R-:W-:Y:S01]  /*77c0*/  VIADD R33, R67, 0x4 ;  /* 0x0000000443217836 */ /* 0x000fe20000000000 */
[----:B------:R-:W-:Y:S02]  /*77d0*/  ISETP.GE.AND P5, PT, R29, UR11, PT ;  /* 0x0000000b1d007c0c */ /* 0x000fe4000bfa6270 */
[----:B------:R-:W-:Y:S02]  /*77e0*/  SEL R34, R34, RZ, !P6 ;  /* 0x000000ff22227207 */ /* 0x000fe40007000000 */
[----:B------:R-:W-:Y:S01]  /*77f0*/  SEL R29, R37, RZ, !P5 ;  /* 0x000000ff251d7207 */ /* 0x000fe20006800000 */
[----:B------:R-:W-:Y:S01]  /*7800*/  VIADD R37, R67, 0x1 ;  /* 0x0000000143257836 */ /* 0x000fe20000000000 */
[----:B------:R-:W-:-:S02]  /*7810*/  ISETP.GE.AND P5, PT, R33, UR11, PT ;  /* 0x0000000b21007c0c */ /* 0x000fc4000bfa6270 */
[----:B------:R-:W-:-:S04]  /*7820*/  IADD3 R33, R67, 0x5, RZ ;  /* 0x0000000543217810 */ /* 0x000fc80007ffe0ff */
[----:B------:R-:W-:Y:S02]  /*7830*/  ISETP.GE.AND P6, PT, R33, UR11, PT ;  /* 0x0000000b21007c0c */ /* 0x000fe4000bfc6270 */
[C---:B------:R-:W-:Y:S02]  /*7840*/  SEL R33, R38.reuse, RZ, !P5 ;  /* 0x000000ff26217207 */ /* 0x040fe40006800000 */
[----:B------:R-:W-:Y:S02]  /*7850*/  ISETP.GE.AND P5, PT, R35, UR11, PT ;  /* 0x0000000b23007c0c */ /* 0x000fe4000bfa6270 */
[----:B------:R-:W-:Y:S02]  /*7860*/  PRMT R38, R38, 0x7632, R38 ;  /* 0x0000763226267816 */ /* 0x000fe40000000026 */
[----:B------:R-:W-:Y:S02]  /*7870*/  IADD3 R35, R67, 0x7, RZ ;  /* 0x0000000743237810 */ /* 0x000fe40007ffe0ff */
[----:B------:R-:W-:-:S02]  /*7880*/  SEL R38, R38, RZ, !P6 ;  /* 0x000000ff26267207 */ /* 0x000fc40007000000 */
[----:B------:R-:W-:Y:S02]  /*7890*/  ISETP.GE.AND P6, PT, R35, UR11, PT ;  /* 0x0000000b23007c0c */ /* 0x000fe4000bfc6270 */
[C---:B------:R-:W-:Y:S02]  /*78a0*/  PRMT R35, R39.reuse, 0x7632, R35 ;  /* 0x0000763227237816 */ /* 0x040fe40000000023 */
[----:B------:R-:W-:Y:S02]  /*78b0*/  SEL R40, R39, RZ, !P5 ;  /* 0x000000ff27287207 */ /* 0x000fe40006800000 */
[----:B------:R-:W-:Y:S02]  /*78c0*/  SEL R39, R35, RZ, !P6 ;  /* 0x000000ff23277207 */ /* 0x000fe40007000000 */
[----:B------:R-:W-:Y:S02]  /*78d0*/  ISETP.GE.AND P5, PT, R37, UR11, PT ;  /* 0x0000000b25007c0c */ /* 0x000fe4000bfa6270 */
[----:B------:R-:W-:-:S02]  /*78e0*/  ISETP.GE.AND P6, PT, R67, UR11, PT ;  /* 0x0000000b43007c0c */ /* 0x000fc4000bfc6270 */
[C---:B------:R-:W-:Y:S02]  /*78f0*/  PRMT R35, R36.reuse, 0x7632, R35 ;  /* 0x0000763224237816 */ /* 0x040fe40000000023 */
[----:B------:R-:W-:Y:S02]  /*7900*/  SEL R36, R36, RZ, !P6 ;  /* 0x000000ff24247207 */ /* 0x000fe40007000000 */
[----:B------:R-:W-:Y:S02]  /*7910*/  SEL R35, R35, RZ, !P5 ;  /* 0x000000ff23237207 */ /* 0x000fe40006800000 */
[----:B------:R-:W-:Y:S02]  /*7920*/  PRMT R37, R29, 0x5410, R34 ;  /* 0x000054101d257816 */ /* 0x000fe40000000022 */
[----:B------:R-:W-:Y:S02]  /*7930*/  PRMT R38, R33, 0x5410, R38 ;  /* 0x0000541021267816 */ /* 0x000fe40000000026 */
[----:B------:R-:W-:-:S02]  /*7940*/  PRMT R39, R40, 0x5410, R39 ;  /* 0x0000541028277816 */ /* 0x000fc40000000027 */
[----:B------:R-:W-:-:S07]  /*7950*/  PRMT R36, R36, 0x5410, R35 ;  /* 0x0000541024247816 */ /* 0x000fce0000000023 */
.L_x_22888:
[----:B------:R-:W-:Y:S05]  /*7960*/  BSYNC B2 ;  /* 0x0000000000027941 */ /* 0x000fea0003800000 */
.L_x_22887:
[----:B------:R-:W-:Y:S01]  /*7970*/  LEA.HI.X R63, R25, R27, R32, 0x1, P3 ;  /* 0x0000001b193f7211 */ /* 0x000fe200018f0c20 */
[----:B------:R-:W-:Y:S01]  /*7980*/  HMUL2 R37, R114, R37 ;  /* 0x0000002572257232 */ /* 0x000fe20000000000 */
[----:B------:R0:W5:Y:S01]  /*7990*/  LDG.E.128.CONSTANT R32, desc[UR12][R130.64] ;  /* 0x0000000c82207981 */ /* 0x000162000c1e9d00 */
[----:B------:R-:W-:Y:S01]  /*79a0*/  BSSY B2, `(.L_x_22889) ;  /* 0x0000024000027945 */ /* 0x000fe20003800000 */
[----:B------:R-:W-:Y:S01]  /*79b0*/  LEA R74, P5, R6, R26, 0x1 ;  /* 0x0000001a064a7211 */ /* 0x000fe200078a08ff */
[----:B------:R-:W-:Y:S02]  /*79c0*/  HFMA2 R28, R117, R30, R28 ;  /* 0x0000001e751c7231 */ /* 0x000fe4000000001c */
[----:B------:R-:W-:Y:S01]  /*79d0*/  HFMA2.MMA R36, R115, R36, R37 ;  /* 0x0000002473247235 */ /* 0x000fe20000000025 */
[----:B------:R-:W-:Y:S10]  /*79e0*/  @P0 BRA `(.L_x_22890) ;  /* 0x00000000007c0947 */ /* 0x000ff40003800000 */
[C---:B------:R-:W-:Y:S01]  /*79f0*/  VIADD R29, R67.reuse, 0x3 ;  /* 0x00000003431d7836 */ /* 0x040fe20000000000 */
[----:B------:R-:W-:Y:S02]  /*7a00*/  IADD3 R25, R67, 0x2, RZ ;  /* 0x0000000243197810 */ /* 0x000fe40007ffe0ff */
[----:B-----5:R-:W-:Y:S02]  /*7a10*/  PRMT R30, R33, 0x7632, R30 ;  /* 0x00007632211e7816 */ /* 0x020fe4000000001e */
[----:B------:R-:W-:Y:S02]  /*7a20*/  ISETP.GE.AND P3, PT, R25, UR11, PT ;  /* 0x0000000b19007c0c */ /* 0x000fe4000bf66270 */
[----:B------:R-:W-:Y:S02]  /*7a30*/  ISETP.GE.AND P6, PT, R29, UR11, PT ;  /* 0x0000000b1d007c0c */ /* 0x000fe4000bfc6270 */
[----:B------:R-:W-:Y:S02]  /*7a40*/  IADD3 R29, R67, 0x4, RZ ;  /* 0x00000004431d7810 */ /* 0x000fe40007ffe0ff */
[----:B------:R-:W-:-:S02]  /*7a50*/  SEL R25, R33, RZ, !P3 ;  /* 0x000000ff21197207 */ /* 0x000fc40005800000 */
[----:B------:R-:W-:Y:S01]  /*7a60*/  ISETP.GE.AND P3, PT, R29, UR11, PT ;  /* 0x0000000b1d007c0c */ /* 0x000fe2000bf66270 */
[C---:B------:R-:W-:Y:S01]  /*7a70*/  VIADD R29, R67.reuse, 0x5 ;  /* 0x00000005431d7836 */ /* 0x040fe20000000000 */
[----:B------:R-:W-:Y:S02]  /*7a80*/  IADD3 R33, R67, 0x6, RZ ;  /* 0x0000000643217810 */ /* 0x000fe40007ffe0ff */
[----:B------:R-:W-:Y:S02]  /*7a90*/  SEL R30, R30, RZ, !P6 ;  /* 0x000000ff1e1e7207 */ /* 0x000fe40007000000 */
[----:B------:R-:W-:Y:S02]  /*7aa0*/  ISETP.GE.AND P6, PT, R29, UR11, PT ;  /* 0x0000000b1d007c0c */ /* 0x000fe4000bfc6270 */
[C---:B------:R-:W-:Y:S02]  /*7ab0*/  SEL R29, R34.reuse, RZ, !P3 ;  /* 0x000000ff221d7207 */ /* 0x040fe40005800000 */
[----:B------:R-:W-:Y:S01]  /*7ac0*/  ISETP.GE.AND P3, PT, R33, UR11, PT ;  /* 0x0000000b21007c0c */ /* 0x000fe2000bf66270 */
[----:B------:R-:W-:Y:S01]  /*7ad0*/  VIADD R33, R67, 0x7 ;  /* 0x0000000743217836 */ /* 0x000fe20000000000 */
[----:B------:R-:W-:-:S02]  /*7ae0*/  PRMT R34, R34, 0x7632, R34 ;  /* 0x0000763222227816 */ /* 0x000fc40000000022 */
[----:B------:R-:W-:Y:S02]  /*7af0*/  IADD3 R37, R67, 0x1, RZ ;  /* 0x0000000143257810 */ /* 0x000fe40007ffe0ff */
[----:B------:R-:W-:Y:S02]  /*7b00*/  SEL R34, R34, RZ, !P6 ;  /* 0x000000ff22227207 */ /* 0x000fe40007000000 */
[----:B------:R-:W-:Y:S02]  /*7b10*/  ISETP.GE.AND P6, PT, R33, UR11, PT ;  /* 0x0000000b21007c0c */ /* 0x000fe4000bfc6270 */
[C---:B------:R-:W-:Y:S02]  /*7b20*/  PRMT R33, R35.reuse, 0x7632, R33 ;  /* 0x0000763223217816 */ /* 0x040fe40000000021 */
[----:B------:R-:W-:Y:S02]  /*7b30*/  SEL R40, R35, RZ, !P3 ;  /* 0x000000ff23287207 */ /* 0x000fe40005800000 */
[----:B------:R-:W-:-:S02]  /*7b40*/  SEL R35, R33, RZ, !P6 ;  /* 0x000000ff21237207 */ /* 0x000fc40007000000 */
[----:B------:R-:W-:Y:S02]  /*7b50*/  ISETP.GE.AND P3, PT, R37, UR11, PT ;  /* 0x0000000b25007c0c */ /* 0x000fe4000bf66270 */
[----:B------:R-:W-:Y:S02]  /*7b60*/  ISETP.GE.AND P6, PT, R67, UR11, PT ;  /* 0x0000000b43007c0c */ /* 0x000fe4000bfc6270 */
[C---:B------:R-:W-:Y:S02]  /*7b70*/  PRMT R33, R32.reuse, 0x7632, R33 ;  /* 0x0000763220217816 */ /* 0x040fe40000000021 */
[----:B------:R-:W-:Y:S02]  /*7b80*/  SEL R32, R32, RZ, !P6 ;  /* 0x000000ff20207207 */ /* 0x000fe40007000000 */
[----:B------:R-:W-:Y:S02]  /*7b90*/  SEL R37, R33, RZ, !P3 ;  /* 0x000000ff21257207 */ /* 0x000fe40005800000 */
[----:B------:R-:W-:-:S02]  /*7ba0*/  PRMT R33, R25, 0x5410, R30 ;  /* 0x0000541019217816 */ /* 0x000fc4000000001e */
[----:B------:R-:W-:Y:S02]  /*7bb0*/  PRMT R34, R29, 0x5410, R34 ;  /* 0x000054101d227816 */ /* 0x000fe40000000022 */
[----:B------:R-:W-:Y:S02]  /*7bc0*/  PRMT R35, R40, 0x5410, R35 ;  /* 0x0000541028237816 */ /* 0x000fe40000000023 */
[----:B------:R-:W-:-:S07]  /*7bd0*/  PRMT R32, R32, 0x5410, R37 ;  /* 0x0000541020207816 */ /* 0x000fce0000000025 */
.L_x_22890:
[----:B------:R-:W-:Y:S05]  /*7be0*/  BSYNC B2 ;  /* 0x0000000000027941 */ /* 0x000fea0003800000 */
.L_x_22889:
[-C--:B------:R-:W-:Y:S01]  /*7bf0*/  LEA.HI.X.SX32 R29, R100, R119.reuse, 0x1, P2 ;  /* 0x00000077641d7211 */ /* 0x080fe200010f0eff */
[----:B-----5:R-:W-:Y:S01]  /*7c00*/  HMUL2 R33, R114, R33 ;  /* 0x0000002172217232 */ /* 0x020fe20000000000 */
[----:B------:R-:W-:Y:S01]  /*7c10*/  LEA.HI.X.SX32 R25, R97, R119, 0x1, P1 ;  /* 0x0000007761197211 */ /* 0x000fe200008f0eff */
[----:B------:R-:W-:Y:S01]  /*7c20*/  HFMA2.MMA R36, R117, R38, R36 ;  /* 0x0000002675247235 */ /* 0x000fe20000000024 */
[-C--:B------:R-:W-:Y:S01]  /*7c30*/  LEA.HI.X R99, R2, R27.reuse, R29, 0x1, P4 ;  /* 0x0000001b02637211 */ /* 0x080fe200020f0c1d */
[----:B------:R-:W-:Y:S01]  /*7c40*/  HFMA2 R2, R116, R31, R28 ;  /* 0x0000001f74027231 */ /* 0x000fe2000000001c */
[----:B------:R-:W-:Y:S01]  /*7c50*/  LEA.HI.X R75, R6, R27, R25, 0x1, P5 ;  /* 0x0000001b064b7211 */ /* 0x000fe200028f0c19 */
[----:B------:R1:W5:Y:S01]  /*7c60*/  LDG.E.128.CONSTANT R28, desc[UR12][R80.64] ;  /* 0x0000000c501c7981 */ /* 0x000362000c1e9d00 */
[----:B------:R-:W-:Y:S01]  /*7c70*/  HFMA2 R25, R115, R32, R33 ;  /* 0x0000002073197231 */ /* 0x000fe20000000021 */
[----:B------:R-:W-:Y:S01]  /*7c80*/  BSSY B2, `(.L_x_22891) ;  /* 0x0000024000027945 */ /* 0x000fe20003800000 */
[----:B------:R-:W-:Y:S01]  /*7c90*/  HFMA2.MMA R6, R116, R43, R42 ;  /* 0x0000002b74067235 */ /* 0x000fe2000000002a */
[----:B------:R-:W-:Y:S01]  /*7ca0*/  IADD3 R40, P2, R96, R122, RZ ;  /* 0x0000007a60287210 */ /* 0x000fe20007f5e0ff */
[----:B------:R-:W-:Y:S01]  /*7cb0*/  HFMA2 R25, R117, R34, R25 ;  /* 0x0000002275197231 */ /* 0x000fe20000000019 */
[----:B------:R-:W-:Y:S11]  /*7cc0*/  @P0 BRA `(.L_x_22892) ;  /* 0x00000000007c0947 */ /* 0x000ff60003800000 */
[C---:B------:R-:W-:Y:S01]  /*7cd0*/  VIADD R32, R67.reuse, 0x2 ;  /* 0x0000000243207836 */ /* 0x040fe20000000000 */
[C---:B------:R-:W-:Y:S02]  /*7ce0*/  IADD3 R33, R67.reuse, 0x3, RZ ;  /* 0x0000000343217810 */ /* 0x040fe40007ffe0ff */
[C---:B------:R-:W-:Y:S02]  /*7cf0*/  IADD3 R34, R67.reuse, 0x5, RZ ;  /* 0x0000000543227810 */ /* 0x040fe40007ffe0ff */
[----:B------:R-:W-:Y:S01]  /*7d00*/  ISETP.GE.AND P5, PT, R32, UR11, PT ;  /* 0x0000000b20007c0c */ /* 0x000fe2000bfa6270 */
[----:B------:R-:W-:Y:S01]  /*7d10*/  VIADD R32, R67, 0x4 ;  /* 0x0000000443207836 */ /* 0x000fe20000000000 */
[----:B------:R-:W-:Y:S01]  /*7d20*/  ISETP.GE.AND P1, PT, R33, UR11, PT ;  /* 0x0000000b21007c0c */ /* 0x000fe2000bf26270 */
[----:B------:R-:W-:Y:S01]  /*7d30*/  VIADD R33, R67, 0x6 ;  /* 0x0000000643217836 */ /* 0x000fe20000000000 */
[----:B-----5:R-:W-:Y:S02]  /*7d40*/  SEL R37, R29, RZ, !P5 ;  /* 0x000000ff1d257207 */ /* 0x020fe40006800000 */
[----:B------:R-:W-:-:S02]  /*7d50*/  ISETP.GE.AND P6, PT, R32, UR11, PT ;  /* 0x0000000b20007c0c */ /* 0x000fc4000bfc6270 */
[----:B------:R-:W-:Y:S02]  /*7d60*/  IADD3 R32, R67, 0x7, RZ ;  /* 0x0000000743207810 */ /* 0x000fe40007ffe0ff */
[----:B------:R-:W-:Y:S01]  /*7d70*/  ISETP.GE.AND P4, PT, R33, UR11, PT ;  /* 0x0000000b21007c0c */ /* 0x000fe2000bf86270 */
[----:B------:R-:W-:Y:S01]  /*7d80*/  VIADD R33, R67, 0x1 ;  /* 0x0000000143217836 */ /* 0x000fe20000000000 */
[----:B------:R-:W-:Y:S02]  /*7d90*/  ISETP.GE.AND P5, PT, R32, UR11, PT ;  /* 0x0000000b20007c0c */ /* 0x000fe4000bfa6270 */
[----:B------:R-:W-:Y:S02]  /*7da0*/  SEL R32, R30, RZ, !P6 ;  /* 0x000000ff1e207207 */ /* 0x000fe40007000000 */
[----:B------:R-:W-:Y:S02]  /*7db0*/  PRMT R30, R29, 0x7632, R30 ;  /* 0x000076321d1e7816 */ /* 0x000fe4000000001e */
[----:B------:R-:W-:-:S02]  /*7dc0*/  SEL R41, R31, RZ, !P4 ;  /* 0x000000ff1f297207 */ /* 0x000fc40006000000 */
[----:B------:R-:W-:Y:S02]  /*7dd0*/  PRMT R31, R30, 0x7632, R31 ;  /* 0x000076321e1f7816 */ /* 0x000fe4000000001f */
[----:B------:R-:W-:Y:S02]  /*7de0*/  ISETP.GE.AND P6, PT, R33, UR11, PT ;  /* 0x0000000b21007c0c */ /* 0x000fe4000bfc6270 */
[----:B------:R-:W-:Y:S02]  /*7df0*/  ISETP.GE.AND P3, PT, R34, UR11, PT ;  /* 0x0000000b22007c0c */ /* 0x000fe4000bf66270 */
[----:B------:R-:W-:Y:S02]  /*7e00*/  PRMT R33, R31, 0x7632, R33 ;  /* 0x000076321f217816 */ /* 0x000fe40000000021 */
[----:B------:R-:W-:Y:S02]  /*7e10*/  ISETP.GE.AND P4, PT, R67, UR11, PT ;  /* 0x0000000b43007c0c */ /* 0x000fe4000bf86270 */
[----:B------:R-:W-:-:S02]  /*7e20*/  PRMT R29, R28, 0x7632, R29 ;  /* 0x000076321c1d7816 */ /* 0x000fc4000000001d */
        /* <DEDUP_REMOVED lines=9> */
.L_x_22892:
[----:B------:R-:W-:Y:S05]  /*7ec0*/  BSYNC B2 ;  /* 0x0000000000027941 */ /* 0x000fea0003800000 */
.L_x_22891:
[----:B------:R-:W-:Y:S01]  /*7ed0*/  HFMA2 R25, R116, R35, R25 ;  /* 0x0000002374197231 */ /* 0x000fe20000000019 */
[----:B------:R-:W-:Y:S01]  /*7ee0*/  HFMA2.MMA R44, R116, R39, R36 ;  /* 0x00000027742c7235 */ /* 0x000fe20000000024 */
[----:B------:R2:W5:Y:S02]  /*7ef0*/  LDG.E.128.CONSTANT R32, desc[UR12][R92.64] ;  /* 0x0000000c5c207981 */ /* 0x000564000c1e9d00 */
[----:B-----5:R-:W-:Y:S01]  /*7f00*/  HMUL2 R29, R114, R29 ;  /* 0x0000001d721d7232 */ /* 0x020fe20000000000 */
[----:B------:R-:W-:Y:S01]  /*7f10*/  BSSY B2, `(.L_x_22893) ;  /* 0x0000024000027945 */ /* 0x000fe20003800000 */
[----:B-1----:R-:W-:-:S04]  /*7f20*/  LEA R80, P1, R40, R26, 0x1 ;  /* 0x0000001a28507211 */ /* 0x002fc800078208ff */
[----:B------:R-:W-:Y:S01]  /*7f30*/  HFMA2.MMA R28, R115, R28, R29 ;  /* 0x0000001c731c7235 */ /* 0x000fe2000000001d */
[----:B------:R-:W-:Y:S01]  /*7f40*/  LEA.HI.X.SX32 R29, R96, R119, 0x1, P2 ;  /* 0x00000077601d7211 */ /* 0x000fe200010f0eff */
[----:B------:R-:W-:Y:S09]  /*7f50*/  @P0 BRA `(.L_x_22894) ;  /* 0x00000000007c0947 */ /* 0x000ff20003800000 */
[C---:B------:R-:W-:Y:S01]  /*7f60*/  VIADD R37, R67.reuse, 0x3 ;  /* 0x0000000343257836 */ /* 0x040fe20000000000 */
[C---:B------:R-:W-:Y:S02]  /*7f70*/  IADD3 R36, R67.reuse, 0x2, RZ ;  /* 0x0000000243247810 */ /* 0x040fe40007ffe0ff */
[----:B------:R-:W-:Y:S02]  /*7f80*/  IADD3 R38, R67, 0x1, RZ ;  /* 0x0000000143267810 */ /* 0x000fe40007ffe0ff */
[----:B------:R-:W-:Y:S02]  /*7f90*/  ISETP.GE.AND P5, PT, R36, UR11, PT ;  /* 0x0000000b24007c0c */ /* 0x000fe4000bfa6270 */
[----:B------:R-:W-:Y:S01]  /*7fa0*/  ISETP.GE.AND P2, PT, R37, UR11, PT ;  /* 0x0000000b25007c0c */ /* 0x000fe2000bf46270 */
[C---:B------:R-:W-:Y:S01]  /*7fb0*/  VIADD R37, R67.reuse, 0x5 ;  /* 0x0000000543257836 */ /* 0x040fe20000000000 */
[----:B------:R-:W-:Y:S02]  /*7fc0*/  IADD3 R36, R67, 0x4, RZ ;  /* 0x0000000443247810 */ /* 0x000fe40007ffe0ff */
[----:B------:R-:W-:-:S02]  /*7fd0*/  PRMT R39, R35, 0x7632, R39 ;  /* 0x0000763223277816 */ /* 0x000fc40000000027 */
[----:B------:R-:W-:Y:S02]  /*7fe0*/  ISETP.GE.AND P6, PT, R36, UR11, PT ;  /* 0x0000000b24007c0c */ /* 0x000fe4000bfc6270 */
[----:B------:R-:W-:Y:S02]  /*7ff0*/  IADD3 R36, R67, 0x6, RZ ;  /* 0x0000000643247810 */ /* 0x000fe40007ffe0ff */
[----:B------:R-:W-:Y:S01]  /*8000*/  ISETP.GE.AND P3, PT, R37, UR11, PT ;  /* 0x0000000b25007c0c */ /* 0x000fe2000bf66270 */
[----:B------:R-:W-:Y:S01]  /*8010*/  VIADD R37, R67, 0x7 ;  /* 0x0000000743257836 */ /* 0x000fe20000000000 */
[----:B------:R-:W-:Y:S02]  /*8020*/  ISETP.GE.AND P4, PT, R36, UR11, PT ;  /* 0x0000000b24007c0c */ /* 0x000fe4000bf86270 */
[----:B------:R-:W-:Y:S02]  /*8030*/  SEL R36, R33, RZ, !P5 ;  /* 0x000000ff21247207 */ /* 0x000fe40006800000 */
[----:B------:R-:W-:-:S02]  /*8040*/  ISETP.GE.AND P5, PT, R37, UR11, PT ;  /* 0x0000000b25007c0c */ /* 0x000fc4000bfa6270 */
[----:B------:R-:W-:Y:S02]  /*8050*/  SEL R37, R34, RZ, !P6 ;  /* 0x000000ff22257207 */ /* 0x000fe40007000000 */
[----:B------:R-:W-:Y:S02]  /*8060*/  PRMT R34, R33, 0x7632, R34 ;  /* 0x0000763221227816 */ /* 0x000fe40000000022 */
[----:B------:R-:W-:Y:S02]  /*8070*/  ISETP.GE.AND P6, PT, R38, UR11, PT ;  /* 0x0000000b26007c0c */ /* 0x000fe4000bfc6270 */
[----:B------:R-:W-:Y:S02]  /*8080*/  SEL R42, R35, RZ, !P4 ;  /* 0x000000ff232a7207 */ /* 0x000fe40006000000 */
[----:B------:R-:W-:Y:S02]  /*8090*/  ISETP.GE.AND P4, PT, R67, UR11, PT ;  /* 0x0000000b43007c0c */ /* 0x000fe4000bf86270 */
[----:B------:R-:W-:-:S02]  /*80a0*/  PRMT R38, R34, 0x7632, R38 ;  /* 0x0000763222267816 */ /* 0x000fc40000000026 */
[----:B------:R-:W-:Y:S02]  /*80b0*/  PRMT R33, R32, 0x7632, R33 ;  /* 0x0000763220217816 */ /* 0x000fe40000000021 */
        /* <DEDUP_REMOVED lines=9> */
.L_x_22894:
[----:B------:R-:W-:Y:S05]  /*8150*/  BSYNC B2 ;  /* 0x0000000000027941 */ /* 0x000fea0003800000 */
.L_x_22893:
[----:B------:R1:W5:Y:S01]  /*8160*/  LDG.E.128.CONSTANT R36, desc[UR12][R50.64] ;  /* 0x0000000c32247981 */ /* 0x000362000c1e9d00 */
[----:B------:R-:W-:Y:S01]  /*8170*/  BSSY B2, `(.L_x_22895) ;  /* 0x0000022000027945 */ /* 0x000fe20003800000 */
[----:B------:R-:W-:-:S03]  /*8180*/  HMUL2 R33, R114, R33 ;  /* 0x0000002172217232 */ /* 0x000fc60000000000 */
[----:B------:R-:W-:Y:S05]  /*8190*/  @P0 BRA `(.L_x_22896) ;  /* 0x00000000007c0947 */ /* 0x000fea0003800000 */
[----:B------:R-:W-:-:S05]  /*81a0*/  VIADD R41, R67, 0x2 ;  /* 0x0000000243297836 */ /* 0x000fca0000000000 */
[----:B------:R-:W-:Y:S02]  /*81b0*/  ISETP.GE.AND P5, PT, R41, UR11, PT ;  /* 0x0000000b29007c0c */ /* 0x000fe4000bfa6270 */
[----:B------:R-:W-:Y:S02]  /*81c0*/  IADD3 R41, R67, 0x3, RZ ;  /* 0x0000000343297810 */ /* 0x000fe40007ffe0ff */
[----:B-----5:R-:W-:Y:S02]  /*81d0*/  SEL R43, R37, RZ, !P5 ;  /* 0x000000ff252b7207 */ /* 0x020fe40006800000 */
[----:B------:R-:W-:Y:S01]  /*81e0*/  ISETP.GE.AND P2, PT, R41, UR11, PT ;  /* 0x0000000b29007c0c */ /* 0x000fe2000bf46270 */
[----:B------:R-:W-:-:S05]  /*81f0*/  VIADD R41, R67, 0x4 ;  /* 0x0000000443297836 */ /* 0x000fca0000000000 */
[----:B------:R-:W-:Y:S02]  /*8200*/  ISETP.GE.AND P6, PT, R41, UR11, PT ;  /* 0x0000000b29007c0c */ /* 0x000fe4000bfc6270 */
[----:B------:R-:W-:Y:S02]  /*8210*/  IADD3 R41, R67, 0x5, RZ ;  /* 0x0000000543297810 */ /* 0x000fe40007ffe0ff */
[----:B------:R-:W-:Y:S02]  /*8220*/  SEL R42, R38, RZ, !P6 ;  /* 0x000000ff262a7207 */ /* 0x000fe40007000000 */
[----:B------:R-:W-:Y:S01]  /*8230*/  ISETP.GE.AND P3, PT, R41, UR11, PT ;  /* 0x0000000b29007c0c */ /* 0x000fe2000bf66270 */
[----:B------:R-:W-:Y:S01]  /*8240*/  VIADD R41, R67, 0x6 ;  /* 0x0000000643297836 */ /* 0x000fe20000000000 */
[----:B------:R-:W-:Y:S02]  /*8250*/  PRMT R38, R37, 0x7632, R38 ;  /* 0x0000763225267816 */ /* 0x000fe40000000026 */
[----:B------:R-:W-:-:S02]  /*8260*/  PRMT R37, R36, 0x7632, R37 ;  /* 0x0000763224257816 */ /* 0x000fc40000000025 */
[----:B------:R-:W-:Y:S02]  /*8270*/  ISETP.GE.AND P4, PT, R41, UR11, PT ;  /* 0x0000000b29007c0c */ /* 0x000fe4000bf86270 */
[----:B------:R-:W-:-:S04]  /*8280*/  IADD3 R41, R67, 0x7, RZ ;  /* 0x0000000743297810 */ /* 0x000fc80007ffe0ff */
[----:B------:R-:W-:Y:S01]  /*8290*/  ISETP.GE.AND P5, PT, R41, UR11, PT ;  /* 0x0000000b29007c0c */ /* 0x000fe2000bfa6270 */
[----:B------:R-:W-:-:S05]  /*82a0*/  VIADD R41, R67, 0x1 ;  /* 0x0000000143297836 */ /* 0x000fca0000000000 */
[----:B------:R-:W-:Y:S02]  /*82b0*/  ISETP.GE.AND P6, PT, R41, UR11, PT ;  /* 0x0000000b29007c0c */ /* 0x000fe4000bfc6270 */
[----:B------:R-:W-:Y:S02]  /*82c0*/  SEL R41, R39, RZ, !P4 ;  /* 0x000000ff27297207 */ /* 0x000fe40006000000 */
[C---:B------:R-:W-:Y:S02]  /*82d0*/  PRMT R39, R38.reuse, 0x7632, R39 ;  /* 0x0000763226277816 */ /* 0x040fe40000000027 */
[----:B------:R-:W-:Y:S02]  /*82e0*/  ISETP.GE.AND P4, PT, R67, UR11, PT ;  /* 0x0000000b43007c0c */ /* 0x000fe4000bf86270 */
[----:B-1----:R-:W-:Y:S02]  /*82f0*/  PRMT R50, R39, 0x7632, R50 ;  /* 0x0000763227327816 */ /* 0x002fe40000000032 */
[----:B------:R-:W-:-:S02]  /*8300*/  SEL R38, R38, RZ, !P2 ;  /* 0x000000ff26267207 */ /* 0x000fc40005000000 */
[----:B------:R-:W-:Y:S02]  /*8310*/  SEL R39, R39, RZ, !P3 ;  /* 0x000000ff27277207 */ /* 0x000fe40005800000 */
[----:B------:R-:W-:Y:S02]  /*8320*/  SEL R36, R36, RZ, !P4 ;  /* 0x000000ff24247207 */ /* 0x000fe40006000000 */
[----:B------:R-:W-:Y:S02]  /*8330*/  SEL R50, R50, RZ, !P5 ;  /* 0x000000ff32327207 */ /* 0x000fe40006800000 */
[----:B------:R-:W-:Y:S02]  /*8340*/  SEL R51, R37, RZ, !P6 ;  /* 0x000000ff25337207 */ /* 0x000fe40007000000 */
[----:B------:R-:W-:Y:S02]  /*8350*/  PRMT R37, R43, 0x5410, R38 ;  /* 0x000054102b257816 */ /* 0x000fe40000000026 */
[----:B------:R-:W-:-:S02]  /*8360*/  PRMT R38, R42, 0x5410, R39 ;  /* 0x000054102a267816 */ /* 0x000fc40000000027 */
[----:B------:R-:W-:Y:S02]  /*8370*/  PRMT R39, R41, 0x5410, R50 ;  /* 0x0000541029277816 */ /* 0x000fe40000000032 */
[----:B------:R-:W-:-:S07]  /*8380*/  PRMT R36, R36, 0x5410, R51 ;  /* 0x0000541024247816 */ /* 0x000fce0000000033 */
.L_x_22896:
[----:B------:R-:W-:Y:S05]  /*8390*/  BSYNC B2 ;  /* 0x0000000000027941 */ /* 0x000fea0003800000 */
.L_x_22895:
[----:B-----5:R-:W-:Y:S01]  /*83a0*/  HFMA2.MMA R37, R114, R37, -RZ ;  /* 0x0000002572257235 */ /* 0x020fe200001000ff */
[----:B------:R-:W-:Y:S01]  /*83b0*/  LEA.HI.X R81, R40, R27, R29, 0x1, P1 ;  /* 0x0000001b28517211 */ /* 0x000fe200008f0c1d */
[----:B------:R-:W-:Y:S02]  /*83c0*/  HFMA2.MMA R33, R115, R32, R33 ;  /* 0x0000002073217235 */ /* 0x000fe40000000021 */
[----:B-1----:R-:W-:Y:S01]  /*83d0*/  HFMA2.MMA R50, R117, R30, R28 ;  /* 0x0000001e75327235 */ /* 0x002fe2000000001c */
[CC--:B------:R-:W-:Y:S01]  /*83e0*/  IADD3 R28, P3, R95.reuse, R122.reuse, RZ ;  /* 0x0000007a5f1c7210 */ /* 0x0c0fe20007f7e0ff */
[----:B------:R-:W-:Y:S01]  /*83f0*/  BSSY B2, `(.L_x_22897) ;  /* 0x000002b000027945 */ /* 0x000fe20003800000 */
[----:B------:R-:W-:Y:S02]  /*8400*/  IADD3 R32, P1, R94, R122, RZ ;  /* 0x0000007a5e207210 */ /* 0x000fe40007f3e0ff */
[----:B--2---:R-:W-:Y:S01]  /*8410*/  LEA R92, P2, R28, R26, 0x1 ;  /* 0x0000001a1c5c7211 */ /* 0x004fe200078408ff */
[----:B------:R-:W-:Y:S01]  /*8420*/  HFMA2 R37, R115, R36, R37 ;  /* 0x0000002473257231 */ /* 0x000fe20000000025 */
[----:B------:R-:W-:Y:S01]  /*8430*/  LEA.HI.X.SX32 R29, R95, R119, 0x1, P3 ;  /* 0x000000775f1d7211 */ /* 0x000fe200018f0eff */
[----:B------:R-:W-:-:S02]  /*8440*/  HFMA2 R33, R117, R34, R33 ;  /* 0x0000002275217231 */ /* 0x000fc40000000021 */
[----:B------:R-:W-:Y:S02]  /*8450*/  HFMA2 R50, R116, R31, R50 ;  /* 0x0000001f74327231 */ /* 0x000fe40000000032 */
[----:B------:R-:W-:Y:S02]  /*8460*/  HFMA2.MMA R37, R117, R38, R37 ;  /* 0x0000002675257235 */ /* 0x000fe40000000025 */
[----:B------:R-:W-:-:S08]  /*8470*/  HFMA2.MMA R51, R116, R35, R33 ;  /* 0x0000002374337235 */ /* 0x000fd00000000021 */
[----:B------:R-:W-:Y:S02]  /*8480*/  HFMA2 R52, R116, R39, R37 ;  /* 0x0000002774347231 */ /* 0x000fe40000000025 */
[----:B------:R1:W5:Y:S01]  /*8490*/  LDG.E.128.CONSTANT R36, desc[UR12][R128.64] ;  /* 0x0000000c80247981 */ /* 0x000362000c1e9d00 */
[----:B------:R-:W-:Y:S05]  /*84a0*/  @P0 BRA `(.L_x_22898) ;  /* 0x00000000007c0947 */ /* 0x000fea0003800000 */
[C---:B------:R-:W-:Y:S01]  /*84b0*/  IADD3 R30, R67.reuse, 0x2, RZ ;  /* 0x00000002431e7810 */ /* 0x040fe20007ffe0ff */
[C---:B------:R-:W-:Y:S02]  /*84c0*/  VIADD R31, R67.reuse, 0x3 ;  /* 0x00000003431f7836 */ /* 0x040fe40000000000 */
[C---:B------:R-:W-:Y:S01]  /*84d0*/  VIADD R33, R67.reuse, 0x5 ;  /* 0x0000000543217836 */ /* 0x040fe20000000000 */
[----:B------:R-:W-:Y:S02]  /*84e0*/  ISETP.GE.AND P5, PT, R30, UR11, PT ;  /* 0x0000000b1e007c0c */ /* 0x000fe4000bfa6270 */
[----:B------:R-:W-:Y:S02]  /*84f0*/  IADD3 R30, R67, 0x4, RZ ;  /* 0x00000004431e7810 */ /* 0x000fe40007ffe0ff */
[----:B------:R-:W-:Y:S02]  /*8500*/  ISETP.GE.AND P3, PT, R31, UR11, PT ;  /* 0x0000000b1f007c0c */ /* 0x000fe4000bf66270 */
[----:B------:R-:W-:-:S02]  /*8510*/  IADD3 R31, R67, 0x6, RZ ;  /* 0x00000006431f7810 */ /* 0x000fc40007ffe0ff */
[----:B------:R-:W-:Y:S02]  /*8520*/  ISETP.GE.AND P6, PT, R30, UR11, PT ;  /* 0x0000000b1e007c0c */ /* 0x000fe4000bfc6270 */
[----:B------:R-:W-:Y:S01]  /*8530*/  ISETP.GE.AND P4, PT, R33, UR11, PT ;  /* 0x0000000b21007c0c */ /* 0x000fe2000bf86270 */
[----:B------:R-:W-:Y:S01]  /*8540*/  VIADD R33, R67, 0x7 ;  /* 0x0000000743217836 */ /* 0x000fe20000000000 */
[C---:B-----5:R-:W-:Y:S02]  /*8550*/  PRMT R30, R37.reuse, 0x7632, R30 ;  /* 0x00007632251e7816 */ /* 0x060fe4000000001e */
[----:B------:R-:W-:Y:S02]  /*8560*/  SEL R37, R37, RZ, !P5 ;  /* 0x000000ff25257207 */ /* 0x000fe40006800000 */
[----:B------:R-:W-:Y:S02]  /*8570*/  ISETP.GE.AND P5, PT, R31, UR11, PT ;  /* 0x0000000b1f007c0c */ /* 0x000fe4000bfa6270 */
[----:B------:R-:W-:-:S02]  /*8580*/  IADD3 R31, R67, 0x1, RZ ;  /* 0x00000001431f7810 */ /* 0x000fc40007ffe0ff */
[----:B------:R-:W-:Y:S02]  /*8590*/  SEL R34, R30, RZ, !P3 ;  /* 0x000000ff1e227207 */ /* 0x000fe40005800000 */
[----:B------:R-:W-:Y:S02]  /*85a0*/  ISETP.GE.AND P3, PT, R33, UR11, PT ;  /* 0x0000000b21007c0c */ /* 0x000fe4000bf66270 */
[----:B------:R-:W-:Y:S02]  /*85b0*/  SEL R33, R38, RZ, !P6 ;  /* 0x000000ff26217207 */ /* 0x000fe40007000000 */
[----:B------:R-:W-:Y:S02]  /*85c0*/  SEL R40, R39, RZ, !P5 ;  /* 0x000000ff27287207 */ /* 0x000fe40006800000 */
[----:B------:R-:W-:Y:S02]  /*85d0*/  ISETP.GE.AND P6, PT, R31, UR11, PT ;  /* 0x0000000b1f007c0c */ /* 0x000fe4000bfc6270 */
[----:B------:R-:W-:-:S02]  /*85e0*/  ISETP.GE.AND P5, PT, R67, UR11, PT ;  /* 0x0000000b43007c0c */ /* 0x000fc4000bfa6270 */
[----:B------:R-:W-:Y:S02]  /*85f0*/  PRMT R38, R38, 0x7632, R38 ;  /* 0x0000763226267816 */ /* 0x000fe40000000026 */
[----:B------:R-:W-:Y:S02]  /*8600*/  PRMT R39, R39, 0x7632, R39 ;  /* 0x0000763227277816 */ /* 0x000fe40000000027 */
[C---:B------:R-:W-:Y:S02]  /*8610*/  PRMT R30, R36.reuse, 0x7632, R30 ;  /* 0x00007632241e7816 */ /* 0x040fe4000000001e */
        /* <DEDUP_REMOVED lines=8> */
.L_x_22898:
[----:B------:R-:W-:Y:S05]  /*86a0*/  BSYNC B2 ;  /* 0x0000000000027941 */ /* 0x000fea0003800000 */
.L_x_22897:
[----:B------:R2:W5:Y:S01]  /*86b0*/  LDG.E.128.CONSTANT R40, desc[UR12][R124.64] ;  /* 0x0000000c7c287981 */ /* 0x000562000c1e9d00 */
[----:B------:R-:W-:Y:S01]  /*86c0*/  BSSY B2, `(.L_x_22899) ;  /* 0x0000022000027945 */ /* 0x000fe20003800000 */
[----:B-----5:R-:W-:-:S03]  /*86d0*/  HMUL2 R37, R114, R37 ;  /* 0x0000002572257232 */ /* 0x020fc60000000000 */
[----:B------:R-:W-:Y:S05]  /*86e0*/  @P0 BRA `(.L_x_22900) ;  /* 0x00000000007c0947 */ /* 0x000fea0003800000 */
[C---:B------:R-:W-:Y:S01]  /*86f0*/  IADD3 R31, R67.reuse, 0x3, RZ ;  /* 0x00000003431f7810 */ /* 0x040fe20007ffe0ff */
[C---:B------:R-:W-:Y:S02]  /*8700*/  VIADD R30, R67.reuse, 0x2 ;  /* 0x00000002431e7836 */ /* 0x040fe40000000000 */
[----:B------:R-:W-:Y:S01]  /*8710*/  VIADD R33, R67, 0x1 ;  /* 0x0000000143217836 */ /* 0x000fe20000000000 */
[----:B------:R-:W-:Y:S02]  /*8720*/  ISETP.GE.AND P3, PT, R31, UR11, PT ;  /* 0x0000000b1f007c0c */ /* 0x000fe4000bf66270 */
[C---:B------:R-:W-:Y:S02]  /*8730*/  IADD3 R31, R67.reuse, 0x5, RZ ;  /* 0x00000005431f7810 */ /* 0x040fe40007ffe0ff */
[----:B------:R-:W-:Y:S01]  /*8740*/  ISETP.GE.AND P5, PT, R30, UR11, PT ;  /* 0x0000000b1e007c0c */ /* 0x000fe2000bfa6270 */
[----:B------:R-:W-:Y:S01]  /*8750*/  VIADD R30, R67, 0x4 ;  /* 0x00000004431e7836 */ /* 0x000fe20000000000 */
[----:B------:R-:W-:Y:S01]  /*8760*/  ISETP.GE.AND P4, PT, R31, UR11, PT ;  /* 0x0000000b1f007c0c */ /* 0x000fe2000bf86270 */
[----:B------:R-:W-:-:S03]  /*8770*/  VIADD R31, R67, 0x6 ;  /* 0x00000006431f7836 */ /* 0x000fc60000000000 */
[----:B------:R-:W-:Y:S02]  /*8780*/  ISETP.GE.AND P6, PT, R30, UR11, PT ;  /* 0x0000000b1e007c0c */ /* 0x000fe4000bfc6270 */
[----:B------:R-:W-:Y:S02]  /*8790*/  SEL R30, R41, RZ, !P5 ;  /* 0x000000ff291e7207 */ /* 0x000fe40006800000 */
[----:B------:R-:W-:Y:S02]  /*87a0*/  ISETP.GE.AND P5, PT, R31, UR11, PT ;  /* 0x0000000b1f007c0c */ /* 0x000fe4000bfa6270 */
[----:B------:R-:W-:Y:S02]  /*87b0*/  PRMT R41, R41, 0x7632, R41 ;  /* 0x0000763229297816 */ /* 0x000fe40000000029 */
[----:B------:R-:W-:Y:S02]  /*87c0*/  IADD3 R31, R67, 0x7, RZ ;  /* 0x00000007431f7810 */ /* 0x000fe40007ffe0ff */
[----:B------:R-:W-:-:S02]  /*87d0*/  SEL R41, R41, RZ, !P3 ;  /* 0x000000ff29297207 */ /* 0x000fc40005800000 */
[----:B------:R-:W-:Y:S02]  /*87e0*/  ISETP.GE.AND P3, PT, R31, UR11, PT ;  /* 0x0000000b1f007c0c */ /* 0x000fe4000bf66270 */
[C---:B------:R-:W-:Y:S02]  /*87f0*/  SEL R31, R42.reuse, RZ, !P6 ;  /* 0x000000ff2a1f7207 */ /* 0x040fe40007000000 */
[----:B------:R-:W-:Y:S02]  /*8800*/  ISETP.GE.AND P6, PT, R33, UR11, PT ;  /* 0x0000000b21007c0c */ /* 0x000fe4000bfc6270 */
[----:B------:R-:W-:Y:S02]  /*8810*/  SEL R34, R43, RZ, !P5 ;  /* 0x000000ff2b227207 */ /* 0x000fe40006800000 */
[----:B------:R-:W-:Y:S02]  /*8820*/  ISETP.GE.AND P5, PT, R67, UR11, PT ;  /* 0x0000000b43007c0c */ /* 0x000fe4000bfa6270 */
[----:B------:R-:W-:-:S02]  /*8830*/  PRMT R42, R42, 0x7632, R42 ;  /* 0x000076322a2a7816 */ /* 0x000fc4000000002a */
[----:B------:R-:W-:Y:S02]  /*8840*/  PRMT R43, R43, 0x7632, R43 ;  /* 0x000076322b2b7816 */ /* 0x000fe4000000002b */
[C---:B------:R-:W-:Y:S02]  /*8850*/  PRMT R33, R40.reuse, 0x7632, R33 ;  /* 0x0000763228217816 */ /* 0x040fe40000000021 */
        /* <DEDUP_REMOVED lines=8> */
.L_x_22900:
[----:B------:R-:W-:Y:S05]  /*88e0*/  BSYNC B2 ;  /* 0x0000000000027941 */ /* 0x000fea0003800000 */
.L_x_22899:
[----:B------:R-:W-:Y:S01]  /*88f0*/  LEA.HI.X R93, R28, R27, R29, 0x1, P2 ;  /* 0x0000001b1c5d7211 */ /* 0x000fe200010f0c1d */
[----:B------:R-:W-:Y:S01]  /*8900*/  HFMA2.MMA R41, R114, R41, -RZ ;  /* 0x0000002972297235 */ /* 0x000fe200001000ff */
[----:B------:R3:W5:Y:S01]  /*8910*/  LDG.E.128.CONSTANT R28, desc[UR12][R126.64] ;  /* 0x0000000c7e1c7981 */ /* 0x000762000c1e9d00 */
[----:B------:R-:W-:Y:S01]  /*8920*/  BSSY B2, `(.L_x_22901) ;  /* 0x0000025000027945 */ /* 0x000fe20003800000 */
[----:B------:R-:W-:Y:S01]  /*8930*/  HFMA2.MMA R37, R115, R36, R37 ;  /* 0x0000002473257235 */ /* 0x000fe20000000025 */
[----:B--2---:R-:W-:Y:S02]  /*8940*/  LEA R124, P3, R32, R26, 0x1 ;  /* 0x0000001a207c7211 */ /* 0x004fe400078608ff */
[----:B------:R-:W-:-:S04]  /*8950*/  LEA.HI.X.SX32 R33, R94, R119, 0x1, P1 ;  /* 0x000000775e217211 */ /* 0x000fc800008f0eff */
[----:B------:R-:W-:Y:S01]  /*8960*/  HFMA2 R40, R115, R40, R41 ;  /* 0x0000002873287231 */ /* 0x000fe20000000029 */
[----:B---3--:R-:W-:Y:S06]  /*8970*/  @P0 BRA `(.L_x_22902) ;  /* 0x00000000007c0947 */ /* 0x008fec0003800000 */
[----:B------:R-:W-:Y:S02]  /*8980*/  IADD3 R34, R67, 0x2, RZ ;  /* 0x0000000243227810 */ /* 0x000fe40007ffe0ff */
[----:B-----5:R-:W-:Y:S02]  /*8990*/  PRMT R69, R31, 0x7632, R69 ;  /* 0x000076321f457816 */ /* 0x020fe40000000045 */
[----:B------:R-:W-:Y:S01]  /*89a0*/  ISETP.GE.AND P5, PT, R34, UR11, PT ;  /* 0x0000000b22007c0c */ /* 0x000fe2000bfa6270 */
[----:B------:R-:W-:-:S03]  /*89b0*/  VIADD R34, R67, 0x3 ;  /* 0x0000000343227836 */ /* 0x000fc60000000000 */
[----:B------:R-:W-:Y:S02]  /*89c0*/  SEL R36, R29, RZ, !P5 ;  /* 0x000000ff1d247207 */ /* 0x000fe40006800000 */
[----:B------:R-:W-:Y:S02]  /*89d0*/  ISETP.GE.AND P1, PT, R34, UR11, PT ;  /* 0x0000000b22007c0c */ /* 0x000fe4000bf26270 */
[----:B------:R-:W-:-:S04]  /*89e0*/  IADD3 R34, R67, 0x4, RZ ;  /* 0x0000000443227810 */ /* 0x000fc80007ffe0ff */
[----:B------:R-:W-:Y:S01]  /*89f0*/  ISETP.GE.AND P6, PT, R34, UR11, PT ;  /* 0x0000000b22007c0c */ /* 0x000fe2000bfc6270 */
[----:B------:R-:W-:-:S03]  /*8a00*/  VIADD R34, R67, 0x5 ;  /* 0x0000000543227836 */ /* 0x000fc60000000000 */
[----:B------:R-:W-:Y:S02]  /*8a10*/  SEL R35, R30, RZ, !P6 ;  /* 0x000000ff1e237207 */ /* 0x000fe40007000000 */
[----:B------:R-:W-:Y:S02]  /*8a20*/  ISETP.GE.AND P2, PT, R34, UR11, PT ;  /* 0x0000000b22007c0c */ /* 0x000fe4000bf46270 */
[----:B------:R-:W-:Y:S02]  /*8a30*/  IADD3 R34, R67, 0x6, RZ ;  /* 0x0000000643227810 */ /* 0x000fe40007ffe0ff */
[----:B------:R-:W-:Y:S02]  /*8a40*/  PRMT R30, R29, 0x7632, R30 ;  /* 0x000076321d1e7816 */ /* 0x000fe4000000001e */
[----:B------:R-:W-:Y:S01]  /*8a50*/  ISETP.GE.AND P4, PT, R34, UR11, PT ;  /* 0x0000000b22007c0c */ /* 0x000fe2000bf86270 */
[----:B------:R-:W-:Y:S01]  /*8a60*/  VIADD R34, R67, 0x7 ;  /* 0x0000000743227836 */ /* 0x000fe20000000000 */
[----:B------:R-:W-:-:S02]  /*8a70*/  PRMT R41, R30, 0x7632, R41 ;  /* 0x000076321e297816 */ /* 0x000fc40000000029 */
[----:B------:R-:W-:Y:S02]  /*8a80*/  PRMT R29, R28, 0x7632, R29 ;  /* 0x000076321c1d7816 */ /* 0x000fe4000000001d */
[----:B------:R-:W-:Y:S02]  /*8a90*/  ISETP.GE.AND P5, PT, R34, UR11, PT ;  /* 0x0000000b22007c0c */ /* 0x000fe4000bfa6270 */
[----:B------:R-:W-:Y:S02]  /*8aa0*/  IADD3 R34, R67, 0x1, RZ ;  /* 0x0000000143227810 */ /* 0x000fe40007ffe0ff */
[----:B------:R-:W-:Y:S02]  /*8ab0*/  SEL R69, R69, RZ, !P5 ;  /* 0x000000ff45457207 */ /* 0x000fe40006800000 */
[----:B------:R-:W-:Y:S02]  /*8ac0*/  ISETP.GE.AND P6, PT, R34, UR11, PT ;  /* 0x0000000b22007c0c */ /* 0x000fe4000bfc6270 */
[----:B------:R-:W-:-:S02]  /*8ad0*/  SEL R34, R31, RZ, !P4 ;  /* 0x000000ff1f227207 */ /* 0x000fc40006000000 */
[----:B------:R-:W-:Y:S02]  /*8ae0*/  ISETP.GE.AND P4, PT, R67, UR11, PT ;  /* 0x0000000b43007c0c */ /* 0x000fe4000bf86270 */
        /* <DEDUP_REMOVED lines=8> */
.L_x_22902:
[----:B------:R-:W-:Y:S05]  /*8b70*/  BSYNC B2 ;  /* 0x0000000000027941 */ /* 0x000fea0003800000 */
.L_x_22901:
[----:B------:R-:W-:Y:S01]  /*8b80*/  LEA.HI.X R125, R32, R27, R33, 0x1, P3 ;  /* 0x0000001b207d7211 */ /* 0x000fe200018f0c21 */
[----:B-----5:R-:W-:Y:S01]  /*8b90*/  HMUL2 R29, R114, R29 ;  /* 0x0000001d721d7232 */ /* 0x020fe20000000000 */
[----:B------:R2:W5:Y:S01]  /*8ba0*/  LDG.E.128.CONSTANT R32, desc[UR12][R62.64] ;  /* 0x0000000c3e207981 */ /* 0x000562000c1e9d00 */
[----:B------:R-:W-:Y:S01]  /*8bb0*/  BSSY B2, `(.L_x_22903) ;  /* 0x0000024000027945 */ /* 0x000fe20003800000 */
[----:B------:R-:W-:Y:S01]  /*8bc0*/  HFMA2.MMA R37, R117, R38, R37 ;  /* 0x0000002675257235 */ /* 0x000fe20000000025 */
[----:B------:R-:W-:Y:S02]  /*8bd0*/  HFMA2 R40, R117, R42, R40 ;  /* 0x0000002a75287231 */ /* 0x000fe40000000028 */
[----:B------:R-:W-:Y:S01]  /*8be0*/  HFMA2.MMA R28, R115, R28, R29 ;  /* 0x0000001c731c7235 */ /* 0x000fe2000000001d */
[----:B------:R-:W-:Y:S10]  /*8bf0*/  @P0 BRA `(.L_x_22904) ;  /* 0x00000000007c0947 */ /* 0x000ff40003800000 */
[C---:B------:R-:W-:Y:S01]  /*8c00*/  VIADD R29, R67.reuse, 0x2 ;  /* 0x00000002431d7836 */ /* 0x040fe20000000000 */
[----:B------:R-:W-:Y:S02]  /*8c10*/  IADD3 R36, R67, 0x3, RZ ;  /* 0x0000000343247810 */ /* 0x000fe40007ffe0ff */
[----:B-----5:R-:W-:Y:S02]  /*8c20*/  PRMT R38, R35, 0x7632, R38 ;  /* 0x0000763223267816 */ /* 0x020fe40000000026 */
[----:B------:R-:W-:Y:S01]  /*8c30*/  ISETP.GE.AND P1, PT, R29, UR11, PT ;  /* 0x0000000b1d007c0c */ /* 0x000fe2000bf26270 */
[C---:B------:R-:W-:Y:S01]  /*8c40*/  VIADD R29, R67.reuse, 0x4 ;  /* 0x00000004431d7836 */ /* 0x040fe20000000000 */
[----:B------:R-:W-:Y:S02]  /*8c50*/  ISETP.GE.AND P4, PT, R36, UR11, PT ;  /* 0x0000000b24007c0c */ /* 0x000fe4000bf86270 */
[----:B------:R-:W-:Y:S02]  /*8c60*/  IADD3 R36, R67, 0x5, RZ ;  /* 0x0000000543247810 */ /* 0x000fe40007ffe0ff */
[----:B------:R-:W-:Y:S01]  /*8c70*/  ISETP.GE.AND P6, PT, R29, UR11, PT ;  /* 0x0000000b1d007c0c */ /* 0x000fe2000bfc6270 */
[----:B------:R-:W-:Y:S01]  /*8c80*/  VIADD R29, R67, 0x6 ;  /* 0x00000006431d7836 */ /* 0x000fe20000000000 */
[----:B------:R-:W-:-:S02]  /*8c90*/  ISETP.GE.AND P3, PT, R36, UR11, PT ;  /* 0x0000000b24007c0c */ /* 0x000fc4000bf66270 */
[----:B------:R-:W-:Y:S02]  /*8ca0*/  IADD3 R36, R67, 0x7, RZ ;  /* 0x0000000743247810 */ /* 0x000fe40007ffe0ff */
[----:B------:R-:W-:Y:S01]  /*8cb0*/  ISETP.GE.AND P5, PT, R29, UR11, PT ;  /* 0x0000000b1d007c0c */ /* 0x000fe2000bfa6270 */
[----:B------:R-:W-:Y:S01]  /*8cc0*/  VIADD R29, R67, 0x1 ;  /* 0x00000001431d7836 */ /* 0x000fe20000000000 */
[----:B------:R-:W-:Y:S02]  /*8cd0*/  ISETP.GE.AND P2, PT, R36, UR11, PT ;  /* 0x0000000b24007c0c */ /* 0x000fe4000bf46270 */
[----:B------:R-:W-:Y:S02]  /*8ce0*/  SEL R36, R33, RZ, !P1 ;  /* 0x000000ff21247207 */ /* 0x000fe40004800000 */
[----:B------:R-:W-:Y:S02]  /*8cf0*/  ISETP.GE.AND P1, PT, R29, UR11, PT ;  /* 0x0000000b1d007c0c */ /* 0x000fe4000bf26270 */
[----:B------:R-:W-:-:S02]  /*8d00*/  SEL R41, R34, RZ, !P6 ;  /* 0x000000ff22297207 */ /* 0x000fc40007000000 */
[----:B------:R-:W-:Y:S02]  /*8d10*/  ISETP.GE.AND P6, PT, R67, UR11, PT ;  /* 0x0000000b43007c0c */ /* 0x000fe4000bfc6270 */
[----:B------:R-:W-:Y:S02]  /*8d20*/  PRMT R33, R33, 0x7632, R33 ;  /* 0x0000763221217816 */ /* 0x000fe40000000021 */
[----:B------:R-:W-:Y:S02]  /*8d30*/  PRMT R34, R34, 0x7632, R34 ;  /* 0x0000763222227816 */ /* 0x000fe40000000022 */
[C---:B------:R-:W-:Y:S02]  /*8d40*/  PRMT R29, R32.reuse, 0x7632, R29 ;  /* 0x00007632201d7816 */ /* 0x040fe4000000001d */
[----:B------:R-:W-:Y:S02]  /*8d50*/  SEL R32, R32, RZ, !P6 ;  /* 0x000000ff20207207 */ /* 0x000fe40007000000 */
        /* <DEDUP_REMOVED lines=9> */
.L_x_22904:
[----:B------:R-:W-:Y:S05]  /*8df0*/  BSYNC B2 ;  /* 0x0000000000027941 */ /* 0x000fea0003800000 */
.L_x_22903:
[----:B--2---:R-:W-:Y:S01]  /*8e00*/  HFMA2 R62, R116, R39, R37 ;  /* 0x00000027743e7231 */ /* 0x004fe20000000025 */
[----:B------:R-:W-:Y:S01]  /*8e10*/  HFMA2.MMA R63, R116, R43, R40 ;  /* 0x0000002b743f7235 */ /* 0x000fe20000000028 */
[----:B------:R2:W5:Y:S02]  /*8e20*/  LDG.E.128.CONSTANT R36, desc[UR12][R98.64] ;  /* 0x0000000c62247981 */ /* 0x000564000c1e9d00 */
[----:B-----5:R-:W-:Y:S01]  /*8e30*/  HMUL2 R33, R114, R33 ;  /* 0x0000002172217232 */ /* 0x020fe20000000000 */
[----:B------:R-:W-:Y:S01]  /*8e40*/  BSSY B2, `(.L_x_22905) ;  /* 0x0000023000027945 */ /* 0x000fe20003800000 */
[----:B------:R-:W-:-:S04]  /*8e50*/  HFMA2 R28, R117, R30, R28 ;  /* 0x0000001e751c7231 */ /* 0x000fc8000000001c */
[----:B------:R-:W-:Y:S01]  /*8e60*/  HFMA2.MMA R32, R115, R32, R33 ;  /* 0x0000002073207235 */ /* 0x000fe20000000021 */
[----:B------:R-:W-:Y:S10]  /*8e70*/  @P0 BRA `(.L_x_22906) ;  /* 0x00000000007c0947 */ /* 0x000ff40003800000 */
[C---:B------:R-:W-:Y:S01]  /*8e80*/  IADD3 R29, R67.reuse, 0x2, RZ ;  /* 0x00000002431d7810 */ /* 0x040fe20007ffe0ff */
[C---:B------:R-:W-:Y:S01]  /*8e90*/  VIADD R30, R67.reuse, 0x3 ;  /* 0x00000003431e7836 */ /* 0x040fe20000000000 */
[----:B------:R-:W-:Y:S02]  /*8ea0*/  IADD3 R33, R67, 0x4, RZ ;  /* 0x0000000443217810 */ /* 0x000fe40007ffe0ff */
[----:B------:R-:W-:Y:S01]  /*8eb0*/  ISETP.GE.AND P1, PT, R29, UR11, PT ;  /* 0x0000000b1d007c0c */ /* 0x000fe2000bf26270 */
[----:B------:R-:W-:Y:S01]  /*8ec0*/  VIADD R29, R67, 0x5 ;  /* 0x00000005431d7836 */ /* 0x000fe20000000000 */
[----:B------:R-:W-:Y:S02]  /*8ed0*/  ISETP.GE.AND P4, PT, R30, UR11, PT ;  /* 0x0000000b1e007c0c */ /* 0x000fe4000bf86270 */
[----:B------:R-:W-:Y:S01]  /*8ee0*/  ISETP.GE.AND P6, PT, R33, UR11, PT ;  /* 0x0000000b21007c0c */ /* 0x000fe2000bfc6270 */
[C---:B------:R-:W-:Y:S01]  /*8ef0*/  VIADD R33, R67.reuse, 0x7 ;  /* 0x0000000743217836 */ /* 0x040fe20000000000 */
[----:B------:R-:W-:-:S02]  /*8f00*/  IADD3 R30, R67, 0x6, RZ ;  /* 0x00000006431e7810 */ /* 0x000fc40007ffe0ff */
[----:B------:R-:W-:Y:S02]  /*8f10*/  ISETP.GE.AND P3, PT, R29, UR11, PT ;  /* 0x0000000b1d007c0c */ /* 0x000fe4000bf66270 */
[----:B------:R-:W-:Y:S02]  /*8f20*/  IADD3 R29, R67, 0x1, RZ ;  /* 0x00000001431d7810 */ /* 0x000fe40007ffe0ff */
[----:B------:R-:W-:Y:S02]  /*8f30*/  ISETP.GE.AND P5, PT, R30, UR11, PT ;  /* 0x0000000b1e007c0c */ /* 0x000fe4000bfa6270 */
[----:B------:R-:W-:Y:S02]  /*8f40*/  ISETP.GE.AND P2, PT, R33, UR11, PT ;  /* 0x0000000b21007c0c */ /* 0x000fe4000bf46270 */
[----:B------:R-:W-:Y:S02]  /*8f50*/  SEL R30, R37, RZ, !P1 ;  /* 0x000000ff251e7207 */ /* 0x000fe40004800000 */
[----:B------:R-:W-:-:S02]  /*8f60*/  ISETP.GE.AND P1, PT, R29, UR11, PT ;  /* 0x0000000b1d007c0c */ /* 0x000fc4000bf26270 */
[C---:B------:R-:W-:Y:S02]  /*8f70*/  SEL R33, R38.reuse, RZ, !P6 ;  /* 0x000000ff26217207 */ /* 0x040fe40007000000 */
        /* <DEDUP_REMOVED lines=15> */
.L_x_22906:
[----:B------:R-:W-:Y:S05]  /*9070*/  BSYNC B2 ;  /* 0x0000000000027941 */ /* 0x000fea0003800000 */
.L_x_22905:
[----:B------:R3:W5:Y:S01]  /*9080*/  LDG.E.128.CONSTANT R40, desc[UR12][R74.64] ;  /* 0x0000000c4a287981 */ /* 0x000762000c1e9d00 */
[----:B------:R-:W-:Y:S01]  /*9090*/  BSSY B2, `(.L_x_22907) ;  /* 0x0000022000027945 */ /* 0x000fe20003800000 */
[----:B------:R-:W-:-:S03]  /*90a0*/  HMUL2 R37, R114, R37 ;  /* 0x0000002572257232 */ /* 0x000fc60000000000 */
[----:B------:R-:W-:Y:S05]  /*90b0*/  @P0 BRA `(.L_x_22908) ;  /* 0x00000000007c0947 */ /* 0x000fea0003800000 */
        /* <DEDUP_REMOVED lines=22> */
[----:B---3--:R-:W-:-:S02]  /*9220*/  SEL R74, R43, RZ, !P5 ;  /* 0x000000ff2b4a7207 */ /* 0x008fc40006800000 */
        /* <DEDUP_REMOVED lines=8> */
.L_x_22908:
[----:B------:R-:W-:Y:S05]  /*92b0*/  BSYNC B2 ;  /* 0x0000000000027941 */ /* 0x000fea0003800000 */
.L_x_22907:
[----:B------:R-:W-:Y:S01]  /*92c0*/  HFMA2 R69, R116, R31, R28 ;  /* 0x0000001f74457231 */ /* 0x000fe2000000001c */
[----:B-----5:R-:W-:Y:S01]  /*92d0*/  HFMA2.MMA R41, R114, R41, -RZ ;  /* 0x0000002972297235 */ /* 0x020fe200001000ff */
[----:B------:R4:W5:Y:S01]  /*92e0*/  LDG.E.128.CONSTANT R28, desc[UR12][R80.64] ;  /* 0x0000000c501c7981 */ /* 0x000962000c1e9d00 */
[----:B------:R-:W-:Y:S01]  /*92f0*/  HFMA2.MMA R37, R115, R36, R37 ;  /* 0x0000002473257235 */ /* 0x000fe20000000025 */
[-C--:B------:R-:W-:Y:S01]  /*9300*/  IADD3 R36, P5, R91, R122.reuse, RZ ;  /* 0x0000007a5b247210 */ /* 0x080fe20007fbe0ff */
[----:B------:R-:W-:Y:S01]  /*9310*/  HFMA2.MMA R32, R117, R34, R32 ;  /* 0x0000002275207235 */ /* 0x000fe20000000020 */
[----:B------:R-:W-:-:S05]  /*9320*/  IADD3 R87, P2, R89, R122, RZ ;  /* 0x0000007a59577210 */ /* 0x000fca0007f5e0ff */
[----:B------:R-:W-:Y:S01]  /*9330*/  HFMA2 R40, R115, R40, R41 ;  /* 0x0000002873287231 */ /* 0x000fe20000000029 */
[----:B------:R-:W-:Y:S01]  /*9340*/  HFMA2.MMA R37, R117, R38, R37 ;  /* 0x0000002675257235 */ /* 0x000fe20000000025 */
[----:B------:R-:W-:Y:S01]  /*9350*/  IADD3 R41, P1, R90, R122, RZ ;  /* 0x0000007a5a297210 */ /* 0x000fe20007f3e0ff */
[----:B------:R-:W-:Y:S01]  /*9360*/  BSSY B2, `(.L_x_22909) ;  /* 0x0000028000027945 */ /* 0x000fe20003800000 */
[----:B------:R-:W-:Y:S01]  /*9370*/  HFMA2 R76, R117, R42, R40 ;  /* 0x0000002a754c7231 */ /* 0x000fe20000000028 */
[C---:B---3--:R-:W-:Y:S01]  /*9380*/  HFMA2.MMA R74, R116.reuse, R35, R32 ;  /* 0x00000023744a7235 */ /* 0x048fe20000000020 */
[-C--:B------:R-:W-:Y:S02]  /*9390*/  LEA R42, P3, R36, R26.reuse, 0x1 ;  /* 0x0000001a242a7211 */ /* 0x080fe400078608ff */
[----:B------:R-:W-:Y:S02]  /*93a0*/  LEA R40, P4, R41, R26, 0x1 ;  /* 0x0000001a29287211 */ /* 0x000fe400078808ff */
[----:B------:R-:W-:Y:S01]  /*93b0*/  HFMA2.MMA R76, R116, R43, R76 ;  /* 0x0000002b744c7235 */ /* 0x000fe2000000004c */
[----:B------:R-:W-:Y:S01]  /*93c0*/  HFMA2 R75, R116, R39, R37 ;  /* 0x00000027744b7231 */ /* 0x000fe20000000025 */
[----:B------:R-:W-:Y:S01]  /*93d0*/  LEA.HI.X.SX32 R37, R91, R119, 0x1, P5 ;  /* 0x000000775b257211 */ /* 0x000fe200028f0eff */
[----:B----4-:R-:W-:Y:S08]  /*93e0*/  @P0 BRA `(.L_x_22910) ;  /* 0x00000000007c0947 */ /* 0x010ff00003800000 */
[C---:B------:R-:W-:Y:S01]  /*93f0*/  IADD3 R32, R67.reuse, 0x2, RZ ;  /* 0x0000000243207810 */ /* 0x040fe20007ffe0ff */
[C---:B------:R-:W-:Y:S01]  /*9400*/  VIADD R33, R67.reuse, 0x3 ;  /* 0x0000000343217836 */ /* 0x040fe20000000000 */
[C---:B------:R-:W-:Y:S01]  /*9410*/  IADD3 R34, R67.reuse, 0x4, RZ ;  /* 0x0000000443227810 */ /* 0x040fe20007ffe0ff */
[----:B------:R-:W-:Y:S01]  /*9420*/  VIADD R35, R67, 0x7 ;  /* 0x0000000743237836 */ /* 0x000fe20000000000 */
[----:B------:R-:W-:Y:S02]  /*9430*/  ISETP.GE.AND P5, PT, R32, UR11, PT ;  /* 0x0000000b20007c0c */ /* 0x000fe4000bfa6270 */
[----:B------:R-:W-:Y:S01]  /*9440*/  ISETP.GE.AND P6, PT, R33, UR11, PT ;  /* 0x0000000b21007c0c */ /* 0x000fe2000bfc6270 */
[----:B------:R-:W-:Y:S01]  /*9450*/  VIADD R33, R67, 0x5 ;  /* 0x0000000543217836 */ /* 0x000fe20000000000 */
[C---:B-----5:R-:W-:Y:S02]  /*9460*/  PRMT R32, R29.reuse, 0x7632, R32 ;  /* 0x000076321d207816 */ /* 0x060fe40000000020 */
[----:B------:R-:W-:-:S02]  /*9470*/  SEL R29, R29, RZ, !P5 ;  /* 0x000000ff1d1d7207 */ /* 0x000fc40006800000 */
[----:B------:R-:W-:Y:S02]  /*9480*/  ISETP.GE.AND P5, PT, R34, UR11, PT ;  /* 0x0000000b22007c0c */ /* 0x000fe4000bfa6270 */
[----:B------:R-:W-:Y:S02]  /*9490*/  SEL R32, R32, RZ, !P6 ;  /* 0x000000ff20207207 */ /* 0x000fe40007000000 */
[----:B------:R-:W-:Y:S02]  /*94a0*/  ISETP.GE.AND P6, PT, R33, UR11, PT ;  /* 0x0000000b21007c0c */ /* 0x000fe4000bfc6270 */
[----:B------:R-:W-:Y:S02]  /*94b0*/  IADD3 R34, R67, 0x6, RZ ;  /* 0x0000000643227810 */ /* 0x000fe40007ffe0ff */
[C---:B------:R-:W-:Y:S02]  /*94c0*/  SEL R33, R30.reuse, RZ, !P5 ;  /* 0x000000ff1e217207 */ /* 0x040fe40006800000 */
[----:B------:R-:W-:-:S02]  /*94d0*/  PRMT R30, R30, 0x7632, R30 ;  /* 0x000076321e1e7816 */ /* 0x000fc4000000001e */
[----:B------:R-:W-:Y:S02]  /*94e0*/  ISETP.GE.AND P5, PT, R34, UR11, PT ;  /* 0x0000000b22007c0c */ /* 0x000fe4000bfa6270 */
[----:B------:R-:W-:Y:S02]  /*94f0*/  SEL R34, R30, RZ, !P6 ;  /* 0x000000ff1e227207 */ /* 0x000fe40007000000 */
[----:B------:R-:W-:Y:S02]  /*9500*/  ISETP.GE.AND P6, PT, R35, UR11, PT ;  /* 0x0000000b23007c0c */ /* 0x000fe4000bfc6270 */
[----:B------:R-:W-:Y:S02]  /*9510*/  PRMT R30, R31, 0x7632, R30 ;  /* 0x000076321f1e7816 */ /* 0x000fe4000000001e */
[----:B------:R-:W-:Y:S02]  /*9520*/  IADD3 R35, R67, 0x1, RZ ;  /* 0x0000000143237810 */ /* 0x000fe40007ffe0ff */
[----:B------:R-:W-:-:S02]  /*9530*/  SEL R38, R31, RZ, !P5 ;  /* 0x000000ff1f267207 */ /* 0x000fc40006800000 */
[----:B------:R-:W-:Y:S02]  /*9540*/  SEL R31, R30, RZ, !P6 ;  /* 0x000000ff1e1f7207 */ /* 0x000fe40007000000 */
[----:B------:R-:W-:Y:S02]  /*9550*/  ISETP.GE.AND P5, PT, R35, UR11, PT ;  /* 0x0000000b23007c0c */ /* 0x000fe4000bfa6270 */
[----:B------:R-:W-:Y:S02]  /*9560*/  ISETP.GE.AND P6, PT, R67, UR11, PT ;  /* 0x0000000b43007c0c */ /* 0x000fe4000bfc6270 */
[C---:B------:R-:W-:Y:S02]  /*9570*/  PRMT R30, R28.reuse, 0x7632, R30 ;  /* 0x000076321c1e7816 */ /* 0x040fe4000000001e */
[----:B------:R-:W-:Y:S02]  /*9580*/  SEL R28, R28, RZ, !P6 ;  /* 0x000000ff1c1c7207 */ /* 0x000fe40007000000 */
[----:B------:R-:W-:-:S02]  /*9590*/  SEL R35, R30, RZ, !P5 ;  /* 0x000000ff1e237207 */ /* 0x000fc40006800000 */
[----:B------:R-:W-:Y:S02]  /*95a0*/  PRMT R29, R29, 0x5410, R32 ;  /* 0x000054101d1d7816 */ /* 0x000fe40000000020 */
[----:B------:R-:W-:Y:S02]  /*95b0*/  PRMT R30, R33, 0x5410, R34 ;  /* 0x00005410211e7816 */ /* 0x000fe40000000022 */
[----:B------:R-:W-:Y:S02]  /*95c0*/  PRMT R31, R38, 0x5410, R31 ;  /* 0x00005410261f7816 */ /* 0x000fe4000000001f */
[----:B------:R-:W-:-:S07]  /*95d0*/  PRMT R28, R28, 0x5410, R35 ;  /* 0x000054101c1c7816 */ /* 0x000fce0000000023 */
.L_x_22910:
[----:B------:R-:W-:Y:S05]  /*95e0*/  BSYNC B2 ;  /* 0x0000000000027941 */ /* 0x000fea0003800000 */
.L_x_22909:
[----:B------:R3:W5:Y:S01]  /*95f0*/  LDG.E.128.CONSTANT R32, desc[UR12][R92.64] ;  /* 0x0000000c5c207981 */ /* 0x000762000c1e9d00 */
[----:B------:R-:W-:Y:S01]  /*9600*/  BSSY B2, `(.L_x_22911) ;  /* 0x0000022000027945 */ /* 0x000fe20003800000 */
[----:B-----5:R-:W-:-:S03]  /*9610*/  HMUL2 R29, R114, R29 ;  /* 0x0000001d721d7232 */ /* 0x020fc60000000000 */
[----:B------:R-:W-:Y:S05]  /*9620*/  @P0 BRA `(.L_x_22912) ;  /* 0x00000000007c0947 */ /* 0x000fea0003800000 */
[C---:B------:R-:W-:Y:S01]  /*9630*/  VIADD R38, R67.reuse, 0x2 ;  /* 0x0000000243267836 */ /* 0x040fe20000000000 */
[C---:B------:R-:W-:Y:S01]  /*9640*/  IADD3 R39, R67.reuse, 0x3, RZ ;  /* 0x0000000343277810 */ /* 0x040fe20007ffe0ff */
[C---:B------:R-:W-:Y:S02]  /*9650*/  VIADD R80, R67.reuse, 0x6 ;  /* 0x0000000643507836 */ /* 0x040fe40000000000 */
[----:B------:R-:W-:Y:S01]  /*9660*/  VIADD R81, R67, 0x1 ;  /* 0x0000000143517836 */ /* 0x000fe20000000000 */
[----:B------:R-:W-:Y:S01]  /*9670*/  ISETP.GE.AND P6, PT, R39, UR11, PT ;  /* 0x0000000b27007c0c */ /* 0x000fe2000bfc6270 */
[----:B------:R-:W-:Y:S01]  /*9680*/  VIADD R39, R67, 0x4 ;  /* 0x0000000443277836 */ /* 0x000fe20000000000 */
[----:B------:R-:W-:-:S04]  /*9690*/  ISETP.GE.AND P5, PT, R38, UR11, PT ;  /* 0x0000000b26007c0c */ /* 0x000fc8000bfa6270 */
[----:B------:R-:W-:Y:S02]  /*96a0*/  SEL R38, R33, RZ, !P5 ;  /* 0x000000ff21267207 */ /* 0x000fe40006800000 */
[----:B------:R-:W-:Y:S02]  /*96b0*/  ISETP.GE.AND P5, PT, R39, UR11, PT ;  /* 0x0000000b27007c0c */ /* 0x000fe4000bfa6270 */
[----:B------:R-:W-:Y:S02]  /*96c0*/  PRMT R33, R33, 0x7632, R33 ;  /* 0x0000763221217816 */ /* 0x000fe40000000021 */
[----:B------:R-:W-:Y:S02]  /*96d0*/  IADD3 R39, R67, 0x5, RZ ;  /* 0x0000000543277810 */ /* 0x000fe40007ffe0ff */
[----:B------:R-:W-:Y:S02]  /*96e0*/  SEL R33, R33, RZ, !P6 ;  /* 0x000000ff21217207 */ /* 0x000fe40007000000 */
[----:B------:R-:W-:-:S02]  /*96f0*/  ISETP.GE.AND P6, PT, R39, UR11, PT ;  /* 0x0000000b27007c0c */ /* 0x000fc4000bfc6270 */
[----:B------:R-:W-:Y:S02]  /*9700*/  SEL R39, R34, RZ, !P5 ;  /* 0x000000ff22277207 */ /* 0x000fe40006800000 */
[----:B------:R-:W-:Y:S02]  /*9710*/  ISETP.GE.AND P5, PT, R80, UR11, PT ;  /* 0x0000000b50007c0c */ /* 0x000fe4000bfa6270 */
[----:B------:R-:W-:Y:S02]  /*9720*/  PRMT R34, R34, 0x7632, R34 ;  /* 0x0000763222227816 */ /* 0x000fe40000000022 */
[----:B------:R-:W-:Y:S02]  /*9730*/  IADD3 R80, R67, 0x7, RZ ;  /* 0x0000000743507810 */ /* 0x000fe40007ffe0ff */
[----:B------:R-:W-:Y:S02]  /*9740*/  SEL R34, R34, RZ, !P6 ;  /* 0x000000ff22227207 */ /* 0x000fe40007000000 */
[----:B------:R-:W-:-:S02]  /*9750*/  ISETP.GE.AND P6, PT, R80, UR11, PT ;  /* 0x0000000b50007c0c */ /* 0x000fc4000bfc6270 */
[C---:B------:R-:W-:Y:S02]  /*9760*/  PRMT R80, R35.reuse, 0x7632, R80 ;  /* 0x0000763223507816 */ /* 0x040fe40000000050 */
[----:B---3--:R-:W-:Y:S02]  /*9770*/  SEL R93, R35, RZ, !P5 ;  /* 0x000000ff235d7207 */ /* 0x008fe40006800000 */
[----:B------:R-:W-:Y:S02]  /*9780*/  SEL R80, R80, RZ, !P6 ;  /* 0x000000ff50507207 */ /* 0x000fe40007000000 */
[----:B------:R-:W-:Y:S02]  /*9790*/  ISETP.GE.AND P5, PT, R81, UR11, PT ;  /* 0x0000000b51007c0c */ /* 0x000fe4000bfa6270 */
[----:B------:R-:W-:Y:S02]  /*97a0*/  ISETP.GE.AND P6, PT, R67, UR11, PT ;  /* 0x0000000b43007c0c */ /* 0x000fe4000bfc6270 */
[----:B------:R-:W-:-:S02]  /*97b0*/  PRMT R35, R32, 0x7632, R35 ;  /* 0x0000763220237816 */ /* 0x000fc40000000023 */
[----:B------:R-:W-:Y:S02]  /*97c0*/  SEL R32, R32, RZ, !P6 ;  /* 0x000000ff20207207 */ /* 0x000fe40007000000 */
[----:B------:R-:W-:Y:S02]  /*97d0*/  SEL R81, R35, RZ, !P5 ;  /* 0x000000ff23517207 */ /* 0x000fe40006800000 */
[----:B------:R-:W-:Y:S02]  /*97e0*/  PRMT R33, R38, 0x5410, R33 ;  /* 0x0000541026217816 */ /* 0x000fe40000000021 */
[----:B------:R-:W-:Y:S02]  /*97f0*/  PRMT R34, R39, 0x5410, R34 ;  /* 0x0000541027227816 */ /* 0x000fe40000000022 */
[----:B------:R-:W-:Y:S02]  /*9800*/  PRMT R35, R93, 0x5410, R80 ;  /* 0x000054105d237816 */ /* 0x000fe40000000050 */
[----:B------:R-:W-:-:S07]  /*9810*/  PRMT R32, R32, 0x5410, R81 ;  /* 0x0000541020207816 */ /* 0x000fce0000000051 */
.L_x_22912:
[----:B------:R-:W-:Y:S05]  /*9820*/  BSYNC B2 ;  /* 0x0000000000027941 */ /* 0x000fea0003800000 */
.L_x_22911:
[----:B------:R-:W-:Y:S01]  /*9830*/  LEA.HI.X R43, R36, R27, R37, 0x1, P3 ;  /* 0x0000001b242b7211 */ /* 0x000fe200018f0c25 */
[----:B------:R-:W-:Y:S01]  /*9840*/  HFMA2.MMA R33, R114, R33, -RZ ;  /* 0x0000002172217235 */ /* 0x000fe200001000ff */
[----:B------:R4:W5:Y:S01]  /*9850*/  LDG.E.128.CONSTANT R36, desc[UR12][R124.64] ;  /* 0x0000000c7c247981 */ /* 0x000962000c1e9d00 */
[----:B------:R-:W-:Y:S01]  /*9860*/  BSSY B2, `(.L_x_22913) ;  /* 0x0000024000027945 */ /* 0x000fe20003800000 */
[----:B------:R-:W-:Y:S01]  /*9870*/  HFMA2.MMA R28, R115, R28, R29 ;  /* 0x0000001c731c7235 */ /* 0x000fe2000000001d */
[----:B---3--:R-:W-:-:S06]  /*9880*/  LEA R92, P5, R87, R26, 0x1 ;  /* 0x0000001a575c7211 */ /* 0x008fcc00078a08ff */
[----:B------:R-:W-:Y:S01]  /*9890*/  HFMA2 R32, R115, R32, R33 ;  /* 0x0000002073207231 */ /* 0x000fe20000000021 */
[----:B----4-:R-:W-:Y:S06]  /*98a0*/  @P0 BRA `(.L_x_22914) ;  /* 0x00000000007c0947 */ /* 0x010fec0003800000 */
        /* <DEDUP_REMOVED lines=20> */
[----:B--2---:R-:W-:Y:S02]  /*99f0*/  SEL R98, R39, RZ, !P3 ;  /* 0x000000ff27627207 */ /* 0x004fe40005800000 */
        /* <DEDUP_REMOVED lines=10> */
.L_x_22914:
[----:B------:R-:W-:Y:S05]  /*9aa0*/  BSYNC B2 ;  /* 0x0000000000027941 */ /* 0x000fea0003800000 */
.L_x_22913:
[----:B-----5:R-:W-:Y:S01]  /*9ab0*/  HMUL2 R37, R114, R37 ;  /* 0x0000002572257232 */ /* 0x020fe20000000000 */
[-C--:B------:R-:W-:Y:S01]  /*9ac0*/  LEA.HI.X.SX32 R80, R89, R119.reuse, 0x1, P2 ;  /* 0x0000007759507211 */ /* 0x080fe200010f0eff */
[----:B------:R-:W-:Y:S01]  /*9ad0*/  HFMA2.MMA R32, R117, R34, R32 ;  /* 0x0000002275207235 */ /* 0x000fe20000000020 */
[----:B--2---:R-:W-:Y:S02]  /*9ae0*/  LEA.HI.X.SX32 R98, R90, R119, 0x1, P1 ;  /* 0x000000775a627211 */ /* 0x004fe400008f0eff */
[-C--:B------:R-:W-:Y:S01]  /*9af0*/  LEA.HI.X R93, R87, R27.reuse, R80, 0x1, P5 ;  /* 0x0000001b575d7211 */ /* 0x080fe200028f0c50 */
[----:B------:R-:W-:Y:S01]  /*9b00*/  HFMA2.MMA R37, R115, R36, R37 ;  /* 0x0000002473257235 */ /* 0x000fe20000000025 */
[----:B------:R-:W-:Y:S01]  /*9b10*/  HFMA2 R87, R117, R30, R28 ;  /* 0x0000001e75577231 */ /* 0x000fe2000000001c */
[----:B------:R-:W-:Y:S01]  /*9b20*/  IADD3 R29, P2, R88, R122, RZ ;  /* 0x0000007a581d7210 */ /* 0x000fe20007f5e0ff */
[----:B------:R-:W-:Y:S01]  /*9b30*/  BSSY B2, `(.L_x_22915) ;  /* 0x0000029000027945 */ /* 0x000fe20003800000 */
[----:B------:R-:W-:-:S02]  /*9b40*/  LEA.HI.X R41, R41, R27, R98, 0x1, P4 ;  /* 0x0000001b29297211 */ /* 0x000fc400020f0c62 */
[----:B------:R-:W-:Y:S01]  /*9b50*/  LEA R28, P1, R29, R26, 0x1 ;  /* 0x0000001a1d1c7211 */ /* 0x000fe200078208ff */
[----:B------:R-:W-:Y:S01]  /*9b60*/  HFMA2.MMA R87, R116, R31, R87 ;  /* 0x0000001f74577235 */ /* 0x000fe20000000057 */
[----:B------:R-:W-:Y:S01]  /*9b70*/  HFMA2 R80, R116, R35, R32 ;  /* 0x0000002374507231 */ /* 0x000fe20000000020 */
[----:B------:R-:W-:Y:S01]  /*9b80*/  LEA.HI.X.SX32 R30, R88, R119, 0x1, P2 ;  /* 0x00000077581e7211 */ /* 0x000fe200010f0eff */
[----:B------:R-:W-:-:S06]  /*9b90*/  HFMA2 R37, R117, R38, R37 ;  /* 0x0000002675257231 */ /* 0x000fcc0000000025 */
[----:B------:R-:W-:Y:S02]  /*9ba0*/  HFMA2.MMA R81, R116, R39, R37 ;  /* 0x0000002774517235 */ /* 0x000fe40000000025 */
[----:B------:R2:W5:Y:S01]  /*9bb0*/  LDG.E.128.CONSTANT R36, desc[UR12][R42.64] ;  /* 0x0000000c2a247981 */ /* 0x000562000c1e9d00 */
[----:B------:R-:W-:Y:S08]  /*9bc0*/  @P0 BRA `(.L_x_22916) ;  /* 0x00000000007c0947 */ /* 0x000ff00003800000 */
[C---:B------:R-:W-:Y:S01]  /*9bd0*/  VIADD R31, R67.reuse, 0x2 ;  /* 0x00000002431f7836 */ /* 0x040fe20000000000 */
[C---:B------:R-:W-:Y:S02]  /*9be0*/  IADD3 R32, R67.reuse, 0x3, RZ ;  /* 0x0000000343207810 */ /* 0x040fe40007ffe0ff */
[C---:B------:R-:W-:Y:S02]  /*9bf0*/  IADD3 R33, R67.reuse, 0x5, RZ ;  /* 0x0000000543217810 */ /* 0x040fe40007ffe0ff */
[----:B------:R-:W-:Y:S01]  /*9c00*/  ISETP.GE.AND P2, PT, R32, UR11, PT ;  /* 0x0000000b20007c0c */ /* 0x000fe2000bf46270 */
[----:B------:R-:W-:Y:S01]  /*9c10*/  VIADD R32, R67, 0x6 ;  /* 0x0000000643207836 */ /* 0x000fe20000000000 */
[----:B------:R-:W-:Y:S01]  /*9c20*/  ISETP.GE.AND P5, PT, R31, UR11, PT ;  /* 0x0000000b1f007c0c */ /* 0x000fe2000bfa6270 */
[----:B------:R-:W-:Y:S01]  /*9c30*/  VIADD R31, R67, 0x4 ;  /* 0x00000004431f7836 */ /* 0x000fe20000000000 */
[----:B------:R-:W-:Y:S02]  /*9c40*/  ISETP.GE.AND P3, PT, R33, UR11, PT ;  /* 0x0000000b21007c0c */ /* 0x000fe4000bf66270 */
[----:B------:R-:W-:Y:S01]  /*9c50*/  ISETP.GE.AND P4, PT, R32, UR11, PT ;  /* 0x0000000b20007c0c */ /* 0x000fe2000bf86270 */
[----:B------:R-:W-:Y:S01]  /*9c60*/  VIADD R32, R67, 0x1 ;  /* 0x0000000143207836 */ /* 0x000fe20000000000 */
[----:B------:R-:W-:-:S02]  /*9c70*/  ISETP.GE.AND P6, PT, R31, UR11, PT ;  /* 0x0000000b1f007c0c */ /* 0x000fc4000bfc6270 */
[----:B------:R-:W-:Y:S02]  /*9c80*/  IADD3 R33, R67, 0x7, RZ ;  /* 0x0000000743217810 */ /* 0x000fe40007ffe0ff */
[----:B-----5:R-:W-:Y:S02]  /*9c90*/  SEL R35, R38, RZ, !P6 ;  /* 0x000000ff26237207 */ /* 0x020fe40007000000 */
[----:B------:R-:W-:Y:S02]  /*9ca0*/  SEL R31, R37, RZ, !P5 ;  /* 0x000000ff251f7207 */ /* 0x000fe40006800000 */
[----:B------:R-:W-:Y:S02]  /*9cb0*/  ISETP.GE.AND P6, PT, R32, UR11, PT ;  /* 0x0000000b20007c0c */ /* 0x000fe4000bfc6270 */
[----:B--2---:R-:W-:Y:S02]  /*9cc0*/  SEL R42, R39, RZ, !P4 ;  /* 0x000000ff272a7207 */ /* 0x004fe40006000000 */
[----:B------:R-:W-:-:S02]  /*9cd0*/  ISETP.GE.AND P5, PT, R33, UR11, PT ;  /* 0x0000000b21007c0c */ /* 0x000fc4000bfa6270 */
[----:B------:R-:W-:Y:S02]  /*9ce0*/  PRMT R37, R37, 0x7632, R37 ;  /* 0x0000763225257816 */ /* 0x000fe40000000025 */
[----:B------:R-:W-:Y:S02]  /*9cf0*/  ISETP.GE.AND P4, PT, R67, UR11, PT ;  /* 0x0000000b43007c0c */ /* 0x000fe4000bf86270 */
        /* <DEDUP_REMOVED lines=12> */
.L_x_22916:
[----:B------:R-:W-:Y:S05]  /*9dc0*/  BSYNC B2 ;  /* 0x0000000000027941 */ /* 0x000fea0003800000 */
.L_x_22915:
[----:B--2---:R-:W5:Y:S01]  /*9dd0*/  LDG.E.128.CONSTANT R40, desc[UR12][R40.64] ;  /* 0x0000000c28287981 */ /* 0x004f62000c1e9d00 */
[----:B------:R-:W-:Y:S01]  /*9de0*/  BSSY B2, `(.L_x_22917) ;  /* 0x0000022000027945 */ /* 0x000fe20003800000 */
[----:B-----5:R-:W-:-:S03]  /*9df0*/  HMUL2 R31, R114, R37 ;  /* 0x00000025721f7232 */ /* 0x020fc60000000000 */
[----:B------:R-:W-:Y:S05]  /*9e00*/  @P0 BRA `(.L_x_22918) ;  /* 0x00000000007c0947 */ /* 0x000fea0003800000 */
[C---:B------:R-:W-:Y:S02]  /*9e10*/  IADD3 R32, R67.reuse, 0x2, RZ ;  /* 0x0000000243207810 */ /* 0x040fe40007ffe0ff */
[C---:B------:R-:W-:Y:S02]  /*9e20*/  IADD3 R33, R67.reuse, 0x4, RZ ;  /* 0x0000000443217810 */ /* 0x040fe40007ffe0ff */
[----:B------:R-:W-:Y:S01]  /*9e30*/  ISETP.GE.AND P5, PT, R32, UR11, PT ;  /* 0x0000000b20007c0c */ /* 0x000fe2000bfa6270 */
[----:B------:R-:W-:Y:S01]  /*9e40*/  VIADD R32, R67, 0x3 ;  /* 0x0000000343207836 */ /* 0x000fe20000000000 */
[----:B------:R-:W-:Y:S02]  /*9e50*/  ISETP.GE.AND P6, PT, R33, UR11, PT ;  /* 0x0000000b21007c0c */ /* 0x000fe4000bfc6270 */
[C---:B------:R-:W-:Y:S02]  /*9e60*/  IADD3 R33, R67.reuse, 0x6, RZ ;  /* 0x0000000643217810 */ /* 0x040fe40007ffe0ff */
[----:B------:R-:W-:Y:S01]  /*9e70*/  ISETP.GE.AND P2, PT, R32, UR11, PT ;  /* 0x0000000b20007c0c */ /* 0x000fe2000bf46270 */
[----:B------:R-:W-:Y:S01]  /*9e80*/  VIADD R32, R67, 0x5 ;  /* 0x0000000543207836 */ /* 0x000fe20000000000 */
[----:B------:R-:W-:-:S02]  /*9e90*/  SEL R34, R41, RZ, !P5 ;  /* 0x000000ff29227207 */ /* 0x000fc40006800000 */
[----:B------:R-:W-:Y:S02]  /*9ea0*/  ISETP.GE.AND P4, PT, R33, UR11, PT ;  /* 0x0000000b21007c0c */ /* 0x000fe4000bf86270 */
[----:B------:R-:W-:Y:S01]  /*9eb0*/  ISETP.GE.AND P3, PT, R32, UR11, PT ;  /* 0x0000000b20007c0c */ /* 0x000fe2000bf66270 */
[----:B------:R-:W-:Y:S01]  /*9ec0*/  VIADD R32, R67, 0x7 ;  /* 0x0000000743207836 */ /* 0x000fe20000000000 */
[----:B------:R-:W-:Y:S02]  /*9ed0*/  SEL R33, R42, RZ, !P6 ;  /* 0x000000ff2a217207 */ /* 0x000fe40007000000 */
[----:B------:R-:W-:Y:S02]  /*9ee0*/  PRMT R41, R41, 0x7632, R41 ;  /* 0x0000763229297816 */ /* 0x000fe40000000029 */
[----:B------:R-:W-:Y:S02]  /*9ef0*/  ISETP.GE.AND P5, PT, R32, UR11, PT ;  /* 0x0000000b20007c0c */ /* 0x000fe4000bfa6270 */
[----:B------:R-:W-:-:S02]  /*9f00*/  IADD3 R32, R67, 0x1, RZ ;  /* 0x0000000143207810 */ /* 0x000fc40007ffe0ff */
[----:B------:R-:W-:Y:S02]  /*9f10*/  PRMT R42, R42, 0x7632, R42 ;  /* 0x000076322a2a7816 */ /* 0x000fe4000000002a */
[----:B------:R-:W-:Y:S02]  /*9f20*/  ISETP.GE.AND P6, PT, R32, UR11, PT ;  /* 0x0000000b20007c0c */ /* 0x000fe4000bfc6270 */
[----:B------:R-:W-:Y:S02]  /*9f30*/  SEL R32, R43, RZ, !P4 ;  /* 0x000000ff2b207207 */ /* 0x000fe40006000000 */
[----:B------:R-:W-:Y:S02]  /*9f40*/  ISETP.GE.AND P4, PT, R67, UR11, PT ;  /* 0x0000000b43007c0c */ /* 0x000fe4000bf86270 */
[----:B------:R-:W-:Y:S02]  /*9f50*/  PRMT R43, R43, 0x7632, R43 ;  /* 0x000076322b2b7816 */ /* 0x000fe4000000002b */
        /* <DEDUP_REMOVED lines=10> */
.L_x_22918:
[----:B------:R-:W-:Y:S05]  /*a000*/  BSYNC B2 ;  /* 0x0000000000027941 */ /* 0x000fea0003800000 */
.L_x_22917:
[----:B------:R2:W5:Y:S01]  /*a010*/  LDG.E.128.CONSTANT R32, desc[UR12][R92.64] ;  /* 0x0000000c5c207981 */ /* 0x000562000c1e9d00 */
[----:B------:R-:W-:Y:S01]  /*a020*/  HFMA2.MMA R41, R114, R41, -RZ ;  /* 0x0000002972297235 */ /* 0x000fe200001000ff */
[----:B------:R-:W-:Y:S01]  /*a030*/  BSSY B2, `(.L_x_22919) ;  /* 0x0000025000027945 */ /* 0x000fe20003800000 */
[----:B------:R-:W-:Y:S01]  /*a040*/  HFMA2.MMA R31, R115, R36, R31 ;  /* 0x00000024731f7235 */ /* 0x000fe2000000001f */
[----:B------:R-:W-:Y:S02]  /*a050*/  IADD3 R37, P2, R86, R122, RZ ;  /* 0x0000007a56257210 */ /* 0x000fe40007f5e0ff */
[----:B------:R-:W-:-:S05]  /*a060*/  LEA.HI.X R29, R29, R27, R30, 0x1, P1 ;  /* 0x0000001b1d1d7211 */ /* 0x000fca00008f0c1e */
[----:B------:R-:W-:Y:S01]  /*a070*/  HFMA2 R40, R115, R40, R41 ;  /* 0x0000002873287231 */ /* 0x000fe20000000029 */
[----:B--2---:R-:W-:Y:S06]  /*a080*/  @P0 BRA `(.L_x_22920) ;  /* 0x00000000007c0947 */ /* 0x004fec0003800000 */
[----:B------:R-:W-:Y:S01]  /*a090*/  VIADD R30, R67, 0x2 ;  /* 0x00000002431e7836 */ /* 0x000fe20000000000 */
[----:B-----5:R-:W-:Y:S01]  /*a0a0*/  PRMT R92, R35, 0x7632, R92 ;  /* 0x00007632235c7816 */ /* 0x020fe2000000005c */
[C---:B------:R-:W-:Y:S02]  /*a0b0*/  VIADD R36, R67.reuse, 0x4 ;  /* 0x0000000443247836 */ /* 0x040fe40000000000 */
[C---:B------:R-:W-:Y:S01]  /*a0c0*/  VIADD R41, R67.reuse, 0x1 ;  /* 0x0000000143297836 */ /* 0x040fe20000000000 */
[----:B------:R-:W-:Y:S02]  /*a0d0*/  ISETP.GE.AND P5, PT, R30, UR11, PT ;  /* 0x0000000b1e007c0c */ /* 0x000fe4000bfa6270 */
[C---:B------:R-:W-:Y:S02]  /*a0e0*/  IADD3 R30, R67.reuse, 0x3, RZ ;  /* 0x00000003431e7810 */ /* 0x040fe40007ffe0ff */
[----:B------:R-:W-:Y:S01]  /*a0f0*/  ISETP.GE.AND P6, PT, R36, UR11, PT ;  /* 0x0000000b24007c0c */ /* 0x000fe2000bfc6270 */
[----:B------:R-:W-:Y:S01]  /*a100*/  VIADD R36, R67, 0x6 ;  /* 0x0000000643247836 */ /* 0x000fe20000000000 */
[----:B------:R-:W-:-:S02]  /*a110*/  ISETP.GE.AND P1, PT, R30, UR11, PT ;  /* 0x0000000b1e007c0c */ /* 0x000fc4000bf26270 */
[C---:B------:R-:W-:Y:S02]  /*a120*/  IADD3 R30, R67.reuse, 0x5, RZ ;  /* 0x00000005431e7810 */ /* 0x040fe40007ffe0ff */
[----:B------:R-:W-:Y:S02]  /*a130*/  ISETP.GE.AND P4, PT, R36, UR11, PT ;  /* 0x0000000b24007c0c */ /* 0x000fe4000bf86270 */
[----:B------:R-:W-:Y:S02]  /*a140*/  IADD3 R36, R67, 0x7, RZ ;  /* 0x0000000743247810 */ /* 0x000fe40007ffe0ff */
[----:B------:R-:W-:Y:S02]  /*a150*/  ISETP.GE.AND P3, PT, R30, UR11, PT ;  /* 0x0000000b1e007c0c */ /* 0x000fe4000bf66270 */
[----:B------:R-:W-:Y:S02]  /*a160*/  SEL R30, R33, RZ, !P5 ;  /* 0x000000ff211e7207 */ /* 0x000fe40006800000 */
[----:B------:R-:W-:-:S02]  /*a170*/  ISETP.GE.AND P5, PT, R36, UR11, PT ;  /* 0x0000000b24007c0c */ /* 0x000fc4000bfa6270 */
[----:B------:R-:W-:Y:S02]  /*a180*/  SEL R36, R34, RZ, !P6 ;  /* 0x000000ff22247207 */ /* 0x000fe40007000000 */
[----:B------:R-:W-:Y:S02]  /*a190*/  PRMT R34, R33, 0x7632, R34 ;  /* 0x0000763221227816 */ /* 0x000fe40000000022 */
[----:B------:R-:W-:Y:S02]  /*a1a0*/  ISETP.GE.AND P6, PT, R41, UR11, PT ;  /* 0x0000000b29007c0c */ /* 0x000fe4000bfc6270 */
[----:B------:R-:W-:Y:S02]  /*a1b0*/  SEL R99, R35, RZ, !P4 ;  /* 0x000000ff23637207 */ /* 0x000fe40006000000 */
[----:B------:R-:W-:Y:S02]  /*a1c0*/  PRMT R41, R34, 0x7632, R41 ;  /* 0x0000763222297816 */ /* 0x000fe40000000029 */
[----:B------:R-:W-:-:S02]  /*a1d0*/  ISETP.GE.AND P4, PT, R67, UR11, PT ;  /* 0x0000000b43007c0c */ /* 0x000fc4000bf86270 */
        /* <DEDUP_REMOVED lines=10> */
.L_x_22920:
[----:B------:R-:W-:Y:S05]  /*a280*/  BSYNC B2 ;  /* 0x0000000000027941 */ /* 0x000fea0003800000 */
.L_x_22919:
[----:B------:R-:W-:Y:S01]  /*a290*/  HFMA2.MMA R92, R117, R38, R31 ;  /* 0x00000026755c7235 */ /* 0x000fe2000000001f */
[----:B-----5:R-:W-:Y:S01]  /*a2a0*/  HMUL2 R33, R114, R33 ;  /* 0x0000002172217232 */ /* 0x020fe20000000000 */
[----:B------:R-:W5:Y:S01]  /*a2b0*/  LDG.E.128.CONSTANT R28, desc[UR12][R28.64] ;  /* 0x0000000c1c1c7981 */ /* 0x000f62000c1e9d00 */
[----:B------:R-:W-:Y:S01]  /*a2c0*/  BSSY B2, `(.L_x_22921) ;  /* 0x0000024000027945 */ /* 0x000fe20003800000 */
[----:B------:R-:W-:Y:S01]  /*a2d0*/  LEA R36, P1, R37, R26, 0x1 ;  /* 0x0000001a25247211 */ /* 0x000fe200078208ff */
[----:B------:R-:W-:Y:S02]  /*a2e0*/  HFMA2 R40, R117, R42, R40 ;  /* 0x0000002a75287231 */ /* 0x000fe40000000028 */
[----:B------:R-:W-:Y:S01]  /*a2f0*/  HFMA2.MMA R32, R115, R32, R33 ;  /* 0x0000002073207235 */ /* 0x000fe20000000021 */
[----:B------:R-:W-:Y:S10]  /*a300*/  @P0 BRA `(.L_x_22922) ;  /* 0x00000000007c0947 */ /* 0x000ff40003800000 */
[C---:B------:R-:W-:Y:S01]  /*a310*/  IADD3 R33, R67.reuse, 0x2, RZ ;  /* 0x0000000243217810 */ /* 0x040fe20007ffe0ff */
[----:B------:R-:W-:Y:S01]  /*a320*/  VIADD R38, R67, 0x3 ;  /* 0x0000000343267836 */ /* 0x000fe20000000000 */
[----:B-----5:R-:W-:Y:S02]  /*a330*/  PRMT R42, R29, 0x7632, R42 ;  /* 0x000076321d2a7816 */ /* 0x020fe4000000002a */
[----:B------:R-:W-:Y:S02]  /*a340*/  ISETP.GE.AND P5, PT, R33, UR11, PT ;  /* 0x0000000b21007c0c */ /* 0x000fe4000bfa6270 */
[C---:B------:R-:W-:Y:S02]  /*a350*/  IADD3 R33, R67.reuse, 0x4, RZ ;  /* 0x0000000443217810 */ /* 0x040fe40007ffe0ff */
[----:B------:R-:W-:Y:S01]  /*a360*/  ISETP.GE.AND P3, PT, R38, UR11, PT ;  /* 0x0000000b26007c0c */ /* 0x000fe2000bf66270 */
[----:B------:R-:W-:Y:S01]  /*a370*/  VIADD R38, R67, 0x5 ;  /* 0x0000000543267836 */ /* 0x000fe20000000000 */
[----:B------:R-:W-:-:S02]  /*a380*/  ISETP.GE.AND P6, PT, R33, UR11, PT ;  /* 0x0000000b21007c0c */ /* 0x000fc4000bfc6270 */
[----:B------:R-:W-:Y:S01]  /*a390*/  SEL R33, R29, RZ, !P5 ;  /* 0x000000ff1d217207 */ /* 0x000fe20006800000 */
[C---:B------:R-:W-:Y:S01]  /*a3a0*/  VIADD R29, R67.reuse, 0x7 ;  /* 0x00000007431d7836 */ /* 0x040fe20000000000 */
[----:B------:R-:W-:Y:S02]  /*a3b0*/  ISETP.GE.AND P4, PT, R38, UR11, PT ;  /* 0x0000000b26007c0c */ /* 0x000fe4000bf86270 */
[----:B------:R-:W-:Y:S02]  /*a3c0*/  IADD3 R38, R67, 0x6, RZ ;  /* 0x0000000643267810 */ /* 0x000fe40007ffe0ff */
[----:B------:R-:W-:Y:S02]  /*a3d0*/  SEL R42, R42, RZ, !P3 ;  /* 0x000000ff2a2a7207 */ /* 0x000fe40005800000 */
[----:B------:R-:W-:Y:S02]  /*a3e0*/  ISETP.GE.AND P3, PT, R29, UR11, PT ;  /* 0x0000000b1d007c0c */ /* 0x000fe4000bf66270 */
[----:B------:R-:W-:-:S02]  /*a3f0*/  ISETP.GE.AND P5, PT, R38, UR11, PT ;  /* 0x0000000b26007c0c */ /* 0x000fc4000bfa6270 */
[----:B------:R-:W-:Y:S02]  /*a400*/  IADD3 R29, R67, 0x1, RZ ;  /* 0x00000001431d7810 */ /* 0x000fe40007ffe0ff */
[C---:B------:R-:W-:Y:S02]  /*a410*/  SEL R38, R30.reuse, RZ, !P6 ;  /* 0x000000ff1e267207 */ /* 0x040fe40007000000 */
[----:B------:R-:W-:Y:S02]  /*a420*/  ISETP.GE.AND P6, PT, R29, UR11, PT ;  /* 0x0000000b1d007c0c */ /* 0x000fe4000bfc6270 */
[C---:B------:R-:W-:Y:S02]  /*a430*/  SEL R98, R31.reuse, RZ, !P5 ;  /* 0x000000ff1f627207 */ /* 0x040fe40006800000 */
[----:B------:R-:W-:Y:S02]  /*a440*/  PRMT R30, R30, 0x7632, R30 ;  /* 0x000076321e1e7816 */ /* 0x000fe4000000001e */
[----:B------:R-:W-:-:S02]  /*a450*/  PRMT R41, R31, 0x7632, R41 ;  /* 0x000076321f297816 */ /* 0x000fc40000000029 */
        /* <DEDUP_REMOVED lines=10> */
.L_x_22922:
[----:B------:R-:W-:Y:S05]  /*a500*/  BSYNC B2 ;  /* 0x0000000000027941 */ /* 0x000fea0003800000 */
.L_x_22921:
[----:B------:R-:W-:Y:S01]  /*a510*/  LEA.HI.X.SX32 R38, R86, R119, 0x1, P2 ;  /* 0x0000007756267211 */ /* 0x000fe200010f0eff */
[----:B------:R-:W-:Y:S01]  /*a520*/  HFMA2.MMA R92, R116, R39, R92 ;  /* 0x00000027745c7235 */ /* 0x000fe2000000005c */
[----:B-----5:R-:W-:Y:S01]  /*a530*/  HMUL2 R29, R114, R29 ;  /* 0x0000001d721d7232 */ /* 0x020fe20000000000 */
[----:B------:R-:W-:Y:S01]  /*a540*/  BSSY B2, `(.L_x_22923) ;  /* 0x0000029000027945 */ /* 0x000fe20003800000 */
[----:B------:R-:W-:Y:S01]  /*a550*/  LEA.HI.X R37, R37, R27, R38, 0x1, P1 ;  /* 0x0000001b25257211 */ /* 0x000fe200008f0c26 */
[----:B------:R-:W-:Y:S01]  /*a560*/  HFMA2.MMA R98, R117, R34, R32 ;  /* 0x0000002275627235 */ /* 0x000fe20000000020 */
[----:B------:R-:W-:Y:S01]  /*a570*/  HFMA2 R99, R115, R28, R29 ;  /* 0x0000001c73637231 */ /* 0x000fe2000000001d */
[-C--:B------:R-:W-:Y:S01]  /*a580*/  IADD3 R33, P2, R85, R122.reuse, RZ ;  /* 0x0000007a55217210 */ /* 0x080fe20007f5e0ff */
[----:B------:R-:W-:Y:S01]  /*a590*/  HFMA2 R93, R116, R43, R40 ;  /* 0x0000002b745d7231 */ /* 0x000fe20000000028 */
[----:B------:R-:W-:Y:S01]  /*a5a0*/  IADD3 R29, P1, R84, R122, RZ ;  /* 0x0000007a541d7210 */ /* 0x000fe20007f3e0ff */
[----:B------:R-:W5:Y:S01]  /*a5b0*/  LDG.E.128.CONSTANT R36, desc[UR12][R36.64] ;  /* 0x0000000c24247981 */ /* 0x000f62000c1e9d00 */
[----:B------:R-:W-:Y:S01]  /*a5c0*/  HFMA2 R99, R117, R30, R99 ;  /* 0x0000001e75637231 */ /* 0x000fe20000000063 */
[----:B------:R-:W-:Y:S10]  /*a5d0*/  @P0 BRA `(.L_x_22924) ;  /* 0x00000000007c0947 */ /* 0x000ff40003800000 */
[C---:B------:R-:W-:Y:S01]  /*a5e0*/  VIADD R28, R67.reuse, 0x2 ;  /* 0x00000002431c7836 */ /* 0x040fe20000000000 */
[C---:B------:R-:W-:Y:S01]  /*a5f0*/  IADD3 R30, R67.reuse, 0x3, RZ ;  /* 0x00000003431e7810 */ /* 0x040fe20007ffe0ff */
[----:B------:R-:W-:-:S03]  /*a600*/  VIADD R32, R67, 0x6 ;  /* 0x0000000643207836 */ /* 0x000fc60000000000 */
[----:B------:R-:W-:Y:S01]  /*a610*/  ISETP.GE.AND P5, PT, R28, UR11, PT ;  /* 0x0000000b1c007c0c */ /* 0x000fe2000bfa6270 */
[C---:B------:R-:W-:Y:S01]  /*a620*/  VIADD R28, R67.reuse, 0x4 ;  /* 0x00000004431c7836 */ /* 0x040fe20000000000 */
[----:B------:R-:W-:Y:S02]  /*a630*/  ISETP.GE.AND P3, PT, R30, UR11, PT ;  /* 0x0000000b1e007c0c */ /* 0x000fe4000bf66270 */
[----:B------:R-:W-:Y:S02]  /*a640*/  IADD3 R30, R67, 0x5, RZ ;  /* 0x00000005431e7810 */ /* 0x000fe40007ffe0ff */
[----:B------:R-:W-:Y:S02]  /*a650*/  ISETP.GE.AND P6, PT, R28, UR11, PT ;  /* 0x0000000b1c007c0c */ /* 0x000fe4000bfc6270 */
[----:B-----5:R-:W-:Y:S02]  /*a660*/  SEL R28, R37, RZ, !P5 ;  /* 0x000000ff251c7207 */ /* 0x020fe40006800000 */
[----:B------:R-:W-:-:S02]  /*a670*/  ISETP.GE.AND P4, PT, R30, UR11, PT ;  /* 0x0000000b1e007c0c */ /* 0x000fc4000bf86270 */
[----:B------:R-:W-:Y:S02]  /*a680*/  PRMT R37, R37, 0x7632, R37 ;  /* 0x0000763225257816 */ /* 0x000fe40000000025 */
[----:B------:R-:W-:Y:S02]  /*a690*/  IADD3 R30, R67, 0x7, RZ ;  /* 0x00000007431e7810 */ /* 0x000fe40007ffe0ff */
[----:B------:R-:W-:Y:S02]  /*a6a0*/  SEL R37, R37, RZ, !P3 ;  /* 0x000000ff25257207 */ /* 0x000fe40005800000 */
[----:B------:R-:W-:Y:S01]  /*a6b0*/  ISETP.GE.AND P3, PT, R30, UR11, PT ;  /* 0x0000000b1e007c0c */ /* 0x000fe2000bf66270 */
[----:B------:R-:W-:Y:S01]  /*a6c0*/  VIADD R30, R67, 0x1 ;  /* 0x00000001431e7836 */ /* 0x000fe20000000000 */
[----:B------:R-:W-:Y:S02]  /*a6d0*/  ISETP.GE.AND P5, PT, R32, UR11, PT ;  /* 0x0000000b20007c0c */ /* 0x000fe4000bfa6270 */
[----:B------:R-:W-:-:S02]  /*a6e0*/  SEL R43, R38, RZ, !P6 ;  /* 0x000000ff262b7207 */ /* 0x000fc40007000000 */
[----:B------:R-:W-:Y:S02]  /*a6f0*/  ISETP.GE.AND P6, PT, R30, UR11, PT ;  /* 0x0000000b1e007c0c */ /* 0x000fe4000bfc6270 */
[----:B------:R-:W-:Y:S02]  /*a700*/  SEL R32, R39, RZ, !P5 ;  /* 0x000000ff27207207 */ /* 0x000fe40006800000 */
[----:B------:R-:W-:Y:S02]  /*a710*/  ISETP.GE.AND P5, PT, R67, UR11, PT ;  /* 0x0000000b43007c0c */ /* 0x000fe4000bfa6270 */
[----:B------:R-:W-:Y:S02]  /*a720*/  PRMT R38, R38, 0x7632, R38 ;  /* 0x0000763226267816 */ /* 0x000fe40000000026 */
[----:B------:R-:W-:Y:S02]  /*a730*/  PRMT R39, R39, 0x7632, R39 ;  /* 0x0000763227277816 */ /* 0x000fe40000000027 */
[----:B------:R-:W-:-:S02]  /*a740*/  PRMT R30, R36, 0x7632, R30 ;  /* 0x00007632241e7816 */ /* 0x000fc4000000001e */
        /* <DEDUP_REMOVED lines=8> */
.L_x_22924:
[----:B------:R-:W-:Y:S05]  /*a7d0*/  BSYNC B2 ;  /* 0x0000000000027941 */ /* 0x000fea0003800000 */
.L_x_22923:
[-C--:B------:R-:W-:Y:S01]  /*a7e0*/  LEA R32, P3, R33, R26.reuse, 0x1 ;  /* 0x0000001a21207211 */ /* 0x080fe200078608ff */
[----:B------:R-:W-:Y:S01]  /*a7f0*/  HFMA2 R98, R116, R35, R98 ;  /* 0x0000002374627231 */ /* 0x000fe20000000062 */
[----:B------:R-:W-:Y:S01]  /*a800*/  LEA.HI.X.SX32 R30, R85, R119, 0x1, P2 ;  /* 0x00000077551e7211 */ /* 0x000fe200010f0eff */
[----:B-----5:R-:W-:Y:S01]  /*a810*/  HMUL2 R37, R114, R37 ;  /* 0x0000002572257232 */ /* 0x020fe20000000000 */
[----:B------:R-:W-:Y:S01]  /*a820*/  BSSY B2, `(.L_x_22925) ;  /* 0x0000028000027945 */ /* 0x000fe20003800000 */
[----:B------:R-:W-:Y:S01]  /*a830*/  HFMA2.MMA R99, R116, R31, R99 ;  /* 0x0000001f74637235 */ /* 0x000fe20000000063 */
[----:B------:R-:W-:Y:S02]  /*a840*/  LEA.HI.X R33, R33, R27, R30, 0x1, P3 ;  /* 0x0000001b21217211 */ /* 0x000fe400018f0c1e */
[----:B------:R-:W-:Y:S01]  /*a850*/  LEA R28, P2, R29, R26, 0x1 ;  /* 0x0000001a1d1c7211 */ /* 0x000fe200078408ff */
[----:B------:R-:W-:Y:S01]  /*a860*/  HFMA2.MMA R37, R115, R36, R37 ;  /* 0x0000002473257235 */ /* 0x000fe20000000025 */
[----:B------:R-:W-:-:S02]  /*a870*/  LEA.HI.X.SX32 R30, R84, R119, 0x1, P1 ;  /* 0x00000077541e7211 */ /* 0x000fc400008f0eff */
[----:B------:R-:W5:Y:S07]  /*a880*/  LDG.E.128.CONSTANT R32, desc[UR12][R32.64] ;  /* 0x0000000c20207981 */ /* 0x000f6e000c1e9d00 */
[----:B------:R-:W-:Y:S01]  /*a890*/  HFMA2 R105, R117, R38, R37 ;  /* 0x0000002675697231 */ /* 0x000fe20000000025 */
[----:B------:R-:W-:Y:S06]  /*a8a0*/  @P0 BRA `(.L_x_22926) ;  /* 0x00000000007c0947 */ /* 0x000fec0003800000 */
[C---:B------:R-:W-:Y:S02]  /*a8b0*/  IADD3 R31, R67.reuse, 0x2, RZ ;  /* 0x00000002431f7810 */ /* 0x040fe40007ffe0ff */
[----:B------:R-:W-:Y:S02]  /*a8c0*/  IADD3 R36, R67, 0x4, RZ ;  /* 0x0000000443247810 */ /* 0x000fe40007ffe0ff */
[----:B------:R-:W-:Y:S01]  /*a8d0*/  ISETP.GE.AND P5, PT, R31, UR11, PT ;  /* 0x0000000b1f007c0c */ /* 0x000fe2000bfa6270 */
[C---:B------:R-:W-:Y:S01]  /*a8e0*/  VIADD R31, R67.reuse, 0x3 ;  /* 0x00000003431f7836 */ /* 0x040fe20000000000 */
[----:B------:R-:W-:Y:S02]  /*a8f0*/  ISETP.GE.AND P6, PT, R36, UR11, PT ;  /* 0x0000000b24007c0c */ /* 0x000fe4000bfc6270 */
[----:B------:R-:W-:Y:S02]  /*a900*/  IADD3 R36, R67, 0x6, RZ ;  /* 0x0000000643247810 */ /* 0x000fe40007ffe0ff */
[----:B------:R-:W-:Y:S01]  /*a910*/  ISETP.GE.AND P1, PT, R31, UR11, PT ;  /* 0x0000000b1f007c0c */ /* 0x000fe2000bf26270 */
[----:B------:R-:W-:Y:S01]  /*a920*/  VIADD R31, R67, 0x5 ;  /* 0x00000005431f7836 */ /* 0x000fe20000000000 */
[----:B-----5:R-:W-:-:S02]  /*a930*/  SEL R37, R33, RZ, !P5 ;  /* 0x000000ff21257207 */ /* 0x020fc40006800000 */
        /* <DEDUP_REMOVED lines=22> */
.L_x_22926:
[----:B------:R-:W-:Y:S05]  /*aaa0*/  BSYNC B2 ;  /* 0x0000000000027941 */ /* 0x000fea0003800000 */
.L_x_22925:
[----:B-----5:R-:W-:Y:S01]  /*aab0*/  HMUL2 R33, R114, R33 ;  /* 0x0000002172217232 */ /* 0x020fe20000000000 */
[----:B------:R-:W-:Y:S02]  /*aac0*/  IADD3 R31, P1, R83, R122, RZ ;  /* 0x0000007a531f7210 */ /* 0x000fe40007f3e0ff */
[----:B------:R-:W-:Y:S02]  /*aad0*/  LEA.HI.X R29, R29, R27, R30, 0x1, P2 ;  /* 0x0000001b1d1d7211 */ /* 0x000fe400010f0c1e */
[----:B------:R-:W-:Y:S01]  /*aae0*/  LEA.HI.X.SX32 R30, R83, R119, 0x1, P1 ;  /* 0x00000077531e7211 */ /* 0x000fe200008f0eff */
[----:B------:R-:W-:Y:S01]  /*aaf0*/  HFMA2.MMA R106, R115, R32, R33 ;  /* 0x00000020736a7235 */ /* 0x000fe20000000021 */
[----:B------:R-:W-:-:S04]  /*ab00*/  LEA R32, P2, R31, R26, 0x1 ;  /* 0x0000001a1f207211 */ /* 0x000fc800078408ff */
[----:B------:R-:W-:Y:S02]  /*ab10*/  LEA.HI.X R33, R31, R27, R30, 0x1, P2 ;  /* 0x0000001b1f217211 */ /* 0x000fe400010f0c1e */
[----:B------:R-:W5:Y:S01]  /*ab20*/  LDG.E.128.CONSTANT R28, desc[UR12][R28.64] ;  /* 0x0000000c1c1c7981 */ /* 0x000f62000c1e9d00 */
[----:B------:R-:W-:Y:S02]  /*ab30*/  BSSY B2, `(.L_x_22927) ;  /* 0x0000022000027945 */ /* 0x000fe40003800000 */
[----:B------:R-:W-:Y:S02]  /*ab40*/  HFMA2 R106, R117, R34, R106 ;  /* 0x00000022756a7231 */ /* 0x000fe4000000006a */
[----:B------:R-:W-:Y:S05]  /*ab50*/  @P0 BRA `(.L_x_22928) ;  /* 0x00000000007c0947 */ /* 0x000fea0003800000 */
[----:B------:R-:W-:Y:S01]  /*ab60*/  VIADD R34, R67, 0x2 ;  /* 0x0000000243227836 */ /* 0x000fe20000000000 */
[----:B-----5:R-:W-:-:S04]  /*ab70*/  PRMT R38, R31, 0x7632, R38 ;  /* 0x000076321f267816 */ /* 0x020fc80000000026 */
[----:B------:R-:W-:Y:S02]  /*ab80*/  ISETP.GE.AND P1, PT, R34, UR11, PT ;  /* 0x0000000b22007c0c */ /* 0x000fe4000bf26270 */
[----:B------:R-:W-:Y:S02]  /*ab90*/  IADD3 R34, R67, 0x3, RZ ;  /* 0x0000000343227810 */ /* 0x000fe40007ffe0ff */
[----:B------:R-:W-:Y:S02]  /*aba0*/  SEL R36, R29, RZ, !P1 ;  /* 0x000000ff1d247207 */ /* 0x000fe40004800000 */
[----:B------:R-:W-:Y:S01]  /*abb0*/  ISETP.GE.AND P4, PT, R34, UR11, PT ;  /* 0x0000000b22007c0c */ /* 0x000fe2000bf86270 */
[----:B------:R-:W-:-:S05]  /*abc0*/  VIADD R34, R67, 0x4 ;  /* 0x0000000443227836 */ /* 0x000fca0000000000 */
[----:B------:R-:W-:Y:S02]  /*abd0*/  ISETP.GE.AND P6, PT, R34, UR11, PT ;  /* 0x0000000b22007c0c */ /* 0x000fe4000bfc6270 */
[----:B------:R-:W-:-:S04]  /*abe0*/  IADD3 R34, R67, 0x5, RZ ;  /* 0x0000000543227810 */ /* 0x000fc80007ffe0ff */
[----:B------:R-:W-:Y:S01]  /*abf0*/  ISETP.GE.AND P3, PT, R34, UR11, PT ;  /* 0x0000000b22007c0c */ /* 0x000fe2000bf66270 */
        /* <DEDUP_REMOVED lines=8> */
[----:B------:R-:W-:Y:S02]  /*ac80*/  SEL R34, R30, RZ, !P6 ;  /* 0x000000ff1e227207 */ /* 0x000fe40007000000 */
[----:B------:R-:W-:Y:S02]  /*ac90*/  PRMT R30, R29, 0x7632, R30 ;  /* 0x000076321d1e7816 */ /* 0x000fe4000000001e */
[----:B------:R-:W-:Y:S02]  /*aca0*/  ISETP.GE.AND P6, PT, R67, UR11, PT ;  /* 0x0000000b43007c0c */ /* 0x000fe4000bfc6270 */
[----:B------:R-:W-:-:S02]  /*acb0*/  PRMT R37, R30, 0x7632, R37 ;  /* 0x000076321e257816 */ /* 0x000fc40000000025 */
[----:B------:R-:W-:Y:S02]  /*acc0*/  PRMT R29, R28, 0x7632, R29 ;  /* 0x000076321c1d7816 */ /* 0x000fe4000000001d */
        /* <DEDUP_REMOVED lines=8> */
.L_x_22928:
[----:B------:R-:W-:Y:S05]  /*ad50*/  BSYNC B2 ;  /* 0x0000000000027941 */ /* 0x000fea0003800000 */
.L_x_22927:
[----:B------:R-:W-:Y:S01]  /*ad60*/  HFMA2 R106, R116, R35, R106 ;  /* 0x00000023746a7231 */ /* 0x000fe2000000006a */
[----:B------:R-:W-:Y:S01]  /*ad70*/  HFMA2.MMA R105, R116, R39, R105 ;  /* 0x0000002774697235 */ /* 0x000fe20000000069 */
[----:B------:R-:W5:Y:S02]  /*ad80*/  LDG.E.128.CONSTANT R32, desc[UR12][R32.64] ;  /* 0x0000000c20207981 */ /* 0x000f64000c1e9d00 */
[----:B-----5:R-:W-:Y:S01]  /*ad90*/  HMUL2 R29, R114, R29 ;  /* 0x0000001d721d7232 */ /* 0x020fe20000000000 */
[----:B------:R-:W-:Y:S05]  /*ada0*/  BSSY B2, `(.L_x_22929) ;  /* 0x0000022000027945 */ /* 0x000fea0003800000 */
[----:B------:R-:W-:Y:S01]  /*adb0*/  HFMA2.MMA R28, R115, R28, R29 ;  /* 0x0000001c731c7235 */ /* 0x000fe2000000001d */
[----:B------:R-:W-:Y:S10]  /*adc0*/  @P0 BRA `(.L_x_22930) ;  /* 0x00000000007c0947 */ /* 0x000ff40003800000 */
[C---:B------:R-:W-:Y:S01]  /*add0*/  VIADD R36, R67.reuse, 0x3 ;  /* 0x0000000343247836 */ /* 0x040fe20000000000 */
[----:B------:R-:W-:Y:S02]  /*ade0*/  IADD3 R29, R67, 0x2, RZ ;  /* 0x00000002431d7810 */ /* 0x000fe40007ffe0ff */
[----:B------:R-:W-:Y:S02]  /*adf0*/  PRMT R37, R35, 0x7632, R37 ;  /* 0x0000763223257816 */ /* 0x000fe40000000025 */
[----:B------:R-:W-:Y:S01]  /*ae00*/  ISETP.GE.AND P4, PT, R36, UR11, PT ;  /* 0x0000000b24007c0c */ /* 0x000fe2000bf86270 */
[----:B------:R-:W-:Y:S01]  /*ae10*/  VIADD R36, R67, 0x5 ;  /* 0x0000000543247836 */ /* 0x000fe20000000000 */
        /* <DEDUP_REMOVED lines=8> */
[----:B------:R-:W-:Y:S02]  /*aea0*/  SEL R39, R34, RZ, !P6 ;  /* 0x000000ff22277207 */ /* 0x000fe40007000000 */
        /* <DEDUP_REMOVED lines=17> */
.L_x_22930:
[----:B------:R-:W-:Y:S05]  /*afc0*/  BSYNC B2 ;  /* 0x0000000000027941 */ /* 0x000fea0003800000 */
.L_x_22929:
[C---:B------:R-:W-:Y:S01]  /*afd0*/  IADD3 R29, P1, R82.reuse, R122, RZ ;  /* 0x0000007a521d7210 */ /* 0x040fe20007f3e0ff */
[----:B------:R-:W-:Y:S02]  /*afe0*/  HFMA2 R30, R117, R30, R28 ;  /* 0x0000001e751e7231 */ /* 0x000fe4000000001c */
[----:B------:R-:W-:Y:S01]  /*aff0*/  HMUL2 R33, R114, R33 ;  /* 0x0000002172217232 */ /* 0x000fe20000000000 */
[----:B------:R-:W-:Y:S02]  /*b000*/  LEA R36, P2, R29, R26, 0x1 ;  /* 0x0000001a1d247211 */ /* 0x000fe400078408ff */
[----:B------:R-:W-:Y:S02]  /*b010*/  LEA.HI.X.SX32 R38, R82, R119, 0x1, P1 ;  /* 0x0000007752267211 */ /* 0x000fe400008f0eff */
[----:B------:R-:W-:Y:S01]  /*b020*/  IADD3 R28, P1, R79, R122, RZ ;  /* 0x0000007a4f1c7210 */ /* 0x000fe20007f3e0ff */
[----:B------:R-:W-:Y:S01]  /*b030*/  BSSY B2, `(.L_x_22931) ;  /* 0x0000027000027945 */ /* 0x000fe20003800000 */
[----:B------:R-:W-:Y:S01]  /*b040*/  LEA.HI.X R37, R29, R27, R38, 0x1, P2 ;  /* 0x0000001b1d257211 */ /* 0x000fe200010f0c26 */
[----:B------:R-:W-:Y:S01]  /*b050*/  HFMA2.MMA R32, R115, R32, R33 ;  /* 0x0000002073207235 */ /* 0x000fe20000000021 */
[----:B------:R-:W-:-:S02]  /*b060*/  LEA R40, P2, R28, R26, 0x1 ;  /* 0x0000001a1c287211 */ /* 0x000fc400078408ff */
[----:B------:R-:W-:Y:S02]  /*b070*/  LEA.HI.X.SX32 R29, R79, R119, 0x1, P1 ;  /* 0x000000774f1d7211 */ /* 0x000fe400008f0eff */
[----:B------:R-:W5:Y:S02]  /*b080*/  LDG.E.128.CONSTANT R36, desc[UR12][R36.64] ;  /* 0x0000000c24247981 */ /* 0x000f64000c1e9d00 */
[----:B------:R-:W-:Y:S01]  /*b090*/  LEA.HI.X R41, R28, R27, R29, 0x1, P2 ;  /* 0x0000001b1c297211 */ /* 0x000fe200010f0c1d */
[----:B------:R-:W-:Y:S06]  /*b0a0*/  @P0 BRA `(.L_x_22932) ;  /* 0x00000000007c0947 */ /* 0x000fec0003800000 */
[C---:B------:R-:W-:Y:S01]  /*b0b0*/  VIADD R28, R67.reuse, 0x2 ;  /* 0x00000002431c7836 */ /* 0x040fe20000000000 */
[----:B-----5:R-:W-:Y:S01]  /*b0c0*/  PRMT R33, R36, 0x7632, R33 ;  /* 0x0000763224217816 */ /* 0x020fe20000000021 */
[----:B------:R-:W-:Y:S01]  /*b0d0*/  VIADD R29, R67, 0x1 ;  /* 0x00000001431d7836 */ /* 0x000fe20000000000 */
[----:B------:R-:W-:Y:S02]  /*b0e0*/  PRMT R42, R39, 0x7632, R42 ;  /* 0x00007632272a7816 */ /* 0x000fe4000000002a */
[----:B------:R-:W-:Y:S02]  /*b0f0*/  ISETP.GE.AND P1, PT, R28, UR11, PT ;  /* 0x0000000b1c007c0c */ /* 0x000fe4000bf26270 */
[----:B------:R-:W-:-:S04]  /*b100*/  IADD3 R28, R67, 0x3, RZ ;  /* 0x00000003431c7810 */ /* 0x000fc80007ffe0ff */
        /* <DEDUP_REMOVED lines=9> */
[----:B------:R-:W-:Y:S02]  /*b1a0*/  ISETP.GE.AND P2, PT, R28, UR11, PT ;  /* 0x0000000b1c007c0c */ /* 0x000fe4000bf46270 */
[----:B------:R-:W-:Y:S02]  /*b1b0*/  SEL R28, R37, RZ, !P1 ;  /* 0x000000ff251c7207 */ /* 0x000fe40004800000 */
[----:B------:R-:W-:-:S02]  /*b1c0*/  ISETP.GE.AND P1, PT, R29, UR11, PT ;  /* 0x0000000b1d007c0c */ /* 0x000fc4000bf26270 */
[C---:B------:R-:W-:Y:S02]  /*b1d0*/  SEL R29, R38.reuse, RZ, !P6 ;  /* 0x000000ff261d7207 */ /* 0x040fe40007000000 */
[----:B------:R-:W-:Y:S02]  /*b1e0*/  ISETP.GE.AND P6, PT, R67, UR11, PT ;  /* 0x0000000b43007c0c */ /* 0x000fe4000bfc6270 */
[----:B------:R-:W-:Y:S02]  /*b1f0*/  PRMT R37, R37, 0x7632, R37 ;  /* 0x0000763225257816 */ /* 0x000fe40000000025 */
[----:B------:R-:W-:Y:S02]  /*b200*/  PRMT R38, R38, 0x7632, R38 ;  /* 0x0000763226267816 */ /* 0x000fe40000000026 */
[----:B------:R-:W-:Y:S02]  /*b210*/  SEL R36, R36, RZ, !P6 ;  /* 0x000000ff24247207 */ /* 0x000fe40007000000 */
[----:B------:R-:W-:-:S02]  /*b220*/  SEL R37, R37, RZ, !P4 ;  /* 0x000000ff25257207 */ /* 0x000fc40006000000 */
[----:B------:R-:W-:Y:S02]  /*b230*/  SEL R38, R38, RZ, !P3 ;  /* 0x000000ff26267207 */ /* 0x000fe40005800000 */
[----:B------:R-:W-:Y:S02]  /*b240*/  SEL R42, R42, RZ, !P2 ;  /* 0x000000ff2a2a7207 */ /* 0x000fe40005000000 */
[----:B------:R-:W-:Y:S02]  /*b250*/  SEL R33, R33, RZ, !P1 ;  /* 0x000000ff21217207 */ /* 0x000fe40004800000 */
[----:B------:R-:W-:Y:S02]  /*b260*/  PRMT R37, R28, 0x5410, R37 ;  /* 0x000054101c257816 */ /* 0x000fe40000000025 */
[----:B------:R-:W-:Y:S02]  /*b270*/  PRMT R38, R29, 0x5410, R38 ;  /* 0x000054101d267816 */ /* 0x000fe40000000026 */
[----:B------:R-:W-:-:S02]  /*b280*/  PRMT R39, R39, 0x5410, R42 ;  /* 0x0000541027277816 */ /* 0x000fc4000000002a */
[----:B------:R-:W-:-:S07]  /*b290*/  PRMT R36, R36, 0x5410, R33 ;  /* 0x0000541024247816 */ /* 0x000fce0000000021 */
.L_x_22932:
[----:B------:R-:W-:Y:S05]  /*b2a0*/  BSYNC B2 ;  /* 0x0000000000027941 */ /* 0x000fea0003800000 */
.L_x_22931:
[----:B------:R-:W5:Y:S02]  /*b2b0*/  LDG.E.128.CONSTANT R40, desc[UR12][R40.64] ;  /* 0x0000000c28287981 */ /* 0x000f64000c1e9d00 */
[----:B-----5:R-:W-:Y:S01]  /*b2c0*/  HMUL2 R28, R114, R37 ;  /* 0x00000025721c7232 */ /* 0x020fe20000000000 */
[----:B------:R-:W-:Y:S01]  /*b2d0*/  BSSY B2, `(.L_x_22933) ;  /* 0x0000023000027945 */ /* 0x000fe20003800000 */
[----:B------:R-:W-:-:S04]  /*b2e0*/  HFMA2 R37, R117, R34, R32 ;  /* 0x0000002275257231 */ /* 0x000fc80000000020 */
[----:B------:R-:W-:Y:S01]  /*b2f0*/  HFMA2.MMA R36, R115, R36, R28 ;  /* 0x0000002473247235 */ /* 0x000fe2000000001c */
[----:B------:R-:W-:Y:S10]  /*b300*/  @P0 BRA `(.L_x_22934) ;  /* 0x00000000007c0947 */ /* 0x000ff40003800000 */
[C---:B------:R-:W-:Y:S02]  /*b310*/  IADD3 R28, R67.reuse, 0x2, RZ ;  /* 0x00000002431c7810 */ /* 0x040fe40007ffe0ff */
[C---:B------:R-:W-:Y:S02]  /*b320*/  IADD3 R29, R67.reuse, 0x1, RZ ;  /* 0x00000001431d7810 */ /* 0x040fe40007ffe0ff */
[----:B------:R-:W-:Y:S01]  /*b330*/  ISETP.GE.AND P1, PT, R28, UR11, PT ;  /* 0x0000000b1c007c0c */ /* 0x000fe2000bf26270 */
[----:B------:R-:W-:Y:S01]  /*b340*/  VIADD R28, R67, 0x3 ;  /* 0x00000003431c7836 */ /* 0x000fe20000000000 */
[----:B------:R-:W-:Y:S02]  /*b350*/  PRMT R33, R43, 0x7632, R33 ;  /* 0x000076322b217816 */ /* 0x000fe40000000021 */
[----:B------:R-:W-:Y:S02]  /*b360*/  PRMT R32, R40, 0x7632, R32 ;  /* 0x0000763228207816 */ /* 0x000fe40000000020 */
[----:B------:R-:W-:-:S02]  /*b370*/  ISETP.GE.AND P4, PT, R28, UR11, PT ;  /* 0x0000000b1c007c0c */ /* 0x000fc4000bf86270 */
[----:B------:R-:W-:-:S04]  /*b380*/  IADD3 R28, R67, 0x4, RZ ;  /* 0x00000004431c7810 */ /* 0x000fc80007ffe0ff */
[----:B------:R-:W-:Y:S01]  /*b390*/  ISETP.GE.AND P6, PT, R28, UR11, PT ;  /* 0x0000000b1c007c0c */ /* 0x000fe2000bfc6270 */
[----:B------:R-:W-:-:S05]  /*b3a0*/  VIADD R28, R67, 0x5 ;  /* 0x00000005431c7836 */ /* 0x000fca0000000000 */
[----:B------:R-:W-:Y:S02]  /*b3b0*/  ISETP.GE.AND P3, PT, R28, UR11, PT ;  /* 0x0000000b1c007c0c */ /* 0x000fe4000bf66270 */
[----:B------:R-:W-:-:S04]  /*b3c0*/  IADD3 R28, R67, 0x6, RZ ;  /* 0x00000006431c7810 */ /* 0x000fc80007ffe0ff */
[----:B------:R-:W-:Y:S01]  /*b3d0*/  ISETP.GE.AND P5, PT, R28, UR11, PT ;  /* 0x0000000b1c007c0c */ /* 0x000fe2000bfa6270 */
[----:B------:R-:W-:-:S03]  /*b3e0*/  VIADD R28, R67, 0x7 ;  /* 0x00000007431c7836 */ /* 0x000fc60000000000 */
[----:B------:R-:W-:Y:S02]  /*b3f0*/  SEL R43, R43, RZ, !P5 ;  /* 0x000000ff2b2b7207 */ /* 0x000fe40006800000 */
[----:B------:R-:W-:Y:S02]  /*b400*/  ISETP.GE.AND P2, PT, R28, UR11, PT ;  /* 0x0000000b1c007c0c */ /* 0x000fe4000bf46270 */
[----:B------:R-:W-:Y:S02]  /*b410*/  SEL R28, R41, RZ, !P1 ;  /* 0x000000ff291c7207 */ /* 0x000fe40004800000 */
[----:B------:R-:W-:Y:S02]  /*b420*/  ISETP.GE.AND P1, PT, R29, UR11, PT ;  /* 0x0000000b1d007c0c */ /* 0x000fe4000bf26270 */
[----:B------:R-:W-:Y:S02]  /*b430*/  SEL R29, R42, RZ, !P6 ;  /* 0x000000ff2a1d7207 */ /* 0x000fe40007000000 */
[----:B------:R-:W-:-:S02]  /*b440*/  ISETP.GE.AND P6, PT, R67, UR11, PT ;  /* 0x0000000b43007c0c */ /* 0x000fc4000bfc6270 */
[----:B------:R-:W-:Y:S02]  /*b450*/  PRMT R41, R41, 0x7632, R41 ;  /* 0x0000763229297816 */ /* 0x000fe40000000029 */
[----:B------:R-:W-:Y:S02]  /*b460*/  PRMT R42, R42, 0x7632, R42 ;  /* 0x000076322a2a7816 */ /* 0x000fe4000000002a */
        /* <DEDUP_REMOVED lines=9> */
.L_x_22934:
[----:B------:R-:W-:Y:S05]  /*b500*/  BSYNC B2 ;  /* 0x0000000000027941 */ /* 0x000fea0003800000 */
.L_x_22933:
[----:B------:R-:W-:Y:S01]  /*b510*/  IADD3 R29, P1, R77, R122, RZ ;  /* 0x0000007a4d1d7210 */ /* 0x000fe20007f3e0ff */
[----:B------:R-:W-:Y:S01]  /*b520*/  HFMA2 R38, R117, R38, R36 ;  /* 0x0000002675267231 */ /* 0x000fe20000000024 */
[----:B------:R-:W-:Y:S01]  /*b530*/  HFMA2.MMA R37, R116, R35, R37 ;  /* 0x0000002374257235 */ /* 0x000fe20000000025 */
[----:B------:R-:W-:Y:S01]  /*b540*/  HFMA2 R36, R116, R31, R30 ;  /* 0x0000001f74247231 */ /* 0x000fe2000000001e */
[----:B------:R-:W-:Y:S01]  /*b550*/  LEA R28, P2, R29, R26, 0x1 ;  /* 0x0000001a1d1c7211 */ /* 0x000fe200078408ff */
[----:B------:R-:W-:Y:S01]  /*b560*/  HMUL2 R41, R114, R41 ;  /* 0x0000002972297232 */ /* 0x000fe20000000000 */
[----:B------:R-:W-:Y:S01]  /*b570*/  LEA.HI.X.SX32 R32, R77, R119, 0x1, P1 ;  /* 0x000000774d207211 */ /* 0x000fe200008f0eff */
[----:B------:R-:W-:Y:S01]  /*b580*/  BSSY B2, `(.L_x_22935) ;  /* 0x0000026000027945 */ /* 0x000fe20003800000 */
[----:B------:R-:W-:Y:S02]  /*b590*/  HFMA2 R39, R116, R39, R38 ;  /* 0x0000002774277231 */ /* 0x000fe40000000026 */
[----:B------:R-:W-:Y:S01]  /*b5a0*/  LEA.HI.X R29, R29, R27, R32, 0x1, P2 ;  /* 0x0000001b1d1d7211 */ /* 0x000fe200010f0c20 */
[----:B------:R-:W-:-:S05]  /*b5b0*/  HFMA2.MMA R41, R115, R40, R41 ;  /* 0x0000002873297235 */ /* 0x000fca0000000029 */
[----:B------:R-:W5:Y:S03]  /*b5c0*/  LDG.E.128.CONSTANT R28, desc[UR12][R28.64] ;  /* 0x0000000c1c1c7981 */ /* 0x000f66000c1e9d00 */
[----:B------:R-:W-:Y:S01]  /*b5d0*/  HFMA2.MMA R42, R117, R42, R41 ;  /* 0x0000002a752a7235 */ /* 0x000fe20000000029 */
[----:B------:R-:W-:Y:S10]  /*b5e0*/  @P0 BRA `(.L_x_22936) ;  /* 0x00000000007c0947 */ /* 0x000ff40003800000 */
        /* <DEDUP_REMOVED lines=15> */
[----:B------:R-:W-:-:S04]  /*b6e0*/  IADD3 R32, R67, 0x1, RZ ;  /* 0x0000000143207810 */ /* 0x000fc80007ffe0ff */
[----:B------:R-:W-:Y:S02]  /*b6f0*/  ISETP.GE.AND P1, PT, R32, UR11, PT ;  /* 0x0000000b20007c0c */ /* 0x000fe4000bf26270 */
[----:B------:R-:W-:Y:S02]  /*b700*/  SEL R32, R30, RZ, !P6 ;  /* 0x000000ff1e207207 */ /* 0x000fe40007000000 */
[----:B------:R-:W-:Y:S02]  /*b710*/  PRMT R30, R29, 0x7632, R30 ;  /* 0x000076321d1e7816 */ /* 0x000fe4000000001e */
        /* <DEDUP_REMOVED lines=12> */
.L_x_22936:
[----:B------:R-:W-:Y:S05]  /*b7e0*/  BSYNC B2 ;  /* 0x0000000000027941 */ /* 0x000fea0003800000 */
.L_x_22935:
[----:B-----5:R-:W-:Y:S02]  /*b7f0*/  HMUL2 R29, R114, R29 ;  /* 0x0000001d721d7232 */ /* 0x020fe40000000000 */
[----:B------:R-:W-:-:S04]  /*b800*/  HFMA2 R43, R116, R43, R42 ;  /* 0x0000002b742b7231 */ /* 0x000fc8000000002a */
[----:B------:R-:W-:Y:S01]  /*b810*/  HFMA2.MMA R29, R115, R28, R29 ;  /* 0x0000001c731d7235 */ /* 0x000fe2000000001d */
[----:B------:R-:W-:-:S04]  /*b820*/  IADD3 R28, P1, R73, R122, RZ ;  /* 0x0000007a491c7210 */ /* 0x000fc80007f3e0ff */
[----:B------:R-:W-:-:S05]  /*b830*/  LEA R32, P2, R28, R26, 0x1 ;  /* 0x0000001a1c207211 */ /* 0x000fca00078408ff */
[----:B------:R-:W-:Y:S01]  /*b840*/  HFMA2 R40, R117, R30, R29 ;  /* 0x0000001e75287231 */ /* 0x000fe2000000001d */
[----:B------:R-:W-:-:S04]  /*b850*/  LEA.HI.X.SX32 R29, R73, R119, 0x1, P1 ;  /* 0x00000077491d7211 */ /* 0x000fc800008f0eff */
[----:B------:R-:W-:Y:S02]  /*b860*/  LEA.HI.X R33, R28, R27, R29, 0x1, P2 ;  /* 0x0000001b1c217211 */ /* 0x000fe400010f0c1d */
[----:B------:R-:W-:-:S04]  /*b870*/  IADD3 R29, P1, R72, R122, RZ ;  /* 0x0000007a481d7210 */ /* 0x000fc80007f3e0ff */
[----:B------:R-:W5:Y:S01]  /*b880*/  LDG.E.128.CONSTANT R32, desc[UR12][R32.64] ;  /* 0x0000000c20207981 */ /* 0x000f62000c1e9d00 */
[----:B------:R-:W-:Y:S01]  /*b890*/  LEA R28, P2, R29, R26, 0x1 ;  /* 0x0000001a1d1c7211 */ /* 0x000fe200078408ff */
[----:B------:R-:W-:Y:S01]  /*b8a0*/  BSSY B2, `(.L_x_22937) ;  /* 0x0000023000027945 */ /* 0x000fe20003800000 */
[----:B------:R-:W-:-:S04]  /*b8b0*/  LEA.HI.X.SX32 R30, R72, R119, 0x1, P1 ;  /* 0x00000077481e7211 */ /* 0x000fc800008f0eff */
[----:B------:R-:W-:Y:S01]  /*b8c0*/  LEA.HI.X R29, R29, R27, R30, 0x1, P2 ;  /* 0x0000001b1d1d7211 */ /* 0x000fe200010f0c1e */
[----:B------:R-:W-:Y:S06]  /*b8d0*/  @P0 BRA `(.L_x_22938) ;  /* 0x00000000007c0947 */ /* 0x000fec0003800000 */
[----:B------:R-:W-:Y:S01]  /*b8e0*/  VIADD R30, R67, 0x2 ;  /* 0x00000002431e7836 */ /* 0x000fe20000000000 */
[----:B-----5:R-:W-:-:S04]  /*b8f0*/  PRMT R38, R34, 0x7632, R38 ;  /* 0x0000763222267816 */ /* 0x020fc80000000026 */
        /* <DEDUP_REMOVED lines=14> */
[----:B------:R-:W-:Y:S02]  /*b9e0*/  PRMT R34, R35, 0x7632, R34 ;  /* 0x0000763223227816 */ /* 0x000fe40000000022 */
[----:B------:R-:W-:Y:S02]  /*b9f0*/  ISETP.GE.AND P5, PT, R30, UR11, PT ;  /* 0x0000000b1e007c0c */ /* 0x000fe4000bfa6270 */
[----:B------:R-:W-:-:S02]  /*ba00*/  IADD3 R30, R67, 0x7, RZ ;  /* 0x00000007431e7810 */ /* 0x000fc40007ffe0ff */
[----:B------:R-:W-:Y:S02]  /*ba10*/  SEL R42, R35, RZ, !P5 ;  /* 0x000000ff232a7207 */ /* 0x000fe40006800000 */
[----:B------:R-:W-:Y:S01]  /*ba20*/  ISETP.GE.AND P6, PT, R30, UR11, PT ;  /* 0x0000000b1e007c0c */ /* 0x000fe2000bfc6270 */
[----:B------:R-:W-:Y:S01]  /*ba30*/  VIADD R30, R67, 0x1 ;  /* 0x00000001431e7836 */ /* 0x000fe20000000000 */
[----:B------:R-:W-:Y:S02]  /*ba40*/  SEL R38, R38, RZ, !P4 ;  /* 0x000000ff26267207 */ /* 0x000fe40006000000 */
[----:B------:R-:W-:Y:S02]  /*ba50*/  SEL R35, R34, RZ, !P6 ;  /* 0x000000ff22237207 */ /* 0x000fe40007000000 */
[----:B------:R-:W-:Y:S02]  /*ba60*/  ISETP.GE.AND P2, PT, R30, UR11, PT ;  /* 0x0000000b1e007c0c */ /* 0x000fe4000bf46270 */
[----:B------:R-:W-:-:S02]  /*ba70*/  PRMT R30, R32, 0x7632, R30 ;  /* 0x00007632201e7816 */ /* 0x000fc4000000001e */
[----:B------:R-:W-:Y:S02]  /*ba80*/  SEL R32, R32, RZ, !P1 ;  /* 0x000000ff20207207 */ /* 0x000fe40004800000 */
[----:B------:R-:W-:Y:S02]  /*ba90*/  SEL R41, R30, RZ, !P2 ;  /* 0x000000ff1e297207 */ /* 0x000fe40005000000 */
[----:B------:R-:W-:Y:S02]  /*baa0*/  PRMT R34, R125, 0x5410, R38 ;  /* 0x000054107d227816 */ /* 0x000fe40000000026 */
[----:B------:R-:W-:Y:S02]  /*bab0*/  PRMT R35, R42, 0x5410, R35 ;  /* 0x000054102a237816 */ /* 0x000fe40000000023 */
[----:B------:R-:W-:-:S07]  /*bac0*/  PRMT R32, R32, 0x5410, R41 ;  /* 0x0000541020207816 */ /* 0x000fce0000000029 */
.L_x_22938:
[----:B------:R-:W-:Y:S05]  /*bad0*/  BSYNC B2 ;  /* 0x0000000000027941 */ /* 0x000fea0003800000 */
.L_x_22937:
[----:B------:R-:W-:Y:S01]  /*bae0*/  HFMA2.MMA R40, R116, R31, R40 ;  /* 0x0000001f74287235 */ /* 0x000fe20000000028 */
[----:B-----5:R-:W-:Y:S01]  /*baf0*/  HMUL2 R33, R114, R33 ;  /* 0x0000002172217232 */ /* 0x020fe20000000000 */
[----:B------:R-:W5:Y:S01]  /*bb00*/  LDG.E.128.CONSTANT R28, desc[UR12][R28.64] ;  /* 0x0000000c1c1c7981 */ /* 0x000f62000c1e9d00 */
[----:B------:R-:W-:Y:S02]  /*bb10*/  BSSY B2, `(.L_x_22939) ;  /* 0x0000022000027945 */ /* 0x000fe40003800000 */
[----:B------:R-:W-:Y:S02]  /*bb20*/  HFMA2 R32, R115, R32, R33 ;  /* 0x0000002073207231 */ /* 0x000fe40000000021 */
[----:B------:R-:W-:Y:S05]  /*bb30*/  @P0 BRA `(.L_x_22940) ;  /* 0x00000000007c0947 */ /* 0x000fea0003800000 */
[----:B------:R-:W-:-:S04]  /*bb40*/  IADD3 R33, R67, 0x2, RZ ;  /* 0x0000000243217810 */ /* 0x000fc80007ffe0ff */
        /* <DEDUP_REMOVED lines=15> */
[----:B------:R-:W-:-:S02]  /*bc40*/  PRMT R30, R31, 0x7632, R30 ;  /* 0x000076321f1e7816 */ /* 0x000fc4000000001e */
[----:B------:R-:W-:Y:S01]  /*bc50*/  ISETP.GE.AND P5, PT, R33, UR11, PT ;  /* 0x0000000b21007c0c */ /* 0x000fe2000bfa6270 */
[----:B------:R-:W-:Y:S01]  /*bc60*/  VIADD R33, R67, 0x7 ;  /* 0x0000000743217836 */ /* 0x000fe20000000000 */
[----:B------:R-:W-:Y:S02]  /*bc70*/  SEL R38, R38, RZ, !P4 ;  /* 0x000000ff26267207 */ /* 0x000fe40006000000 */
        /* <DEDUP_REMOVED lines=9> */
[----:B------:R-:W-:-:S02]  /*bd10*/  PRMT R31, R42, 0x5410, R31 ;  /* 0x000054102a1f7816 */ /* 0x000fc4000000001f */
[----:B------:R-:W-:-:S07]  /*bd20*/  PRMT R28, R28, 0x5410, R33 ;  /* 0x000054101c1c7816 */ /* 0x000fce0000000021 */
.L_x_22940:
[----:B------:R-:W-:Y:S05]  /*bd30*/  BSYNC B2 ;  /* 0x0000000000027941 */ /* 0x000fea0003800000 */
.L_x_22939:
[----:B-----5:R-:W-:Y:S01]  /*bd40*/  HMUL2 R33, R114, R29 ;  /* 0x0000001d72217232 */ /* 0x020fe20000000000 */
[----:B------:R-:W-:Y:S01]  /*bd50*/  HFMA2.MMA R32, R117, R34, R32 ;  /* 0x0000002275207235 */ /* 0x000fe20000000020 */
[-C--:B------:R-:W-:Y:S01]  /*bd60*/  IADD3 R29, P3, R70, R122.reuse, RZ ;  /* 0x0000007a461d7210 */ /* 0x080fe20007f7e0ff */
[----:B------:R-:W-:Y:S02]  /*bd70*/  HADD2.F32 R42, -RZ, R25.H0_H0 ;  /* 0x20000019ff2a7230 */ /* 0x000fe40000004100 */
[----:B------:R-:W-:Y:S01]  /*bd80*/  HFMA2 R33, R115, R28, R33 ;  /* 0x0000001c73217231 */ /* 0x000fe20000000021 */
[CC--:B------:R-:W-:Y:S01]  /*bd90*/  IADD3 R28, P1, R71.reuse, R122.reuse, RZ ;  /* 0x0000007a471c7210 */ /* 0x0c0fe20007f3e0ff */
[--C-:B------:R-:W-:Y:S01]  /*bda0*/  HADD2.F32 R125, -RZ, R50.reuse.H0_H0 ;  /* 0x20000032ff7d7230 */ /* 0x100fe20000004100 */
[----:B------:R-:W-:Y:S01]  /*bdb0*/  IADD3 R34, P4, R68, R122, RZ ;  /* 0x0000007a44227210 */ /* 0x000fe20007f9e0ff */
[----:B------:R-:W-:Y:S01]  /*bdc0*/  HADD2.F32 R50, -RZ, R50.H1_H1 ;  /* 0x30000032ff327230 */ /* 0x000fe20000004100 */
[----:B------:R-:W-:Y:S01]  /*bdd0*/  LEA R122, P2, R28, R26, 0x1 ;  /* 0x0000001a1c7a7211 */ /* 0x000fe200078408ff */
[----:B------:R-:W-:Y:S01]  /*bde0*/  HFMA2.MMA R41, R116, R35, R32 ;  /* 0x0000002374297235 */ /* 0x000fe20000000020 */
[----:B------:R-:W-:Y:S01]  /*bdf0*/  LEA.HI.X.SX32 R38, R71, R119, 0x1, P1 ;  /* 0x0000007747267211 */ /* 0x000fe200008f0eff */
[----:B------:R-:W-:-:S02]  /*be00*/  HADD2.F32 R32, -RZ, R2.H0_H0 ;  /* 0x20000002ff207230 */ /* 0x000fc40000004100 */
[----:B------:R-:W-:Y:S01]  /*be10*/  FADD.FTZ R125, R125, R50 ;  /* 0x000000327d7d7221 */ /* 0x000fe20000010000 */
[----:B------:R-:W-:Y:S01]  /*be20*/  HADD2.F32 R50, -RZ, R62.H0_H0 ;  /* 0x2000003eff327230 */ /* 0x000fe20000004100 */
[----:B------:R-:W-:Y:S02]  /*be30*/  LEA.HI.X R123, R28, R27, R38, 0x1, P2 ;  /* 0x0000001b1c7b7211 */ /* 0x000fe400010f0c26 */
[-C--:B------:R-:W-:Y:S02]  /*be40*/  LEA R28, P1, R29, R26.reuse, 0x1 ;  /* 0x0000001a1d1c7211 */ /* 0x080fe400078208ff */
[-C--:B------:R-:W-:Y:S02]  /*be50*/  LEA.HI.X.SX32 R38, R70, R119.reuse, 0x1, P3 ;  /* 0x0000007746267211 */ /* 0x080fe400018f0eff */
[----:B------:R-:W-:Y:S02]  /*be60*/  LEA R26, P2, R34, R26, 0x1 ;  /* 0x0000001a221a7211 */ /* 0x000fe400078408ff */
[----:B------:R-:W-:-:S02]  /*be70*/  LEA.HI.X.SX32 R119, R68, R119, 0x1, P4 ;  /* 0x0000007744777211 */ /* 0x000fc400020f0eff */
[-C--:B------:R-:W-:Y:S02]  /*be80*/  LEA.HI.X R29, R29, R27.reuse, R38, 0x1, P1 ;  /* 0x0000001b1d1d7211 */ /* 0x080fe400008f0c26 */
[----:B------:R-:W-:Y:S01]  /*be90*/  LEA.HI.X R27, R34, R27, R119, 0x1, P2 ;  /* 0x0000001b221b7211 */ /* 0x000fe200010f0c77 */
[----:B------:R-:W-:Y:S02]  /*bea0*/  HFMA2 R34, R117, R30, R33 ;  /* 0x0000001e75227231 */ /* 0x000fe40000000021 */
[--C-:B------:R-:W-:Y:S02]  /*beb0*/  HADD2.F32 R119, -RZ, R6.reuse.H0_H0 ;  /* 0x20000006ff777230 */ /* 0x100fe40000004100 */
[----:B------:R-:W-:Y:S02]  /*bec0*/  HADD2.F32 R30, -RZ, R6.H1_H1 ;  /* 0x30000006ff1e7230 */ /* 0x000fe40000004100 */
[----:B------:R-:W-:Y:S01]  /*bed0*/  HADD2.F32 R33, -RZ, R2.H1_H1 ;  /* 0x30000002ff217230 */ /* 0x000fe20000004100 */
[----:B------:R-:W-:Y:S01]  /*bee0*/  HFMA2.MMA R6, R116, R31, R34 ;  /* 0x0000001f74067235 */ /* 0x000fe20000000022 */
[----:B------:R-:W-:-:S02]  /*bef0*/  HADD2.F32 R31, -RZ, R44.H1_H1 ;  /* 0x3000002cff1f7230 */ /* 0x000fc40000004100 */
[----:B------:R-:W-:Y:S01]  /*bf00*/  FADD.FTZ R119, R119, R30 ;  /* 0x0000001e77777221 */ /* 0x000fe20000010000 */
[----:B------:R-:W-:Y:S02]  /*bf10*/  HADD2.F32 R30, -RZ, R44.H0_H0 ;  /* 0x2000002cff1e7230 */ /* 0x000fe40000004100 */
[----:B------:R-:W-:Y:S01]  /*bf20*/  FADD.FTZ R2, R32, R33 ;  /* 0x0000002120027221 */ /* 0x000fe20000010000 */
[----:B------:R-:W-:Y:S02]  /*bf30*/  HADD2.F32 R33, -RZ, R25.H1_H1 ;  /* 0x30000019ff217230 */ /* 0x000fe40000004100 */
[--C-:B------:R-:W-:Y:S02]  /*bf40*/  HADD2.F32 R44, -RZ, R51.reuse.H0_H0 ;  /* 0x20000033ff2c7230 */ /* 0x100fe40000004100 */
[----:B------:R-:W-:Y:S01]  /*bf50*/  FADD.FTZ R25, R30, R31 ;  /* 0x0000001f1e197221 */ /* 0x000fe20000010000 */
[----:B------:R-:W-:Y:S02]  /*bf60*/  HADD2.F32 R51, -RZ, R51.H1_H1 ;  /* 0x30000033ff337230 */ /* 0x000fe40000004100 */
[----:B------:R-:W-:Y:S01]  /*bf70*/  FADD.FTZ R42, R42, R33 ;  /* 0x000000212a2a7221 */ /* 0x000fe20000010000 */
[----:B------:R-:W-:-:S02]  /*bf80*/  HADD2.F32 R30, -RZ, R52.H0_H0 ;  /* 0x20000034ff1e7230 */ /* 0x000fc40000004100 */
[----:B------:R-:W-:Y:S02]  /*bf90*/  HADD2.F32 R31, -RZ, R52.H1_H1 ;  /* 0x30000034ff1f7230 */ /* 0x000fe40000004100 */
[----:B------:R-:W-:Y:S01]  /*bfa0*/  FADD.FTZ R44, R44, R51 ;  /* 0x000000332c2c7221 */ /* 0x000fe20000010000 */
[--C-:B------:R-:W-:Y:S02]  /*bfb0*/  HADD2.F32 R52, -RZ, R69.reuse.H0_H0 ;  /* 0x20000045ff347230 */ /* 0x100fe40000004100 */
[----:B------:R-:W-:Y:S02]  /*bfc0*/  HADD2.F32 R69, -RZ, R69.H1_H1 ;  /* 0x30000045ff457230 */ /* 0x000fe40000004100 */
[----:B------:R-:W-:Y:S01]  /*bfd0*/  FADD.FTZ R51, R30, R31 ;  /* 0x0000001f1e337221 */ /* 0x000fe20000010000 */
[----:B------:R-:W-:Y:S02]  /*bfe0*/  HADD2.F32 R31, -RZ, R74.H0_H0 ;  /* 0x2000004aff1f7230 */ /* 0x000fe40000004100 */
[----:B------:R-:W-:-:S02]  /*bff0*/  HADD2.F32 R30, -RZ, R63.H0_H0 ;  /* 0x2000003fff1e7230 */ /* 0x000fc40000004100 */
[----:B------:R-:W-:Y:S01]  /*c000*/  FADD.FTZ R52, R52, R69 ;  /* 0x0000004534347221 */ /* 0x000fe20000010000 */
[----:B------:R-:W-:Y:S02]  /*c010*/  HADD2.F32 R74, -RZ, R74.H1_H1 ;  /* 0x3000004aff4a7230 */ /* 0x000fe40000004100 */
[----:B------:R-:W-:Y:S02]  /*c020*/  HADD2.F32 R63, -RZ, R63.H1_H1 ;  /* 0x3000003fff3f7230 */ /* 0x000fe40000004100 */
[----:B------:R-:W-:Y:S02]  /*c030*/  HADD2.F32 R33, -RZ, R62.H1_H1 ;  /* 0x3000003eff217230 */ /* 0x000fe40000004100 */
[----:B------:R-:W-:Y:S01]  /*c040*/  FADD.FTZ R69, R31, R74 ;  /* 0x0000004a1f457221 */ /* 0x000fe20000010000 */
[--C-:B------:R-:W-:Y:S02]  /*c050*/  HADD2.F32 R74, -RZ, R75.reuse.H0_H0 ;  /* 0x2000004bff4a7230 */ /* 0x100fe40000004100 */
[----:B------:R-:W-:Y:S01]  /*c060*/  FADD.FTZ R63, R30, R63 ;  /* 0x0000003f1e3f7221 */ /* 0x000fe20000010000 */
[----:B------:R-:W-:-:S02]  /*c070*/  HADD2.F32 R75, -RZ, R75.H1_H1 ;  /* 0x3000004bff4b7230 */ /* 0x000fc40000004100 */
[----:B------:R-:W-:Y:S01]  /*c080*/  FADD.FTZ R50, R50, R33 ;  /* 0x0000002132327221 */ /* 0x000fe20000010000 */
[--C-:B------:R-:W-:Y:S01]  /*c090*/  HADD2.F32 R30, -RZ, R87.reuse.H0_H0 ;  /* 0x20000057ff1e7230 */ /* 0x100fe20000004100 */
[----:B------:R2:W5:Y:S01]  /*c0a0*/  LDG.E.128.CONSTANT R32, desc[UR12][R26.64] ;  /* 0x0000000c1a207981 */ /* 0x000562000c1e9d00 */
[----:B------:R-:W-:Y:S02]  /*c0b0*/  HADD2.F32 R87, -RZ, R87.H1_H1 ;  /* 0x30000057ff577230 */ /* 0x000fe40000004100 */
[----:B------:R-:W-:Y:S01]  /*c0c0*/  FADD.FTZ R74, R74, R75 ;  /* 0x0000004b4a4a7221 */ /* 0x000fe20000010000 */
[--C-:B------:R-:W-:Y:S02]  /*c0d0*/  HADD2.F32 R62, -RZ, R76.reuse.H0_H0 ;  /* 0x2000004cff3e7230 */ /* 0x100fe40000004100 */
[----:B------:R-:W-:Y:S02]  /*c0e0*/  HADD2.F32 R31, -RZ, R76.H1_H1 ;  /* 0x3000004cff1f7230 */ /* 0x000fe40000004100 */
[----:B------:R-:W-:Y:S01]  /*c0f0*/  FADD.FTZ R75, R30, R87 ;  /* 0x000000571e4b7221 */ /* 0x000fe20000010000 */
[----:B------:R-:W-:-:S02]  /*c100*/  HADD2.F32 R38, -RZ, R81.H0_H0 ;  /* 0x20000051ff267230 */ /* 0x000fc40000004100 */
[--C-:B------:R-:W-:Y:S02]  /*c110*/  HADD2.F32 R76, -RZ, R80.reuse.H0_H0 ;  /* 0x20000050ff4c7230 */ /* 0x100fe40000004100 */
[----:B------:R-:W-:Y:S01]  /*c120*/  FADD.FTZ R62, R62, R31 ;  /* 0x0000001f3e3e7221 */ /* 0x000fe20000010000 */
[----:B------:R-:W-:Y:S01]  /*c130*/  HADD2.F32 R87, -RZ, R80.H1_H1 ;  /* 0x30000050ff577230 */ /* 0x000fe20000004100 */
[----:B------:R-:W5:Y:S01]  /*c140*/  LDG.E.128.CONSTANT R28, desc[UR12][R28.64] ;  /* 0x0000000c1c1c7981 */ /* 0x000f62000c1e9d00 */
[----:B------:R-:W-:Y:S02]  /*c150*/  HADD2.F32 R81, -RZ, R81.H1_H1 ;  /* 0x30000051ff517230 */ /* 0x000fe40000004100 */
[----:B------:R-:W-:Y:S02]  /*c160*/  HADD2.F32 R80, -RZ, R93.H0_H0 ;  /* 0x2000005dff507230 */ /* 0x000fe40000004100 */
[----:B------:R-:W-:Y:S01]  /*c170*/  FADD.FTZ R76, R76, R87 ;  /* 0x000000574c4c7221 */ /* 0x000fe20000010000 */
[----:B------:R-:W-:-:S02]  /*c180*/  HADD2.F32 R87, -RZ, R92.H1_H1 ;  /* 0x3000005cff577230 */ /* 0x000fc40000004100 */
[----:B------:R-:W-:Y:S01]  /*c190*/  FADD.FTZ R81, R38, R81 ;  /* 0x0000005126517221 */ /* 0x000fe20000010000 */
[----:B------:R-:W-:Y:S02]  /*c1a0*/  HADD2.F32 R38, -RZ, R92.H0_H0 ;  /* 0x2000005cff267230 */ /* 0x000fe40000004100 */
[----:B------:R-:W-:-:S03]  /*c1b0*/  HADD2.F32 R93, -RZ, R93.H1_H1 ;  /* 0x3000005dff5d7230 */ /* 0x000fc60000004100 */
[----:B--2---:R-:W-:Y:S01]  /*c1c0*/  FADD.FTZ R26, R38, R87 ;  /* 0x00000057261a7221 */ /* 0x004fe20000010000 */
[--C-:B------:R-:W-:Y:S02]  /*c1d0*/  HADD2.F32 R87, -RZ, R98.reuse.H1_H1 ;  /* 0x30000062ff577230 */ /* 0x100fe40000004100 */
[----:B------:R-:W-:Y:S01]  /*c1e0*/  FADD.FTZ R27, R80, R93 ;  /* 0x0000005d501b7221 */ /* 0x000fe20000010000 */
[----:B------:R-:W-:Y:S02]  /*c1f0*/  HADD2.F32 R80, -RZ, R98.H0_H0 ;  /* 0x20000062ff507230 */ /* 0x000fe40000004100 */
[--C-:B------:R-:W-:Y:S02]  /*c200*/  HADD2.F32 R38, -RZ, R99.reuse.H0_H0 ;  /* 0x20000063ff267230 */ /* 0x100fe40000004100 */
[----:B------:R-:W-:Y:S02]  /*c210*/  HADD2.F32 R99, -RZ, R99.H1_H1 ;  /* 0x30000063ff637230 */ /* 0x000fe40000004100 */
[----:B------:R-:W-:Y:S01]  /*c220*/  FADD.FTZ R80, R80, R87 ;  /* 0x0000005750507221 */ /* 0x000fe20000010000 */
[----:B------:R-:W-:-:S02]  /*c230*/  HADD2.F32 R98, -RZ, R36.H0_H0 ;  /* 0x20000024ff627230 */ /* 0x000fc40000004100 */
[----:B------:R-:W-:Y:S01]  /*c240*/  FADD.FTZ R87, R38, R99 ;  /* 0x0000006326577221 */ /* 0x000fe20000010000 */
[----:B------:R-:W-:Y:S02]  /*c250*/  HADD2.F32 R99, -RZ, R36.H1_H1 ;  /* 0x30000024ff637230 */ /* 0x000fe40000004100 */
[--C-:B------:R-:W-:Y:S02]  /*c260*/  HADD2.F32 R93, -RZ, R106.reuse.H0_H0 ;  /* 0x2000006aff5d7230 */ /* 0x100fe40000004100 */
[--C-:B------:R-:W-:Y:S02]  /*c270*/  HADD2.F32 R36, -RZ, R37.reuse.H0_H0 ;  /* 0x20000025ff247230 */ /* 0x100fe40000004100 */
[----:B------:R-:W-:Y:S02]  /*c280*/  HADD2.F32 R106, -RZ, R106.H1_H1 ;  /* 0x3000006aff6a7230 */ /* 0x000fe40000004100 */
[----:B------:R-:W-:Y:S02]  /*c290*/  HADD2.F32 R37, -RZ, R37.H1_H1 ;  /* 0x30000025ff257230 */ /* 0x000fe40000004100 */
[----:B------:R-:W-:Y:S01]  /*c2a0*/  FADD.FTZ R98, R98, R99 ;  /* 0x0000006362627221 */ /* 0x000fe20000010000 */
[----:B------:R-:W-:Y:S01]  /*c2b0*/  FADD.FTZ R93, R93, R106 ;  /* 0x0000006a5d5d7221 */ /* 0x000fe20000010000 */
[----:B------:R-:W-:-:S02]  /*c2c0*/  HADD2.F32 R106, -RZ, R39.H0_H0 ;  /* 0x20000027ff6a7230 */ /* 0x000fc40000004100 */
[----:B------:R-:W-:Y:S01]  /*c2d0*/  FADD.FTZ R99, R36, R37 ;  /* 0x0000002524637221 */ /* 0x000fe20000010000 */
[----:B------:R-:W-:Y:S02]  /*c2e0*/  HADD2.F32 R36, -RZ, R43.H0_H0 ;  /* 0x2000002bff247230 */ /* 0x000fe40000004100 */
[----:B------:R-:W-:Y:S02]  /*c2f0*/  HADD2.F32 R39, -RZ, R39.H1_H1 ;  /* 0x30000027ff277230 */ /* 0x000fe40000004100 */
[----:B------:R-:W-:-:S03]  /*c300*/  HADD2.F32 R43, -RZ, R43.H1_H1 ;  /* 0x3000002bff2b7230 */ /* 0x000fc60000004100 */
[----:B------:R-:W-:Y:S02]  /*c310*/  FADD.FTZ R106, R106, R39 ;  /* 0x000000276a6a7221 */ /* 0x000fe40000010000 */
[----:B------:R-:W-:Y:S02]  /*c320*/  FADD.FTZ R43, R36, R43 ;  /* 0x0000002b242b7221 */ /* 0x000fe40000010000 */
[----:B------:R2:W5:Y:S01]  /*c330*/  LDG.E.128.CONSTANT R36, desc[UR12][R122.64] ;  /* 0x0000000c7a247981 */ /* 0x000562000c1e9d00 */
[--C-:B------:R-:W-:Y:S02]  /*c340*/  HADD2.F32 R92, -RZ, R105.reuse.H0_H0 ;  /* 0x20000069ff5c7230 */ /* 0x100fe40000004100 */
[----:B------:R-:W-:Y:S01]  /*c350*/  HADD2.F32 R105, -RZ, R105.H1_H1 ;  /* 0x30000069ff697230 */ /* 0x000fe20000004100 */
[----:B------:R-:W-:Y:S04]  /*c360*/  BSSY B2, `(.L_x_22941) ;  /* 0x0000038000027945 */ /* 0x000fe80003800000 */
        /* <DEDUP_REMOVED lines=23> */
[----:B--2---:R-:W-:Y:S06]  /*c4e0*/  @P0 BRA `(.L_x_22942) ;  /* 0x00000000007c0947 */ /* 0x004fec0003800000 */
[C---:B------:R-:W-:Y:S01]  /*c4f0*/  IADD3 R2, R67.reuse, 0x2, RZ ;  /* 0x0000000243027810 */ /* 0x040fe20007ffe0ff */
[C---:B------:R-:W-:Y:S01]  /*c500*/  VIADD R25, R67.reuse, 0x3 ;  /* 0x0000000343197836 */ /* 0x040fe20000000000 */
[C---:B------:R-:W-:Y:S02]  /*c510*/  IADD3 R26, R67.reuse, 0x4, RZ ;  /* 0x00000004431a7810 */ /* 0x040fe40007ffe0ff */
[----:B------:R-:W-:Y:S02]  /*c520*/  ISETP.GE.AND P1, PT, R2, UR11, PT ;  /* 0x0000000b02007c0c */ /* 0x000fe4000bf26270 */
[----:B------:R-:W-:Y:S02]  /*c530*/  IADD3 R2, R67, 0x5, RZ ;  /* 0x0000000543027810 */ /* 0x000fe40007ffe0ff */
[----:B------:R-:W-:Y:S01]  /*c540*/  ISETP.GE.AND P4, PT, R25, UR11, PT ;  /* 0x0000000b19007c0c */ /* 0x000fe2000bf86270 */
[----:B------:R-:W-:Y:S01]  /*c550*/  VIADD R25, R67, 0x6 ;  /* 0x0000000643197836 */ /* 0x000fe20000000000 */
[----:B------:R-:W-:-:S02]  /*c560*/  ISETP.GE.AND P6, PT, R26, UR11, PT ;  /* 0x0000000b1a007c0c */ /* 0x000fc4000bfc6270 */
[C---:B------:R-:W-:Y:S02]  /*c570*/  IADD3 R26, R67.reuse, 0x7, RZ ;  /* 0x00000007431a7810 */ /* 0x040fe40007ffe0ff */
[----:B------:R-:W-:Y:S02]  /*c580*/  ISETP.GE.AND P3, PT, R2, UR11, PT ;  /* 0x0000000b02007c0c */ /* 0x000fe4000bf66270 */
[----:B------:R-:W-:Y:S02]  /*c590*/  IADD3 R2, R67, 0x1, RZ ;  /* 0x0000000143027810 */ /* 0x000fe40007ffe0ff */
[----:B------:R-:W-:Y:S02]  /*c5a0*/  ISETP.GE.AND P2, PT, R26, UR11, PT ;  /* 0x0000000b1a007c0c */ /* 0x000fe4000bf46270 */
[----:B------:R-:W-:Y:S02]  /*c5b0*/  ISETP.GE.AND P5, PT, R25, UR11, PT ;  /* 0x0000000b19007c0c */ /* 0x000fe4000bfa6270 */
[----:B-----5:R-:W-:-:S02]  /*c5c0*/  SEL R26, R37, RZ, !P1 ;  /* 0x000000ff251a7207 */ /* 0x020fc40004800000 */
[----:B------:R-:W-:Y:S02]  /*c5d0*/  ISETP.GE.AND P1, PT, R2, UR11, PT ;  /* 0x0000000b02007c0c */ /* 0x000fe4000bf26270 */
[C---:B------:R-:W-:Y:S02]  /*c5e0*/  SEL R27, R38.reuse, RZ, !P6 ;  /* 0x000000ff261b7207 */ /* 0x040fe40007000000 */
[----:B------:R-:W-:Y:S02]  /*c5f0*/  PRMT R25, R39, 0x7632, R25 ;  /* 0x0000763227197816 */ /* 0x000fe40000000019 */
[----:B------:R-:W-:Y:S02]  /*c600*/  PRMT R37, R37, 0x7632, R37 ;  /* 0x0000763225257816 */ /* 0x000fe40000000025 */
[----:B------:R-:W-:Y:S02]  /*c610*/  ISETP.GE.AND P6, PT, R67, UR11, PT ;  /* 0x0000000b43007c0c */ /* 0x000fe4000bfc6270 */
[----:B------:R-:W-:-:S02]  /*c620*/  PRMT R38, R38, 0x7632, R38 ;  /* 0x0000763226267816 */ /* 0x000fc40000000026 */
[C---:B------:R-:W-:Y:S02]  /*c630*/  PRMT R2, R36.reuse, 0x7632, R2 ;  /* 0x0000763224027816 */ /* 0x040fe40000000002 */
        /* <DEDUP_REMOVED lines=10> */
.L_x_22942:
[----:B------:R-:W-:Y:S05]  /*c6e0*/  BSYNC B2 ;  /* 0x0000000000027941 */ /* 0x000fea0003800000 */
.L_x_22941:
[----:B-----5:R-:W-:Y:S01]  /*c6f0*/  HMUL2 R37, R114, R37 ;  /* 0x0000002572257232 */ /* 0x020fe20000000000 */
[----:B------:R-:W-:Y:S01]  /*c700*/  BSSY B2, `(.L_x_22943) ;  /* 0x0000027000027945 */ /* 0x000fe20003800000 */
[----:B------:R-:W-:Y:S01]  /*c710*/  FADD.FTZ R19, R19, R98 ;  /* 0x0000006213137221 */ /* 0x000fe20000010000 */
[----:B------:R-:W-:Y:S01]  /*c720*/  FADD.FTZ R18, R18, R99 ;  /* 0x0000006312127221 */ /* 0x000fe20000010000 */
[----:B------:R-:W-:Y:S01]  /*c730*/  FADD.FTZ R17, R17, R106 ;  /* 0x0000006a11117221 */ /* 0x000fe20000010000 */
[----:B------:R-:W-:Y:S02]  /*c740*/  HFMA2 R36, R115, R36, R37 ;  /* 0x0000002473247231 */ /* 0x000fe40000000025 */
[--C-:B------:R-:W-:Y:S02]  /*c750*/  HADD2.F32 R2, -RZ, R40.reuse.H0_H0 ;  /* 0x20000028ff027230 */ /* 0x100fe40000004100 */
[----:B------:R-:W-:Y:S01]  /*c760*/  HADD2.F32 R25, -RZ, R40.H1_H1 ;  /* 0x30000028ff197230 */ /* 0x000fe20000004100 */
[----:B------:R-:W-:Y:S06]  /*c770*/  @P0 BRA `(.L_x_22944) ;  /* 0x00000000007c0947 */ /* 0x000fec0003800000 */
[C---:B------:R-:W-:Y:S01]  /*c780*/  VIADD R26, R67.reuse, 0x2 ;  /* 0x00000002431a7836 */ /* 0x040fe20000000000 */
[C---:B------:R-:W-:Y:S02]  /*c790*/  IADD3 R27, R67.reuse, 0x3, RZ ;  /* 0x00000003431b7810 */ /* 0x040fe40007ffe0ff */
[C---:B------:R-:W-:Y:S02]  /*c7a0*/  IADD3 R37, R67.reuse, 0x4, RZ ;  /* 0x0000000443257810 */ /* 0x040fe40007ffe0ff */
[----:B------:R-:W-:Y:S01]  /*c7b0*/  ISETP.GE.AND P1, PT, R26, UR11, PT ;  /* 0x0000000b1a007c0c */ /* 0x000fe2000bf26270 */
[----:B------:R-:W-:Y:S01]  /*c7c0*/  VIADD R26, R67, 0x5 ;  /* 0x00000005431a7836 */ /* 0x000fe20000000000 */
[----:B------:R-:W-:Y:S02]  /*c7d0*/  ISETP.GE.AND P4, PT, R27, UR11, PT ;  /* 0x0000000b1b007c0c */ /* 0x000fe4000bf86270 */
[----:B------:R-:W-:Y:S02]  /*c7e0*/  ISETP.GE.AND P6, PT, R37, UR11, PT ;  /* 0x0000000b25007c0c */ /* 0x000fe4000bfc6270 */
[----:B------:R-:W-:Y:S01]  /*c7f0*/  ISETP.GE.AND P3, PT, R26, UR11, PT ;  /* 0x0000000b1a007c0c */ /* 0x000fe2000bf66270 */
[C---:B------:R-:W-:Y:S01]  /*c800*/  VIADD R26, R67.reuse, 0x1 ;  /* 0x00000001431a7836 */ /* 0x040fe20000000000 */
[----:B------:R-:W-:-:S02]  /*c810*/  IADD3 R27, R67, 0x6, RZ ;  /* 0x00000006431b7810 */ /* 0x000fc40007ffe0ff */
[----:B------:R-:W-:Y:S02]  /*c820*/  IADD3 R37, R67, 0x7, RZ ;  /* 0x0000000743257810 */ /* 0x000fe40007ffe0ff */
[----:B------:R-:W-:Y:S02]  /*c830*/  ISETP.GE.AND P5, PT, R27, UR11, PT ;  /* 0x0000000b1b007c0c */ /* 0x000fe4000bfa6270 */
[----:B------:R-:W-:Y:S02]  /*c840*/  ISETP.GE.AND P2, PT, R37, UR11, PT ;  /* 0x0000000b25007c0c */ /* 0x000fe4000bf46270 */
[----:B------:R-:W-:Y:S02]  /*c850*/  SEL R40, R29, RZ, !P1 ;  /* 0x000000ff1d287207 */ /* 0x000fe40004800000 */
[----:B------:R-:W-:Y:S02]  /*c860*/  ISETP.GE.AND P1, PT, R26, UR11, PT ;  /* 0x0000000b1a007c0c */ /* 0x000fe4000bf26270 */
[----:B------:R-:W-:-:S02]  /*c870*/  SEL R37, R30, RZ, !P6 ;  /* 0x000000ff1e257207 */ /* 0x000fc40007000000 */
[----:B------:R-:W-:Y:S02]  /*c880*/  PRMT R27, R31, 0x7632, R27 ;  /* 0x000076321f1b7816 */ /* 0x000fe4000000001b */
[----:B------:R-:W-:Y:S02]  /*c890*/  PRMT R29, R29, 0x7632, R29 ;  /* 0x000076321d1d7816 */ /* 0x000fe4000000001d */
        /* <DEDUP_REMOVED lines=13> */
.L_x_22944:
[----:B------:R-:W-:Y:S05]  /*c970*/  BSYNC B2 ;  /* 0x0000000000027941 */ /* 0x000fea0003800000 */
.L_x_22943:
[----:B------:R-:W-:Y:S04]  /*c980*/  BSSY B2, `(.L_x_22945) ;  /* 0x0000021000027945 */ /* 0x000fe80003800000 */
[----:B------:R-:W-:Y:S05]  /*c990*/  @P0 BRA `(.L_x_22946) ;  /* 0x00000000007c0947 */ /* 0x000fea0003800000 */
        /* <DEDUP_REMOVED lines=31> */
.L_x_22946:
[----:B------:R-:W-:Y:S05]  /*cb90*/  BSYNC B2 ;  /* 0x0000000000027941 */ /* 0x000fea0003800000 */
.L_x_22945:
[----:B------:R-:W-:Y:S01]  /*cba0*/  HFMA2.MMA R29, R114, R29, -RZ ;  /* 0x0000001d721d7235 */ /* 0x000fe200001000ff */
[----:B------:R-:W-:Y:S01]  /*cbb0*/  HMUL2 R33, R114, R33 ;  /* 0x0000002172217232 */ /* 0x000fe20000000000 */
[----:B------:R-:W-:Y:S01]  /*cbc0*/  HFMA2.MMA R36, R117, R38, R36 ;  /* 0x0000002675247235 */ /* 0x000fe20000000024 */
[----:B------:R-:W-:Y:S01]  /*cbd0*/  FADD.FTZ R26, R2, R25 ;  /* 0x00000019021a7221 */ /* 0x000fe20000010000 */
[----:B------:R-:W-:Y:S02]  /*cbe0*/  HADD2.F32 R2, -RZ, R41.H0_H0 ;  /* 0x20000029ff027230 */ /* 0x000fe40000004100 */
[----:B------:R-:W-:Y:S02]  /*cbf0*/  HFMA2 R33, R115, R32, R33 ;  /* 0x0000002073217231 */ /* 0x000fe40000000021 */
[----:B------:R-:W-:Y:S02]  /*cc00*/  HADD2.F32 R41, -RZ, R41.H1_H1 ;  /* 0x30000029ff297230 */ /* 0x000fe40000004100 */
[----:B------:R-:W-:Y:S01]  /*cc10*/  FADD.FTZ R15, R15, R26 ;  /* 0x0000001a0f0f7221 */ /* 0x000fe20000010000 */
[----:B------:R-:W-:Y:S01]  /*cc20*/  HFMA2.MMA R29, R115, R28, R29 ;  /* 0x0000001c731d7235 */ /* 0x000fe2000000001d */
[----:B------:R-:W-:-:S02]  /*cc30*/  HADD2.F32 R25, -RZ, R6.H1_H1 ;  /* 0x30000006ff197230 */ /* 0x000fc40000004100 */
[----:B------:R-:W-:Y:S01]  /*cc40*/  FADD.FTZ R16, R16, R43 ;  /* 0x0000002b10107221 */ /* 0x000fe20000010000 */
[----:B------:R-:W-:Y:S01]  /*cc50*/  HFMA2.MMA R33, R117, R34, R33 ;  /* 0x0000002275217235 */ /* 0x000fe20000000021 */
[----:B------:R-:W-:Y:S02]  /*cc60*/  HFMA2 R36, R116, R39, R36 ;  /* 0x0000002774247231 */ /* 0x000fe40000000024 */
[----:B------:R-:W-:Y:S01]  /*cc70*/  FADD.FTZ R41, R2, R41 ;  /* 0x0000002902297221 */ /* 0x000fe20000010000 */
[----:B------:R-:W-:Y:S02]  /*cc80*/  HADD2.F32 R2, -RZ, R6.H0_H0 ;  /* 0x20000006ff027230 */ /* 0x000fe40000004100 */
[--C-:B------:R-:W-:Y:S02]  /*cc90*/  HADD2.F32 R6, -RZ, R36.reuse.H0_H0 ;  /* 0x20000024ff067230 */ /* 0x100fe40000004100 */
[----:B------:R-:W-:Y:S02]  /*cca0*/  HFMA2 R29, R117, R30, R29 ;  /* 0x0000001e751d7231 */ /* 0x000fe4000000001d */
[----:B------:R-:W-:-:S02]  /*ccb0*/  HADD2.F32 R27, -RZ, R36.H1_H1 ;  /* 0x30000024ff1b7230 */ /* 0x000fc40000004100 */
[----:B------:R-:W-:Y:S01]  /*ccc0*/  FADD.FTZ R2, R2, R25 ;  /* 0x0000001902027221 */ /* 0x000fe20000010000 */
[----:B------:R-:W-:Y:S02]  /*ccd0*/  HFMA2 R33, R116, R35, R33 ;  /* 0x0000002374217231 */ /* 0x000fe40000000021 */
[----:B------:R-:W-:Y:S01]  /*cce0*/  FADD.FTZ R14, R14, R41 ;  /* 0x000000290e0e7221 */ /* 0x000fe20000010000 */
[----:B------:R-:W-:Y:S01]  /*ccf0*/  HFMA2.MMA R29, R116, R31, R29 ;  /* 0x0000001f741d7235 */ /* 0x000fe2000000001d */
[----:B------:R-:W-:Y:S01]  /*cd00*/  FADD.FTZ R27, R6, R27 ;  /* 0x0000001b061b7221 */ /* 0x000fe20000010000 */
[--C-:B------:R-:W-:Y:S02]  /*cd10*/  HADD2.F32 R28, -RZ, R33.reuse.H0_H0 ;  /* 0x20000021ff1c7230 */ /* 0x100fe40000004100 */
[----:B------:R-:W-:Y:S01]  /*cd20*/  FADD.FTZ R13, R13, R2 ;  /* 0x000000020d0d7221 */ /* 0x000fe20000010000 */
[----:B------:R-:W-:Y:S02]  /*cd30*/  HADD2.F32 R33, -RZ, R33.H1_H1 ;  /* 0x30000021ff217230 */ /* 0x000fe40000004100 */
[----:B------:R-:W-:-:S03]  /*cd40*/  FADD.FTZ R12, R12, R27 ;  /* 0x0000001b0c0c7221 */ /* 0x000fc60000010000 */
[----:B------:R-:W-:Y:S01]  /*cd50*/  FADD.FTZ R33, R28, R33 ;  /* 0x000000211c217221 */ /* 0x000fe20000010000 */
[--C-:B------:R-:W-:Y:S02]  /*cd60*/  HADD2.F32 R26, -RZ, R29.reuse.H0_H0 ;  /* 0x2000001dff1a7230 */ /* 0x100fe40000004100 */
[----:B------:R-:W-:Y:S02]  /*cd70*/  HADD2.F32 R29, -RZ, R29.H1_H1 ;  /* 0x3000001dff1d7230 */ /* 0x000fe40000004100 */
[----:B------:R-:W-:-:S03]  /*cd80*/  FADD.FTZ R10, R10, R33 ;  /* 0x000000210a0a7221 */ /* 0x000fc60000010000 */
[----:B------:R-:W-:-:S04]  /*cd90*/  FADD.FTZ R26, R26, R29 ;  /* 0x0000001d1a1a7221 */ /* 0x000fc80000010000 */
[----:B------:R-:W-:-:S07]  /*cda0*/  FADD.FTZ R11, R11, R26 ;  /* 0x0000001a0b0b7221 */ /* 0x000fce0000010000 */
.L_x_22882:
[----:B------:R-:W-:Y:S05]  /*cdb0*/  BSYNC B0 ;  /* 0x0000000000007941 */ /* 0x000fea0003800000 */
.L_x_22881:
[----:B------:R-:W-:-:S04]  /*cdc0*/  IADD3 R78, R78, 0x4, RZ ;  /* 0x000000044e4e7810 */ /* 0x000fc80007ffe0ff */
[----:B------:R-:W-:-:S13]  /*cdd0*/  ISETP.GE.AND P0, PT, R78, UR4, PT ;  /* 0x000000044e007c0c */ /* 0x000fda000bf06270 */
[----:B------:R-:W-:Y:S05]  /*cde0*/  @!P0 BRA `(.L_x_22947) ;  /* 0xffffff9c00608947 */ /* 0x000fea000383ffff */
.L_x_22880:
[----:B------:R-:W-:Y:S05]  /*cdf0*/  BSYNC B1 ;  /* 0x0000000000017941 */ /* 0x000fea0003800000 */
.L_x_22879:
[----:B------:R-:W3:Y:S01]  /*ce00*/  SHFL.BFLY PT, R0, R5, 0x2, 0x1f ;  /* 0x0c401f0005007f89 */ /* 0x000ee200000e0000 */
[----:B------:R-:W-:Y:S01]  /*ce10*/  LOP3.LUT P0, RZ, R9, 0x3, RZ, 0xc0, !PT ;  /* 0x0000000309ff7812 */ /* 0x000fe2000780c0ff */
[----:B------:R-:W-:Y:S02]  /*ce20*/  BSSY B0, `(.L_x_22948) ;  /* 0x00000b2000007945 */ /* 0x000fe40003800000 */
[----:B------:R-:W4:Y:S04]  /*ce30*/  SHFL.BFLY PT, R3, R8, 0x2, 0x1f ;  /* 0x0c401f0008037f89 */ /* 0x000f2800000e0000 */
[----:B------:R-:W0:Y:S04]  /*ce40*/  SHFL.BFLY PT, R4, R59, 0x2, 0x1f ;  /* 0x0c401f003b047f89 */ /* 0x000e2800000e0000 */
[----:B------:R-:W1:Y:S04]  /*ce50*/  SHFL.BFLY PT, R6, R57, 0x2, 0x1f ;  /* 0x0c401f0039067f89 */ /* 0x000e6800000e0000 */
[----:B------:R-:W2:Y:S04]  /*ce60*/  SHFL.BFLY PT, R25, R60, 0x2, 0x1f ;  /* 0x0c401f003c197f89 */ /* 0x000ea800000e0000 */
[----:B------:R-:W2:Y:S01]  /*ce70*/  SHFL.BFLY PT, R2, R61, 0x2, 0x1f ;  /* 0x0c401f003d027f89 */ /* 0x000ea200000e0000 */
[----:B---3--:R-:W-:-:S03]  /*ce80*/  FADD.FTZ R0, R0, R5 ;  /* 0x0000000500007221 */ /* 0x008fc60000010000 */
[----:B------:R-:W3:Y:S01]  /*ce90*/  SHFL.BFLY PT, R7, R64, 0x2, 0x1f ;  /* 0x0c401f0040077f89 */ /* 0x000ee200000e0000 */
[----:B----4-:R-:W-:-:S03]  /*cea0*/  FADD.FTZ R3, R3, R8 ;  /* 0x0000000803037221 */ /* 0x010fc60000010000 */
[----:B------:R-:W4:Y:S01]  /*ceb0*/  SHFL.BFLY PT, R30, R49, 0x2, 0x1f ;  /* 0x0c401f00311e7f89 */ /* 0x000f2200000e0000 */
[----:B0-----:R-:W-:-:S03]  /*cec0*/  FADD.FTZ R59, R4, R59 ;  /* 0x0000003b043b7221 */ /* 0x001fc60000010000 */
[----:B------:R-:W0:Y:S01]  /*ced0*/  SHFL.BFLY PT, R32, R47, 0x2, 0x1f ;  /* 0x0c401f002f207f89 */ /* 0x000e2200000e0000 */
[----:B-1----:R-:W-:-:S03]  /*cee0*/  FADD.FTZ R57, R6, R57 ;  /* 0x0000003906397221 */ /* 0x002fc60000010000 */
[----:B------:R-:W1:Y:S01]  /*cef0*/  SHFL.BFLY PT, R5, R24, 0x2, 0x1f ;  /* 0x0c401f0018057f89 */ /* 0x000e6200000e0000 */
[----:B--2---:R-:W-:-:S03]  /*cf00*/  FADD.FTZ R25, R25, R60 ;  /* 0x0000003c19197221 */ /* 0x004fc60000010000 */
[----:B------:R-:W2:Y:S01]  /*cf10*/  SHFL.BFLY PT, R4, R45, 0x2, 0x1f ;  /* 0x0c401f002d047f89 */ /* 0x000ea200000e0000 */
[----:B------:R-:W-:-:S03]  /*cf20*/  FADD.FTZ R61, R2, R61 ;  /* 0x0000003d023d7221 */ /* 0x000fc60000010000 */
[----:B------:R-:W2:Y:S04]  /*cf30*/  SHFL.BFLY PT, R6, R23, 0x2, 0x1f ;  /* 0x0c401f0017067f89 */ /* 0x000ea800000e0000 */
[----:B------:R-:W2:Y:S01]  /*cf40*/  SHFL.BFLY PT, R8, R21, 0x2, 0x1f ;  /* 0x0c401f0015087f89 */ /* 0x000ea200000e0000 */
[----:B---3--:R-:W-:-:S03]  /*cf50*/  FADD.FTZ R7, R7, R64 ;  /* 0x0000004007077221 */ /* 0x008fc60000010000 */
[----:B------:R-:W3:Y:S01]  /*cf60*/  SHFL.BFLY PT, R39, R20, 0x2, 0x1f ;  /* 0x0c401f0014277f89 */ /* 0x000ee200000e0000 */
[----:B----4-:R-:W-:-:S03]  /*cf70*/  FADD.FTZ R30, R30, R49 ;  /* 0x000000311e1e7221 */ /* 0x010fc60000010000 */
[----:B------:R-:W4:Y:S01]  /*cf80*/  SHFL.BFLY PT, R60, R3, 0x1, 0x1f ;  /* 0x0c201f00033c7f89 */ /* 0x000f2200000e0000 */
[----:B0-----:R-:W-:Y:S01]  /*cf90*/  FADD.FTZ R32, R32, R47 ;  /* 0x0000002f20207221 */ /* 0x001fe20000010000 */
[----:B------:R-:W0:Y:S01]  /*cfa0*/  S2R R2, SR_TID.X ;  /* 0x0000000000027919 */ /* 0x000e220000002100 */
[----:B-1----:R-:W-:Y:S01]  /*cfb0*/  FADD.FTZ R24, R5, R24 ;  /* 0x0000001805187221 */ /* 0x002fe20000010000 */
[----:B------:R-:W1:Y:S01]  /*cfc0*/  SHFL.BFLY PT, R40, R13, 0x2, 0x1f ;  /* 0x0c401f000d287f89 */ /* 0x000e6200000e0000 */
[----:B--2---:R-:W-:-:S03]  /*cfd0*/  FADD.FTZ R45, R4, R45 ;  /* 0x0000002d042d7221 */ /* 0x004fc60000010000 */
[----:B------:R-:W2:Y:S01]  /*cfe0*/  SHFL.BFLY PT, R27, R58, 0x2, 0x1f ;  /* 0x0c401f003a1b7f89 */ /* 0x000ea200000e0000 */
[----:B------:R-:W-:-:S03]  /*cff0*/  FADD.FTZ R23, R6, R23 ;  /* 0x0000001706177221 */ /* 0x000fc60000010000 */
[----:B------:R-:W2:Y:S01]  /*d000*/  SHFL.BFLY PT, R29, R56, 0x2, 0x1f ;  /* 0x0c401f00381d7f89 */ /* 0x000ea200000e0000 */
[----:B------:R-:W-:-:S03]  /*d010*/  FADD.FTZ R21, R8, R21 ;  /* 0x0000001508157221 */ /* 0x000fc60000010000 */
[----:B------:R-:W2:Y:S01]  /*d020*/  SHFL.BFLY PT, R26, R55, 0x2, 0x1f ;  /* 0x0c401f00371a7f89 */ /* 0x000ea200000e0000 */
[----:B---3--:R-:W-:-:S03]  /*d030*/  FADD.FTZ R39, R39, R20 ;  /* 0x0000001427277221 */ /* 0x008fc60000010000 */
[----:B------:R-:W3:Y:S01]  /*d040*/  SHFL.BFLY PT, R31, R54, 0x2, 0x1f ;  /* 0x0c401f00361f7f89 */ /* 0x000ee200000e0000 */
[----:B----4-:R-:W-:-:S03]  /*d050*/  FADD.FTZ R60, R3, R60 ;  /* 0x0000003c033c7221 */ /* 0x010fc60000010000 */
[----:B------:R-:W4:Y:S04]  /*d060*/  SHFL.BFLY PT, R28, R53, 0x2, 0x1f ;  /* 0x0c401f00351c7f89 */ /* 0x000f2800000e0000 */
[----:B------:R-:W4:Y:S01]  /*d070*/  SHFL.BFLY PT, R33, R48, 0x2, 0x1f ;  /* 0x0c401f0030217f89 */ /* 0x000f2200000e0000 */
[----:B-1----:R-:W-:-:S03]  /*d080*/  FADD.FTZ R40, R40, R13 ;  /* 0x0000000d28287221 */ /* 0x002fc60000010000 */
[----:B------:R-:W1:Y:S01]  /*d090*/  SHFL.BFLY PT, R35, R46, 0x2, 0x1f ;  /* 0x0c401f002e237f89 */ /* 0x000e6200000e0000 */
[----:B0-----:R-:W-:Y:S01]  /*d0a0*/  LOP3.LUT R13, R2, 0xffffffc0, RZ, 0xc0, !PT ;  /* 0xffffffc0020d7812 */ /* 0x001fe200078ec0ff */
[----:B--2---:R-:W-:Y:S02]  /*d0b0*/  FADD.FTZ R27, R27, R58 ;  /* 0x0000003a1b1b7221 */ /* 0x004fe40000010000 */
[----:B------:R-:W0:Y:S01]  /*d0c0*/  SHFL.BFLY PT, R37, R22, 0x2, 0x1f ;  /* 0x0c401f0016257f89 */ /* 0x000e2200000e0000 */
[----:B------:R-:W-:Y:S01]  /*d0d0*/  FADD.FTZ R29, R29, R56 ;  /* 0x000000381d1d7221 */ /* 0x000fe20000010000 */
[----:B------:R-:W-:Y:S02]  /*d0e0*/  ISETP.NE.OR P1, PT, R13, 0x40, P0 ;  /* 0x000000400d00780c */ /* 0x000fe40000725670 */
[----:B------:R-:W2:Y:S01]  /*d0f0*/  SHFL.BFLY PT, R34, R19, 0x2, 0x1f ;  /* 0x0c401f0013227f89 */ /* 0x000ea200000e0000 */
[----:B------:R-:W-:-:S03]  /*d100*/  FADD.FTZ R26, R26, R55 ;  /* 0x000000371a1a7221 */ /* 0x000fc60000010000 */
[----:B------:R-:W2:Y:S01]  /*d110*/  SHFL.BFLY PT, R41, R18, 0x2, 0x1f ;  /* 0x0c401f0012297f89 */ /* 0x000ea200000e0000 */
[----:B---3--:R-:W-:-:S03]  /*d120*/  FADD.FTZ R31, R31, R54 ;  /* 0x000000361f1f7221 */ /* 0x008fc60000010000 */
[----:B------:R-:W3:Y:S01]  /*d130*/  SHFL.BFLY PT, R36, R17, 0x2, 0x1f ;  /* 0x0c401f0011247f89 */ /* 0x000ee200000e0000 */
[----:B----4-:R-:W-:-:S03]  /*d140*/  FADD.FTZ R28, R28, R53 ;  /* 0x000000351c1c7221 */ /* 0x010fc60000010000 */
[----:B------:R-:W4:Y:S01]  /*d150*/  SHFL.BFLY PT, R43, R16, 0x2, 0x1f ;  /* 0x0c401f00102b7f89 */ /* 0x000f2200000e0000 */
[----:B------:R-:W-:-:S03]  /*d160*/  FADD.FTZ R33, R33, R48 ;  /* 0x0000003021217221 */ /* 0x000fc60000010000 */
[----:B------:R-:W4:Y:S01]  /*d170*/  SHFL.BFLY PT, R38, R15, 0x2, 0x1f ;  /* 0x0c401f000f267f89 */ /* 0x000f2200000e0000 */
        /* <DEDUP_REMOVED lines=20> */
[----:B------:R-:W-:Y:S01]  /*d2c0*/  FADD.FTZ R49, R49, R10 ;  /* 0x0000000a31317221 */ /* 0x000fe20000010000 */
[----:B---3--:R-:W-:Y:S02]  /*d2d0*/  FADD.FTZ R63, R0, R63 ;  /* 0x0000003f003f7221 */ /* 0x008fe40000010000 */
        /* <DEDUP_REMOVED lines=11> */
[----:B------:R-:W-:-:S03]  /*d390*/  SHF.R.S32.HI R3, RZ, 0x1f, R2 ;  /* 0x0000001fff037819 */ /* 0x000fc60000011402 */
[----:B------:R-:W2:Y:S01]  /*d3a0*/  SHFL.BFLY PT, R4, R33, 0x1, 0x1f ;  /* 0x0c201f0021047f89 */ /* 0x000ea200000e0000 */
[----:B------:R-:W-:Y:S01]  /*d3b0*/  LEA.HI R3, R3, R2, RZ, 0x5 ;  /* 0x0000000203037211 */ /* 0x000fe200078f28ff */
[----:B---3--:R-:W-:Y:S02]  /*d3c0*/  FADD.FTZ R62, R25, R62 ;  /* 0x0000003e193e7221 */ /* 0x008fe40000010000 */
[----:B------:R-:W3:Y:S01]  /*d3d0*/  SHFL.BFLY PT, R5, R32, 0x1, 0x1f ;  /* 0x0c201f0020057f89 */ /* 0x000ee200000e0000 */
[----:B------:R-:W-:Y:S01]  /*d3e0*/  SHF.R.S32.HI R3, RZ, 0x5, R3 ;  /* 0x00000005ff037819 */ /* 0x000fe20000011403 */
[----:B----4-:R-:W-:Y:S02]  /*d3f0*/  FADD.FTZ R64, R27, R64 ;  /* 0x000000401b407221 */ /* 0x010fe40000010000 */
[----:B------:R-:W4:Y:S01]  /*d400*/  SHFL.BFLY PT, R6, R35, 0x1, 0x1f ;  /* 0x0c201f0023067f89 */ /* 0x000f2200000e0000 */
[----:B------:R-:W-:Y:S01]  /*d410*/  FADD.FTZ R66, R29, R66 ;  /* 0x000000421d427221 */ /* 0x000fe20000010000 */
[----:B------:R-:W-:-:S02]  /*d420*/  IMAD.SHL.U32 R3, R3, 0x100, RZ ;  /* 0x0000010003037824 */ /* 0x000fc400078e00ff */
        /* <DEDUP_REMOVED lines=25> */
[----:B----45:R-:W-:-:S03]  /*d5c0*/  FADD.FTZ R80, R34, R7 ;  /* 0x0000000722507221 */ /* 0x030fc60000010000 */
[----:B------:R-:W4:Y:S01]  /*d5d0*/  SHFL.BFLY PT, R18, R89, 0x1, 0x1f ;  /* 0x0c201f0059127f89 */ /* 0x000f2200000e0000 */
[----:B------:R-:W-:-:S03]  /*d5e0*/  FADD.FTZ R83, R41, R12 ;  /* 0x0000000c29537221 */ /* 0x000fc60000010000 */
[----:B------:R-:W4:Y:S01]  /*d5f0*/  SHFL.BFLY PT, R17, R42, 0x1, 0x1f ;  /* 0x0c201f002a117f89 */ /* 0x000f2200000e0000 */
[----:B-1----:R-:W-:-:S03]  /*d600*/  FADD.FTZ R82, R36, R11 ;  /* 0x0000000b24527221 */ /* 0x002fc60000010000 */
[----:B------:R-:W1:Y:S01]  /*d610*/  SHFL.BFLY PT, R20, R49, 0x1, 0x1f ;  /* 0x0c201f0031147f89 */ /* 0x000e6200000e0000 */
[----:B0-----:R-:W-:Y:S01]  /*d620*/  FADD.FTZ R85, R43, R14 ;  /* 0x0000000e2b557221 */ /* 0x001fe20000010000 */
[----:B------:R-:W-:Y:S01]  /*d630*/  BAR.SYNC.DEFER_BLOCKING 0x0 ;  /* 0x0000000000007b1d */ /* 0x000fe20000010000 */
[----:B--2---:R-:W-:Y:S01]  /*d640*/  FADD.FTZ R84, R38, R13 ;  /* 0x0000000d26547221 */ /* 0x004fe20000010000 */
[----:B------:R-:W-:Y:S01]  /*d650*/  FADD.FTZ R87, R47, R16 ;  /* 0x000000102f577221 */ /* 0x000fe20000010000 */
[----:B---3--:R-:W-:Y:S01]  /*d660*/  FADD.FTZ R86, R40, R15 ;  /* 0x0000000f28567221 */ /* 0x008fe20000010000 */
[----:B----4-:R-:W-:Y:S01]  /*d670*/  FADD.FTZ R89, R89, R18 ;  /* 0x0000001259597221 */ /* 0x010fe20000010000 */
[----:B------:R-:W-:Y:S01]  /*d680*/  FADD.FTZ R88, R42, R17 ;  /* 0x000000112a587221 */ /* 0x000fe20000010000 */
[----:B-1----:R-:W-:Y:S01]  /*d690*/  FADD.FTZ R91, R49, R20 ;  /* 0x00000014315b7221 */ /* 0x002fe20000010000 */
        /* <DEDUP_REMOVED lines=42> */
.L_x_22949:
[----:B------:R-:W-:Y:S05]  /*d940*/  BSYNC B0 ;  /* 0x0000000000007941 */ /* 0x000fea0003800000 */
.L_x_22948:
        /* <DEDUP_REMOVED lines=77> */
.L_x_22951:
[----:B------:R-:W-:Y:S05]  /*de20*/  BSYNC B0 ;  /* 0x0000000000007941 */ /* 0x000fea0003800000 */
.L_x_22950:
        /* <DEDUP_REMOVED lines=45> */
.L_x_22953:
[----:B------:R-:W-:Y:S05]  /*e100*/  BSYNC B0 ;  /* 0x0000000000007941 */ /* 0x000fea0003800000 */
.L_x_22952:
        /* <DEDUP_REMOVED lines=18> */
[----:B------:R-:W5:Y:S04]  /*e230*/  LDS R6, [R34+0xa0] ;  /* 0x0000a00022067984 */ /* 0x000f680000000800 */
        /* <DEDUP_REMOVED lines=48> */
[----:B--2---:R-:W-:Y:S01]  /*e540*/  FADD.FTZ R80, R80, R27 ;  /* 0x0000001b50507221 */ /* 0x004fe20000010000 */
[----:B---3--:R-:W-:Y:S01]  /*e550*/  FADD.FTZ R83, R83, R24 ;  /* 0x0000001853537221 */ /* 0x008fe20000010000 */
[----:B----4-:R-:W-:Y:S01]  /*e560*/  FADD.FTZ R82, R82, R29 ;  /* 0x0000001d52527221 */ /* 0x010fe20000010000 */
[----:B0-----:R-:W-:Y:S01]  /*e570*/  FADD.FTZ R85, R85, R26 ;  /* 0x0000001a55557221 */ /* 0x001fe20000010000 */
[----:B-1----:R-:W-:Y:S01]  /*e580*/  FADD.FTZ R84, R84, R31 ;  /* 0x0000001f54547221 */ /* 0x002fe20000010000 */
[----:B-----5:R-:W-:Y:S01]  /*e590*/  FADD.FTZ R87, R87, R28 ;  /* 0x0000001c57577221 */ /* 0x020fe20000010000 */
[----:B------:R-:W-:Y:S01]  /*e5a0*/  FADD.FTZ R86, R86, R33 ;  /* 0x0000002156567221 */ /* 0x000fe20000010000 */
[----:B------:R-:W-:Y:S01]  /*e5b0*/  FADD.FTZ R89, R89, R30 ;  /* 0x0000001e59597221 */ /* 0x000fe20000010000 */
[----:B------:R-:W-:Y:S01]  /*e5c0*/  FADD.FTZ R88, R88, R35 ;  /* 0x0000002358587221 */ /* 0x000fe20000010000 */
[----:B------:R-:W-:-:S07]  /*e5d0*/  FADD.FTZ R91, R91, R32 ;  /* 0x000000205b5b7221 */ /* 0x000fce0000010000 */
.L_x_22955:
[----:B------:R-:W-:Y:S05]  /*e5e0*/  BSYNC B0 ;  /* 0x0000000000007941 */ /* 0x000fea0003800000 */
.L_x_22954:
        /* <DEDUP_REMOVED lines=13> */
[----:B01----:R-:W-:Y:S01]  /*e6c0*/  F2FP.F16.F32.PACK_AB R60, R63, R60 ;  /* 0x0000003c3f3c723e */ /* 0x003fe200000000ff */
[----:B------:R-:W-:Y:S01]  /*e6d0*/  USHF.L.U32 UR7, UR6, 0x8, URZ ;  /* 0x0000000806077899 */ /* 0x000fe2000800063f */
[----:B------:R-:W-:Y:S01]  /*e6e0*/  LEA.HI R2, R2, R9, RZ, 0x2 ;  /* 0x0000000902027211 */ /* 0x000fe200078f10ff */
[----:B------:R-:W-:Y:S01]  /*e6f0*/  USHF.R.S32.HI UR11, URZ, 0x1f, UR5 ;  /* 0x0000001f3f0b7899 */ /* 0x000fe20008011405 */
[----:B------:R-:W-:Y:S01]  /*e700*/  F2FP.F16.F32.PACK_AB R0, R61, R0 ;  /* 0x000000003d00723e */ /* 0x000fe200000000ff */
[----:B------:R-:W-:Y:S01]  /*e710*/  USHF.R.S32.HI UR10, URZ, 0x1f, UR7 ;  /* 0x0000001f3f0a7899 */ /* 0x000fe20008011407 */
[----:B------:R-:W-:Y:S02]  /*e720*/  SHF.R.S32.HI R90, RZ, 0x2, R2 ;  /* 0x00000002ff5a7819 */ /* 0x000fe40000011402 */
[----:B------:R-:W-:-:S02]  /*e730*/  PRMT R61, R60, 0x7632, R61 ;  /* 0x000076323c3d7816 */ /* 0x000fc4000000003d */
[C---:B------:R-:W-:Y:S01]  /*e740*/  IADD3 R2, R90.reuse, 0x8, RZ ;  /* 0x000000085a027810 */ /* 0x040fe20007ffe0ff */
[----:B------:R-:W-:Y:S01]  /*e750*/  VIADD R3, R90, 0x10 ;  /* 0x000000105a037836 */ /* 0x000fe20000000000 */
[----:B------:R-:W-:Y:S02]  /*e760*/  F2FP.F16.F32.PACK_AB R62, R65, R62 ;  /* 0x0000003e413e723e */ /* 0x000fe400000000ff */
[----:B------:R-:W-:Y:S02]  /*e770*/  F2FP.F16.F32.PACK_AB R64, R67, R64 ;  /* 0x000000404340723e */ /* 0x000fe400000000ff */
[----:B------:R-:W-:Y:S02]  /*e780*/  F2FP.F16.F32.PACK_AB R66, R69, R66 ;  /* 0x000000424542723e */ /* 0x000fe400000000ff */
[----:B------:R-:W-:Y:S02]  /*e790*/  F2FP.F16.F32.PACK_AB R68, R71, R68 ;  /* 0x000000444744723e */ /* 0x000fe400000000ff */
[----:B------:R-:W-:Y:S01]  /*e7a0*/  F2FP.F16.F32.PACK_AB R70, R73, R70 ;  /* 0x000000464946723e */ /* 0x000fe200000000ff */
[----:B--2---:R-:W-:Y:S01]  /*e7b0*/  USHF.L.U32 UR8, UR8, 0x8, URZ ;  /* 0x0000000808087899 */ /* 0x004fe2000800063f */
        /* <DEDUP_REMOVED lines=8> */
[C---:B------:R-:W-:Y:S02]  /*e840*/  IADD3 R93, R90.reuse, 0xf0, RZ ;  /* 0x000000f05a5d7810 */ /* 0x040fe40007ffe0ff */
[----:B------:R-:W-:Y:S01]  /*e850*/  IADD3 R6, P0, R90, UR5, RZ ;  /* 0x000000055a067c10 */ /* 0x000fe2000ff1e0ff */
[----:B------:R-:W-:Y:S01]  /*e860*/  ULDC.64 UR10, c[0x0][0x220] ;  /* 0x00008800000a7ab9 */ /* 0x000fe20000000a00 */
[----:B------:R-:W-:-:S02]  /*e870*/  IADD3 R4, P1, R2, UR5, RZ ;  /* 0x0000000502047c10 */ /* 0x000fc4000ff3e0ff */
[----:B------:R-:W-:Y:S02]  /*e880*/  LEA.HI.X.SX32 R7, R90, UR9, 0x1, P0 ;  /* 0x000000095a077c11 */ /* 0x000fe400080f0eff */
[----:B------:R-:W-:Y:S02]  /*e890*/  LEA R58, P0, R6, UR10, 0x1 ;  /* 0x0000000a063a7c11 */ /* 0x000fe4000f8008ff */
[----:B------:R-:W-:Y:S02]  /*e8a0*/  LEA.HI.X.SX32 R5, R2, UR9, 0x1, P1 ;  /* 0x0000000902057c11 */ /* 0x000fe400088f0eff */
[----:B------:R-:W-:Y:S02]  /*e8b0*/  LEA R54, P1, R4, UR10, 0x1 ;  /* 0x0000000a04367c11 */ /* 0x000fe4000f8208ff */
[----:B------:R-:W-:Y:S02]  /*e8c0*/  IADD3 R2, R90, 0x18, RZ ;  /* 0x000000185a027810 */ /* 0x000fe40007ffe0ff */
[----:B------:R-:W-:-:S02]  /*e8d0*/  LEA.HI.X R59, R6, UR11, R7, 0x1, P0 ;  /* 0x0000000b063b7c11 */ /* 0x000fc400080f0c07 */
[C---:B------:R-:W-:Y:S02]  /*e8e0*/  IADD3 R6, P0, R3.reuse, UR5, RZ ;  /* 0x0000000503067c10 */ /* 0x040fe4000ff1e0ff */
[----:B------:R-:W-:Y:S01]  /*e8f0*/  LEA.HI.X R55, R4, UR11, R5, 0x1, P1 ;  /* 0x0000000b04377c11 */ /* 0x000fe200088f0c05 */
[----:B------:R-:W-:Y:S01]  /*e900*/  STG.E.U16 desc[UR12][R58.64], R60 ;  /* 0x0000003c3a007986 */ /* 0x000fe2000c10150c */
[----:B------:R-:W-:Y:S02]  /*e910*/  IADD3 R5, P1, R2, UR5, RZ ;  /* 0x0000000502057c10 */ /* 0x000fe4000ff3e0ff */
[----:B------:R-:W-:Y:S01]  /*e920*/  LEA.HI.X.SX32 R7, R3, UR9, 0x1, P0 ;  /* 0x0000000903077c11 */ /* 0x000fe200080f0eff */
[----:B------:R-:W-:Y:S01]  /*e930*/  VIADD R3, R90, 0x28 ;  /* 0x000000285a037836 */ /* 0x000fe20000000000 */
[----:B------:R-:W-:Y:S01]  /*e940*/  LEA R56, P0, R6, UR10, 0x1 ;  /* 0x0000000a06387c11 */ /* 0x000fe2000f8008ff */
[----:B------:R0:W-:Y:S01]  /*e950*/  STG.E.U16 desc[UR12][R54.64], R61 ;  /* 0x0000003d36007986 */ /* 0x0001e2000c10150c */
[----:B------:R-:W-:-:S02]  /*e960*/  LEA.HI.X.SX32 R2, R2, UR9, 0x1, P1 ;  /* 0x0000000902027c11 */ /* 0x000fc400088f0eff */
[----:B------:R-:W-:Y:S02]  /*e970*/  IADD3 R4, R90, 0x20, RZ ;  /* 0x000000205a047810 */ /* 0x000fe40007ffe0ff */
[----:B------:R-:W-:Y:S02]  /*e980*/  LEA R50, P1, R5, UR10, 0x1 ;  /* 0x0000000a05327c11 */ /* 0x000fe4000f8208ff */
[----:B------:R-:W-:Y:S02]  /*e990*/  LEA.HI.X R57, R6, UR11, R7, 0x1, P0 ;  /* 0x0000000b06397c11 */ /* 0x000fe400080f0c07 */
[----:B------:R-:W-:Y:S02]  /*e9a0*/  IADD3 R8, P0, R4, UR5, RZ ;  /* 0x0000000504087c10 */ /* 0x000fe4000ff1e0ff */
[----:B------:R-:W-:Y:S01]  /*e9b0*/  IADD3 R6, P2, R3, UR5, RZ ;  /* 0x0000000503067c10 */ /* 0x000fe2000ff5e0ff */
[----:B------:R-:W-:Y:S01]  /*e9c0*/  STG.E.U16 desc[UR12][R56.64], R0 ;  /* 0x0000000038007986 */ /* 0x000fe2000c10150c */
[----:B------:R-:W-:-:S02]  /*e9d0*/  LEA.HI.X R51, R5, UR11, R2, 0x1, P1 ;  /* 0x0000000b05337c11 */ /* 0x000fc400088f0c02 */
[----:B------:R-:W-:Y:S02]  /*e9e0*/  IADD3 R2, R90, 0x30, RZ ;  /* 0x000000305a027810 */ /* 0x000fe40007ffe0ff */
[----:B------:R-:W-:Y:S02]  /*e9f0*/  LEA.HI.X.SX32 R9, R4, UR9, 0x1, P0 ;  /* 0x0000000904097c11 */ /* 0x000fe400080f0eff */
[----:B------:R-:W-:Y:S02]  /*ea00*/  LEA.HI.X.SX32 R7, R3, UR9, 0x1, P2 ;  /* 0x0000000903077c11 */ /* 0x000fe400090f0eff */
[----:B------:R-:W-:Y:S02]  /*ea10*/  LEA R46, P1, R6, UR10, 0x1 ;  /* 0x0000000a062e7c11 */ /* 0x000fe4000f8208ff */
[----:B------:R-:W-:Y:S02]  /*ea20*/  LEA R52, P0, R8, UR10, 0x1 ;  /* 0x0000000a08347c11 */ /* 0x000fe4000f8008ff */
[----:B------:R-:W-:-:S02]  /*ea30*/  IADD3 R5, P2, R2, UR5, RZ ;  /* 0x0000000502057c10 */ /* 0x000fc4000ff5e0ff */
[----:B------:R-:W-:Y:S02]  /*ea40*/  IADD3 R3, R90, 0x38, RZ ;  /* 0x000000385a037810 */ /* 0x000fe40007ffe0ff */
[----:B------:R-:W-:Y:S02]  /*ea50*/  LEA.HI.X R47, R6, UR11, R7, 0x1, P1 ;  /* 0x0000000b062f7c11 */ /* 0x000fe400088f0c07 */
[----:B------:R-:W-:Y:S02]  /*ea60*/  LEA.HI.X R53, R8, UR11, R9, 0x1, P0 ;  /* 0x0000000b08357c11 */ /* 0x000fe400080f0c09 */
[----:B------:R-:W-:Y:S01]  /*ea70*/  LEA.HI.X.SX32 R6, R2, UR9, 0x1, P2 ;  /* 0x0000000902067c11 */ /* 0x000fe200090f0eff */
[----:B------:R-:W-:Y:S01]  /*ea80*/  VIADD R2, R90, 0x40 ;  /* 0x000000405a027836 */ /* 0x000fe20000000000 */
[----:B------:R-:W-:Y:S02]  /*ea90*/  IADD3 R4, P1, R3, UR5, RZ ;  /* 0x0000000503047c10 */ /* 0x000fe4000ff3e0ff */
[----:B------:R-:W-:-:S02]  /*eaa0*/  LEA R48, P0, R5, UR10, 0x1 ;  /* 0x0000000a05307c11 */ /* 0x000fc4000f8008ff */
[----:B------:R-:W-:Y:S02]  /*eab0*/  LEA.HI.X.SX32 R7, R3, UR9, 0x1, P1 ;  /* 0x0000000903077c11 */ /* 0x000fe400088f0eff */
[----:B------:R-:W-:Y:S02]  /*eac0*/  LEA.HI.X R49, R5, UR11, R6, 0x1, P0 ;  /* 0x0000000b05317c11 */ /* 0x000fe400080f0c06 */
[----:B------:R-:W-:Y:S02]  /*ead0*/  LEA R42, P1, R4, UR10, 0x1 ;  /* 0x0000000a042a7c11 */ /* 0x000fe4000f8208ff */
[----:B------:R-:W-:Y:S02]  /*eae0*/  IADD3 R5, P0, R2, UR5, RZ ;  /* 0x0000000502057c10 */ /* 0x000fe4000ff1e0ff */
[----:B------:R-:W-:Y:S02]  /*eaf0*/  IADD3 R3, R90, 0x48, RZ ;  /* 0x000000485a037810 */ /* 0x000fe40007ffe0ff */
[----:B------:R-:W-:-:S02]  /*eb00*/  LEA.HI.X R43, R4, UR11, R7, 0x1, P1 ;  /* 0x0000000b042b7c11 */ /* 0x000fc400088f0c07 */
[----:B------:R-:W-:Y:S01]  /*eb10*/  LEA.HI.X.SX32 R8, R2, UR9, 0x1, P0 ;  /* 0x0000000902087c11 */ /* 0x000fe200080f0eff */
[C---:B------:R-:W-:Y:S01]  /*eb20*/  VIADD R2, R90.reuse, 0x58 ;  /* 0x000000585a027836 */ /* 0x040fe20000000000 */
[----:B------:R-:W-:Y:S02]  /*eb30*/  IADD3 R6, P1, R3, UR5, RZ ;  /* 0x0000000503067c10 */ /* 0x000fe4000ff3e0ff */
[----:B------:R-:W-:Y:S02]  /*eb40*/  LEA R44, P0, R5, UR10, 0x1 ;  /* 0x0000000a052c7c11 */ /* 0x000fe4000f8008ff */
[----:B------:R-:W-:Y:S02]  /*eb50*/  IADD3 R4, R90, 0x50, RZ ;  /* 0x000000505a047810 */ /* 0x000fe40007ffe0ff */
[----:B------:R-:W-:Y:S02]  /*eb60*/  LEA.HI.X.SX32 R3, R3, UR9, 0x1, P1 ;  /* 0x0000000903037c11 */ /* 0x000fe400088f0eff */
[----:B------:R-:W-:-:S02]  /*eb70*/  LEA.HI.X R45, R5, UR11, R8, 0x1, P0 ;  /* 0x0000000b052d7c11 */ /* 0x000fc400080f0c08 */
[----:B------:R-:W-:Y:S02]  /*eb80*/  LEA R38, P1, R6, UR10, 0x1 ;  /* 0x0000000a06267c11 */ /* 0x000fe4000f8208ff */
[----:B------:R-:W-:Y:S02]  /*eb90*/  IADD3 R7, P0, R4, UR5, RZ ;  /* 0x0000000504077c10 */ /* 0x000fe4000ff1e0ff */
[----:B------:R-:W-:Y:S02]  /*eba0*/  IADD3 R5, P2, R2, UR5, RZ ;  /* 0x0000000502057c10 */ /* 0x000fe4000ff5e0ff */
[----:B------:R-:W-:Y:S02]  /*ebb0*/  LEA.HI.X R39, R6, UR11, R3, 0x1, P1 ;  /* 0x0000000b06277c11 */ /* 0x000fe400088f0c03 */
[----:B------:R-:W-:Y:S02]  /*ebc0*/  LEA.HI.X.SX32 R8, R4, UR9, 0x1, P0 ;  /* 0x0000000904087c11 */ /* 0x000fe400080f0eff */
[----:B------:R-:W-:-:S02]  /*ebd0*/  IADD3 R3, R90, 0x60, RZ ;  /* 0x000000605a037810 */ /* 0x000fc40007ffe0ff */
[----:B------:R-:W-:Y:S02]  /*ebe0*/  LEA.HI.X.SX32 R4, R2, UR9, 0x1, P2 ;  /* 0x0000000902047c11 */ /* 0x000fe400090f0eff */
[----:B------:R-:W-:Y:S02]  /*ebf0*/  LEA R34, P1, R5, UR10, 0x1 ;  /* 0x0000000a05227c11 */ /* 0x000fe4000f8208ff */
[----:B------:R-:W-:Y:S02]  /*ec00*/  IADD3 R2, R90, 0x68, RZ ;  /* 0x000000685a027810 */ /* 0x000fe40007ffe0ff */
[----:B------:R-:W-:Y:S02]  /*ec10*/  LEA R40, P0, R7, UR10, 0x1 ;  /* 0x0000000a07287c11 */ /* 0x000fe4000f8008ff */
[----:B------:R-:W-:Y:S02]  /*ec20*/  IADD3 R6, P2, R3, UR5, RZ ;  /* 0x0000000503067c10 */ /* 0x000fe4000ff5e0ff */
[----:B------:R-:W-:-:S02]  /*ec30*/  LEA.HI.X R35, R5, UR11, R4, 0x1, P1 ;  /* 0x0000000b05237c11 */ /* 0x000fc400088f0c04 */
[----:B------:R-:W-:Y:S02]  /*ec40*/  IADD3 R4, P1, R2, UR5, RZ ;  /* 0x0000000502047c10 */ /* 0x000fe4000ff3e0ff */
[----:B------:R-:W-:Y:S02]  /*ec50*/  LEA.HI.X R41, R7, UR11, R8, 0x1, P0 ;  /* 0x0000000b07297c11 */ /* 0x000fe400080f0c08 */
[----:B------:R-:W-:Y:S01]  /*ec60*/  LEA.HI.X.SX32 R7, R3, UR9, 0x1, P2 ;  /* 0x0000000903077c11 */ /* 0x000fe200090f0eff */
[----:B------:R-:W-:Y:S01]  /*ec70*/  VIADD R3, R90, 0x70 ;  /* 0x000000705a037836 */ /* 0x000fe20000000000 */
[----:B------:R-:W-:Y:S02]  /*ec80*/  LEA R36, P0, R6, UR10, 0x1 ;  /* 0x0000000a06247c11 */ /* 0x000fe4000f8008ff */
[----:B------:R-:W-:Y:S02]  /*ec90*/  LEA.HI.X.SX32 R5, R2, UR9, 0x1, P1 ;  /* 0x0000000902057c11 */ /* 0x000fe400088f0eff */
[----:B------:R-:W-:-:S02]  /*eca0*/  LEA R30, P1, R4, UR10, 0x1 ;  /* 0x0000000a041e7c11 */ /* 0x000fc4000f8208ff */
[----:B------:R-:W-:Y:S02]  /*ecb0*/  IADD3 R2, R90, 0x78, RZ ;  /* 0x000000785a027810 */ /* 0x000fe40007ffe0ff */
[----:B------:R-:W-:Y:S02]  /*ecc0*/  LEA.HI.X R37, R6, UR11, R7, 0x1, P0 ;  /* 0x0000000b06257c11 */ /* 0x000fe400080f0c07 */
[C---:B------:R-:W-:Y:S02]  /*ecd0*/  IADD3 R6, P0, R3.reuse, UR5, RZ ;  /* 0x0000000503067c10 */ /* 0x040fe4000ff1e0ff */
[----:B------:R-:W-:Y:S02]  /*ece0*/  LEA.HI.X R31, R4, UR11, R5, 0x1, P1 ;  /* 0x0000000b041f7c11 */ /* 0x000fe400088f0c05 */
[----:B------:R-:W-:Y:S02]  /*ecf0*/  IADD3 R5, P1, R2, UR5, RZ ;  /* 0x0000000502057c10 */ /* 0x000fe4000ff3e0ff */
[----:B------:R-:W-:Y:S01]  /*ed00*/  LEA.HI.X.SX32 R7, R3, UR9, 0x1, P0 ;  /* 0x0000000903077c11 */ /* 0x000fe200080f0eff */
[----:B------:R-:W-:Y:S01]  /*ed10*/  VIADD R3, R90, 0x88 ;  /* 0x000000885a037836 */ /* 0x000fe20000000000 */
[----:B------:R-:W-:-:S02]  /*ed20*/  LEA R32, P0, R6, UR10, 0x1 ;  /* 0x0000000a06207c11 */ /* 0x000fc4000f8008ff */
[----:B------:R-:W-:Y:S02]  /*ed30*/  LEA.HI.X.SX32 R2, R2, UR9, 0x1, P1 ;  /* 0x0000000902027c11 */ /* 0x000fe400088f0eff */
[----:B------:R-:W-:Y:S02]  /*ed40*/  IADD3 R4, R90, 0x80, RZ ;  /* 0x000000805a047810 */ /* 0x000fe40007ffe0ff */
[----:B------:R-:W-:Y:S02]  /*ed50*/  LEA R26, P1, R5, UR10, 0x1 ;  /* 0x0000000a051a7c11 */ /* 0x000fe4000f8208ff */
[----:B------:R-:W-:Y:S02]  /*ed60*/  LEA.HI.X R33, R6, UR11, R7, 0x1, P0 ;  /* 0x0000000b06217c11 */ /* 0x000fe400080f0c07 */
[----:B------:R-:W-:Y:S02]  /*ed70*/  IADD3 R8, P0, R4, UR5, RZ ;  /* 0x0000000504087c10 */ /* 0x000fe4000ff1e0ff */
[----:B------:R-:W-:-:S02]  /*ed80*/  IADD3 R6, P2, R3, UR5, RZ ;  /* 0x0000000503067c10 */ /* 0x000fc4000ff5e0ff */
[----:B------:R-:W-:Y:S02]  /*ed90*/  LEA.HI.X R27, R5, UR11, R2, 0x1, P1 ;  /* 0x0000000b051b7c11 */ /* 0x000fe400088f0c02 */
[----:B------:R-:W-:Y:S02]  /*eda0*/  IADD3 R2, R90, 0x90, RZ ;  /* 0x000000905a027810 */ /* 0x000fe40007ffe0ff */
[----:B------:R-:W-:Y:S02]  /*edb0*/  LEA.HI.X.SX32 R9, R4, UR9, 0x1, P0 ;  /* 0x0000000904097c11 */ /* 0x000fe400080f0eff */
[----:B------:R-:W-:Y:S02]  /*edc0*/  LEA.HI.X.SX32 R7, R3, UR9, 0x1, P2 ;  /* 0x0000000903077c11 */ /* 0x000fe400090f0eff */
[----:B------:R-:W-:Y:S02]  /*edd0*/  LEA R22, P1, R6, UR10, 0x1 ;  /* 0x0000000a06167c11 */ /* 0x000fe4000f8208ff */
[----:B------:R-:W-:-:S02]  /*ede0*/  LEA R28, P0, R8, UR10, 0x1 ;  /* 0x0000000a081c7c11 */ /* 0x000fc4000f8008ff */
[----:B------:R-:W-:Y:S02]  /*edf0*/  IADD3 R5, P2, R2, UR5, RZ ;  /* 0x0000000502057c10 */ /* 0x000fe4000ff5e0ff */
[----:B------:R-:W-:Y:S02]  /*ee00*/  IADD3 R3, R90, 0x98, RZ ;  /* 0x000000985a037810 */ /* 0x000fe40007ffe0ff */
[----:B------:R-:W-:Y:S02]  /*ee10*/  LEA.HI.X R23, R6, UR11, R7, 0x1, P1 ;  /* 0x0000000b06177c11 */ /* 0x000fe400088f0c07 */
[----:B------:R-:W-:Y:S02]  /*ee20*/  LEA.HI.X R29, R8, UR11, R9, 0x1, P0 ;  /* 0x0000000b081d7c11 */ /* 0x000fe400080f0c09 */
[----:B------:R-:W-:Y:S01]  /*ee30*/  LEA.HI.X.SX32 R6, R2, UR9, 0x1, P2 ;  /* 0x0000000902067c11 */ /* 0x000fe200090f0eff */
[----:B------:R-:W-:Y:S01]  /*ee40*/  VIADD R2, R90, 0xa0 ;  /* 0x000000a05a027836 */ /* 0x000fe20000000000 */
[----:B------:R-:W-:-:S02]  /*ee50*/  IADD3 R4, P1, R3, UR5, RZ ;  /* 0x0000000503047c10 */ /* 0x000fc4000ff3e0ff */
[----:B------:R-:W-:Y:S02]  /*ee60*/  LEA R24, P0, R5, UR10, 0x1 ;  /* 0x0000000a05187c11 */ /* 0x000fe4000f8008ff */
[----:B0-----:R-:W-:Y:S02]  /*ee70*/  PRMT R55, R0, 0x7632, R55 ;  /* 0x0000763200377816 */ /* 0x001fe40000000037 */
[----:B------:R-:W-:Y:S02]  /*ee80*/  LEA.HI.X.SX32 R7, R3, UR9, 0x1, P1 ;  /* 0x0000000903077c11 */ /* 0x000fe400088f0eff */
[----:B------:R-:W-:Y:S01]  /*ee90*/  LEA.HI.X R25, R5, UR11, R6, 0x1, P0 ;  /* 0x0000000b05197c11 */ /* 0x000fe200080f0c06 */
[----:B------:R0:W-:Y:S01]  /*eea0*/  STG.E.U16 desc[UR12][R50.64], R55 ;  /* 0x0000003732007986 */ /* 0x0001e2000c10150c */
[----:B------:R-:W-:Y:S02]  /*eeb0*/  LEA R18, P1, R4, UR10, 0x1 ;  /* 0x0000000a04127c11 */ /* 0x000fe4000f8208ff */
[----:B------:R-:W-:Y:S01]  /*eec0*/  IADD3 R5, P0, R2, UR5, RZ ;  /* 0x0000000502057c10 */ /* 0x000fe2000ff1e0ff */
[----:B------:R-:W-:Y:S01]  /*eed0*/  STG.E.U16 desc[UR12][R52.64], R62 ;  /* 0x0000003e34007986 */ /* 0x000fe2000c10150c */
[----:B------:R-:W-:-:S02]  /*eee0*/  IADD3 R3, R90, 0xa8, RZ ;  /* 0x000000a85a037810 */ /* 0x000fc40007ffe0ff */
[----:B------:R-:W-:Y:S02]  /*eef0*/  LEA.HI.X R19, R4, UR11, R7, 0x1, P1 ;  /* 0x0000000b04137c11 */ /* 0x000fe400088f0c07 */
[----:B------:R-:W-:Y:S01]  /*ef00*/  LEA.HI.X.SX32 R6, R2, UR9, 0x1, P0 ;  /* 0x0000000902067c11 */ /* 0x000fe200080f0eff */
[----:B------:R-:W-:Y:S01]  /*ef10*/  VIADD R2, R90, 0xb8 ;  /* 0x000000b85a027836 */ /* 0x000fe20000000000 */
[----:B------:R-:W-:Y:S02]  /*ef20*/  IADD3 R7, P1, R3, UR5, RZ ;  /* 0x0000000503077c10 */ /* 0x000fe4000ff3e0ff */
[----:B0-----:R-:W-:Y:S02]  /*ef30*/  PRMT R51, R62, 0x7632, R51 ;  /* 0x000076323e337816 */ /* 0x001fe40000000033 */
[----:B------:R-:W-:Y:S02]  /*ef40*/  LEA R20, P0, R5, UR10, 0x1 ;  /* 0x0000000a05147c11 */ /* 0x000fe4000f8008ff */
[----:B------:R-:W-:Y:S01]  /*ef50*/  IADD3 R4, R90, 0xb0, RZ ;  /* 0x000000b05a047810 */ /* 0x000fe20007ffe0ff */
[----:B------:R0:W-:Y:S01]  /*ef60*/  STG.E.U16 desc[UR12][R46.64], R51 ;  /* 0x000000332e007986 */ /* 0x0001e2000c10150c */
[----:B------:R-:W-:-:S02]  /*ef70*/  LEA.HI.X.SX32 R8, R3, UR9, 0x1, P1 ;  /* 0x0000000903087c11 */ /* 0x000fc400088f0eff */
[----:B------:R-:W-:Y:S01]  /*ef80*/  LEA.HI.X R21, R5, UR11, R6, 0x1, P0 ;  /* 0x0000000b05157c11 */ /* 0x000fe200080f0c06 */
[----:B------:R-:W-:Y:S01]  /*ef90*/  STG.E.U16 desc[UR12][R48.64], R64 ;  /* 0x0000004030007986 */ /* 0x000fe2000c10150c */
[----:B------:R-:W-:Y:S02]  /*efa0*/  LEA R14, P1, R7, UR10, 0x1 ;  /* 0x0000000a070e7c11 */ /* 0x000fe4000f8208ff */
[----:B------:R-:W-:Y:S02]  /*efb0*/  IADD3 R6, P0, R4, UR5, RZ ;  /* 0x0000000504067c10 */ /* 0x000fe4000ff1e0ff */
[----:B------:R-:W-:Y:S02]  /*efc0*/  PRMT R0, R66, 0x7632, R0 ;  /* 0x0000763242007816 */ /* 0x000fe40000000000 */
[----:B------:R-:W-:Y:S02]  /*efd0*/  IADD3 R5, P2, R2, UR5, RZ ;  /* 0x0000000502057c10 */ /* 0x000fe4000ff5e0ff */
[----:B0-----:R-:W-:-:S02]  /*efe0*/  PRMT R47, R64, 0x7632, R47 ;  /* 0x00007632402f7816 */ /* 0x001fc4000000002f */
[----:B------:R-:W-:Y:S02]  /*eff0*/  LEA.HI.X R15, R7, UR11, R8, 0x1, P1 ;  /* 0x0000000b070f7c11 */ /* 0x000fe400088f0c08 */
[----:B------:R-:W-:Y:S01]  /*f000*/  LEA.HI.X.SX32 R9, R4, UR9, 0x1, P0 ;  /* 0x0000000904097c11 */ /* 0x000fe200080f0eff */
[----:B------:R-:W-:Y:S01]  /*f010*/  STG.E.U16 desc[UR12][R42.64], R47 ;  /* 0x0000002f2a007986 */ /* 0x000fe2000c10150c */
[----:B------:R-:W-:Y:S02]  /*f020*/  IADD3 R3, R90, 0xc0, RZ ;  /* 0x000000c05a037810 */ /* 0x000fe40007ffe0ff */
[----:B------:R-:W-:Y:S01]  /*f030*/  LEA.HI.X.SX32 R4, R2, UR9, 0x1, P2 ;  /* 0x0000000902047c11 */ /* 0x000fe200090f0eff */
[----:B------:R-:W-:Y:S01]  /*f040*/  STG.E.U16 desc[UR12][R44.64], R66 ;  /* 0x000000422c007986 */ /* 0x000fe2000c10150c */
[----:B------:R-:W-:Y:S02]  /*f050*/  LEA R10, P1, R5, UR10, 0x1 ;  /* 0x0000000a050a7c11 */ /* 0x000fe4000f8208ff */
[----:B------:R-:W-:Y:S01]  /*f060*/  IADD3 R2, R90, 0xc8, RZ ;  /* 0x000000c85a027810 */ /* 0x000fe20007ffe0ff */
[----:B------:R0:W-:Y:S01]  /*f070*/  STG.E.U16 desc[UR12][R38.64], R0 ;  /* 0x0000000026007986 */ /* 0x0001e2000c10150c */
[----:B------:R-:W-:-:S02]  /*f080*/  LEA R16, P0, R6, UR10, 0x1 ;  /* 0x0000000a06107c11 */ /* 0x000fc4000f8008ff */
[----:B------:R-:W-:Y:S01]  /*f090*/  IADD3 R7, P2, R3, UR5, RZ ;  /* 0x0000000503077c10 */ /* 0x000fe2000ff5e0ff */
[----:B------:R-:W-:Y:S01]  /*f0a0*/  STG.E.U16 desc[UR12][R40.64], R68 ;  /* 0x0000004428007986 */ /* 0x000fe2000c10150c */
[----:B------:R-:W-:Y:S02]  /*f0b0*/  LEA.HI.X R11, R5, UR11, R4, 0x1, P1 ;  /* 0x0000000b050b7c11 */ /* 0x000fe400088f0c04 */
[----:B------:R-:W-:Y:S02]  /*f0c0*/  IADD3 R4, P1, R2, UR5, RZ ;  /* 0x0000000502047c10 */ /* 0x000fe4000ff3e0ff */
[----:B------:R-:W-:Y:S02]  /*f0d0*/  LEA.HI.X R17, R6, UR11, R9, 0x1, P0 ;  /* 0x0000000b06117c11 */ /* 0x000fe400080f0c09 */
[----:B------:R-:W-:Y:S01]  /*f0e0*/  LEA.HI.X.SX32 R8, R3, UR9, 0x1, P2 ;  /* 0x0000000903087c11 */ /* 0x000fe200090f0eff */
[----:B------:R-:W-:Y:S01]  /*f0f0*/  VIADD R3, R90, 0xd0 ;  /* 0x000000d05a037836 */ /* 0x000fe20000000000 */
[----:B0-----:R-:W-:-:S02]  /*f100*/  PRMT R39, R68, 0x7632, R39 ;  /* 0x0000763244277816 */ /* 0x001fc40000000027 */
[C---:B------:R-:W-:Y:S02]  /*f110*/  LEA R12, P0, R7.reuse, UR10, 0x1 ;  /* 0x0000000a070c7c11 */ /* 0x040fe4000f8008ff */
[----:B------:R-:W-:Y:S01]  /*f120*/  LEA.HI.X.SX32 R5, R2, UR9, 0x1, P1 ;  /* 0x0000000902057c11 */ /* 0x000fe200088f0eff */
[----:B------:R0:W-:Y:S01]  /*f130*/  STG.E.U16 desc[UR12][R34.64], R39 ;  /* 0x0000002722007986 */ /* 0x0001e2000c10150c */
[----:B------:R-:W-:Y:S02]  /*f140*/  PRMT R0, R72, 0x7632, R0 ;  /* 0x0000763248007816 */ /* 0x000fe40000000000 */
[----:B------:R-:W-:Y:S01]  /*f150*/  LEA R6, P1, R4, UR10, 0x1 ;  /* 0x0000000a04067c11 */ /* 0x000fe2000f8208ff */
[----:B------:R-:W-:Y:S01]  /*f160*/  STG.E.U16 desc[UR12][R36.64], R70 ;  /* 0x0000004624007986 */ /* 0x000fe2000c10150c */
[----:B------:R-:W-:Y:S02]  /*f170*/  IADD3 R2, R90, 0xd8, RZ ;  /* 0x000000d85a027810 */ /* 0x000fe40007ffe0ff */
[----:B------:R-:W-:-:S02]  /*f180*/  LEA.HI.X R13, R7, UR11, R8, 0x1, P0 ;  /* 0x0000000b070d7c11 */ /* 0x000fc400080f0c08 */
[C---:B------:R-:W-:Y:S02]  /*f190*/  IADD3 R9, P0, R3.reuse, UR5, RZ ;  /* 0x0000000503097c10 */ /* 0x040fe4000ff1e0ff */
[----:B------:R-:W-:Y:S02]  /*f1a0*/  LEA.HI.X R7, R4, UR11, R5, 0x1, P1 ;  /* 0x0000000b04077c11 */ /* 0x000fe400088f0c05 */
[----:B0-----:R-:W-:Y:S02]  /*f1b0*/  PRMT R35, R70, 0x7632, R35 ;  /* 0x0000763246237816 */ /* 0x001fe40000000023 */
[----:B------:R-:W-:Y:S02]  /*f1c0*/  IADD3 R92, P1, R2, UR5, RZ ;  /* 0x00000005025c7c10 */ /* 0x000fe4000ff3e0ff */
[----:B------:R-:W-:Y:S01]  /*f1d0*/  IADD3 R4, R90, 0xe0, RZ ;  /* 0x000000e05a047810 */ /* 0x000fe20007ffe0ff */
[----:B------:R-:W-:Y:S01]  /*f1e0*/  STG.E.U16 desc[UR12][R30.64], R35 ;  /* 0x000000231e007986 */ /* 0x000fe2000c10150c */
[----:B------:R-:W-:-:S02]  /*f1f0*/  LEA.HI.X.SX32 R94, R3, UR9, 0x1, P0 ;  /* 0x00000009035e7c11 */ /* 0x000fc400080f0eff */
[C---:B------:R-:W-:Y:S01]  /*f200*/  LEA R8, P0, R9.reuse, UR10, 0x1 ;  /* 0x0000000a09087c11 */ /* 0x040fe2000f8008ff */
[----:B------:R-:W-:Y:S01]  /*f210*/  STG.E.U16 desc[UR12][R32.64], R72 ;  /* 0x0000004820007986 */ /* 0x000fe2000c10150c */
[----:B------:R-:W-:Y:S02]  /*f220*/  LEA.HI.X.SX32 R3, R2, UR9, 0x1, P1 ;  /* 0x0000000902037c11 */ /* 0x000fe400088f0eff */
[----:B------:R-:W-:Y:S01]  /*f230*/  IADD3 R5, P2, R4, UR5, RZ ;  /* 0x0000000504057c10 */ /* 0x000fe2000ff5e0ff */
[----:B------:R0:W-:Y:S01]  /*f240*/  STG.E.U16 desc[UR12][R26.64], R0 ;  /* 0x000000001a007986 */ /* 0x0001e2000c10150c */
[----:B------:R-:W-:Y:S02]  /*f250*/  LEA R2, P1, R92, UR10, 0x1 ;  /* 0x0000000a5c027c11 */ /* 0x000fe4000f8208ff */
[----:B------:R-:W-:Y:S01]  /*f260*/  LEA.HI.X R9, R9, UR11, R94, 0x1, P0 ;  /* 0x0000000b09097c11 */ /* 0x000fe200080f0c5e */
[----:B------:R-:W-:Y:S01]  /*f270*/  STG.E.U16 desc[UR12][R28.64], R74 ;  /* 0x0000004a1c007986 */ /* 0x000fe2000c10150c */
[----:B------:R-:W-:-:S02]  /*f280*/  LEA.HI.X.SX32 R94, R4, UR9, 0x1, P2 ;  /* 0x00000009045e7c11 */ /* 0x000fc400090f0eff */
[----:B------:R-:W-:Y:S01]  /*f290*/  LEA.HI.X R3, R92, UR11, R3, 0x1, P1 ;  /* 0x0000000b5c037c11 */ /* 0x000fe200088f0c03 */
[C---:B------:R-:W-:Y:S01]  /*f2a0*/  VIADD R92, R90.reuse, 0xe8 ;  /* 0x000000e85a5c7836 */ /* 0x040fe20000000000 */
[C---:B------:R-:W-:Y:S02]  /*f2b0*/  LEA R4, P0, R5.reuse, UR10, 0x1 ;  /* 0x0000000a05047c11 */ /* 0x040fe4000f8008ff */
[----:B------:R-:W-:Y:S02]  /*f2c0*/  IADD3 R90, R90, 0xf8, RZ ;  /* 0x000000f85a5a7810 */ /* 0x000fe40007ffe0ff */
[----:B0-----:R-:W-:Y:S02]  /*f2d0*/  PRMT R27, R74, 0x7632, R27 ;  /* 0x000076324a1b7816 */ /* 0x001fe4000000001b */
[----:B------:R-:W-:Y:S02]  /*f2e0*/  PRMT R0, R78, 0x7632, R0 ;  /* 0x000076324e007816 */ /* 0x000fe40000000000 */
[----:B------:R-:W-:Y:S01]  /*f2f0*/  LEA.HI.X R5, R5, UR11, R94, 0x1, P0 ;  /* 0x0000000b05057c11 */ /* 0x000fe200080f0c5e */
[----:B------:R0:W-:Y:S01]  /*f300*/  STG.E.U16 desc[UR12][R22.64], R27 ;  /* 0x0000001b16007986 */ /* 0x0001e2000c10150c */
[----:B------:R-:W-:-:S02]  /*f310*/  IADD3 R97, P0, R92, UR5, RZ ;  /* 0x000000055c617c10 */ /* 0x000fc4000ff1e0ff */
[----:B------:R-:W-:Y:S01]  /*f320*/  IADD3 R95, P1, R93, UR5, RZ ;  /* 0x000000055d5f7c10 */ /* 0x000fe2000ff3e0ff */
[----:B------:R-:W-:Y:S01]  /*f330*/  STG.E.U16 desc[UR12][R24.64], R76 ;  /* 0x0000004c18007986 */ /* 0x000fe2000c10150c */
[----:B------:R-:W-:Y:S02]  /*f340*/  F2FP.F16.F32.PACK_AB R82, R85, R82 ;  /* 0x000000525552723e */ /* 0x000fe400000000ff */
[----:B------:R-:W-:Y:S02]  /*f350*/  IADD3 R63, P2, R90, UR5, RZ ;  /* 0x000000055a3f7c10 */ /* 0x000fe4000ff5e0ff */
[----:B------:R-:W-:Y:S02]  /*f360*/  F2FP.F16.F32.PACK_AB R84, R87, R84 ;  /* 0x000000545754723e */ /* 0x000fe400000000ff */
[----:B------:R-:W-:Y:S02]  /*f370*/  LEA.HI.X.SX32 R100, R92, UR9, 0x1, P0 ;  /* 0x000000095c647c11 */ /* 0x000fe400080f0eff */
[----:B0-----:R-:W-:-:S02]  /*f380*/  PRMT R23, R76, 0x7632, R23 ;  /* 0x000076324c177816 */ /* 0x001fc40000000017 */
[----:B------:R-:W-:Y:S02]  /*f390*/  LEA.HI.X.SX32 R98, R93, UR9, 0x1, P1 ;  /* 0x000000095d627c11 */ /* 0x000fe400088f0eff */
[----:B------:R-:W-:Y:S01]  /*f3a0*/  LEA R92, P0, R97, UR10, 0x1 ;  /* 0x0000000a615c7c11 */ /* 0x000fe2000f8008ff */
[----:B------:R-:W-:Y:S01]  /*f3b0*/  STG.E.U16 desc[UR12][R18.64], R23 ;  /* 0x0000001712007986 */ /* 0x000fe2000c10150c */
[----:B------:R-:W-:Y:S02]  /*f3c0*/  F2FP.F16.F32.PACK_AB R86, R89, R86 ;  /* 0x000000565956723e */ /* 0x000fe400000000ff */
[----:B------:R-:W-:Y:S01]  /*f3d0*/  LEA R94, P1, R95, UR10, 0x1 ;  /* 0x0000000a5f5e7c11 */ /* 0x000fe2000f8208ff */
[----:B------:R-:W-:Y:S01]  /*f3e0*/  STG.E.U16 desc[UR12][R20.64], R78 ;  /* 0x0000004e14007986 */ /* 0x000fe2000c10150c */
[----:B------:R-:W-:Y:S02]  /*f3f0*/  LEA.HI.X.SX32 R90, R90, UR9, 0x1, P2 ;  /* 0x000000095a5a7c11 */ /* 0x000fe400090f0eff */
[----:B------:R-:W-:Y:S01]  /*f400*/  LEA R96, P2, R63, UR10, 0x1 ;  /* 0x0000000a3f607c11 */ /* 0x000fe2000f8408ff */
[----:B------:R0:W-:Y:S01]  /*f410*/  STG.E.U16 desc[UR12][R14.64], R0 ;  /* 0x000000000e007986 */ /* 0x0001e2000c10150c */
[----:B------:R-:W-:-:S02]  /*f420*/  F2FP.F16.F32.PACK_AB R88, R91, R88 ;  /* 0x000000585b58723e */ /* 0x000fc400000000ff */
[----:B------:R-:W-:Y:S01]  /*f430*/  LEA.HI.X R93, R97, UR11, R100, 0x1, P0 ;  /* 0x0000000b615d7c11 */ /* 0x000fe200080f0c64 */
[----:B------:R-:W-:Y:S01]  /*f440*/  STG.E.U16 desc[UR12][R16.64], R80 ;  /* 0x0000005010007986 */ /* 0x000fe2000c10150c */
[----:B------:R-:W-:Y:S02]  /*f450*/  PRMT R46, R86, 0x7632, R46 ;  /* 0x00007632562e7816 */ /* 0x000fe4000000002e */
[----:B------:R-:W-:Y:S02]  /*f460*/  LEA.HI.X R95, R95, UR11, R98, 0x1, P1 ;  /* 0x0000000b5f5f7c11 */ /* 0x000fe400088f0c62 */
[----:B------:R-:W-:Y:S02]  /*f470*/  LEA.HI.X R97, R63, UR11, R90, 0x1, P2 ;  /* 0x0000000b3f617c11 */ /* 0x000fe400090f0c5a */
[----:B------:R-:W-:Y:S02]  /*f480*/  PRMT R48, R88, 0x7632, R48 ;  /* 0x0000763258307816 */ /* 0x000fe40000000030 */
[----:B0-----:R-:W-:-:S02]  /*f490*/  PRMT R15, R80, 0x7632, R15 ;  /* 0x00007632500f7816 */ /* 0x001fc4000000000f */
[----:B------:R-:W-:-:S03]  /*f4a0*/  PRMT R0, R84, 0x7632, R0 ;  /* 0x0000763254007816 */ /* 0x000fc60000000000 */
[----:B------:R0:W-:Y:S04]  /*f4b0*/  STG.E.U16 desc[UR12][R10.64], R15 ;  /* 0x0000000f0a007986 */ /* 0x0001e8000c10150c */
[----:B------:R-:W-:Y:S01]  /*f4c0*/  STG.E.U16 desc[UR12][R12.64], R82 ;  /* 0x000000520c007986 */ /* 0x000fe2000c10150c */
[----:B0-----:R-:W-:-:S05]  /*f4d0*/  PRMT R11, R82, 0x7632, R11 ;  /* 0x00007632520b7816 */ /* 0x001fca000000000b */
        /* <DEDUP_REMOVED lines=8> */
.L_x_22956:
        /* <DEDUP_REMOVED lines=10> */
.L_x_29965:


//--------------------- .text._ZN4vllm25paged_attention_v2_kernelIttLi192ELi32ELi128ELNS_18Fp8KVCacheDataTypeE0ELb1ELi512EEEvPfS2_PT_PKS3_PKT0_S9_ifPKiSB_iPKfiiiSD_SD_iiiii --------------------------
	.section	.text._ZN4vllm25paged_attention_v2_kernelIttLi192ELi32ELi128ELNS_18Fp8KVCacheDataTypeE0ELb1ELi512EEEvPfS2_PT_PKS3_PKT0_S9_ifPKiSB_iPKfiiiSD_SD_iiiii,"ax",@progbits
	.align	128
        .global         _ZN4vllm25paged_attention_v2_kernelIttLi192ELi32ELi128ELNS_18Fp8KVCacheDataTypeE0ELb1ELi512EEEvPfS2_PT_PKS3_PKT0_S9_ifPKiSB_iPKfiiiSD_SD_iiiii
        .type           _ZN4vllm25paged_attention_v2_kernelIttLi192ELi32ELi128ELNS_18Fp8KVCacheDataTypeE0ELb1ELi512EEEvPfS2_PT_PKS3_PKT0_S9_ifPKiSB_iPKfiiiSD_SD_iiiii,@function
        .size           _ZN4vllm25paged_attention_v2_kernelIttLi192ELi32ELi128ELNS_18Fp8KVCacheDataTypeE0ELb1ELi512EEEvPfS2_PT_PKS3_PKT0_S9_ifPKiSB_iPKfiiiSD_SD_iiiii,(.L_x_29966 - _ZN4vllm25paged_attention_v2_kernelIttLi192ELi32ELi128ELNS_18Fp8KVCacheDataTypeE0ELb1ELi512EEEvPfS2_PT_PKS3_PKT0_S9_ifPKiSB_iPKfiiiSD_SD_iiiii)
        .other          _ZN4vllm25paged_attention_v2_kernelIttLi192ELi32ELi128ELNS_18Fp8KVCacheDataTypeE0ELb1ELi512EEEvPfS2_PT_PKS3_PKT0_S9_ifPKiSB_iPKfiiiSD_SD_iiiii,@"STO_CUDA_ENTRY STV_DEFAULT"
_ZN4vllm25paged_attention_v2_kernelIttLi192ELi32ELi128ELNS_18Fp8KVCacheDataTypeE0ELb1ELi512EEEvPfS2_PT_PKS3_PKT0_S9_ifPKiSB_iPKfiiiSD_SD_iiiii:
.text._ZN4vllm25paged_attention_v2_kernelIttLi192ELi32ELi128ELNS_18Fp8KVCacheDataTypeE0ELb1ELi512EEEvPfS2_PT_PKS3_PKT0_S9_ifPKiSB_iPKfiiiSD_SD_iiiii:
        /* <DEDUP_REMOVED lines=19> */
[----:B0-----:R-:W0:Y:S01]  /*0130*/  MUFU.RCP R5, R5 ;  /* 0x0000000500057308 */ /* 0x001e220000001000 */
[----:B------:R-:W-:-:S06]  /*0140*/  ULDC UR6, c[0x0][0x14] ;  /* 0x0000050000067ab9 */ /* 0x000fcc0000000800 */
[----:B------:R-:W2:Y:S01]  /*0150*/  LDC R4, c[0x0][0xc] ;  /* 0x00000300ff047b82 */ /* 0x000ea20000000800 */
[----:B-1----:R-:W-:Y:S01]  /*0160*/  @P0 IMAD.WIDE R6, R3, 0x4, R6 ;  /* 0x0000000403060825 */ /* 0x002fe200078e0206 */
[----:B0-----:R-:W-:-:S04]  /*0170*/  IADD3 R10, R5, 0xffffffe, RZ ;  /* 0x0ffffffe050a7810 */ /* 0x001fc80007ffe0ff */
[----:B------:R0:W5:Y:S01]  /*0180*/  @P0 LDG.E.CONSTANT R84, desc[UR10][R6.64] ;  /* 0x0000000a06540981 */ /* 0x000162000c1e9900 */
[----:B------:R-:W-:Y:S01]  /*0190*/  LEA R85, R2, 0x10, 0x4 ;  /* 0x0000001002557811 */ /* 0x000fe200078e20ff */
[----:B------:R1:W3:Y:S01]  /*01a0*/  F2I.FTZ.U32.TRUNC.NTZ R11, R10 ;  /* 0x0000000a000b7305 */ /* 0x0002e2000021f000 */
[----:B------:R-:W-:Y:S01]  /*01b0*/  BSSY B0, `(.L_x_22957) ;  /* 0x0000079000007945 */ /* 0x000fe20003800000 */
[----:B--2---:R-:W-:Y:S01]  /*01c0*/  IABS R5, R4 ;  /* 0x0000000400057213 */ /* 0x004fe20000000000 */
[----:B-1----:R-:W-:Y:S01]  /*01d0*/  HFMA2.MMA R10, -RZ, RZ, 0, 0 ;  /* 0x00000000ff0a7435 */ /* 0x002fe200000001ff */
[----:B---3--:R-:W-:-:S04]  /*01e0*/  IMAD.MOV R9, RZ, RZ, -R11 ;  /* 0x000000ffff097224 */ /* 0x008fc800078e0a0b */
[----:B0-----:R-:W-:-:S05]  /*01f0*/  IMAD R7, R9, R12, RZ ;  /* 0x0000000c09077224 */ /* 0x001fca00078e02ff */
        /* <DEDUP_REMOVED lines=9> */
[----:B------:R-:W-:Y:S02]  /*0290*/  LOP3.LUT R5, R4, R8, RZ, 0x3c, !PT ;  /* 0x0000000804057212 */ /* 0x000fe400078e3cff */
[----:B------:R-:W-:Y:S02]  /*02a0*/  IABS R12, R3 ;  /* 0x00000003000c7213 */ /* 0x000fe40000000000 */
[----:B------:R-:W-:-:S07]  /*02b0*/  ISETP.GE.AND P2, PT, R5, RZ, PT ;  /* 0x000000ff0500720c */ /* 0x000fce0003f46270 */
[----:B------:R-:W-:-:S06]  /*02c0*/  @P0 IADD3 R11, R11, 0x1, RZ ;  /* 0x000000010b0b0810 */ /* 0x000fcc0007ffe0ff */
        /* <DEDUP_REMOVED lines=16> */
[----:B------:R-:W-:Y:S02]  /*03d0*/  IMAD R5, R9, R5, R12 ;  /* 0x0000000509057224 */ /* 0x000fe400078e020c */
[----:B------:R-:W0:Y:S03]  /*03e0*/  S2R R12, SR_TID.X ;  /* 0x00000000000c7919 */ /* 0x000e260000002100 */
[----:B------:R-:W-:-:S13]  /*03f0*/  ISETP.GT.U32.AND P1, PT, R10, R5, PT ;  /* 0x000000050a00720c */ /* 0x000fda0003f24070 */
[-C--:B------:R-:W-:Y:S02]  /*0400*/  @!P1 IADD3 R5, R5, -R10.reuse, RZ ;  /* 0x8000000a05059210 */ /* 0x080fe40007ffe0ff */
[----:B------:R-:W-:Y:S02]  /*0410*/  @!P1 IADD3 R9, R9, 0x1, RZ ;  /* 0x0000000109099810 */ /* 0x000fe40007ffe0ff */
[----:B------:R-:W-:Y:S01]  /*0420*/  ISETP.GE.U32.AND P0, PT, R5, R10, PT ;  /* 0x0000000a0500720c */ /* 0x000fe20003f06070 */
[----:B------:R-:W-:Y:S01]  /*0430*/  VIADD R5, R87, 0x1f ;  /* 0x0000001f57057836 */ /* 0x000fe20000000000 */
[----:B------:R-:W-:-:S04]  /*0440*/  ISETP.NE.AND P1, PT, R11, RZ, PT ;  /* 0x000000ff0b00720c */ /* 0x000fc80003f25270 */
[----:B------:R-:W-:-:S04]  /*0450*/  SHF.R.S32.HI R6, RZ, 0x1f, R5 ;  /* 0x0000001fff067819 */ /* 0x000fc80000011405 */
[----:B------:R-:W-:Y:S02]  /*0460*/  LEA.HI R6, R6, R5, RZ, 0x5 ;  /* 0x0000000506067211 */ /* 0x000fe400078f28ff */
[----:B0-----:R-:W-:Y:S01]  /*0470*/  SHF.R.S32.HI R7, RZ, 0x1f, R12 ;  /* 0x0000001fff077819 */ /* 0x001fe2000001140c */
[----:B------:R-:W-:Y:S01]  /*0480*/  @P0 VIADD R9, R9, 0x1 ;  /* 0x0000000109090836 */ /* 0x000fe20000000000 */
[----:B------:R-:W-:Y:S02]  /*0490*/  ISETP.GT.AND P0, PT, R12, 0x17, PT ;  /* 0x000000170c00780c */ /* 0x000fe40003f04270 */
[----:B------:R-:W-:Y:S02]  /*04a0*/  LEA.HI R7, R7, R12, RZ, 0x5 ;  /* 0x0000000c07077211 */ /* 0x000fe400078f28ff */
[----:B------:R-:W-:Y:S02]  /*04b0*/  MOV R5, R9 ;  /* 0x0000000900057202 */ /* 0x000fe40000000f00 */
[----:B------:R-:W-:-:S02]  /*04c0*/  SHF.R.S32.HI R6, RZ, 0x5, R6 ;  /* 0x00000005ff067819 */ /* 0x000fc40000011406 */
[----:B------:R-:W-:Y:S01]  /*04d0*/  LOP3.LUT R9, R7, 0xffffffe0, RZ, 0xc0, !PT ;  /* 0xffffffe007097812 */ /* 0x000fe200078ec0ff */
[----:B------:R-:W-:Y:S01]  /*04e0*/  @!P2 IMAD.MOV R5, RZ, RZ, -R5 ;  /* 0x000000ffff05a224 */ /* 0x000fe200078e0a05 */
[----:B------:R-:W-:Y:S02]  /*04f0*/  VIMNMX R85, R6, R85, PT ;  /* 0x0000005506557248 */ /* 0x000fe40003fe0100 */
[----:B------:R-:W-:Y:S02]  /*0500*/  @!P1 LOP3.LUT R5, RZ, R11, RZ, 0x33, !PT ;  /* 0x0000000bff059212 */ /* 0x000fe400078e33ff */
        /* <DEDUP_REMOVED lines=27> */
.L_x_22961:
        /* <DEDUP_REMOVED lines=9> */
.L_x_22960:
[----:B------:R-:W-:Y:S05]  /*0750*/  BSYNC B1 ;  /* 0x0000000000017941 */ /* 0x000fea0003800000 */
.L_x_22959:
        /* <DEDUP_REMOVED lines=13> */
.L_x_22962:
        /* <DEDUP_REMOVED lines=17> */
.L_x_22958:
[----:B------:R-:W-:Y:S05]  /*0940*/  BSYNC B0 ;  /* 0x0000000000007941 */ /* 0x000fea0003800000 */
.L_x_22957:
[----:B------:R-:W0:Y:S01]  /*0950*/  LDC R16, c[0x0][0x294] ;  /* 0x0000a500ff107b82 */ /* 0x000e220000000800 */
[----:B------:R-:W-:Y:S01]  /*0960*/  VIADD R9, R87, 0xffffffff ;  /* 0xffffffff57097836 */ /* 0x000fe20000000000 */
[----:B------:R-:W-:Y:S01]  /*0970*/  ULDC UR5, c[0x0][0x288] ;  /* 0x0000a20000057ab9 */ /* 0x000fe20000000800 */
[----:B------:R-:W-:Y:S01]  /*0980*/  IMAD R82, R2, 0x10, R15 ;  /* 0x0000001002527824 */ /* 0x000fe200078e020f */
[----:B------:R-:W-:Y:S01]  /*0990*/  ULDC UR4, c[0x0][0x258] ;  /* 0x0000960000047ab9 */ /* 0x000fe20000000800 */
[----:B------:R-:W-:Y:S01]  /*09a0*/  ULDC UR15, c[0x0][0x26c] ;  /* 0x00009b00000f7ab9 */ /* 0x000fe20000000800 */
[----:B------:R-:W-:Y:S01]  /*09b0*/  IABS R13, R9 ;  /* 0x00000009000d7213 */ /* 0x000fe20000000000 */
[----:B------:R-:W-:Y:S01]  /*09c0*/  IMAD R83, R0, UR4, RZ ;  /* 0x0000000400537c24 */ /* 0x000fe2000f8e02ff */
[----:B------:R-:W1:Y:S01]  /*09d0*/  LDC R18, c[0x0][0x298] ;  /* 0x0000a600ff127b82 */ /* 0x000e620000000800 */
[----:B------:R-:W-:Y:S01]  /*09e0*/  ULDC UR14, c[0x0][0x244] ;  /* 0x00009100000e7ab9 */ /* 0x000fe20000000800 */
[----:B------:R-:W-:Y:S01]  /*09f0*/  ULDC.64 UR12, c[0x0][0x230] ;  /* 0x00008c00000c7ab9 */ /* 0x000fe20000000a00 */
[----:B------:R-:W-:Y:S01]  /*0a00*/  BSSY B0, `(.L_x_22963) ;  /* 0x0000305000007945 */ /* 0x000fe20003800000 */
[----:B------:R-:W-:-:S02]  /*0a10*/  MOV R80, 0xff7fffff ;  /* 0xff7fffff00507802 */ /* 0x000fc40000000f00 */
[-C--:B0-----:R-:W-:Y:S02]  /*0a20*/  IABS R6, R16.reuse ;  /* 0x0000001000067213 */ /* 0x081fe40000000000 */
[----:B------:R-:W-:Y:S02]  /*0a30*/  LOP3.LUT R9, R9, R16, RZ, 0x3c, !PT ;  /* 0x0000001009097212 */ /* 0x000fe400078e3cff */
[----:B------:R-:W0:Y:S01]  /*0a40*/  I2F.RP R12, R6 ;  /* 0x00000006000c7306 */ /* 0x000e220000209400 */
[----:B------:R-:W-:Y:S01]  /*0a50*/  IMAD.MOV.U32 R81, RZ, RZ, R6 ;  /* 0x000000ffff517224 */ /* 0x000fe200078e0006 */
[----:B------:R-:W-:Y:S01]  /*0a60*/  BAR.SYNC.DEFER_BLOCKING 0x0 ;  /* 0x0000000000007b1d */ /* 0x000fe20000010000 */
[----:B------:R-:W-:Y:S02]  /*0a70*/  ISETP.GE.AND P2, PT, R9, RZ, PT ;  /* 0x000000ff0900720c */ /* 0x000fe40003f46270 */
[----:B-1----:R-:W-:-:S03]  /*0a80*/  ISETP.GT.AND P3, PT, R18, -0x1, PT ;  /* 0xffffffff1200780c */ /* 0x002fc60003f64270 */
[----:B0-----:R-:W0:Y:S10]  /*0a90*/  MUFU.RCP R12, R12 ;  /* 0x0000000c000c7308 */ /* 0x001e340000001000 */
[----:B------:R-:W-:-:S02]  /*0aa0*/  @!P3 IADD3 R9, RZ, -R18, RZ ;  /* 0x80000012ff09b210 */ /* 0x000fc40007ffe0ff */
[----:B0-----:R-:W-:-:S04]  /*0ab0*/  IADD3 R10, R12, 0xffffffe, RZ ;  /* 0x0ffffffe0c0a7810 */ /* 0x001fc80007ffe0ff */
[----:B------:R0:W1:Y:S02]  /*0ac0*/  F2I.FTZ.U32.TRUNC.NTZ R11, R10 ;  /* 0x0000000a000b7305 */ /* 0x000064000021f000 */
[----:B0-----:R-:W-:Y:S02]  /*0ad0*/  IMAD.MOV.U32 R10, RZ, RZ, RZ ;  /* 0x000000ffff0a7224 */ /* 0x001fe400078e00ff */
[----:B-1----:R-:W-:-:S05]  /*0ae0*/  IMAD R7, R11, R6, RZ ;  /* 0x000000060b077224 */ /* 0x002fca00078e02ff */
[----:B------:R-:W-:-:S05]  /*0af0*/  IADD3 R7, RZ, -R7, RZ ;  /* 0x80000007ff077210 */ /* 0x000fca0007ffe0ff */
[----:B------:R-:W-:-:S04]  /*0b00*/  IMAD.HI.U32 R7, R11, R7, R10 ;  /* 0x000000070b077227 */ /* 0x000fc800078e000a */
[----:B------:R-:W-:Y:S02]  /*0b10*/  @!P3 IMAD R10, R8, UR5, R5 ;  /* 0x00000005080abc24 */ /* 0x000fe4000f8e0205 */
[----:B------:R-:W-:-:S04]  /*0b20*/  IMAD.HI.U32 R11, R7, R13, RZ ;  /* 0x0000000d070b7227 */ /* 0x000fc800078e00ff */
[----:B------:R-:W-:Y:S01]  /*0b30*/  @!P3 IMAD R10, R10, R9, RZ ;  /* 0x000000090a0ab224 */ /* 0x000fe200078e02ff */
[----:B------:R-:W-:Y:S01]  /*0b40*/  IADD3 R12, RZ, -R11, RZ ;  /* 0x8000000bff0c7210 */ /* 0x000fe20007ffe0ff */
[----:B------:R-:W-:-:S04]  /*0b50*/  @P3 IMAD R9, R4, UR5, R3 ;  /* 0x0000000504093c24 */ /* 0x000fc8000f8e0203 */
[C---:B------:R-:W-:Y:S02]  /*0b60*/  IMAD R13, R6.reuse, R12, R13 ;  /* 0x0000000c060d7224 */ /* 0x040fe400078e020d */
[----:B------:R-:W-:Y:S01]  /*0b70*/  @P3 IMAD R10, R9, R18, RZ ;  /* 0x00000012090a3224 */ /* 0x000fe200078e02ff */
[----:B------:R-:W-:Y:S02]  /*0b80*/  SHF.R.S32.HI R9, RZ, 0x1f, R83 ;  /* 0x0000001fff097819 */ /* 0x000fe40000011453 */
[----:B------:R-:W-:Y:S02]  /*0b90*/  ISETP.GT.U32.AND P1, PT, R6, R13, PT ;  /* 0x0000000d0600720c */ /* 0x000fe40003f24070 */
[----:B------:R-:W-:-:S11]  /*0ba0*/  IADD3 R10, R10, 0x1, RZ ;  /* 0x000000010a0a7810 */ /* 0x000fd60007ffe0ff */
[----:B------:R-:W-:Y:S01]  /*0bb0*/  @!P1 IMAD.IADD R13, R13, 0x1, -R6 ;  /* 0x000000010d0d9824 */ /* 0x000fe200078e0a06 */
[----:B------:R-:W-:Y:S02]  /*0bc0*/  @!P1 IADD3 R11, R11, 0x1, RZ ;  /* 0x000000010b0b9810 */ /* 0x000fe40007ffe0ff */
[----:B------:R-:W-:Y:S02]  /*0bd0*/  ISETP.NE.AND P1, PT, R16, RZ, PT ;  /* 0x000000ff1000720c */ /* 0x000fe40003f25270 */
[----:B------:R-:W-:-:S13]  /*0be0*/  ISETP.GE.U32.AND P0, PT, R13, R6, PT ;  /* 0x000000060d00720c */ /* 0x000fda0003f06070 */
[----:B------:R-:W-:Y:S01]  /*0bf0*/  @P0 VIADD R11, R11, 0x1 ;  /* 0x000000010b0b0836 */ /* 0x000fe20000000000 */
[----:B------:R-:W-:-:S03]  /*0c00*/  ISETP.GE.AND P0, PT, R82, R85, PT ;  /* 0x000000555200720c */ /* 0x000fc60003f06270 */
[----:B------:R-:W-:-:S05]  /*0c10*/  IMAD.MOV.U32 R8, RZ, RZ, R11 ;  /* 0x000000ffff087224 */ /* 0x000fca00078e000b */
[----:B------:R-:W-:Y:S02]  /*0c20*/  @!P2 IADD3 R8, RZ, -R8, RZ ;  /* 0x80000008ff08a210 */ /* 0x000fe40007ffe0ff */
[----:B------:R-:W-:-:S03]  /*0c30*/  @!P1 LOP3.LUT R8, RZ, R16, RZ, 0x33, !PT ;  /* 0x00000010ff089212 */ /* 0x000fc600078e33ff */
[----:B------:R-:W-:Y:S05]  /*0c40*/  @P0 BRA `(.L_x_22964) ;  /* 0x0000002c00800947 */ /* 0x000fea0003800000 */
[----:B------:R-:W0:Y:S01]  /*0c50*/  S2UR UR5, SR_CgaCtaId ;  /* 0x00000000000579c3 */ /* 0x000e220000008800 */
[----:B------:R-:W-:Y:S01]  /*0c60*/  ULDC UR4, c[0x0][0x270] ;  /* 0x00009c0000047ab9 */ /* 0x000fe20000000800 */
[----:B------:R-:W-:Y:S01]  /*0c70*/  IADD3 R13, P0, R83, R82, RZ ;  /* 0x00000052530d7210 */ /* 0x000fe20007f1e0ff */
[----:B------:R-:W-:Y:S01]  /*0c80*/  IMAD.SHL.U32 R89, R14, 0x8, RZ ;  /* 0x000000080e597824 */ /* 0x000fe200078e00ff */
[----:B------:R-:W-:Y:S01]  /*0c90*/  LEA R79, R15, R14, 0x5 ;  /* 0x0000000e0f4f7211 */ /* 0x000fe200078e28ff */
[----:B------:R-:W-:Y:S01]  /*0ca0*/  IMAD R6, R5, UR4, RZ ;  /* 0x0000000405067c24 */ /* 0x000fe2000f8e02ff */
[----:B------:R-:W-:Y:S01]  /*0cb0*/  LEA.HI.X.SX32 R16, R82, R9, 0x1, P0 ;  /* 0x0000000952107211 */ /* 0x000fe200000f0eff */
[----:B------:R-:W-:Y:S01]  /*0cc0*/  UMOV UR4, 0x400 ;  /* 0x0000040000047882 */ /* 0x000fe20000000000 */
[----:B------:R-:W1:Y:S01]  /*0cd0*/  LDC R76, c[0x0][0x26c] ;  /* 0x00009b00ff4c7b82 */ /* 0x000e620000000800 */
[----:B------:R-:W-:Y:S01]  /*0ce0*/  SHF.R.S32.HI R11, RZ, 0x1f, R89 ;  /* 0x0000001fff0b7819 */ /* 0x000fe20000011459 */
[----:B------:R-:W-:Y:S01]  /*0cf0*/  UIADD3 UR4, UR4, 0x1a0, URZ ;  /* 0x000001a004047890 */ /* 0x000fe2000fffe03f */
[----:B------:R-:W-:Y:S01]  /*0d00*/  IADD3 R88, P0, R6, R89, RZ ;  /* 0x0000005906587210 */ /* 0x000fe20007f1e0ff */
[----:B------:R-:W-:Y:S01]  /*0d10*/  ULDC.64 UR8, c[0x0][0x248] ;  /* 0x0000920000087ab9 */ /* 0x000fe20000000a00 */
[----:B------:R-:W-:Y:S01]  /*0d20*/  ULDC UR7, c[0x0][0x28c] ;  /* 0x0000a30000077ab9 */ /* 0x000fe20000000800 */
[----:B------:R-:W-:-:S02]  /*0d30*/  LEA R12, P1, R13, UR8, 0x2 ;  /* 0x000000080d0c7c11 */ /* 0x000fc4000f8210ff */
[----:B------:R-:W-:Y:S01]  /*0d40*/  LEA.HI.X.SX32 R89, R6, R11, 0x1, P0 ;  /* 0x0000000b06597211 */ /* 0x000fe200000f0eff */
[----:B------:R-:W-:Y:S01]  /*0d50*/  IMAD R11, R15, 0x20, R78 ;  /* 0x000000200f0b7824 */ /* 0x000fe200078e024e */
[----:B------:R-:W-:Y:S01]  /*0d60*/  LEA.HI.X R13, R13, UR9, R16, 0x2, P1 ;  /* 0x000000090d0d7c11 */ /* 0x000fe200088f1410 */
[----:B------:R-:W-:Y:S01]  /*0d70*/  IMAD.IADD R78, R78, 0x1, R79 ;  /* 0x000000014e4e7824 */ /* 0x000fe200078e024f */
[----:B------:R-:W-:Y:S01]  /*0d80*/  MOV R80, 0xff7fffff ;  /* 0xff7fffff00507802 */ /* 0x000fe20000000f00 */
[----:B------:R-:W-:Y:S01]  /*0d90*/  VIADD R15, R8, -UR7 ;  /* 0x80000007080f7c36 */ /* 0x000fe20008000000 */
[----:B------:R-:W-:Y:S01]  /*0da0*/  MOV R14, R82 ;  /* 0x00000052000e7202 */ /* 0x000fe20000000f00 */
[----:B0-----:R-:W-:Y:S01]  /*0db0*/  ULEA UR4, UR5, UR4, 0x18 ;  /* 0x0000000405047291 */ /* 0x001fe2000f8ec03f */
[----:B------:R-:W-:-:S05]  /*0dc0*/  IADD3 R77, -R87, 0x1, R78 ;  /* 0x00000001574d7810 */ /* 0x000fca0007ffe14e */
[----:B------:R-:W-:Y:S02]  /*0dd0*/  LEA R79, R79, UR4, 0x2 ;  /* 0x000000044f4f7c11 */ /* 0x000fe4000f8e10ff */
[----:B-1----:R-:W-:-:S07]  /*0de0*/  SHF.R.S32.HI R76, RZ, 0x1f, R76 ;  /* 0x0000001fff4c7819 */ /* 0x002fce000001144c */
.L_x_22968:
[----:B------:R-:W0:Y:S01]  /*0df0*/  LDC R23, c[0x0][0x290] ;  /* 0x0000a400ff177b82 */ /* 0x000e220000000800 */
[----:B------:R-:W-:Y:S01]  /*0e00*/  IABS R18, R11 ;  /* 0x0000000b00127213 */ /* 0x000fe20000000000 */
[----:B------:R-:W-:Y:S04]  /*0e10*/  BSSY B1, `(.L_x_22965) ;  /* 0x00002ba000017945 */ /* 0x000fe80003800000 */
        /* <DEDUP_REMOVED lines=17> */
[----:B------:R-:W-:-:S05]  /*0f30*/  @P0 IADD3 R16, R16, 0x1, RZ ;  /* 0x0000000110100810 */ /* 0x000fca0007ffe0ff */
[----:B------:R-:W-:Y:S02]  /*0f40*/  IMAD.MOV.U32 R22, RZ, RZ, R16 ;  /* 0x000000ffff167224 */ /* 0x000fe400078e0010 */
[----:B0-----:R-:W-:-:S03]  /*0f50*/  IMAD.MOV R16, RZ, RZ, -R17 ;  /* 0x000000ffff107224 */ /* 0x001fc600078e0a11 */
[----:B------:R-:W-:Y:S02]  /*0f60*/  @!P2 IADD3 R22, RZ, -R22, RZ ;  /* 0x80000016ff16a210 */ /* 0x000fe40007ffe0ff */
[----:B------:R-:W-:Y:S01]  /*0f70*/  @!P1 LOP3.LUT R22, RZ, R24, RZ, 0x33, !PT ;  /* 0x00000018ff169212 */ /* 0x000fe200078e33ff */
[----:B------:R-:W-:Y:S02]  /*0f80*/  IMAD R19, R16, R21, RZ ;  /* 0x0000001510137224 */ /* 0x000fe400078e02ff */
[----:B------:R-:W-:Y:S01]  /*0f90*/  IMAD.MOV.U32 R16, RZ, RZ, RZ ;  /* 0x000000ffff107224 */ /* 0x000fe200078e00ff */
        /* <DEDUP_REMOVED lines=13> */
[----:B------:R-:W-:-:S04]  /*1070*/  ISETP.LE.AND P1, PT, R22, R15, PT ;  /* 0x0000000f1600720c */ /* 0x000fc80003f23270 */
[----:B------:R-:W-:Y:S02]  /*1080*/  @!P2 IADD3 R16, RZ, -R16, RZ ;  /* 0x80000010ff10a210 */ /* 0x000fe40007ffe0ff */
        /* <DEDUP_REMOVED lines=10> */
[----:B------:R-:W-:-:S03]  /*1130*/  LEA R90, P0, R16, UR12, 0x1 ;  /* 0x0000000c105a7c11 */ /* 0x000fc6000f8008ff */
[----:B------:R-:W-:-:S05]  /*1140*/  IMAD.IADD R17, R17, 0x1, R19 ;  /* 0x0000000111117824 */ /* 0x000fca00078e0213 */
        /* <DEDUP_REMOVED lines=24> */
[----:B------:R-:W0:Y:S01]  /*12d0*/  LDS.128 R52, [UR4+0x20] ;  /* 0x00002004ff347984 */ /* 0x000e220008000c00 */
[--C-:B-1----:R-:W-:Y:S02]  /*12e0*/  HADD2.F32 R105, -RZ, R67.reuse.H0_H0 ;  /* 0x20000043ff697230 */ /* 0x102fe40000004100 */
        /* <DEDUP_REMOVED lines=9> */
[----:B------:R-:W2:Y:S01]  /*1380*/  LDG.E.128.CONSTANT R32, desc[UR10][R90.64+0x1800] ;  /* 0x0018000a5a207981 */ /* 0x000ea2000c1e9d00 */
[----:B------:R-:W-:Y:S01]  /*1390*/  FMUL.FTZ R73, R73, R72 ;  /* 0x0000004849497220 */ /* 0x000fe20000410000 */
[----:B------:R-:W-:Y:S01]  /*13a0*/  FMUL.FTZ R72, R86, R95 ;  /* 0x0000005f56487220 */ /* 0x000fe20000410000 */
[----:B------:R-:W-:Y:S01]  /*13b0*/  FMUL.FTZ R75, R75, R74 ;  /* 0x0000004a4b4b7220 */ /* 0x000fe20000410000 */
[----:B------:R-:W-:Y:S01]  /*13c0*/  FMUL.FTZ R86, R96, R99 ;  /* 0x0000006360567220 */ /* 0x000fe20000410000 */
[----:B------:R-:W-:Y:S01]  /*13d0*/  FMUL.FTZ R111, R100, R103 ;  /* 0x00000067646f7220 */ /* 0x000fe20000410000 */
[----:B------:R-:W-:Y:S01]  /*13e0*/  FMUL.FTZ R93, R93, R92 ;  /* 0x0000005c5d5d7220 */ /* 0x000fe20000410000 */
[----:B------:R-:W-:Y:S01]  /*13f0*/  FMUL.FTZ R74, R94, R97 ;  /* 0x000000615e4a7220 */ /* 0x000fe20000410000 */
[----:B---3--:R-:W-:-:S02]  /*1400*/  HADD2.F32 R95, -RZ, R36.H0_H0 ;  /* 0x20000024ff5f7230 */ /* 0x008fc40000004100 */
[----:B------:R-:W-:Y:S01]  /*1410*/  FMUL.FTZ R92, R98, R101 ;  /* 0x00000065625c7220 */ /* 0x000fe20000410000 */
[----:B------:R-:W-:Y:S02]  /*1420*/  HADD2.F32 R96, -RZ, R36.H1_H1 ;  /* 0x30000024ff607230 */ /* 0x000fe40000004100 */
[--C-:B------:R-:W-:Y:S02]  /*1430*/  HADD2.F32 R99, -RZ, R37.reuse.H0_H0 ;  /* 0x20000025ff637230 */ /* 0x100fe40000004100 */
[----:B------:R-:W-:Y:S02]  /*1440*/  HADD2.F32 R100, -RZ, R37.H1_H1 ;  /* 0x30000025ff647230 */ /* 0x000fe40000004100 */
[--C-:B------:R-:W-:Y:S02]  /*1450*/  HADD2.F32 R102, -RZ, R38.reuse.H0_H0 ;  /* 0x20000026ff667230 */ /* 0x100fe40000004100 */
[----:B------:R-:W-:Y:S02]  /*1460*/  HADD2.F32 R104, -RZ, R38.H1_H1 ;  /* 0x30000026ff687230 */ /* 0x000fe40000004100 */
[----:B------:R-:W-:-:S02]  /*1470*/  HADD2.F32 R107, -RZ, R39.H0_H0 ;  /* 0x20000027ff6b7230 */ /* 0x000fc40000004100 */
[----:B------:R-:W-:Y:S02]  /*1480*/  HADD2.F32 R109, -RZ, R39.H1_H1 ;  /* 0x30000027ff6d7230 */ /* 0x000fe40000004100 */
[--C-:B------:R-:W-:Y:S01]  /*1490*/  HADD2.F32 R94, -RZ, R64.reuse.H0_H0 ;  /* 0x20000040ff5e7230 */ /* 0x100fe20000004100 */
[----:B------:R-:W3:Y:S01]  /*14a0*/  LDG.E.128.CONSTANT R36, desc[UR10][R90.64+0x1a00] ;  /* 0x001a000a5a247981 */ /* 0x000ee2000c1e9d00 */
[----:B------:R-:W-:Y:S02]  /*14b0*/  HADD2.F32 R64, -RZ, R64.H1_H1 ;  /* 0x30000040ff407230 */ /* 0x000fe40000004100 */
[--C-:B------:R-:W-:Y:S02]  /*14c0*/  HADD2.F32 R98, -RZ, R65.reuse.H0_H0 ;  /* 0x20000041ff627230 */ /* 0x100fe40000004100 */
[----:B------:R-:W-:Y:S02]  /*14d0*/  HADD2.F32 R97, -RZ, R65.H1_H1 ;  /* 0x30000041ff617230 */ /* 0x000fe40000004100 */
[----:B------:R-:W-:-:S02]  /*14e0*/  HADD2.F32 R101, -RZ, R66.H0_H0 ;  /* 0x20000042ff657230 */ /* 0x000fc40000004100 */
[----:B------:R-:W-:Y:S02]  /*14f0*/  HADD2.F32 R103, -RZ, R66.H1_H1 ;  /* 0x30000042ff677230 */ /* 0x000fe40000004100 */
[----:B------:R-:W-:Y:S01]  /*1500*/  FFMA.FTZ R73, R94, R95, R73 ;  /* 0x0000005f5e497223 */ /* 0x000fe20000010049 */
[----:B------:R-:W-:Y:S01]  /*1510*/  FFMA.FTZ R75, R64, R96, R75 ;  /* 0x00000060404b7223 */ /* 0x000fe2000001004b */
[----:B------:R-:W-:Y:S01]  /*1520*/  FFMA.FTZ R93, R98, R99, R93 ;  /* 0x00000063625d7223 */ /* 0x000fe2000001005d */
[----:B------:R-:W-:Y:S01]  /*1530*/  FFMA.FTZ R72, R97, R100, R72 ;  /* 0x0000006461487223 */ /* 0x000fe20000010048 */
[----:B------:R-:W-:Y:S01]  /*1540*/  FFMA.FTZ R74, R101, R102, R74 ;  /* 0x00000066654a7223 */ /* 0x000fe2000001004a */
[----:B------:R-:W-:Y:S01]  /*1550*/  FFMA.FTZ R86, R103, R104, R86 ;  /* 0x0000006867567223 */ /* 0x000fe20000010056 */
[----:B------:R-:W1:Y:S01]  /*1560*/  LDS.128 R64, [UR4+0x30] ;  /* 0x00003004ff407984 */ /* 0x000e620008000c00 */
[--C-:B----4-:R-:W-:Y:S02]  /*1570*/  HADD2.F32 R95, -RZ, R40.reuse.H0_H0 ;  /* 0x20000028ff5f7230 */ /* 0x110fe40000004100 */
        /* <DEDUP_REMOVED lines=9> */
[--C-:B------:R-:W-:Y:S02]  /*1610*/  HADD2.F32 R98, -RZ, R53.reuse.H0_H0 ;  /* 0x20000035ff627230 */ /* 0x100fe40000004100 */
[----:B------:R-:W-:Y:S02]  /*1620*/  HADD2.F32 R52, -RZ, R52.H1_H1 ;  /* 0x30000034ff347230 */ /* 0x000fe40000004100 */
[----:B------:R-:W-:Y:S02]  /*1630*/  HADD2.F32 R53, -RZ, R53.H1_H1 ;  /* 0x30000035ff357230 */ /* 0x000fe40000004100 */
[----:B------:R-:W-:Y:S01]  /*1640*/  FFMA.FTZ R92, R105, R107, R92 ;  /* 0x0000006b695c7223 */ /* 0x000fe2000001005c */
[----:B------:R-:W-:-:S02]  /*1650*/  HADD2.F32 R101, -RZ, R54.H0_H0 ;  /* 0x20000036ff657230 */ /* 0x000fc40000004100 */
[----:B------:R-:W-:Y:S01]  /*1660*/  FFMA.FTZ R75, R52, R96, R75 ;  /* 0x00000060344b7223 */ /* 0x000fe2000001004b */
[----:B------:R-:W-:Y:S02]  /*1670*/  HADD2.F32 R103, -RZ, R54.H1_H1 ;  /* 0x30000036ff677230 */ /* 0x000fe40000004100 */
[----:B------:R-:W-:Y:S01]  /*1680*/  FFMA.FTZ R72, R53, R99, R72 ;  /* 0x0000006335487223 */ /* 0x000fe20000010048 */
        /* <DEDUP_REMOVED lines=18> */
[----:B-1----:R-:W-:Y:S01]  /*17b0*/  HADD2.F32 R107, -RZ, R67.H0_H0 ;  /* 0x20000043ff6b7230 */ /* 0x002fe20000004100 */
[----:B------:R-:W4:Y:S01]  /*17c0*/  LDG.E.128.CONSTANT R44, desc[UR10][R90.64+0x1e00] ;  /* 0x001e000a5a2c7981 */ /* 0x000f22000c1e9d00 */
[----:B------:R-:W-:Y:S02]  /*17d0*/  HADD2.F32 R96, -RZ, R64.H1_H1 ;  /* 0x30000040ff607230 */ /* 0x000fe40000004100 */
[--C-:B------:R-:W-:Y:S02]  /*17e0*/  HADD2.F32 R99, -RZ, R65.reuse.H0_H0 ;  /* 0x20000041ff637230 */ /* 0x100fe40000004100 */
[----:B------:R-:W-:Y:S02]  /*17f0*/  HADD2.F32 R101, -RZ, R65.H1_H1 ;  /* 0x30000041ff657230 */ /* 0x000fe40000004100 */
[----:B------:R-:W-:-:S02]  /*1800*/  HADD2.F32 R102, -RZ, R66.H0_H0 ;  /* 0x20000042ff667230 */ /* 0x000fc40000004100 */
[----:B------:R-:W-:Y:S02]  /*1810*/  HADD2.F32 R103, -RZ, R66.H1_H1 ;  /* 0x30000042ff677230 */ /* 0x000fe40000004100 */
[----:B------:R-:W-:Y:S02]  /*1820*/  HADD2.F32 R67, -RZ, R67.H1_H1 ;  /* 0x30000043ff437230 */ /* 0x000fe40000004100 */
[----:B------:R-:W-:Y:S02]  /*1830*/  HADD2.F32 R74, -RZ, R64.H0_H0 ;  /* 0x20000040ff4a7230 */ /* 0x000fe40000004100 */
        /* <DEDUP_REMOVED lines=10> */
[----:B------:R-:W1:Y:S01]  /*18e0*/  LDS.128 R72, [UR4+0x50] ;  /* 0x00005004ff487984 */ /* 0x000e620008000c00 */
[--C-:B------:R-:W-:Y:S02]  /*18f0*/  HADD2.F32 R98, -RZ, R49.reuse.H0_H0 ;  /* 0x20000031ff627230 */ /* 0x100fe40000004100 */
[----:B------:R-:W-:Y:S02]  /*1900*/  HADD2.F32 R100, -RZ, R49.H1_H1 ;  /* 0x30000031ff647230 */ /* 0x000fe40000004100 */
[--C-:B------:R-:W-:Y:S02]  /*1910*/  HADD2.F32 R102, -RZ, R50.reuse.H0_H0 ;  /* 0x20000032ff667230 */ /* 0x100fe40000004100 */
[----:B------:R-:W-:Y:S02]  /*1920*/  HADD2.F32 R103, -RZ, R50.H1_H1 ;  /* 0x30000032ff677230 */ /* 0x000fe40000004100 */
[----:B------:R-:W-:-:S02]  /*1930*/  HADD2.F32 R104, -RZ, R51.H0_H0 ;  /* 0x20000033ff687230 */ /* 0x000fc40000004100 */
[----:B------:R-:W-:Y:S02]  /*1940*/  HADD2.F32 R107, -RZ, R51.H1_H1 ;  /* 0x30000033ff6b7230 */ /* 0x000fe40000004100 */
[----:B------:R-:W4:Y:S01]  /*1950*/  LDG.E.128.CONSTANT R48, desc[UR10][R90.64+0x2000] ;  /* 0x0020000a5a307981 */ /* 0x000f22000c1e9d00 */
[--C-:B0-----:R-:W-:Y:S02]  /*1960*/  HADD2.F32 R96, -RZ, R52.reuse.H1_H1 ;  /* 0x30000034ff607230 */ /* 0x101fe40000004100 */
[--C-:B------:R-:W-:Y:S02]  /*1970*/  HADD2.F32 R99, -RZ, R53.reuse.H0_H0 ;  /* 0x20000035ff637230 */ /* 0x100fe40000004100 */
[----:B------:R-:W-:Y:S02]  /*1980*/  HADD2.F32 R95, -RZ, R52.H0_H0 ;  /* 0x20000034ff5f7230 */ /* 0x000fe40000004100 */
[----:B------:R-:W-:Y:S02]  /*1990*/  HADD2.F32 R53, -RZ, R53.H1_H1 ;  /* 0x30000035ff357230 */ /* 0x000fe40000004100 */
[----:B------:R-:W-:Y:S01]  /*19a0*/  FFMA.FTZ R96, R96, R97, R65 ;  /* 0x0000006160607223 */ /* 0x000fe20000010041 */
[----:B------:R-:W-:-:S02]  /*19b0*/  FFMA.FTZ R95, R95, R67, R64 ;  /* 0x000000435f5f7223 */ /* 0x000fc40000010040 */
[----:B------:R-:W-:Y:S02]  /*19c0*/  FFMA.FTZ R97, R53, R100, R66 ;  /* 0x0000006435617223 */ /* 0x000fe40000010042 */
[----:B------:R-:W0:Y:S01]  /*19d0*/  LDS.128 R64, [UR4+0x60] ;  /* 0x00006004ff407984 */ /* 0x000e220008000c00 */
[--C-:B------:R-:W-:Y:S02]  /*19e0*/  HADD2.F32 R105, -RZ, R55.reuse.H0_H0 ;  /* 0x20000037ff697230 */ /* 0x100fe40000004100 */
[--C-:B------:R-:W-:Y:S02]  /*19f0*/  HADD2.F32 R52, -RZ, R54.reuse.H0_H0 ;  /* 0x20000036ff347230 */ /* 0x100fe40000004100 */
[----:B------:R-:W-:Y:S02]  /*1a00*/  HADD2.F32 R101, -RZ, R54.H1_H1 ;  /* 0x30000036ff657230 */ /* 0x000fe40000004100 */
[----:B------:R-:W-:Y:S02]  /*1a10*/  HADD2.F32 R55, -RZ, R55.H1_H1 ;  /* 0x30000037ff377230 */ /* 0x000fe40000004100 */
[----:B------:R-:W-:Y:S01]  /*1a20*/  FFMA.FTZ R94, R99, R98, R94 ;  /* 0x00000062635e7223 */ /* 0x000fe2000001005e */
[----:B------:R-:W-:Y:S01]  /*1a30*/  FFMA.FTZ R93, R52, R102, R93 ;  /* 0x00000066345d7223 */ /* 0x000fe2000001005d */
[----:B------:R-:W-:Y:S01]  /*1a40*/  FFMA.FTZ R86, R101, R103, R86 ;  /* 0x0000006765567223 */ /* 0x000fe20000010056 */
[----:B------:R-:W-:Y:S01]  /*1a50*/  FFMA.FTZ R92, R105, R104, R92 ;  /* 0x00000068695c7223 */ /* 0x000fe2000001005c */
[----:B------:R-:W-:Y:S01]  /*1a60*/  FFMA.FTZ R106, R55, R107, R106 ;  /* 0x0000006b376a7223 */ /* 0x000fe2000001006a */
[--C-:B------:R-:W-:Y:S01]  /*1a70*/  HADD2.F32 R98, -RZ, R56.reuse.H0_H0 ;  /* 0x20000038ff627230 */ /* 0x100fe20000004100 */
[----:B------:R-:W4:Y:S01]  /*1a80*/  LDG.E.128.CONSTANT R52, desc[UR10][R90.64+0x2200] ;  /* 0x0022000a5a347981 */ /* 0x000f22000c1e9d00 */
[----:B------:R-:W-:-:S02]  /*1a90*/  HADD2.F32 R99, -RZ, R56.H1_H1 ;  /* 0x30000038ff637230 */ /* 0x000fc40000004100 */
[--C-:B------:R-:W-:Y:S02]  /*1aa0*/  HADD2.F32 R100, -RZ, R57.reuse.H0_H0 ;  /* 0x20000039ff647230 */ /* 0x100fe40000004100 */
[----:B------:R-:W-:Y:S02]  /*1ab0*/  HADD2.F32 R101, -RZ, R57.H1_H1 ;  /* 0x30000039ff657230 */ /* 0x000fe40000004100 */
[--C-:B------:R-:W-:Y:S02]  /*1ac0*/  HADD2.F32 R104, -RZ, R58.reuse.H0_H0 ;  /* 0x2000003aff687230 */ /* 0x100fe40000004100 */
[----:B------:R-:W-:Y:S02]  /*1ad0*/  HADD2.F32 R105, -RZ, R58.H1_H1 ;  /* 0x3000003aff697230 */ /* 0x000fe40000004100 */
[--C-:B------:R-:W-:Y:S02]  /*1ae0*/  HADD2.F32 R108, -RZ, R59.reuse.H0_H0 ;  /* 0x2000003bff6c7230 */ /* 0x100fe40000004100 */
[----:B------:R-:W-:-:S02]  /*1af0*/  HADD2.F32 R110, -RZ, R59.H1_H1 ;  /* 0x3000003bff6e7230 */ /* 0x000fc40000004100 */
[--C-:B-1----:R-:W-:Y:S02]  /*1b00*/  HADD2.F32 R56, -RZ, R72.reuse.H0_H0 ;  /* 0x20000048ff387230 */ /* 0x102fe40000004100 */
[----:B------:R-:W-:Y:S02]  /*1b10*/  HADD2.F32 R57, -RZ, R72.H1_H1 ;  /* 0x30000048ff397230 */ /* 0x000fe40000004100 */
[--C-:B------:R-:W-:Y:S02]  /*1b20*/  HADD2.F32 R59, -RZ, R73.reuse.H0_H0 ;  /* 0x20000049ff3b7230 */ /* 0x100fe40000004100 */
[----:B------:R-:W-:Y:S02]  /*1b30*/  HADD2.F32 R58, -RZ, R73.H1_H1 ;  /* 0x30000049ff3a7230 */ /* 0x000fe40000004100 */
[----:B------:R-:W-:Y:S01]  /*1b40*/  FFMA.FTZ R95, R56, R98, R95 ;  /* 0x00000062385f7223 */ /* 0x000fe2000001005f */
[--C-:B------:R-:W-:Y:S02]  /*1b50*/  HADD2.F32 R102, -RZ, R74.reuse.H0_H0 ;  /* 0x2000004aff667230 */ /* 0x100fe40000004100 */
[----:B------:R-:W-:Y:S01]  /*1b60*/  FFMA.FTZ R96, R57, R99, R96 ;  /* 0x0000006339607223 */ /* 0x000fe20000010060 */
[----:B------:R-:W-:-:S02]  /*1b70*/  HADD2.F32 R103, -RZ, R74.H1_H1 ;  /* 0x3000004aff677230 */ /* 0x000fc40000004100 */
[----:B------:R-:W-:Y:S01]  /*1b80*/  FFMA.FTZ R94, R59, R100, R94 ;  /* 0x000000643b5e7223 */ /* 0x000fe2000001005e */
[--C-:B------:R-:W-:Y:S02]  /*1b90*/  HADD2.F32 R107, -RZ, R75.reuse.H0_H0 ;  /* 0x2000004bff6b7230 */ /* 0x100fe40000004100 */
[----:B------:R-:W-:Y:S01]  /*1ba0*/  FFMA.FTZ R97, R58, R101, R97 ;  /* 0x000000653a617223 */ /* 0x000fe20000010061 */
[----:B------:R-:W-:Y:S01]  /*1bb0*/  HADD2.F32 R109, -RZ, R75.H1_H1 ;  /* 0x3000004bff6d7230 */ /* 0x000fe20000004100 */
[----:B------:R-:W4:Y:S01]  /*1bc0*/  LDG.E.128.CONSTANT R56, desc[UR10][R90.64+0x2400] ;  /* 0x0024000a5a387981 */ /* 0x000f22000c1e9d00 */
[----:B------:R-:W-:-:S03]  /*1bd0*/  FFMA.FTZ R93, R102, R104, R93 ;  /* 0x00000068665d7223 */ /* 0x000fc6000001005d */
[----:B------:R-:W1:Y:S01]  /*1be0*/  LDS.128 R72, [UR4+0x70] ;  /* 0x00007004ff487984 */ /* 0x000e620008000c00 */
[----:B------:R-:W-:Y:S01]  /*1bf0*/  FFMA.FTZ R86, R103, R105, R86 ;  /* 0x0000006967567223 */ /* 0x000fe20000010056 */
[----:B------:R-:W-:Y:S01]  /*1c00*/  FFMA.FTZ R92, R107, R108, R92 ;  /* 0x0000006c6b5c7223 */ /* 0x000fe2000001005c */
[--C-:B------:R-:W-:Y:S02]  /*1c10*/  HADD2.F32 R98, -RZ, R60.reuse.H0_H0 ;  /* 0x2000003cff627230 */ /* 0x100fe40000004100 */
[----:B------:R-:W-:Y:S02]  /*1c20*/  HADD2.F32 R99, -RZ, R60.H1_H1 ;  /* 0x3000003cff637230 */ /* 0x000fe40000004100 */
[--C-:B------:R-:W-:Y:S02]  /*1c30*/  HADD2.F32 R100, -RZ, R61.reuse.H0_H0 ;  /* 0x2000003dff647230 */ /* 0x100fe40000004100 */
        /* <DEDUP_REMOVED lines=9> */
[----:B------:R-:W-:Y:S01]  /*1cd0*/  FFMA.FTZ R95, R60, R98, R95 ;  /* 0x000000623c5f7223 */ /* 0x000fe2000001005f */
[----:B------:R-:W-:Y:S01]  /*1ce0*/  FFMA.FTZ R96, R61, R99, R96 ;  /* 0x000000633d607223 */ /* 0x000fe20000010060 */
[----:B------:R-:W-:Y:S01]  /*1cf0*/  FFMA.FTZ R94, R63, R100, R94 ;  /* 0x000000643f5e7223 */ /* 0x000fe2000001005e */
[----:B------:R-:W-:Y:S02]  /*1d00*/  FFMA.FTZ R97, R62, R101, R97 ;  /* 0x000000653e617223 */ /* 0x000fe40000010061 */
[----:B------:R-:W0:Y:S01]  /*1d10*/  LDS.128 R60, [UR4+0x80] ;  /* 0x00008004ff3c7984 */ /* 0x000e220008000c00 */
[----:B------:R-:W-:Y:S02]  /*1d20*/  HADD2.F32 R105, -RZ, R67.H0_H0 ;  /* 0x20000043ff697230 */ /* 0x000fe40000004100 */
[----:B------:R-:W-:Y:S01]  /*1d30*/  FFMA.FTZ R106, R109, R110, R106 ;  /* 0x0000006e6d6a7223 */ /* 0x000fe2000001006a */
[----:B------:R-:W-:-:S02]  /*1d40*/  HADD2.F32 R64, -RZ, R66.H0_H0 ;  /* 0x20000042ff407230 */ /* 0x000fc40000004100 */
[----:B------:R-:W-:Y:S02]  /*1d50*/  HADD2.F32 R65, -RZ, R66.H1_H1 ;  /* 0x30000042ff417230 */ /* 0x000fe40000004100 */
[----:B------:R-:W-:Y:S02]  /*1d60*/  HADD2.F32 R67, -RZ, R67.H1_H1 ;  /* 0x30000043ff437230 */ /* 0x000fe40000004100 */
        /* <DEDUP_REMOVED lines=21> */
[----:B------:R-:W-:Y:S01]  /*1ec0*/  FFMA.FTZ R95, R68, R98, R95 ;  /* 0x00000062445f7223 */ /* 0x000fe2000001005f */
[----:B------:R-:W1:Y:S01]  /*1ed0*/  LDS.128 R72, [UR4+0x90] ;  /* 0x00009004ff487984 */ /* 0x000e620008000c00 */
[----:B------:R-:W-:Y:S01]  /*1ee0*/  FFMA.FTZ R96, R69, R99, R96 ;  /* 0x0000006345607223 */ /* 0x000fe20000010060 */
[----:B------:R-:W-:Y:S01]  /*1ef0*/  FFMA.FTZ R94, R71, R100, R94 ;  /* 0x00000064475e7223 */ /* 0x000fe2000001005e */
[----:B------:R-:W-:Y:S02]  /*1f00*/  FFMA.FTZ R97, R70, R101, R97 ;  /* 0x0000006546617223 */ /* 0x000fe40000010061 */
[----:B------:R-:W4:Y:S01]  /*1f10*/  LDG.E.128.CONSTANT R68, desc[UR10][R90.64+0x2800] ;  /* 0x0028000a5a447981 */ /* 0x000f22000c1e9d00 */
        /* <DEDUP_REMOVED lines=57> */
[--C-:B------:R-:W-:Y:S01]  /*22b0*/  HADD2.F32 R101, -RZ, R25.reuse.H0_H0 ;  /* 0x20000019ff657230 */ /* 0x100fe20000004100 */
[----:B------:R-:W1:Y:S01]  /*22c0*/  LDS.128 R72, [UR4+0xb0] ;  /* 0x0000b004ff487984 */ /* 0x000e620008000c00 */
[----:B------:R-:W-:Y:S02]  /*22d0*/  HADD2.F32 R102, -RZ, R25.H1_H1 ;  /* 0x30000019ff667230 */ /* 0x000fe40000004100 */
[--C-:B------:R-:W-:Y:S02]  /*22e0*/  HADD2.F32 R106, -RZ, R27.reuse.H0_H0 ;  /* 0x2000001bff6a7230 */ /* 0x100fe40000004100 */
[----:B------:R-:W-:Y:S02]  /*22f0*/  HADD2.F32 R108, -RZ, R27.H1_H1 ;  /* 0x3000001bff6c7230 */ /* 0x000fe40000004100 */
[--C-:B0-----:R-:W-:Y:S02]  /*2300*/  HADD2.F32 R24, -RZ, R60.reuse.H0_H0 ;  /* 0x2000003cff187230 */ /* 0x101fe40000004100 */
[----:B------:R-:W-:-:S02]  /*2310*/  HADD2.F32 R25, -RZ, R60.H1_H1 ;  /* 0x3000003cff197230 */ /* 0x000fc40000004100 */
[--C-:B------:R-:W-:Y:S02]  /*2320*/  HADD2.F32 R27, -RZ, R61.reuse.H0_H0 ;  /* 0x2000003dff1b7230 */ /* 0x100fe40000004100 */
[----:B------:R-:W-:Y:S02]  /*2330*/  HADD2.F32 R60, -RZ, R61.H1_H1 ;  /* 0x3000003dff3c7230 */ /* 0x000fe40000004100 */
[----:B------:R-:W-:Y:S02]  /*2340*/  HADD2.F32 R105, -RZ, R26.H1_H1 ;  /* 0x3000001aff697230 */ /* 0x000fe40000004100 */
[--C-:B------:R-:W-:Y:S02]  /*2350*/  HADD2.F32 R61, -RZ, R62.reuse.H1_H1 ;  /* 0x3000003eff3d7230 */ /* 0x100fe40000004100 */
[----:B------:R-:W-:Y:S01]  /*2360*/  FFMA.FTZ R97, R60, R102, R97 ;  /* 0x000000663c617223 */ /* 0x000fe20000010061 */
[----:B------:R-:W-:Y:S02]  /*2370*/  HADD2.F32 R104, -RZ, R62.H0_H0 ;  /* 0x2000003eff687230 */ /* 0x000fe40000004100 */
[----:B------:R-:W-:-:S02]  /*2380*/  HADD2.F32 R107, -RZ, R63.H0_H0 ;  /* 0x2000003fff6b7230 */ /* 0x000fc40000004100 */
[----:B------:R-:W-:Y:S01]  /*2390*/  FFMA.FTZ R98, R61, R105, R98 ;  /* 0x000000693d627223 */ /* 0x000fe20000010062 */
[----:B------:R-:W-:Y:S02]  /*23a0*/  HADD2.F32 R109, -RZ, R63.H1_H1 ;  /* 0x3000003fff6d7230 */ /* 0x000fe40000004100 */
[----:B------:R0:W4:Y:S01]  /*23b0*/  LDG.E.128.CONSTANT R60, desc[UR10][R90.64+0x2e00] ;  /* 0x002e000a5a3c7981 */ /* 0x000122000c1e9d00 */
[----:B------:R-:W-:Y:S02]  /*23c0*/  HADD2.F32 R103, -RZ, R26.H0_H0 ;  /* 0x2000001aff677230 */ /* 0x000fe40000004100 */
[----:B------:R-:W-:Y:S01]  /*23d0*/  FFMA.FTZ R95, R24, R99, R95 ;  /* 0x00000063185f7223 */ /* 0x000fe2000001005f */
[----:B------:R-:W-:Y:S01]  /*23e0*/  FFMA.FTZ R96, R25, R100, R96 ;  /* 0x0000006419607223 */ /* 0x000fe20000010060 */
[----:B------:R-:W-:Y:S02]  /*23f0*/  FFMA.FTZ R94, R27, R101, R94 ;  /* 0x000000651b5e7223 */ /* 0x000fe4000001005e */
[----:B------:R-:W3:Y:S01]  /*2400*/  LDS.128 R24, [UR4+0xc0] ;  /* 0x0000c004ff187984 */ /* 0x000ee20008000c00 */
[----:B------:R-:W-:-:S02]  /*2410*/  HADD2.F32 R99, -RZ, R28.H0_H0 ;  /* 0x2000001cff637230 */ /* 0x000fc40000004100 */
[----:B------:R-:W-:Y:S02]  /*2420*/  HADD2.F32 R100, -RZ, R28.H1_H1 ;  /* 0x3000001cff647230 */ /* 0x000fe40000004100 */
[--C-:B------:R-:W-:Y:S02]  /*2430*/  HADD2.F32 R101, -RZ, R29.reuse.H0_H0 ;  /* 0x2000001dff657230 */ /* 0x100fe40000004100 */
[----:B------:R-:W-:Y:S02]  /*2440*/  HADD2.F32 R102, -RZ, R29.H1_H1 ;  /* 0x3000001dff667230 */ /* 0x000fe40000004100 */
[--C-:B-1----:R-:W-:Y:S02]  /*2450*/  HADD2.F32 R28, -RZ, R72.reuse.H0_H0 ;  /* 0x20000048ff1c7230 */ /* 0x102fe40000004100 */
[----:B------:R-:W-:Y:S02]  /*2460*/  HADD2.F32 R29, -RZ, R72.H1_H1 ;  /* 0x30000048ff1d7230 */ /* 0x000fe40000004100 */
[----:B------:R-:W-:Y:S01]  /*2470*/  FFMA.FTZ R93, R104, R103, R93 ;  /* 0x00000067685d7223 */ /* 0x000fe2000001005d */
[----:B------:R-:W-:Y:S01]  /*2480*/  FFMA.FTZ R92, R107, R106, R92 ;  /* 0x0000006a6b5c7223 */ /* 0x000fe2000001005c */
[----:B0-----:R-:W-:-:S02]  /*2490*/  HADD2.F32 R91, -RZ, R73.H0_H0 ;  /* 0x20000049ff5b7230 */ /* 0x001fc40000004100 */
[----:B------:R-:W-:Y:S01]  /*24a0*/  FFMA.FTZ R95, R28, R99, R95 ;  /* 0x000000631c5f7223 */ /* 0x000fe2000001005f */
[----:B------:R-:W-:Y:S02]  /*24b0*/  HADD2.F32 R72, -RZ, R73.H1_H1 ;  /* 0x30000049ff487230 */ /* 0x000fe40000004100 */
[----:B------:R-:W-:Y:S01]  /*24c0*/  FFMA.FTZ R96, R29, R100, R96 ;  /* 0x000000641d607223 */ /* 0x000fe20000010060 */
[----:B------:R-:W-:Y:S02]  /*24d0*/  HADD2.F32 R105, -RZ, R75.H0_H0 ;  /* 0x2000004bff697230 */ /* 0x000fe40000004100 */
[----:B------:R-:W-:Y:S01]  /*24e0*/  FFMA.FTZ R86, R109, R108, R86 ;  /* 0x0000006c6d567223 */ /* 0x000fe20000010056 */
[--C-:B------:R-:W-:Y:S02]  /*24f0*/  HADD2.F32 R103, -RZ, R30.reuse.H0_H0 ;  /* 0x2000001eff677230 */ /* 0x100fe40000004100 */
[----:B------:R-:W-:Y:S02]  /*2500*/  HADD2.F32 R104, -RZ, R30.H1_H1 ;  /* 0x3000001eff687230 */ /* 0x000fe40000004100 */
[----:B------:R-:W-:-:S02]  /*2510*/  HADD2.F32 R106, -RZ, R31.H0_H0 ;  /* 0x2000001fff6a7230 */ /* 0x000fc40000004100 */
[----:B------:R-:W-:Y:S02]  /*2520*/  HADD2.F32 R107, -RZ, R31.H1_H1 ;  /* 0x3000001fff6b7230 */ /* 0x000fe40000004100 */
[--C-:B------:R-:W-:Y:S01]  /*2530*/  HADD2.F32 R90, -RZ, R74.reuse.H0_H0 ;  /* 0x2000004aff5a7230 */ /* 0x100fe20000004100 */
[----:B------:R-:W0:Y:S01]  /*2540*/  LDS.128 R28, [UR4+0xd0] ;  /* 0x0000d004ff1c7984 */ /* 0x000e220008000c00 */
[----:B------:R-:W-:Y:S02]  /*2550*/  HADD2.F32 R73, -RZ, R74.H1_H1 ;  /* 0x3000004aff497230 */ /* 0x000fe40000004100 */
[----:B------:R-:W-:Y:S02]  /*2560*/  HADD2.F32 R75, -RZ, R75.H1_H1 ;  /* 0x3000004bff4b7230 */ /* 0x000fe40000004100 */
[----:B------:R-:W-:Y:S01]  /*2570*/  FFMA.FTZ R94, R91, R101, R94 ;  /* 0x000000655b5e7223 */ /* 0x000fe2000001005e */
[----:B------:R-:W-:Y:S01]  /*2580*/  FFMA.FTZ R97, R72, R102, R97 ;  /* 0x0000006648617223 */ /* 0x000fe20000010061 */
[----:B------:R-:W-:Y:S01]  /*2590*/  FFMA.FTZ R90, R90, R103, R93 ;  /* 0x000000675a5a7223 */ /* 0x000fe2000001005d */
[----:B------:R-:W-:Y:S01]  /*25a0*/  FFMA.FTZ R73, R73, R104, R98 ;  /* 0x0000006849497223 */ /* 0x000fe20000010062 */
[----:B------:R-:W-:Y:S01]  /*25b0*/  FFMA.FTZ R75, R75, R107, R86 ;  /* 0x0000006b4b4b7223 */ /* 0x000fe20000010056 */
[----:B--2---:R-:W-:-:S02]  /*25c0*/  HADD2.F32 R72, -RZ, R32.H0_H0 ;  /* 0x20000020ff487230 */ /* 0x004fc40000004100 */
[----:B------:R-:W-:Y:S02]  /*25d0*/  HADD2.F32 R74, -RZ, R32.H1_H1 ;  /* 0x30000020ff4a7230 */ /* 0x000fe40000004100 */
[--C-:B------:R-:W-:Y:S02]  /*25e0*/  HADD2.F32 R86, -RZ, R33.reuse.H0_H0 ;  /* 0x20000021ff567230 */ /* 0x100fe40000004100 */
[----:B------:R-:W-:Y:S02]  /*25f0*/  HADD2.F32 R91, -RZ, R33.H1_H1 ;  /* 0x30000021ff5b7230 */ /* 0x000fe40000004100 */
[--C-:B------:R-:W-:Y:S02]  /*2600*/  HADD2.F32 R99, -RZ, R34.reuse.H0_H0 ;  /* 0x20000022ff637230 */ /* 0x100fe40000004100 */
[----:B------:R-:W-:Y:S02]  /*2610*/  HADD2.F32 R100, -RZ, R34.H1_H1 ;  /* 0x30000022ff647230 */ /* 0x000fe40000004100 */
[----:B------:R-:W-:-:S02]  /*2620*/  HADD2.F32 R103, -RZ, R35.H0_H0 ;  /* 0x20000023ff677230 */ /* 0x000fc40000004100 */
[----:B------:R-:W-:Y:S02]  /*2630*/  HADD2.F32 R104, -RZ, R35.H1_H1 ;  /* 0x30000023ff687230 */ /* 0x000fe40000004100 */
[--C-:B---3--:R-:W-:Y:S02]  /*2640*/  HADD2.F32 R32, -RZ, R24.reuse.H0_H0 ;  /* 0x20000018ff207230 */ /* 0x108fe40000004100 */
[----:B------:R-:W-:Y:S02]  /*2650*/  HADD2.F32 R33, -RZ, R24.H1_H1 ;  /* 0x30000018ff217230 */ /* 0x000fe40000004100 */
[--C-:B------:R-:W-:Y:S02]  /*2660*/  HADD2.F32 R35, -RZ, R25.reuse.H0_H0 ;  /* 0x20000019ff237230 */ /* 0x100fe40000004100 */
[----:B------:R-:W-:Y:S02]  /*2670*/  HADD2.F32 R34, -RZ, R25.H1_H1 ;  /* 0x30000019ff227230 */ /* 0x000fe40000004100 */
[----:B------:R-:W-:-:S02]  /*2680*/  HADD2.F32 R93, -RZ, R26.H0_H0 ;  /* 0x2000001aff5d7230 */ /* 0x000fc40000004100 */
[----:B------:R-:W-:Y:S02]  /*2690*/  HADD2.F32 R98, -RZ, R26.H1_H1 ;  /* 0x3000001aff627230 */ /* 0x000fe40000004100 */
[--C-:B------:R-:W-:Y:S02]  /*26a0*/  HADD2.F32 R101, -RZ, R27.reuse.H0_H0 ;  /* 0x2000001bff657230 */ /* 0x100fe40000004100 */
[----:B------:R-:W-:Y:S02]  /*26b0*/  HADD2.F32 R102, -RZ, R27.H1_H1 ;  /* 0x3000001bff667230 */ /* 0x000fe40000004100 */
[----:B------:R-:W1:Y:S01]  /*26c0*/  LDS.128 R24, [UR4+0xe0] ;  /* 0x0000e004ff187984 */ /* 0x000e620008000c00 */
[----:B------:R-:W-:Y:S01]  /*26d0*/  FFMA.FTZ R33, R33, R74, R96 ;  /* 0x0000004a21217223 */ /* 0x000fe20000010060 */
[----:B------:R-:W-:Y:S01]  /*26e0*/  FFMA.FTZ R35, R35, R86, R94 ;  /* 0x0000005623237223 */ /* 0x000fe2000001005e */
[----:B------:R-:W-:Y:S01]  /*26f0*/  FFMA.FTZ R32, R32, R72, R95 ;  /* 0x0000004820207223 */ /* 0x000fe2000001005f */
[----:B------:R-:W-:-:S02]  /*2700*/  HADD2.F32 R74, -RZ, R37.H0_H0 ;  /* 0x20000025ff4a7230 */ /* 0x000fc40000004100 */
[----:B------:R-:W-:Y:S02]  /*2710*/  HADD2.F32 R86, -RZ, R37.H1_H1 ;  /* 0x30000025ff567230 */ /* 0x000fe40000004100 */
[----:B------:R-:W-:Y:S02]  /*2720*/  HADD2.F32 R72, -RZ, R36.H0_H0 ;  /* 0x20000024ff487230 */ /* 0x000fe40000004100 */
[----:B0-----:R-:W-:Y:S02]  /*2730*/  HADD2.F32 R37, -RZ, R28.H0_H0 ;  /* 0x2000001cff257230 */ /* 0x001fe40000004100 */
[----:B------:R-:W-:Y:S02]  /*2740*/  HADD2.F32 R36, -RZ, R36.H1_H1 ;  /* 0x30000024ff247230 */ /* 0x000fe40000004100 */
[----:B------:R-:W-:Y:S02]  /*2750*/  HADD2.F32 R28, -RZ, R28.H1_H1 ;  /* 0x3000001cff1c7230 */ /* 0x000fe40000004100 */
[----:B------:R-:W-:Y:S01]  /*2760*/  FFMA.FTZ R90, R93, R99, R90 ;  /* 0x000000635d5a7223 */ /* 0x000fe2000001005a */
[----:B------:R-:W-:Y:S01]  /*2770*/  FFMA.FTZ R73, R98, R100, R73 ;  /* 0x0000006462497223 */ /* 0x000fe20000010049 */
[----:B------:R-:W-:Y:S01]  /*2780*/  FFMA.FTZ R34, R34, R91, R97 ;  /* 0x0000005b22227223 */ /* 0x000fe20000010061 */
[----:B------:R-:W-:-:S02]  /*2790*/  HADD2.F32 R93, -RZ, R38.H0_H0 ;  /* 0x20000026ff5d7230 */ /* 0x000fc40000004100 */
[----:B------:R-:W-:Y:S01]  /*27a0*/  FFMA.FTZ R32, R37, R72, R32 ;  /* 0x0000004825207223 */ /* 0x000fe20000010020 */
[----:B------:R-:W-:Y:S02]  /*27b0*/  HADD2.F32 R95, -RZ, R38.H1_H1 ;  /* 0x30000026ff5f7230 */ /* 0x000fe40000004100 */
[----:B------:R-:W-:Y:S01]  /*27c0*/  FFMA.FTZ R33, R28, R36, R33 ;  /* 0x000000241c217223 */ /* 0x000fe20000010021 */
        /* <DEDUP_REMOVED lines=9> */
[----:B----4-:R-:W-:Y:S02]  /*2860*/  HADD2.F32 R36, -RZ, R40.H0_H0 ;  /* 0x20000028ff247230 */ /* 0x010fe40000004100 */
[----:B-1----:R-:W-:-:S02]  /*2870*/  HADD2.F32 R37, -RZ, R24.H0_H0 ;  /* 0x20000018ff257230 */ /* 0x002fc40000004100 */
        /* <DEDUP_REMOVED lines=17> */
[----:B------:R-:W1:Y:S01]  /*2990*/  LDS.128 R24, [UR4+0x100] ;  /* 0x00010004ff187984 */ /* 0x000e620008000c00 */
[--C-:B------:R-:W-:Y:S02]  /*29a0*/  HADD2.F32 R72, -RZ, R41.reuse.H0_H0 ;  /* 0x20000029ff487230 */ /* 0x100fe40000004100 */
[----:B------:R-:W-:Y:S01]  /*29b0*/  FFMA.FTZ R32, R37, R36, R32 ;  /* 0x0000002425207223 */ /* 0x000fe20000010020 */
[----:B------:R-:W-:Y:S02]  /*29c0*/  HADD2.F32 R41, -RZ, R41.H1_H1 ;  /* 0x30000029ff297230 */ /* 0x000fe40000004100 */
[----:B------:R-:W-:-:S02]  /*29d0*/  HADD2.F32 R36, -RZ, R44.H0_H0 ;  /* 0x2000002cff247230 */ /* 0x000fc40000004100 */
[----:B------:R-:W-:Y:S02]  /*29e0*/  HADD2.F32 R44, -RZ, R44.H1_H1 ;  /* 0x3000002cff2c7230 */ /* 0x000fe40000004100 */
[--C-:B0-----:R-:W-:Y:S02]  /*29f0*/  HADD2.F32 R37, -RZ, R28.reuse.H0_H0 ;  /* 0x2000001cff257230 */ /* 0x101fe40000004100 */
[----:B------:R-:W-:Y:S02]  /*2a00*/  HADD2.F32 R28, -RZ, R28.H1_H1 ;  /* 0x3000001cff1c7230 */ /* 0x000fe40000004100 */
[----:B------:R-:W-:Y:S01]  /*2a10*/  FFMA.FTZ R35, R38, R72, R35 ;  /* 0x0000004826237223 */ /* 0x000fe20000010023 */
[----:B------:R-:W-:Y:S01]  /*2a20*/  FFMA.FTZ R42, R42, R86, R73 ;  /* 0x000000562a2a7223 */ /* 0x000fe20000010049 */
[----:B------:R-:W-:Y:S01]  /*2a30*/  FFMA.FTZ R34, R39, R41, R34 ;  /* 0x0000002927227223 */ /* 0x000fe20000010022 */
[----:B------:R-:W-:Y:S01]  /*2a40*/  FFMA.FTZ R43, R43, R74, R90 ;  /* 0x0000004a2b2b7223 */ /* 0x000fe2000001005a */
[----:B------:R-:W-:-:S02]  /*2a50*/  HADD2.F32 R72, -RZ, R46.H0_H0 ;  /* 0x2000002eff487230 */ /* 0x000fc40000004100 */
[----:B------:R-:W-:Y:S01]  /*2a60*/  FFMA.FTZ R32, R37, R36, R32 ;  /* 0x0000002425207223 */ /* 0x000fe20000010020 */
[----:B------:R-:W-:Y:S02]  /*2a70*/  HADD2.F32 R73, -RZ, R46.H1_H1 ;  /* 0x3000002eff497230 */ /* 0x000fe40000004100 */
        /* <DEDUP_REMOVED lines=9> */
[----:B------:R-:W0:Y:S01]  /*2b10*/  LDS.128 R28, [UR4+0x110] ;  /* 0x00011004ff1c7984 */ /* 0x000e220008000c00 */
[--C-:B------:R-:W-:Y:S02]  /*2b20*/  HADD2.F32 R36, -RZ, R48.reuse.H0_H0 ;  /* 0x20000030ff247230 */ /* 0x100fe40000004100 */
[----:B------:R-:W-:-:S02]  /*2b30*/  HADD2.F32 R48, -RZ, R48.H1_H1 ;  /* 0x30000030ff307230 */ /* 0x000fc40000004100 */
[--C-:B-1----:R-:W-:Y:S02]  /*2b40*/  HADD2.F32 R37, -RZ, R24.reuse.H0_H0 ;  /* 0x20000018ff257230 */ /* 0x102fe40000004100 */
        /* <DEDUP_REMOVED lines=19> */
[--C-:B------:R-:W-:Y:S02]  /*2c80*/  HADD2.F32 R90, -RZ, R47.reuse.H0_H0 ;  /* 0x2000002fff5a7230 */ /* 0x100fe40000004100 */
        /* <DEDUP_REMOVED lines=8> */
[----:B------:R-:W-:Y:S01]  /*2d10*/  FFMA.FTZ R47, R86, R47, R75 ;  /* 0x0000002f562f7223 */ /* 0x000fe2000001004b */
[----:B------:R-:W-:Y:S02]  /*2d20*/  HADD2.F32 R50, -RZ, R50.H1_H1 ;  /* 0x30000032ff327230 */ /* 0x000fe40000004100 */
        /* <DEDUP_REMOVED lines=14> */
[----:B------:R-:W-:Y:S02]  /*2e10*/  HADD2.F32 R49, -RZ, R55.H0_H0 ;  /* 0x20000037ff317230 */ /* 0x000fe40000004100 */
[--C-:B------:R-:W-:Y:S02]  /*2e20*/  HADD2.F32 R38, -RZ, R29.reuse.H0_H0 ;  /* 0x2000001dff267230 */ /* 0x100fe40000004100 */
[----:B------:R-:W-:Y:S02]  /*2e30*/  HADD2.F32 R39, -RZ, R29.H1_H1 ;  /* 0x3000001dff277230 */ /* 0x000fe40000004100 */
[--C-:B------:R-:W-:Y:S02]  /*2e40*/  HADD2.F32 R43, -RZ, R30.reuse.H0_H0 ;  /* 0x2000001eff2b7230 */ /* 0x100fe40000004100 */
[----:B------:R-:W-:Y:S02]  /*2e50*/  HADD2.F32 R44, -RZ, R30.H1_H1 ;  /* 0x3000001eff2c7230 */ /* 0x000fe40000004100 */
[----:B------:R-:W-:-:S02]  /*2e60*/  HADD2.F32 R48, -RZ, R31.H0_H0 ;  /* 0x2000001fff307230 */ /* 0x000fc40000004100 */
[----:B------:R-:W-:Y:S02]  /*2e70*/  HADD2.F32 R47, -RZ, R31.H1_H1 ;  /* 0x3000001fff2f7230 */ /* 0x000fe40000004100 */
[----:B------:R-:W-:Y:S01]  /*2e80*/  FFMA.FTZ R51, R51, R72, R74 ;  /* 0x0000004833337223 */ /* 0x000fe2000001004a */
[----:B------:R-:W-:Y:S01]  /*2e90*/  HADD2.F32 R53, -RZ, R53.H1_H1 ;  /* 0x30000035ff357230 */ /* 0x000fe20000004100 */
[----:B------:R-:W0:Y:S01]  /*2ea0*/  LDS.128 R28, [UR4+0x130] ;  /* 0x00013004ff1c7984 */ /* 0x000e220008000c00 */
[----:B------:R-:W-:Y:S02]  /*2eb0*/  HADD2.F32 R54, -RZ, R54.H1_H1 ;  /* 0x30000036ff367230 */ /* 0x000fe40000004100 */
[----:B------:R-:W-:Y:S02]  /*2ec0*/  HADD2.F32 R55, -RZ, R55.H1_H1 ;  /* 0x30000037ff377230 */ /* 0x000fe40000004100 */
[----:B------:R-:W-:Y:S02]  /*2ed0*/  HADD2.F32 R36, -RZ, R56.H0_H0 ;  /* 0x20000038ff247230 */ /* 0x000fe40000004100 */
[----:B-1----:R-:W-:-:S02]  /*2ee0*/  HADD2.F32 R37, -RZ, R24.H0_H0 ;  /* 0x20000018ff257230 */ /* 0x002fc40000004100 */
        /* <DEDUP_REMOVED lines=10> */
[----:B------:R-:W-:Y:S02]  /*2f90*/  HADD2.F32 R39, -RZ, R25.H1_H1 ;  /* 0x30000019ff277230 */ /* 0x000fe40000004100 */
[--C-:B------:R-:W-:Y:S02]  /*2fa0*/  HADD2.F32 R43, -RZ, R26.reuse.H0_H0 ;  /* 0x2000001aff2b7230 */ /* 0x100fe40000004100 */
[----:B------:R-:W-:Y:S02]  /*2fb0*/  HADD2.F32 R44, -RZ, R26.H1_H1 ;  /* 0x3000001aff2c7230 */ /* 0x000fe40000004100 */
[--C-:B------:R-:W-:Y:S02]  /*2fc0*/  HADD2.F32 R47, -RZ, R27.reuse.H0_H0 ;  /* 0x2000001bff2f7230 */ /* 0x100fe40000004100 */
[----:B------:R-:W-:Y:S02]  /*2fd0*/  HADD2.F32 R49, -RZ, R27.H1_H1 ;  /* 0x3000001bff317230 */ /* 0x000fe40000004100 */
[----:B------:R-:W1:Y:S01]  /*2fe0*/  LDS.128 R24, [UR4+0x140] ;  /* 0x00014004ff187984 */ /* 0x000e620008000c00 */
[----:B------:R-:W-:-:S02]  /*2ff0*/  HADD2.F32 R40, -RZ, R57.H0_H0 ;  /* 0x20000039ff287230 */ /* 0x000fc40000004100 */
[----:B------:R-:W-:Y:S01]  /*3000*/  FFMA.FTZ R32, R37, R36, R32 ;  /* 0x0000002425207223 */ /* 0x000fe20000010020 */
[--C-:B------:R-:W-:Y:S02]  /*3010*/  HADD2.F32 R45, -RZ, R58.reuse.H0_H0 ;  /* 0x2000003aff2d7230 */ /* 0x100fe40000004100 */
[----:B------:R-:W-:Y:S02]  /*3020*/  HADD2.F32 R50, -RZ, R59.H0_H0 ;  /* 0x2000003bff327230 */ /* 0x000fe40000004100 */
[----:B------:R-:W-:Y:S02]  /*3030*/  HADD2.F32 R57, -RZ, R57.H1_H1 ;  /* 0x30000039ff397230 */ /* 0x000fe40000004100 */
[----:B------:R-:W-:Y:S02]  /*3040*/  HADD2.F32 R58, -RZ, R58.H1_H1 ;  /* 0x3000003aff3a7230 */ /* 0x000fe40000004100 */
[----:B------:R-:W-:Y:S02]  /*3050*/  HADD2.F32 R59, -RZ, R59.H1_H1 ;  /* 0x3000003bff3b7230 */ /* 0x000fe40000004100 */
[----:B------:R-:W-:-:S02]  /*3060*/  HADD2.F32 R36, -RZ, R64.H0_H0 ;  /* 0x20000040ff247230 */ /* 0x000fc40000004100 */
        /* <DEDUP_REMOVED lines=22> */
[----:B------:R-:W-:Y:S02]  /*31d0*/  HADD2.F32 R66, -RZ, R66.H1_H1 ;  /* 0x30000042ff427230 */ /* 0x000fe40000004100 */
[----:B------:R-:W-:-:S02]  /*31e0*/  HADD2.F32 R67, -RZ, R67.H1_H1 ;  /* 0x30000043ff437230 */ /* 0x000fc40000004100 */
        /* <DEDUP_REMOVED lines=19> */
[----:B------:R-:W-:Y:S02]  /*3320*/  HADD2.F32 R69, -RZ, R69.H1_H1 ;  /* 0x30000045ff457230 */ /* 0x000fe40000004100 */
[----:B------:R-:W-:Y:S01]  /*3330*/  FFMA.FTZ R36, R37, R36, R32 ;  /* 0x0000002425247223 */ /* 0x000fe20000010020 */
[----:B------:R-:W-:Y:S02]  /*3340*/  FFMA.FTZ R38, R38, R40, R35 ;  /* 0x0000002826267223 */ /* 0x000fe40000010023 */
[----:B------:R-:W-:Y:S02]  /*3350*/  FFMA.FTZ R39, R39, R69, R34 ;  /* 0x0000004527277223 */ /* 0x000fe40000010022 */
[----:B------:R-:W2:Y:S01]  /*3360*/  LDS.128 R32, [UR4+0x170] ;  /* 0x00017004ff207984 */ /* 0x000ea20008000c00 */
[----:B------:R-:W-:Y:S02]  /*3370*/  HADD2.F32 R45, -RZ, R70.H0_H0 ;  /* 0x20000046ff2d7230 */ /* 0x000fe40000004100 */
[----:B------:R-:W-:-:S02]  /*3380*/  HADD2.F32 R50, -RZ, R71.H0_H0 ;  /* 0x20000047ff327230 */ /* 0x000fc40000004100 */
[----:B------:R-:W-:Y:S02]  /*3390*/  HADD2.F32 R70, -RZ, R70.H1_H1 ;  /* 0x30000046ff467230 */ /* 0x000fe40000004100 */
[----:B------:R-:W-:Y:S02]  /*33a0*/  HADD2.F32 R71, -RZ, R71.H1_H1 ;  /* 0x30000047ff477230 */ /* 0x000fe40000004100 */
[----:B------:R-:W-:Y:S01]  /*33b0*/  FFMA.FTZ R42, R43, R45, R42 ;  /* 0x0000002d2b2a7223 */ /* 0x000fe2000001002a */
[----:B------:R-:W-:Y:S01]  /*33c0*/  FFMA.FTZ R47, R48, R50, R47 ;  /* 0x00000032302f7223 */ /* 0x000fe2000001002f */
[----:B------:R-:W-:Y:S01]  /*33d0*/  FFMA.FTZ R41, R44, R70, R41 ;  /* 0x000000462c297223 */ /* 0x000fe20000010029 */
[--C-:B------:R-:W-:Y:S02]  /*33e0*/  HADD2.F32 R45, -RZ, R18.reuse.H0_H0 ;  /* 0x20000012ff2d7230 */ /* 0x100fe40000004100 */
[----:B------:R-:W-:Y:S02]  /*33f0*/  HADD2.F32 R48, -RZ, R18.H1_H1 ;  /* 0x30000012ff307230 */ /* 0x000fe40000004100 */
[----:B------:R-:W-:Y:S01]  /*3400*/  FFMA.FTZ R46, R49, R71, R46 ;  /* 0x00000047312e7223 */ /* 0x000fe2000001002e */
[----:B------:R-:W-:-:S02]  /*3410*/  HADD2.F32 R40, -RZ, R17.H0_H0 ;  /* 0x20000011ff287230 */ /* 0x000fc40000004100 */
[----:B------:R-:W-:Y:S02]  /*3420*/  HADD2.F32 R44, -RZ, R17.H1_H1 ;  /* 0x30000011ff2c7230 */ /* 0x000fe40000004100 */
[--C-:B0-----:R-:W-:Y:S02]  /*3430*/  HADD2.F32 R43, -RZ, R29.reuse.H0_H0 ;  /* 0x2000001dff2b7230 */ /* 0x101fe40000004100 */
[----:B------:R-:W-:Y:S02]  /*3440*/  HADD2.F32 R18, -RZ, R29.H1_H1 ;  /* 0x3000001dff127230 */ /* 0x000fe40000004100 */
[----:B------:R-:W-:Y:S02]  /*3450*/  HADD2.F32 R37, -RZ, R16.H0_H0 ;  /* 0x20000010ff257230 */ /* 0x000fe40000004100 */
[--C-:B------:R-:W-:Y:S02]  /*3460*/  HADD2.F32 R49, -RZ, R19.reuse.H0_H0 ;  /* 0x20000013ff317230 */ /* 0x100fe40000004100 */
[----:B------:R-:W-:-:S02]  /*3470*/  HADD2.F32 R50, -RZ, R19.H1_H1 ;  /* 0x30000013ff327230 */ /* 0x000fc40000004100 */
[----:B------:R-:W-:Y:S02]  /*3480*/  HADD2.F32 R17, -RZ, R28.H0_H0 ;  /* 0x2000001cff117230 */ /* 0x000fe40000004100 */
[----:B------:R-:W-:Y:S02]  /*3490*/  HADD2.F32 R16, -RZ, R16.H1_H1 ;  /* 0x30000010ff107230 */ /* 0x000fe40000004100 */
[----:B------:R-:W-:Y:S02]  /*34a0*/  HADD2.F32 R19, -RZ, R28.H1_H1 ;  /* 0x3000001cff137230 */ /* 0x000fe40000004100 */
[----:B------:R-:W-:Y:S01]  /*34b0*/  FFMA.FTZ R38, R43, R40, R38 ;  /* 0x000000282b267223 */ /* 0x000fe20000010026 */
[----:B------:R-:W-:Y:S01]  /*34c0*/  FFMA.FTZ R18, R18, R44, R39 ;  /* 0x0000002c12127223 */ /* 0x000fe20000010027 */
[--C-:B------:R-:W-:Y:S02]  /*34d0*/  HADD2.F32 R39, -RZ, R21.reuse.H0_H0 ;  /* 0x20000015ff277230 */ /* 0x100fe40000004100 */
[----:B------:R-:W-:Y:S01]  /*34e0*/  FFMA.FTZ R17, R17, R37, R36 ;  /* 0x0000002511117223 */ /* 0x000fe20000010024 */
[----:B------:R-:W-:-:S02]  /*34f0*/  HADD2.F32 R40, -RZ, R21.H1_H1 ;  /* 0x30000015ff287230 */ /* 0x000fc40000004100 */
[----:B------:R-:W-:Y:S01]  /*3500*/  FFMA.FTZ R16, R19, R16, R68 ;  /* 0x0000001013107223 */ /* 0x000fe20000010044 */
[--C-:B-1----:R-:W-:Y:S02]  /*3510*/  HADD2.F32 R21, -RZ, R25.reuse.H0_H0 ;  /* 0x20000019ff157230 */ /* 0x102fe40000004100 */
[--C-:B------:R-:W-:Y:S02]  /*3520*/  HADD2.F32 R36, -RZ, R20.reuse.H0_H0 ;  /* 0x20000014ff247230 */ /* 0x100fe40000004100 */
[----:B------:R-:W-:Y:S02]  /*3530*/  HADD2.F32 R37, -RZ, R20.H1_H1 ;  /* 0x30000014ff257230 */ /* 0x000fe40000004100 */
        /* <DEDUP_REMOVED lines=8> */
[----:B------:R-:W-:Y:S02]  /*35c0*/  HADD2.F32 R25, -RZ, R60.H0_H0 ;  /* 0x2000003cff197230 */ /* 0x000fe40000004100 */
[----:B------:R-:W-:Y:S01]  /*35d0*/  FFMA.FTZ R29, R29, R45, R42 ;  /* 0x0000002d1d1d7223 */ /* 0x000fe2000001002a */
[----:B--2---:R-:W-:-:S02]  /*35e0*/  HADD2.F32 R20, -RZ, R32.H0_H0 ;  /* 0x20000020ff147230 */ /* 0x004fc40000004100 */
[----:B------:R-:W-:Y:S01]  /*35f0*/  FFMA.FTZ R30, R30, R48, R41 ;  /* 0x000000301e1e7223 */ /* 0x000fe20000010029 */
[----:B------:R-:W-:Y:S02]  /*3600*/  HADD2.F32 R19, -RZ, R32.H1_H1 ;  /* 0x30000020ff137230 */ /* 0x000fe40000004100 */
        /* <DEDUP_REMOVED lines=10> */
[----:B------:R-:W-:Y:S02]  /*36b0*/  HADD2.F32 R26, -RZ, R33.H0_H0 ;  /* 0x20000021ff1a7230 */ /* 0x000fe40000004100 */
[----:B------:R-:W-:Y:S01]  /*36c0*/  FFMA.FTZ R17, R20, R25, R17 ;  /* 0x0000001914117223 */ /* 0x000fe20000010011 */
[----:B------:R-:W-:-:S02]  /*36d0*/  HADD2.F32 R27, -RZ, R61.H0_H0 ;  /* 0x2000003dff1b7230 */ /* 0x000fc40000004100 */
[----:B------:R-:W-:Y:S01]  /*36e0*/  FFMA.FTZ R16, R19, R60, R16 ;  /* 0x0000003c13107223 */ /* 0x000fe20000010010 */
[----:B------:R-:W-:Y:S02]  /*36f0*/  HADD2.F32 R33, -RZ, R33.H1_H1 ;  /* 0x30000021ff217230 */ /* 0x000fe40000004100 */
[----:B------:R-:W-:Y:S02]  /*3700*/  HADD2.F32 R61, -RZ, R61.H1_H1 ;  /* 0x3000003dff3d7230 */ /* 0x000fe40000004100 */
[----:B------:R-:W-:Y:S01]  /*3710*/  FFMA.FTZ R21, R26, R27, R21 ;  /* 0x0000001b1a157223 */ /* 0x000fe20000010015 */
[----:B------:R-:W-:Y:S01]  /*3720*/  FADD.FTZ R16, R17, R16 ;  /* 0x0000001011107221 */ /* 0x000fe20000010000 */
[----:B------:R-:W-:Y:S02]  /*3730*/  HADD2.F32 R28, -RZ, R31.H0_H0 ;  /* 0x2000001fff1c7230 */ /* 0x000fe40000004100 */
[----:B------:R-:W-:Y:S01]  /*3740*/  FFMA.FTZ R22, R22, R41, R29 ;  /* 0x0000002916167223 */ /* 0x000fe2000001001d */
[----:B------:R-:W-:-:S02]  /*3750*/  HADD2.F32 R17, -RZ, R34.H0_H0 ;  /* 0x20000022ff117230 */ /* 0x000fc40000004100 */
[----:B------:R-:W-:Y:S01]  /*3760*/  FADD.FTZ R21, R21, R16 ;  /* 0x0000001015157221 */ /* 0x000fe20000010000 */
[--C-:B------:R-:W-:Y:S02]  /*3770*/  HADD2.F32 R16, -RZ, R62.reuse.H0_H0 ;  /* 0x2000003eff107230 */ /* 0x100fe40000004100 */
[----:B------:R-:W-:Y:S01]  /*3780*/  FFMA.FTZ R18, R33, R61, R18 ;  /* 0x0000003d21127223 */ /* 0x000fe20000010012 */
[----:B------:R-:W-:Y:S02]  /*3790*/  HADD2.F32 R31, -RZ, R31.H1_H1 ;  /* 0x3000001fff1f7230 */ /* 0x000fe40000004100 */
[----:B------:R-:W-:Y:S01]  /*37a0*/  FFMA.FTZ R28, R28, R49, R47 ;  /* 0x000000311c1c7223 */ /* 0x000fe2000001002f */
[----:B------:R-:W-:Y:S02]  /*37b0*/  HADD2.F32 R62, -RZ, R62.H1_H1 ;  /* 0x3000003eff3e7230 */ /* 0x000fe40000004100 */
[----:B------:R-:W-:Y:S01]  /*37c0*/  FFMA.FTZ R23, R23, R42, R30 ;  /* 0x0000002a17177223 */ /* 0x000fe2000001001e */
[----:B------:R-:W-:-:S02]  /*37d0*/  HADD2.F32 R34, -RZ, R34.H1_H1 ;  /* 0x30000022ff227230 */ /* 0x000fc40000004100 */
[----:B------:R-:W-:Y:S01]  /*37e0*/  FFMA.FTZ R16, R17, R16, R22 ;  /* 0x0000001011107223 */ /* 0x000fe20000010016 */
[----:B------:R-:W-:Y:S01]  /*37f0*/  FADD.FTZ R21, R18, R21 ;  /* 0x0000001512157221 */ /* 0x000fe20000010000 */
[----:B------:R-:W-:Y:S02]  /*3800*/  HADD2.F32 R19, -RZ, R63.H0_H0 ;  /* 0x2000003fff137230 */ /* 0x000fe40000004100 */
[----:B------:R-:W-:Y:S01]  /*3810*/  FFMA.FTZ R31, R31, R50, R46 ;  /* 0x000000321f1f7223 */ /* 0x000fe2000001002e */
[----:B------:R-:W-:Y:S02]  /*3820*/  HADD2.F32 R17, -RZ, R35.H0_H0 ;  /* 0x20000023ff117230 */ /* 0x000fe40000004100 */
[----:B------:R-:W-:Y:S01]  /*3830*/  FFMA.FTZ R28, R43, R44, R28 ;  /* 0x0000002c2b1c7223 */ /* 0x000fe2000001001c */
[----:B------:R-:W-:Y:S01]  /*3840*/  FFMA.FTZ R23, R34, R62, R23 ;  /* 0x0000003e22177223 */ /* 0x000fe20000010017 */
[----:B------:R-:W-:Y:S01]  /*3850*/  FADD.FTZ R16, R16, R21 ;  /* 0x0000001510107221 */ /* 0x000fe20000010000 */
        /* <DEDUP_REMOVED lines=9> */
[----:B------:R-:W-:Y:S02]  /*38f0*/  FADD.FTZ R17, R17, R16 ;  /* 0x0000001011117221 */ /* 0x000fe40000010000 */
[----:B------:R-:W-:-:S02]  /*3900*/  FSEL R16, R21, RZ, P0 ;  /* 0x000000ff15107208 */ /* 0x000fc40000000000 */
        /* <DEDUP_REMOVED lines=8> */
.L_x_22966:
[----:B------:R-:W-:-:S05]  /*3990*/  MOV R16, 0xff7fffff ;  /* 0xff7fffff00107802 */ /* 0x000fca0000000f00 */
[----:B------:R0:W-:Y:S02]  /*39a0*/  STS [R79], R16 ;  /* 0x000000104f007388 */ /* 0x0001e40000000800 */
.L_x_22967:
[----:B------:R-:W-:Y:S05]  /*39b0*/  BSYNC B1 ;  /* 0x0000000000017941 */ /* 0x000fea0003800000 */
.L_x_22965:
[----:B------:R-:W-:Y:S01]  /*39c0*/  VIADD R14, R14, 0x4 ;  /* 0x000000040e0e7836 */ /* 0x000fe20000000000 */
[----:B------:R-:W-:Y:S01]  /*39d0*/  IADD3 R12, P1, R12, 0x10, RZ ;  /* 0x000000100c0c7810 */ /* 0x000fe20007f3e0ff */
[----:B------:R-:W-:Y:S01]  /*39e0*/  VIADD R77, R77, 0x80 ;  /* 0x000000804d4d7836 */ /* 0x000fe20000000000 */
[----:B01----:R-:W-:Y:S01]  /*39f0*/  IADD3 R79, R79, 0x200, RZ ;  /* 0x000002004f4f7810 */ /* 0x003fe20007ffe0ff */
[----:B------:R-:W-:Y:S01]  /*3a00*/  VIADD R11, R11, 0x80 ;  /* 0x000000800b0b7836 */ /* 0x000fe20000000000 */
[----:B------:R-:W-:Y:S02]  /*3a10*/  ISETP.GE.AND P0, PT, R14, R85, PT ;  /* 0x000000550e00720c */ /* 0x000fe40003f06270 */
[----:B------:R-:W-:Y:S02]  /*3a20*/  IADD3 R78, R78, 0x80, RZ ;  /* 0x000000804e4e7810 */ /* 0x000fe40007ffe0ff */
[----:B------:R-:W-:-:S09]  /*3a30*/  IADD3.X R13, RZ, R13, RZ, P1, !PT ;  /* 0x0000000dff0d7210 */ /* 0x000fd20000ffe4ff */
[----:B------:R-:W-:Y:S05]  /*3a40*/  @!P0 BRA `(.L_x_22968) ;  /* 0xffffffd000e88947 */ /* 0x000fea000383ffff */
.L_x_22964:
[----:B------:R-:W-:Y:S05]  /*3a50*/  BSYNC B0 ;  /* 0x0000000000007941 */ /* 0x000fea0003800000 */
.L_x_22963:
[----:B------:R-:W0:Y:S01]  /*3a60*/  SHFL.BFLY PT, R7, R80, 0x10, 0x1f ;  /* 0x0e001f0050077f89 */ /* 0x000e2200000e0000 */
[----:B------:R-:W-:Y:S01]  /*3a70*/  IMAD R20, R2, -0x10, R85 ;  /* 0xfffffff002147824 */ /* 0x000fe200078e0255 */
        /* <DEDUP_REMOVED lines=8> */
[----:B------:R-:W-:-:S05]  /*3b00*/  LOP3.LUT R70, R19, 0xffffffe0, RZ, 0xc0, !PT ;  /* 0xffffffe013467812 */ /* 0x000fca00078ec0ff */
[----:B------:R-:W-:-:S05]  /*3b10*/  IMAD.IADD R70, R7, 0x1, -R70 ;  /* 0x0000000107467824 */ /* 0x000fca00078e0a46 */
[C---:B------:R-:W-:Y:S02]  /*3b20*/  ISETP.NE.AND P0, PT, R70.reuse, RZ, PT ;  /* 0x000000ff4600720c */ /* 0x040fe40003f05270 */
[----:B------:R-:W-:Y:S02]  /*3b30*/  ISETP.GT.AND P1, PT, R70, 0x3, PT ;  /* 0x000000034600780c */ /* 0x000fe40003f24270 */
[----:B0-----:R-:W-:-:S05]  /*3b40*/  FMNMX.FTZ R13, R12, R13, !PT ;  /* 0x0000000d0c0d7209 */ /* 0x001fca0007810000 */
[----:B------:R-:W0:Y:S04]  /*3b50*/  SHFL.BFLY PT, R14, R13, 0x2, 0x1f ;  /* 0x0c401f000d0e7f89 */ /* 0x000e2800000e0000 */
[----:B------:R-:W-:Y:S02]  /*3b60*/  @!P0 MOV R11, 0x400 ;  /* 0x00000400000b8802 */ /* 0x000fe40000000f00 */
[----:B------:R-:W-:Y:S01]  /*3b70*/  @!P1 MOV R12, 0x400 ;  /* 0x00000400000c9802 */ /* 0x000fe20000000f00 */
[----:B------:R-:W1:Y:S01]  /*3b80*/  @!P0 S2R R18, SR_CgaCtaId ;  /* 0x0000000000128919 */ /* 0x000e620000008800 */
[----:B------:R-:W-:Y:S01]  /*3b90*/  @!P0 IADD3 R11, R11, 0x180, RZ ;  /* 0x000001800b0b8810 */ /* 0x000fe20007ffe0ff */
[----:B------:R-:W2:Y:S02]  /*3ba0*/  @!P1 S2R R17, SR_CgaCtaId ;  /* 0x0000000000119919 */ /* 0x000ea40000008800 */
[----:B------:R-:W-:Y:S01]  /*3bb0*/  @!P1 VIADD R12, R12, 0x180 ;  /* 0x000001800c0c9836 */ /* 0x000fe20000000000 */
[----:B0-----:R-:W-:Y:S01]  /*3bc0*/  FMNMX.FTZ R16, R13, R14, !PT ;  /* 0x0000000e0d107209 */ /* 0x001fe20007810000 */
[----:B------:R-:W-:Y:S01]  /*3bd0*/  IMAD.SHL.U32 R13, R2, 0x200, RZ ;  /* 0x00000200020d7824 */ /* 0x000fe200078e00ff */
[----:B------:R-:W-:-:S03]  /*3be0*/  SHF.R.S32.HI R14, RZ, 0x5, R19 ;  /* 0x00000005ff0e7819 */ /* 0x000fc60000011413 */
[----:B------:R-:W0:Y:S01]  /*3bf0*/  SHFL.BFLY PT, R15, R16, 0x1, 0x1f ;  /* 0x0c201f00100f7f89 */ /* 0x000e2200000e0000 */
[----:B------:R-:W-:Y:S02]  /*3c00*/  LEA R20, R20, R13, 0x5 ;  /* 0x0000000d14147211 */ /* 0x000fe400078e28ff */
[----:B-1----:R-:W-:Y:S02]  /*3c10*/  @!P0 LEA R11, R18, R11, 0x18 ;  /* 0x0000000b120b8211 */ /* 0x002fe400078ec0ff */
[----:B--2---:R-:W-:Y:S02]  /*3c20*/  @!P1 LEA R17, R17, R12, 0x18 ;  /* 0x0000000c11119211 */ /* 0x004fe400078ec0ff */
[----:B------:R-:W-:Y:S01]  /*3c30*/  @!P0 LEA R12, R14, R11, 0x2 ;  /* 0x0000000b0e0c8211 */ /* 0x000fe200078e10ff */
[----:B------:R-:W-:Y:S01]  /*3c40*/  IMAD.MOV.U32 R14, RZ, RZ, -0x800001 ;  /* 0xff7fffffff0e7424 */ /* 0x000fe200078e00ff */
[----:B0-----:R-:W-:Y:S02]  /*3c50*/  @!P0 FMNMX.FTZ R15, R16, R15, !PT ;  /* 0x0000000f100f8209 */ /* 0x001fe40007810000 */
[----:B------:R-:W-:-:S03]  /*3c60*/  @!P1 LEA R16, R70, R17, 0x2 ;  /* 0x0000001146109211 */ /* 0x000fc600078e10ff */
[----:B------:R0:W-:Y:S01]  /*3c70*/  @!P0 STS [R12], R15 ;  /* 0x0000000f0c008388 */ /* 0x0001e20000000800 */
[----:B------:R-:W-:Y:S01]  /*3c80*/  BAR.SYNC.DEFER_BLOCKING 0x0 ;  /* 0x0000000000007b1d */ /* 0x000fe20000010000 */
[C---:B0-----:R-:W-:Y:S01]  /*3c90*/  VIMNMX R12, R87.reuse, R20, PT ;  /* 0x00000014570c7248 */ /* 0x041fe20003fe0100 */
[----:B------:R-:W-:-:S03]  /*3ca0*/  VIADD R15, R87, 0x1f ;  /* 0x0000001f570f7836 */ /* 0x000fc60000000000 */
[----:B------:R-:W-:Y:S01]  /*3cb0*/  IADD3 R12, -R13, R12, RZ ;  /* 0x0000000c0d0c7210 */ /* 0x000fe20007ffe1ff */
[----:B------:R0:W1:Y:S03]  /*3cc0*/  @!P1 LDS R14, [R16] ;  /* 0x00000000100e9984 */ /* 0x0000660000000800 */
[----:B------:R-:W-:Y:S01]  /*3cd0*/  ISETP.GE.AND P1, PT, R7, R12, PT ;  /* 0x0000000c0700720c */ /* 0x000fe20003f26270 */
[----:B0-----:R-:W-:Y:S01]  /*3ce0*/  IMAD.MOV.U32 R16, RZ, RZ, RZ ;  /* 0x000000ffff107224 */ /* 0x001fe200078e00ff */
[----:B-1----:R-:W0:Y:S02]  /*3cf0*/  SHFL.BFLY PT, R11, R14, 0x2, 0x1f ;  /* 0x0c401f000e0b7f89 */ /* 0x002e2400000e0000 */
[----:B0-----:R-:W-:Y:S02]  /*3d00*/  FMNMX.FTZ R17, R11, R14, !PT ;  /* 0x0000000e0b117209 */ /* 0x001fe40007810000 */
[----:B------:R-:W-:-:S03]  /*3d10*/  SHF.R.S32.HI R14, RZ, 0x1f, R15 ;  /* 0x0000001fff0e7819 */ /* 0x000fc6000001140f */
[----:B------:R-:W0:Y:S01]  /*3d20*/  SHFL.BFLY PT, R18, R17, 0x1, 0x1f ;  /* 0x0c201f0011127f89 */ /* 0x000e2200000e0000 */
[----:B------:R-:W-:-:S04]  /*3d30*/  LEA.HI R14, R14, R15, RZ, 0x5 ;  /* 0x0000000f0e0e7211 */ /* 0x000fc800078f28ff */
[----:B------:R-:W-:Y:S02]  /*3d40*/  SHF.R.S32.HI R71, RZ, 0x5, R14 ;  /* 0x00000005ff477819 */ /* 0x000fe4000001140e */
[----:B0-----:R-:W-:-:S06]  /*3d50*/  FMNMX.FTZ R11, R17, R18, !PT ;  /* 0x00000012110b7209 */ /* 0x001fcc0007810000 */
        /* <DEDUP_REMOVED lines=25> */
.L_x_22973:
        /* <DEDUP_REMOVED lines=11> */
.L_x_22972:
[----:B------:R-:W-:Y:S05]  /*3fa0*/  BSYNC B1 ;  /* 0x0000000000017941 */ /* 0x000fea0003800000 */
.L_x_22971:
        /* <DEDUP_REMOVED lines=14> */
.L_x_22976:
        /* <DEDUP_REMOVED lines=100> */
.L_x_22975:
[----:B------:R-:W-:Y:S05]  /*46d0*/  BSYNC B1 ;  /* 0x0000000000017941 */ /* 0x000fea0003800000 */
.L_x_22974:
        /* <DEDUP_REMOVED lines=55> */
.L_x_22978:
[----:B------:R-:W-:Y:S05]  /*4a50*/  BSYNC B1 ;  /* 0x0000000000017941 */ /* 0x000fea0003800000 */
.L_x_22977:
        /* <DEDUP_REMOVED lines=26> */
.L_x_22970:
[----:B------:R-:W-:Y:S05]  /*4c00*/  BSYNC B0 ;  /* 0x0000000000007941 */ /* 0x000fea0003800000 */
.L_x_22969:
        /* <DEDUP_REMOVED lines=58> */
.L_x_22983:
        /* <DEDUP_REMOVED lines=8> */
.L_x_22982:
[----:B------:R-:W-:Y:S05]  /*5030*/  BSYNC B1 ;  /* 0x0000000000017941 */ /* 0x000fea0003800000 */
.L_x_22981:
        /* <DEDUP_REMOVED lines=14> */
.L_x_22986:
        /* <DEDUP_REMOVED lines=52> */
.L_x_22985:
[----:B------:R-:W-:Y:S05]  /*5460*/  BSYNC B1 ;  /* 0x0000000000017941 */ /* 0x000fea0003800000 */
.L_x_22984:
        /* <DEDUP_REMOVED lines=31> */
.L_x_22988:
[----:B------:R-:W-:Y:S05]  /*5660*/  BSYNC B1 ;  /* 0x0000000000017941 */ /* 0x000fea0003800000 */
.L_x_22987:
        /* <DEDUP_REMOVED lines=14> */
.L_x_22980:
[----:B------:R-:W-:Y:S05]  /*5750*/  BSYNC B0 ;  /* 0x0000000000007941 */ /* 0x000fea0003800000 */
.L_x_22979:
        /* <DEDUP_REMOVED lines=14> */
[----:B-1----:R-:W-:Y:S01]  /*5840*/  IMAD.SHL.U32 R12, R2, 0x4, RZ ;  /* 0x00000004020c7824 */ /* 0x002fe200078e00ff */
        /* <DEDUP_REMOVED lines=8> */
.L_x_22990:
[----:B------:R-:W-:Y:S05]  /*58d0*/  BSYNC B0 ;  /* 0x0000000000007941 */ /* 0x000fea0003800000 */
.L_x_22989:
[----:B------:R-:W-:Y:S01]  /*58e0*/  ULDC UR8, c[0x0][0x26c] ;  /* 0x00009b0000087ab9 */ /* 0x000fe20000000800 */
[----:B------:R-:W-:Y:S01]  /*58f0*/  ULDC.64 UR6, c[0x0][0x248] ;  /* 0x0000920000067ab9 */ /* 0x000fe20000000a00 */
[----:B------:R-:W-:Y:S04]  /*5900*/  BSSY B1, `(.L_x_22991) ;  /* 0x00004fc000017945 */ /* 0x000fe80003800000 */
[----:B------:R-:W-:Y:S05]  /*5910*/  @!P1 BRA `(.L_x_22992) ;  /* 0x00000000003c9947 */ /* 0x000fea0003800000 */
[----:B------:R-:W-:Y:S01]  /*5920*/  HFMA2.MMA R0, -RZ, RZ, 0, 0 ;  /* 0x00000000ff007435 */ /* 0x000fe200000001ff */
[----:B------:R-:W-:Y:S02]  /*5930*/  CS2R R68, SRZ ;  /* 0x0000000000447805 */ /* 0x000fe4000001ff00 */
[----:B------:R-:W-:Y:S02]  /*5940*/  CS2R R66, SRZ ;  /* 0x0000000000427805 */ /* 0x000fe4000001ff00 */
[----:B---3--:R-:W-:Y:S02]  /*5950*/  CS2R R2, SRZ ;  /* 0x0000000000027805 */ /* 0x008fe4000001ff00 */
[----:B------:R-:W-:Y:S01]  /*5960*/  CS2R R4, SRZ ;  /* 0x0000000000047805 */ /* 0x000fe2000001ff00 */
[----:B------:R-:W-:Y:S01]  /*5970*/  IMAD.MOV.U32 R7, RZ, RZ, RZ ;  /* 0x000000ffff077224 */ /* 0x000fe200078e00ff */
[----:B0-----:R-:W-:Y:S02]  /*5980*/  MOV R11, RZ ;  /* 0x000000ff000b7202 */ /* 0x001fe40000000f00 */
[----:B-1----:R-:W-:-:S02]  /*5990*/  CS2R R12, SRZ ;  /* 0x00000000000c7805 */ /* 0x002fc4000001ff00 */
[----:B------:R-:W-:Y:S02]  /*59a0*/  CS2R R14, SRZ ;  /* 0x00000000000e7805 */ /* 0x000fe4000001ff00 */
[----:B------:R-:W-:Y:S02]  /*59b0*/  CS2R R16, SRZ ;  /* 0x0000000000107805 */ /* 0x000fe4000001ff00 */
[----:B------:R-:W-:Y:S02]  /*59c0*/  CS2R R18, SRZ ;  /* 0x0000000000127805 */ /* 0x000fe4000001ff00 */
[----:B------:R-:W-:Y:S02]  /*59d0*/  CS2R R60, SRZ ;  /* 0x00000000003c7805 */ /* 0x000fe4000001ff00 */
[----:B------:R-:W-:Y:S01]  /*59e0*/  CS2R R62, SRZ ;  /* 0x00000000003e7805 */ /* 0x000fe2000001ff00 */
[----:B------:R-:W-:Y:S01]  /*59f0*/  IMAD.MOV.U32 R64, RZ, RZ, RZ ;  /* 0x000000ffff407224 */ /* 0x000fe200078e00ff */
[----:B------:R-:W-:Y:S06]  /*5a00*/  BRA `(.L_x_22993) ;  /* 0x0000004c00ac7947 */ /* 0x000fec0003800000 */
.L_x_22992:
[----:B------:R-:W4:Y:S01]  /*5a10*/  I2F.RP R0, R6 ;  /* 0x0000000600007306 */ /* 0x000f220000209400 */
[----:B------:R-:W2:Y:S01]  /*5a20*/  LDC R22, c[0x0][0x26c] ;  /* 0x00009b00ff167b82 */ /* 0x000ea20000000800 */
[----:B------:R-:W-:Y:S01]  /*5a30*/  SHF.R.S32.HI R7, RZ, 0x1f, R70 ;  /* 0x0000001fff077819 */ /* 0x000fe20000011446 */
[----:B------:R-:W-:Y:S01]  /*5a40*/  ULDC UR5, c[0x0][0x270] ;  /* 0x00009c0000057ab9 */ /* 0x000fe20000000800 */
[----:B------:R-:W-:Y:S01]  /*5a50*/  ULDC UR4, c[0x0][0x28c] ;  /* 0x0000a30000047ab9 */ /* 0x000fe20000000800 */
[----:B------:R-:W-:Y:S01]  /*5a60*/  IMAD R114, R5, UR5, RZ ;  /* 0x0000000505727c24 */ /* 0x000fe2000f8e02ff */
[----:B------:R-:W-:Y:S01]  /*5a70*/  LEA.HI R20, R7, R70, RZ, 0x2 ;  /* 0x0000004607147211 */ /* 0x000fe200078f10ff */
[----:B------:R-:W-:Y:S01]  /*5a80*/  VIADD R73, R8, -UR4 ;  /* 0x8000000408497c36 */ /* 0x000fe20008000000 */
[----:B------:R-:W-:Y:S02]  /*5a90*/  IADD3 R71, R71, -0x1, RZ ;  /* 0xffffffff47477810 */ /* 0x000fe40007ffe0ff */
[----:B------:R-:W-:-:S02]  /*5aa0*/  CS2R R68, SRZ ;  /* 0x0000000000447805 */ /* 0x000fc4000001ff00 */
[C---:B------:R-:W-:Y:S02]  /*5ab0*/  LOP3.LUT R7, R20.reuse, 0x1ffffffc, RZ, 0xc0, !PT ;  /* 0x1ffffffc14077812 */ /* 0x040fe400078ec0ff */
[----:B------:R-:W-:Y:S02]  /*5ac0*/  CS2R R66, SRZ ;  /* 0x0000000000427805 */ /* 0x000fe4000001ff00 */
[----:B------:R-:W-:Y:S01]  /*5ad0*/  SHF.L.U32 R20, R20, 0x3, RZ ;  /* 0x0000000314147819 */ /* 0x000fe200000006ff */
[----:B0--3--:R-:W-:Y:S01]  /*5ae0*/  IMAD.MOV.U32 R11, RZ, RZ, RZ ;  /* 0x000000ffff0b7224 */ /* 0x009fe200078e00ff */
[----:B------:R-:W-:Y:S01]  /*5af0*/  IADD3 R70, R70, -R7, RZ ;  /* 0x8000000746467210 */ /* 0x000fe20007ffe0ff */
[----:B----4-:R-:W0:Y:S01]  /*5b00*/  MUFU.RCP R0, R0 ;  /* 0x0000000000007308 */ /* 0x010e220000001000 */
[----:B------:R-:W-:Y:S01]  /*5b10*/  LOP3.LUT R21, R20, 0xffffffe0, RZ, 0xc0, !PT ;  /* 0xffffffe014157812 */ /* 0x000fe200078ec0ff */
[----:B------:R-:W-:Y:S01]  /*5b20*/  HFMA2.MMA R7, -RZ, RZ, 0, 0 ;  /* 0x00000000ff077435 */ /* 0x000fe200000001ff */
[----:B-1----:R-:W-:-:S02]  /*5b30*/  CS2R R12, SRZ ;  /* 0x00000000000c7805 */ /* 0x002fc4000001ff00 */
[----:B------:R-:W-:Y:S02]  /*5b40*/  CS2R R14, SRZ ;  /* 0x00000000000e7805 */ /* 0x000fe4000001ff00 */
[----:B------:R-:W-:Y:S02]  /*5b50*/  LEA R72, R70, R21, 0x3 ;  /* 0x0000001546487211 */ /* 0x000fe400078e18ff */
[----:B------:R-:W-:Y:S02]  /*5b60*/  CS2R R16, SRZ ;  /* 0x0000000000107805 */ /* 0x000fe4000001ff00 */
[----:B------:R-:W-:Y:S02]  /*5b70*/  CS2R R18, SRZ ;  /* 0x0000000000127805 */ /* 0x000fe4000001ff00 */
[----:B------:R-:W-:Y:S02]  /*5b80*/  CS2R R60, SRZ ;  /* 0x00000000003c7805 */ /* 0x000fe4000001ff00 */
[----:B------:R-:W-:Y:S01]  /*5b90*/  CS2R R62, SRZ ;  /* 0x00000000003e7805 */ /* 0x000fe2000001ff00 */
[----:B------:R-:W-:Y:S01]  /*5ba0*/  IMAD.MOV.U32 R64, RZ, RZ, RZ ;  /* 0x000000ffff407224 */ /* 0x000fe200078e00ff */
[----:B------:R-:W-:-:S02]  /*5bb0*/  CS2R R4, SRZ ;  /* 0x0000000000047805 */ /* 0x000fc4000001ff00 */
[----:B--2---:R-:W-:Y:S01]  /*5bc0*/  SHF.R.S32.HI R8, RZ, 0x1f, R22 ;  /* 0x0000001fff087819 */ /* 0x004fe20000011416 */
[C---:B------:R-:W-:Y:S01]  /*5bd0*/  VIADD R105, R72.reuse, 0x300 ;  /* 0x0000030048697836 */ /* 0x040fe20000000000 */
[----:B------:R-:W-:Y:S01]  /*5be0*/  SHF.R.S32.HI R115, RZ, 0x1f, R114 ;  /* 0x0000001fff737819 */ /* 0x000fe20000011472 */
[C---:B------:R-:W-:Y:S01]  /*5bf0*/  VIADD R102, R72.reuse, 0x500 ;  /* 0x0000050048667836 */ /* 0x040fe20000000000 */
[C---:B------:R-:W-:Y:S01]  /*5c00*/  IADD3 R106, R72.reuse, 0x200, RZ ;  /* 0x00000200486a7810 */ /* 0x040fe20007ffe0ff */
[----:B------:R-:W-:Y:S01]  /*5c10*/  VIADD R100, R72, 0x700 ;  /* 0x0000070048647836 */ /* 0x000fe20000000000 */
[----:B0-----:R-:W-:Y:S01]  /*5c20*/  IADD3 R2, R0, 0xffffffe, RZ ;  /* 0x0ffffffe00027810 */ /* 0x001fe20007ffe0ff */
[----:B------:R-:W-:Y:S01]  /*5c30*/  IMAD.MOV.U32 R0, RZ, RZ, RZ ;  /* 0x000000ffff007224 */ /* 0x000fe200078e00ff */
[C---:B------:R-:W-:Y:S01]  /*5c40*/  IADD3 R104, R72.reuse, 0x400, RZ ;  /* 0x0000040048687810 */ /* 0x040fe20007ffe0ff */
[C---:B------:R-:W-:Y:S01]  /*5c50*/  VIADD R98, R72.reuse, 0x900 ;  /* 0x0000090048627836 */ /* 0x040fe20000000000 */
[----:B------:R0:W1:Y:S01]  /*5c60*/  F2I.FTZ.U32.TRUNC.NTZ R3, R2 ;  /* 0x0000000200037305 */ /* 0x000062000021f000 */
        /* <DEDUP_REMOVED lines=9> */
[----:B0-----:R-:W-:Y:S01]  /*5d00*/  IMAD.MOV.U32 R2, RZ, RZ, RZ ;  /* 0x000000ffff027224 */ /* 0x001fe200078e00ff */
[C---:B------:R-:W-:Y:S01]  /*5d10*/  IADD3 R89, R72.reuse, 0x1000, RZ ;  /* 0x0000100048597810 */ /* 0x040fe20007ffe0ff */
[C---:B------:R-:W-:Y:S01]  /*5d20*/  VIADD R81, R72.reuse, 0x1300 ;  /* 0x0000130048517836 */ /* 0x040fe20000000000 */
[C---:B------:R-:W-:Y:S01]  /*5d30*/  IADD3 R86, R72.reuse, 0x1200, RZ ;  /* 0x0000120048567810 */ /* 0x040fe20007ffe0ff */
[C---:B------:R-:W-:Y:S01]  /*5d40*/  VIADD R77, R72.reuse, 0x1500 ;  /* 0x00001500484d7836 */ /* 0x040fe20000000000 */
[C---:B------:R-:W-:Y:S01]  /*5d50*/  IADD3 R80, R72.reuse, 0x1400, RZ ;  /* 0x0000140048507810 */ /* 0x040fe20007ffe0ff */
[----:B-1----:R-:W-:Y:S01]  /*5d60*/  IMAD.MOV R65, RZ, RZ, -R3 ;  /* 0x000000ffff417224 */ /* 0x002fe200078e0a03 */
[C---:B------:R-:W-:Y:S01]  /*5d70*/  IADD3 R76, R72.reuse, 0x1600, RZ ;  /* 0x00001600484c7810 */ /* 0x040fe20007ffe0ff */
[----:B------:R-:W-:-:S02]  /*5d80*/  VIADD R75, R72, 0x1700 ;  /* 0x00001700484b7836 */ /* 0x000fc40000000000 */
[----:B------:R-:W-:-:S04]  /*5d90*/  IMAD R65, R65, R6, RZ ;  /* 0x0000000641417224 */ /* 0x000fc800078e02ff */
[----:B------:R-:W-:Y:S01]  /*5da0*/  IMAD.HI.U32 R65, R3, R65, R2 ;  /* 0x0000004103417227 */ /* 0x000fe200078e0002 */
[----:B------:R-:W-:-:S07]  /*5db0*/  CS2R R2, SRZ ;  /* 0x0000000000027805 */ /* 0x000fce000001ff00 */
.L_x_23044:
[----:B------:R-:W0:Y:S01]  /*5dc0*/  LDC R28, c[0x0][0x290] ;  /* 0x0000a400ff1c7b82 */ /* 0x000e220000000800 */
[----:B------:R-:W-:Y:S01]  /*5dd0*/  SHF.L.U32 R37, R82, 0x5, RZ ;  /* 0x0000000552257819 */ /* 0x000fe200000006ff */
[----:B------:R-:W-:Y:S03]  /*5de0*/  BSSY B0, `(.L_x_22994) ;  /* 0x00004aa000007945 */ /* 0x000fe60003800000 */
[----:B------:R-:W-:-:S03]  /*5df0*/  IABS R22, R37 ;  /* 0x0000002500167213 */ /* 0x000fc60000000000 */
[----:B------:R-:W1:Y:S02]  /*5e00*/  LDC R24, c[0x0][0x294] ;  /* 0x0000a500ff187b82 */ /* 0x000e640000000800 */
        /* <DEDUP_REMOVED lines=8> */
[----:B------:R-:W-:Y:S02]  /*5e90*/  @!P1 IADD3 R21, R21, -R26, RZ ;  /* 0x8000001a15159210 */ /* 0x000fe40007ffe0ff */
[----:B------:R-:W-:Y:S02]  /*5ea0*/  @!P1 IADD3 R20, R20, 0x1, RZ ;  /* 0x0000000114149810 */ /* 0x000fe40007ffe0ff */
[----:B------:R-:W-:Y:S01]  /*5eb0*/  ISETP.GE.U32.AND P0, PT, R21, R6, PT ;  /* 0x000000061500720c */ /* 0x000fe20003f06070 */
[----:B0-----:R-:W-:Y:S01]  /*5ec0*/  VIADD R26, R27, 0xffffffe ;  /* 0x0ffffffe1b1a7836 */ /* 0x001fe20000000000 */
[----:B------:R-:W-:Y:S02]  /*5ed0*/  LOP3.LUT R21, R37, R24, RZ, 0x3c, !PT ;  /* 0x0000001825157212 */ /* 0x000fe400078e3cff */
[----:B------:R-:W-:Y:S02]  /*5ee0*/  ISETP.NE.AND P1, PT, R24, RZ, PT ;  /* 0x000000ff1800720c */ /* 0x000fe40003f25270 */
[----:B------:R-:W-:-:S02]  /*5ef0*/  ISETP.GE.AND P2, PT, R21, RZ, PT ;  /* 0x000000ff1500720c */ /* 0x000fc40003f46270 */
[----:B------:R-:W0:Y:S05]  /*5f00*/  F2I.FTZ.U32.TRUNC.NTZ R21, R26 ;  /* 0x0000001a00157305 */ /* 0x000e2a000021f000 */
[----:B------:R-:W-:-:S05]  /*5f10*/  @P0 VIADD R20, R20, 0x1 ;  /* 0x0000000114140836 */ /* 0x000fca0000000000 */
[----:B------:R-:W-:-:S05]  /*5f20*/  MOV R23, R20 ;  /* 0x0000001400177202 */ /* 0x000fca0000000f00 */
[----:B------:R-:W-:Y:S01]  /*5f30*/  @!P2 IMAD.MOV R23, RZ, RZ, -R23 ;  /* 0x000000ffff17a224 */ /* 0x000fe200078e0a17 */
[----:B------:R-:W-:Y:S02]  /*5f40*/  @!P1 LOP3.LUT R23, RZ, R24, RZ, 0x33, !PT ;  /* 0x00000018ff179212 */ /* 0x000fe400078e33ff */
[----:B0-----:R-:W-:Y:S02]  /*5f50*/  IADD3 R20, RZ, -R21, RZ ;  /* 0x80000015ff147210 */ /* 0x001fe40007ffe0ff */
[----:B------:R-:W-:Y:S01]  /*5f60*/  ISETP.NE.AND P2, PT, R28, RZ, PT ;  /* 0x000000ff1c00720c */ /* 0x000fe20003f45270 */
[----:B------:R-:W-:Y:S02]  /*5f70*/  IMAD.IADD R22, R10, 0x1, R23 ;  /* 0x000000010a167824 */ /* 0x000fe400078e0217 */
[----:B------:R-:W-:Y:S01]  /*5f80*/  IMAD R27, R20, R25, RZ ;  /* 0x00000019141b7224 */ /* 0x000fe200078e02ff */
[----:B------:R-:W-:Y:S02]  /*5f90*/  MOV R20, RZ ;  /* 0x000000ff00147202 */ /* 0x000fe40000000f00 */
        /* <DEDUP_REMOVED lines=16> */
[----:B------:R-:W-:Y:S01]  /*60a0*/  IADD3 R21, P0, R83, R82, RZ ;  /* 0x0000005253157210 */ /* 0x000fe20007f1e0ff */
[----:B------:R-:W0:Y:S03]  /*60b0*/  LDC.64 R28, c[0x0][0x238] ;  /* 0x00008e00ff1c7b82 */ /* 0x000e260000000a00 */
[----:B------:R-:W-:Y:S02]  /*60c0*/  LEA.HI.X.SX32 R22, R82, R9, 0x1, P0 ;  /* 0x0000000952167211 */ /* 0x000fe400000f0eff */
[----:B------:R-:W-:-:S04]  /*60d0*/  LEA R20, P0, R21, UR6, 0x2 ;  /* 0x0000000615147c11 */ /* 0x000fc8000f8010ff */
[----:B------:R-:W-:-:S06]  /*60e0*/  LEA.HI.X R21, R21, UR7, R22, 0x2, P0 ;  /* 0x0000000715157c11 */ /* 0x000fcc00080f1416 */
[----:B------:R-:W2:Y:S01]  /*60f0*/  LDG.E.CONSTANT R21, desc[UR10][R20.64] ;  /* 0x0000000a14157981 */ /* 0x000ea2000c1e9900 */
[----:B------:R-:W1:Y:S01]  /*6100*/  S2UR UR5, SR_CgaCtaId ;  /* 0x00000000000579c3 */ /* 0x000e620000008800 */
[----:B------:R-:W-:Y:S01]  /*6110*/  UMOV UR4, 0x400 ;  /* 0x0000040000047882 */ /* 0x000fe20000000000 */
[----:B------:R-:W-:Y:S01]  /*6120*/  IMAD R74, R70, 0x8, R37 ;  /* 0x00000008464a7824 */ /* 0x000fe200078e0225 */
[----:B------:R-:W3:Y:S01]  /*6130*/  S2R R39, SR_CTAID.Z ;  /* 0x0000000000277919 */ /* 0x000ee20000002700 */
        /* <DEDUP_REMOVED lines=21> */
[----:B------:R-:W-:Y:S02]  /*6290*/  LEA R32, P6, R20, R28, 0x1 ;  /* 0x0000001c14207211 */ /* 0x000fe400078c08ff */
[----:B------:R-:W-:Y:S02]  /*62a0*/  LEA.HI.X.SX32 R21, R102, R103, 0x1, P3 ;  /* 0x0000006766157211 */ /* 0x000fe400018f0eff */
[----:B------:R-:W-:-:S02]  /*62b0*/  LEA.HI.X R125, R25, R29, R26, 0x1, P1 ;  /* 0x0000001d197d7211 */ /* 0x000fc400008f0c1a */
[-C--:B------:R-:W-:Y:S02]  /*62c0*/  LEA.HI.X R35, R22, R29.reuse, R23, 0x1, P0 ;  /* 0x0000001d16237211 */ /* 0x080fe400000f0c17 */
[-C--:B------:R-:W-:Y:S02]  /*62d0*/  LEA.HI.X R79, R27, R29.reuse, R36, 0x1, P2 ;  /* 0x0000001d1b4f7211 */ /* 0x080fe400010f0c24 */
[----:B------:R-:W-:Y:S02]  /*62e0*/  LEA.HI.X R33, R20, R29, R21, 0x1, P6 ;  /* 0x0000001d14217211 */ /* 0x000fe400030f0c15 */
[-C--:B------:R-:W-:Y:S02]  /*62f0*/  IADD3 R25, P0, R101, R24.reuse, RZ ;  /* 0x0000001865197210 */ /* 0x080fe40007f1e0ff */
[-C--:B------:R-:W-:Y:S02]  /*6300*/  IADD3 R22, P2, R100, R24.reuse, RZ ;  /* 0x0000001864167210 */ /* 0x080fe40007f5e0ff */
[----:B------:R-:W-:-:S02]  /*6310*/  IADD3 R20, P4, R99, R24, RZ ;  /* 0x0000001863147210 */ /* 0x000fc40007f9e0ff */
[-C--:B------:R-:W-:Y:S02]  /*6320*/  LEA.HI.X.SX32 R26, R101, R103.reuse, 0x1, P0 ;  /* 0x00000067651a7211 */ /* 0x080fe400000f0eff */
[-C--:B------:R-:W-:Y:S02]  /*6330*/  LEA R58, P3, R22, R28.reuse, 0x1 ;  /* 0x0000001c163a7211 */ /* 0x080fe400078608ff */
[-C--:B------:R-:W-:Y:S02]  /*6340*/  LEA R54, P0, R20, R28.reuse, 0x1 ;  /* 0x0000001c14367211 */ /* 0x080fe400078008ff */
[-C--:B------:R-:W-:Y:S02]  /*6350*/  LEA.HI.X.SX32 R23, R100, R103.reuse, 0x1, P2 ;  /* 0x0000006764177211 */ /* 0x080fe400010f0eff */
[----:B------:R-:W-:Y:S02]  /*6360*/  LEA.HI.X.SX32 R21, R99, R103, 0x1, P4 ;  /* 0x0000006763157211 */ /* 0x000fe400020f0eff */
[----:B------:R-:W-:-:S02]  /*6370*/  LEA R118, P1, R25, R28, 0x1 ;  /* 0x0000001c19767211 */ /* 0x000fc400078208ff */
[-C--:B------:R-:W-:Y:S02]  /*6380*/  LEA.HI.X R59, R22, R29.reuse, R23, 0x1, P3 ;  /* 0x0000001d163b7211 */ /* 0x080fe400018f0c17 */
[-C--:B------:R-:W-:Y:S01]  /*6390*/  LEA.HI.X R55, R20, R29.reuse, R21, 0x1, P0 ;  /* 0x0000001d14377211 */ /* 0x080fe200000f0c15 */
[----:B---3--:R-:W-:Y:S01]  /*63a0*/  IMAD R20, R39, -0x200, R74 ;  /* 0xfffffe0027147824 */ /* 0x008fe200078e024a */
[-C--:B------:R-:W-:Y:S02]  /*63b0*/  IADD3 R27, P6, R98, R24.reuse, RZ ;  /* 0x00000018621b7210 */ /* 0x080fe40007fde0ff */
[----:B------:R-:W-:Y:S02]  /*63c0*/  IADD3 R21, P3, R94, R24, RZ ;  /* 0x000000185e157210 */ /* 0x000fe40007f7e0ff */
[----:B------:R-:W-:Y:S02]  /*63d0*/  LEA.HI.X R119, R25, R29, R26, 0x1, P1 ;  /* 0x0000001d19777211 */ /* 0x000fe400008f0c1a */
[----:B------:R-:W-:-:S02]  /*63e0*/  LEA.HI.X.SX32 R40, R98, R103, 0x1, P6 ;  /* 0x0000006762287211 */ /* 0x000fc400030f0eff */
[----:B------:R-:W-:Y:S02]  /*63f0*/  IADD3 R25, P5, R97, R24, RZ ;  /* 0x0000001861197210 */ /* 0x000fe40007fbe0ff */
[-C--:B------:R-:W-:Y:S02]  /*6400*/  LEA R50, P2, R27, R28.reuse, 0x1 ;  /* 0x0000001c1b327211 */ /* 0x080fe400078408ff */
[-C--:B------:R-:W-:Y:S02]  /*6410*/  LEA R38, P6, R21, R28.reuse, 0x1 ;  /* 0x0000001c15267211 */ /* 0x080fe400078c08ff */
[-C--:B------:R-:W-:Y:S02]  /*6420*/  LEA.HI.X.SX32 R22, R94, R103.reuse, 0x1, P3 ;  /* 0x000000675e167211 */ /* 0x080fe400018f0eff */
[----:B------:R-:W-:Y:S02]  /*6430*/  LEA R46, P1, R25, R28, 0x1 ;  /* 0x0000001c192e7211 */ /* 0x000fe400078208ff */
[----:B------:R-:W-:-:S02]  /*6440*/  LEA.HI.X.SX32 R36, R97, R103, 0x1, P5 ;  /* 0x0000006761247211 */ /* 0x000fc400028f0eff */
[-C--:B------:R-:W-:Y:S02]  /*6450*/  LEA.HI.X R51, R27, R29.reuse, R40, 0x1, P2 ;  /* 0x0000001d1b337211 */ /* 0x080fe400010f0c28 */
[----:B------:R-:W-:Y:S02]  /*6460*/  LEA.HI.X R39, R21, R29, R22, 0x1, P6 ;  /* 0x0000001d15277211 */ /* 0x000fe400030f0c16 */
[----:B------:R-:W-:Y:S02]  /*6470*/  LEA R108, R20, UR4, 0x2 ;  /* 0x00000004146c7c11 */ /* 0x000fe4000f8e10ff */
[-C--:B------:R-:W-:Y:S02]  /*6480*/  IADD3 R27, P6, R93, R24.reuse, RZ ;  /* 0x000000185d1b7210 */ /* 0x080fe40007fde0ff */
[-C--:B------:R-:W-:Y:S02]  /*6490*/  IADD3 R23, P4, R95, R24.reuse, RZ ;  /* 0x000000185f177210 */ /* 0x080fe40007f9e0ff */
[----:B------:R-:W-:-:S02]  /*64a0*/  IADD3 R20, P3, R89, R24, RZ ;  /* 0x0000001859147210 */ /* 0x000fc40007f7e0ff */
[----:B------:R-:W-:Y:S02]  /*64b0*/  LEA.HI.X R47, R25, R29, R36, 0x1, P1 ;  /* 0x0000001d192f7211 */ /* 0x000fe400008f0c24 */
[-C--:B------:R-:W-:Y:S02]  /*64c0*/  LEA.HI.X.SX32 R36, R93, R103.reuse, 0x1, P6 ;  /* 0x000000675d247211 */ /* 0x080fe400030f0eff */
[-C--:B------:R-:W-:Y:S02]  /*64d0*/  LEA R42, P0, R23, R28.reuse, 0x1 ;  /* 0x0000001c172a7211 */ /* 0x080fe400078008ff */
[-C--:B------:R-:W-:Y:S02]  /*64e0*/  LEA.HI.X.SX32 R26, R95, R103.reuse, 0x1, P4 ;  /* 0x000000675f1a7211 */ /* 0x080fe400020f0eff */
[----:B------:R-:W-:Y:S02]  /*64f0*/  LEA R48, P6, R20, R28, 0x1 ;  /* 0x0000001c14307211 */ /* 0x000fe400078c08ff */
[----:B------:R-:W-:-:S02]  /*6500*/  LEA.HI.X.SX32 R21, R89, R103, 0x1, P3 ;  /* 0x0000006759157211 */ /* 0x000fc400018f0eff */
[-C--:B------:R-:W-:Y:S02]  /*6510*/  IADD3 R25, P5, R91, R24.reuse, RZ ;  /* 0x000000185b197210 */ /* 0x080fe40007fbe0ff */
[----:B------:R-:W-:Y:S02]  /*6520*/  IADD3 R22, P4, R90, R24, RZ ;  /* 0x000000185a167210 */ /* 0x000fe40007f9e0ff */
[-C--:B------:R-:W-:Y:S02]  /*6530*/  LEA.HI.X R43, R23, R29.reuse, R26, 0x1, P0 ;  /* 0x0000001d172b7211 */ /* 0x080fe400000f0c1a */
[----:B------:R-:W-:Y:S02]  /*6540*/  LEA.HI.X R49, R20, R29, R21, 0x1, P6 ;  /* 0x0000001d14317211 */ /* 0x000fe400030f0c15 */
[-C--:B------:R-:W-:Y:S02]  /*6550*/  LEA R56, P2, R27, R28.reuse, 0x1 ;  /* 0x0000001c1b387211 */ /* 0x080fe400078408ff */
[----:B------:R-:W-:-:S02]  /*6560*/  LEA R116, P1, R25, R28, 0x1 ;  /* 0x0000001c19747211 */ /* 0x000fc400078208ff */
[----:B------:R-:W-:Y:S02]  /*6570*/  LEA R52, P0, R22, R28, 0x1 ;  /* 0x0000001c16347211 */ /* 0x000fe400078008ff */
[-C--:B------:R-:W-:Y:S02]  /*6580*/  LEA.HI.X.SX32 R26, R91, R103.reuse, 0x1, P5 ;  /* 0x000000675b1a7211 */ /* 0x080fe400028f0eff */
[----:B------:R-:W-:Y:S02]  /*6590*/  LEA.HI.X.SX32 R23, R90, R103, 0x1, P4 ;  /* 0x000000675a177211 */ /* 0x000fe400020f0eff */
[----:B------:R-:W-:Y:S02]  /*65a0*/  IADD3 R40, P6, R88, R24, RZ ;  /* 0x0000001858287210 */ /* 0x000fe40007fde0ff */
[-C--:B------:R-:W-:Y:S02]  /*65b0*/  LEA.HI.X R57, R27, R29.reuse, R36, 0x1, P2 ;  /* 0x0000001d1b397211 */ /* 0x080fe400010f0c24 */
[----:B------:R-:W-:-:S02]  /*65c0*/  LEA.HI.X R117, R25, R29, R26, 0x1, P1 ;  /* 0x0000001d19757211 */ /* 0x000fc400008f0c1a */
[----:B------:R-:W-:Y:S02]  /*65d0*/  LEA.HI.X R53, R22, R29, R23, 0x1, P0 ;  /* 0x0000001d16357211 */ /* 0x000fe400000f0c17 */
[----:B------:R-:W-:Y:S01]  /*65e0*/  LEA.HI.X.SX32 R41, R88, R103, 0x1, P6 ;  /* 0x0000006758297211 */ /* 0x000fe200030f0eff */
[----:B------:R-:W0:Y:S01]  /*65f0*/  LDS.128 R20, [R108] ;  /* 0x000000006c147984 */ /* 0x000e220000000c00 */
[-C--:B------:R-:W-:Y:S02]  /*6600*/  IADD3 R36, P0, R86, R24.reuse, RZ ;  /* 0x0000001856247210 */ /* 0x080fe40007f1e0ff */
[-C--:B------:R-:W-:Y:S02]  /*6610*/  IADD3 R37, P1, R81, R24.reuse, RZ ;  /* 0x0000001851257210 */ /* 0x080fe40007f3e0ff */
[-C--:B------:R-:W-:Y:S02]  /*6620*/  IADD3 R107, P2, R80, R24.reuse, RZ ;  /* 0x00000018506b7210 */ /* 0x080fe40007f5e0ff */
[----:B------:R-:W-:-:S02]  /*6630*/  IADD3 R96, P3, R77, R24, RZ ;  /* 0x000000184d607210 */ /* 0x000fc40007f7e0ff */
[-C--:B-----5:R-:W-:Y:S02]  /*6640*/  IADD3 R84, P4, R76, R24.reuse, RZ ;  /* 0x000000184c547210 */ /* 0x0a0fe40007f9e0ff */
[----:B------:R-:W-:Y:S02]  /*6650*/  IADD3 R92, P6, R75, R24, RZ ;  /* 0x000000184b5c7210 */ /* 0x000fe40007fde0ff */
[----:B------:R0:W1:Y:S01]  /*6660*/  LDS.128 R24, [R108+0x10] ;  /* 0x000010006c187984 */ /* 0x0000620000000c00 */
[CC--:B------:R-:W-:Y:S02]  /*6670*/  LEA R44, P5, R40.reuse, R28.reuse, 0x1 ;  /* 0x0000001c282c7211 */ /* 0x0c0fe400078a08ff */
[----:B------:R-:W-:Y:S02]  /*6680*/  LEA.HI.X.SX32 R110, R81, R103, 0x1, P1 ;  /* 0x00000067516e7211 */ /* 0x000fe400008f0eff */
[----:B------:R-:W-:Y:S02]  /*6690*/  LEA.HI.X R45, R40, R29, R41, 0x1, P5 ;  /* 0x0000001d282d7211 */ /* 0x000fe400028f0c29 */
[----:B------:R-:W-:-:S02]  /*66a0*/  LEA R40, P5, R36, R28, 0x1 ;  /* 0x0000001c24287211 */ /* 0x000fc400078a08ff */
[----:B------:R-:W-:Y:S02]  /*66b0*/  LEA.HI.X.SX32 R41, R86, R103, 0x1, P0 ;  /* 0x0000006756297211 */ /* 0x000fe400000f0eff */
[-C--:B------:R-:W-:Y:S02]  /*66c0*/  LEA R120, P1, R92, R28.reuse, 0x1 ;  /* 0x0000001c5c787211 */ /* 0x080fe400078208ff */
[----:B------:R-:W-:Y:S02]  /*66d0*/  LEA.HI.X R41, R36, R29, R41, 0x1, P5 ;  /* 0x0000001d24297211 */ /* 0x000fe400028f0c29 */
[----:B------:R-:W-:-:S04]  /*66e0*/  LEA R36, P0, R37, R28, 0x1 ;  /* 0x0000001c25247211 */ /* 0x000fc800078008ff */
[----:B------:R-:W-:Y:S02]  /*66f0*/  LEA.HI.X R37, R37, R29, R110, 0x1, P0 ;  /* 0x0000001d25257211 */ /* 0x000fe400000f0c6e */
[----:B------:R-:W-:Y:S02]  /*6700*/  LEA R128, P0, R107, R28, 0x1 ;  /* 0x0000001c6b807211 */ /* 0x000fe400078008ff */
[----:B------:R-:W-:-:S04]  /*6710*/  LEA.HI.X.SX32 R110, R80, R103, 0x1, P2 ;  /* 0x00000067506e7211 */ /* 0x000fc800010f0eff */
[----:B------:R-:W-:Y:S02]  /*6720*/  LEA.HI.X R129, R107, R29, R110, 0x1, P0 ;  /* 0x0000001d6b817211 */ /* 0x000fe400000f0c6e */
[C---:B------:R-:W-:Y:S02]  /*6730*/  LEA R126, P0, R96.reuse, R28, 0x1 ;  /* 0x0000001c607e7211 */ /* 0x040fe400078008ff */
[----:B------:R-:W-:Y:S01]  /*6740*/  LEA.HI.X.SX32 R107, R77, R103, 0x1, P3 ;  /* 0x000000674d6b7211 */ /* 0x000fe200018f0eff */
[----:B------:R-:W-:Y:S01]  /*6750*/  BSSY B2, `(.L_x_22996) ;  /* 0x000002d000027945 */ /* 0x000fe20003800000 */
[----:B0-----:R-:W-:Y:S02]  /*6760*/  F2FP.F16.F32.PACK_AB R108, R23, R22 ;  /* 0x00000016176c723e */ /* 0x001fe400000000ff */
[----:B------:R-:W-:Y:S02]  /*6770*/  LEA.HI.X R127, R96, R29, R107, 0x1, P0 ;  /* 0x0000001d607f7211 */ /* 0x000fe400000f0c6b */
[----:B------:R-:W-:-:S02]  /*6780*/  LEA R122, P0, R84, R28, 0x1 ;  /* 0x0000001c547a7211 */ /* 0x000fc400078008ff */
[----:B------:R-:W-:Y:S02]  /*6790*/  LEA.HI.X.SX32 R28, R76, R103, 0x1, P4 ;  /* 0x000000674c1c7211 */ /* 0x000fe400020f0eff */
[----:B-1----:R-:W-:Y:S02]  /*67a0*/  F2FP.F16.F32.PACK_AB R113, R25, R24 ;  /* 0x000000181971723e */ /* 0x002fe400000000ff */
[----:B------:R-:W-:Y:S02]  /*67b0*/  F2FP.F16.F32.PACK_AB R112, R27, R26 ;  /* 0x0000001a1b70723e */ /* 0x000fe400000000ff */
[----:B------:R0:W5:Y:S01]  /*67c0*/  LDG.E.128.CONSTANT R24, desc[UR10][R30.64] ;  /* 0x0000000a1e187981 */ /* 0x000162000c1e9d00 */
[----:B------:R-:W-:Y:S02]  /*67d0*/  LEA.HI.X R123, R84, R29, R28, 0x1, P0 ;  /* 0x0000001d547b7211 */ /* 0x000fe400000f0c1c */
[----:B------:R-:W-:Y:S02]  /*67e0*/  ISETP.NE.AND P0, PT, R82, R71, PT ;  /* 0x000000475200720c */ /* 0x000fe40003f05270 */
[----:B------:R-:W-:-:S02]  /*67f0*/  LEA.HI.X.SX32 R103, R75, R103, 0x1, P6 ;  /* 0x000000674b677211 */ /* 0x000fc400030f0eff */
[----:B------:R-:W-:Y:S02]  /*6800*/  F2FP.F16.F32.PACK_AB R111, R21, R20 ;  /* 0x00000014156f723e */ /* 0x000fe400000000ff */
[----:B------:R-:W-:-:S07]  /*6810*/  LEA.HI.X R121, R92, R29, R103, 0x1, P1 ;  /* 0x0000001d5c797211 */ /* 0x000fce00008f0c67 */
[----:B0-----:R-:W-:Y:S05]  /*6820*/  @P0 BRA `(.L_x_22997) ;  /* 0x00000000007c0947 */ /* 0x001fea0003800000 */
[C---:B------:R-:W-:Y:S02]  /*6830*/  IADD3 R20, R74.reuse, 0x2, RZ ;  /* 0x000000024a147810 */ /* 0x040fe40007ffe0ff */
[----:B------:R-:W-:Y:S02]  /*6840*/  IADD3 R22, R74, 0x1, RZ ;  /* 0x000000014a167810 */ /* 0x000fe40007ffe0ff */
[----:B------:R-:W-:Y:S01]  /*6850*/  ISETP.GE.AND P1, PT, R20, R87, PT ;  /* 0x000000571400720c */ /* 0x000fe20003f26270 */
[----:B------:R-:W-:Y:S01]  /*6860*/  VIADD R20, R74, 0x3 ;  /* 0x000000034a147836 */ /* 0x000fe20000000000 */
[----:B-----5:R-:W-:-:S04]  /*6870*/  PRMT R23, R27, 0x7632, R23 ;  /* 0x000076321b177816 */ /* 0x020fc80000000017 */
[----:B------:R-:W-:Y:S02]  /*6880*/  ISETP.GE.AND P4, PT, R20, R87, PT ;  /* 0x000000571400720c */ /* 0x000fe40003f86270 */
[----:B------:R-:W-:-:S04]  /*6890*/  IADD3 R20, R74, 0x4, RZ ;  /* 0x000000044a147810 */ /* 0x000fc80007ffe0ff */
[----:B------:R-:W-:Y:S01]  /*68a0*/  ISETP.GE.AND P6, PT, R20, R87, PT ;  /* 0x000000571400720c */ /* 0x000fe20003fc6270 */
[----:B------:R-:W-:-:S03]  /*68b0*/  VIADD R20, R74, 0x5 ;  /* 0x000000054a147836 */ /* 0x000fc60000000000 */
[----:B------:R-:W-:Y:S02]  /*68c0*/  SEL R21, R26, RZ, !P6 ;  /* 0x000000ff1a157207 */ /* 0x000fe40007000000 */
[-C--:B------:R-:W-:Y:S02]  /*68d0*/  ISETP.GE.AND P3, PT, R20, R87.reuse, PT ;  /* 0x000000571400720c */ /* 0x080fe40003f66270 */
[C---:B------:R-:W-:Y:S02]  /*68e0*/  IADD3 R20, R74.reuse, 0x6, RZ ;  /* 0x000000064a147810 */ /* 0x040fe40007ffe0ff */
[-C--:B------:R-:W-:Y:S02]  /*68f0*/  ISETP.GE.AND P6, PT, R74, R87.reuse, PT ;  /* 0x000000574a00720c */ /* 0x080fe40003fc6270 */
[----:B------:R-:W-:Y:S01]  /*6900*/  ISETP.GE.AND P5, PT, R20, R87, PT ;  /* 0x000000571400720c */ /* 0x000fe20003fa6270 */
[----:B------:R-:W-:Y:S01]  /*6910*/  VIADD R20, R74, 0x7 ;  /* 0x000000074a147836 */ /* 0x000fe20000000000 */
[----:B------:R-:W-:-:S02]  /*6920*/  PRMT R26, R26, 0x7632, R26 ;  /* 0x000076321a1a7816 */ /* 0x000fc4000000001a */
[----:B------:R-:W-:Y:S02]  /*6930*/  SEL R27, R27, RZ, !P5 ;  /* 0x000000ff1b1b7207 */ /* 0x000fe40006800000 */
[-C--:B------:R-:W-:Y:S02]  /*6940*/  ISETP.GE.AND P2, PT, R20, R87.reuse, PT ;  /* 0x000000571400720c */ /* 0x080fe40003f46270 */
[C---:B------:R-:W-:Y:S02]  /*6950*/  SEL R20, R25.reuse, RZ, !P1 ;  /* 0x000000ff19147207 */ /* 0x040fe40004800000 */
[----:B------:R-:W-:Y:S02]  /*6960*/  ISETP.GE.AND P1, PT, R22, R87, PT ;  /* 0x000000571600720c */ /* 0x000fe40003f26270 */
        /* <DEDUP_REMOVED lines=11> */
.L_x_22997:
[----:B------:R-:W-:Y:S05]  /*6a20*/  BSYNC B2 ;  /* 0x0000000000027941 */ /* 0x000fea0003800000 */
.L_x_22996:
[----:B------:R-:W5:Y:S02]  /*6a30*/  LDG.E.128.CONSTANT R28, desc[UR10][R30.64+0x200] ;  /* 0x0002000a1e1c7981 */ /* 0x000f64000c1e9d00 */
[----:B-----5:R-:W-:Y:S01]  /*6a40*/  HMUL2 R25, R108, R25 ;  /* 0x000000196c197232 */ /* 0x020fe20000000000 */
[----:B------:R-:W-:Y:S05]  /*6a50*/  BSSY B2, `(.L_x_22998) ;  /* 0x0000022000027945 */ /* 0x000fea0003800000 */
[----:B------:R-:W-:Y:S01]  /*6a60*/  HFMA2.MMA R24, R111, R24, R25 ;  /* 0x000000186f187235 */ /* 0x000fe20000000019 */
[----:B------:R-:W-:Y:S10]  /*6a70*/  @P0 BRA `(.L_x_22999) ;  /* 0x00000000007c0947 */ /* 0x000ff40003800000 */
[C---:B------:R-:W-:Y:S01]  /*6a80*/  VIADD R20, R74.reuse, 0x2 ;  /* 0x000000024a147836 */ /* 0x040fe20000000000 */
[----:B------:R-:W-:Y:S01]  /*6a90*/  PRMT R23, R31, 0x7632, R23 ;  /* 0x000076321f177816 */ /* 0x000fe20000000017 */
[----:B------:R-:W-:-:S03]  /*6aa0*/  VIADD R22, R74, 0x1 ;  /* 0x000000014a167836 */ /* 0x000fc60000000000 */
[----:B------:R-:W-:Y:S02]  /*6ab0*/  ISETP.GE.AND P1, PT, R20, R87, PT ;  /* 0x000000571400720c */ /* 0x000fe40003f26270 */
[----:B------:R-:W-:-:S04]  /*6ac0*/  IADD3 R20, R74, 0x3, RZ ;  /* 0x000000034a147810 */ /* 0x000fc80007ffe0ff */
[----:B------:R-:W-:Y:S01]  /*6ad0*/  ISETP.GE.AND P4, PT, R20, R87, PT ;  /* 0x000000571400720c */ /* 0x000fe20003f86270 */
[----:B------:R-:W-:-:S05]  /*6ae0*/  VIADD R20, R74, 0x4 ;  /* 0x000000044a147836 */ /* 0x000fca0000000000 */
[-C--:B------:R-:W-:Y:S02]  /*6af0*/  ISETP.GE.AND P6, PT, R20, R87.reuse, PT ;  /* 0x000000571400720c */ /* 0x080fe40003fc6270 */
[----:B------:R-:W-:Y:S02]  /*6b00*/  IADD3 R20, R74, 0x5, RZ ;  /* 0x000000054a147810 */ /* 0x000fe40007ffe0ff */
[----:B------:R-:W-:Y:S02]  /*6b10*/  SEL R21, R30, RZ, !P6 ;  /* 0x000000ff1e157207 */ /* 0x000fe40007000000 */
[-C--:B------:R-:W-:Y:S01]  /*6b20*/  ISETP.GE.AND P3, PT, R20, R87.reuse, PT ;  /* 0x000000571400720c */ /* 0x080fe20003f66270 */
[C---:B------:R-:W-:Y:S01]  /*6b30*/  VIADD R20, R74.reuse, 0x6 ;  /* 0x000000064a147836 */ /* 0x040fe20000000000 */
[----:B------:R-:W-:Y:S02]  /*6b40*/  ISETP.GE.AND P6, PT, R74, R87, PT ;  /* 0x000000574a00720c */ /* 0x000fe40003fc6270 */
[----:B------:R-:W-:-:S02]  /*6b50*/  PRMT R30, R30, 0x7632, R30 ;  /* 0x000076321e1e7816 */ /* 0x000fc4000000001e */
[-C--:B------:R-:W-:Y:S02]  /*6b60*/  ISETP.GE.AND P5, PT, R20, R87.reuse, PT ;  /* 0x000000571400720c */ /* 0x080fe40003fa6270 */
[----:B------:R-:W-:Y:S02]  /*6b70*/  IADD3 R20, R74, 0x7, RZ ;  /* 0x000000074a147810 */ /* 0x000fe40007ffe0ff */
[----:B------:R-:W-:Y:S02]  /*6b80*/  SEL R31, R31, RZ, !P5 ;  /* 0x000000ff1f1f7207 */ /* 0x000fe40006800000 */
[-C--:B------:R-:W-:Y:S02]  /*6b90*/  ISETP.GE.AND P2, PT, R20, R87.reuse, PT ;  /* 0x000000571400720c */ /* 0x080fe40003f46270 */
[----:B------:R-:W-:Y:S02]  /*6ba0*/  SEL R20, R29, RZ, !P1 ;  /* 0x000000ff1d147207 */ /* 0x000fe40004800000 */
[----:B------:R-:W-:-:S02]  /*6bb0*/  ISETP.GE.AND P1, PT, R22, R87, PT ;  /* 0x000000571600720c */ /* 0x000fc40003f26270 */
[----:B------:R-:W-:Y:S02]  /*6bc0*/  PRMT R29, R29, 0x7632, R29 ;  /* 0x000076321d1d7816 */ /* 0x000fe4000000001d */
[C---:B------:R-:W-:Y:S02]  /*6bd0*/  PRMT R22, R28.reuse, 0x7632, R22 ;  /* 0x000076321c167816 */ /* 0x040fe40000000016 */
        /* <DEDUP_REMOVED lines=9> */
.L_x_22999:
[----:B------:R-:W-:Y:S05]  /*6c70*/  BSYNC B2 ;  /* 0x0000000000027941 */ /* 0x000fea0003800000 */
.L_x_22998:
[----:B------:R0:W5:Y:S01]  /*6c80*/  LDG.E.128.CONSTANT R20, desc[UR10][R78.64] ;  /* 0x0000000a4e147981 */ /* 0x000162000c1e9d00 */
[----:B------:R-:W-:Y:S01]  /*6c90*/  HMUL2 R29, R108, R29 ;  /* 0x0000001d6c1d7232 */ /* 0x000fe20000000000 */
[----:B------:R-:W-:Y:S01]  /*6ca0*/  BSSY B2, `(.L_x_23000) ;  /* 0x0000023000027945 */ /* 0x000fe20003800000 */
[----:B------:R-:W-:-:S04]  /*6cb0*/  HFMA2 R26, R113, R26, R24 ;  /* 0x0000001a711a7231 */ /* 0x000fc80000000018 */
[----:B------:R-:W-:Y:S01]  /*6cc0*/  HFMA2.MMA R28, R111, R28, R29 ;  /* 0x0000001c6f1c7235 */ /* 0x000fe2000000001d */
[----:B------:R-:W-:Y:S10]  /*6cd0*/  @P0 BRA `(.L_x_23001) ;  /* 0x00000000007c0947 */ /* 0x000ff40003800000 */
[C---:B------:R-:W-:Y:S02]  /*6ce0*/  IADD3 R24, R74.reuse, 0x2, RZ ;  /* 0x000000024a187810 */ /* 0x040fe40007ffe0ff */
[----:B0-----:R-:W-:Y:S02]  /*6cf0*/  IADD3 R78, R74, 0x1, RZ ;  /* 0x000000014a4e7810 */ /* 0x001fe40007ffe0ff */
[----:B------:R-:W-:Y:S01]  /*6d00*/  ISETP.GE.AND P1, PT, R24, R87, PT ;  /* 0x000000571800720c */ /* 0x000fe20003f26270 */
[----:B------:R-:W-:-:S05]  /*6d10*/  VIADD R24, R74, 0x3 ;  /* 0x000000034a187836 */ /* 0x000fca0000000000 */
[----:B------:R-:W-:Y:S02]  /*6d20*/  ISETP.GE.AND P4, PT, R24, R87, PT ;  /* 0x000000571800720c */ /* 0x000fe40003f86270 */
[----:B------:R-:W-:-:S04]  /*6d30*/  IADD3 R24, R74, 0x4, RZ ;  /* 0x000000044a187810 */ /* 0x000fc80007ffe0ff */
[----:B------:R-:W-:Y:S01]  /*6d40*/  ISETP.GE.AND P6, PT, R24, R87, PT ;  /* 0x000000571800720c */ /* 0x000fe20003fc6270 */
[----:B------:R-:W-:-:S03]  /*6d50*/  VIADD R24, R74, 0x5 ;  /* 0x000000054a187836 */ /* 0x000fc60000000000 */
[----:B-----5:R-:W-:Y:S02]  /*6d60*/  SEL R25, R22, RZ, !P6 ;  /* 0x000000ff16197207 */ /* 0x020fe40007000000 */
[-C--:B------:R-:W-:Y:S02]  /*6d70*/  ISETP.GE.AND P3, PT, R24, R87.reuse, PT ;  /* 0x000000571800720c */ /* 0x080fe40003f66270 */
[----:B------:R-:W-:Y:S02]  /*6d80*/  IADD3 R24, R74, 0x6, RZ ;  /* 0x000000064a187810 */ /* 0x000fe40007ffe0ff */
[----:B------:R-:W-:Y:S02]  /*6d90*/  PRMT R22, R21, 0x7632, R22 ;  /* 0x0000763215167816 */ /* 0x000fe40000000016 */
[----:B------:R-:W-:Y:S01]  /*6da0*/  ISETP.GE.AND P5, PT, R24, R87, PT ;  /* 0x000000571800720c */ /* 0x000fe20003fa6270 */
[----:B------:R-:W-:Y:S01]  /*6db0*/  VIADD R24, R74, 0x7 ;  /* 0x000000074a187836 */ /* 0x000fe20000000000 */
[----:B------:R-:W-:-:S02]  /*6dc0*/  PRMT R29, R22, 0x7632, R29 ;  /* 0x00007632161d7816 */ /* 0x000fc4000000001d */
[-C--:B------:R-:W-:Y:S02]  /*6dd0*/  ISETP.GE.AND P6, PT, R74, R87.reuse, PT ;  /* 0x000000574a00720c */ /* 0x080fe40003fc6270 */
[-C--:B------:R-:W-:Y:S02]  /*6de0*/  ISETP.GE.AND P2, PT, R24, R87.reuse, PT ;  /* 0x000000571800720c */ /* 0x080fe40003f46270 */
[----:B------:R-:W-:Y:S02]  /*6df0*/  SEL R24, R21, RZ, !P1 ;  /* 0x000000ff15187207 */ /* 0x000fe40004800000 */
        /* <DEDUP_REMOVED lines=13> */
.L_x_23001:
[----:B------:R-:W-:Y:S05]  /*6ed0*/  BSYNC B2 ;  /* 0x0000000000027941 */ /* 0x000fea0003800000 */
.L_x_23000:
[----:B0-----:R-:W-:Y:S02]  /*6ee0*/  HFMA2 R78, R112, R27, R26 ;  /* 0x0000001b704e7231 */ /* 0x001fe4000000001a */
[----:B------:R0:W5:Y:S02]  /*6ef0*/  LDG.E.128.CONSTANT R24, desc[UR10][R124.64] ;  /* 0x0000000a7c187981 */ /* 0x000164000c1e9d00 */
[----:B-----5:R-:W-:Y:S02]  /*6f00*/  HMUL2 R21, R108, R21 ;  /* 0x000000156c157232 */ /* 0x020fe40000000000 */
[----:B------:R-:W-:-:S04]  /*6f10*/  HFMA2 R28, R113, R30, R28 ;  /* 0x0000001e711c7231 */ /* 0x000fc8000000001c */
[----:B------:R-:W-:Y:S01]  /*6f20*/  HFMA2.MMA R21, R111, R20, R21 ;  /* 0x000000146f157235 */ /* 0x000fe20000000015 */
[----:B------:R-:W-:Y:S01]  /*6f30*/  BSSY B2, `(.L_x_23002) ;  /* 0x0000023000027945 */ /* 0x000fe20003800000 */
[----:B------:R-:W-:-:S08]  /*6f40*/  HFMA2.MMA R79, R112, R31, R28 ;  /* 0x0000001f704f7235 */ /* 0x000fd0000000001c */
[----:B------:R-:W-:Y:S01]  /*6f50*/  HFMA2 R84, R113, R22, R21 ;  /* 0x0000001671547231 */ /* 0x000fe20000000015 */
[----:B0-----:R-:W-:Y:S06]  /*6f60*/  @P0 BRA `(.L_x_23003) ;  /* 0x00000000007c0947 */ /* 0x001fec0003800000 */
[----:B------:R-:W-:Y:S01]  /*6f70*/  VIADD R20, R74, 0x2 ;  /* 0x000000024a147836 */ /* 0x000fe20000000000 */
[----:B------:R-:W-:Y:S02]  /*6f80*/  PRMT R28, R26, 0x7632, R28 ;  /* 0x000076321a1c7816 */ /* 0x000fe4000000001c */
[----:B------:R-:W-:Y:S02]  /*6f90*/  PRMT R29, R27, 0x7632, R29 ;  /* 0x000076321b1d7816 */ /* 0x000fe4000000001d */
[-C--:B------:R-:W-:Y:S02]  /*6fa0*/  ISETP.GE.AND P1, PT, R20, R87.reuse, PT ;  /* 0x000000571400720c */ /* 0x080fe40003f26270 */
[----:B------:R-:W-:Y:S02]  /*6fb0*/  IADD3 R20, R74, 0x3, RZ ;  /* 0x000000034a147810 */ /* 0x000fe40007ffe0ff */
[C---:B------:R-:W-:Y:S02]  /*6fc0*/  SEL R21, R25.reuse, RZ, !P1 ;  /* 0x000000ff19157207 */ /* 0x040fe40004800000 */
[----:B------:R-:W-:Y:S01]  /*6fd0*/  ISETP.GE.AND P4, PT, R20, R87, PT ;  /* 0x000000571400720c */ /* 0x000fe20003f86270 */
[----:B------:R-:W-:Y:S01]  /*6fe0*/  VIADD R20, R74, 0x4 ;  /* 0x000000044a147836 */ /* 0x000fe20000000000 */
[----:B------:R-:W-:-:S02]  /*6ff0*/  PRMT R25, R25, 0x7632, R25 ;  /* 0x0000763219197816 */ /* 0x000fc40000000019 */
[----:B------:R-:W-:Y:S02]  /*7000*/  PRMT R22, R24, 0x7632, R22 ;  /* 0x0000763218167816 */ /* 0x000fe40000000016 */
[----:B------:R-:W-:Y:S02]  /*7010*/  ISETP.GE.AND P6, PT, R20, R87, PT ;  /* 0x000000571400720c */ /* 0x000fe40003fc6270 */
[----:B------:R-:W-:-:S04]  /*7020*/  IADD3 R20, R74, 0x5, RZ ;  /* 0x000000054a147810 */ /* 0x000fc80007ffe0ff */
[----:B------:R-:W-:Y:S01]  /*7030*/  ISETP.GE.AND P3, PT, R20, R87, PT ;  /* 0x000000571400720c */ /* 0x000fe20003f66270 */
[----:B------:R-:W-:-:S05]  /*7040*/  VIADD R20, R74, 0x6 ;  /* 0x000000064a147836 */ /* 0x000fca0000000000 */
[-C--:B------:R-:W-:Y:S02]  /*7050*/  ISETP.GE.AND P5, PT, R20, R87.reuse, PT ;  /* 0x000000571400720c */ /* 0x080fe40003fa6270 */
[----:B------:R-:W-:Y:S02]  /*7060*/  IADD3 R20, R74, 0x7, RZ ;  /* 0x000000074a147810 */ /* 0x000fe40007ffe0ff */
[----:B------:R-:W-:Y:S02]  /*7070*/  SEL R31, R27, RZ, !P5 ;  /* 0x000000ff1b1f7207 */ /* 0x000fe40006800000 */
[----:B------:R-:W-:Y:S01]  /*7080*/  ISETP.GE.AND P2, PT, R20, R87, PT ;  /* 0x000000571400720c */ /* 0x000fe20003f46270 */
[----:B------:R-:W-:Y:S01]  /*7090*/  VIADD R20, R74, 0x1 ;  /* 0x000000014a147836 */ /* 0x000fe20000000000 */
[----:B------:R-:W-:Y:S02]  /*70a0*/  SEL R27, R28, RZ, !P3 ;  /* 0x000000ff1c1b7207 */ /* 0x000fe40005800000 */
[----:B------:R-:W-:-:S02]  /*70b0*/  SEL R28, R29, RZ, !P2 ;  /* 0x000000ff1d1c7207 */ /* 0x000fc40005000000 */
[-C--:B------:R-:W-:Y:S02]  /*70c0*/  ISETP.GE.AND P1, PT, R20, R87.reuse, PT ;  /* 0x000000571400720c */ /* 0x080fe40003f26270 */
[----:B------:R-:W-:Y:S02]  /*70d0*/  SEL R20, R26, RZ, !P6 ;  /* 0x000000ff1a147207 */ /* 0x000fe40007000000 */
[----:B------:R-:W-:Y:S02]  /*70e0*/  ISETP.GE.AND P6, PT, R74, R87, PT ;  /* 0x000000574a00720c */ /* 0x000fe40003fc6270 */
[----:B------:R-:W-:Y:S02]  /*70f0*/  SEL R26, R25, RZ, !P4 ;  /* 0x000000ff191a7207 */ /* 0x000fe40006000000 */
[----:B------:R-:W-:Y:S02]  /*7100*/  SEL R24, R24, RZ, !P6 ;  /* 0x000000ff18187207 */ /* 0x000fe40007000000 */
[----:B------:R-:W-:-:S02]  /*7110*/  SEL R29, R22, RZ, !P1 ;  /* 0x000000ff161d7207 */ /* 0x000fc40004800000 */
[----:B------:R-:W-:Y:S02]  /*7120*/  PRMT R25, R21, 0x5410, R26 ;  /* 0x0000541015197816 */ /* 0x000fe4000000001a */
[----:B------:R-:W-:Y:S02]  /*7130*/  PRMT R26, R20, 0x5410, R27 ;  /* 0x00005410141a7816 */ /* 0x000fe4000000001b */
[----:B------:R-:W-:Y:S02]  /*7140*/  PRMT R27, R31, 0x5410, R28 ;  /* 0x000054101f1b7816 */ /* 0x000fe4000000001c */
[----:B------:R-:W-:-:S07]  /*7150*/  PRMT R24, R24, 0x5410, R29 ;  /* 0x0000541018187816 */ /* 0x000fce000000001d */
.L_x_23003:
[----:B------:R-:W-:Y:S05]  /*7160*/  BSYNC B2 ;  /* 0x0000000000027941 */ /* 0x000fea0003800000 */
.L_x_23002:
[----:B------:R-:W-:Y:S01]  /*7170*/  HFMA2.MMA R84, R112, R23, R84 ;  /* 0x0000001770547235 */ /* 0x000fe20000000054 */
[----:B------:R-:W-:Y:S01]  /*7180*/  HMUL2 R25, R108, R25 ;  /* 0x000000196c197232 */ /* 0x000fe20000000000 */
[----:B------:R0:W5:Y:S01]  /*7190*/  LDG.E.128.CONSTANT R20, desc[UR10][R34.64] ;  /* 0x0000000a22147981 */ /* 0x000162000c1e9d00 */
[----:B------:R-:W-:Y:S02]  /*71a0*/  BSSY B2, `(.L_x_23004) ;  /* 0x0000022000027945 */ /* 0x000fe40003800000 */
[----:B------:R-:W-:Y:S02]  /*71b0*/  HFMA2 R24, R111, R24, R25 ;  /* 0x000000186f187231 */ /* 0x000fe40000000019 */
[----:B------:R-:W-:Y:S05]  /*71c0*/  @P0 BRA `(.L_x_23005) ;  /* 0x00000000007c0947 */ /* 0x000fea0003800000 */
[C---:B------:R-:W-:Y:S02]  /*71d0*/  IADD3 R28, R74.reuse, 0x2, RZ ;  /* 0x000000024a1c7810 */ /* 0x040fe40007ffe0ff */
[----:B------:R-:W-:Y:S02]  /*71e0*/  IADD3 R30, R74, 0x1, RZ ;  /* 0x000000014a1e7810 */ /* 0x000fe40007ffe0ff */
        /* <DEDUP_REMOVED lines=29> */
.L_x_23005:
[----:B------:R-:W-:Y:S05]  /*73c0*/  BSYNC B2 ;  /* 0x0000000000027941 */ /* 0x000fea0003800000 */
.L_x_23004:
[----:B0-----:R-:W5:Y:S02]  /*73d0*/  LDG.E.128.CONSTANT R32, desc[UR10][R32.64] ;  /* 0x0000000a20207981 */ /* 0x001f64000c1e9d00 */
[----:B-----5:R-:W-:Y:S01]  /*73e0*/  HMUL2 R21, R108, R21 ;  /* 0x000000156c157232 */ /* 0x020fe20000000000 */
[----:B------:R-:W-:Y:S01]  /*73f0*/  BSSY B2, `(.L_x_23006) ;  /* 0x0000023000027945 */ /* 0x000fe20003800000 */
[----:B------:R-:W-:Y:S02]  /*7400*/  HFMA2.MMA R24, R113, R26, R24 ;  /* 0x0000001a71187235 */ /* 0x000fe40000000018 */
[----:B------:R-:W-:Y:S01]  /*7410*/  HFMA2 R20, R111, R20, R21 ;  /* 0x000000146f147231 */ /* 0x000fe20000000015 */
[----:B------:R-:W-:Y:S08]  /*7420*/  @P0 BRA `(.L_x_23007) ;  /* 0x00000000007c0947 */ /* 0x000ff00003800000 */
[----:B------:R-:W-:Y:S01]  /*7430*/  VIADD R26, R74, 0x2 ;  /* 0x000000024a1a7836 */ /* 0x000fe20000000000 */
[----:B------:R-:W-:-:S04]  /*7440*/  PRMT R29, R35, 0x7632, R29 ;  /* 0x00007632231d7816 */ /* 0x000fc8000000001d */
[-C--:B------:R-:W-:Y:S02]  /*7450*/  ISETP.GE.AND P1, PT, R26, R87.reuse, PT ;  /* 0x000000571a00720c */ /* 0x080fe40003f26270 */
[----:B------:R-:W-:Y:S02]  /*7460*/  IADD3 R26, R74, 0x3, RZ ;  /* 0x000000034a1a7810 */ /* 0x000fe40007ffe0ff */
[C---:B------:R-:W-:Y:S02]  /*7470*/  SEL R25, R33.reuse, RZ, !P1 ;  /* 0x000000ff21197207 */ /* 0x040fe40004800000 */
[----:B------:R-:W-:Y:S01]  /*7480*/  ISETP.GE.AND P4, PT, R26, R87, PT ;  /* 0x000000571a00720c */ /* 0x000fe20003f86270 */
[----:B------:R-:W-:Y:S01]  /*7490*/  VIADD R26, R74, 0x4 ;  /* 0x000000044a1a7836 */ /* 0x000fe20000000000 */
[----:B------:R-:W-:-:S04]  /*74a0*/  PRMT R33, R33, 0x7632, R33 ;  /* 0x0000763221217816 */ /* 0x000fc80000000021 */
        /* <DEDUP_REMOVED lines=10> */
[----:B------:R-:W-:Y:S01]  /*7550*/  ISETP.GE.AND P2, PT, R26, R87, PT ;  /* 0x000000571a00720c */ /* 0x000fe20003f46270 */
[----:B------:R-:W-:Y:S01]  /*7560*/  VIADD R26, R74, 0x1 ;  /* 0x000000014a1a7836 */ /* 0x000fe20000000000 */
[----:B------:R-:W-:Y:S02]  /*7570*/  SEL R28, R33, RZ, !P4 ;  /* 0x000000ff211c7207 */ /* 0x000fe40006000000 */
[----:B------:R-:W-:-:S02]  /*7580*/  SEL R35, R29, RZ, !P2 ;  /* 0x000000ff1d237207 */ /* 0x000fc40005000000 */
[----:B------:R-:W-:Y:S02]  /*7590*/  ISETP.GE.AND P1, PT, R26, R87, PT ;  /* 0x000000571a00720c */ /* 0x000fe40003f26270 */
[C---:B------:R-:W-:Y:S02]  /*75a0*/  PRMT R26, R32.reuse, 0x7632, R26 ;  /* 0x00007632201a7816 */ /* 0x040fe4000000001a */
[----:B------:R-:W-:Y:S02]  /*75b0*/  SEL R32, R32, RZ, !P6 ;  /* 0x000000ff20207207 */ /* 0x000fe40007000000 */
[----:B------:R-:W-:Y:S02]  /*75c0*/  SEL R34, R34, RZ, !P3 ;  /* 0x000000ff22227207 */ /* 0x000fe40005800000 */
[----:B------:R-:W-:Y:S02]  /*75d0*/  SEL R29, R26, RZ, !P1 ;  /* 0x000000ff1a1d7207 */ /* 0x000fe40004800000 */
[----:B------:R-:W-:-:S02]  /*75e0*/  PRMT R33, R25, 0x5410, R28 ;  /* 0x0000541019217816 */ /* 0x000fc4000000001c */
[----:B------:R-:W-:Y:S02]  /*75f0*/  PRMT R34, R21, 0x5410, R34 ;  /* 0x0000541015227816 */ /* 0x000fe40000000022 */
[----:B------:R-:W-:Y:S02]  /*7600*/  PRMT R35, R30, 0x5410, R35 ;  /* 0x000054101e237816 */ /* 0x000fe40000000023 */
[----:B------:R-:W-:-:S07]  /*7610*/  PRMT R32, R32, 0x5410, R29 ;  /* 0x0000541020207816 */ /* 0x000fce000000001d */
.L_x_23007:
[----:B------:R-:W-:Y:S05]  /*7620*/  BSYNC B2 ;  /* 0x0000000000027941 */ /* 0x000fea0003800000 */
.L_x_23006:
[----:B------:R0:W5:Y:S01]  /*7630*/  LDG.E.128.CONSTANT R28, desc[UR10][R118.64] ;  /* 0x0000000a761c7981 */ /* 0x000162000c1e9d00 */
[----:B------:R-:W-:Y:S01]  /*7640*/  HMUL2 R33, R108, R33 ;  /* 0x000000216c217232 */ /* 0x000fe20000000000 */
[----:B------:R-:W-:Y:S01]  /*7650*/  BSSY B2, `(.L_x_23008) ;  /* 0x0000024000027945 */ /* 0x000fe20003800000 */
[----:B------:R-:W-:Y:S01]  /*7660*/  HFMA2.MMA R92, R112, R27, R24 ;  /* 0x0000001b705c7235 */ /* 0x000fe20000000018 */
[----:B------:R-:W-:-:S03]  /*7670*/  HFMA2 R20, R113, R22, R20 ;  /* 0x0000001671147231 */ /* 0x000fc60000000014 */
[----:B------:R-:W-:Y:S01]  /*7680*/  HFMA2.MMA R32, R111, R32, R33 ;  /* 0x000000206f207235 */ /* 0x000fe20000000021 */
[----:B------:R-:W-:Y:S10]  /*7690*/  @P0 BRA `(.L_x_23009) ;  /* 0x00000000007c0947 */ /* 0x000ff40003800000 */
[C---:B------:R-:W-:Y:S01]  /*76a0*/  IADD3 R22, R74.reuse, 0x2, RZ ;  /* 0x000000024a167810 */ /* 0x040fe20007ffe0ff */
[----:B------:R-:W-:Y:S01]  /*76b0*/  VIADD R24, R74, 0x3 ;  /* 0x000000034a187836 */ /* 0x000fe20000000000 */
[----:B-----5:R-:W-:Y:S02]  /*76c0*/  PRMT R25, R31, 0x7632, R25 ;  /* 0x000076321f197816 */ /* 0x020fe40000000019 */
[-C--:B------:R-:W-:Y:S02]  /*76d0*/  ISETP.GE.AND P1, PT, R22, R87.reuse, PT ;  /* 0x000000571600720c */ /* 0x080fe40003f26270 */
[----:B------:R-:W-:Y:S02]  /*76e0*/  IADD3 R22, R74, 0x4, RZ ;  /* 0x000000044a167810 */ /* 0x000fe40007ffe0ff */
[-C--:B------:R-:W-:Y:S01]  /*76f0*/  ISETP.GE.AND P4, PT, R24, R87.reuse, PT ;  /* 0x000000571800720c */ /* 0x080fe20003f86270 */
[----:B------:R-:W-:Y:S01]  /*7700*/  VIADD R24, R74, 0x5 ;  /* 0x000000054a187836 */ /* 0x000fe20000000000 */
[----:B------:R-:W-:-:S02]  /*7710*/  ISETP.GE.AND P6, PT, R22, R87, PT ;  /* 0x000000571600720c */ /* 0x000fc40003fc6270 */
[----:B------:R-:W-:Y:S02]  /*7720*/  IADD3 R22, R74, 0x6, RZ ;  /* 0x000000064a167810 */ /* 0x000fe40007ffe0ff */
[-C--:B------:R-:W-:Y:S01]  /*7730*/  ISETP.GE.AND P3, PT, R24, R87.reuse, PT ;  /* 0x000000571800720c */ /* 0x080fe20003f66270 */
[----:B------:R-:W-:Y:S01]  /*7740*/  VIADD R24, R74, 0x7 ;  /* 0x000000074a187836 */ /* 0x000fe20000000000 */
[-C--:B------:R-:W-:Y:S02]  /*7750*/  ISETP.GE.AND P5, PT, R22, R87.reuse, PT ;  /* 0x000000571600720c */ /* 0x080fe40003fa6270 */
[----:B------:R-:W-:Y:S02]  /*7760*/  IADD3 R22, R74, 0x1, RZ ;  /* 0x000000014a167810 */ /* 0x000fe40007ffe0ff */
[----:B------:R-:W-:Y:S02]  /*7770*/  SEL R21, R29, RZ, !P1 ;  /* 0x000000ff1d157207 */ /* 0x000fe40004800000 */
[----:B------:R-:W-:-:S02]  /*7780*/  ISETP.GE.AND P2, PT, R24, R87, PT ;  /* 0x000000571800720c */ /* 0x000fc40003f46270 */
[-C--:B------:R-:W-:Y:S02]  /*7790*/  ISETP.GE.AND P1, PT, R22, R87.reuse, PT ;  /* 0x000000571600720c */ /* 0x080fe40003f26270 */
[----:B------:R-:W-:Y:S02]  /*77a0*/  SEL R27, R30, RZ, !P6 ;  /* 0x000000ff1e1b7207 */ /* 0x000fe40007000000 */
[----:B------:R-:W-:Y:S02]  /*77b0*/  ISETP.GE.AND P6, PT, R74, R87, PT ;  /* 0x000000574a00720c */ /* 0x000fe40003fc6270 */
        /* <DEDUP_REMOVED lines=13> */
.L_x_23009:
[----:B------:R-:W-:Y:S05]  /*7890*/  BSYNC B2 ;  /* 0x0000000000027941 */ /* 0x000fea0003800000 */
.L_x_23008:
[----:B------:R-:W-:Y:S01]  /*78a0*/  HFMA2 R96, R112, R23, R20 ;  /* 0x0000001770607231 */ /* 0x000fe20000000014 */
[----:B------:R-:W-:Y:S01]  /*78b0*/  HFMA2.MMA R32, R113, R34, R32 ;  /* 0x0000002271207235 */ /* 0x000fe20000000020 */
[----:B------:R1:W5:Y:S02]  /*78c0*/  LDG.E.128.CONSTANT R20, desc[UR10][R58.64] ;  /* 0x0000000a3a147981 */ /* 0x000364000c1e9d00 */
[----:B-----5:R-:W-:Y:S01]  /*78d0*/  HMUL2 R29, R108, R29 ;  /* 0x0000001d6c1d7232 */ /* 0x020fe20000000000 */
[----:B------:R-:W-:Y:S03]  /*78e0*/  BSSY B2, `(.L_x_23010) ;  /* 0x0000022000027945 */ /* 0x000fe60003800000 */
[----:B------:R-:W-:Y:S01]  /*78f0*/  HFMA2 R28, R111, R28, R29 ;  /* 0x0000001c6f1c7231 */ /* 0x000fe2000000001d */
[----:B------:R-:W-:Y:S06]  /*7900*/  @P0 BRA `(.L_x_23011) ;  /* 0x00000000007c0947 */ /* 0x000fec0003800000 */
[C---:B------:R-:W-:Y:S01]  /*7910*/  VIADD R24, R74.reuse, 0x2 ;  /* 0x000000024a187836 */ /* 0x040fe20000000000 */
[----:B------:R-:W-:Y:S02]  /*7920*/  IADD3 R26, R74, 0x3, RZ ;  /* 0x000000034a1a7810 */ /* 0x000fe40007ffe0ff */
[----:B------:R-:W-:Y:S02]  /*7930*/  PRMT R25, R23, 0x7632, R25 ;  /* 0x0000763217197816 */ /* 0x000fe40000000019 */
        /* <DEDUP_REMOVED lines=10> */
[----:B------:R-:W-:Y:S02]  /*79e0*/  SEL R29, R22, RZ, !P6 ;  /* 0x000000ff161d7207 */ /* 0x000fe40007000000 */
[C---:B------:R-:W-:Y:S02]  /*79f0*/  PRMT R22, R21.reuse, 0x7632, R22 ;  /* 0x0000763215167816 */ /* 0x040fe40000000016 */
[----:B------:R-:W-:Y:S02]  /*7a00*/  SEL R27, R21, RZ, !P1 ;  /* 0x000000ff151b7207 */ /* 0x000fe40004800000 */
[----:B------:R-:W-:-:S02]  /*7a10*/  ISETP.GE.AND P2, PT, R26, R87, PT ;  /* 0x000000571a00720c */ /* 0x000fc40003f46270 */
        /* <DEDUP_REMOVED lines=14> */
.L_x_23011:
[----:B------:R-:W-:Y:S05]  /*7b00*/  BSYNC B2 ;  /* 0x0000000000027941 */ /* 0x000fea0003800000 */
.L_x_23010:
[----:B------:R2:W5:Y:S01]  /*7b10*/  LDG.E.128.CONSTANT R24, desc[UR10][R54.64] ;  /* 0x0000000a36187981 */ /* 0x000562000c1e9d00 */
[----:B------:R-:W-:Y:S01]  /*7b20*/  BSSY B2, `(.L_x_23012) ;  /* 0x0000022000027945 */ /* 0x000fe20003800000 */
[----:B------:R-:W-:-:S03]  /*7b30*/  HMUL2 R21, R108, R21 ;  /* 0x000000156c157232 */ /* 0x000fc60000000000 */
[----:B------:R-:W-:Y:S05]  /*7b40*/  @P0 BRA `(.L_x_23013) ;  /* 0x00000000007c0947 */ /* 0x000fea0003800000 */
[----:B------:R-:W-:Y:S02]  /*7b50*/  IADD3 R34, R74, 0x2, RZ ;  /* 0x000000024a227810 */ /* 0x000fe40007ffe0ff */
[----:B--2--5:R-:W-:Y:S02]  /*7b60*/  PRMT R54, R27, 0x7632, R54 ;  /* 0x000076321b367816 */ /* 0x024fe40000000036 */
[----:B------:R-:W-:Y:S01]  /*7b70*/  ISETP.GE.AND P1, PT, R34, R87, PT ;  /* 0x000000572200720c */ /* 0x000fe20003f26270 */
[----:B------:R-:W-:-:S03]  /*7b80*/  VIADD R34, R74, 0x3 ;  /* 0x000000034a227836 */ /* 0x000fc60000000000 */
[----:B------:R-:W-:Y:S02]  /*7b90*/  SEL R33, R25, RZ, !P1 ;  /* 0x000000ff19217207 */ /* 0x000fe40004800000 */
[----:B------:R-:W-:Y:S02]  /*7ba0*/  ISETP.GE.AND P4, PT, R34, R87, PT ;  /* 0x000000572200720c */ /* 0x000fe40003f86270 */
[----:B------:R-:W-:-:S04]  /*7bb0*/  IADD3 R34, R74, 0x4, RZ ;  /* 0x000000044a227810 */ /* 0x000fc80007ffe0ff */
[----:B------:R-:W-:Y:S01]  /*7bc0*/  ISETP.GE.AND P6, PT, R34, R87, PT ;  /* 0x000000572200720c */ /* 0x000fe20003fc6270 */
[----:B------:R-:W-:-:S03]  /*7bd0*/  VIADD R34, R74, 0x5 ;  /* 0x000000054a227836 */ /* 0x000fc60000000000 */
[----:B------:R-:W-:Y:S02]  /*7be0*/  SEL R29, R26, RZ, !P6 ;  /* 0x000000ff1a1d7207 */ /* 0x000fe40007000000 */
[-C--:B------:R-:W-:Y:S02]  /*7bf0*/  ISETP.GE.AND P3, PT, R34, R87.reuse, PT ;  /* 0x000000572200720c */ /* 0x080fe40003f66270 */
[----:B------:R-:W-:Y:S02]  /*7c00*/  IADD3 R34, R74, 0x6, RZ ;  /* 0x000000064a227810 */ /* 0x000fe40007ffe0ff */
[----:B------:R-:W-:Y:S02]  /*7c10*/  PRMT R26, R25, 0x7632, R26 ;  /* 0x00007632191a7816 */ /* 0x000fe4000000001a */
[-C--:B------:R-:W-:Y:S01]  /*7c20*/  ISETP.GE.AND P5, PT, R34, R87.reuse, PT ;  /* 0x000000572200720c */ /* 0x080fe20003fa6270 */
[C---:B------:R-:W-:Y:S01]  /*7c30*/  VIADD R34, R74.reuse, 0x7 ;  /* 0x000000074a227836 */ /* 0x040fe20000000000 */
[----:B------:R-:W-:-:S02]  /*7c40*/  ISETP.GE.AND P6, PT, R74, R87, PT ;  /* 0x000000574a00720c */ /* 0x000fc40003fc6270 */
[----:B------:R-:W-:Y:S02]  /*7c50*/  PRMT R25, R24, 0x7632, R25 ;  /* 0x0000763218197816 */ /* 0x000fe40000000019 */
[-C--:B------:R-:W-:Y:S02]  /*7c60*/  ISETP.GE.AND P2, PT, R34, R87.reuse, PT ;  /* 0x000000572200720c */ /* 0x080fe40003f46270 */
[----:B------:R-:W-:Y:S02]  /*7c70*/  IADD3 R34, R74, 0x1, RZ ;  /* 0x000000014a227810 */ /* 0x000fe40007ffe0ff */
[----:B------:R-:W-:Y:S02]  /*7c80*/  SEL R24, R24, RZ, !P6 ;  /* 0x000000ff18187207 */ /* 0x000fe40007000000 */
[----:B------:R-:W-:Y:S02]  /*7c90*/  ISETP.GE.AND P1, PT, R34, R87, PT ;  /* 0x000000572200720c */ /* 0x000fe40003f26270 */
        /* <DEDUP_REMOVED lines=10> */
.L_x_23013:
[----:B------:R-:W-:Y:S05]  /*7d40*/  BSYNC B2 ;  /* 0x0000000000027941 */ /* 0x000fea0003800000 */
.L_x_23012:
[----:B------:R-:W-:Y:S01]  /*7d50*/  HFMA2.MMA R103, R112, R35, R32 ;  /* 0x0000002370677235 */ /* 0x000fe20000000020 */
[----:B------:R-:W-:Y:S01]  /*7d60*/  HFMA2 R28, R113, R30, R28 ;  /* 0x0000001e711c7231 */ /* 0x000fe2000000001c */
[----:B------:R3:W5:Y:S02]  /*7d70*/  LDG.E.128.CONSTANT R32, desc[UR10][R50.64] ;  /* 0x0000000a32207981 */ /* 0x000764000c1e9d00 */
[----:B-----5:R-:W-:Y:S02]  /*7d80*/  HFMA2.MMA R25, R108, R25, -RZ ;  /* 0x000000196c197235 */ /* 0x020fe400001000ff */
[----:B------:R-:W-:Y:S01]  /*7d90*/  HFMA2.MMA R21, R111, R20, R21 ;  /* 0x000000146f157235 */ /* 0x000fe20000000015 */
[----:B------:R-:W-:Y:S07]  /*7da0*/  BSSY B2, `(.L_x_23014) ;  /* 0x0000024000027945 */ /* 0x000fee0003800000 */
[----:B------:R-:W-:Y:S01]  /*7db0*/  HFMA2 R25, R111, R24, R25 ;  /* 0x000000186f197231 */ /* 0x000fe20000000019 */
[----:B------:R-:W-:-:S03]  /*7dc0*/  HFMA2.MMA R109, R113, R22, R21 ;  /* 0x00000016716d7235 */ /* 0x000fc60000000015 */
[----:B------:R-:W-:Y:S01]  /*7dd0*/  HFMA2 R110, R113, R26, R25 ;  /* 0x0000001a716e7231 */ /* 0x000fe20000000019 */
[----:B---3--:R-:W-:Y:S07]  /*7de0*/  @P0 BRA `(.L_x_23015) ;  /* 0x00000000007c0947 */ /* 0x008fee0003800000 */
[C---:B------:R-:W-:Y:S01]  /*7df0*/  VIADD R20, R74.reuse, 0x2 ;  /* 0x000000024a147836 */ /* 0x040fe20000000000 */
[C---:B------:R-:W-:Y:S01]  /*7e00*/  IADD3 R22, R74.reuse, 0x3, RZ ;  /* 0x000000034a167810 */ /* 0x040fe20007ffe0ff */
[----:B------:R-:W-:Y:S01]  /*7e10*/  VIADD R24, R74, 0x4 ;  /* 0x000000044a187836 */ /* 0x000fe20000000000 */
[----:B------:R-:W-:Y:S02]  /*7e20*/  PRMT R21, R35, 0x7632, R21 ;  /* 0x0000763223157816 */ /* 0x000fe40000000015 */
[-C--:B------:R-:W-:Y:S02]  /*7e30*/  ISETP.GE.AND P1, PT, R20, R87.reuse, PT ;  /* 0x000000571400720c */ /* 0x080fe40003f26270 */
[----:B------:R-:W-:Y:S02]  /*7e40*/  IADD3 R20, R74, 0x5, RZ ;  /* 0x000000054a147810 */ /* 0x000fe40007ffe0ff */
[-C--:B------:R-:W-:Y:S01]  /*7e50*/  ISETP.GE.AND P4, PT, R22, R87.reuse, PT ;  /* 0x000000571600720c */ /* 0x080fe20003f86270 */
[----:B------:R-:W-:Y:S01]  /*7e60*/  VIADD R22, R74, 0x6 ;  /* 0x000000064a167836 */ /* 0x000fe20000000000 */
[-C--:B------:R-:W-:Y:S01]  /*7e70*/  ISETP.GE.AND P3, PT, R20, R87.reuse, PT ;  /* 0x000000571400720c */ /* 0x080fe20003f66270 */
[----:B------:R-:W-:Y:S01]  /*7e80*/  VIADD R20, R74, 0x1 ;  /* 0x000000014a147836 */ /* 0x000fe20000000000 */
[----:B------:R-:W-:-:S02]  /*7e90*/  ISETP.GE.AND P6, PT, R24, R87, PT ;  /* 0x000000571800720c */ /* 0x000fc40003fc6270 */
[----:B------:R-:W-:Y:S02]  /*7ea0*/  IADD3 R24, R74, 0x7, RZ ;  /* 0x000000074a187810 */ /* 0x000fe40007ffe0ff */
[-C--:B------:R-:W-:Y:S02]  /*7eb0*/  ISETP.GE.AND P5, PT, R22, R87.reuse, PT ;  /* 0x000000571600720c */ /* 0x080fe40003fa6270 */
[----:B------:R-:W-:Y:S02]  /*7ec0*/  SEL R22, R33, RZ, !P1 ;  /* 0x000000ff21167207 */ /* 0x000fe40004800000 */
[-C--:B------:R-:W-:Y:S02]  /*7ed0*/  ISETP.GE.AND P2, PT, R24, R87.reuse, PT ;  /* 0x000000571800720c */ /* 0x080fe40003f46270 */
[----:B------:R-:W-:Y:S02]  /*7ee0*/  ISETP.GE.AND P1, PT, R20, R87, PT ;  /* 0x000000571400720c */ /* 0x000fe40003f26270 */
[----:B------:R-:W-:-:S02]  /*7ef0*/  SEL R25, R34, RZ, !P6 ;  /* 0x000000ff22197207 */ /* 0x000fc40007000000 */
[----:B------:R-:W-:Y:S02]  /*7f00*/  ISETP.GE.AND P6, PT, R74, R87, PT ;  /* 0x000000574a00720c */ /* 0x000fe40003fc6270 */
[----:B------:R-:W-:Y:S02]  /*7f10*/  PRMT R33, R33, 0x7632, R33 ;  /* 0x0000763221217816 */ /* 0x000fe40000000021 */
        /* <DEDUP_REMOVED lines=12> */
.L_x_23015:
[----:B------:R-:W-:Y:S05]  /*7fe0*/  BSYNC B2 ;  /* 0x0000000000027941 */ /* 0x000fea0003800000 */
.L_x_23014:
[----:B------:R-:W-:Y:S01]  /*7ff0*/  HFMA2 R109, R112, R23, R109 ;  /* 0x00000017706d7231 */ /* 0x000fe2000000006d */
[C---:B------:R-:W-:Y:S01]  /*8000*/  HFMA2.MMA R107, R112.reuse, R31, R28 ;  /* 0x0000001f706b7235 */ /* 0x040fe2000000001c */
[----:B------:R3:W5:Y:S01]  /*8010*/  LDG.E.128.CONSTANT R20, desc[UR10][R46.64] ;  /* 0x0000000a2e147981 */ /* 0x000762000c1e9d00 */
[----:B------:R-:W-:Y:S01]  /*8020*/  HMUL2 R33, R108, R33 ;  /* 0x000000216c217232 */ /* 0x000fe20000000000 */
[----:B------:R-:W-:Y:S01]  /*8030*/  BSSY B2, `(.L_x_23016) ;  /* 0x0000023000027945 */ /* 0x000fe20003800000 */
[----:B------:R-:W-:Y:S02]  /*8040*/  HFMA2.MMA R110, R112, R27, R110 ;  /* 0x0000001b706e7235 */ /* 0x000fe4000000006e */
[----:B------:R-:W-:Y:S01]  /*8050*/  HFMA2 R32, R111, R32, R33 ;  /* 0x000000206f207231 */ /* 0x000fe20000000021 */
[----:B------:R-:W-:Y:S08]  /*8060*/  @P0 BRA `(.L_x_23017) ;  /* 0x00000000007c0947 */ /* 0x000ff00003800000 */
[C---:B------:R-:W-:Y:S01]  /*8070*/  IADD3 R24, R74.reuse, 0x2, RZ ;  /* 0x000000024a187810 */ /* 0x040fe20007ffe0ff */
[C---:B------:R-:W-:Y:S01]  /*8080*/  VIADD R26, R74.reuse, 0x3 ;  /* 0x000000034a1a7836 */ /* 0x040fe20000000000 */
[----:B------:R-:W-:Y:S02]  /*8090*/  IADD3 R28, R74, 0x4, RZ ;  /* 0x000000044a1c7810 */ /* 0x000fe40007ffe0ff */
[-C--:B------:R-:W-:Y:S01]  /*80a0*/  ISETP.GE.AND P1, PT, R24, R87.reuse, PT ;  /* 0x000000571800720c */ /* 0x080fe20003f26270 */
[----:B------:R-:W-:Y:S01]  /*80b0*/  VIADD R24, R74, 0x5 ;  /* 0x000000054a187836 */ /* 0x000fe20000000000 */
[-C--:B------:R-:W-:Y:S02]  /*80c0*/  ISETP.GE.AND P4, PT, R26, R87.reuse, PT ;  /* 0x000000571a00720c */ /* 0x080fe40003f86270 */
[-C--:B------:R-:W-:Y:S01]  /*80d0*/  ISETP.GE.AND P6, PT, R28, R87.reuse, PT ;  /* 0x000000571c00720c */ /* 0x080fe20003fc6270 */
[----:B------:R-:W-:Y:S01]  /*80e0*/  VIADD R28, R74, 0x7 ;  /* 0x000000074a1c7836 */ /* 0x000fe20000000000 */
[----:B------:R-:W-:-:S02]  /*80f0*/  ISETP.GE.AND P3, PT, R24, R87, PT ;  /* 0x000000571800720c */ /* 0x000fc40003f66270 */
[C---:B------:R-:W-:Y:S02]  /*8100*/  IADD3 R26, R74.reuse, 0x6, RZ ;  /* 0x000000064a1a7810 */ /* 0x040fe40007ffe0ff */
[----:B------:R-:W-:Y:S02]  /*8110*/  IADD3 R24, R74, 0x1, RZ ;  /* 0x000000014a187810 */ /* 0x000fe40007ffe0ff */
[----:B-----5:R-:W-:Y:S02]  /*8120*/  SEL R27, R21, RZ, !P1 ;  /* 0x000000ff151b7207 */ /* 0x020fe40004800000 */
[-C--:B------:R-:W-:Y:S02]  /*8130*/  ISETP.GE.AND P5, PT, R26, R87.reuse, PT ;  /* 0x000000571a00720c */ /* 0x080fe40003fa6270 */
[-C--:B------:R-:W-:Y:S02]  /*8140*/  ISETP.GE.AND P1, PT, R24, R87.reuse, PT ;  /* 0x000000571800720c */ /* 0x080fe40003f26270 */
[----:B------:R-:W-:-:S02]  /*8150*/  ISETP.GE.AND P2, PT, R28, R87, PT ;  /* 0x000000571c00720c */ /* 0x000fc40003f46270 */
[----:B------:R-:W-:Y:S02]  /*8160*/  PRMT R24, R21, 0x7632, R24 ;  /* 0x0000763215187816 */ /* 0x000fe40000000018 */
[----:B------:R-:W-:Y:S02]  /*8170*/  SEL R29, R22, RZ, !P6 ;  /* 0x000000ff161d7207 */ /* 0x000fe40007000000 */
[----:B------:R-:W-:Y:S02]  /*8180*/  PRMT R25, R23, 0x7632, R25 ;  /* 0x0000763217197816 */ /* 0x000fe40000000019 */
        /* <DEDUP_REMOVED lines=13> */
.L_x_23017:
[----:B------:R-:W-:Y:S05]  /*8260*/  BSYNC B2 ;  /* 0x0000000000027941 */ /* 0x000fea0003800000 */
.L_x_23016:
[----:B------:R4:W5:Y:S01]  /*8270*/  LDG.E.128.CONSTANT R24, desc[UR10][R42.64] ;  /* 0x0000000a2a187981 */ /* 0x000962000c1e9d00 */
[----:B------:R-:W-:Y:S01]  /*8280*/  BSSY B2, `(.L_x_23018) ;  /* 0x0000022000027945 */ /* 0x000fe20003800000 */
[----:B-----5:R-:W-:-:S03]  /*8290*/  HMUL2 R21, R108, R21 ;  /* 0x000000156c157232 */ /* 0x020fc60000000000 */
[----:B------:R-:W-:Y:S05]  /*82a0*/  @P0 BRA `(.L_x_23019) ;  /* 0x00000000007c0947 */ /* 0x000fea0003800000 */
[C---:B------:R-:W-:Y:S01]  /*82b0*/  VIADD R28, R74.reuse, 0x2 ;  /* 0x000000024a1c7836 */ /* 0x040fe20000000000 */
[C---:B------:R-:W-:Y:S01]  /*82c0*/  IADD3 R30, R74.reuse, 0x3, RZ ;  /* 0x000000034a1e7810 */ /* 0x040fe20007ffe0ff */
[----:B----4-:R-:W-:Y:S01]  /*82d0*/  VIADD R42, R74, 0x4 ;  /* 0x000000044a2a7836 */ /* 0x010fe20000000000 */
[----:B------:R-:W-:Y:S02]  /*82e0*/  PRMT R29, R27, 0x7632, R29 ;  /* 0x000076321b1d7816 */ /* 0x000fe4000000001d */
[-C--:B------:R-:W-:Y:S02]  /*82f0*/  ISETP.GE.AND P1, PT, R28, R87.reuse, PT ;  /* 0x000000571c00720c */ /* 0x080fe40003f26270 */
[----:B------:R-:W-:Y:S02]  /*8300*/  IADD3 R28, R74, 0x5, RZ ;  /* 0x000000054a1c7810 */ /* 0x000fe40007ffe0ff */
[-C--:B------:R-:W-:Y:S02]  /*8310*/  ISETP.GE.AND P6, PT, R42, R87.reuse, PT ;  /* 0x000000572a00720c */ /* 0x080fe40003fc6270 */
[-C--:B------:R-:W-:Y:S01]  /*8320*/  ISETP.GE.AND P4, PT, R30, R87.reuse, PT ;  /* 0x000000571e00720c */ /* 0x080fe20003f86270 */
[----:B------:R-:W-:Y:S01]  /*8330*/  VIADD R30, R74, 0x6 ;  /* 0x000000064a1e7836 */ /* 0x000fe20000000000 */
[----:B------:R-:W-:Y:S01]  /*8340*/  ISETP.GE.AND P3, PT, R28, R87, PT ;  /* 0x000000571c00720c */ /* 0x000fe20003f66270 */
[C---:B------:R-:W-:Y:S01]  /*8350*/  VIADD R28, R74.reuse, 0x1 ;  /* 0x000000014a1c7836 */ /* 0x040fe20000000000 */
[----:B------:R-:W-:-:S02]  /*8360*/  IADD3 R42, R74, 0x7, RZ ;  /* 0x000000074a2a7810 */ /* 0x000fc40007ffe0ff */
[----:B------:R-:W-:Y:S02]  /*8370*/  SEL R33, R26, RZ, !P6 ;  /* 0x000000ff1a217207 */ /* 0x000fe40007000000 */
[C---:B------:R-:W-:Y:S02]  /*8380*/  PRMT R26, R25.reuse, 0x7632, R26 ;  /* 0x00007632191a7816 */ /* 0x040fe4000000001a */
[-C--:B------:R-:W-:Y:S02]  /*8390*/  ISETP.GE.AND P5, PT, R30, R87.reuse, PT ;  /* 0x000000571e00720c */ /* 0x080fe40003fa6270 */
[----:B------:R-:W-:Y:S02]  /*83a0*/  SEL R31, R25, RZ, !P1 ;  /* 0x000000ff191f7207 */ /* 0x000fe40004800000 */
        /* <DEDUP_REMOVED lines=15> */
.L_x_23019:
[----:B------:R-:W-:Y:S05]  /*84a0*/  BSYNC B2 ;  /* 0x0000000000027941 */ /* 0x000fea0003800000 */
.L_x_23018:
[----:B------:R0:W5:Y:S01]  /*84b0*/  LDG.E.128.CONSTANT R28, desc[UR10][R38.64] ;  /* 0x0000000a261c7981 */ /* 0x000162000c1e9d00 */
[----:B------:R-:W-:Y:S01]  /*84c0*/  BSSY B2, `(.L_x_23020) ;  /* 0x0000022000027945 */ /* 0x000fe20003800000 */
[----:B------:R-:W-:-:S03]  /*84d0*/  HFMA2.MMA R25, R108, R25, -RZ ;  /* 0x000000196c197235 */ /* 0x000fc600001000ff */
[----:B------:R-:W-:Y:S08]  /*84e0*/  @P0 BRA `(.L_x_23021) ;  /* 0x00000000007c0947 */ /* 0x000ff00003800000 */
[C---:B0-----:R-:W-:Y:S01]  /*84f0*/  IADD3 R38, R74.reuse, 0x2, RZ ;  /* 0x000000024a267810 */ /* 0x041fe20007ffe0ff */
[----:B----4-:R-:W-:-:S03]  /*8500*/  VIADD R42, R74, 0x3 ;  /* 0x000000034a2a7836 */ /* 0x010fc60000000000 */
[-C--:B------:R-:W-:Y:S02]  /*8510*/  ISETP.GE.AND P1, PT, R38, R87.reuse, PT ;  /* 0x000000572600720c */ /* 0x080fe40003f26270 */
[----:B------:R-:W-:Y:S02]  /*8520*/  IADD3 R38, R74, 0x4, RZ ;  /* 0x000000044a267810 */ /* 0x000fe40007ffe0ff */
[-C--:B------:R-:W-:Y:S01]  /*8530*/  ISETP.GE.AND P4, PT, R42, R87.reuse, PT ;  /* 0x000000572a00720c */ /* 0x080fe20003f86270 */
[----:B------:R-:W-:Y:S01]  /*8540*/  VIADD R42, R74, 0x5 ;  /* 0x000000054a2a7836 */ /* 0x000fe20000000000 */
[----:B------:R-:W-:Y:S02]  /*8550*/  ISETP.GE.AND P6, PT, R38, R87, PT ;  /* 0x000000572600720c */ /* 0x000fe40003fc6270 */
[----:B------:R-:W-:Y:S02]  /*8560*/  IADD3 R38, R74, 0x6, RZ ;  /* 0x000000064a267810 */ /* 0x000fe40007ffe0ff */
[----:B-----5:R-:W-:-:S02]  /*8570*/  SEL R39, R29, RZ, !P1 ;  /* 0x000000ff1d277207 */ /* 0x020fc40004800000 */
[-C--:B------:R-:W-:Y:S02]  /*8580*/  ISETP.GE.AND P5, PT, R38, R87.reuse, PT ;  /* 0x000000572600720c */ /* 0x080fe40003fa6270 */
[----:B------:R-:W-:Y:S02]  /*8590*/  IADD3 R38, R74, 0x1, RZ ;  /* 0x000000014a267810 */ /* 0x000fe40007ffe0ff */
[-C--:B------:R-:W-:Y:S01]  /*85a0*/  ISETP.GE.AND P3, PT, R42, R87.reuse, PT ;  /* 0x000000572a00720c */ /* 0x080fe20003f66270 */
[----:B------:R-:W-:Y:S01]  /*85b0*/  VIADD R42, R74, 0x7 ;  /* 0x000000074a2a7836 */ /* 0x000fe20000000000 */
[----:B------:R-:W-:Y:S02]  /*85c0*/  ISETP.GE.AND P1, PT, R38, R87, PT ;  /* 0x000000572600720c */ /* 0x000fe40003f26270 */
[----:B------:R-:W-:Y:S02]  /*85d0*/  SEL R38, R30, RZ, !P6 ;  /* 0x000000ff1e267207 */ /* 0x000fe40007000000 */
[----:B------:R-:W-:-:S02]  /*85e0*/  PRMT R30, R29, 0x7632, R30 ;  /* 0x000076321d1e7816 */ /* 0x000fc4000000001e */
[-C--:B------:R-:W-:Y:S02]  /*85f0*/  ISETP.GE.AND P2, PT, R42, R87.reuse, PT ;  /* 0x000000572a00720c */ /* 0x080fe40003f46270 */
[----:B------:R-:W-:Y:S02]  /*8600*/  PRMT R33, R30, 0x7632, R33 ;  /* 0x000076321e217816 */ /* 0x000fe40000000021 */
[----:B------:R-:W-:Y:S02]  /*8610*/  ISETP.GE.AND P6, PT, R74, R87, PT ;  /* 0x000000574a00720c */ /* 0x000fe40003fc6270 */
        /* <DEDUP_REMOVED lines=12> */
.L_x_23021:
[----:B------:R-:W-:Y:S05]  /*86e0*/  BSYNC B2 ;  /* 0x0000000000027941 */ /* 0x000fea0003800000 */
.L_x_23020:
[----:B-1----:R-:W5:Y:S01]  /*86f0*/  LDG.E.128.CONSTANT R56, desc[UR10][R56.64] ;  /* 0x0000000a38387981 */ /* 0x002f62000c1e9d00 */
[----:B------:R-:W-:Y:S01]  /*8700*/  HFMA2.MMA R32, R113, R34, R32 ;  /* 0x0000002271207235 */ /* 0x000fe20000000020 */
[----:B-----5:R-:W-:Y:S01]  /*8710*/  HMUL2 R29, R108, R29 ;  /* 0x0000001d6c1d7232 */ /* 0x020fe20000000000 */
[----:B------:R-:W-:Y:S01]  /*8720*/  HFMA2.MMA R25, R111, R24, R25 ;  /* 0x000000186f197235 */ /* 0x000fe20000000019 */
[C---:B------:R-:W-:Y:S01]  /*8730*/  HFMA2 R21, R111.reuse, R20, R21 ;  /* 0x000000146f157231 */ /* 0x040fe20000000015 */
[----:B------:R-:W-:Y:S01]  /*8740*/  BSSY B2, `(.L_x_23022) ;  /* 0x0000026000027945 */ /* 0x000fe20003800000 */
[----:B------:R-:W-:Y:S02]  /*8750*/  HFMA2 R29, R111, R28, R29 ;  /* 0x0000001c6f1d7231 */ /* 0x000fe4000000001d */
[C---:B------:R-:W-:Y:S01]  /*8760*/  HFMA2 R22, R113.reuse, R22, R21 ;  /* 0x0000001671167231 */ /* 0x040fe20000000015 */
[----:B0-----:R-:W-:Y:S01]  /*8770*/  HFMA2.MMA R118, R112, R35, R32 ;  /* 0x0000002370767235 */ /* 0x001fe20000000020 */
[----:B------:R-:W-:Y:S01]  /*8780*/  HFMA2 R124, R113, R30, R29 ;  /* 0x0000001e717c7231 */ /* 0x000fe2000000001d */
[----:B------:R-:W-:Y:S01]  /*8790*/  HFMA2.MMA R119, R113, R26, R25 ;  /* 0x0000001a71777235 */ /* 0x000fe20000000019 */
[----:B------:R-:W-:Y:S10]  /*87a0*/  @P0 BRA `(.L_x_23023) ;  /* 0x00000000007c0947 */ /* 0x000ff40003800000 */
        /* <DEDUP_REMOVED lines=17> */
[----:B------:R-:W-:Y:S02]  /*88c0*/  PRMT R57, R57, 0x7632, R57 ;  /* 0x0000763239397816 */ /* 0x000fe40000000039 */
        /* <DEDUP_REMOVED lines=13> */
.L_x_23023:
[----:B------:R-:W-:Y:S05]  /*89a0*/  BSYNC B2 ;  /* 0x0000000000027941 */ /* 0x000fea0003800000 */
.L_x_23022:
[----:B------:R-:W-:Y:S01]  /*89b0*/  HMUL2 R28, R108, R57 ;  /* 0x000000396c1c7232 */ /* 0x000fe20000000000 */
[C---:B------:R-:W-:Y:S01]  /*89c0*/  HFMA2.MMA R57, R112.reuse, R23, R22 ;  /* 0x0000001770397235 */ /* 0x040fe20000000016 */
[----:B------:R-:W-:Y:S01]  /*89d0*/  HADD2.F32 R130, -RZ, R78.H0_H0 ;  /* 0x2000004eff827230 */ /* 0x000fe20000004100 */
[----:B------:R0:W5:Y:S01]  /*89e0*/  LDG.E.128.CONSTANT R20, desc[UR10][R120.64] ;  /* 0x0000000a78147981 */ /* 0x000162000c1e9d00 */
[----:B------:R-:W-:Y:S01]  /*89f0*/  HFMA2 R56, R111, R56, R28 ;  /* 0x000000386f387231 */ /* 0x000fe2000000001c */
[----:B------:R-:W-:Y:S01]  /*8a00*/  HFMA2.MMA R124, R112, R31, R124 ;  /* 0x0000001f707c7235 */ /* 0x000fe2000000007c */
[----:B------:R-:W-:Y:S02]  /*8a10*/  HADD2.F32 R125, -RZ, R78.H1_H1 ;  /* 0x3000004eff7d7230 */ /* 0x000fe40000004100 */
[----:B------:R-:W-:Y:S01]  /*8a20*/  HFMA2 R119, R112, R27, R119 ;  /* 0x0000001b70777231 */ /* 0x000fe20000000077 */
[----:B--2---:R-:W5:Y:S01]  /*8a30*/  LDG.E.128.CONSTANT R52, desc[UR10][R52.64] ;  /* 0x0000000a34347981 */ /* 0x004f62000c1e9d00 */
[----:B------:R-:W-:-:S03]  /*8a40*/  HFMA2.MMA R56, R113, R58, R56 ;  /* 0x0000003a71387235 */ /* 0x000fc60000000038 */
[----:B------:R1:W5:Y:S01]  /*8a50*/  LDG.E.128.CONSTANT R24, desc[UR10][R122.64] ;  /* 0x0000000a7a187981 */ /* 0x000362000c1e9d00 */
[--C-:B0-----:R-:W-:Y:S02]  /*8a60*/  HADD2.F32 R121, -RZ, R92.reuse.H0_H0 ;  /* 0x2000005cff797230 */ /* 0x101fe40000004100 */
[----:B------:R-:W-:Y:S01]  /*8a70*/  HADD2.F32 R92, -RZ, R92.H1_H1 ;  /* 0x3000005cff5c7230 */ /* 0x000fe20000004100 */
[----:B------:R-:W5:Y:S03]  /*8a80*/  LDG.E.128.CONSTANT R48, desc[UR10][R48.64] ;  /* 0x0000000a30307981 */ /* 0x000f66000c1e9d00 */
[----:B------:R-:W-:Y:S02]  /*8a90*/  HFMA2 R78, R112, R59, R56 ;  /* 0x0000003b704e7231 */ /* 0x000fe40000000038 */
[--C-:B------:R-:W-:Y:S01]  /*8aa0*/  HADD2.F32 R56, -RZ, R79.reuse.H0_H0 ;  /* 0x2000004fff387230 */ /* 0x100fe20000004100 */
[----:B---3--:R-:W5:Y:S01]  /*8ab0*/  LDG.E.128.CONSTANT R44, desc[UR10][R44.64] ;  /* 0x0000000a2c2c7981 */ /* 0x008f62000c1e9d00 */
[----:B------:R-:W-:-:S02]  /*8ac0*/  HADD2.F32 R79, -RZ, R79.H1_H1 ;  /* 0x3000004fff4f7230 */ /* 0x000fc40000004100 */
[----:B------:R-:W-:Y:S01]  /*8ad0*/  FADD.FTZ R121, R121, R92 ;  /* 0x0000005c79797221 */ /* 0x000fe20000010000 */
[----:B------:R-:W-:Y:S01]  /*8ae0*/  HADD2.F32 R92, -RZ, R107.H0_H0 ;  /* 0x2000006bff5c7230 */ /* 0x000fe20000004100 */
[----:B----4-:R-:W5:Y:S01]  /*8af0*/  LDG.E.128.CONSTANT R40, desc[UR10][R40.64] ;  /* 0x0000000a28287981 */ /* 0x010f62000c1e9d00 */
[----:B------:R-:W-:Y:S01]  /*8b00*/  FADD.FTZ R79, R56, R79 ;  /* 0x0000004f384f7221 */ /* 0x000fe20000010000 */
[--C-:B------:R-:W-:Y:S02]  /*8b10*/  HADD2.F32 R56, -RZ, R103.reuse.H0_H0 ;  /* 0x20000067ff387230 */ /* 0x100fe40000004100 */
[----:B------:R-:W5:Y:S01]  /*8b20*/  LDG.E.128.CONSTANT R36, desc[UR10][R36.64] ;  /* 0x0000000a24247981 */ /* 0x000f62000c1e9d00 */
[----:B------:R-:W-:Y:S02]  /*8b30*/  HADD2.F32 R103, -RZ, R103.H1_H1 ;  /* 0x30000067ff677230 */ /* 0x000fe40000004100 */
[----:B------:R-:W-:Y:S01]  /*8b40*/  HADD2.F32 R107, -RZ, R107.H1_H1 ;  /* 0x3000006bff6b7230 */ /* 0x000fe20000004100 */
[----:B------:R0:W5:Y:S01]  /*8b50*/  LDG.E.128.CONSTANT R32, desc[UR10][R128.64] ;  /* 0x0000000a80207981 */ /* 0x000162000c1e9d00 */
[----:B-1----:R-:W-:-:S02]  /*8b60*/  HADD2.F32 R123, -RZ, R96.H0_H0 ;  /* 0x20000060ff7b7230 */ /* 0x002fc40000004100 */
[--C-:B------:R-:W-:Y:S01]  /*8b70*/  HADD2.F32 R58, -RZ, R84.reuse.H0_H0 ;  /* 0x20000054ff3a7230 */ /* 0x100fe20000004100 */
[----:B------:R0:W5:Y:S01]  /*8b80*/  LDG.E.128.CONSTANT R28, desc[UR10][R126.64] ;  /* 0x0000000a7e1c7981 */ /* 0x000162000c1e9d00 */
[----:B------:R-:W-:Y:S02]  /*8b90*/  HADD2.F32 R59, -RZ, R84.H1_H1 ;  /* 0x30000054ff3b7230 */ /* 0x000fe40000004100 */
[----:B------:R-:W-:Y:S02]  /*8ba0*/  HADD2.F32 R96, -RZ, R96.H1_H1 ;  /* 0x30000060ff607230 */ /* 0x000fe40000004100 */
[----:B------:R-:W-:Y:S01]  /*8bb0*/  FADD.FTZ R103, R56, R103 ;  /* 0x0000006738677221 */ /* 0x000fe20000010000 */
[----:B------:R-:W-:Y:S01]  /*8bc0*/  FADD.FTZ R92, R92, R107 ;  /* 0x0000006b5c5c7221 */ /* 0x000fe20000010000 */
[--C-:B------:R-:W-:Y:S02]  /*8bd0*/  HADD2.F32 R107, -RZ, R109.reuse.H0_H0 ;  /* 0x2000006dff6b7230 */ /* 0x100fe40000004100 */
[----:B------:R-:W-:-:S02]  /*8be0*/  HADD2.F32 R56, -RZ, R109.H1_H1 ;  /* 0x3000006dff387230 */ /* 0x000fc40000004100 */
[----:B------:R-:W-:Y:S01]  /*8bf0*/  FADD.FTZ R84, R58, R59 ;  /* 0x0000003b3a547221 */ /* 0x000fe20000010000 */
[----:B------:R-:W-:Y:S01]  /*8c00*/  FADD.FTZ R123, R123, R96 ;  /* 0x000000607b7b7221 */ /* 0x000fe20000010000 */
[--C-:B------:R-:W-:Y:S02]  /*8c10*/  HADD2.F32 R96, -RZ, R110.reuse.H0_H0 ;  /* 0x2000006eff607230 */ /* 0x100fe40000004100 */
[----:B------:R-:W-:Y:S02]  /*8c20*/  HADD2.F32 R59, -RZ, R110.H1_H1 ;  /* 0x3000006eff3b7230 */ /* 0x000fe40000004100 */
[----:B------:R-:W-:Y:S01]  /*8c30*/  FADD.FTZ R107, R107, R56 ;  /* 0x000000386b6b7221 */ /* 0x000fe20000010000 */
[--C-:B------:R-:W-:Y:S02]  /*8c40*/  HADD2.F32 R109, -RZ, R57.reuse.H0_H0 ;  /* 0x20000039ff6d7230 */ /* 0x100fe40000004100 */
[----:B------:R-:W-:Y:S02]  /*8c50*/  HADD2.F32 R56, -RZ, R57.H1_H1 ;  /* 0x30000039ff387230 */ /* 0x000fe40000004100 */
[----:B------:R-:W-:Y:S01]  /*8c60*/  FADD.FTZ R96, R96, R59 ;  /* 0x0000003b60607221 */ /* 0x000fe20000010000 */
[----:B------:R-:W-:-:S02]  /*8c70*/  HADD2.F32 R110, -RZ, R118.H0_H0 ;  /* 0x20000076ff6e7230 */ /* 0x000fc40000004100 */
[----:B------:R-:W-:Y:S02]  /*8c80*/  HADD2.F32 R59, -RZ, R118.H1_H1 ;  /* 0x30000076ff3b7230 */ /* 0x000fe40000004100 */
[----:B------:R-:W-:Y:S01]  /*8c90*/  FADD.FTZ R109, R109, R56 ;  /* 0x000000386d6d7221 */ /* 0x000fe20000010000 */
[--C-:B------:R-:W-:Y:S02]  /*8ca0*/  HADD2.F32 R118, -RZ, R119.reuse.H0_H0 ;  /* 0x20000077ff767230 */ /* 0x100fe40000004100 */
[----:B------:R-:W-:Y:S02]  /*8cb0*/  HADD2.F32 R119, -RZ, R119.H1_H1 ;  /* 0x30000077ff777230 */ /* 0x000fe40000004100 */
[--C-:B------:R-:W-:Y:S02]  /*8cc0*/  HADD2.F32 R56, -RZ, R124.reuse.H0_H0 ;  /* 0x2000007cff387230 */ /* 0x100fe40000004100 */
[----:B------:R-:W-:Y:S02]  /*8cd0*/  HADD2.F32 R57, -RZ, R124.H1_H1 ;  /* 0x3000007cff397230 */ /* 0x000fe40000004100 */
[----:B------:R-:W-:Y:S01]  /*8ce0*/  FADD.FTZ R118, R118, R119 ;  /* 0x0000007776767221 */ /* 0x000fe20000010000 */
[----:B------:R-:W-:-:S02]  /*8cf0*/  FADD.FTZ R110, R110, R59 ;  /* 0x0000003b6e6e7221 */ /* 0x000fc40000010000 */
[----:B------:R-:W-:Y:S02]  /*8d00*/  FADD.FTZ R119, R56, R57 ;  /* 0x0000003938777221 */ /* 0x000fe40000010000 */
[----:B------:R0:W5:Y:S01]  /*8d10*/  LDG.E.128.CONSTANT R56, desc[UR10][R116.64] ;  /* 0x0000000a74387981 */ /* 0x000162000c1e9d00 */
[----:B------:R-:W-:Y:S01]  /*8d20*/  FADD.FTZ R130, R130, R125 ;  /* 0x0000007d82827221 */ /* 0x000fe20000010000 */
[----:B------:R-:W-:Y:S01]  /*8d30*/  BSSY B2, `(.L_x_23024) ;  /* 0x0000029000027945 */ /* 0x000fe20003800000 */
        /* <DEDUP_REMOVED lines=8> */
[----:B0-----:R-:W-:Y:S06]  /*8dc0*/  @P0 BRA `(.L_x_23025) ;  /* 0x00000000007c0947 */ /* 0x001fec0003800000 */
[C---:B------:R-:W-:Y:S01]  /*8dd0*/  IADD3 R84, R74.reuse, 0x2, RZ ;  /* 0x000000024a547810 */ /* 0x040fe20007ffe0ff */
[----:B------:R-:W-:-:S03]  /*8de0*/  VIADD R92, R74, 0x3 ;  /* 0x000000034a5c7836 */ /* 0x000fc60000000000 */
        /* <DEDUP_REMOVED lines=29> */
.L_x_23025:
[----:B------:R-:W-:Y:S05]  /*8fc0*/  BSYNC B2 ;  /* 0x0000000000027941 */ /* 0x000fea0003800000 */
.L_x_23024:
[----:B-----5:R-:W-:Y:S01]  /*8fd0*/  HMUL2 R57, R108, R57 ;  /* 0x000000396c397232 */ /* 0x020fe20000000000 */
[----:B------:R-:W-:Y:S01]  /*8fe0*/  BSSY B2, `(.L_x_23026) ;  /* 0x0000025000027945 */ /* 0x000fe20003800000 */
[----:B------:R-:W-:Y:S01]  /*8ff0*/  FADD.FTZ R7, R7, R96 ;  /* 0x0000006007077221 */ /* 0x000fe20000010000 */
[----:B------:R-:W-:Y:S01]  /*9000*/  FADD.FTZ R11, R11, R110 ;  /* 0x0000006e0b0b7221 */ /* 0x000fe20000010000 */
[----:B------:R-:W-:Y:S02]  /*9010*/  FADD.FTZ R12, R12, R109 ;  /* 0x0000006d0c0c7221 */ /* 0x000fe40000010000 */
        /* <DEDUP_REMOVED lines=14> */
[----:B------:R-:W-:Y:S02]  /*9100*/  SEL R79, R53, RZ, !P1 ;  /* 0x000000ff354f7207 */ /* 0x000fe40004800000 */
[-C--:B------:R-:W-:Y:S02]  /*9110*/  ISETP.GE.AND P5, PT, R92, R87.reuse, PT ;  /* 0x000000575c00720c */ /* 0x080fe40003fa6270 */
[-C--:B------:R-:W-:Y:S02]  /*9120*/  ISETP.GE.AND P1, PT, R84, R87.reuse, PT ;  /* 0x000000575400720c */ /* 0x080fe40003f26270 */
[----:B------:R-:W-:Y:S02]  /*9130*/  SEL R103, R54, RZ, !P6 ;  /* 0x000000ff36677207 */ /* 0x000fe40007000000 */
[----:B------:R-:W-:-:S02]  /*9140*/  ISETP.GE.AND P2, PT, R96, R87, PT ;  /* 0x000000576000720c */ /* 0x000fc40003f46270 */
[----:B------:R-:W-:Y:S02]  /*9150*/  ISETP.GE.AND P6, PT, R74, R87, PT ;  /* 0x000000574a00720c */ /* 0x000fe40003fc6270 */
        /* <DEDUP_REMOVED lines=13> */
.L_x_23027:
[----:B------:R-:W-:Y:S05]  /*9230*/  BSYNC B2 ;  /* 0x0000000000027941 */ /* 0x000fea0003800000 */
.L_x_23026:
[----:B------:R-:W-:Y:S01]  /*9240*/  HMUL2 R53, R108, R53 ;  /* 0x000000356c357232 */ /* 0x000fe20000000000 */
[----:B------:R-:W-:Y:S01]  /*9250*/  BSSY B2, `(.L_x_23028) ;  /* 0x0000027000027945 */ /* 0x000fe20003800000 */
[----:B------:R-:W-:Y:S02]  /*9260*/  HFMA2 R56, R113, R58, R56 ;  /* 0x0000003a71387231 */ /* 0x000fe40000000038 */
[----:B------:R-:W-:Y:S01]  /*9270*/  FADD.FTZ R13, R13, R118 ;  /* 0x000000760d0d7221 */ /* 0x000fe20000010000 */
[----:B------:R-:W-:Y:S01]  /*9280*/  FADD.FTZ R14, R14, R119 ;  /* 0x000000770e0e7221 */ /* 0x000fe20000010000 */
[--C-:B------:R-:W-:Y:S01]  /*9290*/  HADD2.F32 R58, -RZ, R78.reuse.H1_H1 ;  /* 0x3000004eff3a7230 */ /* 0x100fe20000004100 */
[----:B------:R-:W-:Y:S01]  /*92a0*/  HFMA2.MMA R52, R111, R52, R53 ;  /* 0x000000346f347235 */ /* 0x000fe20000000035 */
[----:B------:R-:W-:Y:S01]  /*92b0*/  HADD2.F32 R53, -RZ, R78.H0_H0 ;  /* 0x2000004eff357230 */ /* 0x000fe20000004100 */
[----:B------:R-:W-:Y:S09]  /*92c0*/  @P0 BRA `(.L_x_23029) ;  /* 0x00000000007c0947 */ /* 0x000ff20003800000 */
        /* <DEDUP_REMOVED lines=11> */
[C---:B------:R-:W-:Y:S02]  /*9380*/  SEL R79, R49.reuse, RZ, !P1 ;  /* 0x000000ff314f7207 */ /* 0x040fe40004800000 */
[-C--:B------:R-:W-:Y:S02]  /*9390*/  ISETP.GE.AND P5, PT, R84, R87.reuse, PT ;  /* 0x000000575400720c */ /* 0x080fe40003fa6270 */
[----:B------:R-:W-:Y:S02]  /*93a0*/  ISETP.GE.AND P1, PT, R78, R87, PT ;  /* 0x000000574e00720c */ /* 0x000fe40003f26270 */
[----:B------:R-:W-:-:S02]  /*93b0*/  PRMT R57, R49, 0x7632, R57 ;  /* 0x0000763231397816 */ /* 0x000fc40000000039 */
[----:B------:R-:W-:Y:S02]  /*93c0*/  SEL R103, R50, RZ, !P6 ;  /* 0x000000ff32677207 */ /* 0x000fe40007000000 */
[-C--:B------:R-:W-:Y:S02]  /*93d0*/  ISETP.GE.AND P2, PT, R92, R87.reuse, PT ;  /* 0x000000575c00720c */ /* 0x080fe40003f46270 */
        /* <DEDUP_REMOVED lines=14> */
.L_x_23029:
[----:B------:R-:W-:Y:S05]  /*94c0*/  BSYNC B2 ;  /* 0x0000000000027941 */ /* 0x000fea0003800000 */
.L_x_23028:
[----:B------:R-:W-:Y:S01]  /*94d0*/  HMUL2 R49, R108, R49 ;  /* 0x000000316c317232 */ /* 0x000fe20000000000 */
[----:B------:R-:W-:Y:S01]  /*94e0*/  BSSY B2, `(.L_x_23030) ;  /* 0x0000025000027945 */ /* 0x000fe20003800000 */
[----:B------:R-:W-:Y:S01]  /*94f0*/  HFMA2.MMA R52, R113, R54, R52 ;  /* 0x0000003671347235 */ /* 0x000fe20000000034 */
[----:B------:R-:W-:Y:S01]  /*9500*/  FADD.FTZ R58, R53, R58 ;  /* 0x0000003a353a7221 */ /* 0x000fe20000010000 */
[----:B------:R-:W-:Y:S02]  /*9510*/  HFMA2 R56, R112, R59, R56 ;  /* 0x0000003b70387231 */ /* 0x000fe40000000038 */
[----:B------:R-:W-:Y:S01]  /*9520*/  HFMA2 R49, R111, R48, R49 ;  /* 0x000000306f317231 */ /* 0x000fe20000000031 */
[----:B------:R-:W-:Y:S06]  /*9530*/  @P0 BRA `(.L_x_23031) ;  /* 0x00000000007c0947 */ /* 0x000fec0003800000 */
        /* <DEDUP_REMOVED lines=12> */
[C---:B------:R-:W-:Y:S02]  /*9600*/  SEL R57, R45.reuse, RZ, !P1 ;  /* 0x000000ff2d397207 */ /* 0x040fe40004800000 */
[-C--:B------:R-:W-:Y:S02]  /*9610*/  ISETP.GE.AND P5, PT, R54, R87.reuse, PT ;  /* 0x000000573600720c */ /* 0x080fe40003fa6270 */
[-C--:B------:R-:W-:Y:S02]  /*9620*/  ISETP.GE.AND P1, PT, R48, R87.reuse, PT ;  /* 0x000000573000720c */ /* 0x080fe40003f26270 */
[----:B------:R-:W-:Y:S02]  /*9630*/  ISETP.GE.AND P2, PT, R78, R87, PT ;  /* 0x000000574e00720c */ /* 0x000fe40003f46270 */
[----:B------:R-:W-:-:S02]  /*9640*/  PRMT R48, R45, 0x7632, R48 ;  /* 0x000076322d307816 */ /* 0x000fc40000000030 */
        /* <DEDUP_REMOVED lines=14> */
.L_x_23031:
[----:B------:R-:W-:Y:S05]  /*9730*/  BSYNC B2 ;  /* 0x0000000000027941 */ /* 0x000fea0003800000 */
.L_x_23030:
[----:B------:R-:W-:Y:S01]  /*9740*/  HMUL2 R45, R108, R45 ;  /* 0x0000002d6c2d7232 */ /* 0x000fe20000000000 */
[----:B------:R-:W-:Y:S01]  /*9750*/  BSSY B2, `(.L_x_23032) ;  /* 0x0000027000027945 */ /* 0x000fe20003800000 */
[----:B------:R-:W-:Y:S01]  /*9760*/  HFMA2.MMA R55, R112, R55, R52 ;  /* 0x0000003770377235 */ /* 0x000fe20000000034 */
[----:B------:R-:W-:Y:S01]  /*9770*/  FADD.FTZ R15, R15, R58 ;  /* 0x0000003a0f0f7221 */ /* 0x000fe20000010000 */
[----:B------:R-:W-:Y:S02]  /*9780*/  HFMA2 R49, R113, R50, R49 ;  /* 0x0000003271317231 */ /* 0x000fe40000000031 */
[----:B------:R-:W-:Y:S01]  /*9790*/  HFMA2.MMA R48, R111, R44, R45 ;  /* 0x0000002c6f307235 */ /* 0x000fe2000000002d */
[--C-:B------:R-:W-:Y:S02]  /*97a0*/  HADD2.F32 R44, -RZ, R56.reuse.H0_H0 ;  /* 0x20000038ff2c7230 */ /* 0x100fe40000004100 */
[----:B------:R-:W-:Y:S01]  /*97b0*/  HADD2.F32 R45, -RZ, R56.H1_H1 ;  /* 0x30000038ff2d7230 */ /* 0x000fe20000004100 */
[----:B------:R-:W-:Y:S07]  /*97c0*/  @P0 BRA `(.L_x_23033) ;  /* 0x00000000007c0947 */ /* 0x000fee0003800000 */
        /* <DEDUP_REMOVED lines=31> */
.L_x_23033:
[----:B------:R-:W-:Y:S05]  /*99c0*/  BSYNC B2 ;  /* 0x0000000000027941 */ /* 0x000fea0003800000 */
.L_x_23032:
[----:B------:R-:W-:Y:S01]  /*99d0*/  HFMA2.MMA R56, R113, R46, R48 ;  /* 0x0000002e71387235 */ /* 0x000fe20000000030 */
[----:B------:R-:W-:Y:S02]  /*99e0*/  HMUL2 R41, R108, R41 ;  /* 0x000000296c297232 */ /* 0x000fe40000000000 */
[----:B------:R-:W-:Y:S01]  /*99f0*/  FADD.FTZ R53, R44, R45 ;  /* 0x0000002d2c357221 */ /* 0x000fe20000010000 */
[----:B------:R-:W-:Y:S01]  /*9a00*/  HFMA2 R49, R112, R51, R49 ;  /* 0x0000003370317231 */ /* 0x000fe20000000031 */
[----:B------:R-:W-:Y:S01]  /*9a10*/  BSSY B2, `(.L_x_23034) ;  /* 0x000002e000027945 */ /* 0x000fe20003800000 */
[----:B------:R-:W-:Y:S02]  /*9a20*/  HFMA2 R45, R111, R40, R41 ;  /* 0x000000286f2d7231 */ /* 0x000fe40000000029 */
[----:B------:R-:W-:Y:S02]  /*9a30*/  HADD2.F32 R40, -RZ, R55.H0_H0 ;  /* 0x20000037ff287230 */ /* 0x000fe40000004100 */
[----:B------:R-:W-:Y:S01]  /*9a40*/  FADD.FTZ R16, R16, R53 ;  /* 0x0000003510107221 */ /* 0x000fe20000010000 */
[----:B------:R-:W-:Y:S01]  /*9a50*/  HFMA2.MMA R56, R112, R47, R56 ;  /* 0x0000002f70387235 */ /* 0x000fe20000000038 */
[----:B------:R-:W-:-:S02]  /*9a60*/  HFMA2 R45, R113, R42, R45 ;  /* 0x0000002a712d7231 */ /* 0x000fc4000000002d */
[----:B------:R-:W-:Y:S02]  /*9a70*/  HADD2.F32 R55, -RZ, R55.H1_H1 ;  /* 0x30000037ff377230 */ /* 0x000fe40000004100 */
[--C-:B------:R-:W-:Y:S02]  /*9a80*/  HADD2.F32 R41, -RZ, R49.reuse.H0_H0 ;  /* 0x20000031ff297230 */ /* 0x100fe40000004100 */
[----:B------:R-:W-:Y:S01]  /*9a90*/  HADD2.F32 R44, -RZ, R49.H1_H1 ;  /* 0x30000031ff2c7230 */ /* 0x000fe20000004100 */
[----:B------:R-:W-:Y:S01]  /*9aa0*/  HFMA2.MMA R45, R112, R43, R45 ;  /* 0x0000002b702d7235 */ /* 0x000fe2000000002d */
[----:B------:R-:W-:Y:S01]  /*9ab0*/  FADD.FTZ R46, R40, R55 ;  /* 0x00000037282e7221 */ /* 0x000fe20000010000 */
[--C-:B------:R-:W-:Y:S02]  /*9ac0*/  HADD2.F32 R40, -RZ, R56.reuse.H0_H0 ;  /* 0x20000038ff287230 */ /* 0x100fe40000004100 */
[----:B------:R-:W-:Y:S01]  /*9ad0*/  FADD.FTZ R51, R41, R44 ;  /* 0x0000002c29337221 */ /* 0x000fe20000010000 */
[----:B------:R-:W-:Y:S01]  /*9ae0*/  HADD2.F32 R41, -RZ, R56.H1_H1 ;  /* 0x30000038ff297230 */ /* 0x000fe20000004100 */
        /* <DEDUP_REMOVED lines=32> */
.L_x_23035:
[----:B------:R-:W-:Y:S05]  /*9cf0*/  BSYNC B2 ;  /* 0x0000000000027941 */ /* 0x000fea0003800000 */
.L_x_23034:
[----:B------:R-:W-:Y:S02]  /*9d00*/  HMUL2 R43, R108, R37 ;  /* 0x000000256c2b7232 */ /* 0x000fe40000000000 */
[--C-:B------:R-:W-:Y:S01]  /*9d10*/  HADD2.F32 R37, -RZ, R45.reuse.H0_H0 ;  /* 0x2000002dff257230 */ /* 0x100fe20000004100 */
[----:B------:R-:W-:Y:S01]  /*9d20*/  BSSY B2, `(.L_x_23036) ;  /* 0x0000028000027945 */ /* 0x000fe20003800000 */
[----:B------:R-:W-:Y:S02]  /*9d30*/  HADD2.F32 R42, -RZ, R45.H1_H1 ;  /* 0x3000002dff2a7230 */ /* 0x000fe40000004100 */
[----:B------:R-:W-:Y:S02]  /*9d40*/  HFMA2 R43, R111, R36, R43 ;  /* 0x000000246f2b7231 */ /* 0x000fe4000000002b */
[----:B------:R-:W-:Y:S01]  /*9d50*/  FADD.FTZ R17, R17, R46 ;  /* 0x0000002e11117221 */ /* 0x000fe20000010000 */
[----:B------:R-:W-:Y:S01]  /*9d60*/  FADD.FTZ R18, R18, R51 ;  /* 0x0000003312127221 */ /* 0x000fe20000010000 */
[----:B------:R-:W-:Y:S01]  /*9d70*/  FADD.FTZ R40, R40, R41 ;  /* 0x0000002928287221 */ /* 0x000fe20000010000 */
[----:B------:R-:W-:Y:S01]  /*9d80*/  FADD.FTZ R45, R37, R42 ;  /* 0x0000002a252d7221 */ /* 0x000fe20000010000 */
[----:B------:R-:W-:Y:S01]  /*9d90*/  HFMA2.MMA R56, R113, R38, R43 ;  /* 0x0000002671387235 */ /* 0x000fe2000000002b */
[----:B------:R-:W-:Y:S10]  /*9da0*/  @P0 BRA `(.L_x_23037) ;  /* 0x00000000007c0947 */ /* 0x000ff40003800000 */
        /* <DEDUP_REMOVED lines=11> */
[----:B------:R-:W-:Y:S02]  /*9e60*/  SEL R41, R33, RZ, !P1 ;  /* 0x000000ff21297207 */ /* 0x000fe40004800000 */
        /* <DEDUP_REMOVED lines=19> */
.L_x_23037:
[----:B------:R-:W-:Y:S05]  /*9fa0*/  BSYNC B2 ;  /* 0x0000000000027941 */ /* 0x000fea0003800000 */
.L_x_23036:
[----:B------:R-:W-:Y:S01]  /*9fb0*/  HMUL2 R33, R108, R33 ;  /* 0x000000216c217232 */ /* 0x000fe20000000000 */
[----:B------:R-:W-:Y:S01]  /*9fc0*/  BSSY B2, `(.L_x_23038) ;  /* 0x0000025000027945 */ /* 0x000fe20003800000 */
[----:B------:R-:W-:Y:S01]  /*9fd0*/  FADD.FTZ R19, R19, R40 ;  /* 0x0000002813137221 */ /* 0x000fe20000010000 */
[----:B------:R-:W-:Y:S01]  /*9fe0*/  FADD.FTZ R60, R60, R45 ;  /* 0x0000002d3c3c7221 */ /* 0x000fe20000010000 */
[----:B------:R-:W-:Y:S02]  /*9ff0*/  HFMA2 R39, R112, R39, R56 ;  /* 0x0000002770277231 */ /* 0x000fe40000000038 */
        /* <DEDUP_REMOVED lines=33> */
.L_x_23039:
[----:B------:R-:W-:Y:S05]  /*a210*/  BSYNC B2 ;  /* 0x0000000000027941 */ /* 0x000fea0003800000 */
.L_x_23038:
[----:B------:R-:W-:Y:S04]  /*a220*/  BSSY B2, `(.L_x_23040) ;  /* 0x0000021000027945 */ /* 0x000fe80003800000 */
[----:B------:R-:W-:Y:S05]  /*a230*/  @P0 BRA `(.L_x_23041) ;  /* 0x00000000007c0947 */ /* 0x000fea0003800000 */
        /* <DEDUP_REMOVED lines=31> */
.L_x_23041:
[----:B------:R-:W-:Y:S05]  /*a430*/  BSYNC B2 ;  /* 0x0000000000027941 */ /* 0x000fea0003800000 */
.L_x_23040:
[----:B------:R-:W-:Y:S04]  /*a440*/  BSSY B2, `(.L_x_23042) ;  /* 0x0000021000027945 */ /* 0x000fe80003800000 */
[----:B------:R-:W-:Y:S05]  /*a450*/  @P0 BRA `(.L_x_23043) ;  /* 0x00000000007c0947 */ /* 0x000fea0003800000 */
[C---:B------:R-:W-:Y:S01]  /*a460*/  VIADD R36, R74.reuse, 0x1 ;  /* 0x000000014a247836 */ /* 0x040fe20000000000 */
[C---:B------:R-:W-:Y:S01]  /*a470*/  IADD3 R38, R74.reuse, 0x2, RZ ;  /* 0x000000024a267810 */ /* 0x040fe20007ffe0ff */
[C---:B------:R-:W-:Y:S01]  /*a480*/  VIADD R40, R74.reuse, 0x3 ;  /* 0x000000034a287836 */ /* 0x040fe20000000000 */
[----:B------:R-:W-:Y:S02]  /*a490*/  IADD3 R42, R74, 0x4, RZ ;  /* 0x000000044a2a7810 */ /* 0x000fe40007ffe0ff */
[-C--:B------:R-:W-:Y:S01]  /*a4a0*/  ISETP.GE.AND P3, PT, R36, R87.reuse, PT ;  /* 0x000000572400720c */ /* 0x080fe20003f66270 */
[----:B------:R-:W-:Y:S01]  /*a4b0*/  VIADD R36, R74, 0x5 ;  /* 0x000000054a247836 */ /* 0x000fe20000000000 */
[-C--:B------:R-:W-:Y:S02]  /*a4c0*/  ISETP.GE.AND P5, PT, R38, R87.reuse, PT ;  /* 0x000000572600720c */ /* 0x080fe40003fa6270 */
[C---:B------:R-:W-:Y:S02]  /*a4d0*/  IADD3 R38, R74.reuse, 0x7, RZ ;  /* 0x000000074a267810 */ /* 0x040fe40007ffe0ff */
[CC--:B------:R-:W-:Y:S01]  /*a4e0*/  ISETP.GE.AND P6, PT, R74.reuse, R87.reuse, PT ;  /* 0x000000574a00720c */ /* 0x0c0fe20003fc6270 */
[----:B------:R-:W-:Y:S01]  /*a4f0*/  VIADD R74, R74, 0x6 ;  /* 0x000000064a4a7836 */ /* 0x000fe20000000000 */
[----:B------:R-:W-:-:S02]  /*a500*/  ISETP.GE.AND P1, PT, R36, R87, PT ;  /* 0x000000572400720c */ /* 0x000fc40003f26270 */
[-C--:B------:R-:W-:Y:S02]  /*a510*/  ISETP.GE.AND P0, PT, R38, R87.reuse, PT ;  /* 0x000000572600720c */ /* 0x080fe40003f06270 */
[----:B------:R-:W-:Y:S02]  /*a520*/  SEL R33, R20, RZ, !P6 ;  /* 0x000000ff14217207 */ /* 0x000fe40007000000 */
[-C--:B------:R-:W-:Y:S02]  /*a530*/  ISETP.GE.AND P2, PT, R40, R87.reuse, PT ;  /* 0x000000572800720c */ /* 0x080fe40003f46270 */
[-C--:B------:R-:W-:Y:S02]  /*a540*/  ISETP.GE.AND P4, PT, R42, R87.reuse, PT ;  /* 0x000000572a00720c */ /* 0x080fe40003f86270 */
[----:B------:R-:W-:Y:S02]  /*a550*/  ISETP.GE.AND P6, PT, R74, R87, PT ;  /* 0x000000574a00720c */ /* 0x000fe40003fc6270 */
[----:B------:R-:W-:-:S02]  /*a560*/  PRMT R20, R20, 0x7632, R20 ;  /* 0x0000763214147816 */ /* 0x000fc40000000014 */
[----:B------:R-:W-:Y:S02]  /*a570*/  PRMT R36, R21, 0x7632, R36 ;  /* 0x0000763215247816 */ /* 0x000fe40000000024 */
[C---:B------:R-:W-:Y:S02]  /*a580*/  PRMT R37, R22.reuse, 0x7632, R37 ;  /* 0x0000763216257816 */ /* 0x040fe40000000025 */
[----:B------:R-:W-:Y:S02]  /*a590*/  PRMT R38, R23, 0x7632, R38 ;  /* 0x0000763217267816 */ /* 0x000fe40000000026 */
[----:B------:R-:W-:Y:S02]  /*a5a0*/  SEL R21, R21, RZ, !P5 ;  /* 0x000000ff15157207 */ /* 0x000fe40006800000 */
        /* <DEDUP_REMOVED lines=10> */
.L_x_23043:
[----:B------:R-:W-:Y:S05]  /*a650*/  BSYNC B2 ;  /* 0x0000000000027941 */ /* 0x000fea0003800000 */
.L_x_23042:
[----:B------:R-:W-:Y:S01]  /*a660*/  HFMA2.MMA R25, R108, R25, -RZ ;  /* 0x000000196c197235 */ /* 0x000fe200001000ff */
[C---:B------:R-:W-:Y:S01]  /*a670*/  HMUL2 R29, R108.reuse, R29 ;  /* 0x0000001d6c1d7232 */ /* 0x040fe20000000000 */
[----:B------:R-:W-:Y:S01]  /*a680*/  HFMA2.MMA R56, R113, R34, R32 ;  /* 0x0000002271387235 */ /* 0x000fe20000000020 */
[----:B------:R-:W-:Y:S02]  /*a690*/  HMUL2 R21, R108, R21 ;  /* 0x000000156c157232 */ /* 0x000fe40000000000 */
[C---:B------:R-:W-:Y:S02]  /*a6a0*/  HFMA2 R29, R111.reuse, R28, R29 ;  /* 0x0000001c6f1d7231 */ /* 0x040fe4000000001d */
[----:B------:R-:W-:Y:S01]  /*a6b0*/  HFMA2 R21, R111, R20, R21 ;  /* 0x000000146f157231 */ /* 0x000fe20000000015 */
[----:B------:R-:W-:Y:S01]  /*a6c0*/  HFMA2.MMA R25, R111, R24, R25 ;  /* 0x000000186f197235 */ /* 0x000fe20000000019 */
[C---:B------:R-:W-:Y:S01]  /*a6d0*/  HFMA2 R29, R113.reuse, R30, R29 ;  /* 0x0000001e711d7231 */ /* 0x040fe2000000001d */
[----:B------:R-:W-:Y:S01]  /*a6e0*/  HFMA2.MMA R56, R112, R35, R56 ;  /* 0x0000002370387235 */ /* 0x000fe20000000038 */
[----:B------:R-:W-:-:S02]  /*a6f0*/  HFMA2 R21, R113, R22, R21 ;  /* 0x0000001671157231 */ /* 0x000fc40000000015 */
[--C-:B------:R-:W-:Y:S02]  /*a700*/  HADD2.F32 R20, -RZ, R39.reuse.H0_H0 ;  /* 0x20000027ff147230 */ /* 0x100fe40000004100 */
[----:B------:R-:W-:Y:S01]  /*a710*/  HADD2.F32 R39, -RZ, R39.H1_H1 ;  /* 0x30000027ff277230 */ /* 0x000fe20000004100 */
[----:B------:R-:W-:Y:S02]  /*a720*/  HFMA2.MMA R29, R112, R31, R29 ;  /* 0x0000001f701d7235 */ /* 0x000fe4000000001d */
[----:B------:R-:W-:Y:S02]  /*a730*/  HFMA2.MMA R25, R113, R26, R25 ;  /* 0x0000001a71197235 */ /* 0x000fe40000000019 */
[----:B------:R-:W-:Y:S01]  /*a740*/  FADD.FTZ R26, R20, R39 ;  /* 0x00000027141a7221 */ /* 0x000fe20000010000 */
[----:B------:R-:W-:-:S03]  /*a750*/  HADD2.F32 R20, -RZ, R56.H0_H0 ;  /* 0x20000038ff147230 */ /* 0x000fc60000004100 */
[----:B------:R-:W-:Y:S02]  /*a760*/  FADD.FTZ R61, R61, R26 ;  /* 0x0000001a3d3d7221 */ /* 0x000fe40000010000 */
[----:B------:R-:W-:Y:S02]  /*a770*/  HADD2.F32 R22, -RZ, R29.H0_H0 ;  /* 0x2000001dff167230 */ /* 0x000fe40000004100 */
[----:B------:R-:W-:Y:S01]  /*a780*/  HFMA2 R25, R112, R27, R25 ;  /* 0x0000001b70197231 */ /* 0x000fe20000000019 */
[----:B------:R-:W-:Y:S01]  /*a790*/  HFMA2.MMA R112, R112, R23, R21 ;  /* 0x0000001770707235 */ /* 0x000fe20000000015 */
[----:B------:R-:W-:Y:S02]  /*a7a0*/  HADD2.F32 R21, -RZ, R56.H1_H1 ;  /* 0x30000038ff157230 */ /* 0x000fe40000004100 */
[----:B------:R-:W-:Y:S02]  /*a7b0*/  HADD2.F32 R29, -RZ, R29.H1_H1 ;  /* 0x3000001dff1d7230 */ /* 0x000fe40000004100 */
[----:B------:R-:W-:-:S02]  /*a7c0*/  HADD2.F32 R23, -RZ, R25.H0_H0 ;  /* 0x20000019ff177230 */ /* 0x000fc40000004100 */
[----:B------:R-:W-:Y:S01]  /*a7d0*/  FADD.FTZ R21, R20, R21 ;  /* 0x0000001514157221 */ /* 0x000fe20000010000 */
[----:B------:R-:W-:Y:S02]  /*a7e0*/  HADD2.F32 R24, -RZ, R25.H1_H1 ;  /* 0x30000019ff187230 */ /* 0x000fe40000004100 */
[----:B------:R-:W-:Y:S01]  /*a7f0*/  FADD.FTZ R22, R22, R29 ;  /* 0x0000001d16167221 */ /* 0x000fe20000010000 */
[--C-:B------:R-:W-:Y:S02]  /*a800*/  HADD2.F32 R25, -RZ, R112.reuse.H0_H0 ;  /* 0x20000070ff197230 */ /* 0x100fe40000004100 */
[----:B------:R-:W-:Y:S01]  /*a810*/  FADD.FTZ R62, R62, R21 ;  /* 0x000000153e3e7221 */ /* 0x000fe20000010000 */
[----:B------:R-:W-:Y:S02]  /*a820*/  HADD2.F32 R112, -RZ, R112.H1_H1 ;  /* 0x30000070ff707230 */ /* 0x000fe40000004100 */
[----:B------:R-:W-:Y:S01]  /*a830*/  FADD.FTZ R23, R23, R24 ;  /* 0x0000001817177221 */ /* 0x000fe20000010000 */
[----:B------:R-:W-:-:S02]  /*a840*/  FADD.FTZ R63, R63, R22 ;  /* 0x000000163f3f7221 */ /* 0x000fc40000010000 */
[----:B------:R-:W-:Y:S01]  /*a850*/  FADD.FTZ R112, R25, R112 ;  /* 0x0000007019707221 */ /* 0x000fe20000010000 */
[----:B------:R-:W-:-:S03]  /*a860*/  FADD.FTZ R64, R64, R23 ;  /* 0x0000001740407221 */ /* 0x000fc60000010000 */
[----:B------:R-:W-:-:S07]  /*a870*/  FADD.FTZ R5, R5, R112 ;  /* 0x0000007005057221 */ /* 0x000fce0000010000 */
.L_x_22995:
[----:B------:R-:W-:Y:S05]  /*a880*/  BSYNC B0 ;  /* 0x0000000000007941 */ /* 0x000fea0003800000 */
.L_x_22994:
[----:B------:R-:W-:-:S04]  /*a890*/  IADD3 R82, R82, 0x4, RZ ;  /* 0x0000000452527810 */ /* 0x000fc80007ffe0ff */
[----:B------:R-:W-:-:S13]  /*a8a0*/  ISETP.GE.AND P0, PT, R82, R85, PT ;  /* 0x000000555200720c */ /* 0x000fda0003f06270 */
[----:B------:R-:W-:Y:S05]  /*a8b0*/  @!P0 BRA `(.L_x_23044) ;  /* 0xffffffb400408947 */ /* 0x000fea000383ffff */
.L_x_22993:
[----:B------:R-:W-:Y:S05]  /*a8c0*/  BSYNC B1 ;  /* 0x0000000000017941 */ /* 0x000fea0003800000 */
.L_x_22991:
[----:B------:R-:W0:Y:S01]  /*a8d0*/  SHFL.BFLY PT, R25, R2, 0x2, 0x1f ;  /* 0x0c401f0002197f89 */ /* 0x000e2200000e0000 */
[----:B------:R-:W1:Y:S01]  /*a8e0*/  S2UR UR5, SR_CgaCtaId ;  /* 0x00000000000579c3 */ /* 0x000e620000008800 */
[----:B------:R-:W-:Y:S01]  /*a8f0*/  UMOV UR4, 0x400 ;  /* 0x0000040000047882 */ /* 0x000fe20000000000 */
[----:B------:R-:W-:Y:S01]  /*a900*/  BSSY B0, `(.L_x_23045) ;  /* 0x0000091000007945 */ /* 0x000fe20003800000 */
[----:B------:R-:W3:Y:S01]  /*a910*/  SHFL.BFLY PT, R6, R69, 0x2, 0x1f ;  /* 0x0c401f0045067f89 */ /* 0x000ee200000e0000 */
[----:B------:R-:W-:-:S03]  /*a920*/  UIADD3 UR4, UR4, 0x1a0, URZ ;  /* 0x000001a004047890 */ /* 0x000fc6000fffe03f */
[----:B------:R-:W4:Y:S04]  /*a930*/  SHFL.BFLY PT, R21, R66, 0x2, 0x1f ;  /* 0x0c401f0042157f89 */ /* 0x000f2800000e0000 */
[----:B------:R-:W2:Y:S04]  /*a940*/  SHFL.BFLY PT, R23, R0, 0x2, 0x1f ;  /* 0x0c401f0000177f89 */ /* 0x000ea800000e0000 */
[----:B------:R-:W2:Y:S04]  /*a950*/  SHFL.BFLY PT, R9, R68, 0x2, 0x1f ;  /* 0x0c401f0044097f89 */ /* 0x000ea800000e0000 */
[----:B------:R-:W2:Y:S04]  /*a960*/  SHFL.BFLY PT, R8, R67, 0x2, 0x1f ;  /* 0x0c401f0043087f89 */ /* 0x000ea800000e0000 */
[----:B------:R-:W2:Y:S01]  /*a970*/  SHFL.BFLY PT, R10, R3, 0x2, 0x1f ;  /* 0x0c401f00030a7f89 */ /* 0x000ea200000e0000 */
[----:B0-----:R-:W-:Y:S01]  /*a980*/  FADD.FTZ R25, R25, R2 ;  /* 0x0000000219197221 */ /* 0x001fe20000010000 */
[----:B-1----:R-:W-:-:S02]  /*a990*/  ULEA UR4, UR5, UR4, 0x18 ;  /* 0x0000000405047291 */ /* 0x002fc4000f8ec03f */
[----:B------:R-:W0:Y:S01]  /*a9a0*/  SHFL.BFLY PT, R27, R4, 0x2, 0x1f ;  /* 0x0c401f00041b7f89 */ /* 0x000e2200000e0000 */
[----:B---3--:R-:W-:-:S03]  /*a9b0*/  FADD.FTZ R6, R6, R69 ;  /* 0x0000004506067221 */ /* 0x008fc60000010000 */
[----:B------:R-:W1:Y:S01]  /*a9c0*/  SHFL.BFLY PT, R22, R7, 0x2, 0x1f ;  /* 0x0c401f0007167f89 */ /* 0x000e6200000e0000 */
[----:B----4-:R-:W-:-:S03]  /*a9d0*/  FADD.FTZ R21, R21, R66 ;  /* 0x0000004215157221 */ /* 0x010fc60000010000 */
[----:B------:R-:W3:Y:S01]  /*a9e0*/  SHFL.BFLY PT, R29, R12, 0x2, 0x1f ;  /* 0x0c401f000c1d7f89 */ /* 0x000ee200000e0000 */
[----:B--2---:R-:W-:-:S03]  /*a9f0*/  FADD.FTZ R23, R23, R0 ;  /* 0x0000000017177221 */ /* 0x004fc60000010000 */
[----:B------:R-:W2:Y:S01]  /*aa00*/  SHFL.BFLY PT, R31, R14, 0x2, 0x1f ;  /* 0x0c401f000e1f7f89 */ /* 0x000ea200000e0000 */
[----:B------:R-:W-:Y:S01]  /*aa10*/  FADD.FTZ R9, R9, R68 ;  /* 0x0000004409097221 */ /* 0x000fe20000010000 */
[----:B------:R-:W4:Y:S01]  /*aa20*/  S2R R43, SR_TID.X ;  /* 0x00000000002b7919 */ /* 0x000f220000002100 */
[----:B------:R-:W-:Y:S01]  /*aa30*/  FADD.FTZ R8, R8, R67 ;  /* 0x0000004308087221 */ /* 0x000fe20000010000 */
        /* <DEDUP_REMOVED lines=10> */
[----:B------:R-:W2:Y:S04]  /*aae0*/  SHFL.BFLY PT, R2, R61, 0x2, 0x1f ;  /* 0x0c401f003d027f89 */ /* 0x000ea800000e0000 */
[----:B------:R-:W2:Y:S01]  /*aaf0*/  SHFL.BFLY PT, R30, R17, 0x2, 0x1f ;  /* 0x0c401f00111e7f89 */ /* 0x000ea200000e0000 */
[----:B----4-:R-:W-:-:S03]  /*ab00*/  FADD.FTZ R24, R24, R11 ;  /* 0x0000000b18187221 */ /* 0x010fc60000010000 */
        /* <DEDUP_REMOVED lines=9> */
[----:B--2---:R-:W-:Y:S01]  /*aba0*/  FADD.FTZ R61, R2, R61 ;  /* 0x0000003d023d7221 */ /* 0x004fe20000010000 */
[----:B------:R-:W-:Y:S02]  /*abb0*/  IADD3 R2, R43, 0x1f, RZ ;  /* 0x0000001f2b027810 */ /* 0x000fe40007ffe0ff */
[----:B------:R-:W2:Y:S01]  /*abc0*/  SHFL.BFLY PT, R7, R8, 0x1, 0x1f ;  /* 0x0c201f0008077f89 */ /* 0x000ea200000e0000 */
[----:B------:R-:W-:Y:S01]  /*abd0*/  FADD.FTZ R32, R30, R17 ;  /* 0x000000111e207221 */ /* 0x000fe20000010000 */
[----:B------:R-:W-:Y:S02]  /*abe0*/  ISETP.GT.U32.AND P3, PT, R2, 0x3e, PT ;  /* 0x0000003e0200780c */ /* 0x000fe40003f64070 */
        /* <DEDUP_REMOVED lines=13> */
[----:B------:R-:W-:Y:S01]  /*acc0*/  FADD.FTZ R7, R25, R12 ;  /* 0x0000000c19077221 */ /* 0x000fe20000010000 */
[----:B------:R-:W-:Y:S02]  /*acd0*/  SHF.R.S32.HI R12, RZ, 0x1f, R43 ;  /* 0x0000001fff0c7819 */ /* 0x000fe4000001142b */
[----:B------:R-:W2:Y:S01]  /*ace0*/  SHFL.BFLY PT, R37, R60, 0x2, 0x1f ;  /* 0x0c401f003c257f89 */ /* 0x000ea200000e0000 */
[----:B----4-:R-:W-:Y:S01]  /*acf0*/  FADD.FTZ R9, R27, R14 ;  /* 0x0000000e1b097221 */ /* 0x010fe20000010000 */
[----:B------:R-:W-:Y:S02]  /*ad00*/  LEA.HI R27, R12, R43, RZ, 0x5 ;  /* 0x0000002b0c1b7211 */ /* 0x000fe400078f28ff */
[----:B------:R-:W4:Y:S01]  /*ad10*/  SHFL.BFLY PT, R39, R62, 0x2, 0x1f ;  /* 0x0c401f003e277f89 */ /* 0x000f2200000e0000 */
[----:B------:R-:W-:Y:S01]  /*ad20*/  FADD.FTZ R10, R29, R16 ;  /* 0x000000101d0a7221 */ /* 0x000fe20000010000 */
[----:B------:R-:W-:-:S02]  /*ad30*/  LOP3.LUT R16, R27, 0xffffffe0, RZ, 0xc0, !PT ;  /* 0xffffffe01b107812 */ /* 0x000fc400078ec0ff */
[----:B------:R-:W4:Y:S01]  /*ad40*/  SHFL.BFLY PT, R41, R64, 0x2, 0x1f ;  /* 0x0c401f0040297f89 */ /* 0x000f2200000e0000 */
[----:B0-----:R-:W-:Y:S01]  /*ad50*/  FADD.FTZ R34, R35, R18 ;  /* 0x0000001223227221 */ /* 0x001fe20000010000 */
[----:B------:R-:W-:Y:S02]  /*ad60*/  SHF.R.S32.HI R27, RZ, 0x5, R27 ;  /* 0x00000005ff1b7819 */ /* 0x000fe4000001141b */
        /* <DEDUP_REMOVED lines=8> */
[----:B----4-:R-:W-:Y:S02]  /*adf0*/  FADD.FTZ R39, R39, R62 ;  /* 0x0000003e27277221 */ /* 0x010fe40000010000 */
[----:B------:R-:W4:Y:S01]  /*ae00*/  SHFL.BFLY PT, R21, R34, 0x1, 0x1f ;  /* 0x0c201f0022157f89 */ /* 0x000f2200000e0000 */
[----:B------:R-:W-:-:S03]  /*ae10*/  FADD.FTZ R41, R41, R64 ;  /* 0x0000004029297221 */ /* 0x000fc60000010000 */
[----:B------:R-:W4:Y:S01]  /*ae20*/  SHFL.BFLY PT, R18, R31, 0x1, 0x1f ;  /* 0x0c201f001f127f89 */ /* 0x000f2200000e0000 */
[----:B0-----:R-:W-:Y:S01]  /*ae30*/  FADD.FTZ R15, R28, R19 ;  /* 0x000000131c0f7221 */ /* 0x001fe20000010000 */
[----:B------:R-:W-:Y:S02]  /*ae40*/  IMAD.IADD R28, R43, 0x1, -R16 ;  /* 0x000000012b1c7824 */ /* 0x000fe400078e0a10 */
[----:B------:R-:W0:Y:S01]  /*ae50*/  SHFL.BFLY PT, R20, R61, 0x1, 0x1f ;  /* 0x0c201f003d147f89 */ /* 0x000e2200000e0000 */
[----:B-1----:R-:W-:-:S03]  /*ae60*/  FADD.FTZ R8, R22, R13 ;  /* 0x0000000d16087221 */ /* 0x002fc60000010000 */
[----:B------:R-:W1:Y:S01]  /*ae70*/  SHFL.BFLY PT, R22, R63, 0x1, 0x1f ;  /* 0x0c201f003f167f89 */ /* 0x000e6200000e0000 */
[----:B------:R-:W-:Y:S01]  /*ae80*/  LOP3.LUT R24, R28, 0x3, RZ, 0xc0, !PT ;  /* 0x000000031c187812 */ /* 0x000fe200078ec0ff */
[----:B---3--:R-:W-:Y:S01]  /*ae90*/  FADD.FTZ R13, R26, R17 ;  /* 0x000000111a0d7221 */ /* 0x008fe20000010000 */
[----:B------:R-:W-:Y:S01]  /*aea0*/  SHF.R.S32.HI R29, RZ, 0x1f, R28 ;  /* 0x0000001fff1d7819 */ /* 0x000fe2000001141c */
[----:B------:R-:W3:Y:S01]  /*aeb0*/  SHFL.BFLY PT, R30, R33, 0x1, 0x1f ;  /* 0x0c201f00211e7f89 */ /* 0x000ee200000e0000 */
[----:B------:R-:W-:Y:S01]  /*aec0*/  ISETP.NE.AND P2, PT, R24, RZ, PT ;  /* 0x000000ff1800720c */ /* 0x000fe20003f45270 */
[----:B--2---:R-:W-:Y:S01]  /*aed0*/  FADD.FTZ R19, R36, R23 ;  /* 0x0000001724137221 */ /* 0x004fe20000010000 */
[----:B------:R-:W-:Y:S01]  /*aee0*/  LOP3.LUT R23, R43, 0xffffffc0, RZ, 0xc0, !PT ;  /* 0xffffffc02b177812 */ /* 0x000fe200078ec0ff */
[----:B------:R-:W2:Y:S01]  /*aef0*/  SHFL.BFLY PT, R35, R32, 0x1, 0x1f ;  /* 0x0c201f0020237f89 */ /* 0x000ea200000e0000 */
[----:B------:R-:W-:Y:S02]  /*af00*/  LEA.HI R24, R29, R28, RZ, 0x2 ;  /* 0x0000001c1d187211 */ /* 0x000fe400078f10ff */
[----:B------:R-:W-:Y:S01]  /*af10*/  ISETP.NE.OR P5, PT, R23, 0x40, P2 ;  /* 0x000000401700780c */ /* 0x000fe200017a5670 */
[----:B------:R-:W2:Y:S01]  /*af20*/  SHFL.BFLY PT, R38, R37, 0x1, 0x1f ;  /* 0x0c201f0025267f89 */ /* 0x000ea200000e0000 */
[----:B------:R-:W-:Y:S01]  /*af30*/  SHF.R.S32.HI R24, RZ, 0x2, R24 ;  /* 0x00000002ff187819 */ /* 0x000fe20000011418 */
[----:B----4-:R-:W-:Y:S01]  /*af40*/  FADD.FTZ R16, R34, R21 ;  /* 0x0000001522107221 */ /* 0x010fe20000010000 */
[----:B------:R-:W-:Y:S01]  /*af50*/  LOP3.LUT R23, R43, 0xffffffe0, RZ, 0xc0, !PT ;  /* 0xffffffe02b177812 */ /* 0x000fe200078ec0ff */
[----:B------:R-:W4:Y:S01]  /*af60*/  SHFL.BFLY PT, R40, R39, 0x1, 0x1f ;  /* 0x0c201f0027287f89 */ /* 0x000f2200000e0000 */
[----:B------:R-:W-:Y:S01]  /*af70*/  FADD.FTZ R12, R31, R18 ;  /* 0x000000121f0c7221 */ /* 0x000fe20000010000 */
[----:B------:R-:W-:Y:S01]  /*af80*/  IMAD R27, R27, 0xc0, R24 ;  /* 0x000000c01b1b7824 */ /* 0x000fe200078e0218 */
[----:B------:R-:W-:Y:S01]  /*af90*/  ISETP.NE.OR P4, PT, R23, 0x20, P2 ;  /* 0x000000201700780c */ /* 0x000fe20001785670 */
[----:B------:R-:W4:Y:S01]  /*afa0*/  SHFL.BFLY PT, R26, R41, 0x1, 0x1f ;  /* 0x0c201f00291a7f89 */ /* 0x000f2200000e0000 */
[----:B0-----:R-:W-:Y:S01]  /*afb0*/  FADD.FTZ R21, R61, R20 ;  /* 0x000000143d157221 */ /* 0x001fe20000010000 */
[----:B------:R-:W-:-:S02]  /*afc0*/  ISETP.GT.OR P0, PT, R43, 0x3f, P2 ;  /* 0x0000003f2b00780c */ /* 0x000fc40001704670 */
[----:B------:R-:W0:Y:S01]  /*afd0*/  SHFL.BFLY PT, R25, R42, 0x1, 0x1f ;  /* 0x0c201f002a197f89 */ /* 0x000e2200000e0000 */
[----:B------:R-:W-:Y:S01]  /*afe0*/  LEA R27, R27, UR4, 0x2 ;  /* 0x000000041b1b7c11 */ /* 0x000fe2000f8e10ff */
[----:B-1----:R-:W-:Y:S01]  /*aff0*/  FADD.FTZ R23, R63, R22 ;  /* 0x000000163f177221 */ /* 0x002fe20000010000 */
[----:B------:R-:W-:Y:S01]  /*b000*/  BAR.SYNC.DEFER_BLOCKING 0x0 ;  /* 0x0000000000007b1d */ /* 0x000fe20000010000 */
[----:B---3--:R-:W-:Y:S01]  /*b010*/  FADD.FTZ R14, R33, R30 ;  /* 0x0000001e210e7221 */ /* 0x008fe20000010000 */
[----:B------:R-:W-:Y:S01]  /*b020*/  ISETP.GT.OR P1, PT, R43, 0x1f, P2 ;  /* 0x0000001f2b00780c */ /* 0x000fe20001724670 */
[----:B--2---:R-:W-:Y:S01]  /*b030*/  FADD.FTZ R17, R32, R35 ;  /* 0x0000002320117221 */ /* 0x004fe20000010000 */
[----:B------:R-:W-:Y:S01]  /*b040*/  FADD.FTZ R18, R37, R38 ;  /* 0x0000002625127221 */ /* 0x000fe20000010000 */
[----:B----4-:R-:W-:Y:S01]  /*b050*/  FADD.FTZ R20, R39, R40 ;  /* 0x0000002827147221 */ /* 0x010fe20000010000 */
[----:B------:R-:W-:Y:S01]  /*b060*/  FADD.FTZ R22, R41, R26 ;  /* 0x0000001a29167221 */ /* 0x000fe20000010000 */
[----:B0-----:R-:W-:Y:S01]  /*b070*/  FADD.FTZ R25, R42, R25 ;  /* 0x000000192a197221 */ /* 0x001fe20000010000 */
        /* <DEDUP_REMOVED lines=25> */
.L_x_23046:
[----:B------:R-:W-:Y:S05]  /*b210*/  BSYNC B0 ;  /* 0x0000000000007941 */ /* 0x000fea0003800000 */
.L_x_23045:
        /* <DEDUP_REMOVED lines=37> */
[----:B------:R-:W0:Y:S01]  /*b470*/  LDS R51, [R27+0x2c0] ;  /* 0x0002c0001b337984 */ /* 0x000e220000000800 */
[----:B-1----:R-:W-:-:S03]  /*b480*/  FADD.FTZ R12, R12, R41 ;  /* 0x000000290c0c7221 */ /* 0x002fc60000010000 */
[----:B------:R-:W1:Y:S01]  /*b490*/  LDS R48, [R27+0x2e0] ;  /* 0x0002e0001b307984 */ /* 0x000e620000000800 */
        /* <DEDUP_REMOVED lines=10> */
[----:B-1----:R-:W-:-:S07]  /*b540*/  FADD.FTZ R25, R25, R48 ;  /* 0x0000003019197221 */ /* 0x002fce0000010000 */
.L_x_23048:
[----:B------:R-:W-:Y:S05]  /*b550*/  BSYNC B0 ;  /* 0x0000000000007941 */ /* 0x000fea0003800000 */
.L_x_23047:
        /* <DEDUP_REMOVED lines=27> */
.L_x_23050:
[----:B------:R-:W-:Y:S05]  /*b710*/  BSYNC B0 ;  /* 0x0000000000007941 */ /* 0x000fea0003800000 */
.L_x_23049:
[----:B------:R-:W-:Y:S06]  /*b720*/  BAR.SYNC.DEFER_BLOCKING 0x0 ;  /* 0x0000000000007b1d */ /* 0x000fec0000010000 */
[----:B------:R-:W-:Y:S04]  /*b730*/  BSSY B0, `(.L_x_23051) ;  /* 0x0000032000007945 */ /* 0x000fe80003800000 */
[----:B------:R-:W-:Y:S05]  /*b740*/  @P1 BRA `(.L_x_23052) ;  /* 0x0000000000c01947 */ /* 0x000fea0003800000 */
[----:B------:R-:W0:Y:S04]  /*b750*/  LDS R48, [R27+0x2e0] ;  /* 0x0002e0001b307984 */ /* 0x000e280000000800 */
[----:B------:R-:W2:Y:S04]  /*b760*/  LDS R29, [R27] ;  /* 0x000000001b1d7984 */ /* 0x000ea80000000800 */
[----:B------:R-:W3:Y:S04]  /*b770*/  LDS R26, [R27+0x20] ;  /* 0x000020001b1a7984 */ /* 0x000ee80000000800 */
[----:B------:R-:W4:Y:S04]  /*b780*/  LDS R31, [R27+0x40] ;  /* 0x000040001b1f7984 */ /* 0x000f280000000800 */
[----:B------:R-:W4:Y:S04]  /*b790*/  LDS R28, [R27+0x60] ;  /* 0x000060001b1c7984 */ /* 0x000f280000000800 */
[----:B------:R-:W4:Y:S04]  /*b7a0*/  LDS R33, [R27+0x80] ;  /* 0x000080001b217984 */ /* 0x000f280000000800 */
[----:B------:R-:W4:Y:S04]  /*b7b0*/  LDS R30, [R27+0xa0] ;  /* 0x0000a0001b1e7984 */ /* 0x000f280000000800 */
[----:B------:R-:W4:Y:S04]  /*b7c0*/  LDS R35, [R27+0xc0] ;  /* 0x0000c0001b237984 */ /* 0x000f280000000800 */
[----:B------:R-:W4:Y:S04]  /*b7d0*/  LDS R32, [R27+0xe0] ;  /* 0x0000e0001b207984 */ /* 0x000f280000000800 */
[----:B------:R-:W4:Y:S04]  /*b7e0*/  LDS R37, [R27+0x100] ;  /* 0x000100001b257984 */ /* 0x000f280000000800 */
        /* <DEDUP_REMOVED lines=38> */
.L_x_23052:
[----:B------:R-:W-:Y:S05]  /*ba50*/  BSYNC B0 ;  /* 0x0000000000007941 */ /* 0x000fea0003800000 */
.L_x_23051:
        /* <DEDUP_REMOVED lines=15> */
[C---:B------:R-:W-:Y:S01]  /*bb50*/  IADD3 R30, R24.reuse, 0x10, RZ ;  /* 0x00000010181e7810 */ /* 0x040fe20007ffe0ff */
[C---:B------:R-:W-:Y:S01]  /*bb60*/  VIADD R31, R24.reuse, 0x18 ;  /* 0x00000018181f7836 */ /* 0x040fe20000000000 */
[C---:B------:R-:W-:Y:S01]  /*bb70*/  IADD3 R65, R24.reuse, 0xa0, RZ ;  /* 0x000000a018417810 */ /* 0x040fe20007ffe0ff */
[C---:B------:R-:W-:Y:S01]  /*bb80*/  VIADD R43, R24.reuse, 0x48 ;  /* 0x00000048182b7836 */ /* 0x040fe20000000000 */
[----:B------:R-:W-:Y:S01]  /*bb90*/  F2FP.F16.F32.PACK_AB R2, R5, R2 ;  /* 0x000000020502723e */ /* 0x000fe200000000ff */
[----:B------:R-:W-:Y:S01]  /*bba0*/  VIADD R55, R24, 0x78 ;  /* 0x0000007818377836 */ /* 0x000fe20000000000 */
[----:B------:R-:W-:-:S02]  /*bbb0*/  F2FP.F16.F32.PACK_AB R0, R3, R0 ;  /* 0x000000000300723e */ /* 0x000fc400000000ff */
[----:B------:R-:W-:Y:S02]  /*bbc0*/  PRMT R3, R2, 0x7632, R3 ;  /* 0x0000763202037816 */ /* 0x000fe40000000003 */
[----:B------:R-:W-:Y:S02]  /*bbd0*/  F2FP.F16.F32.PACK_AB R4, R7, R4 ;  /* 0x000000040704723e */ /* 0x000fe400000000ff */
[----:B------:R-:W-:Y:S02]  /*bbe0*/  F2FP.F16.F32.PACK_AB R6, R9, R6 ;  /* 0x000000060906723e */ /* 0x000fe400000000ff */
[----:B------:R-:W-:Y:S02]  /*bbf0*/  PRMT R7, R4, 0x7632, R7 ;  /* 0x0000763204077816 */ /* 0x000fe40000000007 */
        /* <DEDUP_REMOVED lines=16> */
[----:B------:R-:W-:Y:S02]  /*bd00*/  LEA R26, P0, R33, UR8, 0x1 ;  /* 0x00000008211a7c11 */ /* 0x000fe4000f8008ff */
[----:B------:R-:W-:Y:S02]  /*bd10*/  LEA.HI.X.SX32 R32, R27, UR7, 0x1, P1 ;  /* 0x000000071b207c11 */ /* 0x000fe400088f0eff */
[----:B------:R-:W-:Y:S02]  /*bd20*/  LEA R28, P1, R29, UR8, 0x1 ;  /* 0x000000081d1c7c11 */ /* 0x000fe4000f8208ff */
[----:B------:R-:W-:Y:S02]  /*bd30*/  LEA.HI.X R27, R33, UR9, R34, 0x1, P0 ;  /* 0x00000009211b7c11 */ /* 0x000fe400080f0c22 */
[----:B------:R-:W-:-:S02]  /*bd40*/  IADD3 R35, P0, R30, UR6, RZ ;  /* 0x000000061e237c10 */ /* 0x000fc4000ff1e0ff */
[----:B------:R-:W-:Y:S01]  /*bd50*/  IADD3 R36, P2, R31, UR6, RZ ;  /* 0x000000061f247c10 */ /* 0x000fe2000ff5e0ff */
[----:B------:R0:W-:Y:S01]  /*bd60*/  STG.E.U16 desc[UR10][R26.64], R2 ;  /* 0x000000021a007986 */ /* 0x0001e2000c10150a */
[----:B------:R-:W-:Y:S02]  /*bd70*/  LEA.HI.X R29, R29, UR9, R32, 0x1, P1 ;  /* 0x000000091d1d7c11 */ /* 0x000fe400088f0c20 */
[----:B------:R-:W-:Y:S02]  /*bd80*/  IADD3 R32, R24, 0x20, RZ ;  /* 0x0000002018207810 */ /* 0x000fe40007ffe0ff */
[----:B------:R-:W-:Y:S01]  /*bd90*/  LEA.HI.X.SX32 R38, R30, UR7, 0x1, P0 ;  /* 0x000000071e267c11 */ /* 0x000fe200080f0eff */
[----:B------:R-:W-:Y:S01]  /*bda0*/  STG.E.U16 desc[UR10][R28.64], R3 ;  /* 0x000000031c007986 */ /* 0x000fe2000c10150a */
        /* <DEDUP_REMOVED lines=9> */
[----:B------:R-:W-:Y:S01]  /*be40*/  LEA.HI.X.SX32 R42, R32, UR7, 0x1, P2 ;  /* 0x00000007202a7c11 */ /* 0x000fe200090f0eff */
[----:B------:R1:W-:Y:S01]  /*be50*/  STG.E.U16 desc[UR10][R34.64], R0 ;  /* 0x0000000022007986 */ /* 0x0003e2000c10150a */
[----:B------:R-:W-:Y:S02]  /*be60*/  LEA R32, P0, R39, UR8, 0x1 ;  /* 0x0000000827207c11 */ /* 0x000fe4000f8008ff */
[----:B------:R-:W-:Y:S02]  /*be70*/  LEA.HI.X.SX32 R40, R33, UR7, 0x1, P1 ;  /* 0x0000000721287c11 */ /* 0x000fe400088f0eff */
[----:B------:R-:W-:Y:S02]  /*be80*/  LEA R36, P1, R37, UR8, 0x1 ;  /* 0x0000000825247c11 */ /* 0x000fe4000f8208ff */
[----:B------:R-:W-:Y:S02]  /*be90*/  LEA.HI.X R33, R39, UR9, R42, 0x1, P0 ;  /* 0x0000000927217c11 */ /* 0x000fe400080f0c2a */
[----:B------:R-:W-:-:S02]  /*bea0*/  IADD3 R39, R24, 0x38, RZ ;  /* 0x0000003818277810 */ /* 0x000fc40007ffe0ff */
[C---:B------:R-:W-:Y:S02]  /*beb0*/  IADD3 R45, P0, R38.reuse, UR6, RZ ;  /* 0x00000006262d7c10 */ /* 0x040fe4000ff1e0ff */
[----:B------:R-:W-:Y:S02]  /*bec0*/  LEA.HI.X R37, R37, UR9, R40, 0x1, P1 ;  /* 0x0000000925257c11 */ /* 0x000fe400088f0c28 */
[----:B------:R-:W-:Y:S02]  /*bed0*/  IADD3 R41, P1, R39, UR6, RZ ;  /* 0x0000000627297c10 */ /* 0x000fe4000ff3e0ff */
[----:B------:R-:W-:Y:S02]  /*bee0*/  LEA.HI.X.SX32 R46, R38, UR7, 0x1, P0 ;  /* 0x00000007262e7c11 */ /* 0x000fe400080f0eff */
[----:B------:R-:W-:Y:S02]  /*bef0*/  LEA R38, P0, R45, UR8, 0x1 ;  /* 0x000000082d267c11 */ /* 0x000fe4000f8008ff */
[----:B------:R-:W-:-:S02]  /*bf00*/  IADD3 R42, R24, 0x40, RZ ;  /* 0x00000040182a7810 */ /* 0x000fc40007ffe0ff */
[----:B------:R-:W-:Y:S02]  /*bf10*/  LEA.HI.X.SX32 R44, R39, UR7, 0x1, P1 ;  /* 0x00000007272c7c11 */ /* 0x000fe400088f0eff */
[----:B------:R-:W-:Y:S02]  /*bf20*/  LEA R40, P1, R41, UR8, 0x1 ;  /* 0x0000000829287c11 */ /* 0x000fe4000f8208ff */
[----:B------:R-:W-:Y:S02]  /*bf30*/  LEA.HI.X R39, R45, UR9, R46, 0x1, P0 ;  /* 0x000000092d277c11 */ /* 0x000fe400080f0c2e */
[----:B------:R-:W-:Y:S02]  /*bf40*/  IADD3 R47, P0, R42, UR6, RZ ;  /* 0x000000062a2f7c10 */ /* 0x000fe4000ff1e0ff */
[----:B------:R-:W-:Y:S02]  /*bf50*/  IADD3 R48, P2, R43, UR6, RZ ;  /* 0x000000062b307c10 */ /* 0x000fe4000ff5e0ff */
[----:B------:R-:W-:-:S02]  /*bf60*/  LEA.HI.X R41, R41, UR9, R44, 0x1, P1 ;  /* 0x0000000929297c11 */ /* 0x000fc400088f0c2c */
[----:B------:R-:W-:Y:S02]  /*bf70*/  IADD3 R44, R24, 0x50, RZ ;  /* 0x00000050182c7810 */ /* 0x000fe40007ffe0ff */
[----:B------:R-:W-:Y:S02]  /*bf80*/  LEA.HI.X.SX32 R50, R42, UR7, 0x1, P0 ;  /* 0x000000072a327c11 */ /* 0x000fe400080f0eff */
[----:B------:R-:W-:Y:S02]  /*bf90*/  LEA.HI.X.SX32 R43, R43, UR7, 0x1, P2 ;  /* 0x000000072b2b7c11 */ /* 0x000fe400090f0eff */
[----:B------:R-:W-:Y:S02]  /*bfa0*/  LEA R42, P1, R48, UR8, 0x1 ;  /* 0x00000008302a7c11 */ /* 0x000fe4000f8208ff */
[----:B------:R-:W-:Y:S02]  /*bfb0*/  LEA R46, P0, R47, UR8, 0x1 ;  /* 0x000000082f2e7c11 */ /* 0x000fe4000f8008ff */
[----:B------:R-:W-:-:S02]  /*bfc0*/  IADD3 R45, R24, 0x58, RZ ;  /* 0x00000058182d7810 */ /* 0x000fc40007ffe0ff */
[----:B------:R-:W-:Y:S02]  /*bfd0*/  IADD3 R51, P2, R44, UR6, RZ ;  /* 0x000000062c337c10 */ /* 0x000fe4000ff5e0ff */
[----:B------:R-:W-:Y:S02]  /*bfe0*/  LEA.HI.X R43, R48, UR9, R43, 0x1, P1 ;  /* 0x00000009302b7c11 */ /* 0x000fe400088f0c2b */
[----:B------:R-:W-:Y:S01]  /*bff0*/  LEA.HI.X R47, R47, UR9, R50, 0x1, P0 ;  /* 0x000000092f2f7c11 */ /* 0x000fe200080f0c32 */
[----:B------:R-:W-:Y:S01]  /*c000*/  VIADD R50, R24, 0x60 ;  /* 0x0000006018327836 */ /* 0x000fe20000000000 */
        /* <DEDUP_REMOVED lines=9> */
[----:B------:R-:W-:Y:S02]  /*c0a0*/  IADD3 R53, P1, R51, UR6, RZ ;  /* 0x0000000633357c10 */ /* 0x000fe4000ff3e0ff */
[----:B------:R-:W-:Y:S02]  /*c0b0*/  LEA.HI.X.SX32 R58, R50, UR7, 0x1, P0 ;  /* 0x00000007323a7c11 */ /* 0x000fe400080f0eff */
[----:B------:R-:W-:Y:S02]  /*c0c0*/  LEA R50, P0, R57, UR8, 0x1 ;  /* 0x0000000839327c11 */ /* 0x000fe4000f8008ff */
[----:B------:R-:W-:Y:S02]  /*c0d0*/  IADD3 R54, R24, 0x70, RZ ;  /* 0x0000007018367810 */ /* 0x000fe40007ffe0ff */
[----:B------:R-:W-:Y:S02]  /*c0e0*/  LEA.HI.X.SX32 R56, R51, UR7, 0x1, P1 ;  /* 0x0000000733387c11 */ /* 0x000fe400088f0eff */
[----:B------:R-:W-:-:S02]  /*c0f0*/  LEA R52, P1, R53, UR8, 0x1 ;  /* 0x0000000835347c11 */ /* 0x000fc4000f8208ff */
[----:B------:R-:W-:Y:S02]  /*c100*/  LEA.HI.X R51, R57, UR9, R58, 0x1, P0 ;  /* 0x0000000939337c11 */ /* 0x000fe400080f0c3a */
[----:B------:R-:W-:Y:S02]  /*c110*/  IADD3 R59, P0, R54, UR6, RZ ;  /* 0x00000006363b7c10 */ /* 0x000fe4000ff1e0ff */
[----:B------:R-:W-:Y:S02]  /*c120*/  IADD3 R60, P2, R55, UR6, RZ ;  /* 0x00000006373c7c10 */ /* 0x000fe4000ff5e0ff */
[----:B------:R-:W-:Y:S02]  /*c130*/  LEA.HI.X R53, R53, UR9, R56, 0x1, P1 ;  /* 0x0000000935357c11 */ /* 0x000fe400088f0c38 */
[----:B------:R-:W-:Y:S02]  /*c140*/  IADD3 R56, R24, 0x80, RZ ;  /* 0x0000008018387810 */ /* 0x000fe40007ffe0ff */
[----:B------:R-:W-:-:S02]  /*c150*/  LEA.HI.X.SX32 R62, R54, UR7, 0x1, P0 ;  /* 0x00000007363e7c11 */ /* 0x000fc400080f0eff */
[----:B------:R-:W-:Y:S02]  /*c160*/  LEA.HI.X.SX32 R55, R55, UR7, 0x1, P2 ;  /* 0x0000000737377c11 */ /* 0x000fe400090f0eff */
[----:B------:R-:W-:Y:S02]  /*c170*/  LEA R54, P1, R60, UR8, 0x1 ;  /* 0x000000083c367c11 */ /* 0x000fe4000f8208ff */
[----:B------:R-:W-:Y:S02]  /*c180*/  LEA R58, P0, R59, UR8, 0x1 ;  /* 0x000000083b3a7c11 */ /* 0x000fe4000f8008ff */
[----:B------:R-:W-:Y:S02]  /*c190*/  IADD3 R57, R24, 0x88, RZ ;  /* 0x0000008818397810 */ /* 0x000fe40007ffe0ff */
        /* <DEDUP_REMOVED lines=8> */
[----:B------:R-:W-:-:S02]  /*c220*/  LEA R60, P1, R61, UR8, 0x1 ;  /* 0x000000083d3c7c11 */ /* 0x000fc4000f8208ff */
[----:B------:R-:W-:Y:S02]  /*c230*/  LEA.HI.X R57, R63, UR9, R66, 0x1, P0 ;  /* 0x000000093f397c11 */ /* 0x000fe400080f0c42 */
[----:B------:R-:W-:Y:S02]  /*c240*/  IADD3 R63, R24, 0x98, RZ ;  /* 0x00000098183f7810 */ /* 0x000fe40007ffe0ff */
[----:B------:R-:W-:Y:S02]  /*c250*/  LEA.HI.X R61, R61, UR9, R64, 0x1, P1 ;  /* 0x000000093d3d7c11 */ /* 0x000fe400088f0c40 */
[C---:B------:R-:W-:Y:S02]  /*c260*/  IADD3 R66, P0, R62.reuse, UR6, RZ ;  /* 0x000000063e427c10 */ /* 0x040fe4000ff1e0ff */
[----:B------:R-:W-:Y:S02]  /*c270*/  IADD3 R68, P1, R63, UR6, RZ ;  /* 0x000000063f447c10 */ /* 0x000fe4000ff3e0ff */
[----:B------:R-:W-:-:S02]  /*c280*/  LEA.HI.X.SX32 R71, R62, UR7, 0x1, P0 ;  /* 0x000000073e477c11 */ /* 0x000fc400080f0eff */
[----:B------:R-:W-:Y:S02]  /*c290*/  IADD3 R67, P2, R65, UR6, RZ ;  /* 0x0000000641437c10 */ /* 0x000fe4000ff5e0ff */
[----:B------:R-:W-:Y:S02]  /*c2a0*/  LEA.HI.X.SX32 R69, R63, UR7, 0x1, P1 ;  /* 0x000000073f457c11 */ /* 0x000fe400088f0eff */
[----:B------:R-:W-:Y:S02]  /*c2b0*/  LEA R62, P0, R66, UR8, 0x1 ;  /* 0x00000008423e7c11 */ /* 0x000fe4000f8008ff */
[----:B------:R-:W-:Y:S02]  /*c2c0*/  LEA R64, P1, R68, UR8, 0x1 ;  /* 0x0000000844407c11 */ /* 0x000fe4000f8208ff */
[----:B------:R-:W-:Y:S02]  /*c2d0*/  LEA.HI.X.SX32 R70, R65, UR7, 0x1, P2 ;  /* 0x0000000741467c11 */ /* 0x000fe400090f0eff */
[----:B------:R-:W-:-:S02]  /*c2e0*/  LEA.HI.X R63, R66, UR9, R71, 0x1, P0 ;  /* 0x00000009423f7c11 */ /* 0x000fc400080f0c47 */
[----:B------:R-:W-:Y:S01]  /*c2f0*/  LEA.HI.X R65, R68, UR9, R69, 0x1, P1 ;  /* 0x0000000944417c11 */ /* 0x000fe200088f0c45 */
[C---:B------:R-:W-:Y:S01]  /*c300*/  VIADD R68, R24.reuse, 0xa8 ;  /* 0x000000a818447836 */ /* 0x040fe20000000000 */
[C---:B------:R-:W-:Y:S02]  /*c310*/  LEA R66, P0, R67.reuse, UR8, 0x1 ;  /* 0x0000000843427c11 */ /* 0x040fe4000f8008ff */
[C---:B------:R-:W-:Y:S02]  /*c320*/  IADD3 R69, R24.reuse, 0xb0, RZ ;  /* 0x000000b018457810 */ /* 0x040fe40007ffe0ff */
[----:B------:R-:W-:Y:S02]  /*c330*/  IADD3 R24, R24, 0xb8, RZ ;  /* 0x000000b818187810 */ /* 0x000fe40007ffe0ff */
[----:B------:R-:W-:Y:S02]  /*c340*/  LEA.HI.X R67, R67, UR9, R70, 0x1, P0 ;  /* 0x0000000943437c11 */ /* 0x000fe400080f0c46 */
[----:B------:R-:W-:-:S02]  /*c350*/  IADD3 R73, P0, R68, UR6, RZ ;  /* 0x0000000644497c10 */ /* 0x000fc4000ff1e0ff */
[----:B------:R-:W-:Y:S02]  /*c360*/  IADD3 R5, P2, R24, UR6, RZ ;  /* 0x0000000618057c10 */ /* 0x000fe4000ff5e0ff */
[----:B------:R-:W-:Y:S02]  /*c370*/  IADD3 R71, P1, R69, UR6, RZ ;  /* 0x0000000645477c10 */ /* 0x000fe4000ff3e0ff */
[----:B------:R-:W-:Y:S02]  /*c380*/  LEA.HI.X.SX32 R76, R68, UR7, 0x1, P0 ;  /* 0x00000007444c7c11 */ /* 0x000fe400080f0eff */
[----:B------:R-:W-:Y:S02]  /*c390*/  LEA R68, P0, R73, UR8, 0x1 ;  /* 0x0000000849447c11 */ /* 0x000fe4000f8008ff */
[----:B------:R-:W-:Y:S02]  /*c3a0*/  LEA.HI.X.SX32 R24, R24, UR7, 0x1, P2 ;  /* 0x0000000718187c11 */ /* 0x000fe400090f0eff */
[----:B------:R-:W-:-:S02]  /*c3b0*/  LEA R72, P2, R5, UR8, 0x1 ;  /* 0x0000000805487c11 */ /* 0x000fc4000f8408ff */
[----:B------:R-:W-:Y:S02]  /*c3c0*/  LEA.HI.X.SX32 R74, R69, UR7, 0x1, P1 ;  /* 0x00000007454a7c11 */ /* 0x000fe400088f0eff */
[----:B------:R-:W-:Y:S02]  /*c3d0*/  LEA.HI.X R69, R73, UR9, R76, 0x1, P0 ;  /* 0x0000000949457c11 */ /* 0x000fe400080f0c4c */
[----:B------:R-:W-:Y:S02]  /*c3e0*/  LEA.HI.X R73, R5, UR9, R24, 0x1, P2 ;  /* 0x0000000905497c11 */ /* 0x000fe400090f0c18 */
[----:B------:R-:W-:Y:S02]  /*c3f0*/  PRMT R5, R0, 0x7632, R5 ;  /* 0x0000763200057816 */ /* 0x000fe40000000005 */
[----:B0-----:R-:W-:Y:S02]  /*c400*/  PRMT R2, R6, 0x7632, R2 ;  /* 0x0000763206027816 */ /* 0x001fe40000000002 */
[----:B-1----:R-:W-:Y:S01]  /*c410*/  PRMT R0, R8, 0x7632, R0 ;  /* 0x0000763208007816 */ /* 0x002fe20000000000 */
[----:B------:R0:W-:Y:S01]  /*c420*/  STG.E.U16 desc[UR10][R30.64], R5 ;  /* 0x000000051e007986 */ /* 0x0001e2000c10150a */
[----:B------:R-:W-:-:S02]  /*c430*/  PRMT R24, R10, 0x7632, R24 ;  /* 0x000076320a187816 */ /* 0x000fc40000000018 */
[----:B------:R-:W-:Y:S01]  /*c440*/  PRMT R26, R12, 0x7632, R26 ;  /* 0x000076320c1a7816 */ /* 0x000fe2000000001a */
[----:B------:R1:W-:Y:S01]  /*c450*/  STG.E.U16 desc[UR10][R32.64], R4 ;  /* 0x0000000420007986 */ /* 0x0003e2000c10150a */
[----:B------:R-:W-:Y:S02]  /*c460*/  PRMT R27, R14, 0x7632, R27 ;  /* 0x000076320e1b7816 */ /* 0x000fe4000000001b */
[C---:B------:R-:W-:Y:S01]  /*c470*/  LEA R70, P1, R71.reuse, UR8, 0x1 ;  /* 0x0000000847467c11 */ /* 0x040fe2000f8208ff */
[----:B------:R2:W-:Y:S01]  /*c480*/  STG.E.U16 desc[UR10][R36.64], R7 ;  /* 0x0000000724007986 */ /* 0x0005e2000c10150a */
[----:B------:R-:W-:Y:S02]  /*c490*/  PRMT R34, R20, 0x7632, R34 ;  /* 0x0000763214227816 */ /* 0x000fe40000000022 */
[----:B------:R-:W-:Y:S01]  /*c4a0*/  LEA.HI.X R71, R71, UR9, R74, 0x1, P1 ;  /* 0x0000000947477c11 */ /* 0x000fe200088f0c4a */
[----:B------:R-:W-:Y:S01]  /*c4b0*/  STG.E.U16 desc[UR10][R38.64], R6 ;  /* 0x0000000626007986 */ /* 0x000fe2000c10150a */
[----:B0-----:R-:W-:-:S03]  /*c4c0*/  PRMT R30, R16, 0x7632, R30 ;  /* 0x00007632101e7816 */ /* 0x001fc6000000001e */
        /* <DEDUP_REMOVED lines=20> */
.L_x_23053:
        /* <DEDUP_REMOVED lines=15> */
.L_x_29966:


//--------------------- .text._ZN4vllm25paged_attention_v2_kernelIttLi128ELi32ELi128ELNS_18Fp8KVCacheDataTypeE0ELb1ELi512EEEvPfS2_PT_PKS3_PKT0_S9_ifPKiSB_iPKfiiiSD_SD_iiiii --------------------------
	.section	.text._ZN4vllm25paged_attention_v2_kernelIttLi128ELi32ELi128ELNS_18Fp8KVCacheDataTypeE0ELb1ELi512EEEvPfS2_PT_PKS3_PKT0_S9_ifPKiSB_iPKfiiiSD_SD_iiiii,"ax",@progbits
	.align	128
        .global         _ZN4vllm25paged_attention_v2_kernelIttLi128ELi32ELi128ELNS_18Fp8KVCacheDataTypeE0ELb1ELi512EEEvPfS2_PT_PKS3_PKT0_S9_ifPKiSB_iPKfiiiSD_SD_iiiii
        .type           _ZN4vllm25paged_attention_v2_kernelIttLi128ELi32ELi128ELNS_18Fp8KVCacheDataTypeE0ELb1ELi512EEEvPfS2_PT_PKS3_PKT0_S9_ifPKiSB_iPKfiiiSD_SD_iiiii,@function
        .size           _ZN4vllm25paged_attention_v2_kernelIttLi128ELi32ELi128ELNS_18Fp8KVCacheDataTypeE0ELb1ELi512EEEvPfS2_PT_PKS3_PKT0_S9_ifPKiSB_iPKfiiiSD_SD_iiiii,(.L_x_29967 - _ZN4vllm25paged_attention_v2_kernelIttLi128ELi32ELi128ELNS_18Fp8KVCacheDataTypeE0ELb1ELi512EEEvPfS2_PT_PKS3_PKT0_S9_ifPKiSB_iPKfiiiSD_SD_iiiii)
        .other          _ZN4vllm25paged_attention_v2_kernelIttLi128ELi32ELi128ELNS_18Fp8KVCacheDataTypeE0ELb1ELi512EEEvPfS2_PT_PKS3_PKT0_S9_ifPKiSB_iPKfiiiSD_SD_iiiii,@"STO_CUDA_ENTRY STV_DEFAULT"
_ZN4vllm25paged_attention_v2_kernelIttLi128ELi32ELi128ELNS_18Fp8KVCacheDataTypeE0ELb1ELi512EEEvPfS2_PT_PKS3_PKT0_S9_ifPKiSB_iPKfiiiSD_SD_iiiii:
.text._ZN4vllm25paged_attention_v2_kernelIttLi128ELi32ELi128ELNS_18Fp8KVCacheDataTypeE0ELb1ELi512EEEvPfS2_PT_PKS3_PKT0_S9_ifPKiSB_iPKfiiiSD_SD_iiiii:
        /* <DEDUP_REMOVED lines=57> */
[----:B------:R-:W-:Y:S01]  /*0390*/  IMAD.HI.U32 R3, R3, R7, R2 ;  /* 0x0000000703037227 */ /* 0x000fe200078e0002 */
[----:B------:R-:W-:-:S05]  /*03a0*/  MOV R7, R8 ;  /* 0x0000000800077202 */ /* 0x000fca0000000f00 */
[----:B------:R-:W-:-:S04]  /*03b0*/  IMAD.HI.U32 R8, R3, R7, RZ ;  /* 0x0000000703087227 */ /* 0x000fc800078e00ff */
[----:B------:R-:W-:Y:S01]  /*03c0*/  IMAD R2, R8, R0, R7 ;  /* 0x0000000008027224 */ /* 0x000fe200078e0207 */
[----:B------:R-:W-:Y:S01]  /*03d0*/  IADD3 R0, R67, 0x1f, RZ ;  /* 0x0000001f43007810 */ /* 0x000fe20007ffe0ff */
[----:B------:R-:W0:Y:S03]  /*03e0*/  S2R R7, SR_TID.X ;  /* 0x0000000000077919 */ /* 0x000e260000002100 */
[----:B------:R-:W-:Y:S02]  /*03f0*/  ISETP.GT.U32.AND P1, PT, R9, R2, PT ;  /* 0x000000020900720c */ /* 0x000fe40003f24070 */
[----:B------:R-:W-:-:S04]  /*0400*/  SHF.R.S32.HI R3, RZ, 0x1f, R0 ;  /* 0x0000001fff037819 */ /* 0x000fc80000011400 */
[----:B------:R-:W-:Y:S02]  /*0410*/  LEA.HI R3, R3, R0, RZ, 0x5 ;  /* 0x0000000003037211 */ /* 0x000fe400078f28ff */
[----:B------:R-:W-:Y:S02]  /*0420*/  LOP3.LUT R0, R4, R11, RZ, 0x3c, !PT ;  /* 0x0000000b04007212 */ /* 0x000fe400078e3cff */
[----:B------:R-:W-:Y:S02]  /*0430*/  SHF.R.S32.HI R3, RZ, 0x5, R3 ;  /* 0x00000005ff037819 */ /* 0x000fe40000011403 */
[----:B------:R-:W-:Y:S01]  /*0440*/  ISETP.GE.AND P2, PT, R0, RZ, PT ;  /* 0x000000ff0000720c */ /* 0x000fe20003f46270 */
[----:B------:R-:W-:Y:S01]  /*0450*/  @!P1 IMAD.IADD R2, R2, 0x1, -R9 ;  /* 0x0000000102029824 */ /* 0x000fe200078e0a09 */
[----:B------:R-:W-:Y:S02]  /*0460*/  @!P1 IADD3 R8, R8, 0x1, RZ ;  /* 0x0000000108089810 */ /* 0x000fe40007ffe0ff */
[----:B------:R-:W-:-:S02]  /*0470*/  VIMNMX R66, R3, R66, PT ;  /* 0x0000004203427248 */ /* 0x000fc40003fe0100 */
[----:B------:R-:W-:Y:S02]  /*0480*/  ISETP.GE.U32.AND P0, PT, R2, R9, PT ;  /* 0x000000090200720c */ /* 0x000fe40003f06070 */
[----:B------:R-:W-:Y:S01]  /*0490*/  ISETP.NE.AND P1, PT, R11, RZ, PT ;  /* 0x000000ff0b00720c */ /* 0x000fe20003f25270 */
[----:B------:R-:W-:Y:S01]  /*04a0*/  IMAD R3, R61, -0x10, R66 ;  /* 0xfffffff03d037824 */ /* 0x000fe200078e0242 */
[----:B0-----:R-:W-:-:S09]  /*04b0*/  SHF.R.S32.HI R2, RZ, 0x1f, R7 ;  /* 0x0000001fff027819 */ /* 0x001fd20000011407 */
[----:B------:R-:W-:Y:S01]  /*04c0*/  @P0 VIADD R8, R8, 0x1 ;  /* 0x0000000108080836 */ /* 0x000fe20000000000 */
[----:B------:R-:W-:Y:S02]  /*04d0*/  ISETP.GT.AND P0, PT, R7, 0xf, PT ;  /* 0x0000000f0700780c */ /* 0x000fe40003f04270 */
[----:B------:R-:W-:Y:S01]  /*04e0*/  LEA.HI R56, R2, R7, RZ, 0x5 ;  /* 0x0000000702387211 */ /* 0x000fe200078f28ff */
[----:B------:R-:W-:Y:S01]  /*04f0*/  IMAD R2, R3, 0x20, R58 ;  /* 0x0000002003027824 */ /* 0x000fe200078e023a */
[----:B------:R-:W-:Y:S02]  /*0500*/  MOV R0, R8 ;  /* 0x0000000800007202 */ /* 0x000fe40000000f00 */
[----:B------:R-:W-:Y:S02]  /*0510*/  LOP3.LUT R25, R56, 0xffffffe0, RZ, 0xc0, !PT ;  /* 0xffffffe038197812 */ /* 0x000fe400078ec0ff */
[----:B------:R-:W-:Y:S02]  /*0520*/  VIMNMX R65, R67, R2, PT ;  /* 0x0000000243417248 */ /* 0x000fe40003fe0100 */
[----:B------:R-:W-:Y:S01]  /*0530*/  @!P2 IADD3 R0, RZ, -R0, RZ ;  /* 0x80000000ff00a210 */ /* 0x000fe20007ffe0ff */
[----:B------:R-:W-:Y:S01]  /*0540*/  IMAD.IADD R25, R7, 0x1, -R25 ;  /* 0x0000000107197824 */ /* 0x000fe200078e0a19 */
[----:B------:R-:W-:-:S02]  /*0550*/  @!P1 LOP3.LUT R0, RZ, R11, RZ, 0x33, !PT ;  /* 0x0000000bff009212 */ /* 0x000fc400078e33ff */
[----:B------:R-:W-:Y:S02]  /*0560*/  SHF.R.S32.HI R56, RZ, 0x5, R56 ;  /* 0x00000005ff387819 */ /* 0x000fe40000011438 */
        /* <DEDUP_REMOVED lines=22> */
[----:B------:R-:W-:-:S04]  /*06d0*/  IADD3.X R8, R3, R16, R17, P0, P2 ;  /* 0x0000001003087210 */ /* 0x000fc800007e4411 */
[----:B------:R-:W-:Y:S01]  /*06e0*/  LEA.HI.X R19, R19, UR7, R8, 0x1, P3 ;  /* 0x0000000713137c11 */ /* 0x000fe200098f0c08 */
[----:B0-----:R-:W-:-:S06]  /*06f0*/  ULEA UR4, UR5, UR4, 0x18 ;  /* 0x0000000405047291 */ /* 0x001fcc000f8ec03f */
[----:B------:R-:W-:-:S07]  /*0700*/  LEA R15, R7, UR4, 0x4 ;  /* 0x00000004070f7c11 */ /* 0x000fce000f8e20ff */
.L_x_23058:
[----:B------:R-:W-:Y:S01]  /*0710*/  MOV R2, R18 ;  /* 0x0000001200027202 */ /* 0x000fe20000000f00 */
[----:B------:R-:W-:-:S05]  /*0720*/  IMAD.MOV.U32 R3, RZ, RZ, R19 ;  /* 0x000000ffff037224 */ /* 0x000fca00078e0013 */
[----:B------:R-:W2:Y:S01]  /*0730*/  LDG.E.128.CONSTANT R8, desc[UR10][R2.64] ;  /* 0x0000000a02087981 */ /* 0x000ea2000c1e9d00 */
[----:B------:R-:W-:Y:S01]  /*0740*/  IADD3 R14, R14, -0x1, RZ ;  /* 0xffffffff0e0e7810 */ /* 0x000fe20007ffe0ff */
[----:B------:R-:W-:Y:S01]  /*0750*/  VIADD R7, R7, 0x80 ;  /* 0x0000008007077836 */ /* 0x000fe20000000000 */
[----:B------:R-:W-:Y:S02]  /*0760*/  IADD3 R18, P2, R18, 0x800, RZ ;  /* 0x0000080012127810 */ /* 0x000fe40007f5e0ff */
[----:B------:R-:W-:Y:S02]  /*0770*/  ISETP.NE.AND P0, PT, R14, RZ, PT ;  /* 0x000000ff0e00720c */ /* 0x000fe40003f05270 */
[----:B------:R-:W-:Y:S01]  /*0780*/  IADD3.X R19, RZ, R19, RZ, P2, !PT ;  /* 0x00000013ff137210 */ /* 0x000fe200017fe4ff */
[----:B--2---:R0:W-:Y:S02]  /*0790*/  STS.128 [R15], R8 ;  /* 0x000000080f007388 */ /* 0x0041e40000000c00 */
[----:B0-----:R-:W-:-:S08]  /*07a0*/  VIADD R15, R15, 0x800 ;  /* 0x000008000f0f7836 */ /* 0x001fd00000000000 */
[----:B------:R-:W-:Y:S05]  /*07b0*/  @P0 BRA `(.L_x_23058) ;  /* 0xfffffffc00d40947 */ /* 0x000fea000383ffff */
.L_x_23057:
[----:B------:R-:W-:Y:S05]  /*07c0*/  BSYNC B1 ;  /* 0x0000000000017941 */ /* 0x000fea0003800000 */
.L_x_23056:
        /* <DEDUP_REMOVED lines=13> */
.L_x_23059:
        /* <DEDUP_REMOVED lines=17> */
.L_x_23055:
[----:B------:R-:W-:Y:S05]  /*09b0*/  BSYNC B0 ;  /* 0x0000000000007941 */ /* 0x000fea0003800000 */
.L_x_23054:
[----:B------:R-:W0:Y:S01]  /*09c0*/  LDC R12, c[0x0][0x294] ;  /* 0x0000a500ff0c7b82 */ /* 0x000e220000000800 */
[----:B------:R-:W-:Y:S01]  /*09d0*/  IADD3 R7, R67, -0x1, RZ ;  /* 0xffffffff43077810 */ /* 0x000fe20007ffe0ff */
[----:B------:R-:W-:Y:S01]  /*09e0*/  IMAD R61, R61, 0x10, R56 ;  /* 0x000000103d3d7824 */ /* 0x000fe200078e0238 */
[----:B------:R-:W-:Y:S01]  /*09f0*/  ULDC UR4, c[0x0][0x288] ;  /* 0x0000a20000047ab9 */ /* 0x000fe20000000800 */
[----:B------:R-:W-:Y:S01]  /*0a00*/  ULDC UR13, c[0x0][0x26c] ;  /* 0x00009b00000d7ab9 */ /* 0x000fe20000000800 */
[----:B------:R-:W-:Y:S01]  /*0a10*/  IABS R11, R7 ;  /* 0x00000007000b7213 */ /* 0x000fe20000000000 */
[----:B------:R-:W-:Y:S01]  /*0a20*/  ULDC UR12, c[0x0][0x244] ;  /* 0x00009100000c7ab9 */ /* 0x000fe20000000800 */
[----:B------:R-:W-:Y:S01]  /*0a30*/  ULDC.64 UR8, c[0x0][0x230] ;  /* 0x00008c0000087ab9 */ /* 0x000fe20000000a00 */
[----:B------:R-:W1:Y:S01]  /*0a40*/  LDC R13, c[0x0][0x298] ;  /* 0x0000a600ff0d7b82 */ /* 0x000e620000000800 */
[----:B------:R-:W-:Y:S01]  /*0a50*/  BSSY B0, `(.L_x_23060) ;  /* 0x0000239000007945 */ /* 0x000fe20003800000 */
[----:B------:R-:W-:Y:S01]  /*0a60*/  IMAD.MOV.U32 R60, RZ, RZ, -0x800001 ;  /* 0xff7fffffff3c7424 */ /* 0x000fe200078e00ff */
[----:B0-----:R-:W-:-:S02]  /*0a70*/  IABS R2, R12 ;  /* 0x0000000c00027213 */ /* 0x001fc40000000000 */
[----:B------:R-:W-:Y:S02]  /*0a80*/  LOP3.LUT R7, R7, R12, RZ, 0x3c, !PT ;  /* 0x0000000c07077212 */ /* 0x000fe400078e3cff */
[----:B------:R-:W0:Y:S01]  /*0a90*/  I2F.RP R10, R2 ;  /* 0x00000002000a7306 */ /* 0x000e220000209400 */
[----:B------:R-:W-:Y:S01]  /*0aa0*/  MOV R62, R2 ;  /* 0x00000002003e7202 */ /* 0x000fe20000000f00 */
[----:B------:R-:W-:Y:S01]  /*0ab0*/  BAR.SYNC.DEFER_BLOCKING 0x0 ;  /* 0x0000000000007b1d */ /* 0x000fe20000010000 */
[----:B------:R-:W-:Y:S02]  /*0ac0*/  ISETP.GE.AND P2, PT, R7, RZ, PT ;  /* 0x000000ff0700720c */ /* 0x000fe40003f46270 */
[----:B-1----:R-:W-:-:S03]  /*0ad0*/  ISETP.GT.AND P3, PT, R13, -0x1, PT ;  /* 0xffffffff0d00780c */ /* 0x002fc60003f64270 */
[----:B0-----:R-:W0:Y:S10]  /*0ae0*/  MUFU.RCP R10, R10 ;  /* 0x0000000a000a7308 */ /* 0x001e340000001000 */
[----:B------:R-:W-:-:S02]  /*0af0*/  @!P3 IMAD R5, R5, UR4, R0 ;  /* 0x000000040505bc24 */ /* 0x000fc4000f8e0200 */
[----:B------:R-:W-:Y:S01]  /*0b00*/  @P3 IMAD R6, R6, UR4, R4 ;  /* 0x0000000406063c24 */ /* 0x000fe2000f8e0204 */
[----:B------:R-:W-:Y:S02]  /*0b10*/  ULDC UR4, c[0x0][0x258] ;  /* 0x0000960000047ab9 */ /* 0x000fe40000000800 */
[----:B------:R-:W-:-:S05]  /*0b20*/  IMAD R64, R64, UR4, RZ ;  /* 0x0000000440407c24 */ /* 0x000fca000f8e02ff */
[----:B------:R-:W-:Y:S01]  /*0b30*/  SHF.R.S32.HI R54, RZ, 0x1f, R64 ;  /* 0x0000001fff367819 */ /* 0x000fe20000011440 */
[----:B0-----:R-:W-:-:S04]  /*0b40*/  VIADD R8, R10, 0xffffffe ;  /* 0x0ffffffe0a087836 */ /* 0x001fc80000000000 */
[----:B------:R0:W1:Y:S02]  /*0b50*/  F2I.FTZ.U32.TRUNC.NTZ R9, R8 ;  /* 0x0000000800097305 */ /* 0x000064000021f000 */
[----:B0-----:R-:W-:Y:S01]  /*0b60*/  HFMA2.MMA R8, -RZ, RZ, 0, 0 ;  /* 0x00000000ff087435 */ /* 0x001fe200000001ff */
[----:B-1----:R-:W-:-:S04]  /*0b70*/  IMAD R3, R9, R2, RZ ;  /* 0x0000000209037224 */ /* 0x002fc800078e02ff */
[----:B------:R-:W-:-:S05]  /*0b80*/  IMAD.MOV R3, RZ, RZ, -R3 ;  /* 0x000000ffff037224 */ /* 0x000fca00078e0a03 */
[----:B------:R-:W-:Y:S01]  /*0b90*/  IMAD.HI.U32 R3, R9, R3, R8 ;  /* 0x0000000309037227 */ /* 0x000fe200078e0008 */
[----:B------:R-:W-:-:S05]  /*0ba0*/  @!P3 IADD3 R8, RZ, -R13, RZ ;  /* 0x8000000dff08b210 */ /* 0x000fca0007ffe0ff */
[----:B------:R-:W-:-:S04]  /*0bb0*/  IMAD.HI.U32 R9, R3, R11, RZ ;  /* 0x0000000b03097227 */ /* 0x000fc800078e00ff */
[----:B------:R-:W-:Y:S02]  /*0bc0*/  IMAD.MOV R10, RZ, RZ, -R9 ;  /* 0x000000ffff0a7224 */ /* 0x000fe400078e0a09 */
[----:B------:R-:W-:Y:S02]  /*0bd0*/  @!P3 IMAD R5, R5, R8, RZ ;  /* 0x000000080505b224 */ /* 0x000fe400078e02ff */
[----:B------:R-:W-:Y:S02]  /*0be0*/  IMAD R11, R2, R10, R11 ;  /* 0x0000000a020b7224 */ /* 0x000fe400078e020b */
[----:B------:R-:W-:-:S03]  /*0bf0*/  @P3 IMAD R5, R6, R13, RZ ;  /* 0x0000000d06053224 */ /* 0x000fc600078e02ff */
[----:B------:R-:W-:Y:S01]  /*0c00*/  ISETP.GT.U32.AND P1, PT, R2, R11, PT ;  /* 0x0000000b0200720c */ /* 0x000fe20003f24070 */
[----:B------:R-:W-:-:S12]  /*0c10*/  VIADD R5, R5, 0x1 ;  /* 0x0000000105057836 */ /* 0x000fd80000000000 */
[-C--:B------:R-:W-:Y:S01]  /*0c20*/  @!P1 IADD3 R11, R11, -R2.reuse, RZ ;  /* 0x800000020b0b9210 */ /* 0x080fe20007ffe0ff */
[----:B------:R-:W-:Y:S01]  /*0c30*/  @!P1 VIADD R9, R9, 0x1 ;  /* 0x0000000109099836 */ /* 0x000fe20000000000 */
[----:B------:R-:W-:Y:S02]  /*0c40*/  ISETP.NE.AND P1, PT, R12, RZ, PT ;  /* 0x000000ff0c00720c */ /* 0x000fe40003f25270 */
[----:B------:R-:W-:-:S13]  /*0c50*/  ISETP.GE.U32.AND P0, PT, R11, R2, PT ;  /* 0x000000020b00720c */ /* 0x000fda0003f06070 */
[----:B------:R-:W-:Y:S01]  /*0c60*/  @P0 VIADD R9, R9, 0x1 ;  /* 0x0000000109090836 */ /* 0x000fe20000000000 */
[----:B------:R-:W-:-:S04]  /*0c70*/  ISETP.GE.AND P0, PT, R61, R66, PT ;  /* 0x000000423d00720c */ /* 0x000fc80003f06270 */
[----:B------:R-:W-:-:S04]  /*0c80*/  MOV R4, R9 ;  /* 0x0000000900047202 */ /* 0x000fc80000000f00 */
[----:B------:R-:W-:Y:S02]  /*0c90*/  @!P2 IADD3 R4, RZ, -R4, RZ ;  /* 0x80000004ff04a210 */ /* 0x000fe40007ffe0ff */
[----:B------:R-:W-:-:S03]  /*0ca0*/  @!P1 LOP3.LUT R4, RZ, R12, RZ, 0x33, !PT ;  /* 0x0000000cff049212 */ /* 0x000fc600078e33ff */
[----:B------:R-:W-:Y:S05]  /*0cb0*/  @P0 BRA `(.L_x_23061) ;  /* 0x0000002000480947 */ /* 0x000fea0003800000 */
[----:B------:R-:W0:Y:S01]  /*0cc0*/  S2UR UR5, SR_CgaCtaId ;  /* 0x00000000000579c3 */ /* 0x000e220000008800 */
[----:B------:R-:W-:Y:S01]  /*0cd0*/  ULDC UR4, c[0x0][0x270] ;  /* 0x00009c0000047ab9 */ /* 0x000fe20000000800 */
[----:B------:R-:W-:Y:S01]  /*0ce0*/  SHF.L.U32 R69, R25, 0x3, RZ ;  /* 0x0000000319457819 */ /* 0x000fe200000006ff */
[----:B------:R-:W-:Y:S01]  /*0cf0*/  IMAD R2, R0, UR4, RZ ;  /* 0x0000000400027c24 */ /* 0x000fe2000f8e02ff */
[----:B------:R-:W-:Y:S01]  /*0d00*/  UMOV UR4, 0x400 ;  /* 0x0000040000047882 */ /* 0x000fe20000000000 */
[----:B------:R-:W-:Y:S01]  /*0d10*/  IADD3 R7, P0, R64, R61, RZ ;  /* 0x0000003d40077210 */ /* 0x000fe20007f1e0ff */
[----:B------:R-:W-:Y:S01]  /*0d20*/  UIADD3 UR4, UR4, 0x120, URZ ;  /* 0x0000012004047890 */ /* 0x000fe2000fffe03f */
[C---:B------:R-:W-:Y:S01]  /*0d30*/  IMAD R25, R56.reuse, 0x20, R25 ;  /* 0x0000002038197824 */ /* 0x040fe200078e0219 */
[----:B------:R-:W1:Y:S01]  /*0d40*/  LDC R53, c[0x0][0x26c] ;  /* 0x00009b00ff357b82 */ /* 0x000e620000000800 */
[----:B------:R-:W-:Y:S01]  /*0d50*/  ULDC.64 UR6, c[0x0][0x248] ;  /* 0x0000920000067ab9 */ /* 0x000fe20000000a00 */
[----:B------:R-:W-:Y:S01]  /*0d60*/  LEA.HI.X.SX32 R6, R61, R54, 0x1, P0 ;  /* 0x000000363d067211 */ /* 0x000fe200000f0eff */
[----:B------:R-:W-:Y:S01]  /*0d70*/  IMAD.MOV.U32 R60, RZ, RZ, -0x800001 ;  /* 0xff7fffffff3c7424 */ /* 0x000fe200078e00ff */
[----:B------:R-:W-:Y:S01]  /*0d80*/  LEA R52, P1, R7, UR6, 0x2 ;  /* 0x0000000607347c11 */ /* 0x000fe2000f8210ff */
[----:B------:R-:W-:Y:S01]  /*0d90*/  ULDC UR6, c[0x0][0x28c] ;  /* 0x0000a30000067ab9 */ /* 0x000fe20000000800 */
[----:B------:R-:W-:Y:S01]  /*0da0*/  LEA R56, R56, R58, 0x5 ;  /* 0x0000003a38387211 */ /* 0x000fe200078e28ff */
[----:B------:R-:W-:Y:S01]  /*0db0*/  IMAD.MOV.U32 R55, RZ, RZ, R61 ;  /* 0x000000ffff377224 */ /* 0x000fe200078e003d */
[----:B------:R-:W-:-:S02]  /*0dc0*/  SHF.R.S32.HI R9, RZ, 0x1f, R69 ;  /* 0x0000001fff097819 */ /* 0x000fc40000011445 */
[----:B------:R-:W-:Y:S02]  /*0dd0*/  IADD3 R68, P0, R2, R69, RZ ;  /* 0x0000004502447210 */ /* 0x000fe40007f1e0ff */
[----:B------:R-:W-:Y:S02]  /*0de0*/  IADD3 R58, R58, R25, RZ ;  /* 0x000000193a3a7210 */ /* 0x000fe40007ffe0ff */
[----:B------:R-:W-:Y:S01]  /*0df0*/  LEA.HI.X R7, R7, UR7, R6, 0x2, P1 ;  /* 0x0000000707077c11 */ /* 0x000fe200088f1406 */
[----:B0-----:R-:W-:Y:S01]  /*0e00*/  ULEA UR4, UR5, UR4, 0x18 ;  /* 0x0000000405047291 */ /* 0x001fe2000f8ec03f */
[----:B------:R-:W-:Y:S02]  /*0e10*/  LEA.HI.X.SX32 R69, R2, R9, 0x1, P0 ;  /* 0x0000000902457211 */ /* 0x000fe400000f0eff */
[----:B------:R-:W-:Y:S02]  /*0e20*/  IADD3 R6, R4, -UR6, RZ ;  /* 0x8000000604067c10 */ /* 0x000fe4000fffe0ff */
[----:B------:R-:W-:-:S02]  /*0e30*/  IADD3 R57, -R67, 0x1, R58 ;  /* 0x0000000143397810 */ /* 0x000fc40007ffe13a */
[----:B------:R-:W-:Y:S02]  /*0e40*/  LEA R59, R25, UR4, 0x2 ;  /* 0x00000004193b7c11 */ /* 0x000fe4000f8e10ff */
[----:B-1----:R-:W-:-:S07]  /*0e50*/  SHF.R.S32.HI R53, RZ, 0x1f, R53 ;  /* 0x0000001fff357819 */ /* 0x002fce0000011435 */
.L_x_23065:
        /* <DEDUP_REMOVED lines=48> */
[----:B------:R-:W0:Y:S01]  /*1160*/  S2UR UR5, SR_CgaCtaId ;  /* 0x00000000000579c3 */ /* 0x000e220000008800 */
[----:B------:R-:W-:Y:S02]  /*1170*/  UMOV UR4, 0x400 ;  /* 0x0000040000047882 */ /* 0x000fe40000000000 */
[----:B0-----:R-:W-:-:S09]  /*1180*/  ULEA UR4, UR5, UR4, 0x18 ;  /* 0x0000000405047291 */ /* 0x001fd2000f8ec03f */
[----:B------:R-:W0:Y:S04]  /*1190*/  LDS.128 R44, [UR4+0x10] ;  /* 0x00001004ff2c7984 */ /* 0x000e280008000c00 */
[----:B------:R-:W1:Y:S01]  /*11a0*/  LDS.128 R48, [UR4] ;  /* 0x00000004ff307984 */ /* 0x000e620008000c00 */
        /* <DEDUP_REMOVED lines=14> */
[----:B0-----:R-:W-:-:S03]  /*1290*/  HADD2.F32 R32, -RZ, R44.H0_H0 ;  /* 0x2000002cff207230 */ /* 0x001fc60000004100 */
[----:B------:R-:W4:Y:S01]  /*12a0*/  LDG.E.128.CONSTANT R16, desc[UR10][R74.64+0xe00] ;  /* 0x000e000a4a107981 */ /* 0x000f22000c1e9d00 */
[----:B------:R-:W-:Y:S02]  /*12b0*/  HADD2.F32 R44, -RZ, R44.H1_H1 ;  /* 0x3000002cff2c7230 */ /* 0x000fe40000004100 */
[--C-:B------:R-:W-:Y:S02]  /*12c0*/  HADD2.F32 R70, -RZ, R47.reuse.H0_H0 ;  /* 0x2000002fff467230 */ /* 0x100fe40000004100 */
[----:B------:R-:W-:Y:S02]  /*12d0*/  HADD2.F32 R47, -RZ, R47.H1_H1 ;  /* 0x3000002fff2f7230 */ /* 0x000fe40000004100 */
[--C-:B--2---:R-:W-:Y:S02]  /*12e0*/  HADD2.F32 R33, -RZ, R36.reuse.H0_H0 ;  /* 0x20000024ff217230 */ /* 0x104fe40000004100 */
[----:B------:R-:W-:Y:S02]  /*12f0*/  HADD2.F32 R35, -RZ, R36.H1_H1 ;  /* 0x30000024ff237230 */ /* 0x000fe40000004100 */
[----:B-1----:R-:W-:-:S02]  /*1300*/  HADD2.F32 R36, -RZ, R48.H0_H0 ;  /* 0x20000030ff247230 */ /* 0x002fc40000004100 */
[----:B------:R-:W-:Y:S01]  /*1310*/  FMUL.FTZ R71, R32, R33 ;  /* 0x0000002120477220 */ /* 0x000fe20000410000 */
[----:B---3--:R-:W-:Y:S02]  /*1320*/  HADD2.F32 R33, -RZ, R40.H0_H0 ;  /* 0x20000028ff217230 */ /* 0x008fe40000004100 */
[----:B------:R-:W-:Y:S01]  /*1330*/  FMUL.FTZ R35, R44, R35 ;  /* 0x000000232c237220 */ /* 0x000fe20000410000 */
[----:B------:R-:W-:Y:S02]  /*1340*/  HADD2.F32 R44, -RZ, R48.H1_H1 ;  /* 0x30000030ff2c7230 */ /* 0x000fe40000004100 */
[----:B------:R-:W-:Y:S01]  /*1350*/  FFMA.FTZ R36, R36, R33, R71 ;  /* 0x0000002124247223 */ /* 0x000fe20000010047 */
[----:B------:R-:W-:Y:S02]  /*1360*/  HADD2.F32 R33, -RZ, R40.H1_H1 ;  /* 0x30000028ff217230 */ /* 0x000fe40000004100 */
[----:B------:R-:W-:Y:S02]  /*1370*/  HADD2.F32 R32, -RZ, R45.H0_H0 ;  /* 0x2000002dff207230 */ /* 0x000fe40000004100 */
[----:B------:R-:W-:-:S02]  /*1380*/  HADD2.F32 R71, -RZ, R37.H0_H0 ;  /* 0x20000025ff477230 */ /* 0x000fc40000004100 */
[----:B------:R-:W-:Y:S01]  /*1390*/  FFMA.FTZ R44, R44, R33, R35 ;  /* 0x000000212c2c7223 */ /* 0x000fe20000010023 */
[----:B------:R-:W-:Y:S02]  /*13a0*/  HADD2.F32 R33, -RZ, R45.H1_H1 ;  /* 0x3000002dff217230 */ /* 0x000fe40000004100 */
[----:B------:R-:W-:Y:S02]  /*13b0*/  HADD2.F32 R45, -RZ, R49.H0_H0 ;  /* 0x20000031ff2d7230 */ /* 0x000fe40000004100 */
[----:B------:R-:W-:Y:S01]  /*13c0*/  FMUL.FTZ R40, R32, R71 ;  /* 0x0000004720287220 */ /* 0x000fe20000410000 */
[----:B------:R-:W-:Y:S02]  /*13d0*/  HADD2.F32 R34, -RZ, R37.H1_H1 ;  /* 0x30000025ff227230 */ /* 0x000fe40000004100 */
[----:B------:R-:W-:-:S03]  /*13e0*/  HADD2.F32 R32, -RZ, R41.H0_H0 ;  /* 0x20000029ff207230 */ /* 0x000fc60000004100 */
[----:B------:R-:W-:Y:S02]  /*13f0*/  FMUL.FTZ R48, R33, R34 ;  /* 0x0000002221307220 */ /* 0x000fe40000410000 */
[----:B------:R-:W-:Y:S02]  /*1400*/  FFMA.FTZ R45, R45, R32, R40 ;  /* 0x000000202d2d7223 */ /* 0x000fe40000010028 */
[----:B------:R-:W0:Y:S01]  /*1410*/  LDS.128 R32, [UR4+0x20] ;  /* 0x00002004ff207984 */ /* 0x000e220008000c00 */
[----:B------:R-:W-:Y:S02]  /*1420*/  HADD2.F32 R49, -RZ, R49.H1_H1 ;  /* 0x30000031ff317230 */ /* 0x000fe40000004100 */
[----:B------:R-:W-:Y:S02]  /*1430*/  HADD2.F32 R40, -RZ, R41.H1_H1 ;  /* 0x30000029ff287230 */ /* 0x000fe40000004100 */
[----:B------:R-:W-:-:S03]  /*1440*/  HADD2.F32 R37, -RZ, R46.H0_H0 ;  /* 0x2000002eff257230 */ /* 0x000fc60000004100 */
        /* <DEDUP_REMOVED lines=8> */
[--C-:B------:R-:W-:Y:S02]  /*14d0*/  HADD2.F32 R38, -RZ, R39.reuse.H1_H1 ;  /* 0x30000027ff267230 */ /* 0x100fe40000004100 */
[----:B------:R-:W-:Y:S02]  /*14e0*/  HADD2.F32 R71, -RZ, R50.H1_H1 ;  /* 0x30000032ff477230 */ /* 0x000fe40000004100 */
[----:B------:R-:W-:Y:S01]  /*14f0*/  FMUL.FTZ R46, R46, R37 ;  /* 0x000000252e2e7220 */ /* 0x000fe20000410000 */
[----:B------:R-:W-:Y:S02]  /*1500*/  HADD2.F32 R42, -RZ, R42.H1_H1 ;  /* 0x3000002aff2a7230 */ /* 0x000fe40000004100 */
[----:B------:R-:W-:-:S02]  /*1510*/  HADD2.F32 R41, -RZ, R39.H0_H0 ;  /* 0x20000027ff297230 */ /* 0x000fc40000004100 */
[----:B------:R-:W-:Y:S01]  /*1520*/  FMUL.FTZ R50, R47, R38 ;  /* 0x000000262f327220 */ /* 0x000fe20000410000 */
[----:B------:R-:W-:Y:S02]  /*1530*/  HADD2.F32 R38, -RZ, R43.H0_H0 ;  /* 0x2000002bff267230 */ /* 0x000fe40000004100 */
[----:B------:R-:W-:Y:S01]  /*1540*/  FFMA.FTZ R71, R71, R42, R46 ;  /* 0x0000002a47477223 */ /* 0x000fe2000001002e */
[----:B------:R-:W-:Y:S02]  /*1550*/  HADD2.F32 R37, -RZ, R51.H0_H0 ;  /* 0x20000033ff257230 */ /* 0x000fe40000004100 */
[----:B------:R-:W-:Y:S01]  /*1560*/  FMUL.FTZ R70, R70, R41 ;  /* 0x0000002946467220 */ /* 0x000fe20000410000 */
[----:B----4-:R-:W-:Y:S02]  /*1570*/  HADD2.F32 R46, -RZ, R24.H0_H0 ;  /* 0x20000018ff2e7230 */ /* 0x010fe40000004100 */
[----:B------:R-:W-:Y:S02]  /*1580*/  HADD2.F32 R40, -RZ, R43.H1_H1 ;  /* 0x3000002bff287230 */ /* 0x000fe40000004100 */
[----:B------:R-:W-:-:S02]  /*1590*/  HADD2.F32 R47, -RZ, R51.H1_H1 ;  /* 0x30000033ff2f7230 */ /* 0x000fc40000004100 */
[--C-:B0-----:R-:W-:Y:S02]  /*15a0*/  HADD2.F32 R39, -RZ, R32.reuse.H0_H0 ;  /* 0x20000020ff277230 */ /* 0x101fe40000004100 */
[----:B------:R-:W-:Y:S01]  /*15b0*/  FFMA.FTZ R70, R37, R38, R70 ;  /* 0x0000002625467223 */ /* 0x000fe20000010046 */
[----:B------:R-:W-:Y:S02]  /*15c0*/  FFMA.FTZ R47, R47, R40, R50 ;  /* 0x000000282f2f7223 */ /* 0x000fe40000010032 */
[----:B------:R-:W-:Y:S01]  /*15d0*/  FFMA.FTZ R46, R39, R46, R36 ;  /* 0x0000002e272e7223 */ /* 0x000fe20000010024 */
[----:B------:R-:W2:Y:S01]  /*15e0*/  LDG.E.128.CONSTANT R40, desc[UR10][R74.64+0x1000] ;  /* 0x0010000a4a287981 */ /* 0x000ea2000c1e9d00 */
[----:B------:R-:W-:-:S03]  /*15f0*/  HADD2.F32 R51, -RZ, R32.H1_H1 ;  /* 0x30000020ff337230 */ /* 0x000fc60000004100 */
[----:B------:R-:W0:Y:S01]  /*1600*/  LDS.128 R36, [UR4+0x30] ;  /* 0x00003004ff247984 */ /* 0x000e220008000c00 */
[----:B------:R-:W-:Y:S02]  /*1610*/  HADD2.F32 R24, -RZ, R24.H1_H1 ;  /* 0x30000018ff187230 */ /* 0x000fe40000004100 */
[----:B------:R-:W-:-:S03]  /*1620*/  HADD2.F32 R32, -RZ, R33.H0_H0 ;  /* 0x20000021ff207230 */ /* 0x000fc60000004100 */
[----:B------:R-:W-:Y:S01]  /*1630*/  FFMA.FTZ R24, R51, R24, R44 ;  /* 0x0000001833187223 */ /* 0x000fe2000001002c */
[--C-:B------:R-:W-:Y:S02]  /*1640*/  HADD2.F32 R44, -RZ, R25.reuse.H0_H0 ;  /* 0x20000019ff2c7230 */ /* 0x100fe40000004100 */
[----:B------:R-:W-:-:S03]  /*1650*/  HADD2.F32 R25, -RZ, R25.H1_H1 ;  /* 0x30000019ff197230 */ /* 0x000fc60000004100 */
[----:B------:R-:W-:Y:S01]  /*1660*/  FFMA.FTZ R45, R32, R44, R45 ;  /* 0x0000002c202d7223 */ /* 0x000fe2000001002d */
[----:B------:R-:W-:-:S05]  /*1670*/  HADD2.F32 R32, -RZ, R33.H1_H1 ;  /* 0x30000021ff207230 */ /* 0x000fca0000004100 */
[----:B------:R-:W-:Y:S01]  /*1680*/  FFMA.FTZ R49, R32, R25, R49 ;  /* 0x0000001920317223 */ /* 0x000fe20000010031 */
[----:B------:R-:W-:Y:S02]  /*1690*/  HADD2.F32 R25, -RZ, R34.H0_H0 ;  /* 0x20000022ff197230 */ /* 0x000fe40000004100 */
[--C-:B------:R-:W-:Y:S02]  /*16a0*/  HADD2.F32 R32, -RZ, R26.reuse.H0_H0 ;  /* 0x2000001aff207230 */ /* 0x100fe40000004100 */
        /* <DEDUP_REMOVED lines=9> */
[----:B------:R-:W1:Y:S04]  /*1740*/  LDS.128 R32, [UR4+0x40] ;  /* 0x00004004ff207984 */ /* 0x000e680008000c00 */
[----:B------:R-:W-:Y:S01]  /*1750*/  FFMA.FTZ R44, R44, R27, R47 ;  /* 0x0000001b2c2c7223 */ /* 0x000fe2000001002f */
[----:B0-----:R-:W-:-:S02]  /*1760*/  HADD2.F32 R25, -RZ, R36.H0_H0 ;  /* 0x20000024ff197230 */ /* 0x001fc40000004100 */
[----:B------:R-:W-:Y:S02]  /*1770*/  HADD2.F32 R27, -RZ, R36.H1_H1 ;  /* 0x30000024ff1b7230 */ /* 0x000fe40000004100 */
[--C-:B------:R-:W-:Y:S02]  /*1780*/  HADD2.F32 R36, -RZ, R20.reuse.H1_H1 ;  /* 0x30000014ff247230 */ /* 0x100fe40000004100 */
[----:B------:R-:W-:Y:S02]  /*1790*/  HADD2.F32 R26, -RZ, R20.H0_H0 ;  /* 0x20000014ff1a7230 */ /* 0x000fe40000004100 */
[----:B------:R-:W-:Y:S02]  /*17a0*/  HADD2.F32 R20, -RZ, R37.H0_H0 ;  /* 0x20000025ff147230 */ /* 0x000fe40000004100 */
[----:B------:R-:W-:Y:S01]  /*17b0*/  FFMA.FTZ R36, R27, R36, R24 ;  /* 0x000000241b247223 */ /* 0x000fe20000010018 */
[----:B------:R-:W-:Y:S02]  /*17c0*/  HADD2.F32 R24, -RZ, R21.H0_H0 ;  /* 0x20000015ff187230 */ /* 0x000fe40000004100 */
[----:B------:R-:W-:Y:S01]  /*17d0*/  FFMA.FTZ R46, R25, R26, R46 ;  /* 0x0000001a192e7223 */ /* 0x000fe2000001002e */
[----:B------:R-:W-:-:S02]  /*17e0*/  HADD2.F32 R50, -RZ, R37.H1_H1 ;  /* 0x30000025ff327230 */ /* 0x000fc40000004100 */
[----:B------:R-:W-:Y:S02]  /*17f0*/  FFMA.FTZ R45, R20, R24, R45 ;  /* 0x00000018142d7223 */ /* 0x000fe4000001002d */
[----:B------:R-:W3:Y:S01]  /*1800*/  LDG.E.128.CONSTANT R24, desc[UR10][R74.64+0x1200] ;  /* 0x0012000a4a187981 */ /* 0x000ee2000c1e9d00 */
[----:B------:R-:W-:Y:S02]  /*1810*/  HADD2.F32 R21, -RZ, R21.H1_H1 ;  /* 0x30000015ff157230 */ /* 0x000fe40000004100 */
[----:B------:R-:W-:Y:S02]  /*1820*/  HADD2.F32 R37, -RZ, R38.H0_H0 ;  /* 0x20000026ff257230 */ /* 0x000fe40000004100 */
[----:B------:R-:W-:Y:S02]  /*1830*/  HADD2.F32 R20, -RZ, R22.H0_H0 ;  /* 0x20000016ff147230 */ /* 0x000fe40000004100 */
[----:B------:R-:W-:Y:S01]  /*1840*/  FFMA.FTZ R49, R50, R21, R49 ;  /* 0x0000001532317223 */ /* 0x000fe20000010031 */
[----:B------:R-:W-:-:S02]  /*1850*/  HADD2.F32 R38, -RZ, R38.H1_H1 ;  /* 0x30000026ff267230 */ /* 0x000fc40000004100 */
[----:B------:R-:W-:Y:S02]  /*1860*/  HADD2.F32 R22, -RZ, R22.H1_H1 ;  /* 0x30000016ff167230 */ /* 0x000fe40000004100 */
[----:B------:R-:W-:Y:S01]  /*1870*/  FFMA.FTZ R37, R37, R20, R48 ;  /* 0x0000001425257223 */ /* 0x000fe20000010030 */
[----:B------:R-:W-:Y:S02]  /*1880*/  HADD2.F32 R21, -RZ, R39.H0_H0 ;  /* 0x20000027ff157230 */ /* 0x000fe40000004100 */
[--C-:B------:R-:W-:Y:S02]  /*1890*/  HADD2.F32 R20, -RZ, R23.reuse.H0_H0 ;  /* 0x20000017ff147230 */ /* 0x100fe40000004100 */
[----:B------:R-:W-:Y:S01]  /*18a0*/  FFMA.FTZ R71, R38, R22, R71 ;  /* 0x0000001626477223 */ /* 0x000fe20000010047 */
[----:B------:R-:W-:Y:S02]  /*18b0*/  HADD2.F32 R38, -RZ, R23.H1_H1 ;  /* 0x30000017ff267230 */ /* 0x000fe40000004100 */
[----:B------:R-:W-:-:S02]  /*18c0*/  HADD2.F32 R39, -RZ, R39.H1_H1 ;  /* 0x30000027ff277230 */ /* 0x000fc40000004100 */
[----:B------:R-:W-:Y:S02]  /*18d0*/  FFMA.FTZ R70, R21, R20, R70 ;  /* 0x0000001415467223 */ /* 0x000fe40000010046 */
[----:B------:R-:W0:Y:S01]  /*18e0*/  LDS.128 R20, [UR4+0x50] ;  /* 0x00005004ff147984 */ /* 0x000e220008000c00 */
[--C-:B-1----:R-:W-:Y:S02]  /*18f0*/  HADD2.F32 R73, -RZ, R32.reuse.H0_H0 ;  /* 0x20000020ff497230 */ /* 0x102fe40000004100 */
[----:B------:R-:W-:Y:S01]  /*1900*/  FFMA.FTZ R44, R39, R38, R44 ;  /* 0x00000026272c7223 */ /* 0x000fe2000001002c */
[----:B------:R-:W-:Y:S02]  /*1910*/  HADD2.F32 R39, -RZ, R32.H1_H1 ;  /* 0x30000020ff277230 */ /* 0x000fe40000004100 */
[--C-:B------:R-:W-:Y:S02]  /*1920*/  HADD2.F32 R32, -RZ, R28.reuse.H0_H0 ;  /* 0x2000001cff207230 */ /* 0x100fe40000004100 */
[----:B------:R-:W-:-:S03]  /*1930*/  HADD2.F32 R28, -RZ, R28.H1_H1 ;  /* 0x3000001cff1c7230 */ /* 0x000fc60000004100 */
[----:B------:R-:W-:Y:S02]  /*1940*/  FFMA.FTZ R73, R73, R32, R46 ;  /* 0x0000002049497223 */ /* 0x000fe4000001002e */
        /* <DEDUP_REMOVED lines=10> */
[----:B------:R-:W-:Y:S02]  /*19f0*/  HADD2.F32 R28, -RZ, R31.H0_H0 ;  /* 0x2000001fff1c7230 */ /* 0x000fe40000004100 */
[----:B------:R-:W-:Y:S02]  /*1a00*/  HADD2.F32 R34, -RZ, R34.H1_H1 ;  /* 0x30000022ff227230 */ /* 0x000fe40000004100 */
[----:B------:R-:W-:Y:S02]  /*1a10*/  HADD2.F32 R29, -RZ, R35.H0_H0 ;  /* 0x20000023ff1d7230 */ /* 0x000fe40000004100 */
[----:B------:R-:W-:-:S02]  /*1a20*/  HADD2.F32 R72, -RZ, R31.H1_H1 ;  /* 0x3000001fff487230 */ /* 0x000fc40000004100 */
[----:B------:R-:W-:Y:S01]  /*1a30*/  FFMA.FTZ R71, R34, R30, R71 ;  /* 0x0000001e22477223 */ /* 0x000fe20000010047 */
[----:B------:R-:W-:Y:S02]  /*1a40*/  FFMA.FTZ R70, R29, R28, R70 ;  /* 0x0000001c1d467223 */ /* 0x000fe40000010046 */
[----:B------:R-:W1:Y:S01]  /*1a50*/  LDS.128 R28, [UR4+0x60] ;  /* 0x00006004ff1c7984 */ /* 0x000e620008000c00 */
[----:B------:R-:W-:-:S03]  /*1a60*/  FFMA.FTZ R49, R36, R33, R37 ;  /* 0x0000002124317223 */ /* 0x000fc60000010025 */
[----:B------:R-:W4:Y:S01]  /*1a70*/  LDG.E.128.CONSTANT R36, desc[UR10][R74.64+0x1400] ;  /* 0x0014000a4a247981 */ /* 0x000f22000c1e9d00 */
[----:B0-----:R-:W-:Y:S02]  /*1a80*/  HADD2.F32 R34, -RZ, R20.H0_H0 ;  /* 0x20000014ff227230 */ /* 0x001fe40000004100 */
[----:B------:R-:W-:Y:S02]  /*1a90*/  HADD2.F32 R33, -RZ, R12.H0_H0 ;  /* 0x2000000cff217230 */ /* 0x000fe40000004100 */
[----:B------:R-:W-:-:S03]  /*1aa0*/  HADD2.F32 R35, -RZ, R35.H1_H1 ;  /* 0x30000023ff237230 */ /* 0x000fc60000004100 */
[----:B------:R-:W-:Y:S01]  /*1ab0*/  FFMA.FTZ R73, R34, R33, R73 ;  /* 0x0000002122497223 */ /* 0x000fe20000010049 */
[----:B------:R-:W-:Y:S02]  /*1ac0*/  HADD2.F32 R33, -RZ, R20.H1_H1 ;  /* 0x30000014ff217230 */ /* 0x000fe40000004100 */
[----:B------:R-:W-:Y:S01]  /*1ad0*/  FFMA.FTZ R72, R35, R72, R44 ;  /* 0x0000004823487223 */ /* 0x000fe2000001002c */
[----:B------:R-:W-:Y:S01]  /*1ae0*/  HADD2.F32 R35, -RZ, R21.H0_H0 ;  /* 0x20000015ff237230 */ /* 0x000fe20000004100 */
[----:B------:R-:W4:Y:S01]  /*1af0*/  LDG.E.128.CONSTANT R44, desc[UR10][R74.64+0x1800] ;  /* 0x0018000a4a2c7981 */ /* 0x000f22000c1e9d00 */
[----:B------:R-:W-:Y:S02]  /*1b00*/  HADD2.F32 R20, -RZ, R13.H0_H0 ;  /* 0x2000000dff147230 */ /* 0x000fe40000004100 */
[----:B------:R-:W-:Y:S02]  /*1b10*/  HADD2.F32 R21, -RZ, R21.H1_H1 ;  /* 0x30000015ff157230 */ /* 0x000fe40000004100 */
[----:B------:R-:W-:-:S02]  /*1b20*/  HADD2.F32 R13, -RZ, R13.H1_H1 ;  /* 0x3000000dff0d7230 */ /* 0x000fc40000004100 */
[----:B------:R-:W-:Y:S01]  /*1b30*/  FFMA.FTZ R50, R35, R20, R50 ;  /* 0x0000001423327223 */ /* 0x000fe20000010032 */
[----:B------:R-:W-:Y:S02]  /*1b40*/  HADD2.F32 R20, -RZ, R22.H0_H0 ;  /* 0x20000016ff147230 */ /* 0x000fe40000004100 */
[----:B------:R-:W-:Y:S01]  /*1b50*/  FFMA.FTZ R48, R21, R13, R48 ;  /* 0x0000000d15307223 */ /* 0x000fe20000010030 */
[--C-:B------:R-:W-:Y:S02]  /*1b60*/  HADD2.F32 R13, -RZ, R14.reuse.H0_H0 ;  /* 0x2000000eff0d7230 */ /* 0x100fe40000004100 */
[----:B------:R-:W-:Y:S02]  /*1b70*/  HADD2.F32 R14, -RZ, R14.H1_H1 ;  /* 0x3000000eff0e7230 */ /* 0x000fe40000004100 */
[----:B------:R-:W-:Y:S02]  /*1b80*/  HADD2.F32 R22, -RZ, R22.H1_H1 ;  /* 0x30000016ff167230 */ /* 0x000fe40000004100 */
[----:B------:R-:W-:Y:S01]  /*1b90*/  FFMA.FTZ R49, R20, R13, R49 ;  /* 0x0000000d14317223 */ /* 0x000fe20000010031 */
[----:B------:R-:W-:-:S02]  /*1ba0*/  HADD2.F32 R20, -RZ, R15.H0_H0 ;  /* 0x2000000fff147230 */ /* 0x000fc40000004100 */
[----:B------:R-:W-:Y:S02]  /*1bb0*/  HADD2.F32 R13, -RZ, R23.H0_H0 ;  /* 0x20000017ff0d7230 */ /* 0x000fe40000004100 */
[----:B------:R-:W-:Y:S02]  /*1bc0*/  HADD2.F32 R12, -RZ, R12.H1_H1 ;  /* 0x3000000cff0c7230 */ /* 0x000fe40000004100 */
[----:B------:R-:W-:Y:S01]  /*1bd0*/  FFMA.FTZ R71, R22, R14, R71 ;  /* 0x0000000e16477223 */ /* 0x000fe20000010047 */
[----:B------:R-:W-:Y:S01]  /*1be0*/  FFMA.FTZ R70, R13, R20, R70 ;  /* 0x000000140d467223 */ /* 0x000fe20000010046 */
[----:B-1----:R-:W-:Y:S02]  /*1bf0*/  HADD2.F32 R14, -RZ, R28.H0_H0 ;  /* 0x2000001cff0e7230 */ /* 0x002fe40000004100 */
[----:B------:R-:W-:Y:S01]  /*1c00*/  FFMA.FTZ R12, R33, R12, R32 ;  /* 0x0000000c210c7223 */ /* 0x000fe20000010020 */
[----:B------:R-:W-:Y:S01]  /*1c10*/  HADD2.F32 R13, -RZ, R8.H0_H0 ;  /* 0x20000008ff0d7230 */ /* 0x000fe20000004100 */
[----:B------:R-:W4:Y:S01]  /*1c20*/  LDG.E.128.CONSTANT R32, desc[UR10][R74.64+0x1600] ;  /* 0x0016000a4a207981 */ /* 0x000f22000c1e9d00 */
[----:B------:R-:W-:-:S02]  /*1c30*/  HADD2.F32 R15, -RZ, R15.H1_H1 ;  /* 0x3000000fff0f7230 */ /* 0x000fc40000004100 */
[----:B------:R-:W-:Y:S02]  /*1c40*/  HADD2.F32 R23, -RZ, R23.H1_H1 ;  /* 0x30000017ff177230 */ /* 0x000fe40000004100 */
[----:B------:R-:W-:Y:S01]  /*1c50*/  FFMA.FTZ R73, R14, R13, R73 ;  /* 0x0000000d0e497223 */ /* 0x000fe20000010049 */
[----:B------:R-:W-:Y:S02]  /*1c60*/  HADD2.F32 R13, -RZ, R28.H1_H1 ;  /* 0x3000001cff0d7230 */ /* 0x000fe40000004100 */
[----:B------:R-:W-:Y:S02]  /*1c70*/  HADD2.F32 R28, -RZ, R8.H1_H1 ;  /* 0x30000008ff1c7230 */ /* 0x000fe40000004100 */
[----:B------:R-:W-:Y:S01]  /*1c80*/  FFMA.FTZ R72, R23, R15, R72 ;  /* 0x0000000f17487223 */ /* 0x000fe20000010048 */
[----:B------:R-:W-:Y:S01]  /*1c90*/  HADD2.F32 R15, -RZ, R29.H0_H0 ;  /* 0x2000001dff0f7230 */ /* 0x000fe20000004100 */
[----:B------:R-:W4:Y:S01]  /*1ca0*/  LDG.E.128.CONSTANT R20, desc[UR10][R74.64+0x1a00] ;  /* 0x001a000a4a147981 */ /* 0x000f22000c1e9d00 */
[----:B------:R-:W-:-:S02]  /*1cb0*/  HADD2.F32 R8, -RZ, R9.H0_H0 ;  /* 0x20000009ff087230 */ /* 0x000fc40000004100 */
[----:B------:R-:W-:-:S03]  /*1cc0*/  FFMA.FTZ R28, R13, R28, R12 ;  /* 0x0000001c0d1c7223 */ /* 0x000fc6000001000c */
[----:B------:R-:W-:Y:S02]  /*1cd0*/  FFMA.FTZ R50, R15, R8, R50 ;  /* 0x000000080f327223 */ /* 0x000fe40000010032 */
[----:B------:R-:W0:Y:S01]  /*1ce0*/  LDS.128 R12, [UR4+0x70] ;  /* 0x00007004ff0c7984 */ /* 0x000e220008000c00 */
        /* <DEDUP_REMOVED lines=13> */
[----:B------:R-:W-:Y:S02]  /*1dc0*/  HADD2.F32 R29, -RZ, R16.H0_H0 ;  /* 0x20000010ff1d7230 */ /* 0x000fe40000004100 */
[----:B------:R-:W-:Y:S01]  /*1dd0*/  FFMA.FTZ R70, R9, R8, R70 ;  /* 0x0000000809467223 */ /* 0x000fe20000010046 */
[----:B------:R-:W-:Y:S02]  /*1de0*/  FFMA.FTZ R72, R31, R11, R72 ;  /* 0x0000000b1f487223 */ /* 0x000fe40000010048 */
[----:B------:R-:W4:Y:S01]  /*1df0*/  LDG.E.128.CONSTANT R8, desc[UR10][R74.64+0x1c00] ;  /* 0x001c000a4a087981 */ /* 0x000f22000c1e9d00 */
[----:B0-----:R-:W-:-:S05]  /*1e00*/  HADD2.F32 R30, -RZ, R12.H0_H0 ;  /* 0x2000000cff1e7230 */ /* 0x001fca0000004100 */
[----:B------:R-:W-:Y:S01]  /*1e10*/  FFMA.FTZ R73, R30, R29, R73 ;  /* 0x0000001d1e497223 */ /* 0x000fe20000010049 */
[----:B------:R-:W-:Y:S02]  /*1e20*/  HADD2.F32 R29, -RZ, R12.H1_H1 ;  /* 0x3000000cff1d7230 */ /* 0x000fe40000004100 */
[----:B------:R-:W-:-:S05]  /*1e30*/  HADD2.F32 R12, -RZ, R16.H1_H1 ;  /* 0x30000010ff0c7230 */ /* 0x000fca0000004100 */
[----:B------:R-:W-:Y:S02]  /*1e40*/  FFMA.FTZ R12, R29, R12, R28 ;  /* 0x0000000c1d0c7223 */ /* 0x000fe4000001001c */
[----:B------:R-:W4:Y:S01]  /*1e50*/  LDG.E.128.CONSTANT R28, desc[UR10][R74.64+0x1e00] ;  /* 0x001e000a4a1c7981 */ /* 0x000f22000c1e9d00 */
[----:B------:R-:W-:Y:S02]  /*1e60*/  HADD2.F32 R51, -RZ, R13.H0_H0 ;  /* 0x2000000dff337230 */ /* 0x000fe40000004100 */
[----:B------:R-:W-:Y:S02]  /*1e70*/  HADD2.F32 R16, -RZ, R17.H0_H0 ;  /* 0x20000011ff107230 */ /* 0x000fe40000004100 */
[----:B------:R-:W-:Y:S02]  /*1e80*/  HADD2.F32 R13, -RZ, R13.H1_H1 ;  /* 0x3000000dff0d7230 */ /* 0x000fe40000004100 */
[----:B------:R-:W-:Y:S02]  /*1e90*/  HADD2.F32 R17, -RZ, R17.H1_H1 ;  /* 0x30000011ff117230 */ /* 0x000fe40000004100 */
[----:B------:R-:W-:-:S03]  /*1ea0*/  HADD2.F32 R76, -RZ, R14.H0_H0 ;  /* 0x2000000eff4c7230 */ /* 0x000fc60000004100 */
[----:B------:R-:W-:Y:S01]  /*1eb0*/  FFMA.FTZ R17, R13, R17, R48 ;  /* 0x000000110d117223 */ /* 0x000fe20000010030 */
[----:B------:R-:W-:Y:S02]  /*1ec0*/  HADD2.F32 R13, -RZ, R18.H0_H0 ;  /* 0x20000012ff0d7230 */ /* 0x000fe40000004100 */
[----:B------:R-:W-:-:S03]  /*1ed0*/  FFMA.FTZ R16, R51, R16, R50 ;  /* 0x0000001033107223 */ /* 0x000fc60000010032 */
[----:B------:R-:W-:Y:S02]  /*1ee0*/  FFMA.FTZ R76, R76, R13, R49 ;  /* 0x0000000d4c4c7223 */ /* 0x000fe40000010031 */
[----:B------:R-:W0:Y:S01]  /*1ef0*/  LDS.128 R48, [UR4+0x80] ;  /* 0x00008004ff307984 */ /* 0x000e220008000c00 */
        /* <DEDUP_REMOVED lines=9> */
[----:B0-----:R-:W-:Y:S02]  /*1f90*/  HADD2.F32 R14, -RZ, R48.H0_H0 ;  /* 0x20000030ff0e7230 */ /* 0x001fe40000004100 */
[--C-:B--2---:R-:W-:Y:S02]  /*1fa0*/  HADD2.F32 R13, -RZ, R40.reuse.H0_H0 ;  /* 0x20000028ff0d7230 */ /* 0x104fe40000004100 */
[----:B------:R-:W-:-:S03]  /*1fb0*/  HADD2.F32 R40, -RZ, R40.H1_H1 ;  /* 0x30000028ff287230 */ /* 0x000fc60000004100 */
[----:B------:R-:W-:Y:S01]  /*1fc0*/  FFMA.FTZ R73, R14, R13, R73 ;  /* 0x0000000d0e497223 */ /* 0x000fe20000010049 */
[----:B------:R-:W-:-:S05]  /*1fd0*/  HADD2.F32 R13, -RZ, R48.H1_H1 ;  /* 0x30000030ff0d7230 */ /* 0x000fca0000004100 */
[----:B------:R-:W-:Y:S02]  /*1fe0*/  FFMA.FTZ R40, R13, R40, R12 ;  /* 0x000000280d287223 */ /* 0x000fe4000001000c */
[----:B------:R-:W0:Y:S01]  /*1ff0*/  LDS.128 R12, [UR4+0x90] ;  /* 0x00009004ff0c7984 */ /* 0x000e220008000c00 */
        /* <DEDUP_REMOVED lines=10> */
[----:B------:R-:W-:-:S05]  /*20a0*/  HADD2.F32 R16, -RZ, R43.H0_H0 ;  /* 0x2000002bff107230 */ /* 0x000fca0000004100 */
[----:B------:R-:W-:Y:S01]  /*20b0*/  FFMA.FTZ R70, R17, R16, R70 ;  /* 0x0000001011467223 */ /* 0x000fe20000010046 */
[----:B0-----:R-:W-:Y:S02]  /*20c0*/  HADD2.F32 R16, -RZ, R12.H0_H0 ;  /* 0x2000000cff107230 */ /* 0x001fe40000004100 */
[----:B---3--:R-:W-:-:S05]  /*20d0*/  HADD2.F32 R17, -RZ, R24.H0_H0 ;  /* 0x20000018ff117230 */ /* 0x008fca0000004100 */
[----:B------:R-:W-:Y:S02]  /*20e0*/  FFMA.FTZ R73, R16, R17, R73 ;  /* 0x0000001110497223 */ /* 0x000fe40000010049 */
[----:B------:R-:W0:Y:S01]  /*20f0*/  LDS.128 R16, [UR4+0xa0] ;  /* 0x0000a004ff107984 */ /* 0x000e220008000c00 */
[----:B------:R-:W-:Y:S02]  /*2100*/  HADD2.F32 R43, -RZ, R43.H1_H1 ;  /* 0x3000002bff2b7230 */ /* 0x000fe40000004100 */
[----:B------:R-:W-:-:S05]  /*2110*/  HADD2.F32 R51, -RZ, R51.H1_H1 ;  /* 0x30000033ff337230 */ /* 0x000fca0000004100 */
[----:B------:R-:W-:Y:S01]  /*2120*/  FFMA.FTZ R72, R51, R43, R72 ;  /* 0x0000002b33487223 */ /* 0x000fe20000010048 */
        /* <DEDUP_REMOVED lines=8> */
[----:B------:R-:W-:Y:S02]  /*21b0*/  HADD2.F32 R24, -RZ, R13.H1_H1 ;  /* 0x3000000dff187230 */ /* 0x000fe40000004100 */
[----:B------:R-:W-:-:S02]  /*21c0*/  HADD2.F32 R13, -RZ, R25.H1_H1 ;  /* 0x30000019ff0d7230 */ /* 0x000fc40000004100 */
[----:B------:R-:W-:Y:S02]  /*21d0*/  HADD2.F32 R43, -RZ, R14.H0_H0 ;  /* 0x2000000eff2b7230 */ /* 0x000fe40000004100 */
[----:B------:R-:W-:Y:S02]  /*21e0*/  HADD2.F32 R25, -RZ, R26.H0_H0 ;  /* 0x2000001aff197230 */ /* 0x000fe40000004100 */
[----:B------:R-:W-:Y:S01]  /*21f0*/  FFMA.FTZ R71, R50, R42, R71 ;  /* 0x0000002a32477223 */ /* 0x000fe20000010047 */
[----:B------:R-:W-:Y:S02]  /*2200*/  HADD2.F32 R14, -RZ, R14.H1_H1 ;  /* 0x3000000eff0e7230 */ /* 0x000fe40000004100 */
[----:B------:R-:W-:Y:S02]  /*2210*/  HADD2.F32 R26, -RZ, R26.H1_H1 ;  /* 0x3000001aff1a7230 */ /* 0x000fe40000004100 */
[----:B------:R-:W-:Y:S01]  /*2220*/  FFMA.FTZ R76, R43, R25, R76 ;  /* 0x000000192b4c7223 */ /* 0x000fe2000001004c */
[----:B------:R-:W-:-:S02]  /*2230*/  HADD2.F32 R25, -RZ, R15.H0_H0 ;  /* 0x2000000fff197230 */ /* 0x000fc40000004100 */
[----:B------:R-:W-:Y:S01]  /*2240*/  FFMA.FTZ R13, R24, R13, R41 ;  /* 0x0000000d180d7223 */ /* 0x000fe20000010029 */
[----:B------:R-:W-:Y:S01]  /*2250*/  FFMA.FTZ R71, R14, R26, R71 ;  /* 0x0000001a0e477223 */ /* 0x000fe20000010047 */
[----:B------:R-:W-:Y:S01]  /*2260*/  HADD2.F32 R14, -RZ, R27.H0_H0 ;  /* 0x2000001bff0e7230 */ /* 0x000fe20000004100 */
[----:B------:R-:W1:Y:S04]  /*2270*/  LDS.128 R40, [UR4+0xb0] ;  /* 0x0000b004ff287984 */ /* 0x000e680008000c00 */
[----:B------:R-:W-:Y:S01]  /*2280*/  FFMA.FTZ R70, R25, R14, R70 ;  /* 0x0000000e19467223 */ /* 0x000fe20000010046 */
[--C-:B0-----:R-:W-:Y:S02]  /*2290*/  HADD2.F32 R14, -RZ, R16.reuse.H0_H0 ;  /* 0x20000010ff0e7230 */ /* 0x101fe40000004100 */
[----:B------:R-:W-:-:S02]  /*22a0*/  HADD2.F32 R25, -RZ, R16.H1_H1 ;  /* 0x30000010ff197230 */ /* 0x000fc40000004100 */
[----:B------:R-:W-:Y:S02]  /*22b0*/  HADD2.F32 R27, -RZ, R27.H1_H1 ;  /* 0x3000001bff1b7230 */ /* 0x000fe40000004100 */
[----:B------:R-:W-:Y:S02]  /*22c0*/  HADD2.F32 R15, -RZ, R15.H1_H1 ;  /* 0x3000000fff0f7230 */ /* 0x000fe40000004100 */
[--C-:B----4-:R-:W-:Y:S02]  /*22d0*/  HADD2.F32 R16, -RZ, R36.reuse.H0_H0 ;  /* 0x20000024ff107230 */ /* 0x110fe40000004100 */
[----:B------:R-:W-:Y:S02]  /*22e0*/  HADD2.F32 R36, -RZ, R36.H1_H1 ;  /* 0x30000024ff247230 */ /* 0x000fe40000004100 */
[----:B------:R-:W-:Y:S01]  /*22f0*/  FFMA.FTZ R72, R15, R27, R72 ;  /* 0x0000001b0f487223 */ /* 0x000fe20000010048 */
[----:B------:R-:W-:Y:S02]  /*2300*/  FFMA.FTZ R73, R14, R16, R73 ;  /* 0x000000100e497223 */ /* 0x000fe40000010049 */
[----:B------:R-:W-:Y:S01]  /*2310*/  FFMA.FTZ R16, R25, R36, R12 ;  /* 0x0000002419107223 */ /* 0x000fe2000001000c */
[----:B------:R-:W-:-:S02]  /*2320*/  HADD2.F32 R12, -RZ, R37.H0_H0 ;  /* 0x20000025ff0c7230 */ /* 0x000fc40000004100 */
[--C-:B------:R-:W-:Y:S02]  /*2330*/  HADD2.F32 R15, -RZ, R17.reuse.H0_H0 ;  /* 0x20000011ff0f7230 */ /* 0x100fe40000004100 */
[----:B------:R-:W-:Y:S02]  /*2340*/  HADD2.F32 R24, -RZ, R17.H1_H1 ;  /* 0x30000011ff187230 */ /* 0x000fe40000004100 */
[----:B------:R-:W-:Y:S02]  /*2350*/  HADD2.F32 R37, -RZ, R37.H1_H1 ;  /* 0x30000025ff257230 */ /* 0x000fe40000004100 */
[----:B------:R-:W-:-:S03]  /*2360*/  FFMA.FTZ R48, R15, R12, R48 ;  /* 0x0000000c0f307223 */ /* 0x000fc60000010030 */
[----:B------:R-:W-:Y:S02]  /*2370*/  FFMA.FTZ R24, R24, R37, R13 ;  /* 0x0000002518187223 */ /* 0x000fe4000001000d */
[----:B------:R-:W0:Y:S01]  /*2380*/  LDS.128 R12, [UR4+0xc0] ;  /* 0x0000c004ff0c7984 */ /* 0x000e220008000c00 */
[----:B------:R-:W-:Y:S02]  /*2390*/  HADD2.F32 R25, -RZ, R38.H0_H0 ;  /* 0x20000026ff197230 */ /* 0x000fe40000004100 */
[----:B------:R-:W-:Y:S02]  /*23a0*/  HADD2.F32 R17, -RZ, R39.H0_H0 ;  /* 0x20000027ff117230 */ /* 0x000fe40000004100 */
[----:B------:R-:W-:Y:S02]  /*23b0*/  HADD2.F32 R27, -RZ, R18.H0_H0 ;  /* 0x20000012ff1b7230 */ /* 0x000fe40000004100 */
[----:B------:R-:W-:Y:S02]  /*23c0*/  HADD2.F32 R37, -RZ, R19.H0_H0 ;  /* 0x20000013ff257230 */ /* 0x000fe40000004100 */
[----:B------:R-:W-:-:S02]  /*23d0*/  HADD2.F32 R38, -RZ, R38.H1_H1 ;  /* 0x30000026ff267230 */ /* 0x000fc40000004100 */
[----:B------:R-:W-:Y:S02]  /*23e0*/  HADD2.F32 R39, -RZ, R39.H1_H1 ;  /* 0x30000027ff277230 */ /* 0x000fe40000004100 */
[----:B------:R-:W-:Y:S02]  /*23f0*/  HADD2.F32 R18, -RZ, R18.H1_H1 ;  /* 0x30000012ff127230 */ /* 0x000fe40000004100 */
[----:B------:R-:W-:-:S03]  /*2400*/  HADD2.F32 R19, -RZ, R19.H1_H1 ;  /* 0x30000013ff137230 */ /* 0x000fc60000004100 */
[----:B------:R-:W-:Y:S01]  /*2410*/  FFMA.FTZ R71, R18, R38, R71 ;  /* 0x0000002612477223 */ /* 0x000fe20000010047 */
[----:B-1----:R-:W-:Y:S02]  /*2420*/  HADD2.F32 R18, -RZ, R40.H0_H0 ;  /* 0x20000028ff127230 */ /* 0x002fe40000004100 */
[----:B------:R-:W-:Y:S01]  /*2430*/  FFMA.FTZ R72, R19, R39, R72 ;  /* 0x0000002713487223 */ /* 0x000fe20000010048 */
[--C-:B------:R-:W-:Y:S02]  /*2440*/  HADD2.F32 R19, -RZ, R32.reuse.H0_H0 ;  /* 0x20000020ff137230 */ /* 0x100fe40000004100 */
[----:B------:R-:W-:Y:S01]  /*2450*/  FFMA.FTZ R70, R37, R17, R70 ;  /* 0x0000001125467223 */ /* 0x000fe20000010046 */
[----:B------:R-:W-:Y:S02]  /*2460*/  HADD2.F32 R26, -RZ, R32.H1_H1 ;  /* 0x30000020ff1a7230 */ /* 0x000fe40000004100 */
[----:B------:R-:W-:Y:S02]  /*2470*/  HADD2.F32 R17, -RZ, R33.H0_H0 ;  /* 0x20000021ff117230 */ /* 0x000fe40000004100 */
[----:B------:R-:W-:Y:S01]  /*2480*/  FFMA.FTZ R73, R18, R19, R73 ;  /* 0x0000001312497223 */ /* 0x000fe20000010049 */
[----:B------:R-:W-:-:S02]  /*2490*/  HADD2.F32 R19, -RZ, R40.H1_H1 ;  /* 0x30000028ff137230 */ /* 0x000fc40000004100 */
[----:B------:R-:W-:Y:S02]  /*24a0*/  HADD2.F32 R37, -RZ, R41.H0_H0 ;  /* 0x20000029ff257230 */ /* 0x000fe40000004100 */
[----:B------:R-:W-:Y:S01]  /*24b0*/  FFMA.FTZ R76, R27, R25, R76 ;  /* 0x000000191b4c7223 */ /* 0x000fe2000001004c */
[----:B------:R-:W-:Y:S02]  /*24c0*/  HADD2.F32 R33, -RZ, R33.H1_H1 ;  /* 0x30000021ff217230 */ /* 0x000fe40000004100 */
[----:B------:R-:W-:Y:S01]  /*24d0*/  FFMA.FTZ R26, R19, R26, R16 ;  /* 0x0000001a131a7223 */ /* 0x000fe20000010010 */
[----:B------:R-:W-:Y:S02]  /*24e0*/  HADD2.F32 R27, -RZ, R34.H0_H0 ;  /* 0x20000022ff1b7230 */ /* 0x000fe40000004100 */
[----:B------:R-:W-:Y:S01]  /*24f0*/  FFMA.FTZ R48, R37, R17, R48 ;  /* 0x0000001125307223 */ /* 0x000fe20000010030 */
[----:B------:R-:W-:Y:S01]  /*2500*/  HADD2.F32 R25, -RZ, R35.H0_H0 ;  /* 0x20000023ff197230 */ /* 0x000fe20000004100 */
[----:B------:R-:W1:Y:S01]  /*2510*/  LDS.128 R16, [UR4+0xd0] ;  /* 0x0000d004ff107984 */ /* 0x000e620008000c00 */
[----:B------:R-:W-:-:S02]  /*2520*/  HADD2.F32 R41, -RZ, R41.H1_H1 ;  /* 0x30000029ff297230 */ /* 0x000fc40000004100 */
[----:B------:R-:W-:Y:S02]  /*2530*/  HADD2.F32 R39, -RZ, R42.H0_H0 ;  /* 0x2000002aff277230 */ /* 0x000fe40000004100 */
[----:B------:R-:W-:Y:S02]  /*2540*/  HADD2.F32 R49, -RZ, R43.H0_H0 ;  /* 0x2000002bff317230 */ /* 0x000fe40000004100 */
[----:B------:R-:W-:Y:S02]  /*2550*/  HADD2.F32 R34, -RZ, R34.H1_H1 ;  /* 0x30000022ff227230 */ /* 0x000fe40000004100 */
[----:B------:R-:W-:Y:S02]  /*2560*/  HADD2.F32 R35, -RZ, R35.H1_H1 ;  /* 0x30000023ff237230 */ /* 0x000fe40000004100 */
[----:B------:R-:W-:Y:S02]  /*2570*/  HADD2.F32 R42, -RZ, R42.H1_H1 ;  /* 0x3000002aff2a7230 */ /* 0x000fe40000004100 */
[----:B------:R-:W-:-:S02]  /*2580*/  HADD2.F32 R43, -RZ, R43.H1_H1 ;  /* 0x3000002bff2b7230 */ /* 0x000fc40000004100 */
[----:B------:R-:W-:Y:S01]  /*2590*/  FFMA.FTZ R24, R41, R33, R24 ;  /* 0x0000002129187223 */ /* 0x000fe20000010018 */
[----:B------:R-:W-:Y:S01]  /*25a0*/  FFMA.FTZ R27, R39, R27, R76 ;  /* 0x0000001b271b7223 */ /* 0x000fe2000001004c */
[----:B------:R-:W-:Y:S01]  /*25b0*/  FFMA.FTZ R34, R42, R34, R71 ;  /* 0x000000222a227223 */ /* 0x000fe20000010047 */
[----:B------:R-:W-:Y:S01]  /*25c0*/  FFMA.FTZ R25, R49, R25, R70 ;  /* 0x0000001931197223 */ /* 0x000fe20000010046 */
[----:B------:R-:W-:Y:S01]  /*25d0*/  FFMA.FTZ R35, R43, R35, R72 ;  /* 0x000000232b237223 */ /* 0x000fe20000010048 */
[--C-:B------:R-:W-:Y:S02]  /*25e0*/  HADD2.F32 R38, -RZ, R46.reuse.H0_H0 ;  /* 0x2000002eff267230 */ /* 0x100fe40000004100 */
[----:B------:R-:W-:Y:S02]  /*25f0*/  HADD2.F32 R33, -RZ, R46.H1_H1 ;  /* 0x3000002eff217230 */ /* 0x000fe40000004100 */
[--C-:B------:R-:W-:Y:S02]  /*2600*/  HADD2.F32 R36, -RZ, R47.reuse.H0_H0 ;  /* 0x2000002fff247230 */ /* 0x100fe40000004100 */
[----:B------:R-:W-:-:S02]  /*2610*/  HADD2.F32 R32, -RZ, R47.H1_H1 ;  /* 0x3000002fff207230 */ /* 0x000fc40000004100 */
[--C-:B0-----:R-:W-:Y:S02]  /*2620*/  HADD2.F32 R40, -RZ, R12.reuse.H0_H0 ;  /* 0x2000000cff287230 */ /* 0x101fe40000004100 */
[----:B------:R-:W-:Y:S02]  /*2630*/  HADD2.F32 R39, -RZ, R12.H1_H1 ;  /* 0x3000000cff277230 */ /* 0x000fe40000004100 */
[--C-:B------:R-:W-:Y:S02]  /*2640*/  HADD2.F32 R43, -RZ, R13.reuse.H0_H0 ;  /* 0x2000000dff2b7230 */ /* 0x100fe40000004100 */
[----:B------:R-:W-:Y:S02]  /*2650*/  HADD2.F32 R47, -RZ, R13.H1_H1 ;  /* 0x3000000dff2f7230 */ /* 0x000fe40000004100 */
[--C-:B------:R-:W-:Y:S02]  /*2660*/  HADD2.F32 R42, -RZ, R14.reuse.H0_H0 ;  /* 0x2000000eff2a7230 */ /* 0x100fe40000004100 */
[----:B------:R-:W-:-:S02]  /*2670*/  HADD2.F32 R49, -RZ, R14.H1_H1 ;  /* 0x3000000eff317230 */ /* 0x000fc40000004100 */
[--C-:B------:R-:W-:Y:S02]  /*2680*/  HADD2.F32 R46, -RZ, R15.reuse.H0_H0 ;  /* 0x2000000fff2e7230 */ /* 0x100fe40000004100 */
[----:B------:R-:W-:Y:S02]  /*2690*/  HADD2.F32 R50, -RZ, R15.H1_H1 ;  /* 0x3000000fff327230 */ /* 0x000fe40000004100 */
[--C-:B------:R-:W-:Y:S01]  /*26a0*/  HADD2.F32 R41, -RZ, R44.reuse.H0_H0 ;  /* 0x2000002cff297230 */ /* 0x100fe20000004100 */
[----:B------:R-:W0:Y:S01]  /*26b0*/  LDS.128 R12, [UR4+0xe0] ;  /* 0x0000e004ff0c7984 */ /* 0x000e220008000c00 */
[--C-:B------:R-:W-:Y:S02]  /*26c0*/  HADD2.F32 R37, -RZ, R45.reuse.H0_H0 ;  /* 0x2000002dff257230 */ /* 0x100fe40000004100 */
[----:B------:R-:W-:Y:S02]  /*26d0*/  HADD2.F32 R44, -RZ, R44.H1_H1 ;  /* 0x3000002cff2c7230 */ /* 0x000fe40000004100 */
[----:B------:R-:W-:-:S02]  /*26e0*/  HADD2.F32 R45, -RZ, R45.H1_H1 ;  /* 0x3000002dff2d7230 */ /* 0x000fc40000004100 */
[----:B------:R-:W-:Y:S01]  /*26f0*/  FFMA.FTZ R38, R42, R38, R27 ;  /* 0x000000262a267223 */ /* 0x000fe2000001001b */
[----:B------:R-:W-:Y:S01]  /*2700*/  FFMA.FTZ R36, R46, R36, R25 ;  /* 0x000000242e247223 */ /* 0x000fe20000010019 */
[----:B------:R-:W-:Y:S01]  /*2710*/  FFMA.FTZ R39, R39, R44, R26 ;  /* 0x0000002c27277223 */ /* 0x000fe2000001001a */
[----:B------:R-:W-:Y:S02]  /*2720*/  FFMA.FTZ R45, R47, R45, R24 ;  /* 0x0000002d2f2d7223 */ /* 0x000fe40000010018 */
[----:B------:R-:W2:Y:S01]  /*2730*/  LDS.128 R24, [UR4+0xf0] ;  /* 0x0000f004ff187984 */ /* 0x000ea20008000c00 */
        /* <DEDUP_REMOVED lines=8> */
[----:B-1----:R-:W-:Y:S02]  /*27c0*/  HADD2.F32 R20, -RZ, R16.H0_H0 ;  /* 0x20000010ff147230 */ /* 0x002fe40000004100 */
[--C-:B------:R-:W-:Y:S02]  /*27d0*/  HADD2.F32 R22, -RZ, R17.reuse.H0_H0 ;  /* 0x20000011ff167230 */ /* 0x100fe40000004100 */
[----:B------:R-:W-:-:S02]  /*27e0*/  HADD2.F32 R40, -RZ, R17.H1_H1 ;  /* 0x30000011ff287230 */ /* 0x000fc40000004100 */
[----:B------:R-:W-:Y:S02]  /*27f0*/  HADD2.F32 R41, -RZ, R21.H0_H0 ;  /* 0x20000015ff297230 */ /* 0x000fe40000004100 */
[--C-:B------:R-:W-:Y:S02]  /*2800*/  HADD2.F32 R44, -RZ, R23.reuse.H0_H0 ;  /* 0x20000017ff2c7230 */ /* 0x100fe40000004100 */
[----:B------:R-:W-:Y:S02]  /*2810*/  HADD2.F32 R46, -RZ, R23.H1_H1 ;  /* 0x30000017ff2e7230 */ /* 0x000fe40000004100 */
[----:B------:R-:W-:Y:S02]  /*2820*/  HADD2.F32 R16, -RZ, R16.H1_H1 ;  /* 0x30000010ff107230 */ /* 0x000fe40000004100 */
[----:B------:R-:W-:Y:S02]  /*2830*/  HADD2.F32 R17, -RZ, R18.H0_H0 ;  /* 0x20000012ff117230 */ /* 0x000fe40000004100 */
[----:B------:R-:W-:-:S02]  /*2840*/  HADD2.F32 R21, -RZ, R21.H1_H1 ;  /* 0x30000015ff157230 */ /* 0x000fc40000004100 */
[--C-:B------:R-:W-:Y:S02]  /*2850*/  HADD2.F32 R23, -RZ, R19.reuse.H0_H0 ;  /* 0x20000013ff177230 */ /* 0x100fe40000004100 */
[----:B------:R-:W-:Y:S02]  /*2860*/  HADD2.F32 R19, -RZ, R19.H1_H1 ;  /* 0x30000013ff137230 */ /* 0x000fe40000004100 */
[----:B------:R-:W-:Y:S01]  /*2870*/  FFMA.FTZ R39, R16, R35, R39 ;  /* 0x0000002310277223 */ /* 0x000fe20000010027 */
        /* <DEDUP_REMOVED lines=10> */
[----:B0-----:R-:W-:Y:S02]  /*2920*/  HADD2.F32 R8, -RZ, R12.H0_H0 ;  /* 0x2000000cff087230 */ /* 0x001fe40000004100 */
[----:B------:R-:W-:-:S02]  /*2930*/  HADD2.F32 R19, -RZ, R9.H0_H0 ;  /* 0x20000009ff137230 */ /* 0x000fc40000004100 */
[----:B------:R-:W-:Y:S02]  /*2940*/  HADD2.F32 R12, -RZ, R12.H1_H1 ;  /* 0x3000000cff0c7230 */ /* 0x000fe40000004100 */
[--C-:B------:R-:W-:Y:S02]  /*2950*/  HADD2.F32 R10, -RZ, R13.reuse.H0_H0 ;  /* 0x2000000dff0a7230 */ /* 0x100fe40000004100 */
[----:B------:R-:W-:Y:S01]  /*2960*/  FFMA.FTZ R33, R18, R43, R33 ;  /* 0x0000002b12217223 */ /* 0x000fe20000010021 */
[----:B------:R-:W-:Y:S02]  /*2970*/  HADD2.F32 R18, -RZ, R13.H1_H1 ;  /* 0x3000000dff127230 */ /* 0x000fe40000004100 */
[----:B------:R-:W-:Y:S01]  /*2980*/  FFMA.FTZ R8, R8, R16, R73 ;  /* 0x0000001008087223 */ /* 0x000fe20000010049 */
[----:B------:R-:W-:Y:S02]  /*2990*/  HADD2.F32 R20, -RZ, R9.H1_H1 ;  /* 0x30000009ff147230 */ /* 0x000fe40000004100 */
[----:B------:R-:W-:Y:S01]  /*29a0*/  FFMA.FTZ R12, R12, R17, R39 ;  /* 0x000000110c0c7223 */ /* 0x000fe20000010027 */
[----:B------:R-:W-:-:S02]  /*29b0*/  HADD2.F32 R13, -RZ, R14.H0_H0 ;  /* 0x2000000eff0d7230 */ /* 0x000fc40000004100 */
[----:B------:R-:W-:Y:S01]  /*29c0*/  FFMA.FTZ R10, R10, R19, R37 ;  /* 0x000000130a0a7223 */ /* 0x000fe20000010025 */
[----:B------:R-:W-:Y:S02]  /*29d0*/  HADD2.F32 R16, -RZ, R28.H0_H0 ;  /* 0x2000001cff107230 */ /* 0x000fe40000004100 */
[--C-:B--2---:R-:W-:Y:S02]  /*29e0*/  HADD2.F32 R17, -RZ, R24.reuse.H0_H0 ;  /* 0x20000018ff117230 */ /* 0x104fe40000004100 */
[----:B------:R-:W-:Y:S02]  /*29f0*/  HADD2.F32 R19, -RZ, R24.H1_H1 ;  /* 0x30000018ff137230 */ /* 0x000fe40000004100 */
[----:B------:R-:W-:Y:S02]  /*2a00*/  HADD2.F32 R28, -RZ, R28.H1_H1 ;  /* 0x3000001cff1c7230 */ /* 0x000fe40000004100 */
[----:B------:R-:W-:Y:S01]  /*2a10*/  FFMA.FTZ R18, R18, R20, R45 ;  /* 0x0000001412127223 */ /* 0x000fe2000001002d */
[----:B------:R-:W-:Y:S01]  /*2a20*/  FFMA.FTZ R13, R13, R21, R38 ;  /* 0x000000150d0d7223 */ /* 0x000fe20000010026 */
[----:B------:R-:W-:-:S02]  /*2a30*/  HADD2.F32 R21, -RZ, R25.H0_H0 ;  /* 0x20000019ff157230 */ /* 0x000fc40000004100 */
[----:B------:R-:W-:Y:S01]  /*2a40*/  FFMA.FTZ R8, R17, R16, R8 ;  /* 0x0000001011087223 */ /* 0x000fe20000010008 */
[----:B------:R-:W-:Y:S02]  /*2a50*/  HADD2.F32 R20, -RZ, R29.H0_H0 ;  /* 0x2000001dff147230 */ /* 0x000fe40000004100 */
[----:B------:R-:W-:Y:S01]  /*2a60*/  FFMA.FTZ R19, R19, R28, R12 ;  /* 0x0000001c13137223 */ /* 0x000fe2000001000c */
[----:B------:R-:W-:Y:S01]  /*2a70*/  FFMA.FTZ R36, R23, R44, R36 ;  /* 0x0000002c17247223 */ /* 0x000fe20000010024 */
[----:B------:R-:W-:Y:S02]  /*2a80*/  HADD2.F32 R25, -RZ, R25.H1_H1 ;  /* 0x30000019ff197230 */ /* 0x000fe40000004100 */
[----:B------:R-:W-:Y:S01]  /*2a90*/  FFMA.FTZ R10, R21, R20, R10 ;  /* 0x00000014150a7223 */ /* 0x000fe2000001000a */
[----:B------:R-:W-:Y:S01]  /*2aa0*/  FADD.FTZ R19, R8, R19 ;  /* 0x0000001308137221 */ /* 0x000fe20000010000 */
[----:B------:R-:W-:Y:S02]  /*2ab0*/  HADD2.F32 R29, -RZ, R29.H1_H1 ;  /* 0x3000001dff1d7230 */ /* 0x000fe40000004100 */
[----:B------:R-:W-:-:S02]  /*2ac0*/  HADD2.F32 R9, -RZ, R11.H0_H0 ;  /* 0x2000000bff097230 */ /* 0x000fc40000004100 */
[----:B------:R-:W-:Y:S02]  /*2ad0*/  HADD2.F32 R23, -RZ, R15.H0_H0 ;  /* 0x2000000fff177230 */ /* 0x000fe40000004100 */
[----:B------:R-:W-:Y:S01]  /*2ae0*/  FADD.FTZ R19, R10, R19 ;  /* 0x000000130a137221 */ /* 0x000fe20000010000 */
[----:B------:R-:W-:Y:S02]  /*2af0*/  HADD2.F32 R11, -RZ, R11.H1_H1 ;  /* 0x3000000bff0b7230 */ /* 0x000fe40000004100 */
[----:B------:R-:W-:Y:S02]  /*2b00*/  HADD2.F32 R15, -RZ, R15.H1_H1 ;  /* 0x3000000fff0f7230 */ /* 0x000fe40000004100 */
[----:B------:R-:W-:Y:S01]  /*2b10*/  FFMA.FTZ R18, R25, R29, R18 ;  /* 0x0000001d19127223 */ /* 0x000fe20000010012 */
[----:B------:R-:W-:Y:S02]  /*2b20*/  HADD2.F32 R14, -RZ, R14.H1_H1 ;  /* 0x3000000eff0e7230 */ /* 0x000fe40000004100 */
[----:B------:R-:W-:-:S02]  /*2b30*/  HADD2.F32 R8, -RZ, R26.H0_H0 ;  /* 0x2000001aff087230 */ /* 0x000fc40000004100 */
[--C-:B------:R-:W-:Y:S02]  /*2b40*/  HADD2.F32 R10, -RZ, R30.reuse.H0_H0 ;  /* 0x2000001eff0a7230 */ /* 0x100fe40000004100 */
[----:B------:R-:W-:Y:S01]  /*2b50*/  FFMA.FTZ R11, R15, R11, R32 ;  /* 0x0000000b0f0b7223 */ /* 0x000fe20000010020 */
[----:B------:R-:W-:Y:S02]  /*2b60*/  HADD2.F32 R30, -RZ, R30.H1_H1 ;  /* 0x3000001eff1e7230 */ /* 0x000fe40000004100 */
[----:B------:R-:W-:Y:S01]  /*2b70*/  FFMA.FTZ R14, R14, R22, R33 ;  /* 0x000000160e0e7223 */ /* 0x000fe20000010021 */
[----:B------:R-:W-:Y:S02]  /*2b80*/  HADD2.F32 R15, -RZ, R26.H1_H1 ;  /* 0x3000001aff0f7230 */ /* 0x000fe40000004100 */
[----:B------:R-:W-:Y:S01]  /*2b90*/  FFMA.FTZ R8, R8, R10, R13 ;  /* 0x0000000a08087223 */ /* 0x000fe2000001000d */
[----:B------:R-:W-:Y:S01]  /*2ba0*/  FADD.FTZ R19, R18, R19 ;  /* 0x0000001312137221 */ /* 0x000fe20000010000 */
        /* <DEDUP_REMOVED lines=9> */
[----:B------:R-:W-:Y:S01]  /*2c40*/  FADD.FTZ R14, R14, R19 ;  /* 0x000000130e0e7221 */ /* 0x000fe20000010000 */
[----:B-----5:R-:W-:Y:S01]  /*2c50*/  FMUL.FTZ R8, R8, R63 ;  /* 0x0000003f08087220 */ /* 0x020fe20000410000 */
[----:B------:R-:W-:Y:S01]  /*2c60*/  FSETP.NEU.FTZ.AND P0, PT, R63, RZ, PT ;  /* 0x000000ff3f00720b */ /* 0x000fe20003f1d000 */
[----:B------:R-:W-:Y:S01]  /*2c70*/  FFMA.FTZ R11, R12, R31, R11 ;  /* 0x0000001f0c0b7223 */ /* 0x000fe2000001000b */
[----:B------:R-:W-:-:S02]  /*2c80*/  FADD.FTZ R14, R9, R14 ;  /* 0x0000000e090e7221 */ /* 0x000fc40000010000 */
        /* <DEDUP_REMOVED lines=9> */
.L_x_23063:
[----:B------:R-:W-:-:S05]  /*2d20*/  IMAD.MOV.U32 R8, RZ, RZ, -0x800001 ;  /* 0xff7fffffff087424 */ /* 0x000fca00078e00ff */
[----:B------:R0:W-:Y:S02]  /*2d30*/  STS [R59], R8 ;  /* 0x000000083b007388 */ /* 0x0001e40000000800 */
.L_x_23064:
[----:B------:R-:W-:Y:S05]  /*2d40*/  BSYNC B1 ;  /* 0x0000000000017941 */ /* 0x000fea0003800000 */
.L_x_23062:
[----:B------:R-:W-:Y:S01]  /*2d50*/  IADD3 R55, R55, 0x4, RZ ;  /* 0x0000000437377810 */ /* 0x000fe20007ffe0ff */
[----:B01----:R-:W-:Y:S01]  /*2d60*/  VIADD R59, R59, 0x200 ;  /* 0x000002003b3b7836 */ /* 0x003fe20000000000 */
[----:B------:R-:W-:Y:S01]  /*2d70*/  IADD3 R52, P1, R52, 0x10, RZ ;  /* 0x0000001034347810 */ /* 0x000fe20007f3e0ff */
[----:B------:R-:W-:Y:S01]  /*2d80*/  VIADD R58, R58, 0x80 ;  /* 0x000000803a3a7836 */ /* 0x000fe20000000000 */
[----:B------:R-:W-:Y:S02]  /*2d90*/  ISETP.GE.AND P0, PT, R55, R66, PT ;  /* 0x000000423700720c */ /* 0x000fe40003f06270 */
[----:B------:R-:W-:Y:S01]  /*2da0*/  IADD3 R57, R57, 0x80, RZ ;  /* 0x0000008039397810 */ /* 0x000fe20007ffe0ff */
[----:B------:R-:W-:Y:S01]  /*2db0*/  IMAD.X R7, RZ, RZ, R7, P1 ;  /* 0x000000ffff077224 */ /* 0x000fe200008e0607 */
[----:B------:R-:W-:-:S09]  /*2dc0*/  IADD3 R56, R56, 0x80, RZ ;  /* 0x0000008038387810 */ /* 0x000fd20007ffe0ff */
[----:B------:R-:W-:Y:S05]  /*2dd0*/  @!P0 BRA `(.L_x_23065) ;  /* 0xffffffe000208947 */ /* 0x000fea000383ffff */
.L_x_23061:
[----:B------:R-:W-:Y:S05]  /*2de0*/  BSYNC B0 ;  /* 0x0000000000007941 */ /* 0x000fea0003800000 */
.L_x_23060:
        /* <DEDUP_REMOVED lines=20> */
[----:B------:R-:W0:Y:S02]  /*2f30*/  SHFL.BFLY PT, R9, R8, 0x2, 0x1f ;  /* 0x0c401f0008097f89 */ /* 0x000e2400000e0000 */
[----:B0-----:R-:W-:Y:S02]  /*2f40*/  FMNMX.FTZ R11, R8, R9, !PT ;  /* 0x00000009080b7209 */ /* 0x001fe40007810000 */
[----:B------:R-:W-:Y:S01]  /*2f50*/  @!P1 IADD3 R9, R7, 0x100, RZ ;  /* 0x0000010007099810 */ /* 0x000fe20007ffe0ff */
[----:B------:R-:W0:Y:S01]  /*2f60*/  S2R R8, SR_TID.X ;  /* 0x0000000000087919 */ /* 0x000e220000002100 */
[----:B-1----:R-:W-:Y:S02]  /*2f70*/  @!P0 LEA R7, R13, R6, 0x18 ;  /* 0x000000060d078211 */ /* 0x002fe400078ec0ff */
[----:B--2---:R-:W-:Y:S01]  /*2f80*/  @!P1 LEA R12, R12, R9, 0x18 ;  /* 0x000000090c0c9211 */ /* 0x004fe200078ec0ff */
[----:B------:R-:W1:Y:S01]  /*2f90*/  SHFL.BFLY PT, R10, R11, 0x1, 0x1f ;  /* 0x0c201f000b0a7f89 */ /* 0x000e6200000e0000 */
[----:B------:R-:W-:Y:S01]  /*2fa0*/  MOV R9, 0xff7fffff ;  /* 0xff7fffff00097802 */ /* 0x000fe20000000f00 */
[----:B------:R-:W-:Y:S01]  /*2fb0*/  @!P0 IMAD R7, R16, 0x4, R7 ;  /* 0x0000000410078824 */ /* 0x000fe200078e0207 */
[----:B-1----:R-:W-:Y:S01]  /*2fc0*/  @!P0 FMNMX.FTZ R10, R11, R10, !PT ;  /* 0x0000000a0b0a8209 */ /* 0x002fe20007810000 */
[----:B------:R-:W-:-:S04]  /*2fd0*/  @!P1 IMAD R11, R3, 0x4, R12 ;  /* 0x00000004030b9824 */ /* 0x000fc800078e020c */
[----:B------:R1:W-:Y:S01]  /*2fe0*/  @!P0 STS [R7], R10 ;  /* 0x0000000a07008388 */ /* 0x0003e20000000800 */
[----:B------:R-:W-:Y:S01]  /*2ff0*/  BAR.SYNC.DEFER_BLOCKING 0x0 ;  /* 0x0000000000007b1d */ /* 0x000fe20000010000 */
[----:B-1----:R-:W-:-:S05]  /*3000*/  IMAD.MOV.U32 R7, RZ, RZ, RZ ;  /* 0x000000ffff077224 */ /* 0x002fca00078e00ff */
[----:B------:R-:W1:Y:S01]  /*3010*/  @!P1 LDS R9, [R11] ;  /* 0x000000000b099984 */ /* 0x000e620000000800 */
[----:B0-----:R-:W-:-:S03]  /*3020*/  ISETP.GE.AND P1, PT, R8, R65, PT ;  /* 0x000000410800720c */ /* 0x001fc60003f26270 */
[----:B-1----:R-:W0:Y:S02]  /*3030*/  SHFL.BFLY PT, R6, R9, 0x2, 0x1f ;  /* 0x0c401f0009067f89 */ /* 0x002e2400000e0000 */
[----:B0-----:R-:W-:-:S05]  /*3040*/  FMNMX.FTZ R12, R6, R9, !PT ;  /* 0x00000009060c7209 */ /* 0x001fca0007810000 */
[----:B------:R-:W0:Y:S02]  /*3050*/  SHFL.BFLY PT, R13, R12, 0x1, 0x1f ;  /* 0x0c201f000c0d7f89 */ /* 0x000e2400000e0000 */
[----:B0-----:R-:W-:Y:S02]  /*3060*/  FMNMX.FTZ R6, R12, R13, !PT ;  /* 0x0000000d0c067209 */ /* 0x001fe40007810000 */
[----:B------:R-:W-:-:S04]  /*3070*/  IADD3 R13, R67, 0x1f, RZ ;  /* 0x0000001f430d7810 */ /* 0x000fc80007ffe0ff */
[----:B------:R-:W-:Y:S01]  /*3080*/  SHF.R.S32.HI R14, RZ, 0x1f, R13 ;  /* 0x0000001fff0e7819 */ /* 0x000fe2000001140d */
[----:B------:R-:W0:Y:S03]  /*3090*/  SHFL.IDX PT, R6, R6, RZ, 0x1f ;  /* 0x00001fff06067589 */ /* 0x000e2600000e0000 */
[----:B------:R-:W-:-:S04]  /*30a0*/  LEA.HI R14, R14, R13, RZ, 0x5 ;  /* 0x0000000d0e0e7211 */ /* 0x000fc800078f28ff */
[----:B------:R-:W-:Y:S01]  /*30b0*/  SHF.R.S32.HI R42, RZ, 0x5, R14 ;  /* 0x00000005ff2a7819 */ /* 0x000fe2000001140e */
[----:B------:R-:W-:Y:S06]  /*30c0*/  @P1 BRA `(.L_x_23067) ;  /* 0x0000000c00a41947 */ /* 0x000fec0003800000 */
        /* <DEDUP_REMOVED lines=13> */
[----:B------:R-:W-:Y:S01]  /*31a0*/  ISETP.GE.U32.AND P2, PT, R7, 0x180, PT ;  /* 0x000001800700780c */ /* 0x000fe20003f46070 */
[----:B------:R-:W-:Y:S01]  /*31b0*/  HFMA2.MMA R7, -RZ, RZ, 0, 0 ;  /* 0x00000000ff077435 */ /* 0x000fe200000001ff */
[----:B------:R-:W-:-:S13]  /*31c0*/  LOP3.LUT P0, R9, R9, 0x3, RZ, 0xc0, !PT ;  /* 0x0000000309097812 */ /* 0x000fda000780c0ff */
[----:B------:R-:W-:Y:S05]  /*31d0*/  @!P0 BRA `(.L_x_23069) ;  /* 0x0000000000488947 */ /* 0x000fea0003800000 */
[----:B------:R-:W1:Y:S01]  /*31e0*/  S2UR UR5, SR_CgaCtaId ;  /* 0x00000000000579c3 */ /* 0x000e620000008800 */
[----:B------:R-:W-:Y:S01]  /*31f0*/  UMOV UR4, 0x400 ;  /* 0x0000040000047882 */ /* 0x000fe20000000000 */
[----:B------:R-:W-:Y:S01]  /*3200*/  IMAD.MOV.U32 R10, RZ, RZ, R8 ;  /* 0x000000ffff0a7224 */ /* 0x000fe200078e0008 */
[----:B------:R-:W-:Y:S01]  /*3210*/  UIADD3 UR4, UR4, 0x120, URZ ;  /* 0x0000012004047890 */ /* 0x000fe2000fffe03f */
[----:B------:R-:W-:-:S03]  /*3220*/  MOV R7, RZ ;  /* 0x000000ff00077202 */ /* 0x000fc60000000f00 */
[----:B-1----:R-:W-:-:S06]  /*3230*/  ULEA UR4, UR5, UR4, 0x18 ;  /* 0x0000000405047291 */ /* 0x002fcc000f8ec03f */
[----:B------:R-:W-:-:S07]  /*3240*/  LEA R11, R8, UR4, 0x2 ;  /* 0x00000004080b7c11 */ /* 0x000fce000f8e10ff */
.L_x_23070:
        /* <DEDUP_REMOVED lines=11> */
.L_x_23069:
[----:B------:R-:W-:Y:S05]  /*3300*/  BSYNC B1 ;  /* 0x0000000000017941 */ /* 0x000fea0003800000 */
.L_x_23068:
        /* <DEDUP_REMOVED lines=14> */
.L_x_23073:
        /* <DEDUP_REMOVED lines=14> */
[C---:B-1----:R-:W-:Y:S01]  /*34d0*/  FADD.FTZ R15, -R6.reuse, R15 ;  /* 0x0000000f060f7221 */ /* 0x042fe20000010100 */
[----:B------:R-:W-:Y:S02]  /*34e0*/  FMUL.FTZ R12, R13, 1.4426950216293334961 ;  /* 0x3fb8aa3b0d0c7820 */ /* 0x000fe40000410000 */
[----:B------:R-:W1:Y:S01]  /*34f0*/  LDS R13, [R9+0xc00] ;  /* 0x000c0000090d7984 */ /* 0x000e620000000800 */
[----:B------:R-:W-:Y:S01]  /*3500*/  FMUL.FTZ R14, R15, 1.4426950216293334961 ;  /* 0x3fb8aa3b0f0e7820 */ /* 0x000fe20000410000 */
[C---:B--2---:R-:W-:Y:S02]  /*3510*/  FADD.FTZ R17, -R6.reuse, R17 ;  /* 0x0000001106117221 */ /* 0x044fe40000010100 */
[----:B------:R-:W2:Y:S01]  /*3520*/  LDS R15, [R9+0xe00] ;  /* 0x000e0000090f7984 */ /* 0x000ea20000000800 */
[C---:B---3--:R-:W-:Y:S01]  /*3530*/  FADD.FTZ R19, -R6.reuse, R19 ;  /* 0x0000001306137221 */ /* 0x048fe20000010100 */
[----:B------:R-:W-:Y:S01]  /*3540*/  FMUL.FTZ R17, R17, 1.4426950216293334961 ;  /* 0x3fb8aa3b11117820 */ /* 0x000fe20000410000 */
[----:B------:R-:W3:Y:S01]  /*3550*/  MUFU.EX2 R12, R12 ;  /* 0x0000000c000c7308 */ /* 0x000ee20000000800 */
[----:B----4-:R-:W-:Y:S01]  /*3560*/  FADD.FTZ R21, -R6, R21 ;  /* 0x0000001506157221 */ /* 0x010fe20000010100 */
[----:B------:R-:W-:-:S03]  /*3570*/  FMUL.FTZ R19, R19, 1.4426950216293334961 ;  /* 0x3fb8aa3b13137820 */ /* 0x000fc60000410000 */
[----:B------:R-:W-:Y:S01]  /*3580*/  FMUL.FTZ R21, R21, 1.4426950216293334961 ;  /* 0x3fb8aa3b15157820 */ /* 0x000fe20000410000 */
[C---:B------:R-:W-:Y:S02]  /*3590*/  FADD.FTZ R23, -R6.reuse, R23 ;  /* 0x0000001706177221 */ /* 0x040fe40000010100 */
[----:B------:R4:W0:Y:S01]  /*35a0*/  MUFU.EX2 R18, R17 ;  /* 0x0000001100127308 */ /* 0x0008220000000800 */
[----:B------:R-:W-:Y:S01]  /*35b0*/  FADD.FTZ R25, -R6, R25 ;  /* 0x0000001906197221 */ /* 0x000fe20000010100 */
[----:B------:R-:W-:-:S03]  /*35c0*/  FMUL.FTZ R23, R23, 1.4426950216293334961 ;  /* 0x3fb8aa3b17177820 */ /* 0x000fc60000410000 */
[----:B------:R-:W-:Y:S01]  /*35d0*/  FMUL.FTZ R25, R25, 1.4426950216293334961 ;  /* 0x3fb8aa3b19197820 */ /* 0x000fe20000410000 */
[----:B------:R-:W-:Y:S02]  /*35e0*/  FADD.FTZ R27, -R6, R27 ;  /* 0x0000001b061b7221 */ /* 0x000fe40000010100 */
[----:B------:R-:W1:Y:S01]  /*35f0*/  MUFU.EX2 R14, R14 ;  /* 0x0000000e000e7308 */ /* 0x000e620000000800 */
[----:B----4-:R-:W4:Y:S01]  /*3600*/  LDS R17, [R9+0x1600] ;  /* 0x0016000009117984 */ /* 0x010f220000000800 */
[----:B---3--:R-:W-:Y:S01]  /*3610*/  FADD.FTZ R7, R12, R7 ;  /* 0x000000070c077221 */ /* 0x008fe20000010000 */
[----:B------:R-:W-:Y:S01]  /*3620*/  FMUL.FTZ R27, R27, 1.4426950216293334961 ;  /* 0x3fb8aa3b1b1b7820 */ /* 0x000fe20000410000 */
[C---:B------:R-:W-:Y:S01]  /*3630*/  FADD.FTZ R29, -R6.reuse, R29 ;  /* 0x0000001d061d7221 */ /* 0x040fe20000010100 */
[----:B------:R-:W-:Y:S01]  /*3640*/  STS [R9+-0x400], R12 ;  /* 0xfffc000c09007388 */ /* 0x000fe20000000800 */
[C---:B------:R-:W-:Y:S02]  /*3650*/  FADD.FTZ R31, -R6.reuse, R31 ;  /* 0x0000001f061f7221 */ /* 0x040fe40000010100 */
[----:B------:R3:W2:Y:S01]  /*3660*/  MUFU.EX2 R20, R19 ;  /* 0x0000001300147308 */ /* 0x0006a20000000800 */
[----:B------:R-:W-:Y:S01]  /*3670*/  FMUL.FTZ R29, R29, 1.4426950216293334961 ;  /* 0x3fb8aa3b1d1d7820 */ /* 0x000fe20000410000 */
[----:B------:R-:W-:Y:S01]  /*3680*/  FMUL.FTZ R31, R31, 1.4426950216293334961 ;  /* 0x3fb8aa3b1f1f7820 */ /* 0x000fe20000410000 */
[C---:B0-----:R-:W-:Y:S01]  /*3690*/  FADD.FTZ R33, -R6.reuse, R33 ;  /* 0x0000002106217221 */ /* 0x041fe20000010100 */
[----:B------:R-:W-:Y:S03]  /*36a0*/  STS [R9], R18 ;  /* 0x0000001209007388 */ /* 0x000fe60000000800 */
[----:B------:R-:W-:Y:S01]  /*36b0*/  FMUL.FTZ R33, R33, 1.4426950216293334961 ;  /* 0x3fb8aa3b21217820 */ /* 0x000fe20000410000 */
[----:B------:R0:W4:Y:S01]  /*36c0*/  MUFU.EX2 R22, R21 ;  /* 0x0000001500167308 */ /* 0x0001220000000800 */
[----:B---3--:R-:W3:Y:S01]  /*36d0*/  LDS R19, [R9+0x1800] ;  /* 0x0018000009137984 */ /* 0x008ee20000000800 */
[----:B-1----:R-:W-:Y:S01]  /*36e0*/  FADD.FTZ R7, R7, R14 ;  /* 0x0000000e07077221 */ /* 0x002fe20000010000 */
[C---:B------:R-:W-:Y:S01]  /*36f0*/  FADD.FTZ R13, -R6.reuse, R13 ;  /* 0x0000000d060d7221 */ /* 0x040fe20000010100 */
[----:B--2---:R-:W-:-:S02]  /*3700*/  FADD.FTZ R15, -R6, R15 ;  /* 0x0000000f060f7221 */ /* 0x004fc40000010100 */
[----:B------:R-:W-:Y:S01]  /*3710*/  FADD.FTZ R7, R7, R18 ;  /* 0x0000001207077221 */ /* 0x000fe20000010000 */
[----:B------:R-:W-:Y:S01]  /*3720*/  FMUL.FTZ R13, R13, 1.4426950216293334961 ;  /* 0x3fb8aa3b0d0d7820 */ /* 0x000fe20000410000 */
[----:B------:R-:W1:Y:S01]  /*3730*/  MUFU.EX2 R24, R23 ;  /* 0x0000001700187308 */ /* 0x000e620000000800 */
[----:B0-----:R-:W0:Y:S01]  /*3740*/  LDS R21, [R9+0x1a00] ;  /* 0x001a000009157984 */ /* 0x001e220000000800 */
[----:B------:R-:W-:Y:S01]  /*3750*/  FADD.FTZ R7, R7, R20 ;  /* 0x0000001407077221 */ /* 0x000fe20000010000 */
[----:B------:R-:W-:Y:S02]  /*3760*/  FMUL.FTZ R15, R15, 1.4426950216293334961 ;  /* 0x3fb8aa3b0f0f7820 */ /* 0x000fe40000410000 */
[----:B------:R-:W-:Y:S03]  /*3770*/  STS [R9+-0x200], R14 ;  /* 0xfffe000e09007388 */ /* 0x000fe60000000800 */
[----:B------:R-:W2:Y:S01]  /*3780*/  MUFU.EX2 R26, R25 ;  /* 0x00000019001a7308 */ /* 0x000ea20000000800 */
[----:B----4-:R-:W-:Y:S01]  /*3790*/  FADD.FTZ R7, R7, R22 ;  /* 0x0000001607077221 */ /* 0x010fe20000010000 */
[----:B------:R-:W-:Y:S04]  /*37a0*/  STS [R9+0x200], R20 ;  /* 0x0002001409007388 */ /* 0x000fe80000000800 */
[----:B------:R-:W-:Y:S02]  /*37b0*/  STS [R9+0x400], R22 ;  /* 0x0004001609007388 */ /* 0x000fe40000000800 */
[----:B------:R-:W4:Y:S01]  /*37c0*/  MUFU.EX2 R28, R27 ;  /* 0x0000001b001c7308 */ /* 0x000f220000000800 */
[----:B-1----:R-:W-:Y:S01]  /*37d0*/  FADD.FTZ R7, R7, R24 ;  /* 0x0000001807077221 */ /* 0x002fe20000010000 */
[----:B------:R-:W-:Y:S01]  /*37e0*/  FADD.FTZ R17, -R6, R17 ;  /* 0x0000001106117221 */ /* 0x000fe20000010100 */
[----:B------:R-:W-:Y:S03]  /*37f0*/  STS [R9+0x600], R24 ;  /* 0x0006001809007388 */ /* 0x000fe60000000800 */
[----:B------:R-:W-:-:S02]  /*3800*/  FMUL.FTZ R17, R17, 1.4426950216293334961 ;  /* 0x3fb8aa3b11117820 */ /* 0x000fc40000410000 */
[----:B------:R-:W1:Y:S01]  /*3810*/  MUFU.EX2 R30, R13 ;  /* 0x0000000d001e7308 */ /* 0x000e620000000800 */
[----:B--2---:R-:W-:Y:S01]  /*3820*/  FADD.FTZ R7, R7, R26 ;  /* 0x0000001a07077221 */ /* 0x004fe20000010000 */
[----:B------:R-:W-:Y:S06]  /*3830*/  STS [R9+0x800], R26 ;  /* 0x0008001a09007388 */ /* 0x000fec0000000800 */
[----:B------:R-:W2:Y:S01]  /*3840*/  MUFU.EX2 R32, R15 ;  /* 0x0000000f00207308 */ /* 0x000ea20000000800 */
[----:B----4-:R-:W-:Y:S01]  /*3850*/  FADD.FTZ R7, R7, R28 ;  /* 0x0000001c07077221 */ /* 0x010fe20000010000 */
[----:B---3--:R-:W-:Y:S01]  /*3860*/  FADD.FTZ R19, -R6, R19 ;  /* 0x0000001306137221 */ /* 0x008fe20000010100 */
[----:B------:R-:W-:Y:S03]  /*3870*/  STS [R9+0xa00], R28 ;  /* 0x000a001c09007388 */ /* 0x000fe60000000800 */
[----:B------:R-:W-:-:S02]  /*3880*/  FMUL.FTZ R19, R19, 1.4426950216293334961 ;  /* 0x3fb8aa3b13137820 */ /* 0x000fc40000410000 */
[----:B------:R-:W3:Y:S01]  /*3890*/  MUFU.EX2 R34, R29 ;  /* 0x0000001d00227308 */ /* 0x000ee20000000800 */
[----:B-1----:R-:W-:Y:S01]  /*38a0*/  FADD.FTZ R7, R7, R30 ;  /* 0x0000001e07077221 */ /* 0x002fe20000010000 */
[----:B0-----:R-:W-:Y:S01]  /*38b0*/  FADD.FTZ R21, -R6, R21 ;  /* 0x0000001506157221 */ /* 0x001fe20000010100 */
[----:B------:R-:W-:Y:S03]  /*38c0*/  STS [R9+0xc00], R30 ;  /* 0x000c001e09007388 */ /* 0x000fe60000000800 */
[----:B------:R-:W-:Y:S02]  /*38d0*/  FMUL.FTZ R21, R21, 1.4426950216293334961 ;  /* 0x3fb8aa3b15157820 */ /* 0x000fe40000410000 */
        /* <DEDUP_REMOVED lines=21> */
.L_x_23072:
[----:B------:R-:W-:Y:S05]  /*3a30*/  BSYNC B1 ;  /* 0x0000000000017941 */ /* 0x000fea0003800000 */
.L_x_23071:
        /* <DEDUP_REMOVED lines=55> */
.L_x_23075:
[----:B------:R-:W-:Y:S05]  /*3db0*/  BSYNC B1 ;  /* 0x0000000000017941 */ /* 0x000fea0003800000 */
.L_x_23074:
        /* <DEDUP_REMOVED lines=26> */
.L_x_23067:
[----:B------:R-:W-:Y:S05]  /*3f60*/  BSYNC B0 ;  /* 0x0000000000007941 */ /* 0x000fea0003800000 */
.L_x_23066:
        /* <DEDUP_REMOVED lines=58> */
.L_x_23080:
        /* <DEDUP_REMOVED lines=8> */
.L_x_23079:
[----:B------:R-:W-:Y:S05]  /*4390*/  BSYNC B1 ;  /* 0x0000000000017941 */ /* 0x000fea0003800000 */
.L_x_23078:
        /* <DEDUP_REMOVED lines=14> */
.L_x_23083:
        /* <DEDUP_REMOVED lines=52> */
.L_x_23082:
[----:B------:R-:W-:Y:S05]  /*47c0*/  BSYNC B1 ;  /* 0x0000000000017941 */ /* 0x000fea0003800000 */
.L_x_23081:
        /* <DEDUP_REMOVED lines=31> */
.L_x_23085:
[----:B------:R-:W-:Y:S05]  /*49c0*/  BSYNC B1 ;  /* 0x0000000000017941 */ /* 0x000fea0003800000 */
.L_x_23084:
        /* <DEDUP_REMOVED lines=14> */
.L_x_23077:
[----:B------:R-:W-:Y:S05]  /*4ab0*/  BSYNC B0 ;  /* 0x0000000000007941 */ /* 0x000fea0003800000 */
.L_x_23076:
        /* <DEDUP_REMOVED lines=27> */
[----:B--2---:R-:W-:Y:S02]  /*4c70*/  IMAD.U32 R10, RZ, RZ, UR4 ;  /* 0x00000004ff0a7e24 */ /* 0x004fe4000f8e00ff */
[----:B-1----:R-:W-:Y:S02]  /*4c80*/  MOV R9, UR7 ;  /* 0x0000000700097c02 */ /* 0x002fe40008000f00 */
[----:B------:R-:W-:-:S03]  /*4c90*/  IMAD.U32 R11, RZ, RZ, UR5 ;  /* 0x00000005ff0b7e24 */ /* 0x000fc6000f8e00ff */
[----:B------:R3:W-:Y:S04]  /*4ca0*/  STG.E desc[UR10][R8.64], R6 ;  /* 0x0000000608007986 */ /* 0x0007e8000c10190a */
[----:B------:R3:W-:Y:S02]  /*4cb0*/  STG.E desc[UR10][R10.64], R7 ;  /* 0x000000070a007986 */ /* 0x0007e4000c10190a */
.L_x_23087:
[----:B------:R-:W-:Y:S05]  /*4cc0*/  BSYNC B0 ;  /* 0x0000000000007941 */ /* 0x000fea0003800000 */
.L_x_23086:
[----:B------:R-:W-:Y:S01]  /*4cd0*/  ULDC UR8, c[0x0][0x26c] ;  /* 0x00009b0000087ab9 */ /* 0x000fe20000000800 */
[----:B------:R-:W-:Y:S04]  /*4ce0*/  BSSY B1, `(.L_x_23088) ;  /* 0x000037b000017945 */ /* 0x000fe80003800000 */
[----:B------:R-:W-:Y:S05]  /*4cf0*/  @!P1 BRA `(.L_x_23089) ;  /* 0x0000000000249947 */ /* 0x000fea0003800000 */
[----:B------:R-:W-:Y:S02]  /*4d00*/  CS2R R40, SRZ ;  /* 0x0000000000287805 */ /* 0x000fe4000001ff00 */
[----:B------:R-:W-:Y:S02]  /*4d10*/  CS2R R38, SRZ ;  /* 0x0000000000267805 */ /* 0x000fe4000001ff00 */
[----:B------:R-:W-:Y:S02]  /*4d20*/  CS2R R36, SRZ ;  /* 0x0000000000247805 */ /* 0x000fe4000001ff00 */
[----:B------:R-:W-:Y:S02]  /*4d30*/  CS2R R34, SRZ ;  /* 0x0000000000227805 */ /* 0x000fe4000001ff00 */
[----:B--2---:R-:W-:Y:S02]  /*4d40*/  CS2R R14, SRZ ;  /* 0x00000000000e7805 */ /* 0x004fe4000001ff00 */
[----:B------:R-:W-:-:S02]  /*4d50*/  CS2R R12, SRZ ;  /* 0x00000000000c7805 */ /* 0x000fc4000001ff00 */
[----:B---3--:R-:W-:Y:S02]  /*4d60*/  CS2R R10, SRZ ;  /* 0x00000000000a7805 */ /* 0x008fe4000001ff00 */
[----:B-1----:R-:W-:Y:S01]  /*4d70*/  CS2R R8, SRZ ;  /* 0x0000000000087805 */ /* 0x002fe2000001ff00 */
[----:B------:R-:W-:Y:S06]  /*4d80*/  BRA `(.L_x_23090) ;  /* 0x0000003400c07947 */ /* 0x000fec0003800000 */
.L_x_23089:
[----:B--23--:R-:W2:Y:S01]  /*4d90*/  I2F.RP R11, R2 ;  /* 0x00000002000b7306 */ /* 0x00cea20000209400 */
[----:B-1----:R-:W-:Y:S01]  /*4da0*/  IADD3 R7, P0, R64, R61, RZ ;  /* 0x0000003d40077210 */ /* 0x002fe20007f1e0ff */
[----:B------:R-:W-:Y:S01]  /*4db0*/  ULDC.64 UR4, c[0x0][0x248] ;  /* 0x0000920000047ab9 */ /* 0x000fe20000000a00 */
[----:B0-----:R-:W-:Y:S01]  /*4dc0*/  SHF.R.S32.HI R6, RZ, 0x1f, R3 ;  /* 0x0000001fff067819 */ /* 0x001fe20000011403 */
[----:B------:R-:W0:Y:S01]  /*4dd0*/  S2R R46, SR_CTAID.Z ;  /* 0x00000000002e7919 */ /* 0x000e220000002700 */
[----:B------:R-:W-:Y:S01]  /*4de0*/  LEA.HI.X.SX32 R54, R61, R54, 0x1, P0 ;  /* 0x000000363d367211 */ /* 0x000fe200000f0eff */
[----:B------:R-:W1:Y:S01]  /*4df0*/  LDC R19, c[0x0][0x26c] ;  /* 0x00009b00ff137b82 */ /* 0x000e620000000800 */
[----:B------:R-:W-:Y:S01]  /*4e00*/  LEA.HI R10, R6, R3, RZ, 0x2 ;  /* 0x00000003060a7211 */ /* 0x000fe200078f10ff */
[----:B------:R-:W-:Y:S01]  /*4e10*/  ULDC UR7, c[0x0][0x270] ;  /* 0x00009c0000077ab9 */ /* 0x000fe20000000800 */
[C---:B------:R-:W-:Y:S01]  /*4e20*/  LEA R6, P0, R7.reuse, UR4, 0x2 ;  /* 0x0000000407067c11 */ /* 0x040fe2000f8010ff */
[----:B------:R-:W-:Y:S01]  /*4e30*/  UMOV UR4, 0x400 ;  /* 0x0000040000047882 */ /* 0x000fe20000000000 */
[----:B------:R-:W-:Y:S01]  /*4e40*/  LOP3.LUT R8, R10, 0xfffffffc, RZ, 0xc0, !PT ;  /* 0xfffffffc0a087812 */ /* 0x000fe200078ec0ff */
[----:B------:R-:W-:Y:S01]  /*4e50*/  UIADD3 UR4, UR4, 0x120, URZ ;  /* 0x0000012004047890 */ /* 0x000fe2000fffe03f */
[----:B------:R-:W-:Y:S01]  /*4e60*/  LEA.HI.X R7, R7, UR5, R54, 0x2, P0 ;  /* 0x0000000507077c11 */ /* 0x000fe200080f1436 */
[----:B------:R-:W3:Y:S01]  /*4e70*/  S2UR UR5, SR_CgaCtaId ;  /* 0x00000000000579c3 */ /* 0x000ee20000008800 */
[----:B--2---:R-:W2:Y:S01]  /*4e80*/  MUFU.RCP R11, R11 ;  /* 0x0000000b000b7308 */ /* 0x004ea20000001000 */
[----:B------:R-:W-:Y:S01]  /*4e90*/  IADD3 R17, R3, -R8, RZ ;  /* 0x8000000803117210 */ /* 0x000fe20007ffe0ff */
[----:B------:R-:W-:Y:S01]  /*4ea0*/  IMAD.MOV.U32 R8, RZ, RZ, RZ ;  /* 0x000000ffff087224 */ /* 0x000fe200078e00ff */
[----:B------:R-:W-:Y:S01]  /*4eb0*/  ULDC UR6, c[0x0][0x28c] ;  /* 0x0000a30000067ab9 */ /* 0x000fe20000000800 */
[----:B------:R-:W-:Y:S01]  /*4ec0*/  IMAD R72, R0, UR7, RZ ;  /* 0x0000000700487c24 */ /* 0x000fe2000f8e02ff */
[----:B------:R-:W-:-:S02]  /*4ed0*/  IADD3 R43, R4, -UR6, RZ ;  /* 0x80000006042b7c10 */ /* 0x000fc4000fffe0ff */
[----:B------:R-:W-:Y:S02]  /*4ee0*/  CS2R R40, SRZ ;  /* 0x0000000000287805 */ /* 0x000fe4000001ff00 */
[----:B------:R-:W-:Y:S02]  /*4ef0*/  IADD3 R42, -R42, 0x1, RZ ;  /* 0x000000012a2a7810 */ /* 0x000fe40007ffe1ff */
[----:B------:R-:W-:Y:S02]  /*4f00*/  CS2R R38, SRZ ;  /* 0x0000000000267805 */ /* 0x000fe4000001ff00 */
[----:B------:R-:W-:Y:S02]  /*4f10*/  CS2R R36, SRZ ;  /* 0x0000000000247805 */ /* 0x000fe4000001ff00 */
[----:B------:R-:W-:Y:S02]  /*4f20*/  CS2R R34, SRZ ;  /* 0x0000000000227805 */ /* 0x000fe4000001ff00 */
[----:B------:R-:W-:-:S02]  /*4f30*/  CS2R R14, SRZ ;  /* 0x00000000000e7805 */ /* 0x000fc4000001ff00 */
[----:B------:R-:W-:Y:S02]  /*4f40*/  SHF.R.S32.HI R73, RZ, 0x1f, R72 ;  /* 0x0000001fff497819 */ /* 0x000fe40000011448 */
[----:B-1----:R-:W-:Y:S02]  /*4f50*/  SHF.R.S32.HI R4, RZ, 0x1f, R19 ;  /* 0x0000001fff047819 */ /* 0x002fe40000011413 */
[----:B--2---:R-:W-:-:S06]  /*4f60*/  IADD3 R9, R11, 0xffffffe, RZ ;  /* 0x0ffffffe0b097810 */ /* 0x004fcc0007ffe0ff */
[----:B------:R-:W1:Y:S01]  /*4f70*/  F2I.FTZ.U32.TRUNC.NTZ R9, R9 ;  /* 0x0000000900097305 */ /* 0x000e62000021f000 */
[----:B---3--:R-:W-:Y:S01]  /*4f80*/  ULEA UR4, UR5, UR4, 0x18 ;  /* 0x0000000405047291 */ /* 0x008fe2000f8ec03f */
[----:B-1----:R-:W-:-:S04]  /*4f90*/  IMAD.MOV R13, RZ, RZ, -R9 ;  /* 0x000000ffff0d7224 */ /* 0x002fc800078e0a09 */
[----:B------:R-:W-:Y:S01]  /*4fa0*/  IMAD R11, R13, R2, RZ ;  /* 0x000000020d0b7224 */ /* 0x000fe200078e02ff */
[----:B------:R-:W-:-:S03]  /*4fb0*/  CS2R R12, SRZ ;  /* 0x00000000000c7805 */ /* 0x000fc6000001ff00 */
[----:B------:R-:W-:Y:S01]  /*4fc0*/  IMAD.HI.U32 R3, R9, R11, R8 ;  /* 0x0000000b09037227 */ /* 0x000fe200078e0008 */
[----:B------:R-:W-:Y:S02]  /*4fd0*/  SHF.L.U32 R8, R10, 0x3, RZ ;  /* 0x000000030a087819 */ /* 0x000fe400000006ff */
[----:B------:R-:W-:Y:S01]  /*4fe0*/  CS2R R10, SRZ ;  /* 0x00000000000a7805 */ /* 0x000fe2000001ff00 */
[----:B------:R-:W-:Y:S01]  /*4ff0*/  IMAD.MOV.U32 R9, RZ, RZ, RZ ;  /* 0x000000ffff097224 */ /* 0x000fe200078e00ff */
[----:B------:R-:W-:Y:S01]  /*5000*/  LOP3.LUT R18, R8, 0xffffffe0, RZ, 0xc0, !PT ;  /* 0xffffffe008127812 */ /* 0x000fe200078ec0ff */
[----:B------:R-:W-:-:S04]  /*5010*/  HFMA2.MMA R8, -RZ, RZ, 0, 0 ;  /* 0x00000000ff087435 */ /* 0x000fc800000001ff */
[----:B------:R-:W-:Y:S01]  /*5020*/  IMAD R0, R17, 0x8, R18 ;  /* 0x0000000811007824 */ /* 0x000fe200078e0212 */
[----:B------:R-:W-:Y:S01]  /*5030*/  LEA R17, R16, R17, 0x2 ;  /* 0x0000001110117211 */ /* 0x000fe200078e10ff */
[----:B0-----:R-:W-:Y:S02]  /*5040*/  IMAD R16, R46, 0x10, R16 ;  /* 0x000000102e107824 */ /* 0x001fe400078e0210 */
[----:B-----5:R-:W-:Y:S01]  /*5050*/  VIADD R63, R0, 0x200 ;  /* 0x00000200003f7836 */ /* 0x020fe20000000000 */
[----:B------:R-:W-:Y:S01]  /*5060*/  LEA R46, R46, R17, 0x6 ;  /* 0x000000112e2e7211 */ /* 0x000fe200078e30ff */
[----:B------:R-:W-:Y:S01]  /*5070*/  IMAD.SHL.U32 R44, R16, 0x20, RZ ;  /* 0x00000020102c7824 */ /* 0x000fe200078e00ff */
[----:B------:R-:W-:Y:S01]  /*5080*/  LEA R45, R17, UR4, 0x5 ;  /* 0x00000004112d7c11 */ /* 0x000fe2000f8e28ff */
        /* <DEDUP_REMOVED lines=11> */
[----:B------:R-:W-:Y:S01]  /*5140*/  IADD3 R49, R0, 0xd00, RZ ;  /* 0x00000d0000317810 */ /* 0x000fe20007ffe0ff */
[----:B------:R-:W-:Y:S01]  /*5150*/  IMAD.SHL.U32 R46, R46, 0x8, RZ ;  /* 0x000000082e2e7824 */ /* 0x000fe200078e00ff */
[----:B------:R-:W-:-:S02]  /*5160*/  IADD3 R47, R0, 0xf00, RZ ;  /* 0x00000f00002f7810 */ /* 0x000fc40007ffe0ff */
[----:B------:R-:W-:-:S07]  /*5170*/  IADD3 R45, R45, 0x10, RZ ;  /* 0x000000102d2d7810 */ /* 0x000fce0007ffe0ff */
.L_x_23125:
        /* <DEDUP_REMOVED lines=48> */
[----:B------:R-:W-:Y:S02]  /*5480*/  ISETP.NE.AND P0, PT, R26, RZ, PT ;  /* 0x000000ff1a00720c */ /* 0x000fe40003f05270 */
[----:B------:R-:W1:Y:S04]  /*5490*/  LDS.128 R16, [R45+-0x10] ;  /* 0xfffff0002d107984 */ /* 0x000e680000000c00 */
[----:B------:R-:W3:Y:S01]  /*54a0*/  LDS.128 R20, [R45] ;  /* 0x000000002d147984 */ /* 0x000ee20000000c00 */
[----:B-1----:R-:W-:Y:S02]  /*54b0*/  F2FP.F16.F32.PACK_AB R64, R19, R18 ;  /* 0x000000121340723e */ /* 0x002fe400000000ff */
[----:B------:R-:W-:Y:S01]  /*54c0*/  F2FP.F16.F32.PACK_AB R65, R17, R16 ;  /* 0x000000101141723e */ /* 0x000fe200000000ff */
[----:B------:R-:W-:Y:S01]  /*54d0*/  BSSY B2, `(.L_x_23093) ;  /* 0x000002c000027945 */ /* 0x000fe20003800000 */
[----:B---3--:R-:W-:-:S02]  /*54e0*/  F2FP.F16.F32.PACK_AB R71, R21, R20 ;  /* 0x000000141547723e */ /* 0x008fc400000000ff */
[----:B--2---:R-:W-:Y:S01]  /*54f0*/  SHF.R.S32.HI R24, RZ, 0x1f, R25 ;  /* 0x0000001fff187819 */ /* 0x004fe20000011419 */
[----:B------:R-:W-:-:S04]  /*5500*/  IMAD.WIDE.U32 R74, R25, UR8, R72 ;  /* 0x00000008194a7c25 */ /* 0x000fc8000f8e0048 */
[----:B------:R-:W-:-:S04]  /*5510*/  IMAD R24, R24, UR8, RZ ;  /* 0x0000000818187c24 */ /* 0x000fc8000f8e02ff */
[----:B------:R-:W-:Y:S01]  /*5520*/  IMAD R69, R25, R4, R24 ;  /* 0x0000000419457224 */ /* 0x000fe200078e0218 */
[----:B------:R-:W-:-:S03]  /*5530*/  IADD3 R24, P1, R0, R74, RZ ;  /* 0x0000004a00187210 */ /* 0x000fc60007f3e0ff */
[----:B------:R-:W-:Y:S01]  /*5540*/  IMAD.IADD R69, R75, 0x1, R69 ;  /* 0x000000014b457824 */ /* 0x000fe200078e0245 */
[----:B0-----:R-:W-:-:S04]  /*5550*/  LEA R28, P2, R24, R32, 0x1 ;  /* 0x00000020181c7211 */ /* 0x001fc800078408ff */
[----:B------:R-:W-:-:S04]  /*5560*/  LEA.HI.X.SX32 R25, R0, R69, 0x1, P1 ;  /* 0x0000004500197211 */ /* 0x000fc800008f0eff */
[----:B------:R-:W-:-:S05]  /*5570*/  LEA.HI.X R29, R24, R33, R25, 0x1, P2 ;  /* 0x00000021181d7211 */ /* 0x000fca00010f0c19 */
[----:B------:R0:W5:Y:S01]  /*5580*/  LDG.E.128.CONSTANT R16, desc[UR10][R28.64] ;  /* 0x0000000a1c107981 */ /* 0x000162000c1e9d00 */
[----:B------:R-:W-:Y:S05]  /*5590*/  @P0 BRA `(.L_x_23094) ;  /* 0x00000000007c0947 */ /* 0x000fea0003800000 */
[C---:B------:R-:W-:Y:S01]  /*55a0*/  VIADD R24, R46.reuse, 0x3 ;  /* 0x000000032e187836 */ /* 0x040fe20000000000 */
[C---:B------:R-:W-:Y:S02]  /*55b0*/  IADD3 R20, R46.reuse, 0x2, RZ ;  /* 0x000000022e147810 */ /* 0x040fe40007ffe0ff */
[----:B------:R-:W-:Y:S02]  /*55c0*/  IADD3 R26, R46, 0x4, RZ ;  /* 0x000000042e1a7810 */ /* 0x000fe40007ffe0ff */
[-C--:B------:R-:W-:Y:S01]  /*55d0*/  ISETP.GE.AND P4, PT, R24, R67.reuse, PT ;  /* 0x000000431800720c */ /* 0x080fe20003f86270 */
[----:B------:R-:W-:Y:S01]  /*55e0*/  VIADD R24, R46, 0x5 ;  /* 0x000000052e187836 */ /* 0x000fe20000000000 */
[-C--:B------:R-:W-:Y:S01]  /*55f0*/  ISETP.GE.AND P1, PT, R20, R67.reuse, PT ;  /* 0x000000431400720c */ /* 0x080fe20003f26270 */
[----:B------:R-:W-:Y:S01]  /*5600*/  VIADD R20, R46, 0x7 ;  /* 0x000000072e147836 */ /* 0x000fe20000000000 */
[----:B------:R-:W-:Y:S02]  /*5610*/  ISETP.GE.AND P6, PT, R26, R67, PT ;  /* 0x000000431a00720c */ /* 0x000fe40003fc6270 */
[----:B------:R-:W-:-:S02]  /*5620*/  IADD3 R26, R46, 0x6, RZ ;  /* 0x000000062e1a7810 */ /* 0x000fc40007ffe0ff */
[-C--:B------:R-:W-:Y:S02]  /*5630*/  ISETP.GE.AND P3, PT, R24, R67.reuse, PT ;  /* 0x000000431800720c */ /* 0x080fe40003f66270 */
[----:B------:R-:W-:Y:S02]  /*5640*/  IADD3 R24, R46, 0x1, RZ ;  /* 0x000000012e187810 */ /* 0x000fe40007ffe0ff */
[-C--:B------:R-:W-:Y:S02]  /*5650*/  ISETP.GE.AND P5, PT, R26, R67.reuse, PT ;  /* 0x000000431a00720c */ /* 0x080fe40003fa6270 */
[----:B------:R-:W-:Y:S02]  /*5660*/  ISETP.GE.AND P2, PT, R20, R67, PT ;  /* 0x000000431400720c */ /* 0x000fe40003f46270 */
[C---:B-----5:R-:W-:Y:S02]  /*5670*/  SEL R25, R17.reuse, RZ, !P1 ;  /* 0x000000ff11197207 */ /* 0x060fe40004800000 */
[----:B------:R-:W-:-:S02]  /*5680*/  PRMT R20, R17, 0x7632, R20 ;  /* 0x0000763211147816 */ /* 0x000fc40000000014 */
[----:B------:R-:W-:Y:S02]  /*5690*/  SEL R27, R18, RZ, !P6 ;  /* 0x000000ff121b7207 */ /* 0x000fe40007000000 */
[----:B------:R-:W-:Y:S02]  /*56a0*/  PRMT R21, R19, 0x7632, R21 ;  /* 0x0000763213157816 */ /* 0x000fe40000000015 */
[-C--:B------:R-:W-:Y:S02]  /*56b0*/  ISETP.GE.AND P1, PT, R24, R67.reuse, PT ;  /* 0x000000431800720c */ /* 0x080fe40003f26270 */
        /* <DEDUP_REMOVED lines=13> */
.L_x_23094:
[----:B------:R-:W-:Y:S05]  /*5790*/  BSYNC B2 ;  /* 0x0000000000027941 */ /* 0x000fea0003800000 */
.L_x_23093:
[CC--:B------:R-:W-:Y:S01]  /*57a0*/  IADD3 R21, P5, R63.reuse, R74.reuse, RZ ;  /* 0x0000004a3f157210 */ /* 0x0c0fe20007fbe0ff */
[----:B-----5:R-:W-:Y:S01]  /*57b0*/  HMUL2 R20, R64, R17 ;  /* 0x0000001140147232 */ /* 0x020fe20000000000 */
[----:B------:R-:W-:Y:S02]  /*57c0*/  IADD3 R17, P1, R62, R74, RZ ;  /* 0x0000004a3e117210 */ /* 0x000fe40007f3e0ff */
[----:B------:R-:W-:Y:S02]  /*57d0*/  LEA.HI.X.SX32 R30, R63, R69, 0x1, P5 ;  /* 0x000000453f1e7211 */ /* 0x000fe400028f0eff */
[----:B------:R-:W-:Y:S01]  /*57e0*/  LEA R24, P6, R21, R32, 0x1 ;  /* 0x0000002015187211 */ /* 0x000fe200078c08ff */
[----:B------:R-:W-:Y:S01]  /*57f0*/  HFMA2.MMA R53, R65, R16, R20 ;  /* 0x0000001041357235 */ /* 0x000fe20000000014 */
[----:B------:R-:W-:Y:S02]  /*5800*/  IADD3 R26, P2, R59, R74, RZ ;  /* 0x0000004a3b1a7210 */ /* 0x000fe40007f5e0ff */
[----:B------:R-:W-:-:S02]  /*5810*/  LEA.HI.X R25, R21, R33, R30, 0x1, P6 ;  /* 0x0000002115197211 */ /* 0x000fc400030f0c1e */
[----:B0-----:R-:W5:Y:S01]  /*5820*/  LDG.E.128.CONSTANT R28, desc[UR10][R28.64+0x200] ;  /* 0x0002000a1c1c7981 */ /* 0x001f62000c1e9d00 */
[----:B------:R-:W-:Y:S01]  /*5830*/  BSSY B2, `(.L_x_23095) ;  /* 0x0000025000027945 */ /* 0x000fe20003800000 */
[-C--:B------:R-:W-:Y:S02]  /*5840*/  LEA R20, P3, R17, R32.reuse, 0x1 ;  /* 0x0000002011147211 */ /* 0x080fe400078608ff */
[----:B------:R-:W-:Y:S01]  /*5850*/  LEA R16, P4, R26, R32, 0x1 ;  /* 0x000000201a107211 */ /* 0x000fe200078808ff */
[----:B------:R-:W-:Y:S01]  /*5860*/  HFMA2 R53, R71, R18, R53 ;  /* 0x0000001247357231 */ /* 0x000fe20000000035 */
[----:B------:R-:W-:Y:S01]  /*5870*/  F2FP.F16.F32.PACK_AB R70, R23, R22 ;  /* 0x000000161746723e */ /* 0x000fe200000000ff */
[----:B------:R-:W-:Y:S10]  /*5880*/  @P0 BRA `(.L_x_23096) ;  /* 0x00000000007c0947 */ /* 0x000ff40003800000 */
[C---:B------:R-:W-:Y:S01]  /*5890*/  VIADD R18, R46.reuse, 0x2 ;  /* 0x000000022e127836 */ /* 0x040fe20000000000 */
[C---:B------:R-:W-:Y:S01]  /*58a0*/  IADD3 R22, R46.reuse, 0x3, RZ ;  /* 0x000000032e167810 */ /* 0x040fe20007ffe0ff */
[----:B------:R-:W-:Y:S01]  /*58b0*/  VIADD R60, R46, 0x6 ;  /* 0x000000062e3c7836 */ /* 0x000fe20000000000 */
[----:B-----5:R-:W-:Y:S02]  /*58c0*/  PRMT R23, R30, 0x7632, R23 ;  /* 0x000076321e177816 */ /* 0x020fe40000000017 */
[-C--:B------:R-:W-:Y:S01]  /*58d0*/  ISETP.GE.AND P5, PT, R18, R67.reuse, PT ;  /* 0x000000431200720c */ /* 0x080fe20003fa6270 */
[----:B------:R-:W-:Y:S01]  /*58e0*/  VIADD R18, R46, 0x4 ;  /* 0x000000042e127836 */ /* 0x000fe20000000000 */
[-C--:B------:R-:W-:Y:S02]  /*58f0*/  ISETP.GE.AND P6, PT, R22, R67.reuse, PT ;  /* 0x000000431600720c */ /* 0x080fe40003fc6270 */
[----:B------:R-:W-:Y:S02]  /*5900*/  SEL R22, R29, RZ, !P5 ;  /* 0x000000ff1d167207 */ /* 0x000fe40006800000 */
[----:B------:R-:W-:-:S02]  /*5910*/  ISETP.GE.AND P5, PT, R18, R67, PT ;  /* 0x000000431200720c */ /* 0x000fc40003fa6270 */
[----:B------:R-:W-:Y:S02]  /*5920*/  PRMT R29, R29, 0x7632, R29 ;  /* 0x000076321d1d7816 */ /* 0x000fe4000000001d */
[----:B------:R-:W-:Y:S02]  /*5930*/  IADD3 R18, R46, 0x5, RZ ;  /* 0x000000052e127810 */ /* 0x000fe40007ffe0ff */
[----:B------:R-:W-:Y:S02]  /*5940*/  SEL R29, R29, RZ, !P6 ;  /* 0x000000ff1d1d7207 */ /* 0x000fe40007000000 */
[----:B------:R-:W-:Y:S02]  /*5950*/  ISETP.GE.AND P6, PT, R18, R67, PT ;  /* 0x000000431200720c */ /* 0x000fe40003fc6270 */
[----:B------:R-:W-:Y:S02]  /*5960*/  SEL R18, R30, RZ, !P5 ;  /* 0x000000ff1e127207 */ /* 0x000fe40006800000 */
[----:B------:R-:W-:-:S02]  /*5970*/  IADD3 R30, R46, 0x7, RZ ;  /* 0x000000072e1e7810 */ /* 0x000fc40007ffe0ff */
[----:B------:R-:W-:Y:S02]  /*5980*/  SEL R23, R23, RZ, !P6 ;  /* 0x000000ff17177207 */ /* 0x000fe40007000000 */
[-C--:B------:R-:W-:Y:S02]  /*5990*/  ISETP.GE.AND P5, PT, R60, R67.reuse, PT ;  /* 0x000000433c00720c */ /* 0x080fe40003fa6270 */
[----:B------:R-:W-:Y:S01]  /*59a0*/  ISETP.GE.AND P6, PT, R30, R67, PT ;  /* 0x000000431e00720c */ /* 0x000fe20003fc6270 */
[----:B------:R-:W-:Y:S01]  /*59b0*/  VIADD R30, R46, 0x1 ;  /* 0x000000012e1e7836 */ /* 0x000fe20000000000 */
[C---:B------:R-:W-:Y:S02]  /*59c0*/  PRMT R27, R31.reuse, 0x7632, R27 ;  /* 0x000076321f1b7816 */ /* 0x040fe4000000001b */
[----:B------:R-:W-:Y:S02]  /*59d0*/  SEL R60, R31, RZ, !P5 ;  /* 0x000000ff1f3c7207 */ /* 0x000fe40006800000 */
[----:B------:R-:W-:-:S02]  /*59e0*/  SEL R31, R27, RZ, !P6 ;  /* 0x000000ff1b1f7207 */ /* 0x000fc40007000000 */
[-C--:B------:R-:W-:Y:S02]  /*59f0*/  ISETP.GE.AND P5, PT, R30, R67.reuse, PT ;  /* 0x000000431e00720c */ /* 0x080fe40003fa6270 */
[----:B------:R-:W-:Y:S02]  /*5a00*/  ISETP.GE.AND P6, PT, R46, R67, PT ;  /* 0x000000432e00720c */ /* 0x000fe40003fc6270 */
[C---:B------:R-:W-:Y:S02]  /*5a10*/  PRMT R27, R28.reuse, 0x7632, R27 ;  /* 0x000076321c1b7816 */ /* 0x040fe4000000001b */
[----:B------:R-:W-:Y:S02]  /*5a20*/  SEL R28, R28, RZ, !P6 ;  /* 0x000000ff1c1c7207 */ /* 0x000fe40007000000 */
[----:B------:R-:W-:Y:S02]  /*5a30*/  SEL R27, R27, RZ, !P5 ;  /* 0x000000ff1b1b7207 */ /* 0x000fe40006800000 */
[----:B------:R-:W-:-:S02]  /*5a40*/  PRMT R29, R22, 0x5410, R29 ;  /* 0x00005410161d7816 */ /* 0x000fc4000000001d */
[----:B------:R-:W-:Y:S02]  /*5a50*/  PRMT R30, R18, 0x5410, R23 ;  /* 0x00005410121e7816 */ /* 0x000fe40000000017 */
[----:B------:R-:W-:Y:S02]  /*5a60*/  PRMT R31, R60, 0x5410, R31 ;  /* 0x000054103c1f7816 */ /* 0x000fe4000000001f */
[----:B------:R-:W-:-:S07]  /*5a70*/  PRMT R28, R28, 0x5410, R27 ;  /* 0x000054101c1c7816 */ /* 0x000fce000000001b */
.L_x_23096:
[----:B------:R-:W-:Y:S05]  /*5a80*/  BSYNC B2 ;  /* 0x0000000000027941 */ /* 0x000fea0003800000 */
.L_x_23095:
[-C--:B------:R-:W-:Y:S01]  /*5a90*/  LEA.HI.X.SX32 R22, R62, R69.reuse, 0x1, P1 ;  /* 0x000000453e167211 */ /* 0x080fe200008f0eff */
[----:B-----5:R-:W-:Y:S01]  /*5aa0*/  HMUL2 R29, R64, R29 ;  /* 0x0000001d401d7232 */ /* 0x020fe20000000000 */
[----:B------:R-:W-:Y:S02]  /*5ab0*/  LEA.HI.X.SX32 R18, R59, R69, 0x1, P2 ;  /* 0x000000453b127211 */ /* 0x000fe400010f0eff */
[-C--:B------:R-:W-:Y:S02]  /*5ac0*/  LEA.HI.X R21, R17, R33.reuse, R22, 0x1, P3 ;  /* 0x0000002111157211 */ /* 0x080fe400018f0c16 */
[----:B------:R-:W-:Y:S01]  /*5ad0*/  LEA.HI.X R17, R26, R33, R18, 0x1, P4 ;  /* 0x000000211a117211 */ /* 0x000fe200020f0c12 */
[----:B------:R-:W-:Y:S01]  /*5ae0*/  BSSY B2, `(.L_x_23097) ;  /* 0x0000023000027945 */ /* 0x000fe20003800000 */
[----:B------:R-:W5:Y:S01]  /*5af0*/  LDG.E.128.CONSTANT R24, desc[UR10][R24.64] ;  /* 0x0000000a18187981 */ /* 0x000f62000c1e9d00 */
[----:B------:R-:W-:Y:S02]  /*5b00*/  HFMA2.MMA R28, R65, R28, R29 ;  /* 0x0000001c411c7235 */ /* 0x000fe4000000001d */
[----:B------:R-:W-:Y:S09]  /*5b10*/  @P0 BRA `(.L_x_23098) ;  /* 0x00000000007c0947 */ /* 0x000ff20003800000 */
[C---:B------:R-:W-:Y:S02]  /*5b20*/  IADD3 R18, R46.reuse, 0x2, RZ ;  /* 0x000000022e127810 */ /* 0x040fe40007ffe0ff */
[----:B------:R-:W-:Y:S02]  /*5b30*/  IADD3 R22, R46, 0x1, RZ ;  /* 0x000000012e167810 */ /* 0x000fe40007ffe0ff */
[-C--:B------:R-:W-:Y:S01]  /*5b40*/  ISETP.GE.AND P1, PT, R18, R67.reuse, PT ;  /* 0x000000431200720c */ /* 0x080fe20003f26270 */
[----:B------:R-:W-:Y:S01]  /*5b50*/  VIADD R18, R46, 0x3 ;  /* 0x000000032e127836 */ /* 0x000fe20000000000 */
[----:B-----5:R-:W-:Y:S02]  /*5b60*/  PRMT R23, R24, 0x7632, R23 ;  /* 0x0000763218177816 */ /* 0x020fe40000000017 */
[----:B------:R-:W-:Y:S02]  /*5b70*/  PRMT R60, R27, 0x7632, R60 ;  /* 0x000076321b3c7816 */ /* 0x000fe4000000003c */
[----:B------:R-:W-:-:S02]  /*5b80*/  ISETP.GE.AND P4, PT, R18, R67, PT ;  /* 0x000000431200720c */ /* 0x000fc40003f86270 */
[----:B------:R-:W-:-:S04]  /*5b90*/  IADD3 R18, R46, 0x4, RZ ;  /* 0x000000042e127810 */ /* 0x000fc80007ffe0ff */
[----:B------:R-:W-:Y:S01]  /*5ba0*/  ISETP.GE.AND P6, PT, R18, R67, PT ;  /* 0x000000431200720c */ /* 0x000fe20003fc6270 */
[----:B------:R-:W-:-:S05]  /*5bb0*/  VIADD R18, R46, 0x5 ;  /* 0x000000052e127836 */ /* 0x000fca0000000000 */
[----:B------:R-:W-:Y:S02]  /*5bc0*/  ISETP.GE.AND P3, PT, R18, R67, PT ;  /* 0x000000431200720c */ /* 0x000fe40003f66270 */
[----:B------:R-:W-:-:S04]  /*5bd0*/  IADD3 R18, R46, 0x6, RZ ;  /* 0x000000062e127810 */ /* 0x000fc80007ffe0ff */
[----:B------:R-:W-:Y:S01]  /*5be0*/  ISETP.GE.AND P5, PT, R18, R67, PT ;  /* 0x000000431200720c */ /* 0x000fe20003fa6270 */
[----:B------:R-:W-:-:S03]  /*5bf0*/  VIADD R18, R46, 0x7 ;  /* 0x000000072e127836 */ /* 0x000fc60000000000 */
[----:B------:R-:W-:Y:S02]  /*5c00*/  SEL R27, R27, RZ, !P5 ;  /* 0x000000ff1b1b7207 */ /* 0x000fe40006800000 */
[-C--:B------:R-:W-:Y:S02]  /*5c10*/  ISETP.GE.AND P2, PT, R18, R67.reuse, PT ;  /* 0x000000431200720c */ /* 0x080fe40003f46270 */
[----:B------:R-:W-:Y:S02]  /*5c20*/  SEL R18, R25, RZ, !P1 ;  /* 0x000000ff19127207 */ /* 0x000fe40004800000 */
[-C--:B------:R-:W-:Y:S02]  /*5c30*/  ISETP.GE.AND P1, PT, R22, R67.reuse, PT ;  /* 0x000000431600720c */ /* 0x080fe40003f26270 */
[----:B------:R-:W-:Y:S02]  /*5c40*/  SEL R22, R26, RZ, !P6 ;  /* 0x000000ff1a167207 */ /* 0x000fe40007000000 */
[----:B------:R-:W-:-:S02]  /*5c50*/  ISETP.GE.AND P6, PT, R46, R67, PT ;  /* 0x000000432e00720c */ /* 0x000fc40003fc6270 */
        /* <DEDUP_REMOVED lines=11> */
.L_x_23098:
[----:B------:R-:W-:Y:S05]  /*5d10*/  BSYNC B2 ;  /* 0x0000000000027941 */ /* 0x000fea0003800000 */
.L_x_23097:
[----:B------:R-:W5:Y:S02]  /*5d20*/  LDG.E.128.CONSTANT R20, desc[UR10][R20.64] ;  /* 0x0000000a14147981 */ /* 0x000f64000c1e9d00 */
[----:B-----5:R-:W-:Y:S01]  /*5d30*/  HMUL2 R25, R64, R25 ;  /* 0x0000001940197232 */ /* 0x020fe20000000000 */
[----:B------:R-:W-:Y:S01]  /*5d40*/  BSSY B2, `(.L_x_23099) ;  /* 0x0000024000027945 */ /* 0x000fe20003800000 */
[----:B------:R-:W-:Y:S01]  /*5d50*/  HFMA2.MMA R60, R71, R30, R28 ;  /* 0x0000001e473c7235 */ /* 0x000fe2000000001c */
[----:B------:R-:W-:Y:S02]  /*5d60*/  HFMA2 R53, R70, R19, R53 ;  /* 0x0000001346357231 */ /* 0x000fe40000000035 */
[----:B------:R-:W-:Y:S01]  /*5d70*/  HFMA2 R24, R65, R24, R25 ;  /* 0x0000001841187231 */ /* 0x000fe20000000019 */
[----:B------:R-:W-:Y:S07]  /*5d80*/  @P0 BRA `(.L_x_23100) ;  /* 0x00000000007c0947 */ /* 0x000fee0003800000 */
[C---:B------:R-:W-:Y:S01]  /*5d90*/  VIADD R18, R46.reuse, 0x2 ;  /* 0x000000022e127836 */ /* 0x040fe20000000000 */
[----:B------:R-:W-:-:S04]  /*5da0*/  IADD3 R28, R46, 0x3, RZ ;  /* 0x000000032e1c7810 */ /* 0x000fc80007ffe0ff */
[-C--:B------:R-:W-:Y:S01]  /*5db0*/  ISETP.GE.AND P1, PT, R18, R67.reuse, PT ;  /* 0x000000431200720c */ /* 0x080fe20003f26270 */
[----:B------:R-:W-:Y:S01]  /*5dc0*/  VIADD R18, R46, 0x4 ;  /* 0x000000042e127836 */ /* 0x000fe20000000000 */
[-C--:B------:R-:W-:Y:S02]  /*5dd0*/  ISETP.GE.AND P4, PT, R28, R67.reuse, PT ;  /* 0x000000431c00720c */ /* 0x080fe40003f86270 */
[----:B------:R-:W-:Y:S02]  /*5de0*/  IADD3 R28, R46, 0x5, RZ ;  /* 0x000000052e1c7810 */ /* 0x000fe40007ffe0ff */
[----:B------:R-:W-:Y:S02]  /*5df0*/  ISETP.GE.AND P6, PT, R18, R67, PT ;  /* 0x000000431200720c */ /* 0x000fe40003fc6270 */
[----:B------:R-:W-:Y:S02]  /*5e00*/  IADD3 R18, R46, 0x7, RZ ;  /* 0x000000072e127810 */ /* 0x000fe40007ffe0ff */
[----:B------:R-:W-:-:S02]  /*5e10*/  SEL R19, R21, RZ, !P1 ;  /* 0x000000ff15137207 */ /* 0x000fc40004800000 */
[-C--:B------:R-:W-:Y:S01]  /*5e20*/  ISETP.GE.AND P2, PT, R18, R67.reuse, PT ;  /* 0x000000431200720c */ /* 0x080fe20003f46270 */
[----:B------:R-:W-:Y:S01]  /*5e30*/  VIADD R18, R46, 0x1 ;  /* 0x000000012e127836 */ /* 0x000fe20000000000 */
[----:B------:R-:W-:Y:S01]  /*5e40*/  ISETP.GE.AND P3, PT, R28, R67, PT ;  /* 0x000000431c00720c */ /* 0x000fe20003f66270 */
[----:B------:R-:W-:-:S03]  /*5e50*/  VIADD R28, R46, 0x6 ;  /* 0x000000062e1c7836 */ /* 0x000fc60000000000 */
[-C--:B------:R-:W-:Y:S02]  /*5e60*/  ISETP.GE.AND P1, PT, R18, R67.reuse, PT ;  /* 0x000000431200720c */ /* 0x080fe40003f26270 */
[----:B------:R-:W-:Y:S02]  /*5e70*/  SEL R18, R22, RZ, !P6 ;  /* 0x000000ff16127207 */ /* 0x000fe40007000000 */
[----:B------:R-:W-:Y:S02]  /*5e80*/  PRMT R22, R21, 0x7632, R22 ;  /* 0x0000763215167816 */ /* 0x000fe40000000016 */
[-C--:B------:R-:W-:Y:S02]  /*5e90*/  ISETP.GE.AND P5, PT, R28, R67.reuse, PT ;  /* 0x000000431c00720c */ /* 0x080fe40003fa6270 */
[----:B------:R-:W-:Y:S02]  /*5ea0*/  PRMT R25, R22, 0x7632, R25 ;  /* 0x0000763216197816 */ /* 0x000fe40000000019 */
        /* <DEDUP_REMOVED lines=8> */
[----:B------:R-:W-:Y:S02]  /*5f30*/  SEL R25, R21, RZ, !P1 ;  /* 0x000000ff15197207 */ /* 0x000fe40004800000 */
[----:B------:R-:W-:Y:S02]  /*5f40*/  PRMT R21, R19, 0x5410, R22 ;  /* 0x0000541013157816 */ /* 0x000fe40000000016 */
[----:B------:R-:W-:Y:S02]  /*5f50*/  PRMT R22, R18, 0x5410, R29 ;  /* 0x0000541012167816 */ /* 0x000fe4000000001d */
[----:B------:R-:W-:Y:S02]  /*5f60*/  PRMT R23, R23, 0x5410, R28 ;  /* 0x0000541017177816 */ /* 0x000fe4000000001c */
[----:B------:R-:W-:-:S07]  /*5f70*/  PRMT R20, R20, 0x5410, R25 ;  /* 0x0000541014147816 */ /* 0x000fce0000000019 */
.L_x_23100:
[----:B------:R-:W-:Y:S05]  /*5f80*/  BSYNC B2 ;  /* 0x0000000000027941 */ /* 0x000fea0003800000 */
.L_x_23099:
[----:B------:R-:W5:Y:S01]  /*5f90*/  LDG.E.128.CONSTANT R16, desc[UR10][R16.64] ;  /* 0x0000000a10107981 */ /* 0x000f62000c1e9d00 */
[----:B------:R-:W-:Y:S01]  /*5fa0*/  BSSY B2, `(.L_x_23101) ;  /* 0x0000022000027945 */ /* 0x000fe20003800000 */
[----:B------:R-:W-:-:S03]  /*5fb0*/  HMUL2 R21, R64, R21 ;  /* 0x0000001540157232 */ /* 0x000fc60000000000 */
[----:B------:R-:W-:Y:S05]  /*5fc0*/  @P0 BRA `(.L_x_23102) ;  /* 0x00000000007c0947 */ /* 0x000fea0003800000 */
[----:B------:R-:W-:Y:S02]  /*5fd0*/  IADD3 R28, R46, 0x2, RZ ;  /* 0x000000022e1c7810 */ /* 0x000fe40007ffe0ff */
[----:B-----5:R-:W-:Y:S02]  /*5fe0*/  PRMT R25, R17, 0x7632, R25 ;  /* 0x0000763211197816 */ /* 0x020fe40000000019 */
[----:B------:R-:W-:Y:S01]  /*5ff0*/  ISETP.GE.AND P1, PT, R28, R67, PT ;  /* 0x000000431c00720c */ /* 0x000fe20003f26270 */
[----:B------:R-:W-:-:S05]  /*6000*/  VIADD R28, R46, 0x3 ;  /* 0x000000032e1c7836 */ /* 0x000fca0000000000 */
[-C--:B------:R-:W-:Y:S02]  /*6010*/  ISETP.GE.AND P2, PT, R28, R67.reuse, PT ;  /* 0x000000431c00720c */ /* 0x080fe40003f46270 */
[----:B------:R-:W-:Y:S02]  /*6020*/  SEL R28, R17, RZ, !P1 ;  /* 0x000000ff111c7207 */ /* 0x000fe40004800000 */
[----:B------:R-:W-:Y:S02]  /*6030*/  SEL R25, R25, RZ, !P2 ;  /* 0x000000ff19197207 */ /* 0x000fe40005000000 */
[----:B------:R-:W-:Y:S02]  /*6040*/  ISETP.GE.AND P1, PT, R46, R67, PT ;  /* 0x000000432e00720c */ /* 0x000fe40003f26270 */
[----:B------:R-:W-:Y:S02]  /*6050*/  PRMT R17, R28, 0x5410, R25 ;  /* 0x000054101c117816 */ /* 0x000fe40000000019 */
[----:B------:R-:W-:-:S02]  /*6060*/  IADD3 R28, R46, 0x4, RZ ;  /* 0x000000042e1c7810 */ /* 0x000fc40007ffe0ff */
[----:B------:R-:W-:Y:S02]  /*6070*/  PRMT R25, R16, 0x7632, R25 ;  /* 0x0000763210197816 */ /* 0x000fe40000000019 */
[-C--:B------:R-:W-:Y:S01]  /*6080*/  ISETP.GE.AND P3, PT, R28, R67.reuse, PT ;  /* 0x000000431c00720c */ /* 0x080fe20003f66270 */
[----:B------:R-:W-:Y:S01]  /*6090*/  VIADD R28, R46, 0x5 ;  /* 0x000000052e1c7836 */ /* 0x000fe20000000000 */
[----:B------:R-:W-:Y:S02]  /*60a0*/  SEL R16, R16, RZ, !P1 ;  /* 0x000000ff10107207 */ /* 0x000fe40004800000 */
[----:B------:R-:W-:Y:S02]  /*60b0*/  SEL R29, R18, RZ, !P3 ;  /* 0x000000ff121d7207 */ /* 0x000fe40005800000 */
[----:B------:R-:W-:Y:S02]  /*60c0*/  ISETP.GE.AND P4, PT, R28, R67, PT ;  /* 0x000000431c00720c */ /* 0x000fe40003f86270 */
[----:B------:R-:W-:-:S04]  /*60d0*/  IADD3 R28, R46, 0x6, RZ ;  /* 0x000000062e1c7810 */ /* 0x000fc80007ffe0ff */
[----:B------:R-:W-:Y:S01]  /*60e0*/  ISETP.GE.AND P5, PT, R28, R67, PT ;  /* 0x000000431c00720c */ /* 0x000fe20003fa6270 */
[----:B------:R-:W-:-:S03]  /*60f0*/  VIADD R28, R46, 0x7 ;  /* 0x000000072e1c7836 */ /* 0x000fc60000000000 */
[----:B------:R-:W-:Y:S02]  /*6100*/  SEL R30, R19, RZ, !P5 ;  /* 0x000000ff131e7207 */ /* 0x000fe40006800000 */
[----:B------:R-:W-:Y:S02]  /*6110*/  ISETP.GE.AND P6, PT, R28, R67, PT ;  /* 0x000000431c00720c */ /* 0x000fe40003fc6270 */
[----:B------:R-:W-:-:S04]  /*6120*/  IADD3 R28, R46, 0x1, RZ ;  /* 0x000000012e1c7810 */ /* 0x000fc80007ffe0ff */
[----:B------:R-:W-:Y:S02]  /*6130*/  ISETP.GE.AND P2, PT, R28, R67, PT ;  /* 0x000000431c00720c */ /* 0x000fe40003f46270 */
[----:B------:R-:W-:Y:S02]  /*6140*/  PRMT R28, R18, 0x7632, R28 ;  /* 0x00007632121c7816 */ /* 0x000fe4000000001c */
[----:B------:R-:W-:Y:S02]  /*6150*/  PRMT R18, R19, 0x7632, R18 ;  /* 0x0000763213127816 */ /* 0x000fe40000000012 */
[----:B------:R-:W-:Y:S02]  /*6160*/  SEL R28, R28, RZ, !P4 ;  /* 0x000000ff1c1c7207 */ /* 0x000fe40006000000 */
[----:B------:R-:W-:Y:S02]  /*6170*/  SEL R19, R18, RZ, !P6 ;  /* 0x000000ff12137207 */ /* 0x000fe40007000000 */
[----:B------:R-:W-:-:S02]  /*6180*/  SEL R25, R25, RZ, !P2 ;  /* 0x000000ff19197207 */ /* 0x000fc40005000000 */
[----:B------:R-:W-:Y:S02]  /*6190*/  PRMT R18, R29, 0x5410, R28 ;  /* 0x000054101d127816 */ /* 0x000fe4000000001c */
[----:B------:R-:W-:Y:S02]  /*61a0*/  PRMT R19, R30, 0x5410, R19 ;  /* 0x000054101e137816 */ /* 0x000fe40000000013 */
[----:B------:R-:W-:-:S07]  /*61b0*/  PRMT R16, R16, 0x5410, R25 ;  /* 0x0000541010107816 */ /* 0x000fce0000000019 */
.L_x_23102:
[----:B------:R-:W-:Y:S05]  /*61c0*/  BSYNC B2 ;  /* 0x0000000000027941 */ /* 0x000fea0003800000 */
.L_x_23101:
[----:B-----5:R-:W-:Y:S01]  /*61d0*/  HFMA2.MMA R17, R64, R17, -RZ ;  /* 0x0000001140117235 */ /* 0x020fe200001000ff */
[----:B------:R-:W-:Y:S01]  /*61e0*/  HFMA2 R24, R71, R26, R24 ;  /* 0x0000001a47187231 */ /* 0x000fe20000000018 */
[----:B------:R-:W-:Y:S02]  /*61f0*/  HFMA2.MMA R21, R65, R20, R21 ;  /* 0x0000001441157235 */ /* 0x000fe40000000015 */
[----:B------:R-:W-:-:S06]  /*6200*/  HFMA2.MMA R60, R70, R31, R60 ;  /* 0x0000001f463c7235 */ /* 0x000fcc000000003c */
[----:B------:R-:W-:Y:S01]  /*6210*/  HFMA2 R17, R65, R16, R17 ;  /* 0x0000001041117231 */ /* 0x000fe20000000011 */
[----:B------:R-:W-:Y:S01]  /*6220*/  IADD3 R16, P1, R58, R74, RZ ;  /* 0x0000004a3a107210 */ /* 0x000fe20007f3e0ff */
[----:B------:R-:W-:Y:S01]  /*6230*/  BSSY B2, `(.L_x_23103) ;  /* 0x0000027000027945 */ /* 0x000fe20003800000 */
[----:B------:R-:W-:Y:S01]  /*6240*/  HFMA2.MMA R22, R71, R22, R21 ;  /* 0x0000001647167235 */ /* 0x000fe20000000015 */
[----:B------:R-:W-:Y:S01]  /*6250*/  HFMA2 R68, R71, R18, R17 ;  /* 0x0000001247447231 */ /* 0x000fe20000000011 */
[----:B------:R-:W-:Y:S02]  /*6260*/  LEA R28, P2, R16, R32, 0x1 ;  /* 0x00000020101c7211 */ /* 0x000fe400078408ff */
[----:B------:R-:W-:-:S04]  /*6270*/  LEA.HI.X.SX32 R20, R58, R69, 0x1, P1 ;  /* 0x000000453a147211 */ /* 0x000fc800008f0eff */
[----:B------:R-:W-:-:S06]  /*6280*/  LEA.HI.X R29, R16, R33, R20, 0x1, P2 ;  /* 0x00000021101d7211 */ /* 0x000fcc00010f0c14 */
[----:B------:R-:W5:Y:S01]  /*6290*/  LDG.E.128.CONSTANT R28, desc[UR10][R28.64] ;  /* 0x0000000a1c1c7981 */ /* 0x000f62000c1e9d00 */
[----:B------:R-:W-:Y:S05]  /*62a0*/  @P0 BRA `(.L_x_23104) ;  /* 0x00000000007c0947 */ /* 0x000fea0003800000 */
[C---:B------:R-:W-:Y:S01]  /*62b0*/  VIADD R16, R46.reuse, 0x2 ;  /* 0x000000022e107836 */ /* 0x040fe20000000000 */
[----:B------:R-:W-:Y:S02]  /*62c0*/  IADD3 R18, R46, 0x3, RZ ;  /* 0x000000032e127810 */ /* 0x000fe40007ffe0ff */
[----:B-----5:R-:W-:Y:S02]  /*62d0*/  PRMT R21, R31, 0x7632, R21 ;  /* 0x000076321f157816 */ /* 0x020fe40000000015 */
[-C--:B------:R-:W-:Y:S01]  /*62e0*/  ISETP.GE.AND P1, PT, R16, R67.reuse, PT ;  /* 0x000000431000720c */ /* 0x080fe20003f26270 */
[----:B------:R-:W-:Y:S01]  /*62f0*/  VIADD R16, R46, 0x4 ;  /* 0x000000042e107836 */ /* 0x000fe20000000000 */
[-C--:B------:R-:W-:Y:S02]  /*6300*/  ISETP.GE.AND P4, PT, R18, R67.reuse, PT ;  /* 0x000000431200720c */ /* 0x080fe40003f86270 */
[----:B------:R-:W-:Y:S02]  /*6310*/  IADD3 R18, R46, 0x5, RZ ;  /* 0x000000052e127810 */ /* 0x000fe40007ffe0ff */
[----:B------:R-:W-:-:S02]  /*6320*/  ISETP.GE.AND P6, PT, R16, R67, PT ;  /* 0x000000431000720c */ /* 0x000fc40003fc6270 */
[----:B------:R-:W-:Y:S02]  /*6330*/  IADD3 R16, R46, 0x7, RZ ;  /* 0x000000072e107810 */ /* 0x000fe40007ffe0ff */
[-C--:B------:R-:W-:Y:S01]  /*6340*/  ISETP.GE.AND P3, PT, R18, R67.reuse, PT ;  /* 0x000000431200720c */ /* 0x080fe20003f66270 */
[----:B------:R-:W-:Y:S01]  /*6350*/  VIADD R18, R46, 0x6 ;  /* 0x000000062e127836 */ /* 0x000fe20000000000 */
[-C--:B------:R-:W-:Y:S01]  /*6360*/  ISETP.GE.AND P2, PT, R16, R67.reuse, PT ;  /* 0x000000431000720c */ /* 0x080fe20003f46270 */
[----:B------:R-:W-:Y:S01]  /*6370*/  VIADD R16, R46, 0x1 ;  /* 0x000000012e107836 */ /* 0x000fe20000000000 */
[----:B------:R-:W-:Y:S02]  /*6380*/  SEL R17, R29, RZ, !P1 ;  /* 0x000000ff1d117207 */ /* 0x000fe40004800000 */
[-C--:B------:R-:W-:Y:S02]  /*6390*/  ISETP.GE.AND P5, PT, R18, R67.reuse, PT ;  /* 0x000000431200720c */ /* 0x080fe40003fa6270 */
[----:B------:R-:W-:-:S02]  /*63a0*/  ISETP.GE.AND P1, PT, R16, R67, PT ;  /* 0x000000431000720c */ /* 0x000fc40003f26270 */
[----:B------:R-:W-:Y:S02]  /*63b0*/  SEL R16, R30, RZ, !P6 ;  /* 0x000000ff1e107207 */ /* 0x000fe40007000000 */
[----:B------:R-:W-:Y:S02]  /*63c0*/  ISETP.GE.AND P6, PT, R46, R67, PT ;  /* 0x000000432e00720c */ /* 0x000fe40003fc6270 */
        /* <DEDUP_REMOVED lines=13> */
.L_x_23104:
[----:B------:R-:W-:Y:S05]  /*64a0*/  BSYNC B2 ;  /* 0x0000000000027941 */ /* 0x000fea0003800000 */
.L_x_23103:
[----:B-----5:R-:W-:Y:S01]  /*64b0*/  HMUL2 R29, R64, R29 ;  /* 0x0000001d401d7232 */ /* 0x020fe20000000000 */
[----:B------:R-:W-:Y:S01]  /*64c0*/  IADD3 R17, P1, R57, R74, RZ ;  /* 0x0000004a39117210 */ /* 0x000fe20007f3e0ff */
[----:B------:R-:W-:-:S03]  /*64d0*/  HFMA2 R68, R70, R19, R68 ;  /* 0x0000001346447231 */ /* 0x000fc60000000044 */
[----:B------:R-:W-:Y:S01]  /*64e0*/  LEA R16, P2, R17, R32, 0x1 ;  /* 0x0000002011107211 */ /* 0x000fe200078408ff */
[----:B------:R-:W-:Y:S01]  /*64f0*/  HFMA2.MMA R18, R65, R28, R29 ;  /* 0x0000001c41127235 */ /* 0x000fe2000000001d */
[----:B------:R-:W-:Y:S01]  /*6500*/  LEA.HI.X.SX32 R20, R57, R69, 0x1, P1 ;  /* 0x0000004539147211 */ /* 0x000fe200008f0eff */
[----:B------:R-:W-:Y:S01]  /*6510*/  BSSY B2, `(.L_x_23105) ;  /* 0x0000026000027945 */ /* 0x000fe20003800000 */
[----:B------:R-:W-:Y:S01]  /*6520*/  HFMA2.MMA R29, R70, R23, R22 ;  /* 0x00000017461d7235 */ /* 0x000fe20000000016 */
[----:B------:R-:W-:Y:S01]  /*6530*/  HFMA2 R28, R70, R27, R24 ;  /* 0x0000001b461c7231 */ /* 0x000fe20000000018 */
[----:B------:R-:W-:-:S03]  /*6540*/  LEA.HI.X R17, R17, R33, R20, 0x1, P2 ;  /* 0x0000002111117211 */ /* 0x000fc600010f0c14 */
[----:B------:R-:W-:-:S03]  /*6550*/  HFMA2.MMA R30, R71, R30, R18 ;  /* 0x0000001e471e7235 */ /* 0x000fc60000000012 */
[----:B------:R-:W5:Y:S01]  /*6560*/  LDG.E.128.CONSTANT R16, desc[UR10][R16.64] ;  /* 0x0000000a10107981 */ /* 0x000f62000c1e9d00 */
[----:B------:R-:W-:Y:S07]  /*6570*/  @P0 BRA `(.L_x_23106) ;  /* 0x00000000007c0947 */ /* 0x000fee0003800000 */
[C---:B------:R-:W-:Y:S01]  /*6580*/  IADD3 R20, R46.reuse, 0x2, RZ ;  /* 0x000000022e147810 */ /* 0x040fe20007ffe0ff */
[C---:B------:R-:W-:Y:S01]  /*6590*/  VIADD R22, R46.reuse, 0x3 ;  /* 0x000000032e167836 */ /* 0x040fe20000000000 */
[----:B------:R-:W-:Y:S02]  /*65a0*/  IADD3 R24, R46, 0x6, RZ ;  /* 0x000000062e187810 */ /* 0x000fe40007ffe0ff */
[-C--:B------:R-:W-:Y:S02]  /*65b0*/  ISETP.GE.AND P1, PT, R20, R67.reuse, PT ;  /* 0x000000431400720c */ /* 0x080fe40003f26270 */
[----:B------:R-:W-:Y:S02]  /*65c0*/  IADD3 R20, R46, 0x4, RZ ;  /* 0x000000042e147810 */ /* 0x000fe40007ffe0ff */
[-C--:B------:R-:W-:Y:S01]  /*65d0*/  ISETP.GE.AND P4, PT, R22, R67.reuse, PT ;  /* 0x000000431600720c */ /* 0x080fe20003f86270 */
[----:B------:R-:W-:Y:S01]  /*65e0*/  VIADD R22, R46, 0x5 ;  /* 0x000000052e167836 */ /* 0x000fe20000000000 */
[----:B------:R-:W-:Y:S01]  /*65f0*/  ISETP.GE.AND P6, PT, R20, R67, PT ;  /* 0x000000431400720c */ /* 0x000fe20003fc6270 */
[----:B------:R-:W-:Y:S01]  /*6600*/  VIADD R20, R46, 0x7 ;  /* 0x000000072e147836 */ /* 0x000fe20000000000 */
[----:B-----5:R-:W-:-:S02]  /*6610*/  SEL R21, R17, RZ, !P1 ;  /* 0x000000ff11157207 */ /* 0x020fc40004800000 */
[-C--:B------:R-:W-:Y:S02]  /*6620*/  ISETP.GE.AND P3, PT, R22, R67.reuse, PT ;  /* 0x000000431600720c */ /* 0x080fe40003f66270 */
[-C--:B------:R-:W-:Y:S02]  /*6630*/  ISETP.GE.AND P2, PT, R20, R67.reuse, PT ;  /* 0x000000431400720c */ /* 0x080fe40003f46270 */
[----:B------:R-:W-:Y:S02]  /*6640*/  IADD3 R22, R46, 0x1, RZ ;  /* 0x000000012e167810 */ /* 0x000fe40007ffe0ff */
[----:B------:R-:W-:Y:S02]  /*6650*/  SEL R20, R18, RZ, !P6 ;  /* 0x000000ff12147207 */ /* 0x000fe40007000000 */
[----:B------:R-:W-:Y:S02]  /*6660*/  PRMT R18, R17, 0x7632, R18 ;  /* 0x0000763211127816 */ /* 0x000fe40000000012 */
[----:B------:R-:W-:-:S02]  /*6670*/  ISETP.GE.AND P5, PT, R24, R67, PT ;  /* 0x000000431800720c */ /* 0x000fc40003fa6270 */
[-C--:B------:R-:W-:Y:S02]  /*6680*/  ISETP.GE.AND P1, PT, R22, R67.reuse, PT ;  /* 0x000000431600720c */ /* 0x080fe40003f26270 */
[----:B------:R-:W-:Y:S02]  /*6690*/  PRMT R22, R18, 0x7632, R22 ;  /* 0x0000763212167816 */ /* 0x000fe40000000016 */
[C---:B------:R-:W-:Y:S02]  /*66a0*/  PRMT R23, R19.reuse, 0x7632, R23 ;  /* 0x0000763213177816 */ /* 0x040fe40000000017 */
[----:B------:R-:W-:Y:S02]  /*66b0*/  ISETP.GE.AND P6, PT, R46, R67, PT ;  /* 0x000000432e00720c */ /* 0x000fe40003fc6270 */
        /* <DEDUP_REMOVED lines=11> */
.L_x_23106:
[----:B------:R-:W-:Y:S05]  /*6770*/  BSYNC B2 ;  /* 0x0000000000027941 */ /* 0x000fea0003800000 */
.L_x_23105:
[----:B------:R-:W-:Y:S01]  /*6780*/  IADD3 R20, P1, R56, R74, RZ ;  /* 0x0000004a38147210 */ /* 0x000fe20007f3e0ff */
[----:B-----5:R-:W-:Y:S02]  /*6790*/  HMUL2 R17, R64, R17 ;  /* 0x0000001140117232 */ /* 0x020fe40000000000 */
[----:B------:R-:W-:Y:S01]  /*67a0*/  HFMA2 R31, R70, R31, R30 ;  /* 0x0000001f461f7231 */ /* 0x000fe2000000001e */
[----:B------:R-:W-:Y:S02]  /*67b0*/  LEA R24, P2, R20, R32, 0x1 ;  /* 0x0000002014187211 */ /* 0x000fe400078408ff */
[----:B------:R-:W-:Y:S01]  /*67c0*/  LEA.HI.X.SX32 R21, R56, R69, 0x1, P1 ;  /* 0x0000004538157211 */ /* 0x000fe200008f0eff */
[----:B------:R-:W-:Y:S01]  /*67d0*/  HFMA2.MMA R16, R65, R16, R17 ;  /* 0x0000001041107235 */ /* 0x000fe20000000011 */
[----:B------:R-:W-:Y:S02]  /*67e0*/  IADD3 R17, P1, R55, R74, RZ ;  /* 0x0000004a37117210 */ /* 0x000fe40007f3e0ff */
[----:B------:R-:W-:Y:S01]  /*67f0*/  LEA.HI.X R25, R20, R33, R21, 0x1, P2 ;  /* 0x0000002114197211 */ /* 0x000fe200010f0c15 */
[----:B------:R-:W-:Y:S01]  /*6800*/  BSSY B2, `(.L_x_23107) ;  /* 0x0000025000027945 */ /* 0x000fe20003800000 */
[----:B------:R-:W-:-:S02]  /*6810*/  LEA R20, P2, R17, R32, 0x1 ;  /* 0x0000002011147211 */ /* 0x000fc400078408ff */
[----:B------:R-:W-:Y:S02]  /*6820*/  LEA.HI.X.SX32 R22, R55, R69, 0x1, P1 ;  /* 0x0000004537167211 */ /* 0x000fe400008f0eff */
[----:B------:R-:W5:Y:S02]  /*6830*/  LDG.E.128.CONSTANT R24, desc[UR10][R24.64] ;  /* 0x0000000a18187981 */ /* 0x000f64000c1e9d00 */
[----:B------:R-:W-:Y:S01]  /*6840*/  LEA.HI.X R21, R17, R33, R22, 0x1, P2 ;  /* 0x0000002111157211 */ /* 0x000fe200010f0c16 */
[----:B------:R-:W-:Y:S06]  /*6850*/  @P0 BRA `(.L_x_23108) ;  /* 0x00000000007c0947 */ /* 0x000fec0003800000 */
[----:B------:R-:W-:Y:S01]  /*6860*/  VIADD R22, R46, 0x2 ;  /* 0x000000022e167836 */ /* 0x000fe20000000000 */
[----:B-----5:R-:W-:-:S04]  /*6870*/  PRMT R17, R25, 0x7632, R17 ;  /* 0x0000763219117816 */ /* 0x020fc80000000011 */
[----:B------:R-:W-:Y:S02]  /*6880*/  ISETP.GE.AND P1, PT, R22, R67, PT ;  /* 0x000000431600720c */ /* 0x000fe40003f26270 */
[----:B------:R-:W-:-:S04]  /*6890*/  IADD3 R22, R46, 0x3, RZ ;  /* 0x000000032e167810 */ /* 0x000fc80007ffe0ff */
[----:B------:R-:W-:Y:S02]  /*68a0*/  ISETP.GE.AND P2, PT, R22, R67, PT ;  /* 0x000000431600720c */ /* 0x000fe40003f46270 */
[----:B------:R-:W-:Y:S02]  /*68b0*/  SEL R22, R25, RZ, !P1 ;  /* 0x000000ff19167207 */ /* 0x000fe40004800000 */
[----:B------:R-:W-:-:S04]  /*68c0*/  SEL R17, R17, RZ, !P2 ;  /* 0x000000ff11117207 */ /* 0x000fc80005000000 */
[--C-:B------:R-:W-:Y:S01]  /*68d0*/  PRMT R25, R22, 0x5410, R17.reuse ;  /* 0x0000541016197816 */ /* 0x100fe20000000011 */
        /* <DEDUP_REMOVED lines=8> */
[----:B------:R-:W-:-:S02]  /*6960*/  SEL R17, R17, RZ, !P2 ;  /* 0x000000ff11117207 */ /* 0x000fc40005000000 */
[-C--:B------:R-:W-:Y:S02]  /*6970*/  ISETP.GE.AND P3, PT, R22, R67.reuse, PT ;  /* 0x000000431600720c */ /* 0x080fe40003f66270 */
[----:B------:R-:W-:Y:S02]  /*6980*/  IADD3 R22, R46, 0x7, RZ ;  /* 0x000000072e167810 */ /* 0x000fe40007ffe0ff */
[--C-:B------:R-:W-:Y:S02]  /*6990*/  PRMT R26, R26, 0x5410, R17.reuse ;  /* 0x000054101a1a7816 */ /* 0x100fe40000000011 */
[----:B------:R-:W-:Y:S01]  /*69a0*/  ISETP.GE.AND P4, PT, R22, R67, PT ;  /* 0x000000431600720c */ /* 0x000fe20003f86270 */
[----:B------:R-:W-:Y:S01]  /*69b0*/  VIADD R22, R46, 0x1 ;  /* 0x000000012e167836 */ /* 0x000fe20000000000 */
[C---:B------:R-:W-:Y:S02]  /*69c0*/  PRMT R17, R24.reuse, 0x7632, R17 ;  /* 0x0000763218117816 */ /* 0x040fe40000000011 */
[----:B------:R-:W-:-:S02]  /*69d0*/  SEL R24, R24, RZ, !P1 ;  /* 0x000000ff18187207 */ /* 0x000fc40004800000 */
[----:B------:R-:W-:Y:S02]  /*69e0*/  ISETP.GE.AND P2, PT, R22, R67, PT ;  /* 0x000000431600720c */ /* 0x000fe40003f46270 */
[C---:B------:R-:W-:Y:S02]  /*69f0*/  PRMT R22, R27.reuse, 0x7632, R22 ;  /* 0x000076321b167816 */ /* 0x040fe40000000016 */
[----:B------:R-:W-:Y:S02]  /*6a00*/  SEL R27, R27, RZ, !P3 ;  /* 0x000000ff1b1b7207 */ /* 0x000fe40005800000 */
[----:B------:R-:W-:Y:S02]  /*6a10*/  SEL R22, R22, RZ, !P4 ;  /* 0x000000ff16167207 */ /* 0x000fe40006000000 */
[----:B------:R-:W-:Y:S02]  /*6a20*/  SEL R17, R17, RZ, !P2 ;  /* 0x000000ff11117207 */ /* 0x000fe40005000000 */
[----:B------:R-:W-:-:S02]  /*6a30*/  PRMT R27, R27, 0x5410, R22 ;  /* 0x000054101b1b7816 */ /* 0x000fc40000000016 */
[----:B------:R-:W-:-:S07]  /*6a40*/  PRMT R24, R24, 0x5410, R17 ;  /* 0x0000541018187816 */ /* 0x000fce0000000011 */
.L_x_23108:
[----:B------:R-:W-:Y:S05]  /*6a50*/  BSYNC B2 ;  /* 0x0000000000027941 */ /* 0x000fea0003800000 */
.L_x_23107:
[----:B------:R-:W5:Y:S02]  /*6a60*/  LDG.E.128.CONSTANT R20, desc[UR10][R20.64] ;  /* 0x0000000a14147981 */ /* 0x000f64000c1e9d00 */
[----:B-----5:R-:W-:Y:S01]  /*6a70*/  HMUL2 R25, R64, R25 ;  /* 0x0000001940197232 */ /* 0x020fe20000000000 */
[----:B------:R-:W-:Y:S01]  /*6a80*/  BSSY B2, `(.L_x_23109) ;  /* 0x0000023000027945 */ /* 0x000fe20003800000 */
[----:B------:R-:W-:-:S04]  /*6a90*/  HFMA2 R30, R71, R18, R16 ;  /* 0x00000012471e7231 */ /* 0x000fc80000000010 */
[----:B------:R-:W-:Y:S01]  /*6aa0*/  HFMA2.MMA R24, R65, R24, R25 ;  /* 0x0000001841187235 */ /* 0x000fe20000000019 */
[----:B------:R-:W-:Y:S10]  /*6ab0*/  @P0 BRA `(.L_x_23110) ;  /* 0x00000000007c0947 */ /* 0x000ff40003800000 */
[----:B------:R-:W-:-:S04]  /*6ac0*/  IADD3 R16, R46, 0x2, RZ ;  /* 0x000000022e107810 */ /* 0x000fc80007ffe0ff */
[----:B------:R-:W-:Y:S01]  /*6ad0*/  ISETP.GE.AND P1, PT, R16, R67, PT ;  /* 0x000000431000720c */ /* 0x000fe20003f26270 */
[----:B------:R-:W-:-:S05]  /*6ae0*/  VIADD R16, R46, 0x3 ;  /* 0x000000032e107836 */ /* 0x000fca0000000000 */
[----:B------:R-:W-:Y:S02]  /*6af0*/  ISETP.GE.AND P2, PT, R16, R67, PT ;  /* 0x000000431000720c */ /* 0x000fe40003f46270 */
[C---:B------:R-:W-:Y:S02]  /*6b00*/  PRMT R16, R21.reuse, 0x7632, R16 ;  /* 0x0000763215107816 */ /* 0x040fe40000000010 */
[----:B------:R-:W-:Y:S02]  /*6b10*/  SEL R21, R21, RZ, !P1 ;  /* 0x000000ff15157207 */ /* 0x000fe40004800000 */
[----:B------:R-:W-:-:S04]  /*6b20*/  SEL R16, R16, RZ, !P2 ;  /* 0x000000ff10107207 */ /* 0x000fc80005000000 */
[----:B------:R-:W-:Y:S02]  /*6b30*/  PRMT R21, R21, 0x5410, R16 ;  /* 0x0000541015157816 */ /* 0x000fe40000000010 */
[----:B------:R-:W-:-:S04]  /*6b40*/  IADD3 R16, R46, 0x4, RZ ;  /* 0x000000042e107810 */ /* 0x000fc80007ffe0ff */
[----:B------:R-:W-:Y:S01]  /*6b50*/  ISETP.GE.AND P1, PT, R16, R67, PT ;  /* 0x000000431000720c */ /* 0x000fe20003f26270 */
[----:B------:R-:W-:-:S03]  /*6b60*/  VIADD R16, R46, 0x5 ;  /* 0x000000052e107836 */ /* 0x000fc60000000000 */
[----:B------:R-:W-:Y:S02]  /*6b70*/  SEL R17, R22, RZ, !P1 ;  /* 0x000000ff16117207 */ /* 0x000fe40004800000 */
[-C--:B------:R-:W-:Y:S02]  /*6b80*/  ISETP.GE.AND P2, PT, R16, R67.reuse, PT ;  /* 0x000000431000720c */ /* 0x080fe40003f46270 */
[----:B------:R-:W-:Y:S02]  /*6b90*/  PRMT R16, R22, 0x7632, R16 ;  /* 0x0000763216107816 */ /* 0x000fe40000000010 */
[----:B------:R-:W-:Y:S02]  /*6ba0*/  ISETP.GE.AND P1, PT, R46, R67, PT ;  /* 0x000000432e00720c */ /* 0x000fe40003f26270 */
[----:B------:R-:W-:-:S04]  /*6bb0*/  SEL R16, R16, RZ, !P2 ;  /* 0x000000ff10107207 */ /* 0x000fc80005000000 */
[----:B------:R-:W-:Y:S02]  /*6bc0*/  PRMT R22, R17, 0x5410, R16 ;  /* 0x0000541011167816 */ /* 0x000fe40000000010 */
[----:B------:R-:W-:Y:S02]  /*6bd0*/  IADD3 R16, R46, 0x6, RZ ;  /* 0x000000062e107810 */ /* 0x000fe40007ffe0ff */
[----:B------:R-:W-:Y:S02]  /*6be0*/  PRMT R17, R23, 0x7632, R17 ;  /* 0x0000763217117816 */ /* 0x000fe40000000011 */
[----:B------:R-:W-:Y:S01]  /*6bf0*/  ISETP.GE.AND P3, PT, R16, R67, PT ;  /* 0x000000431000720c */ /* 0x000fe20003f66270 */
[----:B------:R-:W-:-:S03]  /*6c00*/  VIADD R16, R46, 0x7 ;  /* 0x000000072e107836 */ /* 0x000fc60000000000 */
[----:B------:R-:W-:Y:S02]  /*6c10*/  SEL R18, R23, RZ, !P3 ;  /* 0x000000ff17127207 */ /* 0x000fe40005800000 */
[-C--:B------:R-:W-:Y:S02]  /*6c20*/  ISETP.GE.AND P4, PT, R16, R67.reuse, PT ;  /* 0x000000431000720c */ /* 0x080fe40003f86270 */
[----:B------:R-:W-:Y:S02]  /*6c30*/  IADD3 R16, R46, 0x1, RZ ;  /* 0x000000012e107810 */ /* 0x000fe40007ffe0ff */
[----:B------:R-:W-:Y:S02]  /*6c40*/  SEL R23, R17, RZ, !P4 ;  /* 0x000000ff11177207 */ /* 0x000fe40006000000 */
[----:B------:R-:W-:Y:S02]  /*6c50*/  ISETP.GE.AND P2, PT, R16, R67, PT ;  /* 0x000000431000720c */ /* 0x000fe40003f46270 */
[----:B------:R-:W-:-:S02]  /*6c60*/  PRMT R16, R20, 0x7632, R16 ;  /* 0x0000763214107816 */ /* 0x000fc40000000010 */
[----:B------:R-:W-:Y:S02]  /*6c70*/  SEL R20, R20, RZ, !P1 ;  /* 0x000000ff14147207 */ /* 0x000fe40004800000 */
[----:B------:R-:W-:Y:S02]  /*6c80*/  SEL R17, R16, RZ, !P2 ;  /* 0x000000ff10117207 */ /* 0x000fe40005000000 */
[----:B------:R-:W-:Y:S02]  /*6c90*/  PRMT R23, R18, 0x5410, R23 ;  /* 0x0000541012177816 */ /* 0x000fe40000000017 */
[----:B------:R-:W-:-:S07]  /*6ca0*/  PRMT R20, R20, 0x5410, R17 ;  /* 0x0000541014147816 */ /* 0x000fce0000000011 */
.L_x_23110:
[----:B------:R-:W-:Y:S05]  /*6cb0*/  BSYNC B2 ;  /* 0x0000000000027941 */ /* 0x000fea0003800000 */
.L_x_23109:
[C---:B------:R-:W-:Y:S01]  /*6cc0*/  IADD3 R17, P1, R54.reuse, R74, RZ ;  /* 0x0000004a36117210 */ /* 0x040fe20007f3e0ff */
[----:B------:R-:W-:Y:S01]  /*6cd0*/  HFMA2.MMA R30, R70, R19, R30 ;  /* 0x00000013461e7235 */ /* 0x000fe2000000001e */
[----:B------:R-:W-:Y:S02]  /*6ce0*/  HMUL2 R21, R64, R21 ;  /* 0x0000001540157232 */ /* 0x000fe40000000000 */
[----:B------:R-:W-:Y:S01]  /*6cf0*/  LEA R16, P2, R17, R32, 0x1 ;  /* 0x0000002011107211 */ /* 0x000fe200078408ff */
[----:B------:R-:W-:Y:S01]  /*6d00*/  HFMA2 R24, R71, R26, R24 ;  /* 0x0000001a47187231 */ /* 0x000fe20000000018 */
[----:B------:R-:W-:Y:S01]  /*6d10*/  LEA.HI.X.SX32 R18, R54, R69, 0x1, P1 ;  /* 0x0000004536127211 */ /* 0x000fe200008f0eff */
[----:B------:R-:W-:-:S03]  /*6d20*/  HFMA2 R21, R65, R20, R21 ;  /* 0x0000001441157231 */ /* 0x000fc60000000015 */
[----:B------:R-:W-:Y:S01]  /*6d30*/  LEA.HI.X R17, R17, R33, R18, 0x1, P2 ;  /* 0x0000002111117211 */ /* 0x000fe200010f0c12 */
[----:B------:R-:W-:Y:S02]  /*6d40*/  BSSY B2, `(.L_x_23111) ;  /* 0x0000023000027945 */ /* 0x000fe40003800000 */
[----:B------:R-:W-:-:S03]  /*6d50*/  HFMA2.MMA R22, R71, R22, R21 ;  /* 0x0000001647167235 */ /* 0x000fc60000000015 */
[----:B------:R-:W5:Y:S01]  /*6d60*/  LDG.E.128.CONSTANT R16, desc[UR10][R16.64] ;  /* 0x0000000a10107981 */ /* 0x000f62000c1e9d00 */
[----:B------:R-:W-:Y:S07]  /*6d70*/  @P0 BRA `(.L_x_23112) ;  /* 0x00000000007c0947 */ /* 0x000fee0003800000 */
[----:B------:R-:W-:-:S05]  /*6d80*/  VIADD R20, R46, 0x2 ;  /* 0x000000022e147836 */ /* 0x000fca0000000000 */
[----:B------:R-:W-:Y:S02]  /*6d90*/  ISETP.GE.AND P1, PT, R20, R67, PT ;  /* 0x000000431400720c */ /* 0x000fe40003f26270 */
[----:B------:R-:W-:-:S04]  /*6da0*/  IADD3 R20, R46, 0x3, RZ ;  /* 0x000000032e147810 */ /* 0x000fc80007ffe0ff */
[----:B------:R-:W-:Y:S02]  /*6db0*/  ISETP.GE.AND P2, PT, R20, R67, PT ;  /* 0x000000431400720c */ /* 0x000fe40003f46270 */
[C---:B-----5:R-:W-:Y:S02]  /*6dc0*/  PRMT R20, R17.reuse, 0x7632, R20 ;  /* 0x0000763211147816 */ /* 0x060fe40000000014 */
[----:B------:R-:W-:Y:S02]  /*6dd0*/  SEL R17, R17, RZ, !P1 ;  /* 0x000000ff11117207 */ /* 0x000fe40004800000 */
[----:B------:R-:W-:-:S04]  /*6de0*/  SEL R20, R20, RZ, !P2 ;  /* 0x000000ff14147207 */ /* 0x000fc80005000000 */
[----:B------:R-:W-:Y:S01]  /*6df0*/  PRMT R17, R17, 0x5410, R20 ;  /* 0x0000541011117816 */ /* 0x000fe20000000014 */
[----:B------:R-:W-:-:S05]  /*6e00*/  VIADD R20, R46, 0x4 ;  /* 0x000000042e147836 */ /* 0x000fca0000000000 */
[-C--:B------:R-:W-:Y:S02]  /*6e10*/  ISETP.GE.AND P1, PT, R20, R67.reuse, PT ;  /* 0x000000431400720c */ /* 0x080fe40003f26270 */
[----:B------:R-:W-:Y:S02]  /*6e20*/  IADD3 R20, R46, 0x5, RZ ;  /* 0x000000052e147810 */ /* 0x000fe40007ffe0ff */
[----:B------:R-:W-:Y:S02]  /*6e30*/  SEL R21, R18, RZ, !P1 ;  /* 0x000000ff12157207 */ /* 0x000fe40004800000 */
[-C--:B------:R-:W-:Y:S02]  /*6e40*/  ISETP.GE.AND P2, PT, R20, R67.reuse, PT ;  /* 0x000000431400720c */ /* 0x080fe40003f46270 */
[----:B------:R-:W-:Y:S02]  /*6e50*/  PRMT R20, R18, 0x7632, R20 ;  /* 0x0000763212147816 */ /* 0x000fe40000000014 */
[----:B------:R-:W-:-:S02]  /*6e60*/  ISETP.GE.AND P1, PT, R46, R67, PT ;  /* 0x000000432e00720c */ /* 0x000fc40003f26270 */
[----:B------:R-:W-:-:S04]  /*6e70*/  SEL R20, R20, RZ, !P2 ;  /* 0x000000ff14147207 */ /* 0x000fc80005000000 */
[----:B------:R-:W-:Y:S01]  /*6e80*/  PRMT R18, R21, 0x5410, R20 ;  /* 0x0000541015127816 */ /* 0x000fe20000000014 */
[----:B------:R-:W-:Y:S01]  /*6e90*/  VIADD R20, R46, 0x6 ;  /* 0x000000062e147836 */ /* 0x000fe20000000000 */
[----:B------:R-:W-:-:S04]  /*6ea0*/  PRMT R21, R19, 0x7632, R21 ;  /* 0x0000763213157816 */ /* 0x000fc80000000015 */
[-C--:B------:R-:W-:Y:S02]  /*6eb0*/  ISETP.GE.AND P3, PT, R20, R67.reuse, PT ;  /* 0x000000431400720c */ /* 0x080fe40003f66270 */
[----:B------:R-:W-:Y:S02]  /*6ec0*/  IADD3 R20, R46, 0x7, RZ ;  /* 0x000000072e147810 */ /* 0x000fe40007ffe0ff */
[----:B------:R-:W-:Y:S02]  /*6ed0*/  SEL R26, R19, RZ, !P3 ;  /* 0x000000ff131a7207 */ /* 0x000fe40005800000 */
[----:B------:R-:W-:Y:S01]  /*6ee0*/  ISETP.GE.AND P4, PT, R20, R67, PT ;  /* 0x000000431400720c */ /* 0x000fe20003f86270 */
[----:B------:R-:W-:-:S03]  /*6ef0*/  VIADD R20, R46, 0x1 ;  /* 0x000000012e147836 */ /* 0x000fc60000000000 */
[----:B------:R-:W-:Y:S02]  /*6f00*/  SEL R19, R21, RZ, !P4 ;  /* 0x000000ff15137207 */ /* 0x000fe40006000000 */
[----:B------:R-:W-:Y:S02]  /*6f10*/  ISETP.GE.AND P2, PT, R20, R67, PT ;  /* 0x000000431400720c */ /* 0x000fe40003f46270 */
[C---:B------:R-:W-:Y:S02]  /*6f20*/  PRMT R20, R16.reuse, 0x7632, R20 ;  /* 0x0000763210147816 */ /* 0x040fe40000000014 */
[----:B------:R-:W-:Y:S02]  /*6f30*/  SEL R16, R16, RZ, !P1 ;  /* 0x000000ff10107207 */ /* 0x000fe40004800000 */
[----:B------:R-:W-:Y:S02]  /*6f40*/  SEL R21, R20, RZ, !P2 ;  /* 0x000000ff14157207 */ /* 0x000fe40005000000 */
[----:B------:R-:W-:-:S02]  /*6f50*/  PRMT R19, R26, 0x5410, R19 ;  /* 0x000054101a137816 */ /* 0x000fc40000000013 */
[----:B------:R-:W-:-:S07]  /*6f60*/  PRMT R16, R16, 0x5410, R21 ;  /* 0x0000541010107816 */ /* 0x000fce0000000015 */
.L_x_23112:
[----:B------:R-:W-:Y:S05]  /*6f70*/  BSYNC B2 ;  /* 0x0000000000027941 */ /* 0x000fea0003800000 */
.L_x_23111:
[----:B-----5:R-:W-:-:S04]  /*6f80*/  HMUL2 R17, R64, R17 ;  /* 0x0000001140117232 */ /* 0x020fc80000000000 */
[----:B------:R-:W-:Y:S01]  /*6f90*/  HFMA2 R25, R65, R16, R17 ;  /* 0x0000001041197231 */ /* 0x000fe20000000011 */
[----:B------:R-:W-:-:S04]  /*6fa0*/  IADD3 R16, P1, R52, R74, RZ ;  /* 0x0000004a34107210 */ /* 0x000fc80007f3e0ff */
[----:B------:R-:W-:Y:S01]  /*6fb0*/  LEA R20, P2, R16, R32, 0x1 ;  /* 0x0000002010147211 */ /* 0x000fe200078408ff */
[----:B------:R-:W-:Y:S01]  /*6fc0*/  BSSY B2, `(.L_x_23113) ;  /* 0x0000027000027945 */ /* 0x000fe20003800000 */
[----:B------:R-:W-:Y:S01]  /*6fd0*/  LEA.HI.X.SX32 R17, R52, R69, 0x1, P1 ;  /* 0x0000004534117211 */ /* 0x000fe200008f0eff */
[----:B------:R-:W-:-:S03]  /*6fe0*/  HFMA2.MMA R18, R71, R18, R25 ;  /* 0x0000001247127235 */ /* 0x000fc60000000019 */
[----:B------:R-:W-:Y:S01]  /*6ff0*/  LEA.HI.X R21, R16, R33, R17, 0x1, P2 ;  /* 0x0000002110157211 */ /* 0x000fe200010f0c11 */
[----:B------:R-:W-:Y:S01]  /*7000*/  HFMA2 R16, R70, R23, R22 ;  /* 0x0000001746107231 */ /* 0x000fe20000000016 */
[----:B------:R-:W-:-:S04]  /*7010*/  HFMA2.MMA R17, R70, R27, R24 ;  /* 0x0000001b46117235 */ /* 0x000fc80000000018 */
[----:B------:R-:W5:Y:S01]  /*7020*/  LDG.E.128.CONSTANT R20, desc[UR10][R20.64] ;  /* 0x0000000a14147981 */ /* 0x000f62000c1e9d00 */
[----:B------:R-:W-:Y:S06]  /*7030*/  @P0 BRA `(.L_x_23114) ;  /* 0x00000000007c0947 */ /* 0x000fec0003800000 */
[----:B------:R-:W-:-:S04]  /*7040*/  IADD3 R24, R46, 0x2, RZ ;  /* 0x000000022e187810 */ /* 0x000fc80007ffe0ff */
[----:B------:R-:W-:Y:S01]  /*7050*/  ISETP.GE.AND P1, PT, R24, R67, PT ;  /* 0x000000431800720c */ /* 0x000fe20003f26270 */
[----:B------:R-:W-:-:S05]  /*7060*/  VIADD R24, R46, 0x3 ;  /* 0x000000032e187836 */ /* 0x000fca0000000000 */
[----:B------:R-:W-:Y:S02]  /*7070*/  ISETP.GE.AND P2, PT, R24, R67, PT ;  /* 0x000000431800720c */ /* 0x000fe40003f46270 */
[C---:B-----5:R-:W-:Y:S02]  /*7080*/  PRMT R24, R21.reuse, 0x7632, R24 ;  /* 0x0000763215187816 */ /* 0x060fe40000000018 */
        /* <DEDUP_REMOVED lines=26> */
.L_x_23114:
[----:B------:R-:W-:Y:S05]  /*7230*/  BSYNC B2 ;  /* 0x0000000000027941 */ /* 0x000fea0003800000 */
.L_x_23113:
[----:B-----5:R-:W-:Y:S02]  /*7240*/  HMUL2 R21, R64, R21 ;  /* 0x0000001540157232 */ /* 0x020fe40000000000 */
[----:B------:R-:W-:Y:S02]  /*7250*/  HADD2.F32 R25, -RZ, R60.H0_H0 ;  /* 0x2000003cff197230 */ /* 0x000fe40000004100 */
[----:B------:R-:W-:Y:S02]  /*7260*/  HFMA2 R19, R70, R19, R18 ;  /* 0x0000001346137231 */ /* 0x000fe40000000012 */
[----:B------:R-:W-:Y:S02]  /*7270*/  HADD2.F32 R18, -RZ, R28.H0_H0 ;  /* 0x2000001cff127230 */ /* 0x000fe40000004100 */
[--C-:B------:R-:W-:Y:S01]  /*7280*/  HADD2.F32 R27, -RZ, R29.reuse.H0_H0 ;  /* 0x2000001dff1b7230 */ /* 0x100fe20000004100 */
[----:B------:R-:W-:Y:S01]  /*7290*/  HFMA2.MMA R21, R65, R20, R21 ;  /* 0x0000001441157235 */ /* 0x000fe20000000015 */
[----:B------:R-:W-:-:S02]  /*72a0*/  HADD2.F32 R20, -RZ, R29.H1_H1 ;  /* 0x3000001dff147230 */ /* 0x000fc40000004100 */
[----:B------:R-:W-:Y:S02]  /*72b0*/  HADD2.F32 R60, -RZ, R60.H1_H1 ;  /* 0x3000003cff3c7230 */ /* 0x000fe40000004100 */
[--C-:B------:R-:W-:Y:S02]  /*72c0*/  HADD2.F32 R26, -RZ, R68.reuse.H0_H0 ;  /* 0x20000044ff1a7230 */ /* 0x100fe40000004100 */
[----:B------:R-:W-:Y:S01]  /*72d0*/  FADD.FTZ R27, R27, R20 ;  /* 0x000000141b1b7221 */ /* 0x000fe20000010000 */
[----:B------:R-:W-:Y:S02]  /*72e0*/  HADD2.F32 R29, -RZ, R68.H1_H1 ;  /* 0x30000044ff1d7230 */ /* 0x000fe40000004100 */
[----:B------:R-:W-:Y:S01]  /*72f0*/  FADD.FTZ R25, R25, R60 ;  /* 0x0000003c19197221 */ /* 0x000fe20000010000 */
[----:B------:R-:W-:Y:S02]  /*7300*/  HADD2.F32 R24, -RZ, R53.H0_H0 ;  /* 0x20000035ff187230 */ /* 0x000fe40000004100 */
[----:B------:R-:W-:-:S02]  /*7310*/  HFMA2 R22, R71, R22, R21 ;  /* 0x0000001647167231 */ /* 0x000fc40000000015 */
[----:B------:R-:W-:Y:S02]  /*7320*/  HADD2.F32 R21, -RZ, R28.H1_H1 ;  /* 0x3000001cff157230 */ /* 0x000fe40000004100 */
[----:B------:R-:W-:Y:S01]  /*7330*/  FADD.FTZ R26, R26, R29 ;  /* 0x0000001d1a1a7221 */ /* 0x000fe20000010000 */
[----:B------:R-:W-:Y:S02]  /*7340*/  HADD2.F32 R53, -RZ, R53.H1_H1 ;  /* 0x30000035ff357230 */ /* 0x000fe40000004100 */
[--C-:B------:R-:W-:Y:S02]  /*7350*/  HADD2.F32 R29, -RZ, R17.reuse.H0_H0 ;  /* 0x20000011ff1d7230 */ /* 0x100fe40000004100 */
[----:B------:R-:W-:Y:S01]  /*7360*/  FADD.FTZ R28, R18, R21 ;  /* 0x00000015121c7221 */ /* 0x000fe20000010000 */
[----:B------:R-:W-:Y:S01]  /*7370*/  IADD3 R21, P1, R51, R74, RZ ;  /* 0x0000004a33157210 */ /* 0x000fe20007f3e0ff */
[----:B------:R-:W-:Y:S01]  /*7380*/  HFMA2.MMA R22, R70, R23, R22 ;  /* 0x0000001746167235 */ /* 0x000fe20000000016 */
[----:B------:R-:W-:-:S02]  /*7390*/  HADD2.F32 R60, -RZ, R17.H1_H1 ;  /* 0x30000011ff3c7230 */ /* 0x000fc40000004100 */
[----:B------:R-:W-:Y:S01]  /*73a0*/  FADD.FTZ R24, R24, R53 ;  /* 0x0000003518187221 */ /* 0x000fe20000010000 */
[----:B------:R-:W-:Y:S01]  /*73b0*/  LEA R20, P2, R21, R32, 0x1 ;  /* 0x0000002015147211 */ /* 0x000fe200078408ff */
[--C-:B------:R-:W-:Y:S01]  /*73c0*/  HADD2.F32 R17, -RZ, R16.reuse.H1_H1 ;  /* 0x30000010ff117230 */ /* 0x100fe20000004100 */
[----:B------:R-:W-:Y:S01]  /*73d0*/  LEA.HI.X.SX32 R68, R51, R69, 0x1, P1 ;  /* 0x0000004533447211 */ /* 0x000fe200008f0eff */
[----:B------:R-:W-:Y:S02]  /*73e0*/  HADD2.F32 R18, -RZ, R31.H0_H0 ;  /* 0x2000001fff127230 */ /* 0x000fe40000004100 */
[----:B------:R-:W-:Y:S01]  /*73f0*/  FADD.FTZ R29, R29, R60 ;  /* 0x0000003c1d1d7221 */ /* 0x000fe20000010000 */
[--C-:B------:R-:W-:Y:S01]  /*7400*/  HADD2.F32 R53, -RZ, R19.reuse.H0_H0 ;  /* 0x20000013ff357230 */ /* 0x100fe20000004100 */
[----:B------:R-:W-:Y:S01]  /*7410*/  LEA.HI.X R21, R21, R33, R68, 0x1, P2 ;  /* 0x0000002115157211 */ /* 0x000fe200010f0c44 */
[----:B------:R-:W-:Y:S02]  /*7420*/  HADD2.F32 R68, -RZ, R16.H0_H0 ;  /* 0x20000010ff447230 */ /* 0x000fe40000004100 */
[----:B------:R-:W-:-:S02]  /*7430*/  HADD2.F32 R16, -RZ, R19.H1_H1 ;  /* 0x30000013ff107230 */ /* 0x000fc40000004100 */
[----:B------:R-:W-:Y:S02]  /*7440*/  HADD2.F32 R31, -RZ, R31.H1_H1 ;  /* 0x3000001fff1f7230 */ /* 0x000fe40000004100 */
[----:B------:R-:W-:Y:S01]  /*7450*/  FADD.FTZ R68, R68, R17 ;  /* 0x0000001144447221 */ /* 0x000fe20000010000 */
[--C-:B------:R-:W-:Y:S02]  /*7460*/  HADD2.F32 R60, -RZ, R22.reuse.H0_H0 ;  /* 0x20000016ff3c7230 */ /* 0x100fe40000004100 */
[----:B------:R-:W-:Y:S01]  /*7470*/  FADD.FTZ R53, R53, R16 ;  /* 0x0000001035357221 */ /* 0x000fe20000010000 */
[----:B------:R-:W-:Y:S02]  /*7480*/  HADD2.F32 R19, -RZ, R22.H1_H1 ;  /* 0x30000016ff137230 */ /* 0x000fe40000004100 */
[----:B------:R-:W-:Y:S01]  /*7490*/  FADD.FTZ R31, R18, R31 ;  /* 0x0000001f121f7221 */ /* 0x000fe20000010000 */
[--C-:B------:R-:W-:Y:S02]  /*74a0*/  HADD2.F32 R23, -RZ, R30.reuse.H0_H0 ;  /* 0x2000001eff177230 */ /* 0x100fe40000004100 */
[----:B------:R-:W-:-:S02]  /*74b0*/  HADD2.F32 R30, -RZ, R30.H1_H1 ;  /* 0x3000001eff1e7230 */ /* 0x000fc40000004100 */
[----:B------:R-:W-:Y:S02]  /*74c0*/  FADD.FTZ R60, R60, R19 ;  /* 0x000000133c3c7221 */ /* 0x000fe40000010000 */
[----:B------:R0:W5:Y:S01]  /*74d0*/  LDG.E.128.CONSTANT R16, desc[UR10][R20.64] ;  /* 0x0000000a14107981 */ /* 0x000162000c1e9d00 */
[----:B------:R-:W-:Y:S01]  /*74e0*/  BSSY B2, `(.L_x_23115) ;  /* 0x0000022000027945 */ /* 0x000fe20003800000 */
[----:B------:R-:W-:-:S03]  /*74f0*/  FADD.FTZ R30, R23, R30 ;  /* 0x0000001e171e7221 */ /* 0x000fc60000010000 */
[----:B------:R-:W-:Y:S05]  /*7500*/  @P0 BRA `(.L_x_23116) ;  /* 0x00000000007c0947 */ /* 0x000fea0003800000 */
[----:B0-----:R-:W-:-:S05]  /*7510*/  VIADD R20, R46, 0x2 ;  /* 0x000000022e147836 */ /* 0x001fca0000000000 */
        /* <DEDUP_REMOVED lines=30> */
.L_x_23116:
[----:B------:R-:W-:Y:S05]  /*7700*/  BSYNC B2 ;  /* 0x0000000000027941 */ /* 0x000fea0003800000 */
.L_x_23115:
[----:B-----5:R-:W-:-:S04]  /*7710*/  HMUL2 R17, R64, R17 ;  /* 0x0000001140117232 */ /* 0x020fc80000000000 */
[----:B------:R-:W-:-:S06]  /*7720*/  HFMA2 R17, R65, R16, R17 ;  /* 0x0000001041117231 */ /* 0x000fcc0000000011 */
[----:B------:R-:W-:-:S10]  /*7730*/  HFMA2.MMA R17, R71, R18, R17 ;  /* 0x0000001247117235 */ /* 0x000fd40000000011 */
[----:B------:R-:W-:Y:S01]  /*7740*/  HFMA2 R19, R70, R19, R17 ;  /* 0x0000001346137231 */ /* 0x000fe20000000011 */
[----:B------:R-:W-:-:S04]  /*7750*/  IADD3 R17, P1, R50, R74, RZ ;  /* 0x0000004a32117210 */ /* 0x000fc80007f3e0ff */
[----:B------:R-:W-:Y:S01]  /*7760*/  LEA R16, P2, R17, R32, 0x1 ;  /* 0x0000002011107211 */ /* 0x000fe200078408ff */
[----:B------:R-:W-:Y:S01]  /*7770*/  HADD2.F32 R77, -RZ, R19.H0_H0 ;  /* 0x20000013ff4d7230 */ /* 0x000fe20000004100 */
[----:B------:R-:W-:-:S04]  /*7780*/  LEA.HI.X.SX32 R18, R50, R69, 0x1, P1 ;  /* 0x0000004532127211 */ /* 0x000fc800008f0eff */
[----:B------:R-:W-:Y:S01]  /*7790*/  LEA.HI.X R17, R17, R33, R18, 0x1, P2 ;  /* 0x0000002111117211 */ /* 0x000fe200010f0c12 */
[----:B------:R-:W-:-:S05]  /*77a0*/  HADD2.F32 R18, -RZ, R19.H1_H1 ;  /* 0x30000013ff127230 */ /* 0x000fca0000004100 */
[----:B------:R-:W-:Y:S02]  /*77b0*/  FADD.FTZ R77, R77, R18 ;  /* 0x000000124d4d7221 */ /* 0x000fe40000010000 */
[----:B------:R-:W5:Y:S01]  /*77c0*/  LDG.E.128.CONSTANT R16, desc[UR10][R16.64] ;  /* 0x0000000a10107981 */ /* 0x000f62000c1e9d00 */
[----:B------:R-:W-:Y:S04]  /*77d0*/  BSSY B2, `(.L_x_23117) ;  /* 0x0000021000027945 */ /* 0x000fe80003800000 */
[----:B------:R-:W-:Y:S05]  /*77e0*/  @P0 BRA `(.L_x_23118) ;  /* 0x00000000007c0947 */ /* 0x000fea0003800000 */
[----:B0-----:R-:W-:-:S04]  /*77f0*/  IADD3 R20, R46, 0x2, RZ ;  /* 0x000000022e147810 */ /* 0x001fc80007ffe0ff */
        /* <DEDUP_REMOVED lines=11> */
[----:B------:R-:W-:Y:S02]  /*78b0*/  ISETP.GE.AND P2, PT, R20, R67, PT ;  /* 0x000000431400720c */ /* 0x000fe40003f46270 */
[----:B------:R-:W-:-:S04]  /*78c0*/  PRMT R20, R18, 0x7632, R20 ;  /* 0x0000763212147816 */ /* 0x000fc80000000014 */
[----:B------:R-:W-:-:S04]  /*78d0*/  SEL R20, R20, RZ, !P2 ;  /* 0x000000ff14147207 */ /* 0x000fc80005000000 */
[----:B------:R-:W-:Y:S02]  /*78e0*/  PRMT R18, R21, 0x5410, R20 ;  /* 0x0000541015127816 */ /* 0x000fe40000000014 */
[----:B------:R-:W-:-:S04]  /*78f0*/  IADD3 R20, R46, 0x6, RZ ;  /* 0x000000062e147810 */ /* 0x000fc80007ffe0ff */
        /* <DEDUP_REMOVED lines=8> */
[----:B------:R-:W-:-:S04]  /*7980*/  IADD3 R20, R46, 0x1, RZ ;  /* 0x000000012e147810 */ /* 0x000fc80007ffe0ff */
[----:B------:R-:W-:Y:S02]  /*7990*/  ISETP.GE.AND P2, PT, R20, R67, PT ;  /* 0x000000431400720c */ /* 0x000fe40003f46270 */
[C---:B------:R-:W-:Y:S02]  /*79a0*/  PRMT R20, R16.reuse, 0x7632, R20 ;  /* 0x0000763210147816 */ /* 0x040fe40000000014 */
[----:B------:R-:W-:Y:S02]  /*79b0*/  SEL R16, R16, RZ, !P1 ;  /* 0x000000ff10107207 */ /* 0x000fe40004800000 */
[----:B------:R-:W-:-:S04]  /*79c0*/  SEL R21, R20, RZ, !P2 ;  /* 0x000000ff14157207 */ /* 0x000fc80005000000 */
[----:B------:R-:W-:-:S07]  /*79d0*/  PRMT R16, R16, 0x5410, R21 ;  /* 0x0000541010107816 */ /* 0x000fce0000000015 */
.L_x_23118:
[----:B------:R-:W-:Y:S05]  /*79e0*/  BSYNC B2 ;  /* 0x0000000000027941 */ /* 0x000fea0003800000 */
.L_x_23117:
[----:B-----5:R-:W-:-:S06]  /*79f0*/  HMUL2 R17, R64, R17 ;  /* 0x0000001140117232 */ /* 0x020fcc0000000000 */
[----:B------:R-:W-:-:S10]  /*7a00*/  HFMA2.MMA R17, R65, R16, R17 ;  /* 0x0000001041117235 */ /* 0x000fd40000000011 */
[----:B------:R-:W-:-:S06]  /*7a10*/  HFMA2 R17, R71, R18, R17 ;  /* 0x0000001247117231 */ /* 0x000fcc0000000011 */
[----:B------:R-:W-:Y:S01]  /*7a20*/  HFMA2.MMA R19, R70, R19, R17 ;  /* 0x0000001346137235 */ /* 0x000fe20000000011 */
[----:B------:R-:W-:-:S04]  /*7a30*/  IADD3 R17, P1, R49, R74, RZ ;  /* 0x0000004a31117210 */ /* 0x000fc80007f3e0ff */
[----:B------:R-:W-:Y:S02]  /*7a40*/  LEA R16, P2, R17, R32, 0x1 ;  /* 0x0000002011107211 */ /* 0x000fe400078408ff */
[----:B------:R-:W-:-:S03]  /*7a50*/  LEA.HI.X.SX32 R18, R49, R69, 0x1, P1 ;  /* 0x0000004531127211 */ /* 0x000fc600008f0eff */
[--C-:B------:R-:W-:Y:S01]  /*7a60*/  HADD2.F32 R76, -RZ, R19.reuse.H0_H0 ;  /* 0x20000013ff4c7230 */ /* 0x100fe20000004100 */
[----:B------:R-:W-:Y:S01]  /*7a70*/  LEA.HI.X R17, R17, R33, R18, 0x1, P2 ;  /* 0x0000002111117211 */ /* 0x000fe200010f0c12 */
[----:B------:R-:W-:-:S05]  /*7a80*/  HADD2.F32 R19, -RZ, R19.H1_H1 ;  /* 0x30000013ff137230 */ /* 0x000fca0000004100 */
[----:B------:R-:W-:Y:S02]  /*7a90*/  FADD.FTZ R76, R76, R19 ;  /* 0x000000134c4c7221 */ /* 0x000fe40000010000 */
[----:B------:R-:W5:Y:S01]  /*7aa0*/  LDG.E.128.CONSTANT R16, desc[UR10][R16.64] ;  /* 0x0000000a10107981 */ /* 0x000f62000c1e9d00 */
[----:B------:R-:W-:Y:S04]  /*7ab0*/  BSSY B2, `(.L_x_23119) ;  /* 0x0000021000027945 */ /* 0x000fe80003800000 */
        /* <DEDUP_REMOVED lines=13> */
[----:B------:R-:W-:Y:S02]  /*7b90*/  ISETP.GE.AND P2, PT, R20, R67, PT ;  /* 0x000000431400720c */ /* 0x000fe40003f46270 */
[----:B------:R-:W-:-:S04]  /*7ba0*/  PRMT R20, R18, 0x7632, R20 ;  /* 0x0000763212147816 */ /* 0x000fc80000000014 */
[----:B------:R-:W-:-:S04]  /*7bb0*/  SEL R20, R20, RZ, !P2 ;  /* 0x000000ff14147207 */ /* 0x000fc80005000000 */
[----:B------:R-:W-:Y:S01]  /*7bc0*/  PRMT R18, R21, 0x5410, R20 ;  /* 0x0000541015127816 */ /* 0x000fe20000000014 */
[----:B------:R-:W-:-:S05]  /*7bd0*/  VIADD R20, R46, 0x6 ;  /* 0x000000062e147836 */ /* 0x000fca0000000000 */
[----:B------:R-:W-:Y:S02]  /*7be0*/  ISETP.GE.AND P1, PT, R20, R67, PT ;  /* 0x000000431400720c */ /* 0x000fe40003f26270 */
[----:B------:R-:W-:-:S04]  /*7bf0*/  IADD3 R20, R46, 0x7, RZ ;  /* 0x000000072e147810 */ /* 0x000fc80007ffe0ff */
[-C--:B------:R-:W-:Y:S02]  /*7c00*/  ISETP.GE.AND P2, PT, R20, R67.reuse, PT ;  /* 0x000000431400720c */ /* 0x080fe40003f46270 */
[C---:B------:R-:W-:Y:S02]  /*7c10*/  PRMT R20, R19.reuse, 0x7632, R20 ;  /* 0x0000763213147816 */ /* 0x040fe40000000014 */
[----:B------:R-:W-:Y:S02]  /*7c20*/  SEL R19, R19, RZ, !P1 ;  /* 0x000000ff13137207 */ /* 0x000fe40004800000 */
        /* <DEDUP_REMOVED lines=8> */
[----:B------:R-:W-:-:S07]  /*7cb0*/  PRMT R16, R16, 0x5410, R21 ;  /* 0x0000541010107816 */ /* 0x000fce0000000015 */
.L_x_23120:
[----:B------:R-:W-:Y:S05]  /*7cc0*/  BSYNC B2 ;  /* 0x0000000000027941 */ /* 0x000fea0003800000 */
.L_x_23119:
[----:B-----5:R-:W-:-:S04]  /*7cd0*/  HMUL2 R17, R64, R17 ;  /* 0x0000001140117232 */ /* 0x020fc80000000000 */
[----:B------:R-:W-:-:S06]  /*7ce0*/  HFMA2 R17, R65, R16, R17 ;  /* 0x0000001041117231 */ /* 0x000fcc0000000011 */
[----:B------:R-:W-:-:S10]  /*7cf0*/  HFMA2.MMA R17, R71, R18, R17 ;  /* 0x0000001247117235 */ /* 0x000fd40000000011 */
[----:B------:R-:W-:Y:S01]  /*7d00*/  HFMA2 R19, R70, R19, R17 ;  /* 0x0000001346137231 */ /* 0x000fe20000000011 */
[-C--:B------:R-:W-:Y:S02]  /*7d10*/  IADD3 R17, P2, R47, R74.reuse, RZ ;  /* 0x0000004a2f117210 */ /* 0x080fe40007f5e0ff */
[----:B------:R-:W-:Y:S02]  /*7d20*/  IADD3 R74, P1, R48, R74, RZ ;  /* 0x0000004a304a7210 */ /* 0x000fe40007f3e0ff */
[-C--:B------:R-:W-:Y:S01]  /*7d30*/  LEA R16, P3, R17, R32.reuse, 0x1 ;  /* 0x0000002011107211 */ /* 0x080fe200078608ff */
[----:B------:R-:W-:Y:S01]  /*7d40*/  HADD2.F32 R75, -RZ, R19.H0_H0 ;  /* 0x20000013ff4b7230 */ /* 0x000fe20000004100 */
[-C--:B------:R-:W-:Y:S02]  /*7d50*/  LEA.HI.X.SX32 R18, R47, R69.reuse, 0x1, P2 ;  /* 0x000000452f127211 */ /* 0x080fe400010f0eff */
[----:B0-----:R-:W-:Y:S02]  /*7d60*/  LEA R20, P2, R74, R32, 0x1 ;  /* 0x000000204a147211 */ /* 0x001fe400078408ff */
[----:B------:R-:W-:-:S02]  /*7d70*/  LEA.HI.X.SX32 R69, R48, R69, 0x1, P1 ;  /* 0x0000004530457211 */ /* 0x000fc400008f0eff */
[-C--:B------:R-:W-:Y:S01]  /*7d80*/  LEA.HI.X R17, R17, R33.reuse, R18, 0x1, P3 ;  /* 0x0000002111117211 */ /* 0x080fe200018f0c12 */
[----:B------:R-:W-:Y:S01]  /*7d90*/  HADD2.F32 R18, -RZ, R19.H1_H1 ;  /* 0x30000013ff127230 */ /* 0x000fe20000004100 */
[----:B------:R-:W-:-:S04]  /*7da0*/  LEA.HI.X R21, R74, R33, R69, 0x1, P2 ;  /* 0x000000214a157211 */ /* 0x000fc800010f0c45 */
[----:B------:R-:W-:Y:S02]  /*7db0*/  FADD.FTZ R75, R75, R18 ;  /* 0x000000124b4b7221 */ /* 0x000fe40000010000 */
[----:B------:R-:W5:Y:S04]  /*7dc0*/  LDG.E.128.CONSTANT R16, desc[UR10][R16.64] ;  /* 0x0000000a10107981 */ /* 0x000f68000c1e9d00 */
[----:B------:R-:W5:Y:S01]  /*7dd0*/  LDG.E.128.CONSTANT R20, desc[UR10][R20.64] ;  /* 0x0000000a14147981 */ /* 0x000f62000c1e9d00 */
[----:B------:R-:W-:Y:S04]  /*7de0*/  BSSY B2, `(.L_x_23121) ;  /* 0x0000021000027945 */ /* 0x000fe80003800000 */
[----:B------:R-:W-:Y:S05]  /*7df0*/  @P0 BRA `(.L_x_23122) ;  /* 0x00000000007c0947 */ /* 0x000fea0003800000 */
        /* <DEDUP_REMOVED lines=31> */
.L_x_23122:
[----:B------:R-:W-:Y:S05]  /*7ff0*/  BSYNC B2 ;  /* 0x0000000000027941 */ /* 0x000fea0003800000 */
.L_x_23121:
[----:B-----5:R-:W-:Y:S01]  /*8000*/  HMUL2 R21, R64, R21 ;  /* 0x0000001540157232 */ /* 0x020fe20000000000 */
[----:B------:R-:W-:Y:S05]  /*8010*/  BSSY B2, `(.L_x_23123) ;  /* 0x0000023000027945 */ /* 0x000fea0003800000 */
[----:B------:R-:W-:-:S10]  /*8020*/  HFMA2.MMA R21, R65, R20, R21 ;  /* 0x0000001441157235 */ /* 0x000fd40000000015 */
[----:B------:R-:W-:Y:S01]  /*8030*/  HFMA2 R22, R71, R22, R21 ;  /* 0x0000001647167231 */ /* 0x000fe20000000015 */
[----:B------:R-:W-:Y:S06]  /*8040*/  @P0 BRA `(.L_x_23124) ;  /* 0x00000000007c0947 */ /* 0x000fec0003800000 */
[C---:B------:R-:W-:Y:S01]  /*8050*/  VIADD R20, R46.reuse, 0x1 ;  /* 0x000000012e147836 */ /* 0x040fe20000000000 */
[----:B------:R-:W-:-:S04]  /*8060*/  ISETP.GE.AND P0, PT, R46, R67, PT ;  /* 0x000000432e00720c */ /* 0x000fc80003f06270 */
[----:B------:R-:W-:Y:S02]  /*8070*/  ISETP.GE.AND P1, PT, R20, R67, PT ;  /* 0x000000431400720c */ /* 0x000fe40003f26270 */
[C---:B------:R-:W-:Y:S02]  /*8080*/  PRMT R20, R16.reuse, 0x7632, R20 ;  /* 0x0000763210147816 */ /* 0x040fe40000000014 */
[----:B------:R-:W-:Y:S02]  /*8090*/  SEL R16, R16, RZ, !P0 ;  /* 0x000000ff10107207 */ /* 0x000fe40004000000 */
[----:B------:R-:W-:Y:S02]  /*80a0*/  SEL R21, R20, RZ, !P1 ;  /* 0x000000ff14157207 */ /* 0x000fe40004800000 */
[----:B------:R-:W-:Y:S02]  /*80b0*/  IADD3 R20, R46, 0x2, RZ ;  /* 0x000000022e147810 */ /* 0x000fe40007ffe0ff */
[----:B------:R-:W-:-:S02]  /*80c0*/  PRMT R16, R16, 0x5410, R21 ;  /* 0x0000541010107816 */ /* 0x000fc40000000015 */
        /* <DEDUP_REMOVED lines=12> */
[----:B------:R-:W-:-:S04]  /*8190*/  IADD3 R20, R46, 0x6, RZ ;  /* 0x000000062e147810 */ /* 0x000fc80007ffe0ff */
        /* <DEDUP_REMOVED lines=10> */
.L_x_23124:
[----:B------:R-:W-:Y:S05]  /*8240*/  BSYNC B2 ;  /* 0x0000000000027941 */ /* 0x000fea0003800000 */
.L_x_23123:
[----:B------:R-:W-:Y:S01]  /*8250*/  HMUL2 R17, R64, R17 ;  /* 0x0000001140117232 */ /* 0x000fe20000000000 */
[----:B------:R-:W-:Y:S01]  /*8260*/  HFMA2.MMA R22, R70, R23, R22 ;  /* 0x0000001746167235 */ /* 0x000fe20000000016 */
[----:B------:R-:W-:Y:S01]  /*8270*/  FADD.FTZ R41, R41, R24 ;  /* 0x0000001829297221 */ /* 0x000fe20000010000 */
[----:B------:R-:W-:Y:S01]  /*8280*/  FADD.FTZ R40, R40, R25 ;  /* 0x0000001928287221 */ /* 0x000fe20000010000 */
[----:B------:R-:W-:Y:S01]  /*8290*/  FADD.FTZ R39, R39, R28 ;  /* 0x0000001c27277221 */ /* 0x000fe20000010000 */
[----:B------:R-:W-:Y:S01]  /*82a0*/  FADD.FTZ R38, R38, R27 ;  /* 0x0000001b26267221 */ /* 0x000fe20000010000 */
[----:B------:R-:W-:Y:S01]  /*82b0*/  HFMA2.MMA R17, R65, R16, R17 ;  /* 0x0000001041117235 */ /* 0x000fe20000000011 */
[----:B------:R-:W-:Y:S01]  /*82c0*/  FADD.FTZ R37, R37, R26 ;  /* 0x0000001a25257221 */ /* 0x000fe20000010000 */
[----:B------:R-:W-:Y:S01]  /*82d0*/  FADD.FTZ R36, R36, R31 ;  /* 0x0000001f24247221 */ /* 0x000fe20000010000 */
[----:B------:R-:W-:Y:S01]  /*82e0*/  FADD.FTZ R35, R35, R30 ;  /* 0x0000001e23237221 */ /* 0x000fe20000010000 */
[----:B------:R-:W-:Y:S01]  /*82f0*/  FADD.FTZ R34, R34, R29 ;  /* 0x0000001d22227221 */ /* 0x000fe20000010000 */
[----:B------:R-:W-:-:S02]  /*8300*/  HADD2.F32 R16, -RZ, R22.H0_H0 ;  /* 0x20000016ff107230 */ /* 0x000fc40000004100 */
[----:B------:R-:W-:Y:S01]  /*8310*/  FADD.FTZ R15, R15, R68 ;  /* 0x000000440f0f7221 */ /* 0x000fe20000010000 */
[----:B------:R-:W-:Y:S01]  /*8320*/  FADD.FTZ R14, R14, R53 ;  /* 0x000000350e0e7221 */ /* 0x000fe20000010000 */
[----:B------:R-:W-:Y:S01]  /*8330*/  FADD.FTZ R13, R13, R60 ;  /* 0x0000003c0d0d7221 */ /* 0x000fe20000010000 */
[----:B------:R-:W-:Y:S01]  /*8340*/  FADD.FTZ R12, R12, R77 ;  /* 0x0000004d0c0c7221 */ /* 0x000fe20000010000 */
[----:B------:R-:W-:Y:S02]  /*8350*/  HFMA2 R17, R71, R18, R17 ;  /* 0x0000001247117231 */ /* 0x000fe40000000011 */
[----:B------:R-:W-:Y:S01]  /*8360*/  FADD.FTZ R11, R11, R76 ;  /* 0x0000004c0b0b7221 */ /* 0x000fe20000010000 */
[----:B------:R-:W-:Y:S01]  /*8370*/  FADD.FTZ R10, R10, R75 ;  /* 0x0000004b0a0a7221 */ /* 0x000fe20000010000 */
[----:B------:R-:W-:Y:S02]  /*8380*/  HFMA2 R19, R70, R19, R17 ;  /* 0x0000001346137231 */ /* 0x000fe40000000011 */
[----:B------:R-:W-:-:S03]  /*8390*/  HADD2.F32 R17, -RZ, R22.H1_H1 ;  /* 0x30000016ff117230 */ /* 0x000fc60000004100 */
[--C-:B------:R-:W-:Y:S02]  /*83a0*/  HADD2.F32 R18, -RZ, R19.reuse.H0_H0 ;  /* 0x20000013ff127230 */ /* 0x100fe40000004100 */
[----:B------:R-:W-:Y:S01]  /*83b0*/  FADD.FTZ R16, R16, R17 ;  /* 0x0000001110107221 */ /* 0x000fe20000010000 */
[----:B------:R-:W-:-:S03]  /*83c0*/  HADD2.F32 R19, -RZ, R19.H1_H1 ;  /* 0x30000013ff137230 */ /* 0x000fc60000004100 */
[----:B------:R-:W-:Y:S02]  /*83d0*/  FADD.FTZ R9, R9, R16 ;  /* 0x0000001009097221 */ /* 0x000fe40000010000 */
[----:B------:R-:W-:-:S04]  /*83e0*/  FADD.FTZ R19, R18, R19 ;  /* 0x0000001312137221 */ /* 0x000fc80000010000 */
[----:B------:R-:W-:-:S07]  /*83f0*/  FADD.FTZ R8, R8, R19 ;  /* 0x0000001308087221 */ /* 0x000fce0000010000 */
.L_x_23092:
[----:B------:R-:W-:Y:S05]  /*8400*/  BSYNC B0 ;  /* 0x0000000000007941 */ /* 0x000fea0003800000 */
.L_x_23091:
[----:B------:R-:W-:Y:S01]  /*8410*/  IADD3 R61, R61, 0x4, RZ ;  /* 0x000000043d3d7810 */ /* 0x000fe20007ffe0ff */
[----:B------:R-:W-:Y:S01]  /*8420*/  VIADD R46, R46, 0x80 ;  /* 0x000000802e2e7836 */ /* 0x000fe20000000000 */
[----:B------:R-:W-:Y:S01]  /*8430*/  IADD3 R6, P1, R6, 0x10, RZ ;  /* 0x0000001006067810 */ /* 0x000fe20007f3e0ff */
[----:B------:R-:W-:Y:S01]  /*8440*/  VIADD R44, R44, 0x80 ;  /* 0x000000802c2c7836 */ /* 0x000fe20000000000 */
[----:B------:R-:W-:Y:S02]  /*8450*/  ISETP.GE.AND P0, PT, R61, R66, PT ;  /* 0x000000423d00720c */ /* 0x000fe40003f06270 */
[----:B------:R-:W-:Y:S02]  /*8460*/  IADD3 R45, R45, 0x200, RZ ;  /* 0x000002002d2d7810 */ /* 0x000fe40007ffe0ff */
[----:B------:R-:W-:-:S09]  /*8470*/  IADD3.X R7, RZ, R7, RZ, P1, !PT ;  /* 0x00000007ff077210 */ /* 0x000fd20000ffe4ff */
[----:B------:R-:W-:Y:S05]  /*8480*/  @!P0 BRA `(.L_x_23125) ;  /* 0xffffffcc003c8947 */ /* 0x000fea000383ffff */
.L_x_23090:
[----:B------:R-:W-:Y:S05]  /*8490*/  BSYNC B1 ;  /* 0x0000000000017941 */ /* 0x000fea0003800000 */
.L_x_23088:
[----:B------:R-:W1:Y:S01]  /*84a0*/  SHFL.BFLY PT, R2, R41, 0x2, 0x1f ;  /* 0x0c401f0029027f89 */ /* 0x000e6200000e0000 */
[----:B------:R-:W2:Y:S01]  /*84b0*/  S2UR UR5, SR_CgaCtaId ;  /* 0x00000000000579c3 */ /* 0x000ea20000008800 */
[----:B------:R-:W-:Y:S01]  /*84c0*/  UMOV UR4, 0x400 ;  /* 0x0000040000047882 */ /* 0x000fe20000000000 */
[----:B------:R-:W-:Y:S01]  /*84d0*/  BSSY B0, `(.L_x_23126) ;  /* 0x0000069000007945 */ /* 0x000fe20003800000 */
[----:B------:R-:W3:Y:S01]  /*84e0*/  SHFL.BFLY PT, R5, R38, 0x2, 0x1f ;  /* 0x0c401f0026057f89 */ /* 0x000ee200000e0000 */
[----:B------:R-:W-:-:S03]  /*84f0*/  UIADD3 UR4, UR4, 0x120, URZ ;  /* 0x0000012004047890 */ /* 0x000fc6000fffe03f */
[----:B------:R-:W4:Y:S04]  /*8500*/  SHFL.BFLY PT, R3, R40, 0x2, 0x1f ;  /* 0x0c401f0028037f89 */ /* 0x000f2800000e0000 */
[----:B------:R-:W4:Y:S04]  /*8510*/  SHFL.BFLY PT, R17, R36, 0x2, 0x1f ;  /* 0x0c401f0024117f89 */ /* 0x000f2800000e0000 */
        /* <DEDUP_REMOVED lines=9> */
[----:B------:R-:W3:Y:S01]  /*85b0*/  S2R R0, SR_TID.X ;  /* 0x0000000000007919 */ /* 0x000ee20000002100 */
[----:B------:R-:W-:Y:S01]  /*85c0*/  FADD.FTZ R17, R17, R36 ;  /* 0x0000002411117221 */ /* 0x000fe20000010000 */
[----:B------:R-:W4:Y:S01]  /*85d0*/  SHFL.BFLY PT, R4, R39, 0x2, 0x1f ;  /* 0x0c401f0027047f89 */ /* 0x000f2200000e0000 */
[----:B0-----:R-:W-:-:S03]  /*85e0*/  FADD.FTZ R37, R6, R37 ;  /* 0x0000002506257221 */ /* 0x001fc60000010000 */
[----:B------:R-:W0:Y:S01]  /*85f0*/  SHFL.BFLY PT, R27, R10, 0x2, 0x1f ;  /* 0x0c401f000a1b7f89 */ /* 0x000e2200000e0000 */
[----:B------:R-:W-:-:S03]  /*8600*/  FADD.FTZ R19, R19, R34 ;  /* 0x0000002213137221 */ /* 0x000fc60000010000 */
[----:B------:R-:W3:Y:S01]  /*8610*/  SHFL.BFLY PT, R30, R9, 0x2, 0x1f ;  /* 0x0c401f00091e7f89 */ /* 0x000ee200000e0000 */
[----:B------:R-:W-:-:S03]  /*8620*/  FADD.FTZ R35, R16, R35 ;  /* 0x0000002310237221 */ /* 0x000fc60000010000 */
[----:B------:R-:W3:Y:S01]  /*8630*/  SHFL.BFLY PT, R3, R2, 0x1, 0x1f ;  /* 0x0c201f0002037f89 */ /* 0x000ee200000e0000 */
[----:B-1----:R-:W-:-:S03]  /*8640*/  FADD.FTZ R15, R20, R15 ;  /* 0x0000000f140f7221 */ /* 0x002fc60000010000 */
[----:B------:R-:W1:Y:S01]  /*8650*/  SHFL.BFLY PT, R18, R5, 0x1, 0x1f ;  /* 0x0c201f0005127f89 */ /* 0x000e6200000e0000 */
[----:B--2---:R-:W-:-:S03]  /*8660*/  FADD.FTZ R21, R21, R14 ;  /* 0x0000000e15157221 */ /* 0x004fc60000010000 */
[----:B------:R-:W2:Y:S04]  /*8670*/  SHFL.BFLY PT, R28, R11, 0x2, 0x1f ;  /* 0x0c401f000b1c7f89 */ /* 0x000ea800000e0000 */
[----:B------:R-:W2:Y:S01]  /*8680*/  SHFL.BFLY PT, R26, R13, 0x2, 0x1f ;  /* 0x0c401f000d1a7f89 */ /* 0x000ea200000e0000 */
[----:B----4-:R-:W-:-:S03]  /*8690*/  FADD.FTZ R39, R4, R39 ;  /* 0x0000002704277221 */ /* 0x010fc60000010000 */
[----:B------:R-:W4:Y:S01]  /*86a0*/  SHFL.BFLY PT, R23, R12, 0x2, 0x1f ;  /* 0x0c401f000c177f89 */ /* 0x000f2200000e0000 */
[----:B0-----:R-:W-:Y:S01]  /*86b0*/  FADD.FTZ R27, R27, R10 ;  /* 0x0000000a1b1b7221 */ /* 0x001fe20000010000 */
[----:B---3--:R-:W-:Y:S02]  /*86c0*/  VIADD R4, R0, 0x1f ;  /* 0x0000001f00047836 */ /* 0x008fe40000000000 */
[----:B------:R-:W0:Y:S01]  /*86d0*/  SHFL.BFLY PT, R31, R8, 0x2, 0x1f ;  /* 0x0c401f00081f7f89 */ /* 0x000e2200000e0000 */
[----:B------:R-:W-:Y:S01]  /*86e0*/  FADD.FTZ R29, R30, R9 ;  /* 0x000000091e1d7221 */ /* 0x000fe20000010000 */
[----:B------:R-:W-:Y:S02]  /*86f0*/  SHF.R.S32.HI R9, RZ, 0x1f, R0 ;  /* 0x0000001fff097819 */ /* 0x000fe40000011400 */
[----:B------:R-:W3:Y:S01]  /*8700*/  SHFL.BFLY PT, R6, R7, 0x1, 0x1f ;  /* 0x0c201f0007067f89 */ /* 0x000ee200000e0000 */
[----:B------:R-:W-:Y:S01]  /*8710*/  ISETP.GT.U32.AND P3, PT, R4, 0x3e, PT ;  /* 0x0000003e0400780c */ /* 0x000fe20003f64070 */
[----:B------:R-:W-:Y:S01]  /*8720*/  FADD.FTZ R4, R2, R3 ;  /* 0x0000000302047221 */ /* 0x000fe20000010000 */
[----:B------:R-:W-:Y:S01]  /*8730*/  LEA.HI R32, R9, R0, RZ, 0x5 ;  /* 0x0000000009207211 */ /* 0x000fe200078f28ff */
[----:B------:R-:W3:Y:S01]  /*8740*/  SHFL.BFLY PT, R22, R17, 0x1, 0x1f ;  /* 0x0c201f0011167f89 */ /* 0x000ee200000e0000 */
[----:B-1----:R-:W-:-:S03]  /*8750*/  FADD.FTZ R3, R5, R18 ;  /* 0x0000001205037221 */ /* 0x002fc60000010000 */
[----:B------:R-:W1:Y:S01]  /*8760*/  SHFL.BFLY PT, R20, R37, 0x1, 0x1f ;  /* 0x0c201f0025147f89 */ /* 0x000e6200000e0000 */
[----:B--2---:R-:W-:Y:S01]  /*8770*/  FADD.FTZ R25, R28, R11 ;  /* 0x0000000b1c197221 */ /* 0x004fe20000010000 */
[----:B------:R-:W-:Y:S02]  /*8780*/  LOP3.LUT R11, R32, 0xffffffe0, RZ, 0xc0, !PT ;  /* 0xffffffe0200b7812 */ /* 0x000fe400078ec0ff */
[----:B------:R-:W2:Y:S01]  /*8790*/  SHFL.BFLY PT, R14, R19, 0x1, 0x1f ;  /* 0x0c201f00130e7f89 */ /* 0x000ea200000e0000 */
[----:B------:R-:W-:-:S03]  /*87a0*/  FADD.FTZ R26, R26, R13 ;  /* 0x0000000d1a1a7221 */ /* 0x000fc60000010000 */
[----:B------:R-:W2:Y:S01]  /*87b0*/  SHFL.BFLY PT, R24, R35, 0x1, 0x1f ;  /* 0x0c201f0023187f89 */ /* 0x000ea200000e0000 */
[----:B----4-:R-:W-:-:S03]  /*87c0*/  FADD.FTZ R23, R23, R12 ;  /* 0x0000000c17177221 */ /* 0x010fc60000010000 */
[----:B------:R-:W4:Y:S01]  /*87d0*/  SHFL.BFLY PT, R10, R15, 0x1, 0x1f ;  /* 0x0c201f000f0a7f89 */ /* 0x000f2200000e0000 */
[----:B0-----:R-:W-:-:S03]  /*87e0*/  FADD.FTZ R31, R31, R8 ;  /* 0x000000081f1f7221 */ /* 0x001fc60000010000 */
[----:B------:R-:W0:Y:S01]  /*87f0*/  SHFL.BFLY PT, R16, R39, 0x1, 0x1f ;  /* 0x0c201f0027107f89 */ /* 0x000e2200000e0000 */
[----:B---3--:R-:W-:-:S03]  /*8800*/  FADD.FTZ R7, R7, R6 ;  /* 0x0000000607077221 */ /* 0x008fc60000010000 */
[----:B------:R-:W-:Y:S01]  /*8810*/  SHFL.BFLY PT, R18, R27, 0x1, 0x1f ;  /* 0x0c201f001b127f89 */ /* 0x000fe200000e0000 */
[----:B------:R-:W-:Y:S01]  /*8820*/  FADD.FTZ R6, R17, R22 ;  /* 0x0000001611067221 */ /* 0x000fe20000010000 */
[----:B------:R-:W-:Y:S02]  /*8830*/  IADD3 R17, -R11, R0, RZ ;  /* 0x000000000b117210 */ /* 0x000fe40007ffe1ff */
[----:B------:R-:W3:Y:S01]  /*8840*/  SHFL.BFLY PT, R12, R21, 0x1, 0x1f ;  /* 0x0c201f00150c7f89 */ /* 0x000ee200000e0000 */
[----:B-1----:R-:W-:-:S03]  /*8850*/  FADD.FTZ R5, R37, R20 ;  /* 0x0000001425057221 */ /* 0x002fc60000010000 */
[----:B------:R-:W1:Y:S01]  /*8860*/  SHFL.BFLY PT, R13, R26, 0x1, 0x1f ;  /* 0x0c201f001a0d7f89 */ /* 0x000e6200000e0000 */
[----:B--2---:R-:W-:Y:S01]  /*8870*/  FADD.FTZ R9, R19, R14 ;  /* 0x0000000e13097221 */ /* 0x004fe20000010000 */
[----:B------:R-:W-:Y:S02]  /*8880*/  LOP3.LUT R14, R17, 0x3, RZ, 0xc0, !PT ;  /* 0x00000003110e7812 */ /* 0x000fe400078ec0ff */
[----:B------:R-:W2:Y:S01]  /*8890*/  SHFL.BFLY PT, R28, R23, 0x1, 0x1f ;  /* 0x0c201f00171c7f89 */ /* 0x000ea200000e0000 */
[----:B------:R-:W-:Y:S01]  /*88a0*/  FADD.FTZ R8, R35, R24 ;  /* 0x0000001823087221 */ /* 0x000fe20000010000 */
[----:B------:R-:W-:Y:S02]  /*88b0*/  SHF.R.S32.HI R24, RZ, 0x1f, R17 ;  /* 0x0000001fff187819 */ /* 0x000fe40000011411 */
[----:B------:R-:W2:Y:S01]  /*88c0*/  SHFL.BFLY PT, R30, R25, 0x1, 0x1f ;  /* 0x0c201f00191e7f89 */ /* 0x000ea200000e0000 */
[----:B----4-:R-:W-:Y:S01]  /*88d0*/  FADD.FTZ R10, R15, R10 ;  /* 0x0000000a0f0a7221 */ /* 0x010fe20000010000 */
[----:B------:R-:W-:Y:S01]  /*88e0*/  BAR.SYNC.DEFER_BLOCKING 0x0 ;  /* 0x0000000000007b1d */ /* 0x000fe20000010000 */
[----:B0-----:R-:W-:Y:S01]  /*88f0*/  FADD.FTZ R2, R39, R16 ;  /* 0x0000001027027221 */ /* 0x001fe20000010000 */
[----:B------:R-:W-:-:S02]  /*8900*/  ISETP.NE.AND P2, PT, R14, RZ, PT ;  /* 0x000000ff0e00720c */ /* 0x000fc40003f45270 */
[C---:B------:R-:W-:Y:S02]  /*8910*/  LOP3.LUT R15, R0.reuse, 0xffffffc0, RZ, 0xc0, !PT ;  /* 0xffffffc0000f7812 */ /* 0x040fe400078ec0ff */
[----:B------:R-:W-:Y:S01]  /*8920*/  LOP3.LUT R16, R0, 0xffffffe0, RZ, 0xc0, !PT ;  /* 0xffffffe000107812 */ /* 0x000fe200078ec0ff */
[----:B------:R-:W0:Y:S01]  /*8930*/  SHFL.BFLY PT, R20, R29, 0x1, 0x1f ;  /* 0x0c201f001d147f89 */ /* 0x000e2200000e0000 */
[----:B------:R-:W-:Y:S01]  /*8940*/  LEA.HI R24, R24, R17, RZ, 0x2 ;  /* 0x0000001118187211 */ /* 0x000fe200078f10ff */
[----:B---3--:R-:W-:Y:S01]  /*8950*/  FADD.FTZ R11, R21, R12 ;  /* 0x0000000c150b7221 */ /* 0x008fe20000010000 */
[----:B------:R-:W-:Y:S01]  /*8960*/  ISETP.NE.OR P5, PT, R15, 0x40, P2 ;  /* 0x000000400f00780c */ /* 0x000fe200017a5670 */
[----:B------:R-:W3:Y:S01]  /*8970*/  SHFL.BFLY PT, R22, R31, 0x1, 0x1f ;  /* 0x0c201f001f167f89 */ /* 0x000ee200000e0000 */
[----:B------:R-:W-:Y:S01]  /*8980*/  ISETP.NE.OR P4, PT, R16, 0x20, P2 ;  /* 0x000000201000780c */ /* 0x000fe20001785670 */
[----:B------:R-:W-:Y:S01]  /*8990*/  FADD.FTZ R15, R27, R18 ;  /* 0x000000121b0f7221 */ /* 0x000fe20000010000 */
[----:B------:R-:W-:Y:S01]  /*89a0*/  SHF.R.S32.HI R17, RZ, 0x5, R32 ;  /* 0x00000005ff117819 */ /* 0x000fe20000011420 */
[----:B-1----:R-:W-:Y:S01]  /*89b0*/  FADD.FTZ R12, R26, R13 ;  /* 0x0000000d1a0c7221 */ /* 0x002fe20000010000 */
[----:B------:R-:W-:Y:S01]  /*89c0*/  SHF.R.S32.HI R16, RZ, 0x2, R24 ;  /* 0x00000002ff107819 */ /* 0x000fe20000011418 */
[----:B--2---:R-:W-:Y:S01]  /*89d0*/  FADD.FTZ R13, R23, R28 ;  /* 0x0000001c170d7221 */ /* 0x004fe20000010000 */
[C---:B------:R-:W-:Y:S01]  /*89e0*/  ISETP.GT.OR P0, PT, R0.reuse, 0x3f, P2 ;  /* 0x0000003f0000780c */ /* 0x040fe20001704670 */
[----:B------:R-:W-:Y:S01]  /*89f0*/  FADD.FTZ R14, R25, R30 ;  /* 0x0000001e190e7221 */ /* 0x000fe20000010000 */
[----:B------:R-:W-:Y:S01]  /*8a00*/  ISETP.GT.OR P1, PT, R0, 0x1f, P2 ;  /* 0x0000001f0000780c */ /* 0x000fe20001724670 */
[----:B------:R-:W-:-:S05]  /*8a10*/  IMAD R18, R17, 0x80, R16 ;  /* 0x0000008011127824 */ /* 0x000fca00078e0210 */
[----:B------:R-:W-:Y:S01]  /*8a20*/  LEA R18, R18, UR4, 0x2 ;  /* 0x0000000412127c11 */ /* 0x000fe2000f8e10ff */
[----:B0-----:R-:W-:Y:S01]  /*8a30*/  FADD.FTZ R0, R29, R20 ;  /* 0x000000141d007221 */ /* 0x001fe20000010000 */
        /* <DEDUP_REMOVED lines=18> */
.L_x_23127:
[----:B------:R-:W-:Y:S05]  /*8b60*/  BSYNC B0 ;  /* 0x0000000000007941 */ /* 0x000fea0003800000 */
.L_x_23126:
        /* <DEDUP_REMOVED lines=35> */
.L_x_23129:
[----:B------:R-:W-:Y:S05]  /*8da0*/  BSYNC B0 ;  /* 0x0000000000007941 */ /* 0x000fea0003800000 */
.L_x_23128:
        /* <DEDUP_REMOVED lines=19> */
.L_x_23131:
[----:B------:R-:W-:Y:S05]  /*8ee0*/  BSYNC B0 ;  /* 0x0000000000007941 */ /* 0x000fea0003800000 */
.L_x_23130:
        /* <DEDUP_REMOVED lines=36> */
.L_x_23133:
[----:B------:R-:W-:Y:S05]  /*9130*/  BSYNC B0 ;  /* 0x0000000000007941 */ /* 0x000fea0003800000 */
.L_x_23132:
        /* <DEDUP_REMOVED lines=25> */
[----:B------:R-:W-:Y:S02]  /*92d0*/  LEA.HI.X.SX32 R26, R16, UR7, 0x1, P0 ;  /* 0x00000007101a7c11 */ /* 0x000fe400080f0eff */
[----:B------:R-:W-:Y:S02]  /*92e0*/  LEA.HI.X.SX32 R24, R19, UR7, 0x1, P1 ;  /* 0x0000000713187c11 */ /* 0x000fe400088f0eff */
[----:B01----:R-:W-:-:S02]  /*92f0*/  LEA R18, P0, R25, UR8, 0x1 ;  /* 0x0000000819127c11 */ /* 0x003fc4000f8008ff */
        /* <DEDUP_REMOVED lines=30> */
[----:B------:R-:W-:Y:S02]  /*94e0*/  IADD3 R35, R16, 0x48, RZ ;  /* 0x0000004810237810 */ /* 0x000fe40007ffe0ff */
[----:B------:R-:W-:Y:S02]  /*94f0*/  LEA R32, P0, R33, UR8, 0x1 ;  /* 0x0000000821207c11 */ /* 0x000fe4000f8008ff */
[----:B------:R-:W-:-:S02]  /*9500*/  IADD3 R39, P2, R34, UR4, RZ ;  /* 0x0000000422277c10 */ /* 0x000fc4000ff5e0ff */
[----:B------:R-:W-:Y:S02]  /*9510*/  LEA.HI.X R31, R36, UR9, R31, 0x1, P1 ;  /* 0x00000009241f7c11 */ /* 0x000fe400088f0c1f */
[----:B------:R-:W-:Y:S02]  /*9520*/  IADD3 R37, P1, R35, UR4, RZ ;  /* 0x0000000423257c10 */ /* 0x000fe4000ff3e0ff */
[----:B------:R-:W-:Y:S01]  /*9530*/  LEA.HI.X R33, R33, UR9, R38, 0x1, P0 ;  /* 0x0000000921217c11 */ /* 0x000fe200080f0c26 */
[----:B------:R-:W-:Y:S01]  /*9540*/  VIADD R38, R16, 0x50 ;  /* 0x0000005010267836 */ /* 0x000fe20000000000 */
[----:B------:R-:W-:Y:S02]  /*9550*/  LEA.HI.X.SX32 R42, R34, UR7, 0x1, P2 ;  /* 0x00000007222a7c11 */ /* 0x000fe400090f0eff */
[----:B------:R-:W-:Y:S02]  /*9560*/  LEA R34, P0, R39, UR8, 0x1 ;  /* 0x0000000827227c11 */ /* 0x000fe4000f8008ff */
[----:B------:R-:W-:-:S02]  /*9570*/  LEA.HI.X.SX32 R40, R35, UR7, 0x1, P1 ;  /* 0x0000000723287c11 */ /* 0x000fc400088f0eff */
[----:B------:R-:W-:Y:S02]  /*9580*/  LEA R36, P1, R37, UR8, 0x1 ;  /* 0x0000000825247c11 */ /* 0x000fe4000f8208ff */
[----:B------:R-:W-:Y:S02]  /*9590*/  LEA.HI.X R35, R39, UR9, R42, 0x1, P0 ;  /* 0x0000000927237c11 */ /* 0x000fe400080f0c2a */
[----:B------:R-:W-:Y:S02]  /*95a0*/  IADD3 R39, R16, 0x58, RZ ;  /* 0x0000005810277810 */ /* 0x000fe40007ffe0ff */
[----:B------:R-:W-:Y:S02]  /*95b0*/  IADD3 R43, P0, R38, UR4, RZ ;  /* 0x00000004262b7c10 */ /* 0x000fe4000ff1e0ff */
[----:B------:R-:W-:Y:S01]  /*95c0*/  LEA.HI.X R37, R37, UR9, R40, 0x1, P1 ;  /* 0x0000000925257c11 */ /* 0x000fe200088f0c28 */
[----:B------:R-:W-:Y:S01]  /*95d0*/  VIADD R40, R16, 0x60 ;  /* 0x0000006010287836 */ /* 0x000fe20000000000 */
        /* <DEDUP_REMOVED lines=11> */
[----:B------:R-:W-:Y:S02]  /*9690*/  IADD3 R16, R16, 0x78, RZ ;  /* 0x0000007810107810 */ /* 0x000fe40007ffe0ff */
[----:B------:R-:W-:-:S02]  /*96a0*/  LEA.HI.X R41, R41, UR9, R46, 0x1, P0 ;  /* 0x0000000929297c11 */ /* 0x000fc400080f0c2e */
[----:B------:R-:W-:Y:S02]  /*96b0*/  IADD3 R49, P0, R44, UR4, RZ ;  /* 0x000000042c317c10 */ /* 0x000fe4000ff1e0ff */
[----:B------:R-:W-:Y:S02]  /*96c0*/  F2FP.F16.F32.PACK_AB R4, R7, R4 ;  /* 0x000000040704723e */ /* 0x000fe400000000ff */
[----:B------:R-:W-:Y:S02]  /*96d0*/  IADD3 R7, P2, R16, UR4, RZ ;  /* 0x0000000410077c10 */ /* 0x000fe4000ff5e0ff */
[----:B------:R-:W-:Y:S01]  /*96e0*/  IADD3 R47, P1, R45, UR4, RZ ;  /* 0x000000042d2f7c10 */ /* 0x000fe2000ff3e0ff */
[----:B------:R-:W-:Y:S01]  /*96f0*/  STG.E.U16 desc[UR10][R18.64], R4 ;  /* 0x0000000412007986 */ /* 0x000fe2000c10150a */
[----:B------:R-:W-:Y:S02]  /*9700*/  LEA.HI.X.SX32 R52, R44, UR7, 0x1, P0 ;  /* 0x000000072c347c11 */ /* 0x000fe400080f0eff */
[----:B------:R-:W-:-:S02]  /*9710*/  LEA R44, P0, R49, UR8, 0x1 ;  /* 0x00000008312c7c11 */ /* 0x000fc4000f8008ff */
[----:B------:R-:W-:Y:S02]  /*9720*/  LEA.HI.X.SX32 R16, R16, UR7, 0x1, P2 ;  /* 0x0000000710107c11 */ /* 0x000fe400090f0eff */
[----:B------:R-:W-:Y:S02]  /*9730*/  F2FP.F16.F32.PACK_AB R2, R3, R2 ;  /* 0x000000020302723e */ /* 0x000fe400000000ff */
[----:B------:R-:W-:Y:S02]  /*9740*/  LEA R48, P2, R7, UR8, 0x1 ;  /* 0x0000000807307c11 */ /* 0x000fe4000f8408ff */
[----:B------:R-:W-:Y:S02]  /*9750*/  PRMT R3, R4, 0x7632, R3 ;  /* 0x0000763204037816 */ /* 0x000fe40000000003 */
[----:B------:R-:W-:Y:S02]  /*9760*/  F2FP.F16.F32.PACK_AB R5, R6, R5 ;  /* 0x000000050605723e */ /* 0x000fe400000000ff */
[----:B------:R-:W-:Y:S01]  /*9770*/  LEA.HI.X.SX32 R50, R45, UR7, 0x1, P1 ;  /* 0x000000072d327c11 */ /* 0x000fe200088f0eff */
[----:B------:R0:W-:Y:S01]  /*9780*/  STG.E.U16 desc[UR10][R22.64], R3 ;  /* 0x0000000316007986 */ /* 0x0001e2000c10150a */
[----:B------:R-:W-:-:S02]  /*9790*/  LEA.HI.X R45, R49, UR9, R52, 0x1, P0 ;  /* 0x00000009312d7c11 */ /* 0x000fc400080f0c34 */
[----:B------:R-:W-:Y:S01]  /*97a0*/  PRMT R6, R2, 0x7632, R6 ;  /* 0x0000763202067816 */ /* 0x000fe20000000006 */
[----:B------:R-:W-:Y:S01]  /*97b0*/  STG.E.U16 desc[UR10][R20.64], R2 ;  /* 0x0000000214007986 */ /* 0x000fe2000c10150a */
[----:B------:R-:W-:Y:S02]  /*97c0*/  F2FP.F16.F32.PACK_AB R8, R9, R8 ;  /* 0x000000080908723e */ /* 0x000fe400000000ff */
[----:B------:R-:W-:Y:S01]  /*97d0*/  LEA.HI.X R49, R7, UR9, R16, 0x1, P2 ;  /* 0x0000000907317c11 */ /* 0x000fe200090f0c10 */
[----:B------:R1:W-:Y:S01]  /*97e0*/  STG.E.U16 desc[UR10][R24.64], R6 ;  /* 0x0000000618007986 */ /* 0x0003e2000c10150a */
[----:B------:R-:W-:Y:S02]  /*97f0*/  PRMT R7, R5, 0x7632, R7 ;  /* 0x0000763205077816 */ /* 0x000fe40000000007 */
[----:B------:R-:W-:Y:S01]  /*9800*/  F2FP.F16.F32.PACK_AB R10, R11, R10 ;  /* 0x0000000a0b0a723e */ /* 0x000fe200000000ff */
[----:B------:R-:W-:Y:S01]  /*9810*/  STG.E.U16 desc[UR10][R26.64], R5 ;  /* 0x000000051a007986 */ /* 0x000fe2000c10150a */
[----:B0-----:R-:W-:-:S02]  /*9820*/  PRMT R3, R8, 0x7632, R3 ;  /* 0x0000763208037816 */ /* 0x001fc40000000003 */
[----:B------:R-:W-:Y:S01]  /*9830*/  F2FP.F16.F32.PACK_AB R12, R13, R12 ;  /* 0x0000000c0d0c723e */ /* 0x000fe200000000ff */
        /* <DEDUP_REMOVED lines=8> */
[----:B------:R-:W-:Y:S01]  /*98c0*/  PRMT R22, R14, 0x7632, R22 ;  /* 0x000076320e167816 */ /* 0x000fe20000000016 */
[----:B------:R-:W-:Y:S01]  /*98d0*/  STG.E.U16 desc[UR10][R34.64], R10 ;  /* 0x0000000a22007986 */ /* 0x000fe2000c10150a */
[----:B------:R-:W-:Y:S02]  /*98e0*/  LEA.HI.X R47, R47, UR9, R50, 0x1, P1 ;  /* 0x000000092f2f7c11 */ /* 0x000fe400088f0c32 */
[----:B-1----:R-:W-:Y:S01]  /*98f0*/  PRMT R24, R0, 0x7632, R24 ;  /* 0x0000763200187816 */ /* 0x002fe20000000018 */
        /* <DEDUP_REMOVED lines=8> */
.L_x_23134:
        /* <DEDUP_REMOVED lines=16> */
.L_x_29967:


//--------------------- .text._ZN4vllm25paged_attention_v2_kernelIttLi120ELi32ELi128ELNS_18Fp8KVCacheDataTypeE0ELb1ELi512EEEvPfS2_PT_PKS3_PKT0_S9_ifPKiSB_iPKfiiiSD_SD_iiiii --------------------------
	.section	.text._ZN4vllm25paged_attention_v2_kernelIttLi120ELi32ELi128ELNS_18Fp8KVCacheDataTypeE0ELb1ELi512EEEvPfS2_PT_PKS3_PKT0_S9_ifPKiSB_iPKfiiiSD_SD_iiiii,"ax",@progbits
	.align	128
        .global         _ZN4vllm25paged_attention_v2_kernelIttLi120ELi32ELi128ELNS_18Fp8KVCacheDataTypeE0ELb1ELi512EEEvPfS2_PT_PKS3_PKT0_S9_ifPKiSB_iPKfiiiSD_SD_iiiii
        .type           _ZN4vllm25paged_attention_v2_kernelIttLi120ELi32ELi128ELNS_18Fp8KVCacheDataTypeE0ELb1ELi512EEEvPfS2_PT_PKS3_PKT0_S9_ifPKiSB_iPKfiiiSD_SD_iiiii,@function
        .size           _ZN4vllm25paged_attention_v2_kernelIttLi120ELi32ELi128ELNS_18Fp8KVCacheDataTypeE0ELb1ELi512EEEvPfS2_PT_PKS3_PKT0_S9_ifPKiSB_iPKfiiiSD_SD_iiiii,(.L_x_29968 - _ZN4vllm25paged_attention_v2_kernelIttLi120ELi32ELi128ELNS_18Fp8KVCacheDataTypeE0ELb1ELi512EEEvPfS2_PT_PKS3_PKT0_S9_ifPKiSB_iPKfiiiSD_SD_iiiii)
        .other          _ZN4vllm25paged_attention_v2_kernelIttLi120ELi32ELi128ELNS_18Fp8KVCacheDataTypeE0ELb1ELi512EEEvPfS2_PT_PKS3_PKT0_S9_ifPKiSB_iPKfiiiSD_SD_iiiii,@"STO_CUDA_ENTRY STV_DEFAULT"
_ZN4vllm25paged_attention_v2_kernelIttLi120ELi32ELi128ELNS_18Fp8KVCacheDataTypeE0ELb1ELi512EEEvPfS2_PT_PKS3_PKT0_S9_ifPKiSB_iPKfiiiSD_SD_iiiii:
.text._ZN4vllm25paged_attention_v2_kernelIttLi120ELi32ELi128ELNS_18Fp8KVCacheDataTypeE0ELb1ELi512EEEvPfS2_PT_PKS3_PKT0_S9_ifPKiSB_iPKfiiiSD_SD_iiiii:
        /* <DEDUP_REMOVED lines=50> */
[----:B------:R-:W-:-:S05]  /*0320*/  VIADD R0, R68, 0x1f ;  /* 0x0000001f44007836 */ /* 0x000fca0000000000 */
        /* <DEDUP_REMOVED lines=15> */
[----:B------:R-:W-:-:S07]  /*0420*/  VIMNMX R69, R3, R0, PT ;  /* 0x0000000003457248 */ /* 0x000fce0003fe0100 */
[----:B------:R-:W-:Y:S01]  /*0430*/  @!P1 IMAD.IADD R2, R2, 0x1, -R9 ;  /* 0x0000000102029824 */ /* 0x000fe200078e0a09 */
[----:B------:R-:W-:Y:S02]  /*0440*/  @!P1 IADD3 R8, R8, 0x1, RZ ;  /* 0x0000000108089810 */ /* 0x000fe40007ffe0ff */
[----:B------:R-:W-:Y:S02]  /*0450*/  ISETP.NE.AND P1, PT, R13, RZ, PT ;  /* 0x000000ff0d00720c */ /* 0x000fe40003f25270 */
[----:B------:R-:W-:Y:S02]  /*0460*/  ISETP.GE.U32.AND P0, PT, R2, R9, PT ;  /* 0x000000090200720c */ /* 0x000fe40003f06070 */
[----:B------:R-:W-:-:S04]  /*0470*/  LOP3.LUT R2, R6, R13, RZ, 0x3c, !PT ;  /* 0x0000000d06027212 */ /* 0x000fc800078e3cff */
[----:B------:R-:W-:Y:S01]  /*0480*/  ISETP.GE.AND P2, PT, R2, RZ, PT ;  /* 0x000000ff0200720c */ /* 0x000fe20003f46270 */
[----:B------:R-:W-:Y:S01]  /*0490*/  IMAD R2, R64, -0x10, R69 ;  /* 0xfffffff040027824 */ /* 0x000fe200078e0245 */
[----:B0-----:R-:W-:-:S05]  /*04a0*/  SHF.R.S32.HI R3, RZ, 0x1f, R4 ;  /* 0x0000001fff037819 */ /* 0x001fca0000011404 */
[----:B------:R-:W-:Y:S01]  /*04b0*/  @P0 VIADD R8, R8, 0x1 ;  /* 0x0000000108080836 */ /* 0x000fe20000000000 */
[----:B------:R-:W-:Y:S02]  /*04c0*/  ISETP.GT.AND P0, PT, R4, 0xe, PT ;  /* 0x0000000e0400780c */ /* 0x000fe40003f04270 */
[----:B------:R-:W-:Y:S01]  /*04d0*/  LEA.HI R59, R3, R4, RZ, 0x5 ;  /* 0x00000004033b7211 */ /* 0x000fe200078f28ff */
[----:B------:R-:W-:Y:S01]  /*04e0*/  IMAD.MOV.U32 R0, RZ, RZ, R8 ;  /* 0x000000ffff007224 */ /* 0x000fe200078e0008 */
[----:B------:R-:W-:Y:S02]  /*04f0*/  LEA R3, R2, R61, 0x5 ;  /* 0x0000003d02037211 */ /* 0x000fe400078e28ff */
[----:B------:R-:W-:Y:S01]  /*0500*/  LOP3.LUT R14, R59, 0xffffffe0, RZ, 0xc0, !PT ;  /* 0xffffffe03b0e7812 */ /* 0x000fe200078ec0ff */
[----:B------:R-:W-:Y:S01]  /*0510*/  @!P2 IMAD.MOV R0, RZ, RZ, -R0 ;  /* 0x000000ffff00a224 */ /* 0x000fe200078e0a00 */
[----:B------:R-:W-:Y:S02]  /*0520*/  VIMNMX R2, R68, R3, PT ;  /* 0x0000000344027248 */ /* 0x000fe40003fe0100 */
[----:B------:R-:W-:-:S02]  /*0530*/  @!P1 LOP3.LUT R0, RZ, R13, RZ, 0x33, !PT ;  /* 0x0000000dff009212 */ /* 0x000fc400078e33ff */
[----:B------:R-:W-:Y:S01]  /*0540*/  SHF.R.S32.HI R59, RZ, 0x5, R59 ;  /* 0x00000005ff3b7819 */ /* 0x000fe2000001143b */
[----:B------:R-:W-:Y:S01]  /*0550*/  IMAD.IADD R67, R2, 0x1, -R61 ;  /* 0x0000000102437824 */ /* 0x000fe200078e0a3d */
[----:B------:R-:W-:Y:S01]  /*0560*/  IADD3 R14, -R14, R4, RZ ;  /* 0x000000040e0e7210 */ /* 0x000fe20007ffe1ff */
        /* <DEDUP_REMOVED lines=25> */
.L_x_23139:
        /* <DEDUP_REMOVED lines=11> */
.L_x_23138:
[----:B------:R-:W-:Y:S05]  /*07b0*/  BSYNC B1 ;  /* 0x0000000000017941 */ /* 0x000fea0003800000 */
.L_x_23137:
        /* <DEDUP_REMOVED lines=8> */
[----:B0-----:R-:W-:Y:S01]  /*0840*/  ULEA UR4, UR5, UR4, 0x18 ;  /* 0x0000000405047291 */ /* 0x001fe2000f8ec03f */
[----:B-1----:R-:W-:-:S05]  /*0850*/  LEA R15, P0, R16, R2, 0x1 ;  /* 0x00000002100f7211 */ /* 0x002fca00078008ff */
[----:B------:R-:W-:Y:S02]  /*0860*/  LEA R2, R4, UR4, 0x4 ;  /* 0x0000000404027c11 */ /* 0x000fe4000f8e20ff */
[----:B------:R-:W-:-:S03]  /*0870*/  LEA.HI.X R28, R16, R3, R18, 0x1, P0 ;  /* 0x00000003101c7211 */ /* 0x000fc600000f0c12 */
[----:B------:R-:W-:-:S07]  /*0880*/  VIADD R4, R2, 0x1000 ;  /* 0x0000100002047836 */ /* 0x000fce0000000000 */
.L_x_23140:
        /* <DEDUP_REMOVED lines=17> */
.L_x_23136:
[----:B------:R-:W-:Y:S05]  /*09a0*/  BSYNC B0 ;  /* 0x0000000000007941 */ /* 0x000fea0003800000 */
.L_x_23135:
[----:B------:R-:W0:Y:S01]  /*09b0*/  LDC R13, c[0x0][0x294] ;  /* 0x0000a500ff0d7b82 */ /* 0x000e220000000800 */
[----:B------:R-:W-:Y:S01]  /*09c0*/  IADD3 R4, R68, -0x1, RZ ;  /* 0xffffffff44047810 */ /* 0x000fe20007ffe0ff */
[----:B------:R-:W-:Y:S01]  /*09d0*/  ULDC UR4, c[0x0][0x288] ;  /* 0x0000a20000047ab9 */ /* 0x000fe20000000800 */
[----:B------:R-:W-:Y:S01]  /*09e0*/  LEA R64, R64, R59, 0x4 ;  /* 0x0000003b40407211 */ /* 0x000fe200078e20ff */
        /* <DEDUP_REMOVED lines=17> */
[----:B------:R-:W-:Y:S01]  /*0b00*/  ULDC UR4, c[0x0][0x258] ;  /* 0x0000960000047ab9 */ /* 0x000fe20000000800 */
[----:B0-----:R-:W-:-:S04]  /*0b10*/  VIADD R8, R10, 0xffffffe ;  /* 0x0ffffffe0a087836 */ /* 0x001fc80000000000 */
[----:B------:R0:W1:Y:S02]  /*0b20*/  F2I.FTZ.U32.TRUNC.NTZ R9, R8 ;  /* 0x0000000800097305 */ /* 0x000064000021f000 */
[----:B0-----:R-:W-:Y:S01]  /*0b30*/  HFMA2.MMA R8, -RZ, RZ, 0, 0 ;  /* 0x00000000ff087435 */ /* 0x001fe200000001ff */
[----:B-1----:R-:W-:-:S04]  /*0b40*/  IMAD R3, R9, R2, RZ ;  /* 0x0000000209037224 */ /* 0x002fc800078e02ff */
[----:B------:R-:W-:-:S05]  /*0b50*/  IMAD.MOV R3, RZ, RZ, -R3 ;  /* 0x000000ffff037224 */ /* 0x000fca00078e0a03 */
[----:B------:R-:W-:-:S04]  /*0b60*/  IMAD.HI.U32 R3, R9, R3, R8 ;  /* 0x0000000309037227 */ /* 0x000fc800078e0008 */
[----:B------:R-:W-:Y:S02]  /*0b70*/  @!P3 IMAD.MOV R8, RZ, RZ, -R15 ;  /* 0x000000ffff08b224 */ /* 0x000fe400078e0a0f */
[----:B------:R-:W-:-:S04]  /*0b80*/  IMAD.HI.U32 R9, R3, R11, RZ ;  /* 0x0000000b03097227 */ /* 0x000fc800078e00ff */
[----:B------:R-:W-:Y:S02]  /*0b90*/  IMAD.MOV R10, RZ, RZ, -R9 ;  /* 0x000000ffff0a7224 */ /* 0x000fe400078e0a09 */
[----:B------:R-:W-:Y:S02]  /*0ba0*/  @!P3 IMAD R8, R7, R8, RZ ;  /* 0x000000080708b224 */ /* 0x000fe400078e02ff */
[----:B------:R-:W-:Y:S02]  /*0bb0*/  IMAD R11, R2, R10, R11 ;  /* 0x0000000a020b7224 */ /* 0x000fe400078e020b */
[----:B------:R-:W-:Y:S02]  /*0bc0*/  @P3 IMAD R8, R6, R15, RZ ;  /* 0x0000000f06083224 */ /* 0x000fe400078e02ff */
[----:B------:R-:W-:Y:S01]  /*0bd0*/  IMAD R7, R5, UR4, RZ ;  /* 0x0000000405077c24 */ /* 0x000fe2000f8e02ff */
[----:B------:R-:W-:Y:S01]  /*0be0*/  ISETP.GT.U32.AND P1, PT, R2, R11, PT ;  /* 0x0000000b0200720c */ /* 0x000fe20003f24070 */
[----:B------:R-:W-:-:S12]  /*0bf0*/  VIADD R5, R8, 0x1 ;  /* 0x0000000108057836 */ /* 0x000fd80000000000 */
[-C--:B------:R-:W-:Y:S01]  /*0c00*/  @!P1 IADD3 R11, R11, -R2.reuse, RZ ;  /* 0x800000020b0b9210 */ /* 0x080fe20007ffe0ff */
[----:B------:R-:W-:Y:S01]  /*0c10*/  @!P1 VIADD R9, R9, 0x1 ;  /* 0x0000000109099836 */ /* 0x000fe20000000000 */
[----:B------:R-:W-:Y:S02]  /*0c20*/  ISETP.NE.AND P1, PT, R13, RZ, PT ;  /* 0x000000ff0d00720c */ /* 0x000fe40003f25270 */
[----:B------:R-:W-:-:S13]  /*0c30*/  ISETP.GE.U32.AND P0, PT, R11, R2, PT ;  /* 0x000000020b00720c */ /* 0x000fda0003f06070 */
[----:B------:R-:W-:Y:S02]  /*0c40*/  @P0 IADD3 R9, R9, 0x1, RZ ;  /* 0x0000000109090810 */ /* 0x000fe40007ffe0ff */
[----:B------:R-:W-:Y:S02]  /*0c50*/  ISETP.GE.AND P0, PT, R64, R69, PT ;  /* 0x000000454000720c */ /* 0x000fe40003f06270 */
[----:B------:R-:W-:-:S05]  /*0c60*/  MOV R4, R9 ;  /* 0x0000000900047202 */ /* 0x000fca0000000f00 */
[----:B------:R-:W-:Y:S01]  /*0c70*/  @!P2 IMAD.MOV R4, RZ, RZ, -R4 ;  /* 0x000000ffff04a224 */ /* 0x000fe200078e0a04 */
[----:B------:R-:W-:-:S05]  /*0c80*/  @!P1 LOP3.LUT R4, RZ, R13, RZ, 0x33, !PT ;  /* 0x0000000dff049212 */ /* 0x000fca00078e33ff */
[----:B------:R-:W-:Y:S05]  /*0c90*/  @P0 BRA `(.L_x_23142) ;  /* 0x0000001c00e40947 */ /* 0x000fea0003800000 */
[----:B------:R-:W0:Y:S01]  /*0ca0*/  S2UR UR5, SR_CgaCtaId ;  /* 0x00000000000579c3 */ /* 0x000e220000008800 */
[----:B------:R-:W-:Y:S01]  /*0cb0*/  ULDC UR4, c[0x0][0x270] ;  /* 0x00009c0000047ab9 */ /* 0x000fe20000000800 */
[----:B------:R-:W-:Y:S01]  /*0cc0*/  SHF.L.U32 R71, R14, 0x3, RZ ;  /* 0x000000030e477819 */ /* 0x000fe200000006ff */
[----:B------:R-:W-:Y:S01]  /*0cd0*/  IMAD R2, R0, UR4, RZ ;  /* 0x0000000400027c24 */ /* 0x000fe2000f8e02ff */
[----:B------:R-:W-:Y:S01]  /*0ce0*/  UMOV UR4, 0x400 ;  /* 0x0000040000047882 */ /* 0x000fe20000000000 */
[----:B------:R-:W-:Y:S01]  /*0cf0*/  SHF.R.S32.HI R6, RZ, 0x1f, R64 ;  /* 0x0000001fff067819 */ /* 0x000fe20000011440 */
[----:B------:R-:W-:Y:S01]  /*0d00*/  UIADD3 UR4, UR4, 0x110, URZ ;  /* 0x0000011004047890 */ /* 0x000fe2000fffe03f */
[----:B------:R-:W-:Y:S01]  /*0d10*/  IADD3 R8, P0, R7, R64, RZ ;  /* 0x0000004007087210 */ /* 0x000fe20007f1e0ff */
[----:B------:R-:W1:Y:S01]  /*0d20*/  LDC R57, c[0x0][0x26c] ;  /* 0x00009b00ff397b82 */ /* 0x000e620000000800 */
[----:B------:R-:W-:Y:S01]  /*0d30*/  IMAD R14, R59, 0x20, R14 ;  /* 0x000000203b0e7824 */ /* 0x000fe200078e020e */
[----:B------:R-:W-:Y:S01]  /*0d40*/  ULDC.64 UR6, c[0x0][0x248] ;  /* 0x0000920000067ab9 */ /* 0x000fe20000000a00 */
[----:B------:R-:W-:Y:S01]  /*0d50*/  LEA.HI.X.SX32 R7, R7, R6, 0x1, P0 ;  /* 0x0000000607077211 */ /* 0x000fe200000f0eff */
[----:B------:R-:W-:Y:S01]  /*0d60*/  IMAD.MOV.U32 R63, RZ, RZ, -0x800001 ;  /* 0xff7fffffff3f7424 */ /* 0x000fe200078e00ff */
[----:B------:R-:W-:Y:S01]  /*0d70*/  LEA R59, R59, R61, 0x5 ;  /* 0x0000003d3b3b7211 */ /* 0x000fe200078e28ff */
[----:B------:R-:W-:Y:S01]  /*0d80*/  IMAD.MOV.U32 R58, RZ, RZ, R64 ;  /* 0x000000ffff3a7224 */ /* 0x000fe200078e0040 */
[----:B------:R-:W-:Y:S01]  /*0d90*/  LEA R56, P1, R8, UR6, 0x2 ;  /* 0x0000000608387c11 */ /* 0x000fe2000f8210ff */
[----:B------:R-:W-:Y:S01]  /*0da0*/  ULDC UR6, c[0x0][0x28c] ;  /* 0x0000a30000067ab9 */ /* 0x000fe20000000800 */
        /* <DEDUP_REMOVED lines=10> */
.L_x_23146:
        /* <DEDUP_REMOVED lines=68> */
[----:B------:R-:W-:Y:S02]  /*1290*/  HADD2.F32 R48, -RZ, R48.H1_H1 ;  /* 0x30000030ff307230 */ /* 0x000fe40000004100 */
[--C-:B------:R-:W-:Y:S02]  /*12a0*/  HADD2.F32 R18, -RZ, R49.reuse.H0_H0 ;  /* 0x20000031ff127230 */ /* 0x100fe40000004100 */
[--C-:B-1----:R-:W-:Y:S02]  /*12b0*/  HADD2.F32 R52, -RZ, R20.reuse.H0_H0 ;  /* 0x20000014ff347230 */ /* 0x102fe40000004100 */
[----:B------:R-:W-:Y:S02]  /*12c0*/  HADD2.F32 R20, -RZ, R20.H1_H1 ;  /* 0x30000014ff147230 */ /* 0x000fe40000004100 */
[----:B------:R-:W-:Y:S02]  /*12d0*/  HADD2.F32 R49, -RZ, R49.H1_H1 ;  /* 0x30000031ff317230 */ /* 0x000fe40000004100 */
[----:B--2---:R-:W-:-:S02]  /*12e0*/  HADD2.F32 R19, -RZ, R28.H1_H1 ;  /* 0x3000001cff137230 */ /* 0x004fc40000004100 */
[----:B------:R-:W-:Y:S02]  /*12f0*/  HADD2.F32 R17, -RZ, R28.H0_H0 ;  /* 0x2000001cff117230 */ /* 0x000fe40000004100 */
[----:B------:R-:W-:Y:S02]  /*1300*/  HADD2.F32 R55, -RZ, R29.H0_H0 ;  /* 0x2000001dff377230 */ /* 0x000fe40000004100 */
[----:B------:R-:W-:Y:S01]  /*1310*/  FMUL.FTZ R53, R48, R19 ;  /* 0x0000001330357220 */ /* 0x000fe20000410000 */
[--C-:B---3--:R-:W-:Y:S02]  /*1320*/  HADD2.F32 R19, -RZ, R44.reuse.H1_H1 ;  /* 0x3000002cff137230 */ /* 0x108fe40000004100 */
[----:B------:R-:W-:Y:S01]  /*1330*/  FMUL.FTZ R27, R16, R17 ;  /* 0x00000011101b7220 */ /* 0x000fe20000410000 */
[----:B------:R-:W-:Y:S02]  /*1340*/  HADD2.F32 R16, -RZ, R21.H0_H0 ;  /* 0x20000015ff107230 */ /* 0x000fe40000004100 */
[----:B------:R-:W-:Y:S01]  /*1350*/  FMUL.FTZ R55, R18, R55 ;  /* 0x0000003712377220 */ /* 0x000fe20000410000 */
[----:B------:R-:W-:-:S02]  /*1360*/  HADD2.F32 R17, -RZ, R44.H0_H0 ;  /* 0x2000002cff117230 */ /* 0x000fc40000004100 */
[----:B------:R-:W-:Y:S01]  /*1370*/  FFMA.FTZ R44, R20, R19, R53 ;  /* 0x00000013142c7223 */ /* 0x000fe20000010035 */
[----:B------:R-:W-:Y:S02]  /*1380*/  HADD2.F32 R25, -RZ, R45.H0_H0 ;  /* 0x2000002dff197230 */ /* 0x000fe40000004100 */
[----:B------:R-:W-:-:S03]  /*1390*/  FFMA.FTZ R52, R52, R17, R27 ;  /* 0x0000001134347223 */ /* 0x000fc6000001001b */
[----:B------:R-:W-:Y:S02]  /*13a0*/  FFMA.FTZ R20, R16, R25, R55 ;  /* 0x0000001910147223 */ /* 0x000fe40000010037 */
[----:B------:R-:W0:Y:S04]  /*13b0*/  LDS.128 R24, [UR4+0x20] ;  /* 0x00002004ff187984 */ /* 0x000e280008000c00 */
[----:B------:R-:W2:Y:S01]  /*13c0*/  LDG.E.128.CONSTANT R16, desc[UR10][R76.64+0xe00] ;  /* 0x000e000a4c107981 */ /* 0x000ea2000c1e9d00 */
[----:B------:R-:W-:Y:S02]  /*13d0*/  HADD2.F32 R28, -RZ, R29.H1_H1 ;  /* 0x3000001dff1c7230 */ /* 0x000fe40000004100 */
[--C-:B------:R-:W-:Y:S02]  /*13e0*/  HADD2.F32 R48, -RZ, R50.reuse.H0_H0 ;  /* 0x20000032ff307230 */ /* 0x100fe40000004100 */
[----:B------:R-:W-:-:S02]  /*13f0*/  HADD2.F32 R50, -RZ, R50.H1_H1 ;  /* 0x30000032ff327230 */ /* 0x000fc40000004100 */
[--C-:B------:R-:W-:Y:S02]  /*1400*/  HADD2.F32 R29, -RZ, R30.reuse.H0_H0 ;  /* 0x2000001eff1d7230 */ /* 0x100fe40000004100 */
[----:B------:R-:W-:Y:S02]  /*1410*/  HADD2.F32 R53, -RZ, R30.H1_H1 ;  /* 0x3000001eff357230 */ /* 0x000fe40000004100 */
[----:B------:R-:W-:Y:S01]  /*1420*/  FMUL.FTZ R30, R49, R28 ;  /* 0x0000001c311e7220 */ /* 0x000fe20000410000 */
[----:B------:R-:W-:Y:S02]  /*1430*/  HADD2.F32 R21, -RZ, R21.H1_H1 ;  /* 0x30000015ff157230 */ /* 0x000fe40000004100 */
[----:B------:R-:W-:Y:S01]  /*1440*/  FMUL.FTZ R29, R48, R29 ;  /* 0x0000001d301d7220 */ /* 0x000fe20000410000 */
[----:B------:R-:W-:Y:S02]  /*1450*/  HADD2.F32 R45, -RZ, R45.H1_H1 ;  /* 0x3000002dff2d7230 */ /* 0x000fe40000004100 */
[----:B------:R-:W-:Y:S01]  /*1460*/  FMUL.FTZ R28, R50, R53 ;  /* 0x00000035321c7220 */ /* 0x000fe20000410000 */
[----:B------:R-:W-:-:S02]  /*1470*/  HADD2.F32 R50, -RZ, R51.H0_H0 ;  /* 0x20000033ff327230 */ /* 0x000fc40000004100 */
[----:B------:R-:W-:Y:S02]  /*1480*/  HADD2.F32 R48, -RZ, R51.H1_H1 ;  /* 0x30000033ff307230 */ /* 0x000fe40000004100 */
[----:B------:R-:W-:Y:S01]  /*1490*/  FFMA.FTZ R45, R21, R45, R30 ;  /* 0x0000002d152d7223 */ /* 0x000fe2000001001e */
[--C-:B------:R-:W-:Y:S02]  /*14a0*/  HADD2.F32 R49, -RZ, R31.reuse.H0_H0 ;  /* 0x2000001fff317230 */ /* 0x100fe40000004100 */
[--C-:B------:R-:W-:Y:S02]  /*14b0*/  HADD2.F32 R30, -RZ, R22.reuse.H0_H0 ;  /* 0x20000016ff1e7230 */ /* 0x100fe40000004100 */
[----:B------:R-:W-:Y:S02]  /*14c0*/  HADD2.F32 R51, -RZ, R22.H1_H1 ;  /* 0x30000016ff337230 */ /* 0x000fe40000004100 */
[----:B------:R-:W-:Y:S01]  /*14d0*/  FMUL.FTZ R50, R50, R49 ;  /* 0x0000003132327220 */ /* 0x000fe20000410000 */
[----:B------:R-:W-:-:S02]  /*14e0*/  HADD2.F32 R31, -RZ, R31.H1_H1 ;  /* 0x3000001fff1f7230 */ /* 0x000fc40000004100 */
[--C-:B------:R-:W-:Y:S02]  /*14f0*/  HADD2.F32 R21, -RZ, R46.reuse.H0_H0 ;  /* 0x2000002eff157230 */ /* 0x100fe40000004100 */
[----:B------:R-:W-:Y:S02]  /*1500*/  HADD2.F32 R22, -RZ, R46.H1_H1 ;  /* 0x3000002eff167230 */ /* 0x000fe40000004100 */
[----:B------:R-:W-:Y:S01]  /*1510*/  FMUL.FTZ R48, R48, R31 ;  /* 0x0000001f30307220 */ /* 0x000fe20000410000 */
[----:B------:R-:W-:Y:S02]  /*1520*/  HADD2.F32 R49, -RZ, R47.H0_H0 ;  /* 0x2000002fff317230 */ /* 0x000fe40000004100 */
[----:B------:R-:W-:Y:S01]  /*1530*/  FFMA.FTZ R46, R30, R21, R29 ;  /* 0x000000151e2e7223 */ /* 0x000fe2000001001d */
[----:B------:R-:W-:Y:S02]  /*1540*/  HADD2.F32 R21, -RZ, R23.H0_H0 ;  /* 0x20000017ff157230 */ /* 0x000fe40000004100 */
[----:B------:R-:W-:Y:S01]  /*1550*/  FFMA.FTZ R51, R51, R22, R28 ;  /* 0x0000001633337223 */ /* 0x000fe2000001001c */
[----:B------:R-:W-:Y:S01]  /*1560*/  HADD2.F32 R47, -RZ, R47.H1_H1 ;  /* 0x3000002fff2f7230 */ /* 0x000fe20000004100 */
[----:B------:R-:W1:Y:S01]  /*1570*/  LDS.128 R28, [UR4+0x30] ;  /* 0x00003004ff1c7984 */ /* 0x000e620008000c00 */
[----:B------:R-:W-:-:S02]  /*1580*/  HADD2.F32 R23, -RZ, R23.H1_H1 ;  /* 0x30000017ff177230 */ /* 0x000fc40000004100 */
[----:B------:R-:W-:Y:S01]  /*1590*/  FFMA.FTZ R50, R21, R49, R50 ;  /* 0x0000003115327223 */ /* 0x000fe20000010032 */
[----:B----4-:R-:W-:Y:S02]  /*15a0*/  HADD2.F32 R22, -RZ, R36.H0_H0 ;  /* 0x20000024ff167230 */ /* 0x010fe40000004100 */
[--C-:B0-----:R-:W-:Y:S02]  /*15b0*/  HADD2.F32 R21, -RZ, R24.reuse.H0_H0 ;  /* 0x20000018ff157230 */ /* 0x101fe40000004100 */
[----:B------:R-:W-:Y:S01]  /*15c0*/  FFMA.FTZ R48, R23, R47, R48 ;  /* 0x0000002f17307223 */ /* 0x000fe20000010030 */
[----:B------:R-:W-:Y:S02]  /*15d0*/  HADD2.F32 R49, -RZ, R24.H1_H1 ;  /* 0x30000018ff317230 */ /* 0x000fe40000004100 */
[----:B------:R-:W-:Y:S02]  /*15e0*/  HADD2.F32 R36, -RZ, R36.H1_H1 ;  /* 0x30000024ff247230 */ /* 0x000fe40000004100 */
[----:B------:R-:W-:Y:S01]  /*15f0*/  FFMA.FTZ R52, R21, R22, R52 ;  /* 0x0000001615347223 */ /* 0x000fe20000010034 */
[----:B------:R-:W-:-:S02]  /*1600*/  HADD2.F32 R23, -RZ, R25.H0_H0 ;  /* 0x20000019ff177230 */ /* 0x000fc40000004100 */
[----:B------:R-:W-:Y:S02]  /*1610*/  HADD2.F32 R24, -RZ, R37.H0_H0 ;  /* 0x20000025ff187230 */ /* 0x000fe40000004100 */
[----:B------:R-:W-:-:S03]  /*1620*/  FFMA.FTZ R49, R49, R36, R44 ;  /* 0x0000002431317223 */ /* 0x000fc6000001002c */
[----:B------:R-:W-:Y:S02]  /*1630*/  FFMA.FTZ R36, R23, R24, R20 ;  /* 0x0000001817247223 */ /* 0x000fe40000010014 */
[----:B------:R-:W3:Y:S01]  /*1640*/  LDG.E.128.CONSTANT R20, desc[UR10][R76.64+0x1000] ;  /* 0x0010000a4c147981 */ /* 0x000ee2000c1e9d00 */
[----:B------:R-:W-:Y:S02]  /*1650*/  HADD2.F32 R24, -RZ, R25.H1_H1 ;  /* 0x30000019ff187230 */ /* 0x000fe40000004100 */
[----:B------:R-:W-:Y:S02]  /*1660*/  HADD2.F32 R25, -RZ, R26.H0_H0 ;  /* 0x2000001aff197230 */ /* 0x000fe40000004100 */
[----:B------:R-:W-:Y:S02]  /*1670*/  HADD2.F32 R37, -RZ, R37.H1_H1 ;  /* 0x30000025ff257230 */ /* 0x000fe40000004100 */
[----:B------:R-:W-:Y:S02]  /*1680*/  HADD2.F32 R44, -RZ, R38.H0_H0 ;  /* 0x20000026ff2c7230 */ /* 0x000fe40000004100 */
[----:B------:R-:W-:-:S02]  /*1690*/  HADD2.F32 R26, -RZ, R26.H1_H1 ;  /* 0x3000001aff1a7230 */ /* 0x000fc40000004100 */
[----:B------:R-:W-:Y:S01]  /*16a0*/  FFMA.FTZ R37, R24, R37, R45 ;  /* 0x0000002518257223 */ /* 0x000fe2000001002d */
[----:B------:R-:W-:Y:S02]  /*16b0*/  HADD2.F32 R47, -RZ, R38.H1_H1 ;  /* 0x30000026ff2f7230 */ /* 0x000fe40000004100 */
[----:B------:R-:W-:Y:S01]  /*16c0*/  FFMA.FTZ R38, R25, R44, R46 ;  /* 0x0000002c19267223 */ /* 0x000fe2000001002e */
[----:B------:R-:W-:Y:S02]  /*16d0*/  HADD2.F32 R25, -RZ, R27.H0_H0 ;  /* 0x2000001bff197230 */ /* 0x000fe40000004100 */
[----:B------:R-:W-:Y:S02]  /*16e0*/  HADD2.F32 R24, -RZ, R39.H0_H0 ;  /* 0x20000027ff187230 */ /* 0x000fe40000004100 */
[----:B------:R-:W-:Y:S01]  /*16f0*/  FFMA.FTZ R51, R26, R47, R51 ;  /* 0x0000002f1a337223 */ /* 0x000fe20000010033 */
[----:B------:R-:W-:Y:S01]  /*1700*/  HADD2.F32 R72, -RZ, R32.H0_H0 ;  /* 0x20000020ff487230 */ /* 0x000fe20000004100 */
[----:B------:R-:W0:Y:S01]  /*1710*/  LDS.128 R44, [UR4+0x40] ;  /* 0x00004004ff2c7984 */ /* 0x000e220008000c00 */
[----:B------:R-:W-:-:S02]  /*1720*/  HADD2.F32 R73, -RZ, R27.H1_H1 ;  /* 0x3000001bff497230 */ /* 0x000fc40000004100 */
[----:B------:R-:W-:Y:S01]  /*1730*/  FFMA.FTZ R50, R25, R24, R50 ;  /* 0x0000001819327223 */ /* 0x000fe20000010032 */
[--C-:B-1----:R-:W-:Y:S02]  /*1740*/  HADD2.F32 R25, -RZ, R28.reuse.H0_H0 ;  /* 0x2000001cff197230 */ /* 0x102fe40000004100 */
[----:B------:R-:W-:Y:S02]  /*1750*/  HADD2.F32 R39, -RZ, R39.H1_H1 ;  /* 0x30000027ff277230 */ /* 0x000fe40000004100 */
[----:B------:R-:W-:Y:S02]  /*1760*/  HADD2.F32 R28, -RZ, R28.H1_H1 ;  /* 0x3000001cff1c7230 */ /* 0x000fe40000004100 */
[----:B------:R-:W-:Y:S01]  /*1770*/  FFMA.FTZ R72, R25, R72, R52 ;  /* 0x0000004819487223 */ /* 0x000fe20000010034 */
[----:B------:R-:W-:Y:S01]  /*1780*/  HADD2.F32 R32, -RZ, R32.H1_H1 ;  /* 0x30000020ff207230 */ /* 0x000fe20000004100 */
[----:B------:R-:W4:Y:S01]  /*1790*/  LDG.E.128.CONSTANT R24, desc[UR10][R76.64+0x1200] ;  /* 0x0012000a4c187981 */ /* 0x000f22000c1e9d00 */
[----:B------:R-:W-:Y:S01]  /*17a0*/  FFMA.FTZ R73, R73, R39, R48 ;  /* 0x0000002749497223 */ /* 0x000fe20000010030 */
[----:B------:R-:W-:-:S02]  /*17b0*/  HADD2.F32 R39, -RZ, R29.H0_H0 ;  /* 0x2000001dff277230 */ /* 0x000fc40000004100 */
[----:B------:R-:W-:Y:S01]  /*17c0*/  FFMA.FTZ R49, R28, R32, R49 ;  /* 0x000000201c317223 */ /* 0x000fe20000010031 */
[----:B------:R-:W-:Y:S02]  /*17d0*/  HADD2.F32 R28, -RZ, R29.H1_H1 ;  /* 0x3000001dff1c7230 */ /* 0x000fe40000004100 */
[--C-:B------:R-:W-:Y:S02]  /*17e0*/  HADD2.F32 R29, -RZ, R33.reuse.H0_H0 ;  /* 0x20000021ff1d7230 */ /* 0x100fe40000004100 */
[----:B------:R-:W-:-:S03]  /*17f0*/  HADD2.F32 R33, -RZ, R33.H1_H1 ;  /* 0x30000021ff217230 */ /* 0x000fc60000004100 */
[----:B------:R-:W-:Y:S01]  /*1800*/  FFMA.FTZ R36, R39, R29, R36 ;  /* 0x0000001d27247223 */ /* 0x000fe20000010024 */
[----:B------:R-:W-:Y:S02]  /*1810*/  HADD2.F32 R29, -RZ, R30.H0_H0 ;  /* 0x2000001eff1d7230 */ /* 0x000fe40000004100 */
[----:B------:R-:W-:Y:S01]  /*1820*/  FFMA.FTZ R37, R28, R33, R37 ;  /* 0x000000211c257223 */ /* 0x000fe20000010025 */
[----:B------:R-:W-:Y:S02]  /*1830*/  HADD2.F32 R28, -RZ, R34.H0_H0 ;  /* 0x20000022ff1c7230 */ /* 0x000fe40000004100 */
[----:B------:R-:W-:Y:S02]  /*1840*/  HADD2.F32 R52, -RZ, R35.H0_H0 ;  /* 0x20000023ff347230 */ /* 0x000fe40000004100 */
[----:B------:R-:W-:Y:S02]  /*1850*/  HADD2.F32 R48, -RZ, R30.H1_H1 ;  /* 0x3000001eff307230 */ /* 0x000fe40000004100 */
[----:B------:R-:W-:Y:S01]  /*1860*/  FFMA.FTZ R38, R29, R28, R38 ;  /* 0x0000001c1d267223 */ /* 0x000fe20000010026 */
[----:B------:R-:W-:-:S02]  /*1870*/  HADD2.F32 R34, -RZ, R34.H1_H1 ;  /* 0x30000022ff227230 */ /* 0x000fc40000004100 */
[----:B------:R-:W-:Y:S02]  /*1880*/  HADD2.F32 R35, -RZ, R35.H1_H1 ;  /* 0x30000023ff237230 */ /* 0x000fe40000004100 */
[----:B------:R-:W-:Y:S02]  /*1890*/  HADD2.F32 R28, -RZ, R31.H1_H1 ;  /* 0x3000001fff1c7230 */ /* 0x000fe40000004100 */
[----:B------:R-:W-:Y:S02]  /*18a0*/  HADD2.F32 R32, -RZ, R40.H0_H0 ;  /* 0x20000028ff207230 */ /* 0x000fe40000004100 */
[----:B0-----:R-:W-:Y:S02]  /*18b0*/  HADD2.F32 R33, -RZ, R44.H0_H0 ;  /* 0x2000002cff217230 */ /* 0x001fe40000004100 */
[----:B------:R-:W-:Y:S01]  /*18c0*/  FFMA.FTZ R48, R48, R34, R51 ;  /* 0x0000002230307223 */ /* 0x000fe20000010033 */
[----:B------:R-:W-:Y:S02]  /*18d0*/  FFMA.FTZ R73, R28, R35, R73 ;  /* 0x000000231c497223 */ /* 0x000fe40000010049 */
[----:B------:R-:W-:-:S02]  /*18e0*/  FFMA.FTZ R72, R33, R32, R72 ;  /* 0x0000002021487223 */ /* 0x000fc40000010048 */
[----:B------:R-:W0:Y:S01]  /*18f0*/  LDS.128 R32, [UR4+0x50] ;  /* 0x00005004ff207984 */ /* 0x000e220008000c00 */
[----:B------:R-:W-:Y:S02]  /*1900*/  HADD2.F32 R29, -RZ, R31.H0_H0 ;  /* 0x2000001fff1d7230 */ /* 0x000fe40000004100 */
[----:B------:R-:W-:Y:S02]  /*1910*/  HADD2.F32 R39, -RZ, R45.H0_H0 ;  /* 0x2000002dff277230 */ /* 0x000fe40000004100 */
[----:B------:R-:W-:Y:S02]  /*1920*/  HADD2.F32 R74, -RZ, R41.H0_H0 ;  /* 0x20000029ff4a7230 */ /* 0x000fe40000004100 */
[----:B------:R-:W-:Y:S02]  /*1930*/  HADD2.F32 R44, -RZ, R44.H1_H1 ;  /* 0x3000002cff2c7230 */ /* 0x000fe40000004100 */
[----:B------:R-:W-:Y:S02]  /*1940*/  HADD2.F32 R40, -RZ, R40.H1_H1 ;  /* 0x30000028ff287230 */ /* 0x000fe40000004100 */
[----:B------:R-:W-:Y:S01]  /*1950*/  FFMA.FTZ R52, R29, R52, R50 ;  /* 0x000000341d347223 */ /* 0x000fe20000010032 */
[----:B------:R-:W-:Y:S01]  /*1960*/  FFMA.FTZ R74, R39, R74, R36 ;  /* 0x0000004a274a7223 */ /* 0x000fe20000010024 */
[----:B------:R-:W4:Y:S01]  /*1970*/  LDG.E.128.CONSTANT R28, desc[UR10][R76.64+0x1400] ;  /* 0x0014000a4c1c7981 */ /* 0x000f22000c1e9d00 */
[----:B------:R-:W-:-:S02]  /*1980*/  HADD2.F32 R36, -RZ, R45.H1_H1 ;  /* 0x3000002dff247230 */ /* 0x000fc40000004100 */
[----:B------:R-:W-:Y:S01]  /*1990*/  FFMA.FTZ R49, R44, R40, R49 ;  /* 0x000000282c317223 */ /* 0x000fe20000010031 */
[----:B------:R-:W-:Y:S02]  /*19a0*/  HADD2.F32 R39, -RZ, R46.H0_H0 ;  /* 0x2000002eff277230 */ /* 0x000fe40000004100 */
[----:B------:R-:W-:Y:S02]  /*19b0*/  HADD2.F32 R45, -RZ, R41.H1_H1 ;  /* 0x30000029ff2d7230 */ /* 0x000fe40000004100 */
[----:B------:R-:W-:-:S03]  /*19c0*/  HADD2.F32 R44, -RZ, R42.H0_H0 ;  /* 0x2000002aff2c7230 */ /* 0x000fc60000004100 */
[----:B------:R-:W-:Y:S02]  /*19d0*/  FFMA.FTZ R45, R36, R45, R37 ;  /* 0x0000002d242d7223 */ /* 0x000fe40000010025 */
[----:B------:R-:W-:Y:S02]  /*19e0*/  FFMA.FTZ R44, R39, R44, R38 ;  /* 0x0000002c272c7223 */ /* 0x000fe40000010026 */
[----:B------:R-:W4:Y:S01]  /*19f0*/  LDG.E.128.CONSTANT R36, desc[UR10][R76.64+0x1600] ;  /* 0x0016000a4c247981 */ /* 0x000f22000c1e9d00 */
[----:B------:R-:W-:Y:S02]  /*1a00*/  HADD2.F32 R41, -RZ, R46.H1_H1 ;  /* 0x3000002eff297230 */ /* 0x000fe40000004100 */
[----:B------:R-:W-:Y:S02]  /*1a10*/  HADD2.F32 R42, -RZ, R42.H1_H1 ;  /* 0x3000002aff2a7230 */ /* 0x000fe40000004100 */
[----:B------:R-:W-:-:S03]  /*1a20*/  HADD2.F32 R40, -RZ, R43.H0_H0 ;  /* 0x2000002bff287230 */ /* 0x000fc60000004100 */
[----:B------:R-:W-:Y:S01]  /*1a30*/  FFMA.FTZ R48, R41, R42, R48 ;  /* 0x0000002a29307223 */ /* 0x000fe20000010030 */
[----:B------:R-:W-:Y:S02]  /*1a40*/  HADD2.F32 R41, -RZ, R47.H0_H0 ;  /* 0x2000002fff297230 */ /* 0x000fe40000004100 */
[----:B------:R-:W-:-:S03]  /*1a50*/  HADD2.F32 R42, -RZ, R8.H0_H0 ;  /* 0x20000008ff2a7230 */ /* 0x000fc60000004100 */
[----:B------:R-:W-:Y:S01]  /*1a60*/  FFMA.FTZ R52, R41, R40, R52 ;  /* 0x0000002829347223 */ /* 0x000fe20000010034 */
[--C-:B0-----:R-:W-:Y:S02]  /*1a70*/  HADD2.F32 R41, -RZ, R32.reuse.H0_H0 ;  /* 0x20000020ff297230 */ /* 0x101fe40000004100 */
[----:B------:R-:W-:Y:S02]  /*1a80*/  HADD2.F32 R32, -RZ, R32.H1_H1 ;  /* 0x30000020ff207230 */ /* 0x000fe40000004100 */
[----:B------:R-:W-:Y:S02]  /*1a90*/  HADD2.F32 R8, -RZ, R8.H1_H1 ;  /* 0x30000008ff087230 */ /* 0x000fe40000004100 */
[----:B------:R-:W-:Y:S02]  /*1aa0*/  HADD2.F32 R40, -RZ, R47.H1_H1 ;  /* 0x3000002fff287230 */ /* 0x000fe40000004100 */
[----:B------:R-:W-:Y:S02]  /*1ab0*/  HADD2.F32 R47, -RZ, R33.H0_H0 ;  /* 0x20000021ff2f7230 */ /* 0x000fe40000004100 */
[----:B------:R-:W-:Y:S01]  /*1ac0*/  FFMA.FTZ R8, R32, R8, R49 ;  /* 0x0000000820087223 */ /* 0x000fe20000010031 */
[----:B------:R-:W-:-:S02]  /*1ad0*/  HADD2.F32 R32, -RZ, R9.H0_H0 ;  /* 0x20000009ff207230 */ /* 0x000fc40000004100 */
[----:B------:R-:W-:Y:S02]  /*1ae0*/  HADD2.F32 R43, -RZ, R43.H1_H1 ;  /* 0x3000002bff2b7230 */ /* 0x000fe40000004100 */
[----:B------:R-:W-:Y:S02]  /*1af0*/  HADD2.F32 R9, -RZ, R9.H1_H1 ;  /* 0x30000009ff097230 */ /* 0x000fe40000004100 */
[----:B------:R-:W-:Y:S01]  /*1b00*/  FFMA.FTZ R74, R47, R32, R74 ;  /* 0x000000202f4a7223 */ /* 0x000fe2000001004a */
[----:B------:R-:W-:Y:S02]  /*1b10*/  HADD2.F32 R32, -RZ, R33.H1_H1 ;  /* 0x30000021ff207230 */ /* 0x000fe40000004100 */
[----:B------:R-:W-:Y:S01]  /*1b20*/  FFMA.FTZ R73, R40, R43, R73 ;  /* 0x0000002b28497223 */ /* 0x000fe20000010049 */
[----:B------:R-:W-:Y:S01]  /*1b30*/  FFMA.FTZ R72, R41, R42, R72 ;  /* 0x0000002a29487223 */ /* 0x000fe20000010048 */
[----:B------:R-:W-:Y:S01]  /*1b40*/  HADD2.F32 R33, -RZ, R34.H0_H0 ;  /* 0x20000022ff217230 */ /* 0x000fe20000004100 */
[----:B------:R-:W4:Y:S01]  /*1b50*/  LDG.E.128.CONSTANT R40, desc[UR10][R76.64+0x1800] ;  /* 0x0018000a4c287981 */ /* 0x000f22000c1e9d00 */
[----:B------:R-:W-:-:S02]  /*1b60*/  HADD2.F32 R46, -RZ, R10.H0_H0 ;  /* 0x2000000aff2e7230 */ /* 0x000fc40000004100 */
[----:B------:R-:W-:Y:S01]  /*1b70*/  FFMA.FTZ R32, R32, R9, R45 ;  /* 0x0000000920207223 */ /* 0x000fe2000001002d */
[----:B------:R-:W-:Y:S02]  /*1b80*/  HADD2.F32 R9, -RZ, R34.H1_H1 ;  /* 0x30000022ff097230 */ /* 0x000fe40000004100 */
[----:B------:R-:W-:Y:S02]  /*1b90*/  HADD2.F32 R34, -RZ, R10.H1_H1 ;  /* 0x3000000aff227230 */ /* 0x000fe40000004100 */
[----:B------:R-:W-:Y:S02]  /*1ba0*/  FFMA.FTZ R33, R33, R46, R44 ;  /* 0x0000002e21217223 */ /* 0x000fe4000001002c */
[----:B------:R-:W4:Y:S01]  /*1bb0*/  LDG.E.128.CONSTANT R44, desc[UR10][R76.64+0x1a00] ;  /* 0x001a000a4c2c7981 */ /* 0x000f22000c1e9d00 */
[----:B------:R-:W-:Y:S02]  /*1bc0*/  HADD2.F32 R75, -RZ, R35.H0_H0 ;  /* 0x20000023ff4b7230 */ /* 0x000fe40000004100 */
[----:B------:R-:W-:Y:S01]  /*1bd0*/  FFMA.FTZ R34, R9, R34, R48 ;  /* 0x0000002209227223 */ /* 0x000fe20000010030 */
[----:B------:R-:W-:Y:S01]  /*1be0*/  HADD2.F32 R9, -RZ, R11.H0_H0 ;  /* 0x2000000bff097230 */ /* 0x000fe20000004100 */
[----:B------:R-:W0:Y:S04]  /*1bf0*/  LDS.128 R48, [UR4+0x60] ;  /* 0x00006004ff307984 */ /* 0x000e280008000c00 */
[----:B------:R-:W-:-:S02]  /*1c00*/  FFMA.FTZ R75, R75, R9, R52 ;  /* 0x000000094b4b7223 */ /* 0x000fc40000010034 */
[----:B------:R-:W4:Y:S01]  /*1c10*/  LDG.E.128.CONSTANT R52, desc[UR10][R76.64+0x1c00] ;  /* 0x001c000a4c347981 */ /* 0x000f22000c1e9d00 */
[----:B------:R-:W-:Y:S02]  /*1c20*/  HADD2.F32 R11, -RZ, R11.H1_H1 ;  /* 0x3000000bff0b7230 */ /* 0x000fe40000004100 */
[----:B------:R-:W-:-:S05]  /*1c30*/  HADD2.F32 R10, -RZ, R35.H1_H1 ;  /* 0x30000023ff0a7230 */ /* 0x000fca0000004100 */
[----:B------:R-:W-:Y:S01]  /*1c40*/  FFMA.FTZ R73, R10, R11, R73 ;  /* 0x0000000b0a497223 */ /* 0x000fe20000010049 */
[--C-:B------:R-:W-:Y:S02]  /*1c50*/  HADD2.F32 R10, -RZ, R12.reuse.H0_H0 ;  /* 0x2000000cff0a7230 */ /* 0x100fe40000004100 */
[----:B------:R-:W-:Y:S02]  /*1c60*/  HADD2.F32 R12, -RZ, R12.H1_H1 ;  /* 0x3000000cff0c7230 */ /* 0x000fe40000004100 */
[----:B0-----:R-:W-:-:S05]  /*1c70*/  HADD2.F32 R9, -RZ, R48.H0_H0 ;  /* 0x20000030ff097230 */ /* 0x001fca0000004100 */
[----:B------:R-:W-:Y:S01]  /*1c80*/  FFMA.FTZ R72, R9, R10, R72 ;  /* 0x0000000a09487223 */ /* 0x000fe20000010048 */
[----:B------:R-:W-:-:S05]  /*1c90*/  HADD2.F32 R9, -RZ, R48.H1_H1 ;  /* 0x30000030ff097230 */ /* 0x000fca0000004100 */
[----:B------:R-:W-:Y:S01]  /*1ca0*/  FFMA.FTZ R12, R9, R12, R8 ;  /* 0x0000000c090c7223 */ /* 0x000fe20000010008 */
[----:B------:R-:W-:Y:S02]  /*1cb0*/  HADD2.F32 R9, -RZ, R49.H0_H0 ;  /* 0x20000031ff097230 */ /* 0x000fe40000004100 */
[----:B------:R-:W-:-:S05]  /*1cc0*/  HADD2.F32 R8, -RZ, R13.H0_H0 ;  /* 0x2000000dff087230 */ /* 0x000fca0000004100 */
[----:B------:R-:W-:Y:S02]  /*1cd0*/  FFMA.FTZ R74, R9, R8, R74 ;  /* 0x00000008094a7223 */ /* 0x000fe4000001004a */
[----:B------:R-:W0:Y:S01]  /*1ce0*/  LDS.128 R8, [UR4+0x70] ;  /* 0x00007004ff087984 */ /* 0x000e220008000c00 */
[----:B------:R-:W-:Y:S02]  /*1cf0*/  HADD2.F32 R49, -RZ, R49.H1_H1 ;  /* 0x30000031ff317230 */ /* 0x000fe40000004100 */
        /* <DEDUP_REMOVED lines=16> */
[--C-:B--2---:R-:W-:Y:S02]  /*1e00*/  HADD2.F32 R8, -RZ, R16.reuse.H0_H0 ;  /* 0x20000010ff087230 */ /* 0x104fe40000004100 */
[----:B------:R-:W-:-:S03]  /*1e10*/  HADD2.F32 R16, -RZ, R16.H1_H1 ;  /* 0x30000010ff107230 */ /* 0x000fc60000004100 */
[----:B------:R-:W-:Y:S01]  /*1e20*/  FFMA.FTZ R72, R13, R8, R72 ;  /* 0x000000080d487223 */ /* 0x000fe20000010048 */
[----:B------:R-:W-:Y:S02]  /*1e30*/  HADD2.F32 R35, -RZ, R9.H0_H0 ;  /* 0x20000009ff237230 */ /* 0x000fe40000004100 */
[----:B------:R-:W-:Y:S01]  /*1e40*/  FFMA.FTZ R8, R15, R16, R12 ;  /* 0x000000100f087223 */ /* 0x000fe2000001000c */
[----:B------:R-:W-:Y:S01]  /*1e50*/  HADD2.F32 R16, -RZ, R17.H0_H0 ;  /* 0x20000011ff107230 */ /* 0x000fe20000004100 */
[----:B------:R-:W0:Y:S01]  /*1e60*/  LDS.128 R12, [UR4+0x80] ;  /* 0x00008004ff0c7984 */ /* 0x000e220008000c00 */
[----:B------:R-:W-:Y:S02]  /*1e70*/  HADD2.F32 R9, -RZ, R9.H1_H1 ;  /* 0x30000009ff097230 */ /* 0x000fe40000004100 */
[----:B------:R-:W-:Y:S02]  /*1e80*/  HADD2.F32 R17, -RZ, R17.H1_H1 ;  /* 0x30000011ff117230 */ /* 0x000fe40000004100 */
[----:B------:R-:W-:Y:S01]  /*1e90*/  FFMA.FTZ R74, R35, R16, R74 ;  /* 0x00000010234a7223 */ /* 0x000fe2000001004a */
[----:B------:R-:W-:-:S02]  /*1ea0*/  HADD2.F32 R16, -RZ, R10.H0_H0 ;  /* 0x2000000aff107230 */ /* 0x000fc40000004100 */
[----:B------:R-:W-:Y:S01]  /*1eb0*/  FFMA.FTZ R9, R9, R17, R32 ;  /* 0x0000001109097223 */ /* 0x000fe20000010020 */
        /* <DEDUP_REMOVED lines=10> */
[----:B------:R-:W-:-:S05]  /*1f60*/  HADD2.F32 R19, -RZ, R19.H1_H1 ;  /* 0x30000013ff137230 */ /* 0x000fca0000004100 */
[----:B------:R-:W-:Y:S01]  /*1f70*/  FFMA.FTZ R73, R18, R19, R73 ;  /* 0x0000001312497223 */ /* 0x000fe20000010049 */
[----:B0-----:R-:W-:Y:S02]  /*1f80*/  HADD2.F32 R11, -RZ, R12.H0_H0 ;  /* 0x2000000cff0b7230 */ /* 0x001fe40000004100 */
[----:B---3--:R-:W-:Y:S02]  /*1f90*/  HADD2.F32 R17, -RZ, R20.H0_H0 ;  /* 0x20000014ff117230 */ /* 0x008fe40000004100 */
[----:B------:R-:W-:-:S03]  /*1fa0*/  HADD2.F32 R18, -RZ, R21.H0_H0 ;  /* 0x20000015ff127230 */ /* 0x000fc60000004100 */
[----:B------:R-:W-:Y:S01]  /*1fb0*/  FFMA.FTZ R72, R11, R17, R72 ;  /* 0x000000110b487223 */ /* 0x000fe20000010048 */
[----:B------:R-:W-:Y:S02]  /*1fc0*/  HADD2.F32 R11, -RZ, R12.H1_H1 ;  /* 0x3000000cff0b7230 */ /* 0x000fe40000004100 */
[----:B------:R-:W-:Y:S02]  /*1fd0*/  HADD2.F32 R17, -RZ, R13.H0_H0 ;  /* 0x2000000dff117230 */ /* 0x000fe40000004100 */
[----:B------:R-:W-:-:S03]  /*1fe0*/  HADD2.F32 R12, -RZ, R20.H1_H1 ;  /* 0x30000014ff0c7230 */ /* 0x000fc60000004100 */
        /* <DEDUP_REMOVED lines=8> */
[----:B------:R-:W-:Y:S02]  /*2070*/  HADD2.F32 R21, -RZ, R21.H1_H1 ;  /* 0x30000015ff157230 */ /* 0x000fe40000004100 */
[----:B------:R-:W-:Y:S01]  /*2080*/  FFMA.FTZ R16, R11, R22, R10 ;  /* 0x000000160b107223 */ /* 0x000fe2000001000a */
[--C-:B------:R-:W-:Y:S02]  /*2090*/  HADD2.F32 R22, -RZ, R15.reuse.H0_H0 ;  /* 0x2000000fff167230 */ /* 0x100fe40000004100 */
[----:B------:R-:W-:Y:S02]  /*20a0*/  HADD2.F32 R48, -RZ, R15.H1_H1 ;  /* 0x3000000fff307230 */ /* 0x000fe40000004100 */
[----:B------:R-:W-:Y:S02]  /*20b0*/  HADD2.F32 R14, -RZ, R23.H0_H0 ;  /* 0x20000017ff0e7230 */ /* 0x000fe40000004100 */
[----:B-1----:R-:W-:Y:S02]  /*20c0*/  HADD2.F32 R13, -RZ, R32.H0_H0 ;  /* 0x20000020ff0d7230 */ /* 0x002fe40000004100 */
[----:B----4-:R-:W-:-:S02]  /*20d0*/  HADD2.F32 R15, -RZ, R24.H0_H0 ;  /* 0x20000018ff0f7230 */ /* 0x010fc40000004100 */
[----:B------:R-:W-:Y:S01]  /*20e0*/  FFMA.FTZ R18, R18, R21, R9 ;  /* 0x0000001512127223 */ /* 0x000fe20000010009 */
[----:B------:R-:W-:Y:S01]  /*20f0*/  FFMA.FTZ R75, R22, R14, R75 ;  /* 0x0000000e164b7223 */ /* 0x000fe2000001004b */
[----:B------:R-:W0:Y:S01]  /*2100*/  LDS.128 R8, [UR4+0xa0] ;  /* 0x0000a004ff087984 */ /* 0x000e220008000c00 */
[----:B------:R-:W-:Y:S02]  /*2110*/  HADD2.F32 R19, -RZ, R32.H1_H1 ;  /* 0x30000020ff137230 */ /* 0x000fe40000004100 */
[----:B------:R-:W-:Y:S01]  /*2120*/  FFMA.FTZ R72, R13, R15, R72 ;  /* 0x0000000f0d487223 */ /* 0x000fe20000010048 */
[----:B------:R-:W-:Y:S02]  /*2130*/  HADD2.F32 R15, -RZ, R33.H0_H0 ;  /* 0x20000021ff0f7230 */ /* 0x000fe40000004100 */
[----:B------:R-:W-:Y:S02]  /*2140*/  HADD2.F32 R13, -RZ, R24.H1_H1 ;  /* 0x30000018ff0d7230 */ /* 0x000fe40000004100 */
[----:B------:R-:W-:-:S03]  /*2150*/  HADD2.F32 R14, -RZ, R25.H0_H0 ;  /* 0x20000019ff0e7230 */ /* 0x000fc60000004100 */
[----:B------:R-:W-:Y:S02]  /*2160*/  FFMA.FTZ R19, R19, R13, R12 ;  /* 0x0000000d13137223 */ /* 0x000fe4000001000c */
[----:B------:R-:W-:Y:S02]  /*2170*/  FFMA.FTZ R74, R15, R14, R74 ;  /* 0x0000000e0f4a7223 */ /* 0x000fe4000001004a */
[----:B------:R-:W1:Y:S01]  /*2180*/  LDS.128 R12, [UR4+0xb0] ;  /* 0x0000b004ff0c7984 */ /* 0x000e620008000c00 */
[----:B------:R-:W-:Y:S02]  /*2190*/  HADD2.F32 R20, -RZ, R23.H1_H1 ;  /* 0x30000017ff147230 */ /* 0x000fe40000004100 */
[--C-:B------:R-:W-:Y:S02]  /*21a0*/  HADD2.F32 R24, -RZ, R26.reuse.H0_H0 ;  /* 0x2000001aff187230 */ /* 0x100fe40000004100 */
[----:B------:R-:W-:Y:S02]  /*21b0*/  HADD2.F32 R21, -RZ, R26.H1_H1 ;  /* 0x3000001aff157230 */ /* 0x000fe40000004100 */
[----:B------:R-:W-:-:S02]  /*21c0*/  HADD2.F32 R33, -RZ, R33.H1_H1 ;  /* 0x30000021ff217230 */ /* 0x000fc40000004100 */
[----:B------:R-:W-:Y:S02]  /*21d0*/  HADD2.F32 R25, -RZ, R25.H1_H1 ;  /* 0x30000019ff197230 */ /* 0x000fe40000004100 */
[----:B------:R-:W-:Y:S02]  /*21e0*/  HADD2.F32 R22, -RZ, R27.H0_H0 ;  /* 0x2000001bff167230 */ /* 0x000fe40000004100 */
[--C-:B------:R-:W-:Y:S02]  /*21f0*/  HADD2.F32 R26, -RZ, R34.reuse.H0_H0 ;  /* 0x20000022ff1a7230 */ /* 0x100fe40000004100 */
[----:B------:R-:W-:Y:S02]  /*2200*/  HADD2.F32 R23, -RZ, R34.H1_H1 ;  /* 0x30000022ff177230 */ /* 0x000fe40000004100 */
[----:B------:R-:W-:Y:S02]  /*2210*/  HADD2.F32 R32, -RZ, R35.H0_H0 ;  /* 0x20000023ff207230 */ /* 0x000fe40000004100 */
[----:B------:R-:W-:Y:S01]  /*2220*/  FFMA.FTZ R73, R48, R20, R73 ;  /* 0x0000001430497223 */ /* 0x000fe20000010049 */
[----:B------:R-:W-:-:S02]  /*2230*/  HADD2.F32 R20, -RZ, R27.H1_H1 ;  /* 0x3000001bff147230 */ /* 0x000fc40000004100 */
[----:B------:R-:W-:Y:S02]  /*2240*/  HADD2.F32 R34, -RZ, R35.H1_H1 ;  /* 0x30000023ff227230 */ /* 0x000fe40000004100 */
[----:B------:R-:W-:Y:S01]  /*2250*/  FFMA.FTZ R18, R33, R25, R18 ;  /* 0x0000001921127223 */ /* 0x000fe20000010012 */
[----:B------:R-:W-:Y:S01]  /*2260*/  FFMA.FTZ R17, R26, R24, R17 ;  /* 0x000000181a117223 */ /* 0x000fe20000010011 */
[----:B------:R-:W-:Y:S01]  /*2270*/  FFMA.FTZ R16, R23, R21, R16 ;  /* 0x0000001517107223 */ /* 0x000fe20000010010 */
[----:B------:R-:W-:Y:S01]  /*2280*/  FFMA.FTZ R75, R32, R22, R75 ;  /* 0x00000016204b7223 */ /* 0x000fe2000001004b */
[----:B------:R-:W-:Y:S02]  /*2290*/  HADD2.F32 R27, -RZ, R28.H0_H0 ;  /* 0x2000001cff1b7230 */ /* 0x000fe40000004100 */
[--C-:B------:R-:W-:Y:S02]  /*22a0*/  HADD2.F32 R24, -RZ, R30.reuse.H0_H0 ;  /* 0x2000001eff187230 */ /* 0x100fe40000004100 */
[----:B------:R-:W-:-:S02]  /*22b0*/  HADD2.F32 R21, -RZ, R30.H1_H1 ;  /* 0x3000001eff157230 */ /* 0x000fc40000004100 */
[--C-:B------:R-:W-:Y:S02]  /*22c0*/  HADD2.F32 R22, -RZ, R31.reuse.H0_H0 ;  /* 0x2000001fff167230 */ /* 0x100fe40000004100 */
[----:B0-----:R-:W-:Y:S02]  /*22d0*/  HADD2.F32 R25, -RZ, R8.H0_H0 ;  /* 0x20000008ff197230 */ /* 0x001fe40000004100 */
[----:B------:R-:W-:Y:S01]  /*22e0*/  FFMA.FTZ R20, R34, R20, R73 ;  /* 0x0000001422147223 */ /* 0x000fe20000010049 */
[----:B------:R-:W-:Y:S02]  /*22f0*/  HADD2.F32 R28, -RZ, R28.H1_H1 ;  /* 0x3000001cff1c7230 */ /* 0x000fe40000004100 */
[----:B------:R-:W-:Y:S02]  /*2300*/  HADD2.F32 R31, -RZ, R31.H1_H1 ;  /* 0x3000001fff1f7230 */ /* 0x000fe40000004100 */
[----:B------:R-:W-:Y:S02]  /*2310*/  HADD2.F32 R8, -RZ, R8.H1_H1 ;  /* 0x30000008ff087230 */ /* 0x000fe40000004100 */
[----:B------:R-:W-:-:S02]  /*2320*/  HADD2.F32 R30, -RZ, R10.H0_H0 ;  /* 0x2000000aff1e7230 */ /* 0x000fc40000004100 */
[----:B------:R-:W-:Y:S02]  /*2330*/  HADD2.F32 R23, -RZ, R11.H1_H1 ;  /* 0x3000000bff177230 */ /* 0x000fe40000004100 */
[----:B------:R-:W-:Y:S01]  /*2340*/  FFMA.FTZ R19, R8, R28, R19 ;  /* 0x0000001c08137223 */ /* 0x000fe20000010013 */
[----:B------:R-:W-:Y:S02]  /*2350*/  HADD2.F32 R32, -RZ, R29.H0_H0 ;  /* 0x2000001dff207230 */ /* 0x000fe40000004100 */
[----:B------:R-:W-:Y:S01]  /*2360*/  FFMA.FTZ R17, R30, R24, R17 ;  /* 0x000000181e117223 */ /* 0x000fe20000010011 */
[--C-:B------:R-:W-:Y:S02]  /*2370*/  HADD2.F32 R33, -RZ, R9.reuse.H0_H0 ;  /* 0x20000009ff217230 */ /* 0x100fe40000004100 */
[----:B------:R-:W-:Y:S01]  /*2380*/  FFMA.FTZ R20, R23, R31, R20 ;  /* 0x0000001f17147223 */ /* 0x000fe20000010014 */
[----:B------:R-:W-:Y:S02]  /*2390*/  HADD2.F32 R35, -RZ, R9.H1_H1 ;  /* 0x30000009ff237230 */ /* 0x000fe40000004100 */
[----:B------:R-:W-:-:S02]  /*23a0*/  HADD2.F32 R49, -RZ, R10.H1_H1 ;  /* 0x3000000aff317230 */ /* 0x000fc40000004100 */
[----:B------:R-:W-:Y:S02]  /*23b0*/  HADD2.F32 R26, -RZ, R11.H0_H0 ;  /* 0x2000000bff1a7230 */ /* 0x000fe40000004100 */
[----:B------:R-:W-:Y:S01]  /*23c0*/  FFMA.FTZ R72, R25, R27, R72 ;  /* 0x0000001b19487223 */ /* 0x000fe20000010048 */
[----:B------:R-:W-:Y:S01]  /*23d0*/  HADD2.F32 R29, -RZ, R29.H1_H1 ;  /* 0x3000001dff1d7230 */ /* 0x000fe20000004100 */
[----:B------:R-:W0:Y:S01]  /*23e0*/  LDS.128 R8, [UR4+0xc0] ;  /* 0x0000c004ff087984 */ /* 0x000e220008000c00 */
[----:B------:R-:W-:Y:S02]  /*23f0*/  HADD2.F32 R24, -RZ, R36.H0_H0 ;  /* 0x20000024ff187230 */ /* 0x000fe40000004100 */
[----:B-1----:R-:W-:Y:S02]  /*2400*/  HADD2.F32 R23, -RZ, R12.H0_H0 ;  /* 0x2000000cff177230 */ /* 0x002fe40000004100 */
[----:B------:R-:W-:Y:S02]  /*2410*/  HADD2.F32 R36, -RZ, R36.H1_H1 ;  /* 0x30000024ff247230 */ /* 0x000fe40000004100 */
[----:B------:R-:W-:-:S02]  /*2420*/  HADD2.F32 R12, -RZ, R12.H1_H1 ;  /* 0x3000000cff0c7230 */ /* 0x000fc40000004100 */
[----:B------:R-:W-:Y:S01]  /*2430*/  FFMA.FTZ R74, R33, R32, R74 ;  /* 0x00000020214a7223 */ /* 0x000fe2000001004a */
[----:B------:R-:W-:Y:S01]  /*2440*/  FFMA.FTZ R18, R35, R29, R18 ;  /* 0x0000001d23127223 */ /* 0x000fe20000010012 */
[----:B------:R-:W-:Y:S01]  /*2450*/  FFMA.FTZ R72, R23, R24, R72 ;  /* 0x0000001817487223 */ /* 0x000fe20000010048 */
[----:B------:R-:W-:Y:S01]  /*2460*/  FFMA.FTZ R22, R26, R22, R75 ;  /* 0x000000161a167223 */ /* 0x000fe2000001004b */
[--C-:B------:R-:W-:Y:S02]  /*2470*/  HADD2.F32 R25, -RZ, R13.reuse.H0_H0 ;  /* 0x2000000dff197230 */ /* 0x100fe40000004100 */
[----:B------:R-:W-:Y:S01]  /*2480*/  FFMA.FTZ R23, R12, R36, R19 ;  /* 0x000000240c177223 */ /* 0x000fe20000010013 */
[----:B------:R-:W-:Y:S02]  /*2490*/  HADD2.F32 R27, -RZ, R13.H1_H1 ;  /* 0x3000000dff1b7230 */ /* 0x000fe40000004100 */
[--C-:B------:R-:W-:Y:S02]  /*24a0*/  HADD2.F32 R28, -RZ, R14.reuse.H0_H0 ;  /* 0x2000000eff1c7230 */ /* 0x100fe40000004100 */
[----:B------:R-:W-:-:S02]  /*24b0*/  HADD2.F32 R29, -RZ, R14.H1_H1 ;  /* 0x3000000eff1d7230 */ /* 0x000fc40000004100 */
[--C-:B------:R-:W-:Y:S02]  /*24c0*/  HADD2.F32 R31, -RZ, R15.reuse.H0_H0 ;  /* 0x2000000fff1f7230 */ /* 0x100fe40000004100 */
[----:B------:R-:W-:Y:S02]  /*24d0*/  HADD2.F32 R33, -RZ, R15.H1_H1 ;  /* 0x3000000fff217230 */ /* 0x000fe40000004100 */
[----:B------:R-:W-:Y:S01]  /*24e0*/  FFMA.FTZ R16, R49, R21, R16 ;  /* 0x0000001531107223 */ /* 0x000fe20000010010 */
[--C-:B------:R-:W-:Y:S01]  /*24f0*/  HADD2.F32 R26, -RZ, R37.reuse.H0_H0 ;  /* 0x20000025ff1a7230 */ /* 0x100fe20000004100 */
[----:B------:R-:W1:Y:S01]  /*2500*/  LDS.128 R12, [UR4+0xd0] ;  /* 0x0000d004ff0c7984 */ /* 0x000e620008000c00 */
        /* <DEDUP_REMOVED lines=8> */
[--C-:B------:R-:W-:Y:S02]  /*2590*/  HADD2.F32 R21, -RZ, R39.reuse.H0_H0 ;  /* 0x20000027ff157230 */ /* 0x100fe40000004100 */
[----:B------:R-:W-:Y:S02]  /*25a0*/  HADD2.F32 R39, -RZ, R39.H1_H1 ;  /* 0x30000027ff277230 */ /* 0x000fe40000004100 */
[----:B------:R-:W-:-:S02]  /*25b0*/  HADD2.F32 R28, -RZ, R41.H0_H0 ;  /* 0x20000029ff1c7230 */ /* 0x000fc40000004100 */
[----:B------:R-:W-:Y:S01]  /*25c0*/  FFMA.FTZ R21, R31, R21, R22 ;  /* 0x000000151f157223 */ /* 0x000fe20000010016 */
[----:B0-----:R-:W-:Y:S02]  /*25d0*/  HADD2.F32 R29, -RZ, R9.H0_H0 ;  /* 0x20000009ff1d7230 */ /* 0x001fe40000004100 */
[----:B------:R-:W-:Y:S01]  /*25e0*/  FFMA.FTZ R20, R33, R39, R20 ;  /* 0x0000002721147223 */ /* 0x000fe20000010014 */
[--C-:B------:R-:W-:Y:S02]  /*25f0*/  HADD2.F32 R30, -RZ, R10.reuse.H0_H0 ;  /* 0x2000000aff1e7230 */ /* 0x100fe40000004100 */
[----:B------:R-:W-:Y:S02]  /*2600*/  HADD2.F32 R31, -RZ, R10.H1_H1 ;  /* 0x3000000aff1f7230 */ /* 0x000fe40000004100 */
[----:B------:R-:W-:Y:S02]  /*2610*/  HADD2.F32 R41, -RZ, R41.H1_H1 ;  /* 0x30000029ff297230 */ /* 0x000fe40000004100 */
[----:B------:R-:W-:-:S02]  /*2620*/  HADD2.F32 R33, -RZ, R43.H0_H0 ;  /* 0x2000002bff217230 */ /* 0x000fc40000004100 */
[----:B------:R-:W-:Y:S02]  /*2630*/  HADD2.F32 R9, -RZ, R9.H1_H1 ;  /* 0x30000009ff097230 */ /* 0x000fe40000004100 */
[----:B------:R-:W-:Y:S02]  /*2640*/  HADD2.F32 R10, -RZ, R11.H0_H0 ;  /* 0x2000000bff0a7230 */ /* 0x000fe40000004100 */
[----:B------:R-:W-:Y:S02]  /*2650*/  HADD2.F32 R22, -RZ, R40.H0_H0 ;  /* 0x20000028ff167230 */ /* 0x000fe40000004100 */
[----:B------:R-:W-:Y:S02]  /*2660*/  HADD2.F32 R27, -RZ, R8.H0_H0 ;  /* 0x20000008ff1b7230 */ /* 0x000fe40000004100 */
[----:B------:R-:W-:Y:S02]  /*2670*/  HADD2.F32 R40, -RZ, R40.H1_H1 ;  /* 0x30000028ff287230 */ /* 0x000fe40000004100 */
[----:B------:R-:W-:-:S02]  /*2680*/  HADD2.F32 R8, -RZ, R8.H1_H1 ;  /* 0x30000008ff087230 */ /* 0x000fc40000004100 */
[----:B------:R-:W-:Y:S01]  /*2690*/  FFMA.FTZ R24, R9, R41, R24 ;  /* 0x0000002909187223 */ /* 0x000fe20000010018 */
[----:B------:R-:W-:Y:S01]  /*26a0*/  FFMA.FTZ R21, R10, R33, R21 ;  /* 0x000000210a157223 */ /* 0x000fe20000010015 */
[----:B------:R-:W-:Y:S02]  /*26b0*/  HADD2.F32 R43, -RZ, R43.H1_H1 ;  /* 0x3000002bff2b7230 */ /* 0x000fe40000004100 */
[----:B------:R-:W-:Y:S02]  /*26c0*/  HADD2.F32 R11, -RZ, R11.H1_H1 ;  /* 0x3000000bff0b7230 */ /* 0x000fe40000004100 */
[----:B------:R-:W-:Y:S02]  /*26d0*/  HADD2.F32 R10, -RZ, R44.H0_H0 ;  /* 0x2000002cff0a7230 */ /* 0x000fe40000004100 */
[----:B-1----:R-:W-:Y:S02]  /*26e0*/  HADD2.F32 R9, -RZ, R12.H0_H0 ;  /* 0x2000000cff097230 */ /* 0x002fe40000004100 */
[----:B------:R-:W-:Y:S01]  /*26f0*/  FFMA.FTZ R72, R27, R22, R72 ;  /* 0x000000161b487223 */ /* 0x000fe20000010048 */
[----:B------:R-:W-:-:S02]  /*2700*/  HADD2.F32 R44, -RZ, R44.H1_H1 ;  /* 0x3000002cff2c7230 */ /* 0x000fc40000004100 */
        /* <DEDUP_REMOVED lines=8> */
[----:B------:R-:W-:Y:S01]  /*2790*/  FFMA.FTZ R74, R29, R28, R74 ;  /* 0x0000001c1d4a7223 */ /* 0x000fe2000001004a */
[----:B------:R-:W-:Y:S02]  /*27a0*/  HADD2.F32 R13, -RZ, R13.H1_H1 ;  /* 0x3000000dff0d7230 */ /* 0x000fe40000004100 */
[--C-:B--2---:R-:W-:Y:S02]  /*27b0*/  HADD2.F32 R10, -RZ, R16.reuse.H0_H0 ;  /* 0x20000010ff0a7230 */ /* 0x104fe40000004100 */
[----:B------:R-:W-:Y:S02]  /*27c0*/  HADD2.F32 R23, -RZ, R16.H1_H1 ;  /* 0x30000010ff177230 */ /* 0x000fe40000004100 */
[--C-:B------:R-:W-:Y:S02]  /*27d0*/  HADD2.F32 R16, -RZ, R52.reuse.H0_H0 ;  /* 0x20000034ff107230 */ /* 0x100fe40000004100 */
[----:B------:R-:W-:Y:S02]  /*27e0*/  HADD2.F32 R52, -RZ, R52.H1_H1 ;  /* 0x30000034ff347230 */ /* 0x000fe40000004100 */
[----:B------:R-:W-:Y:S01]  /*27f0*/  FFMA.FTZ R11, R11, R22, R74 ;  /* 0x000000160b0b7223 */ /* 0x000fe2000001004a */
[----:B------:R-:W-:Y:S01]  /*2800*/  FFMA.FTZ R13, R13, R45, R24 ;  /* 0x0000002d0d0d7223 */ /* 0x000fe20000010018 */
        /* <DEDUP_REMOVED lines=8> */
[----:B------:R-:W-:Y:S01]  /*2890*/  FADD.FTZ R12, R9, R12 ;  /* 0x0000000c090c7221 */ /* 0x000fe20000010000 */
[----:B------:R-:W-:-:S02]  /*28a0*/  HADD2.F32 R29, -RZ, R46.H0_H0 ;  /* 0x2000002eff1d7230 */ /* 0x000fc40000004100 */
[----:B------:R-:W-:Y:S01]  /*28b0*/  FFMA.FTZ R25, R30, R32, R25 ;  /* 0x000000201e197223 */ /* 0x000fe20000010019 */
[----:B------:R-:W-:Y:S02]  /*28c0*/  HADD2.F32 R28, -RZ, R14.H0_H0 ;  /* 0x2000000eff1c7230 */ /* 0x000fe40000004100 */
[----:B------:R-:W-:Y:S01]  /*28d0*/  FFMA.FTZ R10, R10, R53, R13 ;  /* 0x000000350a0a7223 */ /* 0x000fe2000001000d */
        /* <DEDUP_REMOVED lines=8> */
[----:B------:R-:W-:Y:S02]  /*2960*/  HADD2.F32 R8, -RZ, R47.H0_H0 ;  /* 0x2000002fff087230 */ /* 0x000fe40000004100 */
[----:B------:R-:W-:Y:S02]  /*2970*/  HADD2.F32 R14, -RZ, R15.H0_H0 ;  /* 0x2000000fff0e7230 */ /* 0x000fe40000004100 */
[----:B------:R-:W-:Y:S01]  /*2980*/  FFMA.FTZ R11, R12, R11, R25 ;  /* 0x0000000b0c0b7223 */ /* 0x000fe20000010019 */
[----:B------:R-:W-:-:S02]  /*2990*/  HADD2.F32 R54, -RZ, R54.H1_H1 ;  /* 0x30000036ff367230 */ /* 0x000fc40000004100 */
[----:B------:R-:W-:Y:S01]  /*29a0*/  FFMA.FTZ R26, R27, R46, R26 ;  /* 0x0000002e1b1a7223 */ /* 0x000fe2000001001a */
[----:B------:R-:W-:Y:S02]  /*29b0*/  HADD2.F32 R9, -RZ, R18.H1_H1 ;  /* 0x30000012ff097230 */ /* 0x000fe40000004100 */
[----:B------:R-:W-:Y:S01]  /*29c0*/  FADD.FTZ R12, R10, R13 ;  /* 0x0000000d0a0c7221 */ /* 0x000fe20000010000 */
[----:B------:R-:W-:Y:S01]  /*29d0*/  FFMA.FTZ R8, R14, R8, R21 ;  /* 0x000000080e087223 */ /* 0x000fe20000010015 */
[----:B------:R-:W-:Y:S02]  /*29e0*/  HADD2.F32 R47, -RZ, R47.H1_H1 ;  /* 0x3000002fff2f7230 */ /* 0x000fe40000004100 */
[----:B------:R-:W-:Y:S02]  /*29f0*/  HADD2.F32 R15, -RZ, R15.H1_H1 ;  /* 0x3000000fff0f7230 */ /* 0x000fe40000004100 */
[----:B------:R-:W-:Y:S01]  /*2a00*/  FFMA.FTZ R9, R9, R54, R26 ;  /* 0x0000003609097223 */ /* 0x000fe2000001001a */
[----:B------:R-:W-:-:S02]  /*2a10*/  HADD2.F32 R14, -RZ, R55.H0_H0 ;  /* 0x20000037ff0e7230 */ /* 0x000fc40000004100 */
[----:B------:R-:W-:Y:S01]  /*2a20*/  FADD.FTZ R12, R11, R12 ;  /* 0x0000000c0b0c7221 */ /* 0x000fe20000010000 */
[----:B------:R-:W-:Y:S01]  /*2a30*/  HADD2.F32 R13, -RZ, R19.H0_H0 ;  /* 0x20000013ff0d7230 */ /* 0x000fe20000004100 */
        /* <DEDUP_REMOVED lines=19> */
.L_x_23144:
[----:B------:R-:W-:-:S05]  /*2b70*/  IMAD.MOV.U32 R9, RZ, RZ, -0x800001 ;  /* 0xff7fffffff097424 */ /* 0x000fca00078e00ff */
[----:B------:R0:W-:Y:S02]  /*2b80*/  STS [R62], R9 ;  /* 0x000000093e007388 */ /* 0x0001e40000000800 */
.L_x_23145:
[----:B------:R-:W-:Y:S05]  /*2b90*/  BSYNC B1 ;  /* 0x0000000000017941 */ /* 0x000fea0003800000 */
.L_x_23143:
        /* <DEDUP_REMOVED lines=9> */
.L_x_23142:
[----:B------:R-:W-:Y:S05]  /*2c30*/  BSYNC B0 ;  /* 0x0000000000007941 */ /* 0x000fea0003800000 */
.L_x_23141:
[----:B------:R-:W0:Y:S01]  /*2c40*/  SHFL.BFLY PT, R6, R63, 0x10, 0x1f ;  /* 0x0e001f003f067f89 */ /* 0x000e2200000e0000 */
        /* <DEDUP_REMOVED lines=18> */
[----:B-1----:R-:W-:Y:S02]  /*2d70*/  @!P0 LEA R3, R10, R3, 0x18 ;  /* 0x000000030a038211 */ /* 0x002fe400078ec0ff */
[----:B0-----:R-:W-:Y:S02]  /*2d80*/  FMNMX.FTZ R6, R8, R7, !PT ;  /* 0x0000000708067209 */ /* 0x001fe40007810000 */
[----:B------:R-:W-:Y:S02]  /*2d90*/  @!P1 MOV R7, 0x400 ;  /* 0x0000040000079802 */ /* 0x000fe40000000f00 */
[----:B------:R-:W-:Y:S01]  /*2da0*/  SHF.R.S32.HI R8, RZ, 0x5, R11 ;  /* 0x00000005ff087819 */ /* 0x000fe2000001140b */
[----:B------:R-:W0:Y:S01]  /*2db0*/  SHFL.BFLY PT, R9, R6, 0x1, 0x1f ;  /* 0x0c201f0006097f89 */ /* 0x000e2200000e0000 */
[----:B------:R-:W-:-:S04]  /*2dc0*/  @!P1 IADD3 R7, R7, 0xf0, RZ ;  /* 0x000000f007079810 */ /* 0x000fc80007ffe0ff */
[----:B--2---:R-:W-:Y:S01]  /*2dd0*/  @!P1 LEA R10, R12, R7, 0x18 ;  /* 0x000000070c0a9211 */ /* 0x004fe200078ec0ff */
[----:B------:R-:W-:-:S03]  /*2de0*/  @!P0 IMAD R7, R8, 0x4, R3 ;  /* 0x0000000408078824 */ /* 0x000fc600078e0203 */
[----:B------:R-:W-:Y:S02]  /*2df0*/  @!P1 LEA R10, R13, R10, 0x2 ;  /* 0x0000000a0d0a9211 */ /* 0x000fe400078e10ff */
[----:B0-----:R-:W-:Y:S01]  /*2e00*/  @!P0 FMNMX.FTZ R8, R6, R9, !PT ;  /* 0x0000000906088209 */ /* 0x001fe20007810000 */
[----:B------:R-:W-:-:S04]  /*2e10*/  IMAD.MOV.U32 R9, RZ, RZ, -0x800001 ;  /* 0xff7fffffff097424 */ /* 0x000fc800078e00ff */
[----:B------:R0:W-:Y:S01]  /*2e20*/  @!P0 STS [R7], R8 ;  /* 0x0000000807008388 */ /* 0x0001e20000000800 */
[----:B------:R-:W-:Y:S01]  /*2e30*/  BAR.SYNC.DEFER_BLOCKING 0x0 ;  /* 0x0000000000007b1d */ /* 0x000fe20000010000 */
[----:B0-----:R-:W-:-:S05]  /*2e40*/  IMAD.MOV.U32 R8, RZ, RZ, RZ ;  /* 0x000000ffff087224 */ /* 0x001fca00078e00ff */
[----:B------:R-:W0:Y:S04]  /*2e50*/  @!P1 LDS R9, [R10] ;  /* 0x000000000a099984 */ /* 0x000e280000000800 */
[----:B0-----:R-:W0:Y:S02]  /*2e60*/  SHFL.BFLY PT, R6, R9, 0x2, 0x1f ;  /* 0x0c401f0009067f89 */ /* 0x001e2400000e0000 */
[----:B0-----:R-:W-:Y:S02]  /*2e70*/  FMNMX.FTZ R11, R6, R9, !PT ;  /* 0x00000009060b7209 */ /* 0x001fe40007810000 */
[----:B------:R-:W0:Y:S03]  /*2e80*/  S2R R6, SR_TID.X ;  /* 0x0000000000067919 */ /* 0x000e260000002100 */
[----:B------:R-:W1:Y:S02]  /*2e90*/  SHFL.BFLY PT, R12, R11, 0x1, 0x1f ;  /* 0x0c201f000b0c7f89 */ /* 0x000e6400000e0000 */
[----:B-1----:R-:W-:-:S02]  /*2ea0*/  FMNMX.FTZ R3, R11, R12, !PT ;  /* 0x0000000c0b037209 */ /* 0x002fc40007810000 */
[----:B------:R-:W-:Y:S02]  /*2eb0*/  IADD3 R12, R68, 0x1f, RZ ;  /* 0x0000001f440c7810 */ /* 0x000fe40007ffe0ff */
[----:B0-----:R-:W-:Y:S02]  /*2ec0*/  ISETP.GE.AND P1, PT, R6, R67, PT ;  /* 0x000000430600720c */ /* 0x001fe40003f26270 */
[----:B------:R-:W-:Y:S01]  /*2ed0*/  SHF.R.S32.HI R13, RZ, 0x1f, R12 ;  /* 0x0000001fff0d7819 */ /* 0x000fe2000001140c */
[----:B------:R-:W0:Y:S03]  /*2ee0*/  SHFL.IDX PT, R3, R3, RZ, 0x1f ;  /* 0x00001fff03037589 */ /* 0x000e2600000e0000 */
[----:B------:R-:W-:-:S04]  /*2ef0*/  LEA.HI R13, R13, R12, RZ, 0x5 ;  /* 0x0000000c0d0d7211 */ /* 0x000fc800078f28ff */
[----:B------:R-:W-:-:S03]  /*2f00*/  SHF.R.S32.HI R41, RZ, 0x5, R13 ;  /* 0x00000005ff297819 */ /* 0x000fc6000001140d */
        /* <DEDUP_REMOVED lines=25> */
.L_x_23151:
        /* <DEDUP_REMOVED lines=11> */
.L_x_23150:
[----:B------:R-:W-:Y:S05]  /*3150*/  BSYNC B1 ;  /* 0x0000000000017941 */ /* 0x000fea0003800000 */
.L_x_23149:
        /* <DEDUP_REMOVED lines=14> */
.L_x_23154:
        /* <DEDUP_REMOVED lines=20> */
[----:B------:R-:W4:Y:S01]  /*3380*/  MUFU.EX2 R11, R11 ;  /* 0x0000000b000b7308 */ /* 0x000f220000000800 */
[C---:B---3--:R-:W-:Y:S01]  /*3390*/  FADD.FTZ R18, -R3.reuse, R18 ;  /* 0x0000001203127221 */ /* 0x048fe20000010100 */
[----:B------:R-:W-:Y:S01]  /*33a0*/  FMUL.FTZ R16, R16, 1.4426950216293334961 ;  /* 0x3fb8aa3b10107820 */ /* 0x000fe20000410000 */
[----:B------:R-:W3:Y:S02]  /*33b0*/  LDS R36, [R7+0x1600] ;  /* 0x0016000007247984 */ /* 0x000ee40000000800 */
[----:B------:R-:W-:Y:S01]  /*33c0*/  FMUL.FTZ R18, R18, 1.4426950216293334961 ;  /* 0x3fb8aa3b12127820 */ /* 0x000fe20000410000 */
[C---:B----4-:R-:W-:Y:S01]  /*33d0*/  FADD.FTZ R20, -R3.reuse, R20 ;  /* 0x0000001403147221 */ /* 0x050fe20000010100 */
[----:B------:R-:W4:Y:S01]  /*33e0*/  LDS R38, [R7+0x1800] ;  /* 0x0018000007267984 */ /* 0x000f220000000800 */
[----:B------:R-:W0:Y:S01]  /*33f0*/  MUFU.EX2 R12, R12 ;  /* 0x0000000c000c7308 */ /* 0x000e220000000800 */
[C---:B------:R-:W-:Y:S01]  /*3400*/  FADD.FTZ R22, -R3.reuse, R22 ;  /* 0x0000001603167221 */ /* 0x040fe20000010100 */
[----:B------:R-:W-:Y:S01]  /*3410*/  FMUL.FTZ R20, R20, 1.4426950216293334961 ;  /* 0x3fb8aa3b14147820 */ /* 0x000fe20000410000 */
[----:B------:R-:W4:Y:S02]  /*3420*/  LDS R40, [R7+0x1a00] ;  /* 0x001a000007287984 */ /* 0x000f240000000800 */
[----:B------:R-:W-:Y:S01]  /*3430*/  FMUL.FTZ R22, R22, 1.4426950216293334961 ;  /* 0x3fb8aa3b16167820 */ /* 0x000fe20000410000 */
[----:B------:R-:W-:-:S02]  /*3440*/  FADD.FTZ R24, -R3, R24 ;  /* 0x0000001803187221 */ /* 0x000fc40000010100 */
[----:B------:R-:W1:Y:S01]  /*3450*/  MUFU.EX2 R16, R16 ;  /* 0x0000001000107308 */ /* 0x000e620000000800 */
[----:B------:R-:W-:Y:S01]  /*3460*/  FADD.FTZ R13, R11, R8 ;  /* 0x000000080b0d7221 */ /* 0x000fe20000010000 */
[----:B------:R-:W-:Y:S01]  /*3470*/  FMUL.FTZ R24, R24, 1.4426950216293334961 ;  /* 0x3fb8aa3b18187820 */ /* 0x000fe20000410000 */
[C---:B------:R-:W-:Y:S01]  /*3480*/  FADD.FTZ R26, -R3.reuse, R26 ;  /* 0x0000001a031a7221 */ /* 0x040fe20000010100 */
[----:B------:R-:W-:Y:S01]  /*3490*/  STS [R7+-0x400], R11 ;  /* 0xfffc000b07007388 */ /* 0x000fe20000000800 */
[----:B------:R-:W-:Y:S02]  /*34a0*/  FADD.FTZ R28, -R3, R28 ;  /* 0x0000001c031c7221 */ /* 0x000fe40000010100 */
[----:B------:R-:W-:Y:S01]  /*34b0*/  FMUL.FTZ R26, R26, 1.4426950216293334961 ;  /* 0x3fb8aa3b1a1a7820 */ /* 0x000fe20000410000 */
[----:B------:R-:W3:Y:S01]  /*34c0*/  MUFU.EX2 R18, R18 ;  /* 0x0000001200127308 */ /* 0x000ee20000000800 */
        /* <DEDUP_REMOVED lines=10> */
[----:B------:R-:W-:Y:S01]  /*3570*/  STS [R7], R16 ;  /* 0x0000001007007388 */ /* 0x000fe20000000800 */
[----:B--2---:R-:W-:-:S03]  /*3580*/  FADD.FTZ R14, -R3, R14 ;  /* 0x0000000e030e7221 */ /* 0x004fc60000010100 */
[----:B------:R-:W1:Y:S01]  /*3590*/  MUFU.EX2 R22, R22 ;  /* 0x0000001600167308 */ /* 0x000e620000000800 */
[----:B---3--:R-:W-:Y:S01]  /*35a0*/  FADD.FTZ R13, R13, R18 ;  /* 0x000000120d0d7221 */ /* 0x008fe20000010000 */
[----:B------:R-:W-:Y:S01]  /*35b0*/  FMUL.FTZ R34, R34, 1.4426950216293334961 ;  /* 0x3fb8aa3b22227820 */ /* 0x000fe20000410000 */
[----:B------:R-:W-:Y:S01]  /*35c0*/  FMUL.FTZ R14, R14, 1.4426950216293334961 ;  /* 0x3fb8aa3b0e0e7820 */ /* 0x000fe20000410000 */
[C---:B------:R-:W-:Y:S01]  /*35d0*/  FADD.FTZ R36, -R3.reuse, R36 ;  /* 0x0000002403247221 */ /* 0x040fe20000010100 */
[----:B------:R-:W-:Y:S01]  /*35e0*/  STS [R7+0x200], R18 ;  /* 0x0002001207007388 */ /* 0x000fe20000000800 */
[----:B----4-:R-:W-:Y:S02]  /*35f0*/  FADD.FTZ R38, -R3, R38 ;  /* 0x0000002603267221 */ /* 0x010fe40000010100 */
[----:B------:R-:W2:Y:S01]  /*3600*/  MUFU.EX2 R24, R24 ;  /* 0x0000001800187308 */ /* 0x000ea20000000800 */
[----:B0-----:R-:W-:Y:S01]  /*3610*/  FADD.FTZ R13, R13, R20 ;  /* 0x000000140d0d7221 */ /* 0x001fe20000010000 */
[----:B------:R-:W-:Y:S01]  /*3620*/  FMUL.FTZ R36, R36, 1.4426950216293334961 ;  /* 0x3fb8aa3b24247820 */ /* 0x000fe20000410000 */
[----:B------:R-:W-:Y:S01]  /*3630*/  FADD.FTZ R40, -R3, R40 ;  /* 0x0000002803287221 */ /* 0x000fe20000010100 */
[----:B------:R-:W-:Y:S01]  /*3640*/  FMUL.FTZ R38, R38, 1.4426950216293334961 ;  /* 0x3fb8aa3b26267820 */ /* 0x000fe20000410000 */
[----:B------:R-:W-:Y:S02]  /*3650*/  STS [R7+0x400], R20 ;  /* 0x0004001407007388 */ /* 0x000fe40000000800 */
        /* <DEDUP_REMOVED lines=34> */
.L_x_23153:
[----:B------:R-:W-:Y:S05]  /*3880*/  BSYNC B1 ;  /* 0x0000000000017941 */ /* 0x000fea0003800000 */
.L_x_23152:
        /* <DEDUP_REMOVED lines=55> */
.L_x_23156:
[----:B------:R-:W-:Y:S05]  /*3c00*/  BSYNC B1 ;  /* 0x0000000000017941 */ /* 0x000fea0003800000 */
.L_x_23155:
        /* <DEDUP_REMOVED lines=26> */
.L_x_23148:
[----:B------:R-:W-:Y:S05]  /*3db0*/  BSYNC B0 ;  /* 0x0000000000007941 */ /* 0x000fea0003800000 */
.L_x_23147:
[----:B---3--:R-:W1:Y:S01]  /*3dc0*/  SHFL.BFLY PT, R7, R8, 0x10, 0x1f ;  /* 0x0e001f0008077f89 */ /* 0x008e6200000e0000 */
[C---:B------:R-:W-:Y:S01]  /*3dd0*/  LOP3.LUT P0, RZ, R6.reuse, 0x1f, RZ, 0xc0, !PT ;  /* 0x0000001f06ff7812 */ /* 0x040fe2000780c0ff */
[----:B------:R-:W-:Y:S01]  /*3de0*/  BSSY B0, `(.L_x_23157) ;  /* 0x00000b4000007945 */ /* 0x000fe20003800000 */
[----:B------:R-:W-:-:S04]  /*3df0*/  LOP3.LUT R11, R6, 0x1f, RZ, 0xc0, !PT ;  /* 0x0000001f060b7812 */ /* 0x000fc800078ec0ff */
[----:B------:R-:W-:-:S07]  /*3e00*/  ISETP.GT.U32.AND P2, PT, R11, 0x3, PT ;  /* 0x000000030b00780c */ /* 0x000fce0003f44070 */
[----:B------:R-:W2:Y:S06]  /*3e10*/  @!P0 S2R R13, SR_CgaCtaId ;  /* 0x00000000000d8919 */ /* 0x000eac0000008800 */
[----:B------:R-:W3:Y:S01]  /*3e20*/  @!P2 S2R R15, SR_CgaCtaId ;  /* 0x00000000000fa919 */ /* 0x000ee20000008800 */
[----:B------:R-:W-:Y:S01]  /*3e30*/  @!P2 MOV R14, 0x400 ;  /* 0x00000400000ea802 */ /* 0x000fe20000000f00 */
[----:B-1----:R-:W-:Y:S01]  /*3e40*/  FADD.FTZ R7, R7, R8 ;  /* 0x0000000807077221 */ /* 0x002fe20000010000 */
[----:B------:R-:W-:-:S03]  /*3e50*/  @!P0 MOV R8, 0x400 ;  /* 0x0000040000088802 */ /* 0x000fc60000000f00 */
[----:B------:R-:W-:Y:S01]  /*3e60*/  @!P2 VIADD R14, R14, 0xf0 ;  /* 0x000000f00e0ea836 */ /* 0x000fe20000000000 */
[----:B------:R-:W1:Y:S04]  /*3e70*/  SHFL.BFLY PT, R10, R7, 0x8, 0x1f ;  /* 0x0d001f00070a7f89 */ /* 0x000e6800000e0000 */
[----:B---3--:R-:W-:Y:S01]  /*3e80*/  @!P2 LEA R14, R15, R14, 0x18 ;  /* 0x0000000e0f0ea211 */ /* 0x008fe200078ec0ff */
[----:B-1----:R-:W-:-:S04]  /*3e90*/  FADD.FTZ R10, R7, R10 ;  /* 0x0000000a070a7221 */ /* 0x002fc80000010000 */
[----:B------:R-:W-:Y:S01]  /*3ea0*/  @!P2 IMAD R11, R11, 0x4, R14 ;  /* 0x000000040b0ba824 */ /* 0x000fe200078e020e */
[----:B------:R-:W1:Y:S02]  /*3eb0*/  SHFL.BFLY PT, R9, R10, 0x4, 0x1f ;  /* 0x0c801f000a097f89 */ /* 0x000e6400000e0000 */
[----:B-1----:R-:W-:Y:S01]  /*3ec0*/  FADD.FTZ R9, R10, R9 ;  /* 0x000000090a097221 */ /* 0x002fe20000010000 */
[----:B------:R-:W-:Y:S02]  /*3ed0*/  @!P0 IADD3 R10, R8, 0xf0, RZ ;  /* 0x000000f0080a8810 */ /* 0x000fe40007ffe0ff */
[----:B------:R-:W-:Y:S02]  /*3ee0*/  @!P0 SHF.R.U32.HI R8, RZ, 0x3, R6 ;  /* 0x00000003ff088819 */ /* 0x000fe40000011606 */
[----:B------:R-:W1:Y:S02]  /*3ef0*/  SHFL.BFLY PT, R12, R9, 0x2, 0x1f ;  /* 0x0c401f00090c7f89 */ /* 0x000e6400000e0000 */
[----:B------:R-:W-:Y:S01]  /*3f00*/  @!P0 LOP3.LUT R8, R8, 0x1ffffffc, RZ, 0xc0, !PT ;  /* 0x1ffffffc08088812 */ /* 0x000fe200078ec0ff */
[----:B-1----:R-:W-:Y:S01]  /*3f10*/  FADD.FTZ R12, R9, R12 ;  /* 0x0000000c090c7221 */ /* 0x002fe20000010000 */
[----:B--2---:R-:W-:-:S04]  /*3f20*/  @!P0 LEA R9, R13, R10, 0x18 ;  /* 0x0000000a0d098211 */ /* 0x004fc800078ec0ff */
[----:B------:R-:W1:Y:S01]  /*3f30*/  SHFL.BFLY PT, R7, R12, 0x1, 0x1f ;  /* 0x0c201f000c077f89 */ /* 0x000e6200000e0000 */
[----:B------:R-:W-:Y:S01]  /*3f40*/  @!P0 IADD3 R9, R8, R9, RZ ;  /* 0x0000000908098210 */ /* 0x000fe20007ffe0ff */
        /* <DEDUP_REMOVED lines=35> */
.L_x_23161:
        /* <DEDUP_REMOVED lines=8> */
.L_x_23160:
[----:B------:R-:W-:Y:S05]  /*4200*/  BSYNC B1 ;  /* 0x0000000000017941 */ /* 0x000fea0003800000 */
.L_x_23159:
        /* <DEDUP_REMOVED lines=14> */
.L_x_23164:
        /* <DEDUP_REMOVED lines=52> */
.L_x_23163:
[----:B------:R-:W-:Y:S05]  /*4630*/  BSYNC B1 ;  /* 0x0000000000017941 */ /* 0x000fea0003800000 */
.L_x_23162:
        /* <DEDUP_REMOVED lines=31> */
.L_x_23166:
[----:B------:R-:W-:Y:S05]  /*4830*/  BSYNC B1 ;  /* 0x0000000000017941 */ /* 0x000fea0003800000 */
.L_x_23165:
        /* <DEDUP_REMOVED lines=14> */
.L_x_23158:
[----:B------:R-:W-:Y:S05]  /*4920*/  BSYNC B0 ;  /* 0x0000000000007941 */ /* 0x000fea0003800000 */
.L_x_23157:
        /* <DEDUP_REMOVED lines=29> */
[----:B------:R-:W-:-:S03]  /*4b00*/  MOV R11, UR5 ;  /* 0x00000005000b7c02 */ /* 0x000fc60008000f00 */
[----:B------:R3:W-:Y:S04]  /*4b10*/  STG.E desc[UR10][R8.64], R3 ;  /* 0x0000000308007986 */ /* 0x0007e8000c10190a */
[----:B------:R3:W-:Y:S02]  /*4b20*/  STG.E desc[UR10][R10.64], R7 ;  /* 0x000000070a007986 */ /* 0x0007e4000c10190a */
.L_x_23168:
[----:B------:R-:W-:Y:S05]  /*4b30*/  BSYNC B0 ;  /* 0x0000000000007941 */ /* 0x000fea0003800000 */
.L_x_23167:
[----:B------:R-:W-:Y:S01]  /*4b40*/  ULDC UR8, c[0x0][0x26c] ;  /* 0x00009b0000087ab9 */ /* 0x000fe20000000800 */
[----:B------:R-:W-:Y:S04]  /*4b50*/  BSSY B1, `(.L_x_23169) ;  /* 0x0000357000017945 */ /* 0x000fe80003800000 */
[----:B------:R-:W-:Y:S05]  /*4b60*/  @!P1 BRA `(.L_x_23170) ;  /* 0x0000000000289947 */ /* 0x000fea0003800000 */
[----:B--23--:R-:W-:Y:S01]  /*4b70*/  HFMA2.MMA R9, -RZ, RZ, 0, 0 ;  /* 0x00000000ff097435 */ /* 0x00cfe200000001ff */
[----:B------:R-:W-:Y:S01]  /*4b80*/  IMAD.MOV.U32 R40, RZ, RZ, RZ ;  /* 0x000000ffff287224 */ /* 0x000fe200078e00ff */
[----:B------:R-:W-:Y:S02]  /*4b90*/  CS2R R38, SRZ ;  /* 0x0000000000267805 */ /* 0x000fe4000001ff00 */
[----:B------:R-:W-:Y:S02]  /*4ba0*/  CS2R R36, SRZ ;  /* 0x0000000000247805 */ /* 0x000fe4000001ff00 */
[----:B------:R-:W-:Y:S02]  /*4bb0*/  CS2R R34, SRZ ;  /* 0x0000000000227805 */ /* 0x000fe4000001ff00 */
[----:B------:R-:W-:Y:S02]  /*4bc0*/  CS2R R32, SRZ ;  /* 0x0000000000207805 */ /* 0x000fe4000001ff00 */
[----:B------:R-:W-:-:S02]  /*4bd0*/  CS2R R12, SRZ ;  /* 0x00000000000c7805 */ /* 0x000fc4000001ff00 */
[----:B------:R-:W-:Y:S01]  /*4be0*/  CS2R R10, SRZ ;  /* 0x00000000000a7805 */ /* 0x000fe2000001ff00 */
[----:B-1----:R-:W-:Y:S01]  /*4bf0*/  IMAD.MOV.U32 R7, RZ, RZ, RZ ;  /* 0x000000ffff077224 */ /* 0x002fe200078e00ff */
[----:B------:R-:W-:Y:S06]  /*4c00*/  BRA `(.L_x_23171) ;  /* 0x00000034002c7947 */ /* 0x000fec0003800000 */
.L_x_23170:
[----:B--23--:R-:W2:Y:S01]  /*4c10*/  I2F.RP R10, R2 ;  /* 0x00000002000a7306 */ /* 0x00cea20000209400 */
[----:B------:R-:W3:Y:S01]  /*4c20*/  S2UR UR4, SR_CTAID.Y ;  /* 0x00000000000479c3 */ /* 0x000ee20000002600 */
[----:B0-----:R-:W-:Y:S01]  /*4c30*/  SHF.R.S32.HI R3, RZ, 0x1f, R6 ;  /* 0x0000001fff037819 */ /* 0x001fe20000011406 */
[----:B------:R-:W0:Y:S01]  /*4c40*/  S2R R49, SR_CTAID.Z ;  /* 0x0000000000317919 */ /* 0x000e220000002700 */
[----:B------:R-:W-:Y:S01]  /*4c50*/  ULDC UR7, c[0x0][0x270] ;  /* 0x00009c0000077ab9 */ /* 0x000fe20000000800 */
[----:B------:R-:W-:Y:S01]  /*4c60*/  ULDC UR6, c[0x0][0x28c] ;  /* 0x0000a30000067ab9 */ /* 0x000fe20000000800 */
[----:B------:R-:W-:Y:S01]  /*4c70*/  LEA.HI R16, R3, R6, RZ, 0x5 ;  /* 0x0000000603107211 */ /* 0x000fe200078f28ff */
[----:B------:R-:W-:Y:S01]  /*4c80*/  IMAD R74, R0, UR7, RZ ;  /* 0x00000007004a7c24 */ /* 0x000fe2000f8e02ff */
[----:B------:R-:W-:Y:S01]  /*4c90*/  IADD3 R41, -R41, 0x1, RZ ;  /* 0x0000000129297810 */ /* 0x000fe20007ffe1ff */
[----:B-1----:R-:W3:Y:S01]  /*4ca0*/  LDC R8, c[0x0][0x258] ;  /* 0x00009600ff087b82 */ /* 0x002ee20000000800 */
[----:B------:R-:W-:Y:S01]  /*4cb0*/  LOP3.LUT R3, R16, 0xffffffe0, RZ, 0xc0, !PT ;  /* 0xffffffe010037812 */ /* 0x000fe200078ec0ff */
[----:B------:R-:W-:Y:S01]  /*4cc0*/  IMAD.MOV.U32 R40, RZ, RZ, RZ ;  /* 0x000000ffff287224 */ /* 0x000fe200078e00ff */
[----:B------:R-:W-:-:S02]  /*4cd0*/  SHF.R.S32.HI R17, RZ, 0x5, R16 ;  /* 0x00000005ff117819 */ /* 0x000fc40000011410 */
[----:B------:R-:W-:Y:S02]  /*4ce0*/  CS2R R38, SRZ ;  /* 0x0000000000267805 */ /* 0x000fe4000001ff00 */
[----:B------:R-:W-:Y:S01]  /*4cf0*/  CS2R R36, SRZ ;  /* 0x0000000000247805 */ /* 0x000fe2000001ff00 */
[----:B--2---:R-:W1:Y:S01]  /*4d00*/  MUFU.RCP R10, R10 ;  /* 0x0000000a000a7308 */ /* 0x004e620000001000 */
[----:B------:R-:W-:Y:S01]  /*4d10*/  IMAD.IADD R14, R6, 0x1, -R3 ;  /* 0x00000001060e7824 */ /* 0x000fe200078e0a03 */
[----:B------:R-:W-:Y:S01]  /*4d20*/  SHF.R.S32.HI R6, RZ, 0x1f, R64 ;  /* 0x0000001fff067819 */ /* 0x000fe20000011440 */
[----:B------:R-:W2:Y:S01]  /*4d30*/  LDC R43, c[0x0][0x26c] ;  /* 0x00009b00ff2b7b82 */ /* 0x000ea20000000800 */
[----:B------:R-:W-:Y:S02]  /*4d40*/  CS2R R34, SRZ ;  /* 0x0000000000227805 */ /* 0x000fe4000001ff00 */
[----:B------:R-:W-:Y:S02]  /*4d50*/  CS2R R32, SRZ ;  /* 0x0000000000207805 */ /* 0x000fe4000001ff00 */
[----:B------:R-:W-:-:S02]  /*4d60*/  SHF.R.S32.HI R3, RZ, 0x1f, R14 ;  /* 0x0000001fff037819 */ /* 0x000fc4000001140e */
[----:B------:R-:W-:Y:S02]  /*4d70*/  IADD3 R44, R4, -UR6, RZ ;  /* 0x80000006042c7c10 */ /* 0x000fe4000fffe0ff */
[----:B------:R-:W-:Y:S02]  /*4d80*/  SHF.R.S32.HI R75, RZ, 0x1f, R74 ;  /* 0x0000001fff4b7819 */ /* 0x000fe4000001144a */
[----:B-1----:R-:W-:Y:S01]  /*4d90*/  IADD3 R7, R10, 0xffffffe, RZ ;  /* 0x0ffffffe0a077810 */ /* 0x002fe20007ffe0ff */
[----:B---3--:R-:W-:Y:S01]  /*4da0*/  IMAD R9, R8, UR4, RZ ;  /* 0x0000000408097c24 */ /* 0x008fe2000f8e02ff */
[----:B------:R-:W-:-:S04]  /*4db0*/  ULDC.64 UR4, c[0x0][0x248] ;  /* 0x0000920000047ab9 */ /* 0x000fc80000000a00 */
[C---:B------:R-:W-:Y:S01]  /*4dc0*/  IADD3 R10, P0, R9.reuse, R64, RZ ;  /* 0x00000040090a7210 */ /* 0x040fe20007f1e0ff */
[----:B------:R-:W1:Y:S03]  /*4dd0*/  F2I.FTZ.U32.TRUNC.NTZ R7, R7 ;  /* 0x0000000700077305 */ /* 0x000e66000021f000 */
[----:B------:R-:W-:Y:S01]  /*4de0*/  LEA.HI.X.SX32 R13, R9, R6, 0x1, P0 ;  /* 0x00000006090d7211 */ /* 0x000fe200000f0eff */
[----:B------:R-:W-:Y:S01]  /*4df0*/  IMAD.MOV.U32 R6, RZ, RZ, RZ ;  /* 0x000000ffff067224 */ /* 0x000fe200078e00ff */
[----:B------:R-:W-:Y:S02]  /*4e00*/  LEA.HI R9, R3, R14, RZ, 0x2 ;  /* 0x0000000e03097211 */ /* 0x000fe400078f10ff */
[----:B------:R-:W-:Y:S01]  /*4e10*/  LEA R8, P0, R10, UR4, 0x2 ;  /* 0x000000040a087c11 */ /* 0x000fe2000f8010ff */
[----:B------:R-:W-:Y:S01]  /*4e20*/  UMOV UR4, 0x400 ;  /* 0x0000040000047882 */ /* 0x000fe20000000000 */
[C---:B------:R-:W-:Y:S01]  /*4e30*/  LOP3.LUT R3, R9.reuse, 0xfffffffc, RZ, 0xc0, !PT ;  /* 0xfffffffc09037812 */ /* 0x040fe200078ec0ff */
[----:B------:R-:W-:Y:S01]  /*4e40*/  UIADD3 UR4, UR4, 0x110, URZ ;  /* 0x0000011004047890 */ /* 0x000fe2000fffe03f */
[----:B------:R-:W-:Y:S01]  /*4e50*/  SHF.L.U32 R15, R9, 0x3, RZ ;  /* 0x00000003090f7819 */ /* 0x000fe200000006ff */
[----:B------:R-:W-:Y:S01]  /*4e60*/  IMAD.MOV.U32 R9, RZ, RZ, RZ ;  /* 0x000000ffff097224 */ /* 0x000fe200078e00ff */
[----:B------:R-:W-:-:S02]  /*4e70*/  IADD3 R14, R14, -R3, RZ ;  /* 0x800000030e0e7210 */ /* 0x000fc40007ffe0ff */
[----:B------:R-:W-:Y:S01]  /*4e80*/  LEA.HI.X R3, R10, UR5, R13, 0x2, P0 ;  /* 0x000000050a037c11 */ /* 0x000fe200080f140d */
[----:B------:R-:W3:Y:S01]  /*4e90*/  S2UR UR5, SR_CgaCtaId ;  /* 0x00000000000579c3 */ /* 0x000ee20000008800 */
[----:B------:R-:W-:Y:S02]  /*4ea0*/  LOP3.LUT R15, R15, 0xffffffe0, RZ, 0xc0, !PT ;  /* 0xffffffe00f0f7812 */ /* 0x000fe400078ec0ff */
[----:B------:R-:W-:Y:S02]  /*4eb0*/  CS2R R12, SRZ ;  /* 0x00000000000c7805 */ /* 0x000fe4000001ff00 */
[----:B-1----:R-:W-:Y:S02]  /*4ec0*/  IADD3 R11, RZ, -R7, RZ ;  /* 0x80000007ff0b7210 */ /* 0x002fe40007ffe0ff */
[----:B--2---:R-:W-:Y:S01]  /*4ed0*/  SHF.R.S32.HI R43, RZ, 0x1f, R43 ;  /* 0x0000001fff2b7819 */ /* 0x004fe2000001142b */
[----:B------:R-:W-:Y:S01]  /*4ee0*/  IMAD R42, R14, 0x8, R15 ;  /* 0x000000080e2a7824 */ /* 0x000fe200078e020f */
[----:B------:R-:W-:Y:S01]  /*4ef0*/  LEA R14, R17, R14, 0x2 ;  /* 0x0000000e110e7211 */ /* 0x000fe200078e10ff */
[----:B------:R-:W-:-:S02]  /*4f00*/  IMAD R11, R11, R2, RZ ;  /* 0x000000020b0b7224 */ /* 0x000fc400078e02ff */
[C---:B0-----:R-:W-:Y:S01]  /*4f10*/  IMAD R17, R49.reuse, 0x10, R17 ;  /* 0x0000001031117824 */ /* 0x041fe200078e0211 */
[----:B------:R-:W-:Y:S01]  /*4f20*/  LEA R49, R49, R14, 0x6 ;  /* 0x0000000e31317211 */ /* 0x000fe200078e30ff */
[----:B------:R-:W-:Y:S01]  /*4f30*/  IMAD.HI.U32 R6, R7, R11, R6 ;  /* 0x0000000b07067227 */ /* 0x000fe200078e0006 */
[----:B------:R-:W-:Y:S02]  /*4f40*/  CS2R R10, SRZ ;  /* 0x00000000000a7805 */ /* 0x000fe4000001ff00 */
[----:B------:R-:W-:Y:S01]  /*4f50*/  MOV R7, RZ ;  /* 0x000000ff00077202 */ /* 0x000fe20000000f00 */
[----:B------:R-:W-:Y:S01]  /*4f60*/  IMAD.SHL.U32 R45, R17, 0x20, RZ ;  /* 0x00000020112d7824 */ /* 0x000fe200078e00ff */
[C---:B------:R-:W-:Y:S01]  /*4f70*/  IADD3 R63, R42.reuse, 0x300, RZ ;  /* 0x000003002a3f7810 */ /* 0x040fe20007ffe0ff */
[C---:B------:R-:W-:Y:S01]  /*4f80*/  VIADD R65, R42.reuse, 0x200 ;  /* 0x000002002a417836 */ /* 0x040fe20000000000 */
[C---:B------:R-:W-:Y:S01]  /*4f90*/  IADD3 R61, R42.reuse, 0x500, RZ ;  /* 0x000005002a3d7810 */ /* 0x040fe20007ffe0ff */
[C---:B------:R-:W-:Y:S01]  /*4fa0*/  VIADD R62, R42.reuse, 0x400 ;  /* 0x000004002a3e7836 */ /* 0x040fe20000000000 */
[C---:B------:R-:W-:Y:S01]  /*4fb0*/  IADD3 R59, R42.reuse, 0x700, RZ ;  /* 0x000007002a3b7810 */ /* 0x040fe20007ffe0ff */
[C---:B------:R-:W-:Y:S01]  /*4fc0*/  VIADD R60, R42.reuse, 0x600 ;  /* 0x000006002a3c7836 */ /* 0x040fe20000000000 */
[C---:B------:R-:W-:Y:S01]  /*4fd0*/  IADD3 R57, R42.reuse, 0x900, RZ ;  /* 0x000009002a397810 */ /* 0x040fe20007ffe0ff */
[----:B---3--:R-:W-:Y:S01]  /*4fe0*/  ULEA UR4, UR5, UR4, 0x18 ;  /* 0x0000000405047291 */ /* 0x008fe2000f8ec03f */
[C---:B------:R-:W-:Y:S01]  /*4ff0*/  VIADD R58, R42.reuse, 0x800 ;  /* 0x000008002a3a7836 */ /* 0x040fe20000000000 */
[C---:B------:R-:W-:Y:S01]  /*5000*/  IADD3 R53, R42.reuse, 0xb00, RZ ;  /* 0x00000b002a357810 */ /* 0x040fe20007ffe0ff */
[C---:B------:R-:W-:Y:S01]  /*5010*/  VIADD R56, R42.reuse, 0xa00 ;  /* 0x00000a002a387836 */ /* 0x040fe20000000000 */
[C---:B------:R-:W-:Y:S01]  /*5020*/  IADD3 R51, R42.reuse, 0xd00, RZ ;  /* 0x00000d002a337810 */ /* 0x040fe20007ffe0ff */
[----:B------:R-:W-:Y:S01]  /*5030*/  VIADD R52, R42, 0xc00 ;  /* 0x00000c002a347836 */ /* 0x000fe20000000000 */
[----:B------:R-:W-:Y:S01]  /*5040*/  LEA R48, R14, UR4, 0x5 ;  /* 0x000000040e307c11 */ /* 0x000fe2000f8e28ff */
[----:B------:R-:W-:Y:S01]  /*5050*/  VIADD R50, R42, 0xe00 ;  /* 0x00000e002a327836 */ /* 0x000fe20000000000 */
[----:B------:R-:W-:-:S03]  /*5060*/  SHF.L.U32 R49, R49, 0x3, RZ ;  /* 0x0000000331317819 */ /* 0x000fc600000006ff */
[----:B------:R-:W-:-:S07]  /*5070*/  VIADD R48, R48, 0x10 ;  /* 0x0000001030307836 */ /* 0x000fce0000000000 */
.L_x_23204:
        /* <DEDUP_REMOVED lines=46> */
[----:B------:R-:W-:Y:S01]  /*5360*/  MOV R24, R8 ;  /* 0x0000000800187202 */ /* 0x000fe20000000f00 */
[----:B------:R-:W-:Y:S01]  /*5370*/  IMAD.MOV.U32 R25, RZ, RZ, R3 ;  /* 0x000000ffff197224 */ /* 0x000fe200078e0003 */
[----:B------:R-:W0:Y:S01]  /*5380*/  LDS.128 R16, [R48+-0x10] ;  /* 0xfffff00030107984 */ /* 0x000e220000000c00 */
[----:B------:R-:W1:Y:S03]  /*5390*/  LDC.64 R14, c[0x0][0x238] ;  /* 0x00008e00ff0e7b82 */ /* 0x000e660000000a00 */
[----:B------:R-:W2:Y:S01]  /*53a0*/  LDG.E.CONSTANT R0, desc[UR10][R24.64] ;  /* 0x0000000a18007981 */ /* 0x000ea2000c1e9900 */
[----:B------:R-:W-:-:S03]  /*53b0*/  ISETP.NE.AND P0, PT, R26, RZ, PT ;  /* 0x000000ff1a00720c */ /* 0x000fc60003f05270 */
[----:B------:R-:W3:Y:S01]  /*53c0*/  LDS.128 R20, [R48] ;  /* 0x0000000030147984 */ /* 0x000ee20000000c00 */
[----:B0----5:R-:W-:Y:S02]  /*53d0*/  F2FP.F16.F32.PACK_AB R66, R19, R18 ;  /* 0x000000121342723e */ /* 0x021fe400000000ff */
[----:B------:R-:W-:Y:S01]  /*53e0*/  F2FP.F16.F32.PACK_AB R67, R17, R16 ;  /* 0x000000101143723e */ /* 0x000fe200000000ff */
[----:B------:R-:W-:Y:S01]  /*53f0*/  BSSY B2, `(.L_x_23174) ;  /* 0x0000032000027945 */ /* 0x000fe20003800000 */
[----:B---3--:R-:W-:Y:S02]  /*5400*/  F2FP.F16.F32.PACK_AB R71, R21, R20 ;  /* 0x000000141547723e */ /* 0x008fe400000000ff */
[----:B--2---:R-:W-:Y:S01]  /*5410*/  SHF.R.S32.HI R4, RZ, 0x1f, R0 ;  /* 0x0000001fff047819 */ /* 0x004fe20000011400 */
[----:B------:R-:W-:-:S04]  /*5420*/  IMAD.WIDE.U32 R76, R0, UR8, R74 ;  /* 0x00000008004c7c25 */ /* 0x000fc8000f8e004a */
[----:B------:R-:W-:Y:S01]  /*5430*/  IMAD R4, R4, UR8, RZ ;  /* 0x0000000804047c24 */ /* 0x000fe2000f8e02ff */
[-C--:B------:R-:W-:Y:S02]  /*5440*/  IADD3 R18, P2, R42, R76.reuse, RZ ;  /* 0x0000004c2a127210 */ /* 0x080fe40007f5e0ff */
[----:B------:R-:W-:Y:S01]  /*5450*/  IADD3 R25, P5, R65, R76, RZ ;  /* 0x0000004c41197210 */ /* 0x000fe20007fbe0ff */
[----:B------:R-:W-:Y:S01]  /*5460*/  IMAD R27, R0, R43, R4 ;  /* 0x0000002b001b7224 */ /* 0x000fe200078e0204 */
[----:B-1----:R-:W-:Y:S02]  /*5470*/  LEA R26, P6, R18, R14, 0x1 ;  /* 0x0000000e121a7211 */ /* 0x002fe400078c08ff */
[----:B------:R-:W-:Y:S02]  /*5480*/  IADD3 R0, P1, R63, R76, RZ ;  /* 0x0000004c3f007210 */ /* 0x000fe40007f3e0ff */
[----:B------:R-:W-:Y:S02]  /*5490*/  IADD3 R70, R77, R27, RZ ;  /* 0x0000001b4d467210 */ /* 0x000fe40007ffe0ff */
[----:B------:R-:W-:-:S02]  /*54a0*/  LEA R24, P3, R25, R14, 0x1 ;  /* 0x0000000e19187211 */ /* 0x000fc400078608ff */
[----:B------:R-:W-:Y:S02]  /*54b0*/  LEA.HI.X.SX32 R19, R42, R70, 0x1, P2 ;  /* 0x000000462a137211 */ /* 0x000fe400010f0eff */
[----:B------:R-:W-:Y:S02]  /*54c0*/  IADD3 R4, P2, R62, R76, RZ ;  /* 0x0000004c3e047210 */ /* 0x000fe40007f5e0ff */
[----:B------:R-:W-:Y:S02]  /*54d0*/  LEA.HI.X R27, R18, R15, R19, 0x1, P6 ;  /* 0x0000000f121b7211 */ /* 0x000fe400030f0c13 */
[----:B------:R-:W-:Y:S02]  /*54e0*/  LEA R28, P4, R0, R14, 0x1 ;  /* 0x0000000e001c7211 */ /* 0x000fe400078808ff */
[----:B------:R-:W-:Y:S01]  /*54f0*/  LEA.HI.X.SX32 R20, R65, R70, 0x1, P5 ;  /* 0x0000004641147211 */ /* 0x000fe200028f0eff */
[----:B------:R0:W5:Y:S01]  /*5500*/  LDG.E.128.CONSTANT R16, desc[UR10][R26.64] ;  /* 0x0000000a1a107981 */ /* 0x000162000c1e9d00 */
[----:B------:R-:W-:Y:S09]  /*5510*/  @P0 BRA `(.L_x_23175) ;  /* 0x00000000007c0947 */ /* 0x000ff20003800000 */
[C---:B------:R-:W-:Y:S01]  /*5520*/  VIADD R21, R49.reuse, 0x2 ;  /* 0x0000000231157836 */ /* 0x040fe20000000000 */
[----:B------:R-:W-:Y:S02]  /*5530*/  IADD3 R31, R49, 0x3, RZ ;  /* 0x00000003311f7810 */ /* 0x000fe40007ffe0ff */
[----:B-----5:R-:W-:Y:S02]  /*5540*/  PRMT R46, R19, 0x7632, R46 ;  /* 0x00007632132e7816 */ /* 0x020fe4000000002e */
[-C--:B------:R-:W-:Y:S01]  /*5550*/  ISETP.GE.AND P5, PT, R21, R68.reuse, PT ;  /* 0x000000441500720c */ /* 0x080fe20003fa6270 */
[----:B------:R-:W-:Y:S01]  /*5560*/  VIADD R21, R49, 0x4 ;  /* 0x0000000431157836 */ /* 0x000fe20000000000 */
[-C--:B------:R-:W-:Y:S01]  /*5570*/  ISETP.GE.AND P6, PT, R31, R68.reuse, PT ;  /* 0x000000441f00720c */ /* 0x080fe20003fc6270 */
[----:B------:R-:W-:Y:S01]  /*5580*/  VIADD R31, R49, 0x6 ;  /* 0x00000006311f7836 */ /* 0x000fe20000000000 */
[----:B------:R-:W-:Y:S02]  /*5590*/  SEL R30, R17, RZ, !P5 ;  /* 0x000000ff111e7207 */ /* 0x000fe40006800000 */
[----:B------:R-:W-:-:S02]  /*55a0*/  ISETP.GE.AND P5, PT, R21, R68, PT ;  /* 0x000000441500720c */ /* 0x000fc40003fa6270 */
[----:B------:R-:W-:Y:S02]  /*55b0*/  PRMT R17, R17, 0x7632, R17 ;  /* 0x0000763211117816 */ /* 0x000fe40000000011 */
[----:B------:R-:W-:Y:S02]  /*55c0*/  IADD3 R21, R49, 0x5, RZ ;  /* 0x0000000531157810 */ /* 0x000fe40007ffe0ff */
[----:B------:R-:W-:Y:S02]  /*55d0*/  SEL R17, R17, RZ, !P6 ;  /* 0x000000ff11117207 */ /* 0x000fe40007000000 */
[-C--:B------:R-:W-:Y:S02]  /*55e0*/  ISETP.GE.AND P6, PT, R21, R68.reuse, PT ;  /* 0x000000441500720c */ /* 0x080fe40003fc6270 */
[----:B------:R-:W-:Y:S02]  /*55f0*/  SEL R21, R18, RZ, !P5 ;  /* 0x000000ff12157207 */ /* 0x000fe40006800000 */
[----:B------:R-:W-:-:S02]  /*5600*/  ISETP.GE.AND P5, PT, R31, R68, PT ;  /* 0x000000441f00720c */ /* 0x000fc40003fa6270 */
[----:B------:R-:W-:Y:S02]  /*5610*/  PRMT R18, R18, 0x7632, R18 ;  /* 0x0000763212127816 */ /* 0x000fe40000000012 */
[----:B------:R-:W-:Y:S02]  /*5620*/  IADD3 R31, R49, 0x7, RZ ;  /* 0x00000007311f7810 */ /* 0x000fe40007ffe0ff */
[----:B------:R-:W-:Y:S02]  /*5630*/  SEL R18, R18, RZ, !P6 ;  /* 0x000000ff12127207 */ /* 0x000fe40007000000 */
[----:B------:R-:W-:Y:S01]  /*5640*/  ISETP.GE.AND P6, PT, R31, R68, PT ;  /* 0x000000441f00720c */ /* 0x000fe20003fc6270 */
[----:B------:R-:W-:Y:S01]  /*5650*/  VIADD R31, R49, 0x1 ;  /* 0x00000001311f7836 */ /* 0x000fe20000000000 */
        /* <DEDUP_REMOVED lines=11> */
.L_x_23175:
[----:B------:R-:W-:Y:S05]  /*5710*/  BSYNC B2 ;  /* 0x0000000000027941 */ /* 0x000fea0003800000 */
.L_x_23174:
[----:B------:R-:W-:Y:S01]  /*5720*/  F2FP.F16.F32.PACK_AB R72, R23, R22 ;  /* 0x000000161748723e */ /* 0x000fe200000000ff */
[----:B-----5:R-:W-:Y:S01]  /*5730*/  HMUL2 R17, R66, R17 ;  /* 0x0000001142117232 */ /* 0x020fe20000000000 */
[----:B------:R-:W-:Y:S02]  /*5740*/  LEA.HI.X R25, R25, R15, R20, 0x1, P3 ;  /* 0x0000000f19197211 */ /* 0x000fe400018f0c14 */
[----:B------:R1:W5:Y:S01]  /*5750*/  LDG.E.128.CONSTANT R20, desc[UR10][R26.64+0x200] ;  /* 0x0002000a1a147981 */ /* 0x000362000c1e9d00 */
[----:B------:R-:W-:Y:S02]  /*5760*/  BSSY B2, `(.L_x_23176) ;  /* 0x0000023000027945 */ /* 0x000fe40003800000 */
[----:B------:R-:W-:Y:S01]  /*5770*/  HFMA2.MMA R16, R67, R16, R17 ;  /* 0x0000001043107235 */ /* 0x000fe20000000011 */
[----:B------:R-:W-:Y:S01]  /*5780*/  LEA.HI.X.SX32 R17, R63, R70, 0x1, P1 ;  /* 0x000000463f117211 */ /* 0x000fe200008f0eff */
[----:B------:R-:W-:Y:S09]  /*5790*/  @P0 BRA `(.L_x_23177) ;  /* 0x00000000007c0947 */ /* 0x000ff20003800000 */
[C---:B01----:R-:W-:Y:S01]  /*57a0*/  IADD3 R27, R49.reuse, 0x2, RZ ;  /* 0x00000002311b7810 */ /* 0x043fe20007ffe0ff */
[----:B------:R-:W-:-:S03]  /*57b0*/  VIADD R31, R49, 0x3 ;  /* 0x00000003311f7836 */ /* 0x000fc60000000000 */
[-C--:B------:R-:W-:Y:S02]  /*57c0*/  ISETP.GE.AND P5, PT, R27, R68.reuse, PT ;  /* 0x000000441b00720c */ /* 0x080fe40003fa6270 */
[----:B------:R-:W-:Y:S02]  /*57d0*/  IADD3 R27, R49, 0x4, RZ ;  /* 0x00000004311b7810 */ /* 0x000fe40007ffe0ff */
[----:B-----5:R-:W-:Y:S02]  /*57e0*/  SEL R26, R21, RZ, !P5 ;  /* 0x000000ff151a7207 */ /* 0x020fe40006800000 */
[-C--:B------:R-:W-:Y:S02]  /*57f0*/  ISETP.GE.AND P6, PT, R27, R68.reuse, PT ;  /* 0x000000441b00720c */ /* 0x080fe40003fc6270 */
[----:B------:R-:W-:Y:S02]  /*5800*/  IADD3 R27, R49, 0x6, RZ ;  /* 0x00000006311b7810 */ /* 0x000fe40007ffe0ff */
[-C--:B------:R-:W-:Y:S01]  /*5810*/  ISETP.GE.AND P1, PT, R31, R68.reuse, PT ;  /* 0x000000441f00720c */ /* 0x080fe20003f26270 */
[----:B------:R-:W-:Y:S01]  /*5820*/  VIADD R31, R49, 0x5 ;  /* 0x00000005311f7836 */ /* 0x000fe20000000000 */
[----:B------:R-:W-:Y:S01]  /*5830*/  ISETP.GE.AND P5, PT, R27, R68, PT ;  /* 0x000000441b00720c */ /* 0x000fe20003fa6270 */
[----:B------:R-:W-:Y:S01]  /*5840*/  VIADD R27, R49, 0x7 ;  /* 0x00000007311b7836 */ /* 0x000fe20000000000 */
[----:B------:R-:W-:-:S02]  /*5850*/  PRMT R21, R21, 0x7632, R21 ;  /* 0x0000763215157816 */ /* 0x000fc40000000015 */
[----:B------:R-:W-:Y:S02]  /*5860*/  SEL R30, R22, RZ, !P6 ;  /* 0x000000ff161e7207 */ /* 0x000fe40007000000 */
[----:B------:R-:W-:Y:S02]  /*5870*/  SEL R21, R21, RZ, !P1 ;  /* 0x000000ff15157207 */ /* 0x000fe40004800000 */
[-C--:B------:R-:W-:Y:S02]  /*5880*/  ISETP.GE.AND P1, PT, R27, R68.reuse, PT ;  /* 0x000000441b00720c */ /* 0x080fe40003f26270 */
[----:B------:R-:W-:Y:S02]  /*5890*/  IADD3 R27, R49, 0x1, RZ ;  /* 0x00000001311b7810 */ /* 0x000fe40007ffe0ff */
[-C--:B------:R-:W-:Y:S02]  /*58a0*/  ISETP.GE.AND P3, PT, R31, R68.reuse, PT ;  /* 0x000000441f00720c */ /* 0x080fe40003f66270 */
[----:B------:R-:W-:-:S02]  /*58b0*/  ISETP.GE.AND P6, PT, R27, R68, PT ;  /* 0x000000441b00720c */ /* 0x000fc40003fc6270 */
[----:B------:R-:W-:Y:S02]  /*58c0*/  SEL R27, R23, RZ, !P5 ;  /* 0x000000ff171b7207 */ /* 0x000fe40006800000 */
[----:B------:R-:W-:Y:S02]  /*58d0*/  PRMT R23, R22, 0x7632, R23 ;  /* 0x0000763216177816 */ /* 0x000fe40000000017 */
[----:B------:R-:W-:Y:S02]  /*58e0*/  ISETP.GE.AND P5, PT, R49, R68, PT ;  /* 0x000000443100720c */ /* 0x000fe40003fa6270 */
[C---:B------:R-:W-:Y:S02]  /*58f0*/  PRMT R31, R23.reuse, 0x7632, R31 ;  /* 0x00007632171f7816 */ /* 0x040fe4000000001f */
[----:B------:R-:W-:Y:S02]  /*5900*/  PRMT R22, R20, 0x7632, R22 ;  /* 0x0000763214167816 */ /* 0x000fe40000000016 */
        /* <DEDUP_REMOVED lines=8> */
.L_x_23177:
[----:B------:R-:W-:Y:S05]  /*5990*/  BSYNC B2 ;  /* 0x0000000000027941 */ /* 0x000fea0003800000 */
.L_x_23176:
[----:B01----:R-:W5:Y:S02]  /*59a0*/  LDG.E.128.CONSTANT R24, desc[UR10][R24.64] ;  /* 0x0000000a18187981 */ /* 0x003f64000c1e9d00 */
[----:B-----5:R-:W-:Y:S01]  /*59b0*/  HMUL2 R21, R66, R21 ;  /* 0x0000001542157232 */ /* 0x020fe20000000000 */
[----:B------:R-:W-:Y:S01]  /*59c0*/  BSSY B2, `(.L_x_23178) ;  /* 0x0000024000027945 */ /* 0x000fe20003800000 */
[----:B------:R-:W-:Y:S01]  /*59d0*/  LEA.HI.X R29, R0, R15, R17, 0x1, P4 ;  /* 0x0000000f001d7211 */ /* 0x000fe200020f0c11 */
[----:B------:R-:W-:-:S03]  /*59e0*/  HFMA2 R0, R71, R18, R16 ;  /* 0x0000001247007231 */ /* 0x000fc60000000010 */
[----:B------:R-:W-:Y:S01]  /*59f0*/  HFMA2.MMA R20, R67, R20, R21 ;  /* 0x0000001443147235 */ /* 0x000fe20000000015 */
[----:B------:R-:W-:Y:S10]  /*5a00*/  @P0 BRA `(.L_x_23179) ;  /* 0x00000000007c0947 */ /* 0x000ff40003800000 */
[C---:B------:R-:W-:Y:S01]  /*5a10*/  VIADD R17, R49.reuse, 0x2 ;  /* 0x0000000231117836 */ /* 0x040fe20000000000 */
[C---:B------:R-:W-:Y:S02]  /*5a20*/  IADD3 R21, R49.reuse, 0x3, RZ ;  /* 0x0000000331157810 */ /* 0x040fe40007ffe0ff */
[----:B------:R-:W-:Y:S02]  /*5a30*/  IADD3 R31, R49, 0x5, RZ ;  /* 0x00000005311f7810 */ /* 0x000fe40007ffe0ff */
[-C--:B------:R-:W-:Y:S01]  /*5a40*/  ISETP.GE.AND P5, PT, R17, R68.reuse, PT ;  /* 0x000000441100720c */ /* 0x080fe20003fa6270 */
[----:B------:R-:W-:Y:S01]  /*5a50*/  VIADD R17, R49, 0x4 ;  /* 0x0000000431117836 */ /* 0x000fe20000000000 */
[-C--:B------:R-:W-:Y:S01]  /*5a60*/  ISETP.GE.AND P1, PT, R21, R68.reuse, PT ;  /* 0x000000441500720c */ /* 0x080fe20003f26270 */
[----:B------:R-:W-:Y:S01]  /*5a70*/  VIADD R21, R49, 0x6 ;  /* 0x0000000631157836 */ /* 0x000fe20000000000 */
[----:B------:R-:W-:Y:S02]  /*5a80*/  SEL R18, R25, RZ, !P5 ;  /* 0x000000ff19127207 */ /* 0x000fe40006800000 */
[----:B------:R-:W-:-:S02]  /*5a90*/  ISETP.GE.AND P6, PT, R17, R68, PT ;  /* 0x000000441100720c */ /* 0x000fc40003fc6270 */
[----:B------:R-:W-:Y:S02]  /*5aa0*/  IADD3 R17, R49, 0x7, RZ ;  /* 0x0000000731117810 */ /* 0x000fe40007ffe0ff */
[-C--:B------:R-:W-:Y:S01]  /*5ab0*/  ISETP.GE.AND P4, PT, R21, R68.reuse, PT ;  /* 0x000000441500720c */ /* 0x080fe20003f86270 */
[----:B------:R-:W-:Y:S01]  /*5ac0*/  VIADD R21, R49, 0x1 ;  /* 0x0000000131157836 */ /* 0x000fe20000000000 */
[-C--:B------:R-:W-:Y:S02]  /*5ad0*/  ISETP.GE.AND P5, PT, R17, R68.reuse, PT ;  /* 0x000000441100720c */ /* 0x080fe40003fa6270 */
[----:B------:R-:W-:Y:S02]  /*5ae0*/  SEL R17, R26, RZ, !P6 ;  /* 0x000000ff1a117207 */ /* 0x000fe40007000000 */
[----:B------:R-:W-:Y:S02]  /*5af0*/  ISETP.GE.AND P6, PT, R21, R68, PT ;  /* 0x000000441500720c */ /* 0x000fe40003fc6270 */
[----:B------:R-:W-:-:S02]  /*5b00*/  SEL R16, R27, RZ, !P4 ;  /* 0x000000ff1b107207 */ /* 0x000fc40006000000 */
[-C--:B------:R-:W-:Y:S02]  /*5b10*/  ISETP.GE.AND P3, PT, R31, R68.reuse, PT ;  /* 0x000000441f00720c */ /* 0x080fe40003f66270 */
[----:B------:R-:W-:Y:S02]  /*5b20*/  PRMT R25, R25, 0x7632, R25 ;  /* 0x0000763219197816 */ /* 0x000fe40000000019 */
        /* <DEDUP_REMOVED lines=13> */
.L_x_23179:
[----:B------:R-:W-:Y:S05]  /*5c00*/  BSYNC B2 ;  /* 0x0000000000027941 */ /* 0x000fea0003800000 */
.L_x_23178:
[----:B------:R-:W-:Y:S01]  /*5c10*/  HFMA2 R0, R72, R19, R0 ;  /* 0x0000001348007231 */ /* 0x000fe20000000000 */
[----:B------:R-:W-:Y:S01]  /*5c20*/  HFMA2.MMA R22, R71, R22, R20 ;  /* 0x0000001647167235 */ /* 0x000fe20000000014 */
[----:B------:R0:W5:Y:S01]  /*5c30*/  LDG.E.128.CONSTANT R16, desc[UR10][R28.64] ;  /* 0x0000000a1c107981 */ /* 0x000162000c1e9d00 */
[----:B------:R-:W-:Y:S01]  /*5c40*/  HMUL2 R46, R66, R25 ;  /* 0x00000019422e7232 */ /* 0x000fe20000000000 */
[----:B------:R-:W-:Y:S03]  /*5c50*/  BSSY B2, `(.L_x_23180) ;  /* 0x0000022000027945 */ /* 0x000fe60003800000 */
[----:B------:R-:W-:Y:S01]  /*5c60*/  HFMA2 R46, R67, R24, R46 ;  /* 0x00000018432e7231 */ /* 0x000fe2000000002e */
[----:B------:R-:W-:Y:S06]  /*5c70*/  @P0 BRA `(.L_x_23181) ;  /* 0x00000000007c0947 */ /* 0x000fec0003800000 */
[C---:B------:R-:W-:Y:S01]  /*5c80*/  IADD3 R21, R49.reuse, 0x2, RZ ;  /* 0x0000000231157810 */ /* 0x040fe20007ffe0ff */
[C---:B------:R-:W-:Y:S01]  /*5c90*/  VIADD R25, R49.reuse, 0x3 ;  /* 0x0000000331197836 */ /* 0x040fe20000000000 */
[----:B0-----:R-:W-:Y:S02]  /*5ca0*/  IADD3 R29, R49, 0x4, RZ ;  /* 0x00000004311d7810 */ /* 0x001fe40007ffe0ff */
[-C--:B------:R-:W-:Y:S01]  /*5cb0*/  ISETP.GE.AND P5, PT, R21, R68.reuse, PT ;  /* 0x000000441500720c */ /* 0x080fe20003fa6270 */
[----:B------:R-:W-:Y:S01]  /*5cc0*/  VIADD R21, R49, 0x5 ;  /* 0x0000000531157836 */ /* 0x000fe20000000000 */
[-C--:B------:R-:W-:Y:S02]  /*5cd0*/  ISETP.GE.AND P1, PT, R25, R68.reuse, PT ;  /* 0x000000441900720c */ /* 0x080fe40003f26270 */
[----:B------:R-:W-:Y:S02]  /*5ce0*/  IADD3 R25, R49, 0x6, RZ ;  /* 0x0000000631197810 */ /* 0x000fe40007ffe0ff */
[-C--:B------:R-:W-:Y:S01]  /*5cf0*/  ISETP.GE.AND P3, PT, R21, R68.reuse, PT ;  /* 0x000000441500720c */ /* 0x080fe20003f66270 */
[----:B------:R-:W-:Y:S01]  /*5d00*/  VIADD R21, R49, 0x7 ;  /* 0x0000000731157836 */ /* 0x000fe20000000000 */
[----:B------:R-:W-:-:S02]  /*5d10*/  ISETP.GE.AND P6, PT, R29, R68, PT ;  /* 0x000000441d00720c */ /* 0x000fc40003fc6270 */
[-C--:B------:R-:W-:Y:S02]  /*5d20*/  ISETP.GE.AND P4, PT, R25, R68.reuse, PT ;  /* 0x000000441900720c */ /* 0x080fe40003f86270 */
[----:B-----5:R-:W-:Y:S02]  /*5d30*/  SEL R20, R17, RZ, !P5 ;  /* 0x000000ff11147207 */ /* 0x020fe40006800000 */
[----:B------:R-:W-:Y:S02]  /*5d40*/  IADD3 R25, R49, 0x1, RZ ;  /* 0x0000000131197810 */ /* 0x000fe40007ffe0ff */
[----:B------:R-:W-:Y:S02]  /*5d50*/  ISETP.GE.AND P5, PT, R21, R68, PT ;  /* 0x000000441500720c */ /* 0x000fe40003fa6270 */
[----:B------:R-:W-:Y:S02]  /*5d60*/  SEL R21, R18, RZ, !P6 ;  /* 0x000000ff12157207 */ /* 0x000fe40007000000 */
[----:B------:R-:W-:-:S02]  /*5d70*/  PRMT R18, R17, 0x7632, R18 ;  /* 0x0000763211127816 */ /* 0x000fc40000000012 */
[-C--:B------:R-:W-:Y:S02]  /*5d80*/  ISETP.GE.AND P6, PT, R25, R68.reuse, PT ;  /* 0x000000441900720c */ /* 0x080fe40003fc6270 */
[C---:B------:R-:W-:Y:S02]  /*5d90*/  SEL R29, R19.reuse, RZ, !P4 ;  /* 0x000000ff131d7207 */ /* 0x040fe40006000000 */
        /* <DEDUP_REMOVED lines=13> */
.L_x_23181:
[----:B------:R-:W-:Y:S05]  /*5e70*/  BSYNC B2 ;  /* 0x0000000000027941 */ /* 0x000fea0003800000 */
.L_x_23180:
[----:B------:R-:W-:Y:S01]  /*5e80*/  LEA R20, P3, R4, R14, 0x1 ;  /* 0x0000000e04147211 */ /* 0x000fe200078608ff */
[----:B-----5:R-:W-:Y:S01]  /*5e90*/  HMUL2 R17, R66, R17 ;  /* 0x0000001142117232 */ /* 0x020fe20000000000 */
[----:B------:R-:W-:Y:S01]  /*5ea0*/  LEA.HI.X.SX32 R21, R62, R70, 0x1, P2 ;  /* 0x000000463e157211 */ /* 0x000fe200010f0eff */
[----:B------:R-:W-:Y:S01]  /*5eb0*/  HFMA2.MMA R46, R71, R26, R46 ;  /* 0x0000001a472e7235 */ /* 0x000fe2000000002e */
[-C--:B------:R-:W-:Y:S02]  /*5ec0*/  IADD3 R25, P4, R61, R76.reuse, RZ ;  /* 0x0000004c3d197210 */ /* 0x080fe40007f9e0ff */
[----:B------:R-:W-:Y:S01]  /*5ed0*/  LEA.HI.X R21, R4, R15, R21, 0x1, P3 ;  /* 0x0000000f04157211 */ /* 0x000fe200018f0c15 */
[----:B------:R-:W-:Y:S01]  /*5ee0*/  HFMA2 R4, R72, R23, R22 ;  /* 0x0000001748047231 */ /* 0x000fe20000000016 */
[----:B------:R-:W-:Y:S01]  /*5ef0*/  HFMA2.MMA R47, R67, R16, R17 ;  /* 0x00000010432f7235 */ /* 0x000fe20000000011 */
[----:B------:R-:W-:Y:S01]  /*5f00*/  BSSY B2, `(.L_x_23182) ;  /* 0x0000026000027945 */ /* 0x000fe20003800000 */
[----:B------:R-:W-:-:S02]  /*5f10*/  IADD3 R17, P1, R60, R76, RZ ;  /* 0x0000004c3c117210 */ /* 0x000fc40007f3e0ff */
[----:B------:R-:W5:Y:S01]  /*5f20*/  LDG.E.128.CONSTANT R20, desc[UR10][R20.64] ;  /* 0x0000000a14147981 */ /* 0x000f62000c1e9d00 */
[----:B------:R-:W-:-:S05]  /*5f30*/  LEA R24, P2, R25, R14, 0x1 ;  /* 0x0000000e19187211 */ /* 0x000fca00078408ff */
[----:B------:R-:W-:Y:S01]  /*5f40*/  HFMA2 R47, R71, R18, R47 ;  /* 0x00000012472f7231 */ /* 0x000fe2000000002f */
[----:B------:R-:W-:Y:S01]  /*5f50*/  LEA.HI.X.SX32 R18, R61, R70, 0x1, P4 ;  /* 0x000000463d127211 */ /* 0x000fe200020f0eff */
[----:B------:R-:W-:Y:S06]  /*5f60*/  @P0 BRA `(.L_x_23183) ;  /* 0x00000000007c0947 */ /* 0x000fec0003800000 */
[C---:B0-----:R-:W-:Y:S01]  /*5f70*/  VIADD R29, R49.reuse, 0x2 ;  /* 0x00000002311d7836 */ /* 0x041fe20000000000 */
[----:B------:R-:W-:-:S04]  /*5f80*/  IADD3 R31, R49, 0x3, RZ ;  /* 0x00000003311f7810 */ /* 0x000fc80007ffe0ff */
[-C--:B------:R-:W-:Y:S01]  /*5f90*/  ISETP.GE.AND P5, PT, R29, R68.reuse, PT ;  /* 0x000000441d00720c */ /* 0x080fe20003fa6270 */
[----:B------:R-:W-:Y:S01]  /*5fa0*/  VIADD R29, R49, 0x4 ;  /* 0x00000004311d7836 */ /* 0x000fe20000000000 */
[-C--:B------:R-:W-:Y:S02]  /*5fb0*/  ISETP.GE.AND P3, PT, R31, R68.reuse, PT ;  /* 0x000000441f00720c */ /* 0x080fe40003f66270 */
[----:B-----5:R-:W-:Y:S02]  /*5fc0*/  SEL R16, R21, RZ, !P5 ;  /* 0x000000ff15107207 */ /* 0x020fe40006800000 */
[----:B------:R-:W-:Y:S01]  /*5fd0*/  ISETP.GE.AND P6, PT, R29, R68, PT ;  /* 0x000000441d00720c */ /* 0x000fe20003fc6270 */
[----:B------:R-:W-:Y:S01]  /*5fe0*/  VIADD R29, R49, 0x6 ;  /* 0x00000006311d7836 */ /* 0x000fe20000000000 */
[----:B------:R-:W-:Y:S02]  /*5ff0*/  PRMT R21, R21, 0x7632, R21 ;  /* 0x0000763215157816 */ /* 0x000fe40000000015 */
[----:B------:R-:W-:-:S02]  /*6000*/  IADD3 R31, R49, 0x5, RZ ;  /* 0x00000005311f7810 */ /* 0x000fc40007ffe0ff */
[-C--:B------:R-:W-:Y:S02]  /*6010*/  ISETP.GE.AND P5, PT, R29, R68.reuse, PT ;  /* 0x000000441d00720c */ /* 0x080fe40003fa6270 */
[----:B------:R-:W-:Y:S02]  /*6020*/  IADD3 R29, R49, 0x7, RZ ;  /* 0x00000007311d7810 */ /* 0x000fe40007ffe0ff */
[----:B------:R-:W-:Y:S02]  /*6030*/  SEL R21, R21, RZ, !P3 ;  /* 0x000000ff15157207 */ /* 0x000fe40005800000 */
[----:B------:R-:W-:Y:S01]  /*6040*/  ISETP.GE.AND P3, PT, R29, R68, PT ;  /* 0x000000441d00720c */ /* 0x000fe20003f66270 */
[----:B------:R-:W-:Y:S01]  /*6050*/  VIADD R29, R49, 0x1 ;  /* 0x00000001311d7836 */ /* 0x000fe20000000000 */
[----:B------:R-:W-:Y:S02]  /*6060*/  SEL R26, R23, RZ, !P5 ;  /* 0x000000ff171a7207 */ /* 0x000fe40006800000 */
[----:B------:R-:W-:-:S02]  /*6070*/  PRMT R23, R22, 0x7632, R23 ;  /* 0x0000763216177816 */ /* 0x000fc40000000017 */
[----:B------:R-:W-:Y:S02]  /*6080*/  SEL R28, R22, RZ, !P6 ;  /* 0x000000ff161c7207 */ /* 0x000fe40007000000 */
[-C--:B------:R-:W-:Y:S02]  /*6090*/  ISETP.GE.AND P6, PT, R29, R68.reuse, PT ;  /* 0x000000441d00720c */ /* 0x080fe40003fc6270 */
[-C--:B------:R-:W-:Y:S02]  /*60a0*/  ISETP.GE.AND P4, PT, R31, R68.reuse, PT ;  /* 0x000000441f00720c */ /* 0x080fe40003f86270 */
[----:B------:R-:W-:Y:S02]  /*60b0*/  PRMT R29, R23, 0x7632, R29 ;  /* 0x00007632171d7816 */ /* 0x000fe4000000001d */
[----:B------:R-:W-:Y:S02]  /*60c0*/  ISETP.GE.AND P5, PT, R49, R68, PT ;  /* 0x000000443100720c */ /* 0x000fe40003fa6270 */
        /* <DEDUP_REMOVED lines=9> */
.L_x_23183:
[----:B------:R-:W-:Y:S05]  /*6160*/  BSYNC B2 ;  /* 0x0000000000027941 */ /* 0x000fea0003800000 */
.L_x_23182:
[----:B------:R-:W-:Y:S01]  /*6170*/  LEA.HI.X R25, R25, R15, R18, 0x1, P2 ;  /* 0x0000000f19197211 */ /* 0x000fe200010f0c12 */
[----:B------:R-:W-:Y:S01]  /*6180*/  HFMA2.MMA R46, R72, R27, R46 ;  /* 0x0000001b482e7235 */ /* 0x000fe2000000002e */
[----:B-----5:R-:W-:Y:S01]  /*6190*/  HMUL2 R21, R66, R21 ;  /* 0x0000001542157232 */ /* 0x020fe20000000000 */
[----:B------:R-:W-:Y:S01]  /*61a0*/  LEA R16, P3, R17, R14, 0x1 ;  /* 0x0000000e11107211 */ /* 0x000fe200078608ff */
[----:B------:R-:W-:Y:S02]  /*61b0*/  HFMA2 R47, R72, R19, R47 ;  /* 0x00000013482f7231 */ /* 0x000fe4000000002f */
[----:B------:R-:W5:Y:S01]  /*61c0*/  LDG.E.128.CONSTANT R24, desc[UR10][R24.64] ;  /* 0x0000000a18187981 */ /* 0x000f62000c1e9d00 */
[----:B------:R-:W-:Y:S01]  /*61d0*/  BSSY B2, `(.L_x_23184) ;  /* 0x0000023000027945 */ /* 0x000fe20003800000 */
[----:B------:R-:W-:Y:S01]  /*61e0*/  HFMA2.MMA R18, R67, R20, R21 ;  /* 0x0000001443127235 */ /* 0x000fe20000000015 */
[----:B------:R-:W-:Y:S02]  /*61f0*/  LEA.HI.X.SX32 R20, R60, R70, 0x1, P1 ;  /* 0x000000463c147211 */ /* 0x000fe400008f0eff */
[----:B------:R-:W-:Y:S08]  /*6200*/  @P0 BRA `(.L_x_23185) ;  /* 0x00000000007c0947 */ /* 0x000ff00003800000 */
[C---:B------:R-:W-:Y:S02]  /*6210*/  IADD3 R19, R49.reuse, 0x2, RZ ;  /* 0x0000000231137810 */ /* 0x040fe40007ffe0ff */
[----:B------:R-:W-:Y:S02]  /*6220*/  IADD3 R21, R49, 0x4, RZ ;  /* 0x0000000431157810 */ /* 0x000fe40007ffe0ff */
[-C--:B------:R-:W-:Y:S01]  /*6230*/  ISETP.GE.AND P5, PT, R19, R68.reuse, PT ;  /* 0x000000441300720c */ /* 0x080fe20003fa6270 */
[----:B------:R-:W-:Y:S01]  /*6240*/  VIADD R19, R49, 0x3 ;  /* 0x0000000331137836 */ /* 0x000fe20000000000 */
[-C--:B------:R-:W-:Y:S02]  /*6250*/  ISETP.GE.AND P6, PT, R21, R68.reuse, PT ;  /* 0x000000441500720c */ /* 0x080fe40003fc6270 */
[----:B------:R-:W-:Y:S02]  /*6260*/  IADD3 R21, R49, 0x6, RZ ;  /* 0x0000000631157810 */ /* 0x000fe40007ffe0ff */
[-C--:B------:R-:W-:Y:S01]  /*6270*/  ISETP.GE.AND P1, PT, R19, R68.reuse, PT ;  /* 0x000000441300720c */ /* 0x080fe20003f26270 */
[----:B------:R-:W-:Y:S01]  /*6280*/  VIADD R19, R49, 0x5 ;  /* 0x0000000531137836 */ /* 0x000fe20000000000 */
[----:B------:R-:W-:Y:S01]  /*6290*/  ISETP.GE.AND P4, PT, R21, R68, PT ;  /* 0x000000441500720c */ /* 0x000fe20003f86270 */
[----:B------:R-:W-:Y:S01]  /*62a0*/  VIADD R21, R49, 0x7 ;  /* 0x0000000731157836 */ /* 0x000fe20000000000 */
[----:B0----5:R-:W-:-:S02]  /*62b0*/  SEL R28, R26, RZ, !P6 ;  /* 0x000000ff1a1c7207 */ /* 0x021fc40007000000 */
[-C--:B------:R-:W-:Y:S02]  /*62c0*/  ISETP.GE.AND P2, PT, R19, R68.reuse, PT ;  /* 0x000000441300720c */ /* 0x080fe40003f46270 */
[----:B------:R-:W-:Y:S02]  /*62d0*/  SEL R19, R25, RZ, !P5 ;  /* 0x000000ff19137207 */ /* 0x000fe40006800000 */
[-C--:B------:R-:W-:Y:S02]  /*62e0*/  ISETP.GE.AND P5, PT, R21, R68.reuse, PT ;  /* 0x000000441500720c */ /* 0x080fe40003fa6270 */
[----:B------:R-:W-:Y:S02]  /*62f0*/  IADD3 R21, R49, 0x1, RZ ;  /* 0x0000000131157810 */ /* 0x000fe40007ffe0ff */
[----:B------:R-:W-:Y:S02]  /*6300*/  PRMT R26, R25, 0x7632, R26 ;  /* 0x00007632191a7816 */ /* 0x000fe4000000001a */
[----:B------:R-:W-:-:S02]  /*6310*/  ISETP.GE.AND P6, PT, R21, R68, PT ;  /* 0x000000441500720c */ /* 0x000fc40003fc6270 */
[----:B------:R-:W-:Y:S02]  /*6320*/  SEL R21, R27, RZ, !P4 ;  /* 0x000000ff1b157207 */ /* 0x000fe40006000000 */
[----:B------:R-:W-:Y:S02]  /*6330*/  PRMT R27, R26, 0x7632, R27 ;  /* 0x000076321a1b7816 */ /* 0x000fe4000000001b */
[----:B------:R-:W-:Y:S02]  /*6340*/  ISETP.GE.AND P4, PT, R49, R68, PT ;  /* 0x000000443100720c */ /* 0x000fe40003f86270 */
[----:B------:R-:W-:Y:S02]  /*6350*/  PRMT R29, R27, 0x7632, R29 ;  /* 0x000076321b1d7816 */ /* 0x000fe4000000001d */
[----:B------:R-:W-:Y:S02]  /*6360*/  PRMT R25, R24, 0x7632, R25 ;  /* 0x0000763218197816 */ /* 0x000fe40000000019 */
        /* <DEDUP_REMOVED lines=9> */
.L_x_23185:
[----:B------:R-:W-:Y:S05]  /*6400*/  BSYNC B2 ;  /* 0x0000000000027941 */ /* 0x000fea0003800000 */
.L_x_23184:
[----:B-----5:R-:W-:Y:S01]  /*6410*/  HMUL2 R25, R66, R25 ;  /* 0x0000001942197232 */ /* 0x020fe20000000000 */
[----:B------:R-:W-:Y:S01]  /*6420*/  IADD3 R19, P1, R59, R76, RZ ;  /* 0x0000004c3b137210 */ /* 0x000fe20007f3e0ff */
[----:B------:R-:W-:Y:S01]  /*6430*/  HFMA2.MMA R54, R71, R22, R18 ;  /* 0x0000001647367235 */ /* 0x000fe20000000012 */
[-C--:B------:R-:W-:Y:S01]  /*6440*/  LEA.HI.X R17, R17, R15.reuse, R20, 0x1, P3 ;  /* 0x0000000f11117211 */ /* 0x080fe200018f0c14 */
[----:B------:R-:W-:Y:S01]  /*6450*/  HFMA2 R25, R67, R24, R25 ;  /* 0x0000001843197231 */ /* 0x000fe20000000019 */
[----:B------:R-:W-:Y:S02]  /*6460*/  LEA R20, P2, R19, R14, 0x1 ;  /* 0x0000000e13147211 */ /* 0x000fe400078408ff */
[----:B------:R-:W-:Y:S01]  /*6470*/  LEA.HI.X.SX32 R24, R59, R70, 0x1, P1 ;  /* 0x000000463b187211 */ /* 0x000fe200008f0eff */
[----:B------:R-:W-:Y:S01]  /*6480*/  BSSY B2, `(.L_x_23186) ;  /* 0x0000024000027945 */ /* 0x000fe20003800000 */
[----:B------:R-:W-:Y:S02]  /*6490*/  HFMA2 R55, R71, R26, R25 ;  /* 0x0000001a47377231 */ /* 0x000fe40000000019 */
[----:B------:R-:W-:-:S02]  /*64a0*/  LEA.HI.X R21, R19, R15, R24, 0x1, P2 ;  /* 0x0000000f13157211 */ /* 0x000fc400010f0c18 */
[----:B------:R-:W5:Y:S01]  /*64b0*/  LDG.E.128.CONSTANT R16, desc[UR10][R16.64] ;  /* 0x0000000a10107981 */ /* 0x000f62000c1e9d00 */
[----:B------:R-:W-:Y:S05]  /*64c0*/  @P0 BRA `(.L_x_23187) ;  /* 0x00000000007c0947 */ /* 0x000fea0003800000 */
[C---:B------:R-:W-:Y:S01]  /*64d0*/  VIADD R25, R49.reuse, 0x2 ;  /* 0x0000000231197836 */ /* 0x040fe20000000000 */
[----:B0-----:R-:W-:Y:S02]  /*64e0*/  IADD3 R29, R49, 0x3, RZ ;  /* 0x00000003311d7810 */ /* 0x001fe40007ffe0ff */
        /* <DEDUP_REMOVED lines=9> */
[----:B------:R-:W-:Y:S01]  /*6580*/  ISETP.GE.AND P2, PT, R25, R68, PT ;  /* 0x000000441900720c */ /* 0x000fe20003f46270 */
[----:B------:R-:W-:Y:S01]  /*6590*/  VIADD R25, R49, 0x1 ;  /* 0x0000000131197836 */ /* 0x000fe20000000000 */
[----:B------:R-:W-:Y:S02]  /*65a0*/  SEL R22, R18, RZ, !P6 ;  /* 0x000000ff12167207 */ /* 0x000fe40007000000 */
[C---:B------:R-:W-:Y:S02]  /*65b0*/  PRMT R18, R17.reuse, 0x7632, R18 ;  /* 0x0000763211127816 */ /* 0x040fe40000000012 */
[----:B------:R-:W-:-:S02]  /*65c0*/  SEL R24, R17, RZ, !P1 ;  /* 0x000000ff11187207 */ /* 0x000fc40004800000 */
[-C--:B------:R-:W-:Y:S02]  /*65d0*/  ISETP.GE.AND P1, PT, R25, R68.reuse, PT ;  /* 0x000000441900720c */ /* 0x080fe40003f26270 */
[----:B------:R-:W-:Y:S02]  /*65e0*/  PRMT R25, R18, 0x7632, R25 ;  /* 0x0000763212197816 */ /* 0x000fe40000000019 */
[-C--:B------:R-:W-:Y:S02]  /*65f0*/  ISETP.GE.AND P5, PT, R29, R68.reuse, PT ;  /* 0x000000441d00720c */ /* 0x080fe40003fa6270 */
        /* <DEDUP_REMOVED lines=12> */
.L_x_23187:
[----:B------:R-:W-:Y:S05]  /*66c0*/  BSYNC B2 ;  /* 0x0000000000027941 */ /* 0x000fea0003800000 */
.L_x_23186:
[----:B------:R-:W-:Y:S01]  /*66d0*/  HFMA2.MMA R54, R72, R23, R54 ;  /* 0x0000001748367235 */ /* 0x000fe20000000036 */
[----:B-----5:R-:W-:Y:S01]  /*66e0*/  HMUL2 R17, R66, R17 ;  /* 0x0000001142117232 */ /* 0x020fe20000000000 */
[----:B------:R-:W5:Y:S01]  /*66f0*/  LDG.E.128.CONSTANT R20, desc[UR10][R20.64] ;  /* 0x0000000a14147981 */ /* 0x000f62000c1e9d00 */
[----:B------:R-:W-:Y:S01]  /*6700*/  BSSY B2, `(.L_x_23188) ;  /* 0x0000023000027945 */ /* 0x000fe20003800000 */
[----:B------:R-:W-:-:S03]  /*6710*/  HFMA2 R55, R72, R27, R55 ;  /* 0x0000001b48377231 */ /* 0x000fc60000000037 */
[----:B------:R-:W-:Y:S01]  /*6720*/  HFMA2.MMA R16, R67, R16, R17 ;  /* 0x0000001043107235 */ /* 0x000fe20000000011 */
[----:B------:R-:W-:Y:S10]  /*6730*/  @P0 BRA `(.L_x_23189) ;  /* 0x00000000007c0947 */ /* 0x000ff40003800000 */
[C---:B------:R-:W-:Y:S01]  /*6740*/  IADD3 R17, R49.reuse, 0x2, RZ ;  /* 0x0000000231117810 */ /* 0x040fe20007ffe0ff */
[C---:B------:R-:W-:Y:S01]  /*6750*/  VIADD R25, R49.reuse, 0x3 ;  /* 0x0000000331197836 */ /* 0x040fe20000000000 */
[----:B------:R-:W-:Y:S02]  /*6760*/  IADD3 R27, R49, 0x6, RZ ;  /* 0x00000006311b7810 */ /* 0x000fe40007ffe0ff */
[-C--:B------:R-:W-:Y:S02]  /*6770*/  ISETP.GE.AND P1, PT, R17, R68.reuse, PT ;  /* 0x000000441100720c */ /* 0x080fe40003f26270 */
[----:B------:R-:W-:Y:S02]  /*6780*/  IADD3 R17, R49, 0x4, RZ ;  /* 0x0000000431117810 */ /* 0x000fe40007ffe0ff */
[-C--:B------:R-:W-:Y:S01]  /*6790*/  ISETP.GE.AND P4, PT, R25, R68.reuse, PT ;  /* 0x000000441900720c */ /* 0x080fe20003f86270 */
[----:B------:R-:W-:Y:S01]  /*67a0*/  VIADD R25, R49, 0x5 ;  /* 0x0000000531197836 */ /* 0x000fe20000000000 */
[-C--:B------:R-:W-:Y:S01]  /*67b0*/  ISETP.GE.AND P6, PT, R17, R68.reuse, PT ;  /* 0x000000441100720c */ /* 0x080fe20003fc6270 */
[----:B------:R-:W-:Y:S01]  /*67c0*/  VIADD R17, R49, 0x7 ;  /* 0x0000000731117836 */ /* 0x000fe20000000000 */
[----:B------:R-:W-:-:S02]  /*67d0*/  ISETP.GE.AND P5, PT, R27, R68, PT ;  /* 0x000000441b00720c */ /* 0x000fc40003fa6270 */
[-C--:B------:R-:W-:Y:S02]  /*67e0*/  ISETP.GE.AND P3, PT, R25, R68.reuse, PT ;  /* 0x000000441900720c */ /* 0x080fe40003f66270 */
[----:B------:R-:W-:Y:S02]  /*67f0*/  ISETP.GE.AND P2, PT, R17, R68, PT ;  /* 0x000000441100720c */ /* 0x000fe40003f46270 */
[----:B------:R-:W-:Y:S02]  /*6800*/  IADD3 R25, R49, 0x1, RZ ;  /* 0x0000000131197810 */ /* 0x000fe40007ffe0ff */
[----:B-----5:R-:W-:Y:S02]  /*6810*/  SEL R17, R22, RZ, !P6 ;  /* 0x000000ff16117207 */ /* 0x020fe40007000000 */
[C---:B------:R-:W-:Y:S02]  /*6820*/  PRMT R22, R21.reuse, 0x7632, R22 ;  /* 0x0000763215167816 */ /* 0x040fe40000000016 */
[----:B------:R-:W-:-:S02]  /*6830*/  SEL R24, R21, RZ, !P1 ;  /* 0x000000ff15187207 */ /* 0x000fc40004800000 */
        /* <DEDUP_REMOVED lines=15> */
.L_x_23189:
[----:B------:R-:W-:Y:S05]  /*6930*/  BSYNC B2 ;  /* 0x0000000000027941 */ /* 0x000fea0003800000 */
.L_x_23188:
[C---:B------:R-:W-:Y:S01]  /*6940*/  IADD3 R17, P1, R58.reuse, R76, RZ ;  /* 0x0000004c3a117210 */ /* 0x040fe20007f3e0ff */
[----:B------:R-:W-:Y:S02]  /*6950*/  HFMA2 R18, R71, R18, R16 ;  /* 0x0000001247127231 */ /* 0x000fe40000000010 */
[----:B-----5:R-:W-:Y:S01]  /*6960*/  HMUL2 R21, R66, R21 ;  /* 0x0000001542157232 */ /* 0x020fe20000000000 */
[----:B------:R-:W-:Y:S02]  /*6970*/  LEA R24, P2, R17, R14, 0x1 ;  /* 0x0000000e11187211 */ /* 0x000fe400078408ff */
[----:B------:R-:W-:Y:S02]  /*6980*/  LEA.HI.X.SX32 R26, R58, R70, 0x1, P1 ;  /* 0x000000463a1a7211 */ /* 0x000fe400008f0eff */
[----:B------:R-:W-:Y:S01]  /*6990*/  IADD3 R16, P1, R57, R76, RZ ;  /* 0x0000004c39107210 */ /* 0x000fe20007f3e0ff */
[----:B------:R-:W-:Y:S01]  /*69a0*/  BSSY B2, `(.L_x_23190) ;  /* 0x0000027000027945 */ /* 0x000fe20003800000 */
[----:B------:R-:W-:Y:S01]  /*69b0*/  LEA.HI.X R25, R17, R15, R26, 0x1, P2 ;  /* 0x0000000f11197211 */ /* 0x000fe200010f0c1a */
[----:B------:R-:W-:Y:S01]  /*69c0*/  HFMA2.MMA R20, R67, R20, R21 ;  /* 0x0000001443147235 */ /* 0x000fe20000000015 */
[----:B0-----:R-:W-:-:S02]  /*69d0*/  LEA R28, P2, R16, R14, 0x1 ;  /* 0x0000000e101c7211 */ /* 0x001fc400078408ff */
[----:B------:R-:W-:Y:S02]  /*69e0*/  LEA.HI.X.SX32 R17, R57, R70, 0x1, P1 ;  /* 0x0000004639117211 */ /* 0x000fe400008f0eff */
[----:B------:R-:W5:Y:S02]  /*69f0*/  LDG.E.128.CONSTANT R24, desc[UR10][R24.64] ;  /* 0x0000000a18187981 */ /* 0x000f64000c1e9d00 */
[----:B------:R-:W-:Y:S01]  /*6a00*/  LEA.HI.X R29, R16, R15, R17, 0x1, P2 ;  /* 0x0000000f101d7211 */ /* 0x000fe200010f0c11 */
[----:B------:R-:W-:Y:S06]  /*6a10*/  @P0 BRA `(.L_x_23191) ;  /* 0x00000000007c0947 */ /* 0x000fec0003800000 */
        /* <DEDUP_REMOVED lines=8> */
[-C--:B------:R-:W-:Y:S02]  /*6aa0*/  ISETP.GE.AND P1, PT, R17, R68.reuse, PT ;  /* 0x000000441100720c */ /* 0x080fe40003f26270 */
[----:B------:R-:W-:Y:S02]  /*6ab0*/  IADD3 R17, R49, 0x5, RZ ;  /* 0x0000000531117810 */ /* 0x000fe40007ffe0ff */
        /* <DEDUP_REMOVED lines=8> */
[C---:B------:R-:W-:Y:S02]  /*6b40*/  PRMT R16, R24.reuse, 0x7632, R16 ;  /* 0x0000763218107816 */ /* 0x040fe40000000010 */
[----:B------:R-:W-:-:S02]  /*6b50*/  SEL R24, R24, RZ, !P1 ;  /* 0x000000ff18187207 */ /* 0x000fc40004800000 */
[-C--:B------:R-:W-:Y:S02]  /*6b60*/  ISETP.GE.AND P3, PT, R17, R68.reuse, PT ;  /* 0x000000441100720c */ /* 0x080fe40003f66270 */
[----:B------:R-:W-:Y:S02]  /*6b70*/  IADD3 R17, R49, 0x7, RZ ;  /* 0x0000000731117810 */ /* 0x000fe40007ffe0ff */
[----:B------:R-:W-:Y:S02]  /*6b80*/  SEL R30, R27, RZ, !P3 ;  /* 0x000000ff1b1e7207 */ /* 0x000fe40005800000 */
[----:B------:R-:W-:Y:S01]  /*6b90*/  ISETP.GE.AND P4, PT, R17, R68, PT ;  /* 0x000000441100720c */ /* 0x000fe20003f86270 */
[----:B------:R-:W-:-:S05]  /*6ba0*/  VIADD R17, R49, 0x1 ;  /* 0x0000000131117836 */ /* 0x000fca0000000000 */
[----:B------:R-:W-:Y:S02]  /*6bb0*/  ISETP.GE.AND P2, PT, R17, R68, PT ;  /* 0x000000441100720c */ /* 0x000fe40003f46270 */
[----:B------:R-:W-:-:S04]  /*6bc0*/  PRMT R17, R27, 0x7632, R17 ;  /* 0x000076321b117816 */ /* 0x000fc80000000011 */
[----:B------:R-:W-:Y:S02]  /*6bd0*/  SEL R27, R17, RZ, !P4 ;  /* 0x000000ff111b7207 */ /* 0x000fe40006000000 */
[----:B------:R-:W-:Y:S02]  /*6be0*/  SEL R17, R16, RZ, !P2 ;  /* 0x000000ff10117207 */ /* 0x000fe40005000000 */
[----:B------:R-:W-:Y:S02]  /*6bf0*/  PRMT R27, R30, 0x5410, R27 ;  /* 0x000054101e1b7816 */ /* 0x000fe4000000001b */
[----:B------:R-:W-:-:S07]  /*6c00*/  PRMT R24, R24, 0x5410, R17 ;  /* 0x0000541018187816 */ /* 0x000fce0000000011 */
.L_x_23191:
[----:B------:R-:W-:Y:S05]  /*6c10*/  BSYNC B2 ;  /* 0x0000000000027941 */ /* 0x000fea0003800000 */
.L_x_23190:
[----:B------:R-:W5:Y:S02]  /*6c20*/  LDG.E.128.CONSTANT R28, desc[UR10][R28.64] ;  /* 0x0000000a1c1c7981 */ /* 0x000f64000c1e9d00 */
[----:B-----5:R-:W-:Y:S01]  /*6c30*/  HMUL2 R25, R66, R25 ;  /* 0x0000001942197232 */ /* 0x020fe20000000000 */
[----:B------:R-:W-:Y:S01]  /*6c40*/  BSSY B2, `(.L_x_23192) ;  /* 0x0000023000027945 */ /* 0x000fe20003800000 */
[----:B------:R-:W-:-:S04]  /*6c50*/  HFMA2 R20, R71, R22, R20 ;  /* 0x0000001647147231 */ /* 0x000fc80000000014 */
[----:B------:R-:W-:Y:S01]  /*6c60*/  HFMA2.MMA R24, R67, R24, R25 ;  /* 0x0000001843187235 */ /* 0x000fe20000000019 */
[----:B------:R-:W-:Y:S10]  /*6c70*/  @P0 BRA `(.L_x_23193) ;  /* 0x00000000007c0947 */ /* 0x000ff40003800000 */
        /* <DEDUP_REMOVED lines=8> */
[----:B------:R-:W-:Y:S01]  /*6d00*/  ISETP.GE.AND P1, PT, R17, R68, PT ;  /* 0x000000441100720c */ /* 0x000fe20003f26270 */
[----:B------:R-:W-:Y:S01]  /*6d10*/  VIADD R17, R49, 0x5 ;  /* 0x0000000531117836 */ /* 0x000fe20000000000 */
[----:B------:R-:W-:-:S02]  /*6d20*/  PRMT R29, R29, 0x5410, R16 ;  /* 0x000054101d1d7816 */ /* 0x000fc40000000010 */
[C---:B------:R-:W-:Y:S02]  /*6d30*/  PRMT R16, R30.reuse, 0x7632, R16 ;  /* 0x000076321e107816 */ /* 0x040fe40000000010 */
[-C--:B------:R-:W-:Y:S02]  /*6d40*/  ISETP.GE.AND P2, PT, R17, R68.reuse, PT ;  /* 0x000000441100720c */ /* 0x080fe40003f46270 */
[----:B------:R-:W-:Y:S02]  /*6d50*/  SEL R17, R30, RZ, !P1 ;  /* 0x000000ff1e117207 */ /* 0x000fe40004800000 */
[----:B------:R-:W-:Y:S02]  /*6d60*/  SEL R16, R16, RZ, !P2 ;  /* 0x000000ff10107207 */ /* 0x000fe40005000000 */
[----:B------:R-:W-:Y:S02]  /*6d70*/  ISETP.GE.AND P1, PT, R49, R68, PT ;  /* 0x000000443100720c */ /* 0x000fe40003f26270 */
[----:B------:R-:W-:-:S02]  /*6d80*/  PRMT R30, R17, 0x5410, R16 ;  /* 0x00005410111e7816 */ /* 0x000fc40000000010 */
[----:B------:R-:W-:Y:S02]  /*6d90*/  IADD3 R17, R49, 0x6, RZ ;  /* 0x0000000631117810 */ /* 0x000fe40007ffe0ff */
[C---:B------:R-:W-:Y:S02]  /*6da0*/  PRMT R16, R28.reuse, 0x7632, R16 ;  /* 0x000076321c107816 */ /* 0x040fe40000000010 */
[-C--:B------:R-:W-:Y:S01]  /*6db0*/  ISETP.GE.AND P3, PT, R17, R68.reuse, PT ;  /* 0x000000441100720c */ /* 0x080fe20003f66270 */
[----:B------:R-:W-:Y:S01]  /*6dc0*/  VIADD R17, R49, 0x7 ;  /* 0x0000000731117836 */ /* 0x000fe20000000000 */
[----:B------:R-:W-:Y:S02]  /*6dd0*/  SEL R28, R28, RZ, !P1 ;  /* 0x000000ff1c1c7207 */ /* 0x000fe40004800000 */
[----:B------:R-:W-:Y:S02]  /*6de0*/  SEL R22, R31, RZ, !P3 ;  /* 0x000000ff1f167207 */ /* 0x000fe40005800000 */
[----:B------:R-:W-:-:S02]  /*6df0*/  ISETP.GE.AND P4, PT, R17, R68, PT ;  /* 0x000000441100720c */ /* 0x000fc40003f86270 */
[----:B------:R-:W-:-:S04]  /*6e00*/  IADD3 R17, R49, 0x1, RZ ;  /* 0x0000000131117810 */ /* 0x000fc80007ffe0ff */
[----:B------:R-:W-:Y:S02]  /*6e10*/  ISETP.GE.AND P2, PT, R17, R68, PT ;  /* 0x000000441100720c */ /* 0x000fe40003f46270 */
[----:B------:R-:W-:-:S04]  /*6e20*/  PRMT R17, R31, 0x7632, R17 ;  /* 0x000076321f117816 */ /* 0x000fc80000000011 */
[----:B------:R-:W-:Y:S02]  /*6e30*/  SEL R31, R17, RZ, !P4 ;  /* 0x000000ff111f7207 */ /* 0x000fe40006000000 */
[----:B------:R-:W-:Y:S02]  /*6e40*/  SEL R17, R16, RZ, !P2 ;  /* 0x000000ff10117207 */ /* 0x000fe40005000000 */
[----:B------:R-:W-:Y:S02]  /*6e50*/  PRMT R31, R22, 0x5410, R31 ;  /* 0x00005410161f7816 */ /* 0x000fe4000000001f */
[----:B------:R-:W-:-:S07]  /*6e60*/  PRMT R28, R28, 0x5410, R17 ;  /* 0x000054101c1c7816 */ /* 0x000fce0000000011 */
.L_x_23193:
[----:B------:R-:W-:Y:S05]  /*6e70*/  BSYNC B2 ;  /* 0x0000000000027941 */ /* 0x000fea0003800000 */
.L_x_23192:
[C---:B------:R-:W-:Y:S01]  /*6e80*/  IADD3 R17, P1, R56.reuse, R76, RZ ;  /* 0x0000004c38117210 */ /* 0x040fe20007f3e0ff */
[----:B------:R-:W-:Y:S01]  /*6e90*/  HMUL2 R29, R66, R29 ;  /* 0x0000001d421d7232 */ /* 0x000fe20000000000 */
[----:B------:R-:W-:Y:S02]  /*6ea0*/  HFMA2.MMA R24, R71, R26, R24 ;  /* 0x0000001a47187235 */ /* 0x000fe40000000018 */
[C---:B------:R-:W-:Y:S01]  /*6eb0*/  LEA R16, P2, R17.reuse, R14, 0x1 ;  /* 0x0000000e11107211 */ /* 0x040fe200078408ff */
[----:B------:R-:W-:Y:S01]  /*6ec0*/  HFMA2 R29, R67, R28, R29 ;  /* 0x0000001c431d7231 */ /* 0x000fe2000000001d */
[----:B------:R-:W-:Y:S01]  /*6ed0*/  LEA.HI.X.SX32 R22, R56, R70, 0x1, P1 ;  /* 0x0000004638167211 */ /* 0x000fe200008f0eff */
[C---:B------:R-:W-:Y:S01]  /*6ee0*/  HFMA2.MMA R28, R72.reuse, R19, R18 ;  /* 0x00000013481c7235 */ /* 0x040fe20000000012 */
[----:B------:R-:W-:Y:S01]  /*6ef0*/  BSSY B2, `(.L_x_23194) ;  /* 0x0000027000027945 */ /* 0x000fe20003800000 */
[----:B------:R-:W-:Y:S01]  /*6f00*/  HFMA2 R21, R71, R30, R29 ;  /* 0x0000001e47157231 */ /* 0x000fe2000000001d */
[----:B------:R-:W-:Y:S01]  /*6f10*/  LEA.HI.X R17, R17, R15, R22, 0x1, P2 ;  /* 0x0000000f11117211 */ /* 0x000fe200010f0c16 */
[----:B------:R-:W-:Y:S01]  /*6f20*/  HFMA2.MMA R30, R72, R27, R24 ;  /* 0x0000001b481e7235 */ /* 0x000fe20000000018 */
[----:B------:R-:W-:-:S02]  /*6f30*/  HFMA2 R29, R72, R23, R20 ;  /* 0x00000017481d7231 */ /* 0x000fc40000000014 */
[----:B------:R-:W-:Y:S02]  /*6f40*/  HFMA2 R31, R72, R31, R21 ;  /* 0x0000001f481f7231 */ /* 0x000fe40000000015 */
[----:B------:R-:W5:Y:S01]  /*6f50*/  LDG.E.128.CONSTANT R16, desc[UR10][R16.64] ;  /* 0x0000000a10107981 */ /* 0x000f62000c1e9d00 */
[----:B------:R-:W-:Y:S05]  /*6f60*/  @P0 BRA `(.L_x_23195) ;  /* 0x00000000007c0947 */ /* 0x000fea0003800000 */
[C---:B------:R-:W-:Y:S01]  /*6f70*/  IADD3 R23, R49.reuse, 0x3, RZ ;  /* 0x0000000331177810 */ /* 0x040fe20007ffe0ff */
[----:B------:R-:W-:-:S03]  /*6f80*/  VIADD R21, R49, 0x2 ;  /* 0x0000000231157836 */ /* 0x000fc60000000000 */
[-C--:B------:R-:W-:Y:S02]  /*6f90*/  ISETP.GE.AND P4, PT, R23, R68.reuse, PT ;  /* 0x000000441700720c */ /* 0x080fe40003f86270 */
[----:B------:R-:W-:Y:S02]  /*6fa0*/  IADD3 R23, R49, 0x5, RZ ;  /* 0x0000000531177810 */ /* 0x000fe40007ffe0ff */
[-C--:B------:R-:W-:Y:S01]  /*6fb0*/  ISETP.GE.AND P1, PT, R21, R68.reuse, PT ;  /* 0x000000441500720c */ /* 0x080fe20003f26270 */
[----:B------:R-:W-:Y:S01]  /*6fc0*/  VIADD R21, R49, 0x4 ;  /* 0x0000000431157836 */ /* 0x000fe20000000000 */
[----:B------:R-:W-:Y:S01]  /*6fd0*/  ISETP.GE.AND P3, PT, R23, R68, PT ;  /* 0x000000441700720c */ /* 0x000fe20003f66270 */
[----:B------:R-:W-:-:S03]  /*6fe0*/  VIADD R23, R49, 0x6 ;  /* 0x0000000631177836 */ /* 0x000fc60000000000 */
[-C--:B------:R-:W-:Y:S02]  /*6ff0*/  ISETP.GE.AND P6, PT, R21, R68.reuse, PT ;  /* 0x000000441500720c */ /* 0x080fe40003fc6270 */
[----:B------:R-:W-:Y:S02]  /*7000*/  IADD3 R21, R49, 0x7, RZ ;  /* 0x0000000731157810 */ /* 0x000fe40007ffe0ff */
[-C--:B------:R-:W-:Y:S01]  /*7010*/  ISETP.GE.AND P5, PT, R23, R68.reuse, PT ;  /* 0x000000441700720c */ /* 0x080fe20003fa6270 */
[----:B------:R-:W-:Y:S01]  /*7020*/  VIADD R23, R49, 0x1 ;  /* 0x0000000131177836 */ /* 0x000fe20000000000 */
[----:B-----5:R-:W-:Y:S02]  /*7030*/  SEL R20, R18, RZ, !P6 ;  /* 0x000000ff12147207 */ /* 0x020fe40007000000 */
[----:B------:R-:W-:Y:S02]  /*7040*/  PRMT R18, R17, 0x7632, R18 ;  /* 0x0000763211127816 */ /* 0x000fe40000000012 */
[----:B------:R-:W-:-:S02]  /*7050*/  ISETP.GE.AND P2, PT, R21, R68, PT ;  /* 0x000000441500720c */ /* 0x000fc40003f46270 */
[----:B------:R-:W-:Y:S02]  /*7060*/  SEL R21, R17, RZ, !P1 ;  /* 0x000000ff11157207 */ /* 0x000fe40004800000 */
[-C--:B------:R-:W-:Y:S02]  /*7070*/  ISETP.GE.AND P1, PT, R23, R68.reuse, PT ;  /* 0x000000441700720c */ /* 0x080fe40003f26270 */
[----:B------:R-:W-:Y:S02]  /*7080*/  PRMT R22, R18, 0x7632, R22 ;  /* 0x0000763212167816 */ /* 0x000fe40000000016 */
[----:B------:R-:W-:Y:S02]  /*7090*/  PRMT R23, R19, 0x7632, R23 ;  /* 0x0000763213177816 */ /* 0x000fe40000000017 */
[----:B------:R-:W-:Y:S02]  /*70a0*/  ISETP.GE.AND P6, PT, R49, R68, PT ;  /* 0x000000443100720c */ /* 0x000fe40003fc6270 */
        /* <DEDUP_REMOVED lines=11> */
.L_x_23195:
[----:B------:R-:W-:Y:S05]  /*7160*/  BSYNC B2 ;  /* 0x0000000000027941 */ /* 0x000fea0003800000 */
.L_x_23194:
[----:B------:R-:W-:Y:S01]  /*7170*/  IADD3 R21, P1, R53, R76, RZ ;  /* 0x0000004c35157210 */ /* 0x000fe20007f3e0ff */
[----:B-----5:R-:W-:-:S03]  /*7180*/  HMUL2 R17, R66, R17 ;  /* 0x0000001142117232 */ /* 0x020fc60000000000 */
[----:B------:R-:W-:Y:S02]  /*7190*/  LEA R20, P2, R21, R14, 0x1 ;  /* 0x0000000e15147211 */ /* 0x000fe400078408ff */
[----:B------:R-:W-:Y:S01]  /*71a0*/  LEA.HI.X.SX32 R22, R53, R70, 0x1, P1 ;  /* 0x0000004635167211 */ /* 0x000fe200008f0eff */
[----:B------:R-:W-:Y:S01]  /*71b0*/  HFMA2.MMA R16, R67, R16, R17 ;  /* 0x0000001043107235 */ /* 0x000fe20000000011 */
[----:B------:R-:W-:Y:S01]  /*71c0*/  BSSY B2, `(.L_x_23196) ;  /* 0x0000025000027945 */ /* 0x000fe20003800000 */
[----:B------:R-:W-:Y:S02]  /*71d0*/  IADD3 R17, P1, R52, R76, RZ ;  /* 0x0000004c34117210 */ /* 0x000fe40007f3e0ff */
[----:B------:R-:W-:-:S06]  /*71e0*/  LEA.HI.X R21, R21, R15, R22, 0x1, P2 ;  /* 0x0000000f15157211 */ /* 0x000fcc00010f0c16 */
[----:B------:R-:W5:Y:S01]  /*71f0*/  LDG.E.128.CONSTANT R20, desc[UR10][R20.64] ;  /* 0x0000000a14147981 */ /* 0x000f62000c1e9d00 */
[----:B------:R-:W-:Y:S01]  /*7200*/  HFMA2 R18, R71, R18, R16 ;  /* 0x0000001247127231 */ /* 0x000fe20000000010 */
[----:B------:R-:W-:Y:S06]  /*7210*/  @P0 BRA `(.L_x_23197) ;  /* 0x00000000007c0947 */ /* 0x000fec0003800000 */
[----:B------:R-:W-:Y:S02]  /*7220*/  IADD3 R25, R49, 0x2, RZ ;  /* 0x0000000231197810 */ /* 0x000fe40007ffe0ff */
[----:B-----5:R-:W-:Y:S02]  /*7230*/  PRMT R16, R21, 0x7632, R16 ;  /* 0x0000763215107816 */ /* 0x020fe40000000010 */
[-C--:B------:R-:W-:Y:S01]  /*7240*/  ISETP.GE.AND P2, PT, R25, R68.reuse, PT ;  /* 0x000000441900720c */ /* 0x080fe20003f46270 */
[----:B------:R-:W-:Y:S01]  /*7250*/  VIADD R25, R49, 0x3 ;  /* 0x0000000331197836 */ /* 0x000fe20000000000 */
[----:B------:R-:W-:Y:S02]  /*7260*/  PRMT R24, R23, 0x7632, R24 ;  /* 0x0000763217187816 */ /* 0x000fe40000000018 */
[----:B------:R-:W-:Y:S02]  /*7270*/  SEL R21, R21, RZ, !P2 ;  /* 0x000000ff15157207 */ /* 0x000fe40005000000 */
[----:B------:R-:W-:-:S02]  /*7280*/  ISETP.GE.AND P3, PT, R25, R68, PT ;  /* 0x000000441900720c */ /* 0x000fc40003f66270 */
[----:B------:R-:W-:Y:S02]  /*7290*/  IADD3 R25, R49, 0x4, RZ ;  /* 0x0000000431197810 */ /* 0x000fe40007ffe0ff */
[----:B------:R-:W-:Y:S02]  /*72a0*/  SEL R16, R16, RZ, !P3 ;  /* 0x000000ff10107207 */ /* 0x000fe40005800000 */
[-C--:B------:R-:W-:Y:S01]  /*72b0*/  ISETP.GE.AND P2, PT, R25, R68.reuse, PT ;  /* 0x000000441900720c */ /* 0x080fe20003f46270 */
[----:B------:R-:W-:Y:S01]  /*72c0*/  VIADD R25, R49, 0x5 ;  /* 0x0000000531197836 */ /* 0x000fe20000000000 */
[--C-:B------:R-:W-:Y:S02]  /*72d0*/  PRMT R21, R21, 0x5410, R16.reuse ;  /* 0x0000541015157816 */ /* 0x100fe40000000010 */
[----:B------:R-:W-:Y:S02]  /*72e0*/  PRMT R16, R22, 0x7632, R16 ;  /* 0x0000763216107816 */ /* 0x000fe40000000010 */
[----:B------:R-:W-:-:S02]  /*72f0*/  ISETP.GE.AND P3, PT, R25, R68, PT ;  /* 0x000000441900720c */ /* 0x000fc40003f66270 */
[----:B------:R-:W-:Y:S02]  /*7300*/  SEL R25, R22, RZ, !P2 ;  /* 0x000000ff16197207 */ /* 0x000fe40005000000 */
[----:B------:R-:W-:Y:S02]  /*7310*/  SEL R16, R16, RZ, !P3 ;  /* 0x000000ff10107207 */ /* 0x000fe40005800000 */
[----:B------:R-:W-:Y:S02]  /*7320*/  ISETP.GE.AND P2, PT, R49, R68, PT ;  /* 0x000000443100720c */ /* 0x000fe40003f46270 */
[--C-:B------:R-:W-:Y:S02]  /*7330*/  PRMT R22, R25, 0x5410, R16.reuse ;  /* 0x0000541019167816 */ /* 0x100fe40000000010 */
[----:B------:R-:W-:Y:S02]  /*7340*/  IADD3 R25, R49, 0x6, RZ ;  /* 0x0000000631197810 */ /* 0x000fe40007ffe0ff */
[----:B------:R-:W-:-:S02]  /*7350*/  PRMT R16, R20, 0x7632, R16 ;  /* 0x0000763214107816 */ /* 0x000fc40000000010 */
[-C--:B------:R-:W-:Y:S01]  /*7360*/  ISETP.GE.AND P4, PT, R25, R68.reuse, PT ;  /* 0x000000441900720c */ /* 0x080fe20003f86270 */
[----:B------:R-:W-:Y:S01]  /*7370*/  VIADD R25, R49, 0x7 ;  /* 0x0000000731197836 */ /* 0x000fe20000000000 */
[----:B------:R-:W-:Y:S02]  /*7380*/  SEL R20, R20, RZ, !P2 ;  /* 0x000000ff14147207 */ /* 0x000fe40005000000 */
[----:B------:R-:W-:Y:S02]  /*7390*/  SEL R23, R23, RZ, !P4 ;  /* 0x000000ff17177207 */ /* 0x000fe40006000000 */
[----:B------:R-:W-:Y:S02]  /*73a0*/  ISETP.GE.AND P5, PT, R25, R68, PT ;  /* 0x000000441900720c */ /* 0x000fe40003fa6270 */
[----:B------:R-:W-:Y:S02]  /*73b0*/  IADD3 R25, R49, 0x1, RZ ;  /* 0x0000000131197810 */ /* 0x000fe40007ffe0ff */
[----:B------:R-:W-:-:S02]  /*73c0*/  SEL R24, R24, RZ, !P5 ;  /* 0x000000ff18187207 */ /* 0x000fc40006800000 */
[----:B------:R-:W-:Y:S02]  /*73d0*/  ISETP.GE.AND P3, PT, R25, R68, PT ;  /* 0x000000441900720c */ /* 0x000fe40003f66270 */
[----:B------:R-:W-:Y:S02]  /*73e0*/  PRMT R23, R23, 0x5410, R24 ;  /* 0x0000541017177816 */ /* 0x000fe40000000018 */
[----:B------:R-:W-:-:S04]  /*73f0*/  SEL R25, R16, RZ, !P3 ;  /* 0x000000ff10197207 */ /* 0x000fc80005800000 */
[----:B------:R-:W-:-:S07]  /*7400*/  PRMT R20, R20, 0x5410, R25 ;  /* 0x0000541014147816 */ /* 0x000fce0000000019 */
.L_x_23197:
[----:B------:R-:W-:Y:S05]  /*7410*/  BSYNC B2 ;  /* 0x0000000000027941 */ /* 0x000fea0003800000 */
.L_x_23196:
[----:B------:R-:W-:Y:S02]  /*7420*/  LEA R16, P2, R17, R14, 0x1 ;  /* 0x0000000e11107211 */ /* 0x000fe400078408ff */
[----:B------:R-:W-:-:S04]  /*7430*/  LEA.HI.X.SX32 R24, R52, R70, 0x1, P1 ;  /* 0x0000004634187211 */ /* 0x000fc800008f0eff */
[----:B------:R-:W-:Y:S02]  /*7440*/  LEA.HI.X R17, R17, R15, R24, 0x1, P2 ;  /* 0x0000000f11117211 */ /* 0x000fe400010f0c18 */
[CC--:B------:R-:W-:Y:S02]  /*7450*/  IADD3 R25, P2, R50.reuse, R76.reuse, RZ ;  /* 0x0000004c32197210 */ /* 0x0c0fe40007f5e0ff */
[----:B------:R-:W-:Y:S02]  /*7460*/  IADD3 R76, P1, R51, R76, RZ ;  /* 0x0000004c334c7210 */ /* 0x000fe40007f3e0ff */
[----:B------:R-:W-:Y:S02]  /*7470*/  LEA R24, P3, R25, R14, 0x1 ;  /* 0x0000000e19187211 */ /* 0x000fe400078608ff */
[----:B------:R-:W-:Y:S02]  /*7480*/  LEA.HI.X.SX32 R26, R50, R70, 0x1, P2 ;  /* 0x00000046321a7211 */ /* 0x000fe400010f0eff */
[----:B------:R-:W-:-:S02]  /*7490*/  LEA R14, P2, R76, R14, 0x1 ;  /* 0x0000000e4c0e7211 */ /* 0x000fc400078408ff */
[----:B------:R-:W-:Y:S02]  /*74a0*/  LEA.HI.X R25, R25, R15, R26, 0x1, P3 ;  /* 0x0000000f19197211 */ /* 0x000fe400018f0c1a */
[----:B------:R-:W-:-:S04]  /*74b0*/  LEA.HI.X.SX32 R70, R51, R70, 0x1, P1 ;  /* 0x0000004633467211 */ /* 0x000fc800008f0eff */
[----:B------:R-:W-:Y:S01]  /*74c0*/  LEA.HI.X R15, R76, R15, R70, 0x1, P2 ;  /* 0x0000000f4c0f7211 */ /* 0x000fe200010f0c46 */
[----:B------:R-:W-:Y:S01]  /*74d0*/  HFMA2.MMA R70, R72, R19, R18 ;  /* 0x0000001348467235 */ /* 0x000fe20000000012 */
[----:B------:R-:W5:Y:S02]  /*74e0*/  LDG.E.128.CONSTANT R24, desc[UR10][R24.64] ;  /* 0x0000000a18187981 */ /* 0x000f64000c1e9d00 */
[----:B-----5:R-:W-:Y:S02]  /*74f0*/  HMUL2 R21, R66, R21 ;  /* 0x0000001542157232 */ /* 0x020fe40000000000 */
[----:B------:R-:W5:Y:S04]  /*7500*/  LDG.E.128.CONSTANT R16, desc[UR10][R16.64] ;  /* 0x0000000a10107981 */ /* 0x000f68000c1e9d00 */
[----:B------:R-:W-:Y:S01]  /*7510*/  HFMA2.MMA R21, R67, R20, R21 ;  /* 0x0000001443157235 */ /* 0x000fe20000000015 */
[----:B------:R-:W-:Y:S09]  /*7520*/  BSSY B2, `(.L_x_23198) ;  /* 0x0000023000027945 */ /* 0x000ff20003800000 */
[----:B------:R-:W-:-:S04]  /*7530*/  HFMA2 R21, R71, R22, R21 ;  /* 0x0000001647157231 */ /* 0x000fc80000000015 */
[----:B------:R-:W-:Y:S01]  /*7540*/  HFMA2 R73, R72, R23, R21 ;  /* 0x0000001748497231 */ /* 0x000fe20000000015 */
        /* <DEDUP_REMOVED lines=32> */
.L_x_23199:
[----:B------:R-:W-:Y:S05]  /*7750*/  BSYNC B2 ;  /* 0x0000000000027941 */ /* 0x000fea0003800000 */
.L_x_23198:
[----:B-----5:R-:W-:Y:S01]  /*7760*/  HMUL2 R17, R66, R17 ;  /* 0x0000001142117232 */ /* 0x020fe20000000000 */
[----:B------:R0:W5:Y:S05]  /*7770*/  LDG.E.128.CONSTANT R20, desc[UR10][R14.64] ;  /* 0x0000000a0e147981 */ /* 0x00016a000c1e9d00 */
[----:B------:R-:W-:Y:S01]  /*7780*/  HFMA2.MMA R17, R67, R16, R17 ;  /* 0x0000001043117235 */ /* 0x000fe20000000011 */
[----:B------:R-:W-:-:S09]  /*7790*/  HADD2.F32 R77, -RZ, R4.H1_H1 ;  /* 0x30000004ff4d7230 */ /* 0x000fd20000004100 */
[----:B------:R-:W-:Y:S02]  /*77a0*/  HFMA2 R18, R71, R18, R17 ;  /* 0x0000001247127231 */ /* 0x000fe40000000011 */
[--C-:B------:R-:W-:Y:S02]  /*77b0*/  HADD2.F32 R17, -RZ, R0.reuse.H0_H0 ;  /* 0x20000000ff117230 */ /* 0x100fe40000004100 */
[----:B------:R-:W-:-:S05]  /*77c0*/  HADD2.F32 R0, -RZ, R0.H1_H1 ;  /* 0x30000000ff007230 */ /* 0x000fca0000004100 */
[----:B------:R-:W-:Y:S01]  /*77d0*/  FADD.FTZ R17, R17, R0 ;  /* 0x0000000011117221 */ /* 0x000fe20000010000 */
[----:B------:R-:W-:Y:S02]  /*77e0*/  HADD2.F32 R0, -RZ, R4.H0_H0 ;  /* 0x20000004ff007230 */ /* 0x000fe40000004100 */
[--C-:B------:R-:W-:Y:S02]  /*77f0*/  HADD2.F32 R4, -RZ, R46.reuse.H0_H0 ;  /* 0x2000002eff047230 */ /* 0x100fe40000004100 */
[----:B------:R-:W-:Y:S02]  /*7800*/  HADD2.F32 R46, -RZ, R46.H1_H1 ;  /* 0x3000002eff2e7230 */ /* 0x000fe40000004100 */
[----:B------:R-:W-:Y:S01]  /*7810*/  FADD.FTZ R0, R0, R77 ;  /* 0x0000004d00007221 */ /* 0x000fe20000010000 */
[----:B0-----:R-:W-:Y:S02]  /*7820*/  HADD2.F32 R14, -RZ, R54.H0_H0 ;  /* 0x20000036ff0e7230 */ /* 0x001fe40000004100 */
[----:B------:R-:W-:Y:S01]  /*7830*/  FADD.FTZ R15, R4, R46 ;  /* 0x0000002e040f7221 */ /* 0x000fe20000010000 */
[----:B------:R-:W-:-:S02]  /*7840*/  HADD2.F32 R4, -RZ, R47.H0_H0 ;  /* 0x2000002fff047230 */ /* 0x000fc40000004100 */
[----:B------:R-:W-:Y:S02]  /*7850*/  HADD2.F32 R47, -RZ, R47.H1_H1 ;  /* 0x3000002fff2f7230 */ /* 0x000fe40000004100 */
[----:B------:R-:W-:-:S03]  /*7860*/  HADD2.F32 R77, -RZ, R54.H1_H1 ;  /* 0x30000036ff4d7230 */ /* 0x000fc60000004100 */
[----:B------:R-:W-:Y:S02]  /*7870*/  FADD.FTZ R4, R4, R47 ;  /* 0x0000002f04047221 */ /* 0x000fe40000010000 */
[----:B------:R-:W-:Y:S01]  /*7880*/  FADD.FTZ R47, R14, R77 ;  /* 0x0000004d0e2f7221 */ /* 0x000fe20000010000 */
[--C-:B------:R-:W-:Y:S02]  /*7890*/  HADD2.F32 R14, -RZ, R55.reuse.H0_H0 ;  /* 0x20000037ff0e7230 */ /* 0x100fe40000004100 */
[----:B------:R-:W-:Y:S02]  /*78a0*/  HADD2.F32 R55, -RZ, R55.H1_H1 ;  /* 0x30000037ff377230 */ /* 0x000fe40000004100 */
[--C-:B------:R-:W-:Y:S02]  /*78b0*/  HADD2.F32 R16, -RZ, R28.reuse.H0_H0 ;  /* 0x2000001cff107230 */ /* 0x100fe40000004100 */
[----:B------:R-:W-:Y:S02]  /*78c0*/  HADD2.F32 R77, -RZ, R28.H1_H1 ;  /* 0x3000001cff4d7230 */ /* 0x000fe40000004100 */
[----:B------:R-:W-:Y:S01]  /*78d0*/  FADD.FTZ R14, R14, R55 ;  /* 0x000000370e0e7221 */ /* 0x000fe20000010000 */
[----:B------:R-:W-:-:S02]  /*78e0*/  HFMA2.MMA R19, R72, R19, R18 ;  /* 0x0000001348137235 */ /* 0x000fc40000000012 */
[----:B------:R-:W-:Y:S01]  /*78f0*/  FADD.FTZ R55, R16, R77 ;  /* 0x0000004d10377221 */ /* 0x000fe20000010000 */
[--C-:B------:R-:W-:Y:S02]  /*7900*/  HADD2.F32 R16, -RZ, R29.reuse.H0_H0 ;  /* 0x2000001dff107230 */ /* 0x100fe40000004100 */
[----:B------:R-:W-:Y:S02]  /*7910*/  HADD2.F32 R29, -RZ, R29.H1_H1 ;  /* 0x3000001dff1d7230 */ /* 0x000fe40000004100 */
[--C-:B------:R-:W-:Y:S02]  /*7920*/  HADD2.F32 R18, -RZ, R30.reuse.H0_H0 ;  /* 0x2000001eff127230 */ /* 0x100fe40000004100 */
[----:B------:R-:W-:Y:S02]  /*7930*/  HADD2.F32 R77, -RZ, R30.H1_H1 ;  /* 0x3000001eff4d7230 */ /* 0x000fe40000004100 */
[----:B------:R-:W-:Y:S01]  /*7940*/  FADD.FTZ R16, R16, R29 ;  /* 0x0000001d10107221 */ /* 0x000fe20000010000 */
[----:B------:R-:W-:-:S02]  /*7950*/  HADD2.F32 R28, -RZ, R70.H0_H0 ;  /* 0x20000046ff1c7230 */ /* 0x000fc40000004100 */
[----:B------:R-:W-:Y:S01]  /*7960*/  FADD.FTZ R29, R18, R77 ;  /* 0x0000004d121d7221 */ /* 0x000fe20000010000 */
[--C-:B------:R-:W-:Y:S02]  /*7970*/  HADD2.F32 R18, -RZ, R31.reuse.H0_H0 ;  /* 0x2000001fff127230 */ /* 0x100fe40000004100 */
[----:B------:R-:W-:Y:S02]  /*7980*/  HADD2.F32 R31, -RZ, R31.H1_H1 ;  /* 0x3000001fff1f7230 */ /* 0x000fe40000004100 */
[----:B------:R-:W-:-:S03]  /*7990*/  HADD2.F32 R77, -RZ, R70.H1_H1 ;  /* 0x30000046ff4d7230 */ /* 0x000fc60000004100 */
[----:B------:R-:W-:Y:S01]  /*79a0*/  FADD.FTZ R18, R18, R31 ;  /* 0x0000001f12127221 */ /* 0x000fe20000010000 */
[----:B------:R-:W-:Y:S02]  /*79b0*/  HADD2.F32 R30, -RZ, R19.H0_H0 ;  /* 0x20000013ff1e7230 */ /* 0x000fe40000004100 */
[----:B------:R-:W-:Y:S01]  /*79c0*/  FADD.FTZ R31, R28, R77 ;  /* 0x0000004d1c1f7221 */ /* 0x000fe20000010000 */
[--C-:B------:R-:W-:Y:S02]  /*79d0*/  HADD2.F32 R28, -RZ, R73.reuse.H0_H0 ;  /* 0x20000049ff1c7230 */ /* 0x100fe40000004100 */
[----:B------:R-:W-:Y:S02]  /*79e0*/  HADD2.F32 R73, -RZ, R73.H1_H1 ;  /* 0x30000049ff497230 */ /* 0x000fe40000004100 */
[----:B------:R-:W-:Y:S01]  /*79f0*/  HADD2.F32 R19, -RZ, R19.H1_H1 ;  /* 0x30000013ff137230 */ /* 0x000fe20000004100 */
[----:B------:R-:W-:Y:S02]  /*7a00*/  BSSY B2, `(.L_x_23200) ;  /* 0x0000023000027945 */ /* 0x000fe40003800000 */
[----:B------:R-:W-:-:S02]  /*7a10*/  FADD.FTZ R28, R28, R73 ;  /* 0x000000491c1c7221 */ /* 0x000fc40000010000 */
[----:B------:R-:W-:Y:S01]  /*7a20*/  FADD.FTZ R19, R30, R19 ;  /* 0x000000131e137221 */ /* 0x000fe20000010000 */
        /* <DEDUP_REMOVED lines=12> */
[----:B------:R-:W-:Y:S02]  /*7af0*/  PRMT R21, R21, 0x5410, R30 ;  /* 0x0000541015157816 */ /* 0x000fe4000000001e */
[----:B------:R-:W-:Y:S02]  /*7b00*/  SEL R77, R22, RZ, !P3 ;  /* 0x000000ff164d7207 */ /* 0x000fe40005800000 */
[----:B------:R-:W-:-:S02]  /*7b10*/  ISETP.GE.AND P4, PT, R73, R68, PT ;  /* 0x000000444900720c */ /* 0x000fc40003f86270 */
[C---:B------:R-:W-:Y:S02]  /*7b20*/  IADD3 R73, R49.reuse, 0x6, RZ ;  /* 0x0000000631497810 */ /* 0x040fe40007ffe0ff */
[-C--:B------:R-:W-:Y:S02]  /*7b30*/  ISETP.GE.AND P1, PT, R49, R68.reuse, PT ;  /* 0x000000443100720c */ /* 0x080fe40003f26270 */
[-C--:B------:R-:W-:Y:S01]  /*7b40*/  ISETP.GE.AND P5, PT, R73, R68.reuse, PT ;  /* 0x000000444900720c */ /* 0x080fe20003fa6270 */
[----:B------:R-:W-:Y:S01]  /*7b50*/  VIADD R73, R49, 0x7 ;  /* 0x0000000731497836 */ /* 0x000fe20000000000 */
[----:B------:R-:W-:Y:S02]  /*7b60*/  PRMT R30, R20, 0x7632, R30 ;  /* 0x00007632141e7816 */ /* 0x000fe4000000001e */
[----:B------:R-:W-:Y:S02]  /*7b70*/  PRMT R22, R23, 0x7632, R22 ;  /* 0x0000763217167816 */ /* 0x000fe40000000016 */
[----:B------:R-:W-:-:S02]  /*7b80*/  ISETP.GE.AND P6, PT, R73, R68, PT ;  /* 0x000000444900720c */ /* 0x000fc40003fc6270 */
[----:B------:R-:W-:Y:S02]  /*7b90*/  IADD3 R73, R49, 0x1, RZ ;  /* 0x0000000131497810 */ /* 0x000fe40007ffe0ff */
[----:B------:R-:W-:Y:S02]  /*7ba0*/  SEL R54, R23, RZ, !P5 ;  /* 0x000000ff17367207 */ /* 0x000fe40006800000 */
[----:B------:R-:W-:Y:S02]  /*7bb0*/  ISETP.GE.AND P2, PT, R73, R68, PT ;  /* 0x000000444900720c */ /* 0x000fe40003f46270 */
[----:B------:R-:W-:Y:S02]  /*7bc0*/  SEL R20, R20, RZ, !P1 ;  /* 0x000000ff14147207 */ /* 0x000fe40004800000 */
[----:B------:R-:W-:Y:S02]  /*7bd0*/  SEL R46, R46, RZ, !P4 ;  /* 0x000000ff2e2e7207 */ /* 0x000fe40006000000 */
[----:B------:R-:W-:-:S02]  /*7be0*/  SEL R23, R22, RZ, !P6 ;  /* 0x000000ff16177207 */ /* 0x000fc40007000000 */
[----:B------:R-:W-:Y:S02]  /*7bf0*/  SEL R73, R30, RZ, !P2 ;  /* 0x000000ff1e497207 */ /* 0x000fe40005000000 */
[----:B------:R-:W-:Y:S02]  /*7c00*/  PRMT R22, R77, 0x5410, R46 ;  /* 0x000054104d167816 */ /* 0x000fe4000000002e */
[----:B------:R-:W-:Y:S02]  /*7c10*/  PRMT R23, R54, 0x5410, R23 ;  /* 0x0000541036177816 */ /* 0x000fe40000000017 */
[----:B------:R-:W-:-:S07]  /*7c20*/  PRMT R20, R20, 0x5410, R73 ;  /* 0x0000541014147816 */ /* 0x000fce0000000049 */
.L_x_23201:
[----:B------:R-:W-:Y:S05]  /*7c30*/  BSYNC B2 ;  /* 0x0000000000027941 */ /* 0x000fea0003800000 */
.L_x_23200:
[----:B------:R-:W-:Y:S01]  /*7c40*/  BSSY B2, `(.L_x_23202) ;  /* 0x0000022000027945 */ /* 0x000fe20003800000 */
[----:B-----5:R-:W-:-:S03]  /*7c50*/  HMUL2 R21, R66, R21 ;  /* 0x0000001542157232 */ /* 0x020fc60000000000 */
[----:B------:R-:W-:Y:S05]  /*7c60*/  @P0 BRA `(.L_x_23203) ;  /* 0x00000000007c0947 */ /* 0x000fea0003800000 */
[C---:B------:R-:W-:Y:S01]  /*7c70*/  VIADD R73, R49.reuse, 0x1 ;  /* 0x0000000131497836 */ /* 0x040fe20000000000 */
[-C--:B------:R-:W-:Y:S02]  /*7c80*/  ISETP.GE.AND P0, PT, R49, R68.reuse, PT ;  /* 0x000000443100720c */ /* 0x080fe40003f06270 */
[C---:B------:R-:W-:Y:S02]  /*7c90*/  PRMT R30, R24.reuse, 0x7632, R30 ;  /* 0x00007632181e7816 */ /* 0x040fe4000000001e */
[-C--:B------:R-:W-:Y:S02]  /*7ca0*/  ISETP.GE.AND P1, PT, R73, R68.reuse, PT ;  /* 0x000000444900720c */ /* 0x080fe40003f26270 */
[----:B------:R-:W-:Y:S02]  /*7cb0*/  IADD3 R73, R49, 0x2, RZ ;  /* 0x0000000231497810 */ /* 0x000fe40007ffe0ff */
[----:B------:R-:W-:Y:S02]  /*7cc0*/  PRMT R46, R25, 0x7632, R46 ;  /* 0x00007632192e7816 */ /* 0x000fe4000000002e */
[----:B------:R-:W-:Y:S01]  /*7cd0*/  ISETP.GE.AND P2, PT, R73, R68, PT ;  /* 0x000000444900720c */ /* 0x000fe20003f46270 */
[----:B------:R-:W-:Y:S01]  /*7ce0*/  VIADD R73, R49, 0x3 ;  /* 0x0000000331497836 */ /* 0x000fe20000000000 */
[----:B------:R-:W-:-:S04]  /*7cf0*/  SEL R24, R24, RZ, !P0 ;  /* 0x000000ff18187207 */ /* 0x000fc80004000000 */
[----:B------:R-:W-:Y:S02]  /*7d00*/  ISETP.GE.AND P3, PT, R73, R68, PT ;  /* 0x000000444900720c */ /* 0x000fe40003f66270 */
[----:B------:R-:W-:Y:S02]  /*7d10*/  SEL R73, R25, RZ, !P2 ;  /* 0x000000ff19497207 */ /* 0x000fe40005000000 */
[----:B------:R-:W-:Y:S02]  /*7d20*/  SEL R25, R30, RZ, !P1 ;  /* 0x000000ff1e197207 */ /* 0x000fe40004800000 */
[----:B------:R-:W-:Y:S02]  /*7d30*/  SEL R46, R46, RZ, !P3 ;  /* 0x000000ff2e2e7207 */ /* 0x000fe40005800000 */
[----:B------:R-:W-:Y:S02]  /*7d40*/  PRMT R24, R24, 0x5410, R25 ;  /* 0x0000541018187816 */ /* 0x000fe40000000019 */
[----:B------:R-:W-:-:S02]  /*7d50*/  PRMT R25, R73, 0x5410, R46 ;  /* 0x0000541049197816 */ /* 0x000fc4000000002e */
[----:B------:R-:W-:Y:S02]  /*7d60*/  IADD3 R73, R49, 0x4, RZ ;  /* 0x0000000431497810 */ /* 0x000fe40007ffe0ff */
[----:B------:R-:W-:Y:S02]  /*7d70*/  PRMT R30, R26, 0x7632, R30 ;  /* 0x000076321a1e7816 */ /* 0x000fe4000000001e */
[----:B------:R-:W-:Y:S01]  /*7d80*/  ISETP.GE.AND P0, PT, R73, R68, PT ;  /* 0x000000444900720c */ /* 0x000fe20003f06270 */
[----:B------:R-:W-:-:S05]  /*7d90*/  VIADD R73, R49, 0x5 ;  /* 0x0000000531497836 */ /* 0x000fca0000000000 */
[-C--:B------:R-:W-:Y:S02]  /*7da0*/  ISETP.GE.AND P1, PT, R73, R68.reuse, PT ;  /* 0x000000444900720c */ /* 0x080fe40003f26270 */
[----:B------:R-:W-:Y:S02]  /*7db0*/  IADD3 R73, R49, 0x6, RZ ;  /* 0x0000000631497810 */ /* 0x000fe40007ffe0ff */
[----:B------:R-:W-:Y:S02]  /*7dc0*/  SEL R30, R30, RZ, !P1 ;  /* 0x000000ff1e1e7207 */ /* 0x000fe40004800000 */
[----:B------:R-:W-:Y:S01]  /*7dd0*/  ISETP.GE.AND P2, PT, R73, R68, PT ;  /* 0x000000444900720c */ /* 0x000fe20003f46270 */
[----:B------:R-:W-:-:S03]  /*7de0*/  VIADD R73, R49, 0x7 ;  /* 0x0000000731497836 */ /* 0x000fc60000000000 */
[----:B------:R-:W-:Y:S02]  /*7df0*/  SEL R46, R27, RZ, !P2 ;  /* 0x000000ff1b2e7207 */ /* 0x000fe40005000000 */
[----:B------:R-:W-:Y:S02]  /*7e00*/  ISETP.GE.AND P3, PT, R73, R68, PT ;  /* 0x000000444900720c */ /* 0x000fe40003f66270 */
[----:B------:R-:W-:Y:S02]  /*7e10*/  SEL R73, R26, RZ, !P0 ;  /* 0x000000ff1a497207 */ /* 0x000fe40004000000 */
[----:B------:R-:W-:-:S04]  /*7e20*/  PRMT R26, R27, 0x7632, R26 ;  /* 0x000076321b1a7816 */ /* 0x000fc8000000001a */
[----:B------:R-:W-:Y:S02]  /*7e30*/  SEL R27, R26, RZ, !P3 ;  /* 0x000000ff1a1b7207 */ /* 0x000fe40005800000 */
[----:B------:R-:W-:Y:S02]  /*7e40*/  PRMT R26, R73, 0x5410, R30 ;  /* 0x00005410491a7816 */ /* 0x000fe4000000001e */
[----:B------:R-:W-:-:S07]  /*7e50*/  PRMT R27, R46, 0x5410, R27 ;  /* 0x000054102e1b7816 */ /* 0x000fce000000001b */
.L_x_23203:
[----:B------:R-:W-:Y:S05]  /*7e60*/  BSYNC B2 ;  /* 0x0000000000027941 */ /* 0x000fea0003800000 */
.L_x_23202:
[----:B------:R-:W-:Y:S01]  /*7e70*/  HFMA2.MMA R21, R67, R20, R21 ;  /* 0x0000001443157235 */ /* 0x000fe20000000015 */
[----:B------:R-:W-:Y:S01]  /*7e80*/  FADD.FTZ R39, R39, R0 ;  /* 0x0000000027277221 */ /* 0x000fe20000010000 */
[----:B------:R-:W-:Y:S01]  /*7e90*/  HFMA2.MMA R25, R66, R25, -RZ ;  /* 0x0000001942197235 */ /* 0x000fe200001000ff */
[----:B------:R-:W-:Y:S01]  /*7ea0*/  FADD.FTZ R37, R37, R4 ;  /* 0x0000000425257221 */ /* 0x000fe20000010000 */
        /* <DEDUP_REMOVED lines=8> */
[----:B------:R-:W-:-:S02]  /*7f30*/  HFMA2 R25, R67, R24, R25 ;  /* 0x0000001843197231 */ /* 0x000fc40000000019 */
[----:B------:R-:W-:Y:S01]  /*7f40*/  FADD.FTZ R13, R13, R18 ;  /* 0x000000120d0d7221 */ /* 0x000fe20000010000 */
[----:B------:R-:W-:Y:S01]  /*7f50*/  FADD.FTZ R12, R12, R31 ;  /* 0x0000001f0c0c7221 */ /* 0x000fe20000010000 */
[----:B------:R-:W-:Y:S01]  /*7f60*/  FADD.FTZ R11, R11, R28 ;  /* 0x0000001c0b0b7221 */ /* 0x000fe20000010000 */
[----:B------:R-:W-:Y:S01]  /*7f70*/  HFMA2.MMA R21, R72, R23, R21 ;  /* 0x0000001748157235 */ /* 0x000fe20000000015 */
[----:B------:R-:W-:Y:S02]  /*7f80*/  HFMA2 R25, R71, R26, R25 ;  /* 0x0000001a47197231 */ /* 0x000fe40000000019 */
[----:B------:R-:W-:Y:S02]  /*7f90*/  FADD.FTZ R10, R10, R19 ;  /* 0x000000130a0a7221 */ /* 0x000fe40000010000 */
[----:B------:R-:W-:-:S05]  /*7fa0*/  HFMA2 R25, R72, R27, R25 ;  /* 0x0000001b48197231 */ /* 0x000fca0000000019 */
[----:B------:R-:W-:Y:S02]  /*7fb0*/  HADD2.F32 R0, -RZ, R21.H0_H0 ;  /* 0x20000015ff007230 */ /* 0x000fe40000004100 */
[----:B------:R-:W-:Y:S02]  /*7fc0*/  HADD2.F32 R4, -RZ, R25.H0_H0 ;  /* 0x20000019ff047230 */ /* 0x000fe40000004100 */
[----:B------:R-:W-:Y:S02]  /*7fd0*/  HADD2.F32 R21, -RZ, R21.H1_H1 ;  /* 0x30000015ff157230 */ /* 0x000fe40000004100 */
[----:B------:R-:W-:-:S03]  /*7fe0*/  HADD2.F32 R25, -RZ, R25.H1_H1 ;  /* 0x30000019ff197230 */ /* 0x000fc60000004100 */
[----:B------:R-:W-:Y:S02]  /*7ff0*/  FADD.FTZ R0, R0, R21 ;  /* 0x0000001500007221 */ /* 0x000fe40000010000 */
[----:B------:R-:W-:Y:S02]  /*8000*/  FADD.FTZ R4, R4, R25 ;  /* 0x0000001904047221 */ /* 0x000fe40000010000 */
[----:B------:R-:W-:Y:S02]  /*8010*/  FADD.FTZ R9, R9, R0 ;  /* 0x0000000009097221 */ /* 0x000fe40000010000 */
[----:B------:R-:W-:-:S07]  /*8020*/  FADD.FTZ R7, R7, R4 ;  /* 0x0000000407077221 */ /* 0x000fce0000010000 */
.L_x_23173:
[----:B------:R-:W-:Y:S05]  /*8030*/  BSYNC B0 ;  /* 0x0000000000007941 */ /* 0x000fea0003800000 */
.L_x_23172:
        /* <DEDUP_REMOVED lines=8> */
.L_x_23171:
[----:B------:R-:W-:Y:S05]  /*80c0*/  BSYNC B1 ;  /* 0x0000000000017941 */ /* 0x000fea0003800000 */
.L_x_23169:
[----:B0-----:R-:W0:Y:S01]  /*80d0*/  SHFL.BFLY PT, R3, R40, 0x2, 0x1f ;  /* 0x0c401f0028037f89 */ /* 0x001e2200000e0000 */
[----:B------:R-:W1:Y:S01]  /*80e0*/  S2UR UR5, SR_CgaCtaId ;  /* 0x00000000000579c3 */ /* 0x000e620000008800 */
[----:B------:R-:W-:Y:S01]  /*80f0*/  UMOV UR4, 0x400 ;  /* 0x0000040000047882 */ /* 0x000fe20000000000 */
[----:B------:R-:W-:Y:S01]  /*8100*/  BSSY B0, `(.L_x_23205) ;  /* 0x0000064000007945 */ /* 0x000fe20003800000 */
[----:B------:R-:W2:Y:S01]  /*8110*/  SHFL.BFLY PT, R0, R39, 0x2, 0x1f ;  /* 0x0c401f0027007f89 */ /* 0x000ea200000e0000 */
[----:B------:R-:W-:-:S03]  /*8120*/  UIADD3 UR4, UR4, 0x110, URZ ;  /* 0x0000011004047890 */ /* 0x000fc6000fffe03f */
[----:B------:R-:W3:Y:S04]  /*8130*/  SHFL.BFLY PT, R2, R37, 0x2, 0x1f ;  /* 0x0c401f0025027f89 */ /* 0x000ee800000e0000 */
[----:B------:R-:W4:Y:S04]  /*8140*/  SHFL.BFLY PT, R4, R35, 0x2, 0x1f ;  /* 0x0c401f0023047f89 */ /* 0x000f2800000e0000 */
[----:B------:R-:W4:Y:S04]  /*8150*/  SHFL.BFLY PT, R5, R38, 0x2, 0x1f ;  /* 0x0c401f0026057f89 */ /* 0x000f2800000e0000 */
[----:B------:R-:W4:Y:S04]  /*8160*/  SHFL.BFLY PT, R17, R36, 0x2, 0x1f ;  /* 0x0c401f0024117f89 */ /* 0x000f2800000e0000 */
[----:B------:R-:W4:Y:S01]  /*8170*/  SHFL.BFLY PT, R19, R34, 0x2, 0x1f ;  /* 0x0c401f0022137f89 */ /* 0x000f2200000e0000 */
[----:B0-----:R-:W-:Y:S01]  /*8180*/  FADD.FTZ R3, R3, R40 ;  /* 0x0000002803037221 */ /* 0x001fe20000010000 */
[----:B-1----:R-:W-:-:S02]  /*8190*/  ULEA UR4, UR5, UR4, 0x18 ;  /* 0x0000000405047291 */ /* 0x002fc4000f8ec03f */
[----:B------:R-:W0:Y:S01]  /*81a0*/  SHFL.BFLY PT, R6, R33, 0x2, 0x1f ;  /* 0x0c401f0021067f89 */ /* 0x000e2200000e0000 */
[----:B--2---:R-:W-:-:S03]  /*81b0*/  FADD.FTZ R0, R0, R39 ;  /* 0x0000002700007221 */ /* 0x004fc60000010000 */
[----:B------:R-:W1:Y:S01]  /*81c0*/  SHFL.BFLY PT, R23, R32, 0x2, 0x1f ;  /* 0x0c401f0020177f89 */ /* 0x000e6200000e0000 */
[----:B---3--:R-:W-:-:S03]  /*81d0*/  FADD.FTZ R37, R2, R37 ;  /* 0x0000002502257221 */ /* 0x008fc60000010000 */
[----:B------:R-:W2:Y:S01]  /*81e0*/  SHFL.BFLY PT, R8, R13, 0x2, 0x1f ;  /* 0x0c401f000d087f89 */ /* 0x000ea200000e0000 */
[----:B----4-:R-:W-:-:S03]  /*81f0*/  FADD.FTZ R35, R4, R35 ;  /* 0x0000002304237221 */ /* 0x010fc60000010000 */
[----:B------:R-:W3:Y:S01]  /*8200*/  SHFL.BFLY PT, R25, R12, 0x2, 0x1f ;  /* 0x0c401f000c197f89 */ /* 0x000ee200000e0000 */
        /* <DEDUP_REMOVED lines=17> */
[----:B------:R-:W-:Y:S01]  /*8320*/  FADD.FTZ R16, R14, R11 ;  /* 0x0000000b0e107221 */ /* 0x000fe20000010000 */
[----:B------:R-:W-:Y:S02]  /*8330*/  SHF.R.S32.HI R24, RZ, 0x1f, R15 ;  /* 0x0000001fff187819 */ /* 0x000fe4000001140f */
[----:B------:R-:W4:Y:S01]  /*8340*/  SHFL.BFLY PT, R17, R38, 0x1, 0x1f ;  /* 0x0c201f0026117f89 */ /* 0x000f2200000e0000 */
[----:B0-----:R-:W-:Y:S01]  /*8350*/  FADD.FTZ R22, R22, R7 ;  /* 0x0000000716167221 */ /* 0x001fe20000010000 */
[----:B------:R-:W-:Y:S01]  /*8360*/  LEA.HI R26, R24, R15, RZ, 0x5 ;  /* 0x0000000f181a7211 */ /* 0x000fe200078f28ff */
[----:B------:R-:W-:Y:S01]  /*8370*/  VIADD R7, R15, 0x1f ;  /* 0x0000001f0f077836 */ /* 0x000fe20000000000 */
[----:B------:R-:W0:Y:S01]  /*8380*/  SHFL.BFLY PT, R19, R36, 0x1, 0x1f ;  /* 0x0c201f0024137f89 */ /* 0x000e2200000e0000 */
[----:B-1----:R-:W-:Y:S01]  /*8390*/  FADD.FTZ R20, R20, R9 ;  /* 0x0000000914147221 */ /* 0x002fe20000010000 */
[----:B------:R-:W-:-:S02]  /*83a0*/  LOP3.LUT R24, R26, 0xffffffe0, RZ, 0xc0, !PT ;  /* 0xffffffe01a187812 */ /* 0x000fc400078ec0ff */
[----:B------:R-:W1:Y:S01]  /*83b0*/  SHFL.BFLY PT, R21, R34, 0x1, 0x1f ;  /* 0x0c201f0022157f89 */ /* 0x000e6200000e0000 */
[----:B------:R-:W-:Y:S01]  /*83c0*/  ISETP.GT.U32.AND P3, PT, R7, 0x3e, PT ;  /* 0x0000003e0700780c */ /* 0x000fe20003f64070 */
[----:B--2---:R-:W-:Y:S01]  /*83d0*/  FADD.FTZ R2, R3, R2 ;  /* 0x0000000203027221 */ /* 0x004fe20000010000 */
[----:B------:R-:W-:Y:S01]  /*83e0*/  IADD3 R28, -R24, R15, RZ ;  /* 0x0000000f181c7210 */ /* 0x000fe20007ffe1ff */
[----:B------:R-:W2:Y:S01]  /*83f0*/  SHFL.BFLY PT, R8, R33, 0x1, 0x1f ;  /* 0x0c201f0021087f89 */ /* 0x000ea200000e0000 */
[----:B---3--:R-:W-:Y:S02]  /*8400*/  FADD.FTZ R5, R0, R5 ;  /* 0x0000000500057221 */ /* 0x008fe40000010000 */
[----:B------:R-:W-:Y:S01]  /*8410*/  LOP3.LUT R24, R28, 0x3, RZ, 0xc0, !PT ;  /* 0x000000031c187812 */ /* 0x000fe200078ec0ff */
[----:B------:R-:W3:Y:S01]  /*8420*/  SHFL.BFLY PT, R10, R23, 0x1, 0x1f ;  /* 0x0c201f00170a7f89 */ /* 0x000ee200000e0000 */
[----:B------:R-:W-:Y:S02]  /*8430*/  FADD.FTZ R3, R37, R4 ;  /* 0x0000000425037221 */ /* 0x000fe40000010000 */
[----:B------:R-:W-:Y:S01]  /*8440*/  ISETP.NE.AND P2, PT, R24, RZ, PT ;  /* 0x000000ff1800720c */ /* 0x000fe20003f45270 */
[----:B------:R-:W3:Y:S01]  /*8450*/  SHFL.BFLY PT, R12, R13, 0x1, 0x1f ;  /* 0x0c201f000d0c7f89 */ /* 0x000ee200000e0000 */
[----:B----4-:R-:W-:-:S02]  /*8460*/  FADD.FTZ R7, R35, R6 ;  /* 0x0000000623077221 */ /* 0x010fc40000010000 */
[C---:B------:R-:W-:Y:S01]  /*8470*/  ISETP.GT.OR P0, PT, R15.reuse, 0x3f, P2 ;  /* 0x0000003f0f00780c */ /* 0x040fe20001704670 */
[----:B------:R-:W4:Y:S01]  /*8480*/  SHFL.BFLY PT, R14, R25, 0x1, 0x1f ;  /* 0x0c201f00190e7f89 */ /* 0x000f2200000e0000 */
[----:B------:R-:W-:Y:S01]  /*8490*/  FADD.FTZ R0, R38, R17 ;  /* 0x0000001126007221 */ /* 0x000fe20000010000 */
[----:B------:R-:W-:Y:S01]  /*84a0*/  BAR.SYNC.DEFER_BLOCKING 0x0 ;  /* 0x0000000000007b1d */ /* 0x000fe20000010000 */
[----:B0-----:R-:W-:Y:S01]  /*84b0*/  FADD.FTZ R4, R36, R19 ;  /* 0x0000001324047221 */ /* 0x001fe20000010000 */
[----:B------:R-:W-:Y:S01]  /*84c0*/  ISETP.GT.OR P1, PT, R15, 0x1f, P2 ;  /* 0x0000001f0f00780c */ /* 0x000fe20001724670 */
[----:B-1----:R-:W-:-:S03]  /*84d0*/  FADD.FTZ R6, R34, R21 ;  /* 0x0000001522067221 */ /* 0x002fc60000010000 */
[----:B------:R-:W0:Y:S01]  /*84e0*/  SHFL.BFLY PT, R27, R16, 0x1, 0x1f ;  /* 0x0c201f00101b7f89 */ /* 0x000e2200000e0000 */
[----:B--2---:R-:W-:-:S03]  /*84f0*/  FADD.FTZ R9, R33, R8 ;  /* 0x0000000821097221 */ /* 0x004fc60000010000 */
[----:B------:R-:W1:Y:S01]  /*8500*/  SHFL.BFLY PT, R17, R18, 0x1, 0x1f ;  /* 0x0c201f0012117f89 */ /* 0x000e6200000e0000 */
[----:B---3--:R-:W-:Y:S01]  /*8510*/  FADD.FTZ R8, R23, R10 ;  /* 0x0000000a17087221 */ /* 0x008fe20000010000 */
[----:B------:R-:W-:Y:S02]  /*8520*/  SHF.R.S32.HI R23, RZ, 0x1f, R28 ;  /* 0x0000001fff177819 */ /* 0x000fe4000001141c */
[----:B------:R-:W2:Y:S01]  /*8530*/  SHFL.BFLY PT, R19, R20, 0x1, 0x1f ;  /* 0x0c201f0014137f89 */ /* 0x000ea200000e0000 */
[----:B------:R-:W-:Y:S01]  /*8540*/  FADD.FTZ R11, R13, R12 ;  /* 0x0000000c0d0b7221 */ /* 0x000fe20000010000 */
[----:B------:R-:W-:Y:S02]  /*8550*/  LOP3.LUT R12, R15, 0xffffffc0, RZ, 0xc0, !PT ;  /* 0xffffffc00f0c7812 */ /* 0x000fe400078ec0ff */
[----:B------:R-:W3:Y:S01]  /*8560*/  SHFL.BFLY PT, R21, R22, 0x1, 0x1f ;  /* 0x0c201f0016157f89 */ /* 0x000ee200000e0000 */
[----:B----4-:R-:W-:Y:S01]  /*8570*/  FADD.FTZ R10, R25, R14 ;  /* 0x0000000e190a7221 */ /* 0x010fe20000010000 */
[----:B------:R-:W-:-:S02]  /*8580*/  LEA.HI R14, R23, R28, RZ, 0x2 ;  /* 0x0000001c170e7211 */ /* 0x000fc400078f10ff */
[----:B------:R-:W-:Y:S02]  /*8590*/  ISETP.NE.OR P5, PT, R12, 0x40, P2 ;  /* 0x000000400c00780c */ /* 0x000fe400017a5670 */
[----:B------:R-:W-:Y:S02]  /*85a0*/  SHF.R.S32.HI R23, RZ, 0x5, R26 ;  /* 0x00000005ff177819 */ /* 0x000fe4000001141a */
[----:B------:R-:W-:Y:S02]  /*85b0*/  SHF.R.S32.HI R14, RZ, 0x2, R14 ;  /* 0x00000002ff0e7819 */ /* 0x000fe4000001140e */
[----:B------:R-:W-:Y:S01]  /*85c0*/  LOP3.LUT R12, R15, 0xffffffe0, RZ, 0xc0, !PT ;  /* 0xffffffe00f0c7812 */ /* 0x000fe200078ec0ff */
[----:B0-----:R-:W-:Y:S02]  /*85d0*/  FADD.FTZ R13, R16, R27 ;  /* 0x0000001b100d7221 */ /* 0x001fe40000010000 */
[----:B------:R-:W-:Y:S01]  /*85e0*/  IMAD R23, R23, 0x78, R14 ;  /* 0x0000007817177824 */ /* 0x000fe200078e020e */
[----:B------:R-:W-:Y:S01]  /*85f0*/  ISETP.NE.OR P4, PT, R12, 0x20, P2 ;  /* 0x000000200c00780c */ /* 0x000fe20001785670 */
[----:B-1----:R-:W-:-:S03]  /*8600*/  FADD.FTZ R12, R18, R17 ;  /* 0x00000011120c7221 */ /* 0x002fc60000010000 */
[----:B------:R-:W-:Y:S01]  /*8610*/  LEA R23, R23, UR4, 0x2 ;  /* 0x0000000417177c11 */ /* 0x000fe2000f8e10ff */
[----:B--2---:R-:W-:Y:S01]  /*8620*/  FADD.FTZ R15, R20, R19 ;  /* 0x00000013140f7221 */ /* 0x004fe20000010000 */
        /* <DEDUP_REMOVED lines=17> */
.L_x_23206:
[----:B------:R-:W-:Y:S05]  /*8740*/  BSYNC B0 ;  /* 0x0000000000007941 */ /* 0x000fea0003800000 */
.L_x_23205:
        /* <DEDUP_REMOVED lines=33> */
.L_x_23208:
[----:B------:R-:W-:Y:S05]  /*8960*/  BSYNC B0 ;  /* 0x0000000000007941 */ /* 0x000fea0003800000 */
.L_x_23207:
        /* <DEDUP_REMOVED lines=18> */
.L_x_23210:
[----:B------:R-:W-:Y:S05]  /*8a90*/  BSYNC B0 ;  /* 0x0000000000007941 */ /* 0x000fea0003800000 */
.L_x_23209:
        /* <DEDUP_REMOVED lines=34> */
.L_x_23212:
[----:B------:R-:W-:Y:S05]  /*8cc0*/  BSYNC B0 ;  /* 0x0000000000007941 */ /* 0x000fea0003800000 */
.L_x_23211:
        /* <DEDUP_REMOVED lines=23> */
[C---:B------:R-:W-:Y:S01]  /*8e40*/  LEA.HI.X.SX32 R20, R14.reuse, UR7, 0x1, P0 ;  /* 0x000000070e147c11 */ /* 0x040fe200080f0eff */
[----:B------:R-:W-:Y:S01]  /*8e50*/  VIADD R39, R14, 0x58 ;  /* 0x000000580e277836 */ /* 0x000fe20000000000 */
[----:B------:R-:W-:Y:S02]  /*8e60*/  LEA R18, P0, R19, UR8, 0x1 ;  /* 0x0000000813127c11 */ /* 0x000fe4000f8008ff */
[----:B------:R-:W-:Y:S02]  /*8e70*/  IADD3 R25, P1, R17, UR4, RZ ;  /* 0x0000000411197c10 */ /* 0x000fe4000ff3e0ff */
[----:B01----:R-:W-:-:S02]  /*8e80*/  IADD3 R23, P2, R21, UR4, RZ ;  /* 0x0000000415177c10 */ /* 0x003fc4000ff5e0ff */
[----:B------:R-:W-:Y:S02]  /*8e90*/  LEA.HI.X R19, R19, UR9, R20, 0x1, P0 ;  /* 0x0000000913137c11 */ /* 0x000fe400080f0c14 */
[----:B------:R-:W-:Y:S01]  /*8ea0*/  LEA.HI.X.SX32 R26, R17, UR7, 0x1, P1 ;  /* 0x00000007111a7c11 */ /* 0x000fe200088f0eff */
[----:B------:R-:W-:Y:S01]  /*8eb0*/  VIADD R17, R14, 0x18 ;  /* 0x000000180e117836 */ /* 0x000fe20000000000 */
[----:B------:R-:W-:Y:S02]  /*8ec0*/  LEA R20, P0, R25, UR8, 0x1 ;  /* 0x0000000819147c11 */ /* 0x000fe4000f8008ff */
[----:B------:R-:W-:Y:S02]  /*8ed0*/  LEA.HI.X.SX32 R24, R21, UR7, 0x1, P2 ;  /* 0x0000000715187c11 */ /* 0x000fe400090f0eff */
[----:B------:R-:W-:Y:S02]  /*8ee0*/  LEA R22, P1, R23, UR8, 0x1 ;  /* 0x0000000817167c11 */ /* 0x000fe4000f8208ff */
[----:B------:R-:W-:-:S02]  /*8ef0*/  LEA.HI.X R21, R25, UR9, R26, 0x1, P0 ;  /* 0x0000000919157c11 */ /* 0x000fc400080f0c1a */
[----:B------:R-:W-:Y:S02]  /*8f00*/  IADD3 R25, R14, 0x20, RZ ;  /* 0x000000200e197810 */ /* 0x000fe40007ffe0ff */
[----:B------:R-:W-:Y:S02]  /*8f10*/  IADD3 R29, P0, R17, UR4, RZ ;  /* 0x00000004111d7c10 */ /* 0x000fe4000ff1e0ff */
[----:B------:R-:W-:Y:S02]  /*8f20*/  LEA.HI.X R23, R23, UR9, R24, 0x1, P1 ;  /* 0x0000000917177c11 */ /* 0x000fe400088f0c18 */
[----:B------:R-:W-:Y:S02]  /*8f30*/  IADD3 R27, P1, R25, UR4, RZ ;  /* 0x00000004191b7c10 */ /* 0x000fe4000ff3e0ff */
[----:B------:R-:W-:Y:S02]  /*8f40*/  LEA.HI.X.SX32 R32, R17, UR7, 0x1, P0 ;  /* 0x0000000711207c11 */ /* 0x000fe400080f0eff */
[----:B------:R-:W-:-:S02]  /*8f50*/  LEA R24, P0, R29, UR8, 0x1 ;  /* 0x000000081d187c11 */ /* 0x000fc4000f8008ff */
[----:B------:R-:W-:Y:S02]  /*8f60*/  IADD3 R17, R14, 0x30, RZ ;  /* 0x000000300e117810 */ /* 0x000fe40007ffe0ff */
[----:B------:R-:W-:Y:S02]  /*8f70*/  LEA.HI.X.SX32 R30, R25, UR7, 0x1, P1 ;  /* 0x00000007191e7c11 */ /* 0x000fe400088f0eff */
[----:B------:R-:W-:Y:S02]  /*8f80*/  LEA.HI.X R25, R29, UR9, R32, 0x1, P0 ;  /* 0x000000091d197c11 */ /* 0x000fe400080f0c20 */
[----:B------:R-:W-:Y:S02]  /*8f90*/  LEA R26, P1, R27, UR8, 0x1 ;  /* 0x000000081b1a7c11 */ /* 0x000fe4000f8208ff */
[----:B------:R-:W-:Y:S02]  /*8fa0*/  IADD3 R33, P0, R28, UR4, RZ ;  /* 0x000000041c217c10 */ /* 0x000fe4000ff1e0ff */
[----:B------:R-:W-:-:S02]  /*8fb0*/  IADD3 R29, P2, R17, UR4, RZ ;  /* 0x00000004111d7c10 */ /* 0x000fc4000ff5e0ff */
[----:B------:R-:W-:Y:S01]  /*8fc0*/  LEA.HI.X R27, R27, UR9, R30, 0x1, P1 ;  /* 0x000000091b1b7c11 */ /* 0x000fe200088f0c1e */
[----:B------:R-:W-:Y:S01]  /*8fd0*/  VIADD R30, R14, 0x38 ;  /* 0x000000380e1e7836 */ /* 0x000fe20000000000 */
[----:B------:R-:W-:Y:S02]  /*8fe0*/  LEA.HI.X.SX32 R36, R28, UR7, 0x1, P0 ;  /* 0x000000071c247c11 */ /* 0x000fe400080f0eff */
[----:B------:R-:W-:Y:S02]  /*8ff0*/  LEA.HI.X.SX32 R34, R17, UR7, 0x1, P2 ;  /* 0x0000000711227c11 */ /* 0x000fe400090f0eff */
[C---:B------:R-:W-:Y:S02]  /*9000*/  LEA R28, P1, R29.reuse, UR8, 0x1 ;  /* 0x000000081d1c7c11 */ /* 0x040fe4000f8208ff */
[----:B------:R-:W-:Y:S02]  /*9010*/  IADD3 R17, R14, 0x40, RZ ;  /* 0x000000400e117810 */ /* 0x000fe40007ffe0ff */
[----:B------:R-:W-:-:S02]  /*9020*/  LEA.HI.X R29, R29, UR9, R34, 0x1, P1 ;  /* 0x000000091d1d7c11 */ /* 0x000fc400088f0c22 */
[C---:B------:R-:W-:Y:S02]  /*9030*/  IADD3 R35, P1, R17.reuse, UR4, RZ ;  /* 0x0000000411237c10 */ /* 0x040fe4000ff3e0ff */
[----:B------:R-:W-:Y:S02]  /*9040*/  IADD3 R31, P2, R30, UR4, RZ ;  /* 0x000000041e1f7c10 */ /* 0x000fe4000ff5e0ff */
[----:B------:R-:W-:Y:S02]  /*9050*/  LEA.HI.X.SX32 R38, R17, UR7, 0x1, P1 ;  /* 0x0000000711267c11 */ /* 0x000fe400088f0eff */
[C---:B------:R-:W-:Y:S02]  /*9060*/  LEA R34, P1, R35.reuse, UR8, 0x1 ;  /* 0x0000000823227c11 */ /* 0x040fe4000f8208ff */
[----:B------:R-:W-:Y:S02]  /*9070*/  IADD3 R17, R14, 0x50, RZ ;  /* 0x000000500e117810 */ /* 0x000fe40007ffe0ff */
[----:B------:R-:W-:-:S02]  /*9080*/  LEA.HI.X R35, R35, UR9, R38, 0x1, P1 ;  /* 0x0000000923237c11 */ /* 0x000fc400088f0c26 */
[----:B------:R-:W-:Y:S02]  /*9090*/  LEA R32, P0, R33, UR8, 0x1 ;  /* 0x0000000821207c11 */ /* 0x000fe4000f8008ff */
[----:B------:R-:W-:Y:S02]  /*90a0*/  IADD3 R42, P1, R17, UR4, RZ ;  /* 0x00000004112a7c10 */ /* 0x000fe4000ff3e0ff */
[----:B------:R-:W-:Y:S02]  /*90b0*/  LEA.HI.X.SX32 R40, R30, UR7, 0x1, P2 ;  /* 0x000000071e287c11 */ /* 0x000fe400090f0eff */
[----:B------:R-:W-:Y:S01]  /*90c0*/  LEA.HI.X R33, R33, UR9, R36, 0x1, P0 ;  /* 0x0000000921217c11 */ /* 0x000fe200080f0c24 */
[----:B------:R-:W-:Y:S01]  /*90d0*/  VIADD R36, R14, 0x48 ;  /* 0x000000480e247836 */ /* 0x000fe20000000000 */
[----:B------:R-:W-:Y:S02]  /*90e0*/  IADD3 R41, P2, R39, UR4, RZ ;  /* 0x0000000427297c10 */ /* 0x000fe4000ff5e0ff */
[----:B------:R-:W-:-:S02]  /*90f0*/  LEA.HI.X.SX32 R17, R17, UR7, 0x1, P1 ;  /* 0x0000000711117c11 */ /* 0x000fc400088f0eff */
[----:B------:R-:W-:Y:S02]  /*9100*/  LEA R30, P0, R31, UR8, 0x1 ;  /* 0x000000081f1e7c11 */ /* 0x000fe4000f8008ff */
[C---:B------:R-:W-:Y:S02]  /*9110*/  LEA R38, P1, R42.reuse, UR8, 0x1 ;  /* 0x000000082a267c11 */ /* 0x040fe4000f8208ff */
[----:B------:R-:W-:Y:S02]  /*9120*/  LEA.HI.X.SX32 R44, R39, UR7, 0x1, P2 ;  /* 0x00000007272c7c11 */ /* 0x000fe400090f0eff */
[----:B------:R-:W-:Y:S02]  /*9130*/  LEA.HI.X R31, R31, UR9, R40, 0x1, P0 ;  /* 0x000000091f1f7c11 */ /* 0x000fe400080f0c28 */
[----:B------:R-:W-:Y:S01]  /*9140*/  LEA.HI.X R39, R42, UR9, R17, 0x1, P1 ;  /* 0x000000092a277c11 */ /* 0x000fe200088f0c11 */
[----:B------:R-:W-:Y:S01]  /*9150*/  VIADD R42, R14, 0x68 ;  /* 0x000000680e2a7836 */ /* 0x000fe20000000000 */
[----:B------:R-:W-:-:S02]  /*9160*/  IADD3 R37, P0, R36, UR4, RZ ;  /* 0x0000000424257c10 */ /* 0x000fc4000ff1e0ff */
[C---:B------:R-:W-:Y:S02]  /*9170*/  IADD3 R17, R14.reuse, 0x60, RZ ;  /* 0x000000600e117810 */ /* 0x040fe40007ffe0ff */
[----:B------:R-:W-:Y:S02]  /*9180*/  IADD3 R14, R14, 0x70, RZ ;  /* 0x000000700e0e7810 */ /* 0x000fe40007ffe0ff */
[----:B------:R-:W-:Y:S02]  /*9190*/  LEA.HI.X.SX32 R40, R36, UR7, 0x1, P0 ;  /* 0x0000000724287c11 */ /* 0x000fe400080f0eff */
[----:B------:R-:W-:Y:S02]  /*91a0*/  F2FP.F16.F32.PACK_AB R2, R5, R2 ;  /* 0x000000020502723e */ /* 0x000fe400000000ff */
[C---:B------:R-:W-:Y:S02]  /*91b0*/  LEA R36, P0, R37.reuse, UR8, 0x1 ;  /* 0x0000000825247c11 */ /* 0x040fe4000f8008ff */
[----:B------:R-:W-:Y:S01]  /*91c0*/  IADD3 R5, P2, R14, UR4, RZ ;  /* 0x000000040e057c10 */ /* 0x000fe2000ff5e0ff */
[----:B------:R0:W-:Y:S01]  /*91d0*/  STG.E.U16 desc[UR10][R18.64], R2 ;  /* 0x0000000212007986 */ /* 0x0001e2000c10150a */
[----:B------:R-:W-:-:S02]  /*91e0*/  LEA.HI.X R37, R37, UR9, R40, 0x1, P0 ;  /* 0x0000000925257c11 */ /* 0x000fc400080f0c28 */
[----:B------:R-:W-:Y:S02]  /*91f0*/  LEA.HI.X.SX32 R14, R14, UR7, 0x1, P2 ;  /* 0x000000070e0e7c11 */ /* 0x000fe400090f0eff */
[----:B------:R-:W-:Y:S02]  /*9200*/  LEA R40, P0, R41, UR8, 0x1 ;  /* 0x0000000829287c11 */ /* 0x000fe4000f8008ff */
[----:B------:R-:W-:Y:S02]  /*9210*/  LEA R46, P2, R5, UR8, 0x1 ;  /* 0x00000008052e7c11 */ /* 0x000fe4000f8408ff */
[----:B------:R-:W-:Y:S02]  /*9220*/  F2FP.F16.F32.PACK_AB R0, R3, R0 ;  /* 0x000000000300723e */ /* 0x000fe400000000ff */
[----:B------:R-:W-:Y:S02]  /*9230*/  PRMT R3, R2, 0x7632, R3 ;  /* 0x0000763202037816 */ /* 0x000fe40000000003 */
[----:B------:R-:W-:-:S02]  /*9240*/  F2FP.F16.F32.PACK_AB R4, R7, R4 ;  /* 0x000000040704723e */ /* 0x000fc400000000ff */
[----:B------:R-:W-:Y:S01]  /*9250*/  LEA.HI.X R41, R41, UR9, R44, 0x1, P0 ;  /* 0x0000000929297c11 */ /* 0x000fe200080f0c2c */
[----:B------:R1:W-:Y:S01]  /*9260*/  STG.E.U16 desc[UR10][R20.64], R3 ;  /* 0x0000000314007986 */ /* 0x0003e2000c10150a */
[----:B------:R-:W-:Y:S02]  /*9270*/  LEA.HI.X R47, R5, UR9, R14, 0x1, P2 ;  /* 0x00000009052f7c11 */ /* 0x000fe400090f0c0e */
[----:B------:R-:W-:Y:S01]  /*9280*/  IADD3 R45, P0, R17, UR4, RZ ;  /* 0x00000004112d7c10 */ /* 0x000fe2000ff1e0ff */
[----:B------:R-:W-:Y:S01]  /*9290*/  STG.E.U16 desc[UR10][R22.64], R0 ;  /* 0x0000000016007986 */ /* 0x000fe2000c10150a */
[----:B------:R-:W-:Y:S02]  /*92a0*/  PRMT R5, R0, 0x7632, R5 ;  /* 0x0000763200057816 */ /* 0x000fe40000000005 */
[----:B------:R-:W-:Y:S02]  /*92b0*/  F2FP.F16.F32.PACK_AB R6, R9, R6 ;  /* 0x000000060906723e */ /* 0x000fe400000000ff */
[----:B------:R-:W-:Y:S01]  /*92c0*/  IADD3 R43, P1, R42, UR4, RZ ;  /* 0x000000042a2b7c10 */ /* 0x000fe2000ff3e0ff */
[----:B------:R-:W-:Y:S01]  /*92d0*/  STG.E.U16 desc[UR10][R24.64], R5 ;  /* 0x0000000518007986 */ /* 0x000fe2000c10150a */
[----:B------:R-:W-:-:S02]  /*92e0*/  PRMT R7, R4, 0x7632, R7 ;  /* 0x0000763204077816 */ /* 0x000fc40000000007 */
[----:B------:R-:W-:Y:S01]  /*92f0*/  F2FP.F16.F32.PACK_AB R8, R11, R8 ;  /* 0x000000080b08723e */ /* 0x000fe200000000ff */
[----:B------:R-:W-:Y:S01]  /*9300*/  STG.E.U16 desc[UR10][R26.64], R4 ;  /* 0x000000041a007986 */ /* 0x000fe2000c10150a */
[----:B------:R-:W-:Y:S02]  /*9310*/  LEA.HI.X.SX32 R50, R17, UR7, 0x1, P0 ;  /* 0x0000000711327c11 */ /* 0x000fe400080f0eff */
[----:B0-----:R-:W-:Y:S01]  /*9320*/  PRMT R2, R6, 0x7632, R2 ;  /* 0x0000763206027816 */ /* 0x001fe20000000002 */
[----:B------:R-:W-:Y:S01]  /*9330*/  STG.E.U16 desc[UR10][R32.64], R7 ;  /* 0x0000000720007986 */ /* 0x000fe2000c10150a */
[----:B------:R-:W-:Y:S02]  /*9340*/  F2FP.F16.F32.PACK_AB R10, R13, R10 ;  /* 0x0000000a0d0a723e */ /* 0x000fe400000000ff */
[----:B------:R-:W-:Y:S01]  /*9350*/  LEA.HI.X.SX32 R48, R42, UR7, 0x1, P1 ;  /* 0x000000072a307c11 */ /* 0x000fe200088f0eff */
[----:B------:R-:W-:Y:S01]  /*9360*/  STG.E.U16 desc[UR10][R28.64], R6 ;  /* 0x000000061c007986 */ /* 0x000fe2000c10150a */
[----:B------:R-:W-:-:S02]  /*9370*/  LEA R44, P0, R45, UR8, 0x1 ;  /* 0x000000082d2c7c11 */ /* 0x000fc4000f8008ff */
[----:B------:R-:W-:Y:S01]  /*9380*/  LEA R42, P1, R43, UR8, 0x1 ;  /* 0x000000082b2a7c11 */ /* 0x000fe2000f8208ff */
[----:B------:R-:W-:Y:S01]  /*9390*/  STG.E.U16 desc[UR10][R30.64], R2 ;  /* 0x000000021e007986 */ /* 0x000fe2000c10150a */
[----:B------:R-:W-:Y:S02]  /*93a0*/  PRMT R18, R8, 0x7632, R18 ;  /* 0x0000763208127816 */ /* 0x000fe40000000012 */
[----:B------:R-:W-:Y:S01]  /*93b0*/  F2FP.F16.F32.PACK_AB R12, R15, R12 ;  /* 0x0000000c0f0c723e */ /* 0x000fe200000000ff */
[----:B------:R-:W-:Y:S01]  /*93c0*/  STG.E.U16 desc[UR10][R34.64], R8 ;  /* 0x0000000822007986 */ /* 0x000fe2000c10150a */
[----:B-1----:R-:W-:Y:S02]  /*93d0*/  PRMT R20, R10, 0x7632, R20 ;  /* 0x000076320a147816 */ /* 0x002fe40000000014 */
[----:B------:R-:W-:Y:S01]  /*93e0*/  LEA.HI.X R45, R45, UR9, R50, 0x1, P0 ;  /* 0x000000092d2d7c11 */ /* 0x000fe200080f0c32 */
[----:B------:R-:W-:Y:S01]  /*93f0*/  STG.E.U16 desc[UR10][R36.64], R18 ;  /* 0x0000001224007986 */ /* 0x000fe2000c10150a */
[----:B------:R-:W-:-:S02]  /*9400*/  LEA.HI.X R43, R43, UR9, R48, 0x1, P1 ;  /* 0x000000092b2b7c11 */ /* 0x000fc400088f0c30 */
[----:B------:R-:W-:Y:S01]  /*9410*/  PRMT R21, R12, 0x7632, R21 ;  /* 0x000076320c157816 */ /* 0x000fe20000000015 */
[----:B------:R-:W-:Y:S01]  /*9420*/  STG.E.U16 desc[UR10][R38.64], R10 ;  /* 0x0000000a26007986 */ /* 0x000fe2000c10150a */
[----:B------:R-:W-:-:S03]  /*9430*/  F2FP.F16.F32.PACK_AB R16, RZ, R16 ;  /* 0x00000010ff10723e */ /* 0x000fc600000000ff */
[----:B------:R-:W-:Y:S04]  /*9440*/  STG.E.U16 desc[UR10][R40.64], R20 ;  /* 0x0000001428007986 */ /* 0x000fe8000c10150a */
[----:B------:R-:W-:Y:S04]  /*9450*/  STG.E.U16 desc[UR10][R44.64], R12 ;  /* 0x0000000c2c007986 */ /* 0x000fe8000c10150a */
[----:B------:R-:W-:Y:S04]  /*9460*/  STG.E.U16 desc[UR10][R42.64], R21 ;  /* 0x000000152a007986 */ /* 0x000fe8000c10150a */
[----:B------:R-:W-:Y:S01]  /*9470*/  STG.E.U16 desc[UR10][R46.64], R16 ;  /* 0x000000102e007986 */ /* 0x000fe2000c10150a */
[----:B------:R-:W-:Y:S05]  /*9480*/  EXIT ;  /* 0x000000000000794d */ /* 0x000fea0003800000 */
.L_x_23213:
        /* <DEDUP_REMOVED lines=15> */
.L_x_29968:


//--------------------- .text._ZN4vllm25paged_attention_v2_kernelIttLi112ELi32ELi128ELNS_18Fp8KVCacheDataTypeE0ELb1ELi512EEEvPfS2_PT_PKS3_PKT0_S9_ifPKiSB_iPKfiiiSD_SD_iiiii --------------------------
	.section	.text._ZN4vllm25paged_attention_v2_kernelIttLi112ELi32ELi128ELNS_18Fp8KVCacheDataTypeE0ELb1ELi512EEEvPfS2_PT_PKS3_PKT0_S9_ifPKiSB_iPKfiiiSD_SD_iiiii,"ax",@progbits
	.align	128
        .global         _ZN4vllm25paged_attention_v2_kernelIttLi112ELi32ELi128ELNS_18Fp8KVCacheDataTypeE0ELb1ELi512EEEvPfS2_PT_PKS3_PKT0_S9_ifPKiSB_iPKfiiiSD_SD_iiiii
        .type           _ZN4vllm25paged_attention_v2_kernelIttLi112ELi32ELi128ELNS_18Fp8KVCacheDataTypeE0ELb1ELi512EEEvPfS2_PT_PKS3_PKT0_S9_ifPKiSB_iPKfiiiSD_SD_iiiii,@function
        .size           _ZN4vllm25paged_attention_v2_kernelIttLi112ELi32ELi128ELNS_18Fp8KVCacheDataTypeE0ELb1ELi512EEEvPfS2_PT_PKS3_PKT0_S9_ifPKiSB_iPKfiiiSD_SD_iiiii,(.L_x_29969 - _ZN4vllm25paged_attention_v2_kernelIttLi112ELi32ELi128ELNS_18Fp8KVCacheDataTypeE0ELb1ELi512EEEvPfS2_PT_PKS3_PKT0_S9_ifPKiSB_iPKfiiiSD_SD_iiiii)
        .other          _ZN4vllm25paged_attention_v2_kernelIttLi112ELi32ELi128ELNS_18Fp8KVCacheDataTypeE0ELb1ELi512EEEvPfS2_PT_PKS3_PKT0_S9_ifPKiSB_iPKfiiiSD_SD_iiiii,@"STO_CUDA_ENTRY STV_DEFAULT"
_ZN4vllm25paged_attention_v2_kernelIttLi112ELi32ELi128ELNS_18Fp8KVCacheDataTypeE0ELb1ELi512EEEvPfS2_PT_PKS3_PKT0_S9_ifPKiSB_iPKfiiiSD_SD_iiiii:
.text._ZN4vllm25paged_attention_v2_kernelIttLi112ELi32ELi128ELNS_18Fp8KVCacheDataTypeE0ELb1ELi512EEEvPfS2_PT_PKS3_PKT0_S9_ifPKiSB_iPKfiiiSD_SD_iiiii:
        /* <DEDUP_REMOVED lines=83> */
[----:B------:R-:W-:Y:S01]  /*0530*/  @!P1 LOP3.LUT R0, RZ, R13, RZ, 0x33, !PT ;  /* 0x0000000dff009212 */ /* 0x000fe200078e33ff */
[----:B------:R-:W-:Y:S01]  /*0540*/  IMAD.IADD R14, R4, 0x1, -R14 ;  /* 0x00000001040e7824 */ /* 0x000fe200078e0a0e */
[----:B------:R-:W-:-:S02]  /*0550*/  SHF.R.S32.HI R59, RZ, 0x5, R59 ;  /* 0x00000005ff3b7819 */ /* 0x000fc4000001143b */
        /* <DEDUP_REMOVED lines=22> */
[----:B------:R-:W-:-:S04]  /*06c0*/  IADD3.X R8, R3, R18, R19, P0, P2 ;  /* 0x0000001203087210 */ /* 0x000fc800007e4413 */
[----:B------:R-:W-:Y:S01]  /*06d0*/  LEA.HI.X R21, R21, UR7, R8, 0x1, P3 ;  /* 0x0000000715157c11 */ /* 0x000fe200098f0c08 */
[----:B0-----:R-:W-:-:S06]  /*06e0*/  ULEA UR4, UR5, UR4, 0x18 ;  /* 0x0000000405047291 */ /* 0x001fcc000f8ec03f */
[----:B------:R-:W-:-:S07]  /*06f0*/  LEA R17, R4, UR4, 0x4 ;  /* 0x0000000404117c11 */ /* 0x000fce000f8e20ff */
.L_x_23218:
[----:B------:R-:W-:Y:S01]  /*0700*/  MOV R2, R20 ;  /* 0x0000001400027202 */ /* 0x000fe20000000f00 */
[----:B------:R-:W-:-:S05]  /*0710*/  IMAD.MOV.U32 R3, RZ, RZ, R21 ;  /* 0x000000ffff037224 */ /* 0x000fca00078e0015 */
[----:B------:R-:W2:Y:S01]  /*0720*/  LDG.E.128.CONSTANT R8, desc[UR10][R2.64] ;  /* 0x0000000a02087981 */ /* 0x000ea2000c1e9d00 */
[----:B------:R-:W-:Y:S01]  /*0730*/  VIADD R15, R15, 0xffffffff ;  /* 0xffffffff0f0f7836 */ /* 0x000fe20000000000 */
[----:B------:R-:W-:Y:S02]  /*0740*/  IADD3 R20, P2, R20, 0x800, RZ ;  /* 0x0000080014147810 */ /* 0x000fe40007f5e0ff */
[----:B------:R-:W-:Y:S02]  /*0750*/  IADD3 R4, R4, 0x80, RZ ;  /* 0x0000008004047810 */ /* 0x000fe40007ffe0ff */
[----:B------:R-:W-:Y:S01]  /*0760*/  ISETP.NE.AND P0, PT, R15, RZ, PT ;  /* 0x000000ff0f00720c */ /* 0x000fe20003f05270 */
[----:B------:R-:W-:Y:S01]  /*0770*/  IMAD.X R21, RZ, RZ, R21, P2 ;  /* 0x000000ffff157224 */ /* 0x000fe200010e0615 */
[----:B--2---:R0:W-:Y:S02]  /*0780*/  STS.128 [R17], R8 ;  /* 0x0000000811007388 */ /* 0x0041e40000000c00 */
[----:B0-----:R-:W-:-:S09]  /*0790*/  VIADD R17, R17, 0x800 ;  /* 0x0000080011117836 */ /* 0x001fd20000000000 */
[----:B------:R-:W-:Y:S05]  /*07a0*/  @P0 BRA `(.L_x_23218) ;  /* 0xfffffffc00d40947 */ /* 0x000fea000383ffff */
.L_x_23217:
[----:B------:R-:W-:Y:S05]  /*07b0*/  BSYNC B1 ;  /* 0x0000000000017941 */ /* 0x000fea0003800000 */
.L_x_23216:
        /* <DEDUP_REMOVED lines=13> */
.L_x_23219:
        /* <DEDUP_REMOVED lines=17> */
.L_x_23215:
[----:B------:R-:W-:Y:S05]  /*09a0*/  BSYNC B0 ;  /* 0x0000000000007941 */ /* 0x000fea0003800000 */
.L_x_23214:
        /* <DEDUP_REMOVED lines=74> */
.L_x_23225:
        /* <DEDUP_REMOVED lines=52> */
[----:B------:R-:W1:Y:S04]  /*1190*/  LDS.128 R36, [UR4] ;  /* 0x00000004ff247984 */ /* 0x000e680008000c00 */
[----:B------:R-:W3:Y:S01]  /*11a0*/  LDS.128 R28, [UR4+0x20] ;  /* 0x00002004ff1c7984 */ /* 0x000ee20008000c00 */
        /* <DEDUP_REMOVED lines=8> */
[----:B------:R-:W4:Y:S04]  /*1230*/  LDG.E.128.CONSTANT R24, desc[UR10][R76.64] ;  /* 0x0000000a4c187981 */ /* 0x000f28000c1e9d00 */
[----:B------:R-:W3:Y:S04]  /*1240*/  LDG.E.128.CONSTANT R32, desc[UR10][R76.64+0x400] ;  /* 0x0004000a4c207981 */ /* 0x000ee8000c1e9d00 */
[----:B------:R-:W3:Y:S04]  /*1250*/  LDG.E.128.CONSTANT R40, desc[UR10][R76.64+0x600] ;  /* 0x0006000a4c287981 */ /* 0x000ee8000c1e9d00 */
[----:B------:R-:W3:Y:S04]  /*1260*/  LDG.E.128.CONSTANT R8, desc[UR10][R76.64+0x800] ;  /* 0x0008000a4c087981 */ /* 0x000ee8000c1e9d00 */
[----:B------:R-:W3:Y:S04]  /*1270*/  LDG.E.128.CONSTANT R12, desc[UR10][R76.64+0xa00] ;  /* 0x000a000a4c0c7981 */ /* 0x000ee8000c1e9d00 */
[----:B------:R-:W3:Y:S01]  /*1280*/  LDG.E.128.CONSTANT R16, desc[UR10][R76.64+0xc00] ;  /* 0x000c000a4c107981 */ /* 0x000ee2000c1e9d00 */
[----:B0-----:R-:W-:-:S02]  /*1290*/  HADD2.F32 R72, -RZ, R48.H0_H0 ;  /* 0x20000030ff487230 */ /* 0x001fc40000004100 */
[--C-:B------:R-:W-:Y:S02]  /*12a0*/  HADD2.F32 R20, -RZ, R49.reuse.H1_H1 ;  /* 0x30000031ff147230 */ /* 0x100fe40000004100 */
[----:B------:R-:W-:Y:S02]  /*12b0*/  HADD2.F32 R74, -RZ, R49.H0_H0 ;  /* 0x20000031ff4a7230 */ /* 0x000fe40000004100 */
[----:B------:R-:W-:Y:S02]  /*12c0*/  HADD2.F32 R48, -RZ, R48.H1_H1 ;  /* 0x30000030ff307230 */ /* 0x000fe40000004100 */
[----:B------:R-:W-:Y:S02]  /*12d0*/  HADD2.F32 R52, -RZ, R51.H0_H0 ;  /* 0x20000033ff347230 */ /* 0x000fe40000004100 */
[----:B-1----:R-:W-:Y:S02]  /*12e0*/  HADD2.F32 R73, -RZ, R39.H1_H1 ;  /* 0x30000027ff497230 */ /* 0x002fe40000004100 */
[----:B--2---:R-:W-:-:S02]  /*12f0*/  HADD2.F32 R23, -RZ, R45.H0_H0 ;  /* 0x2000002dff177230 */ /* 0x004fc40000004100 */
[--C-:B------:R-:W-:Y:S02]  /*1300*/  HADD2.F32 R21, -RZ, R44.reuse.H0_H0 ;  /* 0x2000002cff157230 */ /* 0x100fe40000004100 */
[----:B------:R-:W-:Y:S02]  /*1310*/  HADD2.F32 R45, -RZ, R45.H1_H1 ;  /* 0x3000002dff2d7230 */ /* 0x000fe40000004100 */
[----:B------:R-:W-:Y:S01]  /*1320*/  FMUL.FTZ R74, R74, R23 ;  /* 0x000000174a4a7220 */ /* 0x000fe20000410000 */
[----:B------:R-:W-:Y:S02]  /*1330*/  HADD2.F32 R49, -RZ, R44.H1_H1 ;  /* 0x3000002cff317230 */ /* 0x000fe40000004100 */
[----:B------:R-:W-:Y:S01]  /*1340*/  FMUL.FTZ R72, R72, R21 ;  /* 0x0000001548487220 */ /* 0x000fe20000410000 */
[----:B------:R-:W-:Y:S02]  /*1350*/  HADD2.F32 R21, -RZ, R36.H0_H0 ;  /* 0x20000024ff157230 */ /* 0x000fe40000004100 */
[----:B------:R-:W-:Y:S01]  /*1360*/  FMUL.FTZ R44, R20, R45 ;  /* 0x0000002d142c7220 */ /* 0x000fe20000410000 */
[----:B----4-:R-:W-:-:S02]  /*1370*/  HADD2.F32 R20, -RZ, R24.H0_H0 ;  /* 0x20000018ff147230 */ /* 0x010fc40000004100 */
[----:B------:R-:W-:Y:S01]  /*1380*/  FMUL.FTZ R49, R48, R49 ;  /* 0x0000003130317220 */ /* 0x000fe20000410000 */
[----:B------:R-:W-:Y:S02]  /*1390*/  HADD2.F32 R36, -RZ, R36.H1_H1 ;  /* 0x30000024ff247230 */ /* 0x000fe40000004100 */
[----:B------:R-:W-:Y:S02]  /*13a0*/  HADD2.F32 R22, -RZ, R24.H1_H1 ;  /* 0x30000018ff167230 */ /* 0x000fe40000004100 */
[----:B------:R-:W-:Y:S01]  /*13b0*/  FFMA.FTZ R72, R21, R20, R72 ;  /* 0x0000001415487223 */ /* 0x000fe20000010048 */
[----:B------:R-:W-:Y:S02]  /*13c0*/  HADD2.F32 R48, -RZ, R50.H1_H1 ;  /* 0x30000032ff307230 */ /* 0x000fe40000004100 */
[----:B------:R-:W-:Y:S02]  /*13d0*/  HADD2.F32 R45, -RZ, R46.H1_H1 ;  /* 0x3000002eff2d7230 */ /* 0x000fe40000004100 */
[----:B------:R-:W-:Y:S01]  /*13e0*/  FFMA.FTZ R49, R36, R22, R49 ;  /* 0x0000001624317223 */ /* 0x000fe20000010031 */
[----:B------:R-:W-:-:S02]  /*13f0*/  HADD2.F32 R23, -RZ, R50.H0_H0 ;  /* 0x20000032ff177230 */ /* 0x000fc40000004100 */
[----:B------:R-:W-:Y:S02]  /*1400*/  HADD2.F32 R50, -RZ, R46.H0_H0 ;  /* 0x2000002eff327230 */ /* 0x000fe40000004100 */
[----:B------:R-:W-:Y:S01]  /*1410*/  FMUL.FTZ R48, R48, R45 ;  /* 0x0000002d30307220 */ /* 0x000fe20000410000 */
[----:B------:R-:W-:Y:S02]  /*1420*/  HADD2.F32 R21, -RZ, R37.H0_H0 ;  /* 0x20000025ff157230 */ /* 0x000fe40000004100 */
[----:B------:R-:W-:Y:S02]  /*1430*/  HADD2.F32 R20, -RZ, R25.H0_H0 ;  /* 0x20000019ff147230 */ /* 0x000fe40000004100 */
[----:B------:R-:W-:Y:S01]  /*1440*/  FMUL.FTZ R24, R23, R50 ;  /* 0x0000003217187220 */ /* 0x000fe20000410000 */
[----:B------:R-:W-:Y:S02]  /*1450*/  HADD2.F32 R37, -RZ, R37.H1_H1 ;  /* 0x30000025ff257230 */ /* 0x000fe40000004100 */
[----:B------:R-:W-:-:S02]  /*1460*/  HADD2.F32 R36, -RZ, R25.H1_H1 ;  /* 0x30000019ff247230 */ /* 0x000fc40000004100 */
[----:B------:R-:W-:Y:S01]  /*1470*/  FFMA.FTZ R74, R21, R20, R74 ;  /* 0x00000014154a7223 */ /* 0x000fe2000001004a */
[--C-:B------:R-:W-:Y:S01]  /*1480*/  HADD2.F32 R45, -RZ, R47.reuse.H0_H0 ;  /* 0x2000002fff2d7230 */ /* 0x100fe20000004100 */
[----:B------:R-:W2:Y:S01]  /*1490*/  LDG.E.128.CONSTANT R20, desc[UR10][R76.64+0xe00] ;  /* 0x000e000a4c147981 */ /* 0x000ea2000c1e9d00 */
[----:B------:R-:W-:Y:S02]  /*14a0*/  HADD2.F32 R25, -RZ, R47.H1_H1 ;  /* 0x3000002fff197230 */ /* 0x000fe40000004100 */
[----:B------:R-:W-:Y:S01]  /*14b0*/  FFMA.FTZ R36, R37, R36, R44 ;  /* 0x0000002425247223 */ /* 0x000fe2000001002c */
[----:B------:R-:W-:Y:S02]  /*14c0*/  HADD2.F32 R37, -RZ, R38.H0_H0 ;  /* 0x20000026ff257230 */ /* 0x000fe40000004100 */
[----:B------:R-:W-:Y:S01]  /*14d0*/  FMUL.FTZ R52, R52, R45 ;  /* 0x0000002d34347220 */ /* 0x000fe20000410000 */
[----:B------:R-:W-:Y:S02]  /*14e0*/  HADD2.F32 R44, -RZ, R26.H0_H0 ;  /* 0x2000001aff2c7230 */ /* 0x000fe40000004100 */
[----:B------:R-:W-:-:S02]  /*14f0*/  HADD2.F32 R45, -RZ, R38.H1_H1 ;  /* 0x30000026ff2d7230 */ /* 0x000fc40000004100 */
[----:B------:R-:W-:Y:S02]  /*1500*/  HADD2.F32 R26, -RZ, R26.H1_H1 ;  /* 0x3000001aff1a7230 */ /* 0x000fe40000004100 */
[----:B------:R-:W-:Y:S01]  /*1510*/  FFMA.FTZ R37, R37, R44, R24 ;  /* 0x0000002c25257223 */ /* 0x000fe20000010018 */
[----:B------:R-:W-:Y:S02]  /*1520*/  HADD2.F32 R38, -RZ, R51.H1_H1 ;  /* 0x30000033ff267230 */ /* 0x000fe40000004100 */
[----:B------:R-:W-:Y:S02]  /*1530*/  HADD2.F32 R51, -RZ, R39.H0_H0 ;  /* 0x20000027ff337230 */ /* 0x000fe40000004100 */
[----:B------:R-:W-:Y:S01]  /*1540*/  FFMA.FTZ R48, R45, R26, R48 ;  /* 0x0000001a2d307223 */ /* 0x000fe20000010030 */
[----:B------:R-:W-:Y:S01]  /*1550*/  HADD2.F32 R24, -RZ, R27.H0_H0 ;  /* 0x2000001bff187230 */ /* 0x000fe20000004100 */
[----:B------:R-:W0:Y:S01]  /*1560*/  LDS.128 R44, [UR4+0x30] ;  /* 0x00003004ff2c7984 */ /* 0x000e220008000c00 */
[----:B------:R-:W-:Y:S01]  /*1570*/  FMUL.FTZ R38, R38, R25 ;  /* 0x0000001926267220 */ /* 0x000fe20000410000 */
[----:B---3--:R-:W-:-:S02]  /*1580*/  HADD2.F32 R25, -RZ, R28.H0_H0 ;  /* 0x2000001cff197230 */ /* 0x008fc40000004100 */
[----:B------:R-:W-:Y:S01]  /*1590*/  FFMA.FTZ R52, R51, R24, R52 ;  /* 0x0000001833347223 */ /* 0x000fe20000010034 */
[----:B------:R-:W-:Y:S02]  /*15a0*/  HADD2.F32 R24, -RZ, R27.H1_H1 ;  /* 0x3000001bff187230 */ /* 0x000fe40000004100 */
[----:B------:R-:W-:Y:S02]  /*15b0*/  HADD2.F32 R26, -RZ, R32.H0_H0 ;  /* 0x20000020ff1a7230 */ /* 0x000fe40000004100 */
[----:B------:R-:W-:Y:S02]  /*15c0*/  HADD2.F32 R28, -RZ, R28.H1_H1 ;  /* 0x3000001cff1c7230 */ /* 0x000fe40000004100 */
[----:B------:R-:W-:Y:S01]  /*15d0*/  FFMA.FTZ R73, R73, R24, R38 ;  /* 0x0000001849497223 */ /* 0x000fe20000010026 */
[----:B------:R-:W-:Y:S02]  /*15e0*/  HADD2.F32 R32, -RZ, R32.H1_H1 ;  /* 0x30000020ff207230 */ /* 0x000fe40000004100 */
[----:B------:R-:W-:-:S02]  /*15f0*/  FFMA.FTZ R72, R25, R26, R72 ;  /* 0x0000001a19487223 */ /* 0x000fc40000010048 */
[----:B------:R-:W3:Y:S01]  /*1600*/  LDG.E.128.CONSTANT R24, desc[UR10][R76.64+0x1000] ;  /* 0x0010000a4c187981 */ /* 0x000ee2000c1e9d00 */
        /* <DEDUP_REMOVED lines=8> */
[----:B------:R-:W-:Y:S01]  /*1690*/  FFMA.FTZ R36, R29, R33, R36 ;  /* 0x000000211d247223 */ /* 0x000fe20000010024 */
[----:B------:R-:W-:Y:S02]  /*16a0*/  HADD2.F32 R29, -RZ, R30.H1_H1 ;  /* 0x3000001eff1d7230 */ /* 0x000fe40000004100 */
[--C-:B------:R-:W-:Y:S02]  /*16b0*/  HADD2.F32 R30, -RZ, R35.reuse.H0_H0 ;  /* 0x20000023ff1e7230 */ /* 0x100fe40000004100 */
[----:B------:R-:W-:Y:S01]  /*16c0*/  FFMA.FTZ R37, R28, R32, R37 ;  /* 0x000000201c257223 */ /* 0x000fe20000010025 */
[----:B------:R-:W-:Y:S02]  /*16d0*/  HADD2.F32 R34, -RZ, R34.H1_H1 ;  /* 0x30000022ff227230 */ /* 0x000fe40000004100 */
[----:B------:R-:W-:-:S02]  /*16e0*/  HADD2.F32 R35, -RZ, R35.H1_H1 ;  /* 0x30000023ff237230 */ /* 0x000fc40000004100 */
[--C-:B------:R-:W-:Y:S02]  /*16f0*/  HADD2.F32 R33, -RZ, R31.reuse.H0_H0 ;  /* 0x2000001fff217230 */ /* 0x100fe40000004100 */
[----:B------:R-:W-:Y:S01]  /*1700*/  FFMA.FTZ R48, R29, R34, R48 ;  /* 0x000000221d307223 */ /* 0x000fe20000010030 */
[----:B------:R-:W-:Y:S02]  /*1710*/  HADD2.F32 R28, -RZ, R31.H1_H1 ;  /* 0x3000001fff1c7230 */ /* 0x000fe40000004100 */
[----:B------:R-:W-:Y:S02]  /*1720*/  HADD2.F32 R32, -RZ, R40.H0_H0 ;  /* 0x20000028ff207230 */ /* 0x000fe40000004100 */
[----:B------:R-:W-:Y:S01]  /*1730*/  FFMA.FTZ R52, R33, R30, R52 ;  /* 0x0000001e21347223 */ /* 0x000fe20000010034 */
[--C-:B0-----:R-:W-:Y:S02]  /*1740*/  HADD2.F32 R39, -RZ, R44.reuse.H0_H0 ;  /* 0x2000002cff277230 */ /* 0x101fe40000004100 */
[----:B------:R-:W-:Y:S01]  /*1750*/  FFMA.FTZ R73, R28, R35, R73 ;  /* 0x000000231c497223 */ /* 0x000fe20000010049 */
[----:B------:R-:W-:Y:S01]  /*1760*/  HADD2.F32 R44, -RZ, R44.H1_H1 ;  /* 0x3000002cff2c7230 */ /* 0x000fe20000004100 */
[----:B------:R-:W4:Y:S01]  /*1770*/  LDG.E.128.CONSTANT R28, desc[UR10][R76.64+0x1200] ;  /* 0x0012000a4c1c7981 */ /* 0x000f22000c1e9d00 */
[----:B------:R-:W-:-:S02]  /*1780*/  HADD2.F32 R40, -RZ, R40.H1_H1 ;  /* 0x30000028ff287230 */ /* 0x000fc40000004100 */
[----:B------:R-:W-:Y:S01]  /*1790*/  FFMA.FTZ R72, R39, R32, R72 ;  /* 0x0000002027487223 */ /* 0x000fe20000010048 */
[----:B------:R-:W-:Y:S01]  /*17a0*/  HADD2.F32 R39, -RZ, R45.H0_H0 ;  /* 0x2000002dff277230 */ /* 0x000fe20000004100 */
[----:B------:R-:W0:Y:S01]  /*17b0*/  LDS.128 R32, [UR4+0x40] ;  /* 0x00004004ff207984 */ /* 0x000e220008000c00 */
[----:B------:R-:W-:Y:S02]  /*17c0*/  HADD2.F32 R38, -RZ, R41.H0_H0 ;  /* 0x20000029ff267230 */ /* 0x000fe40000004100 */
[----:B------:R-:W-:Y:S01]  /*17d0*/  FFMA.FTZ R49, R44, R40, R49 ;  /* 0x000000282c317223 */ /* 0x000fe20000010031 */
[----:B------:R-:W-:Y:S02]  /*17e0*/  HADD2.F32 R45, -RZ, R45.H1_H1 ;  /* 0x3000002dff2d7230 */ /* 0x000fe40000004100 */
[----:B------:R-:W-:Y:S02]  /*17f0*/  HADD2.F32 R44, -RZ, R46.H0_H0 ;  /* 0x2000002eff2c7230 */ /* 0x000fe40000004100 */
[----:B------:R-:W-:Y:S01]  /*1800*/  FFMA.FTZ R74, R39, R38, R74 ;  /* 0x00000026274a7223 */ /* 0x000fe2000001004a */
[----:B------:R-:W-:-:S02]  /*1810*/  HADD2.F32 R41, -RZ, R41.H1_H1 ;  /* 0x30000029ff297230 */ /* 0x000fc40000004100 */
[----:B------:R-:W-:-:S03]  /*1820*/  HADD2.F32 R38, -RZ, R42.H0_H0 ;  /* 0x2000002aff267230 */ /* 0x000fc60000004100 */
[----:B------:R-:W-:Y:S02]  /*1830*/  FFMA.FTZ R45, R45, R41, R36 ;  /* 0x000000292d2d7223 */ /* 0x000fe40000010024 */
[----:B------:R-:W-:Y:S02]  /*1840*/  FFMA.FTZ R44, R44, R38, R37 ;  /* 0x000000262c2c7223 */ /* 0x000fe40000010025 */
[----:B------:R-:W4:Y:S01]  /*1850*/  LDG.E.128.CONSTANT R36, desc[UR10][R76.64+0x1400] ;  /* 0x0014000a4c247981 */ /* 0x000f22000c1e9d00 */
[----:B------:R-:W-:Y:S02]  /*1860*/  HADD2.F32 R41, -RZ, R46.H1_H1 ;  /* 0x3000002eff297230 */ /* 0x000fe40000004100 */
[----:B------:R-:W-:Y:S02]  /*1870*/  HADD2.F32 R42, -RZ, R42.H1_H1 ;  /* 0x3000002aff2a7230 */ /* 0x000fe40000004100 */
[--C-:B------:R-:W-:Y:S02]  /*1880*/  HADD2.F32 R40, -RZ, R43.reuse.H0_H0 ;  /* 0x2000002bff287230 */ /* 0x100fe40000004100 */
[----:B------:R-:W-:-:S02]  /*1890*/  HADD2.F32 R43, -RZ, R43.H1_H1 ;  /* 0x3000002bff2b7230 */ /* 0x000fc40000004100 */
[----:B------:R-:W-:Y:S01]  /*18a0*/  FFMA.FTZ R48, R41, R42, R48 ;  /* 0x0000002a29307223 */ /* 0x000fe20000010030 */
[----:B------:R-:W-:Y:S02]  /*18b0*/  HADD2.F32 R41, -RZ, R47.H0_H0 ;  /* 0x2000002fff297230 */ /* 0x000fe40000004100 */
[----:B------:R-:W-:-:S03]  /*18c0*/  HADD2.F32 R42, -RZ, R8.H0_H0 ;  /* 0x20000008ff2a7230 */ /* 0x000fc60000004100 */
[----:B------:R-:W-:Y:S01]  /*18d0*/  FFMA.FTZ R52, R41, R40, R52 ;  /* 0x0000002829347223 */ /* 0x000fe20000010034 */
[----:B------:R-:W-:Y:S02]  /*18e0*/  HADD2.F32 R8, -RZ, R8.H1_H1 ;  /* 0x30000008ff087230 */ /* 0x000fe40000004100 */
[----:B------:R-:W-:Y:S02]  /*18f0*/  HADD2.F32 R40, -RZ, R47.H1_H1 ;  /* 0x3000002fff287230 */ /* 0x000fe40000004100 */
[----:B------:R-:W-:-:S03]  /*1900*/  HADD2.F32 R46, -RZ, R10.H0_H0 ;  /* 0x2000000aff2e7230 */ /* 0x000fc60000004100 */
[----:B------:R-:W-:Y:S01]  /*1910*/  FFMA.FTZ R73, R40, R43, R73 ;  /* 0x0000002b28497223 */ /* 0x000fe20000010049 */
[--C-:B0-----:R-:W-:Y:S02]  /*1920*/  HADD2.F32 R41, -RZ, R32.reuse.H0_H0 ;  /* 0x20000020ff297230 */ /* 0x101fe40000004100 */
[----:B------:R-:W-:Y:S02]  /*1930*/  HADD2.F32 R32, -RZ, R32.H1_H1 ;  /* 0x30000020ff207230 */ /* 0x000fe40000004100 */
[----:B------:R-:W-:Y:S02]  /*1940*/  HADD2.F32 R47, -RZ, R33.H0_H0 ;  /* 0x20000021ff2f7230 */ /* 0x000fe40000004100 */
[----:B------:R-:W-:Y:S01]  /*1950*/  FFMA.FTZ R72, R41, R42, R72 ;  /* 0x0000002a29487223 */ /* 0x000fe20000010048 */
[----:B------:R-:W-:Y:S01]  /*1960*/  FFMA.FTZ R8, R32, R8, R49 ;  /* 0x0000000820087223 */ /* 0x000fe20000010031 */
[--C-:B------:R-:W-:Y:S01]  /*1970*/  HADD2.F32 R32, -RZ, R9.reuse.H0_H0 ;  /* 0x20000009ff207230 */ /* 0x100fe20000004100 */
[----:B------:R-:W4:Y:S01]  /*1980*/  LDG.E.128.CONSTANT R40, desc[UR10][R76.64+0x1600] ;  /* 0x0016000a4c287981 */ /* 0x000f22000c1e9d00 */
[----:B------:R-:W-:-:S03]  /*1990*/  HADD2.F32 R9, -RZ, R9.H1_H1 ;  /* 0x30000009ff097230 */ /* 0x000fc60000004100 */
[----:B------:R-:W-:Y:S01]  /*19a0*/  FFMA.FTZ R74, R47, R32, R74 ;  /* 0x000000202f4a7223 */ /* 0x000fe2000001004a */
[----:B------:R-:W-:Y:S02]  /*19b0*/  HADD2.F32 R32, -RZ, R33.H1_H1 ;  /* 0x30000021ff207230 */ /* 0x000fe40000004100 */
[----:B------:R-:W-:-:S03]  /*19c0*/  HADD2.F32 R33, -RZ, R34.H0_H0 ;  /* 0x20000022ff217230 */ /* 0x000fc60000004100 */
[----:B------:R-:W-:Y:S01]  /*19d0*/  FFMA.FTZ R32, R32, R9, R45 ;  /* 0x0000000920207223 */ /* 0x000fe2000001002d */
[----:B------:R-:W-:Y:S02]  /*19e0*/  HADD2.F32 R9, -RZ, R34.H1_H1 ;  /* 0x30000022ff097230 */ /* 0x000fe40000004100 */
[----:B------:R-:W-:Y:S01]  /*19f0*/  FFMA.FTZ R33, R33, R46, R44 ;  /* 0x0000002e21217223 */ /* 0x000fe2000001002c */
[----:B------:R-:W-:Y:S01]  /*1a00*/  HADD2.F32 R34, -RZ, R10.H1_H1 ;  /* 0x3000000aff227230 */ /* 0x000fe20000004100 */
[----:B------:R-:W4:Y:S01]  /*1a10*/  LDG.E.128.CONSTANT R44, desc[UR10][R76.64+0x1800] ;  /* 0x0018000a4c2c7981 */ /* 0x000f22000c1e9d00 */
[----:B------:R-:W-:-:S03]  /*1a20*/  HADD2.F32 R75, -RZ, R35.H0_H0 ;  /* 0x20000023ff4b7230 */ /* 0x000fc60000004100 */
[----:B------:R-:W-:Y:S01]  /*1a30*/  FFMA.FTZ R34, R9, R34, R48 ;  /* 0x0000002209227223 */ /* 0x000fe20000010030 */
[--C-:B------:R-:W-:Y:S01]  /*1a40*/  HADD2.F32 R9, -RZ, R11.reuse.H0_H0 ;  /* 0x2000000bff097230 */ /* 0x100fe20000004100 */
[----:B------:R-:W0:Y:S04]  /*1a50*/  LDS.128 R48, [UR4+0x50] ;  /* 0x00005004ff307984 */ /* 0x000e280008000c00 */
[----:B------:R-:W-:Y:S02]  /*1a60*/  FFMA.FTZ R75, R75, R9, R52 ;  /* 0x000000094b4b7223 */ /* 0x000fe40000010034 */
[----:B------:R-:W4:Y:S01]  /*1a70*/  LDG.E.128.CONSTANT R52, desc[UR10][R76.64+0x1a00] ;  /* 0x001a000a4c347981 */ /* 0x000f22000c1e9d00 */
[----:B------:R-:W-:Y:S01]  /*1a80*/  HADD2.F32 R11, -RZ, R11.H1_H1 ;  /* 0x3000000bff0b7230 */ /* 0x000fe20000004100 */
[----:B-----5:R-:W-:Y:S01]  /*1a90*/  FSETP.NEU.FTZ.AND P0, PT, R66, RZ, PT ;  /* 0x000000ff4200720b */ /* 0x020fe20003f1d000 */
[----:B------:R-:W-:-:S05]  /*1aa0*/  HADD2.F32 R10, -RZ, R35.H1_H1 ;  /* 0x30000023ff0a7230 */ /* 0x000fca0000004100 */
[----:B------:R-:W-:Y:S01]  /*1ab0*/  FFMA.FTZ R73, R10, R11, R73 ;  /* 0x0000000b0a497223 */ /* 0x000fe20000010049 */
[--C-:B------:R-:W-:Y:S02]  /*1ac0*/  HADD2.F32 R10, -RZ, R12.reuse.H0_H0 ;  /* 0x2000000cff0a7230 */ /* 0x100fe40000004100 */
[----:B------:R-:W-:Y:S02]  /*1ad0*/  HADD2.F32 R12, -RZ, R12.H1_H1 ;  /* 0x3000000cff0c7230 */ /* 0x000fe40000004100 */
[----:B0-----:R-:W-:-:S05]  /*1ae0*/  HADD2.F32 R9, -RZ, R48.H0_H0 ;  /* 0x20000030ff097230 */ /* 0x001fca0000004100 */
[----:B------:R-:W-:Y:S01]  /*1af0*/  FFMA.FTZ R72, R9, R10, R72 ;  /* 0x0000000a09487223 */ /* 0x000fe20000010048 */
[----:B------:R-:W-:Y:S02]  /*1b00*/  HADD2.F32 R9, -RZ, R48.H1_H1 ;  /* 0x30000030ff097230 */ /* 0x000fe40000004100 */
[----:B------:R-:W-:-:S03]  /*1b10*/  HADD2.F32 R48, -RZ, R50.H0_H0 ;  /* 0x20000032ff307230 */ /* 0x000fc60000004100 */
[----:B------:R-:W-:Y:S01]  /*1b20*/  FFMA.FTZ R12, R9, R12, R8 ;  /* 0x0000000c090c7223 */ /* 0x000fe20000010008 */
[----:B------:R-:W-:Y:S02]  /*1b30*/  HADD2.F32 R9, -RZ, R49.H0_H0 ;  /* 0x20000031ff097230 */ /* 0x000fe40000004100 */
[----:B------:R-:W-:Y:S02]  /*1b40*/  HADD2.F32 R8, -RZ, R13.H0_H0 ;  /* 0x2000000dff087230 */ /* 0x000fe40000004100 */
[----:B------:R-:W-:Y:S02]  /*1b50*/  HADD2.F32 R49, -RZ, R49.H1_H1 ;  /* 0x30000031ff317230 */ /* 0x000fe40000004100 */
[----:B------:R-:W-:Y:S02]  /*1b60*/  HADD2.F32 R13, -RZ, R13.H1_H1 ;  /* 0x3000000dff0d7230 */ /* 0x000fe40000004100 */
[----:B------:R-:W-:Y:S02]  /*1b70*/  FFMA.FTZ R74, R9, R8, R74 ;  /* 0x00000008094a7223 */ /* 0x000fe4000001004a */
[----:B------:R-:W0:Y:S01]  /*1b80*/  LDS.128 R8, [UR4+0x60] ;  /* 0x00006004ff087984 */ /* 0x000e220008000c00 */
[----:B------:R-:W-:Y:S01]  /*1b90*/  FFMA.FTZ R32, R49, R13, R32 ;  /* 0x0000000d31207223 */ /* 0x000fe20000010020 */
[----:B------:R-:W-:-:S02]  /*1ba0*/  HADD2.F32 R13, -RZ, R14.H0_H0 ;  /* 0x2000000eff0d7230 */ /* 0x000fc40000004100 */
        /* <DEDUP_REMOVED lines=14> */
[--C-:B------:R-:W-:Y:S02]  /*1c90*/  HADD2.F32 R35, -RZ, R9.reuse.H0_H0 ;  /* 0x20000009ff237230 */ /* 0x100fe40000004100 */
[----:B------:R-:W-:Y:S01]  /*1ca0*/  FFMA.FTZ R72, R13, R8, R72 ;  /* 0x000000080d487223 */ /* 0x000fe20000010048 */
[----:B------:R-:W-:-:S02]  /*1cb0*/  HADD2.F32 R9, -RZ, R9.H1_H1 ;  /* 0x30000009ff097230 */ /* 0x000fc40000004100 */
[----:B------:R-:W-:Y:S01]  /*1cc0*/  FFMA.FTZ R8, R15, R16, R12 ;  /* 0x000000100f087223 */ /* 0x000fe2000001000c */
[--C-:B------:R-:W-:Y:S01]  /*1cd0*/  HADD2.F32 R16, -RZ, R17.reuse.H0_H0 ;  /* 0x20000011ff107230 */ /* 0x100fe20000004100 */
[----:B------:R-:W0:Y:S01]  /*1ce0*/  LDS.128 R12, [UR4+0x70] ;  /* 0x00007004ff0c7984 */ /* 0x000e220008000c00 */
[----:B------:R-:W-:-:S03]  /*1cf0*/  HADD2.F32 R17, -RZ, R17.H1_H1 ;  /* 0x30000011ff117230 */ /* 0x000fc60000004100 */
[----:B------:R-:W-:Y:S01]  /*1d00*/  FFMA.FTZ R74, R35, R16, R74 ;  /* 0x00000010234a7223 */ /* 0x000fe2000001004a */
[----:B------:R-:W-:Y:S02]  /*1d10*/  HADD2.F32 R16, -RZ, R10.H0_H0 ;  /* 0x2000000aff107230 */ /* 0x000fe40000004100 */
[----:B------:R-:W-:Y:S01]  /*1d20*/  FFMA.FTZ R9, R9, R17, R32 ;  /* 0x0000001109097223 */ /* 0x000fe20000010020 */
[----:B------:R-:W-:Y:S02]  /*1d30*/  HADD2.F32 R17, -RZ, R18.H0_H0 ;  /* 0x20000012ff117230 */ /* 0x000fe40000004100 */
[----:B------:R-:W-:-:S03]  /*1d40*/  HADD2.F32 R32, -RZ, R11.H0_H0 ;  /* 0x2000000bff207230 */ /* 0x000fc60000004100 */
[----:B------:R-:W-:Y:S01]  /*1d50*/  FFMA.FTZ R16, R16, R17, R33 ;  /* 0x0000001110107223 */ /* 0x000fe20000010021 */
[----:B------:R-:W-:Y:S02]  /*1d60*/  HADD2.F32 R17, -RZ, R10.H1_H1 ;  /* 0x3000000aff117230 */ /* 0x000fe40000004100 */
[----:B------:R-:W-:Y:S02]  /*1d70*/  HADD2.F32 R10, -RZ, R18.H1_H1 ;  /* 0x30000012ff0a7230 */ /* 0x000fe40000004100 */
[--C-:B------:R-:W-:Y:S02]  /*1d80*/  HADD2.F32 R18, -RZ, R19.reuse.H0_H0 ;  /* 0x20000013ff127230 */ /* 0x100fe40000004100 */
[----:B------:R-:W-:Y:S02]  /*1d90*/  HADD2.F32 R19, -RZ, R19.H1_H1 ;  /* 0x30000013ff137230 */ /* 0x000fe40000004100 */
[----:B------:R-:W-:Y:S01]  /*1da0*/  FFMA.FTZ R10, R17, R10, R34 ;  /* 0x0000000a110a7223 */ /* 0x000fe20000010022 */
[----:B------:R-:W-:Y:S01]  /*1db0*/  FFMA.FTZ R75, R32, R18, R75 ;  /* 0x00000012204b7223 */ /* 0x000fe2000001004b */
[----:B------:R-:W-:Y:S01]  /*1dc0*/  HADD2.F32 R18, -RZ, R11.H1_H1 ;  /* 0x3000000bff127230 */ /* 0x000fe20000004100 */
[----:B------:R-:W1:Y:S04]  /*1dd0*/  LDS.128 R32, [UR4+0x80] ;  /* 0x00008004ff207984 */ /* 0x000e680008000c00 */
[----:B------:R-:W-:Y:S01]  /*1de0*/  FFMA.FTZ R73, R18, R19, R73 ;  /* 0x0000001312497223 */ /* 0x000fe20000010049 */
[----:B0-----:R-:W-:-:S02]  /*1df0*/  HADD2.F32 R11, -RZ, R12.H0_H0 ;  /* 0x2000000cff0b7230 */ /* 0x001fc40000004100 */
[----:B------:R-:W-:Y:S02]  /*1e00*/  HADD2.F32 R48, -RZ, R15.H1_H1 ;  /* 0x3000000fff307230 */ /* 0x000fe40000004100 */
[----:B--2---:R-:W-:Y:S02]  /*1e10*/  HADD2.F32 R17, -RZ, R20.H0_H0 ;  /* 0x20000014ff117230 */ /* 0x004fe40000004100 */
[--C-:B------:R-:W-:Y:S02]  /*1e20*/  HADD2.F32 R18, -RZ, R21.reuse.H0_H0 ;  /* 0x20000015ff127230 */ /* 0x100fe40000004100 */
[----:B------:R-:W-:Y:S02]  /*1e30*/  HADD2.F32 R21, -RZ, R21.H1_H1 ;  /* 0x30000015ff157230 */ /* 0x000fe40000004100 */
[----:B------:R-:W-:Y:S01]  /*1e40*/  FFMA.FTZ R72, R11, R17, R72 ;  /* 0x000000110b487223 */ /* 0x000fe20000010048 */
[----:B------:R-:W-:Y:S02]  /*1e50*/  HADD2.F32 R11, -RZ, R12.H1_H1 ;  /* 0x3000000cff0b7230 */ /* 0x000fe40000004100 */
[----:B------:R-:W-:-:S02]  /*1e60*/  HADD2.F32 R17, -RZ, R13.H0_H0 ;  /* 0x2000000dff117230 */ /* 0x000fc40000004100 */
[----:B------:R-:W-:Y:S02]  /*1e70*/  HADD2.F32 R12, -RZ, R20.H1_H1 ;  /* 0x30000014ff0c7230 */ /* 0x000fe40000004100 */
[----:B-1----:R-:W-:Y:S02]  /*1e80*/  HADD2.F32 R19, -RZ, R32.H1_H1 ;  /* 0x30000020ff137230 */ /* 0x002fe40000004100 */
[----:B------:R-:W-:Y:S01]  /*1e90*/  FFMA.FTZ R74, R17, R18, R74 ;  /* 0x00000012114a7223 */ /* 0x000fe2000001004a */
[----:B------:R-:W-:Y:S02]  /*1ea0*/  HADD2.F32 R17, -RZ, R14.H0_H0 ;  /* 0x2000000eff117230 */ /* 0x000fe40000004100 */
[----:B------:R-:W-:Y:S01]  /*1eb0*/  FFMA.FTZ R12, R11, R12, R8 ;  /* 0x0000000c0b0c7223 */ /* 0x000fe20000010008 */
[----:B------:R-:W-:Y:S02]  /*1ec0*/  HADD2.F32 R8, -RZ, R22.H0_H0 ;  /* 0x20000016ff087230 */ /* 0x000fe40000004100 */
[----:B------:R-:W-:-:S02]  /*1ed0*/  HADD2.F32 R11, -RZ, R14.H1_H1 ;  /* 0x3000000eff0b7230 */ /* 0x000fc40000004100 */
[----:B------:R-:W-:Y:S02]  /*1ee0*/  HADD2.F32 R22, -RZ, R22.H1_H1 ;  /* 0x30000016ff167230 */ /* 0x000fe40000004100 */
[----:B------:R-:W-:Y:S01]  /*1ef0*/  FFMA.FTZ R17, R17, R8, R16 ;  /* 0x0000000811117223 */ /* 0x000fe20000010010 */
[----:B------:R-:W-:Y:S02]  /*1f00*/  HADD2.F32 R18, -RZ, R13.H1_H1 ;  /* 0x3000000dff127230 */ /* 0x000fe40000004100 */
[----:B------:R-:W-:Y:S02]  /*1f10*/  HADD2.F32 R14, -RZ, R23.H0_H0 ;  /* 0x20000017ff0e7230 */ /* 0x000fe40000004100 */
[----:B------:R-:W-:Y:S01]  /*1f20*/  FFMA.FTZ R16, R11, R22, R10 ;  /* 0x000000160b107223 */ /* 0x000fe2000001000a */
[----:B------:R-:W-:Y:S02]  /*1f30*/  HADD2.F32 R22, -RZ, R15.H0_H0 ;  /* 0x2000000fff167230 */ /* 0x000fe40000004100 */
[----:B------:R-:W-:Y:S01]  /*1f40*/  FFMA.FTZ R18, R18, R21, R9 ;  /* 0x0000001512127223 */ /* 0x000fe20000010009 */
[----:B------:R-:W-:Y:S01]  /*1f50*/  HADD2.F32 R13, -RZ, R32.H0_H0 ;  /* 0x20000020ff0d7230 */ /* 0x000fe20000004100 */
[----:B------:R-:W0:Y:S01]  /*1f60*/  LDS.128 R8, [UR4+0x90] ;  /* 0x00009004ff087984 */ /* 0x000e220008000c00 */
[----:B---3--:R-:W-:-:S02]  /*1f70*/  HADD2.F32 R15, -RZ, R24.H0_H0 ;  /* 0x20000018ff0f7230 */ /* 0x008fc40000004100 */
[----:B------:R-:W-:Y:S01]  /*1f80*/  FFMA.FTZ R75, R22, R14, R75 ;  /* 0x0000000e164b7223 */ /* 0x000fe2000001004b */
[----:B------:R-:W-:Y:S02]  /*1f90*/  HADD2.F32 R14, -RZ, R25.H0_H0 ;  /* 0x20000019ff0e7230 */ /* 0x000fe40000004100 */
[----:B------:R-:W-:Y:S02]  /*1fa0*/  HADD2.F32 R20, -RZ, R23.H1_H1 ;  /* 0x30000017ff147230 */ /* 0x000fe40000004100 */
[----:B------:R-:W-:Y:S01]  /*1fb0*/  FFMA.FTZ R72, R13, R15, R72 ;  /* 0x0000000f0d487223 */ /* 0x000fe20000010048 */
[----:B------:R-:W-:Y:S02]  /*1fc0*/  HADD2.F32 R15, -RZ, R33.H0_H0 ;  /* 0x20000021ff0f7230 */ /* 0x000fe40000004100 */
[----:B------:R-:W-:Y:S02]  /*1fd0*/  HADD2.F32 R13, -RZ, R24.H1_H1 ;  /* 0x30000018ff0d7230 */ /* 0x000fe40000004100 */
[----:B------:R-:W-:Y:S01]  /*1fe0*/  FFMA.FTZ R73, R48, R20, R73 ;  /* 0x0000001430497223 */ /* 0x000fe20000010049 */
[----:B------:R-:W-:-:S02]  /*1ff0*/  HADD2.F32 R24, -RZ, R26.H0_H0 ;  /* 0x2000001aff187230 */ /* 0x000fc40000004100 */
[----:B------:R-:W-:Y:S01]  /*2000*/  FFMA.FTZ R74, R15, R14, R74 ;  /* 0x0000000e0f4a7223 */ /* 0x000fe2000001004a */
[----:B------:R-:W-:Y:S02]  /*2010*/  HADD2.F32 R21, -RZ, R26.H1_H1 ;  /* 0x3000001aff157230 */ /* 0x000fe40000004100 */
[----:B------:R-:W-:Y:S01]  /*2020*/  FFMA.FTZ R19, R19, R13, R12 ;  /* 0x0000000d13137223 */ /* 0x000fe2000001000c */
[----:B------:R-:W-:Y:S01]  /*2030*/  HADD2.F32 R33, -RZ, R33.H1_H1 ;  /* 0x30000021ff217230 */ /* 0x000fe20000004100 */
[----:B------:R-:W1:Y:S01]  /*2040*/  LDS.128 R12, [UR4+0xa0] ;  /* 0x0000a004ff0c7984 */ /* 0x000e620008000c00 */
[----:B------:R-:W-:Y:S02]  /*2050*/  HADD2.F32 R25, -RZ, R25.H1_H1 ;  /* 0x30000019ff197230 */ /* 0x000fe40000004100 */
[----:B------:R-:W-:Y:S02]  /*2060*/  HADD2.F32 R22, -RZ, R27.H0_H0 ;  /* 0x2000001bff167230 */ /* 0x000fe40000004100 */
[----:B------:R-:W-:-:S02]  /*2070*/  HADD2.F32 R26, -RZ, R34.H0_H0 ;  /* 0x20000022ff1a7230 */ /* 0x000fc40000004100 */
[----:B------:R-:W-:Y:S01]  /*2080*/  FFMA.FTZ R18, R33, R25, R18 ;  /* 0x0000001921127223 */ /* 0x000fe20000010012 */
[----:B------:R-:W-:Y:S02]  /*2090*/  HADD2.F32 R23, -RZ, R34.H1_H1 ;  /* 0x30000022ff177230 */ /* 0x000fe40000004100 */
[----:B------:R-:W-:Y:S02]  /*20a0*/  HADD2.F32 R32, -RZ, R35.H0_H0 ;  /* 0x20000023ff207230 */ /* 0x000fe40000004100 */
[----:B------:R-:W-:Y:S01]  /*20b0*/  FFMA.FTZ R17, R26, R24, R17 ;  /* 0x000000181a117223 */ /* 0x000fe20000010011 */
[----:B------:R-:W-:Y:S02]  /*20c0*/  HADD2.F32 R20, -RZ, R27.H1_H1 ;  /* 0x3000001bff147230 */ /* 0x000fe40000004100 */
[----:B------:R-:W-:Y:S01]  /*20d0*/  FFMA.FTZ R16, R23, R21, R16 ;  /* 0x0000001517107223 */ /* 0x000fe20000010010 */
[----:B------:R-:W-:Y:S02]  /*20e0*/  HADD2.F32 R34, -RZ, R35.H1_H1 ;  /* 0x30000023ff227230 */ /* 0x000fe40000004100 */
[----:B------:R-:W-:Y:S01]  /*20f0*/  FFMA.FTZ R75, R32, R22, R75 ;  /* 0x00000016204b7223 */ /* 0x000fe2000001004b */
[----:B----4-:R-:W-:-:S02]  /*2100*/  HADD2.F32 R27, -RZ, R28.H0_H0 ;  /* 0x2000001cff1b7230 */ /* 0x010fc40000004100 */
[--C-:B------:R-:W-:Y:S02]  /*2110*/  HADD2.F32 R24, -RZ, R30.reuse.H0_H0 ;  /* 0x2000001eff187230 */ /* 0x100fe40000004100 */
[----:B------:R-:W-:Y:S01]  /*2120*/  FFMA.FTZ R20, R34, R20, R73 ;  /* 0x0000001422147223 */ /* 0x000fe20000010049 */
[----:B------:R-:W-:Y:S02]  /*2130*/  HADD2.F32 R21, -RZ, R30.H1_H1 ;  /* 0x3000001eff157230 */ /* 0x000fe40000004100 */
[--C-:B------:R-:W-:Y:S02]  /*2140*/  HADD2.F32 R22, -RZ, R31.reuse.H0_H0 ;  /* 0x2000001fff167230 */ /* 0x100fe40000004100 */
[----:B------:R-:W-:Y:S02]  /*2150*/  HADD2.F32 R28, -RZ, R28.H1_H1 ;  /* 0x3000001cff1c7230 */ /* 0x000fe40000004100 */
[----:B0-----:R-:W-:Y:S02]  /*2160*/  HADD2.F32 R25, -RZ, R8.H0_H0 ;  /* 0x20000008ff197230 */ /* 0x001fe40000004100 */
[----:B------:R-:W-:-:S02]  /*2170*/  HADD2.F32 R31, -RZ, R31.H1_H1 ;  /* 0x3000001fff1f7230 */ /* 0x000fc40000004100 */
[----:B------:R-:W-:Y:S02]  /*2180*/  HADD2.F32 R8, -RZ, R8.H1_H1 ;  /* 0x30000008ff087230 */ /* 0x000fe40000004100 */
[----:B------:R-:W-:Y:S01]  /*2190*/  FFMA.FTZ R72, R25, R27, R72 ;  /* 0x0000001b19487223 */ /* 0x000fe20000010048 */
[----:B------:R-:W-:Y:S02]  /*21a0*/  HADD2.F32 R30, -RZ, R10.H0_H0 ;  /* 0x2000000aff1e7230 */ /* 0x000fe40000004100 */
        /* <DEDUP_REMOVED lines=10> */
[----:B------:R-:W-:Y:S01]  /*2250*/  HADD2.F32 R29, -RZ, R29.H1_H1 ;  /* 0x3000001dff1d7230 */ /* 0x000fe20000004100 */
[----:B------:R-:W0:Y:S01]  /*2260*/  LDS.128 R8, [UR4+0xb0] ;  /* 0x0000b004ff087984 */ /* 0x000e220008000c00 */
[----:B------:R-:W-:-:S02]  /*2270*/  HADD2.F32 R24, -RZ, R36.H0_H0 ;  /* 0x20000024ff187230 */ /* 0x000fc40000004100 */
[----:B------:R-:W-:Y:S01]  /*2280*/  FFMA.FTZ R22, R26, R22, R75 ;  /* 0x000000161a167223 */ /* 0x000fe2000001004b */
[----:B-1----:R-:W-:Y:S02]  /*2290*/  HADD2.F32 R23, -RZ, R12.H0_H0 ;  /* 0x2000000cff177230 */ /* 0x002fe40000004100 */
[----:B------:R-:W-:Y:S01]  /*22a0*/  FFMA.FTZ R18, R35, R29, R18 ;  /* 0x0000001d23127223 */ /* 0x000fe20000010012 */
[----:B------:R-:W-:Y:S02]  /*22b0*/  HADD2.F32 R36, -RZ, R36.H1_H1 ;  /* 0x30000024ff247230 */ /* 0x000fe40000004100 */
[----:B------:R-:W-:Y:S01]  /*22c0*/  FFMA.FTZ R16, R49, R21, R16 ;  /* 0x0000001531107223 */ /* 0x000fe20000010010 */
[----:B------:R-:W-:Y:S02]  /*22d0*/  HADD2.F32 R12, -RZ, R12.H1_H1 ;  /* 0x3000000cff0c7230 */ /* 0x000fe40000004100 */
[----:B------:R-:W-:Y:S01]  /*22e0*/  FFMA.FTZ R72, R23, R24, R72 ;  /* 0x0000001817487223 */ /* 0x000fe20000010048 */
[----:B------:R-:W-:-:S02]  /*22f0*/  HADD2.F32 R25, -RZ, R13.H0_H0 ;  /* 0x2000000dff197230 */ /* 0x000fc40000004100 */
[----:B------:R-:W-:Y:S02]  /*2300*/  HADD2.F32 R27, -RZ, R13.H1_H1 ;  /* 0x3000000dff1b7230 */ /* 0x000fe40000004100 */
[----:B------:R-:W-:Y:S01]  /*2310*/  FFMA.FTZ R23, R12, R36, R19 ;  /* 0x000000240c177223 */ /* 0x000fe20000010013 */
[--C-:B------:R-:W-:Y:S02]  /*2320*/  HADD2.F32 R28, -RZ, R14.reuse.H0_H0 ;  /* 0x2000000eff1c7230 */ /* 0x100fe40000004100 */
[----:B------:R-:W-:Y:S02]  /*2330*/  HADD2.F32 R29, -RZ, R14.H1_H1 ;  /* 0x3000000eff1d7230 */ /* 0x000fe40000004100 */
[--C-:B------:R-:W-:Y:S02]  /*2340*/  HADD2.F32 R31, -RZ, R15.reuse.H0_H0 ;  /* 0x2000000fff1f7230 */ /* 0x100fe40000004100 */
[----:B------:R-:W-:Y:S02]  /*2350*/  HADD2.F32 R33, -RZ, R15.H1_H1 ;  /* 0x3000000fff217230 */ /* 0x000fe40000004100 */
[----:B------:R-:W-:Y:S01]  /*2360*/  HADD2.F32 R26, -RZ, R37.H0_H0 ;  /* 0x20000025ff1a7230 */ /* 0x000fe20000004100 */
[----:B------:R-:W1:Y:S01]  /*2370*/  LDS.128 R12, [UR4+0xc0] ;  /* 0x0000c004ff0c7984 */ /* 0x000e620008000c00 */
[----:B------:R-:W-:-:S02]  /*2380*/  HADD2.F32 R30, -RZ, R38.H0_H0 ;  /* 0x20000026ff1e7230 */ /* 0x000fc40000004100 */
[----:B------:R-:W-:Y:S02]  /*2390*/  HADD2.F32 R37, -RZ, R37.H1_H1 ;  /* 0x30000025ff257230 */ /* 0x000fe40000004100 */
[----:B------:R-:W-:Y:S01]  /*23a0*/  FFMA.FTZ R74, R25, R26, R74 ;  /* 0x0000001a194a7223 */ /* 0x000fe2000001004a */
[----:B------:R-:W-:Y:S02]  /*23b0*/  HADD2.F32 R38, -RZ, R38.H1_H1 ;  /* 0x30000026ff267230 */ /* 0x000fe40000004100 */
[----:B------:R-:W-:Y:S01]  /*23c0*/  FFMA.FTZ R25, R28, R30, R17 ;  /* 0x0000001e1c197223 */ /* 0x000fe20000010011 */
[--C-:B------:R-:W-:Y:S02]  /*23d0*/  HADD2.F32 R21, -RZ, R39.reuse.H0_H0 ;  /* 0x20000027ff157230 */ /* 0x100fe40000004100 */
[----:B------:R-:W-:Y:S01]  /*23e0*/  FFMA.FTZ R24, R27, R37, R18 ;  /* 0x000000251b187223 */ /* 0x000fe20000010012 */
[----:B------:R-:W-:Y:S02]  /*23f0*/  HADD2.F32 R39, -RZ, R39.H1_H1 ;  /* 0x30000027ff277230 */ /* 0x000fe40000004100 */
[----:B------:R-:W-:Y:S01]  /*2400*/  FFMA.FTZ R26, R29, R38, R16 ;  /* 0x000000261d1a7223 */ /* 0x000fe20000010010 */
[--C-:B------:R-:W-:Y:S01]  /*2410*/  HADD2.F32 R28, -RZ, R41.reuse.H0_H0 ;  /* 0x20000029ff1c7230 */ /* 0x100fe20000004100 */
[----:B------:R-:W2:Y:S01]  /*2420*/  LDS.128 R16, [UR4+0xd0] ;  /* 0x0000d004ff107984 */ /* 0x000ea20008000c00 */
[----:B------:R-:W-:Y:S01]  /*2430*/  FFMA.FTZ R21, R31, R21, R22 ;  /* 0x000000151f157223 */ /* 0x000fe20000010016 */
[----:B------:R-:W-:Y:S01]  /*2440*/  FFMA.FTZ R20, R33, R39, R20 ;  /* 0x0000002721147223 */ /* 0x000fe20000010014 */
[----:B------:R-:W-:-:S02]  /*2450*/  HADD2.F32 R41, -RZ, R41.H1_H1 ;  /* 0x30000029ff297230 */ /* 0x000fc40000004100 */
[----:B------:R-:W-:Y:S02]  /*2460*/  HADD2.F32 R33, -RZ, R43.H0_H0 ;  /* 0x2000002bff217230 */ /* 0x000fe40000004100 */
[--C-:B0-----:R-:W-:Y:S02]  /*2470*/  HADD2.F32 R29, -RZ, R9.reuse.H0_H0 ;  /* 0x20000009ff1d7230 */ /* 0x101fe40000004100 */
[--C-:B------:R-:W-:Y:S02]  /*2480*/  HADD2.F32 R30, -RZ, R10.reuse.H0_H0 ;  /* 0x2000000aff1e7230 */ /* 0x100fe40000004100 */
[----:B------:R-:W-:Y:S02]  /*2490*/  HADD2.F32 R31, -RZ, R10.H1_H1 ;  /* 0x3000000aff1f7230 */ /* 0x000fe40000004100 */
[----:B------:R-:W-:Y:S01]  /*24a0*/  FFMA.FTZ R74, R29, R28, R74 ;  /* 0x0000001c1d4a7223 */ /* 0x000fe2000001004a */
[----:B------:R-:W-:Y:S02]  /*24b0*/  HADD2.F32 R9, -RZ, R9.H1_H1 ;  /* 0x30000009ff097230 */ /* 0x000fe40000004100 */
[----:B------:R-:W-:-:S02]  /*24c0*/  HADD2.F32 R10, -RZ, R11.H0_H0 ;  /* 0x2000000bff0a7230 */ /* 0x000fc40000004100 */
[----:B------:R-:W-:Y:S02]  /*24d0*/  HADD2.F32 R22, -RZ, R40.H0_H0 ;  /* 0x20000028ff167230 */ /* 0x000fe40000004100 */
[----:B------:R-:W-:Y:S01]  /*24e0*/  FFMA.FTZ R24, R9, R41, R24 ;  /* 0x0000002909187223 */ /* 0x000fe20000010018 */
[----:B------:R-:W-:Y:S02]  /*24f0*/  HADD2.F32 R27, -RZ, R8.H0_H0 ;  /* 0x20000008ff1b7230 */ /* 0x000fe40000004100 */
[----:B------:R-:W-:Y:S01]  /*2500*/  FFMA.FTZ R21, R10, R33, R21 ;  /* 0x000000210a157223 */ /* 0x000fe20000010015 */
[----:B------:R-:W-:Y:S02]  /*2510*/  HADD2.F32 R40, -RZ, R40.H1_H1 ;  /* 0x30000028ff287230 */ /* 0x000fe40000004100 */
[----:B------:R-:W-:Y:S02]  /*2520*/  HADD2.F32 R8, -RZ, R8.H1_H1 ;  /* 0x30000008ff087230 */ /* 0x000fe40000004100 */
[----:B------:R-:W-:Y:S01]  /*2530*/  FFMA.FTZ R72, R27, R22, R72 ;  /* 0x000000161b487223 */ /* 0x000fe20000010048 */
[----:B------:R-:W-:-:S02]  /*2540*/  HADD2.F32 R43, -RZ, R43.H1_H1 ;  /* 0x3000002bff2b7230 */ /* 0x000fc40000004100 */
[----:B------:R-:W-:Y:S02]  /*2550*/  HADD2.F32 R11, -RZ, R11.H1_H1 ;  /* 0x3000000bff0b7230 */ /* 0x000fe40000004100 */
[----:B------:R-:W-:Y:S01]  /*2560*/  FFMA.FTZ R23, R8, R40, R23 ;  /* 0x0000002808177223 */ /* 0x000fe20000010017 */
[----:B------:R-:W-:Y:S02]  /*2570*/  HADD2.F32 R10, -RZ, R44.H0_H0 ;  /* 0x2000002cff0a7230 */ /* 0x000fe40000004100 */
[----:B-1----:R-:W-:Y:S02]  /*2580*/  HADD2.F32 R9, -RZ, R12.H0_H0 ;  /* 0x2000000cff097230 */ /* 0x002fe40000004100 */
[----:B------:R-:W-:Y:S01]  /*2590*/  FFMA.FTZ R20, R11, R43, R20 ;  /* 0x0000002b0b147223 */ /* 0x000fe20000010014 */
[----:B------:R-:W-:Y:S02]  /*25a0*/  HADD2.F32 R44, -RZ, R44.H1_H1 ;  /* 0x3000002cff2c7230 */ /* 0x000fe40000004100 */
[----:B------:R-:W-:-:S02]  /*25b0*/  HADD2.F32 R12, -RZ, R12.H1_H1 ;  /* 0x3000000cff0c7230 */ /* 0x000fc40000004100 */
[----:B------:R-:W-:Y:S01]  /*25c0*/  FFMA.FTZ R9, R9, R10, R72 ;  /* 0x0000000a09097223 */ /* 0x000fe20000010048 */
[----:B------:R-:W-:Y:S02]  /*25d0*/  HADD2.F32 R22, -RZ, R45.H0_H0 ;  /* 0x2000002dff167230 */ /* 0x000fe40000004100 */
[----:B------:R-:W-:Y:S02]  /*25e0*/  HADD2.F32 R11, -RZ, R13.H0_H0 ;  /* 0x2000000dff0b7230 */ /* 0x000fe40000004100 */
[----:B------:R-:W-:Y:S01]  /*25f0*/  FFMA.FTZ R12, R12, R44, R23 ;  /* 0x0000002c0c0c7223 */ /* 0x000fe20000010017 */
[----:B------:R-:W-:Y:S02]  /*2600*/  HADD2.F32 R45, -RZ, R45.H1_H1 ;  /* 0x3000002dff2d7230 */ /* 0x000fe40000004100 */
[----:B------:R-:W-:Y:S02]  /*2610*/  HADD2.F32 R13, -RZ, R13.H1_H1 ;  /* 0x3000000dff0d7230 */ /* 0x000fe40000004100 */
[----:B------:R-:W-:Y:S01]  /*2620*/  FFMA.FTZ R11, R11, R22, R74 ;  /* 0x000000160b0b7223 */ /* 0x000fe2000001004a */
[----:B--2---:R-:W-:-:S02]  /*2630*/  HADD2.F32 R10, -RZ, R16.H0_H0 ;  /* 0x20000010ff0a7230 */ /* 0x004fc40000004100 */
[----:B------:R-:W-:Y:S02]  /*2640*/  HADD2.F32 R23, -RZ, R16.H1_H1 ;  /* 0x30000010ff177230 */ /* 0x000fe40000004100 */
[----:B------:R-:W-:Y:S01]  /*2650*/  FFMA.FTZ R13, R13, R45, R24 ;  /* 0x0000002d0d0d7223 */ /* 0x000fe20000010018 */
[--C-:B------:R-:W-:Y:S02]  /*2660*/  HADD2.F32 R16, -RZ, R52.reuse.H0_H0 ;  /* 0x20000034ff107230 */ /* 0x100fe40000004100 */
[----:B------:R-:W-:Y:S02]  /*2670*/  HADD2.F32 R52, -RZ, R52.H1_H1 ;  /* 0x30000034ff347230 */ /* 0x000fe40000004100 */
[----:B------:R-:W-:Y:S02]  /*2680*/  HADD2.F32 R22, -RZ, R17.H0_H0 ;  /* 0x20000011ff167230 */ /* 0x000fe40000004100 */
[----:B------:R-:W-:Y:S01]  /*2690*/  FFMA.FTZ R9, R10, R16, R9 ;  /* 0x000000100a097223 */ /* 0x000fe20000010009 */
[----:B------:R-:W-:-:S02]  /*26a0*/  HADD2.F32 R24, -RZ, R53.H0_H0 ;  /* 0x20000035ff187230 */ /* 0x000fc40000004100 */
[----:B------:R-:W-:Y:S01]  /*26b0*/  FFMA.FTZ R12, R23, R52, R12 ;  /* 0x00000034170c7223 */ /* 0x000fe2000001000c */
[----:B------:R-:W-:Y:S02]  /*26c0*/  HADD2.F32 R32, -RZ, R42.H0_H0 ;  /* 0x2000002aff207230 */ /* 0x000fe40000004100 */
[----:B------:R-:W-:Y:S02]  /*26d0*/  HADD2.F32 R10, -RZ, R17.H1_H1 ;  /* 0x30000011ff0a7230 */ /* 0x000fe40000004100 */
        /* <DEDUP_REMOVED lines=8> */
[----:B------:R-:W-:Y:S01]  /*2760*/  FADD.FTZ R13, R11, R12 ;  /* 0x0000000c0b0d7221 */ /* 0x000fe20000010000 */
        /* <DEDUP_REMOVED lines=8> */
[----:B------:R-:W-:Y:S01]  /*27f0*/  FADD.FTZ R12, R10, R13 ;  /* 0x0000000d0a0c7221 */ /* 0x000fe20000010000 */
[----:B------:R-:W-:Y:S02]  /*2800*/  HADD2.F32 R14, -RZ, R15.H0_H0 ;  /* 0x2000000fff0e7230 */ /* 0x000fe40000004100 */
[----:B------:R-:W-:Y:S01]  /*2810*/  FFMA.FTZ R26, R27, R46, R26 ;  /* 0x0000002e1b1a7223 */ /* 0x000fe2000001001a */
[----:B------:R-:W-:Y:S02]  /*2820*/  HADD2.F32 R54, -RZ, R54.H1_H1 ;  /* 0x30000036ff367230 */ /* 0x000fe40000004100 */
[----:B------:R-:W-:Y:S01]  /*2830*/  FADD.FTZ R12, R11, R12 ;  /* 0x0000000c0b0c7221 */ /* 0x000fe20000010000 */
[----:B------:R-:W-:-:S02]  /*2840*/  HADD2.F32 R9, -RZ, R18.H1_H1 ;  /* 0x30000012ff097230 */ /* 0x000fc40000004100 */
[----:B------:R-:W-:Y:S01]  /*2850*/  FFMA.FTZ R8, R14, R8, R21 ;  /* 0x000000080e087223 */ /* 0x000fe20000010015 */
[----:B------:R-:W-:Y:S01]  /*2860*/  HADD2.F32 R47, -RZ, R47.H1_H1 ;  /* 0x3000002fff2f7230 */ /* 0x000fe20000004100 */
[----:B------:R-:W-:Y:S01]  /*2870*/  I2FP.F32.S32 R11, R60 ;  /* 0x0000003c000b7245 */ /* 0x000fe20000201400 */
[----:B------:R-:W-:Y:S02]  /*2880*/  HADD2.F32 R15, -RZ, R15.H1_H1 ;  /* 0x3000000fff0f7230 */ /* 0x000fe40000004100 */
[----:B------:R-:W-:Y:S01]  /*2890*/  FFMA.FTZ R9, R9, R54, R26 ;  /* 0x0000003609097223 */ /* 0x000fe2000001001a */
[----:B------:R-:W-:Y:S02]  /*28a0*/  HADD2.F32 R14, -RZ, R55.H0_H0 ;  /* 0x20000037ff0e7230 */ /* 0x000fe40000004100 */
[----:B------:R-:W-:Y:S02]  /*28b0*/  HADD2.F32 R13, -RZ, R19.H0_H0 ;  /* 0x20000013ff0d7230 */ /* 0x000fe40000004100 */
[----:B------:R-:W-:Y:S01]  /*28c0*/  FFMA.FTZ R15, R15, R47, R20 ;  /* 0x0000002f0f0f7223 */ /* 0x000fe20000010014 */
[----:B------:R-:W-:-:S02]  /*28d0*/  HADD2.F32 R55, -RZ, R55.H1_H1 ;  /* 0x30000037ff377230 */ /* 0x000fc40000004100 */
[----:B------:R-:W-:Y:S01]  /*28e0*/  FADD.FTZ R9, R9, R12 ;  /* 0x0000000c09097221 */ /* 0x000fe20000010000 */
[----:B------:R-:W-:Y:S02]  /*28f0*/  HADD2.F32 R10, -RZ, R19.H1_H1 ;  /* 0x30000013ff0a7230 */ /* 0x000fe40000004100 */
[----:B------:R-:W-:Y:S01]  /*2900*/  FFMA.FTZ R8, R13, R14, R8 ;  /* 0x0000000e0d087223 */ /* 0x000fe20000010008 */
[----:B------:R-:W-:Y:S02]  /*2910*/  FMUL.FTZ R11, R11, R66 ;  /* 0x000000420b0b7220 */ /* 0x000fe40000410000 */
[----:B------:R-:W-:Y:S01]  /*2920*/  FFMA.FTZ R10, R10, R55, R15 ;  /* 0x000000370a0a7223 */ /* 0x000fe2000001000f */
[----:B------:R-:W-:Y:S02]  /*2930*/  FADD.FTZ R9, R8, R9 ;  /* 0x0000000908097221 */ /* 0x000fe40000010000 */
[----:B------:R-:W-:Y:S02]  /*2940*/  FSEL R8, R11, RZ, P0 ;  /* 0x000000ff0b087208 */ /* 0x000fe40000000000 */
[----:B------:R-:W-:Y:S01]  /*2950*/  ISETP.GE.AND P0, PT, R61, R68, PT ;  /* 0x000000443d00720c */ /* 0x000fe20003f06270 */
[----:B------:R-:W-:-:S04]  /*2960*/  FADD.FTZ R9, R10, R9 ;  /* 0x000000090a097221 */ /* 0x000fc80000010000 */
[----:B------:R-:W-:-:S05]  /*2970*/  FFMA.FTZ R8, R9, UR12, R8 ;  /* 0x0000000c09087c23 */ /* 0x000fca0008010008 */
[----:B------:R-:W-:-:S05]  /*2980*/  FSEL R9, R8, RZ, !P0 ;  /* 0x000000ff08097208 */ /* 0x000fca0004000000 */
[----:B------:R1:W-:Y:S01]  /*2990*/  STS [R62], R9 ;  /* 0x000000093e007388 */ /* 0x0003e20000000800 */
[----:B------:R-:W-:Y:S05]  /*29a0*/  @P0 BRA `(.L_x_23224) ;  /* 0x0000000000100947 */ /* 0x000fea0003800000 */
[----:B------:R-:W-:Y:S01]  /*29b0*/  FMNMX.FTZ R63, R63, R8, !PT ;  /* 0x000000083f3f7209 */ /* 0x000fe20007810000 */
[----:B------:R-:W-:Y:S06]  /*29c0*/  BRA `(.L_x_23224) ;  /* 0x0000000000087947 */ /* 0x000fec0003800000 */
.L_x_23223:
[----:B------:R-:W-:-:S05]  /*29d0*/  IMAD.MOV.U32 R9, RZ, RZ, -0x800001 ;  /* 0xff7fffffff097424 */ /* 0x000fca00078e00ff */
[----:B------:R0:W-:Y:S02]  /*29e0*/  STS [R62], R9 ;  /* 0x000000093e007388 */ /* 0x0001e40000000800 */
.L_x_23224:
[----:B------:R-:W-:Y:S05]  /*29f0*/  BSYNC B1 ;  /* 0x0000000000017941 */ /* 0x000fea0003800000 */
.L_x_23222:
        /* <DEDUP_REMOVED lines=9> */
.L_x_23221:
[----:B------:R-:W-:Y:S05]  /*2a90*/  BSYNC B0 ;  /* 0x0000000000007941 */ /* 0x000fea0003800000 */
.L_x_23220:
        /* <DEDUP_REMOVED lines=9> */
[----:B------:R-:W-:Y:S02]  /*2b30*/  ISETP.GT.AND P1, PT, R10, 0x3, PT ;  /* 0x000000030a00780c */ /* 0x000fe40003f24270 */
[----:B0-----:R-:W-:Y:S02]  /*2b40*/  FMNMX.FTZ R3, R6, R3, !PT ;  /* 0x0000000306037209 */ /* 0x001fe40007810000 */
[----:B------:R-:W-:-:S03]  /*2b50*/  ISETP.NE.AND P0, PT, R10, RZ, PT ;  /* 0x000000ff0a00720c */ /* 0x000fc60003f05270 */
[----:B------:R-:W0:Y:S06]  /*2b60*/  SHFL.BFLY PT, R8, R3, 0x4, 0x1f ;  /* 0x0c801f0003087f89 */ /* 0x000e2c00000e0000 */
[----:B------:R-:W1:Y:S01]  /*2b70*/  @!P1 S2R R9, SR_CgaCtaId ;  /* 0x0000000000099919 */ /* 0x000e620000008800 */
[----:B------:R-:W-:-:S05]  /*2b80*/  @!P1 MOV R6, 0x400 ;  /* 0x0000040000069802 */ /* 0x000fca0000000f00 */
[----:B------:R-:W-:Y:S01]  /*2b90*/  @!P1 VIADD R6, R6, 0xe0 ;  /* 0x000000e006069836 */ /* 0x000fe20000000000 */
[----:B0-----:R-:W-:-:S05]  /*2ba0*/  FMNMX.FTZ R8, R3, R8, !PT ;  /* 0x0000000803087209 */ /* 0x001fca0007810000 */
[----:B------:R-:W0:Y:S01]  /*2bb0*/  SHFL.BFLY PT, R7, R8, 0x2, 0x1f ;  /* 0x0c401f0008077f89 */ /* 0x000e2200000e0000 */
[----:B-1----:R-:W-:-:S04]  /*2bc0*/  @!P1 LEA R9, R9, R6, 0x18 ;  /* 0x0000000609099211 */ /* 0x002fc800078ec0ff */
[----:B------:R-:W-:Y:S02]  /*2bd0*/  @!P1 LEA R9, R10, R9, 0x2 ;  /* 0x000000090a099211 */ /* 0x000fe400078e10ff */
[----:B0-----:R-:W-:Y:S01]  /*2be0*/  FMNMX.FTZ R6, R8, R7, !PT ;  /* 0x0000000708067209 */ /* 0x001fe20007810000 */
[----:B------:R-:W-:-:S04]  /*2bf0*/  IMAD.MOV.U32 R7, RZ, RZ, -0x800001 ;  /* 0xff7fffffff077424 */ /* 0x000fc800078e00ff */
[----:B------:R0:W1:Y:S01]  /*2c00*/  SHFL.BFLY PT, R3, R6, 0x1, 0x1f ;  /* 0x0c201f0006037f89 */ /* 0x00006200000e0000 */
[----:B------:R-:W-:Y:S05]  /*2c10*/  @P0 BRA `(.L_x_23227) ;  /* 0x00000000002c0947 */ /* 0x000fea0003800000 */
[----:B------:R-:W2:Y:S01]  /*2c20*/  S2R R8, SR_TID.X ;  /* 0x0000000000087919 */ /* 0x000ea20000002100 */
[----:B------:R-:W3:Y:S01]  /*2c30*/  S2UR UR5, SR_CgaCtaId ;  /* 0x00000000000579c3 */ /* 0x000ee20000008800 */
[----:B------:R-:W-:Y:S01]  /*2c40*/  UMOV UR4, 0x400 ;  /* 0x0000040000047882 */ /* 0x000fe20000000000 */
[----:B01----:R-:W-:Y:S01]  /*2c50*/  FMNMX.FTZ R6, R6, R3, !PT ;  /* 0x0000000306067209 */ /* 0x003fe20007810000 */
[----:B------:R-:W-:-:S04]  /*2c60*/  UIADD3 UR4, UR4, 0xe0, URZ ;  /* 0x000000e004047890 */ /* 0x000fc8000fffe03f */
[----:B---3--:R-:W-:Y:S01]  /*2c70*/  ULEA UR4, UR5, UR4, 0x18 ;  /* 0x0000000405047291 */ /* 0x008fe2000f8ec03f */
[----:B--2---:R-:W-:-:S04]  /*2c80*/  SHF.R.S32.HI R11, RZ, 0x1f, R8 ;  /* 0x0000001fff0b7819 */ /* 0x004fc80000011408 */
[----:B------:R-:W-:-:S04]  /*2c90*/  LEA.HI R11, R11, R8, RZ, 0x5 ;  /* 0x000000080b0b7211 */ /* 0x000fc800078f28ff */
[----:B------:R-:W-:-:S04]  /*2ca0*/  SHF.R.S32.HI R11, RZ, 0x5, R11 ;  /* 0x00000005ff0b7819 */ /* 0x000fc8000001140b */
[----:B------:R-:W-:-:S05]  /*2cb0*/  LEA R3, R11, UR4, 0x2 ;  /* 0x000000040b037c11 */ /* 0x000fca000f8e10ff */
[----:B------:R2:W-:Y:S02]  /*2cc0*/  STS [R3], R6 ;  /* 0x0000000603007388 */ /* 0x0005e40000000800 */
.L_x_23227:
[----:B------:R-:W-:Y:S05]  /*2cd0*/  BSYNC B0 ;  /* 0x0000000000007941 */ /* 0x000fea0003800000 */
.L_x_23226:
[----:B------:R-:W-:Y:S01]  /*2ce0*/  BAR.SYNC.DEFER_BLOCKING 0x0 ;  /* 0x0000000000007b1d */ /* 0x000fe20000010000 */
[----:B------:R-:W-:-:S04]  /*2cf0*/  IADD3 R8, R68, 0x1f, RZ ;  /* 0x0000001f44087810 */ /* 0x000fc80007ffe0ff */
[----:B------:R-:W-:Y:S01]  /*2d00*/  SHF.R.S32.HI R11, RZ, 0x1f, R8 ;  /* 0x0000001fff0b7819 */ /* 0x000fe20000011408 */
[----:B------:R-:W-:Y:S03]  /*2d10*/  BSSY B0, `(.L_x_23228) ;  /* 0x00000f6000007945 */ /* 0x000fe60003800000 */
[----:B------:R-:W-:Y:S01]  /*2d20*/  LEA.HI R11, R11, R8, RZ, 0x5 ;  /* 0x000000080b0b7211 */ /* 0x000fe200078f28ff */
[----:B------:R-:W-:-:S03]  /*2d30*/  IMAD.MOV.U32 R8, RZ, RZ, RZ ;  /* 0x000000ffff087224 */ /* 0x000fc600078e00ff */
[----:B------:R-:W-:Y:S01]  /*2d40*/  SHF.R.S32.HI R43, RZ, 0x5, R11 ;  /* 0x00000005ff2b7819 */ /* 0x000fe2000001140b */
[----:B------:R-:W0:Y:S04]  /*2d50*/  @!P1 LDS R7, [R9] ;  /* 0x0000000009079984 */ /* 0x000e280000000800 */
[----:B0-2---:R-:W0:Y:S02]  /*2d60*/  SHFL.BFLY PT, R6, R7, 0x2, 0x1f ;  /* 0x0c401f0007067f89 */ /* 0x005e2400000e0000 */
[----:B0-----:R-:W-:Y:S02]  /*2d70*/  FMNMX.FTZ R10, R6, R7, !PT ;  /* 0x00000007060a7209 */ /* 0x001fe40007810000 */
[----:B------:R-:W0:Y:S03]  /*2d80*/  S2R R6, SR_TID.X ;  /* 0x0000000000067919 */ /* 0x000e260000002100 */
[----:B-1----:R-:W1:Y:S02]  /*2d90*/  SHFL.BFLY PT, R3, R10, 0x1, 0x1f ;  /* 0x0c201f000a037f89 */ /* 0x002e6400000e0000 */
[----:B-1----:R-:W-:-:S02]  /*2da0*/  FMNMX.FTZ R3, R10, R3, !PT ;  /* 0x000000030a037209 */ /* 0x002fc40007810000 */
[----:B0-----:R-:W-:-:S04]  /*2db0*/  ISETP.GE.AND P1, PT, R6, R67, PT ;  /* 0x000000430600720c */ /* 0x001fc80003f26270 */
[----:B------:R-:W0:Y:S09]  /*2dc0*/  SHFL.IDX PT, R3, R3, RZ, 0x1f ;  /* 0x00001fff03037589 */ /* 0x000e3200000e0000 */
        /* <DEDUP_REMOVED lines=25> */
.L_x_23232:
        /* <DEDUP_REMOVED lines=11> */
.L_x_23231:
[----:B------:R-:W-:Y:S05]  /*3010*/  BSYNC B1 ;  /* 0x0000000000017941 */ /* 0x000fea0003800000 */
.L_x_23230:
        /* <DEDUP_REMOVED lines=14> */
.L_x_23235:
        /* <DEDUP_REMOVED lines=100> */
.L_x_23234:
[----:B------:R-:W-:Y:S05]  /*3740*/  BSYNC B1 ;  /* 0x0000000000017941 */ /* 0x000fea0003800000 */
.L_x_23233:
        /* <DEDUP_REMOVED lines=55> */
.L_x_23237:
[----:B------:R-:W-:Y:S05]  /*3ac0*/  BSYNC B1 ;  /* 0x0000000000017941 */ /* 0x000fea0003800000 */
.L_x_23236:
        /* <DEDUP_REMOVED lines=26> */
.L_x_23229:
[----:B------:R-:W-:Y:S05]  /*3c70*/  BSYNC B0 ;  /* 0x0000000000007941 */ /* 0x000fea0003800000 */
.L_x_23228:
        /* <DEDUP_REMOVED lines=60> */
.L_x_23242:
        /* <DEDUP_REMOVED lines=8> */
.L_x_23241:
[----:B------:R-:W-:Y:S05]  /*40c0*/  BSYNC B1 ;  /* 0x0000000000017941 */ /* 0x000fea0003800000 */
.L_x_23240:
        /* <DEDUP_REMOVED lines=14> */
.L_x_23245:
        /* <DEDUP_REMOVED lines=52> */
.L_x_23244:
[----:B------:R-:W-:Y:S05]  /*44f0*/  BSYNC B1 ;  /* 0x0000000000017941 */ /* 0x000fea0003800000 */
.L_x_23243:
        /* <DEDUP_REMOVED lines=31> */
.L_x_23247:
[----:B------:R-:W-:Y:S05]  /*46f0*/  BSYNC B1 ;  /* 0x0000000000017941 */ /* 0x000fea0003800000 */
.L_x_23246:
        /* <DEDUP_REMOVED lines=14> */
.L_x_23239:
[----:B------:R-:W-:Y:S05]  /*47e0*/  BSYNC B0 ;  /* 0x0000000000007941 */ /* 0x000fea0003800000 */
.L_x_23238:
        /* <DEDUP_REMOVED lines=32> */
.L_x_23249:
[----:B------:R-:W-:Y:S05]  /*49f0*/  BSYNC B0 ;  /* 0x0000000000007941 */ /* 0x000fea0003800000 */
.L_x_23248:
[----:B------:R-:W-:Y:S01]  /*4a00*/  ULDC UR8, c[0x0][0x26c] ;  /* 0x00009b0000087ab9 */ /* 0x000fe20000000800 */
[----:B------:R-:W-:Y:S04]  /*4a10*/  BSSY B1, `(.L_x_23250) ;  /* 0x0000326000017945 */ /* 0x000fe80003800000 */
[----:B------:R-:W-:Y:S05]  /*4a20*/  @!P1 BRA `(.L_x_23251) ;  /* 0x0000000000249947 */ /* 0x000fea0003800000 */
[----:B0--3--:R-:W-:Y:S01]  /*4a30*/  HFMA2.MMA R3, -RZ, RZ, 0, 0 ;  /* 0x00000000ff037435 */ /* 0x009fe200000001ff */
[----:B------:R-:W-:Y:S02]  /*4a40*/  CS2R R40, SRZ ;  /* 0x0000000000287805 */ /* 0x000fe4000001ff00 */
[----:B------:R-:W-:Y:S02]  /*4a50*/  CS2R R38, SRZ ;  /* 0x0000000000267805 */ /* 0x000fe4000001ff00 */
[----:B------:R-:W-:Y:S01]  /*4a60*/  CS2R R36, SRZ ;  /* 0x0000000000247805 */ /* 0x000fe2000001ff00 */
[----:B--2---:R-:W-:Y:S01]  /*4a70*/  IMAD.MOV.U32 R14, RZ, RZ, RZ ;  /* 0x000000ffff0e7224 */ /* 0x004fe200078e00ff */
[----:B-1----:R-:W-:Y:S02]  /*4a80*/  CS2R R6, SRZ ;  /* 0x0000000000067805 */ /* 0x002fe4000001ff00 */
[----:B------:R-:W-:Y:S02]  /*4a90*/  CS2R R8, SRZ ;  /* 0x0000000000087805 */ /* 0x000fe4000001ff00 */
[----:B------:R-:W-:Y:S01]  /*4aa0*/  CS2R R10, SRZ ;  /* 0x00000000000a7805 */ /* 0x000fe2000001ff00 */
[----:B------:R-:W-:Y:S06]  /*4ab0*/  BRA `(.L_x_23252) ;  /* 0x00000030006c7947 */ /* 0x000fec0003800000 */
.L_x_23251:
[----:B------:R-:W4:Y:S01]  /*4ac0*/  S2UR UR4, SR_CTAID.Y ;  /* 0x00000000000479c3 */ /* 0x000f220000002600 */
[----:B--23--:R-:W2:Y:S01]  /*4ad0*/  I2F.RP R10, R2 ;  /* 0x00000002000a7306 */ /* 0x00cea20000209400 */
[----:B0-----:R-:W-:Y:S01]  /*4ae0*/  SHF.R.S32.HI R3, RZ, 0x1f, R6 ;  /* 0x0000001fff037819 */ /* 0x001fe20000011406 */
[----:B------:R-:W0:Y:S01]  /*4af0*/  S2R R47, SR_CTAID.Z ;  /* 0x00000000002f7919 */ /* 0x000e220000002700 */
[----:B------:R-:W-:Y:S01]  /*4b00*/  ULDC UR7, c[0x0][0x270] ;  /* 0x00009c0000077ab9 */ /* 0x000fe20000000800 */
[----:B------:R-:W-:Y:S01]  /*4b10*/  ULDC UR6, c[0x0][0x28c] ;  /* 0x0000a30000067ab9 */ /* 0x000fe20000000800 */
[----:B------:R-:W-:Y:S01]  /*4b20*/  LEA.HI R18, R3, R6, RZ, 0x5 ;  /* 0x0000000603127211 */ /* 0x000fe200078f28ff */
[----:B------:R-:W-:Y:S01]  /*4b30*/  IMAD R74, R0, UR7, RZ ;  /* 0x00000007004a7c24 */ /* 0x000fe2000f8e02ff */
[----:B-1----:R-:W4:Y:S01]  /*4b40*/  LDC R8, c[0x0][0x258] ;  /* 0x00009600ff087b82 */ /* 0x002f220000000800 */
[----:B------:R-:W-:Y:S01]  /*4b50*/  HFMA2.MMA R14, -RZ, RZ, 0, 0 ;  /* 0x00000000ff0e7435 */ /* 0x000fe200000001ff */
[----:B------:R-:W-:-:S02]  /*4b60*/  LOP3.LUT R3, R18, 0xffffffe0, RZ, 0xc0, !PT ;  /* 0xffffffe012037812 */ /* 0x000fc400078ec0ff */
[----:B------:R-:W-:Y:S02]  /*4b70*/  CS2R R40, SRZ ;  /* 0x0000000000287805 */ /* 0x000fe4000001ff00 */
[----:B------:R-:W-:Y:S02]  /*4b80*/  SHF.R.S32.HI R19, RZ, 0x5, R18 ;  /* 0x00000005ff137819 */ /* 0x000fe40000011412 */
[----:B------:R-:W-:Y:S02]  /*4b90*/  CS2R R38, SRZ ;  /* 0x0000000000267805 */ /* 0x000fe4000001ff00 */
[----:B------:R-:W-:Y:S02]  /*4ba0*/  IADD3 R16, -R3, R6, RZ ;  /* 0x0000000603107210 */ /* 0x000fe40007ffe1ff */
[----:B------:R-:W-:Y:S01]  /*4bb0*/  CS2R R36, SRZ ;  /* 0x0000000000247805 */ /* 0x000fe2000001ff00 */
[----:B--2---:R-:W1:Y:S01]  /*4bc0*/  MUFU.RCP R10, R10 ;  /* 0x0000000a000a7308 */ /* 0x004e620000001000 */
[----:B------:R-:W-:Y:S01]  /*4bd0*/  SHF.R.S32.HI R6, RZ, 0x1f, R64 ;  /* 0x0000001fff067819 */ /* 0x000fe20000011440 */
[----:B------:R-:W2:Y:S01]  /*4be0*/  LDC R20, c[0x0][0x26c] ;  /* 0x00009b00ff147b82 */ /* 0x000ea20000000800 */
[----:B------:R-:W-:-:S02]  /*4bf0*/  SHF.R.S32.HI R3, RZ, 0x1f, R16 ;  /* 0x0000001fff037819 */ /* 0x000fc40000011410 */
[----:B------:R-:W-:Y:S02]  /*4c00*/  IADD3 R42, R4, -UR6, RZ ;  /* 0x80000006042a7c10 */ /* 0x000fe4000fffe0ff */
[----:B------:R-:W-:Y:S02]  /*4c10*/  IADD3 R43, -R43, 0x1, RZ ;  /* 0x000000012b2b7810 */ /* 0x000fe40007ffe1ff */
[----:B------:R-:W-:Y:S01]  /*4c20*/  SHF.R.S32.HI R75, RZ, 0x1f, R74 ;  /* 0x0000001fff4b7819 */ /* 0x000fe2000001144a */
[----:B----4-:R-:W-:Y:S01]  /*4c30*/  IMAD R9, R8, UR4, RZ ;  /* 0x0000000408097c24 */ /* 0x010fe2000f8e02ff */
[----:B------:R-:W-:Y:S01]  /*4c40*/  ULDC.64 UR4, c[0x0][0x248] ;  /* 0x0000920000047ab9 */ /* 0x000fe20000000a00 */
[----:B-1----:R-:W-:Y:S01]  /*4c50*/  VIADD R7, R10, 0xffffffe ;  /* 0x0ffffffe0a077836 */ /* 0x002fe20000000000 */
[----:B------:R-:W-:Y:S02]  /*4c60*/  LEA.HI R10, R3, R16, RZ, 0x2 ;  /* 0x00000010030a7211 */ /* 0x000fe400078f10ff */
[----:B------:R-:W-:-:S02]  /*4c70*/  IADD3 R15, P0, R9, R64, RZ ;  /* 0x00000040090f7210 */ /* 0x000fc40007f1e0ff */
[C---:B------:R-:W-:Y:S01]  /*4c80*/  LOP3.LUT R3, R10.reuse, 0xfffffffc, RZ, 0xc0, !PT ;  /* 0xfffffffc0a037812 */ /* 0x040fe200078ec0ff */
[----:B------:R-:W1:Y:S01]  /*4c90*/  F2I.FTZ.U32.TRUNC.NTZ R7, R7 ;  /* 0x0000000700077305 */ /* 0x000e62000021f000 */
[----:B------:R-:W-:Y:S02]  /*4ca0*/  LEA.HI.X.SX32 R8, R9, R6, 0x1, P0 ;  /* 0x0000000609087211 */ /* 0x000fe400000f0eff */
[C---:B------:R-:W-:Y:S01]  /*4cb0*/  LEA R12, P0, R15.reuse, UR4, 0x2 ;  /* 0x000000040f0c7c11 */ /* 0x040fe2000f8010ff */
[----:B------:R-:W-:Y:S01]  /*4cc0*/  UMOV UR4, 0x400 ;  /* 0x0000040000047882 */ /* 0x000fe20000000000 */
[----:B------:R-:W-:Y:S01]  /*4cd0*/  SHF.L.U32 R17, R10, 0x3, RZ ;  /* 0x000000030a117819 */ /* 0x000fe200000006ff */
[----:B------:R-:W-:Y:S01]  /*4ce0*/  IMAD.IADD R16, R16, 0x1, -R3 ;  /* 0x0000000110107824 */ /* 0x000fe200078e0a03 */
[----:B------:R-:W-:Y:S01]  /*4cf0*/  LEA.HI.X R15, R15, UR5, R8, 0x2, P0 ;  /* 0x000000050f0f7c11 */ /* 0x000fe200080f1408 */
[----:B------:R-:W3:Y:S01]  /*4d00*/  S2UR UR5, SR_CgaCtaId ;  /* 0x00000000000579c3 */ /* 0x000ee20000008800 */
[----:B------:R-:W-:Y:S01]  /*4d10*/  LOP3.LUT R17, R17, 0xffffffe0, RZ, 0xc0, !PT ;  /* 0xffffffe011117812 */ /* 0x000fe200078ec0ff */
[----:B------:R-:W-:Y:S01]  /*4d20*/  UIADD3 UR4, UR4, 0x100, URZ ;  /* 0x0000010004047890 */ /* 0x000fe2000fffe03f */
[----:B------:R-:W-:Y:S01]  /*4d30*/  MOV R6, RZ ;  /* 0x000000ff00067202 */ /* 0x000fe20000000f00 */
[----:B------:R-:W-:Y:S01]  /*4d40*/  IMAD.MOV.U32 R3, RZ, RZ, RZ ;  /* 0x000000ffff037224 */ /* 0x000fe200078e00ff */
[----:B------:R-:W-:Y:S01]  /*4d50*/  CS2R R8, SRZ ;  /* 0x0000000000087805 */ /* 0x000fe2000001ff00 */
[----:B------:R-:W-:Y:S01]  /*4d60*/  IMAD R0, R16, 0x8, R17 ;  /* 0x0000000810007824 */ /* 0x000fe200078e0211 */
[----:B------:R-:W-:Y:S01]  /*4d70*/  LEA R16, R19, R16, 0x2 ;  /* 0x0000001013107211 */ /* 0x000fe200078e10ff */
[----:B-1----:R-:W-:Y:S01]  /*4d80*/  IMAD.MOV R13, RZ, RZ, -R7 ;  /* 0x000000ffff0d7224 */ /* 0x002fe200078e0a07 */
[----:B------:R-:W-:Y:S01]  /*4d90*/  CS2R R10, SRZ ;  /* 0x00000000000a7805 */ /* 0x000fe2000001ff00 */
[C---:B0-----:R-:W-:Y:S01]  /*4da0*/  IMAD R19, R47.reuse, 0x10, R19 ;  /* 0x000000102f137824 */ /* 0x041fe200078e0213 */
[----:B------:R-:W-:Y:S01]  /*4db0*/  LEA R47, R47, R16, 0x6 ;  /* 0x000000102f2f7211 */ /* 0x000fe200078e30ff */
[----:B------:R-:W-:Y:S01]  /*4dc0*/  IMAD R13, R13, R2, RZ ;  /* 0x000000020d0d7224 */ /* 0x000fe200078e02ff */
[----:B--2---:R-:W-:Y:S01]  /*4dd0*/  SHF.R.S32.HI R4, RZ, 0x1f, R20 ;  /* 0x0000001fff047819 */ /* 0x004fe20000011414 */
[----:B------:R-:W-:Y:S01]  /*4de0*/  IMAD.SHL.U32 R44, R19, 0x20, RZ ;  /* 0x00000020132c7824 */ /* 0x000fe200078e00ff */
[----:B------:R-:W-:Y:S01]  /*4df0*/  IADD3 R61, R0, 0x300, RZ ;  /* 0x00000300003d7810 */ /* 0x000fe20007ffe0ff */
[----:B------:R-:W-:Y:S01]  /*4e00*/  IMAD.HI.U32 R13, R7, R13, R6 ;  /* 0x0000000d070d7227 */ /* 0x000fe200078e0006 */
[----:B------:R-:W-:-:S02]  /*4e10*/  CS2R R6, SRZ ;  /* 0x0000000000067805 */ /* 0x000fc4000001ff00 */
        /* <DEDUP_REMOVED lines=12> */
[----:B------:R-:W-:-:S02]  /*4ee0*/  VIADD R49, R0, 0xc00 ;  /* 0x00000c0000317836 */ /* 0x000fc40000000000 */
[----:B------:R-:W-:Y:S01]  /*4ef0*/  IMAD.SHL.U32 R47, R47, 0x8, RZ ;  /* 0x000000082f2f7824 */ /* 0x000fe200078e00ff */
[----:B------:R-:W-:-:S07]  /*4f00*/  IADD3 R45, R45, 0x10, RZ ;  /* 0x000000102d2d7810 */ /* 0x000fce0007ffe0ff */
.L_x_23283:
[----:B------:R-:W0:Y:S01]  /*4f10*/  LDC R24, c[0x0][0x290] ;  /* 0x0000a400ff187b82 */ /* 0x000e220000000800 */
[----:B------:R-:W-:Y:S01]  /*4f20*/  IABS R18, R44 ;  /* 0x0000002c00127213 */ /* 0x000fe20000000000 */
[----:B------:R-:W-:Y:S01]  /*4f30*/  BSSY B0, `(.L_x_23253) ;  /* 0x00002cb000007945 */ /* 0x000fe20003800000 */
[----:B------:R-:W-:-:S03]  /*4f40*/  IADD3 R34, R43, R64, RZ ;  /* 0x000000402b227210 */ /* 0x000fc60007ffe0ff */
        /* <DEDUP_REMOVED lines=46> */
[----:B------:R-:W2:Y:S04]  /*5230*/  LDG.E.CONSTANT R25, desc[UR10][R24.64] ;  /* 0x0000000a18197981 */ /* 0x000ea8000c1e9900 */
[----:B------:R-:W3:Y:S01]  /*5240*/  LDS.128 R16, [R45] ;  /* 0x000000002d107984 */ /* 0x000ee20000000c00 */
[----:B0----5:R-:W-:-:S02]  /*5250*/  F2FP.F16.F32.PACK_AB R66, R23, R22 ;  /* 0x000000161742723e */ /* 0x021fc400000000ff */
[----:B------:R-:W-:Y:S01]  /*5260*/  F2FP.F16.F32.PACK_AB R63, R21, R20 ;  /* 0x00000014153f723e */ /* 0x000fe200000000ff */
[----:B------:R-:W-:Y:S01]  /*5270*/  BSSY B2, `(.L_x_23255) ;  /* 0x0000038000027945 */ /* 0x000fe20003800000 */
[----:B---3--:R-:W-:Y:S02]  /*5280*/  F2FP.F16.F32.PACK_AB R65, R17, R16 ;  /* 0x000000101141723e */ /* 0x008fe400000000ff */
[----:B--2---:R-:W-:Y:S01]  /*5290*/  SHF.R.S32.HI R26, RZ, 0x1f, R25 ;  /* 0x0000001fff1a7819 */ /* 0x004fe20000011419 */
[----:B------:R-:W-:-:S04]  /*52a0*/  IMAD.WIDE.U32 R32, R25, UR8, R74 ;  /* 0x0000000819207c25 */ /* 0x000fc8000f8e004a */
[----:B------:R-:W-:Y:S01]  /*52b0*/  IMAD R26, R26, UR8, RZ ;  /* 0x000000081a1a7c24 */ /* 0x000fe2000f8e02ff */
[----:B------:R-:W-:-:S03]  /*52c0*/  IADD3 R30, P0, R0, R32, RZ ;  /* 0x00000020001e7210 */ /* 0x000fc60007f1e0ff */
[----:B------:R-:W-:Y:S01]  /*52d0*/  IMAD R31, R25, R4, R26 ;  /* 0x00000004191f7224 */ /* 0x000fe200078e021a */
[----:B-1----:R-:W-:Y:S02]  /*52e0*/  LEA R24, P1, R30, R28, 0x1 ;  /* 0x0000001c1e187211 */ /* 0x002fe400078208ff */
[----:B------:R-:W-:Y:S01]  /*52f0*/  IADD3 R26, P2, R62, R32, RZ ;  /* 0x000000203e1a7210 */ /* 0x000fe20007f5e0ff */
[----:B------:R-:W-:-:S03]  /*5300*/  IMAD.IADD R31, R33, 0x1, R31 ;  /* 0x00000001211f7824 */ /* 0x000fc600078e021f */
[----:B------:R-:W-:Y:S02]  /*5310*/  LEA R72, P3, R26, R28, 0x1 ;  /* 0x0000001c1a487211 */ /* 0x000fe400078608ff */
[----:B------:R-:W-:Y:S02]  /*5320*/  LEA.HI.X.SX32 R25, R0, R31, 0x1, P0 ;  /* 0x0000001f00197211 */ /* 0x000fe400000f0eff */
[----:B------:R-:W-:Y:S02]  /*5330*/  ISETP.NE.AND P0, PT, R34, RZ, PT ;  /* 0x000000ff2200720c */ /* 0x000fe40003f05270 */
[----:B------:R-:W-:Y:S02]  /*5340*/  LEA.HI.X R25, R30, R29, R25, 0x1, P1 ;  /* 0x0000001d1e197211 */ /* 0x000fe400008f0c19 */
[----:B------:R-:W-:Y:S02]  /*5350*/  LEA.HI.X.SX32 R27, R62, R31, 0x1, P2 ;  /* 0x0000001f3e1b7211 */ /* 0x000fe400010f0eff */
[----:B------:R-:W-:Y:S01]  /*5360*/  IADD3 R34, P1, R59, R32, RZ ;  /* 0x000000203b227210 */ /* 0x000fe20007f3e0ff */
[----:B------:R0:W5:Y:S01]  /*5370*/  LDG.E.128.CONSTANT R20, desc[UR10][R24.64] ;  /* 0x0000000a18147981 */ /* 0x000162000c1e9d00 */
[----:B------:R-:W-:-:S02]  /*5380*/  LEA.HI.X R73, R26, R29, R27, 0x1, P3 ;  /* 0x0000001d1a497211 */ /* 0x000fc400018f0c1b */
[-C--:B------:R-:W-:Y:S02]  /*5390*/  IADD3 R26, P6, R61, R32.reuse, RZ ;  /* 0x000000203d1a7210 */ /* 0x080fe40007fde0ff */
[-C--:B------:R-:W-:Y:S02]  /*53a0*/  IADD3 R35, P3, R60, R32.reuse, RZ ;  /* 0x000000203c237210 */ /* 0x080fe40007f7e0ff */
[----:B------:R-:W-:Y:S02]  /*53b0*/  IADD3 R30, P2, R56, R32, RZ ;  /* 0x00000020381e7210 */ /* 0x000fe40007f5e0ff */
[-C--:B------:R-:W-:Y:S02]  /*53c0*/  LEA R76, P5, R26, R28.reuse, 0x1 ;  /* 0x0000001c1a4c7211 */ /* 0x080fe400078a08ff */
[----:B------:R-:W-:Y:S02]  /*53d0*/  LEA R78, P4, R35, R28, 0x1 ;  /* 0x0000001c234e7211 */ /* 0x000fe400078808ff */
[----:B------:R-:W-:Y:S01]  /*53e0*/  LEA.HI.X.SX32 R16, R61, R31, 0x1, P6 ;  /* 0x0000001f3d107211 */ /* 0x000fe200030f0eff */
[----:B0-----:R-:W-:Y:S10]  /*53f0*/  @P0 BRA `(.L_x_23256) ;  /* 0x00000000007c0947 */ /* 0x001ff40003800000 */
[C---:B------:R-:W-:Y:S01]  /*5400*/  IADD3 R17, R47.reuse, 0x2, RZ ;  /* 0x000000022f117810 */ /* 0x040fe20007ffe0ff */
[----:B------:R-:W-:Y:S01]  /*5410*/  VIADD R27, R47, 0x3 ;  /* 0x000000032f1b7836 */ /* 0x000fe20000000000 */
[----:B-----5:R-:W-:Y:S02]  /*5420*/  PRMT R58, R21, 0x7632, R58 ;  /* 0x00007632153a7816 */ /* 0x020fe4000000003a */
[-C--:B------:R-:W-:Y:S02]  /*5430*/  ISETP.GE.AND P6, PT, R17, R68.reuse, PT ;  /* 0x000000441100720c */ /* 0x080fe40003fc6270 */
[----:B------:R-:W-:Y:S02]  /*5440*/  PRMT R51, R20, 0x7632, R51 ;  /* 0x0000763214337816 */ /* 0x000fe40000000033 */
[----:B------:R-:W-:Y:S02]  /*5450*/  SEL R17, R21, RZ, !P6 ;  /* 0x000000ff15117207 */ /* 0x000fe40007000000 */
[----:B------:R-:W-:-:S02]  /*5460*/  ISETP.GE.AND P6, PT, R27, R68, PT ;  /* 0x000000441b00720c */ /* 0x000fc40003fc6270 */
[----:B------:R-:W-:Y:S02]  /*5470*/  IADD3 R21, R47, 0x4, RZ ;  /* 0x000000042f157810 */ /* 0x000fe40007ffe0ff */
[----:B------:R-:W-:Y:S02]  /*5480*/  SEL R58, R58, RZ, !P6 ;  /* 0x000000ff3a3a7207 */ /* 0x000fe40007000000 */
[----:B------:R-:W-:Y:S01]  /*5490*/  ISETP.GE.AND P6, PT, R21, R68, PT ;  /* 0x000000441500720c */ /* 0x000fe20003fc6270 */
[----:B------:R-:W-:-:S03]  /*54a0*/  VIADD R21, R47, 0x5 ;  /* 0x000000052f157836 */ /* 0x000fc60000000000 */
[C---:B------:R-:W-:Y:S02]  /*54b0*/  SEL R27, R22.reuse, RZ, !P6 ;  /* 0x000000ff161b7207 */ /* 0x040fe40007000000 */
[-C--:B------:R-:W-:Y:S02]  /*54c0*/  ISETP.GE.AND P6, PT, R21, R68.reuse, PT ;  /* 0x000000441500720c */ /* 0x080fe40003fc6270 */
[----:B------:R-:W-:Y:S02]  /*54d0*/  PRMT R22, R22, 0x7632, R22 ;  /* 0x0000763216167816 */ /* 0x000fe40000000016 */
[----:B------:R-:W-:Y:S02]  /*54e0*/  IADD3 R21, R47, 0x6, RZ ;  /* 0x000000062f157810 */ /* 0x000fe40007ffe0ff */
[----:B------:R-:W-:Y:S02]  /*54f0*/  SEL R22, R22, RZ, !P6 ;  /* 0x000000ff16167207 */ /* 0x000fe40007000000 */
[----:B------:R-:W-:Y:S01]  /*5500*/  ISETP.GE.AND P6, PT, R21, R68, PT ;  /* 0x000000441500720c */ /* 0x000fe20003fc6270 */
[----:B------:R-:W-:Y:S01]  /*5510*/  VIADD R21, R47, 0x7 ;  /* 0x000000072f157836 */ /* 0x000fe20000000000 */
[----:B------:R-:W-:-:S02]  /*5520*/  PRMT R22, R27, 0x5410, R22 ;  /* 0x000054101b167816 */ /* 0x000fc40000000016 */
[----:B------:R-:W-:Y:S02]  /*5530*/  SEL R46, R23, RZ, !P6 ;  /* 0x000000ff172e7207 */ /* 0x000fe40007000000 */
[-C--:B------:R-:W-:Y:S02]  /*5540*/  ISETP.GE.AND P6, PT, R21, R68.reuse, PT ;  /* 0x000000441500720c */ /* 0x080fe40003fc6270 */
[----:B------:R-:W-:Y:S02]  /*5550*/  PRMT R23, R23, 0x7632, R23 ;  /* 0x0000763217177816 */ /* 0x000fe40000000017 */
[----:B------:R-:W-:Y:S02]  /*5560*/  IADD3 R21, R47, 0x1, RZ ;  /* 0x000000012f157810 */ /* 0x000fe40007ffe0ff */
[----:B------:R-:W-:Y:S02]  /*5570*/  SEL R23, R23, RZ, !P6 ;  /* 0x000000ff17177207 */ /* 0x000fe40007000000 */
[----:B------:R-:W-:-:S02]  /*5580*/  ISETP.GE.AND P6, PT, R21, R68, PT ;  /* 0x000000441500720c */ /* 0x000fc40003fc6270 */
[----:B------:R-:W-:Y:S02]  /*5590*/  PRMT R21, R17, 0x5410, R58 ;  /* 0x0000541011157816 */ /* 0x000fe4000000003a */
[----:B------:R-:W-:Y:S02]  /*55a0*/  SEL R51, R51, RZ, !P6 ;  /* 0x000000ff33337207 */ /* 0x000fe40007000000 */
[----:B------:R-:W-:Y:S02]  /*55b0*/  ISETP.GE.AND P6, PT, R47, R68, PT ;  /* 0x000000442f00720c */ /* 0x000fe40003fc6270 */
[----:B------:R-:W-:Y:S02]  /*55c0*/  PRMT R23, R46, 0x5410, R23 ;  /* 0x000054102e177816 */ /* 0x000fe40000000017 */
[----:B------:R-:W-:-:S04]  /*55d0*/  SEL R20, R20, RZ, !P6 ;  /* 0x000000ff14147207 */ /* 0x000fc80007000000 */
[----:B------:R-:W-:-:S07]  /*55e0*/  PRMT R20, R20, 0x5410, R51 ;  /* 0x0000541014147816 */ /* 0x000fce0000000033 */
.L_x_23256:
[----:B------:R-:W-:Y:S05]  /*55f0*/  BSYNC B2 ;  /* 0x0000000000027941 */ /* 0x000fea0003800000 */
.L_x_23255:
[----:B------:R-:W-:Y:S01]  /*5600*/  LEA.HI.X R77, R26, R29, R16, 0x1, P5 ;  /* 0x0000001d1a4d7211 */ /* 0x000fe200028f0c10 */
[----:B-----5:R-:W-:Y:S01]  /*5610*/  HMUL2 R17, R66, R21 ;  /* 0x0000001542117232 */ /* 0x020fe20000000000 */
[----:B------:R-:W5:Y:S01]  /*5620*/  LDG.E.128.CONSTANT R24, desc[UR10][R24.64+0x200] ;  /* 0x0002000a18187981 */ /* 0x000f62000c1e9d00 */
[----:B------:R-:W-:Y:S01]  /*5630*/  BSSY B2, `(.L_x_23257) ;  /* 0x0000024000027945 */ /* 0x000fe20003800000 */
[----:B------:R-:W-:Y:S02]  /*5640*/  F2FP.F16.F32.PACK_AB R21, R19, R18 ;  /* 0x000000121315723e */ /* 0x000fe400000000ff */
[----:B------:R-:W-:Y:S01]  /*5650*/  LEA.HI.X.SX32 R16, R60, R31, 0x1, P3 ;  /* 0x0000001f3c107211 */ /* 0x000fe200018f0eff */
[----:B------:R-:W-:Y:S01]  /*5660*/  HFMA2.MMA R20, R63, R20, R17 ;  /* 0x000000143f147235 */ /* 0x000fe20000000011 */
[----:B------:R-:W-:Y:S10]  /*5670*/  @P0 BRA `(.L_x_23258) ;  /* 0x00000000007c0947 */ /* 0x000ff40003800000 */
[----:B------:R-:W-:Y:S01]  /*5680*/  VIADD R17, R47, 0x2 ;  /* 0x000000022f117836 */ /* 0x000fe20000000000 */
[----:B-----5:R-:W-:Y:S01]  /*5690*/  PRMT R46, R25, 0x7632, R46 ;  /* 0x00007632192e7816 */ /* 0x020fe2000000002e */
[----:B------:R-:W-:Y:S01]  /*56a0*/  VIADD R19, R47, 0x4 ;  /* 0x000000042f137836 */ /* 0x000fe20000000000 */
[----:B------:R-:W-:Y:S02]  /*56b0*/  PRMT R51, R26, 0x7632, R51 ;  /* 0x000076321a337816 */ /* 0x000fe40000000033 */
[-C--:B------:R-:W-:Y:S02]  /*56c0*/  ISETP.GE.AND P3, PT, R17, R68.reuse, PT ;  /* 0x000000441100720c */ /* 0x080fe40003f66270 */
[----:B------:R-:W-:Y:S02]  /*56d0*/  IADD3 R17, R47, 0x3, RZ ;  /* 0x000000032f117810 */ /* 0x000fe40007ffe0ff */
[----:B------:R-:W-:Y:S02]  /*56e0*/  ISETP.GE.AND P6, PT, R19, R68, PT ;  /* 0x000000441300720c */ /* 0x000fe40003fc6270 */
[----:B------:R-:W-:-:S02]  /*56f0*/  IADD3 R19, R47, 0x5, RZ ;  /* 0x000000052f137810 */ /* 0x000fc40007ffe0ff */
[-C--:B------:R-:W-:Y:S02]  /*5700*/  ISETP.GE.AND P5, PT, R17, R68.reuse, PT ;  /* 0x000000441100720c */ /* 0x080fe40003fa6270 */
[----:B------:R-:W-:Y:S02]  /*5710*/  SEL R17, R25, RZ, !P3 ;  /* 0x000000ff19117207 */ /* 0x000fe40005800000 */
[-C--:B------:R-:W-:Y:S01]  /*5720*/  ISETP.GE.AND P3, PT, R19, R68.reuse, PT ;  /* 0x000000441300720c */ /* 0x080fe20003f66270 */
[----:B------:R-:W-:Y:S01]  /*5730*/  VIADD R19, R47, 0x6 ;  /* 0x000000062f137836 */ /* 0x000fe20000000000 */
[----:B------:R-:W-:Y:S02]  /*5740*/  SEL R46, R46, RZ, !P5 ;  /* 0x000000ff2e2e7207 */ /* 0x000fe40006800000 */
[----:B------:R-:W-:Y:S02]  /*5750*/  SEL R18, R26, RZ, !P6 ;  /* 0x000000ff1a127207 */ /* 0x000fe40007000000 */
[----:B------:R-:W-:-:S02]  /*5760*/  ISETP.GE.AND P5, PT, R19, R68, PT ;  /* 0x000000441300720c */ /* 0x000fc40003fa6270 */
[----:B------:R-:W-:Y:S02]  /*5770*/  IADD3 R19, R47, 0x7, RZ ;  /* 0x000000072f137810 */ /* 0x000fe40007ffe0ff */
[----:B------:R-:W-:Y:S02]  /*5780*/  SEL R51, R51, RZ, !P3 ;  /* 0x000000ff33337207 */ /* 0x000fe40005800000 */
[-C--:B------:R-:W-:Y:S01]  /*5790*/  ISETP.GE.AND P6, PT, R19, R68.reuse, PT ;  /* 0x000000441300720c */ /* 0x080fe20003fc6270 */
[----:B------:R-:W-:Y:S01]  /*57a0*/  VIADD R19, R47, 0x1 ;  /* 0x000000012f137836 */ /* 0x000fe20000000000 */
[----:B------:R-:W-:Y:S02]  /*57b0*/  PRMT R25, R24, 0x7632, R25 ;  /* 0x0000763218197816 */ /* 0x000fe40000000019 */
[----:B------:R-:W-:Y:S02]  /*57c0*/  PRMT R26, R18, 0x5410, R51 ;  /* 0x00005410121a7816 */ /* 0x000fe40000000033 */
[----:B------:R-:W-:-:S02]  /*57d0*/  ISETP.GE.AND P3, PT, R19, R68, PT ;  /* 0x000000441300720c */ /* 0x000fc40003f66270 */
[----:B------:R-:W-:Y:S02]  /*57e0*/  SEL R19, R27, RZ, !P5 ;  /* 0x000000ff1b137207 */ /* 0x000fe40006800000 */
[----:B------:R-:W-:Y:S02]  /*57f0*/  ISETP.GE.AND P5, PT, R47, R68, PT ;  /* 0x000000442f00720c */ /* 0x000fe40003fa6270 */
[----:B------:R-:W-:Y:S02]  /*5800*/  PRMT R27, R27, 0x7632, R27 ;  /* 0x000076321b1b7816 */ /* 0x000fe4000000001b */
[----:B------:R-:W-:Y:S02]  /*5810*/  SEL R24, R24, RZ, !P5 ;  /* 0x000000ff18187207 */ /* 0x000fe40006800000 */
[----:B------:R-:W-:Y:S02]  /*5820*/  SEL R58, R27, RZ, !P6 ;  /* 0x000000ff1b3a7207 */ /* 0x000fe40007000000 */
[----:B------:R-:W-:-:S02]  /*5830*/  SEL R57, R25, RZ, !P3 ;  /* 0x000000ff19397207 */ /* 0x000fc40005800000 */
[----:B------:R-:W-:Y:S02]  /*5840*/  PRMT R25, R17, 0x5410, R46 ;  /* 0x0000541011197816 */ /* 0x000fe4000000002e */
[----:B------:R-:W-:Y:S02]  /*5850*/  PRMT R27, R19, 0x5410, R58 ;  /* 0x00005410131b7816 */ /* 0x000fe4000000003a */
[----:B------:R-:W-:-:S07]  /*5860*/  PRMT R24, R24, 0x5410, R57 ;  /* 0x0000541018187816 */ /* 0x000fce0000000039 */
.L_x_23258:
[----:B------:R-:W-:Y:S05]  /*5870*/  BSYNC B2 ;  /* 0x0000000000027941 */ /* 0x000fea0003800000 */
.L_x_23257:
[----:B------:R-:W-:Y:S01]  /*5880*/  LEA.HI.X R79, R35, R29, R16, 0x1, P4 ;  /* 0x0000001d234f7211 */ /* 0x000fe200020f0c10 */
[----:B-----5:R-:W-:Y:S01]  /*5890*/  HMUL2 R25, R66, R25 ;  /* 0x0000001942197232 */ /* 0x020fe20000000000 */
[----:B------:R0:W5:Y:S01]  /*58a0*/  LDG.E.128.CONSTANT R16, desc[UR10][R72.64] ;  /* 0x0000000a48107981 */ /* 0x000162000c1e9d00 */
[----:B------:R-:W-:Y:S01]  /*58b0*/  BSSY B2, `(.L_x_23259) ;  /* 0x0000024000027945 */ /* 0x000fe20003800000 */
[----:B------:R-:W-:Y:S01]  /*58c0*/  LEA R70, P3, R34, R28, 0x1 ;  /* 0x0000001c22467211 */ /* 0x000fe200078608ff */
[----:B------:R-:W-:Y:S02]  /*58d0*/  HFMA2 R20, R65, R22, R20 ;  /* 0x0000001641147231 */ /* 0x000fe40000000014 */
[----:B------:R-:W-:Y:S01]  /*58e0*/  HFMA2.MMA R24, R63, R24, R25 ;  /* 0x000000183f187235 */ /* 0x000fe20000000019 */
[----:B------:R-:W-:Y:S10]  /*58f0*/  @P0 BRA `(.L_x_23260) ;  /* 0x00000000007c0947 */ /* 0x000ff40003800000 */
[C---:B------:R-:W-:Y:S02]  /*5900*/  IADD3 R25, R47.reuse, 0x2, RZ ;  /* 0x000000022f197810 */ /* 0x040fe40007ffe0ff */
[----:B------:R-:W-:Y:S02]  /*5910*/  IADD3 R35, R47, 0x4, RZ ;  /* 0x000000042f237810 */ /* 0x000fe40007ffe0ff */
        /* <DEDUP_REMOVED lines=8> */
[----:B------:R-:W-:Y:S02]  /*59a0*/  PRMT R46, R19, 0x7632, R46 ;  /* 0x00007632132e7816 */ /* 0x000fe4000000002e */
[-C--:B------:R-:W-:Y:S02]  /*59b0*/  ISETP.GE.AND P4, PT, R25, R68.reuse, PT ;  /* 0x000000441900720c */ /* 0x080fe40003f86270 */
[----:B------:R-:W-:Y:S02]  /*59c0*/  IADD3 R25, R47, 0x6, RZ ;  /* 0x000000062f197810 */ /* 0x000fe40007ffe0ff */
[----:B------:R-:W-:Y:S02]  /*59d0*/  SEL R17, R17, RZ, !P5 ;  /* 0x000000ff11117207 */ /* 0x000fe40006800000 */
[----:B------:R-:W-:Y:S02]  /*59e0*/  ISETP.GE.AND P5, PT, R25, R68, PT ;  /* 0x000000441900720c */ /* 0x000fe40003fa6270 */
[----:B------:R-:W-:-:S02]  /*59f0*/  SEL R25, R18, RZ, !P6 ;  /* 0x000000ff12197207 */ /* 0x000fc40007000000 */
[-C--:B------:R-:W-:Y:S02]  /*5a00*/  ISETP.GE.AND P6, PT, R35, R68.reuse, PT ;  /* 0x000000442300720c */ /* 0x080fe40003fc6270 */
[----:B------:R-:W-:Y:S02]  /*5a10*/  PRMT R18, R18, 0x7632, R18 ;  /* 0x0000763212127816 */ /* 0x000fe40000000012 */
[----:B------:R-:W-:Y:S02]  /*5a20*/  IADD3 R35, R47, 0x1, RZ ;  /* 0x000000012f237810 */ /* 0x000fe40007ffe0ff */
[----:B------:R-:W-:Y:S02]  /*5a30*/  SEL R18, R18, RZ, !P4 ;  /* 0x000000ff12127207 */ /* 0x000fe40006000000 */
[----:B------:R-:W-:Y:S02]  /*5a40*/  ISETP.GE.AND P4, PT, R35, R68, PT ;  /* 0x000000442300720c */ /* 0x000fe40003f86270 */
        /* <DEDUP_REMOVED lines=10> */
.L_x_23260:
[----:B------:R-:W-:Y:S05]  /*5af0*/  BSYNC B2 ;  /* 0x0000000000027941 */ /* 0x000fea0003800000 */
.L_x_23259:
[----:B0-----:R-:W-:Y:S02]  /*5b00*/  IMAD.MOV.U32 R72, RZ, RZ, R21 ;  /* 0x000000ffff487224 */ /* 0x001fe400078e0015 */
[----:B-----5:R-:W-:Y:S01]  /*5b10*/  HMUL2 R17, R66, R17 ;  /* 0x0000001142117232 */ /* 0x020fe20000000000 */
[----:B------:R-:W-:Y:S02]  /*5b20*/  HFMA2.MMA R24, R65, R26, R24 ;  /* 0x0000001a41187235 */ /* 0x000fe40000000018 */
[----:B------:R-:W-:Y:S02]  /*5b30*/  HFMA2 R46, R72, R23, R20 ;  /* 0x00000017482e7231 */ /* 0x000fe40000000014 */
[----:B------:R0:W5:Y:S01]  /*5b40*/  LDG.E.128.CONSTANT R20, desc[UR10][R76.64] ;  /* 0x0000000a4c147981 */ /* 0x000162000c1e9d00 */
[----:B------:R-:W-:Y:S01]  /*5b50*/  BSSY B2, `(.L_x_23261) ;  /* 0x0000023000027945 */ /* 0x000fe20003800000 */
[----:B------:R-:W-:Y:S01]  /*5b60*/  HFMA2 R16, R63, R16, R17 ;  /* 0x000000103f107231 */ /* 0x000fe20000000011 */
[----:B------:R-:W-:-:S02]  /*5b70*/  LEA.HI.X.SX32 R17, R59, R31, 0x1, P1 ;  /* 0x0000001f3b117211 */ /* 0x000fc400008f0eff */
[----:B------:R-:W-:Y:S05]  /*5b80*/  @P0 BRA `(.L_x_23262) ;  /* 0x00000000007c0947 */ /* 0x000fea0003800000 */
        /* <DEDUP_REMOVED lines=8> */
[----:B------:R-:W-:Y:S01]  /*5c10*/  SEL R25, R21, RZ, !P5 ;  /* 0x000000ff15197207 */ /* 0x000fe20006800000 */
[----:B------:R-:W-:Y:S01]  /*5c20*/  VIADD R21, R47, 0x7 ;  /* 0x000000072f157836 */ /* 0x000fe20000000000 */
[-C--:B------:R-:W-:Y:S02]  /*5c30*/  ISETP.GE.AND P4, PT, R35, R68.reuse, PT ;  /* 0x000000442300720c */ /* 0x080fe40003f86270 */
[----:B------:R-:W-:Y:S02]  /*5c40*/  IADD3 R35, R47, 0x6, RZ ;  /* 0x000000062f237810 */ /* 0x000fe40007ffe0ff */
[----:B------:R-:W-:Y:S02]  /*5c50*/  SEL R58, R58, RZ, !P1 ;  /* 0x000000ff3a3a7207 */ /* 0x000fe40004800000 */
[-C--:B------:R-:W-:Y:S02]  /*5c60*/  ISETP.GE.AND P1, PT, R21, R68.reuse, PT ;  /* 0x000000441500720c */ /* 0x080fe40003f26270 */
[----:B------:R-:W-:-:S02]  /*5c70*/  ISETP.GE.AND P5, PT, R35, R68, PT ;  /* 0x000000442300720c */ /* 0x000fc40003fa6270 */
[----:B------:R-:W-:Y:S02]  /*5c80*/  IADD3 R21, R47, 0x1, RZ ;  /* 0x000000012f157810 */ /* 0x000fe40007ffe0ff */
[C---:B------:R-:W-:Y:S02]  /*5c90*/  SEL R35, R22.reuse, RZ, !P6 ;  /* 0x000000ff16237207 */ /* 0x040fe40007000000 */
[-C--:B------:R-:W-:Y:S02]  /*5ca0*/  ISETP.GE.AND P6, PT, R21, R68.reuse, PT ;  /* 0x000000441500720c */ /* 0x080fe40003fc6270 */
[----:B------:R-:W-:Y:S02]  /*5cb0*/  SEL R26, R23, RZ, !P5 ;  /* 0x000000ff171a7207 */ /* 0x000fe40006800000 */
[----:B------:R-:W-:Y:S02]  /*5cc0*/  ISETP.GE.AND P5, PT, R47, R68, PT ;  /* 0x000000442f00720c */ /* 0x000fe40003fa6270 */
        /* <DEDUP_REMOVED lines=11> */
.L_x_23262:
[----:B------:R-:W-:Y:S05]  /*5d80*/  BSYNC B2 ;  /* 0x0000000000027941 */ /* 0x000fea0003800000 */
.L_x_23261:
[----:B------:R-:W-:Y:S01]  /*5d90*/  HFMA2.MMA R51, R72, R27, R24 ;  /* 0x0000001b48337235 */ /* 0x000fe20000000018 */
[----:B-----5:R-:W-:Y:S01]  /*5da0*/  HMUL2 R21, R66, R21 ;  /* 0x0000001542157232 */ /* 0x020fe20000000000 */
[----:B------:R1:W5:Y:S01]  /*5db0*/  LDG.E.128.CONSTANT R24, desc[UR10][R78.64] ;  /* 0x0000000a4e187981 */ /* 0x000362000c1e9d00 */
[----:B------:R-:W-:Y:S01]  /*5dc0*/  BSSY B2, `(.L_x_23263) ;  /* 0x0000026000027945 */ /* 0x000fe20003800000 */
[----:B------:R-:W-:Y:S01]  /*5dd0*/  LEA.HI.X R71, R34, R29, R17, 0x1, P3 ;  /* 0x0000001d22477211 */ /* 0x000fe200018f0c11 */
[----:B------:R-:W-:Y:S01]  /*5de0*/  HFMA2 R16, R65, R18, R16 ;  /* 0x0000001241107231 */ /* 0x000fe20000000010 */
[----:B0-----:R-:W-:Y:S01]  /*5df0*/  LEA R76, P1, R30, R28, 0x1 ;  /* 0x0000001c1e4c7211 */ /* 0x001fe200078208ff */
[----:B------:R-:W-:Y:S01]  /*5e00*/  HFMA2.MMA R20, R63, R20, R21 ;  /* 0x000000143f147235 */ /* 0x000fe20000000015 */
[----:B------:R-:W-:Y:S01]  /*5e10*/  LEA.HI.X.SX32 R17, R56, R31, 0x1, P2 ;  /* 0x0000001f38117211 */ /* 0x000fe200010f0eff */
[----:B------:R-:W-:Y:S10]  /*5e20*/  @P0 BRA `(.L_x_23264) ;  /* 0x00000000007c0947 */ /* 0x000ff40003800000 */
[----:B------:R-:W-:Y:S01]  /*5e30*/  VIADD R21, R47, 0x2 ;  /* 0x000000022f157836 */ /* 0x000fe20000000000 */
[----:B-----5:R-:W-:Y:S01]  /*5e40*/  PRMT R58, R27, 0x7632, R58 ;  /* 0x000076321b3a7816 */ /* 0x020fe2000000003a */
[----:B------:R-:W-:-:S03]  /*5e50*/  VIADD R35, R47, 0x4 ;  /* 0x000000042f237836 */ /* 0x000fc60000000000 */
[-C--:B------:R-:W-:Y:S02]  /*5e60*/  ISETP.GE.AND P5, PT, R21, R68.reuse, PT ;  /* 0x000000441500720c */ /* 0x080fe40003fa6270 */
[----:B------:R-:W-:Y:S02]  /*5e70*/  IADD3 R21, R47, 0x3, RZ ;  /* 0x000000032f157810 */ /* 0x000fe40007ffe0ff */
[-C--:B------:R-:W-:Y:S01]  /*5e80*/  ISETP.GE.AND P6, PT, R35, R68.reuse, PT ;  /* 0x000000442300720c */ /* 0x080fe20003fc6270 */
[----:B------:R-:W-:Y:S01]  /*5e90*/  VIADD R35, R47, 0x6 ;  /* 0x000000062f237836 */ /* 0x000fe20000000000 */
[----:B------:R-:W-:Y:S02]  /*5ea0*/  ISETP.GE.AND P2, PT, R21, R68, PT ;  /* 0x000000441500720c */ /* 0x000fe40003f46270 */
[----:B------:R-:W-:Y:S02]  /*5eb0*/  IADD3 R21, R47, 0x5, RZ ;  /* 0x000000052f157810 */ /* 0x000fe40007ffe0ff */
[----:B------:R-:W-:-:S02]  /*5ec0*/  SEL R18, R25, RZ, !P5 ;  /* 0x000000ff19127207 */ /* 0x000fc40006800000 */
[-C--:B------:R-:W-:Y:S02]  /*5ed0*/  ISETP.GE.AND P3, PT, R21, R68.reuse, PT ;  /* 0x000000441500720c */ /* 0x080fe40003f66270 */
[----:B------:R-:W-:Y:S02]  /*5ee0*/  IADD3 R21, R47, 0x7, RZ ;  /* 0x000000072f157810 */ /* 0x000fe40007ffe0ff */
[----:B------:R-:W-:Y:S02]  /*5ef0*/  SEL R34, R26, RZ, !P6 ;  /* 0x000000ff1a227207 */ /* 0x000fe40007000000 */
[-C--:B------:R-:W-:Y:S01]  /*5f00*/  ISETP.GE.AND P5, PT, R21, R68.reuse, PT ;  /* 0x000000441500720c */ /* 0x080fe20003fa6270 */
[----:B------:R-:W-:Y:S01]  /*5f10*/  VIADD R21, R47, 0x1 ;  /* 0x000000012f157836 */ /* 0x000fe20000000000 */
[----:B------:R-:W-:Y:S02]  /*5f20*/  ISETP.GE.AND P4, PT, R35, R68, PT ;  /* 0x000000442300720c */ /* 0x000fe40003f86270 */
[----:B------:R-:W-:-:S02]  /*5f30*/  PRMT R26, R25, 0x7632, R26 ;  /* 0x00007632191a7816 */ /* 0x000fc4000000001a */
        /* <DEDUP_REMOVED lines=14> */
.L_x_23264:
[----:B------:R-:W-:Y:S05]  /*6020*/  BSYNC B2 ;  /* 0x0000000000027941 */ /* 0x000fea0003800000 */
.L_x_23263:
[----:B-----5:R-:W-:Y:S01]  /*6030*/  HMUL2 R18, R66, R25 ;  /* 0x0000001942127232 */ /* 0x020fe20000000000 */
[----:B------:R-:W-:Y:S01]  /*6040*/  LEA.HI.X R77, R30, R29, R17, 0x1, P1 ;  /* 0x0000001d1e4d7211 */ /* 0x000fe200008f0c11 */
[----:B------:R-:W-:Y:S01]  /*6050*/  HFMA2 R57, R72, R19, R16 ;  /* 0x0000001348397231 */ /* 0x000fe20000000010 */
[----:B------:R-:W-:Y:S01]  /*6060*/  IADD3 R25, P2, R55, R32, RZ ;  /* 0x0000002037197210 */ /* 0x000fe20007f5e0ff */
[----:B------:R-:W-:Y:S02]  /*6070*/  HFMA2 R20, R65, R22, R20 ;  /* 0x0000001641147231 */ /* 0x000fe40000000014 */
[----:B------:R-:W-:Y:S01]  /*6080*/  HFMA2.MMA R18, R63, R24, R18 ;  /* 0x000000183f127235 */ /* 0x000fe20000000012 */
[----:B------:R-:W-:Y:S01]  /*6090*/  BSSY B2, `(.L_x_23265) ;  /* 0x0000026000027945 */ /* 0x000fe20003800000 */
[----:B------:R-:W-:Y:S02]  /*60a0*/  LEA R24, P1, R25, R28, 0x1 ;  /* 0x0000001c19187211 */ /* 0x000fe400078208ff */
[----:B------:R-:W-:-:S06]  /*60b0*/  HFMA2.MMA R58, R72, R23, R20 ;  /* 0x00000017483a7235 */ /* 0x000fcc0000000014 */
[----:B------:R-:W-:Y:S01]  /*60c0*/  HFMA2 R67, R65, R26, R18 ;  /* 0x0000001a41437231 */ /* 0x000fe20000000012 */
[----:B------:R-:W-:Y:S01]  /*60d0*/  LEA.HI.X.SX32 R26, R55, R31, 0x1, P2 ;  /* 0x0000001f371a7211 */ /* 0x000fe200010f0eff */
[----:B------:R0:W5:Y:S01]  /*60e0*/  LDG.E.128.CONSTANT R16, desc[UR10][R70.64] ;  /* 0x0000000a46107981 */ /* 0x000162000c1e9d00 */
[----:B------:R-:W-:Y:S05]  /*60f0*/  @P0 BRA `(.L_x_23266) ;  /* 0x00000000007c0947 */ /* 0x000fea0003800000 */
        /* <DEDUP_REMOVED lines=14> */
[----:B------:R-:W-:Y:S02]  /*61e0*/  ISETP.GE.AND P4, PT, R35, R68, PT ;  /* 0x000000442300720c */ /* 0x000fe40003f86270 */
[----:B------:R-:W-:-:S02]  /*61f0*/  PRMT R18, R17, 0x7632, R18 ;  /* 0x0000763211127816 */ /* 0x000fc40000000012 */
[-C--:B------:R-:W-:Y:S02]  /*6200*/  ISETP.GE.AND P6, PT, R23, R68.reuse, PT ;  /* 0x000000441700720c */ /* 0x080fe40003fc6270 */
        /* <DEDUP_REMOVED lines=14> */
.L_x_23266:
[----:B------:R-:W-:Y:S05]  /*62f0*/  BSYNC B2 ;  /* 0x0000000000027941 */ /* 0x000fea0003800000 */
.L_x_23265:
[----:B------:R2:W5:Y:S01]  /*6300*/  LDG.E.128.CONSTANT R20, desc[UR10][R76.64] ;  /* 0x0000000a4c147981 */ /* 0x000562000c1e9d00 */
[----:B------:R-:W-:Y:S01]  /*6310*/  BSSY B2, `(.L_x_23267) ;  /* 0x0000022000027945 */ /* 0x000fe20003800000 */
[----:B-----5:R-:W-:-:S03]  /*6320*/  HMUL2 R17, R66, R17 ;  /* 0x0000001142117232 */ /* 0x020fc60000000000 */
[----:B------:R-:W-:Y:S05]  /*6330*/  @P0 BRA `(.L_x_23268) ;  /* 0x00000000007c0947 */ /* 0x000fea0003800000 */
[C---:B------:R-:W-:Y:S01]  /*6340*/  VIADD R35, R47.reuse, 0x2 ;  /* 0x000000022f237836 */ /* 0x040fe20000000000 */
[----:B0-----:R-:W-:-:S04]  /*6350*/  IADD3 R71, R47, 0x7, RZ ;  /* 0x000000072f477810 */ /* 0x001fc80007ffe0ff */
        /* <DEDUP_REMOVED lines=9> */
[----:B------:R-:W-:-:S04]  /*63f0*/  PRMT R22, R21, 0x7632, R22 ;  /* 0x0000763215167816 */ /* 0x000fc80000000016 */
[-C--:B------:R-:W-:Y:S02]  /*6400*/  ISETP.GE.AND P4, PT, R35, R68.reuse, PT ;  /* 0x000000442300720c */ /* 0x080fe40003f86270 */
[----:B------:R-:W-:Y:S02]  /*6410*/  SEL R35, R21, RZ, !P5 ;  /* 0x000000ff15237207 */ /* 0x000fe40006800000 */
[-C--:B------:R-:W-:Y:S01]  /*6420*/  ISETP.GE.AND P5, PT, R71, R68.reuse, PT ;  /* 0x000000444700720c */ /* 0x080fe20003fa6270 */
[----:B------:R-:W-:Y:S01]  /*6430*/  VIADD R71, R47, 0x1 ;  /* 0x000000012f477836 */ /* 0x000fe20000000000 */
[----:B------:R-:W-:Y:S02]  /*6440*/  SEL R30, R23, RZ, !P4 ;  /* 0x000000ff171e7207 */ /* 0x000fe40006000000 */
[----:B------:R-:W-:Y:S02]  /*6450*/  PRMT R23, R22, 0x7632, R23 ;  /* 0x0000763216177816 */ /* 0x000fe40000000017 */
[----:B------:R-:W-:-:S02]  /*6460*/  ISETP.GE.AND P6, PT, R71, R68, PT ;  /* 0x000000444700720c */ /* 0x000fc40003fc6270 */
[----:B------:R-:W-:Y:S02]  /*6470*/  ISETP.GE.AND P4, PT, R47, R68, PT ;  /* 0x000000442f00720c */ /* 0x000fe40003f86270 */
[C---:B------:R-:W-:Y:S02]  /*6480*/  PRMT R70, R23.reuse, 0x7632, R70 ;  /* 0x0000763217467816 */ /* 0x040fe40000000046 */
[----:B------:R-:W-:Y:S02]  /*6490*/  PRMT R21, R20, 0x7632, R21 ;  /* 0x0000763214157816 */ /* 0x000fe40000000015 */
        /* <DEDUP_REMOVED lines=9> */
.L_x_23268:
[----:B------:R-:W-:Y:S05]  /*6530*/  BSYNC B2 ;  /* 0x0000000000027941 */ /* 0x000fea0003800000 */
.L_x_23267:
[----:B------:R-:W-:Y:S01]  /*6540*/  HFMA2.MMA R17, R63, R16, R17 ;  /* 0x000000103f117235 */ /* 0x000fe20000000011 */
[----:B------:R-:W-:Y:S01]  /*6550*/  IADD3 R16, P3, R53, R32, RZ ;  /* 0x0000002035107210 */ /* 0x000fe20007f7e0ff */
[----:B------:R-:W-:Y:S01]  /*6560*/  HFMA2.MMA R21, R66, R21, -RZ ;  /* 0x0000001542157235 */ /* 0x000fe200001000ff */
[----:B------:R-:W-:Y:S01]  /*6570*/  LEA.HI.X R25, R25, R29, R26, 0x1, P1 ;  /* 0x0000001d19197211 */ /* 0x000fe200008f0c1a */
[----:B------:R-:W-:Y:S01]  /*6580*/  HFMA2.MMA R67, R72, R27, R67 ;  /* 0x0000001b48437235 */ /* 0x000fe20000000043 */
[----:B------:R-:W-:Y:S02]  /*6590*/  LEA R34, P4, R16, R28, 0x1 ;  /* 0x0000001c10227211 */ /* 0x000fe400078808ff */
[----:B------:R-:W-:Y:S01]  /*65a0*/  IADD3 R26, P1, R54, R32, RZ ;  /* 0x00000020361a7210 */ /* 0x000fe20007f3e0ff */
[----:B------:R-:W-:Y:S01]  /*65b0*/  HFMA2.MMA R17, R65, R18, R17 ;  /* 0x0000001241117235 */ /* 0x000fe20000000011 */
[----:B------:R-:W-:-:S03]  /*65c0*/  LEA.HI.X.SX32 R18, R53, R31, 0x1, P3 ;  /* 0x0000001f35127211 */ /* 0x000fc600018f0eff */
[----:B------:R-:W-:Y:S01]  /*65d0*/  HFMA2 R21, R63, R20, R21 ;  /* 0x000000143f157231 */ /* 0x000fe20000000015 */
[----:B------:R-:W-:Y:S01]  /*65e0*/  LEA.HI.X R35, R16, R29, R18, 0x1, P4 ;  /* 0x0000001d10237211 */ /* 0x000fe200020f0c12 */
[----:B------:R-:W-:Y:S01]  /*65f0*/  BSSY B2, `(.L_x_23269) ;  /* 0x0000028000027945 */ /* 0x000fe20003800000 */
[----:B------:R-:W-:Y:S01]  /*6600*/  LEA R20, P2, R26, R28, 0x1 ;  /* 0x0000001c1a147211 */ /* 0x000fe200078408ff */
[----:B0-----:R-:W-:Y:S01]  /*6610*/  HFMA2 R71, R65, R22, R21 ;  /* 0x0000001641477231 */ /* 0x001fe20000000015 */
[----:B------:R-:W-:Y:S01]  /*6620*/  LEA.HI.X.SX32 R21, R54, R31, 0x1, P1 ;  /* 0x0000001f36157211 */ /* 0x000fe200008f0eff */
[----:B------:R-:W-:Y:S02]  /*6630*/  HFMA2 R70, R72, R19, R17 ;  /* 0x0000001348467231 */ /* 0x000fe40000000011 */
[----:B------:R0:W5:Y:S01]  /*6640*/  LDG.E.128.CONSTANT R16, desc[UR10][R24.64] ;  /* 0x0000000a18107981 */ /* 0x000162000c1e9d00 */
[----:B------:R-:W-:Y:S01]  /*6650*/  LEA.HI.X R21, R26, R29, R21, 0x1, P2 ;  /* 0x0000001d1a157211 */ /* 0x000fe200010f0c15 */
[----:B------:R-:W-:Y:S01]  /*6660*/  HFMA2.MMA R71, R72, R23, R71 ;  /* 0x0000001748477235 */ /* 0x000fe20000000047 */
[----:B------:R-:W-:Y:S10]  /*6670*/  @P0 BRA `(.L_x_23270) ;  /* 0x00000000007c0947 */ /* 0x000ff40003800000 */
[C---:B------:R-:W-:Y:S01]  /*6680*/  IADD3 R23, R47.reuse, 0x2, RZ ;  /* 0x000000022f177810 */ /* 0x040fe20007ffe0ff */
[C---:B0-----:R-:W-:Y:S01]  /*6690*/  VIADD R25, R47.reuse, 0x3 ;  /* 0x000000032f197836 */ /* 0x041fe20000000000 */
        /* <DEDUP_REMOVED lines=9> */
[----:B-----5:R-:W-:Y:S02]  /*6730*/  SEL R22, R18, RZ, !P6 ;  /* 0x000000ff12167207 */ /* 0x020fe40007000000 */
[----:B------:R-:W-:Y:S02]  /*6740*/  IADD3 R25, R47, 0x1, RZ ;  /* 0x000000012f197810 */ /* 0x000fe40007ffe0ff */
[----:B------:R-:W-:Y:S02]  /*6750*/  PRMT R18, R17, 0x7632, R18 ;  /* 0x0000763211127816 */ /* 0x000fe40000000012 */
[----:B------:R-:W-:Y:S02]  /*6760*/  ISETP.GE.AND P2, PT, R23, R68, PT ;  /* 0x000000441700720c */ /* 0x000fe40003f46270 */
[----:B------:R-:W-:-:S02]  /*6770*/  SEL R23, R17, RZ, !P1 ;  /* 0x000000ff11177207 */ /* 0x000fc40004800000 */
[-C--:B------:R-:W-:Y:S02]  /*6780*/  ISETP.GE.AND P1, PT, R25, R68.reuse, PT ;  /* 0x000000441900720c */ /* 0x080fe40003f26270 */
[----:B------:R-:W-:Y:S02]  /*6790*/  PRMT R24, R18, 0x7632, R24 ;  /* 0x0000763212187816 */ /* 0x000fe40000000018 */
        /* <DEDUP_REMOVED lines=13> */
.L_x_23270:
[----:B------:R-:W-:Y:S05]  /*6870*/  BSYNC B2 ;  /* 0x0000000000027941 */ /* 0x000fea0003800000 */
.L_x_23269:
[----:B------:R-:W5:Y:S01]  /*6880*/  LDG.E.128.CONSTANT R20, desc[UR10][R20.64] ;  /* 0x0000000a14147981 */ /* 0x000f62000c1e9d00 */
[----:B------:R-:W-:Y:S01]  /*6890*/  BSSY B2, `(.L_x_23271) ;  /* 0x0000022000027945 */ /* 0x000fe20003800000 */
[----:B-----5:R-:W-:-:S03]  /*68a0*/  HMUL2 R17, R66, R17 ;  /* 0x0000001142117232 */ /* 0x020fc60000000000 */
[----:B------:R-:W-:Y:S05]  /*68b0*/  @P0 BRA `(.L_x_23272) ;  /* 0x00000000007c0947 */ /* 0x000fea0003800000 */
[----:B0-----:R-:W-:Y:S01]  /*68c0*/  VIADD R25, R47, 0x2 ;  /* 0x000000022f197836 */ /* 0x001fe20000000000 */
[----:B------:R-:W-:-:S04]  /*68d0*/  PRMT R27, R23, 0x7632, R27 ;  /* 0x00007632171b7816 */ /* 0x000fc8000000001b */
[-C--:B------:R-:W-:Y:S02]  /*68e0*/  ISETP.GE.AND P1, PT, R25, R68.reuse, PT ;  /* 0x000000441900720c */ /* 0x080fe40003f26270 */
[----:B------:R-:W-:Y:S02]  /*68f0*/  IADD3 R25, R47, 0x3, RZ ;  /* 0x000000032f197810 */ /* 0x000fe40007ffe0ff */
[----:B------:R-:W-:Y:S02]  /*6900*/  SEL R24, R21, RZ, !P1 ;  /* 0x000000ff15187207 */ /* 0x000fe40004800000 */
[----:B------:R-:W-:Y:S01]  /*6910*/  ISETP.GE.AND P4, PT, R25, R68, PT ;  /* 0x000000441900720c */ /* 0x000fe20003f86270 */
[----:B------:R-:W-:-:S05]  /*6920*/  VIADD R25, R47, 0x4 ;  /* 0x000000042f197836 */ /* 0x000fca0000000000 */
        /* <DEDUP_REMOVED lines=10> */
[-C--:B------:R-:W-:Y:S02]  /*69d0*/  ISETP.GE.AND P1, PT, R25, R68.reuse, PT ;  /* 0x000000441900720c */ /* 0x080fe40003f26270 */
[----:B------:R-:W-:Y:S02]  /*69e0*/  SEL R25, R22, RZ, !P6 ;  /* 0x000000ff16197207 */ /* 0x000fe40007000000 */
[----:B------:R-:W-:Y:S02]  /*69f0*/  PRMT R22, R21, 0x7632, R22 ;  /* 0x0000763215167816 */ /* 0x000fe40000000016 */
[----:B------:R-:W-:Y:S02]  /*6a00*/  ISETP.GE.AND P6, PT, R47, R68, PT ;  /* 0x000000442f00720c */ /* 0x000fe40003fc6270 */
[----:B------:R-:W-:-:S02]  /*6a10*/  PRMT R26, R22, 0x7632, R26 ;  /* 0x00007632161a7816 */ /* 0x000fc4000000001a */
[C---:B------:R-:W-:Y:S02]  /*6a20*/  PRMT R21, R20.reuse, 0x7632, R21 ;  /* 0x0000763214157816 */ /* 0x040fe40000000015 */
        /* <DEDUP_REMOVED lines=8> */
.L_x_23272:
[----:B------:R-:W-:Y:S05]  /*6ab0*/  BSYNC B2 ;  /* 0x0000000000027941 */ /* 0x000fea0003800000 */
.L_x_23271:
[----:B0-----:R0:W5:Y:S01]  /*6ac0*/  LDG.E.128.CONSTANT R24, desc[UR10][R34.64] ;  /* 0x0000000a22187981 */ /* 0x001162000c1e9d00 */
[----:B------:R-:W-:Y:S01]  /*6ad0*/  HFMA2.MMA R21, R66, R21, -RZ ;  /* 0x0000001542157235 */ /* 0x000fe200001000ff */
[----:B------:R-:W-:Y:S01]  /*6ae0*/  BSSY B2, `(.L_x_23273) ;  /* 0x0000023000027945 */ /* 0x000fe20003800000 */
[----:B------:R-:W-:-:S08]  /*6af0*/  HFMA2.MMA R17, R63, R16, R17 ;  /* 0x000000103f117235 */ /* 0x000fd00000000011 */
[----:B------:R-:W-:Y:S01]  /*6b00*/  HFMA2 R20, R63, R20, R21 ;  /* 0x000000143f147231 */ /* 0x000fe20000000015 */
[----:B0-----:R-:W-:Y:S06]  /*6b10*/  @P0 BRA `(.L_x_23274) ;  /* 0x00000000007c0947 */ /* 0x001fec0003800000 */
[----:B------:R-:W-:Y:S02]  /*6b20*/  IADD3 R21, R47, 0x2, RZ ;  /* 0x000000022f157810 */ /* 0x000fe40007ffe0ff */
[----:B-----5:R-:W-:Y:S02]  /*6b30*/  PRMT R34, R27, 0x7632, R34 ;  /* 0x000076321b227816 */ /* 0x020fe40000000022 */
[----:B------:R-:W-:Y:S01]  /*6b40*/  ISETP.GE.AND P1, PT, R21, R68, PT ;  /* 0x000000441500720c */ /* 0x000fe20003f26270 */
[----:B------:R-:W-:-:S03]  /*6b50*/  VIADD R21, R47, 0x3 ;  /* 0x000000032f157836 */ /* 0x000fc60000000000 */
[----:B------:R-:W-:Y:S02]  /*6b60*/  SEL R16, R25, RZ, !P1 ;  /* 0x000000ff19107207 */ /* 0x000fe40004800000 */
[----:B------:R-:W-:Y:S02]  /*6b70*/  ISETP.GE.AND P4, PT, R21, R68, PT ;  /* 0x000000441500720c */ /* 0x000fe40003f86270 */
        /* <DEDUP_REMOVED lines=9> */
[----:B------:R-:W-:Y:S02]  /*6c10*/  IADD3 R21, R47, 0x1, RZ ;  /* 0x000000012f157810 */ /* 0x000fe40007ffe0ff */
[----:B------:R-:W-:Y:S02]  /*6c20*/  SEL R34, R34, RZ, !P2 ;  /* 0x000000ff22227207 */ /* 0x000fe40005000000 */
[----:B------:R-:W-:Y:S02]  /*6c30*/  ISETP.GE.AND P1, PT, R21, R68, PT ;  /* 0x000000441500720c */ /* 0x000fe40003f26270 */
[----:B------:R-:W-:-:S02]  /*6c40*/  SEL R21, R26, RZ, !P6 ;  /* 0x000000ff1a157207 */ /* 0x000fc40007000000 */
[----:B------:R-:W-:Y:S02]  /*6c50*/  PRMT R26, R25, 0x7632, R26 ;  /* 0x00007632191a7816 */ /* 0x000fe4000000001a */
[----:B------:R-:W-:Y:S02]  /*6c60*/  ISETP.GE.AND P6, PT, R47, R68, PT ;  /* 0x000000442f00720c */ /* 0x000fe40003fc6270 */
[----:B------:R-:W-:Y:S02]  /*6c70*/  PRMT R30, R26, 0x7632, R30 ;  /* 0x000076321a1e7816 */ /* 0x000fe4000000001e */
[C---:B------:R-:W-:Y:S02]  /*6c80*/  PRMT R25, R24.reuse, 0x7632, R25 ;  /* 0x0000763218197816 */ /* 0x040fe40000000019 */
        /* <DEDUP_REMOVED lines=8> */
.L_x_23274:
[----:B------:R-:W-:Y:S05]  /*6d10*/  BSYNC B2 ;  /* 0x0000000000027941 */ /* 0x000fea0003800000 */
.L_x_23273:
[----:B------:R-:W-:Y:S01]  /*6d20*/  HFMA2.MMA R18, R65, R18, R17 ;  /* 0x0000001241127235 */ /* 0x000fe20000000011 */
[-C--:B------:R-:W-:Y:S01]  /*6d30*/  IADD3 R17, P3, R52, R32.reuse, RZ ;  /* 0x0000002034117210 */ /* 0x080fe20007f7e0ff */
[----:B-----5:R-:W-:Y:S01]  /*6d40*/  HMUL2 R25, R66, R25 ;  /* 0x0000001942197232 */ /* 0x020fe20000000000 */
[----:B------:R-:W-:Y:S01]  /*6d50*/  IADD3 R21, P5, R50, R32, RZ ;  /* 0x0000002032157210 */ /* 0x000fe20007fbe0ff */
[----:B------:R-:W-:Y:S01]  /*6d60*/  HFMA2 R22, R65, R22, R20 ;  /* 0x0000001641167231 */ /* 0x000fe20000000014 */
[C---:B------:R-:W-:Y:S02]  /*6d70*/  LEA R16, P4, R17.reuse, R28, 0x1 ;  /* 0x0000001c11107211 */ /* 0x040fe400078808ff */
[-C--:B------:R-:W-:Y:S01]  /*6d80*/  LEA.HI.X.SX32 R20, R52, R31.reuse, 0x1, P3 ;  /* 0x0000001f34147211 */ /* 0x080fe200018f0eff */
[----:B------:R-:W-:Y:S01]  /*6d90*/  HFMA2.MMA R24, R63, R24, R25 ;  /* 0x000000183f187235 */ /* 0x000fe20000000019 */
[----:B------:R-:W-:Y:S02]  /*6da0*/  LEA.HI.X.SX32 R30, R50, R31, 0x1, P5 ;  /* 0x0000001f321e7211 */ /* 0x000fe400028f0eff */
[----:B------:R-:W-:-:S02]  /*6db0*/  LEA.HI.X R17, R17, R29, R20, 0x1, P4 ;  /* 0x0000001d11117211 */ /* 0x000fc400020f0c14 */
[----:B------:R-:W-:Y:S02]  /*6dc0*/  LEA R20, P3, R21, R28, 0x1 ;  /* 0x0000001c15147211 */ /* 0x000fe400078608ff */
[-C--:B------:R-:W-:Y:S02]  /*6dd0*/  IADD3 R25, P1, R49, R32.reuse, RZ ;  /* 0x0000002031197210 */ /* 0x080fe40007f3e0ff */
[----:B------:R-:W-:Y:S01]  /*6de0*/  IADD3 R33, P2, R48, R32, RZ ;  /* 0x0000002030217210 */ /* 0x000fe20007f5e0ff */
[----:B------:R-:W-:Y:S01]  /*6df0*/  HFMA2 R26, R65, R26, R24 ;  /* 0x0000001a411a7231 */ /* 0x000fe20000000018 */
[----:B------:R-:W-:Y:S02]  /*6e00*/  LEA.HI.X R21, R21, R29, R30, 0x1, P3 ;  /* 0x0000001d15157211 */ /* 0x000fe400018f0c1e */
[-C--:B------:R-:W-:Y:S02]  /*6e10*/  LEA R30, P3, R25, R28.reuse, 0x1 ;  /* 0x0000001c191e7211 */ /* 0x080fe400078608ff */
[----:B------:R-:W-:-:S02]  /*6e20*/  LEA R32, P4, R33, R28, 0x1 ;  /* 0x0000001c21207211 */ /* 0x000fc400078808ff */
[-C--:B------:R-:W-:Y:S02]  /*6e30*/  LEA.HI.X.SX32 R34, R49, R31.reuse, 0x1, P1 ;  /* 0x0000001f31227211 */ /* 0x080fe400008f0eff */
[----:B------:R-:W-:Y:S02]  /*6e40*/  LEA.HI.X.SX32 R28, R48, R31, 0x1, P2 ;  /* 0x0000001f301c7211 */ /* 0x000fe400010f0eff */
[-C--:B------:R-:W-:Y:S02]  /*6e50*/  LEA.HI.X R31, R25, R29.reuse, R34, 0x1, P3 ;  /* 0x0000001d191f7211 */ /* 0x080fe400018f0c22 */
[----:B------:R-:W-:Y:S01]  /*6e60*/  LEA.HI.X R33, R33, R29, R28, 0x1, P4 ;  /* 0x0000001d21217211 */ /* 0x000fe200020f0c1c */
[C---:B------:R-:W-:Y:S02]  /*6e70*/  HFMA2.MMA R24, R72.reuse, R19, R18 ;  /* 0x0000001348187235 */ /* 0x040fe40000000012 */
[----:B------:R-:W5:Y:S04]  /*6e80*/  LDG.E.128.CONSTANT R16, desc[UR10][R16.64] ;  /* 0x0000000a10107981 */ /* 0x000f68000c1e9d00 */
[----:B------:R-:W5:Y:S04]  /*6e90*/  LDG.E.128.CONSTANT R28, desc[UR10][R30.64] ;  /* 0x0000000a1e1c7981 */ /* 0x000f68000c1e9d00 */
[----:B------:R-:W5:Y:S01]  /*6ea0*/  LDG.E.128.CONSTANT R32, desc[UR10][R32.64] ;  /* 0x0000000a20207981 */ /* 0x000f62000c1e9d00 */
[----:B------:R-:W-:Y:S01]  /*6eb0*/  BSSY B2, `(.L_x_23275) ;  /* 0x0000023000027945 */ /* 0x000fe20003800000 */
[----:B------:R-:W-:Y:S01]  /*6ec0*/  HFMA2.MMA R26, R72, R27, R26 ;  /* 0x0000001b481a7235 */ /* 0x000fe2000000001a */
[----:B------:R-:W-:-:S02]  /*6ed0*/  HFMA2 R22, R72, R23, R22 ;  /* 0x0000001748167231 */ /* 0x000fc40000000016 */
[----:B------:R-:W-:Y:S08]  /*6ee0*/  @P0 BRA `(.L_x_23276) ;  /* 0x00000000007c0947 */ /* 0x000ff00003800000 */
[----:B------:R-:W-:Y:S01]  /*6ef0*/  VIADD R23, R47, 0x2 ;  /* 0x000000022f177836 */ /* 0x000fe20000000000 */
[----:B-----5:R-:W-:-:S04]  /*6f00*/  PRMT R25, R19, 0x7632, R25 ;  /* 0x0000763213197816 */ /* 0x020fc80000000019 */
[-C--:B------:R-:W-:Y:S02]  /*6f10*/  ISETP.GE.AND P1, PT, R23, R68.reuse, PT ;  /* 0x000000441700720c */ /* 0x080fe40003f26270 */
[----:B------:R-:W-:Y:S02]  /*6f20*/  IADD3 R23, R47, 0x3, RZ ;  /* 0x000000032f177810 */ /* 0x000fe40007ffe0ff */
[----:B--2---:R-:W-:Y:S02]  /*6f30*/  SEL R76, R17, RZ, !P1 ;  /* 0x000000ff114c7207 */ /* 0x004fe40004800000 */
        /* <DEDUP_REMOVED lines=26> */
.L_x_23276:
[----:B------:R-:W-:Y:S05]  /*70e0*/  BSYNC B2 ;  /* 0x0000000000027941 */ /* 0x000fea0003800000 */
.L_x_23275:
[--C-:B------:R-:W-:Y:S02]  /*70f0*/  HADD2.F32 R23, -RZ, R46.reuse.H0_H0 ;  /* 0x2000002eff177230 */ /* 0x100fe40000004100 */
[----:B-----5:R-:W-:Y:S02]  /*7100*/  HMUL2 R17, R66, R17 ;  /* 0x0000001142117232 */ /* 0x020fe40000000000 */
[----:B------:R-:W-:Y:S02]  /*7110*/  HADD2.F32 R46, -RZ, R46.H1_H1 ;  /* 0x3000002eff2e7230 */ /* 0x000fe40000004100 */
[----:B------:R-:W-:Y:S02]  /*7120*/  HADD2.F32 R25, -RZ, R51.H0_H0 ;  /* 0x20000033ff197230 */ /* 0x000fe40000004100 */
[----:B------:R-:W-:Y:S02]  /*7130*/  HFMA2 R17, R63, R16, R17 ;  /* 0x000000103f117231 */ /* 0x000fe40000000011 */
[----:B--2---:R-:W-:-:S02]  /*7140*/  HADD2.F32 R76, -RZ, R57.H1_H1 ;  /* 0x30000039ff4c7230 */ /* 0x004fc40000004100 */
[----:B------:R-:W-:Y:S01]  /*7150*/  FADD.FTZ R16, R23, R46 ;  /* 0x0000002e17107221 */ /* 0x000fe20000010000 */
[----:B------:R-:W-:Y:S02]  /*7160*/  HADD2.F32 R46, -RZ, R51.H1_H1 ;  /* 0x30000033ff2e7230 */ /* 0x000fe40000004100 */
[----:B------:R-:W-:Y:S02]  /*7170*/  HADD2.F32 R23, -RZ, R57.H0_H0 ;  /* 0x20000039ff177230 */ /* 0x000fe40000004100 */
        /* <DEDUP_REMOVED lines=10> */
[--C-:B------:R-:W-:Y:S02]  /*7220*/  HADD2.F32 R23, -RZ, R24.reuse.H0_H0 ;  /* 0x20000018ff177230 */ /* 0x100fe40000004100 */
[----:B------:R-:W-:-:S02]  /*7230*/  HADD2.F32 R24, -RZ, R24.H1_H1 ;  /* 0x30000018ff187230 */ /* 0x000fc40000004100 */
[----:B------:R-:W-:Y:S01]  /*7240*/  FADD.FTZ R67, R67, R22 ;  /* 0x0000001643437221 */ /* 0x000fe20000010000 */
[--C-:B------:R-:W-:Y:S02]  /*7250*/  HADD2.F32 R51, -RZ, R70.reuse.H0_H0 ;  /* 0x20000046ff337230 */ /* 0x100fe40000004100 */
[----:B------:R-:W-:Y:S02]  /*7260*/  HADD2.F32 R70, -RZ, R70.H1_H1 ;  /* 0x30000046ff467230 */ /* 0x000fe40000004100 */
[----:B------:R-:W-:Y:S01]  /*7270*/  FADD.FTZ R24, R23, R24 ;  /* 0x0000001817187221 */ /* 0x000fe20000010000 */
[--C-:B------:R-:W-:Y:S01]  /*7280*/  HADD2.F32 R57, -RZ, R71.reuse.H0_H0 ;  /* 0x20000047ff397230 */ /* 0x100fe20000004100 */
[----:B------:R-:W5:Y:S01]  /*7290*/  LDG.E.128.CONSTANT R20, desc[UR10][R20.64] ;  /* 0x0000000a14147981 */ /* 0x000f62000c1e9d00 */
[----:B------:R-:W-:Y:S02]  /*72a0*/  HADD2.F32 R76, -RZ, R71.H1_H1 ;  /* 0x30000047ff4c7230 */ /* 0x000fe40000004100 */
[----:B------:R-:W-:Y:S01]  /*72b0*/  FADD.FTZ R51, R51, R70 ;  /* 0x0000004633337221 */ /* 0x000fe20000010000 */
[----:B------:R-:W-:Y:S01]  /*72c0*/  BSSY B2, `(.L_x_23277) ;  /* 0x000002b000027945 */ /* 0x000fe20003800000 */
[----:B------:R-:W-:Y:S01]  /*72d0*/  HFMA2.MMA R17, R65, R18, R17 ;  /* 0x0000001241117235 */ /* 0x000fe20000000011 */
        /* <DEDUP_REMOVED lines=9> */
[----:B------:R-:W-:Y:S06]  /*7370*/  @P0 BRA `(.L_x_23278) ;  /* 0x00000000007c0947 */ /* 0x000fec0003800000 */
[C---:B------:R-:W-:Y:S01]  /*7380*/  VIADD R27, R47.reuse, 0x3 ;  /* 0x000000032f1b7836 */ /* 0x040fe20000000000 */
[C---:B------:R-:W-:Y:S02]  /*7390*/  IADD3 R25, R47.reuse, 0x2, RZ ;  /* 0x000000022f197810 */ /* 0x040fe40007ffe0ff */
[----:B------:R-:W-:Y:S02]  /*73a0*/  IADD3 R51, R47, 0x4, RZ ;  /* 0x000000042f337810 */ /* 0x000fe40007ffe0ff */
[-C--:B------:R-:W-:Y:S01]  /*73b0*/  ISETP.GE.AND P4, PT, R27, R68.reuse, PT ;  /* 0x000000441b00720c */ /* 0x080fe20003f86270 */
[----:B------:R-:W-:Y:S01]  /*73c0*/  VIADD R27, R47, 0x5 ;  /* 0x000000052f1b7836 */ /* 0x000fe20000000000 */
[-C--:B------:R-:W-:Y:S01]  /*73d0*/  ISETP.GE.AND P1, PT, R25, R68.reuse, PT ;  /* 0x000000441900720c */ /* 0x080fe20003f26270 */
[----:B------:R-:W-:Y:S01]  /*73e0*/  VIADD R25, R47, 0x7 ;  /* 0x000000072f197836 */ /* 0x000fe20000000000 */
[-C--:B------:R-:W-:Y:S02]  /*73f0*/  ISETP.GE.AND P6, PT, R51, R68.reuse, PT ;  /* 0x000000443300720c */ /* 0x080fe40003fc6270 */
[----:B------:R-:W-:-:S02]  /*7400*/  ISETP.GE.AND P3, PT, R27, R68, PT ;  /* 0x000000441b00720c */ /* 0x000fc40003f66270 */
[C---:B------:R-:W-:Y:S02]  /*7410*/  IADD3 R27, R47.reuse, 0x1, RZ ;  /* 0x000000012f1b7810 */ /* 0x040fe40007ffe0ff */
[----:B------:R-:W-:Y:S02]  /*7420*/  IADD3 R51, R47, 0x6, RZ ;  /* 0x000000062f337810 */ /* 0x000fe40007ffe0ff */
[----:B-----5:R-:W-:Y:S02]  /*7430*/  SEL R18, R21, RZ, !P1 ;  /* 0x000000ff15127207 */ /* 0x020fe40004800000 */
[-C--:B------:R-:W-:Y:S02]  /*7440*/  ISETP.GE.AND P1, PT, R27, R68.reuse, PT ;  /* 0x000000441b00720c */ /* 0x080fe40003f26270 */
[----:B------:R-:W-:Y:S02]  /*7450*/  SEL R27, R22, RZ, !P6 ;  /* 0x000000ff161b7207 */ /* 0x000fe40007000000 */
[----:B------:R-:W-:-:S02]  /*7460*/  ISETP.GE.AND P5, PT, R51, R68, PT ;  /* 0x000000443300720c */ /* 0x000fc40003fa6270 */
        /* <DEDUP_REMOVED lines=16> */
.L_x_23278:
[----:B------:R-:W-:Y:S05]  /*7570*/  BSYNC B2 ;  /* 0x0000000000027941 */ /* 0x000fea0003800000 */
.L_x_23277:
[----:B------:R-:W-:Y:S01]  /*7580*/  BSSY B2, `(.L_x_23279) ;  /* 0x0000022000027945 */ /* 0x000fe20003800000 */
[----:B-----5:R-:W-:-:S03]  /*7590*/  HMUL2 R21, R66, R21 ;  /* 0x0000001542157232 */ /* 0x020fc60000000000 */
[----:B------:R-:W-:Y:S05]  /*75a0*/  @P0 BRA `(.L_x_23280) ;  /* 0x00000000007c0947 */ /* 0x000fea0003800000 */
[C---:B------:R-:W-:Y:S01]  /*75b0*/  IADD3 R27, R47.reuse, 0x3, RZ ;  /* 0x000000032f1b7810 */ /* 0x040fe20007ffe0ff */
[----:B------:R-:W-:Y:S01]  /*75c0*/  VIADD R25, R47, 0x2 ;  /* 0x000000022f197836 */ /* 0x000fe20000000000 */
[----:B------:R-:W-:Y:S01]  /*75d0*/  PRMT R24, R31, 0x7632, R24 ;  /* 0x000076321f187816 */ /* 0x000fe20000000018 */
[----:B------:R-:W-:Y:S01]  /*75e0*/  VIADD R51, R47, 0x4 ;  /* 0x000000042f337836 */ /* 0x000fe20000000000 */
        /* <DEDUP_REMOVED lines=9> */
[-C--:B------:R-:W-:Y:S02]  /*7680*/  ISETP.GE.AND P1, PT, R27, R68.reuse, PT ;  /* 0x000000441b00720c */ /* 0x080fe40003f26270 */
[----:B------:R-:W-:Y:S02]  /*7690*/  SEL R27, R30, RZ, !P6 ;  /* 0x000000ff1e1b7207 */ /* 0x000fe40007000000 */
[-C--:B------:R-:W-:Y:S02]  /*76a0*/  ISETP.GE.AND P5, PT, R51, R68.reuse, PT ;  /* 0x000000443300720c */ /* 0x080fe40003fa6270 */
[----:B------:R-:W-:Y:S02]  /*76b0*/  ISETP.GE.AND P2, PT, R25, R68, PT ;  /* 0x000000441900720c */ /* 0x000fe40003f46270 */
[----:B------:R-:W-:-:S02]  /*76c0*/  PRMT R29, R29, 0x7632, R29 ;  /* 0x000076321d1d7816 */ /* 0x000fc4000000001d */
[----:B------:R-:W-:Y:S02]  /*76d0*/  ISETP.GE.AND P6, PT, R47, R68, PT ;  /* 0x000000442f00720c */ /* 0x000fe40003fc6270 */
[----:B------:R-:W-:Y:S02]  /*76e0*/  PRMT R30, R30, 0x7632, R30 ;  /* 0x000076321e1e7816 */ /* 0x000fe4000000001e */
[C---:B------:R-:W-:Y:S02]  /*76f0*/  PRMT R16, R28.reuse, 0x7632, R16 ;  /* 0x000076321c107816 */ /* 0x040fe40000000010 */
        /* <DEDUP_REMOVED lines=10> */
.L_x_23280:
[----:B------:R-:W-:Y:S05]  /*77a0*/  BSYNC B2 ;  /* 0x0000000000027941 */ /* 0x000fea0003800000 */
.L_x_23279:
[----:B------:R-:W-:Y:S01]  /*77b0*/  BSSY B2, `(.L_x_23281) ;  /* 0x0000022000027945 */ /* 0x000fe20003800000 */
[----:B------:R-:W-:-:S03]  /*77c0*/  HFMA2.MMA R29, R66, R29, -RZ ;  /* 0x0000001d421d7235 */ /* 0x000fc600001000ff */
[----:B------:R-:W-:Y:S08]  /*77d0*/  @P0 BRA `(.L_x_23282) ;  /* 0x00000000007c0947 */ /* 0x000ff00003800000 */
[C---:B------:R-:W-:Y:S01]  /*77e0*/  VIADD R27, R47.reuse, 0x2 ;  /* 0x000000022f1b7836 */ /* 0x040fe20000000000 */
[C---:B------:R-:W-:Y:S01]  /*77f0*/  IADD3 R51, R47.reuse, 0x3, RZ ;  /* 0x000000032f337810 */ /* 0x040fe20007ffe0ff */
[C---:B------:R-:W-:Y:S01]  /*7800*/  VIADD R57, R47.reuse, 0x4 ;  /* 0x000000042f397836 */ /* 0x040fe20000000000 */
[----:B------:R-:W-:Y:S02]  /*7810*/  IADD3 R25, R47, 0x1, RZ ;  /* 0x000000012f197810 */ /* 0x000fe40007ffe0ff */
[-C--:B------:R-:W-:Y:S01]  /*7820*/  ISETP.GE.AND P1, PT, R51, R68.reuse, PT ;  /* 0x000000443300720c */ /* 0x080fe20003f26270 */
[----:B------:R-:W-:Y:S01]  /*7830*/  VIADD R51, R47, 0x6 ;  /* 0x000000062f337836 */ /* 0x000fe20000000000 */
[-C--:B------:R-:W-:Y:S02]  /*7840*/  ISETP.GE.AND P2, PT, R25, R68.reuse, PT ;  /* 0x000000441900720c */ /* 0x080fe40003f46270 */
[-C--:B------:R-:W-:Y:S02]  /*7850*/  ISETP.GE.AND P5, PT, R27, R68.reuse, PT ;  /* 0x000000441b00720c */ /* 0x080fe40003fa6270 */
[----:B------:R-:W-:-:S02]  /*7860*/  ISETP.GE.AND P6, PT, R47, R68, PT ;  /* 0x000000442f00720c */ /* 0x000fc40003fc6270 */
[C---:B------:R-:W-:Y:S02]  /*7870*/  IADD3 R27, R47.reuse, 0x5, RZ ;  /* 0x000000052f1b7810 */ /* 0x040fe40007ffe0ff */
[----:B------:R-:W-:Y:S02]  /*7880*/  IADD3 R25, R47, 0x7, RZ ;  /* 0x000000072f197810 */ /* 0x000fe40007ffe0ff */
[----:B------:R-:W-:Y:S02]  /*7890*/  SEL R16, R32, RZ, !P6 ;  /* 0x000000ff20107207 */ /* 0x000fe40007000000 */
[-C--:B------:R-:W-:Y:S02]  /*78a0*/  ISETP.GE.AND P4, PT, R57, R68.reuse, PT ;  /* 0x000000443900720c */ /* 0x080fe40003f86270 */
[-C--:B------:R-:W-:Y:S02]  /*78b0*/  ISETP.GE.AND P0, PT, R27, R68.reuse, PT ;  /* 0x000000441b00720c */ /* 0x080fe40003f06270 */
[----:B------:R-:W-:-:S02]  /*78c0*/  ISETP.GE.AND P3, PT, R51, R68, PT ;  /* 0x000000443300720c */ /* 0x000fc40003f66270 */
[----:B------:R-:W-:Y:S02]  /*78d0*/  ISETP.GE.AND P6, PT, R25, R68, PT ;  /* 0x000000441900720c */ /* 0x000fe40003fc6270 */
[----:B------:R-:W-:Y:S02]  /*78e0*/  PRMT R32, R32, 0x7632, R32 ;  /* 0x0000763220207816 */ /* 0x000fe40000000020 */
        /* <DEDUP_REMOVED lines=14> */
.L_x_23282:
[----:B------:R-:W-:Y:S05]  /*79d0*/  BSYNC B2 ;  /* 0x0000000000027941 */ /* 0x000fea0003800000 */
.L_x_23281:
[----:B------:R-:W-:Y:S01]  /*79e0*/  HMUL2 R16, R66, R33 ;  /* 0x0000002142107232 */ /* 0x000fe20000000000 */
[C---:B------:R-:W-:Y:S01]  /*79f0*/  HFMA2.MMA R20, R63.reuse, R20, R21 ;  /* 0x000000143f147235 */ /* 0x040fe20000000015 */
[----:B------:R-:W-:Y:S02]  /*7a00*/  HFMA2 R29, R63, R28, R29 ;  /* 0x0000001c3f1d7231 */ /* 0x000fe4000000001d */
[----:B------:R-:W-:Y:S02]  /*7a10*/  HADD2.F32 R21, -RZ, R26.H1_H1 ;  /* 0x3000001aff157230 */ /* 0x000fe40000004100 */
[----:B------:R-:W-:Y:S02]  /*7a20*/  HFMA2 R17, R72, R19, R17 ;  /* 0x0000001348117231 */ /* 0x000fe40000000011 */
[----:B------:R-:W-:Y:S01]  /*7a30*/  FADD.FTZ R6, R6, R67 ;  /* 0x0000004306067221 */ /* 0x000fe20000010000 */
[----:B------:R-:W-:Y:S01]  /*7a40*/  HFMA2.MMA R32, R63, R32, R16 ;  /* 0x000000203f207235 */ /* 0x000fe20000000010 */
[----:B------:R-:W-:-:S02]  /*7a50*/  HFMA2 R29, R65, R30, R29 ;  /* 0x0000001e411d7231 */ /* 0x000fc4000000001d */
[----:B------:R-:W-:Y:S01]  /*7a60*/  HADD2.F32 R16, -RZ, R26.H0_H0 ;  /* 0x2000001aff107230 */ /* 0x000fe20000004100 */
[----:B------:R-:W-:-:S03]  /*7a70*/  HFMA2.MMA R20, R65, R22, R20 ;  /* 0x0000001641147235 */ /* 0x000fc60000000014 */
[----:B------:R-:W-:Y:S01]  /*7a80*/  HFMA2.MMA R29, R72, R31, R29 ;  /* 0x0000001f481d7235 */ /* 0x000fe2000000001d */
[----:B------:R-:W-:Y:S01]  /*7a90*/  FADD.FTZ R22, R16, R21 ;  /* 0x0000001510167221 */ /* 0x000fe20000010000 */
[----:B------:R-:W-:Y:S01]  /*7aa0*/  HFMA2.MMA R32, R65, R34, R32 ;  /* 0x0000002241207235 */ /* 0x000fe20000000020 */
[--C-:B------:R-:W-:Y:S02]  /*7ab0*/  HADD2.F32 R16, -RZ, R17.reuse.H0_H0 ;  /* 0x20000011ff107230 */ /* 0x100fe40000004100 */
[----:B------:R-:W-:Y:S02]  /*7ac0*/  HADD2.F32 R17, -RZ, R17.H1_H1 ;  /* 0x30000011ff117230 */ /* 0x000fe40000004100 */
[----:B------:R-:W-:Y:S02]  /*7ad0*/  HFMA2 R20, R72, R23, R20 ;  /* 0x0000001748147231 */ /* 0x000fe40000000014 */
[----:B------:R-:W-:Y:S01]  /*7ae0*/  FADD.FTZ R7, R7, R22 ;  /* 0x0000001607077221 */ /* 0x000fe20000010000 */
[----:B------:R-:W-:-:S02]  /*7af0*/  FADD.FTZ R17, R16, R17 ;  /* 0x0000001110117221 */ /* 0x000fc40000010000 */
[----:B------:R-:W-:Y:S02]  /*7b00*/  HADD2.F32 R18, -RZ, R20.H0_H0 ;  /* 0x20000014ff127230 */ /* 0x000fe40000004100 */
[----:B------:R-:W-:Y:S02]  /*7b10*/  HFMA2 R32, R72, R35, R32 ;  /* 0x0000002348207231 */ /* 0x000fe40000000020 */
[----:B------:R-:W-:Y:S02]  /*7b20*/  HADD2.F32 R19, -RZ, R20.H1_H1 ;  /* 0x30000014ff137230 */ /* 0x000fe40000004100 */
[----:B------:R-:W-:Y:S01]  /*7b30*/  FADD.FTZ R8, R8, R17 ;  /* 0x0000001108087221 */ /* 0x000fe20000010000 */
[--C-:B------:R-:W-:Y:S02]  /*7b40*/  HADD2.F32 R20, -RZ, R29.reuse.H0_H0 ;  /* 0x2000001dff147230 */ /* 0x100fe40000004100 */
[----:B------:R-:W-:Y:S02]  /*7b50*/  HADD2.F32 R21, -RZ, R32.H0_H0 ;  /* 0x20000020ff157230 */ /* 0x000fe40000004100 */
[----:B------:R-:W-:Y:S01]  /*7b60*/  FADD.FTZ R18, R18, R19 ;  /* 0x0000001312127221 */ /* 0x000fe20000010000 */
[----:B------:R-:W-:-:S02]  /*7b70*/  HADD2.F32 R29, -RZ, R29.H1_H1 ;  /* 0x3000001dff1d7230 */ /* 0x000fc40000004100 */
[----:B------:R-:W-:Y:S02]  /*7b80*/  HADD2.F32 R32, -RZ, R32.H1_H1 ;  /* 0x30000020ff207230 */ /* 0x000fe40000004100 */
[----:B------:R-:W-:Y:S01]  /*7b90*/  FADD.FTZ R9, R9, R18 ;  /* 0x0000001209097221 */ /* 0x000fe20000010000 */
[----:B------:R-:W-:Y:S02]  /*7ba0*/  FADD.FTZ R29, R20, R29 ;  /* 0x0000001d141d7221 */ /* 0x000fe40000010000 */
[----:B------:R-:W-:Y:S02]  /*7bb0*/  FADD.FTZ R32, R21, R32 ;  /* 0x0000002015207221 */ /* 0x000fe40000010000 */
[----:B------:R-:W-:Y:S02]  /*7bc0*/  FADD.FTZ R10, R10, R29 ;  /* 0x0000001d0a0a7221 */ /* 0x000fe40000010000 */
[----:B------:R-:W-:-:S07]  /*7bd0*/  FADD.FTZ R11, R11, R32 ;  /* 0x000000200b0b7221 */ /* 0x000fce0000010000 */
.L_x_23254:
[----:B------:R-:W-:Y:S05]  /*7be0*/  BSYNC B0 ;  /* 0x0000000000007941 */ /* 0x000fea0003800000 */
.L_x_23253:
[----:B------:R-:W-:Y:S01]  /*7bf0*/  VIADD R64, R64, 0x4 ;  /* 0x0000000440407836 */ /* 0x000fe20000000000 */
[----:B------:R-:W-:Y:S01]  /*7c00*/  IADD3 R12, P1, R12, 0x10, RZ ;  /* 0x000000100c0c7810 */ /* 0x000fe20007f3e0ff */
[----:B------:R-:W-:Y:S01]  /*7c10*/  VIADD R45, R45, 0x200 ;  /* 0x000002002d2d7836 */ /* 0x000fe20000000000 */
[----:B------:R-:W-:Y:S02]  /*7c20*/  IADD3 R47, R47, 0x80, RZ ;  /* 0x000000802f2f7810 */ /* 0x000fe40007ffe0ff */
[----:B------:R-:W-:Y:S01]  /*7c30*/  ISETP.GE.AND P0, PT, R64, R69, PT ;  /* 0x000000454000720c */ /* 0x000fe20003f06270 */
[----:B------:R-:W-:Y:S01]  /*7c40*/  IMAD.X R15, RZ, RZ, R15, P1 ;  /* 0x000000ffff0f7224 */ /* 0x000fe200008e060f */
[----:B------:R-:W-:-:S11]  /*7c50*/  IADD3 R44, R44, 0x80, RZ ;  /* 0x000000802c2c7810 */ /* 0x000fd60007ffe0ff */
[----:B------:R-:W-:Y:S05]  /*7c60*/  @!P0 BRA `(.L_x_23283) ;  /* 0xffffffd000a88947 */ /* 0x000fea000383ffff */
.L_x_23252:
[----:B------:R-:W-:Y:S05]  /*7c70*/  BSYNC B1 ;  /* 0x0000000000017941 */ /* 0x000fea0003800000 */
.L_x_23250:
[----:B------:R-:W0:Y:S01]  /*7c80*/  SHFL.BFLY PT, R2, R39, 0x2, 0x1f ;  /* 0x0c401f0027027f89 */ /* 0x000e2200000e0000 */
[----:B------:R-:W2:Y:S01]  /*7c90*/  S2UR UR5, SR_CgaCtaId ;  /* 0x00000000000579c3 */ /* 0x000ea20000008800 */
[----:B------:R-:W-:Y:S01]  /*7ca0*/  UMOV UR4, 0x400 ;  /* 0x0000040000047882 */ /* 0x000fe20000000000 */
[----:B------:R-:W-:Y:S01]  /*7cb0*/  BSSY B0, `(.L_x_23284) ;  /* 0x000005f000007945 */ /* 0x000fe20003800000 */
[----:B------:R-:W3:Y:S01]  /*7cc0*/  SHFL.BFLY PT, R0, R41, 0x2, 0x1f ;  /* 0x0c401f0029007f89 */ /* 0x000ee200000e0000 */
[----:B------:R-:W-:-:S03]  /*7cd0*/  UIADD3 UR4, UR4, 0x100, URZ ;  /* 0x0000010004047890 */ /* 0x000fc6000fffe03f */
[----:B------:R-:W4:Y:S04]  /*7ce0*/  SHFL.BFLY PT, R13, R38, 0x2, 0x1f ;  /* 0x0c401f00260d7f89 */ /* 0x000f2800000e0000 */
[----:B------:R-:W1:Y:S04]  /*7cf0*/  SHFL.BFLY PT, R5, R40, 0x2, 0x1f ;  /* 0x0c401f0028057f89 */ /* 0x000e6800000e0000 */
[----:B------:R-:W1:Y:S04]  /*7d00*/  SHFL.BFLY PT, R15, R36, 0x2, 0x1f ;  /* 0x0c401f00240f7f89 */ /* 0x000e6800000e0000 */
[----:B------:R-:W1:Y:S04]  /*7d10*/  SHFL.BFLY PT, R19, R14, 0x2, 0x1f ;  /* 0x0c401f000e137f89 */ /* 0x000e6800000e0000 */
[----:B------:R-:W1:Y:S01]  /*7d20*/  SHFL.BFLY PT, R4, R37, 0x2, 0x1f ;  /* 0x0c401f0025047f89 */ /* 0x000e6200000e0000 */
[----:B0-----:R-:W-:Y:S01]  /*7d30*/  FADD.FTZ R39, R2, R39 ;  /* 0x0000002702277221 */ /* 0x001fe20000010000 */
[----:B--2---:R-:W-:Y:S01]  /*7d40*/  ULEA UR4, UR5, UR4, 0x18 ;  /* 0x0000000405047291 */ /* 0x004fe2000f8ec03f */
[----:B------:R-:W0:Y:S01]  /*7d50*/  S2R R12, SR_TID.X ;  /* 0x00000000000c7919 */ /* 0x000e220000002100 */
[----:B---3--:R-:W-:Y:S01]  /*7d60*/  FADD.FTZ R0, R0, R41 ;  /* 0x0000002900007221 */ /* 0x008fe20000010000 */
[----:B------:R-:W2:Y:S01]  /*7d70*/  SHFL.BFLY PT, R21, R6, 0x2, 0x1f ;  /* 0x0c401f0006157f89 */ /* 0x000ea200000e0000 */
[----:B----4-:R-:W-:-:S03]  /*7d80*/  FADD.FTZ R38, R13, R38 ;  /* 0x000000260d267221 */ /* 0x010fc60000010000 */
[----:B------:R-:W3:Y:S01]  /*7d90*/  SHFL.BFLY PT, R23, R8, 0x2, 0x1f ;  /* 0x0c401f0008177f89 */ /* 0x000ee200000e0000 */
[----:B-1----:R-:W-:-:S03]  /*7da0*/  FADD.FTZ R40, R5, R40 ;  /* 0x0000002805287221 */ /* 0x002fc60000010000 */
[----:B------:R-:W1:Y:S01]  /*7db0*/  SHFL.BFLY PT, R25, R10, 0x2, 0x1f ;  /* 0x0c401f000a197f89 */ /* 0x000e6200000e0000 */
[----:B------:R-:W-:-:S03]  /*7dc0*/  FADD.FTZ R36, R15, R36 ;  /* 0x000000240f247221 */ /* 0x000fc60000010000 */
[----:B------:R-:W4:Y:S01]  /*7dd0*/  SHFL.BFLY PT, R20, R7, 0x2, 0x1f ;  /* 0x0c401f0007147f89 */ /* 0x000f2200000e0000 */
[----:B------:R-:W-:-:S03]  /*7de0*/  FADD.FTZ R19, R19, R14 ;  /* 0x0000000e13137221 */ /* 0x000fc60000010000 */
[----:B------:R-:W0:Y:S01]  /*7df0*/  SHFL.BFLY PT, R2, R11, 0x2, 0x1f ;  /* 0x0c401f000b027f89 */ /* 0x000e2200000e0000 */
[----:B------:R-:W-:-:S03]  /*7e00*/  FADD.FTZ R37, R4, R37 ;  /* 0x0000002504257221 */ /* 0x000fc60000010000 */
[----:B------:R-:W0:Y:S04]  /*7e10*/  SHFL.BFLY PT, R18, R3, 0x2, 0x1f ;  /* 0x0c401f0003127f89 */ /* 0x000e2800000e0000 */
[----:B------:R-:W0:Y:S01]  /*7e20*/  SHFL.BFLY PT, R22, R9, 0x2, 0x1f ;  /* 0x0c401f0009167f89 */ /* 0x000e2200000e0000 */
[----:B--2---:R-:W-:-:S03]  /*7e30*/  FADD.FTZ R21, R21, R6 ;  /* 0x0000000615157221 */ /* 0x004fc60000010000 */
[----:B------:R-:W2:Y:S01]  /*7e40*/  SHFL.BFLY PT, R5, R0, 0x1, 0x1f ;  /* 0x0c201f0000057f89 */ /* 0x000ea200000e0000 */
[----:B---3--:R-:W-:-:S03]  /*7e50*/  FADD.FTZ R14, R23, R8 ;  /* 0x00000008170e7221 */ /* 0x008fc60000010000 */
[----:B------:R-:W3:Y:S01]  /*7e60*/  SHFL.BFLY PT, R15, R38, 0x1, 0x1f ;  /* 0x0c201f00260f7f89 */ /* 0x000ee200000e0000 */
[----:B-1----:R-:W-:-:S03]  /*7e70*/  FADD.FTZ R24, R25, R10 ;  /* 0x0000000a19187221 */ /* 0x002fc60000010000 */
[----:B------:R-:W1:Y:S01]  /*7e80*/  SHFL.BFLY PT, R13, R40, 0x1, 0x1f ;  /* 0x0c201f00280d7f89 */ /* 0x000e6200000e0000 */
[----:B----4-:R-:W-:Y:S01]  /*7e90*/  FADD.FTZ R20, R20, R7 ;  /* 0x0000000714147221 */ /* 0x010fe20000010000 */
[----:B0-----:R-:W-:Y:S02]  /*7ea0*/  SHF.R.S32.HI R7, RZ, 0x1f, R12 ;  /* 0x0000001fff077819 */ /* 0x001fe4000001140c */
[----:B------:R-:W0:Y:S01]  /*7eb0*/  SHFL.BFLY PT, R17, R36, 0x1, 0x1f ;  /* 0x0c201f0024117f89 */ /* 0x000e2200000e0000 */
[----:B------:R-:W-:Y:S01]  /*7ec0*/  FADD.FTZ R26, R2, R11 ;  /* 0x0000000b021a7221 */ /* 0x000fe20000010000 */
[----:B------:R-:W-:Y:S02]  /*7ed0*/  LEA.HI R27, R7, R12, RZ, 0x5 ;  /* 0x0000000c071b7211 */ /* 0x000fe400078f28ff */
[----:B------:R-:W4:Y:S01]  /*7ee0*/  SHFL.BFLY PT, R6, R19, 0x1, 0x1f ;  /* 0x0c201f0013067f89 */ /* 0x000f2200000e0000 */
[----:B------:R-:W-:Y:S01]  /*7ef0*/  FADD.FTZ R18, R18, R3 ;  /* 0x0000000312127221 */ /* 0x000fe20000010000 */
[----:B------:R-:W-:-:S02]  /*7f00*/  LOP3.LUT R11, R27, 0xffffffe0, RZ, 0xc0, !PT ;  /* 0xffffffe01b0b7812 */ /* 0x000fc400078ec0ff */
[----:B------:R-:W4:Y:S01]  /*7f10*/  SHFL.BFLY PT, R4, R39, 0x1, 0x1f ;  /* 0x0c201f0027047f89 */ /* 0x000f2200000e0000 */
[----:B------:R-:W-:Y:S01]  /*7f20*/  IADD3 R3, R12, 0x1f, RZ ;  /* 0x0000001f0c037810 */ /* 0x000fe20007ffe0ff */
[----:B------:R-:W-:Y:S01]  /*7f30*/  FADD.FTZ R22, R22, R9 ;  /* 0x0000000916167221 */ /* 0x000fe20000010000 */
[----:B------:R-:W-:Y:S01]  /*7f40*/  IMAD.IADD R28, R12, 0x1, -R11 ;  /* 0x000000010c1c7824 */ /* 0x000fe200078e0a0b */
[----:B------:R-:W4:Y:S01]  /*7f50*/  SHFL.BFLY PT, R16, R37, 0x1, 0x1f ;  /* 0x0c201f0025107f89 */ /* 0x000f2200000e0000 */
[----:B------:R-:W-:Y:S01]  /*7f60*/  ISETP.GT.U32.AND P3, PT, R3, 0x3e, PT ;  /* 0x0000003e0300780c */ /* 0x000fe20003f64070 */
[----:B--2---:R-:W-:Y:S01]  /*7f70*/  FADD.FTZ R2, R0, R5 ;  /* 0x0000000500027221 */ /* 0x004fe20000010000 */
[----:B------:R-:W-:Y:S01]  /*7f80*/  SHF.R.S32.HI R27, RZ, 0x5, R27 ;  /* 0x00000005ff1b7819 */ /* 0x000fe2000001141b */
[----:B------:R-:W2:Y:S01]  /*7f90*/  SHFL.BFLY PT, R25, R14, 0x1, 0x1f ;  /* 0x0c201f000e197f89 */ /* 0x000ea200000e0000 */
[----:B---3--:R-:W-:Y:S01]  /*7fa0*/  FADD.FTZ R3, R38, R15 ;  /* 0x0000000f26037221 */ /* 0x008fe20000010000 */
[----:B------:R-:W-:Y:S01]  /*7fb0*/  LOP3.LUT R10, R28, 0x3, RZ, 0xc0, !PT ;  /* 0x000000031c0a7812 */ /* 0x000fe200078ec0ff */
[----:B-1----:R-:W-:Y:S01]  /*7fc0*/  FADD.FTZ R5, R40, R13 ;  /* 0x0000000d28057221 */ /* 0x002fe20000010000 */
[----:B------:R-:W1:Y:S02]  /*7fd0*/  SHFL.BFLY PT, R15, R24, 0x1, 0x1f ;  /* 0x0c201f00180f7f89 */ /* 0x000e6400000e0000 */
[----:B------:R-:W-:Y:S01]  /*7fe0*/  ISETP.NE.AND P2, PT, R10, RZ, PT ;  /* 0x000000ff0a00720c */ /* 0x000fe20003f45270 */
[----:B0-----:R-:W-:Y:S01]  /*7ff0*/  FADD.FTZ R7, R36, R17 ;  /* 0x0000001124077221 */ /* 0x001fe20000010000 */
[----:B------:R-:W0:Y:S02]  /*8000*/  SHFL.BFLY PT, R9, R18, 0x1, 0x1f ;  /* 0x0c201f0012097f89 */ /* 0x000e2400000e0000 */
[----:B------:R-:W-:Y:S01]  /*8010*/  ISETP.GT.OR P0, PT, R12, 0x3f, P2 ;  /* 0x0000003f0c00780c */ /* 0x000fe20001704670 */
[----:B----4-:R-:W-:Y:S01]  /*8020*/  FADD.FTZ R6, R19, R6 ;  /* 0x0000000613067221 */ /* 0x010fe20000010000 */
[----:B------:R-:W3:Y:S01]  /*8030*/  SHFL.BFLY PT, R8, R21, 0x1, 0x1f ;  /* 0x0c201f0015087f89 */ /* 0x000ee200000e0000 */
[----:B------:R-:W-:Y:S01]  /*8040*/  SHF.R.S32.HI R19, RZ, 0x1f, R28 ;  /* 0x0000001fff137819 */ /* 0x000fe2000001141c */
[----:B------:R-:W-:-:S02]  /*8050*/  FADD.FTZ R0, R39, R4 ;  /* 0x0000000427007221 */ /* 0x000fc40000010000 */
[----:B------:R-:W4:Y:S01]  /*8060*/  SHFL.BFLY PT, R23, R20, 0x1, 0x1f ;  /* 0x0c201f0014177f89 */ /* 0x000f2200000e0000 */
[C---:B------:R-:W-:Y:S01]  /*8070*/  ISETP.GT.OR P1, PT, R12.reuse, 0x1f, P2 ;  /* 0x0000001f0c00780c */ /* 0x040fe20001724670 */
[----:B------:R-:W-:Y:S02]  /*8080*/  FADD.FTZ R4, R37, R16 ;  /* 0x0000001025047221 */ /* 0x000fe40000010000 */
[----:B------:R-:W4:Y:S01]  /*8090*/  SHFL.BFLY PT, R13, R22, 0x1, 0x1f ;  /* 0x0c201f00160d7f89 */ /* 0x000f2200000e0000 */
[----:B------:R-:W-:Y:S01]  /*80a0*/  LOP3.LUT R16, R12, 0xffffffc0, RZ, 0xc0, !PT ;  /* 0xffffffc00c107812 */ /* 0x000fe200078ec0ff */
[----:B--2---:R-:W-:Y:S02]  /*80b0*/  FADD.FTZ R10, R14, R25 ;  /* 0x000000190e0a7221 */ /* 0x004fe40000010000 */
[----:B------:R-:W2:Y:S01]  /*80c0*/  SHFL.BFLY PT, R17, R26, 0x1, 0x1f ;  /* 0x0c201f001a117f89 */ /* 0x000ea200000e0000 */
[----:B------:R-:W-:Y:S01]  /*80d0*/  LEA.HI R14, R19, R28, RZ, 0x2 ;  /* 0x0000001c130e7211 */ /* 0x000fe200078f10ff */
[----:B------:R-:W-:Y:S01]  /*80e0*/  BAR.SYNC.DEFER_BLOCKING 0x0 ;  /* 0x0000000000007b1d */ /* 0x000fe20000010000 */
[----:B------:R-:W-:-:S02]  /*80f0*/  ISETP.NE.OR P5, PT, R16, 0x40, P2 ;  /* 0x000000401000780c */ /* 0x000fc400017a5670 */
[----:B------:R-:W-:Y:S01]  /*8100*/  LOP3.LUT R16, R12, 0xffffffe0, RZ, 0xc0, !PT ;  /* 0xffffffe00c107812 */ /* 0x000fe200078ec0ff */
[----:B-1----:R-:W-:Y:S01]  /*8110*/  FADD.FTZ R12, R24, R15 ;  /* 0x0000000f180c7221 */ /* 0x002fe20000010000 */
[----:B------:R-:W-:Y:S01]  /*8120*/  SHF.R.S32.HI R14, RZ, 0x2, R14 ;  /* 0x00000002ff0e7819 */ /* 0x000fe2000001140e */
[----:B0-----:R-:W-:Y:S01]  /*8130*/  FADD.FTZ R9, R18, R9 ;  /* 0x0000000912097221 */ /* 0x001fe20000010000 */
[----:B------:R-:W-:Y:S01]  /*8140*/  ISETP.NE.OR P4, PT, R16, 0x20, P2 ;  /* 0x000000201000780c */ /* 0x000fe20001785670 */
[----:B---3--:R-:W-:Y:S02]  /*8150*/  FADD.FTZ R8, R21, R8 ;  /* 0x0000000815087221 */ /* 0x008fe40000010000 */
[----:B------:R-:W-:Y:S02]  /*8160*/  IMAD R16, R27, 0x70, R14 ;  /* 0x000000701b107824 */ /* 0x000fe400078e020e */
[----:B----4-:R-:W-:-:S03]  /*8170*/  FADD.FTZ R11, R20, R23 ;  /* 0x00000017140b7221 */ /* 0x010fc60000010000 */
[----:B------:R-:W-:Y:S01]  /*8180*/  LEA R16, R16, UR4, 0x2 ;  /* 0x0000000410107c11 */ /* 0x000fe2000f8e10ff */
[----:B------:R-:W-:Y:S01]  /*8190*/  FADD.FTZ R13, R22, R13 ;  /* 0x0000000d160d7221 */ /* 0x000fe20000010000 */
        /* <DEDUP_REMOVED lines=16> */
.L_x_23285:
[----:B------:R-:W-:Y:S05]  /*82a0*/  BSYNC B0 ;  /* 0x0000000000007941 */ /* 0x000fea0003800000 */
.L_x_23284:
        /* <DEDUP_REMOVED lines=31> */
.L_x_23287:
[----:B------:R-:W-:Y:S05]  /*84a0*/  BSYNC B0 ;  /* 0x0000000000007941 */ /* 0x000fea0003800000 */
.L_x_23286:
        /* <DEDUP_REMOVED lines=17> */
.L_x_23289:
[----:B------:R-:W-:Y:S05]  /*85c0*/  BSYNC B0 ;  /* 0x0000000000007941 */ /* 0x000fea0003800000 */
.L_x_23288:
        /* <DEDUP_REMOVED lines=32> */
.L_x_23291:
[----:B------:R-:W-:Y:S05]  /*87d0*/  BSYNC B0 ;  /* 0x0000000000007941 */ /* 0x000fea0003800000 */
.L_x_23290:
        /* <DEDUP_REMOVED lines=24> */
[----:B------:R-:W-:Y:S02]  /*8960*/  LEA.HI.X.SX32 R24, R14, UR7, 0x1, P0 ;  /* 0x000000070e187c11 */ /* 0x000fe400080f0eff */
[----:B01----:R-:W-:Y:S02]  /*8970*/  LEA R16, P0, R21, UR8, 0x1 ;  /* 0x0000000815107c11 */ /* 0x003fe4000f8008ff */
[----:B------:R-:W-:-:S02]  /*8980*/  LEA.HI.X.SX32 R22, R17, UR7, 0x1, P1 ;  /* 0x0000000711167c11 */ /* 0x000fc400088f0eff */
[----:B------:R-:W-:Y:S02]  /*8990*/  LEA R18, P1, R19, UR8, 0x1 ;  /* 0x0000000813127c11 */ /* 0x000fe4000f8208ff */
[----:B------:R-:W-:Y:S01]  /*89a0*/  LEA.HI.X R17, R21, UR9, R24, 0x1, P0 ;  /* 0x0000000915117c11 */ /* 0x000fe200080f0c18 */
[C---:B------:R-:W-:Y:S01]  /*89b0*/  VIADD R24, R14.reuse, 0x20 ;  /* 0x000000200e187836 */ /* 0x040fe20000000000 */
[----:B------:R-:W-:Y:S02]  /*89c0*/  IADD3 R21, R14, 0x18, RZ ;  /* 0x000000180e157810 */ /* 0x000fe40007ffe0ff */
[----:B------:R-:W-:Y:S02]  /*89d0*/  IADD3 R27, P0, R20, UR4, RZ ;  /* 0x00000004141b7c10 */ /* 0x000fe4000ff1e0ff */
[----:B------:R-:W-:Y:S02]  /*89e0*/  LEA.HI.X R19, R19, UR9, R22, 0x1, P1 ;  /* 0x0000000913137c11 */ /* 0x000fe400088f0c16 */
[----:B------:R-:W-:-:S02]  /*89f0*/  IADD3 R23, P1, R21, UR4, RZ ;  /* 0x0000000415177c10 */ /* 0x000fc4000ff3e0ff */
[----:B------:R-:W-:Y:S02]  /*8a00*/  LEA.HI.X.SX32 R28, R20, UR7, 0x1, P0 ;  /* 0x00000007141c7c11 */ /* 0x000fe400080f0eff */
[----:B------:R-:W-:Y:S02]  /*8a10*/  LEA R20, P0, R27, UR8, 0x1 ;  /* 0x000000081b147c11 */ /* 0x000fe4000f8008ff */
[----:B------:R-:W-:Y:S02]  /*8a20*/  LEA.HI.X.SX32 R26, R21, UR7, 0x1, P1 ;  /* 0x00000007151a7c11 */ /* 0x000fe400088f0eff */
[----:B------:R-:W-:Y:S02]  /*8a30*/  LEA R22, P1, R23, UR8, 0x1 ;  /* 0x0000000817167c11 */ /* 0x000fe4000f8208ff */
[----:B------:R-:W-:Y:S02]  /*8a40*/  IADD3 R25, R14, 0x28, RZ ;  /* 0x000000280e197810 */ /* 0x000fe40007ffe0ff */
        /* <DEDUP_REMOVED lines=34> */
[----:B------:R-:W-:-:S02]  /*8c70*/  IADD3 R38, R14, 0x58, RZ ;  /* 0x000000580e267810 */ /* 0x000fc40007ffe0ff */
[----:B------:R-:W-:Y:S02]  /*8c80*/  IADD3 R14, R14, 0x68, RZ ;  /* 0x000000680e0e7810 */ /* 0x000fe40007ffe0ff */
[----:B------:R-:W-:Y:S02]  /*8c90*/  LEA.HI.X R37, R37, UR9, R40, 0x1, P0 ;  /* 0x0000000925257c11 */ /* 0x000fe400080f0c28 */
[----:B------:R-:W-:Y:S02]  /*8ca0*/  IADD3 R43, P0, R38, UR4, RZ ;  /* 0x00000004262b7c10 */ /* 0x000fe4000ff1e0ff */
[----:B------:R-:W-:Y:S02]  /*8cb0*/  F2FP.F16.F32.PACK_AB R2, R5, R2 ;  /* 0x000000020502723e */ /* 0x000fe400000000ff */
[----:B------:R-:W-:Y:S02]  /*8cc0*/  IADD3 R5, P2, R14, UR4, RZ ;  /* 0x000000040e057c10 */ /* 0x000fe4000ff5e0ff */
[----:B------:R-:W-:Y:S01]  /*8cd0*/  IADD3 R41, P1, R39, UR4, RZ ;  /* 0x0000000427297c10 */ /* 0x000fe2000ff3e0ff */
[----:B------:R0:W-:Y:S01]  /*8ce0*/  STG.E.U16 desc[UR10][R16.64], R2 ;  /* 0x0000000210007986 */ /* 0x0001e2000c10150a */
[----:B------:R-:W-:-:S02]  /*8cf0*/  LEA.HI.X.SX32 R46, R38, UR7, 0x1, P0 ;  /* 0x00000007262e7c11 */ /* 0x000fc400080f0eff */
[----:B------:R-:W-:Y:S02]  /*8d00*/  LEA R38, P0, R43, UR8, 0x1 ;  /* 0x000000082b267c11 */ /* 0x000fe4000f8008ff */
[----:B------:R-:W-:Y:S02]  /*8d10*/  LEA.HI.X.SX32 R14, R14, UR7, 0x1, P2 ;  /* 0x000000070e0e7c11 */ /* 0x000fe400090f0eff */
[----:B------:R-:W-:Y:S02]  /*8d20*/  LEA R42, P2, R5, UR8, 0x1 ;  /* 0x00000008052a7c11 */ /* 0x000fe4000f8408ff */
[----:B------:R-:W-:Y:S02]  /*8d30*/  F2FP.F16.F32.PACK_AB R0, R3, R0 ;  /* 0x000000000300723e */ /* 0x000fe400000000ff */
[----:B------:R-:W-:Y:S02]  /*8d40*/  LEA.HI.X.SX32 R44, R39, UR7, 0x1, P1 ;  /* 0x00000007272c7c11 */ /* 0x000fe400088f0eff */
[----:B------:R-:W-:-:S02]  /*8d50*/  LEA.HI.X R39, R43, UR9, R46, 0x1, P0 ;  /* 0x000000092b277c11 */ /* 0x000fc400080f0c2e */
[----:B------:R-:W-:Y:S02]  /*8d60*/  PRMT R3, R2, 0x7632, R3 ;  /* 0x0000763202037816 */ /* 0x000fe40000000003 */
[----:B------:R-:W-:Y:S02]  /*8d70*/  F2FP.F16.F32.PACK_AB R4, R7, R4 ;  /* 0x000000040704723e */ /* 0x000fe400000000ff */
[----:B------:R-:W-:Y:S01]  /*8d80*/  LEA.HI.X R43, R5, UR9, R14, 0x1, P2 ;  /* 0x00000009052b7c11 */ /* 0x000fe200090f0c0e */
[----:B------:R1:W-:Y:S01]  /*8d90*/  STG.E.U16 desc[UR10][R18.64], R3 ;  /* 0x0000000312007986 */ /* 0x0003e2000c10150a */
[----:B------:R-:W-:Y:S02]  /*8da0*/  PRMT R5, R0, 0x7632, R5 ;  /* 0x0000763200057816 */ /* 0x000fe40000000005 */
[----:B------:R-:W-:Y:S01]  /*8db0*/  F2FP.F16.F32.PACK_AB R6, R9, R6 ;  /* 0x000000060906723e */ /* 0x000fe200000000ff */
[----:B------:R2:W-:Y:S01]  /*8dc0*/  STG.E.U16 desc[UR10][R20.64], R0 ;  /* 0x0000000014007986 */ /* 0x0005e2000c10150a */
[----:B------:R-:W-:-:S02]  /*8dd0*/  PRMT R7, R4, 0x7632, R7 ;  /* 0x0000763204077816 */ /* 0x000fc40000000007 */
[----:B------:R-:W-:Y:S01]  /*8de0*/  F2FP.F16.F32.PACK_AB R8, R11, R8 ;  /* 0x000000080b08723e */ /* 0x000fe200000000ff */
[----:B------:R-:W-:Y:S01]  /*8df0*/  STG.E.U16 desc[UR10][R22.64], R5 ;  /* 0x0000000516007986 */ /* 0x000fe2000c10150a */
[----:B0-----:R-:W-:Y:S02]  /*8e00*/  PRMT R2, R6, 0x7632, R2 ;  /* 0x0000763206027816 */ /* 0x001fe40000000002 */
[----:B------:R-:W-:Y:S01]  /*8e10*/  F2FP.F16.F32.PACK_AB R10, R13, R10 ;  /* 0x0000000a0d0a723e */ /* 0x000fe200000000ff */
[----:B------:R-:W-:Y:S01]  /*8e20*/  STG.E.U16 desc[UR10][R28.64], R4 ;  /* 0x000000041c007986 */ /* 0x000fe2000c10150a */
[----:B------:R-:W-:Y:S02]  /*8e30*/  LEA R40, P1, R41, UR8, 0x1 ;  /* 0x0000000829287c11 */ /* 0x000fe4000f8208ff */
[----:B------:R-:W-:Y:S01]  /*8e40*/  PRMT R17, R8, 0x7632, R17 ;  /* 0x0000763208117816 */ /* 0x000fe20000000011 */
[----:B------:R-:W-:Y:S01]  /*8e50*/  STG.E.U16 desc[UR10][R24.64], R7 ;  /* 0x0000000718007986 */ /* 0x000fe2000c10150a */
[----:B------:R-:W-:-:S02]  /*8e60*/  F2FP.F16.F32.PACK_AB R12, R15, R12 ;  /* 0x0000000c0f0c723e */ /* 0x000fc400000000ff */
[----:B-1----:R-:W-:Y:S01]  /*8e70*/  PRMT R19, R10, 0x7632, R19 ;  /* 0x000076320a137816 */ /* 0x002fe20000000013 */
[----:B------:R-:W-:Y:S01]  /*8e80*/  STG.E.U16 desc[UR10][R26.64], R6 ;  /* 0x000000061a007986 */ /* 0x000fe2000c10150a */
[----:B------:R-:W-:Y:S02]  /*8e90*/  LEA.HI.X R41, R41, UR9, R44, 0x1, P1 ;  /* 0x0000000929297c11 */ /* 0x000fe400088f0c2c */
[----:B--2---:R-:W-:Y:S01]  /*8ea0*/  PRMT R21, R12, 0x7632, R21 ;  /* 0x000076320c157816 */ /* 0x004fe20000000015 */
        /* <DEDUP_REMOVED lines=8> */
.L_x_23292:
        /* <DEDUP_REMOVED lines=13> */
.L_x_29969:


//--------------------- .text._ZN4vllm25paged_attention_v2_kernelIttLi96ELi32ELi128ELNS_18Fp8KVCacheDataTypeE0ELb1ELi512EEEvPfS2_PT_PKS3_PKT0_S9_ifPKiSB_iPKfiiiSD_SD_iiiii --------------------------
	.section	.text._ZN4vllm25paged_attention_v2_kernelIttLi96ELi32ELi128ELNS_18Fp8KVCacheDataTypeE0ELb1ELi512EEEvPfS2_PT_PKS3_PKT0_S9_ifPKiSB_iPKfiiiSD_SD_iiiii,"ax",@progbits
	.align	128
        .global         _ZN4vllm25paged_attention_v2_kernelIttLi96ELi32ELi128ELNS_18Fp8KVCacheDataTypeE0ELb1ELi512EEEvPfS2_PT_PKS3_PKT0_S9_ifPKiSB_iPKfiiiSD_SD_iiiii
        .type           _ZN4vllm25paged_attention_v2_kernelIttLi96ELi32ELi128ELNS_18Fp8KVCacheDataTypeE0ELb1ELi512EEEvPfS2_PT_PKS3_PKT0_S9_ifPKiSB_iPKfiiiSD_SD_iiiii,@function
        .size           _ZN4vllm25paged_attention_v2_kernelIttLi96ELi32ELi128ELNS_18Fp8KVCacheDataTypeE0ELb1ELi512EEEvPfS2_PT_PKS3_PKT0_S9_ifPKiSB_iPKfiiiSD_SD_iiiii,(.L_x_29970 - _ZN4vllm25paged_attention_v2_kernelIttLi96ELi32ELi128ELNS_18Fp8KVCacheDataTypeE0ELb1ELi512EEEvPfS2_PT_PKS3_PKT0_S9_ifPKiSB_iPKfiiiSD_SD_iiiii)
        .other          _ZN4vllm25paged_attention_v2_kernelIttLi96ELi32ELi128ELNS_18Fp8KVCacheDataTypeE0ELb1ELi512EEEvPfS2_PT_PKS3_PKT0_S9_ifPKiSB_iPKfiiiSD_SD_iiiii,@"STO_CUDA_ENTRY STV_DEFAULT"
_ZN4vllm25paged_attention_v2_kernelIttLi96ELi32ELi128ELNS_18Fp8KVCacheDataTypeE0ELb1ELi512EEEvPfS2_PT_PKS3_PKT0_S9_ifPKiSB_iPKfiiiSD_SD_iiiii:
.text._ZN4vllm25paged_attention_v2_kernelIttLi96ELi32ELi128ELNS_18Fp8KVCacheDataTypeE0ELb1ELi512EEEvPfS2_PT_PKS3_PKT0_S9_ifPKiSB_iPKfiiiSD_SD_iiiii:
        /* <DEDUP_REMOVED lines=27> */
[----:B-1----:R-:W-:Y:S01]  /*01b0*/  @P0 IMAD.WIDE R2, R4, 0x4, R2 ;  /* 0x0000000404020825 */ /* 0x002fe200078e0202 */
[----:B--2---:R-:W-:-:S04]  /*01c0*/  MOV R6, RZ ;  /* 0x000000ff00067202 */ /* 0x004fc80000000f00 */
[----:B------:R0:W5:Y:S01]  /*01d0*/  @P0 LDG.E.CONSTANT R58, desc[UR10][R2.64] ;  /* 0x0000000a023a0981 */ /* 0x000162000c1e9900 */
[--C-:B---3--:R-:W-:Y:S01]  /*01e0*/  IMAD.MOV R10, RZ, RZ, -R7.reuse ;  /* 0x000000ffff0a7224 */ /* 0x108fe200078e0a07 */
[----:B------:R-:W-:Y:S01]  /*01f0*/  UIADD3 UR4, UR16, 0x1f, URZ ;  /* 0x0000001f10047890 */ /* 0x000fe2000fffe03f */
[----:B------:R-:W-:Y:S02]  /*0200*/  BSSY B0, `(.L_x_23293) ;  /* 0x000007e000007945 */ /* 0x000fe40003800000 */
[----:B------:R-:W-:Y:S01]  /*0210*/  IMAD R11, R10, R9, RZ ;  /* 0x000000090a0b7224 */ /* 0x000fe200078e02ff */
[----:B------:R-:W-:Y:S01]  /*0220*/  USHF.R.S32.HI UR5, URZ, 0x1f, UR4 ;  /* 0x0000001f3f057899 */ /* 0x000fe20008011404 */
[----:B------:R-:W1:Y:S02]  /*0230*/  S2R R10, SR_TID.X ;  /* 0x00000000000a7919 */ /* 0x000e640000002100 */
        /* <DEDUP_REMOVED lines=31> */
[----:B------:R0:W2:Y:S02]  /*0430*/  F2I.FTZ.U32.TRUNC.NTZ R3, R2 ;  /* 0x0000000200037305 */ /* 0x0000a4000021f000 */
[----:B0-----:R-:W-:Y:S01]  /*0440*/  HFMA2.MMA R2, -RZ, RZ, 0, 0 ;  /* 0x00000000ff027435 */ /* 0x001fe200000001ff */
[----:B--2---:R-:W-:-:S04]  /*0450*/  IMAD.MOV R6, RZ, RZ, -R3 ;  /* 0x000000ffff067224 */ /* 0x004fc800078e0a03 */
[----:B------:R-:W-:Y:S01]  /*0460*/  IMAD R9, R6, R7, RZ ;  /* 0x0000000706097224 */ /* 0x000fe200078e02ff */
[----:B------:R-:W-:-:S04]  /*0470*/  IABS R6, R4 ;  /* 0x0000000400067213 */ /* 0x000fc80000000000 */
        /* <DEDUP_REMOVED lines=11> */
[----:B-1----:R-:W-:-:S04]  /*0530*/  SHF.R.S32.HI R2, RZ, 0x1f, R10 ;  /* 0x0000001fff027819 */ /* 0x002fc8000001140a */
[-C--:B------:R-:W-:Y:S01]  /*0540*/  LEA.HI R2, R2, R10.reuse, RZ, 0x5 ;  /* 0x0000000a02027211 */ /* 0x080fe200078f28ff */
[----:B------:R-:W-:Y:S01]  /*0550*/  @P0 VIADD R0, R0, 0x1 ;  /* 0x0000000100000836 */ /* 0x000fe20000000000 */
[----:B------:R-:W-:Y:S02]  /*0560*/  ISETP.GT.AND P0, PT, R10, 0xb, PT ;  /* 0x0000000b0a00780c */ /* 0x000fe40003f04270 */
[----:B------:R-:W-:Y:S02]  /*0570*/  LOP3.LUT R6, R2, 0xffffffe0, RZ, 0xc0, !PT ;  /* 0xffffffe002067812 */ /* 0x000fe400078ec0ff */
[----:B------:R-:W-:Y:S01]  /*0580*/  SHF.R.S32.HI R51, RZ, 0x5, R2 ;  /* 0x00000005ff337819 */ /* 0x000fe20000011402 */
[----:B------:R-:W-:Y:S01]  /*0590*/  @!P2 IMAD.MOV R0, RZ, RZ, -R0 ;  /* 0x000000ffff00a224 */ /* 0x000fe200078e0a00 */
[----:B------:R-:W-:Y:S02]  /*05a0*/  @!P1 LOP3.LUT R0, RZ, R11, RZ, 0x33, !PT ;  /* 0x0000000bff009212 */ /* 0x000fe400078e33ff */
[----:B------:R-:W-:-:S05]  /*05b0*/  IADD3 R6, -R6, R10, RZ ;  /* 0x0000000a06067210 */ /* 0x000fca0007ffe1ff */
        /* <DEDUP_REMOVED lines=26> */
.L_x_23297:
[----:B------:R0:W2:Y:S01]  /*0760*/  LDG.E.128.CONSTANT R12, desc[UR10][R2.64] ;  /* 0x0000000a020c7981 */ /* 0x0000a2000c1e9d00 */
[----:B------:R-:W-:Y:S02]  /*0770*/  VIADD R9, R9, 0xffffffff ;  /* 0xffffffff09097836 */ /* 0x000fe40000000000 */
[----:B------:R-:W-:-:S03]  /*0780*/  VIADD R10, R10, 0x80 ;  /* 0x000000800a0a7836 */ /* 0x000fc60000000000 */
[----:B------:R-:W-:Y:S02]  /*0790*/  ISETP.NE.AND P0, PT, R9, RZ, PT ;  /* 0x000000ff0900720c */ /* 0x000fe40003f05270 */
[----:B0-----:R-:W-:-:S04]  /*07a0*/  IADD3 R2, P2, R2, 0x800, RZ ;  /* 0x0000080002027810 */ /* 0x001fc80007f5e0ff */
[----:B------:R-:W-:Y:S01]  /*07b0*/  IADD3.X R3, RZ, R3, RZ, P2, !PT ;  /* 0x00000003ff037210 */ /* 0x000fe200017fe4ff */
[----:B--2---:R0:W-:Y:S02]  /*07c0*/  STS.128 [R11], R12 ;  /* 0x0000000c0b007388 */ /* 0x0041e40000000c00 */
[----:B0-----:R-:W-:-:S04]  /*07d0*/  VIADD R11, R11, 0x800 ;  /* 0x000008000b0b7836 */ /* 0x001fc80000000000 */
[----:B------:R-:W-:Y:S05]  /*07e0*/  @P0 BRA `(.L_x_23297) ;  /* 0xfffffffc00dc0947 */ /* 0x000fea000383ffff */
.L_x_23296:
[----:B------:R-:W-:Y:S05]  /*07f0*/  BSYNC B1 ;  /* 0x0000000000017941 */ /* 0x000fea0003800000 */
.L_x_23295:
        /* <DEDUP_REMOVED lines=11> */
[----:B------:R-:W-:-:S03]  /*08b0*/  LEA.HI.X R28, R8, R3, R16, 0x1, P0 ;  /* 0x00000003081c7211 */ /* 0x000fc600000f0c10 */
[----:B------:R-:W-:-:S07]  /*08c0*/  VIADD R8, R2, 0x1000 ;  /* 0x0000100002087836 */ /* 0x000fce0000000000 */
.L_x_23298:
        /* <DEDUP_REMOVED lines=17> */
.L_x_23294:
[----:B------:R-:W-:Y:S05]  /*09e0*/  BSYNC B0 ;  /* 0x0000000000007941 */ /* 0x000fea0003800000 */
.L_x_23293:
[----:B------:R-:W0:Y:S01]  /*09f0*/  LDC R13, c[0x0][0x294] ;  /* 0x0000a500ff0d7b82 */ /* 0x000e220000000800 */
[----:B------:R-:W-:Y:S01]  /*0a00*/  UIADD3 UR5, UR16, -0x1, URZ ;  /* 0xffffffff10057890 */ /* 0x000fe2000fffe03f */
[----:B------:R-:W1:Y:S01]  /*0a10*/  S2R R56, SR_CTAID.Z ;  /* 0x0000000000387919 */ /* 0x000e620000002700 */
[----:B------:R-:W-:Y:S01]  /*0a20*/  ULDC UR19, c[0x0][0x26c] ;  /* 0x00009b0000137ab9 */ /* 0x000fe20000000800 */
[----:B------:R-:W-:Y:S01]  /*0a30*/  ULDC UR18, c[0x0][0x244] ;  /* 0x0000910000127ab9 */ /* 0x000fe20000000800 */
[----:B------:R-:W-:Y:S01]  /*0a40*/  ULDC.64 UR14, c[0x0][0x230] ;  /* 0x00008c00000e7ab9 */ /* 0x000fe20000000a00 */
[----:B------:R-:W-:Y:S01]  /*0a50*/  BSSY B0, `(.L_x_23299) ;  /* 0x00001d9000007945 */ /* 0x000fe20003800000 */
[----:B------:R-:W-:Y:S01]  /*0a60*/  MOV R11, UR5 ;  /* 0x00000005000b7c02 */ /* 0x000fe20008000f00 */
[----:B------:R-:W2:Y:S01]  /*0a70*/  LDC R10, c[0x0][0x298] ;  /* 0x0000a600ff0a7b82 */ /* 0x000ea20000000800 */
[----:B------:R-:W-:Y:S02]  /*0a80*/  MOV R55, 0xff7fffff ;  /* 0xff7fffff00377802 */ /* 0x000fe40000000f00 */
[----:B------:R-:W-:-:S05]  /*0a90*/  IABS R11, R11 ;  /* 0x0000000b000b7213 */ /* 0x000fca0000000000 */
[----:B------:R-:W3:Y:S01]  /*0aa0*/  LDC R12, c[0x0][0x288] ;  /* 0x0000a200ff0c7b82 */ /* 0x000ee20000000800 */
[----:B0-----:R-:W-:-:S04]  /*0ab0*/  IABS R2, R13 ;  /* 0x0000000d00027213 */ /* 0x001fc80000000000 */
[----:B------:R-:W0:Y:S01]  /*0ac0*/  I2F.RP R7, R2 ;  /* 0x0000000200077306 */ /* 0x000e220000209400 */
[----:B------:R-:W-:Y:S02]  /*0ad0*/  IMAD.MOV.U32 R57, RZ, RZ, R2 ;  /* 0x000000ffff397224 */ /* 0x000fe400078e0002 */
[----:B------:R-:W-:Y:S01]  /*0ae0*/  BAR.SYNC.DEFER_BLOCKING 0x0 ;  /* 0x0000000000007b1d */ /* 0x000fe20000010000 */
[----:B--2---:R-:W-:Y:S02]  /*0af0*/  ISETP.GT.AND P3, PT, R10, -0x1, PT ;  /* 0xffffffff0a00780c */ /* 0x004fe40003f64270 */
[----:B-1----:R-:W-:-:S03]  /*0b00*/  LEA R56, R56, R51, 0x4 ;  /* 0x0000003338387211 */ /* 0x002fc600078e20ff */
[----:B0-----:R-:W0:Y:S02]  /*0b10*/  MUFU.RCP R7, R7 ;  /* 0x0000000700077308 */ /* 0x001e240000001000 */
[----:B0-----:R-:W-:-:S06]  /*0b20*/  VIADD R8, R7, 0xffffffe ;  /* 0x0ffffffe07087836 */ /* 0x001fcc0000000000 */
[----:B------:R0:W1:Y:S02]  /*0b30*/  F2I.FTZ.U32.TRUNC.NTZ R9, R8 ;  /* 0x0000000800097305 */ /* 0x000064000021f000 */
[----:B0-----:R-:W-:Y:S01]  /*0b40*/  HFMA2.MMA R8, -RZ, RZ, 0, 0 ;  /* 0x00000000ff087435 */ /* 0x001fe200000001ff */
[----:B-1----:R-:W-:-:S04]  /*0b50*/  IMAD R3, R9, R2, RZ ;  /* 0x0000000209037224 */ /* 0x002fc800078e02ff */
[----:B------:R-:W-:-:S05]  /*0b60*/  IMAD.MOV R3, RZ, RZ, -R3 ;  /* 0x000000ffff037224 */ /* 0x000fca00078e0a03 */
[----:B------:R-:W-:-:S04]  /*0b70*/  IMAD.HI.U32 R3, R9, R3, R8 ;  /* 0x0000000309037227 */ /* 0x000fc800078e0008 */
[----:B------:R-:W-:Y:S02]  /*0b80*/  IMAD.MOV.U32 R9, RZ, RZ, R11 ;  /* 0x000000ffff097224 */ /* 0x000fe400078e000b */
[----:B------:R-:W0:Y:S02]  /*0b90*/  @P3 LDC R11, c[0x0][0xc] ;  /* 0x00000300ff0b3b82 */ /* 0x000e240000000800 */
[----:B------:R-:W-:-:S05]  /*0ba0*/  IMAD.HI.U32 R7, R3, R9, RZ ;  /* 0x0000000903077227 */ /* 0x000fca00078e00ff */
[----:B------:R-:W-:-:S05]  /*0bb0*/  IADD3 R8, RZ, -R7, RZ ;  /* 0x80000007ff087210 */ /* 0x000fca0007ffe0ff */
[C---:B------:R-:W-:Y:S01]  /*0bc0*/  IMAD R9, R2.reuse, R8, R9 ;  /* 0x0000000802097224 */ /* 0x040fe200078e0209 */
[----:B------:R-:W-:Y:S01]  /*0bd0*/  LOP3.LUT R8, R13, UR5, RZ, 0x3c, !PT ;  /* 0x000000050d087c12 */ /* 0x000fe2000f8e3cff */
[----:B------:R-:W-:Y:S02]  /*0be0*/  ULDC UR5, c[0x0][0x258] ;  /* 0x0000960000057ab9 */ /* 0x000fe40000000800 */
[----:B------:R-:W-:Y:S01]  /*0bf0*/  UIMAD UR5, UR8, UR5, URZ ;  /* 0x00000005080572a4 */ /* 0x000fe2000f8e023f */
[----:B------:R-:W-:Y:S02]  /*0c00*/  ISETP.GT.U32.AND P1, PT, R2, R9, PT ;  /* 0x000000090200720c */ /* 0x000fe40003f24070 */
[----:B------:R-:W-:Y:S01]  /*0c10*/  ISETP.GE.AND P2, PT, R8, RZ, PT ;  /* 0x000000ff0800720c */ /* 0x000fe20003f46270 */
[-C--:B---3--:R-:W-:Y:S01]  /*0c20*/  @!P3 IMAD R8, R5, R12.reuse, R0 ;  /* 0x0000000c0508b224 */ /* 0x088fe200078e0200 */
[----:B------:R-:W-:Y:S01]  /*0c30*/  USHF.R.S32.HI UR17, URZ, 0x1f, UR5 ;  /* 0x0000001f3f117899 */ /* 0x000fe20008011405 */
[----:B0-----:R-:W-:-:S08]  /*0c40*/  @P3 IMAD R5, R11, R12, R4 ;  /* 0x0000000c0b053224 */ /* 0x001fd000078e0204 */
[----:B------:R-:W-:Y:S01]  /*0c50*/  @!P1 IMAD.IADD R9, R9, 0x1, -R2 ;  /* 0x0000000109099824 */ /* 0x000fe200078e0a02 */
[----:B------:R-:W-:Y:S02]  /*0c60*/  @!P1 IADD3 R7, R7, 0x1, RZ ;  /* 0x0000000107079810 */ /* 0x000fe40007ffe0ff */
[----:B------:R-:W-:Y:S02]  /*0c70*/  ISETP.NE.AND P1, PT, R13, RZ, PT ;  /* 0x000000ff0d00720c */ /* 0x000fe40003f25270 */
[----:B------:R-:W-:Y:S01]  /*0c80*/  ISETP.GE.U32.AND P0, PT, R9, R2, PT ;  /* 0x000000020900720c */ /* 0x000fe20003f06070 */
[----:B------:R-:W-:-:S04]  /*0c90*/  @!P3 IMAD.MOV R9, RZ, RZ, -R10 ;  /* 0x000000ffff09b224 */ /* 0x000fc800078e0a0a */
[----:B------:R-:W-:Y:S02]  /*0ca0*/  @!P3 IMAD R8, R8, R9, RZ ;  /* 0x000000090808b224 */ /* 0x000fe400078e02ff */
[----:B------:R-:W-:-:S05]  /*0cb0*/  @P3 IMAD R8, R5, R10, RZ ;  /* 0x0000000a05083224 */ /* 0x000fca00078e02ff */
[----:B------:R-:W-:Y:S02]  /*0cc0*/  IADD3 R5, R8, 0x1, RZ ;  /* 0x0000000108057810 */ /* 0x000fe40007ffe0ff */
[----:B------:R-:W-:Y:S02]  /*0cd0*/  @P0 IADD3 R7, R7, 0x1, RZ ;  /* 0x0000000107070810 */ /* 0x000fe40007ffe0ff */
[----:B------:R-:W-:-:S03]  /*0ce0*/  ISETP.GE.AND P0, PT, R56, UR4, PT ;  /* 0x0000000438007c0c */ /* 0x000fc6000bf06270 */
[----:B------:R-:W-:-:S04]  /*0cf0*/  IMAD.MOV.U32 R4, RZ, RZ, R7 ;  /* 0x000000ffff047224 */ /* 0x000fc800078e0007 */
[----:B------:R-:W-:Y:S01]  /*0d00*/  @!P2 IMAD.MOV R4, RZ, RZ, -R4 ;  /* 0x000000ffff04a224 */ /* 0x000fe200078e0a04 */
[----:B------:R-:W-:-:S05]  /*0d10*/  @!P1 LOP3.LUT R4, RZ, R13, RZ, 0x33, !PT ;  /* 0x0000000dff049212 */ /* 0x000fca00078e33ff */
[----:B------:R-:W-:Y:S05]  /*0d20*/  @P0 BRA `(.L_x_23300) ;  /* 0x0000001800ac0947 */ /* 0x000fea0003800000 */
[----:B------:R-:W0:Y:S01]  /*0d30*/  S2UR UR8, SR_CgaCtaId ;  /* 0x00000000000879c3 */ /* 0x000e220000008800 */
[----:B------:R-:W-:Y:S01]  /*0d40*/  ULDC UR7, c[0x0][0x270] ;  /* 0x00009c0000077ab9 */ /* 0x000fe20000000800 */
[----:B------:R-:W-:Y:S01]  /*0d50*/  LEA R54, R51, R6, 0x5 ;  /* 0x0000000633367211 */ /* 0x000fe200078e28ff */
[----:B------:R-:W-:Y:S01]  /*0d60*/  IMAD R2, R0, UR7, RZ ;  /* 0x0000000700027c24 */ /* 0x000fe2000f8e02ff */
[----:B------:R-:W-:Y:S01]  /*0d70*/  UMOV UR7, 0x400 ;  /* 0x0000040000077882 */ /* 0x000fe20000000000 */
[----:B------:R-:W-:Y:S01]  /*0d80*/  IMAD.SHL.U32 R61, R6, 0x8, RZ ;  /* 0x00000008063d7824 */ /* 0x000fe200078e00ff */
[----:B------:R-:W-:Y:S01]  /*0d90*/  UIADD3 UR7, UR7, 0xe0, URZ ;  /* 0x000000e007077890 */ /* 0x000fe2000fffe03f */
[C---:B------:R-:W-:Y:S01]  /*0da0*/  IADD3 R7, P0, R56.reuse, UR5, RZ ;  /* 0x0000000538077c10 */ /* 0x040fe2000ff1e0ff */
[----:B------:R-:W1:Y:S01]  /*0db0*/  LDC R49, c[0x0][0x26c] ;  /* 0x00009b00ff317b82 */ /* 0x000e620000000800 */
[----:B------:R-:W-:Y:S01]  /*0dc0*/  ULDC.64 UR12, c[0x0][0x248] ;  /* 0x00009200000c7ab9 */ /* 0x000fe20000000a00 */
[----:B------:R-:W-:Y:S01]  /*0dd0*/  IMAD.U32 R52, RZ, RZ, UR16 ;  /* 0x00000010ff347e24 */ /* 0x000fe2000f8e00ff */
[----:B------:R-:W-:Y:S01]  /*0de0*/  LEA.HI.X.SX32 R8, R56, UR17, 0x1, P0 ;  /* 0x0000001138087c11 */ /* 0x000fe200080f0eff */
[----:B------:R-:W-:Y:S01]  /*0df0*/  VIADD R53, R54, UR9 ;  /* 0x0000000936357c36 */ /* 0x000fe20008000000 */
[----:B------:R-:W-:-:S02]  /*0e00*/  SHF.R.S32.HI R9, RZ, 0x1f, R61 ;  /* 0x0000001fff097819 */ /* 0x000fc4000001143d */
[C---:B------:R-:W-:Y:S01]  /*0e10*/  LEA R48, P1, R7.reuse, UR12, 0x2 ;  /* 0x0000000c07307c11 */ /* 0x040fe2000f8210ff */
[----:B------:R-:W-:Y:S01]  /*0e20*/  ULDC UR12, c[0x0][0x28c] ;  /* 0x0000a300000c7ab9 */ /* 0x000fe20000000800 */
[----:B------:R-:W-:Y:S01]  /*0e30*/  IADD3 R60, P0, R2, R61, RZ ;  /* 0x0000003d023c7210 */ /* 0x000fe20007f1e0ff */
[----:B------:R-:W-:Y:S01]  /*0e40*/  VIADD R6, R4, -UR12 ;  /* 0x8000000c04067c36 */ /* 0x000fe20008000000 */
[----:B------:R-:W-:Y:S02]  /*0e50*/  LEA.HI.X R7, R7, UR13, R8, 0x2, P1 ;  /* 0x0000000d07077c11 */ /* 0x000fe400088f1408 */
[----:B------:R-:W-:Y:S02]  /*0e60*/  LEA.HI.X.SX32 R61, R2, R9, 0x1, P0 ;  /* 0x00000009023d7211 */ /* 0x000fe400000f0eff */
[----:B------:R-:W-:Y:S01]  /*0e70*/  LEA R51, R51, UR9, 0x5 ;  /* 0x0000000933337c11 */ /* 0x000fe2000f8e28ff */
[----:B0-----:R-:W-:Y:S01]  /*0e80*/  ULEA UR7, UR8, UR7, 0x18 ;  /* 0x0000000708077291 */ /* 0x001fe2000f8ec03f */
[----:B------:R-:W-:-:S02]  /*0e90*/  MOV R55, 0xff7fffff ;  /* 0xff7fffff00377802 */ /* 0x000fc40000000f00 */
[----:B------:R-:W-:Y:S02]  /*0ea0*/  MOV R50, R56 ;  /* 0x0000003800327202 */ /* 0x000fe40000000f00 */
[----:B------:R-:W-:Y:S02]  /*0eb0*/  IADD3 R52, -R52, 0x1, R53 ;  /* 0x0000000134347810 */ /* 0x000fe40007ffe135 */
[----:B------:R-:W-:Y:S02]  /*0ec0*/  LEA R54, R54, UR7, 0x2 ;  /* 0x0000000736367c11 */ /* 0x000fe4000f8e10ff */
[----:B-1----:R-:W-:-:S07]  /*0ed0*/  SHF.R.S32.HI R49, RZ, 0x1f, R49 ;  /* 0x0000001fff317819 */ /* 0x002fce0000011431 */
.L_x_23304:
        /* <DEDUP_REMOVED lines=45> */
[----:B------:R-:W-:Y:S01]  /*11b0*/  IMAD.MOV.U32 R12, RZ, RZ, R48 ;  /* 0x000000ffff0c7224 */ /* 0x000fe200078e0030 */
[----:B------:R-:W-:-:S05]  /*11c0*/  MOV R13, R7 ;  /* 0x00000007000d7202 */ /* 0x000fca0000000f00 */
        /* <DEDUP_REMOVED lines=18> */
[----:B------:R-:W4:Y:S01]  /*12f0*/  LDG.E.128.CONSTANT R24, desc[UR10][R68.64+0xa00] ;  /* 0x000a000a44187981 */ /* 0x000f22000c1e9d00 */
[----:B0-----:R-:W-:-:S02]  /*1300*/  HADD2.F32 R12, -RZ, R36.H0_H0 ;  /* 0x20000024ff0c7230 */ /* 0x001fc40000004100 */
[----:B------:R-:W-:Y:S02]  /*1310*/  HADD2.F32 R44, -RZ, R36.H1_H1 ;  /* 0x30000024ff2c7230 */ /* 0x000fe40000004100 */
[--C-:B------:R-:W-:Y:S02]  /*1320*/  HADD2.F32 R14, -RZ, R37.reuse.H0_H0 ;  /* 0x20000025ff0e7230 */ /* 0x100fe40000004100 */
[----:B------:R-:W-:Y:S02]  /*1330*/  HADD2.F32 R36, -RZ, R37.H1_H1 ;  /* 0x30000025ff247230 */ /* 0x000fe40000004100 */
[----:B------:R-:W-:Y:S02]  /*1340*/  HADD2.F32 R63, -RZ, R38.H0_H0 ;  /* 0x20000026ff3f7230 */ /* 0x000fe40000004100 */
[----:B------:R-:W-:Y:S02]  /*1350*/  HADD2.F32 R47, -RZ, R39.H1_H1 ;  /* 0x30000027ff2f7230 */ /* 0x000fe40000004100 */
[----:B-1----:R-:W-:-:S02]  /*1360*/  HADD2.F32 R62, -RZ, R35.H0_H0 ;  /* 0x20000023ff3e7230 */ /* 0x002fc40000004100 */
[----:B------:R-:W-:Y:S02]  /*1370*/  HADD2.F32 R65, -RZ, R35.H1_H1 ;  /* 0x30000023ff417230 */ /* 0x000fe40000004100 */
[--C-:B--2---:R-:W-:Y:S02]  /*1380*/  HADD2.F32 R37, -RZ, R29.reuse.H0_H0 ;  /* 0x2000001dff257230 */ /* 0x104fe40000004100 */
[----:B------:R-:W-:Y:S02]  /*1390*/  HADD2.F32 R45, -RZ, R29.H1_H1 ;  /* 0x3000001dff2d7230 */ /* 0x000fe40000004100 */
[--C-:B------:R-:W-:Y:S02]  /*13a0*/  HADD2.F32 R13, -RZ, R28.reuse.H0_H0 ;  /* 0x2000001cff0d7230 */ /* 0x100fe40000004100 */
[----:B------:R-:W-:Y:S02]  /*13b0*/  HADD2.F32 R15, -RZ, R28.H1_H1 ;  /* 0x3000001cff0f7230 */ /* 0x000fe40000004100 */
[----:B------:R-:W-:Y:S01]  /*13c0*/  FMUL.FTZ R28, R14, R37 ;  /* 0x000000250e1c7220 */ /* 0x000fe20000410000 */
[----:B------:R-:W-:Y:S01]  /*13d0*/  FMUL.FTZ R36, R36, R45 ;  /* 0x0000002d24247220 */ /* 0x000fe20000410000 */
[----:B------:R-:W-:-:S02]  /*13e0*/  HADD2.F32 R37, -RZ, R38.H1_H1 ;  /* 0x30000026ff257230 */ /* 0x000fc40000004100 */
[----:B------:R-:W-:Y:S01]  /*13f0*/  FMUL.FTZ R29, R12, R13 ;  /* 0x0000000d0c1d7220 */ /* 0x000fe20000410000 */
[----:B------:R-:W-:Y:S02]  /*1400*/  HADD2.F32 R46, -RZ, R30.H0_H0 ;  /* 0x2000001eff2e7230 */ /* 0x000fe40000004100 */
[----:B------:R-:W-:Y:S01]  /*1410*/  FMUL.FTZ R44, R44, R15 ;  /* 0x0000000f2c2c7220 */ /* 0x000fe20000410000 */
[--C-:B------:R-:W-:Y:S01]  /*1420*/  HADD2.F32 R38, -RZ, R32.reuse.H0_H0 ;  /* 0x20000020ff267230 */ /* 0x100fe20000004100 */
[----:B------:R-:W0:Y:S01]  /*1430*/  LDS.128 R12, [UR7+0x20] ;  /* 0x00002007ff0c7984 */ /* 0x000e220008000c00 */
[----:B------:R-:W-:Y:S02]  /*1440*/  HADD2.F32 R45, -RZ, R32.H1_H1 ;  /* 0x30000020ff2d7230 */ /* 0x000fe40000004100 */
[----:B------:R-:W-:Y:S01]  /*1450*/  FMUL.FTZ R63, R63, R46 ;  /* 0x0000002e3f3f7220 */ /* 0x000fe20000410000 */
[----:B------:R-:W-:Y:S02]  /*1460*/  HADD2.F32 R30, -RZ, R30.H1_H1 ;  /* 0x3000001eff1e7230 */ /* 0x000fe40000004100 */
[----:B---3--:R-:W-:-:S02]  /*1470*/  HADD2.F32 R32, -RZ, R16.H0_H0 ;  /* 0x20000010ff207230 */ /* 0x008fc40000004100 */
[----:B------:R-:W-:Y:S02]  /*1480*/  HADD2.F32 R16, -RZ, R16.H1_H1 ;  /* 0x30000010ff107230 */ /* 0x000fe40000004100 */
[----:B------:R-:W-:Y:S01]  /*1490*/  FMUL.FTZ R37, R37, R30 ;  /* 0x0000001e25257220 */ /* 0x000fe20000410000 */
[----:B------:R-:W-:Y:S02]  /*14a0*/  HADD2.F32 R30, -RZ, R17.H0_H0 ;  /* 0x20000011ff1e7230 */ /* 0x000fe40000004100 */
[----:B------:R-:W-:Y:S01]  /*14b0*/  FFMA.FTZ R32, R38, R32, R29 ;  /* 0x0000002026207223 */ /* 0x000fe2000001001d */
[----:B------:R-:W-:Y:S02]  /*14c0*/  HADD2.F32 R29, -RZ, R33.H0_H0 ;  /* 0x20000021ff1d7230 */ /* 0x000fe40000004100 */
[----:B------:R-:W-:Y:S01]  /*14d0*/  FFMA.FTZ R16, R45, R16, R44 ;  /* 0x000000102d107223 */ /* 0x000fe2000001002c */
[----:B------:R-:W-:Y:S02]  /*14e0*/  HADD2.F32 R44, -RZ, R17.H1_H1 ;  /* 0x30000011ff2c7230 */ /* 0x000fe40000004100 */
[----:B------:R-:W-:-:S02]  /*14f0*/  HADD2.F32 R46, -RZ, R31.H0_H0 ;  /* 0x2000001fff2e7230 */ /* 0x000fc40000004100 */
[----:B------:R-:W-:Y:S01]  /*1500*/  FFMA.FTZ R17, R29, R30, R28 ;  /* 0x0000001e1d117223 */ /* 0x000fe2000001001c */
[----:B------:R-:W-:Y:S02]  /*1510*/  HADD2.F32 R38, -RZ, R31.H1_H1 ;  /* 0x3000001fff267230 */ /* 0x000fe40000004100 */
[----:B------:R-:W2:Y:S01]  /*1520*/  LDG.E.128.CONSTANT R28, desc[UR10][R68.64+0xc00] ;  /* 0x000c000a441c7981 */ /* 0x000ea2000c1e9d00 */
[----:B------:R-:W-:Y:S02]  /*1530*/  HADD2.F32 R45, -RZ, R33.H1_H1 ;  /* 0x30000021ff2d7230 */ /* 0x000fe40000004100 */
[----:B------:R-:W-:Y:S02]  /*1540*/  HADD2.F32 R33, -RZ, R39.H0_H0 ;  /* 0x20000027ff217230 */ /* 0x000fe40000004100 */
[----:B------:R-:W-:Y:S02]  /*1550*/  HADD2.F32 R39, -RZ, R18.H0_H0 ;  /* 0x20000012ff277230 */ /* 0x000fe40000004100 */
[----:B------:R-:W-:Y:S01]  /*1560*/  FFMA.FTZ R36, R45, R44, R36 ;  /* 0x0000002c2d247223 */ /* 0x000fe20000010024 */
[----:B------:R-:W-:-:S02]  /*1570*/  HADD2.F32 R44, -RZ, R34.H0_H0 ;  /* 0x20000022ff2c7230 */ /* 0x000fc40000004100 */
[----:B------:R-:W-:Y:S01]  /*1580*/  FMUL.FTZ R33, R33, R46 ;  /* 0x0000002e21217220 */ /* 0x000fe20000410000 */
[----:B------:R-:W-:Y:S01]  /*1590*/  FMUL.FTZ R46, R47, R38 ;  /* 0x000000262f2e7220 */ /* 0x000fe20000410000 */
[--C-:B------:R-:W-:Y:S02]  /*15a0*/  HADD2.F32 R38, -RZ, R19.reuse.H0_H0 ;  /* 0x20000013ff267230 */ /* 0x100fe40000004100 */
[----:B------:R-:W-:Y:S01]  /*15b0*/  FFMA.FTZ R63, R44, R39, R63 ;  /* 0x000000272c3f7223 */ /* 0x000fe2000001003f */
[----:B------:R-:W-:Y:S02]  /*15c0*/  HADD2.F32 R44, -RZ, R19.H1_H1 ;  /* 0x30000013ff2c7230 */ /* 0x000fe40000004100 */
[----:B------:R-:W-:Y:S01]  /*15d0*/  FFMA.FTZ R62, R62, R38, R33 ;  /* 0x000000263e3e7223 */ /* 0x000fe20000010021 */
[----:B----4-:R-:W-:Y:S02]  /*15e0*/  HADD2.F32 R66, -RZ, R8.H0_H0 ;  /* 0x20000008ff427230 */ /* 0x010fe40000004100 */
[----:B------:R-:W-:-:S02]  /*15f0*/  HADD2.F32 R18, -RZ, R18.H1_H1 ;  /* 0x30000012ff127230 */ /* 0x000fc40000004100 */
[----:B------:R-:W-:Y:S01]  /*1600*/  FFMA.FTZ R65, R65, R44, R46 ;  /* 0x0000002c41417223 */ /* 0x000fe2000001002e */
[----:B------:R-:W-:Y:S01]  /*1610*/  HADD2.F32 R34, -RZ, R34.H1_H1 ;  /* 0x30000022ff227230 */ /* 0x000fe20000004100 */
[----:B------:R-:W1:Y:S01]  /*1620*/  LDS.128 R44, [UR7+0x30] ;  /* 0x00003007ff2c7984 */ /* 0x000e620008000c00 */
[--C-:B0-----:R-:W-:Y:S02]  /*1630*/  HADD2.F32 R19, -RZ, R12.reuse.H0_H0 ;  /* 0x2000000cff137230 */ /* 0x101fe40000004100 */
[----:B------:R-:W-:Y:S02]  /*1640*/  HADD2.F32 R33, -RZ, R12.H1_H1 ;  /* 0x3000000cff217230 */ /* 0x000fe40000004100 */
[----:B------:R-:W-:Y:S02]  /*1650*/  HADD2.F32 R8, -RZ, R8.H1_H1 ;  /* 0x30000008ff087230 */ /* 0x000fe40000004100 */
[----:B------:R-:W-:Y:S01]  /*1660*/  FFMA.FTZ R37, R34, R18, R37 ;  /* 0x0000001222257223 */ /* 0x000fe20000010025 */
[----:B------:R-:W-:-:S02]  /*1670*/  FFMA.FTZ R66, R19, R66, R32 ;  /* 0x0000004213427223 */ /* 0x000fc40000010020 */
[----:B------:R-:W-:Y:S02]  /*1680*/  FFMA.FTZ R16, R33, R8, R16 ;  /* 0x0000000821107223 */ /* 0x000fe40000010010 */
[----:B------:R-:W3:Y:S01]  /*1690*/  LDG.E.128.CONSTANT R32, desc[UR10][R68.64+0xe00] ;  /* 0x000e000a44207981 */ /* 0x000ee2000c1e9d00 */
[----:B------:R-:W-:Y:S02]  /*16a0*/  HADD2.F32 R8, -RZ, R13.H0_H0 ;  /* 0x2000000dff087230 */ /* 0x000fe40000004100 */
[----:B------:R-:W-:Y:S02]  /*16b0*/  HADD2.F32 R12, -RZ, R9.H0_H0 ;  /* 0x20000009ff0c7230 */ /* 0x000fe40000004100 */
[----:B------:R-:W-:-:S03]  /*16c0*/  HADD2.F32 R13, -RZ, R13.H1_H1 ;  /* 0x3000000dff0d7230 */ /* 0x000fc60000004100 */
[----:B------:R-:W-:Y:S01]  /*16d0*/  FFMA.FTZ R17, R8, R12, R17 ;  /* 0x0000000c08117223 */ /* 0x000fe20000010011 */
[--C-:B------:R-:W-:Y:S02]  /*16e0*/  HADD2.F32 R12, -RZ, R14.reuse.H0_H0 ;  /* 0x2000000eff0c7230 */ /* 0x100fe40000004100 */
[----:B------:R-:W-:Y:S02]  /*16f0*/  HADD2.F32 R8, -RZ, R9.H1_H1 ;  /* 0x30000009ff087230 */ /* 0x000fe40000004100 */
[----:B------:R-:W-:Y:S02]  /*1700*/  HADD2.F32 R14, -RZ, R14.H1_H1 ;  /* 0x3000000eff0e7230 */ /* 0x000fe40000004100 */
[----:B------:R-:W-:Y:S02]  /*1710*/  HADD2.F32 R59, -RZ, R10.H1_H1 ;  /* 0x3000000aff3b7230 */ /* 0x000fe40000004100 */
[----:B------:R-:W-:-:S03]  /*1720*/  FFMA.FTZ R8, R13, R8, R36 ;  /* 0x000000080d087223 */ /* 0x000fc60000010024 */
[----:B------:R-:W-:Y:S02]  /*1730*/  FFMA.FTZ R59, R14, R59, R37 ;  /* 0x0000003b0e3b7223 */ /* 0x000fe40000010025 */
[----:B------:R-:W4:Y:S01]  /*1740*/  LDG.E.128.CONSTANT R36, desc[UR10][R68.64+0x1000] ;  /* 0x0010000a44247981 */ /* 0x000f22000c1e9d00 */
[----:B------:R-:W-:Y:S02]  /*1750*/  HADD2.F32 R9, -RZ, R10.H0_H0 ;  /* 0x2000000aff097230 */ /* 0x000fe40000004100 */
[----:B------:R-:W-:-:S03]  /*1760*/  HADD2.F32 R10, -RZ, R11.H0_H0 ;  /* 0x2000000bff0a7230 */ /* 0x000fc60000004100 */
[----:B------:R-:W-:Y:S01]  /*1770*/  FFMA.FTZ R63, R12, R9, R63 ;  /* 0x000000090c3f7223 */ /* 0x000fe2000001003f */
[----:B------:R-:W-:Y:S02]  /*1780*/  HADD2.F32 R9, -RZ, R15.H0_H0 ;  /* 0x2000000fff097230 */ /* 0x000fe40000004100 */
[----:B------:R-:W-:-:S03]  /*1790*/  HADD2.F32 R12, -RZ, R40.H0_H0 ;  /* 0x20000028ff0c7230 */ /* 0x000fc60000004100 */
[----:B------:R-:W-:Y:S01]  /*17a0*/  FFMA.FTZ R62, R9, R10, R62 ;  /* 0x0000000a093e7223 */ /* 0x000fe2000001003e */
[--C-:B-1----:R-:W-:Y:S02]  /*17b0*/  HADD2.F32 R9, -RZ, R44.reuse.H0_H0 ;  /* 0x2000002cff097230 */ /* 0x102fe40000004100 */
[----:B------:R-:W-:Y:S02]  /*17c0*/  HADD2.F32 R11, -RZ, R11.H1_H1 ;  /* 0x3000000bff0b7230 */ /* 0x000fe40000004100 */
[----:B------:R-:W-:Y:S02]  /*17d0*/  HADD2.F32 R10, -RZ, R15.H1_H1 ;  /* 0x3000000fff0a7230 */ /* 0x000fe40000004100 */
[----:B------:R-:W-:Y:S01]  /*17e0*/  FFMA.FTZ R66, R9, R12, R66 ;  /* 0x0000000c09427223 */ /* 0x000fe20000010042 */
[----:B------:R-:W-:Y:S01]  /*17f0*/  HADD2.F32 R9, -RZ, R44.H1_H1 ;  /* 0x3000002cff097230 */ /* 0x000fe20000004100 */
[----:B------:R-:W0:Y:S01]  /*1800*/  LDS.128 R12, [UR7+0x40] ;  /* 0x00004007ff0c7984 */ /* 0x000e220008000c00 */
[----:B------:R-:W-:-:S02]  /*1810*/  HADD2.F32 R64, -RZ, R45.H0_H0 ;  /* 0x2000002dff407230 */ /* 0x000fc40000004100 */
[----:B------:R-:W-:Y:S01]  /*1820*/  FFMA.FTZ R65, R10, R11, R65 ;  /* 0x0000000b0a417223 */ /* 0x000fe20000010041 */
[----:B------:R-:W-:Y:S02]  /*1830*/  HADD2.F32 R40, -RZ, R40.H1_H1 ;  /* 0x30000028ff287230 */ /* 0x000fe40000004100 */
[----:B------:R-:W-:Y:S02]  /*1840*/  HADD2.F32 R45, -RZ, R45.H1_H1 ;  /* 0x3000002dff2d7230 */ /* 0x000fe40000004100 */
[--C-:B------:R-:W-:Y:S02]  /*1850*/  HADD2.F32 R11, -RZ, R41.reuse.H1_H1 ;  /* 0x30000029ff0b7230 */ /* 0x100fe40000004100 */
[----:B------:R-:W-:Y:S02]  /*1860*/  HADD2.F32 R10, -RZ, R41.H0_H0 ;  /* 0x20000029ff0a7230 */ /* 0x000fe40000004100 */
[----:B------:R-:W-:Y:S01]  /*1870*/  FFMA.FTZ R41, R9, R40, R16 ;  /* 0x0000002809297223 */ /* 0x000fe20000010010 */
[----:B------:R-:W-:-:S02]  /*1880*/  HADD2.F32 R9, -RZ, R42.H0_H0 ;  /* 0x2000002aff097230 */ /* 0x000fc40000004100 */
[----:B------:R-:W-:Y:S01]  /*1890*/  FFMA.FTZ R40, R45, R11, R8 ;  /* 0x0000000b2d287223 */ /* 0x000fe20000010008 */
[--C-:B------:R-:W-:Y:S02]  /*18a0*/  HADD2.F32 R8, -RZ, R46.reuse.H0_H0 ;  /* 0x2000002eff087230 */ /* 0x100fe40000004100 */
[----:B------:R-:W-:Y:S02]  /*18b0*/  FFMA.FTZ R64, R64, R10, R17 ;  /* 0x0000000a40407223 */ /* 0x000fe40000010011 */
[----:B------:R-:W4:Y:S01]  /*18c0*/  LDG.E.128.CONSTANT R16, desc[UR10][R68.64+0x1200] ;  /* 0x0012000a44107981 */ /* 0x000f22000c1e9d00 */
[----:B------:R-:W-:Y:S01]  /*18d0*/  FFMA.FTZ R63, R8, R9, R63 ;  /* 0x00000009083f7223 */ /* 0x000fe2000001003f */
[----:B------:R-:W-:Y:S02]  /*18e0*/  HADD2.F32 R9, -RZ, R47.H0_H0 ;  /* 0x2000002fff097230 */ /* 0x000fe40000004100 */
[----:B------:R-:W-:Y:S02]  /*18f0*/  HADD2.F32 R8, -RZ, R43.H0_H0 ;  /* 0x2000002bff087230 */ /* 0x000fe40000004100 */
[----:B------:R-:W-:-:S02]  /*1900*/  HADD2.F32 R46, -RZ, R46.H1_H1 ;  /* 0x3000002eff2e7230 */ /* 0x000fc40000004100 */
[----:B------:R-:W-:Y:S02]  /*1910*/  HADD2.F32 R42, -RZ, R42.H1_H1 ;  /* 0x3000002aff2a7230 */ /* 0x000fe40000004100 */
[----:B------:R-:W-:Y:S02]  /*1920*/  FFMA.FTZ R62, R9, R8, R62 ;  /* 0x00000008093e7223 */ /* 0x000fe4000001003e */
[----:B------:R-:W4:Y:S01]  /*1930*/  LDG.E.128.CONSTANT R8, desc[UR10][R68.64+0x1400] ;  /* 0x0014000a44087981 */ /* 0x000f22000c1e9d00 */
[----:B------:R-:W-:Y:S01]  /*1940*/  FFMA.FTZ R59, R46, R42, R59 ;  /* 0x0000002a2e3b7223 */ /* 0x000fe2000001003b */
[----:B------:R-:W-:Y:S02]  /*1950*/  HADD2.F32 R42, -RZ, R47.H1_H1 ;  /* 0x3000002fff2a7230 */ /* 0x000fe40000004100 */
[----:B------:R-:W4:Y:S01]  /*1960*/  LDG.E.128.CONSTANT R44, desc[UR10][R68.64+0x1600] ;  /* 0x0016000a442c7981 */ /* 0x000f22000c1e9d00 */
[----:B------:R-:W-:-:S05]  /*1970*/  HADD2.F32 R43, -RZ, R43.H1_H1 ;  /* 0x3000002bff2b7230 */ /* 0x000fca0000004100 */
[----:B------:R-:W-:Y:S01]  /*1980*/  FFMA.FTZ R65, R42, R43, R65 ;  /* 0x0000002b2a417223 */ /* 0x000fe20000010041 */
[----:B0-----:R-:W-:Y:S02]  /*1990*/  HADD2.F32 R43, -RZ, R12.H0_H0 ;  /* 0x2000000cff2b7230 */ /* 0x001fe40000004100 */
[----:B------:R-:W-:Y:S02]  /*19a0*/  HADD2.F32 R42, -RZ, R20.H0_H0 ;  /* 0x20000014ff2a7230 */ /* 0x000fe40000004100 */
[----:B------:R-:W-:Y:S02]  /*19b0*/  HADD2.F32 R12, -RZ, R12.H1_H1 ;  /* 0x3000000cff0c7230 */ /* 0x000fe40000004100 */
[----:B------:R-:W-:-:S05]  /*19c0*/  HADD2.F32 R20, -RZ, R20.H1_H1 ;  /* 0x30000014ff147230 */ /* 0x000fca0000004100 */
[----:B------:R-:W-:Y:S01]  /*19d0*/  FFMA.FTZ R12, R12, R20, R41 ;  /* 0x000000140c0c7223 */ /* 0x000fe20000010029 */
[----:B------:R-:W-:Y:S02]  /*19e0*/  HADD2.F32 R41, -RZ, R13.H0_H0 ;  /* 0x2000000dff297230 */ /* 0x000fe40000004100 */
[----:B------:R-:W-:Y:S02]  /*19f0*/  HADD2.F32 R20, -RZ, R21.H0_H0 ;  /* 0x20000015ff147230 */ /* 0x000fe40000004100 */
[----:B------:R-:W-:-:S03]  /*1a00*/  HADD2.F32 R13, -RZ, R13.H1_H1 ;  /* 0x3000000dff0d7230 */ /* 0x000fc60000004100 */
[----:B------:R-:W-:Y:S01]  /*1a10*/  FFMA.FTZ R64, R41, R20, R64 ;  /* 0x0000001429407223 */ /* 0x000fe20000010040 */
[----:B------:R-:W-:-:S05]  /*1a20*/  HADD2.F32 R20, -RZ, R21.H1_H1 ;  /* 0x30000015ff147230 */ /* 0x000fca0000004100 */
[----:B------:R-:W-:Y:S01]  /*1a30*/  FFMA.FTZ R20, R13, R20, R40 ;  /* 0x000000140d147223 */ /* 0x000fe20000010028 */
[----:B------:R-:W-:Y:S02]  /*1a40*/  HADD2.F32 R40, -RZ, R14.H0_H0 ;  /* 0x2000000eff287230 */ /* 0x000fe40000004100 */
        /* <DEDUP_REMOVED lines=13> */
[--C-:B------:R-:W-:Y:S02]  /*1b20*/  HADD2.F32 R14, -RZ, R24.reuse.H0_H0 ;  /* 0x20000018ff0e7230 */ /* 0x100fe40000004100 */
[----:B------:R-:W-:Y:S02]  /*1b30*/  HADD2.F32 R24, -RZ, R24.H1_H1 ;  /* 0x30000018ff187230 */ /* 0x000fe40000004100 */
[----:B0-----:R-:W-:Y:S02]  /*1b40*/  HADD2.F32 R13, -RZ, R40.H0_H0 ;  /* 0x20000028ff0d7230 */ /* 0x001fe40000004100 */
[----:B------:R-:W-:-:S03]  /*1b50*/  HADD2.F32 R15, -RZ, R41.H0_H0 ;  /* 0x20000029ff0f7230 */ /* 0x000fc60000004100 */
        /* <DEDUP_REMOVED lines=14> */
[--C-:B------:R-:W-:Y:S02]  /*1c40*/  HADD2.F32 R20, -RZ, R27.reuse.H0_H0 ;  /* 0x2000001bff147230 */ /* 0x100fe40000004100 */
[----:B------:R-:W-:-:S02]  /*1c50*/  HADD2.F32 R27, -RZ, R27.H1_H1 ;  /* 0x3000001bff1b7230 */ /* 0x000fc40000004100 */
[----:B------:R-:W-:Y:S01]  /*1c60*/  FFMA.FTZ R59, R42, R26, R59 ;  /* 0x0000001a2a3b7223 */ /* 0x000fe2000001003b */
[--C-:B------:R-:W-:Y:S02]  /*1c70*/  HADD2.F32 R26, -RZ, R43.reuse.H1_H1 ;  /* 0x3000002bff1a7230 */ /* 0x100fe40000004100 */
[----:B------:R-:W-:-:S03]  /*1c80*/  HADD2.F32 R21, -RZ, R43.H0_H0 ;  /* 0x2000002bff157230 */ /* 0x000fc60000004100 */
[----:B------:R-:W-:Y:S02]  /*1c90*/  FFMA.FTZ R65, R26, R27, R65 ;  /* 0x0000001b1a417223 */ /* 0x000fe40000010041 */
[----:B------:R-:W-:Y:S02]  /*1ca0*/  FFMA.FTZ R62, R21, R20, R62 ;  /* 0x00000014153e7223 */ /* 0x000fe4000001003e */
[----:B------:R-:W1:Y:S01]  /*1cb0*/  LDS.128 R20, [UR7+0x70] ;  /* 0x00007007ff147984 */ /* 0x000e620008000c00 */
[--C-:B0-----:R-:W-:Y:S02]  /*1cc0*/  HADD2.F32 R27, -RZ, R12.reuse.H0_H0 ;  /* 0x2000000cff1b7230 */ /* 0x101fe40000004100 */
[----:B------:R-:W-:Y:S02]  /*1cd0*/  HADD2.F32 R41, -RZ, R12.H1_H1 ;  /* 0x3000000cff297230 */ /* 0x000fe40000004100 */
[----:B--2---:R-:W-:-:S05]  /*1ce0*/  HADD2.F32 R12, -RZ, R28.H0_H0 ;  /* 0x2000001cff0c7230 */ /* 0x004fca0000004100 */
[----:B------:R-:W-:Y:S01]  /*1cf0*/  FFMA.FTZ R66, R27, R12, R66 ;  /* 0x0000000c1b427223 */ /* 0x000fe20000010042 */
[--C-:B------:R-:W-:Y:S02]  /*1d00*/  HADD2.F32 R27, -RZ, R13.reuse.H0_H0 ;  /* 0x2000000dff1b7230 */ /* 0x100fe40000004100 */
[----:B------:R-:W-:Y:S02]  /*1d10*/  HADD2.F32 R12, -RZ, R13.H1_H1 ;  /* 0x3000000dff0c7230 */ /* 0x000fe40000004100 */
[--C-:B------:R-:W-:Y:S02]  /*1d20*/  HADD2.F32 R13, -RZ, R29.reuse.H0_H0 ;  /* 0x2000001dff0d7230 */ /* 0x100fe40000004100 */
        /* <DEDUP_REMOVED lines=12> */
[----:B------:R-:W-:Y:S02]  /*1df0*/  FFMA.FTZ R59, R14, R30, R59 ;  /* 0x0000001e0e3b7223 */ /* 0x000fe4000001003b */
[----:B------:R-:W0:Y:S01]  /*1e00*/  LDS.128 R12, [UR7+0x80] ;  /* 0x00008007ff0c7984 */ /* 0x000e220008000c00 */
[----:B------:R-:W-:-:S05]  /*1e10*/  HADD2.F32 R29, -RZ, R31.H0_H0 ;  /* 0x2000001fff1d7230 */ /* 0x000fca0000004100 */
[----:B------:R-:W-:Y:S01]  /*1e20*/  FFMA.FTZ R62, R27, R29, R62 ;  /* 0x0000001d1b3e7223 */ /* 0x000fe2000001003e */
[----:B-1----:R-:W-:Y:S02]  /*1e30*/  HADD2.F32 R27, -RZ, R20.H0_H0 ;  /* 0x20000014ff1b7230 */ /* 0x002fe40000004100 */
[--C-:B---3--:R-:W-:Y:S02]  /*1e40*/  HADD2.F32 R29, -RZ, R32.reuse.H0_H0 ;  /* 0x20000020ff1d7230 */ /* 0x108fe40000004100 */
[----:B------:R-:W-:Y:S02]  /*1e50*/  HADD2.F32 R32, -RZ, R32.H1_H1 ;  /* 0x30000020ff207230 */ /* 0x000fe40000004100 */
[----:B------:R-:W-:Y:S02]  /*1e60*/  HADD2.F32 R30, -RZ, R33.H0_H0 ;  /* 0x20000021ff1e7230 */ /* 0x000fe40000004100 */
[----:B------:R-:W-:Y:S01]  /*1e70*/  FFMA.FTZ R66, R27, R29, R66 ;  /* 0x0000001d1b427223 */ /* 0x000fe20000010042 */
[----:B------:R-:W-:-:S02]  /*1e80*/  HADD2.F32 R29, -RZ, R20.H1_H1 ;  /* 0x30000014ff1d7230 */ /* 0x000fc40000004100 */
[----:B------:R-:W-:Y:S02]  /*1e90*/  HADD2.F32 R26, -RZ, R31.H1_H1 ;  /* 0x3000001fff1a7230 */ /* 0x000fe40000004100 */
[----:B------:R-:W-:Y:S02]  /*1ea0*/  HADD2.F32 R33, -RZ, R33.H1_H1 ;  /* 0x30000021ff217230 */ /* 0x000fe40000004100 */
[--C-:B------:R-:W-:Y:S02]  /*1eb0*/  HADD2.F32 R20, -RZ, R21.reuse.H1_H1 ;  /* 0x30000015ff147230 */ /* 0x100fe40000004100 */
[----:B------:R-:W-:Y:S01]  /*1ec0*/  FFMA.FTZ R24, R29, R32, R24 ;  /* 0x000000201d187223 */ /* 0x000fe20000010018 */
[----:B------:R-:W-:Y:S01]  /*1ed0*/  FFMA.FTZ R65, R28, R26, R65 ;  /* 0x0000001a1c417223 */ /* 0x000fe20000010041 */
[----:B------:R-:W-:Y:S02]  /*1ee0*/  HADD2.F32 R29, -RZ, R21.H0_H0 ;  /* 0x20000015ff1d7230 */ /* 0x000fe40000004100 */
[----:B------:R-:W-:-:S02]  /*1ef0*/  HADD2.F32 R32, -RZ, R22.H0_H0 ;  /* 0x20000016ff207230 */ /* 0x000fc40000004100 */
[----:B------:R-:W-:Y:S01]  /*1f00*/  FFMA.FTZ R25, R20, R33, R25 ;  /* 0x0000002114197223 */ /* 0x000fe20000010019 */
[----:B------:R-:W-:Y:S02]  /*1f10*/  HADD2.F32 R40, -RZ, R22.H1_H1 ;  /* 0x30000016ff287230 */ /* 0x000fe40000004100 */
[--C-:B------:R-:W-:Y:S02]  /*1f20*/  HADD2.F32 R31, -RZ, R23.reuse.H0_H0 ;  /* 0x20000017ff1f7230 */ /* 0x100fe40000004100 */
[----:B------:R-:W-:Y:S02]  /*1f30*/  HADD2.F32 R42, -RZ, R23.H1_H1 ;  /* 0x30000017ff2a7230 */ /* 0x000fe40000004100 */
[--C-:B------:R-:W-:Y:S01]  /*1f40*/  HADD2.F32 R28, -RZ, R34.reuse.H0_H0 ;  /* 0x20000022ff1c7230 */ /* 0x100fe20000004100 */
[----:B------:R-:W1:Y:S01]  /*1f50*/  LDS.128 R20, [UR7+0x90] ;  /* 0x00009007ff147984 */ /* 0x000e620008000c00 */
        /* <DEDUP_REMOVED lines=8> */
[--C-:B----4-:R-:W-:Y:S02]  /*1fe0*/  HADD2.F32 R28, -RZ, R36.reuse.H0_H0 ;  /* 0x20000024ff1c7230 */ /* 0x110fe40000004100 */
        /* <DEDUP_REMOVED lines=12> */
[--C-:B------:R-:W-:Y:S02]  /*20b0*/  HADD2.F32 R27, -RZ, R39.reuse.H0_H0 ;  /* 0x20000027ff1b7230 */ /* 0x100fe40000004100 */
[----:B------:R-:W-:Y:S02]  /*20c0*/  HADD2.F32 R26, -RZ, R39.H1_H1 ;  /* 0x30000027ff1a7230 */ /* 0x000fe40000004100 */
[----:B------:R-:W-:Y:S01]  /*20d0*/  FFMA.FTZ R66, R33, R28, R66 ;  /* 0x0000001c21427223 */ /* 0x000fe20000010042 */
[----:B------:R-:W-:Y:S01]  /*20e0*/  FFMA.FTZ R64, R37, R29, R64 ;  /* 0x0000001d25407223 */ /* 0x000fe20000010040 */
[----:B------:R-:W-:Y:S01]  /*20f0*/  FFMA.FTZ R28, R35, R41, R24 ;  /* 0x00000029231c7223 */ /* 0x000fe20000010018 */
[----:B------:R-:W-:Y:S01]  /*2100*/  FFMA.FTZ R29, R42, R32, R25 ;  /* 0x000000202a1d7223 */ /* 0x000fe20000010019 */
[----:B------:R-:W-:Y:S01]  /*2110*/  FFMA.FTZ R31, R31, R27, R62 ;  /* 0x0000001b1f1f7223 */ /* 0x000fe2000001003e */
[----:B------:R-:W-:-:S02]  /*2120*/  FFMA.FTZ R34, R34, R26, R65 ;  /* 0x0000001a22227223 */ /* 0x000fc40000010041 */
[----:B------:R-:W2:Y:S01]  /*2130*/  LDS.128 R24, [UR7+0xb0] ;  /* 0x0000b007ff187984 */ /* 0x000ea20008000c00 */
[--C-:B------:R-:W-:Y:S02]  /*2140*/  HADD2.F32 R30, -RZ, R38.reuse.H0_H0 ;  /* 0x20000026ff1e7230 */ /* 0x100fe40000004100 */
[----:B------:R-:W-:Y:S02]  /*2150*/  HADD2.F32 R38, -RZ, R38.H1_H1 ;  /* 0x30000026ff267230 */ /* 0x000fe40000004100 */
[--C-:B------:R-:W-:Y:S02]  /*2160*/  HADD2.F32 R32, -RZ, R16.reuse.H0_H0 ;  /* 0x20000010ff207230 */ /* 0x100fe40000004100 */
[----:B------:R-:W-:Y:S01]  /*2170*/  FFMA.FTZ R30, R36, R30, R63 ;  /* 0x0000001e241e7223 */ /* 0x000fe2000001003f */
[----:B------:R-:W-:Y:S02]  /*2180*/  HADD2.F32 R36, -RZ, R16.H1_H1 ;  /* 0x30000010ff247230 */ /* 0x000fe40000004100 */
[----:B------:R-:W-:Y:S01]  /*2190*/  FFMA.FTZ R38, R40, R38, R59 ;  /* 0x0000002628267223 */ /* 0x000fe2000001003b */
[----:B------:R-:W-:-:S02]  /*21a0*/  HADD2.F32 R40, -RZ, R17.H0_H0 ;  /* 0x20000011ff287230 */ /* 0x000fc40000004100 */
[----:B------:R-:W-:Y:S02]  /*21b0*/  HADD2.F32 R41, -RZ, R17.H1_H1 ;  /* 0x30000011ff297230 */ /* 0x000fe40000004100 */
[--C-:B-1----:R-:W-:Y:S02]  /*21c0*/  HADD2.F32 R35, -RZ, R20.reuse.H0_H0 ;  /* 0x20000014ff237230 */ /* 0x102fe40000004100 */
[----:B------:R-:W-:Y:S02]  /*21d0*/  HADD2.F32 R37, -RZ, R20.H1_H1 ;  /* 0x30000014ff257230 */ /* 0x000fe40000004100 */
[--C-:B------:R-:W-:Y:S02]  /*21e0*/  HADD2.F32 R33, -RZ, R18.reuse.H0_H0 ;  /* 0x20000012ff217230 */ /* 0x100fe40000004100 */
[----:B------:R-:W-:Y:S02]  /*21f0*/  HADD2.F32 R17, -RZ, R18.H1_H1 ;  /* 0x30000012ff117230 */ /* 0x000fe40000004100 */
[----:B------:R-:W-:-:S02]  /*2200*/  HADD2.F32 R16, -RZ, R19.H0_H0 ;  /* 0x20000013ff107230 */ /* 0x000fc40000004100 */
[----:B------:R-:W-:Y:S02]  /*2210*/  HADD2.F32 R20, -RZ, R23.H0_H0 ;  /* 0x20000017ff147230 */ /* 0x000fe40000004100 */
[----:B------:R-:W-:Y:S02]  /*2220*/  HADD2.F32 R19, -RZ, R19.H1_H1 ;  /* 0x30000013ff137230 */ /* 0x000fe40000004100 */
[--C-:B------:R-:W-:Y:S02]  /*2230*/  HADD2.F32 R39, -RZ, R21.reuse.H0_H0 ;  /* 0x20000015ff277230 */ /* 0x100fe40000004100 */
[----:B------:R-:W-:Y:S02]  /*2240*/  HADD2.F32 R18, -RZ, R21.H1_H1 ;  /* 0x30000015ff127230 */ /* 0x000fe40000004100 */
[----:B------:R-:W-:Y:S02]  /*2250*/  HADD2.F32 R23, -RZ, R23.H1_H1 ;  /* 0x30000017ff177230 */ /* 0x000fe40000004100 */
[----:B------:R-:W-:-:S02]  /*2260*/  HADD2.F32 R21, -RZ, R22.H0_H0 ;  /* 0x20000016ff157230 */ /* 0x000fc40000004100 */
[----:B------:R-:W-:Y:S01]  /*2270*/  FFMA.FTZ R16, R20, R16, R31 ;  /* 0x0000001014107223 */ /* 0x000fe2000001001f */
[----:B------:R-:W-:Y:S01]  /*2280*/  FFMA.FTZ R29, R18, R41, R29 ;  /* 0x00000029121d7223 */ /* 0x000fe2000001001d */
[----:B------:R-:W-:Y:S01]  /*2290*/  FFMA.FTZ R19, R23, R19, R34 ;  /* 0x0000001317137223 */ /* 0x000fe20000010022 */
[----:B------:R-:W-:Y:S02]  /*22a0*/  HADD2.F32 R20, -RZ, R8.H1_H1 ;  /* 0x30000008ff147230 */ /* 0x000fe40000004100 */
[----:B------:R-:W-:Y:S01]  /*22b0*/  FFMA.FTZ R30, R21, R33, R30 ;  /* 0x00000021151e7223 */ /* 0x000fe2000001001e */
[----:B0-----:R-:W-:Y:S02]  /*22c0*/  HADD2.F32 R23, -RZ, R12.H1_H1 ;  /* 0x3000000cff177230 */ /* 0x001fe40000004100 */
[----:B------:R-:W-:Y:S01]  /*22d0*/  FFMA.FTZ R28, R37, R36, R28 ;  /* 0x00000024251c7223 */ /* 0x000fe2000001001c */
[----:B------:R-:W-:Y:S02]  /*22e0*/  HADD2.F32 R43, -RZ, R22.H1_H1 ;  /* 0x30000016ff2b7230 */ /* 0x000fe40000004100 */
[----:B------:R-:W-:Y:S01]  /*22f0*/  FFMA.FTZ R66, R35, R32, R66 ;  /* 0x0000002023427223 */ /* 0x000fe20000010042 */
[----:B------:R-:W-:-:S02]  /*2300*/  HADD2.F32 R18, -RZ, R8.H0_H0 ;  /* 0x20000008ff127230 */ /* 0x000fc40000004100 */
[----:B------:R-:W-:Y:S02]  /*2310*/  HADD2.F32 R21, -RZ, R12.H0_H0 ;  /* 0x2000000cff157230 */ /* 0x000fe40000004100 */
[--C-:B------:R-:W-:Y:S02]  /*2320*/  HADD2.F32 R31, -RZ, R13.reuse.H0_H0 ;  /* 0x2000000dff1f7230 */ /* 0x100fe40000004100 */
[----:B------:R-:W-:Y:S02]  /*2330*/  HADD2.F32 R12, -RZ, R13.H1_H1 ;  /* 0x3000000dff0c7230 */ /* 0x000fe40000004100 */
[----:B------:R-:W-:Y:S01]  /*2340*/  FFMA.FTZ R20, R23, R20, R28 ;  /* 0x0000001417147223 */ /* 0x000fe2000001001c */
[--C-:B------:R-:W-:Y:S02]  /*2350*/  HADD2.F32 R22, -RZ, R9.reuse.H0_H0 ;  /* 0x20000009ff167230 */ /* 0x100fe40000004100 */
[----:B------:R-:W-:Y:S02]  /*2360*/  HADD2.F32 R32, -RZ, R9.H1_H1 ;  /* 0x30000009ff207230 */ /* 0x000fe40000004100 */
[----:B------:R-:W-:-:S02]  /*2370*/  HADD2.F32 R13, -RZ, R14.H0_H0 ;  /* 0x2000000eff0d7230 */ /* 0x000fc40000004100 */
[----:B------:R-:W-:Y:S01]  /*2380*/  FFMA.FTZ R17, R43, R17, R38 ;  /* 0x000000112b117223 */ /* 0x000fe20000010026 */
[--C-:B------:R-:W-:Y:S02]  /*2390*/  HADD2.F32 R33, -RZ, R10.reuse.H0_H0 ;  /* 0x2000000aff217230 */ /* 0x100fe40000004100 */
[----:B------:R-:W-:Y:S01]  /*23a0*/  FFMA.FTZ R18, R21, R18, R66 ;  /* 0x0000001215127223 */ /* 0x000fe20000010042 */
[----:B------:R-:W-:Y:S02]  /*23b0*/  HADD2.F32 R34, -RZ, R10.H1_H1 ;  /* 0x3000000aff227230 */ /* 0x000fe40000004100 */
[--C-:B------:R-:W-:Y:S02]  /*23c0*/  HADD2.F32 R9, -RZ, R11.reuse.H0_H0 ;  /* 0x2000000bff097230 */ /* 0x100fe40000004100 */
[----:B------:R-:W-:Y:S02]  /*23d0*/  HADD2.F32 R8, -RZ, R11.H1_H1 ;  /* 0x3000000bff087230 */ /* 0x000fe40000004100 */
[----:B------:R-:W-:-:S02]  /*23e0*/  HADD2.F32 R14, -RZ, R14.H1_H1 ;  /* 0x3000000eff0e7230 */ /* 0x000fc40000004100 */
[--C-:B------:R-:W-:Y:S02]  /*23f0*/  HADD2.F32 R11, -RZ, R15.reuse.H0_H0 ;  /* 0x2000000fff0b7230 */ /* 0x100fe40000004100 */
[----:B------:R-:W-:Y:S02]  /*2400*/  HADD2.F32 R10, -RZ, R15.H1_H1 ;  /* 0x3000000fff0a7230 */ /* 0x000fe40000004100 */
[----:B------:R-:W-:Y:S02]  /*2410*/  HADD2.F32 R23, -RZ, R44.H0_H0 ;  /* 0x2000002cff177230 */ /* 0x000fe40000004100 */
[----:B------:R-:W-:Y:S01]  /*2420*/  FFMA.FTZ R64, R39, R40, R64 ;  /* 0x0000002827407223 */ /* 0x000fe20000010040 */
[--C-:B--2---:R-:W-:Y:S02]  /*2430*/  HADD2.F32 R15, -RZ, R24.reuse.H0_H0 ;  /* 0x20000018ff0f7230 */ /* 0x104fe40000004100 */
[----:B------:R-:W-:Y:S02]  /*2440*/  HADD2.F32 R21, -RZ, R24.H1_H1 ;  /* 0x30000018ff157230 */ /* 0x000fe40000004100 */
[----:B------:R-:W-:-:S02]  /*2450*/  HADD2.F32 R44, -RZ, R44.H1_H1 ;  /* 0x3000002cff2c7230 */ /* 0x000fc40000004100 */
[----:B------:R-:W-:Y:S01]  /*2460*/  FFMA.FTZ R14, R14, R34, R17 ;  /* 0x000000220e0e7223 */ /* 0x000fe20000010011 */
[----:B------:R-:W-:Y:S02]  /*2470*/  HADD2.F32 R17, -RZ, R25.H0_H0 ;  /* 0x20000019ff117230 */ /* 0x000fe40000004100 */
[----:B------:R-:W-:Y:S01]  /*2480*/  FFMA.FTZ R22, R31, R22, R64 ;  /* 0x000000161f167223 */ /* 0x000fe20000010040 */
[----:B------:R-:W-:Y:S02]  /*2490*/  HADD2.F32 R24, -RZ, R45.H0_H0 ;  /* 0x2000002dff187230 */ /* 0x000fe40000004100 */
[----:B------:R-:W-:Y:S01]  /*24a0*/  FFMA.FTZ R15, R15, R23, R18 ;  /* 0x000000170f0f7223 */ /* 0x000fe20000010012 */
        /* <DEDUP_REMOVED lines=8> */
[----:B------:R-:W-:Y:S01]  /*2530*/  FFMA.FTZ R13, R13, R33, R30 ;  /* 0x000000210d0d7223 */ /* 0x000fe2000001001e */
[--C-:B------:R-:W-:Y:S02]  /*2540*/  HADD2.F32 R15, -RZ, R46.reuse.H0_H0 ;  /* 0x2000002eff0f7230 */ /* 0x100fe40000004100 */
        /* <DEDUP_REMOVED lines=8> */
[----:B------:R-:W-:Y:S02]  /*25d0*/  HADD2.F32 R12, -RZ, R27.H0_H0 ;  /* 0x2000001bff0c7230 */ /* 0x000fe40000004100 */
[----:B------:R-:W-:Y:S01]  /*25e0*/  FFMA.FTZ R11, R11, R46, R14 ;  /* 0x0000002e0b0b7223 */ /* 0x000fe2000001000e */
[----:B------:R-:W-:Y:S01]  /*25f0*/  FADD.FTZ R10, R10, R17 ;  /* 0x000000110a0a7221 */ /* 0x000fe20000010000 */
[----:B------:R-:W-:Y:S01]  /*2600*/  I2FP.F32.S32 R13, R52 ;  /* 0x00000034000d7245 */ /* 0x000fe20000201400 */
[----:B------:R-:W-:-:S02]  /*2610*/  HADD2.F32 R47, -RZ, R47.H1_H1 ;  /* 0x3000002fff2f7230 */ /* 0x000fc40000004100 */
[----:B------:R-:W-:Y:S01]  /*2620*/  FFMA.FTZ R9, R12, R16, R9 ;  /* 0x000000100c097223 */ /* 0x000fe20000010009 */
[----:B------:R-:W-:Y:S02]  /*2630*/  HADD2.F32 R27, -RZ, R27.H1_H1 ;  /* 0x3000001bff1b7230 */ /* 0x000fe40000004100 */
[----:B------:R-:W-:Y:S01]  /*2640*/  FADD.FTZ R10, R11, R10 ;  /* 0x0000000a0b0a7221 */ /* 0x000fe20000010000 */
[----:B-----5:R-:W-:Y:S01]  /*2650*/  FMUL.FTZ R13, R13, R58 ;  /* 0x0000003a0d0d7220 */ /* 0x020fe20000410000 */
[----:B------:R-:W-:Y:S01]  /*2660*/  FSETP.NEU.FTZ.AND P0, PT, R58, RZ, PT ;  /* 0x000000ff3a00720b */ /* 0x000fe20003f1d000 */
[----:B------:R-:W-:Y:S01]  /*2670*/  FFMA.FTZ R8, R27, R47, R8 ;  /* 0x0000002f1b087223 */ /* 0x000fe20000010008 */
        /* <DEDUP_REMOVED lines=10> */
.L_x_23302:
[----:B------:R-:W-:-:S05]  /*2720*/  MOV R9, 0xff7fffff ;  /* 0xff7fffff00097802 */ /* 0x000fca0000000f00 */
[----:B------:R0:W-:Y:S02]  /*2730*/  STS [R54], R9 ;  /* 0x0000000936007388 */ /* 0x0001e40000000800 */
.L_x_23303:
[----:B------:R-:W-:Y:S05]  /*2740*/  BSYNC B1 ;  /* 0x0000000000017941 */ /* 0x000fea0003800000 */
.L_x_23301:
[----:B------:R-:W-:Y:S01]  /*2750*/  VIADD R50, R50, 0x4 ;  /* 0x0000000432327836 */ /* 0x000fe20000000000 */
[----:B------:R-:W-:Y:S01]  /*2760*/  IADD3 R48, P1, R48, 0x10, RZ ;  /* 0x0000001030307810 */ /* 0x000fe20007f3e0ff */
[----:B------:R-:W-:Y:S01]  /*2770*/  VIADD R52, R52, 0x80 ;  /* 0x0000008034347836 */ /* 0x000fe20000000000 */
[----:B01----:R-:W-:Y:S01]  /*2780*/  IADD3 R54, R54, 0x200, RZ ;  /* 0x0000020036367810 */ /* 0x003fe20007ffe0ff */
[----:B------:R-:W-:Y:S01]  /*2790*/  VIADD R51, R51, 0x80 ;  /* 0x0000008033337836 */ /* 0x000fe20000000000 */
[----:B------:R-:W-:Y:S02]  /*27a0*/  ISETP.GE.AND P0, PT, R50, UR4, PT ;  /* 0x0000000432007c0c */ /* 0x000fe4000bf06270 */
[----:B------:R-:W-:Y:S02]  /*27b0*/  IADD3 R53, R53, 0x80, RZ ;  /* 0x0000008035357810 */ /* 0x000fe40007ffe0ff */
[----:B------:R-:W-:-:S09]  /*27c0*/  IADD3.X R7, RZ, R7, RZ, P1, !PT ;  /* 0x00000007ff077210 */ /* 0x000fd20000ffe4ff */
[----:B------:R-:W-:Y:S05]  /*27d0*/  @!P0 BRA `(.L_x_23304) ;  /* 0xffffffe400c08947 */ /* 0x000fea000383ffff */
.L_x_23300:
[----:B------:R-:W-:Y:S05]  /*27e0*/  BSYNC B0 ;  /* 0x0000000000007941 */ /* 0x000fea0003800000 */
.L_x_23299:
[----:B------:R-:W0:Y:S01]  /*27f0*/  SHFL.BFLY PT, R6, R55, 0x10, 0x1f ;  /* 0x0e001f0037067f89 */ /* 0x000e2200000e0000 */
[----:B------:R-:W-:Y:S01]  /*2800*/  BSSY B0, `(.L_x_23305) ;  /* 0x0000021000007945 */ /* 0x000fe20003800000 */
[----:B------:R-:W1:Y:S01]  /*2810*/  S2R R3, SR_TID.X ;  /* 0x0000000000037919 */ /* 0x000e620000002100 */
[----:B0-----:R-:W-:-:S05]  /*2820*/  FMNMX.FTZ R7, R6, R55, !PT ;  /* 0x0000003706077209 */ /* 0x001fca0007810000 */
[----:B------:R-:W0:Y:S01]  /*2830*/  SHFL.BFLY PT, R6, R7, 0x8, 0x1f ;  /* 0x0d001f0007067f89 */ /* 0x000e2200000e0000 */
[----:B-1----:R-:W-:-:S04]  /*2840*/  SHF.R.S32.HI R10, RZ, 0x1f, R3 ;  /* 0x0000001fff0a7819 */ /* 0x002fc80000011403 */
[----:B------:R-:W-:Y:S02]  /*2850*/  LEA.HI R10, R10, R3, RZ, 0x5 ;  /* 0x000000030a0a7211 */ /* 0x000fe400078f28ff */
[----:B0-----:R-:W-:Y:S02]  /*2860*/  FMNMX.FTZ R8, R7, R6, !PT ;  /* 0x0000000607087209 */ /* 0x001fe40007810000 */
[----:B------:R-:W-:-:S03]  /*2870*/  LOP3.LUT R6, R10, 0xffffffe0, RZ, 0xc0, !PT ;  /* 0xffffffe00a067812 */ /* 0x000fc600078ec0ff */
[----:B------:R-:W0:Y:S02]  /*2880*/  SHFL.BFLY PT, R9, R8, 0x4, 0x1f ;  /* 0x0c801f0008097f89 */ /* 0x000e2400000e0000 */
[----:B------:R-:W-:-:S05]  /*2890*/  IMAD.IADD R6, R3, 0x1, -R6 ;  /* 0x0000000103067824 */ /* 0x000fca00078e0a06 */
[C---:B------:R-:W-:Y:S02]  /*28a0*/  ISETP.GT.AND P1, PT, R6.reuse, 0x3, PT ;  /* 0x000000030600780c */ /* 0x040fe40003f24270 */
[----:B------:R-:W-:-:S11]  /*28b0*/  ISETP.NE.AND P0, PT, R6, RZ, PT ;  /* 0x000000ff0600720c */ /* 0x000fd60003f05270 */
[----:B------:R-:W1:Y:S01]  /*28c0*/  @!P1 S2R R12, SR_CgaCtaId ;  /* 0x00000000000c9919 */ /* 0x000e620000008800 */
[----:B------:R-:W-:Y:S02]  /*28d0*/  @!P1 MOV R7, 0x400 ;  /* 0x0000040000079802 */ /* 0x000fe40000000f00 */
[----:B0-----:R-:W-:Y:S02]  /*28e0*/  FMNMX.FTZ R9, R8, R9, !PT ;  /* 0x0000000908097209 */ /* 0x001fe40007810000 */
[----:B------:R-:W-:-:S03]  /*28f0*/  @!P1 IADD3 R11, R7, 0xc0, RZ ;  /* 0x000000c0070b9810 */ /* 0x000fc60007ffe0ff */
[----:B------:R-:W0:Y:S01]  /*2900*/  SHFL.BFLY PT, R10, R9, 0x2, 0x1f ;  /* 0x0c401f00090a7f89 */ /* 0x000e2200000e0000 */
[----:B-1----:R-:W-:Y:S02]  /*2910*/  @!P1 LEA R11, R12, R11, 0x18 ;  /* 0x0000000b0c0b9211 */ /* 0x002fe400078ec0ff */
[----:B0-----:R-:W-:Y:S01]  /*2920*/  FMNMX.FTZ R7, R9, R10, !PT ;  /* 0x0000000a09077209 */ /* 0x001fe20007810000 */
[----:B------:R-:W-:Y:S01]  /*2930*/  IMAD.MOV.U32 R10, RZ, RZ, -0x800001 ;  /* 0xff7fffffff0a7424 */ /* 0x000fe200078e00ff */
[----:B------:R-:W-:-:S03]  /*2940*/  @!P1 LEA R11, R6, R11, 0x2 ;  /* 0x0000000b060b9211 */ /* 0x000fc600078e10ff */
[----:B------:R0:W1:Y:S01]  /*2950*/  SHFL.BFLY PT, R8, R7, 0x1, 0x1f ;  /* 0x0c201f0007087f89 */ /* 0x00006200000e0000 */
        /* <DEDUP_REMOVED lines=9> */
[----:B0-----:R-:W-:-:S05]  /*29f0*/  LEA R7, R12, UR7, 0x2 ;  /* 0x000000070c077c11 */ /* 0x001fca000f8e10ff */
[----:B------:R2:W-:Y:S02]  /*2a00*/  STS [R7], R8 ;  /* 0x0000000807007388 */ /* 0x0005e40000000800 */
.L_x_23306:
[----:B------:R-:W-:Y:S05]  /*2a10*/  BSYNC B0 ;  /* 0x0000000000007941 */ /* 0x000fea0003800000 */
.L_x_23305:
[----:B------:R-:W-:Y:S01]  /*2a20*/  BAR.SYNC.DEFER_BLOCKING 0x0 ;  /* 0x0000000000007b1d */ /* 0x000fe20000010000 */
[----:B------:R-:W-:-:S04]  /*2a30*/  UIADD3 UR7, UR16, 0x1f, URZ ;  /* 0x0000001f10077890 */ /* 0x000fc8000fffe03f */
[----:B------:R-:W-:Y:S01]  /*2a40*/  USHF.R.S32.HI UR8, URZ, 0x1f, UR7 ;  /* 0x0000001f3f087899 */ /* 0x000fe20008011407 */
[----:B------:R-:W-:Y:S03]  /*2a50*/  BSSY B0, `(.L_x_23307) ;  /* 0x00000f6000007945 */ /* 0x000fe60003800000 */
[----:B------:R-:W-:-:S04]  /*2a60*/  ULEA.HI UR8, UR8, UR7, URZ, 0x5 ;  /* 0x0000000708087291 */ /* 0x000fc8000f8f283f */
[----:B------:R-:W-:Y:S01]  /*2a70*/  USHF.R.S32.HI UR18, URZ, 0x5, UR8 ;  /* 0x000000053f127899 */ /* 0x000fe20008011408 */
[----:B------:R-:W0:Y:S01]  /*2a80*/  @!P1 LDS R10, [R11] ;  /* 0x000000000b0a9984 */ /* 0x000e220000000800 */
[----:B------:R-:W-:-:S03]  /*2a90*/  ISETP.GE.AND P1, PT, R3, UR6, PT ;  /* 0x0000000603007c0c */ /* 0x000fc6000bf26270 */
[----:B0-2---:R-:W0:Y:S02]  /*2aa0*/  SHFL.BFLY PT, R7, R10, 0x2, 0x1f ;  /* 0x0c401f000a077f89 */ /* 0x005e2400000e0000 */
[----:B0-----:R-:W-:-:S05]  /*2ab0*/  FMNMX.FTZ R9, R7, R10, !PT ;  /* 0x0000000a07097209 */ /* 0x001fca0007810000 */
[----:B-1----:R-:W0:Y:S02]  /*2ac0*/  SHFL.BFLY PT, R8, R9, 0x1, 0x1f ;  /* 0x0c201f0009087f89 */ /* 0x002e2400000e0000 */
[----:B0-----:R-:W-:Y:S01]  /*2ad0*/  FMNMX.FTZ R7, R9, R8, !PT ;  /* 0x0000000809077209 */ /* 0x001fe20007810000 */
[----:B------:R-:W-:-:S05]  /*2ae0*/  IMAD.MOV.U32 R8, RZ, RZ, RZ ;  /* 0x000000ffff087224 */ /* 0x000fca00078e00ff */
        /* <DEDUP_REMOVED lines=26> */
.L_x_23311:
        /* <DEDUP_REMOVED lines=11> */
.L_x_23310:
[----:B------:R-:W-:Y:S05]  /*2d40*/  BSYNC B1 ;  /* 0x0000000000017941 */ /* 0x000fea0003800000 */
.L_x_23309:
        /* <DEDUP_REMOVED lines=15> */
.L_x_23314:
        /* <DEDUP_REMOVED lines=100> */
.L_x_23313:
[----:B------:R-:W-:Y:S05]  /*3480*/  BSYNC B1 ;  /* 0x0000000000017941 */ /* 0x000fea0003800000 */
.L_x_23312:
        /* <DEDUP_REMOVED lines=55> */
.L_x_23316:
[----:B------:R-:W-:Y:S05]  /*3800*/  BSYNC B1 ;  /* 0x0000000000017941 */ /* 0x000fea0003800000 */
.L_x_23315:
        /* <DEDUP_REMOVED lines=26> */
.L_x_23308:
[----:B------:R-:W-:Y:S05]  /*39b0*/  BSYNC B0 ;  /* 0x0000000000007941 */ /* 0x000fea0003800000 */
.L_x_23307:
        /* <DEDUP_REMOVED lines=38> */
[----:B------:R-:W-:-:S04]  /*3c20*/  LOP3.LUT R10, RZ, UR18, RZ, 0x33, !PT ;  /* 0x00000012ff0a7c12 */ /* 0x000fc8000f8e33ff */
[----:B------:R-:W-:Y:S02]  /*3c30*/  VIMNMX R10, R10, R11, !PT ;  /* 0x0000000b0a0a7248 */ /* 0x000fe40007fe0100 */
[----:B------:R-:W-:Y:S02]  /*3c40*/  LOP3.LUT R11, RZ, UR16, RZ, 0x33, !PT ;  /* 0x00000010ff0b7c12 */ /* 0x000fe4000f8e33ff */
        /* <DEDUP_REMOVED lines=18> */
.L_x_23321:
        /* <DEDUP_REMOVED lines=8> */
.L_x_23320:
[----:B------:R-:W-:Y:S05]  /*3df0*/  BSYNC B1 ;  /* 0x0000000000017941 */ /* 0x000fea0003800000 */
.L_x_23319:
        /* <DEDUP_REMOVED lines=15> */
.L_x_23324:
        /* <DEDUP_REMOVED lines=52> */
.L_x_23323:
[----:B------:R-:W-:Y:S05]  /*4230*/  BSYNC B1 ;  /* 0x0000000000017941 */ /* 0x000fea0003800000 */
.L_x_23322:
        /* <DEDUP_REMOVED lines=31> */
.L_x_23326:
[----:B------:R-:W-:Y:S05]  /*4430*/  BSYNC B1 ;  /* 0x0000000000017941 */ /* 0x000fea0003800000 */
.L_x_23325:
        /* <DEDUP_REMOVED lines=14> */
.L_x_23318:
[----:B------:R-:W-:Y:S05]  /*4520*/  BSYNC B0 ;  /* 0x0000000000007941 */ /* 0x000fea0003800000 */
.L_x_23317:
        /* <DEDUP_REMOVED lines=30> */
[----:B------:R3:W-:Y:S04]  /*4710*/  STG.E desc[UR10][R10.64], R7 ;  /* 0x000000070a007986 */ /* 0x0007e8000c10190a */
[----:B-1----:R3:W-:Y:S02]  /*4720*/  STG.E desc[UR10][R12.64], R8 ;  /* 0x000000080c007986 */ /* 0x0027e4000c10190a */
.L_x_23328:
[----:B------:R-:W-:Y:S05]  /*4730*/  BSYNC B0 ;  /* 0x0000000000007941 */ /* 0x000fea0003800000 */
.L_x_23327:
[----:B------:R-:W-:Y:S01]  /*4740*/  ULDC UR12, c[0x0][0x26c] ;  /* 0x00009b00000c7ab9 */ /* 0x000fe20000000800 */
[----:B------:R-:W-:Y:S04]  /*4750*/  BSSY B1, `(.L_x_23329) ;  /* 0x00002bd000017945 */ /* 0x000fe80003800000 */
[----:B------:R-:W-:Y:S05]  /*4760*/  @!P1 BRA `(.L_x_23330) ;  /* 0x0000000000209947 */ /* 0x000fea0003800000 */
[----:B------:R-:W-:Y:S01]  /*4770*/  HFMA2.MMA R3, -RZ, RZ, 0, 0 ;  /* 0x00000000ff037435 */ /* 0x000fe200000001ff */
[----:B------:R-:W-:Y:S02]  /*4780*/  CS2R R38, SRZ ;  /* 0x0000000000267805 */ /* 0x000fe4000001ff00 */
[----:B------:R-:W-:Y:S01]  /*4790*/  CS2R R36, SRZ ;  /* 0x0000000000247805 */ /* 0x000fe2000001ff00 */
[----:B--2---:R-:W-:Y:S01]  /*47a0*/  IMAD.MOV.U32 R15, RZ, RZ, RZ ;  /* 0x000000ffff0f7224 */ /* 0x004fe200078e00ff */
[----:B0--3--:R-:W-:Y:S02]  /*47b0*/  CS2R R6, SRZ ;  /* 0x0000000000067805 */ /* 0x009fe4000001ff00 */
[----:B-1----:R-:W-:Y:S02]  /*47c0*/  CS2R R8, SRZ ;  /* 0x0000000000087805 */ /* 0x002fe4000001ff00 */
[----:B------:R-:W-:Y:S01]  /*47d0*/  CS2R R10, SRZ ;  /* 0x00000000000a7805 */ /* 0x000fe2000001ff00 */
[----:B------:R-:W-:Y:S06]  /*47e0*/  BRA `(.L_x_23331) ;  /* 0x0000002800cc7947 */ /* 0x000fec0003800000 */
.L_x_23330:
[----:B-12---:R-:W1:Y:S01]  /*47f0*/  I2F.RP R9, R2 ;  /* 0x0000000200097306 */ /* 0x006e620000209400 */
[----:B---3--:R-:W-:Y:S01]  /*4800*/  SHF.R.S32.HI R8, RZ, 0x1f, R3 ;  /* 0x0000001fff087819 */ /* 0x008fe20000011403 */
[----:B------:R-:W-:Y:S01]  /*4810*/  ULDC.64 UR6, c[0x0][0x248] ;  /* 0x0000920000067ab9 */ /* 0x000fe20000000a00 */
[----:B------:R-:W-:Y:S01]  /*4820*/  IADD3 R13, P0, R56, UR5, RZ ;  /* 0x00000005380d7c10 */ /* 0x000fe2000ff1e0ff */
[----:B------:R-:W2:Y:S01]  /*4830*/  S2R R42, SR_CTAID.Z ;  /* 0x00000000002a7919 */ /* 0x000ea20000002700 */
[----:B------:R-:W-:Y:S01]  /*4840*/  LEA.HI R18, R8, R3, RZ, 0x5 ;  /* 0x0000000308127211 */ /* 0x000fe200078f28ff */
[----:B------:R-:W3:Y:S01]  /*4850*/  LDC R20, c[0x0][0x26c] ;  /* 0x00009b00ff147b82 */ /* 0x000ee20000000800 */
[----:B------:R-:W-:Y:S01]  /*4860*/  LEA.HI.X.SX32 R8, R56, UR17, 0x1, P0 ;  /* 0x0000001138087c11 */ /* 0x000fe200080f0eff */
[----:B------:R-:W-:Y:S01]  /*4870*/  ULDC UR9, c[0x0][0x270] ;  /* 0x00009c0000097ab9 */ /* 0x000fe20000000800 */
[C---:B------:R-:W-:Y:S01]  /*4880*/  LEA R12, P0, R13.reuse, UR6, 0x2 ;  /* 0x000000060d0c7c11 */ /* 0x040fe2000f8010ff */
[----:B------:R-:W-:Y:S01]  /*4890*/  UMOV UR6, 0x400 ;  /* 0x0000040000067882 */ /* 0x000fe20000000000 */
[----:B0-----:R-:W-:Y:S01]  /*48a0*/  SHF.R.S32.HI R7, RZ, 0x1f, R6 ;  /* 0x0000001fff077819 */ /* 0x001fe20000011406 */
[----:B------:R-:W-:Y:S01]  /*48b0*/  UIADD3 UR6, UR6, 0xe0, URZ ;  /* 0x000000e006067890 */ /* 0x000fe2000fffe03f */
[----:B------:R-:W-:Y:S01]  /*48c0*/  LEA.HI.X R13, R13, UR7, R8, 0x2, P0 ;  /* 0x000000070d0d7c11 */ /* 0x000fe200080f1408 */
[----:B------:R-:W0:Y:S01]  /*48d0*/  S2UR UR7, SR_CgaCtaId ;  /* 0x00000000000779c3 */ /* 0x000e220000008800 */
[----:B-1----:R-:W1:Y:S01]  /*48e0*/  MUFU.RCP R9, R9 ;  /* 0x0000000900097308 */ /* 0x002e620000001000 */
[----:B------:R-:W-:Y:S01]  /*48f0*/  LEA.HI R11, R7, R6, RZ, 0x2 ;  /* 0x00000006070b7211 */ /* 0x000fe200078f10ff */
[----:B------:R-:W-:Y:S01]  /*4900*/  IMAD R66, R0, UR9, RZ ;  /* 0x0000000900427c24 */ /* 0x000fe2000f8e02ff */
[----:B------:R-:W-:Y:S01]  /*4910*/  SHF.R.S32.HI R19, RZ, 0x5, R18 ;  /* 0x00000005ff137819 */ /* 0x000fe20000011412 */
[----:B------:R-:W-:Y:S01]  /*4920*/  ULDC UR8, c[0x0][0x28c] ;  /* 0x0000a30000087ab9 */ /* 0x000fe20000000800 */
[----:B------:R-:W-:Y:S01]  /*4930*/  MOV R43, UR18 ;  /* 0x00000012002b7c02 */ /* 0x000fe20008000f00 */
[----:B------:R-:W-:Y:S01]  /*4940*/  IMAD.SHL.U32 R17, R11, 0x8, RZ ;  /* 0x000000080b117824 */ /* 0x000fe200078e00ff */
[----:B------:R-:W-:-:S02]  /*4950*/  CS2R R38, SRZ ;  /* 0x0000000000267805 */ /* 0x000fc4000001ff00 */
[----:B------:R-:W-:Y:S02]  /*4960*/  CS2R R36, SRZ ;  /* 0x0000000000247805 */ /* 0x000fe4000001ff00 */
[----:B------:R-:W-:Y:S02]  /*4970*/  IADD3 R4, R4, -UR8, RZ ;  /* 0x8000000804047c10 */ /* 0x000fe4000fffe0ff */
[----:B------:R-:W-:Y:S02]  /*4980*/  LOP3.LUT R17, R17, 0xffffffe0, RZ, 0xc0, !PT ;  /* 0xffffffe011117812 */ /* 0x000fe400078ec0ff */
[----:B------:R-:W-:Y:S02]  /*4990*/  IADD3 R43, -R43, 0x1, RZ ;  /* 0x000000012b2b7810 */ /* 0x000fe40007ffe1ff */
[----:B---3--:R-:W-:Y:S01]  /*49a0*/  SHF.R.S32.HI R0, RZ, 0x1f, R20 ;  /* 0x0000001fff007819 */ /* 0x008fe20000011414 */
[----:B-1----:R-:W-:Y:S01]  /*49b0*/  VIADD R14, R9, 0xffffffe ;  /* 0x0ffffffe090e7836 */ /* 0x002fe20000000000 */
[----:B------:R-:W-:-:S02]  /*49c0*/  CS2R R8, SRZ ;  /* 0x0000000000087805 */ /* 0x000fc4000001ff00 */
[----:B------:R-:W-:Y:S01]  /*49d0*/  SHF.R.S32.HI R67, RZ, 0x1f, R66 ;  /* 0x0000001fff437819 */ /* 0x000fe20000011442 */
[----:B------:R1:W3:Y:S01]  /*49e0*/  F2I.FTZ.U32.TRUNC.NTZ R15, R14 ;  /* 0x0000000e000f7305 */ /* 0x0002e2000021f000 */
[----:B0-----:R-:W-:Y:S01]  /*49f0*/  ULEA UR6, UR7, UR6, 0x18 ;  /* 0x0000000607067291 */ /* 0x001fe2000f8ec03f */
[----:B-1----:R-:W-:Y:S01]  /*4a00*/  IMAD.MOV.U32 R14, RZ, RZ, RZ ;  /* 0x000000ffff0e7224 */ /* 0x002fe200078e00ff */
[----:B---3--:R-:W-:-:S05]  /*4a10*/  IADD3 R3, RZ, -R15, RZ ;  /* 0x8000000fff037210 */ /* 0x008fca0007ffe0ff */
[----:B------:R-:W-:Y:S01]  /*4a20*/  IMAD.MOV.U32 R7, RZ, RZ, R3 ;  /* 0x000000ffff077224 */ /* 0x000fe200078e0003 */
[----:B------:R-:W-:Y:S02]  /*4a30*/  LOP3.LUT R3, R11, 0xfffffffc, RZ, 0xc0, !PT ;  /* 0xfffffffc0b037812 */ /* 0x000fe400078ec0ff */
[----:B------:R-:W-:Y:S01]  /*4a40*/  CS2R R10, SRZ ;  /* 0x00000000000a7805 */ /* 0x000fe2000001ff00 */
[----:B------:R-:W-:Y:S01]  /*4a50*/  IMAD R7, R7, R2, RZ ;  /* 0x0000000207077224 */ /* 0x000fe200078e02ff */
[----:B------:R-:W-:Y:S02]  /*4a60*/  IADD3 R16, R6, -R3, RZ ;  /* 0x8000000306107210 */ /* 0x000fe40007ffe0ff */
[----:B------:R-:W-:Y:S01]  /*4a70*/  MOV R3, RZ ;  /* 0x000000ff00037202 */ /* 0x000fe20000000f00 */
[----:B------:R-:W-:Y:S01]  /*4a80*/  IMAD.HI.U32 R14, R15, R7, R14 ;  /* 0x000000070f0e7227 */ /* 0x000fe200078e000e */
[----:B------:R-:W-:-:S03]  /*4a90*/  CS2R R6, SRZ ;  /* 0x0000000000067805 */ /* 0x000fc6000001ff00 */
[----:B------:R-:W-:Y:S01]  /*4aa0*/  IMAD R57, R16, 0x8, R17 ;  /* 0x0000000810397824 */ /* 0x000fe200078e0211 */
[----:B------:R-:W-:Y:S01]  /*4ab0*/  LEA R16, R19, R16, 0x2 ;  /* 0x0000001013107211 */ /* 0x000fe200078e10ff */
[----:B--2---:R-:W-:Y:S02]  /*4ac0*/  IMAD R19, R42, 0x10, R19 ;  /* 0x000000102a137824 */ /* 0x004fe400078e0213 */
[----:B------:R-:W-:Y:S01]  /*4ad0*/  IMAD.MOV.U32 R15, RZ, RZ, RZ ;  /* 0x000000ffff0f7224 */ /* 0x000fe200078e00ff */
[----:B------:R-:W-:Y:S01]  /*4ae0*/  LEA R41, R16, UR6, 0x5 ;  /* 0x0000000610297c11 */ /* 0x000fe2000f8e28ff */
[----:B------:R-:W-:Y:S01]  /*4af0*/  IMAD R42, R42, 0x40, R16 ;  /* 0x000000402a2a7824 */ /* 0x000fe200078e0210 */
[----:B------:R-:W-:Y:S01]  /*4b00*/  SHF.L.U32 R40, R19, 0x5, RZ ;  /* 0x0000000513287819 */ /* 0x000fe200000006ff */
        /* <DEDUP_REMOVED lines=10> */
[----:B------:R-:W-:Y:S01]  /*4bb0*/  VIADD R41, R41, 0x10 ;  /* 0x0000001029297836 */ /* 0x000fe20000000000 */
[----:B------:R-:W-:-:S07]  /*4bc0*/  SHF.L.U32 R42, R42, 0x3, RZ ;  /* 0x000000032a2a7819 */ /* 0x000fce00000006ff */
.L_x_23358:
        /* <DEDUP_REMOVED lines=21> */
[----:B------:R-:W-:-:S05]  /*4d20*/  @P0 IADD3 R16, R16, 0x1, RZ ;  /* 0x0000000110100810 */ /* 0x000fca0007ffe0ff */
[----:B------:R-:W-:-:S05]  /*4d30*/  IMAD.MOV.U32 R19, RZ, RZ, R16 ;  /* 0x000000ffff137224 */ /* 0x000fca00078e0010 */
[----:B------:R-:W-:Y:S01]  /*4d40*/  @!P2 IADD3 R19, RZ, -R19, RZ ;  /* 0x80000013ff13a210 */ /* 0x000fe20007ffe0ff */
[----:B0-----:R-:W-:Y:S01]  /*4d50*/  IMAD.MOV R16, RZ, RZ, -R17 ;  /* 0x000000ffff107224 */ /* 0x001fe200078e0a11 */
[----:B------:R-:W-:Y:S02]  /*4d60*/  @!P1 LOP3.LUT R19, RZ, R21, RZ, 0x33, !PT ;  /* 0x00000015ff139212 */ /* 0x000fe400078e33ff */
[----:B------:R-:W-:Y:S01]  /*4d70*/  ISETP.NE.AND P2, PT, R24, RZ, PT ;  /* 0x000000ff1800720c */ /* 0x000fe20003f45270 */
[----:B------:R-:W-:Y:S01]  /*4d80*/  IMAD R21, R16, R23, RZ ;  /* 0x0000001710157224 */ /* 0x000fe200078e02ff */
[----:B------:R-:W-:Y:S01]  /*4d90*/  IADD3 R18, R5, R19, RZ ;  /* 0x0000001305127210 */ /* 0x000fe20007ffe0ff */
        /* <DEDUP_REMOVED lines=17> */
[----:B------:R-:W2:Y:S01]  /*4eb0*/  LDG.E.CONSTANT R25, desc[UR10][R12.64] ;  /* 0x0000000a0c197981 */ /* 0x000ea2000c1e9900 */
[----:B------:R-:W0:Y:S01]  /*4ec0*/  LDC.64 R28, c[0x0][0x238] ;  /* 0x00008e00ff1c7b82 */ /* 0x000e220000000a00 */
[----:B------:R-:W-:Y:S02]  /*4ed0*/  ISETP.NE.AND P0, PT, R26, RZ, PT ;  /* 0x000000ff1a00720c */ /* 0x000fe40003f05270 */
[----:B------:R-:W1:Y:S04]  /*4ee0*/  LDS.128 R20, [R41] ;  /* 0x0000000029147984 */ /* 0x000e680000000c00 */
[----:B------:R-:W3:Y:S01]  /*4ef0*/  LDS.128 R16, [R41+-0x10] ;  /* 0xfffff00029107984 */ /* 0x000ee20000000c00 */
[----:B-1----:R-:W-:Y:S02]  /*4f00*/  F2FP.F16.F32.PACK_AB R61, R21, R20 ;  /* 0x00000014153d723e */ /* 0x002fe400000000ff */
[----:B------:R-:W-:-:S02]  /*4f10*/  F2FP.F16.F32.PACK_AB R64, R23, R22 ;  /* 0x000000161740723e */ /* 0x000fc400000000ff */
[----:B---3--:R-:W-:Y:S02]  /*4f20*/  F2FP.F16.F32.PACK_AB R59, R17, R16 ;  /* 0x00000010113b723e */ /* 0x008fe400000000ff */
[----:B-----5:R-:W-:Y:S02]  /*4f30*/  F2FP.F16.F32.PACK_AB R58, R19, R18 ;  /* 0x00000012133a723e */ /* 0x020fe400000000ff */
        /* <DEDUP_REMOVED lines=10> */
[-C--:B------:R-:W-:Y:S02]  /*4fe0*/  LEA.HI.X.SX32 R26, R57, R30.reuse, 0x1, P5 ;  /* 0x0000001e391a7211 */ /* 0x080fe400028f0eff */
[-C--:B------:R-:W-:Y:S02]  /*4ff0*/  LEA.HI.X.SX32 R22, R55, R30.reuse, 0x1, P1 ;  /* 0x0000001e37167211 */ /* 0x080fe400008f0eff */
[----:B------:R-:W-:Y:S02]  /*5000*/  LEA.HI.X.SX32 R20, R54, R30, 0x1, P6 ;  /* 0x0000001e36147211 */ /* 0x000fe400030f0eff */
[----:B------:R-:W-:Y:S02]  /*5010*/  LEA R62, P5, R19, R28, 0x1 ;  /* 0x0000001c133e7211 */ /* 0x000fe400078a08ff */
[-C--:B------:R-:W-:Y:S02]  /*5020*/  LEA.HI.X R25, R21, R29.reuse, R26, 0x1, P3 ;  /* 0x0000001d15197211 */ /* 0x080fe400018f0c1a */
[----:B------:R-:W-:-:S02]  /*5030*/  LEA.HI.X R17, R17, R29, R22, 0x1, P4 ;  /* 0x0000001d11117211 */ /* 0x000fc400020f0c16 */
[----:B------:R-:W-:Y:S02]  /*5040*/  LEA.HI.X R63, R19, R29, R20, 0x1, P5 ;  /* 0x0000001d133f7211 */ /* 0x000fe400028f0c14 */
[----:B------:R0:W5:Y:S01]  /*5050*/  LDG.E.128.CONSTANT R20, desc[UR10][R24.64] ;  /* 0x0000000a18147981 */ /* 0x000162000c1e9d00 */
[C---:B------:R-:W-:Y:S01]  /*5060*/  IADD3 R18, P2, R53.reuse, R32, RZ ;  /* 0x0000002035127210 */ /* 0x040fe20007f5e0ff */
[----:B------:R-:W-:Y:S03]  /*5070*/  BSSY B2, `(.L_x_23334) ;  /* 0x0000023000027945 */ /* 0x000fe60003800000 */
[----:B------:R-:W-:Y:S02]  /*5080*/  LEA R34, P1, R18, R28, 0x1 ;  /* 0x0000001c12227211 */ /* 0x000fe400078208ff */
[----:B------:R-:W-:Y:S01]  /*5090*/  LEA.HI.X.SX32 R19, R53, R30, 0x1, P2 ;  /* 0x0000001e35137211 */ /* 0x000fe200010f0eff */
        /* <DEDUP_REMOVED lines=9> */
[----:B------:R-:W-:Y:S02]  /*5130*/  IADD3 R26, R42, 0x7, RZ ;  /* 0x000000072a1a7810 */ /* 0x000fe40007ffe0ff */
[----:B------:R-:W-:-:S02]  /*5140*/  ISETP.GE.AND P4, PT, R31, UR16, PT ;  /* 0x000000101f007c0c */ /* 0x000fc4000bf86270 */
[----:B-----5:R-:W-:Y:S02]  /*5150*/  SEL R31, R21, RZ, !P5 ;  /* 0x000000ff151f7207 */ /* 0x020fe40006800000 */
[----:B------:R-:W-:Y:S01]  /*5160*/  ISETP.GE.AND P5, PT, R26, UR16, PT ;  /* 0x000000101a007c0c */ /* 0x000fe2000bfa6270 */
[----:B------:R-:W-:Y:S01]  /*5170*/  VIADD R26, R42, 0x1 ;  /* 0x000000012a1a7836 */ /* 0x000fe20000000000 */
[----:B------:R-:W-:Y:S02]  /*5180*/  ISETP.GE.AND P3, PT, R27, UR16, PT ;  /* 0x000000101b007c0c */ /* 0x000fe4000bf66270 */
[----:B------:R-:W-:Y:S02]  /*5190*/  SEL R27, R22, RZ, !P6 ;  /* 0x000000ff161b7207 */ /* 0x000fe40007000000 */
[----:B------:R-:W-:Y:S02]  /*51a0*/  PRMT R22, R21, 0x7632, R22 ;  /* 0x0000763215167816 */ /* 0x000fe40000000016 */
[----:B------:R-:W-:-:S02]  /*51b0*/  ISETP.GE.AND P6, PT, R26, UR16, PT ;  /* 0x000000101a007c0c */ /* 0x000fc4000bfc6270 */
[----:B------:R-:W-:Y:S02]  /*51c0*/  SEL R26, R23, RZ, !P4 ;  /* 0x000000ff171a7207 */ /* 0x000fe40006000000 */
[----:B------:R-:W-:Y:S02]  /*51d0*/  PRMT R23, R22, 0x7632, R23 ;  /* 0x0000763216177816 */ /* 0x000fe40000000017 */
[----:B------:R-:W-:Y:S02]  /*51e0*/  ISETP.GE.AND P4, PT, R42, UR16, PT ;  /* 0x000000102a007c0c */ /* 0x000fe4000bf86270 */
[C---:B------:R-:W-:Y:S02]  /*51f0*/  PRMT R51, R23.reuse, 0x7632, R51 ;  /* 0x0000763217337816 */ /* 0x040fe40000000033 */
        /* <DEDUP_REMOVED lines=10> */
.L_x_23335:
[----:B------:R-:W-:Y:S05]  /*52a0*/  BSYNC B2 ;  /* 0x0000000000027941 */ /* 0x000fea0003800000 */
.L_x_23334:
[----:B0-----:R-:W5:Y:S01]  /*52b0*/  LDG.E.128.CONSTANT R24, desc[UR10][R24.64+0x200] ;  /* 0x0002000a18187981 */ /* 0x001f62000c1e9d00 */
[----:B------:R-:W-:Y:S01]  /*52c0*/  BSSY B2, `(.L_x_23336) ;  /* 0x0000022000027945 */ /* 0x000fe20003800000 */
[----:B-----5:R-:W-:-:S03]  /*52d0*/  HMUL2 R21, R58, R21 ;  /* 0x000000153a157232 */ /* 0x020fc60000000000 */
[----:B------:R-:W-:Y:S05]  /*52e0*/  @P0 BRA `(.L_x_23337) ;  /* 0x00000000007c0947 */ /* 0x000fea0003800000 */
[C---:B------:R-:W-:Y:S02]  /*52f0*/  IADD3 R31, R42.reuse, 0x2, RZ ;  /* 0x000000022a1f7810 */ /* 0x040fe40007ffe0ff */
[----:B------:R-:W-:Y:S02]  /*5300*/  PRMT R65, R27, 0x7632, R65 ;  /* 0x000076321b417816 */ /* 0x000fe40000000041 */
        /* <DEDUP_REMOVED lines=9> */
[C---:B------:R-:W-:Y:S02]  /*53a0*/  IADD3 R31, R42.reuse, 0x6, RZ ;  /* 0x000000062a1f7810 */ /* 0x040fe40007ffe0ff */
        /* <DEDUP_REMOVED lines=19> */
.L_x_23337:
[----:B------:R-:W-:Y:S05]  /*54e0*/  BSYNC B2 ;  /* 0x0000000000027941 */ /* 0x000fea0003800000 */
.L_x_23336:
[----:B------:R-:W-:Y:S01]  /*54f0*/  LEA.HI.X R35, R18, R29, R19, 0x1, P1 ;  /* 0x0000001d12237211 */ /* 0x000fe200008f0c13 */
[----:B------:R-:W-:Y:S01]  /*5500*/  HFMA2.MMA R25, R58, R25, -RZ ;  /* 0x000000193a197235 */ /* 0x000fe200001000ff */
[----:B------:R-:W5:Y:S01]  /*5510*/  LDG.E.128.CONSTANT R16, desc[UR10][R16.64] ;  /* 0x0000000a10107981 */ /* 0x000f62000c1e9d00 */
[----:B------:R-:W-:Y:S01]  /*5520*/  BSSY B2, `(.L_x_23338) ;  /* 0x0000023000027945 */ /* 0x000fe20003800000 */
[----:B------:R-:W-:-:S07]  /*5530*/  HFMA2.MMA R21, R59, R20, R21 ;  /* 0x000000143b157235 */ /* 0x000fce0000000015 */
[----:B------:R-:W-:Y:S01]  /*5540*/  HFMA2 R24, R59, R24, R25 ;  /* 0x000000183b187231 */ /* 0x000fe20000000019 */
[----:B------:R-:W-:Y:S06]  /*5550*/  @P0 BRA `(.L_x_23339) ;  /* 0x00000000007c0947 */ /* 0x000fec0003800000 */
[C---:B------:R-:W-:Y:S01]  /*5560*/  VIADD R20, R42.reuse, 0x2 ;  /* 0x000000022a147836 */ /* 0x040fe20000000000 */
[----:B------:R-:W-:Y:S02]  /*5570*/  IADD3 R25, R42, 0x3, RZ ;  /* 0x000000032a197810 */ /* 0x000fe40007ffe0ff */
[----:B-----5:R-:W-:Y:S02]  /*5580*/  PRMT R52, R19, 0x7632, R52 ;  /* 0x0000763213347816 */ /* 0x020fe40000000034 */
[----:B------:R-:W-:Y:S01]  /*5590*/  ISETP.GE.AND P1, PT, R20, UR16, PT ;  /* 0x0000001014007c0c */ /* 0x000fe2000bf26270 */
[C---:B------:R-:W-:Y:S01]  /*55a0*/  VIADD R20, R42.reuse, 0x4 ;  /* 0x000000042a147836 */ /* 0x040fe20000000000 */
[----:B------:R-:W-:Y:S02]  /*55b0*/  ISETP.GE.AND P4, PT, R25, UR16, PT ;  /* 0x0000001019007c0c */ /* 0x000fe4000bf86270 */
[----:B------:R-:W-:Y:S02]  /*55c0*/  IADD3 R25, R42, 0x5, RZ ;  /* 0x000000052a197810 */ /* 0x000fe40007ffe0ff */
[----:B------:R-:W-:-:S02]  /*55d0*/  ISETP.GE.AND P6, PT, R20, UR16, PT ;  /* 0x0000001014007c0c */ /* 0x000fc4000bfc6270 */
[C---:B------:R-:W-:Y:S02]  /*55e0*/  IADD3 R20, R42.reuse, 0x7, RZ ;  /* 0x000000072a147810 */ /* 0x040fe40007ffe0ff */
[----:B------:R-:W-:Y:S01]  /*55f0*/  ISETP.GE.AND P3, PT, R25, UR16, PT ;  /* 0x0000001019007c0c */ /* 0x000fe2000bf66270 */
[----:B------:R-:W-:Y:S01]  /*5600*/  VIADD R25, R42, 0x6 ;  /* 0x000000062a197836 */ /* 0x000fe20000000000 */
[----:B------:R-:W-:Y:S01]  /*5610*/  ISETP.GE.AND P2, PT, R20, UR16, PT ;  /* 0x0000001014007c0c */ /* 0x000fe2000bf46270 */
[----:B------:R-:W-:-:S03]  /*5620*/  VIADD R20, R42, 0x1 ;  /* 0x000000012a147836 */ /* 0x000fc60000000000 */
[----:B------:R-:W-:Y:S02]  /*5630*/  ISETP.GE.AND P5, PT, R25, UR16, PT ;  /* 0x0000001019007c0c */ /* 0x000fe4000bfa6270 */
[C---:B------:R-:W-:Y:S02]  /*5640*/  SEL R25, R17.reuse, RZ, !P1 ;  /* 0x000000ff11197207 */ /* 0x040fe40004800000 */
[----:B------:R-:W-:Y:S02]  /*5650*/  ISETP.GE.AND P1, PT, R20, UR16, PT ;  /* 0x0000001014007c0c */ /* 0x000fe4000bf26270 */
[----:B------:R-:W-:Y:S02]  /*5660*/  SEL R20, R18, RZ, !P6 ;  /* 0x000000ff12147207 */ /* 0x000fe40007000000 */
[----:B------:R-:W-:Y:S02]  /*5670*/  PRMT R18, R17, 0x7632, R18 ;  /* 0x0000763211127816 */ /* 0x000fe40000000012 */
        /* <DEDUP_REMOVED lines=13> */
.L_x_23339:
[----:B------:R-:W-:Y:S05]  /*5750*/  BSYNC B2 ;  /* 0x0000000000027941 */ /* 0x000fea0003800000 */
.L_x_23338:
[----:B-----5:R-:W-:Y:S01]  /*5760*/  HMUL2 R20, R58, R17 ;  /* 0x000000113a147232 */ /* 0x020fe20000000000 */
[----:B------:R-:W-:Y:S01]  /*5770*/  HFMA2.MMA R21, R61, R22, R21 ;  /* 0x000000163d157235 */ /* 0x000fe20000000015 */
[----:B------:R-:W-:Y:S01]  /*5780*/  HFMA2 R24, R61, R26, R24 ;  /* 0x0000001a3d187231 */ /* 0x000fe20000000018 */
[----:B------:R-:W-:-:S03]  /*5790*/  IADD3 R17, P2, R50, R32, RZ ;  /* 0x0000002032117210 */ /* 0x000fc60007f5e0ff */
[----:B------:R-:W-:Y:S01]  /*57a0*/  HFMA2.MMA R20, R59, R16, R20 ;  /* 0x000000103b147235 */ /* 0x000fe20000000014 */
[----:B------:R-:W-:Y:S01]  /*57b0*/  BSSY B2, `(.L_x_23340) ;  /* 0x0000027000027945 */ /* 0x000fe20003800000 */
[----:B------:R-:W-:Y:S01]  /*57c0*/  HFMA2.MMA R52, R64, R27, R24 ;  /* 0x0000001b40347235 */ /* 0x000fe20000000018 */
[----:B------:R-:W-:Y:S02]  /*57d0*/  LEA R16, P1, R17, R28, 0x1 ;  /* 0x0000001c11107211 */ /* 0x000fe400078208ff */
[----:B------:R-:W-:-:S05]  /*57e0*/  HFMA2 R51, R64, R23, R21 ;  /* 0x0000001740337231 */ /* 0x000fca0000000015 */
[----:B------:R-:W-:Y:S01]  /*57f0*/  HFMA2 R60, R61, R18, R20 ;  /* 0x000000123d3c7231 */ /* 0x000fe20000000014 */
[----:B------:R-:W-:Y:S01]  /*5800*/  LEA.HI.X.SX32 R18, R50, R30, 0x1, P2 ;  /* 0x0000001e32127211 */ /* 0x000fe200010f0eff */
[----:B------:R0:W5:Y:S01]  /*5810*/  LDG.E.128.CONSTANT R20, desc[UR10][R62.64] ;  /* 0x0000000a3e147981 */ /* 0x000162000c1e9d00 */
[----:B------:R-:W-:Y:S05]  /*5820*/  @P0 BRA `(.L_x_23341) ;  /* 0x00000000007c0947 */ /* 0x000fea0003800000 */
[C---:B------:R-:W-:Y:S01]  /*5830*/  IADD3 R24, R42.reuse, 0x2, RZ ;  /* 0x000000022a187810 */ /* 0x040fe20007ffe0ff */
[C---:B------:R-:W-:Y:S01]  /*5840*/  VIADD R25, R42.reuse, 0x3 ;  /* 0x000000032a197836 */ /* 0x040fe20000000000 */
[----:B------:R-:W-:Y:S02]  /*5850*/  IADD3 R26, R42, 0x6, RZ ;  /* 0x000000062a1a7810 */ /* 0x000fe40007ffe0ff */
[----:B------:R-:W-:Y:S02]  /*5860*/  ISETP.GE.AND P5, PT, R24, UR16, PT ;  /* 0x0000001018007c0c */ /* 0x000fe4000bfa6270 */
[C---:B------:R-:W-:Y:S02]  /*5870*/  IADD3 R24, R42.reuse, 0x4, RZ ;  /* 0x000000042a187810 */ /* 0x040fe40007ffe0ff */
        /* <DEDUP_REMOVED lines=8> */
[----:B------:R-:W-:Y:S02]  /*5900*/  IADD3 R24, R42, 0x1, RZ ;  /* 0x000000012a187810 */ /* 0x000fe40007ffe0ff */
[----:B------:R-:W-:Y:S02]  /*5910*/  SEL R25, R22, RZ, !P6 ;  /* 0x000000ff16197207 */ /* 0x000fe40007000000 */
[----:B------:R-:W-:-:S02]  /*5920*/  PRMT R22, R21, 0x7632, R22 ;  /* 0x0000763215167816 */ /* 0x000fc40000000016 */
[----:B------:R-:W-:Y:S02]  /*5930*/  ISETP.GE.AND P6, PT, R24, UR16, PT ;  /* 0x0000001018007c0c */ /* 0x000fe4000bfc6270 */
[C---:B------:R-:W-:Y:S02]  /*5940*/  SEL R24, R23.reuse, RZ, !P4 ;  /* 0x000000ff17187207 */ /* 0x040fe40006000000 */
        /* <DEDUP_REMOVED lines=13> */
.L_x_23341:
[----:B------:R-:W-:Y:S05]  /*5a20*/  BSYNC B2 ;  /* 0x0000000000027941 */ /* 0x000fea0003800000 */
.L_x_23340:
[----:B------:R1:W5:Y:S01]  /*5a30*/  LDG.E.128.CONSTANT R24, desc[UR10][R34.64] ;  /* 0x0000000a22187981 */ /* 0x000362000c1e9d00 */
[----:B------:R-:W-:Y:S01]  /*5a40*/  BSSY B2, `(.L_x_23342) ;  /* 0x0000022000027945 */ /* 0x000fe20003800000 */
[----:B-----5:R-:W-:-:S03]  /*5a50*/  HMUL2 R21, R58, R21 ;  /* 0x000000153a157232 */ /* 0x020fc60000000000 */
[----:B------:R-:W-:Y:S05]  /*5a60*/  @P0 BRA `(.L_x_23343) ;  /* 0x00000000007c0947 */ /* 0x000fea0003800000 */
[----:B------:R-:W-:-:S05]  /*5a70*/  VIADD R31, R42, 0x2 ;  /* 0x000000022a1f7836 */ /* 0x000fca0000000000 */
[----:B------:R-:W-:Y:S02]  /*5a80*/  ISETP.GE.AND P5, PT, R31, UR16, PT ;  /* 0x000000101f007c0c */ /* 0x000fe4000bfa6270 */
[C---:B------:R-:W-:Y:S02]  /*5a90*/  IADD3 R31, R42.reuse, 0x3, RZ ;  /* 0x000000032a1f7810 */ /* 0x040fe40007ffe0ff */
[----:B-1----:R-:W-:Y:S02]  /*5aa0*/  SEL R35, R25, RZ, !P5 ;  /* 0x000000ff19237207 */ /* 0x002fe40006800000 */
        /* <DEDUP_REMOVED lines=15> */
[----:B------:R-:W-:Y:S02]  /*5ba0*/  PRMT R27, R26, 0x7632, R27 ;  /* 0x000076321a1b7816 */ /* 0x000fe4000000001b */
[----:B------:R-:W-:Y:S02]  /*5bb0*/  ISETP.GE.AND P4, PT, R42, UR16, PT ;  /* 0x000000102a007c0c */ /* 0x000fe4000bf86270 */
[----:B0-----:R-:W-:Y:S02]  /*5bc0*/  PRMT R62, R27, 0x7632, R62 ;  /* 0x000076321b3e7816 */ /* 0x001fe4000000003e */
        /* <DEDUP_REMOVED lines=9> */
.L_x_23343:
[----:B------:R-:W-:Y:S05]  /*5c60*/  BSYNC B2 ;  /* 0x0000000000027941 */ /* 0x000fea0003800000 */
.L_x_23342:
[----:B------:R-:W-:Y:S01]  /*5c70*/  HFMA2.MMA R25, R58, R25, -RZ ;  /* 0x000000193a197235 */ /* 0x000fe200001000ff */
[----:B------:R-:W-:Y:S01]  /*5c80*/  LEA.HI.X R17, R17, R29, R18, 0x1, P1 ;  /* 0x0000001d11117211 */ /* 0x000fe200008f0c12 */
[----:B------:R-:W-:Y:S01]  /*5c90*/  HFMA2.MMA R21, R59, R20, R21 ;  /* 0x000000143b157235 */ /* 0x000fe20000000015 */
[-C--:B------:R-:W-:Y:S01]  /*5ca0*/  IADD3 R18, P3, R48, R32.reuse, RZ ;  /* 0x0000002030127210 */ /* 0x080fe20007f7e0ff */
[----:B------:R-:W-:Y:S01]  /*5cb0*/  HFMA2.MMA R60, R64, R19, R60 ;  /* 0x00000013403c7235 */ /* 0x000fe2000000003c */
[----:B------:R-:W-:Y:S01]  /*5cc0*/  IADD3 R31, P1, R49, R32, RZ ;  /* 0x00000020311f7210 */ /* 0x000fe20007f3e0ff */
[----:B------:R-:W-:Y:S03]  /*5cd0*/  BSSY B2, `(.L_x_23344) ;  /* 0x000002d000027945 */ /* 0x000fe60003800000 */
[-C--:B------:R-:W-:Y:S01]  /*5ce0*/  LEA R20, P2, R31, R28.reuse, 0x1 ;  /* 0x0000001c1f147211 */ /* 0x080fe200078408ff */
[----:B------:R-:W-:Y:S01]  /*5cf0*/  HFMA2 R25, R59, R24, R25 ;  /* 0x000000183b197231 */ /* 0x000fe20000000019 */
[----:B0-----:R-:W-:Y:S01]  /*5d00*/  HFMA2.MMA R62, R61, R22, R21 ;  /* 0x000000163d3e7235 */ /* 0x001fe20000000015 */
[----:B------:R-:W-:-:S02]  /*5d10*/  LEA R24, P4, R18, R28, 0x1 ;  /* 0x0000001c12187211 */ /* 0x000fc400078808ff */
[-C--:B------:R-:W-:Y:S01]  /*5d20*/  LEA.HI.X.SX32 R22, R48, R30.reuse, 0x1, P3 ;  /* 0x0000001e30167211 */ /* 0x080fe200018f0eff */
[----:B------:R-:W-:Y:S01]  /*5d30*/  HFMA2 R63, R61, R26, R25 ;  /* 0x0000001a3d3f7231 */ /* 0x000fe20000000019 */
[----:B------:R-:W-:Y:S02]  /*5d40*/  LEA.HI.X.SX32 R26, R49, R30, 0x1, P1 ;  /* 0x0000001e311a7211 */ /* 0x000fe400008f0eff */
[-C--:B------:R-:W-:Y:S02]  /*5d50*/  LEA.HI.X R25, R18, R29.reuse, R22, 0x1, P4 ;  /* 0x0000001d12197211 */ /* 0x080fe400020f0c16 */
[----:B------:R-:W5:Y:S01]  /*5d60*/  LDG.E.128.CONSTANT R16, desc[UR10][R16.64] ;  /* 0x0000000a10107981 */ /* 0x000f62000c1e9d00 */
[----:B------:R-:W-:Y:S01]  /*5d70*/  HFMA2.MMA R63, R64, R27, R63 ;  /* 0x0000001b403f7235 */ /* 0x000fe2000000003f */
[----:B------:R-:W-:Y:S01]  /*5d80*/  LEA.HI.X R21, R31, R29, R26, 0x1, P2 ;  /* 0x0000001d1f157211 */ /* 0x000fe200010f0c1a */
[----:B------:R-:W-:Y:S01]  /*5d90*/  HFMA2 R62, R64, R23, R62 ;  /* 0x00000017403e7231 */ /* 0x000fe2000000003e */
[----:B------:R-:W-:Y:S08]  /*5da0*/  @P0 BRA `(.L_x_23345) ;  /* 0x00000000007c0947 */ /* 0x000ff00003800000 */
        /* <DEDUP_REMOVED lines=10> */
[----:B------:R-:W-:Y:S02]  /*5e50*/  IADD3 R26, R42, 0x1, RZ ;  /* 0x000000012a1a7810 */ /* 0x000fe40007ffe0ff */
[----:B------:R-:W-:Y:S02]  /*5e60*/  ISETP.GE.AND P2, PT, R22, UR16, PT ;  /* 0x0000001016007c0c */ /* 0x000fe4000bf46270 */
[----:B-----5:R-:W-:Y:S02]  /*5e70*/  SEL R22, R18, RZ, !P6 ;  /* 0x000000ff12167207 */ /* 0x020fe40007000000 */
[----:B------:R-:W-:Y:S02]  /*5e80*/  PRMT R18, R17, 0x7632, R18 ;  /* 0x0000763211127816 */ /* 0x000fe40000000012 */
[----:B------:R-:W-:Y:S02]  /*5e90*/  ISETP.GE.AND P3, PT, R23, UR16, PT ;  /* 0x0000001017007c0c */ /* 0x000fe4000bf66270 */
[----:B------:R-:W-:-:S02]  /*5ea0*/  SEL R23, R17, RZ, !P1 ;  /* 0x000000ff11177207 */ /* 0x000fc40004800000 */
[----:B------:R-:W-:Y:S02]  /*5eb0*/  ISETP.GE.AND P1, PT, R26, UR16, PT ;  /* 0x000000101a007c0c */ /* 0x000fe4000bf26270 */
[----:B------:R-:W-:Y:S02]  /*5ec0*/  PRMT R26, R18, 0x7632, R26 ;  /* 0x00007632121a7816 */ /* 0x000fe4000000001a */
[C---:B------:R-:W-:Y:S02]  /*5ed0*/  PRMT R27, R19.reuse, 0x7632, R27 ;  /* 0x00007632131b7816 */ /* 0x040fe4000000001b */
[----:B------:R-:W-:Y:S02]  /*5ee0*/  ISETP.GE.AND P6, PT, R42, UR16, PT ;  /* 0x000000102a007c0c */ /* 0x000fe4000bfc6270 */
        /* <DEDUP_REMOVED lines=11> */
.L_x_23345:
[----:B------:R-:W-:Y:S05]  /*5fa0*/  BSYNC B2 ;  /* 0x0000000000027941 */ /* 0x000fea0003800000 */
.L_x_23344:
[----:B------:R-:W5:Y:S01]  /*5fb0*/  LDG.E.128.CONSTANT R20, desc[UR10][R20.64] ;  /* 0x0000000a14147981 */ /* 0x000f62000c1e9d00 */
[----:B------:R-:W-:Y:S01]  /*5fc0*/  BSSY B2, `(.L_x_23346) ;  /* 0x0000022000027945 */ /* 0x000fe20003800000 */
[----:B-----5:R-:W-:-:S03]  /*5fd0*/  HMUL2 R17, R58, R17 ;  /* 0x000000113a117232 */ /* 0x020fc60000000000 */
[----:B------:R-:W-:Y:S05]  /*5fe0*/  @P0 BRA `(.L_x_23347) ;  /* 0x00000000007c0947 */ /* 0x000fea0003800000 */
[C---:B------:R-:W-:Y:S01]  /*5ff0*/  VIADD R26, R42.reuse, 0x2 ;  /* 0x000000022a1a7836 */ /* 0x040fe20000000000 */
[----:B-1----:R-:W-:Y:S01]  /*6000*/  PRMT R34, R23, 0x7632, R34 ;  /* 0x0000763217227816 */ /* 0x002fe20000000022 */
[----:B------:R-:W-:-:S03]  /*6010*/  VIADD R27, R42, 0x1 ;  /* 0x000000012a1b7836 */ /* 0x000fc60000000000 */
        /* <DEDUP_REMOVED lines=14> */
[----:B------:R-:W-:Y:S02]  /*6100*/  SEL R27, R22, RZ, !P6 ;  /* 0x000000ff161b7207 */ /* 0x000fe40007000000 */
        /* <DEDUP_REMOVED lines=13> */
.L_x_23347:
[----:B------:R-:W-:Y:S05]  /*61e0*/  BSYNC B2 ;  /* 0x0000000000027941 */ /* 0x000fea0003800000 */
.L_x_23346:
[----:B------:R-:W5:Y:S01]  /*61f0*/  LDG.E.128.CONSTANT R24, desc[UR10][R24.64] ;  /* 0x0000000a18187981 */ /* 0x000f62000c1e9d00 */
[----:B------:R-:W-:Y:S01]  /*6200*/  HFMA2.MMA R21, R58, R21, -RZ ;  /* 0x000000153a157235 */ /* 0x000fe200001000ff */
[----:B------:R-:W-:Y:S01]  /*6210*/  BSSY B2, `(.L_x_23348) ;  /* 0x0000023000027945 */ /* 0x000fe20003800000 */
[----:B------:R-:W-:-:S08]  /*6220*/  HFMA2.MMA R17, R59, R16, R17 ;  /* 0x000000103b117235 */ /* 0x000fd00000000011 */
[----:B------:R-:W-:Y:S01]  /*6230*/  HFMA2 R20, R59, R20, R21 ;  /* 0x000000143b147231 */ /* 0x000fe20000000015 */
[----:B------:R-:W-:Y:S06]  /*6240*/  @P0 BRA `(.L_x_23349) ;  /* 0x00000000007c0947 */ /* 0x000fec0003800000 */
[C---:B------:R-:W-:Y:S02]  /*6250*/  IADD3 R16, R42.reuse, 0x2, RZ ;  /* 0x000000022a107810 */ /* 0x040fe40007ffe0ff */
[----:B------:R-:W-:Y:S02]  /*6260*/  IADD3 R21, R42, 0x1, RZ ;  /* 0x000000012a157810 */ /* 0x000fe40007ffe0ff */
[----:B------:R-:W-:Y:S01]  /*6270*/  ISETP.GE.AND P1, PT, R16, UR16, PT ;  /* 0x0000001010007c0c */ /* 0x000fe2000bf26270 */
[----:B------:R-:W-:Y:S01]  /*6280*/  VIADD R16, R42, 0x3 ;  /* 0x000000032a107836 */ /* 0x000fe20000000000 */
[----:B-1---5:R-:W-:-:S04]  /*6290*/  PRMT R34, R27, 0x7632, R34 ;  /* 0x000076321b227816 */ /* 0x022fc80000000022 */
[----:B------:R-:W-:Y:S02]  /*62a0*/  ISETP.GE.AND P4, PT, R16, UR16, PT ;  /* 0x0000001010007c0c */ /* 0x000fe4000bf86270 */
        /* <DEDUP_REMOVED lines=12> */
[----:B------:R-:W-:-:S02]  /*6370*/  PRMT R26, R25, 0x7632, R26 ;  /* 0x00007632191a7816 */ /* 0x000fc4000000001a */
[----:B------:R-:W-:Y:S02]  /*6380*/  ISETP.GE.AND P6, PT, R42, UR16, PT ;  /* 0x000000102a007c0c */ /* 0x000fe4000bfc6270 */
[----:B------:R-:W-:Y:S02]  /*6390*/  PRMT R31, R26, 0x7632, R31 ;  /* 0x000076321a1f7816 */ /* 0x000fe4000000001f */
        /* <DEDUP_REMOVED lines=10> */
.L_x_23349:
[----:B------:R-:W-:Y:S05]  /*6440*/  BSYNC B2 ;  /* 0x0000000000027941 */ /* 0x000fea0003800000 */
.L_x_23348:
[----:B------:R-:W-:Y:S01]  /*6450*/  HFMA2.MMA R18, R61, R18, R17 ;  /* 0x000000123d127235 */ /* 0x000fe20000000011 */
[-C--:B------:R-:W-:Y:S01]  /*6460*/  IADD3 R17, P3, R47, R32.reuse, RZ ;  /* 0x000000202f117210 */ /* 0x080fe20007f7e0ff */
[----:B-----5:R-:W-:Y:S01]  /*6470*/  HMUL2 R31, R58, R25 ;  /* 0x000000193a1f7232 */ /* 0x020fe20000000000 */
[C---:B------:R-:W-:Y:S01]  /*6480*/  IADD3 R21, P5, R46.reuse, R32, RZ ;  /* 0x000000202e157210 */ /* 0x040fe20007fbe0ff */
[----:B------:R-:W-:Y:S01]  /*6490*/  HFMA2 R22, R61, R22, R20 ;  /* 0x000000163d167231 */ /* 0x000fe20000000014 */
[----:B------:R-:W-:Y:S02]  /*64a0*/  LEA R16, P4, R17, R28, 0x1 ;  /* 0x0000001c11107211 */ /* 0x000fe400078808ff */
        /* <DEDUP_REMOVED lines=14> */
[----:B------:R-:W-:-:S03]  /*6590*/  LEA.HI.X R33, R33, R29, R30, 0x1, P4 ;  /* 0x0000001d21217211 */ /* 0x000fc600020f0c1e */
[----:B------:R0:W5:Y:S04]  /*65a0*/  LDG.E.128.CONSTANT R28, desc[UR10][R24.64] ;  /* 0x0000000a181c7981 */ /* 0x000168000c1e9d00 */
[----:B-1----:R-:W5:Y:S01]  /*65b0*/  LDG.E.128.CONSTANT R32, desc[UR10][R32.64] ;  /* 0x0000000a20207981 */ /* 0x002f62000c1e9d00 */
[----:B------:R-:W-:Y:S01]  /*65c0*/  BSSY B2, `(.L_x_23350) ;  /* 0x0000025000027945 */ /* 0x000fe20003800000 */
[C---:B------:R-:W-:Y:S01]  /*65d0*/  HFMA2.MMA R26, R64.reuse, R27, R26 ;  /* 0x0000001b401a7235 */ /* 0x040fe2000000001a */
[----:B------:R-:W-:Y:S01]  /*65e0*/  HFMA2 R22, R64, R23, R22 ;  /* 0x0000001740167231 */ /* 0x000fe20000000016 */
[----:B0-----:R-:W-:Y:S02]  /*65f0*/  HFMA2.MMA R25, R64, R19, R18 ;  /* 0x0000001340197235 */ /* 0x001fe40000000012 */
[----:B------:R-:W5:Y:S01]  /*6600*/  LDG.E.128.CONSTANT R16, desc[UR10][R16.64] ;  /* 0x0000000a10107981 */ /* 0x000f62000c1e9d00 */
        /* <DEDUP_REMOVED lines=21> */
[C---:B------:R-:W-:Y:S02]  /*6760*/  IADD3 R23, R42.reuse, 0x7, RZ ;  /* 0x000000072a177810 */ /* 0x040fe40007ffe0ff */
        /* <DEDUP_REMOVED lines=10> */
.L_x_23351:
[----:B------:R-:W-:Y:S05]  /*6810*/  BSYNC B2 ;  /* 0x0000000000027941 */ /* 0x000fea0003800000 */
.L_x_23350:
[--C-:B------:R-:W-:Y:S02]  /*6820*/  HADD2.F32 R23, -RZ, R51.reuse.H0_H0 ;  /* 0x20000033ff177230 */ /* 0x100fe40000004100 */
[----:B-----5:R-:W-:Y:S02]  /*6830*/  HMUL2 R17, R58, R17 ;  /* 0x000000113a117232 */ /* 0x020fe40000000000 */
[----:B------:R-:W-:Y:S02]  /*6840*/  HADD2.F32 R24, -RZ, R51.H1_H1 ;  /* 0x30000033ff187230 */ /* 0x000fe40000004100 */
[--C-:B------:R-:W-:Y:S02]  /*6850*/  HADD2.F32 R27, -RZ, R52.reuse.H0_H0 ;  /* 0x20000034ff1b7230 */ /* 0x100fe40000004100 */
[----:B------:R-:W-:Y:S02]  /*6860*/  HFMA2 R17, R59, R16, R17 ;  /* 0x000000103b117231 */ /* 0x000fe40000000011 */
[----:B------:R-:W-:-:S02]  /*6870*/  HADD2.F32 R52, -RZ, R52.H1_H1 ;  /* 0x30000034ff347230 */ /* 0x000fc40000004100 */
[----:B------:R-:W-:Y:S01]  /*6880*/  FADD.FTZ R16, R23, R24 ;  /* 0x0000001817107221 */ /* 0x000fe20000010000 */
[--C-:B------:R-:W-:Y:S02]  /*6890*/  HADD2.F32 R24, -RZ, R60.reuse.H0_H0 ;  /* 0x2000003cff187230 */ /* 0x100fe40000004100 */
[----:B------:R-:W-:Y:S02]  /*68a0*/  HADD2.F32 R23, -RZ, R60.H1_H1 ;  /* 0x3000003cff177230 */ /* 0x000fe40000004100 */
[----:B------:R-:W-:Y:S01]  /*68b0*/  FADD.FTZ R27, R27, R52 ;  /* 0x000000341b1b7221 */ /* 0x000fe20000010000 */
[--C-:B------:R-:W-:Y:S02]  /*68c0*/  HADD2.F32 R60, -RZ, R25.reuse.H1_H1 ;  /* 0x30000019ff3c7230 */ /* 0x100fe40000004100 */
[----:B------:R-:W-:Y:S02]  /*68d0*/  HADD2.F32 R51, -RZ, R62.H0_H0 ;  /* 0x2000003eff337230 */ /* 0x000fe40000004100 */
[----:B------:R-:W-:Y:S01]  /*68e0*/  FADD.FTZ R24, R24, R23 ;  /* 0x0000001718187221 */ /* 0x000fe20000010000 */
[----:B------:R-:W-:-:S02]  /*68f0*/  HADD2.F32 R23, -RZ, R25.H0_H0 ;  /* 0x20000019ff177230 */ /* 0x000fc40000004100 */
[--C-:B------:R-:W-:Y:S02]  /*6900*/  HADD2.F32 R25, -RZ, R22.reuse.H0_H0 ;  /* 0x20000016ff197230 */ /* 0x100fe40000004100 */
[----:B------:R-:W-:Y:S02]  /*6910*/  HADD2.F32 R22, -RZ, R22.H1_H1 ;  /* 0x30000016ff167230 */ /* 0x000fe40000004100 */
[----:B------:R-:W-:Y:S01]  /*6920*/  FADD.FTZ R60, R23, R60 ;  /* 0x0000003c173c7221 */ /* 0x000fe20000010000 */
[--C-:B------:R-:W-:Y:S02]  /*6930*/  HADD2.F32 R52, -RZ, R63.reuse.H0_H0 ;  /* 0x2000003fff347230 */ /* 0x100fe40000004100 */
[----:B------:R-:W-:Y:S02]  /*6940*/  HADD2.F32 R62, -RZ, R62.H1_H1 ;  /* 0x3000003eff3e7230 */ /* 0x000fe40000004100 */
[----:B------:R-:W-:Y:S01]  /*6950*/  FADD.FTZ R25, R25, R22 ;  /* 0x0000001619197221 */ /* 0x000fe20000010000 */
[----:B------:R-:W-:Y:S01]  /*6960*/  HADD2.F32 R63, -RZ, R63.H1_H1 ;  /* 0x3000003fff3f7230 */ /* 0x000fe20000004100 */
[----:B------:R-:W5:Y:S01]  /*6970*/  LDG.E.128.CONSTANT R20, desc[UR10][R20.64] ;  /* 0x0000000a14147981 */ /* 0x000f62000c1e9d00 */
[----:B------:R-:W-:Y:S01]  /*6980*/  BSSY B2, `(.L_x_23352) ;  /* 0x000002a000027945 */ /* 0x000fe20003800000 */
[----:B------:R-:W-:-:S02]  /*6990*/  FADD.FTZ R51, R51, R62 ;  /* 0x0000003e33337221 */ /* 0x000fc40000010000 */
[----:B------:R-:W-:Y:S01]  /*69a0*/  FADD.FTZ R52, R52, R63 ;  /* 0x0000003f34347221 */ /* 0x000fe20000010000 */
[----:B------:R-:W-:Y:S01]  /*69b0*/  HFMA2.MMA R17, R61, R18, R17 ;  /* 0x000000123d117235 */ /* 0x000fe20000000011 */
        /* <DEDUP_REMOVED lines=10> */
[----:B------:R-:W-:Y:S01]  /*6a60*/  ISETP.GE.AND P4, PT, R18, UR16, PT ;  /* 0x0000001012007c0c */ /* 0x000fe2000bf86270 */
[----:B------:R-:W-:Y:S01]  /*6a70*/  VIADD R18, R42, 0x5 ;  /* 0x000000052a127836 */ /* 0x000fe20000000000 */
[----:B------:R-:W-:Y:S01]  /*6a80*/  ISETP.GE.AND P1, PT, R16, UR16, PT ;  /* 0x0000001010007c0c */ /* 0x000fe2000bf26270 */
[----:B------:R-:W-:Y:S01]  /*6a90*/  VIADD R16, R42, 0x7 ;  /* 0x000000072a107836 */ /* 0x000fe20000000000 */
[----:B------:R-:W-:Y:S02]  /*6aa0*/  ISETP.GE.AND P6, PT, R24, UR16, PT ;  /* 0x0000001018007c0c */ /* 0x000fe4000bfc6270 */
[----:B------:R-:W-:-:S02]  /*6ab0*/  ISETP.GE.AND P3, PT, R18, UR16, PT ;  /* 0x0000001012007c0c */ /* 0x000fc4000bf66270 */
[C---:B------:R-:W-:Y:S02]  /*6ac0*/  IADD3 R24, R42.reuse, 0x6, RZ ;  /* 0x000000062a187810 */ /* 0x040fe40007ffe0ff */
[----:B------:R-:W-:Y:S02]  /*6ad0*/  IADD3 R18, R42, 0x1, RZ ;  /* 0x000000012a127810 */ /* 0x000fe40007ffe0ff */
[----:B------:R-:W-:Y:S02]  /*6ae0*/  ISETP.GE.AND P2, PT, R16, UR16, PT ;  /* 0x0000001010007c0c */ /* 0x000fe4000bf46270 */
[----:B-----5:R-:W-:Y:S02]  /*6af0*/  SEL R16, R21, RZ, !P1 ;  /* 0x000000ff15107207 */ /* 0x020fe40004800000 */
[----:B------:R-:W-:Y:S02]  /*6b00*/  ISETP.GE.AND P5, PT, R24, UR16, PT ;  /* 0x0000001018007c0c */ /* 0x000fe4000bfa6270 */
[----:B------:R-:W-:-:S02]  /*6b10*/  ISETP.GE.AND P1, PT, R18, UR16, PT ;  /* 0x0000001012007c0c */ /* 0x000fc4000bf26270 */
[----:B------:R-:W-:Y:S02]  /*6b20*/  SEL R51, R22, RZ, !P6 ;  /* 0x000000ff16337207 */ /* 0x000fe40007000000 */
        /* <DEDUP_REMOVED lines=15> */
.L_x_23353:
[----:B------:R-:W-:Y:S05]  /*6c20*/  BSYNC B2 ;  /* 0x0000000000027941 */ /* 0x000fea0003800000 */
.L_x_23352:
[----:B------:R-:W-:Y:S01]  /*6c30*/  BSSY B2, `(.L_x_23354) ;  /* 0x0000022000027945 */ /* 0x000fe20003800000 */
[----:B-----5:R-:W-:-:S03]  /*6c40*/  HMUL2 R21, R58, R21 ;  /* 0x000000153a157232 */ /* 0x020fc60000000000 */
[----:B------:R-:W-:Y:S05]  /*6c50*/  @P0 BRA `(.L_x_23355) ;  /* 0x00000000007c0947 */ /* 0x000fea0003800000 */
[C---:B------:R-:W-:Y:S01]  /*6c60*/  IADD3 R18, R42.reuse, 0x3, RZ ;  /* 0x000000032a127810 */ /* 0x040fe20007ffe0ff */
[C---:B------:R-:W-:Y:S02]  /*6c70*/  VIADD R16, R42.reuse, 0x2 ;  /* 0x000000022a107836 */ /* 0x040fe40000000000 */
[----:B------:R-:W-:Y:S01]  /*6c80*/  VIADD R24, R42, 0x4 ;  /* 0x000000042a187836 */ /* 0x000fe20000000000 */
[----:B------:R-:W-:Y:S02]  /*6c90*/  ISETP.GE.AND P4, PT, R18, UR16, PT ;  /* 0x0000001012007c0c */ /* 0x000fe4000bf86270 */
[----:B------:R-:W-:Y:S02]  /*6ca0*/  IADD3 R18, R42, 0x5, RZ ;  /* 0x000000052a127810 */ /* 0x000fe40007ffe0ff */
[----:B------:R-:W-:Y:S02]  /*6cb0*/  ISETP.GE.AND P1, PT, R16, UR16, PT ;  /* 0x0000001010007c0c */ /* 0x000fe4000bf26270 */
[----:B------:R-:W-:Y:S01]  /*6cc0*/  ISETP.GE.AND P6, PT, R24, UR16, PT ;  /* 0x0000001018007c0c */ /* 0x000fe2000bfc6270 */
[C---:B------:R-:W-:Y:S01]  /*6cd0*/  VIADD R24, R42.reuse, 0x6 ;  /* 0x000000062a187836 */ /* 0x040fe20000000000 */
[----:B------:R-:W-:-:S02]  /*6ce0*/  IADD3 R16, R42, 0x7, RZ ;  /* 0x000000072a107810 */ /* 0x000fc40007ffe0ff */
[----:B------:R-:W-:Y:S01]  /*6cf0*/  ISETP.GE.AND P3, PT, R18, UR16, PT ;  /* 0x0000001012007c0c */ /* 0x000fe2000bf66270 */
[----:B------:R-:W-:Y:S01]  /*6d00*/  VIADD R18, R42, 0x1 ;  /* 0x000000012a127836 */ /* 0x000fe20000000000 */
[----:B------:R-:W-:Y:S02]  /*6d10*/  ISETP.GE.AND P2, PT, R16, UR16, PT ;  /* 0x0000001010007c0c */ /* 0x000fe4000bf46270 */
[----:B------:R-:W-:Y:S02]  /*6d20*/  SEL R16, R29, RZ, !P1 ;  /* 0x000000ff1d107207 */ /* 0x000fe40004800000 */
[----:B------:R-:W-:Y:S02]  /*6d30*/  ISETP.GE.AND P5, PT, R24, UR16, PT ;  /* 0x0000001018007c0c */ /* 0x000fe4000bfa6270 */
[----:B------:R-:W-:Y:S02]  /*6d40*/  ISETP.GE.AND P1, PT, R18, UR16, PT ;  /* 0x0000001012007c0c */ /* 0x000fe4000bf26270 */
[----:B------:R-:W-:-:S02]  /*6d50*/  SEL R51, R30, RZ, !P6 ;  /* 0x000000ff1e337207 */ /* 0x000fc40007000000 */
[----:B------:R-:W-:Y:S02]  /*6d60*/  ISETP.GE.AND P6, PT, R42, UR16, PT ;  /* 0x000000102a007c0c */ /* 0x000fe4000bfc6270 */
[----:B------:R-:W-:Y:S02]  /*6d70*/  PRMT R29, R29, 0x7632, R29 ;  /* 0x000076321d1d7816 */ /* 0x000fe4000000001d */
        /* <DEDUP_REMOVED lines=13> */
.L_x_23355:
[----:B------:R-:W-:Y:S05]  /*6e50*/  BSYNC B2 ;  /* 0x0000000000027941 */ /* 0x000fea0003800000 */
.L_x_23354:
[----:B------:R-:W-:Y:S01]  /*6e60*/  BSSY B2, `(.L_x_23356) ;  /* 0x0000022000027945 */ /* 0x000fe20003800000 */
[----:B------:R-:W-:-:S03]  /*6e70*/  HFMA2.MMA R29, R58, R29, -RZ ;  /* 0x0000001d3a1d7235 */ /* 0x000fc600001000ff */
[----:B------:R-:W-:Y:S08]  /*6e80*/  @P0 BRA `(.L_x_23357) ;  /* 0x00000000007c0947 */ /* 0x000ff00003800000 */
[C---:B------:R-:W-:Y:S01]  /*6e90*/  IADD3 R16, R42.reuse, 0x1, RZ ;  /* 0x000000012a107810 */ /* 0x040fe20007ffe0ff */
[C---:B------:R-:W-:Y:S01]  /*6ea0*/  VIADD R18, R42.reuse, 0x2 ;  /* 0x000000022a127836 */ /* 0x040fe20000000000 */
[C---:B------:R-:W-:Y:S01]  /*6eb0*/  IADD3 R24, R42.reuse, 0x3, RZ ;  /* 0x000000032a187810 */ /* 0x040fe20007ffe0ff */
[----:B------:R-:W-:Y:S01]  /*6ec0*/  VIADD R27, R42, 0x4 ;  /* 0x000000042a1b7836 */ /* 0x000fe20000000000 */
[----:B------:R-:W-:Y:S02]  /*6ed0*/  ISETP.GE.AND P2, PT, R16, UR16, PT ;  /* 0x0000001010007c0c */ /* 0x000fe4000bf46270 */
[----:B------:R-:W-:Y:S01]  /*6ee0*/  ISETP.GE.AND P1, PT, R24, UR16, PT ;  /* 0x0000001018007c0c */ /* 0x000fe2000bf26270 */
[C---:B------:R-:W-:Y:S01]  /*6ef0*/  VIADD R24, R42.reuse, 0x6 ;  /* 0x000000062a187836 */ /* 0x040fe20000000000 */
[----:B------:R-:W-:Y:S02]  /*6f00*/  IADD3 R16, R42, 0x5, RZ ;  /* 0x000000052a107810 */ /* 0x000fe40007ffe0ff */
[----:B------:R-:W-:-:S02]  /*6f10*/  ISETP.GE.AND P5, PT, R18, UR16, PT ;  /* 0x0000001012007c0c */ /* 0x000fc4000bfa6270 */
[C---:B------:R-:W-:Y:S02]  /*6f20*/  ISETP.GE.AND P6, PT, R42.reuse, UR16, PT ;  /* 0x000000102a007c0c */ /* 0x040fe4000bfc6270 */
[----:B------:R-:W-:Y:S02]  /*6f30*/  ISETP.GE.AND P4, PT, R27, UR16, PT ;  /* 0x000000101b007c0c */ /* 0x000fe4000bf86270 */
[----:B------:R-:W-:Y:S02]  /*6f40*/  IADD3 R18, R42, 0x7, RZ ;  /* 0x000000072a127810 */ /* 0x000fe40007ffe0ff */
[----:B------:R-:W-:Y:S02]  /*6f50*/  ISETP.GE.AND P0, PT, R16, UR16, PT ;  /* 0x0000001010007c0c */ /* 0x000fe4000bf06270 */
[----:B------:R-:W-:Y:S02]  /*6f60*/  ISETP.GE.AND P3, PT, R24, UR16, PT ;  /* 0x0000001018007c0c */ /* 0x000fe4000bf66270 */
[----:B------:R-:W-:-:S02]  /*6f70*/  SEL R16, R32, RZ, !P6 ;  /* 0x000000ff20107207 */ /* 0x000fc40007000000 */
[----:B------:R-:W-:Y:S02]  /*6f80*/  ISETP.GE.AND P6, PT, R18, UR16, PT ;  /* 0x0000001012007c0c */ /* 0x000fe4000bfc6270 */
[C---:B------:R-:W-:Y:S02]  /*6f90*/  PRMT R24, R34.reuse, 0x7632, R24 ;  /* 0x0000763222187816 */ /* 0x040fe40000000018 */
[----:B------:R-:W-:Y:S02]  /*6fa0*/  SEL R51, R34, RZ, !P4 ;  /* 0x000000ff22337207 */ /* 0x000fe40006000000 */
        /* <DEDUP_REMOVED lines=13> */
.L_x_23357:
[----:B------:R-:W-:Y:S05]  /*7080*/  BSYNC B2 ;  /* 0x0000000000027941 */ /* 0x000fea0003800000 */
.L_x_23356:
        /* <DEDUP_REMOVED lines=17> */
[----:B------:R-:W-:-:S02]  /*71a0*/  HADD2.F32 R20, -RZ, R29.H0_H0 ;  /* 0x2000001dff147230 */ /* 0x000fc40000004100 */
[----:B------:R-:W-:Y:S01]  /*71b0*/  FADD.FTZ R17, R16, R17 ;  /* 0x0000001110117221 */ /* 0x000fe20000010000 */
[----:B------:R-:W-:Y:S02]  /*71c0*/  HFMA2 R59, R64, R35, R59 ;  /* 0x00000023403b7231 */ /* 0x000fe4000000003b */
[--C-:B------:R-:W-:Y:S02]  /*71d0*/  HADD2.F32 R18, -RZ, R32.reuse.H0_H0 ;  /* 0x20000020ff127230 */ /* 0x100fe40000004100 */
[----:B------:R-:W-:Y:S02]  /*71e0*/  HADD2.F32 R19, -RZ, R32.H1_H1 ;  /* 0x30000020ff137230 */ /* 0x000fe40000004100 */
[----:B------:R-:W-:Y:S01]  /*71f0*/  FADD.FTZ R8, R8, R17 ;  /* 0x0000001108087221 */ /* 0x000fe20000010000 */
[----:B------:R-:W-:Y:S02]  /*7200*/  HADD2.F32 R29, -RZ, R29.H1_H1 ;  /* 0x3000001dff1d7230 */ /* 0x000fe40000004100 */
[----:B------:R-:W-:-:S02]  /*7210*/  HADD2.F32 R21, -RZ, R59.H0_H0 ;  /* 0x2000003bff157230 */ /* 0x000fc40000004100 */
[----:B------:R-:W-:Y:S01]  /*7220*/  FADD.FTZ R18, R18, R19 ;  /* 0x0000001312127221 */ /* 0x000fe20000010000 */
[----:B------:R-:W-:Y:S02]  /*7230*/  HADD2.F32 R22, -RZ, R59.H1_H1 ;  /* 0x3000003bff167230 */ /* 0x000fe40000004100 */
[----:B------:R-:W-:Y:S01]  /*7240*/  FADD.FTZ R29, R20, R29 ;  /* 0x0000001d141d7221 */ /* 0x000fe20000010000 */
[----:B------:R-:W-:Y:S02]  /*7250*/  FADD.FTZ R9, R9, R18 ;  /* 0x0000001209097221 */ /* 0x000fe40000010000 */
[----:B------:R-:W-:Y:S01]  /*7260*/  FADD.FTZ R22, R21, R22 ;  /* 0x0000001615167221 */ /* 0x000fe20000010000 */
[----:B------:R-:W-:-:S03]  /*7270*/  FADD.FTZ R10, R10, R29 ;  /* 0x0000001d0a0a7221 */ /* 0x000fc60000010000 */
[----:B------:R-:W-:-:S07]  /*7280*/  FADD.FTZ R11, R11, R22 ;  /* 0x000000160b0b7221 */ /* 0x000fce0000010000 */
.L_x_23333:
[----:B------:R-:W-:Y:S05]  /*7290*/  BSYNC B0 ;  /* 0x0000000000007941 */ /* 0x000fea0003800000 */
.L_x_23332:
[----:B------:R-:W-:Y:S01]  /*72a0*/  VIADD R56, R56, 0x4 ;  /* 0x0000000438387836 */ /* 0x000fe20000000000 */
[----:B------:R-:W-:Y:S01]  /*72b0*/  IADD3 R12, P1, R12, 0x10, RZ ;  /* 0x000000100c0c7810 */ /* 0x000fe20007f3e0ff */
[----:B------:R-:W-:Y:S01]  /*72c0*/  VIADD R41, R41, 0x200 ;  /* 0x0000020029297836 */ /* 0x000fe20000000000 */
[----:B------:R-:W-:Y:S02]  /*72d0*/  IADD3 R42, R42, 0x80, RZ ;  /* 0x000000802a2a7810 */ /* 0x000fe40007ffe0ff */
[----:B------:R-:W-:Y:S01]  /*72e0*/  ISETP.GE.AND P0, PT, R56, UR4, PT ;  /* 0x0000000438007c0c */ /* 0x000fe2000bf06270 */
[----:B------:R-:W-:Y:S01]  /*72f0*/  IMAD.X R13, RZ, RZ, R13, P1 ;  /* 0x000000ffff0d7224 */ /* 0x000fe200008e060d */
[----:B------:R-:W-:-:S11]  /*7300*/  IADD3 R40, R40, 0x80, RZ ;  /* 0x0000008028287810 */ /* 0x000fd60007ffe0ff */
[----:B------:R-:W-:Y:S05]  /*7310*/  @!P0 BRA `(.L_x_23358) ;  /* 0xffffffd8002c8947 */ /* 0x000fea000383ffff */
.L_x_23331:
[----:B------:R-:W-:Y:S05]  /*7320*/  BSYNC B1 ;  /* 0x0000000000017941 */ /* 0x000fea0003800000 */
.L_x_23329:
[----:B------:R-:W0:Y:S01]  /*7330*/  SHFL.BFLY PT, R0, R39, 0x2, 0x1f ;  /* 0x0c401f0027007f89 */ /* 0x000e2200000e0000 */
        /* <DEDUP_REMOVED lines=8> */
[----:B------:R-:W4:Y:S01]  /*73c0*/  SHFL.BFLY PT, R14, R3, 0x2, 0x1f ;  /* 0x0c401f00030e7f89 */ /* 0x000f2200000e0000 */
[----:B------:R-:W4:Y:S01]  /*73d0*/  S2R R13, SR_TID.X ;  /* 0x00000000000d7919 */ /* 0x000f220000002100 */
[----:B0-----:R-:W-:Y:S01]  /*73e0*/  FADD.FTZ R0, R0, R39 ;  /* 0x0000002700007221 */ /* 0x001fe20000010000 */
[----:B-1----:R-:W-:Y:S01]  /*73f0*/  ULEA UR4, UR5, UR4, 0x18 ;  /* 0x0000000405047291 */ /* 0x002fe2000f8ec03f */
[----:B------:R-:W0:Y:S01]  /*7400*/  SHFL.BFLY PT, R16, R7, 0x2, 0x1f ;  /* 0x0c401f0007107f89 */ /* 0x000e2200000e0000 */
[----:B--2---:R-:W-:-:S03]  /*7410*/  FADD.FTZ R38, R5, R38 ;  /* 0x0000002605267221 */ /* 0x004fc60000010000 */
[----:B------:R-:W1:Y:S01]  /*7420*/  SHFL.BFLY PT, R18, R9, 0x2, 0x1f ;  /* 0x0c401f0009127f89 */ /* 0x000e6200000e0000 */
[----:B---3--:R-:W-:-:S03]  /*7430*/  FADD.FTZ R36, R17, R36 ;  /* 0x0000002411247221 */ /* 0x008fc60000010000 */
[----:B------:R-:W2:Y:S01]  /*7440*/  SHFL.BFLY PT, R21, R6, 0x2, 0x1f ;  /* 0x0c401f0006157f89 */ /* 0x000ea200000e0000 */
[----:B----4-:R-:W-:-:S03]  /*7450*/  FADD.FTZ R37, R2, R37 ;  /* 0x0000002502257221 */ /* 0x010fc60000010000 */
[----:B------:R-:W3:Y:S01]  /*7460*/  SHFL.BFLY PT, R23, R8, 0x2, 0x1f ;  /* 0x0c401f0008177f89 */ /* 0x000ee200000e0000 */
[----:B------:R-:W-:-:S03]  /*7470*/  FADD.FTZ R12, R12, R15 ;  /* 0x0000000f0c0c7221 */ /* 0x000fc60000010000 */
[----:B------:R-:W4:Y:S01]  /*7480*/  SHFL.BFLY PT, R25, R10, 0x2, 0x1f ;  /* 0x0c401f000a197f89 */ /* 0x000f2200000e0000 */
[----:B------:R-:W-:-:S03]  /*7490*/  FADD.FTZ R14, R14, R3 ;  /* 0x000000030e0e7221 */ /* 0x000fc60000010000 */
[----:B------:R-:W4:Y:S04]  /*74a0*/  SHFL.BFLY PT, R20, R11, 0x2, 0x1f ;  /* 0x0c401f000b147f89 */ /* 0x000f2800000e0000 */
[----:B------:R-:W4:Y:S01]  /*74b0*/  SHFL.BFLY PT, R5, R0, 0x1, 0x1f ;  /* 0x0c201f0000057f89 */ /* 0x000f2200000e0000 */
[----:B0-----:R-:W-:-:S03]  /*74c0*/  FADD.FTZ R16, R16, R7 ;  /* 0x0000000710107221 */ /* 0x001fc60000010000 */
[----:B------:R-:W0:Y:S01]  /*74d0*/  SHFL.BFLY PT, R17, R38, 0x1, 0x1f ;  /* 0x0c201f0026117f89 */ /* 0x000e2200000e0000 */
[----:B------:R-:W-:Y:S01]  /*74e0*/  SHF.R.S32.HI R22, RZ, 0x1f, R13 ;  /* 0x0000001fff167819 */ /* 0x000fe2000001140d */
[----:B-1----:R-:W-:Y:S01]  /*74f0*/  FADD.FTZ R18, R18, R9 ;  /* 0x0000000912127221 */ /* 0x002fe20000010000 */
[----:B------:R-:W-:Y:S01]  /*7500*/  IADD3 R2, R13, 0x1f, RZ ;  /* 0x0000001f0d027810 */ /* 0x000fe20007ffe0ff */
[----:B------:R-:W1:Y:S01]  /*7510*/  SHFL.BFLY PT, R19, R36, 0x1, 0x1f ;  /* 0x0c201f0024137f89 */ /* 0x000e6200000e0000 */
[----:B------:R-:W-:Y:S01]  /*7520*/  LEA.HI R24, R22, R13, RZ, 0x5 ;  /* 0x0000000d16187211 */ /* 0x000fe200078f28ff */
[----:B--2---:R-:W-:Y:S01]  /*7530*/  FADD.FTZ R6, R21, R6 ;  /* 0x0000000615067221 */ /* 0x004fe20000010000 */
[----:B------:R-:W-:Y:S01]  /*7540*/  ISETP.GT.U32.AND P3, PT, R2, 0x3e, PT ;  /* 0x0000003e0200780c */ /* 0x000fe20003f64070 */
[----:B------:R-:W2:Y:S01]  /*7550*/  SHFL.BFLY PT, R4, R37, 0x1, 0x1f ;  /* 0x0c201f0025047f89 */ /* 0x000ea200000e0000 */
[----:B------:R-:W-:Y:S01]  /*7560*/  LOP3.LUT R22, R24, 0xffffffe0, RZ, 0xc0, !PT ;  /* 0xffffffe018167812 */ /* 0x000fe200078ec0ff */
[----:B---3--:R-:W-:-:S02]  /*7570*/  FADD.FTZ R8, R23, R8 ;  /* 0x0000000817087221 */ /* 0x008fc40000010000 */
[----:B------:R-:W3:Y:S01]  /*7580*/  SHFL.BFLY PT, R7, R12, 0x1, 0x1f ;  /* 0x0c201f000c077f89 */ /* 0x000ee200000e0000 */
[----:B----4-:R-:W-:Y:S01]  /*7590*/  FADD.FTZ R10, R25, R10 ;  /* 0x0000000a190a7221 */ /* 0x010fe20000010000 */
[----:B------:R-:W-:Y:S02]  /*75a0*/  IMAD.IADD R25, R13, 0x1, -R22 ;  /* 0x000000010d197824 */ /* 0x000fe400078e0a16 */
[----:B------:R-:W4:Y:S01]  /*75b0*/  SHFL.BFLY PT, R15, R14, 0x1, 0x1f ;  /* 0x0c201f000e0f7f89 */ /* 0x000f2200000e0000 */
[----:B------:R-:W-:Y:S02]  /*75c0*/  FADD.FTZ R20, R20, R11 ;  /* 0x0000000b14147221 */ /* 0x000fe40000010000 */
[----:B------:R-:W-:Y:S01]  /*75d0*/  LOP3.LUT R22, R25, 0x3, RZ, 0xc0, !PT ;  /* 0x0000000319167812 */ /* 0x000fe200078ec0ff */
[----:B------:R-:W4:Y:S01]  /*75e0*/  SHFL.BFLY PT, R9, R16, 0x1, 0x1f ;  /* 0x0c201f0010097f89 */ /* 0x000f2200000e0000 */
[----:B------:R-:W-:Y:S02]  /*75f0*/  FADD.FTZ R2, R0, R5 ;  /* 0x0000000500027221 */ /* 0x000fe40000010000 */
[----:B------:R-:W-:Y:S01]  /*7600*/  ISETP.NE.AND P2, PT, R22, RZ, PT ;  /* 0x000000ff1600720c */ /* 0x000fe20003f45270 */
[----:B0-----:R-:W-:Y:S01]  /*7610*/  FADD.FTZ R5, R38, R17 ;  /* 0x0000001126057221 */ /* 0x001fe20000010000 */
[----:B------:R-:W0:Y:S02]  /*7620*/  SHFL.BFLY PT, R21, R6, 0x1, 0x1f ;  /* 0x0c201f0006157f89 */ /* 0x000e2400000e0000 */
[C---:B------:R-:W-:Y:S01]  /*7630*/  ISETP.GT.OR P0, PT, R13.reuse, 0x3f, P2 ;  /* 0x0000003f0d00780c */ /* 0x040fe20001704670 */
[----:B-1----:R-:W-:Y:S01]  /*7640*/  FADD.FTZ R3, R36, R19 ;  /* 0x0000001324037221 */ /* 0x002fe20000010000 */
[----:B------:R-:W1:Y:S01]  /*7650*/  SHFL.BFLY PT, R23, R8, 0x1, 0x1f ;  /* 0x0c201f0008177f89 */ /* 0x000e6200000e0000 */
[----:B------:R-:W-:Y:S01]  /*7660*/  ISETP.GT.OR P1, PT, R13, 0x1f, P2 ;  /* 0x0000001f0d00780c */ /* 0x000fe20001724670 */
[----:B--2---:R-:W-:-:S02]  /*7670*/  FADD.FTZ R0, R37, R4 ;  /* 0x0000000425007221 */ /* 0x004fc40000010000 */
[----:B------:R-:W2:Y:S01]  /*7680*/  SHFL.BFLY PT, R11, R18, 0x1, 0x1f ;  /* 0x0c201f00120b7f89 */ /* 0x000ea200000e0000 */
[----:B---3--:R-:W-:-:S03]  /*7690*/  FADD.FTZ R4, R12, R7 ;  /* 0x000000070c047221 */ /* 0x008fc60000010000 */
[----:B------:R-:W3:Y:S01]  /*76a0*/  SHFL.BFLY PT, R17, R10, 0x1, 0x1f ;  /* 0x0c201f000a117f89 */ /* 0x000ee200000e0000 */
[----:B------:R-:W-:Y:S01]  /*76b0*/  LOP3.LUT R12, R13, 0xffffffc0, RZ, 0xc0, !PT ;  /* 0xffffffc00d0c7812 */ /* 0x000fe200078ec0ff */
[----:B----4-:R-:W-:Y:S02]  /*76c0*/  FADD.FTZ R7, R14, R15 ;  /* 0x0000000f0e077221 */ /* 0x010fe40000010000 */
[----:B------:R-:W4:Y:S01]  /*76d0*/  SHFL.BFLY PT, R19, R20, 0x1, 0x1f ;  /* 0x0c201f0014137f89 */ /* 0x000f2200000e0000 */
[----:B------:R-:W-:Y:S02]  /*76e0*/  SHF.R.S32.HI R14, RZ, 0x1f, R25 ;  /* 0x0000001fff0e7819 */ /* 0x000fe40000011419 */
[----:B------:R-:W-:Y:S01]  /*76f0*/  ISETP.NE.OR P5, PT, R12, 0x40, P2 ;  /* 0x000000400c00780c */ /* 0x000fe200017a5670 */
[----:B------:R-:W-:Y:S01]  /*7700*/  FADD.FTZ R9, R16, R9 ;  /* 0x0000000910097221 */ /* 0x000fe20000010000 */
[----:B------:R-:W-:Y:S01]  /*7710*/  LEA.HI R14, R14, R25, RZ, 0x2 ;  /* 0x000000190e0e7211 */ /* 0x000fe200078f10ff */
[----:B------:R-:W-:Y:S01]  /*7720*/  BAR.SYNC.DEFER_BLOCKING 0x0 ;  /* 0x0000000000007b1d */ /* 0x000fe20000010000 */
[----:B------:R-:W-:Y:S01]  /*7730*/  SHF.R.S32.HI R15, RZ, 0x5, R24 ;  /* 0x00000005ff0f7819 */ /* 0x000fe20000011418 */
[----:B0-----:R-:W-:Y:S01]  /*7740*/  FADD.FTZ R6, R6, R21 ;  /* 0x0000001506067221 */ /* 0x001fe20000010000 */
[----:B------:R-:W-:-:S02]  /*7750*/  SHF.R.S32.HI R12, RZ, 0x2, R14 ;  /* 0x00000002ff0c7819 */ /* 0x000fc4000001140e */
[----:B------:R-:W-:Y:S01]  /*7760*/  LOP3.LUT R16, R13, 0xffffffe0, RZ, 0xc0, !PT ;  /* 0xffffffe00d107812 */ /* 0x000fe200078ec0ff */
[----:B-1----:R-:W-:Y:S02]  /*7770*/  FADD.FTZ R8, R8, R23 ;  /* 0x0000001708087221 */ /* 0x002fe40000010000 */
[----:B------:R-:W-:Y:S01]  /*7780*/  IMAD R14, R15, 0x60, R12 ;  /* 0x000000600f0e7824 */ /* 0x000fe200078e020c */
[----:B------:R-:W-:Y:S01]  /*7790*/  ISETP.NE.OR P4, PT, R16, 0x20, P2 ;  /* 0x000000201000780c */ /* 0x000fe20001785670 */
[----:B--2---:R-:W-:-:S03]  /*77a0*/  FADD.FTZ R11, R18, R11 ;  /* 0x0000000b120b7221 */ /* 0x004fc60000010000 */
[----:B------:R-:W-:Y:S01]  /*77b0*/  LEA R14, R14, UR4, 0x2 ;  /* 0x000000040e0e7c11 */ /* 0x000fe2000f8e10ff */
[----:B---3--:R-:W-:Y:S01]  /*77c0*/  FADD.FTZ R10, R10, R17 ;  /* 0x000000110a0a7221 */ /* 0x008fe20000010000 */
        /* <DEDUP_REMOVED lines=14> */
.L_x_23360:
[----:B------:R-:W-:Y:S05]  /*78b0*/  BSYNC B0 ;  /* 0x0000000000007941 */ /* 0x000fea0003800000 */
.L_x_23359:
        /* <DEDUP_REMOVED lines=27> */
.L_x_23362:
[----:B------:R-:W-:Y:S05]  /*7a70*/  BSYNC B0 ;  /* 0x0000000000007941 */ /* 0x000fea0003800000 */
.L_x_23361:
        /* <DEDUP_REMOVED lines=15> */
.L_x_23364:
[----:B------:R-:W-:Y:S05]  /*7b70*/  BSYNC B0 ;  /* 0x0000000000007941 */ /* 0x000fea0003800000 */
.L_x_23363:
        /* <DEDUP_REMOVED lines=27> */
.L_x_23366:
[----:B------:R-:W-:Y:S05]  /*7d30*/  BSYNC B0 ;  /* 0x0000000000007941 */ /* 0x000fea0003800000 */
.L_x_23365:
        /* <DEDUP_REMOVED lines=28> */
[----:B------:R-:W-:Y:S02]  /*7f00*/  IADD3 R19, R12, 0x18, RZ ;  /* 0x000000180c137810 */ /* 0x000fe40007ffe0ff */
[----:B------:R-:W-:Y:S02]  /*7f10*/  LEA.HI.X R15, R21, UR9, R22, 0x1, P0 ;  /* 0x00000009150f7c11 */ /* 0x000fe400080f0c16 */
        /* <DEDUP_REMOVED lines=8> */
[----:B------:R-:W-:Y:S02]  /*7fa0*/  IADD3 R21, R12, 0x28, RZ ;  /* 0x000000280c157810 */ /* 0x000fe40007ffe0ff */
[----:B------:R-:W-:-:S02]  /*7fb0*/  IADD3 R27, P2, R20, UR4, RZ ;  /* 0x00000004141b7c10 */ /* 0x000fc4000ff5e0ff */
[----:B------:R-:W-:Y:S02]  /*7fc0*/  LEA.HI.X R19, R24, UR9, R19, 0x1, P1 ;  /* 0x0000000918137c11 */ /* 0x000fe400088f0c13 */
[----:B------:R-:W-:Y:S01]  /*7fd0*/  LEA.HI.X R23, R23, UR9, R26, 0x1, P0 ;  /* 0x0000000917177c11 */ /* 0x000fe200080f0c1a */
[----:B------:R-:W-:Y:S01]  /*7fe0*/  VIADD R26, R12, 0x30 ;  /* 0x000000300c1a7836 */ /* 0x000fe20000000000 */
[----:B------:R-:W-:Y:S02]  /*7ff0*/  IADD3 R25, P1, R21, UR4, RZ ;  /* 0x0000000415197c10 */ /* 0x000fe4000ff3e0ff */
[----:B------:R-:W-:Y:S02]  /*8000*/  LEA.HI.X.SX32 R30, R20, UR7, 0x1, P2 ;  /* 0x00000007141e7c11 */ /* 0x000fe400090f0eff */
[----:B------:R-:W-:Y:S02]  /*8010*/  LEA R20, P0, R27, UR8, 0x1 ;  /* 0x000000081b147c11 */ /* 0x000fe4000f8008ff */
        /* <DEDUP_REMOVED lines=18> */
[----:B------:R-:W-:Y:S02]  /*8140*/  IADD3 R12, R12, 0x58, RZ ;  /* 0x000000580c0c7810 */ /* 0x000fe40007ffe0ff */
[----:B------:R-:W-:-:S02]  /*8150*/  LEA.HI.X R31, R31, UR9, R34, 0x1, P0 ;  /* 0x000000091f1f7c11 */ /* 0x000fc400080f0c22 */
[----:B------:R-:W-:Y:S02]  /*8160*/  IADD3 R37, P0, R32, UR4, RZ ;  /* 0x0000000420257c10 */ /* 0x000fe4000ff1e0ff */
[----:B------:R-:W-:Y:S02]  /*8170*/  F2FP.F16.F32.PACK_AB R2, R5, R2 ;  /* 0x000000020502723e */ /* 0x000fe400000000ff */
[----:B------:R-:W-:Y:S02]  /*8180*/  IADD3 R5, P2, R12, UR4, RZ ;  /* 0x000000040c057c10 */ /* 0x000fe4000ff5e0ff */
[----:B------:R-:W-:Y:S01]  /*8190*/  IADD3 R35, P1, R33, UR4, RZ ;  /* 0x0000000421237c10 */ /* 0x000fe2000ff3e0ff */
[----:B------:R0:W-:Y:S01]  /*81a0*/  STG.E.U16 desc[UR10][R14.64], R2 ;  /* 0x000000020e007986 */ /* 0x0001e2000c10150a */
[----:B------:R-:W-:Y:S02]  /*81b0*/  LEA.HI.X.SX32 R40, R32, UR7, 0x1, P0 ;  /* 0x0000000720287c11 */ /* 0x000fe400080f0eff */
[----:B------:R-:W-:-:S02]  /*81c0*/  LEA R32, P0, R37, UR8, 0x1 ;  /* 0x0000000825207c11 */ /* 0x000fc4000f8008ff */
[----:B------:R-:W-:Y:S02]  /*81d0*/  LEA.HI.X.SX32 R12, R12, UR7, 0x1, P2 ;  /* 0x000000070c0c7c11 */ /* 0x000fe400090f0eff */
[----:B------:R-:W-:Y:S02]  /*81e0*/  LEA R36, P2, R5, UR8, 0x1 ;  /* 0x0000000805247c11 */ /* 0x000fe4000f8408ff */
[----:B------:R-:W-:Y:S02]  /*81f0*/  F2FP.F16.F32.PACK_AB R0, R3, R0 ;  /* 0x000000000300723e */ /* 0x000fe400000000ff */
[----:B------:R-:W-:Y:S02]  /*8200*/  LEA.HI.X.SX32 R38, R33, UR7, 0x1, P1 ;  /* 0x0000000721267c11 */ /* 0x000fe400088f0eff */
[----:B------:R-:W-:Y:S02]  /*8210*/  LEA.HI.X R33, R37, UR9, R40, 0x1, P0 ;  /* 0x0000000925217c11 */ /* 0x000fe400080f0c28 */
[----:B------:R-:W-:-:S02]  /*8220*/  PRMT R3, R2, 0x7632, R3 ;  /* 0x0000763202037816 */ /* 0x000fc40000000003 */
[----:B------:R-:W-:Y:S02]  /*8230*/  F2FP.F16.F32.PACK_AB R4, R7, R4 ;  /* 0x000000040704723e */ /* 0x000fe400000000ff */
[--C-:B------:R-:W-:Y:S01]  /*8240*/  LEA.HI.X R37, R5, UR9, R12.reuse, 0x1, P2 ;  /* 0x0000000905257c11 */ /* 0x100fe200090f0c0c */
[----:B------:R1:W-:Y:S01]  /*8250*/  STG.E.U16 desc[UR10][R16.64], R3 ;  /* 0x0000000310007986 */ /* 0x0003e2000c10150a */
[----:B------:R-:W-:Y:S02]  /*8260*/  PRMT R5, R0, 0x7632, R5 ;  /* 0x0000763200057816 */ /* 0x000fe40000000005 */
[----:B------:R-:W-:Y:S01]  /*8270*/  F2FP.F16.F32.PACK_AB R6, R9, R6 ;  /* 0x000000060906723e */ /* 0x000fe200000000ff */
[----:B------:R-:W-:Y:S01]  /*8280*/  STG.E.U16 desc[UR10][R22.64], R0 ;  /* 0x0000000016007986 */ /* 0x000fe2000c10150a */
[----:B------:R-:W-:Y:S02]  /*8290*/  PRMT R12, R4, 0x7632, R12 ;  /* 0x00007632040c7816 */ /* 0x000fe4000000000c */
[----:B------:R-:W-:Y:S01]  /*82a0*/  F2FP.F16.F32.PACK_AB R8, R11, R8 ;  /* 0x000000080b08723e */ /* 0x000fe200000000ff */
[----:B------:R2:W-:Y:S01]  /*82b0*/  STG.E.U16 desc[UR10][R18.64], R5 ;  /* 0x0000000512007986 */ /* 0x0005e2000c10150a */
[----:B------:R-:W-:-:S02]  /*82c0*/  LEA R34, P1, R35, UR8, 0x1 ;  /* 0x0000000823227c11 */ /* 0x000fc4000f8208ff */
[----:B0-----:R-:W-:Y:S01]  /*82d0*/  PRMT R14, R6, 0x7632, R14 ;  /* 0x00007632060e7816 */ /* 0x001fe2000000000e */
[----:B------:R-:W-:Y:S01]  /*82e0*/  STG.E.U16 desc[UR10][R20.64], R4 ;  /* 0x0000000414007986 */ /* 0x000fe2000c10150a */
[----:B------:R-:W-:Y:S02]  /*82f0*/  F2FP.F16.F32.PACK_AB R10, R13, R10 ;  /* 0x0000000a0d0a723e */ /* 0x000fe400000000ff */
[----:B-1----:R-:W-:Y:S01]  /*8300*/  PRMT R16, R8, 0x7632, R16 ;  /* 0x0000763208107816 */ /* 0x002fe20000000010 */
[----:B------:R-:W-:Y:S01]  /*8310*/  STG.E.U16 desc[UR10][R24.64], R12 ;  /* 0x0000000c18007986 */ /* 0x000fe2000c10150a */
[----:B------:R-:W-:-:S03]  /*8320*/  LEA.HI.X R35, R35, UR9, R38, 0x1, P1 ;  /* 0x0000000923237c11 */ /* 0x000fc600088f0c26 */
[----:B------:R-:W-:Y:S01]  /*8330*/  STG.E.U16 desc[UR10][R26.64], R6 ;  /* 0x000000061a007986 */ /* 0x000fe2000c10150a */
[----:B--2---:R-:W-:-:S03]  /*8340*/  PRMT R18, R10, 0x7632, R18 ;  /* 0x000076320a127816 */ /* 0x004fc60000000012 */
[----:B------:R-:W-:Y:S04]  /*8350*/  STG.E.U16 desc[UR10][R28.64], R14 ;  /* 0x0000000e1c007986 */ /* 0x000fe8000c10150a */
[----:B------:R-:W-:Y:S04]  /*8360*/  STG.E.U16 desc[UR10][R30.64], R8 ;  /* 0x000000081e007986 */ /* 0x000fe8000c10150a */
[----:B------:R-:W-:Y:S04]  /*8370*/  STG.E.U16 desc[UR10][R32.64], R16 ;  /* 0x0000001020007986 */ /* 0x000fe8000c10150a */
[----:B------:R-:W-:Y:S04]  /*8380*/  STG.E.U16 desc[UR10][R34.64], R10 ;  /* 0x0000000a22007986 */ /* 0x000fe8000c10150a */
[----:B------:R-:W-:Y:S01]  /*8390*/  STG.E.U16 desc[UR10][R36.64], R18 ;  /* 0x0000001224007986 */ /* 0x000fe2000c10150a */
[----:B------:R-:W-:Y:S05]  /*83a0*/  EXIT ;  /* 0x000000000000794d */ /* 0x000fea0003800000 */
.L_x_23367:
        /* <DEDUP_REMOVED lines=13> */
.L_x_29970:


//--------------------- .text._ZN4vllm25paged_attention_v2_kernelIttLi80ELi32ELi128ELNS_18Fp8KVCacheDataTypeE0ELb1ELi512EEEvPfS2_PT_PKS3_PKT0_S9_ifPKiSB_iPKfiiiSD_SD_iiiii --------------------------
	.section	.text._ZN4vllm25paged_attention_v2_kernelIttLi80ELi32ELi128ELNS_18Fp8KVCacheDataTypeE0ELb1ELi512EEEvPfS2_PT_PKS3_PKT0_S9_ifPKiSB_iPKfiiiSD_SD_iiiii,"ax",@progbits
	.align	128
        .global         _ZN4vllm25paged_attention_v2_kernelIttLi80ELi32ELi128ELNS_18Fp8KVCacheDataTypeE0ELb1ELi512EEEvPfS2_PT_PKS3_PKT0_S9_ifPKiSB_iPKfiiiSD_SD_iiiii
        .type           _ZN4vllm25paged_attention_v2_kernelIttLi80ELi32ELi128ELNS_18Fp8KVCacheDataTypeE0ELb1ELi512EEEvPfS2_PT_PKS3_PKT0_S9_ifPKiSB_iPKfiiiSD_SD_iiiii,@function
        .size           _ZN4vllm25paged_attention_v2_kernelIttLi80ELi32ELi128ELNS_18Fp8KVCacheDataTypeE0ELb1ELi512EEEvPfS2_PT_PKS3_PKT0_S9_ifPKiSB_iPKfiiiSD_SD_iiiii,(.L_x_29971 - _ZN4vllm25paged_attention_v2_kernelIttLi80ELi32ELi128ELNS_18Fp8KVCacheDataTypeE0ELb1ELi512EEEvPfS2_PT_PKS3_PKT0_S9_ifPKiSB_iPKfiiiSD_SD_iiiii)
        .other          _ZN4vllm25paged_attention_v2_kernelIttLi80ELi32ELi128ELNS_18Fp8KVCacheDataTypeE0ELb1ELi512EEEvPfS2_PT_PKS3_PKT0_S9_ifPKiSB_iPKfiiiSD_SD_iiiii,@"STO_CUDA_ENTRY STV_DEFAULT"
_ZN4vllm25paged_attention_v2_kernelIttLi80ELi32ELi128ELNS_18Fp8KVCacheDataTypeE0ELb1ELi512EEEvPfS2_PT_PKS3_PKT0_S9_ifPKiSB_iPKfiiiSD_SD_iiiii:
.text._ZN4vllm25paged_attention_v2_kernelIttLi80ELi32ELi128ELNS_18Fp8KVCacheDataTypeE0ELb1ELi512EEEvPfS2_PT_PKS3_PKT0_S9_ifPKiSB_iPKfiiiSD_SD_iiiii:
        /* <DEDUP_REMOVED lines=15> */
[----:B------:R-:W-:-:S07]  /*00f0*/  HFMA2.MMA R54, -RZ, RZ, 0, 0 ;  /* 0x00000000ff367435 */ /* 0x000fce00000001ff */
[----:B------:R-:W1:Y:S01]  /*0100*/  LDC.64 R2, c[0x0][0x260] ;  /* 0x00009800ff027b82 */ /* 0x000e620000000a00 */
[----:B0-----:R-:W-:-:S04]  /*0110*/  IABS R11, R5 ;  /* 0x00000005000b7213 */ /* 0x001fc80000000000 */
[----:B------:R-:W0:Y:S01]  /*0120*/  I2F.RP R0, R11 ;  /* 0x0000000b00007306 */ /* 0x000e220000209400 */
[----:B-1----:R-:W-:-:S07]  /*0130*/  ISETP.NE.U32.AND P0, PT, R2, RZ, PT ;  /* 0x000000ff0200720c */ /* 0x002fce0003f05070 */
[----:B0-----:R-:W0:Y:S01]  /*0140*/  MUFU.RCP R0, R0 ;  /* 0x0000000000007308 */ /* 0x001e220000001000 */
[----:B------:R-:W1:Y:S01]  /*0150*/  LDC R2, c[0x0][0xc] ;  /* 0x00000300ff027b82 */ /* 0x000e620000000800 */
[----:B------:R-:W-:Y:S02]  /*0160*/  ISETP.NE.AND.EX P0, PT, R3, RZ, PT, P0 ;  /* 0x000000ff0300720c */ /* 0x000fe40003f05300 */
[----:B------:R-:W2:Y:S11]  /*0170*/  S2R R3, SR_CTAID.X ;  /* 0x0000000000037919 */ /* 0x000eb60000002500 */
[----:B------:R-:W2:Y:S01]  /*0180*/  @P0 LDC.64 R6, c[0x0][0x260] ;  /* 0x00009800ff060b82 */ /* 0x000ea20000000a00 */
[----:B0-----:R-:W-:-:S04]  /*0190*/  VIADD R8, R0, 0xffffffe ;  /* 0x0ffffffe00087836 */ /* 0x001fc80000000000 */
[----:B------:R0:W3:Y:S02]  /*01a0*/  F2I.FTZ.U32.TRUNC.NTZ R9, R8 ;  /* 0x0000000800097305 */ /* 0x0000e4000021f000 */
[----:B0-----:R-:W-:Y:S01]  /*01b0*/  MOV R8, RZ ;  /* 0x000000ff00087202 */ /* 0x001fe20000000f00 */
[----:B---3--:R-:W-:Y:S02]  /*01c0*/  IMAD.MOV R4, RZ, RZ, -R9 ;  /* 0x000000ffff047224 */ /* 0x008fe400078e0a09 */
[----:B--2---:R-:W-:-:S04]  /*01d0*/  @P0 IMAD.WIDE R6, R3, 0x4, R6 ;  /* 0x0000000403060825 */ /* 0x004fc800078e0206 */
[----:B------:R-:W-:Y:S01]  /*01e0*/  IMAD R13, R4, R11, RZ ;  /* 0x0000000b040d7224 */ /* 0x000fe200078e02ff */
[----:B-1----:R-:W-:Y:S01]  /*01f0*/  IABS R4, R2 ;  /* 0x0000000200047213 */ /* 0x002fe20000000000 */
[----:B------:R0:W5:Y:S01]  /*0200*/  @P0 LDG.E.CONSTANT R54, desc[UR10][R6.64] ;  /* 0x0000000a06360981 */ /* 0x000162000c1e9900 */
[----:B------:R-:W-:Y:S01]  /*0210*/  UIADD3 UR4, UR16, 0x1f, URZ ;  /* 0x0000001f10047890 */ /* 0x000fe2000fffe03f */
[----:B------:R-:W-:Y:S01]  /*0220*/  IMAD.HI.U32 R9, R9, R13, R8 ;  /* 0x0000000d09097227 */ /* 0x000fe200078e0008 */
[----:B------:R-:W-:Y:S01]  /*0230*/  BSSY B0, `(.L_x_23368) ;  /* 0x000007a000007945 */ /* 0x000fe20003800000 */
[----:B------:R-:W1:Y:S01]  /*0240*/  S2R R10, SR_TID.X ;  /* 0x00000000000a7919 */ /* 0x000e620000002100 */
[----:B------:R-:W-:-:S03]  /*0250*/  USHF.R.S32.HI UR5, URZ, 0x1f, UR4 ;  /* 0x0000001f3f057899 */ /* 0x000fc60008011404 */
[----:B------:R-:W-:Y:S01]  /*0260*/  IMAD.HI.U32 R9, R9, R4, RZ ;  /* 0x0000000409097227 */ /* 0x000fe200078e00ff */
[----:B------:R-:W-:Y:S02]  /*0270*/  ULEA.HI UR5, UR5, UR4, URZ, 0x5 ;  /* 0x0000000405057291 */ /* 0x000fe4000f8f283f */
[----:B------:R-:W-:Y:S01]  /*0280*/  ULEA UR4, UR6, 0x10, 0x4 ;  /* 0x0000001006047891 */ /* 0x000fe2000f8e203f */
[----:B------:R-:W-:Y:S01]  /*0290*/  IMAD.MOV R0, RZ, RZ, -R9 ;  /* 0x000000ffff007224 */ /* 0x000fe200078e0a09 */
[----:B------:R-:W-:-:S03]  /*02a0*/  USHF.R.S32.HI UR5, URZ, 0x5, UR5 ;  /* 0x000000053f057899 */ /* 0x000fc60008011405 */
[----:B------:R-:W-:Y:S01]  /*02b0*/  IMAD R0, R11, R0, R4 ;  /* 0x000000000b007224 */ /* 0x000fe200078e0204 */
[----:B------:R-:W-:-:S04]  /*02c0*/  UISETP.LT.AND UP0, UPT, UR5, UR4, UPT ;  /* 0x000000040500728c */ /* 0x000fc8000bf01270 */
[----:B------:R-:W-:Y:S01]  /*02d0*/  ISETP.GT.U32.AND P1, PT, R11, R0, PT ;  /* 0x000000000b00720c */ /* 0x000fe20003f24070 */
[----:B------:R-:W-:-:S04]  /*02e0*/  USEL UR4, UR5, UR4, UP0 ;  /* 0x0000000405047287 */ /* 0x000fc80008000000 */
[----:B------:R-:W-:-:S04]  /*02f0*/  UIMAD UR5, UR6, -0x10, UR4 ;  /* 0xfffffff0060578a4 */ /* 0x000fc8000f8e0204 */
[----:B------:R-:W-:-:S04]  /*0300*/  ULEA UR5, UR5, UR9, 0x5 ;  /* 0x0000000905057291 */ /* 0x000fc8000f8e283f */
[----:B------:R-:W-:Y:S01]  /*0310*/  @!P1 IMAD.IADD R0, R0, 0x1, -R11 ;  /* 0x0000000100009824 */ /* 0x000fe200078e0a0b */
[----:B------:R-:W-:Y:S01]  /*0320*/  @!P1 IADD3 R9, R9, 0x1, RZ ;  /* 0x0000000109099810 */ /* 0x000fe20007ffe0ff */
[----:B------:R-:W-:Y:S01]  /*0330*/  UISETP.LT.AND UP0, UPT, UR16, UR5, UPT ;  /* 0x000000051000728c */ /* 0x000fe2000bf01270 */
[----:B------:R-:W-:Y:S02]  /*0340*/  ISETP.NE.AND P1, PT, R5, RZ, PT ;  /* 0x000000ff0500720c */ /* 0x000fe40003f25270 */
[----:B------:R-:W-:Y:S01]  /*0350*/  ISETP.GE.U32.AND P0, PT, R0, R11, PT ;  /* 0x0000000b0000720c */ /* 0x000fe20003f06070 */
[----:B------:R-:W-:Y:S01]  /*0360*/  USEL UR5, UR16, UR5, UP0 ;  /* 0x0000000510057287 */ /* 0x000fe20008000000 */
[----:B------:R-:W-:-:S03]  /*0370*/  LOP3.LUT R0, R2, R5, RZ, 0x3c, !PT ;  /* 0x0000000502007212 */ /* 0x000fc600078e3cff */
[----:B------:R-:W-:Y:S01]  /*0380*/  UIADD3 UR6, -UR9, UR5, URZ ;  /* 0x0000000509067290 */ /* 0x000fe2000fffe13f */
[----:B------:R-:W-:-:S07]  /*0390*/  ISETP.GE.AND P2, PT, R0, RZ, PT ;  /* 0x000000ff0000720c */ /* 0x000fce0003f46270 */
[----:B------:R-:W-:-:S04]  /*03a0*/  @P0 VIADD R9, R9, 0x1 ;  /* 0x0000000109090836 */ /* 0x000fc80000000000 */
[----:B------:R-:W-:-:S05]  /*03b0*/  IMAD.MOV.U32 R4, RZ, RZ, R9 ;  /* 0x000000ffff047224 */ /* 0x000fca00078e0009 */
[----:B------:R-:W-:Y:S02]  /*03c0*/  @!P2 IADD3 R4, RZ, -R4, RZ ;  /* 0x80000004ff04a210 */ /* 0x000fe40007ffe0ff */
[----:B------:R-:W-:-:S04]  /*03d0*/  @!P1 LOP3.LUT R4, RZ, R5, RZ, 0x33, !PT ;  /* 0x00000005ff049212 */ /* 0x000fc800078e33ff */
[-C--:B------:R-:W-:Y:S02]  /*03e0*/  IABS R9, R4.reuse ;  /* 0x0000000400097213 */ /* 0x080fe40000000000 */
[----:B------:R-:W-:Y:S02]  /*03f0*/  IABS R8, R4 ;  /* 0x0000000400087213 */ /* 0x000fe40000000000 */
[----:B------:R-:W2:Y:S08]  /*0400*/  I2F.RP R0, R9 ;  /* 0x0000000900007306 */ /* 0x000eb00000209400 */
[----:B--2---:R-:W0:Y:S02]  /*0410*/  MUFU.RCP R0, R0 ;  /* 0x0000000000007308 */ /* 0x004e240000001000 */
        /* <DEDUP_REMOVED lines=18> */
[----:B------:R-:W-:Y:S01]  /*0540*/  LEA.HI R2, R2, R10, RZ, 0x5 ;  /* 0x0000000a02027211 */ /* 0x000fe200078f28ff */
        /* <DEDUP_REMOVED lines=28> */
[----:B------:R-:W-:-:S04]  /*0710*/  LEA R6, P0, R11, UR12, 0x1 ;  /* 0x0000000c0b067c11 */ /* 0x000fc8000f8008ff */
[----:B------:R-:W-:Y:S01]  /*0720*/  LEA.HI.X R7, R11, UR13, R12, 0x1, P0 ;  /* 0x0000000d0b077c11 */ /* 0x000fe200080f0c0c */
[----:B0-----:R-:W-:-:S06]  /*0730*/  ULEA UR5, UR7, UR5, 0x18 ;  /* 0x0000000507057291 */ /* 0x001fcc000f8ec03f */
[----:B------:R-:W-:-:S07]  /*0740*/  LEA R11, R10, UR5, 0x4 ;  /* 0x000000050a0b7c11 */ /* 0x000fce000f8e20ff */
.L_x_23372:
[----:B------:R0:W2:Y:S01]  /*0750*/  LDG.E.128.CONSTANT R12, desc[UR10][R6.64] ;  /* 0x0000000a060c7981 */ /* 0x0000a2000c1e9d00 */
[----:B------:R-:W-:Y:S01]  /*0760*/  IADD3 R4, R4, -0x1, RZ ;  /* 0xffffffff04047810 */ /* 0x000fe20007ffe0ff */
[----:B------:R-:W-:-:S03]  /*0770*/  VIADD R10, R10, 0x80 ;  /* 0x000000800a0a7836 */ /* 0x000fc60000000000 */
[----:B------:R-:W-:Y:S02]  /*0780*/  ISETP.NE.AND P0, PT, R4, RZ, PT ;  /* 0x000000ff0400720c */ /* 0x000fe40003f05270 */
[----:B0-----:R-:W-:-:S05]  /*0790*/  IADD3 R6, P2, R6, 0x800, RZ ;  /* 0x0000080006067810 */ /* 0x001fca0007f5e0ff */
[----:B------:R-:W-:Y:S01]  /*07a0*/  IMAD.X R7, RZ, RZ, R7, P2 ;  /* 0x000000ffff077224 */ /* 0x000fe200010e0607 */
[----:B--2---:R0:W-:Y:S02]  /*07b0*/  STS.128 [R11], R12 ;  /* 0x0000000c0b007388 */ /* 0x0041e40000000c00 */
[----:B0-----:R-:W-:-:S03]  /*07c0*/  IADD3 R11, R11, 0x800, RZ ;  /* 0x000008000b0b7810 */ /* 0x001fc60007ffe0ff */
[----:B------:R-:W-:Y:S05]  /*07d0*/  @P0 BRA `(.L_x_23372) ;  /* 0xfffffffc00dc0947 */ /* 0x000fea000383ffff */
.L_x_23371:
[----:B------:R-:W-:Y:S05]  /*07e0*/  BSYNC B1 ;  /* 0x0000000000017941 */ /* 0x000fea0003800000 */
.L_x_23370:
        /* <DEDUP_REMOVED lines=13> */
.L_x_23373:
        /* <DEDUP_REMOVED lines=17> */
.L_x_23369:
[----:B------:R-:W-:Y:S05]  /*09d0*/  BSYNC B0 ;  /* 0x0000000000007941 */ /* 0x000fea0003800000 */
.L_x_23368:
[----:B------:R-:W0:Y:S01]  /*09e0*/  LDC R13, c[0x0][0x294] ;  /* 0x0000a500ff0d7b82 */ /* 0x000e220000000800 */
[----:B------:R-:W-:Y:S01]  /*09f0*/  UIADD3 UR5, UR16, -0x1, URZ ;  /* 0xffffffff10057890 */ /* 0x000fe2000fffe03f */
[----:B------:R-:W1:Y:S01]  /*0a00*/  S2R R52, SR_CTAID.Z ;  /* 0x0000000000347919 */ /* 0x000e620000002700 */
[----:B------:R-:W-:Y:S01]  /*0a10*/  ULDC UR19, c[0x0][0x26c] ;  /* 0x00009b0000137ab9 */ /* 0x000fe20000000800 */
[----:B------:R-:W-:Y:S01]  /*0a20*/  ULDC UR18, c[0x0][0x244] ;  /* 0x0000910000127ab9 */ /* 0x000fe20000000800 */
[----:B------:R-:W-:Y:S01]  /*0a30*/  ULDC.64 UR14, c[0x0][0x230] ;  /* 0x00008c00000e7ab9 */ /* 0x000fe20000000a00 */
[----:B------:R-:W-:Y:S01]  /*0a40*/  BSSY B0, `(.L_x_23374) ;  /* 0x00001a5000007945 */ /* 0x000fe20003800000 */
[----:B------:R-:W-:Y:S01]  /*0a50*/  IMAD.U32 R9, RZ, RZ, UR5 ;  /* 0x00000005ff097e24 */ /* 0x000fe2000f8e00ff */
[----:B------:R-:W2:Y:S01]  /*0a60*/  LDC R12, c[0x0][0x298] ;  /* 0x0000a600ff0c7b82 */ /* 0x000ea20000000800 */
[----:B------:R-:W-:-:S03]  /*0a70*/  IMAD.MOV.U32 R51, RZ, RZ, -0x800001 ;  /* 0xff7fffffff337424 */ /* 0x000fc600078e00ff */
[----:B------:R-:W-:Y:S02]  /*0a80*/  IABS R9, R9 ;  /* 0x0000000900097213 */ /* 0x000fe40000000000 */
[----:B0-----:R-:W-:-:S04]  /*0a90*/  IABS R6, R13 ;  /* 0x0000000d00067213 */ /* 0x001fc80000000000 */
[----:B------:R-:W0:Y:S01]  /*0aa0*/  I2F.RP R4, R6 ;  /* 0x0000000600047306 */ /* 0x000e220000209400 */
[----:B------:R-:W-:Y:S01]  /*0ab0*/  MOV R53, R6 ;  /* 0x0000000600357202 */ /* 0x000fe20000000f00 */
[----:B------:R-:W-:Y:S01]  /*0ac0*/  BAR.SYNC.DEFER_BLOCKING 0x0 ;  /* 0x0000000000007b1d */ /* 0x000fe20000010000 */
[----:B--2---:R-:W-:Y:S01]  /*0ad0*/  ISETP.GT.AND P3, PT, R12, -0x1, PT ;  /* 0xffffffff0c00780c */ /* 0x004fe20003f64270 */
[----:B-1----:R-:W-:-:S04]  /*0ae0*/  IMAD R52, R52, 0x10, R47 ;  /* 0x0000001034347824 */ /* 0x002fc800078e022f */
[----:B0-----:R-:W0:Y:S08]  /*0af0*/  MUFU.RCP R4, R4 ;  /* 0x0000000400047308 */ /* 0x001e300000001000 */
[----:B------:R-:W-:Y:S02]  /*0b00*/  @!P3 IADD3 R14, RZ, -R12, RZ ;  /* 0x8000000cff0eb210 */ /* 0x000fe40007ffe0ff */
[----:B0-----:R-:W-:-:S04]  /*0b10*/  IADD3 R10, R4, 0xffffffe, RZ ;  /* 0x0ffffffe040a7810 */ /* 0x001fc80007ffe0ff */
[----:B------:R0:W1:Y:S02]  /*0b20*/  F2I.FTZ.U32.TRUNC.NTZ R11, R10 ;  /* 0x0000000a000b7305 */ /* 0x000064000021f000 */
[----:B0-----:R-:W-:Y:S02]  /*0b30*/  IMAD.MOV.U32 R10, RZ, RZ, RZ ;  /* 0x000000ffff0a7224 */ /* 0x001fe400078e00ff */
[----:B-1----:R-:W-:-:S05]  /*0b40*/  IMAD R2, R11, R6, RZ ;  /* 0x000000060b027224 */ /* 0x002fca00078e02ff */
[----:B------:R-:W-:-:S05]  /*0b50*/  IADD3 R7, RZ, -R2, RZ ;  /* 0x80000002ff077210 */ /* 0x000fca0007ffe0ff */
[----:B------:R-:W-:Y:S01]  /*0b60*/  IMAD.HI.U32 R2, R11, R7, R10 ;  /* 0x000000070b027227 */ /* 0x000fe200078e000a */
[----:B------:R-:W-:Y:S01]  /*0b70*/  MOV R7, R9 ;  /* 0x0000000900077202 */ /* 0x000fe20000000f00 */
[----:B------:R-:W0:Y:S04]  /*0b80*/  @P3 LDC R10, c[0x0][0xc] ;  /* 0x00000300ff0a3b82 */ /* 0x000e280000000800 */
[----:B------:R-:W-:-:S04]  /*0b90*/  IMAD.HI.U32 R4, R2, R7, RZ ;  /* 0x0000000702047227 */ /* 0x000fc800078e00ff */
[----:B------:R-:W-:-:S04]  /*0ba0*/  IMAD.MOV R9, RZ, RZ, -R4 ;  /* 0x000000ffff097224 */ /* 0x000fc800078e0a04 */
[C---:B------:R-:W-:Y:S02]  /*0bb0*/  IMAD R7, R6.reuse, R9, R7 ;  /* 0x0000000906077224 */ /* 0x040fe400078e0207 */
[----:B------:R-:W1:Y:S03]  /*0bc0*/  LDC R9, c[0x0][0x288] ;  /* 0x0000a200ff097b82 */ /* 0x000e660000000800 */
[----:B------:R-:W-:-:S13]  /*0bd0*/  ISETP.GT.U32.AND P1, PT, R6, R7, PT ;  /* 0x000000070600720c */ /* 0x000fda0003f24070 */
[-C--:B------:R-:W-:Y:S01]  /*0be0*/  @!P1 IADD3 R7, R7, -R6.reuse, RZ ;  /* 0x8000000607079210 */ /* 0x080fe20007ffe0ff */
[----:B------:R-:W-:Y:S01]  /*0bf0*/  @!P1 VIADD R4, R4, 0x1 ;  /* 0x0000000104049836 */ /* 0x000fe20000000000 */
[----:B------:R-:W-:Y:S02]  /*0c00*/  ISETP.NE.AND P1, PT, R13, RZ, PT ;  /* 0x000000ff0d00720c */ /* 0x000fe40003f25270 */
[----:B------:R-:W-:Y:S02]  /*0c10*/  ISETP.GE.U32.AND P0, PT, R7, R6, PT ;  /* 0x000000060700720c */ /* 0x000fe40003f06070 */
[----:B------:R-:W-:Y:S01]  /*0c20*/  LOP3.LUT R7, R13, UR5, RZ, 0x3c, !PT ;  /* 0x000000050d077c12 */ /* 0x000fe2000f8e3cff */
[----:B------:R-:W-:Y:S02]  /*0c30*/  ULDC UR5, c[0x0][0x258] ;  /* 0x0000960000057ab9 */ /* 0x000fe40000000800 */
[----:B------:R-:W-:Y:S01]  /*0c40*/  UIMAD UR5, UR8, UR5, URZ ;  /* 0x00000005080572a4 */ /* 0x000fe2000f8e023f */
[----:B------:R-:W-:Y:S01]  /*0c50*/  ISETP.GE.AND P2, PT, R7, RZ, PT ;  /* 0x000000ff0700720c */ /* 0x000fe20003f46270 */
[----:B-1----:R-:W-:-:S02]  /*0c60*/  @!P3 IMAD R7, R5, R9, R0 ;  /* 0x000000090507b224 */ /* 0x002fc400078e0200 */
[----:B0-----:R-:W-:Y:S01]  /*0c70*/  @P3 IMAD R5, R10, R9, R3 ;  /* 0x000000090a053224 */ /* 0x001fe200078e0203 */
[----:B------:R-:W-:Y:S01]  /*0c80*/  USHF.R.S32.HI UR17, URZ, 0x1f, UR5 ;  /* 0x0000001f3f117899 */ /* 0x000fe20008011405 */
[----:B------:R-:W-:Y:S02]  /*0c90*/  @!P3 IMAD R7, R7, R14, RZ ;  /* 0x0000000e0707b224 */ /* 0x000fe400078e02ff */
[----:B------:R-:W-:Y:S01]  /*0ca0*/  @P0 VIADD R4, R4, 0x1 ;  /* 0x0000000104040836 */ /* 0x000fe20000000000 */
[----:B------:R-:W-:Y:S01]  /*0cb0*/  ISETP.GE.AND P0, PT, R52, UR4, PT ;  /* 0x0000000434007c0c */ /* 0x000fe2000bf06270 */
[----:B------:R-:W-:-:S03]  /*0cc0*/  @P3 IMAD R7, R5, R12, RZ ;  /* 0x0000000c05073224 */ /* 0x000fc600078e02ff */
[----:B------:R-:W-:Y:S01]  /*0cd0*/  MOV R3, R4 ;  /* 0x0000000400037202 */ /* 0x000fe20000000f00 */
[----:B------:R-:W-:-:S03]  /*0ce0*/  VIADD R4, R7, 0x1 ;  /* 0x0000000107047836 */ /* 0x000fc60000000000 */
        /* <DEDUP_REMOVED lines=8> */
[C---:B------:R-:W-:Y:S01]  /*0d70*/  IADD3 R7, P0, R52.reuse, UR5, RZ ;  /* 0x0000000534077c10 */ /* 0x040fe2000ff1e0ff */
[----:B------:R-:W-:Y:S01]  /*0d80*/  UIADD3 UR7, UR7, 0xc0, URZ ;  /* 0x000000c007077890 */ /* 0x000fe2000fffe03f */
[----:B------:R-:W-:Y:S01]  /*0d90*/  IMAD R8, R47, 0x20, R8 ;  /* 0x000000202f087824 */ /* 0x000fe200078e0208 */
[----:B------:R-:W1:Y:S01]  /*0da0*/  LDC R45, c[0x0][0x26c] ;  /* 0x00009b00ff2d7b82 */ /* 0x000e620000000800 */
[----:B------:R-:W-:Y:S01]  /*0db0*/  ULDC.64 UR12, c[0x0][0x248] ;  /* 0x00009200000c7ab9 */ /* 0x000fe20000000a00 */
[----:B------:R-:W-:Y:S01]  /*0dc0*/  SHF.R.S32.HI R6, RZ, 0x1f, R56 ;  /* 0x0000001fff067819 */ /* 0x000fe20000011438 */
[----:B------:R-:W-:Y:S01]  /*0dd0*/  IMAD.MOV.U32 R51, RZ, RZ, -0x800001 ;  /* 0xff7fffffff337424 */ /* 0x000fe200078e00ff */
[----:B------:R-:W-:Y:S01]  /*0de0*/  LEA.HI.X.SX32 R10, R52, UR17, 0x1, P0 ;  /* 0x00000011340a7c11 */ /* 0x000fe200080f0eff */
[----:B------:R-:W-:Y:S01]  /*0df0*/  IMAD.MOV.U32 R46, RZ, RZ, R52 ;  /* 0x000000ffff2e7224 */ /* 0x000fe200078e0034 */
[----:B------:R-:W-:-:S02]  /*0e00*/  IADD3 R56, P0, R5, R56, RZ ;  /* 0x0000003805387210 */ /* 0x000fc40007f1e0ff */
[----:B------:R-:W-:Y:S01]  /*0e10*/  LEA R44, P1, R7, UR12, 0x2 ;  /* 0x0000000c072c7c11 */ /* 0x000fe2000f8210ff */
[----:B------:R-:W-:Y:S01]  /*0e20*/  ULDC UR12, c[0x0][0x28c] ;  /* 0x0000a300000c7ab9 */ /* 0x000fe20000000800 */
[----:B------:R-:W-:Y:S02]  /*0e30*/  MOV R48, UR16 ;  /* 0x0000001000307c02 */ /* 0x000fe40008000f00 */
[----:B------:R-:W-:Y:S02]  /*0e40*/  IADD3 R49, R8, UR9, RZ ;  /* 0x0000000908317c10 */ /* 0x000fe4000fffe0ff */
[----:B------:R-:W-:Y:S01]  /*0e50*/  LEA.HI.X.SX32 R57, R5, R6, 0x1, P0 ;  /* 0x0000000605397211 */ /* 0x000fe200000f0eff */
[----:B0-----:R-:W-:Y:S01]  /*0e60*/  ULEA UR7, UR8, UR7, 0x18 ;  /* 0x0000000708077291 */ /* 0x001fe2000f8ec03f */
[----:B------:R-:W-:Y:S02]  /*0e70*/  LEA.HI.X R7, R7, UR13, R10, 0x2, P1 ;  /* 0x0000000d07077c11 */ /* 0x000fe400088f140a */
[----:B------:R-:W-:-:S02]  /*0e80*/  LEA R47, R47, UR9, 0x5 ;  /* 0x000000092f2f7c11 */ /* 0x000fc4000f8e28ff */
[----:B------:R-:W-:Y:S02]  /*0e90*/  IADD3 R5, R3, -UR12, RZ ;  /* 0x8000000c03057c10 */ /* 0x000fe4000fffe0ff */
[----:B------:R-:W-:Y:S02]  /*0ea0*/  IADD3 R48, -R48, 0x1, R49 ;  /* 0x0000000130307810 */ /* 0x000fe40007ffe131 */
[----:B-1----:R-:W-:Y:S02]  /*0eb0*/  SHF.R.S32.HI R45, RZ, 0x1f, R45 ;  /* 0x0000001fff2d7819 */ /* 0x002fe4000001142d */
[----:B------:R-:W-:-:S07]  /*0ec0*/  LEA R50, R8, UR7, 0x2 ;  /* 0x0000000708327c11 */ /* 0x000fce000f8e10ff */
.L_x_23379:
        /* <DEDUP_REMOVED lines=66> */
[--C-:B------:R-:W-:Y:S02]  /*12f0*/  HADD2.F32 R58, -RZ, R36.reuse.H0_H0 ;  /* 0x20000024ff3a7230 */ /* 0x100fe40000004100 */
[----:B------:R-:W-:Y:S02]  /*1300*/  HADD2.F32 R37, -RZ, R37.H1_H1 ;  /* 0x30000025ff257230 */ /* 0x000fe40000004100 */
[--C-:B-1----:R-:W-:Y:S02]  /*1310*/  HADD2.F32 R24, -RZ, R41.reuse.H0_H0 ;  /* 0x20000029ff187230 */ /* 0x102fe40000004100 */
[----:B------:R-:W-:Y:S02]  /*1320*/  HADD2.F32 R36, -RZ, R36.H1_H1 ;  /* 0x30000024ff247230 */ /* 0x000fe40000004100 */
[----:B------:R-:W-:Y:S02]  /*1330*/  HADD2.F32 R41, -RZ, R41.H1_H1 ;  /* 0x30000029ff297230 */ /* 0x000fe40000004100 */
[----:B------:R-:W-:-:S02]  /*1340*/  HADD2.F32 R55, -RZ, R43.H1_H1 ;  /* 0x3000002bff377230 */ /* 0x000fc40000004100 */
[--C-:B--2---:R-:W-:Y:S02]  /*1350*/  HADD2.F32 R8, -RZ, R29.reuse.H0_H0 ;  /* 0x2000001dff087230 */ /* 0x104fe40000004100 */
[----:B------:R-:W-:Y:S02]  /*1360*/  HADD2.F32 R26, -RZ, R29.H1_H1 ;  /* 0x3000001dff1a7230 */ /* 0x000fe40000004100 */
[----:B---3--:R-:W-:Y:S02]  /*1370*/  HADD2.F32 R25, -RZ, R33.H0_H0 ;  /* 0x20000021ff197230 */ /* 0x008fe40000004100 */
[----:B------:R-:W-:Y:S01]  /*1380*/  FMUL.FTZ R59, R59, R8 ;  /* 0x000000083b3b7220 */ /* 0x000fe20000410000 */
[--C-:B------:R-:W-:Y:S02]  /*1390*/  HADD2.F32 R9, -RZ, R28.reuse.H0_H0 ;  /* 0x2000001cff097230 */ /* 0x100fe40000004100 */
[----:B------:R-:W-:Y:S02]  /*13a0*/  HADD2.F32 R11, -RZ, R28.H1_H1 ;  /* 0x3000001cff0b7230 */ /* 0x000fe40000004100 */
[----:B------:R-:W-:Y:S01]  /*13b0*/  FFMA.FTZ R59, R24, R25, R59 ;  /* 0x00000019183b7223 */ /* 0x000fe2000001003b */
[----:B------:R-:W-:-:S02]  /*13c0*/  HADD2.F32 R8, -RZ, R32.H0_H0 ;  /* 0x20000020ff087230 */ /* 0x000fc40000004100 */
[----:B------:R-:W-:Y:S01]  /*13d0*/  FMUL.FTZ R58, R58, R9 ;  /* 0x000000093a3a7220 */ /* 0x000fe20000410000 */
[----:B------:R-:W-:Y:S02]  /*13e0*/  HADD2.F32 R10, -RZ, R32.H1_H1 ;  /* 0x30000020ff0a7230 */ /* 0x000fe40000004100 */
[----:B------:R-:W-:Y:S01]  /*13f0*/  FMUL.FTZ R32, R37, R26 ;  /* 0x0000001a25207220 */ /* 0x000fe20000410000 */
[----:B------:R-:W-:Y:S01]  /*1400*/  FMUL.FTZ R28, R36, R11 ;  /* 0x0000000b241c7220 */ /* 0x000fe20000410000 */
[----:B------:R-:W2:Y:S01]  /*1410*/  LDG.E.128.CONSTANT R24, desc[UR10][R60.64+0xa00] ;  /* 0x000a000a3c187981 */ /* 0x000ea2000c1e9d00 */
[--C-:B------:R-:W-:Y:S02]  /*1420*/  HADD2.F32 R9, -RZ, R40.reuse.H0_H0 ;  /* 0x20000028ff097230 */ /* 0x100fe40000004100 */
[----:B------:R-:W-:Y:S02]  /*1430*/  HADD2.F32 R11, -RZ, R40.H1_H1 ;  /* 0x30000028ff0b7230 */ /* 0x000fe40000004100 */
[----:B------:R-:W-:-:S02]  /*1440*/  HADD2.F32 R33, -RZ, R33.H1_H1 ;  /* 0x30000021ff217230 */ /* 0x000fc40000004100 */
[----:B------:R-:W-:Y:S01]  /*1450*/  FFMA.FTZ R58, R9, R8, R58 ;  /* 0x00000008093a7223 */ /* 0x000fe2000001003a */
[----:B------:R-:W-:Y:S02]  /*1460*/  FFMA.FTZ R28, R11, R10, R28 ;  /* 0x0000000a0b1c7223 */ /* 0x000fe4000001001c */
[----:B------:R-:W0:Y:S01]  /*1470*/  LDS.128 R8, [UR7+0x20] ;  /* 0x00002007ff087984 */ /* 0x000e220008000c00 */
[----:B------:R-:W-:Y:S01]  /*1480*/  FFMA.FTZ R32, R41, R33, R32 ;  /* 0x0000002129207223 */ /* 0x000fe20000010020 */
[--C-:B------:R-:W-:Y:S02]  /*1490*/  HADD2.F32 R29, -RZ, R38.reuse.H0_H0 ;  /* 0x20000026ff1d7230 */ /* 0x100fe40000004100 */
[----:B------:R-:W-:Y:S02]  /*14a0*/  HADD2.F32 R38, -RZ, R38.H1_H1 ;  /* 0x30000026ff267230 */ /* 0x000fe40000004100 */
[--C-:B------:R-:W-:Y:S02]  /*14b0*/  HADD2.F32 R33, -RZ, R30.reuse.H1_H1 ;  /* 0x3000001eff217230 */ /* 0x100fe40000004100 */
[----:B------:R-:W-:-:S02]  /*14c0*/  HADD2.F32 R36, -RZ, R30.H0_H0 ;  /* 0x2000001eff247230 */ /* 0x000fc40000004100 */
[----:B------:R-:W-:Y:S02]  /*14d0*/  HADD2.F32 R30, -RZ, R34.H0_H0 ;  /* 0x20000022ff1e7230 */ /* 0x000fe40000004100 */
[----:B------:R-:W-:Y:S01]  /*14e0*/  FMUL.FTZ R38, R38, R33 ;  /* 0x0000002126267220 */ /* 0x000fe20000410000 */
[--C-:B------:R-:W-:Y:S02]  /*14f0*/  HADD2.F32 R33, -RZ, R42.reuse.H0_H0 ;  /* 0x2000002aff217230 */ /* 0x100fe40000004100 */
[----:B------:R-:W-:Y:S01]  /*1500*/  FMUL.FTZ R36, R29, R36 ;  /* 0x000000241d247220 */ /* 0x000fe20000410000 */
[----:B------:R-:W-:Y:S02]  /*1510*/  HADD2.F32 R41, -RZ, R42.H1_H1 ;  /* 0x3000002aff297230 */ /* 0x000fe40000004100 */
[----:B------:R-:W-:Y:S02]  /*1520*/  HADD2.F32 R34, -RZ, R34.H1_H1 ;  /* 0x30000022ff227230 */ /* 0x000fe40000004100 */
[----:B------:R-:W-:Y:S01]  /*1530*/  FFMA.FTZ R33, R33, R30, R36 ;  /* 0x0000001e21217223 */ /* 0x000fe20000010024 */
[----:B------:R-:W-:-:S02]  /*1540*/  HADD2.F32 R29, -RZ, R39.H0_H0 ;  /* 0x20000027ff1d7230 */ /* 0x000fc40000004100 */
[--C-:B------:R-:W-:Y:S02]  /*1550*/  HADD2.F32 R30, -RZ, R31.reuse.H0_H0 ;  /* 0x2000001fff1e7230 */ /* 0x100fe40000004100 */
[----:B------:R-:W-:Y:S01]  /*1560*/  FFMA.FTZ R41, R41, R34, R38 ;  /* 0x0000002229297223 */ /* 0x000fe20000010026 */
[----:B------:R-:W-:Y:S02]  /*1570*/  HADD2.F32 R34, -RZ, R31.H1_H1 ;  /* 0x3000001fff227230 */ /* 0x000fe40000004100 */
[----:B------:R-:W-:Y:S02]  /*1580*/  HADD2.F32 R39, -RZ, R39.H1_H1 ;  /* 0x30000027ff277230 */ /* 0x000fe40000004100 */
[----:B------:R-:W-:Y:S01]  /*1590*/  FMUL.FTZ R31, R29, R30 ;  /* 0x0000001e1d1f7220 */ /* 0x000fe20000410000 */
[----:B------:R-:W-:Y:S02]  /*15a0*/  HADD2.F32 R40, -RZ, R43.H0_H0 ;  /* 0x2000002bff287230 */ /* 0x000fe40000004100 */
[----:B------:R-:W-:-:S02]  /*15b0*/  HADD2.F32 R29, -RZ, R35.H0_H0 ;  /* 0x20000023ff1d7230 */ /* 0x000fc40000004100 */
[----:B------:R-:W-:Y:S02]  /*15c0*/  FMUL.FTZ R34, R39, R34 ;  /* 0x0000002227227220 */ /* 0x000fe40000410000 */
[----:B------:R-:W3:Y:S01]  /*15d0*/  LDG.E.128.CONSTANT R36, desc[UR10][R60.64+0xc00] ;  /* 0x000c000a3c247981 */ /* 0x000ee2000c1e9d00 */
[----:B------:R-:W-:Y:S01]  /*15e0*/  FFMA.FTZ R40, R40, R29, R31 ;  /* 0x0000001d28287223 */ /* 0x000fe2000001001f */
[----:B----4-:R-:W-:Y:S02]  /*15f0*/  HADD2.F32 R31, -RZ, R12.H0_H0 ;  /* 0x2000000cff1f7230 */ /* 0x010fe40000004100 */
[----:B------:R-:W-:Y:S02]  /*1600*/  HADD2.F32 R30, -RZ, R35.H1_H1 ;  /* 0x30000023ff1e7230 */ /* 0x000fe40000004100 */
[----:B0-----:R-:W-:-:S03]  /*1610*/  HADD2.F32 R29, -RZ, R8.H0_H0 ;  /* 0x20000008ff1d7230 */ /* 0x001fc60000004100 */
[----:B------:R-:W-:Y:S01]  /*1620*/  FFMA.FTZ R55, R55, R30, R34 ;  /* 0x0000001e37377223 */ /* 0x000fe20000010022 */
[----:B------:R-:W-:Y:S02]  /*1630*/  HADD2.F32 R30, -RZ, R13.H0_H0 ;  /* 0x2000000dff1e7230 */ /* 0x000fe40000004100 */
[----:B------:R-:W-:Y:S01]  /*1640*/  FFMA.FTZ R58, R29, R31, R58 ;  /* 0x0000001f1d3a7223 */ /* 0x000fe2000001003a */
[----:B------:R-:W-:Y:S02]  /*1650*/  HADD2.F32 R29, -RZ, R8.H1_H1 ;  /* 0x30000008ff1d7230 */ /* 0x000fe40000004100 */
[--C-:B------:R-:W-:Y:S02]  /*1660*/  HADD2.F32 R8, -RZ, R9.reuse.H0_H0 ;  /* 0x20000009ff087230 */ /* 0x100fe40000004100 */
[----:B------:R-:W-:Y:S02]  /*1670*/  HADD2.F32 R12, -RZ, R12.H1_H1 ;  /* 0x3000000cff0c7230 */ /* 0x000fe40000004100 */
[----:B------:R-:W-:-:S02]  /*1680*/  HADD2.F32 R9, -RZ, R9.H1_H1 ;  /* 0x30000009ff097230 */ /* 0x000fc40000004100 */
[----:B------:R-:W-:Y:S01]  /*1690*/  FFMA.FTZ R59, R8, R30, R59 ;  /* 0x0000001e083b7223 */ /* 0x000fe2000001003b */
[----:B------:R-:W-:Y:S02]  /*16a0*/  HADD2.F32 R42, -RZ, R13.H1_H1 ;  /* 0x3000000dff2a7230 */ /* 0x000fe40000004100 */
[----:B------:R-:W-:Y:S01]  /*16b0*/  FFMA.FTZ R12, R29, R12, R28 ;  /* 0x0000000c1d0c7223 */ /* 0x000fe2000001001c */
[----:B------:R-:W-:Y:S01]  /*16c0*/  HADD2.F32 R8, -RZ, R10.H0_H0 ;  /* 0x2000000aff087230 */ /* 0x000fe20000004100 */
[----:B------:R-:W0:Y:S01]  /*16d0*/  LDS.128 R28, [UR7+0x30] ;  /* 0x00003007ff1c7984 */ /* 0x000e220008000c00 */
[----:B------:R-:W-:Y:S02]  /*16e0*/  HADD2.F32 R43, -RZ, R14.H0_H0 ;  /* 0x2000000eff2b7230 */ /* 0x000fe40000004100 */
[----:B------:R-:W-:-:S03]  /*16f0*/  FFMA.FTZ R42, R9, R42, R32 ;  /* 0x0000002a092a7223 */ /* 0x000fc60000010020 */
[----:B------:R-:W-:Y:S02]  /*1700*/  FFMA.FTZ R43, R8, R43, R33 ;  /* 0x0000002b082b7223 */ /* 0x000fe40000010021 */
[----:B------:R-:W4:Y:S01]  /*1710*/  LDG.E.128.CONSTANT R32, desc[UR10][R60.64+0xe00] ;  /* 0x000e000a3c207981 */ /* 0x000f22000c1e9d00 */
[----:B------:R-:W-:Y:S02]  /*1720*/  HADD2.F32 R9, -RZ, R11.H0_H0 ;  /* 0x2000000bff097230 */ /* 0x000fe40000004100 */
[--C-:B------:R-:W-:Y:S02]  /*1730*/  HADD2.F32 R8, -RZ, R15.reuse.H0_H0 ;  /* 0x2000000fff087230 */ /* 0x100fe40000004100 */
[----:B------:R-:W-:-:S03]  /*1740*/  HADD2.F32 R15, -RZ, R15.H1_H1 ;  /* 0x3000000fff0f7230 */ /* 0x000fc60000004100 */
[----:B------:R-:W-:Y:S01]  /*1750*/  FFMA.FTZ R40, R9, R8, R40 ;  /* 0x0000000809287223 */ /* 0x000fe20000010028 */
[----:B------:R-:W-:Y:S02]  /*1760*/  HADD2.F32 R8, -RZ, R11.H1_H1 ;  /* 0x3000000bff087230 */ /* 0x000fe40000004100 */
[----:B------:R-:W-:Y:S02]  /*1770*/  HADD2.F32 R10, -RZ, R10.H1_H1 ;  /* 0x3000000aff0a7230 */ /* 0x000fe40000004100 */
[----:B------:R-:W-:Y:S02]  /*1780*/  HADD2.F32 R14, -RZ, R14.H1_H1 ;  /* 0x3000000eff0e7230 */ /* 0x000fe40000004100 */
[----:B------:R-:W-:Y:S01]  /*1790*/  FFMA.FTZ R55, R8, R15, R55 ;  /* 0x0000000f08377223 */ /* 0x000fe20000010037 */
[--C-:B------:R-:W-:Y:S02]  /*17a0*/  HADD2.F32 R8, -RZ, R20.reuse.H0_H0 ;  /* 0x20000014ff087230 */ /* 0x100fe40000004100 */
[----:B------:R-:W-:-:S02]  /*17b0*/  HADD2.F32 R20, -RZ, R20.H1_H1 ;  /* 0x30000014ff147230 */ /* 0x000fc40000004100 */
[----:B------:R-:W-:Y:S01]  /*17c0*/  FFMA.FTZ R41, R10, R14, R41 ;  /* 0x0000000e0a297223 */ /* 0x000fe20000010029 */
[--C-:B0-----:R-:W-:Y:S02]  /*17d0*/  HADD2.F32 R9, -RZ, R28.reuse.H0_H0 ;  /* 0x2000001cff097230 */ /* 0x101fe40000004100 */
[----:B------:R-:W-:-:S03]  /*17e0*/  HADD2.F32 R13, -RZ, R28.H1_H1 ;  /* 0x3000001cff0d7230 */ /* 0x000fc60000004100 */
[----:B------:R-:W-:Y:S02]  /*17f0*/  FFMA.FTZ R58, R9, R8, R58 ;  /* 0x00000008093a7223 */ /* 0x000fe4000001003a */
[----:B------:R-:W4:Y:S01]  /*1800*/  LDG.E.128.CONSTANT R8, desc[UR10][R60.64+0x1000] ;  /* 0x0010000a3c087981 */ /* 0x000f22000c1e9d00 */
[----:B------:R-:W-:Y:S01]  /*1810*/  FFMA.FTZ R20, R13, R20, R12 ;  /* 0x000000140d147223 */ /* 0x000fe2000001000c */
[----:B------:R-:W-:Y:S02]  /*1820*/  HADD2.F32 R12, -RZ, R29.H0_H0 ;  /* 0x2000001dff0c7230 */ /* 0x000fe40000004100 */
[----:B------:R-:W-:-:S05]  /*1830*/  HADD2.F32 R13, -RZ, R21.H0_H0 ;  /* 0x20000015ff0d7230 */ /* 0x000fca0000004100 */
[----:B------:R-:W-:Y:S02]  /*1840*/  FFMA.FTZ R59, R12, R13, R59 ;  /* 0x0000000d0c3b7223 */ /* 0x000fe4000001003b */
[----:B------:R0:W4:Y:S01]  /*1850*/  LDG.E.128.CONSTANT R12, desc[UR10][R60.64+0x1200] ;  /* 0x0012000a3c0c7981 */ /* 0x000122000c1e9d00 */
[----:B------:R-:W-:Y:S02]  /*1860*/  HADD2.F32 R29, -RZ, R29.H1_H1 ;  /* 0x3000001dff1d7230 */ /* 0x000fe40000004100 */
[----:B------:R-:W-:Y:S02]  /*1870*/  HADD2.F32 R28, -RZ, R21.H1_H1 ;  /* 0x30000015ff1c7230 */ /* 0x000fe40000004100 */
[----:B------:R-:W-:-:S03]  /*1880*/  HADD2.F32 R21, -RZ, R31.H0_H0 ;  /* 0x2000001fff157230 */ /* 0x000fc60000004100 */
[----:B------:R-:W-:Y:S01]  /*1890*/  FFMA.FTZ R28, R29, R28, R42 ;  /* 0x0000001c1d1c7223 */ /* 0x000fe2000001002a */
[----:B------:R-:W-:Y:S02]  /*18a0*/  HADD2.F32 R42, -RZ, R30.H0_H0 ;  /* 0x2000001eff2a7230 */ /* 0x000fe40000004100 */
[----:B------:R-:W-:Y:S02]  /*18b0*/  HADD2.F32 R29, -RZ, R22.H0_H0 ;  /* 0x20000016ff1d7230 */ /* 0x000fe40000004100 */
[----:B------:R-:W-:Y:S02]  /*18c0*/  HADD2.F32 R30, -RZ, R30.H1_H1 ;  /* 0x3000001eff1e7230 */ /* 0x000fe40000004100 */
[----:B------:R-:W-:Y:S02]  /*18d0*/  HADD2.F32 R22, -RZ, R22.H1_H1 ;  /* 0x30000016ff167230 */ /* 0x000fe40000004100 */
[----:B0-----:R-:W-:Y:S02]  /*18e0*/  HADD2.F32 R60, -RZ, R23.H0_H0 ;  /* 0x20000017ff3c7230 */ /* 0x001fe40000004100 */
[----:B------:R-:W-:Y:S01]  /*18f0*/  FFMA.FTZ R29, R42, R29, R43 ;  /* 0x0000001d2a1d7223 */ /* 0x000fe2000001002b */
[----:B------:R-:W-:-:S02]  /*1900*/  FFMA.FTZ R30, R30, R22, R41 ;  /* 0x000000161e1e7223 */ /* 0x000fc40000010029 */
[----:B------:R-:W-:Y:S02]  /*1910*/  FFMA.FTZ R60, R21, R60, R40 ;  /* 0x0000003c153c7223 */ /* 0x000fe40000010028 */
[----:B------:R-:W0:Y:S01]  /*1920*/  LDS.128 R40, [UR7+0x40] ;  /* 0x00004007ff287984 */ /* 0x000e220008000c00 */
[----:B------:R-:W-:Y:S02]  /*1930*/  HADD2.F32 R23, -RZ, R23.H1_H1 ;  /* 0x30000017ff177230 */ /* 0x000fe40000004100 */
[----:B------:R-:W-:-:S05]  /*1940*/  HADD2.F32 R22, -RZ, R31.H1_H1 ;  /* 0x3000001fff167230 */ /* 0x000fca0000004100 */
[----:B------:R-:W-:Y:S01]  /*1950*/  FFMA.FTZ R55, R22, R23, R55 ;  /* 0x0000001716377223 */ /* 0x000fe20000010037 */
[--C-:B------:R-:W-:Y:S02]  /*1960*/  HADD2.F32 R22, -RZ, R16.reuse.H0_H0 ;  /* 0x20000010ff167230 */ /* 0x100fe40000004100 */
[----:B------:R-:W-:Y:S02]  /*1970*/  HADD2.F32 R16, -RZ, R16.H1_H1 ;  /* 0x30000010ff107230 */ /* 0x000fe40000004100 */
[--C-:B0-----:R-:W-:Y:S02]  /*1980*/  HADD2.F32 R31, -RZ, R40.reuse.H1_H1 ;  /* 0x30000028ff1f7230 */ /* 0x101fe40000004100 */
[----:B------:R-:W-:-:S03]  /*1990*/  HADD2.F32 R21, -RZ, R40.H0_H0 ;  /* 0x20000028ff157230 */ /* 0x000fc60000004100 */
        /* <DEDUP_REMOVED lines=25> */
[----:B------:R-:W-:Y:S02]  /*1b30*/  FFMA.FTZ R58, R17, R18, R58 ;  /* 0x00000012113a7223 */ /* 0x000fe4000001003a */
[----:B------:R-:W0:Y:S01]  /*1b40*/  LDS.128 R16, [UR7+0x60] ;  /* 0x00006007ff107984 */ /* 0x000e220008000c00 */
[----:B------:R-:W-:Y:S01]  /*1b50*/  FFMA.FTZ R20, R20, R24, R31 ;  /* 0x0000001814147223 */ /* 0x000fe2000001001f */
[----:B------:R-:W-:Y:S02]  /*1b60*/  HADD2.F32 R24, -RZ, R21.H0_H0 ;  /* 0x20000015ff187230 */ /* 0x000fe40000004100 */
[----:B------:R-:W-:Y:S02]  /*1b70*/  HADD2.F32 R31, -RZ, R25.H0_H0 ;  /* 0x20000019ff1f7230 */ /* 0x000fe40000004100 */
[----:B------:R-:W-:Y:S02]  /*1b80*/  HADD2.F32 R21, -RZ, R21.H1_H1 ;  /* 0x30000015ff157230 */ /* 0x000fe40000004100 */
[----:B------:R-:W-:-:S02]  /*1b90*/  HADD2.F32 R25, -RZ, R25.H1_H1 ;  /* 0x30000019ff197230 */ /* 0x000fc40000004100 */
[----:B------:R-:W-:Y:S01]  /*1ba0*/  FFMA.FTZ R59, R24, R31, R59 ;  /* 0x0000001f183b7223 */ /* 0x000fe2000001003b */
[--C-:B------:R-:W-:Y:S02]  /*1bb0*/  HADD2.F32 R24, -RZ, R22.reuse.H0_H0 ;  /* 0x20000016ff187230 */ /* 0x100fe40000004100 */
[----:B------:R-:W-:Y:S01]  /*1bc0*/  FFMA.FTZ R21, R21, R25, R28 ;  /* 0x0000001915157223 */ /* 0x000fe2000001001c */
[----:B------:R-:W-:Y:S02]  /*1bd0*/  HADD2.F32 R25, -RZ, R22.H1_H1 ;  /* 0x30000016ff197230 */ /* 0x000fe40000004100 */
[--C-:B------:R-:W-:Y:S02]  /*1be0*/  HADD2.F32 R22, -RZ, R26.reuse.H0_H0 ;  /* 0x2000001aff167230 */ /* 0x100fe40000004100 */
[----:B------:R-:W-:-:S03]  /*1bf0*/  HADD2.F32 R26, -RZ, R26.H1_H1 ;  /* 0x3000001aff1a7230 */ /* 0x000fc60000004100 */
[----:B------:R-:W-:Y:S02]  /*1c00*/  FFMA.FTZ R22, R24, R22, R29 ;  /* 0x0000001618167223 */ /* 0x000fe4000001001d */
[----:B------:R-:W-:Y:S02]  /*1c10*/  FFMA.FTZ R24, R25, R26, R30 ;  /* 0x0000001a19187223 */ /* 0x000fe4000001001e */
[----:B------:R-:W1:Y:S01]  /*1c20*/  LDS.128 R28, [UR7+0x70] ;  /* 0x00007007ff1c7984 */ /* 0x000e620008000c00 */
[----:B------:R-:W-:Y:S02]  /*1c30*/  HADD2.F32 R25, -RZ, R23.H0_H0 ;  /* 0x20000017ff197230 */ /* 0x000fe40000004100 */
[--C-:B------:R-:W-:Y:S02]  /*1c40*/  HADD2.F32 R26, -RZ, R27.reuse.H0_H0 ;  /* 0x2000001bff1a7230 */ /* 0x100fe40000004100 */
[----:B------:R-:W-:-:S03]  /*1c50*/  HADD2.F32 R27, -RZ, R27.H1_H1 ;  /* 0x3000001bff1b7230 */ /* 0x000fc60000004100 */
[----:B------:R-:W-:Y:S01]  /*1c60*/  FFMA.FTZ R60, R25, R26, R60 ;  /* 0x0000001a193c7223 */ /* 0x000fe2000001003c */
[----:B------:R-:W-:Y:S02]  /*1c70*/  HADD2.F32 R26, -RZ, R23.H1_H1 ;  /* 0x30000017ff1a7230 */ /* 0x000fe40000004100 */
[----:B---3--:R-:W-:Y:S02]  /*1c80*/  HADD2.F32 R25, -RZ, R36.H0_H0 ;  /* 0x20000024ff197230 */ /* 0x008fe40000004100 */
[----:B0-----:R-:W-:Y:S02]  /*1c90*/  HADD2.F32 R23, -RZ, R16.H0_H0 ;  /* 0x20000010ff177230 */ /* 0x001fe40000004100 */
[----:B------:R-:W-:Y:S01]  /*1ca0*/  FFMA.FTZ R55, R26, R27, R55 ;  /* 0x0000001b1a377223 */ /* 0x000fe20000010037 */
[----:B------:R-:W-:Y:S02]  /*1cb0*/  HADD2.F32 R26, -RZ, R17.H0_H0 ;  /* 0x20000011ff1a7230 */ /* 0x000fe40000004100 */
[----:B------:R-:W-:Y:S01]  /*1cc0*/  FFMA.FTZ R58, R23, R25, R58 ;  /* 0x00000019173a7223 */ /* 0x000fe2000001003a */
[----:B------:R-:W-:-:S02]  /*1cd0*/  HADD2.F32 R25, -RZ, R37.H0_H0 ;  /* 0x20000025ff197230 */ /* 0x000fc40000004100 */
[----:B------:R-:W-:Y:S02]  /*1ce0*/  HADD2.F32 R23, -RZ, R16.H1_H1 ;  /* 0x30000010ff177230 */ /* 0x000fe40000004100 */
[----:B------:R-:W-:Y:S02]  /*1cf0*/  HADD2.F32 R16, -RZ, R36.H1_H1 ;  /* 0x30000024ff107230 */ /* 0x000fe40000004100 */
[----:B------:R-:W-:Y:S01]  /*1d00*/  FFMA.FTZ R59, R26, R25, R59 ;  /* 0x000000191a3b7223 */ /* 0x000fe2000001003b */
[----:B------:R-:W-:Y:S02]  /*1d10*/  HADD2.F32 R25, -RZ, R37.H1_H1 ;  /* 0x30000025ff197230 */ /* 0x000fe40000004100 */
[----:B------:R-:W-:Y:S02]  /*1d20*/  HADD2.F32 R27, -RZ, R38.H1_H1 ;  /* 0x30000026ff1b7230 */ /* 0x000fe40000004100 */
[----:B------:R-:W-:Y:S01]  /*1d30*/  FFMA.FTZ R16, R23, R16, R20 ;  /* 0x0000001017107223 */ /* 0x000fe20000010014 */
[----:B------:R-:W-:-:S02]  /*1d40*/  HADD2.F32 R37, -RZ, R18.H1_H1 ;  /* 0x30000012ff257230 */ /* 0x000fc40000004100 */
[----:B------:R-:W-:Y:S02]  /*1d50*/  HADD2.F32 R20, -RZ, R17.H1_H1 ;  /* 0x30000011ff147230 */ /* 0x000fe40000004100 */
[----:B------:R-:W-:Y:S02]  /*1d60*/  HADD2.F32 R23, -RZ, R18.H0_H0 ;  /* 0x20000012ff177230 */ /* 0x000fe40000004100 */
[----:B------:R-:W-:Y:S02]  /*1d70*/  HADD2.F32 R26, -RZ, R38.H0_H0 ;  /* 0x20000026ff1a7230 */ /* 0x000fe40000004100 */
[----:B------:R-:W-:Y:S01]  /*1d80*/  FFMA.FTZ R24, R37, R27, R24 ;  /* 0x0000001b25187223 */ /* 0x000fe20000010018 */
[--C-:B------:R-:W-:Y:S02]  /*1d90*/  HADD2.F32 R17, -RZ, R39.reuse.H0_H0 ;  /* 0x20000027ff117230 */ /* 0x100fe40000004100 */
[----:B------:R-:W-:Y:S02]  /*1da0*/  HADD2.F32 R36, -RZ, R39.H1_H1 ;  /* 0x30000027ff247230 */ /* 0x000fe40000004100 */
[----:B------:R-:W-:Y:S01]  /*1db0*/  FFMA.FTZ R25, R20, R25, R21 ;  /* 0x0000001914197223 */ /* 0x000fe20000010015 */
[----:B------:R-:W-:-:S02]  /*1dc0*/  HADD2.F32 R39, -RZ, R19.H0_H0 ;  /* 0x20000013ff277230 */ /* 0x000fc40000004100 */
[----:B------:R-:W-:Y:S01]  /*1dd0*/  FFMA.FTZ R26, R23, R26, R22 ;  /* 0x0000001a171a7223 */ /* 0x000fe20000010016 */
[----:B------:R-:W-:Y:S01]  /*1de0*/  HADD2.F32 R18, -RZ, R19.H1_H1 ;  /* 0x30000013ff127230 */ /* 0x000fe20000004100 */
[----:B------:R-:W0:Y:S01]  /*1df0*/  LDS.128 R20, [UR7+0x80] ;  /* 0x00008007ff147984 */ /* 0x000e220008000c00 */
[--C-:B-1----:R-:W-:Y:S02]  /*1e00*/  HADD2.F32 R19, -RZ, R28.reuse.H0_H0 ;  /* 0x2000001cff137230 */ /* 0x102fe40000004100 */
[----:B------:R-:W-:Y:S02]  /*1e10*/  HADD2.F32 R27, -RZ, R28.H1_H1 ;  /* 0x3000001cff1b7230 */ /* 0x000fe40000004100 */
[--C-:B----4-:R-:W-:Y:S02]  /*1e20*/  HADD2.F32 R28, -RZ, R32.reuse.H0_H0 ;  /* 0x20000020ff1c7230 */ /* 0x110fe40000004100 */
[----:B------:R-:W-:Y:S02]  /*1e30*/  HADD2.F32 R32, -RZ, R32.H1_H1 ;  /* 0x30000020ff207230 */ /* 0x000fe40000004100 */
[----:B------:R-:W-:Y:S01]  /*1e40*/  FFMA.FTZ R60, R39, R17, R60 ;  /* 0x00000011273c7223 */ /* 0x000fe2000001003c */
[----:B------:R-:W-:Y:S01]  /*1e50*/  FFMA.FTZ R55, R18, R36, R55 ;  /* 0x0000002412377223 */ /* 0x000fe20000010037 */
[----:B------:R-:W-:Y:S01]  /*1e60*/  FFMA.FTZ R58, R19, R28, R58 ;  /* 0x0000001c133a7223 */ /* 0x000fe2000001003a */
[----:B------:R-:W-:-:S02]  /*1e70*/  FFMA.FTZ R27, R27, R32, R16 ;  /* 0x000000201b1b7223 */ /* 0x000fc40000010010 */
[----:B------:R-:W1:Y:S01]  /*1e80*/  LDS.128 R16, [UR7+0x90] ;  /* 0x00009007ff107984 */ /* 0x000e620008000c00 */
[--C-:B------:R-:W-:Y:S02]  /*1e90*/  HADD2.F32 R39, -RZ, R34.reuse.H0_H0 ;  /* 0x20000022ff277230 */ /* 0x100fe40000004100 */
[----:B------:R-:W-:Y:S02]  /*1ea0*/  HADD2.F32 R37, -RZ, R34.H1_H1 ;  /* 0x30000022ff257230 */ /* 0x000fe40000004100 */
[--C-:B------:R-:W-:Y:S02]  /*1eb0*/  HADD2.F32 R36, -RZ, R29.reuse.H0_H0 ;  /* 0x2000001dff247230 */ /* 0x100fe40000004100 */
[----:B------:R-:W-:Y:S02]  /*1ec0*/  HADD2.F32 R34, -RZ, R29.H1_H1 ;  /* 0x3000001dff227230 */ /* 0x000fe40000004100 */
[----:B------:R-:W-:Y:S02]  /*1ed0*/  HADD2.F32 R32, -RZ, R33.H1_H1 ;  /* 0x30000021ff207230 */ /* 0x000fe40000004100 */
[----:B------:R-:W-:-:S02]  /*1ee0*/  HADD2.F32 R29, -RZ, R30.H0_H0 ;  /* 0x2000001eff1d7230 */ /* 0x000fc40000004100 */
[----:B------:R-:W-:Y:S02]  /*1ef0*/  HADD2.F32 R38, -RZ, R33.H0_H0 ;  /* 0x20000021ff267230 */ /* 0x000fe40000004100 */
[--C-:B------:R-:W-:Y:S02]  /*1f00*/  HADD2.F32 R33, -RZ, R35.reuse.H0_H0 ;  /* 0x20000023ff217230 */ /* 0x100fe40000004100 */
[----:B------:R-:W-:Y:S02]  /*1f10*/  HADD2.F32 R28, -RZ, R35.H1_H1 ;  /* 0x30000023ff1c7230 */ /* 0x000fe40000004100 */
[----:B------:R-:W-:Y:S02]  /*1f20*/  HADD2.F32 R35, -RZ, R30.H1_H1 ;  /* 0x3000001eff237230 */ /* 0x000fe40000004100 */
[----:B------:R-:W-:Y:S01]  /*1f30*/  FFMA.FTZ R25, R34, R32, R25 ;  /* 0x0000002022197223 */ /* 0x000fe20000010019 */
[--C-:B------:R-:W-:Y:S02]  /*1f40*/  HADD2.F32 R41, -RZ, R31.reuse.H0_H0 ;  /* 0x2000001fff297230 */ /* 0x100fe40000004100 */
[----:B------:R-:W-:Y:S01]  /*1f50*/  FFMA.FTZ R26, R29, R39, R26 ;  /* 0x000000271d1a7223 */ /* 0x000fe2000001001a */
[----:B------:R-:W-:-:S02]  /*1f60*/  HADD2.F32 R30, -RZ, R31.H1_H1 ;  /* 0x3000001fff1e7230 */ /* 0x000fc40000004100 */
[----:B------:R-:W-:Y:S02]  /*1f70*/  HADD2.F32 R32, -RZ, R8.H1_H1 ;  /* 0x30000008ff207230 */ /* 0x000fe40000004100 */
[----:B0-----:R-:W-:Y:S02]  /*1f80*/  HADD2.F32 R31, -RZ, R20.H0_H0 ;  /* 0x20000014ff1f7230 */ /* 0x001fe40000004100 */
[----:B------:R-:W-:Y:S02]  /*1f90*/  HADD2.F32 R29, -RZ, R10.H0_H0 ;  /* 0x2000000aff1d7230 */ /* 0x000fe40000004100 */
[----:B------:R-:W-:Y:S02]  /*1fa0*/  HADD2.F32 R20, -RZ, R20.H1_H1 ;  /* 0x30000014ff147230 */ /* 0x000fe40000004100 */
[----:B------:R-:W-:Y:S02]  /*1fb0*/  HADD2.F32 R39, -RZ, R22.H0_H0 ;  /* 0x20000016ff277230 */ /* 0x000fe40000004100 */
[----:B------:R-:W-:Y:S01]  /*1fc0*/  FFMA.FTZ R28, R30, R28, R55 ;  /* 0x0000001c1e1c7223 */ /* 0x000fe20000010037 */
[----:B------:R-:W-:Y:S01]  /*1fd0*/  FFMA.FTZ R59, R36, R38, R59 ;  /* 0x00000026243b7223 */ /* 0x000fe2000001003b */
[----:B------:R-:W-:Y:S01]  /*1fe0*/  FFMA.FTZ R24, R35, R37, R24 ;  /* 0x0000002523187223 */ /* 0x000fe20000010018 */
        /* <DEDUP_REMOVED lines=8> */
[----:B------:R-:W-:Y:S02]  /*2070*/  HADD2.F32 R21, -RZ, R22.H1_H1 ;  /* 0x30000016ff157230 */ /* 0x000fe40000004100 */
[--C-:B-1----:R-:W-:Y:S02]  /*2080*/  HADD2.F32 R27, -RZ, R16.reuse.H0_H0 ;  /* 0x20000010ff1b7230 */ /* 0x102fe40000004100 */
[----:B------:R-:W-:Y:S02]  /*2090*/  HADD2.F32 R29, -RZ, R16.H1_H1 ;  /* 0x30000010ff1d7230 */ /* 0x000fe40000004100 */
[--C-:B------:R-:W-:Y:S02]  /*20a0*/  HADD2.F32 R16, -RZ, R12.reuse.H0_H0 ;  /* 0x2000000cff107230 */ /* 0x100fe40000004100 */
[----:B------:R-:W-:Y:S01]  /*20b0*/  FFMA.FTZ R30, R31, R30, R58 ;  /* 0x0000001e1f1e7223 */ /* 0x000fe2000001003a */
[----:B------:R-:W-:Y:S02]  /*20c0*/  HADD2.F32 R12, -RZ, R12.H1_H1 ;  /* 0x3000000cff0c7230 */ /* 0x000fe40000004100 */
[----:B------:R-:W-:Y:S01]  /*20d0*/  FFMA.FTZ R9, R21, R9, R24 ;  /* 0x0000000915097223 */ /* 0x000fe20000010018 */
[----:B------:R-:W-:-:S02]  /*20e0*/  HADD2.F32 R21, -RZ, R17.H0_H0 ;  /* 0x20000011ff157230 */ /* 0x000fc40000004100 */
[----:B------:R-:W-:Y:S01]  /*20f0*/  FFMA.FTZ R34, R34, R35, R59 ;  /* 0x0000002322227223 */ /* 0x000fe2000001003b */
[----:B------:R-:W-:Y:S02]  /*2100*/  HADD2.F32 R22, -RZ, R13.H0_H0 ;  /* 0x2000000dff167230 */ /* 0x000fe40000004100 */
[----:B------:R-:W-:Y:S01]  /*2110*/  FFMA.FTZ R16, R27, R16, R30 ;  /* 0x000000101b107223 */ /* 0x000fe2000001001e */
        /* <DEDUP_REMOVED lines=9> */
[----:B------:R-:W-:Y:S01]  /*21b0*/  FFMA.FTZ R8, R10, R8, R33 ;  /* 0x000000080a087223 */ /* 0x000fe20000010021 */
[----:B------:R-:W-:Y:S02]  /*21c0*/  HADD2.F32 R10, -RZ, R14.H0_H0 ;  /* 0x2000000eff0a7230 */ /* 0x000fe40000004100 */
[----:B------:R-:W-:Y:S01]  /*21d0*/  FFMA.FTZ R12, R12, R13, R25 ;  /* 0x0000000d0c0c7223 */ /* 0x000fe20000010019 */
[----:B------:R-:W-:Y:S02]  /*21e0*/  HADD2.F32 R13, -RZ, R18.H0_H0 ;  /* 0x20000012ff0d7230 */ /* 0x000fe40000004100 */
[----:B------:R-:W-:Y:S01]  /*21f0*/  FADD.FTZ R21, R21, R16 ;  /* 0x0000001015157221 */ /* 0x000fe20000010000 */
[----:B------:R-:W-:-:S02]  /*2200*/  HADD2.F32 R14, -RZ, R14.H1_H1 ;  /* 0x3000000eff0e7230 */ /* 0x000fc40000004100 */
[----:B------:R-:W-:Y:S02]  /*2210*/  HADD2.F32 R18, -RZ, R18.H1_H1 ;  /* 0x30000012ff127230 */ /* 0x000fe40000004100 */
[----:B------:R-:W-:Y:S01]  /*2220*/  FFMA.FTZ R10, R13, R10, R26 ;  /* 0x0000000a0d0a7223 */ /* 0x000fe2000001001a */
[----:B------:R-:W-:Y:S01]  /*2230*/  FADD.FTZ R21, R12, R21 ;  /* 0x000000150c157221 */ /* 0x000fe20000010000 */
[----:B------:R-:W-:Y:S02]  /*2240*/  HADD2.F32 R11, -RZ, R11.H1_H1 ;  /* 0x3000000bff0b7230 */ /* 0x000fe40000004100 */
[----:B------:R-:W-:Y:S02]  /*2250*/  HADD2.F32 R23, -RZ, R23.H1_H1 ;  /* 0x30000017ff177230 */ /* 0x000fe40000004100 */
[----:B------:R-:W-:Y:S01]  /*2260*/  FFMA.FTZ R9, R18, R14, R9 ;  /* 0x0000000e12097223 */ /* 0x000fe20000010009 */
[----:B------:R-:W-:Y:S02]  /*2270*/  HADD2.F32 R16, -RZ, R15.H0_H0 ;  /* 0x2000000fff107230 */ /* 0x000fe40000004100 */
[----:B------:R-:W-:Y:S01]  /*2280*/  FADD.FTZ R10, R10, R21 ;  /* 0x000000150a0a7221 */ /* 0x000fe20000010000 */
        /* <DEDUP_REMOVED lines=20> */
.L_x_23377:
[----:B------:R-:W-:-:S05]  /*23d0*/  IMAD.MOV.U32 R9, RZ, RZ, -0x800001 ;  /* 0xff7fffffff097424 */ /* 0x000fca00078e00ff */
[----:B------:R0:W-:Y:S02]  /*23e0*/  STS [R50], R9 ;  /* 0x0000000932007388 */ /* 0x0001e40000000800 */
.L_x_23378:
[----:B------:R-:W-:Y:S05]  /*23f0*/  BSYNC B1 ;  /* 0x0000000000017941 */ /* 0x000fea0003800000 */
.L_x_23376:
        /* <DEDUP_REMOVED lines=9> */
.L_x_23375:
[----:B------:R-:W-:Y:S05]  /*2490*/  BSYNC B0 ;  /* 0x0000000000007941 */ /* 0x000fea0003800000 */
.L_x_23374:
[----:B------:R-:W0:Y:S01]  /*24a0*/  SHFL.BFLY PT, R2, R51, 0x10, 0x1f ;  /* 0x0e001f0033027f89 */ /* 0x000e2200000e0000 */
[----:B------:R-:W-:Y:S01]  /*24b0*/  UIADD3 UR7, UR16, 0x1f, URZ ;  /* 0x0000001f10077890 */ /* 0x000fe2000fffe03f */
[----:B------:R-:W-:Y:S01]  /*24c0*/  BSSY B0, `(.L_x_23380) ;  /* 0x0000115000007945 */ /* 0x000fe20003800000 */
[----:B------:R-:W1:Y:S02]  /*24d0*/  S2R R5, SR_TID.X ;  /* 0x0000000000057919 */ /* 0x000e640000002100 */
[----:B------:R-:W-:-:S04]  /*24e0*/  USHF.R.S32.HI UR8, URZ, 0x1f, UR7 ;  /* 0x0000001f3f087899 */ /* 0x000fc80008011407 */
[----:B------:R-:W-:-:S04]  /*24f0*/  ULEA.HI UR8, UR8, UR7, URZ, 0x5 ;  /* 0x0000000708087291 */ /* 0x000fc8000f8f283f */
[----:B------:R-:W-:Y:S01]  /*2500*/  USHF.R.S32.HI UR18, URZ, 0x5, UR8 ;  /* 0x000000053f127899 */ /* 0x000fe20008011408 */
[----:B0-----:R-:W-:-:S05]  /*2510*/  FMNMX.FTZ R7, R2, R51, !PT ;  /* 0x0000003302077209 */ /* 0x001fca0007810000 */
[----:B------:R-:W0:Y:S02]  /*2520*/  SHFL.BFLY PT, R2, R7, 0x8, 0x1f ;  /* 0x0d001f0007027f89 */ /* 0x000e2400000e0000 */
[----:B0-----:R-:W-:Y:S02]  /*2530*/  FMNMX.FTZ R8, R7, R2, !PT ;  /* 0x0000000207087209 */ /* 0x001fe40007810000 */
[----:B-1----:R-:W-:-:S03]  /*2540*/  SHF.R.S32.HI R2, RZ, 0x1f, R5 ;  /* 0x0000001fff027819 */ /* 0x002fc60000011405 */
        /* <DEDUP_REMOVED lines=17> */
[----:B------:R-:W-:-:S04]  /*2660*/  @!P1 IADD3 R10, R10, 0xa0, RZ ;  /* 0x000000a00a0a9810 */ /* 0x000fc80007ffe0ff */
[----:B--2---:R-:W-:Y:S02]  /*2670*/  @!P1 LEA R13, R13, R10, 0x18 ;  /* 0x0000000a0d0d9211 */ /* 0x004fe400078ec0ff */
[----:B------:R-:W-:Y:S02]  /*2680*/  MOV R10, 0xff7fffff ;  /* 0xff7fffff000a7802 */ /* 0x000fe40000000f00 */
[----:B0-----:R-:W-:Y:S01]  /*2690*/  @!P0 FMNMX.FTZ R9, R11, R8, !PT ;  /* 0x000000080b098209 */ /* 0x001fe20007810000 */
[----:B------:R-:W-:Y:S02]  /*26a0*/  @!P0 IMAD R8, R16, 0x4, R7 ;  /* 0x0000000410088824 */ /* 0x000fe400078e0207 */
[----:B------:R-:W-:-:S03]  /*26b0*/  @!P1 IMAD R11, R2, 0x4, R13 ;  /* 0x00000004020b9824 */ /* 0x000fc600078e020d */
        /* <DEDUP_REMOVED lines=35> */
.L_x_23384:
        /* <DEDUP_REMOVED lines=11> */
.L_x_23383:
[----:B------:R-:W-:Y:S05]  /*29a0*/  BSYNC B1 ;  /* 0x0000000000017941 */ /* 0x000fea0003800000 */
.L_x_23382:
        /* <DEDUP_REMOVED lines=15> */
.L_x_23387:
        /* <DEDUP_REMOVED lines=100> */
.L_x_23386:
[----:B------:R-:W-:Y:S05]  /*30e0*/  BSYNC B1 ;  /* 0x0000000000017941 */ /* 0x000fea0003800000 */
.L_x_23385:
        /* <DEDUP_REMOVED lines=55> */
.L_x_23389:
[----:B------:R-:W-:Y:S05]  /*3460*/  BSYNC B1 ;  /* 0x0000000000017941 */ /* 0x000fea0003800000 */
.L_x_23388:
        /* <DEDUP_REMOVED lines=26> */
.L_x_23381:
[----:B------:R-:W-:Y:S05]  /*3610*/  BSYNC B0 ;  /* 0x0000000000007941 */ /* 0x000fea0003800000 */
.L_x_23380:
        /* <DEDUP_REMOVED lines=38> */
[----:B------:R-:W-:-:S04]  /*3880*/  LOP3.LUT R10, RZ, UR18, RZ, 0x33, !PT ;  /* 0x00000012ff0a7c12 */ /* 0x000fc8000f8e33ff */
        /* <DEDUP_REMOVED lines=20> */
.L_x_23394:
        /* <DEDUP_REMOVED lines=8> */
.L_x_23393:
[----:B------:R-:W-:Y:S05]  /*3a50*/  BSYNC B1 ;  /* 0x0000000000017941 */ /* 0x000fea0003800000 */
.L_x_23392:
        /* <DEDUP_REMOVED lines=15> */
.L_x_23397:
        /* <DEDUP_REMOVED lines=52> */
.L_x_23396:
[----:B------:R-:W-:Y:S05]  /*3e90*/  BSYNC B1 ;  /* 0x0000000000017941 */ /* 0x000fea0003800000 */
.L_x_23395:
        /* <DEDUP_REMOVED lines=31> */
.L_x_23399:
[----:B------:R-:W-:Y:S05]  /*4090*/  BSYNC B1 ;  /* 0x0000000000017941 */ /* 0x000fea0003800000 */
.L_x_23398:
        /* <DEDUP_REMOVED lines=14> */
.L_x_23391:
[----:B------:R-:W-:Y:S05]  /*4180*/  BSYNC B0 ;  /* 0x0000000000007941 */ /* 0x000fea0003800000 */
.L_x_23390:
        /* <DEDUP_REMOVED lines=30> */
[----:B------:R3:W-:Y:S04]  /*4370*/  STG.E desc[UR10][R10.64], R7 ;  /* 0x000000070a007986 */ /* 0x0007e8000c10190a */
[----:B-1----:R3:W-:Y:S02]  /*4380*/  STG.E desc[UR10][R12.64], R8 ;  /* 0x000000080c007986 */ /* 0x0027e4000c10190a */
.L_x_23401:
[----:B------:R-:W-:Y:S05]  /*4390*/  BSYNC B0 ;  /* 0x0000000000007941 */ /* 0x000fea0003800000 */
.L_x_23400:
[----:B------:R-:W-:Y:S01]  /*43a0*/  ULDC UR12, c[0x0][0x26c] ;  /* 0x00009b00000c7ab9 */ /* 0x000fe20000000800 */
[----:B------:R-:W-:Y:S04]  /*43b0*/  BSSY B1, `(.L_x_23402) ;  /* 0x0000259000017945 */ /* 0x000fe80003800000 */
[----:B------:R-:W-:Y:S05]  /*43c0*/  @!P1 BRA `(.L_x_23403) ;  /* 0x0000000000209947 */ /* 0x000fea0003800000 */
[----:B------:R-:W-:Y:S01]  /*43d0*/  HFMA2.MMA R2, -RZ, RZ, 0, 0 ;  /* 0x00000000ff027435 */ /* 0x000fe200000001ff */
[----:B------:R-:W-:Y:S02]  /*43e0*/  CS2R R34, SRZ ;  /* 0x0000000000227805 */ /* 0x000fe4000001ff00 */
[----:B--2---:R-:W-:Y:S01]  /*43f0*/  CS2R R14, SRZ ;  /* 0x00000000000e7805 */ /* 0x004fe2000001ff00 */
[----:B------:R-:W-:Y:S01]  /*4400*/  IMAD.MOV.U32 R5, RZ, RZ, RZ ;  /* 0x000000ffff057224 */ /* 0x000fe200078e00ff */
[----:B0--3--:R-:W-:Y:S02]  /*4410*/  MOV R7, RZ ;  /* 0x000000ff00077202 */ /* 0x009fe40000000f00 */
[----:B-1----:R-:W-:Y:S01]  /*4420*/  CS2R R8, SRZ ;  /* 0x0000000000087805 */ /* 0x002fe2000001ff00 */
[----:B------:R-:W-:Y:S01]  /*4430*/  IMAD.MOV.U32 R10, RZ, RZ, RZ ;  /* 0x000000ffff0a7224 */ /* 0x000fe200078e00ff */
[----:B------:R-:W-:Y:S06]  /*4440*/  BRA `(.L_x_23404) ;  /* 0x00000024003c7947 */ /* 0x000fec0003800000 */
.L_x_23403:
[----:B0--3--:R-:W0:Y:S01]  /*4450*/  I2F.RP R7, R6 ;  /* 0x0000000600077306 */ /* 0x009e220000209400 */
[C---:B--2---:R-:W-:Y:S01]  /*4460*/  IADD3 R13, P0, R52.reuse, UR5, RZ ;  /* 0x00000005340d7c10 */ /* 0x044fe2000ff1e0ff */
[----:B------:R-:W-:Y:S01]  /*4470*/  ULDC.64 UR6, c[0x0][0x248] ;  /* 0x0000920000067ab9 */ /* 0x000fe20000000a00 */
[----:B------:R-:W2:Y:S01]  /*4480*/  S2R R38, SR_CTAID.Z ;  /* 0x0000000000267919 */ /* 0x000ea20000002700 */
[----:B------:R-:W-:Y:S01]  /*4490*/  SHF.R.S32.HI R5, RZ, 0x1f, R2 ;  /* 0x0000001fff057819 */ /* 0x000fe20000011402 */
[----:B------:R-:W3:Y:S01]  /*44a0*/  LDC R19, c[0x0][0x26c] ;  /* 0x00009b00ff137b82 */ /* 0x000ee20000000800 */
[----:B-1----:R-:W-:Y:S01]  /*44b0*/  LEA.HI.X.SX32 R8, R52, UR17, 0x1, P0 ;  /* 0x0000001134087c11 */ /* 0x002fe200080f0eff */
[----:B------:R-:W-:Y:S01]  /*44c0*/  ULDC UR9, c[0x0][0x270] ;  /* 0x00009c0000097ab9 */ /* 0x000fe20000000800 */
[----:B------:R-:W-:Y:S01]  /*44d0*/  LEA R12, P0, R13, UR6, 0x2 ;  /* 0x000000060d0c7c11 */ /* 0x000fe2000f8010ff */
[----:B------:R-:W-:Y:S01]  /*44e0*/  UMOV UR6, 0x400 ;  /* 0x0000040000067882 */ /* 0x000fe20000000000 */
[----:B------:R-:W-:Y:S01]  /*44f0*/  LEA.HI R10, R5, R2, RZ, 0x2 ;  /* 0x00000002050a7211 */ /* 0x000fe200078f10ff */
[----:B------:R-:W-:Y:S01]  /*4500*/  UIADD3 UR6, UR6, 0xc0, URZ ;  /* 0x000000c006067890 */ /* 0x000fe2000fffe03f */
[----:B------:R-:W-:Y:S01]  /*4510*/  LEA.HI.X R13, R13, UR7, R8, 0x2, P0 ;  /* 0x000000070d0d7c11 */ /* 0x000fe200080f1408 */
[----:B------:R-:W1:Y:S01]  /*4520*/  S2UR UR7, SR_CgaCtaId ;  /* 0x00000000000779c3 */ /* 0x000e620000008800 */
[C---:B------:R-:W-:Y:S01]  /*4530*/  LOP3.LUT R5, R10.reuse, 0xfffffffc, RZ, 0xc0, !PT ;  /* 0xfffffffc0a057812 */ /* 0x040fe200078ec0ff */
[----:B0-----:R-:W0:Y:S01]  /*4540*/  MUFU.RCP R7, R7 ;  /* 0x0000000700077308 */ /* 0x001e220000001000 */
[----:B------:R-:W-:Y:S01]  /*4550*/  SHF.L.U32 R18, R10, 0x3, RZ ;  /* 0x000000030a127819 */ /* 0x000fe200000006ff */
[----:B------:R-:W-:Y:S01]  /*4560*/  IMAD.MOV.U32 R8, RZ, RZ, RZ ;  /* 0x000000ffff087224 */ /* 0x000fe200078e00ff */
[----:B------:R-:W-:Y:S01]  /*4570*/  IADD3 R17, R2, -R5, RZ ;  /* 0x8000000502117210 */ /* 0x000fe20007ffe0ff */
[----:B------:R-:W-:Y:S01]  /*4580*/  IMAD R58, R0, UR9, RZ ;  /* 0x00000009003a7c24 */ /* 0x000fe2000f8e02ff */
[----:B------:R-:W-:Y:S01]  /*4590*/  LOP3.LUT R18, R18, 0xffffffe0, RZ, 0xc0, !PT ;  /* 0xffffffe012127812 */ /* 0x000fe200078ec0ff */
[----:B------:R-:W-:Y:S01]  /*45a0*/  ULDC UR8, c[0x0][0x28c] ;  /* 0x0000a30000087ab9 */ /* 0x000fe20000000800 */
[----:B------:R-:W-:Y:S01]  /*45b0*/  MOV R39, UR18 ;  /* 0x0000001200277c02 */ /* 0x000fe20008000f00 */
[----:B------:R-:W-:Y:S01]  /*45c0*/  HFMA2.MMA R5, -RZ, RZ, 0, 0 ;  /* 0x00000000ff057435 */ /* 0x000fe200000001ff */
[----:B------:R-:W-:Y:S01]  /*45d0*/  CS2R R34, SRZ ;  /* 0x0000000000227805 */ /* 0x000fe2000001ff00 */
[----:B------:R-:W-:Y:S01]  /*45e0*/  IMAD R49, R17, 0x8, R18 ;  /* 0x0000000811317824 */ /* 0x000fe200078e0212 */
[----:B------:R-:W-:-:S02]  /*45f0*/  LEA R17, R16, R17, 0x2 ;  /* 0x0000001110117211 */ /* 0x000fc400078e10ff */
[----:B------:R-:W-:Y:S01]  /*4600*/  CS2R R14, SRZ ;  /* 0x00000000000e7805 */ /* 0x000fe2000001ff00 */
[----:B------:R-:W-:Y:S01]  /*4610*/  IMAD.MOV.U32 R2, RZ, RZ, RZ ;  /* 0x000000ffff027224 */ /* 0x000fe200078e00ff */
[----:B------:R-:W-:Y:S01]  /*4620*/  IADD3 R3, R3, -UR8, RZ ;  /* 0x8000000803037c10 */ /* 0x000fe2000fffe0ff */
[----:B------:R-:W-:Y:S01]  /*4630*/  IMAD.MOV.U32 R10, RZ, RZ, RZ ;  /* 0x000000ffff0a7224 */ /* 0x000fe200078e00ff */
[----:B------:R-:W-:Y:S01]  /*4640*/  IADD3 R39, -R39, 0x1, RZ ;  /* 0x0000000127277810 */ /* 0x000fe20007ffe1ff */
[----:B------:R-:W-:Y:S01]  /*4650*/  VIADD R47, R49, 0x300 ;  /* 0x00000300312f7836 */ /* 0x000fe20000000000 */
[----:B0-----:R-:W-:Y:S01]  /*4660*/  IADD3 R9, R7, 0xffffffe, RZ ;  /* 0x0ffffffe07097810 */ /* 0x001fe20007ffe0ff */
[----:B------:R-:W-:Y:S01]  /*4670*/  IMAD.MOV.U32 R7, RZ, RZ, RZ ;  /* 0x000000ffff077224 */ /* 0x000fe200078e00ff */
[----:B---3--:R-:W-:Y:S01]  /*4680*/  SHF.R.S32.HI R0, RZ, 0x1f, R19 ;  /* 0x0000001fff007819 */ /* 0x008fe20000011413 */
[C---:B--2---:R-:W-:Y:S01]  /*4690*/  IMAD R16, R38.reuse, 0x10, R16 ;  /* 0x0000001026107824 */ /* 0x044fe200078e0210 */
[----:B-1----:R-:W-:Y:S01]  /*46a0*/  ULEA UR6, UR7, UR6, 0x18 ;  /* 0x0000000607067291 */ /* 0x002fe2000f8ec03f */
[----:B------:R-:W-:Y:S01]  /*46b0*/  IMAD R38, R38, 0x40, R17 ;  /* 0x0000004026267824 */ /* 0x000fe200078e0211 */
[----:B------:R-:W0:Y:S01]  /*46c0*/  F2I.FTZ.U32.TRUNC.NTZ R9, R9 ;  /* 0x0000000900097305 */ /* 0x000e22000021f000 */
[----:B------:R-:W-:Y:S01]  /*46d0*/  SHF.R.S32.HI R59, RZ, 0x1f, R58 ;  /* 0x0000001fff3b7819 */ /* 0x000fe2000001143a */
[C---:B------:R-:W-:Y:S01]  /*46e0*/  VIADD R44, R49.reuse, 0x500 ;  /* 0x00000500312c7836 */ /* 0x040fe20000000000 */
[----:B------:R-:W-:Y:S01]  /*46f0*/  SHF.L.U32 R36, R16, 0x5, RZ ;  /* 0x0000000510247819 */ /* 0x000fe200000006ff */
[----:B------:R-:W-:Y:S01]  /*4700*/  VIADD R42, R49, 0x700 ;  /* 0x00000700312a7836 */ /* 0x000fe20000000000 */
[----:B------:R-:W-:Y:S01]  /*4710*/  LEA R37, R17, UR6, 0x5 ;  /* 0x0000000611257c11 */ /* 0x000fe2000f8e28ff */
[C---:B------:R-:W-:Y:S01]  /*4720*/  VIADD R40, R49.reuse, 0x900 ;  /* 0x0000090031287836 */ /* 0x040fe20000000000 */
[----:B------:R-:W-:-:S02]  /*4730*/  IADD3 R48, R49, 0x200, RZ ;  /* 0x0000020031307810 */ /* 0x000fc40007ffe0ff */
[----:B------:R-:W-:Y:S01]  /*4740*/  IADD3 R46, R49, 0x400, RZ ;  /* 0x00000400312e7810 */ /* 0x000fe20007ffe0ff */
[----:B------:R-:W-:Y:S01]  /*4750*/  VIADD R37, R37, 0x10 ;  /* 0x0000001025257836 */ /* 0x000fe20000000000 */
[C---:B------:R-:W-:Y:S02]  /*4760*/  IADD3 R43, R49.reuse, 0x600, RZ ;  /* 0x00000600312b7810 */ /* 0x040fe40007ffe0ff */
[----:B------:R-:W-:Y:S01]  /*4770*/  IADD3 R41, R49, 0x800, RZ ;  /* 0x0000080031297810 */ /* 0x000fe20007ffe0ff */
[----:B0-----:R-:W-:Y:S01]  /*4780*/  IMAD.MOV R11, RZ, RZ, -R9 ;  /* 0x000000ffff0b7224 */ /* 0x001fe200078e0a09 */
[----:B------:R-:W-:-:S03]  /*4790*/  SHF.L.U32 R38, R38, 0x3, RZ ;  /* 0x0000000326267819 */ /* 0x000fc600000006ff */
[----:B------:R-:W-:-:S04]  /*47a0*/  IMAD R11, R11, R6, RZ ;  /* 0x000000060b0b7224 */ /* 0x000fc800078e02ff */
[----:B------:R-:W-:Y:S01]  /*47b0*/  IMAD.HI.U32 R11, R9, R11, R8 ;  /* 0x0000000b090b7227 */ /* 0x000fe200078e0008 */
[----:B------:R-:W-:-:S07]  /*47c0*/  CS2R R8, SRZ ;  /* 0x0000000000087805 */ /* 0x000fce000001ff00 */
.L_x_23427:
[----:B0-----:R-:W0:Y:S01]  /*47d0*/  LDC R24, c[0x0][0x290] ;  /* 0x0000a400ff187b82 */ /* 0x001e220000000800 */
        /* <DEDUP_REMOVED lines=51> */
[----:B-----5:R-:W-:Y:S01]  /*4b10*/  F2FP.F16.F32.PACK_AB R54, R19, R18 ;  /* 0x000000121336723e */ /* 0x020fe200000000ff */
[----:B------:R-:W-:Y:S01]  /*4b20*/  BSSY B2, `(.L_x_23407) ;  /* 0x000002e000027945 */ /* 0x000fe20003800000 */
[----:B---3--:R-:W-:-:S02]  /*4b30*/  F2FP.F16.F32.PACK_AB R53, R21, R20 ;  /* 0x000000141535723e */ /* 0x008fc400000000ff */
[----:B--2---:R-:W-:Y:S01]  /*4b40*/  SHF.R.S32.HI R24, RZ, 0x1f, R25 ;  /* 0x0000001fff187819 */ /* 0x004fe20000011419 */
[----:B------:R-:W-:-:S04]  /*4b50*/  IMAD.WIDE.U32 R60, R25, UR12, R58 ;  /* 0x0000000c193c7c25 */ /* 0x000fc8000f8e003a */
[----:B------:R-:W-:Y:S01]  /*4b60*/  IMAD R24, R24, UR12, RZ ;  /* 0x0000000c18187c24 */ /* 0x000fe2000f8e02ff */
[----:B------:R-:W-:-:S03]  /*4b70*/  IADD3 R27, P2, R48, R60, RZ ;  /* 0x0000003c301b7210 */ /* 0x000fc60007f5e0ff */
[----:B------:R-:W-:Y:S01]  /*4b80*/  IMAD R55, R25, R0, R24 ;  /* 0x0000000019377224 */ /* 0x000fe200078e0218 */
[----:B------:R-:W-:-:S04]  /*4b90*/  IADD3 R24, P0, R49, R60, RZ ;  /* 0x0000003c31187210 */ /* 0x000fc80007f1e0ff */
[----:B------:R-:W-:Y:S02]  /*4ba0*/  IADD3 R55, R61, R55, RZ ;  /* 0x000000373d377210 */ /* 0x000fe40007ffe0ff */
[C---:B0-----:R-:W-:Y:S02]  /*4bb0*/  LEA R28, P3, R24.reuse, R32, 0x1 ;  /* 0x00000020181c7211 */ /* 0x041fe400078608ff */
[----:B------:R-:W-:Y:S02]  /*4bc0*/  LEA.HI.X.SX32 R16, R49, R55, 0x1, P0 ;  /* 0x0000003731107211 */ /* 0x000fe400000f0eff */
[----:B------:R-:W-:Y:S02]  /*4bd0*/  IADD3 R25, P0, R47, R60, RZ ;  /* 0x0000003c2f197210 */ /* 0x000fe40007f1e0ff */
[----:B------:R-:W-:-:S05]  /*4be0*/  LEA.HI.X R29, R24, R33, R16, 0x1, P3 ;  /* 0x00000021181d7211 */ /* 0x000fca00018f0c10 */
[----:B------:R0:W5:Y:S01]  /*4bf0*/  LDG.E.128.CONSTANT R16, desc[UR10][R28.64] ;  /* 0x0000000a1c107981 */ /* 0x000162000c1e9d00 */
[----:B------:R-:W-:Y:S05]  /*4c00*/  @P1 BRA `(.L_x_23408) ;  /* 0x00000000007c1947 */ /* 0x000fea0003800000 */
[C---:B------:R-:W-:Y:S01]  /*4c10*/  VIADD R20, R38.reuse, 0x2 ;  /* 0x0000000226147836 */ /* 0x040fe20000000000 */
[C---:B------:R-:W-:Y:S01]  /*4c20*/  IADD3 R21, R38.reuse, 0x3, RZ ;  /* 0x0000000326157810 */ /* 0x040fe20007ffe0ff */
[C---:B------:R-:W-:Y:S01]  /*4c30*/  VIADD R24, R38.reuse, 0x4 ;  /* 0x0000000426187836 */ /* 0x040fe20000000000 */
[C---:B------:R-:W-:Y:S02]  /*4c40*/  IADD3 R26, R38.reuse, 0x5, RZ ;  /* 0x00000005261a7810 */ /* 0x040fe40007ffe0ff */
[----:B------:R-:W-:Y:S01]  /*4c50*/  ISETP.GE.AND P3, PT, R21, UR16, PT ;  /* 0x0000001015007c0c */ /* 0x000fe2000bf66270 */
[----:B------:R-:W-:Y:S01]  /*4c60*/  VIADD R21, R38, 0x6 ;  /* 0x0000000626157836 */ /* 0x000fe20000000000 */
[----:B------:R-:W-:Y:S02]  /*4c70*/  ISETP.GE.AND P5, PT, R20, UR16, PT ;  /* 0x0000001014007c0c */ /* 0x000fe4000bfa6270 */
[----:B------:R-:W-:Y:S02]  /*4c80*/  ISETP.GE.AND P6, PT, R24, UR16, PT ;  /* 0x0000001018007c0c */ /* 0x000fe4000bfc6270 */
[----:B-----5:R-:W-:-:S02]  /*4c90*/  PRMT R24, R17, 0x7632, R24 ;  /* 0x0000763211187816 */ /* 0x020fc40000000018 */
[----:B------:R-:W-:Y:S02]  /*4ca0*/  IADD3 R20, R38, 0x7, RZ ;  /* 0x0000000726147810 */ /* 0x000fe40007ffe0ff */
[----:B------:R-:W-:Y:S02]  /*4cb0*/  SEL R17, R17, RZ, !P5 ;  /* 0x000000ff11117207 */ /* 0x000fe40006800000 */
[----:B------:R-:W-:Y:S02]  /*4cc0*/  ISETP.GE.AND P5, PT, R21, UR16, PT ;  /* 0x0000001015007c0c */ /* 0x000fe4000bfa6270 */
[----:B------:R-:W-:Y:S02]  /*4cd0*/  SEL R24, R24, RZ, !P3 ;  /* 0x000000ff18187207 */ /* 0x000fe40005800000 */
[----:B------:R-:W-:Y:S01]  /*4ce0*/  ISETP.GE.AND P4, PT, R26, UR16, PT ;  /* 0x000000101a007c0c */ /* 0x000fe2000bf86270 */
[----:B------:R-:W-:Y:S01]  /*4cf0*/  VIADD R26, R38, 0x1 ;  /* 0x00000001261a7836 */ /* 0x000fe20000000000 */
[----:B------:R-:W-:-:S02]  /*4d00*/  ISETP.GE.AND P3, PT, R20, UR16, PT ;  /* 0x0000001014007c0c */ /* 0x000fc4000bf66270 */
[----:B------:R-:W-:Y:S02]  /*4d10*/  SEL R20, R19, RZ, !P5 ;  /* 0x000000ff13147207 */ /* 0x000fe40006800000 */
[C---:B------:R-:W-:Y:S02]  /*4d20*/  PRMT R19, R18.reuse, 0x7632, R19 ;  /* 0x0000763212137816 */ /* 0x040fe40000000013 */
[----:B------:R-:W-:Y:S02]  /*4d30*/  SEL R21, R18, RZ, !P6 ;  /* 0x000000ff12157207 */ /* 0x000fe40007000000 */
[----:B------:R-:W-:Y:S02]  /*4d40*/  ISETP.GE.AND P6, PT, R26, UR16, PT ;  /* 0x000000101a007c0c */ /* 0x000fe4000bfc6270 */
[----:B------:R-:W-:Y:S02]  /*4d50*/  ISETP.GE.AND P5, PT, R38, UR16, PT ;  /* 0x0000001026007c0c */ /* 0x000fe4000bfa6270 */
        /* <DEDUP_REMOVED lines=10> */
.L_x_23408:
[----:B------:R-:W-:Y:S05]  /*4e00*/  BSYNC B2 ;  /* 0x0000000000027941 */ /* 0x000fea0003800000 */
.L_x_23407:
[----:B------:R-:W-:Y:S01]  /*4e10*/  LEA.HI.X.SX32 R20, R48, R55, 0x1, P2 ;  /* 0x0000003730147211 */ /* 0x000fe200010f0eff */
[----:B-----5:R-:W-:Y:S01]  /*4e20*/  HMUL2 R17, R54, R17 ;  /* 0x0000001136117232 */ /* 0x020fe20000000000 */
[----:B------:R-:W-:Y:S02]  /*4e30*/  LEA R26, P3, R27, R32, 0x1 ;  /* 0x000000201b1a7211 */ /* 0x000fe400078608ff */
[----:B------:R-:W-:Y:S02]  /*4e40*/  F2FP.F16.F32.PACK_AB R56, R23, R22 ;  /* 0x000000161738723e */ /* 0x000fe400000000ff */
[----:B------:R-:W-:Y:S01]  /*4e50*/  LEA.HI.X R27, R27, R33, R20, 0x1, P3 ;  /* 0x000000211b1b7211 */ /* 0x000fe200018f0c14 */
[----:B------:R-:W-:Y:S01]  /*4e60*/  HFMA2.MMA R17, R51, R16, R17 ;  /* 0x0000001033117235 */ /* 0x000fe20000000011 */
[----:B------:R1:W5:Y:S01]  /*4e70*/  LDG.E.128.CONSTANT R20, desc[UR10][R28.64+0x200] ;  /* 0x0002000a1c147981 */ /* 0x000362000c1e9d00 */
[----:B------:R-:W-:Y:S01]  /*4e80*/  BSSY B2, `(.L_x_23409) ;  /* 0x0000024000027945 */ /* 0x000fe20003800000 */
[----:B------:R-:W-:-:S02]  /*4e90*/  LEA R24, P2, R25, R32, 0x1 ;  /* 0x0000002019187211 */ /* 0x000fc400078408ff */
[----:B------:R-:W-:-:S05]  /*4ea0*/  LEA.HI.X.SX32 R16, R47, R55, 0x1, P0 ;  /* 0x000000372f107211 */ /* 0x000fca00000f0eff */
[----:B------:R-:W-:Y:S01]  /*4eb0*/  HFMA2 R45, R53, R18, R17 ;  /* 0x00000012352d7231 */ /* 0x000fe20000000011 */
[----:B-1----:R-:W-:Y:S06]  /*4ec0*/  @P1 BRA `(.L_x_23410) ;  /* 0x00000000007c1947 */ /* 0x002fec0003800000 */
[C---:B------:R-:W-:Y:S01]  /*4ed0*/  IADD3 R17, R38.reuse, 0x2, RZ ;  /* 0x0000000226117810 */ /* 0x040fe20007ffe0ff */
[C---:B------:R-:W-:Y:S01]  /*4ee0*/  VIADD R18, R38.reuse, 0x3 ;  /* 0x0000000326127836 */ /* 0x040fe20000000000 */
[C---:B0-----:R-:W-:Y:S02]  /*4ef0*/  IADD3 R28, R38.reuse, 0x6, RZ ;  /* 0x00000006261c7810 */ /* 0x041fe40007ffe0ff */
[----:B------:R-:W-:Y:S02]  /*4f00*/  ISETP.GE.AND P5, PT, R17, UR16, PT ;  /* 0x0000001011007c0c */ /* 0x000fe4000bfa6270 */
[----:B------:R-:W-:Y:S02]  /*4f10*/  IADD3 R17, R38, 0x4, RZ ;  /* 0x0000000426117810 */ /* 0x000fe40007ffe0ff */
        /* <DEDUP_REMOVED lines=26> */
.L_x_23410:
[----:B------:R-:W-:Y:S05]  /*50c0*/  BSYNC B2 ;  /* 0x0000000000027941 */ /* 0x000fea0003800000 */
.L_x_23409:
[----:B------:R-:W-:Y:S01]  /*50d0*/  LEA.HI.X R25, R25, R33, R16, 0x1, P2 ;  /* 0x0000002119197211 */ /* 0x000fe200010f0c10 */
[----:B------:R-:W-:Y:S01]  /*50e0*/  HFMA2.MMA R45, R56, R19, R45 ;  /* 0x00000013382d7235 */ /* 0x000fe2000000002d */
[----:B-----5:R-:W-:Y:S01]  /*50f0*/  HMUL2 R21, R54, R21 ;  /* 0x0000001536157232 */ /* 0x020fe20000000000 */
[----:B------:R1:W5:Y:S01]  /*5100*/  LDG.E.128.CONSTANT R16, desc[UR10][R26.64] ;  /* 0x0000000a1a107981 */ /* 0x000362000c1e9d00 */
[----:B------:R-:W-:Y:S02]  /*5110*/  BSSY B2, `(.L_x_23411) ;  /* 0x0000022000027945 */ /* 0x000fe40003800000 */
[----:B------:R-:W-:Y:S02]  /*5120*/  HFMA2 R20, R51, R20, R21 ;  /* 0x0000001433147231 */ /* 0x000fe40000000015 */
[----:B------:R-:W-:Y:S05]  /*5130*/  @P1 BRA `(.L_x_23412) ;  /* 0x00000000007c1947 */ /* 0x000fea0003800000 */
[C---:B------:R-:W-:Y:S01]  /*5140*/  VIADD R21, R38.reuse, 0x2 ;  /* 0x0000000226157836 */ /* 0x040fe20000000000 */
[C---:B-1----:R-:W-:Y:S01]  /*5150*/  IADD3 R26, R38.reuse, 0x3, RZ ;  /* 0x00000003261a7810 */ /* 0x042fe20007ffe0ff */
[C---:B------:R-:W-:Y:S02]  /*5160*/  VIADD R27, R38.reuse, 0x4 ;  /* 0x00000004261b7836 */ /* 0x040fe40000000000 */
[C---:B0-----:R-:W-:Y:S01]  /*5170*/  VIADD R28, R38.reuse, 0x6 ;  /* 0x00000006261c7836 */ /* 0x041fe20000000000 */
[----:B------:R-:W-:Y:S02]  /*5180*/  ISETP.GE.AND P0, PT, R21, UR16, PT ;  /* 0x0000001015007c0c */ /* 0x000fe4000bf06270 */
[C---:B------:R-:W-:Y:S02]  /*5190*/  IADD3 R21, R38.reuse, 0x7, RZ ;  /* 0x0000000726157810 */ /* 0x040fe40007ffe0ff */
[----:B------:R-:W-:Y:S01]  /*51a0*/  ISETP.GE.AND P6, PT, R27, UR16, PT ;  /* 0x000000101b007c0c */ /* 0x000fe2000bfc6270 */
[----:B------:R-:W-:Y:S01]  /*51b0*/  VIADD R27, R38, 0x1 ;  /* 0x00000001261b7836 */ /* 0x000fe20000000000 */
[----:B------:R-:W-:-:S02]  /*51c0*/  ISETP.GE.AND P4, PT, R26, UR16, PT ;  /* 0x000000101a007c0c */ /* 0x000fc4000bf86270 */
[----:B------:R-:W-:Y:S02]  /*51d0*/  IADD3 R26, R38, 0x5, RZ ;  /* 0x00000005261a7810 */ /* 0x000fe40007ffe0ff */
[----:B------:R-:W-:Y:S02]  /*51e0*/  ISETP.GE.AND P2, PT, R21, UR16, PT ;  /* 0x0000001015007c0c */ /* 0x000fe4000bf46270 */
[----:B-----5:R-:W-:Y:S02]  /*51f0*/  SEL R21, R18, RZ, !P6 ;  /* 0x000000ff12157207 */ /* 0x020fe40007000000 */
[C---:B------:R-:W-:Y:S02]  /*5200*/  PRMT R18, R17.reuse, 0x7632, R18 ;  /* 0x0000763211127816 */ /* 0x040fe40000000012 */
[----:B------:R-:W-:Y:S02]  /*5210*/  ISETP.GE.AND P3, PT, R26, UR16, PT ;  /* 0x000000101a007c0c */ /* 0x000fe4000bf66270 */
[----:B------:R-:W-:-:S02]  /*5220*/  SEL R26, R17, RZ, !P0 ;  /* 0x000000ff111a7207 */ /* 0x000fc40004000000 */
[----:B------:R-:W-:Y:S02]  /*5230*/  ISETP.GE.AND P0, PT, R27, UR16, PT ;  /* 0x000000101b007c0c */ /* 0x000fe4000bf06270 */
[----:B------:R-:W-:Y:S02]  /*5240*/  ISETP.GE.AND P5, PT, R28, UR16, PT ;  /* 0x000000101c007c0c */ /* 0x000fe4000bfa6270 */
        /* <DEDUP_REMOVED lines=14> */
.L_x_23412:
[----:B------:R-:W-:Y:S05]  /*5330*/  BSYNC B2 ;  /* 0x0000000000027941 */ /* 0x000fea0003800000 */
.L_x_23411:
[----:B-1---5:R-:W-:Y:S01]  /*5340*/  HMUL2 R26, R54, R17 ;  /* 0x00000011361a7232 */ /* 0x022fe20000000000 */
[-C--:B------:R-:W-:Y:S01]  /*5350*/  IADD3 R17, P3, R44, R60.reuse, RZ ;  /* 0x0000003c2c117210 */ /* 0x080fe20007f7e0ff */
[----:B------:R-:W-:Y:S01]  /*5360*/  HFMA2.MMA R20, R53, R22, R20 ;  /* 0x0000001635147235 */ /* 0x000fe20000000014 */
[----:B------:R-:W-:Y:S01]  /*5370*/  IADD3 R21, P0, R46, R60, RZ ;  /* 0x0000003c2e157210 */ /* 0x000fe20007f1e0ff */
[----:B------:R-:W-:Y:S01]  /*5380*/  HFMA2 R16, R51, R16, R26 ;  /* 0x0000001033107231 */ /* 0x000fe2000000001a */
[-C--:B------:R-:W-:Y:S02]  /*5390*/  LEA.HI.X.SX32 R22, R44, R55.reuse, 0x1, P3 ;  /* 0x000000372c167211 */ /* 0x080fe400018f0eff */
[-C--:B------:R-:W-:Y:S01]  /*53a0*/  LEA R26, P2, R21, R32.reuse, 0x1 ;  /* 0x00000020151a7211 */ /* 0x080fe200078408ff */
[----:B------:R-:W-:Y:S01]  /*53b0*/  BSSY B2, `(.L_x_23413) ;  /* 0x0000028000027945 */ /* 0x000fe20003800000 */
[C---:B0-----:R-:W-:Y:S01]  /*53c0*/  LEA R28, P4, R17.reuse, R32, 0x1 ;  /* 0x00000020111c7211 */ /* 0x041fe200078808ff */
[----:B------:R-:W-:Y:S01]  /*53d0*/  HFMA2.MMA R50, R56, R23, R20 ;  /* 0x0000001738327235 */ /* 0x000fe20000000014 */
[----:B------:R-:W-:Y:S01]  /*53e0*/  LEA.HI.X.SX32 R30, R46, R55, 0x1, P0 ;  /* 0x000000372e1e7211 */ /* 0x000fe200000f0eff */
[----:B------:R-:W-:Y:S01]  /*53f0*/  HFMA2 R18, R53, R18, R16 ;  /* 0x0000001235127231 */ /* 0x000fe20000000010 */
[----:B------:R-:W-:-:S02]  /*5400*/  LEA.HI.X R29, R17, R33, R22, 0x1, P4 ;  /* 0x00000021111d7211 */ /* 0x000fc400020f0c16 */
[----:B------:R-:W-:Y:S02]  /*5410*/  LEA.HI.X R27, R21, R33, R30, 0x1, P2 ;  /* 0x00000021151b7211 */ /* 0x000fe400010f0c1e */
[----:B------:R0:W5:Y:S01]  /*5420*/  LDG.E.128.CONSTANT R20, desc[UR10][R24.64] ;  /* 0x0000000a18147981 */ /* 0x000162000c1e9d00 */
[----:B------:R-:W-:Y:S05]  /*5430*/  @P1 BRA `(.L_x_23414) ;  /* 0x00000000007c1947 */ /* 0x000fea0003800000 */
[C---:B------:R-:W-:Y:S01]  /*5440*/  IADD3 R16, R38.reuse, 0x2, RZ ;  /* 0x0000000226107810 */ /* 0x040fe20007ffe0ff */
[----:B------:R-:W-:Y:S01]  /*5450*/  VIADD R17, R38, 0x3 ;  /* 0x0000000326117836 */ /* 0x000fe20000000000 */
[----:B0----5:R-:W-:Y:S02]  /*5460*/  PRMT R25, R23, 0x7632, R25 ;  /* 0x0000763217197816 */ /* 0x021fe40000000019 */
[----:B------:R-:W-:Y:S02]  /*5470*/  ISETP.GE.AND P0, PT, R16, UR16, PT ;  /* 0x0000001010007c0c */ /* 0x000fe4000bf06270 */
[C---:B------:R-:W-:Y:S02]  /*5480*/  IADD3 R16, R38.reuse, 0x4, RZ ;  /* 0x0000000426107810 */ /* 0x040fe40007ffe0ff */
[----:B------:R-:W-:Y:S01]  /*5490*/  ISETP.GE.AND P4, PT, R17, UR16, PT ;  /* 0x0000001011007c0c */ /* 0x000fe2000bf86270 */
[----:B------:R-:W-:Y:S01]  /*54a0*/  VIADD R17, R38, 0x5 ;  /* 0x0000000526117836 */ /* 0x000fe20000000000 */
[----:B------:R-:W-:Y:S01]  /*54b0*/  ISETP.GE.AND P6, PT, R16, UR16, PT ;  /* 0x0000001010007c0c */ /* 0x000fe2000bfc6270 */
[----:B------:R-:W-:-:S03]  /*54c0*/  VIADD R16, R38, 0x7 ;  /* 0x0000000726107836 */ /* 0x000fc60000000000 */
[----:B------:R-:W-:Y:S02]  /*54d0*/  ISETP.GE.AND P3, PT, R17, UR16, PT ;  /* 0x0000001011007c0c */ /* 0x000fe4000bf66270 */
[----:B------:R-:W-:Y:S02]  /*54e0*/  IADD3 R17, R38, 0x6, RZ ;  /* 0x0000000626117810 */ /* 0x000fe40007ffe0ff */
[----:B------:R-:W-:Y:S02]  /*54f0*/  ISETP.GE.AND P2, PT, R16, UR16, PT ;  /* 0x0000001010007c0c */ /* 0x000fe4000bf46270 */
[----:B------:R-:W-:Y:S02]  /*5500*/  IADD3 R16, R38, 0x1, RZ ;  /* 0x0000000126107810 */ /* 0x000fe40007ffe0ff */
[----:B------:R-:W-:Y:S02]  /*5510*/  ISETP.GE.AND P5, PT, R17, UR16, PT ;  /* 0x0000001011007c0c */ /* 0x000fe4000bfa6270 */
[----:B------:R-:W-:-:S02]  /*5520*/  SEL R17, R21, RZ, !P0 ;  /* 0x000000ff15117207 */ /* 0x000fc40004000000 */
        /* <DEDUP_REMOVED lines=16> */
.L_x_23414:
[----:B------:R-:W-:Y:S05]  /*5630*/  BSYNC B2 ;  /* 0x0000000000027941 */ /* 0x000fea0003800000 */
.L_x_23413:
[----:B0-----:R-:W5:Y:S01]  /*5640*/  LDG.E.128.CONSTANT R24, desc[UR10][R26.64] ;  /* 0x0000000a1a187981 */ /* 0x001f62000c1e9d00 */
[----:B------:R-:W-:Y:S01]  /*5650*/  BSSY B2, `(.L_x_23415) ;  /* 0x0000022000027945 */ /* 0x000fe20003800000 */
[----:B-----5:R-:W-:-:S03]  /*5660*/  HMUL2 R21, R54, R21 ;  /* 0x0000001536157232 */ /* 0x020fc60000000000 */
[----:B------:R-:W-:Y:S05]  /*5670*/  @P1 BRA `(.L_x_23416) ;  /* 0x00000000007c1947 */ /* 0x000fea0003800000 */
[----:B------:R-:W-:-:S05]  /*5680*/  VIADD R16, R38, 0x2 ;  /* 0x0000000226107836 */ /* 0x000fca0000000000 */
[----:B------:R-:W-:Y:S02]  /*5690*/  ISETP.GE.AND P0, PT, R16, UR16, PT ;  /* 0x0000001010007c0c */ /* 0x000fe4000bf06270 */
[----:B------:R-:W-:-:S04]  /*56a0*/  IADD3 R16, R38, 0x3, RZ ;  /* 0x0000000326107810 */ /* 0x000fc80007ffe0ff */
[----:B------:R-:W-:Y:S02]  /*56b0*/  ISETP.GE.AND P2, PT, R16, UR16, PT ;  /* 0x0000001010007c0c */ /* 0x000fe4000bf46270 */
[C---:B------:R-:W-:Y:S02]  /*56c0*/  PRMT R16, R25.reuse, 0x7632, R16 ;  /* 0x0000763219107816 */ /* 0x040fe40000000010 */
        /* <DEDUP_REMOVED lines=26> */
.L_x_23416:
[----:B------:R-:W-:Y:S05]  /*5870*/  BSYNC B2 ;  /* 0x0000000000027941 */ /* 0x000fea0003800000 */
.L_x_23415:
[----:B------:R-:W5:Y:S01]  /*5880*/  LDG.E.128.CONSTANT R28, desc[UR10][R28.64] ;  /* 0x0000000a1c1c7981 */ /* 0x000f62000c1e9d00 */
[----:B------:R-:W-:Y:S01]  /*5890*/  HFMA2.MMA R25, R54, R25, -RZ ;  /* 0x0000001936197235 */ /* 0x000fe200001000ff */
[----:B------:R-:W-:Y:S01]  /*58a0*/  BSSY B2, `(.L_x_23417) ;  /* 0x0000023000027945 */ /* 0x000fe20003800000 */
[----:B------:R-:W-:-:S08]  /*58b0*/  HFMA2.MMA R20, R51, R20, R21 ;  /* 0x0000001433147235 */ /* 0x000fd00000000015 */
[----:B------:R-:W-:Y:S01]  /*58c0*/  HFMA2 R24, R51, R24, R25 ;  /* 0x0000001833187231 */ /* 0x000fe20000000019 */
[----:B------:R-:W-:Y:S06]  /*58d0*/  @P1 BRA `(.L_x_23418) ;  /* 0x00000000007c1947 */ /* 0x000fec0003800000 */
        /* <DEDUP_REMOVED lines=31> */
.L_x_23418:
[----:B------:R-:W-:Y:S05]  /*5ad0*/  BSYNC B2 ;  /* 0x0000000000027941 */ /* 0x000fea0003800000 */
.L_x_23417:
[----:B-----5:R-:W-:Y:S01]  /*5ae0*/  HMUL2 R57, R54, R29 ;  /* 0x0000001d36397232 */ /* 0x020fe20000000000 */
[CC--:B------:R-:W-:Y:S01]  /*5af0*/  IADD3 R25, P3, R43.reuse, R60.reuse, RZ ;  /* 0x0000003c2b197210 */ /* 0x0c0fe20007f7e0ff */
[----:B------:R-:W-:Y:S01]  /*5b00*/  HFMA2.MMA R29, R53, R22, R20 ;  /* 0x00000016351d7235 */ /* 0x000fe20000000014 */
[----:B------:R-:W-:Y:S01]  /*5b10*/  IADD3 R21, P5, R42, R60, RZ ;  /* 0x0000003c2a157210 */ /* 0x000fe20007fbe0ff */
[----:B------:R-:W-:Y:S01]  /*5b20*/  HFMA2 R26, R53, R26, R24 ;  /* 0x0000001a351a7231 */ /* 0x000fe20000000018 */
[----:B------:R-:W-:Y:S01]  /*5b30*/  LEA.HI.X.SX32 R20, R43, R55, 0x1, P3 ;  /* 0x000000372b147211 */ /* 0x000fe200018f0eff */
[----:B------:R-:W-:Y:S01]  /*5b40*/  HFMA2.MMA R57, R51, R28, R57 ;  /* 0x0000001c33397235 */ /* 0x000fe20000000039 */
[----:B------:R-:W-:Y:S01]  /*5b50*/  HFMA2 R28, R56, R19, R18 ;  /* 0x00000013381c7231 */ /* 0x000fe20000000012 */
[----:B------:R-:W-:Y:S02]  /*5b60*/  LEA R18, P4, R25, R32, 0x1 ;  /* 0x0000002019127211 */ /* 0x000fe400078808ff */
[----:B------:R-:W-:-:S02]  /*5b70*/  IADD3 R16, P0, R41, R60, RZ ;  /* 0x0000003c29107210 */ /* 0x000fc40007f1e0ff */
[----:B------:R-:W-:Y:S01]  /*5b80*/  IADD3 R17, P2, R40, R60, RZ ;  /* 0x0000003c28117210 */ /* 0x000fe20007f5e0ff */
[----:B------:R-:W-:Y:S01]  /*5b90*/  BSSY B2, `(.L_x_23419) ;  /* 0x0000030000027945 */ /* 0x000fe20003800000 */
[----:B------:R-:W-:Y:S01]  /*5ba0*/  LEA.HI.X R19, R25, R33, R20, 0x1, P4 ;  /* 0x0000002119137211 */ /* 0x000fe200020f0c14 */
[----:B------:R-:W-:Y:S01]  /*5bb0*/  HFMA2.MMA R57, R53, R30, R57 ;  /* 0x0000001e35397235 */ /* 0x000fe20000000039 */
[-C--:B------:R-:W-:Y:S01]  /*5bc0*/  LEA R60, P3, R21, R32.reuse, 0x1 ;  /* 0x00000020153c7211 */ /* 0x080fe200078608ff */
[----:B------:R-:W-:Y:S01]  /*5bd0*/  HFMA2.MMA R30, R56, R27, R26 ;  /* 0x0000001b381e7235 */ /* 0x000fe2000000001a */
[----:B------:R-:W-:Y:S01]  /*5be0*/  LEA.HI.X.SX32 R20, R42, R55, 0x1, P5 ;  /* 0x000000372a147211 */ /* 0x000fe200028f0eff */
[----:B------:R-:W-:Y:S01]  /*5bf0*/  HFMA2 R29, R56, R23, R29 ;  /* 0x00000017381d7231 */ /* 0x000fe2000000001d */
[----:B------:R-:W-:Y:S02]  /*5c00*/  LEA R24, P4, R17, R32, 0x1 ;  /* 0x0000002011187211 */ /* 0x000fe400078808ff */
[----:B------:R-:W-:-:S02]  /*5c10*/  LEA.HI.X R61, R21, R33, R20, 0x1, P3 ;  /* 0x00000021153d7211 */ /* 0x000fc400018f0c14 */
[----:B------:R-:W-:Y:S01]  /*5c20*/  LEA R20, P3, R16, R32, 0x1 ;  /* 0x0000002010147211 */ /* 0x000fe200078608ff */
[----:B------:R-:W-:Y:S01]  /*5c30*/  HFMA2 R32, R56, R31, R57 ;  /* 0x0000001f38207231 */ /* 0x000fe20000000039 */
[-C--:B------:R-:W-:Y:S02]  /*5c40*/  LEA.HI.X.SX32 R21, R41, R55.reuse, 0x1, P0 ;  /* 0x0000003729157211 */ /* 0x080fe400000f0eff */
[----:B------:R-:W-:Y:S02]  /*5c50*/  LEA.HI.X.SX32 R22, R40, R55, 0x1, P2 ;  /* 0x0000003728167211 */ /* 0x000fe400010f0eff */
[-C--:B------:R-:W-:Y:S02]  /*5c60*/  LEA.HI.X R21, R16, R33.reuse, R21, 0x1, P3 ;  /* 0x0000002110157211 */ /* 0x080fe400018f0c15 */
[----:B------:R-:W-:Y:S02]  /*5c70*/  LEA.HI.X R25, R17, R33, R22, 0x1, P4 ;  /* 0x0000002111197211 */ /* 0x000fe400020f0c16 */
[----:B------:R-:W5:Y:S01]  /*5c80*/  LDG.E.128.CONSTANT R16, desc[UR10][R18.64] ;  /* 0x0000000a12107981 */ /* 0x000f62000c1e9d00 */
[----:B------:R-:W-:Y:S05]  /*5c90*/  @P1 BRA `(.L_x_23420) ;  /* 0x00000000007c1947 */ /* 0x000fea0003800000 */
[C---:B------:R-:W-:Y:S01]  /*5ca0*/  VIADD R22, R38.reuse, 0x2 ;  /* 0x0000000226167836 */ /* 0x040fe20000000000 */
[C---:B------:R-:W-:Y:S01]  /*5cb0*/  IADD3 R23, R38.reuse, 0x3, RZ ;  /* 0x0000000326177810 */ /* 0x040fe20007ffe0ff */
[----:B------:R-:W-:Y:S01]  /*5cc0*/  VIADD R26, R38, 0x6 ;  /* 0x00000006261a7836 */ /* 0x000fe20000000000 */
[----:B-----5:R-:W-:Y:S02]  /*5cd0*/  PRMT R27, R19, 0x7632, R27 ;  /* 0x00007632131b7816 */ /* 0x020fe4000000001b */
[----:B------:R-:W-:Y:S01]  /*5ce0*/  ISETP.GE.AND P0, PT, R22, UR16, PT ;  /* 0x0000001016007c0c */ /* 0x000fe2000bf06270 */
[C---:B------:R-:W-:Y:S01]  /*5cf0*/  VIADD R22, R38.reuse, 0x4 ;  /* 0x0000000426167836 */ /* 0x040fe20000000000 */
[----:B------:R-:W-:Y:S02]  /*5d00*/  ISETP.GE.AND P4, PT, R23, UR16, PT ;  /* 0x0000001017007c0c */ /* 0x000fe4000bf86270 */
[----:B------:R-:W-:Y:S02]  /*5d10*/  IADD3 R23, R38, 0x5, RZ ;  /* 0x0000000526177810 */ /* 0x000fe40007ffe0ff */
[----:B------:R-:W-:-:S02]  /*5d20*/  ISETP.GE.AND P6, PT, R22, UR16, PT ;  /* 0x0000001016007c0c */ /* 0x000fc4000bfc6270 */
[----:B------:R-:W-:Y:S01]  /*5d30*/  ISETP.GE.AND P3, PT, R23, UR16, PT ;  /* 0x0000001017007c0c */ /* 0x000fe2000bf66270 */
[C---:B------:R-:W-:Y:S01]  /*5d40*/  VIADD R23, R38.reuse, 0x1 ;  /* 0x0000000126177836 */ /* 0x040fe20000000000 */
[----:B------:R-:W-:Y:S02]  /*5d50*/  IADD3 R22, R38, 0x7, RZ ;  /* 0x0000000726167810 */ /* 0x000fe40007ffe0ff */
[----:B------:R-:W-:Y:S02]  /*5d60*/  ISETP.GE.AND P5, PT, R26, UR16, PT ;  /* 0x000000101a007c0c */ /* 0x000fe4000bfa6270 */
        /* <DEDUP_REMOVED lines=18> */
.L_x_23420:
[----:B------:R-:W-:Y:S05]  /*5e90*/  BSYNC B2 ;  /* 0x0000000000027941 */ /* 0x000fea0003800000 */
.L_x_23419:
[----:B-----5:R-:W-:Y:S01]  /*5ea0*/  HMUL2 R17, R54, R17 ;  /* 0x0000001136117232 */ /* 0x020fe20000000000 */
[----:B------:R-:W5:Y:S04]  /*5eb0*/  LDG.E.128.CONSTANT R20, desc[UR10][R20.64] ;  /* 0x0000000a14147981 */ /* 0x000f68000c1e9d00 */
[----:B------:R-:W5:Y:S01]  /*5ec0*/  LDG.E.128.CONSTANT R24, desc[UR10][R24.64] ;  /* 0x0000000a18187981 */ /* 0x000f62000c1e9d00 */
[----:B------:R-:W-:Y:S01]  /*5ed0*/  HFMA2.MMA R17, R51, R16, R17 ;  /* 0x0000001033117235 */ /* 0x000fe20000000011 */
[--C-:B------:R-:W-:Y:S02]  /*5ee0*/  HADD2.F32 R16, -RZ, R45.reuse.H0_H0 ;  /* 0x2000002dff107230 */ /* 0x100fe40000004100 */
[----:B------:R-:W-:Y:S02]  /*5ef0*/  HADD2.F32 R45, -RZ, R45.H1_H1 ;  /* 0x3000002dff2d7230 */ /* 0x000fe40000004100 */
[----:B------:R-:W-:-:S02]  /*5f00*/  HADD2.F32 R33, -RZ, R30.H0_H0 ;  /* 0x2000001eff217230 */ /* 0x000fc40000004100 */
[----:B------:R-:W-:Y:S02]  /*5f10*/  HADD2.F32 R30, -RZ, R30.H1_H1 ;  /* 0x3000001eff1e7230 */ /* 0x000fe40000004100 */
[----:B------:R-:W-:Y:S01]  /*5f20*/  FADD.FTZ R16, R16, R45 ;  /* 0x0000002d10107221 */ /* 0x000fe20000010000 */
[--C-:B------:R-:W-:Y:S02]  /*5f30*/  HADD2.F32 R45, -RZ, R50.reuse.H0_H0 ;  /* 0x20000032ff2d7230 */ /* 0x100fe40000004100 */
[----:B------:R-:W-:Y:S02]  /*5f40*/  HFMA2 R18, R53, R18, R17 ;  /* 0x0000001235127231 */ /* 0x000fe40000000011 */
[----:B------:R-:W-:Y:S02]  /*5f50*/  HADD2.F32 R50, -RZ, R50.H1_H1 ;  /* 0x30000032ff327230 */ /* 0x000fe40000004100 */
[----:B------:R-:W-:Y:S01]  /*5f60*/  FADD.FTZ R33, R33, R30 ;  /* 0x0000001e21217221 */ /* 0x000fe20000010000 */
[----:B------:R-:W-:-:S02]  /*5f70*/  HADD2.F32 R17, -RZ, R28.H0_H0 ;  /* 0x2000001cff117230 */ /* 0x000fc40000004100 */
[----:B------:R-:W-:Y:S02]  /*5f80*/  HADD2.F32 R28, -RZ, R28.H1_H1 ;  /* 0x3000001cff1c7230 */ /* 0x000fe40000004100 */
[----:B------:R-:W-:-:S03]  /*5f90*/  FADD.FTZ R45, R45, R50 ;  /* 0x000000322d2d7221 */ /* 0x000fc60000010000 */
[----:B------:R-:W-:Y:S01]  /*5fa0*/  FADD.FTZ R50, R17, R28 ;  /* 0x0000001c11327221 */ /* 0x000fe20000010000 */
[--C-:B------:R-:W-:Y:S02]  /*5fb0*/  HADD2.F32 R17, -RZ, R29.reuse.H0_H0 ;  /* 0x2000001dff117230 */ /* 0x100fe40000004100 */
[----:B------:R-:W-:-:S05]  /*5fc0*/  HADD2.F32 R28, -RZ, R29.H1_H1 ;  /* 0x3000001dff1c7230 */ /* 0x000fca0000004100 */
[----:B------:R-:W-:Y:S02]  /*5fd0*/  FADD.FTZ R17, R17, R28 ;  /* 0x0000001c11117221 */ /* 0x000fe40000010000 */
[----:B------:R0:W5:Y:S01]  /*5fe0*/  LDG.E.128.CONSTANT R28, desc[UR10][R60.64] ;  /* 0x0000000a3c1c7981 */ /* 0x000162000c1e9d00 */
[----:B------:R-:W-:Y:S01]  /*5ff0*/  BSSY B2, `(.L_x_23421) ;  /* 0x0000023000027945 */ /* 0x000fe20003800000 */
[----:B------:R-:W-:Y:S01]  /*6000*/  FADD.FTZ R35, R35, R16 ;  /* 0x0000001023237221 */ /* 0x000fe20000010000 */
[----:B------:R-:W-:Y:S02]  /*6010*/  FADD.FTZ R34, R34, R45 ;  /* 0x0000002d22227221 */ /* 0x000fe40000010000 */
[----:B------:R-:W-:Y:S05]  /*6020*/  @P1 BRA `(.L_x_23422) ;  /* 0x00000000007c1947 */ /* 0x000fea0003800000 */
[----:B------:R-:W-:Y:S02]  /*6030*/  IADD3 R16, R38, 0x2, RZ ;  /* 0x0000000226107810 */ /* 0x000fe40007ffe0ff */
[----:B-----5:R-:W-:Y:S02]  /*6040*/  PRMT R45, R30, 0x7632, R45 ;  /* 0x000076321e2d7816 */ /* 0x020fe4000000002d */
[----:B------:R-:W-:Y:S01]  /*6050*/  ISETP.GE.AND P0, PT, R16, UR16, PT ;  /* 0x0000001010007c0c */ /* 0x000fe2000bf06270 */
[----:B------:R-:W-:Y:S01]  /*6060*/  VIADD R16, R38, 0x3 ;  /* 0x0000000326107836 */ /* 0x000fe20000000000 */
[----:B------:R-:W-:-:S04]  /*6070*/  PRMT R57, R31, 0x7632, R57 ;  /* 0x000076321f397816 */ /* 0x000fc80000000039 */
        /* <DEDUP_REMOVED lines=13> */
[----:B------:R-:W-:Y:S01]  /*6150*/  ISETP.GE.AND P5, PT, R16, UR16, PT ;  /* 0x0000001010007c0c */ /* 0x000fe2000bfa6270 */
[----:B------:R-:W-:Y:S01]  /*6160*/  VIADD R16, R38, 0x7 ;  /* 0x0000000726107836 */ /* 0x000fe20000000000 */
[----:B------:R-:W-:-:S02]  /*6170*/  PRMT R30, R30, 0x5410, R55 ;  /* 0x000054101e1e7816 */ /* 0x000fc40000000037 */
[----:B------:R-:W-:Y:S02]  /*6180*/  SEL R31, R31, RZ, !P5 ;  /* 0x000000ff1f1f7207 */ /* 0x000fe40006800000 */
[----:B------:R-:W-:Y:S02]  /*6190*/  ISETP.GE.AND P6, PT, R16, UR16, PT ;  /* 0x0000001010007c0c */ /* 0x000fe4000bfc6270 */
[----:B------:R-:W-:Y:S02]  /*61a0*/  IADD3 R16, R38, 0x1, RZ ;  /* 0x0000000126107810 */ /* 0x000fe40007ffe0ff */
[----:B0-----:R-:W-:Y:S02]  /*61b0*/  SEL R60, R57, RZ, !P6 ;  /* 0x000000ff393c7207 */ /* 0x001fe40007000000 */
[----:B------:R-:W-:Y:S02]  /*61c0*/  ISETP.GE.AND P2, PT, R16, UR16, PT ;  /* 0x0000001010007c0c */ /* 0x000fe4000bf46270 */
[----:B------:R-:W-:-:S02]  /*61d0*/  PRMT R16, R28, 0x7632, R16 ;  /* 0x000076321c107816 */ /* 0x000fc40000000010 */
[----:B------:R-:W-:Y:S02]  /*61e0*/  SEL R28, R28, RZ, !P0 ;  /* 0x000000ff1c1c7207 */ /* 0x000fe40004000000 */
[----:B------:R-:W-:Y:S02]  /*61f0*/  SEL R45, R16, RZ, !P2 ;  /* 0x000000ff102d7207 */ /* 0x000fe40005000000 */
[----:B------:R-:W-:Y:S02]  /*6200*/  PRMT R31, R31, 0x5410, R60 ;  /* 0x000054101f1f7816 */ /* 0x000fe4000000003c */
[----:B------:R-:W-:-:S07]  /*6210*/  PRMT R28, R28, 0x5410, R45 ;  /* 0x000054101c1c7816 */ /* 0x000fce000000002d */
.L_x_23422:
[----:B------:R-:W-:Y:S05]  /*6220*/  BSYNC B2 ;  /* 0x0000000000027941 */ /* 0x000fea0003800000 */
.L_x_23421:
[----:B-----5:R-:W-:Y:S01]  /*6230*/  HMUL2 R29, R54, R29 ;  /* 0x0000001d361d7232 */ /* 0x020fe20000000000 */
[----:B------:R-:W-:Y:S01]  /*6240*/  BSSY B2, `(.L_x_23423) ;  /* 0x0000023000027945 */ /* 0x000fe20003800000 */
[----:B------:R-:W-:-:S04]  /*6250*/  FADD.FTZ R15, R15, R50 ;  /* 0x000000320f0f7221 */ /* 0x000fc80000010000 */
[----:B------:R-:W-:Y:S01]  /*6260*/  HFMA2.MMA R28, R51, R28, R29 ;  /* 0x0000001c331c7235 */ /* 0x000fe2000000001d */
[----:B------:R-:W-:Y:S10]  /*6270*/  @P1 BRA `(.L_x_23424) ;  /* 0x00000000007c1947 */ /* 0x000ff40003800000 */
[C---:B------:R-:W-:Y:S01]  /*6280*/  VIADD R16, R38.reuse, 0x2 ;  /* 0x0000000226107836 */ /* 0x040fe20000000000 */
[C---:B------:R-:W-:Y:S01]  /*6290*/  IADD3 R29, R38.reuse, 0x3, RZ ;  /* 0x00000003261d7810 */ /* 0x040fe20007ffe0ff */
[----:B------:R-:W-:Y:S01]  /*62a0*/  VIADD R45, R38, 0x6 ;  /* 0x00000006262d7836 */ /* 0x000fe20000000000 */
[----:B------:R-:W-:Y:S02]  /*62b0*/  PRMT R50, R23, 0x7632, R50 ;  /* 0x0000763217327816 */ /* 0x000fe40000000032 */
        /* <DEDUP_REMOVED lines=27> */
.L_x_23424:
[----:B------:R-:W-:Y:S05]  /*6470*/  BSYNC B2 ;  /* 0x0000000000027941 */ /* 0x000fea0003800000 */
.L_x_23423:
[----:B------:R-:W-:Y:S01]  /*6480*/  BSSY B2, `(.L_x_23425) ;  /* 0x0000022000027945 */ /* 0x000fe20003800000 */
[----:B------:R-:W-:-:S03]  /*6490*/  HMUL2 R21, R54, R21 ;  /* 0x0000001536157232 */ /* 0x000fc60000000000 */
[----:B------:R-:W-:Y:S05]  /*64a0*/  @P1 BRA `(.L_x_23426) ;  /* 0x00000000007c1947 */ /* 0x000fea0003800000 */
        /* <DEDUP_REMOVED lines=8> */
[----:B------:R-:W-:-:S02]  /*6530*/  ISETP.GE.AND P0, PT, R29, UR16, PT ;  /* 0x000000101d007c0c */ /* 0x000fc4000bf06270 */
[----:B------:R-:W-:Y:S02]  /*6540*/  ISETP.GE.AND P6, PT, R38, UR16, PT ;  /* 0x0000001026007c0c */ /* 0x000fe4000bfc6270 */
[----:B------:R-:W-:Y:S01]  /*6550*/  ISETP.GE.AND P4, PT, R16, UR16, PT ;  /* 0x0000001010007c0c */ /* 0x000fe2000bf86270 */
[C---:B------:R-:W-:Y:S01]  /*6560*/  VIADD R16, R38.reuse, 0x6 ;  /* 0x0000000626107836 */ /* 0x040fe20000000000 */
[----:B------:R-:W-:Y:S02]  /*6570*/  IADD3 R29, R38, 0x7, RZ ;  /* 0x00000007261d7810 */ /* 0x000fe40007ffe0ff */
[----:B------:R-:W-:Y:S02]  /*6580*/  PRMT R45, R25, 0x7632, R45 ;  /* 0x00007632192d7816 */ /* 0x000fe4000000002d */
[----:B------:R-:W-:Y:S02]  /*6590*/  ISETP.GE.AND P3, PT, R16, UR16, PT ;  /* 0x0000001010007c0c */ /* 0x000fe4000bf66270 */
[----:B------:R-:W-:-:S02]  /*65a0*/  SEL R16, R24, RZ, !P6 ;  /* 0x000000ff18107207 */ /* 0x000fc40007000000 */
[----:B------:R-:W-:Y:S02]  /*65b0*/  ISETP.GE.AND P6, PT, R29, UR16, PT ;  /* 0x000000101d007c0c */ /* 0x000fe4000bfc6270 */
[----:B------:R-:W-:Y:S02]  /*65c0*/  PRMT R24, R24, 0x7632, R24 ;  /* 0x0000763218187816 */ /* 0x000fe40000000018 */
[C---:B------:R-:W-:Y:S02]  /*65d0*/  PRMT R55, R26.reuse, 0x7632, R55 ;  /* 0x000076321a377816 */ /* 0x040fe40000000037 */
[----:B------:R-:W-:Y:S02]  /*65e0*/  PRMT R57, R27, 0x7632, R57 ;  /* 0x000076321b397816 */ /* 0x000fe40000000039 */
[----:B------:R-:W-:Y:S02]  /*65f0*/  SEL R25, R25, RZ, !P5 ;  /* 0x000000ff19197207 */ /* 0x000fe40006800000 */
[----:B------:R-:W-:-:S02]  /*6600*/  SEL R26, R26, RZ, !P4 ;  /* 0x000000ff1a1a7207 */ /* 0x000fc40006000000 */
[----:B------:R-:W-:Y:S02]  /*6610*/  SEL R27, R27, RZ, !P3 ;  /* 0x000000ff1b1b7207 */ /* 0x000fe40005800000 */
[----:B------:R-:W-:Y:S02]  /*6620*/  SEL R29, R24, RZ, !P2 ;  /* 0x000000ff181d7207 */ /* 0x000fe40005000000 */
[----:B------:R-:W-:Y:S02]  /*6630*/  SEL R50, R45, RZ, !P1 ;  /* 0x000000ff2d327207 */ /* 0x000fe40004800000 */
[----:B------:R-:W-:Y:S02]  /*6640*/  SEL R55, R55, RZ, !P0 ;  /* 0x000000ff37377207 */ /* 0x000fe40004000000 */
[----:B0-----:R-:W-:Y:S02]  /*6650*/  SEL R60, R57, RZ, !P6 ;  /* 0x000000ff393c7207 */ /* 0x001fe40007000000 */
[----:B------:R-:W-:-:S02]  /*6660*/  PRMT R24, R16, 0x5410, R29 ;  /* 0x0000541010187816 */ /* 0x000fc4000000001d */
[----:B------:R-:W-:Y:S02]  /*6670*/  PRMT R25, R25, 0x5410, R50 ;  /* 0x0000541019197816 */ /* 0x000fe40000000032 */
[----:B------:R-:W-:Y:S02]  /*6680*/  PRMT R26, R26, 0x5410, R55 ;  /* 0x000054101a1a7816 */ /* 0x000fe40000000037 */
[----:B------:R-:W-:-:S07]  /*6690*/  PRMT R27, R27, 0x5410, R60 ;  /* 0x000054101b1b7816 */ /* 0x000fce000000003c */
.L_x_23426:
[----:B------:R-:W-:Y:S05]  /*66a0*/  BSYNC B2 ;  /* 0x0000000000027941 */ /* 0x000fea0003800000 */
.L_x_23425:
[----:B------:R-:W-:Y:S01]  /*66b0*/  HFMA2.MMA R25, R54, R25, -RZ ;  /* 0x0000001936197235 */ /* 0x000fe200001000ff */
[----:B------:R-:W-:Y:S01]  /*66c0*/  HFMA2 R28, R53, R30, R28 ;  /* 0x0000001e351c7231 */ /* 0x000fe2000000001c */
[----:B------:R-:W-:Y:S01]  /*66d0*/  HFMA2.MMA R21, R51, R20, R21 ;  /* 0x0000001433157235 */ /* 0x000fe20000000015 */
[----:B------:R-:W-:Y:S01]  /*66e0*/  FADD.FTZ R14, R14, R17 ;  /* 0x000000110e0e7221 */ /* 0x000fe20000010000 */
[C---:B------:R-:W-:Y:S01]  /*66f0*/  HFMA2.MMA R18, R56.reuse, R19, R18 ;  /* 0x0000001338127235 */ /* 0x040fe20000000012 */
[--C-:B------:R-:W-:Y:S02]  /*6700*/  HADD2.F32 R16, -RZ, R32.reuse.H0_H0 ;  /* 0x20000020ff107230 */ /* 0x100fe40000004100 */
[----:B------:R-:W-:Y:S01]  /*6710*/  FADD.FTZ R2, R2, R33 ;  /* 0x0000002102027221 */ /* 0x000fe20000010000 */
[----:B------:R-:W-:Y:S01]  /*6720*/  HFMA2.MMA R28, R56, R31, R28 ;  /* 0x0000001f381c7235 */ /* 0x000fe2000000001c */
[----:B------:R-:W-:Y:S02]  /*6730*/  HADD2.F32 R17, -RZ, R32.H1_H1 ;  /* 0x30000020ff117230 */ /* 0x000fe40000004100 */
[----:B------:R-:W-:Y:S01]  /*6740*/  HFMA2 R25, R51, R24, R25 ;  /* 0x0000001833197231 */ /* 0x000fe20000000019 */
[----:B------:R-:W-:-:S02]  /*6750*/  HFMA2.MMA R21, R53, R22, R21 ;  /* 0x0000001635157235 */ /* 0x000fc40000000015 */
[----:B------:R-:W-:Y:S01]  /*6760*/  FADD.FTZ R24, R16, R17 ;  /* 0x0000001110187221 */ /* 0x000fe20000010000 */
[----:B------:R-:W-:Y:S02]  /*6770*/  HFMA2 R25, R53, R26, R25 ;  /* 0x0000001a35197231 */ /* 0x000fe40000000019 */
[--C-:B------:R-:W-:Y:S02]  /*6780*/  HADD2.F32 R16, -RZ, R18.reuse.H0_H0 ;  /* 0x20000012ff107230 */ /* 0x100fe40000004100 */
[----:B------:R-:W-:Y:S02]  /*6790*/  HADD2.F32 R17, -RZ, R18.H1_H1 ;  /* 0x30000012ff117230 */ /* 0x000fe40000004100 */
[----:B------:R-:W-:Y:S01]  /*67a0*/  FADD.FTZ R5, R5, R24 ;  /* 0x0000001805057221 */ /* 0x000fe20000010000 */
[----:B------:R-:W-:Y:S01]  /*67b0*/  HADD2.F32 R18, -RZ, R28.H0_H0 ;  /* 0x2000001cff127230 */ /* 0x000fe20000004100 */
[----:B------:R-:W-:Y:S01]  /*67c0*/  HFMA2.MMA R25, R56, R27, R25 ;  /* 0x0000001b38197235 */ /* 0x000fe20000000019 */
[----:B------:R-:W-:-:S02]  /*67d0*/  HFMA2 R21, R56, R23, R21 ;  /* 0x0000001738157231 */ /* 0x000fc40000000015 */
[----:B------:R-:W-:Y:S02]  /*67e0*/  HADD2.F32 R19, -RZ, R28.H1_H1 ;  /* 0x3000001cff137230 */ /* 0x000fe40000004100 */
[----:B------:R-:W-:Y:S01]  /*67f0*/  FADD.FTZ R16, R16, R17 ;  /* 0x0000001110107221 */ /* 0x000fe20000010000 */
[--C-:B------:R-:W-:Y:S02]  /*6800*/  HADD2.F32 R20, -RZ, R21.reuse.H0_H0 ;  /* 0x20000015ff147230 */ /* 0x100fe40000004100 */
[----:B------:R-:W-:Y:S01]  /*6810*/  FADD.FTZ R19, R18, R19 ;  /* 0x0000001312137221 */ /* 0x000fe20000010000 */
[----:B------:R-:W-:Y:S02]  /*6820*/  HADD2.F32 R21, -RZ, R21.H1_H1 ;  /* 0x30000015ff157230 */ /* 0x000fe40000004100 */
[----:B------:R-:W-:Y:S01]  /*6830*/  FADD.FTZ R7, R7, R16 ;  /* 0x0000001007077221 */ /* 0x000fe20000010000 */
[--C-:B------:R-:W-:Y:S02]  /*6840*/  HADD2.F32 R22, -RZ, R25.reuse.H0_H0 ;  /* 0x20000019ff167230 */ /* 0x100fe40000004100 */
[----:B------:R-:W-:Y:S01]  /*6850*/  FADD.FTZ R8, R8, R19 ;  /* 0x0000001308087221 */ /* 0x000fe20000010000 */
[----:B------:R-:W-:-:S02]  /*6860*/  HADD2.F32 R25, -RZ, R25.H1_H1 ;  /* 0x30000019ff197230 */ /* 0x000fc40000004100 */
[----:B------:R-:W-:-:S03]  /*6870*/  FADD.FTZ R20, R20, R21 ;  /* 0x0000001514147221 */ /* 0x000fc60000010000 */
[----:B------:R-:W-:Y:S01]  /*6880*/  FADD.FTZ R25, R22, R25 ;  /* 0x0000001916197221 */ /* 0x000fe20000010000 */
[----:B------:R-:W-:-:S03]  /*6890*/  FADD.FTZ R9, R9, R20 ;  /* 0x0000001409097221 */ /* 0x000fc60000010000 */
[----:B------:R-:W-:-:S07]  /*68a0*/  FADD.FTZ R10, R10, R25 ;  /* 0x000000190a0a7221 */ /* 0x000fce0000010000 */
.L_x_23406:
[----:B------:R-:W-:Y:S05]  /*68b0*/  BSYNC B0 ;  /* 0x0000000000007941 */ /* 0x000fea0003800000 */
.L_x_23405:
        /* <DEDUP_REMOVED lines=8> */
.L_x_23404:
[----:B------:R-:W-:Y:S05]  /*6940*/  BSYNC B1 ;  /* 0x0000000000017941 */ /* 0x000fea0003800000 */
.L_x_23402:
        /* <DEDUP_REMOVED lines=9> */
[----:B------:R-:W0:Y:S04]  /*69e0*/  SHFL.BFLY PT, R12, R5, 0x2, 0x1f ;  /* 0x0c401f00050c7f89 */ /* 0x000e2800000e0000 */
[----:B------:R-:W0:Y:S01]  /*69f0*/  SHFL.BFLY PT, R20, R9, 0x2, 0x1f ;  /* 0x0c401f0009147f89 */ /* 0x000e2200000e0000 */
[----:B-1----:R-:W-:Y:S01]  /*6a00*/  FADD.FTZ R4, R3, R34 ;  /* 0x0000002203047221 */ /* 0x002fe20000010000 */
[----:B--2---:R-:W-:-:S02]  /*6a10*/  ULEA UR4, UR5, UR4, 0x18 ;  /* 0x0000000405047291 */ /* 0x004fc4000f8ec03f */
[----:B------:R-:W1:Y:S01]  /*6a20*/  SHFL.BFLY PT, R21, R8, 0x2, 0x1f ;  /* 0x0c401f0008157f89 */ /* 0x000e6200000e0000 */
[----:B---3--:R-:W-:-:S03]  /*6a30*/  FADD.FTZ R0, R0, R35 ;  /* 0x0000002300007221 */ /* 0x008fc60000010000 */
[----:B------:R-:W2:Y:S01]  /*6a40*/  SHFL.BFLY PT, R23, R10, 0x2, 0x1f ;  /* 0x0c401f000a177f89 */ /* 0x000ea200000e0000 */
[----:B----4-:R-:W-:-:S03]  /*6a50*/  FADD.FTZ R13, R13, R14 ;  /* 0x0000000e0d0d7221 */ /* 0x010fc60000010000 */
[----:B------:R-:W3:Y:S04]  /*6a60*/  SHFL.BFLY PT, R17, R2, 0x2, 0x1f ;  /* 0x0c401f0002117f89 */ /* 0x000ee800000e0000 */
[----:B------:R-:W4:Y:S01]  /*6a70*/  SHFL.BFLY PT, R16, R7, 0x2, 0x1f ;  /* 0x0c401f0007107f89 */ /* 0x000f2200000e0000 */
[----:B0-----:R-:W-:-:S03]  /*6a80*/  FADD.FTZ R6, R6, R15 ;  /* 0x0000000f06067221 */ /* 0x001fc60000010000 */
[----:B------:R-:W0:Y:S01]  /*6a90*/  SHFL.BFLY PT, R11, R4, 0x1, 0x1f ;  /* 0x0c201f00040b7f89 */ /* 0x000e2200000e0000 */
[----:B------:R-:W-:Y:S01]  /*6aa0*/  FADD.FTZ R15, R12, R5 ;  /* 0x000000050c0f7221 */ /* 0x000fe20000010000 */
[----:B------:R-:W-:Y:S02]  /*6ab0*/  SHF.R.S32.HI R5, RZ, 0x1f, R24 ;  /* 0x0000001fff057819 */ /* 0x000fe40000011418 */
[----:B------:R-:W0:Y:S01]  /*6ac0*/  SHFL.BFLY PT, R3, R0, 0x1, 0x1f ;  /* 0x0c201f0000037f89 */ /* 0x000e2200000e0000 */
[----:B------:R-:W-:Y:S01]  /*6ad0*/  FADD.FTZ R20, R20, R9 ;  /* 0x0000000914147221 */ /* 0x000fe20000010000 */
[----:B------:R-:W-:Y:S02]  /*6ae0*/  LEA.HI R25, R5, R24, RZ, 0x5 ;  /* 0x0000001805197211 */ /* 0x000fe400078f28ff */
[----:B------:R-:W0:Y:S01]  /*6af0*/  SHFL.BFLY PT, R12, R13, 0x1, 0x1f ;  /* 0x0c201f000d0c7f89 */ /* 0x000e2200000e0000 */
[----:B-1----:R-:W-:Y:S01]  /*6b00*/  FADD.FTZ R21, R21, R8 ;  /* 0x0000000815157221 */ /* 0x002fe20000010000 */
[----:B------:R-:W-:Y:S01]  /*6b10*/  LOP3.LUT R9, R25, 0xffffffe0, RZ, 0xc0, !PT ;  /* 0xffffffe019097812 */ /* 0x000fe200078ec0ff */
[----:B--2---:R-:W-:Y:S01]  /*6b20*/  FADD.FTZ R23, R23, R10 ;  /* 0x0000000a17177221 */ /* 0x004fe20000010000 */
[----:B------:R-:W-:-:S02]  /*6b30*/  SHF.R.S32.HI R25, RZ, 0x5, R25 ;  /* 0x00000005ff197819 */ /* 0x000fc40000011419 */
[----:B------:R-:W1:Y:S01]  /*6b40*/  SHFL.BFLY PT, R8, R21, 0x1, 0x1f ;  /* 0x0c201f0015087f89 */ /* 0x000e6200000e0000 */
[C---:B------:R-:W-:Y:S02]  /*6b50*/  IMAD.IADD R10, R24.reuse, 0x1, -R9 ;  /* 0x00000001180a7824 */ /* 0x040fe400078e0a09 */
[----:B---3--:R-:W-:Y:S01]  /*6b60*/  FADD.FTZ R17, R17, R2 ;  /* 0x0000000211117221 */ /* 0x008fe20000010000 */
[----:B------:R-:W-:Y:S01]  /*6b70*/  IADD3 R2, R24, 0x1f, RZ ;  /* 0x0000001f18027810 */ /* 0x000fe20007ffe0ff */
[----:B------:R-:W-:Y:S01]  /*6b80*/  SHFL.BFLY PT, R22, R23, 0x1, 0x1f ;  /* 0x0c201f0017167f89 */ /* 0x000fe200000e0000 */
[----:B----4-:R-:W-:Y:S01]  /*6b90*/  FADD.FTZ R18, R16, R7 ;  /* 0x0000000710127221 */ /* 0x010fe20000010000 */
[----:B------:R-:W-:Y:S01]  /*6ba0*/  BAR.SYNC.DEFER_BLOCKING 0x0 ;  /* 0x0000000000007b1d */ /* 0x000fe20000010000 */
[----:B------:R-:W-:Y:S01]  /*6bb0*/  ISETP.GT.U32.AND P3, PT, R2, 0x3e, PT ;  /* 0x0000003e0200780c */ /* 0x000fe20003f64070 */
[----:B0-----:R-:W-:Y:S01]  /*6bc0*/  FADD.FTZ R5, R4, R11 ;  /* 0x0000000b04057221 */ /* 0x001fe20000010000 */
[----:B------:R-:W-:Y:S01]  /*6bd0*/  LOP3.LUT R9, R10, 0x3, RZ, 0xc0, !PT ;  /* 0x000000030a097812 */ /* 0x000fe200078ec0ff */
[----:B------:R-:W-:-:S03]  /*6be0*/  FADD.FTZ R2, R0, R3 ;  /* 0x0000000300027221 */ /* 0x000fc60000010000 */
[----:B------:R-:W-:Y:S01]  /*6bf0*/  ISETP.NE.AND P2, PT, R9, RZ, PT ;  /* 0x000000ff0900720c */ /* 0x000fe20003f45270 */
[----:B------:R-:W0:Y:S01]  /*6c00*/  SHFL.BFLY PT, R7, R6, 0x1, 0x1f ;  /* 0x0c201f0006077f89 */ /* 0x000e2200000e0000 */
[C---:B------:R-:W-:Y:S01]  /*6c10*/  LOP3.LUT R9, R24.reuse, 0xffffffc0, RZ, 0xc0, !PT ;  /* 0xffffffc018097812 */ /* 0x040fe200078ec0ff */
[----:B------:R-:W-:Y:S01]  /*6c20*/  FADD.FTZ R3, R13, R12 ;  /* 0x0000000c0d037221 */ /* 0x000fe20000010000 */
[----:B------:R-:W-:Y:S01]  /*6c30*/  SHF.R.S32.HI R13, RZ, 0x1f, R10 ;  /* 0x0000001fff0d7819 */ /* 0x000fe2000001140a */
[----:B------:R-:W2:Y:S01]  /*6c40*/  SHFL.BFLY PT, R11, R20, 0x1, 0x1f ;  /* 0x0c201f00140b7f89 */ /* 0x000ea200000e0000 */
[----:B------:R-:W-:Y:S02]  /*6c50*/  ISETP.NE.OR P5, PT, R9, 0x40, P2 ;  /* 0x000000400900780c */ /* 0x000fe400017a5670 */
[----:B------:R-:W-:Y:S01]  /*6c60*/  LEA.HI R10, R13, R10, RZ, 0x2 ;  /* 0x0000000a0d0a7211 */ /* 0x000fe200078f10ff */
[----:B------:R-:W3:Y:S01]  /*6c70*/  SHFL.BFLY PT, R14, R17, 0x1, 0x1f ;  /* 0x0c201f00110e7f89 */ /* 0x000ee200000e0000 */
[----:B------:R-:W-:-:S02]  /*6c80*/  LOP3.LUT R9, R24, 0xffffffe0, RZ, 0xc0, !PT ;  /* 0xffffffe018097812 */ /* 0x000fc400078ec0ff */
[----:B------:R-:W-:Y:S01]  /*6c90*/  SHF.R.S32.HI R10, RZ, 0x2, R10 ;  /* 0x00000002ff0a7819 */ /* 0x000fe2000001140a */
[----:B------:R-:W4:Y:S01]  /*6ca0*/  SHFL.BFLY PT, R16, R15, 0x1, 0x1f ;  /* 0x0c201f000f107f89 */ /* 0x000f2200000e0000 */
[----:B------:R-:W-:Y:S01]  /*6cb0*/  ISETP.NE.OR P4, PT, R9, 0x20, P2 ;  /* 0x000000200900780c */ /* 0x000fe20001785670 */
[----:B-1----:R-:W-:Y:S01]  /*6cc0*/  FADD.FTZ R9, R21, R8 ;  /* 0x0000000815097221 */ /* 0x002fe20000010000 */
[C---:B------:R-:W-:Y:S01]  /*6cd0*/  ISETP.GT.OR P0, PT, R24.reuse, 0x3f, P2 ;  /* 0x0000003f1800780c */ /* 0x040fe20001704670 */
[----:B------:R-:W1:Y:S01]  /*6ce0*/  SHFL.BFLY PT, R19, R18, 0x1, 0x1f ;  /* 0x0c201f0012137f89 */ /* 0x000e6200000e0000 */
[----:B------:R-:W-:Y:S01]  /*6cf0*/  IMAD R12, R25, 0x50, R10 ;  /* 0x00000050190c7824 */ /* 0x000fe200078e020a */
[----:B------:R-:W-:-:S04]  /*6d00*/  ISETP.GT.OR P1, PT, R24, 0x1f, P2 ;  /* 0x0000001f1800780c */ /* 0x000fc80001724670 */
[----:B------:R-:W-:Y:S01]  /*6d10*/  LEA R12, R12, UR4, 0x2 ;  /* 0x000000040c0c7c11 */ /* 0x000fe2000f8e10ff */
[----:B0-----:R-:W-:Y:S01]  /*6d20*/  FADD.FTZ R0, R6, R7 ;  /* 0x0000000706007221 */ /* 0x001fe20000010000 */
[----:B--2---:R-:W-:Y:S01]  /*6d30*/  FADD.FTZ R8, R20, R11 ;  /* 0x0000000b14087221 */ /* 0x004fe20000010000 */
[----:B------:R-:W-:Y:S01]  /*6d40*/  FADD.FTZ R11, R23, R22 ;  /* 0x00000016170b7221 */ /* 0x000fe20000010000 */
        /* <DEDUP_REMOVED lines=14> */
.L_x_23429:
[----:B------:R-:W-:Y:S05]  /*6e30*/  BSYNC B0 ;  /* 0x0000000000007941 */ /* 0x000fea0003800000 */
.L_x_23428:
        /* <DEDUP_REMOVED lines=23> */
.L_x_23431:
[----:B------:R-:W-:Y:S05]  /*6fb0*/  BSYNC B0 ;  /* 0x0000000000007941 */ /* 0x000fea0003800000 */
.L_x_23430:
        /* <DEDUP_REMOVED lines=13> */
.L_x_23433:
[----:B------:R-:W-:Y:S05]  /*7090*/  BSYNC B0 ;  /* 0x0000000000007941 */ /* 0x000fea0003800000 */
.L_x_23432:
        /* <DEDUP_REMOVED lines=23> */
.L_x_23435:
[----:B------:R-:W-:Y:S05]  /*7210*/  BSYNC B0 ;  /* 0x0000000000007941 */ /* 0x000fea0003800000 */
.L_x_23434:
        /* <DEDUP_REMOVED lines=74> */
[----:B------:R-:W-:Y:S01]  /*76c0*/  STG.E.U16 desc[UR10][R16.64], R0 ;  /* 0x0000000010007986 */ /* 0x000fe2000c10150a */
[----:B------:R-:W-:-:S02]  /*76d0*/  LEA R28, P1, R29, UR8, 0x1 ;  /* 0x000000081d1c7c11 */ /* 0x000fc4000f8208ff */
[----:B------:R-:W-:Y:S01]  /*76e0*/  PRMT R7, R4, 0x7632, R7 ;  /* 0x0000763204077816 */ /* 0x000fe20000000007 */
[----:B------:R-:W-:Y:S01]  /*76f0*/  STG.E.U16 desc[UR10][R18.64], R5 ;  /* 0x0000000512007986 */ /* 0x000fe2000c10150a */
[----:B------:R-:W-:Y:S02]  /*7700*/  F2FP.F16.F32.PACK_AB R8, R11, R8 ;  /* 0x000000080b08723e */ /* 0x000fe400000000ff */
[----:B0-----:R-:W-:Y:S01]  /*7710*/  PRMT R13, R6, 0x7632, R13 ;  /* 0x00007632060d7816 */ /* 0x001fe2000000000d */
[----:B------:R-:W-:Y:S01]  /*7720*/  STG.E.U16 desc[UR10][R20.64], R4 ;  /* 0x0000000414007986 */ /* 0x000fe2000c10150a */
[----:B------:R-:W-:Y:S02]  /*7730*/  LEA.HI.X R29, R29, UR9, R32, 0x1, P1 ;  /* 0x000000091d1d7c11 */ /* 0x000fe400088f0c20 */
[----:B-1----:R-:W-:Y:S01]  /*7740*/  PRMT R15, R8, 0x7632, R15 ;  /* 0x00007632080f7816 */ /* 0x002fe2000000000f */
[----:B------:R-:W-:Y:S04]  /*7750*/  STG.E.U16 desc[UR10][R22.64], R7 ;  /* 0x0000000716007986 */ /* 0x000fe8000c10150a */
[----:B------:R-:W-:Y:S04]  /*7760*/  STG.E.U16 desc[UR10][R24.64], R6 ;  /* 0x0000000618007986 */ /* 0x000fe8000c10150a */
[----:B------:R-:W-:Y:S04]  /*7770*/  STG.E.U16 desc[UR10][R26.64], R13 ;  /* 0x0000000d1a007986 */ /* 0x000fe8000c10150a */
[----:B------:R-:W-:Y:S04]  /*7780*/  STG.E.U16 desc[UR10][R28.64], R8 ;  /* 0x000000081c007986 */ /* 0x000fe8000c10150a */
[----:B------:R-:W-:Y:S01]  /*7790*/  STG.E.U16 desc[UR10][R30.64], R15 ;  /* 0x0000000f1e007986 */ /* 0x000fe2000c10150a */
[----:B------:R-:W-:Y:S05]  /*77a0*/  EXIT ;  /* 0x000000000000794d */ /* 0x000fea0003800000 */
.L_x_23436:
        /* <DEDUP_REMOVED lines=13> */
.L_x_29971:


//--------------------- .text._ZN4vllm25paged_attention_v2_kernelIttLi64ELi32ELi128ELNS_18Fp8KVCacheDataTypeE0ELb1ELi512EEEvPfS2_PT_PKS3_PKT0_S9_ifPKiSB_iPKfiiiSD_SD_iiiii --------------------------
	.section	.text._ZN4vllm25paged_attention_v2_kernelIttLi64ELi32ELi128ELNS_18Fp8KVCacheDataTypeE0ELb1ELi512EEEvPfS2_PT_PKS3_PKT0_S9_ifPKiSB_iPKfiiiSD_SD_iiiii,"ax",@progbits
	.align	128
        .global         _ZN4vllm25paged_attention_v2_kernelIttLi64ELi32ELi128ELNS_18Fp8KVCacheDataTypeE0ELb1ELi512EEEvPfS2_PT_PKS3_PKT0_S9_ifPKiSB_iPKfiiiSD_SD_iiiii
        .type           _ZN4vllm25paged_attention_v2_kernelIttLi64ELi32ELi128ELNS_18Fp8KVCacheDataTypeE0ELb1ELi512EEEvPfS2_PT_PKS3_PKT0_S9_ifPKiSB_iPKfiiiSD_SD_iiiii,@function
        .size           _ZN4vllm25paged_attention_v2_kernelIttLi64ELi32ELi128ELNS_18Fp8KVCacheDataTypeE0ELb1ELi512EEEvPfS2_PT_PKS3_PKT0_S9_ifPKiSB_iPKfiiiSD_SD_iiiii,(.L_x_29972 - _ZN4vllm25paged_attention_v2_kernelIttLi64ELi32ELi128ELNS_18Fp8KVCacheDataTypeE0ELb1ELi512EEEvPfS2_PT_PKS3_PKT0_S9_ifPKiSB_iPKfiiiSD_SD_iiiii)
        .other          _ZN4vllm25paged_attention_v2_kernelIttLi64ELi32ELi128ELNS_18Fp8KVCacheDataTypeE0ELb1ELi512EEEvPfS2_PT_PKS3_PKT0_S9_ifPKiSB_iPKfiiiSD_SD_iiiii,@"STO_CUDA_ENTRY STV_DEFAULT"
_ZN4vllm25paged_attention_v2_kernelIttLi64ELi32ELi128ELNS_18Fp8KVCacheDataTypeE0ELb1ELi512EEEvPfS2_PT_PKS3_PKT0_S9_ifPKiSB_iPKfiiiSD_SD_iiiii:
.text._ZN4vllm25paged_attention_v2_kernelIttLi64ELi32ELi128ELNS_18Fp8KVCacheDataTypeE0ELb1ELi512EEEvPfS2_PT_PKS3_PKT0_S9_ifPKiSB_iPKfiiiSD_SD_iiiii:
        /* <DEDUP_REMOVED lines=27> */
[----:B0-----:R-:W-:Y:S01]  /*01b0*/  MOV R8, RZ ;  /* 0x000000ff00087202 */ /* 0x001fe20000000f00 */
[----:B-1----:R-:W-:-:S04]  /*01c0*/  @P0 IMAD.WIDE R6, R3, 0x4, R6 ;  /* 0x0000000403060825 */ /* 0x002fc800078e0206 */
[--C-:B---3--:R-:W-:Y:S01]  /*01d0*/  IMAD.MOV R2, RZ, RZ, -R9.reuse ;  /* 0x000000ffff027224 */ /* 0x108fe200078e0a09 */
[----:B------:R0:W5:Y:S01]  /*01e0*/  @P0 LDG.E.CONSTANT R50, desc[UR10][R6.64] ;  /* 0x0000000a06320981 */ /* 0x000162000c1e9900 */
[----:B------:R-:W-:Y:S01]  /*01f0*/  UIADD3 UR4, UR16, 0x1f, URZ ;  /* 0x0000001f10047890 */ /* 0x000fe2000fffe03f */
[----:B------:R-:W-:Y:S01]  /*0200*/  BSSY B0, `(.L_x_23437) ;  /* 0x000007b000007945 */ /* 0x000fe20003800000 */
[----:B------:R-:W-:Y:S01]  /*0210*/  IMAD R13, R2, R11, RZ ;  /* 0x0000000b020d7224 */ /* 0x000fe200078e02ff */
[----:B--2---:R-:W-:Y:S01]  /*0220*/  IABS R2, R4 ;  /* 0x0000000400027213 */ /* 0x004fe20000000000 */
[----:B------:R-:W-:Y:S02]  /*0230*/  USHF.R.S32.HI UR5, URZ, 0x1f, UR4 ;  /* 0x0000001f3f057899 */ /* 0x000fe40008011404 */
[----:B------:R-:W-:Y:S02]  /*0240*/  IMAD.HI.U32 R9, R9, R13, R8 ;  /* 0x0000000d09097227 */ /* 0x000fe400078e0008 */
        /* <DEDUP_REMOVED lines=21> */
[----:B------:R-:W1:Y:S08]  /*03a0*/  I2F.RP R0, R9 ;  /* 0x0000000900007306 */ /* 0x000e700000209400 */
[----:B-1----:R-:W0:Y:S02]  /*03b0*/  MUFU.RCP R0, R0 ;  /* 0x0000000000007308 */ /* 0x002e240000001000 */
[----:B0-----:R-:W-:-:S06]  /*03c0*/  VIADD R6, R0, 0xffffffe ;  /* 0x0ffffffe00067836 */ /* 0x001fcc0000000000 */
        /* <DEDUP_REMOVED lines=11> */
[----:B------:R-:W-:Y:S01]  /*0480*/  @!P1 IMAD.IADD R2, R2, 0x1, -R9 ;  /* 0x0000000102029824 */ /* 0x000fe200078e0a09 */
[----:B------:R-:W-:Y:S02]  /*0490*/  @!P1 IADD3 R0, R0, 0x1, RZ ;  /* 0x0000000100009810 */ /* 0x000fe40007ffe0ff */
[----:B------:R-:W-:Y:S02]  /*04a0*/  ISETP.NE.AND P1, PT, R10, RZ, PT ;  /* 0x000000ff0a00720c */ /* 0x000fe40003f25270 */
[----:B------:R-:W-:Y:S02]  /*04b0*/  ISETP.GE.U32.AND P0, PT, R2, R9, PT ;  /* 0x000000090200720c */ /* 0x000fe40003f06070 */
[----:B------:R-:W-:-:S04]  /*04c0*/  LOP3.LUT R2, R3, R10, RZ, 0x3c, !PT ;  /* 0x0000000a03027212 */ /* 0x000fc800078e3cff */
[----:B------:R-:W-:Y:S02]  /*04d0*/  ISETP.GE.AND P2, PT, R2, RZ, PT ;  /* 0x000000ff0200720c */ /* 0x000fe40003f46270 */
[----:B0-----:R-:W-:-:S05]  /*04e0*/  SHF.R.S32.HI R2, RZ, 0x1f, R11 ;  /* 0x0000001fff027819 */ /* 0x001fca000001140b */
[----:B------:R-:W-:Y:S01]  /*04f0*/  @P0 VIADD R0, R0, 0x1 ;  /* 0x0000000100000836 */ /* 0x000fe20000000000 */
[----:B------:R-:W-:Y:S02]  /*0500*/  ISETP.GT.AND P0, PT, R11, 0x7, PT ;  /* 0x000000070b00780c */ /* 0x000fe40003f04270 */
[----:B------:R-:W-:-:S03]  /*0510*/  LEA.HI R2, R2, R11, RZ, 0x5 ;  /* 0x0000000b02027211 */ /* 0x000fc600078f28ff */
[----:B------:R-:W-:Y:S01]  /*0520*/  @!P2 IMAD.MOV R0, RZ, RZ, -R0 ;  /* 0x000000ffff00a224 */ /* 0x000fe200078e0a00 */
[----:B------:R-:W-:Y:S02]  /*0530*/  LOP3.LUT R8, R2, 0xffffffe0, RZ, 0xc0, !PT ;  /* 0xffffffe002087812 */ /* 0x000fe400078ec0ff */
        /* <DEDUP_REMOVED lines=23> */
[----:B------:R-:W-:Y:S01]  /*06b0*/  IADD3.X R20, R10, R17, R18, P0, P2 ;  /* 0x000000110a147210 */ /* 0x000fe200007e4412 */
[----:B------:R-:W-:Y:S01]  /*06c0*/  IMAD.MOV.U32 R10, RZ, RZ, R6 ;  /* 0x000000ffff0a7224 */ /* 0x000fe200078e0006 */
[----:B------:R-:W-:-:S04]  /*06d0*/  LEA R19, P0, R7, UR14, 0x1 ;  /* 0x0000000e07137c11 */ /* 0x000fc8000f8008ff */
[----:B------:R-:W-:Y:S01]  /*06e0*/  LEA.HI.X R20, R7, UR15, R20, 0x1, P0 ;  /* 0x0000000f07147c11 */ /* 0x000fe200080f0c14 */
[----:B0-----:R-:W-:-:S06]  /*06f0*/  ULEA UR5, UR6, UR5, 0x18 ;  /* 0x0000000506057291 */ /* 0x001fcc000f8ec03f */
[----:B------:R-:W-:-:S07]  /*0700*/  LEA R16, R11, UR5, 0x4 ;  /* 0x000000050b107c11 */ /* 0x000fce000f8e20ff */
.L_x_23441:
[----:B------:R-:W-:Y:S01]  /*0710*/  IMAD.MOV.U32 R6, RZ, RZ, R19 ;  /* 0x000000ffff067224 */ /* 0x000fe200078e0013 */
[----:B------:R-:W-:-:S05]  /*0720*/  MOV R7, R20 ;  /* 0x0000001400077202 */ /* 0x000fca0000000f00 */
[----:B------:R-:W2:Y:S01]  /*0730*/  LDG.E.128.CONSTANT R12, desc[UR10][R6.64] ;  /* 0x0000000a060c7981 */ /* 0x000ea2000c1e9d00 */
[----:B------:R-:W-:Y:S01]  /*0740*/  VIADD R10, R10, 0xffffffff ;  /* 0xffffffff0a0a7836 */ /* 0x000fe20000000000 */
[----:B------:R-:W-:Y:S01]  /*0750*/  IADD3 R19, P2, R19, 0x800, RZ ;  /* 0x0000080013137810 */ /* 0x000fe20007f5e0ff */
[----:B------:R-:W-:-:S03]  /*0760*/  VIADD R11, R11, 0x80 ;  /* 0x000000800b0b7836 */ /* 0x000fc60000000000 */
[----:B------:R-:W-:Y:S02]  /*0770*/  ISETP.NE.AND P0, PT, R10, RZ, PT ;  /* 0x000000ff0a00720c */ /* 0x000fe40003f05270 */
[----:B------:R-:W-:Y:S01]  /*0780*/  IADD3.X R20, RZ, R20, RZ, P2, !PT ;  /* 0x00000014ff147210 */ /* 0x000fe200017fe4ff */
[----:B--2---:R0:W-:Y:S02]  /*0790*/  STS.128 [R16], R12 ;  /* 0x0000000c10007388 */ /* 0x0041e40000000c00 */
[----:B0-----:R-:W-:-:S08]  /*07a0*/  VIADD R16, R16, 0x800 ;  /* 0x0000080010107836 */ /* 0x001fd00000000000 */
[----:B------:R-:W-:Y:S05]  /*07b0*/  @P0 BRA `(.L_x_23441) ;  /* 0xfffffffc00d40947 */ /* 0x000fea000383ffff */
.L_x_23440:
[----:B------:R-:W-:Y:S05]  /*07c0*/  BSYNC B1 ;  /* 0x0000000000017941 */ /* 0x000fea0003800000 */
.L_x_23439:
        /* <DEDUP_REMOVED lines=8> */
[C---:B------:R-:W-:Y:S01]  /*0850*/  LEA R2, R11.reuse, UR5, 0x4 ;  /* 0x000000050b027c11 */ /* 0x040fe2000f8e20ff */
[----:B------:R-:W-:Y:S01]  /*0860*/  IMAD.SHL.U32 R11, R11, 0x8, RZ ;  /* 0x000000080b0b7824 */ /* 0x000fe200078e00ff */
[----:B-1----:R-:W-:-:S03]  /*0870*/  LEA R10, P0, R29, R6, 0x1 ;  /* 0x000000061d0a7211 */ /* 0x002fc600078008ff */
[----:B------:R-:W-:Y:S01]  /*0880*/  VIADD R2, R2, 0x1000 ;  /* 0x0000100002027836 */ /* 0x000fe20000000000 */
[----:B------:R-:W-:-:S09]  /*0890*/  LEA.HI.X R29, R29, R7, R18, 0x1, P0 ;  /* 0x000000071d1d7211 */ /* 0x000fd200000f0c12 */
.L_x_23442:
        /* <DEDUP_REMOVED lines=17> */
.L_x_23438:
[----:B------:R-:W-:Y:S05]  /*09b0*/  BSYNC B0 ;  /* 0x0000000000007941 */ /* 0x000fea0003800000 */
.L_x_23437:
[----:B------:R-:W0:Y:S01]  /*09c0*/  LDC R14, c[0x0][0x294] ;  /* 0x0000a500ff0e7b82 */ /* 0x000e220000000800 */
[----:B------:R-:W-:Y:S01]  /*09d0*/  UIADD3 UR5, UR16, -0x1, URZ ;  /* 0xffffffff10057890 */ /* 0x000fe2000fffe03f */
[----:B------:R-:W-:Y:S01]  /*09e0*/  MOV R48, UR12 ;  /* 0x0000000c00307c02 */ /* 0x000fe20008000f00 */
[----:B------:R-:W-:Y:S01]  /*09f0*/  ULDC UR20, c[0x0][0x26c] ;  /* 0x00009b0000147ab9 */ /* 0x000fe20000000800 */
[----:B------:R-:W-:Y:S01]  /*0a00*/  ULDC UR13, c[0x0][0x244] ;  /* 0x00009100000d7ab9 */ /* 0x000fe20000000800 */
[----:B------:R-:W-:Y:S01]  /*0a10*/  ULDC.64 UR18, c[0x0][0x230] ;  /* 0x00008c0000127ab9 */ /* 0x000fe20000000a00 */
[----:B------:R-:W-:Y:S01]  /*0a20*/  BSSY B0, `(.L_x_23443) ;  /* 0x0000170000007945 */ /* 0x000fe20003800000 */
[----:B------:R-:W-:Y:S01]  /*0a30*/  MOV R12, UR5 ;  /* 0x00000005000c7c02 */ /* 0x000fe20008000f00 */
[----:B------:R-:W1:Y:S01]  /*0a40*/  LDC R13, c[0x0][0x298] ;  /* 0x0000a600ff0d7b82 */ /* 0x000e620000000800 */
[----:B------:R-:W-:Y:S02]  /*0a50*/  IMAD R48, R48, 0x10, R43 ;  /* 0x0000001030307824 */ /* 0x000fe400078e022b */
[----:B------:R-:W-:Y:S01]  /*0a60*/  IABS R12, R12 ;  /* 0x0000000c000c7213 */ /* 0x000fe20000000000 */
        /* <DEDUP_REMOVED lines=13> */
[----:B------:R-:W-:-:S03]  /*0b40*/  MOV R9, R12 ;  /* 0x0000000c00097202 */ /* 0x000fc60000000f00 */
[----:B------:R-:W-:Y:S02]  /*0b50*/  @!P3 IMAD.MOV R10, RZ, RZ, -R13 ;  /* 0x000000ffff0ab224 */ /* 0x000fe400078e0a0d */
[----:B------:R-:W-:-:S04]  /*0b60*/  IMAD.HI.U32 R7, R2, R9, RZ ;  /* 0x0000000902077227 */ /* 0x000fc800078e00ff */
[----:B------:R-:W-:-:S04]  /*0b70*/  IMAD.MOV R11, RZ, RZ, -R7 ;  /* 0x000000ffff0b7224 */ /* 0x000fc800078e0a07 */
[----:B------:R-:W-:-:S05]  /*0b80*/  IMAD R9, R6, R11, R9 ;  /* 0x0000000b06097224 */ /* 0x000fca00078e0209 */
[----:B------:R-:W-:-:S13]  /*0b90*/  ISETP.GT.U32.AND P1, PT, R6, R9, PT ;  /* 0x000000090600720c */ /* 0x000fda0003f24070 */
[----:B------:R-:W-:Y:S01]  /*0ba0*/  @!P1 IMAD.IADD R9, R9, 0x1, -R6 ;  /* 0x0000000109099824 */ /* 0x000fe200078e0a06 */
[----:B------:R-:W-:Y:S02]  /*0bb0*/  @!P1 IADD3 R7, R7, 0x1, RZ ;  /* 0x0000000107079810 */ /* 0x000fe40007ffe0ff */
        /* <DEDUP_REMOVED lines=14> */
[----:B------:R-:W-:Y:S01]  /*0ca0*/  IADD3 R4, R5, 0x1, RZ ;  /* 0x0000000105047810 */ /* 0x000fe20007ffe0ff */
[----:B------:R-:W-:-:S05]  /*0cb0*/  IMAD.MOV.U32 R3, RZ, RZ, R7 ;  /* 0x000000ffff037224 */ /* 0x000fca00078e0007 */
[----:B------:R-:W-:Y:S02]  /*0cc0*/  @!P2 IADD3 R3, RZ, -R3, RZ ;  /* 0x80000003ff03a210 */ /* 0x000fe40007ffe0ff */
[----:B------:R-:W-:-:S03]  /*0cd0*/  @!P1 LOP3.LUT R3, RZ, R14, RZ, 0x33, !PT ;  /* 0x0000000eff039212 */ /* 0x000fc600078e33ff */
[----:B------:R-:W-:Y:S05]  /*0ce0*/  @P0 BRA `(.L_x_23444) ;  /* 0x00000014000c0947 */ /* 0x000fea0003800000 */
[----:B------:R-:W0:Y:S01]  /*0cf0*/  S2UR UR7, SR_CgaCtaId ;  /* 0x00000000000779c3 */ /* 0x000e220000008800 */
[----:B------:R-:W-:Y:S01]  /*0d00*/  ULDC UR6, c[0x0][0x270] ;  /* 0x00009c0000067ab9 */ /* 0x000fe20000000800 */
[----:B------:R-:W-:Y:S01]  /*0d10*/  IMAD.SHL.U32 R52, R8, 0x8, RZ ;  /* 0x0000000808347824 */ /* 0x000fe200078e00ff */
[----:B------:R-:W-:Y:S01]  /*0d20*/  IADD3 R7, P0, R48, UR5, RZ ;  /* 0x0000000530077c10 */ /* 0x000fe2000ff1e0ff */
[----:B------:R-:W-:Y:S01]  /*0d30*/  IMAD R5, R0, UR6, RZ ;  /* 0x0000000600057c24 */ /* 0x000fe2000f8e02ff */
[----:B------:R-:W-:Y:S01]  /*0d40*/  UMOV UR6, 0x400 ;  /* 0x0000040000067882 */ /* 0x000fe20000000000 */
[----:B------:R-:W-:Y:S01]  /*0d50*/  IMAD R8, R43, 0x20, R8 ;  /* 0x000000202b087824 */ /* 0x000fe200078e0208 */
[----:B------:R-:W-:Y:S01]  /*0d60*/  UIADD3 UR6, UR6, 0xa0, URZ ;  /* 0x000000a006067890 */ /* 0x000fe2000fffe03f */
[----:B------:R-:W1:Y:S01]  /*0d70*/  LDC R41, c[0x0][0x26c] ;  /* 0x00009b00ff297b82 */ /* 0x000e620000000800 */
[----:B------:R-:W-:Y:S01]  /*0d80*/  ULDC.64 UR14, c[0x0][0x248] ;  /* 0x00009200000e7ab9 */ /* 0x000fe20000000a00 */
[----:B------:R-:W-:Y:S01]  /*0d90*/  SHF.R.S32.HI R6, RZ, 0x1f, R52 ;  /* 0x0000001fff067819 */ /* 0x000fe20000011434 */
[----:B------:R-:W-:Y:S01]  /*0da0*/  VIADD R45, R8, UR8 ;  /* 0x00000008082d7c36 */ /* 0x000fe20008000000 */
[----:B------:R-:W-:Y:S01]  /*0db0*/  LEA.HI.X.SX32 R10, R48, UR17, 0x1, P0 ;  /* 0x00000011300a7c11 */ /* 0x000fe200080f0eff */
[----:B------:R-:W-:Y:S01]  /*0dc0*/  ULDC UR9, c[0x0][0x28c] ;  /* 0x0000a30000097ab9 */ /* 0x000fe20000000800 */
[----:B------:R-:W-:Y:S01]  /*0dd0*/  IADD3 R52, P0, R5, R52, RZ ;  /* 0x0000003405347210 */ /* 0x000fe20007f1e0ff */
[----:B------:R-:W-:Y:S01]  /*0de0*/  IMAD.MOV.U32 R47, RZ, RZ, -0x800001 ;  /* 0xff7fffffff2f7424 */ /* 0x000fe200078e00ff */
[----:B------:R-:W-:-:S02]  /*0df0*/  LEA R40, P1, R7, UR14, 0x2 ;  /* 0x0000000e07287c11 */ /* 0x000fc4000f8210ff */
[----:B------:R-:W-:Y:S02]  /*0e00*/  MOV R44, UR16 ;  /* 0x00000010002c7c02 */ /* 0x000fe40008000f00 */
[----:B------:R-:W-:Y:S01]  /*0e10*/  LEA.HI.X.SX32 R53, R5, R6, 0x1, P0 ;  /* 0x0000000605357211 */ /* 0x000fe200000f0eff */
[----:B------:R-:W-:Y:S01]  /*0e20*/  VIADD R5, R3, -UR9 ;  /* 0x8000000903057c36 */ /* 0x000fe20008000000 */
[----:B------:R-:W-:Y:S01]  /*0e30*/  LEA.HI.X R7, R7, UR15, R10, 0x2, P1 ;  /* 0x0000000f07077c11 */ /* 0x000fe200088f140a */
[----:B0-----:R-:W-:Y:S01]  /*0e40*/  ULEA UR6, UR7, UR6, 0x18 ;  /* 0x0000000607067291 */ /* 0x001fe2000f8ec03f */
[----:B------:R-:W-:Y:S02]  /*0e50*/  LEA R43, R43, UR8, 0x5 ;  /* 0x000000082b2b7c11 */ /* 0x000fe4000f8e28ff */
[----:B------:R-:W-:Y:S02]  /*0e60*/  MOV R42, R48 ;  /* 0x00000030002a7202 */ /* 0x000fe40000000f00 */
[----:B------:R-:W-:-:S02]  /*0e70*/  IADD3 R44, -R44, 0x1, R45 ;  /* 0x000000012c2c7810 */ /* 0x000fc40007ffe12d */
[----:B------:R-:W-:Y:S02]  /*0e80*/  LEA R46, R8, UR6, 0x2 ;  /* 0x00000006082e7c11 */ /* 0x000fe4000f8e10ff */
[----:B-1----:R-:W-:-:S07]  /*0e90*/  SHF.R.S32.HI R41, RZ, 0x1f, R41 ;  /* 0x0000001fff297819 */ /* 0x002fce0000011429 */
.L_x_23448:
        /* <DEDUP_REMOVED lines=73> */
[--C-:B------:R-:W-:Y:S02]  /*1330*/  HADD2.F32 R24, -RZ, R25.reuse.H0_H0 ;  /* 0x20000019ff187230 */ /* 0x100fe40000004100 */
[----:B------:R-:W-:Y:S01]  /*1340*/  FFMA.FTZ R8, R8, R33, R37 ;  /* 0x0000002108087223 */ /* 0x000fe20000010025 */
[----:B------:R-:W-:Y:S02]  /*1350*/  HADD2.F32 R33, -RZ, R12.H1_H1 ;  /* 0x3000000cff217230 */ /* 0x000fe40000004100 */
[----:B------:R-:W-:Y:S02]  /*1360*/  HADD2.F32 R25, -RZ, R25.H1_H1 ;  /* 0x30000019ff197230 */ /* 0x000fe40000004100 */
[----:B------:R-:W-:Y:S02]  /*1370*/  HADD2.F32 R32, -RZ, R26.H0_H0 ;  /* 0x2000001aff207230 */ /* 0x000fe40000004100 */
[----:B------:R-:W-:Y:S01]  /*1380*/  FFMA.FTZ R12, R28, R33, R35 ;  /* 0x000000211c0c7223 */ /* 0x000fe20000010023 */
[----:B------:R-:W-:-:S02]  /*1390*/  HADD2.F32 R28, -RZ, R9.H1_H1 ;  /* 0x30000009ff1c7230 */ /* 0x000fc40000004100 */
[----:B------:R-:W-:Y:S02]  /*13a0*/  HADD2.F32 R33, -RZ, R10.H0_H0 ;  /* 0x2000000aff217230 */ /* 0x000fe40000004100 */
[----:B------:R-:W-:Y:S02]  /*13b0*/  HADD2.F32 R37, -RZ, R9.H0_H0 ;  /* 0x20000009ff257230 */ /* 0x000fe40000004100 */
[----:B------:R-:W-:Y:S01]  /*13c0*/  FMUL.FTZ R9, R25, R28 ;  /* 0x0000001c19097220 */ /* 0x000fe20000410000 */
[--C-:B------:R-:W-:Y:S02]  /*13d0*/  HADD2.F32 R25, -RZ, R29.reuse.H0_H0 ;  /* 0x2000001dff197230 */ /* 0x100fe40000004100 */
[----:B------:R-:W-:Y:S01]  /*13e0*/  FMUL.FTZ R28, R32, R33 ;  /* 0x00000021201c7220 */ /* 0x000fe20000410000 */
[----:B------:R-:W-:Y:S02]  /*13f0*/  HADD2.F32 R32, -RZ, R26.H1_H1 ;  /* 0x3000001aff207230 */ /* 0x000fe40000004100 */
[----:B------:R-:W-:Y:S01]  /*1400*/  FMUL.FTZ R24, R24, R37 ;  /* 0x0000002518187220 */ /* 0x000fe20000410000 */
[----:B------:R-:W-:-:S02]  /*1410*/  HADD2.F32 R26, -RZ, R29.H1_H1 ;  /* 0x3000001dff1a7230 */ /* 0x000fc40000004100 */
[----:B------:R-:W-:Y:S02]  /*1420*/  HADD2.F32 R33, -RZ, R10.H1_H1 ;  /* 0x3000000aff217230 */ /* 0x000fe40000004100 */
[--C-:B------:R-:W-:Y:S02]  /*1430*/  HADD2.F32 R29, -RZ, R13.reuse.H0_H0 ;  /* 0x2000000dff1d7230 */ /* 0x100fe40000004100 */
[----:B------:R-:W-:Y:S02]  /*1440*/  HADD2.F32 R13, -RZ, R13.H1_H1 ;  /* 0x3000000dff0d7230 */ /* 0x000fe40000004100 */
[----:B------:R-:W-:Y:S01]  /*1450*/  FMUL.FTZ R10, R32, R33 ;  /* 0x00000021200a7220 */ /* 0x000fe20000410000 */
[----:B------:R-:W-:Y:S02]  /*1460*/  HADD2.F32 R32, -RZ, R11.H0_H0 ;  /* 0x2000000bff207230 */ /* 0x000fe40000004100 */
[----:B------:R-:W-:Y:S01]  /*1470*/  FFMA.FTZ R24, R25, R29, R24 ;  /* 0x0000001d19187223 */ /* 0x000fe20000010018 */
[----:B------:R-:W-:-:S02]  /*1480*/  HADD2.F32 R29, -RZ, R27.H0_H0 ;  /* 0x2000001bff1d7230 */ /* 0x000fc40000004100 */
[----:B------:R-:W-:Y:S01]  /*1490*/  FFMA.FTZ R9, R26, R13, R9 ;  /* 0x0000000d1a097223 */ /* 0x000fe20000010009 */
[--C-:B------:R-:W-:Y:S02]  /*14a0*/  HADD2.F32 R13, -RZ, R30.reuse.H0_H0 ;  /* 0x2000001eff0d7230 */ /* 0x100fe40000004100 */
[----:B------:R-:W-:Y:S02]  /*14b0*/  HADD2.F32 R25, -RZ, R30.H1_H1 ;  /* 0x3000001eff197230 */ /* 0x000fe40000004100 */
[----:B------:R-:W-:Y:S01]  /*14c0*/  FMUL.FTZ R36, R29, R32 ;  /* 0x000000201d247220 */ /* 0x000fe20000410000 */
[--C-:B------:R-:W-:Y:S01]  /*14d0*/  HADD2.F32 R26, -RZ, R14.reuse.H0_H0 ;  /* 0x2000000eff1a7230 */ /* 0x100fe20000004100 */
[----:B------:R-:W0:Y:S01]  /*14e0*/  LDS.128 R32, [UR6+0x20] ;  /* 0x00002006ff207984 */ /* 0x000e220008000c00 */
[----:B------:R-:W-:Y:S02]  /*14f0*/  HADD2.F32 R30, -RZ, R14.H1_H1 ;  /* 0x3000000eff1e7230 */ /* 0x000fe40000004100 */
[----:B------:R-:W-:-:S02]  /*1500*/  HADD2.F32 R29, -RZ, R31.H0_H0 ;  /* 0x2000001fff1d7230 */ /* 0x000fc40000004100 */
[----:B------:R-:W-:Y:S01]  /*1510*/  FFMA.FTZ R28, R13, R26, R28 ;  /* 0x0000001a0d1c7223 */ /* 0x000fe2000001001c */
[----:B------:R-:W-:Y:S02]  /*1520*/  HADD2.F32 R14, -RZ, R15.H0_H0 ;  /* 0x2000000fff0e7230 */ /* 0x000fe40000004100 */
[----:B------:R-:W-:-:S03]  /*1530*/  FFMA.FTZ R30, R25, R30, R10 ;  /* 0x0000001e191e7223 */ /* 0x000fc6000001000a */
[----:B------:R-:W-:Y:S02]  /*1540*/  FFMA.FTZ R29, R29, R14, R36 ;  /* 0x0000000e1d1d7223 */ /* 0x000fe40000010024 */
[----:B------:R-:W2:Y:S01]  /*1550*/  LDG.E.128.CONSTANT R36, desc[UR10][R54.64+0x800] ;  /* 0x0008000a36247981 */ /* 0x000ea2000c1e9d00 */
[----:B------:R-:W-:Y:S02]  /*1560*/  HADD2.F32 R10, -RZ, R11.H1_H1 ;  /* 0x3000000bff0a7230 */ /* 0x000fe40000004100 */
[----:B------:R-:W-:Y:S02]  /*1570*/  HADD2.F32 R27, -RZ, R27.H1_H1 ;  /* 0x3000001bff1b7230 */ /* 0x000fe40000004100 */
[--C-:B----4-:R-:W-:Y:S02]  /*1580*/  HADD2.F32 R26, -RZ, R16.reuse.H0_H0 ;  /* 0x20000010ff1a7230 */ /* 0x110fe40000004100 */
[----:B------:R-:W-:Y:S02]  /*1590*/  HADD2.F32 R16, -RZ, R16.H1_H1 ;  /* 0x30000010ff107230 */ /* 0x000fe40000004100 */
[----:B------:R-:W-:Y:S01]  /*15a0*/  FMUL.FTZ R14, R27, R10 ;  /* 0x0000000a1b0e7220 */ /* 0x000fe20000410000 */
[----:B------:R-:W-:-:S02]  /*15b0*/  HADD2.F32 R10, -RZ, R15.H1_H1 ;  /* 0x3000000fff0a7230 */ /* 0x000fc40000004100 */
        /* <DEDUP_REMOVED lines=10> */
[----:B------:R-:W3:Y:S04]  /*1660*/  LDG.E.128.CONSTANT R12, desc[UR10][R54.64+0xa00] ;  /* 0x000a000a360c7981 */ /* 0x000ee8000c1e9d00 */
[----:B------:R-:W-:Y:S01]  /*1670*/  FFMA.FTZ R24, R11, R8, R24 ;  /* 0x000000080b187223 */ /* 0x000fe20000010018 */
[----:B------:R-:W-:-:S02]  /*1680*/  HADD2.F32 R8, -RZ, R33.H1_H1 ;  /* 0x30000021ff087230 */ /* 0x000fc40000004100 */
        /* <DEDUP_REMOVED lines=16> */
[--C-:B0-----:R-:W-:Y:S02]  /*1790*/  HADD2.F32 R33, -RZ, R8.reuse.H0_H0 ;  /* 0x20000008ff217230 */ /* 0x101fe40000004100 */
[----:B------:R-:W-:-:S03]  /*17a0*/  HADD2.F32 R8, -RZ, R8.H1_H1 ;  /* 0x30000008ff087230 */ /* 0x000fc60000004100 */
[----:B------:R-:W-:Y:S02]  /*17b0*/  FFMA.FTZ R33, R33, R16, R26 ;  /* 0x0000001021217223 */ /* 0x000fe4000001001a */
[----:B------:R-:W4:Y:S01]  /*17c0*/  LDG.E.128.CONSTANT R16, desc[UR10][R54.64+0xc00] ;  /* 0x000c000a36107981 */ /* 0x000f22000c1e9d00 */
        /* <DEDUP_REMOVED lines=9> */
[----:B------:R-:W-:-:S03]  /*1860*/  HADD2.F32 R22, -RZ, R22.H1_H1 ;  /* 0x30000016ff167230 */ /* 0x000fc60000004100 */
[----:B------:R-:W-:Y:S01]  /*1870*/  FFMA.FTZ R21, R21, R9, R28 ;  /* 0x0000000915157223 */ /* 0x000fe2000001001c */
[----:B------:R-:W-:Y:S02]  /*1880*/  HADD2.F32 R9, -RZ, R10.H1_H1 ;  /* 0x3000000aff097230 */ /* 0x000fe40000004100 */
[----:B------:R-:W-:Y:S02]  /*1890*/  HADD2.F32 R10, -RZ, R11.H0_H0 ;  /* 0x2000000bff0a7230 */ /* 0x000fe40000004100 */
[----:B------:R-:W-:Y:S02]  /*18a0*/  HADD2.F32 R35, -RZ, R23.H0_H0 ;  /* 0x20000017ff237230 */ /* 0x000fe40000004100 */
[----:B------:R-:W-:-:S03]  /*18b0*/  FFMA.FTZ R22, R9, R22, R30 ;  /* 0x0000001609167223 */ /* 0x000fc6000001001e */
[----:B------:R-:W-:Y:S02]  /*18c0*/  FFMA.FTZ R35, R10, R35, R29 ;  /* 0x000000230a237223 */ /* 0x000fe4000001001d */
[----:B------:R-:W0:Y:S01]  /*18d0*/  LDS.128 R28, [UR6+0x40] ;  /* 0x00004006ff1c7984 */ /* 0x000e220008000c00 */
[----:B------:R-:W-:Y:S02]  /*18e0*/  HADD2.F32 R23, -RZ, R23.H1_H1 ;  /* 0x30000017ff177230 */ /* 0x000fe40000004100 */
        /* <DEDUP_REMOVED lines=11> */
[----:B------:R-:W0:Y:S01]  /*19a0*/  LDS.128 R8, [UR6+0x50] ;  /* 0x00005006ff087984 */ /* 0x000e220008000c00 */
[----:B------:R-:W-:Y:S02]  /*19b0*/  HADD2.F32 R29, -RZ, R29.H1_H1 ;  /* 0x3000001dff1d7230 */ /* 0x000fe40000004100 */
[----:B------:R-:W-:-:S05]  /*19c0*/  HADD2.F32 R37, -RZ, R37.H1_H1 ;  /* 0x30000025ff257230 */ /* 0x000fca0000004100 */
[----:B------:R-:W-:Y:S01]  /*19d0*/  FFMA.FTZ R29, R29, R37, R20 ;  /* 0x000000251d1d7223 */ /* 0x000fe20000010014 */
        /* <DEDUP_REMOVED lines=16> */
[----:B------:R-:W-:Y:S01]  /*1ae0*/  FFMA.FTZ R33, R20, R21, R33 ;  /* 0x0000001514217223 */ /* 0x000fe20000010021 */
[----:B------:R-:W-:Y:S01]  /*1af0*/  HADD2.F32 R12, -RZ, R13.H0_H0 ;  /* 0x2000000dff0c7230 */ /* 0x000fe20000004100 */
[----:B------:R-:W0:Y:S01]  /*1b00*/  LDS.128 R20, [UR6+0x60] ;  /* 0x00006006ff147984 */ /* 0x000e220008000c00 */
        /* <DEDUP_REMOVED lines=11> */
[----:B------:R-:W-:Y:S02]  /*1bc0*/  HADD2.F32 R12, -RZ, R15.H0_H0 ;  /* 0x2000000fff0c7230 */ /* 0x000fe40000004100 */
[----:B------:R-:W-:Y:S02]  /*1bd0*/  HADD2.F32 R10, -RZ, R11.H0_H0 ;  /* 0x2000000bff0a7230 */ /* 0x000fe40000004100 */
[----:B------:R-:W-:-:S02]  /*1be0*/  HADD2.F32 R15, -RZ, R15.H1_H1 ;  /* 0x3000000fff0f7230 */ /* 0x000fc40000004100 */
[----:B------:R-:W-:Y:S02]  /*1bf0*/  HADD2.F32 R11, -RZ, R11.H1_H1 ;  /* 0x3000000bff0b7230 */ /* 0x000fe40000004100 */
[----:B------:R-:W-:Y:S01]  /*1c00*/  FFMA.FTZ R35, R10, R12, R35 ;  /* 0x0000000c0a237223 */ /* 0x000fe20000010023 */
[----:B------:R-:W-:Y:S02]  /*1c10*/  HADD2.F32 R14, -RZ, R14.H1_H1 ;  /* 0x3000000eff0e7230 */ /* 0x000fe40000004100 */
[--C-:B----4-:R-:W-:Y:S02]  /*1c20*/  HADD2.F32 R12, -RZ, R16.reuse.H0_H0 ;  /* 0x20000010ff0c7230 */ /* 0x110fe40000004100 */
[----:B------:R-:W-:Y:S01]  /*1c30*/  FFMA.FTZ R32, R11, R15, R32 ;  /* 0x0000000f0b207223 */ /* 0x000fe20000010020 */
[----:B------:R-:W-:Y:S02]  /*1c40*/  HADD2.F32 R16, -RZ, R16.H1_H1 ;  /* 0x30000010ff107230 */ /* 0x000fe40000004100 */
[----:B------:R-:W-:Y:S01]  /*1c50*/  FFMA.FTZ R36, R13, R14, R36 ;  /* 0x0000000e0d247223 */ /* 0x000fe20000010024 */
[----:B0-----:R-:W-:-:S02]  /*1c60*/  HADD2.F32 R10, -RZ, R20.H0_H0 ;  /* 0x20000014ff0a7230 */ /* 0x001fc40000004100 */
[----:B------:R-:W-:Y:S02]  /*1c70*/  HADD2.F32 R11, -RZ, R20.H1_H1 ;  /* 0x30000014ff0b7230 */ /* 0x000fe40000004100 */
[----:B------:R-:W-:Y:S02]  /*1c80*/  HADD2.F32 R13, -RZ, R21.H0_H0 ;  /* 0x20000015ff0d7230 */ /* 0x000fe40000004100 */
[----:B------:R-:W-:Y:S01]  /*1c90*/  FFMA.FTZ R33, R10, R12, R33 ;  /* 0x0000000c0a217223 */ /* 0x000fe20000010021 */
[----:B------:R-:W-:Y:S02]  /*1ca0*/  HADD2.F32 R15, -RZ, R17.H0_H0 ;  /* 0x20000011ff0f7230 */ /* 0x000fe40000004100 */
[----:B------:R-:W-:Y:S01]  /*1cb0*/  FFMA.FTZ R8, R11, R16, R8 ;  /* 0x000000100b087223 */ /* 0x000fe20000010008 */
[--C-:B------:R-:W-:Y:S02]  /*1cc0*/  HADD2.F32 R12, -RZ, R18.reuse.H0_H0 ;  /* 0x20000012ff0c7230 */ /* 0x100fe40000004100 */
[----:B------:R-:W-:-:S02]  /*1cd0*/  HADD2.F32 R11, -RZ, R18.H1_H1 ;  /* 0x30000012ff0b7230 */ /* 0x000fc40000004100 */
[----:B------:R-:W-:Y:S02]  /*1ce0*/  HADD2.F32 R14, -RZ, R17.H1_H1 ;  /* 0x30000011ff0e7230 */ /* 0x000fe40000004100 */
[----:B------:R-:W-:Y:S02]  /*1cf0*/  HADD2.F32 R18, -RZ, R21.H1_H1 ;  /* 0x30000015ff127230 */ /* 0x000fe40000004100 */
[----:B------:R-:W-:Y:S01]  /*1d00*/  FFMA.FTZ R34, R13, R15, R34 ;  /* 0x0000000f0d227223 */ /* 0x000fe20000010022 */
[----:B------:R-:W-:Y:S02]  /*1d10*/  HADD2.F32 R13, -RZ, R22.H1_H1 ;  /* 0x30000016ff0d7230 */ /* 0x000fe40000004100 */
[----:B------:R-:W-:Y:S02]  /*1d20*/  HADD2.F32 R17, -RZ, R24.H0_H0 ;  /* 0x20000018ff117230 */ /* 0x000fe40000004100 */
[----:B------:R-:W-:Y:S01]  /*1d30*/  FFMA.FTZ R9, R18, R14, R9 ;  /* 0x0000000e12097223 */ /* 0x000fe20000010009 */
        /* <DEDUP_REMOVED lines=13> */
[----:B------:R-:W-:Y:S01]  /*1e10*/  FFMA.FTZ R8, R8, R25, R9 ;  /* 0x0000001908087223 */ /* 0x000fe20000010009 */
[----:B------:R-:W-:Y:S01]  /*1e20*/  FADD.FTZ R15, R13, R14 ;  /* 0x0000000e0d0f7221 */ /* 0x000fe20000010000 */
[----:B------:R-:W-:Y:S02]  /*1e30*/  HADD2.F32 R9, -RZ, R30.H0_H0 ;  /* 0x2000001eff097230 */ /* 0x000fe40000004100 */
[----:B------:R-:W-:Y:S01]  /*1e40*/  FFMA.FTZ R12, R20, R12, R37 ;  /* 0x0000000c140c7223 */ /* 0x000fe20000010025 */
[----:B------:R-:W-:-:S02]  /*1e50*/  HADD2.F32 R13, -RZ, R26.H0_H0 ;  /* 0x2000001aff0d7230 */ /* 0x000fc40000004100 */
[----:B------:R-:W-:Y:S02]  /*1e60*/  HADD2.F32 R10, -RZ, R19.H0_H0 ;  /* 0x20000013ff0a7230 */ /* 0x000fe40000004100 */
[----:B------:R-:W-:Y:S02]  /*1e70*/  HADD2.F32 R16, -RZ, R23.H0_H0 ;  /* 0x20000017ff107230 */ /* 0x000fe40000004100 */
[----:B------:R-:W-:Y:S01]  /*1e80*/  FFMA.FTZ R9, R9, R13, R12 ;  /* 0x0000000d09097223 */ /* 0x000fe2000001000c */
[----:B------:R-:W-:Y:S02]  /*1e90*/  HADD2.F32 R26, -RZ, R26.H1_H1 ;  /* 0x3000001aff1a7230 */ /* 0x000fe40000004100 */
[----:B------:R-:W-:Y:S01]  /*1ea0*/  FADD.FTZ R12, R8, R15 ;  /* 0x0000000f080c7221 */ /* 0x000fe20000010000 */
[----:B------:R-:W-:Y:S02]  /*1eb0*/  HADD2.F32 R30, -RZ, R30.H1_H1 ;  /* 0x3000001eff1e7230 */ /* 0x000fe40000004100 */
[----:B------:R-:W-:Y:S01]  /*1ec0*/  FFMA.FTZ R10, R16, R10, R35 ;  /* 0x0000000a100a7223 */ /* 0x000fe20000010023 */
[----:B------:R-:W-:-:S02]  /*1ed0*/  HADD2.F32 R19, -RZ, R19.H1_H1 ;  /* 0x30000013ff137230 */ /* 0x000fc40000004100 */
[----:B------:R-:W-:Y:S01]  /*1ee0*/  FADD.FTZ R12, R9, R12 ;  /* 0x0000000c090c7221 */ /* 0x000fe20000010000 */
[----:B------:R-:W-:Y:S02]  /*1ef0*/  HADD2.F32 R23, -RZ, R23.H1_H1 ;  /* 0x30000017ff177230 */ /* 0x000fe40000004100 */
[----:B------:R-:W-:Y:S01]  /*1f00*/  FFMA.FTZ R11, R30, R26, R11 ;  /* 0x0000001a1e0b7223 */ /* 0x000fe2000001000b */
[----:B------:R-:W-:Y:S02]  /*1f10*/  HADD2.F32 R14, -RZ, R27.H0_H0 ;  /* 0x2000001bff0e7230 */ /* 0x000fe40000004100 */
        /* <DEDUP_REMOVED lines=20> */
.L_x_23446:
[----:B------:R-:W-:-:S05]  /*2060*/  MOV R9, 0xff7fffff ;  /* 0xff7fffff00097802 */ /* 0x000fca0000000f00 */
[----:B------:R0:W-:Y:S02]  /*2070*/  STS [R46], R9 ;  /* 0x000000092e007388 */ /* 0x0001e40000000800 */
.L_x_23447:
[----:B------:R-:W-:Y:S05]  /*2080*/  BSYNC B1 ;  /* 0x0000000000017941 */ /* 0x000fea0003800000 */
.L_x_23445:
        /* <DEDUP_REMOVED lines=9> */
.L_x_23444:
[----:B------:R-:W-:Y:S05]  /*2120*/  BSYNC B0 ;  /* 0x0000000000007941 */ /* 0x000fea0003800000 */
.L_x_23443:
        /* <DEDUP_REMOVED lines=19> */
[----:B------:R-:W-:Y:S02]  /*2260*/  LOP3.LUT R2, R32, 0xffffffe0, RZ, 0xc0, !PT ;  /* 0xffffffe020027812 */ /* 0x000fe400078ec0ff */
[----:B------:R-:W-:-:S03]  /*2270*/  SHF.R.S32.HI R32, RZ, 0x5, R32 ;  /* 0x00000005ff207819 */ /* 0x000fc60000011420 */
[----:B------:R-:W-:-:S05]  /*2280*/  IMAD.IADD R2, R5, 0x1, -R2 ;  /* 0x0000000105027824 */ /* 0x000fca00078e0a02 */
[C---:B------:R-:W-:Y:S02]  /*2290*/  ISETP.NE.AND P0, PT, R2.reuse, RZ, PT ;  /* 0x000000ff0200720c */ /* 0x040fe40003f05270 */
[----:B------:R-:W-:Y:S02]  /*22a0*/  ISETP.GT.AND P1, PT, R2, 0x3, PT ;  /* 0x000000030200780c */ /* 0x000fe40003f24270 */
[----:B0-----:R-:W-:-:S09]  /*22b0*/  FMNMX.FTZ R9, R8, R9, !PT ;  /* 0x0000000908097209 */ /* 0x001fd20007810000 */
[----:B------:R-:W0:Y:S01]  /*22c0*/  @!P0 S2R R12, SR_CgaCtaId ;  /* 0x00000000000c8919 */ /* 0x000e220000008800 */
[----:B------:R-:W-:Y:S02]  /*22d0*/  @!P0 MOV R7, 0x400 ;  /* 0x0000040000078802 */ /* 0x000fe40000000f00 */
[----:B------:R-:W-:Y:S01]  /*22e0*/  @!P1 MOV R8, 0x400 ;  /* 0x0000040000089802 */ /* 0x000fe20000000f00 */
[----:B------:R-:W1:Y:S01]  /*22f0*/  SHFL.BFLY PT, R10, R9, 0x2, 0x1f ;  /* 0x0c401f00090a7f89 */ /* 0x000e6200000e0000 */
[----:B------:R-:W-:Y:S01]  /*2300*/  @!P0 IADD3 R7, R7, 0x80, RZ ;  /* 0x0000008007078810 */ /* 0x000fe20007ffe0ff */
[----:B------:R-:W2:Y:S02]  /*2310*/  @!P1 S2R R13, SR_CgaCtaId ;  /* 0x00000000000d9919 */ /* 0x000ea40000008800 */
[----:B------:R-:W-:Y:S01]  /*2320*/  @!P1 VIADD R8, R8, 0x80 ;  /* 0x0000008008089836 */ /* 0x000fe20000000000 */
[----:B-1----:R-:W-:Y:S01]  /*2330*/  FMNMX.FTZ R10, R9, R10, !PT ;  /* 0x0000000a090a7209 */ /* 0x002fe20007810000 */
[----:B------:R-:W-:Y:S01]  /*2340*/  IMAD.MOV.U32 R9, RZ, RZ, -0x800001 ;  /* 0xff7fffffff097424 */ /* 0x000fe200078e00ff */
[----:B0-----:R-:W-:-:S03]  /*2350*/  @!P0 LEA R7, R12, R7, 0x18 ;  /* 0x000000070c078211 */ /* 0x001fc600078ec0ff */
[----:B------:R-:W0:Y:S01]  /*2360*/  SHFL.BFLY PT, R11, R10, 0x1, 0x1f ;  /* 0x0c201f000a0b7f89 */ /* 0x000e2200000e0000 */
[----:B------:R-:W-:Y:S02]  /*2370*/  @!P0 LEA R7, R32, R7, 0x2 ;  /* 0x0000000720078211 */ /* 0x000fe400078e10ff */
[----:B--2---:R-:W-:Y:S02]  /*2380*/  @!P1 LEA R13, R13, R8, 0x18 ;  /* 0x000000080d0d9211 */ /* 0x004fe400078ec0ff */
        /* <DEDUP_REMOVED lines=36> */
.L_x_23453:
        /* <DEDUP_REMOVED lines=11> */
.L_x_23452:
[----:B------:R-:W-:Y:S05]  /*2680*/  BSYNC B1 ;  /* 0x0000000000017941 */ /* 0x000fea0003800000 */
.L_x_23451:
        /* <DEDUP_REMOVED lines=15> */
.L_x_23456:
        /* <DEDUP_REMOVED lines=100> */
.L_x_23455:
[----:B------:R-:W-:Y:S05]  /*2dc0*/  BSYNC B1 ;  /* 0x0000000000017941 */ /* 0x000fea0003800000 */
.L_x_23454:
        /* <DEDUP_REMOVED lines=55> */
.L_x_23458:
[----:B------:R-:W-:Y:S05]  /*3140*/  BSYNC B1 ;  /* 0x0000000000017941 */ /* 0x000fea0003800000 */
.L_x_23457:
        /* <DEDUP_REMOVED lines=26> */
.L_x_23450:
[----:B------:R-:W-:Y:S05]  /*32f0*/  BSYNC B0 ;  /* 0x0000000000007941 */ /* 0x000fea0003800000 */
.L_x_23449:
        /* <DEDUP_REMOVED lines=58> */
.L_x_23463:
        /* <DEDUP_REMOVED lines=8> */
.L_x_23462:
[----:B------:R-:W-:Y:S05]  /*3720*/  BSYNC B1 ;  /* 0x0000000000017941 */ /* 0x000fea0003800000 */
.L_x_23461:
        /* <DEDUP_REMOVED lines=15> */
.L_x_23466:
        /* <DEDUP_REMOVED lines=52> */
.L_x_23465:
[----:B------:R-:W-:Y:S05]  /*3b60*/  BSYNC B1 ;  /* 0x0000000000017941 */ /* 0x000fea0003800000 */
.L_x_23464:
        /* <DEDUP_REMOVED lines=31> */
.L_x_23468:
[----:B------:R-:W-:Y:S05]  /*3d60*/  BSYNC B1 ;  /* 0x0000000000017941 */ /* 0x000fea0003800000 */
.L_x_23467:
        /* <DEDUP_REMOVED lines=14> */
.L_x_23460:
[----:B------:R-:W-:Y:S05]  /*3e50*/  BSYNC B0 ;  /* 0x0000000000007941 */ /* 0x000fea0003800000 */
.L_x_23459:
        /* <DEDUP_REMOVED lines=30> */
[----:B-1----:R3:W-:Y:S04]  /*4040*/  STG.E desc[UR10][R10.64], R7 ;  /* 0x000000070a007986 */ /* 0x0027e8000c10190a */
[----:B------:R3:W-:Y:S02]  /*4050*/  STG.E desc[UR10][R12.64], R8 ;  /* 0x000000080c007986 */ /* 0x0007e4000c10190a */
.L_x_23470:
[----:B------:R-:W-:Y:S05]  /*4060*/  BSYNC B0 ;  /* 0x0000000000007941 */ /* 0x000fea0003800000 */
.L_x_23469:
[----:B------:R-:W-:Y:S01]  /*4070*/  ULDC UR13, c[0x0][0x26c] ;  /* 0x00009b00000d7ab9 */ /* 0x000fe20000000800 */
[----:B------:R-:W-:Y:S04]  /*4080*/  BSSY B1, `(.L_x_23471) ;  /* 0x00001f4000017945 */ /* 0x000fe80003800000 */
[----:B------:R-:W-:Y:S05]  /*4090*/  @!P1 BRA `(.L_x_23472) ;  /* 0x00000000001c9947 */ /* 0x000fea0003800000 */
[----:B------:R-:W-:Y:S01]  /*40a0*/  HFMA2.MMA R2, -RZ, RZ, 0, 0 ;  /* 0x00000000ff027435 */ /* 0x000fe200000001ff */
[----:B------:R-:W-:Y:S02]  /*40b0*/  CS2R R30, SRZ ;  /* 0x00000000001e7805 */ /* 0x000fe4000001ff00 */
[----:B------:R-:W-:Y:S01]  /*40c0*/  CS2R R28, SRZ ;  /* 0x00000000001c7805 */ /* 0x000fe2000001ff00 */
[----:B--23--:R-:W-:Y:S01]  /*40d0*/  IMAD.MOV.U32 R11, RZ, RZ, RZ ;  /* 0x000000ffff0b7224 */ /* 0x00cfe200078e00ff */
[----:B-1----:R-:W-:Y:S01]  /*40e0*/  MOV R7, RZ ;  /* 0x000000ff00077202 */ /* 0x002fe20000000f00 */
[----:B------:R-:W-:Y:S01]  /*40f0*/  IMAD.MOV.U32 R5, RZ, RZ, RZ ;  /* 0x000000ffff057224 */ /* 0x000fe200078e00ff */
[----:B------:R-:W-:Y:S06]  /*4100*/  BRA `(.L_x_23473) ;  /* 0x0000001c00ac7947 */ /* 0x000fec0003800000 */
.L_x_23472:
[----:B---3--:R-:W3:Y:S01]  /*4110*/  I2F.RP R12, R6 ;  /* 0x00000006000c7306 */ /* 0x008ee20000209400 */
[C---:B0-2---:R-:W-:Y:S01]  /*4120*/  IADD3 R9, P0, R48.reuse, UR5, RZ ;  /* 0x0000000530097c10 */ /* 0x045fe2000ff1e0ff */
[----:B------:R-:W-:Y:S01]  /*4130*/  ULDC.64 UR8, c[0x0][0x248] ;  /* 0x0000920000087ab9 */ /* 0x000fe20000000a00 */
[----:B------:R-:W-:Y:S01]  /*4140*/  SHF.R.S32.HI R5, RZ, 0x1f, R2 ;  /* 0x0000001fff057819 */ /* 0x000fe20000011402 */
[----:B------:R-:W-:Y:S01]  /*4150*/  UMOV UR7, 0x400 ;  /* 0x0000040000077882 */ /* 0x000fe20000000000 */
[----:B------:R-:W-:Y:S01]  /*4160*/  LEA.HI.X.SX32 R10, R48, UR17, 0x1, P0 ;  /* 0x00000011300a7c11 */ /* 0x000fe200080f0eff */
[----:B------:R-:W-:Y:S01]  /*4170*/  UIADD3 UR7, UR7, 0xa0, URZ ;  /* 0x000000a007077890 */ /* 0x000fe2000fffe03f */
[----:B------:R-:W-:Y:S01]  /*4180*/  LEA R8, P0, R9, UR8, 0x2 ;  /* 0x0000000809087c11 */ /* 0x000fe2000f8010ff */
[----:B------:R-:W0:Y:S01]  /*4190*/  S2UR UR8, SR_CgaCtaId ;  /* 0x00000000000879c3 */ /* 0x000e220000008800 */
[----:B------:R-:W-:Y:S01]  /*41a0*/  LEA.HI R5, R5, R2, RZ, 0x2 ;  /* 0x0000000205057211 */ /* 0x000fe200078f10ff */
[----:B------:R-:W-:Y:S01]  /*41b0*/  ULDC UR12, c[0x0][0x270] ;  /* 0x00009c00000c7ab9 */ /* 0x000fe20000000800 */
[----:B------:R-:W-:Y:S01]  /*41c0*/  LEA.HI.X R9, R9, UR9, R10, 0x2, P0 ;  /* 0x0000000909097c11 */ /* 0x000fe200080f140a */
[----:B------:R-:W-:Y:S01]  /*41d0*/  IMAD.MOV.U32 R10, RZ, RZ, RZ ;  /* 0x000000ffff0a7224 */ /* 0x000fe200078e00ff */
[C---:B-1----:R-:W-:Y:S01]  /*41e0*/  LOP3.LUT R7, R5.reuse, 0xfffffffc, RZ, 0xc0, !PT ;  /* 0xfffffffc05077812 */ /* 0x042fe200078ec0ff */
[----:B-----5:R-:W-:Y:S01]  /*41f0*/  IMAD R50, R0, UR12, RZ ;  /* 0x0000000c00327c24 */ /* 0x020fe2000f8e02ff */
[----:B---3--:R-:W1:Y:S01]  /*4200*/  MUFU.RCP R12, R12 ;  /* 0x0000000c000c7308 */ /* 0x008e620000001000 */
[----:B------:R-:W-:Y:S01]  /*4210*/  SHF.L.U32 R5, R5, 0x3, RZ ;  /* 0x0000000305057819 */ /* 0x000fe200000006ff */
[----:B------:R-:W-:Y:S01]  /*4220*/  ULDC UR9, c[0x0][0x28c] ;  /* 0x0000a30000097ab9 */ /* 0x000fe20000000800 */
[----:B------:R-:W-:Y:S01]  /*4230*/  IMAD.IADD R7, R2, 0x1, -R7 ;  /* 0x0000000102077824 */ /* 0x000fe200078e0a07 */
[----:B------:R-:W-:-:S02]  /*4240*/  MOV R37, UR6 ;  /* 0x0000000600257c02 */ /* 0x000fc40008000f00 */
[----:B------:R-:W-:Y:S02]  /*4250*/  CS2R R30, SRZ ;  /* 0x00000000001e7805 */ /* 0x000fe4000001ff00 */
[----:B------:R-:W-:Y:S01]  /*4260*/  LOP3.LUT R2, R5, 0xffffffe0, RZ, 0xc0, !PT ;  /* 0xffffffe005027812 */ /* 0x000fe200078ec0ff */
[C---:B------:R-:W-:Y:S01]  /*4270*/  IMAD R34, R32.reuse, 0x4, R7 ;  /* 0x0000000420227824 */ /* 0x040fe200078e0207 */
[----:B------:R-:W-:Y:S02]  /*4280*/  LEA R32, R32, UR18, 0x5 ;  /* 0x0000001220207c11 */ /* 0x000fe4000f8e28ff */
[----:B------:R-:W-:Y:S02]  /*4290*/  CS2R R28, SRZ ;  /* 0x00000000001c7805 */ /* 0x000fe4000001ff00 */
[----:B------:R-:W-:Y:S01]  /*42a0*/  LEA R33, R7, R2, 0x3 ;  /* 0x0000000207217211 */ /* 0x000fe200078e18ff */
[----:B------:R-:W-:Y:S01]  /*42b0*/  HFMA2.MMA R2, -RZ, RZ, 0, 0 ;  /* 0x00000000ff027435 */ /* 0x000fe200000001ff */
[----:B------:R-:W-:Y:S01]  /*42c0*/  LEA R35, R34, UR18, 0x3 ;  /* 0x0000001222237c11 */ /* 0x000fe2000f8e18ff */
[----:B------:R-:W-:Y:S01]  /*42d0*/  IMAD.MOV.U32 R5, RZ, RZ, RZ ;  /* 0x000000ffff057224 */ /* 0x000fe200078e00ff */
[----:B------:R-:W-:Y:S01]  /*42e0*/  MOV R7, RZ ;  /* 0x000000ff00077202 */ /* 0x000fe20000000f00 */
[----:B------:R-:W-:Y:S01]  /*42f0*/  VIADD R3, R3, -UR9 ;  /* 0x8000000903037c36 */ /* 0x000fe20008000000 */
[----:B------:R-:W-:Y:S01]  /*4300*/  IADD3 R37, -R37, 0x1, RZ ;  /* 0x0000000125257810 */ /* 0x000fe20007ffe1ff */
[----:B-1----:R-:W-:Y:S01]  /*4310*/  VIADD R11, R12, 0xffffffe ;  /* 0x0ffffffe0c0b7836 */ /* 0x002fe20000000000 */
[----:B0-----:R-:W-:Y:S01]  /*4320*/  ULEA UR7, UR8, UR7, 0x18 ;  /* 0x0000000708077291 */ /* 0x001fe2000f8ec03f */
[----:B------:R-:W0:Y:S01]  /*4330*/  LDC R12, c[0x0][0x26c] ;  /* 0x00009b00ff0c7b82 */ /* 0x000e220000000800 */
[----:B------:R-:W-:Y:S01]  /*4340*/  SHF.R.S32.HI R51, RZ, 0x1f, R50 ;  /* 0x0000001fff337819 */ /* 0x000fe20000011432 */
[C---:B------:R-:W-:Y:S01]  /*4350*/  VIADD R42, R33.reuse, 0x300 ;  /* 0x00000300212a7836 */ /* 0x040fe20000000000 */
[C---:B------:R-:W-:Y:S01]  /*4360*/  IADD3 R43, R33.reuse, 0x200, RZ ;  /* 0x00000200212b7810 */ /* 0x040fe20007ffe0ff */
[----:B------:R-:W1:Y:S01]  /*4370*/  F2I.FTZ.U32.TRUNC.NTZ R11, R11 ;  /* 0x0000000b000b7305 */ /* 0x000e62000021f000 */
[----:B------:R-:W-:Y:S01]  /*4380*/  LEA R34, R34, UR7, 0x5 ;  /* 0x0000000722227c11 */ /* 0x000fe2000f8e28ff */
[C---:B------:R-:W-:Y:S01]  /*4390*/  VIADD R40, R33.reuse, 0x500 ;  /* 0x0000050021287836 */ /* 0x040fe20000000000 */
[C---:B------:R-:W-:Y:S01]  /*43a0*/  IADD3 R41, R33.reuse, 0x400, RZ ;  /* 0x0000040021297810 */ /* 0x040fe20007ffe0ff */
[C---:B------:R-:W-:Y:S01]  /*43b0*/  VIADD R36, R33.reuse, 0x700 ;  /* 0x0000070021247836 */ /* 0x040fe20000000000 */
[----:B------:R-:W-:-:S02]  /*43c0*/  IADD3 R39, R33, 0x600, RZ ;  /* 0x0000060021277810 */ /* 0x000fc40007ffe0ff */
[----:B------:R-:W-:Y:S02]  /*43d0*/  IADD3 R34, R34, 0x10, RZ ;  /* 0x0000001022227810 */ /* 0x000fe40007ffe0ff */
[----:B-1----:R-:W-:-:S05]  /*43e0*/  IADD3 R13, RZ, -R11, RZ ;  /* 0x8000000bff0d7210 */ /* 0x002fca0007ffe0ff */
[----:B------:R-:W-:Y:S01]  /*43f0*/  IMAD R13, R13, R6, RZ ;  /* 0x000000060d0d7224 */ /* 0x000fe200078e02ff */
[----:B0-----:R-:W-:-:S03]  /*4400*/  SHF.R.S32.HI R0, RZ, 0x1f, R12 ;  /* 0x0000001fff007819 */ /* 0x001fc6000001140c */
[----:B------:R-:W-:-:S04]  /*4410*/  IMAD.HI.U32 R10, R11, R13, R10 ;  /* 0x0000000d0b0a7227 */ /* 0x000fc800078e000a */
[----:B------:R-:W-:-:S07]  /*4420*/  IMAD.MOV.U32 R11, RZ, RZ, RZ ;  /* 0x000000ffff0b7224 */ /* 0x000fce00078e00ff */
.L_x_23492:
        /* <DEDUP_REMOVED lines=23> */
[----:B------:R-:W-:-:S03]  /*45a0*/  MOV R12, RZ ;  /* 0x000000ff000c7202 */ /* 0x000fc60000000f00 */
[----:B------:R-:W-:Y:S01]  /*45b0*/  @!P2 IMAD.MOV R16, RZ, RZ, -R16 ;  /* 0x000000ffff10a224 */ /* 0x000fe200078e0a10 */
[----:B------:R-:W-:Y:S02]  /*45c0*/  @!P1 LOP3.LUT R16, RZ, R15, RZ, 0x33, !PT ;  /* 0x0000000fff109212 */ /* 0x000fe400078e33ff */
[----:B0-----:R-:W-:Y:S02]  /*45d0*/  IADD3 R17, RZ, -R13, RZ ;  /* 0x8000000dff117210 */ /* 0x001fe40007ffe0ff */
[----:B------:R-:W-:Y:S01]  /*45e0*/  ISETP.NE.AND P2, PT, R19, RZ, PT ;  /* 0x000000ff1300720c */ /* 0x000fe20003f45270 */
        /* <DEDUP_REMOVED lines=19> */
[----:B------:R-:W0:Y:S03]  /*4720*/  LDC.64 R24, c[0x0][0x238] ;  /* 0x00008e00ff187b82 */ /* 0x000e260000000a00 */
        /* <DEDUP_REMOVED lines=8> */
[----:B------:R-:W-:-:S03]  /*47b0*/  IADD3 R21, P0, R33, R52, RZ ;  /* 0x0000003421157210 */ /* 0x000fc60007f1e0ff */
[----:B------:R-:W-:Y:S01]  /*47c0*/  IMAD.IADD R26, R53, 0x1, R23 ;  /* 0x00000001351a7824 */ /* 0x000fe200078e0217 */
[----:B0-----:R-:W-:-:S04]  /*47d0*/  LEA R20, P1, R21, R24, 0x1 ;  /* 0x0000001815147211 */ /* 0x001fc800078208ff */
[----:B------:R-:W-:Y:S02]  /*47e0*/  LEA.HI.X.SX32 R22, R33, R26, 0x1, P0 ;  /* 0x0000001a21167211 */ /* 0x000fe400000f0eff */
[----:B------:R-:W-:Y:S02]  /*47f0*/  ISETP.NE.AND P0, PT, R27, RZ, PT ;  /* 0x000000ff1b00720c */ /* 0x000fe40003f05270 */
[----:B------:R-:W-:-:S05]  /*4800*/  LEA.HI.X R21, R21, R25, R22, 0x1, P1 ;  /* 0x0000001915157211 */ /* 0x000fca00008f0c16 */
[----:B------:R3:W5:Y:S01]  /*4810*/  LDG.E.128.CONSTANT R16, desc[UR10][R20.64] ;  /* 0x0000000a14107981 */ /* 0x000762000c1e9d00 */
[----:B------:R-:W-:Y:S05]  /*4820*/  BSSY B2, `(.L_x_23476) ;  /* 0x0000021000027945 */ /* 0x000fea0003800000 */
[----:B----4-:R-:W-:Y:S05]  /*4830*/  @P0 BRA `(.L_x_23477) ;  /* 0x00000000007c0947 */ /* 0x010fea0003800000 */
[C---:B------:R-:W-:Y:S01]  /*4840*/  IADD3 R22, R35.reuse, 0x2, RZ ;  /* 0x0000000223167810 */ /* 0x040fe20007ffe0ff */
[----:B------:R-:W-:Y:S01]  /*4850*/  VIADD R23, R35, 0x3 ;  /* 0x0000000323177836 */ /* 0x000fe20000000000 */
[----:B-----5:R-:W-:Y:S02]  /*4860*/  PRMT R38, R19, 0x7632, R38 ;  /* 0x0000763213267816 */ /* 0x020fe40000000026 */
[----:B------:R-:W-:Y:S02]  /*4870*/  ISETP.GE.AND P1, PT, R22, UR16, PT ;  /* 0x0000001016007c0c */ /* 0x000fe4000bf26270 */
[----:B------:R-:W-:Y:S02]  /*4880*/  IADD3 R22, R35, 0x4, RZ ;  /* 0x0000000423167810 */ /* 0x000fe40007ffe0ff */
[----:B------:R-:W-:Y:S01]  /*4890*/  ISETP.GE.AND P4, PT, R23, UR16, PT ;  /* 0x0000001017007c0c */ /* 0x000fe2000bf86270 */
[C---:B------:R-:W-:Y:S01]  /*48a0*/  VIADD R23, R35.reuse, 0x5 ;  /* 0x0000000523177836 */ /* 0x040fe20000000000 */
[----:B------:R-:W-:Y:S01]  /*48b0*/  ISETP.GE.AND P6, PT, R22, UR16, PT ;  /* 0x0000001016007c0c */ /* 0x000fe2000bfc6270 */
[----:B------:R-:W-:-:S03]  /*48c0*/  VIADD R22, R35, 0x7 ;  /* 0x0000000723167836 */ /* 0x000fc60000000000 */
[----:B------:R-:W-:Y:S02]  /*48d0*/  ISETP.GE.AND P3, PT, R23, UR16, PT ;  /* 0x0000001017007c0c */ /* 0x000fe4000bf66270 */
[C---:B------:R-:W-:Y:S02]  /*48e0*/  IADD3 R23, R35.reuse, 0x6, RZ ;  /* 0x0000000623177810 */ /* 0x040fe40007ffe0ff */
        /* <DEDUP_REMOVED lines=20> */
.L_x_23477:
[----:B------:R-:W-:Y:S05]  /*4a30*/  BSYNC B2 ;  /* 0x0000000000027941 */ /* 0x000fea0003800000 */
.L_x_23476:
[----:B------:R-:W-:Y:S01]  /*4a40*/  F2FP.F16.F32.PACK_AB R49, R13, R12 ;  /* 0x0000000c0d31723e */ /* 0x000fe200000000ff */
[----:B-----5:R-:W-:Y:S01]  /*4a50*/  HMUL2 R22, R44, R17 ;  /* 0x000000112c167232 */ /* 0x020fe20000000000 */
[----:B------:R-:W-:Y:S02]  /*4a60*/  F2FP.F16.F32.PACK_AB R46, R15, R14 ;  /* 0x0000000e0f2e723e */ /* 0x000fe400000000ff */
[----:B------:R0:W5:Y:S01]  /*4a70*/  LDG.E.128.CONSTANT R12, desc[UR10][R20.64+0x200] ;  /* 0x0002000a140c7981 */ /* 0x000162000c1e9d00 */
[----:B------:R-:W-:Y:S02]  /*4a80*/  IADD3 R17, P2, R43, R52, RZ ;  /* 0x000000342b117210 */ /* 0x000fe40007f5e0ff */
[----:B------:R-:W-:Y:S01]  /*4a90*/  HFMA2.MMA R16, R47, R16, R22 ;  /* 0x000000102f107235 */ /* 0x000fe20000000016 */
[----:B------:R-:W-:Y:S01]  /*4aa0*/  BSSY B2, `(.L_x_23478) ;  /* 0x0000025000027945 */ /* 0x000fe20003800000 */
[----:B------:R-:W-:-:S08]  /*4ab0*/  LEA R22, P1, R17, R24, 0x1 ;  /* 0x0000001811167211 */ /* 0x000fd000078208ff */
[----:B------:R-:W-:Y:S01]  /*4ac0*/  HFMA2 R38, R49, R18, R16 ;  /* 0x0000001231267231 */ /* 0x000fe20000000010 */
[----:B------:R-:W-:-:S05]  /*4ad0*/  LEA.HI.X.SX32 R16, R43, R26, 0x1, P2 ;  /* 0x0000001a2b107211 */ /* 0x000fca00010f0eff */
[----:B------:R-:W-:Y:S01]  /*4ae0*/  HFMA2.MMA R38, R46, R19, R38 ;  /* 0x000000132e267235 */ /* 0x000fe20000000026 */
[----:B0-----:R-:W-:Y:S10]  /*4af0*/  @P0 BRA `(.L_x_23479) ;  /* 0x00000000007c0947 */ /* 0x001ff40003800000 */
[C---:B------:R-:W-:Y:S01]  /*4b00*/  VIADD R18, R35.reuse, 0x2 ;  /* 0x0000000223127836 */ /* 0x040fe20000000000 */
[----:B---3-5:R-:W-:Y:S01]  /*4b10*/  PRMT R21, R12, 0x7632, R21 ;  /* 0x000076320c157816 */ /* 0x028fe20000000015 */
[----:B------:R-:W-:-:S03]  /*4b20*/  VIADD R19, R35, 0x4 ;  /* 0x0000000423137836 */ /* 0x000fc60000000000 */
[----:B------:R-:W-:Y:S02]  /*4b30*/  ISETP.GE.AND P5, PT, R18, UR16, PT ;  /* 0x0000001012007c0c */ /* 0x000fe4000bfa6270 */
[----:B------:R-:W-:Y:S02]  /*4b40*/  IADD3 R18, R35, 0x3, RZ ;  /* 0x0000000323127810 */ /* 0x000fe40007ffe0ff */
[----:B------:R-:W-:Y:S01]  /*4b50*/  ISETP.GE.AND P6, PT, R19, UR16, PT ;  /* 0x0000001013007c0c */ /* 0x000fe2000bfc6270 */
[C---:B------:R-:W-:Y:S01]  /*4b60*/  VIADD R19, R35.reuse, 0x6 ;  /* 0x0000000623137836 */ /* 0x040fe20000000000 */
[----:B------:R-:W-:Y:S02]  /*4b70*/  ISETP.GE.AND P2, PT, R18, UR16, PT ;  /* 0x0000001012007c0c */ /* 0x000fe4000bf46270 */
[----:B------:R-:W-:Y:S02]  /*4b80*/  IADD3 R18, R35, 0x5, RZ ;  /* 0x0000000523127810 */ /* 0x000fe40007ffe0ff */
[----:B------:R-:W-:-:S02]  /*4b90*/  SEL R20, R13, RZ, !P5 ;  /* 0x000000ff0d147207 */ /* 0x000fc40006800000 */
[----:B------:R-:W-:Y:S02]  /*4ba0*/  ISETP.GE.AND P3, PT, R18, UR16, PT ;  /* 0x0000001012007c0c */ /* 0x000fe4000bf66270 */
[----:B------:R-:W-:Y:S02]  /*4bb0*/  IADD3 R18, R35, 0x7, RZ ;  /* 0x0000000723127810 */ /* 0x000fe40007ffe0ff */
[----:B------:R-:W-:Y:S02]  /*4bc0*/  ISETP.GE.AND P4, PT, R19, UR16, PT ;  /* 0x0000001013007c0c */ /* 0x000fe4000bf86270 */
[----:B------:R-:W-:Y:S01]  /*4bd0*/  ISETP.GE.AND P5, PT, R18, UR16, PT ;  /* 0x0000001012007c0c */ /* 0x000fe2000bfa6270 */
[----:B------:R-:W-:Y:S01]  /*4be0*/  VIADD R18, R35, 0x1 ;  /* 0x0000000123127836 */ /* 0x000fe20000000000 */
[----:B------:R-:W-:Y:S02]  /*4bf0*/  SEL R19, R14, RZ, !P6 ;  /* 0x000000ff0e137207 */ /* 0x000fe40007000000 */
[----:B------:R-:W-:-:S02]  /*4c00*/  PRMT R13, R13, 0x7632, R13 ;  /* 0x000076320d0d7816 */ /* 0x000fc4000000000d */
        /* <DEDUP_REMOVED lines=14> */
.L_x_23479:
[----:B------:R-:W-:Y:S05]  /*4cf0*/  BSYNC B2 ;  /* 0x0000000000027941 */ /* 0x000fea0003800000 */
.L_x_23478:
[----:B------:R-:W-:Y:S01]  /*4d00*/  LEA.HI.X R23, R17, R25, R16, 0x1, P1 ;  /* 0x0000001911177211 */ /* 0x000fe200008f0c10 */
[----:B-----5:R-:W-:Y:S01]  /*4d10*/  HMUL2 R13, R44, R13 ;  /* 0x0000000d2c0d7232 */ /* 0x020fe20000000000 */
[----:B------:R-:W-:Y:S01]  /*4d20*/  IADD3 R18, P2, R42, R52, RZ ;  /* 0x000000342a127210 */ /* 0x000fe20007f5e0ff */
[----:B------:R-:W-:Y:S02]  /*4d30*/  BSSY B2, `(.L_x_23480) ;  /* 0x0000026000027945 */ /* 0x000fe40003800000 */
[----:B------:R-:W-:Y:S01]  /*4d40*/  HFMA2 R12, R47, R12, R13 ;  /* 0x0000000c2f0c7231 */ /* 0x000fe2000000000d */
[----:B---3--:R-:W5:Y:S01]  /*4d50*/  LDG.E.128.CONSTANT R20, desc[UR10][R22.64] ;  /* 0x0000000a16147981 */ /* 0x008f62000c1e9d00 */
[----:B------:R-:W-:Y:S02]  /*4d60*/  LEA R16, P1, R18, R24, 0x1 ;  /* 0x0000001812107211 */ /* 0x000fe400078208ff */
[----:B------:R-:W-:-:S04]  /*4d70*/  LEA.HI.X.SX32 R13, R42, R26, 0x1, P2 ;  /* 0x0000001a2a0d7211 */ /* 0x000fc800010f0eff */
[----:B------:R-:W-:Y:S01]  /*4d80*/  LEA.HI.X R17, R18, R25, R13, 0x1, P1 ;  /* 0x0000001912117211 */ /* 0x000fe200008f0c0d */
        /* <DEDUP_REMOVED lines=32> */
.L_x_23481:
[----:B------:R-:W-:Y:S05]  /*4f90*/  BSYNC B2 ;  /* 0x0000000000027941 */ /* 0x000fea0003800000 */
.L_x_23480:
[----:B------:R-:W5:Y:S02]  /*4fa0*/  LDG.E.128.CONSTANT R16, desc[UR10][R16.64] ;  /* 0x0000000a10107981 */ /* 0x000f64000c1e9d00 */
[----:B-----5:R-:W-:Y:S01]  /*4fb0*/  HFMA2.MMA R21, R44, R21, -RZ ;  /* 0x000000152c157235 */ /* 0x020fe200001000ff */
[----:B------:R-:W-:Y:S01]  /*4fc0*/  BSSY B2, `(.L_x_23482) ;  /* 0x0000023000027945 */ /* 0x000fe20003800000 */
[----:B------:R-:W-:-:S08]  /*4fd0*/  HFMA2.MMA R45, R49, R14, R12 ;  /* 0x0000000e312d7235 */ /* 0x000fd0000000000c */
[----:B------:R-:W-:Y:S01]  /*4fe0*/  HFMA2 R20, R47, R20, R21 ;  /* 0x000000142f147231 */ /* 0x000fe20000000015 */
[----:B------:R-:W-:Y:S06]  /*4ff0*/  @P0 BRA `(.L_x_23483) ;  /* 0x00000000007c0947 */ /* 0x000fec0003800000 */
        /* <DEDUP_REMOVED lines=31> */
.L_x_23483:
[----:B------:R-:W-:Y:S05]  /*51f0*/  BSYNC B2 ;  /* 0x0000000000027941 */ /* 0x000fea0003800000 */
.L_x_23482:
[----:B------:R-:W-:Y:S01]  /*5200*/  IADD3 R13, P1, R41, R52, RZ ;  /* 0x00000034290d7210 */ /* 0x000fe20007f3e0ff */
[----:B------:R-:W-:Y:S01]  /*5210*/  HFMA2 R45, R46, R15, R45 ;  /* 0x0000000f2e2d7231 */ /* 0x000fe2000000002d */
[----:B------:R-:W-:Y:S01]  /*5220*/  HFMA2.MMA R22, R49, R22, R20 ;  /* 0x0000001631167235 */ /* 0x000fe20000000014 */
[----:B------:R-:W-:Y:S01]  /*5230*/  HMUL2 R17, R44, R17 ;  /* 0x000000112c117232 */ /* 0x000fe20000000000 */
[----:B------:R-:W-:Y:S02]  /*5240*/  LEA R12, P2, R13, R24, 0x1 ;  /* 0x000000180d0c7211 */ /* 0x000fe400078408ff */
[----:B------:R-:W-:-:S03]  /*5250*/  LEA.HI.X.SX32 R14, R41, R26, 0x1, P1 ;  /* 0x0000001a290e7211 */ /* 0x000fc600008f0eff */
[----:B------:R-:W-:Y:S01]  /*5260*/  HFMA2.MMA R17, R47, R16, R17 ;  /* 0x000000102f117235 */ /* 0x000fe20000000011 */
[----:B------:R-:W-:-:S06]  /*5270*/  LEA.HI.X R13, R13, R25, R14, 0x1, P2 ;  /* 0x000000190d0d7211 */ /* 0x000fcc00010f0c0e */
[----:B------:R-:W5:Y:S01]  /*5280*/  LDG.E.128.CONSTANT R12, desc[UR10][R12.64] ;  /* 0x0000000a0c0c7981 */ /* 0x000f62000c1e9d00 */
[----:B------:R-:W-:Y:S02]  /*5290*/  BSSY B2, `(.L_x_23484) ;  /* 0x0000022000027945 */ /* 0x000fe40003800000 */
[----:B------:R-:W-:Y:S02]  /*52a0*/  HFMA2 R18, R49, R18, R17 ;  /* 0x0000001231127231 */ /* 0x000fe40000000011 */
        /* <DEDUP_REMOVED lines=32> */
.L_x_23485:
[----:B------:R-:W-:Y:S05]  /*54b0*/  BSYNC B2 ;  /* 0x0000000000027941 */ /* 0x000fea0003800000 */
.L_x_23484:
[----:B-----5:R-:W-:-:S06]  /*54c0*/  HMUL2 R20, R44, R13 ;  /* 0x0000000d2c147232 */ /* 0x020fcc0000000000 */
[----:B------:R-:W-:Y:S01]  /*54d0*/  HFMA2.MMA R20, R47, R12, R20 ;  /* 0x0000000c2f147235 */ /* 0x000fe20000000014 */
[----:B------:R-:W-:-:S04]  /*54e0*/  IADD3 R12, P1, R40, R52, RZ ;  /* 0x00000034280c7210 */ /* 0x000fc80007f3e0ff */
[----:B------:R-:W-:Y:S02]  /*54f0*/  LEA R16, P2, R12, R24, 0x1 ;  /* 0x000000180c107211 */ /* 0x000fe400078408ff */
[----:B------:R-:W-:Y:S01]  /*5500*/  LEA.HI.X.SX32 R13, R40, R26, 0x1, P1 ;  /* 0x0000001a280d7211 */ /* 0x000fe200008f0eff */
[----:B------:R-:W-:Y:S01]  /*5510*/  BSSY B2, `(.L_x_23486) ;  /* 0x0000028000027945 */ /* 0x000fe20003800000 */
[-C--:B------:R-:W-:Y:S01]  /*5520*/  IADD3 R27, P1, R39, R52.reuse, RZ ;  /* 0x00000034271b7210 */ /* 0x080fe20007f3e0ff */
[----:B------:R-:W-:Y:S01]  /*5530*/  HFMA2 R14, R49, R14, R20 ;  /* 0x0000000e310e7231 */ /* 0x000fe20000000014 */
[----:B------:R-:W-:Y:S01]  /*5540*/  LEA.HI.X R17, R12, R25, R13, 0x1, P2 ;  /* 0x000000190c117211 */ /* 0x000fe200010f0c0d */
[----:B------:R-:W-:Y:S01]  /*5550*/  HFMA2.MMA R13, R46, R19, R18 ;  /* 0x000000132e0d7235 */ /* 0x000fe20000000012 */
[----:B------:R-:W-:Y:S01]  /*5560*/  IADD3 R52, P2, R36, R52, RZ ;  /* 0x0000003424347210 */ /* 0x000fe20007f5e0ff */
[----:B------:R-:W-:-:S03]  /*5570*/  HFMA2 R12, R46, R23, R22 ;  /* 0x000000172e0c7231 */ /* 0x000fc60000000016 */
[----:B------:R-:W5:Y:S01]  /*5580*/  LDG.E.128.CONSTANT R16, desc[UR10][R16.64] ;  /* 0x0000000a10107981 */ /* 0x000f62000c1e9d00 */
[----:B------:R-:W-:Y:S08]  /*5590*/  @P0 BRA `(.L_x_23487) ;  /* 0x00000000007c0947 */ /* 0x000ff00003800000 */
        /* <DEDUP_REMOVED lines=31> */
.L_x_23487:
[----:B------:R-:W-:Y:S05]  /*5790*/  BSYNC B2 ;  /* 0x0000000000027941 */ /* 0x000fea0003800000 */
.L_x_23486:
[----:B------:R-:W-:Y:S01]  /*57a0*/  LEA R20, P3, R52, R24, 0x1 ;  /* 0x0000001834147211 */ /* 0x000fe200078608ff */
[----:B-----5:R-:W-:Y:S01]  /*57b0*/  HMUL2 R17, R44, R17 ;  /* 0x000000112c117232 */ /* 0x020fe20000000000 */
[----:B------:R-:W-:Y:S02]  /*57c0*/  LEA.HI.X.SX32 R21, R36, R26, 0x1, P2 ;  /* 0x0000001a24157211 */ /* 0x000fe400010f0eff */
[----:B------:R-:W-:Y:S02]  /*57d0*/  LEA R24, P2, R27, R24, 0x1 ;  /* 0x000000181b187211 */ /* 0x000fe400078408ff */
[----:B------:R-:W-:Y:S01]  /*57e0*/  LEA.HI.X.SX32 R26, R39, R26, 0x1, P1 ;  /* 0x0000001a271a7211 */ /* 0x000fe200008f0eff */
[----:B------:R-:W-:Y:S01]  /*57f0*/  HFMA2.MMA R16, R47, R16, R17 ;  /* 0x000000102f107235 */ /* 0x000fe20000000011 */
[-C--:B------:R-:W-:Y:S02]  /*5800*/  LEA.HI.X R21, R52, R25.reuse, R21, 0x1, P3 ;  /* 0x0000001934157211 */ /* 0x080fe400018f0c15 */
[----:B------:R-:W-:-:S04]  /*5810*/  LEA.HI.X R25, R27, R25, R26, 0x1, P2 ;  /* 0x000000191b197211 */ /* 0x000fc800010f0c1a */
[----:B------:R-:W5:Y:S03]  /*5820*/  LDG.E.128.CONSTANT R20, desc[UR10][R20.64] ;  /* 0x0000000a14147981 */ /* 0x000f66000c1e9d00 */
[----:B------:R-:W-:Y:S01]  /*5830*/  HFMA2 R18, R49, R18, R16 ;  /* 0x0000001231127231 */ /* 0x000fe20000000010 */
[----:B------:R-:W5:Y:S01]  /*5840*/  LDG.E.128.CONSTANT R24, desc[UR10][R24.64] ;  /* 0x0000000a18187981 */ /* 0x000f62000c1e9d00 */
[----:B------:R-:W-:Y:S01]  /*5850*/  HFMA2.MMA R16, R46, R15, R14 ;  /* 0x0000000f2e107235 */ /* 0x000fe2000000000e */
[----:B------:R-:W-:Y:S02]  /*5860*/  HADD2.F32 R14, -RZ, R38.H0_H0 ;  /* 0x20000026ff0e7230 */ /* 0x000fe40000004100 */
[----:B------:R-:W-:Y:S02]  /*5870*/  HFMA2 R19, R46, R19, R18 ;  /* 0x000000132e137231 */ /* 0x000fe40000000012 */
[----:B------:R-:W-:Y:S01]  /*5880*/  HADD2.F32 R15, -RZ, R38.H1_H1 ;  /* 0x30000026ff0f7230 */ /* 0x000fe20000004100 */
[----:B------:R-:W-:Y:S01]  /*5890*/  BSSY B2, `(.L_x_23488) ;  /* 0x0000031000027945 */ /* 0x000fe20003800000 */
[----:B------:R-:W-:-:S02]  /*58a0*/  HADD2.F32 R17, -RZ, R45.H0_H0 ;  /* 0x2000002dff117230 */ /* 0x000fc40000004100 */
[----:B------:R-:W-:Y:S02]  /*58b0*/  HADD2.F32 R18, -RZ, R45.H1_H1 ;  /* 0x3000002dff127230 */ /* 0x000fe40000004100 */
[----:B------:R-:W-:-:S03]  /*58c0*/  FADD.FTZ R14, R14, R15 ;  /* 0x0000000f0e0e7221 */ /* 0x000fc60000010000 */
[----:B------:R-:W-:Y:S01]  /*58d0*/  FADD.FTZ R15, R17, R18 ;  /* 0x00000012110f7221 */ /* 0x000fe20000010000 */
[--C-:B------:R-:W-:Y:S02]  /*58e0*/  HADD2.F32 R17, -RZ, R12.reuse.H0_H0 ;  /* 0x2000000cff117230 */ /* 0x100fe40000004100 */
[----:B------:R-:W-:Y:S02]  /*58f0*/  HADD2.F32 R12, -RZ, R12.H1_H1 ;  /* 0x3000000cff0c7230 */ /* 0x000fe40000004100 */
        /* <DEDUP_REMOVED lines=8> */
[----:B------:R-:W-:-:S03]  /*5980*/  FADD.FTZ R16, R17, R16 ;  /* 0x0000001011107221 */ /* 0x000fc60000010000 */
[----:B------:R-:W-:Y:S01]  /*5990*/  FADD.FTZ R17, R18, R19 ;  /* 0x0000001312117221 */ /* 0x000fe20000010000 */
[----:B------:R-:W-:Y:S06]  /*59a0*/  @P0 BRA `(.L_x_23489) ;  /* 0x00000000007c0947 */ /* 0x000fec0003800000 */
[C---:B------:R-:W-:Y:S02]  /*59b0*/  IADD3 R18, R35.reuse, 0x2, RZ ;  /* 0x0000000223127810 */ /* 0x040fe40007ffe0ff */
        /* <DEDUP_REMOVED lines=30> */
.L_x_23489:
[----:B------:R-:W-:Y:S05]  /*5ba0*/  BSYNC B2 ;  /* 0x0000000000027941 */ /* 0x000fea0003800000 */
.L_x_23488:
[----:B------:R-:W-:Y:S01]  /*5bb0*/  BSSY B2, `(.L_x_23490) ;  /* 0x0000022000027945 */ /* 0x000fe20003800000 */
[----:B-----5:R-:W-:-:S03]  /*5bc0*/  HMUL2 R25, R44, R25 ;  /* 0x000000192c197232 */ /* 0x020fc60000000000 */
[----:B------:R-:W-:Y:S05]  /*5bd0*/  @P0 BRA `(.L_x_23491) ;  /* 0x00000000007c0947 */ /* 0x000fea0003800000 */
[C---:B------:R-:W-:Y:S01]  /*5be0*/  VIADD R18, R35.reuse, 0x1 ;  /* 0x0000000123127836 */ /* 0x040fe20000000000 */
[----:B------:R-:W-:Y:S02]  /*5bf0*/  ISETP.GE.AND P0, PT, R35, UR16, PT ;  /* 0x0000001023007c0c */ /* 0x000fe4000bf06270 */
[----:B------:R-:W-:Y:S02]  /*5c00*/  PRMT R38, R21, 0x7632, R38 ;  /* 0x0000763215267816 */ /* 0x000fe40000000026 */
[----:B------:R-:W-:Y:S02]  /*5c10*/  ISETP.GE.AND P1, PT, R18, UR16, PT ;  /* 0x0000001012007c0c */ /* 0x000fe4000bf26270 */
[----:B------:R-:W-:-:S04]  /*5c20*/  IADD3 R18, R35, 0x2, RZ ;  /* 0x0000000223127810 */ /* 0x000fc80007ffe0ff */
[----:B------:R-:W-:Y:S01]  /*5c30*/  ISETP.GE.AND P2, PT, R18, UR16, PT ;  /* 0x0000001012007c0c */ /* 0x000fe2000bf46270 */
[----:B------:R-:W-:-:S03]  /*5c40*/  VIADD R18, R35, 0x3 ;  /* 0x0000000323127836 */ /* 0x000fc60000000000 */
[----:B------:R-:W-:Y:S02]  /*5c50*/  SEL R21, R21, RZ, !P2 ;  /* 0x000000ff15157207 */ /* 0x000fe40005000000 */
[----:B------:R-:W-:Y:S02]  /*5c60*/  ISETP.GE.AND P3, PT, R18, UR16, PT ;  /* 0x0000001012007c0c */ /* 0x000fe4000bf66270 */
[C---:B------:R-:W-:Y:S02]  /*5c70*/  PRMT R18, R20.reuse, 0x7632, R18 ;  /* 0x0000763214127816 */ /* 0x040fe40000000012 */
[----:B------:R-:W-:Y:S02]  /*5c80*/  SEL R20, R20, RZ, !P0 ;  /* 0x000000ff14147207 */ /* 0x000fe40004000000 */
[----:B------:R-:W-:Y:S02]  /*5c90*/  SEL R19, R18, RZ, !P1 ;  /* 0x000000ff12137207 */ /* 0x000fe40004800000 */
[----:B------:R-:W-:-:S02]  /*5ca0*/  IADD3 R18, R35, 0x4, RZ ;  /* 0x0000000423127810 */ /* 0x000fc40007ffe0ff */
[----:B------:R-:W-:Y:S02]  /*5cb0*/  SEL R38, R38, RZ, !P3 ;  /* 0x000000ff26267207 */ /* 0x000fe40005800000 */
[----:B------:R-:W-:Y:S01]  /*5cc0*/  ISETP.GE.AND P0, PT, R18, UR16, PT ;  /* 0x0000001012007c0c */ /* 0x000fe2000bf06270 */
[C---:B------:R-:W-:Y:S01]  /*5cd0*/  VIADD R18, R35.reuse, 0x5 ;  /* 0x0000000523127836 */ /* 0x040fe20000000000 */
[----:B------:R-:W-:Y:S02]  /*5ce0*/  PRMT R20, R20, 0x5410, R19 ;  /* 0x0000541014147816 */ /* 0x000fe40000000013 */
[----:B------:R-:W-:Y:S02]  /*5cf0*/  SEL R19, R22, RZ, !P0 ;  /* 0x000000ff16137207 */ /* 0x000fe40004000000 */
[----:B------:R-:W-:Y:S02]  /*5d00*/  ISETP.GE.AND P1, PT, R18, UR16, PT ;  /* 0x0000001012007c0c */ /* 0x000fe4000bf26270 */
[----:B------:R-:W-:-:S02]  /*5d10*/  IADD3 R18, R35, 0x6, RZ ;  /* 0x0000000623127810 */ /* 0x000fc40007ffe0ff */
[----:B------:R-:W-:Y:S02]  /*5d20*/  PRMT R21, R21, 0x5410, R38 ;  /* 0x0000541015157816 */ /* 0x000fe40000000026 */
[----:B------:R-:W-:Y:S01]  /*5d30*/  ISETP.GE.AND P2, PT, R18, UR16, PT ;  /* 0x0000001012007c0c */ /* 0x000fe2000bf46270 */
[----:B------:R-:W-:-:S03]  /*5d40*/  VIADD R18, R35, 0x7 ;  /* 0x0000000723127836 */ /* 0x000fc60000000000 */
[C---:B------:R-:W-:Y:S02]  /*5d50*/  SEL R38, R23.reuse, RZ, !P2 ;  /* 0x000000ff17267207 */ /* 0x040fe40005000000 */
[----:B------:R-:W-:Y:S02]  /*5d60*/  ISETP.GE.AND P3, PT, R18, UR16, PT ;  /* 0x0000001012007c0c */ /* 0x000fe4000bf66270 */
[----:B------:R-:W-:Y:S02]  /*5d70*/  PRMT R18, R22, 0x7632, R18 ;  /* 0x0000763216127816 */ /* 0x000fe40000000012 */
[----:B------:R-:W-:Y:S02]  /*5d80*/  PRMT R22, R23, 0x7632, R22 ;  /* 0x0000763217167816 */ /* 0x000fe40000000016 */
[----:B------:R-:W-:Y:S02]  /*5d90*/  SEL R18, R18, RZ, !P1 ;  /* 0x000000ff12127207 */ /* 0x000fe40004800000 */
[----:B------:R-:W-:-:S02]  /*5da0*/  SEL R23, R22, RZ, !P3 ;  /* 0x000000ff16177207 */ /* 0x000fc40005800000 */
[----:B------:R-:W-:Y:S02]  /*5db0*/  PRMT R22, R19, 0x5410, R18 ;  /* 0x0000541013167816 */ /* 0x000fe40000000012 */
[----:B------:R-:W-:-:S07]  /*5dc0*/  PRMT R23, R38, 0x5410, R23 ;  /* 0x0000541026177816 */ /* 0x000fce0000000017 */
.L_x_23491:
[----:B------:R-:W-:Y:S05]  /*5dd0*/  BSYNC B2 ;  /* 0x0000000000027941 */ /* 0x000fea0003800000 */
.L_x_23490:
        /* <DEDUP_REMOVED lines=8> */
[----:B------:R-:W-:-:S04]  /*5e60*/  HFMA2.MMA R25, R49, R26, R25 ;  /* 0x0000001a31197235 */ /* 0x000fc80000000019 */
[----:B------:R-:W-:-:S04]  /*5e70*/  HFMA2 R21, R47, R20, R21 ;  /* 0x000000142f157231 */ /* 0x000fc80000000015 */
[----:B------:R-:W-:Y:S01]  /*5e80*/  HFMA2.MMA R25, R46, R27, R25 ;  /* 0x0000001b2e197235 */ /* 0x000fe20000000019 */
[----:B------:R-:W-:-:S04]  /*5e90*/  HFMA2 R21, R49, R22, R21 ;  /* 0x0000001631157231 */ /* 0x000fc80000000015 */
        /* <DEDUP_REMOVED lines=9> */
.L_x_23475:
[----:B------:R-:W-:Y:S05]  /*5f30*/  BSYNC B0 ;  /* 0x0000000000007941 */ /* 0x000fea0003800000 */
.L_x_23474:
[----:B------:R-:W-:Y:S01]  /*5f40*/  VIADD R48, R48, 0x4 ;  /* 0x0000000430307836 */ /* 0x000fe20000000000 */
[----:B------:R-:W-:Y:S01]  /*5f50*/  IADD3 R8, P1, R8, 0x10, RZ ;  /* 0x0000001008087810 */ /* 0x000fe20007f3e0ff */
[----:B------:R-:W-:Y:S01]  /*5f60*/  VIADD R32, R32, 0x80 ;  /* 0x0000008020207836 */ /* 0x000fe20000000000 */
[----:B------:R-:W-:Y:S02]  /*5f70*/  IADD3 R35, R35, 0x80, RZ ;  /* 0x0000008023237810 */ /* 0x000fe40007ffe0ff */
[----:B------:R-:W-:Y:S02]  /*5f80*/  ISETP.GE.AND P0, PT, R48, UR4, PT ;  /* 0x0000000430007c0c */ /* 0x000fe4000bf06270 */
[----:B------:R-:W-:Y:S02]  /*5f90*/  IADD3 R34, R34, 0x200, RZ ;  /* 0x0000020022227810 */ /* 0x000fe40007ffe0ff */
[----:B------:R-:W-:-:S09]  /*5fa0*/  IADD3.X R9, RZ, R9, RZ, P1, !PT ;  /* 0x00000009ff097210 */ /* 0x000fd20000ffe4ff */
[----:B------:R-:W-:Y:S05]  /*5fb0*/  @!P0 BRA `(.L_x_23492) ;  /* 0xffffffe4001c8947 */ /* 0x000fea000383ffff */
.L_x_23473:
[----:B------:R-:W-:Y:S05]  /*5fc0*/  BSYNC B1 ;  /* 0x0000000000017941 */ /* 0x000fea0003800000 */
.L_x_23471:
[----:B------:R-:W1:Y:S01]  /*5fd0*/  SHFL.BFLY PT, R0, R31, 0x2, 0x1f ;  /* 0x0c401f001f007f89 */ /* 0x000e6200000e0000 */
[----:B------:R-:W2:Y:S01]  /*5fe0*/  S2UR UR5, SR_CgaCtaId ;  /* 0x00000000000579c3 */ /* 0x000ea20000008800 */
[----:B------:R-:W-:Y:S01]  /*5ff0*/  UMOV UR4, 0x400 ;  /* 0x0000040000047882 */ /* 0x000fe20000000000 */
[----:B------:R-:W-:Y:S01]  /*6000*/  BSSY B0, `(.L_x_23493) ;  /* 0x0000052000007945 */ /* 0x000fe20003800000 */
[----:B------:R-:W3:Y:S01]  /*6010*/  SHFL.BFLY PT, R6, R29, 0x2, 0x1f ;  /* 0x0c401f001d067f89 */ /* 0x000ee200000e0000 */
[----:B------:R-:W-:-:S03]  /*6020*/  UIADD3 UR4, UR4, 0xa0, URZ ;  /* 0x000000a004047890 */ /* 0x000fc6000fffe03f */
[----:B------:R-:W4:Y:S01]  /*6030*/  SHFL.BFLY PT, R3, R30, 0x2, 0x1f ;  /* 0x0c401f001e037f89 */ /* 0x000f2200000e0000 */
[----:B------:R-:W4:Y:S03]  /*6040*/  S2R R10, SR_TID.X ;  /* 0x00000000000a7919 */ /* 0x000f260000002100 */
        /* <DEDUP_REMOVED lines=17> */
[----:B------:R-:W-:Y:S01]  /*6160*/  LEA.HI R20, R17, R10, RZ, 0x5 ;  /* 0x0000000a11147211 */ /* 0x000fe200078f28ff */
[----:B------:R-:W-:Y:S02]  /*6170*/  VIADD R2, R10, 0x1f ;  /* 0x0000001f0a027836 */ /* 0x000fe40000000000 */
[----:B-1----:R-:W-:Y:S01]  /*6180*/  FADD.FTZ R16, R14, R5 ;  /* 0x000000050e107221 */ /* 0x002fe20000010000 */
[----:B------:R-:W-:Y:S01]  /*6190*/  BAR.SYNC.DEFER_BLOCKING 0x0 ;  /* 0x0000000000007b1d */ /* 0x000fe20000010000 */
[----:B------:R-:W-:Y:S01]  /*61a0*/  LOP3.LUT R5, R20, 0xffffffe0, RZ, 0xc0, !PT ;  /* 0xffffffe014057812 */ /* 0x000fe200078ec0ff */
[----:B--2---:R-:W-:Y:S01]  /*61b0*/  FADD.FTZ R18, R18, R7 ;  /* 0x0000000712127221 */ /* 0x004fe20000010000 */
[----:B------:R-:W-:-:S02]  /*61c0*/  ISETP.GT.U32.AND P3, PT, R2, 0x3e, PT ;  /* 0x0000003e0200780c */ /* 0x000fc40003f64070 */
[----:B------:R-:W-:Y:S01]  /*61d0*/  IADD3 R21, -R5, R10, RZ ;  /* 0x0000000a05157210 */ /* 0x000fe20007ffe1ff */
[----:B---3--:R-:W-:Y:S01]  /*61e0*/  FADD.FTZ R2, R0, R3 ;  /* 0x0000000300027221 */ /* 0x008fe20000010000 */
[----:B------:R-:W1:Y:S02]  /*61f0*/  SHFL.BFLY PT, R7, R12, 0x1, 0x1f ;  /* 0x0c201f000c077f89 */ /* 0x000e6400000e0000 */
[----:B------:R-:W-:Y:S01]  /*6200*/  LOP3.LUT R3, R21, 0x3, RZ, 0xc0, !PT ;  /* 0x0000000315037812 */ /* 0x000fe200078ec0ff */
[----:B----4-:R-:W-:Y:S01]  /*6210*/  FADD.FTZ R0, R6, R13 ;  /* 0x0000000d06007221 */ /* 0x010fe20000010000 */
[----:B------:R-:W2:Y:S01]  /*6220*/  SHFL.BFLY PT, R14, R15, 0x1, 0x1f ;  /* 0x0c201f000f0e7f89 */ /* 0x000ea200000e0000 */
[----:B------:R-:W-:Y:S01]  /*6230*/  SHF.R.S32.HI R6, RZ, 0x1f, R21 ;  /* 0x0000001fff067819 */ /* 0x000fe20000011415 */
[----:B0-----:R-:W-:Y:S02]  /*6240*/  FADD.FTZ R5, R4, R9 ;  /* 0x0000000904057221 */ /* 0x001fe40000010000 */
[----:B------:R-:W0:Y:S01]  /*6250*/  SHFL.BFLY PT, R17, R16, 0x1, 0x1f ;  /* 0x0c201f0010117f89 */ /* 0x000e2200000e0000 */
[----:B------:R-:W-:-:S02]  /*6260*/  LEA.HI R6, R6, R21, RZ, 0x2 ;  /* 0x0000001506067211 */ /* 0x000fc400078f10ff */
[----:B------:R-:W-:Y:S01]  /*6270*/  ISETP.NE.AND P2, PT, R3, RZ, PT ;  /* 0x000000ff0300720c */ /* 0x000fe20003f45270 */
[----:B------:R-:W3:Y:S01]  /*6280*/  SHFL.BFLY PT, R19, R18, 0x1, 0x1f ;  /* 0x0c201f0012137f89 */ /* 0x000ee200000e0000 */
[----:B------:R-:W-:Y:S01]  /*6290*/  LOP3.LUT R4, R10, 0xffffffc0, RZ, 0xc0, !PT ;  /* 0xffffffc00a047812 */ /* 0x000fe200078ec0ff */
[----:B------:R-:W-:Y:S01]  /*62a0*/  FADD.FTZ R3, R8, R11 ;  /* 0x0000000b08037221 */ /* 0x000fe20000010000 */
[----:B------:R-:W-:Y:S02]  /*62b0*/  SHF.R.S32.HI R11, RZ, 0x5, R20 ;  /* 0x00000005ff0b7819 */ /* 0x000fe40000011414 */
[----:B------:R-:W-:Y:S02]  /*62c0*/  SHF.R.S32.HI R8, RZ, 0x2, R6 ;  /* 0x00000002ff087819 */ /* 0x000fe40000011406 */
[----:B------:R-:W-:Y:S02]  /*62d0*/  ISETP.NE.OR P5, PT, R4, 0x40, P2 ;  /* 0x000000400400780c */ /* 0x000fe400017a5670 */
[C---:B------:R-:W-:Y:S01]  /*62e0*/  ISETP.GT.OR P0, PT, R10.reuse, 0x3f, P2 ;  /* 0x0000003f0a00780c */ /* 0x040fe20001704670 */
[----:B------:R-:W-:Y:S01]  /*62f0*/  IMAD R11, R11, 0x40, R8 ;  /* 0x000000400b0b7824 */ /* 0x000fe200078e0208 */
[----:B------:R-:W-:Y:S01]  /*6300*/  ISETP.GT.OR P1, PT, R10, 0x1f, P2 ;  /* 0x0000001f0a00780c */ /* 0x000fe20001724670 */
[----:B-1----:R-:W-:Y:S01]  /*6310*/  FADD.FTZ R4, R12, R7 ;  /* 0x000000070c047221 */ /* 0x002fe20000010000 */
[----:B------:R-:W-:-:S02]  /*6320*/  LOP3.LUT R12, R10, 0xffffffe0, RZ, 0xc0, !PT ;  /* 0xffffffe00a0c7812 */ /* 0x000fc400078ec0ff */
[----:B------:R-:W-:Y:S01]  /*6330*/  LEA R11, R11, UR4, 0x2 ;  /* 0x000000040b0b7c11 */ /* 0x000fe2000f8e10ff */
[----:B--2---:R-:W-:Y:S01]  /*6340*/  FADD.FTZ R7, R15, R14 ;  /* 0x0000000e0f077221 */ /* 0x004fe20000010000 */
[----:B------:R-:W-:Y:S01]  /*6350*/  ISETP.NE.OR P4, PT, R12, 0x20, P2 ;  /* 0x000000200c00780c */ /* 0x000fe20001785670 */
[----:B0-----:R-:W-:Y:S02]  /*6360*/  FADD.FTZ R6, R16, R17 ;  /* 0x0000001110067221 */ /* 0x001fe40000010000 */
[----:B------:R0:W-:Y:S01]  /*6370*/  @!P5 STS [R11+-0x200], R2 ;  /* 0xfffe00020b00d388 */ /* 0x0001e20000000800 */
[----:B---3--:R-:W-:-:S03]  /*6380*/  FADD.FTZ R9, R18, R19 ;  /* 0x0000001312097221 */ /* 0x008fc60000010000 */
        /* <DEDUP_REMOVED lines=25> */
.L_x_23494:
[----:B------:R-:W-:Y:S05]  /*6520*/  BSYNC B0 ;  /* 0x0000000000007941 */ /* 0x000fea0003800000 */
.L_x_23493:
        /* <DEDUP_REMOVED lines=28> */
.L_x_23496:
[----:B------:R-:W-:Y:S05]  /*66f0*/  BSYNC B0 ;  /* 0x0000000000007941 */ /* 0x000fea0003800000 */
.L_x_23495:
        /* <DEDUP_REMOVED lines=19> */
[C---:B01----:R-:W-:Y:S01]  /*6830*/  IADD3 R11, R8.reuse, 0x8, RZ ;  /* 0x00000008080b7810 */ /* 0x043fe20007ffe0ff */
[----:B------:R-:W-:Y:S01]  /*6840*/  ULDC.64 UR8, c[0x0][0x220] ;  /* 0x0000880000087ab9 */ /* 0x000fe20000000a00 */
[C---:B------:R-:W-:Y:S01]  /*6850*/  IADD3 R15, P0, R8.reuse, UR4, RZ ;  /* 0x00000004080f7c10 */ /* 0x040fe2000ff1e0ff */
[C---:B------:R-:W-:Y:S01]  /*6860*/  VIADD R14, R8.reuse, 0x10 ;  /* 0x00000010080e7836 */ /* 0x040fe20000000000 */
[----:B------:R-:W-:Y:S01]  /*6870*/  IADD3 R13, P1, R11, UR4, RZ ;  /* 0x000000040b0d7c10 */ /* 0x000fe2000ff3e0ff */
[C---:B------:R-:W-:Y:S01]  /*6880*/  VIADD R17, R8.reuse, 0x20 ;  /* 0x0000002008117836 */ /* 0x040fe20000000000 */
        /* <DEDUP_REMOVED lines=36> */
[----:B------:R-:W-:Y:S01]  /*6ad0*/  LEA R22, P1, R23, UR8, 0x1 ;  /* 0x0000000817167c11 */ /* 0x000fe2000f8208ff */
[----:B------:R-:W-:Y:S01]  /*6ae0*/  STG.E.U16 desc[UR10][R12.64], R3 ;  /* 0x000000030c007986 */ /* 0x000fe2000c10150a */
[--C-:B------:R-:W-:Y:S02]  /*6af0*/  LEA.HI.X R25, R5, UR9, R8.reuse, 0x1, P2 ;  /* 0x0000000905197c11 */ /* 0x100fe400090f0c08 */
[----:B------:R-:W-:Y:S01]  /*6b00*/  PRMT R8, R0, 0x7632, R8 ;  /* 0x0000763200087816 */ /* 0x000fe20000000008 */
[----:B------:R-:W-:Y:S01]  /*6b10*/  STG.E.U16 desc[UR10][R14.64], R0 ;  /* 0x000000000e007986 */ /* 0x000fe2000c10150a */
        /* <DEDUP_REMOVED lines=10> */
.L_x_23497:
        /* <DEDUP_REMOVED lines=12> */
.L_x_29972:


//--------------------- .text._ZN4vllm25paged_attention_v2_kernelIttLi32ELi32ELi128ELNS_18Fp8KVCacheDataTypeE0ELb1ELi512EEEvPfS2_PT_PKS3_PKT0_S9_ifPKiSB_iPKfiiiSD_SD_iiiii --------------------------
	.section	.text._ZN4vllm25paged_attention_v2_kernelIttLi32ELi32ELi128ELNS_18Fp8KVCacheDataTypeE0ELb1ELi512EEEvPfS2_PT_PKS3_PKT0_S9_ifPKiSB_iPKfiiiSD_SD_iiiii,"ax",@progbits
	.align	128
        .global         _ZN4vllm25paged_attention_v2_kernelIttLi32ELi32ELi128ELNS_18Fp8KVCacheDataTypeE0ELb1ELi512EEEvPfS2_PT_PKS3_PKT0_S9_ifPKiSB_iPKfiiiSD_SD_iiiii
        .type           _ZN4vllm25paged_attention_v2_kernelIttLi32ELi32ELi128ELNS_18Fp8KVCacheDataTypeE0ELb1ELi512EEEvPfS2_PT_PKS3_PKT0_S9_ifPKiSB_iPKfiiiSD_SD_iiiii,@function
        .size           _ZN4vllm25paged_attention_v2_kernelIttLi32ELi32ELi128ELNS_18Fp8KVCacheDataTypeE0ELb1ELi512EEEvPfS2_PT_PKS3_PKT0_S9_ifPKiSB_iPKfiiiSD_SD_iiiii,(.L_x_29973 - _ZN4vllm25paged_attention_v2_kernelIttLi32ELi32ELi128ELNS_18Fp8KVCacheDataTypeE0ELb1ELi512EEEvPfS2_PT_PKS3_PKT0_S9_ifPKiSB_iPKfiiiSD_SD_iiiii)
        .other          _ZN4vllm25paged_attention_v2_kernelIttLi32ELi32ELi128ELNS_18Fp8KVCacheDataTypeE0ELb1ELi512EEEvPfS2_PT_PKS3_PKT0_S9_ifPKiSB_iPKfiiiSD_SD_iiiii,@"STO_CUDA_ENTRY STV_DEFAULT"
_ZN4vllm25paged_attention_v2_kernelIttLi32ELi32ELi128ELNS_18Fp8KVCacheDataTypeE0ELb1ELi512EEEvPfS2_PT_PKS3_PKT0_S9_ifPKiSB_iPKfiiiSD_SD_iiiii:
.text._ZN4vllm25paged_attention_v2_kernelIttLi32ELi32ELi128ELNS_18Fp8KVCacheDataTypeE0ELb1ELi512EEEvPfS2_PT_PKS3_PKT0_S9_ifPKiSB_iPKfiiiSD_SD_iiiii:
        /* <DEDUP_REMOVED lines=10> */
[----:B------:R-:W0:Y:S08]  /*00a0*/  LDC R25, c[0x0][0x240] ;  /* 0x00009000ff197b82 */ /* 0x000e300000000800 */
[----:B------:R-:W1:Y:S01]  /*00b0*/  LDC.64 R2, c[0x0][0x260] ;  /* 0x00009800ff027b82 */ /* 0x000e620000000a00 */
[----:B0-----:R-:W-:-:S04]  /*00c0*/  IABS R11, R25 ;  /* 0x00000019000b7213 */ /* 0x001fc80000000000 */
[----:B------:R-:W0:Y:S01]  /*00d0*/  I2F.RP R0, R11 ;  /* 0x0000000b00007306 */ /* 0x000e220000209400 */
[----:B-1----:R-:W-:Y:S01]  /*00e0*/  ISETP.NE.U32.AND P0, PT, R2, RZ, PT ;  /* 0x000000ff0200720c */ /* 0x002fe20003f05070 */
[----:B------:R-:W-:Y:S01]  /*00f0*/  ULDC UR8, c[0x0][0x14] ;  /* 0x0000050000087ab9 */ /* 0x000fe20000000800 */
[----:B------:R-:W-:Y:S02]  /*0100*/  IMAD.MOV.U32 R2, RZ, RZ, RZ ;  /* 0x000000ffff027224 */ /* 0x000fe400078e00ff */
[----:B------:R-:W-:Y:S02]  /*0110*/  ISETP.NE.AND.EX P0, PT, R3, RZ, PT, P0 ;  /* 0x000000ff0300720c */ /* 0x000fe40003f05300 */
[----:B------:R-:W1:Y:S01]  /*0120*/  S2R R3, SR_CTAID.X ;  /* 0x0000000000037919 */ /* 0x000e620000002500 */
        /* <DEDUP_REMOVED lines=30> */
[----:B------:R-:W-:-:S04]  /*0310*/  IABS R9, R12 ;  /* 0x0000000c00097213 */ /* 0x000fc80000000000 */
        /* <DEDUP_REMOVED lines=59> */
.L_x_23502:
[----:B------:R0:W2:Y:S01]  /*06d0*/  LDG.E.128.CONSTANT R8, desc[UR6][R6.64] ;  /* 0x0000000606087981 */ /* 0x0000a2000c1e9d00 */
[----:B------:R-:W-:Y:S01]  /*06e0*/  VIADD R14, R14, 0xffffffff ;  /* 0xffffffff0e0e7836 */ /* 0x000fe20000000000 */
[----:B------:R-:W-:-:S04]  /*06f0*/  IADD3 R15, R15, 0x80, RZ ;  /* 0x000000800f0f7810 */ /* 0x000fc80007ffe0ff */
[----:B------:R-:W-:Y:S02]  /*0700*/  ISETP.NE.AND P0, PT, R14, RZ, PT ;  /* 0x000000ff0e00720c */ /* 0x000fe40003f05270 */
[----:B0-----:R-:W-:-:S05]  /*0710*/  IADD3 R6, P2, R6, 0x800, RZ ;  /* 0x0000080006067810 */ /* 0x001fca0007f5e0ff */
[----:B------:R-:W-:Y:S01]  /*0720*/  IMAD.X R7, RZ, RZ, R7, P2 ;  /* 0x000000ffff077224 */ /* 0x000fe200010e0607 */
[----:B--2---:R0:W-:Y:S02]  /*0730*/  STS.128 [R16], R8 ;  /* 0x0000000810007388 */ /* 0x0041e40000000c00 */
[----:B0-----:R-:W-:-:S03]  /*0740*/  VIADD R16, R16, 0x800 ;  /* 0x0000080010107836 */ /* 0x001fc60000000000 */
[----:B------:R-:W-:Y:S05]  /*0750*/  @P0 BRA `(.L_x_23502) ;  /* 0xfffffffc00dc0947 */ /* 0x000fea000383ffff */
.L_x_23501:
[----:B------:R-:W-:Y:S05]  /*0760*/  BSYNC B1 ;  /* 0x0000000000017941 */ /* 0x000fea0003800000 */
.L_x_23500:
[----:B------:R-:W-:Y:S05]  /*0770*/  @!P1 BRA `(.L_x_23499) ;  /* 0x0000000000749947 */ /* 0x000fea0003800000 */
[----:B------:R-:W0:Y:S01]  /*0780*/  S2UR UR5, SR_CgaCtaId ;  /* 0x00000000000579c3 */ /* 0x000e220000008800 */
[----:B------:R-:W-:Y:S01]  /*0790*/  UMOV UR4, 0x400 ;  /* 0x0000040000047882 */ /* 0x000fe20000000000 */
[----:B------:R-:W-:Y:S01]  /*07a0*/  IADD3 R12, P0, R12, R13, RZ ;  /* 0x0000000d0c0c7210 */ /* 0x000fe20007f1e0ff */
[C---:B------:R-:W-:Y:S02]  /*07b0*/  VIADD R27, R15.reuse, 0xfffffe00 ;  /* 0xfffffe000f1b7836 */ /* 0x040fe40000000000 */
[----:B------:R-:W-:Y:S01]  /*07c0*/  IMAD.SHL.U32 R31, R15, 0x8, RZ ;  /* 0x000000080f1f7824 */ /* 0x000fe200078e00ff */
[----:B------:R-:W-:Y:S02]  /*07d0*/  IADD3.X R17, R17, R18, RZ, P0, !PT ;  /* 0x0000001211117210 */ /* 0x000fe400007fe4ff */
[----:B------:R-:W1:Y:S01]  /*07e0*/  LDC.64 R6, c[0x0][0x228] ;  /* 0x00008a00ff067b82 */ /* 0x000e620000000a00 */
[----:B0-----:R-:W-:Y:S01]  /*07f0*/  ULEA UR4, UR5, UR4, 0x18 ;  /* 0x0000000405047291 */ /* 0x001fe2000f8ec03f */
[----:B-1----:R-:W-:-:S05]  /*0800*/  LEA R29, P0, R12, R6, 0x1 ;  /* 0x000000060c1d7211 */ /* 0x002fca00078008ff */
[----:B------:R-:W-:Y:S02]  /*0810*/  LEA R6, R15, UR4, 0x4 ;  /* 0x000000040f067c11 */ /* 0x000fe4000f8e20ff */
[----:B------:R-:W-:Y:S02]  /*0820*/  LEA.HI.X R30, R12, R7, R17, 0x1, P0 ;  /* 0x000000070c1e7211 */ /* 0x000fe400000f0c11 */
[----:B------:R-:W-:-:S07]  /*0830*/  IADD3 R28, R6, 0x1000, RZ ;  /* 0x00001000061c7810 */ /* 0x000fce0007ffe0ff */
.L_x_23503:
[----:B------:R-:W-:Y:S02]  /*0840*/  IMAD.MOV.U32 R6, RZ, RZ, R29 ;  /* 0x000000ffff067224 */ /* 0x000fe400078e001d */
[----:B------:R-:W-:Y:S02]  /*0850*/  IMAD.MOV.U32 R7, RZ, RZ, R30 ;  /* 0x000000ffff077224 */ /* 0x000fe400078e001e */
        /* <DEDUP_REMOVED lines=15> */
.L_x_23499:
[----:B------:R-:W-:Y:S05]  /*0950*/  BSYNC B0 ;  /* 0x0000000000007941 */ /* 0x000fea0003800000 */
.L_x_23498:
[----:B------:R-:W0:Y:S01]  /*0960*/  LDC R13, c[0x0][0x294] ;  /* 0x0000a500ff0d7b82 */ /* 0x000e220000000800 */
[----:B------:R-:W-:Y:S01]  /*0970*/  VIADD R10, R51, 0xffffffff ;  /* 0xffffffff330a7836 */ /* 0x000fe20000000000 */
[----:B------:R-:W-:Y:S01]  /*0980*/  ULDC UR4, c[0x0][0x288] ;  /* 0x0000a20000047ab9 */ /* 0x000fe20000000800 */
[----:B------:R-:W-:Y:S01]  /*0990*/  IMAD R37, R4, 0x10, R41 ;  /* 0x0000001004257824 */ /* 0x000fe200078e0229 */
[----:B------:R-:W-:Y:S01]  /*09a0*/  ULDC UR15, c[0x0][0x26c] ;  /* 0x00009b00000f7ab9 */ /* 0x000fe20000000800 */
[----:B------:R-:W-:Y:S01]  /*09b0*/  ULDC UR14, c[0x0][0x244] ;  /* 0x00009100000e7ab9 */ /* 0x000fe20000000800 */
[----:B------:R-:W-:Y:S01]  /*09c0*/  IABS R12, R10 ;  /* 0x0000000a000c7213 */ /* 0x000fe20000000000 */
[----:B------:R-:W-:Y:S01]  /*09d0*/  ULDC.64 UR12, c[0x0][0x230] ;  /* 0x00008c00000c7ab9 */ /* 0x000fe20000000a00 */
[----:B------:R-:W1:Y:S01]  /*09e0*/  LDC R15, c[0x0][0x298] ;  /* 0x0000a600ff0f7b82 */ /* 0x000e620000000800 */
        /* <DEDUP_REMOVED lines=10> */
[----:B------:R-:W-:-:S02]  /*0a90*/  @!P3 IMAD.MOV R40, RZ, RZ, -R15 ;  /* 0x000000ffff28b224 */ /* 0x000fc400078e0a0f */
[----:B------:R-:W-:Y:S02]  /*0aa0*/  @!P3 IMAD R25, R25, UR4, R0 ;  /* 0x000000041919bc24 */ /* 0x000fe4000f8e0200 */
[----:B------:R-:W-:Y:S01]  /*0ab0*/  @P3 IMAD R24, R24, UR4, R3 ;  /* 0x0000000418183c24 */ /* 0x000fe2000f8e0203 */
[----:B------:R-:W-:Y:S01]  /*0ac0*/  ULDC UR4, c[0x0][0x258] ;  /* 0x0000960000047ab9 */ /* 0x000fe20000000800 */
[----:B------:R-:W-:Y:S02]  /*0ad0*/  @!P3 IMAD R40, R25, R40, RZ ;  /* 0x000000281928b224 */ /* 0x000fe400078e02ff */
[----:B------:R-:W-:-:S04]  /*0ae0*/  @P3 IMAD R40, R24, R15, RZ ;  /* 0x0000000f18283224 */ /* 0x000fc800078e02ff */
[----:B------:R-:W-:Y:S01]  /*0af0*/  VIADD R40, R40, 0x1 ;  /* 0x0000000128287836 */ /* 0x000fe20000000000 */
[----:B0-----:R-:W-:-:S04]  /*0b00*/  IADD3 R8, R11, 0xffffffe, RZ ;  /* 0x0ffffffe0b087810 */ /* 0x001fc80007ffe0ff */
[----:B------:R0:W1:Y:S02]  /*0b10*/  F2I.FTZ.U32.TRUNC.NTZ R9, R8 ;  /* 0x0000000800097305 */ /* 0x000064000021f000 */
[----:B0-----:R-:W-:Y:S01]  /*0b20*/  HFMA2.MMA R8, -RZ, RZ, 0, 0 ;  /* 0x00000000ff087435 */ /* 0x001fe200000001ff */
[----:B-1----:R-:W-:-:S04]  /*0b30*/  IMAD R7, R9, R6, RZ ;  /* 0x0000000609077224 */ /* 0x002fc800078e02ff */
[----:B------:R-:W-:-:S05]  /*0b40*/  IMAD.MOV R7, RZ, RZ, -R7 ;  /* 0x000000ffff077224 */ /* 0x000fca00078e0a07 */
[----:B------:R-:W-:-:S04]  /*0b50*/  IMAD.HI.U32 R7, R9, R7, R8 ;  /* 0x0000000709077227 */ /* 0x000fc800078e0008 */
[----:B------:R-:W-:Y:S02]  /*0b60*/  IMAD.MOV.U32 R9, RZ, RZ, R12 ;  /* 0x000000ffff097224 */ /* 0x000fe400078e000c */
[----:B------:R-:W-:Y:S02]  /*0b70*/  IMAD R8, R5, UR4, RZ ;  /* 0x0000000405087c24 */ /* 0x000fe4000f8e02ff */
[----:B------:R-:W-:-:S03]  /*0b80*/  IMAD.HI.U32 R36, R7, R9, RZ ;  /* 0x0000000907247227 */ /* 0x000fc600078e00ff */
[----:B------:R-:W-:Y:S01]  /*0b90*/  SHF.R.S32.HI R10, RZ, 0x1f, R8 ;  /* 0x0000001fff0a7819 */ /* 0x000fe20000011408 */
[----:B------:R-:W-:-:S04]  /*0ba0*/  IMAD.MOV R11, RZ, RZ, -R36 ;  /* 0x000000ffff0b7224 */ /* 0x000fc800078e0a24 */
[----:B------:R-:W-:-:S05]  /*0bb0*/  IMAD R9, R6, R11, R9 ;  /* 0x0000000b06097224 */ /* 0x000fca00078e0209 */
[----:B------:R-:W-:-:S13]  /*0bc0*/  ISETP.GT.U32.AND P1, PT, R6, R9, PT ;  /* 0x000000090600720c */ /* 0x000fda0003f24070 */
[-C--:B------:R-:W-:Y:S01]  /*0bd0*/  @!P1 IADD3 R9, R9, -R6.reuse, RZ ;  /* 0x8000000609099210 */ /* 0x080fe20007ffe0ff */
[----:B------:R-:W-:Y:S01]  /*0be0*/  @!P1 VIADD R36, R36, 0x1 ;  /* 0x0000000124249836 */ /* 0x000fe20000000000 */
[----:B------:R-:W-:Y:S02]  /*0bf0*/  ISETP.NE.AND P1, PT, R13, RZ, PT ;  /* 0x000000ff0d00720c */ /* 0x000fe40003f25270 */
[----:B------:R-:W-:-:S13]  /*0c00*/  ISETP.GE.U32.AND P0, PT, R9, R6, PT ;  /* 0x000000060900720c */ /* 0x000fda0003f06070 */
[----:B------:R-:W-:Y:S02]  /*0c10*/  @P0 IADD3 R36, R36, 0x1, RZ ;  /* 0x0000000124240810 */ /* 0x000fe40007ffe0ff */
[----:B------:R-:W-:-:S03]  /*0c20*/  ISETP.GE.AND P0, PT, R37, R50, PT ;  /* 0x000000322500720c */ /* 0x000fc60003f06270 */
[----:B------:R-:W-:Y:S01]  /*0c30*/  @!P2 IMAD.MOV R36, RZ, RZ, -R36 ;  /* 0x000000ffff24a224 */ /* 0x000fe200078e0a24 */
[----:B------:R-:W-:-:S09]  /*0c40*/  @!P1 LOP3.LUT R36, RZ, R13, RZ, 0x33, !PT ;  /* 0x0000000dff249212 */ /* 0x000fd200078e33ff */
[----:B------:R-:W-:Y:S05]  /*0c50*/  @P0 BRA `(.L_x_23505) ;  /* 0x0000000c00600947 */ /* 0x000fea0003800000 */
[----:B------:R-:W0:Y:S01]  /*0c60*/  S2UR UR5, SR_CgaCtaId ;  /* 0x00000000000579c3 */ /* 0x000e220000008800 */
[----:B------:R-:W-:Y:S01]  /*0c70*/  ULDC UR4, c[0x0][0x270] ;  /* 0x00009c0000047ab9 */ /* 0x000fe20000000800 */
[----:B------:R-:W-:Y:S01]  /*0c80*/  IADD3 R8, P0, R8, R37, RZ ;  /* 0x0000002508087210 */ /* 0x000fe20007f1e0ff */
[----:B------:R-:W-:Y:S01]  /*0c90*/  IMAD R6, R0, UR4, RZ ;  /* 0x0000000400067c24 */ /* 0x000fe2000f8e02ff */
[----:B------:R-:W-:Y:S01]  /*0ca0*/  UMOV UR4, 0x400 ;  /* 0x0000040000047882 */ /* 0x000fe20000000000 */
[C---:B------:R-:W-:Y:S01]  /*0cb0*/  IMAD R49, R41.reuse, 0x20, R26 ;  /* 0x0000002029317824 */ /* 0x040fe200078e021a */
[----:B------:R-:W-:Y:S01]  /*0cc0*/  UIADD3 UR4, UR4, 0x60, URZ ;  /* 0x0000006004047890 */ /* 0x000fe2000fffe03f */
[----:B------:R-:W-:Y:S01]  /*0cd0*/  SHF.L.U32 R55, R26, 0x3, RZ ;  /* 0x000000031a377819 */ /* 0x000fe200000006ff */
[----:B------:R-:W1:Y:S01]  /*0ce0*/  LDC R47, c[0x0][0x26c] ;  /* 0x00009b00ff2f7b82 */ /* 0x000e620000000800 */
[----:B------:R-:W-:Y:S01]  /*0cf0*/  ULDC.64 UR10, c[0x0][0x248] ;  /* 0x00009200000a7ab9 */ /* 0x000fe20000000a00 */
[----:B------:R-:W-:Y:S01]  /*0d00*/  IMAD R41, R41, 0x20, R44 ;  /* 0x0000002029297824 */ /* 0x000fe200078e022c */
[----:B------:R-:W-:Y:S01]  /*0d10*/  LEA.HI.X.SX32 R43, R37, R10, 0x1, P0 ;  /* 0x0000000a252b7211 */ /* 0x000fe200000f0eff */
[----:B------:R-:W-:Y:S01]  /*0d20*/  IMAD.IADD R44, R44, 0x1, R49 ;  /* 0x000000012c2c7824 */ /* 0x000fe200078e0231 */
[----:B------:R-:W-:Y:S01]  /*0d30*/  LEA R42, P1, R8, UR10, 0x2 ;  /* 0x0000000a082a7c11 */ /* 0x000fe2000f8210ff */
[----:B------:R-:W-:Y:S01]  /*0d40*/  ULDC UR9, c[0x0][0x28c] ;  /* 0x0000a30000097ab9 */ /* 0x000fe20000000800 */
[----:B------:R-:W-:Y:S01]  /*0d50*/  SHF.R.S32.HI R9, RZ, 0x1f, R55 ;  /* 0x0000001fff097819 */ /* 0x000fe20000011437 */
[----:B------:R-:W-:Y:S01]  /*0d60*/  IMAD.MOV.U32 R45, RZ, RZ, R37 ;  /* 0x000000ffff2d7224 */ /* 0x000fe200078e0025 */
[----:B------:R-:W-:-:S02]  /*0d70*/  IADD3 R54, P0, R6, R55, RZ ;  /* 0x0000003706367210 */ /* 0x000fc40007f1e0ff */
[----:B------:R-:W-:Y:S02]  /*0d80*/  LEA.HI.X R43, R8, UR11, R43, 0x2, P1 ;  /* 0x0000000b082b7c11 */ /* 0x000fe400088f142b */
[----:B------:R-:W-:Y:S02]  /*0d90*/  LEA.HI.X.SX32 R55, R6, R9, 0x1, P0 ;  /* 0x0000000906377211 */ /* 0x000fe400000f0eff */
[----:B------:R-:W-:Y:S01]  /*0da0*/  MOV R38, 0xff7fffff ;  /* 0xff7fffff00267802 */ /* 0x000fe20000000f00 */
[----:B0-----:R-:W-:Y:S01]  /*0db0*/  ULEA UR4, UR5, UR4, 0x18 ;  /* 0x0000000405047291 */ /* 0x001fe2000f8ec03f */
[----:B------:R-:W-:Y:S02]  /*0dc0*/  IADD3 R46, R36, -UR9, RZ ;  /* 0x80000009242e7c10 */ /* 0x000fe4000fffe0ff */
[----:B------:R-:W-:-:S03]  /*0dd0*/  IADD3 R48, -R51, 0x1, R44 ;  /* 0x0000000133307810 */ /* 0x000fc60007ffe12c */
[----:B------:R-:W-:Y:S02]  /*0de0*/  LEA R49, R49, UR4, 0x2 ;  /* 0x0000000431317c11 */ /* 0x000fe4000f8e10ff */
[----:B-1----:R-:W-:-:S07]  /*0df0*/  SHF.R.S32.HI R47, RZ, 0x1f, R47 ;  /* 0x0000001fff2f7819 */ /* 0x002fce000001142f */
.L_x_23509:
        /* <DEDUP_REMOVED lines=25> */
[----:B------:R-:W-:Y:S02]  /*0f90*/  IMAD R11, R8, R13, RZ ;  /* 0x0000000d080b7224 */ /* 0x000fe400078e02ff */
        /* <DEDUP_REMOVED lines=21> */
[----:B------:R-:W-:Y:S02]  /*10f0*/  UMOV UR4, 0x400 ;  /* 0x0000040000047882 */ /* 0x000fe40000000000 */
[----:B0-----:R-:W-:-:S09]  /*1100*/  ULEA UR4, UR5, UR4, 0x18 ;  /* 0x0000000405047291 */ /* 0x001fd2000f8ec03f */
[----:B------:R-:W0:Y:S01]  /*1110*/  LDS.128 R24, [UR4+0x10] ;  /* 0x00001004ff187984 */ /* 0x000e220008000c00 */
        /* <DEDUP_REMOVED lines=10> */
[----:B------:R1:W4:Y:S01]  /*11c0*/  LDG.E.128.CONSTANT R20, desc[UR6][R32.64+0x600] ;  /* 0x0006000620147981 */ /* 0x000322000c1e9d00 */
[--C-:B0-----:R-:W-:Y:S01]  /*11d0*/  HADD2.F32 R28, -RZ, R24.reuse.H0_H0 ;  /* 0x20000018ff1c7230 */ /* 0x101fe20000004100 */
[----:B-----5:R-:W-:Y:S01]  /*11e0*/  FSETP.NEU.FTZ.AND P0, PT, R2, RZ, PT ;  /* 0x000000ff0200720b */ /* 0x020fe20003f1d000 */
[----:B------:R-:W-:-:S02]  /*11f0*/  HADD2.F32 R24, -RZ, R24.H1_H1 ;  /* 0x30000018ff187230 */ /* 0x000fc40000004100 */
[--C-:B--2---:R-:W-:Y:S02]  /*1200*/  HADD2.F32 R29, -RZ, R8.reuse.H0_H0 ;  /* 0x20000008ff1d7230 */ /* 0x104fe40000004100 */
[----:B-1----:R-:W-:Y:S02]  /*1210*/  HADD2.F32 R33, -RZ, R8.H1_H1 ;  /* 0x30000008ff217230 */ /* 0x002fe40000004100 */
[----:B---3--:R-:W-:Y:S02]  /*1220*/  HADD2.F32 R35, -RZ, R12.H0_H0 ;  /* 0x2000000cff237230 */ /* 0x008fe40000004100 */
[----:B------:R-:W-:Y:S01]  /*1230*/  FMUL.FTZ R53, R28, R29 ;  /* 0x0000001d1c357220 */ /* 0x000fe20000410000 */
[--C-:B------:R-:W-:Y:S01]  /*1240*/  HADD2.F32 R8, -RZ, R25.reuse.H0_H0 ;  /* 0x20000019ff087230 */ /* 0x100fe20000004100 */
[----:B------:R-:W0:Y:S01]  /*1250*/  LDS.128 R28, [UR4] ;  /* 0x00000004ff1c7984 */ /* 0x000e220008000c00 */
[----:B------:R-:W-:Y:S02]  /*1260*/  HADD2.F32 R25, -RZ, R25.H1_H1 ;  /* 0x30000019ff197230 */ /* 0x000fe40000004100 */
[----:B0-----:R-:W-:-:S02]  /*1270*/  HADD2.F32 R52, -RZ, R28.H0_H0 ;  /* 0x2000001cff347230 */ /* 0x001fc40000004100 */
[----:B------:R-:W-:-:S03]  /*1280*/  HADD2.F32 R28, -RZ, R28.H1_H1 ;  /* 0x3000001cff1c7230 */ /* 0x000fc60000004100 */
[----:B------:R-:W-:Y:S01]  /*1290*/  FFMA.FTZ R52, R52, R35, R53 ;  /* 0x0000002334347223 */ /* 0x000fe20000010035 */
[----:B------:R-:W-:Y:S01]  /*12a0*/  FMUL.FTZ R35, R24, R33 ;  /* 0x0000002118237220 */ /* 0x000fe20000410000 */
[----:B------:R-:W-:Y:S02]  /*12b0*/  HADD2.F32 R33, -RZ, R12.H1_H1 ;  /* 0x3000000cff217230 */ /* 0x000fe40000004100 */
[--C-:B------:R-:W-:Y:S02]  /*12c0*/  HADD2.F32 R24, -RZ, R29.reuse.H0_H0 ;  /* 0x2000001dff187230 */ /* 0x100fe40000004100 */
[----:B------:R-:W-:Y:S02]  /*12d0*/  HADD2.F32 R29, -RZ, R29.H1_H1 ;  /* 0x3000001dff1d7230 */ /* 0x000fe40000004100 */
[----:B------:R-:W-:Y:S01]  /*12e0*/  FFMA.FTZ R12, R28, R33, R35 ;  /* 0x000000211c0c7223 */ /* 0x000fe20000010023 */
[----:B------:R-:W-:-:S05]  /*12f0*/  HADD2.F32 R33, -RZ, R9.H0_H0 ;  /* 0x20000009ff217230 */ /* 0x000fca0000004100 */
[----:B------:R-:W-:Y:S01]  /*1300*/  FMUL.FTZ R33, R8, R33 ;  /* 0x0000002108217220 */ /* 0x000fe20000410000 */
[----:B------:R-:W-:Y:S02]  /*1310*/  HADD2.F32 R8, -RZ, R9.H1_H1 ;  /* 0x30000009ff087230 */ /* 0x000fe40000004100 */
[----:B------:R-:W-:-:S03]  /*1320*/  HADD2.F32 R9, -RZ, R13.H0_H0 ;  /* 0x2000000dff097230 */ /* 0x000fc60000004100 */
[----:B------:R-:W-:Y:S01]  /*1330*/  FMUL.FTZ R28, R25, R8 ;  /* 0x00000008191c7220 */ /* 0x000fe20000410000 */
[----:B------:R-:W-:Y:S02]  /*1340*/  HADD2.F32 R8, -RZ, R13.H1_H1 ;  /* 0x3000000dff087230 */ /* 0x000fe40000004100 */
[----:B------:R-:W-:Y:S01]  /*1350*/  FFMA.FTZ R24, R24, R9, R33 ;  /* 0x0000000918187223 */ /* 0x000fe20000010021 */
[----:B------:R-:W-:Y:S01]  /*1360*/  HADD2.F32 R9, -RZ, R10.H0_H0 ;  /* 0x2000000aff097230 */ /* 0x000fe20000004100 */
[----:B------:R-:W0:Y:S01]  /*1370*/  LDS.128 R32, [UR4+0x20] ;  /* 0x00002004ff207984 */ /* 0x000e220008000c00 */
[----:B------:R-:W-:Y:S02]  /*1380*/  HADD2.F32 R25, -RZ, R30.H0_H0 ;  /* 0x2000001eff197230 */ /* 0x000fe40000004100 */
[----:B------:R-:W-:Y:S01]  /*1390*/  FFMA.FTZ R13, R29, R8, R28 ;  /* 0x000000081d0d7223 */ /* 0x000fe2000001001c */
[--C-:B------:R-:W-:Y:S02]  /*13a0*/  HADD2.F32 R8, -RZ, R26.reuse.H0_H0 ;  /* 0x2000001aff087230 */ /* 0x100fe40000004100 */
[----:B------:R-:W-:-:S02]  /*13b0*/  HADD2.F32 R26, -RZ, R26.H1_H1 ;  /* 0x3000001aff1a7230 */ /* 0x000fc40000004100 */
[----:B------:R-:W-:Y:S02]  /*13c0*/  HADD2.F32 R30, -RZ, R30.H1_H1 ;  /* 0x3000001eff1e7230 */ /* 0x000fe40000004100 */
[----:B------:R-:W-:Y:S01]  /*13d0*/  FMUL.FTZ R28, R8, R9 ;  /* 0x00000009081c7220 */ /* 0x000fe20000410000 */
[----:B------:R-:W-:Y:S02]  /*13e0*/  HADD2.F32 R9, -RZ, R10.H1_H1 ;  /* 0x3000000aff097230 */ /* 0x000fe40000004100 */
[----:B------:R-:W-:-:S03]  /*13f0*/  HADD2.F32 R8, -RZ, R14.H0_H0 ;  /* 0x2000000eff087230 */ /* 0x000fc60000004100 */
[----:B------:R-:W-:Y:S01]  /*1400*/  FMUL.FTZ R29, R26, R9 ;  /* 0x000000091a1d7220 */ /* 0x000fe20000410000 */
[----:B------:R-:W-:Y:S02]  /*1410*/  HADD2.F32 R9, -RZ, R14.H1_H1 ;  /* 0x3000000eff097230 */ /* 0x000fe40000004100 */
[----:B------:R-:W-:Y:S01]  /*1420*/  FFMA.FTZ R25, R25, R8, R28 ;  /* 0x0000000819197223 */ /* 0x000fe2000001001c */
[--C-:B------:R-:W-:Y:S02]  /*1430*/  HADD2.F32 R8, -RZ, R27.reuse.H0_H0 ;  /* 0x2000001bff087230 */ /* 0x100fe40000004100 */
[----:B------:R-:W-:Y:S02]  /*1440*/  HADD2.F32 R27, -RZ, R27.H1_H1 ;  /* 0x3000001bff1b7230 */ /* 0x000fe40000004100 */
[----:B------:R-:W-:Y:S01]  /*1450*/  FFMA.FTZ R14, R30, R9, R29 ;  /* 0x000000091e0e7223 */ /* 0x000fe2000001001d */
[----:B------:R-:W-:Y:S02]  /*1460*/  HADD2.F32 R9, -RZ, R11.H0_H0 ;  /* 0x2000000bff097230 */ /* 0x000fe40000004100 */
[----:B------:R-:W-:-:S03]  /*1470*/  HADD2.F32 R26, -RZ, R31.H0_H0 ;  /* 0x2000001fff1a7230 */ /* 0x000fc60000004100 */
[----:B------:R-:W-:Y:S01]  /*1480*/  FMUL.FTZ R29, R8, R9 ;  /* 0x00000009081d7220 */ /* 0x000fe20000410000 */
[----:B------:R-:W-:Y:S02]  /*1490*/  HADD2.F32 R8, -RZ, R11.H1_H1 ;  /* 0x3000000bff087230 */ /* 0x000fe40000004100 */
[----:B------:R-:W-:-:S03]  /*14a0*/  HADD2.F32 R9, -RZ, R15.H0_H0 ;  /* 0x2000000fff097230 */ /* 0x000fc60000004100 */
[----:B------:R-:W-:Y:S01]  /*14b0*/  FMUL.FTZ R10, R27, R8 ;  /* 0x000000081b0a7220 */ /* 0x000fe20000410000 */
[----:B------:R-:W-:Y:S02]  /*14c0*/  HADD2.F32 R8, -RZ, R15.H1_H1 ;  /* 0x3000000fff087230 */ /* 0x000fe40000004100 */
[----:B------:R-:W-:Y:S01]  /*14d0*/  FFMA.FTZ R26, R26, R9, R29 ;  /* 0x000000091a1a7223 */ /* 0x000fe2000001001d */
[----:B------:R-:W-:-:S05]  /*14e0*/  HADD2.F32 R15, -RZ, R31.H1_H1 ;  /* 0x3000001fff0f7230 */ /* 0x000fca0000004100 */
[----:B------:R-:W-:Y:S01]  /*14f0*/  FFMA.FTZ R15, R15, R8, R10 ;  /* 0x000000080f0f7223 */ /* 0x000fe2000001000a */
[----:B0-----:R-:W-:Y:S02]  /*1500*/  HADD2.F32 R9, -RZ, R32.H0_H0 ;  /* 0x20000020ff097230 */ /* 0x001fe40000004100 */
[----:B----4-:R-:W-:Y:S02]  /*1510*/  HADD2.F32 R8, -RZ, R16.H0_H0 ;  /* 0x20000010ff087230 */ /* 0x010fe40000004100 */
[----:B------:R-:W-:Y:S02]  /*1520*/  HADD2.F32 R27, -RZ, R32.H1_H1 ;  /* 0x30000020ff1b7230 */ /* 0x000fe40000004100 */
[----:B------:R-:W-:Y:S02]  /*1530*/  HADD2.F32 R16, -RZ, R16.H1_H1 ;  /* 0x30000010ff107230 */ /* 0x000fe40000004100 */
[----:B------:R-:W-:Y:S02]  /*1540*/  FFMA.FTZ R52, R9, R8, R52 ;  /* 0x0000000809347223 */ /* 0x000fe40000010034 */
[----:B------:R-:W0:Y:S01]  /*1550*/  LDS.128 R8, [UR4+0x30] ;  /* 0x00003004ff087984 */ /* 0x000e220008000c00 */
        /* <DEDUP_REMOVED lines=10> */
[----:B------:R-:W-:-:S03]  /*1600*/  HADD2.F32 R17, -RZ, R34.H1_H1 ;  /* 0x30000022ff117230 */ /* 0x000fc60000004100 */
[----:B------:R-:W-:Y:S01]  /*1610*/  FFMA.FTZ R25, R16, R27, R25 ;  /* 0x0000001b10197223 */ /* 0x000fe20000010019 */
[--C-:B------:R-:W-:Y:S02]  /*1620*/  HADD2.F32 R16, -RZ, R20.reuse.H0_H0 ;  /* 0x20000014ff107230 */ /* 0x100fe40000004100 */
[----:B------:R-:W-:Y:S01]  /*1630*/  FFMA.FTZ R14, R17, R18, R14 ;  /* 0x00000012110e7223 */ /* 0x000fe2000001000e */
[----:B------:R-:W-:Y:S02]  /*1640*/  HADD2.F32 R20, -RZ, R20.H1_H1 ;  /* 0x30000014ff147230 */ /* 0x000fe40000004100 */
[----:B------:R-:W-:Y:S02]  /*1650*/  HADD2.F32 R17, -RZ, R19.H0_H0 ;  /* 0x20000013ff117230 */ /* 0x000fe40000004100 */
[--C-:B0-----:R-:W-:Y:S02]  /*1660*/  HADD2.F32 R27, -RZ, R8.reuse.H0_H0 ;  /* 0x20000008ff1b7230 */ /* 0x101fe40000004100 */
[----:B------:R-:W-:-:S02]  /*1670*/  HADD2.F32 R29, -RZ, R8.H1_H1 ;  /* 0x30000008ff1d7230 */ /* 0x000fc40000004100 */
[----:B------:R-:W-:Y:S02]  /*1680*/  HADD2.F32 R8, -RZ, R19.H1_H1 ;  /* 0x30000013ff087230 */ /* 0x000fe40000004100 */
[----:B------:R-:W-:Y:S01]  /*1690*/  FFMA.FTZ R16, R27, R16, R52 ;  /* 0x000000101b107223 */ /* 0x000fe20000010034 */
[----:B------:R-:W-:Y:S02]  /*16a0*/  HADD2.F32 R27, -RZ, R9.H0_H0 ;  /* 0x20000009ff1b7230 */ /* 0x000fe40000004100 */
[----:B------:R-:W-:Y:S01]  /*16b0*/  FFMA.FTZ R29, R29, R20, R12 ;  /* 0x000000141d1d7223 */ /* 0x000fe2000001000c */
[----:B------:R-:W-:Y:S02]  /*16c0*/  HADD2.F32 R20, -RZ, R21.H0_H0 ;  /* 0x20000015ff147230 */ /* 0x000fe40000004100 */
[----:B------:R-:W-:Y:S02]  /*16d0*/  HADD2.F32 R12, -RZ, R35.H1_H1 ;  /* 0x30000023ff0c7230 */ /* 0x000fe40000004100 */
[----:B------:R-:W-:Y:S01]  /*16e0*/  FADD.FTZ R29, R16, R29 ;  /* 0x0000001d101d7221 */ /* 0x000fe20000010000 */
[----:B------:R-:W-:-:S02]  /*16f0*/  HADD2.F32 R18, -RZ, R9.H1_H1 ;  /* 0x30000009ff127230 */ /* 0x000fc40000004100 */
[----:B------:R-:W-:Y:S01]  /*1700*/  FFMA.FTZ R20, R27, R20, R24 ;  /* 0x000000141b147223 */ /* 0x000fe20000010018 */
[----:B------:R-:W-:Y:S02]  /*1710*/  HADD2.F32 R21, -RZ, R21.H1_H1 ;  /* 0x30000015ff157230 */ /* 0x000fe40000004100 */
[----:B------:R-:W-:Y:S01]  /*1720*/  FFMA.FTZ R8, R12, R8, R15 ;  /* 0x000000080c087223 */ /* 0x000fe2000001000f */
[----:B------:R-:W-:Y:S02]  /*1730*/  HADD2.F32 R12, -RZ, R10.H0_H0 ;  /* 0x2000000aff0c7230 */ /* 0x000fe40000004100 */
[----:B------:R-:W-:Y:S01]  /*1740*/  FADD.FTZ R20, R20, R29 ;  /* 0x0000001d14147221 */ /* 0x000fe20000010000 */
[----:B------:R-:W-:Y:S02]  /*1750*/  HADD2.F32 R15, -RZ, R22.H0_H0 ;  /* 0x20000016ff0f7230 */ /* 0x000fe40000004100 */
[----:B------:R-:W-:Y:S01]  /*1760*/  FFMA.FTZ R13, R18, R21, R13 ;  /* 0x00000015120d7223 */ /* 0x000fe2000001000d */
[----:B------:R-:W-:-:S02]  /*1770*/  HADD2.F32 R19, -RZ, R35.H0_H0 ;  /* 0x20000023ff137230 */ /* 0x000fc40000004100 */
[----:B------:R-:W-:Y:S02]  /*1780*/  HADD2.F32 R22, -RZ, R22.H1_H1 ;  /* 0x30000016ff167230 */ /* 0x000fe40000004100 */
[----:B------:R-:W-:Y:S01]  /*1790*/  FFMA.FTZ R12, R12, R15, R25 ;  /* 0x0000000f0c0c7223 */ /* 0x000fe20000010019 */
[----:B------:R-:W-:Y:S02]  /*17a0*/  HADD2.F32 R9, -RZ, R10.H1_H1 ;  /* 0x3000000aff097230 */ /* 0x000fe40000004100 */
[----:B------:R-:W-:Y:S01]  /*17b0*/  FADD.FTZ R13, R13, R20 ;  /* 0x000000140d0d7221 */ /* 0x000fe20000010000 */
[----:B------:R-:W-:Y:S02]  /*17c0*/  HADD2.F32 R16, -RZ, R23.H0_H0 ;  /* 0x20000017ff107230 */ /* 0x000fe40000004100 */
[----:B------:R-:W-:Y:S01]  /*17d0*/  FFMA.FTZ R17, R19, R17, R26 ;  /* 0x0000001113117223 */ /* 0x000fe2000001001a */
        /* <DEDUP_REMOVED lines=20> */
.L_x_23507:
[----:B------:R-:W-:-:S05]  /*1920*/  IMAD.MOV.U32 R8, RZ, RZ, -0x800001 ;  /* 0xff7fffffff087424 */ /* 0x000fca00078e00ff */
[----:B------:R0:W-:Y:S02]  /*1930*/  STS [R49], R8 ;  /* 0x0000000831007388 */ /* 0x0001e40000000800 */
.L_x_23508:
[----:B------:R-:W-:Y:S05]  /*1940*/  BSYNC B1 ;  /* 0x0000000000017941 */ /* 0x000fea0003800000 */
.L_x_23506:
        /* <DEDUP_REMOVED lines=9> */
.L_x_23505:
[----:B------:R-:W-:Y:S05]  /*19e0*/  BSYNC B0 ;  /* 0x0000000000007941 */ /* 0x000fea0003800000 */
.L_x_23504:
[----:B------:R-:W0:Y:S01]  /*19f0*/  SHFL.BFLY PT, R7, R38, 0x10, 0x1f ;  /* 0x0e001f0026077f89 */ /* 0x000e2200000e0000 */
[----:B------:R-:W-:Y:S01]  /*1a00*/  IMAD R14, R4, -0x10, R50 ;  /* 0xfffffff0040e7824 */ /* 0x000fe200078e0232 */
[----:B------:R-:W-:Y:S01]  /*1a10*/  BSSY B0, `(.L_x_23510) ;  /* 0x0000118000007945 */ /* 0x000fe20003800000 */
[----:B------:R-:W1:Y:S01]  /*1a20*/  S2R R39, SR_TID.X ;  /* 0x0000000000277919 */ /* 0x000e620000002100 */
[----:B0-----:R-:W-:-:S05]  /*1a30*/  FMNMX.FTZ R7, R7, R38, !PT ;  /* 0x0000002607077209 */ /* 0x001fca0007810000 */
[----:B-----5:R-:W0:Y:S01]  /*1a40*/  SHFL.BFLY PT, R2, R7, 0x8, 0x1f ;  /* 0x0d001f0007027f89 */ /* 0x020e2200000e0000 */
        /* <DEDUP_REMOVED lines=17> */
[----:B-1----:R-:W-:-:S04]  /*1b60*/  @!P0 LEA R7, R7, R2, 0x18 ;  /* 0x0000000207078211 */ /* 0x002fc800078ec0ff */
[----:B------:R-:W-:Y:S02]  /*1b70*/  @!P0 LEA R7, R34, R7, 0x2 ;  /* 0x0000000722078211 */ /* 0x000fe400078e10ff */
[----:B--2---:R-:W-:Y:S01]  /*1b80*/  @!P1 LEA R2, R13, R10, 0x18 ;  /* 0x0000000a0d029211 */ /* 0x004fe200078ec0ff */
[----:B------:R-:W-:Y:S01]  /*1b90*/  IMAD.MOV.U32 R10, RZ, RZ, -0x800001 ;  /* 0xff7fffffff0a7424 */ /* 0x000fe200078e00ff */
[----:B0-----:R-:W-:-:S05]  /*1ba0*/  FMNMX.FTZ R11, R9, R8, !PT ;  /* 0x00000008090b7209 */ /* 0x001fca0007810000 */
[----:B------:R-:W0:Y:S02]  /*1bb0*/  SHFL.BFLY PT, R8, R11, 0x1, 0x1f ;  /* 0x0c201f000b087f89 */ /* 0x000e2400000e0000 */
[----:B0-----:R-:W-:Y:S01]  /*1bc0*/  @!P0 FMNMX.FTZ R8, R11, R8, !PT ;  /* 0x000000080b088209 */ /* 0x001fe20007810000 */
[----:B------:R-:W-:-:S04]  /*1bd0*/  @!P1 IMAD R11, R35, 0x4, R2 ;  /* 0x00000004230b9824 */ /* 0x000fc800078e0202 */
[----:B------:R0:W-:Y:S01]  /*1be0*/  @!P0 STS [R7], R8 ;  /* 0x0000000807008388 */ /* 0x0001e20000000800 */
[----:B------:R-:W-:Y:S01]  /*1bf0*/  BAR.SYNC.DEFER_BLOCKING 0x0 ;  /* 0x0000000000007b1d */ /* 0x000fe20000010000 */
[----:B0-----:R-:W-:-:S05]  /*1c00*/  VIADD R7, R51, 0x1f ;  /* 0x0000001f33077836 */ /* 0x001fca0000000000 */
[----:B------:R-:W0:Y:S04]  /*1c10*/  @!P1 LDS R10, [R11] ;  /* 0x000000000b0a9984 */ /* 0x000e280000000800 */
[----:B0-----:R-:W0:Y:S02]  /*1c20*/  SHFL.BFLY PT, R9, R10, 0x2, 0x1f ;  /* 0x0c401f000a097f89 */ /* 0x001e2400000e0000 */
[----:B0-----:R-:W-:Y:S02]  /*1c30*/  FMNMX.FTZ R12, R9, R10, !PT ;  /* 0x0000000a090c7209 */ /* 0x001fe40007810000 */
[----:B------:R-:W-:Y:S02]  /*1c40*/  SHF.L.U32 R9, R4, 0x9, RZ ;  /* 0x0000000904097819 */ /* 0x000fe400000006ff */
[----:B------:R-:W-:Y:S01]  /*1c50*/  SHF.R.S32.HI R10, RZ, 0x1f, R7 ;  /* 0x0000001fff0a7819 */ /* 0x000fe20000011407 */
[----:B------:R-:W0:Y:S02]  /*1c60*/  SHFL.BFLY PT, R13, R12, 0x1, 0x1f ;  /* 0x0c201f000c0d7f89 */ /* 0x000e2400000e0000 */
[----:B------:R-:W-:Y:S01]  /*1c70*/  IMAD R14, R14, 0x20, R9 ;  /* 0x000000200e0e7824 */ /* 0x000fe200078e0209 */
[----:B------:R-:W-:Y:S01]  /*1c80*/  LEA.HI R10, R10, R7, RZ, 0x5 ;  /* 0x000000070a0a7211 */ /* 0x000fe200078f28ff */
[----:B------:R-:W-:-:S03]  /*1c90*/  IMAD.MOV.U32 R7, RZ, RZ, RZ ;  /* 0x000000ffff077224 */ /* 0x000fc600078e00ff */
[----:B------:R-:W-:Y:S02]  /*1ca0*/  VIMNMX R8, R51, R14, PT ;  /* 0x0000000e33087248 */ /* 0x000fe40003fe0100 */
[----:B------:R-:W-:Y:S02]  /*1cb0*/  SHF.R.S32.HI R24, RZ, 0x5, R10 ;  /* 0x00000005ff187819 */ /* 0x000fe4000001140a */
[----:B------:R-:W-:-:S04]  /*1cc0*/  IADD3 R8, -R9, R8, RZ ;  /* 0x0000000809087210 */ /* 0x000fc80007ffe1ff */
[----:B------:R-:W-:Y:S02]  /*1cd0*/  ISETP.GE.AND P1, PT, R39, R8, PT ;  /* 0x000000082700720c */ /* 0x000fe40003f26270 */
[----:B0-----:R-:W-:-:S06]  /*1ce0*/  FMNMX.FTZ R2, R12, R13, !PT ;  /* 0x0000000d0c027209 */ /* 0x001fcc0007810000 */
[----:B------:R-:W0:Y:S05]  /*1cf0*/  SHFL.IDX PT, R2, R2, RZ, 0x1f ;  /* 0x00001fff02027589 */ /* 0x000e2a00000e0000 */
        /* <DEDUP_REMOVED lines=24> */
.L_x_23514:
        /* <DEDUP_REMOVED lines=11> */
.L_x_23513:
[----:B------:R-:W-:Y:S05]  /*1f30*/  BSYNC B1 ;  /* 0x0000000000017941 */ /* 0x000fea0003800000 */
.L_x_23512:
        /* <DEDUP_REMOVED lines=14> */
.L_x_23517:
        /* <DEDUP_REMOVED lines=9> */
[----:B------:R-:W-:Y:S04]  /*20b0*/  LDS R33, [R10+0x1200] ;  /* 0x001200000a217984 */ /* 0x000fe80000000800 */
[----:B------:R-:W5:Y:S04]  /*20c0*/  LDS R29, [R10+0xc00] ;  /* 0x000c00000a1d7984 */ /* 0x000f680000000800 */
[----:B------:R-:W5:Y:S04]  /*20d0*/  LDS R27, [R10+0x600] ;  /* 0x000600000a1b7984 */ /* 0x000f680000000800 */
[----:B------:R-:W-:Y:S01]  /*20e0*/  LDS R41, [R10+0x1400] ;  /* 0x001400000a297984 */ /* 0x000fe20000000800 */
        /* <DEDUP_REMOVED lines=15> */
[C---:B-----5:R-:W-:Y:S01]  /*21e0*/  FADD.FTZ R16, -R2.reuse, R23 ;  /* 0x0000001702107221 */ /* 0x060fe20000010100 */
[----:B------:R-:W-:Y:S01]  /*21f0*/  FMUL.FTZ R19, R19, 1.4426950216293334961 ;  /* 0x3fb8aa3b13137820 */ /* 0x000fe20000410000 */
[----:B------:R-:W5:Y:S01]  /*2200*/  LDS R43, [R10+0x1800] ;  /* 0x001800000a2b7984 */ /* 0x000f620000000800 */
[----:B------:R-:W-:Y:S01]  /*2210*/  FADD.FTZ R21, -R2, R21 ;  /* 0x0000001502157221 */ /* 0x000fe20000010100 */
[----:B------:R-:W-:-:S03]  /*2220*/  FMUL.FTZ R16, R16, 1.4426950216293334961 ;  /* 0x3fb8aa3b10107820 */ /* 0x000fc60000410000 */
[----:B------:R0:W1:Y:S01]  /*2230*/  MUFU.EX2 R23, R14 ;  /* 0x0000000e00177308 */ /* 0x0000620000000800 */
[----:B------:R-:W-:Y:S01]  /*2240*/  FMUL.FTZ R21, R21, 1.4426950216293334961 ;  /* 0x3fb8aa3b15157820 */ /* 0x000fe20000410000 */
[----:B--2---:R-:W-:Y:S01]  /*2250*/  STS [R10+-0x400], R13 ;  /* 0xfffc000d0a007388 */ /* 0x004fe20000000800 */
[----:B------:R-:W-:-:S05]  /*2260*/  FADD.FTZ R18, -R2, R29 ;  /* 0x0000001d02127221 */ /* 0x000fca0000010100 */
[----:B------:R-:W2:Y:S01]  /*2270*/  MUFU.EX2 R17, R17 ;  /* 0x0000001100117308 */ /* 0x000ea20000000800 */
[C---:B0-----:R-:W-:Y:S01]  /*2280*/  FADD.FTZ R14, -R2.reuse, R33 ;  /* 0x00000021020e7221 */ /* 0x041fe20000010100 */
[----:B------:R-:W-:Y:S01]  /*2290*/  FADD.FTZ R27, -R2, R27 ;  /* 0x0000001b021b7221 */ /* 0x000fe20000010100 */
[----:B------:R-:W-:Y:S01]  /*22a0*/  FMUL.FTZ R18, R18, 1.4426950216293334961 ;  /* 0x3fb8aa3b12127820 */ /* 0x000fe20000410000 */
[----:B------:R-:W-:Y:S02]  /*22b0*/  STS [R10+-0x200], R15 ;  /* 0xfffe000f0a007388 */ /* 0x000fe40000000800 */
[----:B------:R-:W-:Y:S02]  /*22c0*/  FMUL.FTZ R27, R27, 1.4426950216293334961 ;  /* 0x3fb8aa3b1b1b7820 */ /* 0x000fe40000410000 */
[----:B------:R0:W5:Y:S01]  /*22d0*/  MUFU.EX2 R29, R16 ;  /* 0x00000010001d7308 */ /* 0x0001620000000800 */
[----:B------:R-:W-:Y:S01]  /*22e0*/  FADD.FTZ R20, -R2, R25 ;  /* 0x0000001902147221 */ /* 0x000fe20000010100 */
[----:B-1----:R-:W-:Y:S03]  /*22f0*/  STS [R10+0x800], R23 ;  /* 0x000800170a007388 */ /* 0x002fe60000000800 */
[----:B------:R-:W-:Y:S01]  /*2300*/  FMUL.FTZ R20, R20, 1.4426950216293334961 ;  /* 0x3fb8aa3b14147820 */ /* 0x000fe20000410000 */
[----:B------:R-:W-:-:S02]  /*2310*/  FADD.FTZ R22, -R2, R31 ;  /* 0x0000001f02167221 */ /* 0x000fc40000010100 */
[----:B------:R-:W1:Y:S01]  /*2320*/  MUFU.EX2 R19, R19 ;  /* 0x0000001300137308 */ /* 0x000e620000000800 */
[----:B0-----:R-:W-:Y:S01]  /*2330*/  FMUL.FTZ R16, R14, 1.4426950216293334961 ;  /* 0x3fb8aa3b0e107820 */ /* 0x001fe20000410000 */
[----:B------:R-:W-:Y:S01]  /*2340*/  FADD.FTZ R14, -R2, R41 ;  /* 0x00000029020e7221 */ /* 0x000fe20000010100 */
[----:B------:R-:W-:Y:S01]  /*2350*/  FMUL.FTZ R22, R22, 1.4426950216293334961 ;  /* 0x3fb8aa3b16167820 */ /* 0x000fe20000410000 */
[----:B---3--:R-:W-:Y:S01]  /*2360*/  FADD.FTZ R45, -R2, R45 ;  /* 0x0000002d022d7221 */ /* 0x008fe20000010100 */
[----:B--2---:R-:W-:Y:S01]  /*2370*/  STS [R10], R17 ;  /* 0x000000110a007388 */ /* 0x004fe20000000800 */
[----:B------:R-:W-:Y:S01]  /*2380*/  FMUL.FTZ R26, R14, 1.4426950216293334961 ;  /* 0x3fb8aa3b0e1a7820 */ /* 0x000fe20000410000 */
[----:B------:R-:W-:Y:S01]  /*2390*/  FADD.FTZ R14, R13, R7 ;  /* 0x000000070d0e7221 */ /* 0x000fe20000010000 */
[----:B------:R-:W0:Y:S01]  /*23a0*/  MUFU.EX2 R21, R21 ;  /* 0x0000001500157308 */ /* 0x000e220000000800 */
[----:B------:R-:W-:Y:S01]  /*23b0*/  FMUL.FTZ R45, R45, 1.4426950216293334961 ;  /* 0x3fb8aa3b2d2d7820 */ /* 0x000fe20000410000 */
[----:B----4-:R-:W-:Y:S01]  /*23c0*/  FADD.FTZ R47, -R2, R47 ;  /* 0x0000002f022f7221 */ /* 0x010fe20000010100 */
[----:B------:R-:W-:Y:S01]  /*23d0*/  FADD.FTZ R14, R14, R15 ;  /* 0x0000000f0e0e7221 */ /* 0x000fe20000010000 */
[----:B-----5:R-:W-:Y:S01]  /*23e0*/  FADD.FTZ R43, -R2, R43 ;  /* 0x0000002b022b7221 */ /* 0x020fe20000010100 */
[----:B------:R-:W-:Y:S01]  /*23f0*/  STS [R10+0xa00], R29 ;  /* 0x000a001d0a007388 */ /* 0x000fe20000000800 */
[----:B------:R-:W-:Y:S01]  /*2400*/  FMUL.FTZ R47, R47, 1.4426950216293334961 ;  /* 0x3fb8aa3b2f2f7820 */ /* 0x000fe20000410000 */
[----:B------:R-:W-:Y:S01]  /*2410*/  FADD.FTZ R14, R14, R17 ;  /* 0x000000110e0e7221 */ /* 0x000fe20000010000 */
[----:B------:R-:W2:Y:S01]  /*2420*/  MUFU.EX2 R27, R27 ;  /* 0x0000001b001b7308 */ /* 0x000ea20000000800 */
[----:B------:R-:W-:Y:S01]  /*2430*/  FMUL.FTZ R43, R43, 1.4426950216293334961 ;  /* 0x3fb8aa3b2b2b7820 */ /* 0x000fe20000410000 */
[----:B-1----:R-:W-:Y:S01]  /*2440*/  STS [R10+0x200], R19 ;  /* 0x000200130a007388 */ /* 0x002fe20000000800 */
[----:B------:R-:W-:-:S05]  /*2450*/  FADD.FTZ R14, R14, R19 ;  /* 0x000000130e0e7221 */ /* 0x000fca0000010000 */
[----:B------:R-:W1:Y:S01]  /*2460*/  MUFU.EX2 R25, R18 ;  /* 0x0000001200197308 */ /* 0x000e620000000800 */
[----:B0-----:R-:W-:Y:S01]  /*2470*/  FADD.FTZ R14, R14, R21 ;  /* 0x000000150e0e7221 */ /* 0x001fe20000010000 */
[----:B------:R-:W-:Y:S06]  /*2480*/  STS [R10+0x400], R21 ;  /* 0x000400150a007388 */ /* 0x000fec0000000800 */
[----:B------:R-:W0:Y:S01]  /*2490*/  MUFU.EX2 R31, R20 ;  /* 0x00000014001f7308 */ /* 0x000e220000000800 */
[----:B--2---:R-:W-:Y:S01]  /*24a0*/  FADD.FTZ R14, R14, R27 ;  /* 0x0000001b0e0e7221 */ /* 0x004fe20000010000 */
[----:B------:R-:W-:Y:S03]  /*24b0*/  STS [R10+0x600], R27 ;  /* 0x0006001b0a007388 */ /* 0x000fe60000000800 */
[----:B------:R-:W-:-:S03]  /*24c0*/  FADD.FTZ R14, R14, R23 ;  /* 0x000000170e0e7221 */ /* 0x000fc60000010000 */
[----:B------:R-:W2:Y:S01]  /*24d0*/  MUFU.EX2 R33, R22 ;  /* 0x0000001600217308 */ /* 0x000ea20000000800 */
[----:B------:R-:W-:Y:S01]  /*24e0*/  FADD.FTZ R14, R14, R29 ;  /* 0x0000001d0e0e7221 */ /* 0x000fe20000010000 */
[----:B-1----:R-:W-:Y:S03]  /*24f0*/  STS [R10+0xc00], R25 ;  /* 0x000c00190a007388 */ /* 0x002fe60000000800 */
[----:B------:R-:W-:-:S03]  /*2500*/  FADD.FTZ R14, R14, R25 ;  /* 0x000000190e0e7221 */ /* 0x000fc60000010000 */
        /* <DEDUP_REMOVED lines=19> */
[----:B-1----:R-:W-:Y:S01]  /*2640*/  IADD3 R10, R10, 0x2000, RZ ;  /* 0x000020000a0a7810 */ /* 0x002fe20007ffe0ff */
[----:B------:R-:W-:Y:S06]  /*2650*/  @!P2 BRA `(.L_x_23517) ;  /* 0xfffffff80070a947 */ /* 0x000fec000383ffff */
.L_x_23516:
[----:B------:R-:W-:Y:S05]  /*2660*/  BSYNC B1 ;  /* 0x0000000000017941 */ /* 0x000fea0003800000 */
.L_x_23515:
        /* <DEDUP_REMOVED lines=55> */
.L_x_23519:
[----:B------:R-:W-:Y:S05]  /*29e0*/  BSYNC B1 ;  /* 0x0000000000017941 */ /* 0x000fea0003800000 */
.L_x_23518:
        /* <DEDUP_REMOVED lines=26> */
.L_x_23511:
[----:B------:R-:W-:Y:S05]  /*2b90*/  BSYNC B0 ;  /* 0x0000000000007941 */ /* 0x000fea0003800000 */
.L_x_23510:
        /* <DEDUP_REMOVED lines=57> */
.L_x_23524:
        /* <DEDUP_REMOVED lines=8> */
.L_x_23523:
[----:B------:R-:W-:Y:S05]  /*2fb0*/  BSYNC B1 ;  /* 0x0000000000017941 */ /* 0x000fea0003800000 */
.L_x_23522:
        /* <DEDUP_REMOVED lines=14> */
.L_x_23527:
        /* <DEDUP_REMOVED lines=52> */
.L_x_23526:
[----:B------:R-:W-:Y:S05]  /*33e0*/  BSYNC B1 ;  /* 0x0000000000017941 */ /* 0x000fea0003800000 */
.L_x_23525:
        /* <DEDUP_REMOVED lines=31> */
.L_x_23529:
[----:B------:R-:W-:Y:S05]  /*35e0*/  BSYNC B1 ;  /* 0x0000000000017941 */ /* 0x000fea0003800000 */
.L_x_23528:
        /* <DEDUP_REMOVED lines=14> */
.L_x_23521:
[----:B------:R-:W-:Y:S05]  /*36d0*/  BSYNC B0 ;  /* 0x0000000000007941 */ /* 0x000fea0003800000 */
.L_x_23520:
[----:B------:R-:W-:Y:S01]  /*36e0*/  BAR.SYNC.DEFER_BLOCKING 0x0 ;  /* 0x0000000000007b1d */ /* 0x000fe20000010000 */
[----:B------:R-:W-:Y:S02]  /*36f0*/  ISETP.NE.AND P0, PT, R39, RZ, PT ;  /* 0x000000ff2700720c */ /* 0x000fe40003f05270 */
[----:B------:R-:W-:-:S03]  /*3700*/  ISETP.GE.AND P1, PT, R37, R50, PT ;  /* 0x000000322500720c */ /* 0x000fc60003f26270 */
[----:B------:R-:W-:Y:S10]  /*3710*/  BSSY B0, `(.L_x_23530) ;  /* 0x0000016000007945 */ /* 0x000ff40003800000 */
[----:B------:R-:W-:Y:S01]  /*3720*/  @P1 CS2R R30, SRZ ;  /* 0x00000000001e1805 */ /* 0x000fe2000001ff00 */
[----:B------:R-:W-:Y:S06]  /*3730*/  @P0 BRA `(.L_x_23531) ;  /* 0x00000000004c0947 */ /* 0x000fec0003800000 */
[----:B------:R-:W-:Y:S01]  /*3740*/  ULDC UR4, c[0x0][0xc] ;  /* 0x0000030000047ab9 */ /* 0x000fe20000000800 */
[----:B-12---:R-:W-:Y:S01]  /*3750*/  IMAD R10, R3, UR8, RZ ;  /* 0x00000008030a7c24 */ /* 0x006fe2000f8e02ff */
[----:B------:R-:W-:Y:S01]  /*3760*/  SHF.R.S32.HI R12, RZ, 0x1f, R4 ;  /* 0x0000001fff0c7819 */ /* 0x000fe20000011404 */
[----:B------:R-:W-:Y:S01]  /*3770*/  IMAD R8, R5, UR4, RZ ;  /* 0x0000000405087c24 */ /* 0x000fe2000f8e02ff */
[----:B------:R-:W-:Y:S01]  /*3780*/  ULDC.64 UR4, c[0x0][0x218] ;  /* 0x0000860000047ab9 */ /* 0x000fe20000000a00 */
[----:B------:R-:W-:Y:S02]  /*3790*/  ULDC.64 UR10, c[0x0][0x210] ;  /* 0x00008400000a7ab9 */ /* 0x000fe40000000a00 */
[----:B------:R-:W-:Y:S01]  /*37a0*/  IMAD R11, R8, UR8, RZ ;  /* 0x00000008080b7c24 */ /* 0x000fe2000f8e02ff */
[----:B------:R-:W-:-:S04]  /*37b0*/  SHF.R.S32.HI R8, RZ, 0x1f, R10 ;  /* 0x0000001fff087819 */ /* 0x000fc8000001140a */
        /* <DEDUP_REMOVED lines=11> */
.L_x_23531:
[----:B------:R-:W-:Y:S05]  /*3870*/  BSYNC B0 ;  /* 0x0000000000007941 */ /* 0x000fea0003800000 */
.L_x_23530:
[----:B------:R-:W-:Y:S01]  /*3880*/  ULDC UR12, c[0x0][0x26c] ;  /* 0x00009b00000c7ab9 */ /* 0x000fe20000000800 */
[----:B------:R-:W-:Y:S01]  /*3890*/  BSSY B1, `(.L_x_23532) ;  /* 0x000012c000017945 */ /* 0x000fe20003800000 */
[----:B------:R-:W-:-:S03]  /*38a0*/  @P1 CS2R R28, SRZ ;  /* 0x00000000001c1805 */ /* 0x000fc6000001ff00 */
[----:B------:R-:W-:Y:S05]  /*38b0*/  @P1 BRA `(.L_x_23533) ;  /* 0x0000001000a41947 */ /* 0x000fea0003800000 */
[----:B0--3--:R-:W0:Y:S01]  /*38c0*/  I2F.RP R2, R6 ;  /* 0x0000000600027306 */ /* 0x009e220000209400 */
[----:B------:R-:W-:Y:S01]  /*38d0*/  ULDC UR4, c[0x0][0x258] ;  /* 0x0000960000047ab9 */ /* 0x000fe20000000800 */
[----:B------:R-:W3:Y:S01]  /*38e0*/  S2UR UR5, SR_CgaCtaId ;  /* 0x00000000000579c3 */ /* 0x000ee20000008800 */
[----:B--2---:R-:W-:Y:S01]  /*38f0*/  IMAD R8, R5, UR4, RZ ;  /* 0x0000000405087c24 */ /* 0x004fe2000f8e02ff */
[----:B------:R-:W-:Y:S01]  /*3900*/  ULDC.64 UR10, c[0x0][0x248] ;  /* 0x00009200000a7ab9 */ /* 0x000fe20000000a00 */
[----:B------:R-:W-:Y:S01]  /*3910*/  UMOV UR4, 0x400 ;  /* 0x0000040000047882 */ /* 0x000fe20000000000 */
[----:B------:R-:W-:Y:S01]  /*3920*/  ULDC UR9, c[0x0][0x28c] ;  /* 0x0000a30000097ab9 */ /* 0x000fe20000000800 */
[----:B------:R-:W-:Y:S01]  /*3930*/  UIADD3 UR4, UR4, 0x60, URZ ;  /* 0x0000006004047890 */ /* 0x000fe2000fffe03f */
[----:B------:R-:W-:Y:S01]  /*3940*/  SHF.R.S32.HI R12, RZ, 0x1f, R8 ;  /* 0x0000001fff0c7819 */ /* 0x000fe20000011408 */
[----:B-1----:R-:W-:Y:S01]  /*3950*/  IMAD R7, R34, 0x20, R9 ;  /* 0x0000002022077824 */ /* 0x002fe200078e0209 */
[----:B------:R-:W-:-:S02]  /*3960*/  IADD3 R27, P0, R8, R37, RZ ;  /* 0x00000025081b7210 */ /* 0x000fc40007f1e0ff */
[----:B------:R-:W-:Y:S02]  /*3970*/  CS2R R30, SRZ ;  /* 0x00000000001e7805 */ /* 0x000fe4000001ff00 */
[----:B------:R-:W-:Y:S02]  /*3980*/  IADD3 R24, -R24, 0x1, RZ ;  /* 0x0000000118187810 */ /* 0x000fe40007ffe1ff */
[----:B------:R-:W-:Y:S02]  /*3990*/  CS2R R28, SRZ ;  /* 0x00000000001c7805 */ /* 0x000fe4000001ff00 */
[----:B------:R-:W-:Y:S01]  /*39a0*/  IADD3 R36, R36, -UR9, RZ ;  /* 0x8000000924247c10 */ /* 0x000fe2000fffe0ff */
[----:B0-----:R-:W0:Y:S01]  /*39b0*/  MUFU.RCP R2, R2 ;  /* 0x0000000200027308 */ /* 0x001e220000001000 */
[----:B---3--:R-:W-:Y:S01]  /*39c0*/  ULEA UR4, UR5, UR4, 0x18 ;  /* 0x0000000405047291 */ /* 0x008fe2000f8ec03f */
[----:B0-----:R-:W-:Y:S02]  /*39d0*/  IADD3 R10, R2, 0xffffffe, RZ ;  /* 0x0ffffffe020a7810 */ /* 0x001fe40007ffe0ff */
[----:B------:R-:W-:-:S04]  /*39e0*/  LEA.HI.X.SX32 R2, R37, R12, 0x1, P0 ;  /* 0x0000000c25027211 */ /* 0x000fc800000f0eff */
[----:B------:R0:W1:Y:S01]  /*39f0*/  F2I.FTZ.U32.TRUNC.NTZ R11, R10 ;  /* 0x0000000a000b7305 */ /* 0x000062000021f000 */
[C---:B------:R-:W-:Y:S01]  /*3a00*/  LEA R26, P0, R27.reuse, UR10, 0x2 ;  /* 0x0000000a1b1a7c11 */ /* 0x040fe2000f8010ff */
[----:B------:R-:W2:Y:S01]  /*3a10*/  LDC R12, c[0x0][0x26c] ;  /* 0x00009b00ff0c7b82 */ /* 0x000ea20000000800 */
[----:B------:R-:W-:Y:S02]  /*3a20*/  ULDC UR10, c[0x0][0x270] ;  /* 0x00009c00000a7ab9 */ /* 0x000fe40000000800 */
[----:B------:R-:W-:Y:S01]  /*3a30*/  LEA.HI.X R27, R27, UR11, R2, 0x2, P0 ;  /* 0x0000000b1b1b7c11 */ /* 0x000fe200080f1402 */
[----:B------:R-:W-:Y:S01]  /*3a40*/  IMAD R44, R0, UR10, RZ ;  /* 0x0000000a002c7c24 */ /* 0x000fe2000f8e02ff */
[----:B------:R-:W-:Y:S01]  /*3a50*/  SHF.R.S32.HI R2, RZ, 0x1f, R35 ;  /* 0x0000001fff027819 */ /* 0x000fe20000011423 */
[----:B0-----:R-:W-:-:S03]  /*3a60*/  HFMA2.MMA R10, -RZ, RZ, 0, 0 ;  /* 0x00000000ff0a7435 */ /* 0x001fc600000001ff */
[----:B------:R-:W-:Y:S02]  /*3a70*/  LEA.HI R2, R2, R35, RZ, 0x2 ;  /* 0x0000002302027211 */ /* 0x000fe400078f10ff */
[----:B------:R-:W-:Y:S01]  /*3a80*/  SHF.R.S32.HI R45, RZ, 0x1f, R44 ;  /* 0x0000001fff2d7819 */ /* 0x000fe2000001142c */
[----:B-1----:R-:W-:Y:S01]  /*3a90*/  IMAD.MOV R25, RZ, RZ, -R11 ;  /* 0x000000ffff197224 */ /* 0x002fe200078e0a0b */
[C---:B------:R-:W-:Y:S02]  /*3aa0*/  LOP3.LUT R8, R2.reuse, 0xfffffffc, RZ, 0xc0, !PT ;  /* 0xfffffffc02087812 */ /* 0x040fe400078ec0ff */
[----:B------:R-:W-:Y:S01]  /*3ab0*/  SHF.L.U32 R2, R2, 0x3, RZ ;  /* 0x0000000302027819 */ /* 0x000fe200000006ff */
[----:B------:R-:W-:-:S03]  /*3ac0*/  IMAD R25, R25, R6, RZ ;  /* 0x0000000619197224 */ /* 0x000fc600078e02ff */
[----:B------:R-:W-:Y:S01]  /*3ad0*/  LOP3.LUT R2, R2, 0xffffffe0, RZ, 0xc0, !PT ;  /* 0xffffffe002027812 */ /* 0x000fe200078ec0ff */
[----:B------:R-:W-:Y:S01]  /*3ae0*/  IMAD.HI.U32 R25, R11, R25, R10 ;  /* 0x000000190b197227 */ /* 0x000fe200078e000a */
[----:B--2---:R-:W-:-:S03]  /*3af0*/  SHF.R.S32.HI R0, RZ, 0x1f, R12 ;  /* 0x0000001fff007819 */ /* 0x004fc6000001140c */
[----:B------:R-:W-:-:S04]  /*3b00*/  IMAD.IADD R11, R35, 0x1, -R8 ;  /* 0x00000001230b7824 */ /* 0x000fc800078e0a08 */
[----:B------:R-:W-:Y:S01]  /*3b10*/  IMAD R8, R34, 0x4, R11 ;  /* 0x0000000422087824 */ /* 0x000fe200078e020b */
[----:B------:R-:W-:-:S03]  /*3b20*/  LEA R2, R11, R2, 0x3 ;  /* 0x000000020b027211 */ /* 0x000fc600078e18ff */
[C---:B------:R-:W-:Y:S01]  /*3b30*/  IMAD.U32 R38, R8.reuse, 0x8, R9 ;  /* 0x0000000808267824 */ /* 0x040fe200078e0009 */
[----:B------:R-:W-:Y:S01]  /*3b40*/  LEA R43, R8, UR4, 0x5 ;  /* 0x00000004082b7c11 */ /* 0x000fe2000f8e28ff */
[C---:B------:R-:W-:Y:S01]  /*3b50*/  VIADD R42, R2.reuse, 0x300 ;  /* 0x00000300022a7836 */ /* 0x040fe20000000000 */
[----:B------:R-:W-:Y:S02]  /*3b60*/  IADD3 R41, R2, 0x200, RZ ;  /* 0x0000020002297810 */ /* 0x000fe40007ffe0ff */
[----:B------:R-:W-:-:S07]  /*3b70*/  IADD3 R43, R43, 0x10, RZ ;  /* 0x000000102b2b7810 */ /* 0x000fce0007ffe0ff */
.L_x_23544:
[----:B0-----:R-:W0:Y:S01]  /*3b80*/  LDC R17, c[0x0][0x290] ;  /* 0x0000a400ff117b82 */ /* 0x001e220000000800 */
[----:B------:R-:W-:Y:S01]  /*3b90*/  IABS R12, R7 ;  /* 0x00000007000c7213 */ /* 0x000fe20000000000 */
[----:B------:R-:W-:Y:S01]  /*3ba0*/  BSSY B0, `(.L_x_23534) ;  /* 0x00000f2000007945 */ /* 0x000fe20003800000 */
[----:B-1----:R-:W-:-:S03]  /*3bb0*/  IADD3 R46, R24, R37, RZ ;  /* 0x00000025182e7210 */ /* 0x002fc60007ffe0ff */
        /* <DEDUP_REMOVED lines=44> */
[----:B------:R-:W1:Y:S01]  /*3e80*/  LDS.128 R20, [R43] ;  /* 0x000000002b147984 */ /* 0x000e620000000c00 */
        /* <DEDUP_REMOVED lines=8> */
[----:B------:R-:W-:-:S04]  /*3f10*/  LEA R8, P1, R9, R32, 0x1 ;  /* 0x0000002009087211 */ /* 0x000fc800078208ff */
[-C--:B------:R-:W-:Y:S02]  /*3f20*/  LEA.HI.X.SX32 R14, R41, R47.reuse, 0x1, P0 ;  /* 0x0000002f290e7211 */ /* 0x080fe400000f0eff */
[----:B------:R-:W-:Y:S02]  /*3f30*/  LEA.HI.X.SX32 R11, R42, R47, 0x1, P2 ;  /* 0x0000002f2a0b7211 */ /* 0x000fe400010f0eff */
[----:B------:R-:W-:Y:S02]  /*3f40*/  LEA.HI.X R9, R9, R33, R14, 0x1, P1 ;  /* 0x0000002109097211 */ /* 0x000fe400008f0c0e */
[----:B------:R-:W-:Y:S02]  /*3f50*/  IADD3 R48, P1, R2, R16, RZ ;  /* 0x0000001002307210 */ /* 0x000fe40007f3e0ff */
[----:B------:R-:W0:Y:S01]  /*3f60*/  LDS.128 R16, [R43+-0x10] ;  /* 0xfffff0002b107984 */ /* 0x000e220000000c00 */
[----:B------:R-:W-:Y:S02]  /*3f70*/  ISETP.NE.AND P0, PT, R46, RZ, PT ;  /* 0x000000ff2e00720c */ /* 0x000fe40003f05270 */
[----:B------:R-:W-:-:S02]  /*3f80*/  LEA R46, P2, R48, R32, 0x1 ;  /* 0x00000020302e7211 */ /* 0x000fc400078408ff */
[----:B------:R-:W-:Y:S02]  /*3f90*/  LEA.HI.X.SX32 R47, R2, R47, 0x1, P1 ;  /* 0x0000002f022f7211 */ /* 0x000fe400008f0eff */
[-C--:B------:R-:W-:Y:S02]  /*3fa0*/  LEA.HI.X R13, R10, R33.reuse, R11, 0x1, P3 ;  /* 0x000000210a0d7211 */ /* 0x080fe400018f0c0b */
[----:B------:R-:W-:Y:S01]  /*3fb0*/  LEA.HI.X R47, R48, R33, R47, 0x1, P2 ;  /* 0x00000021302f7211 */ /* 0x000fe200010f0c2f */
[----:B------:R-:W5:Y:S04]  /*3fc0*/  LDG.E.128.CONSTANT R8, desc[UR6][R8.64] ;  /* 0x0000000608087981 */ /* 0x000f68000c1e9d00 */
[----:B------:R-:W5:Y:S01]  /*3fd0*/  LDG.E.128.CONSTANT R12, desc[UR6][R12.64] ;  /* 0x000000060c0c7981 */ /* 0x000f62000c1e9d00 */
[----:B------:R-:W-:Y:S01]  /*3fe0*/  BSSY B2, `(.L_x_23536) ;  /* 0x0000026000027945 */ /* 0x000fe20003800000 */
[----:B-1----:R-:W-:-:S02]  /*3ff0*/  F2FP.F16.F32.PACK_AB R48, R21, R20 ;  /* 0x000000141530723e */ /* 0x002fc400000000ff */
[----:B------:R-:W-:Y:S02]  /*4000*/  F2FP.F16.F32.PACK_AB R49, R23, R22 ;  /* 0x000000161731723e */ /* 0x000fe400000000ff */
[----:B0-----:R-:W-:Y:S02]  /*4010*/  F2FP.F16.F32.PACK_AB R32, R17, R16 ;  /* 0x000000101120723e */ /* 0x001fe400000000ff */
[----:B------:R-:W-:Y:S02]  /*4020*/  F2FP.F16.F32.PACK_AB R33, R19, R18 ;  /* 0x000000121321723e */ /* 0x000fe400000000ff */
[----:B------:R0:W5:Y:S01]  /*4030*/  LDG.E.128.CONSTANT R16, desc[UR6][R46.64] ;  /* 0x000000062e107981 */ /* 0x000162000c1e9d00 */
[----:B------:R-:W-:Y:S05]  /*4040*/  @P0 BRA `(.L_x_23537) ;  /* 0x00000000007c0947 */ /* 0x000fea0003800000 */
[----:B------:R-:W-:Y:S02]  /*4050*/  IADD3 R20, R38, 0x2, RZ ;  /* 0x0000000226147810 */ /* 0x000fe40007ffe0ff */
[----:B-----5:R-:W-:Y:S02]  /*4060*/  PRMT R21, R18, 0x7632, R21 ;  /* 0x0000763212157816 */ /* 0x020fe40000000015 */
[----:B------:R-:W-:Y:S01]  /*4070*/  ISETP.GE.AND P1, PT, R20, R51, PT ;  /* 0x000000331400720c */ /* 0x000fe20003f26270 */
[----:B------:R-:W-:Y:S01]  /*4080*/  VIADD R20, R38, 0x3 ;  /* 0x0000000326147836 */ /* 0x000fe20000000000 */
[----:B------:R-:W-:-:S04]  /*4090*/  PRMT R22, R19, 0x7632, R22 ;  /* 0x0000763213167816 */ /* 0x000fc80000000016 */
[-C--:B------:R-:W-:Y:S02]  /*40a0*/  ISETP.GE.AND P2, PT, R20, R51.reuse, PT ;  /* 0x000000331400720c */ /* 0x080fe40003f46270 */
[C---:B------:R-:W-:Y:S02]  /*40b0*/  PRMT R20, R17.reuse, 0x7632, R20 ;  /* 0x0000763211147816 */ /* 0x040fe40000000014 */
[----:B------:R-:W-:Y:S02]  /*40c0*/  SEL R17, R17, RZ, !P1 ;  /* 0x000000ff11117207 */ /* 0x000fe40004800000 */
[----:B------:R-:W-:Y:S02]  /*40d0*/  SEL R20, R20, RZ, !P2 ;  /* 0x000000ff14147207 */ /* 0x000fe40005000000 */
[----:B------:R-:W-:Y:S02]  /*40e0*/  ISETP.GE.AND P1, PT, R38, R51, PT ;  /* 0x000000332600720c */ /* 0x000fe40003f26270 */
[----:B------:R-:W-:-:S02]  /*40f0*/  PRMT R17, R17, 0x5410, R20 ;  /* 0x0000541011117816 */ /* 0x000fc40000000014 */
[----:B------:R-:W-:-:S04]  /*4100*/  IADD3 R20, R38, 0x4, RZ ;  /* 0x0000000426147810 */ /* 0x000fc80007ffe0ff */
        /* <DEDUP_REMOVED lines=19> */
.L_x_23537:
[----:B------:R-:W-:Y:S05]  /*4240*/  BSYNC B2 ;  /* 0x0000000000027941 */ /* 0x000fea0003800000 */
.L_x_23536:
[----:B------:R1:W5:Y:S02]  /*4250*/  LDG.E.128.CONSTANT R20, desc[UR6][R46.64+0x200] ;  /* 0x000200062e147981 */ /* 0x000364000c1e9d00 */
[----:B-----5:R-:W-:Y:S01]  /*4260*/  HMUL2 R17, R33, R17 ;  /* 0x0000001121117232 */ /* 0x020fe20000000000 */
[----:B------:R-:W-:Y:S05]  /*4270*/  BSSY B2, `(.L_x_23538) ;  /* 0x0000022000027945 */ /* 0x000fea0003800000 */
[----:B------:R-:W-:Y:S01]  /*4280*/  HFMA2.MMA R16, R32, R16, R17 ;  /* 0x0000001020107235 */ /* 0x000fe20000000011 */
[----:B------:R-:W-:Y:S10]  /*4290*/  @P0 BRA `(.L_x_23539) ;  /* 0x00000000007c0947 */ /* 0x000ff40003800000 */
[----:B01----:R-:W-:Y:S01]  /*42a0*/  VIADD R46, R38, 0x2 ;  /* 0x00000002262e7836 */ /* 0x003fe20000000000 */
[----:B------:R-:W-:-:S04]  /*42b0*/  PRMT R17, R21, 0x7632, R17 ;  /* 0x0000763215117816 */ /* 0x000fc80000000011 */
        /* <DEDUP_REMOVED lines=29> */
.L_x_23539:
[----:B------:R-:W-:Y:S05]  /*4490*/  BSYNC B2 ;  /* 0x0000000000027941 */ /* 0x000fea0003800000 */
.L_x_23538:
[----:B------:R-:W-:Y:S01]  /*44a0*/  BSSY B2, `(.L_x_23540) ;  /* 0x0000022000027945 */ /* 0x000fe20003800000 */
[----:B------:R-:W-:-:S03]  /*44b0*/  HMUL2 R21, R33, R21 ;  /* 0x0000001521157232 */ /* 0x000fc60000000000 */
[----:B------:R-:W-:Y:S05]  /*44c0*/  @P0 BRA `(.L_x_23541) ;  /* 0x00000000007c0947 */ /* 0x000fea0003800000 */
[----:B01----:R-:W-:Y:S02]  /*44d0*/  IADD3 R46, R38, 0x2, RZ ;  /* 0x00000002262e7810 */ /* 0x003fe40007ffe0ff */
[----:B------:R-:W-:Y:S02]  /*44e0*/  PRMT R17, R9, 0x7632, R17 ;  /* 0x0000763209117816 */ /* 0x000fe40000000011 */
[----:B------:R-:W-:Y:S01]  /*44f0*/  ISETP.GE.AND P1, PT, R46, R51, PT ;  /* 0x000000332e00720c */ /* 0x000fe20003f26270 */
[----:B------:R-:W-:-:S05]  /*4500*/  VIADD R46, R38, 0x3 ;  /* 0x00000003262e7836 */ /* 0x000fca0000000000 */
[----:B------:R-:W-:Y:S02]  /*4510*/  ISETP.GE.AND P2, PT, R46, R51, PT ;  /* 0x000000332e00720c */ /* 0x000fe40003f46270 */
[----:B------:R-:W-:Y:S02]  /*4520*/  SEL R46, R9, RZ, !P1 ;  /* 0x000000ff092e7207 */ /* 0x000fe40004800000 */
[----:B------:R-:W-:-:S04]  /*4530*/  SEL R17, R17, RZ, !P2 ;  /* 0x000000ff11117207 */ /* 0x000fc80005000000 */
[--C-:B------:R-:W-:Y:S02]  /*4540*/  PRMT R9, R46, 0x5410, R17.reuse ;  /* 0x000054102e097816 */ /* 0x100fe40000000011 */
        /* <DEDUP_REMOVED lines=11> */
[-C--:B------:R-:W-:Y:S02]  /*4600*/  ISETP.GE.AND P1, PT, R38, R51.reuse, PT ;  /* 0x000000332600720c */ /* 0x080fe40003f26270 */
[-C--:B------:R-:W-:Y:S02]  /*4610*/  ISETP.GE.AND P4, PT, R46, R51.reuse, PT ;  /* 0x000000332e00720c */ /* 0x080fe40003f86270 */
[----:B------:R-:W-:Y:S02]  /*4620*/  IADD3 R46, R38, 0x1, RZ ;  /* 0x00000001262e7810 */ /* 0x000fe40007ffe0ff */
        /* <DEDUP_REMOVED lines=8> */
[----:B------:R-:W-:-:S07]  /*46b0*/  PRMT R8, R8, 0x5410, R17 ;  /* 0x0000541008087816 */ /* 0x000fce0000000011 */
.L_x_23541:
[----:B------:R-:W-:Y:S05]  /*46c0*/  BSYNC B2 ;  /* 0x0000000000027941 */ /* 0x000fea0003800000 */
.L_x_23540:
[----:B------:R-:W-:Y:S01]  /*46d0*/  BSSY B2, `(.L_x_23542) ;  /* 0x0000022000027945 */ /* 0x000fe20003800000 */
[----:B------:R-:W-:-:S03]  /*46e0*/  HFMA2.MMA R9, R33, R9, -RZ ;  /* 0x0000000921097235 */ /* 0x000fc600001000ff */
[----:B------:R-:W-:Y:S08]  /*46f0*/  @P0 BRA `(.L_x_23543) ;  /* 0x00000000007c0947 */ /* 0x000ff00003800000 */
[C---:B01----:R-:W-:Y:S01]  /*4700*/  VIADD R46, R38.reuse, 0x1 ;  /* 0x00000001262e7836 */ /* 0x043fe20000000000 */
[-C--:B------:R-:W-:Y:S02]  /*4710*/  ISETP.GE.AND P0, PT, R38, R51.reuse, PT ;  /* 0x000000332600720c */ /* 0x080fe40003f06270 */
[----:B------:R-:W-:Y:S02]  /*4720*/  PRMT R17, R12, 0x7632, R17 ;  /* 0x000076320c117816 */ /* 0x000fe40000000011 */
[-C--:B------:R-:W-:Y:S02]  /*4730*/  ISETP.GE.AND P1, PT, R46, R51.reuse, PT ;  /* 0x000000332e00720c */ /* 0x080fe40003f26270 */
[----:B------:R-:W-:Y:S02]  /*4740*/  IADD3 R46, R38, 0x2, RZ ;  /* 0x00000002262e7810 */ /* 0x000fe40007ffe0ff */
        /* <DEDUP_REMOVED lines=22> */
[----:B------:R-:W-:Y:S02]  /*48b0*/  ISETP.GE.AND P0, PT, R46, R51, PT ;  /* 0x000000332e00720c */ /* 0x000fe40003f06270 */
[----:B------:R-:W-:Y:S02]  /*48c0*/  SEL R46, R15, RZ, !P2 ;  /* 0x000000ff0f2e7207 */ /* 0x000fe40005000000 */
[----:B------:R-:W-:-:S04]  /*48d0*/  SEL R17, R17, RZ, !P0 ;  /* 0x000000ff11117207 */ /* 0x000fc80004000000 */
[----:B------:R-:W-:-:S07]  /*48e0*/  PRMT R15, R46, 0x5410, R17 ;  /* 0x000054102e0f7816 */ /* 0x000fce0000000011 */
.L_x_23543:
[----:B------:R-:W-:Y:S05]  /*48f0*/  BSYNC B2 ;  /* 0x0000000000027941 */ /* 0x000fea0003800000 */
.L_x_23542:
[----:B------:R-:W-:Y:S01]  /*4900*/  HMUL2 R13, R33, R13 ;  /* 0x0000000d210d7232 */ /* 0x000fe20000000000 */
[----:B------:R-:W-:Y:S01]  /*4910*/  HFMA2.MMA R9, R32, R8, R9 ;  /* 0x0000000820097235 */ /* 0x000fe20000000009 */
[C---:B------:R-:W-:Y:S01]  /*4920*/  HFMA2 R21, R32.reuse, R20, R21 ;  /* 0x0000001420157231 */ /* 0x040fe20000000015 */
[C---:B------:R-:W-:Y:S01]  /*4930*/  HFMA2.MMA R16, R48.reuse, R18, R16 ;  /* 0x0000001230107235 */ /* 0x040fe20000000010 */
[----:B------:R-:W-:Y:S02]  /*4940*/  HFMA2 R13, R32, R12, R13 ;  /* 0x0000000c200d7231 */ /* 0x000fe4000000000d */
[C---:B------:R-:W-:Y:S02]  /*4950*/  HFMA2 R21, R48.reuse, R22, R21 ;  /* 0x0000001630157231 */ /* 0x040fe40000000015 */
[----:B------:R-:W-:Y:S01]  /*4960*/  HFMA2 R13, R48, R14, R13 ;  /* 0x0000000e300d7231 */ /* 0x000fe2000000000d */
[----:B------:R-:W-:Y:S02]  /*4970*/  HFMA2.MMA R9, R48, R10, R9 ;  /* 0x0000000a30097235 */ /* 0x000fe40000000009 */
[----:B------:R-:W-:-:S02]  /*4980*/  HFMA2.MMA R16, R49, R19, R16 ;  /* 0x0000001331107235 */ /* 0x000fc40000000010 */
[C---:B------:R-:W-:Y:S02]  /*4990*/  HFMA2.MMA R21, R49.reuse, R23, R21 ;  /* 0x0000001731157235 */ /* 0x040fe40000000015 */
[----:B------:R-:W-:-:S04]  /*49a0*/  HFMA2.MMA R13, R49, R15, R13 ;  /* 0x0000000f310d7235 */ /* 0x000fc8000000000d */
[----:B------:R-:W-:Y:S02]  /*49b0*/  HFMA2 R11, R49, R11, R9 ;  /* 0x0000000b310b7231 */ /* 0x000fe40000000009 */
[--C-:B------:R-:W-:Y:S02]  /*49c0*/  HADD2.F32 R8, -RZ, R16.reuse.H0_H0 ;  /* 0x20000010ff087230 */ /* 0x100fe40000004100 */
[----:B------:R-:W-:Y:S02]  /*49d0*/  HADD2.F32 R10, -RZ, R21.H0_H0 ;  /* 0x20000015ff0a7230 */ /* 0x000fe40000004100 */
[----:B------:R-:W-:Y:S02]  /*49e0*/  HADD2.F32 R12, -RZ, R11.H0_H0 ;  /* 0x2000000bff0c7230 */ /* 0x000fe40000004100 */
[----:B------:R-:W-:Y:S02]  /*49f0*/  HADD2.F32 R14, -RZ, R13.H0_H0 ;  /* 0x2000000dff0e7230 */ /* 0x000fe40000004100 */
[----:B------:R-:W-:-:S02]  /*4a00*/  HADD2.F32 R9, -RZ, R16.H1_H1 ;  /* 0x30000010ff097230 */ /* 0x000fc40000004100 */
[----:B------:R-:W-:Y:S02]  /*4a10*/  HADD2.F32 R21, -RZ, R21.H1_H1 ;  /* 0x30000015ff157230 */ /* 0x000fe40000004100 */
[----:B------:R-:W-:Y:S02]  /*4a20*/  HADD2.F32 R11, -RZ, R11.H1_H1 ;  /* 0x3000000bff0b7230 */ /* 0x000fe40000004100 */
[----:B------:R-:W-:Y:S01]  /*4a30*/  FADD.FTZ R8, R8, R9 ;  /* 0x0000000908087221 */ /* 0x000fe20000010000 */
[----:B------:R-:W-:Y:S02]  /*4a40*/  HADD2.F32 R13, -RZ, R13.H1_H1 ;  /* 0x3000000dff0d7230 */ /* 0x000fe40000004100 */
[----:B------:R-:W-:Y:S01]  /*4a50*/  FADD.FTZ R21, R10, R21 ;  /* 0x000000150a157221 */ /* 0x000fe20000010000 */
[----:B------:R-:W-:Y:S01]  /*4a60*/  FADD.FTZ R12, R12, R11 ;  /* 0x0000000b0c0c7221 */ /* 0x000fe20000010000 */
[----:B------:R-:W-:Y:S01]  /*4a70*/  FADD.FTZ R31, R31, R8 ;  /* 0x000000081f1f7221 */ /* 0x000fe20000010000 */
[----:B------:R-:W-:Y:S01]  /*4a80*/  FADD.FTZ R13, R14, R13 ;  /* 0x0000000d0e0d7221 */ /* 0x000fe20000010000 */
[----:B------:R-:W-:Y:S01]  /*4a90*/  FADD.FTZ R30, R30, R21 ;  /* 0x000000151e1e7221 */ /* 0x000fe20000010000 */
[----:B------:R-:W-:-:S02]  /*4aa0*/  FADD.FTZ R29, R29, R12 ;  /* 0x0000000c1d1d7221 */ /* 0x000fc40000010000 */
[----:B------:R-:W-:-:S07]  /*4ab0*/  FADD.FTZ R28, R28, R13 ;  /* 0x0000000d1c1c7221 */ /* 0x000fce0000010000 */
.L_x_23535:
[----:B------:R-:W-:Y:S05]  /*4ac0*/  BSYNC B0 ;  /* 0x0000000000007941 */ /* 0x000fea0003800000 */
.L_x_23534:
        /* <DEDUP_REMOVED lines=8> */
.L_x_23533:
[----:B------:R-:W-:Y:S05]  /*4b50*/  BSYNC B1 ;  /* 0x0000000000017941 */ /* 0x000fea0003800000 */
.L_x_23532:
[----:B-1-3--:R-:W0:Y:S01]  /*4b60*/  SHFL.BFLY PT, R7, R30, 0x2, 0x1f ;  /* 0x0c401f001e077f89 */ /* 0x00ae2200000e0000 */
[----:B------:R-:W1:Y:S01]  /*4b70*/  S2UR UR5, SR_CgaCtaId ;  /* 0x00000000000579c3 */ /* 0x000e620000008800 */
[----:B--2---:R-:W-:Y:S01]  /*4b80*/  SHF.R.S32.HI R12, RZ, 0x1f, R35 ;  /* 0x0000001fff0c7819 */ /* 0x004fe20000011423 */
[----:B------:R-:W-:Y:S01]  /*4b90*/  UMOV UR4, 0x400 ;  /* 0x0000040000047882 */ /* 0x000fe20000000000 */
[----:B------:R-:W2:Y:S01]  /*4ba0*/  SHFL.BFLY PT, R0, R31, 0x2, 0x1f ;  /* 0x0c401f001f007f89 */ /* 0x000ea200000e0000 */
[----:B------:R-:W-:Y:S01]  /*4bb0*/  LOP3.LUT R10, R35, 0x3, RZ, 0xc0, !PT ;  /* 0x00000003230a7812 */ /* 0x000fe200078ec0ff */
[----:B------:R-:W-:Y:S01]  /*4bc0*/  UIADD3 UR4, UR4, 0x60, URZ ;  /* 0x0000006004047890 */ /* 0x000fe2000fffe03f */
[----:B------:R-:W-:Y:S01]  /*4bd0*/  LEA.HI R12, R12, R35, RZ, 0x2 ;  /* 0x000000230c0c7211 */ /* 0x000fe200078f10ff */
[----:B------:R-:W3:Y:S01]  /*4be0*/  SHFL.BFLY PT, R6, R29, 0x2, 0x1f ;  /* 0x0c401f001d067f89 */ /* 0x000ee200000e0000 */
[----:B------:R-:W-:Y:S01]  /*4bf0*/  ISETP.NE.AND P0, PT, R10, RZ, PT ;  /* 0x000000ff0a00720c */ /* 0x000fe20003f05270 */
[----:B------:R-:W-:Y:S01]  /*4c00*/  BSSY B0, `(.L_x_23545) ;  /* 0x0000037000007945 */ /* 0x000fe20003800000 */
[----:B------:R-:W-:Y:S01]  /*4c10*/  LOP3.LUT R10, R39, 0xffffffc0, RZ, 0xc0, !PT ;  /* 0xffffffc0270a7812 */ /* 0x000fe200078ec0ff */
[----:B------:R-:W4:Y:S01]  /*4c20*/  SHFL.BFLY PT, R9, R28, 0x2, 0x1f ;  /* 0x0c401f001c097f89 */ /* 0x000f2200000e0000 */
[----:B------:R-:W-:-:S02]  /*4c30*/  SHF.R.S32.HI R15, RZ, 0x2, R12 ;  /* 0x00000002ff0f7819 */ /* 0x000fc4000001140c */
[----:B------:R-:W-:Y:S01]  /*4c40*/  ISETP.NE.OR P2, PT, R10, 0x40, P0 ;  /* 0x000000400a00780c */ /* 0x000fe20000745670 */
[----:B------:R-:W-:Y:S01]  /*4c50*/  BAR.SYNC.DEFER_BLOCKING 0x0 ;  /* 0x0000000000007b1d */ /* 0x000fe20000010000 */
[C---:B------:R-:W-:Y:S01]  /*4c60*/  ISETP.GT.OR P1, PT, R39.reuse, 0x3f, P0 ;  /* 0x0000003f2700780c */ /* 0x040fe20000724670 */
[----:B------:R-:W-:Y:S01]  /*4c70*/  IMAD R34, R34, 0x20, R15 ;  /* 0x0000002022227824 */ /* 0x000fe200078e020f */
[----:B------:R-:W-:-:S04]  /*4c80*/  LOP3.LUT R10, R39, 0xffffffe0, RZ, 0xc0, !PT ;  /* 0xffffffe0270a7812 */ /* 0x000fc800078ec0ff */
[----:B------:R-:W-:Y:S01]  /*4c90*/  ISETP.NE.OR P4, PT, R10, 0x20, P0 ;  /* 0x000000200a00780c */ /* 0x000fe20000785670 */
[----:B0-----:R-:W-:Y:S01]  /*4ca0*/  FADD.FTZ R2, R7, R30 ;  /* 0x0000001e07027221 */ /* 0x001fe20000010000 */
[----:B-1----:R-:W-:Y:S01]  /*4cb0*/  ULEA UR4, UR5, UR4, 0x18 ;  /* 0x0000000405047291 */ /* 0x002fe2000f8ec03f */
[----:B------:R-:W-:Y:S01]  /*4cc0*/  IADD3 R10, R39, 0x1f, RZ ;  /* 0x0000001f270a7810 */ /* 0x000fe20007ffe0ff */
[----:B--2---:R-:W-:-:S03]  /*4cd0*/  FADD.FTZ R0, R0, R31 ;  /* 0x0000001f00007221 */ /* 0x004fc60000010000 */
[----:B------:R-:W-:Y:S01]  /*4ce0*/  ISETP.GT.U32.AND P3, PT, R10, 0x3e, PT ;  /* 0x0000003e0a00780c */ /* 0x000fe20003f64070 */
[----:B---3--:R-:W-:Y:S01]  /*4cf0*/  FADD.FTZ R6, R6, R29 ;  /* 0x0000001d06067221 */ /* 0x008fe20000010000 */
[----:B------:R-:W0:Y:S01]  /*4d00*/  SHFL.BFLY PT, R7, R0, 0x1, 0x1f ;  /* 0x0c201f0000077f89 */ /* 0x000e2200000e0000 */
[----:B------:R-:W-:Y:S01]  /*4d10*/  LEA R34, R34, UR4, 0x2 ;  /* 0x0000000422227c11 */ /* 0x000fe2000f8e10ff */
[----:B----4-:R-:W-:Y:S02]  /*4d20*/  FADD.FTZ R8, R9, R28 ;  /* 0x0000001c09087221 */ /* 0x010fe40000010000 */
[----:B------:R-:W-:Y:S04]  /*4d30*/  SHFL.BFLY PT, R11, R6, 0x1, 0x1f ;  /* 0x0c201f00060b7f89 */ /* 0x000fe800000e0000 */
[----:B------:R-:W1:Y:S04]  /*4d40*/  SHFL.BFLY PT, R9, R2, 0x1, 0x1f ;  /* 0x0c201f0002097f89 */ /* 0x000e6800000e0000 */
[----:B------:R-:W2:Y:S01]  /*4d50*/  SHFL.BFLY PT, R13, R8, 0x1, 0x1f ;  /* 0x0c201f00080d7f89 */ /* 0x000ea200000e0000 */
[----:B0-----:R-:W-:-:S05]  /*4d60*/  FADD.FTZ R0, R0, R7 ;  /* 0x0000000700007221 */ /* 0x001fca0000010000 */
[----:B------:R-:W-:Y:S01]  /*4d70*/  @!P2 STS [R34+-0x100], R0 ;  /* 0xffff00002200a388 */ /* 0x000fe20000000800 */
[----:B-1----:R-:W-:Y:S01]  /*4d80*/  FADD.FTZ R9, R2, R9 ;  /* 0x0000000902097221 */ /* 0x002fe20000010000 */
[----:B------:R-:W-:Y:S01]  /*4d90*/  FADD.FTZ R2, R6, R11 ;  /* 0x0000000b06027221 */ /* 0x000fe20000010000 */
[----:B--2---:R-:W-:-:S03]  /*4da0*/  FADD.FTZ R13, R8, R13 ;  /* 0x0000000d080d7221 */ /* 0x004fc60000010000 */
        /* <DEDUP_REMOVED lines=28> */
.L_x_23546:
[----:B------:R-:W-:Y:S05]  /*4f70*/  BSYNC B0 ;  /* 0x0000000000007941 */ /* 0x000fea0003800000 */
.L_x_23545:
[----:B------:R-:W-:Y:S06]  /*4f80*/  BAR.SYNC.DEFER_BLOCKING 0x0 ;  /* 0x0000000000007b1d */ /* 0x000fec0000010000 */
[----:B------:R-:W-:Y:S05]  /*4f90*/  @P3 EXIT ;  /* 0x000000000000394d */ /* 0x000fea0003800000 */
[----:B------:R-:W-:Y:S01]  /*4fa0*/  ULDC UR4, c[0x0][0xc] ;  /* 0x0000030000047ab9 */ /* 0x000fe20000000800 */
[----:B------:R-:W-:Y:S02]  /*4fb0*/  IMAD R6, R3, UR8, RZ ;  /* 0x0000000803067c24 */ /* 0x000fe4000f8e02ff */
[----:B------:R-:W-:Y:S02]  /*4fc0*/  IMAD R5, R5, UR4, RZ ;  /* 0x0000000405057c24 */ /* 0x000fe4000f8e02ff */
[----:B------:R-:W-:Y:S01]  /*4fd0*/  IMAD.SHL.U32 R3, R4, 0x20, RZ ;  /* 0x0000002004037824 */ /* 0x000fe200078e00ff */
[----:B------:R-:W-:Y:S01]  /*4fe0*/  SHF.L.U32 R4, R6, 0x5, RZ ;  /* 0x0000000506047819 */ /* 0x000fe200000006ff */
[----:B------:R-:W-:-:S03]  /*4ff0*/  IMAD R5, R5, UR8, RZ ;  /* 0x0000000805057c24 */ /* 0x000fc6000f8e02ff */
[----:B------:R-:W-:Y:S01]  /*5000*/  SHF.R.S32.HI R7, RZ, 0x1f, R3 ;  /* 0x0000001fff077819 */ /* 0x000fe20000011403 */
[----:B------:R-:W-:Y:S01]  /*5010*/  IMAD.SHL.U32 R5, R5, 0x20, RZ ;  /* 0x0000002005057824 */ /* 0x000fe200078e00ff */
[----:B------:R-:W-:-:S04]  /*5020*/  SHF.R.S32.HI R6, RZ, 0x1f, R4 ;  /* 0x0000001fff067819 */ /* 0x000fc80000011404 */
        /* <DEDUP_REMOVED lines=12> */
[CC--:B------:R-:W-:Y:S02]  /*50f0*/  IADD3 R14, P2, R6.reuse, R10.reuse, RZ ;  /* 0x0000000a060e7210 */ /* 0x0c0fe40007f5e0ff */
[----:B------:R-:W-:Y:S02]  /*5100*/  IADD3 R11, P3, R7, R10, RZ ;  /* 0x0000000a070b7210 */ /* 0x000fe40007f7e0ff */
[----:B------:R-:W-:Y:S02]  /*5110*/  LEA.HI.X R5, R5, UR5, R8, 0x1, P0 ;  /* 0x0000000505057c11 */ /* 0x000fe400080f0c08 */
[-C--:B------:R-:W-:Y:S02]  /*5120*/  LEA.HI.X.SX32 R16, R3, R12.reuse, 0x1, P1 ;  /* 0x0000000c03107211 */ /* 0x080fe400008f0eff */
[----:B------:R-:W-:Y:S02]  /*5130*/  LEA.HI.X.SX32 R3, R6, R12, 0x1, P2 ;  /* 0x0000000c06037211 */ /* 0x000fe400010f0eff */
[----:B------:R-:W-:-:S02]  /*5140*/  LEA R8, P1, R14, UR4, 0x1 ;  /* 0x000000040e087c11 */ /* 0x000fc4000f8208ff */
[----:B------:R-:W-:Y:S02]  /*5150*/  LEA R6, P0, R15, UR4, 0x1 ;  /* 0x000000040f067c11 */ /* 0x000fe4000f8008ff */
[----:B0-----:R-:W-:Y:S02]  /*5160*/  F2FP.F16.F32.PACK_AB R0, R9, R0 ;  /* 0x000000000900723e */ /* 0x001fe400000000ff */
[----:B------:R-:W-:Y:S02]  /*5170*/  LEA.HI.X.SX32 R12, R7, R12, 0x1, P3 ;  /* 0x0000000c070c7211 */ /* 0x000fe400018f0eff */
[----:B------:R-:W-:Y:S01]  /*5180*/  LEA R10, P2, R11, UR4, 0x1 ;  /* 0x000000040b0a7c11 */ /* 0x000fe2000f8408ff */
[----:B------:R0:W-:Y:S01]  /*5190*/  STG.E.U16 desc[UR6][R4.64], R0 ;  /* 0x0000000004007986 */ /* 0x0001e2000c101506 */
[----:B------:R-:W-:Y:S02]  /*51a0*/  F2FP.F16.F32.PACK_AB R2, R13, R2 ;  /* 0x000000020d02723e */ /* 0x000fe400000000ff */
[----:B------:R-:W-:-:S02]  /*51b0*/  LEA.HI.X R9, R14, UR5, R3, 0x1, P1 ;  /* 0x000000050e097c11 */ /* 0x000fc400088f0c03 */
[----:B------:R-:W-:Y:S02]  /*51c0*/  LEA.HI.X R7, R15, UR5, R16, 0x1, P0 ;  /* 0x000000050f077c11 */ /* 0x000fe400080f0c10 */
[----:B------:R-:W-:Y:S02]  /*51d0*/  PRMT R3, R0, 0x7632, R3 ;  /* 0x0000763200037816 */ /* 0x000fe40000000003 */
[----:B------:R-:W-:Y:S02]  /*51e0*/  LEA.HI.X R11, R11, UR5, R12, 0x1, P2 ;  /* 0x000000050b0b7c11 */ /* 0x000fe400090f0c0c */
[----:B0-----:R-:W-:Y:S01]  /*51f0*/  PRMT R5, R2, 0x7632, R5 ;  /* 0x0000763202057816 */ /* 0x001fe20000000005 */
[----:B------:R-:W-:Y:S04]  /*5200*/  STG.E.U16 desc[UR6][R6.64], R3 ;  /* 0x0000000306007986 */ /* 0x000fe8000c101506 */
[----:B------:R-:W-:Y:S04]  /*5210*/  STG.E.U16 desc[UR6][R8.64], R2 ;  /* 0x0000000208007986 */ /* 0x000fe8000c101506 */
[----:B------:R-:W-:Y:S01]  /*5220*/  STG.E.U16 desc[UR6][R10.64], R5 ;  /* 0x000000050a007986 */ /* 0x000fe2000c101506 */
[----:B------:R-:W-:Y:S05]  /*5230*/  EXIT ;  /* 0x000000000000794d */ /* 0x000fea0003800000 */
.L_x_23547:
        /* <DEDUP_REMOVED lines=12> */
.L_x_29973:


//--------------------- .text._ZN4vllm25paged_attention_v2_kernelIttLi256ELi16ELi128ELNS_18Fp8KVCacheDataTypeE0ELb0ELi512EEEvPfS2_PT_PKS3_PKT0_S9_ifPKiSB_iPKfiiiSD_SD_iiiii --------------------------
	.section	.text._ZN4vllm25paged_attention_v2_kernelIttLi256ELi16ELi128ELNS_18Fp8KVCacheDataTypeE0ELb0ELi512EEEvPfS2_PT_PKS3_PKT0_S9_ifPKiSB_iPKfiiiSD_SD_iiiii,"ax",@progbits
	.align	128
        .global         _ZN4vllm25paged_attention_v2_kernelIttLi256ELi16ELi128ELNS_18Fp8KVCacheDataTypeE0ELb0ELi512EEEvPfS2_PT_PKS3_PKT0_S9_ifPKiSB_iPKfiiiSD_SD_iiiii
        .type           _ZN4vllm25paged_attention_v2_kernelIttLi256ELi16ELi128ELNS_18Fp8KVCacheDataTypeE0ELb0ELi512EEEvPfS2_PT_PKS3_PKT0_S9_ifPKiSB_iPKfiiiSD_SD_iiiii,@function
        .size           _ZN4vllm25paged_attention_v2_kernelIttLi256ELi16ELi128ELNS_18Fp8KVCacheDataTypeE0ELb0ELi512EEEvPfS2_PT_PKS3_PKT0_S9_ifPKiSB_iPKfiiiSD_SD_iiiii,(.L_x_29974 - _ZN4vllm25paged_attention_v2_kernelIttLi256ELi16ELi128ELNS_18Fp8KVCacheDataTypeE0ELb0ELi512EEEvPfS2_PT_PKS3_PKT0_S9_ifPKiSB_iPKfiiiSD_SD_iiiii)
        .other          _ZN4vllm25paged_attention_v2_kernelIttLi256ELi16ELi128ELNS_18Fp8KVCacheDataTypeE0ELb0ELi512EEEvPfS2_PT_PKS3_PKT0_S9_ifPKiSB_iPKfiiiSD_SD_iiiii,@"STO_CUDA_ENTRY STV_DEFAULT"
_ZN4vllm25paged_attention_v2_kernelIttLi256ELi16ELi128ELNS_18Fp8KVCacheDataTypeE0ELb0ELi512EEEvPfS2_PT_PKS3_PKT0_S9_ifPKiSB_iPKfiiiSD_SD_iiiii:
.text._ZN4vllm25paged_attention_v2_kernelIttLi256ELi16ELi128ELNS_18Fp8KVCacheDataTypeE0ELb0ELi512EEEvPfS2_PT_PKS3_PKT0_S9_ifPKiSB_iPKfiiiSD_SD_iiiii:
        /* <DEDUP_REMOVED lines=50> */
[----:B0-----:R-:W-:-:S02]  /*0320*/  VIADD R2, R0, 0xffffffe ;  /* 0x0ffffffe00027836 */ /* 0x001fc40000000000 */
[----:B------:R-:W0:Y:S04]  /*0330*/  S2R R0, SR_TID.X ;  /* 0x0000000000007919 */ /* 0x000e280000002100 */
[----:B------:R1:W2:Y:S02]  /*0340*/  F2I.FTZ.U32.TRUNC.NTZ R3, R2 ;  /* 0x0000000200037305 */ /* 0x0002a4000021f000 */
[----:B-1----:R-:W-:Y:S01]  /*0350*/  IMAD.MOV.U32 R2, RZ, RZ, RZ ;  /* 0x000000ffff027224 */ /* 0x002fe200078e00ff */
[----:B--2---:R-:W-:-:S05]  /*0360*/  IADD3 R4, RZ, -R3, RZ ;  /* 0x80000003ff047210 */ /* 0x004fca0007ffe0ff */
[----:B------:R-:W-:Y:S01]  /*0370*/  IMAD R9, R4, R5, RZ ;  /* 0x0000000504097224 */ /* 0x000fe200078e02ff */
[----:B------:R-:W-:-:S03]  /*0380*/  IABS R4, R8 ;  /* 0x0000000800047213 */ /* 0x000fc60000000000 */
[----:B------:R-:W-:-:S04]  /*0390*/  IMAD.HI.U32 R3, R3, R9, R2 ;  /* 0x0000000903037227 */ /* 0x000fc800078e0002 */
[----:B------:R-:W-:Y:S02]  /*03a0*/  IMAD.MOV R9, RZ, RZ, -R4 ;  /* 0x000000ffff097224 */ /* 0x000fe400078e0a04 */
[----:B------:R-:W-:-:S04]  /*03b0*/  IMAD.HI.U32 R4, R3, R6, RZ ;  /* 0x0000000603047227 */ /* 0x000fc800078e00ff */
[----:B------:R-:W-:Y:S01]  /*03c0*/  IMAD R2, R4, R9, R6 ;  /* 0x0000000904027224 */ /* 0x000fe200078e0206 */
[----:B0-----:R-:W-:-:S04]  /*03d0*/  LEA.HI R6, R0, R0, RZ, 0x1 ;  /* 0x0000000000067211 */ /* 0x001fc800078f08ff */
[----:B------:R-:W-:-:S13]  /*03e0*/  ISETP.GT.U32.AND P1, PT, R5, R2, PT ;  /* 0x000000020500720c */ /* 0x000fda0003f24070 */
[----:B------:R-:W-:Y:S02]  /*03f0*/  @!P1 IMAD.IADD R2, R2, 0x1, -R5 ;  /* 0x0000000102029824 */ /* 0x000fe400078e0a05 */
[----:B------:R-:W-:Y:S01]  /*0400*/  @!P1 VIADD R4, R4, 0x1 ;  /* 0x0000000104049836 */ /* 0x000fe20000000000 */
[----:B------:R-:W-:Y:S02]  /*0410*/  ISETP.NE.AND P1, PT, R8, RZ, PT ;  /* 0x000000ff0800720c */ /* 0x000fe40003f25270 */
[----:B------:R-:W-:Y:S01]  /*0420*/  ISETP.GE.U32.AND P0, PT, R2, R5, PT ;  /* 0x000000050200720c */ /* 0x000fe20003f06070 */
[----:B------:R-:W-:Y:S01]  /*0430*/  VIADD R2, R117, 0xf ;  /* 0x0000000f75027836 */ /* 0x000fe20000000000 */
[----:B------:R-:W-:-:S04]  /*0440*/  LOP3.LUT R5, R7, R8, RZ, 0x3c, !PT ;  /* 0x0000000807057212 */ /* 0x000fc800078e3cff */
[----:B------:R-:W-:Y:S02]  /*0450*/  SHF.R.S32.HI R3, RZ, 0x1f, R2 ;  /* 0x0000001fff037819 */ /* 0x000fe40000011402 */
[----:B------:R-:W-:Y:S02]  /*0460*/  ISETP.GE.AND P2, PT, R5, RZ, PT ;  /* 0x000000ff0500720c */ /* 0x000fe40003f46270 */
[----:B------:R-:W-:Y:S02]  /*0470*/  LEA.HI R3, R3, R2, RZ, 0x4 ;  /* 0x0000000203037211 */ /* 0x000fe400078f20ff */
[----:B------:R-:W-:Y:S01]  /*0480*/  SHF.R.S32.HI R5, RZ, 0x1f, R0 ;  /* 0x0000001fff057819 */ /* 0x000fe20000011400 */
[----:B------:R-:W-:Y:S01]  /*0490*/  @P0 VIADD R4, R4, 0x1 ;  /* 0x0000000104040836 */ /* 0x000fe20000000000 */
[----:B------:R-:W-:Y:S02]  /*04a0*/  SHF.R.S32.HI R3, RZ, 0x4, R3 ;  /* 0x00000004ff037819 */ /* 0x000fe40000011403 */
[----:B------:R-:W-:Y:S01]  /*04b0*/  ISETP.GT.AND P0, PT, R0, 0x3f, PT ;  /* 0x0000003f0000780c */ /* 0x000fe20003f04270 */
[----:B------:R-:W-:Y:S01]  /*04c0*/  IMAD.MOV.U32 R2, RZ, RZ, R4 ;  /* 0x000000ffff027224 */ /* 0x000fe200078e0004 */
[----:B------:R-:W-:-:S02]  /*04d0*/  VIMNMX R114, R3, R114, PT ;  /* 0x0000007203727248 */ /* 0x000fc40003fe0100 */
[----:B------:R-:W-:Y:S01]  /*04e0*/  LEA.HI R5, R5, R0, RZ, 0x5 ;  /* 0x0000000005057211 */ /* 0x000fe200078f28ff */
[----:B------:R-:W-:Y:S01]  /*04f0*/  @!P2 IMAD.MOV R2, RZ, RZ, -R2 ;  /* 0x000000ffff02a224 */ /* 0x000fe200078e0a02 */
[----:B------:R-:W-:Y:S01]  /*0500*/  @!P1 LOP3.LUT R2, RZ, R8, RZ, 0x33, !PT ;  /* 0x00000008ff029212 */ /* 0x000fe200078e33ff */
[----:B------:R-:W-:Y:S01]  /*0510*/  IMAD R3, R111, -0x20, R114 ;  /* 0xffffffe06f037824 */ /* 0x000fe200078e0272 */
[----:B------:R-:W-:-:S03]  /*0520*/  SHF.R.S32.HI R15, RZ, 0x5, R5 ;  /* 0x00000005ff0f7819 */ /* 0x000fc60000011405 */
[----:B------:R-:W-:Y:S01]  /*0530*/  IMAD R4, R3, 0x10, R50 ;  /* 0x0000001003047824 */ /* 0x000fe200078e0232 */
[----:B------:R-:W-:Y:S02]  /*0540*/  LOP3.LUT R3, R6, 0xfffffffe, RZ, 0xc0, !PT ;  /* 0xfffffffe06037812 */ /* 0x000fe400078ec0ff */
[----:B------:R-:W-:Y:S02]  /*0550*/  SHF.R.S32.HI R6, RZ, 0x1, R6 ;  /* 0x00000001ff067819 */ /* 0x000fe40000011406 */
[----:B------:R-:W-:Y:S01]  /*0560*/  VIMNMX R115, R117, R4, PT ;  /* 0x0000000475737248 */ /* 0x000fe20003fe0100 */
[----:B------:R-:W-:-:S04]  /*0570*/  IMAD.IADD R112, R0, 0x1, -R3 ;  /* 0x0000000100707824 */ /* 0x000fc800078e0a03 */
[----:B------:R-:W-:Y:S01]  /*0580*/  IMAD.IADD R115, R115, 0x1, -R50 ;  /* 0x0000000173737824 */ /* 0x000fe200078e0a32 */
[----:B------:R-:W-:Y:S06]  /*0590*/  @P0 BRA `(.L_x_23549) ;  /* 0x00000004001c0947 */ /* 0x000fec0003800000 */
[C---:B------:R-:W-:Y:S01]  /*05a0*/  VIMNMX R3, R6.reuse, -0x20, !PT ;  /* 0xffffffe006037848 */ /* 0x040fe20007fe0100 */
[----:B------:R-:W-:Y:S01]  /*05b0*/  ULDC UR4, c[0x0][0x268] ;  /* 0x00009a0000047ab9 */ /* 0x000fe20000000800 */
[----:B------:R-:W-:Y:S01]  /*05c0*/  SHF.L.U32 R8, R7, 0x8, RZ ;  /* 0x0000000807087819 */ /* 0x000fe200000006ff */
[----:B------:R-:W-:Y:S01]  /*05d0*/  BSSY B1, `(.L_x_23550) ;  /* 0x0000024000017945 */ /* 0x000fe20003800000 */
[----:B------:R-:W-:Y:S01]  /*05e0*/  IADD3 R3, -R6, 0x3f, R3 ;  /* 0x0000003f06037810 */ /* 0x000fe20007ffe103 */
[----:B------:R-:W-:Y:S01]  /*05f0*/  IMAD.MOV.U32 R9, RZ, RZ, R6 ;  /* 0x000000ffff097224 */ /* 0x000fe200078e0006 */
        /* <DEDUP_REMOVED lines=14> */
[----:B------:R-:W-:Y:S02]  /*06e0*/  LEA R13, P3, R14, UR6, 0x1 ;  /* 0x000000060e0d7c11 */ /* 0x000fe4000f8608ff */
[----:B------:R-:W-:-:S04]  /*06f0*/  IADD3.X R9, R9, R11, R12, P0, P2 ;  /* 0x0000000b09097210 */ /* 0x000fc800007e440c */
[----:B------:R-:W-:Y:S01]  /*0700*/  LEA.HI.X R14, R14, UR7, R9, 0x1, P3 ;  /* 0x000000070e0e7c11 */ /* 0x000fe200098f0c09 */
[----:B------:R-:W-:Y:S01]  /*0710*/  IMAD.MOV.U32 R9, RZ, RZ, R6 ;  /* 0x000000ffff097224 */ /* 0x000fe200078e0006 */
[----:B0-----:R-:W-:-:S06]  /*0720*/  ULEA UR4, UR5, UR4, 0x18 ;  /* 0x0000000405047291 */ /* 0x001fcc000f8ec03f */
[----:B------:R-:W-:-:S05]  /*0730*/  LEA R5, R112, UR4, 0x8 ;  /* 0x0000000470057c11 */ /* 0x000fca000f8e40ff */
[----:B------:R-:W-:Y:S02]  /*0740*/  IMAD.IADD R10, R5, 0x1, R7 ;  /* 0x00000001050a7824 */ /* 0x000fe400078e0207 */
[----:B------:R-:W-:-:S07]  /*0750*/  IMAD.MOV.U32 R7, RZ, RZ, R4 ;  /* 0x000000ffff077224 */ /* 0x000fce00078e0004 */
.L_x_23552:
[----:B------:R-:W-:Y:S02]  /*0760*/  IMAD.MOV.U32 R4, RZ, RZ, R13 ;  /* 0x000000ffff047224 */ /* 0x000fe400078e000d */
[----:B------:R-:W-:-:S06]  /*0770*/  IMAD.MOV.U32 R5, RZ, RZ, R14 ;  /* 0x000000ffff057224 */ /* 0x000fcc00078e000e */
[----:B------:R-:W2:Y:S01]  /*0780*/  LDG.E.64.CONSTANT R4, desc[UR10][R4.64] ;  /* 0x0000000a04047981 */ /* 0x000ea2000c1e9b00 */
[----:B------:R-:W-:Y:S01]  /*0790*/  VIADD R7, R7, 0xffffffff ;  /* 0xffffffff07077836 */ /* 0x000fe20000000000 */
[----:B------:R-:W-:Y:S01]  /*07a0*/  IADD3 R13, P2, R13, 0x400, RZ ;  /* 0x000004000d0d7810 */ /* 0x000fe20007f5e0ff */
[----:B------:R-:W-:-:S03]  /*07b0*/  VIADD R9, R9, 0x40 ;  /* 0x0000004009097836 */ /* 0x000fc60000000000 */
[----:B------:R-:W-:Y:S01]  /*07c0*/  ISETP.NE.AND P0, PT, R7, RZ, PT ;  /* 0x000000ff0700720c */ /* 0x000fe20003f05270 */
[----:B------:R-:W-:Y:S01]  /*07d0*/  IMAD.X R14, RZ, RZ, R14, P2 ;  /* 0x000000ffff0e7224 */ /* 0x000fe200010e060e */
[----:B--2---:R0:W-:Y:S02]  /*07e0*/  STS.64 [R10], R4 ;  /* 0x000000040a007388 */ /* 0x0041e40000000a00 */
[----:B0-----:R-:W-:-:S09]  /*07f0*/  IADD3 R10, R10, 0x200, RZ ;  /* 0x000002000a0a7810 */ /* 0x001fd20007ffe0ff */
[----:B------:R-:W-:Y:S05]  /*0800*/  @P0 BRA `(.L_x_23552) ;  /* 0xfffffffc00d40947 */ /* 0x000fea000383ffff */
.L_x_23551:
[----:B------:R-:W-:Y:S05]  /*0810*/  BSYNC B1 ;  /* 0x0000000000017941 */ /* 0x000fea0003800000 */
.L_x_23550:
        /* <DEDUP_REMOVED lines=14> */
.L_x_23553:
[----:B------:R-:W-:Y:S02]  /*0900*/  IMAD.MOV.U32 R4, RZ, RZ, R14 ;  /* 0x000000ffff047224 */ /* 0x000fe400078e000e */
[----:B------:R-:W-:Y:S02]  /*0910*/  IMAD.MOV.U32 R5, RZ, RZ, R23 ;  /* 0x000000ffff057224 */ /* 0x000fe400078e0017 */
[----:B------:R-:W-:-:S05]  /*0920*/  IMAD.WIDE R4, R3, 0x2, R4 ;  /* 0x0000000203047825 */ /* 0x000fca00078e0204 */
[----:B------:R-:W2:Y:S04]  /*0930*/  LDG.E.64.CONSTANT R10, desc[UR10][R4.64] ;  /* 0x0000000a040a7981 */ /* 0x000ea8000c1e9b00 */
[----:B------:R-:W3:Y:S04]  /*0940*/  LDG.E.64.CONSTANT R12, desc[UR10][R4.64+0x400] ;  /* 0x0004000a040c7981 */ /* 0x000ee8000c1e9b00 */
[----:B------:R-:W4:Y:S04]  /*0950*/  LDG.E.64.CONSTANT R16, desc[UR10][R4.64+0x800] ;  /* 0x0008000a04107981 */ /* 0x000f28000c1e9b00 */
[----:B------:R-:W4:Y:S01]  /*0960*/  LDG.E.64.CONSTANT R18, desc[UR10][R4.64+0xc00] ;  /* 0x000c000a04127981 */ /* 0x000f22000c1e9b00 */
        /* <DEDUP_REMOVED lines=10> */
.L_x_23549:
[----:B------:R-:W-:Y:S05]  /*0a10*/  BSYNC B0 ;  /* 0x0000000000007941 */ /* 0x000fea0003800000 */
.L_x_23548:
[----:B------:R-:W-:Y:S01]  /*0a20*/  IMAD R111, R111, 0x20, R15 ;  /* 0x000000206f6f7824 */ /* 0x000fe200078e020f */
[----:B------:R-:W-:Y:S01]  /*0a30*/  ULDC UR4, c[0x0][0x258] ;  /* 0x0000960000047ab9 */ /* 0x000fe20000000800 */
[----:B------:R-:W-:Y:S01]  /*0a40*/  ULDC UR9, c[0x0][0x26c] ;  /* 0x00009b0000097ab9 */ /* 0x000fe20000000800 */
[----:B------:R-:W-:Y:S01]  /*0a50*/  IMAD R4, R21, UR4, RZ ;  /* 0x0000000415047c24 */ /* 0x000fe2000f8e02ff */
[----:B------:R-:W-:Y:S01]  /*0a60*/  ULDC UR8, c[0x0][0x244] ;  /* 0x0000910000087ab9 */ /* 0x000fe20000000800 */
[----:B------:R-:W-:Y:S01]  /*0a70*/  BAR.SYNC.DEFER_BLOCKING 0x0 ;  /* 0x0000000000007b1d */ /* 0x000fe20000010000 */
[----:B------:R-:W-:Y:S01]  /*0a80*/  ISETP.GE.AND P0, PT, R111, R114, PT ;  /* 0x000000726f00720c */ /* 0x000fe20003f06270 */
[----:B------:R-:W-:-:S04]  /*0a90*/  IMAD.MOV.U32 R110, RZ, RZ, -0x800001 ;  /* 0xff7fffffff6e7424 */ /* 0x000fc800078e00ff */
[----:B------:R-:W-:Y:S01]  /*0aa0*/  ULDC.64 UR6, c[0x0][0x230] ;  /* 0x00008c0000067ab9 */ /* 0x000fe20000000a00 */
[----:B------:R-:W-:Y:S07]  /*0ab0*/  BSSY B0, `(.L_x_23554) ;  /* 0x00003ce000007945 */ /* 0x000fee0003800000 */
[----:B------:R-:W-:Y:S05]  /*0ac0*/  @P0 BRA `(.L_x_23555) ;  /* 0x0000003c00300947 */ /* 0x000fea0003800000 */
[----:B------:R-:W-:Y:S01]  /*0ad0*/  SHF.R.S32.HI R3, RZ, 0x1f, R6 ;  /* 0x0000001fff037819 */ /* 0x000fe20000011406 */
[C---:B------:R-:W-:Y:S01]  /*0ae0*/  VIADD R19, R112.reuse, 0x6 ;  /* 0x0000000670137836 */ /* 0x040fe20000000000 */
[----:B------:R-:W-:Y:S01]  /*0af0*/  SHF.R.S32.HI R5, RZ, 0x1f, R111 ;  /* 0x0000001fff057819 */ /* 0x000fe2000001146f */
[----:B------:R-:W-:Y:S01]  /*0b00*/  VIADD R22, R112, 0x2 ;  /* 0x0000000270167836 */ /* 0x000fe20000000000 */
[----:B------:R-:W-:Y:S01]  /*0b10*/  IADD3 R7, P0, R4, R111, RZ ;  /* 0x0000006f04077210 */ /* 0x000fe20007f1e0ff */
[----:B------:R-:W-:Y:S01]  /*0b20*/  VIADD R21, R112, 0x4 ;  /* 0x0000000470157836 */ /* 0x000fe20000000000 */
[----:B------:R-:W-:Y:S01]  /*0b30*/  LEA.HI R3, R3, R6, RZ, 0x4 ;  /* 0x0000000603037211 */ /* 0x000fe200078f20ff */
[----:B------:R-:W-:Y:S01]  /*0b40*/  ULDC.64 UR4, c[0x0][0x248] ;  /* 0x0000920000047ab9 */ /* 0x000fe20000000a00 */
[----:B------:R-:W-:Y:S01]  /*0b50*/  IMAD.SHL.U32 R104, R19, 0x4, RZ ;  /* 0x0000000413687824 */ /* 0x000fe200078e00ff */
[----:B------:R-:W-:Y:S01]  /*0b60*/  LEA.HI.X.SX32 R10, R4, R5, 0x1, P0 ;  /* 0x00000005040a7211 */ /* 0x000fe200000f0eff */
[----:B------:R-:W-:Y:S01]  /*0b70*/  IMAD.SHL.U32 R108, R22, 0x4, RZ ;  /* 0x00000004166c7824 */ /* 0x000fe200078e00ff */
[----:B------:R-:W-:Y:S01]  /*0b80*/  LOP3.LUT R3, R3, 0xfffffff0, RZ, 0xc0, !PT ;  /* 0xfffffff003037812 */ /* 0x000fe200078ec0ff */
[----:B------:R-:W-:Y:S01]  /*0b90*/  IMAD.SHL.U32 R106, R21, 0x4, RZ ;  /* 0x00000004156a7824 */ /* 0x000fe200078e00ff */
[C---:B------:R-:W-:Y:S01]  /*0ba0*/  LEA R4, P0, R7.reuse, UR4, 0x2 ;  /* 0x0000000407047c11 */ /* 0x040fe2000f8010ff */
[----:B------:R-:W-:Y:S01]  /*0bb0*/  VIADD R23, R112, 0xe ;  /* 0x0000000e70177836 */ /* 0x000fe20000000000 */
[----:B------:R-:W-:Y:S01]  /*0bc0*/  SHF.R.S32.HI R9, RZ, 0x1f, R104 ;  /* 0x0000001fff097819 */ /* 0x000fe20000011468 */
[----:B------:R-:W-:Y:S01]  /*0bd0*/  IMAD.IADD R16, R6, 0x1, -R3 ;  /* 0x0000000106107824 */ /* 0x000fe200078e0a03 */
[----:B------:R-:W-:Y:S01]  /*0be0*/  LEA.HI.X R5, R7, UR5, R10, 0x2, P0 ;  /* 0x0000000507057c11 */ /* 0x000fe200080f140a */
        /* <DEDUP_REMOVED lines=14> */
[----:B------:R-:W-:Y:S01]  /*0cd0*/  IMAD.SHL.U32 R102, R20, 0x4, RZ ;  /* 0x0000000414667824 */ /* 0x000fe200078e00ff */
        /* <DEDUP_REMOVED lines=19> */
[----:B------:R-:W-:Y:S01]  /*0e10*/  IMAD.SHL.U32 R94, R25, 0x4, RZ ;  /* 0x00000004195e7824 */ /* 0x000fe200078e00ff */
[----:B------:R-:W-:Y:S01]  /*0e20*/  LOP3.LUT R7, R7, 0xfffffff8, RZ, 0xc0, !PT ;  /* 0xfffffff807077812 */ /* 0x000fe200078ec0ff */
[----:B------:R-:W-:Y:S01]  /*0e30*/  VIADD R31, R112, 0x1e ;  /* 0x0000001e701f7836 */ /* 0x000fe20000000000 */
[----:B------:R-:W-:Y:S01]  /*0e40*/  LOP3.LUT R3, R3, 0xfffffff8, RZ, 0xc0, !PT ;  /* 0xfffffff803037812 */ /* 0x000fe200078ec0ff */
[----:B------:R-:W-:Y:S01]  /*0e50*/  IMAD.IADD R96, R96, 0x1, -R9 ;  /* 0x0000000160607824 */ /* 0x000fe200078e0a09 */
[----:B------:R-:W-:Y:S01]  /*0e60*/  LEA.HI R11, R11, R102, RZ, 0x3 ;  /* 0x000000660b0b7211 */ /* 0x000fe200078f18ff */
[----:B------:R-:W-:Y:S01]  /*0e70*/  VIADD R34, R112, 0x1a ;  /* 0x0000001a70227836 */ /* 0x000fe20000000000 */
[----:B------:R-:W-:Y:S01]  /*0e80*/  IADD3 R98, R98, -R7, RZ ;  /* 0x8000000762627210 */ /* 0x000fe20007ffe0ff */
[----:B------:R-:W-:Y:S01]  /*0e90*/  IMAD.IADD R100, R100, 0x1, -R3 ;  /* 0x0000000164647824 */ /* 0x000fe200078e0a03 */
[----:B------:R-:W-:Y:S01]  /*0ea0*/  SHF.R.S32.HI R7, RZ, 0x1f, R90 ;  /* 0x0000001fff077819 */ /* 0x000fe2000001145a */
[----:B------:R-:W-:Y:S01]  /*0eb0*/  IMAD.SHL.U32 R82, R32, 0x4, RZ ;  /* 0x0000000420527824 */ /* 0x000fe200078e00ff */
[----:B------:R-:W-:Y:S01]  /*0ec0*/  SHF.R.S32.HI R9, RZ, 0x1f, R88 ;  /* 0x0000001fff097819 */ /* 0x000fe20000011458 */
[----:B------:R-:W-:Y:S01]  /*0ed0*/  IMAD.SHL.U32 R80, R31, 0x4, RZ ;  /* 0x000000041f507824 */ /* 0x000fe200078e00ff */
[----:B------:R-:W-:Y:S01]  /*0ee0*/  LOP3.LUT R11, R11, 0xfffffff8, RZ, 0xc0, !PT ;  /* 0xfffffff80b0b7812 */ /* 0x000fe200078ec0ff */
[----:B------:R-:W-:Y:S01]  /*0ef0*/  IMAD.SHL.U32 R84, R34, 0x4, RZ ;  /* 0x0000000422547824 */ /* 0x000fe200078e00ff */
[----:B------:R-:W-:Y:S01]  /*0f00*/  SHF.R.S32.HI R3, RZ, 0x1f, R92 ;  /* 0x0000001fff037819 */ /* 0x000fe2000001145c */
[----:B------:R-:W-:Y:S01]  /*0f10*/  VIADD R28, R112, 0x18 ;  /* 0x00000018701c7836 */ /* 0x000fe20000000000 */
[----:B------:R-:W-:Y:S01]  /*0f20*/  LEA.HI R7, R7, R90, RZ, 0x3 ;  /* 0x0000005a07077211 */ /* 0x000fe200078f18ff */
[----:B------:R-:W-:Y:S01]  /*0f30*/  IMAD.IADD R102, R102, 0x1, -R11 ;  /* 0x0000000166667824 */ /* 0x000fe200078e0a0b */
[----:B------:R-:W-:Y:S01]  /*0f40*/  LEA.HI R9, R9, R88, RZ, 0x3 ;  /* 0x0000005809097211 */ /* 0x000fe200078f18ff */
[----:B------:R-:W-:Y:S01]  /*0f50*/  IMAD.SHL.U32 R86, R28, 0x4, RZ ;  /* 0x000000041c567824 */ /* 0x000fe200078e00ff */
[----:B------:R-:W-:Y:S01]  /*0f60*/  LEA.HI R3, R3, R92, RZ, 0x3 ;  /* 0x0000005c03037211 */ /* 0x000fe200078f18ff */
[C---:B------:R-:W-:Y:S01]  /*0f70*/  VIADD R37, R112.reuse, 0x24 ;  /* 0x0000002470257836 */ /* 0x040fe20000000000 */
[----:B------:R-:W-:Y:S01]  /*0f80*/  SHF.R.S32.HI R11, RZ, 0x1f, R94 ;  /* 0x0000001fff0b7819 */ /* 0x000fe2000001145e */
[C---:B------:R-:W-:Y:S01]  /*0f90*/  VIADD R38, R112.reuse, 0x22 ;  /* 0x0000002270267836 */ /* 0x040fe20000000000 */
[----:B------:R-:W-:Y:S01]  /*0fa0*/  LOP3.LUT R7, R7, 0xfffffff8, RZ, 0xc0, !PT ;  /* 0xfffffff807077812 */ /* 0x000fe200078ec0ff */
[C---:B------:R-:W-:Y:S01]  /*0fb0*/  VIADD R35, R112.reuse, 0x26 ;  /* 0x0000002670237836 */ /* 0x040fe20000000000 */
[----:B------:R-:W-:Y:S01]  /*0fc0*/  LOP3.LUT R9, R9, 0xfffffff8, RZ, 0xc0, !PT ;  /* 0xfffffff809097812 */ /* 0x000fe200078ec0ff */
[----:B------:R-:W-:Y:S01]  /*0fd0*/  IMAD.SHL.U32 R57, R37, 0x4, RZ ;  /* 0x0000000425397824 */ /* 0x000fe200078e00ff */
[----:B------:R-:W-:Y:S01]  /*0fe0*/  LOP3.LUT R3, R3, 0xfffffff8, RZ, 0xc0, !PT ;  /* 0xfffffff803037812 */ /* 0x000fe200078ec0ff */
[----:B------:R-:W-:Y:S01]  /*0ff0*/  VIADD R36, R112, 0x28 ;  /* 0x0000002870247836 */ /* 0x000fe20000000000 */
[----:B------:R-:W-:Y:S01]  /*1000*/  LEA.HI R11, R11, R94, RZ, 0x3 ;  /* 0x0000005e0b0b7211 */ /* 0x000fe200078f18ff */
[----:B------:R-:W-:Y:S01]  /*1010*/  IMAD.IADD R88, R88, 0x1, -R9 ;  /* 0x0000000158587824 */ /* 0x000fe200078e0a09 */
[----:B------:R-:W-:Y:S01]  /*1020*/  IADD3 R90, R90, -R7, RZ ;  /* 0x800000075a5a7210 */ /* 0x000fe20007ffe0ff */
[----:B------:R-:W-:Y:S01]  /*1030*/  IMAD.IADD R92, R92, 0x1, -R3 ;  /* 0x000000015c5c7824 */ /* 0x000fe200078e0a03 */
[----:B------:R-:W-:Y:S01]  /*1040*/  SHF.L.U32 R109, R112, 0x2, RZ ;  /* 0x00000002706d7819 */ /* 0x000fe200000006ff */
[----:B------:R-:W-:Y:S01]  /*1050*/  IMAD.SHL.U32 R76, R38, 0x4, RZ ;  /* 0x00000004264c7824 */ /* 0x000fe200078e00ff */
[----:B------:R-:W-:Y:S01]  /*1060*/  SHF.R.S32.HI R7, RZ, 0x1f, R82 ;  /* 0x0000001fff077819 */ /* 0x000fe20000011452 */
[C---:B------:R-:W-:Y:S01]  /*1070*/  VIADD R33, R112.reuse, 0x20 ;  /* 0x0000002070217836 */ /* 0x040fe20000000000 */
[----:B------:R-:W-:Y:S01]  /*1080*/  SHF.R.S32.HI R9, RZ, 0x1f, R80 ;  /* 0x0000001fff097819 */ /* 0x000fe20000011450 */
[C---:B------:R-:W-:Y:S01]  /*1090*/  VIADD R42, R112.reuse, 0x2a ;  /* 0x0000002a702a7836 */ /* 0x040fe20000000000 */
[----:B------:R-:W-:Y:S01]  /*10a0*/  LOP3.LUT R11, R11, 0xfffffff8, RZ, 0xc0, !PT ;  /* 0xfffffff80b0b7812 */ /* 0x000fe200078ec0ff */
[----:B------:R-:W-:Y:S01]  /*10b0*/  IMAD.SHL.U32 R78, R33, 0x4, RZ ;  /* 0x00000004214e7824 */ /* 0x000fe200078e00ff */
[----:B------:R-:W-:Y:S01]  /*10c0*/  SHF.R.S32.HI R3, RZ, 0x1f, R84 ;  /* 0x0000001fff037819 */ /* 0x000fe20000011454 */
[----:B------:R-:W-:Y:S01]  /*10d0*/  VIADD R40, R112, 0x2c ;  /* 0x0000002c70287836 */ /* 0x000fe20000000000 */
[----:B------:R-:W-:Y:S01]  /*10e0*/  SHF.R.S32.HI R8, RZ, 0x1f, R109 ;  /* 0x0000001fff087819 */ /* 0x000fe2000001146d */
[----:B------:R-:W-:Y:S01]  /*10f0*/  IMAD.IADD R94, R94, 0x1, -R11 ;  /* 0x000000015e5e7824 */ /* 0x000fe200078e0a0b */
[----:B------:R-:W-:Y:S01]  /*1100*/  LEA.HI R7, R7, R82, RZ, 0x3 ;  /* 0x0000005207077211 */ /* 0x000fe200078f18ff */
[C---:B------:R-:W-:Y:S01]  /*1110*/  VIADD R39, R112.reuse, 0x2e ;  /* 0x0000002e70277836 */ /* 0x040fe20000000000 */
[----:B------:R-:W-:Y:S01]  /*1120*/  LEA.HI R9, R9, R80, RZ, 0x3 ;  /* 0x0000005009097211 */ /* 0x000fe200078f18ff */
[C---:B------:R-:W-:Y:S01]  /*1130*/  VIADD R41, R112.reuse, 0x30 ;  /* 0x0000003070297836 */ /* 0x040fe20000000000 */
[----:B------:R-:W-:Y:S01]  /*1140*/  LEA.HI R3, R3, R84, RZ, 0x3 ;  /* 0x0000005403037211 */ /* 0x000fe200078f18ff */
[----:B------:R-:W-:Y:S01]  /*1150*/  VIADD R46, R112, 0x32 ;  /* 0x00000032702e7836 */ /* 0x000fe20000000000 */
[----:B------:R-:W-:Y:S01]  /*1160*/  LEA.HI R8, R8, R109, RZ, 0x3 ;  /* 0x0000006d08087211 */ /* 0x000fe200078f18ff */
[----:B------:R-:W-:Y:S01]  /*1170*/  IMAD.SHL.U32 R13, R41, 0x4, RZ ;  /* 0x00000004290d7824 */ /* 0x000fe200078e00ff */
[----:B------:R-:W-:Y:S01]  /*1180*/  LOP3.LUT R7, R7, 0xfffffff8, RZ, 0xc0, !PT ;  /* 0xfffffff807077812 */ /* 0x000fe200078ec0ff */
[C---:B------:R-:W-:Y:S01]  /*1190*/  VIADD R44, R112.reuse, 0x34 ;  /* 0x00000034702c7836 */ /* 0x040fe20000000000 */
[----:B------:R-:W-:Y:S01]  /*11a0*/  SHF.R.S32.HI R11, RZ, 0x1f, R86 ;  /* 0x0000001fff0b7819 */ /* 0x000fe20000011456 */
[C---:B------:R-:W-:Y:S01]  /*11b0*/  VIADD R45, R112.reuse, 0x38 ;  /* 0x00000038702d7836 */ /* 0x040fe20000000000 */
[----:B------:R-:W-:Y:S01]  /*11c0*/  LOP3.LUT R9, R9, 0xfffffff8, RZ, 0xc0, !PT ;  /* 0xfffffff809097812 */ /* 0x000fe200078ec0ff */
[----:B------:R-:W-:Y:S01]  /*11d0*/  VIADD R43, R112, 0x36 ;  /* 0x00000036702b7836 */ /* 0x000fe20000000000 */
[----:B------:R-:W-:Y:S01]  /*11e0*/  LOP3.LUT R3, R3, 0xfffffff8, RZ, 0xc0, !PT ;  /* 0xfffffff803037812 */ /* 0x000fe200078ec0ff */
[----:B------:R-:W-:Y:S01]  /*11f0*/  IMAD.SHL.U32 R51, R45, 0x4, RZ ;  /* 0x000000042d337824 */ /* 0x000fe200078e00ff */
[----:B------:R-:W-:Y:S01]  /*1200*/  LOP3.LUT R8, R8, 0xfffffff8, RZ, 0xc0, !PT ;  /* 0xfffffff808087812 */ /* 0x000fe200078ec0ff */
[----:B------:R-:W-:Y:S01]  /*1210*/  IMAD.IADD R80, R80, 0x1, -R9 ;  /* 0x0000000150507824 */ /* 0x000fe200078e0a09 */
[----:B------:R-:W-:Y:S01]  /*1220*/  IADD3 R82, R82, -R7, RZ ;  /* 0x8000000752527210 */ /* 0x000fe20007ffe0ff */
[----:B------:R-:W-:Y:S01]  /*1230*/  IMAD.SHL.U32 R7, R35, 0x4, RZ ;  /* 0x0000000423077824 */ /* 0x000fe200078e00ff */
[----:B------:R-:W-:Y:S01]  /*1240*/  LEA.HI R11, R11, R86, RZ, 0x3 ;  /* 0x000000560b0b7211 */ /* 0x000fe200078f18ff */
[----:B------:R-:W-:Y:S01]  /*1250*/  IMAD.SHL.U32 R9, R36, 0x4, RZ ;  /* 0x0000000424097824 */ /* 0x000fe200078e00ff */
[----:B------:R-:W-:Y:S01]  /*1260*/  SHF.R.S32.HI R6, RZ, 0x1f, R57 ;  /* 0x0000001fff067819 */ /* 0x000fe20000011439 */
[----:B------:R-:W-:Y:S01]  /*1270*/  IMAD.IADD R84, R84, 0x1, -R3 ;  /* 0x0000000154547824 */ /* 0x000fe200078e0a03 */
        /* <DEDUP_REMOVED lines=11> */
[----:B------:R-:W0:Y:S01]  /*1330*/  S2UR UR5, SR_CgaCtaId ;  /* 0x00000000000579c3 */ /* 0x000e220000008800 */
[----:B------:R-:W-:Y:S01]  /*1340*/  LEA.HI R8, R8, R7, RZ, 0x3 ;  /* 0x0000000708087211 */ /* 0x000fe200078f18ff */
[----:B------:R-:W-:Y:S01]  /*1350*/  VIADD R47, R112, 0x3e ;  /* 0x0000003e702f7836 */ /* 0x000fe20000000000 */
[----:B------:R-:W-:Y:S01]  /*1360*/  SHF.R.S32.HI R11, RZ, 0x1f, R78 ;  /* 0x0000001fff0b7819 */ /* 0x000fe2000001144e */
[----:B------:R-:W-:Y:S01]  /*1370*/  ULDC UR4, c[0x0][0x270] ;  /* 0x00009c0000047ab9 */ /* 0x000fe20000000800 */
[----:B------:R-:W-:Y:S01]  /*1380*/  LOP3.LUT R6, R6, 0xfffffff8, RZ, 0xc0, !PT ;  /* 0xfffffff806067812 */ /* 0x000fe200078ec0ff */
[----:B------:R-:W-:Y:S01]  /*1390*/  IMAD.SHL.U32 R55, R47, 0x4, RZ ;  /* 0x000000042f377824 */ /* 0x000fe200078e00ff */
[----:B------:R-:W-:Y:S01]  /*13a0*/  LEA.HI R10, R10, R9, RZ, 0x3 ;  /* 0x000000090a0a7211 */ /* 0x000fe200078f18ff */
[----:B------:R-:W-:Y:S01]  /*13b0*/  IMAD.MOV.U32 R110, RZ, RZ, -0x800001 ;  /* 0xff7fffffff6e7424 */ /* 0x000fe200078e00ff */
[----:B------:R-:W-:-:S02]  /*13c0*/  LOP3.LUT R3, R3, 0xfffffff8, RZ, 0xc0, !PT ;  /* 0xfffffff803037812 */ /* 0x000fc400078ec0ff */
[----:B------:R-:W-:Y:S02]  /*13d0*/  LOP3.LUT R8, R8, 0xfffffff8, RZ, 0xc0, !PT ;  /* 0xfffffff808087812 */ /* 0x000fe400078ec0ff */
[----:B------:R-:W-:Y:S01]  /*13e0*/  LEA.HI R11, R11, R78, RZ, 0x3 ;  /* 0x0000004e0b0b7211 */ /* 0x000fe200078f18ff */
[----:B------:R-:W-:Y:S01]  /*13f0*/  IMAD.IADD R76, R76, 0x1, -R3 ;  /* 0x000000014c4c7824 */ /* 0x000fe200078e0a03 */
[----:B------:R-:W-:Y:S01]  /*1400*/  IADD3 R57, R57, -R6, RZ ;  /* 0x8000000639397210 */ /* 0x000fe20007ffe0ff */
[----:B------:R-:W-:Y:S01]  /*1410*/  IMAD.IADD R3, R7, 0x1, -R8 ;  /* 0x0000000107037824 */ /* 0x000fe200078e0a08 */
[----:B------:R-:W-:Y:S01]  /*1420*/  LOP3.LUT R6, R10, 0xfffffff8, RZ, 0xc0, !PT ;  /* 0xfffffff80a067812 */ /* 0x000fe200078ec0ff */
[----:B------:R-:W-:Y:S01]  /*1430*/  IMAD.SHL.U32 R7, R42, 0x4, RZ ;  /* 0x000000042a077824 */ /* 0x000fe200078e00ff */
[----:B------:R-:W-:Y:S02]  /*1440*/  LOP3.LUT R11, R11, 0xfffffff8, RZ, 0xc0, !PT ;  /* 0xfffffff80b0b7812 */ /* 0x000fe400078ec0ff */
[----:B------:R-:W-:Y:S01]  /*1450*/  SHF.R.S32.HI R14, RZ, 0x1f, R13 ;  /* 0x0000001fff0e7819 */ /* 0x000fe2000001140d */
[----:B------:R-:W-:Y:S01]  /*1460*/  IMAD.IADD R6, R9, 0x1, -R6 ;  /* 0x0000000109067824 */ /* 0x000fe200078e0a06 */
[----:B------:R-:W-:Y:S01]  /*1470*/  SHF.R.S32.HI R8, RZ, 0x1f, R7 ;  /* 0x0000001fff087819 */ /* 0x000fe20000011407 */
[----:B------:R-:W-:Y:S01]  /*1480*/  IMAD.SHL.U32 R9, R40, 0x4, RZ ;  /* 0x0000000428097824 */ /* 0x000fe200078e00ff */
[----:B------:R-:W-:Y:S01]  /*1490*/  LEA.HI R14, R14, R13, RZ, 0x3 ;  /* 0x0000000d0e0e7211 */ /* 0x000fe200078f18ff */
[----:B------:R-:W-:Y:S01]  /*14a0*/  IMAD.IADD R78, R78, 0x1, -R11 ;  /* 0x000000014e4e7824 */ /* 0x000fe200078e0a0b */
[----:B------:R-:W-:Y:S01]  /*14b0*/  LEA.HI R8, R8, R7, RZ, 0x3 ;  /* 0x0000000708087211 */ /* 0x000fe200078f18ff */
[----:B------:R-:W-:Y:S01]  /*14c0*/  IMAD.SHL.U32 R11, R39, 0x4, RZ ;  /* 0x00000004270b7824 */ /* 0x000fe200078e00ff */
[----:B------:R-:W-:-:S02]  /*14d0*/  SHF.R.S32.HI R10, RZ, 0x1f, R9 ;  /* 0x0000001fff0a7819 */ /* 0x000fc40000011409 */
[----:B------:R-:W-:Y:S02]  /*14e0*/  LOP3.LUT R8, R8, 0xfffffff8, RZ, 0xc0, !PT ;  /* 0xfffffff808087812 */ /* 0x000fe400078ec0ff */
[----:B------:R-:W-:Y:S02]  /*14f0*/  SHF.R.S32.HI R12, RZ, 0x1f, R11 ;  /* 0x0000001fff0c7819 */ /* 0x000fe4000001140b */
[----:B------:R-:W-:Y:S01]  /*1500*/  LEA.HI R10, R10, R9, RZ, 0x3 ;  /* 0x000000090a0a7211 */ /* 0x000fe200078f18ff */
[----:B------:R-:W-:Y:S01]  /*1510*/  IMAD.IADD R7, R7, 0x1, -R8 ;  /* 0x0000000107077824 */ /* 0x000fe200078e0a08 */
[----:B------:R-:W-:Y:S02]  /*1520*/  LEA.HI R12, R12, R11, RZ, 0x3 ;  /* 0x0000000b0c0c7211 */ /* 0x000fe400078f18ff */
[----:B------:R-:W-:Y:S02]  /*1530*/  LOP3.LUT R10, R10, 0xfffffff8, RZ, 0xc0, !PT ;  /* 0xfffffff80a0a7812 */ /* 0x000fe400078ec0ff */
[----:B------:R-:W-:-:S02]  /*1540*/  LOP3.LUT R12, R12, 0xfffffff8, RZ, 0xc0, !PT ;  /* 0xfffffff80c0c7812 */ /* 0x000fc400078ec0ff */
[----:B------:R-:W-:Y:S02]  /*1550*/  IADD3 R8, R9, -R10, RZ ;  /* 0x8000000a09087210 */ /* 0x000fe40007ffe0ff */
[----:B------:R-:W-:Y:S01]  /*1560*/  LOP3.LUT R10, R14, 0xfffffff8, RZ, 0xc0, !PT ;  /* 0xfffffff80e0a7812 */ /* 0x000fe200078ec0ff */
[----:B------:R-:W-:Y:S01]  /*1570*/  IMAD.IADD R9, R11, 0x1, -R12 ;  /* 0x000000010b097824 */ /* 0x000fe200078e0a0c */
[----:B------:R-:W-:Y:S01]  /*1580*/  SHF.R.S32.HI R48, RZ, 0x1f, R51 ;  /* 0x0000001fff307819 */ /* 0x000fe20000011433 */
[----:B------:R-:W-:Y:S01]  /*1590*/  IMAD.SHL.U32 R11, R46, 0x4, RZ ;  /* 0x000000042e0b7824 */ /* 0x000fe200078e00ff */
[----:B------:R-:W-:Y:S01]  /*15a0*/  SHF.R.S32.HI R18, RZ, 0x1f, R17 ;  /* 0x0000001fff127819 */ /* 0x000fe20000011411 */
[----:B------:R-:W-:Y:S01]  /*15b0*/  IMAD.IADD R10, R13, 0x1, -R10 ;  /* 0x000000010d0a7824 */ /* 0x000fe200078e0a0a */
[----:B------:R-:W-:Y:S01]  /*15c0*/  LEA.HI R48, R48, R51, RZ, 0x3 ;  /* 0x0000003330307211 */ /* 0x000fe200078f18ff */
[----:B------:R-:W-:Y:S01]  /*15d0*/  IMAD.SHL.U32 R13, R44, 0x4, RZ ;  /* 0x000000042c0d7824 */ /* 0x000fe200078e00ff */
[----:B------:R-:W-:-:S02]  /*15e0*/  SHF.R.S32.HI R12, RZ, 0x1f, R11 ;  /* 0x0000001fff0c7819 */ /* 0x000fc4000001140b */
[----:B------:R-:W-:Y:S02]  /*15f0*/  LEA.HI R18, R18, R17, RZ, 0x3 ;  /* 0x0000001112127211 */ /* 0x000fe400078f18ff */
[----:B------:R-:W-:Y:S02]  /*1600*/  SHF.R.S32.HI R14, RZ, 0x1f, R13 ;  /* 0x0000001fff0e7819 */ /* 0x000fe4000001140d */
[----:B------:R-:W-:Y:S02]  /*1610*/  LEA.HI R12, R12, R11, RZ, 0x3 ;  /* 0x0000000b0c0c7211 */ /* 0x000fe400078f18ff */
[----:B------:R-:W-:Y:S02]  /*1620*/  LEA.HI R14, R14, R13, RZ, 0x3 ;  /* 0x0000000d0e0e7211 */ /* 0x000fe400078f18ff */
[----:B------:R-:W-:Y:S02]  /*1630*/  LOP3.LUT R12, R12, 0xfffffff8, RZ, 0xc0, !PT ;  /* 0xfffffff80c0c7812 */ /* 0x000fe400078ec0ff */
[----:B------:R-:W-:-:S02]  /*1640*/  LOP3.LUT R14, R14, 0xfffffff8, RZ, 0xc0, !PT ;  /* 0xfffffff80e0e7812 */ /* 0x000fc400078ec0ff */
[----:B------:R-:W-:Y:S01]  /*1650*/  LOP3.LUT R18, R18, 0xfffffff8, RZ, 0xc0, !PT ;  /* 0xfffffff812127812 */ /* 0x000fe200078ec0ff */
[----:B------:R-:W-:Y:S01]  /*1660*/  IMAD.IADD R11, R11, 0x1, -R12 ;  /* 0x000000010b0b7824 */ /* 0x000fe200078e0a0c */
[----:B------:R-:W-:Y:S02]  /*1670*/  IADD3 R12, R13, -R14, RZ ;  /* 0x8000000e0d0c7210 */ /* 0x000fe40007ffe0ff */
[----:B------:R-:W-:Y:S01]  /*1680*/  LOP3.LUT R14, R48, 0xfffffff8, RZ, 0xc0, !PT ;  /* 0xfffffff8300e7812 */ /* 0x000fe200078ec0ff */
[----:B------:R-:W-:Y:S01]  /*1690*/  VIADD R48, R112, 0x3c ;  /* 0x0000003c70307836 */ /* 0x000fe20000000000 */
[----:B------:R-:W-:Y:S01]  /*16a0*/  SHF.R.S32.HI R56, RZ, 0x1f, R55 ;  /* 0x0000001fff387819 */ /* 0x000fe20000011437 */
[----:B------:R-:W-:Y:S01]  /*16b0*/  IMAD.IADD R13, R17, 0x1, -R18 ;  /* 0x00000001110d7824 */ /* 0x000fe200078e0a12 */
[----:B------:R-:W-:Y:S01]  /*16c0*/  LEA.HI R27, R27, R27, RZ, 0x1 ;  /* 0x0000001b1b1b7211 */ /* 0x000fe200078f08ff */
[----:B------:R-:W-:Y:S01]  /*16d0*/  IMAD.SHL.U32 R53, R48, 0x4, RZ ;  /* 0x0000000430357824 */ /* 0x000fe200078e00ff */
[----:B------:R-:W-:Y:S01]  /*16e0*/  LEA.HI R28, R28, R28, RZ, 0x1 ;  /* 0x0000001c1c1c7211 */ /* 0x000fe200078f08ff */
[----:B------:R-:W-:Y:S01]  /*16f0*/  IMAD.IADD R14, R51, 0x1, -R14 ;  /* 0x00000001330e7824 */ /* 0x000fe200078e0a0e */
[----:B------:R-:W-:Y:S01]  /*1700*/  LEA.HI R29, R29, R29, RZ, 0x1 ;  /* 0x0000001d1d1d7211 */ /* 0x000fe200078f08ff */
[----:B------:R-:W-:Y:S01]  /*1710*/  IMAD R51, R15, 0x10, R16 ;  /* 0x000000100f337824 */ /* 0x000fe200078e0210 */
[----:B------:R-:W-:Y:S01]  /*1720*/  SHF.R.S32.HI R54, RZ, 0x1f, R53 ;  /* 0x0000001fff367819 */ /* 0x000fe20000011435 */
[----:B------:R-:W-:Y:S01]  /*1730*/  IMAD.SHL.U32 R17, R49, 0x4, RZ ;  /* 0x0000000431117824 */ /* 0x000fe200078e00ff */
[----:B------:R-:W-:Y:S01]  /*1740*/  LEA.HI R31, R31, R31, RZ, 0x1 ;  /* 0x0000001f1f1f7211 */ /* 0x000fe200078f08ff */
[----:B------:R-:W-:Y:S01]  /*1750*/  IMAD R18, R2, UR4, RZ ;  /* 0x0000000402127c24 */ /* 0x000fe2000f8e02ff */
[----:B------:R-:W-:Y:S01]  /*1760*/  LEA.HI R54, R54, R53, RZ, 0x3 ;  /* 0x0000003536367211 */ /* 0x000fe200078f18ff */
[----:B------:R-:W-:Y:S01]  /*1770*/  UMOV UR4, 0x400 ;  /* 0x0000040000047882 */ /* 0x000fe20000000000 */
[----:B------:R-:W-:Y:S01]  /*1780*/  SHF.R.S32.HI R52, RZ, 0x1f, R17 ;  /* 0x0000001fff347819 */ /* 0x000fe20000011411 */
[----:B------:R-:W-:Y:S01]  /*1790*/  IMAD.SHL.U32 R27, R27, 0x40, RZ ;  /* 0x000000401b1b7824 */ /* 0x000fe200078e00ff */
[----:B------:R-:W-:Y:S01]  /*17a0*/  LOP3.LUT R16, R54, 0xfffffff8, RZ, 0xc0, !PT ;  /* 0xfffffff836107812 */ /* 0x000fe200078ec0ff */
[----:B------:R-:W-:Y:S01]  /*17b0*/  IMAD.SHL.U32 R28, R28, 0x40, RZ ;  /* 0x000000401c1c7824 */ /* 0x000fe200078e00ff */
[----:B------:R-:W-:Y:S01]  /*17c0*/  LEA.HI R52, R52, R17, RZ, 0x3 ;  /* 0x0000001134347211 */ /* 0x000fe200078f18ff */
[----:B------:R-:W-:Y:S01]  /*17d0*/  UIADD3 UR4, UR4, 0x220, URZ ;  /* 0x0000022004047890 */ /* 0x000fe2000fffe03f */
[----:B------:R-:W-:Y:S01]  /*17e0*/  IADD3 R16, R53, -R16, RZ ;  /* 0x8000001035107210 */ /* 0x000fe20007ffe0ff */
[----:B------:R-:W-:Y:S01]  /*17f0*/  IMAD.SHL.U32 R29, R29, 0x40, RZ ;  /* 0x000000401d1d7824 */ /* 0x000fe200078e00ff */
[----:B------:R-:W1:Y:S01]  /*1800*/  LDC R53, c[0x0][0x26c] ;  /* 0x00009b00ff357b82 */ /* 0x000e620000000800 */
[----:B------:R-:W-:Y:S01]  /*1810*/  LOP3.LUT R52, R52, 0xfffffff8, RZ, 0xc0, !PT ;  /* 0xfffffff834347812 */ /* 0x000fe200078ec0ff */
[----:B------:R-:W-:Y:S01]  /*1820*/  IMAD.SHL.U32 R31, R31, 0x40, RZ ;  /* 0x000000401f1f7824 */ /* 0x000fe200078e00ff */
[----:B------:R-:W-:Y:S01]  /*1830*/  LEA.HI R46, R46, R46, RZ, 0x1 ;  /* 0x0000002e2e2e7211 */ /* 0x000fe200078f08ff */
[----:B0-----:R-:W-:Y:S01]  /*1840*/  ULEA UR4, UR5, UR4, 0x18 ;  /* 0x0000000405047291 */ /* 0x001fe2000f8ec03f */
[----:B------:R-:W-:Y:S01]  /*1850*/  LEA.HI R44, R44, R44, RZ, 0x1 ;  /* 0x0000002c2c2c7211 */ /* 0x000fe200078f08ff */
[----:B------:R-:W-:Y:S01]  /*1860*/  IMAD.IADD R15, R17, 0x1, -R52 ;  /* 0x00000001110f7824 */ /* 0x000fe200078e0a34 */
[----:B------:R-:W-:Y:S01]  /*1870*/  LEA.HI R56, R56, R55, RZ, 0x3 ;  /* 0x0000003738387211 */ /* 0x000fe200078f18ff */
[----:B------:R-:W-:Y:S01]  /*1880*/  IMAD.SHL.U32 R46, R46, 0x40, RZ ;  /* 0x000000402e2e7824 */ /* 0x000fe200078e00ff */
[----:B------:R-:W-:Y:S01]  /*1890*/  LEA.HI R45, R45, R45, RZ, 0x1 ;  /* 0x0000002d2d2d7211 */ /* 0x000fe200078f08ff */
[----:B------:R-:W-:Y:S01]  /*18a0*/  IMAD.SHL.U32 R44, R44, 0x40, RZ ;  /* 0x000000402c2c7824 */ /* 0x000fe200078e00ff */
[----:B------:R-:W-:Y:S01]  /*18b0*/  LEA.HI R49, R49, R49, RZ, 0x1 ;  /* 0x0000003131317211 */ /* 0x000fe200078f08ff */
[----:B------:R-:W-:Y:S01]  /*18c0*/  IMAD.IADD R50, R50, 0x1, R51 ;  /* 0x0000000132327824 */ /* 0x000fe200078e0233 */
        /* <DEDUP_REMOVED lines=50> */
[----:B------:R-:W-:Y:S02]  /*1bf0*/  SHF.R.S32.HI R59, RZ, 0x1f, R121 ;  /* 0x0000001fff3b7819 */ /* 0x000fe40000011479 */
[----:B------:R-:W-:Y:S02]  /*1c00*/  IADD3 R120, P0, R18, R121, RZ ;  /* 0x0000007912787210 */ /* 0x000fe40007f1e0ff */
[----:B------:R-:W-:Y:S02]  /*1c10*/  SHF.L.U32 R30, R30, 0x6, RZ ;  /* 0x000000061e1e7819 */ /* 0x000fe400000006ff */
[----:B------:R-:W-:Y:S02]  /*1c20*/  LOP3.LUT R89, R29, 0xffffff80, RZ, 0xc0, !PT ;  /* 0xffffff801d597812 */ /* 0x000fe400078ec0ff */
[----:B------:R-:W-:-:S02]  /*1c30*/  LOP3.LUT R79, R31, 0xffffff80, RZ, 0xc0, !PT ;  /* 0xffffff801f4f7812 */ /* 0x000fc400078ec0ff */
[----:B------:R-:W-:Y:S02]  /*1c40*/  LOP3.LUT R28, R46, 0xffffff80, RZ, 0xc0, !PT ;  /* 0xffffff802e1c7812 */ /* 0x000fe400078ec0ff */
[----:B------:R-:W-:Y:S02]  /*1c50*/  LOP3.LUT R27, R44, 0xffffff80, RZ, 0xc0, !PT ;  /* 0xffffff802c1b7812 */ /* 0x000fe400078ec0ff */
[----:B------:R-:W-:Y:S02]  /*1c60*/  SHF.L.U32 R42, R42, 0x6, RZ ;  /* 0x000000062a2a7819 */ /* 0x000fe400000006ff */
[----:B------:R-:W-:Y:S02]  /*1c70*/  LOP3.LUT R29, R45, 0xffffff80, RZ, 0xc0, !PT ;  /* 0xffffff802d1d7812 */ /* 0x000fe400078ec0ff */
[----:B------:R-:W-:Y:S02]  /*1c80*/  LOP3.LUT R44, R49, 0xffffff80, RZ, 0xc0, !PT ;  /* 0xffffff80312c7812 */ /* 0x000fe400078ec0ff */
[----:B------:R-:W-:-:S02]  /*1c90*/  LOP3.LUT R31, R48, 0xffffff80, RZ, 0xc0, !PT ;  /* 0xffffff80301f7812 */ /* 0x000fc400078ec0ff */
[----:B------:R-:W-:Y:S02]  /*1ca0*/  LOP3.LUT R46, R47, 0xffffff80, RZ, 0xc0, !PT ;  /* 0xffffff802f2e7812 */ /* 0x000fe400078ec0ff */
[----:B------:R-:W-:Y:S01]  /*1cb0*/  LEA.HI.X.SX32 R121, R18, R59, 0x1, P0 ;  /* 0x0000003b12797211 */ /* 0x000fe200000f0eff */
[----:B------:R-:W-:Y:S01]  /*1cc0*/  IMAD.MOV.U32 R18, RZ, RZ, R111 ;  /* 0x000000ffff127224 */ /* 0x000fe200078e006f */
[----:B-1----:R-:W-:Y:S02]  /*1cd0*/  SHF.R.S32.HI R19, RZ, 0x1f, R53 ;  /* 0x0000001fff137819 */ /* 0x002fe40000011435 */
        /* <DEDUP_REMOVED lines=25> */
[----:B------:R-:W-:Y:S02]  /*1e70*/  LEA R51, R51, UR4, 0x2 ;  /* 0x0000000433337c11 */ /* 0x000fe4000f8e10ff */
[----:B------:R-:W-:-:S02]  /*1e80*/  SHF.R.S32.HI R52, RZ, 0x1f, R13 ;  /* 0x0000001fff347819 */ /* 0x000fc4000001140d */
[----:B------:R-:W-:Y:S02]  /*1e90*/  SHF.R.S32.HI R54, RZ, 0x1f, R14 ;  /* 0x0000001fff367819 */ /* 0x000fe4000001140e */
[----:B------:R-:W-:Y:S02]  /*1ea0*/  SHF.R.S32.HI R56, RZ, 0x1f, R15 ;  /* 0x0000001fff387819 */ /* 0x000fe4000001140f */
[----:B------:R-:W-:Y:S02]  /*1eb0*/  SHF.R.S32.HI R53, RZ, 0x1f, R16 ;  /* 0x0000001fff357819 */ /* 0x000fe40000011410 */
[----:B------:R-:W-:Y:S02]  /*1ec0*/  SHF.R.S32.HI R58, RZ, 0x1f, R17 ;  /* 0x0000001fff3a7819 */ /* 0x000fe40000011411 */
[----:B------:R-:W-:-:S07]  /*1ed0*/  IADD3 R55, -R117, 0x1, R50 ;  /* 0x0000000175377810 */ /* 0x000fce0007ffe132 */
.L_x_23559:
[----:B------:R-:W2:Y:S01]  /*1ee0*/  LDG.E.CONSTANT R32, desc[UR10][R4.64] ;  /* 0x0000000a04207981 */ /* 0x000ea2000c1e9900 */
[----:B------:R-:W-:Y:S02]  /*1ef0*/  SHF.R.S32.HI R35, RZ, 0x1f, R107 ;  /* 0x0000001fff237819 */ /* 0x000fe4000001146b */
[----:B0-----:R-:W-:Y:S01]  /*1f00*/  SHF.R.S32.HI R34, RZ, 0x1f, R108 ;  /* 0x0000001fff227819 */ /* 0x001fe2000001146c */
[----:B------:R-:W0:Y:S01]  /*1f10*/  S2UR UR5, SR_CgaCtaId ;  /* 0x00000000000579c3 */ /* 0x000e220000008800 */
[----:B------:R-:W-:Y:S01]  /*1f20*/  UMOV UR4, 0x400 ;  /* 0x0000040000047882 */ /* 0x000fe20000000000 */
        /* <DEDUP_REMOVED lines=10> */
[----:B------:R-:W-:-:S02]  /*1fd0*/  LEA R72, P1, R34, UR6, 0x1 ;  /* 0x0000000622487c11 */ /* 0x000fc4000f8208ff */
[----:B------:R-:W-:Y:S02]  /*1fe0*/  LEA.HI.X.SX32 R33, R109, R118, 0x1, P0 ;  /* 0x000000766d217211 */ /* 0x000fe400000f0eff */
[----:B------:R-:W2:Y:S02]  /*1ff0*/  LDG.E.64.CONSTANT R42, desc[UR10][R42.64] ;  /* 0x0000000a2a2a7981 */ /* 0x000ea4000c1e9b00 */
[----:B------:R-:W-:-:S06]  /*2000*/  LEA.HI.X R73, R34, UR7, R33, 0x1, P1 ;  /* 0x0000000722497c11 */ /* 0x000fcc00088f0c21 */
[----:B------:R-:W3:Y:S01]  /*2010*/  LDG.E.64.CONSTANT R72, desc[UR10][R72.64] ;  /* 0x0000000a48487981 */ /* 0x000ee2000c1e9b00 */
[--C-:B------:R-:W-:Y:S02]  /*2020*/  SHF.R.S32.HI R33, RZ, 0x1f, R105.reuse ;  /* 0x0000001fff217819 */ /* 0x100fe40000011469 */
[----:B------:R-:W-:Y:S02]  /*2030*/  SHF.R.S32.HI R34, RZ, 0x1f, R106 ;  /* 0x0000001fff227819 */ /* 0x000fe4000001146a */
[----:B------:R-:W-:-:S04]  /*2040*/  IADD3 R32, P0, P1, R106, R122, R105 ;  /* 0x0000007a6a207210 */ /* 0x000fc8000791e069 */
[----:B------:R-:W-:Y:S02]  /*2050*/  IADD3.X R33, R34, R118, R33, P0, P1 ;  /* 0x0000007622217210 */ /* 0x000fe400007e2421 */
[----:B------:R-:W-:-:S04]  /*2060*/  LEA R62, P0, R32, UR6, 0x1 ;  /* 0x00000006203e7c11 */ /* 0x000fc8000f8008ff */
[----:B------:R-:W-:-:S06]  /*2070*/  LEA.HI.X R63, R32, UR7, R33, 0x1, P0 ;  /* 0x00000007203f7c11 */ /* 0x000fcc00080f0c21 */
[----:B------:R-:W4:Y:S01]  /*2080*/  LDG.E.64.CONSTANT R62, desc[UR10][R62.64] ;  /* 0x0000000a3e3e7981 */ /* 0x000f22000c1e9b00 */
        /* <DEDUP_REMOVED lines=21> */
[----:B0-----:R-:W-:Y:S01]  /*21e0*/  ULEA UR4, UR5, UR4, 0x18 ;  /* 0x0000000405047291 */ /* 0x001fe2000f8ec03f */
[----:B------:R-:W-:Y:S02]  /*21f0*/  SHF.R.S32.HI R33, RZ, 0x1f, R98 ;  /* 0x0000001fff217819 */ /* 0x000fe40000011462 */
[--C-:B------:R-:W-:Y:S02]  /*2200*/  SHF.R.S32.HI R34, RZ, 0x1f, R97.reuse ;  /* 0x0000001fff227819 */ /* 0x100fe40000011461 */
[----:B------:R-:W-:Y:S02]  /*2210*/  IADD3 R32, P0, P1, R98, R122, R97 ;  /* 0x0000007a62207210 */ /* 0x000fe4000791e061 */
[----:B------:R-:W-:Y:S02]  /*2220*/  LEA R116, R112, UR4, 0x8 ;  /* 0x0000000470747c11 */ /* 0x000fe4000f8e40ff */
[----:B------:R-:W-:-:S02]  /*2230*/  IADD3.X R33, R33, R118, R34, P0, P1 ;  /* 0x0000007621217210 */ /* 0x000fc400007e2422 */
[C---:B------:R-:W-:Y:S01]  /*2240*/  LEA R40, P0, R32.reuse, UR6, 0x1 ;  /* 0x0000000620287c11 */ /* 0x040fe2000f8008ff */
[----:B------:R-:W0:Y:S03]  /*2250*/  LDS.128 R36, [R116] ;  /* 0x0000000074247984 */ /* 0x000e260000000c00 */
[----:B------:R-:W-:-:S06]  /*2260*/  LEA.HI.X R41, R32, UR7, R33, 0x1, P0 ;  /* 0x0000000720297c11 */ /* 0x000fcc00080f0c21 */
[----:B------:R-:W4:Y:S01]  /*2270*/  LDG.E.64.CONSTANT R40, desc[UR10][R40.64] ;  /* 0x0000000a28287981 */ /* 0x000f22000c1e9b00 */
[----:B------:R-:W-:Y:S01]  /*2280*/  SHF.R.S32.HI R34, RZ, 0x1f, R96 ;  /* 0x0000001fff227819 */ /* 0x000fe20000011460 */
[--C-:B0-----:R-:W-:Y:S02]  /*2290*/  HADD2.F32 R32, -RZ, R38.reuse.H0_H0 ;  /* 0x20000026ff207230 */ /* 0x101fe40000004100 */
[----:B------:R-:W-:Y:S02]  /*22a0*/  HADD2.F32 R38, -RZ, R38.H1_H1 ;  /* 0x30000026ff267230 */ /* 0x000fe40000004100 */
[--C-:B--2---:R-:W-:Y:S02]  /*22b0*/  HADD2.F32 R33, -RZ, R42.reuse.H0_H0 ;  /* 0x2000002aff217230 */ /* 0x104fe40000004100 */
[----:B------:R-:W-:-:S03]  /*22c0*/  HADD2.F32 R35, -RZ, R42.H1_H1 ;  /* 0x3000002aff237230 */ /* 0x000fc60000004100 */
[----:B------:R-:W-:Y:S01]  /*22d0*/  FMUL.FTZ R67, R32, R33 ;  /* 0x0000002120437220 */ /* 0x000fe20000410000 */
[----:B------:R-:W-:Y:S02]  /*22e0*/  HADD2.F32 R32, -RZ, R36.H0_H0 ;  /* 0x20000024ff207230 */ /* 0x000fe40000004100 */
[----:B------:R-:W-:Y:S01]  /*22f0*/  FMUL.FTZ R69, R38, R35 ;  /* 0x0000002326457220 */ /* 0x000fe20000410000 */
[----:B---3--:R-:W-:Y:S02]  /*2300*/  HADD2.F32 R33, -RZ, R72.H0_H0 ;  /* 0x20000048ff217230 */ /* 0x008fe40000004100 */
[----:B------:R-:W-:Y:S02]  /*2310*/  HADD2.F32 R38, -RZ, R36.H1_H1 ;  /* 0x30000024ff267230 */ /* 0x000fe40000004100 */
[----:B------:R-:W-:Y:S02]  /*2320*/  HADD2.F32 R35, -RZ, R72.H1_H1 ;  /* 0x30000048ff237230 */ /* 0x000fe40000004100 */
[----:B------:R-:W-:Y:S01]  /*2330*/  FFMA.FTZ R36, R32, R33, R67 ;  /* 0x0000002120247223 */ /* 0x000fe20000010043 */
[----:B------:R-:W-:-:S02]  /*2340*/  SHF.R.S32.HI R33, RZ, 0x1f, R95 ;  /* 0x0000001fff217819 */ /* 0x000fc4000001145f */
[----:B------:R-:W-:Y:S01]  /*2350*/  IADD3 R32, P0, P1, R96, R122, R95 ;  /* 0x0000007a60207210 */ /* 0x000fe2000791e05f */
[----:B------:R-:W-:-:S03]  /*2360*/  FFMA.FTZ R38, R38, R35, R69 ;  /* 0x0000002326267223 */ /* 0x000fc60000010045 */
[----:B------:R-:W-:Y:S02]  /*2370*/  IADD3.X R33, R34, R118, R33, P0, P1 ;  /* 0x0000007622217210 */ /* 0x000fe400007e2421 */
[----:B------:R-:W-:-:S04]  /*2380*/  LEA R68, P0, R32, UR6, 0x1 ;  /* 0x0000000620447c11 */ /* 0x000fc8000f8008ff */
[----:B------:R-:W-:Y:S01]  /*2390*/  LEA.HI.X R69, R32, UR7, R33, 0x1, P0 ;  /* 0x0000000720457c11 */ /* 0x000fe200080f0c21 */
[----:B------:R-:W-:Y:S02]  /*23a0*/  HADD2.F32 R32, -RZ, R39.H0_H0 ;  /* 0x20000027ff207230 */ /* 0x000fe40000004100 */
[----:B------:R-:W-:Y:S02]  /*23b0*/  HADD2.F32 R33, -RZ, R43.H0_H0 ;  /* 0x2000002bff217230 */ /* 0x000fe40000004100 */
[----:B------:R-:W-:Y:S01]  /*23c0*/  HADD2.F32 R72, -RZ, R37.H0_H0 ;  /* 0x20000025ff487230 */ /* 0x000fe20000004100 */
[----:B------:R-:W2:Y:S02]  /*23d0*/  LDG.E.64.CONSTANT R68, desc[UR10][R68.64] ;  /* 0x0000000a44447981 */ /* 0x000ea4000c1e9b00 */
[----:B------:R-:W-:Y:S01]  /*23e0*/  FMUL.FTZ R35, R32, R33 ;  /* 0x0000002120237220 */ /* 0x000fe20000410000 */
[----:B------:R-:W-:Y:S01]  /*23f0*/  HADD2.F32 R33, -RZ, R73.H0_H0 ;  /* 0x20000049ff217230 */ /* 0x000fe20000004100 */
[----:B------:R-:W-:-:S02]  /*2400*/  SHF.R.S32.HI R34, RZ, 0x1f, R94 ;  /* 0x0000001fff227819 */ /* 0x000fc4000001145e */
[----:B------:R-:W-:Y:S02]  /*2410*/  IADD3 R32, P0, P1, R94, R122, R93 ;  /* 0x0000007a5e207210 */ /* 0x000fe4000791e05d */
[----:B------:R-:W-:Y:S01]  /*2420*/  FFMA.FTZ R72, R72, R33, R35 ;  /* 0x0000002148487223 */ /* 0x000fe20000010023 */
[----:B------:R-:W-:-:S04]  /*2430*/  SHF.R.S32.HI R33, RZ, 0x1f, R93 ;  /* 0x0000001fff217819 */ /* 0x000fc8000001145d */
[----:B------:R-:W-:Y:S02]  /*2440*/  IADD3.X R33, R34, R118, R33, P0, P1 ;  /* 0x0000007622217210 */ /* 0x000fe400007e2421 */
[----:B------:R-:W-:-:S04]  /*2450*/  LEA R66, P0, R32, UR6, 0x1 ;  /* 0x0000000620427c11 */ /* 0x000fc8000f8008ff */
[----:B------:R-:W-:Y:S02]  /*2460*/  LEA.HI.X R67, R32, UR7, R33, 0x1, P0 ;  /* 0x0000000720437c11 */ /* 0x000fe400080f0c21 */
[----:B------:R-:W0:Y:S04]  /*2470*/  LDS.128 R32, [R116+0x10] ;  /* 0x0000100074207984 */ /* 0x000e280000000c00 */
[----:B------:R-:W3:Y:S01]  /*2480*/  LDG.E.64.CONSTANT R66, desc[UR10][R66.64] ;  /* 0x0000000a42427981 */ /* 0x000ee2000c1e9b00 */
[----:B------:R-:W-:Y:S02]  /*2490*/  HADD2.F32 R42, -RZ, R43.H1_H1 ;  /* 0x3000002bff2a7230 */ /* 0x000fe40000004100 */
[----:B------:R-:W-:Y:S02]  /*24a0*/  HADD2.F32 R39, -RZ, R39.H1_H1 ;  /* 0x30000027ff277230 */ /* 0x000fe40000004100 */
[----:B------:R-:W-:-:S03]  /*24b0*/  HADD2.F32 R37, -RZ, R37.H1_H1 ;  /* 0x30000025ff257230 */ /* 0x000fc60000004100 */
[----:B------:R-:W-:Y:S01]  /*24c0*/  FMUL.FTZ R74, R39, R42 ;  /* 0x0000002a274a7220 */ /* 0x000fe20000410000 */
[----:B------:R-:W-:-:S05]  /*24d0*/  HADD2.F32 R42, -RZ, R73.H1_H1 ;  /* 0x30000049ff2a7230 */ /* 0x000fca0000004100 */
[----:B------:R-:W-:Y:S01]  /*24e0*/  FFMA.FTZ R37, R37, R42, R74 ;  /* 0x0000002a25257223 */ /* 0x000fe2000001004a */
[----:B----4-:R-:W-:Y:S02]  /*24f0*/  HADD2.F32 R42, -RZ, R62.H0_H0 ;  /* 0x2000003eff2a7230 */ /* 0x010fe40000004100 */
[----:B0-----:R-:W-:-:S05]  /*2500*/  HADD2.F32 R39, -RZ, R32.H0_H0 ;  /* 0x20000020ff277230 */ /* 0x001fca0000004100 */
[----:B------:R-:W-:Y:S01]  /*2510*/  FFMA.FTZ R36, R39, R42, R36 ;  /* 0x0000002a27247223 */ /* 0x000fe20000010024 */
[----:B------:R-:W-:Y:S02]  /*2520*/  HADD2.F32 R39, -RZ, R32.H1_H1 ;  /* 0x30000020ff277230 */ /* 0x000fe40000004100 */
[----:B------:R-:W-:Y:S01]  /*2530*/  HADD2.F32 R32, -RZ, R62.H1_H1 ;  /* 0x3000003eff207230 */ /* 0x000fe20000004100 */
[----:B------:R-:W-:-:S04]  /*2540*/  SHF.R.S32.HI R42, RZ, 0x1f, R92 ;  /* 0x0000001fff2a7819 */ /* 0x000fc8000001145c */
[----:B------:R-:W-:Y:S01]  /*2550*/  FFMA.FTZ R32, R39, R32, R38 ;  /* 0x0000002027207223 */ /* 0x000fe20000010026 */
[--C-:B------:R-:W-:Y:S02]  /*2560*/  SHF.R.S32.HI R39, RZ, 0x1f, R91.reuse ;  /* 0x0000001fff277819 */ /* 0x100fe4000001145b */
[----:B------:R-:W-:-:S04]  /*2570*/  IADD3 R38, P0, P1, R92, R122, R91 ;  /* 0x0000007a5c267210 */ /* 0x000fc8000791e05b */
[----:B------:R-:W-:Y:S02]  /*2580*/  IADD3.X R39, R42, R118, R39, P0, P1 ;  /* 0x000000762a277210 */ /* 0x000fe400007e2427 */
[----:B------:R-:W-:-:S04]  /*2590*/  LEA R42, P0, R38, UR6, 0x1 ;  /* 0x00000006262a7c11 */ /* 0x000fc8000f8008ff */
[----:B------:R-:W-:Y:S01]  /*25a0*/  LEA.HI.X R43, R38, UR7, R39, 0x1, P0 ;  /* 0x00000007262b7c11 */ /* 0x000fe200080f0c27 */
[----:B------:R-:W-:Y:S02]  /*25b0*/  HADD2.F32 R39, -RZ, R33.H0_H0 ;  /* 0x20000021ff277230 */ /* 0x000fe40000004100 */
[----:B------:R-:W-:-:S03]  /*25c0*/  HADD2.F32 R38, -RZ, R63.H0_H0 ;  /* 0x2000003fff267230 */ /* 0x000fc60000004100 */
[----:B------:R-:W4:Y:S01]  /*25d0*/  LDG.E.64.CONSTANT R42, desc[UR10][R42.64] ;  /* 0x0000000a2a2a7981 */ /* 0x000f22000c1e9b00 */
[----:B------:R-:W-:Y:S02]  /*25e0*/  HADD2.F32 R73, -RZ, R63.H1_H1 ;  /* 0x3000003fff497230 */ /* 0x000fe40000004100 */
[----:B------:R-:W-:Y:S01]  /*25f0*/  FFMA.FTZ R72, R39, R38, R72 ;  /* 0x0000002627487223 */ /* 0x000fe20000010048 */
[----:B------:R-:W-:Y:S01]  /*2600*/  HADD2.F32 R38, -RZ, R33.H1_H1 ;  /* 0x30000021ff267230 */ /* 0x000fe20000004100 */
[----:B------:R-:W-:-:S04]  /*2610*/  IADD3 R33, P0, P1, R90, R122, R89 ;  /* 0x0000007a5a217210 */ /* 0x000fc8000791e059 */
[----:B------:R-:W-:Y:S01]  /*2620*/  FFMA.FTZ R73, R38, R73, R37 ;  /* 0x0000004926497223 */ /* 0x000fe20000010025 */
[----:B------:R-:W-:Y:S02]  /*2630*/  SHF.R.S32.HI R37, RZ, 0x1f, R89 ;  /* 0x0000001fff257819 */ /* 0x000fe40000011459 */
[----:B------:R-:W-:-:S04]  /*2640*/  SHF.R.S32.HI R38, RZ, 0x1f, R90 ;  /* 0x0000001fff267819 */ /* 0x000fc8000001145a */
[----:B------:R-:W-:Y:S02]  /*2650*/  IADD3.X R38, R38, R118, R37, P0, P1 ;  /* 0x0000007626267210 */ /* 0x000fe400007e2425 */
[----:B------:R-:W-:-:S04]  /*2660*/  LEA R62, P0, R33, UR6, 0x1 ;  /* 0x00000006213e7c11 */ /* 0x000fc8000f8008ff */
[----:B------:R-:W-:-:S06]  /*2670*/  LEA.HI.X R63, R33, UR7, R38, 0x1, P0 ;  /* 0x00000007213f7c11 */ /* 0x000fcc00080f0c26 */
[----:B------:R-:W4:Y:S01]  /*2680*/  LDG.E.64.CONSTANT R62, desc[UR10][R62.64] ;  /* 0x0000000a3e3e7981 */ /* 0x000f22000c1e9b00 */
        /* <DEDUP_REMOVED lines=11> */
[----:B------:R-:W-:Y:S01]  /*2740*/  HADD2.F32 R34, -RZ, R35.H1_H1 ;  /* 0x30000023ff227230 */ /* 0x000fe20000004100 */
[----:B------:R-:W-:Y:S02]  /*2750*/  SHF.R.S32.HI R35, RZ, 0x1f, R87 ;  /* 0x0000001fff237819 */ /* 0x000fe40000011457 */
[----:B------:R-:W-:Y:S02]  /*2760*/  SHF.R.S32.HI R60, RZ, 0x1f, R88 ;  /* 0x0000001fff3c7819 */ /* 0x000fe40000011458 */
[----:B------:R-:W-:Y:S01]  /*2770*/  FFMA.FTZ R73, R34, R61, R73 ;  /* 0x0000003d22497223 */ /* 0x000fe20000010049 */
[----:B------:R-:W-:-:S04]  /*2780*/  IADD3 R34, P0, P1, R88, R122, R87 ;  /* 0x0000007a58227210 */ /* 0x000fc8000791e057 */
[----:B------:R-:W-:Y:S02]  /*2790*/  IADD3.X R35, R60, R118, R35, P0, P1 ;  /* 0x000000763c237210 */ /* 0x000fe400007e2423 */
[----:B------:R-:W-:-:S04]  /*27a0*/  LEA R60, P0, R34, UR6, 0x1 ;  /* 0x00000006223c7c11 */ /* 0x000fc8000f8008ff */
[----:B------:R-:W-:Y:S01]  /*27b0*/  LEA.HI.X R61, R34, UR7, R35, 0x1, P0 ;  /* 0x00000007223d7c11 */ /* 0x000fe200080f0c23 */
[----:B------:R-:W-:-:S05]  /*27c0*/  HADD2.F32 R35, -RZ, R70.H0_H0 ;  /* 0x20000046ff237230 */ /* 0x000fca0000004100 */
[----:B------:R-:W4:Y:S01]  /*27d0*/  LDG.E.64.CONSTANT R60, desc[UR10][R60.64] ;  /* 0x0000000a3c3c7981 */ /* 0x000f22000c1e9b00 */
[----:B0-----:R-:W-:-:S05]  /*27e0*/  HADD2.F32 R34, -RZ, R36.H0_H0 ;  /* 0x20000024ff227230 */ /* 0x001fca0000004100 */
[----:B------:R-:W-:Y:S01]  /*27f0*/  FFMA.FTZ R33, R34, R35, R33 ;  /* 0x0000002322217223 */ /* 0x000fe20000010021 */
        /* <DEDUP_REMOVED lines=14> */
[----:B------:R-:W-:Y:S01]  /*28e0*/  HADD2.F32 R38, -RZ, R64.H1_H1 ;  /* 0x30000040ff267230 */ /* 0x000fe20000004100 */
[--C-:B------:R-:W-:Y:S01]  /*28f0*/  SHF.R.S32.HI R75, RZ, 0x1f, R85.reuse ;  /* 0x0000001fff4b7819 */ /* 0x100fe20000011455 */
[----:B------:R-:W-:Y:S01]  /*2900*/  HADD2.F32 R71, -RZ, R39.H0_H0 ;  /* 0x20000027ff477230 */ /* 0x000fe20000004100 */
[----:B------:R-:W-:Y:S02]  /*2910*/  SHF.R.S32.HI R64, RZ, 0x1f, R86 ;  /* 0x0000001fff407819 */ /* 0x000fe40000011456 */
[----:B------:R-:W-:Y:S01]  /*2920*/  FFMA.FTZ R38, R37, R38, R36 ;  /* 0x0000002625267223 */ /* 0x000fe20000010024 */
[----:B------:R-:W-:Y:S01]  /*2930*/  HADD2.F32 R36, -RZ, R65.H0_H0 ;  /* 0x20000041ff247230 */ /* 0x000fe20000004100 */
[----:B------:R-:W-:-:S04]  /*2940*/  IADD3 R37, P0, P1, R86, R122, R85 ;  /* 0x0000007a56257210 */ /* 0x000fc8000791e055 */
[----:B------:R-:W-:Y:S01]  /*2950*/  FFMA.FTZ R71, R71, R36, R72 ;  /* 0x0000002447477223 */ /* 0x000fe20000010048 */
[----:B------:R-:W-:Y:S02]  /*2960*/  IADD3.X R64, R64, R118, R75, P0, P1 ;  /* 0x0000007640407210 */ /* 0x000fe400007e244b */
[----:B------:R-:W-:Y:S01]  /*2970*/  LEA R36, P0, R37, UR6, 0x1 ;  /* 0x0000000625247c11 */ /* 0x000fe2000f8008ff */
[----:B------:R-:W-:-:S03]  /*2980*/  HADD2.F32 R65, -RZ, R65.H1_H1 ;  /* 0x30000041ff417230 */ /* 0x000fc60000004100 */
[----:B------:R-:W-:Y:S01]  /*2990*/  LEA.HI.X R37, R37, UR7, R64, 0x1, P0 ;  /* 0x0000000725257c11 */ /* 0x000fe200080f0c40 */
[----:B------:R-:W-:-:S05]  /*29a0*/  HADD2.F32 R64, -RZ, R39.H1_H1 ;  /* 0x30000027ff407230 */ /* 0x000fca0000004100 */
[----:B------:R-:W-:Y:S02]  /*29b0*/  FFMA.FTZ R73, R64, R65, R73 ;  /* 0x0000004140497223 */ /* 0x000fe40000010049 */
[----:B------:R1:W4:Y:S01]  /*29c0*/  LDG.E.64.CONSTANT R64, desc[UR10][R36.64] ;  /* 0x0000000a24407981 */ /* 0x000322000c1e9b00 */
[----:B------:R-:W-:Y:S02]  /*29d0*/  HADD2.F32 R72, -RZ, R40.H0_H0 ;  /* 0x20000028ff487230 */ /* 0x000fe40000004100 */
[----:B0-----:R-:W-:-:S05]  /*29e0*/  HADD2.F32 R39, -RZ, R32.H0_H0 ;  /* 0x20000020ff277230 */ /* 0x001fca0000004100 */
[----:B------:R-:W-:Y:S01]  /*29f0*/  FFMA.FTZ R72, R39, R72, R70 ;  /* 0x0000004827487223 */ /* 0x000fe20000010046 */
[----:B------:R-:W-:Y:S02]  /*2a00*/  HADD2.F32 R39, -RZ, R32.H1_H1 ;  /* 0x30000020ff277230 */ /* 0x000fe40000004100 */
[----:B------:R-:W-:Y:S01]  /*2a10*/  HADD2.F32 R32, -RZ, R40.H1_H1 ;  /* 0x30000028ff207230 */ /* 0x000fe20000004100 */
[----:B-1----:R-:W-:Y:S02]  /*2a20*/  SHF.R.S32.HI R37, RZ, 0x1f, R84 ;  /* 0x0000001fff257819 */ /* 0x002fe40000011454 */
[--C-:B------:R-:W-:Y:S02]  /*2a30*/  IADD3 R36, P0, P1, R84, R122, R83.reuse ;  /* 0x0000007a54247210 */ /* 0x100fe4000791e053 */
[----:B------:R-:W-:Y:S01]  /*2a40*/  FFMA.FTZ R32, R39, R32, R38 ;  /* 0x0000002027207223 */ /* 0x000fe20000010026 */
[----:B------:R-:W-:Y:S01]  /*2a50*/  SHF.R.S32.HI R39, RZ, 0x1f, R83 ;  /* 0x0000001fff277819 */ /* 0x000fe20000011453 */
[----:B------:R-:W-:-:S02]  /*2a60*/  HADD2.F32 R74, -RZ, R33.H0_H0 ;  /* 0x20000021ff4a7230 */ /* 0x000fc40000004100 */
[--C-:B------:R-:W-:Y:S01]  /*2a70*/  HADD2.F32 R38, -RZ, R41.reuse.H0_H0 ;  /* 0x20000029ff267230 */ /* 0x100fe20000004100 */
[----:B------:R-:W-:Y:S02]  /*2a80*/  IADD3.X R37, R37, R118, R39, P0, P1 ;  /* 0x0000007625257210 */ /* 0x000fe400007e2427 */
[----:B------:R-:W-:Y:S02]  /*2a90*/  LEA R70, P0, R36, UR6, 0x1 ;  /* 0x0000000624467c11 */ /* 0x000fe4000f8008ff */
[----:B------:R-:W-:Y:S01]  /*2aa0*/  FFMA.FTZ R74, R74, R38, R71 ;  /* 0x000000264a4a7223 */ /* 0x000fe20000010047 */
[----:B------:R-:W-:Y:S01]  /*2ab0*/  HADD2.F32 R41, -RZ, R41.H1_H1 ;  /* 0x30000029ff297230 */ /* 0x000fe20000004100 */
[----:B------:R-:W-:Y:S01]  /*2ac0*/  LEA.HI.X R71, R36, UR7, R37, 0x1, P0 ;  /* 0x0000000724477c11 */ /* 0x000fe200080f0c25 */
[----:B------:R-:W-:-:S05]  /*2ad0*/  HADD2.F32 R36, -RZ, R33.H1_H1 ;  /* 0x30000021ff247230 */ /* 0x000fca0000004100 */
[----:B------:R-:W-:Y:S02]  /*2ae0*/  FFMA.FTZ R73, R36, R41, R73 ;  /* 0x0000002924497223 */ /* 0x000fe40000010049 */
[----:B------:R4:W4:Y:S04]  /*2af0*/  LDG.E.64.CONSTANT R40, desc[UR10][R70.64] ;  /* 0x0000000a46287981 */ /* 0x000928000c1e9b00 */
[----:B------:R-:W0:Y:S01]  /*2b00*/  LDS.128 R36, [R116+0x40] ;  /* 0x0000400074247984 */ /* 0x000e220000000c00 */
[----:B------:R-:W-:Y:S02]  /*2b10*/  HADD2.F32 R33, -RZ, R34.H0_H0 ;  /* 0x20000022ff217230 */ /* 0x000fe40000004100 */
[--C-:B--2---:R-:W-:Y:S02]  /*2b20*/  HADD2.F32 R75, -RZ, R68.reuse.H0_H0 ;  /* 0x20000044ff4b7230 */ /* 0x104fe40000004100 */
[----:B------:R-:W-:-:S03]  /*2b30*/  HADD2.F32 R68, -RZ, R68.H1_H1 ;  /* 0x30000044ff447230 */ /* 0x000fc60000004100 */
[----:B------:R-:W-:Y:S01]  /*2b40*/  FFMA.FTZ R72, R33, R75, R72 ;  /* 0x0000004b21487223 */ /* 0x000fe20000010048 */
[----:B------:R-:W-:Y:S02]  /*2b50*/  HADD2.F32 R33, -RZ, R34.H1_H1 ;  /* 0x30000022ff217230 */ /* 0x000fe40000004100 */
[----:B------:R-:W-:-:S03]  /*2b60*/  HADD2.F32 R34, -RZ, R69.H0_H0 ;  /* 0x20000045ff227230 */ /* 0x000fc60000004100 */
[----:B------:R-:W-:Y:S01]  /*2b70*/  FFMA.FTZ R32, R33, R68, R32 ;  /* 0x0000004421207223 */ /* 0x000fe20000010020 */
[----:B------:R-:W-:-:S05]  /*2b80*/  HADD2.F32 R33, -RZ, R35.H0_H0 ;  /* 0x20000023ff217230 */ /* 0x000fca0000004100 */
[----:B------:R-:W-:Y:S01]  /*2b90*/  FFMA.FTZ R74, R33, R34, R74 ;  /* 0x00000022214a7223 */ /* 0x000fe2000001004a */
[----:B------:R-:W-:Y:S02]  /*2ba0*/  HADD2.F32 R34, -RZ, R35.H1_H1 ;  /* 0x30000023ff227230 */ /* 0x000fe40000004100 */
[----:B------:R-:W-:Y:S02]  /*2bb0*/  HADD2.F32 R33, -RZ, R69.H1_H1 ;  /* 0x30000045ff217230 */ /* 0x000fe40000004100 */
[----:B0-----:R-:W-:Y:S02]  /*2bc0*/  HADD2.F32 R35, -RZ, R36.H0_H0 ;  /* 0x20000024ff237230 */ /* 0x001fe40000004100 */
[----:B---3--:R-:W-:Y:S02]  /*2bd0*/  HADD2.F32 R68, -RZ, R66.H0_H0 ;  /* 0x20000042ff447230 */ /* 0x008fe40000004100 */
[----:B------:R-:W-:Y:S01]  /*2be0*/  FFMA.FTZ R33, R34, R33, R73 ;  /* 0x0000002122217223 */ /* 0x000fe20000010049 */
[----:B------:R-:W-:-:S02]  /*2bf0*/  SHF.R.S32.HI R69, RZ, 0x1f, R82 ;  /* 0x0000001fff457819 */ /* 0x000fc40000011452 */
[--C-:B------:R-:W-:Y:S01]  /*2c00*/  IADD3 R34, P0, P1, R82, R122, R81.reuse ;  /* 0x0000007a52227210 */ /* 0x100fe2000791e051 */
[----:B------:R-:W-:Y:S01]  /*2c10*/  FFMA.FTZ R68, R35, R68, R72 ;  /* 0x0000004423447223 */ /* 0x000fe20000010048 */
[----:B------:R-:W-:-:S04]  /*2c20*/  SHF.R.S32.HI R35, RZ, 0x1f, R81 ;  /* 0x0000001fff237819 */ /* 0x000fc80000011451 */
[----:B------:R-:W-:Y:S02]  /*2c30*/  IADD3.X R35, R69, R118, R35, P0, P1 ;  /* 0x0000007645237210 */ /* 0x000fe400007e2423 */
[----:B------:R-:W-:-:S04]  /*2c40*/  LEA R72, P0, R34, UR6, 0x1 ;  /* 0x0000000622487c11 */ /* 0x000fc8000f8008ff */
[----:B------:R-:W-:-:S06]  /*2c50*/  LEA.HI.X R73, R34, UR7, R35, 0x1, P0 ;  /* 0x0000000722497c11 */ /* 0x000fcc00080f0c23 */
[----:B------:R-:W2:Y:S01]  /*2c60*/  LDG.E.64.CONSTANT R72, desc[UR10][R72.64] ;  /* 0x0000000a48487981 */ /* 0x000ea2000c1e9b00 */
[----:B------:R-:W-:Y:S02]  /*2c70*/  HADD2.F32 R35, -RZ, R36.H1_H1 ;  /* 0x30000024ff237230 */ /* 0x000fe40000004100 */
[----:B------:R-:W-:-:S05]  /*2c80*/  HADD2.F32 R36, -RZ, R66.H1_H1 ;  /* 0x30000042ff247230 */ /* 0x000fca0000004100 */
[----:B------:R-:W-:Y:S01]  /*2c90*/  FFMA.FTZ R36, R35, R36, R32 ;  /* 0x0000002423247223 */ /* 0x000fe20000010020 */
[----:B------:R-:W-:Y:S02]  /*2ca0*/  HADD2.F32 R35, -RZ, R37.H0_H0 ;  /* 0x20000025ff237230 */ /* 0x000fe40000004100 */
[--C-:B------:R-:W-:Y:S02]  /*2cb0*/  HADD2.F32 R32, -RZ, R67.reuse.H0_H0 ;  /* 0x20000043ff207230 */ /* 0x100fe40000004100 */
[----:B------:R-:W-:-:S03]  /*2cc0*/  HADD2.F32 R67, -RZ, R67.H1_H1 ;  /* 0x30000043ff437230 */ /* 0x000fc60000004100 */
[----:B------:R-:W-:Y:S01]  /*2cd0*/  FFMA.FTZ R74, R35, R32, R74 ;  /* 0x00000020234a7223 */ /* 0x000fe2000001004a */
[----:B------:R-:W-:Y:S01]  /*2ce0*/  HADD2.F32 R32, -RZ, R37.H1_H1 ;  /* 0x30000025ff207230 */ /* 0x000fe20000004100 */
[----:B------:R-:W-:-:S04]  /*2cf0*/  SHF.R.S32.HI R34, RZ, 0x1f, R80 ;  /* 0x0000001fff227819 */ /* 0x000fc80000011450 */
[----:B------:R-:W-:Y:S01]  /*2d00*/  FFMA.FTZ R37, R32, R67, R33 ;  /* 0x0000004320257223 */ /* 0x000fe20000010021 */
[--C-:B------:R-:W-:Y:S02]  /*2d10*/  SHF.R.S32.HI R33, RZ, 0x1f, R79.reuse ;  /* 0x0000001fff217819 */ /* 0x100fe4000001144f */
[----:B------:R-:W-:-:S04]  /*2d20*/  IADD3 R32, P0, P1, R80, R122, R79 ;  /* 0x0000007a50207210 */ /* 0x000fc8000791e04f */
[----:B------:R-:W-:Y:S02]  /*2d30*/  IADD3.X R33, R34, R118, R33, P0, P1 ;  /* 0x0000007622217210 */ /* 0x000fe400007e2421 */
[----:B------:R-:W-:-:S04]  /*2d40*/  LEA R66, P0, R32, UR6, 0x1 ;  /* 0x0000000620427c11 */ /* 0x000fc8000f8008ff */
[----:B------:R-:W-:Y:S02]  /*2d50*/  LEA.HI.X R67, R32, UR7, R33, 0x1, P0 ;  /* 0x0000000720437c11 */ /* 0x000fe400080f0c21 */
[----:B------:R-:W0:Y:S01]  /*2d60*/  LDS.128 R32, [R116+0x50] ;  /* 0x0000500074207984 */ /* 0x000e220000000c00 */
[----:B------:R-:W-:-:S03]  /*2d70*/  HADD2.F32 R69, -RZ, R38.H0_H0 ;  /* 0x20000026ff457230 */ /* 0x000fc60000004100 */
[----:B------:R-:W3:Y:S01]  /*2d80*/  LDG.E.64.CONSTANT R66, desc[UR10][R66.64] ;  /* 0x0000000a42427981 */ /* 0x000ee2000c1e9b00 */
        /* <DEDUP_REMOVED lines=12> */
[----:B0-----:R-:W-:Y:S01]  /*2e50*/  HADD2.F32 R37, -RZ, R32.H0_H0 ;  /* 0x20000020ff257230 */ /* 0x001fe20000004100 */
[--C-:B------:R-:W-:Y:S02]  /*2e60*/  SHF.R.S32.HI R43, RZ, 0x1f, R77.reuse ;  /* 0x0000001fff2b7819 */ /* 0x100fe4000001144d */
[----:B------:R-:W-:Y:S02]  /*2e70*/  SHF.R.S32.HI R42, RZ, 0x1f, R78 ;  /* 0x0000001fff2a7819 */ /* 0x000fe4000001144e */
[----:B------:R-:W-:Y:S01]  /*2e80*/  FFMA.FTZ R37, R37, R39, R68 ;  /* 0x0000002725257223 */ /* 0x000fe20000010044 */
[----:B------:R-:W-:-:S04]  /*2e90*/  IADD3 R39, P0, P1, R78, R122, R77 ;  /* 0x0000007a4e277210 */ /* 0x000fc8000791e04d */
[----:B------:R-:W-:Y:S02]  /*2ea0*/  IADD3.X R42, R42, R118, R43, P0, P1 ;  /* 0x000000762a2a7210 */ /* 0x000fe400007e242b */
[----:B------:R-:W-:-:S04]  /*2eb0*/  LEA R70, P0, R39, UR6, 0x1 ;  /* 0x0000000627467c11 */ /* 0x000fc8000f8008ff */
[----:B------:R-:W-:-:S06]  /*2ec0*/  LEA.HI.X R71, R39, UR7, R42, 0x1, P0 ;  /* 0x0000000727477c11 */ /* 0x000fcc00080f0c2a */
[----:B------:R-:W4:Y:S01]  /*2ed0*/  LDG.E.64.CONSTANT R70, desc[UR10][R70.64] ;  /* 0x0000000a46467981 */ /* 0x000f22000c1e9b00 */
[----:B------:R-:W-:Y:S02]  /*2ee0*/  HADD2.F32 R39, -RZ, R32.H1_H1 ;  /* 0x30000020ff277230 */ /* 0x000fe40000004100 */
[----:B------:R-:W-:-:S05]  /*2ef0*/  HADD2.F32 R62, -RZ, R62.H1_H1 ;  /* 0x3000003eff3e7230 */ /* 0x000fca0000004100 */
[----:B------:R-:W-:Y:S01]  /*2f00*/  FFMA.FTZ R36, R39, R62, R36 ;  /* 0x0000003e27247223 */ /* 0x000fe20000010024 */
[----:B------:R-:W-:Y:S02]  /*2f10*/  HADD2.F32 R39, -RZ, R33.H0_H0 ;  /* 0x20000021ff277230 */ /* 0x000fe40000004100 */
[--C-:B------:R-:W-:Y:S02]  /*2f20*/  HADD2.F32 R62, -RZ, R63.reuse.H0_H0 ;  /* 0x2000003fff3e7230 */ /* 0x100fe40000004100 */
[----:B------:R-:W-:Y:S02]  /*2f30*/  HADD2.F32 R63, -RZ, R63.H1_H1 ;  /* 0x3000003fff3f7230 */ /* 0x000fe40000004100 */
[----:B------:R-:W-:Y:S02]  /*2f40*/  HADD2.F32 R33, -RZ, R33.H1_H1 ;  /* 0x30000021ff217230 */ /* 0x000fe40000004100 */
[----:B------:R-:W-:Y:S01]  /*2f50*/  FFMA.FTZ R62, R39, R62, R74 ;  /* 0x0000003e273e7223 */ /* 0x000fe2000001004a */
[----:B------:R-:W-:-:S02]  /*2f60*/  SHF.R.S32.HI R39, RZ, 0x1f, R59 ;  /* 0x0000001fff277819 */ /* 0x000fc4000001143b */
[----:B------:R-:W-:Y:S01]  /*2f70*/  IADD3 R32, P0, P1, R76, R122, R59 ;  /* 0x0000007a4c207210 */ /* 0x000fe2000791e03b */
[----:B------:R-:W-:Y:S01]  /*2f80*/  FFMA.FTZ R33, R33, R63, R38 ;  /* 0x0000003f21217223 */ /* 0x000fe20000010026 */
[----:B------:R-:W-:-:S04]  /*2f90*/  SHF.R.S32.HI R38, RZ, 0x1f, R76 ;  /* 0x0000001fff267819 */ /* 0x000fc8000001144c */
[----:B------:R-:W-:Y:S02]  /*2fa0*/  IADD3.X R39, R38, R118, R39, P0, P1 ;  /* 0x0000007626277210 */ /* 0x000fe400007e2427 */
[----:B------:R-:W-:-:S04]  /*2fb0*/  LEA R68, P0, R32, UR6, 0x1 ;  /* 0x0000000620447c11 */ /* 0x000fc8000f8008ff */
[----:B------:R-:W-:Y:S01]  /*2fc0*/  LEA.HI.X R69, R32, UR7, R39, 0x1, P0 ;  /* 0x0000000720457c11 */ /* 0x000fe200080f0c27 */
[----:B------:R-:W-:Y:S02]  /*2fd0*/  HADD2.F32 R32, -RZ, R34.H0_H0 ;  /* 0x20000022ff207230 */ /* 0x000fe40000004100 */
[----:B------:R-:W-:-:S03]  /*2fe0*/  HADD2.F32 R38, -RZ, R60.H0_H0 ;  /* 0x2000003cff267230 */ /* 0x000fc60000004100 */
[----:B------:R-:W4:Y:S01]  /*2ff0*/  LDG.E.64.CONSTANT R68, desc[UR10][R68.64] ;  /* 0x0000000a44447981 */ /* 0x000f22000c1e9b00 */
[--C-:B------:R-:W-:Y:S01]  /*3000*/  SHF.R.S32.HI R39, RZ, 0x1f, R20.reuse ;  /* 0x0000001fff277819 */ /* 0x100fe20000011414 */
[----:B------:R-:W-:Y:S01]  /*3010*/  FFMA.FTZ R32, R32, R38, R37 ;  /* 0x0000002620207223 */ /* 0x000fe20000010025 */
[----:B------:R-:W-:Y:S02]  /*3020*/  SHF.R.S32.HI R38, RZ, 0x1f, R57 ;  /* 0x0000001fff267819 */ /* 0x000fe40000011439 */
[----:B------:R-:W-:-:S04]  /*3030*/  IADD3 R37, P0, P1, R57, R122, R20 ;  /* 0x0000007a39257210 */ /* 0x000fc8000791e014 */
[----:B------:R-:W-:Y:S02]  /*3040*/  IADD3.X R38, R38, R118, R39, P0, P1 ;  /* 0x0000007626267210 */ /* 0x000fe400007e2427 */
[----:B------:R-:W-:-:S04]  /*3050*/  LEA R42, P0, R37, UR6, 0x1 ;  /* 0x00000006252a7c11 */ /* 0x000fc8000f8008ff */
[----:B------:R-:W-:Y:S01]  /*3060*/  LEA.HI.X R43, R37, UR7, R38, 0x1, P0 ;  /* 0x00000007252b7c11 */ /* 0x000fe200080f0c26 */
[----:B------:R-:W-:Y:S02]  /*3070*/  HADD2.F32 R37, -RZ, R34.H1_H1 ;  /* 0x30000022ff257230 */ /* 0x000fe40000004100 */
[----:B------:R-:W-:-:S03]  /*3080*/  HADD2.F32 R34, -RZ, R60.H1_H1 ;  /* 0x3000003cff227230 */ /* 0x000fc60000004100 */
[----:B------:R-:W4:Y:S02]  /*3090*/  LDG.E.64.CONSTANT R42, desc[UR10][R42.64] ;  /* 0x0000000a2a2a7981 */ /* 0x000f24000c1e9b00 */
[----:B------:R-:W-:Y:S02]  /*30a0*/  FFMA.FTZ R34, R37, R34, R36 ;  /* 0x0000002225227223 */ /* 0x000fe40000010024 */
[----:B------:R-:W0:Y:S01]  /*30b0*/  LDS.128 R36, [R116+0x60] ;  /* 0x0000600074247984 */ /* 0x000e220000000c00 */
[----:B------:R-:W-:Y:S02]  /*30c0*/  HADD2.F32 R63, -RZ, R35.H0_H0 ;  /* 0x20000023ff3f7230 */ /* 0x000fe40000004100 */
[----:B------:R-:W-:Y:S01]  /*30d0*/  HADD2.F32 R60, -RZ, R61.H0_H0 ;  /* 0x2000003dff3c7230 */ /* 0x000fe20000004100 */
[----:B------:R-:W-:Y:S02]  /*30e0*/  SHF.R.S32.HI R75, RZ, 0x1f, R22 ;  /* 0x0000001fff4b7819 */ /* 0x000fe40000011416 */
[----:B------:R-:W-:-:S02]  /*30f0*/  SHF.R.S32.HI R74, RZ, 0x1f, R3 ;  /* 0x0000001fff4a7819 */ /* 0x000fc40000011403 */
[----:B------:R-:W-:Y:S01]  /*3100*/  FFMA.FTZ R60, R63, R60, R62 ;  /* 0x0000003c3f3c7223 */ /* 0x000fe2000001003e */
[----:B------:R-:W-:-:S04]  /*3110*/  IADD3 R63, P0, P1, R3, R122, R22 ;  /* 0x0000007a033f7210 */ /* 0x000fc8000791e016 */
[----:B------:R-:W-:Y:S02]  /*3120*/  IADD3.X R74, R74, R118, R75, P0, P1 ;  /* 0x000000764a4a7210 */ /* 0x000fe400007e244b */
[----:B------:R-:W-:Y:S01]  /*3130*/  LEA R62, P0, R63, UR6, 0x1 ;  /* 0x000000063f3e7c11 */ /* 0x000fe2000f8008ff */
[----:B------:R-:W-:-:S03]  /*3140*/  HADD2.F32 R61, -RZ, R61.H1_H1 ;  /* 0x3000003dff3d7230 */ /* 0x000fc60000004100 */
[----:B------:R-:W-:Y:S01]  /*3150*/  LEA.HI.X R63, R63, UR7, R74, 0x1, P0 ;  /* 0x000000073f3f7c11 */ /* 0x000fe200080f0c4a */
[----:B------:R-:W-:-:S05]  /*3160*/  HADD2.F32 R74, -RZ, R35.H1_H1 ;  /* 0x30000023ff4a7230 */ /* 0x000fca0000004100 */
[----:B------:R-:W4:Y:S01]  /*3170*/  LDG.E.64.CONSTANT R62, desc[UR10][R62.64] ;  /* 0x0000000a3e3e7981 */ /* 0x000f22000c1e9b00 */
        /* <DEDUP_REMOVED lines=17> */
[----:B------:R-:W-:Y:S01]  /*3290*/  LEA R64, P0, R33, UR6, 0x1 ;  /* 0x0000000621407c11 */ /* 0x000fe2000f8008ff */
[----:B------:R-:W-:-:S03]  /*32a0*/  HADD2.F32 R37, -RZ, R38.H0_H0 ;  /* 0x20000026ff257230 */ /* 0x000fc60000004100 */
[----:B------:R-:W-:Y:S01]  /*32b0*/  LEA.HI.X R65, R33, UR7, R74, 0x1, P0 ;  /* 0x0000000721417c11 */ /* 0x000fe200080f0c4a */
[----:B------:R-:W-:-:S05]  /*32c0*/  HADD2.F32 R33, -RZ, R40.H0_H0 ;  /* 0x20000028ff217230 */ /* 0x000fca0000004100 */
[----:B------:R-:W-:Y:S01]  /*32d0*/  FFMA.FTZ R37, R37, R33, R32 ;  /* 0x0000002125257223 */ /* 0x000fe20000010020 */
[----:B------:R-:W-:Y:S01]  /*32e0*/  HADD2.F32 R33, -RZ, R38.H1_H1 ;  /* 0x30000026ff217230 */ /* 0x000fe20000004100 */
[----:B------:R-:W4:Y:S01]  /*32f0*/  LDG.E.64.CONSTANT R64, desc[UR10][R64.64] ;  /* 0x0000000a40407981 */ /* 0x000f22000c1e9b00 */
[----:B------:R-:W-:Y:S02]  /*3300*/  HADD2.F32 R38, -RZ, R40.H1_H1 ;  /* 0x30000028ff267230 */ /* 0x000fe40000004100 */
[----:B------:R-:W-:-:S03]  /*3310*/  HADD2.F32 R40, -RZ, R41.H0_H0 ;  /* 0x20000029ff287230 */ /* 0x000fc60000004100 */
[----:B------:R-:W-:Y:S01]  /*3320*/  FFMA.FTZ R38, R33, R38, R34 ;  /* 0x0000002621267223 */ /* 0x000fe20000010022 */
[----:B------:R-:W-:Y:S01]  /*3330*/  HADD2.F32 R33, -RZ, R39.H0_H0 ;  /* 0x20000027ff217230 */ /* 0x000fe20000004100 */
[----:B------:R-:W-:Y:S02]  /*3340*/  SHF.R.S32.HI R74, RZ, 0x1f, R7 ;  /* 0x0000001fff4a7819 */ /* 0x000fe40000011407 */
[----:B------:R-:W-:Y:S02]  /*3350*/  IADD3 R61, P0, P1, R7, R122, R24 ;  /* 0x0000007a073d7210 */ /* 0x000fe4000791e018 */
[----:B------:R-:W-:Y:S01]  /*3360*/  FFMA.FTZ R40, R33, R40, R60 ;  /* 0x0000002821287223 */ /* 0x000fe2000001003c */
[----:B------:R-:W-:-:S04]  /*3370*/  SHF.R.S32.HI R33, RZ, 0x1f, R24 ;  /* 0x0000001fff217819 */ /* 0x000fc80000011418 */
[----:B------:R-:W-:Y:S02]  /*3380*/  IADD3.X R74, R74, R118, R33, P0, P1 ;  /* 0x000000764a4a7210 */ /* 0x000fe400007e2421 */
[----:B------:R-:W0:Y:S01]  /*3390*/  LDS.128 R32, [R116+0x70] ;  /* 0x0000700074207984 */ /* 0x000e220000000c00 */
[----:B------:R-:W-:-:S04]  /*33a0*/  LEA R60, P0, R61, UR6, 0x1 ;  /* 0x000000063d3c7c11 */ /* 0x000fc8000f8008ff */
[----:B------:R-:W-:-:S06]  /*33b0*/  LEA.HI.X R61, R61, UR7, R74, 0x1, P0 ;  /* 0x000000073d3d7c11 */ /* 0x000fcc00080f0c4a */
[----:B------:R-:W4:Y:S01]  /*33c0*/  LDG.E.64.CONSTANT R60, desc[UR10][R60.64] ;  /* 0x0000000a3c3c7981 */ /* 0x000f22000c1e9b00 */
[----:B------:R-:W-:Y:S02]  /*33d0*/  HADD2.F32 R39, -RZ, R39.H1_H1 ;  /* 0x30000027ff277230 */ /* 0x000fe40000004100 */
[----:B------:R-:W-:-:S05]  /*33e0*/  HADD2.F32 R41, -RZ, R41.H1_H1 ;  /* 0x30000029ff297230 */ /* 0x000fca0000004100 */
[----:B------:R-:W-:Y:S01]  /*33f0*/  FFMA.FTZ R36, R39, R41, R36 ;  /* 0x0000002927247223 */ /* 0x000fe20000010024 */
[----:B--2---:R-:W-:Y:S02]  /*3400*/  HADD2.F32 R39, -RZ, R72.H0_H0 ;  /* 0x20000048ff277230 */ /* 0x004fe40000004100 */
[----:B0-----:R-:W-:-:S05]  /*3410*/  HADD2.F32 R74, -RZ, R32.H0_H0 ;  /* 0x20000020ff4a7230 */ /* 0x001fca0000004100 */
[----:B------:R-:W-:Y:S01]  /*3420*/  FFMA.FTZ R37, R74, R39, R37 ;  /* 0x000000274a257223 */ /* 0x000fe20000010025 */
[----:B------:R-:W-:Y:S02]  /*3430*/  HADD2.F32 R39, -RZ, R32.H1_H1 ;  /* 0x30000020ff277230 */ /* 0x000fe40000004100 */
[----:B------:R-:W-:Y:S02]  /*3440*/  HADD2.F32 R32, -RZ, R72.H1_H1 ;  /* 0x30000048ff207230 */ /* 0x000fe40000004100 */
[----:B------:R-:W-:-:S03]  /*3450*/  HADD2.F32 R72, -RZ, R73.H0_H0 ;  /* 0x20000049ff487230 */ /* 0x000fc60000004100 */
[----:B------:R-:W-:Y:S01]  /*3460*/  FFMA.FTZ R32, R39, R32, R38 ;  /* 0x0000002027207223 */ /* 0x000fe20000010026 */
[----:B------:R-:W-:Y:S01]  /*3470*/  HADD2.F32 R39, -RZ, R33.H0_H0 ;  /* 0x20000021ff277230 */ /* 0x000fe20000004100 */
[----:B------:R-:W-:-:S04]  /*3480*/  IADD3 R38, P0, P1, R8, R122, R23 ;  /* 0x0000007a08267210 */ /* 0x000fc8000791e017 */
[----:B------:R-:W-:Y:S01]  /*3490*/  FFMA.FTZ R72, R39, R72, R40 ;  /* 0x0000004827487223 */ /* 0x000fe20000010028 */
[----:B------:R-:W-:Y:S02]  /*34a0*/  SHF.R.S32.HI R39, RZ, 0x1f, R23 ;  /* 0x0000001fff277819 */ /* 0x000fe40000011417 */
        /* <DEDUP_REMOVED lines=9> */
[----:B---3--:R-:W-:-:S05]  /*3540*/  HADD2.F32 R73, -RZ, R66.H0_H0 ;  /* 0x20000042ff497230 */ /* 0x008fca0000004100 */
[----:B------:R-:W-:Y:S02]  /*3550*/  FFMA.FTZ R73, R36, R73, R37 ;  /* 0x0000004924497223 */ /* 0x000fe40000010025 */
[----:B------:R-:W0:Y:S01]  /*3560*/  LDS.128 R36, [R116+0x80] ;  /* 0x0000800074247984 */ /* 0x000e220000000c00 */
[----:B------:R-:W-:Y:S02]  /*3570*/  HADD2.F32 R75, -RZ, R34.H1_H1 ;  /* 0x30000022ff4b7230 */ /* 0x000fe40000004100 */
[----:B------:R-:W-:Y:S02]  /*3580*/  HADD2.F32 R66, -RZ, R66.H1_H1 ;  /* 0x30000042ff427230 */ /* 0x000fe40000004100 */
[--C-:B------:R-:W-:Y:S02]  /*3590*/  HADD2.F32 R34, -RZ, R67.reuse.H0_H0 ;  /* 0x20000043ff227230 */ /* 0x100fe40000004100 */
[----:B------:R-:W-:Y:S02]  /*35a0*/  HADD2.F32 R67, -RZ, R67.H1_H1 ;  /* 0x30000043ff437230 */ /* 0x000fe40000004100 */
[----:B------:R-:W-:Y:S01]  /*35b0*/  FFMA.FTZ R32, R75, R66, R32 ;  /* 0x000000424b207223 */ /* 0x000fe20000010020 */
[----:B------:R-:W-:-:S02]  /*35c0*/  HADD2.F32 R75, -RZ, R35.H0_H0 ;  /* 0x20000023ff4b7230 */ /* 0x000fc40000004100 */
[----:B------:R-:W-:-:S03]  /*35d0*/  HADD2.F32 R66, -RZ, R35.H1_H1 ;  /* 0x30000023ff427230 */ /* 0x000fc60000004100 */
[----:B------:R-:W-:Y:S02]  /*35e0*/  FFMA.FTZ R72, R75, R34, R72 ;  /* 0x000000224b487223 */ /* 0x000fe40000010048 */
        /* <DEDUP_REMOVED lines=34> */
[----:B------:R-:W-:Y:S01]  /*3810*/  LEA.HI.X R73, R39, UR7, R68, 0x1, P0 ;  /* 0x0000000727497c11 */ /* 0x000fe200080f0c44 */
[----:B------:R-:W-:-:S05]  /*3820*/  HADD2.F32 R39, -RZ, R32.H1_H1 ;  /* 0x30000020ff277230 */ /* 0x000fca0000004100 */
[----:B------:R-:W3:Y:S01]  /*3830*/  LDG.E.64.CONSTANT R72, desc[UR10][R72.64] ;  /* 0x0000000a48487981 */ /* 0x000ee2000c1e9b00 */
        /* <DEDUP_REMOVED lines=11> */
[----:B------:R-:W0:Y:S01]  /*38f0*/  LDS.128 R36, [R116+0xa0] ;  /* 0x0000a00074247984 */ /* 0x000e220000000c00 */
[--C-:B------:R-:W-:Y:S02]  /*3900*/  SHF.R.S32.HI R69, RZ, 0x1f, R25.reuse ;  /* 0x0000001fff457819 */ /* 0x100fe40000011419 */
[----:B------:R-:W-:Y:S02]  /*3910*/  SHF.R.S32.HI R68, RZ, 0x1f, R10 ;  /* 0x0000001fff447819 */ /* 0x000fe4000001140a */
[----:B------:R-:W-:-:S04]  /*3920*/  IADD3 R43, P0, P1, R10, R122, R25 ;  /* 0x0000007a0a2b7210 */ /* 0x000fc8000791e019 */
[----:B------:R-:W-:Y:S02]  /*3930*/  IADD3.X R68, R68, R118, R69, P0, P1 ;  /* 0x0000007644447210 */ /* 0x000fe400007e2445 */
[----:B------:R-:W-:-:S04]  /*3940*/  LEA R42, P0, R43, UR6, 0x1 ;  /* 0x000000062b2a7c11 */ /* 0x000fc8000f8008ff */
[----:B------:R-:W-:Y:S01]  /*3950*/  LEA.HI.X R43, R43, UR7, R68, 0x1, P0 ;  /* 0x000000072b2b7c11 */ /* 0x000fe200080f0c44 */
[----:B------:R-:W-:-:S05]  /*3960*/  HADD2.F32 R69, -RZ, R34.H1_H1 ;  /* 0x30000022ff457230 */ /* 0x000fca0000004100 */
[----:B------:R-:W4:Y:S01]  /*3970*/  LDG.E.64.CONSTANT R42, desc[UR10][R42.64] ;  /* 0x0000000a2a2a7981 */ /* 0x000f22000c1e9b00 */
        /* <DEDUP_REMOVED lines=10> */
[--C-:B------:R-:W-:Y:S02]  /*3a20*/  HADD2.F32 R36, -RZ, R64.reuse.H0_H0 ;  /* 0x20000040ff247230 */ /* 0x100fe40000004100 */
[----:B------:R-:W-:-:S03]  /*3a30*/  HADD2.F32 R64, -RZ, R64.H1_H1 ;  /* 0x30000040ff407230 */ /* 0x000fc60000004100 */
[----:B------:R-:W-:Y:S01]  /*3a40*/  FFMA.FTZ R33, R34, R36, R33 ;  /* 0x0000002422217223 */ /* 0x000fe20000010021 */
[----:B------:R-:W-:Y:S01]  /*3a50*/  SHF.R.S32.HI R36, RZ, 0x1f, R11 ;  /* 0x0000001fff247819 */ /* 0x000fe2000001140b */
[----:B------:R-:W-:Y:S01]  /*3a60*/  FFMA.FTZ R32, R35, R64, R32 ;  /* 0x0000004023207223 */ /* 0x000fe20000010020 */
[--C-:B------:R-:W-:Y:S02]  /*3a70*/  SHF.R.S32.HI R35, RZ, 0x1f, R28.reuse ;  /* 0x0000001fff237819 */ /* 0x100fe4000001141c */
[----:B------:R-:W-:-:S04]  /*3a80*/  IADD3 R34, P0, P1, R11, R122, R28 ;  /* 0x0000007a0b227210 */ /* 0x000fc8000791e01c */
[----:B------:R-:W-:Y:S02]  /*3a90*/  IADD3.X R35, R36, R118, R35, P0, P1 ;  /* 0x0000007624237210 */ /* 0x000fe400007e2423 */
[----:B------:R-:W-:Y:S01]  /*3aa0*/  LEA R74, P0, R34, UR6, 0x1 ;  /* 0x00000006224a7c11 */ /* 0x000fe2000f8008ff */
[----:B------:R-:W-:-:S03]  /*3ab0*/  HADD2.F32 R36, -RZ, R65.H0_H0 ;  /* 0x20000041ff247230 */ /* 0x000fc60000004100 */
[----:B------:R-:W-:Y:S01]  /*3ac0*/  LEA.HI.X R75, R34, UR7, R35, 0x1, P0 ;  /* 0x00000007224b7c11 */ /* 0x000fe200080f0c23 */
[----:B------:R-:W-:Y:S02]  /*3ad0*/  HADD2.F32 R62, -RZ, R65.H1_H1 ;  /* 0x30000041ff3e7230 */ /* 0x000fe40000004100 */
[--C-:B------:R-:W-:Y:S02]  /*3ae0*/  HADD2.F32 R34, -RZ, R37.reuse.H0_H0 ;  /* 0x20000025ff227230 */ /* 0x100fe40000004100 */
[----:B------:R-:W-:Y:S01]  /*3af0*/  HADD2.F32 R35, -RZ, R37.H1_H1 ;  /* 0x30000025ff237230 */ /* 0x000fe20000004100 */
[----:B------:R-:W4:Y:S01]  /*3b00*/  LDG.E.64.CONSTANT R74, desc[UR10][R74.64] ;  /* 0x0000000a4a4a7981 */ /* 0x000f22000c1e9b00 */
[----:B------:R-:W-:Y:S01]  /*3b10*/  SHF.R.S32.HI R63, RZ, 0x1f, R27 ;  /* 0x0000001fff3f7819 */ /* 0x000fe2000001141b */
[----:B------:R-:W-:Y:S01]  /*3b20*/  FFMA.FTZ R37, R34, R36, R67 ;  /* 0x0000002422257223 */ /* 0x000fe20000010043 */
[----:B------:R-:W-:Y:S01]  /*3b30*/  SHF.R.S32.HI R36, RZ, 0x1f, R12 ;  /* 0x0000001fff247819 */ /* 0x000fe2000001140c */
[----:B------:R-:W-:Y:S01]  /*3b40*/  FFMA.FTZ R62, R35, R62, R66 ;  /* 0x0000003e233e7223 */ /* 0x000fe20000010042 */
[----:B------:R-:W-:Y:S01]  /*3b50*/  IADD3 R35, P0, P1, R12, R122, R27 ;  /* 0x0000007a0c237210 */ /* 0x000fe2000791e01b */
[----:B------:R-:W-:-:S03]  /*3b60*/  HADD2.F32 R68, -RZ, R38.H0_H0 ;  /* 0x20000026ff447230 */ /* 0x000fc60000004100 */
[----:B------:R-:W-:Y:S01]  /*3b70*/  IADD3.X R36, R36, R118, R63, P0, P1 ;  /* 0x0000007624247210 */ /* 0x000fe200007e243f */
[----:B------:R-:W-:Y:S01]  /*3b80*/  HADD2.F32 R34, -RZ, R60.H0_H0 ;  /* 0x2000003cff227230 */ /* 0x000fe20000004100 */
[----:B------:R-:W-:-:S04]  /*3b90*/  LEA R70, P0, R35, UR6, 0x1 ;  /* 0x0000000623467c11 */ /* 0x000fc8000f8008ff */
[----:B------:R-:W-:Y:S01]  /*3ba0*/  LEA.HI.X R71, R35, UR7, R36, 0x1, P0 ;  /* 0x0000000723477c11 */ /* 0x000fe200080f0c24 */
[----:B------:R-:W-:Y:S01]  /*3bb0*/  FFMA.FTZ R68, R68, R34, R33 ;  /* 0x0000002244447223 */ /* 0x000fe20000010021 */
[----:B------:R-:W-:Y:S02]  /*3bc0*/  HADD2.F32 R33, -RZ, R38.H1_H1 ;  /* 0x30000026ff217230 */ /* 0x000fe40000004100 */
[----:B------:R-:W-:Y:S01]  /*3bd0*/  HADD2.F32 R36, -RZ, R60.H1_H1 ;  /* 0x3000003cff247230 */ /* 0x000fe20000004100 */
[--C-:B------:R-:W-:Y:S01]  /*3be0*/  SHF.R.S32.HI R35, RZ, 0x1f, R30.reuse ;  /* 0x0000001fff237819 */ /* 0x100fe2000001141e */
[----:B------:R-:W4:Y:S01]  /*3bf0*/  LDG.E.64.CONSTANT R70, desc[UR10][R70.64] ;  /* 0x0000000a46467981 */ /* 0x000f22000c1e9b00 */
[----:B------:R-:W-:Y:S02]  /*3c00*/  IADD3 R34, P0, P1, R13, R122, R30 ;  /* 0x0000007a0d227210 */ /* 0x000fe4000791e01e */
[----:B------:R-:W-:Y:S01]  /*3c10*/  FFMA.FTZ R36, R33, R36, R32 ;  /* 0x0000002421247223 */ /* 0x000fe20000010020 */
[----:B------:R-:W-:Y:S01]  /*3c20*/  HADD2.F32 R32, -RZ, R39.H0_H0 ;  /* 0x20000027ff207230 */ /* 0x000fe20000004100 */
[----:B------:R-:W-:Y:S01]  /*3c30*/  IADD3.X R35, R52, R118, R35, P0, P1 ;  /* 0x0000007634237210 */ /* 0x000fe200007e2423 */
[----:B------:R-:W-:Y:S01]  /*3c40*/  HADD2.F32 R33, -RZ, R61.H0_H0 ;  /* 0x2000003dff217230 */ /* 0x000fe20000004100 */
[----:B------:R-:W-:-:S04]  /*3c50*/  LEA R66, P0, R34, UR6, 0x1 ;  /* 0x0000000622427c11 */ /* 0x000fc8000f8008ff */
[----:B------:R-:W-:Y:S01]  /*3c60*/  FFMA.FTZ R37, R32, R33, R37 ;  /* 0x0000002120257223 */ /* 0x000fe20000010025 */
[----:B------:R-:W-:Y:S02]  /*3c70*/  LEA.HI.X R67, R34, UR7, R35, 0x1, P0 ;  /* 0x0000000722437c11 */ /* 0x000fe400080f0c23 */
[----:B------:R-:W0:Y:S01]  /*3c80*/  LDS.128 R32, [R116+0xb0] ;  /* 0x0000b00074207984 */ /* 0x000e220000000c00 */
[----:B------:R-:W-:Y:S02]  /*3c90*/  HADD2.F32 R39, -RZ, R39.H1_H1 ;  /* 0x30000027ff277230 */ /* 0x000fe40000004100 */
[----:B------:R-:W-:-:S05]  /*3ca0*/  HADD2.F32 R61, -RZ, R61.H1_H1 ;  /* 0x3000003dff3d7230 */ /* 0x000fca0000004100 */
[----:B------:R-:W-:Y:S02]  /*3cb0*/  FFMA.FTZ R39, R39, R61, R62 ;  /* 0x0000003d27277223 */ /* 0x000fe4000001003e */
[----:B------:R1:W4:Y:S01]  /*3cc0*/  LDG.E.64.CONSTANT R60, desc[UR10][R66.64] ;  /* 0x0000000a423c7981 */ /* 0x000322000c1e9b00 */
[----:B------:R-:W-:-:S04]  /*3cd0*/  IADD3 R38, P0, P1, R14, R122, R29 ;  /* 0x0000007a0e267210 */ /* 0x000fc8000791e01d */
[----:B------:R-:W-:Y:S02]  /*3ce0*/  LEA R62, P2, R38, UR6, 0x1 ;  /* 0x00000006263e7c11 */ /* 0x000fe4000f8408ff */
[----:B------:R-:W-:-:S04]  /*3cf0*/  IADD3.X R63, R54, R118, R45, P0, P1 ;  /* 0x00000076363f7210 */ /* 0x000fc800007e242d */
[----:B------:R-:W-:Y:S02]  /*3d00*/  LEA.HI.X R63, R38, UR7, R63, 0x1, P2 ;  /* 0x00000007263f7c11 */ /* 0x000fe400090f0c3f */
[----:B------:R-:W-:-:S04]  /*3d10*/  IADD3 R38, P0, P1, R15, R122, R44 ;  /* 0x0000007a0f267210 */ /* 0x000fc8000791e02c */
[----:B------:R-:W-:Y:S01]  /*3d20*/  LEA R64, P2, R38, UR6, 0x1 ;  /* 0x0000000626407c11 */ /* 0x000fe2000f8408ff */
[----:B------:R-:W4:Y:S01]  /*3d30*/  LDG.E.64.CONSTANT R62, desc[UR10][R62.64] ;  /* 0x0000000a3e3e7981 */ /* 0x000f22000c1e9b00 */
[----:B------:R-:W-:-:S04]  /*3d40*/  IADD3.X R65, R56, R118, R47, P0, P1 ;  /* 0x0000007638417210 */ /* 0x000fc800007e242f */
[----:B------:R-:W-:Y:S01]  /*3d50*/  LEA.HI.X R65, R38, UR7, R65, 0x1, P2 ;  /* 0x0000000726417c11 */ /* 0x000fe200090f0c41 */
[----:B--2---:R-:W-:Y:S01]  /*3d60*/  HADD2.F32 R38, -RZ, R40.H0_H0 ;  /* 0x20000028ff267230 */ /* 0x004fe20000004100 */
[----:B-1----:R-:W-:Y:S01]  /*3d70*/  IADD3 R67, P0, P1, R16, R122, R31 ;  /* 0x0000007a10437210 */ /* 0x002fe2000791e01f */
[----:B0-----:R-:W-:-:S03]  /*3d80*/  HADD2.F32 R69, -RZ, R32.H0_H0 ;  /* 0x20000020ff457230 */ /* 0x001fc60000004100 */
[----:B------:R-:W-:Y:S01]  /*3d90*/  LEA R66, P2, R67, UR6, 0x1 ;  /* 0x0000000643427c11 */ /* 0x000fe2000f8408ff */
[----:B------:R-:W2:Y:S01]  /*3da0*/  LDG.E.64.CONSTANT R64, desc[UR10][R64.64] ;  /* 0x0000000a40407981 */ /* 0x000ea2000c1e9b00 */
[----:B------:R-:W-:Y:S01]  /*3db0*/  FFMA.FTZ R38, R69, R38, R68 ;  /* 0x0000002645267223 */ /* 0x000fe20000010044 */
[----:B------:R-:W-:Y:S02]  /*3dc0*/  IADD3.X R68, R53, R118, R48, P0, P1 ;  /* 0x0000007635447210 */ /* 0x000fe400007e2430 */
[----:B------:R-:W-:Y:S02]  /*3dd0*/  IADD3 R122, P3, P4, R17, R122, R46 ;  /* 0x0000007a117a7210 */ /* 0x000fe40007c7e02e */
[----:B------:R-:W-:Y:S02]  /*3de0*/  LEA.HI.X R67, R67, UR7, R68, 0x1, P2 ;  /* 0x0000000743437c11 */ /* 0x000fe400090f0c44 */
[----:B------:R-:W-:Y:S02]  /*3df0*/  IADD3.X R69, R58, R118, R49, P3, P4 ;  /* 0x000000763a457210 */ /* 0x000fe40001fe8431 */
[----:B------:R-:W-:-:S02]  /*3e00*/  LEA R68, P0, R122, UR6, 0x1 ;  /* 0x000000067a447c11 */ /* 0x000fc4000f8008ff */
[----:B------:R-:W2:Y:S02]  /*3e10*/  LDG.E.64.CONSTANT R66, desc[UR10][R66.64] ;  /* 0x0000000a42427981 */ /* 0x000ea4000c1e9b00 */
[----:B------:R-:W-:-:S06]  /*3e20*/  LEA.HI.X R69, R122, UR7, R69, 0x1, P0 ;  /* 0x000000077a457c11 */ /* 0x000fcc00080f0c45 */
[----:B------:R-:W2:Y:S01]  /*3e30*/  LDG.E.64.CONSTANT R68, desc[UR10][R68.64] ;  /* 0x0000000a44447981 */ /* 0x000ea2000c1e9b00 */
        /* <DEDUP_REMOVED lines=11> */
[----:B---3--:R-:W-:-:S05]  /*3ef0*/  HADD2.F32 R36, -RZ, R72.H0_H0 ;  /* 0x20000048ff247230 */ /* 0x008fca0000004100 */
[----:B------:R-:W-:Y:S02]  /*3f00*/  FFMA.FTZ R41, R41, R36, R38 ;  /* 0x0000002429297223 */ /* 0x000fe40000010026 */
[----:B------:R-:W0:Y:S01]  /*3f10*/  LDS.128 R36, [R116+0xc0] ;  /* 0x0000c00074247984 */ /* 0x000e220000000c00 */
        /* <DEDUP_REMOVED lines=8> */
[----:B----4-:R-:W-:Y:S02]  /*3fa0*/  HADD2.F32 R33, -RZ, R42.H0_H0 ;  /* 0x2000002aff217230 */ /* 0x010fe40000004100 */
        /* <DEDUP_REMOVED lines=14> */
[--C-:B------:R-:W-:Y:S02]  /*4090*/  HADD2.F32 R37, -RZ, R74.reuse.H0_H0 ;  /* 0x2000004aff257230 */ /* 0x100fe40000004100 */
[----:B------:R-:W-:-:S03]  /*40a0*/  HADD2.F32 R74, -RZ, R74.H1_H1 ;  /* 0x3000004aff4a7230 */ /* 0x000fc60000004100 */
[----:B------:R-:W-:Y:S01]  /*40b0*/  FFMA.FTZ R37, R42, R37, R41 ;  /* 0x000000252a257223 */ /* 0x000fe20000010029 */
[----:B------:R-:W-:-:S05]  /*40c0*/  HADD2.F32 R41, -RZ, R38.H1_H1 ;  /* 0x30000026ff297230 */ /* 0x000fca0000004100 */
[----:B------:R-:W-:Y:S01]  /*40d0*/  FFMA.FTZ R41, R41, R74, R36 ;  /* 0x0000004a29297223 */ /* 0x000fe20000010024 */
[----:B------:R-:W-:Y:S02]  /*40e0*/  HADD2.F32 R36, -RZ, R75.H0_H0 ;  /* 0x2000004bff247230 */ /* 0x000fe40000004100 */
[----:B------:R-:W-:Y:S02]  /*40f0*/  HADD2.F32 R39, -RZ, R39.H1_H1 ;  /* 0x30000027ff277230 */ /* 0x000fe40000004100 */
[----:B------:R-:W-:Y:S02]  /*4100*/  HADD2.F32 R75, -RZ, R75.H1_H1 ;  /* 0x3000004bff4b7230 */ /* 0x000fe40000004100 */
[----:B------:R-:W-:Y:S01]  /*4110*/  FFMA.FTZ R40, R43, R36, R40 ;  /* 0x000000242b287223 */ /* 0x000fe20000010028 */
[----:B0-----:R-:W-:Y:S02]  /*4120*/  HADD2.F32 R42, -RZ, R32.H0_H0 ;  /* 0x20000020ff2a7230 */ /* 0x001fe40000004100 */
[----:B------:R-:W-:-:S02]  /*4130*/  HADD2.F32 R36, -RZ, R70.H0_H0 ;  /* 0x20000046ff247230 */ /* 0x000fc40000004100 */
[----:B------:R-:W-:Y:S01]  /*4140*/  FFMA.FTZ R72, R39, R75, R72 ;  /* 0x0000004b27487223 */ /* 0x000fe20000010048 */
[----:B------:R-:W-:Y:S02]  /*4150*/  HADD2.F32 R32, -RZ, R32.H1_H1 ;  /* 0x30000020ff207230 */ /* 0x000fe40000004100 */
[----:B------:R-:W-:Y:S01]  /*4160*/  FFMA.FTZ R42, R42, R36, R37 ;  /* 0x000000242a2a7223 */ /* 0x000fe20000010025 */
[----:B------:R-:W-:Y:S01]  /*4170*/  HADD2.F32 R70, -RZ, R70.H1_H1 ;  /* 0x30000046ff467230 */ /* 0x000fe20000004100 */
[----:B------:R-:W0:Y:S04]  /*4180*/  LDS.128 R36, [R116+0xe0] ;  /* 0x0000e00074247984 */ /* 0x000e280000000c00 */
[----:B------:R-:W-:Y:S01]  /*4190*/  FFMA.FTZ R32, R32, R70, R41 ;  /* 0x0000004620207223 */ /* 0x000fe20000010029 */
[----:B------:R-:W-:-:S02]  /*41a0*/  HADD2.F32 R70, -RZ, R71.H0_H0 ;  /* 0x20000047ff467230 */ /* 0x000fc40000004100 */
[----:B------:R-:W-:Y:S02]  /*41b0*/  HADD2.F32 R41, -RZ, R33.H0_H0 ;  /* 0x20000021ff297230 */ /* 0x000fe40000004100 */
[----:B------:R-:W-:Y:S02]  /*41c0*/  HADD2.F32 R71, -RZ, R71.H1_H1 ;  /* 0x30000047ff477230 */ /* 0x000fe40000004100 */
[----:B------:R-:W-:Y:S02]  /*41d0*/  HADD2.F32 R43, -RZ, R33.H1_H1 ;  /* 0x30000021ff2b7230 */ /* 0x000fe40000004100 */
[----:B------:R-:W-:Y:S01]  /*41e0*/  FFMA.FTZ R33, R41, R70, R40 ;  /* 0x0000004629217223 */ /* 0x000fe20000010028 */
[----:B------:R-:W-:Y:S02]  /*41f0*/  HADD2.F32 R41, -RZ, R34.H0_H0 ;  /* 0x20000022ff297230 */ /* 0x000fe40000004100 */
[----:B------:R-:W-:Y:S02]  /*4200*/  HADD2.F32 R40, -RZ, R60.H0_H0 ;  /* 0x2000003cff287230 */ /* 0x000fe40000004100 */
[----:B------:R-:W-:Y:S01]  /*4210*/  FFMA.FTZ R72, R43, R71, R72 ;  /* 0x000000472b487223 */ /* 0x000fe20000010048 */
[----:B------:R-:W-:-:S02]  /*4220*/  HADD2.F32 R71, -RZ, R34.H1_H1 ;  /* 0x30000022ff477230 */ /* 0x000fc40000004100 */
[----:B------:R-:W-:Y:S02]  /*4230*/  FFMA.FTZ R34, R41, R40, R42 ;  /* 0x0000002829227223 */ /* 0x000fe4000001002a */
[----:B------:R-:W1:Y:S01]  /*4240*/  LDS.128 R40, [R116+0xf0] ;  /* 0x0000f00074287984 */ /* 0x000e620000000c00 */
[----:B------:R-:W-:Y:S02]  /*4250*/  HADD2.F32 R60, -RZ, R60.H1_H1 ;  /* 0x3000003cff3c7230 */ /* 0x000fe40000004100 */
[----:B------:R-:W-:-:S03]  /*4260*/  HADD2.F32 R70, -RZ, R61.H0_H0 ;  /* 0x2000003dff467230 */ /* 0x000fc60000004100 */
[----:B------:R-:W-:Y:S01]  /*4270*/  FFMA.FTZ R32, R71, R60, R32 ;  /* 0x0000003c47207223 */ /* 0x000fe20000010020 */
[--C-:B------:R-:W-:Y:S02]  /*4280*/  HADD2.F32 R60, -RZ, R35.reuse.H0_H0 ;  /* 0x20000023ff3c7230 */ /* 0x100fe40000004100 */
[----:B------:R-:W-:Y:S02]  /*4290*/  HADD2.F32 R35, -RZ, R35.H1_H1 ;  /* 0x30000023ff237230 */ /* 0x000fe40000004100 */
[----:B------:R-:W-:Y:S02]  /*42a0*/  HADD2.F32 R61, -RZ, R61.H1_H1 ;  /* 0x3000003dff3d7230 */ /* 0x000fe40000004100 */
[--C-:B0-----:R-:W-:Y:S02]  /*42b0*/  HADD2.F32 R71, -RZ, R36.reuse.H0_H0 ;  /* 0x20000024ff477230 */ /* 0x101fe40000004100 */
[----:B------:R-:W-:Y:S02]  /*42c0*/  HADD2.F32 R73, -RZ, R36.H1_H1 ;  /* 0x30000024ff497230 */ /* 0x000fe40000004100 */
[----:B------:R-:W-:-:S02]  /*42d0*/  HADD2.F32 R36, -RZ, R62.H0_H0 ;  /* 0x2000003eff247230 */ /* 0x000fc40000004100 */
[----:B------:R-:W-:Y:S01]  /*42e0*/  FFMA.FTZ R72, R35, R61, R72 ;  /* 0x0000003d23487223 */ /* 0x000fe20000010048 */
[----:B------:R-:W-:Y:S02]  /*42f0*/  HADD2.F32 R35, -RZ, R63.H0_H0 ;  /* 0x2000003fff237230 */ /* 0x000fe40000004100 */
[----:B------:R-:W-:Y:S01]  /*4300*/  FFMA.FTZ R33, R60, R70, R33 ;  /* 0x000000463c217223 */ /* 0x000fe20000010021 */
[----:B------:R-:W-:Y:S01]  /*4310*/  FFMA.FTZ R34, R71, R36, R34 ;  /* 0x0000002447227223 */ /* 0x000fe20000010022 */
[----:B------:R-:W-:Y:S02]  /*4320*/  HADD2.F32 R36, -RZ, R37.H0_H0 ;  /* 0x20000025ff247230 */ /* 0x000fe40000004100 */
[--C-:B------:R-:W-:Y:S02]  /*4330*/  HADD2.F32 R61, -RZ, R38.reuse.H0_H0 ;  /* 0x20000026ff3d7230 */ /* 0x100fe40000004100 */
[----:B------:R-:W-:Y:S02]  /*4340*/  HADD2.F32 R71, -RZ, R38.H1_H1 ;  /* 0x30000026ff477230 */ /* 0x000fe40000004100 */
[----:B------:R-:W-:Y:S01]  /*4350*/  FFMA.FTZ R33, R36, R35, R33 ;  /* 0x0000002324217223 */ /* 0x000fe20000010021 */
[----:B------:R-:W-:-:S02]  /*4360*/  HADD2.F32 R38, -RZ, R39.H0_H0 ;  /* 0x20000027ff267230 */ /* 0x000fc40000004100 */
[----:B--2---:R-:W-:Y:S02]  /*4370*/  HADD2.F32 R35, -RZ, R64.H0_H0 ;  /* 0x20000040ff237230 */ /* 0x004fe40000004100 */
[----:B------:R-:W-:Y:S02]  /*4380*/  HADD2.F32 R36, -RZ, R65.H0_H0 ;  /* 0x20000041ff247230 */ /* 0x000fe40000004100 */
[----:B------:R-:W-:Y:S02]  /*4390*/  HADD2.F32 R62, -RZ, R62.H1_H1 ;  /* 0x3000003eff3e7230 */ /* 0x000fe40000004100 */
[----:B------:R-:W-:Y:S01]  /*43a0*/  FFMA.FTZ R34, R61, R35, R34 ;  /* 0x000000233d227223 */ /* 0x000fe20000010022 */
[----:B------:R-:W-:Y:S02]  /*43b0*/  HADD2.F32 R64, -RZ, R64.H1_H1 ;  /* 0x30000040ff407230 */ /* 0x000fe40000004100 */
[----:B------:R-:W-:Y:S01]  /*43c0*/  FFMA.FTZ R33, R38, R36, R33 ;  /* 0x0000002426217223 */ /* 0x000fe20000010021 */
[----:B-1----:R-:W-:-:S02]  /*43d0*/  HADD2.F32 R35, -RZ, R40.H0_H0 ;  /* 0x20000028ff237230 */ /* 0x002fc40000004100 */
[----:B------:R-:W-:Y:S01]  /*43e0*/  FFMA.FTZ R32, R73, R62, R32 ;  /* 0x0000003e49207223 */ /* 0x000fe20000010020 */
[----:B------:R-:W-:Y:S02]  /*43f0*/  HADD2.F32 R36, -RZ, R66.H0_H0 ;  /* 0x20000042ff247230 */ /* 0x000fe40000004100 */
[----:B------:R-:W-:Y:S02]  /*4400*/  HADD2.F32 R60, -RZ, R39.H1_H1 ;  /* 0x30000027ff3c7230 */ /* 0x000fe40000004100 */
[----:B------:R-:W-:Y:S01]  /*4410*/  FFMA.FTZ R32, R71, R64, R32 ;  /* 0x0000004047207223 */ /* 0x000fe20000010020 */
[----:B------:R-:W-:Y:S02]  /*4420*/  HADD2.F32 R37, -RZ, R37.H1_H1 ;  /* 0x30000025ff257230 */ /* 0x000fe40000004100 */
[----:B------:R-:W-:Y:S01]  /*4430*/  FFMA.FTZ R34, R35, R36, R34 ;  /* 0x0000002423227223 */ /* 0x000fe20000010022 */
[----:B------:R-:W-:Y:S02]  /*4440*/  HADD2.F32 R63, -RZ, R63.H1_H1 ;  /* 0x3000003fff3f7230 */ /* 0x000fe40000004100 */
[----:B------:R-:W-:-:S02]  /*4450*/  HADD2.F32 R39, -RZ, R40.H1_H1 ;  /* 0x30000028ff277230 */ /* 0x000fc40000004100 */
[----:B------:R-:W-:Y:S02]  /*4460*/  HADD2.F32 R66, -RZ, R66.H1_H1 ;  /* 0x30000042ff427230 */ /* 0x000fe40000004100 */
[----:B------:R-:W-:Y:S02]  /*4470*/  HADD2.F32 R38, -RZ, R41.H0_H0 ;  /* 0x20000029ff267230 */ /* 0x000fe40000004100 */
[----:B------:R-:W-:Y:S02]  /*4480*/  HADD2.F32 R35, -RZ, R67.H0_H0 ;  /* 0x20000043ff237230 */ /* 0x000fe40000004100 */
[----:B------:R-:W-:Y:S02]  /*4490*/  HADD2.F32 R40, -RZ, R41.H1_H1 ;  /* 0x30000029ff287230 */ /* 0x000fe40000004100 */
[----:B------:R-:W-:Y:S02]  /*44a0*/  HADD2.F32 R36, -RZ, R68.H0_H0 ;  /* 0x20000044ff247230 */ /* 0x000fe40000004100 */
[----:B------:R-:W-:Y:S01]  /*44b0*/  FFMA.FTZ R37, R37, R63, R72 ;  /* 0x0000003f25257223 */ /* 0x000fe20000010048 */
[----:B------:R-:W-:-:S02]  /*44c0*/  HADD2.F32 R65, -RZ, R65.H1_H1 ;  /* 0x30000041ff417230 */ /* 0x000fc40000004100 */
[----:B------:R-:W-:Y:S01]  /*44d0*/  FFMA.FTZ R32, R39, R66, R32 ;  /* 0x0000004227207223 */ /* 0x000fe20000010020 */
[--C-:B------:R-:W-:Y:S02]  /*44e0*/  HADD2.F32 R41, -RZ, R42.reuse.H0_H0 ;  /* 0x2000002aff297230 */ /* 0x100fe40000004100 */
[----:B------:R-:W-:Y:S02]  /*44f0*/  HADD2.F32 R61, -RZ, R42.H1_H1 ;  /* 0x3000002aff3d7230 */ /* 0x000fe40000004100 */
[----:B------:R-:W-:Y:S02]  /*4500*/  HADD2.F32 R68, -RZ, R68.H1_H1 ;  /* 0x30000044ff447230 */ /* 0x000fe40000004100 */
[----:B------:R-:W-:Y:S01]  /*4510*/  FFMA.FTZ R33, R38, R35, R33 ;  /* 0x0000002326217223 */ /* 0x000fe20000010021 */
[----:B------:R-:W-:Y:S02]  /*4520*/  HADD2.F32 R42, -RZ, R43.H0_H0 ;  /* 0x2000002bff2a7230 */ /* 0x000fe40000004100 */
[----:B------:R-:W-:Y:S01]  /*4530*/  FFMA.FTZ R37, R60, R65, R37 ;  /* 0x000000413c257223 */ /* 0x000fe20000010025 */
[----:B------:R-:W-:-:S02]  /*4540*/  HADD2.F32 R67, -RZ, R67.H1_H1 ;  /* 0x30000043ff437230 */ /* 0x000fc40000004100 */
[----:B------:R-:W-:Y:S01]  /*4550*/  FFMA.FTZ R34, R41, R36, R34 ;  /* 0x0000002429227223 */ /* 0x000fe20000010022 */
[----:B------:R-:W-:Y:S02]  /*4560*/  HADD2.F32 R35, -RZ, R69.H0_H0 ;  /* 0x20000045ff237230 */ /* 0x000fe40000004100 */
[----:B------:R-:W-:Y:S01]  /*4570*/  FFMA.FTZ R61, R61, R68, R32 ;  /* 0x000000443d3d7223 */ /* 0x000fe20000010020 */
[----:B------:R-:W-:Y:S02]  /*4580*/  HADD2.F32 R60, -RZ, R43.H1_H1 ;  /* 0x3000002bff3c7230 */ /* 0x000fe40000004100 */
[----:B------:R-:W-:Y:S01]  /*4590*/  FFMA.FTZ R37, R40, R67, R37 ;  /* 0x0000004328257223 */ /* 0x000fe20000010025 */
[----:B------:R-:W-:Y:S02]  /*45a0*/  HADD2.F32 R69, -RZ, R69.H1_H1 ;  /* 0x30000045ff457230 */ /* 0x000fe40000004100 */
[----:B------:R-:W-:Y:S01]  /*45b0*/  FFMA.FTZ R33, R42, R35, R33 ;  /* 0x000000232a217223 */ /* 0x000fe20000010021 */
[----:B------:R-:W-:Y:S01]  /*45c0*/  FADD.FTZ R34, R34, R61 ;  /* 0x0000003d22227221 */ /* 0x000fe20000010000 */
[----:B------:R-:W-:Y:S01]  /*45d0*/  UMOV UR4, 0xffffffff ;  /* 0xffffffff00047882 */ /* 0x000fe20000000000 */
[----:B------:R-:W-:-:S02]  /*45e0*/  FFMA.FTZ R37, R60, R69, R37 ;  /* 0x000000453c257223 */ /* 0x000fc40000010025 */
[----:B------:R-:W-:-:S04]  /*45f0*/  FADD.FTZ R34, R33, R34 ;  /* 0x0000002221227221 */ /* 0x000fc80000010000 */
[----:B------:R-:W-:Y:S01]  /*4600*/  FADD.FTZ R34, R37, R34 ;  /* 0x0000002225227221 */ /* 0x000fe20000010000 */
[----:B------:R-:W-:Y:S06]  /*4610*/  BRA.DIV UR4, `(.L_x_23556) ;  /* 0x0000006604f07947 */ /* 0x000fec000b800000 */
[----:B------:R0:W1:Y:S02]  /*4620*/  SHFL.BFLY PT, R33, R34, 0x1, 0x1f ;  /* 0x0c201f0022217f89 */ /* 0x00006400000e0000 */
.L_x_23629:
[----:B------:R-:W-:Y:S01]  /*4630*/  I2FP.F32.S32 R32, R55 ;  /* 0x0000003700207245 */ /* 0x000fe20000201400 */
[----:B------:R-:W-:Y:S01]  /*4640*/  VIADD R18, R18, 0x4 ;  /* 0x0000000412127836 */ /* 0x000fe20000000000 */
[----:B------:R-:W-:Y:S01]  /*4650*/  ISETP.NE.AND P1, PT, R112, RZ, PT ;  /* 0x000000ff7000720c */ /* 0x000fe20003f25270 */
[----:B-1----:R-:W-:Y:S01]  /*4660*/  FADD.FTZ R33, R34, R33 ;  /* 0x0000002122217221 */ /* 0x002fe20000010000 */
[----:B-----5:R-:W-:Y:S01]  /*4670*/  FSETP.NEU.FTZ.AND P0, PT, R113, RZ, PT ;  /* 0x000000ff7100720b */ /* 0x020fe20003f1d000 */
[----:B------:R-:W-:Y:S01]  /*4680*/  FMUL.FTZ R32, R32, R113 ;  /* 0x0000007120207220 */ /* 0x000fe20000410000 */
[----:B------:R-:W-:Y:S01]  /*4690*/  BSSY B1, `(.L_x_23557) ;  /* 0x0000009000017945 */ /* 0x000fe20003800000 */
[----:B------:R-:W-:-:S03]  /*46a0*/  ISETP.GE.AND P2, PT, R18, R114, PT ;  /* 0x000000721200720c */ /* 0x000fc60003f46270 */
[----:B------:R-:W-:-:S05]  /*46b0*/  FSEL R32, R32, RZ, P0 ;  /* 0x000000ff20207208 */ /* 0x000fca0000000000 */
[----:B------:R-:W-:Y:S01]  /*46c0*/  FFMA.FTZ R33, R33, UR8, R32 ;  /* 0x0000000821217c23 */ /* 0x000fe20008010020 */
[----:B------:R-:W-:Y:S06]  /*46d0*/  @P1 BRA `(.L_x_23558) ;  /* 0x0000000000101947 */ /* 0x000fec0003800000 */
[----:B------:R-:W-:-:S04]  /*46e0*/  ISETP.GE.AND P0, PT, R50, R117, PT ;  /* 0x000000753200720c */ /* 0x000fc80003f06270 */
[----:B------:R-:W-:-:S05]  /*46f0*/  FSEL R32, R33, RZ, !P0 ;  /* 0x000000ff21207208 */ /* 0x000fca0004000000 */
[----:B------:R1:W-:Y:S04]  /*4700*/  STS [R51], R32 ;  /* 0x0000002033007388 */ /* 0x0003e80000000800 */
[----:B------:R-:W-:-:S07]  /*4710*/  @!P0 FMNMX.FTZ R110, R110, R33, !PT ;  /* 0x000000216e6e8209 */ /* 0x000fce0007810000 */
.L_x_23558:
[----:B------:R-:W-:Y:S05]  /*4720*/  BSYNC B1 ;  /* 0x0000000000017941 */ /* 0x000fea0003800000 */
.L_x_23557:
[----:B------:R-:W-:Y:S01]  /*4730*/  IADD3 R4, P0, R4, 0x10, RZ ;  /* 0x0000001004047810 */ /* 0x000fe20007f1e0ff */
[----:B------:R-:W-:Y:S02]  /*4740*/  VIADD R55, R55, 0x40 ;  /* 0x0000004037377836 */ /* 0x000fe40000000000 */
[----:B-1----:R-:W-:Y:S02]  /*4750*/  VIADD R51, R51, 0x100 ;  /* 0x0000010033337836 */ /* 0x002fe40000000000 */
[----:B------:R-:W-:Y:S02]  /*4760*/  VIADD R50, R50, 0x40 ;  /* 0x0000004032327836 */ /* 0x000fe40000000000 */
[----:B------:R-:W-:Y:S01]  /*4770*/  IMAD.X R5, RZ, RZ, R5, P0 ;  /* 0x000000ffff057224 */ /* 0x000fe200000e0605 */
[----:B------:R-:W-:Y:S06]  /*4780*/  @!P2 BRA `(.L_x_23559) ;  /* 0xffffffd400d4a947 */ /* 0x000fec000383ffff */
.L_x_23555:
[----:B------:R-:W-:Y:S05]  /*4790*/  BSYNC B0 ;  /* 0x0000000000007941 */ /* 0x000fea0003800000 */
.L_x_23554:
        /* <DEDUP_REMOVED lines=18> */
.L_x_23635:
        /* <DEDUP_REMOVED lines=14> */
[----:B------:R-:W-:-:S05]  /*49a0*/  @!P0 MOV R6, 0x400 ;  /* 0x0000040000068802 */ /* 0x000fca0000000f00 */
[----:B------:R-:W-:-:S05]  /*49b0*/  @!P0 VIADD R6, R6, 0x200 ;  /* 0x0000020006068836 */ /* 0x000fca0000000000 */
[----:B--2---:R-:W-:Y:S01]  /*49c0*/  @!P0 LEA R6, R7, R6, 0x18 ;  /* 0x0000000607068211 */ /* 0x004fe200078ec0ff */
[----:B------:R-:W-:-:S03]  /*49d0*/  IMAD.MOV.U32 R7, RZ, RZ, -0x800001 ;  /* 0xff7fffffff077424 */ /* 0x000fc600078e00ff */
[----:B------:R-:W-:-:S05]  /*49e0*/  @!P0 LEA R8, R3, R6, 0x2 ;  /* 0x0000000603088211 */ /* 0x000fca00078e10ff */
[----:B------:R-:W2:Y:S04]  /*49f0*/  @!P0 LDS R7, [R8] ;  /* 0x0000000008078984 */ /* 0x000ea80000000800 */
[----:B--2---:R-:W2:Y:S02]  /*4a00*/  SHFL.BFLY PT, R6, R7, 0x2, 0x1f ;  /* 0x0c401f0007067f89 */ /* 0x004ea400000e0000 */
[----:B--2---:R-:W-:-:S05]  /*4a10*/  FMNMX.FTZ R10, R6, R7, !PT ;  /* 0x00000007060a7209 */ /* 0x004fca0007810000 */
[----:B-1----:R-:W1:Y:S02]  /*4a20*/  SHFL.BFLY PT, R9, R10, 0x1, 0x1f ;  /* 0x0c201f000a097f89 */ /* 0x002e6400000e0000 */
        /* <DEDUP_REMOVED lines=28> */
.L_x_23565:
        /* <DEDUP_REMOVED lines=11> */
.L_x_23564:
[----:B------:R-:W-:Y:S05]  /*4ca0*/  BSYNC B1 ;  /* 0x0000000000017941 */ /* 0x000fea0003800000 */
.L_x_23563:
        /* <DEDUP_REMOVED lines=14> */
.L_x_23568:
        /* <DEDUP_REMOVED lines=15> */
[C---:B--2---:R-:W-:Y:S01]  /*4e80*/  FADD.FTZ R13, -R6.reuse, R13 ;  /* 0x0000000d060d7221 */ /* 0x044fe20000010100 */
[----:B---3--:R-:W-:-:S03]  /*4e90*/  FADD.FTZ R15, -R6, R15 ;  /* 0x0000000f060f7221 */ /* 0x008fc60000010100 */
[----:B------:R-:W-:Y:S01]  /*4ea0*/  FMUL.FTZ R13, R13, 1.4426950216293334961 ;  /* 0x3fb8aa3b0d0d7820 */ /* 0x000fe20000410000 */
[----:B------:R2:W3:Y:S01]  /*4eb0*/  MUFU.EX2 R10, R11 ;  /* 0x0000000b000a7308 */ /* 0x0004e20000000800 */
[----:B------:R-:W-:Y:S01]  /*4ec0*/  FMUL.FTZ R15, R15, 1.4426950216293334961 ;  /* 0x3fb8aa3b0f0f7820 */ /* 0x000fe20000410000 */
[C---:B----4-:R-:W-:Y:S01]  /*4ed0*/  FADD.FTZ R17, -R6.reuse, R17 ;  /* 0x0000001106117221 */ /* 0x050fe20000010100 */
[----:B0-----:R-:W-:-:S03]  /*4ee0*/  FADD.FTZ R19, -R6, R19 ;  /* 0x0000001306137221 */ /* 0x001fc60000010100 */
[----:B------:R-:W-:Y:S02]  /*4ef0*/  FMUL.FTZ R17, R17, 1.4426950216293334961 ;  /* 0x3fb8aa3b11117820 */ /* 0x000fe40000410000 */
[----:B------:R0:W4:Y:S01]  /*4f00*/  MUFU.EX2 R12, R13 ;  /* 0x0000000d000c7308 */ /* 0x0001220000000800 */
[----:B--2---:R-:W2:Y:S01]  /*4f10*/  LDS R11, [R7+0x1200] ;  /* 0x00120000070b7984 */ /* 0x004ea20000000800 */
[----:B------:R-:W-:Y:S01]  /*4f20*/  FMUL.FTZ R19, R19, 1.4426950216293334961 ;  /* 0x3fb8aa3b13137820 */ /* 0x000fe20000410000 */
[C---:B------:R-:W-:Y:S01]  /*4f30*/  FADD.FTZ R21, -R6.reuse, R21 ;  /* 0x0000001506157221 */ /* 0x040fe20000010100 */
[----:B------:R-:W-:-:S03]  /*4f40*/  FADD.FTZ R23, -R6, R23 ;  /* 0x0000001706177221 */ /* 0x000fc60000010100 */
[----:B------:R-:W-:Y:S01]  /*4f50*/  FMUL.FTZ R21, R21, 1.4426950216293334961 ;  /* 0x3fb8aa3b15157820 */ /* 0x000fe20000410000 */
[----:B------:R4:W1:Y:S01]  /*4f60*/  MUFU.EX2 R14, R15 ;  /* 0x0000000f000e7308 */ /* 0x0008620000000800 */
[----:B0-----:R-:W0:Y:S01]  /*4f70*/  LDS R13, [R7+0x1400] ;  /* 0x00140000070d7984 */ /* 0x001e220000000800 */
[----:B---3--:R-:W-:Y:S01]  /*4f80*/  FADD.FTZ R9, R10, R9 ;  /* 0x000000090a097221 */ /* 0x008fe20000010000 */
[----:B------:R-:W-:Y:S01]  /*4f90*/  FMUL.FTZ R23, R23, 1.4426950216293334961 ;  /* 0x3fb8aa3b17177820 */ /* 0x000fe20000410000 */
[C---:B------:R-:W-:Y:S01]  /*4fa0*/  FADD.FTZ R25, -R6.reuse, R25 ;  /* 0x0000001906197221 */ /* 0x040fe20000010100 */
[----:B------:R-:W-:Y:S01]  /*4fb0*/  STS [R7+-0x400], R10 ;  /* 0xfffc000a07007388 */ /* 0x000fe20000000800 */
[C---:B------:R-:W-:Y:S02]  /*4fc0*/  FADD.FTZ R27, -R6.reuse, R27 ;  /* 0x0000001b061b7221 */ /* 0x040fe40000010100 */
[----:B------:R3:W3:Y:S01]  /*4fd0*/  MUFU.EX2 R16, R17 ;  /* 0x0000001100107308 */ /* 0x0006e20000000800 */
[----:B----4-:R-:W4:Y:S01]  /*4fe0*/  LDS R15, [R7+0x1600] ;  /* 0x00160000070f7984 */ /* 0x010f220000000800 */
[----:B------:R-:W-:Y:S01]  /*4ff0*/  FADD.FTZ R9, R9, R12 ;  /* 0x0000000c09097221 */ /* 0x000fe20000010000 */
[----:B------:R-:W-:Y:S01]  /*5000*/  FMUL.FTZ R25, R25, 1.4426950216293334961 ;  /* 0x3fb8aa3b19197820 */ /* 0x000fe20000410000 */
[----:B------:R-:W-:Y:S01]  /*5010*/  FMUL.FTZ R27, R27, 1.4426950216293334961 ;  /* 0x3fb8aa3b1b1b7820 */ /* 0x000fe20000410000 */
[C---:B------:R-:W-:Y:S01]  /*5020*/  FADD.FTZ R29, -R6.reuse, R29 ;  /* 0x0000001d061d7221 */ /* 0x040fe20000010100 */
[----:B------:R-:W-:Y:S01]  /*5030*/  STS [R7+-0x200], R12 ;  /* 0xfffe000c07007388 */ /* 0x000fe20000000800 */
[----:B-1----:R-:W-:Y:S01]  /*5040*/  FADD.FTZ R31, -R6, R31 ;  /* 0x0000001f061f7221 */ /* 0x002fe20000010100 */
[----:B------:R1:W2:Y:S01]  /*5050*/  MUFU.EX2 R18, R19 ;  /* 0x0000001300127308 */ /* 0x0002a20000000800 */
[----:B------:R-:W-:Y:S01]  /*5060*/  FADD.FTZ R9, R9, R14 ;  /* 0x0000000e09097221 */ /* 0x000fe20000010000 */
[----:B---3--:R-:W3:Y:S01]  /*5070*/  LDS R17, [R7+0x1800] ;  /* 0x0018000007117984 */ /* 0x008ee20000000800 */
[----:B------:R-:W-:Y:S01]  /*5080*/  FMUL.FTZ R29, R29, 1.4426950216293334961 ;  /* 0x3fb8aa3b1d1d7820 */ /* 0x000fe20000410000 */
[----:B------:R-:W-:-:S02]  /*5090*/  FMUL.FTZ R31, R31, 1.4426950216293334961 ;  /* 0x3fb8aa3b1f1f7820 */ /* 0x000fc40000410000 */
[----:B------:R-:W-:Y:S02]  /*50a0*/  STS [R7], R14 ;  /* 0x0000000e07007388 */ /* 0x000fe40000000800 */
[----:B------:R-:W0:Y:S01]  /*50b0*/  MUFU.EX2 R20, R21 ;  /* 0x0000001500147308 */ /* 0x000e220000000800 */
[----:B------:R-:W-:Y:S01]  /*50c0*/  FADD.FTZ R9, R9, R16 ;  /* 0x0000001009097221 */ /* 0x000fe20000010000 */
[----:B-1----:R-:W1:Y:S04]  /*50d0*/  LDS R19, [R7+0x1a00] ;  /* 0x001a000007137984 */ /* 0x002e680000000800 */
[----:B------:R-:W-:Y:S02]  /*50e0*/  STS [R7+0x200], R16 ;  /* 0x0002001007007388 */ /* 0x000fe40000000800 */
[----:B------:R-:W4:Y:S01]  /*50f0*/  MUFU.EX2 R22, R23 ;  /* 0x0000001700167308 */ /* 0x000f220000000800 */
[----:B--2---:R-:W-:Y:S01]  /*5100*/  FADD.FTZ R9, R9, R18 ;  /* 0x0000001209097221 */ /* 0x004fe20000010000 */
[----:B------:R-:W-:Y:S01]  /*5110*/  FADD.FTZ R11, -R6, R11 ;  /* 0x0000000b060b7221 */ /* 0x000fe20000010100 */
[----:B------:R-:W-:Y:S03]  /*5120*/  STS [R7+0x400], R18 ;  /* 0x0004001207007388 */ /* 0x000fe60000000800 */
[----:B------:R-:W-:-:S02]  /*5130*/  FMUL.FTZ R11, R11, 1.4426950216293334961 ;  /* 0x3fb8aa3b0b0b7820 */ /* 0x000fc40000410000 */
[----:B------:R-:W2:Y:S01]  /*5140*/  MUFU.EX2 R24, R25 ;  /* 0x0000001900187308 */ /* 0x000ea20000000800 */
[----:B0-----:R-:W-:Y:S01]  /*5150*/  FADD.FTZ R9, R9, R20 ;  /* 0x0000001409097221 */ /* 0x001fe20000010000 */
[C---:B------:R-:W-:Y:S01]  /*5160*/  FADD.FTZ R13, -R6.reuse, R13 ;  /* 0x0000000d060d7221 */ /* 0x040fe20000010100 */
[----:B------:R-:W-:Y:S03]  /*5170*/  STS [R7+0x600], R20 ;  /* 0x0006001407007388 */ /* 0x000fe60000000800 */
[----:B------:R-:W-:Y:S02]  /*5180*/  FMUL.FTZ R13, R13, 1.4426950216293334961 ;  /* 0x3fb8aa3b0d0d7820 */ /* 0x000fe40000410000 */
[----:B------:R-:W0:Y:S01]  /*5190*/  MUFU.EX2 R26, R27 ;  /* 0x0000001b001a7308 */ /* 0x000e220000000800 */
[----:B----4-:R-:W-:Y:S01]  /*51a0*/  FADD.FTZ R9, R9, R22 ;  /* 0x0000001609097221 */ /* 0x010fe20000010000 */
[----:B------:R-:W-:Y:S01]  /*51b0*/  FADD.FTZ R15, -R6, R15 ;  /* 0x0000000f060f7221 */ /* 0x000fe20000010100 */
[----:B------:R-:W-:Y:S03]  /*51c0*/  STS [R7+0x800], R22 ;  /* 0x0008001607007388 */ /* 0x000fe60000000800 */
[----:B------:R-:W-:-:S02]  /*51d0*/  FMUL.FTZ R15, R15, 1.4426950216293334961 ;  /* 0x3fb8aa3b0f0f7820 */ /* 0x000fc40000410000 */
[----:B------:R-:W4:Y:S01]  /*51e0*/  MUFU.EX2 R28, R29 ;  /* 0x0000001d001c7308 */ /* 0x000f220000000800 */
[----:B--2---:R-:W-:Y:S01]  /*51f0*/  FADD.FTZ R9, R9, R24 ;  /* 0x0000001809097221 */ /* 0x004fe20000010000 */
[C---:B---3--:R-:W-:Y:S01]  /*5200*/  FADD.FTZ R17, -R6.reuse, R17 ;  /* 0x0000001106117221 */ /* 0x048fe20000010100 */
[----:B------:R-:W-:Y:S03]  /*5210*/  STS [R7+0xa00], R24 ;  /* 0x000a001807007388 */ /* 0x000fe60000000800 */
[----:B------:R-:W-:Y:S02]  /*5220*/  FMUL.FTZ R17, R17, 1.4426950216293334961 ;  /* 0x3fb8aa3b11117820 */ /* 0x000fe40000410000 */
[----:B------:R-:W2:Y:S01]  /*5230*/  MUFU.EX2 R30, R31 ;  /* 0x0000001f001e7308 */ /* 0x000ea20000000800 */
[----:B0-----:R-:W-:Y:S01]  /*5240*/  FADD.FTZ R9, R9, R26 ;  /* 0x0000001a09097221 */ /* 0x001fe20000010000 */
[----:B-1----:R-:W-:Y:S01]  /*5250*/  FADD.FTZ R19, -R6, R19 ;  /* 0x0000001306137221 */ /* 0x002fe20000010100 */
[----:B------:R-:W-:Y:S03]  /*5260*/  STS [R7+0xc00], R26 ;  /* 0x000c001a07007388 */ /* 0x000fe60000000800 */
[----:B------:R-:W-:-:S02]  /*5270*/  FMUL.FTZ R19, R19, 1.4426950216293334961 ;  /* 0x3fb8aa3b13137820 */ /* 0x000fc40000410000 */
[----:B------:R-:W0:Y:S01]  /*5280*/  MUFU.EX2 R32, R11 ;  /* 0x0000000b00207308 */ /* 0x000e220000000800 */
[----:B----4-:R-:W-:Y:S01]  /*5290*/  FADD.FTZ R9, R9, R28 ;  /* 0x0000001c09097221 */ /* 0x010fe20000010000 */
        /* <DEDUP_REMOVED lines=19> */
.L_x_23567:
[----:B------:R-:W-:Y:S05]  /*53d0*/  BSYNC B1 ;  /* 0x0000000000017941 */ /* 0x000fea0003800000 */
.L_x_23566:
        /* <DEDUP_REMOVED lines=16> */
[----:B--2---:R-:W-:-:S03]  /*54e0*/  FADD.FTZ R13, -R6, R13 ;  /* 0x0000000d060d7221 */ /* 0x004fc60000010100 */
[----:B------:R-:W1:Y:S01]  /*54f0*/  MUFU.EX2 R10, R11 ;  /* 0x0000000b000a7308 */ /* 0x000e620000000800 */
[----:B------:R-:W-:Y:S01]  /*5500*/  FMUL.FTZ R13, R13, 1.4426950216293334961 ;  /* 0x3fb8aa3b0d0d7820 */ /* 0x000fe20000410000 */
[C---:B---3--:R-:W-:Y:S01]  /*5510*/  FADD.FTZ R15, -R6.reuse, R15 ;  /* 0x0000000f060f7221 */ /* 0x048fe20000010100 */
[----:B----4-:R-:W-:-:S03]  /*5520*/  FADD.FTZ R17, -R6, R17 ;  /* 0x0000001106117221 */ /* 0x010fc60000010100 */
[----:B------:R-:W-:Y:S02]  /*5530*/  FMUL.FTZ R15, R15, 1.4426950216293334961 ;  /* 0x3fb8aa3b0f0f7820 */ /* 0x000fe40000410000 */
[----:B------:R-:W2:Y:S01]  /*5540*/  MUFU.EX2 R12, R13 ;  /* 0x0000000d000c7308 */ /* 0x000ea20000000800 */
[----:B------:R-:W-:Y:S01]  /*5550*/  FMUL.FTZ R17, R17, 1.4426950216293334961 ;  /* 0x3fb8aa3b11117820 */ /* 0x000fe20000410000 */
[C---:B0-----:R-:W-:Y:S01]  /*5560*/  FADD.FTZ R19, -R6.reuse, R19 ;  /* 0x0000001306137221 */ /* 0x041fe20000010100 */
[----:B------:R-:W-:-:S03]  /*5570*/  FADD.FTZ R21, -R6, R21 ;  /* 0x0000001506157221 */ /* 0x000fc60000010100 */
[----:B------:R-:W-:Y:S02]  /*5580*/  FMUL.FTZ R19, R19, 1.4426950216293334961 ;  /* 0x3fb8aa3b13137820 */ /* 0x000fe40000410000 */
[----:B------:R-:W0:Y:S01]  /*5590*/  MUFU.EX2 R14, R15 ;  /* 0x0000000f000e7308 */ /* 0x000e220000000800 */
[----:B------:R-:W-:Y:S01]  /*55a0*/  FMUL.FTZ R21, R21, 1.4426950216293334961 ;  /* 0x3fb8aa3b15157820 */ /* 0x000fe20000410000 */
[C---:B------:R-:W-:Y:S01]  /*55b0*/  FADD.FTZ R23, -R6.reuse, R23 ;  /* 0x0000001706177221 */ /* 0x040fe20000010100 */
[----:B-1----:R-:W-:Y:S01]  /*55c0*/  FADD.FTZ R9, R9, R10 ;  /* 0x0000000a09097221 */ /* 0x002fe20000010000 */
[----:B------:R-:W-:Y:S01]  /*55d0*/  FADD.FTZ R25, -R6, R25 ;  /* 0x0000001906197221 */ /* 0x000fe20000010100 */
[----:B------:R-:W-:Y:S01]  /*55e0*/  STS [R7+-0x400], R10 ;  /* 0xfffc000a07007388 */ /* 0x000fe20000000800 */
[----:B------:R-:W-:Y:S02]  /*55f0*/  FMUL.FTZ R23, R23, 1.4426950216293334961 ;  /* 0x3fb8aa3b17177820 */ /* 0x000fe40000410000 */
[----:B------:R-:W1:Y:S01]  /*5600*/  MUFU.EX2 R16, R17 ;  /* 0x0000001100107308 */ /* 0x000e620000000800 */
[----:B--2---:R-:W-:Y:S01]  /*5610*/  FADD.FTZ R9, R9, R12 ;  /* 0x0000000c09097221 */ /* 0x004fe20000010000 */
[----:B------:R-:W-:Y:S01]  /*5620*/  FMUL.FTZ R25, R25, 1.4426950216293334961 ;  /* 0x3fb8aa3b19197820 */ /* 0x000fe20000410000 */
[----:B------:R-:W-:Y:S05]  /*5630*/  STS [R7+-0x200], R12 ;  /* 0xfffe000c07007388 */ /* 0x000fea0000000800 */
        /* <DEDUP_REMOVED lines=17> */
.L_x_23570:
[----:B------:R-:W-:Y:S05]  /*5750*/  BSYNC B1 ;  /* 0x0000000000017941 */ /* 0x000fea0003800000 */
.L_x_23569:
        /* <DEDUP_REMOVED lines=26> */
.L_x_23562:
[----:B------:R-:W-:Y:S05]  /*5900*/  BSYNC B0 ;  /* 0x0000000000007941 */ /* 0x000fea0003800000 */
.L_x_23561:
        /* <DEDUP_REMOVED lines=9> */
[----:B------:R-:W-:-:S05]  /*59a0*/  @!P2 VIADD R9, R9, 0x200 ;  /* 0x000002000909a836 */ /* 0x000fca0000000000 */
[----:B----4-:R-:W-:Y:S01]  /*59b0*/  @!P2 LEA R14, R14, R9, 0x18 ;  /* 0x000000090e0ea211 */ /* 0x010fe200078ec0ff */
[----:B--2---:R-:W-:Y:S01]  /*59c0*/  FADD.FTZ R7, R8, R7 ;  /* 0x0000000708077221 */ /* 0x004fe20000010000 */
[----:B------:R-:W-:-:S03]  /*59d0*/  @!P0 MOV R8, 0x400 ;  /* 0x0000040000088802 */ /* 0x000fc60000000f00 */
[----:B------:R-:W-:Y:S01]  /*59e0*/  @!P2 IMAD R13, R13, 0x4, R14 ;  /* 0x000000040d0da824 */ /* 0x000fe200078e020e */
[----:B------:R-:W2:Y:S01]  /*59f0*/  SHFL.BFLY PT, R10, R7, 0x4, 0x1f ;  /* 0x0c801f00070a7f89 */ /* 0x000ea200000e0000 */
[----:B------:R-:W-:-:S05]  /*5a00*/  @!P0 VIADD R8, R8, 0x200 ;  /* 0x0000020008088836 */ /* 0x000fca0000000000 */
[----:B---3--:R-:W-:Y:S01]  /*5a10*/  @!P0 LEA R8, R15, R8, 0x18 ;  /* 0x000000080f088211 */ /* 0x008fe200078ec0ff */
[----:B--2---:R-:W-:Y:S01]  /*5a20*/  FADD.FTZ R10, R7, R10 ;  /* 0x0000000a070a7221 */ /* 0x004fe20000010000 */
[----:B------:R-:W-:-:S04]  /*5a30*/  @!P0 SHF.R.U32.HI R7, RZ, 0x3, R0 ;  /* 0x00000003ff078819 */ /* 0x000fc80000011600 */
[----:B------:R-:W2:Y:S01]  /*5a40*/  SHFL.BFLY PT, R11, R10, 0x2, 0x1f ;  /* 0x0c401f000a0b7f89 */ /* 0x000ea200000e0000 */
[----:B------:R-:W-:-:S05]  /*5a50*/  @!P0 LOP3.LUT R7, R7, 0x1ffffffc, RZ, 0xc0, !PT ;  /* 0x1ffffffc07078812 */ /* 0x000fca00078ec0ff */
        /* <DEDUP_REMOVED lines=13> */
[----:B------:R-:W4:Y:S01]  /*5b30*/  S2R R7, SR_CTAID.Z ;  /* 0x0000000000077919 */ /* 0x000f220000002700 */
[----:B--2---:R-:W-:Y:S01]  /*5b40*/  IMAD.MOV.U32 R8, RZ, RZ, -0x20 ;  /* 0xffffffe0ff087424 */ /* 0x004fe200078e00ff */
        /* <DEDUP_REMOVED lines=13> */
[----:B---3--:R-:W-:-:S04]  /*5c20*/  FADD.FTZ R7, R35, 9.9999999747524270788e-07 ;  /* 0x358637bd23077421 */ /* 0x008fc80000010000 */
[----:B0-----:R0:W2:Y:S08]  /*5c30*/  MUFU.RCP R34, R7 ;  /* 0x0000000700227308 */ /* 0x0010b00000001000 */
[----:B------:R-:W-:Y:S05]  /*5c40*/  @!P0 BRA `(.L_x_23574) ;  /* 0x00000000003c8947 */ /* 0x000fea0003800000 */
[----:B------:R-:W3:Y:S01]  /*5c50*/  S2UR UR5, SR_CgaCtaId ;  /* 0x00000000000579c3 */ /* 0x000ee20000008800 */
[----:B------:R-:W-:Y:S01]  /*5c60*/  UMOV UR4, 0x400 ;  /* 0x0000040000047882 */ /* 0x000fe20000000000 */
[----:B0-----:R-:W-:Y:S01]  /*5c70*/  MOV R7, R9 ;  /* 0x0000000900077202 */ /* 0x001fe20000000f00 */
[----:B------:R-:W-:Y:S01]  /*5c80*/  UIADD3 UR4, UR4, 0x220, URZ ;  /* 0x0000022004047890 */ /* 0x000fe2000fffe03f */
[----:B------:R-:W-:-:S03]  /*5c90*/  IMAD.MOV.U32 R8, RZ, RZ, R0 ;  /* 0x000000ffff087224 */ /* 0x000fc600078e0000 */
[----:B---3--:R-:W-:-:S06]  /*5ca0*/  ULEA UR4, UR5, UR4, 0x18 ;  /* 0x0000000405047291 */ /* 0x008fcc000f8ec03f */
[----:B------:R-:W-:-:S07]  /*5cb0*/  LEA R9, R0, UR4, 0x2 ;  /* 0x0000000400097c11 */ /* 0x000fce000f8e10ff */
.L_x_23575:
        /* <DEDUP_REMOVED lines=8> */
.L_x_23574:
[----:B------:R-:W-:Y:S05]  /*5d40*/  BSYNC B1 ;  /* 0x0000000000017941 */ /* 0x000fea0003800000 */
.L_x_23573:
        /* <DEDUP_REMOVED lines=14> */
.L_x_23578:
        /* <DEDUP_REMOVED lines=52> */
.L_x_23577:
[----:B------:R-:W-:Y:S05]  /*6170*/  BSYNC B1 ;  /* 0x0000000000017941 */ /* 0x000fea0003800000 */
.L_x_23576:
        /* <DEDUP_REMOVED lines=31> */
.L_x_23580:
[----:B------:R-:W-:Y:S05]  /*6370*/  BSYNC B1 ;  /* 0x0000000000017941 */ /* 0x000fea0003800000 */
.L_x_23579:
        /* <DEDUP_REMOVED lines=14> */
.L_x_23572:
[----:B------:R-:W-:Y:S05]  /*6460*/  BSYNC B0 ;  /* 0x0000000000007941 */ /* 0x000fea0003800000 */
.L_x_23571:
        /* <DEDUP_REMOVED lines=32> */
.L_x_23582:
[----:B------:R-:W-:Y:S05]  /*6670*/  BSYNC B0 ;  /* 0x0000000000007941 */ /* 0x000fea0003800000 */
.L_x_23581:
        /* <DEDUP_REMOVED lines=8> */
[----:B------:R-:W-:-:S02]  /*6700*/  CS2R R84, SRZ ;  /* 0x0000000000547805 */ /* 0x000fc4000001ff00 */
[----:B0---4-:R-:W-:Y:S01]  /*6710*/  CS2R R10, SRZ ;  /* 0x00000000000a7805 */ /* 0x011fe2000001ff00 */
[----:B------:R-:W-:Y:S02]  /*6720*/  IMAD.MOV.U32 R9, RZ, RZ, RZ ;  /* 0x000000ffff097224 */ /* 0x000fe400078e00ff */
[----:B------:R-:W-:Y:S01]  /*6730*/  IMAD.MOV.U32 R2, RZ, RZ, RZ ;  /* 0x000000ffff027224 */ /* 0x000fe200078e00ff */
[----:B------:R-:W-:Y:S06]  /*6740*/  BRA `(.L_x_23585) ;  /* 0x0000003400047947 */ /* 0x000fec0003800000 */
.L_x_23584:
[----:B------:R-:W3:Y:S01]  /*6750*/  S2UR UR4, SR_CTAID.Y ;  /* 0x00000000000479c3 */ /* 0x000ee20000002600 */
[----:B------:R-:W3:Y:S01]  /*6760*/  S2R R120, SR_CTAID.Z ;  /* 0x0000000000787919 */ /* 0x000ee20000002700 */
[----:B-1--4-:R-:W-:Y:S01]  /*6770*/  LEA.HI R6, R3, R3, RZ, 0x1 ;  /* 0x0000000303067211 */ /* 0x012fe200078f08ff */
[----:B------:R-:W-:Y:S01]  /*6780*/  ULDC.64 UR6, c[0x0][0x248] ;  /* 0x0000920000067ab9 */ /* 0x000fe20000000a00 */
[----:B------:R-:W-:Y:S02]  /*6790*/  CS2R R94, SRZ ;  /* 0x00000000005e7805 */ /* 0x000fe4000001ff00 */
[----:B------:R-:W-:Y:S02]  /*67a0*/  CS2R R92, SRZ ;  /* 0x00000000005c7805 */ /* 0x000fe4000001ff00 */
[C---:B0-2---:R-:W-:Y:S01]  /*67b0*/  LOP3.LUT R8, R6.reuse, 0xfffffffe, RZ, 0xc0, !PT ;  /* 0xfffffffe06087812 */ /* 0x045fe200078ec0ff */
[----:B------:R-:W-:Y:S01]  /*67c0*/  IMAD.SHL.U32 R6, R6, 0x8, RZ ;  /* 0x0000000806067824 */ /* 0x000fe200078e00ff */
[----:B------:R-:W3:Y:S01]  /*67d0*/  LDC R7, c[0x0][0x258] ;  /* 0x00009600ff077b82 */ /* 0x000ee20000000800 */
[----:B------:R-:W-:-:S02]  /*67e0*/  CS2R R90, SRZ ;  /* 0x00000000005a7805 */ /* 0x000fc4000001ff00 */
[----:B------:R-:W-:Y:S01]  /*67f0*/  CS2R R88, SRZ ;  /* 0x0000000000587805 */ /* 0x000fe2000001ff00 */
[----:B------:R-:W-:Y:S01]  /*6800*/  IMAD.IADD R9, R3, 0x1, -R8 ;  /* 0x0000000103097824 */ /* 0x000fe200078e0a08 */
[----:B------:R-:W-:Y:S02]  /*6810*/  LOP3.LUT R6, R6, 0xfffffff0, RZ, 0xc0, !PT ;  /* 0xfffffff006067812 */ /* 0x000fe400078ec0ff */
[----:B------:R-:W-:Y:S02]  /*6820*/  CS2R R86, SRZ ;  /* 0x0000000000567805 */ /* 0x000fe4000001ff00 */
[----:B------:R-:W-:Y:S01]  /*6830*/  CS2R R84, SRZ ;  /* 0x0000000000547805 */ /* 0x000fe2000001ff00 */
[----:B------:R-:W-:Y:S01]  /*6840*/  IMAD R99, R4, 0x2, R9 ;  /* 0x0000000204637824 */ /* 0x000fe200078e0209 */
[----:B------:R-:W0:Y:S08]  /*6850*/  S2UR UR5, SR_CgaCtaId ;  /* 0x00000000000579c3 */ /* 0x000e300000008800 */
[----:B------:R-:W1:Y:S01]  /*6860*/  LDC R98, c[0x0][0x26c] ;  /* 0x00009b00ff627b82 */ /* 0x000e620000000800 */
[----:B---3--:R-:W-:Y:S01]  /*6870*/  IMAD R10, R7, UR4, RZ ;  /* 0x00000004070a7c24 */ /* 0x008fe2000f8e02ff */
[----:B------:R-:W-:Y:S01]  /*6880*/  SHF.R.S32.HI R7, RZ, 0x1f, R111 ;  /* 0x0000001fff077819 */ /* 0x000fe2000001146f */
[----:B------:R-:W-:-:S02]  /*6890*/  UMOV UR4, 0x400 ;  /* 0x0000040000047882 */ /* 0x000fc40000000000 */
[----:B------:R-:W-:Y:S01]  /*68a0*/  UIADD3 UR4, UR4, 0x220, URZ ;  /* 0x0000022004047890 */ /* 0x000fe2000fffe03f */
[----:B------:R-:W-:-:S03]  /*68b0*/  IADD3 R11, P0, R10, R111, RZ ;  /* 0x0000006f0a0b7210 */ /* 0x000fc60007f1e0ff */
[----:B0-----:R-:W-:Y:S01]  /*68c0*/  ULEA UR4, UR5, UR4, 0x18 ;  /* 0x0000000405047291 */ /* 0x001fe2000f8ec03f */
[----:B------:R-:W-:Y:S01]  /*68d0*/  LEA.HI.X.SX32 R12, R10, R7, 0x1, P0 ;  /* 0x000000070a0c7211 */ /* 0x000fe200000f0eff */
[----:B------:R-:W-:Y:S01]  /*68e0*/  IMAD.SHL.U32 R7, R9, 0x8, RZ ;  /* 0x0000000809077824 */ /* 0x000fe200078e00ff */
[C---:B------:R-:W-:Y:S01]  /*68f0*/  IADD3 R10, -R4.reuse, -0x1, R5 ;  /* 0xffffffff040a7810 */ /* 0x040fe20007ffe105 */
[----:B------:R-:W-:Y:S01]  /*6900*/  IMAD.MOV.U32 R9, RZ, RZ, RZ ;  /* 0x000000ffff097224 */ /* 0x000fe200078e00ff */
[----:B------:R-:W-:Y:S01]  /*6910*/  LEA R8, P0, R11, UR6, 0x2 ;  /* 0x000000060b087c11 */ /* 0x000fe2000f8010ff */
[----:B------:R-:W-:Y:S01]  /*6920*/  IMAD R5, R4, 0x10, R7 ;  /* 0x0000001004057824 */ /* 0x000fe200078e0207 */
[----:B------:R-:W-:Y:S01]  /*6930*/  ULDC UR6, c[0x0][0x270] ;  /* 0x00009c0000067ab9 */ /* 0x000fe20000000800 */
[----:B------:R-:W-:Y:S01]  /*6940*/  IMAD.IADD R7, R7, 0x1, R6 ;  /* 0x0000000107077824 */ /* 0x000fe200078e0206 */
[----:B------:R-:W-:Y:S01]  /*6950*/  LEA R99, R99, UR4, 0x5 ;  /* 0x0000000463637c11 */ /* 0x000fe2000f8e28ff */
[C---:B------:R-:W-:Y:S01]  /*6960*/  IMAD R6, R120.reuse, -0x20, R10 ;  /* 0xffffffe078067824 */ /* 0x040fe200078e020a */
[----:B------:R-:W-:Y:S01]  /*6970*/  LEA R120, R120, R5, 0x9 ;  /* 0x0000000578787211 */ /* 0x000fe200078e48ff */
[----:B------:R-:W-:Y:S01]  /*6980*/  IMAD R96, R2, UR6, RZ ;  /* 0x0000000602607c24 */ /* 0x000fe2000f8e02ff */
[----:B------:R-:W-:-:S02]  /*6990*/  LEA.HI.X R5, R11, UR7, R12, 0x2, P0 ;  /* 0x000000070b057c11 */ /* 0x000fc400080f140c */
[----:B------:R-:W-:Y:S01]  /*69a0*/  CS2R R10, SRZ ;  /* 0x00000000000a7805 */ /* 0x000fe2000001ff00 */
[----:B------:R-:W-:Y:S01]  /*69b0*/  IMAD.MOV.U32 R2, RZ, RZ, RZ ;  /* 0x000000ffff027224 */ /* 0x000fe200078e00ff */
[----:B-1----:R-:W-:Y:S01]  /*69c0*/  SHF.R.S32.HI R98, RZ, 0x1f, R98 ;  /* 0x0000001fff627819 */ /* 0x002fe20000011462 */
[----:B------:R-:W-:Y:S01]  /*69d0*/  VIADD R99, R99, 0x10 ;  /* 0x0000001063637836 */ /* 0x000fe20000000000 */
[----:B------:R-:W-:Y:S01]  /*69e0*/  SHF.R.S32.HI R97, RZ, 0x1f, R96 ;  /* 0x0000001fff617819 */ /* 0x000fe20000011460 */
[C---:B------:R-:W-:Y:S01]  /*69f0*/  VIADD R100, R7.reuse, 0x200 ;  /* 0x0000020007647836 */ /* 0x040fe20000000000 */
[C---:B------:R-:W-:Y:S01]  /*6a00*/  IADD3 R109, R7.reuse, 0x900, RZ ;  /* 0x00000900076d7810 */ /* 0x040fe20007ffe0ff */
        /* <DEDUP_REMOVED lines=8> */
[----:B-----5:R-:W-:-:S02]  /*6a90*/  VIADD R113, R7, 0xc00 ;  /* 0x00000c0007717836 */ /* 0x020fc40000000000 */
[C---:B------:R-:W-:Y:S02]  /*6aa0*/  VIADD R115, R7.reuse, 0xd00 ;  /* 0x00000d0007737836 */ /* 0x040fe40000000000 */
[C---:B------:R-:W-:Y:S02]  /*6ab0*/  VIADD R116, R7.reuse, 0xe00 ;  /* 0x00000e0007747836 */ /* 0x040fe40000000000 */
[----:B------:R-:W-:Y:S02]  /*6ac0*/  VIADD R118, R7, 0xf00 ;  /* 0x00000f0007767836 */ /* 0x000fe40000000000 */
[----:B------:R-:W-:-:S07]  /*6ad0*/  VIADD R120, R120, 0x7 ;  /* 0x0000000778787836 */ /* 0x000fce0000000000 */
.L_x_23618:
[----:B------:R-:W-:Y:S01]  /*6ae0*/  IMAD.MOV.U32 R13, RZ, RZ, R5 ;  /* 0x000000ffff0d7224 */ /* 0x000fe200078e0005 */
[----:B------:R-:W0:Y:S01]  /*6af0*/  LDC.64 R64, c[0x0][0x238] ;  /* 0x00008e00ff407b82 */ /* 0x000e220000000a00 */
[----:B------:R-:W-:Y:S01]  /*6b00*/  IMAD.MOV.U32 R12, RZ, RZ, R8 ;  /* 0x000000ffff0c7224 */ /* 0x000fe200078e0008 */
[----:B------:R-:W1:Y:S04]  /*6b10*/  LDS.128 R80, [R99+-0x10] ;  /* 0xfffff00063507984 */ /* 0x000e680000000c00 */
[----:B------:R-:W2:Y:S04]  /*6b20*/  LDG.E.CONSTANT R13, desc[UR10][R12.64] ;  /* 0x0000000a0c0d7981 */ /* 0x000ea8000c1e9900 */
[----:B------:R3:W4:Y:S01]  /*6b30*/  LDS.128 R76, [R99] ;  /* 0x00000000634c7984 */ /* 0x0007220000000c00 */
        /* <DEDUP_REMOVED lines=12> */
[----:B------:R-:W-:Y:S02]  /*6c00*/  IADD3 R15, P5, R105, R14, RZ ;  /* 0x0000000e690f7210 */ /* 0x000fe40007fbe0ff */
[-C--:B------:R-:W-:Y:S01]  /*6c10*/  LEA R12, P4, R21, R64.reuse, 0x1 ;  /* 0x00000040150c7211 */ /* 0x080fe200078808ff */
[----:B------:R3:W5:Y:S01]  /*6c20*/  LDG.E.128.CONSTANT R68, desc[UR10][R102.64+0x200] ;  /* 0x0002000a66447981 */ /* 0x000762000c1e9d00 */
[----:B------:R-:W-:Y:S02]  /*6c30*/  LEA.HI.X.SX32 R28, R100, R31, 0x1, P0 ;  /* 0x0000001f641c7211 */ /* 0x000fe400000f0eff */
[-C--:B------:R-:W-:Y:S01]  /*6c40*/  LEA R16, P3, R17, R64.reuse, 0x1 ;  /* 0x0000004011107211 */ /* 0x080fe200078608ff */
[----:B------:R3:W5:Y:S01]  /*6c50*/  LDG.E.128.CONSTANT R72, desc[UR10][R102.64] ;  /* 0x0000000a66487981 */ /* 0x000762000c1e9d00 */
[----:B------:R-:W-:-:S02]  /*6c60*/  LEA R20, P2, R19, R64, 0x1 ;  /* 0x0000004013147211 */ /* 0x000fc400078408ff */
[----:B------:R-:W-:Y:S02]  /*6c70*/  LEA R24, P0, R15, R64, 0x1 ;  /* 0x000000400f187211 */ /* 0x000fe400078008ff */
[-C--:B------:R-:W-:Y:S02]  /*6c80*/  LEA.HI.X.SX32 R26, R101, R31.reuse, 0x1, P1 ;  /* 0x0000001f651a7211 */ /* 0x080fe400008f0eff */
[-C--:B------:R-:W-:Y:S02]  /*6c90*/  LEA.HI.X.SX32 R22, R104, R31.reuse, 0x1, P6 ;  /* 0x0000001f68167211 */ /* 0x080fe400030f0eff */
[----:B------:R-:W-:Y:S02]  /*6ca0*/  LEA.HI.X.SX32 R18, R105, R31, 0x1, P5 ;  /* 0x0000001f69127211 */ /* 0x000fe400028f0eff */
[-C--:B------:R-:W-:Y:S02]  /*6cb0*/  LEA.HI.X R13, R21, R65.reuse, R28, 0x1, P4 ;  /* 0x00000041150d7211 */ /* 0x080fe400020f0c1c */
[----:B------:R-:W-:-:S02]  /*6cc0*/  LEA.HI.X R17, R17, R65, R26, 0x1, P3 ;  /* 0x0000004111117211 */ /* 0x000fc400018f0c1a */
[-C--:B------:R-:W-:Y:S02]  /*6cd0*/  LEA.HI.X R21, R19, R65.reuse, R22, 0x1, P2 ;  /* 0x0000004113157211 */ /* 0x080fe400010f0c16 */
[----:B------:R-:W-:Y:S02]  /*6ce0*/  LEA.HI.X R25, R15, R65, R18, 0x1, P0 ;  /* 0x000000410f197211 */ /* 0x000fe400000f0c12 */
        /* <DEDUP_REMOVED lines=8> */
[----:B------:R-:W-:Y:S02]  /*6d70*/  LEA.HI.X.SX32 R18, R109, R31, 0x1, P3 ;  /* 0x0000001f6d127211 */ /* 0x000fe400018f0eff */
[----:B------:R-:W-:-:S02]  /*6d80*/  IADD3 R23, P5, R107, R14, RZ ;  /* 0x0000000e6b177210 */ /* 0x000fc40007fbe0ff */
[-C--:B------:R-:W-:Y:S02]  /*6d90*/  LEA.HI.X R29, R27, R65.reuse, R30, 0x1, P2 ;  /* 0x000000411b1d7211 */ /* 0x080fe400010f0c1e */
[-C--:B------:R-:W-:Y:S02]  /*6da0*/  LEA.HI.X R37, R19, R65.reuse, R22, 0x1, P0 ;  /* 0x0000004113257211 */ /* 0x080fe400000f0c16 */
[----:B------:R-:W-:Y:S02]  /*6db0*/  LEA.HI.X R41, R15, R65, R18, 0x1, P6 ;  /* 0x000000410f297211 */ /* 0x000fe400030f0c12 */
[----:B------:R-:W-:Y:S02]  /*6dc0*/  LEA R32, P1, R23, R64, 0x1 ;  /* 0x0000004017207211 */ /* 0x000fe400078208ff */
[----:B------:R-:W-:Y:S01]  /*6dd0*/  LEA.HI.X.SX32 R26, R107, R31, 0x1, P5 ;  /* 0x0000001f6b1a7211 */ /* 0x000fe200028f0eff */
[----:B------:R-:W5:Y:S01]  /*6de0*/  LDG.E.128.CONSTANT R36, desc[UR10][R36.64] ;  /* 0x0000000a24247981 */ /* 0x000f62000c1e9d00 */
[----:B------:R-:W-:-:S02]  /*6df0*/  IADD3 R19, P2, R110, R14, RZ ;  /* 0x0000000e6e137210 */ /* 0x000fc40007f5e0ff */
[----:B------:R-:W-:Y:S01]  /*6e00*/  IADD3 R15, P3, R112, R14, RZ ;  /* 0x0000000e700f7210 */ /* 0x000fe20007f7e0ff */
[----:B------:R-:W5:Y:S01]  /*6e10*/  LDG.E.128.CONSTANT R40, desc[UR10][R40.64] ;  /* 0x0000000a28287981 */ /* 0x000f62000c1e9d00 */
[----:B------:R-:W-:Y:S02]  /*6e20*/  LEA.HI.X R33, R23, R65, R26, 0x1, P1 ;  /* 0x0000004117217211 */ /* 0x000fe400008f0c1a */
[-C--:B------:R-:W-:Y:S02]  /*6e30*/  LEA R44, P4, R19, R64.reuse, 0x1 ;  /* 0x00000040132c7211 */ /* 0x080fe400078808ff */
        /* <DEDUP_REMOVED lines=8> */
[----:B------:R-:W-:Y:S01]  /*6ec0*/  LEA.HI.X R49, R15, R65, R30, 0x1, P5 ;  /* 0x000000410f317211 */ /* 0x000fe200028f0c1e */
[----:B------:R-:W5:Y:S01]  /*6ed0*/  LDG.E.128.CONSTANT R32, desc[UR10][R32.64] ;  /* 0x0000000a20207981 */ /* 0x000f62000c1e9d00 */
[----:B------:R-:W-:-:S02]  /*6ee0*/  LEA R52, P6, R26, R64, 0x1 ;  /* 0x000000401a347211 */ /* 0x000fc400078c08ff */
[-C--:B------:R-:W-:Y:S01]  /*6ef0*/  LEA R56, P5, R22, R64.reuse, 0x1 ;  /* 0x0000004016387211 */ /* 0x080fe200078a08ff */
[----:B------:R-:W5:Y:S01]  /*6f00*/  LDG.E.128.CONSTANT R44, desc[UR10][R44.64] ;  /* 0x0000000a2c2c7981 */ /* 0x000f62000c1e9d00 */
[-C--:B------:R-:W-:Y:S02]  /*6f10*/  LEA R60, P4, R18, R64.reuse, 0x1 ;  /* 0x00000040123c7211 */ /* 0x080fe400078808ff */
[-C--:B------:R-:W-:Y:S01]  /*6f20*/  LEA.HI.X.SX32 R27, R113, R31.reuse, 0x1, P1 ;  /* 0x0000001f711b7211 */ /* 0x080fe200008f0eff */
[----:B------:R-:W5:Y:S01]  /*6f30*/  LDG.E.128.CONSTANT R48, desc[UR10][R48.64] ;  /* 0x0000000a30307981 */ /* 0x000f62000c1e9d00 */
[-C--:B------:R-:W-:Y:S02]  /*6f40*/  LEA.HI.X.SX32 R23, R115, R31.reuse, 0x1, P0 ;  /* 0x0000001f73177211 */ /* 0x080fe400000f0eff */
[----:B------:R-:W-:Y:S02]  /*6f50*/  LEA.HI.X.SX32 R19, R116, R31, 0x1, P3 ;  /* 0x0000001f74137211 */ /* 0x000fe400018f0eff */
[----:B------:R-:W-:-:S02]  /*6f60*/  LEA R64, P1, R14, R64, 0x1 ;  /* 0x000000400e407211 */ /* 0x000fc400078208ff */
[----:B------:R-:W-:Y:S02]  /*6f70*/  LEA.HI.X.SX32 R15, R118, R31, 0x1, P2 ;  /* 0x0000001f760f7211 */ /* 0x000fe400010f0eff */
[-C--:B------:R-:W-:Y:S01]  /*6f80*/  LEA.HI.X R53, R26, R65.reuse, R27, 0x1, P6 ;  /* 0x000000411a357211 */ /* 0x080fe200030f0c1b */
[----:B------:R-:W5:Y:S01]  /*6f90*/  LDG.E.128.CONSTANT R28, desc[UR10][R28.64] ;  /* 0x0000000a1c1c7981 */ /* 0x000f62000c1e9d00 */
[-C--:B------:R-:W-:Y:S02]  /*6fa0*/  LEA.HI.X R57, R22, R65.reuse, R23, 0x1, P5 ;  /* 0x0000004116397211 */ /* 0x080fe400028f0c17 */
[-C--:B------:R-:W-:Y:S01]  /*6fb0*/  LEA.HI.X R61, R18, R65.reuse, R19, 0x1, P4 ;  /* 0x00000041123d7211 */ /* 0x080fe200020f0c13 */
[----:B------:R-:W5:Y:S01]  /*6fc0*/  LDG.E.128.CONSTANT R20, desc[UR10][R20.64] ;  /* 0x0000000a14147981 */ /* 0x000f62000c1e9d00 */
[----:B------:R-:W-:-:S03]  /*6fd0*/  LEA.HI.X R65, R14, R65, R15, 0x1, P1 ;  /* 0x000000410e417211 */ /* 0x000fc600008f0c0f */
[----:B------:R-:W5:Y:S04]  /*6fe0*/  LDG.E.128.CONSTANT R12, desc[UR10][R12.64] ;  /* 0x0000000a0c0c7981 */ /* 0x000f68000c1e9d00 */
[----:B------:R-:W5:Y:S04]  /*6ff0*/  LDG.E.128.CONSTANT R16, desc[UR10][R16.64] ;  /* 0x0000000a10107981 */ /* 0x000f68000c1e9d00 */
[----:B------:R-:W5:Y:S04]  /*7000*/  LDG.E.128.CONSTANT R24, desc[UR10][R24.64] ;  /* 0x0000000a18187981 */ /* 0x000f68000c1e9d00 */
[----:B------:R-:W5:Y:S04]  /*7010*/  LDG.E.128.CONSTANT R52, desc[UR10][R52.64] ;  /* 0x0000000a34347981 */ /* 0x000f68000c1e9d00 */
[----:B------:R-:W5:Y:S04]  /*7020*/  LDG.E.128.CONSTANT R56, desc[UR10][R56.64] ;  /* 0x0000000a38387981 */ /* 0x000f68000c1e9d00 */
[----:B------:R-:W5:Y:S04]  /*7030*/  LDG.E.128.CONSTANT R60, desc[UR10][R60.64] ;  /* 0x0000000a3c3c7981 */ /* 0x000f68000c1e9d00 */
[----:B------:R-:W5:Y:S01]  /*7040*/  LDG.E.128.CONSTANT R64, desc[UR10][R64.64] ;  /* 0x0000000a40407981 */ /* 0x000f62000c1e9d00 */
[----:B------:R-:W-:-:S02]  /*7050*/  ISETP.NE.AND P0, PT, R6, RZ, PT ;  /* 0x000000ff0600720c */ /* 0x000fc40003f05270 */
[----:B-1----:R-:W-:Y:S01]  /*7060*/  F2FP.F16.F32.PACK_AB R82, R83, R82 ;  /* 0x000000525352723e */ /* 0x002fe200000000ff */
[----:B------:R-:W-:Y:S01]  /*7070*/  BSSY B1, `(.L_x_23586) ;  /* 0x0000023000017945 */ /* 0x000fe20003800000 */
[----:B------:R-:W-:-:S03]  /*7080*/  F2FP.F16.F32.PACK_AB R81, R81, R80 ;  /* 0x000000505151723e */ /* 0x000fc600000000ff */
[----:B------:R-:W-:-:S06]  /*7090*/  IMAD.MOV.U32 R80, RZ, RZ, R82 ;  /* 0x000000ffff507224 */ /* 0x000fcc00078e0052 */
[----:B---34-:R-:W-:Y:S05]  /*70a0*/  @P0 BRA `(.L_x_23587) ;  /* 0x00000000007c0947 */ /* 0x018fea0003800000 */
[C---:B------:R-:W-:Y:S01]  /*70b0*/  IADD3 R82, R120.reuse, -0x5, RZ ;  /* 0xfffffffb78527810 */ /* 0x040fe20007ffe0ff */
[----:B------:R-:W-:Y:S01]  /*70c0*/  VIADD R102, R120, 0xfffffff9 ;  /* 0xfffffff978667836 */ /* 0x000fe20000000000 */
[----:B-----5:R-:W-:Y:S02]  /*70d0*/  PRMT R103, R75, 0x7632, R103 ;  /* 0x000076324b677816 */ /* 0x020fe40000000067 */
[----:B------:R-:W-:Y:S01]  /*70e0*/  ISETP.GE.AND P6, PT, R82, R117, PT ;  /* 0x000000755200720c */ /* 0x000fe20003fc6270 */
[----:B------:R-:W-:Y:S01]  /*70f0*/  VIADD R82, R120, 0xfffffffc ;  /* 0xfffffffc78527836 */ /* 0x000fe20000000000 */
[----:B------:R-:W-:-:S04]  /*7100*/  PRMT R83, R73, 0x7632, R83 ;  /* 0x0000763249537816 */ /* 0x000fc80000000053 */
[----:B------:R-:W-:Y:S01]  /*7110*/  ISETP.GE.AND P1, PT, R82, R117, PT ;  /* 0x000000755200720c */ /* 0x000fe20003f26270 */
[----:B------:R-:W-:-:S05]  /*7120*/  VIADD R82, R120, 0xfffffffd ;  /* 0xfffffffd78527836 */ /* 0x000fca0000000000 */
[----:B------:R-:W-:Y:S01]  /*7130*/  ISETP.GE.AND P2, PT, R82, R117, PT ;  /* 0x000000755200720c */ /* 0x000fe20003f46270 */
[----:B------:R-:W-:-:S05]  /*7140*/  VIADD R82, R120, 0xfffffffe ;  /* 0xfffffffe78527836 */ /* 0x000fca0000000000 */
[----:B------:R-:W-:Y:S01]  /*7150*/  ISETP.GE.AND P3, PT, R82, R117, PT ;  /* 0x000000755200720c */ /* 0x000fe20003f66270 */
[----:B------:R-:W-:-:S05]  /*7160*/  VIADD R82, R120, 0xffffffff ;  /* 0xffffffff78527836 */ /* 0x000fca0000000000 */
[----:B------:R-:W-:Y:S01]  /*7170*/  ISETP.GE.AND P4, PT, R82, R117, PT ;  /* 0x000000755200720c */ /* 0x000fe20003f86270 */
[----:B------:R-:W-:-:S03]  /*7180*/  VIADD R82, R120, 0xfffffffa ;  /* 0xfffffffa78527836 */ /* 0x000fc60000000000 */
[----:B------:R-:W-:Y:S02]  /*7190*/  SEL R75, R75, RZ, !P4 ;  /* 0x000000ff4b4b7207 */ /* 0x000fe40006000000 */
[-C--:B------:R-:W-:Y:S02]  /*71a0*/  ISETP.GE.AND P5, PT, R82, R117.reuse, PT ;  /* 0x000000755200720c */ /* 0x080fe40003fa6270 */
[----:B------:R-:W-:Y:S02]  /*71b0*/  SEL R82, R73, RZ, !P6 ;  /* 0x000000ff49527207 */ /* 0x000fe40007000000 */
[----:B------:R-:W-:Y:S02]  /*71c0*/  ISETP.GE.AND P6, PT, R102, R117, PT ;  /* 0x000000756600720c */ /* 0x000fe40003fc6270 */
[C---:B------:R-:W-:Y:S02]  /*71d0*/  PRMT R102, R74.reuse, 0x7632, R102 ;  /* 0x000076324a667816 */ /* 0x040fe40000000066 */
[----:B------:R-:W-:-:S02]  /*71e0*/  SEL R74, R74, RZ, !P2 ;  /* 0x000000ff4a4a7207 */ /* 0x000fc40005000000 */
[----:B------:R-:W-:Y:S02]  /*71f0*/  ISETP.GE.AND P2, PT, R120, R117, PT ;  /* 0x000000757800720c */ /* 0x000fe40003f46270 */
        /* <DEDUP_REMOVED lines=10> */
.L_x_23587:
[----:B------:R-:W-:Y:S05]  /*72a0*/  BSYNC B1 ;  /* 0x0000000000017941 */ /* 0x000fea0003800000 */
.L_x_23586:
[----:B-----5:R-:W-:Y:S01]  /*72b0*/  HFMA2.MMA R82, R80, R73, -RZ ;  /* 0x0000004950527235 */ /* 0x020fe200001000ff */
[----:B------:R-:W-:Y:S01]  /*72c0*/  IMAD.MOV.U32 R73, RZ, RZ, R81 ;  /* 0x000000ffff497224 */ /* 0x000fe200078e0051 */
[----:B------:R-:W-:Y:S01]  /*72d0*/  BSSY B1, `(.L_x_23588) ;  /* 0x0000023000017945 */ /* 0x000fe20003800000 */
[----:B------:R-:W-:-:S05]  /*72e0*/  F2FP.F16.F32.PACK_AB R76, R77, R76 ;  /* 0x0000004c4d4c723e */ /* 0x000fca00000000ff */
[----:B------:R-:W-:Y:S01]  /*72f0*/  HFMA2.MMA R72, R73, R72, R82 ;  /* 0x0000004849487235 */ /* 0x000fe20000000052 */
[----:B------:R-:W-:Y:S10]  /*7300*/  @P0 BRA `(.L_x_23589) ;  /* 0x00000000007c0947 */ /* 0x000ff40003800000 */
[----:B------:R-:W-:Y:S01]  /*7310*/  VIADD R82, R120, 0xfffffffb ;  /* 0xfffffffb78527836 */ /* 0x000fe20000000000 */
[----:B------:R-:W-:Y:S01]  /*7320*/  PRMT R83, R70, 0x7632, R83 ;  /* 0x0000763246537816 */ /* 0x000fe20000000053 */
[----:B------:R-:W-:-:S03]  /*7330*/  VIADD R102, R120, 0xfffffffc ;  /* 0xfffffffc78667836 */ /* 0x000fc60000000000 */
[-C--:B------:R-:W-:Y:S01]  /*7340*/  ISETP.GE.AND P6, PT, R82, R117.reuse, PT ;  /* 0x000000755200720c */ /* 0x080fe20003fc6270 */
[----:B------:R-:W-:Y:S01]  /*7350*/  VIADD R82, R120, 0xfffffffd ;  /* 0xfffffffd78527836 */ /* 0x000fe20000000000 */
[-C--:B------:R-:W-:Y:S01]  /*7360*/  ISETP.GE.AND P1, PT, R102, R117.reuse, PT ;  /* 0x000000756600720c */ /* 0x080fe20003f26270 */
[----:B------:R-:W-:Y:S01]  /*7370*/  VIADD R102, R120, 0xfffffffe ;  /* 0xfffffffe78667836 */ /* 0x000fe20000000000 */
[----:B------:R-:W-:Y:S02]  /*7380*/  SEL R77, R69, RZ, !P6 ;  /* 0x000000ff454d7207 */ /* 0x000fe40007000000 */
[-C--:B------:R-:W-:Y:S01]  /*7390*/  ISETP.GE.AND P2, PT, R82, R117.reuse, PT ;  /* 0x000000755200720c */ /* 0x080fe20003f46270 */
[----:B------:R-:W-:Y:S01]  /*73a0*/  VIADD R82, R120, 0xfffffffa ;  /* 0xfffffffa78527836 */ /* 0x000fe20000000000 */
[----:B------:R-:W-:Y:S02]  /*73b0*/  ISETP.GE.AND P3, PT, R102, R117, PT ;  /* 0x000000756600720c */ /* 0x000fe40003f66270 */
[----:B------:R-:W-:-:S02]  /*73c0*/  IADD3 R102, R120, -0x1, RZ ;  /* 0xffffffff78667810 */ /* 0x000fc40007ffe0ff */
[-C--:B------:R-:W-:Y:S01]  /*73d0*/  ISETP.GE.AND P5, PT, R82, R117.reuse, PT ;  /* 0x000000755200720c */ /* 0x080fe20003fa6270 */
[----:B------:R-:W-:Y:S01]  /*73e0*/  VIADD R82, R120, 0xfffffff9 ;  /* 0xfffffff978527836 */ /* 0x000fe20000000000 */
[-C--:B------:R-:W-:Y:S02]  /*73f0*/  ISETP.GE.AND P4, PT, R102, R117.reuse, PT ;  /* 0x000000756600720c */ /* 0x080fe40003f86270 */
[----:B------:R-:W-:Y:S02]  /*7400*/  SEL R70, R70, RZ, !P2 ;  /* 0x000000ff46467207 */ /* 0x000fe40005000000 */
[-C--:B------:R-:W-:Y:S02]  /*7410*/  ISETP.GE.AND P6, PT, R82, R117.reuse, PT ;  /* 0x000000755200720c */ /* 0x080fe40003fc6270 */
[----:B------:R-:W-:Y:S02]  /*7420*/  PRMT R82, R69, 0x7632, R82 ;  /* 0x0000763245527816 */ /* 0x000fe40000000052 */
[----:B------:R-:W-:-:S02]  /*7430*/  ISETP.GE.AND P2, PT, R120, R117, PT ;  /* 0x000000757800720c */ /* 0x000fc40003f46270 */
[C---:B------:R-:W-:Y:S02]  /*7440*/  PRMT R102, R71.reuse, 0x7632, R102 ;  /* 0x0000763247667816 */ /* 0x040fe40000000066 */
[C---:B------:R-:W-:Y:S02]  /*7450*/  PRMT R69, R68.reuse, 0x7632, R69 ;  /* 0x0000763244457816 */ /* 0x040fe40000000045 */
        /* <DEDUP_REMOVED lines=10> */
.L_x_23589:
[----:B------:R-:W-:Y:S05]  /*7500*/  BSYNC B1 ;  /* 0x0000000000017941 */ /* 0x000fea0003800000 */
.L_x_23588:
[----:B------:R-:W-:Y:S01]  /*7510*/  HMUL2 R77, R80, R69 ;  /* 0x00000045504d7232 */ /* 0x000fe20000000000 */
[----:B------:R-:W-:Y:S01]  /*7520*/  F2FP.F16.F32.PACK_AB R78, R79, R78 ;  /* 0x0000004e4f4e723e */ /* 0x000fe200000000ff */
[----:B------:R-:W-:Y:S01]  /*7530*/  IMAD.MOV.U32 R69, RZ, RZ, R76 ;  /* 0x000000ffff457224 */ /* 0x000fe200078e004c */
[----:B------:R-:W-:Y:S03]  /*7540*/  BSSY B1, `(.L_x_23590) ;  /* 0x0000026000017945 */ /* 0x000fe60003800000 */
[----:B------:R-:W-:Y:S01]  /*7550*/  HFMA2.MMA R77, R73, R68, R77 ;  /* 0x00000044494d7235 */ /* 0x000fe2000000004d */
[----:B------:R-:W-:Y:S02]  /*7560*/  IMAD.MOV.U32 R68, RZ, RZ, R78 ;  /* 0x000000ffff447224 */ /* 0x000fe400078e004e */
[----:B------:R-:W-:-:S04]  /*7570*/  HFMA2 R72, R69, R74, R72 ;  /* 0x0000004a45487231 */ /* 0x000fc80000000048 */
[----:B------:R-:W-:Y:S01]  /*7580*/  HFMA2 R75, R68, R75, R72 ;  /* 0x0000004b444b7231 */ /* 0x000fe20000000048 */
[----:B------:R-:W-:Y:S01]  /*7590*/  HFMA2.MMA R70, R69, R70, R77 ;  /* 0x0000004645467235 */ /* 0x000fe2000000004d */
[----:B------:R-:W-:Y:S10]  /*75a0*/  @P0 BRA `(.L_x_23591) ;  /* 0x00000000007c0947 */ /* 0x000ff40003800000 */
        /* <DEDUP_REMOVED lines=16> */
[C---:B------:R-:W-:Y:S02]  /*76b0*/  PRMT R74, R14.reuse, 0x7632, R74 ;  /* 0x000076320e4a7816 */ /* 0x040fe4000000004a */
[----:B------:R-:W-:-:S02]  /*76c0*/  SEL R81, R14, RZ, !P2 ;  /* 0x000000ff0e517207 */ /* 0x000fc40005000000 */
[----:B------:R-:W-:Y:S02]  /*76d0*/  ISETP.GE.AND P2, PT, R120, R117, PT ;  /* 0x000000757800720c */ /* 0x000fe40003f46270 */
[C---:B------:R-:W-:Y:S02]  /*76e0*/  PRMT R14, R15.reuse, 0x7632, R14 ;  /* 0x000076320f0e7816 */ /* 0x040fe4000000000e */
        /* <DEDUP_REMOVED lines=11> */
.L_x_23591:
[----:B------:R-:W-:Y:S05]  /*77a0*/  BSYNC B1 ;  /* 0x0000000000017941 */ /* 0x000fea0003800000 */
.L_x_23590:
[----:B------:R-:W-:Y:S01]  /*77b0*/  HMUL2 R13, R80, R13 ;  /* 0x0000000d500d7232 */ /* 0x000fe20000000000 */
[----:B------:R-:W-:Y:S01]  /*77c0*/  BSSY B1, `(.L_x_23592) ;  /* 0x0000025000017945 */ /* 0x000fe20003800000 */
[----:B------:R-:W-:Y:S02]  /*77d0*/  HFMA2 R71, R68, R71, R70 ;  /* 0x0000004744477231 */ /* 0x000fe40000000046 */
[--C-:B------:R-:W-:Y:S02]  /*77e0*/  HADD2.F32 R70, -RZ, R75.reuse.H1_H1 ;  /* 0x3000004bff467230 */ /* 0x100fe40000004100 */
[----:B------:R-:W-:Y:S01]  /*77f0*/  HFMA2.MMA R12, R73, R12, R13 ;  /* 0x0000000c490c7235 */ /* 0x000fe2000000000d */
[----:B------:R-:W-:Y:S01]  /*7800*/  HADD2.F32 R13, -RZ, R75.H0_H0 ;  /* 0x2000004bff0d7230 */ /* 0x000fe20000004100 */
[----:B------:R-:W-:Y:S09]  /*7810*/  @P0 BRA `(.L_x_23593) ;  /* 0x00000000007c0947 */ /* 0x000ff20003800000 */
        /* <DEDUP_REMOVED lines=31> */
.L_x_23593:
[----:B------:R-:W-:Y:S05]  /*7a10*/  BSYNC B1 ;  /* 0x0000000000017941 */ /* 0x000fea0003800000 */
.L_x_23592:
[----:B------:R-:W-:Y:S01]  /*7a20*/  HMUL2 R17, R80, R17 ;  /* 0x0000001150117232 */ /* 0x000fe20000000000 */
[----:B------:R-:W-:Y:S01]  /*7a30*/  BSSY B1, `(.L_x_23594) ;  /* 0x0000026000017945 */ /* 0x000fe20003800000 */
[----:B------:R-:W-:Y:S02]  /*7a40*/  HFMA2 R12, R69, R14, R12 ;  /* 0x0000000e450c7231 */ /* 0x000fe4000000000c */
[--C-:B------:R-:W-:Y:S02]  /*7a50*/  HADD2.F32 R14, -RZ, R71.reuse.H0_H0 ;  /* 0x20000047ff0e7230 */ /* 0x100fe40000004100 */
[----:B------:R-:W-:Y:S01]  /*7a60*/  FADD.FTZ R13, R13, R70 ;  /* 0x000000460d0d7221 */ /* 0x000fe20000010000 */
[----:B------:R-:W-:Y:S01]  /*7a70*/  HADD2.F32 R71, -RZ, R71.H1_H1 ;  /* 0x30000047ff477230 */ /* 0x000fe20000004100 */
[----:B------:R-:W-:Y:S01]  /*7a80*/  HFMA2.MMA R16, R73, R16, R17 ;  /* 0x0000001049107235 */ /* 0x000fe20000000011 */
[----:B------:R-:W-:Y:S10]  /*7a90*/  @P0 BRA `(.L_x_23595) ;  /* 0x00000000007c0947 */ /* 0x000ff40003800000 */
[----:B------:R-:W-:Y:S01]  /*7aa0*/  VIADD R72, R120, 0xfffffffc ;  /* 0xfffffffc78487836 */ /* 0x000fe20000000000 */
[----:B------:R-:W-:Y:S01]  /*7ab0*/  PRMT R17, R20, 0x7632, R17 ;  /* 0x0000763214117816 */ /* 0x000fe20000000011 */
[C---:B------:R-:W-:Y:S02]  /*7ac0*/  VIADD R70, R120.reuse, 0xfffffffb ;  /* 0xfffffffb78467836 */ /* 0x040fe40000000000 */
[----:B------:R-:W-:Y:S01]  /*7ad0*/  VIADD R74, R120, 0xfffffffd ;  /* 0xfffffffd784a7836 */ /* 0x000fe20000000000 */
[-C--:B------:R-:W-:Y:S01]  /*7ae0*/  ISETP.GE.AND P1, PT, R72, R117.reuse, PT ;  /* 0x000000754800720c */ /* 0x080fe20003f26270 */
[----:B------:R-:W-:Y:S01]  /*7af0*/  VIADD R72, R120, 0xfffffffe ;  /* 0xfffffffe78487836 */ /* 0x000fe20000000000 */
[-C--:B------:R-:W-:Y:S02]  /*7b00*/  ISETP.GE.AND P6, PT, R70, R117.reuse, PT ;  /* 0x000000754600720c */ /* 0x080fe40003fc6270 */
[----:B------:R-:W-:Y:S02]  /*7b10*/  IADD3 R70, R120, -0x6, RZ ;  /* 0xfffffffa78467810 */ /* 0x000fe40007ffe0ff */
[-C--:B------:R-:W-:Y:S01]  /*7b20*/  ISETP.GE.AND P3, PT, R72, R117.reuse, PT ;  /* 0x000000754800720c */ /* 0x080fe20003f66270 */
[----:B------:R-:W-:Y:S01]  /*7b30*/  VIADD R72, R120, 0xfffffff9 ;  /* 0xfffffff978487836 */ /* 0x000fe20000000000 */
[-C--:B------:R-:W-:Y:S01]  /*7b40*/  ISETP.GE.AND P2, PT, R74, R117.reuse, PT ;  /* 0x000000754a00720c */ /* 0x080fe20003f46270 */
[----:B------:R-:W-:Y:S01]  /*7b50*/  VIADD R74, R120, 0xffffffff ;  /* 0xffffffff784a7836 */ /* 0x000fe20000000000 */
[----:B------:R-:W-:-:S02]  /*7b60*/  ISETP.GE.AND P5, PT, R70, R117, PT ;  /* 0x000000754600720c */ /* 0x000fc40003fa6270 */
[C---:B------:R-:W-:Y:S02]  /*7b70*/  SEL R70, R21.reuse, RZ, !P6 ;  /* 0x000000ff15467207 */ /* 0x040fe40007000000 */
[-C--:B------:R-:W-:Y:S02]  /*7b80*/  ISETP.GE.AND P6, PT, R72, R117.reuse, PT ;  /* 0x000000754800720c */ /* 0x080fe40003fc6270 */
[----:B------:R-:W-:Y:S02]  /*7b90*/  ISETP.GE.AND P4, PT, R74, R117, PT ;  /* 0x000000754a00720c */ /* 0x000fe40003f86270 */
[C---:B------:R-:W-:Y:S02]  /*7ba0*/  PRMT R72, R22.reuse, 0x7632, R72 ;  /* 0x0000763216487816 */ /* 0x040fe40000000048 */
[----:B------:R-:W-:Y:S02]  /*7bb0*/  SEL R75, R22, RZ, !P2 ;  /* 0x000000ff164b7207 */ /* 0x000fe40005000000 */
[----:B------:R-:W-:-:S02]  /*7bc0*/  PRMT R21, R21, 0x7632, R21 ;  /* 0x0000763215157816 */ /* 0x000fc40000000015 */
[----:B------:R-:W-:Y:S02]  /*7bd0*/  ISETP.GE.AND P2, PT, R120, R117, PT ;  /* 0x000000757800720c */ /* 0x000fe40003f46270 */
        /* <DEDUP_REMOVED lines=11> */
.L_x_23595:
[----:B------:R-:W-:Y:S05]  /*7c90*/  BSYNC B1 ;  /* 0x0000000000017941 */ /* 0x000fea0003800000 */
.L_x_23594:
[----:B------:R-:W-:Y:S01]  /*7ca0*/  HFMA2 R16, R69, R18, R16 ;  /* 0x0000001245107231 */ /* 0x000fe20000000010 */
[C---:B------:R-:W-:Y:S01]  /*7cb0*/  HFMA2.MMA R12, R68.reuse, R15, R12 ;  /* 0x0000000f440c7235 */ /* 0x040fe2000000000c */
[----:B------:R-:W-:Y:S02]  /*7cc0*/  HMUL2 R21, R80, R21 ;  /* 0x0000001550157232 */ /* 0x000fe40000000000 */
[----:B------:R-:W-:Y:S01]  /*7cd0*/  FADD.FTZ R14, R14, R71 ;  /* 0x000000470e0e7221 */ /* 0x000fe20000010000 */
[----:B------:R-:W-:Y:S01]  /*7ce0*/  BSSY B1, `(.L_x_23596) ;  /* 0x000002a000017945 */ /* 0x000fe20003800000 */
[----:B------:R-:W-:Y:S01]  /*7cf0*/  FADD.FTZ R94, R13, R94 ;  /* 0x0000005e0d5e7221 */ /* 0x000fe20000010000 */
[----:B------:R-:W-:Y:S01]  /*7d00*/  HFMA2.MMA R16, R68, R19, R16 ;  /* 0x0000001344107235 */ /* 0x000fe20000000010 */
[----:B------:R-:W-:Y:S02]  /*7d10*/  HFMA2 R21, R73, R20, R21 ;  /* 0x0000001449157231 */ /* 0x000fe40000000015 */
[----:B------:R-:W-:Y:S01]  /*7d20*/  FADD.FTZ R93, R14, R93 ;  /* 0x0000005d0e5d7221 */ /* 0x000fe20000010000 */
[----:B------:R-:W-:-:S02]  /*7d30*/  HADD2.F32 R13, -RZ, R12.H0_H0 ;  /* 0x2000000cff0d7230 */ /* 0x000fc40000004100 */
[----:B------:R-:W-:Y:S02]  /*7d40*/  HFMA2 R21, R69, R22, R21 ;  /* 0x0000001645157231 */ /* 0x000fe40000000015 */
[----:B------:R-:W-:Y:S02]  /*7d50*/  HADD2.F32 R12, -RZ, R12.H1_H1 ;  /* 0x3000000cff0c7230 */ /* 0x000fe40000004100 */
[--C-:B------:R-:W-:Y:S02]  /*7d60*/  HADD2.F32 R14, -RZ, R16.reuse.H0_H0 ;  /* 0x20000010ff0e7230 */ /* 0x100fe40000004100 */
[----:B------:R-:W-:Y:S01]  /*7d70*/  HADD2.F32 R15, -RZ, R16.H1_H1 ;  /* 0x30000010ff0f7230 */ /* 0x000fe20000004100 */
        /* <DEDUP_REMOVED lines=17> */
[----:B------:R-:W-:Y:S02]  /*7e90*/  SEL R26, R26, RZ, !P2 ;  /* 0x000000ff1a1a7207 */ /* 0x000fe40005000000 */
        /* <DEDUP_REMOVED lines=14> */
.L_x_23597:
[----:B------:R-:W-:Y:S05]  /*7f80*/  BSYNC B1 ;  /* 0x0000000000017941 */ /* 0x000fea0003800000 */
.L_x_23596:
[----:B------:R-:W-:Y:S01]  /*7f90*/  HMUL2 R25, R80, R25 ;  /* 0x0000001950197232 */ /* 0x000fe20000000000 */
[----:B------:R-:W-:Y:S01]  /*7fa0*/  BSSY B1, `(.L_x_23598) ;  /* 0x0000025000017945 */ /* 0x000fe20003800000 */
[----:B------:R-:W-:Y:S01]  /*7fb0*/  HFMA2.MMA R21, R68, R23, R21 ;  /* 0x0000001744157235 */ /* 0x000fe20000000015 */
[----:B------:R-:W-:Y:S01]  /*7fc0*/  FADD.FTZ R13, R13, R12 ;  /* 0x0000000c0d0d7221 */ /* 0x000fe20000010000 */
[----:B------:R-:W-:Y:S01]  /*7fd0*/  FADD.FTZ R14, R14, R15 ;  /* 0x0000000f0e0e7221 */ /* 0x000fe20000010000 */
[----:B------:R-:W-:Y:S01]  /*7fe0*/  HFMA2 R25, R73, R24, R25 ;  /* 0x0000001849197231 */ /* 0x000fe20000000019 */
[----:B------:R-:W-:Y:S07]  /*7ff0*/  @P0 BRA `(.L_x_23599) ;  /* 0x00000000007c0947 */ /* 0x000fee0003800000 */
[C---:B------:R-:W-:Y:S01]  /*8000*/  VIADD R12, R120.reuse, 0xfffffffb ;  /* 0xfffffffb780c7836 */ /* 0x040fe20000000000 */
[C---:B------:R-:W-:Y:S01]  /*8010*/  IADD3 R18, R120.reuse, -0x3, RZ ;  /* 0xfffffffd78127810 */ /* 0x040fe20007ffe0ff */
[----:B------:R-:W-:Y:S01]  /*8020*/  VIADD R16, R120, 0xfffffffc ;  /* 0xfffffffc78107836 */ /* 0x000fe20000000000 */
[----:B------:R-:W-:Y:S02]  /*8030*/  PRMT R17, R30, 0x7632, R17 ;  /* 0x000076321e117816 */ /* 0x000fe40000000011 */
        /* <DEDUP_REMOVED lines=27> */
.L_x_23599:
[----:B------:R-:W-:Y:S05]  /*81f0*/  BSYNC B1 ;  /* 0x0000000000017941 */ /* 0x000fea0003800000 */
.L_x_23598:
[----:B------:R-:W-:Y:S01]  /*8200*/  HMUL2 R29, R80, R29 ;  /* 0x0000001d501d7232 */ /* 0x000fe20000000000 */
[----:B------:R-:W-:Y:S01]  /*8210*/  BSSY B1, `(.L_x_23600) ;  /* 0x0000027000017945 */ /* 0x000fe20003800000 */
[----:B------:R-:W-:Y:S01]  /*8220*/  HFMA2.MMA R25, R69, R26, R25 ;  /* 0x0000001a45197235 */ /* 0x000fe20000000019 */
[----:B------:R-:W-:Y:S02]  /*8230*/  HADD2.F32 R12, -RZ, R21.H0_H0 ;  /* 0x20000015ff0c7230 */ /* 0x000fe40000004100 */
[----:B------:R-:W-:Y:S01]  /*8240*/  FADD.FTZ R92, R13, R92 ;  /* 0x0000005c0d5c7221 */ /* 0x000fe20000010000 */
[----:B------:R-:W-:Y:S01]  /*8250*/  FADD.FTZ R91, R14, R91 ;  /* 0x0000005b0e5b7221 */ /* 0x000fe20000010000 */
[----:B------:R-:W-:Y:S02]  /*8260*/  HFMA2 R15, R73, R28, R29 ;  /* 0x0000001c490f7231 */ /* 0x000fe4000000001d */
        /* <DEDUP_REMOVED lines=14> */
[-C--:B------:R-:W-:Y:S02]  /*8350*/  ISETP.GE.AND P5, PT, R14, R117.reuse, PT ;  /* 0x000000750e00720c */ /* 0x080fe40003fa6270 */
[----:B------:R-:W-:Y:S02]  /*8360*/  SEL R14, R33, RZ, !P6 ;  /* 0x000000ff210e7207 */ /* 0x000fe40007000000 */
[-C--:B------:R-:W-:Y:S02]  /*8370*/  ISETP.GE.AND P4, PT, R18, R117.reuse, PT ;  /* 0x000000751200720c */ /* 0x080fe40003f86270 */
[----:B------:R-:W-:Y:S02]  /*8380*/  ISETP.GE.AND P6, PT, R16, R117, PT ;  /* 0x000000751000720c */ /* 0x000fe40003fc6270 */
[----:B------:R-:W-:-:S02]  /*8390*/  SEL R17, R34, RZ, !P2 ;  /* 0x000000ff22117207 */ /* 0x000fc40005000000 */
[----:B------:R-:W-:Y:S02]  /*83a0*/  PRMT R33, R33, 0x7632, R33 ;  /* 0x0000763221217816 */ /* 0x000fe40000000021 */
[----:B------:R-:W-:Y:S02]  /*83b0*/  PRMT R16, R34, 0x7632, R16 ;  /* 0x0000763222107816 */ /* 0x000fe40000000010 */
[----:B------:R-:W-:Y:S02]  /*83c0*/  ISETP.GE.AND P2, PT, R120, R117, PT ;  /* 0x000000757800720c */ /* 0x000fe40003f46270 */
        /* <DEDUP_REMOVED lines=11> */
.L_x_23601:
[----:B------:R-:W-:Y:S05]  /*8480*/  BSYNC B1 ;  /* 0x0000000000017941 */ /* 0x000fea0003800000 */
.L_x_23600:
[----:B------:R-:W-:Y:S01]  /*8490*/  HMUL2 R16, R80, R33 ;  /* 0x0000002150107232 */ /* 0x000fe20000000000 */
[----:B------:R-:W-:Y:S01]  /*84a0*/  BSSY B1, `(.L_x_23602) ;  /* 0x0000025000017945 */ /* 0x000fe20003800000 */
[----:B------:R-:W-:Y:S01]  /*84b0*/  HFMA2.MMA R25, R68, R27, R25 ;  /* 0x0000001b44197235 */ /* 0x000fe20000000019 */
[----:B------:R-:W-:Y:S01]  /*84c0*/  FADD.FTZ R21, R12, R21 ;  /* 0x000000150c157221 */ /* 0x000fe20000010000 */
[----:B------:R-:W-:Y:S02]  /*84d0*/  HFMA2 R15, R69, R30, R15 ;  /* 0x0000001e450f7231 */ /* 0x000fe4000000000f */
[----:B------:R-:W-:Y:S01]  /*84e0*/  HFMA2.MMA R17, R73, R32, R16 ;  /* 0x0000002049117235 */ /* 0x000fe20000000010 */
[----:B------:R-:W-:Y:S10]  /*84f0*/  @P0 BRA `(.L_x_23603) ;  /* 0x00000000007c0947 */ /* 0x000ff40003800000 */
        /* <DEDUP_REMOVED lines=16> */
[C---:B------:R-:W-:Y:S02]  /*8600*/  SEL R19, R38.reuse, RZ, !P2 ;  /* 0x000000ff26137207 */ /* 0x040fe40005000000 */
[----:B------:R-:W-:Y:S02]  /*8610*/  PRMT R37, R37, 0x7632, R37 ;  /* 0x0000763225257816 */ /* 0x000fe40000000025 */
        /* <DEDUP_REMOVED lines=13> */
.L_x_23603:
[----:B------:R-:W-:Y:S05]  /*86f0*/  BSYNC B1 ;  /* 0x0000000000017941 */ /* 0x000fea0003800000 */
.L_x_23602:
[----:B------:R-:W-:Y:S01]  /*8700*/  HMUL2 R18, R80, R37 ;  /* 0x0000002550127232 */ /* 0x000fe20000000000 */
[----:B------:R-:W-:Y:S01]  /*8710*/  BSSY B1, `(.L_x_23604) ;  /* 0x0000027000017945 */ /* 0x000fe20003800000 */
[----:B------:R-:W-:Y:S01]  /*8720*/  HFMA2.MMA R34, R69, R34, R17 ;  /* 0x0000002245227235 */ /* 0x000fe20000000011 */
[----:B------:R-:W-:Y:S02]  /*8730*/  HADD2.F32 R12, -RZ, R25.H0_H0 ;  /* 0x20000019ff0c7230 */ /* 0x000fe40000004100 */
[----:B------:R-:W-:Y:S01]  /*8740*/  FADD.FTZ R90, R21, R90 ;  /* 0x0000005a155a7221 */ /* 0x000fe20000010000 */
[----:B------:R-:W-:Y:S02]  /*8750*/  HFMA2 R15, R68, R31, R15 ;  /* 0x0000001f440f7231 */ /* 0x000fe4000000000f */
[----:B------:R-:W-:Y:S02]  /*8760*/  HADD2.F32 R25, -RZ, R25.H1_H1 ;  /* 0x30000019ff197230 */ /* 0x000fe40000004100 */
[----:B------:R-:W-:Y:S01]  /*8770*/  HFMA2 R19, R73, R36, R18 ;  /* 0x0000002449137231 */ /* 0x000fe20000000012 */
[----:B------:R-:W-:Y:S06]  /*8780*/  @P0 BRA `(.L_x_23605) ;  /* 0x00000000007c0947 */ /* 0x000fec0003800000 */
[----:B------:R-:W-:Y:S01]  /*8790*/  VIADD R16, R120, 0xfffffffc ;  /* 0xfffffffc78107836 */ /* 0x000fe20000000000 */
[----:B------:R-:W-:Y:S01]  /*87a0*/  PRMT R13, R40, 0x7632, R13 ;  /* 0x00007632280d7816 */ /* 0x000fe2000000000d */
[C---:B------:R-:W-:Y:S02]  /*87b0*/  VIADD R14, R120.reuse, 0xfffffffb ;  /* 0xfffffffb780e7836 */ /* 0x040fe40000000000 */
[----:B------:R-:W-:Y:S01]  /*87c0*/  VIADD R18, R120, 0xfffffffd ;  /* 0xfffffffd78127836 */ /* 0x000fe20000000000 */
[-C--:B------:R-:W-:Y:S02]  /*87d0*/  ISETP.GE.AND P1, PT, R16, R117.reuse, PT ;  /* 0x000000751000720c */ /* 0x080fe40003f26270 */
        /* <DEDUP_REMOVED lines=26> */
.L_x_23605:
[----:B------:R-:W-:Y:S05]  /*8980*/  BSYNC B1 ;  /* 0x0000000000017941 */ /* 0x000fea0003800000 */
.L_x_23604:
[----:B------:R-:W-:Y:S01]  /*8990*/  HMUL2 R20, R80, R41 ;  /* 0x0000002950147232 */ /* 0x000fe20000000000 */
[----:B------:R-:W-:Y:S01]  /*89a0*/  HFMA2.MMA R34, R68, R35, R34 ;  /* 0x0000002344227235 */ /* 0x000fe20000000022 */
[----:B------:R-:W-:Y:S02]  /*89b0*/  HFMA2 R19, R69, R38, R19 ;  /* 0x0000002645137231 */ /* 0x000fe40000000013 */
[--C-:B------:R-:W-:Y:S02]  /*89c0*/  HADD2.F32 R13, -RZ, R15.reuse.H0_H0 ;  /* 0x2000000fff0d7230 */ /* 0x100fe40000004100 */
[----:B------:R-:W-:Y:S01]  /*89d0*/  FADD.FTZ R12, R12, R25 ;  /* 0x000000190c0c7221 */ /* 0x000fe20000010000 */
[----:B------:R-:W-:Y:S01]  /*89e0*/  HADD2.F32 R14, -RZ, R15.H1_H1 ;  /* 0x3000000fff0e7230 */ /* 0x000fe20000004100 */
[----:B------:R-:W-:Y:S01]  /*89f0*/  HFMA2.MMA R21, R73, R40, R20 ;  /* 0x0000002849157235 */ /* 0x000fe20000000014 */
[----:B------:R-:W-:Y:S01]  /*8a00*/  HFMA2 R19, R68, R39, R19 ;  /* 0x0000002744137231 */ /* 0x000fe20000000013 */
[----:B------:R-:W-:Y:S01]  /*8a10*/  BSSY B1, `(.L_x_23606) ;  /* 0x000002a000017945 */ /* 0x000fe20003800000 */
[----:B------:R-:W-:Y:S01]  /*8a20*/  FADD.FTZ R89, R12, R89 ;  /* 0x000000590c597221 */ /* 0x000fe20000010000 */
[----:B------:R-:W-:Y:S01]  /*8a30*/  FADD.FTZ R13, R13, R14 ;  /* 0x0000000e0d0d7221 */ /* 0x000fe20000010000 */
[----:B------:R-:W-:-:S02]  /*8a40*/  HADD2.F32 R15, -RZ, R34.H0_H0 ;  /* 0x20000022ff0f7230 */ /* 0x000fc40000004100 */
[----:B------:R-:W-:Y:S01]  /*8a50*/  HADD2.F32 R34, -RZ, R34.H1_H1 ;  /* 0x30000022ff227230 */ /* 0x000fe20000004100 */
[----:B------:R-:W-:Y:S01]  /*8a60*/  HFMA2.MMA R21, R69, R42, R21 ;  /* 0x0000002a45157235 */ /* 0x000fe20000000015 */
[--C-:B------:R-:W-:Y:S02]  /*8a70*/  HADD2.F32 R12, -RZ, R19.reuse.H0_H0 ;  /* 0x20000013ff0c7230 */ /* 0x100fe40000004100 */
[----:B------:R-:W-:Y:S02]  /*8a80*/  HADD2.F32 R19, -RZ, R19.H1_H1 ;  /* 0x30000013ff137230 */ /* 0x000fe40000004100 */
[----:B------:R-:W-:-:S05]  /*8a90*/  FADD.FTZ R34, R15, R34 ;  /* 0x000000220f227221 */ /* 0x000fca0000010000 */
[----:B------:R-:W-:Y:S01]  /*8aa0*/  HFMA2 R21, R68, R43, R21 ;  /* 0x0000002b44157231 */ /* 0x000fe20000000015 */
        /* <DEDUP_REMOVED lines=32> */
.L_x_23607:
[----:B------:R-:W-:Y:S05]  /*8cb0*/  BSYNC B1 ;  /* 0x0000000000017941 */ /* 0x000fea0003800000 */
.L_x_23606:
[----:B------:R-:W-:Y:S02]  /*8cc0*/  HMUL2 R22, R80, R45 ;  /* 0x0000002d50167232 */ /* 0x000fe40000000000 */
[--C-:B------:R-:W-:Y:S01]  /*8cd0*/  HADD2.F32 R14, -RZ, R21.reuse.H0_H0 ;  /* 0x20000015ff0e7230 */ /* 0x100fe20000004100 */
[----:B------:R-:W-:Y:S01]  /*8ce0*/  BSSY B1, `(.L_x_23608) ;  /* 0x0000028000017945 */ /* 0x000fe20003800000 */
[----:B------:R-:W-:Y:S02]  /*8cf0*/  HADD2.F32 R21, -RZ, R21.H1_H1 ;  /* 0x30000015ff157230 */ /* 0x000fe40000004100 */
[----:B------:R-:W-:Y:S01]  /*8d00*/  FADD.FTZ R87, R34, R87 ;  /* 0x0000005722577221 */ /* 0x000fe20000010000 */
[----:B------:R-:W-:Y:S01]  /*8d10*/  FADD.FTZ R88, R13, R88 ;  /* 0x000000580d587221 */ /* 0x000fe20000010000 */
[----:B------:R-:W-:Y:S01]  /*8d20*/  HFMA2.MMA R23, R73, R44, R22 ;  /* 0x0000002c49177235 */ /* 0x000fe20000000016 */
[----:B------:R-:W-:Y:S01]  /*8d30*/  FADD.FTZ R19, R12, R19 ;  /* 0x000000130c137221 */ /* 0x000fe20000010000 */
[----:B------:R-:W-:-:S08]  /*8d40*/  FADD.FTZ R14, R14, R21 ;  /* 0x000000150e0e7221 */ /* 0x000fd00000010000 */
[----:B------:R-:W-:Y:S01]  /*8d50*/  HFMA2 R34, R69, R46, R23 ;  /* 0x0000002e45227231 */ /* 0x000fe20000000017 */
        /* <DEDUP_REMOVED lines=32> */
.L_x_23609:
[----:B------:R-:W-:Y:S05]  /*8f60*/  BSYNC B1 ;  /* 0x0000000000017941 */ /* 0x000fea0003800000 */
.L_x_23608:
[----:B------:R-:W-:Y:S01]  /*8f70*/  HMUL2 R24, R80, R49 ;  /* 0x0000003150187232 */ /* 0x000fe20000000000 */
[----:B------:R-:W-:Y:S01]  /*8f80*/  BSSY B1, `(.L_x_23610) ;  /* 0x0000025000017945 */ /* 0x000fe20003800000 */
[----:B------:R-:W-:Y:S01]  /*8f90*/  HFMA2.MMA R47, R68, R47, R34 ;  /* 0x0000002f442f7235 */ /* 0x000fe20000000022 */
[----:B------:R-:W-:Y:S01]  /*8fa0*/  FADD.FTZ R86, R19, R86 ;  /* 0x0000005613567221 */ /* 0x000fe20000010000 */
[----:B------:R-:W-:Y:S01]  /*8fb0*/  FADD.FTZ R85, R14, R85 ;  /* 0x000000550e557221 */ /* 0x000fe20000010000 */
[----:B------:R-:W-:Y:S01]  /*8fc0*/  HFMA2 R25, R73, R48, R24 ;  /* 0x0000003049197231 */ /* 0x000fe20000000018 */
[----:B------:R-:W-:Y:S07]  /*8fd0*/  @P0 BRA `(.L_x_23611) ;  /* 0x00000000007c0947 */ /* 0x000fee0003800000 */
        /* <DEDUP_REMOVED lines=13> */
[C---:B------:R-:W-:Y:S02]  /*90b0*/  SEL R14, R53.reuse, RZ, !P6 ;  /* 0x000000ff350e7207 */ /* 0x040fe40007000000 */
[-C--:B------:R-:W-:Y:S02]  /*90c0*/  ISETP.GE.AND P4, PT, R16, R117.reuse, PT ;  /* 0x000000751000720c */ /* 0x080fe40003f86270 */
[----:B------:R-:W-:Y:S02]  /*90d0*/  ISETP.GE.AND P6, PT, R12, R117, PT ;  /* 0x000000750c00720c */ /* 0x000fe40003fc6270 */
[----:B------:R-:W-:Y:S02]  /*90e0*/  SEL R54, R54, RZ, !P2 ;  /* 0x000000ff36367207 */ /* 0x000fe40005000000 */
[----:B------:R-:W-:-:S02]  /*90f0*/  PRMT R53, R53, 0x7632, R53 ;  /* 0x0000763235357816 */ /* 0x000fc40000000035 */
        /* <DEDUP_REMOVED lines=13> */
.L_x_23611:
[----:B------:R-:W-:Y:S05]  /*91d0*/  BSYNC B1 ;  /* 0x0000000000017941 */ /* 0x000fea0003800000 */
.L_x_23610:
[----:B------:R-:W-:Y:S01]  /*91e0*/  BSSY B1, `(.L_x_23612) ;  /* 0x0000022000017945 */ /* 0x000fe20003800000 */
[----:B------:R-:W-:-:S03]  /*91f0*/  HMUL2 R26, R80, R53 ;  /* 0x00000035501a7232 */ /* 0x000fc60000000000 */
[----:B------:R-:W-:Y:S05]  /*9200*/  @P0 BRA `(.L_x_23613) ;  /* 0x00000000007c0947 */ /* 0x000fea0003800000 */
        /* <DEDUP_REMOVED lines=31> */
.L_x_23613:
[----:B------:R-:W-:Y:S05]  /*9400*/  BSYNC B1 ;  /* 0x0000000000017941 */ /* 0x000fea0003800000 */
.L_x_23612:
[----:B------:R-:W-:Y:S01]  /*9410*/  BSSY B1, `(.L_x_23614) ;  /* 0x0000022000017945 */ /* 0x000fe20003800000 */
[----:B------:R-:W-:-:S03]  /*9420*/  HFMA2.MMA R28, R80, R57, -RZ ;  /* 0x00000039501c7235 */ /* 0x000fc600001000ff */
[----:B------:R-:W-:Y:S08]  /*9430*/  @P0 BRA `(.L_x_23615) ;  /* 0x00000000007c0947 */ /* 0x000ff00003800000 */
        /* <DEDUP_REMOVED lines=31> */
.L_x_23615:
[----:B------:R-:W-:Y:S05]  /*9630*/  BSYNC B1 ;  /* 0x0000000000017941 */ /* 0x000fea0003800000 */
.L_x_23614:
[----:B------:R-:W-:Y:S01]  /*9640*/  HMUL2 R30, R80, R61 ;  /* 0x0000003d501e7232 */ /* 0x000fe20000000000 */
[----:B------:R-:W-:Y:S01]  /*9650*/  HFMA2.MMA R29, R73, R56, R28 ;  /* 0x00000038491d7235 */ /* 0x000fe2000000001c */
[C---:B------:R-:W-:Y:S01]  /*9660*/  HFMA2 R27, R73.reuse, R52, R26 ;  /* 0x00000034491b7231 */ /* 0x040fe2000000001a */
[----:B------:R-:W-:Y:S01]  /*9670*/  HFMA2.MMA R34, R69, R50, R25 ;  /* 0x0000003245227235 */ /* 0x000fe20000000019 */
[----:B------:R-:W-:Y:S02]  /*9680*/  HFMA2 R31, R73, R60, R30 ;  /* 0x0000003c491f7231 */ /* 0x000fe4000000001e */
[----:B------:R-:W-:Y:S02]  /*9690*/  HADD2.F32 R12, -RZ, R47.H0_H0 ;  /* 0x2000002fff0c7230 */ /* 0x000fe40000004100 */
[----:B------:R-:W-:Y:S02]  /*96a0*/  HFMA2 R27, R69, R54, R27 ;  /* 0x00000036451b7231 */ /* 0x000fe4000000001b */
[----:B------:R-:W-:-:S02]  /*96b0*/  HADD2.F32 R47, -RZ, R47.H1_H1 ;  /* 0x3000002fff2f7230 */ /* 0x000fc40000004100 */
[----:B------:R-:W-:Y:S01]  /*96c0*/  HFMA2 R31, R69, R62, R31 ;  /* 0x0000003e451f7231 */ /* 0x000fe2000000001f */
[----:B------:R-:W-:Y:S01]  /*96d0*/  HFMA2.MMA R29, R69, R58, R29 ;  /* 0x0000003a451d7235 */ /* 0x000fe2000000001d */
[----:B------:R-:W-:Y:S01]  /*96e0*/  BSSY B1, `(.L_x_23616) ;  /* 0x0000037000017945 */ /* 0x000fe20003800000 */
[C---:B------:R-:W-:Y:S01]  /*96f0*/  HFMA2.MMA R34, R68.reuse, R51, R34 ;  /* 0x0000003344227235 */ /* 0x040fe20000000022 */
[----:B------:R-:W-:Y:S01]  /*9700*/  FADD.FTZ R47, R12, R47 ;  /* 0x0000002f0c2f7221 */ /* 0x000fe20000010000 */
[C---:B------:R-:W-:Y:S02]  /*9710*/  HFMA2.MMA R27, R68.reuse, R55, R27 ;  /* 0x00000037441b7235 */ /* 0x040fe4000000001b */
[----:B------:R-:W-:Y:S01]  /*9720*/  HFMA2.MMA R31, R68, R63, R31 ;  /* 0x0000003f441f7235 */ /* 0x000fe2000000001f */
[----:B------:R-:W-:-:S03]  /*9730*/  FADD.FTZ R84, R47, R84 ;  /* 0x000000542f547221 */ /* 0x000fc60000010000 */
[----:B------:R-:W-:Y:S02]  /*9740*/  HFMA2 R29, R68, R59, R29 ;  /* 0x0000003b441d7231 */ /* 0x000fe4000000001d */
[--C-:B------:R-:W-:Y:S02]  /*9750*/  HADD2.F32 R12, -RZ, R34.reuse.H0_H0 ;  /* 0x20000022ff0c7230 */ /* 0x100fe40000004100 */
[--C-:B------:R-:W-:Y:S02]  /*9760*/  HADD2.F32 R14, -RZ, R27.reuse.H0_H0 ;  /* 0x2000001bff0e7230 */ /* 0x100fe40000004100 */
        /* <DEDUP_REMOVED lines=24> */
[C---:B------:R-:W-:Y:S01]  /*98f0*/  VIADD R18, R120.reuse, 0xffffffff ;  /* 0xffffffff78127836 */ /* 0x040fe20000000000 */
[----:B------:R-:W-:-:S02]  /*9900*/  IADD3 R16, R120, -0x2, RZ ;  /* 0xfffffffe78107810 */ /* 0x000fc40007ffe0ff */
[-C--:B------:R-:W-:Y:S02]  /*9910*/  ISETP.GE.AND P1, PT, R12, R117.reuse, PT ;  /* 0x000000750c00720c */ /* 0x080fe40003f26270 */
[-C--:B------:R-:W-:Y:S02]  /*9920*/  ISETP.GE.AND P4, PT, R14, R117.reuse, PT ;  /* 0x000000750e00720c */ /* 0x080fe40003f86270 */
[-C--:B------:R-:W-:Y:S02]  /*9930*/  ISETP.GE.AND P0, PT, R16, R117.reuse, PT ;  /* 0x000000751000720c */ /* 0x080fe40003f06270 */
[----:B------:R-:W-:Y:S02]  /*9940*/  SEL R13, R64, RZ, !P6 ;  /* 0x000000ff400d7207 */ /* 0x000fe40007000000 */
[----:B------:R-:W-:Y:S02]  /*9950*/  ISETP.GE.AND P3, PT, R18, R117, PT ;  /* 0x000000751200720c */ /* 0x000fe40003f66270 */
[----:B------:R-:W-:-:S02]  /*9960*/  PRMT R12, R64, 0x7632, R12 ;  /* 0x00007632400c7816 */ /* 0x000fc4000000000c */
        /* <DEDUP_REMOVED lines=14> */
.L_x_23617:
[----:B------:R-:W-:Y:S05]  /*9a50*/  BSYNC B1 ;  /* 0x0000000000017941 */ /* 0x000fea0003800000 */
.L_x_23616:
[----:B------:R-:W-:Y:S02]  /*9a60*/  HMUL2 R32, R80, R65 ;  /* 0x0000004150207232 */ /* 0x000fe40000000000 */
[----:B------:R-:W-:Y:S01]  /*9a70*/  VIADD R111, R111, 0x4 ;  /* 0x000000046f6f7836 */ /* 0x000fe20000000000 */
[----:B------:R-:W-:Y:S01]  /*9a80*/  IADD3 R8, P1, R8, 0x10, RZ ;  /* 0x0000001008087810 */ /* 0x000fe20007f3e0ff */
[----:B------:R-:W-:Y:S02]  /*9a90*/  VIADD R120, R120, 0x40 ;  /* 0x0000004078787836 */ /* 0x000fe40000000000 */
[----:B------:R-:W-:Y:S02]  /*9aa0*/  HFMA2 R33, R73, R64, R32 ;  /* 0x0000004049217231 */ /* 0x000fe40000000020 */
[----:B------:R-:W-:Y:S01]  /*9ab0*/  VIADD R6, R6, 0xfffffffc ;  /* 0xfffffffc06067836 */ /* 0x000fe20000000000 */
[----:B------:R-:W-:Y:S01]  /*9ac0*/  ISETP.GE.AND P0, PT, R111, R114, PT ;  /* 0x000000726f00720c */ /* 0x000fe20003f06270 */
[----:B------:R-:W-:-:S02]  /*9ad0*/  VIADD R99, R99, 0x100 ;  /* 0x0000010063637836 */ /* 0x000fc40000000000 */
[----:B------:R-:W-:Y:S01]  /*9ae0*/  IMAD.X R5, RZ, RZ, R5, P1 ;  /* 0x000000ffff057224 */ /* 0x000fe200008e0605 */
[----:B------:R-:W-:-:S10]  /*9af0*/  HFMA2.MMA R34, R69, R66, R33 ;  /* 0x0000004245227235 */ /* 0x000fd40000000021 */
[----:B------:R-:W-:-:S05]  /*9b00*/  HFMA2 R34, R68, R67, R34 ;  /* 0x0000004344227231 */ /* 0x000fca0000000022 */
[--C-:B------:R-:W-:Y:S02]  /*9b10*/  HADD2.F32 R12, -RZ, R34.reuse.H0_H0 ;  /* 0x20000022ff0c7230 */ /* 0x100fe40000004100 */
[----:B------:R-:W-:-:S05]  /*9b20*/  HADD2.F32 R13, -RZ, R34.H1_H1 ;  /* 0x30000022ff0d7230 */ /* 0x000fca0000004100 */
[----:B------:R-:W-:-:S04]  /*9b30*/  FADD.FTZ R12, R12, R13 ;  /* 0x0000000d0c0c7221 */ /* 0x000fc80000010000 */
[----:B------:R-:W-:Y:S01]  /*9b40*/  FADD.FTZ R95, R12, R95 ;  /* 0x0000005f0c5f7221 */ /* 0x000fe20000010000 */
[----:B------:R-:W-:Y:S06]  /*9b50*/  @!P0 BRA `(.L_x_23618) ;  /* 0xffffffcc00e08947 */ /* 0x000fec000383ffff */
.L_x_23585:
[----:B------:R-:W-:Y:S05]  /*9b60*/  BSYNC B0 ;  /* 0x0000000000007941 */ /* 0x000fea0003800000 */
.L_x_23583:
[----:B------:R-:W0:Y:S01]  /*9b70*/  SHFL.BFLY PT, R5, R94, 0x1, 0x1f ;  /* 0x0c201f005e057f89 */ /* 0x000e2200000e0000 */
[----:B------:R-:W4:Y:S01]  /*9b80*/  S2UR UR5, SR_CgaCtaId ;  /* 0x00000000000579c3 */ /* 0x000f220000008800 */
[----:B------:R-:W-:Y:S01]  /*9b90*/  LEA.HI R33, R3, R3, RZ, 0x1 ;  /* 0x0000000303217211 */ /* 0x000fe200078f08ff */
[----:B------:R-:W-:Y:S01]  /*9ba0*/  UMOV UR4, 0x400 ;  /* 0x0000040000047882 */ /* 0x000fe20000000000 */
[----:B-1----:R-:W1:Y:S01]  /*9bb0*/  SHFL.BFLY PT, R6, R93, 0x1, 0x1f ;  /* 0x0c201f005d067f89 */ /* 0x002e6200000e0000 */
[----:B------:R-:W-:Y:S01]  /*9bc0*/  UIADD3 UR4, UR4, 0x220, URZ ;  /* 0x0000022004047890 */ /* 0x000fe2000fffe03f */
[----:B------:R-:W-:Y:S01]  /*9bd0*/  SHF.R.S32.HI R33, RZ, 0x1, R33 ;  /* 0x00000001ff217819 */ /* 0x000fe20000011421 */
[----:B------:R-:W-:Y:S01]  /*9be0*/  BSSY B0, `(.L_x_23619) ;  /* 0x000003e000007945 */ /* 0x000fe20003800000 */
[----:B------:R-:W3:Y:S03]  /*9bf0*/  SHFL.BFLY PT, R7, R92, 0x1, 0x1f ;  /* 0x0c201f005c077f89 */ /* 0x000ee600000e0000 */
[----:B------:R-:W-:Y:S01]  /*9c00*/  IMAD R4, R4, 0x100, R33 ;  /* 0x0000010004047824 */ /* 0x000fe200078e0221 */
[----:B--2---:R-:W2:Y:S04]  /*9c10*/  SHFL.BFLY PT, R8, R91, 0x1, 0x1f ;  /* 0x0c201f005b087f89 */ /* 0x004ea800000e0000 */
[----:B------:R-:W2:Y:S04]  /*9c20*/  SHFL.BFLY PT, R12, R89, 0x1, 0x1f ;  /* 0x0c201f00590c7f89 */ /* 0x000ea800000e0000 */
[----:B------:R-:W2:Y:S01]  /*9c30*/  SHFL.BFLY PT, R17, R86, 0x1, 0x1f ;  /* 0x0c201f0056117f89 */ /* 0x000ea200000e0000 */
[----:B0-----:R-:W-:-:S03]  /*9c40*/  FADD.FTZ R94, R5, R94 ;  /* 0x0000005e055e7221 */ /* 0x001fc60000010000 */
[----:B------:R-:W0:Y:S01]  /*9c50*/  SHFL.BFLY PT, R13, R90, 0x1, 0x1f ;  /* 0x0c201f005a0d7f89 */ /* 0x000e2200000e0000 */
[----:B----4-:R-:W-:Y:S01]  /*9c60*/  ULEA UR4, UR5, UR4, 0x18 ;  /* 0x0000000405047291 */ /* 0x010fe2000f8ec03f */
[----:B-1----:R-:W-:Y:S02]  /*9c70*/  FADD.FTZ R93, R6, R93 ;  /* 0x0000005d065d7221 */ /* 0x002fe40000010000 */
[----:B------:R-:W1:Y:S01]  /*9c80*/  SHFL.BFLY PT, R15, R88, 0x1, 0x1f ;  /* 0x0c201f00580f7f89 */ /* 0x000e6200000e0000 */
[----:B---3--:R-:W-:-:S03]  /*9c90*/  FADD.FTZ R92, R7, R92 ;  /* 0x0000005c075c7221 */ /* 0x008fc60000010000 */
[----:B------:R-:W3:Y:S01]  /*9ca0*/  SHFL.BFLY PT, R14, R87, 0x1, 0x1f ;  /* 0x0c201f00570e7f89 */ /* 0x000ee200000e0000 */
[----:B------:R-:W-:Y:S01]  /*9cb0*/  LOP3.LUT R7, R3, 0x1, RZ, 0xc0, !PT ;  /* 0x0000000103077812 */ /* 0x000fe200078ec0ff */
[----:B--2---:R-:W-:Y:S02]  /*9cc0*/  FADD.FTZ R91, R8, R91 ;  /* 0x0000005b085b7221 */ /* 0x004fe40000010000 */
[----:B------:R-:W2:Y:S01]  /*9cd0*/  SHFL.BFLY PT, R16, R85, 0x1, 0x1f ;  /* 0x0c201f0055107f89 */ /* 0x000ea200000e0000 */
[----:B------:R-:W-:Y:S02]  /*9ce0*/  ISETP.NE.AND P2, PT, R7, RZ, PT ;  /* 0x000000ff0700720c */ /* 0x000fe40003f45270 */
[----:B------:R-:W-:Y:S01]  /*9cf0*/  LOP3.LUT R7, R0, 0xffffffc0, RZ, 0xc0, !PT ;  /* 0xffffffc000077812 */ /* 0x000fe200078ec0ff */
[----:B------:R-:W4:Y:S01]  /*9d00*/  SHFL.BFLY PT, R19, R84, 0x1, 0x1f ;  /* 0x0c201f0054137f89 */ /* 0x000f2200000e0000 */
[----:B------:R-:W-:Y:S01]  /*9d10*/  FADD.FTZ R89, R12, R89 ;  /* 0x000000590c597221 */ /* 0x000fe20000010000 */
[----:B------:R-:W-:Y:S01]  /*9d20*/  VIADD R12, R0, 0x1f ;  /* 0x0000001f000c7836 */ /* 0x000fe20000000000 */
[----:B------:R-:W-:Y:S01]  /*9d30*/  ISETP.NE.OR P5, PT, R7, 0x40, P2 ;  /* 0x000000400700780c */ /* 0x000fe200017a5670 */
[----:B------:R-:W4:Y:S01]  /*9d40*/  SHFL.BFLY PT, R18, R11, 0x1, 0x1f ;  /* 0x0c201f000b127f89 */ /* 0x000f2200000e0000 */
[----:B------:R-:W-:Y:S01]  /*9d50*/  LEA R4, R4, UR4, 0x2 ;  /* 0x0000000404047c11 */ /* 0x000fe2000f8e10ff */
[----:B------:R-:W-:Y:S01]  /*9d60*/  FADD.FTZ R86, R17, R86 ;  /* 0x0000005611567221 */ /* 0x000fe20000010000 */
[----:B------:R-:W-:Y:S01]  /*9d70*/  ISETP.GT.U32.AND P3, PT, R12, 0x3e, PT ;  /* 0x0000003e0c00780c */ /* 0x000fe20003f64070 */
[----:B------:R-:W4:Y:S01]  /*9d80*/  SHFL.BFLY PT, R21, R10, 0x1, 0x1f ;  /* 0x0c201f000a157f89 */ /* 0x000f2200000e0000 */
[C---:B------:R-:W-:Y:S01]  /*9d90*/  LOP3.LUT R12, R0.reuse, 0xffffffe0, RZ, 0xc0, !PT ;  /* 0xffffffe0000c7812 */ /* 0x040fe200078ec0ff */
[----:B0-----:R-:W-:Y:S01]  /*9da0*/  FADD.FTZ R90, R13, R90 ;  /* 0x0000005a0d5a7221 */ /* 0x001fe20000010000 */
[C---:B------:R-:W-:Y:S01]  /*9db0*/  ISETP.GT.OR P0, PT, R0.reuse, 0x3f, P2 ;  /* 0x0000003f0000780c */ /* 0x040fe20001704670 */
[----:B------:R-:W0:Y:S01]  /*9dc0*/  SHFL.BFLY PT, R6, R9, 0x1, 0x1f ;  /* 0x0c201f0009067f89 */ /* 0x000e2200000e0000 */
[----:B------:R-:W-:Y:S01]  /*9dd0*/  ISETP.GT.OR P1, PT, R0, 0x1f, P2 ;  /* 0x0000001f0000780c */ /* 0x000fe20001724670 */
[----:B-1----:R-:W-:Y:S01]  /*9de0*/  FADD.FTZ R88, R15, R88 ;  /* 0x000000580f587221 */ /* 0x002fe20000010000 */
[----:B------:R-:W-:Y:S01]  /*9df0*/  ISETP.NE.OR P4, PT, R12, 0x20, P2 ;  /* 0x000000200c00780c */ /* 0x000fe20001785670 */
[----:B------:R-:W1:Y:S01]  /*9e00*/  SHFL.BFLY PT, R5, R2, 0x1, 0x1f ;  /* 0x0c201f0002057f89 */ /* 0x000e6200000e0000 */
[----:B---3--:R-:W-:-:S03]  /*9e10*/  FADD.FTZ R87, R14, R87 ;  /* 0x000000570e577221 */ /* 0x008fc60000010000 */
[----:B------:R-:W3:Y:S01]  /*9e20*/  SHFL.BFLY PT, R8, R95, 0x1, 0x1f ;  /* 0x0c201f005f087f89 */ /* 0x000ee200000e0000 */
[----:B--2---:R-:W-:Y:S01]  /*9e30*/  FADD.FTZ R85, R16, R85 ;  /* 0x0000005510557221 */ /* 0x004fe20000010000 */
[----:B------:R-:W-:Y:S01]  /*9e40*/  BAR.SYNC.DEFER_BLOCKING 0x0 ;  /* 0x0000000000007b1d */ /* 0x000fe20000010000 */
[----:B----4-:R-:W-:Y:S01]  /*9e50*/  FADD.FTZ R84, R19, R84 ;  /* 0x0000005413547221 */ /* 0x010fe20000010000 */
[----:B------:R-:W-:Y:S01]  /*9e60*/  FADD.FTZ R11, R18, R11 ;  /* 0x0000000b120b7221 */ /* 0x000fe20000010000 */
[----:B------:R-:W-:Y:S01]  /*9e70*/  FADD.FTZ R10, R21, R10 ;  /* 0x0000000a150a7221 */ /* 0x000fe20000010000 */
[----:B0-----:R-:W-:Y:S01]  /*9e80*/  FADD.FTZ R17, R6, R9 ;  /* 0x0000000906117221 */ /* 0x001fe20000010000 */
[----:B-1----:R-:W-:Y:S01]  /*9e90*/  FADD.FTZ R0, R5, R2 ;  /* 0x0000000205007221 */ /* 0x002fe20000010000 */
        /* <DEDUP_REMOVED lines=18> */
.L_x_23620:
[----:B------:R-:W-:Y:S05]  /*9fc0*/  BSYNC B0 ;  /* 0x0000000000007941 */ /* 0x000fea0003800000 */
.L_x_23619:
        /* <DEDUP_REMOVED lines=35> */
.L_x_23622:
[----:B------:R-:W-:Y:S05]  /*a200*/  BSYNC B0 ;  /* 0x0000000000007941 */ /* 0x000fea0003800000 */
.L_x_23621:
        /* <DEDUP_REMOVED lines=19> */
.L_x_23624:
[----:B------:R-:W-:Y:S05]  /*a340*/  BSYNC B0 ;  /* 0x0000000000007941 */ /* 0x000fea0003800000 */
.L_x_23623:
        /* <DEDUP_REMOVED lines=36> */
.L_x_23626:
[----:B------:R-:W-:Y:S05]  /*a590*/  BSYNC B0 ;  /* 0x0000000000007941 */ /* 0x000fea0003800000 */
.L_x_23625:
        /* <DEDUP_REMOVED lines=21> */
[C---:B------:R-:W-:Y:S01]  /*a6f0*/  VIADD R6, R33.reuse, 0x20 ;  /* 0x0000002021067836 */ /* 0x040fe20000000000 */
[----:B------:R-:W-:Y:S01]  /*a700*/  ULDC.64 UR8, c[0x0][0x220] ;  /* 0x0000880000087ab9 */ /* 0x000fe20000000a00 */
[C---:B------:R-:W-:Y:S01]  /*a710*/  IADD3 R7, R33.reuse, 0x30, RZ ;  /* 0x0000003021077810 */ /* 0x040fe20007ffe0ff */
[----:B------:R-:W-:Y:S01]  /*a720*/  VIADD R18, R33, 0x70 ;  /* 0x0000007021127836 */ /* 0x000fe20000000000 */
[----:B------:R-:W-:Y:S01]  /*a730*/  IADD3 R5, P1, R3, UR4, RZ ;  /* 0x0000000403057c10 */ /* 0x000fe2000ff3e0ff */
[C---:B------:R-:W-:Y:S01]  /*a740*/  VIADD R29, R33.reuse, 0xc0 ;  /* 0x000000c0211d7836 */ /* 0x040fe20000000000 */
[----:B------:R-:W-:Y:S02]  /*a750*/  LEA.HI.X.SX32 R12, R33, UR7, 0x1, P0 ;  /* 0x00000007210c7c11 */ /* 0x000fe400080f0eff */
[----:B------:R-:W-:-:S02]  /*a760*/  LEA.HI.X.SX32 R8, R3, UR7, 0x1, P1 ;  /* 0x0000000703087c11 */ /* 0x000fc400088f0eff */
[----:B------:R-:W-:Y:S02]  /*a770*/  LEA R2, P0, R9, UR8, 0x1 ;  /* 0x0000000809027c11 */ /* 0x000fe4000f8008ff */
[----:B01----:R-:W-:Y:S02]  /*a780*/  LEA R4, P1, R5, UR8, 0x1 ;  /* 0x0000000805047c11 */ /* 0x003fe4000f8208ff */
        /* <DEDUP_REMOVED lines=22> */
[----:B------:R-:W-:Y:S02]  /*a8f0*/  IADD3 R21, P2, R18, UR4, RZ ;  /* 0x0000000412157c10 */ /* 0x000fe4000ff5e0ff */
[----:B------:R-:W-:Y:S02]  /*a900*/  LEA.HI.X R15, R15, UR9, R20, 0x1, P1 ;  /* 0x000000090f0f7c11 */ /* 0x000fe400088f0c14 */
[----:B------:R-:W-:Y:S01]  /*a910*/  LEA.HI.X.SX32 R26, R16, UR7, 0x1, P0 ;  /* 0x00000007101a7c11 */ /* 0x000fe200080f0eff */
[----:B------:R-:W-:Y:S01]  /*a920*/  VIADD R16, R33, 0x90 ;  /* 0x0000009021107836 */ /* 0x000fe20000000000 */
[----:B------:R-:W-:Y:S02]  /*a930*/  LEA.HI.X.SX32 R24, R18, UR7, 0x1, P2 ;  /* 0x0000000712187c11 */ /* 0x000fe400090f0eff */
[----:B------:R-:W-:-:S02]  /*a940*/  LEA R20, P1, R21, UR8, 0x1 ;  /* 0x0000000815147c11 */ /* 0x000fc4000f8208ff */
        /* <DEDUP_REMOVED lines=8> */
[----:B------:R-:W-:Y:S01]  /*a9d0*/  VIADD R16, R33, 0xb0 ;  /* 0x000000b021107836 */ /* 0x000fe20000000000 */
[----:B------:R-:W-:Y:S02]  /*a9e0*/  LEA R22, P0, R23, UR8, 0x1 ;  /* 0x0000000817167c11 */ /* 0x000fe4000f8008ff */
[----:B------:R-:W-:Y:S02]  /*a9f0*/  LEA R24, P1, R25, UR8, 0x1 ;  /* 0x0000000819187c11 */ /* 0x000fe4000f8208ff */
[----:B------:R-:W-:Y:S02]  /*aa00*/  LEA.HI.X R23, R23, UR9, R30, 0x1, P0 ;  /* 0x0000000917177c11 */ /* 0x000fe400080f0c1e */
[----:B------:R-:W-:Y:S02]  /*aa10*/  LEA.HI.X R25, R25, UR9, R28, 0x1, P1 ;  /* 0x0000000919197c11 */ /* 0x000fe400088f0c1c */
[----:B------:R-:W-:-:S02]  /*aa20*/  IADD3 R27, P0, R26, UR4, RZ ;  /* 0x000000041a1b7c10 */ /* 0x000fc4000ff1e0ff */
[----:B------:R-:W-:Y:S02]  /*aa30*/  IADD3 R32, P1, R16, UR4, RZ ;  /* 0x0000000410207c10 */ /* 0x000fe4000ff3e0ff */
[----:B------:R-:W-:Y:S02]  /*aa40*/  LEA.HI.X.SX32 R30, R26, UR7, 0x1, P0 ;  /* 0x000000071a1e7c11 */ /* 0x000fe400080f0eff */
[----:B------:R-:W-:Y:S02]  /*aa50*/  IADD3 R31, P2, R29, UR4, RZ ;  /* 0x000000041d1f7c10 */ /* 0x000fe4000ff5e0ff */
[----:B------:R-:W-:Y:S01]  /*aa60*/  LEA.HI.X.SX32 R35, R16, UR7, 0x1, P1 ;  /* 0x0000000710237c11 */ /* 0x000fe200088f0eff */
[----:B------:R-:W-:Y:S01]  /*aa70*/  VIADD R16, R33, 0xd0 ;  /* 0x000000d021107836 */ /* 0x000fe20000000000 */
[----:B------:R-:W-:Y:S02]  /*aa80*/  LEA R26, P0, R27, UR8, 0x1 ;  /* 0x000000081b1a7c11 */ /* 0x000fe4000f8008ff */
[----:B------:R-:W-:-:S02]  /*aa90*/  LEA R28, P1, R32, UR8, 0x1 ;  /* 0x00000008201c7c11 */ /* 0x000fc4000f8208ff */
[----:B------:R-:W-:Y:S02]  /*aaa0*/  LEA.HI.X.SX32 R34, R29, UR7, 0x1, P2 ;  /* 0x000000071d227c11 */ /* 0x000fe400090f0eff */
[----:B------:R-:W-:Y:S02]  /*aab0*/  LEA.HI.X R27, R27, UR9, R30, 0x1, P0 ;  /* 0x000000091b1b7c11 */ /* 0x000fe400080f0c1e */
[----:B------:R-:W-:Y:S02]  /*aac0*/  LEA.HI.X R29, R32, UR9, R35, 0x1, P1 ;  /* 0x00000009201d7c11 */ /* 0x000fe400088f0c23 */
[----:B------:R-:W-:Y:S02]  /*aad0*/  LEA R30, P0, R31, UR8, 0x1 ;  /* 0x000000081f1e7c11 */ /* 0x000fe4000f8008ff */
[C---:B------:R-:W-:Y:S01]  /*aae0*/  IADD3 R32, R33.reuse, 0xe0, RZ ;  /* 0x000000e021207810 */ /* 0x040fe20007ffe0ff */
[----:B------:R-:W-:Y:S01]  /*aaf0*/  VIADD R33, R33, 0xf0 ;  /* 0x000000f021217836 */ /* 0x000fe20000000000 */
[----:B------:R-:W-:-:S02]  /*ab00*/  LEA.HI.X R31, R31, UR9, R34, 0x1, P0 ;  /* 0x000000091f1f7c11 */ /* 0x000fc400080f0c22 */
[C---:B------:R-:W-:Y:S02]  /*ab10*/  IADD3 R39, P0, R16.reuse, UR4, RZ ;  /* 0x0000000410277c10 */ /* 0x040fe4000ff1e0ff */
[C---:B------:R-:W-:Y:S02]  /*ab20*/  IADD3 R37, P2, R33.reuse, UR4, RZ ;  /* 0x0000000421257c10 */ /* 0x040fe4000ff5e0ff */
[----:B------:R-:W-:Y:S02]  /*ab30*/  LEA.HI.X.SX32 R40, R16, UR7, 0x1, P0 ;  /* 0x0000000710287c11 */ /* 0x000fe400080f0eff */
[----:B------:R-:W-:Y:S02]  /*ab40*/  LEA.HI.X.SX32 R16, R33, UR7, 0x1, P2 ;  /* 0x0000000721107c11 */ /* 0x000fe400090f0eff */
[----:B------:R-:W-:Y:S02]  /*ab50*/  LEA R36, P2, R37, UR8, 0x1 ;  /* 0x0000000825247c11 */ /* 0x000fe4000f8408ff */
[----:B------:R-:W-:-:S02]  /*ab60*/  F2FP.F16.F32.PACK_AB R93, R93, R94 ;  /* 0x0000005e5d5d723e */ /* 0x000fc400000000ff */
[--C-:B------:R-:W-:Y:S02]  /*ab70*/  LEA.HI.X R37, R37, UR9, R16.reuse, 0x1, P2 ;  /* 0x0000000925257c11 */ /* 0x100fe400090f0c10 */
[----:B------:R-:W-:Y:S01]  /*ab80*/  PRMT R16, R93, 0x7632, R16 ;  /* 0x000076325d107816 */ /* 0x000fe20000000010 */
[----:B------:R0:W-:Y:S01]  /*ab90*/  STG.E.U16 desc[UR10][R2.64], R93 ;  /* 0x0000005d02007986 */ /* 0x0001e2000c10150a */
[----:B------:R-:W-:Y:S02]  /*aba0*/  F2FP.F16.F32.PACK_AB R91, R91, R92 ;  /* 0x0000005c5b5b723e */ /* 0x000fe400000000ff */
[----:B------:R-:W-:Y:S01]  /*abb0*/  F2FP.F16.F32.PACK_AB R89, R89, R90 ;  /* 0x0000005a5959723e */ /* 0x000fe200000000ff */
[----:B------:R-:W-:Y:S01]  /*abc0*/  STG.E.U16 desc[UR10][R4.64], R16 ;  /* 0x0000001004007986 */ /* 0x000fe2000c10150a */
[----:B------:R-:W-:Y:S02]  /*abd0*/  F2FP.F16.F32.PACK_AB R87, R87, R88 ;  /* 0x000000585757723e */ /* 0x000fe400000000ff */
[----:B------:R-:W-:Y:S01]  /*abe0*/  IADD3 R35, P1, R32, UR4, RZ ;  /* 0x0000000420237c10 */ /* 0x000fe2000ff3e0ff */
[----:B------:R1:W-:Y:S01]  /*abf0*/  STG.E.U16 desc[UR10][R6.64], R91 ;  /* 0x0000005b06007986 */ /* 0x0003e2000c10150a */
[----:B------:R-:W-:-:S02]  /*ac00*/  F2FP.F16.F32.PACK_AB R85, R85, R86 ;  /* 0x000000565555723e */ /* 0x000fc400000000ff */
[----:B------:R-:W-:Y:S02]  /*ac10*/  F2FP.F16.F32.PACK_AB R11, R11, R84 ;  /* 0x000000540b0b723e */ /* 0x000fe400000000ff */
[----:B0-----:R-:W-:Y:S02]  /*ac20*/  PRMT R3, R91, 0x7632, R3 ;  /* 0x000076325b037816 */ /* 0x001fe40000000003 */
[----:B------:R-:W-:Y:S02]  /*ac30*/  PRMT R2, R87, 0x7632, R2 ;  /* 0x0000763257027816 */ /* 0x000fe40000000002 */
[----:B------:R-:W-:Y:S01]  /*ac40*/  LEA.HI.X.SX32 R38, R32, UR7, 0x1, P1 ;  /* 0x0000000720267c11 */ /* 0x000fe200088f0eff */
[----:B------:R0:W-:Y:S01]  /*ac50*/  STG.E.U16 desc[UR10][R8.64], R3 ;  /* 0x0000000308007986 */ /* 0x0001e2000c10150a */
[----:B------:R-:W-:Y:S02]  /*ac60*/  LEA R32, P0, R39, UR8, 0x1 ;  /* 0x0000000827207c11 */ /* 0x000fe4000f8008ff */
[----:B-1----:R-:W-:Y:S01]  /*ac70*/  PRMT R7, R89, 0x7632, R7 ;  /* 0x0000763259077816 */ /* 0x002fe20000000007 */
[----:B------:R-:W-:Y:S01]  /*ac80*/  STG.E.U16 desc[UR10][R12.64], R89 ;  /* 0x000000590c007986 */ /* 0x000fe2000c10150a */
[----:B------:R-:W-:-:S02]  /*ac90*/  F2FP.F16.F32.PACK_AB R10, R17, R10 ;  /* 0x0000000a110a723e */ /* 0x000fc400000000ff */
[----:B------:R-:W-:Y:S01]  /*aca0*/  LEA R34, P1, R35, UR8, 0x1 ;  /* 0x0000000823227c11 */ /* 0x000fe2000f8208ff */
[----:B------:R1:W-:Y:S01]  /*acb0*/  STG.E.U16 desc[UR10][R14.64], R7 ;  /* 0x000000070e007986 */ /* 0x0003e2000c10150a */
[----:B------:R-:W-:Y:S02]  /*acc0*/  F2FP.F16.F32.PACK_AB R0, R95, R0 ;  /* 0x000000005f00723e */ /* 0x000fe400000000ff */
[----:B------:R-:W-:Y:S01]  /*acd0*/  LEA.HI.X R33, R39, UR9, R40, 0x1, P0 ;  /* 0x0000000927217c11 */ /* 0x000fe200080f0c28 */
[----:B------:R2:W-:Y:S01]  /*ace0*/  STG.E.U16 desc[UR10][R18.64], R87 ;  /* 0x0000005712007986 */ /* 0x0005e2000c10150a */
[----:B0-----:R-:W-:Y:S02]  /*acf0*/  PRMT R3, R85, 0x7632, R3 ;  /* 0x0000763255037816 */ /* 0x001fe40000000003 */
[----:B------:R-:W-:Y:S01]  /*ad00*/  PRMT R16, R10, 0x7632, R16 ;  /* 0x000076320a107816 */ /* 0x000fe20000000010 */
[----:B------:R-:W-:Y:S01]  /*ad10*/  STG.E.U16 desc[UR10][R20.64], R2 ;  /* 0x0000000214007986 */ /* 0x000fe2000c10150a */
[----:B------:R-:W-:-:S02]  /*ad20*/  LEA.HI.X R35, R35, UR9, R38, 0x1, P1 ;  /* 0x0000000923237c11 */ /* 0x000fc400088f0c26 */
        /* <DEDUP_REMOVED lines=11> */
.L_x_23556:
[----:B------:R-:W-:Y:S01]  /*ade0*/  BSSY B1, `(.L_x_23627) ;  /* 0x0000007000017945 */ /* 0x000fe20003800000 */
[----:B------:R-:W-:Y:S02]  /*adf0*/  IMAD.MOV.U32 R35, RZ, RZ, 0x1 ;  /* 0x00000001ff237424 */ /* 0x000fe400078e00ff */
[----:B------:R-:W-:Y:S02]  /*ae00*/  IMAD.MOV.U32 R37, RZ, RZ, 0x1f ;  /* 0x0000001fff257424 */ /* 0x000fe400078e00ff */
[----:B------:R-:W-:-:S07]  /*ae10*/  IMAD.MOV.U32 R32, RZ, RZ, -0x1 ;  /* 0xffffffffff207424 */ /* 0x000fce00078e00ff */
[----:B-----5:R-:W-:Y:S05]  /*ae20*/  WARPSYNC.COLLECTIVE R32, `(.L_x_23628) ;  /* 0x0000000020087348 */ /* 0x020fea0003c00000 */
[----:B------:R0:W1:Y:S02]  /*ae30*/  SHFL.BFLY P0, R33, R34, R35, R37 ;  /* 0x0c00002322217389 */ /* 0x0000640000000025 */
[----:B01---5:R-:W-:Y:S01]  /*ae40*/  ENDCOLLECTIVE ;  /* 0x000000000000791b */ /* 0x023fe20003800000 */
.L_x_23628:
[----:B------:R-:W-:Y:S05]  /*ae50*/  BSYNC B1 ;  /* 0x0000000000017941 */ /* 0x000fea0003800000 */
.L_x_23627:
[----:B------:R-:W-:Y:S05]  /*ae60*/  BRA `(.L_x_23629) ;  /* 0xffffff9400f07947 */ /* 0x000fea000383ffff */
.L_x_23560:
        /* <DEDUP_REMOVED lines=8> */
.L_x_23631:
[----:B------:R-:W-:Y:S05]  /*aef0*/  BSYNC B0 ;  /* 0x0000000000007941 */ /* 0x000fea0003800000 */
.L_x_23630:
        /* <DEDUP_REMOVED lines=9> */
.L_x_23632:
[----:B------:R-:W-:Y:S02]  /*af90*/  IMAD.MOV.U32 R35, RZ, RZ, 0x4 ;  /* 0x00000004ff237424 */ /* 0x000fe400078e00ff */
[----:B------:R-:W-:-:S05]  /*afa0*/  IMAD.MOV.U32 R6, RZ, RZ, R33 ;  /* 0x000000ffff067224 */ /* 0x000fca00078e0021 */
[----:B------:R-:W-:-:S05]  /*afb0*/  FMNMX.FTZ R6, R7, R6, !PT ;  /* 0x0000000607067209 */ /* 0x000fca0007810000 */
[----:B------:R-:W-:-:S07]  /*afc0*/  IMAD.MOV.U32 R34, RZ, RZ, R6 ;  /* 0x000000ffff227224 */ /* 0x000fce00078e0006 */
[----:B------:R-:W-:Y:S05]  /*afd0*/  WARPSYNC.COLLECTIVE R32, `(.L_x_23633) ;  /* 0x0000000020087348 */ /* 0x000fea0003c00000 */
[----:B------:R0:W1:Y:S02]  /*afe0*/  SHFL.BFLY P0, R33, R34, R35, R37 ;  /* 0x0c00002322217389 */ /* 0x0000640000000025 */
[----:B01----:R-:W-:Y:S01]  /*aff0*/  ENDCOLLECTIVE ;  /* 0x000000000000791b */ /* 0x003fe20003800000 */
.L_x_23633:
[----:B------:R-:W-:Y:S02]  /*b000*/  IMAD.MOV.U32 R35, RZ, RZ, 0x2 ;  /* 0x00000002ff237424 */ /* 0x000fe400078e00ff */
[----:B------:R-:W-:-:S05]  /*b010*/  IMAD.MOV.U32 R9, RZ, RZ, R33 ;  /* 0x000000ffff097224 */ /* 0x000fca00078e0021 */
[----:B------:R-:W-:-:S05]  /*b020*/  FMNMX.FTZ R9, R6, R9, !PT ;  /* 0x0000000906097209 */ /* 0x000fca0007810000 */
[----:B------:R-:W-:-:S07]  /*b030*/  IMAD.MOV.U32 R34, RZ, RZ, R9 ;  /* 0x000000ffff227224 */ /* 0x000fce00078e0009 */
[----:B------:R-:W-:Y:S05]  /*b040*/  WARPSYNC.COLLECTIVE R32, `(.L_x_23634) ;  /* 0x0000000020087348 */ /* 0x000fea0003c00000 */
[----:B------:R0:W1:Y:S02]  /*b050*/  SHFL.BFLY P0, R33, R34, R35, R37 ;  /* 0x0c00002322217389 */ /* 0x0000640000000025 */
[----:B01----:R-:W-:Y:S01]  /*b060*/  ENDCOLLECTIVE ;  /* 0x000000000000791b */ /* 0x003fe20003800000 */
.L_x_23634:
[----:B------:R-:W-:Y:S01]  /*b070*/  IMAD.MOV.U32 R8, RZ, RZ, R33 ;  /* 0x000000ffff087224 */ /* 0x000fe200078e0021 */
[----:B------:R-:W-:Y:S06]  /*b080*/  BRA `(.L_x_23635) ;  /* 0xffffff98000c7947 */ /* 0x000fec000383ffff */
.L_x_23636:
        /* <DEDUP_REMOVED lines=15> */
.L_x_29974:


//--------------------- .text._ZN4vllm25paged_attention_v2_kernelIttLi192ELi16ELi128ELNS_18Fp8KVCacheDataTypeE0ELb0ELi512EEEvPfS2_PT_PKS3_PKT0_S9_ifPKiSB_iPKfiiiSD_SD_iiiii --------------------------
	.section	.text._ZN4vllm25paged_attention_v2_kernelIttLi192ELi16ELi128ELNS_18Fp8KVCacheDataTypeE0ELb0ELi512EEEvPfS2_PT_PKS3_PKT0_S9_ifPKiSB_iPKfiiiSD_SD_iiiii,"ax",@progbits
	.align	128
        .global         _ZN4vllm25paged_attention_v2_kernelIttLi192ELi16ELi128ELNS_18Fp8KVCacheDataTypeE0ELb0ELi512EEEvPfS2_PT_PKS3_PKT0_S9_ifPKiSB_iPKfiiiSD_SD_iiiii
        .type           _ZN4vllm25paged_attention_v2_kernelIttLi192ELi16ELi128ELNS_18Fp8KVCacheDataTypeE0ELb0ELi512EEEvPfS2_PT_PKS3_PKT0_S9_ifPKiSB_iPKfiiiSD_SD_iiiii,@function
        .size           _ZN4vllm25paged_attention_v2_kernelIttLi192ELi16ELi128ELNS_18Fp8KVCacheDataTypeE0ELb0ELi512EEEvPfS2_PT_PKS3_PKT0_S9_ifPKiSB_iPKfiiiSD_SD_iiiii,(.L_x_29975 - _ZN4vllm25paged_attention_v2_kernelIttLi192ELi16ELi128ELNS_18Fp8KVCacheDataTypeE0ELb0ELi512EEEvPfS2_PT_PKS3_PKT0_S9_ifPKiSB_iPKfiiiSD_SD_iiiii)
        .other          _ZN4vllm25paged_attention_v2_kernelIttLi192ELi16ELi128ELNS_18Fp8KVCacheDataTypeE0ELb0ELi512EEEvPfS2_PT_PKS3_PKT0_S9_ifPKiSB_iPKfiiiSD_SD_iiiii,@"STO_CUDA_ENTRY STV_DEFAULT"
_ZN4vllm25paged_attention_v2_kernelIttLi192ELi16ELi128ELNS_18Fp8KVCacheDataTypeE0ELb0ELi512EEEvPfS2_PT_PKS3_PKT0_S9_ifPKiSB_iPKfiiiSD_SD_iiiii:
.text._ZN4vllm25paged_attention_v2_kernelIttLi192ELi16ELi128ELNS_18Fp8KVCacheDataTypeE0ELb0ELi512EEEvPfS2_PT_PKS3_PKT0_S9_ifPKiSB_iPKfiiiSD_SD_iiiii:
        /* <DEDUP_REMOVED lines=113> */
[----:B------:R-:W-:Y:S02]  /*0710*/  LEA R12, P3, R13, UR6, 0x1 ;  /* 0x000000060d0c7c11 */ /* 0x000fe4000f8608ff */
[----:B0-----:R-:W-:Y:S02]  /*0720*/  LEA R7, R7, R2, 0x18 ;  /* 0x0000000207077211 */ /* 0x001fe400078ec0ff */
[----:B------:R-:W-:-:S03]  /*0730*/  IADD3.X R2, R9, R10, R11, P0, P2 ;  /* 0x0000000a09027210 */ /* 0x000fc600007e440b */
[----:B------:R-:W-:Y:S01]  /*0740*/  IMAD R7, R110, 0xc0, R7 ;  /* 0x000000c06e077824 */ /* 0x000fe200078e0207 */
[----:B------:R-:W-:-:S03]  /*0750*/  LEA.HI.X R13, R13, UR7, R2, 0x1, P3 ;  /* 0x000000070d0d7c11 */ /* 0x000fc600098f0c02 */
[----:B------:R-:W-:Y:S01]  /*0760*/  IMAD.IADD R9, R7, 0x1, R8 ;  /* 0x0000000107097824 */ /* 0x000fe200078e0208 */
[----:B------:R-:W-:Y:S01]  /*0770*/  MOV R7, R3 ;  /* 0x0000000300077202 */ /* 0x000fe20000000f00 */
[----:B------:R-:W-:-:S07]  /*0780*/  IMAD.MOV.U32 R8, RZ, RZ, R15 ;  /* 0x000000ffff087224 */ /* 0x000fce00078e000f */
.L_x_23641:
        /* <DEDUP_REMOVED lines=9> */
[----:B0-----:R-:W-:-:S09]  /*0820*/  VIADD R9, R9, 0x200 ;  /* 0x0000020009097836 */ /* 0x001fd20000000000 */
[----:B------:R-:W-:Y:S05]  /*0830*/  @P0 BRA `(.L_x_23641) ;  /* 0xfffffffc00d40947 */ /* 0x000fea000383ffff */
.L_x_23640:
[----:B------:R-:W-:Y:S05]  /*0840*/  BSYNC B1 ;  /* 0x0000000000017941 */ /* 0x000fea0003800000 */
.L_x_23639:
[----:B------:R-:W-:Y:S05]  /*0850*/  @!P1 BRA `(.L_x_23638) ;  /* 0x0000000000789947 */ /* 0x000fea0003800000 */
[----:B------:R-:W0:Y:S01]  /*0860*/  S2R R3, SR_CgaCtaId ;  /* 0x0000000000037919 */ /* 0x000e220000008800 */
[----:B------:R-:W1:Y:S01]  /*0870*/  LDC.64 R12, c[0x0][0x228] ;  /* 0x00008a00ff0c7b82 */ /* 0x000e620000000a00 */
[----:B------:R-:W-:Y:S02]  /*0880*/  MOV R2, 0x400 ;  /* 0x0000040000027802 */ /* 0x000fe40000000f00 */
[----:B------:R-:W-:Y:S01]  /*0890*/  IADD3 R5, P0, R5, R6, RZ ;  /* 0x0000000605057210 */ /* 0x000fe20007f1e0ff */
[----:B------:R-:W-:-:S03]  /*08a0*/  VIADD R6, R8, 0xffffff00 ;  /* 0xffffff0008067836 */ /* 0x000fc60000000000 */
[----:B------:R-:W-:Y:S02]  /*08b0*/  IADD3.X R10, R10, R11, RZ, P0, !PT ;  /* 0x0000000b0a0a7210 */ /* 0x000fe400007fe4ff */
[----:B-1----:R-:W-:-:S04]  /*08c0*/  LEA R7, P0, R5, R12, 0x1 ;  /* 0x0000000c05077211 */ /* 0x002fc800078008ff */
[----:B------:R-:W-:Y:S02]  /*08d0*/  LEA.HI.X R18, R5, R13, R10, 0x1, P0 ;  /* 0x0000000d05127211 */ /* 0x000fe400000f0c0a */
[----:B0-----:R-:W-:-:S05]  /*08e0*/  LEA R3, R3, R2, 0x18 ;  /* 0x0000000203037211 */ /* 0x001fca00078ec0ff */
[----:B------:R-:W-:Y:S02]  /*08f0*/  IMAD R2, R110, 0xc0, R3 ;  /* 0x000000c06e027824 */ /* 0x000fe400078e0203 */
[----:B------:R-:W-:-:S04]  /*0900*/  IMAD.SHL.U32 R3, R8, 0x8, RZ ;  /* 0x0000000808037824 */ /* 0x000fc800078e00ff */
[--C-:B------:R-:W-:Y:S01]  /*0910*/  IMAD R21, R110, 0x4, R3.reuse ;  /* 0x000000046e157824 */ /* 0x100fe200078e0203 */
[----:B------:R-:W-:-:S07]  /*0920*/  IADD3 R5, R2, 0x400, R3 ;  /* 0x0000040002057810 */ /* 0x000fce0007ffe003 */
.L_x_23642:
        /* <DEDUP_REMOVED lines=17> */
.L_x_23638:
[----:B------:R-:W-:Y:S05]  /*0a40*/  BSYNC B0 ;  /* 0x0000000000007941 */ /* 0x000fea0003800000 */
.L_x_23637:
[----:B------:R-:W0:Y:S01]  /*0a50*/  S2R R109, SR_CTAID.Z ;  /* 0x00000000006d7919 */ /* 0x000e220000002700 */
[----:B------:R-:W-:Y:S01]  /*0a60*/  ULDC UR6, c[0x0][0x258] ;  /* 0x0000960000067ab9 */ /* 0x000fe20000000800 */
[----:B------:R-:W-:Y:S01]  /*0a70*/  ULDC UR15, c[0x0][0x26c] ;  /* 0x00009b00000f7ab9 */ /* 0x000fe20000000800 */
[----:B------:R-:W-:Y:S01]  /*0a80*/  IMAD R2, R19, UR6, RZ ;  /* 0x0000000613027c24 */ /* 0x000fe2000f8e02ff */
[----:B------:R-:W-:Y:S01]  /*0a90*/  ULDC UR9, c[0x0][0x244] ;  /* 0x0000910000097ab9 */ /* 0x000fe20000000800 */
[----:B------:R-:W-:Y:S01]  /*0aa0*/  ULDC.64 UR12, c[0x0][0x230] ;  /* 0x00008c00000c7ab9 */ /* 0x000fe20000000a00 */
[----:B------:R-:W-:Y:S01]  /*0ab0*/  BSSY B0, `(.L_x_23643) ;  /* 0x00002ef000007945 */ /* 0x000fe20003800000 */
[----:B------:R-:W-:Y:S02]  /*0ac0*/  IMAD.MOV.U32 R108, RZ, RZ, -0x800001 ;  /* 0xff7fffffff6c7424 */ /* 0x000fe400078e00ff */
[----:B0-----:R-:W-:Y:S01]  /*0ad0*/  IMAD R109, R109, 0x20, R14 ;  /* 0x000000206d6d7824 */ /* 0x001fe200078e020e */
[----:B------:R-:W-:Y:S04]  /*0ae0*/  BAR.SYNC.DEFER_BLOCKING 0x0 ;  /* 0x0000000000007b1d */ /* 0x000fe80000010000 */
[----:B------:R-:W-:-:S13]  /*0af0*/  ISETP.GE.AND P0, PT, R109, UR4, PT ;  /* 0x000000046d007c0c */ /* 0x000fda000bf06270 */
[----:B------:R-:W-:Y:S05]  /*0b00*/  @P0 BRA `(.L_x_23644) ;  /* 0x0000002c00a40947 */ /* 0x000fea0003800000 */
[----:B------:R-:W-:Y:S01]  /*0b10*/  SHF.R.S32.HI R3, RZ, 0x1f, R109 ;  /* 0x0000001fff037819 */ /* 0x000fe2000001146d */
[----:B------:R-:W-:Y:S01]  /*0b20*/  VIADD R21, R110, 0x2 ;  /* 0x000000026e157836 */ /* 0x000fe20000000000 */
[----:B------:R-:W-:Y:S01]  /*0b30*/  IADD3 R5, P0, R2, R109, RZ ;  /* 0x0000006d02057210 */ /* 0x000fe20007f1e0ff */
[----:B------:R-:W-:Y:S01]  /*0b40*/  ULDC.64 UR6, c[0x0][0x248] ;  /* 0x0000920000067ab9 */ /* 0x000fe20000000a00 */
[C---:B------:R-:W-:Y:S01]  /*0b50*/  VIADD R20, R110.reuse, 0x8 ;  /* 0x000000086e147836 */ /* 0x040fe20000000000 */
[----:B------:R-:W-:Y:S01]  /*0b60*/  IADD3 R24, R110, 0x10, RZ ;  /* 0x000000106e187810 */ /* 0x000fe20007ffe0ff */
[----:B------:R-:W-:Y:S01]  /*0b70*/  IMAD.SHL.U32 R106, R21, 0x4, RZ ;  /* 0x00000004156a7824 */ /* 0x000fe200078e00ff */
[----:B------:R-:W-:Y:S01]  /*0b80*/  LEA.HI.X.SX32 R10, R2, R3, 0x1, P0 ;  /* 0x00000003020a7211 */ /* 0x000fe200000f0eff */
[----:B------:R-:W-:Y:S01]  /*0b90*/  VIADD R19, R110, 0x4 ;  /* 0x000000046e137836 */ /* 0x000fe20000000000 */
[C---:B------:R-:W-:Y:S01]  /*0ba0*/  LEA R2, P0, R5.reuse, UR6, 0x2 ;  /* 0x0000000605027c11 */ /* 0x040fe2000f8010ff */
[----:B------:R-:W-:Y:S01]  /*0bb0*/  IMAD.SHL.U32 R100, R20, 0x4, RZ ;  /* 0x0000000414647824 */ /* 0x000fe200078e00ff */
[----:B------:R-:W-:Y:S01]  /*0bc0*/  SHF.R.S32.HI R6, RZ, 0x1f, R15 ;  /* 0x0000001fff067819 */ /* 0x000fe2000001140f */
[C---:B------:R-:W-:Y:S01]  /*0bd0*/  VIADD R18, R110.reuse, 0x6 ;  /* 0x000000066e127836 */ /* 0x040fe20000000000 */
[----:B------:R-:W-:Y:S01]  /*0be0*/  LEA.HI.X R3, R5, UR7, R10, 0x2, P0 ;  /* 0x0000000705037c11 */ /* 0x000fe200080f140a */
[----:B------:R-:W-:Y:S01]  /*0bf0*/  VIADD R25, R110, 0xa ;  /* 0x0000000a6e197836 */ /* 0x000fe20000000000 */
[----:B------:R-:W-:Y:S01]  /*0c00*/  SHF.R.S32.HI R5, RZ, 0x1f, R106 ;  /* 0x0000001fff057819 */ /* 0x000fe2000001146a */
[----:B------:R-:W-:Y:S01]  /*0c10*/  IMAD.SHL.U32 R104, R19, 0x4, RZ ;  /* 0x0000000413687824 */ /* 0x000fe200078e00ff */
[----:B------:R-:W-:Y:S01]  /*0c20*/  SHF.R.S32.HI R11, RZ, 0x1f, R100 ;  /* 0x0000001fff0b7819 */ /* 0x000fe20000011464 */
[----:B------:R-:W-:Y:S01]  /*0c30*/  IMAD.SHL.U32 R102, R18, 0x4, RZ ;  /* 0x0000000412667824 */ /* 0x000fe200078e00ff */
[----:B------:R-:W-:Y:S01]  /*0c40*/  LEA.HI R5, R5, R106, RZ, 0x3 ;  /* 0x0000006a05057211 */ /* 0x000fe200078f18ff */
[----:B------:R-:W-:Y:S01]  /*0c50*/  IMAD.SHL.U32 R98, R25, 0x4, RZ ;  /* 0x0000000419627824 */ /* 0x000fe200078e00ff */
[----:B------:R-:W-:Y:S01]  /*0c60*/  SHF.R.S32.HI R7, RZ, 0x1f, R104 ;  /* 0x0000001fff077819 */ /* 0x000fe20000011468 */
[----:B------:R-:W-:Y:S01]  /*0c70*/  VIADD R23, R110, 0xc ;  /* 0x0000000c6e177836 */ /* 0x000fe20000000000 */
[----:B------:R-:W-:Y:S01]  /*0c80*/  LOP3.LUT R5, R5, 0xfffffff8, RZ, 0xc0, !PT ;  /* 0xfffffff805057812 */ /* 0x000fe200078ec0ff */
[----:B------:R-:W-:Y:S01]  /*0c90*/  IMAD.SHL.U32 R92, R24, 0x4, RZ ;  /* 0x00000004185c7824 */ /* 0x000fe200078e00ff */
[----:B------:R-:W-:Y:S01]  /*0ca0*/  LEA.HI R11, R11, R100, RZ, 0x3 ;  /* 0x000000640b0b7211 */ /* 0x000fe200078f18ff */
[----:B------:R-:W-:Y:S01]  /*0cb0*/  VIADD R22, R110, 0xe ;  /* 0x0000000e6e167836 */ /* 0x000fe20000000000 */
[----:B------:R-:W-:Y:S01]  /*0cc0*/  SHF.R.S32.HI R9, RZ, 0x1f, R102 ;  /* 0x0000001fff097819 */ /* 0x000fe20000011466 */
        /* <DEDUP_REMOVED lines=12> */
[C---:B------:R-:W-:Y:S01]  /*0d90*/  VIADD R28, R110.reuse, 0x18 ;  /* 0x000000186e1c7836 */ /* 0x040fe20000000000 */
[----:B------:R-:W-:Y:S01]  /*0da0*/  LOP3.LUT R7, R7, 0xfffffff8, RZ, 0xc0, !PT ;  /* 0xfffffff807077812 */ /* 0x000fe200078ec0ff */
[C---:B------:R-:W-:Y:S01]  /*0db0*/  VIADD R27, R110.reuse, 0x14 ;  /* 0x000000146e1b7836 */ /* 0x040fe20000000000 */
[----:B------:R-:W-:Y:S01]  /*0dc0*/  SHF.R.S32.HI R11, RZ, 0x1f, R92 ;  /* 0x0000001fff0b7819 */ /* 0x000fe2000001145c */
[----:B------:R-:W-:Y:S01]  /*0dd0*/  IMAD.SHL.U32 R107, R110, 0x4, RZ ;  /* 0x000000046e6b7824 */ /* 0x000fe200078e00ff */
[----:B------:R-:W-:Y:S01]  /*0de0*/  LOP3.LUT R9, R9, 0xfffffff8, RZ, 0xc0, !PT ;  /* 0xfffffff809097812 */ /* 0x000fe200078ec0ff */
[----:B------:R-:W-:Y:S01]  /*0df0*/  IMAD.IADD R104, R104, 0x1, -R7 ;  /* 0x0000000168687824 */ /* 0x000fe200078e0a07 */
[----:B------:R-:W-:Y:S01]  /*0e00*/  LOP3.LUT R5, R5, 0xfffffff8, RZ, 0xc0, !PT ;  /* 0xfffffff805057812 */ /* 0x000fe200078ec0ff */
[----:B------:R-:W-:Y:S01]  /*0e10*/  VIADD R26, R110, 0x16 ;  /* 0x000000166e1a7836 */ /* 0x000fe20000000000 */
[----:B------:R-:W-:Y:S01]  /*0e20*/  LOP3.LUT R6, R6, 0xfffffff0, RZ, 0xc0, !PT ;  /* 0xfffffff006067812 */ /* 0x000fe200078ec0ff */
[----:B------:R-:W-:Y:S01]  /*0e30*/  IMAD.SHL.U32 R88, R27, 0x4, RZ ;  /* 0x000000041b587824 */ /* 0x000fe200078e00ff */
[----:B------:R-:W-:Y:S01]  /*0e40*/  SHF.R.S32.HI R7, RZ, 0x1f, R96 ;  /* 0x0000001fff077819 */ /* 0x000fe20000011460 */
[----:B------:R-:W-:Y:S01]  /*0e50*/  IMAD.IADD R98, R98, 0x1, -R5 ;  /* 0x0000000162627824 */ /* 0x000fe200078e0a05 */
[----:B------:R-:W-:Y:S01]  /*0e60*/  LEA.HI R11, R11, R92, RZ, 0x3 ;  /* 0x0000005c0b0b7211 */ /* 0x000fe200078f18ff */
[----:B------:R-:W-:Y:S01]  /*0e70*/  IMAD.IADD R15, R15, 0x1, -R6 ;  /* 0x000000010f0f7824 */ /* 0x000fe200078e0a06 */
[----:B------:R-:W-:Y:S01]  /*0e80*/  IADD3 R102, R102, -R9, RZ ;  /* 0x8000000966667210 */ /* 0x000fe20007ffe0ff */
[----:B------:R-:W-:Y:S01]  /*0e90*/  IMAD.SHL.U32 R6, R28, 0x4, RZ ;  /* 0x000000041c067824 */ /* 0x000fe200078e00ff */
[----:B------:R-:W-:Y:S01]  /*0ea0*/  SHF.R.S32.HI R9, RZ, 0x1f, R94 ;  /* 0x0000001fff097819 */ /* 0x000fe2000001145e */
[----:B------:R-:W-:Y:S01]  /*0eb0*/  IMAD.SHL.U32 R86, R26, 0x4, RZ ;  /* 0x000000041a567824 */ /* 0x000fe200078e00ff */
[----:B------:R-:W-:Y:S01]  /*0ec0*/  SHF.R.S32.HI R5, RZ, 0x1f, R90 ;  /* 0x0000001fff057819 */ /* 0x000fe2000001145a */
[C---:B------:R-:W-:Y:S01]  /*0ed0*/  VIADD R33, R110.reuse, 0x1a ;  /* 0x0000001a6e217836 */ /* 0x040fe20000000000 */
[----:B------:R-:W-:Y:S01]  /*0ee0*/  LEA.HI R7, R7, R96, RZ, 0x3 ;  /* 0x0000006007077211 */ /* 0x000fe200078f18ff */
[C---:B------:R-:W-:Y:S01]  /*0ef0*/  VIADD R34, R110.reuse, 0x1c ;  /* 0x0000001c6e227836 */ /* 0x040fe20000000000 */
[----:B------:R-:W-:Y:S01]  /*0f00*/  LOP3.LUT R11, R11, 0xfffffff8, RZ, 0xc0, !PT ;  /* 0xfffffff80b0b7812 */ /* 0x000fe200078ec0ff */
[C---:B------:R-:W-:Y:S01]  /*0f10*/  VIADD R31, R110.reuse, 0x1e ;  /* 0x0000001e6e1f7836 */ /* 0x040fe20000000000 */
[----:B------:R-:W-:Y:S01]  /*0f20*/  LEA.HI R9, R9, R94, RZ, 0x3 ;  /* 0x0000005e09097211 */ /* 0x000fe200078f18ff */
[C---:B------:R-:W-:Y:S01]  /*0f30*/  VIADD R36, R110.reuse, 0x22 ;  /* 0x000000226e247836 */ /* 0x040fe20000000000 */
[----:B------:R-:W-:Y:S01]  /*0f40*/  LEA.HI R5, R5, R90, RZ, 0x3 ;  /* 0x0000005a05057211 */ /* 0x000fe200078f18ff */
[----:B------:R-:W-:Y:S01]  /*0f50*/  IMAD.SHL.U32 R10, R31, 0x4, RZ ;  /* 0x000000041f0a7824 */ /* 0x000fe200078e00ff */
[----:B------:R-:W-:Y:S01]  /*0f60*/  LOP3.LUT R7, R7, 0xfffffff8, RZ, 0xc0, !PT ;  /* 0xfffffff807077812 */ /* 0x000fe200078ec0ff */
[----:B------:R-:W-:Y:S01]  /*0f70*/  VIADD R37, R110, 0x24 ;  /* 0x000000246e257836 */ /* 0x000fe20000000000 */
[----:B------:R-:W-:Y:S01]  /*0f80*/  IADD3 R92, R92, -R11, RZ ;  /* 0x8000000b5c5c7210 */ /* 0x000fe20007ffe0ff */
[----:B------:R-:W-:Y:S01]  /*0f90*/  VIADD R39, R110, 0x28 ;  /* 0x000000286e277836 */ /* 0x000fe20000000000 */
[----:B------:R-:W-:Y:S01]  /*0fa0*/  SHF.R.S32.HI R11, RZ, 0x1f, R6 ;  /* 0x0000001fff0b7819 */ /* 0x000fe20000011406 */
        /* <DEDUP_REMOVED lines=19> */
[----:B------:R-:W-:Y:S01]  /*10e0*/  LOP3.LUT R8, R8, 0xfffffff8, RZ, 0xc0, !PT ;  /* 0xfffffff808087812 */ /* 0x000fe200078ec0ff */
[----:B------:R-:W-:Y:S01]  /*10f0*/  IMAD.IADD R5, R6, 0x1, -R5 ;  /* 0x0000000106057824 */ /* 0x000fe200078e0a05 */
[----:B------:R-:W-:Y:S01]  /*1100*/  LEA.HI R9, R9, R86, RZ, 0x3 ;  /* 0x0000005609097211 */ /* 0x000fe200078f18ff */
[----:B------:R-:W-:Y:S01]  /*1110*/  IMAD.SHL.U32 R6, R33, 0x4, RZ ;  /* 0x0000000421067824 */ /* 0x000fe200078e00ff */
[----:B------:R-:W-:Y:S01]  /*1120*/  LOP3.LUT R7, R7, 0xfffffff8, RZ, 0xc0, !PT ;  /* 0xfffffff807077812 */ /* 0x000fe200078ec0ff */
[----:B------:R-:W-:Y:S01]  /*1130*/  VIADD R40, R110, 0x2a ;  /* 0x0000002a6e287836 */ /* 0x000fe20000000000 */
[----:B------:R-:W-:Y:S01]  /*1140*/  IADD3 R107, R107, -R8, RZ ;  /* 0x800000086b6b7210 */ /* 0x000fe20007ffe0ff */
[----:B------:R-:W-:Y:S01]  /*1150*/  IMAD.SHL.U32 R8, R34, 0x4, RZ ;  /* 0x0000000422087824 */ /* 0x000fe200078e00ff */
[----:B------:R-:W-:Y:S01]  /*1160*/  LOP3.LUT R9, R9, 0xfffffff8, RZ, 0xc0, !PT ;  /* 0xfffffff809097812 */ /* 0x000fe200078ec0ff */
[----:B------:R-:W-:Y:S01]  /*1170*/  IMAD.IADD R88, R88, 0x1, -R7 ;  /* 0x0000000158587824 */ /* 0x000fe200078e0a07 */
[----:B------:R-:W-:Y:S01]  /*1180*/  IADD3 R35, R110, 0x20, RZ ;  /* 0x000000206e237810 */ /* 0x000fe20007ffe0ff */
[----:B------:R-:W-:Y:S01]  /*1190*/  IMAD.SHL.U32 R114, R15, 0x8, RZ ;  /* 0x000000080f727824 */ /* 0x000fe200078e00ff */
[----:B------:R-:W-:Y:S01]  /*11a0*/  IADD3 R86, R86, -R9, RZ ;  /* 0x8000000956567210 */ /* 0x000fe20007ffe0ff */
[----:B------:R-:W0:Y:S01]  /*11b0*/  S2UR UR7, SR_CgaCtaId ;  /* 0x00000000000779c3 */ /* 0x000e220000008800 */
[----:B------:R-:W-:Y:S01]  /*11c0*/  SHF.R.S32.HI R7, RZ, 0x1f, R6 ;  /* 0x0000001fff077819 */ /* 0x000fe20000011406 */
[----:B------:R-:W-:Y:S01]  /*11d0*/  IMAD.SHL.U32 R12, R35, 0x4, RZ ;  /* 0x00000004230c7824 */ /* 0x000fe200078e00ff */
[----:B------:R-:W-:Y:S01]  /*11e0*/  SHF.R.S32.HI R9, RZ, 0x1f, R8 ;  /* 0x0000001fff097819 */ /* 0x000fe20000011408 */
[----:B------:R-:W-:Y:S01]  /*11f0*/  IMAD.MOV.U32 R108, RZ, RZ, -0x800001 ;  /* 0xff7fffffff6c7424 */ /* 0x000fe200078e00ff */
        /* <DEDUP_REMOVED lines=8> */
[----:B------:R-:W-:-:S02]  /*1280*/  LEA.HI R13, R13, R12, RZ, 0x3 ;  /* 0x0000000c0d0d7211 */ /* 0x000fc400078f18ff */
[----:B------:R-:W-:Y:S01]  /*1290*/  LOP3.LUT R11, R11, 0xfffffff8, RZ, 0xc0, !PT ;  /* 0xfffffff80b0b7812 */ /* 0x000fe200078ec0ff */
[----:B------:R-:W-:Y:S01]  /*12a0*/  IMAD.IADD R7, R8, 0x1, -R9 ;  /* 0x0000000108077824 */ /* 0x000fe200078e0a09 */
[----:B------:R-:W-:Y:S02]  /*12b0*/  LOP3.LUT R9, R13, 0xfffffff8, RZ, 0xc0, !PT ;  /* 0xfffffff80d097812 */ /* 0x000fe400078ec0ff */
[----:B------:R-:W-:Y:S01]  /*12c0*/  SHF.R.S32.HI R32, RZ, 0x1f, R29 ;  /* 0x0000001fff207819 */ /* 0x000fe2000001141d */
[----:B------:R-:W-:Y:S01]  /*12d0*/  IMAD.IADD R8, R10, 0x1, -R11 ;  /* 0x000000010a087824 */ /* 0x000fe200078e0a0b */
[----:B------:R-:W-:Y:S01]  /*12e0*/  IADD3 R9, R12, -R9, RZ ;  /* 0x800000090c097210 */ /* 0x000fe20007ffe0ff */
[----:B------:R-:W-:Y:S01]  /*12f0*/  IMAD.SHL.U32 R10, R36, 0x4, RZ ;  /* 0x00000004240a7824 */ /* 0x000fe200078e00ff */
[----:B------:R-:W-:Y:S01]  /*1300*/  LEA.HI R32, R32, R29, RZ, 0x3 ;  /* 0x0000001d20207211 */ /* 0x000fe200078f18ff */
[----:B------:R-:W-:Y:S01]  /*1310*/  IMAD.SHL.U32 R12, R37, 0x4, RZ ;  /* 0x00000004250c7824 */ /* 0x000fe200078e00ff */
[----:B------:R-:W-:-:S02]  /*1320*/  SHF.R.S32.HI R17, RZ, 0x1f, R16 ;  /* 0x0000001fff117819 */ /* 0x000fc40000011410 */
        /* <DEDUP_REMOVED lines=8> */
[----:B------:R-:W-:Y:S01]  /*13b0*/  LEA.HI R17, R17, R16, RZ, 0x3 ;  /* 0x0000001011117211 */ /* 0x000fe200078f18ff */
[----:B------:R-:W-:Y:S01]  /*13c0*/  IMAD.IADD R11, R12, 0x1, -R13 ;  /* 0x000000010c0b7824 */ /* 0x000fe200078e0a0d */
[----:B------:R-:W-:Y:S01]  /*13d0*/  SHF.R.S32.HI R45, RZ, 0x1f, R42 ;  /* 0x0000001fff2d7819 */ /* 0x000fe2000001142a */
[----:B------:R-:W-:Y:S01]  /*13e0*/  IMAD.IADD R13, R29, 0x1, -R32 ;  /* 0x000000011d0d7824 */ /* 0x000fe200078e0a20 */
[----:B------:R-:W-:Y:S01]  /*13f0*/  LOP3.LUT R17, R17, 0xfffffff8, RZ, 0xc0, !PT ;  /* 0xfffffff811117812 */ /* 0x000fe200078ec0ff */
[----:B------:R-:W-:Y:S01]  /*1400*/  IMAD.SHL.U32 R32, R41, 0x4, RZ ;  /* 0x0000000429207824 */ /* 0x000fe200078e00ff */
[----:B------:R-:W-:Y:S02]  /*1410*/  LEA.HI R46, R45, R42, RZ, 0x3 ;  /* 0x0000002a2d2e7211 */ /* 0x000fe400078f18ff */
[----:B------:R-:W-:Y:S01]  /*1420*/  IADD3 R12, R16, -R17, RZ ;  /* 0x80000011100c7210 */ /* 0x000fe20007ffe0ff */
[----:B------:R-:W-:Y:S01]  /*1430*/  IMAD R17, R0, UR6, RZ ;  /* 0x0000000600117c24 */ /* 0x000fe2000f8e02ff */
[----:B------:R-:W-:Y:S01]  /*1440*/  SHF.R.S32.HI R43, RZ, 0x1f, R32 ;  /* 0x0000001fff2b7819 */ /* 0x000fe20000011420 */
[----:B------:R-:W-:Y:S01]  /*1450*/  IMAD.SHL.U32 R16, R40, 0x4, RZ ;  /* 0x0000000428107824 */ /* 0x000fe200078e00ff */
[----:B------:R-:W-:Y:S01]  /*1460*/  LEA R45, R14, R15, 0x4 ;  /* 0x0000000f0e2d7211 */ /* 0x000fe200078e20ff */
[----:B------:R-:W-:Y:S01]  /*1470*/  UMOV UR6, 0x400 ;  /* 0x0000040000067882 */ /* 0x000fe20000000000 */
[----:B------:R-:W-:Y:S01]  /*1480*/  LEA.HI R43, R43, R32, RZ, 0x3 ;  /* 0x000000202b2b7211 */ /* 0x000fe200078f18ff */
[----:B------:R-:W-:Y:S01]  /*1490*/  UIADD3 UR6, UR6, 0x1a0, URZ ;  /* 0x000001a006067890 */ /* 0x000fe2000fffe03f */
[----:B------:R-:W-:-:S02]  /*14a0*/  SHF.R.S32.HI R29, RZ, 0x1f, R16 ;  /* 0x0000001fff1d7819 */ /* 0x000fc40000011410 */
[----:B------:R-:W-:Y:S01]  /*14b0*/  LOP3.LUT R15, R43, 0xfffffff8, RZ, 0xc0, !PT ;  /* 0xfffffff82b0f7812 */ /* 0x000fe200078ec0ff */
[----:B0-----:R-:W-:Y:S01]  /*14c0*/  ULEA UR6, UR7, UR6, 0x18 ;  /* 0x0000000607067291 */ /* 0x001fe2000f8ec03f */
[----:B------:R-:W-:Y:S02]  /*14d0*/  LOP3.LUT R43, R46, 0xfffffff8, RZ, 0xc0, !PT ;  /* 0xfffffff82e2b7812 */ /* 0x000fe400078ec0ff */
[----:B------:R-:W-:Y:S01]  /*14e0*/  SHF.R.S32.HI R46, RZ, 0x1f, R114 ;  /* 0x0000001fff2e7819 */ /* 0x000fe20000011472 */
[----:B------:R-:W-:Y:S01]  /*14f0*/  IMAD.IADD R15, R32, 0x1, -R15 ;  /* 0x00000001200f7824 */ /* 0x000fe200078e0a0f */
[----:B------:R-:W-:Y:S02]  /*1500*/  IADD3 R114, P0, R17, R114, RZ ;  /* 0x0000007211727210 */ /* 0x000fe40007f1e0ff */
[----:B------:R-:W-:Y:S02]  /*1510*/  LEA.HI R29, R29, R16, RZ, 0x3 ;  /* 0x000000101d1d7211 */ /* 0x000fe400078f18ff */
[----:B------:R-:W-:Y:S01]  /*1520*/  LEA.HI.X.SX32 R115, R17, R46, 0x1, P0 ;  /* 0x0000002e11737211 */ /* 0x000fe200000f0eff */
[----:B------:R-:W-:Y:S01]  /*1530*/  IMAD.MOV.U32 R17, RZ, RZ, R109 ;  /* 0x000000ffff117224 */ /* 0x000fe200078e006d */
[----:B------:R-:W0:Y:S01]  /*1540*/  LDC R46, c[0x0][0x26c] ;  /* 0x00009b00ff2e7b82 */ /* 0x000e220000000800 */
[----:B------:R-:W-:-:S02]  /*1550*/  LOP3.LUT R29, R29, 0xfffffff8, RZ, 0xc0, !PT ;  /* 0xfffffff81d1d7812 */ /* 0x000fc400078ec0ff */
[----:B------:R-:W-:Y:S02]  /*1560*/  LEA.HI R19, R19, R19, RZ, 0x1 ;  /* 0x0000001313137211 */ /* 0x000fe400078f08ff */
[----:B------:R-:W-:Y:S01]  /*1570*/  LEA.HI R20, R20, R20, RZ, 0x1 ;  /* 0x0000001414147211 */ /* 0x000fe200078f08ff */
[----:B------:R-:W-:Y:S01]  /*1580*/  IMAD.IADD R14, R16, 0x1, -R29 ;  /* 0x00000001100e7824 */ /* 0x000fe200078e0a1d */
        /* <DEDUP_REMOVED lines=19> */
[----:B------:R-:W-:Y:S01]  /*16c0*/  IMAD.U32 R29, RZ, RZ, UR14 ;  /* 0x0000000eff1d7e24 */ /* 0x000fe2000f8e00ff */
        /* <DEDUP_REMOVED lines=22> */
[----:B------:R-:W-:Y:S01]  /*1830*/  SHF.L.U32 R21, R21, 0x6, RZ ;  /* 0x0000000615157819 */ /* 0x000fe200000006ff */
[----:B------:R-:W-:Y:S01]  /*1840*/  IMAD.SHL.U32 R43, R43, 0x40, RZ ;  /* 0x000000402b2b7824 */ /* 0x000fe200078e00ff */
[----:B------:R-:W-:Y:S01]  /*1850*/  SHF.L.U32 R30, R30, 0x6, RZ ;  /* 0x000000061e1e7819 */ /* 0x000fe200000006ff */
[----:B------:R-:W-:Y:S01]  /*1860*/  VIADD R42, R45, UR8 ;  /* 0x000000082d2a7c36 */ /* 0x000fe20008000000 */
[----:B------:R-:W-:-:S02]  /*1870*/  SHF.L.U32 R36, R36, 0x6, RZ ;  /* 0x0000000624247819 */ /* 0x000fc400000006ff */
        /* <DEDUP_REMOVED lines=25> */
[----:B------:R-:W-:Y:S02]  /*1a10*/  IADD3 R80, -R29, 0x1, R42 ;  /* 0x000000011d507810 */ /* 0x000fe40007ffe12a */
[----:B------:R-:W-:-:S07]  /*1a20*/  SHF.R.S32.HI R81, RZ, 0x1f, R16 ;  /* 0x0000001fff517819 */ /* 0x000fce0000011410 */
.L_x_23648:
[----:B0-----:R-:W2:Y:S01]  /*1a30*/  LDG.E.CONSTANT R29, desc[UR10][R2.64] ;  /* 0x0000000a021d7981 */ /* 0x001ea2000c1e9900 */
[----:B------:R-:W-:Y:S02]  /*1a40*/  SHF.R.S32.HI R31, RZ, 0x1f, R105 ;  /* 0x0000001fff1f7819 */ /* 0x000fe40000011469 */
[----:B------:R-:W-:Y:S01]  /*1a50*/  SHF.R.S32.HI R30, RZ, 0x1f, R106 ;  /* 0x0000001fff1e7819 */ /* 0x000fe2000001146a */
[----:B------:R-:W0:Y:S01]  /*1a60*/  S2R R32, SR_CgaCtaId ;  /* 0x0000000000207919 */ /* 0x000e220000008800 */
        /* <DEDUP_REMOVED lines=11> */
[----:B------:R-:W-:-:S04]  /*1b20*/  IADD3 R28, P0, R107, R52, RZ ;  /* 0x000000346b1c7210 */ /* 0x000fc80007f1e0ff */
[----:B------:R-:W2:Y:S01]  /*1b30*/  LDG.E.64.CONSTANT R48, desc[UR10][R48.64] ;  /* 0x0000000a30307981 */ /* 0x000ea2000c1e9b00 */
[----:B------:R-:W-:Y:S02]  /*1b40*/  LEA R46, P1, R28, UR12, 0x1 ;  /* 0x0000000c1c2e7c11 */ /* 0x000fe4000f8208ff */
[----:B------:R-:W-:-:S04]  /*1b50*/  LEA.HI.X.SX32 R29, R107, R54, 0x1, P0 ;  /* 0x000000366b1d7211 */ /* 0x000fc800000f0eff */
[----:B------:R-:W-:-:S06]  /*1b60*/  LEA.HI.X R47, R28, UR13, R29, 0x1, P1 ;  /* 0x0000000d1c2f7c11 */ /* 0x000fcc00088f0c1d */
[----:B------:R-:W3:Y:S01]  /*1b70*/  LDG.E.64.CONSTANT R46, desc[UR10][R46.64] ;  /* 0x0000000a2e2e7981 */ /* 0x000ee2000c1e9b00 */
[----:B------:R-:W-:Y:S02]  /*1b80*/  SHF.R.S32.HI R29, RZ, 0x1f, R104 ;  /* 0x0000001fff1d7819 */ /* 0x000fe40000011468 */
[--C-:B------:R-:W-:Y:S02]  /*1b90*/  SHF.R.S32.HI R30, RZ, 0x1f, R103.reuse ;  /* 0x0000001fff1e7819 */ /* 0x100fe40000011467 */
        /* <DEDUP_REMOVED lines=31> */
[----:B------:R-:W-:Y:S02]  /*1d90*/  LEA.HI.X R83, R28, UR13, R29, 0x1, P0 ;  /* 0x0000000d1c537c11 */ /* 0x000fe400080f0c1d */
[--C-:B------:R-:W-:Y:S02]  /*1da0*/  SHF.R.S32.HI R29, RZ, 0x1f, R93.reuse ;  /* 0x0000001fff1d7819 */ /* 0x100fe4000001145d */
[----:B------:R-:W-:Y:S02]  /*1db0*/  SHF.R.S32.HI R30, RZ, 0x1f, R94 ;  /* 0x0000001fff1e7819 */ /* 0x000fe4000001145e */
[----:B------:R-:W-:Y:S01]  /*1dc0*/  IADD3 R28, P0, P1, R94, R52, R93 ;  /* 0x000000345e1c7210 */ /* 0x000fe2000791e05d */
[----:B------:R-:W4:Y:S03]  /*1dd0*/  LDG.E.64.CONSTANT R82, desc[UR10][R82.64] ;  /* 0x0000000a52527981 */ /* 0x000f26000c1e9b00 */
[----:B------:R-:W-:-:S02]  /*1de0*/  IADD3.X R29, R30, R54, R29, P0, P1 ;  /* 0x000000361e1d7210 */ /* 0x000fc400007e241d */
[----:B------:R-:W-:-:S04]  /*1df0*/  LEA R76, P0, R28, UR12, 0x1 ;  /* 0x0000000c1c4c7c11 */ /* 0x000fc8000f8008ff */
[----:B------:R-:W-:Y:S02]  /*1e00*/  LEA.HI.X R77, R28, UR13, R29, 0x1, P0 ;  /* 0x0000000d1c4d7c11 */ /* 0x000fe400080f0c1d */
[--C-:B------:R-:W-:Y:S02]  /*1e10*/  SHF.R.S32.HI R31, RZ, 0x1f, R91.reuse ;  /* 0x0000001fff1f7819 */ /* 0x100fe4000001145b */
[----:B------:R-:W-:Y:S02]  /*1e20*/  SHF.R.S32.HI R30, RZ, 0x1f, R92 ;  /* 0x0000001fff1e7819 */ /* 0x000fe4000001145c */
[----:B------:R-:W-:Y:S01]  /*1e30*/  IADD3 R29, P0, P1, R92, R52, R91 ;  /* 0x000000345c1d7210 */ /* 0x000fe2000791e05b */
[----:B------:R-:W4:Y:S03]  /*1e40*/  LDG.E.64.CONSTANT R76, desc[UR10][R76.64] ;  /* 0x0000000a4c4c7981 */ /* 0x000f26000c1e9b00 */
[----:B------:R-:W-:-:S02]  /*1e50*/  IADD3.X R30, R30, R54, R31, P0, P1 ;  /* 0x000000361e1e7210 */ /* 0x000fc400007e241f */
[C---:B------:R-:W-:Y:S02]  /*1e60*/  LEA R78, P0, R29.reuse, UR12, 0x1 ;  /* 0x0000000c1d4e7c11 */ /* 0x040fe4000f8008ff */
[----:B------:R-:W-:Y:S02]  /*1e70*/  MOV R31, 0x400 ;  /* 0x00000400001f7802 */ /* 0x000fe40000000f00 */
[----:B------:R-:W-:Y:S02]  /*1e80*/  LEA.HI.X R79, R29, UR13, R30, 0x1, P0 ;  /* 0x0000000d1d4f7c11 */ /* 0x000fe400080f0c1e */
[----:B------:R-:W-:Y:S02]  /*1e90*/  IADD3 R28, P1, P2, R90, R52, R89 ;  /* 0x000000345a1c7210 */ /* 0x000fe40007a3e059 */
[----:B0-----:R-:W-:Y:S02]  /*1ea0*/  LEA R29, R32, R31, 0x18 ;  /* 0x0000001f201d7211 */ /* 0x001fe400078ec0ff */
[----:B------:R-:W4:Y:S01]  /*1eb0*/  LDG.E.64.CONSTANT R78, desc[UR10][R78.64] ;  /* 0x0000000a4e4e7981 */ /* 0x000f22000c1e9b00 */
[----:B------:R-:W-:-:S02]  /*1ec0*/  IADD3.X R31, R34, R54, R33, P1, P2 ;  /* 0x00000036221f7210 */ /* 0x000fc40000fe4421 */
[----:B------:R-:W-:Y:S01]  /*1ed0*/  SHF.R.S32.HI R33, RZ, 0x1f, R87 ;  /* 0x0000001fff217819 */ /* 0x000fe20000011457 */
[----:B------:R-:W-:Y:S01]  /*1ee0*/  IMAD R112, R110, 0xc0, R29 ;  /* 0x000000c06e707824 */ /* 0x000fe200078e021d */
[----:B------:R-:W-:Y:S02]  /*1ef0*/  SHF.R.S32.HI R30, RZ, 0x1f, R88 ;  /* 0x0000001fff1e7819 */ /* 0x000fe40000011458 */
[----:B------:R-:W-:Y:S02]  /*1f00*/  IADD3 R29, P1, P2, R88, R52, R87 ;  /* 0x00000034581d7210 */ /* 0x000fe40007a3e057 */
[----:B------:R-:W-:Y:S02]  /*1f10*/  LEA R74, P0, R28, UR12, 0x1 ;  /* 0x0000000c1c4a7c11 */ /* 0x000fe4000f8008ff */
[----:B------:R-:W-:Y:S02]  /*1f20*/  IADD3.X R30, R30, R54, R33, P1, P2 ;  /* 0x000000361e1e7210 */ /* 0x000fe40000fe4421 */
[----:B------:R-:W0:Y:S01]  /*1f30*/  LDS.128 R32, [R112] ;  /* 0x0000000070207984 */ /* 0x000e220000000c00 */
[----:B------:R-:W-:-:S02]  /*1f40*/  LEA.HI.X R75, R28, UR13, R31, 0x1, P0 ;  /* 0x0000000d1c4b7c11 */ /* 0x000fc400080f0c1f */
[C---:B------:R-:W-:Y:S02]  /*1f50*/  LEA R70, P0, R29.reuse, UR12, 0x1 ;  /* 0x0000000c1d467c11 */ /* 0x040fe4000f8008ff */
[--C-:B------:R-:W-:Y:S02]  /*1f60*/  SHF.R.S32.HI R31, RZ, 0x1f, R19.reuse ;  /* 0x0000001fff1f7819 */ /* 0x100fe40000011413 */
[----:B------:R-:W4:Y:S01]  /*1f70*/  LDG.E.64.CONSTANT R74, desc[UR10][R74.64] ;  /* 0x0000000a4a4a7981 */ /* 0x000f22000c1e9b00 */
[----:B------:R-:W-:Y:S02]  /*1f80*/  LEA.HI.X R71, R29, UR13, R30, 0x1, P0 ;  /* 0x0000000d1d477c11 */ /* 0x000fe400080f0c1e */
[----:B------:R-:W-:Y:S02]  /*1f90*/  SHF.R.S32.HI R53, RZ, 0x1f, R86 ;  /* 0x0000001fff357819 */ /* 0x000fe40000011456 */
[----:B------:R-:W-:Y:S02]  /*1fa0*/  IADD3 R28, P1, P2, R86, R52, R19 ;  /* 0x00000034561c7210 */ /* 0x000fe40007a3e013 */
[----:B------:R-:W4:Y:S02]  /*1fb0*/  LDG.E.64.CONSTANT R70, desc[UR10][R70.64] ;  /* 0x0000000a46467981 */ /* 0x000f24000c1e9b00 */
[----:B------:R-:W-:-:S02]  /*1fc0*/  IADD3.X R31, R53, R54, R31, P1, P2 ;  /* 0x00000036351f7210 */ /* 0x000fc40000fe441f */
[----:B------:R-:W-:-:S04]  /*1fd0*/  LEA R72, P0, R28, UR12, 0x1 ;  /* 0x0000000c1c487c11 */ /* 0x000fc8000f8008ff */
[----:B------:R-:W-:-:S06]  /*1fe0*/  LEA.HI.X R73, R28, UR13, R31, 0x1, P0 ;  /* 0x0000000d1c497c11 */ /* 0x000fcc00080f0c1f */
[----:B------:R-:W4:Y:S01]  /*1ff0*/  LDG.E.64.CONSTANT R72, desc[UR10][R72.64] ;  /* 0x0000000a48487981 */ /* 0x000f22000c1e9b00 */
[--C-:B------:R-:W-:Y:S02]  /*2000*/  SHF.R.S32.HI R53, RZ, 0x1f, R20.reuse ;  /* 0x0000001fff357819 */ /* 0x100fe40000011414 */
[----:B------:R-:W-:Y:S02]  /*2010*/  SHF.R.S32.HI R30, RZ, 0x1f, R5 ;  /* 0x0000001fff1e7819 */ /* 0x000fe40000011405 */
[----:B------:R-:W-:Y:S02]  /*2020*/  IADD3 R29, P1, P2, R5, R52, R20 ;  /* 0x00000034051d7210 */ /* 0x000fe40007a3e014 */
[----:B------:R-:W-:Y:S02]  /*2030*/  SHF.R.S32.HI R59, RZ, 0x1f, R21 ;  /* 0x0000001fff3b7819 */ /* 0x000fe40000011415 */
[----:B------:R-:W-:Y:S02]  /*2040*/  IADD3.X R30, R30, R54, R53, P1, P2 ;  /* 0x000000361e1e7210 */ /* 0x000fe40000fe4435 */
[----:B------:R-:W-:-:S02]  /*2050*/  SHF.R.S32.HI R31, RZ, 0x1f, R6 ;  /* 0x0000001fff1f7819 */ /* 0x000fc40000011406 */
[----:B------:R-:W-:Y:S02]  /*2060*/  IADD3 R28, P1, P2, R6, R52, R21 ;  /* 0x00000034061c7210 */ /* 0x000fe40007a3e015 */
[----:B------:R-:W-:Y:S02]  /*2070*/  LEA R64, P0, R29, UR12, 0x1 ;  /* 0x0000000c1d407c11 */ /* 0x000fe4000f8008ff */
[----:B------:R-:W-:Y:S02]  /*2080*/  IADD3.X R59, R31, R54, R59, P1, P2 ;  /* 0x000000361f3b7210 */ /* 0x000fe40000fe443b */
[----:B------:R-:W-:Y:S01]  /*2090*/  LEA.HI.X R65, R29, UR13, R30, 0x1, P0 ;  /* 0x0000000d1d417c11 */ /* 0x000fe200080f0c1e */
[--C-:B0-----:R-:W-:Y:S01]  /*20a0*/  HADD2.F32 R29, -RZ, R34.reuse.H0_H0 ;  /* 0x20000022ff1d7230 */ /* 0x101fe20000004100 */
[----:B------:R-:W-:Y:S01]  /*20b0*/  LEA R66, P0, R28, UR12, 0x1 ;  /* 0x0000000c1c427c11 */ /* 0x000fe2000f8008ff */
[----:B------:R-:W-:Y:S01]  /*20c0*/  HADD2.F32 R30, -RZ, R34.H1_H1 ;  /* 0x30000022ff1e7230 */ /* 0x000fe20000004100 */
[----:B------:R-:W-:-:S02]  /*20d0*/  SHF.R.S32.HI R53, RZ, 0x1f, R22 ;  /* 0x0000001fff357819 */ /* 0x000fc40000011416 */
[----:B------:R-:W-:Y:S01]  /*20e0*/  SHF.R.S32.HI R60, RZ, 0x1f, R7 ;  /* 0x0000001fff3c7819 */ /* 0x000fe20000011407 */
[----:B------:R-:W4:Y:S01]  /*20f0*/  LDG.E.64.CONSTANT R64, desc[UR10][R64.64] ;  /* 0x0000000a40407981 */ /* 0x000f22000c1e9b00 */
[--C-:B------:R-:W-:Y:S02]  /*2100*/  SHF.R.S32.HI R61, RZ, 0x1f, R23.reuse ;  /* 0x0000001fff3d7819 */ /* 0x100fe40000011417 */
[----:B------:R-:W-:Y:S02]  /*2110*/  SHF.R.S32.HI R55, RZ, 0x1f, R8 ;  /* 0x0000001fff377819 */ /* 0x000fe40000011408 */
[-C--:B------:R-:W-:Y:S02]  /*2120*/  IADD3 R57, P3, P4, R7, R52.reuse, R22 ;  /* 0x0000003407397210 */ /* 0x080fe40007c7e016 */
[----:B------:R-:W-:Y:S02]  /*2130*/  IADD3 R56, P5, P6, R8, R52, R23 ;  /* 0x0000003408387210 */ /* 0x000fe40007ebe017 */
[----:B------:R-:W-:-:S02]  /*2140*/  LEA.HI.X R67, R28, UR13, R59, 0x1, P0 ;  /* 0x0000000d1c437c11 */ /* 0x000fc400080f0c3b */
[-C--:B------:R-:W-:Y:S02]  /*2150*/  IADD3.X R60, R60, R54.reuse, R53, P3, P4 ;  /* 0x000000363c3c7210 */ /* 0x080fe40001fe8435 */
[----:B------:R-:W-:Y:S02]  /*2160*/  IADD3.X R61, R55, R54, R61, P5, P6 ;  /* 0x00000036373d7210 */ /* 0x000fe40002fec43d */
[----:B------:R-:W-:Y:S01]  /*2170*/  SHF.R.S32.HI R63, RZ, 0x1f, R24 ;  /* 0x0000001fff3f7819 */ /* 0x000fe20000011418 */
[----:B------:R-:W4:Y:S01]  /*2180*/  LDG.E.64.CONSTANT R66, desc[UR10][R66.64] ;  /* 0x0000000a42427981 */ /* 0x000f22000c1e9b00 */
[----:B------:R-:W-:Y:S02]  /*2190*/  SHF.R.S32.HI R62, RZ, 0x1f, R9 ;  /* 0x0000001fff3e7819 */ /* 0x000fe40000011409 */
[----:B------:R-:W-:Y:S02]  /*21a0*/  SHF.R.S32.HI R69, RZ, 0x1f, R25 ;  /* 0x0000001fff457819 */ /* 0x000fe40000011419 */
[----:B------:R-:W-:-:S02]  /*21b0*/  SHF.R.S32.HI R68, RZ, 0x1f, R10 ;  /* 0x0000001fff447819 */ /* 0x000fc4000001140a */
[-C--:B------:R-:W-:Y:S02]  /*21c0*/  IADD3 R55, P1, P2, R9, R52.reuse, R24 ;  /* 0x0000003409377210 */ /* 0x080fe40007a3e018 */
[----:B------:R-:W-:Y:S02]  /*21d0*/  IADD3 R53, P3, P4, R10, R52, R25 ;  /* 0x000000340a357210 */ /* 0x000fe40007c7e019 */
[-C--:B------:R-:W-:Y:S02]  /*21e0*/  IADD3.X R62, R62, R54.reuse, R63, P1, P2 ;  /* 0x000000363e3e7210 */ /* 0x080fe40000fe443f */
[----:B------:R-:W-:Y:S02]  /*21f0*/  IADD3.X R34, R68, R54, R69, P3, P4 ;  /* 0x0000003644227210 */ /* 0x000fe40001fe8445 */
[----:B------:R-:W-:-:S04]  /*2200*/  LEA R68, P1, R56, UR12, 0x1 ;  /* 0x0000000c38447c11 */ /* 0x000fc8000f8208ff */
[----:B------:R-:W-:Y:S01]  /*2210*/  LEA.HI.X R69, R56, UR13, R61, 0x1, P1 ;  /* 0x0000000d38457c11 */ /* 0x000fe200088f0c3d */
[----:B------:R-:W-:-:S05]  /*2220*/  HADD2.F32 R118, -RZ, R32.H0_H0 ;  /* 0x20000020ff767230 */ /* 0x000fca0000004100 */
[----:B------:R-:W4:Y:S01]  /*2230*/  LDG.E.64.CONSTANT R68, desc[UR10][R68.64] ;  /* 0x0000000a44447981 */ /* 0x000f22000c1e9b00 */
[--C-:B--2---:R-:W-:Y:S02]  /*2240*/  HADD2.F32 R58, -RZ, R48.reuse.H0_H0 ;  /* 0x20000030ff3a7230 */ /* 0x104fe40000004100 */
[----:B------:R-:W-:-:S03]  /*2250*/  HADD2.F32 R31, -RZ, R48.H1_H1 ;  /* 0x30000030ff1f7230 */ /* 0x000fc60000004100 */
[----:B------:R-:W-:Y:S02]  /*2260*/  FMUL.FTZ R113, R29, R58 ;  /* 0x0000003a1d717220 */ /* 0x000fe40000410000 */
[----:B------:R-:W-:Y:S02]  /*2270*/  FMUL.FTZ R48, R30, R31 ;  /* 0x0000001f1e307220 */ /* 0x000fe40000410000 */
[----:B------:R-:W0:Y:S01]  /*2280*/  LDS.128 R28, [R112+0x10] ;  /* 0x00001000701c7984 */ /* 0x000e220000000c00 */
[----:B------:R-:W-:-:S04]  /*2290*/  LEA R58, P0, R57, UR12, 0x1 ;  /* 0x0000000c393a7c11 */ /* 0x000fc8000f8008ff */
[----:B------:R-:W-:Y:S02]  /*22a0*/  LEA.HI.X R59, R57, UR13, R60, 0x1, P0 ;  /* 0x0000000d393b7c11 */ /* 0x000fe400080f0c3c */
[----:B------:R-:W-:-:S04]  /*22b0*/  LEA R60, P0, R55, UR12, 0x1 ;  /* 0x0000000c373c7c11 */ /* 0x000fc8000f8008ff */
[----:B------:R-:W2:Y:S01]  /*22c0*/  LDG.E.64.CONSTANT R58, desc[UR10][R58.64] ;  /* 0x0000000a3a3a7981 */ /* 0x000ea2000c1e9b00 */
[----:B---3--:R-:W-:Y:S01]  /*22d0*/  HADD2.F32 R63, -RZ, R46.H0_H0 ;  /* 0x2000002eff3f7230 */ /* 0x008fe20000004100 */
[----:B------:R-:W-:Y:S02]  /*22e0*/  LEA.HI.X R61, R55, UR13, R62, 0x1, P0 ;  /* 0x0000000d373d7c11 */ /* 0x000fe400080f0c3e */
[C---:B------:R-:W-:Y:S02]  /*22f0*/  LEA R62, P0, R53.reuse, UR12, 0x1 ;  /* 0x0000000c353e7c11 */ /* 0x040fe4000f8008ff */
[----:B------:R-:W-:Y:S02]  /*2300*/  FFMA.FTZ R118, R118, R63, R113 ;  /* 0x0000003f76767223 */ /* 0x000fe40000010071 */
[----:B------:R-:W-:Y:S01]  /*2310*/  LEA.HI.X R63, R53, UR13, R34, 0x1, P0 ;  /* 0x0000000d353f7c11 */ /* 0x000fe200080f0c22 */
[----:B------:R-:W3:Y:S01]  /*2320*/  LDG.E.64.CONSTANT R60, desc[UR10][R60.64] ;  /* 0x0000000a3c3c7981 */ /* 0x000ee2000c1e9b00 */
[----:B------:R-:W-:-:S02]  /*2330*/  HADD2.F32 R56, -RZ, R49.H0_H0 ;  /* 0x20000031ff387230 */ /* 0x000fc40000004100 */
[----:B------:R-:W-:Y:S02]  /*2340*/  HADD2.F32 R55, -RZ, R49.H1_H1 ;  /* 0x30000031ff377230 */ /* 0x000fe40000004100 */
[--C-:B------:R-:W-:Y:S01]  /*2350*/  HADD2.F32 R113, -RZ, R35.reuse.H0_H0 ;  /* 0x20000023ff717230 */ /* 0x100fe20000004100 */
[----:B------:R-:W3:Y:S01]  /*2360*/  LDG.E.64.CONSTANT R62, desc[UR10][R62.64] ;  /* 0x0000000a3e3e7981 */ /* 0x000ee2000c1e9b00 */
[----:B------:R-:W-:Y:S02]  /*2370*/  HADD2.F32 R49, -RZ, R32.H1_H1 ;  /* 0x30000020ff317230 */ /* 0x000fe40000004100 */
[----:B------:R-:W-:Y:S02]  /*2380*/  HADD2.F32 R46, -RZ, R46.H1_H1 ;  /* 0x3000002eff2e7230 */ /* 0x000fe40000004100 */
[----:B------:R-:W-:Y:S02]  /*2390*/  HADD2.F32 R32, -RZ, R35.H1_H1 ;  /* 0x30000023ff207230 */ /* 0x000fe40000004100 */
[----:B------:R-:W-:Y:S01]  /*23a0*/  FMUL.FTZ R113, R113, R56 ;  /* 0x0000003871717220 */ /* 0x000fe20000410000 */
[----:B------:R-:W-:-:S02]  /*23b0*/  HADD2.F32 R56, -RZ, R33.H0_H0 ;  /* 0x20000021ff387230 */ /* 0x000fc40000004100 */
[----:B------:R-:W-:Y:S01]  /*23c0*/  FFMA.FTZ R48, R49, R46, R48 ;  /* 0x0000002e31307223 */ /* 0x000fe20000010030 */
[----:B------:R-:W-:Y:S02]  /*23d0*/  HADD2.F32 R35, -RZ, R33.H1_H1 ;  /* 0x30000021ff237230 */ /* 0x000fe40000004100 */
[----:B------:R-:W-:Y:S01]  /*23e0*/  FMUL.FTZ R120, R32, R55 ;  /* 0x0000003720787220 */ /* 0x000fe20000410000 */
[--C-:B------:R-:W-:Y:S01]  /*23f0*/  HADD2.F32 R46, -RZ, R47.reuse.H0_H0 ;  /* 0x2000002fff2e7230 */ /* 0x100fe20000004100 */
[----:B------:R-:W-:Y:S01]  /*2400*/  SHF.R.S32.HI R32, RZ, 0x1f, R11 ;  /* 0x0000001fff207819 */ /* 0x000fe2000001140b */
[----:B------:R-:W-:Y:S01]  /*2410*/  HADD2.F32 R116, -RZ, R47.H1_H1 ;  /* 0x3000002fff747230 */ /* 0x000fe20000004100 */
[--C-:B------:R-:W-:Y:S02]  /*2420*/  SHF.R.S32.HI R47, RZ, 0x1f, R26.reuse ;  /* 0x0000001fff2f7819 */ /* 0x100fe4000001141a */
[----:B------:R-:W-:Y:S01]  /*2430*/  IADD3 R33, P1, P2, R11, R52, R26 ;  /* 0x000000340b217210 */ /* 0x000fe20007a3e01a */
[----:B0-----:R-:W-:-:S02]  /*2440*/  HADD2.F32 R49, -RZ, R28.H0_H0 ;  /* 0x2000001cff317230 */ /* 0x001fc40000004100 */
[----:B------:R-:W-:Y:S01]  /*2450*/  FFMA.FTZ R113, R56, R46, R113 ;  /* 0x0000002e38717223 */ /* 0x000fe20000010071 */
[----:B------:R-:W-:Y:S01]  /*2460*/  HADD2.F32 R53, -RZ, R28.H1_H1 ;  /* 0x3000001cff357230 */ /* 0x000fe20000004100 */
[----:B------:R-:W-:Y:S01]  /*2470*/  IADD3.X R32, R32, R54, R47, P1, P2 ;  /* 0x0000003620207210 */ /* 0x000fe20000fe442f */
[----:B------:R-:W-:Y:S01]  /*2480*/  FFMA.FTZ R34, R35, R116, R120 ;  /* 0x0000007423227223 */ /* 0x000fe20000010078 */
[--C-:B----4-:R-:W-:Y:S01]  /*2490*/  HADD2.F32 R28, -RZ, R50.reuse.H0_H0 ;  /* 0x20000032ff1c7230 */ /* 0x110fe20000004100 */
[--C-:B------:R-:W-:Y:S01]  /*24a0*/  SHF.R.S32.HI R47, RZ, 0x1f, R27.reuse ;  /* 0x0000001fff2f7819 */ /* 0x100fe2000001141b */
[----:B------:R-:W-:Y:S01]  /*24b0*/  HADD2.F32 R55, -RZ, R50.H1_H1 ;  /* 0x30000032ff377230 */ /* 0x000fe20000004100 */
[----:B------:R-:W-:Y:S02]  /*24c0*/  SHF.R.S32.HI R56, RZ, 0x1f, R12 ;  /* 0x0000001fff387819 */ /* 0x000fe4000001140c */
[----:B------:R-:W-:Y:S02]  /*24d0*/  IADD3 R35, P1, P2, R12, R52, R27 ;  /* 0x000000340c237210 */ /* 0x000fe40007a3e01b */
[----:B------:R-:W-:Y:S01]  /*24e0*/  LEA R46, P0, R33, UR12, 0x1 ;  /* 0x0000000c212e7c11 */ /* 0x000fe2000f8008ff */
[----:B------:R-:W-:Y:S01]  /*24f0*/  FFMA.FTZ R118, R49, R28, R118 ;  /* 0x0000001c31767223 */ /* 0x000fe20000010076 */
[----:B------:R-:W-:Y:S01]  /*2500*/  IADD3.X R50, R56, R54, R47, P1, P2 ;  /* 0x0000003638327210 */ /* 0x000fe20000fe442f */
[----:B------:R-:W-:Y:S01]  /*2510*/  FFMA.FTZ R28, R53, R55, R48 ;  /* 0x00000037351c7223 */ /* 0x000fe20000010030 */
[----:B------:R-:W-:Y:S01]  /*2520*/  LEA.HI.X R47, R33, UR13, R32, 0x1, P0 ;  /* 0x0000000d212f7c11 */ /* 0x000fe200080f0c20 */
[----:B------:R-:W-:Y:S01]  /*2530*/  HADD2.F32 R32, -RZ, R29.H0_H0 ;  /* 0x2000001dff207230 */ /* 0x000fe20000004100 */
[----:B------:R-:W-:Y:S01]  /*2540*/  LEA R48, P0, R35, UR12, 0x1 ;  /* 0x0000000c23307c11 */ /* 0x000fe2000f8008ff */
[----:B------:R-:W-:Y:S01]  /*2550*/  HADD2.F32 R53, -RZ, R51.H0_H0 ;  /* 0x20000033ff357230 */ /* 0x000fe20000004100 */
[----:B------:R-:W-:-:S02]  /*2560*/  SHF.R.S32.HI R55, RZ, 0x1f, R40 ;  /* 0x0000001fff377819 */ /* 0x000fc40000011428 */
[----:B------:R-:W-:Y:S01]  /*2570*/  SHF.R.S32.HI R56, RZ, 0x1f, R13 ;  /* 0x0000001fff387819 */ /* 0x000fe2000001140d */
[----:B------:R-:W4:Y:S01]  /*2580*/  LDG.E.64.CONSTANT R46, desc[UR10][R46.64] ;  /* 0x0000000a2e2e7981 */ /* 0x000f22000c1e9b00 */
[----:B------:R-:W-:Y:S01]  /*2590*/  IADD3 R33, P1, P2, R13, R52, R40 ;  /* 0x000000340d217210 */ /* 0x000fe20007a3e028 */
[----:B------:R-:W-:Y:S01]  /*25a0*/  FFMA.FTZ R113, R32, R53, R113 ;  /* 0x0000003520717223 */ /* 0x000fe20000010071 */
[----:B------:R-:W-:Y:S02]  /*25b0*/  LEA.HI.X R49, R35, UR13, R50, 0x1, P0 ;  /* 0x0000000d23317c11 */ /* 0x000fe400080f0c32 */
[----:B------:R-:W-:Y:S02]  /*25c0*/  IADD3.X R56, R56, R54, R55, P1, P2 ;  /* 0x0000003638387210 */ /* 0x000fe40000fe4437 */
[C---:B------:R-:W-:Y:S02]  /*25d0*/  LEA R32, P0, R33.reuse, UR12, 0x1 ;  /* 0x0000000c21207c11 */ /* 0x040fe4000f8008ff */
[--C-:B------:R-:W-:Y:S01]  /*25e0*/  SHF.R.S32.HI R53, RZ, 0x1f, R41.reuse ;  /* 0x0000001fff357819 */ /* 0x100fe20000011429 */
[----:B------:R-:W-:Y:S01]  /*25f0*/  HADD2.F32 R51, -RZ, R51.H1_H1 ;  /* 0x30000033ff337230 */ /* 0x000fe20000004100 */
[----:B------:R-:W-:Y:S01]  /*2600*/  SHF.R.S32.HI R35, RZ, 0x1f, R14 ;  /* 0x0000001fff237819 */ /* 0x000fe2000001140e */
[----:B------:R-:W-:Y:S01]  /*2610*/  HADD2.F32 R29, -RZ, R29.H1_H1 ;  /* 0x3000001dff1d7230 */ /* 0x000fe20000004100 */
[----:B------:R-:W-:Y:S01]  /*2620*/  IADD3 R50, P1, P2, R14, R52, R41 ;  /* 0x000000340e327210 */ /* 0x000fe20007a3e029 */
[----:B------:R-:W4:Y:S01]  /*2630*/  LDG.E.64.CONSTANT R48, desc[UR10][R48.64] ;  /* 0x0000000a30307981 */ /* 0x000f22000c1e9b00 */
[----:B------:R-:W-:-:S02]  /*2640*/  LEA.HI.X R33, R33, UR13, R56, 0x1, P0 ;  /* 0x0000000d21217c11 */ /* 0x000fc400080f0c38 */
[----:B------:R-:W-:Y:S02]  /*2650*/  IADD3.X R53, R35, R54, R53, P1, P2 ;  /* 0x0000003623357210 */ /* 0x000fe40000fe4435 */
[C---:B------:R-:W-:Y:S01]  /*2660*/  LEA R116, P0, R50.reuse, UR12, 0x1 ;  /* 0x0000000c32747c11 */ /* 0x040fe2000f8008ff */
[----:B------:R-:W-:Y:S01]  /*2670*/  FFMA.FTZ R29, R29, R51, R34 ;  /* 0x000000331d1d7223 */ /* 0x000fe20000010022 */
[-CC-:B------:R-:W-:Y:S02]  /*2680*/  IADD3 R35, P1, P2, R15, R52.reuse, R44.reuse ;  /* 0x000000340f237210 */ /* 0x180fe40007a3e02c */
[----:B------:R-:W-:Y:S02]  /*2690*/  LEA.HI.X R117, R50, UR13, R53, 0x1, P0 ;  /* 0x0000000d32757c11 */ /* 0x000fe400080f0c35 */
[----:B------:R-:W-:Y:S01]  /*26a0*/  IADD3 R57, P3, P4, R16, R52, R43 ;  /* 0x0000003410397210 */ /* 0x000fe20007c7e02b */
[----:B------:R0:W4:Y:S01]  /*26b0*/  LDG.E.64.CONSTANT R50, desc[UR10][R32.64] ;  /* 0x0000000a20327981 */ /* 0x000122000c1e9b00 */
[----:B------:R-:W-:-:S02]  /*26c0*/  SHF.R.S32.HI R53, RZ, 0x1f, R44 ;  /* 0x0000001fff357819 */ /* 0x000fc4000001142c */
[----:B------:R-:W-:Y:S02]  /*26d0*/  SHF.R.S32.HI R120, RZ, 0x1f, R15 ;  /* 0x0000001fff787819 */ /* 0x000fe4000001140f */
[----:B------:R-:W-:Y:S02]  /*26e0*/  SHF.R.S32.HI R34, RZ, 0x1f, R43 ;  /* 0x0000001fff227819 */ /* 0x000fe4000001142b */
[-C--:B------:R-:W-:Y:S02]  /*26f0*/  IADD3.X R120, R120, R54.reuse, R53, P1, P2 ;  /* 0x0000003678787210 */ /* 0x080fe40000fe4435 */
[----:B------:R-:W-:Y:S01]  /*2700*/  IADD3.X R34, R81, R54, R34, P3, P4 ;  /* 0x0000003651227210 */ /* 0x000fe20001fe8422 */
[----:B------:R1:W4:Y:S01]  /*2710*/  LDG.E.64.CONSTANT R52, desc[UR10][R116.64] ;  /* 0x0000000a74347981 */ /* 0x000322000c1e9b00 */
[----:B------:R-:W-:Y:S02]  /*2720*/  LEA R54, P0, R35, UR12, 0x1 ;  /* 0x0000000c23367c11 */ /* 0x000fe4000f8008ff */
[----:B------:R-:W-:-:S02]  /*2730*/  LEA R56, P1, R57, UR12, 0x1 ;  /* 0x0000000c39387c11 */ /* 0x000fc4000f8208ff */
[----:B------:R-:W-:Y:S02]  /*2740*/  LEA.HI.X R55, R35, UR13, R120, 0x1, P0 ;  /* 0x0000000d23377c11 */ /* 0x000fe400080f0c78 */
[----:B------:R-:W-:Y:S02]  /*2750*/  LEA.HI.X R57, R57, UR13, R34, 0x1, P1 ;  /* 0x0000000d39397c11 */ /* 0x000fe400088f0c22 */
[----:B0-----:R-:W0:Y:S04]  /*2760*/  LDS.128 R32, [R112+0x20] ;  /* 0x0000200070207984 */ /* 0x001e280000000c00 */
[----:B------:R-:W4:Y:S04]  /*2770*/  LDG.E.64.CONSTANT R54, desc[UR10][R54.64] ;  /* 0x0000000a36367981 */ /* 0x000f28000c1e9b00 */
[----:B------:R-:W4:Y:S01]  /*2780*/  LDG.E.64.CONSTANT R56, desc[UR10][R56.64] ;  /* 0x0000000a38387981 */ /* 0x000f22000c1e9b00 */
[----:B------:R-:W-:-:S02]  /*2790*/  HADD2.F32 R120, -RZ, R84.H0_H0 ;  /* 0x20000054ff787230 */ /* 0x000fc40000004100 */
[----:B-1----:R-:W-:Y:S02]  /*27a0*/  HADD2.F32 R117, -RZ, R30.H1_H1 ;  /* 0x3000001eff757230 */ /* 0x002fe40000004100 */
[----:B------:R-:W-:Y:S02]  /*27b0*/  HADD2.F32 R84, -RZ, R84.H1_H1 ;  /* 0x30000054ff547230 */ /* 0x000fe40000004100 */
[----:B------:R-:W-:Y:S02]  /*27c0*/  HADD2.F32 R119, -RZ, R30.H0_H0 ;  /* 0x2000001eff777230 */ /* 0x000fe40000004100 */
[----:B------:R-:W-:Y:S02]  /*27d0*/  HADD2.F32 R30, -RZ, R31.H0_H0 ;  /* 0x2000001fff1e7230 */ /* 0x000fe40000004100 */
[----:B------:R-:W-:Y:S01]  /*27e0*/  FFMA.FTZ R28, R117, R84, R28 ;  /* 0x00000054751c7223 */ /* 0x000fe2000001001c */
[--C-:B------:R-:W-:Y:S02]  /*27f0*/  HADD2.F32 R84, -RZ, R85.reuse.H0_H0 ;  /* 0x20000055ff547230 */ /* 0x100fe40000004100 */
[----:B------:R-:W-:-:S03]  /*2800*/  HADD2.F32 R85, -RZ, R85.H1_H1 ;  /* 0x30000055ff557230 */ /* 0x000fc60000004100 */
[----:B------:R-:W-:Y:S01]  /*2810*/  FFMA.FTZ R113, R30, R84, R113 ;  /* 0x000000541e717223 */ /* 0x000fe20000010071 */
[----:B------:R-:W-:Y:S02]  /*2820*/  HADD2.F32 R84, -RZ, R31.H1_H1 ;  /* 0x3000001fff547230 */ /* 0x000fe40000004100 */
[----:B------:R-:W-:Y:S01]  /*2830*/  FFMA.FTZ R118, R119, R120, R118 ;  /* 0x0000007877767223 */ /* 0x000fe20000010076 */
[----:B------:R-:W-:Y:S02]  /*2840*/  HADD2.F32 R30, -RZ, R36.H0_H0 ;  /* 0x20000024ff1e7230 */ /* 0x000fe40000004100 */
[----:B------:R-:W-:Y:S01]  /*2850*/  FFMA.FTZ R84, R84, R85, R29 ;  /* 0x0000005554547223 */ /* 0x000fe2000001001d */
[--C-:B0-----:R-:W-:Y:S02]  /*2860*/  HADD2.F32 R29, -RZ, R32.reuse.H0_H0 ;  /* 0x20000020ff1d7230 */ /* 0x101fe40000004100 */
[----:B------:R-:W-:Y:S02]  /*2870*/  HADD2.F32 R31, -RZ, R32.H1_H1 ;  /* 0x30000020ff1f7230 */ /* 0x000fe40000004100 */
[----:B------:R-:W-:-:S02]  /*2880*/  HADD2.F32 R32, -RZ, R36.H1_H1 ;  /* 0x30000024ff207230 */ /* 0x000fc40000004100 */
[----:B------:R-:W-:-:S03]  /*2890*/  FFMA.FTZ R118, R29, R30, R118 ;  /* 0x0000001e1d767223 */ /* 0x000fc60000010076 */
[----:B------:R-:W-:Y:S02]  /*28a0*/  FFMA.FTZ R32, R31, R32, R28 ;  /* 0x000000201f207223 */ /* 0x000fe4000001001c */
[----:B------:R-:W0:Y:S01]  /*28b0*/  LDS.128 R28, [R112+0x30] ;  /* 0x00003000701c7984 */ /* 0x000e220000000c00 */
[----:B------:R-:W-:Y:S02]  /*28c0*/  HADD2.F32 R36, -RZ, R33.H0_H0 ;  /* 0x20000021ff247230 */ /* 0x000fe40000004100 */
        /* <DEDUP_REMOVED lines=14> */
[----:B------:R-:W-:Y:S02]  /*29b0*/  FFMA.FTZ R34, R34, R36, R113 ;  /* 0x0000002422227223 */ /* 0x000fe40000010071 */
[----:B------:R-:W1:Y:S01]  /*29c0*/  LDS.128 R36, [R112+0x40] ;  /* 0x0000400070247984 */ /* 0x000e620000000c00 */
[----:B------:R-:W-:-:S05]  /*29d0*/  HADD2.F32 R35, -RZ, R35.H1_H1 ;  /* 0x30000023ff237230 */ /* 0x000fca0000004100 */
[----:B------:R-:W-:Y:S01]  /*29e0*/  FFMA.FTZ R35, R35, R85, R84 ;  /* 0x0000005523237223 */ /* 0x000fe20000010054 */
[----:B------:R-:W-:Y:S02]  /*29f0*/  HADD2.F32 R85, -RZ, R82.H0_H0 ;  /* 0x20000052ff557230 */ /* 0x000fe40000004100 */
[----:B0-----:R-:W-:Y:S02]  /*2a00*/  HADD2.F32 R84, -RZ, R28.H0_H0 ;  /* 0x2000001cff547230 */ /* 0x001fe40000004100 */
[----:B------:R-:W-:-:S03]  /*2a10*/  HADD2.F32 R113, -RZ, R83.H1_H1 ;  /* 0x30000053ff717230 */ /* 0x000fc60000004100 */
[----:B------:R-:W-:Y:S01]  /*2a20*/  FFMA.FTZ R84, R84, R85, R33 ;  /* 0x0000005554547223 */ /* 0x000fe20000010021 */
[----:B------:R-:W-:Y:S02]  /*2a30*/  HADD2.F32 R85, -RZ, R83.H0_H0 ;  /* 0x20000053ff557230 */ /* 0x000fe40000004100 */
[--C-:B------:R-:W-:Y:S02]  /*2a40*/  HADD2.F32 R83, -RZ, R29.reuse.H0_H0 ;  /* 0x2000001dff537230 */ /* 0x100fe40000004100 */
[----:B------:R-:W-:Y:S02]  /*2a50*/  HADD2.F32 R33, -RZ, R28.H1_H1 ;  /* 0x3000001cff217230 */ /* 0x000fe40000004100 */
[----:B------:R-:W-:Y:S02]  /*2a60*/  HADD2.F32 R82, -RZ, R82.H1_H1 ;  /* 0x30000052ff527230 */ /* 0x000fe40000004100 */
[----:B------:R-:W-:Y:S02]  /*2a70*/  HADD2.F32 R28, -RZ, R29.H1_H1 ;  /* 0x3000001dff1c7230 */ /* 0x000fe40000004100 */
[----:B------:R-:W-:Y:S01]  /*2a80*/  FFMA.FTZ R83, R83, R85, R34 ;  /* 0x0000005553537223 */ /* 0x000fe20000010022 */
[----:B------:R-:W-:-:S02]  /*2a90*/  HADD2.F32 R29, -RZ, R30.H0_H0 ;  /* 0x2000001eff1d7230 */ /* 0x000fc40000004100 */
[----:B------:R-:W-:Y:S01]  /*2aa0*/  FFMA.FTZ R82, R33, R82, R32 ;  /* 0x0000005221527223 */ /* 0x000fe20000010020 */
[----:B------:R-:W-:Y:S02]  /*2ab0*/  HADD2.F32 R85, -RZ, R76.H0_H0 ;  /* 0x2000004cff557230 */ /* 0x000fe40000004100 */
[----:B------:R-:W-:Y:S02]  /*2ac0*/  FFMA.FTZ R28, R28, R113, R35 ;  /* 0x000000711c1c7223 */ /* 0x000fe40000010023 */
[----:B------:R-:W0:Y:S01]  /*2ad0*/  LDS.128 R32, [R112+0x50] ;  /* 0x0000500070207984 */ /* 0x000e220000000c00 */
[----:B------:R-:W-:Y:S01]  /*2ae0*/  FFMA.FTZ R84, R29, R85, R84 ;  /* 0x000000551d547223 */ /* 0x000fe20000010054 */
[----:B------:R-:W-:Y:S02]  /*2af0*/  HADD2.F32 R29, -RZ, R30.H1_H1 ;  /* 0x3000001eff1d7230 */ /* 0x000fe40000004100 */
[----:B------:R-:W-:Y:S02]  /*2b00*/  HADD2.F32 R76, -RZ, R76.H1_H1 ;  /* 0x3000004cff4c7230 */ /* 0x000fe40000004100 */
[----:B------:R-:W-:-:S02]  /*2b10*/  HADD2.F32 R30, -RZ, R31.H0_H0 ;  /* 0x2000001fff1e7230 */ /* 0x000fc40000004100 */
[----:B------:R-:W-:Y:S02]  /*2b20*/  HADD2.F32 R85, -RZ, R77.H0_H0 ;  /* 0x2000004dff557230 */ /* 0x000fe40000004100 */
[----:B------:R-:W-:Y:S01]  /*2b30*/  FFMA.FTZ R76, R29, R76, R82 ;  /* 0x0000004c1d4c7223 */ /* 0x000fe20000010052 */
[----:B------:R-:W-:Y:S02]  /*2b40*/  HADD2.F32 R31, -RZ, R31.H1_H1 ;  /* 0x3000001fff1f7230 */ /* 0x000fe40000004100 */
[----:B------:R-:W-:Y:S02]  /*2b50*/  HADD2.F32 R77, -RZ, R77.H1_H1 ;  /* 0x3000004dff4d7230 */ /* 0x000fe40000004100 */
[----:B------:R-:W-:Y:S01]  /*2b60*/  FFMA.FTZ R30, R30, R85, R83 ;  /* 0x000000551e1e7223 */ /* 0x000fe20000010053 */
[----:B-1----:R-:W-:Y:S02]  /*2b70*/  HADD2.F32 R29, -RZ, R36.H0_H0 ;  /* 0x20000024ff1d7230 */ /* 0x002fe40000004100 */
[----:B------:R-:W-:-:S02]  /*2b80*/  HADD2.F32 R85, -RZ, R37.H0_H0 ;  /* 0x20000025ff557230 */ /* 0x000fc40000004100 */
[----:B------:R-:W-:Y:S02]  /*2b90*/  HADD2.F32 R82, -RZ, R78.H0_H0 ;  /* 0x2000004eff527230 */ /* 0x000fe40000004100 */
[----:B------:R-:W-:Y:S02]  /*2ba0*/  HADD2.F32 R113, -RZ, R79.H0_H0 ;  /* 0x2000004fff717230 */ /* 0x000fe40000004100 */
[----:B------:R-:W-:Y:S02]  /*2bb0*/  HADD2.F32 R83, -RZ, R36.H1_H1 ;  /* 0x30000024ff537230 */ /* 0x000fe40000004100 */
[----:B------:R-:W-:Y:S01]  /*2bc0*/  FFMA.FTZ R36, R31, R77, R28 ;  /* 0x0000004d1f247223 */ /* 0x000fe2000001001c */
[----:B------:R-:W-:Y:S01]  /*2bd0*/  FFMA.FTZ R82, R29, R82, R84 ;  /* 0x000000521d527223 */ /* 0x000fe20000010054 */
[----:B------:R-:W-:Y:S02]  /*2be0*/  FFMA.FTZ R85, R85, R113, R30 ;  /* 0x0000007155557223 */ /* 0x000fe4000001001e */
[----:B------:R-:W1:Y:S01]  /*2bf0*/  LDS.128 R28, [R112+0x60] ;  /* 0x00006000701c7984 */ /* 0x000e620000000c00 */
[----:B------:R-:W-:-:S02]  /*2c00*/  HADD2.F32 R78, -RZ, R78.H1_H1 ;  /* 0x3000004eff4e7230 */ /* 0x000fc40000004100 */
[----:B------:R-:W-:Y:S02]  /*2c10*/  HADD2.F32 R79, -RZ, R79.H1_H1 ;  /* 0x3000004fff4f7230 */ /* 0x000fe40000004100 */
[----:B------:R-:W-:Y:S02]  /*2c20*/  HADD2.F32 R37, -RZ, R37.H1_H1 ;  /* 0x30000025ff257230 */ /* 0x000fe40000004100 */
[----:B------:R-:W-:Y:S01]  /*2c30*/  FFMA.FTZ R76, R83, R78, R76 ;  /* 0x0000004e534c7223 */ /* 0x000fe2000001004c */
[----:B------:R-:W-:Y:S02]  /*2c40*/  HADD2.F32 R77, -RZ, R38.H0_H0 ;  /* 0x20000026ff4d7230 */ /* 0x000fe40000004100 */
[----:B------:R-:W-:Y:S02]  /*2c50*/  HADD2.F32 R78, -RZ, R74.H0_H0 ;  /* 0x2000004aff4e7230 */ /* 0x000fe40000004100 */
[----:B------:R-:W-:Y:S01]  /*2c60*/  FFMA.FTZ R36, R37, R79, R36 ;  /* 0x0000004f25247223 */ /* 0x000fe20000010024 */
[----:B------:R-:W-:-:S02]  /*2c70*/  HADD2.F32 R83, -RZ, R38.H1_H1 ;  /* 0x30000026ff537230 */ /* 0x000fc40000004100 */
[----:B------:R-:W-:Y:S02]  /*2c80*/  HADD2.F32 R38, -RZ, R39.H0_H0 ;  /* 0x20000027ff267230 */ /* 0x000fe40000004100 */
[----:B------:R-:W-:Y:S01]  /*2c90*/  FFMA.FTZ R77, R77, R78, R82 ;  /* 0x0000004e4d4d7223 */ /* 0x000fe20000010052 */
[----:B------:R-:W-:Y:S02]  /*2ca0*/  HADD2.F32 R74, -RZ, R74.H1_H1 ;  /* 0x3000004aff4a7230 */ /* 0x000fe40000004100 */
[----:B------:R-:W-:Y:S02]  /*2cb0*/  HADD2.F32 R37, -RZ, R75.H0_H0 ;  /* 0x2000004bff257230 */ /* 0x000fe40000004100 */
[----:B------:R-:W-:Y:S02]  /*2cc0*/  HADD2.F32 R39, -RZ, R39.H1_H1 ;  /* 0x30000027ff277230 */ /* 0x000fe40000004100 */
[----:B------:R-:W-:Y:S02]  /*2cd0*/  HADD2.F32 R75, -RZ, R75.H1_H1 ;  /* 0x3000004bff4b7230 */ /* 0x000fe40000004100 */
[----:B0-----:R-:W-:-:S02]  /*2ce0*/  HADD2.F32 R78, -RZ, R32.H0_H0 ;  /* 0x20000020ff4e7230 */ /* 0x001fc40000004100 */
[----:B------:R-:W-:Y:S02]  /*2cf0*/  HADD2.F32 R79, -RZ, R70.H0_H0 ;  /* 0x20000046ff4f7230 */ /* 0x000fe40000004100 */
[----:B------:R-:W-:Y:S01]  /*2d00*/  FFMA.FTZ R76, R83, R74, R76 ;  /* 0x0000004a534c7223 */ /* 0x000fe2000001004c */
[----:B------:R-:W-:Y:S01]  /*2d10*/  FFMA.FTZ R85, R38, R37, R85 ;  /* 0x0000002526557223 */ /* 0x000fe20000010055 */
[----:B------:R-:W-:Y:S01]  /*2d20*/  FFMA.FTZ R74, R39, R75, R36 ;  /* 0x0000004b274a7223 */ /* 0x000fe20000010024 */
[----:B------:R-:W-:Y:S02]  /*2d30*/  HADD2.F32 R75, -RZ, R32.H1_H1 ;  /* 0x30000020ff4b7230 */ /* 0x000fe40000004100 */
[----:B------:R-:W-:Y:S01]  /*2d40*/  FFMA.FTZ R77, R78, R79, R77 ;  /* 0x0000004f4e4d7223 */ /* 0x000fe2000001004d */
[----:B------:R-:W0:Y:S01]  /*2d50*/  LDS.128 R36, [R112+0x70] ;  /* 0x0000700070247984 */ /* 0x000e220000000c00 */
[----:B------:R-:W-:Y:S02]  /*2d60*/  HADD2.F32 R32, -RZ, R33.H0_H0 ;  /* 0x20000021ff207230 */ /* 0x000fe40000004100 */
[----:B------:R-:W-:-:S02]  /*2d70*/  HADD2.F32 R78, -RZ, R71.H0_H0 ;  /* 0x20000047ff4e7230 */ /* 0x000fc40000004100 */
[----:B------:R-:W-:Y:S02]  /*2d80*/  HADD2.F32 R33, -RZ, R33.H1_H1 ;  /* 0x30000021ff217230 */ /* 0x000fe40000004100 */
[----:B------:R-:W-:Y:S02]  /*2d90*/  HADD2.F32 R70, -RZ, R70.H1_H1 ;  /* 0x30000046ff467230 */ /* 0x000fe40000004100 */
[----:B------:R-:W-:Y:S02]  /*2da0*/  HADD2.F32 R71, -RZ, R71.H1_H1 ;  /* 0x30000047ff477230 */ /* 0x000fe40000004100 */
[--C-:B------:R-:W-:Y:S02]  /*2db0*/  HADD2.F32 R82, -RZ, R34.reuse.H0_H0 ;  /* 0x20000022ff527230 */ /* 0x100fe40000004100 */
[----:B------:R-:W-:Y:S02]  /*2dc0*/  HADD2.F32 R79, -RZ, R34.H1_H1 ;  /* 0x30000022ff4f7230 */ /* 0x000fe40000004100 */
[----:B------:R-:W-:-:S02]  /*2dd0*/  HADD2.F32 R83, -RZ, R35.H0_H0 ;  /* 0x20000023ff537230 */ /* 0x000fc40000004100 */
[----:B------:R-:W-:Y:S02]  /*2de0*/  HADD2.F32 R84, -RZ, R35.H1_H1 ;  /* 0x30000023ff547230 */ /* 0x000fe40000004100 */
[--C-:B------:R-:W-:Y:S02]  /*2df0*/  HADD2.F32 R34, -RZ, R72.reuse.H0_H0 ;  /* 0x20000048ff227230 */ /* 0x100fe40000004100 */
[--C-:B------:R-:W-:Y:S02]  /*2e00*/  HADD2.F32 R35, -RZ, R73.reuse.H0_H0 ;  /* 0x20000049ff237230 */ /* 0x100fe40000004100 */
[----:B------:R-:W-:Y:S01]  /*2e10*/  FFMA.FTZ R70, R75, R70, R76 ;  /* 0x000000464b467223 */ /* 0x000fe2000001004c */
[----:B------:R-:W-:Y:S02]  /*2e20*/  HADD2.F32 R72, -RZ, R72.H1_H1 ;  /* 0x30000048ff487230 */ /* 0x000fe40000004100 */
[----:B------:R-:W-:Y:S01]  /*2e30*/  FFMA.FTZ R32, R32, R78, R85 ;  /* 0x0000004e20207223 */ /* 0x000fe20000010055 */
[----:B------:R-:W-:-:S02]  /*2e40*/  HADD2.F32 R73, -RZ, R73.H1_H1 ;  /* 0x30000049ff497230 */ /* 0x000fc40000004100 */
[----:B------:R-:W-:Y:S01]  /*2e50*/  FFMA.FTZ R33, R33, R71, R74 ;  /* 0x0000004721217223 */ /* 0x000fe2000001004a */
[----:B------:R-:W-:Y:S01]  /*2e60*/  FFMA.FTZ R34, R82, R34, R77 ;  /* 0x0000002252227223 */ /* 0x000fe2000001004d */
[----:B------:R-:W-:Y:S01]  /*2e70*/  FFMA.FTZ R70, R79, R72, R70 ;  /* 0x000000484f467223 */ /* 0x000fe20000010046 */
[----:B------:R-:W-:Y:S01]  /*2e80*/  FFMA.FTZ R32, R83, R35, R32 ;  /* 0x0000002353207223 */ /* 0x000fe20000010020 */
        /* <DEDUP_REMOVED lines=8> */
[----:B------:R-:W-:Y:S02]  /*2f10*/  HADD2.F32 R76, -RZ, R31.H1_H1 ;  /* 0x3000001fff4c7230 */ /* 0x000fe40000004100 */
[----:B------:R-:W1:Y:S01]  /*2f20*/  LDS.128 R28, [R112+0x80] ;  /* 0x00008000701c7984 */ /* 0x000e620000000c00 */
[--C-:B------:R-:W-:Y:S02]  /*2f30*/  HADD2.F32 R72, -RZ, R64.reuse.H0_H0 ;  /* 0x20000040ff487230 */ /* 0x100fe40000004100 */
[----:B------:R-:W-:-:S02]  /*2f40*/  HADD2.F32 R64, -RZ, R64.H1_H1 ;  /* 0x30000040ff407230 */ /* 0x000fc40000004100 */
[--C-:B------:R-:W-:Y:S02]  /*2f50*/  HADD2.F32 R75, -RZ, R65.reuse.H0_H0 ;  /* 0x20000041ff4b7230 */ /* 0x100fe40000004100 */
[----:B------:R-:W-:Y:S01]  /*2f60*/  FFMA.FTZ R34, R35, R72, R34 ;  /* 0x0000004823227223 */ /* 0x000fe20000010022 */
[----:B------:R-:W-:Y:S02]  /*2f70*/  HADD2.F32 R65, -RZ, R65.H1_H1 ;  /* 0x30000041ff417230 */ /* 0x000fe40000004100 */
[----:B------:R-:W-:Y:S01]  /*2f80*/  FFMA.FTZ R64, R71, R64, R70 ;  /* 0x0000004047407223 */ /* 0x000fe20000010046 */
[--C-:B------:R-:W-:Y:S02]  /*2f90*/  HADD2.F32 R35, -RZ, R66.reuse.H0_H0 ;  /* 0x20000042ff237230 */ /* 0x100fe40000004100 */
[----:B------:R-:W-:Y:S02]  /*2fa0*/  HADD2.F32 R66, -RZ, R66.H1_H1 ;  /* 0x30000042ff427230 */ /* 0x000fe40000004100 */
[----:B------:R-:W-:-:S02]  /*2fb0*/  HADD2.F32 R70, -RZ, R67.H0_H0 ;  /* 0x20000043ff467230 */ /* 0x000fc40000004100 */
[----:B------:R-:W-:Y:S01]  /*2fc0*/  FFMA.FTZ R32, R73, R75, R32 ;  /* 0x0000004b49207223 */ /* 0x000fe20000010020 */
[----:B------:R-:W-:Y:S02]  /*2fd0*/  HADD2.F32 R67, -RZ, R67.H1_H1 ;  /* 0x30000043ff437230 */ /* 0x000fe40000004100 */
[----:B------:R-:W-:Y:S01]  /*2fe0*/  FFMA.FTZ R33, R74, R65, R33 ;  /* 0x000000414a217223 */ /* 0x000fe20000010021 */
[----:B------:R-:W-:Y:S01]  /*2ff0*/  FFMA.FTZ R34, R77, R35, R34 ;  /* 0x000000234d227223 */ /* 0x000fe20000010022 */
[----:B------:R-:W-:Y:S01]  /*3000*/  FFMA.FTZ R64, R79, R66, R64 ;  /* 0x000000424f407223 */ /* 0x000fe20000010040 */
[----:B------:R-:W-:Y:S01]  /*3010*/  FFMA.FTZ R32, R83, R70, R32 ;  /* 0x0000004653207223 */ /* 0x000fe20000010020 */
[----:B------:R-:W-:Y:S01]  /*3020*/  FFMA.FTZ R33, R76, R67, R33 ;  /* 0x000000434c217223 */ /* 0x000fe20000010021 */
[----:B0-----:R-:W-:Y:S02]  /*3030*/  HADD2.F32 R35, -RZ, R36.H0_H0 ;  /* 0x20000024ff237230 */ /* 0x001fe40000004100 */
        /* <DEDUP_REMOVED lines=8> */
[----:B------:R-:W-:Y:S02]  /*30c0*/  HADD2.F32 R72, -RZ, R39.H1_H1 ;  /* 0x30000027ff487230 */ /* 0x000fe40000004100 */
[--C-:B------:R-:W-:Y:S01]  /*30d0*/  HADD2.F32 R71, -RZ, R59.reuse.H0_H0 ;  /* 0x2000003bff477230 */ /* 0x100fe20000004100 */
[----:B------:R-:W0:Y:S01]  /*30e0*/  LDS.128 R36, [R112+0x90] ;  /* 0x0000900070247984 */ /* 0x000e220000000c00 */
[----:B------:R-:W-:Y:S02]  /*30f0*/  HADD2.F32 R59, -RZ, R59.H1_H1 ;  /* 0x3000003bff3b7230 */ /* 0x000fe40000004100 */
        /* <DEDUP_REMOVED lines=8> */
[----:B------:R-:W-:Y:S01]  /*3180*/  FFMA.FTZ R58, R75, R68, R58 ;  /* 0x000000444b3a7223 */ /* 0x000fe2000001003a */
[----:B------:R-:W-:Y:S01]  /*3190*/  FFMA.FTZ R73, R73, R35, R34 ;  /* 0x0000002349497223 */ /* 0x000fe20000010022 */
[----:B------:R-:W-:Y:S01]  /*31a0*/  FFMA.FTZ R64, R77, R64, R32 ;  /* 0x000000404d407223 */ /* 0x000fe20000010020 */
[----:B-1----:R-:W-:-:S02]  /*31b0*/  HADD2.F32 R66, -RZ, R28.H0_H0 ;  /* 0x2000001cff427230 */ /* 0x002fc40000004100 */
[----:B------:R-:W-:Y:S01]  /*31c0*/  FFMA.FTZ R69, R72, R69, R33 ;  /* 0x0000004548457223 */ /* 0x000fe20000010021 */
[----:B------:R-:W-:Y:S01]  /*31d0*/  HADD2.F32 R59, -RZ, R28.H1_H1 ;  /* 0x3000001cff3b7230 */ /* 0x000fe20000004100 */
[----:B------:R-:W1:Y:S01]  /*31e0*/  LDS.128 R32, [R112+0xa0] ;  /* 0x0000a00070207984 */ /* 0x000e620000000c00 */
[--C-:B------:R-:W-:Y:S02]  /*31f0*/  HADD2.F32 R65, -RZ, R29.reuse.H0_H0 ;  /* 0x2000001dff417230 */ /* 0x100fe40000004100 */
[----:B------:R-:W-:Y:S02]  /*3200*/  HADD2.F32 R68, -RZ, R29.H1_H1 ;  /* 0x3000001dff447230 */ /* 0x000fe40000004100 */
[----:B---3--:R-:W-:Y:S02]  /*3210*/  HADD2.F32 R28, -RZ, R60.H0_H0 ;  /* 0x2000003cff1c7230 */ /* 0x008fe40000004100 */
[----:B------:R-:W-:Y:S02]  /*3220*/  HADD2.F32 R29, -RZ, R61.H0_H0 ;  /* 0x2000003dff1d7230 */ /* 0x000fe40000004100 */
[----:B------:R-:W-:-:S02]  /*3230*/  HADD2.F32 R67, -RZ, R30.H0_H0 ;  /* 0x2000001eff437230 */ /* 0x000fc40000004100 */
[----:B------:R-:W-:Y:S01]  /*3240*/  FFMA.FTZ R28, R66, R28, R73 ;  /* 0x0000001c421c7223 */ /* 0x000fe20000010049 */
[----:B------:R-:W-:Y:S02]  /*3250*/  HADD2.F32 R71, -RZ, R30.H1_H1 ;  /* 0x3000001eff477230 */ /* 0x000fe40000004100 */
[----:B------:R-:W-:Y:S01]  /*3260*/  FFMA.FTZ R29, R65, R29, R64 ;  /* 0x0000001d411d7223 */ /* 0x000fe20000010040 */
[--C-:B------:R-:W-:Y:S02]  /*3270*/  HADD2.F32 R70, -RZ, R31.reuse.H0_H0 ;  /* 0x2000001fff467230 */ /* 0x100fe40000004100 */
[----:B------:R-:W-:Y:S02]  /*3280*/  HADD2.F32 R72, -RZ, R31.H1_H1 ;  /* 0x3000001fff487230 */ /* 0x000fe40000004100 */
[----:B------:R-:W-:Y:S02]  /*3290*/  HADD2.F32 R30, -RZ, R62.H0_H0 ;  /* 0x2000003eff1e7230 */ /* 0x000fe40000004100 */
[----:B------:R-:W-:-:S03]  /*32a0*/  HADD2.F32 R31, -RZ, R63.H0_H0 ;  /* 0x2000003fff1f7230 */ /* 0x000fc60000004100 */
[----:B------:R-:W-:Y:S02]  /*32b0*/  FFMA.FTZ R67, R67, R30, R28 ;  /* 0x0000001e43437223 */ /* 0x000fe4000001001c */
[----:B------:R-:W-:Y:S02]  /*32c0*/  FFMA.FTZ R70, R70, R31, R29 ;  /* 0x0000001f46467223 */ /* 0x000fe4000001001d */
[----:B------:R-:W2:Y:S01]  /*32d0*/  LDS.128 R28, [R112+0xb0] ;  /* 0x0000b000701c7984 */ /* 0x000ea20000000c00 */
[----:B------:R-:W-:Y:S02]  /*32e0*/  HADD2.F32 R60, -RZ, R60.H1_H1 ;  /* 0x3000003cff3c7230 */ /* 0x000fe40000004100 */
[----:B------:R-:W-:Y:S02]  /*32f0*/  HADD2.F32 R61, -RZ, R61.H1_H1 ;  /* 0x3000003dff3d7230 */ /* 0x000fe40000004100 */
[----:B------:R-:W-:Y:S02]  /*3300*/  HADD2.F32 R62, -RZ, R62.H1_H1 ;  /* 0x3000003eff3e7230 */ /* 0x000fe40000004100 */
[----:B------:R-:W-:Y:S01]  /*3310*/  FFMA.FTZ R58, R59, R60, R58 ;  /* 0x0000003c3b3a7223 */ /* 0x000fe2000001003a */
[----:B------:R-:W-:-:S02]  /*3320*/  HADD2.F32 R63, -RZ, R63.H1_H1 ;  /* 0x3000003fff3f7230 */ /* 0x000fc40000004100 */
[----:B------:R-:W-:Y:S01]  /*3330*/  FFMA.FTZ R61, R68, R61, R69 ;  /* 0x0000003d443d7223 */ /* 0x000fe20000010045 */
[--C-:B0-----:R-:W-:Y:S02]  /*3340*/  HADD2.F32 R60, -RZ, R36.reuse.H0_H0 ;  /* 0x20000024ff3c7230 */ /* 0x101fe40000004100 */
[----:B------:R-:W-:Y:S02]  /*3350*/  HADD2.F32 R59, -RZ, R36.H1_H1 ;  /* 0x30000024ff3b7230 */ /* 0x000fe40000004100 */
[----:B------:R-:W-:Y:S01]  /*3360*/  FFMA.FTZ R58, R71, R62, R58 ;  /* 0x0000003e473a7223 */ /* 0x000fe2000001003a */
[--C-:B----4-:R-:W-:Y:S02]  /*3370*/  HADD2.F32 R36, -RZ, R46.reuse.H0_H0 ;  /* 0x2000002eff247230 */ /* 0x110fe40000004100 */
[----:B------:R-:W-:Y:S01]  /*3380*/  FFMA.FTZ R61, R72, R63, R61 ;  /* 0x0000003f483d7223 */ /* 0x000fe2000001003d */
[----:B------:R-:W-:Y:S02]  /*3390*/  HADD2.F32 R46, -RZ, R46.H1_H1 ;  /* 0x3000002eff2e7230 */ /* 0x000fe40000004100 */
[----:B------:R-:W-:-:S02]  /*33a0*/  HADD2.F32 R63, -RZ, R37.H0_H0 ;  /* 0x20000025ff3f7230 */ /* 0x000fc40000004100 */
        /* <DEDUP_REMOVED lines=9> */
[--C-:B------:R-:W-:Y:S02]  /*3440*/  HADD2.F32 R64, -RZ, R39.reuse.H0_H0 ;  /* 0x20000027ff407230 */ /* 0x100fe40000004100 */
[----:B------:R-:W-:Y:S02]  /*3450*/  HADD2.F32 R66, -RZ, R39.H1_H1 ;  /* 0x30000027ff427230 */ /* 0x000fe40000004100 */
[--C-:B------:R-:W-:Y:S02]  /*3460*/  HADD2.F32 R39, -RZ, R49.reuse.H0_H0 ;  /* 0x20000031ff277230 */ /* 0x100fe40000004100 */
[----:B------:R-:W-:Y:S01]  /*3470*/  FFMA.FTZ R37, R63, R37, R70 ;  /* 0x000000253f257223 */ /* 0x000fe20000010046 */
[----:B------:R-:W-:-:S02]  /*3480*/  HADD2.F32 R49, -RZ, R49.H1_H1 ;  /* 0x30000031ff317230 */ /* 0x000fc40000004100 */
[----:B------:R-:W-:Y:S01]  /*3490*/  FFMA.FTZ R47, R62, R47, R61 ;  /* 0x0000002f3e2f7223 */ /* 0x000fe2000001003d */
[----:B------:R-:W-:Y:S01]  /*34a0*/  FFMA.FTZ R36, R65, R38, R36 ;  /* 0x0000002641247223 */ /* 0x000fe20000010024 */
[----:B------:R-:W-:Y:S01]  /*34b0*/  FFMA.FTZ R46, R69, R48, R46 ;  /* 0x00000030452e7223 */ /* 0x000fe2000001002e */
[--C-:B-1----:R-:W-:Y:S02]  /*34c0*/  HADD2.F32 R38, -RZ, R33.reuse.H0_H0 ;  /* 0x20000021ff267230 */ /* 0x102fe40000004100 */
[----:B------:R-:W-:Y:S02]  /*34d0*/  HADD2.F32 R48, -RZ, R33.H1_H1 ;  /* 0x30000021ff307230 */ /* 0x000fe40000004100 */
[----:B------:R-:W-:Y:S01]  /*34e0*/  FFMA.FTZ R37, R64, R39, R37 ;  /* 0x0000002740257223 */ /* 0x000fe20000010025 */
[----:B------:R-:W-:Y:S02]  /*34f0*/  HADD2.F32 R33, -RZ, R51.H0_H0 ;  /* 0x20000033ff217230 */ /* 0x000fe40000004100 */
[----:B------:R-:W-:Y:S01]  /*3500*/  FFMA.FTZ R47, R66, R49, R47 ;  /* 0x00000031422f7223 */ /* 0x000fe2000001002f */
[----:B------:R-:W-:-:S02]  /*3510*/  HADD2.F32 R39, -RZ, R32.H0_H0 ;  /* 0x20000020ff277230 */ /* 0x000fc40000004100 */
[----:B------:R-:W-:Y:S02]  /*3520*/  HADD2.F32 R49, -RZ, R32.H1_H1 ;  /* 0x30000020ff317230 */ /* 0x000fe40000004100 */
[--C-:B------:R-:W-:Y:S02]  /*3530*/  HADD2.F32 R32, -RZ, R50.reuse.H0_H0 ;  /* 0x20000032ff207230 */ /* 0x100fe40000004100 */
[--C-:B------:R-:W-:Y:S02]  /*3540*/  HADD2.F32 R58, -RZ, R35.reuse.H0_H0 ;  /* 0x20000023ff3a7230 */ /* 0x100fe40000004100 */
[----:B------:R-:W-:Y:S02]  /*3550*/  HADD2.F32 R60, -RZ, R35.H1_H1 ;  /* 0x30000023ff3c7230 */ /* 0x000fe40000004100 */
[----:B------:R-:W-:Y:S01]  /*3560*/  FFMA.FTZ R33, R38, R33, R37 ;  /* 0x0000002126217223 */ /* 0x000fe20000010025 */
[----:B------:R-:W-:Y:S02]  /*3570*/  HADD2.F32 R50, -RZ, R50.H1_H1 ;  /* 0x30000032ff327230 */ /* 0x000fe40000004100 */
[----:B------:R-:W-:-:S02]  /*3580*/  HADD2.F32 R35, -RZ, R53.H0_H0 ;  /* 0x20000035ff237230 */ /* 0x000fc40000004100 */
[--C-:B------:R-:W-:Y:S02]  /*3590*/  HADD2.F32 R59, -RZ, R34.reuse.H0_H0 ;  /* 0x20000022ff3b7230 */ /* 0x100fe40000004100 */
[----:B------:R-:W-:Y:S02]  /*35a0*/  HADD2.F32 R61, -RZ, R34.H1_H1 ;  /* 0x30000022ff3d7230 */ /* 0x000fe40000004100 */
[--C-:B------:R-:W-:Y:S02]  /*35b0*/  HADD2.F32 R34, -RZ, R52.reuse.H0_H0 ;  /* 0x20000034ff227230 */ /* 0x100fe40000004100 */
[----:B------:R-:W-:Y:S01]  /*35c0*/  FFMA.FTZ R32, R39, R32, R36 ;  /* 0x0000002027207223 */ /* 0x000fe20000010024 */
[----:B------:R-:W-:Y:S02]  /*35d0*/  HADD2.F32 R52, -RZ, R52.H1_H1 ;  /* 0x30000034ff347230 */ /* 0x000fe40000004100 */
[----:B------:R-:W-:Y:S01]  /*35e0*/  FFMA.FTZ R46, R49, R50, R46 ;  /* 0x00000032312e7223 */ /* 0x000fe2000001002e */
[----:B------:R-:W-:Y:S01]  /*35f0*/  FFMA.FTZ R33, R58, R35, R33 ;  /* 0x000000233a217223 */ /* 0x000fe20000010021 */
[----:B--2---:R-:W-:-:S02]  /*3600*/  HADD2.F32 R35, -RZ, R28.H0_H0 ;  /* 0x2000001cff237230 */ /* 0x004fc40000004100 */
[----:B------:R-:W-:Y:S02]  /*3610*/  HADD2.F32 R37, -RZ, R28.H1_H1 ;  /* 0x3000001cff257230 */ /* 0x000fe40000004100 */
[--C-:B------:R-:W-:Y:S02]  /*3620*/  HADD2.F32 R28, -RZ, R54.reuse.H0_H0 ;  /* 0x20000036ff1c7230 */ /* 0x100fe40000004100 */
[----:B------:R-:W-:Y:S01]  /*3630*/  FFMA.FTZ R32, R59, R34, R32 ;  /* 0x000000223b207223 */ /* 0x000fe20000010020 */
[----:B------:R-:W-:Y:S02]  /*3640*/  HADD2.F32 R51, -RZ, R51.H1_H1 ;  /* 0x30000033ff337230 */ /* 0x000fe40000004100 */
[----:B------:R-:W-:Y:S01]  /*3650*/  FFMA.FTZ R46, R61, R52, R46 ;  /* 0x000000343d2e7223 */ /* 0x000fe2000001002e */
[----:B------:R-:W-:Y:S02]  /*3660*/  HADD2.F32 R54, -RZ, R54.H1_H1 ;  /* 0x30000036ff367230 */ /* 0x000fe40000004100 */
[----:B------:R-:W-:-:S02]  /*3670*/  HADD2.F32 R38, -RZ, R31.H0_H0 ;  /* 0x2000001fff267230 */ /* 0x000fc40000004100 */
[----:B------:R-:W-:Y:S02]  /*3680*/  HADD2.F32 R49, -RZ, R31.H1_H1 ;  /* 0x3000001fff317230 */ /* 0x000fe40000004100 */
[--C-:B------:R-:W-:Y:S02]  /*3690*/  HADD2.F32 R34, -RZ, R29.reuse.H0_H0 ;  /* 0x2000001dff227230 */ /* 0x100fe40000004100 */
[----:B------:R-:W-:Y:S02]  /*36a0*/  HADD2.F32 R36, -RZ, R29.H1_H1 ;  /* 0x3000001dff247230 */ /* 0x000fe40000004100 */
[----:B------:R-:W-:Y:S02]  /*36b0*/  HADD2.F32 R39, -RZ, R30.H0_H0 ;  /* 0x2000001eff277230 */ /* 0x000fe40000004100 */
[----:B------:R-:W-:Y:S02]  /*36c0*/  HADD2.F32 R31, -RZ, R56.H0_H0 ;  /* 0x20000038ff1f7230 */ /* 0x000fe40000004100 */
[----:B------:R-:W-:Y:S01]  /*36d0*/  FFMA.FTZ R47, R48, R51, R47 ;  /* 0x00000033302f7223 */ /* 0x000fe2000001002f */
[----:B------:R-:W-:-:S02]  /*36e0*/  HADD2.F32 R53, -RZ, R53.H1_H1 ;  /* 0x30000035ff357230 */ /* 0x000fc40000004100 */
[----:B------:R-:W-:Y:S01]  /*36f0*/  FFMA.FTZ R28, R35, R28, R32 ;  /* 0x0000001c231c7223 */ /* 0x000fe20000010020 */
[----:B------:R-:W-:Y:S02]  /*3700*/  HADD2.F32 R30, -RZ, R30.H1_H1 ;  /* 0x3000001eff1e7230 */ /* 0x000fe40000004100 */
[----:B------:R-:W-:Y:S01]  /*3710*/  FFMA.FTZ R37, R37, R54, R46 ;  /* 0x0000003625257223 */ /* 0x000fe2000001002e */
[--C-:B------:R-:W-:Y:S02]  /*3720*/  HADD2.F32 R29, -RZ, R55.reuse.H0_H0 ;  /* 0x20000037ff1d7230 */ /* 0x100fe40000004100 */
[----:B------:R-:W-:Y:S02]  /*3730*/  HADD2.F32 R56, -RZ, R56.H1_H1 ;  /* 0x30000038ff387230 */ /* 0x000fe40000004100 */
[----:B------:R-:W-:Y:S01]  /*3740*/  FFMA.FTZ R47, R60, R53, R47 ;  /* 0x000000353c2f7223 */ /* 0x000fe2000001002f */
[----:B------:R-:W-:Y:S02]  /*3750*/  HADD2.F32 R55, -RZ, R55.H1_H1 ;  /* 0x30000037ff377230 */ /* 0x000fe40000004100 */
[----:B------:R-:W-:Y:S01]  /*3760*/  FFMA.FTZ R29, R34, R29, R33 ;  /* 0x0000001d221d7223 */ /* 0x000fe20000010021 */
[----:B------:R-:W-:-:S02]  /*3770*/  HADD2.F32 R32, -RZ, R57.H0_H0 ;  /* 0x20000039ff207230 */ /* 0x000fc40000004100 */
[----:B------:R-:W-:Y:S01]  /*3780*/  FFMA.FTZ R28, R39, R31, R28 ;  /* 0x0000001f271c7223 */ /* 0x000fe2000001001c */
[----:B------:R-:W-:Y:S01]  /*3790*/  FFMA.FTZ R37, R30, R56, R37 ;  /* 0x000000381e257223 */ /* 0x000fe20000010025 */
[----:B------:R-:W-:Y:S02]  /*37a0*/  HADD2.F32 R57, -RZ, R57.H1_H1 ;  /* 0x30000039ff397230 */ /* 0x000fe40000004100 */
[----:B------:R-:W-:Y:S01]  /*37b0*/  FFMA.FTZ R36, R36, R55, R47 ;  /* 0x0000003724247223 */ /* 0x000fe2000001002f */
[----:B------:R-:W-:Y:S01]  /*37c0*/  FFMA.FTZ R29, R38, R32, R29 ;  /* 0x00000020261d7223 */ /* 0x000fe2000001001d */
[----:B------:R-:W-:Y:S01]  /*37d0*/  FADD.FTZ R28, R28, R37 ;  /* 0x000000251c1c7221 */ /* 0x000fe20000010000 */
[----:B------:R-:W-:Y:S01]  /*37e0*/  UMOV UR6, 0xffffffff ;  /* 0xffffffff00067882 */ /* 0x000fe20000000000 */
[----:B------:R-:W-:Y:S02]  /*37f0*/  FFMA.FTZ R36, R49, R57, R36 ;  /* 0x0000003931247223 */ /* 0x000fe40000010024 */
[----:B------:R-:W-:-:S04]  /*3800*/  FADD.FTZ R29, R29, R28 ;  /* 0x0000001c1d1d7221 */ /* 0x000fc80000010000 */
[----:B------:R-:W-:Y:S01]  /*3810*/  FADD.FTZ R29, R36, R29 ;  /* 0x0000001d241d7221 */ /* 0x000fe20000010000 */
[----:B------:R-:W-:Y:S06]  /*3820*/  BRA.DIV UR6, `(.L_x_23645) ;  /* 0x0000005606fc7947 */ /* 0x000fec000b800000 */
[----:B------:R0:W1:Y:S02]  /*3830*/  SHFL.BFLY PT, R28, R29, 0x1, 0x1f ;  /* 0x0c201f001d1c7f89 */ /* 0x00006400000e0000 */
.L_x_23710:
[----:B------:R-:W-:Y:S01]  /*3840*/  I2FP.F32.S32 R30, R80 ;  /* 0x00000050001e7245 */ /* 0x000fe20000201400 */
[----:B------:R-:W-:Y:S01]  /*3850*/  VIADD R17, R17, 0x4 ;  /* 0x0000000411117836 */ /* 0x000fe20000000000 */
[----:B------:R-:W-:Y:S01]  /*3860*/  ISETP.NE.AND P1, PT, R110, RZ, PT ;  /* 0x000000ff6e00720c */ /* 0x000fe20003f25270 */
[----:B-1----:R-:W-:Y:S01]  /*3870*/  FADD.FTZ R28, R29, R28 ;  /* 0x0000001c1d1c7221 */ /* 0x002fe20000010000 */
[----:B-----5:R-:W-:Y:S01]  /*3880*/  FSETP.NEU.FTZ.AND P0, PT, R111, RZ, PT ;  /* 0x000000ff6f00720b */ /* 0x020fe20003f1d000 */
[----:B------:R-:W-:Y:S01]  /*3890*/  FMUL.FTZ R30, R30, R111 ;  /* 0x0000006f1e1e7220 */ /* 0x000fe20000410000 */
[----:B------:R-:W-:Y:S01]  /*38a0*/  BSSY B1, `(.L_x_23646) ;  /* 0x0000009000017945 */ /* 0x000fe20003800000 */
[----:B------:R-:W-:-:S03]  /*38b0*/  ISETP.GE.AND P2, PT, R17, UR4, PT ;  /* 0x0000000411007c0c */ /* 0x000fc6000bf46270 */
[----:B------:R-:W-:-:S05]  /*38c0*/  FSEL R31, R30, RZ, P0 ;  /* 0x000000ff1e1f7208 */ /* 0x000fca0000000000 */
[----:B------:R-:W-:Y:S01]  /*38d0*/  FFMA.FTZ R31, R28, UR9, R31 ;  /* 0x000000091c1f7c23 */ /* 0x000fe2000801001f */
[----:B------:R-:W-:Y:S06]  /*38e0*/  @P1 BRA `(.L_x_23647) ;  /* 0x0000000000101947 */ /* 0x000fec0003800000 */
[----:B------:R-:W-:-:S04]  /*38f0*/  ISETP.GE.AND P0, PT, R42, UR14, PT ;  /* 0x0000000e2a007c0c */ /* 0x000fc8000bf06270 */
[----:B------:R-:W-:-:S05]  /*3900*/  FSEL R28, R31, RZ, !P0 ;  /* 0x000000ff1f1c7208 */ /* 0x000fca0004000000 */
[----:B------:R1:W-:Y:S04]  /*3910*/  STS [R45], R28 ;  /* 0x0000001c2d007388 */ /* 0x0003e80000000800 */
[----:B------:R-:W-:-:S07]  /*3920*/  @!P0 FMNMX.FTZ R108, R108, R31, !PT ;  /* 0x0000001f6c6c8209 */ /* 0x000fce0007810000 */
.L_x_23647:
[----:B------:R-:W-:Y:S05]  /*3930*/  BSYNC B1 ;  /* 0x0000000000017941 */ /* 0x000fea0003800000 */
.L_x_23646:
[----:B------:R-:W-:Y:S01]  /*3940*/  IADD3 R2, P0, R2, 0x10, RZ ;  /* 0x0000001002027810 */ /* 0x000fe20007f1e0ff */
[----:B------:R-:W-:Y:S02]  /*3950*/  VIADD R80, R80, 0x40 ;  /* 0x0000004050507836 */ /* 0x000fe40000000000 */
[----:B-1----:R-:W-:Y:S02]  /*3960*/  VIADD R45, R45, 0x100 ;  /* 0x000001002d2d7836 */ /* 0x002fe40000000000 */
[----:B------:R-:W-:Y:S02]  /*3970*/  VIADD R42, R42, 0x40 ;  /* 0x000000402a2a7836 */ /* 0x000fe40000000000 */
[----:B------:R-:W-:Y:S01]  /*3980*/  IMAD.X R3, RZ, RZ, R3, P0 ;  /* 0x000000ffff037224 */ /* 0x000fe200000e0603 */
[----:B------:R-:W-:Y:S06]  /*3990*/  @!P2 BRA `(.L_x_23648) ;  /* 0xffffffe00024a947 */ /* 0x000fec000383ffff */
.L_x_23644:
[----:B------:R-:W-:Y:S05]  /*39a0*/  BSYNC B0 ;  /* 0x0000000000007941 */ /* 0x000fea0003800000 */
.L_x_23643:
        /* <DEDUP_REMOVED lines=19> */
.L_x_23716:
[----:B------:R-:W-:Y:S01]  /*3ae0*/  ISETP.NE.AND P0, PT, R64, RZ, PT ;  /* 0x000000ff4000720c */ /* 0x000fe20003f05270 */
[----:B------:R-:W-:-:S12]  /*3af0*/  WARPSYNC.ALL ;  /* 0x0000000000007948 */ /* 0x000fd80003800000 */
[----:B------:R-:W3:Y:S01]  /*3b00*/  @!P0 S2R R6, SR_CgaCtaId ;  /* 0x0000000000068919 */ /* 0x000ee20000008800 */
[----:B------:R-:W-:Y:S02]  /*3b10*/  @!P0 MOV R3, 0x400 ;  /* 0x0000040000038802 */ /* 0x000fe40000000f00 */
[----:B--2---:R-:W-:Y:S02]  /*3b20*/  @!P0 FMNMX.FTZ R7, R8, R7, !PT ;  /* 0x0000000708078209 */ /* 0x004fe40007810000 */
[----:B------:R-:W-:-:S04]  /*3b30*/  @!P0 IADD3 R3, R3, 0x180, RZ ;  /* 0x0000018003038810 */ /* 0x000fc80007ffe0ff */
[----:B---3--:R-:W-:-:S05]  /*3b40*/  @!P0 LEA R6, R6, R3, 0x18 ;  /* 0x0000000306068211 */ /* 0x008fca00078ec0ff */
[----:B------:R-:W-:-:S05]  /*3b50*/  @!P0 IMAD R6, R5, 0x4, R6 ;  /* 0x0000000405068824 */ /* 0x000fca00078e0206 */
[----:B------:R2:W-:Y:S01]  /*3b60*/  @!P0 STS [R6], R7 ;  /* 0x0000000706008388 */ /* 0x0005e20000000800 */
[----:B------:R-:W-:Y:S01]  /*3b70*/  BAR.SYNC.DEFER_BLOCKING 0x0 ;  /* 0x0000000000007b1d */ /* 0x000fe20000010000 */
[----:B------:R-:W-:Y:S01]  /*3b80*/  ISETP.GT.AND P0, PT, R64, 0x3, PT ;  /* 0x000000034000780c */ /* 0x000fe20003f04270 */
[----:B------:R-:W-:Y:S01]  /*3b90*/  IMAD.MOV.U32 R9, RZ, RZ, RZ ;  /* 0x000000ffff097224 */ /* 0x000fe200078e00ff */
        /* <DEDUP_REMOVED lines=39> */
.L_x_23654:
        /* <DEDUP_REMOVED lines=11> */
.L_x_23653:
[----:B------:R-:W-:Y:S05]  /*3ec0*/  BSYNC B1 ;  /* 0x0000000000017941 */ /* 0x000fea0003800000 */
.L_x_23652:
        /* <DEDUP_REMOVED lines=15> */
.L_x_23657:
        /* <DEDUP_REMOVED lines=100> */
.L_x_23656:
[----:B------:R-:W-:Y:S05]  /*4600*/  BSYNC B1 ;  /* 0x0000000000017941 */ /* 0x000fea0003800000 */
.L_x_23655:
        /* <DEDUP_REMOVED lines=55> */
.L_x_23659:
[----:B------:R-:W-:Y:S05]  /*4980*/  BSYNC B1 ;  /* 0x0000000000017941 */ /* 0x000fea0003800000 */
.L_x_23658:
        /* <DEDUP_REMOVED lines=26> */
.L_x_23651:
[----:B------:R-:W-:Y:S05]  /*4b30*/  BSYNC B0 ;  /* 0x0000000000007941 */ /* 0x000fea0003800000 */
.L_x_23650:
        /* <DEDUP_REMOVED lines=12> */
[----:B------:R-:W-:Y:S02]  /*4c00*/  @!P0 MOV R6, 0x400 ;  /* 0x0000040000068802 */ /* 0x000fe40000000f00 */
[----:B------:R-:W-:Y:S02]  /*4c10*/  @!P2 LEA R12, R12, R13, 0x2 ;  /* 0x0000000d0c0ca211 */ /* 0x000fe400078e10ff */
        /* <DEDUP_REMOVED lines=40> */
[----:B--2---:R-:W-:Y:S01]  /*4ea0*/  IMAD.MOV.U32 R6, RZ, RZ, R8 ;  /* 0x000000ffff067224 */ /* 0x004fe200078e0008 */
[----:B------:R-:W-:Y:S01]  /*4eb0*/  UIADD3 UR6, UR6, 0x1a0, URZ ;  /* 0x000001a006067890 */ /* 0x000fe2000fffe03f */
[----:B------:R-:W-:-:S03]  /*4ec0*/  IMAD.MOV.U32 R7, RZ, RZ, R4 ;  /* 0x000000ffff077224 */ /* 0x000fc600078e0004 */
[----:B----4-:R-:W-:-:S06]  /*4ed0*/  ULEA UR6, UR7, UR6, 0x18 ;  /* 0x0000000607067291 */ /* 0x010fcc000f8ec03f */
[----:B------:R-:W-:-:S07]  /*4ee0*/  LEA R8, R4, UR6, 0x2 ;  /* 0x0000000604087c11 */ /* 0x000fce000f8e10ff */
.L_x_23664:
        /* <DEDUP_REMOVED lines=8> */
.L_x_23663:
[----:B------:R-:W-:Y:S05]  /*4f70*/  BSYNC B1 ;  /* 0x0000000000017941 */ /* 0x000fea0003800000 */
.L_x_23662:
[----:B------:R-:W-:Y:S05]  /*4f80*/  @!P1 BRA `(.L_x_23661) ;  /* 0x0000000400c49947 */ /* 0x000fea0003800000 */
[----:B------:R-:W4:Y:S01]  /*4f90*/  S2UR UR7, SR_CgaCtaId ;  /* 0x00000000000779c3 */ /* 0x000f220000008800 */
[----:B--2---:R-:W-:Y:S01]  /*4fa0*/  IADD3 R6, -R7, UR5, RZ ;  /* 0x0000000507067c10 */ /* 0x004fe2000fffe1ff */
        /* <DEDUP_REMOVED lines=12> */
.L_x_23667:
[----:B------:R-:W3:Y:S01]  /*5070*/  LDS R8, [R6+-0x400] ;  /* 0xfffc000006087984 */ /* 0x000ee20000000800 */
[----:B------:R-:W-:-:S03]  /*5080*/  VIADD R7, R7, 0x800 ;  /* 0x0000080007077836 */ /* 0x000fc60000000000 */
[----:B------:R-:W2:Y:S02]  /*5090*/  LDS R10, [R6+-0x200] ;  /* 0xfffe0000060a7984 */ /* 0x000ea40000000800 */
        /* <DEDUP_REMOVED lines=13> */
[----:B0-----:R-:W0:Y:S01]  /*5170*/  LDS R29, [R6+0x1400] ;  /* 0x00140000061d7984 */ /* 0x001e220000000800 */
[----:B----4-:R-:W-:-:S03]  /*5180*/  FMUL.FTZ R13, R12, R35 ;  /* 0x000000230c0d7220 */ /* 0x010fc60000410000 */
[----:B------:R-:W2:Y:S01]  /*5190*/  LDS R30, [R6+0x1600] ;  /* 0x00160000061e7984 */ /* 0x000ea20000000800 */
        /* <DEDUP_REMOVED lines=19> */
[----:B--2---:R-:W-:-:S03]  /*52d0*/  FMUL.FTZ R13, R30, R35 ;  /* 0x000000231e0d7220 */ /* 0x004fc60000410000 */
        /* <DEDUP_REMOVED lines=13> */
.L_x_23666:
[----:B------:R-:W-:Y:S05]  /*53b0*/  BSYNC B1 ;  /* 0x0000000000017941 */ /* 0x000fea0003800000 */
.L_x_23665:
        /* <DEDUP_REMOVED lines=31> */
.L_x_23669:
[----:B------:R-:W-:Y:S05]  /*55b0*/  BSYNC B1 ;  /* 0x0000000000017941 */ /* 0x000fea0003800000 */
.L_x_23668:
        /* <DEDUP_REMOVED lines=14> */
.L_x_23661:
[----:B------:R-:W-:Y:S05]  /*56a0*/  BSYNC B0 ;  /* 0x0000000000007941 */ /* 0x000fea0003800000 */
.L_x_23660:
        /* <DEDUP_REMOVED lines=31> */
[----:B---3--:R4:W-:Y:S02]  /*58a0*/  STG.E desc[UR10][R8.64], R33 ;  /* 0x0000002108007986 */ /* 0x0089e4000c10190a */
.L_x_23671:
[----:B------:R-:W-:Y:S05]  /*58b0*/  BSYNC B0 ;  /* 0x0000000000007941 */ /* 0x000fea0003800000 */
.L_x_23670:
[----:B------:R-:W-:Y:S01]  /*58c0*/  ULDC UR12, c[0x0][0x26c] ;  /* 0x00009b00000c7ab9 */ /* 0x000fe20000000800 */
[----:B------:R-:W-:Y:S04]  /*58d0*/  BSSY B0, `(.L_x_23672) ;  /* 0x000028b000007945 */ /* 0x000fe80003800000 */
[----:B------:R-:W-:Y:S05]  /*58e0*/  @!P1 BRA `(.L_x_23673) ;  /* 0x0000000000249947 */ /* 0x000fea0003800000 */
[----:B------:R-:W-:Y:S01]  /*58f0*/  IMAD.MOV.U32 R74, RZ, RZ, RZ ;  /* 0x000000ffff4a7224 */ /* 0x000fe200078e00ff */
[----:B------:R-:W-:Y:S01]  /*5900*/  CS2R R72, SRZ ;  /* 0x0000000000487805 */ /* 0x000fe2000001ff00 */
[----:B------:R-:W-:Y:S01]  /*5910*/  IMAD.MOV.U32 R65, RZ, RZ, RZ ;  /* 0x000000ffff417224 */ /* 0x000fe200078e00ff */
[----:B------:R-:W-:Y:S02]  /*5920*/  CS2R R66, SRZ ;  /* 0x0000000000427805 */ /* 0x000fe4000001ff00 */
[----:B------:R-:W-:Y:S02]  /*5930*/  CS2R R68, SRZ ;  /* 0x0000000000447805 */ /* 0x000fe4000001ff00 */
[----:B------:R-:W-:Y:S01]  /*5940*/  CS2R R70, SRZ ;  /* 0x0000000000467805 */ /* 0x000fe2000001ff00 */
[----:B------:R-:W-:Y:S02]  /*5950*/  IMAD.MOV.U32 R79, RZ, RZ, RZ ;  /* 0x000000ffff4f7224 */ /* 0x000fe400078e00ff */
[----:B------:R-:W-:Y:S01]  /*5960*/  IMAD.MOV.U32 R0, RZ, RZ, RZ ;  /* 0x000000ffff007224 */ /* 0x000fe200078e00ff */
[----:B------:R-:W-:Y:S06]  /*5970*/  BRA `(.L_x_23674) ;  /* 0x0000002800007947 */ /* 0x000fec0003800000 */
.L_x_23673:
[----:B------:R-:W0:Y:S01]  /*5980*/  S2UR UR5, SR_CTAID.Y ;  /* 0x00000000000579c3 */ /* 0x000e220000002600 */
[----:B--2-4-:R-:W2:Y:S01]  /*5990*/  S2R R9, SR_CTAID.Z ;  /* 0x0000000000097919 */ /* 0x014ea20000002700 */
[----:B-1----:R-:W-:Y:S01]  /*59a0*/  LEA.HI R3, R64, R64, RZ, 0x1 ;  /* 0x0000004040037211 */ /* 0x002fe200078f08ff */
[----:B------:R-:W-:Y:S01]  /*59b0*/  ULDC UR7, c[0x0][0x270] ;  /* 0x00009c0000077ab9 */ /* 0x000fe20000000800 */
[----:B------:R-:W-:Y:S01]  /*59c0*/  IADD3 R76, -R5, -0x1, R2 ;  /* 0xffffffff054c7810 */ /* 0x000fe20007ffe102 */
[----:B------:R-:W-:Y:S01]  /*59d0*/  ULDC.64 UR8, c[0x0][0x248] ;  /* 0x0000920000087ab9 */ /* 0x000fe20000000a00 */
[C---:B------:R-:W-:Y:S01]  /*59e0*/  LOP3.LUT R7, R3.reuse, 0xfffffffe, RZ, 0xc0, !PT ;  /* 0xfffffffe03077812 */ /* 0x040fe200078ec0ff */
[----:B------:R-:W-:Y:S01]  /*59f0*/  HFMA2.MMA R79, -RZ, RZ, 0, 0 ;  /* 0x00000000ff4f7435 */ /* 0x000fe200000001ff */
[----:B------:R-:W0:Y:S01]  /*5a00*/  LDC R6, c[0x0][0x258] ;  /* 0x00009600ff067b82 */ /* 0x000e220000000800 */
[----:B------:R-:W-:Y:S01]  /*5a10*/  SHF.L.U32 R3, R3, 0x3, RZ ;  /* 0x0000000303037819 */ /* 0x000fe200000006ff */
[----:B------:R-:W-:Y:S01]  /*5a20*/  IMAD.MOV.U32 R74, RZ, RZ, RZ ;  /* 0x000000ffff4a7224 */ /* 0x000fe200078e00ff */
[----:B------:R-:W-:-:S02]  /*5a30*/  SHF.R.S32.HI R11, RZ, 0x1f, R109 ;  /* 0x0000001fff0b7819 */ /* 0x000fc4000001146d */
[----:B------:R-:W-:Y:S02]  /*5a40*/  CS2R R72, SRZ ;  /* 0x0000000000487805 */ /* 0x000fe4000001ff00 */
[----:B------:R-:W-:Y:S01]  /*5a50*/  LOP3.LUT R3, R3, 0xfffffff0, RZ, 0xc0, !PT ;  /* 0xfffffff003037812 */ /* 0x000fe200078ec0ff */
[----:B------:R-:W-:Y:S01]  /*5a60*/  IMAD.MOV.U32 R65, RZ, RZ, RZ ;  /* 0x000000ffff417224 */ /* 0x000fe200078e00ff */
[----:B------:R-:W-:Y:S01]  /*5a70*/  CS2R R66, SRZ ;  /* 0x0000000000427805 */ /* 0x000fe2000001ff00 */
[----:B------:R-:W1:Y:S01]  /*5a80*/  S2UR UR6, SR_CgaCtaId ;  /* 0x00000000000679c3 */ /* 0x000e620000008800 */
[----:B------:R-:W-:Y:S02]  /*5a90*/  CS2R R68, SRZ ;  /* 0x0000000000447805 */ /* 0x000fe4000001ff00 */
[----:B------:R-:W-:-:S05]  /*5aa0*/  CS2R R70, SRZ ;  /* 0x0000000000467805 */ /* 0x000fca000001ff00 */
[----:B------:R-:W4:Y:S01]  /*5ab0*/  LDC R80, c[0x0][0x26c] ;  /* 0x00009b00ff507b82 */ /* 0x000f220000000800 */
[----:B0-----:R-:W-:Y:S01]  /*5ac0*/  IMAD R8, R6, UR5, RZ ;  /* 0x0000000506087c24 */ /* 0x001fe2000f8e02ff */
[----:B------:R-:W-:Y:S01]  /*5ad0*/  UMOV UR5, 0x400 ;  /* 0x0000040000057882 */ /* 0x000fe20000000000 */
[----:B------:R-:W-:Y:S01]  /*5ae0*/  IMAD.IADD R6, R64, 0x1, -R7 ;  /* 0x0000000140067824 */ /* 0x000fe200078e0a07 */
[----:B------:R-:W-:Y:S01]  /*5af0*/  UIADD3 UR5, UR5, 0x1a0, URZ ;  /* 0x000001a005057890 */ /* 0x000fe2000fffe03f */
[----:B--2---:R-:W-:Y:S01]  /*5b00*/  IMAD R76, R9, -0x20, R76 ;  /* 0xffffffe0094c7824 */ /* 0x004fe200078e024c */
[----:B------:R-:W-:Y:S01]  /*5b10*/  IADD3 R75, P0, R8, R109, RZ ;  /* 0x0000006d084b7210 */ /* 0x000fe20007f1e0ff */
[----:B------:R-:W-:Y:S01]  /*5b20*/  IMAD.SHL.U32 R2, R6, 0x8, RZ ;  /* 0x0000000806027824 */ /* 0x000fe200078e00ff */
[----:B-1----:R-:W-:Y:S01]  /*5b30*/  ULEA UR5, UR6, UR5, 0x18 ;  /* 0x0000000506057291 */ /* 0x002fe2000f8ec03f */
[C---:B------:R-:W-:Y:S01]  /*5b40*/  IMAD R81, R5.reuse, 0x2, R6 ;  /* 0x0000000205517824 */ /* 0x040fe200078e0206 */
[----:B------:R-:W-:Y:S01]  /*5b50*/  LEA.HI.X.SX32 R8, R8, R11, 0x1, P0 ;  /* 0x0000000b08087211 */ /* 0x000fe200000f0eff */
[----:B------:R-:W-:Y:S01]  /*5b60*/  IMAD R7, R5, 0x10, R2 ;  /* 0x0000001005077824 */ /* 0x000fe200078e0202 */
[----:B------:R-:W-:Y:S01]  /*5b70*/  LEA R78, P0, R75, UR8, 0x2 ;  /* 0x000000084b4e7c11 */ /* 0x000fe2000f8010ff */
[----:B------:R-:W-:Y:S01]  /*5b80*/  IMAD.IADD R77, R2, 0x1, R3 ;  /* 0x00000001024d7824 */ /* 0x000fe200078e0203 */
[----:B------:R-:W-:Y:S01]  /*5b90*/  LEA R81, R81, UR5, 0x5 ;  /* 0x0000000551517c11 */ /* 0x000fe2000f8e28ff */
[----:B------:R-:W-:Y:S01]  /*5ba0*/  IMAD R2, R0, UR7, RZ ;  /* 0x0000000700027c24 */ /* 0x000fe2000f8e02ff */
[----:B------:R-:W-:Y:S01]  /*5bb0*/  LEA.HI.X R75, R75, UR9, R8, 0x2, P0 ;  /* 0x000000094b4b7c11 */ /* 0x000fe200080f1408 */
[----:B------:R-:W-:Y:S01]  /*5bc0*/  IMAD R7, R9, 0x200, R7 ;  /* 0x0000020009077824 */ /* 0x000fe200078e0207 */
[----:B----4-:R-:W-:Y:S01]  /*5bd0*/  SHF.R.S32.HI R80, RZ, 0x1f, R80 ;  /* 0x0000001fff507819 */ /* 0x010fe20000011450 */
        /* <DEDUP_REMOVED lines=12> */
[----:B------:R-:W-:Y:S02]  /*5ca0*/  VIADD R91, R77, 0xb00 ;  /* 0x00000b004d5b7836 */ /* 0x000fe40000000000 */
[----:B------:R-:W-:-:S07]  /*5cb0*/  VIADD R92, R7, 0x7 ;  /* 0x00000007075c7836 */ /* 0x000fce0000000000 */
.L_x_23699:
[----:B------:R-:W-:Y:S01]  /*5cc0*/  IMAD.MOV.U32 R8, RZ, RZ, R78 ;  /* 0x000000ffff087224 */ /* 0x000fe200078e004e */
[----:B------:R-:W0:Y:S01]  /*5cd0*/  LDC.64 R44, c[0x0][0x238] ;  /* 0x00008e00ff2c7b82 */ /* 0x000e220000000a00 */
[----:B------:R-:W-:Y:S01]  /*5ce0*/  IMAD.MOV.U32 R9, RZ, RZ, R75 ;  /* 0x000000ffff097224 */ /* 0x000fe200078e004b */
[----:B------:R-:W1:Y:S04]  /*5cf0*/  LDS.128 R60, [R81+-0x10] ;  /* 0xfffff000513c7984 */ /* 0x000e680000000c00 */
[----:B------:R-:W2:Y:S04]  /*5d00*/  LDG.E.CONSTANT R7, desc[UR10][R8.64] ;  /* 0x0000000a08077981 */ /* 0x000ea8000c1e9900 */
[----:B------:R4:W0:Y:S01]  /*5d10*/  LDS.128 R56, [R81] ;  /* 0x0000000051387984 */ /* 0x0008220000000c00 */
[----:B--2---:R-:W-:Y:S01]  /*5d20*/  SHF.R.S32.HI R6, RZ, 0x1f, R7 ;  /* 0x0000001fff067819 */ /* 0x004fe20000011407 */
[----:B------:R-:W-:-:S04]  /*5d30*/  IMAD.WIDE.U32 R10, R7, UR12, R2 ;  /* 0x0000000c070a7c25 */ /* 0x000fc8000f8e0002 */
[----:B------:R-:W-:Y:S01]  /*5d40*/  IMAD R6, R6, UR12, RZ ;  /* 0x0000000c06067c24 */ /* 0x000fe2000f8e02ff */
[----:B------:R-:W-:-:S03]  /*5d50*/  IADD3 R15, P6, R84, R10, RZ ;  /* 0x0000000a540f7210 */ /* 0x000fc60007fde0ff */
[----:B------:R-:W-:Y:S01]  /*5d60*/  IMAD R13, R7, R80, R6 ;  /* 0x00000050070d7224 */ /* 0x000fe200078e0206 */
[----:B------:R-:W-:-:S04]  /*5d70*/  IADD3 R7, P0, R77, R10, RZ ;  /* 0x0000000a4d077210 */ /* 0x000fc80007f1e0ff */
[----:B------:R-:W-:Y:S02]  /*5d80*/  IADD3 R34, R11, R13, RZ ;  /* 0x0000000d0b227210 */ /* 0x000fe40007ffe0ff */
[----:B0-----:R-:W-:Y:S02]  /*5d90*/  LEA R6, P2, R7, R44, 0x1 ;  /* 0x0000002c07067211 */ /* 0x001fe400078408ff */
[----:B------:R-:W-:Y:S02]  /*5da0*/  LEA.HI.X.SX32 R12, R77, R34, 0x1, P0 ;  /* 0x000000224d0c7211 */ /* 0x000fe400000f0eff */
[-C--:B------:R-:W-:Y:S02]  /*5db0*/  IADD3 R17, P0, R82, R10.reuse, RZ ;  /* 0x0000000a52117210 */ /* 0x080fe40007f1e0ff */
[-C--:B------:R-:W-:Y:S02]  /*5dc0*/  IADD3 R13, P1, R83, R10.reuse, RZ ;  /* 0x0000000a530d7210 */ /* 0x080fe40007f3e0ff */
[----:B------:R-:W-:-:S02]  /*5dd0*/  IADD3 R11, P5, R85, R10, RZ ;  /* 0x0000000a550b7210 */ /* 0x000fc40007fbe0ff */
[----:B------:R-:W-:Y:S02]  /*5de0*/  LEA.HI.X R7, R7, R45, R12, 0x1, P2 ;  /* 0x0000002d07077211 */ /* 0x000fe400010f0c0c */
[----:B------:R-:W-:Y:S02]  /*5df0*/  LEA R8, P4, R17, R44, 0x1 ;  /* 0x0000002c11087211 */ /* 0x000fe400078808ff */
[----:B------:R-:W-:Y:S01]  /*5e00*/  LEA.HI.X.SX32 R24, R82, R34, 0x1, P0 ;  /* 0x0000002252187211 */ /* 0x000fe200000f0eff */
[----:B------:R-:W-:Y:S01]  /*5e10*/  BSSY B1, `(.L_x_23675) ;  /* 0x0000053000017945 */ /* 0x000fe20003800000 */
[-C--:B------:R-:W-:Y:S01]  /*5e20*/  LEA R12, P3, R13, R44.reuse, 0x1 ;  /* 0x0000002c0d0c7211 */ /* 0x080fe200078608ff */
[----:B-----5:R-:W5:Y:S01]  /*5e30*/  LDG.E.128.CONSTANT R48, desc[UR10][R6.64+0x200] ;  /* 0x0002000a06307981 */ /* 0x020f62000c1e9d00 */
[-C--:B------:R-:W-:Y:S02]  /*5e40*/  LEA R16, P2, R15, R44.reuse, 0x1 ;  /* 0x0000002c0f107211 */ /* 0x080fe400078408ff */
[----:B------:R-:W-:Y:S01]  /*5e50*/  LEA R20, P0, R11, R44, 0x1 ;  /* 0x0000002c0b147211 */ /* 0x000fe200078008ff */
[----:B------:R0:W5:Y:S01]  /*5e60*/  LDG.E.128.CONSTANT R52, desc[UR10][R6.64] ;  /* 0x0000000a06347981 */ /* 0x000162000c1e9d00 */
[----:B------:R-:W-:-:S02]  /*5e70*/  LEA.HI.X.SX32 R22, R83, R34, 0x1, P1 ;  /* 0x0000002253167211 */ /* 0x000fc400008f0eff */
[-C--:B------:R-:W-:Y:S02]  /*5e80*/  LEA.HI.X.SX32 R18, R84, R34.reuse, 0x1, P6 ;  /* 0x0000002254127211 */ /* 0x080fe400030f0eff */
[----:B------:R-:W-:Y:S02]  /*5e90*/  LEA.HI.X.SX32 R14, R85, R34, 0x1, P5 ;  /* 0x00000022550e7211 */ /* 0x000fe400028f0eff */
[-C--:B------:R-:W-:Y:S02]  /*5ea0*/  LEA.HI.X R9, R17, R45.reuse, R24, 0x1, P4 ;  /* 0x0000002d11097211 */ /* 0x080fe400020f0c18 */
[-C--:B------:R-:W-:Y:S02]  /*5eb0*/  LEA.HI.X R13, R13, R45.reuse, R22, 0x1, P3 ;  /* 0x0000002d0d0d7211 */ /* 0x080fe400018f0c16 */
[-C--:B------:R-:W-:Y:S02]  /*5ec0*/  LEA.HI.X R17, R15, R45.reuse, R18, 0x1, P2 ;  /* 0x0000002d0f117211 */ /* 0x080fe400010f0c12 */
[----:B------:R-:W-:-:S02]  /*5ed0*/  LEA.HI.X R21, R11, R45, R14, 0x1, P0 ;  /* 0x0000002d0b157211 */ /* 0x000fc400000f0c0e */
[CC--:B------:R-:W-:Y:S02]  /*5ee0*/  IADD3 R15, P2, R86.reuse, R10.reuse, RZ ;  /* 0x0000000a560f7210 */ /* 0x0c0fe40007f5e0ff */
[----:B------:R-:W-:Y:S02]  /*5ef0*/  IADD3 R11, P3, R87, R10, RZ ;  /* 0x0000000a570b7210 */ /* 0x000fe40007f7e0ff */
        /* <DEDUP_REMOVED lines=10> */
[-C--:B------:R-:W-:Y:S02]  /*5fa0*/  LEA R32, P6, R22, R44.reuse, 0x1 ;  /* 0x0000002c16207211 */ /* 0x080fe400078c08ff */
[-C--:B------:R-:W-:Y:S01]  /*5fb0*/  LEA R36, P5, R18, R44.reuse, 0x1 ;  /* 0x0000002c12247211 */ /* 0x080fe200078a08ff */
[----:B------:R-:W5:Y:S01]  /*5fc0*/  LDG.E.128.CONSTANT R24, desc[UR10][R24.64] ;  /* 0x0000000a18187981 */ /* 0x000f62000c1e9d00 */
[----:B------:R-:W-:Y:S02]  /*5fd0*/  LEA R40, P4, R14, R44, 0x1 ;  /* 0x0000002c0e287211 */ /* 0x000fe400078808ff */
[-C--:B------:R-:W-:Y:S01]  /*5fe0*/  LEA.HI.X.SX32 R23, R88, R34.reuse, 0x1, P1 ;  /* 0x0000002258177211 */ /* 0x080fe200008f0eff */
[----:B------:R-:W5:Y:S01]  /*5ff0*/  LDG.E.128.CONSTANT R28, desc[UR10][R28.64] ;  /* 0x0000000a1c1c7981 */ /* 0x000f62000c1e9d00 */
[-C--:B------:R-:W-:Y:S02]  /*6000*/  LEA.HI.X.SX32 R19, R89, R34.reuse, 0x1, P0 ;  /* 0x0000002259137211 */ /* 0x080fe400000f0eff */
[----:B------:R-:W-:-:S02]  /*6010*/  LEA.HI.X.SX32 R15, R90, R34, 0x1, P3 ;  /* 0x000000225a0f7211 */ /* 0x000fc400018f0eff */
[----:B------:R-:W-:Y:S02]  /*6020*/  LEA R44, P1, R10, R44, 0x1 ;  /* 0x0000002c0a2c7211 */ /* 0x000fe400078208ff */
[----:B------:R-:W-:Y:S02]  /*6030*/  LEA.HI.X.SX32 R11, R91, R34, 0x1, P2 ;  /* 0x000000225b0b7211 */ /* 0x000fe400010f0eff */
[-C--:B---3--:R-:W-:Y:S02]  /*6040*/  LEA.HI.X R33, R22, R45.reuse, R23, 0x1, P6 ;  /* 0x0000002d16217211 */ /* 0x088fe400030f0c17 */
[-C--:B------:R-:W-:Y:S01]  /*6050*/  LEA.HI.X R37, R18, R45.reuse, R19, 0x1, P5 ;  /* 0x0000002d12257211 */ /* 0x080fe200028f0c13 */
[----:B------:R-:W5:Y:S01]  /*6060*/  LDG.E.128.CONSTANT R20, desc[UR10][R20.64] ;  /* 0x0000000a14147981 */ /* 0x000f62000c1e9d00 */
[-C--:B------:R-:W-:Y:S02]  /*6070*/  LEA.HI.X R41, R14, R45.reuse, R15, 0x1, P4 ;  /* 0x0000002d0e297211 */ /* 0x080fe400020f0c0f */
[----:B------:R-:W-:Y:S01]  /*6080*/  LEA.HI.X R45, R10, R45, R11, 0x1, P1 ;  /* 0x0000002d0a2d7211 */ /* 0x000fe200008f0c0b */
        /* <DEDUP_REMOVED lines=8> */
[----:B-1----:R-:W-:Y:S02]  /*6110*/  F2FP.F16.F32.PACK_AB R62, R63, R62 ;  /* 0x0000003e3f3e723e */ /* 0x002fe400000000ff */
[----:B------:R-:W-:-:S03]  /*6120*/  F2FP.F16.F32.PACK_AB R63, R61, R60 ;  /* 0x0000003c3d3f723e */ /* 0x000fc600000000ff */
[----:B0-----:R-:W-:-:S06]  /*6130*/  IMAD.MOV.U32 R6, RZ, RZ, R62 ;  /* 0x000000ffff067224 */ /* 0x001fcc00078e003e */
[----:B----4-:R-:W-:Y:S05]  /*6140*/  @P0 BRA `(.L_x_23676) ;  /* 0x00000000007c0947 */ /* 0x010fea0003800000 */
[C---:B------:R-:W-:Y:S01]  /*6150*/  VIADD R7, R92.reuse, 0xfffffffb ;  /* 0xfffffffb5c077836 */ /* 0x040fe20000000000 */
[----:B-----5:R-:W-:Y:S01]  /*6160*/  PRMT R62, R55, 0x7632, R62 ;  /* 0x00007632373e7816 */ /* 0x020fe2000000003e */
        /* <DEDUP_REMOVED lines=9> */
[----:B------:R-:W-:Y:S02]  /*6200*/  IADD3 R7, R92, -0x7, RZ ;  /* 0xfffffff95c077810 */ /* 0x000fe40007ffe0ff */
[----:B------:R-:W-:Y:S02]  /*6210*/  ISETP.GE.AND P4, PT, R61, UR14, PT ;  /* 0x0000000e3d007c0c */ /* 0x000fe4000bf86270 */
        /* <DEDUP_REMOVED lines=18> */
.L_x_23676:
[----:B------:R-:W-:Y:S05]  /*6340*/  BSYNC B1 ;  /* 0x0000000000017941 */ /* 0x000fea0003800000 */
.L_x_23675:
[----:B-----5:R-:W-:Y:S02]  /*6350*/  HMUL2 R53, R6, R53 ;  /* 0x0000003506357232 */ /* 0x020fe40000000000 */
[----:B------:R-:W-:Y:S01]  /*6360*/  IMAD.MOV.U32 R7, RZ, RZ, R63 ;  /* 0x000000ffff077224 */ /* 0x000fe200078e003f */
[----:B------:R-:W-:Y:S01]  /*6370*/  F2FP.F16.F32.PACK_AB R56, R57, R56 ;  /* 0x000000383938723e */ /* 0x000fe200000000ff */
[----:B------:R-:W-:Y:S01]  /*6380*/  BSSY B1, `(.L_x_23677) ;  /* 0x0000025000017945 */ /* 0x000fe20003800000 */
[----:B------:R-:W-:-:S03]  /*6390*/  F2FP.F16.F32.PACK_AB R60, R59, R58 ;  /* 0x0000003a3b3c723e */ /* 0x000fc600000000ff */
[----:B------:R-:W-:Y:S01]  /*63a0*/  HFMA2.MMA R52, R7, R52, R53 ;  /* 0x0000003407347235 */ /* 0x000fe20000000035 */
[----:B------:R-:W-:-:S09]  /*63b0*/  IMAD.MOV.U32 R53, RZ, RZ, R56 ;  /* 0x000000ffff357224 */ /* 0x000fd200078e0038 */
[----:B------:R-:W-:Y:S01]  /*63c0*/  HFMA2 R54, R53, R54, R52 ;  /* 0x0000003635367231 */ /* 0x000fe20000000034 */
        /* <DEDUP_REMOVED lines=8> */
[----:B------:R-:W-:Y:S02]  /*6450*/  ISETP.GE.AND P2, PT, R57, UR14, PT ;  /* 0x0000000e39007c0c */ /* 0x000fe4000bf46270 */
[----:B------:R-:W-:Y:S01]  /*6460*/  ISETP.GE.AND P3, PT, R52, UR14, PT ;  /* 0x0000000e34007c0c */ /* 0x000fe2000bf66270 */
[C---:B------:R-:W-:Y:S01]  /*6470*/  VIADD R52, R92.reuse, 0xfffffff9 ;  /* 0xfffffff95c347836 */ /* 0x040fe20000000000 */
[----:B------:R-:W-:-:S02]  /*6480*/  IADD3 R57, R92, -0x1, RZ ;  /* 0xffffffff5c397810 */ /* 0x000fc40007ffe0ff */
[----:B------:R-:W-:Y:S02]  /*6490*/  SEL R59, R49, RZ, !P6 ;  /* 0x000000ff313b7207 */ /* 0x000fe40007000000 */
[----:B------:R-:W-:Y:S02]  /*64a0*/  ISETP.GE.AND P5, PT, R56, UR14, PT ;  /* 0x0000000e38007c0c */ /* 0x000fe4000bfa6270 */
[----:B------:R-:W-:Y:S02]  /*64b0*/  ISETP.GE.AND P6, PT, R52, UR14, PT ;  /* 0x0000000e34007c0c */ /* 0x000fe4000bfc6270 */
[----:B------:R-:W-:Y:S02]  /*64c0*/  ISETP.GE.AND P4, PT, R57, UR14, PT ;  /* 0x0000000e39007c0c */ /* 0x000fe4000bf86270 */
[----:B------:R-:W-:Y:S02]  /*64d0*/  PRMT R52, R49, 0x7632, R52 ;  /* 0x0000763231347816 */ /* 0x000fe40000000034 */
[----:B------:R-:W-:-:S02]  /*64e0*/  PRMT R56, R50, 0x7632, R56 ;  /* 0x0000763232387816 */ /* 0x000fc40000000038 */
[----:B------:R-:W-:Y:S02]  /*64f0*/  SEL R61, R50, RZ, !P2 ;  /* 0x000000ff323d7207 */ /* 0x000fe40005000000 */
        /* <DEDUP_REMOVED lines=13> */
.L_x_23678:
[----:B------:R-:W-:Y:S05]  /*65d0*/  BSYNC B1 ;  /* 0x0000000000017941 */ /* 0x000fea0003800000 */
.L_x_23677:
[----:B------:R-:W-:Y:S02]  /*65e0*/  IMAD.MOV.U32 R52, RZ, RZ, R60 ;  /* 0x000000ffff347224 */ /* 0x000fe400078e003c */
[----:B------:R-:W-:Y:S01]  /*65f0*/  HMUL2 R49, R6, R49 ;  /* 0x0000003106317232 */ /* 0x000fe20000000000 */
[----:B------:R-:W-:Y:S03]  /*6600*/  BSSY B1, `(.L_x_23679) ;  /* 0x0000023000017945 */ /* 0x000fe60003800000 */
[----:B------:R-:W-:Y:S01]  /*6610*/  HFMA2 R49, R7, R48, R49 ;  /* 0x0000003007317231 */ /* 0x000fe20000000031 */
[----:B------:R-:W-:Y:S01]  /*6620*/  HFMA2.MMA R54, R52, R55, R54 ;  /* 0x0000003734367235 */ /* 0x000fe20000000036 */
[----:B------:R-:W-:Y:S10]  /*6630*/  @P0 BRA `(.L_x_23680) ;  /* 0x00000000007c0947 */ /* 0x000ff40003800000 */
[C---:B------:R-:W-:Y:S02]  /*6640*/  VIADD R48, R92.reuse, 0xfffffffb ;  /* 0xfffffffb5c307836 */ /* 0x040fe40000000000 */
[C---:B------:R-:W-:Y:S02]  /*6650*/  VIADD R56, R92.reuse, 0xfffffffd ;  /* 0xfffffffd5c387836 */ /* 0x040fe40000000000 */
[----:B------:R-:W-:Y:S01]  /*6660*/  VIADD R55, R92, 0xfffffffc ;  /* 0xfffffffc5c377836 */ /* 0x000fe20000000000 */
[----:B------:R-:W-:Y:S02]  /*6670*/  ISETP.GE.AND P6, PT, R48, UR14, PT ;  /* 0x0000000e30007c0c */ /* 0x000fe4000bfc6270 */
[----:B------:R-:W-:Y:S02]  /*6680*/  IADD3 R48, R92, -0x2, RZ ;  /* 0xfffffffe5c307810 */ /* 0x000fe40007ffe0ff */
        /* <DEDUP_REMOVED lines=9> */
[----:B------:R-:W-:Y:S02]  /*6720*/  PRMT R48, R9, 0x7632, R48 ;  /* 0x0000763209307816 */ /* 0x000fe40000000030 */
[C---:B------:R-:W-:Y:S02]  /*6730*/  PRMT R56, R10.reuse, 0x7632, R56 ;  /* 0x000076320a387816 */ /* 0x040fe40000000038 */
[----:B------:R-:W-:Y:S02]  /*6740*/  SEL R59, R10, RZ, !P2 ;  /* 0x000000ff0a3b7207 */ /* 0x000fe40005000000 */
[----:B------:R-:W-:-:S02]  /*6750*/  ISETP.GE.AND P5, PT, R55, UR14, PT ;  /* 0x0000000e37007c0c */ /* 0x000fc4000bfa6270 */
[----:B------:R-:W-:Y:S02]  /*6760*/  ISETP.GE.AND P2, PT, R92, UR14, PT ;  /* 0x0000000e5c007c0c */ /* 0x000fe4000bf46270 */
        /* <DEDUP_REMOVED lines=12> */
.L_x_23680:
[----:B------:R-:W-:Y:S05]  /*6830*/  BSYNC B1 ;  /* 0x0000000000017941 */ /* 0x000fea0003800000 */
.L_x_23679:
[----:B------:R-:W-:Y:S01]  /*6840*/  HMUL2 R9, R6, R9 ;  /* 0x0000000906097232 */ /* 0x000fe20000000000 */
[----:B------:R-:W-:Y:S01]  /*6850*/  BSSY B1, `(.L_x_23681) ;  /* 0x0000025000017945 */ /* 0x000fe20003800000 */
[----:B------:R-:W-:Y:S02]  /*6860*/  HFMA2.MMA R49, R53, R50, R49 ;  /* 0x0000003235317235 */ /* 0x000fe40000000031 */
[----:B------:R-:W-:Y:S02]  /*6870*/  HFMA2 R48, R7, R8, R9 ;  /* 0x0000000807307231 */ /* 0x000fe40000000009 */
[--C-:B------:R-:W-:Y:S02]  /*6880*/  HADD2.F32 R8, -RZ, R54.reuse.H0_H0 ;  /* 0x20000036ff087230 */ /* 0x100fe40000004100 */
[----:B------:R-:W-:Y:S01]  /*6890*/  HADD2.F32 R9, -RZ, R54.H1_H1 ;  /* 0x30000036ff097230 */ /* 0x000fe20000004100 */
[----:B------:R-:W-:Y:S06]  /*68a0*/  @P0 BRA `(.L_x_23682) ;  /* 0x00000000007c0947 */ /* 0x000fec0003800000 */
        /* <DEDUP_REMOVED lines=16> */
[C---:B------:R-:W-:Y:S02]  /*69b0*/  PRMT R54, R14.reuse, 0x7632, R54 ;  /* 0x000076320e367816 */ /* 0x040fe40000000036 */
[----:B------:R-:W-:-:S02]  /*69c0*/  SEL R59, R14, RZ, !P2 ;  /* 0x000000ff0e3b7207 */ /* 0x000fc40005000000 */
        /* <DEDUP_REMOVED lines=13> */
.L_x_23682:
[----:B------:R-:W-:Y:S05]  /*6aa0*/  BSYNC B1 ;  /* 0x0000000000017941 */ /* 0x000fea0003800000 */
.L_x_23681:
[----:B------:R-:W-:Y:S01]  /*6ab0*/  HMUL2 R13, R6, R13 ;  /* 0x0000000d060d7232 */ /* 0x000fe20000000000 */
[----:B------:R-:W-:Y:S01]  /*6ac0*/  BSSY B1, `(.L_x_23683) ;  /* 0x0000025000017945 */ /* 0x000fe20003800000 */
[----:B------:R-:W-:Y:S01]  /*6ad0*/  HFMA2.MMA R49, R52, R51, R49 ;  /* 0x0000003334317235 */ /* 0x000fe20000000031 */
[----:B------:R-:W-:Y:S01]  /*6ae0*/  FADD.FTZ R9, R8, R9 ;  /* 0x0000000908097221 */ /* 0x000fe20000010000 */
[----:B------:R-:W-:Y:S02]  /*6af0*/  HFMA2 R48, R53, R10, R48 ;  /* 0x0000000a35307231 */ /* 0x000fe40000000030 */
        /* <DEDUP_REMOVED lines=10> */
[----:B------:R-:W-:Y:S01]  /*6ba0*/  VIADD R12, R92, 0xffffffff ;  /* 0xffffffff5c0c7836 */ /* 0x000fe20000000000 */
[----:B------:R-:W-:Y:S01]  /*6bb0*/  ISETP.GE.AND P3, PT, R8, UR14, PT ;  /* 0x0000000e08007c0c */ /* 0x000fe2000bf66270 */
[----:B------:R-:W-:Y:S01]  /*6bc0*/  VIADD R8, R92, 0xfffffff9 ;  /* 0xfffffff95c087836 */ /* 0x000fe20000000000 */
[----:B------:R-:W-:-:S02]  /*6bd0*/  ISETP.GE.AND P5, PT, R10, UR14, PT ;  /* 0x0000000e0a007c0c */ /* 0x000fc4000bfa6270 */
[----:B------:R-:W-:Y:S02]  /*6be0*/  ISETP.GE.AND P4, PT, R12, UR14, PT ;  /* 0x0000000e0c007c0c */ /* 0x000fe4000bf86270 */
[C---:B------:R-:W-:Y:S02]  /*6bf0*/  SEL R10, R17.reuse, RZ, !P6 ;  /* 0x000000ff110a7207 */ /* 0x040fe40007000000 */
[----:B------:R-:W-:Y:S02]  /*6c00*/  ISETP.GE.AND P6, PT, R8, UR14, PT ;  /* 0x0000000e08007c0c */ /* 0x000fe4000bfc6270 */
[C---:B------:R-:W-:Y:S02]  /*6c10*/  PRMT R12, R18.reuse, 0x7632, R12 ;  /* 0x00007632120c7816 */ /* 0x040fe4000000000c */
[----:B------:R-:W-:Y:S02]  /*6c20*/  SEL R55, R18, RZ, !P2 ;  /* 0x000000ff12377207 */ /* 0x000fe40005000000 */
[----:B------:R-:W-:-:S02]  /*6c30*/  PRMT R17, R17, 0x7632, R17 ;  /* 0x0000763211117816 */ /* 0x000fc40000000011 */
        /* <DEDUP_REMOVED lines=13> */
.L_x_23684:
[----:B------:R-:W-:Y:S05]  /*6d10*/  BSYNC B1 ;  /* 0x0000000000017941 */ /* 0x000fea0003800000 */
.L_x_23683:
[----:B------:R-:W-:Y:S02]  /*6d20*/  HMUL2 R8, R6, R17 ;  /* 0x0000001106087232 */ /* 0x000fe40000000000 */
[----:B------:R-:W-:Y:S01]  /*6d30*/  FADD.FTZ R74, R9, R74 ;  /* 0x0000004a094a7221 */ /* 0x000fe20000010000 */
[----:B------:R-:W-:Y:S01]  /*6d40*/  BSSY B1, `(.L_x_23685) ;  /* 0x0000026000017945 */ /* 0x000fe20003800000 */
[----:B------:R-:W-:Y:S01]  /*6d50*/  HFMA2.MMA R13, R53, R14, R13 ;  /* 0x0000000e350d7235 */ /* 0x000fe2000000000d */
[----:B------:R-:W-:Y:S02]  /*6d60*/  HFMA2 R9, R7, R16, R8 ;  /* 0x0000001007097231 */ /* 0x000fe40000000008 */
[--C-:B------:R-:W-:Y:S02]  /*6d70*/  HADD2.F32 R8, -RZ, R49.reuse.H0_H0 ;  /* 0x20000031ff087230 */ /* 0x100fe40000004100 */
[----:B------:R-:W-:Y:S02]  /*6d80*/  HFMA2 R48, R52, R11, R48 ;  /* 0x0000000b34307231 */ /* 0x000fe40000000030 */
[----:B------:R-:W-:Y:S01]  /*6d90*/  HADD2.F32 R49, -RZ, R49.H1_H1 ;  /* 0x30000031ff317230 */ /* 0x000fe20000004100 */
[----:B------:R-:W-:Y:S06]  /*6da0*/  @P0 BRA `(.L_x_23686) ;  /* 0x00000000007c0947 */ /* 0x000fec0003800000 */
[----:B------:R-:W-:Y:S01]  /*6db0*/  VIADD R10, R92, 0xfffffffb ;  /* 0xfffffffb5c0a7836 */ /* 0x000fe20000000000 */
[----:B------:R-:W-:Y:S01]  /*6dc0*/  PRMT R14, R22, 0x7632, R14 ;  /* 0x00007632160e7816 */ /* 0x000fe2000000000e */
[C---:B------:R-:W-:Y:S01]  /*6dd0*/  VIADD R12, R92.reuse, 0xfffffffd ;  /* 0xfffffffd5c0c7836 */ /* 0x040fe20000000000 */
[----:B------:R-:W-:Y:S01]  /*6de0*/  PRMT R16, R23, 0x7632, R16 ;  /* 0x0000763217107816 */ /* 0x000fe20000000010 */
        /* <DEDUP_REMOVED lines=12> */
[----:B------:R-:W-:Y:S02]  /*6eb0*/  SEL R17, R22, RZ, !P2 ;  /* 0x000000ff16117207 */ /* 0x000fe40005000000 */
[----:B------:R-:W-:Y:S02]  /*6ec0*/  ISETP.GE.AND P5, PT, R11, UR14, PT ;  /* 0x0000000e0b007c0c */ /* 0x000fe4000bfa6270 */
[----:B------:R-:W-:Y:S02]  /*6ed0*/  PRMT R21, R21, 0x7632, R21 ;  /* 0x0000763215157816 */ /* 0x000fe40000000015 */
[----:B------:R-:W-:-:S02]  /*6ee0*/  ISETP.GE.AND P2, PT, R92, UR14, PT ;  /* 0x0000000e5c007c0c */ /* 0x000fc4000bf46270 */
        /* <DEDUP_REMOVED lines=11> */
.L_x_23686:
[----:B------:R-:W-:Y:S05]  /*6fa0*/  BSYNC B1 ;  /* 0x0000000000017941 */ /* 0x000fea0003800000 */
.L_x_23685:
        /* <DEDUP_REMOVED lines=14> */
[----:B------:R-:W-:-:S03]  /*7090*/  HADD2.F32 R8, -RZ, R18.H0_H0 ;  /* 0x20000012ff087230 */ /* 0x000fc60000004100 */
[----:B------:R-:W-:-:S06]  /*70a0*/  FADD.FTZ R10, R10, R13 ;  /* 0x0000000d0a0a7221 */ /* 0x000fcc0000010000 */
        /* <DEDUP_REMOVED lines=34> */
.L_x_23688:
[----:B------:R-:W-:Y:S05]  /*72d0*/  BSYNC B1 ;  /* 0x0000000000017941 */ /* 0x000fea0003800000 */
.L_x_23687:
        /* <DEDUP_REMOVED lines=42> */
.L_x_23690:
[----:B------:R-:W-:Y:S05]  /*7580*/  BSYNC B1 ;  /* 0x0000000000017941 */ /* 0x000fea0003800000 */
.L_x_23689:
        /* <DEDUP_REMOVED lines=38> */
.L_x_23692:
[----:B------:R-:W-:Y:S05]  /*77f0*/  BSYNC B1 ;  /* 0x0000000000017941 */ /* 0x000fea0003800000 */
.L_x_23691:
[----:B------:R-:W-:Y:S01]  /*7800*/  BSSY B1, `(.L_x_23693) ;  /* 0x0000022000017945 */ /* 0x000fe20003800000 */
[----:B------:R-:W-:-:S03]  /*7810*/  HMUL2 R16, R6, R33 ;  /* 0x0000002106107232 */ /* 0x000fc60000000000 */
[----:B------:R-:W-:Y:S05]  /*7820*/  @P0 BRA `(.L_x_23694) ;  /* 0x00000000007c0947 */ /* 0x000fea0003800000 */
        /* <DEDUP_REMOVED lines=31> */
.L_x_23694:
[----:B------:R-:W-:Y:S05]  /*7a20*/  BSYNC B1 ;  /* 0x0000000000017941 */ /* 0x000fea0003800000 */
.L_x_23693:
[----:B------:R-:W-:Y:S01]  /*7a30*/  BSSY B1, `(.L_x_23695) ;  /* 0x0000022000017945 */ /* 0x000fe20003800000 */
[----:B------:R-:W-:-:S03]  /*7a40*/  HFMA2.MMA R18, R6, R37, -RZ ;  /* 0x0000002506127235 */ /* 0x000fc600001000ff */
[----:B------:R-:W-:Y:S08]  /*7a50*/  @P0 BRA `(.L_x_23696) ;  /* 0x00000000007c0947 */ /* 0x000ff00003800000 */
        /* <DEDUP_REMOVED lines=31> */
.L_x_23696:
[----:B------:R-:W-:Y:S05]  /*7c50*/  BSYNC B1 ;  /* 0x0000000000017941 */ /* 0x000fea0003800000 */
.L_x_23695:
        /* <DEDUP_REMOVED lines=34> */
[C---:B------:R-:W-:Y:S01]  /*7e80*/  VIADD R9, R92.reuse, 0xfffffffa ;  /* 0xfffffffa5c097836 */ /* 0x040fe20000000000 */
[----:B------:R-:W-:Y:S01]  /*7e90*/  PRMT R12, R47, 0x7632, R12 ;  /* 0x000076322f0c7816 */ /* 0x000fe2000000000c */
        /* <DEDUP_REMOVED lines=12> */
[----:B------:R-:W-:Y:S02]  /*7f60*/  ISETP.GE.AND P3, PT, R11, UR14, PT ;  /* 0x0000000e0b007c0c */ /* 0x000fe4000bf66270 */
[C---:B------:R-:W-:Y:S02]  /*7f70*/  SEL R9, R44.reuse, RZ, !P6 ;  /* 0x000000ff2c097207 */ /* 0x040fe40007000000 */
        /* <DEDUP_REMOVED lines=15> */
.L_x_23698:
[----:B------:R-:W-:Y:S05]  /*8070*/  BSYNC B1 ;  /* 0x0000000000017941 */ /* 0x000fea0003800000 */
.L_x_23697:
[----:B------:R-:W-:Y:S02]  /*8080*/  HMUL2 R22, R6, R45 ;  /* 0x0000002d06167232 */ /* 0x000fe40000000000 */
[----:B------:R-:W-:Y:S01]  /*8090*/  VIADD R109, R109, 0x4 ;  /* 0x000000046d6d7836 */ /* 0x000fe20000000000 */
[----:B------:R-:W-:Y:S01]  /*80a0*/  IADD3 R78, P1, R78, 0x10, RZ ;  /* 0x000000104e4e7810 */ /* 0x000fe20007f3e0ff */
[----:B------:R-:W-:Y:S02]  /*80b0*/  VIADD R92, R92, 0x40 ;  /* 0x000000405c5c7836 */ /* 0x000fe40000000000 */
[----:B------:R-:W-:Y:S02]  /*80c0*/  HFMA2 R23, R7, R44, R22 ;  /* 0x0000002c07177231 */ /* 0x000fe40000000016 */
[----:B------:R-:W-:Y:S01]  /*80d0*/  VIADD R76, R76, 0xfffffffc ;  /* 0xfffffffc4c4c7836 */ /* 0x000fe20000000000 */
        /* <DEDUP_REMOVED lines=10> */
.L_x_23674:
[----:B------:R-:W-:Y:S05]  /*8180*/  BSYNC B0 ;  /* 0x0000000000007941 */ /* 0x000fea0003800000 */
.L_x_23672:
[----:B-1--4-:R-:W1:Y:S01]  /*8190*/  SHFL.BFLY PT, R3, R74, 0x1, 0x1f ;  /* 0x0c201f004a037f89 */ /* 0x012e6200000e0000 */
[----:B------:R-:W4:Y:S01]  /*81a0*/  S2UR UR5, SR_CgaCtaId ;  /* 0x00000000000579c3 */ /* 0x000f220000008800 */
[----:B------:R-:W-:Y:S01]  /*81b0*/  LEA.HI R24, R64, R64, RZ, 0x1 ;  /* 0x0000004040187211 */ /* 0x000fe200078f08ff */
[----:B------:R-:W-:Y:S01]  /*81c0*/  UMOV UR4, 0x400 ;  /* 0x0000040000047882 */ /* 0x000fe20000000000 */
[----:B------:R-:W0:Y:S01]  /*81d0*/  SHFL.BFLY PT, R2, R73, 0x1, 0x1f ;  /* 0x0c201f0049027f89 */ /* 0x000e2200000e0000 */
[----:B------:R-:W-:Y:S01]  /*81e0*/  UIADD3 UR4, UR4, 0x1a0, URZ ;  /* 0x000001a004047890 */ /* 0x000fe2000fffe03f */
[----:B------:R-:W-:Y:S01]  /*81f0*/  SHF.R.S32.HI R24, RZ, 0x1, R24 ;  /* 0x00000001ff187819 */ /* 0x000fe20000011418 */
[----:B------:R-:W-:Y:S01]  /*8200*/  BSSY B0, `(.L_x_23700) ;  /* 0x0000032000007945 */ /* 0x000fe20003800000 */
[----:B--2---:R-:W2:Y:S03]  /*8210*/  SHFL.BFLY PT, R9, R72, 0x1, 0x1f ;  /* 0x0c201f0048097f89 */ /* 0x004ea600000e0000 */
[----:B------:R-:W-:Y:S01]  /*8220*/  IMAD R5, R5, 0xc0, R24 ;  /* 0x000000c005057824 */ /* 0x000fe200078e0218 */
[----:B------:R-:W3:Y:S04]  /*8230*/  SHFL.BFLY PT, R8, R65, 0x1, 0x1f ;  /* 0x0c201f0041087f89 */ /* 0x000ee800000e0000 */
[----:B------:R-:W3:Y:S04]  /*8240*/  SHFL.BFLY PT, R10, R67, 0x1, 0x1f ;  /* 0x0c201f00430a7f89 */ /* 0x000ee800000e0000 */
[----:B------:R-:W3:Y:S01]  /*8250*/  SHFL.BFLY PT, R11, R66, 0x1, 0x1f ;  /* 0x0c201f00420b7f89 */ /* 0x000ee200000e0000 */
[----:B-1----:R-:W-:-:S03]  /*8260*/  FADD.FTZ R7, R3, R74 ;  /* 0x0000004a03077221 */ /* 0x002fc60000010000 */
[----:B------:R-:W1:Y:S01]  /*8270*/  SHFL.BFLY PT, R13, R68, 0x1, 0x1f ;  /* 0x0c201f00440d7f89 */ /* 0x000e6200000e0000 */
[----:B----4-:R-:W-:Y:S01]  /*8280*/  ULEA UR4, UR5, UR4, 0x18 ;  /* 0x0000000405047291 */ /* 0x010fe2000f8ec03f */
[----:B0-----:R-:W-:Y:S02]  /*8290*/  FADD.FTZ R22, R2, R73 ;  /* 0x0000004902167221 */ /* 0x001fe40000010000 */
[----:B------:R-:W0:Y:S01]  /*82a0*/  SHFL.BFLY PT, R12, R69, 0x1, 0x1f ;  /* 0x0c201f00450c7f89 */ /* 0x000e2200000e0000 */
[----:B--2---:R-:W-:-:S03]  /*82b0*/  FADD.FTZ R6, R9, R72 ;  /* 0x0000004809067221 */ /* 0x004fc60000010000 */
[----:B------:R-:W2:Y:S01]  /*82c0*/  SHFL.BFLY PT, R15, R70, 0x1, 0x1f ;  /* 0x0c201f00460f7f89 */ /* 0x000ea200000e0000 */
[----:B------:R-:W-:Y:S01]  /*82d0*/  LOP3.LUT R9, R64, 0x1, RZ, 0xc0, !PT ;  /* 0x0000000140097812 */ /* 0x000fe200078ec0ff */
[----:B---3--:R-:W-:Y:S02]  /*82e0*/  FADD.FTZ R29, R8, R65 ;  /* 0x00000041081d7221 */ /* 0x008fe40000010000 */
[----:B------:R-:W3:Y:S01]  /*82f0*/  SHFL.BFLY PT, R2, R71, 0x1, 0x1f ;  /* 0x0c201f0047027f89 */ /* 0x000ee200000e0000 */
        /* <DEDUP_REMOVED lines=10> */
[----:B------:R-:W-:Y:S01]  /*83a0*/  BAR.SYNC.DEFER_BLOCKING 0x0 ;  /* 0x0000000000007b1d */ /* 0x000fe20000010000 */
[C---:B------:R-:W-:Y:S01]  /*83b0*/  LOP3.LUT R10, R4.reuse, 0xffffffe0, RZ, 0xc0, !PT ;  /* 0xffffffe0040a7812 */ /* 0x040fe200078ec0ff */
[----:B-1----:R-:W-:Y:S01]  /*83c0*/  FADD.FTZ R68, R13, R68 ;  /* 0x000000440d447221 */ /* 0x002fe20000010000 */
[----:B------:R-:W-:Y:S01]  /*83d0*/  ISETP.GT.OR P0, PT, R4, 0x3f, P2 ;  /* 0x0000003f0400780c */ /* 0x000fe20001704670 */
[----:B0-----:R-:W-:Y:S01]  /*83e0*/  FADD.FTZ R69, R12, R69 ;  /* 0x000000450c457221 */ /* 0x001fe20000010000 */
[----:B------:R-:W-:-:S02]  /*83f0*/  ISETP.NE.OR P4, PT, R10, 0x20, P2 ;  /* 0x000000200a00780c */ /* 0x000fc40001785670 */
[----:B------:R-:W-:Y:S01]  /*8400*/  ISETP.GT.OR P1, PT, R4, 0x1f, P2 ;  /* 0x0000001f0400780c */ /* 0x000fe20001724670 */
[----:B--2---:R-:W-:Y:S01]  /*8410*/  FADD.FTZ R70, R15, R70 ;  /* 0x000000460f467221 */ /* 0x004fe20000010000 */
[----:B---3--:R-:W-:Y:S01]  /*8420*/  FADD.FTZ R71, R2, R71 ;  /* 0x0000004702477221 */ /* 0x008fe20000010000 */
[----:B----4-:R-:W-:Y:S01]  /*8430*/  FADD.FTZ R79, R8, R79 ;  /* 0x0000004f084f7221 */ /* 0x010fe20000010000 */
        /* <DEDUP_REMOVED lines=14> */
.L_x_23701:
[----:B------:R-:W-:Y:S05]  /*8520*/  BSYNC B0 ;  /* 0x0000000000007941 */ /* 0x000fea0003800000 */
.L_x_23700:
        /* <DEDUP_REMOVED lines=27> */
.L_x_23703:
[----:B------:R-:W-:Y:S05]  /*86e0*/  BSYNC B0 ;  /* 0x0000000000007941 */ /* 0x000fea0003800000 */
.L_x_23702:
        /* <DEDUP_REMOVED lines=15> */
.L_x_23705:
[----:B------:R-:W-:Y:S05]  /*87e0*/  BSYNC B0 ;  /* 0x0000000000007941 */ /* 0x000fea0003800000 */
.L_x_23704:
        /* <DEDUP_REMOVED lines=27> */
.L_x_23707:
[----:B------:R-:W-:Y:S05]  /*89a0*/  BSYNC B0 ;  /* 0x0000000000007941 */ /* 0x000fea0003800000 */
.L_x_23706:
        /* <DEDUP_REMOVED lines=24> */
[----:B01----:R-:W-:Y:S01]  /*8b30*/  IADD3 R5, P1, R3, UR4, RZ ;  /* 0x0000000403057c10 */ /* 0x003fe2000ff3e0ff */
[C---:B------:R-:W-:Y:S01]  /*8b40*/  VIADD R19, R24.reuse, 0x80 ;  /* 0x0000008018137836 */ /* 0x040fe20000000000 */
[----:B------:R-:W-:Y:S02]  /*8b50*/  LEA.HI.X.SX32 R12, R24, UR7, 0x1, P0 ;  /* 0x00000007180c7c11 */ /* 0x000fe400080f0eff */
[----:B------:R-:W-:-:S02]  /*8b60*/  LEA R2, P0, R11, UR8, 0x1 ;  /* 0x000000080b027c11 */ /* 0x000fc4000f8008ff */
        /* <DEDUP_REMOVED lines=29> */
[----:B------:R-:W-:Y:S01]  /*8d40*/  LEA.HI.X R17, R20, UR9, R25, 0x1, P0 ;  /* 0x0000000914117c11 */ /* 0x000fe200080f0c19 */
[C---:B------:R-:W-:Y:S01]  /*8d50*/  VIADD R25, R24.reuse, 0xa0 ;  /* 0x000000a018197836 */ /* 0x040fe20000000000 */
[----:B------:R-:W-:Y:S02]  /*8d60*/  LEA.HI.X.SX32 R26, R19, UR7, 0x1, P2 ;  /* 0x00000007131a7c11 */ /* 0x000fe400090f0eff */
[----:B------:R-:W-:Y:S02]  /*8d70*/  LEA R20, P0, R21, UR8, 0x1 ;  /* 0x0000000815147c11 */ /* 0x000fe4000f8008ff */
[----:B------:R-:W-:Y:S02]  /*8d80*/  LEA R18, P1, R23, UR8, 0x1 ;  /* 0x0000000817127c11 */ /* 0x000fe4000f8208ff */
[----:B------:R-:W-:Y:S01]  /*8d90*/  LEA.HI.X R21, R21, UR9, R26, 0x1, P0 ;  /* 0x0000000915157c11 */ /* 0x000fe200080f0c1a */
[C---:B------:R-:W-:Y:S01]  /*8da0*/  VIADD R26, R24.reuse, 0xb0 ;  /* 0x000000b0181a7836 */ /* 0x040fe20000000000 */
[----:B------:R-:W-:Y:S01]  /*8db0*/  LEA.HI.X R19, R23, UR9, R28, 0x1, P1 ;  /* 0x0000000917137c11 */ /* 0x000fe200088f0c1c */
[----:B------:R-:W-:Y:S01]  /*8dc0*/  VIADD R23, R24, 0x90 ;  /* 0x0000009018177836 */ /* 0x000fe20000000000 */
[----:B------:R-:W-:-:S02]  /*8dd0*/  F2FP.F16.F32.PACK_AB R7, R22, R7 ;  /* 0x000000071607723e */ /* 0x000fc400000000ff */
[C---:B------:R-:W-:Y:S02]  /*8de0*/  IADD3 R27, P2, R26.reuse, UR4, RZ ;  /* 0x000000041a1b7c10 */ /* 0x040fe4000ff5e0ff */
[----:B------:R-:W-:Y:S01]  /*8df0*/  F2FP.F16.F32.PACK_AB R6, R29, R6 ;  /* 0x000000061d06723e */ /* 0x000fe200000000ff */
[----:B------:R0:W-:Y:S01]  /*8e00*/  STG.E.U16 desc[UR10][R2.64], R7 ;  /* 0x0000000702007986 */ /* 0x0001e2000c10150a */
[----:B------:R-:W-:Y:S02]  /*8e10*/  LEA.HI.X.SX32 R28, R26, UR7, 0x1, P2 ;  /* 0x000000071a1c7c11 */ /* 0x000fe400090f0eff */
[----:B------:R-:W-:Y:S02]  /*8e20*/  LEA R26, P2, R27, UR8, 0x1 ;  /* 0x000000081b1a7c11 */ /* 0x000fe4000f8408ff */
[----:B------:R-:W-:Y:S02]  /*8e30*/  IADD3 R31, P0, R23, UR4, RZ ;  /* 0x00000004171f7c10 */ /* 0x000fe4000ff1e0ff */
[----:B------:R-:W-:-:S02]  /*8e40*/  LEA.HI.X R27, R27, UR9, R28, 0x1, P2 ;  /* 0x000000091b1b7c11 */ /* 0x000fc400090f0c1c */
[----:B------:R-:W-:Y:S02]  /*8e50*/  PRMT R28, R7, 0x7632, R28 ;  /* 0x00007632071c7816 */ /* 0x000fe4000000001c */
[----:B------:R-:W-:Y:S02]  /*8e60*/  IADD3 R30, P1, R25, UR4, RZ ;  /* 0x00000004191e7c10 */ /* 0x000fe4000ff3e0ff */
[----:B------:R-:W-:Y:S01]  /*8e70*/  F2FP.F16.F32.PACK_AB R66, R67, R66 ;  /* 0x000000424342723e */ /* 0x000fe200000000ff */
[----:B------:R1:W-:Y:S01]  /*8e80*/  STG.E.U16 desc[UR10][R4.64], R28 ;  /* 0x0000001c04007986 */ /* 0x0003e2000c10150a */
[----:B------:R-:W-:Y:S02]  /*8e90*/  F2FP.F16.F32.PACK_AB R68, R69, R68 ;  /* 0x000000444544723e */ /* 0x000fe400000000ff */
[----:B------:R-:W-:Y:S01]  /*8ea0*/  LEA.HI.X.SX32 R32, R23, UR7, 0x1, P0 ;  /* 0x0000000717207c11 */ /* 0x000fe200080f0eff */
[----:B------:R2:W-:Y:S01]  /*8eb0*/  STG.E.U16 desc[UR10][R8.64], R6 ;  /* 0x0000000608007986 */ /* 0x0005e2000c10150a */
[----:B------:R-:W-:-:S02]  /*8ec0*/  LEA.HI.X.SX32 R25, R25, UR7, 0x1, P1 ;  /* 0x0000000719197c11 */ /* 0x000fc400088f0eff */
[----:B------:R-:W-:Y:S02]  /*8ed0*/  LEA R22, P0, R31, UR8, 0x1 ;  /* 0x000000081f167c11 */ /* 0x000fe4000f8008ff */
[----:B0-----:R-:W-:Y:S02]  /*8ee0*/  PRMT R3, R66, 0x7632, R3 ;  /* 0x0000763242037816 */ /* 0x001fe40000000003 */
[----:B------:R-:W-:Y:S02]  /*8ef0*/  F2FP.F16.F32.PACK_AB R70, R71, R70 ;  /* 0x000000464746723e */ /* 0x000fe400000000ff */
[----:B-1----:R-:W-:Y:S02]  /*8f00*/  PRMT R5, R6, 0x7632, R5 ;  /* 0x0000763206057816 */ /* 0x002fe40000000005 */
[----:B------:R-:W-:Y:S02]  /*8f10*/  LEA R24, P1, R30, UR8, 0x1 ;  /* 0x000000081e187c11 */ /* 0x000fe4000f8208ff */
[----:B--2---:R-:W-:Y:S01]  /*8f20*/  PRMT R9, R68, 0x7632, R9 ;  /* 0x0000763244097816 */ /* 0x004fe20000000009 */
[----:B------:R0:W-:Y:S01]  /*8f30*/  STG.E.U16 desc[UR10][R10.64], R5 ;  /* 0x000000050a007986 */ /* 0x0001e2000c10150a */
[----:B------:R-:W-:-:S02]  /*8f40*/  F2FP.F16.F32.PACK_AB R0, R0, R79 ;  /* 0x0000004f0000723e */ /* 0x000fc400000000ff */
        /* <DEDUP_REMOVED lines=13> */
.L_x_23645:
[----:B------:R-:W-:Y:S01]  /*9020*/  BSSY B1, `(.L_x_23708) ;  /* 0x0000007000017945 */ /* 0x000fe20003800000 */
[----:B------:R-:W-:Y:S01]  /*9030*/  MOV R31, 0x1 ;  /* 0x00000001001f7802 */ /* 0x000fe20000000f00 */
[----:B------:R-:W-:Y:S02]  /*9040*/  IMAD.MOV.U32 R32, RZ, RZ, 0x1f ;  /* 0x0000001fff207424 */ /* 0x000fe400078e00ff */
[----:B------:R-:W-:-:S07]  /*9050*/  IMAD.MOV.U32 R28, RZ, RZ, -0x1 ;  /* 0xffffffffff1c7424 */ /* 0x000fce00078e00ff */
[----:B-----5:R-:W-:Y:S05]  /*9060*/  WARPSYNC.COLLECTIVE R28, `(.L_x_23709) ;  /* 0x000000001c087348 */ /* 0x020fea0003c00000 */
[----:B------:R0:W1:Y:S02]  /*9070*/  SHFL.BFLY P0, R30, R29, R31, R32 ;  /* 0x0c00001f1d1e7389 */ /* 0x0000640000000020 */
[----:B01---5:R-:W-:Y:S01]  /*9080*/  ENDCOLLECTIVE ;  /* 0x000000000000791b */ /* 0x023fe20003800000 */
.L_x_23709:
[----:B------:R-:W-:Y:S05]  /*9090*/  BSYNC B1 ;  /* 0x0000000000017941 */ /* 0x000fea0003800000 */
.L_x_23708:
[----:B------:R-:W-:Y:S01]  /*90a0*/  IMAD.MOV.U32 R28, RZ, RZ, R30 ;  /* 0x000000ffff1c7224 */ /* 0x000fe200078e001e */
[----:B------:R-:W-:Y:S06]  /*90b0*/  BRA `(.L_x_23710) ;  /* 0xffffffa400e07947 */ /* 0x000fec000383ffff */
.L_x_23649:
[----:B------:R-:W-:Y:S01]  /*90c0*/  BSSY B0, `(.L_x_23711) ;  /* 0x0000008000007945 */ /* 0x000fe20003800000 */
[----:B0-----:R-:W-:Y:S01]  /*90d0*/  IMAD.MOV.U32 R29, RZ, RZ, R108 ;  /* 0x000000ffff1d7224 */ /* 0x001fe200078e006c */
[----:B------:R-:W-:Y:S01]  /*90e0*/  MOV R28, 0xffffffff ;  /* 0xffffffff001c7802 */ /* 0x000fe20000000f00 */
[----:B------:R-:W-:Y:S02]  /*90f0*/  IMAD.MOV.U32 R31, RZ, RZ, 0x10 ;  /* 0x00000010ff1f7424 */ /* 0x000fe400078e00ff */
[----:B------:R-:W-:-:S07]  /*9100*/  IMAD.MOV.U32 R32, RZ, RZ, 0x1f ;  /* 0x0000001fff207424 */ /* 0x000fce00078e00ff */
[----:B-----5:R-:W-:Y:S05]  /*9110*/  WARPSYNC.COLLECTIVE R28, `(.L_x_23712) ;  /* 0x000000001c087348 */ /* 0x020fea0003c00000 */
[----:B------:R0:W1:Y:S02]  /*9120*/  SHFL.BFLY P0, R30, R29, R31, R32 ;  /* 0x0c00001f1d1e7389 */ /* 0x0000640000000020 */
[----:B01---5:R-:W-:Y:S01]  /*9130*/  ENDCOLLECTIVE ;  /* 0x000000000000791b */ /* 0x023fe20003800000 */
.L_x_23712:
[----:B------:R-:W-:Y:S05]  /*9140*/  BSYNC B0 ;  /* 0x0000000000007941 */ /* 0x000fea0003800000 */
.L_x_23711:
        /* <DEDUP_REMOVED lines=9> */
.L_x_23713:
[----:B------:R-:W-:Y:S02]  /*91e0*/  IMAD.MOV.U32 R31, RZ, RZ, 0x4 ;  /* 0x00000004ff1f7424 */ /* 0x000fe400078e00ff */
[----:B------:R-:W-:-:S05]  /*91f0*/  IMAD.MOV.U32 R6, RZ, RZ, R30 ;  /* 0x000000ffff067224 */ /* 0x000fca00078e001e */
[----:B------:R-:W-:-:S04]  /*9200*/  FMNMX.FTZ R6, R3, R6, !PT ;  /* 0x0000000603067209 */ /* 0x000fc80007810000 */
[----:B------:R-:W-:-:S07]  /*9210*/  MOV R29, R6 ;  /* 0x00000006001d7202 */ /* 0x000fce0000000f00 */
[----:B------:R-:W-:Y:S05]  /*9220*/  WARPSYNC.COLLECTIVE R28, `(.L_x_23714) ;  /* 0x000000001c087348 */ /* 0x000fea0003c00000 */
[----:B------:R0:W1:Y:S02]  /*9230*/  SHFL.BFLY P0, R30, R29, R31, R32 ;  /* 0x0c00001f1d1e7389 */ /* 0x0000640000000020 */
[----:B01----:R-:W-:Y:S01]  /*9240*/  ENDCOLLECTIVE ;  /* 0x000000000000791b */ /* 0x003fe20003800000 */
.L_x_23714:
[----:B------:R-:W-:Y:S02]  /*9250*/  IMAD.MOV.U32 R31, RZ, RZ, 0x2 ;  /* 0x00000002ff1f7424 */ /* 0x000fe400078e00ff */
[----:B------:R-:W-:-:S05]  /*9260*/  IMAD.MOV.U32 R7, RZ, RZ, R30 ;  /* 0x000000ffff077224 */ /* 0x000fca00078e001e */
[----:B------:R-:W-:-:S05]  /*9270*/  FMNMX.FTZ R8, R6, R7, !PT ;  /* 0x0000000706087209 */ /* 0x000fca0007810000 */
[----:B------:R-:W-:-:S07]  /*9280*/  IMAD.MOV.U32 R29, RZ, RZ, R8 ;  /* 0x000000ffff1d7224 */ /* 0x000fce00078e0008 */
[----:B------:R-:W-:Y:S05]  /*9290*/  WARPSYNC.COLLECTIVE R28, `(.L_x_23715) ;  /* 0x000000001c087348 */ /* 0x000fea0003c00000 */
[----:B------:R0:W1:Y:S02]  /*92a0*/  SHFL.BFLY P0, R30, R29, R31, R32 ;  /* 0x0c00001f1d1e7389 */ /* 0x0000640000000020 */
[----:B01----:R-:W-:Y:S01]  /*92b0*/  ENDCOLLECTIVE ;  /* 0x000000000000791b */ /* 0x003fe20003800000 */
.L_x_23715:
[----:B------:R-:W-:Y:S01]  /*92c0*/  IMAD.MOV.U32 R7, RZ, RZ, R30 ;  /* 0x000000ffff077224 */ /* 0x000fe200078e001e */
[----:B------:R-:W-:Y:S06]  /*92d0*/  BRA `(.L_x_23716) ;  /* 0xffffffa800007947 */ /* 0x000fec000383ffff */
.L_x_23717:
        /* <DEDUP_REMOVED lines=10> */
.L_x_29975:


//--------------------- .text._ZN4vllm25paged_attention_v2_kernelIttLi128ELi16ELi128ELNS_18Fp8KVCacheDataTypeE0ELb0ELi512EEEvPfS2_PT_PKS3_PKT0_S9_ifPKiSB_iPKfiiiSD_SD_iiiii --------------------------
	.section	.text._ZN4vllm25paged_attention_v2_kernelIttLi128ELi16ELi128ELNS_18Fp8KVCacheDataTypeE0ELb0ELi512EEEvPfS2_PT_PKS3_PKT0_S9_ifPKiSB_iPKfiiiSD_SD_iiiii,"ax",@progbits
	.align	128
        .global         _ZN4vllm25paged_attention_v2_kernelIttLi128ELi16ELi128ELNS_18Fp8KVCacheDataTypeE0ELb0ELi512EEEvPfS2_PT_PKS3_PKT0_S9_ifPKiSB_iPKfiiiSD_SD_iiiii
        .type           _ZN4vllm25paged_attention_v2_kernelIttLi128ELi16ELi128ELNS_18Fp8KVCacheDataTypeE0ELb0ELi512EEEvPfS2_PT_PKS3_PKT0_S9_ifPKiSB_iPKfiiiSD_SD_iiiii,@function
        .size           _ZN4vllm25paged_attention_v2_kernelIttLi128ELi16ELi128ELNS_18Fp8KVCacheDataTypeE0ELb0ELi512EEEvPfS2_PT_PKS3_PKT0_S9_ifPKiSB_iPKfiiiSD_SD_iiiii,(.L_x_29976 - _ZN4vllm25paged_attention_v2_kernelIttLi128ELi16ELi128ELNS_18Fp8KVCacheDataTypeE0ELb0ELi512EEEvPfS2_PT_PKS3_PKT0_S9_ifPKiSB_iPKfiiiSD_SD_iiiii)
        .other          _ZN4vllm25paged_attention_v2_kernelIttLi128ELi16ELi128ELNS_18Fp8KVCacheDataTypeE0ELb0ELi512EEEvPfS2_PT_PKS3_PKT0_S9_ifPKiSB_iPKfiiiSD_SD_iiiii,@"STO_CUDA_ENTRY STV_DEFAULT"
_ZN4vllm25paged_attention_v2_kernelIttLi128ELi16ELi128ELNS_18Fp8KVCacheDataTypeE0ELb0ELi512EEEvPfS2_PT_PKS3_PKT0_S9_ifPKiSB_iPKfiiiSD_SD_iiiii:
.text._ZN4vllm25paged_attention_v2_kernelIttLi128ELi16ELi128ELNS_18Fp8KVCacheDataTypeE0ELb0ELi512EEEvPfS2_PT_PKS3_PKT0_S9_ifPKiSB_iPKfiiiSD_SD_iiiii:
        /* <DEDUP_REMOVED lines=51> */
[----:B------:R-:W-:-:S02]  /*0330*/  IMAD.MOV R0, RZ, RZ, -R7 ;  /* 0x000000ffff007224 */ /* 0x000fc400078e0a07 */
[----:B------:R-:W0:Y:S03]  /*0340*/  S2R R7, SR_TID.X ;  /* 0x0000000000077919 */ /* 0x000e260000002100 */
[----:B------:R1:W2:Y:S02]  /*0350*/  F2I.FTZ.U32.TRUNC.NTZ R5, R4 ;  /* 0x0000000400057305 */ /* 0x0002a4000021f000 */
[----:B-1----:R-:W-:Y:S02]  /*0360*/  IMAD.MOV.U32 R4, RZ, RZ, RZ ;  /* 0x000000ffff047224 */ /* 0x002fe400078e00ff */
[----:B--2---:R-:W-:-:S04]  /*0370*/  IMAD.MOV R6, RZ, RZ, -R5 ;  /* 0x000000ffff067224 */ /* 0x004fc800078e0a05 */
[----:B------:R-:W-:Y:S01]  /*0380*/  IMAD R3, R6, R11, RZ ;  /* 0x0000000b06037224 */ /* 0x000fe200078e02ff */
[----:B------:R-:W-:-:S03]  /*0390*/  IABS R6, R9 ;  /* 0x0000000900067213 */ /* 0x000fc60000000000 */
[----:B------:R-:W-:-:S06]  /*03a0*/  IMAD.HI.U32 R5, R5, R3, R4 ;  /* 0x0000000305057227 */ /* 0x000fcc00078e0004 */
        /* <DEDUP_REMOVED lines=8> */
[----:B------:R-:W-:Y:S01]  /*0430*/  LOP3.LUT R0, R9, R10, RZ, 0x3c, !PT ;  /* 0x0000000a09007212 */ /* 0x000fe200078e3cff */
[----:B------:R-:W-:Y:S01]  /*0440*/  IMAD.IADD R80, R7, 0x1, -R80 ;  /* 0x0000000107507824 */ /* 0x000fe200078e0a50 */
[----:B------:R-:W-:-:S02]  /*0450*/  SHF.R.S32.HI R3, RZ, 0x4, R3 ;  /* 0x00000004ff037819 */ /* 0x000fc40000011403 */
[----:B------:R-:W-:Y:S01]  /*0460*/  ISETP.GE.AND P2, PT, R0, RZ, PT ;  /* 0x000000ff0000720c */ /* 0x000fe20003f46270 */
[----:B------:R-:W-:Y:S01]  /*0470*/  @!P1 IMAD.IADD R4, R4, 0x1, -R11 ;  /* 0x0000000104049824 */ /* 0x000fe200078e0a0b */
[----:B------:R-:W-:Y:S02]  /*0480*/  @!P1 IADD3 R5, R5, 0x1, RZ ;  /* 0x0000000105059810 */ /* 0x000fe40007ffe0ff */
[----:B------:R-:W-:Y:S02]  /*0490*/  VIMNMX R84, R3, R84, PT ;  /* 0x0000005403547248 */ /* 0x000fe40003fe0100 */
[----:B------:R-:W-:Y:S02]  /*04a0*/  ISETP.GE.U32.AND P0, PT, R4, R11, PT ;  /* 0x0000000b0400720c */ /* 0x000fe40003f06070 */
[----:B------:R-:W-:Y:S01]  /*04b0*/  ISETP.NE.AND P1, PT, R10, RZ, PT ;  /* 0x000000ff0a00720c */ /* 0x000fe20003f25270 */
[----:B------:R-:W-:Y:S01]  /*04c0*/  IMAD R3, R79, -0x20, R84 ;  /* 0xffffffe04f037824 */ /* 0x000fe200078e0254 */
[----:B------:R-:W-:-:S03]  /*04d0*/  SHF.R.S32.HI R6, RZ, 0x1, R6 ;  /* 0x00000001ff067819 */ /* 0x000fc60000011406 */
[----:B------:R-:W-:-:S05]  /*04e0*/  IMAD R4, R3, 0x10, R52 ;  /* 0x0000001003047824 */ /* 0x000fca00078e0234 */
[----:B------:R-:W-:Y:S01]  /*04f0*/  VIMNMX R3, R83, R4, PT ;  /* 0x0000000453037248 */ /* 0x000fe20003fe0100 */
[----:B------:R-:W-:Y:S01]  /*0500*/  @P0 VIADD R5, R5, 0x1 ;  /* 0x0000000105050836 */ /* 0x000fe20000000000 */
[----:B------:R-:W-:Y:S02]  /*0510*/  ISETP.GT.AND P0, PT, R7, 0x1f, PT ;  /* 0x0000001f0700780c */ /* 0x000fe40003f04270 */
[----:B------:R-:W-:Y:S01]  /*0520*/  IADD3 R82, -R52, R3, RZ ;  /* 0x0000000334527210 */ /* 0x000fe20007ffe1ff */
[----:B------:R-:W-:Y:S01]  /*0530*/  IMAD.MOV.U32 R0, RZ, RZ, R5 ;  /* 0x000000ffff007224 */ /* 0x000fe200078e0005 */
[----:B------:R-:W-:-:S03]  /*0540*/  SHF.R.S32.HI R5, RZ, 0x1f, R7 ;  /* 0x0000001fff057819 */ /* 0x000fc60000011407 */
[----:B------:R-:W-:Y:S01]  /*0550*/  @!P2 IMAD.MOV R0, RZ, RZ, -R0 ;  /* 0x000000ffff00a224 */ /* 0x000fe200078e0a00 */
[----:B------:R-:W-:Y:S02]  /*0560*/  LEA.HI R5, R5, R7, RZ, 0x5 ;  /* 0x0000000705057211 */ /* 0x000fe400078f28ff */
[----:B------:R-:W-:Y:S02]  /*0570*/  @!P1 LOP3.LUT R0, RZ, R10, RZ, 0x33, !PT ;  /* 0x0000000aff009212 */ /* 0x000fe400078e33ff */
[----:B------:R-:W-:Y:S01]  /*0580*/  SHF.R.S32.HI R13, RZ, 0x5, R5 ;  /* 0x00000005ff0d7819 */ /* 0x000fe20000011405 */
[----:B------:R-:W-:Y:S06]  /*0590*/  @P0 BRA `(.L_x_23719) ;  /* 0x00000004001c0947 */ /* 0x000fec0003800000 */
        /* <DEDUP_REMOVED lines=26> */
[----:B------:R-:W-:Y:S01]  /*0740*/  IMAD.IADD R10, R5, 0x1, R7 ;  /* 0x00000001050a7824 */ /* 0x000fe200078e0207 */
[----:B------:R-:W-:-:S07]  /*0750*/  MOV R7, R4 ;  /* 0x0000000400077202 */ /* 0x000fce0000000f00 */
.L_x_23722:
[----:B------:R-:W-:Y:S02]  /*0760*/  IMAD.MOV.U32 R4, RZ, RZ, R14 ;  /* 0x000000ffff047224 */ /* 0x000fe400078e000e */
[----:B------:R-:W-:-:S06]  /*0770*/  IMAD.MOV.U32 R5, RZ, RZ, R15 ;  /* 0x000000ffff057224 */ /* 0x000fcc00078e000f */
[----:B------:R-:W2:Y:S01]  /*0780*/  LDG.E.64.CONSTANT R4, desc[UR10][R4.64] ;  /* 0x0000000a04047981 */ /* 0x000ea2000c1e9b00 */
[----:B------:R-:W-:Y:S01]  /*0790*/  VIADD R7, R7, 0xffffffff ;  /* 0xffffffff07077836 */ /* 0x000fe20000000000 */
[----:B------:R-:W-:Y:S01]  /*07a0*/  IADD3 R14, P2, R14, 0x400, RZ ;  /* 0x000004000e0e7810 */ /* 0x000fe20007f5e0ff */
[----:B------:R-:W-:-:S03]  /*07b0*/  VIADD R9, R9, 0x40 ;  /* 0x0000004009097836 */ /* 0x000fc60000000000 */
[----:B------:R-:W-:Y:S02]  /*07c0*/  ISETP.NE.AND P0, PT, R7, RZ, PT ;  /* 0x000000ff0700720c */ /* 0x000fe40003f05270 */
[----:B------:R-:W-:Y:S01]  /*07d0*/  IADD3.X R15, RZ, R15, RZ, P2, !PT ;  /* 0x0000000fff0f7210 */ /* 0x000fe200017fe4ff */
[----:B--2---:R0:W-:Y:S02]  /*07e0*/  STS.64 [R10], R4 ;  /* 0x000000040a007388 */ /* 0x0041e40000000a00 */
[----:B0-----:R-:W-:-:S08]  /*07f0*/  VIADD R10, R10, 0x200 ;  /* 0x000002000a0a7836 */ /* 0x001fd00000000000 */
[----:B------:R-:W-:Y:S05]  /*0800*/  @P0 BRA `(.L_x_23722) ;  /* 0xfffffffc00d40947 */ /* 0x000fea000383ffff */
.L_x_23721:
[----:B------:R-:W-:Y:S05]  /*0810*/  BSYNC B1 ;  /* 0x0000000000017941 */ /* 0x000fea0003800000 */
.L_x_23720:
        /* <DEDUP_REMOVED lines=14> */
.L_x_23723:
[----:B------:R-:W-:Y:S01]  /*0900*/  MOV R4, R12 ;  /* 0x0000000c00047202 */ /* 0x000fe20000000f00 */
[----:B------:R-:W-:-:S04]  /*0910*/  IMAD.MOV.U32 R5, RZ, RZ, R21 ;  /* 0x000000ffff057224 */ /* 0x000fc800078e0015 */
        /* <DEDUP_REMOVED lines=15> */
.L_x_23719:
[----:B------:R-:W-:Y:S05]  /*0a10*/  BSYNC B0 ;  /* 0x0000000000007941 */ /* 0x000fea0003800000 */
.L_x_23718:
[----:B------:R-:W-:Y:S01]  /*0a20*/  IMAD R79, R79, 0x20, R13 ;  /* 0x000000204f4f7824 */ /* 0x000fe200078e020d */
[----:B------:R-:W-:Y:S01]  /*0a30*/  ULDC UR4, c[0x0][0x258] ;  /* 0x0000960000047ab9 */ /* 0x000fe20000000800 */
[----:B------:R-:W-:Y:S01]  /*0a40*/  ULDC UR9, c[0x0][0x26c] ;  /* 0x00009b0000097ab9 */ /* 0x000fe20000000800 */
[----:B------:R-:W-:Y:S01]  /*0a50*/  IMAD R2, R2, UR4, RZ ;  /* 0x0000000402027c24 */ /* 0x000fe2000f8e02ff */
[----:B------:R-:W-:Y:S01]  /*0a60*/  ULDC UR8, c[0x0][0x244] ;  /* 0x0000910000087ab9 */ /* 0x000fe20000000800 */
[----:B------:R-:W-:Y:S01]  /*0a70*/  BAR.SYNC.DEFER_BLOCKING 0x0 ;  /* 0x0000000000007b1d */ /* 0x000fe20000010000 */
[----:B------:R-:W-:Y:S02]  /*0a80*/  ISETP.GE.AND P0, PT, R79, R84, PT ;  /* 0x000000544f00720c */ /* 0x000fe40003f06270 */
[----:B------:R-:W-:-:S03]  /*0a90*/  MOV R78, 0xff7fffff ;  /* 0xff7fffff004e7802 */ /* 0x000fc60000000f00 */
[----:B------:R-:W-:Y:S01]  /*0aa0*/  ULDC.64 UR6, c[0x0][0x230] ;  /* 0x00008c0000067ab9 */ /* 0x000fe20000000a00 */
[----:B------:R-:W-:Y:S07]  /*0ab0*/  BSSY B0, `(.L_x_23724) ;  /* 0x0000206000007945 */ /* 0x000fee0003800000 */
[----:B------:R-:W-:Y:S05]  /*0ac0*/  @P0 BRA `(.L_x_23725) ;  /* 0x0000002000100947 */ /* 0x000fea0003800000 */
[----:B------:R-:W-:Y:S01]  /*0ad0*/  SHF.R.S32.HI R3, RZ, 0x1f, R6 ;  /* 0x0000001fff037819 */ /* 0x000fe20000011406 */
[C---:B------:R-:W-:Y:S01]  /*0ae0*/  VIADD R16, R80.reuse, 0x2 ;  /* 0x0000000250107836 */ /* 0x040fe20000000000 */
[----:B------:R-:W-:Y:S01]  /*0af0*/  SHF.R.S32.HI R5, RZ, 0x1f, R79 ;  /* 0x0000001fff057819 */ /* 0x000fe2000001144f */
[----:B------:R-:W-:Y:S01]  /*0b00*/  IMAD.SHL.U32 R77, R80, 0x4, RZ ;  /* 0x00000004504d7824 */ /* 0x000fe200078e00ff */
[----:B------:R-:W-:Y:S01]  /*0b10*/  IADD3 R7, P0, R2, R79, RZ ;  /* 0x0000004f02077210 */ /* 0x000fe20007f1e0ff */
[----:B------:R-:W-:Y:S01]  /*0b20*/  IMAD.SHL.U32 R76, R16, 0x4, RZ ;  /* 0x00000004104c7824 */ /* 0x000fe200078e00ff */
[----:B------:R-:W-:Y:S01]  /*0b30*/  LEA.HI R3, R3, R6, RZ, 0x4 ;  /* 0x0000000603037211 */ /* 0x000fe200078f20ff */
[----:B------:R-:W-:Y:S01]  /*0b40*/  VIADD R18, R80, 0x4 ;  /* 0x0000000450127836 */ /* 0x000fe20000000000 */
[----:B------:R-:W-:Y:S01]  /*0b50*/  LEA.HI.X.SX32 R8, R2, R5, 0x1, P0 ;  /* 0x0000000502087211 */ /* 0x000fe200000f0eff */
[----:B------:R-:W-:Y:S01]  /*0b60*/  VIADD R19, R80, 0x8 ;  /* 0x0000000850137836 */ /* 0x000fe20000000000 */
[----:B------:R-:W-:Y:S01]  /*0b70*/  LOP3.LUT R5, R3, 0xfffffff0, RZ, 0xc0, !PT ;  /* 0xfffffff003057812 */ /* 0x000fe200078ec0ff */
[----:B------:R-:W-:Y:S01]  /*0b80*/  ULDC.64 UR4, c[0x0][0x248] ;  /* 0x0000920000047ab9 */ /* 0x000fe20000000a00 */
[----:B------:R-:W-:Y:S01]  /*0b90*/  SHF.R.S32.HI R4, RZ, 0x1f, R77 ;  /* 0x0000001fff047819 */ /* 0x000fe2000001144d */
[----:B------:R-:W-:Y:S01]  /*0ba0*/  IMAD.SHL.U32 R74, R18, 0x4, RZ ;  /* 0x00000004124a7824 */ /* 0x000fe200078e00ff */
[----:B------:R-:W-:Y:S01]  /*0bb0*/  LEA R2, P0, R7, UR4, 0x2 ;  /* 0x0000000407027c11 */ /* 0x000fe2000f8010ff */
[----:B------:R-:W-:Y:S01]  /*0bc0*/  IMAD.IADD R14, R6, 0x1, -R5 ;  /* 0x00000001060e7824 */ /* 0x000fe200078e0a05 */
[----:B------:R-:W-:Y:S01]  /*0bd0*/  SHF.R.S32.HI R5, RZ, 0x1f, R76 ;  /* 0x0000001fff057819 */ /* 0x000fe2000001144c */
[C---:B------:R-:W-:Y:S01]  /*0be0*/  VIADD R20, R80.reuse, 0xa ;  /* 0x0000000a50147836 */ /* 0x040fe20000000000 */
[C---:B------:R-:W-:Y:S01]  /*0bf0*/  IADD3 R17, R80.reuse, 0x6, RZ ;  /* 0x0000000650117810 */ /* 0x040fe20007ffe0ff */
[C---:B------:R-:W-:Y:S01]  /*0c00*/  VIADD R22, R80.reuse, 0xc ;  /* 0x0000000c50167836 */ /* 0x040fe20000000000 */
[----:B------:R-:W-:Y:S01]  /*0c10*/  LEA.HI R5, R5, R76, RZ, 0x3 ;  /* 0x0000004c05057211 */ /* 0x000fe200078f18ff */
[C---:B------:R-:W-:Y:S01]  /*0c20*/  VIADD R23, R80.reuse, 0x10 ;  /* 0x0000001050177836 */ /* 0x040fe20000000000 */
[----:B------:R-:W-:Y:S01]  /*0c30*/  SHF.L.U32 R70, R19, 0x2, RZ ;  /* 0x0000000213467819 */ /* 0x000fe200000006ff */
[----:B------:R-:W-:Y:S01]  /*0c40*/  IMAD.SHL.U32 R72, R17, 0x4, RZ ;  /* 0x0000000411487824 */ /* 0x000fe200078e00ff */
[----:B------:R-:W-:Y:S01]  /*0c50*/  LOP3.LUT R5, R5, 0xfffffff8, RZ, 0xc0, !PT ;  /* 0xfffffff805057812 */ /* 0x000fe200078ec0ff */
[----:B------:R-:W-:Y:S01]  /*0c60*/  VIADD R24, R80, 0x12 ;  /* 0x0000001250187836 */ /* 0x000fe20000000000 */
[----:B------:R-:W-:Y:S01]  /*0c70*/  LEA.HI R4, R4, R77, RZ, 0x3 ;  /* 0x0000004d04047211 */ /* 0x000fe200078f18ff */
[----:B------:R-:W-:Y:S01]  /*0c80*/  VIADD R26, R80, 0x14 ;  /* 0x00000014501a7836 */ /* 0x000fe20000000000 */
[----:B------:R-:W-:Y:S01]  /*0c90*/  LEA.HI.X R3, R7, UR5, R8, 0x2, P0 ;  /* 0x0000000507037c11 */ /* 0x000fe200080f1408 */
[----:B------:R-:W-:Y:S01]  /*0ca0*/  IMAD.IADD R76, R76, 0x1, -R5 ;  /* 0x000000014c4c7824 */ /* 0x000fe200078e0a05 */
[----:B------:R-:W-:Y:S01]  /*0cb0*/  SHF.R.S32.HI R7, RZ, 0x1f, R74 ;  /* 0x0000001fff077819 */ /* 0x000fe2000001144a */
[----:B------:R-:W-:Y:S01]  /*0cc0*/  IMAD.SHL.U32 R11, R24, 0x4, RZ ;  /* 0x00000004180b7824 */ /* 0x000fe200078e00ff */
[----:B------:R-:W-:Y:S01]  /*0cd0*/  SHF.R.S32.HI R5, RZ, 0x1f, R70 ;  /* 0x0000001fff057819 */ /* 0x000fe20000011446 */
[----:B------:R-:W-:Y:S01]  /*0ce0*/  VIADD R28, R80, 0x18 ;  /* 0x00000018501c7836 */ /* 0x000fe20000000000 */
[----:B------:R-:W-:Y:S01]  /*0cf0*/  LOP3.LUT R4, R4, 0xfffffff8, RZ, 0xc0, !PT ;  /* 0xfffffff804047812 */ /* 0x000fe200078ec0ff */
[----:B------:R-:W-:Y:S01]  /*0d00*/  VIADD R29, R80, 0x1a ;  /* 0x0000001a501d7836 */ /* 0x000fe20000000000 */
[----:B------:R-:W-:Y:S01]  /*0d10*/  LEA.HI R7, R7, R74, RZ, 0x3 ;  /* 0x0000004a07077211 */ /* 0x000fe200078f18ff */
[----:B------:R-:W0:Y:S01]  /*0d20*/  S2UR UR5, SR_CgaCtaId ;  /* 0x00000000000579c3 */ /* 0x000e220000008800 */
[----:B------:R-:W-:Y:S01]  /*0d30*/  LEA.HI R5, R5, R70, RZ, 0x3 ;  /* 0x0000004605057211 */ /* 0x000fe200078f18ff */
[----:B------:R-:W-:Y:S01]  /*0d40*/  IMAD.IADD R77, R77, 0x1, -R4 ;  /* 0x000000014d4d7824 */ /* 0x000fe200078e0a04 */
[----:B------:R-:W-:Y:S01]  /*0d50*/  SHF.R.S32.HI R9, RZ, 0x1f, R72 ;  /* 0x0000001fff097819 */ /* 0x000fe20000011448 */
[----:B------:R-:W-:Y:S01]  /*0d60*/  IMAD.SHL.U32 R4, R20, 0x4, RZ ;  /* 0x0000000414047824 */ /* 0x000fe200078e00ff */
[----:B------:R-:W-:Y:S01]  /*0d70*/  LOP3.LUT R7, R7, 0xfffffff8, RZ, 0xc0, !PT ;  /* 0xfffffff807077812 */ /* 0x000fe200078ec0ff */
[----:B------:R-:W-:Y:S01]  /*0d80*/  IMAD.SHL.U32 R25, R29, 0x4, RZ ;  /* 0x000000041d197824 */ /* 0x000fe200078e00ff */
[----:B------:R-:W-:Y:S01]  /*0d90*/  LOP3.LUT R5, R5, 0xfffffff8, RZ, 0xc0, !PT ;  /* 0xfffffff805057812 */ /* 0x000fe200078ec0ff */
[----:B------:R-:W1:Y:S01]  /*0da0*/  LDC R37, c[0x0][0x26c] ;  /* 0x00009b00ff257b82 */ /* 0x000e620000000800 */
[----:B------:R-:W-:Y:S01]  /*0db0*/  LEA.HI R9, R9, R72, RZ, 0x3 ;  /* 0x0000004809097211 */ /* 0x000fe200078f18ff */
[----:B------:R-:W-:Y:S01]  /*0dc0*/  IMAD.IADD R74, R74, 0x1, -R7 ;  /* 0x000000014a4a7824 */ /* 0x000fe200078e0a07 */
        /* <DEDUP_REMOVED lines=10> */
[----:B------:R-:W-:Y:S01]  /*0e70*/  SHF.R.S32.HI R9, RZ, 0x1f, R8 ;  /* 0x0000001fff097819 */ /* 0x000fe20000011408 */
[----:B------:R-:W-:Y:S01]  /*0e80*/  ULDC UR4, c[0x0][0x270] ;  /* 0x00009c0000047ab9 */ /* 0x000fe20000000800 */
[----:B------:R-:W-:Y:S01]  /*0e90*/  LOP3.LUT R7, R7, 0xfffffff8, RZ, 0xc0, !PT ;  /* 0xfffffff807077812 */ /* 0x000fe200078ec0ff */
[----:B------:R-:W-:Y:S01]  /*0ea0*/  IMAD R67, R13, 0x10, R14 ;  /* 0x000000100d437824 */ /* 0x000fe200078e020e */
[----:B------:R-:W-:Y:S01]  /*0eb0*/  LEA.HI R6, R6, R5, RZ, 0x3 ;  /* 0x0000000506067211 */ /* 0x000fe200078f18ff */
[----:B------:R-:W-:Y:S01]  /*0ec0*/  IMAD.MOV.U32 R78, RZ, RZ, -0x800001 ;  /* 0xff7fffffff4e7424 */ /* 0x000fe200078e00ff */
[----:B------:R-:W-:Y:S01]  /*0ed0*/  LEA.HI R9, R9, R8, RZ, 0x3 ;  /* 0x0000000809097211 */ /* 0x000fe200078f18ff */
[----:B------:R-:W-:Y:S01]  /*0ee0*/  IMAD.IADD R4, R4, 0x1, -R7 ;  /* 0x0000000104047824 */ /* 0x000fe200078e0a07 */
[----:B------:R-:W-:Y:S01]  /*0ef0*/  SHF.L.U32 R7, R23, 0x2, RZ ;  /* 0x0000000217077819 */ /* 0x000fe200000006ff */
[----:B------:R-:W-:Y:S01]  /*0f00*/  IMAD.IADD R52, R52, 0x1, R67 ;  /* 0x0000000134347824 */ /* 0x000fe200078e0243 */
[----:B------:R-:W-:-:S02]  /*0f10*/  LOP3.LUT R6, R6, 0xfffffff8, RZ, 0xc0, !PT ;  /* 0xfffffff806067812 */ /* 0x000fc400078ec0ff */
[----:B------:R-:W-:Y:S02]  /*0f20*/  LOP3.LUT R9, R9, 0xfffffff8, RZ, 0xc0, !PT ;  /* 0xfffffff809097812 */ /* 0x000fe400078ec0ff */
[----:B------:R-:W-:Y:S01]  /*0f30*/  SHF.R.S32.HI R10, RZ, 0x1f, R7 ;  /* 0x0000001fff0a7819 */ /* 0x000fe20000011407 */
[----:B------:R-:W-:Y:S01]  /*0f40*/  IMAD.IADD R5, R5, 0x1, -R6 ;  /* 0x0000000105057824 */ /* 0x000fe200078e0a06 */
[----:B------:R-:W-:Y:S01]  /*0f50*/  IADD3 R27, R80, 0x16, RZ ;  /* 0x00000016501b7810 */ /* 0x000fe20007ffe0ff */
        /* <DEDUP_REMOVED lines=8> */
[----:B------:R-:W-:Y:S01]  /*0fe0*/  SHF.R.S32.HI R15, RZ, 0x1f, R12 ;  /* 0x0000001fff0f7819 */ /* 0x000fe2000001140c */
[----:B------:R-:W-:Y:S01]  /*0ff0*/  IMAD.IADD R7, R7, 0x1, -R10 ;  /* 0x0000000107077824 */ /* 0x000fe200078e0a0a */
[----:B------:R-:W-:Y:S01]  /*1000*/  SHF.R.S32.HI R10, RZ, 0x1f, R9 ;  /* 0x0000001fff0a7819 */ /* 0x000fe20000011409 */
[----:B------:R-:W-:Y:S01]  /*1010*/  IMAD.IADD R8, R11, 0x1, -R8 ;  /* 0x000000010b087824 */ /* 0x000fe200078e0a08 */
[----:B------:R-:W-:Y:S02]  /*1020*/  SHF.L.U32 R11, R28, 0x2, RZ ;  /* 0x000000021c0b7819 */ /* 0x000fe400000006ff */
[----:B------:R-:W-:-:S02]  /*1030*/  LEA.HI R10, R10, R9, RZ, 0x3 ;  /* 0x000000090a0a7211 */ /* 0x000fc400078f18ff */
[----:B------:R-:W-:Y:S02]  /*1040*/  LEA.HI R15, R15, R12, RZ, 0x3 ;  /* 0x0000000c0f0f7211 */ /* 0x000fe400078f18ff */
[----:B------:R-:W-:Y:S02]  /*1050*/  SHF.R.S32.HI R30, RZ, 0x1f, R11 ;  /* 0x0000001fff1e7819 */ /* 0x000fe4000001140b */
[----:B------:R-:W-:Y:S02]  /*1060*/  LOP3.LUT R10, R10, 0xfffffff8, RZ, 0xc0, !PT ;  /* 0xfffffff80a0a7812 */ /* 0x000fe400078ec0ff */
[----:B------:R-:W-:Y:S02]  /*1070*/  LOP3.LUT R15, R15, 0xfffffff8, RZ, 0xc0, !PT ;  /* 0xfffffff80f0f7812 */ /* 0x000fe400078ec0ff */
[----:B------:R-:W-:Y:S01]  /*1080*/  LEA.HI R30, R30, R11, RZ, 0x3 ;  /* 0x0000000b1e1e7211 */ /* 0x000fe200078f18ff */
[----:B------:R-:W-:Y:S01]  /*1090*/  IMAD.IADD R9, R9, 0x1, -R10 ;  /* 0x0000000109097824 */ /* 0x000fe200078e0a0a */
[----:B------:R-:W-:Y:S01]  /*10a0*/  IADD3 R32, R80, 0x1e, RZ ;  /* 0x0000001e50207810 */ /* 0x000fe20007ffe0ff */
[----:B------:R-:W-:Y:S01]  /*10b0*/  IMAD.IADD R10, R12, 0x1, -R15 ;  /* 0x000000010c0a7824 */ /* 0x000fe200078e0a0f */
[----:B------:R-:W-:Y:S01]  /*10c0*/  SHF.R.S32.HI R12, RZ, 0x1f, R25 ;  /* 0x0000001fff0c7819 */ /* 0x000fe20000011419 */
[----:B------:R-:W-:Y:S01]  /*10d0*/  IMAD R15, R0, UR4, RZ ;  /* 0x00000004000f7c24 */ /* 0x000fe2000f8e02ff */
[----:B------:R-:W-:Y:S01]  /*10e0*/  LOP3.LUT R30, R30, 0xfffffff8, RZ, 0xc0, !PT ;  /* 0xfffffff81e1e7812 */ /* 0x000fe200078ec0ff */
[----:B------:R-:W-:Y:S01]  /*10f0*/  IMAD.SHL.U32 R34, R32, 0x4, RZ ;  /* 0x0000000420227824 */ /* 0x000fe200078e00ff */
[----:B------:R-:W-:Y:S01]  /*1100*/  LEA.HI R12, R12, R25, RZ, 0x3 ;  /* 0x000000190c0c7211 */ /* 0x000fe200078f18ff */
[----:B------:R-:W-:Y:S01]  /*1110*/  UMOV UR4, 0x400 ;  /* 0x0000040000047882 */ /* 0x000fe20000000000 */
[----:B------:R-:W-:Y:S01]  /*1120*/  LEA.HI R32, R32, R32, RZ, 0x1 ;  /* 0x0000002020207211 */ /* 0x000fe200078f08ff */
[----:B------:R-:W-:Y:S01]  /*1130*/  IMAD.IADD R11, R11, 0x1, -R30 ;  /* 0x000000010b0b7824 */ /* 0x000fe200078e0a1e */
[----:B------:R-:W-:Y:S01]  /*1140*/  SHF.R.S32.HI R35, RZ, 0x1f, R34 ;  /* 0x0000001fff237819 */ /* 0x000fe20000011422 */
[----:B------:R-:W-:Y:S01]  /*1150*/  IMAD.SHL.U32 R30, R31, 0x4, RZ ;  /* 0x000000041f1e7824 */ /* 0x000fe200078e00ff */
[----:B------:R-:W-:Y:S01]  /*1160*/  LOP3.LUT R12, R12, 0xfffffff8, RZ, 0xc0, !PT ;  /* 0xfffffff80c0c7812 */ /* 0x000fe200078ec0ff */
[----:B------:R-:W-:Y:S01]  /*1170*/  UIADD3 UR4, UR4, 0x120, URZ ;  /* 0x0000012004047890 */ /* 0x000fe2000fffe03f */
[----:B------:R-:W-:Y:S01]  /*1180*/  LEA.HI R35, R35, R34, RZ, 0x3 ;  /* 0x0000002223237211 */ /* 0x000fe200078f18ff */
[----:B------:R-:W-:Y:S01]  /*1190*/  IMAD.SHL.U32 R39, R32, 0x40, RZ ;  /* 0x0000004020277824 */ /* 0x000fe200078e00ff */
[----:B------:R-:W-:Y:S01]  /*11a0*/  SHF.R.S32.HI R33, RZ, 0x1f, R30 ;  /* 0x0000001fff217819 */ /* 0x000fe2000001141e */
[----:B------:R-:W-:Y:S01]  /*11b0*/  IMAD.IADD R12, R25, 0x1, -R12 ;  /* 0x00000001190c7824 */ /* 0x000fe200078e0a0c */
[----:B------:R-:W-:Y:S01]  /*11c0*/  LEA.HI R17, R17, R17, RZ, 0x1 ;  /* 0x0000001111117211 */ /* 0x000fe200078f08ff */
[----:B0-----:R-:W-:Y:S01]  /*11d0*/  ULEA UR4, UR5, UR4, 0x18 ;  /* 0x0000000405047291 */ /* 0x001fe2000f8ec03f */
[----:B------:R-:W-:-:S02]  /*11e0*/  LEA.HI R19, R19, R19, RZ, 0x1 ;  /* 0x0000001313137211 */ /* 0x000fc400078f08ff */
[----:B------:R-:W-:Y:S01]  /*11f0*/  SHF.L.U32 R14, R14, 0x3, RZ ;  /* 0x000000030e0e7819 */ /* 0x000fe200000006ff */
[----:B------:R-:W-:Y:S01]  /*1200*/  IMAD.SHL.U32 R17, R17, 0x40, RZ ;  /* 0x0000004011117824 */ /* 0x000fe200078e00ff */
[----:B------:R-:W-:Y:S01]  /*1210*/  LOP3.LUT R35, R35, 0xfffffff8, RZ, 0xc0, !PT ;  /* 0xfffffff823237812 */ /* 0x000fe200078ec0ff */
[----:B------:R-:W-:Y:S01]  /*1220*/  IMAD.SHL.U32 R19, R19, 0x40, RZ ;  /* 0x0000004013137824 */ /* 0x000fe200078e00ff */
        /* <DEDUP_REMOVED lines=21> */
[----:B------:R-:W-:Y:S02]  /*1380*/  LEA.HI R31, R31, R31, RZ, 0x1 ;  /* 0x0000001f1f1f7211 */ /* 0x000fe400078f08ff */
[----:B------:R-:W-:Y:S02]  /*1390*/  SHF.R.S32.HI R36, RZ, 0x1f, R14 ;  /* 0x0000001fff247819 */ /* 0x000fe4000001140e */
[----:B------:R-:W-:Y:S01]  /*13a0*/  IADD3 R88, P0, R15, R14, RZ ;  /* 0x0000000e0f587210 */ /* 0x000fe20007f1e0ff */
[----:B------:R-:W-:Y:S01]  /*13b0*/  IMAD.IADD R14, R34, 0x1, -R35 ;  /* 0x00000001220e7824 */ /* 0x000fe200078e0a23 */
[----:B------:R-:W-:Y:S02]  /*13c0*/  LOP3.LUT R13, R33, 0xfffffff8, RZ, 0xc0, !PT ;  /* 0xfffffff8210d7812 */ /* 0x000fe400078ec0ff */
[----:B------:R-:W-:Y:S02]  /*13d0*/  SHF.L.U32 R18, R18, 0x6, RZ ;  /* 0x0000000612127819 */ /* 0x000fe400000006ff */
[----:B------:R-:W-:Y:S01]  /*13e0*/  SHF.L.U32 R23, R23, 0x6, RZ ;  /* 0x0000000617177819 */ /* 0x000fe200000006ff */
[----:B------:R-:W-:Y:S01]  /*13f0*/  IMAD.IADD R13, R30, 0x1, -R13 ;  /* 0x000000011e0d7824 */ /* 0x000fe200078e0a0d */
[----:B------:R-:W-:-:S02]  /*1400*/  SHF.L.U32 R31, R31, 0x6, RZ ;  /* 0x000000061f1f7819 */ /* 0x000fc400000006ff */
[----:B------:R-:W-:Y:S02]  /*1410*/  LOP3.LUT R39, R39, 0xffffff80, RZ, 0xc0, !PT ;  /* 0xffffff8027277812 */ /* 0x000fe400078ec0ff */
[----:B------:R-:W-:Y:S02]  /*1420*/  LOP3.LUT R71, R17, 0xffffff80, RZ, 0xc0, !PT ;  /* 0xffffff8011477812 */ /* 0x000fe400078ec0ff */
[----:B------:R-:W-:Y:S01]  /*1430*/  LEA.HI.X.SX32 R89, R15, R36, 0x1, P0 ;  /* 0x000000240f597211 */ /* 0x000fe200000f0eff */
[----:B------:R-:W-:Y:S01]  /*1440*/  IMAD.MOV.U32 R15, RZ, RZ, R79 ;  /* 0x000000ffff0f7224 */ /* 0x000fe200078e004f */
[----:B-1----:R-:W-:Y:S02]  /*1450*/  SHF.R.S32.HI R16, RZ, 0x1f, R37 ;  /* 0x0000001fff107819 */ /* 0x002fe40000011425 */
        /* <DEDUP_REMOVED lines=13> */
[----:B------:R-:W-:-:S02]  /*1530*/  SHF.R.S32.HI R66, RZ, 0x1f, R39 ;  /* 0x0000001fff427819 */ /* 0x000fc40000011427 */
[----:B------:R-:W-:Y:S02]  /*1540*/  LEA R67, R67, UR4, 0x2 ;  /* 0x0000000443437c11 */ /* 0x000fe4000f8e10ff */
[----:B------:R-:W-:Y:S02]  /*1550*/  SHF.R.S32.HI R69, RZ, 0x1f, R14 ;  /* 0x0000001fff457819 */ /* 0x000fe4000001140e */
[----:B------:R-:W-:-:S07]  /*1560*/  IADD3 R68, -R83, 0x1, R52 ;  /* 0x0000000153447810 */ /* 0x000fce0007ffe134 */
.L_x_23729:
[----:B------:R-:W2:Y:S01]  /*1570*/  LDG.E.CONSTANT R21, desc[UR10][R2.64] ;  /* 0x0000000a02157981 */ /* 0x000ea2000c1e9900 */
[----:B------:R-:W-:Y:S02]  /*1580*/  SHF.R.S32.HI R23, RZ, 0x1f, R75 ;  /* 0x0000001fff177819 */ /* 0x000fe4000001144b */
[----:B------:R-:W-:Y:S01]  /*1590*/  SHF.R.S32.HI R22, RZ, 0x1f, R76 ;  /* 0x0000001fff167819 */ /* 0x000fe2000001144c */
[----:B0-----:R-:W0:Y:S01]  /*15a0*/  S2UR UR5, SR_CgaCtaId ;  /* 0x00000000000579c3 */ /* 0x001e220000008800 */
[----:B------:R-:W-:Y:S01]  /*15b0*/  UMOV UR4, 0x400 ;  /* 0x0000040000047882 */ /* 0x000fe20000000000 */
[----:B------:R-:W-:Y:S02]  /*15c0*/  SHF.R.S32.HI R27, RZ, 0x1f, R74 ;  /* 0x0000001fff1b7819 */ /* 0x000fe4000001144a */
[----:B------:R-:W-:Y:S02]  /*15d0*/  SHF.R.S32.HI R65, RZ, 0x1f, R71 ;  /* 0x0000001fff417819 */ /* 0x000fe40000011447 */
[----:B------:R-:W-:-:S02]  /*15e0*/  SHF.R.S32.HI R62, RZ, 0x1f, R70 ;  /* 0x0000001fff3e7819 */ /* 0x000fc40000011446 */
        /* <DEDUP_REMOVED lines=10> */
[C---:B------:R-:W-:Y:S02]  /*1690*/  IADD3 R22, P0, R77.reuse, R50, RZ ;  /* 0x000000324d167210 */ /* 0x040fe40007f1e0ff */
[----:B------:R-:W-:Y:S02]  /*16a0*/  LEA.HI.X R25, R20, UR7, R21, 0x1, P2 ;  /* 0x0000000714197c11 */ /* 0x000fe400090f0c15 */
[C---:B------:R-:W-:Y:S02]  /*16b0*/  LEA R30, P1, R22.reuse, UR6, 0x1 ;  /* 0x00000006161e7c11 */ /* 0x040fe4000f8208ff */
[----:B------:R-:W-:Y:S02]  /*16c0*/  LEA.HI.X.SX32 R21, R77, R48, 0x1, P0 ;  /* 0x000000304d157211 */ /* 0x000fe400000f0eff */
[----:B------:R-:W2:Y:S02]  /*16d0*/  LDG.E.64.CONSTANT R24, desc[UR10][R24.64] ;  /* 0x0000000a18187981 */ /* 0x000ea4000c1e9b00 */
[----:B------:R-:W-:-:S06]  /*16e0*/  LEA.HI.X R31, R22, UR7, R21, 0x1, P1 ;  /* 0x00000007161f7c11 */ /* 0x000fcc00088f0c15 */
[----:B------:R-:W3:Y:S01]  /*16f0*/  LDG.E.64.CONSTANT R30, desc[UR10][R30.64] ;  /* 0x0000000a1e1e7981 */ /* 0x000ee2000c1e9b00 */
[--C-:B------:R-:W-:Y:S01]  /*1700*/  SHF.R.S32.HI R20, RZ, 0x1f, R73.reuse ;  /* 0x0000001fff147819 */ /* 0x100fe20000011449 */
[----:B0-----:R-:W-:Y:S01]  /*1710*/  ULEA UR4, UR5, UR4, 0x18 ;  /* 0x0000000405047291 */ /* 0x001fe2000f8ec03f */
[----:B------:R-:W-:Y:S02]  /*1720*/  SHF.R.S32.HI R21, RZ, 0x1f, R72 ;  /* 0x0000001fff157819 */ /* 0x000fe40000011448 */
[-C--:B------:R-:W-:Y:S02]  /*1730*/  IADD3 R26, P0, P1, R74, R50.reuse, R73 ;  /* 0x000000324a1a7210 */ /* 0x080fe4000791e049 */
[----:B------:R-:W-:Y:S02]  /*1740*/  IADD3 R90, P2, P3, R72, R50, R71 ;  /* 0x00000032485a7210 */ /* 0x000fe40007b5e047 */
[-C--:B------:R-:W-:Y:S02]  /*1750*/  IADD3.X R27, R27, R48.reuse, R20, P0, P1 ;  /* 0x000000301b1b7210 */ /* 0x080fe400007e2414 */
[----:B------:R-:W-:-:S02]  /*1760*/  IADD3.X R65, R21, R48, R65, P2, P3 ;  /* 0x0000003015417210 */ /* 0x000fc400017e6441 */
[----:B------:R-:W-:Y:S02]  /*1770*/  SHF.R.S32.HI R21, RZ, 0x1f, R17 ;  /* 0x0000001fff157819 */ /* 0x000fe40000011411 */
[----:B------:R-:W-:Y:S02]  /*1780*/  SHF.R.S32.HI R20, RZ, 0x1f, R4 ;  /* 0x0000001fff147819 */ /* 0x000fe40000011404 */
[----:B------:R-:W-:Y:S02]  /*1790*/  SHF.R.S32.HI R22, RZ, 0x1f, R5 ;  /* 0x0000001fff167819 */ /* 0x000fe40000011405 */
[-C--:B------:R-:W-:Y:S02]  /*17a0*/  IADD3 R63, P0, P1, R70, R50.reuse, R17 ;  /* 0x00000032463f7210 */ /* 0x080fe4000791e011 */
[-C--:B------:R-:W-:Y:S02]  /*17b0*/  IADD3 R64, P2, P3, R4, R50.reuse, R19 ;  /* 0x0000003204407210 */ /* 0x080fe40007b5e013 */
[----:B------:R-:W-:-:S02]  /*17c0*/  IADD3 R60, P4, P5, R5, R50, R18 ;  /* 0x00000032053c7210 */ /* 0x000fc40007d9e012 */
[----:B------:R-:W-:Y:S02]  /*17d0*/  LEA R85, R80, UR4, 0x7 ;  /* 0x0000000450557c11 */ /* 0x000fe4000f8e38ff */
[-C--:B------:R-:W-:Y:S02]  /*17e0*/  IADD3.X R62, R62, R48.reuse, R21, P0, P1 ;  /* 0x000000303e3e7210 */ /* 0x080fe400007e2415 */
[-C--:B------:R-:W-:Y:S02]  /*17f0*/  IADD3.X R61, R20, R48.reuse, R61, P2, P3 ;  /* 0x00000030143d7210 */ /* 0x080fe400017e643d */
[----:B------:R-:W-:Y:S02]  /*1800*/  IADD3.X R59, R22, R48, R59, P4, P5 ;  /* 0x00000030163b7210 */ /* 0x000fe400027ea43b */
[----:B------:R-:W0:Y:S01]  /*1810*/  LDS.128 R20, [R85] ;  /* 0x0000000055147984 */ /* 0x000e220000000c00 */
[----:B------:R-:W-:Y:S02]  /*1820*/  SHF.R.S32.HI R29, RZ, 0x1f, R6 ;  /* 0x0000001fff1d7819 */ /* 0x000fe40000011406 */
[----:B------:R-:W-:-:S02]  /*1830*/  SHF.R.S32.HI R56, RZ, 0x1f, R33 ;  /* 0x0000001fff387819 */ /* 0x000fc40000011421 */
[----:B------:R-:W-:Y:S02]  /*1840*/  SHF.R.S32.HI R55, RZ, 0x1f, R32 ;  /* 0x0000001fff377819 */ /* 0x000fe40000011420 */
[----:B------:R-:W-:Y:S02]  /*1850*/  SHF.R.S32.HI R28, RZ, 0x1f, R7 ;  /* 0x0000001fff1c7819 */ /* 0x000fe40000011407 */
[----:B------:R-:W-:Y:S02]  /*1860*/  SHF.R.S32.HI R51, RZ, 0x1f, R35 ;  /* 0x0000001fff337819 */ /* 0x000fe40000011423 */
[----:B------:R-:W-:Y:S02]  /*1870*/  SHF.R.S32.HI R40, RZ, 0x1f, R8 ;  /* 0x0000001fff287819 */ /* 0x000fe40000011408 */
[-C--:B------:R-:W-:Y:S02]  /*1880*/  IADD3 R57, P0, P1, R6, R50.reuse, R33 ;  /* 0x0000003206397210 */ /* 0x080fe4000791e021 */
[----:B------:R-:W-:-:S02]  /*1890*/  IADD3 R58, P2, P3, R7, R50, R32 ;  /* 0x00000032073a7210 */ /* 0x000fc40007b5e020 */
[----:B------:R-:W-:Y:S02]  /*18a0*/  IADD3 R54, P4, P5, R8, R50, R35 ;  /* 0x0000003208367210 */ /* 0x000fe40007d9e023 */
[-C--:B------:R-:W-:Y:S02]  /*18b0*/  IADD3.X R56, R29, R48.reuse, R56, P0, P1 ;  /* 0x000000301d387210 */ /* 0x080fe400007e2438 */
[-C--:B------:R-:W-:Y:S02]  /*18c0*/  IADD3.X R55, R28, R48.reuse, R55, P2, P3 ;  /* 0x000000301c377210 */ /* 0x080fe400017e6437 */
[----:B------:R-:W-:Y:S02]  /*18d0*/  IADD3.X R51, R40, R48, R51, P4, P5 ;  /* 0x0000003028337210 */ /* 0x000fe400027ea433 */
[----:B------:R-:W-:Y:S02]  /*18e0*/  SHF.R.S32.HI R29, RZ, 0x1f, R34 ;  /* 0x0000001fff1d7819 */ /* 0x000fe40000011422 */
[----:B------:R-:W-:-:S02]  /*18f0*/  SHF.R.S32.HI R40, RZ, 0x1f, R9 ;  /* 0x0000001fff287819 */ /* 0x000fc40000011409 */
[--C-:B------:R-:W-:Y:S02]  /*1900*/  SHF.R.S32.HI R45, RZ, 0x1f, R37.reuse ;  /* 0x0000001fff2d7819 */ /* 0x100fe40000011425 */
[----:B------:R-:W-:Y:S02]  /*1910*/  SHF.R.S32.HI R42, RZ, 0x1f, R10 ;  /* 0x0000001fff2a7819 */ /* 0x000fe4000001140a */
[-C--:B------:R-:W-:Y:S02]  /*1920*/  IADD3 R41, P0, P1, R9, R50.reuse, R34 ;  /* 0x0000003209297210 */ /* 0x080fe4000791e022 */
[----:B------:R-:W-:Y:S02]  /*1930*/  IADD3 R43, P2, P3, R10, R50, R37 ;  /* 0x000000320a2b7210 */ /* 0x000fe40007b5e025 */
[-C--:B------:R-:W-:Y:S02]  /*1940*/  IADD3.X R40, R40, R48.reuse, R29, P0, P1 ;  /* 0x0000003028287210 */ /* 0x080fe400007e241d */
[----:B------:R-:W-:-:S02]  /*1950*/  IADD3.X R42, R42, R48, R45, P2, P3 ;  /* 0x000000302a2a7210 */ /* 0x000fc400017e642d */
[-CC-:B------:R-:W-:Y:S02]  /*1960*/  IADD3 R47, P2, P3, R12, R50.reuse, R53.reuse ;  /* 0x000000320c2f7210 */ /* 0x180fe40007b5e035 */
[----:B------:R-:W-:Y:S02]  /*1970*/  SHF.R.S32.HI R29, RZ, 0x1f, R53 ;  /* 0x0000001fff1d7819 */ /* 0x000fe40000011435 */
[----:B------:R-:W-:Y:S02]  /*1980*/  SHF.R.S32.HI R46, RZ, 0x1f, R12 ;  /* 0x0000001fff2e7819 */ /* 0x000fe4000001140c */
[--C-:B------:R-:W-:Y:S02]  /*1990*/  SHF.R.S32.HI R45, RZ, 0x1f, R36.reuse ;  /* 0x0000001fff2d7819 */ /* 0x100fe40000011424 */
[----:B------:R-:W-:Y:S02]  /*19a0*/  SHF.R.S32.HI R28, RZ, 0x1f, R11 ;  /* 0x0000001fff1c7819 */ /* 0x000fe4000001140b */
[----:B------:R-:W-:-:S02]  /*19b0*/  IADD3 R44, P0, P1, R11, R50, R36 ;  /* 0x000000320b2c7210 */ /* 0x000fc4000791e024 */
[----:B------:R-:W-:Y:S02]  /*19c0*/  IADD3.X R46, R46, R48, R29, P2, P3 ;  /* 0x000000302e2e7210 */ /* 0x000fe400017e641d */
[--C-:B------:R-:W-:Y:S02]  /*19d0*/  IADD3 R49, P4, P5, R13, R50, R38.reuse ;  /* 0x000000320d317210 */ /* 0x100fe40007d9e026 */
[----:B------:R-:W-:Y:S02]  /*19e0*/  SHF.R.S32.HI R29, RZ, 0x1f, R13 ;  /* 0x0000001fff1d7819 */ /* 0x000fe4000001140d */
[----:B------:R-:W-:Y:S02]  /*19f0*/  SHF.R.S32.HI R86, RZ, 0x1f, R38 ;  /* 0x0000001fff567819 */ /* 0x000fe40000011426 */
[-C--:B------:R-:W-:Y:S01]  /*1a00*/  IADD3.X R45, R28, R48.reuse, R45, P0, P1 ;  /* 0x000000301c2d7210 */ /* 0x080fe200007e242d */
[--C-:B0-----:R-:W-:Y:S01]  /*1a10*/  HADD2.F32 R28, -RZ, R22.reuse.H0_H0 ;  /* 0x20000016ff1c7230 */ /* 0x101fe20000004100 */
[----:B------:R-:W-:Y:S01]  /*1a20*/  IADD3.X R86, R29, R48, R86, P4, P5 ;  /* 0x000000301d567210 */ /* 0x000fe200027ea456 */
[----:B------:R-:W-:Y:S01]  /*1a30*/  HADD2.F32 R22, -RZ, R22.H1_H1 ;  /* 0x30000016ff167230 */ /* 0x000fe20000004100 */
[----:B------:R-:W-:Y:S01]  /*1a40*/  IADD3 R50, P0, P1, R14, R50, R39 ;  /* 0x000000320e327210 */ /* 0x000fe2000791e027 */
[----:B--2---:R-:W-:-:S02]  /*1a50*/  HADD2.F32 R87, -RZ, R24.H1_H1 ;  /* 0x30000018ff577230 */ /* 0x004fc40000004100 */
[----:B------:R-:W-:-:S03]  /*1a60*/  HADD2.F32 R29, -RZ, R24.H0_H0 ;  /* 0x20000018ff1d7230 */ /* 0x000fc60000004100 */
[----:B------:R-:W-:Y:S01]  /*1a70*/  FMUL.FTZ R22, R22, R87 ;  /* 0x0000005716167220 */ /* 0x000fe20000410000 */
[----:B------:R-:W-:Y:S02]  /*1a80*/  HADD2.F32 R87, -RZ, R20.H0_H0 ;  /* 0x20000014ff577230 */ /* 0x000fe40000004100 */
[----:B------:R-:W-:Y:S01]  /*1a90*/  FMUL.FTZ R28, R28, R29 ;  /* 0x0000001d1c1c7220 */ /* 0x000fe20000410000 */
[----:B---3--:R-:W-:-:S05]  /*1aa0*/  HADD2.F32 R24, -RZ, R30.H0_H0 ;  /* 0x2000001eff187230 */ /* 0x008fca0000004100 */
[----:B------:R-:W-:Y:S01]  /*1ab0*/  FFMA.FTZ R87, R87, R24, R28 ;  /* 0x0000001857577223 */ /* 0x000fe2000001001c */
[----:B------:R-:W-:-:S04]  /*1ac0*/  LEA R28, P2, R26, UR6, 0x1 ;  /* 0x000000061a1c7c11 */ /* 0x000fc8000f8408ff */
[----:B------:R-:W-:-:S06]  /*1ad0*/  LEA.HI.X R29, R26, UR7, R27, 0x1, P2 ;  /* 0x000000071a1d7c11 */ /* 0x000fcc00090f0c1b */
[----:B------:R-:W2:Y:S01]  /*1ae0*/  LDG.E.64.CONSTANT R28, desc[UR10][R28.64] ;  /* 0x0000000a1c1c7981 */ /* 0x000ea2000c1e9b00 */
[----:B------:R-:W-:Y:S02]  /*1af0*/  HADD2.F32 R27, -RZ, R20.H1_H1 ;  /* 0x30000014ff1b7230 */ /* 0x000fe40000004100 */
[----:B------:R-:W-:Y:S02]  /*1b00*/  HADD2.F32 R20, -RZ, R30.H1_H1 ;  /* 0x3000001eff147230 */ /* 0x000fe40000004100 */
[----:B------:R-:W-:Y:S02]  /*1b10*/  HADD2.F32 R24, -RZ, R23.H1_H1 ;  /* 0x30000017ff187230 */ /* 0x000fe40000004100 */
[----:B------:R-:W-:Y:S02]  /*1b20*/  HADD2.F32 R30, -RZ, R31.H1_H1 ;  /* 0x3000001fff1e7230 */ /* 0x000fe40000004100 */
[----:B------:R-:W-:Y:S01]  /*1b30*/  FFMA.FTZ R20, R27, R20, R22 ;  /* 0x000000141b147223 */ /* 0x000fe20000010016 */
[----:B------:R-:W-:-:S02]  /*1b40*/  HADD2.F32 R22, -RZ, R23.H0_H0 ;  /* 0x20000017ff167230 */ /* 0x000fc40000004100 */
[--C-:B------:R-:W-:Y:S02]  /*1b50*/  HADD2.F32 R27, -RZ, R25.reuse.H0_H0 ;  /* 0x20000019ff1b7230 */ /* 0x100fe40000004100 */
[----:B------:R-:W-:Y:S02]  /*1b60*/  HADD2.F32 R25, -RZ, R25.H1_H1 ;  /* 0x30000019ff197230 */ /* 0x000fe40000004100 */
[----:B------:R-:W-:Y:S02]  /*1b70*/  HADD2.F32 R23, -RZ, R31.H0_H0 ;  /* 0x2000001fff177230 */ /* 0x000fe40000004100 */
[----:B------:R-:W-:Y:S01]  /*1b80*/  FMUL.FTZ R27, R22, R27 ;  /* 0x0000001b161b7220 */ /* 0x000fe20000410000 */
[--C-:B------:R-:W-:Y:S02]  /*1b90*/  HADD2.F32 R22, -RZ, R21.reuse.H0_H0 ;  /* 0x20000015ff167230 */ /* 0x100fe40000004100 */
[----:B------:R-:W-:Y:S01]  /*1ba0*/  FMUL.FTZ R92, R24, R25 ;  /* 0x00000019185c7220 */ /* 0x000fe20000410000 */
[----:B------:R-:W-:-:S02]  /*1bb0*/  HADD2.F32 R21, -RZ, R21.H1_H1 ;  /* 0x30000015ff157230 */ /* 0x000fc40000004100 */
[----:B------:R-:W-:Y:S02]  /*1bc0*/  FFMA.FTZ R22, R22, R23, R27 ;  /* 0x0000001716167223 */ /* 0x000fe4000001001b */
[----:B------:R-:W0:Y:S01]  /*1bd0*/  LDS.128 R24, [R85+0x10] ;  /* 0x0000100055187984 */ /* 0x000e220000000c00 */
[----:B------:R-:W-:Y:S01]  /*1be0*/  FFMA.FTZ R21, R21, R30, R92 ;  /* 0x0000001e15157223 */ /* 0x000fe2000001005c */
[----:B0-----:R-:W-:Y:S02]  /*1bf0*/  HADD2.F32 R30, -RZ, R24.H0_H0 ;  /* 0x20000018ff1e7230 */ /* 0x001fe40000004100 */
[----:B--2---:R-:W-:-:S05]  /*1c00*/  HADD2.F32 R23, -RZ, R28.H0_H0 ;  /* 0x2000001cff177230 */ /* 0x004fca0000004100 */
[----:B------:R-:W-:Y:S01]  /*1c10*/  FFMA.FTZ R23, R30, R23, R87 ;  /* 0x000000171e177223 */ /* 0x000fe20000010057 */
[----:B------:R-:W-:-:S04]  /*1c20*/  LEA R30, P2, R90, UR6, 0x1 ;  /* 0x000000065a1e7c11 */ /* 0x000fc8000f8408ff */
[----:B------:R-:W-:-:S06]  /*1c30*/  LEA.HI.X R31, R90, UR7, R65, 0x1, P2 ;  /* 0x000000075a1f7c11 */ /* 0x000fcc00090f0c41 */
[----:B------:R-:W2:Y:S01]  /*1c40*/  LDG.E.64.CONSTANT R30, desc[UR10][R30.64] ;  /* 0x0000000a1e1e7981 */ /* 0x000ea2000c1e9b00 */
[----:B------:R-:W-:-:S04]  /*1c50*/  LEA R90, P2, R63, UR6, 0x1 ;  /* 0x000000063f5a7c11 */ /* 0x000fc8000f8408ff */
[----:B------:R-:W-:-:S05]  /*1c60*/  LEA.HI.X R91, R63, UR7, R62, 0x1, P2 ;  /* 0x000000073f5b7c11 */ /* 0x000fca00090f0c3e */
[----:B------:R0:W3:Y:S01]  /*1c70*/  LDG.E.64.CONSTANT R62, desc[UR10][R90.64] ;  /* 0x0000000a5a3e7981 */ /* 0x0000e2000c1e9b00 */
[----:B------:R-:W-:-:S04]  /*1c80*/  LEA R92, P2, R64, UR6, 0x1 ;  /* 0x00000006405c7c11 */ /* 0x000fc8000f8408ff */
[----:B------:R-:W-:-:S05]  /*1c90*/  LEA.HI.X R93, R64, UR7, R61, 0x1, P2 ;  /* 0x00000007405d7c11 */ /* 0x000fca00090f0c3d */
[----:B------:R1:W4:Y:S01]  /*1ca0*/  LDG.E.64.CONSTANT R64, desc[UR10][R92.64] ;  /* 0x0000000a5c407981 */ /* 0x000322000c1e9b00 */
[----:B0-----:R-:W-:-:S04]  /*1cb0*/  LEA R90, P2, R60, UR6, 0x1 ;  /* 0x000000063c5a7c11 */ /* 0x001fc8000f8408ff */
[----:B------:R-:W-:-:S05]  /*1cc0*/  LEA.HI.X R91, R60, UR7, R59, 0x1, P2 ;  /* 0x000000073c5b7c11 */ /* 0x000fca00090f0c3b */
[----:B------:R0:W4:Y:S01]  /*1cd0*/  LDG.E.64.CONSTANT R60, desc[UR10][R90.64] ;  /* 0x0000000a5a3c7981 */ /* 0x000122000c1e9b00 */
[----:B-1----:R-:W-:-:S04]  /*1ce0*/  LEA R92, P2, R57, UR6, 0x1 ;  /* 0x00000006395c7c11 */ /* 0x002fc8000f8408ff */
[----:B------:R-:W-:-:S05]  /*1cf0*/  LEA.HI.X R93, R57, UR7, R56, 0x1, P2 ;  /* 0x00000007395d7c11 */ /* 0x000fca00090f0c38 */
[----:B------:R1:W4:Y:S01]  /*1d00*/  LDG.E.64.CONSTANT R56, desc[UR10][R92.64] ;  /* 0x0000000a5c387981 */ /* 0x000322000c1e9b00 */
[----:B0-----:R-:W-:-:S04]  /*1d10*/  LEA R90, P2, R58, UR6, 0x1 ;  /* 0x000000063a5a7c11 */ /* 0x001fc8000f8408ff */
[----:B------:R-:W-:Y:S02]  /*1d20*/  LEA.HI.X R91, R58, UR7, R55, 0x1, P2 ;  /* 0x000000073a5b7c11 */ /* 0x000fe400090f0c37 */
[----:B-1----:R-:W-:-:S03]  /*1d30*/  LEA R92, P2, R54, UR6, 0x1 ;  /* 0x00000006365c7c11 */ /* 0x002fc6000f8408ff */
[----:B------:R0:W4:Y:S01]  /*1d40*/  LDG.E.64.CONSTANT R58, desc[UR10][R90.64] ;  /* 0x0000000a5a3a7981 */ /* 0x000122000c1e9b00 */
[----:B------:R-:W-:-:S05]  /*1d50*/  LEA.HI.X R93, R54, UR7, R51, 0x1, P2 ;  /* 0x00000007365d7c11 */ /* 0x000fca00090f0c33 */
[----:B------:R1:W4:Y:S01]  /*1d60*/  LDG.E.64.CONSTANT R54, desc[UR10][R92.64] ;  /* 0x0000000a5c367981 */ /* 0x000322000c1e9b00 */
[----:B0-----:R-:W-:-:S04]  /*1d70*/  LEA R90, P2, R41, UR6, 0x1 ;  /* 0x00000006295a7c11 */ /* 0x001fc8000f8408ff */
[----:B------:R-:W-:-:S05]  /*1d80*/  LEA.HI.X R91, R41, UR7, R40, 0x1, P2 ;  /* 0x00000007295b7c11 */ /* 0x000fca00090f0c28 */
[----:B------:R0:W4:Y:S01]  /*1d90*/  LDG.E.64.CONSTANT R40, desc[UR10][R90.64] ;  /* 0x0000000a5a287981 */ /* 0x000122000c1e9b00 */
[----:B-1----:R-:W-:-:S04]  /*1da0*/  LEA R92, P2, R43, UR6, 0x1 ;  /* 0x000000062b5c7c11 */ /* 0x002fc8000f8408ff */
[----:B------:R-:W-:Y:S02]  /*1db0*/  LEA.HI.X R93, R43, UR7, R42, 0x1, P2 ;  /* 0x000000072b5d7c11 */ /* 0x000fe400090f0c2a */
[----:B0-----:R-:W-:-:S03]  /*1dc0*/  LEA R90, P2, R44, UR6, 0x1 ;  /* 0x000000062c5a7c11 */ /* 0x001fc6000f8408ff */
[----:B------:R0:W4:Y:S01]  /*1dd0*/  LDG.E.64.CONSTANT R42, desc[UR10][R92.64] ;  /* 0x0000000a5c2a7981 */ /* 0x000122000c1e9b00 */
[----:B------:R-:W-:-:S05]  /*1de0*/  LEA.HI.X R91, R44, UR7, R45, 0x1, P2 ;  /* 0x000000072c5b7c11 */ /* 0x000fca00090f0c2d */
[----:B------:R1:W4:Y:S01]  /*1df0*/  LDG.E.64.CONSTANT R44, desc[UR10][R90.64] ;  /* 0x0000000a5a2c7981 */ /* 0x000322000c1e9b00 */
[----:B0-----:R-:W-:-:S04]  /*1e00*/  LEA R92, P2, R47, UR6, 0x1 ;  /* 0x000000062f5c7c11 */ /* 0x001fc8000f8408ff */
[----:B------:R-:W-:Y:S02]  /*1e10*/  LEA.HI.X R93, R47, UR7, R46, 0x1, P2 ;  /* 0x000000072f5d7c11 */ /* 0x000fe400090f0c2e */
[----:B-1----:R-:W-:-:S03]  /*1e20*/  LEA R90, P2, R49, UR6, 0x1 ;  /* 0x00000006315a7c11 */ /* 0x002fc6000f8408ff */
[----:B------:R0:W4:Y:S01]  /*1e30*/  LDG.E.64.CONSTANT R46, desc[UR10][R92.64] ;  /* 0x0000000a5c2e7981 */ /* 0x000122000c1e9b00 */
[----:B------:R-:W-:Y:S02]  /*1e40*/  IADD3.X R51, R69, R48, R66, P0, P1 ;  /* 0x0000003045337210 */ /* 0x000fe400007e2442 */
[----:B------:R-:W-:Y:S02]  /*1e50*/  LEA.HI.X R91, R49, UR7, R86, 0x1, P2 ;  /* 0x00000007315b7c11 */ /* 0x000fe400090f0c56 */
[----:B------:R-:W-:-:S03]  /*1e60*/  LEA R86, P0, R50, UR6, 0x1 ;  /* 0x0000000632567c11 */ /* 0x000fc6000f8008ff */
[----:B------:R-:W4:Y:S01]  /*1e70*/  LDG.E.64.CONSTANT R48, desc[UR10][R90.64] ;  /* 0x0000000a5a307981 */ /* 0x000f22000c1e9b00 */
[----:B------:R-:W-:-:S05]  /*1e80*/  LEA.HI.X R87, R50, UR7, R51, 0x1, P0 ;  /* 0x0000000732577c11 */ /* 0x000fca00080f0c33 */
[----:B------:R1:W4:Y:S01]  /*1e90*/  LDG.E.64.CONSTANT R50, desc[UR10][R86.64] ;  /* 0x0000000a56327981 */ /* 0x000322000c1e9b00 */
[----:B------:R-:W-:Y:S01]  /*1ea0*/  HADD2.F32 R24, -RZ, R24.H1_H1 ;  /* 0x30000018ff187230 */ /* 0x000fe20000004100 */
[----:B------:R-:W-:Y:S01]  /*1eb0*/  UMOV UR4, 0xffffffff ;  /* 0xffffffff00047882 */ /* 0x000fe20000000000 */
[----:B------:R-:W-:Y:S02]  /*1ec0*/  HADD2.F32 R28, -RZ, R28.H1_H1 ;  /* 0x3000001cff1c7230 */ /* 0x000fe40000004100 */
[----:B0-----:R-:W-:-:S03]  /*1ed0*/  HADD2.F32 R93, -RZ, R25.H0_H0 ;  /* 0x20000019ff5d7230 */ /* 0x001fc60000004100 */
[----:B------:R-:W-:Y:S01]  /*1ee0*/  FFMA.FTZ R24, R24, R28, R20 ;  /* 0x0000001c18187223 */ /* 0x000fe20000010014 */
[--C-:B------:R-:W-:Y:S02]  /*1ef0*/  HADD2.F32 R28, -RZ, R29.reuse.H0_H0 ;  /* 0x2000001dff1c7230 */ /* 0x100fe40000004100 */
[----:B------:R-:W-:Y:S02]  /*1f00*/  HADD2.F32 R29, -RZ, R29.H1_H1 ;  /* 0x3000001dff1d7230 */ /* 0x000fe40000004100 */
[----:B------:R-:W-:Y:S02]  /*1f10*/  HADD2.F32 R20, -RZ, R25.H1_H1 ;  /* 0x30000019ff147230 */ /* 0x000fe40000004100 */
[----:B------:R-:W-:Y:S01]  /*1f20*/  FFMA.FTZ R28, R93, R28, R22 ;  /* 0x0000001c5d1c7223 */ /* 0x000fe20000010016 */
[--C-:B-1----:R-:W-:Y:S02]  /*1f30*/  HADD2.F32 R87, -RZ, R26.reuse.H1_H1 ;  /* 0x3000001aff577230 */ /* 0x102fe40000004100 */
[----:B------:R-:W-:Y:S01]  /*1f40*/  FFMA.FTZ R25, R20, R29, R21 ;  /* 0x0000001d14197223 */ /* 0x000fe20000010015 */
[----:B------:R-:W-:-:S02]  /*1f50*/  HADD2.F32 R20, -RZ, R26.H0_H0 ;  /* 0x2000001aff147230 */ /* 0x000fc40000004100 */
[--C-:B--2---:R-:W-:Y:S02]  /*1f60*/  HADD2.F32 R29, -RZ, R30.reuse.H0_H0 ;  /* 0x2000001eff1d7230 */ /* 0x104fe40000004100 */
[----:B------:R-:W-:-:S03]  /*1f70*/  HADD2.F32 R26, -RZ, R30.H1_H1 ;  /* 0x3000001eff1a7230 */ /* 0x000fc60000004100 */
[----:B------:R-:W-:Y:S02]  /*1f80*/  FFMA.FTZ R29, R20, R29, R23 ;  /* 0x0000001d141d7223 */ /* 0x000fe40000010017 */
[----:B------:R-:W0:Y:S01]  /*1f90*/  LDS.128 R20, [R85+0x20] ;  /* 0x0000200055147984 */ /* 0x000e220000000c00 */
        /* <DEDUP_REMOVED lines=9> */
[--C-:B---3--:R-:W-:Y:S02]  /*2030*/  HADD2.F32 R20, -RZ, R62.reuse.H0_H0 ;  /* 0x2000003eff147230 */ /* 0x108fe40000004100 */
        /* <DEDUP_REMOVED lines=8> */
[----:B------:R-:W-:Y:S02]  /*20c0*/  HADD2.F32 R62, -RZ, R21.H1_H1 ;  /* 0x30000015ff3e7230 */ /* 0x000fe40000004100 */
[--C-:B------:R-:W-:Y:S02]  /*20d0*/  HADD2.F32 R21, -RZ, R22.reuse.H0_H0 ;  /* 0x20000016ff157230 */ /* 0x100fe40000004100 */
[----:B------:R-:W-:Y:S02]  /*20e0*/  HADD2.F32 R27, -RZ, R22.H1_H1 ;  /* 0x30000016ff1b7230 */ /* 0x000fe40000004100 */
[----:B------:R-:W-:Y:S01]  /*20f0*/  FFMA.FTZ R25, R62, R63, R25 ;  /* 0x0000003f3e197223 */ /* 0x000fe20000010019 */
[--C-:B----4-:R-:W-:Y:S02]  /*2100*/  HADD2.F32 R22, -RZ, R64.reuse.H0_H0 ;  /* 0x20000040ff167230 */ /* 0x110fe40000004100 */
[----:B------:R-:W-:-:S03]  /*2110*/  HADD2.F32 R64, -RZ, R64.H1_H1 ;  /* 0x30000040ff407230 */ /* 0x000fc60000004100 */
[----:B------:R-:W-:Y:S01]  /*2120*/  FFMA.FTZ R20, R21, R22, R20 ;  /* 0x0000001615147223 */ /* 0x000fe20000010014 */
[----:B------:R-:W-:Y:S02]  /*2130*/  HADD2.F32 R22, -RZ, R65.H0_H0 ;  /* 0x20000041ff167230 */ /* 0x000fe40000004100 */
[----:B------:R-:W-:Y:S01]  /*2140*/  FFMA.FTZ R21, R27, R64, R26 ;  /* 0x000000401b157223 */ /* 0x000fe2000001001a */
[--C-:B------:R-:W-:Y:S02]  /*2150*/  HADD2.F32 R27, -RZ, R23.reuse.H0_H0 ;  /* 0x20000017ff1b7230 */ /* 0x100fe40000004100 */
[----:B------:R-:W-:Y:S02]  /*2160*/  HADD2.F32 R26, -RZ, R23.H1_H1 ;  /* 0x30000017ff1a7230 */ /* 0x000fe40000004100 */
[----:B------:R-:W-:Y:S02]  /*2170*/  HADD2.F32 R23, -RZ, R65.H1_H1 ;  /* 0x30000041ff177230 */ /* 0x000fe40000004100 */
[----:B------:R-:W-:-:S03]  /*2180*/  FFMA.FTZ R22, R27, R22, R24 ;  /* 0x000000161b167223 */ /* 0x000fc60000010018 */
[----:B------:R-:W-:Y:S02]  /*2190*/  FFMA.FTZ R23, R26, R23, R25 ;  /* 0x000000171a177223 */ /* 0x000fe40000010019 */
[----:B------:R-:W1:Y:S01]  /*21a0*/  LDS.128 R24, [R85+0x40] ;  /* 0x0000400055187984 */ /* 0x000e620000000c00 */
[--C-:B0-----:R-:W-:Y:S02]  /*21b0*/  HADD2.F32 R63, -RZ, R28.reuse.H0_H0 ;  /* 0x2000001cff3f7230 */ /* 0x101fe40000004100 */
[----:B------:R-:W-:Y:S02]  /*21c0*/  HADD2.F32 R62, -RZ, R28.H1_H1 ;  /* 0x3000001cff3e7230 */ /* 0x000fe40000004100 */
[--C-:B------:R-:W-:Y:S02]  /*21d0*/  HADD2.F32 R28, -RZ, R60.reuse.H0_H0 ;  /* 0x2000003cff1c7230 */ /* 0x100fe40000004100 */
[----:B------:R-:W-:Y:S02]  /*21e0*/  HADD2.F32 R60, -RZ, R60.H1_H1 ;  /* 0x3000003cff3c7230 */ /* 0x000fe40000004100 */
[----:B------:R-:W-:-:S02]  /*21f0*/  HADD2.F32 R65, -RZ, R30.H1_H1 ;  /* 0x3000001eff417230 */ /* 0x000fc40000004100 */
[----:B------:R-:W-:Y:S01]  /*2200*/  FFMA.FTZ R28, R63, R28, R20 ;  /* 0x0000001c3f1c7223 */ /* 0x000fe20000010014 */
[----:B------:R-:W-:Y:S02]  /*2210*/  HADD2.F32 R20, -RZ, R29.H1_H1 ;  /* 0x3000001dff147230 */ /* 0x000fe40000004100 */
[----:B------:R-:W-:Y:S01]  /*2220*/  FFMA.FTZ R60, R62, R60, R21 ;  /* 0x0000003c3e3c7223 */ /* 0x000fe20000010015 */
[--C-:B------:R-:W-:Y:S02]  /*2230*/  HADD2.F32 R62, -RZ, R61.reuse.H0_H0 ;  /* 0x2000003dff3e7230 */ /* 0x100fe40000004100 */
[----:B------:R-:W-:Y:S02]  /*2240*/  HADD2.F32 R61, -RZ, R61.H1_H1 ;  /* 0x3000003dff3d7230 */ /* 0x000fe40000004100 */
[----:B------:R-:W-:Y:S02]  /*2250*/  HADD2.F32 R21, -RZ, R29.H0_H0 ;  /* 0x2000001dff157230 */ /* 0x000fe40000004100 */
[----:B------:R-:W-:-:S02]  /*2260*/  HADD2.F32 R63, -RZ, R30.H0_H0 ;  /* 0x2000001eff3f7230 */ /* 0x000fc40000004100 */
[----:B------:R-:W-:Y:S01]  /*2270*/  FFMA.FTZ R61, R20, R61, R23 ;  /* 0x0000003d143d7223 */ /* 0x000fe20000010017 */
[--C-:B------:R-:W-:Y:S02]  /*2280*/  HADD2.F32 R30, -RZ, R56.reuse.H0_H0 ;  /* 0x20000038ff1e7230 */ /* 0x100fe40000004100 */
[----:B------:R-:W-:Y:S01]  /*2290*/  FFMA.FTZ R29, R21, R62, R22 ;  /* 0x0000003e151d7223 */ /* 0x000fe20000010016 */
[----:B------:R-:W-:Y:S01]  /*22a0*/  HADD2.F32 R56, -RZ, R56.H1_H1 ;  /* 0x30000038ff387230 */ /* 0x000fe20000004100 */
[----:B------:R-:W0:Y:S01]  /*22b0*/  LDS.128 R20, [R85+0x50] ;  /* 0x0000500055147984 */ /* 0x000e220000000c00 */
[----:B------:R-:W-:Y:S02]  /*22c0*/  HADD2.F32 R62, -RZ, R57.H0_H0 ;  /* 0x20000039ff3e7230 */ /* 0x000fe40000004100 */
[----:B------:R-:W-:Y:S01]  /*22d0*/  FFMA.FTZ R28, R63, R30, R28 ;  /* 0x0000001e3f1c7223 */ /* 0x000fe2000001001c */
[--C-:B------:R-:W-:Y:S02]  /*22e0*/  HADD2.F32 R30, -RZ, R31.reuse.H0_H0 ;  /* 0x2000001fff1e7230 */ /* 0x100fe40000004100 */
[----:B------:R-:W-:Y:S01]  /*22f0*/  FFMA.FTZ R60, R65, R56, R60 ;  /* 0x00000038413c7223 */ /* 0x000fe2000001003c */
[----:B------:R-:W-:-:S02]  /*2300*/  HADD2.F32 R56, -RZ, R31.H1_H1 ;  /* 0x3000001fff387230 */ /* 0x000fc40000004100 */
[----:B------:R-:W-:Y:S02]  /*2310*/  HADD2.F32 R57, -RZ, R57.H1_H1 ;  /* 0x30000039ff397230 */ /* 0x000fe40000004100 */
[----:B------:R-:W-:Y:S01]  /*2320*/  FFMA.FTZ R29, R30, R62, R29 ;  /* 0x0000003e1e1d7223 */ /* 0x000fe2000001001d */
[--C-:B------:R-:W-:Y:S02]  /*2330*/  HADD2.F32 R62, -RZ, R40.reuse.H0_H0 ;  /* 0x20000028ff3e7230 */ /* 0x100fe40000004100 */
[----:B------:R-:W-:Y:S02]  /*2340*/  HADD2.F32 R40, -RZ, R40.H1_H1 ;  /* 0x30000028ff287230 */ /* 0x000fe40000004100 */
[----:B------:R-:W-:Y:S01]  /*2350*/  FFMA.FTZ R61, R56, R57, R61 ;  /* 0x00000039383d7223 */ /* 0x000fe2000001003d */
[--C-:B-1----:R-:W-:Y:S02]  /*2360*/  HADD2.F32 R31, -RZ, R24.reuse.H0_H0 ;  /* 0x20000018ff1f7230 */ /* 0x102fe40000004100 */
[----:B------:R-:W-:-:S02]  /*2370*/  HADD2.F32 R63, -RZ, R24.H1_H1 ;  /* 0x30000018ff3f7230 */ /* 0x000fc40000004100 */
[--C-:B------:R-:W-:Y:S02]  /*2380*/  HADD2.F32 R24, -RZ, R58.reuse.H0_H0 ;  /* 0x2000003aff187230 */ /* 0x100fe40000004100 */
[----:B------:R-:W-:Y:S02]  /*2390*/  HADD2.F32 R58, -RZ, R58.H1_H1 ;  /* 0x3000003aff3a7230 */ /* 0x000fe40000004100 */
[----:B------:R-:W-:Y:S02]  /*23a0*/  HADD2.F32 R30, -RZ, R25.H0_H0 ;  /* 0x20000019ff1e7230 */ /* 0x000fe40000004100 */
[----:B------:R-:W-:Y:S01]  /*23b0*/  FFMA.FTZ R24, R31, R24, R28 ;  /* 0x000000181f187223 */ /* 0x000fe2000001001c */
[--C-:B------:R-:W-:Y:S02]  /*23c0*/  HADD2.F32 R57, -RZ, R59.reuse.H0_H0 ;  /* 0x2000003bff397230 */ /* 0x100fe40000004100 */
[----:B------:R-:W-:Y:S01]  /*23d0*/  FFMA.FTZ R60, R63, R58, R60 ;  /* 0x0000003a3f3c7223 */ /* 0x000fe2000001003c */
[----:B------:R-:W-:-:S02]  /*23e0*/  HADD2.F32 R59, -RZ, R59.H1_H1 ;  /* 0x3000003bff3b7230 */ /* 0x000fc40000004100 */
[----:B------:R-:W-:Y:S02]  /*23f0*/  HADD2.F32 R56, -RZ, R25.H1_H1 ;  /* 0x30000019ff387230 */ /* 0x000fe40000004100 */
[----:B------:R-:W-:Y:S01]  /*2400*/  FFMA.FTZ R25, R30, R57, R29 ;  /* 0x000000391e197223 */ /* 0x000fe2000001001d */
[----:B------:R-:W-:Y:S01]  /*2410*/  HADD2.F32 R57, -RZ, R26.H0_H0 ;  /* 0x2000001aff397230 */ /* 0x000fe20000004100 */
[----:B------:R-:W1:Y:S01]  /*2420*/  LDS.128 R28, [R85+0x60] ;  /* 0x00006000551c7984 */ /* 0x000e620000000c00 */
[----:B------:R-:W-:Y:S02]  /*2430*/  HADD2.F32 R58, -RZ, R54.H0_H0 ;  /* 0x20000036ff3a7230 */ /* 0x000fe40000004100 */
[----:B------:R-:W-:Y:S01]  /*2440*/  FFMA.FTZ R56, R56, R59, R61 ;  /* 0x0000003b38387223 */ /* 0x000fe2000001003d */
[----:B------:R-:W-:Y:S02]  /*2450*/  HADD2.F32 R59, -RZ, R26.H1_H1 ;  /* 0x3000001aff3b7230 */ /* 0x000fe40000004100 */
[----:B------:R-:W-:-:S02]  /*2460*/  HADD2.F32 R26, -RZ, R27.H0_H0 ;  /* 0x2000001bff1a7230 */ /* 0x000fc40000004100 */
[----:B------:R-:W-:Y:S01]  /*2470*/  FFMA.FTZ R24, R57, R58, R24 ;  /* 0x0000003a39187223 */ /* 0x000fe20000010018 */
[----:B------:R-:W-:Y:S02]  /*2480*/  HADD2.F32 R54, -RZ, R54.H1_H1 ;  /* 0x30000036ff367230 */ /* 0x000fe40000004100 */
[----:B------:R-:W-:Y:S02]  /*2490*/  HADD2.F32 R27, -RZ, R27.H1_H1 ;  /* 0x3000001bff1b7230 */ /* 0x000fe40000004100 */
[--C-:B------:R-:W-:Y:S02]  /*24a0*/  HADD2.F32 R58, -RZ, R55.reuse.H1_H1 ;  /* 0x30000037ff3a7230 */ /* 0x100fe40000004100 */
[----:B------:R-:W-:Y:S01]  /*24b0*/  FFMA.FTZ R60, R59, R54, R60 ;  /* 0x000000363b3c7223 */ /* 0x000fe2000001003c */
[----:B------:R-:W-:Y:S02]  /*24c0*/  HADD2.F32 R57, -RZ, R55.H0_H0 ;  /* 0x20000037ff397230 */ /* 0x000fe40000004100 */
[----:B0-----:R-:W-:-:S02]  /*24d0*/  HADD2.F32 R61, -RZ, R20.H0_H0 ;  /* 0x20000014ff3d7230 */ /* 0x001fc40000004100 */
[----:B------:R-:W-:Y:S01]  /*24e0*/  FFMA.FTZ R54, R27, R58, R56 ;  /* 0x0000003a1b367223 */ /* 0x000fe20000010038 */
[----:B------:R-:W-:Y:S02]  /*24f0*/  HADD2.F32 R58, -RZ, R41.H0_H0 ;  /* 0x20000029ff3a7230 */ /* 0x000fe40000004100 */
[----:B------:R-:W-:Y:S01]  /*2500*/  FFMA.FTZ R55, R26, R57, R25 ;  /* 0x000000391a377223 */ /* 0x000fe20000010019 */
[----:B------:R-:W-:Y:S02]  /*2510*/  HADD2.F32 R57, -RZ, R20.H1_H1 ;  /* 0x30000014ff397230 */ /* 0x000fe40000004100 */
[----:B------:R-:W-:Y:S01]  /*2520*/  FFMA.FTZ R56, R61, R62, R24 ;  /* 0x0000003e3d387223 */ /* 0x000fe20000010018 */
[----:B------:R-:W-:Y:S01]  /*2530*/  HADD2.F32 R20, -RZ, R21.H0_H0 ;  /* 0x20000015ff147230 */ /* 0x000fe20000004100 */
[----:B------:R-:W0:Y:S01]  /*2540*/  LDS.128 R24, [R85+0x70] ;  /* 0x0000700055187984 */ /* 0x000e220000000c00 */
[--C-:B------:R-:W-:Y:S02]  /*2550*/  HADD2.F32 R63, -RZ, R23.reuse.H0_H0 ;  /* 0x20000017ff3f7230 */ /* 0x100fe40000004100 */
[----:B------:R-:W-:Y:S01]  /*2560*/  FFMA.FTZ R40, R57, R40, R60 ;  /* 0x0000002839287223 */ /* 0x000fe2000001003c */
[----:B------:R-:W-:-:S02]  /*2570*/  HADD2.F32 R62, -RZ, R23.H1_H1 ;  /* 0x30000017ff3e7230 */ /* 0x000fc40000004100 */
[----:B------:R-:W-:Y:S01]  /*2580*/  FFMA.FTZ R20, R20, R58, R55 ;  /* 0x0000003a14147223 */ /* 0x000fe20000010037 */
[----:B------:R-:W-:Y:S02]  /*2590*/  HADD2.F32 R21, -RZ, R21.H1_H1 ;  /* 0x30000015ff157230 */ /* 0x000fe40000004100 */
[----:B------:R-:W-:Y:S02]  /*25a0*/  HADD2.F32 R41, -RZ, R41.H1_H1 ;  /* 0x30000029ff297230 */ /* 0x000fe40000004100 */
[----:B------:R-:W-:Y:S02]  /*25b0*/  HADD2.F32 R23, -RZ, R43.H0_H0 ;  /* 0x2000002bff177230 */ /* 0x000fe40000004100 */
[--C-:B------:R-:W-:Y:S02]  /*25c0*/  HADD2.F32 R59, -RZ, R22.reuse.H0_H0 ;  /* 0x20000016ff3b7230 */ /* 0x100fe40000004100 */
[----:B------:R-:W-:Y:S01]  /*25d0*/  FFMA.FTZ R21, R21, R41, R54 ;  /* 0x0000002915157223 */ /* 0x000fe20000010036 */
[----:B------:R-:W-:-:S02]  /*25e0*/  HADD2.F32 R61, -RZ, R22.H1_H1 ;  /* 0x30000016ff3d7230 */ /* 0x000fc40000004100 */
[----:B------:R-:W-:Y:S01]  /*25f0*/  FFMA.FTZ R20, R63, R23, R20 ;  /* 0x000000173f147223 */ /* 0x000fe20000010014 */
[--C-:B------:R-:W-:Y:S02]  /*2600*/  HADD2.F32 R22, -RZ, R42.reuse.H0_H0 ;  /* 0x2000002aff167230 */ /* 0x100fe40000004100 */
[----:B------:R-:W-:Y:S02]  /*2610*/  HADD2.F32 R42, -RZ, R42.H1_H1 ;  /* 0x3000002aff2a7230 */ /* 0x000fe40000004100 */
[----:B------:R-:W-:Y:S02]  /*2620*/  HADD2.F32 R43, -RZ, R43.H1_H1 ;  /* 0x3000002bff2b7230 */ /* 0x000fe40000004100 */
[----:B------:R-:W-:Y:S01]  /*2630*/  FFMA.FTZ R22, R59, R22, R56 ;  /* 0x000000163b167223 */ /* 0x000fe20000010038 */
[--C-:B-1----:R-:W-:Y:S02]  /*2640*/  HADD2.F32 R23, -RZ, R28.reuse.H0_H0 ;  /* 0x2000001cff177230 */ /* 0x102fe40000004100 */
[----:B------:R-:W-:Y:S01]  /*2650*/  FFMA.FTZ R40, R61, R42, R40 ;  /* 0x0000002a3d287223 */ /* 0x000fe20000010028 */
[----:B------:R-:W-:-:S02]  /*2660*/  HADD2.F32 R41, -RZ, R28.H1_H1 ;  /* 0x3000001cff297230 */ /* 0x000fc40000004100 */
[----:B------:R-:W-:Y:S01]  /*2670*/  FFMA.FTZ R21, R62, R43, R21 ;  /* 0x0000002b3e157223 */ /* 0x000fe20000010015 */
[----:B------:R-:W-:Y:S02]  /*2680*/  HADD2.F32 R28, -RZ, R44.H0_H0 ;  /* 0x2000002cff1c7230 */ /* 0x000fe40000004100 */
[--C-:B------:R-:W-:Y:S02]  /*2690*/  HADD2.F32 R43, -RZ, R29.reuse.H0_H0 ;  /* 0x2000001dff2b7230 */ /* 0x100fe40000004100 */
[----:B------:R-:W-:Y:S02]  /*26a0*/  HADD2.F32 R42, -RZ, R29.H1_H1 ;  /* 0x3000001dff2a7230 */ /* 0x000fe40000004100 */
[----:B------:R-:W-:Y:S01]  /*26b0*/  FFMA.FTZ R22, R23, R28, R22 ;  /* 0x0000001c17167223 */ /* 0x000fe20000010016 */
[----:B------:R-:W-:Y:S02]  /*26c0*/  HADD2.F32 R55, -RZ, R30.H0_H0 ;  /* 0x2000001eff377230 */ /* 0x000fe40000004100 */
[----:B------:R-:W-:-:S02]  /*26d0*/  HADD2.F32 R29, -RZ, R45.H0_H0 ;  /* 0x2000002dff1d7230 */ /* 0x000fc40000004100 */
[----:B------:R-:W-:Y:S02]  /*26e0*/  HADD2.F32 R23, -RZ, R46.H0_H0 ;  /* 0x2000002eff177230 */ /* 0x000fe40000004100 */
[----:B------:R-:W-:Y:S02]  /*26f0*/  HADD2.F32 R44, -RZ, R44.H1_H1 ;  /* 0x3000002cff2c7230 */ /* 0x000fe40000004100 */
[----:B------:R-:W-:Y:S01]  /*2700*/  FFMA.FTZ R20, R43, R29, R20 ;  /* 0x0000001d2b147223 */ /* 0x000fe20000010014 */
[----:B------:R-:W-:Y:S02]  /*2710*/  HADD2.F32 R57, -RZ, R30.H1_H1 ;  /* 0x3000001eff397230 */ /* 0x000fe40000004100 */
[----:B------:R-:W-:Y:S01]  /*2720*/  FFMA.FTZ R22, R55, R23, R22 ;  /* 0x0000001737167223 */ /* 0x000fe20000010016 */
[--C-:B0-----:R-:W-:Y:S02]  /*2730*/  HADD2.F32 R23, -RZ, R24.reuse.H0_H0 ;  /* 0x20000018ff177230 */ /* 0x101fe40000004100 */
[----:B------:R-:W-:Y:S01]  /*2740*/  FFMA.FTZ R40, R41, R44, R40 ;  /* 0x0000002c29287223 */ /* 0x000fe20000010028 */
[----:B------:R-:W-:-:S02]  /*2750*/  HADD2.F32 R29, -RZ, R24.H1_H1 ;  /* 0x30000018ff1d7230 */ /* 0x000fc40000004100 */
[----:B------:R-:W-:Y:S02]  /*2760*/  HADD2.F32 R59, -RZ, R31.H0_H0 ;  /* 0x2000001fff3b7230 */ /* 0x000fe40000004100 */
[----:B------:R-:W-:Y:S02]  /*2770*/  HADD2.F32 R46, -RZ, R46.H1_H1 ;  /* 0x3000002eff2e7230 */ /* 0x000fe40000004100 */
[----:B------:R-:W-:Y:S02]  /*2780*/  HADD2.F32 R28, -RZ, R47.H0_H0 ;  /* 0x2000002fff1c7230 */ /* 0x000fe40000004100 */
[--C-:B------:R-:W-:Y:S02]  /*2790*/  HADD2.F32 R24, -RZ, R48.reuse.H0_H0 ;  /* 0x20000030ff187230 */ /* 0x100fe40000004100 */
[----:B------:R-:W-:Y:S01]  /*27a0*/  FFMA.FTZ R40, R57, R46, R40 ;  /* 0x0000002e39287223 */ /* 0x000fe20000010028 */
[----:B------:R-:W-:Y:S02]  /*27b0*/  HADD2.F32 R45, -RZ, R45.H1_H1 ;  /* 0x3000002dff2d7230 */ /* 0x000fe40000004100 */
[----:B------:R-:W-:Y:S01]  /*27c0*/  FFMA.FTZ R20, R59, R28, R20 ;  /* 0x0000001c3b147223 */ /* 0x000fe20000010014 */
[----:B------:R-:W-:-:S02]  /*27d0*/  HADD2.F32 R48, -RZ, R48.H1_H1 ;  /* 0x30000030ff307230 */ /* 0x000fc40000004100 */
[----:B------:R-:W-:Y:S01]  /*27e0*/  FFMA.FTZ R22, R23, R24, R22 ;  /* 0x0000001817167223 */ /* 0x000fe20000010016 */
[----:B------:R-:W-:Y:S02]  /*27f0*/  HADD2.F32 R30, -RZ, R31.H1_H1 ;  /* 0x3000001fff1e7230 */ /* 0x000fe40000004100 */
[----:B------:R-:W-:Y:S01]  /*2800*/  FFMA.FTZ R21, R42, R45, R21 ;  /* 0x0000002d2a157223 */ /* 0x000fe20000010015 */
[--C-:B------:R-:W-:Y:S02]  /*2810*/  HADD2.F32 R31, -RZ, R25.reuse.H0_H0 ;  /* 0x20000019ff1f7230 */ /* 0x100fe40000004100 */
[----:B------:R-:W-:Y:S01]  /*2820*/  FFMA.FTZ R29, R29, R48, R40 ;  /* 0x000000301d1d7223 */ /* 0x000fe20000010028 */
[----:B------:R-:W-:Y:S02]  /*2830*/  HADD2.F32 R28, -RZ, R25.H1_H1 ;  /* 0x30000019ff1c7230 */ /* 0x000fe40000004100 */
[----:B------:R-:W-:Y:S02]  /*2840*/  HADD2.F32 R23, -RZ, R49.H0_H0 ;  /* 0x20000031ff177230 */ /* 0x000fe40000004100 */
[----:B------:R-:W-:-:S02]  /*2850*/  HADD2.F32 R25, -RZ, R26.H0_H0 ;  /* 0x2000001aff197230 */ /* 0x000fc40000004100 */
[----:B------:R-:W-:Y:S02]  /*2860*/  HADD2.F32 R24, -RZ, R50.H0_H0 ;  /* 0x20000032ff187230 */ /* 0x000fe40000004100 */
[----:B------:R-:W-:Y:S01]  /*2870*/  FFMA.FTZ R20, R31, R23, R20 ;  /* 0x000000171f147223 */ /* 0x000fe20000010014 */
[----:B------:R-:W-:Y:S02]  /*2880*/  HADD2.F32 R47, -RZ, R47.H1_H1 ;  /* 0x3000002fff2f7230 */ /* 0x000fe40000004100 */
[----:B------:R-:W-:Y:S02]  /*2890*/  HADD2.F32 R26, -RZ, R26.H1_H1 ;  /* 0x3000001aff1a7230 */ /* 0x000fe40000004100 */
[----:B------:R-:W-:Y:S01]  /*28a0*/  FFMA.FTZ R22, R25, R24, R22 ;  /* 0x0000001819167223 */ /* 0x000fe20000010016 */
[----:B------:R-:W-:Y:S02]  /*28b0*/  HADD2.F32 R50, -RZ, R50.H1_H1 ;  /* 0x30000032ff327230 */ /* 0x000fe40000004100 */
[----:B------:R-:W-:Y:S01]  /*28c0*/  FFMA.FTZ R21, R30, R47, R21 ;  /* 0x0000002f1e157223 */ /* 0x000fe20000010015 */
[----:B------:R-:W-:-:S02]  /*28d0*/  HADD2.F32 R41, -RZ, R27.H0_H0 ;  /* 0x2000001bff297230 */ /* 0x000fc40000004100 */
[----:B------:R-:W-:Y:S02]  /*28e0*/  HADD2.F32 R49, -RZ, R49.H1_H1 ;  /* 0x30000031ff317230 */ /* 0x000fe40000004100 */
[----:B------:R-:W-:Y:S01]  /*28f0*/  FFMA.FTZ R29, R26, R50, R29 ;  /* 0x000000321a1d7223 */ /* 0x000fe2000001001d */
[----:B------:R-:W-:Y:S02]  /*2900*/  HADD2.F32 R23, -RZ, R51.H0_H0 ;  /* 0x20000033ff177230 */ /* 0x000fe40000004100 */
[----:B------:R-:W-:Y:S02]  /*2910*/  HADD2.F32 R30, -RZ, R27.H1_H1 ;  /* 0x3000001bff1e7230 */ /* 0x000fe40000004100 */
[----:B------:R-:W-:Y:S01]  /*2920*/  FFMA.FTZ R21, R28, R49, R21 ;  /* 0x000000311c157223 */ /* 0x000fe20000010015 */
[----:B------:R-:W-:Y:S02]  /*2930*/  HADD2.F32 R51, -RZ, R51.H1_H1 ;  /* 0x30000033ff337230 */ /* 0x000fe40000004100 */
[----:B------:R-:W-:Y:S01]  /*2940*/  FFMA.FTZ R20, R41, R23, R20 ;  /* 0x0000001729147223 */ /* 0x000fe20000010014 */
[----:B------:R-:W-:-:S02]  /*2950*/  FADD.FTZ R29, R22, R29 ;  /* 0x0000001d161d7221 */ /* 0x000fc40000010000 */
[----:B------:R-:W-:Y:S02]  /*2960*/  FFMA.FTZ R21, R30, R51, R21 ;  /* 0x000000331e157223 */ /* 0x000fe40000010015 */
[----:B------:R-:W-:-:S04]  /*2970*/  FADD.FTZ R20, R20, R29 ;  /* 0x0000001d14147221 */ /* 0x000fc80000010000 */
[----:B------:R-:W-:Y:S01]  /*2980*/  FADD.FTZ R20, R21, R20 ;  /* 0x0000001415147221 */ /* 0x000fe20000010000 */
[----:B------:R-:W-:Y:S06]  /*2990*/  BRA.DIV UR4, `(.L_x_23726) ;  /* 0x0000004604d87947 */ /* 0x000fec000b800000 */
[----:B------:R0:W1:Y:S02]  /*29a0*/  SHFL.BFLY PT, R21, R20, 0x1, 0x1f ;  /* 0x0c201f0014157f89 */ /* 0x00006400000e0000 */
.L_x_23779:
        /* <DEDUP_REMOVED lines=12> */
[----:B0-----:R-:W-:-:S05]  /*2a70*/  FSEL R20, R21, RZ, !P0 ;  /* 0x000000ff15147208 */ /* 0x001fca0004000000 */
[----:B------:R1:W-:Y:S04]  /*2a80*/  STS [R67], R20 ;  /* 0x0000001443007388 */ /* 0x0003e80000000800 */
[----:B------:R-:W-:-:S07]  /*2a90*/  @!P0 FMNMX.FTZ R78, R78, R21, !PT ;  /* 0x000000154e4e8209 */ /* 0x000fce0007810000 */
.L_x_23728:
[----:B------:R-:W-:Y:S05]  /*2aa0*/  BSYNC B1 ;  /* 0x0000000000017941 */ /* 0x000fea0003800000 */
.L_x_23727:
[----:B------:R-:W-:Y:S01]  /*2ab0*/  IADD3 R2, P0, R2, 0x10, RZ ;  /* 0x0000001002027810 */ /* 0x000fe20007f1e0ff */
[----:B------:R-:W-:Y:S01]  /*2ac0*/  VIADD R68, R68, 0x40 ;  /* 0x0000004044447836 */ /* 0x000fe20000000000 */
[----:B-1----:R-:W-:Y:S01]  /*2ad0*/  IADD3 R67, R67, 0x100, RZ ;  /* 0x0000010043437810 */ /* 0x002fe20007ffe0ff */
[----:B------:R-:W-:Y:S02]  /*2ae0*/  VIADD R52, R52, 0x40 ;  /* 0x0000004034347836 */ /* 0x000fe40000000000 */
[----:B------:R-:W-:Y:S01]  /*2af0*/  IMAD.X R3, RZ, RZ, R3, P0 ;  /* 0x000000ffff037224 */ /* 0x000fe200000e0603 */
[----:B------:R-:W-:Y:S07]  /*2b00*/  @!P2 BRA `(.L_x_23729) ;  /* 0xffffffe80098a947 */ /* 0x000fee000383ffff */
.L_x_23725:
[----:B------:R-:W-:Y:S05]  /*2b10*/  BSYNC B0 ;  /* 0x0000000000007941 */ /* 0x000fea0003800000 */
.L_x_23724:
[----:B------:R-:W1:Y:S01]  /*2b20*/  S2R R47, SR_TID.X ;  /* 0x00000000002f7919 */ /* 0x000e620000002100 */
[----:B------:R-:W-:Y:S01]  /*2b30*/  VIADD R3, R83, 0xf ;  /* 0x0000000f53037836 */ /* 0x000fe20000000000 */
[----:B------:R-:W-:-:S04]  /*2b40*/  UMOV UR4, 0xffffffff ;  /* 0xffffffff00047882 */ /* 0x000fc80000000000 */
[----:B------:R-:W-:-:S04]  /*2b50*/  SHF.R.S32.HI R4, RZ, 0x1f, R3 ;  /* 0x0000001fff047819 */ /* 0x000fc80000011403 */
[----:B------:R-:W-:-:S04]  /*2b60*/  LEA.HI R3, R4, R3, RZ, 0x4 ;  /* 0x0000000304037211 */ /* 0x000fc800078f20ff */
[----:B------:R-:W-:Y:S02]  /*2b70*/  SHF.R.S32.HI R3, RZ, 0x4, R3 ;  /* 0x00000004ff037819 */ /* 0x000fe40000011403 */
[----:B-1----:R-:W-:-:S04]  /*2b80*/  SHF.R.S32.HI R2, RZ, 0x1f, R47 ;  /* 0x0000001fff027819 */ /* 0x002fc8000001142f */
[----:B------:R-:W-:-:S04]  /*2b90*/  LEA.HI R2, R2, R47, RZ, 0x5 ;  /* 0x0000002f02027211 */ /* 0x000fc800078f28ff */
[----:B------:R-:W-:Y:S02]  /*2ba0*/  LOP3.LUT R48, R2, 0xffffffe0, RZ, 0xc0, !PT ;  /* 0xffffffe002307812 */ /* 0x000fe400078ec0ff */
[----:B------:R-:W-:-:S03]  /*2bb0*/  SHF.R.S32.HI R46, RZ, 0x5, R2 ;  /* 0x00000005ff2e7819 */ /* 0x000fc60000011402 */
[----:B------:R-:W-:Y:S01]  /*2bc0*/  IMAD.IADD R48, R47, 0x1, -R48 ;  /* 0x000000012f307824 */ /* 0x000fe200078e0a30 */
        /* <DEDUP_REMOVED lines=8> */
.L_x_23785:
[----:B------:R-:W-:Y:S01]  /*2c50*/  ISETP.NE.AND P0, PT, R48, RZ, PT ;  /* 0x000000ff3000720c */ /* 0x000fe20003f05270 */
[----:B------:R-:W-:-:S12]  /*2c60*/  WARPSYNC.ALL ;  /* 0x0000000000007948 */ /* 0x000fd80003800000 */
[----:B------:R-:W3:Y:S01]  /*2c70*/  @!P0 S2R R5, SR_CgaCtaId ;  /* 0x0000000000058919 */ /* 0x000ee20000008800 */
[----:B------:R-:W-:Y:S02]  /*2c80*/  @!P0 MOV R2, 0x400 ;  /* 0x0000040000028802 */ /* 0x000fe40000000f00 */
[----:B--2---:R-:W-:-:S03]  /*2c90*/  @!P0 FMNMX.FTZ R4, R7, R4, !PT ;  /* 0x0000000407048209 */ /* 0x004fc60007810000 */
[----:B------:R-:W-:-:S05]  /*2ca0*/  @!P0 VIADD R2, R2, 0x100 ;  /* 0x0000010002028836 */ /* 0x000fca0000000000 */
[----:B---3--:R-:W-:-:S04]  /*2cb0*/  @!P0 LEA R5, R5, R2, 0x18 ;  /* 0x0000000205058211 */ /* 0x008fc800078ec0ff */
[----:B------:R-:W-:-:S05]  /*2cc0*/  @!P0 LEA R5, R46, R5, 0x2 ;  /* 0x000000052e058211 */ /* 0x000fca00078e10ff */
[----:B------:R2:W-:Y:S01]  /*2cd0*/  @!P0 STS [R5], R4 ;  /* 0x0000000405008388 */ /* 0x0005e20000000800 */
[----:B------:R-:W-:Y:S01]  /*2ce0*/  BAR.SYNC.DEFER_BLOCKING 0x0 ;  /* 0x0000000000007b1d */ /* 0x000fe20000010000 */
[----:B------:R-:W-:Y:S01]  /*2cf0*/  ISETP.GT.AND P0, PT, R48, 0x3, PT ;  /* 0x000000033000780c */ /* 0x000fe20003f04270 */
[----:B--2---:R-:W-:Y:S01]  /*2d00*/  IMAD.MOV.U32 R4, RZ, RZ, -0x800001 ;  /* 0xff7fffffff047424 */ /* 0x004fe200078e00ff */
[----:B------:R-:W-:Y:S01]  /*2d10*/  ISETP.GE.AND P1, PT, R47, R82, PT ;  /* 0x000000522f00720c */ /* 0x000fe20003f26270 */
[----:B------:R-:W-:Y:S02]  /*2d20*/  IMAD.MOV.U32 R6, RZ, RZ, RZ ;  /* 0x000000ffff067224 */ /* 0x000fe400078e00ff */
[----:B------:R-:W-:Y:S08]  /*2d30*/  BSSY B0, `(.L_x_23731) ;  /* 0x00000f6000007945 */ /* 0x000ff00003800000 */
[----:B------:R-:W2:Y:S01]  /*2d40*/  @!P0 S2R R5, SR_CgaCtaId ;  /* 0x0000000000058919 */ /* 0x000ea20000008800 */
[----:B------:R-:W-:-:S05]  /*2d50*/  @!P0 MOV R2, 0x400 ;  /* 0x0000040000028802 */ /* 0x000fca0000000f00 */
[----:B------:R-:W-:-:S05]  /*2d60*/  @!P0 VIADD R2, R2, 0x100 ;  /* 0x0000010002028836 */ /* 0x000fca0000000000 */
        /* <DEDUP_REMOVED lines=19> */
[----:B------:R-:W-:Y:S01]  /*2ea0*/  IMAD R4, R6, -0x200, R4 ;  /* 0xfffffe0006047824 */ /* 0x000fe200078e0204 */
[----:B------:R-:W-:-:S04]  /*2eb0*/  HFMA2.MMA R6, -RZ, RZ, 0, 0 ;  /* 0x00000000ff067435 */ /* 0x000fc800000001ff */
        /* <DEDUP_REMOVED lines=12> */
.L_x_23735:
        /* <DEDUP_REMOVED lines=11> */
.L_x_23734:
[----:B------:R-:W-:Y:S05]  /*3030*/  BSYNC B1 ;  /* 0x0000000000017941 */ /* 0x000fea0003800000 */
.L_x_23733:
        /* <DEDUP_REMOVED lines=14> */
.L_x_23738:
        /* <DEDUP_REMOVED lines=100> */
.L_x_23737:
[----:B------:R-:W-:Y:S05]  /*3760*/  BSYNC B1 ;  /* 0x0000000000017941 */ /* 0x000fea0003800000 */
.L_x_23736:
        /* <DEDUP_REMOVED lines=55> */
.L_x_23740:
[----:B------:R-:W-:Y:S05]  /*3ae0*/  BSYNC B1 ;  /* 0x0000000000017941 */ /* 0x000fea0003800000 */
.L_x_23739:
        /* <DEDUP_REMOVED lines=26> */
.L_x_23732:
[----:B------:R-:W-:Y:S05]  /*3c90*/  BSYNC B0 ;  /* 0x0000000000007941 */ /* 0x000fea0003800000 */
.L_x_23731:
        /* <DEDUP_REMOVED lines=15> */
[----:B------:R-:W-:-:S04]  /*3d90*/  @!P0 IADD3 R5, R5, 0x100, RZ ;  /* 0x0000010005058810 */ /* 0x000fc80007ffe0ff */
        /* <DEDUP_REMOVED lines=43> */
.L_x_23745:
[----:B------:R-:W3:Y:S01]  /*4050*/  LDS R8, [R6] ;  /* 0x0000000006087984 */ /* 0x000ee20000000800 */
[----:B------:R-:W-:Y:S02]  /*4060*/  VIADD R5, R5, 0xffffffff ;  /* 0xffffffff05057836 */ /* 0x000fe40000000000 */
[----:B------:R-:W-:-:S03]  /*4070*/  VIADD R7, R7, 0x80 ;  /* 0x0000008007077836 */ /* 0x000fc60000000000 */
[----:B------:R-:W-:Y:S01]  /*4080*/  ISETP.NE.AND P0, PT, R5, RZ, PT ;  /* 0x000000ff0500720c */ /* 0x000fe20003f05270 */
[----:B---3--:R-:W-:-:S05]  /*4090*/  FMUL.FTZ R9, R8, R30 ;  /* 0x0000001e08097220 */ /* 0x008fca0000410000 */
[----:B------:R2:W-:Y:S02]  /*40a0*/  STS [R6], R9 ;  /* 0x0000000906007388 */ /* 0x0005e40000000800 */
[----:B--2---:R-:W-:-:S05]  /*40b0*/  IADD3 R6, R6, 0x200, RZ ;  /* 0x0000020006067810 */ /* 0x004fca0007ffe0ff */
[----:B------:R-:W-:Y:S05]  /*40c0*/  @P0 BRA `(.L_x_23745) ;  /* 0xfffffffc00e00947 */ /* 0x000fea000383ffff */
.L_x_23744:
[----:B------:R-:W-:Y:S05]  /*40d0*/  BSYNC B1 ;  /* 0x0000000000017941 */ /* 0x000fea0003800000 */
.L_x_23743:
[----:B------:R-:W-:Y:S05]  /*40e0*/  @!P1 BRA `(.L_x_23742) ;  /* 0x0000000400c09947 */ /* 0x000fea0003800000 */
[----:B------:R-:W4:Y:S01]  /*40f0*/  S2UR UR5, SR_CgaCtaId ;  /* 0x00000000000579c3 */ /* 0x000f220000008800 */
[----:B--2---:R-:W-:Y:S01]  /*4100*/  IMAD.IADD R5, R82, 0x1, -R7 ;  /* 0x0000000152057824 */ /* 0x004fe200078e0a07 */
        /* <DEDUP_REMOVED lines=11> */
.L_x_23748:
[----:B------:R-:W3:Y:S01]  /*41c0*/  LDS R6, [R5+-0x400] ;  /* 0xfffc000005067984 */ /* 0x000ee20000000800 */
[----:B------:R-:W-:-:S03]  /*41d0*/  VIADD R7, R7, 0x800 ;  /* 0x0000080007077836 */ /* 0x000fc60000000000 */
[----:B------:R-:W2:Y:S02]  /*41e0*/  LDS R8, [R5+-0x200] ;  /* 0xfffe000005087984 */ /* 0x000ea40000000800 */
        /* <DEDUP_REMOVED lines=49> */
.L_x_23747:
[----:B------:R-:W-:Y:S05]  /*4500*/  BSYNC B1 ;  /* 0x0000000000017941 */ /* 0x000fea0003800000 */
.L_x_23746:
        /* <DEDUP_REMOVED lines=31> */
.L_x_23750:
[----:B------:R-:W-:Y:S05]  /*4700*/  BSYNC B1 ;  /* 0x0000000000017941 */ /* 0x000fea0003800000 */
.L_x_23749:
[----:B------:R-:W-:-:S13]  /*4710*/  ISETP.LT.OR P0, PT, R7, R82, P0 ;  /* 0x000000520700720c */ /* 0x000fda0000701670 */
        /* <DEDUP_REMOVED lines=13> */
.L_x_23742:
[----:B------:R-:W-:Y:S05]  /*47f0*/  BSYNC B0 ;  /* 0x0000000000007941 */ /* 0x000fea0003800000 */
.L_x_23741:
        /* <DEDUP_REMOVED lines=31> */
[----:B------:R4:W-:Y:S02]  /*49f0*/  STG.E desc[UR10][R8.64], R4 ;  /* 0x0000000408007986 */ /* 0x0009e4000c10190a */
.L_x_23752:
[----:B------:R-:W-:Y:S05]  /*4a00*/  BSYNC B0 ;  /* 0x0000000000007941 */ /* 0x000fea0003800000 */
.L_x_23751:
        /* <DEDUP_REMOVED lines=9> */
.L_x_23754:
[----:B------:R-:W0:Y:S01]  /*4aa0*/  S2UR UR4, SR_CTAID.Y ;  /* 0x00000000000479c3 */ /* 0x000e220000002600 */
[----:B------:R-:W3:Y:S01]  /*4ab0*/  S2R R68, SR_CTAID.Z ;  /* 0x0000000000447919 */ /* 0x000ee20000002700 */
[----:B-1--4-:R-:W-:Y:S01]  /*4ac0*/  LEA.HI R2, R48, R48, RZ, 0x1 ;  /* 0x0000003030027211 */ /* 0x012fe200078f08ff */
[----:B------:R-:W-:Y:S01]  /*4ad0*/  ULDC.64 UR6, c[0x0][0x248] ;  /* 0x0000920000067ab9 */ /* 0x000fe20000000a00 */
[----:B------:R-:W-:Y:S01]  /*4ae0*/  SHF.R.S32.HI R7, RZ, 0x1f, R79 ;  /* 0x0000001fff077819 */ /* 0x000fe2000001144f */
[----:B------:R-:W-:Y:S01]  /*4af0*/  IMAD.MOV.U32 R49, RZ, RZ, RZ ;  /* 0x000000ffff317224 */ /* 0x000fe200078e00ff */
[C---:B--2---:R-:W-:Y:S01]  /*4b00*/  LOP3.LUT R5, R2.reuse, 0xfffffffe, RZ, 0xc0, !PT ;  /* 0xfffffffe02057812 */ /* 0x044fe200078ec0ff */
[----:B------:R-:W-:Y:S01]  /*4b10*/  IMAD.SHL.U32 R2, R2, 0x8, RZ ;  /* 0x0000000802027824 */ /* 0x000fe200078e00ff */
[----:B------:R-:W0:Y:S01]  /*4b20*/  LDC R4, c[0x0][0x258] ;  /* 0x00009600ff047b82 */ /* 0x000e220000000800 */
[----:B------:R-:W-:Y:S02]  /*4b30*/  IADD3 R58, -R46, -0x1, R3 ;  /* 0xffffffff2e3a7810 */ /* 0x000fe40007ffe103 */
[----:B------:R-:W-:-:S02]  /*4b40*/  CS2R R50, SRZ ;  /* 0x0000000000327805 */ /* 0x000fc4000001ff00 */
[----:B------:R-:W-:Y:S02]  /*4b50*/  IADD3 R5, R48, -R5, RZ ;  /* 0x8000000530057210 */ /* 0x000fe40007ffe0ff */
[----:B------:R-:W-:Y:S02]  /*4b60*/  CS2R R52, SRZ ;  /* 0x0000000000347805 */ /* 0x000fe4000001ff00 */
[----:B------:R-:W-:Y:S02]  /*4b70*/  LOP3.LUT R2, R2, 0xfffffff0, RZ, 0xc0, !PT ;  /* 0xfffffff002027812 */ /* 0x000fe400078ec0ff */
[----:B------:R-:W-:Y:S01]  /*4b80*/  CS2R R54, SRZ ;  /* 0x0000000000367805 */ /* 0x000fe2000001ff00 */
[----:B------:R-:W1:Y:S01]  /*4b90*/  S2UR UR5, SR_CgaCtaId ;  /* 0x00000000000579c3 */ /* 0x000e620000008800 */
[----:B------:R-:W-:Y:S02]  /*4ba0*/  IMAD.SHL.U32 R57, R5, 0x8, RZ ;  /* 0x0000000805397824 */ /* 0x000fe400078e00ff */
[----:B------:R-:W-:-:S02]  /*4bb0*/  IMAD R61, R46, 0x2, R5 ;  /* 0x000000022e3d7824 */ /* 0x000fc400078e0205 */
[----:B------:R-:W-:Y:S02]  /*4bc0*/  IMAD R3, R46, 0x10, R57 ;  /* 0x000000102e037824 */ /* 0x000fe400078e0239 */
[----:B------:R-:W-:Y:S01]  /*4bd0*/  IMAD.IADD R57, R57, 0x1, R2 ;  /* 0x0000000139397824 */ /* 0x000fe200078e0202 */
[----:B------:R-:W2:Y:S03]  /*4be0*/  LDC R60, c[0x0][0x26c] ;  /* 0x00009b00ff3c7b82 */ /* 0x000ea60000000800 */
[C---:B------:R-:W-:Y:S01]  /*4bf0*/  VIADD R63, R57.reuse, 0x300 ;  /* 0x00000300393f7836 */ /* 0x040fe20000000000 */
[C---:B------:R-:W-:Y:S01]  /*4c00*/  IADD3 R62, R57.reuse, 0x200, RZ ;  /* 0x00000200393e7810 */ /* 0x040fe20007ffe0ff */
[C---:B------:R-:W-:Y:S01]  /*4c10*/  VIADD R64, R57.reuse, 0x400 ;  /* 0x0000040039407836 */ /* 0x040fe20000000000 */
[C---:B------:R-:W-:Y:S01]  /*4c20*/  IADD3 R67, R57.reuse, 0x700, RZ ;  /* 0x0000070039437810 */ /* 0x040fe20007ffe0ff */
[----:B------:R-:W-:-:S02]  /*4c30*/  VIADD R65, R57, 0x500 ;  /* 0x0000050039417836 */ /* 0x000fc40000000000 */
[----:B0-----:R-:W-:Y:S01]  /*4c40*/  IMAD R4, R4, UR4, RZ ;  /* 0x0000000404047c24 */ /* 0x001fe2000f8e02ff */
[----:B------:R-:W-:Y:S01]  /*4c50*/  UMOV UR4, 0x400 ;  /* 0x0000040000047882 */ /* 0x000fe20000000000 */
[C---:B---3--:R-:W-:Y:S01]  /*4c60*/  IMAD R58, R68.reuse, -0x20, R58 ;  /* 0xffffffe0443a7824 */ /* 0x048fe200078e023a */
[----:B------:R-:W-:Y:S01]  /*4c70*/  UIADD3 UR4, UR4, 0x120, URZ ;  /* 0x0000012004047890 */ /* 0x000fe2000fffe03f */
[----:B------:R-:W-:Y:S01]  /*4c80*/  LEA R68, R68, R3, 0x9 ;  /* 0x0000000344447211 */ /* 0x000fe200078e48ff */
[----:B------:R-:W-:Y:S01]  /*4c90*/  VIADD R66, R57, 0x600 ;  /* 0x0000060039427836 */ /* 0x000fe20000000000 */
[----:B------:R-:W-:Y:S01]  /*4ca0*/  IADD3 R59, P0, R4, R79, RZ ;  /* 0x0000004f043b7210 */ /* 0x000fe20007f1e0ff */
[----:B-1----:R-:W-:Y:S02]  /*4cb0*/  ULEA UR4, UR5, UR4, 0x18 ;  /* 0x0000000405047291 */ /* 0x002fe4000f8ec03f */
[----:B------:R-:W-:Y:S01]  /*4cc0*/  VIADD R68, R68, 0x7 ;  /* 0x0000000744447836 */ /* 0x000fe20000000000 */
[----:B------:R-:W-:-:S02]  /*4cd0*/  LEA.HI.X.SX32 R4, R4, R7, 0x1, P0 ;  /* 0x0000000704047211 */ /* 0x000fc400000f0eff */
[----:B------:R-:W-:Y:S01]  /*4ce0*/  LEA R56, P0, R59, UR6, 0x2 ;  /* 0x000000063b387c11 */ /* 0x000fe2000f8010ff */
[----:B------:R-:W-:Y:S01]  /*4cf0*/  ULDC UR6, c[0x0][0x270] ;  /* 0x00009c0000067ab9 */ /* 0x000fe20000000800 */
[----:B------:R-:W-:Y:S01]  /*4d00*/  LEA R61, R61, UR4, 0x5 ;  /* 0x000000043d3d7c11 */ /* 0x000fe2000f8e28ff */
[----:B------:R-:W-:Y:S01]  /*4d10*/  IMAD R2, R0, UR6, RZ ;  /* 0x0000000600027c24 */ /* 0x000fe2000f8e02ff */
[----:B------:R-:W-:Y:S01]  /*4d20*/  LEA.HI.X R59, R59, UR7, R4, 0x2, P0 ;  /* 0x000000073b3b7c11 */ /* 0x000fe200080f1404 */
[----:B------:R-:W-:Y:S01]  /*4d30*/  IMAD.MOV.U32 R0, RZ, RZ, RZ ;  /* 0x000000ffff007224 */ /* 0x000fe200078e00ff */
[----:B--2---:R-:W-:Y:S01]  /*4d40*/  SHF.R.S32.HI R60, RZ, 0x1f, R60 ;  /* 0x0000001fff3c7819 */ /* 0x004fe2000001143c */
[----:B------:R-:W-:Y:S01]  /*4d50*/  VIADD R61, R61, 0x10 ;  /* 0x000000103d3d7836 */ /* 0x000fe20000000000 */
[----:B------:R-:W-:-:S07]  /*4d60*/  SHF.R.S32.HI R3, RZ, 0x1f, R2 ;  /* 0x0000001fff037819 */ /* 0x000fce0000011402 */
.L_x_23772:
        /* <DEDUP_REMOVED lines=15> */
[----:B------:R-:W-:Y:S02]  /*4e60*/  IADD3 R7, P3, R63, R6, RZ ;  /* 0x000000063f077210 */ /* 0x000fe40007f7e0ff */
[----:B------:R-:W-:Y:S02]  /*4e70*/  LEA.HI.X R45, R8, R25, R10, 0x1, P1 ;  /* 0x00000019082d7211 */ /* 0x000fe400008f0c0a */
[----:B------:R-:W-:-:S02]  /*4e80*/  LEA R4, P4, R9, R24, 0x1 ;  /* 0x0000001809047211 */ /* 0x000fc400078808ff */
[----:B------:R-:W-:Y:S01]  /*4e90*/  LEA.HI.X.SX32 R16, R62, R22, 0x1, P2 ;  /* 0x000000163e107211 */ /* 0x000fe200010f0eff */
[----:B-----5:R3:W5:Y:S01]  /*4ea0*/  LDG.E.128.CONSTANT R28, desc[UR10][R44.64+0x200] ;  /* 0x0002000a2c1c7981 */ /* 0x020762000c1e9d00 */
[----:B------:R-:W-:Y:S02]  /*4eb0*/  LEA R8, P5, R7, R24, 0x1 ;  /* 0x0000001807087211 */ /* 0x000fe400078a08ff */
[----:B------:R-:W-:Y:S01]  /*4ec0*/  LEA.HI.X.SX32 R12, R63, R22, 0x1, P3 ;  /* 0x000000163f0c7211 */ /* 0x000fe200018f0eff */
[----:B------:R3:W5:Y:S01]  /*4ed0*/  LDG.E.128.CONSTANT R32, desc[UR10][R44.64] ;  /* 0x0000000a2c207981 */ /* 0x000762000c1e9d00 */
[-C--:B------:R-:W-:Y:S02]  /*4ee0*/  IADD3 R13, P1, R64, R6.reuse, RZ ;  /* 0x00000006400d7210 */ /* 0x080fe40007f3e0ff */
[-C--:B------:R-:W-:Y:S02]  /*4ef0*/  IADD3 R14, P0, R65, R6.reuse, RZ ;  /* 0x00000006410e7210 */ /* 0x080fe40007f1e0ff */
[----:B------:R-:W-:-:S02]  /*4f00*/  IADD3 R10, P3, R66, R6, RZ ;  /* 0x00000006420a7210 */ /* 0x000fc40007f7e0ff */
[----:B------:R-:W-:Y:S02]  /*4f10*/  IADD3 R6, P2, R67, R6, RZ ;  /* 0x0000000643067210 */ /* 0x000fe40007f5e0ff */
[-C--:B------:R-:W-:Y:S02]  /*4f20*/  LEA.HI.X R5, R9, R25.reuse, R16, 0x1, P4 ;  /* 0x0000001909057211 */ /* 0x080fe400020f0c10 */
[----:B------:R-:W-:Y:S02]  /*4f30*/  LEA.HI.X R9, R7, R25, R12, 0x1, P5 ;  /* 0x0000001907097211 */ /* 0x000fe400028f0c0c */
[-C--:B------:R-:W-:Y:S02]  /*4f40*/  LEA R12, P6, R13, R24.reuse, 0x1 ;  /* 0x000000180d0c7211 */ /* 0x080fe400078c08ff */
[-C--:B------:R-:W-:Y:S02]  /*4f50*/  LEA R16, P5, R14, R24.reuse, 0x1 ;  /* 0x000000180e107211 */ /* 0x080fe400078a08ff */
        /* <DEDUP_REMOVED lines=8> */
[-C--:B------:R-:W-:Y:S02]  /*4fe0*/  LEA.HI.X R21, R10, R25.reuse, R11, 0x1, P4 ;  /* 0x000000190a157211 */ /* 0x080fe400020f0c0b */
[----:B------:R-:W-:Y:S01]  /*4ff0*/  LEA.HI.X R25, R6, R25, R7, 0x1, P1 ;  /* 0x0000001906197211 */ /* 0x000fe200008f0c07 */
[----:B------:R-:W5:Y:S04]  /*5000*/  LDG.E.128.CONSTANT R8, desc[UR10][R8.64] ;  /* 0x0000000a08087981 */ /* 0x000f68000c1e9d00 */
[----:B------:R-:W5:Y:S04]  /*5010*/  LDG.E.128.CONSTANT R4, desc[UR10][R4.64] ;  /* 0x0000000a04047981 */ /* 0x000f68000c1e9d00 */
[----:B------:R-:W5:Y:S04]  /*5020*/  LDG.E.128.CONSTANT R12, desc[UR10][R12.64] ;  /* 0x0000000a0c0c7981 */ /* 0x000f68000c1e9d00 */
[----:B------:R-:W5:Y:S04]  /*5030*/  LDG.E.128.CONSTANT R16, desc[UR10][R16.64] ;  /* 0x0000000a10107981 */ /* 0x000f68000c1e9d00 */
[----:B------:R-:W5:Y:S04]  /*5040*/  LDG.E.128.CONSTANT R20, desc[UR10][R20.64] ;  /* 0x0000000a14147981 */ /* 0x000f68000c1e9d00 */
[----:B------:R-:W5:Y:S01]  /*5050*/  LDG.E.128.CONSTANT R24, desc[UR10][R24.64] ;  /* 0x0000000a18187981 */ /* 0x000f62000c1e9d00 */
[----:B------:R-:W-:Y:S01]  /*5060*/  ISETP.NE.AND P0, PT, R58, RZ, PT ;  /* 0x000000ff3a00720c */ /* 0x000fe20003f05270 */
[----:B------:R-:W-:Y:S01]  /*5070*/  BSSY B1, `(.L_x_23756) ;  /* 0x0000024000017945 */ /* 0x000fe20003800000 */
[----:B-1----:R-:W-:-:S02]  /*5080*/  F2FP.F16.F32.PACK_AB R42, R43, R42 ;  /* 0x0000002a2b2a723e */ /* 0x002fc400000000ff */
[----:B------:R-:W-:Y:S02]  /*5090*/  F2FP.F16.F32.PACK_AB R69, R41, R40 ;  /* 0x000000282945723e */ /* 0x000fe400000000ff */
[----:B------:R-:W-:-:S07]  /*50a0*/  MOV R40, R42 ;  /* 0x0000002a00287202 */ /* 0x000fce0000000f00 */
[----:B---34-:R-:W-:Y:S05]  /*50b0*/  @P0 BRA `(.L_x_23757) ;  /* 0x00000000007c0947 */ /* 0x018fea0003800000 */
[C---:B------:R-:W-:Y:S02]  /*50c0*/  VIADD R42, R68.reuse, 0xfffffffb ;  /* 0xfffffffb442a7836 */ /* 0x040fe40000000000 */
        /* <DEDUP_REMOVED lines=10> */
[C---:B-----5:R-:W-:Y:S02]  /*5170*/  SEL R43, R33.reuse, RZ, !P6 ;  /* 0x000000ff212b7207 */ /* 0x060fe40007000000 */
[-C--:B------:R-:W-:Y:S02]  /*5180*/  ISETP.GE.AND P5, PT, R44, R83.reuse, PT ;  /* 0x000000532c00720c */ /* 0x080fe40003fa6270 */
[-C--:B------:R-:W-:Y:S02]  /*5190*/  ISETP.GE.AND P6, PT, R42, R83.reuse, PT ;  /* 0x000000532a00720c */ /* 0x080fe40003fc6270 */
[----:B------:R-:W-:Y:S02]  /*51a0*/  ISETP.GE.AND P4, PT, R70, R83, PT ;  /* 0x000000534600720c */ /* 0x000fe40003f86270 */
[----:B------:R-:W-:Y:S02]  /*51b0*/  PRMT R42, R33, 0x7632, R42 ;  /* 0x00007632212a7816 */ /* 0x000fe4000000002a */
[----:B------:R-:W-:-:S02]  /*51c0*/  PRMT R44, R34, 0x7632, R44 ;  /* 0x00007632222c7816 */ /* 0x000fc4000000002c */
[----:B------:R-:W-:Y:S02]  /*51d0*/  SEL R45, R34, RZ, !P2 ;  /* 0x000000ff222d7207 */ /* 0x000fe40005000000 */
[----:B------:R-:W-:Y:S02]  /*51e0*/  ISETP.GE.AND P2, PT, R68, R83, PT ;  /* 0x000000534400720c */ /* 0x000fe40003f46270 */
        /* <DEDUP_REMOVED lines=12> */
.L_x_23757:
[----:B------:R-:W-:Y:S05]  /*52b0*/  BSYNC B1 ;  /* 0x0000000000017941 */ /* 0x000fea0003800000 */
.L_x_23756:
[----:B-----5:R-:W-:Y:S02]  /*52c0*/  HMUL2 R41, R40, R33 ;  /* 0x0000002128297232 */ /* 0x020fe40000000000 */
[----:B------:R-:W-:Y:S01]  /*52d0*/  IMAD.MOV.U32 R33, RZ, RZ, R69 ;  /* 0x000000ffff217224 */ /* 0x000fe200078e0045 */
[----:B------:R-:W-:Y:S01]  /*52e0*/  BSSY B1, `(.L_x_23758) ;  /* 0x0000023000017945 */ /* 0x000fe20003800000 */
[----:B------:R-:W-:-:S04]  /*52f0*/  F2FP.F16.F32.PACK_AB R44, R37, R36 ;  /* 0x00000024252c723e */ /* 0x000fc800000000ff */
[----:B------:R-:W-:Y:S01]  /*5300*/  HFMA2.MMA R41, R33, R32, R41 ;  /* 0x0000002021297235 */ /* 0x000fe20000000029 */
[----:B------:R-:W-:Y:S10]  /*5310*/  @P0 BRA `(.L_x_23759) ;  /* 0x00000000007c0947 */ /* 0x000ff40003800000 */
[C---:B------:R-:W-:Y:S01]  /*5320*/  VIADD R32, R68.reuse, 0xfffffffb ;  /* 0xfffffffb44207836 */ /* 0x040fe20000000000 */
[C---:B------:R-:W-:Y:S01]  /*5330*/  IADD3 R36, R68.reuse, -0x4, RZ ;  /* 0xfffffffc44247810 */ /* 0x040fe20007ffe0ff */
[----:B------:R-:W-:-:S03]  /*5340*/  VIADD R42, R68, 0xfffffffd ;  /* 0xfffffffd442a7836 */ /* 0x000fc60000000000 */
[-C--:B------:R-:W-:Y:S01]  /*5350*/  ISETP.GE.AND P6, PT, R32, R83.reuse, PT ;  /* 0x000000532000720c */ /* 0x080fe20003fc6270 */
[----:B------:R-:W-:Y:S01]  /*5360*/  VIADD R32, R68, 0xfffffffe ;  /* 0xfffffffe44207836 */ /* 0x000fe20000000000 */
[-C--:B------:R-:W-:Y:S01]  /*5370*/  ISETP.GE.AND P1, PT, R36, R83.reuse, PT ;  /* 0x000000532400720c */ /* 0x080fe20003f26270 */
[----:B------:R-:W-:Y:S01]  /*5380*/  VIADD R36, R68, 0xfffffffa ;  /* 0xfffffffa44247836 */ /* 0x000fe20000000000 */
[-C--:B------:R-:W-:Y:S01]  /*5390*/  ISETP.GE.AND P2, PT, R42, R83.reuse, PT ;  /* 0x000000532a00720c */ /* 0x080fe20003f46270 */
[----:B------:R-:W-:Y:S01]  /*53a0*/  VIADD R42, R68, 0xffffffff ;  /* 0xffffffff442a7836 */ /* 0x000fe20000000000 */
[----:B------:R-:W-:Y:S02]  /*53b0*/  ISETP.GE.AND P3, PT, R32, R83, PT ;  /* 0x000000532000720c */ /* 0x000fe40003f66270 */
[----:B------:R-:W-:Y:S02]  /*53c0*/  IADD3 R32, R68, -0x7, RZ ;  /* 0xfffffff944207810 */ /* 0x000fe40007ffe0ff */
        /* <DEDUP_REMOVED lines=20> */
.L_x_23759:
[----:B------:R-:W-:Y:S05]  /*5510*/  BSYNC B1 ;  /* 0x0000000000017941 */ /* 0x000fea0003800000 */
.L_x_23758:
        /* <DEDUP_REMOVED lines=8> */
[----:B------:R-:W-:-:S04]  /*55a0*/  HFMA2.MMA R32, R29, R30, R32 ;  /* 0x0000001e1d207235 */ /* 0x000fc80000000020 */
[--C-:B------:R-:W-:Y:S02]  /*55b0*/  HADD2.F32 R30, -RZ, R41.reuse.H0_H0 ;  /* 0x20000029ff1e7230 */ /* 0x100fe40000004100 */
[----:B------:R-:W-:-:S04]  /*55c0*/  HADD2.F32 R41, -RZ, R41.H1_H1 ;  /* 0x30000029ff297230 */ /* 0x000fc80000004100 */
[----:B------:R-:W-:Y:S01]  /*55d0*/  HFMA2 R32, R28, R31, R32 ;  /* 0x0000001f1c207231 */ /* 0x000fe20000000020 */
[----:B------:R-:W-:Y:S06]  /*55e0*/  @P0 BRA `(.L_x_23761) ;  /* 0x00000000007c0947 */ /* 0x000fec0003800000 */
        /* <DEDUP_REMOVED lines=11> */
[----:B------:R-:W-:Y:S02]  /*56a0*/  SEL R35, R5, RZ, !P6 ;  /* 0x000000ff05237207 */ /* 0x000fe40007000000 */
[----:B------:R-:W-:-:S02]  /*56b0*/  ISETP.GE.AND P5, PT, R36, R83, PT ;  /* 0x000000532400720c */ /* 0x000fc40003fa6270 */
[-C--:B------:R-:W-:Y:S02]  /*56c0*/  ISETP.GE.AND P6, PT, R34, R83.reuse, PT ;  /* 0x000000532200720c */ /* 0x080fe40003fc6270 */
[-C--:B------:R-:W-:Y:S02]  /*56d0*/  ISETP.GE.AND P4, PT, R38, R83.reuse, PT ;  /* 0x000000532600720c */ /* 0x080fe40003f86270 */
[----:B------:R-:W-:Y:S02]  /*56e0*/  PRMT R34, R5, 0x7632, R34 ;  /* 0x0000763205227816 */ /* 0x000fe40000000022 */
[C---:B------:R-:W-:Y:S02]  /*56f0*/  PRMT R36, R6.reuse, 0x7632, R36 ;  /* 0x0000763206247816 */ /* 0x040fe40000000024 */
[----:B------:R-:W-:Y:S02]  /*5700*/  SEL R37, R6, RZ, !P2 ;  /* 0x000000ff06257207 */ /* 0x000fe40005000000 */
        /* <DEDUP_REMOVED lines=13> */
.L_x_23761:
[----:B------:R-:W-:Y:S05]  /*57e0*/  BSYNC B1 ;  /* 0x0000000000017941 */ /* 0x000fea0003800000 */
.L_x_23760:
[----:B------:R-:W-:Y:S02]  /*57f0*/  HMUL2 R31, R40, R5 ;  /* 0x00000005281f7232 */ /* 0x000fe40000000000 */
[--C-:B------:R-:W-:Y:S01]  /*5800*/  HADD2.F32 R5, -RZ, R32.reuse.H0_H0 ;  /* 0x20000020ff057230 */ /* 0x100fe20000004100 */
[----:B------:R-:W-:Y:S01]  /*5810*/  BSSY B1, `(.L_x_23762) ;  /* 0x0000026000017945 */ /* 0x000fe20003800000 */
[----:B------:R-:W-:Y:S02]  /*5820*/  HADD2.F32 R32, -RZ, R32.H1_H1 ;  /* 0x30000020ff207230 */ /* 0x000fe40000004100 */
[----:B------:R-:W-:Y:S01]  /*5830*/  FADD.FTZ R30, R30, R41 ;  /* 0x000000291e1e7221 */ /* 0x000fe20000010000 */
[----:B------:R-:W-:Y:S02]  /*5840*/  HFMA2.MMA R31, R33, R4, R31 ;  /* 0x00000004211f7235 */ /* 0x000fe4000000001f */
[----:B------:R-:W-:-:S08]  /*5850*/  FADD.FTZ R5, R5, R32 ;  /* 0x0000002005057221 */ /* 0x000fd00000010000 */
[----:B------:R-:W-:Y:S01]  /*5860*/  HFMA2 R31, R29, R6, R31 ;  /* 0x000000061d1f7231 */ /* 0x000fe2000000001f */
[----:B------:R-:W-:Y:S06]  /*5870*/  @P0 BRA `(.L_x_23763) ;  /* 0x00000000007c0947 */ /* 0x000fec0003800000 */
[C---:B------:R-:W-:Y:S01]  /*5880*/  IADD3 R4, R68.reuse, -0x5, RZ ;  /* 0xfffffffb44047810 */ /* 0x040fe20007ffe0ff */
[C---:B------:R-:W-:Y:S02]  /*5890*/  VIADD R6, R68.reuse, 0xfffffffc ;  /* 0xfffffffc44067836 */ /* 0x040fe40000000000 */
[----:B------:R-:W-:Y:S01]  /*58a0*/  VIADD R32, R68, 0xfffffffd ;  /* 0xfffffffd44207836 */ /* 0x000fe20000000000 */
[-C--:B------:R-:W-:Y:S01]  /*58b0*/  ISETP.GE.AND P6, PT, R4, R83.reuse, PT ;  /* 0x000000530400720c */ /* 0x080fe20003fc6270 */
[----:B------:R-:W-:Y:S01]  /*58c0*/  VIADD R4, R68, 0xfffffffe ;  /* 0xfffffffe44047836 */ /* 0x000fe20000000000 */
[-C--:B------:R-:W-:Y:S02]  /*58d0*/  ISETP.GE.AND P1, PT, R6, R83.reuse, PT ;  /* 0x000000530600720c */ /* 0x080fe40003f26270 */
[----:B------:R-:W-:Y:S01]  /*58e0*/  ISETP.GE.AND P2, PT, R32, R83, PT ;  /* 0x000000532000720c */ /* 0x000fe20003f46270 */
[C---:B------:R-:W-:Y:S01]  /*58f0*/  VIADD R32, R68.reuse, 0xffffffff ;  /* 0xffffffff44207836 */ /* 0x040fe20000000000 */
[----:B------:R-:W-:-:S02]  /*5900*/  IADD3 R6, R68, -0x6, RZ ;  /* 0xfffffffa44067810 */ /* 0x000fc40007ffe0ff */
[-C--:B------:R-:W-:Y:S01]  /*5910*/  ISETP.GE.AND P3, PT, R4, R83.reuse, PT ;  /* 0x000000530400720c */ /* 0x080fe20003f66270 */
[----:B------:R-:W-:Y:S01]  /*5920*/  VIADD R4, R68, 0xfffffff9 ;  /* 0xfffffff944047836 */ /* 0x000fe20000000000 */
[-C--:B------:R-:W-:Y:S02]  /*5930*/  ISETP.GE.AND P5, PT, R6, R83.reuse, PT ;  /* 0x000000530600720c */ /* 0x080fe40003fa6270 */
[-C--:B------:R-:W-:Y:S02]  /*5940*/  ISETP.GE.AND P4, PT, R32, R83.reuse, PT ;  /* 0x000000532000720c */ /* 0x080fe40003f86270 */
[----:B------:R-:W-:Y:S02]  /*5950*/  SEL R6, R9, RZ, !P6 ;  /* 0x000000ff09067207 */ /* 0x000fe40007000000 */
[----:B------:R-:W-:Y:S02]  /*5960*/  ISETP.GE.AND P6, PT, R4, R83, PT ;  /* 0x000000530400720c */ /* 0x000fe40003fc6270 */
[----:B------:R-:W-:-:S02]  /*5970*/  PRMT R32, R10, 0x7632, R32 ;  /* 0x000076320a207816 */ /* 0x000fc40000000020 */
        /* <DEDUP_REMOVED lines=15> */
.L_x_23763:
[----:B------:R-:W-:Y:S05]  /*5a70*/  BSYNC B1 ;  /* 0x0000000000017941 */ /* 0x000fea0003800000 */
.L_x_23762:
[----:B------:R-:W-:Y:S01]  /*5a80*/  HMUL2 R4, R40, R9 ;  /* 0x0000000928047232 */ /* 0x000fe20000000000 */
[----:B------:R-:W-:Y:S01]  /*5a90*/  BSSY B1, `(.L_x_23764) ;  /* 0x0000025000017945 */ /* 0x000fe20003800000 */
[----:B------:R-:W-:Y:S01]  /*5aa0*/  HFMA2.MMA R7, R28, R7, R31 ;  /* 0x000000071c077235 */ /* 0x000fe2000000001f */
[----:B------:R-:W-:Y:S01]  /*5ab0*/  FADD.FTZ R50, R5, R50 ;  /* 0x0000003205327221 */ /* 0x000fe20000010000 */
[----:B------:R-:W-:Y:S01]  /*5ac0*/  FADD.FTZ R49, R30, R49 ;  /* 0x000000311e317221 */ /* 0x000fe20000010000 */
[----:B------:R-:W-:Y:S01]  /*5ad0*/  HFMA2 R5, R33, R8, R4 ;  /* 0x0000000821057231 */ /* 0x000fe20000000004 */
[----:B------:R-:W-:Y:S07]  /*5ae0*/  @P0 BRA `(.L_x_23765) ;  /* 0x00000000007c0947 */ /* 0x000fee0003800000 */
[C---:B------:R-:W-:Y:S02]  /*5af0*/  VIADD R4, R68.reuse, 0xfffffffb ;  /* 0xfffffffb44047836 */ /* 0x040fe40000000000 */
        /* <DEDUP_REMOVED lines=12> */
[C---:B------:R-:W-:Y:S02]  /*5bc0*/  SEL R6, R13.reuse, RZ, !P6 ;  /* 0x000000ff0d067207 */ /* 0x040fe40007000000 */
[----:B------:R-:W-:Y:S02]  /*5bd0*/  ISETP.GE.AND P6, PT, R4, R83, PT ;  /* 0x000000530400720c */ /* 0x000fe40003fc6270 */
[C---:B------:R-:W-:Y:S02]  /*5be0*/  PRMT R8, R14.reuse, 0x7632, R8 ;  /* 0x000076320e087816 */ /* 0x040fe40000000008 */
        /* <DEDUP_REMOVED lines=15> */
.L_x_23765:
[----:B------:R-:W-:Y:S05]  /*5ce0*/  BSYNC B1 ;  /* 0x0000000000017941 */ /* 0x000fea0003800000 */
.L_x_23764:
[----:B------:R-:W-:Y:S01]  /*5cf0*/  BSSY B1, `(.L_x_23766) ;  /* 0x0000022000017945 */ /* 0x000fe20003800000 */
[----:B------:R-:W-:-:S03]  /*5d00*/  HMUL2 R6, R40, R13 ;  /* 0x0000000d28067232 */ /* 0x000fc60000000000 */
[----:B------:R-:W-:Y:S05]  /*5d10*/  @P0 BRA `(.L_x_23767) ;  /* 0x00000000007c0947 */ /* 0x000fea0003800000 */
        /* <DEDUP_REMOVED lines=31> */
.L_x_23767:
[----:B------:R-:W-:Y:S05]  /*5f10*/  BSYNC B1 ;  /* 0x0000000000017941 */ /* 0x000fea0003800000 */
.L_x_23766:
        /* <DEDUP_REMOVED lines=19> */
[----:B------:R-:W-:Y:S02]  /*6050*/  SEL R22, R22, RZ, !P2 ;  /* 0x000000ff16167207 */ /* 0x000fe40005000000 */
[----:B------:R-:W-:Y:S02]  /*6060*/  ISETP.GE.AND P4, PT, R32, R83, PT ;  /* 0x000000532000720c */ /* 0x000fe40003f86270 */
        /* <DEDUP_REMOVED lines=13> */
.L_x_23769:
[----:B------:R-:W-:Y:S05]  /*6140*/  BSYNC B1 ;  /* 0x0000000000017941 */ /* 0x000fea0003800000 */
.L_x_23768:
[----:B------:R-:W-:Y:S01]  /*6150*/  HMUL2 R21, R40, R21 ;  /* 0x0000001528157232 */ /* 0x000fe20000000000 */
[----:B------:R-:W-:Y:S01]  /*6160*/  HFMA2.MMA R9, R33, R16, R8 ;  /* 0x0000001021097235 */ /* 0x000fe20000000008 */
[C---:B------:R-:W-:Y:S01]  /*6170*/  HFMA2 R6, R33.reuse, R12, R6 ;  /* 0x0000000c21067231 */ /* 0x040fe20000000006 */
[----:B------:R-:W-:Y:S01]  /*6180*/  HFMA2.MMA R5, R29, R10, R5 ;  /* 0x0000000a1d057235 */ /* 0x000fe20000000005 */
[----:B------:R-:W-:Y:S02]  /*6190*/  HFMA2 R21, R33, R20, R21 ;  /* 0x0000001421157231 */ /* 0x000fe40000000015 */
[--C-:B------:R-:W-:Y:S02]  /*61a0*/  HADD2.F32 R4, -RZ, R7.reuse.H0_H0 ;  /* 0x20000007ff047230 */ /* 0x100fe40000004100 */
        /* <DEDUP_REMOVED lines=11> */
[----:B------:R-:W-:Y:S02]  /*6260*/  HADD2.F32 R6, -RZ, R5.H0_H0 ;  /* 0x20000005ff067230 */ /* 0x000fe40000004100 */
        /* <DEDUP_REMOVED lines=29> */
[-C--:B------:R-:W-:Y:S02]  /*6440*/  ISETP.GE.AND P0, PT, R8, R83.reuse, PT ;  /* 0x000000530800720c */ /* 0x080fe40003f06270 */
[----:B------:R-:W-:Y:S02]  /*6450*/  SEL R5, R24, RZ, !P6 ;  /* 0x000000ff18057207 */ /* 0x000fe40007000000 */
        /* <DEDUP_REMOVED lines=16> */
.L_x_23771:
[----:B------:R-:W-:Y:S05]  /*6560*/  BSYNC B1 ;  /* 0x0000000000017941 */ /* 0x000fea0003800000 */
.L_x_23770:
[----:B------:R-:W-:Y:S01]  /*6570*/  HMUL2 R12, R40, R25 ;  /* 0x00000019280c7232 */ /* 0x000fe20000000000 */
[----:B------:R-:W-:Y:S01]  /*6580*/  IADD3 R79, R79, 0x4, RZ ;  /* 0x000000044f4f7810 */ /* 0x000fe20007ffe0ff */
[----:B------:R-:W-:Y:S01]  /*6590*/  VIADD R68, R68, 0x40 ;  /* 0x0000004044447836 */ /* 0x000fe20000000000 */
[----:B------:R-:W-:Y:S01]  /*65a0*/  IADD3 R56, P1, R56, 0x10, RZ ;  /* 0x0000001038387810 */ /* 0x000fe20007f3e0ff */
[----:B------:R-:W-:Y:S01]  /*65b0*/  HFMA2 R13, R33, R24, R12 ;  /* 0x00000018210d7231 */ /* 0x000fe2000000000c */
[----:B------:R-:W-:Y:S01]  /*65c0*/  ISETP.GE.AND P0, PT, R79, R84, PT ;  /* 0x000000544f00720c */ /* 0x000fe20003f06270 */
[----:B------:R-:W-:Y:S02]  /*65d0*/  VIADD R58, R58, 0xfffffffc ;  /* 0xfffffffc3a3a7836 */ /* 0x000fe40000000000 */
[----:B------:R-:W-:Y:S02]  /*65e0*/  VIADD R61, R61, 0x100 ;  /* 0x000001003d3d7836 */ /* 0x000fe40000000000 */
[----:B------:R-:W-:Y:S01]  /*65f0*/  HFMA2.MMA R14, R29, R26, R13 ;  /* 0x0000001a1d0e7235 */ /* 0x000fe2000000000d */
[----:B------:R-:W-:-:S09]  /*6600*/  IMAD.X R59, RZ, RZ, R59, P1 ;  /* 0x000000ffff3b7224 */ /* 0x000fd200008e063b */
[----:B------:R-:W-:-:S05]  /*6610*/  HFMA2 R14, R28, R27, R14 ;  /* 0x0000001b1c0e7231 */ /* 0x000fca000000000e */
[--C-:B------:R-:W-:Y:S02]  /*6620*/  HADD2.F32 R4, -RZ, R14.reuse.H0_H0 ;  /* 0x2000000eff047230 */ /* 0x100fe40000004100 */
[----:B------:R-:W-:-:S05]  /*6630*/  HADD2.F32 R5, -RZ, R14.H1_H1 ;  /* 0x3000000eff057230 */ /* 0x000fca0000004100 */
[----:B------:R-:W-:-:S04]  /*6640*/  FADD.FTZ R4, R4, R5 ;  /* 0x0000000504047221 */ /* 0x000fc80000010000 */
[----:B------:R-:W-:Y:S01]  /*6650*/  FADD.FTZ R55, R4, R55 ;  /* 0x0000003704377221 */ /* 0x000fe20000010000 */
[----:B------:R-:W-:Y:S06]  /*6660*/  @!P0 BRA `(.L_x_23772) ;  /* 0xffffffe400c08947 */ /* 0x000fec000383ffff */
.L_x_23755:
[----:B------:R-:W-:Y:S05]  /*6670*/  BSYNC B0 ;  /* 0x0000000000007941 */ /* 0x000fea0003800000 */
.L_x_23753:
        /* <DEDUP_REMOVED lines=12> */
[----:B------:R-:W3:Y:S04]  /*6740*/  SHFL.BFLY PT, R7, R54, 0x1, 0x1f ;  /* 0x0c201f0036077f89 */ /* 0x000ee800000e0000 */
[----:B------:R-:W3:Y:S01]  /*6750*/  SHFL.BFLY PT, R9, R0, 0x1, 0x1f ;  /* 0x0c201f0000097f89 */ /* 0x000ee200000e0000 */
[----:B-1----:R-:W-:Y:S01]  /*6760*/  FADD.FTZ R12, R2, R49 ;  /* 0x00000031020c7221 */ /* 0x002fe20000010000 */
[----:B------:R-:W-:Y:S01]  /*6770*/  LOP3.LUT R2, R48, 0x1, RZ, 0xc0, !PT ;  /* 0x0000000130027812 */ /* 0x000fe200078ec0ff */
[----:B----4-:R-:W-:Y:S01]  /*6780*/  ULEA UR4, UR5, UR4, 0x18 ;  /* 0x0000000405047291 */ /* 0x010fe2000f8ec03f */
[----:B------:R-:W1:Y:S01]  /*6790*/  SHFL.BFLY PT, R8, R55, 0x1, 0x1f ;  /* 0x0c201f0037087f89 */ /* 0x000e6200000e0000 */
[----:B0-----:R-:W-:Y:S01]  /*67a0*/  FADD.FTZ R13, R3, R50 ;  /* 0x00000032030d7221 */ /* 0x001fe20000010000 */
[----:B------:R-:W-:Y:S01]  /*67b0*/  ISETP.NE.AND P2, PT, R2, RZ, PT ;  /* 0x000000ff0200720c */ /* 0x000fe20003f45270 */
[----:B------:R-:W-:Y:S01]  /*67c0*/  BAR.SYNC.DEFER_BLOCKING 0x0 ;  /* 0x0000000000007b1d */ /* 0x000fe20000010000 */
[C---:B------:R-:W-:Y:S01]  /*67d0*/  LOP3.LUT R2, R47.reuse, 0xffffffc0, RZ, 0xc0, !PT ;  /* 0xffffffc02f027812 */ /* 0x040fe200078ec0ff */
[----:B--2---:R-:W-:Y:S01]  /*67e0*/  FADD.FTZ R18, R4, R51 ;  /* 0x0000003304127221 */ /* 0x004fe20000010000 */
[----:B------:R-:W-:Y:S01]  /*67f0*/  ISETP.GT.OR P0, PT, R47, 0x3f, P2 ;  /* 0x0000003f2f00780c */ /* 0x000fe20001704670 */
[----:B---3--:R-:W-:Y:S01]  /*6800*/  FADD.FTZ R19, R5, R52 ;  /* 0x0000003405137221 */ /* 0x008fe20000010000 */
[----:B------:R-:W-:-:S02]  /*6810*/  ISETP.NE.OR P5, PT, R2, 0x40, P2 ;  /* 0x000000400200780c */ /* 0x000fc400017a5670 */
[----:B------:R-:W-:Y:S01]  /*6820*/  IADD3 R2, R47, 0x1f, RZ ;  /* 0x0000001f2f027810 */ /* 0x000fe20007ffe0ff */
[----:B------:R-:W-:Y:S01]  /*6830*/  FADD.FTZ R20, R6, R53 ;  /* 0x0000003506147221 */ /* 0x000fe20000010000 */
[----:B------:R-:W-:Y:S02]  /*6840*/  LEA R46, R46, UR4, 0x2 ;  /* 0x000000042e2e7c11 */ /* 0x000fe4000f8e10ff */
[----:B------:R-:W-:Y:S01]  /*6850*/  ISETP.GT.U32.AND P3, PT, R2, 0x3e, PT ;  /* 0x0000003e0200780c */ /* 0x000fe20003f64070 */
[----:B------:R-:W-:Y:S01]  /*6860*/  FADD.FTZ R21, R7, R54 ;  /* 0x0000003607157221 */ /* 0x000fe20000010000 */
[C---:B------:R-:W-:Y:S02]  /*6870*/  LOP3.LUT R2, R47.reuse, 0xffffffe0, RZ, 0xc0, !PT ;  /* 0xffffffe02f027812 */ /* 0x040fe400078ec0ff */
[----:B------:R-:W-:Y:S01]  /*6880*/  ISETP.GT.OR P1, PT, R47, 0x1f, P2 ;  /* 0x0000001f2f00780c */ /* 0x000fe20001724670 */
[----:B------:R-:W-:Y:S01]  /*6890*/  FADD.FTZ R0, R9, R0 ;  /* 0x0000000009007221 */ /* 0x000fe20000010000 */
[----:B------:R-:W-:Y:S01]  /*68a0*/  ISETP.NE.OR P4, PT, R2, 0x20, P2 ;  /* 0x000000200200780c */ /* 0x000fe20001785670 */
[----:B-1----:R-:W-:Y:S01]  /*68b0*/  FADD.FTZ R55, R8, R55 ;  /* 0x0000003708377221 */ /* 0x002fe20000010000 */
        /* <DEDUP_REMOVED lines=26> */
.L_x_23774:
[----:B------:R-:W-:Y:S05]  /*6a60*/  BSYNC B0 ;  /* 0x0000000000007941 */ /* 0x000fea0003800000 */
.L_x_23773:
        /* <DEDUP_REMOVED lines=28> */
.L_x_23776:
[----:B------:R-:W-:Y:S05]  /*6c30*/  BSYNC B0 ;  /* 0x0000000000007941 */ /* 0x000fea0003800000 */
.L_x_23775:
        /* <DEDUP_REMOVED lines=25> */
[----:B------:R-:W-:Y:S02]  /*6dd0*/  IADD3 R5, P1, R3, UR4, RZ ;  /* 0x0000000403057c10 */ /* 0x000fe4000ff3e0ff */
[----:B------:R-:W-:Y:S02]  /*6de0*/  LEA.HI.X.SX32 R10, R15, UR7, 0x1, P0 ;  /* 0x000000070f0a7c11 */ /* 0x000fe400080f0eff */
[----:B------:R-:W-:-:S02]  /*6df0*/  LEA R2, P0, R7, UR8, 0x1 ;  /* 0x0000000807027c11 */ /* 0x000fc4000f8008ff */
[----:B------:R-:W-:Y:S02]  /*6e00*/  LEA.HI.X.SX32 R8, R3, UR7, 0x1, P1 ;  /* 0x0000000703087c11 */ /* 0x000fe400088f0eff */
[----:B------:R-:W-:Y:S01]  /*6e10*/  LEA.HI.X R3, R7, UR9, R10, 0x1, P0 ;  /* 0x0000000907037c11 */ /* 0x000fe200080f0c0a */
[----:B------:R-:W-:Y:S01]  /*6e20*/  VIADD R7, R15, 0x30 ;  /* 0x000000300f077836 */ /* 0x000fe20000000000 */
[C---:B------:R-:W-:Y:S02]  /*6e30*/  LEA R4, P1, R5.reuse, UR8, 0x1 ;  /* 0x0000000805047c11 */ /* 0x040fe4000f8208ff */
        /* <DEDUP_REMOVED lines=12> */
[----:B------:R-:W-:Y:S01]  /*6f00*/  VIADD R14, R15, 0x50 ;  /* 0x000000500f0e7836 */ /* 0x000fe20000000000 */
[----:B------:R-:W-:Y:S01]  /*6f10*/  LEA.HI.X R11, R11, UR9, R22, 0x1, P0 ;  /* 0x000000090b0b7c11 */ /* 0x000fe200080f0c16 */
[----:B------:R-:W-:Y:S01]  /*6f20*/  VIADD R15, R15, 0x70 ;  /* 0x000000700f0f7836 */ /* 0x000fe20000000000 */
[----:B------:R-:W-:Y:S02]  /*6f30*/  F2FP.F16.F32.PACK_AB R22, R13, R12 ;  /* 0x0000000c0d16723e */ /* 0x000fe400000000ff */
[----:B------:R-:W-:-:S02]  /*6f40*/  IADD3 R25, P0, R14, UR4, RZ ;  /* 0x000000040e197c10 */ /* 0x000fc4000ff1e0ff */
[----:B------:R-:W-:Y:S01]  /*6f50*/  IADD3 R23, P1, R16, UR4, RZ ;  /* 0x0000000410177c10 */ /* 0x000fe2000ff3e0ff */
[----:B------:R2:W-:Y:S01]  /*6f60*/  STG.E.U16 desc[UR10][R2.64], R22 ;  /* 0x0000001602007986 */ /* 0x0005e2000c10150a */
[----:B------:R-:W-:Y:S02]  /*6f70*/  IADD3 R17, P2, R15, UR4, RZ ;  /* 0x000000040f117c10 */ /* 0x000fe4000ff5e0ff */
[----:B01----:R-:W-:Y:S02]  /*6f80*/  F2FP.F16.F32.PACK_AB R18, R19, R18 ;  /* 0x000000121312723e */ /* 0x003fe400000000ff */
[----:B------:R-:W-:Y:S02]  /*6f90*/  PRMT R19, R22, 0x7632, R19 ;  /* 0x0000763216137816 */ /* 0x000fe40000000013 */
[----:B------:R-:W-:Y:S02]  /*6fa0*/  LEA.HI.X.SX32 R28, R14, UR7, 0x1, P0 ;  /* 0x000000070e1c7c11 */ /* 0x000fe400080f0eff */
[----:B------:R-:W-:Y:S01]  /*6fb0*/  LEA.HI.X.SX32 R26, R16, UR7, 0x1, P1 ;  /* 0x00000007101a7c11 */ /* 0x000fe200088f0eff */
[----:B------:R0:W-:Y:S01]  /*6fc0*/  STG.E.U16 desc[UR10][R4.64], R19 ;  /* 0x0000001304007986 */ /* 0x0001e2000c10150a */
[----:B------:R-:W-:-:S02]  /*6fd0*/  LEA R12, P0, R25, UR8, 0x1 ;  /* 0x00000008190c7c11 */ /* 0x000fc4000f8008ff */
[----:B------:R-:W-:Y:S01]  /*6fe0*/  F2FP.F16.F32.PACK_AB R20, R21, R20 ;  /* 0x000000141514723e */ /* 0x000fe200000000ff */
[----:B------:R-:W-:Y:S01]  /*6ff0*/  STG.E.U16 desc[UR10][R6.64], R18 ;  /* 0x0000001206007986 */ /* 0x000fe2000c10150a */
[----:B------:R-:W-:Y:S02]  /*7000*/  LEA R14, P1, R23, UR8, 0x1 ;  /* 0x00000008170e7c11 */ /* 0x000fe4000f8208ff */
[----:B------:R-:W-:Y:S02]  /*7010*/  LEA.HI.X.SX32 R24, R15, UR7, 0x1, P2 ;  /* 0x000000070f187c11 */ /* 0x000fe400090f0eff */
[----:B------:R-:W-:Y:S02]  /*7020*/  LEA R16, P2, R17, UR8, 0x1 ;  /* 0x0000000811107c11 */ /* 0x000fe4000f8408ff */
[----:B--2---:R-:W-:Y:S02]  /*7030*/  PRMT R3, R18, 0x7632, R3 ;  /* 0x0000763212037816 */ /* 0x004fe40000000003 */
[----:B------:R-:W-:-:S02]  /*7040*/  F2FP.F16.F32.PACK_AB R0, R55, R0 ;  /* 0x000000003700723e */ /* 0x000fc400000000ff */
[----:B------:R-:W-:Y:S01]  /*7050*/  LEA.HI.X R13, R25, UR9, R28, 0x1, P0 ;  /* 0x00000009190d7c11 */ /* 0x000fe200080f0c1c */
[----:B------:R-:W-:Y:S01]  /*7060*/  STG.E.U16 desc[UR10][R8.64], R3 ;  /* 0x0000000308007986 */ /* 0x000fe2000c10150a */
[----:B0-----:R-:W-:Y:S02]  /*7070*/  PRMT R5, R20, 0x7632, R5 ;  /* 0x0000763214057816 */ /* 0x001fe40000000005 */
        /* <DEDUP_REMOVED lines=8> */
.L_x_23726:
[----:B------:R-:W-:Y:S01]  /*7100*/  BSSY B1, `(.L_x_23777) ;  /* 0x0000007000017945 */ /* 0x000fe20003800000 */
[----:B------:R-:W-:Y:S01]  /*7110*/  IMAD.MOV.U32 R23, RZ, RZ, 0x1 ;  /* 0x00000001ff177424 */ /* 0x000fe200078e00ff */
[----:B------:R-:W-:Y:S01]  /*7120*/  MOV R24, 0x1f ;  /* 0x0000001f00187802 */ /* 0x000fe20000000f00 */
[----:B------:R-:W-:-:S07]  /*7130*/  IMAD.MOV.U32 R21, RZ, RZ, -0x1 ;  /* 0xffffffffff157424 */ /* 0x000fce00078e00ff */
[----:B-----5:R-:W-:Y:S05]  /*7140*/  WARPSYNC.COLLECTIVE R21, `(.L_x_23778) ;  /* 0x0000000015087348 */ /* 0x020fea0003c00000 */
[----:B------:R0:W1:Y:S02]  /*7150*/  SHFL.BFLY P0, R22, R20, R23, R24 ;  /* 0x0c00001714167389 */ /* 0x0000640000000018 */
[----:B01---5:R-:W-:Y:S01]  /*7160*/  ENDCOLLECTIVE ;  /* 0x000000000000791b */ /* 0x023fe20003800000 */
.L_x_23778:
[----:B------:R-:W-:Y:S05]  /*7170*/  BSYNC B1 ;  /* 0x0000000000017941 */ /* 0x000fea0003800000 */
.L_x_23777:
[----:B------:R-:W-:Y:S01]  /*7180*/  IMAD.MOV.U32 R21, RZ, RZ, R22 ;  /* 0x000000ffff157224 */ /* 0x000fe200078e0016 */
[----:B------:R-:W-:Y:S06]  /*7190*/  BRA `(.L_x_23779) ;  /* 0xffffffb800047947 */ /* 0x000fec000383ffff */
.L_x_23730:
[----:B------:R-:W-:Y:S01]  /*71a0*/  HFMA2.MMA R24, -RZ, RZ, 0, 1.847743988037109375e-06 ;  /* 0x0000001fff187435 */ /* 0x000fe200000001ff */
[----:B------:R-:W-:Y:S01]  /*71b0*/  BSSY B0, `(.L_x_23780) ;  /* 0x0000007000007945 */ /* 0x000fe20003800000 */
[----:B0-----:R-:W-:Y:S02]  /*71c0*/  IMAD.MOV.U32 R20, RZ, RZ, R78 ;  /* 0x000000ffff147224 */ /* 0x001fe400078e004e */
[----:B------:R-:W-:Y:S02]  /*71d0*/  IMAD.MOV.U32 R23, RZ, RZ, 0x10 ;  /* 0x00000010ff177424 */ /* 0x000fe400078e00ff */
[----:B------:R-:W-:-:S07]  /*71e0*/  IMAD.MOV.U32 R21, RZ, RZ, -0x1 ;  /* 0xffffffffff157424 */ /* 0x000fce00078e00ff */
[----:B-----5:R-:W-:Y:S05]  /*71f0*/  WARPSYNC.COLLECTIVE R21, `(.L_x_23781) ;  /* 0x0000000015087348 */ /* 0x020fea0003c00000 */
[----:B------:R0:W1:Y:S02]  /*7200*/  SHFL.BFLY P0, R22, R20, R23, R24 ;  /* 0x0c00001714167389 */ /* 0x0000640000000018 */
[----:B01---5:R-:W-:Y:S01]  /*7210*/  ENDCOLLECTIVE ;  /* 0x000000000000791b */ /* 0x023fe20003800000 */
.L_x_23781:
[----:B------:R-:W-:Y:S05]  /*7220*/  BSYNC B0 ;  /* 0x0000000000007941 */ /* 0x000fea0003800000 */
.L_x_23780:
        /* <DEDUP_REMOVED lines=9> */
.L_x_23782:
[----:B------:R-:W-:Y:S02]  /*72c0*/  IMAD.MOV.U32 R23, RZ, RZ, 0x4 ;  /* 0x00000004ff177424 */ /* 0x000fe400078e00ff */
[----:B------:R-:W-:-:S05]  /*72d0*/  IMAD.MOV.U32 R2, RZ, RZ, R22 ;  /* 0x000000ffff027224 */ /* 0x000fca00078e0016 */
[----:B------:R-:W-:-:S05]  /*72e0*/  FMNMX.FTZ R2, R5, R2, !PT ;  /* 0x0000000205027209 */ /* 0x000fca0007810000 */
[----:B------:R-:W-:-:S07]  /*72f0*/  IMAD.MOV.U32 R20, RZ, RZ, R2 ;  /* 0x000000ffff147224 */ /* 0x000fce00078e0002 */
[----:B------:R-:W-:Y:S05]  /*7300*/  WARPSYNC.COLLECTIVE R21, `(.L_x_23783) ;  /* 0x0000000015087348 */ /* 0x000fea0003c00000 */
[----:B------:R0:W1:Y:S02]  /*7310*/  SHFL.BFLY P0, R22, R20, R23, R24 ;  /* 0x0c00001714167389 */ /* 0x0000640000000018 */
[----:B01----:R-:W-:Y:S01]  /*7320*/  ENDCOLLECTIVE ;  /* 0x000000000000791b */ /* 0x003fe20003800000 */
.L_x_23783:
[----:B------:R-:W-:Y:S01]  /*7330*/  IMAD.MOV.U32 R23, RZ, RZ, 0x2 ;  /* 0x00000002ff177424 */ /* 0x000fe200078e00ff */
[----:B------:R-:W-:-:S04]  /*7340*/  MOV R7, R22 ;  /* 0x0000001600077202 */ /* 0x000fc80000000f00 */
[----:B------:R-:W-:-:S05]  /*7350*/  FMNMX.FTZ R7, R2, R7, !PT ;  /* 0x0000000702077209 */ /* 0x000fca0007810000 */
[----:B------:R-:W-:-:S07]  /*7360*/  IMAD.MOV.U32 R20, RZ, RZ, R7 ;  /* 0x000000ffff147224 */ /* 0x000fce00078e0007 */
[----:B------:R-:W-:Y:S05]  /*7370*/  WARPSYNC.COLLECTIVE R21, `(.L_x_23784) ;  /* 0x0000000015087348 */ /* 0x000fea0003c00000 */
[----:B------:R0:W1:Y:S02]  /*7380*/  SHFL.BFLY P0, R22, R20, R23, R24 ;  /* 0x0c00001714167389 */ /* 0x0000640000000018 */
[----:B01----:R-:W-:Y:S01]  /*7390*/  ENDCOLLECTIVE ;  /* 0x000000000000791b */ /* 0x003fe20003800000 */
.L_x_23784:
[----:B------:R-:W-:Y:S01]  /*73a0*/  IMAD.MOV.U32 R4, RZ, RZ, R22 ;  /* 0x000000ffff047224 */ /* 0x000fe200078e0016 */
[----:B------:R-:W-:Y:S06]  /*73b0*/  BRA `(.L_x_23785) ;  /* 0xffffffb800247947 */ /* 0x000fec000383ffff */
.L_x_23786:
        /* <DEDUP_REMOVED lines=12> */
.L_x_29976:


//--------------------- .text._ZN4vllm25paged_attention_v2_kernelIttLi120ELi16ELi128ELNS_18Fp8KVCacheDataTypeE0ELb0ELi512EEEvPfS2_PT_PKS3_PKT0_S9_ifPKiSB_iPKfiiiSD_SD_iiiii --------------------------
	.section	.text._ZN4vllm25paged_attention_v2_kernelIttLi120ELi16ELi128ELNS_18Fp8KVCacheDataTypeE0ELb0ELi512EEEvPfS2_PT_PKS3_PKT0_S9_ifPKiSB_iPKfiiiSD_SD_iiiii,"ax",@progbits
	.align	128
        .global         _ZN4vllm25paged_attention_v2_kernelIttLi120ELi16ELi128ELNS_18Fp8KVCacheDataTypeE0ELb0ELi512EEEvPfS2_PT_PKS3_PKT0_S9_ifPKiSB_iPKfiiiSD_SD_iiiii
        .type           _ZN4vllm25paged_attention_v2_kernelIttLi120ELi16ELi128ELNS_18Fp8KVCacheDataTypeE0ELb0ELi512EEEvPfS2_PT_PKS3_PKT0_S9_ifPKiSB_iPKfiiiSD_SD_iiiii,@function
        .size           _ZN4vllm25paged_attention_v2_kernelIttLi120ELi16ELi128ELNS_18Fp8KVCacheDataTypeE0ELb0ELi512EEEvPfS2_PT_PKS3_PKT0_S9_ifPKiSB_iPKfiiiSD_SD_iiiii,(.L_x_29977 - _ZN4vllm25paged_attention_v2_kernelIttLi120ELi16ELi128ELNS_18Fp8KVCacheDataTypeE0ELb0ELi512EEEvPfS2_PT_PKS3_PKT0_S9_ifPKiSB_iPKfiiiSD_SD_iiiii)
        .other          _ZN4vllm25paged_attention_v2_kernelIttLi120ELi16ELi128ELNS_18Fp8KVCacheDataTypeE0ELb0ELi512EEEvPfS2_PT_PKS3_PKT0_S9_ifPKiSB_iPKfiiiSD_SD_iiiii,@"STO_CUDA_ENTRY STV_DEFAULT"
_ZN4vllm25paged_attention_v2_kernelIttLi120ELi16ELi128ELNS_18Fp8KVCacheDataTypeE0ELb0ELi512EEEvPfS2_PT_PKS3_PKT0_S9_ifPKiSB_iPKfiiiSD_SD_iiiii:
.text._ZN4vllm25paged_attention_v2_kernelIttLi120ELi16ELi128ELNS_18Fp8KVCacheDataTypeE0ELb0ELi512EEEvPfS2_PT_PKS3_PKT0_S9_ifPKiSB_iPKfiiiSD_SD_iiiii:
        /* <DEDUP_REMOVED lines=51> */
[----:B------:R-:W-:-:S04]  /*0330*/  VIADD R0, R57, 0xf ;  /* 0x0000000f39007836 */ /* 0x000fc80000000000 */
[----:B------:R0:W1:Y:S02]  /*0340*/  F2I.FTZ.U32.TRUNC.NTZ R5, R4 ;  /* 0x0000000400057305 */ /* 0x000064000021f000 */
[----:B0-----:R-:W-:Y:S01]  /*0350*/  HFMA2.MMA R4, -RZ, RZ, 0, 0 ;  /* 0x00000000ff047435 */ /* 0x001fe200000001ff */
[----:B-1----:R-:W-:-:S04]  /*0360*/  IMAD.MOV R6, RZ, RZ, -R5 ;  /* 0x000000ffff067224 */ /* 0x002fc800078e0a05 */
[----:B------:R-:W-:Y:S01]  /*0370*/  IMAD R7, R6, R9, RZ ;  /* 0x0000000906077224 */ /* 0x000fe200078e02ff */
[----:B------:R-:W-:-:S04]  /*0380*/  IABS R6, R3 ;  /* 0x0000000300067213 */ /* 0x000fc80000000000 */
[----:B------:R-:W-:-:S04]  /*0390*/  IMAD.HI.U32 R5, R5, R7, R4 ;  /* 0x0000000705057227 */ /* 0x000fc800078e0004 */
[----:B------:R-:W-:Y:S02]  /*03a0*/  IMAD.MOV R7, RZ, RZ, -R10 ;  /* 0x000000ffff077224 */ /* 0x000fe400078e0a0a */
[----:B------:R-:W-:Y:S01]  /*03b0*/  IMAD.HI.U32 R4, R5, R6, RZ ;  /* 0x0000000605047227 */ /* 0x000fe200078e00ff */
[----:B------:R-:W-:-:S03]  /*03c0*/  SHF.R.S32.HI R5, RZ, 0x1f, R0 ;  /* 0x0000001fff057819 */ /* 0x000fc60000011400 */
[----:B------:R-:W-:Y:S01]  /*03d0*/  IMAD R6, R4, R7, R6 ;  /* 0x0000000704067224 */ /* 0x000fe200078e0206 */
[----:B------:R-:W-:Y:S01]  /*03e0*/  LEA.HI R5, R5, R0, RZ, 0x4 ;  /* 0x0000000005057211 */ /* 0x000fe200078f20ff */
[----:B------:R-:W0:Y:S01]  /*03f0*/  S2R R7, SR_TID.X ;  /* 0x0000000000077919 */ /* 0x000e220000002100 */
        /* <DEDUP_REMOVED lines=10> */
[----:B0-----:R-:W-:-:S11]  /*04a0*/  LEA.HI R10, R7, R7, RZ, 0x1 ;  /* 0x00000007070a7211 */ /* 0x001fd600078f08ff */
[----:B------:R-:W-:Y:S01]  /*04b0*/  @P0 VIADD R4, R4, 0x1 ;  /* 0x0000000104040836 */ /* 0x000fe20000000000 */
[----:B------:R-:W-:Y:S02]  /*04c0*/  ISETP.GT.AND P0, PT, R7, 0x1d, PT ;  /* 0x0000001d0700780c */ /* 0x000fe40003f04270 */
[----:B------:R-:W-:Y:S01]  /*04d0*/  SHF.R.S32.HI R6, RZ, 0x1f, R7 ;  /* 0x0000001fff067819 */ /* 0x000fe20000011407 */
[----:B------:R-:W-:Y:S01]  /*04e0*/  IMAD.MOV.U32 R0, RZ, RZ, R4 ;  /* 0x000000ffff007224 */ /* 0x000fe200078e0004 */
[----:B------:R-:W-:Y:S02]  /*04f0*/  LEA R4, R5, R26, 0x4 ;  /* 0x0000001a05047211 */ /* 0x000fe400078e20ff */
[----:B------:R-:W-:Y:S01]  /*0500*/  LOP3.LUT R54, R10, 0xfffffffe, RZ, 0xc0, !PT ;  /* 0xfffffffe0a367812 */ /* 0x000fe200078ec0ff */
[----:B------:R-:W-:Y:S01]  /*0510*/  @!P2 IMAD.MOV R0, RZ, RZ, -R0 ;  /* 0x000000ffff00a224 */ /* 0x000fe200078e0a00 */
[----:B------:R-:W-:Y:S02]  /*0520*/  VIMNMX R5, R57, R4, PT ;  /* 0x0000000439057248 */ /* 0x000fe40003fe0100 */
[----:B------:R-:W-:Y:S01]  /*0530*/  LEA.HI R6, R6, R7, RZ, 0x5 ;  /* 0x0000000706067211 */ /* 0x000fe200078f28ff */
[----:B------:R-:W-:Y:S01]  /*0540*/  IMAD.IADD R54, R7, 0x1, -R54 ;  /* 0x0000000107367824 */ /* 0x000fe200078e0a36 */
        /* <DEDUP_REMOVED lines=24> */
[----:B------:R-:W-:-:S04]  /*06d0*/  SHF.R.S32.HI R8, RZ, 0x1f, R8 ;  /* 0x0000001fff087819 */ /* 0x000fc80000011408 */
[----:B------:R-:W-:Y:S02]  /*06e0*/  IADD3.X R8, R8, R13, R14, P0, P2 ;  /* 0x0000000d08087210 */ /* 0x000fe400007e440e */
[----:B0-----:R-:W-:Y:S02]  /*06f0*/  LEA R5, R12, R5, 0x18 ;  /* 0x000000050c057211 */ /* 0x001fe400078ec0ff */
[----:B------:R-:W-:-:S03]  /*0700*/  LEA R12, P3, R15, UR4, 0x1 ;  /* 0x000000040f0c7c11 */ /* 0x000fc6000f8608ff */
[----:B------:R-:W-:Y:S01]  /*0710*/  IMAD R5, R54, 0x78, R5 ;  /* 0x0000007836057824 */ /* 0x000fe200078e0205 */
[----:B------:R-:W-:Y:S01]  /*0720*/  LEA.HI.X R15, R15, UR5, R8, 0x1, P3 ;  /* 0x000000050f0f7c11 */ /* 0x000fe200098f0c08 */
[----:B------:R-:W-:-:S03]  /*0730*/  IMAD.MOV.U32 R8, RZ, RZ, R10 ;  /* 0x000000ffff087224 */ /* 0x000fc600078e000a */
[----:B------:R-:W-:Y:S01]  /*0740*/  IADD3 R11, R5, R7, RZ ;  /* 0x00000007050b7210 */ /* 0x000fe20007ffe0ff */
[----:B------:R-:W-:-:S07]  /*0750*/  IMAD.MOV.U32 R7, RZ, RZ, R4 ;  /* 0x000000ffff077224 */ /* 0x000fce00078e0004 */
.L_x_23791:
        /* <DEDUP_REMOVED lines=11> */
.L_x_23790:
[----:B------:R-:W-:Y:S05]  /*0810*/  BSYNC B1 ;  /* 0x0000000000017941 */ /* 0x000fea0003800000 */
.L_x_23789:
        /* <DEDUP_REMOVED lines=8> */
[----:B------:R-:W-:Y:S02]  /*08a0*/  LEA.HI.X R20, R6, R5, R13, 0x1, P0 ;  /* 0x0000000506147211 */ /* 0x000fe400000f0c0d */
[----:B0-----:R-:W-:-:S05]  /*08b0*/  LEA R7, R12, R7, 0x18 ;  /* 0x000000070c077211 */ /* 0x001fca00078ec0ff */
[----:B------:R-:W-:Y:S02]  /*08c0*/  IMAD R4, R54, 0x78, R7 ;  /* 0x0000007836047824 */ /* 0x000fe400078e0207 */
[----:B------:R-:W-:-:S03]  /*08d0*/  VIADD R7, R8, 0xffffff00 ;  /* 0xffffff0008077836 */ /* 0x000fc60000000000 */
[--C-:B------:R-:W-:Y:S01]  /*08e0*/  IADD3 R6, R4, 0x400, R3.reuse ;  /* 0x0000040004067810 */ /* 0x100fe20007ffe003 */
[----:B------:R-:W-:-:S07]  /*08f0*/  IMAD R3, R54, 0x4, R3 ;  /* 0x0000000436037824 */ /* 0x000fce00078e0203 */
.L_x_23792:
        /* <DEDUP_REMOVED lines=17> */
.L_x_23788:
[----:B------:R-:W-:Y:S05]  /*0a10*/  BSYNC B0 ;  /* 0x0000000000007941 */ /* 0x000fea0003800000 */
.L_x_23787:
        /* <DEDUP_REMOVED lines=14> */
[----:B------:R-:W-:Y:S01]  /*0b00*/  IMAD.SHL.U32 R50, R54, 0x4, RZ ;  /* 0x0000000436327824 */ /* 0x000fe200078e00ff */
[C---:B------:R-:W-:Y:S01]  /*0b10*/  IADD3 R4, P0, R2.reuse, R53, RZ ;  /* 0x0000003502047210 */ /* 0x040fe20007f1e0ff */
[----:B------:R-:W-:Y:S01]  /*0b20*/  ULDC.64 UR4, c[0x0][0x248] ;  /* 0x0000920000047ab9 */ /* 0x000fe20000000a00 */
[----:B------:R-:W-:Y:S01]  /*0b30*/  LEA.HI R3, R3, R10, RZ, 0x4 ;  /* 0x0000000a03037211 */ /* 0x000fe200078f20ff */
[----:B------:R-:W-:Y:S01]  /*0b40*/  IMAD.SHL.U32 R51, R13, 0x4, RZ ;  /* 0x000000040d337824 */ /* 0x000fe200078e00ff */
[----:B------:R-:W-:Y:S01]  /*0b50*/  LEA.HI.X.SX32 R7, R2, R5, 0x1, P0 ;  /* 0x0000000502077211 */ /* 0x000fe200000f0eff */
[C---:B------:R-:W-:Y:S01]  /*0b60*/  VIADD R15, R54.reuse, 0x4 ;  /* 0x00000004360f7836 */ /* 0x040fe20000000000 */
[----:B------:R-:W-:Y:S01]  /*0b70*/  LOP3.LUT R5, R3, 0xfffffff0, RZ, 0xc0, !PT ;  /* 0xfffffff003057812 */ /* 0x000fe200078ec0ff */
[----:B------:R-:W-:Y:S01]  /*0b80*/  VIADD R14, R54, 0x6 ;  /* 0x00000006360e7836 */ /* 0x000fe20000000000 */
[----:B------:R-:W-:Y:S01]  /*0b90*/  LEA R2, P0, R4, UR4, 0x2 ;  /* 0x0000000404027c11 */ /* 0x000fe2000f8010ff */
[----:B------:R-:W-:Y:S01]  /*0ba0*/  IMAD.SHL.U32 R49, R15, 0x4, RZ ;  /* 0x000000040f317824 */ /* 0x000fe200078e00ff */
[----:B------:R-:W-:Y:S01]  /*0bb0*/  IADD3 R10, R10, -R5, RZ ;  /* 0x800000050a0a7210 */ /* 0x000fe20007ffe0ff */
[----:B------:R-:W-:Y:S01]  /*0bc0*/  IMAD.SHL.U32 R47, R14, 0x4, RZ ;  /* 0x000000040e2f7824 */ /* 0x000fe200078e00ff */
[----:B------:R-:W-:Y:S01]  /*0bd0*/  SHF.R.S32.HI R5, RZ, 0x1f, R50 ;  /* 0x0000001fff057819 */ /* 0x000fe20000011432 */
[----:B------:R-:W-:Y:S01]  /*0be0*/  VIADD R19, R54, 0x8 ;  /* 0x0000000836137836 */ /* 0x000fe20000000000 */
[----:B------:R-:W-:Y:S01]  /*0bf0*/  LEA.HI.X R3, R4, UR5, R7, 0x2, P0 ;  /* 0x0000000504037c11 */ /* 0x000fe200080f1407 */
[C---:B------:R-:W-:Y:S01]  /*0c00*/  VIADD R18, R54.reuse, 0xa ;  /* 0x0000000a36127836 */ /* 0x040fe20000000000 */
[----:B------:R-:W-:Y:S01]  /*0c10*/  SHF.R.S32.HI R4, RZ, 0x1f, R51 ;  /* 0x0000001fff047819 */ /* 0x000fe20000011433 */
[----:B------:R-:W-:Y:S01]  /*0c20*/  IMAD.SHL.U32 R45, R19, 0x4, RZ ;  /* 0x00000004132d7824 */ /* 0x000fe200078e00ff */
[----:B------:R-:W-:Y:S01]  /*0c30*/  LEA.HI R5, R5, R50, RZ, 0x3 ;  /* 0x0000003205057211 */ /* 0x000fe200078f18ff */
[----:B------:R-:W-:Y:S01]  /*0c40*/  VIADD R17, R54, 0xc ;  /* 0x0000000c36117836 */ /* 0x000fe20000000000 */
[----:B------:R-:W-:Y:S01]  /*0c50*/  LEA.HI R4, R4, R51, RZ, 0x3 ;  /* 0x0000003304047211 */ /* 0x000fe200078f18ff */
[----:B------:R-:W-:Y:S01]  /*0c60*/  IMAD.SHL.U32 R43, R18, 0x4, RZ ;  /* 0x00000004122b7824 */ /* 0x000fe200078e00ff */
[----:B------:R-:W-:Y:S01]  /*0c70*/  LOP3.LUT R5, R5, 0xfffffff8, RZ, 0xc0, !PT ;  /* 0xfffffff805057812 */ /* 0x000fe200078ec0ff */
[----:B------:R-:W-:Y:S01]  /*0c80*/  IMAD.SHL.U32 R41, R17, 0x4, RZ ;  /* 0x0000000411297824 */ /* 0x000fe200078e00ff */
[C---:B------:R-:W-:Y:S01]  /*0c90*/  IADD3 R16, R54.reuse, 0xe, RZ ;  /* 0x0000000e36107810 */ /* 0x040fe20007ffe0ff */
[C---:B------:R-:W-:Y:S01]  /*0ca0*/  VIADD R23, R54.reuse, 0x10 ;  /* 0x0000001036177836 */ /* 0x040fe20000000000 */
[----:B------:R-:W-:Y:S01]  /*0cb0*/  SHF.R.S32.HI R6, RZ, 0x1f, R49 ;  /* 0x0000001fff067819 */ /* 0x000fe20000011431 */
[C---:B------:R-:W-:Y:S01]  /*0cc0*/  VIADD R22, R54.reuse, 0x12 ;  /* 0x0000001236167836 */ /* 0x040fe20000000000 */
[----:B------:R-:W-:Y:S01]  /*0cd0*/  SHF.R.S32.HI R8, RZ, 0x1f, R47 ;  /* 0x0000001fff087819 */ /* 0x000fe2000001142f */
[----:B------:R-:W-:Y:S01]  /*0ce0*/  VIADD R21, R54, 0x14 ;  /* 0x0000001436157836 */ /* 0x000fe20000000000 */
[----:B------:R-:W-:Y:S01]  /*0cf0*/  LOP3.LUT R4, R4, 0xfffffff8, RZ, 0xc0, !PT ;  /* 0xfffffff804047812 */ /* 0x000fe200078ec0ff */
[----:B------:R-:W-:Y:S01]  /*0d00*/  VIADD R20, R54, 0x16 ;  /* 0x0000001636147836 */ /* 0x000fe20000000000 */
[----:B------:R-:W-:Y:S01]  /*0d10*/  IADD3 R50, R50, -R5, RZ ;  /* 0x8000000532327210 */ /* 0x000fe20007ffe0ff */
[----:B------:R-:W-:Y:S01]  /*0d20*/  IMAD.SHL.U32 R5, R16, 0x4, RZ ;  /* 0x0000000410057824 */ /* 0x000fe200078e00ff */
[----:B------:R-:W-:Y:S01]  /*0d30*/  LEA.HI R6, R6, R49, RZ, 0x3 ;  /* 0x0000003106067211 */ /* 0x000fe200078f18ff */
[----:B------:R-:W-:Y:S01]  /*0d40*/  IMAD.IADD R51, R51, 0x1, -R4 ;  /* 0x0000000133337824 */ /* 0x000fe200078e0a04 */
[----:B------:R-:W-:Y:S01]  /*0d50*/  LEA.HI R8, R8, R47, RZ, 0x3 ;  /* 0x0000002f08087211 */ /* 0x000fe200078f18ff */
[----:B------:R-:W-:Y:S01]  /*0d60*/  IMAD.SHL.U32 R11, R21, 0x4, RZ ;  /* 0x00000004150b7824 */ /* 0x000fe200078e00ff */
[----:B------:R-:W-:Y:S01]  /*0d70*/  LOP3.LUT R6, R6, 0xfffffff8, RZ, 0xc0, !PT ;  /* 0xfffffff806067812 */ /* 0x000fe200078ec0ff */
[----:B------:R-:W-:Y:S01]  /*0d80*/  IMAD.SHL.U32 R24, R20, 0x4, RZ ;  /* 0x0000000414187824 */ /* 0x000fe200078e00ff */
[----:B------:R-:W-:Y:S01]  /*0d90*/  SHF.R.S32.HI R4, RZ, 0x1f, R45 ;  /* 0x0000001fff047819 */ /* 0x000fe2000001142d */
[----:B------:R-:W-:Y:S01]  /*0da0*/  VIADD R28, R54, 0x1a ;  /* 0x0000001a361c7836 */ /* 0x000fe20000000000 */
[----:B------:R-:W-:Y:S01]  /*0db0*/  SHF.R.S32.HI R12, RZ, 0x1f, R5 ;  /* 0x0000001fff0c7819 */ /* 0x000fe20000011405 */
[----:B------:R-:W-:Y:S01]  /*0dc0*/  IMAD.IADD R49, R49, 0x1, -R6 ;  /* 0x0000000131317824 */ /* 0x000fe200078e0a06 */
[----:B------:R-:W-:Y:S01]  /*0dd0*/  LOP3.LUT R8, R8, 0xfffffff8, RZ, 0xc0, !PT ;  /* 0xfffffff808087812 */ /* 0x000fe200078ec0ff */
[----:B------:R-:W-:Y:S01]  /*0de0*/  IMAD.SHL.U32 R31, R28, 0x4, RZ ;  /* 0x000000041c1f7824 */ /* 0x000fe200078e00ff */
[----:B------:R-:W-:Y:S01]  /*0df0*/  LEA.HI R4, R4, R45, RZ, 0x3 ;  /* 0x0000002d04047211 */ /* 0x000fe200078f18ff */
[----:B------:R-:W0:Y:S01]  /*0e00*/  S2UR UR5, SR_CgaCtaId ;  /* 0x00000000000579c3 */ /* 0x000e220000008800 */
[----:B------:R-:W-:Y:S01]  /*0e10*/  LEA.HI R12, R12, R5, RZ, 0x3 ;  /* 0x000000050c0c7211 */ /* 0x000fe200078f18ff */
[----:B------:R-:W-:Y:S01]  /*0e20*/  IMAD.IADD R47, R47, 0x1, -R8 ;  /* 0x000000012f2f7824 */ /* 0x000fe200078e0a08 */
[----:B------:R-:W-:Y:S01]  /*0e30*/  SHF.R.S32.HI R6, RZ, 0x1f, R43 ;  /* 0x0000001fff067819 */ /* 0x000fe2000001142b */
[----:B------:R-:W-:Y:S01]  /*0e40*/  IMAD R27, R9, 0x10, R10 ;  /* 0x00000010091b7824 */ /* 0x000fe200078e020a */
[----:B------:R-:W-:Y:S01]  /*0e50*/  SHF.R.S32.HI R8, RZ, 0x1f, R41 ;  /* 0x0000001fff087819 */ /* 0x000fe20000011429 */
[----:B------:R-:W-:Y:S01]  /*0e60*/  ULDC UR4, c[0x0][0x270] ;  /* 0x00009c0000047ab9 */ /* 0x000fe20000000800 */
[----:B------:R-:W-:Y:S01]  /*0e70*/  LOP3.LUT R4, R4, 0xfffffff8, RZ, 0xc0, !PT ;  /* 0xfffffff804047812 */ /* 0x000fe200078ec0ff */
[----:B------:R-:W-:Y:S01]  /*0e80*/  IMAD.IADD R26, R26, 0x1, R27 ;  /* 0x000000011a1a7824 */ /* 0x000fe200078e021b */
[----:B------:R-:W-:Y:S01]  /*0e90*/  LOP3.LUT R12, R12, 0xfffffff8, RZ, 0xc0, !PT ;  /* 0xfffffff80c0c7812 */ /* 0x000fe200078ec0ff */
[----:B------:R-:W-:Y:S01]  /*0ea0*/  IMAD.MOV.U32 R52, RZ, RZ, -0x800001 ;  /* 0xff7fffffff347424 */ /* 0x000fe200078e00ff */
[----:B------:R-:W-:Y:S01]  /*0eb0*/  LEA.HI R6, R6, R43, RZ, 0x3 ;  /* 0x0000002b06067211 */ /* 0x000fe200078f18ff */
[----:B------:R-:W-:Y:S01]  /*0ec0*/  IMAD.IADD R45, R45, 0x1, -R4 ;  /* 0x000000012d2d7824 */ /* 0x000fe200078e0a04 */
[----:B------:R-:W-:Y:S01]  /*0ed0*/  LEA.HI R8, R8, R41, RZ, 0x3 ;  /* 0x0000002908087211 */ /* 0x000fe200078f18ff */
[----:B------:R-:W-:Y:S01]  /*0ee0*/  IMAD.IADD R4, R5, 0x1, -R12 ;  /* 0x0000000105047824 */ /* 0x000fe200078e0a0c */
[----:B------:R-:W-:Y:S01]  /*0ef0*/  LOP3.LUT R6, R6, 0xfffffff8, RZ, 0xc0, !PT ;  /* 0xfffffff806067812 */ /* 0x000fe200078ec0ff */
[----:B------:R-:W-:Y:S01]  /*0f00*/  IMAD.SHL.U32 R5, R23, 0x4, RZ ;  /* 0x0000000417057824 */ /* 0x000fe200078e00ff */
[----:B------:R-:W-:-:S02]  /*0f10*/  LOP3.LUT R8, R8, 0xfffffff8, RZ, 0xc0, !PT ;  /* 0xfffffff808087812 */ /* 0x000fc400078ec0ff */
[----:B------:R-:W-:Y:S01]  /*0f20*/  SHF.L.U32 R7, R22, 0x2, RZ ;  /* 0x0000000216077819 */ /* 0x000fe200000006ff */
[----:B------:R-:W-:Y:S01]  /*0f30*/  IMAD.IADD R43, R43, 0x1, -R6 ;  /* 0x000000012b2b7824 */ /* 0x000fe200078e0a06 */
[----:B------:R-:W-:Y:S02]  /*0f40*/  IADD3 R41, R41, -R8, RZ ;  /* 0x8000000829297210 */ /* 0x000fe40007ffe0ff */
[----:B------:R-:W-:Y:S02]  /*0f50*/  SHF.R.S32.HI R6, RZ, 0x1f, R5 ;  /* 0x0000001fff067819 */ /* 0x000fe40000011405 */
[----:B------:R-:W-:Y:S02]  /*0f60*/  SHF.R.S32.HI R8, RZ, 0x1f, R7 ;  /* 0x0000001fff087819 */ /* 0x000fe40000011407 */
[----:B------:R-:W-:Y:S02]  /*0f70*/  SHF.R.S32.HI R12, RZ, 0x1f, R11 ;  /* 0x0000001fff0c7819 */ /* 0x000fe4000001140b */
[----:B------:R-:W-:-:S02]  /*0f80*/  LEA.HI R6, R6, R5, RZ, 0x3 ;  /* 0x0000000506067211 */ /* 0x000fc400078f18ff */
[----:B------:R-:W-:Y:S02]  /*0f90*/  SHF.R.S32.HI R25, RZ, 0x1f, R24 ;  /* 0x0000001fff197819 */ /* 0x000fe40000011418 */
[----:B------:R-:W-:Y:S02]  /*0fa0*/  LEA.HI R8, R8, R7, RZ, 0x3 ;  /* 0x0000000708087211 */ /* 0x000fe400078f18ff */
[----:B------:R-:W-:Y:S02]  /*0fb0*/  LEA.HI R12, R12, R11, RZ, 0x3 ;  /* 0x0000000b0c0c7211 */ /* 0x000fe400078f18ff */
[----:B------:R-:W-:Y:S02]  /*0fc0*/  LOP3.LUT R6, R6, 0xfffffff8, RZ, 0xc0, !PT ;  /* 0xfffffff806067812 */ /* 0x000fe400078ec0ff */
[----:B------:R-:W-:Y:S02]  /*0fd0*/  LEA.HI R25, R25, R24, RZ, 0x3 ;  /* 0x0000001819197211 */ /* 0x000fe400078f18ff */
[----:B------:R-:W-:Y:S01]  /*0fe0*/  LOP3.LUT R8, R8, 0xfffffff8, RZ, 0xc0, !PT ;  /* 0xfffffff808087812 */ /* 0x000fe200078ec0ff */
[----:B------:R-:W-:Y:S01]  /*0ff0*/  IMAD.IADD R5, R5, 0x1, -R6 ;  /* 0x0000000105057824 */ /* 0x000fe200078e0a06 */
[----:B------:R-:W-:-:S02]  /*1000*/  LOP3.LUT R12, R12, 0xfffffff8, RZ, 0xc0, !PT ;  /* 0xfffffff80c0c7812 */ /* 0x000fc400078ec0ff */
[----:B------:R-:W-:Y:S01]  /*1010*/  IADD3 R29, R54, 0x18, RZ ;  /* 0x00000018361d7810 */ /* 0x000fe20007ffe0ff */
[----:B------:R-:W-:Y:S01]  /*1020*/  IMAD.IADD R6, R7, 0x1, -R8 ;  /* 0x0000000107067824 */ /* 0x000fe200078e0a08 */
[----:B------:R-:W-:Y:S01]  /*1030*/  LOP3.LUT R25, R25, 0xfffffff8, RZ, 0xc0, !PT ;  /* 0xfffffff819197812 */ /* 0x000fe200078ec0ff */
[----:B------:R-:W-:Y:S01]  /*1040*/  IMAD.IADD R7, R11, 0x1, -R12 ;  /* 0x000000010b077824 */ /* 0x000fe200078e0a0c */
[----:B------:R-:W-:Y:S01]  /*1050*/  SHF.R.S32.HI R32, RZ, 0x1f, R31 ;  /* 0x0000001fff207819 */ /* 0x000fe2000001141f */
[----:B------:R-:W-:Y:S01]  /*1060*/  IMAD.SHL.U32 R11, R29, 0x4, RZ ;  /* 0x000000041d0b7824 */ /* 0x000fe200078e00ff */
[----:B------:R-:W-:Y:S01]  /*1070*/  SHF.L.U32 R63, R10, 0x3, RZ ;  /* 0x000000030a3f7819 */ /* 0x000fe200000006ff */
[----:B------:R-:W-:Y:S01]  /*1080*/  IMAD.IADD R8, R24, 0x1, -R25 ;  /* 0x0000000118087824 */ /* 0x000fe200078e0a19 */
[----:B------:R-:W-:Y:S01]  /*1090*/  LEA.HI R32, R32, R31, RZ, 0x3 ;  /* 0x0000001f20207211 */ /* 0x000fe200078f18ff */
[----:B------:R-:W-:Y:S01]  /*10a0*/  VIADD R24, R54, 0x1c ;  /* 0x0000001c36187836 */ /* 0x000fe20000000000 */
[----:B------:R-:W1:Y:S01]  /*10b0*/  LDC R25, c[0x0][0x26c] ;  /* 0x00009b00ff197b82 */ /* 0x000e620000000800 */
        /* <DEDUP_REMOVED lines=9> */
[----:B------:R-:W-:Y:S01]  /*1150*/  UIADD3 UR4, UR4, 0x110, URZ ;  /* 0x0000011004047890 */ /* 0x000fe2000fffe03f */
        /* <DEDUP_REMOVED lines=29> */
[----:B------:R-:W-:Y:S01]  /*1330*/  SHF.L.U32 R22, R22, 0x6, RZ ;  /* 0x0000000616167819 */ /* 0x000fe200000006ff */
[----:B------:R-:W-:Y:S01]  /*1340*/  IMAD.SHL.U32 R23, R23, 0x40, RZ ;  /* 0x0000004017177824 */ /* 0x000fe200078e00ff */
[----:B------:R-:W-:Y:S01]  /*1350*/  SHF.L.U32 R15, R15, 0x6, RZ ;  /* 0x000000060f0f7819 */ /* 0x000fe200000006ff */
[----:B------:R-:W-:Y:S01]  /*1360*/  IMAD.IADD R11, R33, 0x1, -R34 ;  /* 0x00000001210b7824 */ /* 0x000fe200078e0a22 */
[----:B------:R-:W-:Y:S02]  /*1370*/  LOP3.LUT R44, R14, 0xffffff80, RZ, 0xc0, !PT ;  /* 0xffffff800e2c7812 */ /* 0x000fe400078ec0ff */
[----:B------:R-:W-:Y:S02]  /*1380*/  LOP3.LUT R14, R17, 0xffffff80, RZ, 0xc0, !PT ;  /* 0xffffff80110e7812 */ /* 0x000fe400078ec0ff */
[----:B------:R-:W-:Y:S02]  /*1390*/  SHF.R.S32.HI R35, RZ, 0x1f, R63 ;  /* 0x0000001fff237819 */ /* 0x000fe4000001143f */
[----:B------:R-:W-:-:S02]  /*13a0*/  IADD3 R62, P0, R12, R63, RZ ;  /* 0x0000003f0c3e7210 */ /* 0x000fc40007f1e0ff */
        /* <DEDUP_REMOVED lines=9> */
[----:B------:R-:W-:Y:S01]  /*1440*/  LEA.HI.X.SX32 R63, R12, R35, 0x1, P0 ;  /* 0x000000230c3f7211 */ /* 0x000fe200000f0eff */
[----:B------:R-:W-:Y:S01]  /*1450*/  IMAD.MOV.U32 R12, RZ, RZ, R53 ;  /* 0x000000ffff0c7224 */ /* 0x000fe200078e0035 */
[----:B-1----:R-:W-:Y:S02]  /*1460*/  SHF.R.S32.HI R13, RZ, 0x1f, R25 ;  /* 0x0000001fff0d7819 */ /* 0x002fe40000011419 */
[----:B------:R-:W-:-:S02]  /*1470*/  LOP3.LUT R48, R30, 0xffffff80, RZ, 0xc0, !PT ;  /* 0xffffff801e307812 */ /* 0x000fc400078ec0ff */
[----:B------:R-:W-:Y:S02]  /*1480*/  LOP3.LUT R16, R23, 0xffffff80, RZ, 0xc0, !PT ;  /* 0xffffff8017107812 */ /* 0x000fe400078ec0ff */
[----:B------:R-:W-:Y:S02]  /*1490*/  LOP3.LUT R21, R24, 0xffffff80, RZ, 0xc0, !PT ;  /* 0xffffff8018157812 */ /* 0x000fe400078ec0ff */
[----:B------:R-:W-:Y:S02]  /*14a0*/  SHF.R.S32.HI R23, RZ, 0x1f, R20 ;  /* 0x0000001fff177819 */ /* 0x000fe40000011414 */
[----:B------:R-:W-:Y:S02]  /*14b0*/  SHF.R.S32.HI R24, RZ, 0x1f, R19 ;  /* 0x0000001fff187819 */ /* 0x000fe40000011413 */
[----:B------:R-:W-:Y:S02]  /*14c0*/  SHF.R.S32.HI R25, RZ, 0x1f, R22 ;  /* 0x0000001fff197819 */ /* 0x000fe40000011416 */
[----:B------:R-:W-:-:S02]  /*14d0*/  LEA R27, R27, UR4, 0x2 ;  /* 0x000000041b1b7c11 */ /* 0x000fc4000f8e10ff */
[----:B------:R-:W-:Y:S02]  /*14e0*/  SHF.R.S32.HI R28, RZ, 0x1f, R9 ;  /* 0x0000001fff1c7819 */ /* 0x000fe40000011409 */
[----:B------:R-:W-:Y:S02]  /*14f0*/  SHF.R.S32.HI R29, RZ, 0x1f, R10 ;  /* 0x0000001fff1d7819 */ /* 0x000fe4000001140a */
[----:B------:R-:W-:Y:S02]  /*1500*/  SHF.R.S32.HI R30, RZ, 0x1f, R11 ;  /* 0x0000001fff1e7819 */ /* 0x000fe4000001140b */
[----:B------:R-:W-:-:S07]  /*1510*/  IADD3 R31, -R57, 0x1, R26 ;  /* 0x00000001391f7810 */ /* 0x000fce0007ffe11a */
.L_x_23798:
[----:B0-----:R-:W2:Y:S01]  /*1520*/  LDG.E.CONSTANT R32, desc[UR10][R2.64] ;  /* 0x0000000a02207981 */ /* 0x001ea2000c1e9900 */
[----:B------:R-:W-:Y:S02]  /*1530*/  SHF.R.S32.HI R34, RZ, 0x1f, R48 ;  /* 0x0000001fff227819 */ /* 0x000fe40000011430 */
[----:B------:R-:W-:Y:S01]  /*1540*/  SHF.R.S32.HI R36, RZ, 0x1f, R51 ;  /* 0x0000001fff247819 */ /* 0x000fe20000011433 */
[----:B------:R-:W0:Y:S01]  /*1550*/  S2R R37, SR_CgaCtaId ;  /* 0x0000000000257919 */ /* 0x000e220000008800 */
[----:B--2---:R-:W-:Y:S01]  /*1560*/  SHF.R.S32.HI R33, RZ, 0x1f, R32 ;  /* 0x0000001fff217819 */ /* 0x004fe20000011420 */
[----:B------:R-:W-:-:S04]  /*1570*/  IMAD.WIDE.U32 R60, R32, UR9, R62 ;  /* 0x00000009203c7c25 */ /* 0x000fc8000f8e003e */
[----:B------:R-:W-:-:S04]  /*1580*/  IMAD R33, R33, UR9, RZ ;  /* 0x0000000921217c24 */ /* 0x000fc8000f8e02ff */
[----:B------:R-:W-:Y:S01]  /*1590*/  IMAD R35, R32, R13, R33 ;  /* 0x0000000d20237224 */ /* 0x000fe200078e0221 */
[----:B------:R-:W-:-:S04]  /*15a0*/  IADD3 R33, P0, P1, R51, R60, R48 ;  /* 0x0000003c33217210 */ /* 0x000fc8000791e030 */
[----:B------:R-:W-:Y:S02]  /*15b0*/  IADD3 R61, R61, R35, RZ ;  /* 0x000000233d3d7210 */ /* 0x000fe40007ffe0ff */
[C---:B------:R-:W-:Y:S02]  /*15c0*/  LEA R32, P2, R33.reuse, UR6, 0x1 ;  /* 0x0000000621207c11 */ /* 0x040fe4000f8408ff */
        /* <DEDUP_REMOVED lines=8> */
[----:B------:R-:W-:-:S04]  /*1650*/  MOV R36, 0x400 ;  /* 0x0000040000247802 */ /* 0x000fc80000000f00 */
[----:B0-----:R-:W-:-:S05]  /*1660*/  LEA R37, R37, R36, 0x18 ;  /* 0x0000002425257211 */ /* 0x001fca00078ec0ff */
[----:B------:R-:W-:-:S05]  /*1670*/  IMAD R59, R54, 0x78, R37 ;  /* 0x00000078363b7824 */ /* 0x000fca00078e0225 */
[----:B------:R-:W0:Y:S04]  /*1680*/  LDS.64 R36, [R59+0x8] ;  /* 0x000008003b247984 */ /* 0x000e280000000a00 */
[----:B------:R-:W1:Y:S01]  /*1690*/  LDS.64 R38, [R59] ;  /* 0x000000003b267984 */ /* 0x000e620000000a00 */
[--C-:B0-----:R-:W-:Y:S02]  /*16a0*/  HADD2.F32 R64, -RZ, R36.reuse.H0_H0 ;  /* 0x20000024ff407230 */ /* 0x101fe40000004100 */
[----:B------:R-:W-:Y:S02]  /*16b0*/  HADD2.F32 R36, -RZ, R36.H1_H1 ;  /* 0x30000024ff247230 */ /* 0x000fe40000004100 */
[----:B--2---:R-:W-:-:S05]  /*16c0*/  HADD2.F32 R65, -RZ, R32.H0_H0 ;  /* 0x20000020ff417230 */ /* 0x004fca0000004100 */
[----:B------:R-:W-:Y:S01]  /*16d0*/  FMUL.FTZ R67, R64, R65 ;  /* 0x0000004140437220 */ /* 0x000fe20000410000 */
[----:B-1----:R-:W-:Y:S02]  /*16e0*/  HADD2.F32 R64, -RZ, R38.H0_H0 ;  /* 0x20000026ff407230 */ /* 0x002fe40000004100 */
[----:B---3--:R-:W-:Y:S02]  /*16f0*/  HADD2.F32 R65, -RZ, R34.H0_H0 ;  /* 0x20000022ff417230 */ /* 0x008fe40000004100 */
[----:B------:R-:W-:-:S03]  /*1700*/  HADD2.F32 R38, -RZ, R38.H1_H1 ;  /* 0x30000026ff267230 */ /* 0x000fc60000004100 */
[----:B------:R-:W-:Y:S01]  /*1710*/  FFMA.FTZ R64, R64, R65, R67 ;  /* 0x0000004140407223 */ /* 0x000fe20000010043 */
[----:B------:R-:W-:Y:S02]  /*1720*/  HADD2.F32 R65, -RZ, R32.H1_H1 ;  /* 0x30000020ff417230 */ /* 0x000fe40000004100 */
[----:B------:R-:W-:-:S03]  /*1730*/  HADD2.F32 R32, -RZ, R37.H0_H0 ;  /* 0x20000025ff207230 */ /* 0x000fc60000004100 */
[----:B------:R-:W-:Y:S01]  /*1740*/  FMUL.FTZ R67, R36, R65 ;  /* 0x0000004124437220 */ /* 0x000fe20000410000 */
[----:B------:R-:W-:Y:S02]  /*1750*/  HADD2.F32 R65, -RZ, R34.H1_H1 ;  /* 0x30000022ff417230 */ /* 0x000fe40000004100 */
[----:B------:R-:W-:-:S03]  /*1760*/  HADD2.F32 R36, -RZ, R37.H1_H1 ;  /* 0x30000025ff247230 */ /* 0x000fc60000004100 */
[----:B------:R-:W-:Y:S01]  /*1770*/  FFMA.FTZ R34, R38, R65, R67 ;  /* 0x0000004126227223 */ /* 0x000fe20000010043 */
[--C-:B------:R-:W-:Y:S02]  /*1780*/  HADD2.F32 R65, -RZ, R33.reuse.H0_H0 ;  /* 0x20000021ff417230 */ /* 0x100fe40000004100 */
[----:B------:R-:W-:-:S03]  /*1790*/  HADD2.F32 R33, -RZ, R33.H1_H1 ;  /* 0x30000021ff217230 */ /* 0x000fc60000004100 */
[----:B------:R-:W-:Y:S01]  /*17a0*/  FMUL.FTZ R38, R32, R65 ;  /* 0x0000004120267220 */ /* 0x000fe20000410000 */
[----:B------:R-:W-:Y:S02]  /*17b0*/  HADD2.F32 R65, -RZ, R39.H0_H0 ;  /* 0x20000027ff417230 */ /* 0x000fe40000004100 */
[----:B------:R-:W-:Y:S01]  /*17c0*/  FMUL.FTZ R36, R36, R33 ;  /* 0x0000002124247220 */ /* 0x000fe20000410000 */
        /* <DEDUP_REMOVED lines=11> */
[----:B------:R-:W-:Y:S02]  /*1880*/  FFMA.FTZ R39, R39, R35, R36 ;  /* 0x0000002327277223 */ /* 0x000fe40000010024 */
[----:B------:R-:W0:Y:S02]  /*1890*/  LDS.64 R36, [R59+0x10] ;  /* 0x000010003b247984 */ /* 0x000e240000000a00 */
[----:B0-----:R-:W-:Y:S02]  /*18a0*/  HADD2.F32 R35, -RZ, R36.H0_H0 ;  /* 0x20000024ff237230 */ /* 0x001fe40000004100 */
[----:B--2---:R-:W-:-:S05]  /*18b0*/  HADD2.F32 R38, -RZ, R32.H0_H0 ;  /* 0x20000020ff267230 */ /* 0x004fca0000004100 */
[----:B------:R-:W-:Y:S01]  /*18c0*/  FFMA.FTZ R38, R35, R38, R64 ;  /* 0x0000002623267223 */ /* 0x000fe20000010040 */
[----:B------:R-:W-:Y:S02]  /*18d0*/  HADD2.F32 R35, -RZ, R36.H1_H1 ;  /* 0x30000024ff237230 */ /* 0x000fe40000004100 */
[----:B------:R-:W-:Y:S02]  /*18e0*/  HADD2.F32 R64, -RZ, R32.H1_H1 ;  /* 0x30000020ff407230 */ /* 0x000fe40000004100 */
[----:B------:R-:W-:-:S03]  /*18f0*/  HADD2.F32 R32, -RZ, R37.H0_H0 ;  /* 0x20000025ff207230 */ /* 0x000fc60000004100 */
[----:B------:R-:W-:Y:S01]  /*1900*/  FFMA.FTZ R64, R35, R64, R34 ;  /* 0x0000004023407223 */ /* 0x000fe20000010022 */
[----:B------:R-:W-:Y:S01]  /*1910*/  HADD2.F32 R34, -RZ, R33.H0_H0 ;  /* 0x20000021ff227230 */ /* 0x000fe20000004100 */
[----:B------:R-:W-:-:S04]  /*1920*/  SHF.R.S32.HI R35, RZ, 0x1f, R47 ;  /* 0x0000001fff237819 */ /* 0x000fc8000001142f */
[----:B------:R-:W-:Y:S01]  /*1930*/  FFMA.FTZ R65, R32, R34, R65 ;  /* 0x0000002220417223 */ /* 0x000fe20000010041 */
[--C-:B------:R-:W-:Y:S02]  /*1940*/  SHF.R.S32.HI R34, RZ, 0x1f, R44.reuse ;  /* 0x0000001fff227819 */ /* 0x100fe4000001142c */
[----:B------:R-:W-:-:S04]  /*1950*/  IADD3 R32, P0, P1, R47, R60, R44 ;  /* 0x0000003c2f207210 */ /* 0x000fc8000791e02c */
[----:B------:R-:W-:Y:S02]  /*1960*/  IADD3.X R35, R35, R61, R34, P0, P1 ;  /* 0x0000003d23237210 */ /* 0x000fe400007e2422 */
[----:B------:R-:W-:-:S04]  /*1970*/  LEA R34, P0, R32, UR6, 0x1 ;  /* 0x0000000620227c11 */ /* 0x000fc8000f8008ff */
[----:B------:R-:W-:-:S06]  /*1980*/  LEA.HI.X R35, R32, UR7, R35, 0x1, P0 ;  /* 0x0000000720237c11 */ /* 0x000fcc00080f0c23 */
[----:B------:R-:W2:Y:S01]  /*1990*/  LDG.E.64.CONSTANT R34, desc[UR10][R34.64] ;  /* 0x0000000a22227981 */ /* 0x000ea2000c1e9b00 */
[----:B------:R-:W-:Y:S02]  /*19a0*/  HADD2.F32 R32, -RZ, R37.H1_H1 ;  /* 0x30000025ff207230 */ /* 0x000fe40000004100 */
[----:B------:R-:W-:Y:S01]  /*19b0*/  HADD2.F32 R33, -RZ, R33.H1_H1 ;  /* 0x30000021ff217230 */ /* 0x000fe20000004100 */
[----:B------:R-:W0:Y:S04]  /*19c0*/  LDS.64 R36, [R59+0x18] ;  /* 0x000018003b247984 */ /* 0x000e280000000a00 */
[----:B------:R-:W-:Y:S01]  /*19d0*/  FFMA.FTZ R39, R32, R33, R39 ;  /* 0x0000002120277223 */ /* 0x000fe20000010027 */
[----:B0-----:R-:W-:Y:S02]  /*19e0*/  HADD2.F32 R33, -RZ, R36.H0_H0 ;  /* 0x20000024ff217230 */ /* 0x001fe40000004100 */
[----:B--2---:R-:W-:-:S05]  /*19f0*/  HADD2.F32 R32, -RZ, R34.H0_H0 ;  /* 0x20000022ff207230 */ /* 0x004fca0000004100 */
[----:B------:R-:W-:Y:S01]  /*1a00*/  FFMA.FTZ R38, R33, R32, R38 ;  /* 0x0000002021267223 */ /* 0x000fe20000010026 */
[----:B------:R-:W-:Y:S02]  /*1a10*/  HADD2.F32 R33, -RZ, R36.H1_H1 ;  /* 0x30000024ff217230 */ /* 0x000fe40000004100 */
[----:B------:R-:W-:Y:S01]  /*1a20*/  HADD2.F32 R32, -RZ, R34.H1_H1 ;  /* 0x30000022ff207230 */ /* 0x000fe20000004100 */
[----:B------:R-:W-:-:S04]  /*1a30*/  SHF.R.S32.HI R34, RZ, 0x1f, R45 ;  /* 0x0000001fff227819 */ /* 0x000fc8000001142d */
[----:B------:R-:W-:Y:S01]  /*1a40*/  FFMA.FTZ R64, R33, R32, R64 ;  /* 0x0000002021407223 */ /* 0x000fe20000010040 */
[----:B------:R-:W-:Y:S02]  /*1a50*/  HADD2.F32 R32, -RZ, R37.H0_H0 ;  /* 0x20000025ff207230 */ /* 0x000fe40000004100 */
[----:B------:R-:W-:-:S05]  /*1a60*/  HADD2.F32 R33, -RZ, R35.H0_H0 ;  /* 0x20000023ff217230 */ /* 0x000fca0000004100 */
        /* <DEDUP_REMOVED lines=41> */
[----:B------:R-:W-:Y:S02]  /*1d00*/  SHF.R.S32.HI R32, RZ, 0x1f, R41 ;  /* 0x0000001fff207819 */ /* 0x000fe40000011429 */
        /* <DEDUP_REMOVED lines=116> */
[----:B------:R-:W-:-:S05]  /*2450*/  HADD2.F32 R32, -RZ, R33.H0_H0 ;  /* 0x20000021ff207230 */ /* 0x000fca0000004100 */
[----:B------:R-:W-:Y:S01]  /*2460*/  FFMA.FTZ R65, R32, R34, R65 ;  /* 0x0000002220417223 */ /* 0x000fe20000010041 */
[----:B------:R-:W-:-:S04]  /*2470*/  IADD3 R32, P0, P1, R9, R60, R20 ;  /* 0x0000003c09207210 */ /* 0x000fc8000791e014 */
[----:B------:R-:W-:Y:S02]  /*2480*/  LEA R36, P2, R32, UR6, 0x1 ;  /* 0x0000000620247c11 */ /* 0x000fe4000f8408ff */
[----:B------:R-:W-:-:S04]  /*2490*/  IADD3.X R37, R28, R61, R23, P0, P1 ;  /* 0x0000003d1c257210 */ /* 0x000fc800007e2417 */
        /* <DEDUP_REMOVED lines=21> */
[----:B------:R-:W-:Y:S01]  /*25f0*/  HADD2.F32 R37, -RZ, R37.H1_H1 ;  /* 0x30000025ff257230 */ /* 0x000fe20000004100 */
[----:B------:R-:W0:Y:S04]  /*2600*/  LDS.64 R34, [R59+0x68] ;  /* 0x000068003b227984 */ /* 0x000e280000000a00 */
[----:B------:R-:W-:Y:S01]  /*2610*/  FFMA.FTZ R66, R66, R37, R39 ;  /* 0x0000002542427223 */ /* 0x000fe20000010027 */
[----:B------:R-:W-:Y:S01]  /*2620*/  IADD3 R39, P0, P1, R11, R60, R22 ;  /* 0x0000003c0b277210 */ /* 0x000fe2000791e016 */
[----:B0-----:R-:W-:-:S02]  /*2630*/  HADD2.F32 R37, -RZ, R34.H0_H0 ;  /* 0x20000022ff257230 */ /* 0x001fc40000004100 */
[----:B--2---:R-:W-:-:S05]  /*2640*/  HADD2.F32 R60, -RZ, R32.H0_H0 ;  /* 0x20000020ff3c7230 */ /* 0x004fca0000004100 */
[----:B------:R-:W-:Y:S01]  /*2650*/  FFMA.FTZ R60, R37, R60, R38 ;  /* 0x0000003c253c7223 */ /* 0x000fe20000010026 */
[----:B------:R-:W-:Y:S02]  /*2660*/  IADD3.X R38, R30, R61, R25, P0, P1 ;  /* 0x0000003d1e267210 */ /* 0x000fe400007e2419 */
[----:B------:R-:W-:-:S04]  /*2670*/  LEA R36, P0, R39, UR6, 0x1 ;  /* 0x0000000627247c11 */ /* 0x000fc8000f8008ff */
[----:B------:R-:W-:Y:S02]  /*2680*/  LEA.HI.X R37, R39, UR7, R38, 0x1, P0 ;  /* 0x0000000727257c11 */ /* 0x000fe400080f0c26 */
[----:B------:R-:W0:Y:S04]  /*2690*/  LDS.64 R38, [R59+0x70] ;  /* 0x000070003b267984 */ /* 0x000e280000000a00 */
[----:B------:R-:W2:Y:S01]  /*26a0*/  LDG.E.64.CONSTANT R36, desc[UR10][R36.64] ;  /* 0x0000000a24247981 */ /* 0x000ea2000c1e9b00 */
[----:B------:R-:W-:Y:S01]  /*26b0*/  HADD2.F32 R61, -RZ, R34.H1_H1 ;  /* 0x30000022ff3d7230 */ /* 0x000fe20000004100 */
[----:B------:R-:W-:Y:S01]  /*26c0*/  UMOV UR4, 0xffffffff ;  /* 0xffffffff00047882 */ /* 0x000fe20000000000 */
[----:B------:R-:W-:Y:S02]  /*26d0*/  HADD2.F32 R32, -RZ, R32.H1_H1 ;  /* 0x30000020ff207230 */ /* 0x000fe40000004100 */
[----:B------:R-:W-:-:S02]  /*26e0*/  HADD2.F32 R34, -RZ, R33.H0_H0 ;  /* 0x20000021ff227230 */ /* 0x000fc40000004100 */
[----:B------:R-:W-:Y:S02]  /*26f0*/  HADD2.F32 R33, -RZ, R33.H1_H1 ;  /* 0x30000021ff217230 */ /* 0x000fe40000004100 */
[----:B------:R-:W-:Y:S01]  /*2700*/  FFMA.FTZ R64, R61, R32, R64 ;  /* 0x000000203d407223 */ /* 0x000fe20000010040 */
[--C-:B------:R-:W-:Y:S02]  /*2710*/  HADD2.F32 R32, -RZ, R35.reuse.H0_H0 ;  /* 0x20000023ff207230 */ /* 0x100fe40000004100 */
[----:B------:R-:W-:-:S03]  /*2720*/  HADD2.F32 R35, -RZ, R35.H1_H1 ;  /* 0x30000023ff237230 */ /* 0x000fc60000004100 */
[----:B------:R-:W-:Y:S02]  /*2730*/  FFMA.FTZ R65, R32, R34, R65 ;  /* 0x0000002220417223 */ /* 0x000fe40000010041 */
[----:B------:R-:W-:Y:S01]  /*2740*/  FFMA.FTZ R66, R35, R33, R66 ;  /* 0x0000002123427223 */ /* 0x000fe20000010042 */
[--C-:B0-----:R-:W-:Y:S02]  /*2750*/  HADD2.F32 R33, -RZ, R38.reuse.H0_H0 ;  /* 0x20000026ff217230 */ /* 0x101fe40000004100 */
[----:B------:R-:W-:Y:S02]  /*2760*/  HADD2.F32 R35, -RZ, R38.H1_H1 ;  /* 0x30000026ff237230 */ /* 0x000fe40000004100 */
[--C-:B------:R-:W-:Y:S02]  /*2770*/  HADD2.F32 R34, -RZ, R39.reuse.H0_H0 ;  /* 0x20000027ff227230 */ /* 0x100fe40000004100 */
[----:B------:R-:W-:Y:S02]  /*2780*/  HADD2.F32 R39, -RZ, R39.H1_H1 ;  /* 0x30000027ff277230 */ /* 0x000fe40000004100 */
[----:B--2---:R-:W-:-:S02]  /*2790*/  HADD2.F32 R32, -RZ, R36.H0_H0 ;  /* 0x20000024ff207230 */ /* 0x004fc40000004100 */
[----:B------:R-:W-:-:S03]  /*27a0*/  HADD2.F32 R36, -RZ, R36.H1_H1 ;  /* 0x30000024ff247230 */ /* 0x000fc60000004100 */
[----:B------:R-:W-:Y:S01]  /*27b0*/  FFMA.FTZ R32, R33, R32, R60 ;  /* 0x0000002021207223 */ /* 0x000fe2000001003c */
[--C-:B------:R-:W-:Y:S02]  /*27c0*/  HADD2.F32 R33, -RZ, R37.reuse.H0_H0 ;  /* 0x20000025ff217230 */ /* 0x100fe40000004100 */
[----:B------:R-:W-:Y:S01]  /*27d0*/  FFMA.FTZ R35, R35, R36, R64 ;  /* 0x0000002423237223 */ /* 0x000fe20000010040 */
[----:B------:R-:W-:Y:S02]  /*27e0*/  HADD2.F32 R37, -RZ, R37.H1_H1 ;  /* 0x30000025ff257230 */ /* 0x000fe40000004100 */
[----:B------:R-:W-:Y:S01]  /*27f0*/  FFMA.FTZ R33, R34, R33, R65 ;  /* 0x0000002122217223 */ /* 0x000fe20000010041 */
[----:B------:R-:W-:Y:S02]  /*2800*/  FADD.FTZ R32, R32, R35 ;  /* 0x0000002320207221 */ /* 0x000fe40000010000 */
[----:B------:R-:W-:Y:S02]  /*2810*/  FFMA.FTZ R37, R39, R37, R66 ;  /* 0x0000002527257223 */ /* 0x000fe40000010042 */
[----:B------:R-:W-:-:S04]  /*2820*/  FADD.FTZ R32, R33, R32 ;  /* 0x0000002021207221 */ /* 0x000fc80000010000 */
[----:B------:R-:W-:Y:S01]  /*2830*/  FADD.FTZ R32, R37, R32 ;  /* 0x0000002025207221 */ /* 0x000fe20000010000 */
[----:B------:R-:W-:Y:S06]  /*2840*/  BRA.DIV UR4, `(.L_x_23795) ;  /* 0x0000004a04547947 */ /* 0x000fec000b800000 */
[----:B------:R0:W1:Y:S02]  /*2850*/  SHFL.BFLY PT, R33, R32, 0x1, 0x1f ;  /* 0x0c201f0020217f89 */ /* 0x00006400000e0000 */
.L_x_23860:
        /* <DEDUP_REMOVED lines=15> */
.L_x_23797:
[----:B------:R-:W-:Y:S05]  /*2950*/  BSYNC B1 ;  /* 0x0000000000017941 */ /* 0x000fea0003800000 */
.L_x_23796:
[----:B------:R-:W-:Y:S01]  /*2960*/  IADD3 R2, P0, R2, 0x10, RZ ;  /* 0x0000001002027810 */ /* 0x000fe20007f1e0ff */
[----:B------:R-:W-:Y:S02]  /*2970*/  VIADD R31, R31, 0x40 ;  /* 0x000000401f1f7836 */ /* 0x000fe40000000000 */
[----:B-1----:R-:W-:Y:S02]  /*2980*/  VIADD R27, R27, 0x100 ;  /* 0x000001001b1b7836 */ /* 0x002fe40000000000 */
[----:B------:R-:W-:Y:S02]  /*2990*/  VIADD R26, R26, 0x40 ;  /* 0x000000401a1a7836 */ /* 0x000fe40000000000 */
[----:B------:R-:W-:Y:S01]  /*29a0*/  IMAD.X R3, RZ, RZ, R3, P0 ;  /* 0x000000ffff037224 */ /* 0x000fe200000e0603 */
[----:B------:R-:W-:Y:S06]  /*29b0*/  @!P2 BRA `(.L_x_23798) ;  /* 0xffffffe800d8a947 */ /* 0x000fec000383ffff */
.L_x_23794:
[----:B------:R-:W-:Y:S05]  /*29c0*/  BSYNC B0 ;  /* 0x0000000000007941 */ /* 0x000fea0003800000 */
.L_x_23793:
[----:B------:R-:W1:Y:S01]  /*29d0*/  S2R R5, SR_TID.X ;  /* 0x0000000000057919 */ /* 0x000e620000002100 */
[----:B------:R-:W-:Y:S01]  /*29e0*/  VIADD R2, R57, 0xf ;  /* 0x0000000f39027836 */ /* 0x000fe20000000000 */
[----:B------:R-:W-:-:S04]  /*29f0*/  UMOV UR4, 0xffffffff ;  /* 0xffffffff00047882 */ /* 0x000fc80000000000 */
[----:B------:R-:W-:-:S04]  /*2a00*/  SHF.R.S32.HI R3, RZ, 0x1f, R2 ;  /* 0x0000001fff037819 */ /* 0x000fc80000011402 */
[----:B------:R-:W-:Y:S02]  /*2a10*/  LEA.HI R3, R3, R2, RZ, 0x4 ;  /* 0x0000000203037211 */ /* 0x000fe400078f20ff */
[----:B-1----:R-:W-:-:S04]  /*2a20*/  SHF.R.S32.HI R4, RZ, 0x1f, R5 ;  /* 0x0000001fff047819 */ /* 0x002fc80000011405 */
[-C--:B------:R-:W-:Y:S02]  /*2a30*/  LEA.HI R6, R4, R5.reuse, RZ, 0x5 ;  /* 0x0000000504067211 */ /* 0x080fe400078f28ff */
[----:B------:R-:W-:Y:S02]  /*2a40*/  SHF.R.S32.HI R4, RZ, 0x4, R3 ;  /* 0x00000004ff047819 */ /* 0x000fe40000011403 */
[----:B------:R-:W-:Y:S02]  /*2a50*/  LOP3.LUT R2, R6, 0xffffffe0, RZ, 0xc0, !PT ;  /* 0xffffffe006027812 */ /* 0x000fe400078ec0ff */
[----:B------:R-:W-:Y:S02]  /*2a60*/  SHF.R.S32.HI R3, RZ, 0x5, R6 ;  /* 0x00000005ff037819 */ /* 0x000fe40000011406 */
[----:B------:R-:W-:Y:S01]  /*2a70*/  IADD3 R2, -R2, R5, RZ ;  /* 0x0000000502027210 */ /* 0x000fe20007ffe1ff */
        /* <DEDUP_REMOVED lines=8> */
.L_x_23866:
[----:B------:R-:W-:Y:S01]  /*2b00*/  ISETP.NE.AND P0, PT, R2, RZ, PT ;  /* 0x000000ff0200720c */ /* 0x000fe20003f05270 */
[----:B------:R-:W-:Y:S05]  /*2b10*/  WARPSYNC.ALL ;  /* 0x0000000000007948 */ /* 0x000fea0003800000 */
[----:B-12---:R-:W-:-:S07]  /*2b20*/  FMNMX.FTZ R9, R9, R8, !PT ;  /* 0x0000000809097209 */ /* 0x006fce0007810000 */
        /* <DEDUP_REMOVED lines=8> */
[----:B------:R-:W-:Y:S01]  /*2bb0*/  IMAD.MOV.U32 R8, RZ, RZ, -0x800001 ;  /* 0xff7fffffff087424 */ /* 0x000fe200078e00ff */
[----:B------:R-:W-:-:S03]  /*2bc0*/  ISETP.GE.AND P1, PT, R5, R56, PT ;  /* 0x000000380500720c */ /* 0x000fc60003f26270 */
[----:B------:R-:W-:Y:S08]  /*2bd0*/  BSSY B0, `(.L_x_23800) ;  /* 0x00000f7000007945 */ /* 0x000ff00003800000 */
[----:B------:R-:W2:Y:S01]  /*2be0*/  @!P0 S2R R7, SR_CgaCtaId ;  /* 0x0000000000078919 */ /* 0x000ea20000008800 */
[----:B-1----:R-:W-:-:S05]  /*2bf0*/  @!P0 MOV R6, 0x400 ;  /* 0x0000040000068802 */ /* 0x002fca0000000f00 */
[----:B------:R-:W-:-:S05]  /*2c00*/  @!P0 VIADD R6, R6, 0xf0 ;  /* 0x000000f006068836 */ /* 0x000fca0000000000 */
[----:B--2---:R-:W-:-:S05]  /*2c10*/  @!P0 LEA R7, R7, R6, 0x18 ;  /* 0x0000000607078211 */ /* 0x004fca00078ec0ff */
        /* <DEDUP_REMOVED lines=33> */
.L_x_23804:
        /* <DEDUP_REMOVED lines=11> */
.L_x_23803:
[----:B------:R-:W-:Y:S05]  /*2ee0*/  BSYNC B1 ;  /* 0x0000000000017941 */ /* 0x000fea0003800000 */
.L_x_23802:
        /* <DEDUP_REMOVED lines=14> */
.L_x_23807:
        /* <DEDUP_REMOVED lines=100> */
.L_x_23806:
[----:B------:R-:W-:Y:S05]  /*3610*/  BSYNC B1 ;  /* 0x0000000000017941 */ /* 0x000fea0003800000 */
.L_x_23805:
        /* <DEDUP_REMOVED lines=55> */
.L_x_23809:
[----:B------:R-:W-:Y:S05]  /*3990*/  BSYNC B1 ;  /* 0x0000000000017941 */ /* 0x000fea0003800000 */
.L_x_23808:
        /* <DEDUP_REMOVED lines=26> */
.L_x_23801:
[----:B------:R-:W-:Y:S05]  /*3b40*/  BSYNC B0 ;  /* 0x0000000000007941 */ /* 0x000fea0003800000 */
.L_x_23800:
        /* <DEDUP_REMOVED lines=59> */
.L_x_23814:
        /* <DEDUP_REMOVED lines=8> */
.L_x_23813:
[----:B------:R-:W-:Y:S05]  /*3f80*/  BSYNC B1 ;  /* 0x0000000000017941 */ /* 0x000fea0003800000 */
.L_x_23812:
        /* <DEDUP_REMOVED lines=14> */
.L_x_23817:
        /* <DEDUP_REMOVED lines=52> */
.L_x_23816:
[----:B------:R-:W-:Y:S05]  /*43b0*/  BSYNC B1 ;  /* 0x0000000000017941 */ /* 0x000fea0003800000 */
.L_x_23815:
        /* <DEDUP_REMOVED lines=31> */
.L_x_23819:
[----:B------:R-:W-:Y:S05]  /*45b0*/  BSYNC B1 ;  /* 0x0000000000017941 */ /* 0x000fea0003800000 */
.L_x_23818:
        /* <DEDUP_REMOVED lines=14> */
.L_x_23811:
[----:B------:R-:W-:Y:S05]  /*46a0*/  BSYNC B0 ;  /* 0x0000000000007941 */ /* 0x000fea0003800000 */
.L_x_23810:
        /* <DEDUP_REMOVED lines=26> */
[----:B--23--:R-:W-:Y:S01]  /*4850*/  MOV R8, UR6 ;  /* 0x0000000600087c02 */ /* 0x00cfe20008000f00 */
[----:B------:R-:W-:Y:S02]  /*4860*/  IMAD.U32 R10, RZ, RZ, UR4 ;  /* 0x00000004ff0a7e24 */ /* 0x000fe4000f8e00ff */
[----:B------:R-:W-:Y:S02]  /*4870*/  IMAD.U32 R9, RZ, RZ, UR7 ;  /* 0x00000007ff097e24 */ /* 0x000fe4000f8e00ff */
[----:B------:R-:W-:-:S03]  /*4880*/  IMAD.U32 R11, RZ, RZ, UR5 ;  /* 0x00000005ff0b7e24 */ /* 0x000fc6000f8e00ff */
[----:B------:R4:W-:Y:S04]  /*4890*/  STG.E desc[UR10][R8.64], R6 ;  /* 0x0000000608007986 */ /* 0x0009e8000c10190a */
[----:B------:R4:W-:Y:S02]  /*48a0*/  STG.E desc[UR10][R10.64], R7 ;  /* 0x000000070a007986 */ /* 0x0009e4000c10190a */
.L_x_23821:
[----:B------:R-:W-:Y:S05]  /*48b0*/  BSYNC B0 ;  /* 0x0000000000007941 */ /* 0x000fea0003800000 */
.L_x_23820:
[----:B------:R-:W-:Y:S01]  /*48c0*/  ULDC UR8, c[0x0][0x26c] ;  /* 0x00009b0000087ab9 */ /* 0x000fe20000000800 */
[----:B------:R-:W-:Y:S04]  /*48d0*/  BSSY B0, `(.L_x_23822) ;  /* 0x00001c7000007945 */ /* 0x000fe80003800000 */
[----:B------:R-:W-:Y:S05]  /*48e0*/  @!P1 BRA `(.L_x_23823) ;  /* 0x0000000000189947 */ /* 0x000fea0003800000 */
[----:B------:R-:W-:Y:S02]  /*48f0*/  CS2R R48, SRZ ;  /* 0x0000000000307805 */ /* 0x000fe4000001ff00 */
[----:B------:R-:W-:Y:S02]  /*4900*/  CS2R R44, SRZ ;  /* 0x00000000002c7805 */ /* 0x000fe4000001ff00 */
[----:B------:R-:W-:Y:S01]  /*4910*/  CS2R R42, SRZ ;  /* 0x00000000002a7805 */ /* 0x000fe2000001ff00 */
[----:B------:R-:W-:Y:S02]  /*4920*/  IMAD.MOV.U32 R41, RZ, RZ, RZ ;  /* 0x000000ffff297224 */ /* 0x000fe400078e00ff */
[----:B------:R-:W-:Y:S01]  /*4930*/  IMAD.MOV.U32 R0, RZ, RZ, RZ ;  /* 0x000000ffff007224 */ /* 0x000fe200078e00ff */
[----:B------:R-:W-:Y:S06]  /*4940*/  BRA `(.L_x_23824) ;  /* 0x0000001800fc7947 */ /* 0x000fec0003800000 */
.L_x_23823:
[----:B------:R-:W0:Y:S01]  /*4950*/  S2UR UR4, SR_CTAID.Y ;  /* 0x00000000000479c3 */ /* 0x000e220000002600 */
[----:B----4-:R-:W4:Y:S01]  /*4960*/  S2R R11, SR_CTAID.Z ;  /* 0x00000000000b7919 */ /* 0x010f220000002700 */
[----:B-1----:R-:W-:Y:S01]  /*4970*/  LEA.HI R6, R2, R2, RZ, 0x1 ;  /* 0x0000000202067211 */ /* 0x002fe200078f08ff */
[----:B------:R-:W-:Y:S01]  /*4980*/  ULDC.64 UR6, c[0x0][0x248] ;  /* 0x0000920000067ab9 */ /* 0x000fe20000000a00 */
[----:B---3--:R-:W-:Y:S02]  /*4990*/  SHF.R.S32.HI R9, RZ, 0x1f, R53 ;  /* 0x0000001fff097819 */ /* 0x008fe40000011435 */
[----:B------:R-:W-:Y:S02]  /*49a0*/  CS2R R48, SRZ ;  /* 0x0000000000307805 */ /* 0x000fe4000001ff00 */
[----:B------:R-:W-:Y:S02]  /*49b0*/  IADD3 R4, -R3, -0x1, R4 ;  /* 0xffffffff03047810 */ /* 0x000fe40007ffe104 */
[----:B------:R-:W-:Y:S01]  /*49c0*/  CS2R R44, SRZ ;  /* 0x00000000002c7805 */ /* 0x000fe2000001ff00 */
[----:B--2---:R-:W0:Y:S01]  /*49d0*/  LDC R7, c[0x0][0x258] ;  /* 0x00009600ff077b82 */ /* 0x004e220000000800 */
[----:B------:R-:W-:Y:S01]  /*49e0*/  CS2R R42, SRZ ;  /* 0x00000000002a7805 */ /* 0x000fe2000001ff00 */
[----:B------:R-:W-:-:S06]  /*49f0*/  IMAD.MOV.U32 R41, RZ, RZ, RZ ;  /* 0x000000ffff297224 */ /* 0x000fcc00078e00ff */
[----:B------:R-:W1:Y:S08]  /*4a00*/  S2UR UR5, SR_CgaCtaId ;  /* 0x00000000000579c3 */ /* 0x000e700000008800 */
[----:B------:R-:W2:Y:S01]  /*4a10*/  LDC R50, c[0x0][0x26c] ;  /* 0x00009b00ff327b82 */ /* 0x000ea20000000800 */
[----:B0-----:R-:W-:Y:S01]  /*4a20*/  IMAD R10, R7, UR4, RZ ;  /* 0x00000004070a7c24 */ /* 0x001fe2000f8e02ff */
[----:B------:R-:W-:Y:S01]  /*4a30*/  LOP3.LUT R7, R6, 0xfffffffe, RZ, 0xc0, !PT ;  /* 0xfffffffe06077812 */ /* 0x000fe200078ec0ff */
[----:B------:R-:W-:Y:S01]  /*4a40*/  UMOV UR4, 0x400 ;  /* 0x0000040000047882 */ /* 0x000fe20000000000 */
[----:B----4-:R-:W-:Y:S01]  /*4a50*/  IMAD R4, R11, -0x20, R4 ;  /* 0xffffffe00b047824 */ /* 0x010fe200078e0204 */
[----:B------:R-:W-:Y:S01]  /*4a60*/  UIADD3 UR4, UR4, 0x110, URZ ;  /* 0x0000011004047890 */ /* 0x000fe2000fffe03f */
[----:B------:R-:W-:Y:S01]  /*4a70*/  IADD3 R12, P0, R10, R53, RZ ;  /* 0x000000350a0c7210 */ /* 0x000fe20007f1e0ff */
[----:B------:R-:W-:Y:S01]  /*4a80*/  IMAD.IADD R8, R2, 0x1, -R7 ;  /* 0x0000000102087824 */ /* 0x000fe200078e0a07 */
[----:B------:R-:W-:Y:S01]  /*4a90*/  SHF.L.U32 R7, R6, 0x3, RZ ;  /* 0x0000000306077819 */ /* 0x000fe200000006ff */
[----:B-1----:R-:W-:Y:S01]  /*4aa0*/  ULEA UR4, UR5, UR4, 0x18 ;  /* 0x0000000405047291 */ /* 0x002fe2000f8ec03f */
[----:B------:R-:W-:Y:S01]  /*4ab0*/  LEA.HI.X.SX32 R13, R10, R9, 0x1, P0 ;  /* 0x000000090a0d7211 */ /* 0x000fe200000f0eff */
[----:B------:R-:W-:Y:S01]  /*4ac0*/  IMAD.SHL.U32 R6, R8, 0x8, RZ ;  /* 0x0000000808067824 */ /* 0x000fe200078e00ff */
[----:B------:R-:W-:Y:S01]  /*4ad0*/  LOP3.LUT R7, R7, 0xfffffff0, RZ, 0xc0, !PT ;  /* 0xfffffff007077812 */ /* 0x000fe200078ec0ff */
[C---:B------:R-:W-:Y:S01]  /*4ae0*/  IMAD R51, R3.reuse, 0x2, R8 ;  /* 0x0000000203337824 */ /* 0x040fe200078e0208 */
[----:B------:R-:W-:Y:S01]  /*4af0*/  LEA R40, P0, R12, UR6, 0x2 ;  /* 0x000000060c287c11 */ /* 0x000fe2000f8010ff */
[----:B------:R-:W-:Y:S01]  /*4b00*/  IMAD R9, R3, 0x10, R6 ;  /* 0x0000001003097824 */ /* 0x000fe200078e0206 */
[----:B------:R-:W-:Y:S01]  /*4b10*/  ULDC UR6, c[0x0][0x270] ;  /* 0x00009c0000067ab9 */ /* 0x000fe20000000800 */
[----:B------:R-:W-:Y:S01]  /*4b20*/  IMAD.IADD R6, R6, 0x1, R7 ;  /* 0x0000000106067824 */ /* 0x000fe200078e0207 */
[----:B------:R-:W-:Y:S01]  /*4b30*/  LEA R51, R51, UR4, 0x5 ;  /* 0x0000000433337c11 */ /* 0x000fe2000f8e28ff */
[----:B------:R-:W-:Y:S01]  /*4b40*/  IMAD R64, R0, UR6, RZ ;  /* 0x0000000600407c24 */ /* 0x000fe2000f8e02ff */
[----:B------:R-:W-:Y:S01]  /*4b50*/  HFMA2.MMA R0, -RZ, RZ, 0, 0 ;  /* 0x00000000ff007435 */ /* 0x000fe200000001ff */
[----:B------:R-:W-:Y:S01]  /*4b60*/  IMAD R9, R11, 0x200, R9 ;  /* 0x000002000b097824 */ /* 0x000fe200078e0209 */
[----:B------:R-:W-:Y:S01]  /*4b70*/  LEA.HI.X R7, R12, UR7, R13, 0x2, P0 ;  /* 0x000000070c077c11 */ /* 0x000fe200080f140d */
[----:B------:R-:W-:Y:S01]  /*4b80*/  VIADD R51, R51, 0x10 ;  /* 0x0000001033337836 */ /* 0x000fe20000000000 */
[----:B--2---:R-:W-:Y:S01]  /*4b90*/  SHF.R.S32.HI R50, RZ, 0x1f, R50 ;  /* 0x0000001fff327819 */ /* 0x004fe20000011432 */
[C---:B------:R-:W-:Y:S01]  /*4ba0*/  VIADD R52, R6.reuse, 0x200 ;  /* 0x0000020006347836 */ /* 0x040fe20000000000 */
[----:B------:R-:W-:Y:S01]  /*4bb0*/  SHF.R.S32.HI R65, RZ, 0x1f, R64 ;  /* 0x0000001fff417819 */ /* 0x000fe20000011440 */
[C---:B------:R-:W-:Y:S01]  /*4bc0*/  VIADD R54, R6.reuse, 0x300 ;  /* 0x0000030006367836 */ /* 0x040fe20000000000 */
[C---:B------:R-:W-:Y:S01]  /*4bd0*/  IADD3 R60, R6.reuse, 0x700, RZ ;  /* 0x00000700063c7810 */ /* 0x040fe20007ffe0ff */
[----:B-----5:R-:W-:-:S02]  /*4be0*/  VIADD R55, R6, 0x400 ;  /* 0x0000040006377836 */ /* 0x020fc40000000000 */
[C---:B------:R-:W-:Y:S02]  /*4bf0*/  VIADD R56, R6.reuse, 0x500 ;  /* 0x0000050006387836 */ /* 0x040fe40000000000 */
[----:B------:R-:W-:Y:S02]  /*4c00*/  VIADD R59, R6, 0x600 ;  /* 0x00000600063b7836 */ /* 0x000fe40000000000 */
[----:B------:R-:W-:-:S07]  /*4c10*/  VIADD R62, R9, 0x7 ;  /* 0x00000007093e7836 */ /* 0x000fce0000000000 */
.L_x_23843:
[----:B------:R-:W-:Y:S01]  /*4c20*/  IMAD.MOV.U32 R9, RZ, RZ, R7 ;  /* 0x000000ffff097224 */ /* 0x000fe200078e0007 */
[----:B------:R-:W0:Y:S01]  /*4c30*/  LDC.64 R46, c[0x0][0x238] ;  /* 0x00008e00ff2e7b82 */ /* 0x000e220000000a00 */
[----:B------:R-:W-:Y:S01]  /*4c40*/  IMAD.MOV.U32 R8, RZ, RZ, R40 ;  /* 0x000000ffff087224 */ /* 0x000fe200078e0028 */
[----:B------:R-:W1:Y:S04]  /*4c50*/  LDS.128 R24, [R51+-0x10] ;  /* 0xfffff00033187984 */ /* 0x000e680000000c00 */
[----:B------:R-:W2:Y:S01]  /*4c60*/  LDG.E.CONSTANT R9, desc[UR10][R8.64] ;  /* 0x0000000a08097981 */ /* 0x000ea2000c1e9900 */
[----:B-1----:R-:W-:Y:S02]  /*4c70*/  F2FP.F16.F32.PACK_AB R66, R27, R26 ;  /* 0x0000001a1b42723e */ /* 0x002fe400000000ff */
[----:B------:R-:W-:-:S02]  /*4c80*/  F2FP.F16.F32.PACK_AB R31, R25, R24 ;  /* 0x00000018191f723e */ /* 0x000fc400000000ff */
[----:B--2---:R-:W-:Y:S01]  /*4c90*/  SHF.R.S32.HI R10, RZ, 0x1f, R9 ;  /* 0x0000001fff0a7819 */ /* 0x004fe20000011409 */
[----:B------:R-:W-:-:S04]  /*4ca0*/  IMAD.WIDE.U32 R68, R9, UR8, R64 ;  /* 0x0000000809447c25 */ /* 0x000fc8000f8e0040 */
[----:B------:R-:W-:Y:S01]  /*4cb0*/  IMAD R10, R10, UR8, RZ ;  /* 0x000000080a0a7c24 */ /* 0x000fe2000f8e02ff */
[-C--:B------:R-:W-:Y:S02]  /*4cc0*/  IADD3 R17, P6, R54, R68.reuse, RZ ;  /* 0x0000004436117210 */ /* 0x080fe40007fde0ff */
[----:B------:R-:W-:Y:S01]  /*4cd0*/  IADD3 R14, P4, R56, R68, RZ ;  /* 0x00000044380e7210 */ /* 0x000fe20007f9e0ff */
[----:B------:R-:W-:Y:S01]  /*4ce0*/  IMAD R61, R9, R50, R10 ;  /* 0x00000032093d7224 */ /* 0x000fe200078e020a */
[-C--:B0-----:R-:W-:Y:S02]  /*4cf0*/  LEA R8, P2, R17, R46.reuse, 0x1 ;  /* 0x0000002e11087211 */ /* 0x081fe400078408ff */
[----:B------:R-:W-:Y:S01]  /*4d00*/  LEA R16, P0, R14, R46, 0x1 ;  /* 0x0000002e0e107211 */ /* 0x000fe200078008ff */
[----:B------:R-:W-:Y:S01]  /*4d10*/  IMAD.IADD R61, R69, 0x1, R61 ;  /* 0x00000001453d7824 */ /* 0x000fe200078e023d */
[-C--:B------:R-:W-:Y:S02]  /*4d20*/  IADD3 R13, P5, R55, R68.reuse, RZ ;  /* 0x00000044370d7210 */ /* 0x080fe40007fbe0ff */
[----:B------:R-:W-:-:S02]  /*4d30*/  IADD3 R10, P3, R59, R68, RZ ;  /* 0x000000443b0a7210 */ /* 0x000fc40007f7e0ff */
[-C--:B------:R-:W-:Y:S02]  /*4d40*/  LEA.HI.X.SX32 R22, R54, R61.reuse, 0x1, P6 ;  /* 0x0000003d36167211 */ /* 0x080fe400030f0eff */
[----:B------:R-:W-:Y:S02]  /*4d50*/  LEA.HI.X.SX32 R15, R56, R61, 0x1, P4 ;  /* 0x0000003d380f7211 */ /* 0x000fe400020f0eff */
[-C--:B------:R-:W-:Y:S02]  /*4d60*/  LEA.HI.X R9, R17, R47.reuse, R22, 0x1, P2 ;  /* 0x0000002f11097211 */ /* 0x080fe400010f0c16 */
[----:B------:R-:W-:Y:S02]  /*4d70*/  LEA.HI.X R17, R14, R47, R15, 0x1, P0 ;  /* 0x0000002f0e117211 */ /* 0x000fe400000f0c0f */
[----:B------:R-:W-:Y:S02]  /*4d80*/  IADD3 R29, P0, R6, R68, RZ ;  /* 0x00000044061d7210 */ /* 0x000fe40007f1e0ff */
[----:B------:R-:W-:-:S02]  /*4d90*/  LEA R12, P1, R13, R46, 0x1 ;  /* 0x0000002e0d0c7211 */ /* 0x000fc400078208ff */
[-C--:B------:R-:W-:Y:S02]  /*4da0*/  LEA R20, P6, R10, R46.reuse, 0x1 ;  /* 0x0000002e0a147211 */ /* 0x080fe400078c08ff */
[-C--:B------:R-:W-:Y:S02]  /*4db0*/  LEA.HI.X.SX32 R18, R55, R61.reuse, 0x1, P5 ;  /* 0x0000003d37127211 */ /* 0x080fe400028f0eff */
[-C--:B------:R-:W-:Y:S02]  /*4dc0*/  LEA.HI.X.SX32 R11, R59, R61.reuse, 0x1, P3 ;  /* 0x0000003d3b0b7211 */ /* 0x080fe400018f0eff */
[----:B------:R-:W-:Y:S02]  /*4dd0*/  LEA R28, P2, R29, R46, 0x1 ;  /* 0x0000002e1d1c7211 */ /* 0x000fe400078408ff */
[----:B------:R-:W-:Y:S02]  /*4de0*/  LEA.HI.X.SX32 R34, R6, R61, 0x1, P0 ;  /* 0x0000003d06227211 */ /* 0x000fe400000f0eff */
[----:B------:R-:W-:-:S02]  /*4df0*/  LEA.HI.X R13, R13, R47, R18, 0x1, P1 ;  /* 0x0000002f0d0d7211 */ /* 0x000fc400008f0c12 */
[-C--:B------:R-:W-:Y:S01]  /*4e00*/  LEA.HI.X R21, R10, R47.reuse, R11, 0x1, P6 ;  /* 0x0000002f0a157211 */ /* 0x080fe200030f0c0b */
[----:B------:R-:W5:Y:S01]  /*4e10*/  LDG.E.128.CONSTANT R16, desc[UR10][R16.64] ;  /* 0x0000000a10107981 */ /* 0x000f62000c1e9d00 */
[----:B------:R-:W-:-:S03]  /*4e20*/  LEA.HI.X R29, R29, R47, R34, 0x1, P2 ;  /* 0x0000002f1d1d7211 */ /* 0x000fc600010f0c22 */
[----:B------:R-:W5:Y:S04]  /*4e30*/  LDG.E.128.CONSTANT R8, desc[UR10][R8.64] ;  /* 0x0000000a08087981 */ /* 0x000f68000c1e9d00 */
[----:B------:R-:W5:Y:S04]  /*4e40*/  LDG.E.128.CONSTANT R12, desc[UR10][R12.64] ;  /* 0x0000000a0c0c7981 */ /* 0x000f68000c1e9d00 */
[----:B------:R-:W5:Y:S04]  /*4e50*/  LDG.E.128.CONSTANT R20, desc[UR10][R20.64] ;  /* 0x0000000a14147981 */ /* 0x000f68000c1e9d00 */
[----:B------:R0:W5:Y:S01]  /*4e60*/  LDG.E.128.CONSTANT R24, desc[UR10][R28.64] ;  /* 0x0000000a1c187981 */ /* 0x000162000c1e9d00 */
[----:B------:R-:W-:Y:S01]  /*4e70*/  ISETP.NE.AND P0, PT, R4, RZ, PT ;  /* 0x000000ff0400720c */ /* 0x000fe20003f05270 */
[----:B------:R-:W-:Y:S01]  /*4e80*/  BSSY B1, `(.L_x_23825) ;  /* 0x0000024000017945 */ /* 0x000fe20003800000 */
[----:B------:R-:W-:-:S04]  /*4e90*/  IADD3 R30, P3, R52, R68, RZ ;  /* 0x00000044341e7210 */ /* 0x000fc80007f7e0ff */
[----:B------:R-:W-:Y:S02]  /*4ea0*/  LEA R32, P1, R30, R46, 0x1 ;  /* 0x0000002e1e207211 */ /* 0x000fe400078208ff */
[----:B------:R-:W-:-:S05]  /*4eb0*/  LEA.HI.X.SX32 R34, R52, R61, 0x1, P3 ;  /* 0x0000003d34227211 */ /* 0x000fca00018f0eff */
[----:B0-----:R-:W-:Y:S06]  /*4ec0*/  @P0 BRA `(.L_x_23826) ;  /* 0x00000000007c0947 */ /* 0x001fec0003800000 */
[----:B------:R-:W-:Y:S01]  /*4ed0*/  VIADD R36, R62, 0xfffffffb ;  /* 0xfffffffb3e247836 */ /* 0x000fe20000000000 */
[----:B-----5:R-:W-:Y:S02]  /*4ee0*/  PRMT R35, R25, 0x7632, R35 ;  /* 0x0000763219237816 */ /* 0x020fe40000000023 */
[----:B------:R-:W-:Y:S02]  /*4ef0*/  PRMT R38, R26, 0x7632, R38 ;  /* 0x000076321a267816 */ /* 0x000fe40000000026 */
[----:B------:R-:W-:Y:S01]  /*4f00*/  ISETP.GE.AND P2, PT, R36, R57, PT ;  /* 0x000000392400720c */ /* 0x000fe20003f46270 */
[----:B------:R-:W-:-:S05]  /*4f10*/  VIADD R36, R62, 0xfffffffc ;  /* 0xfffffffc3e247836 */ /* 0x000fca0000000000 */
[----:B------:R-:W-:Y:S02]  /*4f20*/  ISETP.GE.AND P3, PT, R36, R57, PT ;  /* 0x000000392400720c */ /* 0x000fe40003f66270 */
[----:B------:R-:W-:Y:S02]  /*4f30*/  SEL R36, R25, RZ, !P2 ;  /* 0x000000ff19247207 */ /* 0x000fe40005000000 */
[----:B------:R-:W-:-:S04]  /*4f40*/  SEL R35, R35, RZ, !P3 ;  /* 0x000000ff23237207 */ /* 0x000fc80005800000 */
[----:B------:R-:W-:Y:S02]  /*4f50*/  PRMT R25, R36, 0x5410, R35 ;  /* 0x0000541024197816 */ /* 0x000fe40000000023 */
[----:B------:R-:W-:-:S04]  /*4f60*/  IADD3 R36, R62, -0x3, RZ ;  /* 0xfffffffd3e247810 */ /* 0x000fc80007ffe0ff */
[----:B------:R-:W-:Y:S01]  /*4f70*/  ISETP.GE.AND P6, PT, R36, R57, PT ;  /* 0x000000392400720c */ /* 0x000fe20003fc6270 */
[----:B------:R-:W-:-:S03]  /*4f80*/  VIADD R36, R62, 0xfffffffe ;  /* 0xfffffffe3e247836 */ /* 0x000fc60000000000 */
[----:B------:R-:W-:Y:S02]  /*4f90*/  SEL R35, R26, RZ, !P6 ;  /* 0x000000ff1a237207 */ /* 0x000fe40007000000 */
[-C--:B------:R-:W-:Y:S01]  /*4fa0*/  ISETP.GE.AND P3, PT, R36, R57.reuse, PT ;  /* 0x000000392400720c */ /* 0x080fe20003f66270 */
[C---:B------:R-:W-:Y:S01]  /*4fb0*/  VIADD R36, R62.reuse, 0xffffffff ;  /* 0xffffffff3e247836 */ /* 0x040fe20000000000 */
[-C--:B------:R-:W-:Y:S02]  /*4fc0*/  ISETP.GE.AND P6, PT, R62, R57.reuse, PT ;  /* 0x000000393e00720c */ /* 0x080fe40003fc6270 */
[----:B------:R-:W-:Y:S02]  /*4fd0*/  PRMT R26, R24, 0x7632, R26 ;  /* 0x00007632181a7816 */ /* 0x000fe4000000001a */
[----:B------:R-:W-:Y:S01]  /*4fe0*/  ISETP.GE.AND P5, PT, R36, R57, PT ;  /* 0x000000392400720c */ /* 0x000fe20003fa6270 */
[----:B------:R-:W-:Y:S01]  /*4ff0*/  VIADD R36, R62, 0xfffffffa ;  /* 0xfffffffa3e247836 */ /* 0x000fe20000000000 */
[----:B------:R-:W-:-:S04]  /*5000*/  SEL R38, R38, RZ, !P3 ;  /* 0x000000ff26267207 */ /* 0x000fc80005800000 */
[----:B------:R-:W-:Y:S01]  /*5010*/  ISETP.GE.AND P2, PT, R36, R57, PT ;  /* 0x000000392400720c */ /* 0x000fe20003f46270 */
[----:B------:R-:W-:-:S05]  /*5020*/  VIADD R36, R62, 0xfffffff9 ;  /* 0xfffffff93e247836 */ /* 0x000fca0000000000 */
[----:B------:R-:W-:Y:S02]  /*5030*/  ISETP.GE.AND P4, PT, R36, R57, PT ;  /* 0x000000392400720c */ /* 0x000fe40003f86270 */
[C---:B------:R-:W-:Y:S02]  /*5040*/  PRMT R36, R27.reuse, 0x7632, R36 ;  /* 0x000076321b247816 */ /* 0x040fe40000000024 */
[----:B------:R-:W-:Y:S02]  /*5050*/  SEL R37, R24, RZ, !P4 ;  /* 0x000000ff18257207 */ /* 0x000fe40006000000 */
[----:B------:R-:W-:Y:S02]  /*5060*/  SEL R36, R36, RZ, !P6 ;  /* 0x000000ff24247207 */ /* 0x000fe40007000000 */
[----:B------:R-:W-:Y:S02]  /*5070*/  SEL R27, R27, RZ, !P5 ;  /* 0x000000ff1b1b7207 */ /* 0x000fe40006800000 */
[----:B------:R-:W-:-:S02]  /*5080*/  SEL R24, R26, RZ, !P2 ;  /* 0x000000ff1a187207 */ /* 0x000fc40005000000 */
[----:B------:R-:W-:Y:S02]  /*5090*/  PRMT R26, R35, 0x5410, R38 ;  /* 0x00005410231a7816 */ /* 0x000fe40000000026 */
[----:B------:R-:W-:Y:S02]  /*50a0*/  PRMT R27, R27, 0x5410, R36 ;  /* 0x000054101b1b7816 */ /* 0x000fe40000000024 */
[----:B------:R-:W-:-:S07]  /*50b0*/  PRMT R24, R37, 0x5410, R24 ;  /* 0x0000541025187816 */ /* 0x000fce0000000018 */
.L_x_23826:
[----:B------:R-:W-:Y:S05]  /*50c0*/  BSYNC B1 ;  /* 0x0000000000017941 */ /* 0x000fea0003800000 */
.L_x_23825:
[----:B-----5:R-:W-:Y:S01]  /*50d0*/  HMUL2 R35, R66, R25 ;  /* 0x0000001942237232 */ /* 0x020fe20000000000 */
[----:B------:R-:W-:Y:S01]  /*50e0*/  LEA.HI.X R33, R30, R47, R34, 0x1, P1 ;  /* 0x0000002f1e217211 */ /* 0x000fe200008f0c22 */
[----:B------:R-:W-:Y:S02]  /*50f0*/  IMAD.MOV.U32 R25, RZ, RZ, R31 ;  /* 0x000000ffff197224 */ /* 0x000fe400078e001f */
[----:B------:R-:W5:Y:S01]  /*5100*/  LDG.E.128.CONSTANT R28, desc[UR10][R28.64+0x200] ;  /* 0x0002000a1c1c7981 */ /* 0x000f62000c1e9d00 */
[----:B------:R-:W-:Y:S03]  /*5110*/  BSSY B1, `(.L_x_23827) ;  /* 0x0000022000017945 */ /* 0x000fe60003800000 */
[----:B------:R-:W-:Y:S01]  /*5120*/  HFMA2.MMA R24, R25, R24, R35 ;  /* 0x0000001819187235 */ /* 0x000fe20000000023 */
[----:B------:R-:W-:Y:S10]  /*5130*/  @P0 BRA `(.L_x_23828) ;  /* 0x00000000007c0947 */ /* 0x000ff40003800000 */
[C---:B------:R-:W-:Y:S02]  /*5140*/  IADD3 R34, R62.reuse, -0x5, RZ ;  /* 0xfffffffb3e227810 */ /* 0x040fe40007ffe0ff */
[-C--:B------:R-:W-:Y:S02]  /*5150*/  ISETP.GE.AND P6, PT, R62, R57.reuse, PT ;  /* 0x000000393e00720c */ /* 0x080fe40003fc6270 */
[----:B------:R-:W-:Y:S01]  /*5160*/  ISETP.GE.AND P1, PT, R34, R57, PT ;  /* 0x000000392200720c */ /* 0x000fe20003f26270 */
[----:B------:R-:W-:-:S05]  /*5170*/  VIADD R34, R62, 0xfffffffc ;  /* 0xfffffffc3e227836 */ /* 0x000fca0000000000 */
[----:B------:R-:W-:Y:S02]  /*5180*/  ISETP.GE.AND P2, PT, R34, R57, PT ;  /* 0x000000392200720c */ /* 0x000fe40003f46270 */
[C---:B-----5:R-:W-:Y:S02]  /*5190*/  PRMT R34, R29.reuse, 0x7632, R34 ;  /* 0x000076321d227816 */ /* 0x060fe40000000022 */
[----:B------:R-:W-:Y:S02]  /*51a0*/  SEL R29, R29, RZ, !P1 ;  /* 0x000000ff1d1d7207 */ /* 0x000fe40004800000 */
[----:B------:R-:W-:-:S04]  /*51b0*/  SEL R34, R34, RZ, !P2 ;  /* 0x000000ff22227207 */ /* 0x000fc80005000000 */
[----:B------:R-:W-:Y:S01]  /*51c0*/  PRMT R29, R29, 0x5410, R34 ;  /* 0x000054101d1d7816 */ /* 0x000fe20000000022 */
[----:B------:R-:W-:-:S05]  /*51d0*/  VIADD R34, R62, 0xfffffffd ;  /* 0xfffffffd3e227836 */ /* 0x000fca0000000000 */
[----:B------:R-:W-:Y:S01]  /*51e0*/  ISETP.GE.AND P3, PT, R34, R57, PT ;  /* 0x000000392200720c */ /* 0x000fe20003f66270 */
[----:B------:R-:W-:-:S03]  /*51f0*/  VIADD R34, R62, 0xfffffffe ;  /* 0xfffffffe3e227836 */ /* 0x000fc60000000000 */
[----:B------:R-:W-:Y:S02]  /*5200*/  SEL R37, R30, RZ, !P3 ;  /* 0x000000ff1e257207 */ /* 0x000fe40005800000 */
[----:B------:R-:W-:Y:S01]  /*5210*/  ISETP.GE.AND P4, PT, R34, R57, PT ;  /* 0x000000392200720c */ /* 0x000fe20003f86270 */
[----:B------:R-:W-:-:S05]  /*5220*/  VIADD R34, R62, 0xffffffff ;  /* 0xffffffff3e227836 */ /* 0x000fca0000000000 */
[----:B------:R-:W-:Y:S01]  /*5230*/  ISETP.GE.AND P5, PT, R34, R57, PT ;  /* 0x000000392200720c */ /* 0x000fe20003fa6270 */
[----:B------:R-:W-:-:S05]  /*5240*/  VIADD R34, R62, 0xfffffffa ;  /* 0xfffffffa3e227836 */ /* 0x000fca0000000000 */
[----:B------:R-:W-:Y:S02]  /*5250*/  ISETP.GE.AND P2, PT, R34, R57, PT ;  /* 0x000000392200720c */ /* 0x000fe40003f46270 */
[----:B------:R-:W-:-:S04]  /*5260*/  IADD3 R34, R62, -0x7, RZ ;  /* 0xfffffff93e227810 */ /* 0x000fc80007ffe0ff */
[----:B------:R-:W-:Y:S02]  /*5270*/  ISETP.GE.AND P1, PT, R34, R57, PT ;  /* 0x000000392200720c */ /* 0x000fe40003f26270 */
[----:B------:R-:W-:Y:S02]  /*5280*/  PRMT R34, R31, 0x7632, R34 ;  /* 0x000076321f227816 */ /* 0x000fe40000000022 */
[----:B------:R-:W-:Y:S02]  /*5290*/  SEL R35, R28, RZ, !P1 ;  /* 0x000000ff1c237207 */ /* 0x000fe40004800000 */
[----:B------:R-:W-:Y:S02]  /*52a0*/  SEL R36, R34, RZ, !P6 ;  /* 0x000000ff22247207 */ /* 0x000fe40007000000 */
[----:B------:R-:W-:Y:S02]  /*52b0*/  PRMT R34, R30, 0x7632, R34 ;  /* 0x000076321e227816 */ /* 0x000fe40000000022 */
[----:B------:R-:W-:-:S02]  /*52c0*/  PRMT R30, R28, 0x7632, R30 ;  /* 0x000076321c1e7816 */ /* 0x000fc4000000001e */
[----:B------:R-:W-:Y:S02]  /*52d0*/  SEL R31, R31, RZ, !P5 ;  /* 0x000000ff1f1f7207 */ /* 0x000fe40006800000 */
[----:B------:R-:W-:Y:S02]  /*52e0*/  SEL R34, R34, RZ, !P4 ;  /* 0x000000ff22227207 */ /* 0x000fe40006000000 */
[----:B------:R-:W-:Y:S02]  /*52f0*/  SEL R28, R30, RZ, !P2 ;  /* 0x000000ff1e1c7207 */ /* 0x000fe40005000000 */
[----:B------:R-:W-:Y:S02]  /*5300*/  PRMT R30, R37, 0x5410, R34 ;  /* 0x00005410251e7816 */ /* 0x000fe40000000022 */
[----:B------:R-:W-:Y:S02]  /*5310*/  PRMT R31, R31, 0x5410, R36 ;  /* 0x000054101f1f7816 */ /* 0x000fe40000000024 */
[----:B------:R-:W-:-:S07]  /*5320*/  PRMT R28, R35, 0x5410, R28 ;  /* 0x00005410231c7816 */ /* 0x000fce000000001c */
.L_x_23828:
[----:B------:R-:W-:Y:S05]  /*5330*/  BSYNC B1 ;  /* 0x0000000000017941 */ /* 0x000fea0003800000 */
.L_x_23827:
[----:B------:R-:W5:Y:S02]  /*5340*/  LDG.E.128.CONSTANT R32, desc[UR10][R32.64] ;  /* 0x0000000a20207981 */ /* 0x000f64000c1e9d00 */
[----:B-----5:R-:W-:Y:S02]  /*5350*/  HMUL2 R29, R66, R29 ;  /* 0x0000001d421d7232 */ /* 0x020fe40000000000 */
[----:B------:R-:W0:Y:S02]  /*5360*/  LDS.128 R36, [R51] ;  /* 0x0000000033247984 */ /* 0x000e240000000c00 */
[----:B------:R-:W-:Y:S01]  /*5370*/  HFMA2 R28, R25, R28, R29 ;  /* 0x0000001c191c7231 */ /* 0x000fe2000000001d */
[----:B------:R-:W-:Y:S01]  /*5380*/  BSSY B1, `(.L_x_23829) ;  /* 0x0000025000017945 */ /* 0x000fe20003800000 */
[----:B0-----:R-:W-:Y:S02]  /*5390*/  F2FP.F16.F32.PACK_AB R29, R37, R36 ;  /* 0x00000024251d723e */ /* 0x001fe400000000ff */
[----:B------:R-:W-:-:S04]  /*53a0*/  F2FP.F16.F32.PACK_AB R38, R39, R38 ;  /* 0x000000262726723e */ /* 0x000fc800000000ff */
[----:B------:R-:W-:Y:S01]  /*53b0*/  HFMA2.MMA R26, R29, R26, R24 ;  /* 0x0000001a1d1a7235 */ /* 0x000fe20000000018 */
[----:B------:R-:W-:Y:S01]  /*53c0*/  HFMA2 R28, R29, R30, R28 ;  /* 0x0000001e1d1c7231 */ /* 0x000fe2000000001c */
[----:B------:R-:W-:Y:S09]  /*53d0*/  @P0 BRA `(.L_x_23830) ;  /* 0x00000000007c0947 */ /* 0x000ff20003800000 */
[----:B------:R-:W-:Y:S01]  /*53e0*/  VIADD R24, R62, 0xfffffffb ;  /* 0xfffffffb3e187836 */ /* 0x000fe20000000000 */
[----:B------:R-:W-:-:S04]  /*53f0*/  PRMT R30, R34, 0x7632, R30 ;  /* 0x00007632221e7816 */ /* 0x000fc8000000001e */
[----:B------:R-:W-:Y:S01]  /*5400*/  ISETP.GE.AND P1, PT, R24, R57, PT ;  /* 0x000000391800720c */ /* 0x000fe20003f26270 */
[----:B------:R-:W-:-:S05]  /*5410*/  VIADD R24, R62, 0xfffffffc ;  /* 0xfffffffc3e187836 */ /* 0x000fca0000000000 */
[----:B------:R-:W-:Y:S01]  /*5420*/  ISETP.GE.AND P2, PT, R24, R57, PT ;  /* 0x000000391800720c */ /* 0x000fe20003f46270 */
[----:B------:R-:W-:-:S05]  /*5430*/  VIADD R24, R62, 0xfffffffd ;  /* 0xfffffffd3e187836 */ /* 0x000fca0000000000 */
[----:B------:R-:W-:Y:S01]  /*5440*/  ISETP.GE.AND P3, PT, R24, R57, PT ;  /* 0x000000391800720c */ /* 0x000fe20003f66270 */
[----:B------:R-:W-:-:S03]  /*5450*/  VIADD R24, R62, 0xfffffffe ;  /* 0xfffffffe3e187836 */ /* 0x000fc60000000000 */
[----:B------:R-:W-:Y:S02]  /*5460*/  SEL R37, R34, RZ, !P3 ;  /* 0x000000ff22257207 */ /* 0x000fe40005800000 */
[----:B------:R-:W-:Y:S02]  /*5470*/  ISETP.GE.AND P4, PT, R24, R57, PT ;  /* 0x000000391800720c */ /* 0x000fe40003f86270 */
[C---:B------:R-:W-:Y:S02]  /*5480*/  PRMT R24, R33.reuse, 0x7632, R24 ;  /* 0x0000763221187816 */ /* 0x040fe40000000018 */
[----:B------:R-:W-:Y:S02]  /*5490*/  SEL R33, R33, RZ, !P1 ;  /* 0x000000ff21217207 */ /* 0x000fe40004800000 */
[----:B------:R-:W-:Y:S02]  /*54a0*/  SEL R24, R24, RZ, !P2 ;  /* 0x000000ff18187207 */ /* 0x000fe40005000000 */
[----:B------:R-:W-:-:S02]  /*54b0*/  SEL R30, R30, RZ, !P4 ;  /* 0x000000ff1e1e7207 */ /* 0x000fc40006000000 */
[----:B------:R-:W-:Y:S01]  /*54c0*/  PRMT R33, R33, 0x5410, R24 ;  /* 0x0000541021217816 */ /* 0x000fe20000000018 */
[C---:B------:R-:W-:Y:S01]  /*54d0*/  VIADD R24, R62.reuse, 0xffffffff ;  /* 0xffffffff3e187836 */ /* 0x040fe20000000000 */
[-C--:B------:R-:W-:Y:S02]  /*54e0*/  ISETP.GE.AND P4, PT, R62, R57.reuse, PT ;  /* 0x000000393e00720c */ /* 0x080fe40003f86270 */
[----:B------:R-:W-:Y:S02]  /*54f0*/  PRMT R34, R37, 0x5410, R30 ;  /* 0x0000541025227816 */ /* 0x000fe4000000001e */
        /* <DEDUP_REMOVED lines=13> */
.L_x_23830:
[----:B------:R-:W-:Y:S05]  /*55d0*/  BSYNC B1 ;  /* 0x0000000000017941 */ /* 0x000fea0003800000 */
.L_x_23829:
[----:B------:R-:W-:Y:S02]  /*55e0*/  HMUL2 R33, R66, R33 ;  /* 0x0000002142217232 */ /* 0x000fe40000000000 */
[----:B------:R-:W-:Y:S01]  /*55f0*/  IMAD.MOV.U32 R24, RZ, RZ, R38 ;  /* 0x000000ffff187224 */ /* 0x000fe200078e0026 */
[----:B------:R-:W-:Y:S01]  /*5600*/  BSSY B1, `(.L_x_23831) ;  /* 0x000002e000017945 */ /* 0x000fe20003800000 */
[----:B------:R-:W-:-:S04]  /*5610*/  HFMA2 R33, R25, R32, R33 ;  /* 0x0000002019217231 */ /* 0x000fc80000000021 */
[C---:B------:R-:W-:Y:S01]  /*5620*/  HFMA2.MMA R26, R24.reuse, R27, R26 ;  /* 0x0000001b181a7235 */ /* 0x040fe2000000001a */
[----:B------:R-:W-:Y:S01]  /*5630*/  HFMA2 R33, R29, R34, R33 ;  /* 0x000000221d217231 */ /* 0x000fe20000000021 */
[----:B------:R-:W-:-:S05]  /*5640*/  HFMA2.MMA R28, R24, R31, R28 ;  /* 0x0000001f181c7235 */ /* 0x000fca000000001c */
[----:B------:R-:W-:-:S03]  /*5650*/  HFMA2.MMA R33, R24, R35, R33 ;  /* 0x0000002318217235 */ /* 0x000fc60000000021 */
[--C-:B------:R-:W-:Y:S02]  /*5660*/  HADD2.F32 R27, -RZ, R26.reuse.H0_H0 ;  /* 0x2000001aff1b7230 */ /* 0x100fe40000004100 */
[----:B------:R-:W-:Y:S02]  /*5670*/  HADD2.F32 R26, -RZ, R26.H1_H1 ;  /* 0x3000001aff1a7230 */ /* 0x000fe40000004100 */
[--C-:B------:R-:W-:Y:S02]  /*5680*/  HADD2.F32 R30, -RZ, R28.reuse.H0_H0 ;  /* 0x2000001cff1e7230 */ /* 0x100fe40000004100 */
[----:B------:R-:W-:Y:S02]  /*5690*/  HADD2.F32 R31, -RZ, R28.H1_H1 ;  /* 0x3000001cff1f7230 */ /* 0x000fe40000004100 */
[----:B------:R-:W-:Y:S01]  /*56a0*/  FADD.FTZ R27, R27, R26 ;  /* 0x0000001a1b1b7221 */ /* 0x000fe20000010000 */
[--C-:B------:R-:W-:Y:S02]  /*56b0*/  HADD2.F32 R28, -RZ, R33.reuse.H0_H0 ;  /* 0x20000021ff1c7230 */ /* 0x100fe40000004100 */
[----:B------:R-:W-:Y:S01]  /*56c0*/  FADD.FTZ R26, R30, R31 ;  /* 0x0000001f1e1a7221 */ /* 0x000fe20000010000 */
[----:B------:R-:W-:Y:S01]  /*56d0*/  HADD2.F32 R31, -RZ, R33.H1_H1 ;  /* 0x30000021ff1f7230 */ /* 0x000fe20000004100 */
[----:B------:R-:W-:Y:S06]  /*56e0*/  @P0 BRA `(.L_x_23832) ;  /* 0x00000000007c0947 */ /* 0x000fec0003800000 */
        /* <DEDUP_REMOVED lines=31> */
.L_x_23832:
[----:B------:R-:W-:Y:S05]  /*58e0*/  BSYNC B1 ;  /* 0x0000000000017941 */ /* 0x000fea0003800000 */
.L_x_23831:
[----:B------:R-:W-:Y:S01]  /*58f0*/  HMUL2 R9, R66, R9 ;  /* 0x0000000942097232 */ /* 0x000fe20000000000 */
[----:B------:R-:W-:Y:S01]  /*5900*/  BSSY B1, `(.L_x_23833) ;  /* 0x0000025000017945 */ /* 0x000fe20003800000 */
[----:B------:R-:W-:Y:S01]  /*5910*/  FADD.FTZ R48, R27, R48 ;  /* 0x000000301b307221 */ /* 0x000fe20000010000 */
[----:B------:R-:W-:Y:S01]  /*5920*/  FADD.FTZ R45, R26, R45 ;  /* 0x0000002d1a2d7221 */ /* 0x000fe20000010000 */
[----:B------:R-:W-:Y:S01]  /*5930*/  FADD.FTZ R31, R28, R31 ;  /* 0x0000001f1c1f7221 */ /* 0x000fe20000010000 */
[----:B------:R-:W-:Y:S01]  /*5940*/  HFMA2 R8, R25, R8, R9 ;  /* 0x0000000819087231 */ /* 0x000fe20000000009 */
[----:B------:R-:W-:Y:S06]  /*5950*/  @P0 BRA `(.L_x_23834) ;  /* 0x00000000007c0947 */ /* 0x000fec0003800000 */
        /* <DEDUP_REMOVED lines=31> */
.L_x_23834:
[----:B------:R-:W-:Y:S05]  /*5b50*/  BSYNC B1 ;  /* 0x0000000000017941 */ /* 0x000fea0003800000 */
.L_x_23833:
[----:B------:R-:W-:Y:S01]  /*5b60*/  BSSY B1, `(.L_x_23835) ;  /* 0x0000022000017945 */ /* 0x000fe20003800000 */
[----:B------:R-:W-:-:S03]  /*5b70*/  HFMA2.MMA R13, R66, R13, -RZ ;  /* 0x0000000d420d7235 */ /* 0x000fc600001000ff */
[----:B------:R-:W-:Y:S08]  /*5b80*/  @P0 BRA `(.L_x_23836) ;  /* 0x00000000007c0947 */ /* 0x000ff00003800000 */
        /* <DEDUP_REMOVED lines=31> */
.L_x_23836:
[----:B------:R-:W-:Y:S05]  /*5d80*/  BSYNC B1 ;  /* 0x0000000000017941 */ /* 0x000fea0003800000 */
.L_x_23835:
        /* <DEDUP_REMOVED lines=18> */
[----:B------:R-:W-:Y:S02]  /*5eb0*/  SEL R22, R22, RZ, !P2 ;  /* 0x000000ff16167207 */ /* 0x000fe40005000000 */
[----:B------:R-:W-:-:S02]  /*5ec0*/  ISETP.GE.AND P4, PT, R30, R57, PT ;  /* 0x000000391e00720c */ /* 0x000fc40003f86270 */
        /* <DEDUP_REMOVED lines=14> */
.L_x_23838:
[----:B------:R-:W-:Y:S05]  /*5fb0*/  BSYNC B1 ;  /* 0x0000000000017941 */ /* 0x000fea0003800000 */
.L_x_23837:
[----:B------:R-:W-:Y:S01]  /*5fc0*/  HFMA2.MMA R21, R66, R21, -RZ ;  /* 0x0000001542157235 */ /* 0x000fe200001000ff */
[----:B------:R-:W-:Y:S01]  /*5fd0*/  HFMA2 R13, R25, R12, R13 ;  /* 0x0000000c190d7231 */ /* 0x000fe2000000000d */
[----:B------:R-:W-:Y:S01]  /*5fe0*/  HFMA2.MMA R9, R25, R16, R17 ;  /* 0x0000001019097235 */ /* 0x000fe20000000011 */
[----:B------:R-:W-:Y:S01]  /*5ff0*/  ISETP.GT.AND P1, PT, R2, 0xf, PT ;  /* 0x0000000f0200780c */ /* 0x000fe20003f24270 */
[----:B------:R-:W-:Y:S01]  /*6000*/  HFMA2.MMA R8, R29, R10, R8 ;  /* 0x0000000a1d087235 */ /* 0x000fe20000000008 */
[----:B------:R-:W-:Y:S01]  /*6010*/  HFMA2 R12, R29, R14, R13 ;  /* 0x0000000e1d0c7231 */ /* 0x000fe2000000000d */
[----:B------:R-:W-:Y:S01]  /*6020*/  BSSY B1, `(.L_x_23839) ;  /* 0x0000049000017945 */ /* 0x000fe20003800000 */
[----:B------:R-:W-:-:S03]  /*6030*/  FADD.FTZ R44, R31, R44 ;  /* 0x0000002c1f2c7221 */ /* 0x000fc60000010000 */
[----:B------:R-:W-:Y:S01]  /*6040*/  HFMA2 R21, R25, R20, R21 ;  /* 0x0000001419157231 */ /* 0x000fe20000000015 */
[----:B------:R-:W-:Y:S02]  /*6050*/  HFMA2.MMA R9, R29, R18, R9 ;  /* 0x000000121d097235 */ /* 0x000fe40000000009 */
[C---:B------:R-:W-:Y:S01]  /*6060*/  HFMA2.MMA R12, R24.reuse, R15, R12 ;  /* 0x0000000f180c7235 */ /* 0x040fe2000000000c */
[----:B------:R-:W-:Y:S01]  /*6070*/  HFMA2 R21, R29, R22, R21 ;  /* 0x000000161d157231 */ /* 0x000fe20000000015 */
[----:B------:R-:W-:-:S05]  /*6080*/  HFMA2.MMA R8, R24, R11, R8 ;  /* 0x0000000b18087235 */ /* 0x000fca0000000008 */
[----:B------:R-:W-:Y:S01]  /*6090*/  HFMA2.MMA R21, R24, R23, R21 ;  /* 0x0000001718157235 */ /* 0x000fe20000000015 */
[----:B------:R-:W-:Y:S02]  /*60a0*/  HFMA2 R19, R24, R19, R9 ;  /* 0x0000001318137231 */ /* 0x000fe40000000009 */
[--C-:B------:R-:W-:Y:S02]  /*60b0*/  HADD2.F32 R10, -RZ, R12.reuse.H0_H0 ;  /* 0x2000000cff0a7230 */ /* 0x100fe40000004100 */
[----:B------:R-:W-:Y:S02]  /*60c0*/  HADD2.F32 R11, -RZ, R12.H1_H1 ;  /* 0x3000000cff0b7230 */ /* 0x000fe40000004100 */
[--C-:B------:R-:W-:Y:S02]  /*60d0*/  HADD2.F32 R9, -RZ, R8.reuse.H0_H0 ;  /* 0x20000008ff097230 */ /* 0x100fe40000004100 */
[----:B------:R-:W-:Y:S02]  /*60e0*/  HADD2.F32 R12, -RZ, R19.H0_H0 ;  /* 0x20000013ff0c7230 */ /* 0x000fe40000004100 */
[----:B------:R-:W-:Y:S01]  /*60f0*/  FADD.FTZ R11, R10, R11 ;  /* 0x0000000b0a0b7221 */ /* 0x000fe20000010000 */
[----:B------:R-:W-:-:S02]  /*6100*/  HADD2.F32 R8, -RZ, R8.H1_H1 ;  /* 0x30000008ff087230 */ /* 0x000fc40000004100 */
[----:B------:R-:W-:Y:S02]  /*6110*/  HADD2.F32 R19, -RZ, R19.H1_H1 ;  /* 0x30000013ff137230 */ /* 0x000fe40000004100 */
[----:B------:R-:W-:Y:S01]  /*6120*/  FADD.FTZ R42, R11, R42 ;  /* 0x0000002a0b2a7221 */ /* 0x000fe20000010000 */
[--C-:B------:R-:W-:Y:S02]  /*6130*/  HADD2.F32 R13, -RZ, R21.reuse.H0_H0 ;  /* 0x20000015ff0d7230 */ /* 0x100fe40000004100 */
[----:B------:R-:W-:Y:S01]  /*6140*/  FADD.FTZ R8, R9, R8 ;  /* 0x0000000809087221 */ /* 0x000fe20000010000 */
[----:B------:R-:W-:Y:S02]  /*6150*/  HADD2.F32 R14, -RZ, R21.H1_H1 ;  /* 0x30000015ff0e7230 */ /* 0x000fe40000004100 */
[----:B------:R-:W-:Y:S01]  /*6160*/  FADD.FTZ R12, R12, R19 ;  /* 0x000000130c0c7221 */ /* 0x000fe20000010000 */
[----:B------:R-:W-:Y:S02]  /*6170*/  FADD.FTZ R43, R8, R43 ;  /* 0x0000002b082b7221 */ /* 0x000fe40000010000 */
[----:B------:R-:W-:Y:S01]  /*6180*/  FADD.FTZ R14, R13, R14 ;  /* 0x0000000e0d0e7221 */ /* 0x000fe20000010000 */
[----:B------:R-:W-:-:S03]  /*6190*/  FADD.FTZ R41, R12, R41 ;  /* 0x000000290c297221 */ /* 0x000fc60000010000 */
[----:B------:R-:W-:Y:S01]  /*61a0*/  FADD.FTZ R49, R14, R49 ;  /* 0x000000310e317221 */ /* 0x000fe20000010000 */
[----:B------:R-:W-:Y:S06]  /*61b0*/  @P1 BRA `(.L_x_23840) ;  /* 0x0000000000bc1947 */ /* 0x000fec0003800000 */
[----:B------:R-:W-:-:S04]  /*61c0*/  IADD3 R68, P1, R60, R68, RZ ;  /* 0x000000443c447210 */ /* 0x000fc80007f3e0ff */
[----:B------:R-:W-:Y:S02]  /*61d0*/  LEA.HI.X.SX32 R61, R60, R61, 0x1, P1 ;  /* 0x0000003d3c3d7211 */ /* 0x000fe400008f0eff */
[----:B------:R-:W-:-:S04]  /*61e0*/  LEA R8, P1, R68, R46, 0x1 ;  /* 0x0000002e44087211 */ /* 0x000fc800078208ff */
[----:B------:R-:W-:-:S06]  /*61f0*/  LEA.HI.X R9, R68, R47, R61, 0x1, P1 ;  /* 0x0000002f44097211 */ /* 0x000fcc00008f0c3d */
[----:B------:R-:W5:Y:S01]  /*6200*/  LDG.E.128.CONSTANT R8, desc[UR10][R8.64] ;  /* 0x0000000a08087981 */ /* 0x000f62000c1e9d00 */
[----:B------:R-:W-:Y:S04]  /*6210*/  BSSY B2, `(.L_x_23841) ;  /* 0x0000021000027945 */ /* 0x000fe80003800000 */
        /* <DEDUP_REMOVED lines=14> */
[C---:B------:R-:W-:Y:S02]  /*6300*/  PRMT R12, R8.reuse, 0x7632, R12 ;  /* 0x00007632080c7816 */ /* 0x040fe4000000000c */
        /* <DEDUP_REMOVED lines=17> */
.L_x_23842:
[----:B------:R-:W-:Y:S05]  /*6420*/  BSYNC B2 ;  /* 0x0000000000027941 */ /* 0x000fea0003800000 */
.L_x_23841:
[----:B-----5:R-:W-:-:S04]  /*6430*/  HMUL2 R9, R66, R9 ;  /* 0x0000000942097232 */ /* 0x020fc80000000000 */
[----:B------:R-:W-:-:S06]  /*6440*/  HFMA2 R9, R25, R8, R9 ;  /* 0x0000000819097231 */ /* 0x000fcc0000000009 */
[----:B------:R-:W-:-:S10]  /*6450*/  HFMA2.MMA R12, R29, R10, R9 ;  /* 0x0000000a1d0c7235 */ /* 0x000fd40000000009 */
[----:B------:R-:W-:-:S05]  /*6460*/  HFMA2 R12, R24, R11, R12 ;  /* 0x0000000b180c7231 */ /* 0x000fca000000000c */
[--C-:B------:R-:W-:Y:S02]  /*6470*/  HADD2.F32 R8, -RZ, R12.reuse.H0_H0 ;  /* 0x2000000cff087230 */ /* 0x100fe40000004100 */
[----:B------:R-:W-:-:S05]  /*6480*/  HADD2.F32 R9, -RZ, R12.H1_H1 ;  /* 0x3000000cff097230 */ /* 0x000fca0000004100 */
[----:B------:R-:W-:-:S04]  /*6490*/  FADD.FTZ R9, R8, R9 ;  /* 0x0000000908097221 */ /* 0x000fc80000010000 */
[----:B------:R-:W-:-:S07]  /*64a0*/  FADD.FTZ R0, R0, R9 ;  /* 0x0000000900007221 */ /* 0x000fce0000010000 */
.L_x_23840:
[----:B------:R-:W-:Y:S05]  /*64b0*/  BSYNC B1 ;  /* 0x0000000000017941 */ /* 0x000fea0003800000 */
.L_x_23839:
        /* <DEDUP_REMOVED lines=8> */
.L_x_23824:
[----:B------:R-:W-:Y:S05]  /*6540*/  BSYNC B0 ;  /* 0x0000000000007941 */ /* 0x000fea0003800000 */
.L_x_23822:
[----:B--2-4-:R-:W2:Y:S01]  /*6550*/  SHFL.BFLY PT, R7, R48, 0x1, 0x1f ;  /* 0x0c201f0030077f89 */ /* 0x014ea200000e0000 */
[----:B------:R-:W4:Y:S01]  /*6560*/  S2UR UR5, SR_CgaCtaId ;  /* 0x00000000000579c3 */ /* 0x000f220000008800 */
[----:B------:R-:W-:Y:S01]  /*6570*/  UMOV UR4, 0x400 ;  /* 0x0000040000047882 */ /* 0x000fe20000000000 */
[----:B------:R-:W-:Y:S01]  /*6580*/  BSSY B0, `(.L_x_23844) ;  /* 0x0000026000007945 */ /* 0x000fe20003800000 */
[----:B---3--:R-:W3:Y:S01]  /*6590*/  SHFL.BFLY PT, R8, R43, 0x1, 0x1f ;  /* 0x0c201f002b087f89 */ /* 0x008ee200000e0000 */
[----:B------:R-:W-:Y:S01]  /*65a0*/  UIADD3 UR4, UR4, 0x110, URZ ;  /* 0x0000011004047890 */ /* 0x000fe2000fffe03f */
[----:B------:R-:W-:Y:S02]  /*65b0*/  LOP3.LUT R18, R2, 0x1, RZ, 0xc0, !PT ;  /* 0x0000000102127812 */ /* 0x000fe400078ec0ff */
[----:B------:R-:W0:Y:S04]  /*65c0*/  SHFL.BFLY PT, R4, R45, 0x1, 0x1f ;  /* 0x0c201f002d047f89 */ /* 0x000e2800000e0000 */
[----:B------:R-:W1:Y:S04]  /*65d0*/  SHFL.BFLY PT, R9, R44, 0x1, 0x1f ;  /* 0x0c201f002c097f89 */ /* 0x000e6800000e0000 */
[----:B------:R-:W1:Y:S04]  /*65e0*/  SHFL.BFLY PT, R11, R42, 0x1, 0x1f ;  /* 0x0c201f002a0b7f89 */ /* 0x000e6800000e0000 */
[----:B------:R-:W1:Y:S04]  /*65f0*/  SHFL.BFLY PT, R10, R41, 0x1, 0x1f ;  /* 0x0c201f00290a7f89 */ /* 0x000e6800000e0000 */
[----:B------:R-:W1:Y:S01]  /*6600*/  SHFL.BFLY PT, R14, R49, 0x1, 0x1f ;  /* 0x0c201f00310e7f89 */ /* 0x000e6200000e0000 */
[----:B--2---:R-:W-:Y:S01]  /*6610*/  FADD.FTZ R12, R7, R48 ;  /* 0x00000030070c7221 */ /* 0x004fe20000010000 */
[----:B----4-:R-:W-:-:S02]  /*6620*/  ULEA UR4, UR5, UR4, 0x18 ;  /* 0x0000000405047291 */ /* 0x010fc4000f8ec03f */
[----:B------:R-:W2:Y:S01]  /*6630*/  SHFL.BFLY PT, R15, R0, 0x1, 0x1f ;  /* 0x0c201f00000f7f89 */ /* 0x000ea200000e0000 */
[----:B---3--:R-:W-:Y:S01]  /*6640*/  FADD.FTZ R7, R8, R43 ;  /* 0x0000002b08077221 */ /* 0x008fe20000010000 */
[----:B------:R-:W-:Y:S01]  /*6650*/  LOP3.LUT R8, R5, 0xffffffc0, RZ, 0xc0, !PT ;  /* 0xffffffc005087812 */ /* 0x000fe200078ec0ff */
[----:B0-----:R-:W-:Y:S01]  /*6660*/  FADD.FTZ R13, R4, R45 ;  /* 0x0000002d040d7221 */ /* 0x001fe20000010000 */
[----:B------:R-:W-:Y:S01]  /*6670*/  LEA.HI R4, R2, R2, RZ, 0x1 ;  /* 0x0000000202047211 */ /* 0x000fe200078f08ff */
[----:B------:R-:W-:Y:S01]  /*6680*/  BAR.SYNC.DEFER_BLOCKING 0x0 ;  /* 0x0000000000007b1d */ /* 0x000fe20000010000 */
[----:B------:R-:W-:Y:S01]  /*6690*/  ISETP.NE.AND P0, PT, R8, 0x40, PT ;  /* 0x000000400800780c */ /* 0x000fe20003f05270 */
[----:B-1----:R-:W-:Y:S01]  /*66a0*/  FADD.FTZ R6, R9, R44 ;  /* 0x0000002c09067221 */ /* 0x002fe20000010000 */
[----:B------:R-:W-:Y:S01]  /*66b0*/  SHF.R.S32.HI R4, RZ, 0x1, R4 ;  /* 0x00000001ff047819 */ /* 0x000fe20000011404 */
[----:B------:R-:W-:-:S04]  /*66c0*/  FADD.FTZ R42, R11, R42 ;  /* 0x0000002a0b2a7221 */ /* 0x000fc80000010000 */
[----:B------:R-:W-:Y:S02]  /*66d0*/  IMAD R3, R3, 0x78, R4 ;  /* 0x0000007803037824 */ /* 0x000fe400078e0204 */
[----:B------:R-:W-:-:S03]  /*66e0*/  FADD.FTZ R41, R10, R41 ;  /* 0x000000290a297221 */ /* 0x000fc60000010000 */
[----:B------:R-:W-:Y:S01]  /*66f0*/  LEA R3, R3, UR4, 0x2 ;  /* 0x0000000403037c11 */ /* 0x000fe2000f8e10ff */
[----:B------:R-:W-:Y:S01]  /*6700*/  FADD.FTZ R49, R14, R49 ;  /* 0x000000310e317221 */ /* 0x000fe20000010000 */
[----:B--2---:R-:W-:Y:S01]  /*6710*/  FADD.FTZ R0, R15, R0 ;  /* 0x000000000f007221 */ /* 0x004fe20000010000 */
        /* <DEDUP_REMOVED lines=12> */
.L_x_23845:
[----:B------:R-:W-:Y:S05]  /*67e0*/  BSYNC B0 ;  /* 0x0000000000007941 */ /* 0x000fea0003800000 */
.L_x_23844:
        /* <DEDUP_REMOVED lines=24> */
.L_x_23849:
[----:B------:R-:W-:Y:S05]  /*6970*/  BSYNC B1 ;  /* 0x0000000000017941 */ /* 0x000fea0003800000 */
.L_x_23848:
[----:B0-2---:R-:W-:-:S07]  /*6980*/  @!P0 FADD.FTZ R0, R0, R17 ;  /* 0x0000001100008221 */ /* 0x005fce0000010000 */
.L_x_23847:
[----:B------:R-:W-:Y:S05]  /*6990*/  BSYNC B0 ;  /* 0x0000000000007941 */ /* 0x000fea0003800000 */
.L_x_23846:
        /* <DEDUP_REMOVED lines=16> */
.L_x_23851:
[----:B------:R-:W-:Y:S05]  /*6aa0*/  BSYNC B0 ;  /* 0x0000000000007941 */ /* 0x000fea0003800000 */
.L_x_23850:
        /* <DEDUP_REMOVED lines=24> */
.L_x_23855:
[----:B------:R-:W-:Y:S05]  /*6c30*/  BSYNC B1 ;  /* 0x0000000000017941 */ /* 0x000fea0003800000 */
.L_x_23854:
[----:B0-2-4-:R-:W-:-:S07]  /*6c40*/  @!P0 FADD.FTZ R0, R0, R17 ;  /* 0x0000001100008221 */ /* 0x015fce0000010000 */
.L_x_23853:
[----:B------:R-:W-:Y:S05]  /*6c50*/  BSYNC B0 ;  /* 0x0000000000007941 */ /* 0x000fea0003800000 */
.L_x_23852:
        /* <DEDUP_REMOVED lines=24> */
[C---:B--23--:R-:W-:Y:S01]  /*6de0*/  IADD3 R3, P1, R4.reuse, UR4, RZ ;  /* 0x0000000404037c10 */ /* 0x04cfe2000ff3e0ff */
[C---:B------:R-:W-:Y:S01]  /*6df0*/  VIADD R5, R4.reuse, 0x10 ;  /* 0x0000001004057836 */ /* 0x040fe20000000000 */
[----:B------:R-:W-:Y:S01]  /*6e00*/  ULDC.64 UR8, c[0x0][0x220] ;  /* 0x0000880000087ab9 */ /* 0x000fe20000000a00 */
[C---:B------:R-:W-:Y:S01]  /*6e10*/  VIADD R9, R4.reuse, 0x20 ;  /* 0x0000002004097836 */ /* 0x040fe20000000000 */
[C---:B------:R-:W-:Y:S01]  /*6e20*/  LEA.HI.X.SX32 R8, R4.reuse, UR7, 0x1, P1 ;  /* 0x0000000704087c11 */ /* 0x040fe200088f0eff */
[----:B------:R-:W-:Y:S01]  /*6e30*/  VIADD R11, R4, 0x30 ;  /* 0x00000030040b7836 */ /* 0x000fe20000000000 */
[----:B------:R-:W-:Y:S02]  /*6e40*/  LEA R2, P1, R3, UR8, 0x1 ;  /* 0x0000000803027c11 */ /* 0x000fe4000f8208ff */
        /* <DEDUP_REMOVED lines=13> */
[----:B------:R-:W-:Y:S01]  /*6f20*/  LEA.HI.X R15, R5, UR9, R18, 0x1, P1 ;  /* 0x00000009050f7c11 */ /* 0x000fe200088f0c12 */
[C---:B------:R-:W-:Y:S01]  /*6f30*/  VIADD R18, R4.reuse, 0x60 ;  /* 0x0000006004127836 */ /* 0x040fe20000000000 */
[----:B------:R-:W-:-:S02]  /*6f40*/  IADD3 R17, R4, 0x50, RZ ;  /* 0x0000005004117810 */ /* 0x000fc40007ffe0ff */
[----:B------:R-:W-:Y:S02]  /*6f50*/  IADD3 R23, P1, R16, UR4, RZ ;  /* 0x0000000410177c10 */ /* 0x000fe4000ff3e0ff */
[----:B------:R-:W-:Y:S02]  /*6f60*/  F2FP.F16.F32.PACK_AB R5, R13, R12 ;  /* 0x0000000c0d05723e */ /* 0x000fe400000000ff */
[----:B------:R-:W-:Y:S02]  /*6f70*/  IADD3 R21, P2, R17, UR4, RZ ;  /* 0x0000000411157c10 */ /* 0x000fe4000ff5e0ff */
[----:B------:R-:W-:Y:S01]  /*6f80*/  IADD3 R19, P3, R18, UR4, RZ ;  /* 0x0000000412137c10 */ /* 0x000fe2000ff7e0ff */
[----:B------:R0:W-:Y:S01]  /*6f90*/  STG.E.U16 desc[UR10][R2.64], R5 ;  /* 0x0000000502007986 */ /* 0x0001e2000c10150a */
[----:B------:R-:W-:Y:S02]  /*6fa0*/  F2FP.F16.F32.PACK_AB R6, R7, R6 ;  /* 0x000000060706723e */ /* 0x000fe400000000ff */
        /* <DEDUP_REMOVED lines=8> */
[----:B------:R-:W-:-:S02]  /*7030*/  F2FP.F16.F32.PACK_AB R41, R41, R42 ;  /* 0x0000002a2929723e */ /* 0x000fc400000000ff */
        /* <DEDUP_REMOVED lines=8> */
[----:B------:R-:W-:-:S03]  /*70c0*/  F2FP.F16.F32.PACK_AB R49, RZ, R49 ;  /* 0x00000031ff31723e */ /* 0x000fc600000000ff */
[----:B------:R4:W-:Y:S04]  /*70d0*/  STG.E.U16 desc[UR10][R16.64], R9 ;  /* 0x0000000910007986 */ /* 0x0009e8000c10150a */
[----:B------:R4:W-:Y:S02]  /*70e0*/  STG.E.U16 desc[UR10][R18.64], R49 ;  /* 0x0000003112007986 */ /* 0x0009e4000c10150a */
.L_x_23857:
[----:B------:R-:W-:Y:S05]  /*70f0*/  BSYNC B0 ;  /* 0x0000000000007941 */ /* 0x000fea0003800000 */
.L_x_23856:
[----:B------:R-:W-:Y:S05]  /*7100*/  @P0 EXIT ;  /* 0x000000000000094d */ /* 0x000fea0003800000 */
[----:B------:R-:W-:Y:S01]  /*7110*/  VIADD R4, R4, 0x70 ;  /* 0x0000007004047836 */ /* 0x000fe20000000000 */
[----:B------:R-:W-:Y:S01]  /*7120*/  ULDC.64 UR8, c[0x0][0x220] ;  /* 0x0000880000087ab9 */ /* 0x000fe20000000a00 */
[----:B--2---:R-:W-:-:S03]  /*7130*/  F2FP.F16.F32.PACK_AB R0, RZ, R0 ;  /* 0x00000000ff00723e */ /* 0x004fc600000000ff */
[----:B---34-:R-:W-:-:S04]  /*7140*/  IADD3 R3, P0, R4, UR4, RZ ;  /* 0x0000000404037c10 */ /* 0x018fc8000ff1e0ff */
[----:B------:R-:W-:Y:S02]  /*7150*/  LEA.HI.X.SX32 R4, R4, UR7, 0x1, P0 ;  /* 0x0000000704047c11 */ /* 0x000fe400080f0eff */
[----:B------:R-:W-:-:S04]  /*7160*/  LEA R2, P0, R3, UR8, 0x1 ;  /* 0x0000000803027c11 */ /* 0x000fc8000f8008ff */
[----:B------:R-:W-:-:S05]  /*7170*/  LEA.HI.X R3, R3, UR9, R4, 0x1, P0 ;  /* 0x0000000903037c11 */ /* 0x000fca00080f0c04 */
[----:B------:R-:W-:Y:S01]  /*7180*/  STG.E.U16 desc[UR10][R2.64], R0 ;  /* 0x0000000002007986 */ /* 0x000fe2000c10150a */
[----:B------:R-:W-:Y:S05]  /*7190*/  EXIT ;  /* 0x000000000000794d */ /* 0x000fea0003800000 */
.L_x_23795:
[----:B------:R-:W-:Y:S01]  /*71a0*/  BSSY B1, `(.L_x_23858) ;  /* 0x0000007000017945 */ /* 0x000fe20003800000 */
[----:B------:R-:W-:Y:S02]  /*71b0*/  IMAD.MOV.U32 R35, RZ, RZ, 0x1 ;  /* 0x00000001ff237424 */ /* 0x000fe400078e00ff */
[----:B------:R-:W-:Y:S02]  /*71c0*/  IMAD.MOV.U32 R36, RZ, RZ, 0x1f ;  /* 0x0000001fff247424 */ /* 0x000fe400078e00ff */
[----:B------:R-:W-:-:S07]  /*71d0*/  IMAD.MOV.U32 R33, RZ, RZ, -0x1 ;  /* 0xffffffffff217424 */ /* 0x000fce00078e00ff */
[----:B-----5:R-:W-:Y:S05]  /*71e0*/  WARPSYNC.COLLECTIVE R33, `(.L_x_23859) ;  /* 0x0000000021087348 */ /* 0x020fea0003c00000 */
[----:B------:R0:W1:Y:S02]  /*71f0*/  SHFL.BFLY P0, R34, R32, R35, R36 ;  /* 0x0c00002320227389 */ /* 0x0000640000000024 */
[----:B01---5:R-:W-:Y:S01]  /*7200*/  ENDCOLLECTIVE ;  /* 0x000000000000791b */ /* 0x023fe20003800000 */
.L_x_23859:
[----:B------:R-:W-:Y:S05]  /*7210*/  BSYNC B1 ;  /* 0x0000000000017941 */ /* 0x000fea0003800000 */
.L_x_23858:
[----:B------:R-:W-:Y:S01]  /*7220*/  MOV R33, R34 ;  /* 0x0000002200217202 */ /* 0x000fe20000000f00 */
[----:B------:R-:W-:Y:S06]  /*7230*/  BRA `(.L_x_23860) ;  /* 0xffffffb400887947 */ /* 0x000fec000383ffff */
.L_x_23799:
        /* <DEDUP_REMOVED lines=8> */
.L_x_23862:
[----:B------:R-:W-:Y:S05]  /*72c0*/  BSYNC B0 ;  /* 0x0000000000007941 */ /* 0x000fea0003800000 */
.L_x_23861:
        /* <DEDUP_REMOVED lines=9> */
.L_x_23863:
[----:B------:R-:W-:Y:S01]  /*7360*/  HFMA2.MMA R35, -RZ, RZ, 0, 2.384185791015625e-07 ;  /* 0x00000004ff237435 */ /* 0x000fe200000001ff */
[----:B------:R-:W-:-:S05]  /*7370*/  IMAD.MOV.U32 R6, RZ, RZ, R34 ;  /* 0x000000ffff067224 */ /* 0x000fca00078e0022 */
[----:B------:R-:W-:-:S05]  /*7380*/  FMNMX.FTZ R6, R7, R6, !PT ;  /* 0x0000000607067209 */ /* 0x000fca0007810000 */
[----:B------:R-:W-:-:S07]  /*7390*/  IMAD.MOV.U32 R32, RZ, RZ, R6 ;  /* 0x000000ffff207224 */ /* 0x000fce00078e0006 */
[----:B------:R-:W-:Y:S05]  /*73a0*/  WARPSYNC.COLLECTIVE R33, `(.L_x_23864) ;  /* 0x0000000021087348 */ /* 0x000fea0003c00000 */
[----:B------:R0:W1:Y:S02]  /*73b0*/  SHFL.BFLY P0, R34, R32, R35, R36 ;  /* 0x0c00002320227389 */ /* 0x0000640000000024 */
[----:B01----:R-:W-:Y:S01]  /*73c0*/  ENDCOLLECTIVE ;  /* 0x000000000000791b */ /* 0x003fe20003800000 */
.L_x_23864:
[----:B------:R-:W-:Y:S02]  /*73d0*/  IMAD.MOV.U32 R35, RZ, RZ, 0x2 ;  /* 0x00000002ff237424 */ /* 0x000fe400078e00ff */
[----:B------:R-:W-:-:S05]  /*73e0*/  IMAD.MOV.U32 R9, RZ, RZ, R34 ;  /* 0x000000ffff097224 */ /* 0x000fca00078e0022 */
[----:B------:R-:W-:-:S05]  /*73f0*/  FMNMX.FTZ R9, R6, R9, !PT ;  /* 0x0000000906097209 */ /* 0x000fca0007810000 */
[----:B------:R-:W-:-:S07]  /*7400*/  IMAD.MOV.U32 R32, RZ, RZ, R9 ;  /* 0x000000ffff207224 */ /* 0x000fce00078e0009 */
[----:B------:R-:W-:Y:S05]  /*7410*/  WARPSYNC.COLLECTIVE R33, `(.L_x_23865) ;  /* 0x0000000021087348 */ /* 0x000fea0003c00000 */
[----:B------:R0:W1:Y:S02]  /*7420*/  SHFL.BFLY P0, R34, R32, R35, R36 ;  /* 0x0c00002320227389 */ /* 0x0000640000000024 */
[----:B01----:R-:W-:Y:S01]  /*7430*/  ENDCOLLECTIVE ;  /* 0x000000000000791b */ /* 0x003fe20003800000 */
.L_x_23865:
[----:B------:R-:W-:Y:S01]  /*7440*/  IMAD.MOV.U32 R8, RZ, RZ, R34 ;  /* 0x000000ffff087224 */ /* 0x000fe200078e0022 */
[----:B------:R-:W-:Y:S06]  /*7450*/  BRA `(.L_x_23866) ;  /* 0xffffffb400a87947 */ /* 0x000fec000383ffff */
.L_x_23867:
        /* <DEDUP_REMOVED lines=10> */
.L_x_29977:


//--------------------- .text._ZN4vllm25paged_attention_v2_kernelIttLi112ELi16ELi128ELNS_18Fp8KVCacheDataTypeE0ELb0ELi512EEEvPfS2_PT_PKS3_PKT0_S9_ifPKiSB_iPKfiiiSD_SD_iiiii --------------------------
	.section	.text._ZN4vllm25paged_attention_v2_kernelIttLi112ELi16ELi128ELNS_18Fp8KVCacheDataTypeE0ELb0ELi512EEEvPfS2_PT_PKS3_PKT0_S9_ifPKiSB_iPKfiiiSD_SD_iiiii,"ax",@progbits
	.align	128
        .global         _ZN4vllm25paged_attention_v2_kernelIttLi112ELi16ELi128ELNS_18Fp8KVCacheDataTypeE0ELb0ELi512EEEvPfS2_PT_PKS3_PKT0_S9_ifPKiSB_iPKfiiiSD_SD_iiiii
        .type           _ZN4vllm25paged_attention_v2_kernelIttLi112ELi16ELi128ELNS_18Fp8KVCacheDataTypeE0ELb0ELi512EEEvPfS2_PT_PKS3_PKT0_S9_ifPKiSB_iPKfiiiSD_SD_iiiii,@function
        .size           _ZN4vllm25paged_attention_v2_kernelIttLi112ELi16ELi128ELNS_18Fp8KVCacheDataTypeE0ELb0ELi512EEEvPfS2_PT_PKS3_PKT0_S9_ifPKiSB_iPKfiiiSD_SD_iiiii,(.L_x_29978 - _ZN4vllm25paged_attention_v2_kernelIttLi112ELi16ELi128ELNS_18Fp8KVCacheDataTypeE0ELb0ELi512EEEvPfS2_PT_PKS3_PKT0_S9_ifPKiSB_iPKfiiiSD_SD_iiiii)
        .other          _ZN4vllm25paged_attention_v2_kernelIttLi112ELi16ELi128ELNS_18Fp8KVCacheDataTypeE0ELb0ELi512EEEvPfS2_PT_PKS3_PKT0_S9_ifPKiSB_iPKfiiiSD_SD_iiiii,@"STO_CUDA_ENTRY STV_DEFAULT"
_ZN4vllm25paged_attention_v2_kernelIttLi112ELi16ELi128ELNS_18Fp8KVCacheDataTypeE0ELb0ELi512EEEvPfS2_PT_PKS3_PKT0_S9_ifPKiSB_iPKfiiiSD_SD_iiiii:
.text._ZN4vllm25paged_attention_v2_kernelIttLi112ELi16ELi128ELNS_18Fp8KVCacheDataTypeE0ELb0ELi512EEEvPfS2_PT_PKS3_PKT0_S9_ifPKiSB_iPKfiiiSD_SD_iiiii:
        /* <DEDUP_REMOVED lines=27> */
[----:B------:R-:W-:Y:S01]  /*01b0*/  LEA R68, R63, 0x20, 0x5 ;  /* 0x000000203f447811 */ /* 0x000fe200078e28ff */
[----:B------:R-:W-:Y:S01]  /*01c0*/  BSSY B0, `(.L_x_23868) ;  /* 0x0000085000007945 */ /* 0x000fe20003800000 */
        /* <DEDUP_REMOVED lines=26> */
[----:B------:R-:W-:Y:S01]  /*0370*/  IMAD R3, R6, R7, RZ ;  /* 0x0000000706037224 */ /* 0x000fe200078e02ff */
[----:B------:R-:W-:-:S03]  /*0380*/  IABS R6, R9 ;  /* 0x0000000900067213 */ /* 0x000fc60000000000 */
        /* <DEDUP_REMOVED lines=20> */
[----:B------:R-:W-:Y:S02]  /*04d0*/  ISETP.GT.AND P0, PT, R6, 0x1b, PT ;  /* 0x0000001b0600780c */ /* 0x000fe40003f04270 */
[----:B------:R-:W-:Y:S02]  /*04e0*/  LOP3.LUT R64, R8, 0xfffffffe, RZ, 0xc0, !PT ;  /* 0xfffffffe08407812 */ /* 0x000fe400078ec0ff */
[----:B------:R-:W-:Y:S02]  /*04f0*/  MOV R0, R5 ;  /* 0x0000000500007202 */ /* 0x000fe40000000f00 */
[----:B------:R-:W-:Y:S01]  /*0500*/  SHF.R.S32.HI R5, RZ, 0x1f, R6 ;  /* 0x0000001fff057819 */ /* 0x000fe20000011406 */
[----:B------:R-:W-:Y:S01]  /*0510*/  IMAD.IADD R64, R6, 0x1, -R64 ;  /* 0x0000000106407824 */ /* 0x000fe200078e0a40 */
[----:B------:R-:W-:Y:S01]  /*0520*/  VIMNMX R66, R70, R3, PT ;  /* 0x0000000346427248 */ /* 0x000fe20003fe0100 */
[----:B------:R-:W-:Y:S01]  /*0530*/  @!P2 IMAD.MOV R0, RZ, RZ, -R0 ;  /* 0x000000ffff00a224 */ /* 0x000fe200078e0a00 */
[----:B------:R-:W-:-:S02]  /*0540*/  LEA.HI R5, R5, R6, RZ, 0x5 ;  /* 0x0000000605057211 */ /* 0x000fc400078f28ff */
[----:B------:R-:W-:Y:S01]  /*0550*/  @!P1 LOP3.LUT R0, RZ, R10, RZ, 0x33, !PT ;  /* 0x0000000aff009212 */ /* 0x000fe200078e33ff */
[----:B------:R-:W-:Y:S01]  /*0560*/  IMAD.IADD R66, R66, 0x1, -R31 ;  /* 0x0000000142427824 */ /* 0x000fe200078e0a1f */
[----:B------:R-:W-:Y:S02]  /*0570*/  SHF.R.S32.HI R8, RZ, 0x1, R8 ;  /* 0x00000001ff087819 */ /* 0x000fe40000011408 */
[----:B------:R-:W-:Y:S01]  /*0580*/  SHF.R.S32.HI R7, RZ, 0x5, R5 ;  /* 0x00000005ff077819 */ /* 0x000fe20000011405 */
[----:B------:R-:W-:Y:S06]  /*0590*/  @P0 BRA `(.L_x_23869) ;  /* 0x00000004001c0947 */ /* 0x000fec0003800000 */
        /* <DEDUP_REMOVED lines=24> */
[----:B------:R-:W-:Y:S02]  /*0720*/  LEA.HI.X R15, R15, UR5, R10, 0x1, P3 ;  /* 0x000000050f0f7c11 */ /* 0x000fe400098f0c0a */
[----:B------:R-:W-:Y:S01]  /*0730*/  MOV R10, R8 ;  /* 0x00000008000a7202 */ /* 0x000fe20000000f00 */
[----:B------:R-:W-:Y:S02]  /*0740*/  IMAD.IADD R11, R5, 0x1, R9 ;  /* 0x00000001050b7824 */ /* 0x000fe400078e0209 */
[----:B------:R-:W-:-:S07]  /*0750*/  IMAD.MOV.U32 R9, RZ, RZ, R4 ;  /* 0x000000ffff097224 */ /* 0x000fce00078e0004 */
.L_x_23872:
        /* <DEDUP_REMOVED lines=11> */
.L_x_23871:
[----:B------:R-:W-:Y:S05]  /*0810*/  BSYNC B1 ;  /* 0x0000000000017941 */ /* 0x000fea0003800000 */
.L_x_23870:
[----:B------:R-:W-:Y:S05]  /*0820*/  @!P1 BRA `(.L_x_23869) ;  /* 0x0000000000789947 */ /* 0x000fea0003800000 */
[----:B------:R-:W0:Y:S01]  /*0830*/  S2R R5, SR_CgaCtaId ;  /* 0x0000000000057919 */ /* 0x000e220000008800 */
[----:B------:R-:W1:Y:S01]  /*0840*/  LDC.64 R18, c[0x0][0x228] ;  /* 0x00008a00ff127b82 */ /* 0x000e620000000a00 */
[----:B------:R-:W-:Y:S01]  /*0850*/  MOV R4, 0x400 ;  /* 0x0000040000047802 */ /* 0x000fe20000000f00 */
[C---:B------:R-:W-:Y:S01]  /*0860*/  VIADD R9, R10.reuse, 0xffffff00 ;  /* 0xffffff000a097836 */ /* 0x040fe20000000000 */
[----:B------:R-:W-:Y:S01]  /*0870*/  IADD3 R6, P0, R3, R6, RZ ;  /* 0x0000000603067210 */ /* 0x000fe20007f1e0ff */
[----:B------:R-:W-:-:S04]  /*0880*/  IMAD.SHL.U32 R3, R10, 0x8, RZ ;  /* 0x000000080a037824 */ /* 0x000fc800078e00ff */
[----:B------:R-:W-:Y:S01]  /*0890*/  IMAD.X R13, R13, 0x1, R14, P0 ;  /* 0x000000010d0d7824 */ /* 0x000fe200000e060e */
[----:B-1----:R-:W-:-:S04]  /*08a0*/  LEA R18, P0, R6, R18, 0x1 ;  /* 0x0000001206127211 */ /* 0x002fc800078008ff */
[----:B------:R-:W-:Y:S02]  /*08b0*/  LEA.HI.X R19, R6, R19, R13, 0x1, P0 ;  /* 0x0000001306137211 */ /* 0x000fe400000f0c0d */
[----:B0-----:R-:W-:-:S05]  /*08c0*/  LEA R5, R5, R4, 0x18 ;  /* 0x0000000405057211 */ /* 0x001fca00078ec0ff */
[----:B------:R-:W-:-:S05]  /*08d0*/  IMAD R4, R64, 0x70, R5 ;  /* 0x0000007040047824 */ /* 0x000fca00078e0205 */
[----:B------:R-:W-:Y:S02]  /*08e0*/  IADD3 R6, R4, 0x400, R3 ;  /* 0x0000040004067810 */ /* 0x000fe40007ffe003 */
[----:B------:R-:W-:-:S07]  /*08f0*/  LEA R3, R64, R3, 0x2 ;  /* 0x0000000340037211 */ /* 0x000fce00078e10ff */
.L_x_23873:
        /* <DEDUP_REMOVED lines=17> */
.L_x_23869:
[----:B------:R-:W-:Y:S05]  /*0a10*/  BSYNC B0 ;  /* 0x0000000000007941 */ /* 0x000fea0003800000 */
.L_x_23868:
        /* <DEDUP_REMOVED lines=11> */
[C---:B------:R-:W-:Y:S01]  /*0ad0*/  VIADD R11, R64.reuse, 0x4 ;  /* 0x00000004400b7836 */ /* 0x040fe20000000000 */
[----:B------:R-:W-:Y:S01]  /*0ae0*/  SHF.R.S32.HI R5, RZ, 0x1f, R8 ;  /* 0x0000001fff057819 */ /* 0x000fe20000011408 */
[C---:B------:R-:W-:Y:S01]  /*0af0*/  VIADD R14, R64.reuse, 0xa ;  /* 0x0000000a400e7836 */ /* 0x040fe20000000000 */
[----:B------:R-:W-:Y:S01]  /*0b00*/  SHF.R.S32.HI R3, RZ, 0x1f, R63 ;  /* 0x0000001fff037819 */ /* 0x000fe2000001143f */
[----:B------:R-:W-:Y:S01]  /*0b10*/  IMAD.SHL.U32 R58, R11, 0x4, RZ ;  /* 0x000000040b3a7824 */ /* 0x000fe200078e00ff */
[----:B------:R-:W-:Y:S01]  /*0b20*/  LEA.HI R5, R5, R8, RZ, 0x4 ;  /* 0x0000000805057211 */ /* 0x000fe200078f20ff */
[----:B------:R-:W-:Y:S01]  /*0b30*/  VIADD R12, R64, 0x2 ;  /* 0x00000002400c7836 */ /* 0x000fe20000000000 */
[----:B------:R-:W-:Y:S01]  /*0b40*/  IADD3 R4, P0, R2, R63, RZ ;  /* 0x0000003f02047210 */ /* 0x000fe20007f1e0ff */
[----:B------:R-:W-:Y:S01]  /*0b50*/  IMAD.SHL.U32 R52, R14, 0x4, RZ ;  /* 0x000000040e347824 */ /* 0x000fe200078e00ff */
[----:B------:R-:W-:Y:S01]  /*0b60*/  SHF.R.S32.HI R13, RZ, 0x1f, R58 ;  /* 0x0000001fff0d7819 */ /* 0x000fe2000001143a */
[----:B------:R-:W-:Y:S01]  /*0b70*/  IMAD.SHL.U32 R60, R12, 0x4, RZ ;  /* 0x000000040c3c7824 */ /* 0x000fe200078e00ff */
[----:B------:R-:W-:Y:S01]  /*0b80*/  LOP3.LUT R5, R5, 0xfffffff0, RZ, 0xc0, !PT ;  /* 0xfffffff005057812 */ /* 0x000fe200078ec0ff */
[----:B------:R-:W-:Y:S01]  /*0b90*/  VIADD R16, R64, 0x6 ;  /* 0x0000000640107836 */ /* 0x000fe20000000000 */
[----:B------:R-:W-:Y:S01]  /*0ba0*/  LEA.HI R13, R13, R58, RZ, 0x3 ;  /* 0x0000003a0d0d7211 */ /* 0x000fe200078f18ff */
[----:B------:R-:W-:Y:S01]  /*0bb0*/  ULDC.64 UR4, c[0x0][0x248] ;  /* 0x0000920000047ab9 */ /* 0x000fe20000000a00 */
[----:B------:R-:W-:Y:S01]  /*0bc0*/  SHF.R.S32.HI R17, RZ, 0x1f, R52 ;  /* 0x0000001fff117819 */ /* 0x000fe20000011434 */
[----:B------:R-:W-:Y:S01]  /*0bd0*/  IMAD.SHL.U32 R56, R16, 0x4, RZ ;  /* 0x0000000410387824 */ /* 0x000fe200078e00ff */
[----:B------:R-:W-:Y:S01]  /*0be0*/  LOP3.LUT R13, R13, 0xfffffff8, RZ, 0xc0, !PT ;  /* 0xfffffff80d0d7812 */ /* 0x000fe200078ec0ff */
[----:B------:R-:W-:Y:S01]  /*0bf0*/  VIADD R15, R64, 0x8 ;  /* 0x00000008400f7836 */ /* 0x000fe20000000000 */
[----:B------:R-:W-:Y:S01]  /*0c00*/  SHF.R.S32.HI R9, RZ, 0x1f, R60 ;  /* 0x0000001fff097819 */ /* 0x000fe2000001143c */
[----:B------:R-:W-:Y:S01]  /*0c10*/  IMAD.IADD R8, R8, 0x1, -R5 ;  /* 0x0000000108087824 */ /* 0x000fe200078e0a05 */
[----:B------:R-:W-:Y:S01]  /*0c20*/  LEA.HI.X.SX32 R3, R2, R3, 0x1, P0 ;  /* 0x0000000302037211 */ /* 0x000fe200000f0eff */
[----:B------:R-:W-:Y:S01]  /*0c30*/  IMAD.IADD R58, R58, 0x1, -R13 ;  /* 0x000000013a3a7824 */ /* 0x000fe200078e0a0d */
[----:B------:R-:W-:Y:S01]  /*0c40*/  IADD3 R13, R64, 0xc, RZ ;  /* 0x0000000c400d7810 */ /* 0x000fe20007ffe0ff */
[----:B------:R-:W-:Y:S01]  /*0c50*/  IMAD.SHL.U32 R54, R15, 0x4, RZ ;  /* 0x000000040f367824 */ /* 0x000fe200078e00ff */
[----:B------:R-:W-:Y:S01]  /*0c60*/  LEA R2, P0, R4, UR4, 0x2 ;  /* 0x0000000404027c11 */ /* 0x000fe2000f8010ff */
[C---:B------:R-:W-:Y:S01]  /*0c70*/  VIADD R20, R64.reuse, 0xe ;  /* 0x0000000e40147836 */ /* 0x040fe20000000000 */
[----:B------:R-:W-:Y:S01]  /*0c80*/  LEA.HI R17, R17, R52, RZ, 0x3 ;  /* 0x0000003411117211 */ /* 0x000fe200078f18ff */
[----:B------:R-:W-:Y:S01]  /*0c90*/  IMAD.SHL.U32 R50, R13, 0x4, RZ ;  /* 0x000000040d327824 */ /* 0x000fe200078e00ff */
[C---:B------:R-:W-:Y:S01]  /*0ca0*/  SHF.L.U32 R61, R64.reuse, 0x2, RZ ;  /* 0x00000002403d7819 */ /* 0x040fe200000006ff */
[----:B------:R-:W-:Y:S01]  /*0cb0*/  VIADD R18, R64, 0x12 ;  /* 0x0000001240127836 */ /* 0x000fe20000000000 */
[----:B------:R-:W-:Y:S01]  /*0cc0*/  LEA.HI R9, R9, R60, RZ, 0x3 ;  /* 0x0000003c09097211 */ /* 0x000fe200078f18ff */
[----:B------:R-:W-:Y:S01]  /*0cd0*/  IMAD.SHL.U32 R48, R20, 0x4, RZ ;  /* 0x0000000414307824 */ /* 0x000fe200078e00ff */
[----:B------:R-:W-:Y:S01]  /*0ce0*/  SHF.R.S32.HI R19, RZ, 0x1f, R50 ;  /* 0x0000001fff137819 */ /* 0x000fe20000011432 */
[C---:B------:R-:W-:Y:S01]  /*0cf0*/  VIADD R22, R64.reuse, 0x16 ;  /* 0x0000001640167836 */ /* 0x040fe20000000000 */
[----:B------:R-:W-:Y:S01]  /*0d00*/  SHF.R.S32.HI R5, RZ, 0x1f, R56 ;  /* 0x0000001fff057819 */ /* 0x000fe20000011438 */
[----:B------:R-:W-:Y:S01]  /*0d10*/  VIADD R25, R64, 0x1a ;  /* 0x0000001a40197836 */ /* 0x000fe20000000000 */
[----:B------:R-:W-:Y:S01]  /*0d20*/  LEA.HI.X R3, R4, UR5, R3, 0x2, P0 ;  /* 0x0000000504037c11 */ /* 0x000fe200080f1403 */
[----:B------:R-:W0:Y:S01]  /*0d30*/  S2UR UR5, SR_CgaCtaId ;  /* 0x00000000000579c3 */ /* 0x000e220000008800 */
[----:B------:R-:W-:Y:S01]  /*0d40*/  LEA.HI R19, R19, R50, RZ, 0x3 ;  /* 0x0000003213137211 */ /* 0x000fe200078f18ff */
[----:B------:R-:W-:Y:S01]  /*0d50*/  IMAD.SHL.U32 R27, R25, 0x4, RZ ;  /* 0x00000004191b7824 */ /* 0x000fe200078e00ff */
[----:B------:R-:W-:Y:S01]  /*0d60*/  LOP3.LUT R17, R17, 0xfffffff8, RZ, 0xc0, !PT ;  /* 0xfffffff811117812 */ /* 0x000fe200078ec0ff */
[----:B------:R-:W-:Y:S01]  /*0d70*/  ULDC UR4, c[0x0][0x270] ;  /* 0x00009c0000047ab9 */ /* 0x000fe20000000800 */
[----:B------:R-:W-:Y:S01]  /*0d80*/  SHF.R.S32.HI R4, RZ, 0x1f, R61 ;  /* 0x0000001fff047819 */ /* 0x000fe2000001143d */
[----:B------:R-:W-:Y:S01]  /*0d90*/  IMAD R32, R7, 0x10, R8 ;  /* 0x0000001007207824 */ /* 0x000fe200078e0208 */
[----:B------:R-:W-:Y:S01]  /*0da0*/  LOP3.LUT R9, R9, 0xfffffff8, RZ, 0xc0, !PT ;  /* 0xfffffff809097812 */ /* 0x000fe200078ec0ff */
[----:B------:R-:W-:Y:S01]  /*0db0*/  IMAD.IADD R52, R52, 0x1, -R17 ;  /* 0x0000000134347824 */ /* 0x000fe200078e0a11 */
[----:B------:R-:W-:Y:S01]  /*0dc0*/  LEA.HI R5, R5, R56, RZ, 0x3 ;  /* 0x0000003805057211 */ /* 0x000fe200078f18ff */
[----:B------:R-:W-:Y:S01]  /*0dd0*/  VIADD R17, R64, 0x14 ;  /* 0x0000001440117836 */ /* 0x000fe20000000000 */
[----:B------:R-:W-:Y:S01]  /*0de0*/  LOP3.LUT R19, R19, 0xfffffff8, RZ, 0xc0, !PT ;  /* 0xfffffff813137812 */ /* 0x000fe200078ec0ff */
[----:B------:R-:W1:Y:S01]  /*0df0*/  LDC R30, c[0x0][0x26c] ;  /* 0x00009b00ff1e7b82 */ /* 0x000e620000000800 */
[----:B------:R-:W-:Y:S01]  /*0e00*/  LEA.HI R4, R4, R61, RZ, 0x3 ;  /* 0x0000003d04047211 */ /* 0x000fe200078f18ff */
[----:B------:R-:W-:Y:S01]  /*0e10*/  IMAD.SHL.U32 R10, R17, 0x4, RZ ;  /* 0x00000004110a7824 */ /* 0x000fe200078e00ff */
[----:B------:R-:W-:Y:S01]  /*0e20*/  IADD3 R60, R60, -R9, RZ ;  /* 0x800000093c3c7210 */ /* 0x000fe20007ffe0ff */
[----:B------:R-:W-:Y:S01]  /*0e30*/  IMAD.IADD R50, R50, 0x1, -R19 ;  /* 0x0000000132327824 */ /* 0x000fe200078e0a13 */
[----:B------:R-:W-:Y:S01]  /*0e40*/  SHF.R.S32.HI R9, RZ, 0x1f, R54 ;  /* 0x0000001fff097819 */ /* 0x000fe20000011436 */
[----:B------:R-:W-:Y:S01]  /*0e50*/  IMAD.SHL.U32 R75, R8, 0x8, RZ ;  /* 0x00000008084b7824 */ /* 0x000fe200078e00ff */
[----:B------:R-:W-:Y:S01]  /*0e60*/  LOP3.LUT R5, R5, 0xfffffff8, RZ, 0xc0, !PT ;  /* 0xfffffff805057812 */ /* 0x000fe200078ec0ff */
[----:B------:R-:W-:Y:S01]  /*0e70*/  IMAD.IADD R31, R31, 0x1, R32 ;  /* 0x000000011f1f7824 */ /* 0x000fe200078e0220 */
[----:B------:R-:W-:Y:S01]  /*0e80*/  LOP3.LUT R4, R4, 0xfffffff8, RZ, 0xc0, !PT ;  /* 0xfffffff804047812 */ /* 0x000fe200078ec0ff */
[----:B------:R-:W-:Y:S01]  /*0e90*/  IMAD.MOV.U32 R62, RZ, RZ, -0x800001 ;  /* 0xff7fffffff3e7424 */ /* 0x000fe200078e00ff */
[----:B------:R-:W-:-:S02]  /*0ea0*/  SHF.L.U32 R6, R18, 0x2, RZ ;  /* 0x0000000212067819 */ /* 0x000fc400000006ff */
[----:B------:R-:W-:Y:S01]  /*0eb0*/  LEA.HI R9, R9, R54, RZ, 0x3 ;  /* 0x0000003609097211 */ /* 0x000fe200078f18ff */
[----:B------:R-:W-:Y:S01]  /*0ec0*/  IMAD.IADD R61, R61, 0x1, -R4 ;  /* 0x000000013d3d7824 */ /* 0x000fe200078e0a04 */
[----:B------:R-:W-:Y:S02]  /*0ed0*/  IADD3 R19, R64, 0x10, RZ ;  /* 0x0000001040137810 */ /* 0x000fe40007ffe0ff */
[----:B------:R-:W-:Y:S02]  /*0ee0*/  IADD3 R56, R56, -R5, RZ ;  /* 0x8000000538387210 */ /* 0x000fe40007ffe0ff */
[----:B------:R-:W-:Y:S01]  /*0ef0*/  SHF.R.S32.HI R5, RZ, 0x1f, R48 ;  /* 0x0000001fff057819 */ /* 0x000fe20000011430 */
[----:B------:R-:W-:Y:S01]  /*0f00*/  IMAD.SHL.U32 R4, R19, 0x4, RZ ;  /* 0x0000000413047824 */ /* 0x000fe200078e00ff */
[----:B------:R-:W-:Y:S02]  /*0f10*/  SHF.R.S32.HI R21, RZ, 0x1f, R6 ;  /* 0x0000001fff157819 */ /* 0x000fe40000011406 */
[----:B------:R-:W-:-:S02]  /*0f20*/  LOP3.LUT R9, R9, 0xfffffff8, RZ, 0xc0, !PT ;  /* 0xfffffff809097812 */ /* 0x000fc400078ec0ff */
[----:B------:R-:W-:Y:S02]  /*0f30*/  SHF.R.S32.HI R23, RZ, 0x1f, R10 ;  /* 0x0000001fff177819 */ /* 0x000fe4000001140a */
[----:B------:R-:W-:Y:S01]  /*0f40*/  LEA.HI R5, R5, R48, RZ, 0x3 ;  /* 0x0000003005057211 */ /* 0x000fe200078f18ff */
[----:B------:R-:W-:Y:S01]  /*0f50*/  IMAD.IADD R54, R54, 0x1, -R9 ;  /* 0x0000000136367824 */ /* 0x000fe200078e0a09 */
        /* <DEDUP_REMOVED lines=9> */
[----:B------:R-:W-:Y:S01]  /*0ff0*/  IADD3 R6, R10, -R23, RZ ;  /* 0x800000170a067210 */ /* 0x000fe20007ffe0ff */
[----:B------:R-:W-:Y:S01]  /*1000*/  VIADD R23, R64, 0x18 ;  /* 0x0000001840177836 */ /* 0x000fe20000000000 */
[----:B------:R-:W-:Y:S01]  /*1010*/  LOP3.LUT R9, R9, 0xfffffff8, RZ, 0xc0, !PT ;  /* 0xfffffff809097812 */ /* 0x000fe200078ec0ff */
[----:B------:R-:W-:Y:S01]  /*1020*/  IMAD R10, R0, UR4, RZ ;  /* 0x00000004000a7c24 */ /* 0x000fe2000f8e02ff */
[----:B------:R-:W-:Y:S01]  /*1030*/  SHF.R.S32.HI R28, RZ, 0x1f, R27 ;  /* 0x0000001fff1c7819 */ /* 0x000fe2000001141b */
[----:B------:R-:W-:Y:S01]  /*1040*/  UMOV UR4, 0x400 ;  /* 0x0000040000047882 */ /* 0x000fe20000000000 */
[----:B------:R-:W-:Y:S01]  /*1050*/  SHF.L.U32 R21, R23, 0x2, RZ ;  /* 0x0000000217157819 */ /* 0x000fe200000006ff */
[----:B------:R-:W-:Y:S01]  /*1060*/  IMAD.IADD R4, R4, 0x1, -R9 ;  /* 0x0000000104047824 */ /* 0x000fe200078e0a09 */
[----:B------:R-:W-:Y:S01]  /*1070*/  LEA.HI R15, R15, R15, RZ, 0x1 ;  /* 0x0000000f0f0f7211 */ /* 0x000fe200078f08ff */
[----:B------:R-:W-:Y:S01]  /*1080*/  IMAD.SHL.U32 R9, R22, 0x4, RZ ;  /* 0x0000000416097824 */ /* 0x000fe200078e00ff */
[----:B------:R-:W-:Y:S01]  /*1090*/  SHF.R.S32.HI R26, RZ, 0x1f, R21 ;  /* 0x0000001fff1a7819 */ /* 0x000fe20000011415 */
[----:B------:R-:W-:Y:S01]  /*10a0*/  UIADD3 UR4, UR4, 0x100, URZ ;  /* 0x0000010004047890 */ /* 0x000fe2000fffe03f */
[----:B------:R-:W-:Y:S01]  /*10b0*/  LEA.HI R12, R12, R12, RZ, 0x1 ;  /* 0x0000000c0c0c7211 */ /* 0x000fe200078f08ff */
[----:B------:R-:W-:Y:S01]  /*10c0*/  IMAD.SHL.U32 R15, R15, 0x40, RZ ;  /* 0x000000400f0f7824 */ /* 0x000fe200078e00ff */
[----:B------:R-:W-:Y:S01]  /*10d0*/  SHF.R.S32.HI R24, RZ, 0x1f, R9 ;  /* 0x0000001fff187819 */ /* 0x000fe20000011409 */
[----:B0-----:R-:W-:Y:S01]  /*10e0*/  ULEA UR4, UR5, UR4, 0x18 ;  /* 0x0000000405047291 */ /* 0x001fe2000f8ec03f */
[----:B------:R-:W-:Y:S01]  /*10f0*/  LEA.HI R26, R26, R21, RZ, 0x3 ;  /* 0x000000151a1a7211 */ /* 0x000fe200078f18ff */
[----:B------:R-:W-:Y:S01]  /*1100*/  IMAD.SHL.U32 R12, R12, 0x40, RZ ;  /* 0x000000400c0c7824 */ /* 0x000fe200078e00ff */
        /* <DEDUP_REMOVED lines=12> */
[----:B------:R-:W-:Y:S01]  /*11d0*/  LOP3.LUT R8, R26, 0xfffffff8, RZ, 0xc0, !PT ;  /* 0xfffffff81a087812 */ /* 0x000fe200078ec0ff */
[----:B------:R-:W-:Y:S01]  /*11e0*/  IMAD.SHL.U32 R22, R22, 0x40, RZ ;  /* 0x0000004016167824 */ /* 0x000fe200078e00ff */
[----:B------:R-:W-:Y:S01]  /*11f0*/  LEA.HI R13, R13, R13, RZ, 0x1 ;  /* 0x0000000d0d0d7211 */ /* 0x000fe200078f08ff */
[----:B------:R-:W-:Y:S01]  /*1200*/  IMAD.SHL.U32 R25, R25, 0x40, RZ ;  /* 0x0000004019197824 */ /* 0x000fe200078e00ff */
[----:B------:R-:W-:Y:S02]  /*1210*/  LEA.HI R23, R23, R23, RZ, 0x1 ;  /* 0x0000001717177211 */ /* 0x000fe400078f08ff */
[----:B------:R-:W-:Y:S01]  /*1220*/  LOP3.LUT R24, R24, 0xfffffff8, RZ, 0xc0, !PT ;  /* 0xfffffff818187812 */ /* 0x000fe200078ec0ff */
[----:B------:R-:W-:Y:S01]  /*1230*/  IMAD.SHL.U32 R13, R13, 0x40, RZ ;  /* 0x000000400d0d7824 */ /* 0x000fe200078e00ff */
[----:B------:R-:W-:-:S02]  /*1240*/  LEA.HI R19, R19, R19, RZ, 0x1 ;  /* 0x0000001313137211 */ /* 0x000fc400078f08ff */
[----:B------:R-:W-:Y:S01]  /*1250*/  LOP3.LUT R28, R28, 0xfffffff8, RZ, 0xc0, !PT ;  /* 0xfffffff81c1c7812 */ /* 0x000fe200078ec0ff */
[----:B------:R-:W-:Y:S01]  /*1260*/  IMAD.IADD R7, R9, 0x1, -R24 ;  /* 0x0000000109077824 */ /* 0x000fe200078e0a18 */
[----:B------:R-:W-:Y:S01]  /*1270*/  IADD3 R8, R21, -R8, RZ ;  /* 0x8000000815087210 */ /* 0x000fe20007ffe0ff */
[----:B------:R-:W-:Y:S01]  /*1280*/  IMAD.SHL.U32 R19, R19, 0x40, RZ ;  /* 0x0000004013137824 */ /* 0x000fe200078e00ff */
[----:B------:R-:W-:Y:S01]  /*1290*/  LEA.HI R21, R11, R11, RZ, 0x1 ;  /* 0x0000000b0b157211 */ /* 0x000fe200078f08ff */
[----:B------:R-:W-:Y:S01]  /*12a0*/  IMAD.IADD R9, R27, 0x1, -R28 ;  /* 0x000000011b097824 */ /* 0x000fe200078e0a1c */
[----:B------:R-:W-:Y:S02]  /*12b0*/  LEA.HI R20, R20, R20, RZ, 0x1 ;  /* 0x0000001414147211 */ /* 0x000fe400078f08ff */
[----:B------:R-:W-:Y:S02]  /*12c0*/  SHF.L.U32 R23, R23, 0x6, RZ ;  /* 0x0000000617177819 */ /* 0x000fe400000006ff */
[----:B------:R-:W-:-:S02]  /*12d0*/  LOP3.LUT R53, R15, 0xffffff80, RZ, 0xc0, !PT ;  /* 0xffffff800f357812 */ /* 0x000fc400078ec0ff */
[----:B------:R-:W-:Y:S02]  /*12e0*/  SHF.R.S32.HI R29, RZ, 0x1f, R75 ;  /* 0x0000001fff1d7819 */ /* 0x000fe4000001144b */
[----:B------:R-:W-:Y:S02]  /*12f0*/  IADD3 R74, P0, R10, R75, RZ ;  /* 0x0000004b0a4a7210 */ /* 0x000fe40007f1e0ff */
[----:B------:R-:W-:Y:S02]  /*1300*/  LOP3.LUT R59, R12, 0xffffff80, RZ, 0xc0, !PT ;  /* 0xffffff800c3b7812 */ /* 0x000fe400078ec0ff */
[----:B------:R-:W-:Y:S02]  /*1310*/  LOP3.LUT R55, R16, 0xffffff80, RZ, 0xc0, !PT ;  /* 0xffffff8010377812 */ /* 0x000fe400078ec0ff */
[----:B------:R-:W-:Y:S02]  /*1320*/  LOP3.LUT R51, R14, 0xffffff80, RZ, 0xc0, !PT ;  /* 0xffffff800e337812 */ /* 0x000fe400078ec0ff */
[----:B------:R-:W-:-:S02]  /*1330*/  LOP3.LUT R15, R17, 0xffffff80, RZ, 0xc0, !PT ;  /* 0xffffff80110f7812 */ /* 0x000fc400078ec0ff */
[----:B------:R-:W-:Y:S02]  /*1340*/  SHF.L.U32 R21, R21, 0x6, RZ ;  /* 0x0000000615157819 */ /* 0x000fe400000006ff */
[----:B------:R-:W-:Y:S02]  /*1350*/  SHF.L.U32 R20, R20, 0x6, RZ ;  /* 0x0000000614147819 */ /* 0x000fe400000006ff */
[----:B------:R-:W-:Y:S02]  /*1360*/  LOP3.LUT R12, R18, 0xffffff80, RZ, 0xc0, !PT ;  /* 0xffffff80120c7812 */ /* 0x000fe400078ec0ff */
        /* <DEDUP_REMOVED lines=15> */
[----:B------:R-:W-:-:S02]  /*1460*/  LEA R32, R32, UR4, 0x2 ;  /* 0x0000000420207c11 */ /* 0x000fc4000f8e10ff */
[----:B------:R-:W-:Y:S02]  /*1470*/  SHF.R.S32.HI R33, RZ, 0x1f, R5 ;  /* 0x0000001fff217819 */ /* 0x000fe40000011405 */
[----:B------:R-:W-:Y:S02]  /*1480*/  SHF.R.S32.HI R34, RZ, 0x1f, R6 ;  /* 0x0000001fff227819 */ /* 0x000fe40000011406 */
[----:B------:R-:W-:Y:S02]  /*1490*/  SHF.R.S32.HI R35, RZ, 0x1f, R7 ;  /* 0x0000001fff237819 */ /* 0x000fe40000011407 */
[----:B------:R-:W-:Y:S02]  /*14a0*/  SHF.R.S32.HI R36, RZ, 0x1f, R8 ;  /* 0x0000001fff247819 */ /* 0x000fe40000011408 */
[----:B------:R-:W-:Y:S02]  /*14b0*/  SHF.R.S32.HI R37, RZ, 0x1f, R9 ;  /* 0x0000001fff257819 */ /* 0x000fe40000011409 */
[----:B------:R-:W-:-:S07]  /*14c0*/  IADD3 R38, -R70, 0x1, R31 ;  /* 0x0000000146267810 */ /* 0x000fce0007ffe11f */
.L_x_23879:
[----:B------:R-:W2:Y:S01]  /*14d0*/  LDG.E.CONSTANT R20, desc[UR10][R2.64] ;  /* 0x0000000a02147981 */ /* 0x000ea2000c1e9900 */
[----:B------:R-:W-:Y:S02]  /*14e0*/  SHF.R.S32.HI R25, RZ, 0x1f, R59 ;  /* 0x0000001fff197819 */ /* 0x000fe4000001143b */
[----:B0-----:R-:W-:Y:S02]  /*14f0*/  SHF.R.S32.HI R22, RZ, 0x1f, R60 ;  /* 0x0000001fff167819 */ /* 0x001fe4000001143c */
        /* <DEDUP_REMOVED lines=11> */
[----:B------:R-:W-:Y:S02]  /*15b0*/  LEA R44, P1, R23, UR6, 0x1 ;  /* 0x00000006172c7c11 */ /* 0x000fe4000f8208ff */
[----:B------:R-:W-:Y:S02]  /*15c0*/  LEA.HI.X.SX32 R22, R61, R72, 0x1, P0 ;  /* 0x000000483d167211 */ /* 0x000fe400000f0eff */
[----:B------:R-:W2:Y:S02]  /*15d0*/  LDG.E.64.CONSTANT R20, desc[UR10][R20.64] ;  /* 0x0000000a14147981 */ /* 0x000ea4000c1e9b00 */
[----:B------:R-:W-:-:S06]  /*15e0*/  LEA.HI.X R45, R23, UR7, R22, 0x1, P1 ;  /* 0x00000007172d7c11 */ /* 0x000fcc00088f0c16 */
[----:B------:R-:W3:Y:S01]  /*15f0*/  LDG.E.64.CONSTANT R44, desc[UR10][R44.64] ;  /* 0x0000000a2c2c7981 */ /* 0x000ee2000c1e9b00 */
[--C-:B------:R-:W-:Y:S02]  /*1600*/  SHF.R.S32.HI R23, RZ, 0x1f, R57.reuse ;  /* 0x0000001fff177819 */ /* 0x100fe40000011439 */
[----:B------:R-:W-:-:S04]  /*1610*/  IADD3 R22, P0, P1, R58, R76, R57 ;  /* 0x0000004c3a167210 */ /* 0x000fc8000791e039 */
[----:B------:R-:W-:Y:S02]  /*1620*/  IADD3.X R23, R24, R72, R23, P0, P1 ;  /* 0x0000004818177210 */ /* 0x000fe400007e2417 */
[----:B------:R-:W-:-:S04]  /*1630*/  LEA R42, P0, R22, UR6, 0x1 ;  /* 0x00000006162a7c11 */ /* 0x000fc8000f8008ff */
[----:B------:R-:W-:-:S06]  /*1640*/  LEA.HI.X R43, R22, UR7, R23, 0x1, P0 ;  /* 0x00000007162b7c11 */ /* 0x000fcc00080f0c17 */
[----:B------:R-:W4:Y:S01]  /*1650*/  LDG.E.64.CONSTANT R42, desc[UR10][R42.64] ;  /* 0x0000000a2a2a7981 */ /* 0x000f22000c1e9b00 */
[----:B------:R-:W-:Y:S01]  /*1660*/  MOV R22, 0x400 ;  /* 0x0000040000167802 */ /* 0x000fe20000000f00 */
[----:B------:R-:W0:Y:S03]  /*1670*/  S2R R23, SR_CgaCtaId ;  /* 0x0000000000177919 */ /* 0x000e260000008800 */
[----:B0-----:R-:W-:-:S05]  /*1680*/  LEA R23, R23, R22, 0x18 ;  /* 0x0000001617177211 */ /* 0x001fca00078ec0ff */
[----:B------:R-:W-:-:S05]  /*1690*/  IMAD R67, R64, 0x70, R23 ;  /* 0x0000007040437824 */ /* 0x000fca00078e0217 */
[----:B------:R-:W0:Y:S02]  /*16a0*/  LDS.128 R24, [R67] ;  /* 0x0000000043187984 */ /* 0x000e240000000c00 */
[--C-:B0-----:R-:W-:Y:S02]  /*16b0*/  HADD2.F32 R22, -RZ, R26.reuse.H0_H0 ;  /* 0x2000001aff167230 */ /* 0x101fe40000004100 */
[----:B------:R-:W-:Y:S02]  /*16c0*/  HADD2.F32 R26, -RZ, R26.H1_H1 ;  /* 0x3000001aff1a7230 */ /* 0x000fe40000004100 */
[--C-:B--2---:R-:W-:Y:S02]  /*16d0*/  HADD2.F32 R23, -RZ, R20.reuse.H0_H0 ;  /* 0x20000014ff177230 */ /* 0x104fe40000004100 */
[----:B------:R-:W-:Y:S02]  /*16e0*/  HADD2.F32 R41, -RZ, R20.H1_H1 ;  /* 0x30000014ff297230 */ /* 0x000fe40000004100 */
[----:B------:R-:W-:-:S02]  /*16f0*/  HADD2.F32 R20, -RZ, R24.H0_H0 ;  /* 0x20000018ff147230 */ /* 0x000fc40000004100 */
[----:B------:R-:W-:Y:S01]  /*1700*/  FMUL.FTZ R47, R22, R23 ;  /* 0x00000017162f7220 */ /* 0x000fe20000410000 */
[----:B------:R-:W-:Y:S01]  /*1710*/  SHF.R.S32.HI R22, RZ, 0x1f, R56 ;  /* 0x0000001fff167819 */ /* 0x000fe20000011438 */
[----:B------:R-:W-:Y:S01]  /*1720*/  FMUL.FTZ R69, R26, R41 ;  /* 0x000000291a457220 */ /* 0x000fe20000410000 */
[--C-:B---3--:R-:W-:Y:S02]  /*1730*/  HADD2.F32 R23, -RZ, R44.reuse.H0_H0 ;  /* 0x2000002cff177230 */ /* 0x108fe40000004100 */
        /* <DEDUP_REMOVED lines=11> */
[----:B------:R-:W-:Y:S01]  /*17f0*/  HADD2.F32 R27, -RZ, R27.H1_H1 ;  /* 0x3000001bff1b7230 */ /* 0x000fe20000004100 */
[----:B------:R-:W2:Y:S02]  /*1800*/  LDG.E.64.CONSTANT R40, desc[UR10][R40.64] ;  /* 0x0000000a28287981 */ /* 0x000ea4000c1e9b00 */
[----:B------:R-:W-:Y:S01]  /*1810*/  FMUL.FTZ R23, R20, R23 ;  /* 0x0000001714177220 */ /* 0x000fe20000410000 */
[----:B------:R-:W-:Y:S02]  /*1820*/  HADD2.F32 R20, -RZ, R21.H1_H1 ;  /* 0x30000015ff147230 */ /* 0x000fe40000004100 */
[----:B------:R-:W-:-:S02]  /*1830*/  HADD2.F32 R26, -RZ, R25.H0_H0 ;  /* 0x20000019ff1a7230 */ /* 0x000fc40000004100 */
[----:B------:R-:W-:Y:S02]  /*1840*/  HADD2.F32 R21, -RZ, R45.H0_H0 ;  /* 0x2000002dff157230 */ /* 0x000fe40000004100 */
[----:B------:R-:W-:-:S03]  /*1850*/  FMUL.FTZ R27, R27, R20 ;  /* 0x000000141b1b7220 */ /* 0x000fc60000410000 */
[----:B------:R-:W-:Y:S02]  /*1860*/  FFMA.FTZ R26, R26, R21, R23 ;  /* 0x000000151a1a7223 */ /* 0x000fe40000010017 */
[----:B------:R-:W0:Y:S01]  /*1870*/  LDS.128 R20, [R67+0x10] ;  /* 0x0000100043147984 */ /* 0x000e220000000c00 */
[----:B------:R-:W-:Y:S02]  /*1880*/  HADD2.F32 R25, -RZ, R25.H1_H1 ;  /* 0x30000019ff197230 */ /* 0x000fe40000004100 */
[----:B------:R-:W-:-:S05]  /*1890*/  HADD2.F32 R46, -RZ, R45.H1_H1 ;  /* 0x3000002dff2e7230 */ /* 0x000fca0000004100 */
[----:B------:R-:W-:Y:S01]  /*18a0*/  FFMA.FTZ R25, R25, R46, R27 ;  /* 0x0000002e19197223 */ /* 0x000fe2000001001b */
[----:B----4-:R-:W-:Y:S01]  /*18b0*/  HADD2.F32 R46, -RZ, R42.H0_H0 ;  /* 0x2000002aff2e7230 */ /* 0x010fe20000004100 */
[----:B------:R-:W-:Y:S01]  /*18c0*/  SHF.R.S32.HI R45, RZ, 0x1f, R53 ;  /* 0x0000001fff2d7819 */ /* 0x000fe20000011435 */
[----:B0-----:R-:W-:-:S05]  /*18d0*/  HADD2.F32 R27, -RZ, R20.H0_H0 ;  /* 0x20000014ff1b7230 */ /* 0x001fca0000004100 */
[----:B------:R-:W-:Y:S01]  /*18e0*/  FFMA.FTZ R46, R27, R46, R44 ;  /* 0x0000002e1b2e7223 */ /* 0x000fe2000001002c */
[----:B------:R-:W-:Y:S02]  /*18f0*/  SHF.R.S32.HI R44, RZ, 0x1f, R54 ;  /* 0x0000001fff2c7819 */ /* 0x000fe40000011436 */
[----:B------:R-:W-:-:S04]  /*1900*/  IADD3 R27, P0, P1, R54, R76, R53 ;  /* 0x0000004c361b7210 */ /* 0x000fc8000791e035 */
[----:B------:R-:W-:Y:S02]  /*1910*/  IADD3.X R45, R44, R72, R45, P0, P1 ;  /* 0x000000482c2d7210 */ /* 0x000fe400007e242d */
[----:B------:R-:W-:-:S04]  /*1920*/  LEA R44, P0, R27, UR6, 0x1 ;  /* 0x000000061b2c7c11 */ /* 0x000fc8000f8008ff */
[----:B------:R-:W-:-:S06]  /*1930*/  LEA.HI.X R45, R27, UR7, R45, 0x1, P0 ;  /* 0x000000071b2d7c11 */ /* 0x000fcc00080f0c2d */
[----:B------:R-:W3:Y:S01]  /*1940*/  LDG.E.64.CONSTANT R44, desc[UR10][R44.64] ;  /* 0x0000000a2c2c7981 */ /* 0x000ee2000c1e9b00 */
        /* <DEDUP_REMOVED lines=9> */
[----:B------:R-:W-:Y:S01]  /*19e0*/  HADD2.F32 R25, -RZ, R22.H0_H0 ;  /* 0x20000016ff197230 */ /* 0x000fe20000004100 */
[----:B------:R-:W-:Y:S01]  /*19f0*/  SHF.R.S32.HI R27, RZ, 0x1f, R52 ;  /* 0x0000001fff1b7819 */ /* 0x000fe20000011434 */
[----:B--2---:R-:W-:-:S05]  /*1a00*/  HADD2.F32 R24, -RZ, R40.H0_H0 ;  /* 0x20000028ff187230 */ /* 0x004fca0000004100 */
[----:B------:R-:W-:Y:S01]  /*1a10*/  FFMA.FTZ R46, R25, R24, R46 ;  /* 0x00000018192e7223 */ /* 0x000fe2000001002e */
[--C-:B------:R-:W-:Y:S02]  /*1a20*/  SHF.R.S32.HI R25, RZ, 0x1f, R51.reuse ;  /* 0x0000001fff197819 */ /* 0x100fe40000011433 */
[----:B------:R-:W-:-:S04]  /*1a30*/  IADD3 R24, P0, P1, R52, R76, R51 ;  /* 0x0000004c34187210 */ /* 0x000fc8000791e033 */
[----:B------:R-:W-:Y:S02]  /*1a40*/  IADD3.X R25, R27, R72, R25, P0, P1 ;  /* 0x000000481b197210 */ /* 0x000fe400007e2419 */
[----:B------:R-:W-:Y:S01]  /*1a50*/  LEA R42, P0, R24, UR6, 0x1 ;  /* 0x00000006182a7c11 */ /* 0x000fe2000f8008ff */
[----:B------:R-:W-:-:S03]  /*1a60*/  HADD2.F32 R40, -RZ, R40.H1_H1 ;  /* 0x30000028ff287230 */ /* 0x000fc60000004100 */
[----:B------:R-:W-:Y:S01]  /*1a70*/  LEA.HI.X R43, R24, UR7, R25, 0x1, P0 ;  /* 0x00000007182b7c11 */ /* 0x000fe200080f0c19 */
[----:B------:R-:W-:Y:S02]  /*1a80*/  HADD2.F32 R25, -RZ, R22.H1_H1 ;  /* 0x30000016ff197230 */ /* 0x000fe40000004100 */
[----:B------:R-:W-:-:S03]  /*1a90*/  HADD2.F32 R22, -RZ, R41.H0_H0 ;  /* 0x20000029ff167230 */ /* 0x000fc60000004100 */
[----:B------:R-:W-:Y:S01]  /*1aa0*/  FFMA.FTZ R20, R25, R40, R20 ;  /* 0x0000002819147223 */ /* 0x000fe20000010014 */
[--C-:B------:R-:W-:Y:S01]  /*1ab0*/  HADD2.F32 R25, -RZ, R23.reuse.H0_H0 ;  /* 0x20000017ff197230 */ /* 0x100fe20000004100 */
[----:B------:R-:W2:Y:S04]  /*1ac0*/  LDG.E.64.CONSTANT R42, desc[UR10][R42.64] ;  /* 0x0000000a2a2a7981 */ /* 0x000ea8000c1e9b00 */
[----:B------:R-:W-:Y:S02]  /*1ad0*/  FFMA.FTZ R22, R25, R22, R26 ;  /* 0x0000001619167223 */ /* 0x000fe4000001001a */
[----:B------:R-:W0:Y:S01]  /*1ae0*/  LDS.128 R24, [R67+0x20] ;  /* 0x0000200043187984 */ /* 0x000e220000000c00 */
[----:B------:R-:W-:Y:S02]  /*1af0*/  HADD2.F32 R40, -RZ, R23.H1_H1 ;  /* 0x30000017ff287230 */ /* 0x000fe40000004100 */
[----:B------:R-:W-:-:S05]  /*1b00*/  HADD2.F32 R41, -RZ, R41.H1_H1 ;  /* 0x30000029ff297230 */ /* 0x000fca0000004100 */
[----:B------:R-:W-:Y:S01]  /*1b10*/  FFMA.FTZ R21, R40, R41, R21 ;  /* 0x0000002928157223 */ /* 0x000fe20000010015 */
[----:B------:R-:W-:Y:S01]  /*1b20*/  SHF.R.S32.HI R41, RZ, 0x1f, R49 ;  /* 0x0000001fff297819 */ /* 0x000fe20000011431 */
[----:B0-----:R-:W-:Y:S02]  /*1b30*/  HADD2.F32 R23, -RZ, R24.H0_H0 ;  /* 0x20000018ff177230 */ /* 0x001fe40000004100 */
[----:B---3--:R-:W-:-:S05]  /*1b40*/  HADD2.F32 R40, -RZ, R44.H0_H0 ;  /* 0x2000002cff287230 */ /* 0x008fca0000004100 */
        /* <DEDUP_REMOVED lines=15> */
[--C-:B------:R-:W-:Y:S02]  /*1c40*/  HADD2.F32 R40, -RZ, R26.reuse.H0_H0 ;  /* 0x2000001aff287230 */ /* 0x100fe40000004100 */
[----:B------:R-:W-:Y:S02]  /*1c50*/  HADD2.F32 R25, -RZ, R26.H1_H1 ;  /* 0x3000001aff197230 */ /* 0x000fe40000004100 */
[----:B------:R-:W-:Y:S01]  /*1c60*/  FFMA.FTZ R24, R24, R45, R21 ;  /* 0x0000002d18187223 */ /* 0x000fe20000010015 */
[----:B------:R-:W-:Y:S01]  /*1c70*/  SHF.R.S32.HI R44, RZ, 0x1f, R4 ;  /* 0x0000001fff2c7819 */ /* 0x000fe20000011404 */
[--C-:B--2---:R-:W-:Y:S02]  /*1c80*/  HADD2.F32 R21, -RZ, R42.reuse.H0_H0 ;  /* 0x2000002aff157230 */ /* 0x104fe40000004100 */
[----:B------:R-:W-:-:S03]  /*1c90*/  HADD2.F32 R26, -RZ, R42.H1_H1 ;  /* 0x3000002aff1a7230 */ /* 0x000fc60000004100 */
[----:B------:R-:W-:Y:S01]  /*1ca0*/  FFMA.FTZ R42, R40, R21, R23 ;  /* 0x00000015282a7223 */ /* 0x000fe20000010017 */
[--C-:B------:R-:W-:Y:S01]  /*1cb0*/  SHF.R.S32.HI R21, RZ, 0x1f, R39.reuse ;  /* 0x0000001fff157819 */ /* 0x100fe20000011427 */
[----:B------:R-:W-:Y:S01]  /*1cc0*/  FFMA.FTZ R25, R25, R26, R20 ;  /* 0x0000001a19197223 */ /* 0x000fe20000010014 */
[----:B------:R-:W-:Y:S02]  /*1cd0*/  SHF.R.S32.HI R23, RZ, 0x1f, R48 ;  /* 0x0000001fff177819 */ /* 0x000fe40000011430 */
[----:B------:R-:W-:-:S04]  /*1ce0*/  IADD3 R20, P0, P1, R48, R76, R39 ;  /* 0x0000004c30147210 */ /* 0x000fc8000791e027 */
[----:B------:R-:W-:Y:S02]  /*1cf0*/  IADD3.X R21, R23, R72, R21, P0, P1 ;  /* 0x0000004817157210 */ /* 0x000fe400007e2415 */
[----:B------:R-:W-:Y:S01]  /*1d00*/  LEA R40, P0, R20, UR6, 0x1 ;  /* 0x0000000614287c11 */ /* 0x000fe2000f8008ff */
[----:B------:R-:W-:-:S03]  /*1d10*/  HADD2.F32 R26, -RZ, R43.H0_H0 ;  /* 0x2000002bff1a7230 */ /* 0x000fc60000004100 */
[----:B------:R-:W-:Y:S01]  /*1d20*/  LEA.HI.X R41, R20, UR7, R21, 0x1, P0 ;  /* 0x0000000714297c11 */ /* 0x000fe200080f0c15 */
[----:B------:R-:W-:-:S05]  /*1d30*/  HADD2.F32 R21, -RZ, R27.H0_H0 ;  /* 0x2000001bff157230 */ /* 0x000fca0000004100 */
[----:B------:R-:W-:Y:S01]  /*1d40*/  FFMA.FTZ R26, R21, R26, R22 ;  /* 0x0000001a151a7223 */ /* 0x000fe20000010016 */
[----:B------:R-:W2:Y:S04]  /*1d50*/  LDG.E.64.CONSTANT R40, desc[UR10][R40.64] ;  /* 0x0000000a28287981 */ /* 0x000ea8000c1e9b00 */
[----:B------:R-:W0:Y:S01]  /*1d60*/  LDS.128 R20, [R67+0x30] ;  /* 0x0000300043147984 */ /* 0x000e220000000c00 */
[----:B------:R-:W-:Y:S02]  /*1d70*/  HADD2.F32 R27, -RZ, R27.H1_H1 ;  /* 0x3000001bff1b7230 */ /* 0x000fe40000004100 */
[----:B------:R-:W-:-:S05]  /*1d80*/  HADD2.F32 R43, -RZ, R43.H1_H1 ;  /* 0x3000002bff2b7230 */ /* 0x000fca0000004100 */
[----:B------:R-:W-:Y:S01]  /*1d90*/  FFMA.FTZ R24, R27, R43, R24 ;  /* 0x0000002b1b187223 */ /* 0x000fe20000010018 */
[----:B0-----:R-:W-:Y:S02]  /*1da0*/  HADD2.F32 R27, -RZ, R20.H0_H0 ;  /* 0x20000014ff1b7230 */ /* 0x001fe40000004100 */
[----:B---3--:R-:W-:-:S05]  /*1db0*/  HADD2.F32 R43, -RZ, R46.H0_H0 ;  /* 0x2000002eff2b7230 */ /* 0x008fca0000004100 */
[----:B------:R-:W-:Y:S01]  /*1dc0*/  FFMA.FTZ R42, R27, R43, R42 ;  /* 0x0000002b1b2a7223 */ /* 0x000fe2000001002a */
[--C-:B------:R-:W-:Y:S02]  /*1dd0*/  SHF.R.S32.HI R43, RZ, 0x1f, R13.reuse ;  /* 0x0000001fff2b7819 */ /* 0x100fe4000001140d */
        /* <DEDUP_REMOVED lines=14> */
[--C-:B------:R-:W-:Y:S02]  /*1ec0*/  HADD2.F32 R21, -RZ, R22.reuse.H0_H0 ;  /* 0x20000016ff157230 */ /* 0x100fe40000004100 */
[----:B------:R-:W-:Y:S01]  /*1ed0*/  HADD2.F32 R22, -RZ, R22.H1_H1 ;  /* 0x30000016ff167230 */ /* 0x000fe20000004100 */
[----:B------:R-:W-:-:S04]  /*1ee0*/  IADD3 R43, P0, P1, R5, R76, R12 ;  /* 0x0000004c052b7210 */ /* 0x000fc8000791e00c */
[----:B------:R-:W-:Y:S01]  /*1ef0*/  IADD3.X R46, R33, R72, R18, P0, P1 ;  /* 0x00000048212e7210 */ /* 0x000fe200007e2412 */
[--C-:B--2---:R-:W-:Y:S02]  /*1f00*/  HADD2.F32 R24, -RZ, R40.reuse.H0_H0 ;  /* 0x20000028ff187230 */ /* 0x104fe40000004100 */
[----:B------:R-:W-:-:S03]  /*1f10*/  HADD2.F32 R27, -RZ, R40.H1_H1 ;  /* 0x30000028ff1b7230 */ /* 0x000fc60000004100 */
[----:B------:R-:W-:Y:S02]  /*1f20*/  FFMA.FTZ R40, R21, R24, R42 ;  /* 0x0000001815287223 */ /* 0x000fe4000001002a */
[----:B------:R-:W-:Y:S01]  /*1f30*/  FFMA.FTZ R21, R22, R27, R25 ;  /* 0x0000001b16157223 */ /* 0x000fe20000010019 */
[----:B------:R-:W-:Y:S02]  /*1f40*/  HADD2.F32 R25, -RZ, R23.H0_H0 ;  /* 0x20000017ff197230 */ /* 0x000fe40000004100 */
[----:B------:R-:W-:-:S05]  /*1f50*/  HADD2.F32 R22, -RZ, R41.H0_H0 ;  /* 0x20000029ff167230 */ /* 0x000fca0000004100 */
[----:B------:R-:W-:Y:S02]  /*1f60*/  FFMA.FTZ R22, R25, R22, R26 ;  /* 0x0000001619167223 */ /* 0x000fe4000001001a */
[----:B------:R-:W0:Y:S01]  /*1f70*/  LDS.128 R24, [R67+0x40] ;  /* 0x0000400043187984 */ /* 0x000e220000000c00 */
[----:B------:R-:W-:-:S04]  /*1f80*/  LEA R42, P2, R43, UR6, 0x1 ;  /* 0x000000062b2a7c11 */ /* 0x000fc8000f8408ff */
[----:B------:R-:W-:-:S06]  /*1f90*/  LEA.HI.X R43, R43, UR7, R46, 0x1, P2 ;  /* 0x000000072b2b7c11 */ /* 0x000fcc00090f0c2e */
[----:B------:R-:W2:Y:S01]  /*1fa0*/  LDG.E.64.CONSTANT R42, desc[UR10][R42.64] ;  /* 0x0000000a2a2a7981 */ /* 0x000ea2000c1e9b00 */
[----:B------:R-:W-:Y:S02]  /*1fb0*/  HADD2.F32 R23, -RZ, R23.H1_H1 ;  /* 0x30000017ff177230 */ /* 0x000fe40000004100 */
[----:B------:R-:W-:-:S05]  /*1fc0*/  HADD2.F32 R41, -RZ, R41.H1_H1 ;  /* 0x30000029ff297230 */ /* 0x000fca0000004100 */
[----:B------:R-:W-:Y:S01]  /*1fd0*/  FFMA.FTZ R20, R23, R41, R20 ;  /* 0x0000002917147223 */ /* 0x000fe20000010014 */
[----:B0-----:R-:W-:Y:S02]  /*1fe0*/  HADD2.F32 R71, -RZ, R24.H0_H0 ;  /* 0x20000018ff477230 */ /* 0x001fe40000004100 */
[----:B---3--:R-:W-:-:S05]  /*1ff0*/  HADD2.F32 R23, -RZ, R44.H0_H0 ;  /* 0x2000002cff177230 */ /* 0x008fca0000004100 */
[----:B------:R-:W-:Y:S01]  /*2000*/  FFMA.FTZ R71, R71, R23, R40 ;  /* 0x0000001747477223 */ /* 0x000fe20000010028 */
[----:B------:R-:W-:-:S04]  /*2010*/  IADD3 R23, P0, P1, R6, R76, R15 ;  /* 0x0000004c06177210 */ /* 0x000fc8000791e00f */
[----:B------:R-:W-:Y:S02]  /*2020*/  LEA R40, P2, R23, UR6, 0x1 ;  /* 0x0000000617287c11 */ /* 0x000fe4000f8408ff */
[----:B------:R-:W-:-:S04]  /*2030*/  IADD3.X R46, R34, R72, R19, P0, P1 ;  /* 0x00000048222e7210 */ /* 0x000fc800007e2413 */
[----:B------:R-:W-:-:S06]  /*2040*/  LEA.HI.X R41, R23, UR7, R46, 0x1, P2 ;  /* 0x0000000717297c11 */ /* 0x000fcc00090f0c2e */
[----:B------:R-:W3:Y:S01]  /*2050*/  LDG.E.64.CONSTANT R40, desc[UR10][R40.64] ;  /* 0x0000000a28287981 */ /* 0x000ee2000c1e9b00 */
[----:B------:R-:W-:Y:S02]  /*2060*/  HADD2.F32 R24, -RZ, R24.H1_H1 ;  /* 0x30000018ff187230 */ /* 0x000fe40000004100 */
[----:B------:R-:W-:Y:S02]  /*2070*/  HADD2.F32 R44, -RZ, R44.H1_H1 ;  /* 0x3000002cff2c7230 */ /* 0x000fe40000004100 */
[----:B------:R-:W-:-:S03]  /*2080*/  HADD2.F32 R69, -RZ, R25.H1_H1 ;  /* 0x30000019ff457230 */ /* 0x000fc60000004100 */
[----:B------:R-:W-:Y:S01]  /*2090*/  FFMA.FTZ R24, R24, R44, R21 ;  /* 0x0000002c18187223 */ /* 0x000fe20000010015 */
[----:B------:R-:W-:Y:S02]  /*20a0*/  HADD2.F32 R44, -RZ, R45.H0_H0 ;  /* 0x2000002dff2c7230 */ /* 0x000fe40000004100 */
[----:B------:R-:W-:Y:S02]  /*20b0*/  HADD2.F32 R21, -RZ, R25.H0_H0 ;  /* 0x20000019ff157230 */ /* 0x000fe40000004100 */
[----:B------:R-:W-:-:S03]  /*20c0*/  HADD2.F32 R45, -RZ, R45.H1_H1 ;  /* 0x3000002dff2d7230 */ /* 0x000fc60000004100 */
[----:B------:R-:W-:Y:S02]  /*20d0*/  FFMA.FTZ R44, R21, R44, R22 ;  /* 0x0000002c152c7223 */ /* 0x000fe40000010016 */
[----:B------:R-:W-:Y:S01]  /*20e0*/  FFMA.FTZ R69, R69, R45, R20 ;  /* 0x0000002d45457223 */ /* 0x000fe20000010014 */
[--C-:B------:R-:W-:Y:S02]  /*20f0*/  HADD2.F32 R20, -RZ, R26.reuse.H0_H0 ;  /* 0x2000001aff147230 */ /* 0x100fe40000004100 */
[----:B------:R-:W-:Y:S02]  /*2100*/  HADD2.F32 R25, -RZ, R26.H1_H1 ;  /* 0x3000001aff197230 */ /* 0x000fe40000004100 */
[----:B--2---:R-:W-:-:S05]  /*2110*/  HADD2.F32 R21, -RZ, R42.H0_H0 ;  /* 0x2000002aff157230 */ /* 0x004fca0000004100 */
[----:B------:R-:W-:Y:S02]  /*2120*/  FFMA.FTZ R71, R20, R21, R71 ;  /* 0x0000001514477223 */ /* 0x000fe40000010047 */
[----:B------:R-:W0:Y:S01]  /*2130*/  LDS.128 R20, [R67+0x50] ;  /* 0x0000500043147984 */ /* 0x000e220000000c00 */
[----:B------:R-:W-:Y:S02]  /*2140*/  HADD2.F32 R42, -RZ, R42.H1_H1 ;  /* 0x3000002aff2a7230 */ /* 0x000fe40000004100 */
[----:B------:R-:W-:-:S03]  /*2150*/  HADD2.F32 R26, -RZ, R43.H0_H0 ;  /* 0x2000002bff1a7230 */ /* 0x000fc60000004100 */
[----:B------:R-:W-:Y:S01]  /*2160*/  FFMA.FTZ R24, R25, R42, R24 ;  /* 0x0000002a19187223 */ /* 0x000fe20000010018 */
[----:B------:R-:W-:-:S05]  /*2170*/  HADD2.F32 R25, -RZ, R27.H0_H0 ;  /* 0x2000001bff197230 */ /* 0x000fca0000004100 */
[----:B------:R-:W-:Y:S01]  /*2180*/  FFMA.FTZ R25, R25, R26, R44 ;  /* 0x0000001a19197223 */ /* 0x000fe2000001002c */
[----:B------:R-:W-:-:S04]  /*2190*/  IADD3 R26, P0, P1, R7, R76, R14 ;  /* 0x0000004c071a7210 */ /* 0x000fc8000791e00e */
[----:B------:R-:W-:Y:S02]  /*21a0*/  LEA R46, P2, R26, UR6, 0x1 ;  /* 0x000000061a2e7c11 */ /* 0x000fe4000f8408ff */
[----:B------:R-:W-:Y:S01]  /*21b0*/  IADD3.X R45, R35, R72, R28, P0, P1 ;  /* 0x00000048232d7210 */ /* 0x000fe200007e241c */
[----:B------:R-:W-:-:S03]  /*21c0*/  HADD2.F32 R43, -RZ, R43.H1_H1 ;  /* 0x3000002bff2b7230 */ /* 0x000fc60000004100 */
[----:B------:R-:W-:Y:S01]  /*21d0*/  LEA.HI.X R47, R26, UR7, R45, 0x1, P2 ;  /* 0x000000071a2f7c11 */ /* 0x000fe200090f0c2d */
[----:B------:R-:W-:-:S05]  /*21e0*/  HADD2.F32 R26, -RZ, R27.H1_H1 ;  /* 0x3000001bff1a7230 */ /* 0x000fca0000004100 */
[----:B------:R-:W-:Y:S02]  /*21f0*/  FFMA.FTZ R69, R26, R43, R69 ;  /* 0x0000002b1a457223 */ /* 0x000fe40000010045 */
[----:B------:R1:W2:Y:S01]  /*2200*/  LDG.E.64.CONSTANT R42, desc[UR10][R46.64] ;  /* 0x0000000a2e2a7981 */ /* 0x0002a2000c1e9b00 */
[----:B0-----:R-:W-:Y:S02]  /*2210*/  HADD2.F32 R26, -RZ, R20.H0_H0 ;  /* 0x20000014ff1a7230 */ /* 0x001fe40000004100 */
[----:B---3--:R-:W-:-:S05]  /*2220*/  HADD2.F32 R27, -RZ, R40.H0_H0 ;  /* 0x20000028ff1b7230 */ /* 0x008fca0000004100 */
[----:B------:R-:W-:Y:S01]  /*2230*/  FFMA.FTZ R71, R26, R27, R71 ;  /* 0x0000001b1a477223 */ /* 0x000fe20000010047 */
[----:B------:R-:W-:-:S04]  /*2240*/  IADD3 R26, P0, P1, R8, R76, R17 ;  /* 0x0000004c081a7210 */ /* 0x000fc8000791e011 */
[----:B------:R-:W-:Y:S02]  /*2250*/  LEA R44, P2, R26, UR6, 0x1 ;  /* 0x000000061a2c7c11 */ /* 0x000fe4000f8408ff */
[----:B------:R-:W-:Y:S02]  /*2260*/  IADD3.X R27, R36, R72, R29, P0, P1 ;  /* 0x00000048241b7210 */ /* 0x000fe400007e241d */
[----:B------:R-:W-:Y:S02]  /*2270*/  IADD3 R76, P0, P1, R9, R76, R16 ;  /* 0x0000004c094c7210 */ /* 0x000fe4000791e010 */
[----:B------:R-:W-:Y:S02]  /*2280*/  LEA.HI.X R45, R26, UR7, R27, 0x1, P2 ;  /* 0x000000071a2d7c11 */ /* 0x000fe400090f0c1b */
[----:B------:R-:W-:Y:S02]  /*2290*/  IADD3.X R27, R37, R72, R30, P0, P1 ;  /* 0x00000048251b7210 */ /* 0x000fe400007e241e */
[----:B-1----:R-:W-:-:S02]  /*22a0*/  LEA R46, P0, R76, UR6, 0x1 ;  /* 0x000000064c2e7c11 */ /* 0x002fc4000f8008ff */
[----:B------:R-:W3:Y:S02]  /*22b0*/  LDG.E.64.CONSTANT R44, desc[UR10][R44.64] ;  /* 0x0000000a2c2c7981 */ /* 0x000ee4000c1e9b00 */
[----:B------:R-:W-:-:S06]  /*22c0*/  LEA.HI.X R47, R76, UR7, R27, 0x1, P0 ;  /* 0x000000074c2f7c11 */ /* 0x000fcc00080f0c1b */
[----:B------:R-:W4:Y:S01]  /*22d0*/  LDG.E.64.CONSTANT R46, desc[UR10][R46.64] ;  /* 0x0000000a2e2e7981 */ /* 0x000f22000c1e9b00 */
[----:B------:R-:W-:Y:S02]  /*22e0*/  HADD2.F32 R27, -RZ, R20.H1_H1 ;  /* 0x30000014ff1b7230 */ /* 0x000fe40000004100 */
        /* <DEDUP_REMOVED lines=9> */
[----:B------:R-:W-:Y:S01]  /*2380*/  HADD2.F32 R72, -RZ, R22.H0_H0 ;  /* 0x20000016ff487230 */ /* 0x000fe20000004100 */
[----:B------:R-:W-:Y:S01]  /*2390*/  UMOV UR4, 0xffffffff ;  /* 0xffffffff00047882 */ /* 0x000fe20000000000 */
[--C-:B--2---:R-:W-:Y:S02]  /*23a0*/  HADD2.F32 R21, -RZ, R42.reuse.H0_H0 ;  /* 0x2000002aff157230 */ /* 0x104fe40000004100 */
        /* <DEDUP_REMOVED lines=8> */
[----:B------:R-:W-:Y:S02]  /*2430*/  HADD2.F32 R22, -RZ, R23.H1_H1 ;  /* 0x30000017ff167230 */ /* 0x000fe40000004100 */
[----:B0-----:R-:W-:Y:S02]  /*2440*/  HADD2.F32 R42, -RZ, R24.H0_H0 ;  /* 0x20000018ff2a7230 */ /* 0x001fe40000004100 */
[----:B------:R-:W-:Y:S02]  /*2450*/  HADD2.F32 R23, -RZ, R25.H0_H0 ;  /* 0x20000019ff177230 */ /* 0x000fe40000004100 */
[----:B------:R-:W-:Y:S01]  /*2460*/  FFMA.FTZ R69, R22, R43, R69 ;  /* 0x0000002b16457223 */ /* 0x000fe20000010045 */
[----:B---3--:R-:W-:Y:S02]  /*2470*/  HADD2.F32 R21, -RZ, R44.H0_H0 ;  /* 0x2000002cff157230 */ /* 0x008fe40000004100 */
[----:B------:R-:W-:-:S02]  /*2480*/  HADD2.F32 R22, -RZ, R45.H0_H0 ;  /* 0x2000002dff167230 */ /* 0x000fc40000004100 */
[----:B------:R-:W-:Y:S02]  /*2490*/  HADD2.F32 R44, -RZ, R44.H1_H1 ;  /* 0x3000002cff2c7230 */ /* 0x000fe40000004100 */
[----:B------:R-:W-:Y:S01]  /*24a0*/  FFMA.FTZ R71, R42, R21, R71 ;  /* 0x000000152a477223 */ /* 0x000fe20000010047 */
[----:B------:R-:W-:Y:S02]  /*24b0*/  HADD2.F32 R21, -RZ, R24.H1_H1 ;  /* 0x30000018ff157230 */ /* 0x000fe40000004100 */
[----:B------:R-:W-:Y:S01]  /*24c0*/  FFMA.FTZ R23, R23, R22, R40 ;  /* 0x0000001617177223 */ /* 0x000fe20000010028 */
[----:B------:R-:W-:Y:S02]  /*24d0*/  HADD2.F32 R22, -RZ, R25.H1_H1 ;  /* 0x30000019ff167230 */ /* 0x000fe40000004100 */
[----:B----4-:R-:W-:Y:S02]  /*24e0*/  HADD2.F32 R25, -RZ, R46.H0_H0 ;  /* 0x2000002eff197230 */ /* 0x010fe40000004100 */
[----:B------:R-:W-:Y:S01]  /*24f0*/  FFMA.FTZ R20, R21, R44, R20 ;  /* 0x0000002c15147223 */ /* 0x000fe20000010014 */
[----:B------:R-:W-:-:S02]  /*2500*/  HADD2.F32 R24, -RZ, R26.H0_H0 ;  /* 0x2000001aff187230 */ /* 0x000fc40000004100 */
[----:B------:R-:W-:Y:S02]  /*2510*/  HADD2.F32 R21, -RZ, R26.H1_H1 ;  /* 0x3000001aff157230 */ /* 0x000fe40000004100 */
[----:B------:R-:W-:Y:S02]  /*2520*/  HADD2.F32 R46, -RZ, R46.H1_H1 ;  /* 0x3000002eff2e7230 */ /* 0x000fe40000004100 */
[----:B------:R-:W-:Y:S01]  /*2530*/  FFMA.FTZ R24, R24, R25, R71 ;  /* 0x0000001918187223 */ /* 0x000fe20000010047 */
[----:B------:R-:W-:Y:S02]  /*2540*/  HADD2.F32 R45, -RZ, R45.H1_H1 ;  /* 0x3000002dff2d7230 */ /* 0x000fe40000004100 */
[----:B------:R-:W-:Y:S02]  /*2550*/  HADD2.F32 R26, -RZ, R27.H0_H0 ;  /* 0x2000001bff1a7230 */ /* 0x000fe40000004100 */
[----:B------:R-:W-:Y:S01]  /*2560*/  FFMA.FTZ R21, R21, R46, R20 ;  /* 0x0000002e15157223 */ /* 0x000fe20000010014 */
[----:B------:R-:W-:-:S02]  /*2570*/  HADD2.F32 R40, -RZ, R47.H0_H0 ;  /* 0x2000002fff287230 */ /* 0x000fc40000004100 */
[----:B------:R-:W-:Y:S01]  /*2580*/  FFMA.FTZ R22, R22, R45, R69 ;  /* 0x0000002d16167223 */ /* 0x000fe20000010045 */
[----:B------:R-:W-:Y:S02]  /*2590*/  HADD2.F32 R27, -RZ, R27.H1_H1 ;  /* 0x3000001bff1b7230 */ /* 0x000fe40000004100 */
[----:B------:R-:W-:Y:S01]  /*25a0*/  FADD.FTZ R24, R24, R21 ;  /* 0x0000001518187221 */ /* 0x000fe20000010000 */
[----:B------:R-:W-:Y:S02]  /*25b0*/  HADD2.F32 R47, -RZ, R47.H1_H1 ;  /* 0x3000002fff2f7230 */ /* 0x000fe40000004100 */
[----:B------:R-:W-:-:S03]  /*25c0*/  FFMA.FTZ R23, R26, R40, R23 ;  /* 0x000000281a177223 */ /* 0x000fc60000010017 */
[----:B------:R-:W-:Y:S01]  /*25d0*/  FFMA.FTZ R22, R27, R47, R22 ;  /* 0x0000002f1b167223 */ /* 0x000fe20000010016 */
[----:B------:R-:W-:-:S04]  /*25e0*/  FADD.FTZ R23, R23, R24 ;  /* 0x0000001817177221 */ /* 0x000fc80000010000 */
[----:B------:R-:W-:Y:S01]  /*25f0*/  FADD.FTZ R22, R22, R23 ;  /* 0x0000001716167221 */ /* 0x000fe20000010000 */
[----:B------:R-:W-:Y:S06]  /*2600*/  BRA.DIV UR4, `(.L_x_23876) ;  /* 0x0000004204cc7947 */ /* 0x000fec000b800000 */
[----:B------:R0:W1:Y:S02]  /*2610*/  SHFL.BFLY PT, R21, R22, 0x1, 0x1f ;  /* 0x0c201f0016157f89 */ /* 0x00006400000e0000 */
.L_x_23927:
        /* <DEDUP_REMOVED lines=15> */
.L_x_23878:
[----:B------:R-:W-:Y:S05]  /*2710*/  BSYNC B1 ;  /* 0x0000000000017941 */ /* 0x000fea0003800000 */
.L_x_23877:
[----:B------:R-:W-:Y:S01]  /*2720*/  IADD3 R2, P0, R2, 0x10, RZ ;  /* 0x0000001002027810 */ /* 0x000fe20007f1e0ff */
[----:B-1----:R-:W-:Y:S01]  /*2730*/  VIADD R32, R32, 0x100 ;  /* 0x0000010020207836 */ /* 0x002fe20000000000 */
[----:B------:R-:W-:Y:S01]  /*2740*/  IADD3 R38, R38, 0x40, RZ ;  /* 0x0000004026267810 */ /* 0x000fe20007ffe0ff */
[----:B------:R-:W-:Y:S02]  /*2750*/  VIADD R31, R31, 0x40 ;  /* 0x000000401f1f7836 */ /* 0x000fe40000000000 */
[----:B------:R-:W-:Y:S01]  /*2760*/  IMAD.X R3, RZ, RZ, R3, P0 ;  /* 0x000000ffff037224 */ /* 0x000fe200000e0603 */
[----:B------:R-:W-:Y:S07]  /*2770*/  @!P2 BRA `(.L_x_23879) ;  /* 0xffffffec0054a947 */ /* 0x000fee000383ffff */
.L_x_23875:
[----:B------:R-:W-:Y:S05]  /*2780*/  BSYNC B0 ;  /* 0x0000000000007941 */ /* 0x000fea0003800000 */
.L_x_23874:
[----:B------:R-:W1:Y:S01]  /*2790*/  S2R R45, SR_TID.X ;  /* 0x00000000002d7919 */ /* 0x000e620000002100 */
[----:B------:R-:W-:Y:S01]  /*27a0*/  VIADD R3, R70, 0xf ;  /* 0x0000000f46037836 */ /* 0x000fe20000000000 */
[----:B------:R-:W-:-:S04]  /*27b0*/  UMOV UR4, 0xffffffff ;  /* 0xffffffff00047882 */ /* 0x000fc80000000000 */
[----:B------:R-:W-:Y:S02]  /*27c0*/  SHF.R.S32.HI R4, RZ, 0x1f, R3 ;  /* 0x0000001fff047819 */ /* 0x000fe40000011403 */
[----:B-1----:R-:W-:-:S04]  /*27d0*/  SHF.R.S32.HI R2, RZ, 0x1f, R45 ;  /* 0x0000001fff027819 */ /* 0x002fc8000001142d */
[----:B------:R-:W-:Y:S02]  /*27e0*/  LEA.HI R43, R2, R45, RZ, 0x5 ;  /* 0x0000002d022b7211 */ /* 0x000fe400078f28ff */
[----:B------:R-:W-:Y:S02]  /*27f0*/  LEA.HI R2, R4, R3, RZ, 0x4 ;  /* 0x0000000304027211 */ /* 0x000fe400078f20ff */
[----:B------:R-:W-:Y:S02]  /*2800*/  LOP3.LUT R42, R43, 0xffffffe0, RZ, 0xc0, !PT ;  /* 0xffffffe02b2a7812 */ /* 0x000fe400078ec0ff */
[----:B------:R-:W-:Y:S02]  /*2810*/  SHF.R.S32.HI R2, RZ, 0x4, R2 ;  /* 0x00000004ff027819 */ /* 0x000fe40000011402 */
        /* <DEDUP_REMOVED lines=10> */
.L_x_23933:
        /* <DEDUP_REMOVED lines=15> */
[----:B------:R-:W-:-:S05]  /*29b0*/  @!P0 MOV R3, 0x400 ;  /* 0x0000040000038802 */ /* 0x000fca0000000f00 */
[----:B------:R-:W-:-:S05]  /*29c0*/  @!P0 VIADD R3, R3, 0xe0 ;  /* 0x000000e003038836 */ /* 0x000fca0000000000 */
[----:B--2---:R-:W-:Y:S01]  /*29d0*/  @!P0 LEA R3, R4, R3, 0x18 ;  /* 0x0000000304038211 */ /* 0x004fe200078ec0ff */
[----:B------:R-:W-:-:S03]  /*29e0*/  IMAD.MOV.U32 R4, RZ, RZ, -0x800001 ;  /* 0xff7fffffff047424 */ /* 0x000fc600078e00ff */
[----:B-1----:R-:W-:-:S05]  /*29f0*/  @!P0 LEA R6, R42, R3, 0x2 ;  /* 0x000000032a068211 */ /* 0x002fca00078e10ff */
        /* <DEDUP_REMOVED lines=31> */
.L_x_23885:
        /* <DEDUP_REMOVED lines=11> */
.L_x_23884:
[----:B------:R-:W-:Y:S05]  /*2ca0*/  BSYNC B1 ;  /* 0x0000000000017941 */ /* 0x000fea0003800000 */
.L_x_23883:
        /* <DEDUP_REMOVED lines=14> */
.L_x_23888:
        /* <DEDUP_REMOVED lines=9> */
[----:B0-----:R-:W0:Y:S04]  /*2e20*/  LDS R22, [R4+0xa00] ;  /* 0x000a000004167984 */ /* 0x001e280000000800 */
        /* <DEDUP_REMOVED lines=90> */
.L_x_23887:
[----:B------:R-:W-:Y:S05]  /*33d0*/  BSYNC B1 ;  /* 0x0000000000017941 */ /* 0x000fea0003800000 */
.L_x_23886:
        /* <DEDUP_REMOVED lines=55> */
.L_x_23890:
[----:B------:R-:W-:Y:S05]  /*3750*/  BSYNC B1 ;  /* 0x0000000000017941 */ /* 0x000fea0003800000 */
.L_x_23889:
        /* <DEDUP_REMOVED lines=26> */
.L_x_23882:
[----:B------:R-:W-:Y:S05]  /*3900*/  BSYNC B0 ;  /* 0x0000000000007941 */ /* 0x000fea0003800000 */
.L_x_23881:
        /* <DEDUP_REMOVED lines=11> */
[----:B------:R-:W-:Y:S01]  /*39c0*/  @!P0 VIADD R5, R4, 0xe0 ;  /* 0x000000e004058836 */ /* 0x000fe20000000000 */
[----:B------:R-:W-:-:S04]  /*39d0*/  @!P0 SHF.R.U32.HI R4, RZ, 0x3, R45 ;  /* 0x00000003ff048819 */ /* 0x000fc8000001162d */
[----:B---3--:R-:W-:Y:S02]  /*39e0*/  @!P0 LEA R5, R12, R5, 0x18 ;  /* 0x000000050c058211 */ /* 0x008fe400078ec0ff */
[----:B------:R-:W-:-:S04]  /*39f0*/  @!P0 LOP3.LUT R4, R4, 0x1ffffffc, RZ, 0xc0, !PT ;  /* 0x1ffffffc04048812 */ /* 0x000fc800078ec0ff */
[----:B------:R-:W-:Y:S01]  /*3a00*/  @!P0 IADD3 R5, R4, R5, RZ ;  /* 0x0000000504058210 */ /* 0x000fe20007ffe0ff */
        /* <DEDUP_REMOVED lines=43> */
.L_x_23895:
        /* <DEDUP_REMOVED lines=8> */
.L_x_23894:
[----:B------:R-:W-:Y:S05]  /*3d40*/  BSYNC B1 ;  /* 0x0000000000017941 */ /* 0x000fea0003800000 */
.L_x_23893:
        /* <DEDUP_REMOVED lines=14> */
.L_x_23898:
        /* <DEDUP_REMOVED lines=9> */
[----:B0-----:R-:W0:Y:S04]  /*3ec0*/  LDS R22, [R6+0xa00] ;  /* 0x000a000006167984 */ /* 0x001e280000000800 */
[----:B------:R-:W0:Y:S04]  /*3ed0*/  LDS R24, [R6+0xc00] ;  /* 0x000c000006187984 */ /* 0x000e280000000800 */
        /* <DEDUP_REMOVED lines=15> */
[----:B0-----:R-:W-:-:S03]  /*3fd0*/  FMUL.FTZ R21, R22, R5 ;  /* 0x0000000516157220 */ /* 0x001fc60000410000 */
[----:B------:R3:W-:Y:S01]  /*3fe0*/  STS [R6], R13 ;  /* 0x0000000d06007388 */ /* 0x0007e20000000800 */
[-C--:B------:R-:W-:Y:S01]  /*3ff0*/  FMUL.FTZ R23, R24, R5.reuse ;  /* 0x0000000518177220 */ /* 0x080fe20000410000 */
        /* <DEDUP_REMOVED lines=23> */
.L_x_23897:
[----:B------:R-:W-:Y:S05]  /*4170*/  BSYNC B1 ;  /* 0x0000000000017941 */ /* 0x000fea0003800000 */
.L_x_23896:
        /* <DEDUP_REMOVED lines=9> */
[----:B------:R-:W1:Y:S04]  /*4210*/  LDS R14, [R6+0x200] ;  /* 0x00020000060e7984 */ /* 0x000e680000000800 */
[----:B------:R-:W1:Y:S04]  /*4220*/  LDS R16, [R6+0x400] ;  /* 0x0004000006107984 */ /* 0x000e680000000800 */
[----:B------:R-:W1:Y:S04]  /*4230*/  LDS R18, [R6+0x600] ;  /* 0x0006000006127984 */ /* 0x000e680000000800 */
[----:B------:R-:W1:Y:S04]  /*4240*/  LDS R20, [R6+0x800] ;  /* 0x0008000006147984 */ /* 0x000e680000000800 */
[----:B0-----:R-:W0:Y:S01]  /*4250*/  LDS R22, [R6+0xa00] ;  /* 0x000a000006167984 */ /* 0x001e220000000800 */
[-C--:B--2---:R-:W-:Y:S01]  /*4260*/  FMUL.FTZ R9, R8, R5.reuse ;  /* 0x0000000508097220 */ /* 0x084fe20000410000 */
[----:B---3--:R-:W-:-:S04]  /*4270*/  FMUL.FTZ R11, R10, R5 ;  /* 0x000000050a0b7220 */ /* 0x008fc80000410000 */
[----:B------:R-:W-:Y:S01]  /*4280*/  STS [R6+-0x400], R9 ;  /* 0xfffc000906007388 */ /* 0x000fe20000000800 */
[----:B----4-:R-:W-:-:S03]  /*4290*/  FMUL.FTZ R13, R12, R5 ;  /* 0x000000050c0d7220 */ /* 0x010fc60000410000 */
[----:B------:R-:W-:Y:S01]  /*42a0*/  STS [R6+-0x200], R11 ;  /* 0xfffe000b06007388 */ /* 0x000fe20000000800 */
[----:B-1----:R-:W-:-:S03]  /*42b0*/  FMUL.FTZ R15, R14, R5 ;  /* 0x000000050e0f7220 */ /* 0x002fc60000410000 */
[----:B------:R-:W-:Y:S01]  /*42c0*/  STS [R6], R13 ;  /* 0x0000000d06007388 */ /* 0x000fe20000000800 */
[----:B------:R-:W-:-:S03]  /*42d0*/  FMUL.FTZ R17, R16, R5 ;  /* 0x0000000510117220 */ /* 0x000fc60000410000 */
[----:B------:R-:W-:Y:S01]  /*42e0*/  STS [R6+0x200], R15 ;  /* 0x0002000f06007388 */ /* 0x000fe20000000800 */
[----:B------:R-:W-:-:S03]  /*42f0*/  FMUL.FTZ R19, R18, R5 ;  /* 0x0000000512137220 */ /* 0x000fc60000410000 */
[----:B------:R-:W-:Y:S01]  /*4300*/  STS [R6+0x400], R17 ;  /* 0x0004001106007388 */ /* 0x000fe20000000800 */
[----:B------:R-:W-:-:S03]  /*4310*/  FMUL.FTZ R21, R20, R5 ;  /* 0x0000000514157220 */ /* 0x000fc60000410000 */
[----:B------:R-:W-:Y:S01]  /*4320*/  STS [R6+0x600], R19 ;  /* 0x0006001306007388 */ /* 0x000fe20000000800 */
[----:B0-----:R-:W-:-:S03]  /*4330*/  FMUL.FTZ R23, R22, R5 ;  /* 0x0000000516177220 */ /* 0x001fc60000410000 */
[----:B------:R-:W-:Y:S04]  /*4340*/  STS [R6+0x800], R21 ;  /* 0x0008001506007388 */ /* 0x000fe80000000800 */
[----:B------:R0:W-:Y:S02]  /*4350*/  STS [R6+0xa00], R23 ;  /* 0x000a001706007388 */ /* 0x0001e40000000800 */
[----:B0-----:R-:W-:-:S07]  /*4360*/  VIADD R6, R6, 0x1000 ;  /* 0x0000100006067836 */ /* 0x001fce0000000000 */
.L_x_23900:
[----:B------:R-:W-:Y:S05]  /*4370*/  BSYNC B1 ;  /* 0x0000000000017941 */ /* 0x000fea0003800000 */
.L_x_23899:
        /* <DEDUP_REMOVED lines=14> */
.L_x_23892:
[----:B------:R-:W-:Y:S05]  /*4460*/  BSYNC B0 ;  /* 0x0000000000007941 */ /* 0x000fea0003800000 */
.L_x_23891:
        /* <DEDUP_REMOVED lines=32> */
.L_x_23902:
[----:B------:R-:W-:Y:S05]  /*4670*/  BSYNC B0 ;  /* 0x0000000000007941 */ /* 0x000fea0003800000 */
.L_x_23901:
[----:B------:R-:W-:Y:S01]  /*4680*/  ULDC UR8, c[0x0][0x26c] ;  /* 0x00009b0000087ab9 */ /* 0x000fe20000000800 */
[----:B------:R-:W-:Y:S04]  /*4690*/  BSSY B0, `(.L_x_23903) ;  /* 0x0000192000007945 */ /* 0x000fe80003800000 */
[----:B------:R-:W-:Y:S05]  /*46a0*/  @!P1 BRA `(.L_x_23904) ;  /* 0x0000000000189947 */ /* 0x000fea0003800000 */
[----:B------:R-:W-:Y:S02]  /*46b0*/  CS2R R52, SRZ ;  /* 0x0000000000347805 */ /* 0x000fe4000001ff00 */
[----:B------:R-:W-:Y:S01]  /*46c0*/  CS2R R50, SRZ ;  /* 0x0000000000327805 */ /* 0x000fe2000001ff00 */
[----:B------:R-:W-:Y:S02]  /*46d0*/  IMAD.MOV.U32 R49, RZ, RZ, RZ ;  /* 0x000000ffff317224 */ /* 0x000fe400078e00ff */
[----:B------:R-:W-:Y:S02]  /*46e0*/  IMAD.MOV.U32 R0, RZ, RZ, RZ ;  /* 0x000000ffff007224 */ /* 0x000fe400078e00ff */
[----:B------:R-:W-:Y:S01]  /*46f0*/  IMAD.MOV.U32 R54, RZ, RZ, RZ ;  /* 0x000000ffff367224 */ /* 0x000fe200078e00ff */
[----:B------:R-:W-:Y:S06]  /*4700*/  BRA `(.L_x_23905) ;  /* 0x0000001800287947 */ /* 0x000fec0003800000 */
.L_x_23904:
[----:B------:R-:W0:Y:S01]  /*4710*/  S2UR UR4, SR_CTAID.Y ;  /* 0x00000000000479c3 */ /* 0x000e220000002600 */
[----:B---34-:R-:W3:Y:S01]  /*4720*/  S2R R7, SR_CTAID.Z ;  /* 0x0000000000077919 */ /* 0x018ee20000002700 */
[----:B-1----:R-:W-:Y:S01]  /*4730*/  LEA.HI R3, R42, R42, RZ, 0x1 ;  /* 0x0000002a2a037211 */ /* 0x002fe200078f08ff */
[----:B------:R-:W-:Y:S01]  /*4740*/  ULDC.64 UR6, c[0x0][0x248] ;  /* 0x0000920000067ab9 */ /* 0x000fe20000000a00 */
[----:B------:R-:W-:Y:S02]  /*4750*/  IADD3 R2, -R43, -0x1, R2 ;  /* 0xffffffff2b027810 */ /* 0x000fe40007ffe102 */
[----:B------:R-:W-:Y:S02]  /*4760*/  CS2R R52, SRZ ;  /* 0x0000000000347805 */ /* 0x000fe4000001ff00 */
[C---:B--2---:R-:W-:Y:S01]  /*4770*/  LOP3.LUT R5, R3.reuse, 0xfffffffe, RZ, 0xc0, !PT ;  /* 0xfffffffe03057812 */ /* 0x044fe200078ec0ff */
[----:B------:R-:W-:Y:S01]  /*4780*/  IMAD.SHL.U32 R3, R3, 0x8, RZ ;  /* 0x0000000803037824 */ /* 0x000fe200078e00ff */
[----:B------:R-:W0:Y:S01]  /*4790*/  LDC R4, c[0x0][0x258] ;  /* 0x00009600ff047b82 */ /* 0x000e220000000800 */
[----:B------:R-:W-:Y:S01]  /*47a0*/  CS2R R50, SRZ ;  /* 0x0000000000327805 */ /* 0x000fe2000001ff00 */
[----:B------:R-:W-:-:S02]  /*47b0*/  IMAD.MOV.U32 R49, RZ, RZ, RZ ;  /* 0x000000ffff317224 */ /* 0x000fc400078e00ff */
[----:B------:R-:W-:Y:S01]  /*47c0*/  LOP3.LUT R3, R3, 0xfffffff0, RZ, 0xc0, !PT ;  /* 0xfffffff003037812 */ /* 0x000fe200078ec0ff */
[----:B------:R-:W-:-:S03]  /*47d0*/  IMAD.MOV.U32 R54, RZ, RZ, RZ ;  /* 0x000000ffff367224 */ /* 0x000fc600078e00ff */
[----:B------:R-:W1:Y:S08]  /*47e0*/  S2UR UR5, SR_CgaCtaId ;  /* 0x00000000000579c3 */ /* 0x000e700000008800 */
[----:B------:R-:W2:Y:S01]  /*47f0*/  LDC R55, c[0x0][0x26c] ;  /* 0x00009b00ff377b82 */ /* 0x000ea20000000800 */
[----:B0-----:R-:W-:Y:S01]  /*4800*/  IMAD R8, R4, UR4, RZ ;  /* 0x0000000404087c24 */ /* 0x001fe2000f8e02ff */
[----:B------:R-:W-:Y:S01]  /*4810*/  IADD3 R4, R42, -R5, RZ ;  /* 0x800000052a047210 */ /* 0x000fe20007ffe0ff */
[----:B------:R-:W-:Y:S01]  /*4820*/  UMOV UR4, 0x400 ;  /* 0x0000040000047882 */ /* 0x000fe20000000000 */
[----:B------:R-:W-:Y:S01]  /*4830*/  SHF.R.S32.HI R5, RZ, 0x1f, R63 ;  /* 0x0000001fff057819 */ /* 0x000fe2000001143f */
[----:B------:R-:W-:Y:S01]  /*4840*/  UIADD3 UR4, UR4, 0x100, URZ ;  /* 0x0000010004047890 */ /* 0x000fe2000fffe03f */
[----:B------:R-:W-:Y:S01]  /*4850*/  IADD3 R47, P0, R8, R63, RZ ;  /* 0x0000003f082f7210 */ /* 0x000fe20007f1e0ff */
[----:B------:R-:W-:Y:S01]  /*4860*/  IMAD.SHL.U32 R6, R4, 0x8, RZ ;  /* 0x0000000804067824 */ /* 0x000fe200078e00ff */
[----:B------:R-:W-:Y:S01]  /*4870*/  LEA R56, R43, R4, 0x1 ;  /* 0x000000042b387211 */ /* 0x000fe200078e08ff */
[----:B-1----:R-:W-:Y:S01]  /*4880*/  ULEA UR4, UR5, UR4, 0x18 ;  /* 0x0000000405047291 */ /* 0x002fe2000f8ec03f */
[----:B------:R-:W-:Y:S01]  /*4890*/  LEA.HI.X.SX32 R8, R8, R5, 0x1, P0 ;  /* 0x0000000508087211 */ /* 0x000fe200000f0eff */
[----:B------:R-:W-:Y:S01]  /*48a0*/  IMAD.IADD R48, R6, 0x1, R3 ;  /* 0x0000000106307824 */ /* 0x000fe200078e0203 */
[----:B------:R-:W-:Y:S01]  /*48b0*/  LEA R46, P0, R47, UR6, 0x2 ;  /* 0x000000062f2e7c11 */ /* 0x000fe2000f8010ff */
[----:B------:R-:W-:Y:S01]  /*48c0*/  IMAD R6, R43, 0x10, R6 ;  /* 0x000000102b067824 */ /* 0x000fe200078e0206 */
[----:B------:R-:W-:Y:S01]  /*48d0*/  ULDC UR6, c[0x0][0x270] ;  /* 0x00009c0000067ab9 */ /* 0x000fe20000000800 */
[C---:B---3--:R-:W-:Y:S01]  /*48e0*/  IMAD R44, R7.reuse, -0x20, R2 ;  /* 0xffffffe0072c7824 */ /* 0x048fe200078e0202 */
[----:B------:R-:W-:Y:S01]  /*48f0*/  LEA R56, R56, UR4, 0x5 ;  /* 0x0000000438387c11 */ /* 0x000fe2000f8e28ff */
[----:B------:R-:W-:Y:S01]  /*4900*/  IMAD R6, R7, 0x200, R6 ;  /* 0x0000020007067824 */ /* 0x000fe200078e0206 */
[----:B------:R-:W-:Y:S01]  /*4910*/  LEA.HI.X R47, R47, UR7, R8, 0x2, P0 ;  /* 0x000000072f2f7c11 */ /* 0x000fe200080f1408 */
[----:B------:R-:W-:Y:S01]  /*4920*/  IMAD R2, R0, UR6, RZ ;  /* 0x0000000600027c24 */ /* 0x000fe2000f8e02ff */
[----:B--2---:R-:W-:Y:S01]  /*4930*/  SHF.R.S32.HI R55, RZ, 0x1f, R55 ;  /* 0x0000001fff377819 */ /* 0x004fe20000011437 */
[----:B------:R-:W-:Y:S01]  /*4940*/  IMAD.MOV.U32 R0, RZ, RZ, RZ ;  /* 0x000000ffff007224 */ /* 0x000fe200078e00ff */
[----:B------:R-:W-:Y:S01]  /*4950*/  IADD3 R57, R48, 0x200, RZ ;  /* 0x0000020030397810 */ /* 0x000fe20007ffe0ff */
[----:B------:R-:W-:Y:S01]  /*4960*/  VIADD R56, R56, 0x10 ;  /* 0x0000001038387836 */ /* 0x000fe20000000000 */
[----:B------:R-:W-:Y:S01]  /*4970*/  SHF.R.S32.HI R3, RZ, 0x1f, R2 ;  /* 0x0000001fff037819 */ /* 0x000fe20000011402 */
[----:B------:R-:W-:Y:S01]  /*4980*/  VIADD R58, R48, 0x300 ;  /* 0x00000300303a7836 */ /* 0x000fe20000000000 */
[----:B-----5:R-:W-:Y:S01]  /*4990*/  IADD3 R65, R6, 0x7, RZ ;  /* 0x0000000706417810 */ /* 0x020fe20007ffe0ff */
[----:B------:R-:W-:-:S02]  /*49a0*/  VIADD R59, R48, 0x400 ;  /* 0x00000400303b7836 */ /* 0x000fc40000000000 */
[C---:B------:R-:W-:Y:S02]  /*49b0*/  VIADD R60, R48.reuse, 0x500 ;  /* 0x00000500303c7836 */ /* 0x040fe40000000000 */
[----:B------:R-:W-:-:S07]  /*49c0*/  VIADD R61, R48, 0x600 ;  /* 0x00000600303d7836 */ /* 0x000fce0000000000 */
.L_x_23920:
[----:B------:R-:W2:Y:S01]  /*49d0*/  LDG.E.CONSTANT R4, desc[UR10][R46.64] ;  /* 0x0000000a2e047981 */ /* 0x000ea2000c1e9900 */
[----:B------:R-:W0:Y:S03]  /*49e0*/  LDC.64 R20, c[0x0][0x238] ;  /* 0x00008e00ff147b82 */ /* 0x000e260000000a00 */
[----:B------:R-:W1:Y:S04]  /*49f0*/  LDS.128 R36, [R56+-0x10] ;  /* 0xfffff00038247984 */ /* 0x000e680000000c00 */
[----:B------:R3:W4:Y:S01]  /*4a00*/  LDS.128 R32, [R56] ;  /* 0x0000000038207984 */ /* 0x0007220000000c00 */
        /* <DEDUP_REMOVED lines=9> */
[----:B------:R-:W-:Y:S02]  /*4aa0*/  LEA R4, P5, R5, R20, 0x1 ;  /* 0x0000001405047211 */ /* 0x000fe400078a08ff */
[----:B------:R-:W-:-:S02]  /*4ab0*/  IADD3 R13, P0, R59, R6, RZ ;  /* 0x000000063b0d7210 */ /* 0x000fc40007f1e0ff */
[-C--:B------:R-:W-:Y:S02]  /*4ac0*/  LEA.HI.X.SX32 R12, R48, R7.reuse, 0x1, P2 ;  /* 0x00000007300c7211 */ /* 0x080fe400010f0eff */
[----:B------:R-:W-:Y:S02]  /*4ad0*/  LEA.HI.X.SX32 R8, R57, R7, 0x1, P3 ;  /* 0x0000000739087211 */ /* 0x000fe400018f0eff */
[-C--:B------:R-:W-:Y:S02]  /*4ae0*/  IADD3 R10, P3, R60, R6.reuse, RZ ;  /* 0x000000063c0a7210 */ /* 0x080fe40007f7e0ff */
[----:B------:R-:W-:Y:S02]  /*4af0*/  IADD3 R6, P2, R61, R6, RZ ;  /* 0x000000063d067210 */ /* 0x000fe40007f5e0ff */
[-C--:B------:R-:W-:Y:S02]  /*4b00*/  LEA.HI.X R41, R11, R21.reuse, R12, 0x1, P4 ;  /* 0x000000150b297211 */ /* 0x080fe400020f0c0c */
[----:B------:R-:W-:-:S02]  /*4b10*/  LEA.HI.X R5, R5, R21, R8, 0x1, P5 ;  /* 0x0000001505057211 */ /* 0x000fc400028f0c08 */
[-C--:B------:R-:W-:Y:S01]  /*4b20*/  LEA R8, P6, R9, R20.reuse, 0x1 ;  /* 0x0000001409087211 */ /* 0x080fe200078c08ff */
[----:B------:R3:W5:Y:S01]  /*4b30*/  LDG.E.128.CONSTANT R24, desc[UR10][R40.64+0x200] ;  /* 0x0002000a28187981 */ /* 0x000762000c1e9d00 */
[-C--:B------:R-:W-:Y:S02]  /*4b40*/  LEA R12, P5, R13, R20.reuse, 0x1 ;  /* 0x000000140d0c7211 */ /* 0x080fe400078a08ff */
[----:B------:R-:W-:Y:S01]  /*4b50*/  LEA R16, P4, R10, R20, 0x1 ;  /* 0x000000140a107211 */ /* 0x000fe200078808ff */
[----:B------:R3:W5:Y:S01]  /*4b60*/  LDG.E.128.CONSTANT R28, desc[UR10][R40.64] ;  /* 0x0000000a281c7981 */ /* 0x000762000c1e9d00 */
[-C--:B------:R-:W-:Y:S02]  /*4b70*/  LEA.HI.X.SX32 R18, R58, R7.reuse, 0x1, P1 ;  /* 0x000000073a127211 */ /* 0x080fe400008f0eff */
[-C--:B------:R-:W-:Y:S02]  /*4b80*/  LEA.HI.X.SX32 R14, R59, R7.reuse, 0x1, P0 ;  /* 0x000000073b0e7211 */ /* 0x080fe400000f0eff */
[----:B------:R-:W-:-:S02]  /*4b90*/  LEA.HI.X.SX32 R11, R60, R7, 0x1, P3 ;  /* 0x000000073c0b7211 */ /* 0x000fc400018f0eff */
[----:B------:R-:W-:Y:S02]  /*4ba0*/  LEA R20, P1, R6, R20, 0x1 ;  /* 0x0000001406147211 */ /* 0x000fe400078208ff */
[----:B------:R-:W-:Y:S02]  /*4bb0*/  LEA.HI.X.SX32 R7, R61, R7, 0x1, P2 ;  /* 0x000000073d077211 */ /* 0x000fe400010f0eff */
[-C--:B------:R-:W-:Y:S02]  /*4bc0*/  LEA.HI.X R9, R9, R21.reuse, R18, 0x1, P6 ;  /* 0x0000001509097211 */ /* 0x080fe400030f0c12 */
[-C--:B------:R-:W-:Y:S02]  /*4bd0*/  LEA.HI.X R13, R13, R21.reuse, R14, 0x1, P5 ;  /* 0x000000150d0d7211 */ /* 0x080fe400028f0c0e */
[-C--:B------:R-:W-:Y:S02]  /*4be0*/  LEA.HI.X R17, R10, R21.reuse, R11, 0x1, P4 ;  /* 0x000000150a117211 */ /* 0x080fe400020f0c0b */
[----:B------:R-:W-:Y:S01]  /*4bf0*/  LEA.HI.X R21, R6, R21, R7, 0x1, P1 ;  /* 0x0000001506157211 */ /* 0x000fe200008f0c07 */
        /* <DEDUP_REMOVED lines=11> */
[C---:B------:R-:W-:Y:S01]  /*4cb0*/  VIADD R39, R65.reuse, 0xfffffffb ;  /* 0xfffffffb41277836 */ /* 0x040fe20000000000 */
[C---:B------:R-:W-:Y:S01]  /*4cc0*/  IADD3 R67, R65.reuse, -0x3, RZ ;  /* 0xfffffffd41437810 */ /* 0x040fe20007ffe0ff */
[----:B------:R-:W-:Y:S01]  /*4cd0*/  VIADD R41, R65, 0xfffffffc ;  /* 0xfffffffc41297836 */ /* 0x000fe20000000000 */
[----:B-----5:R-:W-:Y:S02]  /*4ce0*/  PRMT R38, R29, 0x7632, R38 ;  /* 0x000076321d267816 */ /* 0x020fe40000000026 */
        /* <DEDUP_REMOVED lines=11> */
[-C--:B------:R-:W-:Y:S02]  /*4da0*/  ISETP.GE.AND P6, PT, R39, R70.reuse, PT ;  /* 0x000000462700720c */ /* 0x080fe40003fc6270 */
        /* <DEDUP_REMOVED lines=15> */
.L_x_23907:
[----:B------:R-:W-:Y:S05]  /*4ea0*/  BSYNC B1 ;  /* 0x0000000000017941 */ /* 0x000fea0003800000 */
.L_x_23906:
[----:B-----5:R-:W-:Y:S01]  /*4eb0*/  HMUL2 R29, R36, R29 ;  /* 0x0000001d241d7232 */ /* 0x020fe20000000000 */
[----:B------:R-:W-:Y:S01]  /*4ec0*/  F2FP.F16.F32.PACK_AB R32, R33, R32 ;  /* 0x000000202120723e */ /* 0x000fe200000000ff */
[----:B------:R-:W-:Y:S01]  /*4ed0*/  BSSY B1, `(.L_x_23908) ;  /* 0x0000027000017945 */ /* 0x000fe20003800000 */
[----:B------:R-:W-:-:S03]  /*4ee0*/  F2FP.F16.F32.PACK_AB R34, R35, R34 ;  /* 0x000000222322723e */ /* 0x000fc600000000ff */
[----:B------:R-:W-:Y:S01]  /*4ef0*/  HFMA2.MMA R28, R37, R28, R29 ;  /* 0x0000001c251c7235 */ /* 0x000fe2000000001d */
[----:B------:R-:W-:-:S09]  /*4f00*/  MOV R29, R32 ;  /* 0x00000020001d7202 */ /* 0x000fd20000000f00 */
[----:B------:R-:W-:Y:S02]  /*4f10*/  HFMA2 R30, R29, R30, R28 ;  /* 0x0000001e1d1e7231 */ /* 0x000fe4000000001c */
[----:B------:R-:W-:-:S06]  /*4f20*/  IMAD.MOV.U32 R28, RZ, RZ, R34 ;  /* 0x000000ffff1c7224 */ /* 0x000fcc00078e0022 */
[----:B------:R-:W-:Y:S01]  /*4f30*/  HFMA2.MMA R30, R28, R31, R30 ;  /* 0x0000001f1c1e7235 */ /* 0x000fe2000000001e */
[----:B------:R-:W-:Y:S10]  /*4f40*/  @P0 BRA `(.L_x_23909) ;  /* 0x00000000007c0947 */ /* 0x000ff40003800000 */
[----:B------:R-:W-:Y:S01]  /*4f50*/  VIADD R31, R65, 0xfffffffb ;  /* 0xfffffffb411f7836 */ /* 0x000fe20000000000 */
[----:B------:R-:W-:Y:S01]  /*4f60*/  PRMT R32, R25, 0x7632, R32 ;  /* 0x0000763219207816 */ /* 0x000fe20000000020 */
[C---:B------:R-:W-:Y:S01]  /*4f70*/  VIADD R33, R65.reuse, 0xfffffffc ;  /* 0xfffffffc41217836 */ /* 0x040fe20000000000 */
[----:B------:R-:W-:Y:S01]  /*4f80*/  PRMT R34, R26, 0x7632, R34 ;  /* 0x000076321a227816 */ /* 0x000fe20000000022 */
        /* <DEDUP_REMOVED lines=13> */
[----:B------:R-:W-:Y:S02]  /*5060*/  SEL R35, R26, RZ, !P2 ;  /* 0x000000ff1a237207 */ /* 0x000fe40005000000 */
[----:B------:R-:W-:Y:S02]  /*5070*/  ISETP.GE.AND P2, PT, R65, R70, PT ;  /* 0x000000464100720c */ /* 0x000fe40003f46270 */
        /* <DEDUP_REMOVED lines=12> */
.L_x_23909:
[----:B------:R-:W-:Y:S05]  /*5140*/  BSYNC B1 ;  /* 0x0000000000017941 */ /* 0x000fea0003800000 */
.L_x_23908:
[----:B------:R-:W-:Y:S02]  /*5150*/  HMUL2 R31, R36, R25 ;  /* 0x00000019241f7232 */ /* 0x000fe40000000000 */
[--C-:B------:R-:W-:Y:S01]  /*5160*/  HADD2.F32 R25, -RZ, R30.reuse.H0_H0 ;  /* 0x2000001eff197230 */ /* 0x100fe20000004100 */
[----:B------:R-:W-:Y:S01]  /*5170*/  BSSY B1, `(.L_x_23910) ;  /* 0x0000025000017945 */ /* 0x000fe20003800000 */
[----:B------:R-:W-:Y:S02]  /*5180*/  HADD2.F32 R30, -RZ, R30.H1_H1 ;  /* 0x3000001eff1e7230 */ /* 0x000fe40000004100 */
[----:B------:R-:W-:-:S03]  /*5190*/  HFMA2 R31, R37, R24, R31 ;  /* 0x00000018251f7231 */ /* 0x000fc6000000001f */
[----:B------:R-:W-:-:S03]  /*51a0*/  FADD.FTZ R30, R25, R30 ;  /* 0x0000001e191e7221 */ /* 0x000fc60000010000 */
[----:B------:R-:W-:Y:S01]  /*51b0*/  HFMA2.MMA R31, R29, R26, R31 ;  /* 0x0000001a1d1f7235 */ /* 0x000fe2000000001f */
[----:B------:R-:W-:Y:S10]  /*51c0*/  @P0 BRA `(.L_x_23911) ;  /* 0x00000000007c0947 */ /* 0x000ff40003800000 */
        /* <DEDUP_REMOVED lines=13> */
[-C--:B------:R-:W-:Y:S02]  /*52a0*/  ISETP.GE.AND P4, PT, R35, R70.reuse, PT ;  /* 0x000000462300720c */ /* 0x080fe40003f86270 */
[----:B------:R-:W-:Y:S02]  /*52b0*/  SEL R33, R5, RZ, !P6 ;  /* 0x000000ff05217207 */ /* 0x000fe40007000000 */
[----:B------:R-:W-:Y:S02]  /*52c0*/  ISETP.GE.AND P6, PT, R25, R70, PT ;  /* 0x000000461900720c */ /* 0x000fe40003fc6270 */
        /* <DEDUP_REMOVED lines=15> */
.L_x_23911:
[----:B------:R-:W-:Y:S05]  /*53c0*/  BSYNC B1 ;  /* 0x0000000000017941 */ /* 0x000fea0003800000 */
.L_x_23910:
[----:B------:R-:W-:Y:S01]  /*53d0*/  HMUL2 R5, R36, R5 ;  /* 0x0000000524057232 */ /* 0x000fe20000000000 */
[----:B------:R-:W-:Y:S01]  /*53e0*/  BSSY B1, `(.L_x_23912) ;  /* 0x0000024000017945 */ /* 0x000fe20003800000 */
[----:B------:R-:W-:Y:S01]  /*53f0*/  FADD.FTZ R53, R30, R53 ;  /* 0x000000351e357221 */ /* 0x000fe20000010000 */
[----:B------:R-:W-:-:S03]  /*5400*/  HFMA2 R27, R28, R27, R31 ;  /* 0x0000001b1c1b7231 */ /* 0x000fc6000000001f */
        /* <DEDUP_REMOVED lines=15> */
[----:B------:R-:W-:Y:S02]  /*5500*/  SEL R24, R9, RZ, !P6 ;  /* 0x000000ff09187207 */ /* 0x000fe40007000000 */
[C---:B------:R-:W-:Y:S02]  /*5510*/  PRMT R25, R10.reuse, 0x7632, R25 ;  /* 0x000076320a197816 */ /* 0x040fe40000000019 */
[-C--:B------:R-:W-:Y:S02]  /*5520*/  ISETP.GE.AND P6, PT, R5, R70.reuse, PT ;  /* 0x000000460500720c */ /* 0x080fe40003fc6270 */
[----:B------:R-:W-:Y:S02]  /*5530*/  SEL R10, R10, RZ, !P2 ;  /* 0x000000ff0a0a7207 */ /* 0x000fe40005000000 */
[----:B------:R-:W-:-:S02]  /*5540*/  ISETP.GE.AND P4, PT, R31, R70, PT ;  /* 0x000000461f00720c */ /* 0x000fc40003f86270 */
[----:B------:R-:W-:Y:S02]  /*5550*/  PRMT R9, R9, 0x7632, R9 ;  /* 0x0000763209097816 */ /* 0x000fe40000000009 */
[----:B------:R-:W-:Y:S02]  /*5560*/  ISETP.GE.AND P2, PT, R65, R70, PT ;  /* 0x000000464100720c */ /* 0x000fe40003f46270 */
        /* <DEDUP_REMOVED lines=11> */
.L_x_23913:
[----:B------:R-:W-:Y:S05]  /*5620*/  BSYNC B1 ;  /* 0x0000000000017941 */ /* 0x000fea0003800000 */
.L_x_23912:
        /* <DEDUP_REMOVED lines=17> */
[C---:B------:R-:W-:Y:S02]  /*5740*/  PRMT R25, R14.reuse, 0x7632, R25 ;  /* 0x000076320e197816 */ /* 0x040fe40000000019 */
        /* <DEDUP_REMOVED lines=16> */
.L_x_23915:
[----:B------:R-:W-:Y:S05]  /*5850*/  BSYNC B1 ;  /* 0x0000000000017941 */ /* 0x000fea0003800000 */
.L_x_23914:
        /* <DEDUP_REMOVED lines=34> */
.L_x_23917:
[----:B------:R-:W-:Y:S05]  /*5a80*/  BSYNC B1 ;  /* 0x0000000000017941 */ /* 0x000fea0003800000 */
.L_x_23916:
        /* <DEDUP_REMOVED lines=18> */
[----:B------:R-:W-:Y:S02]  /*5bb0*/  HADD2.F32 R5, -RZ, R6.H1_H1 ;  /* 0x30000006ff057230 */ /* 0x000fe40000004100 */
[----:B------:R-:W-:Y:S02]  /*5bc0*/  HADD2.F32 R6, -RZ, R11.H0_H0 ;  /* 0x2000000bff067230 */ /* 0x000fe40000004100 */
[----:B------:R-:W-:Y:S02]  /*5bd0*/  HADD2.F32 R7, -RZ, R14.H0_H0 ;  /* 0x2000000eff077230 */ /* 0x000fe40000004100 */
[----:B------:R-:W-:Y:S01]  /*5be0*/  FADD.FTZ R4, R4, R5 ;  /* 0x0000000504047221 */ /* 0x000fe20000010000 */
[----:B------:R-:W-:-:S02]  /*5bf0*/  HADD2.F32 R8, -RZ, R9.H0_H0 ;  /* 0x20000009ff087230 */ /* 0x000fc40000004100 */
[----:B------:R-:W-:Y:S02]  /*5c00*/  HADD2.F32 R11, -RZ, R11.H1_H1 ;  /* 0x3000000bff0b7230 */ /* 0x000fe40000004100 */
[----:B------:R-:W-:Y:S01]  /*5c10*/  FADD.FTZ R51, R4, R51 ;  /* 0x0000003304337221 */ /* 0x000fe20000010000 */
[----:B------:R-:W-:Y:S02]  /*5c20*/  HADD2.F32 R14, -RZ, R14.H1_H1 ;  /* 0x3000000eff0e7230 */ /* 0x000fe40000004100 */
[----:B------:R-:W-:Y:S02]  /*5c30*/  HADD2.F32 R9, -RZ, R9.H1_H1 ;  /* 0x30000009ff097230 */ /* 0x000fe40000004100 */
[----:B------:R-:W-:Y:S01]  /*5c40*/  FADD.FTZ R11, R6, R11 ;  /* 0x0000000b060b7221 */ /* 0x000fe20000010000 */
[----:B------:R-:W-:Y:S02]  /*5c50*/  FADD.FTZ R14, R7, R14 ;  /* 0x0000000e070e7221 */ /* 0x000fe40000010000 */
[----:B------:R-:W-:Y:S01]  /*5c60*/  FADD.FTZ R9, R8, R9 ;  /* 0x0000000908097221 */ /* 0x000fe20000010000 */
[----:B------:R-:W-:Y:S01]  /*5c70*/  FADD.FTZ R50, R11, R50 ;  /* 0x000000320b327221 */ /* 0x000fe20000010000 */
[----:B------:R-:W-:-:S02]  /*5c80*/  FADD.FTZ R49, R14, R49 ;  /* 0x000000310e317221 */ /* 0x000fc40000010000 */
        /* <DEDUP_REMOVED lines=16> */
[----:B------:R-:W-:Y:S02]  /*5d90*/  SEL R5, R20, RZ, !P6 ;  /* 0x000000ff14057207 */ /* 0x000fe40007000000 */
[-C--:B------:R-:W-:Y:S02]  /*5da0*/  ISETP.GE.AND P0, PT, R9, R70.reuse, PT ;  /* 0x000000460900720c */ /* 0x080fe40003f06270 */
        /* <DEDUP_REMOVED lines=15> */
.L_x_23919:
[----:B------:R-:W-:Y:S05]  /*5ea0*/  BSYNC B1 ;  /* 0x0000000000017941 */ /* 0x000fea0003800000 */
.L_x_23918:
[----:B------:R-:W-:Y:S02]  /*5eb0*/  HMUL2 R10, R36, R21 ;  /* 0x00000015240a7232 */ /* 0x000fe40000000000 */
[----:B------:R-:W-:Y:S01]  /*5ec0*/  VIADD R63, R63, 0x4 ;  /* 0x000000043f3f7836 */ /* 0x000fe20000000000 */
[----:B------:R-:W-:Y:S01]  /*5ed0*/  IADD3 R46, P1, R46, 0x10, RZ ;  /* 0x000000102e2e7810 */ /* 0x000fe20007f3e0ff */
[----:B------:R-:W-:Y:S02]  /*5ee0*/  VIADD R44, R44, 0xfffffffc ;  /* 0xfffffffc2c2c7836 */ /* 0x000fe40000000000 */
[----:B------:R-:W-:Y:S01]  /*5ef0*/  HFMA2 R11, R37, R20, R10 ;  /* 0x00000014250b7231 */ /* 0x000fe2000000000a */
[----:B------:R-:W-:Y:S01]  /*5f00*/  IADD3 R65, R65, 0x40, RZ ;  /* 0x0000004041417810 */ /* 0x000fe20007ffe0ff */
[----:B------:R-:W-:Y:S01]  /*5f10*/  VIADD R56, R56, 0x100 ;  /* 0x0000010038387836 */ /* 0x000fe20000000000 */
[----:B------:R-:W-:Y:S01]  /*5f20*/  ISETP.GE.AND P0, PT, R63, R68, PT ;  /* 0x000000443f00720c */ /* 0x000fe20003f06270 */
[----:B------:R-:W-:-:S02]  /*5f30*/  IMAD.X R47, RZ, RZ, R47, P1 ;  /* 0x000000ffff2f7224 */ /* 0x000fc400008e062f */
[----:B------:R-:W-:-:S10]  /*5f40*/  HFMA2.MMA R14, R29, R22, R11 ;  /* 0x000000161d0e7235 */ /* 0x000fd4000000000b */
[----:B------:R-:W-:-:S05]  /*5f50*/  HFMA2 R14, R28, R23, R14 ;  /* 0x000000171c0e7231 */ /* 0x000fca000000000e */
[--C-:B------:R-:W-:Y:S02]  /*5f60*/  HADD2.F32 R4, -RZ, R14.reuse.H0_H0 ;  /* 0x2000000eff047230 */ /* 0x100fe40000004100 */
[----:B------:R-:W-:-:S05]  /*5f70*/  HADD2.F32 R5, -RZ, R14.H1_H1 ;  /* 0x3000000eff057230 */ /* 0x000fca0000004100 */
[----:B------:R-:W-:-:S04]  /*5f80*/  FADD.FTZ R5, R4, R5 ;  /* 0x0000000504057221 */ /* 0x000fc80000010000 */
[----:B------:R-:W-:Y:S01]  /*5f90*/  FADD.FTZ R54, R5, R54 ;  /* 0x0000003605367221 */ /* 0x000fe20000010000 */
[----:B------:R-:W-:Y:S06]  /*5fa0*/  @!P0 BRA `(.L_x_23920) ;  /* 0xffffffe800888947 */ /* 0x000fec000383ffff */
.L_x_23905:
[----:B------:R-:W-:Y:S05]  /*5fb0*/  BSYNC B0 ;  /* 0x0000000000007941 */ /* 0x000fea0003800000 */
.L_x_23903:
[----:B------:R-:W0:Y:S01]  /*5fc0*/  SHFL.BFLY PT, R2, R53, 0x1, 0x1f ;  /* 0x0c201f0035027f89 */ /* 0x000e2200000e0000 */
[----:B------:R-:W0:Y:S01]  /*5fd0*/  S2UR UR5, SR_CgaCtaId ;  /* 0x00000000000579c3 */ /* 0x000e220000008800 */
[----:B------:R-:W-:Y:S01]  /*5fe0*/  LEA.HI R12, R42, R42, RZ, 0x1 ;  /* 0x0000002a2a0c7211 */ /* 0x000fe200078f08ff */
[----:B------:R-:W-:Y:S01]  /*5ff0*/  UMOV UR4, 0x400 ;  /* 0x0000040000047882 */ /* 0x000fe20000000000 */
[----:B-1--4-:R-:W1:Y:S01]  /*6000*/  SHFL.BFLY PT, R3, R52, 0x1, 0x1f ;  /* 0x0c201f0034037f89 */ /* 0x012e6200000e0000 */
[----:B------:R-:W-:Y:S01]  /*6010*/  UIADD3 UR4, UR4, 0x100, URZ ;  /* 0x0000010004047890 */ /* 0x000fe2000fffe03f */
[----:B------:R-:W-:Y:S01]  /*6020*/  SHF.R.S32.HI R12, RZ, 0x1, R12 ;  /* 0x00000001ff0c7819 */ /* 0x000fe2000001140c */
[----:B------:R-:W-:Y:S01]  /*6030*/  BSSY B0, `(.L_x_23921) ;  /* 0x0000032000007945 */ /* 0x000fe20003800000 */
[----:B--2---:R-:W2:Y:S03]  /*6040*/  SHFL.BFLY PT, R4, R51, 0x1, 0x1f ;  /* 0x0c201f0033047f89 */ /* 0x004ea600000e0000 */
[----:B------:R-:W-:Y:S01]  /*6050*/  IMAD R43, R43, 0x70, R12 ;  /* 0x000000702b2b7824 */ /* 0x000fe200078e020c */
[----:B---3--:R-:W3:Y:S04]  /*6060*/  SHFL.BFLY PT, R5, R50, 0x1, 0x1f ;  /* 0x0c201f0032057f89 */ /* 0x008ee800000e0000 */
[----:B------:R-:W4:Y:S04]  /*6070*/  SHFL.BFLY PT, R6, R49, 0x1, 0x1f ;  /* 0x0c201f0031067f89 */ /* 0x000f2800000e0000 */
[----:B------:R-:W4:Y:S04]  /*6080*/  SHFL.BFLY PT, R7, R0, 0x1, 0x1f ;  /* 0x0c201f0000077f89 */ /* 0x000f2800000e0000 */
[----:B------:R-:W4:Y:S01]  /*6090*/  SHFL.BFLY PT, R9, R54, 0x1, 0x1f ;  /* 0x0c201f0036097f89 */ /* 0x000f2200000e0000 */
[----:B0-----:R-:W-:Y:S01]  /*60a0*/  FADD.FTZ R10, R2, R53 ;  /* 0x00000035020a7221 */ /* 0x001fe20000010000 */
[----:B------:R-:W-:Y:S01]  /*60b0*/  LOP3.LUT R2, R42, 0x1, RZ, 0xc0, !PT ;  /* 0x000000012a027812 */ /* 0x000fe200078ec0ff */
[----:B------:R-:W-:Y:S01]  /*60c0*/  ULEA UR4, UR5, UR4, 0x18 ;  /* 0x0000000405047291 */ /* 0x000fe2000f8ec03f */
[----:B------:R-:W-:Y:S01]  /*60d0*/  BAR.SYNC.DEFER_BLOCKING 0x0 ;  /* 0x0000000000007b1d */ /* 0x000fe20000010000 */
[----:B-1----:R-:W-:Y:S01]  /*60e0*/  FADD.FTZ R11, R3, R52 ;  /* 0x00000034030b7221 */ /* 0x002fe20000010000 */
[----:B------:R-:W-:-:S02]  /*60f0*/  ISETP.NE.AND P2, PT, R2, RZ, PT ;  /* 0x000000ff0200720c */ /* 0x000fc40003f45270 */
[C---:B------:R-:W-:Y:S01]  /*6100*/  LOP3.LUT R2, R45.reuse, 0xffffffc0, RZ, 0xc0, !PT ;  /* 0xffffffc02d027812 */ /* 0x040fe200078ec0ff */
[----:B--2---:R-:W-:Y:S01]  /*6110*/  FADD.FTZ R16, R4, R51 ;  /* 0x0000003304107221 */ /* 0x004fe20000010000 */
[C---:B------:R-:W-:Y:S02]  /*6120*/  ISETP.GT.OR P0, PT, R45.reuse, 0x3f, P2 ;  /* 0x0000003f2d00780c */ /* 0x040fe40001704670 */
[----:B------:R-:W-:Y:S01]  /*6130*/  ISETP.NE.OR P5, PT, R2, 0x40, P2 ;  /* 0x000000400200780c */ /* 0x000fe200017a5670 */
[----:B------:R-:W-:Y:S02]  /*6140*/  VIADD R2, R45, 0x1f ;  /* 0x0000001f2d027836 */ /* 0x000fe40000000000 */
[----:B---3--:R-:W-:Y:S01]  /*6150*/  FADD.FTZ R17, R5, R50 ;  /* 0x0000003205117221 */ /* 0x008fe20000010000 */
[----:B------:R-:W-:Y:S01]  /*6160*/  LEA R43, R43, UR4, 0x2 ;  /* 0x000000042b2b7c11 */ /* 0x000fe2000f8e10ff */
[----:B----4-:R-:W-:Y:S01]  /*6170*/  FADD.FTZ R49, R6, R49 ;  /* 0x0000003106317221 */ /* 0x010fe20000010000 */
        /* <DEDUP_REMOVED lines=29> */
.L_x_23922:
[----:B------:R-:W-:Y:S05]  /*6350*/  BSYNC B0 ;  /* 0x0000000000007941 */ /* 0x000fea0003800000 */
.L_x_23921:
        /* <DEDUP_REMOVED lines=25> */
.L_x_23924:
[----:B------:R-:W-:Y:S05]  /*64f0*/  BSYNC B0 ;  /* 0x0000000000007941 */ /* 0x000fea0003800000 */
.L_x_23923:
        /* <DEDUP_REMOVED lines=20> */
[C---:B------:R-:W-:Y:S01]  /*6640*/  IADD3 R4, R12.reuse, 0x10, RZ ;  /* 0x000000100c047810 */ /* 0x040fe20007ffe0ff */
[----:B------:R-:W-:Y:S01]  /*6650*/  ULDC.64 UR8, c[0x0][0x220] ;  /* 0x0000880000087ab9 */ /* 0x000fe20000000a00 */
[C---:B------:R-:W-:Y:S01]  /*6660*/  LEA.HI.X.SX32 R6, R12.reuse, UR7, 0x1, P0 ;  /* 0x000000070c067c11 */ /* 0x040fe200080f0eff */
[----:B------:R-:W-:Y:S01]  /*6670*/  VIADD R7, R12, 0x30 ;  /* 0x000000300c077836 */ /* 0x000fe20000000000 */
[----:B------:R-:W-:Y:S02]  /*6680*/  LEA R2, P0, R3, UR8, 0x1 ;  /* 0x0000000803027c11 */ /* 0x000fe4000f8008ff */
[----:B------:R-:W-:Y:S02]  /*6690*/  IADD3 R8, P1, R4, UR4, RZ ;  /* 0x0000000404087c10 */ /* 0x000fe4000ff3e0ff */
[----:B------:R-:W-:-:S02]  /*66a0*/  IADD3 R13, P2, R5, UR4, RZ ;  /* 0x00000004050d7c10 */ /* 0x000fc4000ff5e0ff */
[----:B------:R-:W-:Y:S02]  /*66b0*/  LEA.HI.X R3, R3, UR9, R6, 0x1, P0 ;  /* 0x0000000903037c11 */ /* 0x000fe400080f0c06 */
[----:B------:R-:W-:Y:S02]  /*66c0*/  LEA.HI.X.SX32 R15, R4, UR7, 0x1, P1 ;  /* 0x00000007040f7c11 */ /* 0x000fe400088f0eff */
[----:B------:R-:W-:Y:S02]  /*66d0*/  IADD3 R9, P3, R7, UR4, RZ ;  /* 0x0000000407097c10 */ /* 0x000fe4000ff7e0ff */
[----:B------:R-:W-:Y:S02]  /*66e0*/  LEA R4, P0, R8, UR8, 0x1 ;  /* 0x0000000808047c11 */ /* 0x000fe4000f8008ff */
[----:B------:R-:W-:Y:S02]  /*66f0*/  LEA.HI.X.SX32 R14, R5, UR7, 0x1, P2 ;  /* 0x00000007050e7c11 */ /* 0x000fe400090f0eff */
[----:B------:R-:W-:-:S02]  /*6700*/  LEA R6, P1, R13, UR8, 0x1 ;  /* 0x000000080d067c11 */ /* 0x000fc4000f8208ff */
[----:B------:R-:W-:Y:S02]  /*6710*/  LEA.HI.X.SX32 R18, R7, UR7, 0x1, P3 ;  /* 0x0000000707127c11 */ /* 0x000fe400098f0eff */
[----:B------:R-:W-:Y:S02]  /*6720*/  LEA.HI.X R5, R8, UR9, R15, 0x1, P0 ;  /* 0x0000000908057c11 */ /* 0x000fe400080f0c0f */
[----:B------:R-:W-:Y:S01]  /*6730*/  LEA.HI.X R7, R13, UR9, R14, 0x1, P1 ;  /* 0x000000090d077c11 */ /* 0x000fe200088f0c0e */
[C---:B------:R-:W-:Y:S01]  /*6740*/  VIADD R13, R12.reuse, 0x40 ;  /* 0x000000400c0d7836 */ /* 0x040fe20000000000 */
[C---:B------:R-:W-:Y:S01]  /*6750*/  LEA R8, P0, R9.reuse, UR8, 0x1 ;  /* 0x0000000809087c11 */ /* 0x040fe2000f8008ff */
[C---:B------:R-:W-:Y:S01]  /*6760*/  VIADD R14, R12.reuse, 0x50 ;  /* 0x000000500c0e7836 */ /* 0x040fe20000000000 */
[----:B------:R-:W-:Y:S02]  /*6770*/  IADD3 R15, R12, 0x60, RZ ;  /* 0x000000600c0f7810 */ /* 0x000fe40007ffe0ff */
[----:B------:R-:W-:-:S02]  /*6780*/  LEA.HI.X R9, R9, UR9, R18, 0x1, P0 ;  /* 0x0000000909097c11 */ /* 0x000fc400080f0c12 */
[----:B------:R-:W-:Y:S02]  /*6790*/  IADD3 R23, P0, R13, UR4, RZ ;  /* 0x000000040d177c10 */ /* 0x000fe4000ff1e0ff */
[----:B------:R-:W-:Y:S02]  /*67a0*/  F2FP.F16.F32.PACK_AB R18, R11, R10 ;  /* 0x0000000a0b12723e */ /* 0x000fe400000000ff */
[----:B------:R-:W-:Y:S02]  /*67b0*/  IADD3 R21, P1, R14, UR4, RZ ;  /* 0x000000040e157c10 */ /* 0x000fe4000ff3e0ff */
[----:B------:R-:W-:Y:S01]  /*67c0*/  IADD3 R19, P2, R15, UR4, RZ ;  /* 0x000000040f137c10 */ /* 0x000fe2000ff5e0ff */
[----:B------:R2:W-:Y:S01]  /*67d0*/  STG.E.U16 desc[UR10][R2.64], R18 ;  /* 0x0000001202007986 */ /* 0x0005e2000c10150a */
[----:B01----:R-:W-:Y:S02]  /*67e0*/  F2FP.F16.F32.PACK_AB R16, R17, R16 ;  /* 0x000000101110723e */ /* 0x003fe400000000ff */
[----:B------:R-:W-:-:S02]  /*67f0*/  LEA.HI.X.SX32 R24, R13, UR7, 0x1, P0 ;  /* 0x000000070d187c11 */ /* 0x000fc400080f0eff */
[----:B------:R-:W-:Y:S02]  /*6800*/  PRMT R17, R18, 0x7632, R17 ;  /* 0x0000763212117816 */ /* 0x000fe40000000011 */
[----:B------:R-:W-:Y:S02]  /*6810*/  LEA.HI.X.SX32 R22, R14, UR7, 0x1, P1 ;  /* 0x000000070e167c11 */ /* 0x000fe400088f0eff */
[----:B------:R-:W-:Y:S01]  /*6820*/  LEA R10, P0, R23, UR8, 0x1 ;  /* 0x00000008170a7c11 */ /* 0x000fe2000f8008ff */
[----:B------:R0:W-:Y:S01]  /*6830*/  STG.E.U16 desc[UR10][R4.64], R17 ;  /* 0x0000001104007986 */ /* 0x0001e2000c10150a */
[----:B------:R-:W-:Y:S02]  /*6840*/  LEA R12, P1, R21, UR8, 0x1 ;  /* 0x00000008150c7c11 */ /* 0x000fe4000f8208ff */
[----:B------:R-:W-:Y:S01]  /*6850*/  LEA.HI.X.SX32 R20, R15, UR7, 0x1, P2 ;  /* 0x000000070f147c11 */ /* 0x000fe200090f0eff */
[----:B------:R-:W-:Y:S01]  /*6860*/  STG.E.U16 desc[UR10][R6.64], R16 ;  /* 0x0000001006007986 */ /* 0x000fe2000c10150a */
[----:B------:R-:W-:-:S02]  /*6870*/  F2FP.F16.F32.PACK_AB R0, R0, R49 ;  /* 0x000000310000723e */ /* 0x000fc400000000ff */
[----:B------:R-:W-:Y:S02]  /*6880*/  LEA R14, P2, R19, UR8, 0x1 ;  /* 0x00000008130e7c11 */ /* 0x000fe4000f8408ff */
[----:B--2---:R-:W-:Y:S02]  /*6890*/  PRMT R3, R16, 0x7632, R3 ;  /* 0x0000763210037816 */ /* 0x004fe40000000003 */
[----:B------:R-:W-:Y:S02]  /*68a0*/  LEA.HI.X R11, R23, UR9, R24, 0x1, P0 ;  /* 0x00000009170b7c11 */ /* 0x000fe400080f0c18 */
        /* <DEDUP_REMOVED lines=9> */
.L_x_23876:
[----:B------:R-:W-:Y:S01]  /*6940*/  BSSY B1, `(.L_x_23925) ;  /* 0x0000007000017945 */ /* 0x000fe20003800000 */
[----:B------:R-:W-:Y:S02]  /*6950*/  IMAD.MOV.U32 R23, RZ, RZ, 0x1 ;  /* 0x00000001ff177424 */ /* 0x000fe400078e00ff */
[----:B------:R-:W-:Y:S02]  /*6960*/  IMAD.MOV.U32 R25, RZ, RZ, 0x1f ;  /* 0x0000001fff197424 */ /* 0x000fe400078e00ff */
[----:B------:R-:W-:-:S07]  /*6970*/  IMAD.MOV.U32 R20, RZ, RZ, -0x1 ;  /* 0xffffffffff147424 */ /* 0x000fce00078e00ff */
[----:B-----5:R-:W-:Y:S05]  /*6980*/  WARPSYNC.COLLECTIVE R20, `(.L_x_23926) ;  /* 0x0000000014087348 */ /* 0x020fea0003c00000 */
[----:B------:R0:W1:Y:S02]  /*6990*/  SHFL.BFLY P0, R21, R22, R23, R25 ;  /* 0x0c00001716157389 */ /* 0x0000640000000019 */
[----:B01---5:R-:W-:Y:S01]  /*69a0*/  ENDCOLLECTIVE ;  /* 0x000000000000791b */ /* 0x023fe20003800000 */
.L_x_23926:
[----:B------:R-:W-:Y:S05]  /*69b0*/  BSYNC B1 ;  /* 0x0000000000017941 */ /* 0x000fea0003800000 */
.L_x_23925:
[----:B------:R-:W-:Y:S05]  /*69c0*/  BRA `(.L_x_23927) ;  /* 0xffffffbc00147947 */ /* 0x000fea000383ffff */
.L_x_23880:
        /* <DEDUP_REMOVED lines=8> */
.L_x_23929:
[----:B------:R-:W-:Y:S05]  /*6a50*/  BSYNC B0 ;  /* 0x0000000000007941 */ /* 0x000fea0003800000 */
.L_x_23928:
        /* <DEDUP_REMOVED lines=9> */
.L_x_23930:
[----:B------:R-:W-:Y:S01]  /*6af0*/  IMAD.MOV.U32 R23, RZ, RZ, 0x4 ;  /* 0x00000004ff177424 */ /* 0x000fe200078e00ff */
[----:B------:R-:W-:-:S04]  /*6b00*/  MOV R4, R21 ;  /* 0x0000001500047202 */ /* 0x000fc80000000f00 */
[----:B------:R-:W-:-:S05]  /*6b10*/  FMNMX.FTZ R4, R3, R4, !PT ;  /* 0x0000000403047209 */ /* 0x000fca0007810000 */
[----:B------:R-:W-:-:S07]  /*6b20*/  IMAD.MOV.U32 R22, RZ, RZ, R4 ;  /* 0x000000ffff167224 */ /* 0x000fce00078e0004 */
[----:B------:R-:W-:Y:S05]  /*6b30*/  WARPSYNC.COLLECTIVE R20, `(.L_x_23931) ;  /* 0x0000000014087348 */ /* 0x000fea0003c00000 */
[----:B------:R0:W1:Y:S02]  /*6b40*/  SHFL.BFLY P0, R21, R22, R23, R25 ;  /* 0x0c00001716157389 */ /* 0x0000640000000019 */
[----:B01----:R-:W-:Y:S01]  /*6b50*/  ENDCOLLECTIVE ;  /* 0x000000000000791b */ /* 0x003fe20003800000 */
.L_x_23931:
[----:B------:R-:W-:Y:S02]  /*6b60*/  IMAD.MOV.U32 R23, RZ, RZ, 0x2 ;  /* 0x00000002ff177424 */ /* 0x000fe400078e00ff */
[----:B------:R-:W-:-:S05]  /*6b70*/  IMAD.MOV.U32 R5, RZ, RZ, R21 ;  /* 0x000000ffff057224 */ /* 0x000fca00078e0015 */
[----:B------:R-:W-:-:S04]  /*6b80*/  FMNMX.FTZ R6, R4, R5, !PT ;  /* 0x0000000504067209 */ /* 0x000fc80007810000 */
[----:B------:R-:W-:-:S07]  /*6b90*/  MOV R22, R6 ;  /* 0x0000000600167202 */ /* 0x000fce0000000f00 */
[----:B------:R-:W-:Y:S05]  /*6ba0*/  WARPSYNC.COLLECTIVE R20, `(.L_x_23932) ;  /* 0x0000000014087348 */ /* 0x000fea0003c00000 */
[----:B------:R0:W1:Y:S02]  /*6bb0*/  SHFL.BFLY P0, R21, R22, R23, R25 ;  /* 0x0c00001716157389 */ /* 0x0000640000000019 */
[----:B01----:R-:W-:Y:S01]  /*6bc0*/  ENDCOLLECTIVE ;  /* 0x000000000000791b */ /* 0x003fe20003800000 */
.L_x_23932:
[----:B------:R-:W-:Y:S01]  /*6bd0*/  IMAD.MOV.U32 R5, RZ, RZ, R21 ;  /* 0x000000ffff057224 */ /* 0x000fe200078e0015 */
[----:B------:R-:W-:Y:S06]  /*6be0*/  BRA `(.L_x_23933) ;  /* 0xffffffbc00347947 */ /* 0x000fec000383ffff */
.L_x_23934:
        /* <DEDUP_REMOVED lines=9> */
.L_x_29978:


//--------------------- .text._ZN4vllm25paged_attention_v2_kernelIttLi96ELi16ELi128ELNS_18Fp8KVCacheDataTypeE0ELb0ELi512EEEvPfS2_PT_PKS3_PKT0_S9_ifPKiSB_iPKfiiiSD_SD_iiiii --------------------------
	.section	.text._ZN4vllm25paged_attention_v2_kernelIttLi96ELi16ELi128ELNS_18Fp8KVCacheDataTypeE0ELb0ELi512EEEvPfS2_PT_PKS3_PKT0_S9_ifPKiSB_iPKfiiiSD_SD_iiiii,"ax",@progbits
	.align	128
        .global         _ZN4vllm25paged_attention_v2_kernelIttLi96ELi16ELi128ELNS_18Fp8KVCacheDataTypeE0ELb0ELi512EEEvPfS2_PT_PKS3_PKT0_S9_ifPKiSB_iPKfiiiSD_SD_iiiii
        .type           _ZN4vllm25paged_attention_v2_kernelIttLi96ELi16ELi128ELNS_18Fp8KVCacheDataTypeE0ELb0ELi512EEEvPfS2_PT_PKS3_PKT0_S9_ifPKiSB_iPKfiiiSD_SD_iiiii,@function
        .size           _ZN4vllm25paged_attention_v2_kernelIttLi96ELi16ELi128ELNS_18Fp8KVCacheDataTypeE0ELb0ELi512EEEvPfS2_PT_PKS3_PKT0_S9_ifPKiSB_iPKfiiiSD_SD_iiiii,(.L_x_29979 - _ZN4vllm25paged_attention_v2_kernelIttLi96ELi16ELi128ELNS_18Fp8KVCacheDataTypeE0ELb0ELi512EEEvPfS2_PT_PKS3_PKT0_S9_ifPKiSB_iPKfiiiSD_SD_iiiii)
        .other          _ZN4vllm25paged_attention_v2_kernelIttLi96ELi16ELi128ELNS_18Fp8KVCacheDataTypeE0ELb0ELi512EEEvPfS2_PT_PKS3_PKT0_S9_ifPKiSB_iPKfiiiSD_SD_iiiii,@"STO_CUDA_ENTRY STV_DEFAULT"
_ZN4vllm25paged_attention_v2_kernelIttLi96ELi16ELi128ELNS_18Fp8KVCacheDataTypeE0ELb0ELi512EEEvPfS2_PT_PKS3_PKT0_S9_ifPKiSB_iPKfiiiSD_SD_iiiii:
.text._ZN4vllm25paged_attention_v2_kernelIttLi96ELi16ELi128ELNS_18Fp8KVCacheDataTypeE0ELb0ELi512EEEvPfS2_PT_PKS3_PKT0_S9_ifPKiSB_iPKfiiiSD_SD_iiiii:
        /* <DEDUP_REMOVED lines=90> */
[----:B------:R-:W-:Y:S01]  /*05a0*/  VIMNMX R4, R13, -0x34, !PT ;  /* 0xffffffcc0d047848 */ /* 0x000fe20007fe0100 */
[----:B------:R-:W-:Y:S01]  /*05b0*/  ULDC UR4, c[0x0][0x268] ;  /* 0x00009a0000047ab9 */ /* 0x000fe20000000800 */
[----:B------:R-:W-:Y:S01]  /*05c0*/  IMAD R6, R9, 0x60, RZ ;  /* 0x0000006009067824 */ /* 0x000fe200078e02ff */
[----:B------:R-:W-:Y:S01]  /*05d0*/  BSSY B1, `(.L_x_23937) ;  /* 0x0000024000017945 */ /* 0x000fe20003800000 */
[----:B------:R-:W-:Y:S02]  /*05e0*/  IADD3 R4, -R13, 0x3f, R4 ;  /* 0x0000003f0d047810 */ /* 0x000fe40007ffe104 */
[----:B------:R-:W-:Y:S02]  /*05f0*/  MOV R8, R13 ;  /* 0x0000000d00087202 */ /* 0x000fe40000000f00 */
        /* <DEDUP_REMOVED lines=22> */
.L_x_23939:
        /* <DEDUP_REMOVED lines=11> */
.L_x_23938:
[----:B------:R-:W-:Y:S05]  /*0810*/  BSYNC B1 ;  /* 0x0000000000017941 */ /* 0x000fea0003800000 */
.L_x_23937:
        /* <DEDUP_REMOVED lines=14> */
.L_x_23940:
        /* <DEDUP_REMOVED lines=17> */
.L_x_23936:
[----:B------:R-:W-:Y:S05]  /*0a10*/  BSYNC B0 ;  /* 0x0000000000007941 */ /* 0x000fea0003800000 */
.L_x_23935:
        /* <DEDUP_REMOVED lines=11> */
[C---:B------:R-:W-:Y:S01]  /*0ad0*/  IMAD.SHL.U32 R61, R64.reuse, 0x4, RZ ;  /* 0x00000004403d7824 */ /* 0x040fe200078e00ff */
[----:B------:R-:W-:Y:S01]  /*0ae0*/  SHF.R.S32.HI R4, RZ, 0x1f, R13 ;  /* 0x0000001fff047819 */ /* 0x000fe2000001140d */
[----:B------:R-:W-:Y:S01]  /*0af0*/  ULDC.64 UR4, c[0x0][0x248] ;  /* 0x0000920000047ab9 */ /* 0x000fe20000000a00 */
[----:B------:R-:W-:Y:S01]  /*0b00*/  SHF.R.S32.HI R3, RZ, 0x1f, R63 ;  /* 0x0000001fff037819 */ /* 0x000fe2000001143f */
[C---:B------:R-:W-:Y:S01]  /*0b10*/  VIADD R19, R64.reuse, 0x2 ;  /* 0x0000000240137836 */ /* 0x040fe20000000000 */
[----:B------:R-:W-:Y:S01]  /*0b20*/  SHF.R.S32.HI R6, RZ, 0x1f, R61 ;  /* 0x0000001fff067819 */ /* 0x000fe2000001143d */
[----:B------:R-:W-:Y:S01]  /*0b30*/  VIADD R18, R64, 0x4 ;  /* 0x0000000440127836 */ /* 0x000fe20000000000 */
[----:B------:R-:W-:Y:S01]  /*0b40*/  LEA.HI R4, R4, R13, RZ, 0x4 ;  /* 0x0000000d04047211 */ /* 0x000fe200078f20ff */
[----:B------:R-:W-:Y:S01]  /*0b50*/  VIADD R17, R64, 0x6 ;  /* 0x0000000640117836 */ /* 0x000fe20000000000 */
[----:B------:R-:W-:Y:S01]  /*0b60*/  IADD3 R5, P0, R2, R63, RZ ;  /* 0x0000003f02057210 */ /* 0x000fe20007f1e0ff */
[----:B------:R-:W-:Y:S01]  /*0b70*/  VIADD R16, R64, 0x8 ;  /* 0x0000000840107836 */ /* 0x000fe20000000000 */
[----:B------:R-:W-:Y:S01]  /*0b80*/  LEA.HI R6, R6, R61, RZ, 0x3 ;  /* 0x0000003d06067211 */ /* 0x000fe200078f18ff */
[----:B------:R-:W-:Y:S01]  /*0b90*/  VIADD R23, R64, 0xa ;  /* 0x0000000a40177836 */ /* 0x000fe20000000000 */
[----:B------:R-:W-:Y:S01]  /*0ba0*/  LOP3.LUT R4, R4, 0xfffffff0, RZ, 0xc0, !PT ;  /* 0xfffffff004047812 */ /* 0x000fe200078ec0ff */
[----:B------:R-:W-:Y:S01]  /*0bb0*/  IMAD.SHL.U32 R10, R16, 0x4, RZ ;  /* 0x00000004100a7824 */ /* 0x000fe200078e00ff */
[----:B------:R-:W-:Y:S01]  /*0bc0*/  LEA.HI.X.SX32 R8, R2, R3, 0x1, P0 ;  /* 0x0000000302087211 */ /* 0x000fe200000f0eff */
[----:B------:R-:W-:Y:S01]  /*0bd0*/  VIADD R24, R64, 0xc ;  /* 0x0000000c40187836 */ /* 0x000fe20000000000 */
[----:B------:R-:W-:Y:S01]  /*0be0*/  LEA R2, P0, R5, UR4, 0x2 ;  /* 0x0000000405027c11 */ /* 0x000fe2000f8010ff */
[----:B------:R-:W-:Y:S01]  /*0bf0*/  IMAD.IADD R13, R13, 0x1, -R4 ;  /* 0x000000010d0d7824 */ /* 0x000fe200078e0a04 */
[----:B------:R-:W-:Y:S01]  /*0c00*/  LOP3.LUT R6, R6, 0xfffffff8, RZ, 0xc0, !PT ;  /* 0xfffffff806067812 */ /* 0x000fe200078ec0ff */
[----:B------:R-:W-:Y:S01]  /*0c10*/  VIADD R20, R64, 0x10 ;  /* 0x0000001040147836 */ /* 0x000fe20000000000 */
[----:B------:R-:W-:Y:S01]  /*0c20*/  LEA.HI.X R3, R5, UR5, R8, 0x2, P0 ;  /* 0x0000000505037c11 */ /* 0x000fe200080f1408 */
[----:B------:R-:W-:Y:S01]  /*0c30*/  IMAD.SHL.U32 R8, R17, 0x4, RZ ;  /* 0x0000000411087824 */ /* 0x000fe200078e00ff */
[----:B------:R-:W-:Y:S01]  /*0c40*/  IADD3 R61, R61, -R6, RZ ;  /* 0x800000063d3d7210 */ /* 0x000fe20007ffe0ff */
[----:B------:R-:W-:Y:S01]  /*0c50*/  IMAD.SHL.U32 R6, R18, 0x4, RZ ;  /* 0x0000000412067824 */ /* 0x000fe200078e00ff */
[----:B------:R-:W-:Y:S01]  /*0c60*/  SHF.L.U32 R4, R19, 0x2, RZ ;  /* 0x0000000213047819 */ /* 0x000fe200000006ff */
[----:B------:R-:W0:Y:S01]  /*0c70*/  S2UR UR5, SR_CgaCtaId ;  /* 0x00000000000579c3 */ /* 0x000e220000008800 */
[----:B------:R-:W-:Y:S01]  /*0c80*/  SHF.R.S32.HI R9, RZ, 0x1f, R8 ;  /* 0x0000001fff097819 */ /* 0x000fe20000011408 */
[C---:B------:R-:W-:Y:S01]  /*0c90*/  VIADD R30, R64.reuse, 0x16 ;  /* 0x00000016401e7836 */ /* 0x040fe20000000000 */
[----:B------:R-:W-:Y:S01]  /*0ca0*/  SHF.R.S32.HI R5, RZ, 0x1f, R4 ;  /* 0x0000001fff057819 */ /* 0x000fe20000011404 */
[----:B------:R-:W-:Y:S01]  /*0cb0*/  VIADD R27, R64, 0x14 ;  /* 0x00000014401b7836 */ /* 0x000fe20000000000 */
[----:B------:R-:W-:Y:S01]  /*0cc0*/  SHF.R.S32.HI R7, RZ, 0x1f, R6 ;  /* 0x0000001fff077819 */ /* 0x000fe20000011406 */
[----:B------:R-:W-:Y:S01]  /*0cd0*/  ULDC UR4, c[0x0][0x270] ;  /* 0x00009c0000047ab9 */ /* 0x000fe20000000800 */
[----:B------:R-:W-:Y:S01]  /*0ce0*/  SHF.R.S32.HI R11, RZ, 0x1f, R10 ;  /* 0x0000001fff0b7819 */ /* 0x000fe2000001140a */
[----:B------:R-:W1:Y:S01]  /*0cf0*/  LDC R33, c[0x0][0x26c] ;  /* 0x00009b00ff217b82 */ /* 0x000e620000000800 */
[----:B------:R-:W-:Y:S01]  /*0d00*/  LEA.HI R5, R5, R4, RZ, 0x3 ;  /* 0x0000000405057211 */ /* 0x000fe200078f18ff */
[----:B------:R-:W-:Y:S01]  /*0d10*/  IMAD.SHL.U32 R28, R27, 0x4, RZ ;  /* 0x000000041b1c7824 */ /* 0x000fe200078e00ff */
[----:B------:R-:W-:Y:S01]  /*0d20*/  LEA.HI R7, R7, R6, RZ, 0x3 ;  /* 0x0000000607077211 */ /* 0x000fe200078f18ff */
[----:B------:R-:W-:Y:S01]  /*0d30*/  IMAD.SHL.U32 R72, R13, 0x8, RZ ;  /* 0x000000080d487824 */ /* 0x000fe200078e00ff */
[----:B------:R-:W-:Y:S01]  /*0d40*/  LEA.HI R9, R9, R8, RZ, 0x3 ;  /* 0x0000000809097211 */ /* 0x000fe200078f18ff */
[----:B------:R-:W-:Y:S01]  /*0d50*/  IMAD.MOV.U32 R62, RZ, RZ, -0x800001 ;  /* 0xff7fffffff3e7424 */ /* 0x000fe200078e00ff */
[----:B------:R-:W-:-:S02]  /*0d60*/  LEA.HI R11, R11, R10, RZ, 0x3 ;  /* 0x0000000a0b0b7211 */ /* 0x000fc400078f18ff */
[----:B------:R-:W-:Y:S02]  /*0d70*/  LOP3.LUT R5, R5, 0xfffffff8, RZ, 0xc0, !PT ;  /* 0xfffffff805057812 */ /* 0x000fe400078ec0ff */
[----:B------:R-:W-:Y:S02]  /*0d80*/  LOP3.LUT R7, R7, 0xfffffff8, RZ, 0xc0, !PT ;  /* 0xfffffff807077812 */ /* 0x000fe400078ec0ff */
[----:B------:R-:W-:Y:S01]  /*0d90*/  LOP3.LUT R9, R9, 0xfffffff8, RZ, 0xc0, !PT ;  /* 0xfffffff809097812 */ /* 0x000fe200078ec0ff */
[----:B------:R-:W-:Y:S01]  /*0da0*/  IMAD.IADD R4, R4, 0x1, -R5 ;  /* 0x0000000104047824 */ /* 0x000fe200078e0a05 */
[----:B------:R-:W-:Y:S02]  /*0db0*/  LOP3.LUT R11, R11, 0xfffffff8, RZ, 0xc0, !PT ;  /* 0xfffffff80b0b7812 */ /* 0x000fe400078ec0ff */
[----:B------:R-:W-:Y:S02]  /*0dc0*/  IADD3 R22, R64, 0xe, RZ ;  /* 0x0000000e40167810 */ /* 0x000fe40007ffe0ff */
[----:B------:R-:W-:Y:S01]  /*0dd0*/  IADD3 R5, R6, -R7, RZ ;  /* 0x8000000706057210 */ /* 0x000fe20007ffe0ff */
[----:B------:R-:W-:Y:S01]  /*0de0*/  IMAD.IADD R6, R8, 0x1, -R9 ;  /* 0x0000000108067824 */ /* 0x000fe200078e0a09 */
[----:B------:R-:W-:Y:S01]  /*0df0*/  SHF.L.U32 R21, R20, 0x2, RZ ;  /* 0x0000000214157819 */ /* 0x000fe200000006ff */
[----:B------:R-:W-:Y:S01]  /*0e00*/  IMAD.IADD R7, R10, 0x1, -R11 ;  /* 0x000000010a077824 */ /* 0x000fe200078e0a0b */
[----:B------:R-:W-:Y:S01]  /*0e10*/  IADD3 R25, R64, 0x12, RZ ;  /* 0x0000001240197810 */ /* 0x000fe20007ffe0ff */
[----:B------:R-:W-:Y:S01]  /*0e20*/  IMAD.SHL.U32 R8, R23, 0x4, RZ ;  /* 0x0000000417087824 */ /* 0x000fe200078e00ff */
[----:B------:R-:W-:Y:S01]  /*0e30*/  SHF.R.S32.HI R26, RZ, 0x1f, R21 ;  /* 0x0000001fff1a7819 */ /* 0x000fe20000011415 */
        /* <DEDUP_REMOVED lines=19> */
[----:B------:R-:W-:Y:S01]  /*0f70*/  SHF.R.S32.HI R29, RZ, 0x1f, R28 ;  /* 0x0000001fff1d7819 */ /* 0x000fe2000001141c */
[----:B------:R-:W-:Y:S01]  /*0f80*/  IMAD R15, R0, UR4, RZ ;  /* 0x00000004000f7c24 */ /* 0x000fe2000f8e02ff */
[----:B------:R-:W-:Y:S01]  /*0f90*/  LEA.HI R30, R30, R30, RZ, 0x1 ;  /* 0x0000001e1e1e7211 */ /* 0x000fe200078f08ff */
[----:B------:R-:W-:Y:S01]  /*0fa0*/  IMAD.IADD R11, R21, 0x1, -R26 ;  /* 0x00000001150b7824 */ /* 0x000fe200078e0a1a */
[----:B------:R-:W-:Y:S01]  /*0fb0*/  SHF.R.S32.HI R21, RZ, 0x1f, R14 ;  /* 0x0000001fff157819 */ /* 0x000fe2000001140e */
[----:B------:R-:W-:Y:S01]  /*0fc0*/  UMOV UR4, 0x400 ;  /* 0x0000040000047882 */ /* 0x000fe20000000000 */
[----:B------:R-:W-:Y:S01]  /*0fd0*/  LEA.HI R32, R32, R31, RZ, 0x3 ;  /* 0x0000001f20207211 */ /* 0x000fe200078f18ff */
[----:B------:R-:W-:Y:S01]  /*0fe0*/  UIADD3 UR4, UR4, 0xe0, URZ ;  /* 0x000000e004047890 */ /* 0x000fe2000fffe03f */
[----:B------:R-:W-:Y:S01]  /*0ff0*/  LEA.HI R26, R21, R14, RZ, 0x3 ;  /* 0x0000000e151a7211 */ /* 0x000fe200078f18ff */
[----:B------:R-:W-:Y:S01]  /*1000*/  IMAD R21, R12, 0x10, R13 ;  /* 0x000000100c157824 */ /* 0x000fe200078e020d */
[----:B------:R-:W-:Y:S01]  /*1010*/  LEA.HI R29, R29, R28, RZ, 0x3 ;  /* 0x0000001c1d1d7211 */ /* 0x000fe200078f18ff */
[----:B------:R-:W-:Y:S01]  /*1020*/  IMAD.SHL.U32 R47, R30, 0x40, RZ ;  /* 0x000000401e2f7824 */ /* 0x000fe200078e00ff */
[----:B------:R-:W-:Y:S01]  /*1030*/  LOP3.LUT R13, R26, 0xfffffff8, RZ, 0xc0, !PT ;  /* 0xfffffff81a0d7812 */ /* 0x000fe200078ec0ff */
[----:B0-----:R-:W-:Y:S01]  /*1040*/  ULEA UR4, UR5, UR4, 0x18 ;  /* 0x0000000405047291 */ /* 0x001fe2000f8ec03f */
[----:B------:R-:W-:Y:S01]  /*1050*/  LEA.HI R19, R19, R19, RZ, 0x1 ;  /* 0x0000001313137211 */ /* 0x000fe200078f08ff */
[----:B------:R-:W-:Y:S01]  /*1060*/  IMAD.IADD R56, R56, 0x1, R21 ;  /* 0x0000000138387824 */ /* 0x000fe200078e0215 */
        /* <DEDUP_REMOVED lines=19> */
[----:B------:R-:W-:Y:S02]  /*11a0*/  LOP3.LUT R29, R29, 0xfffffff8, RZ, 0xc0, !PT ;  /* 0xfffffff81d1d7812 */ /* 0x000fe400078ec0ff */
[----:B------:R-:W-:Y:S02]  /*11b0*/  SHF.R.S32.HI R26, RZ, 0x1f, R72 ;  /* 0x0000001fff1a7819 */ /* 0x000fe40000011448 */
[----:B------:R-:W-:Y:S01]  /*11c0*/  IADD3 R72, P0, R15, R72, RZ ;  /* 0x000000480f487210 */ /* 0x000fe20007f1e0ff */
[----:B------:R-:W-:Y:S01]  /*11d0*/  IMAD.IADD R13, R28, 0x1, -R29 ;  /* 0x000000011c0d7824 */ /* 0x000fe200078e0a1d */
[----:B------:R-:W-:Y:S02]  /*11e0*/  IADD3 R14, R31, -R32, RZ ;  /* 0x800000201f0e7210 */ /* 0x000fe40007ffe0ff */
[----:B------:R-:W-:Y:S02]  /*11f0*/  SHF.L.U32 R17, R17, 0x6, RZ ;  /* 0x0000000611117819 */ /* 0x000fe400000006ff */
[----:B------:R-:W-:-:S02]  /*1200*/  SHF.L.U32 R20, R20, 0x6, RZ ;  /* 0x0000000614147819 */ /* 0x000fc400000006ff */
        /* <DEDUP_REMOVED lines=14> */
[----:B------:R-:W-:Y:S02]  /*12f0*/  SHF.R.S32.HI R57, RZ, 0x1f, R47 ;  /* 0x0000001fff397819 */ /* 0x000fe4000001142f */
[----:B------:R-:W-:Y:S02]  /*1300*/  LEA R58, R21, UR4, 0x2 ;  /* 0x00000004153a7c11 */ /* 0x000fe4000f8e10ff */
[----:B------:R-:W-:Y:S02]  /*1310*/  SHF.R.S32.HI R60, RZ, 0x1f, R14 ;  /* 0x0000001fff3c7819 */ /* 0x000fe4000001140e */
[----:B------:R-:W-:-:S07]  /*1320*/  IADD3 R59, -R67, 0x1, R56 ;  /* 0x00000001433b7810 */ /* 0x000fce0007ffe138 */
.L_x_23946:
[----:B0-----:R-:W2:Y:S01]  /*1330*/  LDG.E.CONSTANT R17, desc[UR10][R2.64] ;  /* 0x0000000a02117981 */ /* 0x001ea2000c1e9900 */
[----:B------:R-:W-:Y:S02]  /*1340*/  SHF.R.S32.HI R21, RZ, 0x1f, R29 ;  /* 0x0000001fff157819 */ /* 0x000fe4000001141d */
        /* <DEDUP_REMOVED lines=17> */
[----:B------:R-:W-:Y:S02]  /*1460*/  MOV R18, 0x400 ;  /* 0x0000040000127802 */ /* 0x000fe40000000f00 */
[----:B------:R-:W-:Y:S01]  /*1470*/  SHF.R.S32.HI R21, RZ, 0x1f, R5 ;  /* 0x0000001fff157819 */ /* 0x000fe20000011405 */
[----:B------:R-:W0:Y:S01]  /*1480*/  S2R R19, SR_CgaCtaId ;  /* 0x0000000000137919 */ /* 0x000e220000008800 */
[--C-:B------:R-:W-:Y:S02]  /*1490*/  SHF.R.S32.HI R27, RZ, 0x1f, R31.reuse ;  /* 0x0000001fff1b7819 */ /* 0x100fe4000001141f */
[----:B------:R-:W-:Y:S02]  /*14a0*/  SHF.R.S32.HI R52, RZ, 0x1f, R6 ;  /* 0x0000001fff347819 */ /* 0x000fe40000011406 */
[----:B------:R-:W-:Y:S02]  /*14b0*/  IADD3 R53, P2, P3, R6, R44, R31 ;  /* 0x0000002c06357210 */ /* 0x000fe40007b5e01f */
[----:B------:R-:W-:-:S02]  /*14c0*/  SHF.R.S32.HI R37, RZ, 0x1f, R32 ;  /* 0x0000001fff257819 */ /* 0x000fc40000011420 */
[----:B------:R-:W-:Y:S02]  /*14d0*/  IADD3.X R52, R52, R42, R27, P2, P3 ;  /* 0x0000002a34347210 */ /* 0x000fe400017e641b */
[----:B------:R-:W-:Y:S02]  /*14e0*/  SHF.R.S32.HI R26, RZ, 0x1f, R7 ;  /* 0x0000001fff1a7819 */ /* 0x000fe40000011407 */
[----:B------:R-:W-:Y:S02]  /*14f0*/  SHF.R.S32.HI R39, RZ, 0x1f, R8 ;  /* 0x0000001fff277819 */ /* 0x000fe40000011408 */
[----:B------:R-:W-:Y:S02]  /*1500*/  SHF.R.S32.HI R48, RZ, 0x1f, R33 ;  /* 0x0000001fff307819 */ /* 0x000fe40000011421 */
[----:B------:R-:W-:Y:S02]  /*1510*/  SHF.R.S32.HI R45, RZ, 0x1f, R34 ;  /* 0x0000001fff2d7819 */ /* 0x000fe40000011422 */
[----:B------:R-:W-:-:S02]  /*1520*/  SHF.R.S32.HI R36, RZ, 0x1f, R9 ;  /* 0x0000001fff247819 */ /* 0x000fc40000011409 */
[-C--:B------:R-:W-:Y:S02]  /*1530*/  IADD3 R49, P2, P3, R8, R44.reuse, R33 ;  /* 0x0000002c08317210 */ /* 0x080fe40007b5e021 */
[----:B------:R-:W-:Y:S02]  /*1540*/  IADD3 R74, P4, P5, R9, R44, R34 ;  /* 0x0000002c094a7210 */ /* 0x000fe40007d9e022 */
[-C--:B------:R-:W-:Y:S02]  /*1550*/  IADD3.X R48, R39, R42.reuse, R48, P2, P3 ;  /* 0x0000002a27307210 */ /* 0x080fe400017e6430 */
[----:B------:R-:W-:Y:S02]  /*1560*/  IADD3.X R45, R36, R42, R45, P4, P5 ;  /* 0x0000002a242d7210 */ /* 0x000fe400027ea42d */
[----:B------:R-:W-:Y:S02]  /*1570*/  SHF.R.S32.HI R39, RZ, 0x1f, R35 ;  /* 0x0000001fff277819 */ /* 0x000fe40000011423 */
[----:B------:R-:W-:-:S02]  /*1580*/  SHF.R.S32.HI R36, RZ, 0x1f, R10 ;  /* 0x0000001fff247819 */ /* 0x000fc4000001140a */
[----:B0-----:R-:W-:Y:S02]  /*1590*/  LEA R19, R19, R18, 0x18 ;  /* 0x0000001213137211 */ /* 0x001fe400078ec0ff */
[----:B------:R-:W-:Y:S02]  /*15a0*/  IADD3 R18, P0, P1, R5, R44, R30 ;  /* 0x0000002c05127210 */ /* 0x000fe4000791e01e */
[----:B------:R-:W-:Y:S01]  /*15b0*/  SHF.R.S32.HI R41, RZ, 0x1f, R46 ;  /* 0x0000001fff297819 */ /* 0x000fe2000001142e */
[----:B------:R-:W-:Y:S01]  /*15c0*/  IMAD R69, R64, 0x60, R19 ;  /* 0x0000006040457824 */ /* 0x000fe200078e0213 */
[----:B------:R-:W-:Y:S02]  /*15d0*/  IADD3.X R19, R21, R42, R20, P0, P1 ;  /* 0x0000002a15137210 */ /* 0x000fe400007e2414 */
[----:B------:R-:W-:Y:S02]  /*15e0*/  IADD3 R27, P0, P1, R7, R44, R32 ;  /* 0x0000002c071b7210 */ /* 0x000fe4000791e020 */
[----:B------:R-:W0:Y:S01]  /*15f0*/  LDS.128 R20, [R69] ;  /* 0x0000000045147984 */ /* 0x000e220000000c00 */
[----:B------:R-:W-:-:S02]  /*1600*/  SHF.R.S32.HI R40, RZ, 0x1f, R11 ;  /* 0x0000001fff287819 */ /* 0x000fc4000001140b */
[----:B------:R-:W-:Y:S02]  /*1610*/  IADD3.X R26, R26, R42, R37, P0, P1 ;  /* 0x0000002a1a1a7210 */ /* 0x000fe400007e2425 */
[-C--:B------:R-:W-:Y:S02]  /*1620*/  IADD3 R37, P0, P1, R10, R44.reuse, R35 ;  /* 0x0000002c0a257210 */ /* 0x080fe4000791e023 */
[----:B------:R-:W-:Y:S02]  /*1630*/  IADD3 R38, P2, P3, R11, R44, R46 ;  /* 0x0000002c0b267210 */ /* 0x000fe40007b5e02e */
[-C--:B------:R-:W-:Y:S02]  /*1640*/  IADD3.X R36, R36, R42.reuse, R39, P0, P1 ;  /* 0x0000002a24247210 */ /* 0x080fe400007e2427 */
[----:B------:R-:W-:Y:S02]  /*1650*/  IADD3.X R39, R40, R42, R41, P2, P3 ;  /* 0x0000002a28277210 */ /* 0x000fe400017e6429 */
[----:B------:R-:W-:-:S02]  /*1660*/  IADD3 R41, P2, P3, R12, R44, R55 ;  /* 0x0000002c0c297210 */ /* 0x000fc40007b5e037 */
[----:B------:R-:W-:Y:S02]  /*1670*/  SHF.R.S32.HI R51, RZ, 0x1f, R55 ;  /* 0x0000001fff337819 */ /* 0x000fe40000011437 */
[----:B------:R-:W-:Y:S02]  /*1680*/  SHF.R.S32.HI R40, RZ, 0x1f, R12 ;  /* 0x0000001fff287819 */ /* 0x000fe4000001140c */
[--C-:B------:R-:W-:Y:S02]  /*1690*/  IADD3 R43, P4, P5, R13, R44, R54.reuse ;  /* 0x0000002c0d2b7210 */ /* 0x100fe40007d9e036 */
[----:B------:R-:W-:Y:S02]  /*16a0*/  IADD3.X R40, R40, R42, R51, P2, P3 ;  /* 0x0000002a28287210 */ /* 0x000fe400017e6433 */
[----:B------:R-:W-:Y:S02]  /*16b0*/  SHF.R.S32.HI R51, RZ, 0x1f, R13 ;  /* 0x0000001fff337819 */ /* 0x000fe4000001140d */
[----:B------:R-:W-:-:S02]  /*16c0*/  SHF.R.S32.HI R70, RZ, 0x1f, R54 ;  /* 0x0000001fff467819 */ /* 0x000fc40000011436 */
[----:B------:R-:W-:Y:S02]  /*16d0*/  IADD3 R44, P0, P1, R14, R44, R47 ;  /* 0x0000002c0e2c7210 */ /* 0x000fe4000791e02f */
[----:B------:R-:W-:Y:S01]  /*16e0*/  IADD3.X R70, R51, R42, R70, P4, P5 ;  /* 0x0000002a33467210 */ /* 0x000fe200027ea446 */
[--C-:B0-----:R-:W-:Y:S02]  /*16f0*/  HADD2.F32 R50, -RZ, R22.reuse.H0_H0 ;  /* 0x20000016ff327230 */ /* 0x101fe40000004100 */
[----:B------:R-:W-:Y:S02]  /*1700*/  HADD2.F32 R22, -RZ, R22.H1_H1 ;  /* 0x30000016ff167230 */ /* 0x000fe40000004100 */
[--C-:B--2---:R-:W-:Y:S02]  /*1710*/  HADD2.F32 R71, -RZ, R16.reuse.H1_H1 ;  /* 0x30000010ff477230 */ /* 0x104fe40000004100 */
        /* <DEDUP_REMOVED lines=11> */
[--C-:B------:R-:W-:Y:S02]  /*17d0*/  HADD2.F32 R22, -RZ, R21.reuse.H0_H0 ;  /* 0x20000015ff167230 */ /* 0x100fe40000004100 */
[----:B------:R-:W-:Y:S02]  /*17e0*/  HADD2.F32 R21, -RZ, R21.H1_H1 ;  /* 0x30000015ff157230 */ /* 0x000fe40000004100 */
[----:B------:R-:W-:Y:S01]  /*17f0*/  FFMA.FTZ R20, R19, R20, R16 ;  /* 0x0000001413147223 */ /* 0x000fe20000010010 */
[----:B------:R-:W-:-:S02]  /*1800*/  HADD2.F32 R16, -RZ, R23.H0_H0 ;  /* 0x20000017ff107230 */ /* 0x000fc40000004100 */
[----:B------:R-:W-:Y:S02]  /*1810*/  HADD2.F32 R19, -RZ, R17.H0_H0 ;  /* 0x20000011ff137230 */ /* 0x000fe40000004100 */
[----:B------:R-:W-:Y:S02]  /*1820*/  HADD2.F32 R23, -RZ, R23.H1_H1 ;  /* 0x30000017ff177230 */ /* 0x000fe40000004100 */
[----:B------:R-:W-:Y:S02]  /*1830*/  HADD2.F32 R24, -RZ, R25.H1_H1 ;  /* 0x30000019ff187230 */ /* 0x000fe40000004100 */
[----:B------:R-:W-:Y:S01]  /*1840*/  FMUL.FTZ R19, R16, R19 ;  /* 0x0000001310137220 */ /* 0x000fe20000410000 */
[----:B------:R-:W-:Y:S02]  /*1850*/  HADD2.F32 R16, -RZ, R17.H1_H1 ;  /* 0x30000011ff107230 */ /* 0x000fe40000004100 */
[----:B------:R-:W-:-:S03]  /*1860*/  HADD2.F32 R17, -RZ, R25.H0_H0 ;  /* 0x20000019ff117230 */ /* 0x000fc60000004100 */
[----:B------:R-:W-:Y:S02]  /*1870*/  FMUL.FTZ R76, R23, R16 ;  /* 0x00000010174c7220 */ /* 0x000fe40000410000 */
[----:B------:R-:W-:Y:S02]  /*1880*/  FFMA.FTZ R22, R22, R17, R19 ;  /* 0x0000001116167223 */ /* 0x000fe40000010013 */
[----:B------:R-:W-:Y:S01]  /*1890*/  FFMA.FTZ R21, R21, R24, R76 ;  /* 0x0000001815157223 */ /* 0x000fe2000001004c */
[C---:B------:R-:W-:Y:S01]  /*18a0*/  LEA R76, P2, R53.reuse, UR6, 0x1 ;  /* 0x00000006354c7c11 */ /* 0x040fe2000f8408ff */
[----:B------:R-:W0:Y:S03]  /*18b0*/  LDS.128 R16, [R69+0x10] ;  /* 0x0000100045107984 */ /* 0x000e260000000c00 */
[----:B------:R-:W-:-:S05]  /*18c0*/  LEA.HI.X R77, R53, UR7, R52, 0x1, P2 ;  /* 0x00000007354d7c11 */ /* 0x000fca00090f0c34 */
[----:B------:R1:W3:Y:S01]  /*18d0*/  LDG.E.64.CONSTANT R52, desc[UR10][R76.64] ;  /* 0x0000000a4c347981 */ /* 0x0002e2000c1e9b00 */
[----:B0-----:R-:W-:Y:S02]  /*18e0*/  HADD2.F32 R24, -RZ, R16.H0_H0 ;  /* 0x20000010ff187230 */ /* 0x001fe40000004100 */
[----:B--2---:R-:W-:-:S05]  /*18f0*/  HADD2.F32 R23, -RZ, R50.H0_H0 ;  /* 0x20000032ff177230 */ /* 0x004fca0000004100 */
[----:B------:R-:W-:Y:S01]  /*1900*/  FFMA.FTZ R23, R24, R23, R71 ;  /* 0x0000001718177223 */ /* 0x000fe20000010047 */
[----:B------:R-:W-:-:S04]  /*1910*/  LEA R24, P2, R27, UR6, 0x1 ;  /* 0x000000061b187c11 */ /* 0x000fc8000f8408ff */
[----:B------:R-:W-:-:S05]  /*1920*/  LEA.HI.X R25, R27, UR7, R26, 0x1, P2 ;  /* 0x000000071b197c11 */ /* 0x000fca00090f0c1a */
[----:B------:R0:W2:Y:S01]  /*1930*/  LDG.E.64.CONSTANT R26, desc[UR10][R24.64] ;  /* 0x0000000a181a7981 */ /* 0x0000a2000c1e9b00 */
[----:B-1----:R-:W-:-:S04]  /*1940*/  LEA R76, P2, R49, UR6, 0x1 ;  /* 0x00000006314c7c11 */ /* 0x002fc8000f8408ff */
[----:B------:R-:W-:-:S05]  /*1950*/  LEA.HI.X R77, R49, UR7, R48, 0x1, P2 ;  /* 0x00000007314d7c11 */ /* 0x000fca00090f0c30 */
[----:B------:R-:W4:Y:S01]  /*1960*/  LDG.E.64.CONSTANT R48, desc[UR10][R76.64] ;  /* 0x0000000a4c307981 */ /* 0x000f22000c1e9b00 */
[----:B0-----:R-:W-:-:S04]  /*1970*/  LEA R24, P2, R74, UR6, 0x1 ;  /* 0x000000064a187c11 */ /* 0x001fc8000f8408ff */
[----:B------:R-:W-:-:S06]  /*1980*/  LEA.HI.X R25, R74, UR7, R45, 0x1, P2 ;  /* 0x000000074a197c11 */ /* 0x000fcc00090f0c2d */
[----:B------:R-:W4:Y:S01]  /*1990*/  LDG.E.64.CONSTANT R24, desc[UR10][R24.64] ;  /* 0x0000000a18187981 */ /* 0x000f22000c1e9b00 */
[----:B------:R-:W-:-:S04]  /*19a0*/  LEA R74, P2, R37, UR6, 0x1 ;  /* 0x00000006254a7c11 */ /* 0x000fc8000f8408ff */
[----:B------:R-:W-:-:S05]  /*19b0*/  LEA.HI.X R75, R37, UR7, R36, 0x1, P2 ;  /* 0x00000007254b7c11 */ /* 0x000fca00090f0c24 */
[----:B------:R0:W4:Y:S02]  /*19c0*/  LDG.E.64.CONSTANT R36, desc[UR10][R74.64] ;  /* 0x0000000a4a247981 */ /* 0x000124000c1e9b00 */
[----:B0-----:R-:W-:-:S04]  /*19d0*/  LEA R74, P2, R38, UR6, 0x1 ;  /* 0x00000006264a7c11 */ /* 0x001fc8000f8408ff */
[----:B------:R-:W-:Y:S02]  /*19e0*/  LEA.HI.X R75, R38, UR7, R39, 0x1, P2 ;  /* 0x00000007264b7c11 */ /* 0x000fe400090f0c27 */
[----:B------:R-:W-:-:S03]  /*19f0*/  LEA R76, P2, R41, UR6, 0x1 ;  /* 0x00000006294c7c11 */ /* 0x000fc6000f8408ff */
[----:B------:R-:W4:Y:S01]  /*1a00*/  LDG.E.64.CONSTANT R38, desc[UR10][R74.64] ;  /* 0x0000000a4a267981 */ /* 0x000f22000c1e9b00 */
[----:B------:R-:W-:-:S05]  /*1a10*/  LEA.HI.X R77, R41, UR7, R40, 0x1, P2 ;  /* 0x00000007294d7c11 */ /* 0x000fca00090f0c28 */
[----:B------:R0:W4:Y:S01]  /*1a20*/  LDG.E.64.CONSTANT R40, desc[UR10][R76.64] ;  /* 0x0000000a4c287981 */ /* 0x000122000c1e9b00 */
[----:B------:R-:W-:Y:S02]  /*1a30*/  IADD3.X R45, R60, R42, R57, P0, P1 ;  /* 0x0000002a3c2d7210 */ /* 0x000fe400007e2439 */
[----:B0-----:R-:W-:-:S04]  /*1a40*/  LEA R76, P2, R43, UR6, 0x1 ;  /* 0x000000062b4c7c11 */ /* 0x001fc8000f8408ff */
[----:B------:R-:W-:Y:S02]  /*1a50*/  LEA.HI.X R77, R43, UR7, R70, 0x1, P2 ;  /* 0x000000072b4d7c11 */ /* 0x000fe400090f0c46 */
[----:B------:R-:W-:-:S03]  /*1a60*/  LEA R70, P0, R44, UR6, 0x1 ;  /* 0x000000062c467c11 */ /* 0x000fc6000f8008ff */
[----:B------:R-:W4:Y:S01]  /*1a70*/  LDG.E.64.CONSTANT R42, desc[UR10][R76.64] ;  /* 0x0000000a4c2a7981 */ /* 0x000f22000c1e9b00 */
[----:B------:R-:W-:-:S05]  /*1a80*/  LEA.HI.X R71, R44, UR7, R45, 0x1, P0 ;  /* 0x000000072c477c11 */ /* 0x000fca00080f0c2d */
[----:B------:R0:W4:Y:S01]  /*1a90*/  LDG.E.64.CONSTANT R44, desc[UR10][R70.64] ;  /* 0x0000000a462c7981 */ /* 0x000122000c1e9b00 */
[----:B------:R-:W-:Y:S02]  /*1aa0*/  HADD2.F32 R75, -RZ, R16.H1_H1 ;  /* 0x30000010ff4b7230 */ /* 0x000fe40000004100 */
[----:B------:R-:W-:Y:S02]  /*1ab0*/  HADD2.F32 R16, -RZ, R50.H1_H1 ;  /* 0x30000032ff107230 */ /* 0x000fe40000004100 */
[--C-:B------:R-:W-:Y:S02]  /*1ac0*/  HADD2.F32 R50, -RZ, R51.reuse.H0_H0 ;  /* 0x20000033ff327230 */ /* 0x100fe40000004100 */
[----:B------:R-:W-:Y:S02]  /*1ad0*/  HADD2.F32 R51, -RZ, R51.H1_H1 ;  /* 0x30000033ff337230 */ /* 0x000fe40000004100 */
[----:B------:R-:W-:Y:S01]  /*1ae0*/  FFMA.FTZ R16, R75, R16, R20 ;  /* 0x000000104b107223 */ /* 0x000fe20000010014 */
[----:B------:R-:W-:-:S02]  /*1af0*/  HADD2.F32 R20, -RZ, R17.H1_H1 ;  /* 0x30000011ff147230 */ /* 0x000fc40000004100 */
[----:B------:R-:W-:-:S03]  /*1b00*/  HADD2.F32 R75, -RZ, R17.H0_H0 ;  /* 0x20000011ff4b7230 */ /* 0x000fc60000004100 */
[----:B------:R-:W-:Y:S01]  /*1b10*/  FFMA.FTZ R17, R20, R51, R21 ;  /* 0x0000003314117223 */ /* 0x000fe20000010015 */
[----:B------:R-:W-:Y:S02]  /*1b20*/  HADD2.F32 R20, -RZ, R18.H0_H0 ;  /* 0x20000012ff147230 */ /* 0x000fe40000004100 */
[----:B---3--:R-:W-:Y:S02]  /*1b30*/  HADD2.F32 R51, -RZ, R52.H0_H0 ;  /* 0x20000034ff337230 */ /* 0x008fe40000004100 */
[----:B------:R-:W-:-:S03]  /*1b40*/  FFMA.FTZ R50, R75, R50, R22 ;  /* 0x000000324b327223 */ /* 0x000fc60000010016 */
[----:B------:R-:W-:Y:S02]  /*1b50*/  FFMA.FTZ R51, R20, R51, R23 ;  /* 0x0000003314337223 */ /* 0x000fe40000010017 */
[----:B------:R-:W1:Y:S01]  /*1b60*/  LDS.128 R20, [R69+0x20] ;  /* 0x0000200045147984 */ /* 0x000e620000000c00 */
[----:B0-----:R-:W-:Y:S02]  /*1b70*/  HADD2.F32 R71, -RZ, R18.H1_H1 ;  /* 0x30000012ff477230 */ /* 0x001fe40000004100 */
        /* <DEDUP_REMOVED lines=8> */
[--C-:B-1----:R-:W-:Y:S02]  /*1c00*/  HADD2.F32 R18, -RZ, R20.reuse.H0_H0 ;  /* 0x20000014ff127230 */ /* 0x102fe40000004100 */
[----:B------:R-:W-:Y:S02]  /*1c10*/  HADD2.F32 R17, -RZ, R20.H1_H1 ;  /* 0x30000014ff117230 */ /* 0x000fe40000004100 */
[--C-:B------:R-:W-:Y:S02]  /*1c20*/  HADD2.F32 R53, -RZ, R21.reuse.H0_H0 ;  /* 0x20000015ff357230 */ /* 0x100fe40000004100 */
[----:B------:R-:W-:Y:S01]  /*1c30*/  HADD2.F32 R21, -RZ, R21.H1_H1 ;  /* 0x30000015ff157230 */ /* 0x000fe20000004100 */
[----:B------:R-:W-:Y:S01]  /*1c40*/  UMOV UR4, 0xffffffff ;  /* 0xffffffff00047882 */ /* 0x000fe20000000000 */
[----:B--2---:R-:W-:-:S02]  /*1c50*/  HADD2.F32 R19, -RZ, R26.H0_H0 ;  /* 0x2000001aff137230 */ /* 0x004fc40000004100 */
[----:B------:R-:W-:-:S03]  /*1c60*/  HADD2.F32 R20, -RZ, R26.H1_H1 ;  /* 0x3000001aff147230 */ /* 0x000fc60000004100 */
[----:B------:R-:W-:Y:S02]  /*1c70*/  FFMA.FTZ R51, R18, R19, R51 ;  /* 0x0000001312337223 */ /* 0x000fe40000010033 */
[----:B------:R-:W-:Y:S02]  /*1c80*/  FFMA.FTZ R20, R17, R20, R16 ;  /* 0x0000001411147223 */ /* 0x000fe40000010010 */
[----:B------:R-:W0:Y:S01]  /*1c90*/  LDS.128 R16, [R69+0x30] ;  /* 0x0000300045107984 */ /* 0x000e220000000c00 */
[--C-:B------:R-:W-:Y:S02]  /*1ca0*/  HADD2.F32 R26, -RZ, R27.reuse.H0_H0 ;  /* 0x2000001bff1a7230 */ /* 0x100fe40000004100 */
[----:B------:R-:W-:-:S03]  /*1cb0*/  HADD2.F32 R27, -RZ, R27.H1_H1 ;  /* 0x3000001bff1b7230 */ /* 0x000fc60000004100 */
[----:B------:R-:W-:Y:S01]  /*1cc0*/  FFMA.FTZ R50, R53, R26, R50 ;  /* 0x0000001a35327223 */ /* 0x000fe20000010032 */
[----:B------:R-:W-:Y:S02]  /*1cd0*/  HADD2.F32 R26, -RZ, R22.H0_H0 ;  /* 0x20000016ff1a7230 */ /* 0x000fe40000004100 */
[----:B------:R-:W-:Y:S01]  /*1ce0*/  FFMA.FTZ R52, R21, R27, R52 ;  /* 0x0000001b15347223 */ /* 0x000fe20000010034 */
[----:B----4-:R-:W-:Y:S02]  /*1cf0*/  HADD2.F32 R21, -RZ, R48.H0_H0 ;  /* 0x20000030ff157230 */ /* 0x010fe40000004100 */
[----:B------:R-:W-:-:S03]  /*1d00*/  HADD2.F32 R27, -RZ, R23.H0_H0 ;  /* 0x20000017ff1b7230 */ /* 0x000fc60000004100 */
[----:B------:R-:W-:Y:S01]  /*1d10*/  FFMA.FTZ R51, R26, R21, R51 ;  /* 0x000000151a337223 */ /* 0x000fe20000010033 */
[----:B------:R-:W-:Y:S02]  /*1d20*/  HADD2.F32 R21, -RZ, R22.H1_H1 ;  /* 0x30000016ff157230 */ /* 0x000fe40000004100 */
[----:B------:R-:W-:Y:S02]  /*1d30*/  HADD2.F32 R26, -RZ, R48.H1_H1 ;  /* 0x30000030ff1a7230 */ /* 0x000fe40000004100 */
[----:B------:R-:W-:Y:S02]  /*1d40*/  HADD2.F32 R22, -RZ, R49.H0_H0 ;  /* 0x20000031ff167230 */ /* 0x000fe40000004100 */
[----:B------:R-:W-:Y:S02]  /*1d50*/  HADD2.F32 R53, -RZ, R23.H1_H1 ;  /* 0x30000017ff357230 */ /* 0x000fe40000004100 */
[----:B------:R-:W-:Y:S01]  /*1d60*/  FFMA.FTZ R26, R21, R26, R20 ;  /* 0x0000001a151a7223 */ /* 0x000fe20000010014 */
[----:B------:R-:W-:Y:S01]  /*1d70*/  FFMA.FTZ R50, R27, R22, R50 ;  /* 0x000000161b327223 */ /* 0x000fe20000010032 */
[----:B------:R-:W-:Y:S01]  /*1d80*/  HADD2.F32 R49, -RZ, R49.H1_H1 ;  /* 0x30000031ff317230 */ /* 0x000fe20000004100 */
[----:B------:R-:W1:Y:S01]  /*1d90*/  LDS.128 R20, [R69+0x40] ;  /* 0x0000400045147984 */ /* 0x000e620000000c00 */
[----:B------:R-:W-:-:S03]  /*1da0*/  HADD2.F32 R27, -RZ, R24.H0_H0 ;  /* 0x20000018ff1b7230 */ /* 0x000fc60000004100 */
[----:B------:R-:W-:Y:S01]  /*1db0*/  FFMA.FTZ R52, R53, R49, R52 ;  /* 0x0000003135347223 */ /* 0x000fe20000010034 */
[----:B------:R-:W-:Y:S02]  /*1dc0*/  HADD2.F32 R49, -RZ, R25.H1_H1 ;  /* 0x30000019ff317230 */ /* 0x000fe40000004100 */
[----:B------:R-:W-:Y:S02]  /*1dd0*/  HADD2.F32 R24, -RZ, R24.H1_H1 ;  /* 0x30000018ff187230 */ /* 0x000fe40000004100 */
[----:B0-----:R-:W-:-:S05]  /*1de0*/  HADD2.F32 R48, -RZ, R16.H0_H0 ;  /* 0x20000010ff307230 */ /* 0x001fca0000004100 */
[----:B------:R-:W-:Y:S01]  /*1df0*/  FFMA.FTZ R51, R48, R27, R51 ;  /* 0x0000001b30337223 */ /* 0x000fe20000010033 */
[----:B------:R-:W-:Y:S02]  /*1e00*/  HADD2.F32 R48, -RZ, R25.H0_H0 ;  /* 0x20000019ff307230 */ /* 0x000fe40000004100 */
[----:B------:R-:W-:Y:S02]  /*1e10*/  HADD2.F32 R25, -RZ, R16.H1_H1 ;  /* 0x30000010ff197230 */ /* 0x000fe40000004100 */
        /* <DEDUP_REMOVED lines=8> */
[----:B------:R-:W-:-:S03]  /*1ea0*/  HADD2.F32 R49, -RZ, R19.H0_H0 ;  /* 0x20000013ff317230 */ /* 0x000fc60000004100 */
[----:B------:R-:W-:Y:S01]  /*1eb0*/  FFMA.FTZ R51, R48, R17, R51 ;  /* 0x0000001130337223 */ /* 0x000fe20000010033 */
[----:B------:R-:W-:Y:S02]  /*1ec0*/  HADD2.F32 R17, -RZ, R18.H1_H1 ;  /* 0x30000012ff117230 */ /* 0x000fe40000004100 */
[----:B------:R-:W-:Y:S02]  /*1ed0*/  HADD2.F32 R18, -RZ, R37.H0_H0 ;  /* 0x20000025ff127230 */ /* 0x000fe40000004100 */
[----:B------:R-:W-:Y:S02]  /*1ee0*/  HADD2.F32 R19, -RZ, R19.H1_H1 ;  /* 0x30000013ff137230 */ /* 0x000fe40000004100 */
[----:B------:R-:W-:Y:S02]  /*1ef0*/  HADD2.F32 R36, -RZ, R36.H1_H1 ;  /* 0x30000024ff247230 */ /* 0x000fe40000004100 */
[----:B------:R-:W-:-:S03]  /*1f00*/  HADD2.F32 R37, -RZ, R37.H1_H1 ;  /* 0x30000025ff257230 */ /* 0x000fc60000004100 */
[----:B------:R-:W-:Y:S01]  /*1f10*/  FFMA.FTZ R16, R17, R36, R16 ;  /* 0x0000002411107223 */ /* 0x000fe20000010010 */
[--C-:B-1----:R-:W-:Y:S02]  /*1f20*/  HADD2.F32 R36, -RZ, R20.reuse.H0_H0 ;  /* 0x20000014ff247230 */ /* 0x102fe40000004100 */
[----:B------:R-:W-:Y:S01]  /*1f30*/  FFMA.FTZ R52, R19, R37, R52 ;  /* 0x0000002513347223 */ /* 0x000fe20000010034 */
[----:B------:R-:W-:Y:S02]  /*1f40*/  HADD2.F32 R19, -RZ, R20.H1_H1 ;  /* 0x30000014ff137230 */ /* 0x000fe40000004100 */
[--C-:B------:R-:W-:Y:S02]  /*1f50*/  HADD2.F32 R20, -RZ, R38.reuse.H0_H0 ;  /* 0x20000026ff147230 */ /* 0x100fe40000004100 */
[----:B------:R-:W-:Y:S02]  /*1f60*/  HADD2.F32 R38, -RZ, R38.H1_H1 ;  /* 0x30000026ff267230 */ /* 0x000fe40000004100 */
[----:B------:R-:W-:-:S02]  /*1f70*/  HADD2.F32 R17, -RZ, R22.H0_H0 ;  /* 0x20000016ff117230 */ /* 0x000fc40000004100 */
[----:B------:R-:W-:Y:S01]  /*1f80*/  FFMA.FTZ R20, R36, R20, R51 ;  /* 0x0000001424147223 */ /* 0x000fe20000010033 */
[----:B------:R-:W-:Y:S01]  /*1f90*/  FFMA.FTZ R19, R19, R38, R16 ;  /* 0x0000002613137223 */ /* 0x000fe20000010010 */
[----:B------:R-:W-:Y:S02]  /*1fa0*/  HADD2.F32 R16, -RZ, R40.H0_H0 ;  /* 0x20000028ff107230 */ /* 0x000fe40000004100 */
[----:B------:R-:W-:Y:S01]  /*1fb0*/  FFMA.FTZ R50, R49, R18, R50 ;  /* 0x0000001231327223 */ /* 0x000fe20000010032 */
[----:B------:R-:W-:Y:S02]  /*1fc0*/  HADD2.F32 R37, -RZ, R21.H0_H0 ;  /* 0x20000015ff257230 */ /* 0x000fe40000004100 */
[----:B------:R-:W-:Y:S02]  /*1fd0*/  HADD2.F32 R48, -RZ, R39.H0_H0 ;  /* 0x20000027ff307230 */ /* 0x000fe40000004100 */
[----:B------:R-:W-:Y:S01]  /*1fe0*/  FFMA.FTZ R16, R17, R16, R20 ;  /* 0x0000001011107223 */ /* 0x000fe20000010014 */
[----:B------:R-:W-:-:S02]  /*1ff0*/  HADD2.F32 R21, -RZ, R21.H1_H1 ;  /* 0x30000015ff157230 */ /* 0x000fc40000004100 */
[----:B------:R-:W-:Y:S02]  /*2000*/  HADD2.F32 R22, -RZ, R22.H1_H1 ;  /* 0x30000016ff167230 */ /* 0x000fe40000004100 */
[----:B------:R-:W-:Y:S02]  /*2010*/  HADD2.F32 R39, -RZ, R39.H1_H1 ;  /* 0x30000027ff277230 */ /* 0x000fe40000004100 */
[----:B------:R-:W-:Y:S02]  /*2020*/  HADD2.F32 R40, -RZ, R40.H1_H1 ;  /* 0x30000028ff287230 */ /* 0x000fe40000004100 */
[----:B0-----:R-:W-:Y:S02]  /*2030*/  HADD2.F32 R17, -RZ, R24.H0_H0 ;  /* 0x20000018ff117230 */ /* 0x001fe40000004100 */
[----:B------:R-:W-:Y:S02]  /*2040*/  HADD2.F32 R20, -RZ, R42.H0_H0 ;  /* 0x2000002aff147230 */ /* 0x000fe40000004100 */
[----:B------:R-:W-:Y:S01]  /*2050*/  FFMA.FTZ R37, R37, R48, R50 ;  /* 0x0000003025257223 */ /* 0x000fe20000010032 */
[----:B------:R-:W-:-:S02]  /*2060*/  HADD2.F32 R18, -RZ, R23.H0_H0 ;  /* 0x20000017ff127230 */ /* 0x000fc40000004100 */
[----:B------:R-:W-:Y:S02]  /*2070*/  HADD2.F32 R36, -RZ, R41.H0_H0 ;  /* 0x20000029ff247230 */ /* 0x000fe40000004100 */
        /* <DEDUP_REMOVED lines=8> */
[----:B------:R-:W-:Y:S02]  /*2100*/  HADD2.F32 R17, -RZ, R43.H0_H0 ;  /* 0x2000002bff117230 */ /* 0x000fe40000004100 */
[----:B------:R-:W-:Y:S02]  /*2110*/  HADD2.F32 R25, -RZ, R26.H0_H0 ;  /* 0x2000001aff197230 */ /* 0x000fe40000004100 */
[----:B------:R-:W-:Y:S02]  /*2120*/  HADD2.F32 R20, -RZ, R44.H0_H0 ;  /* 0x2000002cff147230 */ /* 0x000fe40000004100 */
[----:B------:R-:W-:Y:S01]  /*2130*/  FFMA.FTZ R19, R24, R42, R19 ;  /* 0x0000002a18137223 */ /* 0x000fe20000010013 */
[----:B------:R-:W-:Y:S02]  /*2140*/  HADD2.F32 R23, -RZ, R23.H1_H1 ;  /* 0x30000017ff177230 */ /* 0x000fe40000004100 */
[----:B------:R-:W-:Y:S02]  /*2150*/  HADD2.F32 R41, -RZ, R41.H1_H1 ;  /* 0x30000029ff297230 */ /* 0x000fe40000004100 */
[----:B------:R-:W-:-:S02]  /*2160*/  HADD2.F32 R26, -RZ, R26.H1_H1 ;  /* 0x3000001aff1a7230 */ /* 0x000fc40000004100 */
[----:B------:R-:W-:Y:S02]  /*2170*/  HADD2.F32 R44, -RZ, R44.H1_H1 ;  /* 0x3000002cff2c7230 */ /* 0x000fe40000004100 */
[----:B------:R-:W-:Y:S01]  /*2180*/  FFMA.FTZ R17, R21, R17, R18 ;  /* 0x0000001115117223 */ /* 0x000fe20000010012 */
[----:B------:R-:W-:Y:S02]  /*2190*/  HADD2.F32 R36, -RZ, R27.H0_H0 ;  /* 0x2000001bff247230 */ /* 0x000fe40000004100 */
[----:B------:R-:W-:Y:S01]  /*21a0*/  FFMA.FTZ R23, R23, R41, R52 ;  /* 0x0000002917177223 */ /* 0x000fe20000010034 */
[----:B------:R-:W-:Y:S02]  /*21b0*/  HADD2.F32 R43, -RZ, R43.H1_H1 ;  /* 0x3000002bff2b7230 */ /* 0x000fe40000004100 */
[----:B------:R-:W-:Y:S01]  /*21c0*/  FFMA.FTZ R16, R25, R20, R16 ;  /* 0x0000001419107223 */ /* 0x000fe20000010010 */
[----:B------:R-:W-:Y:S02]  /*21d0*/  HADD2.F32 R18, -RZ, R45.H0_H0 ;  /* 0x2000002dff127230 */ /* 0x000fe40000004100 */
[----:B------:R-:W-:Y:S01]  /*21e0*/  FFMA.FTZ R19, R26, R44, R19 ;  /* 0x0000002c1a137223 */ /* 0x000fe20000010013 */
[----:B------:R-:W-:-:S02]  /*21f0*/  HADD2.F32 R27, -RZ, R27.H1_H1 ;  /* 0x3000001bff1b7230 */ /* 0x000fc40000004100 */
        /* <DEDUP_REMOVED lines=9> */
.L_x_23992:
        /* <DEDUP_REMOVED lines=15> */
.L_x_23945:
[----:B------:R-:W-:Y:S05]  /*2380*/  BSYNC B1 ;  /* 0x0000000000017941 */ /* 0x000fea0003800000 */
.L_x_23944:
[----:B------:R-:W-:Y:S01]  /*2390*/  IADD3 R2, P0, R2, 0x10, RZ ;  /* 0x0000001002027810 */ /* 0x000fe20007f1e0ff */
[----:B------:R-:W-:Y:S02]  /*23a0*/  VIADD R59, R59, 0x40 ;  /* 0x000000403b3b7836 */ /* 0x000fe40000000000 */
[----:B-1----:R-:W-:Y:S01]  /*23b0*/  VIADD R58, R58, 0x100 ;  /* 0x000001003a3a7836 */ /* 0x002fe20000000000 */
[----:B------:R-:W-:Y:S01]  /*23c0*/  IADD3.X R3, RZ, R3, RZ, P0, !PT ;  /* 0x00000003ff037210 */ /* 0x000fe200007fe4ff */
[----:B------:R-:W-:Y:S01]  /*23d0*/  VIADD R56, R56, 0x40 ;  /* 0x0000004038387836 */ /* 0x000fe20000000000 */
[----:B------:R-:W-:Y:S07]  /*23e0*/  @!P2 BRA `(.L_x_23946) ;  /* 0xffffffec00d0a947 */ /* 0x000fee000383ffff */
.L_x_23942:
[----:B------:R-:W-:Y:S05]  /*23f0*/  BSYNC B0 ;  /* 0x0000000000007941 */ /* 0x000fea0003800000 */
.L_x_23941:
        /* <DEDUP_REMOVED lines=19> */
.L_x_23998:
        /* <DEDUP_REMOVED lines=11> */
[----:B--2---:R-:W-:Y:S01]  /*25e0*/  IMAD.MOV.U32 R4, RZ, RZ, -0x800001 ;  /* 0xff7fffffff047424 */ /* 0x004fe200078e00ff */
[----:B------:R-:W-:-:S03]  /*25f0*/  ISETP.GE.AND P1, PT, R37, R66, PT ;  /* 0x000000422500720c */ /* 0x000fc60003f26270 */
[----:B------:R-:W-:Y:S08]  /*2600*/  BSSY B0, `(.L_x_23948) ;  /* 0x00000f7000007945 */ /* 0x000ff00003800000 */
[----:B------:R-:W2:Y:S01]  /*2610*/  @!P0 S2R R5, SR_CgaCtaId ;  /* 0x0000000000058919 */ /* 0x000ea20000008800 */
[----:B------:R-:W-:-:S04]  /*2620*/  @!P0 MOV R2, 0x400 ;  /* 0x0000040000028802 */ /* 0x000fc80000000f00 */
[----:B------:R-:W-:-:S04]  /*2630*/  @!P0 IADD3 R2, R2, 0xc0, RZ ;  /* 0x000000c002028810 */ /* 0x000fc80007ffe0ff */
        /* <DEDUP_REMOVED lines=34> */
.L_x_23952:
        /* <DEDUP_REMOVED lines=11> */
.L_x_23951:
[----:B------:R-:W-:Y:S05]  /*2910*/  BSYNC B1 ;  /* 0x0000000000017941 */ /* 0x000fea0003800000 */
.L_x_23950:
        /* <DEDUP_REMOVED lines=14> */
.L_x_23955:
[----:B------:R-:W1:Y:S01]  /*2a00*/  LDS R9, [R4+-0x400] ;  /* 0xfffc000004097984 */ /* 0x000e620000000800 */
[----:B------:R-:W-:-:S03]  /*2a10*/  IADD3 R7, R7, 0x800, RZ ;  /* 0x0000080007077810 */ /* 0x000fc60007ffe0ff */
[----:B------:R-:W2:Y:S01]  /*2a20*/  LDS R11, [R4+-0x200] ;  /* 0xfffe0000040b7984 */ /* 0x000ea20000000800 */
[----:B------:R-:W-:-:S03]  /*2a30*/  ISETP.GE.AND P2, PT, R7, R6, PT ;  /* 0x000000060700720c */ /* 0x000fc60003f46270 */
[----:B------:R-:W3:Y:S04]  /*2a40*/  LDS R13, [R4] ;  /* 0x00000000040d7984 */ /* 0x000ee80000000800 */
[----:B------:R-:W4:Y:S04]  /*2a50*/  LDS R15, [R4+0x200] ;  /* 0x00020000040f7984 */ /* 0x000f280000000800 */
[----:B0-----:R-:W0:Y:S04]  /*2a60*/  LDS R17, [R4+0x400] ;  /* 0x0004000004117984 */ /* 0x001e280000000800 */
        /* <DEDUP_REMOVED lines=24> */
[----:B------:R-:W-:Y:S02]  /*2bf0*/  FADD.FTZ R21, -R2, R21 ;  /* 0x0000001502157221 */ /* 0x000fe40000010100 */
        /* <DEDUP_REMOVED lines=13> */
[C---:B------:R-:W-:Y:S02]  /*2cd0*/  FADD.FTZ R29, -R2.reuse, R29 ;  /* 0x0000001d021d7221 */ /* 0x040fe40000010100 */
[----:B------:R-:W-:Y:S01]  /*2ce0*/  FMUL.FTZ R27, R27, 1.4426950216293334961 ;  /* 0x3fb8aa3b1b1b7820 */ /* 0x000fe20000410000 */
[----:B------:R-:W1:Y:S01]  /*2cf0*/  MUFU.EX2 R17, R17 ;  /* 0x0000001100117308 */ /* 0x000e620000000800 */
[----:B--2---:R-:W-:Y:S01]  /*2d00*/  FADD.FTZ R5, R5, R13 ;  /* 0x0000000d05057221 */ /* 0x004fe20000010000 */
[----:B------:R-:W-:Y:S01]  /*2d10*/  FMUL.FTZ R29, R29, 1.4426950216293334961 ;  /* 0x3fb8aa3b1d1d7820 */ /* 0x000fe20000410000 */
[C---:B------:R-:W-:Y:S01]  /*2d20*/  FADD.FTZ R9, -R2.reuse, R9 ;  /* 0x0000000902097221 */ /* 0x040fe20000010100 */
[----:B------:R-:W-:Y:S03]  /*2d30*/  STS [R4], R13 ;  /* 0x0000000d04007388 */ /* 0x000fe60000000800 */
[----:B------:R-:W-:Y:S01]  /*2d40*/  FMUL.FTZ R9, R9, 1.4426950216293334961 ;  /* 0x3fb8aa3b09097820 */ /* 0x000fe20000410000 */
[----:B------:R-:W2:Y:S01]  /*2d50*/  MUFU.EX2 R19, R19 ;  /* 0x0000001300137308 */ /* 0x000ea20000000800 */
[----:B---3--:R-:W-:Y:S01]  /*2d60*/  FADD.FTZ R5, R5, R15 ;  /* 0x0000000f05057221 */ /* 0x008fe20000010000 */
[C---:B------:R-:W-:Y:S01]  /*2d70*/  FADD.FTZ R31, -R2.reuse, R31 ;  /* 0x0000001f021f7221 */ /* 0x040fe20000010100 */
[C---:B----4-:R-:W-:Y:S01]  /*2d80*/  FADD.FTZ R33, -R2.reuse, R33 ;  /* 0x0000002102217221 */ /* 0x050fe20000010100 */
        /* <DEDUP_REMOVED lines=43> */
.L_x_23954:
[----:B------:R-:W-:Y:S05]  /*3040*/  BSYNC B1 ;  /* 0x0000000000017941 */ /* 0x000fea0003800000 */
.L_x_23953:
        /* <DEDUP_REMOVED lines=55> */
.L_x_23957:
[----:B------:R-:W-:Y:S05]  /*33c0*/  BSYNC B1 ;  /* 0x0000000000017941 */ /* 0x000fea0003800000 */
.L_x_23956:
        /* <DEDUP_REMOVED lines=26> */
.L_x_23949:
[----:B------:R-:W-:Y:S05]  /*3570*/  BSYNC B0 ;  /* 0x0000000000007941 */ /* 0x000fea0003800000 */
.L_x_23948:
        /* <DEDUP_REMOVED lines=59> */
.L_x_23962:
        /* <DEDUP_REMOVED lines=8> */
.L_x_23961:
[----:B------:R-:W-:Y:S05]  /*39b0*/  BSYNC B1 ;  /* 0x0000000000017941 */ /* 0x000fea0003800000 */
.L_x_23960:
        /* <DEDUP_REMOVED lines=14> */
.L_x_23965:
[----:B------:R-:W2:Y:S01]  /*3aa0*/  LDS R8, [R6+-0x400] ;  /* 0xfffc000006087984 */ /* 0x000ea20000000800 */
[----:B------:R-:W-:-:S03]  /*3ab0*/  IADD3 R7, R7, 0x800, RZ ;  /* 0x0000080007077810 */ /* 0x000fc60007ffe0ff */
[----:B------:R-:W3:Y:S01]  /*3ac0*/  LDS R10, [R6+-0x200] ;  /* 0xfffe0000060a7984 */ /* 0x000ee20000000800 */
        /* <DEDUP_REMOVED lines=49> */
.L_x_23964:
[----:B------:R-:W-:Y:S05]  /*3de0*/  BSYNC B1 ;  /* 0x0000000000017941 */ /* 0x000fea0003800000 */
.L_x_23963:
        /* <DEDUP_REMOVED lines=31> */
.L_x_23967:
[----:B------:R-:W-:Y:S05]  /*3fe0*/  BSYNC B1 ;  /* 0x0000000000017941 */ /* 0x000fea0003800000 */
.L_x_23966:
        /* <DEDUP_REMOVED lines=14> */
.L_x_23959:
[----:B------:R-:W-:Y:S05]  /*40d0*/  BSYNC B0 ;  /* 0x0000000000007941 */ /* 0x000fea0003800000 */
.L_x_23958:
        /* <DEDUP_REMOVED lines=32> */
.L_x_23969:
[----:B------:R-:W-:Y:S05]  /*42e0*/  BSYNC B0 ;  /* 0x0000000000007941 */ /* 0x000fea0003800000 */
.L_x_23968:
        /* <DEDUP_REMOVED lines=8> */
.L_x_23971:
[----:B------:R-:W0:Y:S01]  /*4370*/  S2UR UR4, SR_CTAID.Y ;  /* 0x00000000000479c3 */ /* 0x000e220000002600 */
[----:B------:R-:W0:Y:S01]  /*4380*/  S2R R56, SR_CTAID.Z ;  /* 0x0000000000387919 */ /* 0x000e220000002700 */
[----:B-1--4-:R-:W-:Y:S01]  /*4390*/  LEA.HI R2, R38, R38, RZ, 0x1 ;  /* 0x0000002626027211 */ /* 0x012fe200078f08ff */
[----:B------:R-:W-:Y:S01]  /*43a0*/  ULDC.64 UR6, c[0x0][0x248] ;  /* 0x0000920000067ab9 */ /* 0x000fe20000000a00 */
[----:B------:R-:W-:Y:S01]  /*43b0*/  IADD3 R47, -R36, -0x1, R3 ;  /* 0xffffffff242f7810 */ /* 0x000fe20007ffe103 */
[----:B------:R-:W-:Y:S01]  /*43c0*/  IMAD.MOV.U32 R39, RZ, RZ, RZ ;  /* 0x000000ffff277224 */ /* 0x000fe200078e00ff */
[C---:B--23--:R-:W-:Y:S01]  /*43d0*/  LOP3.LUT R5, R2.reuse, 0xfffffffe, RZ, 0xc0, !PT ;  /* 0xfffffffe02057812 */ /* 0x04cfe200078ec0ff */
[----:B------:R-:W-:Y:S01]  /*43e0*/  IMAD.SHL.U32 R2, R2, 0x8, RZ ;  /* 0x0000000802027824 */ /* 0x000fe200078e00ff */
[----:B------:R-:W0:Y:S01]  /*43f0*/  LDC R4, c[0x0][0x258] ;  /* 0x00009600ff047b82 */ /* 0x000e220000000800 */
[----:B------:R-:W-:Y:S02]  /*4400*/  SHF.R.S32.HI R7, RZ, 0x1f, R63 ;  /* 0x0000001fff077819 */ /* 0x000fe4000001143f */
[----:B------:R-:W-:-:S02]  /*4410*/  CS2R R42, SRZ ;  /* 0x00000000002a7805 */ /* 0x000fc4000001ff00 */
[----:B------:R-:W-:Y:S02]  /*4420*/  IADD3 R5, R38, -R5, RZ ;  /* 0x8000000526057210 */ /* 0x000fe40007ffe0ff */
[----:B------:R-:W-:Y:S02]  /*4430*/  CS2R R44, SRZ ;  /* 0x00000000002c7805 */ /* 0x000fe4000001ff00 */
[----:B------:R-:W-:Y:S01]  /*4440*/  LOP3.LUT R2, R2, 0xfffffff0, RZ, 0xc0, !PT ;  /* 0xfffffff002027812 */ /* 0x000fe200078ec0ff */
[----:B------:R-:W1:Y:S01]  /*4450*/  S2UR UR5, SR_CgaCtaId ;  /* 0x00000000000579c3 */ /* 0x000e620000008800 */
[----:B------:R-:W-:Y:S02]  /*4460*/  IMAD.SHL.U32 R3, R5, 0x8, RZ ;  /* 0x0000000805037824 */ /* 0x000fe400078e00ff */
[----:B------:R-:W-:Y:S02]  /*4470*/  IMAD R51, R36, 0x2, R5 ;  /* 0x0000000224337824 */ /* 0x000fe400078e0205 */
[----:B------:R-:W-:-:S02]  /*4480*/  IMAD.IADD R46, R3, 0x1, R2 ;  /* 0x00000001032e7824 */ /* 0x000fc400078e0202 */
[----:B------:R-:W-:Y:S01]  /*4490*/  IMAD R3, R36, 0x10, R3 ;  /* 0x0000001024037824 */ /* 0x000fe200078e0203 */
[----:B------:R-:W2:Y:S01]  /*44a0*/  LDC R50, c[0x0][0x26c] ;  /* 0x00009b00ff327b82 */ /* 0x000ea20000000800 */
[C---:B------:R-:W-:Y:S01]  /*44b0*/  VIADD R52, R46.reuse, 0x200 ;  /* 0x000002002e347836 */ /* 0x040fe20000000000 */
[C---:B------:R-:W-:Y:S01]  /*44c0*/  IADD3 R55, R46.reuse, 0x500, RZ ;  /* 0x000005002e377810 */ /* 0x040fe20007ffe0ff */
[C---:B------:R-:W-:Y:S02]  /*44d0*/  VIADD R53, R46.reuse, 0x300 ;  /* 0x000003002e357836 */ /* 0x040fe40000000000 */
[----:B------:R-:W-:Y:S02]  /*44e0*/  VIADD R54, R46, 0x400 ;  /* 0x000004002e367836 */ /* 0x000fe40000000000 */
[----:B0-----:R-:W-:Y:S01]  /*44f0*/  IMAD R4, R4, UR4, RZ ;  /* 0x0000000404047c24 */ /* 0x001fe2000f8e02ff */
[----:B------:R-:W-:Y:S01]  /*4500*/  UMOV UR4, 0x400 ;  /* 0x0000040000047882 */ /* 0x000fe20000000000 */
[C---:B------:R-:W-:Y:S01]  /*4510*/  IMAD R47, R56.reuse, -0x20, R47 ;  /* 0xffffffe0382f7824 */ /* 0x040fe200078e022f */
[----:B------:R-:W-:Y:S01]  /*4520*/  UIADD3 UR4, UR4, 0xe0, URZ ;  /* 0x000000e004047890 */ /* 0x000fe2000fffe03f */
[----:B------:R-:W-:-:S02]  /*4530*/  LEA R56, R56, R3, 0x9 ;  /* 0x0000000338387211 */ /* 0x000fc400078e48ff */
[----:B------:R-:W-:Y:S01]  /*4540*/  IADD3 R49, P0, R4, R63, RZ ;  /* 0x0000003f04317210 */ /* 0x000fe20007f1e0ff */
[----:B-1----:R-:W-:Y:S02]  /*4550*/  ULEA UR4, UR5, UR4, 0x18 ;  /* 0x0000000405047291 */ /* 0x002fe4000f8ec03f */
[----:B------:R-:W-:Y:S01]  /*4560*/  VIADD R56, R56, 0x7 ;  /* 0x0000000738387836 */ /* 0x000fe20000000000 */
[----:B------:R-:W-:Y:S02]  /*4570*/  LEA.HI.X.SX32 R4, R4, R7, 0x1, P0 ;  /* 0x0000000704047211 */ /* 0x000fe400000f0eff */
[----:B------:R-:W-:Y:S01]  /*4580*/  LEA R48, P0, R49, UR6, 0x2 ;  /* 0x0000000631307c11 */ /* 0x000fe2000f8010ff */
[----:B------:R-:W-:Y:S01]  /*4590*/  ULDC UR6, c[0x0][0x270] ;  /* 0x00009c0000067ab9 */ /* 0x000fe20000000800 */
[----:B------:R-:W-:Y:S01]  /*45a0*/  LEA R51, R51, UR4, 0x5 ;  /* 0x0000000433337c11 */ /* 0x000fe2000f8e28ff */
[----:B------:R-:W-:Y:S01]  /*45b0*/  IMAD R2, R0, UR6, RZ ;  /* 0x0000000600027c24 */ /* 0x000fe2000f8e02ff */
[----:B------:R-:W-:Y:S01]  /*45c0*/  LEA.HI.X R49, R49, UR7, R4, 0x2, P0 ;  /* 0x0000000731317c11 */ /* 0x000fe200080f1404 */
[----:B------:R-:W-:Y:S01]  /*45d0*/  IMAD.MOV.U32 R0, RZ, RZ, RZ ;  /* 0x000000ffff007224 */ /* 0x000fe200078e00ff */
[----:B--2---:R-:W-:-:S02]  /*45e0*/  SHF.R.S32.HI R50, RZ, 0x1f, R50 ;  /* 0x0000001fff327819 */ /* 0x004fc40000011432 */
[----:B------:R-:W-:Y:S02]  /*45f0*/  SHF.R.S32.HI R3, RZ, 0x1f, R2 ;  /* 0x0000001fff037819 */ /* 0x000fe40000011402 */
[----:B------:R-:W-:-:S07]  /*4600*/  IADD3 R51, R51, 0x10, RZ ;  /* 0x0000001033337810 */ /* 0x000fce0007ffe0ff */
.L_x_23985:
[----:B------:R-:W2:Y:S01]  /*4610*/  LDG.E.CONSTANT R7, desc[UR10][R48.64] ;  /* 0x0000000a30077981 */ /* 0x000ea2000c1e9900 */
[----:B------:R-:W0:Y:S03]  /*4620*/  LDC.64 R16, c[0x0][0x238] ;  /* 0x00008e00ff107b82 */ /* 0x000e260000000a00 */
[----:B------:R-:W1:Y:S04]  /*4630*/  LDS.128 R32, [R51+-0x10] ;  /* 0xfffff00033207984 */ /* 0x000e680000000c00 */
        /* <DEDUP_REMOVED lines=12> */
[----:B------:R-:W-:Y:S02]  /*4700*/  IADD3 R6, P3, R55, R4, RZ ;  /* 0x0000000437067210 */ /* 0x000fe40007f7e0ff */
[----:B------:R-:W-:Y:S02]  /*4710*/  LEA.HI.X R41, R7, R17, R8, 0x1, P4 ;  /* 0x0000001107297211 */ /* 0x000fe400020f0c08 */
[-C--:B------:R-:W-:Y:S02]  /*4720*/  LEA R4, P6, R5, R16.reuse, 0x1 ;  /* 0x0000001005047211 */ /* 0x080fe400078c08ff */
[-C--:B------:R-:W-:Y:S01]  /*4730*/  LEA R8, P5, R9, R16.reuse, 0x1 ;  /* 0x0000001009087211 */ /* 0x080fe200078a08ff */
[----:B-----5:R3:W5:Y:S01]  /*4740*/  LDG.E.128.CONSTANT R20, desc[UR10][R40.64+0x200] ;  /* 0x0002000a28147981 */ /* 0x020762000c1e9d00 */
[----:B------:R-:W-:Y:S02]  /*4750*/  LEA R12, P4, R10, R16, 0x1 ;  /* 0x000000100a0c7211 */ /* 0x000fe400078808ff */
[-C--:B------:R-:W-:Y:S01]  /*4760*/  LEA.HI.X.SX32 R18, R52, R13.reuse, 0x1, P0 ;  /* 0x0000000d34127211 */ /* 0x080fe200000f0eff */
[----:B------:R3:W5:Y:S01]  /*4770*/  LDG.E.128.CONSTANT R24, desc[UR10][R40.64] ;  /* 0x0000000a28187981 */ /* 0x000762000c1e9d00 */
[----:B------:R-:W-:-:S02]  /*4780*/  LEA.HI.X.SX32 R14, R53, R13, 0x1, P1 ;  /* 0x0000000d350e7211 */ /* 0x000fc400008f0eff */
[-C--:B------:R-:W-:Y:S02]  /*4790*/  LEA.HI.X.SX32 R11, R54, R13.reuse, 0x1, P2 ;  /* 0x0000000d360b7211 */ /* 0x080fe400010f0eff */
[----:B------:R-:W-:Y:S02]  /*47a0*/  LEA R16, P0, R6, R16, 0x1 ;  /* 0x0000001006107211 */ /* 0x000fe400078008ff */
[----:B------:R-:W-:Y:S02]  /*47b0*/  LEA.HI.X.SX32 R7, R55, R13, 0x1, P3 ;  /* 0x0000000d37077211 */ /* 0x000fe400018f0eff */
[-C--:B------:R-:W-:Y:S02]  /*47c0*/  LEA.HI.X R5, R5, R17.reuse, R18, 0x1, P6 ;  /* 0x0000001105057211 */ /* 0x080fe400030f0c12 */
[-C--:B------:R-:W-:Y:S02]  /*47d0*/  LEA.HI.X R9, R9, R17.reuse, R14, 0x1, P5 ;  /* 0x0000001109097211 */ /* 0x080fe400028f0c0e */
[----:B------:R-:W-:-:S02]  /*47e0*/  LEA.HI.X R13, R10, R17, R11, 0x1, P4 ;  /* 0x000000110a0d7211 */ /* 0x000fc400020f0c0b */
[----:B------:R-:W-:Y:S02]  /*47f0*/  LEA.HI.X R17, R6, R17, R7, 0x1, P0 ;  /* 0x0000001106117211 */ /* 0x000fe400000f0c07 */
        /* <DEDUP_REMOVED lines=41> */
.L_x_23974:
[----:B------:R-:W-:Y:S05]  /*4a90*/  BSYNC B1 ;  /* 0x0000000000017941 */ /* 0x000fea0003800000 */
.L_x_23973:
[----:B-----5:R-:W-:Y:S02]  /*4aa0*/  HMUL2 R33, R32, R25 ;  /* 0x0000001920217232 */ /* 0x020fe40000000000 */
[----:B------:R-:W-:Y:S01]  /*4ab0*/  IMAD.MOV.U32 R25, RZ, RZ, R57 ;  /* 0x000000ffff197224 */ /* 0x000fe200078e0039 */
[----:B------:R-:W-:Y:S01]  /*4ac0*/  F2FP.F16.F32.PACK_AB R29, R29, R28 ;  /* 0x0000001c1d1d723e */ /* 0x000fe200000000ff */
[----:B------:R-:W-:Y:S01]  /*4ad0*/  BSSY B1, `(.L_x_23975) ;  /* 0x0000024000017945 */ /* 0x000fe20003800000 */
[----:B------:R-:W-:-:S03]  /*4ae0*/  F2FP.F16.F32.PACK_AB R30, R31, R30 ;  /* 0x0000001e1f1e723e */ /* 0x000fc600000000ff */
[----:B------:R-:W-:-:S10]  /*4af0*/  HFMA2.MMA R33, R25, R24, R33 ;  /* 0x0000001819217235 */ /* 0x000fd40000000021 */
[----:B------:R-:W-:Y:S01]  /*4b00*/  HFMA2 R33, R29, R26, R33 ;  /* 0x0000001a1d217231 */ /* 0x000fe20000000021 */
        /* <DEDUP_REMOVED lines=12> */
[C---:B------:R-:W-:Y:S02]  /*4bd0*/  SEL R35, R21.reuse, RZ, !P6 ;  /* 0x000000ff15237207 */ /* 0x040fe40007000000 */
        /* <DEDUP_REMOVED lines=19> */
.L_x_23976:
[----:B------:R-:W-:Y:S05]  /*4d10*/  BSYNC B1 ;  /* 0x0000000000017941 */ /* 0x000fea0003800000 */
.L_x_23975:
[----:B------:R-:W-:Y:S02]  /*4d20*/  IMAD.MOV.U32 R24, RZ, RZ, R30 ;  /* 0x000000ffff187224 */ /* 0x000fe400078e001e */
[----:B------:R-:W-:Y:S01]  /*4d30*/  HMUL2 R21, R32, R21 ;  /* 0x0000001520157232 */ /* 0x000fe20000000000 */
[----:B------:R-:W-:Y:S03]  /*4d40*/  BSSY B1, `(.L_x_23977) ;  /* 0x0000023000017945 */ /* 0x000fe60003800000 */
[----:B------:R-:W-:Y:S01]  /*4d50*/  HFMA2 R20, R25, R20, R21 ;  /* 0x0000001419147231 */ /* 0x000fe20000000015 */
[----:B------:R-:W-:Y:S01]  /*4d60*/  HFMA2.MMA R27, R24, R27, R33 ;  /* 0x0000001b181b7235 */ /* 0x000fe20000000021 */
[----:B------:R-:W-:Y:S10]  /*4d70*/  @P0 BRA `(.L_x_23978) ;  /* 0x00000000007c0947 */ /* 0x000ff40003800000 */
        /* <DEDUP_REMOVED lines=31> */
.L_x_23978:
[----:B------:R-:W-:Y:S05]  /*4f70*/  BSYNC B1 ;  /* 0x0000000000017941 */ /* 0x000fea0003800000 */
.L_x_23977:
[----:B------:R-:W-:Y:S01]  /*4f80*/  BSSY B1, `(.L_x_23979) ;  /* 0x0000022000017945 */ /* 0x000fe20003800000 */
[----:B------:R-:W-:-:S03]  /*4f90*/  HMUL2 R5, R32, R5 ;  /* 0x0000000520057232 */ /* 0x000fc60000000000 */
[----:B------:R-:W-:Y:S05]  /*4fa0*/  @P0 BRA `(.L_x_23980) ;  /* 0x00000000007c0947 */ /* 0x000fea0003800000 */
[C---:B------:R-:W-:Y:S01]  /*4fb0*/  VIADD R26, R56.reuse, 0xfffffffb ;  /* 0xfffffffb381a7836 */ /* 0x040fe20000000000 */
[C---:B------:R-:W-:Y:S01]  /*4fc0*/  IADD3 R28, R56.reuse, -0x4, RZ ;  /* 0xfffffffc381c7810 */ /* 0x040fe20007ffe0ff */
[----:B------:R-:W-:-:S03]  /*4fd0*/  VIADD R30, R56, 0xfffffffd ;  /* 0xfffffffd381e7836 */ /* 0x000fc60000000000 */
[-C--:B------:R-:W-:Y:S01]  /*4fe0*/  ISETP.GE.AND P6, PT, R26, R67.reuse, PT ;  /* 0x000000431a00720c */ /* 0x080fe20003fc6270 */
[----:B------:R-:W-:Y:S01]  /*4ff0*/  VIADD R26, R56, 0xfffffffe ;  /* 0xfffffffe381a7836 */ /* 0x000fe20000000000 */
[-C--:B------:R-:W-:Y:S02]  /*5000*/  ISETP.GE.AND P1, PT, R28, R67.reuse, PT ;  /* 0x000000431c00720c */ /* 0x080fe40003f26270 */
        /* <DEDUP_REMOVED lines=25> */
.L_x_23980:
[----:B------:R-:W-:Y:S05]  /*51a0*/  BSYNC B1 ;  /* 0x0000000000017941 */ /* 0x000fea0003800000 */
.L_x_23979:
[----:B------:R-:W-:Y:S01]  /*51b0*/  BSSY B1, `(.L_x_23981) ;  /* 0x0000022000017945 */ /* 0x000fe20003800000 */
[----:B------:R-:W-:-:S03]  /*51c0*/  HFMA2.MMA R9, R32, R9, -RZ ;  /* 0x0000000920097235 */ /* 0x000fc600001000ff */
[----:B------:R-:W-:Y:S08]  /*51d0*/  @P0 BRA `(.L_x_23982) ;  /* 0x00000000007c0947 */ /* 0x000ff00003800000 */
        /* <DEDUP_REMOVED lines=31> */
.L_x_23982:
[----:B------:R-:W-:Y:S05]  /*53d0*/  BSYNC B1 ;  /* 0x0000000000017941 */ /* 0x000fea0003800000 */
.L_x_23981:
        /* <DEDUP_REMOVED lines=65> */
.L_x_23984:
[----:B------:R-:W-:Y:S05]  /*57f0*/  BSYNC B1 ;  /* 0x0000000000017941 */ /* 0x000fea0003800000 */
.L_x_23983:
[----:B------:R-:W-:Y:S01]  /*5800*/  HMUL2 R8, R32, R17 ;  /* 0x0000001120087232 */ /* 0x000fe20000000000 */
[----:B------:R-:W-:Y:S01]  /*5810*/  IADD3 R63, R63, 0x4, RZ ;  /* 0x000000043f3f7810 */ /* 0x000fe20007ffe0ff */
[----:B------:R-:W-:Y:S01]  /*5820*/  VIADD R56, R56, 0x40 ;  /* 0x0000004038387836 */ /* 0x000fe20000000000 */
[----:B------:R-:W-:Y:S01]  /*5830*/  IADD3 R48, P1, R48, 0x10, RZ ;  /* 0x0000001030307810 */ /* 0x000fe20007f3e0ff */
[----:B------:R-:W-:Y:S01]  /*5840*/  HFMA2 R9, R25, R16, R8 ;  /* 0x0000001019097231 */ /* 0x000fe20000000008 */
[----:B------:R-:W-:Y:S01]  /*5850*/  ISETP.GE.AND P0, PT, R63, R68, PT ;  /* 0x000000443f00720c */ /* 0x000fe20003f06270 */
[----:B------:R-:W-:Y:S01]  /*5860*/  VIADD R47, R47, 0xfffffffc ;  /* 0xfffffffc2f2f7836 */ /* 0x000fe20000000000 */
[----:B------:R-:W-:Y:S01]  /*5870*/  IADD3.X R49, RZ, R49, RZ, P1, !PT ;  /* 0x00000031ff317210 */ /* 0x000fe20000ffe4ff */
[----:B------:R-:W-:Y:S02]  /*5880*/  VIADD R51, R51, 0x100 ;  /* 0x0000010033337836 */ /* 0x000fe40000000000 */
[----:B------:R-:W-:-:S10]  /*5890*/  HFMA2.MMA R12, R29, R18, R9 ;  /* 0x000000121d0c7235 */ /* 0x000fd40000000009 */
[----:B------:R-:W-:-:S05]  /*58a0*/  HFMA2 R12, R24, R19, R12 ;  /* 0x00000013180c7231 */ /* 0x000fca000000000c */
[--C-:B------:R-:W-:Y:S02]  /*58b0*/  HADD2.F32 R4, -RZ, R12.reuse.H0_H0 ;  /* 0x2000000cff047230 */ /* 0x100fe40000004100 */
[----:B------:R-:W-:-:S05]  /*58c0*/  HADD2.F32 R5, -RZ, R12.H1_H1 ;  /* 0x3000000cff057230 */ /* 0x000fca0000004100 */
[----:B------:R-:W-:-:S04]  /*58d0*/  FADD.FTZ R4, R4, R5 ;  /* 0x0000000504047221 */ /* 0x000fc80000010000 */
[----:B------:R-:W-:Y:S01]  /*58e0*/  FADD.FTZ R45, R4, R45 ;  /* 0x0000002d042d7221 */ /* 0x000fe20000010000 */
[----:B------:R-:W-:Y:S06]  /*58f0*/  @!P0 BRA `(.L_x_23985) ;  /* 0xffffffec00448947 */ /* 0x000fec000383ffff */
.L_x_23972:
[----:B------:R-:W-:Y:S05]  /*5900*/  BSYNC B0 ;  /* 0x0000000000007941 */ /* 0x000fea0003800000 */
.L_x_23970:
[----:B-1--4-:R-:W1:Y:S01]  /*5910*/  SHFL.BFLY PT, R2, R39, 0x1, 0x1f ;  /* 0x0c201f0027027f89 */ /* 0x012e6200000e0000 */
[----:B------:R-:W4:Y:S01]  /*5920*/  S2UR UR5, SR_CgaCtaId ;  /* 0x00000000000579c3 */ /* 0x000f220000008800 */
[C---:B------:R-:W-:Y:S01]  /*5930*/  LOP3.LUT R10, R38.reuse, 0x1, RZ, 0xc0, !PT ;  /* 0x00000001260a7812 */ /* 0x040fe200078ec0ff */
        /* <DEDUP_REMOVED lines=12> */
[----:B------:R-:W3:Y:S04]  /*5a00*/  SHFL.BFLY PT, R7, R0, 0x1, 0x1f ;  /* 0x0c201f0000077f89 */ /* 0x000ee800000e0000 */
[----:B------:R-:W3:Y:S01]  /*5a10*/  SHFL.BFLY PT, R6, R45, 0x1, 0x1f ;  /* 0x0c201f002d067f89 */ /* 0x000ee200000e0000 */
[----:B------:R-:W-:Y:S01]  /*5a20*/  BAR.SYNC.DEFER_BLOCKING 0x0 ;  /* 0x0000000000007b1d */ /* 0x000fe20000010000 */
[----:B-1----:R-:W-:Y:S01]  /*5a30*/  FADD.FTZ R8, R2, R39 ;  /* 0x0000002702087221 */ /* 0x002fe20000010000 */
[----:B------:R-:W-:Y:S01]  /*5a40*/  LOP3.LUT R2, R37, 0xffffffc0, RZ, 0xc0, !PT ;  /* 0xffffffc025027812 */ /* 0x000fe200078ec0ff */
[----:B----4-:R-:W-:Y:S01]  /*5a50*/  ULEA UR4, UR5, UR4, 0x18 ;  /* 0x0000000405047291 */ /* 0x010fe2000f8ec03f */
        /* <DEDUP_REMOVED lines=31> */
.L_x_23987:
[----:B------:R-:W-:Y:S05]  /*5c50*/  BSYNC B0 ;  /* 0x0000000000007941 */ /* 0x000fea0003800000 */
.L_x_23986:
        /* <DEDUP_REMOVED lines=22> */
.L_x_23989:
[----:B------:R-:W-:Y:S05]  /*5dc0*/  BSYNC B0 ;  /* 0x0000000000007941 */ /* 0x000fea0003800000 */
.L_x_23988:
        /* <DEDUP_REMOVED lines=22> */
[----:B------:R-:W-:Y:S01]  /*5f30*/  VIADD R12, R11, 0x40 ;  /* 0x000000400b0c7836 */ /* 0x000fe20000000000 */
        /* <DEDUP_REMOVED lines=9> */
[----:B------:R-:W-:-:S02]  /*5fd0*/  LEA.HI.X R5, R10, UR9, R13, 0x1, P1 ;  /* 0x000000090a057c11 */ /* 0x000fc400088f0c0d */
[C---:B------:R-:W-:Y:S01]  /*5fe0*/  IADD3 R10, R11.reuse, 0x30, RZ ;  /* 0x000000300b0a7810 */ /* 0x040fe20007ffe0ff */
[----:B------:R-:W-:Y:S01]  /*5ff0*/  VIADD R11, R11, 0x50 ;  /* 0x000000500b0b7836 */ /* 0x000fe20000000000 */
[----:B------:R-:W-:Y:S02]  /*6000*/  LEA.HI.X R7, R7, UR9, R16, 0x1, P0 ;  /* 0x0000000907077c11 */ /* 0x000fe400080f0c10 */
[----:B------:R-:W-:Y:S02]  /*6010*/  IADD3 R19, P0, R10, UR4, RZ ;  /* 0x000000040a137c10 */ /* 0x000fe4000ff1e0ff */
[----:B------:R-:W-:Y:S02]  /*6020*/  IADD3 R17, P1, R12, UR4, RZ ;  /* 0x000000040c117c10 */ /* 0x000fe4000ff3e0ff */
[----:B------:R-:W-:Y:S02]  /*6030*/  F2FP.F16.F32.PACK_AB R16, R9, R8 ;  /* 0x000000080910723e */ /* 0x000fe400000000ff */
[----:B------:R-:W-:-:S02]  /*6040*/  IADD3 R13, P2, R11, UR4, RZ ;  /* 0x000000040b0d7c10 */ /* 0x000fc4000ff5e0ff */
[----:B------:R-:W-:Y:S01]  /*6050*/  LEA.HI.X.SX32 R22, R10, UR7, 0x1, P0 ;  /* 0x000000070a167c11 */ /* 0x000fe200080f0eff */
[----:B------:R2:W-:Y:S01]  /*6060*/  STG.E.U16 desc[UR10][R2.64], R16 ;  /* 0x0000001002007986 */ /* 0x0005e2000c10150a */
[----:B01----:R-:W-:Y:S02]  /*6070*/  F2FP.F16.F32.PACK_AB R14, R15, R14 ;  /* 0x0000000e0f0e723e */ /* 0x003fe400000000ff */
[----:B------:R-:W-:Y:S02]  /*6080*/  LEA.HI.X.SX32 R20, R12, UR7, 0x1, P1 ;  /* 0x000000070c147c11 */ /* 0x000fe400088f0eff */
[----:B------:R-:W-:Y:S02]  /*6090*/  LEA R8, P0, R19, UR8, 0x1 ;  /* 0x0000000813087c11 */ /* 0x000fe4000f8008ff */
[----:B------:R-:W-:Y:S02]  /*60a0*/  PRMT R15, R16, 0x7632, R15 ;  /* 0x00007632100f7816 */ /* 0x000fe4000000000f */
[----:B------:R-:W-:-:S02]  /*60b0*/  LEA R10, P1, R17, UR8, 0x1 ;  /* 0x00000008110a7c11 */ /* 0x000fc4000f8208ff */
[----:B------:R-:W-:Y:S01]  /*60c0*/  LEA.HI.X.SX32 R18, R11, UR7, 0x1, P2 ;  /* 0x000000070b127c11 */ /* 0x000fe200090f0eff */
[----:B------:R0:W-:Y:S01]  /*60d0*/  STG.E.U16 desc[UR10][R4.64], R15 ;  /* 0x0000000f04007986 */ /* 0x0001e2000c10150a */
[----:B------:R-:W-:Y:S02]  /*60e0*/  LEA R12, P2, R13, UR8, 0x1 ;  /* 0x000000080d0c7c11 */ /* 0x000fe4000f8408ff */
[----:B------:R-:W-:Y:S01]  /*60f0*/  F2FP.F16.F32.PACK_AB R0, R45, R0 ;  /* 0x000000002d00723e */ /* 0x000fe200000000ff */
[----:B------:R-:W-:Y:S01]  /*6100*/  STG.E.U16 desc[UR10][R6.64], R14 ;  /* 0x0000000e06007986 */ /* 0x000fe2000c10150a */
[----:B------:R-:W-:Y:S02]  /*6110*/  LEA.HI.X R9, R19, UR9, R22, 0x1, P0 ;  /* 0x0000000913097c11 */ /* 0x000fe400080f0c16 */
[----:B--2---:R-:W-:Y:S02]  /*6120*/  PRMT R3, R14, 0x7632, R3 ;  /* 0x000076320e037816 */ /* 0x004fe40000000003 */
[----:B------:R-:W-:-:S02]  /*6130*/  LEA.HI.X R11, R17, UR9, R20, 0x1, P1 ;  /* 0x00000009110b7c11 */ /* 0x000fc400088f0c14 */
[----:B------:R-:W-:Y:S01]  /*6140*/  LEA.HI.X R13, R13, UR9, R18, 0x1, P2 ;  /* 0x000000090d0d7c11 */ /* 0x000fe200090f0c12 */
[----:B------:R-:W-:Y:S01]  /*6150*/  STG.E.U16 desc[UR10][R8.64], R3 ;  /* 0x0000000308007986 */ /* 0x000fe2000c10150a */
[----:B0-----:R-:W-:-:S03]  /*6160*/  PRMT R5, R0, 0x7632, R5 ;  /* 0x0000763200057816 */ /* 0x001fc60000000005 */
[----:B------:R-:W-:Y:S04]  /*6170*/  STG.E.U16 desc[UR10][R10.64], R0 ;  /* 0x000000000a007986 */ /* 0x000fe8000c10150a */
[----:B------:R-:W-:Y:S01]  /*6180*/  STG.E.U16 desc[UR10][R12.64], R5 ;  /* 0x000000050c007986 */ /* 0x000fe2000c10150a */
[----:B------:R-:W-:Y:S05]  /*6190*/  EXIT ;  /* 0x000000000000794d */ /* 0x000fea0003800000 */
.L_x_23943:
[----:B------:R-:W-:Y:S01]  /*61a0*/  BSSY B1, `(.L_x_23990) ;  /* 0x0000007000017945 */ /* 0x000fe20003800000 */
[----:B------:R-:W-:Y:S01]  /*61b0*/  IMAD.MOV.U32 R19, RZ, RZ, 0x1 ;  /* 0x00000001ff137424 */ /* 0x000fe200078e00ff */
[----:B------:R-:W-:Y:S01]  /*61c0*/  MOV R20, 0x1f ;  /* 0x0000001f00147802 */ /* 0x000fe20000000f00 */
[----:B------:R-:W-:-:S07]  /*61d0*/  IMAD.MOV.U32 R16, RZ, RZ, -0x1 ;  /* 0xffffffffff107424 */ /* 0x000fce00078e00ff */
[----:B-----5:R-:W-:Y:S05]  /*61e0*/  WARPSYNC.COLLECTIVE R16, `(.L_x_23991) ;  /* 0x0000000010087348 */ /* 0x020fea0003c00000 */
[----:B------:R0:W1:Y:S02]  /*61f0*/  SHFL.BFLY P0, R18, R17, R19, R20 ;  /* 0x0c00001311127389 */ /* 0x0000640000000014 */
[----:B01---5:R-:W-:Y:S01]  /*6200*/  ENDCOLLECTIVE ;  /* 0x000000000000791b */ /* 0x023fe20003800000 */
.L_x_23991:
[----:B------:R-:W-:Y:S05]  /*6210*/  BSYNC B1 ;  /* 0x0000000000017941 */ /* 0x000fea0003800000 */
.L_x_23990:
[----:B------:R-:W-:Y:S01]  /*6220*/  IMAD.MOV.U32 R16, RZ, RZ, R18 ;  /* 0x000000ffff107224 */ /* 0x000fe200078e0012 */
[----:B------:R-:W-:Y:S06]  /*6230*/  BRA `(.L_x_23992) ;  /* 0xffffffc000147947 */ /* 0x000fec000383ffff */
.L_x_23947:
[----:B------:R-:W-:Y:S01]  /*6240*/  HFMA2.MMA R19, -RZ, RZ, 0, 9.5367431640625e-07 ;  /* 0x00000010ff137435 */ /* 0x000fe200000001ff */
[----:B------:R-:W-:Y:S01]  /*6250*/  BSSY B0, `(.L_x_23993) ;  /* 0x0000007000007945 */ /* 0x000fe20003800000 */
[----:B0-----:R-:W-:Y:S02]  /*6260*/  IMAD.MOV.U32 R17, RZ, RZ, R62 ;  /* 0x000000ffff117224 */ /* 0x001fe400078e003e */
[----:B------:R-:W-:Y:S02]  /*6270*/  IMAD.MOV.U32 R20, RZ, RZ, 0x1f ;  /* 0x0000001fff147424 */ /* 0x000fe400078e00ff */
[----:B------:R-:W-:-:S07]  /*6280*/  IMAD.MOV.U32 R16, RZ, RZ, -0x1 ;  /* 0xffffffffff107424 */ /* 0x000fce00078e00ff */
[----:B-----5:R-:W-:Y:S05]  /*6290*/  WARPSYNC.COLLECTIVE R16, `(.L_x_23994) ;  /* 0x0000000010087348 */ /* 0x020fea0003c00000 */
[----:B------:R0:W1:Y:S02]  /*62a0*/  SHFL.BFLY P0, R18, R17, R19, R20 ;  /* 0x0c00001311127389 */ /* 0x0000640000000014 */
[----:B01---5:R-:W-:Y:S01]  /*62b0*/  ENDCOLLECTIVE ;  /* 0x000000000000791b */ /* 0x023fe20003800000 */
.L_x_23994:
[----:B------:R-:W-:Y:S05]  /*62c0*/  BSYNC B0 ;  /* 0x0000000000007941 */ /* 0x000fea0003800000 */
.L_x_23993:
        /* <DEDUP_REMOVED lines=9> */
.L_x_23995:
[----:B------:R-:W-:Y:S01]  /*6360*/  IMAD.MOV.U32 R19, RZ, RZ, 0x4 ;  /* 0x00000004ff137424 */ /* 0x000fe200078e00ff */
[----:B------:R-:W-:-:S04]  /*6370*/  MOV R2, R18 ;  /* 0x0000001200027202 */ /* 0x000fc80000000f00 */
[----:B------:R-:W-:-:S05]  /*6380*/  FMNMX.FTZ R2, R5, R2, !PT ;  /* 0x0000000205027209 */ /* 0x000fca0007810000 */
[----:B------:R-:W-:-:S07]  /*6390*/  IMAD.MOV.U32 R17, RZ, RZ, R2 ;  /* 0x000000ffff117224 */ /* 0x000fce00078e0002 */
[----:B------:R-:W-:Y:S05]  /*63a0*/  WARPSYNC.COLLECTIVE R16, `(.L_x_23996) ;  /* 0x0000000010087348 */ /* 0x000fea0003c00000 */
[----:B------:R0:W1:Y:S02]  /*63b0*/  SHFL.BFLY P0, R18, R17, R19, R20 ;  /* 0x0c00001311127389 */ /* 0x0000640000000014 */
[----:B01----:R-:W-:Y:S01]  /*63c0*/  ENDCOLLECTIVE ;  /* 0x000000000000791b */ /* 0x003fe20003800000 */
.L_x_23996:
[----:B------:R-:W-:Y:S02]  /*63d0*/  IMAD.MOV.U32 R19, RZ, RZ, 0x2 ;  /* 0x00000002ff137424 */ /* 0x000fe400078e00ff */
[----:B------:R-:W-:-:S05]  /*63e0*/  IMAD.MOV.U32 R7, RZ, RZ, R18 ;  /* 0x000000ffff077224 */ /* 0x000fca00078e0012 */
[----:B------:R-:W-:-:S04]  /*63f0*/  FMNMX.FTZ R7, R2, R7, !PT ;  /* 0x0000000702077209 */ /* 0x000fc80007810000 */
[----:B------:R-:W-:-:S07]  /*6400*/  MOV R17, R7 ;  /* 0x0000000700117202 */ /* 0x000fce0000000f00 */
[----:B------:R-:W-:Y:S05]  /*6410*/  WARPSYNC.COLLECTIVE R16, `(.L_x_23997) ;  /* 0x0000000010087348 */ /* 0x000fea0003c00000 */
[----:B------:R0:W1:Y:S02]  /*6420*/  SHFL.BFLY P0, R18, R17, R19, R20 ;  /* 0x0c00001311127389 */ /* 0x0000640000000014 */
[----:B01----:R-:W-:Y:S01]  /*6430*/  ENDCOLLECTIVE ;  /* 0x000000000000791b */ /* 0x003fe20003800000 */
.L_x_23997:
[----:B------:R-:W-:Y:S01]  /*6440*/  IMAD.MOV.U32 R4, RZ, RZ, R18 ;  /* 0x000000ffff047224 */ /* 0x000fe200078e0012 */
[----:B------:R-:W-:Y:S06]  /*6450*/  BRA `(.L_x_23998) ;  /* 0xffffffc000347947 */ /* 0x000fec000383ffff */
.L_x_23999:
        /* <DEDUP_REMOVED lines=10> */
.L_x_29979:


//--------------------- .text._ZN4vllm25paged_attention_v2_kernelIttLi80ELi16ELi128ELNS_18Fp8KVCacheDataTypeE0ELb0ELi512EEEvPfS2_PT_PKS3_PKT0_S9_ifPKiSB_iPKfiiiSD_SD_iiiii --------------------------
	.section	.text._ZN4vllm25paged_attention_v2_kernelIttLi80ELi16ELi128ELNS_18Fp8KVCacheDataTypeE0ELb0ELi512EEEvPfS2_PT_PKS3_PKT0_S9_ifPKiSB_iPKfiiiSD_SD_iiiii,"ax",@progbits
	.align	128
        .global         _ZN4vllm25paged_attention_v2_kernelIttLi80ELi16ELi128ELNS_18Fp8KVCacheDataTypeE0ELb0ELi512EEEvPfS2_PT_PKS3_PKT0_S9_ifPKiSB_iPKfiiiSD_SD_iiiii
        .type           _ZN4vllm25paged_attention_v2_kernelIttLi80ELi16ELi128ELNS_18Fp8KVCacheDataTypeE0ELb0ELi512EEEvPfS2_PT_PKS3_PKT0_S9_ifPKiSB_iPKfiiiSD_SD_iiiii,@function
        .size           _ZN4vllm25paged_attention_v2_kernelIttLi80ELi16ELi128ELNS_18Fp8KVCacheDataTypeE0ELb0ELi512EEEvPfS2_PT_PKS3_PKT0_S9_ifPKiSB_iPKfiiiSD_SD_iiiii,(.L_x_29980 - _ZN4vllm25paged_attention_v2_kernelIttLi80ELi16ELi128ELNS_18Fp8KVCacheDataTypeE0ELb0ELi512EEEvPfS2_PT_PKS3_PKT0_S9_ifPKiSB_iPKfiiiSD_SD_iiiii)
        .other          _ZN4vllm25paged_attention_v2_kernelIttLi80ELi16ELi128ELNS_18Fp8KVCacheDataTypeE0ELb0ELi512EEEvPfS2_PT_PKS3_PKT0_S9_ifPKiSB_iPKfiiiSD_SD_iiiii,@"STO_CUDA_ENTRY STV_DEFAULT"
_ZN4vllm25paged_attention_v2_kernelIttLi80ELi16ELi128ELNS_18Fp8KVCacheDataTypeE0ELb0ELi512EEEvPfS2_PT_PKS3_PKT0_S9_ifPKiSB_iPKfiiiSD_SD_iiiii:
.text._ZN4vllm25paged_attention_v2_kernelIttLi80ELi16ELi128ELNS_18Fp8KVCacheDataTypeE0ELb0ELi512EEEvPfS2_PT_PKS3_PKT0_S9_ifPKiSB_iPKfiiiSD_SD_iiiii:
        /* <DEDUP_REMOVED lines=50> */
[----:B0-----:R-:W-:-:S02]  /*0320*/  IADD3 R4, R0, 0xffffffe, RZ ;  /* 0x0ffffffe00047810 */ /* 0x001fc40007ffe0ff */
[----:B------:R-:W-:-:S04]  /*0330*/  IADD3 R0, R62, 0xf, RZ ;  /* 0x0000000f3e007810 */ /* 0x000fc80007ffe0ff */
        /* <DEDUP_REMOVED lines=16> */
[----:B------:R-:W-:-:S07]  /*0440*/  VIMNMX R60, R5, R60, PT ;  /* 0x0000003c053c7248 */ /* 0x000fce0003fe0100 */
[----:B------:R-:W-:Y:S02]  /*0450*/  @!P1 IMAD.IADD R4, R4, 0x1, -R7 ;  /* 0x0000000104049824 */ /* 0x000fe400078e0a07 */
[----:B------:R-:W-:Y:S01]  /*0460*/  @!P1 VIADD R6, R6, 0x1 ;  /* 0x0000000106069836 */ /* 0x000fe20000000000 */
[----:B------:R-:W-:Y:S02]  /*0470*/  ISETP.NE.AND P1, PT, R10, RZ, PT ;  /* 0x000000ff0a00720c */ /* 0x000fe40003f25270 */
[----:B------:R-:W-:Y:S01]  /*0480*/  ISETP.GE.U32.AND P0, PT, R4, R7, PT ;  /* 0x000000070400720c */ /* 0x000fe20003f06070 */
[----:B------:R-:W-:-:S04]  /*0490*/  IMAD R4, R55, -0x20, R60 ;  /* 0xffffffe037047824 */ /* 0x000fc800078e023c */
[----:B------:R-:W-:-:S05]  /*04a0*/  IMAD R5, R4, 0x10, R49 ;  /* 0x0000001004057824 */ /* 0x000fca00078e0231 */
[----:B------:R-:W-:Y:S02]  /*04b0*/  VIMNMX R58, R62, R5, PT ;  /* 0x000000053e3a7248 */ /* 0x000fe40003fe0100 */
[CC--:B0-----:R-:W-:Y:S01]  /*04c0*/  LEA.HI R7, R9.reuse, R9.reuse, RZ, 0x1 ;  /* 0x0000000909077211 */ /* 0x0c1fe200078f08ff */
[----:B------:R-:W-:Y:S01]  /*04d0*/  @P0 VIADD R6, R6, 0x1 ;  /* 0x0000000106060836 */ /* 0x000fe20000000000 */
[----:B------:R-:W-:Y:S02]  /*04e0*/  ISETP.GT.AND P0, PT, R9, 0x13, PT ;  /* 0x000000130900780c */ /* 0x000fe40003f04270 */
[----:B------:R-:W-:Y:S02]  /*04f0*/  LOP3.LUT R56, R7, 0xfffffffe, RZ, 0xc0, !PT ;  /* 0xfffffffe07387812 */ /* 0x000fe400078ec0ff */
[----:B------:R-:W-:Y:S02]  /*0500*/  MOV R0, R6 ;  /* 0x0000000600007202 */ /* 0x000fe40000000f00 */
[----:B------:R-:W-:Y:S01]  /*0510*/  SHF.R.S32.HI R6, RZ, 0x1f, R9 ;  /* 0x0000001fff067819 */ /* 0x000fe20000011409 */
[----:B------:R-:W-:Y:S01]  /*0520*/  IMAD.IADD R56, R9, 0x1, -R56 ;  /* 0x0000000109387824 */ /* 0x000fe200078e0a38 */
[----:B------:R-:W-:Y:S01]  /*0530*/  SHF.R.S32.HI R4, RZ, 0x1, R7 ;  /* 0x00000001ff047819 */ /* 0x000fe20000011407 */
[----:B------:R-:W-:Y:S01]  /*0540*/  @!P2 IMAD.MOV R0, RZ, RZ, -R0 ;  /* 0x000000ffff00a224 */ /* 0x000fe200078e0a00 */
[----:B------:R-:W-:-:S02]  /*0550*/  LEA.HI R6, R6, R9, RZ, 0x5 ;  /* 0x0000000906067211 */ /* 0x000fc400078f28ff */
        /* <DEDUP_REMOVED lines=28> */
[----:B0-----:R-:W-:-:S05]  /*0720*/  LEA R5, R10, R5, 0x18 ;  /* 0x000000050a057211 */ /* 0x001fca00078ec0ff */
[----:B------:R-:W-:-:S05]  /*0730*/  IMAD R5, R56, 0x50, R5 ;  /* 0x0000005038057824 */ /* 0x000fca00078e0205 */
[----:B------:R-:W-:Y:S01]  /*0740*/  IADD3 R10, R5, R7, RZ ;  /* 0x00000007050a7210 */ /* 0x000fe20007ffe0ff */
[----:B------:R-:W-:-:S07]  /*0750*/  IMAD.MOV.U32 R5, RZ, RZ, R6 ;  /* 0x000000ffff057224 */ /* 0x000fce00078e0006 */
.L_x_24004:
[----:B------:R-:W-:Y:S01]  /*0760*/  IMAD.MOV.U32 R6, RZ, RZ, R13 ;  /* 0x000000ffff067224 */ /* 0x000fe200078e000d */
[----:B------:R-:W-:-:S06]  /*0770*/  MOV R7, R16 ;  /* 0x0000001000077202 */ /* 0x000fcc0000000f00 */
        /* <DEDUP_REMOVED lines=9> */
.L_x_24003:
[----:B------:R-:W-:Y:S05]  /*0810*/  BSYNC B1 ;  /* 0x0000000000017941 */ /* 0x000fea0003800000 */
.L_x_24002:
        /* <DEDUP_REMOVED lines=14> */
.L_x_24005:
        /* <DEDUP_REMOVED lines=17> */
.L_x_24001:
[----:B------:R-:W-:Y:S05]  /*0a10*/  BSYNC B0 ;  /* 0x0000000000007941 */ /* 0x000fea0003800000 */
.L_x_24000:
        /* <DEDUP_REMOVED lines=12> */
[----:B------:R-:W-:Y:S01]  /*0ae0*/  ULDC.64 UR4, c[0x0][0x248] ;  /* 0x0000920000047ab9 */ /* 0x000fe20000000a00 */
[----:B------:R-:W-:Y:S01]  /*0af0*/  IADD3 R5, P0, R2, R55, RZ ;  /* 0x0000003702057210 */ /* 0x000fe20007f1e0ff */
[C---:B------:R-:W-:Y:S01]  /*0b00*/  VIADD R15, R56.reuse, 0x4 ;  /* 0x00000004380f7836 */ /* 0x040fe20000000000 */
[C---:B------:R-:W-:Y:S01]  /*0b10*/  IADD3 R16, R56.reuse, 0x2, RZ ;  /* 0x0000000238107810 */ /* 0x040fe20007ffe0ff */
[----:B------:R-:W-:Y:S01]  /*0b20*/  VIADD R21, R56, 0x6 ;  /* 0x0000000638157836 */ /* 0x000fe20000000000 */
[----:B------:R-:W-:Y:S01]  /*0b30*/  LEA.HI.X.SX32 R6, R2, R3, 0x1, P0 ;  /* 0x0000000302067211 */ /* 0x000fe200000f0eff */
[----:B------:R-:W-:Y:S01]  /*0b40*/  VIADD R20, R56, 0x8 ;  /* 0x0000000838147836 */ /* 0x000fe20000000000 */
[----:B------:R-:W-:Y:S01]  /*0b50*/  LEA R2, P0, R5, UR4, 0x2 ;  /* 0x0000000405027c11 */ /* 0x000fe2000f8010ff */
[----:B------:R-:W-:Y:S01]  /*0b60*/  IMAD.SHL.U32 R8, R16, 0x4, RZ ;  /* 0x0000000410087824 */ /* 0x000fe200078e00ff */
[----:B------:R-:W-:Y:S01]  /*0b70*/  SHF.L.U32 R10, R15, 0x2, RZ ;  /* 0x000000020f0a7819 */ /* 0x000fe200000006ff */
[C---:B------:R-:W-:Y:S01]  /*0b80*/  VIADD R19, R56.reuse, 0xa ;  /* 0x0000000a38137836 */ /* 0x040fe20000000000 */
[----:B------:R-:W-:Y:S01]  /*0b90*/  LEA.HI.X R3, R5, UR5, R6, 0x2, P0 ;  /* 0x0000000505037c11 */ /* 0x000fe200080f1406 */
[C---:B------:R-:W-:Y:S01]  /*0ba0*/  IMAD.SHL.U32 R6, R56.reuse, 0x4, RZ ;  /* 0x0000000438067824 */ /* 0x040fe200078e00ff */
[----:B------:R-:W-:Y:S01]  /*0bb0*/  SHF.R.S32.HI R5, RZ, 0x1f, R4 ;  /* 0x0000001fff057819 */ /* 0x000fe20000011404 */
[----:B------:R-:W0:Y:S01]  /*0bc0*/  S2UR UR5, SR_CgaCtaId ;  /* 0x00000000000579c3 */ /* 0x000e220000008800 */
[----:B------:R-:W-:Y:S01]  /*0bd0*/  SHF.R.S32.HI R9, RZ, 0x1f, R8 ;  /* 0x0000001fff097819 */ /* 0x000fe20000011408 */
[C---:B------:R-:W-:Y:S01]  /*0be0*/  VIADD R27, R56.reuse, 0x12 ;  /* 0x00000012381b7836 */ /* 0x040fe20000000000 */
[----:B------:R-:W-:Y:S01]  /*0bf0*/  SHF.R.S32.HI R7, RZ, 0x1f, R6 ;  /* 0x0000001fff077819 */ /* 0x000fe20000011406 */
[----:B------:R-:W-:Y:S01]  /*0c00*/  VIADD R24, R56, 0x10 ;  /* 0x0000001038187836 */ /* 0x000fe20000000000 */
[----:B------:R-:W-:Y:S01]  /*0c10*/  SHF.R.S32.HI R11, RZ, 0x1f, R10 ;  /* 0x0000001fff0b7819 */ /* 0x000fe2000001140a */
[----:B------:R-:W-:Y:S01]  /*0c20*/  IMAD.SHL.U32 R28, R27, 0x4, RZ ;  /* 0x000000041b1c7824 */ /* 0x000fe200078e00ff */
[----:B------:R-:W-:Y:S01]  /*0c30*/  LEA.HI R5, R5, R4, RZ, 0x4 ;  /* 0x0000000405057211 */ /* 0x000fe200078f20ff */
[----:B------:R-:W1:Y:S01]  /*0c40*/  LDC R30, c[0x0][0x26c] ;  /* 0x00009b00ff1e7b82 */ /* 0x000e620000000800 */
[----:B------:R-:W-:Y:S01]  /*0c50*/  LEA.HI R7, R7, R6, RZ, 0x3 ;  /* 0x0000000607077211 */ /* 0x000fe200078f18ff */
[----:B------:R-:W-:Y:S01]  /*0c60*/  ULDC UR4, c[0x0][0x270] ;  /* 0x00009c0000047ab9 */ /* 0x000fe20000000800 */
[----:B------:R-:W-:Y:S01]  /*0c70*/  LEA.HI R9, R9, R8, RZ, 0x3 ;  /* 0x0000000809097211 */ /* 0x000fe200078f18ff */
[----:B------:R-:W-:Y:S01]  /*0c80*/  IMAD.SHL.U32 R25, R24, 0x4, RZ ;  /* 0x0000000418197824 */ /* 0x000fe200078e00ff */
[----:B------:R-:W-:-:S02]  /*0c90*/  LEA.HI R11, R11, R10, RZ, 0x3 ;  /* 0x0000000a0b0b7211 */ /* 0x000fc400078f18ff */
[----:B------:R-:W-:Y:S02]  /*0ca0*/  LOP3.LUT R5, R5, 0xfffffff0, RZ, 0xc0, !PT ;  /* 0xfffffff005057812 */ /* 0x000fe400078ec0ff */
[----:B------:R-:W-:Y:S02]  /*0cb0*/  LOP3.LUT R7, R7, 0xfffffff8, RZ, 0xc0, !PT ;  /* 0xfffffff807077812 */ /* 0x000fe400078ec0ff */
[----:B------:R-:W-:Y:S02]  /*0cc0*/  LOP3.LUT R9, R9, 0xfffffff8, RZ, 0xc0, !PT ;  /* 0xfffffff809097812 */ /* 0x000fe400078ec0ff */
[----:B------:R-:W-:Y:S01]  /*0cd0*/  LOP3.LUT R13, R11, 0xfffffff8, RZ, 0xc0, !PT ;  /* 0xfffffff80b0d7812 */ /* 0x000fe200078ec0ff */
[----:B------:R-:W-:Y:S01]  /*0ce0*/  IMAD.IADD R11, R4, 0x1, -R5 ;  /* 0x00000001040b7824 */ /* 0x000fe200078e0a05 */
[----:B------:R-:W-:Y:S01]  /*0cf0*/  IADD3 R17, R56, 0xc, RZ ;  /* 0x0000000c38117810 */ /* 0x000fe20007ffe0ff */
[----:B------:R-:W-:Y:S01]  /*0d00*/  IMAD.IADD R4, R6, 0x1, -R7 ;  /* 0x0000000106047824 */ /* 0x000fe200078e0a07 */
[----:B------:R-:W-:Y:S01]  /*0d10*/  IADD3 R6, R10, -R13, RZ ;  /* 0x8000000d0a067210 */ /* 0x000fe20007ffe0ff */
[----:B------:R-:W-:Y:S01]  /*0d20*/  IMAD.IADD R5, R8, 0x1, -R9 ;  /* 0x0000000108057824 */ /* 0x000fe200078e0a09 */
[----:B------:R-:W-:Y:S01]  /*0d30*/  SHF.L.U32 R18, R17, 0x2, RZ ;  /* 0x0000000211127819 */ /* 0x000fe200000006ff */
[----:B------:R-:W-:Y:S01]  /*0d40*/  IMAD.SHL.U32 R7, R21, 0x4, RZ ;  /* 0x0000000415077824 */ /* 0x000fe200078e00ff */
[----:B------:R-:W-:Y:S01]  /*0d50*/  SHF.R.S32.HI R29, RZ, 0x1f, R28 ;  /* 0x0000001fff1d7819 */ /* 0x000fe2000001141c */
[----:B------:R-:W-:Y:S01]  /*0d60*/  IMAD.SHL.U32 R9, R20, 0x4, RZ ;  /* 0x0000000414097824 */ /* 0x000fe200078e00ff */
[----:B------:R-:W-:Y:S01]  /*0d70*/  SHF.R.S32.HI R23, RZ, 0x1f, R18 ;  /* 0x0000001fff177819 */ /* 0x000fe20000011412 */
[----:B------:R-:W-:Y:S01]  /*0d80*/  IMAD.SHL.U32 R13, R19, 0x4, RZ ;  /* 0x00000004130d7824 */ /* 0x000fe200078e00ff */
[----:B------:R-:W-:-:S02]  /*0d90*/  SHF.R.S32.HI R8, RZ, 0x1f, R7 ;  /* 0x0000001fff087819 */ /* 0x000fc40000011407 */
[----:B------:R-:W-:Y:S02]  /*0da0*/  SHF.R.S32.HI R10, RZ, 0x1f, R9 ;  /* 0x0000001fff0a7819 */ /* 0x000fe40000011409 */
[----:B------:R-:W-:Y:S02]  /*0db0*/  LEA.HI R8, R8, R7, RZ, 0x3 ;  /* 0x0000000708087211 */ /* 0x000fe400078f18ff */
[----:B------:R-:W-:Y:S02]  /*0dc0*/  LEA.HI R10, R10, R9, RZ, 0x3 ;  /* 0x000000090a0a7211 */ /* 0x000fe400078f18ff */
[----:B------:R-:W-:Y:S02]  /*0dd0*/  SHF.R.S32.HI R14, RZ, 0x1f, R13 ;  /* 0x0000001fff0e7819 */ /* 0x000fe4000001140d */
[----:B------:R-:W-:Y:S02]  /*0de0*/  LEA.HI R23, R23, R18, RZ, 0x3 ;  /* 0x0000001217177211 */ /* 0x000fe400078f18ff */
[----:B------:R-:W-:-:S02]  /*0df0*/  LOP3.LUT R8, R8, 0xfffffff8, RZ, 0xc0, !PT ;  /* 0xfffffff808087812 */ /* 0x000fc400078ec0ff */
[----:B------:R-:W-:Y:S02]  /*0e00*/  LOP3.LUT R10, R10, 0xfffffff8, RZ, 0xc0, !PT ;  /* 0xfffffff80a0a7812 */ /* 0x000fe400078ec0ff */
[----:B------:R-:W-:Y:S01]  /*0e10*/  LEA.HI R14, R14, R13, RZ, 0x3 ;  /* 0x0000000d0e0e7211 */ /* 0x000fe200078f18ff */
[----:B------:R-:W-:Y:S01]  /*0e20*/  IMAD.IADD R7, R7, 0x1, -R8 ;  /* 0x0000000107077824 */ /* 0x000fe200078e0a08 */
[----:B------:R-:W-:Y:S01]  /*0e30*/  LOP3.LUT R23, R23, 0xfffffff8, RZ, 0xc0, !PT ;  /* 0xfffffff817177812 */ /* 0x000fe200078ec0ff */
[----:B------:R-:W-:Y:S01]  /*0e40*/  IMAD.IADD R8, R9, 0x1, -R10 ;  /* 0x0000000109087824 */ /* 0x000fe200078e0a0a */
[----:B------:R-:W-:Y:S02]  /*0e50*/  LOP3.LUT R14, R14, 0xfffffff8, RZ, 0xc0, !PT ;  /* 0xfffffff80e0e7812 */ /* 0x000fe400078ec0ff */
[----:B------:R-:W-:Y:S01]  /*0e60*/  IADD3 R10, R18, -R23, RZ ;  /* 0x80000017120a7210 */ /* 0x000fe20007ffe0ff */
[----:B------:R-:W-:Y:S01]  /*0e70*/  VIADD R23, R56, 0xe ;  /* 0x0000000e38177836 */ /* 0x000fe20000000000 */
[----:B------:R-:W-:Y:S01]  /*0e80*/  LEA.HI R29, R29, R28, RZ, 0x3 ;  /* 0x0000001c1d1d7211 */ /* 0x000fe200078f18ff */
[----:B------:R-:W-:Y:S01]  /*0e90*/  IMAD.IADD R9, R13, 0x1, -R14 ;  /* 0x000000010d097824 */ /* 0x000fe200078e0a0e */
[----:B------:R-:W-:Y:S01]  /*0ea0*/  LEA.HI R27, R27, R27, RZ, 0x1 ;  /* 0x0000001b1b1b7211 */ /* 0x000fe200078f08ff */
[----:B------:R-:W-:Y:S01]  /*0eb0*/  IMAD R14, R0, UR4, RZ ;  /* 0x00000004000e7c24 */ /* 0x000fe2000f8e02ff */
[----:B------:R-:W-:Y:S01]  /*0ec0*/  SHF.L.U32 R13, R23, 0x2, RZ ;  /* 0x00000002170d7819 */ /* 0x000fe200000006ff */
[----:B------:R-:W-:Y:S01]  /*0ed0*/  UMOV UR4, 0x400 ;  /* 0x0000040000047882 */ /* 0x000fe20000000000 */
[----:B------:R-:W-:Y:S01]  /*0ee0*/  SHF.R.S32.HI R26, RZ, 0x1f, R25 ;  /* 0x0000001fff1a7819 */ /* 0x000fe20000011419 */
[----:B------:R-:W-:Y:S01]  /*0ef0*/  UIADD3 UR4, UR4, 0xc0, URZ ;  /* 0x000000c004047890 */ /* 0x000fe2000fffe03f */
[----:B------:R-:W-:Y:S01]  /*0f00*/  SHF.R.S32.HI R18, RZ, 0x1f, R13 ;  /* 0x0000001fff127819 */ /* 0x000fe2000001140d */
[----:B------:R-:W-:Y:S01]  /*0f10*/  IMAD.SHL.U32 R27, R27, 0x40, RZ ;  /* 0x000000401b1b7824 */ /* 0x000fe200078e00ff */
[----:B------:R-:W-:Y:S01]  /*0f20*/  LOP3.LUT R29, R29, 0xfffffff8, RZ, 0xc0, !PT ;  /* 0xfffffff81d1d7812 */ /* 0x000fe200078ec0ff */
[----:B0-----:R-:W-:Y:S01]  /*0f30*/  ULEA UR4, UR5, UR4, 0x18 ;  /* 0x0000000405047291 */ /* 0x001fe2000f8ec03f */
[----:B------:R-:W-:Y:S01]  /*0f40*/  LEA.HI R22, R18, R13, RZ, 0x3 ;  /* 0x0000000d12167211 */ /* 0x000fe200078f18ff */
[----:B------:R-:W-:Y:S01]  /*0f50*/  IMAD R18, R12, 0x10, R11 ;  /* 0x000000100c127824 */ /* 0x000fe200078e020b */
[----:B------:R-:W-:-:S02]  /*0f60*/  SHF.L.U32 R11, R11, 0x3, RZ ;  /* 0x000000030b0b7819 */ /* 0x000fc400000006ff */
[----:B------:R-:W-:Y:S01]  /*0f70*/  LOP3.LUT R22, R22, 0xfffffff8, RZ, 0xc0, !PT ;  /* 0xfffffff816167812 */ /* 0x000fe200078ec0ff */
[----:B------:R-:W-:Y:S01]  /*0f80*/  IMAD.IADD R49, R49, 0x1, R18 ;  /* 0x0000000131317824 */ /* 0x000fe200078e0212 */
[----:B------:R-:W-:Y:S02]  /*0f90*/  SHF.R.S32.HI R31, RZ, 0x1f, R11 ;  /* 0x0000001fff1f7819 */ /* 0x000fe4000001140b */
[----:B------:R-:W-:Y:S01]  /*0fa0*/  IADD3 R64, P0, R14, R11, RZ ;  /* 0x0000000b0e407210 */ /* 0x000fe20007f1e0ff */
[----:B------:R-:W-:Y:S01]  /*0fb0*/  IMAD.IADD R11, R13, 0x1, -R22 ;  /* 0x000000010d0b7824 */ /* 0x000fe200078e0a16 */
[----:B------:R-:W-:Y:S01]  /*0fc0*/  LEA.HI R16, R16, R16, RZ, 0x1 ;  /* 0x0000001010107211 */ /* 0x000fe200078f08ff */
[----:B------:R-:W-:Y:S01]  /*0fd0*/  IMAD.IADD R13, R28, 0x1, -R29 ;  /* 0x000000011c0d7824 */ /* 0x000fe200078e0a1d */
        /* <DEDUP_REMOVED lines=15> */
[----:B------:R-:W-:Y:S02]  /*10d0*/  SHF.L.U32 R21, R21, 0x6, RZ ;  /* 0x0000000615157819 */ /* 0x000fe400000006ff */
[----:B------:R-:W-:Y:S01]  /*10e0*/  SHF.L.U32 R23, R23, 0x6, RZ ;  /* 0x0000000617177819 */ /* 0x000fe200000006ff */
[----:B------:R-:W-:Y:S01]  /*10f0*/  IMAD.IADD R12, R25, 0x1, -R12 ;  /* 0x00000001190c7824 */ /* 0x000fe200078e0a0c */
[----:B------:R-:W-:Y:S02]  /*1100*/  LOP3.LUT R44, R27, 0xffffff80, RZ, 0xc0, !PT ;  /* 0xffffff801b2c7812 */ /* 0x000fe400078ec0ff */
[----:B------:R-:W-:Y:S01]  /*1110*/  LEA.HI.X.SX32 R65, R14, R31, 0x1, P0 ;  /* 0x0000001f0e417211 */ /* 0x000fe200000f0eff */
[----:B------:R-:W-:Y:S01]  /*1120*/  IMAD.MOV.U32 R14, RZ, RZ, R55 ;  /* 0x000000ffff0e7224 */ /* 0x000fe200078e0037 */
[----:B-1----:R-:W-:-:S02]  /*1130*/  SHF.R.S32.HI R15, RZ, 0x1f, R30 ;  /* 0x0000001fff0f7819 */ /* 0x002fc4000001141e */
[----:B------:R-:W-:Y:S02]  /*1140*/  MOV R54, 0xff7fffff ;  /* 0xff7fffff00367802 */ /* 0x000fe40000000f00 */
        /* <DEDUP_REMOVED lines=8> */
[----:B------:R-:W-:Y:S02]  /*11d0*/  SHF.R.S32.HI R50, RZ, 0x1f, R44 ;  /* 0x0000001fff327819 */ /* 0x000fe4000001142c */
[----:B------:R-:W-:Y:S02]  /*11e0*/  LEA R51, R18, UR4, 0x2 ;  /* 0x0000000412337c11 */ /* 0x000fe4000f8e10ff */
[----:B------:R-:W-:-:S02]  /*11f0*/  SHF.R.S32.HI R53, RZ, 0x1f, R13 ;  /* 0x0000001fff357819 */ /* 0x000fc4000001140d */
[----:B------:R-:W-:-:S07]  /*1200*/  IADD3 R52, -R62, 0x1, R49 ;  /* 0x000000013e347810 */ /* 0x000fce0007ffe131 */
.L_x_24011:
[----:B------:R-:W2:Y:S01]  /*1210*/  LDG.E.CONSTANT R16, desc[UR10][R2.64] ;  /* 0x0000000a02107981 */ /* 0x000ea2000c1e9900 */
[----:B------:R-:W-:Y:S02]  /*1220*/  SHF.R.S32.HI R18, RZ, 0x1f, R28 ;  /* 0x0000001fff127819 */ /* 0x000fe4000001141c */
[----:B------:R-:W-:Y:S02]  /*1230*/  SHF.R.S32.HI R19, RZ, 0x1f, R5 ;  /* 0x0000001fff137819 */ /* 0x000fe40000011405 */
[----:B0-2---:R-:W-:Y:S01]  /*1240*/  SHF.R.S32.HI R17, RZ, 0x1f, R16 ;  /* 0x0000001fff117819 */ /* 0x005fe20000011410 */
        /* <DEDUP_REMOVED lines=17> */
[----:B------:R-:W-:Y:S02]  /*1360*/  SHF.R.S32.HI R23, RZ, 0x1f, R29 ;  /* 0x0000001fff177819 */ /* 0x000fe4000001141d */
[----:B------:R-:W-:Y:S02]  /*1370*/  SHF.R.S32.HI R46, RZ, 0x1f, R30 ;  /* 0x0000001fff2e7819 */ /* 0x000fe4000001141e */
[----:B------:R-:W-:Y:S02]  /*1380*/  SHF.R.S32.HI R27, RZ, 0x1f, R7 ;  /* 0x0000001fff1b7819 */ /* 0x000fe40000011407 */
[----:B------:R-:W-:-:S02]  /*1390*/  SHF.R.S32.HI R34, RZ, 0x1f, R8 ;  /* 0x0000001fff227819 */ /* 0x000fc40000011408 */
[----:B------:R-:W-:Y:S02]  /*13a0*/  SHF.R.S32.HI R61, RZ, 0x1f, R31 ;  /* 0x0000001fff3d7819 */ /* 0x000fe4000001141f */
[-C--:B------:R-:W-:Y:S02]  /*13b0*/  IADD3 R22, P0, P1, R6, R42.reuse, R29 ;  /* 0x0000002a06167210 */ /* 0x080fe4000791e01d */
[-C--:B------:R-:W-:Y:S02]  /*13c0*/  IADD3 R47, P2, P3, R7, R42.reuse, R30 ;  /* 0x0000002a072f7210 */ /* 0x080fe40007b5e01e */
[----:B------:R-:W-:Y:S02]  /*13d0*/  IADD3 R66, P4, P5, R8, R42, R31 ;  /* 0x0000002a08427210 */ /* 0x000fe40007d9e01f */
[-C--:B------:R-:W-:Y:S02]  /*13e0*/  IADD3.X R23, R26, R41.reuse, R23, P0, P1 ;  /* 0x000000291a177210 */ /* 0x080fe400007e2417 */
[----:B------:R-:W-:-:S02]  /*13f0*/  IADD3.X R46, R27, R41, R46, P2, P3 ;  /* 0x000000291b2e7210 */ /* 0x000fc400017e642e */
[----:B------:R-:W-:Y:S02]  /*1400*/  IADD3.X R61, R34, R41, R61, P4, P5 ;  /* 0x00000029223d7210 */ /* 0x000fe400027ea43d */
[----:B------:R-:W-:Y:S02]  /*1410*/  SHF.R.S32.HI R34, RZ, 0x1f, R32 ;  /* 0x0000001fff227819 */ /* 0x000fe40000011420 */
[----:B------:R-:W-:Y:S02]  /*1420*/  SHF.R.S32.HI R26, RZ, 0x1f, R9 ;  /* 0x0000001fff1a7819 */ /* 0x000fe40000011409 */
[----:B------:R-:W-:Y:S02]  /*1430*/  SHF.R.S32.HI R38, RZ, 0x1f, R33 ;  /* 0x0000001fff267819 */ /* 0x000fe40000011421 */
[----:B------:R-:W-:Y:S02]  /*1440*/  SHF.R.S32.HI R37, RZ, 0x1f, R10 ;  /* 0x0000001fff257819 */ /* 0x000fe4000001140a */
[----:B------:R-:W-:-:S02]  /*1450*/  IADD3 R35, P0, P1, R9, R42, R32 ;  /* 0x0000002a09237210 */ /* 0x000fc4000791e020 */
[----:B0-----:R-:W-:Y:S02]  /*1460*/  LEA R17, R17, R16, 0x18 ;  /* 0x0000001011117211 */ /* 0x001fe400078ec0ff */
[-C--:B------:R-:W-:Y:S02]  /*1470*/  IADD3 R36, P2, P3, R10, R42.reuse, R33 ;  /* 0x0000002a0a247210 */ /* 0x080fe40007b5e021 */
[-C--:B------:R-:W-:Y:S01]  /*1480*/  IADD3.X R34, R26, R41.reuse, R34, P0, P1 ;  /* 0x000000291a227210 */ /* 0x080fe200007e2422 */
[----:B------:R-:W-:Y:S01]  /*1490*/  IMAD R59, R56, 0x50, R17 ;  /* 0x00000050383b7824 */ /* 0x000fe200078e0211 */
[----:B------:R-:W-:Y:S02]  /*14a0*/  IADD3.X R37, R37, R41, R38, P2, P3 ;  /* 0x0000002925257210 */ /* 0x000fe400017e6426 */
[--C-:B------:R-:W-:Y:S02]  /*14b0*/  IADD3 R39, P2, P3, R11, R42, R48.reuse ;  /* 0x0000002a0b277210 */ /* 0x100fe40007b5e030 */
[----:B------:R-:W0:Y:S01]  /*14c0*/  LDS.128 R16, [R59] ;  /* 0x000000003b107984 */ /* 0x000e220000000c00 */
[----:B------:R-:W-:-:S02]  /*14d0*/  SHF.R.S32.HI R38, RZ, 0x1f, R48 ;  /* 0x0000001fff267819 */ /* 0x000fc40000011430 */
[----:B------:R-:W-:Y:S02]  /*14e0*/  SHF.R.S32.HI R26, RZ, 0x1f, R11 ;  /* 0x0000001fff1a7819 */ /* 0x000fe4000001140b */
[-CC-:B------:R-:W-:Y:S02]  /*14f0*/  IADD3 R40, P4, P5, R12, R42.reuse, R45.reuse ;  /* 0x0000002a0c287210 */ /* 0x180fe40007d9e02d */
[----:B------:R-:W-:Y:S02]  /*1500*/  IADD3.X R38, R26, R41, R38, P2, P3 ;  /* 0x000000291a267210 */ /* 0x000fe400017e6426 */
[----:B------:R-:W-:Y:S02]  /*1510*/  SHF.R.S32.HI R26, RZ, 0x1f, R12 ;  /* 0x0000001fff1a7819 */ /* 0x000fe4000001140c */
[----:B------:R-:W-:Y:S02]  /*1520*/  SHF.R.S32.HI R43, RZ, 0x1f, R45 ;  /* 0x0000001fff2b7819 */ /* 0x000fe4000001142d */
[----:B------:R-:W-:-:S02]  /*1530*/  IADD3 R42, P0, P1, R13, R42, R44 ;  /* 0x0000002a0d2a7210 */ /* 0x000fc4000791e02c */
        /* <DEDUP_REMOVED lines=26> */
[----:B------:R-:W-:-:S03]  /*16e0*/  FFMA.FTZ R18, R18, R19, R23 ;  /* 0x0000001312127223 */ /* 0x000fc60000010017 */
[----:B------:R-:W-:Y:S01]  /*16f0*/  FFMA.FTZ R17, R17, R24, R68 ;  /* 0x0000001811117223 */ /* 0x000fe20000010044 */
[----:B------:R-:W0:Y:S01]  /*1700*/  LDS.128 R20, [R59+0x10] ;  /* 0x000010003b147984 */ /* 0x000e220000000c00 */
[----:B------:R-:W-:-:S04]  /*1710*/  LEA R68, P2, R47, UR6, 0x1 ;  /* 0x000000062f447c11 */ /* 0x000fc8000f8408ff */
[----:B------:R-:W-:-:S05]  /*1720*/  LEA.HI.X R69, R47, UR7, R46, 0x1, P2 ;  /* 0x000000072f457c11 */ /* 0x000fca00090f0c2e */
[----:B------:R-:W3:Y:S01]  /*1730*/  LDG.E.64.CONSTANT R46, desc[UR10][R68.64] ;  /* 0x0000000a442e7981 */ /* 0x000ee2000c1e9b00 */
        /* <DEDUP_REMOVED lines=14> */
[----:B------:R0:W4:Y:S02]  /*1820*/  LDG.E.64.CONSTANT R38, desc[UR10][R68.64] ;  /* 0x0000000a44267981 */ /* 0x000124000c1e9b00 */
[----:B0-----:R-:W-:-:S04]  /*1830*/  LEA R68, P2, R40, UR6, 0x1 ;  /* 0x0000000628447c11 */ /* 0x001fc8000f8408ff */
[----:B------:R-:W-:Y:S02]  /*1840*/  LEA.HI.X R69, R40, UR7, R43, 0x1, P2 ;  /* 0x0000000728457c11 */ /* 0x000fe400090f0c2b */
[----:B------:R-:W-:Y:S02]  /*1850*/  IADD3.X R43, R53, R41, R50, P0, P1 ;  /* 0x00000029352b7210 */ /* 0x000fe400007e2432 */
[C---:B------:R-:W-:Y:S01]  /*1860*/  LEA R66, P0, R42.reuse, UR6, 0x1 ;  /* 0x000000062a427c11 */ /* 0x040fe2000f8008ff */
[----:B------:R-:W4:Y:S03]  /*1870*/  LDG.E.64.CONSTANT R40, desc[UR10][R68.64] ;  /* 0x0000000a44287981 */ /* 0x000f26000c1e9b00 */
[----:B------:R-:W-:-:S05]  /*1880*/  LEA.HI.X R67, R42, UR7, R43, 0x1, P0 ;  /* 0x000000072a437c11 */ /* 0x000fca00080f0c2b */
[----:B------:R-:W4:Y:S01]  /*1890*/  LDG.E.64.CONSTANT R42, desc[UR10][R66.64] ;  /* 0x0000000a422a7981 */ /* 0x000f22000c1e9b00 */
        /* <DEDUP_REMOVED lines=22> */
[--C-:B0-----:R-:W-:Y:S02]  /*1a00*/  HADD2.F32 R22, -RZ, R16.reuse.H0_H0 ;  /* 0x20000010ff167230 */ /* 0x101fe40000004100 */
        /* <DEDUP_REMOVED lines=12> */
[--C-:B------:R-:W-:Y:S02]  /*1ad0*/  HADD2.F32 R26, -RZ, R18.reuse.H0_H0 ;  /* 0x20000012ff1a7230 */ /* 0x100fe40000004100 */
[----:B------:R-:W-:Y:S01]  /*1ae0*/  FFMA.FTZ R46, R17, R25, R46 ;  /* 0x00000019112e7223 */ /* 0x000fe2000001002e */
[----:B------:R-:W-:Y:S02]  /*1af0*/  HADD2.F32 R25, -RZ, R18.H1_H1 ;  /* 0x30000012ff197230 */ /* 0x000fe40000004100 */
[--C-:B----4-:R-:W-:Y:S02]  /*1b00*/  HADD2.F32 R17, -RZ, R34.reuse.H0_H0 ;  /* 0x20000022ff117230 */ /* 0x110fe40000004100 */
        /* <DEDUP_REMOVED lines=8> */
[----:B------:R-:W-:-:S03]  /*1b90*/  FFMA.FTZ R16, R47, R34, R16 ;  /* 0x000000222f107223 */ /* 0x000fc60000010010 */
[----:B------:R-:W-:Y:S01]  /*1ba0*/  FFMA.FTZ R46, R19, R35, R46 ;  /* 0x00000023132e7223 */ /* 0x000fe2000001002e */
[--C-:B0-----:R-:W-:Y:S02]  /*1bb0*/  HADD2.F32 R34, -RZ, R20.reuse.H0_H0 ;  /* 0x20000014ff227230 */ /* 0x101fe40000004100 */
[----:B------:R-:W-:Y:S02]  /*1bc0*/  HADD2.F32 R19, -RZ, R20.H1_H1 ;  /* 0x30000014ff137230 */ /* 0x000fe40000004100 */
[----:B------:R-:W-:Y:S02]  /*1bd0*/  HADD2.F32 R20, -RZ, R36.H0_H0 ;  /* 0x20000024ff147230 */ /* 0x000fe40000004100 */
[----:B------:R-:W-:-:S03]  /*1be0*/  HADD2.F32 R35, -RZ, R21.H0_H0 ;  /* 0x20000015ff237230 */ /* 0x000fc60000004100 */
[----:B------:R-:W-:Y:S01]  /*1bf0*/  FFMA.FTZ R17, R34, R20, R17 ;  /* 0x0000001422117223 */ /* 0x000fe20000010011 */
[----:B------:R-:W-:Y:S02]  /*1c00*/  HADD2.F32 R20, -RZ, R37.H0_H0 ;  /* 0x20000025ff147230 */ /* 0x000fe40000004100 */
[----:B------:R-:W-:Y:S02]  /*1c10*/  HADD2.F32 R36, -RZ, R36.H1_H1 ;  /* 0x30000024ff247230 */ /* 0x000fe40000004100 */
[----:B------:R-:W-:Y:S02]  /*1c20*/  HADD2.F32 R21, -RZ, R21.H1_H1 ;  /* 0x30000015ff157230 */ /* 0x000fe40000004100 */
[----:B------:R-:W-:Y:S01]  /*1c30*/  FFMA.FTZ R16, R35, R20, R16 ;  /* 0x0000001423107223 */ /* 0x000fe20000010010 */
[--C-:B------:R-:W-:Y:S02]  /*1c40*/  HADD2.F32 R34, -RZ, R22.reuse.H0_H0 ;  /* 0x20000016ff227230 */ /* 0x100fe40000004100 */
[----:B------:R-:W-:Y:S01]  /*1c50*/  FFMA.FTZ R18, R19, R36, R18 ;  /* 0x0000002413127223 */ /* 0x000fe20000010012 */
[----:B------:R-:W-:-:S02]  /*1c60*/  HADD2.F32 R47, -RZ, R22.H1_H1 ;  /* 0x30000016ff2f7230 */ /* 0x000fc40000004100 */
[----:B------:R-:W-:Y:S02]  /*1c70*/  HADD2.F32 R37, -RZ, R37.H1_H1 ;  /* 0x30000025ff257230 */ /* 0x000fe40000004100 */
[--C-:B------:R-:W-:Y:S02]  /*1c80*/  HADD2.F32 R20, -RZ, R38.reuse.H0_H0 ;  /* 0x20000026ff147230 */ /* 0x100fe40000004100 */
[----:B------:R-:W-:Y:S02]  /*1c90*/  HADD2.F32 R19, -RZ, R23.H0_H0 ;  /* 0x20000017ff137230 */ /* 0x000fe40000004100 */
[----:B------:R-:W-:Y:S02]  /*1ca0*/  HADD2.F32 R22, -RZ, R39.H0_H0 ;  /* 0x20000027ff167230 */ /* 0x000fe40000004100 */
[----:B------:R-:W-:Y:S02]  /*1cb0*/  HADD2.F32 R38, -RZ, R38.H1_H1 ;  /* 0x30000026ff267230 */ /* 0x000fe40000004100 */
[----:B------:R-:W-:Y:S01]  /*1cc0*/  FFMA.FTZ R46, R21, R37, R46 ;  /* 0x00000025152e7223 */ /* 0x000fe2000001002e */
[----:B------:R-:W-:Y:S01]  /*1cd0*/  FFMA.FTZ R17, R34, R20, R17 ;  /* 0x0000001422117223 */ /* 0x000fe20000010011 */
[----:B------:R-:W-:Y:S01]  /*1ce0*/  FFMA.FTZ R16, R19, R22, R16 ;  /* 0x0000001613107223 */ /* 0x000fe20000010010 */
[----:B-1----:R-:W-:-:S02]  /*1cf0*/  HADD2.F32 R20, -RZ, R24.H0_H0 ;  /* 0x20000018ff147230 */ /* 0x002fc40000004100 */
[----:B------:R-:W-:Y:S02]  /*1d00*/  HADD2.F32 R21, -RZ, R40.H0_H0 ;  /* 0x20000028ff157230 */ /* 0x000fe40000004100 */
[----:B------:R-:W-:Y:S01]  /*1d10*/  FFMA.FTZ R18, R47, R38, R18 ;  /* 0x000000262f127223 */ /* 0x000fe20000010012 */
[----:B------:R-:W-:Y:S02]  /*1d20*/  HADD2.F32 R19, -RZ, R24.H1_H1 ;  /* 0x30000018ff137230 */ /* 0x000fe40000004100 */
[----:B------:R-:W-:Y:S02]  /*1d30*/  HADD2.F32 R40, -RZ, R40.H1_H1 ;  /* 0x30000028ff287230 */ /* 0x000fe40000004100 */
[----:B------:R-:W-:Y:S01]  /*1d40*/  FFMA.FTZ R17, R20, R21, R17 ;  /* 0x0000001514117223 */ /* 0x000fe20000010011 */
[----:B------:R-:W-:Y:S02]  /*1d50*/  HADD2.F32 R35, -RZ, R25.H0_H0 ;  /* 0x20000019ff237230 */ /* 0x000fe40000004100 */
[----:B------:R-:W-:-:S02]  /*1d60*/  HADD2.F32 R20, -RZ, R41.H0_H0 ;  /* 0x20000029ff147230 */ /* 0x000fc40000004100 */
[----:B------:R-:W-:Y:S01]  /*1d70*/  FFMA.FTZ R18, R19, R40, R18 ;  /* 0x0000002813127223 */ /* 0x000fe20000010012 */
[----:B------:R-:W-:Y:S02]  /*1d80*/  HADD2.F32 R22, -RZ, R25.H1_H1 ;  /* 0x30000019ff167230 */ /* 0x000fe40000004100 */
[----:B------:R-:W-:Y:S02]  /*1d90*/  HADD2.F32 R19, -RZ, R42.H0_H0 ;  /* 0x2000002aff137230 */ /* 0x000fe40000004100 */
[----:B------:R-:W-:Y:S02]  /*1da0*/  HADD2.F32 R23, -RZ, R23.H1_H1 ;  /* 0x30000017ff177230 */ /* 0x000fe40000004100 */
[----:B------:R-:W-:Y:S02]  /*1db0*/  HADD2.F32 R39, -RZ, R39.H1_H1 ;  /* 0x30000027ff277230 */ /* 0x000fe40000004100 */
[--C-:B------:R-:W-:Y:S02]  /*1dc0*/  HADD2.F32 R24, -RZ, R26.reuse.H0_H0 ;  /* 0x2000001aff187230 */ /* 0x100fe40000004100 */
        /* <DEDUP_REMOVED lines=19> */
.L_x_24055:
        /* <DEDUP_REMOVED lines=15> */
.L_x_24010:
[----:B------:R-:W-:Y:S05]  /*1ff0*/  BSYNC B1 ;  /* 0x0000000000017941 */ /* 0x000fea0003800000 */
.L_x_24009:
[----:B------:R-:W-:Y:S01]  /*2000*/  IADD3 R2, P0, R2, 0x10, RZ ;  /* 0x0000001002027810 */ /* 0x000fe20007f1e0ff */
[----:B------:R-:W-:Y:S01]  /*2010*/  VIADD R52, R52, 0x40 ;  /* 0x0000004034347836 */ /* 0x000fe20000000000 */
[----:B------:R-:W-:Y:S01]  /*2020*/  IADD3 R49, R49, 0x40, RZ ;  /* 0x0000004031317810 */ /* 0x000fe20007ffe0ff */
[----:B-1----:R-:W-:Y:S02]  /*2030*/  VIADD R51, R51, 0x100 ;  /* 0x0000010033337836 */ /* 0x002fe40000000000 */
[----:B------:R-:W-:Y:S01]  /*2040*/  IMAD.X R3, RZ, RZ, R3, P0 ;  /* 0x000000ffff037224 */ /* 0x000fe200000e0603 */
[----:B------:R-:W-:Y:S07]  /*2050*/  @!P2 BRA `(.L_x_24011) ;  /* 0xfffffff0006ca947 */ /* 0x000fee000383ffff */
.L_x_24007:
[----:B------:R-:W-:Y:S05]  /*2060*/  BSYNC B0 ;  /* 0x0000000000007941 */ /* 0x000fea0003800000 */
.L_x_24006:
        /* <DEDUP_REMOVED lines=9> */
[----:B------:R-:W-:Y:S01]  /*2100*/  SHF.R.S32.HI R33, RZ, 0x5, R33 ;  /* 0x00000005ff217819 */ /* 0x000fe20000011421 */
        /* <DEDUP_REMOVED lines=9> */
.L_x_24061:
        /* <DEDUP_REMOVED lines=15> */
[----:B------:R-:W-:-:S05]  /*2290*/  @!P0 MOV R3, 0x400 ;  /* 0x0000040000038802 */ /* 0x000fca0000000f00 */
[----:B------:R-:W-:-:S05]  /*22a0*/  @!P0 VIADD R3, R3, 0xa0 ;  /* 0x000000a003038836 */ /* 0x000fca0000000000 */
[----:B--2---:R-:W-:-:S04]  /*22b0*/  @!P0 LEA R3, R4, R3, 0x18 ;  /* 0x0000000304038211 */ /* 0x004fc800078ec0ff */
[----:B-1----:R-:W-:-:S05]  /*22c0*/  @!P0 LEA R6, R32, R3, 0x2 ;  /* 0x0000000320068211 */ /* 0x002fca00078e10ff */
        /* <DEDUP_REMOVED lines=12> */
[----:B------:R-:W-:Y:S01]  /*2390*/  MOV R7, R35 ;  /* 0x0000002300077202 */ /* 0x000fe20000000f00 */
        /* <DEDUP_REMOVED lines=19> */
.L_x_24017:
        /* <DEDUP_REMOVED lines=11> */
.L_x_24016:
[----:B------:R-:W-:Y:S05]  /*2580*/  BSYNC B1 ;  /* 0x0000000000017941 */ /* 0x000fea0003800000 */
.L_x_24015:
        /* <DEDUP_REMOVED lines=14> */
.L_x_24020:
        /* <DEDUP_REMOVED lines=100> */
.L_x_24019:
[----:B------:R-:W-:Y:S05]  /*2cb0*/  BSYNC B1 ;  /* 0x0000000000017941 */ /* 0x000fea0003800000 */
.L_x_24018:
        /* <DEDUP_REMOVED lines=55> */
.L_x_24022:
[----:B------:R-:W-:Y:S05]  /*3030*/  BSYNC B1 ;  /* 0x0000000000017941 */ /* 0x000fea0003800000 */
.L_x_24021:
        /* <DEDUP_REMOVED lines=26> */
.L_x_24014:
[----:B------:R-:W-:Y:S05]  /*31e0*/  BSYNC B0 ;  /* 0x0000000000007941 */ /* 0x000fea0003800000 */
.L_x_24013:
        /* <DEDUP_REMOVED lines=19> */
[----:B----4-:R-:W-:Y:S02]  /*3320*/  @!P2 LEA R11, R11, R6, 0x18 ;  /* 0x000000060b0ba211 */ /* 0x010fe400078ec0ff */
[----:B------:R-:W-:-:S03]  /*3330*/  @!P0 IADD3 R6, R4, R5, RZ ;  /* 0x0000000504068210 */ /* 0x000fc60007ffe0ff */
        /* <DEDUP_REMOVED lines=38> */
.L_x_24027:
        /* <DEDUP_REMOVED lines=8> */
.L_x_24026:
[----:B------:R-:W-:Y:S05]  /*3620*/  BSYNC B1 ;  /* 0x0000000000017941 */ /* 0x000fea0003800000 */
.L_x_24025:
        /* <DEDUP_REMOVED lines=14> */
.L_x_24030:
        /* <DEDUP_REMOVED lines=52> */
.L_x_24029:
[----:B------:R-:W-:Y:S05]  /*3a50*/  BSYNC B1 ;  /* 0x0000000000017941 */ /* 0x000fea0003800000 */
.L_x_24028:
        /* <DEDUP_REMOVED lines=31> */
.L_x_24032:
[----:B------:R-:W-:Y:S05]  /*3c50*/  BSYNC B1 ;  /* 0x0000000000017941 */ /* 0x000fea0003800000 */
.L_x_24031:
        /* <DEDUP_REMOVED lines=14> */
.L_x_24024:
[----:B------:R-:W-:Y:S05]  /*3d40*/  BSYNC B0 ;  /* 0x0000000000007941 */ /* 0x000fea0003800000 */
.L_x_24023:
        /* <DEDUP_REMOVED lines=32> */
.L_x_24034:
[----:B------:R-:W-:Y:S05]  /*3f50*/  BSYNC B0 ;  /* 0x0000000000007941 */ /* 0x000fea0003800000 */
.L_x_24033:
[----:B------:R-:W-:Y:S01]  /*3f60*/  ULDC UR8, c[0x0][0x26c] ;  /* 0x00009b0000087ab9 */ /* 0x000fe20000000800 */
[----:B------:R-:W-:Y:S04]  /*3f70*/  BSSY B0, `(.L_x_24035) ;  /* 0x0000130000007945 */ /* 0x000fe80003800000 */
[----:B------:R-:W-:Y:S05]  /*3f80*/  @!P1 BRA `(.L_x_24036) ;  /* 0x0000000000149947 */ /* 0x000fea0003800000 */
[----:B------:R-:W-:Y:S01]  /*3f90*/  IMAD.MOV.U32 R34, RZ, RZ, RZ ;  /* 0x000000ffff227224 */ /* 0x000fe200078e00ff */
[----:B------:R-:W-:Y:S01]  /*3fa0*/  CS2R R36, SRZ ;  /* 0x0000000000247805 */ /* 0x000fe2000001ff00 */
[----:B------:R-:W-:Y:S02]  /*3fb0*/  IMAD.MOV.U32 R0, RZ, RZ, RZ ;  /* 0x000000ffff007224 */ /* 0x000fe400078e00ff */
[----:B------:R-:W-:Y:S01]  /*3fc0*/  IMAD.MOV.U32 R38, RZ, RZ, RZ ;  /* 0x000000ffff267224 */ /* 0x000fe200078e00ff */
[----:B------:R-:W-:Y:S06]  /*3fd0*/  BRA `(.L_x_24037) ;  /* 0x0000001000a47947 */ /* 0x000fec0003800000 */
.L_x_24036:
[----:B------:R-:W0:Y:S01]  /*3fe0*/  S2UR UR4, SR_CTAID.Y ;  /* 0x00000000000479c3 */ /* 0x000e220000002600 */
[----:B---34-:R-:W3:Y:S01]  /*3ff0*/  S2R R7, SR_CTAID.Z ;  /* 0x0000000000077919 */ /* 0x018ee20000002700 */
[----:B-1----:R-:W-:Y:S01]  /*4000*/  LEA.HI R3, R32, R32, RZ, 0x1 ;  /* 0x0000002020037211 */ /* 0x002fe200078f08ff */
[----:B------:R-:W-:Y:S01]  /*4010*/  ULDC.64 UR6, c[0x0][0x248] ;  /* 0x0000920000067ab9 */ /* 0x000fe20000000a00 */
[----:B------:R-:W-:Y:S01]  /*4020*/  SHF.R.S32.HI R9, RZ, 0x1f, R55 ;  /* 0x0000001fff097819 */ /* 0x000fe20000011437 */
[----:B------:R-:W-:Y:S01]  /*4030*/  IMAD.MOV.U32 R34, RZ, RZ, RZ ;  /* 0x000000ffff227224 */ /* 0x000fe200078e00ff */
[C---:B--2---:R-:W-:Y:S02]  /*4040*/  LOP3.LUT R5, R3.reuse, 0xfffffffe, RZ, 0xc0, !PT ;  /* 0xfffffffe03057812 */ /* 0x044fe400078ec0ff */
[----:B------:R-:W-:Y:S01]  /*4050*/  CS2R R36, SRZ ;  /* 0x0000000000247805 */ /* 0x000fe2000001ff00 */
[----:B------:R-:W0:Y:S01]  /*4060*/  LDC R4, c[0x0][0x258] ;  /* 0x00009600ff047b82 */ /* 0x000e220000000800 */
[----:B------:R-:W-:Y:S01]  /*4070*/  SHF.L.U32 R3, R3, 0x3, RZ ;  /* 0x0000000303037819 */ /* 0x000fe200000006ff */
[----:B------:R-:W-:Y:S01]  /*4080*/  IMAD.MOV.U32 R38, RZ, RZ, RZ ;  /* 0x000000ffff267224 */ /* 0x000fe200078e00ff */
[----:B------:R-:W-:-:S02]  /*4090*/  IADD3 R2, -R33, -0x1, R2 ;  /* 0xffffffff21027810 */ /* 0x000fc40007ffe102 */
[----:B------:R-:W-:-:S03]  /*40a0*/  LOP3.LUT R3, R3, 0xfffffff0, RZ, 0xc0, !PT ;  /* 0xfffffff003037812 */ /* 0x000fc600078ec0ff */
[----:B------:R-:W1:Y:S08]  /*40b0*/  S2UR UR5, SR_CgaCtaId ;  /* 0x00000000000579c3 */ /* 0x000e700000008800 */
[----:B------:R-:W2:Y:S01]  /*40c0*/  LDC R42, c[0x0][0x26c] ;  /* 0x00009b00ff2a7b82 */ /* 0x000ea20000000800 */
[----:B0-----:R-:W-:Y:S01]  /*40d0*/  IMAD R8, R4, UR4, RZ ;  /* 0x0000000404087c24 */ /* 0x001fe2000f8e02ff */
[----:B------:R-:W-:Y:S01]  /*40e0*/  UMOV UR4, 0x400 ;  /* 0x0000040000047882 */ /* 0x000fe20000000000 */
[----:B------:R-:W-:Y:S01]  /*40f0*/  IMAD.IADD R4, R32, 0x1, -R5 ;  /* 0x0000000120047824 */ /* 0x000fe200078e0a05 */
[----:B------:R-:W-:Y:S01]  /*4100*/  UIADD3 UR4, UR4, 0xc0, URZ ;  /* 0x000000c004047890 */ /* 0x000fe2000fffe03f */
[----:B---3--:R-:W-:Y:S01]  /*4110*/  IMAD R41, R7, -0x20, R2 ;  /* 0xffffffe007297824 */ /* 0x008fe200078e0202 */
[----:B------:R-:W-:Y:S01]  /*4120*/  IADD3 R43, P0, R8, R55, RZ ;  /* 0x00000037082b7210 */ /* 0x000fe20007f1e0ff */
[----:B------:R-:W-:Y:S01]  /*4130*/  IMAD.SHL.U32 R6, R4, 0x8, RZ ;  /* 0x0000000804067824 */ /* 0x000fe200078e00ff */
[----:B-1----:R-:W-:Y:S01]  /*4140*/  ULEA UR4, UR5, UR4, 0x18 ;  /* 0x0000000405047291 */ /* 0x002fe2000f8ec03f */
[C---:B------:R-:W-:Y:S01]  /*4150*/  IMAD R44, R33.reuse, 0x2, R4 ;  /* 0x00000002212c7824 */ /* 0x040fe200078e0204 */
[----:B------:R-:W-:Y:S01]  /*4160*/  LEA.HI.X.SX32 R8, R8, R9, 0x1, P0 ;  /* 0x0000000908087211 */ /* 0x000fe200000f0eff */
[----:B------:R-:W-:Y:S01]  /*4170*/  IMAD.IADD R39, R6, 0x1, R3 ;  /* 0x0000000106277824 */ /* 0x000fe200078e0203 */
[----:B------:R-:W-:-:S02]  /*4180*/  LEA R6, R33, R6, 0x4 ;  /* 0x0000000621067211 */ /* 0x000fc400078e20ff */
[----:B------:R-:W-:Y:S01]  /*4190*/  LEA R40, P0, R43, UR6, 0x2 ;  /* 0x000000062b287c11 */ /* 0x000fe2000f8010ff */
[----:B------:R-:W-:Y:S01]  /*41a0*/  ULDC UR6, c[0x0][0x270] ;  /* 0x00009c0000067ab9 */ /* 0x000fe20000000800 */
        /* <DEDUP_REMOVED lines=10> */
[----:B------:R-:W-:Y:S01]  /*4250*/  IADD3 R46, R39, 0x300, RZ ;  /* 0x00000300272e7810 */ /* 0x000fe20007ffe0ff */
[----:B------:R-:W-:-:S07]  /*4260*/  VIADD R49, R6, 0x7 ;  /* 0x0000000706317836 */ /* 0x000fce0000000000 */
.L_x_24048:
[----:B------:R-:W-:Y:S01]  /*4270*/  MOV R5, R43 ;  /* 0x0000002b00057202 */ /* 0x000fe20000000f00 */
[----:B------:R-:W-:Y:S01]  /*4280*/  IMAD.MOV.U32 R4, RZ, RZ, R40 ;  /* 0x000000ffff047224 */ /* 0x000fe200078e0028 */
[----:B------:R-:W0:Y:S01]  /*4290*/  LDC.64 R12, c[0x0][0x238] ;  /* 0x00008e00ff0c7b82 */ /* 0x000e220000000a00 */
[----:B------:R-:W1:Y:S04]  /*42a0*/  LDS.128 R28, [R44+-0x10] ;  /* 0xfffff0002c1c7984 */ /* 0x000e680000000c00 */
[----:B------:R-:W2:Y:S04]  /*42b0*/  LDG.E.CONSTANT R5, desc[UR10][R4.64] ;  /* 0x0000000a04057981 */ /* 0x000ea8000c1e9900 */
[----:B------:R3:W4:Y:S01]  /*42c0*/  LDS.128 R24, [R44] ;  /* 0x000000002c187984 */ /* 0x0007220000000c00 */
        /* <DEDUP_REMOVED lines=11> */
[----:B------:R-:W-:Y:S02]  /*4380*/  LEA R8, P0, R9, R12, 0x1 ;  /* 0x0000000c09087211 */ /* 0x000fe400078008ff */
[-C--:B------:R-:W-:Y:S02]  /*4390*/  LEA.HI.X.SX32 R16, R39, R18.reuse, 0x1, P6 ;  /* 0x0000001227107211 */ /* 0x080fe400030f0eff */
[-C--:B------:R-:W-:Y:S02]  /*43a0*/  LEA.HI.X.SX32 R14, R45, R18.reuse, 0x1, P5 ;  /* 0x000000122d0e7211 */ /* 0x080fe400028f0eff */
[----:B------:R-:W-:Y:S02]  /*43b0*/  LEA.HI.X.SX32 R10, R46, R18, 0x1, P4 ;  /* 0x000000122e0a7211 */ /* 0x000fe400020f0eff */
[----:B------:R-:W-:Y:S02]  /*43c0*/  LEA R12, P6, R6, R12, 0x1 ;  /* 0x0000000c060c7211 */ /* 0x000fe400078c08ff */
[----:B------:R-:W-:-:S02]  /*43d0*/  LEA.HI.X.SX32 R7, R47, R18, 0x1, P3 ;  /* 0x000000122f077211 */ /* 0x000fc400018f0eff */
[-C--:B------:R-:W-:Y:S02]  /*43e0*/  LEA.HI.X R51, R15, R13.reuse, R16, 0x1, P2 ;  /* 0x0000000d0f337211 */ /* 0x080fe400010f0c10 */
[-C--:B------:R-:W-:Y:S02]  /*43f0*/  LEA.HI.X R5, R11, R13.reuse, R14, 0x1, P1 ;  /* 0x0000000d0b057211 */ /* 0x080fe400008f0c0e */
[-C--:B------:R-:W-:Y:S01]  /*4400*/  LEA.HI.X R9, R9, R13.reuse, R10, 0x1, P0 ;  /* 0x0000000d09097211 */ /* 0x080fe200000f0c0a */
[----:B-----5:R3:W5:Y:S01]  /*4410*/  LDG.E.128.CONSTANT R16, desc[UR10][R50.64+0x200] ;  /* 0x0002000a32107981 */ /* 0x020762000c1e9d00 */
[----:B------:R-:W-:-:S03]  /*4420*/  LEA.HI.X R13, R6, R13, R7, 0x1, P6 ;  /* 0x0000000d060d7211 */ /* 0x000fc600030f0c07 */
[----:B------:R-:W5:Y:S04]  /*4430*/  LDG.E.128.CONSTANT R4, desc[UR10][R4.64] ;  /* 0x0000000a04047981 */ /* 0x000f68000c1e9d00 */
[----:B------:R-:W5:Y:S04]  /*4440*/  LDG.E.128.CONSTANT R8, desc[UR10][R8.64] ;  /* 0x0000000a08087981 */ /* 0x000f68000c1e9d00 */
[----:B------:R-:W5:Y:S04]  /*4450*/  LDG.E.128.CONSTANT R12, desc[UR10][R12.64] ;  /* 0x0000000a0c0c7981 */ /* 0x000f68000c1e9d00 */
[----:B------:R3:W5:Y:S01]  /*4460*/  LDG.E.128.CONSTANT R20, desc[UR10][R50.64] ;  /* 0x0000000a32147981 */ /* 0x000762000c1e9d00 */
        /* <DEDUP_REMOVED lines=37> */
.L_x_24039:
[----:B------:R-:W-:Y:S05]  /*46c0*/  BSYNC B1 ;  /* 0x0000000000017941 */ /* 0x000fea0003800000 */
.L_x_24038:
[----:B-----5:R-:W-:Y:S01]  /*46d0*/  HMUL2 R21, R28, R21 ;  /* 0x000000151c157232 */ /* 0x020fe20000000000 */
[----:B------:R-:W-:Y:S01]  /*46e0*/  BSSY B1, `(.L_x_24040) ;  /* 0x0000024000017945 */ /* 0x000fe20003800000 */
[----:B------:R-:W-:Y:S02]  /*46f0*/  F2FP.F16.F32.PACK_AB R24, R25, R24 ;  /* 0x000000181918723e */ /* 0x000fe400000000ff */
[----:B------:R-:W-:Y:S02]  /*4700*/  F2FP.F16.F32.PACK_AB R26, R27, R26 ;  /* 0x0000001a1b1a723e */ /* 0x000fe400000000ff */
        /* <DEDUP_REMOVED lines=17> */
[----:B------:R-:W-:Y:S02]  /*4820*/  PRMT R27, R18, 0x7632, R27 ;  /* 0x00007632121b7816 */ /* 0x000fe4000000001b */
[----:B------:R-:W-:-:S02]  /*4830*/  ISETP.GE.AND P6, PT, R21, R62, PT ;  /* 0x0000003e1500720c */ /* 0x000fc40003fc6270 */
[----:B------:R-:W-:Y:S02]  /*4840*/  PRMT R25, R17, 0x7632, R25 ;  /* 0x0000763211197816 */ /* 0x000fe40000000019 */
[----:B------:R-:W-:Y:S02]  /*4850*/  SEL R18, R18, RZ, !P2 ;  /* 0x000000ff12127207 */ /* 0x000fe40005000000 */
        /* <DEDUP_REMOVED lines=12> */
.L_x_24041:
[----:B------:R-:W-:Y:S05]  /*4920*/  BSYNC B1 ;  /* 0x0000000000017941 */ /* 0x000fea0003800000 */
.L_x_24040:
[----:B------:R-:W-:Y:S01]  /*4930*/  BSSY B1, `(.L_x_24042) ;  /* 0x0000022000017945 */ /* 0x000fe20003800000 */
[----:B------:R-:W-:-:S03]  /*4940*/  HMUL2 R17, R28, R17 ;  /* 0x000000111c117232 */ /* 0x000fc60000000000 */
[----:B------:R-:W-:Y:S05]  /*4950*/  @P0 BRA `(.L_x_24043) ;  /* 0x00000000007c0947 */ /* 0x000fea0003800000 */
        /* <DEDUP_REMOVED lines=15> */
[C---:B------:R-:W-:Y:S02]  /*4a50*/  PRMT R27, R6.reuse, 0x7632, R27 ;  /* 0x00007632061b7816 */ /* 0x040fe4000000001b */
[----:B------:R-:W-:Y:S02]  /*4a60*/  ISETP.GE.AND P6, PT, R21, R62, PT ;  /* 0x0000003e1500720c */ /* 0x000fe40003fc6270 */
[----:B------:R-:W-:Y:S02]  /*4a70*/  PRMT R25, R5, 0x7632, R25 ;  /* 0x0000763205197816 */ /* 0x000fe40000000019 */
        /* <DEDUP_REMOVED lines=13> */
.L_x_24043:
[----:B------:R-:W-:Y:S05]  /*4b50*/  BSYNC B1 ;  /* 0x0000000000017941 */ /* 0x000fea0003800000 */
.L_x_24042:
        /* <DEDUP_REMOVED lines=13> */
[-C--:B------:R-:W-:Y:S01]  /*4c30*/  ISETP.GE.AND P3, PT, R21, R62.reuse, PT ;  /* 0x0000003e1500720c */ /* 0x080fe20003f66270 */
[----:B------:R-:W-:Y:S01]  /*4c40*/  VIADD R21, R49, 0xfffffff9 ;  /* 0xfffffff931157836 */ /* 0x000fe20000000000 */
        /* <DEDUP_REMOVED lines=19> */
.L_x_24045:
[----:B------:R-:W-:Y:S05]  /*4d80*/  BSYNC B1 ;  /* 0x0000000000017941 */ /* 0x000fea0003800000 */
.L_x_24044:
[----:B------:R-:W-:Y:S01]  /*4d90*/  HMUL2 R21, R28, R9 ;  /* 0x000000091c157232 */ /* 0x000fe20000000000 */
[----:B------:R-:W-:Y:S01]  /*4da0*/  HFMA2.MMA R5, R29, R4, R5 ;  /* 0x000000041d057235 */ /* 0x000fe20000000005 */
[C---:B------:R-:W-:Y:S01]  /*4db0*/  HFMA2 R9, R29.reuse, R16, R17 ;  /* 0x000000101d097231 */ /* 0x040fe20000000011 */
[C---:B------:R-:W-:Y:S01]  /*4dc0*/  HFMA2.MMA R20, R24.reuse, R22, R20 ;  /* 0x0000001618147235 */ /* 0x040fe20000000014 */
[----:B------:R-:W-:Y:S01]  /*4dd0*/  HFMA2 R21, R29, R8, R21 ;  /* 0x000000081d157231 */ /* 0x000fe20000000015 */
[----:B------:R-:W-:Y:S01]  /*4de0*/  BSSY B1, `(.L_x_24046) ;  /* 0x0000038000017945 */ /* 0x000fe20003800000 */
        /* <DEDUP_REMOVED lines=37> */
[----:B------:R-:W-:Y:S02]  /*5040*/  SEL R5, R12, RZ, !P6 ;  /* 0x000000ff0c057207 */ /* 0x000fe40007000000 */
[-C--:B------:R-:W-:Y:S02]  /*5050*/  ISETP.GE.AND P0, PT, R9, R62.reuse, PT ;  /* 0x0000003e0900720c */ /* 0x080fe40003f06270 */
[-C--:B------:R-:W-:Y:S02]  /*5060*/  ISETP.GE.AND P3, PT, R11, R62.reuse, PT ;  /* 0x0000003e0b00720c */ /* 0x080fe40003f66270 */
[----:B------:R-:W-:-:S02]  /*5070*/  ISETP.GE.AND P6, PT, R49, R62, PT ;  /* 0x0000003e3100720c */ /* 0x000fc40003fc6270 */
        /* <DEDUP_REMOVED lines=14> */
.L_x_24047:
[----:B------:R-:W-:Y:S05]  /*5160*/  BSYNC B1 ;  /* 0x0000000000017941 */ /* 0x000fea0003800000 */
.L_x_24046:
[----:B------:R-:W-:Y:S02]  /*5170*/  HMUL2 R6, R28, R13 ;  /* 0x0000000d1c067232 */ /* 0x000fe40000000000 */
[----:B------:R-:W-:Y:S01]  /*5180*/  VIADD R55, R55, 0x4 ;  /* 0x0000000437377836 */ /* 0x000fe20000000000 */
[----:B------:R-:W-:Y:S01]  /*5190*/  IADD3 R40, P1, R40, 0x10, RZ ;  /* 0x0000001028287810 */ /* 0x000fe20007f3e0ff */
[----:B------:R-:W-:Y:S02]  /*51a0*/  VIADD R49, R49, 0x40 ;  /* 0x0000004031317836 */ /* 0x000fe40000000000 */
[----:B------:R-:W-:Y:S01]  /*51b0*/  HFMA2 R12, R29, R12, R6 ;  /* 0x0000000c1d0c7231 */ /* 0x000fe20000000006 */
[----:B------:R-:W-:Y:S01]  /*51c0*/  IADD3 R41, R41, -0x4, RZ ;  /* 0xfffffffc29297810 */ /* 0x000fe20007ffe0ff */
        /* <DEDUP_REMOVED lines=10> */
.L_x_24037:
[----:B------:R-:W-:Y:S05]  /*5270*/  BSYNC B0 ;  /* 0x0000000000007941 */ /* 0x000fea0003800000 */
.L_x_24035:
[----:B-1--4-:R-:W1:Y:S01]  /*5280*/  SHFL.BFLY PT, R3, R34, 0x1, 0x1f ;  /* 0x0c201f0022037f89 */ /* 0x012e6200000e0000 */
[----:B------:R-:W4:Y:S01]  /*5290*/  S2UR UR5, SR_CgaCtaId ;  /* 0x00000000000579c3 */ /* 0x000f220000008800 */
[C---:B--2---:R-:W-:Y:S01]  /*52a0*/  LOP3.LUT R4, R32.reuse, 0x1, RZ, 0xc0, !PT ;  /* 0x0000000120047812 */ /* 0x044fe200078ec0ff */
[----:B------:R-:W-:Y:S01]  /*52b0*/  UMOV UR4, 0x400 ;  /* 0x0000040000047882 */ /* 0x000fe20000000000 */
[----:B------:R-:W2:Y:S01]  /*52c0*/  SHFL.BFLY PT, R2, R37, 0x1, 0x1f ;  /* 0x0c201f0025027f89 */ /* 0x000ea200000e0000 */
[----:B------:R-:W-:Y:S01]  /*52d0*/  LEA.HI R8, R32, R32, RZ, 0x1 ;  /* 0x0000002020087211 */ /* 0x000fe200078f08ff */
[----:B------:R-:W-:Y:S01]  /*52e0*/  UIADD3 UR4, UR4, 0xc0, URZ ;  /* 0x000000c004047890 */ /* 0x000fe2000fffe03f */
[----:B------:R-:W-:Y:S01]  /*52f0*/  ISETP.NE.AND P2, PT, R4, RZ, PT ;  /* 0x000000ff0400720c */ /* 0x000fe20003f45270 */
[----:B---3--:R-:W3:Y:S01]  /*5300*/  SHFL.BFLY PT, R5, R36, 0x1, 0x1f ;  /* 0x0c201f0024057f89 */ /* 0x008ee200000e0000 */
[----:B------:R-:W-:Y:S01]  /*5310*/  SHF.R.S32.HI R8, RZ, 0x1, R8 ;  /* 0x00000001ff087819 */ /* 0x000fe20000011408 */
[----:B------:R-:W-:Y:S01]  /*5320*/  BSSY B0, `(.L_x_24049) ;  /* 0x0000025000007945 */ /* 0x000fe20003800000 */
[C---:B------:R-:W-:Y:S01]  /*5330*/  ISETP.GT.OR P0, PT, R35.reuse, 0x3f, P2 ;  /* 0x0000003f2300780c */ /* 0x040fe20001704670 */
[----:B------:R-:W0:Y:S01]  /*5340*/  SHFL.BFLY PT, R9, R0, 0x1, 0x1f ;  /* 0x0c201f0000097f89 */ /* 0x000e2200000e0000 */
[----:B------:R-:W-:Y:S01]  /*5350*/  ISETP.GT.OR P1, PT, R35, 0x1f, P2 ;  /* 0x0000001f2300780c */ /* 0x000fe20001724670 */
[----:B------:R-:W-:-:S02]  /*5360*/  IMAD R33, R33, 0x50, R8 ;  /* 0x0000005021217824 */ /* 0x000fc400078e0208 */
[----:B------:R-:W0:Y:S01]  /*5370*/  SHFL.BFLY PT, R11, R38, 0x1, 0x1f ;  /* 0x0c201f00260b7f89 */ /* 0x000e2200000e0000 */
[----:B------:R-:W-:Y:S01]  /*5380*/  BAR.SYNC.DEFER_BLOCKING 0x0 ;  /* 0x0000000000007b1d */ /* 0x000fe20000010000 */
[----:B-1----:R-:W-:Y:S01]  /*5390*/  FADD.FTZ R6, R3, R34 ;  /* 0x0000002203067221 */ /* 0x002fe20000010000 */
[----:B------:R-:W-:Y:S01]  /*53a0*/  LOP3.LUT R3, R35, 0xffffffc0, RZ, 0xc0, !PT ;  /* 0xffffffc023037812 */ /* 0x000fe200078ec0ff */
[----:B----4-:R-:W-:Y:S01]  /*53b0*/  ULEA UR4, UR5, UR4, 0x18 ;  /* 0x0000000405047291 */ /* 0x010fe2000f8ec03f */
[----:B--2---:R-:W-:Y:S02]  /*53c0*/  FADD.FTZ R37, R2, R37 ;  /* 0x0000002502257221 */ /* 0x004fe40000010000 */
[----:B------:R-:W-:Y:S01]  /*53d0*/  ISETP.NE.OR P5, PT, R3, 0x40, P2 ;  /* 0x000000400300780c */ /* 0x000fe200017a5670 */
[----:B------:R-:W-:Y:S02]  /*53e0*/  VIADD R2, R35, 0x1f ;  /* 0x0000001f23027836 */ /* 0x000fe40000000000 */
[----:B---3--:R-:W-:Y:S01]  /*53f0*/  FADD.FTZ R7, R5, R36 ;  /* 0x0000002405077221 */ /* 0x008fe20000010000 */
[----:B------:R-:W-:-:S02]  /*5400*/  LEA R33, R33, UR4, 0x2 ;  /* 0x0000000421217c11 */ /* 0x000fc4000f8e10ff */
[----:B------:R-:W-:Y:S01]  /*5410*/  ISETP.GT.U32.AND P3, PT, R2, 0x3e, PT ;  /* 0x0000003e0200780c */ /* 0x000fe20003f64070 */
[----:B0-----:R-:W-:Y:S01]  /*5420*/  FADD.FTZ R0, R9, R0 ;  /* 0x0000000009007221 */ /* 0x001fe20000010000 */
[----:B------:R-:W-:Y:S01]  /*5430*/  LOP3.LUT R2, R35, 0xffffffe0, RZ, 0xc0, !PT ;  /* 0xffffffe023027812 */ /* 0x000fe200078ec0ff */
[----:B------:R-:W-:-:S03]  /*5440*/  FADD.FTZ R38, R11, R38 ;  /* 0x000000260b267221 */ /* 0x000fc60000010000 */
[----:B------:R-:W-:Y:S01]  /*5450*/  ISETP.NE.OR P4, PT, R2, 0x20, P2 ;  /* 0x000000200200780c */ /* 0x000fe20001785670 */
        /* <DEDUP_REMOVED lines=17> */
.L_x_24050:
[----:B------:R-:W-:Y:S05]  /*5570*/  BSYNC B0 ;  /* 0x0000000000007941 */ /* 0x000fea0003800000 */
.L_x_24049:
        /* <DEDUP_REMOVED lines=19> */
.L_x_24052:
[----:B------:R-:W-:Y:S05]  /*56b0*/  BSYNC B0 ;  /* 0x0000000000007941 */ /* 0x000fea0003800000 */
.L_x_24051:
        /* <DEDUP_REMOVED lines=22> */
[----:B------:R-:W-:Y:S02]  /*5820*/  IADD3 R5, P1, R3, UR4, RZ ;  /* 0x0000000403057c10 */ /* 0x000fe4000ff3e0ff */
[----:B------:R-:W-:Y:S02]  /*5830*/  LEA.HI.X.SX32 R10, R8, UR7, 0x1, P0 ;  /* 0x00000007080a7c11 */ /* 0x000fe400080f0eff */
[----:B------:R-:W-:Y:S02]  /*5840*/  LEA R2, P0, R9, UR8, 0x1 ;  /* 0x0000000809027c11 */ /* 0x000fe4000f8008ff */
[----:B------:R-:W-:-:S02]  /*5850*/  LEA.HI.X.SX32 R12, R3, UR7, 0x1, P1 ;  /* 0x00000007030c7c11 */ /* 0x000fc400088f0eff */
[----:B------:R-:W-:Y:S01]  /*5860*/  LEA.HI.X R3, R9, UR9, R10, 0x1, P0 ;  /* 0x0000000909037c11 */ /* 0x000fe200080f0c0a */
[C---:B------:R-:W-:Y:S01]  /*5870*/  VIADD R10, R8.reuse, 0x30 ;  /* 0x00000030080a7836 */ /* 0x040fe20000000000 */
[----:B------:R-:W-:Y:S01]  /*5880*/  LEA R4, P1, R5, UR8, 0x1 ;  /* 0x0000000805047c11 */ /* 0x000fe2000f8208ff */
[----:B------:R-:W-:Y:S01]  /*5890*/  VIADD R9, R8, 0x20 ;  /* 0x0000002008097836 */ /* 0x000fe20000000000 */
[----:B------:R-:W-:Y:S02]  /*58a0*/  IADD3 R13, P2, R11, UR4, RZ ;  /* 0x000000040b0d7c10 */ /* 0x000fe4000ff5e0ff */
[----:B------:R-:W-:Y:S02]  /*58b0*/  LEA.HI.X R5, R5, UR9, R12, 0x1, P1 ;  /* 0x0000000905057c11 */ /* 0x000fe400088f0c0c */
[----:B------:R-:W-:Y:S02]  /*58c0*/  IADD3 R15, P1, R10, UR4, RZ ;  /* 0x000000040a0f7c10 */ /* 0x000fe4000ff3e0ff */
[----:B------:R-:W-:-:S02]  /*58d0*/  IADD3 R17, P0, R9, UR4, RZ ;  /* 0x0000000409117c10 */ /* 0x000fc4000ff1e0ff */
[----:B------:R-:W-:Y:S02]  /*58e0*/  LEA.HI.X.SX32 R16, R10, UR7, 0x1, P1 ;  /* 0x000000070a107c11 */ /* 0x000fe400088f0eff */
[----:B------:R-:W-:Y:S02]  /*58f0*/  LEA.HI.X.SX32 R14, R11, UR7, 0x1, P2 ;  /* 0x000000070b0e7c11 */ /* 0x000fe400090f0eff */
[----:B------:R-:W-:Y:S02]  /*5900*/  LEA R10, P2, R13, UR8, 0x1 ;  /* 0x000000080d0a7c11 */ /* 0x000fe4000f8408ff */
[----:B------:R-:W-:Y:S02]  /*5910*/  F2FP.F16.F32.PACK_AB R12, R7, R6 ;  /* 0x00000006070c723e */ /* 0x000fe400000000ff */
[----:B------:R-:W-:Y:S02]  /*5920*/  LEA.HI.X.SX32 R18, R9, UR7, 0x1, P0 ;  /* 0x0000000709127c11 */ /* 0x000fe400080f0eff */
[----:B01----:R-:W-:Y:S01]  /*5930*/  LEA R6, P0, R17, UR8, 0x1 ;  /* 0x0000000811067c11 */ /* 0x003fe2000f8008ff */
[----:B------:R0:W-:Y:S01]  /*5940*/  STG.E.U16 desc[UR10][R2.64], R12 ;  /* 0x0000000c02007986 */ /* 0x0001e2000c10150a */
[----:B------:R-:W-:-:S02]  /*5950*/  LEA R8, P1, R15, UR8, 0x1 ;  /* 0x000000080f087c11 */ /* 0x000fc4000f8208ff */
[----:B------:R-:W-:Y:S02]  /*5960*/  F2FP.F16.F32.PACK_AB R0, R0, R37 ;  /* 0x000000250000723e */ /* 0x000fe400000000ff */
[----:B------:R-:W-:Y:S02]  /*5970*/  LEA.HI.X R11, R13, UR9, R14, 0x1, P2 ;  /* 0x000000090d0b7c11 */ /* 0x000fe400090f0c0e */
[----:B------:R-:W-:Y:S02]  /*5980*/  PRMT R13, R12, 0x7632, R13 ;  /* 0x000076320c0d7816 */ /* 0x000fe4000000000d */
[----:B------:R-:W-:Y:S02]  /*5990*/  LEA.HI.X R7, R17, UR9, R18, 0x1, P0 ;  /* 0x0000000911077c11 */ /* 0x000fe400080f0c12 */
[----:B------:R-:W-:Y:S01]  /*59a0*/  LEA.HI.X R9, R15, UR9, R16, 0x1, P1 ;  /* 0x000000090f097c11 */ /* 0x000fe200088f0c10 */
[----:B------:R-:W-:Y:S01]  /*59b0*/  STG.E.U16 desc[UR10][R4.64], R13 ;  /* 0x0000000d04007986 */ /* 0x000fe2000c10150a */
[----:B0-----:R-:W-:-:S02]  /*59c0*/  PRMT R3, R0, 0x7632, R3 ;  /* 0x0000763200037816 */ /* 0x001fc40000000003 */
[----:B------:R-:W-:Y:S01]  /*59d0*/  F2FP.F16.F32.PACK_AB R38, RZ, R38 ;  /* 0x00000026ff26723e */ /* 0x000fe200000000ff */
[----:B------:R-:W-:Y:S04]  /*59e0*/  STG.E.U16 desc[UR10][R6.64], R0 ;  /* 0x0000000006007986 */ /* 0x000fe8000c10150a */
[----:B------:R-:W-:Y:S04]  /*59f0*/  STG.E.U16 desc[UR10][R8.64], R3 ;  /* 0x0000000308007986 */ /* 0x000fe8000c10150a */
[----:B------:R-:W-:Y:S01]  /*5a00*/  STG.E.U16 desc[UR10][R10.64], R38 ;  /* 0x000000260a007986 */ /* 0x000fe2000c10150a */
[----:B------:R-:W-:Y:S05]  /*5a10*/  EXIT ;  /* 0x000000000000794d */ /* 0x000fea0003800000 */
.L_x_24008:
[----:B------:R-:W-:Y:S01]  /*5a20*/  BSSY B1, `(.L_x_24053) ;  /* 0x0000007000017945 */ /* 0x000fe20003800000 */
[----:B------:R-:W-:Y:S01]  /*5a30*/  MOV R19, 0x1 ;  /* 0x0000000100137802 */ /* 0x000fe20000000f00 */
[----:B------:R-:W-:Y:S02]  /*5a40*/  IMAD.MOV.U32 R20, RZ, RZ, 0x1f ;  /* 0x0000001fff147424 */ /* 0x000fe400078e00ff */
[----:B------:R-:W-:-:S07]  /*5a50*/  IMAD.MOV.U32 R16, RZ, RZ, -0x1 ;  /* 0xffffffffff107424 */ /* 0x000fce00078e00ff */
[----:B-----5:R-:W-:Y:S05]  /*5a60*/  WARPSYNC.COLLECTIVE R16, `(.L_x_24054) ;  /* 0x0000000010087348 */ /* 0x020fea0003c00000 */
[----:B------:R0:W1:Y:S02]  /*5a70*/  SHFL.BFLY P0, R18, R17, R19, R20 ;  /* 0x0c00001311127389 */ /* 0x0000640000000014 */
[----:B01---5:R-:W-:Y:S01]  /*5a80*/  ENDCOLLECTIVE ;  /* 0x000000000000791b */ /* 0x023fe20003800000 */
.L_x_24054:
[----:B------:R-:W-:Y:S05]  /*5a90*/  BSYNC B1 ;  /* 0x0000000000017941 */ /* 0x000fea0003800000 */
.L_x_24053:
[----:B------:R-:W-:Y:S01]  /*5aa0*/  IMAD.MOV.U32 R16, RZ, RZ, R18 ;  /* 0x000000ffff107224 */ /* 0x000fe200078e0012 */
[----:B------:R-:W-:Y:S06]  /*5ab0*/  BRA `(.L_x_24055) ;  /* 0xffffffc400107947 */ /* 0x000fec000383ffff */
.L_x_24012:
        /* <DEDUP_REMOVED lines=8> */
.L_x_24057:
[----:B------:R-:W-:Y:S05]  /*5b40*/  BSYNC B0 ;  /* 0x0000000000007941 */ /* 0x000fea0003800000 */
.L_x_24056:
[----:B------:R-:W-:Y:S01]  /*5b50*/  MOV R3, R18 ;  /* 0x0000001200037202 */ /* 0x000fe20000000f00 */
[----:B------:R-:W-:Y:S01]  /*5b60*/  IMAD.MOV.U32 R19, RZ, RZ, 0x8 ;  /* 0x00000008ff137424 */ /* 0x000fe200078e00ff */
[----:B------:R-:W-:Y:S01]  /*5b70*/  MOV R16, 0xffffffff ;  /* 0xffffffff00107802 */ /* 0x000fe20000000f00 */
[----:B------:R-:W-:Y:S01]  /*5b80*/  IMAD.MOV.U32 R20, RZ, RZ, 0x1f ;  /* 0x0000001fff147424 */ /* 0x000fe200078e00ff */
[----:B------:R-:W-:-:S05]  /*5b90*/  FMNMX.FTZ R3, R3, R54, !PT ;  /* 0x0000003603037209 */ /* 0x000fca0007810000 */
[----:B------:R-:W-:-:S07]  /*5ba0*/  IMAD.MOV.U32 R17, RZ, RZ, R3 ;  /* 0x000000ffff117224 */ /* 0x000fce00078e0003 */
[----:B------:R-:W-:Y:S05]  /*5bb0*/  WARPSYNC.COLLECTIVE R16, `(.L_x_24058) ;  /* 0x0000000010087348 */ /* 0x000fea0003c00000 */
[----:B------:R0:W1:Y:S02]  /*5bc0*/  SHFL.BFLY P0, R18, R17, R19, R20 ;  /* 0x0c00001311127389 */ /* 0x0000640000000014 */
[----:B01----:R-:W-:Y:S01]  /*5bd0*/  ENDCOLLECTIVE ;  /* 0x000000000000791b */ /* 0x003fe20003800000 */
.L_x_24058:
[----:B------:R-:W-:Y:S01]  /*5be0*/  HFMA2.MMA R19, -RZ, RZ, 0, 2.384185791015625e-07 ;  /* 0x00000004ff137435 */ /* 0x000fe200000001ff */
[----:B------:R-:W-:-:S05]  /*5bf0*/  IMAD.MOV.U32 R4, RZ, RZ, R18 ;  /* 0x000000ffff047224 */ /* 0x000fca00078e0012 */
[----:B------:R-:W-:-:S05]  /*5c00*/  FMNMX.FTZ R4, R3, R4, !PT ;  /* 0x0000000403047209 */ /* 0x000fca0007810000 */
[----:B------:R-:W-:-:S07]  /*5c10*/  IMAD.MOV.U32 R17, RZ, RZ, R4 ;  /* 0x000000ffff117224 */ /* 0x000fce00078e0004 */
[----:B------:R-:W-:Y:S05]  /*5c20*/  WARPSYNC.COLLECTIVE R16, `(.L_x_24059) ;  /* 0x0000000010087348 */ /* 0x000fea0003c00000 */
[----:B------:R0:W1:Y:S02]  /*5c30*/  SHFL.BFLY P0, R18, R17, R19, R20 ;  /* 0x0c00001311127389 */ /* 0x0000640000000014 */
[----:B01----:R-:W-:Y:S01]  /*5c40*/  ENDCOLLECTIVE ;  /* 0x000000000000791b */ /* 0x003fe20003800000 */
.L_x_24059:
[----:B------:R-:W-:Y:S01]  /*5c50*/  MOV R19, 0x2 ;  /* 0x0000000200137802 */ /* 0x000fe20000000f00 */
[----:B------:R-:W-:-:S05]  /*5c60*/  IMAD.MOV.U32 R5, RZ, RZ, R18 ;  /* 0x000000ffff057224 */ /* 0x000fca00078e0012 */
[----:B------:R-:W-:-:S05]  /*5c70*/  FMNMX.FTZ R6, R4, R5, !PT ;  /* 0x0000000504067209 */ /* 0x000fca0007810000 */
[----:B------:R-:W-:-:S07]  /*5c80*/  IMAD.MOV.U32 R17, RZ, RZ, R6 ;  /* 0x000000ffff117224 */ /* 0x000fce00078e0006 */
[----:B------:R-:W-:Y:S05]  /*5c90*/  WARPSYNC.COLLECTIVE R16, `(.L_x_24060) ;  /* 0x0000000010087348 */ /* 0x000fea0003c00000 */
[----:B------:R0:W1:Y:S02]  /*5ca0*/  SHFL.BFLY P0, R18, R17, R19, R20 ;  /* 0x0c00001311127389 */ /* 0x0000640000000014 */
[----:B01----:R-:W-:Y:S01]  /*5cb0*/  ENDCOLLECTIVE ;  /* 0x000000000000791b */ /* 0x003fe20003800000 */
.L_x_24060:
[----:B------:R-:W-:Y:S01]  /*5cc0*/  IMAD.MOV.U32 R5, RZ, RZ, R18 ;  /* 0x000000ffff057224 */ /* 0x000fe200078e0012 */
[----:B------:R-:W-:Y:S06]  /*5cd0*/  BRA `(.L_x_24061) ;  /* 0xffffffc400307947 */ /* 0x000fec000383ffff */
.L_x_24062:
        /* <DEDUP_REMOVED lines=10> */
.L_x_29980:


//--------------------- .text._ZN4vllm25paged_attention_v2_kernelIttLi64ELi16ELi128ELNS_18Fp8KVCacheDataTypeE0ELb0ELi512EEEvPfS2_PT_PKS3_PKT0_S9_ifPKiSB_iPKfiiiSD_SD_iiiii --------------------------
	.section	.text._ZN4vllm25paged_attention_v2_kernelIttLi64ELi16ELi128ELNS_18Fp8KVCacheDataTypeE0ELb0ELi512EEEvPfS2_PT_PKS3_PKT0_S9_ifPKiSB_iPKfiiiSD_SD_iiiii,"ax",@progbits
	.align	128
        .global         _ZN4vllm25paged_attention_v2_kernelIttLi64ELi16ELi128ELNS_18Fp8KVCacheDataTypeE0ELb0ELi512EEEvPfS2_PT_PKS3_PKT0_S9_ifPKiSB_iPKfiiiSD_SD_iiiii
        .type           _ZN4vllm25paged_attention_v2_kernelIttLi64ELi16ELi128ELNS_18Fp8KVCacheDataTypeE0ELb0ELi512EEEvPfS2_PT_PKS3_PKT0_S9_ifPKiSB_iPKfiiiSD_SD_iiiii,@function
        .size           _ZN4vllm25paged_attention_v2_kernelIttLi64ELi16ELi128ELNS_18Fp8KVCacheDataTypeE0ELb0ELi512EEEvPfS2_PT_PKS3_PKT0_S9_ifPKiSB_iPKfiiiSD_SD_iiiii,(.L_x_29981 - _ZN4vllm25paged_attention_v2_kernelIttLi64ELi16ELi128ELNS_18Fp8KVCacheDataTypeE0ELb0ELi512EEEvPfS2_PT_PKS3_PKT0_S9_ifPKiSB_iPKfiiiSD_SD_iiiii)
        .other          _ZN4vllm25paged_attention_v2_kernelIttLi64ELi16ELi128ELNS_18Fp8KVCacheDataTypeE0ELb0ELi512EEEvPfS2_PT_PKS3_PKT0_S9_ifPKiSB_iPKfiiiSD_SD_iiiii,@"STO_CUDA_ENTRY STV_DEFAULT"
_ZN4vllm25paged_attention_v2_kernelIttLi64ELi16ELi128ELNS_18Fp8KVCacheDataTypeE0ELb0ELi512EEEvPfS2_PT_PKS3_PKT0_S9_ifPKiSB_iPKfiiiSD_SD_iiiii:
.text._ZN4vllm25paged_attention_v2_kernelIttLi64ELi16ELi128ELNS_18Fp8KVCacheDataTypeE0ELb0ELi512EEEvPfS2_PT_PKS3_PKT0_S9_ifPKiSB_iPKfiiiSD_SD_iiiii:
        /* <DEDUP_REMOVED lines=11> */
[----:B------:R-:W1:Y:S07]  /*00b0*/  S2R R5, SR_CTAID.X ;  /* 0x0000000000057919 */ /* 0x000e6e0000002500 */
[----:B------:R-:W2:Y:S01]  /*00c0*/  LDC.64 R2, c[0x0][0x260] ;  /* 0x00009800ff027b82 */ /* 0x000ea20000000a00 */
[----:B0-----:R-:W-:-:S04]  /*00d0*/  IABS R7, R13 ;  /* 0x0000000d00077213 */ /* 0x001fc80000000000 */
[----:B------:R-:W0:Y:S01]  /*00e0*/  I2F.RP R0, R7 ;  /* 0x0000000700007306 */ /* 0x000e220000209400 */
[----:B--2---:R-:W-:-:S04]  /*00f0*/  ISETP.NE.U32.AND P0, PT, R2, RZ, PT ;  /* 0x000000ff0200720c */ /* 0x004fc80003f05070 */
[----:B------:R-:W-:-:S03]  /*0100*/  ISETP.NE.AND.EX P0, PT, R3, RZ, PT, P0 ;  /* 0x000000ff0300720c */ /* 0x000fc60003f05300 */
[----:B0-----:R-:W0:Y:S01]  /*0110*/  MUFU.RCP R0, R0 ;  /* 0x0000000000007308 */ /* 0x001e220000001000 */
[----:B------:R-:W2:Y:S01]  /*0120*/  LDC R2, c[0x0][0xc] ;  /* 0x00000300ff027b82 */ /* 0x000ea20000000800 */
[----:B------:R-:W-:-:S08]  /*0130*/  IMAD.MOV.U32 R3, RZ, RZ, RZ ;  /* 0x000000ffff037224 */ /* 0x000fd000078e00ff */
[----:B------:R-:W1:Y:S01]  /*0140*/  @P0 LDC.64 R8, c[0x0][0x260] ;  /* 0x00009800ff080b82 */ /* 0x000e620000000a00 */
[----:B0-----:R-:W-:-:S04]  /*0150*/  VIADD R10, R0, 0xffffffe ;  /* 0x0ffffffe000a7836 */ /* 0x001fc80000000000 */
[----:B------:R0:W3:Y:S02]  /*0160*/  F2I.FTZ.U32.TRUNC.NTZ R11, R10 ;  /* 0x0000000a000b7305 */ /* 0x0000e4000021f000 */
[----:B0-----:R-:W-:Y:S02]  /*0170*/  IMAD.MOV.U32 R10, RZ, RZ, RZ ;  /* 0x000000ffff0a7224 */ /* 0x001fe400078e00ff */
[----:B-1----:R-:W-:Y:S01]  /*0180*/  @P0 IMAD.WIDE R8, R5, 0x4, R8 ;  /* 0x0000000405080825 */ /* 0x002fe200078e0208 */
[----:B---3--:R-:W-:-:S04]  /*0190*/  IADD3 R12, RZ, -R11, RZ ;  /* 0x8000000bff0c7210 */ /* 0x008fc80007ffe0ff */
[----:B------:R2:W5:Y:S01]  /*01a0*/  @P0 LDG.E.CONSTANT R3, desc[UR10][R8.64] ;  /* 0x0000000a08030981 */ /* 0x000562000c1e9900 */
[----:B------:R-:W-:Y:S01]  /*01b0*/  BSSY B0, `(.L_x_24063) ;  /* 0x0000085000007945 */ /* 0x000fe20003800000 */
[----:B------:R-:W-:-:S04]  /*01c0*/  IMAD R15, R12, R7, RZ ;  /* 0x000000070c0f7224 */ /* 0x000fc800078e02ff */
[----:B------:R-:W-:Y:S01]  /*01d0*/  IMAD.HI.U32 R11, R11, R15, R10 ;  /* 0x0000000f0b0b7227 */ /* 0x000fe200078e000a */
[----:B--2---:R-:W-:-:S05]  /*01e0*/  IABS R8, R2 ;  /* 0x0000000200087213 */ /* 0x004fca0000000000 */
        /* <DEDUP_REMOVED lines=11> */
[----:B------:R-:W-:Y:S02]  /*02a0*/  IMAD.MOV.U32 R12, RZ, RZ, R11 ;  /* 0x000000ffff0c7224 */ /* 0x000fe400078e000b */
[----:B------:R-:W0:Y:S02]  /*02b0*/  S2R R11, SR_TID.X ;  /* 0x00000000000b7919 */ /* 0x000e240000002100 */
[----:B------:R-:W-:Y:S01]  /*02c0*/  @!P2 IMAD.MOV R12, RZ, RZ, -R12 ;  /* 0x000000ffff0ca224 */ /* 0x000fe200078e0a0c */
[----:B------:R-:W-:-:S04]  /*02d0*/  @!P1 LOP3.LUT R12, RZ, R13, RZ, 0x33, !PT ;  /* 0x0000000dff0c9212 */ /* 0x000fc800078e33ff */
[-C--:B------:R-:W-:Y:S02]  /*02e0*/  IABS R13, R12.reuse ;  /* 0x0000000c000d7213 */ /* 0x080fe40000000000 */
[----:B------:R-:W-:Y:S02]  /*02f0*/  IABS R10, R12 ;  /* 0x0000000c000a7213 */ /* 0x000fe40000000000 */
[----:B------:R-:W1:Y:S08]  /*0300*/  I2F.RP R0, R13 ;  /* 0x0000000d00007306 */ /* 0x000e700000209400 */
[----:B-1----:R-:W1:Y:S02]  /*0310*/  MUFU.RCP R0, R0 ;  /* 0x0000000000007308 */ /* 0x002e640000001000 */
[----:B-1----:R-:W-:-:S02]  /*0320*/  IADD3 R8, R0, 0xffffffe, RZ ;  /* 0x0ffffffe00087810 */ /* 0x002fc40007ffe0ff */
[----:B------:R-:W-:-:S04]  /*0330*/  IADD3 R0, RZ, -R10, RZ ;  /* 0x8000000aff007210 */ /* 0x000fc80007ffe0ff */
[----:B------:R1:W2:Y:S02]  /*0340*/  F2I.FTZ.U32.TRUNC.NTZ R9, R8 ;  /* 0x0000000800097305 */ /* 0x0002a4000021f000 */
[----:B-1----:R-:W-:Y:S02]  /*0350*/  IMAD.MOV.U32 R8, RZ, RZ, RZ ;  /* 0x000000ffff087224 */ /* 0x002fe400078e00ff */
[----:B--2---:R-:W-:-:S04]  /*0360*/  IMAD.MOV R2, RZ, RZ, -R9 ;  /* 0x000000ffff027224 */ /* 0x004fc800078e0a09 */
[----:B------:R-:W-:Y:S01]  /*0370*/  IMAD R7, R2, R13, RZ ;  /* 0x0000000d02077224 */ /* 0x000fe200078e02ff */
[----:B------:R-:W-:-:S03]  /*0380*/  IABS R2, R5 ;  /* 0x0000000500027213 */ /* 0x000fc60000000000 */
[----:B------:R-:W-:-:S04]  /*0390*/  IMAD.HI.U32 R9, R9, R7, R8 ;  /* 0x0000000709097227 */ /* 0x000fc800078e0008 */
[----:B------:R-:W-:-:S04]  /*03a0*/  IMAD.MOV.U32 R7, RZ, RZ, R2 ;  /* 0x000000ffff077224 */ /* 0x000fc800078e0002 */
[----:B------:R-:W-:Y:S01]  /*03b0*/  IMAD.HI.U32 R2, R9, R7, RZ ;  /* 0x0000000709027227 */ /* 0x000fe200078e00ff */
[----:B0-----:R-:W-:-:S03]  /*03c0*/  LEA.HI R9, R11, R11, RZ, 0x1 ;  /* 0x0000000b0b097211 */ /* 0x001fc600078f08ff */
[----:B------:R-:W-:Y:S01]  /*03d0*/  IMAD R8, R2, R0, R7 ;  /* 0x0000000002087224 */ /* 0x000fe200078e0207 */
[----:B------:R-:W-:Y:S01]  /*03e0*/  LOP3.LUT R10, R9, 0xfffffffe, RZ, 0xc0, !PT ;  /* 0xfffffffe090a7812 */ /* 0x000fe200078ec0ff */
        /* <DEDUP_REMOVED lines=12> */
[----:B------:R-:W-:-:S03]  /*04b0*/  LOP3.LUT R8, R5, R12, RZ, 0x3c, !PT ;  /* 0x0000000c05087212 */ /* 0x000fc600078e3cff */
[----:B------:R-:W-:Y:S01]  /*04c0*/  IMAD R7, R0, 0x10, R47 ;  /* 0x0000001000077824 */ /* 0x000fe200078e022f */
[----:B------:R-:W-:Y:S01]  /*04d0*/  ISETP.GE.AND P2, PT, R8, RZ, PT ;  /* 0x000000ff0800720c */ /* 0x000fe20003f46270 */
[C---:B------:R-:W-:Y:S01]  /*04e0*/  IMAD.IADD R0, R11.reuse, 0x1, -R10 ;  /* 0x000000010b007824 */ /* 0x040fe200078e0a0a */
[----:B------:R-:W-:Y:S02]  /*04f0*/  SHF.R.S32.HI R8, RZ, 0x1f, R11 ;  /* 0x0000001fff087819 */ /* 0x000fe4000001140b */
[----:B------:R-:W-:Y:S02]  /*0500*/  VIMNMX R52, R54, R7, PT ;  /* 0x0000000736347248 */ /* 0x000fe40003fe0100 */
[----:B------:R-:W-:Y:S02]  /*0510*/  LEA.HI R13, R8, R11, RZ, 0x5 ;  /* 0x0000000b080d7211 */ /* 0x000fe400078f28ff */
[----:B------:R-:W-:Y:S02]  /*0520*/  @P0 IADD3 R2, R2, 0x1, RZ ;  /* 0x0000000102020810 */ /* 0x000fe40007ffe0ff */
[----:B------:R-:W-:-:S02]  /*0530*/  ISETP.GT.AND P0, PT, R11, 0xf, PT ;  /* 0x0000000f0b00780c */ /* 0x000fc40003f04270 */
[----:B------:R-:W-:Y:S01]  /*0540*/  SHF.R.S32.HI R8, RZ, 0x1, R9 ;  /* 0x00000001ff087819 */ /* 0x000fe20000011409 */
[----:B------:R-:W-:Y:S01]  /*0550*/  @!P2 IMAD.MOV R2, RZ, RZ, -R2 ;  /* 0x000000ffff02a224 */ /* 0x000fe200078e0a02 */
[----:B------:R-:W-:Y:S02]  /*0560*/  @!P1 LOP3.LUT R2, RZ, R12, RZ, 0x33, !PT ;  /* 0x0000000cff029212 */ /* 0x000fe400078e33ff */
[----:B------:R-:W-:Y:S02]  /*0570*/  SHF.R.S32.HI R13, RZ, 0x5, R13 ;  /* 0x00000005ff0d7819 */ /* 0x000fe4000001140d */
[----:B------:R-:W-:-:S05]  /*0580*/  IADD3 R52, -R47, R52, RZ ;  /* 0x000000342f347210 */ /* 0x000fca0007ffe1ff */
[----:B------:R-:W-:Y:S05]  /*0590*/  @P0 BRA `(.L_x_24064) ;  /* 0x0000000400180947 */ /* 0x000fea0003800000 */
        /* <DEDUP_REMOVED lines=8> */
[----:B------:R-:W-:Y:S01]  /*0620*/  ISETP.GE.U32.AND P1, PT, R7, 0xc0, PT ;  /* 0x000000c00700780c */ /* 0x000fe20003f26070 */
[----:B------:R-:W-:Y:S01]  /*0630*/  IMAD.MOV.U32 R7, RZ, RZ, R8 ;  /* 0x000000ffff077224 */ /* 0x000fe200078e0008 */
[----:B------:R-:W-:-:S02]  /*0640*/  LOP3.LUT P0, R9, R9, 0x3, RZ, 0xc0, !PT ;  /* 0x0000000309097812 */ /* 0x000fc4000780c0ff */
[----:B------:R-:W-:-:S11]  /*0650*/  SHF.R.S32.HI R15, RZ, 0x1f, R5 ;  /* 0x0000001fff0f7819 */ /* 0x000fd60000011405 */
        /* <DEDUP_REMOVED lines=9> */
[----:B------:R-:W-:-:S04]  /*06f0*/  IADD3.X R11, R11, R15, R16, P0, P2 ;  /* 0x0000000f0b0b7210 */ /* 0x000fc800007e4410 */
[----:B------:R-:W-:Y:S01]  /*0700*/  LEA.HI.X R18, R18, UR7, R11, 0x1, P3 ;  /* 0x0000000712127c11 */ /* 0x000fe200098f0c0b */
[----:B0-----:R-:W-:-:S06]  /*0710*/  ULEA UR4, UR5, UR4, 0x18 ;  /* 0x0000000405047291 */ /* 0x001fcc000f8ec03f */
[----:B------:R-:W-:-:S05]  /*0720*/  LEA R7, R0, UR4, 0x6 ;  /* 0x0000000400077c11 */ /* 0x000fca000f8e30ff */
[----:B------:R-:W-:Y:S02]  /*0730*/  IMAD.IADD R14, R7, 0x1, R10 ;  /* 0x00000001070e7824 */ /* 0x000fe400078e020a */
[----:B------:R-:W-:-:S07]  /*0740*/  IMAD.MOV.U32 R7, RZ, RZ, R8 ;  /* 0x000000ffff077224 */ /* 0x000fce00078e0008 */
.L_x_24067:
        /* <DEDUP_REMOVED lines=11> */
.L_x_24066:
[----:B------:R-:W-:Y:S05]  /*0800*/  BSYNC B1 ;  /* 0x0000000000017941 */ /* 0x000fea0003800000 */
.L_x_24065:
        /* <DEDUP_REMOVED lines=8> */
[----:B0-----:R-:W-:Y:S01]  /*0890*/  ULEA UR4, UR5, UR4, 0x18 ;  /* 0x0000000405047291 */ /* 0x001fe2000f8ec03f */
[----:B-1----:R-:W-:-:S05]  /*08a0*/  LEA R12, P0, R23, R10, 0x1 ;  /* 0x0000000a170c7211 */ /* 0x002fca00078008ff */
[----:B------:R-:W-:Y:S02]  /*08b0*/  LEA R10, R0, UR4, 0x6 ;  /* 0x00000004000a7c11 */ /* 0x000fe4000f8e30ff */
[----:B------:R-:W-:Y:S02]  /*08c0*/  LEA.HI.X R23, R23, R11, R16, 0x1, P0 ;  /* 0x0000000b17177211 */ /* 0x000fe400000f0c10 */
[----:B------:R-:W-:Y:S02]  /*08d0*/  IADD3 R7, R10, 0x400, R5 ;  /* 0x000004000a077810 */ /* 0x000fe40007ffe005 */
[----:B------:R-:W-:-:S07]  /*08e0*/  LEA R5, R0, R5, 0x2 ;  /* 0x0000000500057211 */ /* 0x000fce00078e10ff */
.L_x_24068:
        /* <DEDUP_REMOVED lines=17> */
.L_x_24064:
[----:B------:R-:W-:Y:S05]  /*0a00*/  BSYNC B0 ;  /* 0x0000000000007941 */ /* 0x000fea0003800000 */
.L_x_24063:
        /* <DEDUP_REMOVED lines=11> */
[C---:B------:R-:W-:Y:S01]  /*0ac0*/  SHF.L.U32 R9, R0.reuse, 0x2, RZ ;  /* 0x0000000200097819 */ /* 0x040fe200000006ff */
[C---:B------:R-:W-:Y:S01]  /*0ad0*/  VIADD R20, R0.reuse, 0x2 ;  /* 0x0000000200147836 */ /* 0x040fe20000000000 */
[----:B------:R-:W-:Y:S01]  /*0ae0*/  SHF.R.S32.HI R5, RZ, 0x1f, R8 ;  /* 0x0000001fff057819 */ /* 0x000fe20000011408 */
[----:B------:R-:W-:Y:S01]  /*0af0*/  VIADD R17, R0, 0x8 ;  /* 0x0000000800117836 */ /* 0x000fe20000000000 */
[----:B------:R-:W-:Y:S01]  /*0b00*/  SHF.R.S32.HI R6, RZ, 0x1f, R9 ;  /* 0x0000001fff067819 */ /* 0x000fe20000011409 */
[----:B------:R-:W-:Y:S01]  /*0b10*/  ULDC.64 UR4, c[0x0][0x248] ;  /* 0x0000920000047ab9 */ /* 0x000fe20000000a00 */
        /* <DEDUP_REMOVED lines=10> */
[----:B------:R-:W-:Y:S01]  /*0bc0*/  IADD3 R11, P0, R7, R4, RZ ;  /* 0x00000004070b7210 */ /* 0x000fe20007f1e0ff */
[----:B------:R-:W-:Y:S01]  /*0bd0*/  IMAD.IADD R8, R9, 0x1, -R10 ;  /* 0x0000000109087824 */ /* 0x000fe200078e0a0a */
[----:B------:R-:W-:Y:S01]  /*0be0*/  IADD3 R19, R0, 0x4, RZ ;  /* 0x0000000400137810 */ /* 0x000fe20007ffe0ff */
[----:B------:R-:W-:Y:S01]  /*0bf0*/  IMAD.SHL.U32 R9, R20, 0x4, RZ ;  /* 0x0000000414097824 */ /* 0x000fe200078e00ff */
[----:B------:R-:W-:Y:S01]  /*0c00*/  LEA.HI.X.SX32 R12, R7, R12, 0x1, P0 ;  /* 0x0000000c070c7211 */ /* 0x000fe200000f0eff */
[----:B------:R-:W0:Y:S01]  /*0c10*/  LDC R29, c[0x0][0x26c] ;  /* 0x00009b00ff1d7b82 */ /* 0x000e220000000800 */
[----:B------:R-:W-:Y:S01]  /*0c20*/  LEA R6, P0, R11, UR4, 0x2 ;  /* 0x000000040b067c11 */ /* 0x000fe2000f8010ff */
[----:B------:R-:W-:Y:S01]  /*0c30*/  ULDC UR4, c[0x0][0x270] ;  /* 0x00009c0000047ab9 */ /* 0x000fe20000000800 */
[----:B------:R-:W-:-:S02]  /*0c40*/  SHF.L.U32 R5, R19, 0x2, RZ ;  /* 0x0000000213057819 */ /* 0x000fc400000006ff */
[----:B------:R-:W-:Y:S02]  /*0c50*/  SHF.R.S32.HI R10, RZ, 0x1f, R9 ;  /* 0x0000001fff0a7819 */ /* 0x000fe40000011409 */
[----:B------:R-:W-:Y:S01]  /*0c60*/  LEA.HI.X R7, R11, UR5, R12, 0x2, P0 ;  /* 0x000000050b077c11 */ /* 0x000fe200080f140c */
[----:B------:R-:W-:Y:S01]  /*0c70*/  IMAD.SHL.U32 R11, R18, 0x4, RZ ;  /* 0x00000004120b7824 */ /* 0x000fe200078e00ff */
[----:B------:R-:W-:Y:S01]  /*0c80*/  SHF.R.S32.HI R12, RZ, 0x1f, R5 ;  /* 0x0000001fff0c7819 */ /* 0x000fe20000011405 */
[----:B------:R-:W1:Y:S01]  /*0c90*/  S2UR UR5, SR_CgaCtaId ;  /* 0x00000000000579c3 */ /* 0x000e620000008800 */
        /* <DEDUP_REMOVED lines=9> */
[----:B------:R-:W-:-:S02]  /*0d30*/  LEA.HI R16, R16, R11, RZ, 0x3 ;  /* 0x0000000b10107211 */ /* 0x000fc400078f18ff */
[----:B------:R-:W-:Y:S01]  /*0d40*/  IADD3 R10, R5, -R12, RZ ;  /* 0x8000000c050a7210 */ /* 0x000fe20007ffe0ff */
[----:B------:R-:W-:Y:S01]  /*0d50*/  IMAD.IADD R12, R15, 0x1, -R22 ;  /* 0x000000010f0c7824 */ /* 0x000fe200078e0a16 */
[----:B------:R-:W-:Y:S01]  /*0d60*/  LOP3.LUT R16, R16, 0xfffffff8, RZ, 0xc0, !PT ;  /* 0xfffffff810107812 */ /* 0x000fe200078ec0ff */
[----:B------:R-:W-:Y:S01]  /*0d70*/  IMAD.SHL.U32 R15, R21, 0x4, RZ ;  /* 0x00000004150f7824 */ /* 0x000fe200078e00ff */
[----:B------:R-:W-:Y:S01]  /*0d80*/  IADD3 R23, R0, 0xc, RZ ;  /* 0x0000000c00177810 */ /* 0x000fe20007ffe0ff */
[----:B------:R-:W-:Y:S01]  /*0d90*/  IMAD R5, R2, UR4, RZ ;  /* 0x0000000402057c24 */ /* 0x000fe2000f8e02ff */
[----:B------:R-:W-:Y:S01]  /*0da0*/  SHF.L.U32 R27, R26, 0x2, RZ ;  /* 0x000000021a1b7819 */ /* 0x000fe200000006ff */
[----:B------:R-:W-:Y:S01]  /*0db0*/  IMAD.IADD R11, R11, 0x1, -R16 ;  /* 0x000000010b0b7824 */ /* 0x000fe200078e0a10 */
[----:B------:R-:W-:Y:S01]  /*0dc0*/  SHF.R.S32.HI R16, RZ, 0x1f, R15 ;  /* 0x0000001fff107819 */ /* 0x000fe2000001140f */
[----:B------:R-:W-:Y:S01]  /*0dd0*/  IMAD.SHL.U32 R24, R23, 0x4, RZ ;  /* 0x0000000417187824 */ /* 0x000fe200078e00ff */
[----:B------:R-:W-:Y:S01]  /*0de0*/  SHF.R.S32.HI R28, RZ, 0x1f, R27 ;  /* 0x0000001fff1c7819 */ /* 0x000fe2000001141b */
[----:B------:R-:W-:Y:S01]  /*0df0*/  UMOV UR4, 0x400 ;  /* 0x0000040000047882 */ /* 0x000fe20000000000 */
[----:B------:R-:W-:Y:S01]  /*0e00*/  LEA.HI R22, R16, R15, RZ, 0x3 ;  /* 0x0000000f10167211 */ /* 0x000fe200078f18ff */
[----:B------:R-:W-:Y:S01]  /*0e10*/  IMAD R16, R13, 0x10, R14 ;  /* 0x000000100d107824 */ /* 0x000fe200078e020e */
[----:B------:R-:W-:Y:S01]  /*0e20*/  LEA.HI R28, R28, R27, RZ, 0x3 ;  /* 0x0000001b1c1c7211 */ /* 0x000fe200078f18ff */
[----:B------:R-:W-:Y:S01]  /*0e30*/  IMAD.SHL.U32 R14, R14, 0x8, RZ ;  /* 0x000000080e0e7824 */ /* 0x000fe200078e00ff */
[----:B------:R-:W-:Y:S01]  /*0e40*/  LEA.HI R26, R26, R26, RZ, 0x1 ;  /* 0x0000001a1a1a7211 */ /* 0x000fe200078f08ff */
[----:B------:R-:W-:Y:S01]  /*0e50*/  UIADD3 UR4, UR4, 0xa0, URZ ;  /* 0x000000a004047890 */ /* 0x000fe2000fffe03f */
[----:B------:R-:W-:Y:S01]  /*0e60*/  SHF.R.S32.HI R25, RZ, 0x1f, R24 ;  /* 0x0000001fff197819 */ /* 0x000fe20000011418 */
[----:B------:R-:W-:Y:S01]  /*0e70*/  IMAD.IADD R47, R47, 0x1, R16 ;  /* 0x000000012f2f7824 */ /* 0x000fe200078e0210 */
[----:B------:R-:W-:Y:S01]  /*0e80*/  LOP3.LUT R22, R22, 0xfffffff8, RZ, 0xc0, !PT ;  /* 0xfffffff816167812 */ /* 0x000fe200078ec0ff */
[----:B------:R-:W-:Y:S01]  /*0e90*/  IMAD.SHL.U32 R44, R26, 0x40, RZ ;  /* 0x000000401a2c7824 */ /* 0x000fe200078e00ff */
[----:B------:R-:W-:Y:S01]  /*0ea0*/  LOP3.LUT R28, R28, 0xfffffff8, RZ, 0xc0, !PT ;  /* 0xfffffff81c1c7812 */ /* 0x000fe200078ec0ff */
[----:B-1----:R-:W-:Y:S01]  /*0eb0*/  ULEA UR4, UR5, UR4, 0x18 ;  /* 0x0000000405047291 */ /* 0x002fe2000f8ec03f */
        /* <DEDUP_REMOVED lines=14> */
[----:B------:R-:W-:Y:S02]  /*0fa0*/  SHF.R.S32.HI R30, RZ, 0x1f, R14 ;  /* 0x0000001fff1e7819 */ /* 0x000fe4000001140e */
[----:B------:R-:W-:Y:S02]  /*0fb0*/  IADD3 R56, P0, R5, R14, RZ ;  /* 0x0000000e05387210 */ /* 0x000fe40007f1e0ff */
[----:B------:R-:W-:Y:S02]  /*0fc0*/  SHF.L.U32 R20, R20, 0x6, RZ ;  /* 0x0000000614147819 */ /* 0x000fe400000006ff */
[----:B------:R-:W-:Y:S02]  /*0fd0*/  SHF.L.U32 R21, R21, 0x6, RZ ;  /* 0x0000000615157819 */ /* 0x000fe400000006ff */
[----:B------:R-:W-:-:S02]  /*0fe0*/  LOP3.LUT R44, R44, 0xffffff80, RZ, 0xc0, !PT ;  /* 0xffffff802c2c7812 */ /* 0x000fc400078ec0ff */
[----:B------:R-:W-:Y:S01]  /*0ff0*/  IADD3 R14, R24, -R25, RZ ;  /* 0x80000019180e7210 */ /* 0x000fe20007ffe0ff */
[----:B------:R-:W-:Y:S01]  /*1000*/  IMAD.MOV.U32 R24, RZ, RZ, R4 ;  /* 0x000000ffff187224 */ /* 0x000fe200078e0004 */
[----:B------:R-:W-:Y:S01]  /*1010*/  LEA.HI.X.SX32 R57, R5, R30, 0x1, P0 ;  /* 0x0000001e05397211 */ /* 0x000fe200000f0eff */
[----:B------:R-:W-:Y:S01]  /*1020*/  IMAD.MOV.U32 R5, RZ, RZ, -0x800001 ;  /* 0xff7fffffff057424 */ /* 0x000fe200078e00ff */
[----:B0-----:R-:W-:Y:S02]  /*1030*/  SHF.R.S32.HI R25, RZ, 0x1f, R29 ;  /* 0x0000001fff197819 */ /* 0x001fe4000001141d */
        /* <DEDUP_REMOVED lines=10> */
.L_x_24074:
[----:B0-----:R-:W2:Y:S01]  /*10e0*/  LDG.E.CONSTANT R16, desc[UR10][R6.64] ;  /* 0x0000000a06107981 */ /* 0x001ea2000c1e9900 */
[----:B------:R-:W-:Y:S02]  /*10f0*/  SHF.R.S32.HI R20, RZ, 0x1f, R26 ;  /* 0x0000001fff147819 */ /* 0x000fe4000001141a */
[----:B------:R-:W-:Y:S01]  /*1100*/  SHF.R.S32.HI R21, RZ, 0x1f, R9 ;  /* 0x0000001fff157819 */ /* 0x000fe20000011409 */
        /* <DEDUP_REMOVED lines=17> */
[----:B0-----:R-:W-:Y:S01]  /*1220*/  ULEA UR4, UR5, UR4, 0x18 ;  /* 0x0000000405047291 */ /* 0x001fe2000f8ec03f */
[----:B------:R-:W-:Y:S02]  /*1230*/  SHF.R.S32.HI R32, RZ, 0x1f, R10 ;  /* 0x0000001fff207819 */ /* 0x000fe4000001140a */
[----:B------:R-:W-:Y:S02]  /*1240*/  SHF.R.S32.HI R37, RZ, 0x1f, R27 ;  /* 0x0000001fff257819 */ /* 0x000fe4000001141b */
[----:B------:R-:W-:Y:S02]  /*1250*/  SHF.R.S32.HI R34, RZ, 0x1f, R11 ;  /* 0x0000001fff227819 */ /* 0x000fe4000001140b */
[----:B------:R-:W-:Y:S02]  /*1260*/  LEA R55, R0, UR4, 0x6 ;  /* 0x0000000400377c11 */ /* 0x000fe4000f8e30ff */
[----:B------:R-:W-:-:S02]  /*1270*/  SHF.R.S32.HI R33, RZ, 0x1f, R42 ;  /* 0x0000001fff217819 */ /* 0x000fc4000001142a */
[----:B------:R-:W-:Y:S01]  /*1280*/  SHF.R.S32.HI R40, RZ, 0x1f, R43 ;  /* 0x0000001fff287819 */ /* 0x000fe2000001142b */
[----:B------:R-:W0:Y:S01]  /*1290*/  LDS.128 R20, [R55] ;  /* 0x0000000037147984 */ /* 0x000e220000000c00 */
[----:B------:R-:W-:Y:S02]  /*12a0*/  SHF.R.S32.HI R29, RZ, 0x1f, R12 ;  /* 0x0000001fff1d7819 */ /* 0x000fe4000001140c */
[-C--:B------:R-:W-:Y:S02]  /*12b0*/  IADD3 R36, P0, P1, R10, R18.reuse, R27 ;  /* 0x000000120a247210 */ /* 0x080fe4000791e01b */
[-C--:B------:R-:W-:Y:S02]  /*12c0*/  IADD3 R28, P2, P3, R11, R18.reuse, R42 ;  /* 0x000000120b1c7210 */ /* 0x080fe40007b5e02a */
[----:B------:R-:W-:Y:S02]  /*12d0*/  IADD3 R30, P4, P5, R12, R18, R43 ;  /* 0x000000120c1e7210 */ /* 0x000fe40007d9e02b */
[----:B------:R-:W-:-:S02]  /*12e0*/  IADD3.X R37, R32, R35, R37, P0, P1 ;  /* 0x0000002320257210 */ /* 0x000fc400007e2425 */
[-C--:B------:R-:W-:Y:S02]  /*12f0*/  IADD3.X R33, R34, R35.reuse, R33, P2, P3 ;  /* 0x0000002322217210 */ /* 0x080fe400017e6421 */
[----:B------:R-:W-:Y:S02]  /*1300*/  IADD3.X R29, R29, R35, R40, P4, P5 ;  /* 0x000000231d1d7210 */ /* 0x000fe400027ea428 */
[-CC-:B------:R-:W-:Y:S02]  /*1310*/  IADD3 R32, P2, P3, R13, R18.reuse, R46.reuse ;  /* 0x000000120d207210 */ /* 0x180fe40007b5e02e */
[----:B------:R-:W-:Y:S02]  /*1320*/  SHF.R.S32.HI R40, RZ, 0x1f, R46 ;  /* 0x0000001fff287819 */ /* 0x000fe4000001142e */
[----:B------:R-:W-:Y:S02]  /*1330*/  SHF.R.S32.HI R31, RZ, 0x1f, R13 ;  /* 0x0000001fff1f7819 */ /* 0x000fe4000001140d */
[----:B------:R-:W-:-:S02]  /*1340*/  IADD3 R34, P4, P5, R14, R18, R45 ;  /* 0x000000120e227210 */ /* 0x000fc40007d9e02d */
[-C--:B------:R-:W-:Y:S02]  /*1350*/  IADD3.X R31, R31, R35.reuse, R40, P2, P3 ;  /* 0x000000231f1f7210 */ /* 0x080fe400017e6428 */
[----:B------:R-:W-:Y:S02]  /*1360*/  SHF.R.S32.HI R58, RZ, 0x1f, R14 ;  /* 0x0000001fff3a7819 */ /* 0x000fe4000001140e */
[----:B------:R-:W-:Y:S02]  /*1370*/  SHF.R.S32.HI R19, RZ, 0x1f, R45 ;  /* 0x0000001fff137819 */ /* 0x000fe4000001142d */
[----:B------:R-:W-:Y:S02]  /*1380*/  IADD3 R18, P0, P1, R15, R18, R44 ;  /* 0x000000120f127210 */ /* 0x000fe4000791e02c */
[-C--:B------:R-:W-:Y:S01]  /*1390*/  IADD3.X R19, R58, R35.reuse, R19, P4, P5 ;  /* 0x000000233a137210 */ /* 0x080fe200027ea413 */
[----:B0-----:R-:W-:Y:S02]  /*13a0*/  HADD2.F32 R40, -RZ, R22.H0_H0 ;  /* 0x20000016ff287230 */ /* 0x001fe40000004100 */
[----:B------:R-:W-:Y:S01]  /*13b0*/  HADD2.F32 R58, -RZ, R20.H0_H0 ;  /* 0x20000014ff3a7230 */ /* 0x000fe20000004100 */
[----:B------:R-:W-:Y:S01]  /*13c0*/  IADD3.X R35, R51, R35, R48, P0, P1 ;  /* 0x0000002333237210 */ /* 0x000fe200007e2430 */
[----:B--2---:R-:W-:-:S05]  /*13d0*/  HADD2.F32 R41, -RZ, R16.H0_H0 ;  /* 0x20000010ff297230 */ /* 0x004fca0000004100 */
[----:B------:R-:W-:Y:S01]  /*13e0*/  FMUL.FTZ R59, R40, R41 ;  /* 0x00000029283b7220 */ /* 0x000fe20000410000 */
[----:B------:R-:W-:Y:S01]  /*13f0*/  LEA R40, P2, R36, UR6, 0x1 ;  /* 0x0000000624287c11 */ /* 0x000fe2000f8408ff */
[----:B---3--:R-:W-:-:S05]  /*1400*/  HADD2.F32 R41, -RZ, R38.H0_H0 ;  /* 0x20000026ff297230 */ /* 0x008fca0000004100 */
[----:B------:R-:W-:Y:S01]  /*1410*/  FFMA.FTZ R58, R58, R41, R59 ;  /* 0x000000293a3a7223 */ /* 0x000fe2000001003b */
[----:B------:R-:W-:-:S06]  /*1420*/  LEA.HI.X R41, R36, UR7, R37, 0x1, P2 ;  /* 0x0000000724297c11 */ /* 0x000fcc00090f0c25 */
[----:B------:R-:W2:Y:S01]  /*1430*/  LDG.E.64.CONSTANT R40, desc[UR10][R40.64] ;  /* 0x0000000a28287981 */ /* 0x000ea2000c1e9b00 */
[----:B------:R-:W-:-:S04]  /*1440*/  LEA R36, P2, R28, UR6, 0x1 ;  /* 0x000000061c247c11 */ /* 0x000fc8000f8408ff */
[----:B------:R-:W-:-:S06]  /*1450*/  LEA.HI.X R37, R28, UR7, R33, 0x1, P2 ;  /* 0x000000071c257c11 */ /* 0x000fcc00090f0c21 */
[----:B------:R-:W3:Y:S01]  /*1460*/  LDG.E.64.CONSTANT R36, desc[UR10][R36.64] ;  /* 0x0000000a24247981 */ /* 0x000ee2000c1e9b00 */
[----:B------:R-:W-:-:S04]  /*1470*/  LEA R28, P2, R30, UR6, 0x1 ;  /* 0x000000061e1c7c11 */ /* 0x000fc8000f8408ff */
[----:B------:R-:W-:Y:S02]  /*1480*/  LEA.HI.X R29, R30, UR7, R29, 0x1, P2 ;  /* 0x000000071e1d7c11 */ /* 0x000fe400090f0c1d */
[----:B------:R-:W-:-:S04]  /*1490*/  LEA R30, P2, R32, UR6, 0x1 ;  /* 0x00000006201e7c11 */ /* 0x000fc8000f8408ff */
[----:B------:R-:W4:Y:S01]  /*14a0*/  LDG.E.64.CONSTANT R28, desc[UR10][R28.64] ;  /* 0x0000000a1c1c7981 */ /* 0x000f22000c1e9b00 */
[----:B------:R-:W-:Y:S02]  /*14b0*/  LEA.HI.X R31, R32, UR7, R31, 0x1, P2 ;  /* 0x00000007201f7c11 */ /* 0x000fe400090f0c1f */
[----:B------:R-:W-:-:S04]  /*14c0*/  LEA R32, P2, R34, UR6, 0x1 ;  /* 0x0000000622207c11 */ /* 0x000fc8000f8408ff */
[----:B------:R-:W4:Y:S01]  /*14d0*/  LDG.E.64.CONSTANT R30, desc[UR10][R30.64] ;  /* 0x0000000a1e1e7981 */ /* 0x000f22000c1e9b00 */
[----:B------:R-:W-:Y:S02]  /*14e0*/  LEA.HI.X R33, R34, UR7, R19, 0x1, P2 ;  /* 0x0000000722217c11 */ /* 0x000fe400090f0c13 */
[----:B------:R-:W-:-:S04]  /*14f0*/  LEA R34, P0, R18, UR6, 0x1 ;  /* 0x0000000612227c11 */ /* 0x000fc8000f8008ff */
[----:B------:R-:W4:Y:S01]  /*1500*/  LDG.E.64.CONSTANT R32, desc[UR10][R32.64] ;  /* 0x0000000a20207981 */ /* 0x000f22000c1e9b00 */
[----:B------:R-:W-:-:S06]  /*1510*/  LEA.HI.X R35, R18, UR7, R35, 0x1, P0 ;  /* 0x0000000712237c11 */ /* 0x000fcc00080f0c23 */
[----:B------:R-:W4:Y:S01]  /*1520*/  LDG.E.64.CONSTANT R34, desc[UR10][R34.64] ;  /* 0x0000000a22227981 */ /* 0x000f22000c1e9b00 */
[----:B------:R-:W-:Y:S01]  /*1530*/  HADD2.F32 R22, -RZ, R22.H1_H1 ;  /* 0x30000016ff167230 */ /* 0x000fe20000004100 */
[----:B------:R-:W-:Y:S01]  /*1540*/  UMOV UR4, 0xffffffff ;  /* 0xffffffff00047882 */ /* 0x000fe20000000000 */
[----:B------:R-:W-:Y:S02]  /*1550*/  HADD2.F32 R19, -RZ, R16.H1_H1 ;  /* 0x30000010ff137230 */ /* 0x000fe40000004100 */
[----:B------:R-:W-:Y:S02]  /*1560*/  HADD2.F32 R20, -RZ, R20.H1_H1 ;  /* 0x30000014ff147230 */ /* 0x000fe40000004100 */
[----:B------:R-:W-:Y:S02]  /*1570*/  HADD2.F32 R16, -RZ, R23.H0_H0 ;  /* 0x20000017ff107230 */ /* 0x000fe40000004100 */
[----:B------:R-:W-:Y:S01]  /*1580*/  FMUL.FTZ R59, R22, R19 ;  /* 0x00000013163b7220 */ /* 0x000fe20000410000 */
[----:B------:R-:W-:-:S02]  /*1590*/  HADD2.F32 R19, -RZ, R38.H1_H1 ;  /* 0x30000026ff137230 */ /* 0x000fc40000004100 */
[----:B------:R-:W-:Y:S02]  /*15a0*/  HADD2.F32 R23, -RZ, R23.H1_H1 ;  /* 0x30000017ff177230 */ /* 0x000fe40000004100 */
[----:B------:R-:W-:Y:S02]  /*15b0*/  HADD2.F32 R22, -RZ, R21.H0_H0 ;  /* 0x20000015ff167230 */ /* 0x000fe40000004100 */
[----:B------:R-:W-:Y:S01]  /*15c0*/  FFMA.FTZ R20, R20, R19, R59 ;  /* 0x0000001314147223 */ /* 0x000fe2000001003b */
[----:B------:R-:W-:Y:S02]  /*15d0*/  HADD2.F32 R19, -RZ, R17.H0_H0 ;  /* 0x20000011ff137230 */ /* 0x000fe40000004100 */
[----:B------:R-:W-:-:S03]  /*15e0*/  HADD2.F32 R38, -RZ, R21.H1_H1 ;  /* 0x30000015ff267230 */ /* 0x000fc60000004100 */
[----:B------:R-:W-:Y:S01]  /*15f0*/  FMUL.FTZ R19, R16, R19 ;  /* 0x0000001310137220 */ /* 0x000fe20000410000 */
[----:B------:R-:W-:Y:S02]  /*1600*/  HADD2.F32 R16, -RZ, R17.H1_H1 ;  /* 0x30000011ff107230 */ /* 0x000fe40000004100 */
[--C-:B------:R-:W-:Y:S02]  /*1610*/  HADD2.F32 R17, -RZ, R39.reuse.H0_H0 ;  /* 0x20000027ff117230 */ /* 0x100fe40000004100 */
[----:B------:R-:W-:Y:S02]  /*1620*/  HADD2.F32 R39, -RZ, R39.H1_H1 ;  /* 0x30000027ff277230 */ /* 0x000fe40000004100 */
[----:B------:R-:W-:Y:S01]  /*1630*/  FMUL.FTZ R23, R23, R16 ;  /* 0x0000001017177220 */ /* 0x000fe20000410000 */
[----:B------:R-:W-:Y:S02]  /*1640*/  FFMA.FTZ R22, R22, R17, R19 ;  /* 0x0000001116167223 */ /* 0x000fe40000010013 */
[----:B------:R-:W0:Y:S01]  /*1650*/  LDS.128 R16, [R55+0x10] ;  /* 0x0000100037107984 */ /* 0x000e220000000c00 */
[----:B------:R-:W-:Y:S01]  /*1660*/  FFMA.FTZ R38, R38, R39, R23 ;  /* 0x0000002726267223 */ /* 0x000fe20000010017 */
[----:B0-----:R-:W-:-:S02]  /*1670*/  HADD2.F32 R21, -RZ, R16.H0_H0 ;  /* 0x20000010ff157230 */ /* 0x001fc40000004100 */
[--C-:B------:R-:W-:Y:S02]  /*1680*/  HADD2.F32 R39, -RZ, R17.reuse.H0_H0 ;  /* 0x20000011ff277230 */ /* 0x100fe40000004100 */
[----:B------:R-:W-:Y:S02]  /*1690*/  HADD2.F32 R17, -RZ, R17.H1_H1 ;  /* 0x30000011ff117230 */ /* 0x000fe40000004100 */
[----:B--2---:R-:W-:-:S05]  /*16a0*/  HADD2.F32 R23, -RZ, R40.H0_H0 ;  /* 0x20000028ff177230 */ /* 0x004fca0000004100 */
[----:B------:R-:W-:Y:S01]  /*16b0*/  FFMA.FTZ R58, R21, R23, R58 ;  /* 0x00000017153a7223 */ /* 0x000fe2000001003a */
[----:B------:R-:W-:Y:S02]  /*16c0*/  HADD2.F32 R21, -RZ, R16.H1_H1 ;  /* 0x30000010ff157230 */ /* 0x000fe40000004100 */
[----:B------:R-:W-:Y:S02]  /*16d0*/  HADD2.F32 R16, -RZ, R40.H1_H1 ;  /* 0x30000028ff107230 */ /* 0x000fe40000004100 */
[----:B---3--:R-:W-:-:S03]  /*16e0*/  HADD2.F32 R40, -RZ, R36.H0_H0 ;  /* 0x20000024ff287230 */ /* 0x008fc60000004100 */
[----:B------:R-:W-:Y:S01]  /*16f0*/  FFMA.FTZ R16, R21, R16, R20 ;  /* 0x0000001015107223 */ /* 0x000fe20000010014 */
[--C-:B------:R-:W-:Y:S02]  /*1700*/  HADD2.F32 R20, -RZ, R41.reuse.H0_H0 ;  /* 0x20000029ff147230 */ /* 0x100fe40000004100 */
[----:B------:R-:W-:Y:S02]  /*1710*/  HADD2.F32 R41, -RZ, R41.H1_H1 ;  /* 0x30000029ff297230 */ /* 0x000fe40000004100 */
[----:B------:R-:W-:Y:S02]  /*1720*/  HADD2.F32 R36, -RZ, R36.H1_H1 ;  /* 0x30000024ff247230 */ /* 0x000fe40000004100 */
[----:B------:R-:W-:Y:S02]  /*1730*/  FFMA.FTZ R39, R39, R20, R22 ;  /* 0x0000001427277223 */ /* 0x000fe40000010016 */
[----:B------:R-:W0:Y:S01]  /*1740*/  LDS.128 R20, [R55+0x20] ;  /* 0x0000200037147984 */ /* 0x000e220000000c00 */
[----:B------:R-:W-:Y:S01]  /*1750*/  FFMA.FTZ R38, R17, R41, R38 ;  /* 0x0000002911267223 */ /* 0x000fe20000010026 */
[----:B------:R-:W-:-:S02]  /*1760*/  HADD2.F32 R17, -RZ, R18.H0_H0 ;  /* 0x20000012ff117230 */ /* 0x000fc40000004100 */
[----:B------:R-:W-:-:S03]  /*1770*/  HADD2.F32 R41, -RZ, R19.H1_H1 ;  /* 0x30000013ff297230 */ /* 0x000fc60000004100 */
[----:B------:R-:W-:Y:S01]  /*1780*/  FFMA.FTZ R58, R17, R40, R58 ;  /* 0x00000028113a7223 */ /* 0x000fe2000001003a */
[----:B------:R-:W-:Y:S02]  /*1790*/  HADD2.F32 R17, -RZ, R18.H1_H1 ;  /* 0x30000012ff117230 */ /* 0x000fe40000004100 */
[--C-:B----4-:R-:W-:Y:S02]  /*17a0*/  HADD2.F32 R40, -RZ, R28.reuse.H0_H0 ;  /* 0x2000001cff287230 */ /* 0x110fe40000004100 */
[----:B------:R-:W-:Y:S02]  /*17b0*/  HADD2.F32 R28, -RZ, R28.H1_H1 ;  /* 0x3000001cff1c7230 */ /* 0x000fe40000004100 */
[----:B------:R-:W-:Y:S01]  /*17c0*/  FFMA.FTZ R36, R17, R36, R16 ;  /* 0x0000002411247223 */ /* 0x000fe20000010010 */
[----:B------:R-:W-:Y:S02]  /*17d0*/  HADD2.F32 R16, -RZ, R19.H0_H0 ;  /* 0x20000013ff107230 */ /* 0x000fe40000004100 */
[----:B------:R-:W-:-:S02]  /*17e0*/  HADD2.F32 R17, -RZ, R37.H0_H0 ;  /* 0x20000025ff117230 */ /* 0x000fc40000004100 */
[----:B------:R-:W-:-:S03]  /*17f0*/  HADD2.F32 R37, -RZ, R37.H1_H1 ;  /* 0x30000025ff257230 */ /* 0x000fc60000004100 */
[----:B------:R-:W-:Y:S02]  /*1800*/  FFMA.FTZ R39, R16, R17, R39 ;  /* 0x0000001110277223 */ /* 0x000fe40000010027 */
[----:B------:R-:W1:Y:S01]  /*1810*/  LDS.128 R16, [R55+0x30] ;  /* 0x0000300037107984 */ /* 0x000e620000000c00 */
[----:B------:R-:W-:Y:S01]  /*1820*/  FFMA.FTZ R38, R41, R37, R38 ;  /* 0x0000002529267223 */ /* 0x000fe20000010026 */
[----:B0-----:R-:W-:Y:S02]  /*1830*/  HADD2.F32 R37, -RZ, R20.H0_H0 ;  /* 0x20000014ff257230 */ /* 0x001fe40000004100 */
[----:B------:R-:W-:-:S03]  /*1840*/  HADD2.F32 R41, -RZ, R22.H1_H1 ;  /* 0x30000016ff297230 */ /* 0x000fc60000004100 */
[----:B------:R-:W-:Y:S01]  /*1850*/  FFMA.FTZ R58, R37, R40, R58 ;  /* 0x00000028253a7223 */ /* 0x000fe2000001003a */
[----:B------:R-:W-:Y:S02]  /*1860*/  HADD2.F32 R37, -RZ, R20.H1_H1 ;  /* 0x30000014ff257230 */ /* 0x000fe40000004100 */
[----:B------:R-:W-:Y:S02]  /*1870*/  HADD2.F32 R20, -RZ, R21.H0_H0 ;  /* 0x20000015ff147230 */ /* 0x000fe40000004100 */
[--C-:B------:R-:W-:Y:S02]  /*1880*/  HADD2.F32 R40, -RZ, R29.reuse.H0_H0 ;  /* 0x2000001dff287230 */ /* 0x100fe40000004100 */
[----:B------:R-:W-:Y:S01]  /*1890*/  FFMA.FTZ R36, R37, R28, R36 ;  /* 0x0000001c25247223 */ /* 0x000fe20000010024 */
[----:B------:R-:W-:Y:S02]  /*18a0*/  HADD2.F32 R29, -RZ, R29.H1_H1 ;  /* 0x3000001dff1d7230 */ /* 0x000fe40000004100 */
[----:B------:R-:W-:-:S02]  /*18b0*/  HADD2.F32 R21, -RZ, R21.H1_H1 ;  /* 0x30000015ff157230 */ /* 0x000fc40000004100 */
[----:B------:R-:W-:Y:S01]  /*18c0*/  FFMA.FTZ R39, R20, R40, R39 ;  /* 0x0000002814277223 */ /* 0x000fe20000010027 */
[----:B------:R-:W-:Y:S02]  /*18d0*/  HADD2.F32 R37, -RZ, R22.H0_H0 ;  /* 0x20000016ff257230 */ /* 0x000fe40000004100 */
[----:B------:R-:W-:Y:S02]  /*18e0*/  HADD2.F32 R20, -RZ, R23.H0_H0 ;  /* 0x20000017ff147230 */ /* 0x000fe40000004100 */
[----:B------:R-:W-:Y:S01]  /*18f0*/  FFMA.FTZ R38, R21, R29, R38 ;  /* 0x0000001d15267223 */ /* 0x000fe20000010026 */
[----:B------:R-:W-:Y:S02]  /*1900*/  HADD2.F32 R22, -RZ, R31.H0_H0 ;  /* 0x2000001fff167230 */ /* 0x000fe40000004100 */
[----:B------:R-:W-:Y:S02]  /*1910*/  HADD2.F32 R21, -RZ, R30.H0_H0 ;  /* 0x2000001eff157230 */ /* 0x000fe40000004100 */
[----:B------:R-:W-:-:S02]  /*1920*/  HADD2.F32 R23, -RZ, R23.H1_H1 ;  /* 0x30000017ff177230 */ /* 0x000fc40000004100 */
[----:B------:R-:W-:Y:S01]  /*1930*/  FFMA.FTZ R20, R20, R22, R39 ;  /* 0x0000001614147223 */ /* 0x000fe20000010027 */
[----:B------:R-:W-:Y:S02]  /*1940*/  HADD2.F32 R31, -RZ, R31.H1_H1 ;  /* 0x3000001fff1f7230 */ /* 0x000fe40000004100 */
[----:B------:R-:W-:Y:S01]  /*1950*/  FFMA.FTZ R58, R37, R21, R58 ;  /* 0x00000015253a7223 */ /* 0x000fe2000001003a */
[----:B------:R-:W-:Y:S02]  /*1960*/  HADD2.F32 R30, -RZ, R30.H1_H1 ;  /* 0x3000001eff1e7230 */ /* 0x000fe40000004100 */
[----:B-1----:R-:W-:Y:S02]  /*1970*/  HADD2.F32 R29, -RZ, R16.H0_H0 ;  /* 0x20000010ff1d7230 */ /* 0x002fe40000004100 */
        /* <DEDUP_REMOVED lines=8> */
[----:B------:R-:W-:Y:S01]  /*1a00*/  FFMA.FTZ R31, R31, R32, R36 ;  /* 0x000000201f1f7223 */ /* 0x000fe20000010024 */
[----:B------:R-:W-:Y:S02]  /*1a10*/  HADD2.F32 R21, -RZ, R18.H0_H0 ;  /* 0x20000012ff157230 */ /* 0x000fe40000004100 */
[----:B------:R-:W-:-:S02]  /*1a20*/  HADD2.F32 R29, -RZ, R34.H0_H0 ;  /* 0x20000022ff1d7230 */ /* 0x000fc40000004100 */
[----:B------:R-:W-:Y:S01]  /*1a30*/  FFMA.FTZ R20, R37, R28, R20 ;  /* 0x0000001c25147223 */ /* 0x000fe20000010014 */
[----:B------:R-:W-:Y:S02]  /*1a40*/  HADD2.F32 R18, -RZ, R18.H1_H1 ;  /* 0x30000012ff127230 */ /* 0x000fe40000004100 */
[----:B------:R-:W-:Y:S02]  /*1a50*/  HADD2.F32 R34, -RZ, R34.H1_H1 ;  /* 0x30000022ff227230 */ /* 0x000fe40000004100 */
[----:B------:R-:W-:Y:S01]  /*1a60*/  FFMA.FTZ R21, R21, R29, R22 ;  /* 0x0000001d15157223 */ /* 0x000fe20000010016 */
[----:B------:R-:W-:Y:S02]  /*1a70*/  HADD2.F32 R16, -RZ, R17.H1_H1 ;  /* 0x30000011ff107230 */ /* 0x000fe40000004100 */
[----:B------:R-:W-:Y:S02]  /*1a80*/  HADD2.F32 R17, -RZ, R19.H0_H0 ;  /* 0x20000013ff117230 */ /* 0x000fe40000004100 */
[----:B------:R-:W-:Y:S01]  /*1a90*/  FFMA.FTZ R18, R18, R34, R31 ;  /* 0x0000002212127223 */ /* 0x000fe2000001001f */
[----:B------:R-:W-:-:S02]  /*1aa0*/  HADD2.F32 R33, -RZ, R33.H1_H1 ;  /* 0x30000021ff217230 */ /* 0x000fc40000004100 */
[----:B------:R-:W-:Y:S02]  /*1ab0*/  HADD2.F32 R28, -RZ, R35.H0_H0 ;  /* 0x20000023ff1c7230 */ /* 0x000fe40000004100 */
[----:B------:R-:W-:Y:S01]  /*1ac0*/  FADD.FTZ R18, R21, R18 ;  /* 0x0000001215127221 */ /* 0x000fe20000010000 */
[----:B------:R-:W-:Y:S02]  /*1ad0*/  HADD2.F32 R19, -RZ, R19.H1_H1 ;  /* 0x30000013ff137230 */ /* 0x000fe40000004100 */
[----:B------:R-:W-:Y:S01]  /*1ae0*/  FFMA.FTZ R16, R16, R33, R23 ;  /* 0x0000002110107223 */ /* 0x000fe20000010017 */
[----:B------:R-:W-:Y:S02]  /*1af0*/  HADD2.F32 R35, -RZ, R35.H1_H1 ;  /* 0x30000023ff237230 */ /* 0x000fe40000004100 */
[----:B------:R-:W-:-:S03]  /*1b00*/  FFMA.FTZ R17, R17, R28, R20 ;  /* 0x0000001c11117223 */ /* 0x000fc60000010014 */
[----:B------:R-:W-:Y:S01]  /*1b10*/  FFMA.FTZ R16, R19, R35, R16 ;  /* 0x0000002313107223 */ /* 0x000fe20000010010 */
[----:B------:R-:W-:-:S04]  /*1b20*/  FADD.FTZ R17, R17, R18 ;  /* 0x0000001211117221 */ /* 0x000fc80000010000 */
[----:B------:R-:W-:Y:S01]  /*1b30*/  FADD.FTZ R16, R16, R17 ;  /* 0x0000001110107221 */ /* 0x000fe20000010000 */
[----:B------:R-:W-:Y:S06]  /*1b40*/  BRA.DIV UR4, `(.L_x_24071) ;  /* 0x0000003604c07947 */ /* 0x000fec000b800000 */
[----:B------:R0:W1:Y:S02]  /*1b50*/  SHFL.BFLY PT, R17, R16, 0x1, 0x1f ;  /* 0x0c201f0010117f89 */ /* 0x00006400000e0000 */
.L_x_24113:
        /* <DEDUP_REMOVED lines=15> */
.L_x_24073:
[----:B------:R-:W-:Y:S05]  /*1c50*/  BSYNC B1 ;  /* 0x0000000000017941 */ /* 0x000fea0003800000 */
.L_x_24072:
[----:B------:R-:W-:Y:S01]  /*1c60*/  IADD3 R6, P0, R6, 0x10, RZ ;  /* 0x0000001006067810 */ /* 0x000fe20007f1e0ff */
[----:B------:R-:W-:Y:S01]  /*1c70*/  VIADD R50, R50, 0x40 ;  /* 0x0000004032327836 */ /* 0x000fe20000000000 */
[----:B------:R-:W-:Y:S01]  /*1c80*/  IADD3 R47, R47, 0x40, RZ ;  /* 0x000000402f2f7810 */ /* 0x000fe20007ffe0ff */
[----:B-1----:R-:W-:Y:S02]  /*1c90*/  VIADD R49, R49, 0x100 ;  /* 0x0000010031317836 */ /* 0x002fe40000000000 */
[----:B------:R-:W-:Y:S01]  /*1ca0*/  IMAD.X R7, RZ, RZ, R7, P0 ;  /* 0x000000ffff077224 */ /* 0x000fe200000e0607 */
[----:B------:R-:W-:Y:S07]  /*1cb0*/  @!P2 BRA `(.L_x_24074) ;  /* 0xfffffff40008a947 */ /* 0x000fee000383ffff */
.L_x_24070:
[----:B------:R-:W-:Y:S05]  /*1cc0*/  BSYNC B0 ;  /* 0x0000000000007941 */ /* 0x000fea0003800000 */
.L_x_24069:
[----:B------:R-:W1:Y:S01]  /*1cd0*/  S2R R7, SR_TID.X ;  /* 0x0000000000077919 */ /* 0x000e620000002100 */
[----:B-----5:R-:W-:Y:S01]  /*1ce0*/  VIADD R3, R54, 0xf ;  /* 0x0000000f36037836 */ /* 0x020fe20000000000 */
        /* <DEDUP_REMOVED lines=17> */
.L_x_24119:
        /* <DEDUP_REMOVED lines=11> */
[----:B------:R-:W-:Y:S01]  /*1eb0*/  IMAD.MOV.U32 R9, RZ, RZ, -0x800001 ;  /* 0xff7fffffff097424 */ /* 0x000fe200078e00ff */
[----:B------:R-:W-:-:S03]  /*1ec0*/  ISETP.GE.AND P1, PT, R7, R52, PT ;  /* 0x000000340700720c */ /* 0x000fc60003f26270 */
[----:B------:R-:W-:Y:S08]  /*1ed0*/  BSSY B0, `(.L_x_24076) ;  /* 0x00000f7000007945 */ /* 0x000ff00003800000 */
[----:B------:R-:W3:Y:S01]  /*1ee0*/  @!P0 S2R R8, SR_CgaCtaId ;  /* 0x0000000000088919 */ /* 0x000ee20000008800 */
[----:B--2---:R-:W-:-:S05]  /*1ef0*/  @!P0 MOV R5, 0x400 ;  /* 0x0000040000058802 */ /* 0x004fca0000000f00 */
[----:B------:R-:W-:-:S05]  /*1f00*/  @!P0 VIADD R5, R5, 0x80 ;  /* 0x0000008005058836 */ /* 0x000fca0000000000 */
[----:B---3--:R-:W-:-:S04]  /*1f10*/  @!P0 LEA R5, R8, R5, 0x18 ;  /* 0x0000000508058211 */ /* 0x008fc800078ec0ff */
[----:B------:R-:W-:Y:S01]  /*1f20*/  @!P0 LEA R10, R0, R5, 0x2 ;  /* 0x00000005000a8211 */ /* 0x000fe200078e10ff */
[----:B------:R-:W-:-:S04]  /*1f30*/  IMAD.MOV.U32 R5, RZ, RZ, RZ ;  /* 0x000000ffff057224 */ /* 0x000fc800078e00ff */
        /* <DEDUP_REMOVED lines=31> */
.L_x_24080:
        /* <DEDUP_REMOVED lines=11> */
.L_x_24079:
[----:B------:R-:W-:Y:S05]  /*21e0*/  BSYNC B1 ;  /* 0x0000000000017941 */ /* 0x000fea0003800000 */
.L_x_24078:
        /* <DEDUP_REMOVED lines=14> */
.L_x_24083:
[----:B------:R-:W1:Y:S01]  /*22d0*/  LDS R13, [R9+-0x400] ;  /* 0xfffc0000090d7984 */ /* 0x000e620000000800 */
[----:B------:R-:W-:-:S03]  /*22e0*/  VIADD R11, R11, 0x800 ;  /* 0x000008000b0b7836 */ /* 0x000fc60000000000 */
[----:B------:R-:W2:Y:S02]  /*22f0*/  LDS R15, [R9+-0x200] ;  /* 0xfffe0000090f7984 */ /* 0x000ea40000000800 */
[----:B------:R-:W-:Y:S02]  /*2300*/  ISETP.GE.AND P2, PT, R11, R10, PT ;  /* 0x0000000a0b00720c */ /* 0x000fe40003f46270 */
[----:B------:R-:W3:Y:S04]  /*2310*/  LDS R17, [R9] ;  /* 0x0000000009117984 */ /* 0x000ee80000000800 */
[----:B------:R-:W4:Y:S04]  /*2320*/  LDS R19, [R9+0x200] ;  /* 0x0002000009137984 */ /* 0x000f280000000800 */
[----:B------:R-:W5:Y:S04]  /*2330*/  LDS R21, [R9+0x400] ;  /* 0x0004000009157984 */ /* 0x000f680000000800 */
[----:B------:R-:W5:Y:S04]  /*2340*/  LDS R23, [R9+0x600] ;  /* 0x0006000009177984 */ /* 0x000f680000000800 */
[----:B------:R-:W5:Y:S04]  /*2350*/  LDS R25, [R9+0x800] ;  /* 0x0008000009197984 */ /* 0x000f680000000800 */
[----:B------:R-:W5:Y:S01]  /*2360*/  LDS R27, [R9+0xa00] ;  /* 0x000a0000091b7984 */ /* 0x000f620000000800 */
[C---:B-1----:R-:W-:Y:S01]  /*2370*/  FADD.FTZ R13, -R8.reuse, R13 ;  /* 0x0000000d080d7221 */ /* 0x042fe20000010100 */
[----:B--2---:R-:W-:-:S03]  /*2380*/  FADD.FTZ R15, -R8, R15 ;  /* 0x0000000f080f7221 */ /* 0x004fc60000010100 */
[----:B------:R-:W-:Y:S02]  /*2390*/  FMUL.FTZ R12, R13, 1.4426950216293334961 ;  /* 0x3fb8aa3b0d0c7820 */ /* 0x000fe40000410000 */
[----:B------:R-:W1:Y:S01]  /*23a0*/  LDS R13, [R9+0xc00] ;  /* 0x000c0000090d7984 */ /* 0x000e620000000800 */
[C---:B---3--:R-:W-:Y:S01]  /*23b0*/  FADD.FTZ R17, -R8.reuse, R17 ;  /* 0x0000001108117221 */ /* 0x048fe20000010100 */
[----:B------:R-:W-:Y:S02]  /*23c0*/  FMUL.FTZ R14, R15, 1.4426950216293334961 ;  /* 0x3fb8aa3b0f0e7820 */ /* 0x000fe40000410000 */
[----:B------:R-:W2:Y:S01]  /*23d0*/  LDS R15, [R9+0xe00] ;  /* 0x000e0000090f7984 */ /* 0x000ea20000000800 */
[C---:B----4-:R-:W-:Y:S01]  /*23e0*/  FADD.FTZ R19, -R8.reuse, R19 ;  /* 0x0000001308137221 */ /* 0x050fe20000010100 */
[----:B0-----:R-:W-:Y:S01]  /*23f0*/  FMUL.FTZ R16, R17, 1.4426950216293334961 ;  /* 0x3fb8aa3b11107820 */ /* 0x001fe20000410000 */
[----:B------:R-:W0:Y:S01]  /*2400*/  MUFU.EX2 R12, R12 ;  /* 0x0000000c000c7308 */ /* 0x000e220000000800 */
[----:B------:R-:W3:Y:S01]  /*2410*/  LDS R17, [R9+0x1000] ;  /* 0x0010000009117984 */ /* 0x000ee20000000800 */
[----:B-----5:R-:W-:Y:S01]  /*2420*/  FADD.FTZ R21, -R8, R21 ;  /* 0x0000001508157221 */ /* 0x020fe20000010100 */
[----:B------:R-:W-:-:S02]  /*2430*/  FMUL.FTZ R18, R19, 1.4426950216293334961 ;  /* 0x3fb8aa3b13127820 */ /* 0x000fc40000410000 */
[----:B------:R-:W4:Y:S01]  /*2440*/  LDS R19, [R9+0x1200] ;  /* 0x0012000009137984 */ /* 0x000f220000000800 */
[C---:B------:R-:W-:Y:S01]  /*2450*/  FADD.FTZ R23, -R8.reuse, R23 ;  /* 0x0000001708177221 */ /* 0x040fe20000010100 */
[----:B------:R-:W-:Y:S01]  /*2460*/  FMUL.FTZ R20, R21, 1.4426950216293334961 ;  /* 0x3fb8aa3b15147820 */ /* 0x000fe20000410000 */
[----:B------:R-:W5:Y:S01]  /*2470*/  MUFU.EX2 R14, R14 ;  /* 0x0000000e000e7308 */ /* 0x000f620000000800 */
[----:B------:R-:W4:Y:S01]  /*2480*/  LDS R21, [R9+0x1400] ;  /* 0x0014000009157984 */ /* 0x000f220000000800 */
[C---:B------:R-:W-:Y:S01]  /*2490*/  FADD.FTZ R25, -R8.reuse, R25 ;  /* 0x0000001908197221 */ /* 0x040fe20000010100 */
[----:B------:R-:W-:Y:S02]  /*24a0*/  FMUL.FTZ R22, R23, 1.4426950216293334961 ;  /* 0x3fb8aa3b17167820 */ /* 0x000fe40000410000 */
[----:B------:R-:W4:Y:S01]  /*24b0*/  LDS R23, [R9+0x1600] ;  /* 0x0016000009177984 */ /* 0x000f220000000800 */
[----:B------:R-:W-:Y:S01]  /*24c0*/  FADD.FTZ R27, -R8, R27 ;  /* 0x0000001b081b7221 */ /* 0x000fe20000010100 */
[----:B------:R-:W-:Y:S01]  /*24d0*/  FMUL.FTZ R24, R25, 1.4426950216293334961 ;  /* 0x3fb8aa3b19187820 */ /* 0x000fe20000410000 */
[----:B------:R-:W1:Y:S01]  /*24e0*/  MUFU.EX2 R16, R16 ;  /* 0x0000001000107308 */ /* 0x000e620000000800 */
[----:B------:R-:W4:Y:S01]  /*24f0*/  LDS R25, [R9+0x1800] ;  /* 0x0018000009197984 */ /* 0x000f220000000800 */
[----:B------:R-:W-:Y:S01]  /*2500*/  FMUL.FTZ R26, R27, 1.4426950216293334961 ;  /* 0x3fb8aa3b1b1a7820 */ /* 0x000fe20000410000 */
[----:B0-----:R-:W-:-:S02]  /*2510*/  FADD.FTZ R5, R12, R5 ;  /* 0x000000050c057221 */ /* 0x001fc40000010000 */
[----:B------:R-:W0:Y:S03]  /*2520*/  LDS R27, [R9+0x1a00] ;  /* 0x001a0000091b7984 */ /* 0x000e260000000800 */
[----:B------:R-:W3:Y:S01]  /*2530*/  MUFU.EX2 R18, R18 ;  /* 0x0000001200127308 */ /* 0x000ee20000000800 */
[----:B-----5:R-:W-:Y:S01]  /*2540*/  FADD.FTZ R5, R5, R14 ;  /* 0x0000000e05057221 */ /* 0x020fe20000010000 */
[----:B------:R-:W-:Y:S04]  /*2550*/  STS [R9+-0x400], R12 ;  /* 0xfffc000c09007388 */ /* 0x000fe80000000800 */
[----:B------:R-:W-:Y:S02]  /*2560*/  STS [R9+-0x200], R14 ;  /* 0xfffe000e09007388 */ /* 0x000fe40000000800 */
[----:B------:R-:W5:Y:S01]  /*2570*/  MUFU.EX2 R20, R20 ;  /* 0x0000001400147308 */ /* 0x000f620000000800 */
[C---:B-1----:R-:W-:Y:S01]  /*2580*/  FADD.FTZ R13, -R8.reuse, R13 ;  /* 0x0000000d080d7221 */ /* 0x042fe20000010100 */
[----:B------:R-:W-:Y:S01]  /*2590*/  FADD.FTZ R5, R5, R16 ;  /* 0x0000001005057221 */ /* 0x000fe20000010000 */
[----:B------:R-:W-:Y:S02]  /*25a0*/  STS [R9], R16 ;  /* 0x0000001009007388 */ /* 0x000fe40000000800 */
[----:B------:R-:W-:Y:S01]  /*25b0*/  FMUL.FTZ R13, R13, 1.4426950216293334961 ;  /* 0x3fb8aa3b0d0d7820 */ /* 0x000fe20000410000 */
[----:B--2---:R-:W-:-:S02]  /*25c0*/  FADD.FTZ R15, -R8, R15 ;  /* 0x0000000f080f7221 */ /* 0x004fc40000010100 */
[----:B------:R-:W1:Y:S01]  /*25d0*/  MUFU.EX2 R22, R22 ;  /* 0x0000001600167308 */ /* 0x000e620000000800 */
[----:B---3--:R-:W-:Y:S01]  /*25e0*/  FADD.FTZ R5, R5, R18 ;  /* 0x0000001205057221 */ /* 0x008fe20000010000 */
[----:B------:R-:W-:Y:S01]  /*25f0*/  FMUL.FTZ R15, R15, 1.4426950216293334961 ;  /* 0x3fb8aa3b0f0f7820 */ /* 0x000fe20000410000 */
[C---:B------:R-:W-:Y:S01]  /*2600*/  FADD.FTZ R17, -R8.reuse, R17 ;  /* 0x0000001108117221 */ /* 0x040fe20000010100 */
[----:B------:R-:W-:Y:S01]  /*2610*/  STS [R9+0x200], R18 ;  /* 0x0002001209007388 */ /* 0x000fe20000000800 */
[C---:B----4-:R-:W-:Y:S02]  /*2620*/  FADD.FTZ R19, -R8.reuse, R19 ;  /* 0x0000001308137221 */ /* 0x050fe40000010100 */
[----:B------:R-:W-:Y:S01]  /*2630*/  FMUL.FTZ R17, R17, 1.4426950216293334961 ;  /* 0x3fb8aa3b11117820 */ /* 0x000fe20000410000 */
[----:B------:R-:W2:Y:S01]  /*2640*/  MUFU.EX2 R24, R24 ;  /* 0x0000001800187308 */ /* 0x000ea20000000800 */
[----:B-----5:R-:W-:Y:S01]  /*2650*/  FADD.FTZ R5, R5, R20 ;  /* 0x0000001405057221 */ /* 0x020fe20000010000 */
[----:B------:R-:W-:Y:S01]  /*2660*/  FMUL.FTZ R19, R19, 1.4426950216293334961 ;  /* 0x3fb8aa3b13137820 */ /* 0x000fe20000410000 */
[C---:B------:R-:W-:Y:S01]  /*2670*/  FADD.FTZ R21, -R8.reuse, R21 ;  /* 0x0000001508157221 */ /* 0x040fe20000010100 */
[----:B------:R-:W-:Y:S01]  /*2680*/  STS [R9+0x400], R20 ;  /* 0x0004001409007388 */ /* 0x000fe20000000800 */
[----:B------:R-:W-:-:S02]  /*2690*/  FADD.FTZ R23, -R8, R23 ;  /* 0x0000001708177221 */ /* 0x000fc40000010100 */
[----:B------:R-:W-:Y:S01]  /*26a0*/  FMUL.FTZ R21, R21, 1.4426950216293334961 ;  /* 0x3fb8aa3b15157820 */ /* 0x000fe20000410000 */
[----:B------:R-:W3:Y:S01]  /*26b0*/  MUFU.EX2 R26, R26 ;  /* 0x0000001a001a7308 */ /* 0x000ee20000000800 */
[----:B-1----:R-:W-:Y:S01]  /*26c0*/  FADD.FTZ R5, R5, R22 ;  /* 0x0000001605057221 */ /* 0x002fe20000010000 */
[----:B------:R-:W-:Y:S01]  /*26d0*/  FMUL.FTZ R23, R23, 1.4426950216293334961 ;  /* 0x3fb8aa3b17177820 */ /* 0x000fe20000410000 */
[C---:B------:R-:W-:Y:S01]  /*26e0*/  FADD.FTZ R25, -R8.reuse, R25 ;  /* 0x0000001908197221 */ /* 0x040fe20000010100 */
[----:B------:R-:W-:Y:S01]  /*26f0*/  STS [R9+0x600], R22 ;  /* 0x0006001609007388 */ /* 0x000fe20000000800 */
[----:B0-----:R-:W-:Y:S02]  /*2700*/  FADD.FTZ R27, -R8, R27 ;  /* 0x0000001b081b7221 */ /* 0x001fe40000010100 */
[----:B------:R-:W-:Y:S01]  /*2710*/  FMUL.FTZ R25, R25, 1.4426950216293334961 ;  /* 0x3fb8aa3b19197820 */ /* 0x000fe20000410000 */
        /* <DEDUP_REMOVED lines=31> */
.L_x_24082:
[----:B------:R-:W-:Y:S05]  /*2910*/  BSYNC B1 ;  /* 0x0000000000017941 */ /* 0x000fea0003800000 */
.L_x_24081:
        /* <DEDUP_REMOVED lines=24> */
[C---:B-----5:R-:W-:Y:S01]  /*2aa0*/  FADD.FTZ R21, -R8.reuse, R21 ;  /* 0x0000001508157221 */ /* 0x060fe20000010100 */
[----:B0-----:R-:W-:-:S03]  /*2ab0*/  FADD.FTZ R23, -R8, R23 ;  /* 0x0000001708177221 */ /* 0x001fc60000010100 */
        /* <DEDUP_REMOVED lines=29> */
.L_x_24085:
[----:B------:R-:W-:Y:S05]  /*2c90*/  BSYNC B1 ;  /* 0x0000000000017941 */ /* 0x000fea0003800000 */
.L_x_24084:
        /* <DEDUP_REMOVED lines=26> */
.L_x_24077:
[----:B------:R-:W-:Y:S05]  /*2e40*/  BSYNC B0 ;  /* 0x0000000000007941 */ /* 0x000fea0003800000 */
.L_x_24076:
        /* <DEDUP_REMOVED lines=14> */
[----:B------:R-:W-:-:S04]  /*2f30*/  @!P0 LOP3.LUT R5, R5, 0x1ffffffc, RZ, 0xc0, !PT ;  /* 0x1ffffffc05058812 */ /* 0x000fc800078ec0ff */
[----:B------:R-:W-:Y:S01]  /*2f40*/  @!P0 IADD3 R5, R5, R10, RZ ;  /* 0x0000000a05058210 */ /* 0x000fe20007ffe0ff */
[----:B--2---:R-:W-:Y:S01]  /*2f50*/  FADD.FTZ R12, R9, R12 ;  /* 0x0000000c090c7221 */ /* 0x004fe20000010000 */
[----:B------:R-:W-:-:S04]  /*2f60*/  @!P2 MOV R9, 0x400 ;  /* 0x000004000009a802 */ /* 0x000fc80000000f00 */
[----:B------:R-:W2:Y:S01]  /*2f70*/  SHFL.BFLY PT, R11, R12, 0x2, 0x1f ;  /* 0x0c401f000c0b7f89 */ /* 0x000ea200000e0000 */
[----:B------:R-:W-:-:S05]  /*2f80*/  @!P2 VIADD R9, R9, 0x80 ;  /* 0x000000800909a836 */ /* 0x000fca0000000000 */
[----:B0-----:R-:W-:-:S05]  /*2f90*/  @!P2 LEA R16, R16, R9, 0x18 ;  /* 0x000000091010a211 */ /* 0x001fca00078ec0ff */
        /* <DEDUP_REMOVED lines=38> */
.L_x_24090:
        /* <DEDUP_REMOVED lines=8> */
.L_x_24089:
[----:B------:R-:W-:Y:S05]  /*3280*/  BSYNC B1 ;  /* 0x0000000000017941 */ /* 0x000fea0003800000 */
.L_x_24088:
        /* <DEDUP_REMOVED lines=14> */
.L_x_24093:
        /* <DEDUP_REMOVED lines=52> */
.L_x_24092:
[----:B------:R-:W-:Y:S05]  /*36b0*/  BSYNC B1 ;  /* 0x0000000000017941 */ /* 0x000fea0003800000 */
.L_x_24091:
        /* <DEDUP_REMOVED lines=31> */
.L_x_24095:
[----:B------:R-:W-:Y:S05]  /*38b0*/  BSYNC B1 ;  /* 0x0000000000017941 */ /* 0x000fea0003800000 */
.L_x_24094:
        /* <DEDUP_REMOVED lines=14> */
.L_x_24087:
[----:B------:R-:W-:Y:S05]  /*39a0*/  BSYNC B0 ;  /* 0x0000000000007941 */ /* 0x000fea0003800000 */
.L_x_24086:
[----:B------:R-:W-:Y:S01]  /*39b0*/  BAR.SYNC.DEFER_BLOCKING 0x0 ;  /* 0x0000000000007b1d */ /* 0x000fe20000010000 */
[----:B------:R-:W-:Y:S02]  /*39c0*/  ISETP.NE.AND P0, PT, R7, RZ, PT ;  /* 0x000000ff0700720c */ /* 0x000fe40003f05270 */
[----:B------:R-:W-:-:S03]  /*39d0*/  ISETP.GE.AND P1, PT, R4, R53, PT ;  /* 0x000000350400720c */ /* 0x000fc60003f26270 */
[----:B------:R-:W-:Y:S10]  /*39e0*/  BSSY B0, `(.L_x_24096) ;  /* 0x000001f000007945 */ /* 0x000ff40003800000 */
[----:B0-2---:R-:W-:-:S02]  /*39f0*/  @P1 IMAD.MOV.U32 R5, RZ, RZ, RZ ;  /* 0x000000ffff051224 */ /* 0x005fc400078e00ff */
[----:B------:R-:W-:Y:S01]  /*3a00*/  @P1 IMAD.MOV.U32 R32, RZ, RZ, RZ ;  /* 0x000000ffff201224 */ /* 0x000fe200078e00ff */
[----:B------:R-:W-:Y:S06]  /*3a10*/  @P0 BRA `(.L_x_24097) ;  /* 0x00000000006c0947 */ /* 0x000fec0003800000 */
[----:B------:R-:W0:Y:S01]  /*3a20*/  S2UR UR5, SR_CTAID.Y ;  /* 0x00000000000579c3 */ /* 0x000e220000002600 */
[----:B------:R-:W-:Y:S01]  /*3a30*/  ULDC UR6, c[0x0][0x14] ;  /* 0x0000050000067ab9 */ /* 0x000fe20000000800 */
[----:B------:R-:W-:Y:S01]  /*3a40*/  ULDC UR4, c[0x0][0xc] ;  /* 0x0000030000047ab9 */ /* 0x000fe20000000800 */
[----:B------:R-:W-:-:S05]  /*3a50*/  ULDC.64 UR12, c[0x0][0x210] ;  /* 0x00008400000c7ab9 */ /* 0x000fca0000000a00 */
[----:B------:R-:W2:Y:S08]  /*3a60*/  S2UR UR7, SR_CTAID.X ;  /* 0x00000000000779c3 */ /* 0x000eb00000002500 */
[----:B------:R-:W3:Y:S01]  /*3a70*/  S2UR UR9, SR_CTAID.Z ;  /* 0x00000000000979c3 */ /* 0x000ee20000002700 */
[----:B0-----:R-:W-:-:S04]  /*3a80*/  UIMAD UR4, UR5, UR4, URZ ;  /* 0x00000004050472a4 */ /* 0x001fc8000f8e023f */
[----:B------:R-:W-:Y:S02]  /*3a90*/  UIMAD UR4, UR4, UR6, URZ ;  /* 0x00000006040472a4 */ /* 0x000fe4000f8e023f */
[----:B--2---:R-:W-:Y:S02]  /*3aa0*/  UIMAD UR5, UR7, UR6, URZ ;  /* 0x00000006070572a4 */ /* 0x004fe4000f8e023f */
[----:B------:R-:W-:Y:S02]  /*3ab0*/  USHF.R.S32.HI UR6, URZ, 0x1f, UR4 ;  /* 0x0000001f3f067899 */ /* 0x000fe40008011404 */
[----:B------:R-:W-:Y:S02]  /*3ac0*/  USHF.R.S32.HI UR7, URZ, 0x1f, UR5 ;  /* 0x0000001f3f077899 */ /* 0x000fe40008011405 */
[----:B---3--:R-:W-:Y:S02]  /*3ad0*/  USHF.R.S32.HI UR8, URZ, 0x1f, UR9 ;  /* 0x0000001f3f087899 */ /* 0x008fe40008011409 */
        /* <DEDUP_REMOVED lines=13> */
[----:B-1----:R0:W-:Y:S04]  /*3bb0*/  STG.E desc[UR10][R10.64], R8 ;  /* 0x000000080a007986 */ /* 0x0021e8000c10190a */
[----:B------:R0:W-:Y:S02]  /*3bc0*/  STG.E desc[UR10][R12.64], R9 ;  /* 0x000000090c007986 */ /* 0x0001e4000c10190a */
.L_x_24097:
[----:B------:R-:W-:Y:S05]  /*3bd0*/  BSYNC B0 ;  /* 0x0000000000007941 */ /* 0x000fea0003800000 */
.L_x_24096:
[----:B------:R-:W-:Y:S01]  /*3be0*/  ULDC UR8, c[0x0][0x26c] ;  /* 0x00009b0000087ab9 */ /* 0x000fe20000000800 */
[----:B------:R-:W-:Y:S01]  /*3bf0*/  BSSY B0, `(.L_x_24098) ;  /* 0x00000fc000007945 */ /* 0x000fe20003800000 */
[----:B------:R-:W-:Y:S01]  /*3c00*/  @P1 IMAD.MOV.U32 R33, RZ, RZ, RZ ;  /* 0x000000ffff211224 */ /* 0x000fe200078e00ff */
[----:B------:R-:W-:Y:S02]  /*3c10*/  @P1 MOV R34, RZ ;  /* 0x000000ff00221202 */ /* 0x000fe40000000f00 */
[----:B------:R-:W-:Y:S05]  /*3c20*/  @P1 BRA `(.L_x_24099) ;  /* 0x0000000c00e01947 */ /* 0x000fea0003800000 */
[----:B------:R-:W2:Y:S01]  /*3c30*/  S2UR UR4, SR_CTAID.Y ;  /* 0x00000000000479c3 */ /* 0x000ea20000002600 */
[----:B0-----:R-:W0:Y:S01]  /*3c40*/  S2R R10, SR_CTAID.Z ;  /* 0x00000000000a7919 */ /* 0x001e220000002700 */
[----:B------:R-:W-:Y:S01]  /*3c50*/  LEA.HI R5, R0, R0, RZ, 0x1 ;  /* 0x0000000000057211 */ /* 0x000fe200078f08ff */
[----:B------:R-:W-:Y:S01]  /*3c60*/  ULDC.64 UR6, c[0x0][0x248] ;  /* 0x0000920000067ab9 */ /* 0x000fe20000000a00 */
[----:B------:R-:W-:Y:S02]  /*3c70*/  IADD3 R3, -R6, -0x1, R3 ;  /* 0xffffffff06037810 */ /* 0x000fe40007ffe103 */
[----:B------:R-:W-:Y:S02]  /*3c80*/  CS2R R32, SRZ ;  /* 0x0000000000207805 */ /* 0x000fe4000001ff00 */
[C---:B------:R-:W-:Y:S01]  /*3c90*/  LOP3.LUT R9, R5.reuse, 0xfffffffe, RZ, 0xc0, !PT ;  /* 0xfffffffe05097812 */ /* 0x040fe200078ec0ff */
[----:B------:R-:W-:Y:S01]  /*3ca0*/  IMAD.SHL.U32 R5, R5, 0x8, RZ ;  /* 0x0000000805057824 */ /* 0x000fe200078e00ff */
[----:B-1----:R-:W2:Y:S01]  /*3cb0*/  LDC R8, c[0x0][0x258] ;  /* 0x00009600ff087b82 */ /* 0x002ea20000000800 */
[----:B------:R-:W-:-:S02]  /*3cc0*/  IMAD.MOV.U32 R34, RZ, RZ, RZ ;  /* 0x000000ffff227224 */ /* 0x000fc400078e00ff */
[----:B------:R-:W-:-:S05]  /*3cd0*/  IMAD.IADD R9, R0, 0x1, -R9 ;  /* 0x0000000100097824 */ /* 0x000fca00078e0a09 */
[----:B------:R-:W1:Y:S01]  /*3ce0*/  S2UR UR5, SR_CgaCtaId ;  /* 0x00000000000579c3 */ /* 0x000e620000008800 */
[----:B------:R-:W-:-:S07]  /*3cf0*/  LEA R40, R6, R9, 0x1 ;  /* 0x0000000906287211 */ /* 0x000fce00078e08ff */
[----:B------:R-:W3:Y:S01]  /*3d00*/  LDC R38, c[0x0][0x26c] ;  /* 0x00009b00ff267b82 */ /* 0x000ee20000000800 */
[----:B--2---:R-:W-:Y:S01]  /*3d10*/  IMAD R11, R8, UR4, RZ ;  /* 0x00000004080b7c24 */ /* 0x004fe2000f8e02ff */
[----:B------:R-:W-:Y:S01]  /*3d20*/  SHF.R.S32.HI R8, RZ, 0x1f, R4 ;  /* 0x0000001fff087819 */ /* 0x000fe20000011404 */
[----:B------:R-:W-:Y:S01]  /*3d30*/  UMOV UR4, 0x400 ;  /* 0x0000040000047882 */ /* 0x000fe20000000000 */
[----:B0-----:R-:W-:Y:S01]  /*3d40*/  IMAD R37, R10, -0x20, R3 ;  /* 0xffffffe00a257824 */ /* 0x001fe200078e0203 */
[----:B------:R-:W-:Y:S01]  /*3d50*/  UIADD3 UR4, UR4, 0xa0, URZ ;  /* 0x000000a004047890 */ /* 0x000fe2000fffe03f */
[----:B------:R-:W-:-:S03]  /*3d60*/  IADD3 R39, P0, R11, R4, RZ ;  /* 0x000000040b277210 */ /* 0x000fc60007f1e0ff */
[----:B-1----:R-:W-:Y:S01]  /*3d70*/  ULEA UR4, UR5, UR4, 0x18 ;  /* 0x0000000405047291 */ /* 0x002fe2000f8ec03f */
[----:B------:R-:W-:Y:S02]  /*3d80*/  LEA.HI.X.SX32 R12, R11, R8, 0x1, P0 ;  /* 0x000000080b0c7211 */ /* 0x000fe400000f0eff */
[----:B------:R-:W-:Y:S01]  /*3d90*/  LOP3.LUT R8, R5, 0xfffffff0, RZ, 0xc0, !PT ;  /* 0xfffffff005087812 */ /* 0x000fe200078ec0ff */
[----:B------:R-:W-:Y:S01]  /*3da0*/  IMAD.SHL.U32 R5, R9, 0x8, RZ ;  /* 0x0000000809057824 */ /* 0x000fe200078e00ff */
[----:B------:R-:W-:Y:S01]  /*3db0*/  LEA R36, P0, R39, UR6, 0x2 ;  /* 0x0000000627247c11 */ /* 0x000fe2000f8010ff */
[----:B------:R-:W-:Y:S01]  /*3dc0*/  ULDC UR6, c[0x0][0x270] ;  /* 0x00009c0000067ab9 */ /* 0x000fe20000000800 */
[----:B------:R-:W-:Y:S01]  /*3dd0*/  LEA R40, R40, UR4, 0x5 ;  /* 0x0000000428287c11 */ /* 0x000fe2000f8e28ff */
[----:B------:R-:W-:Y:S01]  /*3de0*/  IMAD R2, R2, UR6, RZ ;  /* 0x0000000602027c24 */ /* 0x000fe2000f8e02ff */
[----:B------:R-:W-:Y:S01]  /*3df0*/  IADD3 R35, R5, R8, RZ ;  /* 0x0000000805237210 */ /* 0x000fe20007ffe0ff */
[----:B------:R-:W-:Y:S01]  /*3e00*/  IMAD R5, R6, 0x10, R5 ;  /* 0x0000001006057824 */ /* 0x000fe200078e0205 */
[----:B------:R-:W-:Y:S01]  /*3e10*/  LEA.HI.X R39, R39, UR7, R12, 0x2, P0 ;  /* 0x0000000727277c11 */ /* 0x000fe200080f140c */
[----:B------:R-:W-:Y:S01]  /*3e20*/  VIADD R40, R40, 0x10 ;  /* 0x0000001028287836 */ /* 0x000fe20000000000 */
[----:B---3--:R-:W-:Y:S01]  /*3e30*/  SHF.R.S32.HI R38, RZ, 0x1f, R38 ;  /* 0x0000001fff267819 */ /* 0x008fe20000011426 */
[----:B------:R-:W-:Y:S01]  /*3e40*/  IMAD R43, R10, 0x200, R5 ;  /* 0x000002000a2b7824 */ /* 0x000fe200078e0205 */
[----:B------:R-:W-:Y:S01]  /*3e50*/  SHF.R.S32.HI R3, RZ, 0x1f, R2 ;  /* 0x0000001fff037819 */ /* 0x000fe20000011402 */
[----:B------:R-:W-:Y:S01]  /*3e60*/  IMAD.MOV.U32 R5, RZ, RZ, RZ ;  /* 0x000000ffff057224 */ /* 0x000fe200078e00ff */
[C---:B------:R-:W-:Y:S01]  /*3e70*/  IADD3 R41, R35.reuse, 0x200, RZ ;  /* 0x0000020023297810 */ /* 0x040fe20007ffe0ff */
[----:B------:R-:W-:-:S02]  /*3e80*/  VIADD R42, R35, 0x300 ;  /* 0x00000300232a7836 */ /* 0x000fc40000000000 */
[----:B------:R-:W-:-:S07]  /*3e90*/  VIADD R43, R43, 0x7 ;  /* 0x000000072b2b7836 */ /* 0x000fce0000000000 */
.L_x_24108:
[----:B------:R-:W-:Y:S01]  /*3ea0*/  IMAD.MOV.U32 R11, RZ, RZ, R39 ;  /* 0x000000ffff0b7224 */ /* 0x000fe200078e0027 */
[----:B------:R-:W-:Y:S01]  /*3eb0*/  MOV R10, R36 ;  /* 0x00000024000a7202 */ /* 0x000fe20000000f00 */
[----:B------:R-:W0:Y:S01]  /*3ec0*/  LDC.64 R8, c[0x0][0x238] ;  /* 0x00008e00ff087b82 */ /* 0x000e220000000a00 */
        /* <DEDUP_REMOVED lines=12> */
[-C--:B------:R-:W-:Y:S02]  /*3f90*/  LEA R10, P3, R15, R8.reuse, 0x1 ;  /* 0x000000080f0a7211 */ /* 0x080fe400078608ff */
[----:B------:R-:W-:-:S02]  /*3fa0*/  LEA R12, P5, R14, R8, 0x1 ;  /* 0x000000080e0c7211 */ /* 0x000fc400078a08ff */
[-C--:B------:R-:W-:Y:S02]  /*3fb0*/  LEA.HI.X.SX32 R16, R41, R20.reuse, 0x1, P2 ;  /* 0x0000001429107211 */ /* 0x080fe400010f0eff */
[-C--:B------:R-:W-:Y:S02]  /*3fc0*/  LEA.HI.X.SX32 R8, R42, R20.reuse, 0x1, P4 ;  /* 0x000000142a087211 */ /* 0x080fe400020f0eff */
[----:B------:R-:W-:Y:S02]  /*3fd0*/  LEA.HI.X.SX32 R18, R35, R20, 0x1, P0 ;  /* 0x0000001423127211 */ /* 0x000fe400000f0eff */
[-C--:B------:R-:W-:Y:S02]  /*3fe0*/  LEA.HI.X R11, R15, R9.reuse, R16, 0x1, P3 ;  /* 0x000000090f0b7211 */ /* 0x080fe400018f0c10 */
[-C--:B------:R-:W-:Y:S02]  /*3ff0*/  LEA.HI.X R13, R14, R9.reuse, R8, 0x1, P5 ;  /* 0x000000090e0d7211 */ /* 0x080fe400028f0c08 */
[----:B------:R-:W-:-:S02]  /*4000*/  LEA.HI.X R45, R17, R9, R18, 0x1, P1 ;  /* 0x00000009112d7211 */ /* 0x000fc400008f0c12 */
[----:B------:R-:W5:Y:S04]  /*4010*/  LDG.E.128.CONSTANT R8, desc[UR10][R10.64] ;  /* 0x0000000a0a087981 */ /* 0x000f68000c1e9d00 */
[----:B------:R-:W5:Y:S04]  /*4020*/  LDG.E.128.CONSTANT R12, desc[UR10][R12.64] ;  /* 0x0000000a0c0c7981 */ /* 0x000f68000c1e9d00 */
[----:B------:R3:W5:Y:S04]  /*4030*/  LDG.E.128.CONSTANT R16, desc[UR10][R44.64+0x200] ;  /* 0x0002000a2c107981 */ /* 0x000768000c1e9d00 */
[----:B------:R3:W5:Y:S01]  /*4040*/  LDG.E.128.CONSTANT R20, desc[UR10][R44.64] ;  /* 0x0000000a2c147981 */ /* 0x000762000c1e9d00 */
[----:B------:R-:W-:Y:S01]  /*4050*/  ISETP.NE.AND P0, PT, R37, RZ, PT ;  /* 0x000000ff2500720c */ /* 0x000fe20003f05270 */
[----:B------:R-:W-:Y:S01]  /*4060*/  BSSY B1, `(.L_x_24100) ;  /* 0x0000024000017945 */ /* 0x000fe20003800000 */
[----:B-1----:R-:W-:-:S02]  /*4070*/  F2FP.F16.F32.PACK_AB R30, R31, R30 ;  /* 0x0000001e1f1e723e */ /* 0x002fc400000000ff */
[----:B------:R-:W-:Y:S02]  /*4080*/  F2FP.F16.F32.PACK_AB R29, R29, R28 ;  /* 0x0000001c1d1d723e */ /* 0x000fe400000000ff */
[----:B------:R-:W-:-:S07]  /*4090*/  MOV R28, R30 ;  /* 0x0000001e001c7202 */ /* 0x000fce0000000f00 */
        /* <DEDUP_REMOVED lines=32> */
.L_x_24101:
[----:B------:R-:W-:Y:S05]  /*42a0*/  BSYNC B1 ;  /* 0x0000000000017941 */ /* 0x000fea0003800000 */
.L_x_24100:
[----:B-----5:R-:W-:Y:S01]  /*42b0*/  HFMA2.MMA R21, R28, R21, -RZ ;  /* 0x000000151c157235 */ /* 0x020fe200001000ff */
[----:B------:R-:W-:Y:S01]  /*42c0*/  BSSY B1, `(.L_x_24102) ;  /* 0x0000024000017945 */ /* 0x000fe20003800000 */
[----:B------:R-:W-:Y:S02]  /*42d0*/  F2FP.F16.F32.PACK_AB R24, R25, R24 ;  /* 0x000000181918723e */ /* 0x000fe400000000ff */
[----:B------:R-:W-:-:S04]  /*42e0*/  F2FP.F16.F32.PACK_AB R26, R27, R26 ;  /* 0x0000001a1b1a723e */ /* 0x000fc800000000ff */
        /* <DEDUP_REMOVED lines=33> */
.L_x_24103:
[----:B------:R-:W-:Y:S05]  /*4500*/  BSYNC B1 ;  /* 0x0000000000017941 */ /* 0x000fea0003800000 */
.L_x_24102:
[----:B------:R-:W-:Y:S01]  /*4510*/  BSSY B1, `(.L_x_24104) ;  /* 0x0000022000017945 */ /* 0x000fe20003800000 */
[----:B------:R-:W-:-:S03]  /*4520*/  HMUL2 R17, R28, R17 ;  /* 0x000000111c117232 */ /* 0x000fc60000000000 */
[----:B------:R-:W-:Y:S05]  /*4530*/  @P0 BRA `(.L_x_24105) ;  /* 0x00000000007c0947 */ /* 0x000fea0003800000 */
[C---:B------:R-:W-:Y:S01]  /*4540*/  IADD3 R21, R43.reuse, -0x5, RZ ;  /* 0xfffffffb2b157810 */ /* 0x040fe20007ffe0ff */
[----:B------:R-:W-:Y:S01]  /*4550*/  VIADD R27, R43, 0xfffffffd ;  /* 0xfffffffd2b1b7836 */ /* 0x000fe20000000000 */
        /* <DEDUP_REMOVED lines=29> */
.L_x_24105:
[----:B------:R-:W-:Y:S05]  /*4730*/  BSYNC B1 ;  /* 0x0000000000017941 */ /* 0x000fea0003800000 */
.L_x_24104:
[----:B------:R-:W-:Y:S01]  /*4740*/  HFMA2.MMA R21, R28, R9, -RZ ;  /* 0x000000091c157235 */ /* 0x000fe200001000ff */
[----:B------:R-:W-:Y:S01]  /*4750*/  HFMA2 R20, R24, R22, R20 ;  /* 0x0000001618147231 */ /* 0x000fe20000000014 */
[----:B------:R-:W-:Y:S01]  /*4760*/  HFMA2.MMA R9, R29, R16, R17 ;  /* 0x000000101d097235 */ /* 0x000fe20000000011 */
[----:B------:R-:W-:Y:S04]  /*4770*/  BSSY B1, `(.L_x_24106) ;  /* 0x0000033000017945 */ /* 0x000fe80003800000 */
[----:B------:R-:W-:Y:S02]  /*4780*/  HFMA2.MMA R20, R26, R23, R20 ;  /* 0x000000171a147235 */ /* 0x000fe40000000014 */
[----:B------:R-:W-:-:S03]  /*4790*/  HFMA2.MMA R21, R29, R8, R21 ;  /* 0x000000081d157235 */ /* 0x000fc60000000015 */
[----:B------:R-:W-:-:S05]  /*47a0*/  HFMA2 R9, R24, R18, R9 ;  /* 0x0000001218097231 */ /* 0x000fca0000000009 */
[--C-:B------:R-:W-:Y:S01]  /*47b0*/  HADD2.F32 R8, -RZ, R20.reuse.H0_H0 ;  /* 0x20000014ff087230 */ /* 0x100fe20000004100 */
[----:B------:R-:W-:Y:S01]  /*47c0*/  HFMA2.MMA R19, R26, R19, R9 ;  /* 0x000000131a137235 */ /* 0x000fe20000000009 */
[----:B------:R-:W-:Y:S02]  /*47d0*/  HFMA2 R21, R24, R10, R21 ;  /* 0x0000000a18157231 */ /* 0x000fe40000000015 */
[----:B------:R-:W-:Y:S02]  /*47e0*/  HADD2.F32 R9, -RZ, R20.H1_H1 ;  /* 0x30000014ff097230 */ /* 0x000fe40000004100 */
[----:B------:R-:W-:-:S03]  /*47f0*/  HFMA2 R21, R26, R11, R21 ;  /* 0x0000000b1a157231 */ /* 0x000fc60000000015 */
[----:B------:R-:W-:Y:S02]  /*4800*/  FADD.FTZ R8, R8, R9 ;  /* 0x0000000908087221 */ /* 0x000fe40000010000 */
[--C-:B------:R-:W-:Y:S02]  /*4810*/  HADD2.F32 R10, -RZ, R19.reuse.H0_H0 ;  /* 0x20000013ff0a7230 */ /* 0x100fe40000004100 */
[----:B------:R-:W-:Y:S01]  /*4820*/  FADD.FTZ R5, R8, R5 ;  /* 0x0000000508057221 */ /* 0x000fe20000010000 */
[----:B------:R-:W-:Y:S02]  /*4830*/  HADD2.F32 R19, -RZ, R19.H1_H1 ;  /* 0x30000013ff137230 */ /* 0x000fe40000004100 */
[--C-:B------:R-:W-:Y:S02]  /*4840*/  HADD2.F32 R11, -RZ, R21.reuse.H0_H0 ;  /* 0x20000015ff0b7230 */ /* 0x100fe40000004100 */
[----:B------:R-:W-:Y:S02]  /*4850*/  HADD2.F32 R16, -RZ, R21.H1_H1 ;  /* 0x30000015ff107230 */ /* 0x000fe40000004100 */
        /* <DEDUP_REMOVED lines=19> */
[----:B------:R-:W-:Y:S02]  /*4990*/  SEL R9, R12, RZ, !P6 ;  /* 0x000000ff0c097207 */ /* 0x000fe40007000000 */
[-C--:B------:R-:W-:Y:S02]  /*49a0*/  ISETP.GE.AND P0, PT, R17, R54.reuse, PT ;  /* 0x000000361100720c */ /* 0x080fe40003f06270 */
[----:B------:R-:W-:-:S02]  /*49b0*/  ISETP.GE.AND P6, PT, R43, R54, PT ;  /* 0x000000362b00720c */ /* 0x000fc40003fc6270 */
[----:B------:R-:W-:Y:S02]  /*49c0*/  PRMT R10, R13, 0x7632, R10 ;  /* 0x000076320d0a7816 */ /* 0x000fe4000000000a */
        /* <DEDUP_REMOVED lines=13> */
.L_x_24107:
[----:B------:R-:W-:Y:S05]  /*4aa0*/  BSYNC B1 ;  /* 0x0000000000017941 */ /* 0x000fea0003800000 */
.L_x_24106:
[----:B------:R-:W-:Y:S02]  /*4ab0*/  HMUL2 R13, R28, R13 ;  /* 0x0000000d1c0d7232 */ /* 0x000fe40000000000 */
[----:B------:R-:W-:Y:S01]  /*4ac0*/  VIADD R4, R4, 0x4 ;  /* 0x0000000404047836 */ /* 0x000fe20000000000 */
[----:B------:R-:W-:Y:S01]  /*4ad0*/  IADD3 R36, P1, R36, 0x10, RZ ;  /* 0x0000001024247810 */ /* 0x000fe20007f3e0ff */
[----:B------:R-:W-:Y:S01]  /*4ae0*/  VIADD R37, R37, 0xfffffffc ;  /* 0xfffffffc25257836 */ /* 0x000fe20000000000 */
[----:B------:R-:W-:Y:S01]  /*4af0*/  IADD3 R43, R43, 0x40, RZ ;  /* 0x000000402b2b7810 */ /* 0x000fe20007ffe0ff */
[----:B------:R-:W-:Y:S01]  /*4b00*/  VIADD R40, R40, 0x100 ;  /* 0x0000010028287836 */ /* 0x000fe20000000000 */
[----:B------:R-:W-:Y:S01]  /*4b10*/  HFMA2.MMA R12, R29, R12, R13 ;  /* 0x0000000c1d0c7235 */ /* 0x000fe2000000000d */
[----:B------:R-:W-:Y:S02]  /*4b20*/  ISETP.GE.AND P0, PT, R4, R53, PT ;  /* 0x000000350400720c */ /* 0x000fe40003f06270 */
[----:B------:R-:W-:-:S07]  /*4b30*/  IADD3.X R39, RZ, R39, RZ, P1, !PT ;  /* 0x00000027ff277210 */ /* 0x000fce0000ffe4ff */
[----:B------:R-:W-:-:S06]  /*4b40*/  HFMA2 R13, R24, R14, R12 ;  /* 0x0000000e180d7231 */ /* 0x000fcc000000000c */
[----:B------:R-:W-:-:S10]  /*4b50*/  HFMA2.MMA R13, R26, R15, R13 ;  /* 0x0000000f1a0d7235 */ /* 0x000fd4000000000d */
[--C-:B------:R-:W-:Y:S02]  /*4b60*/  HADD2.F32 R8, -RZ, R13.reuse.H0_H0 ;  /* 0x2000000dff087230 */ /* 0x100fe40000004100 */
[----:B------:R-:W-:-:S05]  /*4b70*/  HADD2.F32 R13, -RZ, R13.H1_H1 ;  /* 0x3000000dff0d7230 */ /* 0x000fca0000004100 */
[----:B------:R-:W-:-:S04]  /*4b80*/  FADD.FTZ R13, R8, R13 ;  /* 0x0000000d080d7221 */ /* 0x000fc80000010000 */
[----:B------:R-:W-:Y:S01]  /*4b90*/  FADD.FTZ R34, R13, R34 ;  /* 0x000000220d227221 */ /* 0x000fe20000010000 */
[----:B------:R-:W-:Y:S06]  /*4ba0*/  @!P0 BRA `(.L_x_24108) ;  /* 0xfffffff000bc8947 */ /* 0x000fec000383ffff */
.L_x_24099:
[----:B------:R-:W-:Y:S05]  /*4bb0*/  BSYNC B0 ;  /* 0x0000000000007941 */ /* 0x000fea0003800000 */
.L_x_24098:
[----:B------:R-:W2:Y:S01]  /*4bc0*/  S2UR UR5, SR_CgaCtaId ;  /* 0x00000000000579c3 */ /* 0x000ea20000008800 */
[----:B------:R-:W3:Y:S01]  /*4bd0*/  SHFL.BFLY PT, R2, R5, 0x1, 0x1f ;  /* 0x0c201f0005027f89 */ /* 0x000ee200000e0000 */
[C---:B01----:R-:W-:Y:S01]  /*4be0*/  LOP3.LUT R8, R0.reuse, 0x1, RZ, 0xc0, !PT ;  /* 0x0000000100087812 */ /* 0x043fe200078ec0ff */
[----:B------:R-:W-:Y:S01]  /*4bf0*/  UMOV UR4, 0x400 ;  /* 0x0000040000047882 */ /* 0x000fe20000000000 */
[----:B------:R-:W-:Y:S01]  /*4c00*/  LEA.HI R11, R0, R0, RZ, 0x1 ;  /* 0x00000000000b7211 */ /* 0x000fe200078f08ff */
[----:B------:R-:W0:Y:S01]  /*4c10*/  SHFL.BFLY PT, R3, R32, 0x1, 0x1f ;  /* 0x0c201f0020037f89 */ /* 0x000e2200000e0000 */
[----:B------:R-:W-:Y:S01]  /*4c20*/  ISETP.NE.AND P2, PT, R8, RZ, PT ;  /* 0x000000ff0800720c */ /* 0x000fe20003f45270 */
[----:B------:R-:W-:Y:S01]  /*4c30*/  UIADD3 UR4, UR4, 0xa0, URZ ;  /* 0x000000a004047890 */ /* 0x000fe2000fffe03f */
[C---:B------:R-:W-:Y:S01]  /*4c40*/  LOP3.LUT R8, R7.reuse, 0xffffffc0, RZ, 0xc0, !PT ;  /* 0xffffffc007087812 */ /* 0x040fe200078ec0ff */
[----:B------:R-:W1:Y:S01]  /*4c50*/  SHFL.BFLY PT, R4, R33, 0x1, 0x1f ;  /* 0x0c201f0021047f89 */ /* 0x000e6200000e0000 */
[----:B------:R-:W-:Y:S01]  /*4c60*/  SHF.R.S32.HI R11, RZ, 0x1, R11 ;  /* 0x00000001ff0b7819 */ /* 0x000fe2000001140b */
[----:B------:R-:W-:Y:S01]  /*4c70*/  BSSY B0, `(.L_x_24109) ;  /* 0x000002d000007945 */ /* 0x000fe20003800000 */
[----:B------:R-:W-:Y:S01]  /*4c80*/  ISETP.NE.OR P1, PT, R8, 0x40, P2 ;  /* 0x000000400800780c */ /* 0x000fe20001725670 */
[----:B------:R-:W4:Y:S01]  /*4c90*/  SHFL.BFLY PT, R9, R34, 0x1, 0x1f ;  /* 0x0c201f0022097f89 */ /* 0x000f2200000e0000 */
[----:B------:R-:W-:Y:S01]  /*4ca0*/  BAR.SYNC.DEFER_BLOCKING 0x0 ;  /* 0x0000000000007b1d */ /* 0x000fe20000010000 */
[----:B------:R-:W-:Y:S01]  /*4cb0*/  IMAD R6, R6, 0x40, R11 ;  /* 0x0000004006067824 */ /* 0x000fe200078e020b */
[----:B------:R-:W-:Y:S01]  /*4cc0*/  ISETP.GT.OR P0, PT, R7, 0x3f, P2 ;  /* 0x0000003f0700780c */ /* 0x000fe20001704670 */
[----:B--2---:R-:W-:Y:S01]  /*4cd0*/  ULEA UR4, UR5, UR4, 0x18 ;  /* 0x0000000405047291 */ /* 0x004fe2000f8ec03f */
[----:B---3--:R-:W-:Y:S01]  /*4ce0*/  FADD.FTZ R5, R2, R5 ;  /* 0x0000000502057221 */ /* 0x008fe20000010000 */
[----:B0-----:R-:W-:-:S04]  /*4cf0*/  FADD.FTZ R32, R3, R32 ;  /* 0x0000002003207221 */ /* 0x001fc80000010000 */
[----:B------:R-:W-:Y:S01]  /*4d00*/  LEA R6, R6, UR4, 0x2 ;  /* 0x0000000406067c11 */ /* 0x000fe2000f8e10ff */
[----:B-1----:R-:W-:Y:S01]  /*4d10*/  FADD.FTZ R33, R4, R33 ;  /* 0x0000002104217221 */ /* 0x002fe20000010000 */
[----:B------:R-:W-:Y:S01]  /*4d20*/  LOP3.LUT R4, R7, 0xffffffe0, RZ, 0xc0, !PT ;  /* 0xffffffe007047812 */ /* 0x000fe200078ec0ff */
[----:B----4-:R-:W-:-:S03]  /*4d30*/  FADD.FTZ R34, R9, R34 ;  /* 0x0000002209227221 */ /* 0x010fc60000010000 */
[----:B------:R-:W-:Y:S01]  /*4d40*/  ISETP.NE.OR P4, PT, R4, 0x20, P2 ;  /* 0x000000200400780c */ /* 0x000fe20001785670 */
[C---:B------:R-:W-:Y:S01]  /*4d50*/  VIADD R4, R7.reuse, 0x1f ;  /* 0x0000001f07047836 */ /* 0x040fe20000000000 */
[----:B------:R-:W-:Y:S04]  /*4d60*/  @!P1 STS [R6+-0x200], R5 ;  /* 0xfffe000506009388 */ /* 0x000fe80000000800 */
[----:B------:R-:W-:Y:S01]  /*4d70*/  ISETP.GT.U32.AND P3, PT, R4, 0x3e, PT ;  /* 0x0000003e0400780c */ /* 0x000fe20003f64070 */
        /* <DEDUP_REMOVED lines=28> */
.L_x_24110:
[----:B------:R-:W-:Y:S05]  /*4f40*/  BSYNC B0 ;  /* 0x0000000000007941 */ /* 0x000fea0003800000 */
.L_x_24109:
        /* <DEDUP_REMOVED lines=23> */
[C---:B0-----:R-:W-:Y:S01]  /*50c0*/  LEA.HI.X.SX32 R6, R11.reuse, UR7, 0x1, P0 ;  /* 0x000000070b067c11 */ /* 0x041fe200080f0eff */
[----:B------:R-:W-:Y:S01]  /*50d0*/  VIADD R11, R11, 0x30 ;  /* 0x000000300b0b7836 */ /* 0x000fe20000000000 */
[C---:B------:R-:W-:Y:S02]  /*50e0*/  LEA R2, P0, R3.reuse, UR8, 0x1 ;  /* 0x0000000803027c11 */ /* 0x040fe4000f8008ff */
[----:B------:R-:W-:Y:S02]  /*50f0*/  IADD3 R7, P1, R4, UR4, RZ ;  /* 0x0000000404077c10 */ /* 0x000fe4000ff3e0ff */
[----:B------:R-:W-:-:S02]  /*5100*/  LEA.HI.X R3, R3, UR9, R6, 0x1, P0 ;  /* 0x0000000903037c11 */ /* 0x000fc400080f0c06 */
[----:B------:R-:W-:Y:S02]  /*5110*/  IADD3 R12, P0, R0, UR4, RZ ;  /* 0x00000004000c7c10 */ /* 0x000fe4000ff1e0ff */
[C---:B------:R-:W-:Y:S02]  /*5120*/  IADD3 R9, P2, R11.reuse, UR4, RZ ;  /* 0x000000040b097c10 */ /* 0x040fe4000ff5e0ff */
[----:B------:R-:W-:Y:S02]  /*5130*/  F2FP.F16.F32.PACK_AB R32, R32, R5 ;  /* 0x000000052020723e */ /* 0x000fe400000000ff */
[----:B------:R-:W-:Y:S02]  /*5140*/  LEA.HI.X.SX32 R5, R0, UR7, 0x1, P0 ;  /* 0x0000000700057c11 */ /* 0x000fe400080f0eff */
[----:B------:R-:W-:Y:S01]  /*5150*/  LEA.HI.X.SX32 R0, R11, UR7, 0x1, P2 ;  /* 0x000000070b007c11 */ /* 0x000fe200090f0eff */
[----:B------:R0:W-:Y:S01]  /*5160*/  STG.E.U16 desc[UR10][R2.64], R32 ;  /* 0x0000002002007986 */ /* 0x0001e2000c10150a */
[----:B------:R-:W-:-:S02]  /*5170*/  LEA.HI.X.SX32 R10, R4, UR7, 0x1, P1 ;  /* 0x00000007040a7c11 */ /* 0x000fc400088f0eff */
[----:B------:R-:W-:Y:S02]  /*5180*/  LEA R8, P2, R9, UR8, 0x1 ;  /* 0x0000000809087c11 */ /* 0x000fe4000f8408ff */
[----:B------:R-:W-:Y:S02]  /*5190*/  LEA R4, P0, R12, UR8, 0x1 ;  /* 0x000000080c047c11 */ /* 0x000fe4000f8008ff */
[----:B------:R-:W-:Y:S02]  /*51a0*/  LEA R6, P1, R7, UR8, 0x1 ;  /* 0x0000000807067c11 */ /* 0x000fe4000f8208ff */
[----:B------:R-:W-:Y:S02]  /*51b0*/  F2FP.F16.F32.PACK_AB R33, R34, R33 ;  /* 0x000000212221723e */ /* 0x000fe400000000ff */
        /* <DEDUP_REMOVED lines=9> */
.L_x_24071:
[----:B------:R-:W-:Y:S01]  /*5250*/  BSSY B1, `(.L_x_24111) ;  /* 0x0000007000017945 */ /* 0x000fe20003800000 */
[----:B------:R-:W-:Y:S01]  /*5260*/  MOV R19, 0x1 ;  /* 0x0000000100137802 */ /* 0x000fe20000000f00 */
[----:B------:R-:W-:Y:S02]  /*5270*/  IMAD.MOV.U32 R20, RZ, RZ, 0x1f ;  /* 0x0000001fff147424 */ /* 0x000fe400078e00ff */
[----:B------:R-:W-:-:S07]  /*5280*/  IMAD.MOV.U32 R17, RZ, RZ, -0x1 ;  /* 0xffffffffff117424 */ /* 0x000fce00078e00ff */
[----:B-----5:R-:W-:Y:S05]  /*5290*/  WARPSYNC.COLLECTIVE R17, `(.L_x_24112) ;  /* 0x0000000011087348 */ /* 0x020fea0003c00000 */
[----:B------:R0:W1:Y:S02]  /*52a0*/  SHFL.BFLY P0, R18, R16, R19, R20 ;  /* 0x0c00001310127389 */ /* 0x0000640000000014 */
[----:B01---5:R-:W-:Y:S01]  /*52b0*/  ENDCOLLECTIVE ;  /* 0x000000000000791b */ /* 0x023fe20003800000 */
.L_x_24112:
[----:B------:R-:W-:Y:S05]  /*52c0*/  BSYNC B1 ;  /* 0x0000000000017941 */ /* 0x000fea0003800000 */
.L_x_24111:
[----:B------:R-:W-:Y:S01]  /*52d0*/  MOV R17, R18 ;  /* 0x0000001200117202 */ /* 0x000fe20000000f00 */
[----:B------:R-:W-:Y:S06]  /*52e0*/  BRA `(.L_x_24113) ;  /* 0xffffffc8001c7947 */ /* 0x000fec000383ffff */
.L_x_24075:
[----:B------:R-:W-:Y:S01]  /*52f0*/  HFMA2.MMA R20, -RZ, RZ, 0, 1.847743988037109375e-06 ;  /* 0x0000001fff147435 */ /* 0x000fe200000001ff */
[----:B------:R-:W-:Y:S01]  /*5300*/  BSSY B0, `(.L_x_24114) ;  /* 0x0000007000007945 */ /* 0x000fe20003800000 */
[----:B0-----:R-:W-:Y:S02]  /*5310*/  IMAD.MOV.U32 R16, RZ, RZ, R5 ;  /* 0x000000ffff107224 */ /* 0x001fe400078e0005 */
[----:B------:R-:W-:Y:S02]  /*5320*/  IMAD.MOV.U32 R19, RZ, RZ, 0x10 ;  /* 0x00000010ff137424 */ /* 0x000fe400078e00ff */
[----:B------:R-:W-:-:S07]  /*5330*/  IMAD.MOV.U32 R17, RZ, RZ, -0x1 ;  /* 0xffffffffff117424 */ /* 0x000fce00078e00ff */
[----:B------:R-:W-:Y:S05]  /*5340*/  WARPSYNC.COLLECTIVE R17, `(.L_x_24115) ;  /* 0x0000000011087348 */ /* 0x000fea0003c00000 */
[----:B------:R0:W1:Y:S02]  /*5350*/  SHFL.BFLY P0, R18, R16, R19, R20 ;  /* 0x0c00001310127389 */ /* 0x0000640000000014 */
[----:B01----:R-:W-:Y:S01]  /*5360*/  ENDCOLLECTIVE ;  /* 0x000000000000791b */ /* 0x003fe20003800000 */
.L_x_24115:
[----:B------:R-:W-:Y:S05]  /*5370*/  BSYNC B0 ;  /* 0x0000000000007941 */ /* 0x000fea0003800000 */
.L_x_24114:
        /* <DEDUP_REMOVED lines=9> */
.L_x_24116:
[----:B------:R-:W-:Y:S01]  /*5410*/  HFMA2.MMA R19, -RZ, RZ, 0, 2.384185791015625e-07 ;  /* 0x00000004ff137435 */ /* 0x000fe200000001ff */
[----:B------:R-:W-:-:S05]  /*5420*/  IMAD.MOV.U32 R9, RZ, RZ, R18 ;  /* 0x000000ffff097224 */ /* 0x000fca00078e0012 */
[----:B------:R-:W-:-:S05]  /*5430*/  FMNMX.FTZ R9, R8, R9, !PT ;  /* 0x0000000908097209 */ /* 0x000fca0007810000 */
[----:B------:R-:W-:-:S07]  /*5440*/  IMAD.MOV.U32 R16, RZ, RZ, R9 ;  /* 0x000000ffff107224 */ /* 0x000fce00078e0009 */
[----:B------:R-:W-:Y:S05]  /*5450*/  WARPSYNC.COLLECTIVE R17, `(.L_x_24117) ;  /* 0x0000000011087348 */ /* 0x000fea0003c00000 */
[----:B------:R0:W1:Y:S02]  /*5460*/  SHFL.BFLY P0, R18, R16, R19, R20 ;  /* 0x0c00001310127389 */ /* 0x0000640000000014 */
[----:B01----:R-:W-:Y:S01]  /*5470*/  ENDCOLLECTIVE ;  /* 0x000000000000791b */ /* 0x003fe20003800000 */
.L_x_24117:
[----:B------:R-:W-:Y:S01]  /*5480*/  MOV R19, 0x2 ;  /* 0x0000000200137802 */ /* 0x000fe20000000f00 */
[----:B------:R-:W-:-:S05]  /*5490*/  IMAD.MOV.U32 R10, RZ, RZ, R18 ;  /* 0x000000ffff0a7224 */ /* 0x000fca00078e0012 */
[----:B------:R-:W-:-:S05]  /*54a0*/  FMNMX.FTZ R11, R9, R10, !PT ;  /* 0x0000000a090b7209 */ /* 0x000fca0007810000 */
[----:B------:R-:W-:-:S07]  /*54b0*/  IMAD.MOV.U32 R16, RZ, RZ, R11 ;  /* 0x000000ffff107224 */ /* 0x000fce00078e000b */
[----:B------:R-:W-:Y:S05]  /*54c0*/  WARPSYNC.COLLECTIVE R17, `(.L_x_24118) ;  /* 0x0000000011087348 */ /* 0x000fea0003c00000 */
[----:B------:R0:W1:Y:S02]  /*54d0*/  SHFL.BFLY P0, R18, R16, R19, R20 ;  /* 0x0c00001310127389 */ /* 0x0000640000000014 */
[----:B01----:R-:W-:Y:S01]  /*54e0*/  ENDCOLLECTIVE ;  /* 0x000000000000791b */ /* 0x003fe20003800000 */
.L_x_24118:
[----:B------:R-:W-:Y:S01]  /*54f0*/  IMAD.MOV.U32 R10, RZ, RZ, R18 ;  /* 0x000000ffff0a7224 */ /* 0x000fe200078e0012 */
[----:B------:R-:W-:Y:S06]  /*5500*/  BRA `(.L_x_24119) ;  /* 0xffffffc8003c7947 */ /* 0x000fec000383ffff */
.L_x_24120:
        /* <DEDUP_REMOVED lines=15> */
.L_x_29981:


//--------------------- .text._ZN4vllm25paged_attention_v2_kernelIttLi32ELi16ELi128ELNS_18Fp8KVCacheDataTypeE0ELb0ELi512EEEvPfS2_PT_PKS3_PKT0_S9_ifPKiSB_iPKfiiiSD_SD_iiiii --------------------------
	.section	.text._ZN4vllm25paged_attention_v2_kernelIttLi32ELi16ELi128ELNS_18Fp8KVCacheDataTypeE0ELb0ELi512EEEvPfS2_PT_PKS3_PKT0_S9_ifPKiSB_iPKfiiiSD_SD_iiiii,"ax",@progbits
	.align	128
        .global         _ZN4vllm25paged_attention_v2_kernelIttLi32ELi16ELi128ELNS_18Fp8KVCacheDataTypeE0ELb0ELi512EEEvPfS2_PT_PKS3_PKT0_S9_ifPKiSB_iPKfiiiSD_SD_iiiii
        .type           _ZN4vllm25paged_attention_v2_kernelIttLi32ELi16ELi128ELNS_18Fp8KVCacheDataTypeE0ELb0ELi512EEEvPfS2_PT_PKS3_PKT0_S9_ifPKiSB_iPKfiiiSD_SD_iiiii,@function
        .size           _ZN4vllm25paged_attention_v2_kernelIttLi32ELi16ELi128ELNS_18Fp8KVCacheDataTypeE0ELb0ELi512EEEvPfS2_PT_PKS3_PKT0_S9_ifPKiSB_iPKfiiiSD_SD_iiiii,(.L_x_29982 - _ZN4vllm25paged_attention_v2_kernelIttLi32ELi16ELi128ELNS_18Fp8KVCacheDataTypeE0ELb0ELi512EEEvPfS2_PT_PKS3_PKT0_S9_ifPKiSB_iPKfiiiSD_SD_iiiii)
        .other          _ZN4vllm25paged_attention_v2_kernelIttLi32ELi16ELi128ELNS_18Fp8KVCacheDataTypeE0ELb0ELi512EEEvPfS2_PT_PKS3_PKT0_S9_ifPKiSB_iPKfiiiSD_SD_iiiii,@"STO_CUDA_ENTRY STV_DEFAULT"
_ZN4vllm25paged_attention_v2_kernelIttLi32ELi16ELi128ELNS_18Fp8KVCacheDataTypeE0ELb0ELi512EEEvPfS2_PT_PKS3_PKT0_S9_ifPKiSB_iPKfiiiSD_SD_iiiii:
.text._ZN4vllm25paged_attention_v2_kernelIttLi32ELi16ELi128ELNS_18Fp8KVCacheDataTypeE0ELb0ELi512EEEvPfS2_PT_PKS3_PKT0_S9_ifPKiSB_iPKfiiiSD_SD_iiiii:
        /* <DEDUP_REMOVED lines=24> */
[----:B0-----:R-:W-:-:S04]  /*0180*/  VIADD R6, R5, 0xffffffe ;  /* 0x0ffffffe05067836 */ /* 0x001fc80000000000 */
[----:B------:R0:W2:Y:S01]  /*0190*/  F2I.FTZ.U32.TRUNC.NTZ R7, R6 ;  /* 0x0000000600077305 */ /* 0x0000a2000021f000 */
[----:B------:R-:W-:Y:S01]  /*01a0*/  ULDC UR16, c[0x0][0x14] ;  /* 0x0000050000107ab9 */ /* 0x000fe20000000800 */
[----:B-1----:R-:W-:Y:S01]  /*01b0*/  @P0 IMAD.WIDE R2, R4, 0x4, R2 ;  /* 0x0000000404020825 */ /* 0x002fe200078e0202 */
[----:B0-----:R-:W-:-:S04]  /*01c0*/  MOV R6, RZ ;  /* 0x000000ff00067202 */ /* 0x001fc80000000f00 */
[----:B------:R0:W5:Y:S01]  /*01d0*/  @P0 LDG.E.CONSTANT R0, desc[UR12][R2.64] ;  /* 0x0000000c02000981 */ /* 0x000162000c1e9900 */
[--C-:B--2---:R-:W-:Y:S01]  /*01e0*/  IMAD.MOV R8, RZ, RZ, -R7.reuse ;  /* 0x000000ffff087224 */ /* 0x104fe200078e0a07 */
[----:B------:R-:W-:Y:S01]  /*01f0*/  ULDC UR17, c[0x0][0xc] ;  /* 0x0000030000117ab9 */ /* 0x000fe20000000800 */
[----:B------:R-:W-:Y:S01]  /*0200*/  UIADD3 UR4, UR18, 0xf, URZ ;  /* 0x0000000f12047890 */ /* 0x000fe2000fffe03f */
[----:B------:R-:W-:Y:S03]  /*0210*/  BSSY B0, `(.L_x_24121) ;  /* 0x0000084000007945 */ /* 0x000fe60003800000 */
[----:B------:R-:W-:Y:S01]  /*0220*/  USHF.R.S32.HI UR5, URZ, 0x1f, UR4 ;  /* 0x0000001f3f057899 */ /* 0x000fe20008011404 */
[----:B0-----:R-:W-:Y:S01]  /*0230*/  IMAD R3, R8, R9, RZ ;  /* 0x0000000908037224 */ /* 0x001fe200078e02ff */
[----:B------:R-:W-:Y:S02]  /*0240*/  IABS R2, UR17 ;  /* 0x0000001100027c13 */ /* 0x000fe40008000000 */
[----:B------:R-:W-:Y:S01]  /*0250*/  ULEA.HI UR5, UR5, UR4, URZ, 0x4 ;  /* 0x0000000405057291 */ /* 0x000fe2000f8f203f */
[----:B------:R-:W-:Y:S01]  /*0260*/  IMAD.HI.U32 R7, R7, R3, R6 ;  /* 0x0000000307077227 */ /* 0x000fe200078e0006 */
[----:B------:R-:W-:-:S02]  /*0270*/  IABS R6, R4 ;  /* 0x0000000400067213 */ /* 0x000fc40000000000 */
[----:B------:R-:W-:Y:S02]  /*0280*/  USHF.R.S32.HI UR5, URZ, 0x4, UR5 ;  /* 0x000000043f057899 */ /* 0x000fe40008011405 */
[----:B------:R-:W-:Y:S01]  /*0290*/  USHF.L.U32 UR4, UR6, 0x5, URZ ;  /* 0x0000000506047899 */ /* 0x000fe2000800063f */
        /* <DEDUP_REMOVED lines=8> */
[----:B------:R-:W-:-:S04]  /*0320*/  LOP3.LUT R2, R10, UR17, RZ, 0x3c, !PT ;  /* 0x000000110a027c12 */ /* 0x000fc8000f8e3cff */
        /* <DEDUP_REMOVED lines=14> */
[----:B------:R-:W-:-:S05]  /*0410*/  IMAD R7, R7, R8, RZ ;  /* 0x0000000807077224 */ /* 0x000fca00078e02ff */
[----:B------:R-:W-:-:S06]  /*0420*/  IMAD.HI.U32 R3, R3, R7, R2 ;  /* 0x0000000703037227 */ /* 0x000fcc00078e0002 */
[----:B------:R-:W-:-:S04]  /*0430*/  IMAD.HI.U32 R2, R3, R6, RZ ;  /* 0x0000000603027227 */ /* 0x000fc800078e00ff */
[----:B------:R-:W-:Y:S01]  /*0440*/  IMAD R3, R2, R5, R6 ;  /* 0x0000000502037224 */ /* 0x000fe200078e0206 */
[----:B------:R-:W-:Y:S01]  /*0450*/  LOP3.LUT R5, R4, R11, RZ, 0x3c, !PT ;  /* 0x0000000b04057212 */ /* 0x000fe200078e3cff */
[----:B------:R-:W0:Y:S03]  /*0460*/  S2R R6, SR_TID.X ;  /* 0x0000000000067919 */ /* 0x000e260000002100 */
[----:B------:R-:W-:Y:S02]  /*0470*/  ISETP.GT.U32.AND P1, PT, R8, R3, PT ;  /* 0x000000030800720c */ /* 0x000fe40003f24070 */
[----:B------:R-:W-:-:S11]  /*0480*/  ISETP.GE.AND P2, PT, R5, RZ, PT ;  /* 0x000000ff0500720c */ /* 0x000fd60003f46270 */
[----:B------:R-:W-:Y:S02]  /*0490*/  @!P1 IMAD.IADD R3, R3, 0x1, -R8 ;  /* 0x0000000103039824 */ /* 0x000fe400078e0a08 */
[----:B------:R-:W-:Y:S01]  /*04a0*/  @!P1 VIADD R2, R2, 0x1 ;  /* 0x0000000102029836 */ /* 0x000fe20000000000 */
[----:B------:R-:W-:Y:S02]  /*04b0*/  ISETP.NE.AND P1, PT, R11, RZ, PT ;  /* 0x000000ff0b00720c */ /* 0x000fe40003f25270 */
[----:B------:R-:W-:Y:S01]  /*04c0*/  ISETP.GE.U32.AND P0, PT, R3, R8, PT ;  /* 0x000000080300720c */ /* 0x000fe20003f06070 */
[----:B------:R-:W-:Y:S01]  /*04d0*/  IMAD.U32 R3, RZ, RZ, UR5 ;  /* 0x00000005ff037e24 */ /* 0x000fe2000f8e00ff */
[----:B------:R-:W-:-:S04]  /*04e0*/  MOV R8, UR4 ;  /* 0x0000000400087c02 */ /* 0x000fc80008000f00 */
[----:B------:R-:W-:-:S04]  /*04f0*/  VIADDMNMX R3, R8, 0x20, R3, PT ;  /* 0x0000002008037846 */ /* 0x000fc80003800103 */
[----:B------:R-:W-:Y:S02]  /*0500*/  R2UR UR20, R3 ;  /* 0x00000000031472ca */ /* 0x000fe400000e0000 */
[----:B0-----:R-:W-:Y:S02]  /*0510*/  LEA.HI R9, R6, R6, RZ, 0x1 ;  /* 0x0000000606097211 */ /* 0x001fe400078f08ff */
[----:B------:R-:W-:Y:S02]  /*0520*/  @P0 IADD3 R2, R2, 0x1, RZ ;  /* 0x0000000102020810 */ /* 0x000fe40007ffe0ff */
[----:B------:R-:W-:Y:S02]  /*0530*/  ISETP.GT.AND P0, PT, R6, 0x7, PT ;  /* 0x000000070600780c */ /* 0x000fe40003f04270 */
[----:B------:R-:W-:Y:S01]  /*0540*/  SHF.R.S32.HI R3, RZ, 0x1f, R6 ;  /* 0x0000001fff037819 */ /* 0x000fe20000011406 */
[----:B------:R-:W-:Y:S01]  /*0550*/  @!P2 IMAD.MOV R2, RZ, RZ, -R2 ;  /* 0x000000ffff02a224 */ /* 0x000fe200078e0a02 */
[----:B------:R-:W-:-:S02]  /*0560*/  LOP3.LUT R5, R9, 0xfffffffe, RZ, 0xc0, !PT ;  /* 0xfffffffe09057812 */ /* 0x000fc400078ec0ff */
[----:B------:R-:W-:Y:S02]  /*0570*/  LEA.HI R8, R3, R6, RZ, 0x5 ;  /* 0x0000000603087211 */ /* 0x000fe400078f28ff */
[----:B------:R-:W-:Y:S01]  /*0580*/  @!P1 LOP3.LUT R2, RZ, R11, RZ, 0x33, !PT ;  /* 0x0000000bff029212 */ /* 0x000fe200078e33ff */
[----:B------:R-:W-:Y:S01]  /*0590*/  IMAD.IADD R3, R6, 0x1, -R5 ;  /* 0x0000000106037824 */ /* 0x000fe200078e0a05 */
[----:B------:R-:W-:Y:S02]  /*05a0*/  SHF.R.S32.HI R9, RZ, 0x1, R9 ;  /* 0x00000001ff097819 */ /* 0x000fe40000011409 */
[----:B------:R-:W-:Y:S01]  /*05b0*/  SHF.R.S32.HI R8, RZ, 0x5, R8 ;  /* 0x00000005ff087819 */ /* 0x000fe20000011408 */
[----:B------:R-:W-:Y:S06]  /*05c0*/  @P0 BRA `(.L_x_24122) ;  /* 0x0000000400200947 */ /* 0x000fec0003800000 */
[C---:B------:R-:W-:Y:S01]  /*05d0*/  VIMNMX R6, R9.reuse, -0x3c, !PT ;  /* 0xffffffc409067848 */ /* 0x040fe20007fe0100 */
[----:B------:R-:W-:Y:S01]  /*05e0*/  ULDC UR5, c[0x0][0x268] ;  /* 0x00009a0000057ab9 */ /* 0x000fe20000000800 */
[----:B------:R-:W-:Y:S01]  /*05f0*/  IMAD.SHL.U32 R7, R4, 0x20, RZ ;  /* 0x0000002004077824 */ /* 0x000fe200078e00ff */
[----:B------:R-:W-:Y:S01]  /*0600*/  MOV R10, UR5 ;  /* 0x00000005000a7c02 */ /* 0x000fe20008000f00 */
        /* <DEDUP_REMOVED lines=23> */
[----:B------:R-:W-:Y:S01]  /*0780*/  IMAD.IADD R12, R4, 0x1, R10 ;  /* 0x00000001040c7824 */ /* 0x000fe200078e020a */
[----:B------:R-:W-:-:S07]  /*0790*/  MOV R10, R5 ;  /* 0x00000005000a7202 */ /* 0x000fce0000000f00 */
.L_x_24125:
[----:B------:R-:W-:Y:S01]  /*07a0*/  IMAD.MOV.U32 R4, RZ, RZ, R15 ;  /* 0x000000ffff047224 */ /* 0x000fe200078e000f */
[----:B------:R-:W-:-:S06]  /*07b0*/  MOV R5, R16 ;  /* 0x0000001000057202 */ /* 0x000fcc0000000f00 */
        /* <DEDUP_REMOVED lines=9> */
.L_x_24124:
[----:B------:R-:W-:Y:S05]  /*0850*/  BSYNC B1 ;  /* 0x0000000000017941 */ /* 0x000fea0003800000 */
.L_x_24123:
        /* <DEDUP_REMOVED lines=8> */
[----:B------:R-:W-:Y:S01]  /*08e0*/  IMAD R21, R3, 0x4, R4 ;  /* 0x0000000403157824 */ /* 0x000fe200078e0204 */
[----:B0-----:R-:W-:-:S06]  /*08f0*/  ULEA UR5, UR6, UR5, 0x18 ;  /* 0x0000000506057291 */ /* 0x001fcc000f8ec03f */
[----:B------:R-:W-:Y:S02]  /*0900*/  LEA R5, R3, UR5, 0x5 ;  /* 0x0000000503057c11 */ /* 0x000fe4000f8e28ff */
[----:B-1----:R-:W-:-:S04]  /*0910*/  LEA R18, P0, R6, R18, 0x1 ;  /* 0x0000001206127211 */ /* 0x002fc800078008ff */
[----:B------:R-:W-:Y:S02]  /*0920*/  LEA.HI.X R19, R6, R19, R13, 0x1, P0 ;  /* 0x0000001306137211 */ /* 0x000fe400000f0c0d */
[----:B------:R-:W-:-:S07]  /*0930*/  IADD3 R6, R5, 0x400, R4 ;  /* 0x0000040005067810 */ /* 0x000fce0007ffe004 */
.L_x_24126:
        /* <DEDUP_REMOVED lines=17> */
.L_x_24122:
[----:B------:R-:W-:Y:S05]  /*0a50*/  BSYNC B0 ;  /* 0x0000000000007941 */ /* 0x000fea0003800000 */
.L_x_24121:
[----:B------:R-:W-:Y:S01]  /*0a60*/  VIADD R4, R8, UR4 ;  /* 0x0000000408047c36 */ /* 0x000fe20008000000 */
[----:B------:R-:W-:Y:S01]  /*0a70*/  ULDC UR5, c[0x0][0x258] ;  /* 0x0000960000057ab9 */ /* 0x000fe20000000800 */
[----:B------:R-:W-:Y:S01]  /*0a80*/  ULDC UR14, c[0x0][0x26c] ;  /* 0x00009b00000e7ab9 */ /* 0x000fe20000000800 */
[----:B------:R-:W-:Y:S01]  /*0a90*/  UIMAD UR5, UR7, UR5, URZ ;  /* 0x00000005070572a4 */ /* 0x000fe2000f8e023f */
[----:B------:R-:W-:Y:S01]  /*0aa0*/  BSSY B0, `(.L_x_24127) ;  /* 0x00000b9000007945 */ /* 0x000fe20003800000 */
[----:B------:R-:W-:Y:S01]  /*0ab0*/  BAR.SYNC.DEFER_BLOCKING 0x0 ;  /* 0x0000000000007b1d */ /* 0x000fe20000010000 */
[----:B------:R-:W-:Y:S01]  /*0ac0*/  ISETP.GE.AND P0, PT, R4, UR20, PT ;  /* 0x0000001404007c0c */ /* 0x000fe2000bf06270 */
[----:B------:R-:W-:Y:S01]  /*0ad0*/  USHF.R.S32.HI UR21, URZ, 0x1f, UR5 ;  /* 0x0000001f3f157899 */ /* 0x000fe20008011405 */
[----:B------:R-:W-:-:S03]  /*0ae0*/  MOV R5, 0xff7fffff ;  /* 0xff7fffff00057802 */ /* 0x000fc60000000f00 */
[----:B------:R-:W-:Y:S01]  /*0af0*/  ULDC UR9, c[0x0][0x244] ;  /* 0x0000910000097ab9 */ /* 0x000fe20000000800 */
[----:B------:R-:W-:-:S07]  /*0b00*/  ULDC.64 UR10, c[0x0][0x230] ;  /* 0x00008c00000a7ab9 */ /* 0x000fce0000000a00 */
[----:B------:R-:W-:Y:S05]  /*0b10*/  @P0 BRA `(.L_x_24128) ;  /* 0x0000000800c40947 */ /* 0x000fea0003800000 */
[C---:B------:R-:W-:Y:S01]  /*0b20*/  IMAD.SHL.U32 R16, R3.reuse, 0x4, RZ ;  /* 0x0000000403107824 */ /* 0x040fe200078e00ff */
[----:B------:R-:W-:Y:S01]  /*0b30*/  SHF.R.S32.HI R6, RZ, 0x1f, R9 ;  /* 0x0000001fff067819 */ /* 0x000fe20000011409 */
[----:B------:R-:W-:Y:S01]  /*0b40*/  ULDC.64 UR6, c[0x0][0x248] ;  /* 0x0000920000067ab9 */ /* 0x000fe20000000a00 */
[----:B------:R-:W-:Y:S01]  /*0b50*/  IADD3 R12, P0, R4, UR5, RZ ;  /* 0x00000005040c7c10 */ /* 0x000fe2000ff1e0ff */
[----:B------:R-:W-:Y:S01]  /*0b60*/  VIADD R11, R3, 0x2 ;  /* 0x00000002030b7836 */ /* 0x000fe20000000000 */
[----:B------:R-:W-:Y:S01]  /*0b70*/  SHF.R.S32.HI R7, RZ, 0x1f, R16 ;  /* 0x0000001fff077819 */ /* 0x000fe20000011410 */
[----:B------:R-:W0:Y:S01]  /*0b80*/  LDC R32, c[0x0][0x26c] ;  /* 0x00009b00ff207b82 */ /* 0x000e220000000800 */
[----:B------:R-:W-:Y:S02]  /*0b90*/  LEA.HI R5, R6, R9, RZ, 0x4 ;  /* 0x0000000906057211 */ /* 0x000fe400078f20ff */
[----:B------:R-:W-:Y:S02]  /*0ba0*/  LEA.HI R7, R7, R16, RZ, 0x3 ;  /* 0x0000001007077211 */ /* 0x000fe400078f18ff */
[----:B------:R-:W-:-:S02]  /*0bb0*/  LEA.HI.X.SX32 R13, R4, UR21, 0x1, P0 ;  /* 0x00000015040d7c11 */ /* 0x000fc400080f0eff */
[C---:B------:R-:W-:Y:S01]  /*0bc0*/  LEA R6, P0, R12.reuse, UR6, 0x2 ;  /* 0x000000060c067c11 */ /* 0x040fe2000f8010ff */
[----:B------:R-:W-:Y:S01]  /*0bd0*/  ULDC UR6, c[0x0][0x270] ;  /* 0x00009c0000067ab9 */ /* 0x000fe20000000800 */
[----:B------:R-:W-:Y:S02]  /*0be0*/  LOP3.LUT R10, R5, 0xfffffff0, RZ, 0xc0, !PT ;  /* 0xfffffff0050a7812 */ /* 0x000fe400078ec0ff */
[----:B------:R-:W-:Y:S02]  /*0bf0*/  LOP3.LUT R5, R7, 0xfffffff8, RZ, 0xc0, !PT ;  /* 0xfffffff807057812 */ /* 0x000fe400078ec0ff */
[----:B------:R-:W-:Y:S01]  /*0c00*/  LEA.HI.X R7, R12, UR7, R13, 0x2, P0 ;  /* 0x000000070c077c11 */ /* 0x000fe200080f140d */
[----:B------:R-:W1:Y:S01]  /*0c10*/  S2UR UR7, SR_CgaCtaId ;  /* 0x00000000000779c3 */ /* 0x000e620000008800 */
[----:B------:R-:W-:Y:S01]  /*0c20*/  SHF.L.U32 R11, R11, 0x2, RZ ;  /* 0x000000020b0b7819 */ /* 0x000fe200000006ff */
[----:B------:R-:W-:Y:S01]  /*0c30*/  IMAD.IADD R16, R16, 0x1, -R5 ;  /* 0x0000000110107824 */ /* 0x000fe200078e0a05 */
[C---:B------:R-:W-:Y:S01]  /*0c40*/  IADD3 R5, R3.reuse, 0x4, RZ ;  /* 0x0000000403057810 */ /* 0x040fe20007ffe0ff */
[----:B------:R-:W-:Y:S01]  /*0c50*/  VIADD R12, R3, 0x6 ;  /* 0x00000006030c7836 */ /* 0x000fe20000000000 */
[----:B------:R-:W-:Y:S01]  /*0c60*/  MOV R31, R4 ;  /* 0x00000004001f7202 */ /* 0x000fe20000000f00 */
[----:B------:R-:W-:Y:S01]  /*0c70*/  IMAD.IADD R9, R9, 0x1, -R10 ;  /* 0x0000000109097824 */ /* 0x000fe200078e0a0a */
[----:B------:R-:W-:Y:S01]  /*0c80*/  SHF.R.S32.HI R10, RZ, 0x1f, R11 ;  /* 0x0000001fff0a7819 */ /* 0x000fe2000001140b */
[----:B------:R-:W-:Y:S01]  /*0c90*/  IMAD.SHL.U32 R28, R5, 0x4, RZ ;  /* 0x00000004051c7824 */ /* 0x000fe200078e00ff */
[----:B------:R-:W-:Y:S01]  /*0ca0*/  SHF.L.U32 R12, R12, 0x2, RZ ;  /* 0x000000020c0c7819 */ /* 0x000fe200000006ff */
[----:B------:R-:W-:Y:S01]  /*0cb0*/  IMAD R5, R2, UR6, RZ ;  /* 0x0000000602057c24 */ /* 0x000fe2000f8e02ff */
[----:B------:R-:W-:Y:S01]  /*0cc0*/  LEA.HI R10, R10, R11, RZ, 0x3 ;  /* 0x0000000b0a0a7211 */ /* 0x000fe200078f18ff */
[----:B------:R-:W-:Y:S01]  /*0cd0*/  UMOV UR6, 0x400 ;  /* 0x0000040000067882 */ /* 0x000fe20000000000 */
[----:B------:R-:W-:Y:S01]  /*0ce0*/  SHF.R.S32.HI R13, RZ, 0x1f, R28 ;  /* 0x0000001fff0d7819 */ /* 0x000fe2000001141c */
[----:B------:R-:W-:Y:S01]  /*0cf0*/  UIADD3 UR6, UR6, 0x60, URZ ;  /* 0x0000006006067890 */ /* 0x000fe2000fffe03f */
[----:B------:R-:W-:Y:S01]  /*0d00*/  SHF.R.S32.HI R15, RZ, 0x1f, R12 ;  /* 0x0000001fff0f7819 */ /* 0x000fe2000001140c */
[----:B------:R-:W-:Y:S01]  /*0d10*/  IMAD R8, R8, 0x10, R9 ;  /* 0x0000001008087824 */ /* 0x000fe200078e0209 */
[----:B------:R-:W-:-:S02]  /*0d20*/  LOP3.LUT R10, R10, 0xfffffff8, RZ, 0xc0, !PT ;  /* 0xfffffff80a0a7812 */ /* 0x000fc400078ec0ff */
[----:B------:R-:W-:Y:S01]  /*0d30*/  SHF.L.U32 R18, R9, 0x3, RZ ;  /* 0x0000000309127819 */ /* 0x000fe200000006ff */
[----:B------:R-:W-:Y:S01]  /*0d40*/  VIADD R30, R8, UR19 ;  /* 0x00000013081e7c36 */ /* 0x000fe20008000000 */
[----:B------:R-:W-:Y:S01]  /*0d50*/  LEA.HI R13, R13, R28, RZ, 0x3 ;  /* 0x0000001c0d0d7211 */ /* 0x000fe200078f18ff */
[----:B------:R-:W-:Y:S01]  /*0d60*/  IMAD.IADD R17, R11, 0x1, -R10 ;  /* 0x000000010b117824 */ /* 0x000fe200078e0a0a */
[----:B------:R-:W-:Y:S01]  /*0d70*/  LEA.HI R15, R15, R12, RZ, 0x3 ;  /* 0x0000000c0f0f7211 */ /* 0x000fe200078f18ff */
[----:B-1----:R-:W-:Y:S01]  /*0d80*/  ULEA UR6, UR7, UR6, 0x18 ;  /* 0x0000000607067291 */ /* 0x002fe2000f8ec03f */
[----:B------:R-:W-:Y:S02]  /*0d90*/  SHF.R.S32.HI R10, RZ, 0x1f, R18 ;  /* 0x0000001fff0a7819 */ /* 0x000fe40000011412 */
[----:B------:R-:W-:Y:S02]  /*0da0*/  LOP3.LUT R13, R13, 0xfffffff8, RZ, 0xc0, !PT ;  /* 0xfffffff80d0d7812 */ /* 0x000fe400078ec0ff */
[----:B------:R-:W-:-:S02]  /*0db0*/  LOP3.LUT R15, R15, 0xfffffff8, RZ, 0xc0, !PT ;  /* 0xfffffff80f0f7812 */ /* 0x000fc400078ec0ff */
[C---:B------:R-:W-:Y:S01]  /*0dc0*/  IADD3 R18, P0, R5.reuse, R18, RZ ;  /* 0x0000001205127210 */ /* 0x040fe20007f1e0ff */
[----:B------:R-:W-:Y:S01]  /*0dd0*/  IMAD.IADD R28, R28, 0x1, -R13 ;  /* 0x000000011c1c7824 */ /* 0x000fe200078e0a0d */
[----:B------:R-:W-:Y:S01]  /*0de0*/  MOV R9, UR18 ;  /* 0x0000001200097c02 */ /* 0x000fe20008000f00 */
[----:B------:R-:W-:Y:S01]  /*0df0*/  IMAD.IADD R29, R12, 0x1, -R15 ;  /* 0x000000010c1d7824 */ /* 0x000fe200078e0a0f */
[----:B------:R-:W-:Y:S01]  /*0e00*/  LEA.HI.X.SX32 R19, R5, R10, 0x1, P0 ;  /* 0x0000000a05137211 */ /* 0x000fe200000f0eff */
[----:B------:R-:W-:Y:S01]  /*0e10*/  IMAD.MOV.U32 R5, RZ, RZ, -0x800001 ;  /* 0xff7fffffff057424 */ /* 0x000fe200078e00ff */
[----:B0-----:R-:W-:Y:S02]  /*0e20*/  SHF.R.S32.HI R32, RZ, 0x1f, R32 ;  /* 0x0000001fff207819 */ /* 0x001fe40000011420 */
[----:B------:R-:W-:Y:S02]  /*0e30*/  LEA R33, R8, UR6, 0x2 ;  /* 0x0000000608217c11 */ /* 0x000fe4000f8e10ff */
[----:B------:R-:W-:-:S07]  /*0e40*/  IADD3 R34, -R9, 0x1, R30 ;  /* 0x0000000109227810 */ /* 0x000fce0007ffe11e */
.L_x_24132:
[----:B0-----:R-:W2:Y:S01]  /*0e50*/  LDG.E.CONSTANT R9, desc[UR12][R6.64] ;  /* 0x0000000c06097981 */ /* 0x001ea2000c1e9900 */
[----:B------:R-:W-:-:S05]  /*0e60*/  VIADD R8, R3, 0x2 ;  /* 0x0000000203087836 */ /* 0x000fca0000000000 */
[----:B------:R-:W-:-:S05]  /*0e70*/  LEA.HI R10, R8, R8, RZ, 0x1 ;  /* 0x00000008080a7211 */ /* 0x000fca00078f08ff */
[----:B------:R-:W-:-:S05]  /*0e80*/  IMAD.SHL.U32 R10, R10, 0x40, RZ ;  /* 0x000000400a0a7824 */ /* 0x000fca00078e00ff */
[----:B------:R-:W-:-:S04]  /*0e90*/  LOP3.LUT R10, R10, 0xffffff80, RZ, 0xc0, !PT ;  /* 0xffffff800a0a7812 */ /* 0x000fc800078ec0ff */
[----:B------:R-:W-:Y:S01]  /*0ea0*/  SHF.R.S32.HI R12, RZ, 0x1f, R10 ;  /* 0x0000001fff0c7819 */ /* 0x000fe2000001140a */
[----:B------:R-:W0:Y:S01]  /*0eb0*/  S2UR UR7, SR_CgaCtaId ;  /* 0x00000000000779c3 */ /* 0x000e220000008800 */
[----:B------:R-:W-:Y:S01]  /*0ec0*/  UMOV UR6, 0x400 ;  /* 0x0000040000067882 */ /* 0x000fe20000000000 */
[----:B--2---:R-:W-:Y:S01]  /*0ed0*/  SHF.R.S32.HI R8, RZ, 0x1f, R9 ;  /* 0x0000001fff087819 */ /* 0x004fe20000011409 */
[----:B------:R-:W-:-:S04]  /*0ee0*/  IMAD.WIDE.U32 R14, R9, UR14, R18 ;  /* 0x0000000e090e7c25 */ /* 0x000fc8000f8e0012 */
[----:B------:R-:W-:-:S04]  /*0ef0*/  IMAD R8, R8, UR14, RZ ;  /* 0x0000000e08087c24 */ /* 0x000fc8000f8e02ff */
[----:B------:R-:W-:Y:S01]  /*0f00*/  IMAD R13, R9, R32, R8 ;  /* 0x00000020090d7224 */ /* 0x000fe200078e0208 */
[----:B------:R-:W-:Y:S02]  /*0f10*/  SHF.R.S32.HI R9, RZ, 0x1f, R17 ;  /* 0x0000001fff097819 */ /* 0x000fe40000011411 */
[-C--:B------:R-:W-:Y:S02]  /*0f20*/  IADD3 R8, P0, P1, R17, R14.reuse, R10 ;  /* 0x0000000e11087210 */ /* 0x080fe4000791e00a */
[----:B------:R-:W-:Y:S02]  /*0f30*/  IADD3 R13, R15, R13, RZ ;  /* 0x0000000d0f0d7210 */ /* 0x000fe40007ffe0ff */
[----:B------:R-:W-:Y:S02]  /*0f40*/  LEA R20, P2, R8, UR10, 0x1 ;  /* 0x0000000a08147c11 */ /* 0x000fe4000f8408ff */
[----:B------:R-:W-:Y:S02]  /*0f50*/  IADD3.X R9, R9, R13, R12, P0, P1 ;  /* 0x0000000d09097210 */ /* 0x000fe400007e240c */
[----:B------:R-:W-:-:S02]  /*0f60*/  IADD3 R10, P0, R16, R14, RZ ;  /* 0x0000000e100a7210 */ /* 0x000fc40007f1e0ff */
[----:B------:R-:W-:Y:S02]  /*0f70*/  LEA.HI.X R21, R8, UR11, R9, 0x1, P2 ;  /* 0x0000000b08157c11 */ /* 0x000fe400090f0c09 */
[----:B------:R-:W-:Y:S02]  /*0f80*/  LEA R22, P1, R10, UR10, 0x1 ;  /* 0x0000000a0a167c11 */ /* 0x000fe4000f8208ff */
[----:B------:R-:W-:Y:S02]  /*0f90*/  LEA.HI.X.SX32 R9, R16, R13, 0x1, P0 ;  /* 0x0000000d10097211 */ /* 0x000fe400000f0eff */
[----:B------:R-:W2:Y:S02]  /*0fa0*/  LDG.E.64.CONSTANT R20, desc[UR12][R20.64] ;  /* 0x0000000c14147981 */ /* 0x000ea4000c1e9b00 */
[----:B------:R-:W-:-:S06]  /*0fb0*/  LEA.HI.X R23, R10, UR11, R9, 0x1, P1 ;  /* 0x0000000b0a177c11 */ /* 0x000fcc00088f0c09 */
[----:B------:R-:W3:Y:S01]  /*0fc0*/  LDG.E.64.CONSTANT R22, desc[UR12][R22.64] ;  /* 0x0000000c16167981 */ /* 0x000ee2000c1e9b00 */
[----:B0-----:R-:W-:Y:S01]  /*0fd0*/  ULEA UR6, UR7, UR6, 0x18 ;  /* 0x0000000607067291 */ /* 0x001fe2000f8ec03f */
[C---:B------:R-:W-:Y:S01]  /*0fe0*/  VIADD R24, R3.reuse, 0x4 ;  /* 0x0000000403187836 */ /* 0x040fe20000000000 */
[----:B------:R-:W-:Y:S01]  /*0ff0*/  SHF.R.S32.HI R26, RZ, 0x1f, R28 ;  /* 0x0000001fff1a7819 */ /* 0x000fe2000001141c */
[----:B------:R-:W-:-:S03]  /*1000*/  VIADD R15, R3, 0x6 ;  /* 0x00000006030f7836 */ /* 0x000fc60000000000 */
[----:B------:R-:W-:Y:S02]  /*1010*/  LEA R12, R3, UR6, 0x5 ;  /* 0x00000006030c7c11 */ /* 0x000fe4000f8e28ff */
[----:B------:R-:W-:Y:S02]  /*1020*/  LEA.HI R24, R24, R24, RZ, 0x1 ;  /* 0x0000001818187211 */ /* 0x000fe400078f08ff */
[----:B------:R-:W-:Y:S01]  /*1030*/  LEA.HI R15, R15, R15, RZ, 0x1 ;  /* 0x0000000f0f0f7211 */ /* 0x000fe200078f08ff */
[----:B------:R-:W0:Y:S01]  /*1040*/  LDS.128 R8, [R12] ;  /* 0x000000000c087984 */ /* 0x000e220000000c00 */
[----:B------:R-:W-:-:S03]  /*1050*/  SHF.L.U32 R24, R24, 0x6, RZ ;  /* 0x0000000618187819 */ /* 0x000fc600000006ff */
[----:B------:R-:W-:Y:S01]  /*1060*/  IMAD.SHL.U32 R15, R15, 0x40, RZ ;  /* 0x000000400f0f7824 */ /* 0x000fe200078e00ff */
[----:B------:R-:W-:-:S04]  /*1070*/  LOP3.LUT R25, R24, 0xffffff80, RZ, 0xc0, !PT ;  /* 0xffffff8018197812 */ /* 0x000fc800078ec0ff */
[----:B------:R-:W-:Y:S02]  /*1080*/  LOP3.LUT R24, R15, 0xffffff80, RZ, 0xc0, !PT ;  /* 0xffffff800f187812 */ /* 0x000fe400078ec0ff */
[-CC-:B------:R-:W-:Y:S02]  /*1090*/  IADD3 R15, P0, P1, R28, R14.reuse, R25.reuse ;  /* 0x0000000e1c0f7210 */ /* 0x180fe4000791e019 */
[----:B------:R-:W-:Y:S02]  /*10a0*/  SHF.R.S32.HI R25, RZ, 0x1f, R25 ;  /* 0x0000001fff197819 */ /* 0x000fe40000011419 */
[--C-:B------:R-:W-:Y:S02]  /*10b0*/  IADD3 R14, P2, P3, R29, R14, R24.reuse ;  /* 0x0000000e1d0e7210 */ /* 0x100fe40007b5e018 */
[----:B------:R-:W-:Y:S02]  /*10c0*/  IADD3.X R26, R26, R13, R25, P0, P1 ;  /* 0x0000000d1a1a7210 */ /* 0x000fe400007e2419 */
[----:B------:R-:W-:-:S02]  /*10d0*/  SHF.R.S32.HI R24, RZ, 0x1f, R24 ;  /* 0x0000001fff187819 */ /* 0x000fc40000011418 */
[----:B------:R-:W-:-:S04]  /*10e0*/  SHF.R.S32.HI R25, RZ, 0x1f, R29 ;  /* 0x0000001fff197819 */ /* 0x000fc8000001141d */
[----:B------:R-:W-:Y:S01]  /*10f0*/  IADD3.X R13, R25, R13, R24, P2, P3 ;  /* 0x0000000d190d7210 */ /* 0x000fe200017e6418 */
[----:B0-----:R-:W-:Y:S02]  /*1100*/  HADD2.F32 R24, -RZ, R10.H0_H0 ;  /* 0x2000000aff187230 */ /* 0x001fe40000004100 */
[----:B------:R-:W-:Y:S02]  /*1110*/  HADD2.F32 R35, -RZ, R8.H0_H0 ;  /* 0x20000008ff237230 */ /* 0x000fe40000004100 */
[----:B--2---:R-:W-:-:S05]  /*1120*/  HADD2.F32 R25, -RZ, R20.H0_H0 ;  /* 0x20000014ff197230 */ /* 0x004fca0000004100 */
[----:B------:R-:W-:Y:S01]  /*1130*/  FMUL.FTZ R36, R24, R25 ;  /* 0x0000001918247220 */ /* 0x000fe20000410000 */
[----:B---3--:R-:W-:-:S05]  /*1140*/  HADD2.F32 R24, -RZ, R22.H0_H0 ;  /* 0x20000016ff187230 */ /* 0x008fca0000004100 */
[----:B------:R-:W-:Y:S01]  /*1150*/  FFMA.FTZ R35, R35, R24, R36 ;  /* 0x0000001823237223 */ /* 0x000fe20000010024 */
[----:B------:R-:W-:-:S04]  /*1160*/  LEA R24, P0, R15, UR10, 0x1 ;  /* 0x0000000a0f187c11 */ /* 0x000fc8000f8008ff */
[----:B------:R-:W-:Y:S02]  /*1170*/  LEA.HI.X R25, R15, UR11, R26, 0x1, P0 ;  /* 0x0000000b0f197c11 */ /* 0x000fe400080f0c1a */
[----:B------:R-:W-:-:S04]  /*1180*/  LEA R26, P0, R14, UR10, 0x1 ;  /* 0x0000000a0e1a7c11 */ /* 0x000fc8000f8008ff */
[----:B------:R-:W2:Y:S01]  /*1190*/  LDG.E.64.CONSTANT R24, desc[UR12][R24.64] ;  /* 0x0000000c18187981 */ /* 0x000ea2000c1e9b00 */
[----:B------:R-:W-:-:S06]  /*11a0*/  LEA.HI.X R27, R14, UR11, R13, 0x1, P0 ;  /* 0x0000000b0e1b7c11 */ /* 0x000fcc00080f0c0d */
[----:B------:R-:W3:Y:S01]  /*11b0*/  LDG.E.64.CONSTANT R26, desc[UR12][R26.64] ;  /* 0x0000000c1a1a7981 */ /* 0x000ee2000c1e9b00 */
[----:B------:R-:W-:Y:S01]  /*11c0*/  HADD2.F32 R10, -RZ, R10.H1_H1 ;  /* 0x3000000aff0a7230 */ /* 0x000fe20000004100 */
[----:B------:R-:W-:Y:S01]  /*11d0*/  UMOV UR6, 0xffffffff ;  /* 0xffffffff00067882 */ /* 0x000fe20000000000 */
[----:B------:R-:W-:Y:S02]  /*11e0*/  HADD2.F32 R13, -RZ, R20.H1_H1 ;  /* 0x30000014ff0d7230 */ /* 0x000fe40000004100 */
[----:B------:R-:W-:Y:S02]  /*11f0*/  HADD2.F32 R8, -RZ, R8.H1_H1 ;  /* 0x30000008ff087230 */ /* 0x000fe40000004100 */
[----:B------:R-:W-:Y:S02]  /*1200*/  HADD2.F32 R37, -RZ, R21.H0_H0 ;  /* 0x20000015ff257230 */ /* 0x000fe40000004100 */
[----:B------:R-:W-:Y:S01]  /*1210*/  FMUL.FTZ R15, R10, R13 ;  /* 0x0000000d0a0f7220 */ /* 0x000fe20000410000 */
[----:B------:R-:W-:-:S02]  /*1220*/  HADD2.F32 R13, -RZ, R22.H1_H1 ;  /* 0x30000016ff0d7230 */ /* 0x000fc40000004100 */
[----:B------:R-:W-:Y:S02]  /*1230*/  HADD2.F32 R10, -RZ, R11.H0_H0 ;  /* 0x2000000bff0a7230 */ /* 0x000fe40000004100 */
[----:B------:R-:W-:Y:S02]  /*1240*/  HADD2.F32 R20, -RZ, R21.H1_H1 ;  /* 0x30000015ff147230 */ /* 0x000fe40000004100 */
[----:B------:R-:W-:Y:S01]  /*1250*/  FFMA.FTZ R8, R8, R13, R15 ;  /* 0x0000000d08087223 */ /* 0x000fe2000001000f */
[----:B------:R-:W-:Y:S02]  /*1260*/  HADD2.F32 R13, -RZ, R23.H0_H0 ;  /* 0x20000017ff0d7230 */ /* 0x000fe40000004100 */
[----:B------:R-:W-:Y:S01]  /*1270*/  FMUL.FTZ R37, R10, R37 ;  /* 0x000000250a257220 */ /* 0x000fe20000410000 */
[----:B------:R-:W-:Y:S02]  /*1280*/  HADD2.F32 R10, -RZ, R9.H0_H0 ;  /* 0x20000009ff0a7230 */ /* 0x000fe40000004100 */
[----:B------:R-:W-:-:S02]  /*1290*/  HADD2.F32 R11, -RZ, R11.H1_H1 ;  /* 0x3000000bff0b7230 */ /* 0x000fc40000004100 */
[----:B------:R-:W-:Y:S02]  /*12a0*/  HADD2.F32 R9, -RZ, R9.H1_H1 ;  /* 0x30000009ff097230 */ /* 0x000fe40000004100 */
[----:B------:R-:W-:Y:S02]  /*12b0*/  FFMA.FTZ R10, R10, R13, R37 ;  /* 0x0000000d0a0a7223 */ /* 0x000fe40000010025 */
[----:B------:R-:W0:Y:S01]  /*12c0*/  LDS.128 R12, [R12+0x10] ;  /* 0x000010000c0c7984 */ /* 0x000e220000000c00 */
[----:B------:R-:W-:Y:S01]  /*12d0*/  FMUL.FTZ R22, R11, R20 ;  /* 0x000000140b167220 */ /* 0x000fe20000410000 */
[----:B------:R-:W-:-:S05]  /*12e0*/  HADD2.F32 R20, -RZ, R23.H1_H1 ;  /* 0x30000017ff147230 */ /* 0x000fca0000004100 */
[----:B------:R-:W-:Y:S01]  /*12f0*/  FFMA.FTZ R9, R9, R20, R22 ;  /* 0x0000001409097223 */ /* 0x000fe20000010016 */
[--C-:B0-----:R-:W-:Y:S02]  /*1300*/  HADD2.F32 R11, -RZ, R12.reuse.H1_H1 ;  /* 0x3000000cff0b7230 */ /* 0x101fe40000004100 */
[----:B------:R-:W-:Y:S02]  /*1310*/  HADD2.F32 R20, -RZ, R12.H0_H0 ;  /* 0x2000000cff147230 */ /* 0x000fe40000004100 */
[--C-:B--2---:R-:W-:Y:S02]  /*1320*/  HADD2.F32 R21, -RZ, R24.reuse.H0_H0 ;  /* 0x20000018ff157230 */ /* 0x104fe40000004100 */
[----:B------:R-:W-:Y:S02]  /*1330*/  HADD2.F32 R24, -RZ, R24.H1_H1 ;  /* 0x30000018ff187230 */ /* 0x000fe40000004100 */
[----:B------:R-:W-:Y:S02]  /*1340*/  HADD2.F32 R12, -RZ, R25.H0_H0 ;  /* 0x20000019ff0c7230 */ /* 0x000fe40000004100 */
[----:B------:R-:W-:Y:S01]  /*1350*/  FFMA.FTZ R20, R20, R21, R35 ;  /* 0x0000001514147223 */ /* 0x000fe20000010023 */
[----:B------:R-:W-:-:S02]  /*1360*/  HADD2.F32 R21, -RZ, R14.H0_H0 ;  /* 0x2000000eff157230 */ /* 0x000fc40000004100 */
[----:B------:R-:W-:Y:S01]  /*1370*/  FFMA.FTZ R8, R11, R24, R8 ;  /* 0x000000180b087223 */ /* 0x000fe20000010008 */
[--C-:B------:R-:W-:Y:S02]  /*1380*/  HADD2.F32 R11, -RZ, R13.reuse.H0_H0 ;  /* 0x2000000dff0b7230 */ /* 0x100fe40000004100 */
[--C-:B---3--:R-:W-:Y:S02]  /*1390*/  HADD2.F32 R22, -RZ, R26.reuse.H0_H0 ;  /* 0x2000001aff167230 */ /* 0x108fe40000004100 */
[----:B------:R-:W-:Y:S02]  /*13a0*/  HADD2.F32 R26, -RZ, R26.H1_H1 ;  /* 0x3000001aff1a7230 */ /* 0x000fe40000004100 */
[----:B------:R-:W-:Y:S01]  /*13b0*/  FFMA.FTZ R10, R11, R12, R10 ;  /* 0x0000000c0b0a7223 */ /* 0x000fe2000001000a */
[----:B------:R-:W-:Y:S02]  /*13c0*/  HADD2.F32 R12, -RZ, R13.H1_H1 ;  /* 0x3000000dff0c7230 */ /* 0x000fe40000004100 */
[----:B------:R-:W-:Y:S01]  /*13d0*/  FFMA.FTZ R11, R21, R22, R20 ;  /* 0x00000016150b7223 */ /* 0x000fe20000010014 */
[----:B------:R-:W-:-:S02]  /*13e0*/  HADD2.F32 R21, -RZ, R14.H1_H1 ;  /* 0x3000000eff157230 */ /* 0x000fc40000004100 */
[----:B------:R-:W-:Y:S02]  /*13f0*/  HADD2.F32 R25, -RZ, R25.H1_H1 ;  /* 0x30000019ff197230 */ /* 0x000fe40000004100 */
[----:B------:R-:W-:Y:S02]  /*1400*/  HADD2.F32 R13, -RZ, R15.H0_H0 ;  /* 0x2000000fff0d7230 */ /* 0x000fe40000004100 */
[----:B------:R-:W-:Y:S01]  /*1410*/  FFMA.FTZ R8, R21, R26, R8 ;  /* 0x0000001a15087223 */ /* 0x000fe20000010008 */
[----:B------:R-:W-:Y:S02]  /*1420*/  HADD2.F32 R20, -RZ, R27.H0_H0 ;  /* 0x2000001bff147230 */ /* 0x000fe40000004100 */
[----:B------:R-:W-:Y:S01]  /*1430*/  FFMA.FTZ R9, R12, R25, R9 ;  /* 0x000000190c097223 */ /* 0x000fe20000010009 */
[----:B------:R-:W-:Y:S02]  /*1440*/  HADD2.F32 R14, -RZ, R15.H1_H1 ;  /* 0x3000000fff0e7230 */ /* 0x000fe40000004100 */
[----:B------:R-:W-:Y:S01]  /*1450*/  FADD.FTZ R11, R11, R8 ;  /* 0x000000080b0b7221 */ /* 0x000fe20000010000 */
[----:B------:R-:W-:-:S02]  /*1460*/  HADD2.F32 R27, -RZ, R27.H1_H1 ;  /* 0x3000001bff1b7230 */ /* 0x000fc40000004100 */
[----:B------:R-:W-:-:S03]  /*1470*/  FFMA.FTZ R10, R13, R20, R10 ;  /* 0x000000140d0a7223 */ /* 0x000fc6000001000a */
[----:B------:R-:W-:Y:S01]  /*1480*/  FFMA.FTZ R9, R14, R27, R9 ;  /* 0x0000001b0e097223 */ /* 0x000fe20000010009 */
[----:B------:R-:W-:-:S04]  /*1490*/  FADD.FTZ R10, R10, R11 ;  /* 0x0000000b0a0a7221 */ /* 0x000fc80000010000 */
[----:B------:R-:W-:Y:S01]  /*14a0*/  FADD.FTZ R9, R9, R10 ;  /* 0x0000000a09097221 */ /* 0x000fe20000010000 */
[----:B------:R-:W-:Y:S06]  /*14b0*/  BRA.DIV UR6, `(.L_x_24129) ;  /* 0x0000002e06ac7947 */ /* 0x000fec000b800000 */
[----:B------:R0:W1:Y:S02]  /*14c0*/  SHFL.BFLY PT, R8, R9, 0x1, 0x1f ;  /* 0x0c201f0009087f89 */ /* 0x00006400000e0000 */
.L_x_24169:
        /* <DEDUP_REMOVED lines=15> */
.L_x_24131:
[----:B------:R-:W-:Y:S05]  /*15c0*/  BSYNC B1 ;  /* 0x0000000000017941 */ /* 0x000fea0003800000 */
.L_x_24130:
[----:B------:R-:W-:Y:S01]  /*15d0*/  IADD3 R6, P0, R6, 0x10, RZ ;  /* 0x0000001006067810 */ /* 0x000fe20007f1e0ff */
[----:B-1----:R-:W-:Y:S01]  /*15e0*/  VIADD R33, R33, 0x100 ;  /* 0x0000010021217836 */ /* 0x002fe20000000000 */
[----:B------:R-:W-:Y:S01]  /*15f0*/  IADD3 R34, R34, 0x40, RZ ;  /* 0x0000004022227810 */ /* 0x000fe20007ffe0ff */
[----:B------:R-:W-:Y:S01]  /*1600*/  VIADD R30, R30, 0x40 ;  /* 0x000000401e1e7836 */ /* 0x000fe20000000000 */
[----:B------:R-:W-:Y:S01]  /*1610*/  IADD3.X R7, RZ, R7, RZ, P0, !PT ;  /* 0x00000007ff077210 */ /* 0x000fe200007fe4ff */
[----:B------:R-:W-:Y:S08]  /*1620*/  @!P2 BRA `(.L_x_24132) ;  /* 0xfffffff80008a947 */ /* 0x000ff0000383ffff */
.L_x_24128:
[----:B------:R-:W-:Y:S05]  /*1630*/  BSYNC B0 ;  /* 0x0000000000007941 */ /* 0x000fea0003800000 */
.L_x_24127:
[----:B------:R-:W1:Y:S01]  /*1640*/  S2R R7, SR_TID.X ;  /* 0x0000000000077919 */ /* 0x000e620000002100 */
[----:B------:R-:W-:Y:S02]  /*1650*/  UIADD3 UR7, -UR4, UR20, URZ ;  /* 0x0000001404077290 */ /* 0x000fe4000fffe13f */
[----:B------:R-:W-:Y:S02]  /*1660*/  UIADD3 UR6, UR18, 0xf, URZ ;  /* 0x0000000f12067890 */ /* 0x000fe4000fffe03f */
[----:B------:R-:W-:Y:S02]  /*1670*/  ULEA UR8, UR7, UR19, 0x4 ;  /* 0x0000001307087291 */ /* 0x000fe4000f8e203f */
[----:B------:R-:W-:Y:S02]  /*1680*/  USHF.R.S32.HI UR7, URZ, 0x1f, UR6 ;  /* 0x0000001f3f077899 */ /* 0x000fe40008011406 */
[----:B------:R-:W-:Y:S02]  /*1690*/  UISETP.LT.AND UP0, UPT, UR18, UR8, UPT ;  /* 0x000000081200728c */ /* 0x000fe4000bf01270 */
[----:B------:R-:W-:-:S02]  /*16a0*/  ULEA.HI UR7, UR7, UR6, URZ, 0x4 ;  /* 0x0000000607077291 */ /* 0x000fc4000f8f203f */
[----:B------:R-:W-:Y:S01]  /*16b0*/  USEL UR8, UR18, UR8, UP0 ;  /* 0x0000000812087287 */ /* 0x000fe20008000000 */
[----:B------:R-:W-:-:S03]  /*16c0*/  UMOV UR6, 0xffffffff ;  /* 0xffffffff00067882 */ /* 0x000fc60000000000 */
[----:B------:R-:W-:Y:S02]  /*16d0*/  IMAD.U32 R3, RZ, RZ, UR7 ;  /* 0x00000007ff037e24 */ /* 0x000fe4000f8e00ff */
[----:B0-----:R-:W-:-:S03]  /*16e0*/  IMAD.U32 R9, RZ, RZ, UR8 ;  /* 0x00000008ff097e24 */ /* 0x001fc6000f8e00ff */
[----:B------:R-:W-:Y:S02]  /*16f0*/  SHF.R.S32.HI R3, RZ, 0x4, R3 ;  /* 0x00000004ff037819 */ /* 0x000fe40000011403 */
[----:B-1---5:R-:W-:-:S04]  /*1700*/  SHF.R.S32.HI R0, RZ, 0x1f, R7 ;  /* 0x0000001fff007819 */ /* 0x022fc80000011407 */
[----:B------:R-:W-:-:S04]  /*1710*/  LEA.HI R0, R0, R7, RZ, 0x5 ;  /* 0x0000000700007211 */ /* 0x000fc800078f28ff */
[----:B------:R-:W-:Y:S02]  /*1720*/  LOP3.LUT R8, R0, 0xffffffe0, RZ, 0xc0, !PT ;  /* 0xffffffe000087812 */ /* 0x000fe400078ec0ff */
[----:B------:R-:W-:Y:S02]  /*1730*/  SHF.R.S32.HI R6, RZ, 0x5, R0 ;  /* 0x00000005ff067819 */ /* 0x000fe40000011400 */
[----:B------:R-:W-:Y:S01]  /*1740*/  IADD3 R0, -R8, R7, RZ ;  /* 0x0000000708007210 */ /* 0x000fe20007ffe1ff */
[----:B------:R-:W-:Y:S01]  /*1750*/  VIADD R8, R9, -UR19 ;  /* 0x8000001309087c36 */ /* 0x000fe20008000000 */
        /* <DEDUP_REMOVED lines=8> */
.L_x_24175:
[----:B------:R-:W-:Y:S01]  /*17e0*/  ISETP.NE.AND P0, PT, R0, RZ, PT ;  /* 0x000000ff0000720c */ /* 0x000fe20003f05270 */
[----:B------:R-:W-:-:S12]  /*17f0*/  WARPSYNC.ALL ;  /* 0x0000000000007948 */ /* 0x000fd80003800000 */
[----:B------:R-:W2:Y:S01]  /*1800*/  @!P0 S2R R10, SR_CgaCtaId ;  /* 0x00000000000a8919 */ /* 0x000ea20000008800 */
[----:B------:R-:W-:-:S05]  /*1810*/  @!P0 MOV R5, 0x400 ;  /* 0x0000040000058802 */ /* 0x000fca0000000f00 */
[----:B------:R-:W-:-:S05]  /*1820*/  @!P0 VIADD R5, R5, 0x40 ;  /* 0x0000004005058836 */ /* 0x000fca0000000000 */
[----:B--2---:R-:W-:Y:S02]  /*1830*/  @!P0 LEA R5, R10, R5, 0x18 ;  /* 0x000000050a058211 */ /* 0x004fe400078ec0ff */
[----:B-1----:R-:W-:Y:S02]  /*1840*/  @!P0 FMNMX.FTZ R10, R12, R11, !PT ;  /* 0x0000000b0c0a8209 */ /* 0x002fe40007810000 */
[----:B------:R-:W-:-:S05]  /*1850*/  @!P0 LEA R5, R6, R5, 0x2 ;  /* 0x0000000506058211 */ /* 0x000fca00078e10ff */
[----:B------:R1:W-:Y:S01]  /*1860*/  @!P0 STS [R5], R10 ;  /* 0x0000000a05008388 */ /* 0x0003e20000000800 */
[----:B------:R-:W-:Y:S01]  /*1870*/  BAR.SYNC.DEFER_BLOCKING 0x0 ;  /* 0x0000000000007b1d */ /* 0x000fe20000010000 */
[----:B------:R-:W-:Y:S01]  /*1880*/  ISETP.GT.AND P0, PT, R0, 0x3, PT ;  /* 0x000000030000780c */ /* 0x000fe20003f04270 */
[----:B------:R-:W-:Y:S01]  /*1890*/  IMAD.MOV.U32 R9, RZ, RZ, -0x800001 ;  /* 0xff7fffffff097424 */ /* 0x000fe200078e00ff */
[----:B------:R-:W-:Y:S01]  /*18a0*/  ISETP.GE.AND P1, PT, R7, R8, PT ;  /* 0x000000080700720c */ /* 0x000fe20003f26270 */
[----:B------:R-:W-:Y:S02]  /*18b0*/  IMAD.MOV.U32 R14, RZ, RZ, RZ ;  /* 0x000000ffff0e7224 */ /* 0x000fe400078e00ff */
[----:B------:R-:W-:Y:S08]  /*18c0*/  BSSY B0, `(.L_x_24134) ;  /* 0x00000f4000007945 */ /* 0x000ff00003800000 */
[----:B-1----:R-:W1:Y:S01]  /*18d0*/  @!P0 S2R R10, SR_CgaCtaId ;  /* 0x00000000000a8919 */ /* 0x002e620000008800 */
[----:B------:R-:W-:-:S05]  /*18e0*/  @!P0 MOV R5, 0x400 ;  /* 0x0000040000058802 */ /* 0x000fca0000000f00 */
[----:B------:R-:W-:-:S05]  /*18f0*/  @!P0 VIADD R5, R5, 0x40 ;  /* 0x0000004005058836 */ /* 0x000fca0000000000 */
        /* <DEDUP_REMOVED lines=9> */
[----:B------:R-:W-:Y:S01]  /*1990*/  IMAD R10, RZ, RZ, -UR4 ;  /* 0x80000004ff0a7e24 */ /* 0x000fe2000f8e02ff */
[----:B------:R-:W-:Y:S01]  /*19a0*/  LOP3.LUT R9, RZ, R3, RZ, 0x33, !PT ;  /* 0x00000003ff097212 */ /* 0x000fe200078e33ff */
[----:B------:R-:W-:Y:S01]  /*19b0*/  BSSY B1, `(.L_x_24136) ;  /* 0x000001f000017945 */ /* 0x000fe20003800000 */
[----:B------:R-:W-:Y:S02]  /*19c0*/  IMAD.MOV.U32 R14, RZ, RZ, RZ ;  /* 0x000000ffff0e7224 */ /* 0x000fe400078e00ff */
[----:B------:R-:W-:Y:S02]  /*19d0*/  VIADDMNMX R9, R10, 0xffffffdf, R9, !PT ;  /* 0xffffffdf0a097846 */ /* 0x000fe40007800109 */
[----:B------:R-:W-:Y:S02]  /*19e0*/  LOP3.LUT R10, RZ, UR18, RZ, 0x33, !PT ;  /* 0x00000012ff0a7c12 */ /* 0x000fe4000f8e33ff */
[----:B------:R-:W-:-:S04]  /*19f0*/  LEA R9, R9, 0xf, 0x4 ;  /* 0x0000000f09097811 */ /* 0x000fc800078e20ff */
[----:B------:R-:W-:-:S04]  /*1a00*/  VIMNMX R10, R9, R10, !PT ;  /* 0x0000000a090a7248 */ /* 0x000fc80007fe0100 */
[----:B------:R-:W-:-:S04]  /*1a10*/  IADD3 R10, -R7, -0x2, -R10 ;  /* 0xfffffffe070a7810 */ /* 0x000fc80007ffe90a */
[----:B------:R-:W-:-:S04]  /*1a20*/  IADD3 R10, R10, -UR19, RZ ;  /* 0x800000130a0a7c10 */ /* 0x000fc8000fffe0ff */
        /* <DEDUP_REMOVED lines=12> */
.L_x_24138:
        /* <DEDUP_REMOVED lines=11> */
.L_x_24137:
[----:B------:R-:W-:Y:S05]  /*1ba0*/  BSYNC B1 ;  /* 0x0000000000017941 */ /* 0x000fea0003800000 */
.L_x_24136:
        /* <DEDUP_REMOVED lines=14> */
.L_x_24141:
        /* <DEDUP_REMOVED lines=67> */
[----:B------:R1:W2:Y:S01]  /*20c0*/  MUFU.EX2 R27, R20 ;  /* 0x00000014001b7308 */ /* 0x0002a20000000800 */
        /* <DEDUP_REMOVED lines=32> */
.L_x_24140:
[----:B------:R-:W-:Y:S05]  /*22d0*/  BSYNC B1 ;  /* 0x0000000000017941 */ /* 0x000fea0003800000 */
.L_x_24139:
        /* <DEDUP_REMOVED lines=55> */
.L_x_24143:
[----:B------:R-:W-:Y:S05]  /*2650*/  BSYNC B1 ;  /* 0x0000000000017941 */ /* 0x000fea0003800000 */
.L_x_24142:
        /* <DEDUP_REMOVED lines=26> */
.L_x_24135:
[----:B------:R-:W-:Y:S05]  /*2800*/  BSYNC B0 ;  /* 0x0000000000007941 */ /* 0x000fea0003800000 */
.L_x_24134:
        /* <DEDUP_REMOVED lines=34> */
[----:B------:R-:W-:Y:S01]  /*2a30*/  IMAD R11, RZ, RZ, -UR4 ;  /* 0x80000004ff0b7e24 */ /* 0x000fe2000f8e02ff */
[----:B------:R-:W-:Y:S01]  /*2a40*/  LOP3.LUT R10, RZ, R3, RZ, 0x33, !PT ;  /* 0x00000003ff0a7212 */ /* 0x000fe200078e33ff */
[----:B------:R-:W-:Y:S01]  /*2a50*/  BSSY B1, `(.L_x_24146) ;  /* 0x000001c000017945 */ /* 0x000fe20003800000 */
[----:B------:R-:W-:Y:S02]  /*2a60*/  IMAD.MOV.U32 R13, RZ, RZ, R7 ;  /* 0x000000ffff0d7224 */ /* 0x000fe400078e0007 */
[----:B------:R-:W-:Y:S02]  /*2a70*/  VIADDMNMX R10, R11, 0xffffffdf, R10, !PT ;  /* 0xffffffdf0b0a7846 */ /* 0x000fe4000780010a */
[----:B------:R-:W-:Y:S02]  /*2a80*/  LOP3.LUT R11, RZ, UR18, RZ, 0x33, !PT ;  /* 0x00000012ff0b7c12 */ /* 0x000fe4000f8e33ff */
        /* <DEDUP_REMOVED lines=16> */
.L_x_24148:
        /* <DEDUP_REMOVED lines=8> */
.L_x_24147:
[----:B------:R-:W-:Y:S05]  /*2c10*/  BSYNC B1 ;  /* 0x0000000000017941 */ /* 0x000fea0003800000 */
.L_x_24146:
        /* <DEDUP_REMOVED lines=14> */
.L_x_24151:
        /* <DEDUP_REMOVED lines=52> */
.L_x_24150:
[----:B------:R-:W-:Y:S05]  /*3040*/  BSYNC B1 ;  /* 0x0000000000017941 */ /* 0x000fea0003800000 */
.L_x_24149:
        /* <DEDUP_REMOVED lines=31> */
.L_x_24153:
[----:B------:R-:W-:Y:S05]  /*3240*/  BSYNC B1 ;  /* 0x0000000000017941 */ /* 0x000fea0003800000 */
.L_x_24152:
        /* <DEDUP_REMOVED lines=14> */
.L_x_24145:
[----:B------:R-:W-:Y:S05]  /*3330*/  BSYNC B0 ;  /* 0x0000000000007941 */ /* 0x000fea0003800000 */
.L_x_24144:
[----:B------:R-:W-:Y:S01]  /*3340*/  BAR.SYNC.DEFER_BLOCKING 0x0 ;  /* 0x0000000000007b1d */ /* 0x000fe20000010000 */
[----:B------:R-:W-:Y:S02]  /*3350*/  ISETP.NE.AND P0, PT, R7, RZ, PT ;  /* 0x000000ff0700720c */ /* 0x000fe40003f05270 */
[----:B------:R-:W-:-:S03]  /*3360*/  ISETP.GE.AND P1, PT, R4, UR20, PT ;  /* 0x0000001404007c0c */ /* 0x000fc6000bf26270 */
[----:B------:R-:W-:Y:S08]  /*3370*/  BSSY B0, `(.L_x_24154) ;  /* 0x000001b000007945 */ /* 0x000ff00003800000 */
[----:B------:R-:W-:Y:S05]  /*3380*/  @P0 BRA `(.L_x_24155) ;  /* 0x0000000000640947 */ /* 0x000fea0003800000 */
[----:B------:R-:W3:Y:S01]  /*3390*/  S2UR UR6, SR_CTAID.Y ;  /* 0x00000000000679c3 */ /* 0x000ee20000002600 */
[----:B------:R-:W-:-:S07]  /*33a0*/  ULDC.64 UR14, c[0x0][0x210] ;  /* 0x00008400000e7ab9 */ /* 0x000fce0000000a00 */
        /* <DEDUP_REMOVED lines=21> */
[----:B0-----:R3:W-:Y:S04]  /*3500*/  STG.E desc[UR12][R10.64], R5 ;  /* 0x000000050a007986 */ /* 0x0017e8000c10190c */
[----:B------:R3:W-:Y:S02]  /*3510*/  STG.E desc[UR12][R12.64], R9 ;  /* 0x000000090c007986 */ /* 0x0007e4000c10190c */
.L_x_24155:
[----:B------:R-:W-:Y:S05]  /*3520*/  BSYNC B0 ;  /* 0x0000000000007941 */ /* 0x000fea0003800000 */
.L_x_24154:
[----:B------:R-:W-:Y:S01]  /*3530*/  ULDC UR14, c[0x0][0x26c] ;  /* 0x00009b00000e7ab9 */ /* 0x000fe20000000800 */
[----:B------:R-:W-:Y:S01]  /*3540*/  ULDC.64 UR8, c[0x0][0x238] ;  /* 0x00008e0000087ab9 */ /* 0x000fe20000000a00 */
[----:B------:R-:W-:Y:S01]  /*3550*/  BSSY B0, `(.L_x_24156) ;  /* 0x0000097000007945 */ /* 0x000fe20003800000 */
[----:B------:R-:W-:Y:S01]  /*3560*/  @P1 MOV R28, RZ ;  /* 0x000000ff001c1202 */ /* 0x000fe20000000f00 */
[----:B------:R-:W-:Y:S02]  /*3570*/  @P1 IMAD.MOV.U32 R27, RZ, RZ, RZ ;  /* 0x000000ffff1b1224 */ /* 0x000fe400078e00ff */
[----:B------:R-:W-:Y:S05]  /*3580*/  @P1 BRA `(.L_x_24157) ;  /* 0x00000008004c1947 */ /* 0x000fea0003800000 */
[----:B------:R-:W4:Y:S01]  /*3590*/  S2UR UR7, SR_CgaCtaId ;  /* 0x00000000000779c3 */ /* 0x000f220000008800 */
[----:B0--3--:R-:W-:Y:S01]  /*35a0*/  LEA.HI R5, R0, R0, RZ, 0x1 ;  /* 0x0000000000057211 */ /* 0x009fe200078f08ff */
[----:B------:R-:W-:Y:S01]  /*35b0*/  UMOV UR6, 0x400 ;  /* 0x0000040000067882 */ /* 0x000fe20000000000 */
[C---:B------:R-:W-:Y:S01]  /*35c0*/  IADD3 R25, P0, R4.reuse, UR5, RZ ;  /* 0x0000000504197c10 */ /* 0x040fe2000ff1e0ff */
[----:B------:R-:W-:Y:S01]  /*35d0*/  UIADD3 UR6, UR6, 0x60, URZ ;  /* 0x0000006006067890 */ /* 0x000fe2000fffe03f */
[C---:B-1----:R-:W-:Y:S01]  /*35e0*/  LOP3.LUT R9, R5.reuse, 0xfffffffe, RZ, 0xc0, !PT ;  /* 0xfffffffe05097812 */ /* 0x042fe200078ec0ff */
[----:B------:R-:W-:Y:S01]  /*35f0*/  ULDC.64 UR10, c[0x0][0x248] ;  /* 0x00009200000a7ab9 */ /* 0x000fe20000000a00 */
[----:B--2---:R-:W-:Y:S01]  /*3600*/  SHF.L.U32 R8, R5, 0x3, RZ ;  /* 0x0000000305087819 */ /* 0x004fe200000006ff */
[----:B------:R-:W0:Y:S01]  /*3610*/  LDC R31, c[0x0][0x26c] ;  /* 0x00009b00ff1f7b82 */ /* 0x000e220000000800 */
[----:B------:R-:W-:Y:S01]  /*3620*/  LEA.HI.X.SX32 R10, R4, UR21, 0x1, P0 ;  /* 0x00000015040a7c11 */ /* 0x000fe200080f0eff */
[----:B------:R-:W-:Y:S01]  /*3630*/  IMAD.IADD R9, R0, 0x1, -R9 ;  /* 0x0000000100097824 */ /* 0x000fe200078e0a09 */
[----:B------:R-:W-:Y:S01]  /*3640*/  LOP3.LUT R8, R8, 0xfffffff0, RZ, 0xc0, !PT ;  /* 0xfffffff008087812 */ /* 0x000fe200078ec0ff */
[----:B------:R-:W-:Y:S01]  /*3650*/  IMAD.U32 R11, RZ, RZ, UR19 ;  /* 0x00000013ff0b7e24 */ /* 0x000fe2000f8e00ff */
[----:B------:R-:W-:Y:S01]  /*3660*/  LEA R26, P0, R25, UR10, 0x2 ;  /* 0x0000000a191a7c11 */ /* 0x000fe2000f8010ff */
[----:B------:R-:W-:Y:S01]  /*3670*/  IMAD.SHL.U32 R5, R9, 0x8, RZ ;  /* 0x0000000809057824 */ /* 0x000fe200078e00ff */
[----:B------:R-:W-:Y:S01]  /*3680*/  ULDC UR10, c[0x0][0x270] ;  /* 0x00009c00000a7ab9 */ /* 0x000fe20000000800 */
[C---:B------:R-:W-:Y:S01]  /*3690*/  IMAD R30, R6.reuse, 0x2, R9 ;  /* 0x00000002061e7824 */ /* 0x040fe200078e0209 */
[----:B------:R-:W-:Y:S01]  /*36a0*/  IADD3 R3, -R6, -0x1, R3 ;  /* 0xffffffff06037810 */ /* 0x000fe20007ffe103 */
[----:B------:R-:W-:Y:S01]  /*36b0*/  IMAD.IADD R24, R5, 0x1, R8 ;  /* 0x0000000105187824 */ /* 0x000fe200078e0208 */
[----:B------:R-:W-:Y:S01]  /*36c0*/  LEA.HI.X R25, R25, UR11, R10, 0x2, P0 ;  /* 0x0000000b19197c11 */ /* 0x000fe200080f140a */
[----:B------:R-:W-:Y:S01]  /*36d0*/  IMAD R2, R2, UR10, RZ ;  /* 0x0000000a02027c24 */ /* 0x000fe2000f8e02ff */
[----:B------:R-:W-:Y:S01]  /*36e0*/  LEA R10, R6, R5, 0x4 ;  /* 0x00000005060a7211 */ /* 0x000fe200078e20ff */
[----:B------:R-:W-:Y:S01]  /*36f0*/  HFMA2.MMA R28, -RZ, RZ, 0, 0 ;  /* 0x00000000ff1c7435 */ /* 0x000fe200000001ff */
[----:B------:R-:W-:Y:S01]  /*3700*/  VIADD R32, R3, -UR4 ;  /* 0x8000000403207c36 */ /* 0x000fe20008000000 */
[----:B----4-:R-:W-:Y:S01]  /*3710*/  ULEA UR6, UR7, UR6, 0x18 ;  /* 0x0000000607067291 */ /* 0x010fe2000f8ec03f */
[----:B------:R-:W-:Y:S01]  /*3720*/  IADD3 R5, R10, 0x7, R11 ;  /* 0x000000070a057810 */ /* 0x000fe20007ffe00b */
[----:B------:R-:W-:Y:S01]  /*3730*/  IMAD.MOV.U32 R27, RZ, RZ, RZ ;  /* 0x000000ffff1b7224 */ /* 0x000fe200078e00ff */
[----:B------:R-:W-:-:S02]  /*3740*/  SHF.R.S32.HI R3, RZ, 0x1f, R2 ;  /* 0x0000001fff037819 */ /* 0x000fc40000011402 */
[----:B------:R-:W-:Y:S02]  /*3750*/  SHF.R.S32.HI R29, RZ, 0x1f, R24 ;  /* 0x0000001fff1d7819 */ /* 0x000fe40000011418 */
[----:B------:R-:W-:Y:S02]  /*3760*/  LEA R30, R30, UR6, 0x5 ;  /* 0x000000061e1e7c11 */ /* 0x000fe4000f8e28ff */
[----:B0-----:R-:W-:Y:S02]  /*3770*/  SHF.R.S32.HI R31, RZ, 0x1f, R31 ;  /* 0x0000001fff1f7819 */ /* 0x001fe4000001141f */
[----:B------:R-:W-:-:S07]  /*3780*/  IADD3 R30, R30, 0x10, RZ ;  /* 0x000000101e1e7810 */ /* 0x000fce0007ffe0ff */
.L_x_24162:
[----:B------:R-:W-:Y:S01]  /*3790*/  IMAD.MOV.U32 R16, RZ, RZ, R26 ;  /* 0x000000ffff107224 */ /* 0x000fe200078e001a */
[----:B------:R-:W0:Y:S01]  /*37a0*/  LDS.128 R20, [R30+-0x10] ;  /* 0xfffff0001e147984 */ /* 0x000e220000000c00 */
[----:B------:R-:W-:-:S05]  /*37b0*/  IMAD.MOV.U32 R17, RZ, RZ, R25 ;  /* 0x000000ffff117224 */ /* 0x000fca00078e0019 */
[----:B------:R1:W2:Y:S04]  /*37c0*/  LDG.E.CONSTANT R10, desc[UR12][R16.64] ;  /* 0x0000000c100a7981 */ /* 0x0002a8000c1e9900 */
[----:B-1----:R1:W3:Y:S01]  /*37d0*/  LDS.128 R16, [R30] ;  /* 0x000000001e107984 */ /* 0x0022e20000000c00 */
[----:B--2---:R-:W-:Y:S01]  /*37e0*/  SHF.R.S32.HI R11, RZ, 0x1f, R10 ;  /* 0x0000001fff0b7819 */ /* 0x004fe2000001140a */
[----:B------:R-:W-:-:S04]  /*37f0*/  IMAD.WIDE.U32 R8, R10, UR14, R2 ;  /* 0x0000000e0a087c25 */ /* 0x000fc8000f8e0002 */
[----:B------:R-:W-:Y:S01]  /*3800*/  IMAD R11, R11, UR14, RZ ;  /* 0x0000000e0b0b7c24 */ /* 0x000fe2000f8e02ff */
[----:B------:R-:W-:-:S03]  /*3810*/  IADD3 R8, P0, R24, R8, RZ ;  /* 0x0000000818087210 */ /* 0x000fc60007f1e0ff */
[----:B------:R-:W-:Y:S01]  /*3820*/  IMAD R11, R10, R31, R11 ;  /* 0x0000001f0a0b7224 */ /* 0x000fe200078e020b */
[----:B------:R-:W-:-:S04]  /*3830*/  LEA R34, P1, R8, UR8, 0x1 ;  /* 0x0000000808227c11 */ /* 0x000fc8000f8208ff */
[----:B------:R-:W-:-:S04]  /*3840*/  IADD3.X R9, R29, R9, R11, P0, !PT ;  /* 0x000000091d097210 */ /* 0x000fc800007fe40b */
[----:B------:R-:W-:-:S05]  /*3850*/  LEA.HI.X R35, R8, UR9, R9, 0x1, P1 ;  /* 0x0000000908237c11 */ /* 0x000fca00088f0c09 */
[----:B------:R1:W5:Y:S04]  /*3860*/  LDG.E.128.CONSTANT R8, desc[UR12][R34.64+0x200] ;  /* 0x0002000c22087981 */ /* 0x000368000c1e9d00 */
[----:B------:R1:W5:Y:S01]  /*3870*/  LDG.E.128.CONSTANT R12, desc[UR12][R34.64] ;  /* 0x0000000c220c7981 */ /* 0x000362000c1e9d00 */
[----:B------:R-:W-:Y:S01]  /*3880*/  ISETP.NE.AND P0, PT, R32, RZ, PT ;  /* 0x000000ff2000720c */ /* 0x000fe20003f05270 */
[----:B------:R-:W-:Y:S01]  /*3890*/  BSSY B1, `(.L_x_24158) ;  /* 0x0000024000017945 */ /* 0x000fe20003800000 */
[----:B0-----:R-:W-:Y:S02]  /*38a0*/  F2FP.F16.F32.PACK_AB R22, R23, R22 ;  /* 0x000000161716723e */ /* 0x001fe400000000ff */
[----:B------:R-:W-:Y:S02]  /*38b0*/  F2FP.F16.F32.PACK_AB R21, R21, R20 ;  /* 0x000000141515723e */ /* 0x000fe400000000ff */
[----:B------:R-:W-:-:S07]  /*38c0*/  MOV R20, R22 ;  /* 0x0000001600147202 */ /* 0x000fce0000000f00 */
[----:B-1-3--:R-:W-:Y:S05]  /*38d0*/  @P0 BRA `(.L_x_24159) ;  /* 0x00000000007c0947 */ /* 0x00afea0003800000 */
[C---:B------:R-:W-:Y:S01]  /*38e0*/  VIADD R22, R5.reuse, 0xfffffffb ;  /* 0xfffffffb05167836 */ /* 0x040fe20000000000 */
[C---:B------:R-:W-:Y:S01]  /*38f0*/  ISETP.GE.AND P6, PT, R5.reuse, UR18, PT ;  /* 0x0000001205007c0c */ /* 0x040fe2000bfc6270 */
[C---:B------:R-:W-:Y:S02]  /*3900*/  VIADD R23, R5.reuse, 0xfffffffc ;  /* 0xfffffffc05177836 */ /* 0x040fe40000000000 */
[----:B------:R-:W-:Y:S01]  /*3910*/  VIADD R33, R5, 0xffffffff ;  /* 0xffffffff05217836 */ /* 0x000fe20000000000 */
[----:B------:R-:W-:Y:S02]  /*3920*/  ISETP.GE.AND P3, PT, R22, UR18, PT ;  /* 0x0000001216007c0c */ /* 0x000fe4000bf66270 */
[----:B------:R-:W-:Y:S01]  /*3930*/  ISETP.GE.AND P4, PT, R23, UR18, PT ;  /* 0x0000001217007c0c */ /* 0x000fe2000bf86270 */
[C---:B------:R-:W-:Y:S01]  /*3940*/  VIADD R23, R5.reuse, 0xfffffffe ;  /* 0xfffffffe05177836 */ /* 0x040fe20000000000 */
[----:B------:R-:W-:Y:S02]  /*3950*/  IADD3 R22, R5, -0x3, RZ ;  /* 0xfffffffd05167810 */ /* 0x000fe40007ffe0ff */
[----:B------:R-:W-:-:S02]  /*3960*/  ISETP.GE.AND P5, PT, R33, UR18, PT ;  /* 0x0000001221007c0c */ /* 0x000fc4000bfa6270 */
[----:B------:R-:W-:Y:S02]  /*3970*/  ISETP.GE.AND P2, PT, R22, UR18, PT ;  /* 0x0000001216007c0c */ /* 0x000fe4000bf46270 */
[----:B-----5:R-:W-:Y:S02]  /*3980*/  PRMT R22, R13, 0x7632, R22 ;  /* 0x000076320d167816 */ /* 0x020fe40000000016 */
[----:B------:R-:W-:Y:S02]  /*3990*/  ISETP.GE.AND P1, PT, R23, UR18, PT ;  /* 0x0000001217007c0c */ /* 0x000fe4000bf26270 */
[----:B------:R-:W-:Y:S02]  /*39a0*/  IADD3 R23, R5, -0x6, RZ ;  /* 0xfffffffa05177810 */ /* 0x000fe40007ffe0ff */
[----:B------:R-:W-:Y:S02]  /*39b0*/  SEL R22, R22, RZ, !P4 ;  /* 0x000000ff16167207 */ /* 0x000fe40006000000 */
[----:B------:R-:W-:Y:S01]  /*39c0*/  ISETP.GE.AND P4, PT, R23, UR18, PT ;  /* 0x0000001217007c0c */ /* 0x000fe2000bf86270 */
[----:B------:R-:W-:Y:S01]  /*39d0*/  VIADD R23, R5, 0xfffffff9 ;  /* 0xfffffff905177836 */ /* 0x000fe20000000000 */
[----:B------:R-:W-:-:S02]  /*39e0*/  SEL R13, R13, RZ, !P3 ;  /* 0x000000ff0d0d7207 */ /* 0x000fc40005800000 */
[C---:B------:R-:W-:Y:S02]  /*39f0*/  PRMT R33, R14.reuse, 0x7632, R33 ;  /* 0x000076320e217816 */ /* 0x040fe40000000021 */
[--C-:B------:R-:W-:Y:S02]  /*3a00*/  PRMT R13, R13, 0x5410, R22.reuse ;  /* 0x000054100d0d7816 */ /* 0x100fe40000000016 */
[----:B------:R-:W-:Y:S02]  /*3a10*/  ISETP.GE.AND P3, PT, R23, UR18, PT ;  /* 0x0000001217007c0c */ /* 0x000fe4000bf66270 */
        /* <DEDUP_REMOVED lines=11> */
.L_x_24159:
[----:B------:R-:W-:Y:S05]  /*3ad0*/  BSYNC B1 ;  /* 0x0000000000017941 */ /* 0x000fea0003800000 */
.L_x_24158:
[----:B-----5:R-:W-:Y:S01]  /*3ae0*/  HMUL2 R13, R20, R13 ;  /* 0x0000000d140d7232 */ /* 0x020fe20000000000 */
[----:B------:R-:W-:Y:S01]  /*3af0*/  F2FP.F16.F32.PACK_AB R16, R17, R16 ;  /* 0x000000101110723e */ /* 0x000fe200000000ff */
[----:B------:R-:W-:Y:S01]  /*3b00*/  BSSY B1, `(.L_x_24160) ;  /* 0x000002b000017945 */ /* 0x000fe20003800000 */
[----:B------:R-:W-:-:S03]  /*3b10*/  F2FP.F16.F32.PACK_AB R18, R19, R18 ;  /* 0x000000121312723e */ /* 0x000fc600000000ff */
[----:B------:R-:W-:Y:S01]  /*3b20*/  HFMA2.MMA R12, R21, R12, R13 ;  /* 0x0000000c150c7235 */ /* 0x000fe2000000000d */
[----:B------:R-:W-:-:S09]  /*3b30*/  IMAD.MOV.U32 R13, RZ, RZ, R16 ;  /* 0x000000ffff0d7224 */ /* 0x000fd200078e0010 */
[----:B------:R-:W-:Y:S01]  /*3b40*/  HFMA2 R14, R13, R14, R12 ;  /* 0x0000000e0d0e7231 */ /* 0x000fe2000000000c */
[----:B------:R-:W-:-:S06]  /*3b50*/  MOV R12, R18 ;  /* 0x00000012000c7202 */ /* 0x000fcc0000000f00 */
        /* <DEDUP_REMOVED lines=8> */
[----:B------:R-:W-:Y:S01]  /*3be0*/  VIADD R15, R5, 0xfffffffa ;  /* 0xfffffffa050f7836 */ /* 0x000fe20000000000 */
[----:B------:R-:W-:Y:S01]  /*3bf0*/  PRMT R18, R11, 0x7632, R18 ;  /* 0x000076320b127816 */ /* 0x000fe20000000012 */
[C---:B------:R-:W-:Y:S01]  /*3c00*/  VIADD R17, R5.reuse, 0xffffffff ;  /* 0xffffffff05117836 */ /* 0x040fe20000000000 */
[----:B------:R-:W-:Y:S01]  /*3c10*/  ISETP.GE.AND P6, PT, R14, UR18, PT ;  /* 0x000000120e007c0c */ /* 0x000fe2000bfc6270 */
[----:B------:R-:W-:Y:S01]  /*3c20*/  VIADD R14, R5, 0xfffffffc ;  /* 0xfffffffc050e7836 */ /* 0x000fe20000000000 */
[----:B------:R-:W-:Y:S01]  /*3c30*/  ISETP.GE.AND P2, PT, R15, UR18, PT ;  /* 0x000000120f007c0c */ /* 0x000fe2000bf46270 */
[C---:B------:R-:W-:Y:S01]  /*3c40*/  VIADD R15, R5.reuse, 0xfffffffd ;  /* 0xfffffffd050f7836 */ /* 0x040fe20000000000 */
[----:B------:R-:W-:Y:S02]  /*3c50*/  ISETP.GE.AND P5, PT, R16, UR18, PT ;  /* 0x0000001210007c0c */ /* 0x000fe4000bfa6270 */
[----:B------:R-:W-:-:S02]  /*3c60*/  IADD3 R16, R5, -0x2, RZ ;  /* 0xfffffffe05107810 */ /* 0x000fc40007ffe0ff */
[----:B------:R-:W-:Y:S02]  /*3c70*/  ISETP.GE.AND P1, PT, R14, UR18, PT ;  /* 0x000000120e007c0c */ /* 0x000fe4000bf26270 */
[----:B------:R-:W-:Y:S02]  /*3c80*/  ISETP.GE.AND P4, PT, R15, UR18, PT ;  /* 0x000000120f007c0c */ /* 0x000fe4000bf86270 */
[----:B------:R-:W-:Y:S02]  /*3c90*/  ISETP.GE.AND P3, PT, R17, UR18, PT ;  /* 0x0000001211007c0c */ /* 0x000fe4000bf66270 */
        /* <DEDUP_REMOVED lines=17> */
.L_x_24161:
[----:B------:R-:W-:Y:S05]  /*3db0*/  BSYNC B1 ;  /* 0x0000000000017941 */ /* 0x000fea0003800000 */
.L_x_24160:
[----:B------:R-:W-:Y:S01]  /*3dc0*/  HMUL2 R9, R20, R9 ;  /* 0x0000000914097232 */ /* 0x000fe20000000000 */
[----:B------:R-:W-:Y:S01]  /*3dd0*/  IADD3 R26, P0, R26, 0x10, RZ ;  /* 0x000000101a1a7810 */ /* 0x000fe20007f1e0ff */
[----:B------:R-:W-:Y:S01]  /*3de0*/  VIADD R5, R5, 0x40 ;  /* 0x0000004005057836 */ /* 0x000fe20000000000 */
[----:B------:R-:W-:Y:S01]  /*3df0*/  IADD3 R4, R4, 0x4, RZ ;  /* 0x0000000404047810 */ /* 0x000fe20007ffe0ff */
[----:B------:R-:W-:Y:S01]  /*3e00*/  HFMA2 R9, R21, R8, R9 ;  /* 0x0000000815097231 */ /* 0x000fe20000000009 */
[----:B------:R-:W-:Y:S01]  /*3e10*/  IADD3.X R25, RZ, R25, RZ, P0, !PT ;  /* 0x00000019ff197210 */ /* 0x000fe200007fe4ff */
[----:B------:R-:W-:Y:S01]  /*3e20*/  VIADD R32, R32, 0xfffffffc ;  /* 0xfffffffc20207836 */ /* 0x000fe20000000000 */
[----:B------:R-:W-:Y:S01]  /*3e30*/  ISETP.GE.AND P0, PT, R4, UR20, PT ;  /* 0x0000001404007c0c */ /* 0x000fe2000bf06270 */
        /* <DEDUP_REMOVED lines=8> */
.L_x_24157:
[----:B------:R-:W-:Y:S05]  /*3ec0*/  BSYNC B0 ;  /* 0x0000000000007941 */ /* 0x000fea0003800000 */
.L_x_24156:
[----:B------:R-:W4:Y:S01]  /*3ed0*/  S2UR UR6, SR_CgaCtaId ;  /* 0x00000000000679c3 */ /* 0x000f220000008800 */
[----:B------:R-:W5:Y:S01]  /*3ee0*/  SHFL.BFLY PT, R3, R28, 0x1, 0x1f ;  /* 0x0c201f001c037f89 */ /* 0x000f6200000e0000 */
[C---:B------:R-:W-:Y:S01]  /*3ef0*/  LOP3.LUT R4, R0.reuse, 0x1, RZ, 0xc0, !PT ;  /* 0x0000000100047812 */ /* 0x040fe200078ec0ff */
[----:B------:R-:W-:Y:S01]  /*3f00*/  UMOV UR5, 0x400 ;  /* 0x0000040000057882 */ /* 0x000fe20000000000 */
[----:B0--3--:R-:W-:Y:S01]  /*3f10*/  LEA.HI R5, R0, R0, RZ, 0x1 ;  /* 0x0000000000057211 */ /* 0x009fe200078f08ff */
[----:B------:R-:W0:Y:S03]  /*3f20*/  SHFL.BFLY PT, R2, R27, 0x1, 0x1f ;  /* 0x0c201f001b027f89 */ /* 0x000e2600000e0000 */
[----:B------:R-:W-:Y:S01]  /*3f30*/  BAR.SYNC.DEFER_BLOCKING 0x0 ;  /* 0x0000000000007b1d */ /* 0x000fe20000010000 */
[----:B------:R-:W-:Y:S01]  /*3f40*/  ISETP.NE.AND P2, PT, R4, RZ, PT ;  /* 0x000000ff0400720c */ /* 0x000fe20003f45270 */
[----:B------:R-:W-:Y:S01]  /*3f50*/  UIADD3 UR5, UR5, 0x60, URZ ;  /* 0x0000006005057890 */ /* 0x000fe2000fffe03f */
[C---:B------:R-:W-:Y:S01]  /*3f60*/  LOP3.LUT R4, R7.reuse, 0xffffffc0, RZ, 0xc0, !PT ;  /* 0xffffffc007047812 */ /* 0x040fe200078ec0ff */
[----:B------:R-:W-:Y:S01]  /*3f70*/  VIADD R0, R7, 0x1f ;  /* 0x0000001f07007836 */ /* 0x000fe20000000000 */
[----:B------:R-:W-:Y:S01]  /*3f80*/  SHF.R.S32.HI R5, RZ, 0x1, R5 ;  /* 0x00000001ff057819 */ /* 0x000fe20000011405 */
[----:B------:R-:W-:Y:S01]  /*3f90*/  BSSY B0, `(.L_x_24163) ;  /* 0x0000014000007945 */ /* 0x000fe20003800000 */
[----:B------:R-:W-:-:S02]  /*3fa0*/  ISETP.NE.OR P5, PT, R4, 0x40, P2 ;  /* 0x000000400400780c */ /* 0x000fc400017a5670 */
[C---:B------:R-:W-:Y:S01]  /*3fb0*/  ISETP.GT.OR P0, PT, R7.reuse, 0x3f, P2 ;  /* 0x0000003f0700780c */ /* 0x040fe20001704670 */
[----:B------:R-:W-:Y:S01]  /*3fc0*/  IMAD R6, R6, 0x20, R5 ;  /* 0x0000002006067824 */ /* 0x000fe200078e0205 */
[----:B------:R-:W-:Y:S02]  /*3fd0*/  ISETP.GT.U32.AND P3, PT, R0, 0x3e, PT ;  /* 0x0000003e0000780c */ /* 0x000fe40003f64070 */
[----:B------:R-:W-:Y:S01]  /*3fe0*/  LOP3.LUT R0, R7, 0xffffffe0, RZ, 0xc0, !PT ;  /* 0xffffffe007007812 */ /* 0x000fe200078ec0ff */
[----:B----4-:R-:W-:Y:S01]  /*3ff0*/  ULEA UR5, UR6, UR5, 0x18 ;  /* 0x0000000506057291 */ /* 0x010fe2000f8ec03f */
[----:B-----5:R-:W-:Y:S01]  /*4000*/  FADD.FTZ R3, R3, R28 ;  /* 0x0000001c03037221 */ /* 0x020fe20000010000 */
[----:B------:R-:W-:Y:S02]  /*4010*/  ISETP.GT.OR P1, PT, R7, 0x1f, P2 ;  /* 0x0000001f0700780c */ /* 0x000fe40001724670 */
[----:B------:R-:W-:Y:S01]  /*4020*/  ISETP.NE.OR P4, PT, R0, 0x20, P2 ;  /* 0x000000200000780c */ /* 0x000fe20001785670 */
[----:B0-----:R-:W-:Y:S01]  /*4030*/  FADD.FTZ R2, R2, R27 ;  /* 0x0000001b02027221 */ /* 0x001fe20000010000 */
[----:B------:R-:W-:-:S05]  /*4040*/  LEA R6, R6, UR5, 0x2 ;  /* 0x0000000506067c11 */ /* 0x000fca000f8e10ff */
[----:B------:R0:W-:Y:S04]  /*4050*/  @!P5 STS [R6+-0x100], R3 ;  /* 0xffff00030600d388 */ /* 0x0001e80000000800 */
[----:B------:R0:W-:Y:S01]  /*4060*/  @!P5 STS [R6+-0xc0], R2 ;  /* 0xffff40020600d388 */ /* 0x0001e20000000800 */
[----:B------:R-:W-:Y:S06]  /*4070*/  BAR.SYNC.DEFER_BLOCKING 0x0 ;  /* 0x0000000000007b1d */ /* 0x000fec0000010000 */
[----:B------:R-:W-:Y:S05]  /*4080*/  @P0 BRA `(.L_x_24164) ;  /* 0x0000000000100947 */ /* 0x000fea0003800000 */
[----:B------:R-:W0:Y:S04]  /*4090*/  LDS R0, [R6] ;  /* 0x0000000006007984 */ /* 0x000e280000000800 */
[----:B------:R-:W3:Y:S01]  /*40a0*/  @!P2 LDS R7, [R6+0x40] ;  /* 0x000040000607a984 */ /* 0x000ee20000000800 */
[----:B0-----:R-:W-:Y:S01]  /*40b0*/  FADD.FTZ R3, R3, R0 ;  /* 0x0000000003037221 */ /* 0x001fe20000010000 */
[----:B---3--:R-:W-:-:S07]  /*40c0*/  @!P2 FADD.FTZ R2, R2, R7 ;  /* 0x000000070202a221 */ /* 0x008fce0000010000 */
.L_x_24164:
[----:B------:R-:W-:Y:S05]  /*40d0*/  BSYNC B0 ;  /* 0x0000000000007941 */ /* 0x000fea0003800000 */
.L_x_24163:
[----:B------:R-:W-:Y:S06]  /*40e0*/  BAR.SYNC.DEFER_BLOCKING 0x0 ;  /* 0x0000000000007b1d */ /* 0x000fec0000010000 */
[----:B------:R-:W-:Y:S01]  /*40f0*/  BSSY B0, `(.L_x_24165) ;  /* 0x0000009000007945 */ /* 0x000fe20003800000 */
[----:B------:R3:W-:Y:S04]  /*4100*/  @!P4 STS [R6+-0x80], R3 ;  /* 0xffff80030600c388 */ /* 0x0007e80000000800 */
[----:B------:R3:W-:Y:S01]  /*4110*/  @!P4 STS [R6+-0x40], R2 ;  /* 0xffffc0020600c388 */ /* 0x0007e20000000800 */
[----:B------:R-:W-:Y:S06]  /*4120*/  BAR.SYNC.DEFER_BLOCKING 0x0 ;  /* 0x0000000000007b1d */ /* 0x000fec0000010000 */
[----:B------:R-:W-:Y:S05]  /*4130*/  @P1 BRA `(.L_x_24166) ;  /* 0x0000000000101947 */ /* 0x000fea0003800000 */
[----:B------:R-:W0:Y:S04]  /*4140*/  LDS R0, [R6] ;  /* 0x0000000006007984 */ /* 0x000e280000000800 */
[----:B------:R-:W4:Y:S01]  /*4150*/  @!P2 LDS R7, [R6+0x40] ;  /* 0x000040000607a984 */ /* 0x000f220000000800 */
[----:B0--3--:R-:W-:Y:S01]  /*4160*/  FADD.FTZ R3, R3, R0 ;  /* 0x0000000003037221 */ /* 0x009fe20000010000 */
[----:B----4-:R-:W-:-:S07]  /*4170*/  @!P2 FADD.FTZ R2, R2, R7 ;  /* 0x000000070202a221 */ /* 0x010fce0000010000 */
.L_x_24166:
[----:B------:R-:W-:Y:S05]  /*4180*/  BSYNC B0 ;  /* 0x0000000000007941 */ /* 0x000fea0003800000 */
.L_x_24165:
[----:B------:R-:W-:Y:S06]  /*4190*/  BAR.SYNC.DEFER_BLOCKING 0x0 ;  /* 0x0000000000007b1d */ /* 0x000fec0000010000 */
[----:B------:R-:W-:Y:S05]  /*41a0*/  @P3 EXIT ;  /* 0x000000000000394d */ /* 0x000fea0003800000 */
[----:B------:R-:W4:Y:S01]  /*41b0*/  S2UR UR5, SR_CTAID.Y ;  /* 0x00000000000579c3 */ /* 0x000f220000002600 */
[----:B------:R-:W-:-:S07]  /*41c0*/  USHF.R.S32.HI UR9, URZ, 0x1f, UR4 ;  /* 0x0000001f3f097899 */ /* 0x000fce0008011404 */
[----:B------:R-:W5:Y:S01]  /*41d0*/  S2UR UR6, SR_CTAID.X ;  /* 0x00000000000679c3 */ /* 0x000f620000002500 */
[----:B----4-:R-:W-:-:S04]  /*41e0*/  UIMAD UR5, UR5, UR17, URZ ;  /* 0x00000011050572a4 */ /* 0x010fc8000f8e023f */
[----:B------:R-:W-:Y:S02]  /*41f0*/  UIMAD UR5, UR5, UR16, URZ ;  /* 0x00000010050572a4 */ /* 0x000fe4000f8e023f */
[----:B-----5:R-:W-:Y:S02]  /*4200*/  UIMAD UR6, UR16, UR6, URZ ;  /* 0x00000006100672a4 */ /* 0x020fe4000f8e023f */
[----:B------:R-:W-:Y:S02]  /*4210*/  USHF.L.U32 UR5, UR5, 0x5, URZ ;  /* 0x0000000505057899 */ /* 0x000fe4000800063f */
[----:B------:R-:W-:Y:S02]  /*4220*/  USHF.L.U32 UR6, UR6, 0x5, URZ ;  /* 0x0000000506067899 */ /* 0x000fe4000800063f */
[----:B------:R-:W-:Y:S02]  /*4230*/  USHF.R.S32.HI UR7, URZ, 0x1f, UR5 ;  /* 0x0000001f3f077899 */ /* 0x000fe40008011405 */
[----:B------:R-:W-:-:S02]  /*4240*/  USHF.R.S32.HI UR8, URZ, 0x1f, UR6 ;  /* 0x0000001f3f087899 */ /* 0x000fc40008011406 */
[----:B------:R-:W-:-:S04]  /*4250*/  UIADD3 UR5, UP0, UP1, UR5, UR6, UR4 ;  /* 0x0000000605057290 */ /* 0x000fc8000f91e004 */
[----:B------:R-:W-:Y:S01]  /*4260*/  UIADD3.X UR7, UR7, UR8, UR9, UP0, UP1 ;  /* 0x0000000807077290 */ /* 0x000fe200087e2409 */
[----:B------:R-:W-:Y:S11]  /*4270*/  @P2 EXIT ;  /* 0x000000000000294d */ /* 0x000ff60003800000 */
[C---:B------:R-:W-:Y:S01]  /*4280*/  IADD3 R4, R5.reuse, 0x10, RZ ;  /* 0x0000001005047810 */ /* 0x040fe20007ffe0ff */
[----:B------:R-:W-:Y:S01]  /*4290*/  ULDC.64 UR8, c[0x0][0x220] ;  /* 0x0000880000087ab9 */ /* 0x000fe20000000a00 */
[C---:B------:R-:W-:Y:S02]  /*42a0*/  IADD3 R7, P0, R5.reuse, UR5, RZ ;  /* 0x0000000505077c10 */ /* 0x040fe4000ff1e0ff */
[----:B0--3--:R-:W-:Y:S02]  /*42b0*/  IADD3 R6, P1, R4, UR5, RZ ;  /* 0x0000000504067c10 */ /* 0x009fe4000ff3e0ff */
[----:B--2---:R-:W-:Y:S02]  /*42c0*/  LEA.HI.X.SX32 R8, R5, UR7, 0x1, P0 ;  /* 0x0000000705087c11 */ /* 0x004fe400080f0eff */
[----:B------:R-:W-:Y:S02]  /*42d0*/  F2FP.F16.F32.PACK_AB R0, R2, R3 ;  /* 0x000000030200723e */ /* 0x000fe400000000ff */
[----:B------:R-:W-:-:S02]  /*42e0*/  LEA.HI.X.SX32 R5, R4, UR7, 0x1, P1 ;  /* 0x0000000704057c11 */ /* 0x000fc400088f0eff */
[C---:B------:R-:W-:Y:S02]  /*42f0*/  LEA R2, P0, R7.reuse, UR8, 0x1 ;  /* 0x0000000807027c11 */ /* 0x040fe4000f8008ff */
[C---:B------:R-:W-:Y:S02]  /*4300*/  LEA R4, P1, R6.reuse, UR8, 0x1 ;  /* 0x0000000806047c11 */ /* 0x040fe4000f8208ff */
[----:B------:R-:W-:Y:S02]  /*4310*/  LEA.HI.X R3, R7, UR9, R8, 0x1, P0 ;  /* 0x0000000907037c11 */ /* 0x000fe400080f0c08 */
[----:B------:R-:W-:Y:S02]  /*4320*/  LEA.HI.X R5, R6, UR9, R5, 0x1, P1 ;  /* 0x0000000906057c11 */ /* 0x000fe400088f0c05 */
[----:B------:R-:W-:Y:S01]  /*4330*/  PRMT R6, R0, 0x7632, R6 ;  /* 0x0000763200067816 */ /* 0x000fe20000000006 */
[----:B------:R-:W-:Y:S04]  /*4340*/  STG.E.U16 desc[UR12][R2.64], R0 ;  /* 0x0000000002007986 */ /* 0x000fe8000c10150c */
[----:B------:R-:W-:Y:S01]  /*4350*/  STG.E.U16 desc[UR12][R4.64], R6 ;  /* 0x0000000604007986 */ /* 0x000fe2000c10150c */
[----:B------:R-:W-:Y:S05]  /*4360*/  EXIT ;  /* 0x000000000000794d */ /* 0x000fea0003800000 */
.L_x_24129:
        /* <DEDUP_REMOVED lines=8> */
.L_x_24168:
[----:B------:R-:W-:Y:S05]  /*43f0*/  BSYNC B1 ;  /* 0x0000000000017941 */ /* 0x000fea0003800000 */
.L_x_24167:
[----:B------:R-:W-:Y:S01]  /*4400*/  IMAD.MOV.U32 R8, RZ, RZ, R11 ;  /* 0x000000ffff087224 */ /* 0x000fe200078e000b */
[----:B------:R-:W-:Y:S06]  /*4410*/  BRA `(.L_x_24169) ;  /* 0xffffffd0002c7947 */ /* 0x000fec000383ffff */
.L_x_24133:
        /* <DEDUP_REMOVED lines=8> */
.L_x_24171:
[----:B------:R-:W-:Y:S05]  /*44a0*/  BSYNC B0 ;  /* 0x0000000000007941 */ /* 0x000fea0003800000 */
.L_x_24170:
[----:B------:R-:W-:Y:S01]  /*44b0*/  IMAD.MOV.U32 R10, RZ, RZ, R11 ;  /* 0x000000ffff0a7224 */ /* 0x000fe200078e000b */
[----:B------:R-:W-:Y:S01]  /*44c0*/  HFMA2.MMA R14, -RZ, RZ, 0, 4.76837158203125e-07 ;  /* 0x00000008ff0e7435 */ /* 0x000fe200000001ff */
[----:B------:R-:W-:Y:S01]  /*44d0*/  IMAD.MOV.U32 R15, RZ, RZ, 0x1f ;  /* 0x0000001fff0f7424 */ /* 0x000fe200078e00ff */
[----:B------:R-:W-:Y:S02]  /*44e0*/  MOV R13, 0xffffffff ;  /* 0xffffffff000d7802 */ /* 0x000fe40000000f00 */
[----:B------:R-:W-:-:S07]  /*44f0*/  FMNMX.FTZ R10, R10, R5, !PT ;  /* 0x000000050a0a7209 */ /* 0x000fce0007810000 */
[----:B------:R-:W-:Y:S05]  /*4500*/  WARPSYNC.COLLECTIVE R13, `(.L_x_24172) ;  /* 0x000000000d087348 */ /* 0x000fea0003c00000 */
[----:B------:R0:W1:Y:S02]  /*4510*/  SHFL.BFLY P0, R11, R10, R14, R15 ;  /* 0x0c00000e0a0b7389 */ /* 0x000064000000000f */
[----:B01----:R-:W-:Y:S01]  /*4520*/  ENDCOLLECTIVE ;  /* 0x000000000000791b */ /* 0x003fe20003800000 */
.L_x_24172:
[----:B------:R-:W-:Y:S02]  /*4530*/  IMAD.MOV.U32 R14, RZ, RZ, 0x4 ;  /* 0x00000004ff0e7424 */ /* 0x000fe400078e00ff */
[----:B------:R-:W-:-:S05]  /*4540*/  IMAD.MOV.U32 R9, RZ, RZ, R11 ;  /* 0x000000ffff097224 */ /* 0x000fca00078e000b */
[----:B------:R-:W-:-:S04]  /*4550*/  FMNMX.FTZ R9, R10, R9, !PT ;  /* 0x000000090a097209 */ /* 0x000fc80007810000 */
[----:B------:R-:W-:-:S07]  /*4560*/  MOV R10, R9 ;  /* 0x00000009000a7202 */ /* 0x000fce0000000f00 */
[----:B------:R-:W-:Y:S05]  /*4570*/  WARPSYNC.COLLECTIVE R13, `(.L_x_24173) ;  /* 0x000000000d087348 */ /* 0x000fea0003c00000 */
[----:B------:R0:W1:Y:S02]  /*4580*/  SHFL.BFLY P0, R11, R10, R14, R15 ;  /* 0x0c00000e0a0b7389 */ /* 0x000064000000000f */
[----:B01----:R-:W-:Y:S01]  /*4590*/  ENDCOLLECTIVE ;  /* 0x000000000000791b */ /* 0x003fe20003800000 */
.L_x_24173:
[----:B------:R-:W-:Y:S01]  /*45a0*/  HFMA2.MMA R14, -RZ, RZ, 0, 1.1920928955078125e-07 ;  /* 0x00000002ff0e7435 */ /* 0x000fe200000001ff */
[----:B------:R-:W-:-:S04]  /*45b0*/  MOV R12, R11 ;  /* 0x0000000b000c7202 */ /* 0x000fc80000000f00 */
[----:B------:R-:W-:-:S05]  /*45c0*/  FMNMX.FTZ R12, R9, R12, !PT ;  /* 0x0000000c090c7209 */ /* 0x000fca0007810000 */
[----:B------:R-:W-:-:S07]  /*45d0*/  IMAD.MOV.U32 R10, RZ, RZ, R12 ;  /* 0x000000ffff0a7224 */ /* 0x000fce00078e000c */
[----:B------:R-:W-:Y:S05]  /*45e0*/  WARPSYNC.COLLECTIVE R13, `(.L_x_24174) ;  /* 0x000000000d087348 */ /* 0x000fea0003c00000 */
[----:B------:R0:W1:Y:S02]  /*45f0*/  SHFL.BFLY P0, R11, R10, R14, R15 ;  /* 0x0c00000e0a0b7389 */ /* 0x000064000000000f */
[----:B01----:R-:W-:Y:S01]  /*4600*/  ENDCOLLECTIVE ;  /* 0x000000000000791b */ /* 0x003fe20003800000 */
.L_x_24174:
[----:B------:R-:W-:Y:S05]  /*4610*/  BRA `(.L_x_24175) ;  /* 0xffffffd000707947 */ /* 0x000fea000383ffff */
.L_x_24176:
        /* <DEDUP_REMOVED lines=14> */
.L_x_29982:


//--------------------- .text._ZN4vllm25paged_attention_v2_kernelIttLi256ELi16ELi128ELNS_18Fp8KVCacheDataTypeE0ELb1ELi512EEEvPfS2_PT_PKS3_PKT0_S9_ifPKiSB_iPKfiiiSD_SD_iiiii --------------------------
	.section	.text._ZN4vllm25paged_attention_v2_kernelIttLi256ELi16ELi128ELNS_18Fp8KVCacheDataTypeE0ELb1ELi512EEEvPfS2_PT_PKS3_PKT0_S9_ifPKiSB_iPKfiiiSD_SD_iiiii,"ax",@progbits
	.align	128
        .global         _ZN4vllm25paged_attention_v2_kernelIttLi256ELi16ELi128ELNS_18Fp8KVCacheDataTypeE0ELb1ELi512EEEvPfS2_PT_PKS3_PKT0_S9_ifPKiSB_iPKfiiiSD_SD_iiiii
        .type           _ZN4vllm25paged_attention_v2_kernelIttLi256ELi16ELi128ELNS_18Fp8KVCacheDataTypeE0ELb1ELi512EEEvPfS2_PT_PKS3_PKT0_S9_ifPKiSB_iPKfiiiSD_SD_iiiii,@function
        .size           _ZN4vllm25paged_attention_v2_kernelIttLi256ELi16ELi128ELNS_18Fp8KVCacheDataTypeE0ELb1ELi512EEEvPfS2_PT_PKS3_PKT0_S9_ifPKiSB_iPKfiiiSD_SD_iiiii,(.L_x_29983 - _ZN4vllm25paged_attention_v2_kernelIttLi256ELi16ELi128ELNS_18Fp8KVCacheDataTypeE0ELb1ELi512EEEvPfS2_PT_PKS3_PKT0_S9_ifPKiSB_iPKfiiiSD_SD_iiiii)
        .other          _ZN4vllm25paged_attention_v2_kernelIttLi256ELi16ELi128ELNS_18Fp8KVCacheDataTypeE0ELb1ELi512EEEvPfS2_PT_PKS3_PKT0_S9_ifPKiSB_iPKfiiiSD_SD_iiiii,@"STO_CUDA_ENTRY STV_DEFAULT"
_ZN4vllm25paged_attention_v2_kernelIttLi256ELi16ELi128ELNS_18Fp8KVCacheDataTypeE0ELb1ELi512EEEvPfS2_PT_PKS3_PKT0_S9_ifPKiSB_iPKfiiiSD_SD_iiiii:
.text._ZN4vllm25paged_attention_v2_kernelIttLi256ELi16ELi128ELNS_18Fp8KVCacheDataTypeE0ELb1ELi512EEEvPfS2_PT_PKS3_PKT0_S9_ifPKiSB_iPKfiiiSD_SD_iiiii:
        /* <DEDUP_REMOVED lines=72> */
[----:B------:R-:W-:Y:S01]  /*0480*/  IMAD.HI.U32 R3, R3, R7, R2 ;  /* 0x0000000703037227 */ /* 0x000fe200078e0002 */
[----:B-1----:R-:W-:-:S03]  /*0490*/  LEA.HI R2, R27, R27, RZ, 0x1 ;  /* 0x0000001b1b027211 */ /* 0x002fc600078f08ff */
[----:B------:R-:W-:Y:S01]  /*04a0*/  IMAD.MOV R7, RZ, RZ, -R8 ;  /* 0x000000ffff077224 */ /* 0x000fe200078e0a08 */
[----:B------:R-:W-:Y:S01]  /*04b0*/  LOP3.LUT R144, R2, 0xfffffffe, RZ, 0xc0, !PT ;  /* 0xfffffffe02907812 */ /* 0x000fe200078ec0ff */
[----:B------:R-:W-:Y:S01]  /*04c0*/  IMAD.HI.U32 R26, R3, R4, RZ ;  /* 0x00000004031a7227 */ /* 0x000fe200078e00ff */
[----:B------:R-:W-:-:S03]  /*04d0*/  SHF.R.S32.HI R142, RZ, 0x1, R2 ;  /* 0x00000001ff8e7819 */ /* 0x000fc60000011402 */
[----:B------:R-:W-:Y:S02]  /*04e0*/  IMAD R0, R26, R7, R4 ;  /* 0x000000071a007224 */ /* 0x000fe400078e0204 */
[----:B------:R-:W-:-:S03]  /*04f0*/  IMAD.IADD R144, R27, 0x1, -R144 ;  /* 0x000000011b907824 */ /* 0x000fc600078e0a90 */
[----:B------:R-:W-:-:S13]  /*0500*/  ISETP.GT.U32.AND P1, PT, R5, R0, PT ;  /* 0x000000000500720c */ /* 0x000fda0003f24070 */
        /* <DEDUP_REMOVED lines=43> */
.L_x_24181:
[----:B------:R-:W-:Y:S01]  /*07c0*/  MOV R2, R11 ;  /* 0x0000000b00027202 */ /* 0x000fe20000000f00 */
        /* <DEDUP_REMOVED lines=10> */
.L_x_24180:
[----:B------:R-:W-:Y:S05]  /*0870*/  BSYNC B1 ;  /* 0x0000000000017941 */ /* 0x000fea0003800000 */
.L_x_24179:
        /* <DEDUP_REMOVED lines=14> */
.L_x_24182:
        /* <DEDUP_REMOVED lines=17> */
.L_x_24178:
[----:B------:R-:W-:Y:S05]  /*0a70*/  BSYNC B0 ;  /* 0x0000000000007941 */ /* 0x000fea0003800000 */
.L_x_24177:
[----:B------:R-:W0:Y:S01]  /*0a80*/  LDC R7, c[0x0][0x294] ;  /* 0x0000a500ff077b82 */ /* 0x000e220000000800 */
[----:B------:R-:W-:Y:S01]  /*0a90*/  UIADD3 UR5, UR16, -0x1, URZ ;  /* 0xffffffff10057890 */ /* 0x000fe2000fffe03f */
[----:B------:R-:W1:Y:S01]  /*0aa0*/  S2R R141, SR_CTAID.Z ;  /* 0x00000000008d7919 */ /* 0x000e620000002700 */
[----:B------:R-:W-:Y:S01]  /*0ab0*/  ULDC UR19, c[0x0][0x26c] ;  /* 0x00009b0000137ab9 */ /* 0x000fe20000000800 */
[----:B------:R-:W-:Y:S01]  /*0ac0*/  ULDC UR18, c[0x0][0x244] ;  /* 0x0000910000127ab9 */ /* 0x000fe20000000800 */
[----:B------:R-:W-:Y:S01]  /*0ad0*/  ULDC.64 UR12, c[0x0][0x248] ;  /* 0x00009200000c7ab9 */ /* 0x000fe20000000a00 */
[----:B------:R-:W-:Y:S01]  /*0ae0*/  ULDC.64 UR14, c[0x0][0x230] ;  /* 0x00008c00000e7ab9 */ /* 0x000fe20000000a00 */
[----:B------:R-:W-:Y:S01]  /*0af0*/  IMAD.U32 R6, RZ, RZ, UR5 ;  /* 0x00000005ff067e24 */ /* 0x000fe2000f8e00ff */
[----:B------:R-:W-:Y:S01]  /*0b00*/  BSSY B0, `(.L_x_24183) ;  /* 0x000042b000007945 */ /* 0x000fe20003800000 */
[----:B------:R-:W-:-:S03]  /*0b10*/  IMAD.MOV.U32 R139, RZ, RZ, -0x800001 ;  /* 0xff7fffffff8b7424 */ /* 0x000fc600078e00ff */
[----:B------:R-:W-:Y:S02]  /*0b20*/  IABS R6, R6 ;  /* 0x0000000600067213 */ /* 0x000fe40000000000 */
        /* <DEDUP_REMOVED lines=15> */
[C---:B------:R-:W-:Y:S01]  /*0c20*/  IMAD R2, R25.reuse, R4, R3 ;  /* 0x0000000419027224 */ /* 0x040fe200078e0203 */
[----:B------:R-:W-:Y:S04]  /*0c30*/  BAR.SYNC.DEFER_BLOCKING 0x0 ;  /* 0x0000000000007b1d */ /* 0x000fe80000010000 */
[----:B------:R-:W-:Y:S02]  /*0c40*/  ISETP.GT.U32.AND P1, PT, R25, R2, PT ;  /* 0x000000021900720c */ /* 0x000fe40003f24070 */
[----:B0-----:R-:W-:-:S11]  /*0c50*/  ISETP.GT.AND P3, PT, R5, -0x1, PT ;  /* 0xffffffff0500780c */ /* 0x001fd60003f64270 */
[----:B------:R-:W-:Y:S02]  /*0c60*/  @!P1 IMAD.IADD R2, R2, 0x1, -R25 ;  /* 0x0000000102029824 */ /* 0x000fe400078e0a19 */
[----:B------:R-:W-:Y:S01]  /*0c70*/  @!P1 VIADD R23, R23, 0x1 ;  /* 0x0000000117179836 */ /* 0x000fe20000000000 */
        /* <DEDUP_REMOVED lines=26> */
[C---:B------:R-:W-:Y:S01]  /*0e20*/  SHF.L.U32 R138, R144.reuse, 0x2, RZ ;  /* 0x00000002908a7819 */ /* 0x040fe200000006ff */
        /* <DEDUP_REMOVED lines=12> */
[----:B------:R-:W-:Y:S01]  /*0ef0*/  VIADD R36, R144, 0x12 ;  /* 0x0000001290247836 */ /* 0x000fe20000000000 */
[----:B------:R-:W-:Y:S01]  /*0f00*/  LOP3.LUT R3, R3, 0xfffffff0, RZ, 0xc0, !PT ;  /* 0xfffffff003037812 */ /* 0x000fe200078ec0ff */
[----:B------:R-:W-:Y:S01]  /*0f10*/  IMAD.IADD R135, R135, 0x1, -R6 ;  /* 0x0000000187877824 */ /* 0x000fe200078e0a06 */
[----:B------:R-:W-:Y:S01]  /*0f20*/  SHF.R.S32.HI R6, RZ, 0x1f, R127 ;  /* 0x0000001fff067819 */ /* 0x000fe2000001147f */
[----:B------:R-:W-:Y:S01]  /*0f30*/  IMAD.IADD R137, R137, 0x1, -R4 ;  /* 0x0000000189897824 */ /* 0x000fe200078e0a04 */
        /* <DEDUP_REMOVED lines=10> */
[----:B------:R-:W-:Y:S01]  /*0fe0*/  SHF.L.U32 R121, R36, 0x2, RZ ;  /* 0x0000000224797819 */ /* 0x000fe200000006ff */
[----:B------:R-:W-:Y:S01]  /*0ff0*/  IMAD.IADD R127, R127, 0x1, -R6 ;  /* 0x000000017f7f7824 */ /* 0x000fe200078e0a06 */
[----:B------:R-:W-:Y:S01]  /*1000*/  SHF.R.S32.HI R8, RZ, 0x1f, R133 ;  /* 0x0000001fff087819 */ /* 0x000fe20000011485 */
[----:B------:R-:W-:Y:S01]  /*1010*/  IMAD.IADD R129, R129, 0x1, -R4 ;  /* 0x0000000181817824 */ /* 0x000fe200078e0a04 */
[----:B------:R-:W-:Y:S01]  /*1020*/  SHF.R.S32.HI R6, RZ, 0x1f, R119 ;  /* 0x0000001fff067819 */ /* 0x000fe20000011477 */
[----:B------:R-:W-:Y:S01]  /*1030*/  IMAD.SHL.U32 R20, R37, 0x4, RZ ;  /* 0x0000000425147824 */ /* 0x000fe200078e00ff */
[----:B------:R-:W-:Y:S01]  /*1040*/  SHF.L.U32 R131, R28, 0x2, RZ ;  /* 0x000000021c837819 */ /* 0x000fe200000006ff */
[----:B------:R-:W-:Y:S01]  /*1050*/  VIADD R40, R144, 0x1a ;  /* 0x0000001a90287836 */ /* 0x000fe20000000000 */
[----:B------:R-:W-:Y:S01]  /*1060*/  SHF.R.S32.HI R4, RZ, 0x1f, R121 ;  /* 0x0000001fff047819 */ /* 0x000fe20000011479 */
[----:B------:R-:W-:Y:S01]  /*1070*/  IMAD.IADD R142, R142, 0x1, -R3 ;  /* 0x000000018e8e7824 */ /* 0x000fe200078e0a03 */
[----:B------:R-:W-:Y:S01]  /*1080*/  LEA.HI R8, R8, R133, RZ, 0x3 ;  /* 0x0000008508087211 */ /* 0x000fe200078f18ff */
[----:B------:R-:W-:Y:S01]  /*1090*/  IMAD.SHL.U32 R21, R38, 0x4, RZ ;  /* 0x0000000426157824 */ /* 0x000fe200078e00ff */
[----:B------:R-:W-:Y:S01]  /*10a0*/  LEA.HI R6, R6, R119, RZ, 0x3 ;  /* 0x0000007706067211 */ /* 0x000fe200078f18ff */
[----:B------:R-:W-:Y:S01]  /*10b0*/  VIADD R31, R144, 0x10 ;  /* 0x00000010901f7836 */ /* 0x000fe20000000000 */
[----:B------:R-:W-:Y:S01]  /*10c0*/  SHF.R.S32.HI R10, RZ, 0x1f, R131 ;  /* 0x0000001fff0a7819 */ /* 0x000fe20000011483 */
[----:B------:R-:W-:Y:S01]  /*10d0*/  IMAD.SHL.U32 R113, R40, 0x4, RZ ;  /* 0x0000000428717824 */ /* 0x000fe200078e00ff */
[----:B------:R-:W-:Y:S01]  /*10e0*/  LEA.HI R4, R4, R121, RZ, 0x3 ;  /* 0x0000007904047211 */ /* 0x000fe200078f18ff */
[----:B------:R-:W-:Y:S01]  /*10f0*/  IMAD.SHL.U32 R123, R31, 0x4, RZ ;  /* 0x000000041f7b7824 */ /* 0x000fe200078e00ff */
[----:B------:R-:W-:Y:S01]  /*1100*/  LOP3.LUT R8, R8, 0xfffffff8, RZ, 0xc0, !PT ;  /* 0xfffffff808087812 */ /* 0x000fe200078ec0ff */
[----:B------:R-:W-:Y:S01]  /*1110*/  VIADD R33, R144, 0x16 ;  /* 0x0000001690217836 */ /* 0x000fe20000000000 */
[----:B------:R-:W-:Y:S01]  /*1120*/  LOP3.LUT R6, R6, 0xfffffff8, RZ, 0xc0, !PT ;  /* 0xfffffff806067812 */ /* 0x000fe200078ec0ff */
[----:B------:R-:W-:Y:S01]  /*1130*/  VIADD R46, R144, 0x28 ;  /* 0x00000028902e7836 */ /* 0x000fe20000000000 */
[----:B------:R-:W-:Y:S01]  /*1140*/  LEA.HI R10, R10, R131, RZ, 0x3 ;  /* 0x000000830a0a7211 */ /* 0x000fe200078f18ff */
[----:B------:R-:W-:Y:S01]  /*1150*/  IMAD.IADD R133, R133, 0x1, -R8 ;  /* 0x0000000185857824 */ /* 0x000fe200078e0a08 */
[----:B------:R-:W-:Y:S01]  /*1160*/  LOP3.LUT R4, R4, 0xfffffff8, RZ, 0xc0, !PT ;  /* 0xfffffff804047812 */ /* 0x000fe200078ec0ff */
[----:B------:R-:W-:Y:S01]  /*1170*/  IMAD.IADD R119, R119, 0x1, -R6 ;  /* 0x0000000177777824 */ /* 0x000fe200078e0a06 */
[----:B------:R-:W-:Y:S01]  /*1180*/  SHF.L.U32 R125, R29, 0x2, RZ ;  /* 0x000000021d7d7819 */ /* 0x000fe200000006ff */
[----:B------:R-:W-:Y:S01]  /*1190*/  VIADD R44, R144, 0x24 ;  /* 0x00000024902c7836 */ /* 0x000fe20000000000 */
        /* <DEDUP_REMOVED lines=9> */
[----:B------:R-:W-:Y:S01]  /*1230*/  IMAD.SHL.U32 R15, R46, 0x4, RZ ;  /* 0x000000042e0f7824 */ /* 0x000fe200078e00ff */
[C---:B------:R-:W-:Y:S01]  /*1240*/  IADD3 R43, R144.reuse, 0x22, RZ ;  /* 0x00000022902b7810 */ /* 0x040fe20007ffe0ff */
        /* <DEDUP_REMOVED lines=9> */
[----:B------:R-:W-:Y:S01]  /*12e0*/  LOP3.LUT R3, R3, 0xfffffff8, RZ, 0xc0, !PT ;  /* 0xfffffff803037812 */ /* 0x000fe200078ec0ff */
[C---:B------:R-:W-:Y:S01]  /*12f0*/  VIADD R47, R144.reuse, 0x2a ;  /* 0x0000002a902f7836 */ /* 0x040fe20000000000 */
[----:B------:R-:W-:Y:S01]  /*1300*/  SHF.R.S32.HI R10, RZ, 0x1f, R123 ;  /* 0x0000001fff0a7819 */ /* 0x000fe2000001147b */
[----:B------:R-:W-:Y:S01]  /*1310*/  VIADD R39, R144, 0x20 ;  /* 0x0000002090277836 */ /* 0x000fe20000000000 */
[----:B------:R-:W-:Y:S01]  /*1320*/  LEA.HI R4, R4, R113, RZ, 0x3 ;  /* 0x0000007104047211 */ /* 0x000fe200078f18ff */
[----:B------:R-:W-:Y:S01]  /*1330*/  IMAD.IADD R20, R20, 0x1, -R3 ;  /* 0x0000000114147824 */ /* 0x000fe200078e0a03 */
[----:B------:R-:W-:Y:S01]  /*1340*/  LEA.HI R5, R5, R138, RZ, 0x3 ;  /* 0x0000008a05057211 */ /* 0x000fe200078f18ff */
[----:B------:R-:W-:Y:S01]  /*1350*/  VIADD R48, R144, 0x2c ;  /* 0x0000002c90307836 */ /* 0x000fe20000000000 */
        /* <DEDUP_REMOVED lines=9> */
[----:B------:R-:W-:Y:S01]  /*13f0*/  IMAD.SHL.U32 R19, R39, 0x4, RZ ;  /* 0x0000000427137824 */ /* 0x000fe200078e00ff */
        /* <DEDUP_REMOVED lines=8> */
[----:B------:R-:W-:Y:S01]  /*1480*/  SHF.R.S32.HI R6, RZ, 0x1f, R15 ;  /* 0x0000001fff067819 */ /* 0x000fe2000001140f */
[----:B------:R-:W-:Y:S01]  /*1490*/  IMAD.SHL.U32 R13, R48, 0x4, RZ ;  /* 0x00000004300d7824 */ /* 0x000fe200078e00ff */
[----:B------:R-:W-:Y:S01]  /*14a0*/  SHF.R.S32.HI R4, RZ, 0x1f, R17 ;  /* 0x0000001fff047819 */ /* 0x000fe20000011411 */
[----:B------:R-:W-:Y:S01]  /*14b0*/  IMAD.SHL.U32 R12, R49, 0x4, RZ ;  /* 0x00000004310c7824 */ /* 0x000fe200078e00ff */
[----:B------:R-:W-:Y:S01]  /*14c0*/  LEA.HI R8, R8, R117, RZ, 0x3 ;  /* 0x0000007508087211 */ /* 0x000fe200078f18ff */
[C---:B------:R-:W-:Y:S01]  /*14d0*/  VIADD R51, R144.reuse, 0x32 ;  /* 0x0000003290337836 */ /* 0x040fe20000000000 */
[----:B------:R-:W-:Y:S01]  /*14e0*/  SHF.R.S32.HI R5, RZ, 0x1f, R16 ;  /* 0x0000001fff057819 */ /* 0x000fe20000011410 */
[C---:B------:R-:W-:Y:S01]  /*14f0*/  VIADD R52, R144.reuse, 0x34 ;  /* 0x0000003490347836 */ /* 0x040fe20000000000 */
[----:B------:R-:W-:Y:S01]  /*1500*/  LOP3.LUT R3, R3, 0xfffffff8, RZ, 0xc0, !PT ;  /* 0xfffffff803037812 */ /* 0x000fe200078ec0ff */
[----:B------:R-:W-:Y:S01]  /*1510*/  VIADD R54, R144, 0x38 ;  /* 0x0000003890367836 */ /* 0x000fe20000000000 */
[----:B------:R-:W-:Y:S01]  /*1520*/  LEA.HI R6, R6, R15, RZ, 0x3 ;  /* 0x0000000f06067211 */ /* 0x000fe200078f18ff */
[----:B------:R-:W-:Y:S01]  /*1530*/  VIADD R53, R144, 0x36 ;  /* 0x0000003690357836 */ /* 0x000fe20000000000 */
[----:B------:R-:W-:Y:S01]  /*1540*/  SHF.R.S32.HI R10, RZ, 0x1f, R115 ;  /* 0x0000001fff0a7819 */ /* 0x000fe20000011473 */
[----:B------:R-:W-:Y:S01]  /*1550*/  IMAD.IADD R18, R18, 0x1, -R3 ;  /* 0x0000000112127824 */ /* 0x000fe200078e0a03 */
[----:B------:R-:W-:Y:S01]  /*1560*/  LEA.HI R4, R4, R17, RZ, 0x3 ;  /* 0x0000001104047211 */ /* 0x000fe200078f18ff */
[----:B------:R-:W-:Y:S01]  /*1570*/  IMAD.SHL.U32 R9, R52, 0x4, RZ ;  /* 0x0000000434097824 */ /* 0x000fe200078e00ff */
[----:B------:R-:W-:Y:S01]  /*1580*/  LOP3.LUT R8, R8, 0xfffffff8, RZ, 0xc0, !PT ;  /* 0xfffffff808087812 */ /* 0x000fe200078ec0ff */
[----:B------:R-:W-:Y:S01]  /*1590*/  IMAD.SHL.U32 R7, R54, 0x4, RZ ;  /* 0x0000000436077824 */ /* 0x000fe200078e00ff */
[----:B------:R-:W-:Y:S01]  /*15a0*/  LEA.HI R5, R5, R16, RZ, 0x3 ;  /* 0x0000001005057211 */ /* 0x000fe200078f18ff */
[----:B------:R-:W-:Y:S01]  /*15b0*/  ULDC UR7, c[0x0][0x270] ;  /* 0x00009c0000077ab9 */ /* 0x000fe20000000800 */
[----:B------:R-:W-:Y:S01]  /*15c0*/  LOP3.LUT R6, R6, 0xfffffff8, RZ, 0xc0, !PT ;  /* 0xfffffff806067812 */ /* 0x000fe200078ec0ff */
[----:B------:R-:W-:Y:S01]  /*15d0*/  IMAD.IADD R117, R117, 0x1, -R8 ;  /* 0x0000000175757824 */ /* 0x000fe200078e0a08 */
[----:B------:R-:W-:Y:S01]  /*15e0*/  LEA.HI R10, R10, R115, RZ, 0x3 ;  /* 0x000000730a0a7211 */ /* 0x000fe200078f18ff */
[----:B------:R-:W-:Y:S01]  /*15f0*/  VIADD R55, R144, 0x3a ;  /* 0x0000003a90377836 */ /* 0x000fe20000000000 */
[----:B------:R-:W-:Y:S01]  /*1600*/  LOP3.LUT R4, R4, 0xfffffff8, RZ, 0xc0, !PT ;  /* 0xfffffff804047812 */ /* 0x000fe200078ec0ff */
[----:B------:R-:W-:Y:S01]  /*1610*/  IMAD.IADD R15, R15, 0x1, -R6 ;  /* 0x000000010f0f7824 */ /* 0x000fe200078e0a06 */
[----:B------:R-:W-:Y:S01]  /*1620*/  SHF.R.S32.HI R3, RZ, 0x1f, R14 ;  /* 0x0000001fff037819 */ /* 0x000fe2000001140e */
[----:B------:R-:W-:Y:S01]  /*1630*/  IMAD.SHL.U32 R148, R142, 0x8, RZ ;  /* 0x000000088e947824 */ /* 0x000fe200078e00ff */
[----:B------:R-:W-:Y:S01]  /*1640*/  SHF.L.U32 R11, R50, 0x2, RZ ;  /* 0x00000002320b7819 */ /* 0x000fe200000006ff */
[C---:B------:R-:W-:Y:S01]  /*1650*/  VIADD R56, R144.reuse, 0x3c ;  /* 0x0000003c90387836 */ /* 0x040fe20000000000 */
[----:B------:R-:W-:Y:S01]  /*1660*/  LOP3.LUT R5, R5, 0xfffffff8, RZ, 0xc0, !PT ;  /* 0xfffffff805057812 */ /* 0x000fe200078ec0ff */
[----:B------:R-:W-:Y:S01]  /*1670*/  VIADD R57, R144, 0x3e ;  /* 0x0000003e90397836 */ /* 0x000fe20000000000 */
[----:B------:R-:W-:Y:S01]  /*1680*/  LOP3.LUT R10, R10, 0xfffffff8, RZ, 0xc0, !PT ;  /* 0xfffffff80a0a7812 */ /* 0x000fe200078ec0ff */
[----:B------:R-:W-:Y:S01]  /*1690*/  IMAD.MOV.U32 R139, RZ, RZ, -0x800001 ;  /* 0xff7fffffff8b7424 */ /* 0x000fe200078e00ff */
[----:B------:R-:W-:Y:S01]  /*16a0*/  IADD3 R17, R17, -R4, RZ ;  /* 0x8000000411117210 */ /* 0x000fe20007ffe0ff */
[----:B------:R-:W-:Y:S01]  /*16b0*/  IMAD.IADD R16, R16, 0x1, -R5 ;  /* 0x0000000110107824 */ /* 0x000fe200078e0a05 */
[----:B------:R-:W-:Y:S01]  /*16c0*/  SHF.R.S32.HI R8, RZ, 0x1f, R19 ;  /* 0x0000001fff087819 */ /* 0x000fe20000011413 */
[----:B------:R-:W-:Y:S01]  /*16d0*/  IMAD.IADD R115, R115, 0x1, -R10 ;  /* 0x0000000173737824 */ /* 0x000fe200078e0a0a */
[----:B------:R-:W-:Y:S01]  /*16e0*/  SHF.R.S32.HI R4, RZ, 0x1f, R13 ;  /* 0x0000001fff047819 */ /* 0x000fe2000001140d */
[----:B------:R-:W-:Y:S01]  /*16f0*/  IMAD.SHL.U32 R10, R51, 0x4, RZ ;  /* 0x00000004330a7824 */ /* 0x000fe200078e00ff */
[----:B------:R-:W-:Y:S01]  /*1700*/  LEA.HI R3, R3, R14, RZ, 0x3 ;  /* 0x0000000e03037211 */ /* 0x000fe200078f18ff */
[----:B------:R-:W-:Y:S01]  /*1710*/  IMAD.SHL.U32 R42, R57, 0x4, RZ ;  /* 0x00000004392a7824 */ /* 0x000fe200078e00ff */
[----:B------:R-:W-:Y:S01]  /*1720*/  SHF.R.S32.HI R6, RZ, 0x1f, R11 ;  /* 0x0000001fff067819 */ /* 0x000fe2000001140b */
[----:B------:R-:W-:Y:S01]  /*1730*/  VIADD R140, R142, -UR9 ;  /* 0x800000098e8c7c36 */ /* 0x000fe20008000000 */
[----:B------:R-:W-:-:S02]  /*1740*/  LEA.HI R8, R8, R19, RZ, 0x3 ;  /* 0x0000001308087211 */ /* 0x000fc400078f18ff */
[----:B------:R-:W-:Y:S02]  /*1750*/  SHF.R.S32.HI R5, RZ, 0x1f, R12 ;  /* 0x0000001fff057819 */ /* 0x000fe4000001140c */
[----:B------:R-:W-:Y:S02]  /*1760*/  LEA.HI R4, R4, R13, RZ, 0x3 ;  /* 0x0000000d04047211 */ /* 0x000fe400078f18ff */
        /* <DEDUP_REMOVED lines=10> */
[----:B------:R-:W-:Y:S01]  /*1810*/  LOP3.LUT R5, R5, 0xfffffff8, RZ, 0xc0, !PT ;  /* 0xfffffff805057812 */ /* 0x000fe200078ec0ff */
[----:B------:R-:W-:Y:S01]  /*1820*/  IMAD.IADD R11, R11, 0x1, -R6 ;  /* 0x000000010b0b7824 */ /* 0x000fe200078e0a06 */
[----:B------:R-:W-:Y:S02]  /*1830*/  SHF.L.U32 R8, R53, 0x2, RZ ;  /* 0x0000000235087819 */ /* 0x000fe400000006ff */
[----:B------:R-:W-:Y:S01]  /*1840*/  SHF.R.S32.HI R4, RZ, 0x1f, R9 ;  /* 0x0000001fff047819 */ /* 0x000fe20000011409 */
[----:B------:R-:W-:Y:S01]  /*1850*/  IMAD.IADD R12, R12, 0x1, -R5 ;  /* 0x000000010c0c7824 */ /* 0x000fe200078e0a05 */
[----:B------:R-:W-:-:S02]  /*1860*/  LEA.HI R3, R3, R10, RZ, 0x3 ;  /* 0x0000000a03037211 */ /* 0x000fc400078f18ff */
[----:B------:R-:W-:Y:S02]  /*1870*/  SHF.R.S32.HI R6, RZ, 0x1f, R7 ;  /* 0x0000001fff067819 */ /* 0x000fe40000011407 */
[----:B------:R-:W-:Y:S02]  /*1880*/  SHF.R.S32.HI R5, RZ, 0x1f, R8 ;  /* 0x0000001fff057819 */ /* 0x000fe40000011408 */
[----:B------:R-:W-:Y:S02]  /*1890*/  LEA.HI R4, R4, R9, RZ, 0x3 ;  /* 0x0000000904047211 */ /* 0x000fe400078f18ff */
[----:B------:R-:W-:Y:S02]  /*18a0*/  LOP3.LUT R3, R3, 0xfffffff8, RZ, 0xc0, !PT ;  /* 0xfffffff803037812 */ /* 0x000fe400078ec0ff */
[----:B------:R-:W-:Y:S02]  /*18b0*/  LEA.HI R6, R6, R7, RZ, 0x3 ;  /* 0x0000000706067211 */ /* 0x000fe400078f18ff */
[----:B------:R-:W-:Y:S01]  /*18c0*/  LEA.HI R5, R5, R8, RZ, 0x3 ;  /* 0x0000000805057211 */ /* 0x000fe200078f18ff */
[----:B------:R-:W-:Y:S01]  /*18d0*/  IMAD.IADD R10, R10, 0x1, -R3 ;  /* 0x000000010a0a7824 */ /* 0x000fe200078e0a03 */
[----:B------:R-:W-:Y:S01]  /*18e0*/  LOP3.LUT R4, R4, 0xfffffff8, RZ, 0xc0, !PT ;  /* 0xfffffff804047812 */ /* 0x000fe200078ec0ff */
[----:B------:R-:W-:Y:S01]  /*18f0*/  IMAD R3, R26, UR7, RZ ;  /* 0x000000071a037c24 */ /* 0x000fe2000f8e02ff */
[----:B------:R-:W-:Y:S01]  /*1900*/  LOP3.LUT R6, R6, 0xfffffff8, RZ, 0xc0, !PT ;  /* 0xfffffff806067812 */ /* 0x000fe200078ec0ff */
[----:B------:R-:W-:Y:S01]  /*1910*/  ULDC UR7, c[0x0][0x28c] ;  /* 0x0000a30000077ab9 */ /* 0x000fe20000000800 */
[----:B------:R-:W-:Y:S01]  /*1920*/  LOP3.LUT R5, R5, 0xfffffff8, RZ, 0xc0, !PT ;  /* 0xfffffff805057812 */ /* 0x000fe200078ec0ff */
[----:B------:R-:W-:Y:S01]  /*1930*/  IMAD.IADD R9, R9, 0x1, -R4 ;  /* 0x0000000109097824 */ /* 0x000fe200078e0a04 */
[----:B------:R-:W-:Y:S01]  /*1940*/  SHF.R.S32.HI R58, RZ, 0x1f, R148 ;  /* 0x0000001fff3a7819 */ /* 0x000fe20000011494 */
[----:B------:R-:W-:Y:S01]  /*1950*/  IMAD.IADD R7, R7, 0x1, -R6 ;  /* 0x0000000107077824 */ /* 0x000fe200078e0a06 */
[----:B------:R-:W-:Y:S01]  /*1960*/  SHF.L.U32 R6, R55, 0x2, RZ ;  /* 0x0000000237067819 */ /* 0x000fe200000006ff */
[----:B------:R-:W-:Y:S01]  /*1970*/  IMAD.SHL.U32 R4, R56, 0x4, RZ ;  /* 0x0000000438047824 */ /* 0x000fe200078e00ff */
[----:B------:R-:W-:Y:S01]  /*1980*/  IADD3 R148, P0, R3, R148, RZ ;  /* 0x0000009403947210 */ /* 0x000fe20007f1e0ff */
[----:B------:R-:W-:Y:S01]  /*1990*/  IMAD.IADD R8, R8, 0x1, -R5 ;  /* 0x0000000108087824 */ /* 0x000fe200078e0a05 */
[----:B------:R-:W-:-:S02]  /*19a0*/  SHF.R.S32.HI R5, RZ, 0x1f, R6 ;  /* 0x0000001fff057819 */ /* 0x000fc40000011406 */
[----:B------:R-:W-:Y:S02]  /*19b0*/  SHF.R.S32.HI R41, RZ, 0x1f, R4 ;  /* 0x0000001fff297819 */ /* 0x000fe40000011404 */
[----:B------:R-:W-:Y:S01]  /*19c0*/  LEA.HI.X.SX32 R149, R3, R58, 0x1, P0 ;  /* 0x0000003a03957211 */ /* 0x000fe200000f0eff */
[----:B------:R-:W-:Y:S01]  /*19d0*/  IMAD.MOV.U32 R3, RZ, RZ, R141 ;  /* 0x000000ffff037224 */ /* 0x000fe200078e008d */
[----:B------:R-:W-:Y:S01]  /*19e0*/  SHF.R.S32.HI R59, RZ, 0x1f, R42 ;  /* 0x0000001fff3b7819 */ /* 0x000fe2000001142a */
[----:B------:R-:W0:Y:S01]  /*19f0*/  LDC R58, c[0x0][0x26c] ;  /* 0x00009b00ff3a7b82 */ /* 0x000e220000000800 */
[----:B------:R-:W-:Y:S02]  /*1a00*/  LEA.HI R5, R5, R6, RZ, 0x3 ;  /* 0x0000000605057211 */ /* 0x000fe400078f18ff */
[----:B------:R-:W-:Y:S02]  /*1a10*/  LEA.HI R41, R41, R4, RZ, 0x3 ;  /* 0x0000000429297211 */ /* 0x000fe400078f18ff */
[----:B------:R-:W-:-:S02]  /*1a20*/  LEA.HI R59, R59, R42, RZ, 0x3 ;  /* 0x0000002a3b3b7211 */ /* 0x000fc400078f18ff */
        /* <DEDUP_REMOVED lines=64> */
[----:B------:R-:W-:-:S02]  /*1e30*/  LEA.HI R57, R57, R57, RZ, 0x1 ;  /* 0x0000003939397211 */ /* 0x000fc400078f08ff */
[----:B------:R-:W-:Y:S02]  /*1e40*/  SHF.L.U32 R33, R33, 0x6, RZ ;  /* 0x0000000621217819 */ /* 0x000fe400000006ff */
[----:B------:R-:W-:Y:S02]  /*1e50*/  SHF.L.U32 R41, R41, 0x6, RZ ;  /* 0x0000000629297819 */ /* 0x000fe400000006ff */
[----:B------:R-:W-:Y:S02]  /*1e60*/  SHF.L.U32 R47, R47, 0x6, RZ ;  /* 0x000000062f2f7819 */ /* 0x000fe400000006ff */
[----:B------:R-:W-:Y:S02]  /*1e70*/  SHF.L.U32 R57, R57, 0x6, RZ ;  /* 0x0000000639397819 */ /* 0x000fe400000006ff */
        /* <DEDUP_REMOVED lines=32> */
[----:B------:R-:W-:-:S07]  /*2080*/  SHF.R.S32.HI R108, RZ, 0x1f, R4 ;  /* 0x0000001fff6c7819 */ /* 0x000fce0000011404 */
.L_x_24189:
        /* <DEDUP_REMOVED lines=52> */
[----:B------:R-:W-:Y:S01]  /*23d0*/  SHF.R.S32.HI R46, RZ, 0x1f, R137 ;  /* 0x0000001fff2e7819 */ /* 0x000fe20000011489 */
[----:B------:R-:W0:Y:S01]  /*23e0*/  S2R R110, SR_CgaCtaId ;  /* 0x00000000006e7919 */ /* 0x000e220000008800 */
[----:B------:R-:W-:Y:S02]  /*23f0*/  SHF.R.S32.HI R66, RZ, 0x1f, R120 ;  /* 0x0000001fff427819 */ /* 0x000fe40000011478 */
[----:B------:R-:W-:Y:S02]  /*2400*/  SHF.R.S32.HI R72, RZ, 0x1f, R116 ;  /* 0x0000001fff487819 */ /* 0x000fe40000011474 */
[----:B------:R-:W-:Y:S02]  /*2410*/  SHF.R.S32.HI R77, RZ, 0x1f, R117 ;  /* 0x0000001fff4d7819 */ /* 0x000fe40000011475 */
[----:B------:R-:W-:-:S02]  /*2420*/  SHF.R.S32.HI R75, RZ, 0x1f, R115 ;  /* 0x0000001fff4b7819 */ /* 0x000fc40000011473 */
[----:B------:R-:W-:Y:S02]  /*2430*/  SHF.R.S32.HI R68, RZ, 0x1f, R118 ;  /* 0x0000001fff447819 */ /* 0x000fe40000011476 */
[----:B------:R-:W-:Y:S02]  /*2440*/  SHF.R.S32.HI R47, RZ, 0x1f, R119 ;  /* 0x0000001fff2f7819 */ /* 0x000fe40000011477 */
[----:B------:R-:W-:Y:S02]  /*2450*/  MOV R111, 0x400 ;  /* 0x00000400006f7802 */ /* 0x000fe40000000f00 */
[----:B--2---:R-:W-:Y:S01]  /*2460*/  SHF.R.S32.HI R40, RZ, 0x1f, R43 ;  /* 0x0000001fff287819 */ /* 0x004fe2000001142b */
[----:B------:R-:W-:-:S04]  /*2470*/  IMAD.WIDE.U32 R70, R43, UR19, R148 ;  /* 0x000000132b467c25 */ /* 0x000fc8000f8e0094 */
[----:B------:R-:W-:Y:S01]  /*2480*/  IMAD R40, R40, UR19, RZ ;  /* 0x0000001328287c24 */ /* 0x000fe2000f8e02ff */
[----:B------:R-:W-:-:S03]  /*2490*/  IADD3 R41, P0, P1, R137, R70, R136 ;  /* 0x0000004689297210 */ /* 0x000fc6000791e088 */
[----:B------:R-:W-:Y:S01]  /*24a0*/  IMAD R45, R43, R0, R40 ;  /* 0x000000002b2d7224 */ /* 0x000fe200078e0228 */
[----:B------:R-:W-:-:S03]  /*24b0*/  LEA R40, P2, R41, UR14, 0x1 ;  /* 0x0000000e29287c11 */ /* 0x000fc6000f8408ff */
[----:B------:R-:W-:-:S05]  /*24c0*/  IMAD.IADD R71, R71, 0x1, R45 ;  /* 0x0000000147477824 */ /* 0x000fca00078e022d */
[----:B------:R-:W-:-:S04]  /*24d0*/  IADD3.X R44, R46, R71, R44, P0, P1 ;  /* 0x000000472e2c7210 */ /* 0x000fc800007e242c */
[----:B------:R-:W-:-:S06]  /*24e0*/  LEA.HI.X R41, R41, UR15, R44, 0x1, P2 ;  /* 0x0000000f29297c11 */ /* 0x000fcc00090f0c2c */
[----:B------:R-:W2:Y:S01]  /*24f0*/  LDG.E.64.CONSTANT R40, desc[UR10][R40.64] ;  /* 0x0000000a28287981 */ /* 0x000ea2000c1e9b00 */
[----:B------:R-:W-:-:S04]  /*2500*/  IADD3 R42, P0, R138, R70, RZ ;  /* 0x000000468a2a7210 */ /* 0x000fc80007f1e0ff */
[----:B------:R-:W-:Y:S02]  /*2510*/  LEA R64, P1, R42, UR14, 0x1 ;  /* 0x0000000e2a407c11 */ /* 0x000fe4000f8208ff */
[----:B------:R-:W-:-:S04]  /*2520*/  LEA.HI.X.SX32 R43, R138, R71, 0x1, P0 ;  /* 0x000000478a2b7211 */ /* 0x000fc800000f0eff */
[----:B------:R-:W-:Y:S02]  /*2530*/  LEA.HI.X R65, R42, UR15, R43, 0x1, P1 ;  /* 0x0000000f2a417c11 */ /* 0x000fe400088f0c2b */
[----:B------:R-:W-:Y:S02]  /*2540*/  SHF.R.S32.HI R44, RZ, 0x1f, R135 ;  /* 0x0000001fff2c7819 */ /* 0x000fe40000011487 */
[--C-:B------:R-:W-:Y:S02]  /*2550*/  SHF.R.S32.HI R43, RZ, 0x1f, R134.reuse ;  /* 0x0000001fff2b7819 */ /* 0x100fe40000011486 */
[----:B------:R-:W-:Y:S01]  /*2560*/  IADD3 R42, P0, P1, R135, R70, R134 ;  /* 0x00000046872a7210 */ /* 0x000fe2000791e086 */
[----:B------:R-:W3:Y:S03]  /*2570*/  LDG.E.64.CONSTANT R64, desc[UR10][R64.64] ;  /* 0x0000000a40407981 */ /* 0x000ee6000c1e9b00 */
[----:B------:R-:W-:-:S02]  /*2580*/  IADD3.X R43, R44, R71, R43, P0, P1 ;  /* 0x000000472c2b7210 */ /* 0x000fc400007e242b */
        /* <DEDUP_REMOVED lines=36> */
[----:B------:R-:W-:-:S04]  /*27d0*/  LEA R104, P0, R42, UR14, 0x1 ;  /* 0x0000000e2a687c11 */ /* 0x000fc8000f8008ff */
[----:B------:R-:W-:Y:S02]  /*27e0*/  LEA.HI.X R105, R42, UR15, R43, 0x1, P0 ;  /* 0x0000000f2a697c11 */ /* 0x000fe400080f0c2b */
[----:B------:R-:W-:Y:S02]  /*27f0*/  SHF.R.S32.HI R42, RZ, 0x1f, R123 ;  /* 0x0000001fff2a7819 */ /* 0x000fe4000001147b */
[-C--:B------:R-:W-:Y:S02]  /*2800*/  IADD3 R43, P0, P1, R123, R70.reuse, R122 ;  /* 0x000000467b2b7210 */ /* 0x080fe4000791e07a */
[----:B------:R-:W4:Y:S01]  /*2810*/  LDG.E.64.CONSTANT R104, desc[UR10][R104.64] ;  /* 0x0000000a68687981 */ /* 0x000f22000c1e9b00 */
[----:B------:R-:W-:Y:S02]  /*2820*/  SHF.R.S32.HI R45, RZ, 0x1f, R121 ;  /* 0x0000001fff2d7819 */ /* 0x000fe40000011479 */
[----:B------:R-:W-:Y:S02]  /*2830*/  IADD3.X R46, R42, R71, R46, P0, P1 ;  /* 0x000000472a2e7210 */ /* 0x000fe400007e242e */
[----:B------:R-:W-:-:S02]  /*2840*/  IADD3 R44, P1, P2, R121, R70, R120 ;  /* 0x00000046792c7210 */ /* 0x000fc40007a3e078 */
[----:B------:R-:W-:Y:S02]  /*2850*/  LEA R106, P0, R43, UR14, 0x1 ;  /* 0x0000000e2b6a7c11 */ /* 0x000fe4000f8008ff */
[----:B------:R-:W-:Y:S02]  /*2860*/  IADD3 R74, P5, P6, R117, R70, R116 ;  /* 0x00000046754a7210 */ /* 0x000fe40007ebe074 */
[-C--:B------:R-:W-:Y:S02]  /*2870*/  IADD3.X R45, R45, R71.reuse, R66, P1, P2 ;  /* 0x000000472d2d7210 */ /* 0x080fe40000fe4442 */
[----:B------:R-:W-:Y:S02]  /*2880*/  LEA.HI.X R107, R43, UR15, R46, 0x1, P0 ;  /* 0x0000000f2b6b7c11 */ /* 0x000fe400080f0c2e */
[----:B------:R-:W-:Y:S02]  /*2890*/  IADD3.X R77, R77, R71, R72, P5, P6 ;  /* 0x000000474d4d7210 */ /* 0x000fe40002fec448 */
[----:B------:R-:W-:-:S02]  /*28a0*/  SHF.R.S32.HI R46, RZ, 0x1f, R114 ;  /* 0x0000001fff2e7819 */ /* 0x000fc40000011472 */
[-C--:B------:R-:W-:Y:S01]  /*28b0*/  IADD3 R72, P0, P1, R115, R70.reuse, R114 ;  /* 0x0000004673487210 */ /* 0x080fe2000791e072 */
[----:B------:R-:W4:Y:S01]  /*28c0*/  LDG.E.64.CONSTANT R106, desc[UR10][R106.64] ;  /* 0x0000000a6a6a7981 */ /* 0x000f22000c1e9b00 */
[----:B------:R-:W-:Y:S02]  /*28d0*/  IADD3 R42, P3, P4, R119, R70, R118 ;  /* 0x00000046772a7210 */ /* 0x000fe40007c7e076 */
[-C--:B------:R-:W-:Y:S02]  /*28e0*/  IADD3.X R75, R75, R71.reuse, R46, P0, P1 ;  /* 0x000000474b4b7210 */ /* 0x080fe400007e242e */
[----:B------:R-:W-:Y:S02]  /*28f0*/  IADD3.X R43, R47, R71, R68, P3, P4 ;  /* 0x000000472f2b7210 */ /* 0x000fe40001fe8444 */
[----:B------:R-:W-:-:S04]  /*2900*/  LEA R98, P1, R42, UR14, 0x1 ;  /* 0x0000000e2a627c11 */ /* 0x000fc8000f8208ff */
[----:B------:R-:W-:Y:S02]  /*2910*/  LEA.HI.X R99, R42, UR15, R43, 0x1, P1 ;  /* 0x0000000f2a637c11 */ /* 0x000fe400088f0c2b */
[----:B0-----:R-:W-:Y:S02]  /*2920*/  LEA R43, R110, R111, 0x18 ;  /* 0x0000006f6e2b7211 */ /* 0x001fe400078ec0ff */
[----:B------:R-:W-:Y:S02]  /*2930*/  LEA R102, P0, R44, UR14, 0x1 ;  /* 0x0000000e2c667c11 */ /* 0x000fe4000f8008ff */
[----:B------:R-:W4:Y:S01]  /*2940*/  LDG.E.64.CONSTANT R98, desc[UR10][R98.64] ;  /* 0x0000000a62627981 */ /* 0x000f22000c1e9b00 */
[----:B------:R-:W-:Y:S01]  /*2950*/  IMAD R146, R144, 0x100, R43 ;  /* 0x0000010090927824 */ /* 0x000fe200078e022b */
[----:B------:R-:W-:-:S04]  /*2960*/  LEA.HI.X R103, R44, UR15, R45, 0x1, P0 ;  /* 0x0000000f2c677c11 */ /* 0x000fc800080f0c2d */
[----:B------:R-:W0:Y:S04]  /*2970*/  LDS.128 R44, [R146] ;  /* 0x00000000922c7984 */ /* 0x000e280000000c00 */
[----:B------:R-:W4:Y:S01]  /*2980*/  LDG.E.64.CONSTANT R102, desc[UR10][R102.64] ;  /* 0x0000000a66667981 */ /* 0x000f22000c1e9b00 */
[--C-:B------:R-:W-:Y:S02]  /*2990*/  SHF.R.S32.HI R68, RZ, 0x1f, R112.reuse ;  /* 0x0000001fff447819 */ /* 0x100fe40000011470 */
[----:B------:R-:W-:Y:S02]  /*29a0*/  SHF.R.S32.HI R73, RZ, 0x1f, R113 ;  /* 0x0000001fff497819 */ /* 0x000fe40000011471 */
[----:B------:R-:W-:Y:S02]  /*29b0*/  IADD3 R66, P2, P3, R113, R70, R112 ;  /* 0x0000004671427210 */ /* 0x000fe40007b5e070 */
[----:B------:R-:W-:-:S02]  /*29c0*/  SHF.R.S32.HI R67, RZ, 0x1f, R21 ;  /* 0x0000001fff437819 */ /* 0x000fc40000011415 */
[----:B------:R-:W-:Y:S02]  /*29d0*/  IADD3.X R73, R73, R71, R68, P2, P3 ;  /* 0x0000004749497210 */ /* 0x000fe400017e6444 */
[--C-:B------:R-:W-:Y:S02]  /*29e0*/  SHF.R.S32.HI R68, RZ, 0x1f, R28.reuse ;  /* 0x0000001fff447819 */ /* 0x100fe4000001141c */
[----:B------:R-:W-:Y:S02]  /*29f0*/  IADD3 R42, P1, P2, R21, R70, R28 ;  /* 0x00000046152a7210 */ /* 0x000fe40007a3e01c */
[----:B------:R-:W-:Y:S02]  /*2a00*/  LEA R100, P0, R74, UR14, 0x1 ;  /* 0x0000000e4a647c11 */ /* 0x000fe4000f8008ff */
[----:B------:R-:W-:Y:S02]  /*2a10*/  SHF.R.S32.HI R82, RZ, 0x1f, R30 ;  /* 0x0000001fff527819 */ /* 0x000fe4000001141e */
[----:B------:R-:W-:-:S02]  /*2a20*/  SHF.R.S32.HI R78, RZ, 0x1f, R19 ;  /* 0x0000001fff4e7819 */ /* 0x000fc40000011413 */
[-C--:B------:R-:W-:Y:S02]  /*2a30*/  IADD3 R69, P5, P6, R19, R70.reuse, R30 ;  /* 0x0000004613457210 */ /* 0x080fe40007ebe01e */
[-C--:B------:R-:W-:Y:S02]  /*2a40*/  IADD3.X R67, R67, R71.reuse, R68, P1, P2 ;  /* 0x0000004743437210 */ /* 0x080fe40000fe4444 */
[----:B------:R-:W-:Y:S02]  /*2a50*/  LEA.HI.X R101, R74, UR15, R77, 0x1, P0 ;  /* 0x0000000f4a657c11 */ /* 0x000fe400080f0c4d */
[----:B------:R-:W-:Y:S02]  /*2a60*/  SHF.R.S32.HI R76, RZ, 0x1f, R20 ;  /* 0x0000001fff4c7819 */ /* 0x000fe40000011414 */
[--C-:B------:R-:W-:Y:S02]  /*2a70*/  SHF.R.S32.HI R79, RZ, 0x1f, R29.reuse ;  /* 0x0000001fff4f7819 */ /* 0x100fe4000001141d */
[----:B------:R-:W-:Y:S01]  /*2a80*/  IADD3 R43, P3, P4, R20, R70, R29 ;  /* 0x00000046142b7210 */ /* 0x000fe20007c7e01d */
[----:B------:R-:W4:Y:S01]  /*2a90*/  LDG.E.64.CONSTANT R100, desc[UR10][R100.64] ;  /* 0x0000000a64647981 */ /* 0x000f22000c1e9b00 */
[----:B------:R-:W-:-:S02]  /*2aa0*/  IADD3.X R82, R78, R71, R82, P5, P6 ;  /* 0x000000474e527210 */ /* 0x000fc40002fec452 */
[--C-:B------:R-:W-:Y:S02]  /*2ab0*/  SHF.R.S32.HI R74, RZ, 0x1f, R31.reuse ;  /* 0x0000001fff4a7819 */ /* 0x100fe4000001141f */
[----:B------:R-:W-:Y:S02]  /*2ac0*/  SHF.R.S32.HI R85, RZ, 0x1f, R18 ;  /* 0x0000001fff557819 */ /* 0x000fe40000011412 */
[----:B------:R-:W-:Y:S02]  /*2ad0*/  IADD3 R84, P1, P2, R18, R70, R31 ;  /* 0x0000004612547210 */ /* 0x000fe40007a3e01f */
[----:B------:R-:W-:Y:S02]  /*2ae0*/  LEA R94, P0, R72, UR14, 0x1 ;  /* 0x0000000e485e7c11 */ /* 0x000fe4000f8008ff */
[----:B------:R-:W-:Y:S02]  /*2af0*/  SHF.R.S32.HI R86, RZ, 0x1f, R33 ;  /* 0x0000001fff567819 */ /* 0x000fe40000011421 */
[----:B------:R-:W-:-:S02]  /*2b00*/  SHF.R.S32.HI R81, RZ, 0x1f, R16 ;  /* 0x0000001fff517819 */ /* 0x000fc40000011410 */
[----:B------:R-:W-:Y:S02]  /*2b10*/  IADD3 R78, P5, P6, R16, R70, R33 ;  /* 0x00000046104e7210 */ /* 0x000fe40007ebe021 */
[-C--:B------:R-:W-:Y:S02]  /*2b20*/  IADD3.X R68, R76, R71.reuse, R79, P3, P4 ;  /* 0x000000474c447210 */ /* 0x080fe40001fe844f */
[-C--:B------:R-:W-:Y:S02]  /*2b30*/  IADD3.X R85, R85, R71.reuse, R74, P1, P2 ;  /* 0x0000004755557210 */ /* 0x080fe40000fe444a */
[----:B------:R-:W-:Y:S02]  /*2b40*/  LEA.HI.X R95, R72, UR15, R75, 0x1, P0 ;  /* 0x0000000f485f7c11 */ /* 0x000fe400080f0c4b */
[----:B------:R-:W-:Y:S02]  /*2b50*/  IADD3.X R81, R81, R71, R86, P5, P6 ;  /* 0x0000004751517210 */ /* 0x000fe40002fec456 */
[----:B------:R-:W-:-:S02]  /*2b60*/  SHF.R.S32.HI R72, RZ, 0x1f, R34 ;  /* 0x0000001fff487819 */ /* 0x000fc40000011422 */
[----:B------:R-:W-:Y:S02]  /*2b70*/  SHF.R.S32.HI R79, RZ, 0x1f, R15 ;  /* 0x0000001fff4f7819 */ /* 0x000fe4000001140f */
[----:B------:R-:W-:Y:S02]  /*2b80*/  SHF.R.S32.HI R88, RZ, 0x1f, R36 ;  /* 0x0000001fff587819 */ /* 0x000fe40000011424 */
[----:B------:R-:W-:Y:S01]  /*2b90*/  SHF.R.S32.HI R87, RZ, 0x1f, R13 ;  /* 0x0000001fff577819 */ /* 0x000fe2000001140d */
[--C-:B0-----:R-:W-:Y:S01]  /*2ba0*/  HADD2.F32 R150, -RZ, R46.reuse.H0_H0 ;  /* 0x2000002eff967230 */ /* 0x101fe20000004100 */
[-C--:B------:R-:W-:Y:S01]  /*2bb0*/  IADD3 R74, P1, P2, R15, R70.reuse, R34 ;  /* 0x000000460f4a7210 */ /* 0x080fe20007a3e022 */
[----:B------:R-:W-:Y:S01]  /*2bc0*/  HADD2.F32 R147, -RZ, R46.H1_H1 ;  /* 0x3000002eff937230 */ /* 0x000fe20000004100 */
[----:B------:R-:W-:Y:S01]  /*2bd0*/  IADD3 R75, P5, P6, R13, R70, R36 ;  /* 0x000000460d4b7210 */ /* 0x000fe20007ebe024 */
[----:B------:R-:W4:Y:S01]  /*2be0*/  LDG.E.64.CONSTANT R94, desc[UR10][R94.64] ;  /* 0x0000000a5e5e7981 */ /* 0x000f22000c1e9b00 */
[----:B------:R-:W-:-:S02]  /*2bf0*/  LEA R96, P0, R66, UR14, 0x1 ;  /* 0x0000000e42607c11 */ /* 0x000fc4000f8008ff */
[-C--:B------:R-:W-:Y:S02]  /*2c00*/  IADD3.X R79, R79, R71.reuse, R72, P1, P2 ;  /* 0x000000474f4f7210 */ /* 0x080fe40000fe4448 */
[----:B------:R-:W-:Y:S02]  /*2c10*/  IADD3.X R72, R87, R71, R88, P5, P6 ;  /* 0x0000004757487210 */ /* 0x000fe40002fec458 */
[----:B------:R-:W-:Y:S02]  /*2c20*/  LEA.HI.X R97, R66, UR15, R73, 0x1, P0 ;  /* 0x0000000f42617c11 */ /* 0x000fe400080f0c49 */
[C---:B------:R-:W-:Y:S02]  /*2c30*/  LEA R90, P0, R42.reuse, UR14, 0x1 ;  /* 0x0000000e2a5a7c11 */ /* 0x040fe4000f8008ff */
[C---:B------:R-:W-:Y:S02]  /*2c40*/  LEA R92, P1, R43.reuse, UR14, 0x1 ;  /* 0x0000000e2b5c7c11 */ /* 0x040fe4000f8208ff */
[----:B------:R-:W-:Y:S01]  /*2c50*/  LEA.HI.X R91, R42, UR15, R67, 0x1, P0 ;  /* 0x0000000f2a5b7c11 */ /* 0x000fe200080f0c43 */
[----:B------:R-:W4:Y:S01]  /*2c60*/  LDG.E.64.CONSTANT R96, desc[UR10][R96.64] ;  /* 0x0000000a60607981 */ /* 0x000f22000c1e9b00 */
[----:B------:R-:W-:-:S02]  /*2c70*/  LEA.HI.X R93, R43, UR15, R68, 0x1, P1 ;  /* 0x0000000f2b5d7c11 */ /* 0x000fc400088f0c44 */
[--C-:B------:R-:W-:Y:S02]  /*2c80*/  SHF.R.S32.HI R76, RZ, 0x1f, R32.reuse ;  /* 0x0000001fff4c7819 */ /* 0x100fe40000011420 */
[----:B------:R-:W-:Y:S02]  /*2c90*/  SHF.R.S32.HI R83, RZ, 0x1f, R17 ;  /* 0x0000001fff537819 */ /* 0x000fe40000011411 */
[-C--:B------:R-:W-:Y:S02]  /*2ca0*/  IADD3 R80, P3, P4, R17, R70.reuse, R32 ;  /* 0x0000004611507210 */ /* 0x080fe40007c7e020 */
[--C-:B------:R-:W-:Y:S02]  /*2cb0*/  SHF.R.S32.HI R86, RZ, 0x1f, R35.reuse ;  /* 0x0000001fff567819 */ /* 0x100fe40000011423 */
[----:B------:R-:W-:Y:S01]  /*2cc0*/  SHF.R.S32.HI R77, RZ, 0x1f, R14 ;  /* 0x0000001fff4d7819 */ /* 0x000fe2000001140e */
[----:B------:R-:W-:Y:S01]  /*2cd0*/  HADD2.F32 R46, -RZ, R47.H0_H0 ;  /* 0x2000002fff2e7230 */ /* 0x000fe20000004100 */
[----:B------:R-:W-:Y:S01]  /*2ce0*/  IADD3.X R83, R83, R71, R76, P3, P4 ;  /* 0x0000004753537210 */ /* 0x000fe20001fe844c */
[----:B------:R-:W4:Y:S01]  /*2cf0*/  LDG.E.64.CONSTANT R90, desc[UR10][R90.64] ;  /* 0x0000000a5a5a7981 */ /* 0x000f22000c1e9b00 */
[----:B------:R-:W-:-:S02]  /*2d00*/  IADD3 R76, P3, P4, R14, R70, R35 ;  /* 0x000000460e4c7210 */ /* 0x000fc40007c7e023 */
[----:B------:R-:W-:Y:S01]  /*2d10*/  SHF.R.S32.HI R73, RZ, 0x1f, R12 ;  /* 0x0000001fff497819 */ /* 0x000fe2000001140c */
[----:B------:R-:W4:Y:S01]  /*2d20*/  LDG.E.64.CONSTANT R92, desc[UR10][R92.64] ;  /* 0x0000000a5c5c7981 */ /* 0x000f22000c1e9b00 */
[----:B------:R-:W-:Y:S01]  /*2d30*/  IADD3.X R77, R77, R71, R86, P3, P4 ;  /* 0x000000474d4d7210 */ /* 0x000fe20001fe8456 */
[--C-:B--2---:R-:W-:Y:S02]  /*2d40*/  HADD2.F32 R87, -RZ, R40.reuse.H0_H0 ;  /* 0x20000028ff577230 */ /* 0x104fe40000004100 */
[----:B------:R-:W-:Y:S02]  /*2d50*/  HADD2.F32 R40, -RZ, R40.H1_H1 ;  /* 0x30000028ff287230 */ /* 0x000fe40000004100 */
[--C-:B------:R-:W-:Y:S02]  /*2d60*/  HADD2.F32 R89, -RZ, R41.reuse.H1_H1 ;  /* 0x30000029ff597230 */ /* 0x100fe40000004100 */
[----:B------:R-:W-:Y:S01]  /*2d70*/  FMUL.FTZ R150, R150, R87 ;  /* 0x0000005796967220 */ /* 0x000fe20000410000 */
[----:B------:R-:W-:-:S02]  /*2d80*/  HADD2.F32 R87, -RZ, R41.H0_H0 ;  /* 0x20000029ff577230 */ /* 0x000fc40000004100 */
[----:B------:R-:W-:Y:S02]  /*2d90*/  FMUL.FTZ R147, R147, R40 ;  /* 0x0000002893937220 */ /* 0x000fe40000410000 */
[----:B------:R-:W0:Y:S01]  /*2da0*/  LDS.128 R40, [R146+0x10] ;  /* 0x0000100092287984 */ /* 0x000e220000000c00 */
[--C-:B------:R-:W-:Y:S02]  /*2db0*/  SHF.R.S32.HI R86, RZ, 0x1f, R37.reuse ;  /* 0x0000001fff567819 */ /* 0x100fe40000011425 */
[----:B------:R-:W-:Y:S02]  /*2dc0*/  IADD3 R66, P2, P3, R12, R70, R37 ;  /* 0x000000460c427210 */ /* 0x000fe40007b5e025 */
[----:B------:R-:W-:Y:S02]  /*2dd0*/  SHF.R.S32.HI R68, RZ, 0x1f, R38 ;  /* 0x0000001fff447819 */ /* 0x000fe40000011426 */
[----:B------:R-:W-:Y:S01]  /*2de0*/  IADD3.X R73, R73, R71, R86, P2, P3 ;  /* 0x0000004749497210 */ /* 0x000fe200017e6456 */
[----:B------:R-:W-:Y:S01]  /*2df0*/  HADD2.F32 R86, -RZ, R47.H1_H1 ;  /* 0x3000002fff567230 */ /* 0x000fe20000004100 */
[----:B------:R-:W-:-:S02]  /*2e00*/  SHF.R.S32.HI R88, RZ, 0x1f, R11 ;  /* 0x0000001fff587819 */ /* 0x000fc4000001140b */
[----:B------:R-:W-:Y:S01]  /*2e10*/  IADD3 R67, P0, P1, R11, R70, R38 ;  /* 0x000000460b437210 */ /* 0x000fe2000791e026 */
[----:B------:R-:W-:Y:S01]  /*2e20*/  FMUL.FTZ R47, R46, R87 ;  /* 0x000000572e2f7220 */ /* 0x000fe20000410000 */
[----:B------:R-:W-:Y:S02]  /*2e30*/  FMUL.FTZ R46, R86, R89 ;  /* 0x00000059562e7220 */ /* 0x000fe40000410000 */
[----:B------:R-:W-:Y:S02]  /*2e40*/  IADD3.X R68, R88, R71, R68, P0, P1 ;  /* 0x0000004758447210 */ /* 0x000fe400007e2444 */
[C---:B------:R-:W-:Y:S02]  /*2e50*/  LEA R88, P1, R84.reuse, UR14, 0x1 ;  /* 0x0000000e54587c11 */ /* 0x040fe4000f8208ff */
[C---:B------:R-:W-:Y:S01]  /*2e60*/  LEA R86, P0, R69.reuse, UR14, 0x1 ;  /* 0x0000000e45567c11 */ /* 0x040fe2000f8008ff */
[--C-:B------:R-:W-:Y:S01]  /*2e70*/  HADD2.F32 R151, -RZ, R44.reuse.H0_H0 ;  /* 0x2000002cff977230 */ /* 0x100fe20000004100 */
[----:B------:R-:W-:Y:S01]  /*2e80*/  LEA.HI.X R89, R84, UR15, R85, 0x1, P1 ;  /* 0x0000000f54597c11 */ /* 0x000fe200088f0c55 */
[----:B------:R-:W-:Y:S01]  /*2e90*/  HADD2.F32 R44, -RZ, R44.H1_H1 ;  /* 0x3000002cff2c7230 */ /* 0x000fe20000004100 */
[----:B------:R-:W-:Y:S01]  /*2ea0*/  LEA.HI.X R87, R69, UR15, R82, 0x1, P0 ;  /* 0x0000000f45577c11 */ /* 0x000fe200080f0c52 */
[--C-:B---3--:R-:W-:Y:S01]  /*2eb0*/  HADD2.F32 R84, -RZ, R64.reuse.H1_H1 ;  /* 0x30000040ff547230 */ /* 0x108fe20000004100 */
[C---:B------:R-:W-:Y:S01]  /*2ec0*/  LEA R82, P0, R80.reuse, UR14, 0x1 ;  /* 0x0000000e50527c11 */ /* 0x040fe2000f8008ff */
[----:B------:R-:W-:Y:S01]  /*2ed0*/  HADD2.F32 R152, -RZ, R64.H0_H0 ;  /* 0x20000040ff987230 */ /* 0x000fe20000004100 */
[----:B------:R-:W2:Y:S02]  /*2ee0*/  LDG.E.64.CONSTANT R88, desc[UR10][R88.64] ;  /* 0x0000000a58587981 */ /* 0x000ea4000c1e9b00 */
[----:B------:R-:W-:Y:S01]  /*2ef0*/  LEA.HI.X R83, R80, UR15, R83, 0x1, P0 ;  /* 0x0000000f50537c11 */ /* 0x000fe200080f0c53 */
[----:B------:R-:W-:Y:S01]  /*2f00*/  FFMA.FTZ R147, R44, R84, R147 ;  /* 0x000000542c937223 */ /* 0x000fe20000010093 */
[----:B------:R-:W-:Y:S01]  /*2f10*/  HADD2.F32 R44, -RZ, R45.H0_H0 ;  /* 0x2000002dff2c7230 */ /* 0x000fe20000004100 */
[----:B------:R-:W-:Y:S01]  /*2f20*/  LEA R84, P0, R78, UR14, 0x1 ;  /* 0x0000000e4e547c11 */ /* 0x000fe2000f8008ff */
[----:B------:R-:W-:-:S02]  /*2f30*/  HADD2.F32 R80, -RZ, R65.H0_H0 ;  /* 0x20000041ff507230 */ /* 0x000fc40000004100 */
[----:B------:R-:W-:Y:S01]  /*2f40*/  FFMA.FTZ R150, R151, R152, R150 ;  /* 0x0000009897967223 */ /* 0x000fe20000010096 */
[----:B------:R-:W3:Y:S01]  /*2f50*/  LDG.E.64.CONSTANT R86, desc[UR10][R86.64] ;  /* 0x0000000a56567981 */ /* 0x000ee2000c1e9b00 */
[----:B------:R-:W-:Y:S01]  /*2f60*/  LEA.HI.X R85, R78, UR15, R81, 0x1, P0 ;  /* 0x0000000f4e557c11 */ /* 0x000fe200080f0c51 */
[----:B------:R-:W-:Y:S01]  /*2f70*/  FFMA.FTZ R47, R44, R80, R47 ;  /* 0x000000502c2f7223 */ /* 0x000fe2000001002f */
[----:B----4-:R-:W-:Y:S01]  /*2f80*/  HADD2.F32 R44, -RZ, R62.H0_H0 ;  /* 0x2000003eff2c7230 */ /* 0x010fe20000004100 */
[----:B------:R-:W4:Y:S01]  /*2f90*/  LDG.E.64.CONSTANT R82, desc[UR10][R82.64] ;  /* 0x0000000a52527981 */ /* 0x000f22000c1e9b00 */
[--C-:B0-----:R-:W-:Y:S02]  /*2fa0*/  HADD2.F32 R81, -RZ, R40.reuse.H0_H0 ;  /* 0x20000028ff517230 */ /* 0x101fe40000004100 */
[----:B------:R-:W-:Y:S01]  /*2fb0*/  HADD2.F32 R40, -RZ, R40.H1_H1 ;  /* 0x30000028ff287230 */ /* 0x000fe20000004100 */
[----:B------:R-:W4:Y:S01]  /*2fc0*/  LDG.E.64.CONSTANT R84, desc[UR10][R84.64] ;  /* 0x0000000a54547981 */ /* 0x000f22000c1e9b00 */
[----:B------:R-:W-:-:S02]  /*2fd0*/  HADD2.F32 R62, -RZ, R62.H1_H1 ;  /* 0x3000003eff3e7230 */ /* 0x000fc40000004100 */
[----:B------:R-:W-:Y:S01]  /*2fe0*/  FFMA.FTZ R150, R81, R44, R150 ;  /* 0x0000002c51967223 */ /* 0x000fe20000010096 */
[----:B------:R-:W-:Y:S02]  /*2ff0*/  HADD2.F32 R45, -RZ, R45.H1_H1 ;  /* 0x3000002dff2d7230 */ /* 0x000fe40000004100 */
[----:B------:R-:W-:Y:S02]  /*3000*/  HADD2.F32 R65, -RZ, R65.H1_H1 ;  /* 0x30000041ff417230 */ /* 0x000fe40000004100 */
[----:B------:R-:W-:Y:S01]  /*3010*/  FFMA.FTZ R147, R40, R62, R147 ;  /* 0x0000003e28937223 */ /* 0x000fe20000010093 */
[----:B------:R-:W-:Y:S02]  /*3020*/  HADD2.F32 R44, -RZ, R63.H0_H0 ;  /* 0x2000003fff2c7230 */ /* 0x000fe40000004100 */
[----:B------:R-:W-:Y:S02]  /*3030*/  HADD2.F32 R40, -RZ, R41.H0_H0 ;  /* 0x20000029ff287230 */ /* 0x000fe40000004100 */
[----:B------:R-:W-:-:S03]  /*3040*/  FFMA.FTZ R65, R45, R65, R46 ;  /* 0x000000412d417223 */ /* 0x000fc6000001002e */
[----:B------:R-:W-:Y:S02]  /*3050*/  FFMA.FTZ R40, R40, R44, R47 ;  /* 0x0000002c28287223 */ /* 0x000fe4000001002f */
[----:B------:R-:W0:Y:S01]  /*3060*/  LDS.128 R44, [R146+0x20] ;  /* 0x00002000922c7984 */ /* 0x000e220000000c00 */
[----:B------:R-:W-:Y:S02]  /*3070*/  LEA R78, P0, R74, UR14, 0x1 ;  /* 0x0000000e4a4e7c11 */ /* 0x000fe4000f8008ff */
[--C-:B------:R-:W-:Y:S02]  /*3080*/  SHF.R.S32.HI R152, RZ, 0x1f, R39.reuse ;  /* 0x0000001fff987819 */ /* 0x100fe40000011427 */
[----:B------:R-:W-:Y:S02]  /*3090*/  SHF.R.S32.HI R69, RZ, 0x1f, R10 ;  /* 0x0000001fff457819 */ /* 0x000fe4000001140a */
[----:B------:R-:W-:Y:S01]  /*30a0*/  IADD3 R64, P1, P2, R10, R70, R39 ;  /* 0x000000460a407210 */ /* 0x000fe20007a3e027 */
[----:B------:R-:W-:Y:S01]  /*30b0*/  HADD2.F32 R80, -RZ, R63.H1_H1 ;  /* 0x3000003fff507230 */ /* 0x000fe20000004100 */
[----:B------:R-:W-:Y:S01]  /*30c0*/  LEA.HI.X R79, R74, UR15, R79, 0x1, P0 ;  /* 0x0000000f4a4f7c11 */ /* 0x000fe200080f0c4f */
[----:B------:R-:W-:Y:S01]  /*30d0*/  HADD2.F32 R74, -RZ, R41.H1_H1 ;  /* 0x30000029ff4a7230 */ /* 0x000fe20000004100 */
[----:B------:R-:W-:-:S02]  /*30e0*/  IADD3.X R69, R69, R71, R152, P1, P2 ;  /* 0x0000004745457210 */ /* 0x000fc40000fe4498 */
[--C-:B------:R-:W-:Y:S02]  /*30f0*/  SHF.R.S32.HI R152, RZ, 0x1f, R52.reuse ;  /* 0x0000001fff987819 */ /* 0x100fe40000011434 */
[----:B------:R-:W-:Y:S01]  /*3100*/  SHF.R.S32.HI R63, RZ, 0x1f, R9 ;  /* 0x0000001fff3f7819 */ /* 0x000fe20000011409 */
[----:B------:R-:W-:Y:S01]  /*3110*/  HADD2.F32 R151, -RZ, R60.H0_H0 ;  /* 0x2000003cff977230 */ /* 0x000fe20000004100 */
[----:B------:R-:W-:Y:S01]  /*3120*/  IADD3 R62, P0, P1, R9, R70, R52 ;  /* 0x00000046093e7210 */ /* 0x000fe2000791e034 */
[----:B------:R-:W-:Y:S01]  /*3130*/  FFMA.FTZ R41, R74, R80, R65 ;  /* 0x000000504a297223 */ /* 0x000fe20000010041 */
[--C-:B------:R-:W-:Y:S01]  /*3140*/  HADD2.F32 R65, -RZ, R42.reuse.H0_H0 ;  /* 0x2000002aff417230 */ /* 0x100fe20000004100 */
[----:B------:R-:W4:Y:S01]  /*3150*/  LDG.E.64.CONSTANT R78, desc[UR10][R78.64] ;  /* 0x0000000a4e4e7981 */ /* 0x000f22000c1e9b00 */
[----:B------:R-:W-:Y:S01]  /*3160*/  IADD3.X R63, R63, R71, R152, P0, P1 ;  /* 0x000000473f3f7210 */ /* 0x000fe200007e2498 */
[----:B------:R-:W-:Y:S01]  /*3170*/  HADD2.F32 R42, -RZ, R42.H1_H1 ;  /* 0x3000002aff2a7230 */ /* 0x000fe20000004100 */
[C---:B------:R-:W-:Y:S01]  /*3180*/  LEA R80, P0, R76.reuse, UR14, 0x1 ;  /* 0x0000000e4c507c11 */ /* 0x040fe2000f8008ff */
[----:B------:R-:W-:Y:S01]  /*3190*/  HADD2.F32 R60, -RZ, R60.H1_H1 ;  /* 0x3000003cff3c7230 */ /* 0x000fe20000004100 */
[----:B------:R-:W-:Y:S01]  /*31a0*/  LEA R74, P1, R75, UR14, 0x1 ;  /* 0x0000000e4b4a7c11 */ /* 0x000fe2000f8208ff */
[----:B------:R-:W-:Y:S01]  /*31b0*/  FFMA.FTZ R150, R65, R151, R150 ;  /* 0x0000009741967223 */ /* 0x000fe20000010096 */
[----:B------:R-:W-:Y:S01]  /*31c0*/  LEA.HI.X R81, R76, UR15, R77, 0x1, P0 ;  /* 0x0000000f4c517c11 */ /* 0x000fe200080f0c4d */
[----:B------:R-:W-:-:S02]  /*31d0*/  HADD2.F32 R65, -RZ, R43.H0_H0 ;  /* 0x2000002bff417230 */ /* 0x000fc40000004100 */
[----:B------:R-:W-:Y:S01]  /*31e0*/  FFMA.FTZ R147, R42, R60, R147 ;  /* 0x0000003c2a937223 */ /* 0x000fe20000010093 */
[----:B------:R-:W-:Y:S01]  /*31f0*/  HADD2.F32 R152, -RZ, R43.H1_H1 ;  /* 0x3000002bff987230 */ /* 0x000fe20000004100 */
[----:B------:R-:W-:Y:S01]  /*3200*/  LEA.HI.X R75, R75, UR15, R72, 0x1, P1 ;  /* 0x0000000f4b4b7c11 */ /* 0x000fe200088f0c48 */
[--C-:B------:R-:W-:Y:S01]  /*3210*/  HADD2.F32 R42, -RZ, R61.reuse.H0_H0 ;  /* 0x2000003dff2a7230 */ /* 0x100fe20000004100 */
[--C-:B------:R-:W-:Y:S01]  /*3220*/  SHF.R.S32.HI R60, RZ, 0x1f, R53.reuse ;  /* 0x0000001fff3c7819 */ /* 0x100fe20000011435 */
[----:B------:R-:W-:Y:S01]  /*3230*/  HADD2.F32 R43, -RZ, R61.H1_H1 ;  /* 0x3000003dff2b7230 */ /* 0x000fe20000004100 */
[----:B------:R-:W-:Y:S01]  /*3240*/  SHF.R.S32.HI R61, RZ, 0x1f, R8 ;  /* 0x0000001fff3d7819 */ /* 0x000fe20000011408 */
[----:B------:R-:W4:Y:S01]  /*3250*/  LDG.E.64.CONSTANT R80, desc[UR10][R80.64] ;  /* 0x0000000a50507981 */ /* 0x000f22000c1e9b00 */
[----:B------:R-:W-:Y:S01]  /*3260*/  IADD3 R72, P1, P2, R8, R70, R53 ;  /* 0x0000004608487210 */ /* 0x000fe20007a3e035 */
[----:B------:R-:W-:Y:S01]  /*3270*/  FFMA.FTZ R65, R65, R42, R40 ;  /* 0x0000002a41417223 */ /* 0x000fe20000010028 */
[----:B------:R-:W-:Y:S01]  /*3280*/  LEA R76, P0, R66, UR14, 0x1 ;  /* 0x0000000e424c7c11 */ /* 0x000fe2000f8008ff */
[----:B------:R-:W-:Y:S01]  /*3290*/  FFMA.FTZ R41, R152, R43, R41 ;  /* 0x0000002b98297223 */ /* 0x000fe20000010029 */
[----:B------:R-:W-:Y:S01]  /*32a0*/  IADD3.X R61, R61, R71, R60, P1, P2 ;  /* 0x000000473d3d7210 */ /* 0x000fe20000fe443c */
[----:B------:R-:W-:Y:S01]  /*32b0*/  HADD2.F32 R60, -RZ, R59.H0_H0 ;  /* 0x2000003bff3c7230 */ /* 0x000fe20000004100 */
[----:B------:R-:W4:Y:S01]  /*32c0*/  LDG.E.64.CONSTANT R74, desc[UR10][R74.64] ;  /* 0x0000000a4a4a7981 */ /* 0x000f22000c1e9b00 */
[----:B0-----:R-:W-:-:S02]  /*32d0*/  HADD2.F32 R43, -RZ, R44.H0_H0 ;  /* 0x2000002cff2b7230 */ /* 0x001fc40000004100 */
[----:B------:R-:W-:Y:S02]  /*32e0*/  HADD2.F32 R152, -RZ, R44.H1_H1 ;  /* 0x3000002cff987230 */ /* 0x000fe40000004100 */
[----:B------:R-:W-:Y:S02]  /*32f0*/  HADD2.F32 R40, -RZ, R58.H0_H0 ;  /* 0x2000003aff287230 */ /* 0x000fe40000004100 */
[----:B------:R-:W-:Y:S02]  /*3300*/  HADD2.F32 R59, -RZ, R59.H1_H1 ;  /* 0x3000003bff3b7230 */ /* 0x000fe40000004100 */
[--C-:B------:R-:W-:Y:S02]  /*3310*/  HADD2.F32 R42, -RZ, R45.reuse.H0_H0 ;  /* 0x2000002dff2a7230 */ /* 0x100fe40000004100 */
[----:B------:R-:W-:Y:S01]  /*3320*/  HADD2.F32 R44, -RZ, R45.H1_H1 ;  /* 0x3000002dff2c7230 */ /* 0x000fe20000004100 */
[----:B------:R-:W-:Y:S01]  /*3330*/  LEA.HI.X R77, R66, UR15, R73, 0x1, P0 ;  /* 0x0000000f424d7c11 */ /* 0x000fe200080f0c49 */
[----:B------:R-:W-:Y:S01]  /*3340*/  FFMA.FTZ R150, R43, R40, R150 ;  /* 0x000000282b967223 */ /* 0x000fe20000010096 */
[----:B------:R-:W-:Y:S01]  /*3350*/  FFMA.FTZ R65, R42, R60, R65 ;  /* 0x0000003c2a417223 */ /* 0x000fe20000010041 */
[----:B------:R-:W-:Y:S01]  /*3360*/  LEA R66, P0, R67, UR14, 0x1 ;  /* 0x0000000e43427c11 */ /* 0x000fe2000f8008ff */
[----:B------:R-:W-:-:S02]  /*3370*/  FFMA.FTZ R44, R44, R59, R41 ;  /* 0x0000003b2c2c7223 */ /* 0x000fc40000010029 */
[----:B------:R-:W0:Y:S01]  /*3380*/  LDS.128 R40, [R146+0x30] ;  /* 0x0000300092287984 */ /* 0x000e220000000c00 */
[----:B------:R-:W-:-:S03]  /*3390*/  LEA.HI.X R67, R67, UR15, R68, 0x1, P0 ;  /* 0x0000000f43437c11 */ /* 0x000fc600080f0c44 */
[----:B------:R-:W4:Y:S01]  /*33a0*/  LDG.E.64.CONSTANT R76, desc[UR10][R76.64] ;  /* 0x0000000a4c4c7981 */ /* 0x000f22000c1e9b00 */
[C---:B------:R-:W-:Y:S01]  /*33b0*/  LEA R68, P0, R64.reuse, UR14, 0x1 ;  /* 0x0000000e40447c11 */ /* 0x040fe2000f8008ff */
[----:B------:R-:W-:Y:S02]  /*33c0*/  HADD2.F32 R58, -RZ, R58.H1_H1 ;  /* 0x3000003aff3a7230 */ /* 0x000fe40000004100 */
[----:B------:R-:W4:Y:S01]  /*33d0*/  LDG.E.64.CONSTANT R66, desc[UR10][R66.64] ;  /* 0x0000000a42427981 */ /* 0x000f22000c1e9b00 */
[----:B------:R-:W-:Y:S01]  /*33e0*/  LEA.HI.X R69, R64, UR15, R69, 0x1, P0 ;  /* 0x0000000f40457c11 */ /* 0x000fe200080f0c45 */
[----:B------:R-:W-:Y:S02]  /*33f0*/  HADD2.F32 R45, -RZ, R46.H0_H0 ;  /* 0x2000002eff2d7230 */ /* 0x000fe40000004100 */
[----:B------:R-:W-:Y:S01]  /*3400*/  FFMA.FTZ R152, R152, R58, R147 ;  /* 0x0000003a98987223 */ /* 0x000fe20000010093 */
[----:B------:R-:W-:Y:S02]  /*3410*/  HADD2.F32 R58, -RZ, R50.H0_H0 ;  /* 0x20000032ff3a7230 */ /* 0x000fe40000004100 */
[----:B------:R-:W4:Y:S01]  /*3420*/  LDG.E.64.CONSTANT R68, desc[UR10][R68.64] ;  /* 0x0000000a44447981 */ /* 0x000f22000c1e9b00 */
[----:B------:R-:W-:-:S02]  /*3430*/  SHF.R.S32.HI R60, RZ, 0x1f, R54 ;  /* 0x0000001fff3c7819 */ /* 0x000fc40000011436 */
[----:B------:R-:W-:Y:S01]  /*3440*/  FFMA.FTZ R150, R45, R58, R150 ;  /* 0x0000003a2d967223 */ /* 0x000fe20000010096 */
[----:B------:R-:W-:Y:S02]  /*3450*/  SHF.R.S32.HI R59, RZ, 0x1f, R7 ;  /* 0x0000001fff3b7819 */ /* 0x000fe40000011407 */
[-C--:B------:R-:W-:Y:S02]  /*3460*/  IADD3 R151, P1, P2, R7, R70.reuse, R54 ;  /* 0x0000004607977210 */ /* 0x080fe40007a3e036 */
[C---:B------:R-:W-:Y:S02]  /*3470*/  LEA R58, P6, R62.reuse, UR14, 0x1 ;  /* 0x0000000e3e3a7c11 */ /* 0x040fe4000f8c08ff */
[----:B------:R-:W-:Y:S01]  /*3480*/  IADD3.X R64, R59, R71, R60, P1, P2 ;  /* 0x000000473b407210 */ /* 0x000fe20000fe443c */
[----:B------:R-:W-:Y:S01]  /*3490*/  HADD2.F32 R50, -RZ, R50.H1_H1 ;  /* 0x30000032ff327230 */ /* 0x000fe20000004100 */
[----:B------:R-:W-:Y:S01]  /*34a0*/  LEA.HI.X R59, R62, UR15, R63, 0x1, P6 ;  /* 0x0000000f3e3b7c11 */ /* 0x000fe2000b0f0c3f */
[----:B------:R-:W-:Y:S01]  /*34b0*/  HADD2.F32 R63, -RZ, R46.H1_H1 ;  /* 0x3000002eff3f7230 */ /* 0x000fe20000004100 */
[----:B------:R-:W-:-:S02]  /*34c0*/  IADD3 R45, P4, P5, R6, R70, R55 ;  /* 0x00000046062d7210 */ /* 0x000fc40007d9e037 */
[----:B------:R-:W-:Y:S02]  /*34d0*/  SHF.R.S32.HI R62, RZ, 0x1f, R55 ;  /* 0x0000001fff3e7819 */ /* 0x000fe40000011437 */
[----:B------:R-:W-:Y:S01]  /*34e0*/  SHF.R.S32.HI R46, RZ, 0x1f, R6 ;  /* 0x0000001fff2e7819 */ /* 0x000fe20000011406 */
[----:B------:R-:W-:Y:S01]  /*34f0*/  FFMA.FTZ R152, R63, R50, R152 ;  /* 0x000000323f987223 */ /* 0x000fe20000010098 */
[-C--:B------:R-:W-:Y:S01]  /*3500*/  IADD3 R73, P2, P3, R5, R70.reuse, R56 ;  /* 0x0000004605497210 */ /* 0x080fe20007b5e038 */
[----:B------:R-:W-:Y:S01]  /*3510*/  HADD2.F32 R50, -RZ, R47.H0_H0 ;  /* 0x2000002fff327230 */ /* 0x000fe20000004100 */
[----:B------:R-:W-:Y:S01]  /*3520*/  IADD3 R147, P0, P1, R4, R70, R57 ;  /* 0x0000004604937210 */ /* 0x000fe2000791e039 */
[----:B------:R-:W-:Y:S01]  /*3530*/  HADD2.F32 R70, -RZ, R51.H0_H0 ;  /* 0x20000033ff467230 */ /* 0x000fe20000004100 */
[----:B------:R-:W-:Y:S01]  /*3540*/  IADD3.X R46, R46, R71, R62, P4, P5 ;  /* 0x000000472e2e7210 */ /* 0x000fe200027ea43e */
[----:B------:R-:W4:Y:S01]  /*3550*/  LDG.E.64.CONSTANT R58, desc[UR10][R58.64] ;  /* 0x0000000a3a3a7981 */ /* 0x000f22000c1e9b00 */
[----:B------:R-:W-:-:S02]  /*3560*/  LEA R60, P6, R72, UR14, 0x1 ;  /* 0x0000000e483c7c11 */ /* 0x000fc4000f8c08ff */
[C---:B------:R-:W-:Y:S02]  /*3570*/  LEA R62, P4, R151.reuse, UR14, 0x1 ;  /* 0x0000000e973e7c11 */ /* 0x040fe4000f8808ff */
[----:B------:R-:W-:Y:S02]  /*3580*/  LEA.HI.X R61, R72, UR15, R61, 0x1, P6 ;  /* 0x0000000f483d7c11 */ /* 0x000fe4000b0f0c3d */
[----:B------:R-:W-:Y:S01]  /*3590*/  LEA.HI.X R63, R151, UR15, R64, 0x1, P4 ;  /* 0x0000000f973f7c11 */ /* 0x000fe2000a0f0c40 */
[----:B------:R-:W-:Y:S01]  /*35a0*/  FFMA.FTZ R151, R50, R70, R65 ;  /* 0x0000004632977223 */ /* 0x000fe20000010041 */
[----:B------:R-:W-:Y:S02]  /*35b0*/  HADD2.F32 R50, -RZ, R48.H0_H0 ;  /* 0x20000030ff327230 */ /* 0x000fe40000004100 */
[----:B0-----:R-:W-:Y:S01]  /*35c0*/  HADD2.F32 R155, -RZ, R40.H1_H1 ;  /* 0x30000028ff9b7230 */ /* 0x001fe20000004100 */
[----:B------:R-:W4:Y:S01]  /*35d0*/  LDG.E.64.CONSTANT R60, desc[UR10][R60.64] ;  /* 0x0000000a3c3c7981 */ /* 0x000f22000c1e9b00 */
[----:B------:R-:W-:-:S02]  /*35e0*/  HADD2.F32 R48, -RZ, R48.H1_H1 ;  /* 0x30000030ff307230 */ /* 0x000fc40000004100 */
[----:B------:R-:W-:Y:S02]  /*35f0*/  HADD2.F32 R47, -RZ, R47.H1_H1 ;  /* 0x3000002fff2f7230 */ /* 0x000fe40000004100 */
[----:B------:R-:W-:Y:S02]  /*3600*/  HADD2.F32 R51, -RZ, R51.H1_H1 ;  /* 0x30000033ff337230 */ /* 0x000fe40000004100 */
[----:B------:R-:W-:Y:S01]  /*3610*/  HADD2.F32 R153, -RZ, R40.H0_H0 ;  /* 0x20000028ff997230 */ /* 0x000fe20000004100 */
[----:B------:R-:W-:Y:S01]  /*3620*/  LEA R64, P4, R45, UR14, 0x1 ;  /* 0x0000000e2d407c11 */ /* 0x000fe2000f8808ff */
[----:B------:R-:W-:Y:S01]  /*3630*/  FFMA.FTZ R152, R155, R48, R152 ;  /* 0x000000309b987223 */ /* 0x000fe20000010098 */
[----:B------:R-:W-:Y:S01]  /*3640*/  FFMA.FTZ R40, R47, R51, R44 ;  /* 0x000000332f287223 */ /* 0x000fe2000001002c */
[----:B------:R-:W-:Y:S01]  /*3650*/  SHF.R.S32.HI R48, RZ, 0x1f, R57 ;  /* 0x0000001fff307819 */ /* 0x000fe20000011439 */
[----:B------:R-:W-:Y:S01]  /*3660*/  FFMA.FTZ R150, R153, R50, R150 ;  /* 0x0000003299967223 */ /* 0x000fe20000010096 */
[----:B------:R-:W-:Y:S01]  /*3670*/  SHF.R.S32.HI R50, RZ, 0x1f, R56 ;  /* 0x0000001fff327819 */ /* 0x000fe20000011438 */
[----:B------:R-:W4:Y:S01]  /*3680*/  LDG.E.64.CONSTANT R62, desc[UR10][R62.64] ;  /* 0x0000000a3e3e7981 */ /* 0x000f22000c1e9b00 */
[----:B------:R-:W-:-:S02]  /*3690*/  SHF.R.S32.HI R51, RZ, 0x1f, R5 ;  /* 0x0000001fff337819 */ /* 0x000fc40000011405 */
[----:B------:R-:W-:Y:S02]  /*36a0*/  LEA.HI.X R65, R45, UR15, R46, 0x1, P4 ;  /* 0x0000000f2d417c11 */ /* 0x000fe4000a0f0c2e */
[-C--:B------:R-:W-:Y:S02]  /*36b0*/  IADD3.X R48, R108, R71.reuse, R48, P0, P1 ;  /* 0x000000476c307210 */ /* 0x080fe400007e2430 */
[----:B------:R-:W-:Y:S02]  /*36c0*/  IADD3.X R50, R51, R71, R50, P2, P3 ;  /* 0x0000004733327210 */ /* 0x000fe400017e6432 */
[----:B------:R-:W-:Y:S01]  /*36d0*/  LEA R70, P0, R73, UR14, 0x1 ;  /* 0x0000000e49467c11 */ /* 0x000fe2000f8008ff */
[----:B------:R-:W4:Y:S01]  /*36e0*/  LDG.E.64.CONSTANT R64, desc[UR10][R64.64] ;  /* 0x0000000a40407981 */ /* 0x000f22000c1e9b00 */
[----:B------:R-:W-:Y:S02]  /*36f0*/  LEA R72, P1, R147, UR14, 0x1 ;  /* 0x0000000e93487c11 */ /* 0x000fe4000f8208ff */
[----:B------:R-:W-:-:S02]  /*3700*/  LEA.HI.X R71, R73, UR15, R50, 0x1, P0 ;  /* 0x0000000f49477c11 */ /* 0x000fc400080f0c32 */
[----:B------:R-:W-:-:S04]  /*3710*/  LEA.HI.X R73, R147, UR15, R48, 0x1, P1 ;  /* 0x0000000f93497c11 */ /* 0x000fc800088f0c30 */
[----:B------:R-:W4:Y:S04]  /*3720*/  LDG.E.64.CONSTANT R70, desc[UR10][R70.64] ;  /* 0x0000000a46467981 */ /* 0x000f28000c1e9b00 */
        /* <DEDUP_REMOVED lines=10> */
[----:B------:R-:W-:Y:S02]  /*37d0*/  FFMA.FTZ R150, R41, R48, R150 ;  /* 0x0000003029967223 */ /* 0x000fe40000010096 */
[----:B------:R-:W1:Y:S01]  /*37e0*/  LDS.128 R48, [R146+0x50] ;  /* 0x0000500092307984 */ /* 0x000e620000000c00 */
[----:B------:R-:W-:Y:S02]  /*37f0*/  HADD2.F32 R147, -RZ, R42.H1_H1 ;  /* 0x3000002aff937230 */ /* 0x000fe40000004100 */
[----:B------:R-:W-:Y:S02]  /*3800*/  HADD2.F32 R42, -RZ, R43.H0_H0 ;  /* 0x2000002bff2a7230 */ /* 0x000fe40000004100 */
[----:B------:R-:W-:Y:S02]  /*3810*/  HADD2.F32 R41, -RZ, R105.H0_H0 ;  /* 0x20000069ff297230 */ /* 0x000fe40000004100 */
[----:B------:R-:W-:Y:S02]  /*3820*/  HADD2.F32 R43, -RZ, R43.H1_H1 ;  /* 0x3000002bff2b7230 */ /* 0x000fe40000004100 */
[----:B------:R-:W-:-:S02]  /*3830*/  HADD2.F32 R105, -RZ, R105.H1_H1 ;  /* 0x30000069ff697230 */ /* 0x000fc40000004100 */
[----:B------:R-:W-:Y:S02]  /*3840*/  HADD2.F32 R104, -RZ, R104.H1_H1 ;  /* 0x30000068ff687230 */ /* 0x000fe40000004100 */
[----:B------:R-:W-:Y:S01]  /*3850*/  FFMA.FTZ R41, R42, R41, R151 ;  /* 0x000000292a297223 */ /* 0x000fe20000010097 */
[----:B------:R-:W-:Y:S01]  /*3860*/  FFMA.FTZ R40, R43, R105, R40 ;  /* 0x000000692b287223 */ /* 0x000fe20000010028 */
[--C-:B------:R-:W-:Y:S02]  /*3870*/  HADD2.F32 R42, -RZ, R106.reuse.H0_H0 ;  /* 0x2000006aff2a7230 */ /* 0x100fe40000004100 */
[----:B------:R-:W-:Y:S01]  /*3880*/  FFMA.FTZ R104, R147, R104, R152 ;  /* 0x0000006893687223 */ /* 0x000fe20000010098 */
[--C-:B------:R-:W-:Y:S02]  /*3890*/  HADD2.F32 R147, -RZ, R107.reuse.H0_H0 ;  /* 0x2000006bff937230 */ /* 0x100fe40000004100 */
[----:B------:R-:W-:Y:S02]  /*38a0*/  HADD2.F32 R106, -RZ, R106.H1_H1 ;  /* 0x3000006aff6a7230 */ /* 0x000fe40000004100 */
[----:B------:R-:W-:-:S02]  /*38b0*/  HADD2.F32 R107, -RZ, R107.H1_H1 ;  /* 0x3000006bff6b7230 */ /* 0x000fc40000004100 */
[--C-:B0-----:R-:W-:Y:S02]  /*38c0*/  HADD2.F32 R43, -RZ, R44.reuse.H0_H0 ;  /* 0x2000002cff2b7230 */ /* 0x101fe40000004100 */
[----:B------:R-:W-:Y:S02]  /*38d0*/  HADD2.F32 R105, -RZ, R44.H1_H1 ;  /* 0x3000002cff697230 */ /* 0x000fe40000004100 */
[--C-:B------:R-:W-:Y:S02]  /*38e0*/  HADD2.F32 R44, -RZ, R45.reuse.H0_H0 ;  /* 0x2000002dff2c7230 */ /* 0x100fe40000004100 */
[----:B------:R-:W-:Y:S02]  /*38f0*/  HADD2.F32 R45, -RZ, R45.H1_H1 ;  /* 0x3000002dff2d7230 */ /* 0x000fe40000004100 */
[----:B------:R-:W-:Y:S01]  /*3900*/  FFMA.FTZ R104, R105, R106, R104 ;  /* 0x0000006a69687223 */ /* 0x000fe20000010068 */
[--C-:B------:R-:W-:Y:S02]  /*3910*/  HADD2.F32 R105, -RZ, R46.reuse.H0_H0 ;  /* 0x2000002eff697230 */ /* 0x100fe40000004100 */
[----:B------:R-:W-:Y:S01]  /*3920*/  FFMA.FTZ R150, R43, R42, R150 ;  /* 0x0000002a2b967223 */ /* 0x000fe20000010096 */
[----:B------:R-:W-:Y:S01]  /*3930*/  FFMA.FTZ R45, R45, R107, R40 ;  /* 0x0000006b2d2d7223 */ /* 0x000fe20000010028 */
[----:B------:R-:W-:-:S02]  /*3940*/  HADD2.F32 R107, -RZ, R46.H1_H1 ;  /* 0x3000002eff6b7230 */ /* 0x000fc40000004100 */
[----:B------:R-:W-:Y:S01]  /*3950*/  FFMA.FTZ R44, R44, R147, R41 ;  /* 0x000000932c2c7223 */ /* 0x000fe20000010029 */
[--C-:B------:R-:W-:Y:S01]  /*3960*/  HADD2.F32 R46, -RZ, R102.reuse.H0_H0 ;  /* 0x20000066ff2e7230 */ /* 0x100fe20000004100 */
[----:B------:R-:W0:Y:S01]  /*3970*/  LDS.128 R40, [R146+0x60] ;  /* 0x0000600092287984 */ /* 0x000e220000000c00 */
[----:B------:R-:W-:Y:S02]  /*3980*/  HADD2.F32 R102, -RZ, R102.H1_H1 ;  /* 0x30000066ff667230 */ /* 0x000fe40000004100 */
[--C-:B------:R-:W-:Y:S02]  /*3990*/  HADD2.F32 R147, -RZ, R47.reuse.H0_H0 ;  /* 0x2000002fff937230 */ /* 0x100fe40000004100 */
[----:B------:R-:W-:Y:S01]  /*39a0*/  FFMA.FTZ R46, R105, R46, R150 ;  /* 0x0000002e692e7223 */ /* 0x000fe20000010096 */
[----:B------:R-:W-:Y:S02]  /*39b0*/  HADD2.F32 R106, -RZ, R47.H1_H1 ;  /* 0x3000002fff6a7230 */ /* 0x000fe40000004100 */
[----:B------:R-:W-:Y:S01]  /*39c0*/  FFMA.FTZ R102, R107, R102, R104 ;  /* 0x000000666b667223 */ /* 0x000fe20000010068 */
[----:B------:R-:W-:-:S02]  /*39d0*/  HADD2.F32 R47, -RZ, R103.H0_H0 ;  /* 0x20000067ff2f7230 */ /* 0x000fc40000004100 */
[--C-:B-1----:R-:W-:Y:S02]  /*39e0*/  HADD2.F32 R105, -RZ, R48.reuse.H0_H0 ;  /* 0x20000030ff697230 */ /* 0x102fe40000004100 */
[----:B------:R-:W-:Y:S02]  /*39f0*/  HADD2.F32 R107, -RZ, R48.H1_H1 ;  /* 0x30000030ff6b7230 */ /* 0x000fe40000004100 */
[----:B------:R-:W-:Y:S02]  /*3a00*/  HADD2.F32 R103, -RZ, R103.H1_H1 ;  /* 0x30000067ff677230 */ /* 0x000fe40000004100 */
[----:B------:R-:W-:Y:S02]  /*3a10*/  HADD2.F32 R48, -RZ, R98.H0_H0 ;  /* 0x20000062ff307230 */ /* 0x000fe40000004100 */
[----:B------:R-:W-:Y:S01]  /*3a20*/  FFMA.FTZ R147, R147, R47, R44 ;  /* 0x0000002f93937223 */ /* 0x000fe2000001002c */
[----:B------:R-:W-:Y:S02]  /*3a30*/  FFMA.FTZ R103, R106, R103, R45 ;  /* 0x000000676a677223 */ /* 0x000fe4000001002d */
[----:B------:R-:W-:-:S02]  /*3a40*/  FFMA.FTZ R48, R105, R48, R46 ;  /* 0x0000003069307223 */ /* 0x000fc4000001002e */
[----:B------:R-:W1:Y:S01]  /*3a50*/  LDS.128 R44, [R146+0x70] ;  /* 0x00007000922c7984 */ /* 0x000e620000000c00 */
[----:B------:R-:W-:Y:S02]  /*3a60*/  HADD2.F32 R98, -RZ, R98.H1_H1 ;  /* 0x30000062ff627230 */ /* 0x000fe40000004100 */
[----:B------:R-:W-:-:S03]  /*3a70*/  HADD2.F32 R104, -RZ, R49.H1_H1 ;  /* 0x30000031ff687230 */ /* 0x000fc60000004100 */
        /* <DEDUP_REMOVED lines=17> */
[--C-:B0-----:R-:W-:Y:S02]  /*3b90*/  HADD2.F32 R51, -RZ, R40.reuse.H0_H0 ;  /* 0x20000028ff337230 */ /* 0x101fe40000004100 */
[----:B------:R-:W-:Y:S01]  /*3ba0*/  FFMA.FTZ R99, R150, R101, R99 ;  /* 0x0000006596637223 */ /* 0x000fe20000010063 */
[----:B------:R-:W-:Y:S02]  /*3bb0*/  HADD2.F32 R101, -RZ, R40.H1_H1 ;  /* 0x30000028ff657230 */ /* 0x000fe40000004100 */
[--C-:B------:R-:W-:Y:S02]  /*3bc0*/  HADD2.F32 R100, -RZ, R41.reuse.H0_H0 ;  /* 0x20000029ff647230 */ /* 0x100fe40000004100 */
[----:B------:R-:W-:-:S02]  /*3bd0*/  HADD2.F32 R102, -RZ, R41.H1_H1 ;  /* 0x30000029ff667230 */ /* 0x000fc40000004100 */
[--C-:B------:R-:W-:Y:S02]  /*3be0*/  HADD2.F32 R105, -RZ, R42.reuse.H0_H0 ;  /* 0x2000002aff697230 */ /* 0x100fe40000004100 */
[----:B------:R-:W-:Y:S02]  /*3bf0*/  HADD2.F32 R107, -RZ, R42.H1_H1 ;  /* 0x3000002aff6b7230 */ /* 0x000fe40000004100 */
[--C-:B------:R-:W-:Y:S02]  /*3c00*/  HADD2.F32 R104, -RZ, R43.reuse.H0_H0 ;  /* 0x2000002bff687230 */ /* 0x100fe40000004100 */
[----:B------:R-:W-:Y:S02]  /*3c10*/  HADD2.F32 R50, -RZ, R94.H0_H0 ;  /* 0x2000005eff327230 */ /* 0x000fe40000004100 */
[----:B------:R-:W-:Y:S02]  /*3c20*/  HADD2.F32 R106, -RZ, R43.H1_H1 ;  /* 0x3000002bff6a7230 */ /* 0x000fe40000004100 */
[----:B------:R-:W0:Y:S01]  /*3c30*/  LDS.128 R40, [R146+0x80] ;  /* 0x0000800092287984 */ /* 0x000e220000000c00 */
[----:B------:R-:W-:-:S02]  /*3c40*/  HADD2.F32 R103, -RZ, R95.H0_H0 ;  /* 0x2000005fff677230 */ /* 0x000fc40000004100 */
[----:B------:R-:W-:Y:S02]  /*3c50*/  HADD2.F32 R94, -RZ, R94.H1_H1 ;  /* 0x3000005eff5e7230 */ /* 0x000fe40000004100 */
        /* <DEDUP_REMOVED lines=9> */
[----:B------:R-:W-:Y:S01]  /*3cf0*/  FFMA.FTZ R105, R105, R50, R48 ;  /* 0x0000003269697223 */ /* 0x000fe20000010030 */
[----:B------:R-:W-:Y:S01]  /*3d00*/  FFMA.FTZ R104, R104, R51, R49 ;  /* 0x0000003368687223 */ /* 0x000fe20000010031 */
[----:B------:R-:W-:Y:S01]  /*3d10*/  FFMA.FTZ R94, R107, R96, R94 ;  /* 0x000000606b5e7223 */ /* 0x000fe2000001005e */
[--C-:B-1----:R-:W-:Y:S02]  /*3d20*/  HADD2.F32 R96, -RZ, R44.reuse.H0_H0 ;  /* 0x2000002cff607230 */ /* 0x102fe40000004100 */
[----:B------:R-:W-:Y:S01]  /*3d30*/  FFMA.FTZ R95, R106, R97, R95 ;  /* 0x000000616a5f7223 */ /* 0x000fe2000001005f */
[----:B------:R-:W-:Y:S01]  /*3d40*/  HADD2.F32 R97, -RZ, R44.H1_H1 ;  /* 0x3000002cff617230 */ /* 0x000fe20000004100 */
[----:B------:R-:W1:Y:S01]  /*3d50*/  LDS.128 R48, [R146+0x90] ;  /* 0x0000900092307984 */ /* 0x000e620000000c00 */
[----:B------:R-:W-:-:S02]  /*3d60*/  HADD2.F32 R99, -RZ, R45.H0_H0 ;  /* 0x2000002dff637230 */ /* 0x000fc40000004100 */
[----:B------:R-:W-:Y:S02]  /*3d70*/  HADD2.F32 R98, -RZ, R45.H1_H1 ;  /* 0x3000002dff627230 */ /* 0x000fe40000004100 */
[----:B------:R-:W-:Y:S02]  /*3d80*/  HADD2.F32 R44, -RZ, R90.H0_H0 ;  /* 0x2000005aff2c7230 */ /* 0x000fe40000004100 */
[----:B------:R-:W-:Y:S02]  /*3d90*/  HADD2.F32 R45, -RZ, R91.H0_H0 ;  /* 0x2000005bff2d7230 */ /* 0x000fe40000004100 */
[--C-:B------:R-:W-:Y:S02]  /*3da0*/  HADD2.F32 R101, -RZ, R46.reuse.H0_H0 ;  /* 0x2000002eff657230 */ /* 0x100fe40000004100 */
[----:B------:R-:W-:Y:S01]  /*3db0*/  FFMA.FTZ R44, R96, R44, R105 ;  /* 0x0000002c602c7223 */ /* 0x000fe20000010069 */
[----:B------:R-:W-:Y:S02]  /*3dc0*/  HADD2.F32 R103, -RZ, R46.H1_H1 ;  /* 0x3000002eff677230 */ /* 0x000fe40000004100 */
[----:B------:R-:W-:Y:S01]  /*3dd0*/  FFMA.FTZ R45, R99, R45, R104 ;  /* 0x0000002d632d7223 */ /* 0x000fe20000010068 */
[----:B------:R-:W-:-:S02]  /*3de0*/  HADD2.F32 R100, -RZ, R47.H0_H0 ;  /* 0x2000002fff647230 */ /* 0x000fc40000004100 */
[----:B------:R-:W-:Y:S02]  /*3df0*/  HADD2.F32 R102, -RZ, R47.H1_H1 ;  /* 0x3000002fff667230 */ /* 0x000fe40000004100 */
[----:B------:R-:W-:Y:S02]  /*3e00*/  HADD2.F32 R46, -RZ, R92.H0_H0 ;  /* 0x2000005cff2e7230 */ /* 0x000fe40000004100 */
[----:B------:R-:W-:-:S03]  /*3e10*/  HADD2.F32 R47, -RZ, R93.H0_H0 ;  /* 0x2000005dff2f7230 */ /* 0x000fc60000004100 */
[----:B------:R-:W-:Y:S02]  /*3e20*/  FFMA.FTZ R101, R101, R46, R44 ;  /* 0x0000002e65657223 */ /* 0x000fe4000001002c */
[----:B------:R-:W-:Y:S02]  /*3e30*/  FFMA.FTZ R100, R100, R47, R45 ;  /* 0x0000002f64647223 */ /* 0x000fe4000001002d */
[----:B------:R-:W4:Y:S01]  /*3e40*/  LDS.128 R44, [R146+0xa0] ;  /* 0x0000a000922c7984 */ /* 0x000f220000000c00 */
[----:B------:R-:W-:Y:S02]  /*3e50*/  HADD2.F32 R90, -RZ, R90.H1_H1 ;  /* 0x3000005aff5a7230 */ /* 0x000fe40000004100 */
[----:B------:R-:W-:Y:S02]  /*3e60*/  HADD2.F32 R91, -RZ, R91.H1_H1 ;  /* 0x3000005bff5b7230 */ /* 0x000fe40000004100 */
[----:B------:R-:W-:Y:S02]  /*3e70*/  HADD2.F32 R92, -RZ, R92.H1_H1 ;  /* 0x3000005cff5c7230 */ /* 0x000fe40000004100 */
[----:B------:R-:W-:Y:S01]  /*3e80*/  FFMA.FTZ R90, R97, R90, R94 ;  /* 0x0000005a615a7223 */ /* 0x000fe2000001005e */
[----:B------:R-:W-:-:S02]  /*3e90*/  HADD2.F32 R93, -RZ, R93.H1_H1 ;  /* 0x3000005dff5d7230 */ /* 0x000fc40000004100 */
[----:B------:R-:W-:Y:S01]  /*3ea0*/  FFMA.FTZ R91, R98, R91, R95 ;  /* 0x0000005b625b7223 */ /* 0x000fe2000001005f */
[--C-:B0-----:R-:W-:Y:S02]  /*3eb0*/  HADD2.F32 R95, -RZ, R41.reuse.H0_H0 ;  /* 0x20000029ff5f7230 */ /* 0x101fe40000004100 */
[----:B------:R-:W-:Y:S01]  /*3ec0*/  FFMA.FTZ R90, R103, R92, R90 ;  /* 0x0000005c675a7223 */ /* 0x000fe2000001005a */
[--C-:B------:R-:W-:Y:S02]  /*3ed0*/  HADD2.F32 R92, -RZ, R40.reuse.H0_H0 ;  /* 0x20000028ff5c7230 */ /* 0x100fe40000004100 */
[----:B------:R-:W-:Y:S01]  /*3ee0*/  FFMA.FTZ R91, R102, R93, R91 ;  /* 0x0000005d665b7223 */ /* 0x000fe2000001005b */
[----:B------:R-:W-:Y:S02]  /*3ef0*/  HADD2.F32 R93, -RZ, R40.H1_H1 ;  /* 0x30000028ff5d7230 */ /* 0x000fe40000004100 */
[----:B------:R-:W-:Y:S02]  /*3f00*/  HADD2.F32 R94, -RZ, R41.H1_H1 ;  /* 0x30000029ff5e7230 */ /* 0x000fe40000004100 */
[----:B---3--:R-:W-:-:S02]  /*3f10*/  HADD2.F32 R40, -RZ, R86.H0_H0 ;  /* 0x20000056ff287230 */ /* 0x008fc40000004100 */
[--C-:B------:R-:W-:Y:S02]  /*3f20*/  HADD2.F32 R41, -RZ, R87.reuse.H0_H0 ;  /* 0x20000057ff297230 */ /* 0x100fe40000004100 */
[----:B------:R-:W-:Y:S02]  /*3f30*/  HADD2.F32 R86, -RZ, R86.H1_H1 ;  /* 0x30000056ff567230 */ /* 0x000fe40000004100 */
[----:B------:R-:W-:Y:S02]  /*3f40*/  HADD2.F32 R87, -RZ, R87.H1_H1 ;  /* 0x30000057ff577230 */ /* 0x000fe40000004100 */
[--C-:B------:R-:W-:Y:S02]  /*3f50*/  HADD2.F32 R97, -RZ, R42.reuse.H0_H0 ;  /* 0x2000002aff617230 */ /* 0x100fe40000004100 */
[----:B------:R-:W-:Y:S02]  /*3f60*/  HADD2.F32 R99, -RZ, R42.H1_H1 ;  /* 0x3000002aff637230 */ /* 0x000fe40000004100 */
[----:B------:R-:W-:-:S02]  /*3f70*/  HADD2.F32 R96, -RZ, R43.H0_H0 ;  /* 0x2000002bff607230 */ /* 0x000fc40000004100 */
[----:B------:R-:W-:Y:S02]  /*3f80*/  HADD2.F32 R98, -RZ, R43.H1_H1 ;  /* 0x3000002bff627230 */ /* 0x000fe40000004100 */
[--C-:B--2---:R-:W-:Y:S02]  /*3f90*/  HADD2.F32 R42, -RZ, R88.reuse.H0_H0 ;  /* 0x20000058ff2a7230 */ /* 0x104fe40000004100 */
        /* <DEDUP_REMOVED lines=10> */
[----:B------:R-:W-:Y:S01]  /*4040*/  FFMA.FTZ R87, R98, R89, R87 ;  /* 0x0000005962577223 */ /* 0x000fe20000010057 */
[--C-:B-1----:R-:W-:Y:S01]  /*4050*/  HADD2.F32 R88, -RZ, R48.reuse.H0_H0 ;  /* 0x20000030ff587230 */ /* 0x102fe20000004100 */
[----:B------:R-:W0:Y:S01]  /*4060*/  LDS.128 R40, [R146+0xb0] ;  /* 0x0000b00092287984 */ /* 0x000e220000000c00 */
[----:B------:R-:W-:Y:S02]  /*4070*/  HADD2.F32 R89, -RZ, R48.H1_H1 ;  /* 0x30000030ff597230 */ /* 0x000fe40000004100 */
[----:B------:R-:W-:-:S02]  /*4080*/  HADD2.F32 R91, -RZ, R49.H0_H0 ;  /* 0x20000031ff5b7230 */ /* 0x000fc40000004100 */
[----:B------:R-:W-:Y:S02]  /*4090*/  HADD2.F32 R90, -RZ, R49.H1_H1 ;  /* 0x30000031ff5a7230 */ /* 0x000fe40000004100 */
[--C-:B----4-:R-:W-:Y:S02]  /*40a0*/  HADD2.F32 R48, -RZ, R82.reuse.H0_H0 ;  /* 0x20000052ff307230 */ /* 0x110fe40000004100 */
[--C-:B------:R-:W-:Y:S02]  /*40b0*/  HADD2.F32 R49, -RZ, R83.reuse.H0_H0 ;  /* 0x20000053ff317230 */ /* 0x100fe40000004100 */
[----:B------:R-:W-:Y:S02]  /*40c0*/  HADD2.F32 R82, -RZ, R82.H1_H1 ;  /* 0x30000052ff527230 */ /* 0x000fe40000004100 */
[----:B------:R-:W-:Y:S02]  /*40d0*/  HADD2.F32 R83, -RZ, R83.H1_H1 ;  /* 0x30000053ff537230 */ /* 0x000fe40000004100 */
[----:B------:R-:W-:-:S02]  /*40e0*/  HADD2.F32 R93, -RZ, R50.H0_H0 ;  /* 0x20000032ff5d7230 */ /* 0x000fc40000004100 */
[----:B------:R-:W-:Y:S02]  /*40f0*/  HADD2.F32 R95, -RZ, R50.H1_H1 ;  /* 0x30000032ff5f7230 */ /* 0x000fe40000004100 */
[--C-:B------:R-:W-:Y:S02]  /*4100*/  HADD2.F32 R92, -RZ, R51.reuse.H0_H0 ;  /* 0x20000033ff5c7230 */ /* 0x100fe40000004100 */
[----:B------:R-:W-:Y:S02]  /*4110*/  HADD2.F32 R94, -RZ, R51.H1_H1 ;  /* 0x30000033ff5e7230 */ /* 0x000fe40000004100 */
[--C-:B------:R-:W-:Y:S02]  /*4120*/  HADD2.F32 R50, -RZ, R84.reuse.H0_H0 ;  /* 0x20000054ff327230 */ /* 0x100fe40000004100 */
        /* <DEDUP_REMOVED lines=8> */
[----:B------:R-:W-:Y:S01]  /*41b0*/  FFMA.FTZ R49, R92, R51, R49 ;  /* 0x000000335c317223 */ /* 0x000fe20000010031 */
[----:B------:R-:W-:Y:S01]  /*41c0*/  FFMA.FTZ R83, R94, R85, R83 ;  /* 0x000000555e537223 */ /* 0x000fe20000010053 */
[--C-:B------:R-:W-:Y:S02]  /*41d0*/  HADD2.F32 R51, -RZ, R44.reuse.H0_H0 ;  /* 0x2000002cff337230 */ /* 0x100fe40000004100 */
[----:B------:R-:W-:-:S02]  /*41e0*/  HADD2.F32 R85, -RZ, R44.H1_H1 ;  /* 0x3000002cff557230 */ /* 0x000fc40000004100 */
[--C-:B------:R-:W-:Y:S02]  /*41f0*/  HADD2.F32 R84, -RZ, R45.reuse.H0_H0 ;  /* 0x2000002dff547230 */ /* 0x100fe40000004100 */
[----:B------:R-:W-:Y:S02]  /*4200*/  HADD2.F32 R86, -RZ, R45.H1_H1 ;  /* 0x3000002dff567230 */ /* 0x000fe40000004100 */
[--C-:B------:R-:W-:Y:S02]  /*4210*/  HADD2.F32 R89, -RZ, R46.reuse.H0_H0 ;  /* 0x2000002eff597230 */ /* 0x100fe40000004100 */
[----:B------:R-:W-:Y:S02]  /*4220*/  HADD2.F32 R91, -RZ, R46.H1_H1 ;  /* 0x3000002eff5b7230 */ /* 0x000fe40000004100 */
[--C-:B------:R-:W-:Y:S02]  /*4230*/  HADD2.F32 R88, -RZ, R47.reuse.H0_H0 ;  /* 0x2000002fff587230 */ /* 0x100fe40000004100 */
[----:B------:R-:W-:-:S02]  /*4240*/  HADD2.F32 R90, -RZ, R47.H1_H1 ;  /* 0x3000002fff5a7230 */ /* 0x000fc40000004100 */
[----:B------:R-:W1:Y:S01]  /*4250*/  LDS.128 R44, [R146+0xc0] ;  /* 0x0000c000922c7984 */ /* 0x000e620000000c00 */
[----:B------:R-:W-:Y:S01]  /*4260*/  FFMA.FTZ R48, R93, R50, R48 ;  /* 0x000000325d307223 */ /* 0x000fe20000010030 */
[--C-:B------:R-:W-:Y:S02]  /*4270*/  HADD2.F32 R50, -RZ, R78.reuse.H0_H0 ;  /* 0x2000004eff327230 */ /* 0x100fe40000004100 */
        /* <DEDUP_REMOVED lines=9> */
[----:B------:R-:W-:Y:S02]  /*4310*/  HADD2.F32 R81, -RZ, R81.H1_H1 ;  /* 0x30000051ff517230 */ /* 0x000fe40000004100 */
[----:B------:R-:W-:Y:S01]  /*4320*/  FFMA.FTZ R79, R86, R79, R83 ;  /* 0x0000004f564f7223 */ /* 0x000fe20000010053 */
[----:B------:R-:W-:Y:S01]  /*4330*/  FFMA.FTZ R89, R89, R50, R48 ;  /* 0x0000003259597223 */ /* 0x000fe20000010030 */
[----:B------:R-:W-:Y:S01]  /*4340*/  FFMA.FTZ R78, R91, R80, R78 ;  /* 0x000000505b4e7223 */ /* 0x000fe2000001004e */
[----:B------:R-:W-:Y:S01]  /*4350*/  FFMA.FTZ R88, R88, R51, R49 ;  /* 0x0000003358587223 */ /* 0x000fe20000010031 */
[----:B------:R-:W-:Y:S01]  /*4360*/  FFMA.FTZ R79, R90, R81, R79 ;  /* 0x000000515a4f7223 */ /* 0x000fe2000001004f */
[--C-:B0-----:R-:W-:Y:S01]  /*4370*/  HADD2.F32 R80, -RZ, R40.reuse.H0_H0 ;  /* 0x20000028ff507230 */ /* 0x101fe20000004100 */
[----:B------:R-:W0:Y:S01]  /*4380*/  LDS.128 R48, [R146+0xd0] ;  /* 0x0000d00092307984 */ /* 0x000e220000000c00 */
[----:B------:R-:W-:-:S02]  /*4390*/  HADD2.F32 R81, -RZ, R40.H1_H1 ;  /* 0x30000028ff517230 */ /* 0x000fc40000004100 */
[--C-:B------:R-:W-:Y:S02]  /*43a0*/  HADD2.F32 R83, -RZ, R41.reuse.H0_H0 ;  /* 0x20000029ff537230 */ /* 0x100fe40000004100 */
[----:B------:R-:W-:Y:S02]  /*43b0*/  HADD2.F32 R82, -RZ, R41.H1_H1 ;  /* 0x30000029ff527230 */ /* 0x000fe40000004100 */
[--C-:B------:R-:W-:Y:S02]  /*43c0*/  HADD2.F32 R40, -RZ, R74.reuse.H0_H0 ;  /* 0x2000004aff287230 */ /* 0x100fe40000004100 */
[--C-:B------:R-:W-:Y:S02]  /*43d0*/  HADD2.F32 R41, -RZ, R75.reuse.H0_H0 ;  /* 0x2000004bff297230 */ /* 0x100fe40000004100 */
[----:B------:R-:W-:Y:S02]  /*43e0*/  HADD2.F32 R74, -RZ, R74.H1_H1 ;  /* 0x3000004aff4a7230 */ /* 0x000fe40000004100 */
[----:B------:R-:W-:-:S02]  /*43f0*/  HADD2.F32 R75, -RZ, R75.H1_H1 ;  /* 0x3000004bff4b7230 */ /* 0x000fc40000004100 */
[--C-:B------:R-:W-:Y:S02]  /*4400*/  HADD2.F32 R85, -RZ, R42.reuse.H0_H0 ;  /* 0x2000002aff557230 */ /* 0x100fe40000004100 */
[----:B------:R-:W-:Y:S02]  /*4410*/  HADD2.F32 R87, -RZ, R42.H1_H1 ;  /* 0x3000002aff577230 */ /* 0x000fe40000004100 */
[--C-:B------:R-:W-:Y:S02]  /*4420*/  HADD2.F32 R84, -RZ, R43.reuse.H0_H0 ;  /* 0x2000002bff547230 */ /* 0x100fe40000004100 */
[----:B------:R-:W-:Y:S02]  /*4430*/  HADD2.F32 R86, -RZ, R43.H1_H1 ;  /* 0x3000002bff567230 */ /* 0x000fe40000004100 */
[----:B------:R-:W-:Y:S02]  /*4440*/  HADD2.F32 R42, -RZ, R76.H0_H0 ;  /* 0x2000004cff2a7230 */ /* 0x000fe40000004100 */
[----:B------:R-:W-:-:S02]  /*4450*/  HADD2.F32 R43, -RZ, R77.H0_H0 ;  /* 0x2000004dff2b7230 */ /* 0x000fc40000004100 */
        /* <DEDUP_REMOVED lines=10> */
[--C-:B-1----:R-:W-:Y:S01]  /*4500*/  HADD2.F32 R76, -RZ, R44.reuse.H0_H0 ;  /* 0x2000002cff4c7230 */ /* 0x102fe20000004100 */
[----:B------:R-:W1:Y:S01]  /*4510*/  LDS.128 R40, [R146+0xe0] ;  /* 0x0000e00092287984 */ /* 0x000e620000000c00 */
[----:B------:R-:W-:-:S02]  /*4520*/  HADD2.F32 R77, -RZ, R44.H1_H1 ;  /* 0x3000002cff4d7230 */ /* 0x000fc40000004100 */
[--C-:B------:R-:W-:Y:S02]  /*4530*/  HADD2.F32 R79, -RZ, R45.reuse.H0_H0 ;  /* 0x2000002dff4f7230 */ /* 0x100fe40000004100 */
[----:B------:R-:W-:Y:S02]  /*4540*/  HADD2.F32 R78, -RZ, R45.H1_H1 ;  /* 0x3000002dff4e7230 */ /* 0x000fe40000004100 */
[----:B------:R-:W-:Y:S02]  /*4550*/  HADD2.F32 R44, -RZ, R66.H0_H0 ;  /* 0x20000042ff2c7230 */ /* 0x000fe40000004100 */
[----:B------:R-:W-:Y:S02]  /*4560*/  HADD2.F32 R45, -RZ, R67.H0_H0 ;  /* 0x20000043ff2d7230 */ /* 0x000fe40000004100 */
[--C-:B------:R-:W-:Y:S02]  /*4570*/  HADD2.F32 R81, -RZ, R46.reuse.H0_H0 ;  /* 0x2000002eff517230 */ /* 0x100fe40000004100 */
[----:B------:R-:W-:Y:S01]  /*4580*/  FFMA.FTZ R44, R76, R44, R85 ;  /* 0x0000002c4c2c7223 */ /* 0x000fe20000010055 */
[----:B------:R-:W-:-:S02]  /*4590*/  HADD2.F32 R83, -RZ, R46.H1_H1 ;  /* 0x3000002eff537230 */ /* 0x000fc40000004100 */
        /* <DEDUP_REMOVED lines=20> */
[----:B------:R-:W-:-:S02]  /*46e0*/  HADD2.F32 R48, -RZ, R58.H0_H0 ;  /* 0x2000003aff307230 */ /* 0x000fc40000004100 */
[--C-:B------:R-:W-:Y:S02]  /*46f0*/  HADD2.F32 R49, -RZ, R59.reuse.H0_H0 ;  /* 0x2000003bff317230 */ /* 0x100fe40000004100 */
        /* <DEDUP_REMOVED lines=18> */
[--C-:B-1----:R-:W-:Y:S02]  /*4820*/  HADD2.F32 R51, -RZ, R40.reuse.H0_H0 ;  /* 0x20000028ff337230 */ /* 0x102fe40000004100 */
[----:B------:R-:W-:Y:S02]  /*4830*/  HADD2.F32 R61, -RZ, R40.H1_H1 ;  /* 0x30000028ff3d7230 */ /* 0x000fe40000004100 */
[----:B------:R-:W-:-:S02]  /*4840*/  HADD2.F32 R50, -RZ, R41.H0_H0 ;  /* 0x20000029ff327230 */ /* 0x000fc40000004100 */
[----:B------:R-:W-:Y:S02]  /*4850*/  HADD2.F32 R60, -RZ, R41.H1_H1 ;  /* 0x30000029ff3c7230 */ /* 0x000fe40000004100 */
[----:B------:R-:W-:Y:S02]  /*4860*/  HADD2.F32 R40, -RZ, R62.H0_H0 ;  /* 0x2000003eff287230 */ /* 0x000fe40000004100 */
[----:B------:R-:W-:Y:S02]  /*4870*/  HADD2.F32 R41, -RZ, R63.H0_H0 ;  /* 0x2000003fff297230 */ /* 0x000fe40000004100 */
[--C-:B------:R-:W-:Y:S02]  /*4880*/  HADD2.F32 R67, -RZ, R42.reuse.H0_H0 ;  /* 0x2000002aff437230 */ /* 0x100fe40000004100 */
[----:B------:R-:W-:Y:S02]  /*4890*/  HADD2.F32 R69, -RZ, R42.H1_H1 ;  /* 0x3000002aff457230 */ /* 0x000fe40000004100 */
[----:B------:R-:W-:-:S02]  /*48a0*/  HADD2.F32 R66, -RZ, R43.H0_H0 ;  /* 0x2000002bff427230 */ /* 0x000fc40000004100 */
[----:B------:R-:W-:Y:S02]  /*48b0*/  HADD2.F32 R68, -RZ, R43.H1_H1 ;  /* 0x3000002bff447230 */ /* 0x000fe40000004100 */
[----:B------:R-:W-:Y:S01]  /*48c0*/  FFMA.FTZ R40, R51, R40, R48 ;  /* 0x0000002833287223 */ /* 0x000fe20000010030 */
[----:B------:R-:W-:Y:S02]  /*48d0*/  HADD2.F32 R42, -RZ, R64.H0_H0 ;  /* 0x20000040ff2a7230 */ /* 0x000fe40000004100 */
[----:B------:R-:W-:Y:S01]  /*48e0*/  FFMA.FTZ R41, R50, R41, R49 ;  /* 0x0000002932297223 */ /* 0x000fe20000010031 */
[----:B------:R-:W-:Y:S02]  /*48f0*/  HADD2.F32 R43, -RZ, R65.H0_H0 ;  /* 0x20000041ff2b7230 */ /* 0x000fe40000004100 */
[----:B------:R-:W-:Y:S02]  /*4900*/  HADD2.F32 R62, -RZ, R62.H1_H1 ;  /* 0x3000003eff3e7230 */ /* 0x000fe40000004100 */
[----:B------:R-:W-:Y:S01]  /*4910*/  FFMA.FTZ R40, R67, R42, R40 ;  /* 0x0000002a43287223 */ /* 0x000fe20000010028 */
[----:B------:R-:W-:-:S02]  /*4920*/  HADD2.F32 R64, -RZ, R64.H1_H1 ;  /* 0x30000040ff407230 */ /* 0x000fc40000004100 */
[----:B------:R-:W-:Y:S01]  /*4930*/  FFMA.FTZ R41, R66, R43, R41 ;  /* 0x0000002b42297223 */ /* 0x000fe20000010029 */
[----:B--2---:R-:W-:Y:S02]  /*4940*/  HADD2.F32 R43, -RZ, R44.H0_H0 ;  /* 0x2000002cff2b7230 */ /* 0x004fe40000004100 */
[----:B------:R-:W-:Y:S01]  /*4950*/  FFMA.FTZ R58, R61, R62, R58 ;  /* 0x0000003e3d3a7223 */ /* 0x000fe2000001003a */
[----:B------:R-:W-:Y:S02]  /*4960*/  HADD2.F32 R42, -RZ, R70.H0_H0 ;  /* 0x20000046ff2a7230 */ /* 0x000fe40000004100 */
[----:B------:R-:W-:Y:S02]  /*4970*/  HADD2.F32 R63, -RZ, R63.H1_H1 ;  /* 0x3000003fff3f7230 */ /* 0x000fe40000004100 */
[----:B------:R-:W-:Y:S01]  /*4980*/  FFMA.FTZ R58, R69, R64, R58 ;  /* 0x00000040453a7223 */ /* 0x000fe2000001003a */
[----:B------:R-:W-:Y:S02]  /*4990*/  HADD2.F32 R49, -RZ, R44.H1_H1 ;  /* 0x3000002cff317230 */ /* 0x000fe40000004100 */
[----:B------:R-:W-:Y:S01]  /*49a0*/  FFMA.FTZ R40, R43, R42, R40 ;  /* 0x0000002a2b287223 */ /* 0x000fe20000010028 */
[----:B------:R-:W-:-:S02]  /*49b0*/  HADD2.F32 R70, -RZ, R70.H1_H1 ;  /* 0x30000046ff467230 */ /* 0x000fc40000004100 */
[----:B------:R-:W-:Y:S02]  /*49c0*/  HADD2.F32 R51, -RZ, R46.H0_H0 ;  /* 0x2000002eff337230 */ /* 0x000fe40000004100 */
[----:B------:R-:W-:Y:S02]  /*49d0*/  HADD2.F32 R42, -RZ, R72.H0_H0 ;  /* 0x20000048ff2a7230 */ /* 0x000fe40000004100 */
[--C-:B------:R-:W-:Y:S02]  /*49e0*/  HADD2.F32 R44, -RZ, R45.reuse.H0_H0 ;  /* 0x2000002dff2c7230 */ /* 0x100fe40000004100 */
[----:B------:R-:W-:Y:S02]  /*49f0*/  HADD2.F32 R48, -RZ, R45.H1_H1 ;  /* 0x3000002dff307230 */ /* 0x000fe40000004100 */
[----:B------:R-:W-:Y:S01]  /*4a00*/  FFMA.FTZ R59, R60, R63, R59 ;  /* 0x0000003f3c3b7223 */ /* 0x000fe2000001003b */
[----:B------:R-:W-:Y:S02]  /*4a10*/  HADD2.F32 R65, -RZ, R65.H1_H1 ;  /* 0x30000041ff417230 */ /* 0x000fe40000004100 */
[----:B------:R-:W-:Y:S01]  /*4a20*/  FFMA.FTZ R49, R49, R70, R58 ;  /* 0x0000004631317223 */ /* 0x000fe2000001003a */
[----:B------:R-:W-:-:S02]  /*4a30*/  HADD2.F32 R46, -RZ, R46.H1_H1 ;  /* 0x3000002eff2e7230 */ /* 0x000fc40000004100 */
[----:B------:R-:W-:Y:S02]  /*4a40*/  HADD2.F32 R45, -RZ, R71.H0_H0 ;  /* 0x20000047ff2d7230 */ /* 0x000fe40000004100 */
[----:B------:R-:W-:Y:S02]  /*4a50*/  HADD2.F32 R72, -RZ, R72.H1_H1 ;  /* 0x30000048ff487230 */ /* 0x000fe40000004100 */
[----:B------:R-:W-:Y:S01]  /*4a60*/  FFMA.FTZ R40, R51, R42, R40 ;  /* 0x0000002a33287223 */ /* 0x000fe20000010028 */
[----:B------:R-:W-:Y:S02]  /*4a70*/  HADD2.F32 R50, -RZ, R47.H0_H0 ;  /* 0x2000002fff327230 */ /* 0x000fe40000004100 */
[----:B------:R-:W-:Y:S01]  /*4a80*/  FFMA.FTZ R59, R68, R65, R59 ;  /* 0x00000041443b7223 */ /* 0x000fe2000001003b */
[----:B------:R-:W-:Y:S02]  /*4a90*/  HADD2.F32 R71, -RZ, R71.H1_H1 ;  /* 0x30000047ff477230 */ /* 0x000fe40000004100 */
[----:B------:R-:W-:Y:S01]  /*4aa0*/  FFMA.FTZ R41, R44, R45, R41 ;  /* 0x0000002d2c297223 */ /* 0x000fe20000010029 */
[----:B------:R-:W-:-:S02]  /*4ab0*/  HADD2.F32 R42, -RZ, R73.H0_H0 ;  /* 0x20000049ff2a7230 */ /* 0x000fc40000004100 */
[----:B------:R-:W-:Y:S01]  /*4ac0*/  FFMA.FTZ R49, R46, R72, R49 ;  /* 0x000000482e317223 */ /* 0x000fe20000010031 */
[----:B------:R-:W-:Y:S02]  /*4ad0*/  HADD2.F32 R47, -RZ, R47.H1_H1 ;  /* 0x3000002fff2f7230 */ /* 0x000fe40000004100 */
[----:B------:R-:W-:Y:S01]  /*4ae0*/  FFMA.FTZ R48, R48, R71, R59 ;  /* 0x0000004730307223 */ /* 0x000fe2000001003b */
[----:B------:R-:W-:Y:S02]  /*4af0*/  HADD2.F32 R73, -RZ, R73.H1_H1 ;  /* 0x30000049ff497230 */ /* 0x000fe40000004100 */
[----:B------:R-:W-:Y:S01]  /*4b00*/  FFMA.FTZ R41, R50, R42, R41 ;  /* 0x0000002a32297223 */ /* 0x000fe20000010029 */
[----:B------:R-:W-:Y:S01]  /*4b10*/  FADD.FTZ R40, R40, R49 ;  /* 0x0000003128287221 */ /* 0x000fe20000010000 */
[----:B------:R-:W-:Y:S01]  /*4b20*/  UMOV UR7, 0xffffffff ;  /* 0xffffffff00077882 */ /* 0x000fe20000000000 */
[----:B------:R-:W-:Y:S01]  /*4b30*/  MOV R42, UR16 ;  /* 0x00000010002a7c02 */ /* 0x000fe20008000f00 */
[----:B------:R-:W-:Y:S01]  /*4b40*/  FFMA.FTZ R47, R47, R73, R48 ;  /* 0x000000492f2f7223 */ /* 0x000fe20000010030 */
[----:B------:R-:W-:Y:S01]  /*4b50*/  FADD.FTZ R40, R41, R40 ;  /* 0x0000002829287221 */ /* 0x000fe20000010000 */
[----:B-----5:R-:W-:-:S02]  /*4b60*/  FSETP.NEU.FTZ.AND P0, PT, R145, RZ, PT ;  /* 0x000000ff9100720b */ /* 0x020fc40003f1d000 */
[----:B------:R-:W-:Y:S01]  /*4b70*/  IADD3 R42, -R42, 0x1, RZ ;  /* 0x000000012a2a7810 */ /* 0x000fe20007ffe1ff */
[----:B------:R-:W-:Y:S01]  /*4b80*/  FADD.FTZ R40, R47, R40 ;  /* 0x000000282f287221 */ /* 0x000fe20000010000 */
[----:B------:R-:W-:Y:S09]  /*4b90*/  BRA.DIV UR7, `(.L_x_24187) ;  /* 0x0000006a07ec7947 */ /* 0x000ff2000b800000 */
[----:B------:R0:W1:Y:S02]  /*4ba0*/  SHFL.BFLY PT, R41, R40, 0x1, 0x1f ;  /* 0x0c201f0028297f89 */ /* 0x00006400000e0000 */
.L_x_24261:
[----:B------:R-:W-:Y:S01]  /*4bb0*/  IMAD.IADD R109, R142, 0x1, R109 ;  /* 0x000000018e6d7824 */ /* 0x000fe200078e026d */
[----:B------:R-:W-:Y:S01]  /*4bc0*/  ISETP.NE.AND P1, PT, R144, RZ, PT ;  /* 0x000000ff9000720c */ /* 0x000fe20003f25270 */
[----:B-1----:R-:W-:Y:S02]  /*4bd0*/  FADD.FTZ R41, R40, R41 ;  /* 0x0000002928297221 */ /* 0x002fe40000010000 */
[----:B------:R-:W-:-:S05]  /*4be0*/  IMAD.IADD R42, R42, 0x1, R109 ;  /* 0x000000012a2a7824 */ /* 0x000fca00078e026d */
[----:B------:R-:W-:-:S05]  /*4bf0*/  I2FP.F32.S32 R42, R42 ;  /* 0x0000002a002a7245 */ /* 0x000fca0000201400 */
[----:B------:R-:W-:-:S05]  /*4c00*/  FMUL.FTZ R42, R42, R145 ;  /* 0x000000912a2a7220 */ /* 0x000fca0000410000 */
[----:B------:R-:W-:-:S05]  /*4c10*/  FSEL R42, R42, RZ, P0 ;  /* 0x000000ff2a2a7208 */ /* 0x000fca0000000000 */
[----:B------:R-:W-:Y:S01]  /*4c20*/  FFMA.FTZ R42, R41, UR18, R42 ;  /* 0x00000012292a7c23 */ /* 0x000fe2000801002a */
[----:B------:R-:W-:Y:S06]  /*4c30*/  @P1 BRA `(.L_x_24188) ;  /* 0x00000000004c1947 */ /* 0x000fec0003800000 */
[----:B------:R-:W-:Y:S01]  /*4c40*/  VIADD R111, R111, 0x220 ;  /* 0x000002206f6f7836 */ /* 0x000fe20000000000 */
[----:B------:R-:W-:Y:S01]  /*4c50*/  ISETP.GE.AND P0, PT, R109, UR16, PT ;  /* 0x000000106d007c0c */ /* 0x000fe2000bf06270 */
[----:B0-----:R-:W-:-:S03]  /*4c60*/  IMAD R40, R3, 0x10, R140 ;  /* 0x0000001003287824 */ /* 0x001fc600078e028c */
[----:B------:R-:W-:Y:S02]  /*4c70*/  LEA R111, R110, R111, 0x18 ;  /* 0x0000006f6e6f7211 */ /* 0x000fe400078ec0ff */
[----:B------:R-:W-:-:S03]  /*4c80*/  FSEL R41, R42, RZ, !P0 ;  /* 0x000000ff2a297208 */ /* 0x000fc60004000000 */
[----:B------:R-:W-:-:S05]  /*4c90*/  IMAD R40, R40, 0x4, R111 ;  /* 0x0000000428287824 */ /* 0x000fca00078e026f */
[----:B------:R1:W-:Y:S01]  /*4ca0*/  STS [R40], R41 ;  /* 0x0000002928007388 */ /* 0x0003e20000000800 */
[----:B------:R-:W-:Y:S05]  /*4cb0*/  @P0 BRA `(.L_x_24188) ;  /* 0x00000000002c0947 */ /* 0x000fea0003800000 */
[----:B------:R-:W-:Y:S01]  /*4cc0*/  FMNMX.FTZ R139, R139, R42, !PT ;  /* 0x0000002a8b8b7209 */ /* 0x000fe20007810000 */
[----:B------:R-:W-:Y:S06]  /*4cd0*/  BRA `(.L_x_24188) ;  /* 0x0000000000247947 */ /* 0x000fec0003800000 */
.L_x_24186:
        /* <DEDUP_REMOVED lines=9> */
.L_x_24188:
[----:B------:R-:W-:Y:S05]  /*4d70*/  BSYNC B1 ;  /* 0x0000000000017941 */ /* 0x000fea0003800000 */
.L_x_24185:
[----:B------:R-:W-:-:S04]  /*4d80*/  IADD3 R3, R3, 0x4, RZ ;  /* 0x0000000403037810 */ /* 0x000fc80007ffe0ff */
[----:B------:R-:W-:-:S13]  /*4d90*/  ISETP.GE.AND P0, PT, R3, UR4, PT ;  /* 0x0000000403007c0c */ /* 0x000fda000bf06270 */
[----:B------:R-:W-:Y:S05]  /*4da0*/  @!P0 BRA `(.L_x_24189) ;  /* 0xffffffd000b88947 */ /* 0x000fea000383ffff */
.L_x_24184:
[----:B------:R-:W-:Y:S05]  /*4db0*/  BSYNC B0 ;  /* 0x0000000000007941 */ /* 0x000fea0003800000 */
.L_x_24183:
        /* <DEDUP_REMOVED lines=19> */
.L_x_24267:
        /* <DEDUP_REMOVED lines=10> */
[----:B------:R-:W-:Y:S01]  /*4f90*/  ISETP.GT.AND P0, PT, R24, 0x3, PT ;  /* 0x000000031800780c */ /* 0x000fe20003f04270 */
[----:B------:R-:W-:Y:S01]  /*4fa0*/  IMAD.MOV.U32 R6, RZ, RZ, RZ ;  /* 0x000000ffff067224 */ /* 0x000fe200078e00ff */
        /* <DEDUP_REMOVED lines=19> */
[----:B------:R-:W-:Y:S01]  /*50e0*/  HFMA2.MMA R6, -RZ, RZ, 0, 0 ;  /* 0x00000000ff067435 */ /* 0x000fe200000001ff */
[----:B---3--:R-:W-:-:S05]  /*50f0*/  IMAD R4, R5, R4, -0x21 ;  /* 0xffffffdf05047424 */ /* 0x008fca00078e0204 */
        /* <DEDUP_REMOVED lines=18> */
.L_x_24195:
        /* <DEDUP_REMOVED lines=11> */
.L_x_24194:
[----:B------:R-:W-:Y:S05]  /*52d0*/  BSYNC B1 ;  /* 0x0000000000017941 */ /* 0x000fea0003800000 */
.L_x_24193:
        /* <DEDUP_REMOVED lines=12> */
[----:B0-----:R-:W-:Y:S01]  /*53a0*/  IMAD.U32 R43, RZ, RZ, UR6 ;  /* 0x00000006ff2b7e24 */ /* 0x001fe2000f8e00ff */
[----:B------:R-:W-:-:S04]  /*53b0*/  PLOP3.LUT P0, PT, PT, PT, PT, 0x8, 0x0 ;  /* 0x000000000000781c */ /* 0x000fc80003f0e170 */
[----:B------:R-:W-:-:S09]  /*53c0*/  IADD3 R43, R43, -0x600, RZ ;  /* 0xfffffa002b2b7810 */ /* 0x000fd20007ffe0ff */
.L_x_24198:
        /* <DEDUP_REMOVED lines=15> */
[C---:B0-----:R-:W-:Y:S02]  /*54c0*/  FADD.FTZ R7, -R2.reuse, R7 ;  /* 0x0000000702077221 */ /* 0x041fe40000010100 */
[----:B------:R-:W0:Y:S01]  /*54d0*/  LDS R33, [R3+0x1200] ;  /* 0x0012000003217984 */ /* 0x000e220000000800 */
[C---:B---3--:R-:W-:Y:S01]  /*54e0*/  FADD.FTZ R9, -R2.reuse, R9 ;  /* 0x0000000902097221 */ /* 0x048fe20000010100 */
[----:B------:R-:W-:Y:S02]  /*54f0*/  FMUL.FTZ R7, R7, 1.4426950216293334961 ;  /* 0x3fb8aa3b07077820 */ /* 0x000fe40000410000 */
[----:B------:R-:W3:Y:S01]  /*5500*/  LDS R35, [R3+0x1400] ;  /* 0x0014000003237984 */ /* 0x000ee20000000800 */
        /* <DEDUP_REMOVED lines=20> */
[----:B------:R-:W3:Y:S01]  /*5650*/  MUFU.EX2 R11, R11 ;  /* 0x0000000b000b7308 */ /* 0x000ee20000000800 */
[----:B--2---:R-:W-:Y:S01]  /*5660*/  FADD.FTZ R6, R6, R7 ;  /* 0x0000000706067221 */ /* 0x004fe20000010000 */
[----:B------:R-:W-:Y:S01]  /*5670*/  FMUL.FTZ R21, R21, 1.4426950216293334961 ;  /* 0x3fb8aa3b15157820 */ /* 0x000fe20000410000 */
[C---:B------:R-:W-:Y:S01]  /*5680*/  FADD.FTZ R29, -R2.reuse, R29 ;  /* 0x0000001d021d7221 */ /* 0x040fe20000010100 */
[----:B------:R-:W-:Y:S01]  /*5690*/  STS [R3+-0x200], R7 ;  /* 0xfffe000703007388 */ /* 0x000fe20000000800 */
[----:B------:R-:W-:Y:S02]  /*56a0*/  FADD.FTZ R31, -R2, R31 ;  /* 0x0000001f021f7221 */ /* 0x000fe40000010100 */
[----:B------:R-:W-:Y:S01]  /*56b0*/  FMUL.FTZ R29, R29, 1.4426950216293334961 ;  /* 0x3fb8aa3b1d1d7820 */ /* 0x000fe20000410000 */
[----:B------:R-:W2:Y:S01]  /*56c0*/  MUFU.EX2 R13, R13 ;  /* 0x0000000d000d7308 */ /* 0x000ea20000000800 */
[----:B0-----:R-:W-:Y:S01]  /*56d0*/  FADD.FTZ R6, R6, R9 ;  /* 0x0000000906067221 */ /* 0x001fe20000010000 */
[----:B------:R-:W-:Y:S01]  /*56e0*/  FMUL.FTZ R31, R31, 1.4426950216293334961 ;  /* 0x3fb8aa3b1f1f7820 */ /* 0x000fe20000410000 */
[----:B------:R-:W-:Y:S01]  /*56f0*/  FADD.FTZ R33, -R2, R33 ;  /* 0x0000002102217221 */ /* 0x000fe20000010100 */
[----:B------:R-:W-:Y:S03]  /*5700*/  STS [R3], R9 ;  /* 0x0000000903007388 */ /* 0x000fe60000000800 */
[----:B------:R-:W-:Y:S01]  /*5710*/  FMUL.FTZ R33, R33, 1.4426950216293334961 ;  /* 0x3fb8aa3b21217820 */ /* 0x000fe20000410000 */
[----:B------:R-:W0:Y:S01]  /*5720*/  MUFU.EX2 R15, R15 ;  /* 0x0000000f000f7308 */ /* 0x000e220000000800 */
[----:B---3--:R-:W-:Y:S01]  /*5730*/  FADD.FTZ R6, R6, R11 ;  /* 0x0000000b06067221 */ /* 0x008fe20000010000 */
[C---:B------:R-:W-:Y:S01]  /*5740*/  FADD.FTZ R35, -R2.reuse, R35 ;  /* 0x0000002302237221 */ /* 0x040fe20000010100 */
[----:B----4-:R-:W-:Y:S01]  /*5750*/  FADD.FTZ R37, -R2, R37 ;  /* 0x0000002502257221 */ /* 0x010fe20000010100 */
[----:B------:R-:W-:Y:S02]  /*5760*/  STS [R3+0x200], R11 ;  /* 0x0002000b03007388 */ /* 0x000fe40000000800 */
[----:B------:R-:W-:Y:S01]  /*5770*/  FMUL.FTZ R35, R35, 1.4426950216293334961 ;  /* 0x3fb8aa3b23237820 */ /* 0x000fe20000410000 */
[----:B------:R-:W-:Y:S01]  /*5780*/  FMUL.FTZ R37, R37, 1.4426950216293334961 ;  /* 0x3fb8aa3b25257820 */ /* 0x000fe20000410000 */
[----:B------:R-:W3:Y:S01]  /*5790*/  MUFU.EX2 R17, R17 ;  /* 0x0000001100117308 */ /* 0x000ee20000000800 */
[----:B--2---:R-:W-:Y:S01]  /*57a0*/  FADD.FTZ R6, R6, R13 ;  /* 0x0000000d06067221 */ /* 0x004fe20000010000 */
[C---:B-1----:R-:W-:Y:S01]  /*57b0*/  FADD.FTZ R39, -R2.reuse, R39 ;  /* 0x0000002702277221 */ /* 0x042fe20000010100 */
        /* <DEDUP_REMOVED lines=37> */
.L_x_24197:
[----:B------:R-:W-:Y:S05]  /*5a10*/  BSYNC B1 ;  /* 0x0000000000017941 */ /* 0x000fea0003800000 */
.L_x_24196:
        /* <DEDUP_REMOVED lines=55> */
.L_x_24200:
[----:B------:R-:W-:Y:S05]  /*5d90*/  BSYNC B1 ;  /* 0x0000000000017941 */ /* 0x000fea0003800000 */
.L_x_24199:
        /* <DEDUP_REMOVED lines=26> */
.L_x_24192:
[----:B------:R-:W-:Y:S05]  /*5f40*/  BSYNC B0 ;  /* 0x0000000000007941 */ /* 0x000fea0003800000 */
.L_x_24191:
        /* <DEDUP_REMOVED lines=34> */
[----:B0-----:R-:W0:Y:S01]  /*6170*/  S2R R3, SR_CTAID.Z ;  /* 0x0000000000037919 */ /* 0x001e220000002700 */
[----:B------:R-:W-:Y:S01]  /*6180*/  MOV R4, 0xffffffe0 ;  /* 0xffffffe000047802 */ /* 0x000fe20000000f00 */
[----:B------:R-:W-:Y:S04]  /*6190*/  BSSY B1, `(.L_x_24203) ;  /* 0x000001f000017945 */ /* 0x000fe80003800000 */
[----:B0-----:R-:W-:Y:S01]  /*61a0*/  IMAD R5, R3, R4, -0x21 ;  /* 0xffffffdf03057424 */ /* 0x001fe200078e0204 */
        /* <DEDUP_REMOVED lines=21> */
.L_x_24205:
        /* <DEDUP_REMOVED lines=8> */
.L_x_24204:
[----:B------:R-:W-:Y:S05]  /*6380*/  BSYNC B1 ;  /* 0x0000000000017941 */ /* 0x000fea0003800000 */
.L_x_24203:
        /* <DEDUP_REMOVED lines=13> */
[----:B------:R-:W-:-:S04]  /*6460*/  PLOP3.LUT P0, PT, PT, PT, PT, 0x8, 0x0 ;  /* 0x000000000000781c */ /* 0x000fc80003f0e170 */
[----:B------:R-:W-:-:S09]  /*6470*/  IADD3 R39, R39, -0x600, RZ ;  /* 0xfffffa0027277810 */ /* 0x000fd20007ffe0ff */
.L_x_24208:
        /* <DEDUP_REMOVED lines=52> */
.L_x_24207:
[----:B------:R-:W-:Y:S05]  /*67c0*/  BSYNC B1 ;  /* 0x0000000000017941 */ /* 0x000fea0003800000 */
.L_x_24206:
        /* <DEDUP_REMOVED lines=31> */
.L_x_24210:
[----:B------:R-:W-:Y:S05]  /*69c0*/  BSYNC B1 ;  /* 0x0000000000017941 */ /* 0x000fea0003800000 */
.L_x_24209:
        /* <DEDUP_REMOVED lines=14> */
.L_x_24202:
[----:B------:R-:W-:Y:S05]  /*6ab0*/  BSYNC B0 ;  /* 0x0000000000007941 */ /* 0x000fea0003800000 */
.L_x_24201:
        /* <DEDUP_REMOVED lines=32> */
.L_x_24212:
[----:B------:R-:W-:Y:S05]  /*6cc0*/  BSYNC B0 ;  /* 0x0000000000007941 */ /* 0x000fea0003800000 */
.L_x_24211:
[----:B------:R-:W-:Y:S01]  /*6cd0*/  ULDC UR12, c[0x0][0x26c] ;  /* 0x00009b00000c7ab9 */ /* 0x000fe20000000800 */
[----:B------:R-:W-:Y:S04]  /*6ce0*/  BSSY B1, `(.L_x_24213) ;  /* 0x000037f000017945 */ /* 0x000fe80003800000 */
[----:B------:R-:W-:Y:S05]  /*6cf0*/  @!P1 BRA `(.L_x_24214) ;  /* 0x0000000000289947 */ /* 0x000fea0003800000 */
[----:B------:R-:W-:Y:S01]  /*6d00*/  HFMA2.MMA R102, -RZ, RZ, 0, 0 ;  /* 0x00000000ff667435 */ /* 0x000fe200000001ff */
[----:B------:R-:W-:Y:S01]  /*6d10*/  CS2R R100, SRZ ;  /* 0x0000000000647805 */ /* 0x000fe2000001ff00 */
[----:B------:R-:W-:Y:S01]  /*6d20*/  IMAD.MOV.U32 R98, RZ, RZ, RZ ;  /* 0x000000ffff627224 */ /* 0x000fe200078e00ff */
[----:B------:R-:W-:Y:S02]  /*6d30*/  CS2R R96, SRZ ;  /* 0x0000000000607805 */ /* 0x000fe4000001ff00 */
[----:B------:R-:W-:Y:S02]  /*6d40*/  CS2R R94, SRZ ;  /* 0x00000000005e7805 */ /* 0x000fe4000001ff00 */
[----:B------:R-:W-:Y:S02]  /*6d50*/  CS2R R92, SRZ ;  /* 0x00000000005c7805 */ /* 0x000fe4000001ff00 */
[----:B------:R-:W-:Y:S02]  /*6d60*/  CS2R R90, SRZ ;  /* 0x00000000005a7805 */ /* 0x000fe4000001ff00 */
[----:B------:R-:W-:-:S02]  /*6d70*/  CS2R R88, SRZ ;  /* 0x0000000000587805 */ /* 0x000fc4000001ff00 */
[----:B------:R-:W-:Y:S01]  /*6d80*/  CS2R R86, SRZ ;  /* 0x0000000000567805 */ /* 0x000fe2000001ff00 */
[----:B------:R-:W-:Y:S06]  /*6d90*/  BRA `(.L_x_24215) ;  /* 0x0000003400cc7947 */ /* 0x000fec0003800000 */
.L_x_24214:
[----:B0---4-:R-:W0:Y:S01]  /*6da0*/  I2F.RP R4, R25 ;  /* 0x0000001900047306 */ /* 0x011e220000209400 */
[C---:B------:R-:W-:Y:S01]  /*6db0*/  IADD3 R85, P0, R141.reuse, UR5, RZ ;  /* 0x000000058d557c10 */ /* 0x040fe2000ff1e0ff */
[----:B------:R-:W-:Y:S01]  /*6dc0*/  ULDC.64 UR6, c[0x0][0x248] ;  /* 0x0000920000067ab9 */ /* 0x000fe20000000a00 */
[----:B------:R-:W4:Y:S01]  /*6dd0*/  S2R R120, SR_CTAID.Z ;  /* 0x0000000000787919 */ /* 0x000f220000002700 */
[----:B------:R-:W1:Y:S01]  /*6de0*/  LDC R103, c[0x0][0x26c] ;  /* 0x00009b00ff677b82 */ /* 0x000e620000000800 */
[----:B--2---:R-:W-:Y:S01]  /*6df0*/  LEA.HI.X.SX32 R2, R141, UR17, 0x1, P0 ;  /* 0x000000118d027c11 */ /* 0x004fe200080f0eff */
[----:B------:R-:W-:Y:S01]  /*6e00*/  ULDC UR9, c[0x0][0x270] ;  /* 0x00009c0000097ab9 */ /* 0x000fe20000000800 */
[C---:B------:R-:W-:Y:S01]  /*6e10*/  LEA R84, P0, R85.reuse, UR6, 0x2 ;  /* 0x0000000655547c11 */ /* 0x040fe2000f8010ff */
[----:B------:R-:W-:Y:S01]  /*6e20*/  UMOV UR6, 0x400 ;  /* 0x0000040000067882 */ /* 0x000fe20000000000 */
[----:B------:R-:W-:Y:S01]  /*6e30*/  ULDC UR8, c[0x0][0x28c] ;  /* 0x0000a30000087ab9 */ /* 0x000fe20000000800 */
[----:B------:R-:W-:Y:S01]  /*6e40*/  UIADD3 UR6, UR6, 0x220, URZ ;  /* 0x0000022006067890 */ /* 0x000fe2000fffe03f */
[----:B------:R-:W-:Y:S01]  /*6e50*/  LEA.HI.X R85, R85, UR7, R2, 0x2, P0 ;  /* 0x0000000755557c11 */ /* 0x000fe200080f1402 */
[----:B------:R-:W2:Y:S01]  /*6e60*/  S2UR UR7, SR_CgaCtaId ;  /* 0x00000000000779c3 */ /* 0x000ea20000008800 */
[----:B------:R-:W-:Y:S01]  /*6e70*/  IMAD.MOV.U32 R2, RZ, RZ, RZ ;  /* 0x000000ffff027224 */ /* 0x000fe200078e00ff */
[----:B------:R-:W-:Y:S01]  /*6e80*/  IADD3 R104, -R104, 0x1, RZ ;  /* 0x0000000168687810 */ /* 0x000fe20007ffe1ff */
[----:B0-----:R-:W0:Y:S01]  /*6e90*/  MUFU.RCP R4, R4 ;  /* 0x0000000400047308 */ /* 0x001e220000001000 */
        /* <DEDUP_REMOVED lines=8> */
[----:B------:R-:W-:Y:S01]  /*6f20*/  CS2R R86, SRZ ;  /* 0x0000000000567805 */ /* 0x000fe2000001ff00 */
[----:B------:R-:W-:Y:S01]  /*6f30*/  VIADD R23, R23, -UR8 ;  /* 0x8000000817177c36 */ /* 0x000fe20008000000 */
[----:B-1----:R-:W-:Y:S01]  /*6f40*/  SHF.R.S32.HI R103, RZ, 0x1f, R103 ;  /* 0x0000001fff677819 */ /* 0x002fe20000011467 */
[----:B0-----:R-:W-:Y:S02]  /*6f50*/  VIADD R3, R4, 0xffffffe ;  /* 0x0ffffffe04037836 */ /* 0x001fe40000000000 */
[----:B----4-:R-:W-:Y:S01]  /*6f60*/  IMAD R105, R120, 0x20, R0 ;  /* 0x0000002078697824 */ /* 0x010fe200078e0200 */
[----:B--2---:R-:W-:-:S03]  /*6f70*/  ULEA UR6, UR7, UR6, 0x18 ;  /* 0x0000000607067291 */ /* 0x004fc6000f8ec03f */
[----:B------:R-:W0:Y:S01]  /*6f80*/  F2I.FTZ.U32.TRUNC.NTZ R3, R3 ;  /* 0x0000000300037305 */ /* 0x000e22000021f000 */
[----:B------:R-:W-:Y:S02]  /*6f90*/  IMAD.SHL.U32 R105, R105, 0x10, RZ ;  /* 0x0000001069697824 */ /* 0x000fe400078e00ff */
[----:B0-----:R-:W-:-:S04]  /*6fa0*/  IMAD.MOV R6, RZ, RZ, -R3 ;  /* 0x000000ffff067224 */ /* 0x001fc800078e0a03 */
[----:B------:R-:W-:-:S04]  /*6fb0*/  IMAD R99, R6, R25, RZ ;  /* 0x0000001906637224 */ /* 0x000fc800078e02ff */
[----:B------:R-:W-:Y:S01]  /*6fc0*/  IMAD.HI.U32 R99, R3, R99, R2 ;  /* 0x0000006303637227 */ /* 0x000fe200078e0002 */
        /* <DEDUP_REMOVED lines=25> */
[----:B------:R-:W-:Y:S02]  /*7160*/  IMAD.SHL.U32 R120, R120, 0x8, RZ ;  /* 0x0000000878787824 */ /* 0x000fe400078e00ff */
[----:B------:R-:W-:-:S07]  /*7170*/  VIADD R121, R121, 0x10 ;  /* 0x0000001079797836 */ /* 0x000fce0000000000 */
.L_x_24250:
[----:B------:R-:W0:Y:S01]  /*7180*/  LDC R8, c[0x0][0x294] ;  /* 0x0000a500ff087b82 */ /* 0x000e220000000800 */
[----:B------:R-:W-:Y:S01]  /*7190*/  IABS R6, R105 ;  /* 0x0000006900067213 */ /* 0x000fe20000000000 */
[----:B------:R-:W-:Y:S01]  /*71a0*/  BSSY B0, `(.L_x_24216) ;  /* 0x000032a000007945 */ /* 0x000fe20003800000 */
[----:B------:R-:W-:-:S03]  /*71b0*/  IMAD.IADD R122, R104, 0x1, R141 ;  /* 0x00000001687a7824 */ /* 0x000fc600078e028d */
        /* <DEDUP_REMOVED lines=43> */
[----:B------:R-:W0:Y:S03]  /*7470*/  LDC.64 R64, c[0x0][0x238] ;  /* 0x00008e00ff407b82 */ /* 0x000e260000000a00 */
[----:B------:R-:W1:Y:S04]  /*7480*/  LDS.128 R72, [R121+-0x10] ;  /* 0xfffff00079487984 */ /* 0x000e680000000c00 */
[----:B------:R4:W0:Y:S01]  /*7490*/  LDS.128 R80, [R121] ;  /* 0x0000000079507984 */ /* 0x0008220000000c00 */
        /* <DEDUP_REMOVED lines=15> */
[----:B------:R-:W-:Y:S01]  /*7590*/  BSSY B2, `(.L_x_24218) ;  /* 0x0000067000027945 */ /* 0x000fe20003800000 */
[-C--:B------:R-:W-:Y:S01]  /*75a0*/  LEA R4, P4, R5, R64.reuse, 0x1 ;  /* 0x0000004005047211 */ /* 0x080fe200078808ff */
[----:B------:R-:W5:Y:S01]  /*75b0*/  LDG.E.128.CONSTANT R68, desc[UR10][R20.64+0x200] ;  /* 0x0002000a14447981 */ /* 0x000f62000c1e9d00 */
[----:B------:R-:W-:-:S02]  /*75c0*/  LEA R12, P2, R11, R64, 0x1 ;  /* 0x000000400b0c7211 */ /* 0x000fc400078408ff */
[----:B------:R-:W-:Y:S01]  /*75d0*/  LEA R16, P0, R7, R64, 0x1 ;  /* 0x0000004007107211 */ /* 0x000fe200078008ff */
[----:B------:R0:W5:Y:S01]  /*75e0*/  LDG.E.128.CONSTANT R76, desc[UR10][R20.64] ;  /* 0x0000000a144c7981 */ /* 0x000162000c1e9d00 */
        /* <DEDUP_REMOVED lines=12> */
[-C--:B---3--:R-:W-:Y:S02]  /*76b0*/  LEA R36, P0, R11, R64.reuse, 0x1 ;  /* 0x000000400b247211 */ /* 0x088fe400078008ff */
        /* <DEDUP_REMOVED lines=61> */
[C---:B------:R-:W-:Y:S01]  /*7a90*/  VIADD R74, R120.reuse, 0x6 ;  /* 0x00000006784a7836 */ /* 0x040fe20000000000 */
[----:B------:R-:W-:-:S02]  /*7aa0*/  IADD3 R21, R120, 0x7, RZ ;  /* 0x0000000778157810 */ /* 0x000fc40007ffe0ff */
[----:B------:R-:W-:Y:S02]  /*7ab0*/  ISETP.GE.AND P3, PT, R72, UR16, PT ;  /* 0x0000001048007c0c */ /* 0x000fe4000bf66270 */
[----:B-----5:R-:W-:Y:S02]  /*7ac0*/  SEL R72, R77, RZ, !P1 ;  /* 0x000000ff4d487207 */ /* 0x020fe40004800000 */
[----:B------:R-:W-:Y:S02]  /*7ad0*/  ISETP.GE.AND P1, PT, R73, UR16, PT ;  /* 0x0000001049007c0c */ /* 0x000fe4000bf26270 */
[----:B------:R-:W-:Y:S02]  /*7ae0*/  ISETP.GE.AND P5, PT, R74, UR16, PT ;  /* 0x000000104a007c0c */ /* 0x000fe4000bfa6270 */
[----:B------:R-:W-:Y:S02]  /*7af0*/  ISETP.GE.AND P2, PT, R21, UR16, PT ;  /* 0x0000001015007c0c */ /* 0x000fe4000bf46270 */
[----:B------:R-:W-:-:S02]  /*7b00*/  SEL R73, R78, RZ, !P6 ;  /* 0x000000ff4e497207 */ /* 0x000fc40007000000 */
        /* <DEDUP_REMOVED lines=15> */
.L_x_24219:
[----:B------:R-:W-:Y:S05]  /*7c00*/  BSYNC B2 ;  /* 0x0000000000027941 */ /* 0x000fea0003800000 */
.L_x_24218:
[----:B-----5:R-:W-:Y:S02]  /*7c10*/  HMUL2 R77, R20, R77 ;  /* 0x0000004d144d7232 */ /* 0x020fe40000000000 */
[----:B------:R-:W-:Y:S01]  /*7c20*/  IMAD.MOV.U32 R21, RZ, RZ, R75 ;  /* 0x000000ffff157224 */ /* 0x000fe200078e004b */
[----:B------:R-:W-:Y:S01]  /*7c30*/  BSSY B2, `(.L_x_24220) ;  /* 0x0000023000027945 */ /* 0x000fe20003800000 */
[----:B------:R-:W-:-:S04]  /*7c40*/  F2FP.F16.F32.PACK_AB R80, R81, R80 ;  /* 0x000000505150723e */ /* 0x000fc800000000ff */
[----:B------:R-:W-:Y:S01]  /*7c50*/  HFMA2.MMA R77, R21, R76, R77 ;  /* 0x0000004c154d7235 */ /* 0x000fe2000000004d */
[----:B------:R-:W-:Y:S10]  /*7c60*/  @P0 BRA `(.L_x_24221) ;  /* 0x00000000007c0947 */ /* 0x000ff40003800000 */
        /* <DEDUP_REMOVED lines=10> */
[----:B------:R-:W-:Y:S02]  /*7d10*/  IADD3 R73, R120, 0x1, RZ ;  /* 0x0000000178497810 */ /* 0x000fe40007ffe0ff */
[----:B------:R-:W-:Y:S02]  /*7d20*/  SEL R75, R69, RZ, !P1 ;  /* 0x000000ff454b7207 */ /* 0x000fe40004800000 */
[----:B------:R-:W-:Y:S02]  /*7d30*/  ISETP.GE.AND P5, PT, R74, UR16, PT ;  /* 0x000000104a007c0c */ /* 0x000fe4000bfa6270 */
[----:B------:R-:W-:Y:S02]  /*7d40*/  ISETP.GE.AND P2, PT, R72, UR16, PT ;  /* 0x0000001048007c0c */ /* 0x000fe4000bf46270 */
[----:B------:R-:W-:Y:S02]  /*7d50*/  ISETP.GE.AND P1, PT, R73, UR16, PT ;  /* 0x0000001049007c0c */ /* 0x000fe4000bf26270 */
[----:B------:R-:W-:-:S02]  /*7d60*/  PRMT R72, R69, 0x7632, R72 ;  /* 0x0000763245487816 */ /* 0x000fc40000000048 */
[----:B------:R-:W-:Y:S02]  /*7d70*/  SEL R81, R70, RZ, !P6 ;  /* 0x000000ff46517207 */ /* 0x000fe40007000000 */
[C---:B------:R-:W-:Y:S02]  /*7d80*/  PRMT R73, R71.reuse, 0x7632, R73 ;  /* 0x0000763247497816 */ /* 0x040fe40000000049 */
        /* <DEDUP_REMOVED lines=13> */
.L_x_24221:
[----:B------:R-:W-:Y:S05]  /*7e60*/  BSYNC B2 ;  /* 0x0000000000027941 */ /* 0x000fea0003800000 */
.L_x_24220:
[----:B------:R-:W-:Y:S02]  /*7e70*/  HMUL2 R72, R20, R69 ;  /* 0x0000004514487232 */ /* 0x000fe40000000000 */
[----:B------:R-:W-:Y:S01]  /*7e80*/  IMAD.MOV.U32 R69, RZ, RZ, R80 ;  /* 0x000000ffff457224 */ /* 0x000fe200078e0050 */
[----:B------:R-:W-:Y:S01]  /*7e90*/  BSSY B2, `(.L_x_24222) ;  /* 0x0000024000027945 */ /* 0x000fe20003800000 */
[----:B------:R-:W-:Y:S02]  /*7ea0*/  F2FP.F16.F32.PACK_AB R82, R83, R82 ;  /* 0x000000525352723e */ /* 0x000fe400000000ff */
[----:B------:R-:W-:Y:S01]  /*7eb0*/  HFMA2.MMA R72, R21, R68, R72 ;  /* 0x0000004415487235 */ /* 0x000fe20000000048 */
[----:B------:R-:W-:Y:S01]  /*7ec0*/  HFMA2 R77, R69, R78, R77 ;  /* 0x0000004e454d7231 */ /* 0x000fe2000000004d */
[----:B------:R-:W-:Y:S09]  /*7ed0*/  @P0 BRA `(.L_x_24223) ;  /* 0x00000000007c0947 */ /* 0x000ff20003800000 */
        /* <DEDUP_REMOVED lines=16> */
[----:B------:R-:W-:Y:S02]  /*7fe0*/  SEL R81, R6, RZ, !P6 ;  /* 0x000000ff06517207 */ /* 0x000fe40007000000 */
[----:B------:R-:W-:-:S02]  /*7ff0*/  PRMT R73, R7, 0x7632, R73 ;  /* 0x0000763207497816 */ /* 0x000fc40000000049 */
[----:B------:R-:W-:Y:S02]  /*8000*/  ISETP.GE.AND P6, PT, R120, UR16, PT ;  /* 0x0000001078007c0c */ /* 0x000fe4000bfc6270 */
        /* <DEDUP_REMOVED lines=12> */
.L_x_24223:
[----:B------:R-:W-:Y:S05]  /*80d0*/  BSYNC B2 ;  /* 0x0000000000027941 */ /* 0x000fea0003800000 */
.L_x_24222:
[----:B------:R-:W-:Y:S01]  /*80e0*/  MOV R68, R82 ;  /* 0x0000005200447202 */ /* 0x000fe20000000f00 */
[----:B------:R-:W-:Y:S01]  /*80f0*/  HFMA2.MMA R72, R69, R70, R72 ;  /* 0x0000004645487235 */ /* 0x000fe20000000048 */
[----:B------:R-:W-:Y:S01]  /*8100*/  HMUL2 R5, R20, R5 ;  /* 0x0000000514057232 */ /* 0x000fe20000000000 */
[----:B------:R-:W-:Y:S02]  /*8110*/  BSSY B2, `(.L_x_24224) ;  /* 0x0000027000027945 */ /* 0x000fe40003800000 */
[----:B------:R-:W-:Y:S02]  /*8120*/  HFMA2 R77, R68, R79, R77 ;  /* 0x0000004f444d7231 */ /* 0x000fe4000000004d */
[----:B------:R-:W-:Y:S02]  /*8130*/  HFMA2 R5, R21, R4, R5 ;  /* 0x0000000415057231 */ /* 0x000fe40000000005 */
[----:B------:R-:W-:Y:S01]  /*8140*/  HFMA2.MMA R72, R68, R71, R72 ;  /* 0x0000004744487235 */ /* 0x000fe20000000048 */
[----:B------:R-:W-:-:S02]  /*8150*/  HADD2.F32 R4, -RZ, R77.H0_H0 ;  /* 0x2000004dff047230 */ /* 0x000fc40000004100 */
[----:B------:R-:W-:Y:S02]  /*8160*/  HFMA2 R5, R69, R6, R5 ;  /* 0x0000000645057231 */ /* 0x000fe40000000005 */
[----:B------:R-:W-:Y:S01]  /*8170*/  HADD2.F32 R77, -RZ, R77.H1_H1 ;  /* 0x3000004dff4d7230 */ /* 0x000fe20000004100 */
        /* <DEDUP_REMOVED lines=16> */
[----:B------:R-:W-:Y:S02]  /*8280*/  SEL R73, R10, RZ, !P6 ;  /* 0x000000ff0a497207 */ /* 0x000fe40007000000 */
[----:B------:R-:W-:Y:S02]  /*8290*/  PRMT R71, R11, 0x7632, R71 ;  /* 0x000076320b477816 */ /* 0x000fe40000000047 */
        /* <DEDUP_REMOVED lines=14> */
.L_x_24225:
[----:B------:R-:W-:Y:S05]  /*8380*/  BSYNC B2 ;  /* 0x0000000000027941 */ /* 0x000fea0003800000 */
.L_x_24224:
[----:B------:R-:W-:Y:S01]  /*8390*/  HMUL2 R9, R20, R9 ;  /* 0x0000000914097232 */ /* 0x000fe20000000000 */
[----:B------:R-:W-:Y:S01]  /*83a0*/  BSSY B2, `(.L_x_24226) ;  /* 0x0000026000027945 */ /* 0x000fe20003800000 */
[----:B------:R-:W-:Y:S01]  /*83b0*/  FADD.FTZ R77, R4, R77 ;  /* 0x0000004d044d7221 */ /* 0x000fe20000010000 */
[----:B------:R-:W-:Y:S01]  /*83c0*/  HFMA2.MMA R7, R68, R7, R5 ;  /* 0x0000000744077235 */ /* 0x000fe20000000005 */
[----:B------:R-:W-:Y:S02]  /*83d0*/  HFMA2 R9, R21, R8, R9 ;  /* 0x0000000815097231 */ /* 0x000fe40000000009 */
[--C-:B------:R-:W-:Y:S02]  /*83e0*/  HADD2.F32 R4, -RZ, R72.reuse.H0_H0 ;  /* 0x20000048ff047230 */ /* 0x100fe40000004100 */
[----:B------:R-:W-:Y:S01]  /*83f0*/  HADD2.F32 R5, -RZ, R72.H1_H1 ;  /* 0x30000048ff057230 */ /* 0x000fe20000004100 */
[----:B------:R-:W-:Y:S06]  /*8400*/  @P0 BRA `(.L_x_24227) ;  /* 0x00000000007c0947 */ /* 0x000fec0003800000 */
[C---:B------:R-:W-:Y:S01]  /*8410*/  IADD3 R8, R120.reuse, 0x3, RZ ;  /* 0x0000000378087810 */ /* 0x040fe20007ffe0ff */
        /* <DEDUP_REMOVED lines=13> */
[----:B------:R-:W-:Y:S02]  /*84f0*/  SEL R73, R14, RZ, !P6 ;  /* 0x000000ff0e497207 */ /* 0x000fe40007000000 */
[----:B------:R-:W-:Y:S02]  /*8500*/  ISETP.GE.AND P5, PT, R71, UR16, PT ;  /* 0x0000001047007c0c */ /* 0x000fe4000bfa6270 */
[----:B------:R-:W-:Y:S02]  /*8510*/  PRMT R13, R13, 0x7632, R13 ;  /* 0x000076320d0d7816 */ /* 0x000fe4000000000d */
[----:B------:R-:W-:-:S02]  /*8520*/  ISETP.GE.AND P6, PT, R120, UR16, PT ;  /* 0x0000001078007c0c */ /* 0x000fc4000bfc6270 */
        /* <DEDUP_REMOVED lines=13> */
.L_x_24227:
[----:B------:R-:W-:Y:S05]  /*8600*/  BSYNC B2 ;  /* 0x0000000000027941 */ /* 0x000fea0003800000 */
.L_x_24226:
[----:B------:R-:W-:Y:S01]  /*8610*/  HMUL2 R6, R20, R13 ;  /* 0x0000000d14067232 */ /* 0x000fe20000000000 */
[----:B------:R-:W-:Y:S01]  /*8620*/  BSSY B2, `(.L_x_24228) ;  /* 0x0000027000027945 */ /* 0x000fe20003800000 */
[----:B------:R-:W-:Y:S01]  /*8630*/  FADD.FTZ R70, R4, R5 ;  /* 0x0000000504467221 */ /* 0x000fe20000010000 */
[----:B------:R-:W-:Y:S01]  /*8640*/  HFMA2.MMA R9, R69, R10, R9 ;  /* 0x0000000a45097235 */ /* 0x000fe20000000009 */
[--C-:B------:R-:W-:Y:S02]  /*8650*/  HADD2.F32 R4, -RZ, R7.reuse.H0_H0 ;  /* 0x20000007ff047230 */ /* 0x100fe40000004100 */
[----:B------:R-:W-:Y:S01]  /*8660*/  FADD.FTZ R100, R100, R77 ;  /* 0x0000004d64647221 */ /* 0x000fe20000010000 */
        /* <DEDUP_REMOVED lines=10> */
[----:B------:R-:W-:Y:S02]  /*8710*/  IADD3 R8, R120, 0x5, RZ ;  /* 0x0000000578087810 */ /* 0x000fe40007ffe0ff */
[----:B------:R-:W-:Y:S01]  /*8720*/  ISETP.GE.AND P6, PT, R10, UR16, PT ;  /* 0x000000100a007c0c */ /* 0x000fe2000bfc6270 */
[----:B------:R-:W-:Y:S01]  /*8730*/  VIADD R10, R120, 0x1 ;  /* 0x00000001780a7836 */ /* 0x000fe20000000000 */
[----:B------:R-:W-:-:S02]  /*8740*/  ISETP.GE.AND P3, PT, R8, UR16, PT ;  /* 0x0000001008007c0c */ /* 0x000fc4000bf66270 */
[----:B------:R-:W-:Y:S02]  /*8750*/  SEL R8, R17, RZ, !P1 ;  /* 0x000000ff11087207 */ /* 0x000fe40004800000 */
[----:B------:R-:W-:Y:S02]  /*8760*/  ISETP.GE.AND P2, PT, R5, UR16, PT ;  /* 0x0000001005007c0c */ /* 0x000fe4000bf46270 */
[----:B------:R-:W-:Y:S02]  /*8770*/  ISETP.GE.AND P1, PT, R10, UR16, PT ;  /* 0x000000100a007c0c */ /* 0x000fe4000bf26270 */
[----:B------:R-:W-:Y:S02]  /*8780*/  SEL R13, R18, RZ, !P6 ;  /* 0x000000ff120d7207 */ /* 0x000fe40007000000 */
[----:B------:R-:W-:Y:S02]  /*8790*/  ISETP.GE.AND P5, PT, R12, UR16, PT ;  /* 0x000000100c007c0c */ /* 0x000fe4000bfa6270 */
[----:B------:R-:W-:-:S02]  /*87a0*/  PRMT R17, R17, 0x7632, R17 ;  /* 0x0000763211117816 */ /* 0x000fc40000000011 */
[----:B------:R-:W-:Y:S02]  /*87b0*/  ISETP.GE.AND P6, PT, R120, UR16, PT ;  /* 0x0000001078007c0c */ /* 0x000fe4000bfc6270 */
[----:B------:R-:W-:Y:S02]  /*87c0*/  PRMT R18, R18, 0x7632, R18 ;  /* 0x0000763212127816 */ /* 0x000fe40000000012 */
        /* <DEDUP_REMOVED lines=12> */
.L_x_24229:
[----:B------:R-:W-:Y:S05]  /*8890*/  BSYNC B2 ;  /* 0x0000000000027941 */ /* 0x000fea0003800000 */
.L_x_24228:
[----:B------:R-:W-:Y:S01]  /*88a0*/  HMUL2 R8, R20, R17 ;  /* 0x0000001114087232 */ /* 0x000fe20000000000 */
[----:B------:R-:W-:Y:S01]  /*88b0*/  HFMA2.MMA R6, R69, R14, R6 ;  /* 0x0000000e45067235 */ /* 0x000fe20000000006 */
[----:B------:R-:W-:Y:S02]  /*88c0*/  HFMA2 R9, R68, R11, R9 ;  /* 0x0000000b44097231 */ /* 0x000fe40000000009 */
[----:B------:R-:W-:Y:S01]  /*88d0*/  FADD.FTZ R7, R4, R7 ;  /* 0x0000000704077221 */ /* 0x000fe20000010000 */
[----:B------:R-:W-:Y:S01]  /*88e0*/  BSSY B2, `(.L_x_24230) ;  /* 0x000002a000027945 */ /* 0x000fe20003800000 */
[----:B------:R-:W-:Y:S01]  /*88f0*/  FADD.FTZ R101, R101, R70 ;  /* 0x0000004665657221 */ /* 0x000fe20000010000 */
[----:B------:R-:W-:Y:S01]  /*8900*/  HFMA2.MMA R8, R21, R16, R8 ;  /* 0x0000001015087235 */ /* 0x000fe20000000008 */
[--C-:B------:R-:W-:Y:S02]  /*8910*/  HADD2.F32 R4, -RZ, R9.reuse.H0_H0 ;  /* 0x20000009ff047230 */ /* 0x100fe40000004100 */
[----:B------:R-:W-:Y:S01]  /*8920*/  FADD.FTZ R102, R102, R7 ;  /* 0x0000000766667221 */ /* 0x000fe20000010000 */
[----:B------:R-:W-:-:S02]  /*8930*/  HADD2.F32 R9, -RZ, R9.H1_H1 ;  /* 0x30000009ff097230 */ /* 0x000fc40000004100 */
[----:B------:R-:W-:Y:S02]  /*8940*/  HFMA2 R6, R68, R15, R6 ;  /* 0x0000000f44067231 */ /* 0x000fe40000000006 */
[----:B------:R-:W-:-:S03]  /*8950*/  HFMA2.MMA R8, R69, R18, R8 ;  /* 0x0000001245087235 */ /* 0x000fc60000000008 */
[--C-:B------:R-:W-:Y:S02]  /*8960*/  HADD2.F32 R5, -RZ, R6.reuse.H0_H0 ;  /* 0x20000006ff057230 */ /* 0x100fe40000004100 */
        /* <DEDUP_REMOVED lines=13> */
[----:B------:R-:W-:Y:S02]  /*8a40*/  SEL R10, R29, RZ, !P1 ;  /* 0x000000ff1d0a7207 */ /* 0x000fe40004800000 */
        /* <DEDUP_REMOVED lines=19> */
.L_x_24231:
[----:B------:R-:W-:Y:S05]  /*8b80*/  BSYNC B2 ;  /* 0x0000000000027941 */ /* 0x000fea0003800000 */
.L_x_24230:
[----:B------:R-:W-:Y:S01]  /*8b90*/  HMUL2 R14, R20, R29 ;  /* 0x0000001d140e7232 */ /* 0x000fe20000000000 */
[----:B------:R-:W-:Y:S01]  /*8ba0*/  BSSY B2, `(.L_x_24232) ;  /* 0x0000025000027945 */ /* 0x000fe20003800000 */
[----:B------:R-:W-:Y:S01]  /*8bb0*/  FADD.FTZ R9, R4, R9 ;  /* 0x0000000904097221 */ /* 0x000fe20000010000 */
[----:B------:R-:W-:Y:S01]  /*8bc0*/  FADD.FTZ R12, R5, R6 ;  /* 0x00000006050c7221 */ /* 0x000fe20000010000 */
[----:B------:R-:W-:Y:S02]  /*8bd0*/  HFMA2 R8, R68, R19, R8 ;  /* 0x0000001344087231 */ /* 0x000fe40000000008 */
        /* <DEDUP_REMOVED lines=33> */
.L_x_24233:
[----:B------:R-:W-:Y:S05]  /*8df0*/  BSYNC B2 ;  /* 0x0000000000027941 */ /* 0x000fea0003800000 */
.L_x_24232:
[----:B------:R-:W-:Y:S01]  /*8e00*/  HMUL2 R16, R20, R33 ;  /* 0x0000002114107232 */ /* 0x000fe20000000000 */
[----:B------:R-:W-:Y:S01]  /*8e10*/  BSSY B2, `(.L_x_24234) ;  /* 0x0000027000027945 */ /* 0x000fe20003800000 */
[----:B------:R-:W-:Y:S01]  /*8e20*/  FADD.FTZ R98, R98, R9 ;  /* 0x0000000962627221 */ /* 0x000fe20000010000 */
[----:B------:R-:W-:Y:S01]  /*8e30*/  FADD.FTZ R97, R97, R12 ;  /* 0x0000000c61617221 */ /* 0x000fe20000010000 */
[----:B------:R-:W-:Y:S02]  /*8e40*/  HFMA2 R15, R69, R30, R15 ;  /* 0x0000001e450f7231 */ /* 0x000fe4000000000f */
[--C-:B------:R-:W-:Y:S01]  /*8e50*/  HADD2.F32 R4, -RZ, R8.reuse.H0_H0 ;  /* 0x20000008ff047230 */ /* 0x100fe20000004100 */
[----:B------:R-:W-:Y:S01]  /*8e60*/  HFMA2.MMA R17, R21, R32, R16 ;  /* 0x0000002015117235 */ /* 0x000fe20000000010 */
[----:B------:R-:W-:Y:S01]  /*8e70*/  HADD2.F32 R5, -RZ, R8.H1_H1 ;  /* 0x30000008ff057230 */ /* 0x000fe20000004100 */
[----:B------:R-:W-:Y:S09]  /*8e80*/  @P0 BRA `(.L_x_24235) ;  /* 0x00000000007c0947 */ /* 0x000ff20003800000 */
[C---:B------:R-:W-:Y:S01]  /*8e90*/  VIADD R7, R120.reuse, 0x3 ;  /* 0x0000000378077836 */ /* 0x040fe20000000000 */
[C---:B------:R-:W-:Y:S01]  /*8ea0*/  IADD3 R6, R120.reuse, 0x2, RZ ;  /* 0x0000000278067810 */ /* 0x040fe20007ffe0ff */
[----:B------:R-:W-:-:S03]  /*8eb0*/  VIADD R8, R120, 0x4 ;  /* 0x0000000478087836 */ /* 0x000fc60000000000 */
        /* <DEDUP_REMOVED lines=12> */
[----:B------:R-:W-:Y:S02]  /*8f80*/  SEL R9, R38, RZ, !P6 ;  /* 0x000000ff26097207 */ /* 0x000fe40007000000 */
[----:B------:R-:W-:Y:S02]  /*8f90*/  PRMT R7, R39, 0x7632, R7 ;  /* 0x0000763227077816 */ /* 0x000fe40000000007 */
[----:B------:R-:W-:Y:S02]  /*8fa0*/  PRMT R37, R37, 0x7632, R37 ;  /* 0x0000763225257816 */ /* 0x000fe40000000025 */
[----:B------:R-:W-:-:S02]  /*8fb0*/  ISETP.GE.AND P6, PT, R120, UR16, PT ;  /* 0x0000001078007c0c */ /* 0x000fc4000bfc6270 */
[----:B------:R-:W-:Y:S02]  /*8fc0*/  PRMT R38, R38, 0x7632, R38 ;  /* 0x0000763226267816 */ /* 0x000fe40000000026 */
        /* <DEDUP_REMOVED lines=11> */
.L_x_24235:
[----:B------:R-:W-:Y:S05]  /*9080*/  BSYNC B2 ;  /* 0x0000000000027941 */ /* 0x000fea0003800000 */
.L_x_24234:
        /* <DEDUP_REMOVED lines=38> */
.L_x_24237:
[----:B------:R-:W-:Y:S05]  /*92f0*/  BSYNC B2 ;  /* 0x0000000000027941 */ /* 0x000fea0003800000 */
.L_x_24236:
[----:B------:R-:W-:Y:S01]  /*9300*/  HMUL2 R41, R20, R41 ;  /* 0x0000002914297232 */ /* 0x000fe20000000000 */
[----:B------:R-:W-:Y:S01]  /*9310*/  BSSY B2, `(.L_x_24238) ;  /* 0x0000027000027945 */ /* 0x000fe20003800000 */
[----:B------:R-:W-:Y:S01]  /*9320*/  HFMA2.MMA R34, R68, R35, R34 ;  /* 0x0000002344227235 */ /* 0x000fe20000000022 */
[----:B------:R-:W-:Y:S02]  /*9330*/  HADD2.F32 R4, -RZ, R15.H0_H0 ;  /* 0x2000000fff047230 */ /* 0x000fe40000004100 */
[----:B------:R-:W-:Y:S01]  /*9340*/  FADD.FTZ R96, R96, R9 ;  /* 0x0000000960607221 */ /* 0x000fe20000010000 */
[----:B------:R-:W-:Y:S01]  /*9350*/  HFMA2 R19, R69, R38, R19 ;  /* 0x0000002645137231 */ /* 0x000fe20000000013 */
[----:B------:R-:W-:Y:S01]  /*9360*/  HFMA2.MMA R41, R21, R40, R41 ;  /* 0x0000002815297235 */ /* 0x000fe20000000029 */
[----:B------:R-:W-:Y:S01]  /*9370*/  HADD2.F32 R15, -RZ, R15.H1_H1 ;  /* 0x3000000fff0f7230 */ /* 0x000fe20000004100 */
[----:B------:R-:W-:Y:S09]  /*9380*/  @P0 BRA `(.L_x_24239) ;  /* 0x00000000007c0947 */ /* 0x000ff20003800000 */
[C---:B------:R-:W-:Y:S01]  /*9390*/  VIADD R6, R120.reuse, 0x3 ;  /* 0x0000000378067836 */ /* 0x040fe20000000000 */
[C---:B------:R-:W-:Y:S01]  /*93a0*/  IADD3 R8, R120.reuse, 0x6, RZ ;  /* 0x0000000678087810 */ /* 0x040fe20007ffe0ff */
        /* <DEDUP_REMOVED lines=12> */
[----:B------:R-:W-:Y:S02]  /*9470*/  ISETP.GE.AND P2, PT, R5, UR16, PT ;  /* 0x0000001005007c0c */ /* 0x000fe4000bf46270 */
[----:B------:R-:W-:Y:S02]  /*9480*/  SEL R7, R46, RZ, !P6 ;  /* 0x000000ff2e077207 */ /* 0x000fe40007000000 */
        /* <DEDUP_REMOVED lines=15> */
.L_x_24239:
[----:B------:R-:W-:Y:S05]  /*9580*/  BSYNC B2 ;  /* 0x0000000000027941 */ /* 0x000fea0003800000 */
.L_x_24238:
[----:B------:R-:W-:Y:S01]  /*9590*/  HFMA2.MMA R41, R69, R42, R41 ;  /* 0x0000002a45297235 */ /* 0x000fe20000000029 */
[----:B------:R-:W-:Y:S02]  /*95a0*/  HMUL2 R45, R20, R45 ;  /* 0x0000002d142d7232 */ /* 0x000fe40000000000 */
[----:B------:R-:W-:Y:S01]  /*95b0*/  FADD.FTZ R8, R4, R15 ;  /* 0x0000000f04087221 */ /* 0x000fe20000010000 */
[----:B------:R-:W-:Y:S02]  /*95c0*/  HFMA2 R19, R68, R39, R19 ;  /* 0x0000002744137231 */ /* 0x000fe40000000013 */
[--C-:B------:R-:W-:Y:S02]  /*95d0*/  HADD2.F32 R4, -RZ, R34.reuse.H0_H0 ;  /* 0x20000022ff047230 */ /* 0x100fe40000004100 */
[----:B------:R-:W-:Y:S02]  /*95e0*/  HFMA2 R45, R21, R44, R45 ;  /* 0x0000002c152d7231 */ /* 0x000fe4000000002d */
[----:B------:R-:W-:Y:S01]  /*95f0*/  HADD2.F32 R5, -RZ, R34.H1_H1 ;  /* 0x30000022ff057230 */ /* 0x000fe20000004100 */
[----:B------:R-:W-:Y:S01]  /*9600*/  BSSY B2, `(.L_x_24240) ;  /* 0x000002b000027945 */ /* 0x000fe20003800000 */
[----:B------:R-:W-:Y:S01]  /*9610*/  HFMA2.MMA R41, R68, R43, R41 ;  /* 0x0000002b44297235 */ /* 0x000fe20000000029 */
[----:B------:R-:W-:-:S02]  /*9620*/  HFMA2 R34, R69, R46, R45 ;  /* 0x0000002e45227231 */ /* 0x000fc4000000002d */
[--C-:B------:R-:W-:Y:S02]  /*9630*/  HADD2.F32 R6, -RZ, R19.reuse.H0_H0 ;  /* 0x20000013ff067230 */ /* 0x100fe40000004100 */
[----:B------:R-:W-:Y:S01]  /*9640*/  FADD.FTZ R9, R4, R5 ;  /* 0x0000000504097221 */ /* 0x000fe20000010000 */
[----:B------:R-:W-:Y:S02]  /*9650*/  HADD2.F32 R19, -RZ, R19.H1_H1 ;  /* 0x30000013ff137230 */ /* 0x000fe40000004100 */
[----:B------:R-:W-:Y:S01]  /*9660*/  FADD.FTZ R95, R95, R8 ;  /* 0x000000085f5f7221 */ /* 0x000fe20000010000 */
[----:B------:R-:W-:Y:S02]  /*9670*/  HFMA2.MMA R34, R68, R47, R34 ;  /* 0x0000002f44227235 */ /* 0x000fe40000000022 */
[----:B------:R-:W-:Y:S01]  /*9680*/  FADD.FTZ R10, R6, R19 ;  /* 0x00000013060a7221 */ /* 0x000fe20000010000 */
        /* <DEDUP_REMOVED lines=34> */
.L_x_24241:
[----:B------:R-:W-:Y:S05]  /*98b0*/  BSYNC B2 ;  /* 0x0000000000027941 */ /* 0x000fea0003800000 */
.L_x_24240:
[----:B------:R-:W-:Y:S02]  /*98c0*/  HMUL2 R49, R20, R49 ;  /* 0x0000003114317232 */ /* 0x000fe40000000000 */
[--C-:B------:R-:W-:Y:S02]  /*98d0*/  HADD2.F32 R5, -RZ, R34.reuse.H0_H0 ;  /* 0x20000022ff057230 */ /* 0x100fe40000004100 */
[----:B------:R-:W-:Y:S01]  /*98e0*/  FADD.FTZ R93, R93, R10 ;  /* 0x0000000a5d5d7221 */ /* 0x000fe20000010000 */
[----:B------:R-:W-:Y:S02]  /*98f0*/  HADD2.F32 R34, -RZ, R34.H1_H1 ;  /* 0x30000022ff227230 */ /* 0x000fe40000004100 */
[----:B------:R-:W-:Y:S01]  /*9900*/  HFMA2 R49, R21, R48, R49 ;  /* 0x0000003015317231 */ /* 0x000fe20000000031 */
[----:B------:R-:W-:Y:S01]  /*9910*/  BSSY B2, `(.L_x_24242) ;  /* 0x0000025000027945 */ /* 0x000fe20003800000 */
[----:B------:R-:W-:Y:S01]  /*9920*/  FADD.FTZ R94, R94, R9 ;  /* 0x000000095e5e7221 */ /* 0x000fe20000010000 */
[----:B------:R-:W-:Y:S01]  /*9930*/  FADD.FTZ R41, R4, R41 ;  /* 0x0000002904297221 */ /* 0x000fe20000010000 */
[----:B------:R-:W-:-:S02]  /*9940*/  FADD.FTZ R10, R5, R34 ;  /* 0x00000022050a7221 */ /* 0x000fc40000010000 */
        /* <DEDUP_REMOVED lines=33> */
.L_x_24243:
[----:B------:R-:W-:Y:S05]  /*9b60*/  BSYNC B2 ;  /* 0x0000000000027941 */ /* 0x000fea0003800000 */
.L_x_24242:
[----:B------:R-:W-:Y:S01]  /*9b70*/  HMUL2 R53, R20, R53 ;  /* 0x0000003514357232 */ /* 0x000fe20000000000 */
[----:B------:R-:W-:Y:S01]  /*9b80*/  BSSY B2, `(.L_x_24244) ;  /* 0x0000025000027945 */ /* 0x000fe20003800000 */
[----:B------:R-:W-:Y:S01]  /*9b90*/  FADD.FTZ R92, R92, R41 ;  /* 0x000000295c5c7221 */ /* 0x000fe20000010000 */
[----:B------:R-:W-:Y:S01]  /*9ba0*/  FADD.FTZ R91, R91, R10 ;  /* 0x0000000a5b5b7221 */ /* 0x000fe20000010000 */
[----:B------:R-:W-:Y:S02]  /*9bb0*/  HFMA2 R34, R68, R51, R34 ;  /* 0x0000003344227231 */ /* 0x000fe40000000022 */
[----:B------:R-:W-:Y:S01]  /*9bc0*/  HFMA2.MMA R53, R21, R52, R53 ;  /* 0x0000003415357235 */ /* 0x000fe20000000035 */
[----:B------:R-:W-:Y:S10]  /*9bd0*/  @P0 BRA `(.L_x_24245) ;  /* 0x00000000007c0947 */ /* 0x000ff40003800000 */
[C---:B------:R-:W-:Y:S01]  /*9be0*/  IADD3 R5, R120.reuse, 0x3, RZ ;  /* 0x0000000378057810 */ /* 0x040fe20007ffe0ff */
        /* <DEDUP_REMOVED lines=30> */
.L_x_24245:
[----:B------:R-:W-:Y:S05]  /*9dd0*/  BSYNC B2 ;  /* 0x0000000000027941 */ /* 0x000fea0003800000 */
.L_x_24244:
[----:B------:R-:W-:Y:S01]  /*9de0*/  BSSY B2, `(.L_x_24246) ;  /* 0x0000022000027945 */ /* 0x000fe20003800000 */
[----:B------:R-:W-:-:S03]  /*9df0*/  HMUL2 R28, R20, R57 ;  /* 0x00000039141c7232 */ /* 0x000fc60000000000 */
[----:B------:R-:W-:Y:S05]  /*9e00*/  @P0 BRA `(.L_x_24247) ;  /* 0x00000000007c0947 */ /* 0x000fea0003800000 */
[C---:B------:R-:W-:Y:S02]  /*9e10*/  VIADD R5, R120.reuse, 0x3 ;  /* 0x0000000378057836 */ /* 0x040fe40000000000 */
[C---:B------:R-:W-:Y:S02]  /*9e20*/  VIADD R6, R120.reuse, 0x4 ;  /* 0x0000000478067836 */ /* 0x040fe40000000000 */
[C---:B------:R-:W-:Y:S01]  /*9e30*/  VIADD R4, R120.reuse, 0x2 ;  /* 0x0000000278047836 */ /* 0x040fe20000000000 */
[----:B------:R-:W-:Y:S02]  /*9e40*/  ISETP.GE.AND P4, PT, R5, UR16, PT ;  /* 0x0000001005007c0c */ /* 0x000fe4000bf86270 */
[----:B------:R-:W-:Y:S02]  /*9e50*/  IADD3 R5, R120, 0x5, RZ ;  /* 0x0000000578057810 */ /* 0x000fe40007ffe0ff */
        /* <DEDUP_REMOVED lines=26> */
.L_x_24247:
[----:B------:R-:W-:Y:S05]  /*a000*/  BSYNC B2 ;  /* 0x0000000000027941 */ /* 0x000fea0003800000 */
.L_x_24246:
[----:B------:R-:W-:Y:S01]  /*a010*/  BSSY B2, `(.L_x_24248) ;  /* 0x0000022000027945 */ /* 0x000fe20003800000 */
[----:B------:R-:W-:-:S03]  /*a020*/  HFMA2.MMA R30, R20, R61, -RZ ;  /* 0x0000003d141e7235 */ /* 0x000fc600001000ff */
[----:B------:R-:W-:Y:S08]  /*a030*/  @P0 BRA `(.L_x_24249) ;  /* 0x00000000007c0947 */ /* 0x000ff00003800000 */
[C---:B------:R-:W-:Y:S01]  /*a040*/  VIADD R4, R120.reuse, 0x1 ;  /* 0x0000000178047836 */ /* 0x040fe20000000000 */
[C---:B------:R-:W-:Y:S01]  /*a050*/  ISETP.GE.AND P6, PT, R120.reuse, UR16, PT ;  /* 0x0000001078007c0c */ /* 0x040fe2000bfc6270 */
[C---:B------:R-:W-:Y:S01]  /*a060*/  VIADD R5, R120.reuse, 0x2 ;  /* 0x0000000278057836 */ /* 0x040fe20000000000 */
[----:B------:R-:W-:Y:S01]  /*a070*/  PRMT R8, R67, 0x7632, R8 ;  /* 0x0000763243087816 */ /* 0x000fe20000000008 */
[----:B------:R-:W-:Y:S01]  /*a080*/  VIADD R6, R120, 0x3 ;  /* 0x0000000378067836 */ /* 0x000fe20000000000 */
[----:B------:R-:W-:Y:S01]  /*a090*/  ISETP.GE.AND P2, PT, R4, UR16, PT ;  /* 0x0000001004007c0c */ /* 0x000fe2000bf46270 */
[C---:B------:R-:W-:Y:S01]  /*a0a0*/  VIADD R4, R120.reuse, 0x5 ;  /* 0x0000000578047836 */ /* 0x040fe20000000000 */
[----:B------:R-:W-:Y:S01]  /*a0b0*/  ISETP.GE.AND P5, PT, R5, UR16, PT ;  /* 0x0000001005007c0c */ /* 0x000fe2000bfa6270 */
[----:B------:R-:W-:Y:S01]  /*a0c0*/  VIADD R7, R120, 0x4 ;  /* 0x0000000478077836 */ /* 0x000fe20000000000 */
[----:B------:R-:W-:Y:S01]  /*a0d0*/  ISETP.GE.AND P1, PT, R6, UR16, PT ;  /* 0x0000001006007c0c */ /* 0x000fe2000bf26270 */
[C---:B------:R-:W-:Y:S01]  /*a0e0*/  VIADD R5, R120.reuse, 0x7 ;  /* 0x0000000778057836 */ /* 0x040fe20000000000 */
[----:B------:R-:W-:-:S02]  /*a0f0*/  IADD3 R6, R120, 0x6, RZ ;  /* 0x0000000678067810 */ /* 0x000fc40007ffe0ff */
[----:B------:R-:W-:Y:S02]  /*a100*/  ISETP.GE.AND P0, PT, R4, UR16, PT ;  /* 0x0000001004007c0c */ /* 0x000fe4000bf06270 */
[----:B------:R-:W-:Y:S02]  /*a110*/  ISETP.GE.AND P4, PT, R7, UR16, PT ;  /* 0x0000001007007c0c */ /* 0x000fe4000bf86270 */
[----:B------:R-:W-:Y:S02]  /*a120*/  ISETP.GE.AND P3, PT, R6, UR16, PT ;  /* 0x0000001006007c0c */ /* 0x000fe4000bf66270 */
[C---:B------:R-:W-:Y:S02]  /*a130*/  SEL R4, R64.reuse, RZ, !P6 ;  /* 0x000000ff40047207 */ /* 0x040fe40007000000 */
[----:B------:R-:W-:Y:S02]  /*a140*/  ISETP.GE.AND P6, PT, R5, UR16, PT ;  /* 0x0000001005007c0c */ /* 0x000fe4000bfc6270 */
[----:B------:R-:W-:-:S02]  /*a150*/  PRMT R64, R64, 0x7632, R64 ;  /* 0x0000763240407816 */ /* 0x000fc40000000040 */
        /* <DEDUP_REMOVED lines=13> */
.L_x_24249:
[----:B------:R-:W-:Y:S05]  /*a230*/  BSYNC B2 ;  /* 0x0000000000027941 */ /* 0x000fea0003800000 */
.L_x_24248:
[----:B------:R-:W-:Y:S01]  /*a240*/  HMUL2 R32, R20, R65 ;  /* 0x0000004114207232 */ /* 0x000fe20000000000 */
[----:B------:R-:W-:Y:S01]  /*a250*/  HFMA2.MMA R31, R21, R60, R30 ;  /* 0x0000003c151f7235 */ /* 0x000fe2000000001e */
[C---:B------:R-:W-:Y:S01]  /*a260*/  HFMA2 R29, R21.reuse, R56, R28 ;  /* 0x00000038151d7231 */ /* 0x040fe2000000001c */
[C---:B------:R-:W-:Y:S01]  /*a270*/  HFMA2.MMA R53, R69.reuse, R54, R53 ;  /* 0x0000003645357235 */ /* 0x040fe20000000035 */
[----:B------:R-:W-:Y:S02]  /*a280*/  HFMA2 R33, R21, R64, R32 ;  /* 0x0000004015217231 */ /* 0x000fe40000000020 */
[--C-:B------:R-:W-:Y:S02]  /*a290*/  HADD2.F32 R4, -RZ, R34.reuse.H0_H0 ;  /* 0x20000022ff047230 */ /* 0x100fe40000004100 */
[----:B------:R-:W-:Y:S02]  /*a2a0*/  HADD2.F32 R5, -RZ, R34.H1_H1 ;  /* 0x30000022ff057230 */ /* 0x000fe40000004100 */
[C---:B------:R-:W-:Y:S01]  /*a2b0*/  HFMA2 R34, R69.reuse, R58, R29 ;  /* 0x0000003a45227231 */ /* 0x040fe2000000001d */
[----:B------:R-:W-:Y:S01]  /*a2c0*/  HFMA2.MMA R31, R69, R62, R31 ;  /* 0x0000003e451f7235 */ /* 0x000fe2000000001f */
[----:B------:R-:W-:Y:S01]  /*a2d0*/  HFMA2 R33, R69, R66, R33 ;  /* 0x0000004245217231 */ /* 0x000fe20000000021 */
[----:B------:R-:W-:Y:S01]  /*a2e0*/  HFMA2.MMA R53, R68, R55, R53 ;  /* 0x0000003744357235 */ /* 0x000fe20000000035 */
[----:B------:R-:W-:-:S02]  /*a2f0*/  FADD.FTZ R9, R4, R5 ;  /* 0x0000000504097221 */ /* 0x000fc40000010000 */
[C---:B------:R-:W-:Y:S02]  /*a300*/  HFMA2.MMA R34, R68.reuse, R59, R34 ;  /* 0x0000003b44227235 */ /* 0x040fe40000000022 */
[----:B------:R-:W-:Y:S01]  /*a310*/  HFMA2.MMA R33, R68, R67, R33 ;  /* 0x0000004344217235 */ /* 0x000fe20000000021 */
[----:B------:R-:W-:Y:S02]  /*a320*/  FADD.FTZ R90, R90, R9 ;  /* 0x000000095a5a7221 */ /* 0x000fe40000010000 */
[----:B------:R-:W-:Y:S02]  /*a330*/  HFMA2 R31, R68, R63, R31 ;  /* 0x0000003f441f7231 */ /* 0x000fe4000000001f */
[--C-:B------:R-:W-:Y:S02]  /*a340*/  HADD2.F32 R4, -RZ, R53.reuse.H0_H0 ;  /* 0x20000035ff047230 */ /* 0x100fe40000004100 */
[----:B------:R-:W-:Y:S02]  /*a350*/  HADD2.F32 R53, -RZ, R53.H1_H1 ;  /* 0x30000035ff357230 */ /* 0x000fe40000004100 */
[----:B------:R-:W-:-:S02]  /*a360*/  HADD2.F32 R5, -RZ, R34.H0_H0 ;  /* 0x20000022ff057230 */ /* 0x000fc40000004100 */
[--C-:B------:R-:W-:Y:S02]  /*a370*/  HADD2.F32 R6, -RZ, R31.reuse.H0_H0 ;  /* 0x2000001fff067230 */ /* 0x100fe40000004100 */
[----:B------:R-:W-:Y:S01]  /*a380*/  FADD.FTZ R4, R4, R53 ;  /* 0x0000003504047221 */ /* 0x000fe20000010000 */
[----:B------:R-:W-:Y:S02]  /*a390*/  HADD2.F32 R34, -RZ, R34.H1_H1 ;  /* 0x30000022ff227230 */ /* 0x000fe40000004100 */
[----:B------:R-:W-:Y:S02]  /*a3a0*/  HADD2.F32 R31, -RZ, R31.H1_H1 ;  /* 0x3000001fff1f7230 */ /* 0x000fe40000004100 */
[----:B------:R-:W-:Y:S01]  /*a3b0*/  FADD.FTZ R89, R89, R4 ;  /* 0x0000000459597221 */ /* 0x000fe20000010000 */
[--C-:B------:R-:W-:Y:S02]  /*a3c0*/  HADD2.F32 R7, -RZ, R33.reuse.H0_H0 ;  /* 0x20000021ff077230 */ /* 0x100fe40000004100 */
[----:B------:R-:W-:Y:S01]  /*a3d0*/  FADD.FTZ R5, R5, R34 ;  /* 0x0000002205057221 */ /* 0x000fe20000010000 */
[----:B------:R-:W-:-:S02]  /*a3e0*/  HADD2.F32 R8, -RZ, R33.H1_H1 ;  /* 0x30000021ff087230 */ /* 0x000fc40000004100 */
[----:B------:R-:W-:Y:S01]  /*a3f0*/  FADD.FTZ R6, R6, R31 ;  /* 0x0000001f06067221 */ /* 0x000fe20000010000 */
[----:B------:R-:W-:Y:S02]  /*a400*/  FADD.FTZ R88, R88, R5 ;  /* 0x0000000558587221 */ /* 0x000fe40000010000 */
[----:B------:R-:W-:Y:S01]  /*a410*/  FADD.FTZ R7, R7, R8 ;  /* 0x0000000807077221 */ /* 0x000fe20000010000 */
[----:B------:R-:W-:-:S03]  /*a420*/  FADD.FTZ R87, R87, R6 ;  /* 0x0000000657577221 */ /* 0x000fc60000010000 */
[----:B------:R-:W-:-:S07]  /*a430*/  FADD.FTZ R86, R86, R7 ;  /* 0x0000000756567221 */ /* 0x000fce0000010000 */
.L_x_24217:
[----:B------:R-:W-:Y:S05]  /*a440*/  BSYNC B0 ;  /* 0x0000000000007941 */ /* 0x000fea0003800000 */
.L_x_24216:
[----:B------:R-:W-:Y:S01]  /*a450*/  VIADD R141, R141, 0x4 ;  /* 0x000000048d8d7836 */ /* 0x000fe20000000000 */
[----:B------:R-:W-:Y:S01]  /*a460*/  IADD3 R84, P1, R84, 0x10, RZ ;  /* 0x0000001054547810 */ /* 0x000fe20007f3e0ff */
[----:B------:R-:W-:Y:S02]  /*a470*/  VIADD R120, R120, 0x40 ;  /* 0x0000004078787836 */ /* 0x000fe40000000000 */
[----:B------:R-:W-:Y:S01]  /*a480*/  VIADD R121, R121, 0x100 ;  /* 0x0000010079797836 */ /* 0x000fe20000000000 */
[----:B------:R-:W-:Y:S01]  /*a490*/  ISETP.GE.AND P0, PT, R141, UR4, PT ;  /* 0x000000048d007c0c */ /* 0x000fe2000bf06270 */
[----:B------:R-:W-:Y:S02]  /*a4a0*/  VIADD R105, R105, 0x40 ;  /* 0x0000004069697836 */ /* 0x000fe40000000000 */
[----:B------:R-:W-:-:S10]  /*a4b0*/  IMAD.X R85, RZ, RZ, R85, P1 ;  /* 0x000000ffff557224 */ /* 0x000fd400008e0655 */
[----:B------:R-:W-:Y:S05]  /*a4c0*/  @!P0 BRA `(.L_x_24250) ;  /* 0xffffffcc002c8947 */ /* 0x000fea000383ffff */
.L_x_24215:
[----:B------:R-:W-:Y:S05]  /*a4d0*/  BSYNC B1 ;  /* 0x0000000000017941 */ /* 0x000fea0003800000 */
.L_x_24213:
[----:B0-----:R-:W0:Y:S01]  /*a4e0*/  SHFL.BFLY PT, R3, R100, 0x1, 0x1f ;  /* 0x0c201f0064037f89 */ /* 0x001e2200000e0000 */
[----:B------:R-:W1:Y:S01]  /*a4f0*/  S2UR UR5, SR_CgaCtaId ;  /* 0x00000000000579c3 */ /* 0x000e620000008800 */
[----:B------:R-:W-:Y:S01]  /*a500*/  LEA.HI R29, R24, R24, RZ, 0x1 ;  /* 0x00000018181d7211 */ /* 0x000fe200078f08ff */
[----:B------:R-:W-:Y:S01]  /*a510*/  UMOV UR4, 0x400 ;  /* 0x0000040000047882 */ /* 0x000fe20000000000 */
[----:B--2-4-:R-:W2:Y:S01]  /*a520*/  SHFL.BFLY PT, R2, R101, 0x1, 0x1f ;  /* 0x0c201f0065027f89 */ /* 0x014ea200000e0000 */
[----:B------:R-:W-:Y:S01]  /*a530*/  UIADD3 UR4, UR4, 0x220, URZ ;  /* 0x0000022004047890 */ /* 0x000fe2000fffe03f */
[----:B------:R-:W-:Y:S01]  /*a540*/  SHF.R.S32.HI R29, RZ, 0x1, R29 ;  /* 0x00000001ff1d7819 */ /* 0x000fe2000001141d */
[----:B------:R-:W-:Y:S01]  /*a550*/  BSSY B0, `(.L_x_24251) ;  /* 0x000003e000007945 */ /* 0x000fe20003800000 */
[----:B------:R-:W4:Y:S03]  /*a560*/  SHFL.BFLY PT, R5, R102, 0x1, 0x1f ;  /* 0x0c201f0066057f89 */ /* 0x000f2600000e0000 */
[----:B------:R-:W-:Y:S01]  /*a570*/  IMAD R0, R0, 0x100, R29 ;  /* 0x0000010000007824 */ /* 0x000fe200078e021d */
[----:B------:R-:W3:Y:S04]  /*a580*/  SHFL.BFLY PT, R4, R97, 0x1, 0x1f ;  /* 0x0c201f0061047f89 */ /* 0x000ee800000e0000 */
[----:B------:R-:W3:Y:S04]  /*a590*/  SHFL.BFLY PT, R6, R95, 0x1, 0x1f ;  /* 0x0c201f005f067f89 */ /* 0x000ee800000e0000 */
[----:B------:R-:W3:Y:S01]  /*a5a0*/  SHFL.BFLY PT, R7, R98, 0x1, 0x1f ;  /* 0x0c201f0062077f89 */ /* 0x000ee200000e0000 */
[----:B0-----:R-:W-:-:S03]  /*a5b0*/  FADD.FTZ R100, R3, R100 ;  /* 0x0000006403647221 */ /* 0x001fc60000010000 */
[----:B------:R-:W0:Y:S01]  /*a5c0*/  SHFL.BFLY PT, R9, R96, 0x1, 0x1f ;  /* 0x0c201f0060097f89 */ /* 0x000e2200000e0000 */
[----:B-1----:R-:W-:Y:S01]  /*a5d0*/  ULEA UR4, UR5, UR4, 0x18 ;  /* 0x0000000405047291 */ /* 0x002fe2000f8ec03f */
[----:B--2---:R-:W-:Y:S02]  /*a5e0*/  FADD.FTZ R101, R2, R101 ;  /* 0x0000006502657221 */ /* 0x004fe40000010000 */
[----:B------:R-:W1:Y:S01]  /*a5f0*/  SHFL.BFLY PT, R11, R94, 0x1, 0x1f ;  /* 0x0c201f005e0b7f89 */ /* 0x000e6200000e0000 */
[----:B----4-:R-:W-:-:S03]  /*a600*/  FADD.FTZ R102, R5, R102 ;  /* 0x0000006605667221 */ /* 0x010fc60000010000 */
[----:B------:R-:W2:Y:S01]  /*a610*/  SHFL.BFLY PT, R8, R93, 0x1, 0x1f ;  /* 0x0c201f005d087f89 */ /* 0x000ea200000e0000 */
[----:B------:R-:W-:Y:S01]  /*a620*/  LEA R0, R0, UR4, 0x2 ;  /* 0x0000000400007c11 */ /* 0x000fe2000f8e10ff */
[----:B---3--:R-:W-:Y:S02]  /*a630*/  FADD.FTZ R97, R4, R97 ;  /* 0x0000006104617221 */ /* 0x008fe40000010000 */
[----:B------:R-:W3:Y:S01]  /*a640*/  SHFL.BFLY PT, R13, R92, 0x1, 0x1f ;  /* 0x0c201f005c0d7f89 */ /* 0x000ee200000e0000 */
[----:B------:R-:W-:Y:S01]  /*a650*/  LOP3.LUT R4, R24, 0x1, RZ, 0xc0, !PT ;  /* 0x0000000118047812 */ /* 0x000fe200078ec0ff */
[----:B------:R-:W-:Y:S02]  /*a660*/  FADD.FTZ R95, R6, R95 ;  /* 0x0000005f065f7221 */ /* 0x000fe40000010000 */
[----:B------:R-:W4:Y:S01]  /*a670*/  SHFL.BFLY PT, R10, R91, 0x1, 0x1f ;  /* 0x0c201f005b0a7f89 */ /* 0x000f2200000e0000 */
[----:B------:R-:W-:Y:S01]  /*a680*/  ISETP.NE.AND P2, PT, R4, RZ, PT ;  /* 0x000000ff0400720c */ /* 0x000fe20003f45270 */
[C---:B------:R-:W-:Y:S01]  /*a690*/  VIADD R6, R27.reuse, 0x1f ;  /* 0x0000001f1b067836 */ /* 0x040fe20000000000 */
[----:B------:R-:W-:Y:S01]  /*a6a0*/  LOP3.LUT R4, R27, 0xffffffc0, RZ, 0xc0, !PT ;  /* 0xffffffc01b047812 */ /* 0x000fe200078ec0ff */
[----:B------:R-:W4:Y:S01]  /*a6b0*/  SHFL.BFLY PT, R15, R90, 0x1, 0x1f ;  /* 0x0c201f005a0f7f89 */ /* 0x000f2200000e0000 */
[----:B------:R-:W-:Y:S01]  /*a6c0*/  FADD.FTZ R35, R7, R98 ;  /* 0x0000006207237221 */ /* 0x000fe20000010000 */
[----:B------:R-:W-:-:S02]  /*a6d0*/  ISETP.GT.OR P0, PT, R27, 0x3f, P2 ;  /* 0x0000003f1b00780c */ /* 0x000fc40001704670 */
[----:B------:R-:W4:Y:S01]  /*a6e0*/  SHFL.BFLY PT, R12, R89, 0x1, 0x1f ;  /* 0x0c201f00590c7f89 */ /* 0x000f2200000e0000 */
[----:B------:R-:W-:Y:S01]  /*a6f0*/  ISETP.NE.OR P5, PT, R4, 0x40, P2 ;  /* 0x000000400400780c */ /* 0x000fe200017a5670 */
[----:B0-----:R-:W-:Y:S01]  /*a700*/  FADD.FTZ R96, R9, R96 ;  /* 0x0000006009607221 */ /* 0x001fe20000010000 */
[----:B------:R-:W-:Y:S01]  /*a710*/  ISETP.GT.U32.AND P3, PT, R6, 0x3e, PT ;  /* 0x0000003e0600780c */ /* 0x000fe20003f64070 */
[----:B------:R-:W0:Y:S01]  /*a720*/  SHFL.BFLY PT, R3, R88, 0x1, 0x1f ;  /* 0x0c201f0058037f89 */ /* 0x000e2200000e0000 */
[----:B------:R-:W-:Y:S01]  /*a730*/  LOP3.LUT R6, R27, 0xffffffe0, RZ, 0xc0, !PT ;  /* 0xffffffe01b067812 */ /* 0x000fe200078ec0ff */
[----:B-1----:R-:W-:Y:S01]  /*a740*/  FADD.FTZ R94, R11, R94 ;  /* 0x0000005e0b5e7221 */ /* 0x002fe20000010000 */
[----:B------:R-:W-:Y:S01]  /*a750*/  ISETP.GT.OR P1, PT, R27, 0x1f, P2 ;  /* 0x0000001f1b00780c */ /* 0x000fe20001724670 */
[----:B------:R-:W1:Y:S01]  /*a760*/  SHFL.BFLY PT, R2, R87, 0x1, 0x1f ;  /* 0x0c201f0057027f89 */ /* 0x000e6200000e0000 */
[----:B--2---:R-:W-:Y:S01]  /*a770*/  FADD.FTZ R93, R8, R93 ;  /* 0x0000005d085d7221 */ /* 0x004fe20000010000 */
[----:B------:R-:W-:-:S02]  /*a780*/  ISETP.NE.OR P4, PT, R6, 0x20, P2 ;  /* 0x000000200600780c */ /* 0x000fc40001785670 */
[----:B------:R-:W2:Y:S01]  /*a790*/  SHFL.BFLY PT, R5, R86, 0x1, 0x1f ;  /* 0x0c201f0056057f89 */ /* 0x000ea200000e0000 */
[----:B---3--:R-:W-:Y:S01]  /*a7a0*/  FADD.FTZ R92, R13, R92 ;  /* 0x0000005c0d5c7221 */ /* 0x008fe20000010000 */
[----:B------:R-:W-:Y:S01]  /*a7b0*/  BAR.SYNC.DEFER_BLOCKING 0x0 ;  /* 0x0000000000007b1d */ /* 0x000fe20000010000 */
[----:B----4-:R-:W-:Y:S01]  /*a7c0*/  FADD.FTZ R91, R10, R91 ;  /* 0x0000005b0a5b7221 */ /* 0x010fe20000010000 */
[----:B------:R-:W-:Y:S01]  /*a7d0*/  FADD.FTZ R90, R15, R90 ;  /* 0x0000005a0f5a7221 */ /* 0x000fe20000010000 */
[----:B------:R-:W-:Y:S01]  /*a7e0*/  FADD.FTZ R89, R12, R89 ;  /* 0x000000590c597221 */ /* 0x000fe20000010000 */
        /* <DEDUP_REMOVED lines=20> */
.L_x_24252:
[----:B------:R-:W-:Y:S05]  /*a930*/  BSYNC B0 ;  /* 0x0000000000007941 */ /* 0x000fea0003800000 */
.L_x_24251:
        /* <DEDUP_REMOVED lines=35> */
.L_x_24254:
[----:B------:R-:W-:Y:S05]  /*ab70*/  BSYNC B0 ;  /* 0x0000000000007941 */ /* 0x000fea0003800000 */
.L_x_24253:
        /* <DEDUP_REMOVED lines=19> */
.L_x_24256:
[----:B------:R-:W-:Y:S05]  /*acb0*/  BSYNC B0 ;  /* 0x0000000000007941 */ /* 0x000fea0003800000 */
.L_x_24255:
        /* <DEDUP_REMOVED lines=36> */
.L_x_24258:
[----:B------:R-:W-:Y:S05]  /*af00*/  BSYNC B0 ;  /* 0x0000000000007941 */ /* 0x000fea0003800000 */
.L_x_24257:
        /* <DEDUP_REMOVED lines=28> */
[----:B------:R-:W-:Y:S01]  /*b0d0*/  VIADD R0, R29, 0x30 ;  /* 0x000000301d007836 */ /* 0x000fe20000000000 */
[----:B------:R-:W-:Y:S01]  /*b0e0*/  LEA R4, P1, R5, UR8, 0x1 ;  /* 0x0000000805047c11 */ /* 0x000fe2000f8208ff */
[----:B------:R-:W-:Y:S01]  /*b0f0*/  VIADD R25, R29, 0xc0 ;  /* 0x000000c01d197836 */ /* 0x000fe20000000000 */
[----:B------:R-:W-:-:S02]  /*b100*/  LEA R2, P0, R3, UR8, 0x1 ;  /* 0x0000000803027c11 */ /* 0x000fc4000f8008ff */
[----:B------:R-:W-:Y:S02]  /*b110*/  IADD3 R7, P2, R6, UR4, RZ ;  /* 0x0000000406077c10 */ /* 0x000fe4000ff5e0ff */
[----:B------:R-:W-:Y:S02]  /*b120*/  LEA.HI.X R5, R5, UR9, R8, 0x1, P1 ;  /* 0x0000000905057c11 */ /* 0x000fe400088f0c08 */
[----:B------:R-:W-:Y:S02]  /*b130*/  IADD3 R9, P1, R0, UR4, RZ ;  /* 0x0000000400097c10 */ /* 0x000fe4000ff3e0ff */
[----:B------:R-:W-:Y:S01]  /*b140*/  LEA.HI.X R3, R3, UR9, R10, 0x1, P0 ;  /* 0x0000000903037c11 */ /* 0x000fe200080f0c0a */
[----:B------:R-:W-:Y:S01]  /*b150*/  VIADD R10, R29, 0x40 ;  /* 0x000000401d0a7836 */ /* 0x000fe20000000000 */
[----:B------:R-:W-:Y:S02]  /*b160*/  LEA.HI.X.SX32 R14, R6, UR7, 0x1, P2 ;  /* 0x00000007060e7c11 */ /* 0x000fe400090f0eff */
[----:B------:R-:W-:-:S02]  /*b170*/  LEA R6, P0, R7, UR8, 0x1 ;  /* 0x0000000807067c11 */ /* 0x000fc4000f8008ff */
[----:B------:R-:W-:Y:S01]  /*b180*/  LEA.HI.X.SX32 R12, R0, UR7, 0x1, P1 ;  /* 0x00000007000c7c11 */ /* 0x000fe200088f0eff */
[----:B------:R-:W-:Y:S01]  /*b190*/  VIADD R0, R29, 0x50 ;  /* 0x000000501d007836 */ /* 0x000fe20000000000 */
[----:B------:R-:W-:Y:S02]  /*b1a0*/  LEA R8, P1, R9, UR8, 0x1 ;  /* 0x0000000809087c11 */ /* 0x000fe4000f8208ff */
[----:B------:R-:W-:Y:S01]  /*b1b0*/  LEA.HI.X R7, R7, UR9, R14, 0x1, P0 ;  /* 0x0000000907077c11 */ /* 0x000fe200080f0c0e */
[----:B------:R-:W-:Y:S01]  /*b1c0*/  VIADD R14, R29, 0x60 ;  /* 0x000000601d0e7836 */ /* 0x000fe20000000000 */
[----:B------:R-:W-:Y:S02]  /*b1d0*/  IADD3 R11, P0, R10, UR4, RZ ;  /* 0x000000040a0b7c10 */ /* 0x000fe4000ff1e0ff */
[----:B------:R-:W-:Y:S02]  /*b1e0*/  LEA.HI.X R9, R9, UR9, R12, 0x1, P1 ;  /* 0x0000000909097c11 */ /* 0x000fe400088f0c0c */
[----:B------:R-:W-:-:S02]  /*b1f0*/  IADD3 R13, P1, R0, UR4, RZ ;  /* 0x00000004000d7c10 */ /* 0x000fc4000ff3e0ff */
[----:B------:R-:W-:Y:S02]  /*b200*/  LEA.HI.X.SX32 R16, R10, UR7, 0x1, P0 ;  /* 0x000000070a107c11 */ /* 0x000fe400080f0eff */
[----:B------:R-:W-:Y:S02]  /*b210*/  LEA R10, P0, R11, UR8, 0x1 ;  /* 0x000000080b0a7c11 */ /* 0x000fe4000f8008ff */
[----:B------:R-:W-:Y:S02]  /*b220*/  LEA.HI.X.SX32 R0, R0, UR7, 0x1, P1 ;  /* 0x0000000700007c11 */ /* 0x000fe400088f0eff */
[----:B------:R-:W-:Y:S02]  /*b230*/  LEA R12, P1, R13, UR8, 0x1 ;  /* 0x000000080d0c7c11 */ /* 0x000fe4000f8208ff */
[----:B------:R-:W-:Y:S02]  /*b240*/  LEA.HI.X R11, R11, UR9, R16, 0x1, P0 ;  /* 0x000000090b0b7c11 */ /* 0x000fe400080f0c10 */
[----:B------:R-:W-:-:S02]  /*b250*/  IADD3 R20, P0, R14, UR4, RZ ;  /* 0x000000040e147c10 */ /* 0x000fc4000ff1e0ff */
[----:B------:R-:W-:Y:S02]  /*b260*/  IADD3 R17, P2, R15, UR4, RZ ;  /* 0x000000040f117c10 */ /* 0x000fe4000ff5e0ff */
[----:B------:R-:W-:Y:S01]  /*b270*/  LEA.HI.X R13, R13, UR9, R0, 0x1, P1 ;  /* 0x000000090d0d7c11 */ /* 0x000fe200088f0c00 */
[----:B------:R-:W-:Y:S01]  /*b280*/  VIADD R0, R29, 0x80 ;  /* 0x000000801d007836 */ /* 0x000fe20000000000 */
        /* <DEDUP_REMOVED lines=12> */
[----:B------:R-:W-:Y:S01]  /*b350*/  VIADD R23, R29, 0xb0 ;  /* 0x000000b01d177836 */ /* 0x000fe20000000000 */
[----:B------:R-:W-:Y:S02]  /*b360*/  LEA R20, P1, R21, UR8, 0x1 ;  /* 0x0000000815147c11 */ /* 0x000fe4000f8208ff */
[----:B------:R-:W-:Y:S02]  /*b370*/  IADD3 R0, R29, 0xa0, RZ ;  /* 0x000000a01d007810 */ /* 0x000fe40007ffe0ff */
[----:B------:R-:W-:Y:S02]  /*b380*/  LEA.HI.X R21, R21, UR9, R22, 0x1, P1 ;  /* 0x0000000915157c11 */ /* 0x000fe400088f0c16 */
[----:B------:R-:W-:-:S02]  /*b390*/  IADD3 R26, P0, R0, UR4, RZ ;  /* 0x00000004001a7c10 */ /* 0x000fc4000ff1e0ff */
[----:B------:R-:W-:Y:S02]  /*b3a0*/  IADD3 R28, P1, R23, UR4, RZ ;  /* 0x00000004171c7c10 */ /* 0x000fe4000ff3e0ff */
[----:B------:R-:W-:Y:S01]  /*b3b0*/  LEA.HI.X.SX32 R33, R0, UR7, 0x1, P0 ;  /* 0x0000000700217c11 */ /* 0x000fe200080f0eff */
[----:B------:R-:W-:Y:S01]  /*b3c0*/  VIADD R0, R29, 0xd0 ;  /* 0x000000d01d007836 */ /* 0x000fe20000000000 */
[----:B------:R-:W-:Y:S02]  /*b3d0*/  IADD3 R27, P2, R25, UR4, RZ ;  /* 0x00000004191b7c10 */ /* 0x000fe4000ff5e0ff */
[----:B------:R-:W-:Y:S02]  /*b3e0*/  LEA.HI.X.SX32 R31, R23, UR7, 0x1, P1 ;  /* 0x00000007171f7c11 */ /* 0x000fe400088f0eff */
[----:B------:R-:W-:Y:S02]  /*b3f0*/  LEA R22, P0, R26, UR8, 0x1 ;  /* 0x000000081a167c11 */ /* 0x000fe4000f8008ff */
[----:B------:R-:W-:-:S02]  /*b400*/  LEA R24, P1, R28, UR8, 0x1 ;  /* 0x000000081c187c11 */ /* 0x000fc4000f8208ff */
[----:B------:R-:W-:Y:S02]  /*b410*/  LEA.HI.X.SX32 R30, R25, UR7, 0x1, P2 ;  /* 0x00000007191e7c11 */ /* 0x000fe400090f0eff */
[----:B------:R-:W-:Y:S02]  /*b420*/  LEA.HI.X R23, R26, UR9, R33, 0x1, P0 ;  /* 0x000000091a177c11 */ /* 0x000fe400080f0c21 */
[----:B------:R-:W-:Y:S01]  /*b430*/  LEA.HI.X R25, R28, UR9, R31, 0x1, P1 ;  /* 0x000000091c197c11 */ /* 0x000fe200088f0c1f */
[----:B------:R-:W-:Y:S01]  /*b440*/  VIADD R28, R29, 0xe0 ;  /* 0x000000e01d1c7836 */ /* 0x000fe20000000000 */
[----:B------:R-:W-:Y:S01]  /*b450*/  LEA R26, P0, R27, UR8, 0x1 ;  /* 0x000000081b1a7c11 */ /* 0x000fe2000f8008ff */
[----:B------:R-:W-:Y:S01]  /*b460*/  VIADD R29, R29, 0xf0 ;  /* 0x000000f01d1d7836 */ /* 0x000fe20000000000 */
[----:B------:R-:W-:Y:S02]  /*b470*/  F2FP.F16.F32.PACK_AB R100, R101, R100 ;  /* 0x000000646564723e */ /* 0x000fe400000000ff */
[----:B------:R-:W-:-:S02]  /*b480*/  LEA.HI.X R27, R27, UR9, R30, 0x1, P0 ;  /* 0x000000091b1b7c11 */ /* 0x000fc400080f0c1e */
[C---:B------:R-:W-:Y:S01]  /*b490*/  IADD3 R36, P0, R0.reuse, UR4, RZ ;  /* 0x0000000400247c10 */ /* 0x040fe2000ff1e0ff */
[----:B------:R0:W-:Y:S01]  /*b4a0*/  STG.E.U16 desc[UR10][R2.64], R100 ;  /* 0x0000006402007986 */ /* 0x0001e2000c10150a */
[C---:B------:R-:W-:Y:S02]  /*b4b0*/  IADD3 R33, P2, R29.reuse, UR4, RZ ;  /* 0x000000041d217c10 */ /* 0x040fe4000ff5e0ff */
[----:B------:R-:W-:Y:S02]  /*b4c0*/  LEA.HI.X.SX32 R37, R0, UR7, 0x1, P0 ;  /* 0x0000000700257c11 */ /* 0x000fe400080f0eff */
[----:B------:R-:W-:Y:S02]  /*b4d0*/  LEA.HI.X.SX32 R0, R29, UR7, 0x1, P2 ;  /* 0x000000071d007c11 */ /* 0x000fe400090f0eff */
[----:B------:R-:W-:Y:S02]  /*b4e0*/  LEA R32, P2, R33, UR8, 0x1 ;  /* 0x0000000821207c11 */ /* 0x000fe4000f8408ff */
[----:B------:R-:W-:-:S02]  /*b4f0*/  F2FP.F16.F32.PACK_AB R35, R35, R102 ;  /* 0x000000662323723e */ /* 0x000fc400000000ff */
[--C-:B------:R-:W-:Y:S02]  /*b500*/  LEA.HI.X R33, R33, UR9, R0.reuse, 0x1, P2 ;  /* 0x0000000921217c11 */ /* 0x100fe400090f0c00 */
[----:B------:R-:W-:Y:S02]  /*b510*/  PRMT R0, R100, 0x7632, R0 ;  /* 0x0000763264007816 */ /* 0x000fe40000000000 */
[----:B------:R-:W-:Y:S02]  /*b520*/  F2FP.F16.F32.PACK_AB R96, R96, R97 ;  /* 0x000000616060723e */ /* 0x000fe400000000ff */
[----:B0-----:R-:W-:Y:S01]  /*b530*/  PRMT R3, R35, 0x7632, R3 ;  /* 0x0000763223037816 */ /* 0x001fe20000000003 */
[----:B------:R0:W-:Y:S01]  /*b540*/  STG.E.U16 desc[UR10][R4.64], R0 ;  /* 0x0000000004007986 */ /* 0x0001e2000c10150a */
[----:B------:R-:W-:Y:S02]  /*b550*/  F2FP.F16.F32.PACK_AB R94, R94, R95 ;  /* 0x0000005f5e5e723e */ /* 0x000fe400000000ff */
[----:B------:R-:W-:Y:S01]  /*b560*/  IADD3 R31, P1, R28, UR4, RZ ;  /* 0x000000041c1f7c10 */ /* 0x000fe2000ff3e0ff */
[----:B------:R-:W-:Y:S01]  /*b570*/  STG.E.U16 desc[UR10][R6.64], R35 ;  /* 0x0000002306007986 */ /* 0x000fe2000c10150a */
[----:B------:R-:W-:-:S02]  /*b580*/  F2FP.F16.F32.PACK_AB R92, R92, R93 ;  /* 0x0000005d5c5c723e */ /* 0x000fc400000000ff */
[----:B------:R-:W-:Y:S01]  /*b590*/  F2FP.F16.F32.PACK_AB R90, R90, R91 ;  /* 0x0000005b5a5a723e */ /* 0x000fe200000000ff */
[----:B------:R-:W-:Y:S01]  /*b5a0*/  STG.E.U16 desc[UR10][R8.64], R3 ;  /* 0x0000000308007986 */ /* 0x000fe2000c10150a */
[----:B------:R-:W-:Y:S02]  /*b5b0*/  LEA.HI.X.SX32 R34, R28, UR7, 0x1, P1 ;  /* 0x000000071c227c11 */ /* 0x000fe400088f0eff */
[----:B------:R-:W-:Y:S01]  /*b5c0*/  LEA R28, P0, R36, UR8, 0x1 ;  /* 0x00000008241c7c11 */ /* 0x000fe2000f8008ff */
[----:B------:R-:W-:Y:S01]  /*b5d0*/  STG.E.U16 desc[UR10][R10.64], R96 ;  /* 0x000000600a007986 */ /* 0x000fe2000c10150a */
[----:B0-----:R-:W-:Y:S02]  /*b5e0*/  PRMT R5, R96, 0x7632, R5 ;  /* 0x0000763260057816 */ /* 0x001fe40000000005 */
[----:B------:R-:W-:Y:S02]  /*b5f0*/  PRMT R0, R94, 0x7632, R0 ;  /* 0x000076325e007816 */ /* 0x000fe40000000000 */
[----:B------:R-:W-:Y:S01]  /*b600*/  PRMT R2, R92, 0x7632, R2 ;  /* 0x000076325c027816 */ /* 0x000fe20000000002 */
[----:B------:R0:W-:Y:S01]  /*b610*/  STG.E.U16 desc[UR10][R12.64], R5 ;  /* 0x000000050c007986 */ /* 0x0001e2000c10150a */
[----:B------:R-:W-:-:S02]  /*b620*/  F2FP.F16.F32.PACK_AB R88, R88, R89 ;  /* 0x000000595858723e */ /* 0x000fc400000000ff */
[C---:B------:R-:W-:Y:S01]  /*b630*/  LEA R30, P1, R31.reuse, UR8, 0x1 ;  /* 0x000000081f1e7c11 */ /* 0x040fe2000f8208ff */
[----:B------:R1:W-:Y:S01]  /*b640*/  STG.E.U16 desc[UR10][R14.64], R94 ;  /* 0x0000005e0e007986 */ /* 0x0003e2000c10150a */
[----:B------:R-:W-:Y:S02]  /*b650*/  F2FP.F16.F32.PACK_AB R86, R86, R87 ;  /* 0x000000575656723e */ /* 0x000fe400000000ff */
[----:B------:R-:W-:Y:S01]  /*b660*/  LEA.HI.X R29, R36, UR9, R37, 0x1, P0 ;  /* 0x00000009241d7c11 */ /* 0x000fe200080f0c25 */
[----:B------:R2:W-:Y:S01]  /*b670*/  STG.E.U16 desc[UR10][R16.64], R0 ;  /* 0x0000000010007986 */ /* 0x0005e2000c10150a */
[----:B------:R-:W-:Y:S02]  /*b680*/  LEA.HI.X R31, R31, UR9, R34, 0x1, P1 ;  /* 0x000000091f1f7c11 */ /* 0x000fe400088f0c22 */
[----:B0-----:R-:W-:Y:S01]  /*b690*/  PRMT R12, R90, 0x7632, R12 ;  /* 0x000076325a0c7816 */ /* 0x001fe2000000000c */
        /* <DEDUP_REMOVED lines=11> */
.L_x_24187:
[----:B------:R-:W-:Y:S01]  /*b750*/  BSSY B2, `(.L_x_24259) ;  /* 0x0000007000027945 */ /* 0x000fe20003800000 */
[----:B------:R-:W-:Y:S02]  /*b760*/  IMAD.MOV.U32 R44, RZ, RZ, 0x1 ;  /* 0x00000001ff2c7424 */ /* 0x000fe400078e00ff */
[----:B------:R-:W-:Y:S02]  /*b770*/  IMAD.MOV.U32 R45, RZ, RZ, 0x1f ;  /* 0x0000001fff2d7424 */ /* 0x000fe400078e00ff */
[----:B------:R-:W-:-:S07]  /*b780*/  IMAD.MOV.U32 R41, RZ, RZ, -0x1 ;  /* 0xffffffffff297424 */ /* 0x000fce00078e00ff */
[----:B------:R-:W-:Y:S05]  /*b790*/  WARPSYNC.COLLECTIVE R41, `(.L_x_24260) ;  /* 0x0000000029087348 */ /* 0x000fea0003c00000 */
[----:B------:R0:W1:Y:S02]  /*b7a0*/  SHFL.BFLY P1, R43, R40, R44, R45 ;  /* 0x0c00002c282b7389 */ /* 0x000064000002002d */
[----:B01----:R-:W-:Y:S01]  /*b7b0*/  ENDCOLLECTIVE ;  /* 0x000000000000791b */ /* 0x003fe20003800000 */
.L_x_24260:
[----:B------:R-:W-:Y:S05]  /*b7c0*/  BSYNC B2 ;  /* 0x0000000000027941 */ /* 0x000fea0003800000 */
.L_x_24259:
[----:B------:R-:W-:Y:S01]  /*b7d0*/  MOV R41, R43 ;  /* 0x0000002b00297202 */ /* 0x000fe20000000f00 */
[----:B------:R-:W-:Y:S06]  /*b7e0*/  BRA `(.L_x_24261) ;  /* 0xffffff9000f07947 */ /* 0x000fec000383ffff */
.L_x_24190:
        /* <DEDUP_REMOVED lines=8> */
.L_x_24263:
[----:B------:R-:W-:Y:S05]  /*b870*/  BSYNC B0 ;  /* 0x0000000000007941 */ /* 0x000fea0003800000 */
.L_x_24262:
        /* <DEDUP_REMOVED lines=9> */
.L_x_24264:
[----:B------:R-:W-:Y:S02]  /*b910*/  IMAD.MOV.U32 R44, RZ, RZ, 0x4 ;  /* 0x00000004ff2c7424 */ /* 0x000fe400078e00ff */
[----:B------:R-:W-:-:S05]  /*b920*/  IMAD.MOV.U32 R3, RZ, RZ, R43 ;  /* 0x000000ffff037224 */ /* 0x000fca00078e002b */
[----:B------:R-:W-:-:S05]  /*b930*/  FMNMX.FTZ R3, R2, R3, !PT ;  /* 0x0000000302037209 */ /* 0x000fca0007810000 */
[----:B------:R-:W-:-:S07]  /*b940*/  IMAD.MOV.U32 R40, RZ, RZ, R3 ;  /* 0x000000ffff287224 */ /* 0x000fce00078e0003 */
[----:B------:R-:W-:Y:S05]  /*b950*/  WARPSYNC.COLLECTIVE R41, `(.L_x_24265) ;  /* 0x0000000029087348 */ /* 0x000fea0003c00000 */
[----:B------:R0:W1:Y:S02]  /*b960*/  SHFL.BFLY P1, R43, R40, R44, R45 ;  /* 0x0c00002c282b7389 */ /* 0x000064000002002d */
[----:B01----:R-:W-:Y:S01]  /*b970*/  ENDCOLLECTIVE ;  /* 0x000000000000791b */ /* 0x003fe20003800000 */
.L_x_24265:
[----:B------:R-:W-:Y:S02]  /*b980*/  IMAD.MOV.U32 R44, RZ, RZ, 0x2 ;  /* 0x00000002ff2c7424 */ /* 0x000fe400078e00ff */
[----:B------:R-:W-:-:S05]  /*b990*/  IMAD.MOV.U32 R4, RZ, RZ, R43 ;  /* 0x000000ffff047224 */ /* 0x000fca00078e002b */
[----:B------:R-:W-:-:S05]  /*b9a0*/  FMNMX.FTZ R5, R3, R4, !PT ;  /* 0x0000000403057209 */ /* 0x000fca0007810000 */
[----:B------:R-:W-:-:S07]  /*b9b0*/  IMAD.MOV.U32 R40, RZ, RZ, R5 ;  /* 0x000000ffff287224 */ /* 0x000fce00078e0005 */
[----:B------:R-:W-:Y:S05]  /*b9c0*/  WARPSYNC.COLLECTIVE R41, `(.L_x_24266) ;  /* 0x0000000029087348 */ /* 0x000fea0003c00000 */
[----:B------:R0:W1:Y:S02]  /*b9d0*/  SHFL.BFLY P1, R43, R40, R44, R45 ;  /* 0x0c00002c282b7389 */ /* 0x000064000002002d */
[----:B01----:R-:W-:Y:S01]  /*b9e0*/  ENDCOLLECTIVE ;  /* 0x000000000000791b */ /* 0x003fe20003800000 */
.L_x_24266:
[----:B------:R-:W-:Y:S01]  /*b9f0*/  IMAD.MOV.U32 R4, RZ, RZ, R43 ;  /* 0x000000ffff047224 */ /* 0x000fe200078e002b */
[----:B------:R-:W-:Y:S06]  /*ba00*/  BRA `(.L_x_24267) ;  /* 0xffffff9400387947 */ /* 0x000fec000383ffff */
.L_x_24268:
        /* <DEDUP_REMOVED lines=15> */
.L_x_29983:


//--------------------- .text._ZN4vllm25paged_attention_v2_kernelIttLi192ELi16ELi128ELNS_18Fp8KVCacheDataTypeE0ELb1ELi512EEEvPfS2_PT_PKS3_PKT0_S9_ifPKiSB_iPKfiiiSD_SD_iiiii --------------------------
	.section	.text._ZN4vllm25paged_attention_v2_kernelIttLi192ELi16ELi128ELNS_18Fp8KVCacheDataTypeE0ELb1ELi512EEEvPfS2_PT_PKS3_PKT0_S9_ifPKiSB_iPKfiiiSD_SD_iiiii,"ax",@progbits
	.align	128
        .global         _ZN4vllm25paged_attention_v2_kernelIttLi192ELi16ELi128ELNS_18Fp8KVCacheDataTypeE0ELb1ELi512EEEvPfS2_PT_PKS3_PKT0_S9_ifPKiSB_iPKfiiiSD_SD_iiiii
        .type           _ZN4vllm25paged_attention_v2_kernelIttLi192ELi16ELi128ELNS_18Fp8KVCacheDataTypeE0ELb1ELi512EEEvPfS2_PT_PKS3_PKT0_S9_ifPKiSB_iPKfiiiSD_SD_iiiii,@function
        .size           _ZN4vllm25paged_attention_v2_kernelIttLi192ELi16ELi128ELNS_18Fp8KVCacheDataTypeE0ELb1ELi512EEEvPfS2_PT_PKS3_PKT0_S9_ifPKiSB_iPKfiiiSD_SD_iiiii,(.L_x_29984 - _ZN4vllm25paged_attention_v2_kernelIttLi192ELi16ELi128ELNS_18Fp8KVCacheDataTypeE0ELb1ELi512EEEvPfS2_PT_PKS3_PKT0_S9_ifPKiSB_iPKfiiiSD_SD_iiiii)
        .other          _ZN4vllm25paged_attention_v2_kernelIttLi192ELi16ELi128ELNS_18Fp8KVCacheDataTypeE0ELb1ELi512EEEvPfS2_PT_PKS3_PKT0_S9_ifPKiSB_iPKfiiiSD_SD_iiiii,@"STO_CUDA_ENTRY STV_DEFAULT"
_ZN4vllm25paged_attention_v2_kernelIttLi192ELi16ELi128ELNS_18Fp8KVCacheDataTypeE0ELb1ELi512EEEvPfS2_PT_PKS3_PKT0_S9_ifPKiSB_iPKfiiiSD_SD_iiiii:
.text._ZN4vllm25paged_attention_v2_kernelIttLi192ELi16ELi128ELNS_18Fp8KVCacheDataTypeE0ELb1ELi512EEEvPfS2_PT_PKS3_PKT0_S9_ifPKiSB_iPKfiiiSD_SD_iiiii:
        /* <DEDUP_REMOVED lines=51> */
[----:B------:R-:W-:-:S04]  /*0330*/  VIADD R0, R118, 0xf ;  /* 0x0000000f76007836 */ /* 0x000fc80000000000 */
        /* <DEDUP_REMOVED lines=24> */
[-C--:B0-----:R-:W-:Y:S01]  /*04c0*/  LEA.HI R9, R10, R10.reuse, RZ, 0x1 ;  /* 0x0000000a0a097211 */ /* 0x081fe200078f08ff */
[----:B------:R-:W-:Y:S01]  /*04d0*/  @P0 VIADD R4, R4, 0x1 ;  /* 0x0000000104040836 */ /* 0x000fe20000000000 */
[----:B------:R-:W-:Y:S01]  /*04e0*/  ISETP.GT.AND P0, PT, R10, 0x2f, PT ;  /* 0x0000002f0a00780c */ /* 0x000fe20003f04270 */
[----:B------:R-:W-:Y:S01]  /*04f0*/  IMAD.IADD R115, R2, 0x1, -R45 ;  /* 0x0000000102737824 */ /* 0x000fe200078e0a2d */
[----:B------:R-:W-:Y:S01]  /*0500*/  LOP3.LUT R113, R9, 0xfffffffe, RZ, 0xc0, !PT ;  /* 0xfffffffe09717812 */ /* 0x000fe200078ec0ff */
[----:B------:R-:W-:Y:S01]  /*0510*/  IMAD.MOV.U32 R0, RZ, RZ, R4 ;  /* 0x000000ffff007224 */ /* 0x000fe200078e0004 */
[----:B------:R-:W-:Y:S02]  /*0520*/  SHF.R.S32.HI R4, RZ, 0x1f, R10 ;  /* 0x0000001fff047819 */ /* 0x000fe4000001140a */
[----:B------:R-:W-:Y:S01]  /*0530*/  SHF.R.S32.HI R9, RZ, 0x1, R9 ;  /* 0x00000001ff097819 */ /* 0x000fe20000011409 */
[----:B------:R-:W-:Y:S01]  /*0540*/  IMAD.IADD R113, R10, 0x1, -R113 ;  /* 0x000000010a717824 */ /* 0x000fe200078e0a71 */
[----:B------:R-:W-:-:S02]  /*0550*/  LEA.HI R4, R4, R10, RZ, 0x5 ;  /* 0x0000000a04047211 */ /* 0x000fc400078f28ff */
[----:B------:R-:W-:Y:S02]  /*0560*/  @!P2 IADD3 R0, RZ, -R0, RZ ;  /* 0x80000000ff00a210 */ /* 0x000fe40007ffe0ff */
[----:B------:R-:W-:Y:S02]  /*0570*/  @!P1 LOP3.LUT R0, RZ, R13, RZ, 0x33, !PT ;  /* 0x0000000dff009212 */ /* 0x000fe400078e33ff */
        /* <DEDUP_REMOVED lines=27> */
[----:B------:R-:W-:Y:S02]  /*0730*/  IMAD.MOV.U32 R13, RZ, RZ, R9 ;  /* 0x000000ffff0d7224 */ /* 0x000fe400078e0009 */
[----:B------:R-:W-:Y:S01]  /*0740*/  IMAD.IADD R14, R2, 0x1, R10 ;  /* 0x00000001020e7824 */ /* 0x000fe200078e020a */
[----:B------:R-:W-:-:S07]  /*0750*/  MOV R10, R3 ;  /* 0x00000003000a7202 */ /* 0x000fce0000000f00 */
.L_x_24273:
        /* <DEDUP_REMOVED lines=11> */
.L_x_24272:
[----:B------:R-:W-:Y:S05]  /*0810*/  BSYNC B1 ;  /* 0x0000000000017941 */ /* 0x000fea0003800000 */
.L_x_24271:
[----:B------:R-:W-:Y:S05]  /*0820*/  @!P1 BRA `(.L_x_24270) ;  /* 0x0000000000789947 */ /* 0x000fea0003800000 */
[----:B------:R-:W0:Y:S01]  /*0830*/  S2R R15, SR_CgaCtaId ;  /* 0x00000000000f7919 */ /* 0x000e220000008800 */
[----:B------:R-:W1:Y:S01]  /*0840*/  LDC.64 R2, c[0x0][0x228] ;  /* 0x00008a00ff027b82 */ /* 0x000e620000000a00 */
[----:B------:R-:W-:Y:S02]  /*0850*/  MOV R10, 0x400 ;  /* 0x00000400000a7802 */ /* 0x000fe40000000f00 */
[----:B------:R-:W-:-:S05]  /*0860*/  IADD3 R4, P0, R4, R11, RZ ;  /* 0x0000000b04047210 */ /* 0x000fca0007f1e0ff */
[----:B------:R-:W-:Y:S01]  /*0870*/  IMAD.X R16, R16, 0x1, R17, P0 ;  /* 0x0000000110107824 */ /* 0x000fe200000e0611 */
[----:B-1----:R-:W-:Y:S01]  /*0880*/  LEA R11, P0, R4, R2, 0x1 ;  /* 0x00000002040b7211 */ /* 0x002fe200078008ff */
[----:B------:R-:W-:-:S03]  /*0890*/  IMAD.SHL.U32 R2, R13, 0x8, RZ ;  /* 0x000000080d027824 */ /* 0x000fc600078e00ff */
[----:B------:R-:W-:Y:S02]  /*08a0*/  LEA.HI.X R22, R4, R3, R16, 0x1, P0 ;  /* 0x0000000304167211 */ /* 0x000fe400000f0c10 */
[----:B0-----:R-:W-:-:S05]  /*08b0*/  LEA R10, R15, R10, 0x18 ;  /* 0x0000000a0f0a7211 */ /* 0x001fca00078ec0ff */
[----:B------:R-:W-:Y:S02]  /*08c0*/  IMAD R15, R113, 0xc0, R10 ;  /* 0x000000c0710f7824 */ /* 0x000fe400078e020a */
[----:B------:R-:W-:Y:S02]  /*08d0*/  VIADD R10, R13, 0xffffff00 ;  /* 0xffffff000d0a7836 */ /* 0x000fe40000000000 */
[--C-:B------:R-:W-:Y:S01]  /*08e0*/  IMAD R13, R113, 0x4, R2.reuse ;  /* 0x00000004710d7824 */ /* 0x100fe200078e0202 */
[----:B------:R-:W-:-:S07]  /*08f0*/  IADD3 R4, R15, 0x400, R2 ;  /* 0x000004000f047810 */ /* 0x000fce0007ffe002 */
.L_x_24274:
[----:B------:R-:W-:Y:S02]  /*0900*/  IMAD.MOV.U32 R2, RZ, RZ, R11 ;  /* 0x000000ffff027224 */ /* 0x000fe400078e000b */
[----:B------:R-:W-:Y:S02]  /*0910*/  IMAD.MOV.U32 R3, RZ, RZ, R22 ;  /* 0x000000ffff037224 */ /* 0x000fe400078e0016 */
[----:B------:R-:W-:-:S05]  /*0920*/  IMAD.WIDE R2, R13, 0x2, R2 ;  /* 0x000000020d027825 */ /* 0x000fca00078e0202 */
[----:B------:R-:W2:Y:S04]  /*0930*/  LDG.E.64.CONSTANT R14, desc[UR10][R2.64] ;  /* 0x0000000a020e7981 */ /* 0x000ea8000c1e9b00 */
[----:B------:R-:W3:Y:S04]  /*0940*/  LDG.E.64.CONSTANT R16, desc[UR10][R2.64+0x400] ;  /* 0x0004000a02107981 */ /* 0x000ee8000c1e9b00 */
[----:B------:R-:W4:Y:S04]  /*0950*/  LDG.E.64.CONSTANT R18, desc[UR10][R2.64+0x800] ;  /* 0x0008000a02127981 */ /* 0x000f28000c1e9b00 */
[----:B------:R-:W4:Y:S01]  /*0960*/  LDG.E.64.CONSTANT R20, desc[UR10][R2.64+0xc00] ;  /* 0x000c000a02147981 */ /* 0x000f22000c1e9b00 */
        /* <DEDUP_REMOVED lines=10> */
.L_x_24270:
[----:B------:R-:W-:Y:S05]  /*0a10*/  BSYNC B0 ;  /* 0x0000000000007941 */ /* 0x000fea0003800000 */
.L_x_24269:
[----:B------:R-:W0:Y:S01]  /*0a20*/  LDC R15, c[0x0][0x294] ;  /* 0x0000a500ff0f7b82 */ /* 0x000e220000000800 */
[----:B------:R-:W-:Y:S01]  /*0a30*/  VIADD R4, R118, 0xffffffff ;  /* 0xffffffff76047836 */ /* 0x000fe20000000000 */
[----:B------:R-:W-:Y:S01]  /*0a40*/  LEA R111, R111, R12, 0x5 ;  /* 0x0000000c6f6f7211 */ /* 0x000fe200078e28ff */
[----:B------:R-:W-:Y:S01]  /*0a50*/  ULDC UR4, c[0x0][0x288] ;  /* 0x0000a20000047ab9 */ /* 0x000fe20000000800 */
[----:B------:R-:W-:Y:S01]  /*0a60*/  ULDC UR12, c[0x0][0x26c] ;  /* 0x00009b00000c7ab9 */ /* 0x000fe20000000800 */
[----:B------:R-:W-:Y:S01]  /*0a70*/  ULDC UR7, c[0x0][0x244] ;  /* 0x0000910000077ab9 */ /* 0x000fe20000000800 */
[----:B------:R-:W-:Y:S01]  /*0a80*/  IABS R14, R4 ;  /* 0x00000004000e7213 */ /* 0x000fe20000000000 */
[----:B------:R-:W-:Y:S01]  /*0a90*/  ULDC.64 UR8, c[0x0][0x230] ;  /* 0x00008c0000087ab9 */ /* 0x000fe20000000a00 */
[----:B------:R-:W1:Y:S01]  /*0aa0*/  LDC R17, c[0x0][0x298] ;  /* 0x0000a600ff117b82 */ /* 0x000e620000000800 */
        /* <DEDUP_REMOVED lines=15> */
[----:B0-----:R-:W-:Y:S02]  /*0ba0*/  IMAD.MOV.U32 R10, RZ, RZ, RZ ;  /* 0x000000ffff0a7224 */ /* 0x001fe400078e00ff */
[----:B-1----:R-:W-:-:S04]  /*0bb0*/  IMAD R3, R11, R2, RZ ;  /* 0x000000020b037224 */ /* 0x002fc800078e02ff */
[----:B------:R-:W-:-:S04]  /*0bc0*/  IMAD.MOV R3, RZ, RZ, -R3 ;  /* 0x000000ffff037224 */ /* 0x000fc800078e0a03 */
[----:B------:R-:W-:-:S04]  /*0bd0*/  IMAD.HI.U32 R3, R11, R3, R10 ;  /* 0x000000030b037227 */ /* 0x000fc800078e000a */
[----:B------:R-:W-:Y:S02]  /*0be0*/  @!P3 IMAD.MOV R10, RZ, RZ, -R17 ;  /* 0x000000ffff0ab224 */ /* 0x000fe400078e0a11 */
[----:B------:R-:W-:-:S04]  /*0bf0*/  IMAD.HI.U32 R11, R3, R14, RZ ;  /* 0x0000000e030b7227 */ /* 0x000fc800078e00ff */
[----:B------:R-:W-:Y:S01]  /*0c00*/  @!P3 IMAD R7, R7, R10, RZ ;  /* 0x0000000a0707b224 */ /* 0x000fe200078e02ff */
[----:B------:R-:W-:Y:S01]  /*0c10*/  IADD3 R13, RZ, -R11, RZ ;  /* 0x8000000bff0d7210 */ /* 0x000fe20007ffe0ff */
[----:B------:R-:W-:Y:S02]  /*0c20*/  @P3 IMAD R7, R6, R17, RZ ;  /* 0x0000001106073224 */ /* 0x000fe400078e02ff */
[----:B------:R-:W-:Y:S02]  /*0c30*/  IMAD R6, R5, UR4, RZ ;  /* 0x0000000405067c24 */ /* 0x000fe4000f8e02ff */
[----:B------:R-:W-:Y:S02]  /*0c40*/  IMAD R13, R2, R13, R14 ;  /* 0x0000000d020d7224 */ /* 0x000fe400078e020e */
[----:B------:R-:W-:-:S03]  /*0c50*/  VIADD R5, R7, 0x1 ;  /* 0x0000000107057836 */ /* 0x000fc60000000000 */
[----:B------:R-:W-:-:S13]  /*0c60*/  ISETP.GT.U32.AND P1, PT, R2, R13, PT ;  /* 0x0000000d0200720c */ /* 0x000fda0003f24070 */
[----:B------:R-:W-:Y:S02]  /*0c70*/  @!P1 IMAD.IADD R13, R13, 0x1, -R2 ;  /* 0x000000010d0d9824 */ /* 0x000fe400078e0a02 */
[----:B------:R-:W-:Y:S01]  /*0c80*/  @!P1 VIADD R11, R11, 0x1 ;  /* 0x000000010b0b9836 */ /* 0x000fe20000000000 */
[----:B------:R-:W-:Y:S02]  /*0c90*/  ISETP.NE.AND P1, PT, R15, RZ, PT ;  /* 0x000000ff0f00720c */ /* 0x000fe40003f25270 */
[----:B------:R-:W-:-:S13]  /*0ca0*/  ISETP.GE.U32.AND P0, PT, R13, R2, PT ;  /* 0x000000020d00720c */ /* 0x000fda0003f06070 */
[----:B------:R-:W-:Y:S01]  /*0cb0*/  @P0 VIADD R11, R11, 0x1 ;  /* 0x000000010b0b0836 */ /* 0x000fe20000000000 */
[----:B------:R-:W-:-:S03]  /*0cc0*/  ISETP.GE.AND P0, PT, R111, R116, PT ;  /* 0x000000746f00720c */ /* 0x000fc60003f06270 */
[----:B------:R-:W-:-:S04]  /*0cd0*/  IMAD.MOV.U32 R4, RZ, RZ, R11 ;  /* 0x000000ffff047224 */ /* 0x000fc800078e000b */
[----:B------:R-:W-:Y:S01]  /*0ce0*/  @!P2 IMAD.MOV R4, RZ, RZ, -R4 ;  /* 0x000000ffff04a224 */ /* 0x000fe200078e0a04 */
[----:B------:R-:W-:-:S05]  /*0cf0*/  @!P1 LOP3.LUT R4, RZ, R15, RZ, 0x33, !PT ;  /* 0x0000000fff049212 */ /* 0x000fca00078e33ff */
[----:B------:R-:W-:Y:S05]  /*0d00*/  @P0 BRA `(.L_x_24276) ;  /* 0x0000003000780947 */ /* 0x000fea0003800000 */
[C---:B------:R-:W-:Y:S01]  /*0d10*/  VIADD R15, R113.reuse, 0x8 ;  /* 0x00000008710f7836 */ /* 0x040fe20000000000 */
[----:B------:R-:W-:Y:S01]  /*0d20*/  SHF.R.S32.HI R2, RZ, 0x1f, R9 ;  /* 0x0000001fff027819 */ /* 0x000fe20000011409 */
[C---:B------:R-:W-:Y:S01]  /*0d30*/  VIADD R16, R113.reuse, 0x2 ;  /* 0x0000000271107836 */ /* 0x040fe20000000000 */
[C---:B------:R-:W-:Y:S01]  /*0d40*/  IADD3 R14, R113.reuse, 0x4, RZ ;  /* 0x00000004710e7810 */ /* 0x040fe20007ffe0ff */
[----:B------:R-:W-:Y:S01]  /*0d50*/  VIADD R20, R113, 0xa ;  /* 0x0000000a71147836 */ /* 0x000fe20000000000 */
[----:B------:R-:W-:Y:S01]  /*0d60*/  SHF.L.U32 R102, R15, 0x2, RZ ;  /* 0x000000020f667819 */ /* 0x000fe200000006ff */
        /* <DEDUP_REMOVED lines=12> */
[C---:B------:R-:W-:Y:S01]  /*0e30*/  VIADD R2, R113.reuse, 0x6 ;  /* 0x0000000671027836 */ /* 0x040fe20000000000 */
[----:B------:R-:W-:Y:S01]  /*0e40*/  SHF.R.S32.HI R9, RZ, 0x1f, R108 ;  /* 0x0000001fff097819 */ /* 0x000fe2000001146c */
[C---:B------:R-:W-:Y:S01]  /*0e50*/  VIADD R22, R113.reuse, 0x14 ;  /* 0x0000001471167836 */ /* 0x040fe20000000000 */
[----:B------:R-:W-:Y:S01]  /*0e60*/  IADD3 R102, R102, -R19, RZ ;  /* 0x8000001366667210 */ /* 0x000fe20007ffe0ff */
[----:B------:R-:W-:Y:S01]  /*0e70*/  VIADD R19, R113, 0x10 ;  /* 0x0000001071137836 */ /* 0x000fe20000000000 */
[----:B------:R-:W-:Y:S01]  /*0e80*/  LEA.HI R9, R9, R108, RZ, 0x3 ;  /* 0x0000006c09097211 */ /* 0x000fe200078f18ff */
[----:B------:R-:W-:Y:S01]  /*0e90*/  IMAD.SHL.U32 R104, R2, 0x4, RZ ;  /* 0x0000000402687824 */ /* 0x000fe200078e00ff */
[----:B------:R-:W-:Y:S01]  /*0ea0*/  LEA.HI R11, R11, R106, RZ, 0x3 ;  /* 0x0000006a0b0b7211 */ /* 0x000fe200078f18ff */
[----:B------:R-:W-:Y:S01]  /*0eb0*/  IMAD.SHL.U32 R94, R19, 0x4, RZ ;  /* 0x00000004135e7824 */ /* 0x000fe200078e00ff */
[----:B------:R-:W-:Y:S01]  /*0ec0*/  LOP3.LUT R9, R9, 0xfffffff8, RZ, 0xc0, !PT ;  /* 0xfffffff809097812 */ /* 0x000fe200078ec0ff */
[C---:B------:R-:W-:Y:S01]  /*0ed0*/  VIADD R24, R113.reuse, 0x12 ;  /* 0x0000001271187836 */ /* 0x040fe20000000000 */
[----:B------:R-:W-:Y:S01]  /*0ee0*/  SHF.R.S32.HI R17, RZ, 0x1f, R104 ;  /* 0x0000001fff117819 */ /* 0x000fe20000011468 */
[----:B------:R-:W-:Y:S01]  /*0ef0*/  IMAD.SHL.U32 R109, R113, 0x4, RZ ;  /* 0x00000004716d7824 */ /* 0x000fe200078e00ff */
[----:B------:R-:W-:Y:S01]  /*0f00*/  SHF.R.S32.HI R23, RZ, 0x1f, R94 ;  /* 0x0000001fff177819 */ /* 0x000fe2000001145e */
[----:B------:R-:W-:Y:S01]  /*0f10*/  IMAD.IADD R108, R108, 0x1, -R9 ;  /* 0x000000016c6c7824 */ /* 0x000fe200078e0a09 */
        /* <DEDUP_REMOVED lines=12> */
[----:B------:R-:W-:Y:S01]  /*0fe0*/  SHF.L.U32 R90, R22, 0x2, RZ ;  /* 0x00000002165a7819 */ /* 0x000fe200000006ff */
[----:B------:R-:W-:Y:S01]  /*0ff0*/  VIADD R23, R113, 0x18 ;  /* 0x0000001871177836 */ /* 0x000fe20000000000 */
[----:B------:R-:W-:Y:S01]  /*1000*/  LEA.HI R9, R9, R100, RZ, 0x3 ;  /* 0x0000006409097211 */ /* 0x000fe200078f18ff */
[C---:B------:R-:W-:Y:S01]  /*1010*/  VIADD R17, R113.reuse, 0xe ;  /* 0x0000000e71117836 */ /* 0x040fe20000000000 */
[----:B------:R-:W-:Y:S01]  /*1020*/  IADD3 R28, R113, 0x1a, RZ ;  /* 0x0000001a711c7810 */ /* 0x000fe20007ffe0ff */
[----:B------:R-:W-:Y:S01]  /*1030*/  IMAD.SHL.U32 R86, R23, 0x4, RZ ;  /* 0x0000000417567824 */ /* 0x000fe200078e00ff */
        /* <DEDUP_REMOVED lines=17> */
[----:B------:R-:W-:Y:S01]  /*1150*/  IMAD.IADD R86, R86, 0x1, -R27 ;  /* 0x0000000156567824 */ /* 0x000fe200078e0a1b */
[C---:B------:R-:W-:Y:S01]  /*1160*/  IADD3 R27, R113.reuse, 0x20, RZ ;  /* 0x00000020711b7810 */ /* 0x040fe20007ffe0ff */
[----:B------:R-:W-:Y:S01]  /*1170*/  VIADD R37, R113, 0x2c ;  /* 0x0000002c71257836 */ /* 0x000fe20000000000 */
[----:B------:R-:W-:Y:S01]  /*1180*/  LOP3.LUT R21, R21, 0xfffffff8, RZ, 0xc0, !PT ;  /* 0xfffffff815157812 */ /* 0x000fe200078ec0ff */
[----:B------:R-:W-:Y:S01]  /*1190*/  ULDC.64 UR4, c[0x0][0x248] ;  /* 0x0000920000047ab9 */ /* 0x000fe20000000a00 */
[----:B------:R-:W-:Y:S01]  /*11a0*/  IADD3 R98, R98, -R11, RZ ;  /* 0x8000000b62627210 */ /* 0x000fe20007ffe0ff */
[----:B------:R-:W-:Y:S01]  /*11b0*/  IMAD.SHL.U32 R78, R27, 0x4, RZ ;  /* 0x000000041b4e7824 */ /* 0x000fe200078e00ff */
[----:B------:R-:W-:Y:S01]  /*11c0*/  SHF.R.S32.HI R11, RZ, 0x1f, R90 ;  /* 0x0000001fff0b7819 */ /* 0x000fe2000001145a */
        /* <DEDUP_REMOVED lines=9> */
[----:B------:R-:W-:Y:S01]  /*1260*/  LOP3.LUT R11, R11, 0xfffffff8, RZ, 0xc0, !PT ;  /* 0xfffffff80b0b7812 */ /* 0x000fe200078ec0ff */
[----:B------:R-:W-:Y:S01]  /*1270*/  ULDC UR6, c[0x0][0x28c] ;  /* 0x0000a30000067ab9 */ /* 0x000fe20000000800 */
[----:B------:R-:W-:Y:S01]  /*1280*/  LOP3.LUT R9, R9, 0xfffffff8, RZ, 0xc0, !PT ;  /* 0xfffffff809097812 */ /* 0x000fe200078ec0ff */
[----:B------:R-:W-:Y:S01]  /*1290*/  IMAD.MOV.U32 R110, RZ, RZ, -0x800001 ;  /* 0xff7fffffff6e7424 */ /* 0x000fe200078e00ff */
[----:B------:R-:W-:Y:S01]  /*12a0*/  SHF.R.S32.HI R8, RZ, 0x1f, R109 ;  /* 0x0000001fff087819 */ /* 0x000fe2000001146d */
[----:B------:R-:W-:Y:S01]  /*12b0*/  IMAD.IADD R90, R90, 0x1, -R11 ;  /* 0x000000015a5a7824 */ /* 0x000fe200078e0a0b */
[----:B------:R-:W-:Y:S01]  /*12c0*/  LEA.HI R31, R31, R78, RZ, 0x3 ;  /* 0x0000004e1f1f7211 */ /* 0x000fe200078f18ff */
[----:B------:R-:W-:Y:S01]  /*12d0*/  IMAD.IADD R92, R92, 0x1, -R9 ;  /* 0x000000015c5c7824 */ /* 0x000fe200078e0a09 */
[----:B------:R-:W-:-:S02]  /*12e0*/  LEA.HI R8, R8, R109, RZ, 0x3 ;  /* 0x0000006d08087211 */ /* 0x000fc400078f18ff */
[----:B------:R-:W-:Y:S02]  /*12f0*/  SHF.R.S32.HI R25, RZ, 0x1f, R88 ;  /* 0x0000001fff197819 */ /* 0x000fe40000011458 */
[----:B------:R-:W-:Y:S02]  /*1300*/  SHF.R.S32.HI R11, RZ, 0x1f, R82 ;  /* 0x0000001fff0b7819 */ /* 0x000fe40000011452 */
        /* <DEDUP_REMOVED lines=8> */
[----:B------:R-:W-:Y:S01]  /*1390*/  LEA.HI R9, R9, R84, RZ, 0x3 ;  /* 0x0000005409097211 */ /* 0x000fe200078f18ff */
[----:B------:R-:W-:Y:S01]  /*13a0*/  IMAD.SHL.U32 R8, R31, 0x4, RZ ;  /* 0x000000041f087824 */ /* 0x000fe200078e00ff */
[----:B------:R-:W-:-:S02]  /*13b0*/  LOP3.LUT R25, R25, 0xfffffff8, RZ, 0xc0, !PT ;  /* 0xfffffff819197812 */ /* 0x000fc400078ec0ff */
        /* <DEDUP_REMOVED lines=11> */
[----:B------:R-:W-:-:S02]  /*1470*/  LEA.HI R11, R11, R74, RZ, 0x3 ;  /* 0x0000004a0b0b7211 */ /* 0x000fc400078f18ff */
[----:B------:R-:W-:Y:S02]  /*1480*/  LEA.HI R9, R9, R76, RZ, 0x3 ;  /* 0x0000004c09097211 */ /* 0x000fe400078f18ff */
[----:B------:R-:W-:Y:S02]  /*1490*/  SHF.R.S32.HI R7, RZ, 0x1f, R111 ;  /* 0x0000001fff077819 */ /* 0x000fe4000001146f */
[----:B------:R-:W-:Y:S02]  /*14a0*/  IADD3 R10, P0, R6, R111, RZ ;  /* 0x0000006f060a7210 */ /* 0x000fe40007f1e0ff */
[----:B------:R-:W-:Y:S02]  /*14b0*/  LOP3.LUT R11, R11, 0xfffffff8, RZ, 0xc0, !PT ;  /* 0xfffffff80b0b7812 */ /* 0x000fe400078ec0ff */
[----:B------:R-:W-:Y:S02]  /*14c0*/  SHF.R.S32.HI R29, RZ, 0x1f, R80 ;  /* 0x0000001fff1d7819 */ /* 0x000fe40000011450 */
[----:B------:R-:W-:Y:S01]  /*14d0*/  LOP3.LUT R9, R9, 0xfffffff8, RZ, 0xc0, !PT ;  /* 0xfffffff809097812 */ /* 0x000fe200078ec0ff */
[----:B------:R-:W-:Y:S01]  /*14e0*/  IMAD.IADD R74, R74, 0x1, -R11 ;  /* 0x000000014a4a7824 */ /* 0x000fe200078e0a0b */
[----:B------:R-:W-:Y:S01]  /*14f0*/  LOP3.LUT R35, R35, 0xfffffff8, RZ, 0xc0, !PT ;  /* 0xfffffff823237812 */ /* 0x000fe200078ec0ff */
[----:B------:R-:W-:Y:S01]  /*1500*/  IMAD.SHL.U32 R11, R37, 0x4, RZ ;  /* 0x00000004250b7824 */ /* 0x000fe200078e00ff */
[----:B------:R-:W-:-:S02]  /*1510*/  LEA.HI.X.SX32 R7, R6, R7, 0x1, P0 ;  /* 0x0000000706077211 */ /* 0x000fc400000f0eff */
[----:B------:R-:W-:Y:S01]  /*1520*/  LEA R6, P0, R10, UR4, 0x2 ;  /* 0x000000040a067c11 */ /* 0x000fe2000f8010ff */
[----:B------:R-:W-:Y:S01]  /*1530*/  IMAD.IADD R8, R8, 0x1, -R35 ;  /* 0x0000000108087824 */ /* 0x000fe200078e0a23 */
[----:B------:R-:W-:Y:S01]  /*1540*/  LEA.HI R29, R29, R80, RZ, 0x3 ;  /* 0x000000501d1d7211 */ /* 0x000fe200078f18ff */
[----:B------:R-:W-:Y:S01]  /*1550*/  IMAD.SHL.U32 R35, R38, 0x4, RZ ;  /* 0x0000000426237824 */ /* 0x000fe200078e00ff */
[----:B------:R-:W-:Y:S01]  /*1560*/  IADD3 R34, R113, 0x26, RZ ;  /* 0x0000002671227810 */ /* 0x000fe20007ffe0ff */
[----:B------:R-:W-:Y:S01]  /*1570*/  ULDC UR4, c[0x0][0x270] ;  /* 0x00009c0000047ab9 */ /* 0x000fe20000000800 */
[----:B------:R-:W-:Y:S02]  /*1580*/  IADD3 R76, R76, -R9, RZ ;  /* 0x800000094c4c7210 */ /* 0x000fe40007ffe0ff */
[----:B------:R-:W-:Y:S01]  /*1590*/  SHF.L.U32 R9, R36, 0x2, RZ ;  /* 0x0000000224097819 */ /* 0x000fe200000006ff */
[----:B------:R-:W-:Y:S01]  /*15a0*/  IMAD.SHL.U32 R72, R34, 0x4, RZ ;  /* 0x0000000422487824 */ /* 0x000fe200078e00ff */
[----:B------:R-:W-:Y:S01]  /*15b0*/  LEA.HI.X R7, R10, UR5, R7, 0x2, P0 ;  /* 0x000000050a077c11 */ /* 0x000fe200080f1407 */
[----:B------:R-:W0:Y:S01]  /*15c0*/  S2UR UR5, SR_CgaCtaId ;  /* 0x00000000000579c3 */ /* 0x000e220000008800 */
[----:B------:R-:W-:-:S02]  /*15d0*/  LOP3.LUT R29, R29, 0xfffffff8, RZ, 0xc0, !PT ;  /* 0xfffffff81d1d7812 */ /* 0x000fc400078ec0ff */
[----:B------:R-:W-:Y:S02]  /*15e0*/  SHF.R.S32.HI R10, RZ, 0x1f, R9 ;  /* 0x0000001fff0a7819 */ /* 0x000fe40000011409 */
[----:B------:R-:W-:Y:S01]  /*15f0*/  SHF.R.S32.HI R30, RZ, 0x1f, R11 ;  /* 0x0000001fff1e7819 */ /* 0x000fe2000001140b */
[----:B------:R-:W-:Y:S01]  /*1600*/  IMAD.IADD R80, R80, 0x1, -R29 ;  /* 0x0000000150507824 */ /* 0x000fe200078e0a1d */
[----:B------:R-:W-:Y:S02]  /*1610*/  SHF.R.S32.HI R40, RZ, 0x1f, R35 ;  /* 0x0000001fff287819 */ /* 0x000fe40000011423 */
[----:B------:R-:W-:Y:S02]  /*1620*/  LEA.HI R10, R10, R9, RZ, 0x3 ;  /* 0x000000090a0a7211 */ /* 0x000fe400078f18ff */
[----:B------:R-:W-:Y:S02]  /*1630*/  SHF.R.S32.HI R29, RZ, 0x1f, R72 ;  /* 0x0000001fff1d7819 */ /* 0x000fe40000011448 */
[----:B------:R-:W-:-:S02]  /*1640*/  LEA.HI R30, R30, R11, RZ, 0x3 ;  /* 0x0000000b1e1e7211 */ /* 0x000fc400078f18ff */
[----:B------:R-:W-:Y:S02]  /*1650*/  LEA.HI R40, R40, R35, RZ, 0x3 ;  /* 0x0000002328287211 */ /* 0x000fe400078f18ff */
        /* <DEDUP_REMOVED lines=9> */
[----:B------:R-:W-:Y:S01]  /*16f0*/  LEA.HI R16, R16, R16, RZ, 0x1 ;  /* 0x0000001010107211 */ /* 0x000fe200078f08ff */
[----:B------:R-:W1:Y:S01]  /*1700*/  LDC R35, c[0x0][0x26c] ;  /* 0x00009b00ff237b82 */ /* 0x000e620000000800 */
[----:B------:R-:W-:Y:S01]  /*1710*/  IMAD.IADD R72, R72, 0x1, -R29 ;  /* 0x0000000148487824 */ /* 0x000fe200078e0a1d */
[----:B------:R-:W-:Y:S01]  /*1720*/  LEA.HI R18, R18, R18, RZ, 0x1 ;  /* 0x0000001212127211 */ /* 0x000fe200078f08ff */
[----:B------:R-:W-:Y:S01]  /*1730*/  IMAD R29, R0, UR4, RZ ;  /* 0x00000004001d7c24 */ /* 0x000fe2000f8e02ff */
[----:B------:R-:W-:Y:S01]  /*1740*/  LEA.HI R17, R17, R17, RZ, 0x1 ;  /* 0x0000001111117211 */ /* 0x000fe200078f08ff */
[----:B------:R-:W-:Y:S01]  /*1750*/  UMOV UR4, 0x400 ;  /* 0x0000040000047882 */ /* 0x000fe20000000000 */
[----:B------:R-:W-:Y:S01]  /*1760*/  LEA.HI R19, R19, R19, RZ, 0x1 ;  /* 0x0000001313137211 */ /* 0x000fe200078f08ff */
[----:B------:R-:W-:Y:S01]  /*1770*/  UIADD3 UR4, UR4, 0x1a0, URZ ;  /* 0x000001a004047890 */ /* 0x000fe2000fffe03f */
[----:B------:R-:W-:Y:S01]  /*1780*/  IADD3 R120, P0, R29, R120, RZ ;  /* 0x000000781d787210 */ /* 0x000fe20007f1e0ff */
        /* <DEDUP_REMOVED lines=27> */
[----:B------:R-:W-:Y:S01]  /*1940*/  LEA.HI.X.SX32 R121, R29, R42, 0x1, P0 ;  /* 0x0000002a1d797211 */ /* 0x000fe200000f0eff */
[----:B------:R-:W-:Y:S01]  /*1950*/  IMAD.SHL.U32 R36, R36, 0x40, RZ ;  /* 0x0000004024247824 */ /* 0x000fe200078e00ff */
[----:B------:R-:W-:Y:S01]  /*1960*/  LEA.HI R22, R22, R22, RZ, 0x1 ;  /* 0x0000001616167211 */ /* 0x000fe200078f08ff */
[----:B------:R-:W-:Y:S01]  /*1970*/  IMAD.SHL.U32 R37, R37, 0x40, RZ ;  /* 0x0000004025257824 */ /* 0x000fe200078e00ff */
[----:B------:R-:W-:Y:S01]  /*1980*/  LEA.HI R32, R32, R32, RZ, 0x1 ;  /* 0x0000002020207211 */ /* 0x000fe200078f08ff */
[----:B------:R-:W-:Y:S01]  /*1990*/  IMAD.SHL.U32 R38, R38, 0x40, RZ ;  /* 0x0000004026267824 */ /* 0x000fe200078e00ff */
[----:B------:R-:W-:Y:S01]  /*19a0*/  LEA.HI R29, R14, R14, RZ, 0x1 ;  /* 0x0000000e0e1d7211 */ /* 0x000fe200078f08ff */
[----:B0-----:R-:W-:Y:S01]  /*19b0*/  ULEA UR4, UR5, UR4, 0x18 ;  /* 0x0000000405047291 */ /* 0x001fe2000f8ec03f */
[----:B------:R-:W-:Y:S01]  /*19c0*/  LEA.HI R30, R15, R15, RZ, 0x1 ;  /* 0x0000000f0f1e7211 */ /* 0x000fe200078f08ff */
[----:B------:R-:W-:Y:S01]  /*19d0*/  VIADD R14, R4, -UR6 ;  /* 0x80000006040e7c36 */ /* 0x000fe20008000000 */
[----:B------:R-:W-:Y:S01]  /*19e0*/  LEA.HI R20, R20, R20, RZ, 0x1 ;  /* 0x0000001414147211 */ /* 0x000fe200078f08ff */
[----:B------:R-:W-:Y:S01]  /*19f0*/  IMAD.SHL.U32 R29, R29, 0x40, RZ ;  /* 0x000000401d1d7824 */ /* 0x000fe200078e00ff */
[----:B------:R-:W-:Y:S01]  /*1a00*/  LEA R46, R12, R13, 0x4 ;  /* 0x0000000d0c2e7211 */ /* 0x000fe200078e20ff */
[----:B------:R-:W-:Y:S01]  /*1a10*/  IMAD.SHL.U32 R30, R30, 0x40, RZ ;  /* 0x000000401e1e7824 */ /* 0x000fe200078e00ff */
[----:B------:R-:W-:Y:S01]  /*1a20*/  LEA.HI R2, R2, R2, RZ, 0x1 ;  /* 0x0000000202027211 */ /* 0x000fe200078f08ff */
[----:B------:R-:W-:Y:S01]  /*1a30*/  IMAD.SHL.U32 R20, R20, 0x40, RZ ;  /* 0x0000004014147824 */ /* 0x000fe200078e00ff */
[----:B------:R-:W-:Y:S01]  /*1a40*/  SHF.L.U32 R22, R22, 0x6, RZ ;  /* 0x0000000616167819 */ /* 0x000fe200000006ff */
[----:B------:R-:W-:Y:S01]  /*1a50*/  IMAD R12, R12, 0x10, R45 ;  /* 0x000000100c0c7824 */ /* 0x000fe200078e022d */
[----:B------:R-:W-:Y:S01]  /*1a60*/  SHF.L.U32 R32, R32, 0x6, RZ ;  /* 0x0000000620207819 */ /* 0x000fe200000006ff */
[----:B------:R-:W-:Y:S01]  /*1a70*/  IMAD.MOV.U32 R13, RZ, RZ, R111 ;  /* 0x000000ffff0d7224 */ /* 0x000fe200078e006f */
[----:B------:R-:W-:-:S02]  /*1a80*/  LOP3.LUT R107, R16, 0xffffff80, RZ, 0xc0, !PT ;  /* 0xffffff80106b7812 */ /* 0x000fc400078ec0ff */
[----:B------:R-:W-:Y:S02]  /*1a90*/  LOP3.LUT R97, R18, 0xffffff80, RZ, 0xc0, !PT ;  /* 0xffffff8012617812 */ /* 0x000fe400078ec0ff */
[----:B------:R-:W-:Y:S02]  /*1aa0*/  LOP3.LUT R95, R17, 0xffffff80, RZ, 0xc0, !PT ;  /* 0xffffff80115f7812 */ /* 0x000fe400078ec0ff */
[----:B------:R-:W-:Y:S02]  /*1ab0*/  LOP3.LUT R93, R19, 0xffffff80, RZ, 0xc0, !PT ;  /* 0xffffff80135d7812 */ /* 0x000fe400078ec0ff */
        /* <DEDUP_REMOVED lines=16> */
[----:B------:R-:W-:Y:S02]  /*1bc0*/  IADD3 R45, R45, R46, RZ ;  /* 0x0000002e2d2d7210 */ /* 0x000fe40007ffe0ff */
[----:B------:R-:W-:Y:S02]  /*1bd0*/  LOP3.LUT R105, R29, 0xffffff80, RZ, 0xc0, !PT ;  /* 0xffffff801d697812 */ /* 0x000fe400078ec0ff */
[----:B------:R-:W-:Y:S02]  /*1be0*/  LOP3.LUT R101, R30, 0xffffff80, RZ, 0xc0, !PT ;  /* 0xffffff801e657812 */ /* 0x000fe400078ec0ff */
[----:B------:R-:W-:Y:S02]  /*1bf0*/  LOP3.LUT R99, R20, 0xffffff80, RZ, 0xc0, !PT ;  /* 0xffffff8014637812 */ /* 0x000fe400078ec0ff */
[----:B-1----:R-:W-:-:S02]  /*1c00*/  SHF.R.S32.HI R15, RZ, 0x1f, R35 ;  /* 0x0000001fff0f7819 */ /* 0x002fc40000011423 */
        /* <DEDUP_REMOVED lines=18> */
[----:B------:R-:W-:Y:S02]  /*1d30*/  LEA R46, R46, UR4, 0x2 ;  /* 0x000000042e2e7c11 */ /* 0x000fe4000f8e10ff */
        /* <DEDUP_REMOVED lines=17> */
[----:B------:R-:W-:-:S07]  /*1e50*/  IADD3 R70, -R118, 0x1, R45 ;  /* 0x0000000176467810 */ /* 0x000fce0007ffe12d */
.L_x_24281:
        /* <DEDUP_REMOVED lines=25> */
[----:B------:R-:W-:Y:S02]  /*1ff0*/  IMAD.MOV.U32 R37, RZ, RZ, R32 ;  /* 0x000000ffff257224 */ /* 0x000fe400078e0020 */
        /* <DEDUP_REMOVED lines=38> */
[----:B------:R-:W-:Y:S01]  /*2260*/  MOV R34, 0x400 ;  /* 0x0000040000227802 */ /* 0x000fe20000000f00 */
[----:B------:R-:W0:Y:S03]  /*2270*/  S2R R35, SR_CgaCtaId ;  /* 0x0000000000237919 */ /* 0x000e260000008800 */
[----:B0-----:R-:W-:-:S05]  /*2280*/  LEA R34, R35, R34, 0x18 ;  /* 0x0000002223227211 */ /* 0x001fca00078ec0ff */
[----:B------:R-:W-:-:S05]  /*2290*/  IMAD R117, R113, 0xc0, R34 ;  /* 0x000000c071757824 */ /* 0x000fca00078e0222 */
[----:B------:R-:W0:Y:S02]  /*22a0*/  LDS.128 R36, [R117] ;  /* 0x0000000075247984 */ /* 0x000e240000000c00 */
[----:B0-----:R-:W-:Y:S02]  /*22b0*/  HADD2.F32 R34, -RZ, R38.H0_H0 ;  /* 0x20000026ff227230 */ /* 0x001fe40000004100 */
[----:B------:R-:W-:Y:S02]  /*22c0*/  HADD2.F32 R69, -RZ, R36.H0_H0 ;  /* 0x20000024ff457230 */ /* 0x000fe40000004100 */
[----:B--2---:R-:W-:-:S05]  /*22d0*/  HADD2.F32 R35, -RZ, R32.H0_H0 ;  /* 0x20000020ff237230 */ /* 0x004fca0000004100 */
[----:B------:R-:W-:Y:S01]  /*22e0*/  FMUL.FTZ R64, R34, R35 ;  /* 0x0000002322407220 */ /* 0x000fe20000410000 */
[----:B------:R-:W-:Y:S01]  /*22f0*/  SHF.R.S32.HI R35, RZ, 0x1f, R105 ;  /* 0x0000001fff237819 */ /* 0x000fe20000011469 */
[----:B---3--:R-:W-:-:S05]  /*2300*/  HADD2.F32 R34, -RZ, R66.H0_H0 ;  /* 0x20000042ff227230 */ /* 0x008fca0000004100 */
        /* <DEDUP_REMOVED lines=8> */
[----:B------:R-:W-:Y:S02]  /*2390*/  HADD2.F32 R35, -RZ, R32.H1_H1 ;  /* 0x30000020ff237230 */ /* 0x000fe40000004100 */
[----:B------:R-:W-:Y:S02]  /*23a0*/  HADD2.F32 R36, -RZ, R36.H1_H1 ;  /* 0x30000024ff247230 */ /* 0x000fe40000004100 */
[----:B------:R-:W-:Y:S02]  /*23b0*/  HADD2.F32 R32, -RZ, R39.H0_H0 ;  /* 0x20000027ff207230 */ /* 0x000fe40000004100 */
[----:B------:R-:W-:Y:S01]  /*23c0*/  FMUL.FTZ R119, R38, R35 ;  /* 0x0000002326777220 */ /* 0x000fe20000410000 */
[----:B------:R-:W-:-:S02]  /*23d0*/  HADD2.F32 R35, -RZ, R66.H1_H1 ;  /* 0x30000042ff237230 */ /* 0x000fc40000004100 */
[----:B------:R-:W-:-:S03]  /*23e0*/  HADD2.F32 R34, -RZ, R33.H1_H1 ;  /* 0x30000021ff227230 */ /* 0x000fc60000004100 */
[----:B------:R-:W-:Y:S01]  /*23f0*/  FFMA.FTZ R36, R36, R35, R119 ;  /* 0x0000002324247223 */ /* 0x000fe20000010077 */
[----:B------:R-:W-:Y:S02]  /*2400*/  HADD2.F32 R35, -RZ, R33.H0_H0 ;  /* 0x20000021ff237230 */ /* 0x000fe40000004100 */
[----:B------:R-:W-:Y:S02]  /*2410*/  HADD2.F32 R33, -RZ, R39.H1_H1 ;  /* 0x30000027ff217230 */ /* 0x000fe40000004100 */
[----:B------:R-:W-:Y:S02]  /*2420*/  HADD2.F32 R39, -RZ, R37.H0_H0 ;  /* 0x20000025ff277230 */ /* 0x000fe40000004100 */
[----:B------:R-:W-:Y:S01]  /*2430*/  FMUL.FTZ R38, R32, R35 ;  /* 0x0000002320267220 */ /* 0x000fe20000410000 */
[--C-:B------:R-:W-:Y:S02]  /*2440*/  HADD2.F32 R32, -RZ, R67.reuse.H0_H0 ;  /* 0x20000043ff207230 */ /* 0x100fe40000004100 */
[----:B------:R-:W-:Y:S01]  /*2450*/  FMUL.FTZ R119, R33, R34 ;  /* 0x0000002221777220 */ /* 0x000fe20000410000 */
[----:B------:R-:W-:-:S02]  /*2460*/  HADD2.F32 R67, -RZ, R67.H1_H1 ;  /* 0x30000043ff437230 */ /* 0x000fc40000004100 */
[----:B------:R-:W-:Y:S01]  /*2470*/  FFMA.FTZ R39, R39, R32, R38 ;  /* 0x0000002027277223 */ /* 0x000fe20000010026 */
[----:B------:R-:W-:Y:S01]  /*2480*/  HADD2.F32 R38, -RZ, R37.H1_H1 ;  /* 0x30000025ff267230 */ /* 0x000fe20000004100 */
[----:B------:R-:W0:Y:S04]  /*2490*/  LDS.128 R32, [R117+0x10] ;  /* 0x0000100075207984 */ /* 0x000e280000000c00 */
[----:B------:R-:W-:Y:S01]  /*24a0*/  FFMA.FTZ R38, R38, R67, R119 ;  /* 0x0000004326267223 */ /* 0x000fe20000010077 */
[----:B0-----:R-:W-:Y:S02]  /*24b0*/  HADD2.F32 R66, -RZ, R32.H0_H0 ;  /* 0x20000020ff427230 */ /* 0x001fe40000004100 */
[--C-:B--2---:R-:W-:Y:S02]  /*24c0*/  HADD2.F32 R37, -RZ, R64.reuse.H0_H0 ;  /* 0x20000040ff257230 */ /* 0x104fe40000004100 */
[----:B------:R-:W-:-:S03]  /*24d0*/  HADD2.F32 R64, -RZ, R64.H1_H1 ;  /* 0x30000040ff407230 */ /* 0x000fc60000004100 */
[----:B------:R-:W-:Y:S01]  /*24e0*/  FFMA.FTZ R69, R66, R37, R69 ;  /* 0x0000002542457223 */ /* 0x000fe20000010045 */
        /* <DEDUP_REMOVED lines=12> */
[----:B------:R-:W-:Y:S01]  /*25b0*/  HADD2.F32 R64, -RZ, R65.H1_H1 ;  /* 0x30000041ff407230 */ /* 0x000fe20000004100 */
[----:B------:R-:W-:Y:S01]  /*25c0*/  SHF.R.S32.HI R39, RZ, 0x1f, R101 ;  /* 0x0000001fff277819 */ /* 0x000fe20000011465 */
[----:B------:R-:W-:Y:S02]  /*25d0*/  HADD2.F32 R33, -RZ, R33.H1_H1 ;  /* 0x30000021ff217230 */ /* 0x000fe40000004100 */
[----:B------:R-:W-:-:S03]  /*25e0*/  HADD2.F32 R32, -RZ, R34.H0_H0 ;  /* 0x20000022ff207230 */ /* 0x000fc60000004100 */
[----:B------:R-:W-:Y:S01]  /*25f0*/  FFMA.FTZ R64, R33, R64, R38 ;  /* 0x0000004021407223 */ /* 0x000fe20000010026 */
[----:B------:R-:W-:Y:S02]  /*2600*/  SHF.R.S32.HI R38, RZ, 0x1f, R102 ;  /* 0x0000001fff267819 */ /* 0x000fe40000011466 */
[----:B------:R-:W-:-:S04]  /*2610*/  IADD3 R33, P0, P1, R102, R122, R101 ;  /* 0x0000007a66217210 */ /* 0x000fc8000791e065 */
[----:B------:R-:W-:Y:S01]  /*2620*/  IADD3.X R38, R38, R68, R39, P0, P1 ;  /* 0x0000004426267210 */ /* 0x000fe200007e2427 */
[----:B------:R-:W-:Y:S02]  /*2630*/  HADD2.F32 R39, -RZ, R34.H1_H1 ;  /* 0x30000022ff277230 */ /* 0x000fe40000004100 */
[----:B--2---:R-:W-:-:S05]  /*2640*/  HADD2.F32 R65, -RZ, R66.H0_H0 ;  /* 0x20000042ff417230 */ /* 0x004fca0000004100 */
[----:B------:R-:W-:Y:S01]  /*2650*/  FFMA.FTZ R65, R32, R65, R69 ;  /* 0x0000004120417223 */ /* 0x000fe20000010045 */
[----:B------:R-:W-:-:S04]  /*2660*/  LEA R32, P0, R33, UR8, 0x1 ;  /* 0x0000000821207c11 */ /* 0x000fc8000f8008ff */
[----:B------:R-:W-:-:S06]  /*2670*/  LEA.HI.X R33, R33, UR9, R38, 0x1, P0 ;  /* 0x0000000921217c11 */ /* 0x000fcc00080f0c26 */
[----:B------:R-:W2:Y:S01]  /*2680*/  LDG.E.64.CONSTANT R32, desc[UR10][R32.64] ;  /* 0x0000000a20207981 */ /* 0x000ea2000c1e9b00 */
[----:B------:R-:W-:Y:S02]  /*2690*/  HADD2.F32 R34, -RZ, R66.H1_H1 ;  /* 0x30000042ff227230 */ /* 0x000fe40000004100 */
[--C-:B------:R-:W-:Y:S02]  /*26a0*/  HADD2.F32 R69, -RZ, R67.reuse.H0_H0 ;  /* 0x20000043ff457230 */ /* 0x100fe40000004100 */
[----:B------:R-:W-:Y:S02]  /*26b0*/  HADD2.F32 R66, -RZ, R67.H1_H1 ;  /* 0x30000043ff427230 */ /* 0x000fe40000004100 */
[----:B------:R-:W-:Y:S01]  /*26c0*/  FFMA.FTZ R34, R39, R34, R36 ;  /* 0x0000002227227223 */ /* 0x000fe20000010024 */
[--C-:B------:R-:W-:Y:S02]  /*26d0*/  HADD2.F32 R36, -RZ, R35.reuse.H0_H0 ;  /* 0x20000023ff247230 */ /* 0x100fe40000004100 */
[----:B------:R-:W-:-:S03]  /*26e0*/  HADD2.F32 R35, -RZ, R35.H1_H1 ;  /* 0x30000023ff237230 */ /* 0x000fc60000004100 */
[----:B------:R-:W-:Y:S02]  /*26f0*/  FFMA.FTZ R69, R36, R69, R37 ;  /* 0x0000004524457223 */ /* 0x000fe40000010025 */
[----:B------:R-:W0:Y:S01]  /*2700*/  LDS.128 R36, [R117+0x20] ;  /* 0x0000200075247984 */ /* 0x000e220000000c00 */
[----:B------:R-:W-:Y:S01]  /*2710*/  FFMA.FTZ R66, R35, R66, R64 ;  /* 0x0000004223427223 */ /* 0x000fe20000010040 */
[--C-:B0-----:R-:W-:Y:S02]  /*2720*/  HADD2.F32 R35, -RZ, R36.reuse.H1_H1 ;  /* 0x30000024ff237230 */ /* 0x101fe40000004100 */
[----:B------:R-:W-:Y:S01]  /*2730*/  HADD2.F32 R64, -RZ, R36.H0_H0 ;  /* 0x20000024ff407230 */ /* 0x000fe20000004100 */
[----:B------:R-:W-:Y:S01]  /*2740*/  SHF.R.S32.HI R36, RZ, 0x1f, R100 ;  /* 0x0000001fff247819 */ /* 0x000fe20000011464 */
[--C-:B--2---:R-:W-:Y:S02]  /*2750*/  HADD2.F32 R67, -RZ, R32.reuse.H0_H0 ;  /* 0x20000020ff437230 */ /* 0x104fe40000004100 */
[----:B------:R-:W-:-:S03]  /*2760*/  HADD2.F32 R32, -RZ, R32.H1_H1 ;  /* 0x30000020ff207230 */ /* 0x000fc60000004100 */
[----:B------:R-:W-:Y:S01]  /*2770*/  FFMA.FTZ R67, R64, R67, R65 ;  /* 0x0000004340437223 */ /* 0x000fe20000010041 */
[----:B------:R-:W-:Y:S01]  /*2780*/  SHF.R.S32.HI R65, RZ, 0x1f, R99 ;  /* 0x0000001fff417819 */ /* 0x000fe20000011463 */
[----:B------:R-:W-:Y:S01]  /*2790*/  FFMA.FTZ R32, R35, R32, R34 ;  /* 0x0000002023207223 */ /* 0x000fe20000010022 */
[----:B------:R-:W-:Y:S02]  /*27a0*/  HADD2.F32 R34, -RZ, R37.H0_H0 ;  /* 0x20000025ff227230 */ /* 0x000fe40000004100 */
[----:B------:R-:W-:-:S05]  /*27b0*/  HADD2.F32 R35, -RZ, R33.H0_H0 ;  /* 0x20000021ff237230 */ /* 0x000fca0000004100 */
[----:B------:R-:W-:Y:S01]  /*27c0*/  FFMA.FTZ R34, R34, R35, R69 ;  /* 0x0000002322227223 */ /* 0x000fe20000010045 */
[----:B------:R-:W-:-:S04]  /*27d0*/  IADD3 R35, P0, P1, R100, R122, R99 ;  /* 0x0000007a64237210 */ /* 0x000fc8000791e063 */
[----:B------:R-:W-:Y:S02]  /*27e0*/  IADD3.X R36, R36, R68, R65, P0, P1 ;  /* 0x0000004424247210 */ /* 0x000fe400007e2441 */
[----:B------:R-:W-:-:S04]  /*27f0*/  LEA R64, P0, R35, UR8, 0x1 ;  /* 0x0000000823407c11 */ /* 0x000fc8000f8008ff */
[----:B------:R-:W-:-:S06]  /*2800*/  LEA.HI.X R65, R35, UR9, R36, 0x1, P0 ;  /* 0x0000000923417c11 */ /* 0x000fcc00080f0c24 */
[----:B------:R-:W2:Y:S01]  /*2810*/  LDG.E.64.CONSTANT R64, desc[UR10][R64.64] ;  /* 0x0000000a40407981 */ /* 0x000ea2000c1e9b00 */
[----:B------:R-:W-:Y:S01]  /*2820*/  HADD2.F32 R33, -RZ, R33.H1_H1 ;  /* 0x30000021ff217230 */ /* 0x000fe20000004100 */
[----:B------:R-:W-:Y:S01]  /*2830*/  SHF.R.S32.HI R35, RZ, 0x1f, R98 ;  /* 0x0000001fff237819 */ /* 0x000fe20000011462 */
[----:B------:R-:W-:Y:S01]  /*2840*/  HADD2.F32 R37, -RZ, R37.H1_H1 ;  /* 0x30000025ff257230 */ /* 0x000fe20000004100 */
[----:B------:R-:W-:Y:S01]  /*2850*/  SHF.R.S32.HI R124, RZ, 0x1f, R97 ;  /* 0x0000001fff7c7819 */ /* 0x000fe20000011461 */
[----:B------:R-:W-:-:S03]  /*2860*/  HADD2.F32 R36, -RZ, R38.H0_H0 ;  /* 0x20000026ff247230 */ /* 0x000fc60000004100 */
[----:B------:R-:W-:Y:S01]  /*2870*/  FFMA.FTZ R66, R37, R33, R66 ;  /* 0x0000002125427223 */ /* 0x000fe20000010042 */
[----:B--2---:R-:W-:-:S05]  /*2880*/  HADD2.F32 R33, -RZ, R64.H0_H0 ;  /* 0x20000040ff217230 */ /* 0x004fca0000004100 */
[----:B------:R-:W-:Y:S01]  /*2890*/  FFMA.FTZ R67, R36, R33, R67 ;  /* 0x0000002124437223 */ /* 0x000fe20000010043 */
[----:B------:R-:W-:-:S04]  /*28a0*/  IADD3 R33, P0, P1, R98, R122, R97 ;  /* 0x0000007a62217210 */ /* 0x000fc8000791e061 */
[----:B------:R-:W-:Y:S02]  /*28b0*/  IADD3.X R124, R35, R68, R124, P0, P1 ;  /* 0x00000044237c7210 */ /* 0x000fe400007e247c */
        /* <DEDUP_REMOVED lines=11> */
[----:B------:R-:W0:Y:S01]  /*2970*/  LDS.128 R32, [R117+0x30] ;  /* 0x0000300075207984 */ /* 0x000e220000000c00 */
[----:B------:R-:W-:Y:S01]  /*2980*/  FFMA.FTZ R66, R39, R65, R66 ;  /* 0x0000004127427223 */ /* 0x000fe20000010042 */
[----:B0-----:R-:W-:Y:S02]  /*2990*/  HADD2.F32 R124, -RZ, R32.H0_H0 ;  /* 0x20000020ff7c7230 */ /* 0x001fe40000004100 */
[--C-:B--2---:R-:W-:Y:S02]  /*29a0*/  HADD2.F32 R39, -RZ, R36.reuse.H0_H0 ;  /* 0x20000024ff277230 */ /* 0x104fe40000004100 */
[----:B------:R-:W-:-:S03]  /*29b0*/  HADD2.F32 R36, -RZ, R36.H1_H1 ;  /* 0x30000024ff247230 */ /* 0x000fc60000004100 */
[----:B------:R-:W-:Y:S01]  /*29c0*/  FFMA.FTZ R67, R124, R39, R67 ;  /* 0x000000277c437223 */ /* 0x000fe20000010043 */
[----:B------:R-:W-:Y:S01]  /*29d0*/  HADD2.F32 R39, -RZ, R32.H1_H1 ;  /* 0x30000020ff277230 */ /* 0x000fe20000004100 */
[----:B------:R-:W-:-:S04]  /*29e0*/  IADD3 R32, P0, P1, R96, R122, R95 ;  /* 0x0000007a60207210 */ /* 0x000fc8000791e05f */
[----:B------:R-:W-:Y:S01]  /*29f0*/  FFMA.FTZ R36, R39, R36, R38 ;  /* 0x0000002427247223 */ /* 0x000fe20000010026 */
[----:B------:R-:W-:Y:S02]  /*2a00*/  HADD2.F32 R39, -RZ, R33.H0_H0 ;  /* 0x20000021ff277230 */ /* 0x000fe40000004100 */
[----:B------:R-:W-:-:S05]  /*2a10*/  HADD2.F32 R38, -RZ, R37.H0_H0 ;  /* 0x20000025ff267230 */ /* 0x000fca0000004100 */
[----:B------:R-:W-:Y:S01]  /*2a20*/  FFMA.FTZ R38, R39, R38, R64 ;  /* 0x0000002627267223 */ /* 0x000fe20000010040 */
[----:B------:R-:W-:Y:S02]  /*2a30*/  LEA R64, P2, R32, UR8, 0x1 ;  /* 0x0000000820407c11 */ /* 0x000fe4000f8408ff */
[----:B------:R-:W-:-:S04]  /*2a40*/  IADD3.X R39, R47, R68, R20, P0, P1 ;  /* 0x000000442f277210 */ /* 0x000fc800007e2414 */
[----:B------:R-:W-:-:S06]  /*2a50*/  LEA.HI.X R65, R32, UR9, R39, 0x1, P2 ;  /* 0x0000000920417c11 */ /* 0x000fcc00090f0c27 */
[----:B------:R-:W2:Y:S01]  /*2a60*/  LDG.E.64.CONSTANT R64, desc[UR10][R64.64] ;  /* 0x0000000a40407981 */ /* 0x000ea2000c1e9b00 */
[----:B------:R-:W-:Y:S02]  /*2a70*/  HADD2.F32 R37, -RZ, R37.H1_H1 ;  /* 0x30000025ff257230 */ /* 0x000fe40000004100 */
[----:B------:R-:W-:Y:S02]  /*2a80*/  HADD2.F32 R33, -RZ, R33.H1_H1 ;  /* 0x30000021ff217230 */ /* 0x000fe40000004100 */
[----:B------:R-:W-:-:S03]  /*2a90*/  HADD2.F32 R32, -RZ, R34.H0_H0 ;  /* 0x20000022ff207230 */ /* 0x000fc60000004100 */
[----:B------:R-:W-:Y:S01]  /*2aa0*/  FFMA.FTZ R66, R33, R37, R66 ;  /* 0x0000002521427223 */ /* 0x000fe20000010042 */
[----:B------:R-:W-:Y:S02]  /*2ab0*/  HADD2.F32 R37, -RZ, R34.H1_H1 ;  /* 0x30000022ff257230 */ /* 0x000fe40000004100 */
[----:B--2---:R-:W-:-:S05]  /*2ac0*/  HADD2.F32 R33, -RZ, R64.H0_H0 ;  /* 0x20000040ff217230 */ /* 0x004fca0000004100 */
[----:B------:R-:W-:Y:S01]  /*2ad0*/  FFMA.FTZ R67, R32, R33, R67 ;  /* 0x0000002120437223 */ /* 0x000fe20000010043 */
[----:B------:R-:W-:-:S04]  /*2ae0*/  IADD3 R33, P0, P1, R94, R122, R93 ;  /* 0x0000007a5e217210 */ /* 0x000fc8000791e05d */
[----:B------:R-:W-:Y:S02]  /*2af0*/  LEA R32, P2, R33, UR8, 0x1 ;  /* 0x0000000821207c11 */ /* 0x000fe4000f8408ff */
[----:B------:R-:W-:-:S04]  /*2b00*/  IADD3.X R124, R48, R68, R21, P0, P1 ;  /* 0x00000044307c7210 */ /* 0x000fc800007e2415 */
        /* <DEDUP_REMOVED lines=186> */
[--C-:B0-----:R-:W-:Y:S02]  /*36b0*/  HADD2.F32 R65, -RZ, R32.reuse.H1_H1 ;  /* 0x30000020ff417230 */ /* 0x101fe40000004100 */
[----:B------:R-:W-:Y:S01]  /*36c0*/  HADD2.F32 R124, -RZ, R32.H0_H0 ;  /* 0x20000020ff7c7230 */ /* 0x000fe20000004100 */
[----:B------:R-:W-:Y:S01]  /*36d0*/  IADD3 R32, P0, P1, R72, R122, R71 ;  /* 0x0000007a48207210 */ /* 0x000fe2000791e047 */
[--C-:B--2---:R-:W-:Y:S02]  /*36e0*/  HADD2.F32 R39, -RZ, R36.reuse.H0_H0 ;  /* 0x20000024ff277230 */ /* 0x104fe40000004100 */
[----:B------:R-:W-:-:S03]  /*36f0*/  HADD2.F32 R36, -RZ, R36.H1_H1 ;  /* 0x30000024ff247230 */ /* 0x000fc60000004100 */
[----:B------:R-:W-:Y:S02]  /*3700*/  FFMA.FTZ R39, R124, R39, R67 ;  /* 0x000000277c277223 */ /* 0x000fe40000010043 */
        /* <DEDUP_REMOVED lines=9> */
[----:B------:R-:W-:Y:S01]  /*37a0*/  HADD2.F32 R67, -RZ, R33.H1_H1 ;  /* 0x30000021ff437230 */ /* 0x000fe20000004100 */
[----:B------:R-:W-:-:S04]  /*37b0*/  IADD3 R33, P0, P1, R8, R122, R17 ;  /* 0x0000007a08217210 */ /* 0x000fc8000791e011 */
[----:B------:R-:W-:Y:S01]  /*37c0*/  FFMA.FTZ R67, R67, R37, R66 ;  /* 0x0000002543437223 */ /* 0x000fe20000010042 */
[--C-:B------:R-:W-:Y:S01]  /*37d0*/  HADD2.F32 R66, -RZ, R34.reuse.H0_H0 ;  /* 0x20000022ff427230 */ /* 0x100fe20000004100 */
[----:B------:R-:W-:Y:S01]  /*37e0*/  IADD3.X R124, R60, R68, R41, P0, P1 ;  /* 0x000000443c7c7210 */ /* 0x000fe200007e2429 */
[----:B------:R-:W-:Y:S02]  /*37f0*/  HADD2.F32 R37, -RZ, R34.H1_H1 ;  /* 0x30000022ff257230 */ /* 0x000fe40000004100 */
[----:B------:R-:W-:Y:S02]  /*3800*/  HADD2.F32 R69, -RZ, R35.H0_H0 ;  /* 0x20000023ff457230 */ /* 0x000fe40000004100 */
[----:B--2---:R-:W-:-:S05]  /*3810*/  HADD2.F32 R32, -RZ, R64.H0_H0 ;  /* 0x20000040ff207230 */ /* 0x004fca0000004100 */
[----:B------:R-:W-:Y:S01]  /*3820*/  FFMA.FTZ R66, R66, R32, R39 ;  /* 0x0000002042427223 */ /* 0x000fe20000010027 */
[----:B------:R-:W-:-:S04]  /*3830*/  LEA R32, P2, R33, UR8, 0x1 ;  /* 0x0000000821207c11 */ /* 0x000fc8000f8408ff */
[----:B------:R-:W-:-:S06]  /*3840*/  LEA.HI.X R33, R33, UR9, R124, 0x1, P2 ;  /* 0x0000000921217c11 */ /* 0x000fcc00090f0c7c */
[----:B------:R-:W2:Y:S01]  /*3850*/  LDG.E.64.CONSTANT R32, desc[UR10][R32.64] ;  /* 0x0000000a20207981 */ /* 0x000ea2000c1e9b00 */
[----:B------:R-:W-:Y:S02]  /*3860*/  HADD2.F32 R64, -RZ, R64.H1_H1 ;  /* 0x30000040ff407230 */ /* 0x000fe40000004100 */
[----:B------:R-:W-:-:S03]  /*3870*/  HADD2.F32 R34, -RZ, R65.H0_H0 ;  /* 0x20000041ff227230 */ /* 0x000fc60000004100 */
[----:B------:R-:W-:Y:S02]  /*3880*/  FFMA.FTZ R64, R37, R64, R36 ;  /* 0x0000004025407223 */ /* 0x000fe40000010024 */
[----:B------:R-:W-:Y:S01]  /*3890*/  FFMA.FTZ R69, R69, R34, R38 ;  /* 0x0000002245457223 */ /* 0x000fe20000010026 */
[----:B------:R-:W-:Y:S01]  /*38a0*/  HADD2.F32 R34, -RZ, R35.H1_H1 ;  /* 0x30000023ff227230 */ /* 0x000fe20000004100 */
[----:B------:R-:W0:Y:S01]  /*38b0*/  LDS.128 R36, [R117+0xa0] ;  /* 0x0000a00075247984 */ /* 0x000e220000000c00 */
[----:B------:R-:W-:-:S05]  /*38c0*/  HADD2.F32 R35, -RZ, R65.H1_H1 ;  /* 0x30000041ff237230 */ /* 0x000fca0000004100 */
        /* <DEDUP_REMOVED lines=11> */
[----:B------:R-:W-:Y:S02]  /*3980*/  LEA R64, P2, R65, UR8, 0x1 ;  /* 0x0000000841407c11 */ /* 0x000fe4000f8408ff */
[----:B------:R-:W-:-:S04]  /*3990*/  IADD3.X R66, R61, R68, R42, P0, P1 ;  /* 0x000000443d427210 */ /* 0x000fc800007e242a */
[----:B------:R-:W-:-:S06]  /*39a0*/  LEA.HI.X R65, R65, UR9, R66, 0x1, P2 ;  /* 0x0000000941417c11 */ /* 0x000fcc00090f0c42 */
[----:B------:R-:W2:Y:S01]  /*39b0*/  LDG.E.64.CONSTANT R64, desc[UR10][R64.64] ;  /* 0x0000000a40407981 */ /* 0x000ea2000c1e9b00 */
[-C--:B------:R-:W-:Y:S02]  /*39c0*/  IADD3 R67, P0, P1, R10, R122.reuse, R19 ;  /* 0x0000007a0a437210 */ /* 0x080fe4000791e013 */
[----:B------:R-:W-:Y:S02]  /*39d0*/  IADD3 R122, P3, P4, R11, R122, R18 ;  /* 0x0000007a0b7a7210 */ /* 0x000fe40007c7e012 */
[----:B------:R-:W-:Y:S02]  /*39e0*/  LEA R66, P2, R67, UR8, 0x1 ;  /* 0x0000000843427c11 */ /* 0x000fe4000f8408ff */
[----:B------:R-:W-:-:S04]  /*39f0*/  IADD3.X R124, R62, R68, R43, P0, P1 ;  /* 0x000000443e7c7210 */ /* 0x000fc800007e242b */
[----:B------:R-:W-:-:S06]  /*3a00*/  LEA.HI.X R67, R67, UR9, R124, 0x1, P2 ;  /* 0x0000000943437c11 */ /* 0x000fcc00090f0c7c */
[----:B------:R-:W3:Y:S01]  /*3a10*/  LDG.E.64.CONSTANT R66, desc[UR10][R66.64] ;  /* 0x0000000a42427981 */ /* 0x000ee2000c1e9b00 */
[----:B------:R-:W-:Y:S02]  /*3a20*/  IADD3.X R69, R63, R68, R44, P3, P4 ;  /* 0x000000443f457210 */ /* 0x000fe40001fe842c */
[----:B------:R-:W-:-:S04]  /*3a30*/  LEA R68, P0, R122, UR8, 0x1 ;  /* 0x000000087a447c11 */ /* 0x000fc8000f8008ff */
[----:B------:R-:W-:-:S06]  /*3a40*/  LEA.HI.X R69, R122, UR9, R69, 0x1, P0 ;  /* 0x000000097a457c11 */ /* 0x000fcc00080f0c45 */
[----:B------:R-:W4:Y:S01]  /*3a50*/  LDG.E.64.CONSTANT R68, desc[UR10][R68.64] ;  /* 0x0000000a44447981 */ /* 0x000f22000c1e9b00 */
[----:B------:R-:W-:Y:S01]  /*3a60*/  HADD2.F32 R33, -RZ, R33.H1_H1 ;  /* 0x30000021ff217230 */ /* 0x000fe20000004100 */
[----:B------:R-:W-:Y:S01]  /*3a70*/  UMOV UR4, 0xffffffff ;  /* 0xffffffff00047882 */ /* 0x000fe20000000000 */
[----:B------:R-:W-:Y:S01]  /*3a80*/  HADD2.F32 R122, -RZ, R37.H1_H1 ;  /* 0x30000025ff7a7230 */ /* 0x000fe20000004100 */
[----:B-----5:R-:W-:Y:S01]  /*3a90*/  FSETP.NEU.FTZ.AND P0, PT, R114, RZ, PT ;  /* 0x000000ff7200720b */ /* 0x020fe20003f1d000 */
[----:B------:R-:W-:-:S03]  /*3aa0*/  HADD2.F32 R119, -RZ, R38.H0_H0 ;  /* 0x20000026ff777230 */ /* 0x000fc60000004100 */
[----:B------:R-:W-:Y:S01]  /*3ab0*/  FFMA.FTZ R37, R122, R33, R35 ;  /* 0x000000217a257223 */ /* 0x000fe20000010023 */
[--C-:B--2---:R-:W-:Y:S02]  /*3ac0*/  HADD2.F32 R33, -RZ, R64.reuse.H0_H0 ;  /* 0x20000040ff217230 */ /* 0x104fe40000004100 */
        /* <DEDUP_REMOVED lines=9> */
[--C-:B---3--:R-:W-:Y:S01]  /*3b60*/  HADD2.F32 R39, -RZ, R66.reuse.H0_H0 ;  /* 0x20000042ff277230 */ /* 0x108fe20000004100 */
[----:B------:R-:W0:Y:S01]  /*3b70*/  LDS.128 R32, [R117+0xb0] ;  /* 0x0000b00075207984 */ /* 0x000e220000000c00 */
[----:B------:R-:W-:Y:S01]  /*3b80*/  FFMA.FTZ R37, R64, R65, R37 ;  /* 0x0000004140257223 */ /* 0x000fe20000010025 */
[----:B------:R-:W-:Y:S02]  /*3b90*/  HADD2.F32 R66, -RZ, R66.H1_H1 ;  /* 0x30000042ff427230 */ /* 0x000fe40000004100 */
[----:B0-----:R-:W-:-:S05]  /*3ba0*/  HADD2.F32 R64, -RZ, R32.H0_H0 ;  /* 0x20000020ff407230 */ /* 0x001fca0000004100 */
[----:B------:R-:W-:Y:S01]  /*3bb0*/  FFMA.FTZ R119, R64, R39, R119 ;  /* 0x0000002740777223 */ /* 0x000fe20000010077 */
[----:B------:R-:W-:Y:S02]  /*3bc0*/  HADD2.F32 R39, -RZ, R32.H1_H1 ;  /* 0x30000020ff277230 */ /* 0x000fe40000004100 */
[----:B------:R-:W-:Y:S02]  /*3bd0*/  HADD2.F32 R32, -RZ, R67.H0_H0 ;  /* 0x20000043ff207230 */ /* 0x000fe40000004100 */
[----:B------:R-:W-:Y:S02]  /*3be0*/  HADD2.F32 R64, -RZ, R34.H0_H0 ;  /* 0x20000022ff407230 */ /* 0x000fe40000004100 */
[----:B------:R-:W-:Y:S01]  /*3bf0*/  FFMA.FTZ R36, R39, R66, R36 ;  /* 0x0000004227247223 */ /* 0x000fe20000010024 */
[----:B------:R-:W-:Y:S02]  /*3c00*/  HADD2.F32 R39, -RZ, R33.H0_H0 ;  /* 0x20000021ff277230 */ /* 0x000fe40000004100 */
[----:B------:R-:W-:-:S03]  /*3c10*/  HADD2.F32 R67, -RZ, R67.H1_H1 ;  /* 0x30000043ff437230 */ /* 0x000fc60000004100 */
[----:B------:R-:W-:Y:S01]  /*3c20*/  FFMA.FTZ R38, R39, R32, R38 ;  /* 0x0000002027267223 */ /* 0x000fe20000010026 */
[----:B------:R-:W-:Y:S02]  /*3c30*/  HADD2.F32 R32, -RZ, R33.H1_H1 ;  /* 0x30000021ff207230 */ /* 0x000fe40000004100 */
[----:B------:R-:W-:Y:S02]  /*3c40*/  HADD2.F32 R33, -RZ, R34.H1_H1 ;  /* 0x30000022ff217230 */ /* 0x000fe40000004100 */
[--C-:B----4-:R-:W-:Y:S02]  /*3c50*/  HADD2.F32 R34, -RZ, R68.reuse.H0_H0 ;  /* 0x20000044ff227230 */ /* 0x110fe40000004100 */
[----:B------:R-:W-:Y:S01]  /*3c60*/  FFMA.FTZ R32, R32, R67, R37 ;  /* 0x0000004320207223 */ /* 0x000fe20000010025 */
[----:B------:R-:W-:Y:S02]  /*3c70*/  HADD2.F32 R68, -RZ, R68.H1_H1 ;  /* 0x30000044ff447230 */ /* 0x000fe40000004100 */
[----:B------:R-:W-:-:S02]  /*3c80*/  HADD2.F32 R37, -RZ, R35.H0_H0 ;  /* 0x20000023ff257230 */ /* 0x000fc40000004100 */
[----:B------:R-:W-:Y:S01]  /*3c90*/  FFMA.FTZ R34, R64, R34, R119 ;  /* 0x0000002240227223 */ /* 0x000fe20000010077 */
[----:B------:R-:W-:Y:S02]  /*3ca0*/  HADD2.F32 R35, -RZ, R35.H1_H1 ;  /* 0x30000023ff237230 */ /* 0x000fe40000004100 */
[----:B------:R-:W-:Y:S01]  /*3cb0*/  FFMA.FTZ R33, R33, R68, R36 ;  /* 0x0000004421217223 */ /* 0x000fe20000010024 */
[--C-:B------:R-:W-:Y:S02]  /*3cc0*/  HADD2.F32 R36, -RZ, R69.reuse.H0_H0 ;  /* 0x20000045ff247230 */ /* 0x100fe40000004100 */
[----:B------:R-:W-:Y:S02]  /*3cd0*/  HADD2.F32 R69, -RZ, R69.H1_H1 ;  /* 0x30000045ff457230 */ /* 0x000fe40000004100 */
[----:B------:R-:W-:Y:S01]  /*3ce0*/  FADD.FTZ R33, R34, R33 ;  /* 0x0000002122217221 */ /* 0x000fe20000010000 */
[----:B------:R-:W-:Y:S02]  /*3cf0*/  FFMA.FTZ R36, R37, R36, R38 ;  /* 0x0000002425247223 */ /* 0x000fe40000010026 */
[----:B------:R-:W-:-:S02]  /*3d00*/  FFMA.FTZ R32, R35, R69, R32 ;  /* 0x0000004523207223 */ /* 0x000fc40000010020 */
[----:B------:R-:W-:-:S04]  /*3d10*/  FADD.FTZ R33, R36, R33 ;  /* 0x0000002124217221 */ /* 0x000fc80000010000 */
[----:B------:R-:W-:Y:S01]  /*3d20*/  FADD.FTZ R32, R32, R33 ;  /* 0x0000002120207221 */ /* 0x000fe20000010000 */
[----:B------:R-:W-:Y:S06]  /*3d30*/  BRA.DIV UR4, `(.L_x_24279) ;  /* 0x0000005a04d07947 */ /* 0x000fec000b800000 */
[----:B------:R0:W1:Y:S02]  /*3d40*/  SHFL.BFLY PT, R33, R32, 0x1, 0x1f ;  /* 0x0c201f0020217f89 */ /* 0x00006400000e0000 */
.L_x_24345:
[----:B------:R-:W-:Y:S01]  /*3d50*/  I2FP.F32.S32 R35, R70 ;  /* 0x0000004600237245 */ /* 0x000fe20000201400 */
[----:B-1----:R-:W-:Y:S01]  /*3d60*/  FADD.FTZ R33, R32, R33 ;  /* 0x0000002120217221 */ /* 0x002fe20000010000 */
[----:B------:R-:W-:-:S03]  /*3d70*/  ISETP.NE.AND P1, PT, R113, RZ, PT ;  /* 0x000000ff7100720c */ /* 0x000fc60003f25270 */
[----:B------:R-:W-:-:S05]  /*3d80*/  FMUL.FTZ R35, R35, R114 ;  /* 0x0000007223237220 */ /* 0x000fca0000410000 */
[----:B------:R-:W-:-:S05]  /*3d90*/  FSEL R34, R35, RZ, P0 ;  /* 0x000000ff23227208 */ /* 0x000fca0000000000 */
[----:B------:R-:W-:Y:S01]  /*3da0*/  FFMA.FTZ R35, R33, UR7, R34 ;  /* 0x0000000721237c23 */ /* 0x000fe20008010022 */
[----:B------:R-:W-:Y:S06]  /*3db0*/  @P1 BRA `(.L_x_24280) ;  /* 0x0000000000241947 */ /* 0x000fec0003800000 */
[----:B------:R-:W-:-:S04]  /*3dc0*/  ISETP.GE.AND P0, PT, R45, R118, PT ;  /* 0x000000762d00720c */ /* 0x000fc80003f06270 */
[----:B------:R-:W-:-:S05]  /*3dd0*/  FSEL R33, R35, RZ, !P0 ;  /* 0x000000ff23217208 */ /* 0x000fca0004000000 */
[----:B------:R1:W-:Y:S04]  /*3de0*/  STS [R46], R33 ;  /* 0x000000212e007388 */ /* 0x0003e80000000800 */
[----:B------:R-:W-:Y:S05]  /*3df0*/  @P0 BRA `(.L_x_24280) ;  /* 0x0000000000140947 */ /* 0x000fea0003800000 */
[----:B------:R-:W-:Y:S01]  /*3e00*/  FMNMX.FTZ R110, R110, R35, !PT ;  /* 0x000000236e6e7209 */ /* 0x000fe20007810000 */
[----:B------:R-:W-:Y:S06]  /*3e10*/  BRA `(.L_x_24280) ;  /* 0x00000000000c7947 */ /* 0x000fec0003800000 */
.L_x_24278:
[----:B------:R-:W-:-:S13]  /*3e20*/  ISETP.NE.AND P0, PT, R113, RZ, PT ;  /* 0x000000ff7100720c */ /* 0x000fda0003f05270 */
[----:B------:R-:W-:-:S05]  /*3e30*/  @!P0 IMAD.MOV.U32 R33, RZ, RZ, -0x800001 ;  /* 0xff7fffffff218424 */ /* 0x000fca00078e00ff */
[----:B------:R0:W-:Y:S02]  /*3e40*/  @!P0 STS [R46], R33 ;  /* 0x000000212e008388 */ /* 0x0001e40000000800 */
.L_x_24280:
[----:B------:R-:W-:Y:S05]  /*3e50*/  BSYNC B1 ;  /* 0x0000000000017941 */ /* 0x000fea0003800000 */
.L_x_24277:
[----:B------:R-:W-:Y:S01]  /*3e60*/  VIADD R13, R13, 0x4 ;  /* 0x000000040d0d7836 */ /* 0x000fe20000000000 */
[----:B------:R-:W-:Y:S01]  /*3e70*/  IADD3 R6, P1, R6, 0x10, RZ ;  /* 0x0000001006067810 */ /* 0x000fe20007f3e0ff */
[----:B01----:R-:W-:Y:S01]  /*3e80*/  VIADD R46, R46, 0x100 ;  /* 0x000001002e2e7836 */ /* 0x003fe20000000000 */
[----:B------:R-:W-:Y:S01]  /*3e90*/  IADD3 R70, R70, 0x40, RZ ;  /* 0x0000004046467810 */ /* 0x000fe20007ffe0ff */
[----:B------:R-:W-:Y:S01]  /*3ea0*/  VIADD R45, R45, 0x40 ;  /* 0x000000402d2d7836 */ /* 0x000fe20000000000 */
[----:B------:R-:W-:Y:S01]  /*3eb0*/  ISETP.GE.AND P0, PT, R13, R116, PT ;  /* 0x000000740d00720c */ /* 0x000fe20003f06270 */
[----:B------:R-:W-:Y:S02]  /*3ec0*/  VIADD R12, R12, 0x40 ;  /* 0x000000400c0c7836 */ /* 0x000fe40000000000 */
[----:B------:R-:W-:-:S10]  /*3ed0*/  IMAD.X R7, RZ, RZ, R7, P1 ;  /* 0x000000ffff077224 */ /* 0x000fd400008e0607 */
[----:B------:R-:W-:Y:S05]  /*3ee0*/  @!P0 BRA `(.L_x_24281) ;  /* 0xffffffdc00dc8947 */ /* 0x000fea000383ffff */
.L_x_24276:
[----:B------:R-:W-:Y:S05]  /*3ef0*/  BSYNC B0 ;  /* 0x0000000000007941 */ /* 0x000fea0003800000 */
.L_x_24275:
        /* <DEDUP_REMOVED lines=19> */
.L_x_24351:
        /* <DEDUP_REMOVED lines=16> */
[----:B-1----:R-:W-:Y:S01]  /*4130*/  @!P0 LEA R6, R7, R6, 0x18 ;  /* 0x0000000607068211 */ /* 0x002fe200078ec0ff */
[----:B------:R-:W-:-:S04]  /*4140*/  IMAD.MOV.U32 R7, RZ, RZ, -0x800001 ;  /* 0xff7fffffff077424 */ /* 0x000fc800078e00ff */
        /* <DEDUP_REMOVED lines=33> */
.L_x_24287:
        /* <DEDUP_REMOVED lines=11> */
.L_x_24286:
[----:B------:R-:W-:Y:S05]  /*4410*/  BSYNC B1 ;  /* 0x0000000000017941 */ /* 0x000fea0003800000 */
.L_x_24285:
        /* <DEDUP_REMOVED lines=14> */
.L_x_24290:
        /* <DEDUP_REMOVED lines=100> */
.L_x_24289:
[----:B------:R-:W-:Y:S05]  /*4b40*/  BSYNC B1 ;  /* 0x0000000000017941 */ /* 0x000fea0003800000 */
.L_x_24288:
        /* <DEDUP_REMOVED lines=55> */
.L_x_24292:
[----:B------:R-:W-:Y:S05]  /*4ec0*/  BSYNC B1 ;  /* 0x0000000000017941 */ /* 0x000fea0003800000 */
.L_x_24291:
        /* <DEDUP_REMOVED lines=26> */
.L_x_24284:
[----:B------:R-:W-:Y:S05]  /*5070*/  BSYNC B0 ;  /* 0x0000000000007941 */ /* 0x000fea0003800000 */
.L_x_24283:
        /* <DEDUP_REMOVED lines=56> */
[----:B------:R-:W-:-:S03]  /*5400*/  MOV R8, R66 ;  /* 0x0000004200087202 */ /* 0x000fc60000000f00 */
[----:B---3--:R-:W-:-:S06]  /*5410*/  ULEA UR4, UR5, UR4, 0x18 ;  /* 0x0000000405047291 */ /* 0x008fcc000f8ec03f */
[----:B------:R-:W-:-:S07]  /*5420*/  LEA R9, R66, UR4, 0x2 ;  /* 0x0000000442097c11 */ /* 0x000fce000f8e10ff */
.L_x_24297:
        /* <DEDUP_REMOVED lines=8> */
.L_x_24296:
[----:B------:R-:W-:Y:S05]  /*54b0*/  BSYNC B1 ;  /* 0x0000000000017941 */ /* 0x000fea0003800000 */
.L_x_24295:
        /* <DEDUP_REMOVED lines=14> */
.L_x_24300:
        /* <DEDUP_REMOVED lines=52> */
.L_x_24299:
[----:B------:R-:W-:Y:S05]  /*58e0*/  BSYNC B1 ;  /* 0x0000000000017941 */ /* 0x000fea0003800000 */
.L_x_24298:
        /* <DEDUP_REMOVED lines=31> */
.L_x_24302:
[----:B------:R-:W-:Y:S05]  /*5ae0*/  BSYNC B1 ;  /* 0x0000000000017941 */ /* 0x000fea0003800000 */
.L_x_24301:
        /* <DEDUP_REMOVED lines=14> */
.L_x_24294:
[----:B------:R-:W-:Y:S05]  /*5bd0*/  BSYNC B0 ;  /* 0x0000000000007941 */ /* 0x000fea0003800000 */
.L_x_24293:
        /* <DEDUP_REMOVED lines=32> */
.L_x_24304:
[----:B------:R-:W-:Y:S05]  /*5de0*/  BSYNC B0 ;  /* 0x0000000000007941 */ /* 0x000fea0003800000 */
.L_x_24303:
[----:B------:R-:W-:Y:S01]  /*5df0*/  ULDC UR8, c[0x0][0x26c] ;  /* 0x00009b0000087ab9 */ /* 0x000fe20000000800 */
[----:B------:R-:W-:Y:S04]  /*5e00*/  BSSY B1, `(.L_x_24305) ;  /* 0x00002be000017945 */ /* 0x000fe80003800000 */
[----:B------:R-:W-:Y:S05]  /*5e10*/  @!P1 BRA `(.L_x_24306) ;  /* 0x0000000000209947 */ /* 0x000fea0003800000 */
[----:B------:R-:W-:Y:S01]  /*5e20*/  IMAD.MOV.U32 R71, RZ, RZ, RZ ;  /* 0x000000ffff477224 */ /* 0x000fe200078e00ff */
[----:B------:R-:W-:Y:S02]  /*5e30*/  CS2R R72, SRZ ;  /* 0x0000000000487805 */ /* 0x000fe4000001ff00 */
[----:B------:R-:W-:Y:S02]  /*5e40*/  CS2R R74, SRZ ;  /* 0x00000000004a7805 */ /* 0x000fe4000001ff00 */
[----:B------:R-:W-:Y:S02]  /*5e50*/  CS2R R76, SRZ ;  /* 0x00000000004c7805 */ /* 0x000fe4000001ff00 */
[----:B------:R-:W-:Y:S02]  /*5e60*/  CS2R R78, SRZ ;  /* 0x00000000004e7805 */ /* 0x000fe4000001ff00 */
[----:B------:R-:W-:Y:S01]  /*5e70*/  CS2R R80, SRZ ;  /* 0x0000000000507805 */ /* 0x000fe2000001ff00 */
[----:B------:R-:W-:Y:S01]  /*5e80*/  IMAD.MOV.U32 R82, RZ, RZ, RZ ;  /* 0x000000ffff527224 */ /* 0x000fe200078e00ff */
[----:B------:R-:W-:Y:S06]  /*5e90*/  BRA `(.L_x_24307) ;  /* 0x0000002800d07947 */ /* 0x000fec0003800000 */
.L_x_24306:
[----:B-1-3--:R-:W1:Y:S01]  /*5ea0*/  I2F.RP R8, R2 ;  /* 0x0000000200087306 */ /* 0x00ae620000209400 */
[----:B------:R-:W3:Y:S01]  /*5eb0*/  S2UR UR4, SR_CTAID.Y ;  /* 0x00000000000479c3 */ /* 0x000ee20000002600 */
[----:B------:R-:W-:Y:S01]  /*5ec0*/  SHF.R.S32.HI R7, RZ, 0x1f, R111 ;  /* 0x0000001fff077819 */ /* 0x000fe2000001146f */
[----:B------:R-:W4:Y:S01]  /*5ed0*/  S2R R97, SR_CTAID.Z ;  /* 0x0000000000617919 */ /* 0x000f220000002700 */
[----:B------:R-:W-:Y:S01]  /*5ee0*/  ULDC UR7, c[0x0][0x270] ;  /* 0x00009c0000077ab9 */ /* 0x000fe20000000800 */
[----:B------:R-:W-:Y:S01]  /*5ef0*/  ULDC UR6, c[0x0][0x28c] ;  /* 0x0000a30000067ab9 */ /* 0x000fe20000000800 */
[----:B------:R-:W-:Y:S02]  /*5f00*/  IADD3 R84, -R84, 0x1, RZ ;  /* 0x0000000154547810 */ /* 0x000fe40007ffe1ff */
[----:B------:R-:W-:Y:S02]  /*5f10*/  CS2R R72, SRZ ;  /* 0x0000000000487805 */ /* 0x000fe4000001ff00 */
[----:B------:R-:W-:Y:S01]  /*5f20*/  CS2R R74, SRZ ;  /* 0x00000000004a7805 */ /* 0x000fe2000001ff00 */
[----:B0-----:R-:W3:Y:S01]  /*5f30*/  LDC R6, c[0x0][0x258] ;  /* 0x00009600ff067b82 */ /* 0x001ee20000000800 */
[----:B------:R-:W-:-:S02]  /*5f40*/  CS2R R76, SRZ ;  /* 0x00000000004c7805 */ /* 0x000fc4000001ff00 */
[----:B------:R-:W-:Y:S02]  /*5f50*/  CS2R R78, SRZ ;  /* 0x00000000004e7805 */ /* 0x000fe4000001ff00 */
[----:B------:R-:W-:Y:S01]  /*5f60*/  CS2R R80, SRZ ;  /* 0x0000000000507805 */ /* 0x000fe2000001ff00 */
[----:B------:R-:W-:Y:S01]  /*5f70*/  IMAD.MOV.U32 R82, RZ, RZ, RZ ;  /* 0x000000ffff527224 */ /* 0x000fe200078e00ff */
[----:B-1----:R-:W0:Y:S01]  /*5f80*/  MUFU.RCP R8, R8 ;  /* 0x0000000800087308 */ /* 0x002e220000001000 */
[----:B------:R-:W-:Y:S01]  /*5f90*/  VIADD R4, R4, -UR6 ;  /* 0x8000000604047c36 */ /* 0x000fe20008000000 */
[----:B------:R-:W1:Y:S01]  /*5fa0*/  LDC R83, c[0x0][0x26c] ;  /* 0x00009b00ff537b82 */ /* 0x000e620000000800 */
[----:B0-----:R-:W-:Y:S02]  /*5fb0*/  VIADD R70, R8, 0xffffffe ;  /* 0x0ffffffe08467836 */ /* 0x001fe40000000000 */
[----:B---3--:R-:W-:Y:S01]  /*5fc0*/  IMAD R6, R6, UR4, RZ ;  /* 0x0000000406067c24 */ /* 0x008fe2000f8e02ff */
[----:B------:R-:W-:-:S02]  /*5fd0*/  ULDC.64 UR4, c[0x0][0x248] ;  /* 0x0000920000047ab9 */ /* 0x000fc40000000a00 */
        /* <DEDUP_REMOVED lines=11> */
[----:B------:R-:W-:Y:S01]  /*6090*/  LEA.HI R6, R67, R67, RZ, 0x1 ;  /* 0x0000004343067211 */ /* 0x000fe200078f08ff */
[--C-:B---3--:R-:W-:Y:S01]  /*60a0*/  IMAD.MOV R9, RZ, RZ, -R71.reuse ;  /* 0x000000ffff097224 */ /* 0x108fe200078e0a47 */
[----:B------:R-:W-:Y:S02]  /*60b0*/  UIADD3 UR4, UR4, 0x1a0, URZ ;  /* 0x000001a004047890 */ /* 0x000fe4000fffe03f */
[C---:B------:R-:W-:Y:S01]  /*60c0*/  LOP3.LUT R8, R6.reuse, 0xfffffffe, RZ, 0xc0, !PT ;  /* 0xfffffffe06087812 */ /* 0x040fe200078ec0ff */
[----:B------:R-:W-:Y:S02]  /*60d0*/  IMAD R7, R9, R2, RZ ;  /* 0x0000000209077224 */ /* 0x000fe400078e02ff */
[----:B------:R-:W-:Y:S02]  /*60e0*/  IMAD.SHL.U32 R6, R6, 0x8, RZ ;  /* 0x0000000806067824 */ /* 0x000fe400078e00ff */
[----:B------:R-:W-:Y:S01]  /*60f0*/  IMAD.HI.U32 R70, R71, R7, R70 ;  /* 0x0000000747467227 */ /* 0x000fe200078e0046 */
[----:B------:R-:W-:-:S02]  /*6100*/  HFMA2.MMA R71, -RZ, RZ, 0, 0 ;  /* 0x00000000ff477435 */ /* 0x000fc400000001ff */
[----:B------:R-:W-:Y:S01]  /*6110*/  LOP3.LUT R7, R6, 0xfffffff0, RZ, 0xc0, !PT ;  /* 0xfffffff006077812 */ /* 0x000fe200078ec0ff */
[----:B------:R-:W-:Y:S02]  /*6120*/  IMAD.IADD R8, R67, 0x1, -R8 ;  /* 0x0000000143087824 */ /* 0x000fe400078e0a08 */
[----:B------:R-:W-:Y:S02]  /*6130*/  IMAD R6, R0, UR7, RZ ;  /* 0x0000000700067c24 */ /* 0x000fe4000f8e02ff */
[----:B------:R-:W-:Y:S01]  /*6140*/  IMAD R0, R8, 0x8, R7 ;  /* 0x0000000808007824 */ /* 0x000fe200078e0207 */
[----:B------:R-:W-:Y:S02]  /*6150*/  LEA R8, R3, R8, 0x1 ;  /* 0x0000000803087211 */ /* 0x000fe400078e08ff */
[----:B------:R-:W-:Y:S01]  /*6160*/  SHF.R.S32.HI R7, RZ, 0x1f, R6 ;  /* 0x0000001fff077819 */ /* 0x000fe20000011406 */
[C---:B------:R-:W-:Y:S01]  /*6170*/  VIADD R86, R0.reuse, 0x200 ;  /* 0x0000020000567836 */ /* 0x040fe20000000000 */
[----:B------:R-:W-:Y:S01]  /*6180*/  IADD3 R90, R0, 0x600, RZ ;  /* 0x00000600005a7810 */ /* 0x000fe20007ffe0ff */
[----:B0-----:R-:W-:Y:S01]  /*6190*/  ULEA UR4, UR5, UR4, 0x18 ;  /* 0x0000000405047291 */ /* 0x001fe2000f8ec03f */
[----:B------:R-:W-:-:S02]  /*61a0*/  IMAD R97, R97, 0x40, R8 ;  /* 0x0000004061617824 */ /* 0x000fc400078e0208 */
[C---:B------:R-:W-:Y:S02]  /*61b0*/  VIADD R87, R0.reuse, 0x300 ;  /* 0x0000030000577836 */ /* 0x040fe40000000000 */
[----:B------:R-:W-:Y:S01]  /*61c0*/  VIADD R88, R0, 0x400 ;  /* 0x0000040000587836 */ /* 0x000fe20000000000 */
[----:B------:R-:W-:Y:S01]  /*61d0*/  LEA R96, R8, UR4, 0x5 ;  /* 0x0000000408607c11 */ /* 0x000fe2000f8e28ff */
[C---:B------:R-:W-:Y:S02]  /*61e0*/  VIADD R89, R0.reuse, 0x500 ;  /* 0x0000050000597836 */ /* 0x040fe40000000000 */
[----:B------:R-:W-:Y:S01]  /*61f0*/  VIADD R91, R0, 0x700 ;  /* 0x00000700005b7836 */ /* 0x000fe20000000000 */
[----:B------:R-:W-:Y:S01]  /*6200*/  IADD3 R96, R96, 0x10, RZ ;  /* 0x0000001060607810 */ /* 0x000fe20007ffe0ff */
[C---:B------:R-:W-:Y:S02]  /*6210*/  VIADD R92, R0.reuse, 0x800 ;  /* 0x00000800005c7836 */ /* 0x040fe40000000000 */
[----:B------:R-:W-:-:S02]  /*6220*/  VIADD R93, R0, 0x900 ;  /* 0x00000900005d7836 */ /* 0x000fc40000000000 */
[C---:B------:R-:W-:Y:S02]  /*6230*/  VIADD R94, R0.reuse, 0xa00 ;  /* 0x00000a00005e7836 */ /* 0x040fe40000000000 */
[----:B------:R-:W-:Y:S02]  /*6240*/  VIADD R95, R0, 0xb00 ;  /* 0x00000b00005f7836 */ /* 0x000fe40000000000 */
[----:B------:R-:W-:-:S07]  /*6250*/  IMAD.SHL.U32 R97, R97, 0x8, RZ ;  /* 0x0000000861617824 */ /* 0x000fce00078e00ff */
.L_x_24334:
        /* <DEDUP_REMOVED lines=46> */
[----:B------:R-:W3:Y:S01]  /*6540*/  LDG.E.CONSTANT R8, desc[UR10][R68.64] ;  /* 0x0000000a44087981 */ /* 0x000ee2000c1e9900 */
[----:B------:R-:W0:Y:S03]  /*6550*/  LDC.64 R44, c[0x0][0x238] ;  /* 0x00008e00ff2c7b82 */ /* 0x000e260000000a00 */
[----:B------:R-:W1:Y:S04]  /*6560*/  LDS.128 R60, [R96+-0x10] ;  /* 0xfffff000603c7984 */ /* 0x000e680000000c00 */
[----:B------:R4:W0:Y:S01]  /*6570*/  LDS.128 R56, [R96] ;  /* 0x0000000060387984 */ /* 0x0008220000000c00 */
[----:B---3--:R-:W-:Y:S01]  /*6580*/  SHF.R.S32.HI R9, RZ, 0x1f, R8 ;  /* 0x0000001fff097819 */ /* 0x008fe20000011408 */
        /* <DEDUP_REMOVED lines=14> */
[----:B------:R4:W5:Y:S01]  /*6670*/  LDG.E.128.CONSTANT R48, desc[UR10][R64.64+0x200] ;  /* 0x0002000a40307981 */ /* 0x000962000c1e9d00 */
[----:B------:R-:W-:-:S02]  /*6680*/  LEA R16, P2, R15, R44, 0x1 ;  /* 0x0000002c0f107211 */ /* 0x000fc400078408ff */
[-C--:B------:R-:W-:Y:S01]  /*6690*/  LEA R20, P0, R11, R44.reuse, 0x1 ;  /* 0x0000002c0b147211 */ /* 0x080fe200078008ff */
[----:B------:R4:W5:Y:S01]  /*66a0*/  LDG.E.128.CONSTANT R52, desc[UR10][R64.64] ;  /* 0x0000000a40347981 */ /* 0x000962000c1e9d00 */
[-C--:B------:R-:W-:Y:S02]  /*66b0*/  LEA.HI.X.SX32 R22, R87, R27.reuse, 0x1, P1 ;  /* 0x0000001b57167211 */ /* 0x080fe400008f0eff */
[-C--:B------:R-:W-:Y:S02]  /*66c0*/  LEA.HI.X.SX32 R18, R88, R27.reuse, 0x1, P6 ;  /* 0x0000001b58127211 */ /* 0x080fe400030f0eff */
[----:B------:R-:W-:Y:S02]  /*66d0*/  LEA.HI.X.SX32 R14, R89, R27, 0x1, P5 ;  /* 0x0000001b590e7211 */ /* 0x000fe400028f0eff */
[----:B------:R-:W-:Y:S02]  /*66e0*/  LEA R8, P4, R9, R44, 0x1 ;  /* 0x0000002c09087211 */ /* 0x000fe400078808ff */
[----:B------:R-:W-:-:S02]  /*66f0*/  LEA.HI.X R13, R13, R45, R22, 0x1, P3 ;  /* 0x0000002d0d0d7211 */ /* 0x000fc400018f0c16 */
[-C--:B------:R-:W-:Y:S02]  /*6700*/  LEA.HI.X R17, R15, R45.reuse, R18, 0x1, P2 ;  /* 0x0000002d0f117211 */ /* 0x080fe400010f0c12 */
[-C--:B------:R-:W-:Y:S02]  /*6710*/  LEA.HI.X R21, R11, R45.reuse, R14, 0x1, P0 ;  /* 0x0000002d0b157211 */ /* 0x080fe400000f0c0e */
[-C--:B------:R-:W-:Y:S02]  /*6720*/  IADD3 R15, P2, R90, R10.reuse, RZ ;  /* 0x0000000a5a0f7210 */ /* 0x080fe40007f5e0ff */
[----:B------:R-:W-:Y:S02]  /*6730*/  IADD3 R11, P3, R91, R10, RZ ;  /* 0x0000000a5b0b7210 */ /* 0x000fe40007f7e0ff */
[----:B------:R-:W-:Y:S02]  /*6740*/  LEA.HI.X R9, R9, R45, R24, 0x1, P4 ;  /* 0x0000002d09097211 */ /* 0x000fe400020f0c18 */
[----:B------:R-:W-:-:S02]  /*6750*/  LEA R24, P4, R15, R44, 0x1 ;  /* 0x0000002c0f187211 */ /* 0x000fc400078808ff */
[----:B------:R-:W-:Y:S02]  /*6760*/  LEA R28, P5, R11, R44, 0x1 ;  /* 0x0000002c0b1c7211 */ /* 0x000fe400078a08ff */
[-C--:B------:R-:W-:Y:S02]  /*6770*/  LEA.HI.X.SX32 R30, R90, R27.reuse, 0x1, P2 ;  /* 0x0000001b5a1e7211 */ /* 0x080fe400010f0eff */
[----:B------:R-:W-:Y:S02]  /*6780*/  LEA.HI.X.SX32 R26, R91, R27, 0x1, P3 ;  /* 0x0000001b5b1a7211 */ /* 0x000fe400018f0eff */
        /* <DEDUP_REMOVED lines=8> */
[----:B------:R-:W-:Y:S01]  /*6810*/  LEA R40, P4, R14, R44, 0x1 ;  /* 0x0000002c0e287211 */ /* 0x000fe200078808ff */
[----:B------:R-:W5:Y:S01]  /*6820*/  LDG.E.128.CONSTANT R28, desc[UR10][R28.64] ;  /* 0x0000000a1c1c7981 */ /* 0x000f62000c1e9d00 */
[----:B------:R-:W-:-:S02]  /*6830*/  LEA.HI.X.SX32 R23, R92, R27, 0x1, P1 ;  /* 0x0000001b5c177211 */ /* 0x000fc400008f0eff */
[-C--:B------:R-:W-:Y:S02]  /*6840*/  LEA.HI.X.SX32 R19, R93, R27.reuse, 0x1, P0 ;  /* 0x0000001b5d137211 */ /* 0x080fe400000f0eff */
[-C--:B------:R-:W-:Y:S02]  /*6850*/  LEA.HI.X.SX32 R15, R94, R27.reuse, 0x1, P3 ;  /* 0x0000001b5e0f7211 */ /* 0x080fe400018f0eff */
[----:B------:R-:W-:Y:S02]  /*6860*/  LEA R44, P1, R10, R44, 0x1 ;  /* 0x0000002c0a2c7211 */ /* 0x000fe400078208ff */
[----:B------:R-:W-:Y:S02]  /*6870*/  LEA.HI.X.SX32 R11, R95, R27, 0x1, P2 ;  /* 0x0000001b5f0b7211 */ /* 0x000fe400010f0eff */
[-C--:B------:R-:W-:Y:S01]  /*6880*/  LEA.HI.X R33, R22, R45.reuse, R23, 0x1, P6 ;  /* 0x0000002d16217211 */ /* 0x080fe200030f0c17 */
[----:B------:R-:W5:Y:S01]  /*6890*/  LDG.E.128.CONSTANT R24, desc[UR10][R24.64] ;  /* 0x0000000a18187981 */ /* 0x000f62000c1e9d00 */
[----:B------:R-:W-:-:S02]  /*68a0*/  LEA.HI.X R37, R18, R45, R19, 0x1, P5 ;  /* 0x0000002d12257211 */ /* 0x000fc400028f0c13 */
[-C--:B------:R-:W-:Y:S01]  /*68b0*/  LEA.HI.X R41, R14, R45.reuse, R15, 0x1, P4 ;  /* 0x0000002d0e297211 */ /* 0x080fe200020f0c0f */
[----:B------:R-:W5:Y:S01]  /*68c0*/  LDG.E.128.CONSTANT R16, desc[UR10][R16.64] ;  /* 0x0000000a10107981 */ /* 0x000f62000c1e9d00 */
[----:B------:R-:W-:-:S03]  /*68d0*/  LEA.HI.X R45, R10, R45, R11, 0x1, P1 ;  /* 0x0000002d0a2d7211 */ /* 0x000fc600008f0c0b */
[----:B------:R-:W5:Y:S04]  /*68e0*/  LDG.E.128.CONSTANT R8, desc[UR10][R8.64] ;  /* 0x0000000a08087981 */ /* 0x000f68000c1e9d00 */
[----:B------:R-:W5:Y:S04]  /*68f0*/  LDG.E.128.CONSTANT R12, desc[UR10][R12.64] ;  /* 0x0000000a0c0c7981 */ /* 0x000f68000c1e9d00 */
[----:B------:R-:W5:Y:S04]  /*6900*/  LDG.E.128.CONSTANT R20, desc[UR10][R20.64] ;  /* 0x0000000a14147981 */ /* 0x000f68000c1e9d00 */
[----:B--2---:R-:W5:Y:S04]  /*6910*/  LDG.E.128.CONSTANT R32, desc[UR10][R32.64] ;  /* 0x0000000a20207981 */ /* 0x004f68000c1e9d00 */
        /* <DEDUP_REMOVED lines=8> */
[----:B----4-:R-:W-:Y:S05]  /*69a0*/  @P0 BRA `(.L_x_24311) ;  /* 0x00000000007c0947 */ /* 0x010fea0003800000 */
[C---:B------:R-:W-:Y:S01]  /*69b0*/  VIADD R63, R97.reuse, 0x3 ;  /* 0x00000003613f7836 */ /* 0x040fe20000000000 */
[C---:B------:R-:W-:Y:S01]  /*69c0*/  IADD3 R65, R97.reuse, 0x4, RZ ;  /* 0x0000000461417810 */ /* 0x040fe20007ffe0ff */
        /* <DEDUP_REMOVED lines=14> */
[----:B------:R-:W-:Y:S02]  /*6ab0*/  PRMT R61, R53, 0x7632, R61 ;  /* 0x00007632353d7816 */ /* 0x000fe4000000003d */
        /* <DEDUP_REMOVED lines=14> */
.L_x_24311:
[----:B------:R-:W-:Y:S05]  /*6ba0*/  BSYNC B2 ;  /* 0x0000000000027941 */ /* 0x000fea0003800000 */
.L_x_24310:
        /* <DEDUP_REMOVED lines=8> */
[C---:B------:R-:W-:Y:S01]  /*6c30*/  IADD3 R63, R97.reuse, 0x3, RZ ;  /* 0x00000003613f7810 */ /* 0x040fe20007ffe0ff */
        /* <DEDUP_REMOVED lines=13> */
[C---:B------:R-:W-:Y:S02]  /*6d10*/  SEL R65, R50.reuse, RZ, !P6 ;  /* 0x000000ff32417207 */ /* 0x040fe40007000000 */
[-C--:B------:R-:W-:Y:S02]  /*6d20*/  ISETP.GE.AND P5, PT, R99, R118.reuse, PT ;  /* 0x000000766300720c */ /* 0x080fe40003fa6270 */
[-C--:B------:R-:W-:Y:S02]  /*6d30*/  ISETP.GE.AND P2, PT, R59, R118.reuse, PT ;  /* 0x000000763b00720c */ /* 0x080fe40003f46270 */
[----:B------:R-:W-:Y:S02]  /*6d40*/  ISETP.GE.AND P6, PT, R97, R118, PT ;  /* 0x000000766100720c */ /* 0x000fe40003fc6270 */
        /* <DEDUP_REMOVED lines=13> */
.L_x_24313:
[----:B------:R-:W-:Y:S05]  /*6e20*/  BSYNC B2 ;  /* 0x0000000000027941 */ /* 0x000fea0003800000 */
.L_x_24312:
[----:B------:R-:W-:Y:S02]  /*6e30*/  IMAD.MOV.U32 R52, RZ, RZ, R58 ;  /* 0x000000ffff347224 */ /* 0x000fe400078e003a */
[----:B------:R-:W-:Y:S01]  /*6e40*/  HMUL2 R49, R60, R49 ;  /* 0x000000313c317232 */ /* 0x000fe20000000000 */
[----:B------:R-:W-:Y:S03]  /*6e50*/  BSSY B2, `(.L_x_24314) ;  /* 0x0000026000027945 */ /* 0x000fe60003800000 */
[----:B------:R-:W-:Y:S01]  /*6e60*/  HFMA2 R49, R53, R48, R49 ;  /* 0x0000003035317231 */ /* 0x000fe20000000031 */
[----:B------:R-:W-:-:S05]  /*6e70*/  HFMA2.MMA R61, R52, R55, R61 ;  /* 0x00000037343d7235 */ /* 0x000fca000000003d */
[----:B------:R-:W-:-:S05]  /*6e80*/  HFMA2.MMA R49, R57, R50, R49 ;  /* 0x0000003239317235 */ /* 0x000fca0000000031 */
[--C-:B------:R-:W-:Y:S02]  /*6e90*/  HADD2.F32 R48, -RZ, R61.reuse.H0_H0 ;  /* 0x2000003dff307230 */ /* 0x100fe40000004100 */
[----:B------:R-:W-:Y:S01]  /*6ea0*/  HADD2.F32 R61, -RZ, R61.H1_H1 ;  /* 0x3000003dff3d7230 */ /* 0x000fe20000004100 */
[----:B------:R-:W-:Y:S06]  /*6eb0*/  @P0 BRA `(.L_x_24315) ;  /* 0x00000000007c0947 */ /* 0x000fec0003800000 */
[C---:B------:R-:W-:Y:S01]  /*6ec0*/  VIADD R59, R97.reuse, 0x3 ;  /* 0x00000003613b7836 */ /* 0x040fe20000000000 */
        /* <DEDUP_REMOVED lines=13> */
[----:B------:R-:W-:Y:S02]  /*6fa0*/  SEL R63, R10, RZ, !P6 ;  /* 0x000000ff0a3f7207 */ /* 0x000fe40007000000 */
[-C--:B------:R-:W-:Y:S02]  /*6fb0*/  ISETP.GE.AND P5, PT, R65, R118.reuse, PT ;  /* 0x000000764100720c */ /* 0x080fe40003fa6270 */
        /* <DEDUP_REMOVED lines=15> */
.L_x_24315:
[----:B------:R-:W-:Y:S05]  /*70b0*/  BSYNC B2 ;  /* 0x0000000000027941 */ /* 0x000fea0003800000 */
.L_x_24314:
[----:B------:R-:W-:Y:S01]  /*70c0*/  HMUL2 R9, R60, R9 ;  /* 0x000000093c097232 */ /* 0x000fe20000000000 */
[----:B------:R-:W-:Y:S01]  /*70d0*/  BSSY B2, `(.L_x_24316) ;  /* 0x0000024000027945 */ /* 0x000fe20003800000 */
[----:B------:R-:W-:Y:S01]  /*70e0*/  FADD.FTZ R54, R48, R61 ;  /* 0x0000003d30367221 */ /* 0x000fe20000010000 */
[----:B------:R-:W-:-:S03]  /*70f0*/  HFMA2 R49, R52, R51, R49 ;  /* 0x0000003334317231 */ /* 0x000fc60000000031 */
[----:B------:R-:W-:Y:S01]  /*7100*/  HFMA2.MMA R9, R53, R8, R9 ;  /* 0x0000000835097235 */ /* 0x000fe20000000009 */
[----:B------:R-:W-:Y:S10]  /*7110*/  @P0 BRA `(.L_x_24317) ;  /* 0x00000000007c0947 */ /* 0x000ff40003800000 */
[C---:B------:R-:W-:Y:S01]  /*7120*/  VIADD R55, R97.reuse, 0x3 ;  /* 0x0000000361377836 */ /* 0x040fe20000000000 */
[C---:B------:R-:W-:Y:S01]  /*7130*/  IADD3 R51, R97.reuse, 0x2, RZ ;  /* 0x0000000261337810 */ /* 0x040fe20007ffe0ff */
        /* <DEDUP_REMOVED lines=13> */
[----:B------:R-:W-:Y:S02]  /*7210*/  SEL R55, R14, RZ, !P6 ;  /* 0x000000ff0e377207 */ /* 0x000fe40007000000 */
[-C--:B------:R-:W-:Y:S02]  /*7220*/  ISETP.GE.AND P2, PT, R51, R118.reuse, PT ;  /* 0x000000763300720c */ /* 0x080fe40003f46270 */
[----:B------:R-:W-:Y:S02]  /*7230*/  PRMT R13, R13, 0x7632, R13 ;  /* 0x000076320d0d7816 */ /* 0x000fe4000000000d */
        /* <DEDUP_REMOVED lines=13> */
.L_x_24317:
[----:B------:R-:W-:Y:S05]  /*7310*/  BSYNC B2 ;  /* 0x0000000000027941 */ /* 0x000fea0003800000 */
.L_x_24316:
[----:B------:R-:W-:Y:S01]  /*7320*/  HMUL2 R13, R60, R13 ;  /* 0x0000000d3c0d7232 */ /* 0x000fe20000000000 */
[----:B------:R-:W-:Y:S01]  /*7330*/  BSSY B2, `(.L_x_24318) ;  /* 0x0000026000027945 */ /* 0x000fe20003800000 */
[----:B------:R-:W-:Y:S02]  /*7340*/  HADD2.F32 R8, -RZ, R49.H0_H0 ;  /* 0x20000031ff087230 */ /* 0x000fe40000004100 */
[----:B------:R-:W-:Y:S01]  /*7350*/  FADD.FTZ R71, R71, R54 ;  /* 0x0000003647477221 */ /* 0x000fe20000010000 */
[----:B------:R-:W-:Y:S02]  /*7360*/  HFMA2 R9, R57, R10, R9 ;  /* 0x0000000a39097231 */ /* 0x000fe40000000009 */
[----:B------:R-:W-:Y:S01]  /*7370*/  HADD2.F32 R49, -RZ, R49.H1_H1 ;  /* 0x30000031ff317230 */ /* 0x000fe20000004100 */
        /* <DEDUP_REMOVED lines=33> */
.L_x_24319:
[----:B------:R-:W-:Y:S05]  /*7590*/  BSYNC B2 ;  /* 0x0000000000027941 */ /* 0x000fea0003800000 */
.L_x_24318:
        /* <DEDUP_REMOVED lines=23> */
[----:B------:R-:W-:Y:S02]  /*7710*/  SEL R49, R22, RZ, !P6 ;  /* 0x000000ff16317207 */ /* 0x000fe40007000000 */
[----:B------:R-:W-:Y:S02]  /*7720*/  PRMT R11, R23, 0x7632, R11 ;  /* 0x00007632170b7816 */ /* 0x000fe4000000000b */
        /* <DEDUP_REMOVED lines=13> */
.L_x_24321:
[----:B------:R-:W-:Y:S05]  /*7800*/  BSYNC B2 ;  /* 0x0000000000027941 */ /* 0x000fea0003800000 */
.L_x_24320:
        /* <DEDUP_REMOVED lines=40> */
.L_x_24323:
[----:B------:R-:W-:Y:S05]  /*7a90*/  BSYNC B2 ;  /* 0x0000000000027941 */ /* 0x000fea0003800000 */
.L_x_24322:
        /* <DEDUP_REMOVED lines=50> */
.L_x_24325:
[----:B------:R-:W-:Y:S05]  /*7dc0*/  BSYNC B2 ;  /* 0x0000000000027941 */ /* 0x000fea0003800000 */
.L_x_24324:
        /* <DEDUP_REMOVED lines=42> */
.L_x_24327:
[----:B------:R-:W-:Y:S05]  /*8070*/  BSYNC B2 ;  /* 0x0000000000027941 */ /* 0x000fea0003800000 */
.L_x_24326:
        /* <DEDUP_REMOVED lines=38> */
.L_x_24329:
[----:B------:R-:W-:Y:S05]  /*82e0*/  BSYNC B2 ;  /* 0x0000000000027941 */ /* 0x000fea0003800000 */
.L_x_24328:
[----:B------:R-:W-:Y:S01]  /*82f0*/  BSSY B2, `(.L_x_24330) ;  /* 0x0000022000027945 */ /* 0x000fe20003800000 */
[----:B------:R-:W-:-:S03]  /*8300*/  HMUL2 R18, R60, R37 ;  /* 0x000000253c127232 */ /* 0x000fc60000000000 */
[----:B------:R-:W-:Y:S05]  /*8310*/  @P0 BRA `(.L_x_24331) ;  /* 0x00000000007c0947 */ /* 0x000fea0003800000 */
        /* <DEDUP_REMOVED lines=31> */
.L_x_24331:
[----:B------:R-:W-:Y:S05]  /*8510*/  BSYNC B2 ;  /* 0x0000000000027941 */ /* 0x000fea0003800000 */
.L_x_24330:
[----:B------:R-:W-:Y:S01]  /*8520*/  BSSY B2, `(.L_x_24332) ;  /* 0x0000022000027945 */ /* 0x000fe20003800000 */
[----:B------:R-:W-:-:S03]  /*8530*/  HFMA2.MMA R20, R60, R41, -RZ ;  /* 0x000000293c147235 */ /* 0x000fc600001000ff */
[----:B------:R-:W-:Y:S08]  /*8540*/  @P0 BRA `(.L_x_24333) ;  /* 0x00000000007c0947 */ /* 0x000ff00003800000 */
        /* <DEDUP_REMOVED lines=17> */
[----:B------:R-:W-:-:S02]  /*8660*/  PRMT R10, R45, 0x7632, R10 ;  /* 0x000076322d0a7816 */ /* 0x000fc4000000000a */
        /* <DEDUP_REMOVED lines=13> */
.L_x_24333:
[----:B------:R-:W-:Y:S05]  /*8740*/  BSYNC B2 ;  /* 0x0000000000027941 */ /* 0x000fea0003800000 */
.L_x_24332:
        /* <DEDUP_REMOVED lines=9> */
[----:B------:R-:W-:Y:S02]  /*87e0*/  HFMA2.MMA R21, R57, R42, R21 ;  /* 0x0000002a39157235 */ /* 0x000fe40000000015 */
        /* <DEDUP_REMOVED lines=22> */
.L_x_24309:
[----:B------:R-:W-:Y:S05]  /*8950*/  BSYNC B0 ;  /* 0x0000000000007941 */ /* 0x000fea0003800000 */
.L_x_24308:
        /* <DEDUP_REMOVED lines=8> */
.L_x_24307:
[----:B------:R-:W-:Y:S05]  /*89e0*/  BSYNC B1 ;  /* 0x0000000000017941 */ /* 0x000fea0003800000 */
.L_x_24305:
[----:B------:R-:W4:Y:S01]  /*89f0*/  SHFL.BFLY PT, R0, R71, 0x1, 0x1f ;  /* 0x0c201f0047007f89 */ /* 0x000f2200000e0000 */
[----:B------:R-:W2:Y:S01]  /*8a00*/  S2UR UR5, SR_CgaCtaId ;  /* 0x00000000000579c3 */ /* 0x000ea20000008800 */
[----:B------:R-:W-:Y:S01]  /*8a10*/  LEA.HI R22, R67, R67, RZ, 0x1 ;  /* 0x0000004343167211 */ /* 0x000fe200078f08ff */
[----:B------:R-:W-:Y:S01]  /*8a20*/  UMOV UR4, 0x400 ;  /* 0x0000040000047882 */ /* 0x000fe20000000000 */
[----:B------:R-:W2:Y:S01]  /*8a30*/  SHFL.BFLY PT, R5, R72, 0x1, 0x1f ;  /* 0x0c201f0048057f89 */ /* 0x000ea200000e0000 */
[----:B------:R-:W-:Y:S01]  /*8a40*/  UIADD3 UR4, UR4, 0x1a0, URZ ;  /* 0x000001a004047890 */ /* 0x000fe2000fffe03f */
[----:B------:R-:W-:Y:S01]  /*8a50*/  SHF.R.S32.HI R22, RZ, 0x1, R22 ;  /* 0x00000001ff167819 */ /* 0x000fe20000011416 */
[----:B------:R-:W-:Y:S01]  /*8a60*/  BSSY B0, `(.L_x_24335) ;  /* 0x0000032000007945 */ /* 0x000fe20003800000 */
[----:B------:R-:W2:Y:S03]  /*8a70*/  SHFL.BFLY PT, R2, R73, 0x1, 0x1f ;  /* 0x0c201f0049027f89 */ /* 0x000ea600000e0000 */
[----:B------:R-:W-:Y:S01]  /*8a80*/  IMAD R3, R3, 0xc0, R22 ;  /* 0x000000c003037824 */ /* 0x000fe200078e0216 */
[----:B-1----:R-:W1:Y:S04]  /*8a90*/  SHFL.BFLY PT, R7, R74, 0x1, 0x1f ;  /* 0x0c201f004a077f89 */ /* 0x002e6800000e0000 */
[----:B------:R-:W1:Y:S04]  /*8aa0*/  SHFL.BFLY PT, R4, R75, 0x1, 0x1f ;  /* 0x0c201f004b047f89 */ /* 0x000e6800000e0000 */
[----:B0--3--:R-:W0:Y:S01]  /*8ab0*/  SHFL.BFLY PT, R6, R77, 0x1, 0x1f ;  /* 0x0c201f004d067f89 */ /* 0x009e2200000e0000 */
[----:B----4-:R-:W-:-:S03]  /*8ac0*/  FADD.FTZ R20, R0, R71 ;  /* 0x0000004700147221 */ /* 0x010fc60000010000 */
[----:B------:R-:W3:Y:S01]  /*8ad0*/  SHFL.BFLY PT, R9, R76, 0x1, 0x1f ;  /* 0x0c201f004c097f89 */ /* 0x000ee200000e0000 */
[----:B--2---:R-:W-:Y:S01]  /*8ae0*/  ULEA UR4, UR5, UR4, 0x18 ;  /* 0x0000000405047291 */ /* 0x004fe2000f8ec03f */
[----:B------:R-:W-:Y:S02]  /*8af0*/  FADD.FTZ R21, R5, R72 ;  /* 0x0000004805157221 */ /* 0x000fe40000010000 */
[----:B------:R-:W2:Y:S01]  /*8b00*/  SHFL.BFLY PT, R11, R78, 0x1, 0x1f ;  /* 0x0c201f004e0b7f89 */ /* 0x000ea200000e0000 */
[----:B------:R-:W-:-:S03]  /*8b10*/  FADD.FTZ R0, R2, R73 ;  /* 0x0000004902007221 */ /* 0x000fc60000010000 */
[----:B------:R-:W4:Y:S01]  /*8b20*/  SHFL.BFLY PT, R8, R79, 0x1, 0x1f ;  /* 0x0c201f004f087f89 */ /* 0x000f2200000e0000 */
[----:B------:R-:W-:Y:S01]  /*8b30*/  LEA R3, R3, UR4, 0x2 ;  /* 0x0000000403037c11 */ /* 0x000fe2000f8e10ff */
[----:B-1----:R-:W-:Y:S02]  /*8b40*/  FADD.FTZ R27, R7, R74 ;  /* 0x0000004a071b7221 */ /* 0x002fe40000010000 */
[----:B------:R-:W1:Y:S01]  /*8b50*/  SHFL.BFLY PT, R5, R80, 0x1, 0x1f ;  /* 0x0c201f0050057f89 */ /* 0x000e6200000e0000 */
[----:B------:R-:W-:-:S03]  /*8b60*/  FADD.FTZ R75, R4, R75 ;  /* 0x0000004b044b7221 */ /* 0x000fc60000010000 */
[----:B------:R-:W1:Y:S01]  /*8b70*/  SHFL.BFLY PT, R2, R81, 0x1, 0x1f ;  /* 0x0c201f0051027f89 */ /* 0x000e6200000e0000 */
[----:B------:R-:W-:Y:S01]  /*8b80*/  LOP3.LUT R4, R67, 0x1, RZ, 0xc0, !PT ;  /* 0x0000000143047812 */ /* 0x000fe200078ec0ff */
[----:B0-----:R-:W-:Y:S02]  /*8b90*/  FADD.FTZ R77, R6, R77 ;  /* 0x0000004d064d7221 */ /* 0x001fe40000010000 */
[----:B------:R-:W0:Y:S01]  /*8ba0*/  SHFL.BFLY PT, R7, R82, 0x1, 0x1f ;  /* 0x0c201f0052077f89 */ /* 0x000e2200000e0000 */
[----:B------:R-:W-:Y:S01]  /*8bb0*/  ISETP.NE.AND P2, PT, R4, RZ, PT ;  /* 0x000000ff0400720c */ /* 0x000fe20003f45270 */
[C---:B------:R-:W-:Y:S01]  /*8bc0*/  VIADD R6, R66.reuse, 0x1f ;  /* 0x0000001f42067836 */ /* 0x040fe20000000000 */
[C---:B------:R-:W-:Y:S01]  /*8bd0*/  LOP3.LUT R4, R66.reuse, 0xffffffc0, RZ, 0xc0, !PT ;  /* 0xffffffc042047812 */ /* 0x040fe200078ec0ff */
[----:B------:R-:W-:Y:S01]  /*8be0*/  BAR.SYNC.DEFER_BLOCKING 0x0 ;  /* 0x0000000000007b1d */ /* 0x000fe20000010000 */
[----:B---3--:R-:W-:Y:S01]  /*8bf0*/  FADD.FTZ R76, R9, R76 ;  /* 0x0000004c094c7221 */ /* 0x008fe20000010000 */
[----:B------:R-:W-:-:S02]  /*8c00*/  ISETP.GT.OR P0, PT, R66, 0x3f, P2 ;  /* 0x0000003f4200780c */ /* 0x000fc40001704670 */
[----:B------:R-:W-:Y:S01]  /*8c10*/  ISETP.NE.OR P5, PT, R4, 0x40, P2 ;  /* 0x000000400400780c */ /* 0x000fe200017a5670 */
[----:B--2---:R-:W-:Y:S01]  /*8c20*/  FADD.FTZ R78, R11, R78 ;  /* 0x0000004e0b4e7221 */ /* 0x004fe20000010000 */
[----:B------:R-:W-:Y:S02]  /*8c30*/  ISETP.GT.U32.AND P3, PT, R6, 0x3e, PT ;  /* 0x0000003e0600780c */ /* 0x000fe40003f64070 */
[----:B------:R-:W-:Y:S01]  /*8c40*/  LOP3.LUT R6, R66, 0xffffffe0, RZ, 0xc0, !PT ;  /* 0xffffffe042067812 */ /* 0x000fe200078ec0ff */
[----:B----4-:R-:W-:Y:S01]  /*8c50*/  FADD.FTZ R79, R8, R79 ;  /* 0x0000004f084f7221 */ /* 0x010fe20000010000 */
[----:B------:R-:W-:Y:S02]  /*8c60*/  ISETP.GT.OR P1, PT, R66, 0x1f, P2 ;  /* 0x0000001f4200780c */ /* 0x000fe40001724670 */
[----:B------:R-:W-:Y:S01]  /*8c70*/  ISETP.NE.OR P4, PT, R6, 0x20, P2 ;  /* 0x000000200600780c */ /* 0x000fe20001785670 */
[----:B-1----:R-:W-:Y:S01]  /*8c80*/  FADD.FTZ R80, R5, R80 ;  /* 0x0000005005507221 */ /* 0x002fe20000010000 */
[----:B------:R-:W-:Y:S01]  /*8c90*/  FADD.FTZ R81, R2, R81 ;  /* 0x0000005102517221 */ /* 0x000fe20000010000 */
[----:B0-----:R-:W-:-:S02]  /*8ca0*/  FADD.FTZ R82, R7, R82 ;  /* 0x0000005207527221 */ /* 0x001fc40000010000 */
        /* <DEDUP_REMOVED lines=13> */
.L_x_24336:
[----:B------:R-:W-:Y:S05]  /*8d80*/  BSYNC B0 ;  /* 0x0000000000007941 */ /* 0x000fea0003800000 */
.L_x_24335:
        /* <DEDUP_REMOVED lines=27> */
.L_x_24338:
[----:B------:R-:W-:Y:S05]  /*8f40*/  BSYNC B0 ;  /* 0x0000000000007941 */ /* 0x000fea0003800000 */
.L_x_24337:
        /* <DEDUP_REMOVED lines=15> */
.L_x_24340:
[----:B------:R-:W-:Y:S05]  /*9040*/  BSYNC B0 ;  /* 0x0000000000007941 */ /* 0x000fea0003800000 */
.L_x_24339:
        /* <DEDUP_REMOVED lines=27> */
.L_x_24342:
[----:B------:R-:W-:Y:S05]  /*9200*/  BSYNC B0 ;  /* 0x0000000000007941 */ /* 0x000fea0003800000 */
.L_x_24341:
        /* <DEDUP_REMOVED lines=23> */
[----:B------:R-:W-:Y:S01]  /*9380*/  IADD3 R5, P1, R3, UR4, RZ ;  /* 0x0000000403057c10 */ /* 0x000fe2000ff3e0ff */
[C---:B------:R-:W-:Y:S01]  /*9390*/  VIADD R11, R22.reuse, 0x50 ;  /* 0x00000050160b7836 */ /* 0x040fe20000000000 */
[C---:B------:R-:W-:Y:S01]  /*93a0*/  LEA.HI.X.SX32 R10, R22.reuse, UR7, 0x1, P0 ;  /* 0x00000007160a7c11 */ /* 0x040fe200080f0eff */
[----:B------:R-:W-:Y:S01]  /*93b0*/  VIADD R17, R22, 0x80 ;  /* 0x0000008016117836 */ /* 0x000fe20000000000 */
        /* <DEDUP_REMOVED lines=31> */
[----:B------:R-:W-:Y:S01]  /*95b0*/  VIADD R25, R22, 0xb0 ;  /* 0x000000b016197836 */ /* 0x000fe20000000000 */
[----:B------:R-:W-:Y:S02]  /*95c0*/  LEA.HI.X.SX32 R26, R17, UR7, 0x1, P2 ;  /* 0x00000007111a7c11 */ /* 0x000fe400090f0eff */
[----:B------:R-:W-:Y:S02]  /*95d0*/  LEA R18, P0, R19, UR8, 0x1 ;  /* 0x0000000813127c11 */ /* 0x000fe4000f8008ff */
[----:B------:R-:W-:Y:S02]  /*95e0*/  LEA R16, P1, R23, UR8, 0x1 ;  /* 0x0000000817107c11 */ /* 0x000fe4000f8208ff */
[----:B------:R-:W-:-:S02]  /*95f0*/  LEA.HI.X R19, R19, UR9, R26, 0x1, P0 ;  /* 0x0000000913137c11 */ /* 0x000fc400080f0c1a */
[----:B------:R-:W-:Y:S01]  /*9600*/  LEA.HI.X R17, R23, UR9, R24, 0x1, P1 ;  /* 0x0000000917117c11 */ /* 0x000fe200088f0c18 */
[C---:B------:R-:W-:Y:S01]  /*9610*/  VIADD R24, R22.reuse, 0xa0 ;  /* 0x000000a016187836 */ /* 0x040fe20000000000 */
[----:B------:R-:W-:Y:S02]  /*9620*/  F2FP.F16.F32.PACK_AB R26, R21, R20 ;  /* 0x00000014151a723e */ /* 0x000fe400000000ff */
[----:B------:R-:W-:Y:S02]  /*9630*/  IADD3 R23, R22, 0x90, RZ ;  /* 0x0000009016177810 */ /* 0x000fe40007ffe0ff */
[----:B------:R-:W-:Y:S01]  /*9640*/  F2FP.F16.F32.PACK_AB R0, R27, R0 ;  /* 0x000000001b00723e */ /* 0x000fe200000000ff */
[----:B------:R0:W-:Y:S01]  /*9650*/  STG.E.U16 desc[UR10][R2.64], R26 ;  /* 0x0000001a02007986 */ /* 0x0001e2000c10150a */
[----:B------:R-:W-:Y:S02]  /*9660*/  PRMT R27, R26, 0x7632, R27 ;  /* 0x000076321a1b7816 */ /* 0x000fe4000000001b */
[----:B------:R-:W-:-:S02]  /*9670*/  IADD3 R31, P0, R23, UR4, RZ ;  /* 0x00000004171f7c10 */ /* 0x000fc4000ff1e0ff */
[----:B------:R-:W-:Y:S01]  /*9680*/  IADD3 R29, P1, R24, UR4, RZ ;  /* 0x00000004181d7c10 */ /* 0x000fe2000ff3e0ff */
[----:B------:R1:W-:Y:S01]  /*9690*/  STG.E.U16 desc[UR10][R4.64], R27 ;  /* 0x0000001b04007986 */ /* 0x0003e2000c10150a */
[----:B------:R-:W-:Y:S02]  /*96a0*/  F2FP.F16.F32.PACK_AB R75, R76, R75 ;  /* 0x0000004b4c4b723e */ /* 0x000fe400000000ff */
[----:B------:R-:W-:Y:S01]  /*96b0*/  IADD3 R28, P2, R25, UR4, RZ ;  /* 0x00000004191c7c10 */ /* 0x000fe2000ff5e0ff */
[----:B------:R2:W-:Y:S01]  /*96c0*/  STG.E.U16 desc[UR10][R6.64], R0 ;  /* 0x0000000006007986 */ /* 0x0005e2000c10150a */
[----:B------:R-:W-:Y:S02]  /*96d0*/  F2FP.F16.F32.PACK_AB R77, R78, R77 ;  /* 0x0000004d4e4d723e */ /* 0x000fe400000000ff */
[----:B0-----:R-:W-:Y:S02]  /*96e0*/  PRMT R3, R0, 0x7632, R3 ;  /* 0x0000763200037816 */ /* 0x001fe40000000003 */
[----:B------:R-:W-:-:S02]  /*96f0*/  LEA.HI.X.SX32 R32, R23, UR7, 0x1, P0 ;  /* 0x0000000717207c11 */ /* 0x000fc400080f0eff */
[----:B------:R-:W-:Y:S01]  /*9700*/  LEA.HI.X.SX32 R30, R24, UR7, 0x1, P1 ;  /* 0x00000007181e7c11 */ /* 0x000fe200088f0eff */
[----:B------:R0:W-:Y:S01]  /*9710*/  STG.E.U16 desc[UR10][R8.64], R3 ;  /* 0x0000000308007986 */ /* 0x0001e2000c10150a */
[----:B------:R-:W-:Y:S02]  /*9720*/  LEA R20, P0, R31, UR8, 0x1 ;  /* 0x000000081f147c11 */ /* 0x000fe4000f8008ff */
[----:B-1----:R-:W-:Y:S01]  /*9730*/  PRMT R5, R75, 0x7632, R5 ;  /* 0x000076324b057816 */ /* 0x002fe20000000005 */
[----:B------:R-:W-:Y:S01]  /*9740*/  STG.E.U16 desc[UR10][R10.64], R75 ;  /* 0x0000004b0a007986 */ /* 0x000fe2000c10150a */
[----:B------:R-:W-:Y:S02]  /*9750*/  F2FP.F16.F32.PACK_AB R79, R80, R79 ;  /* 0x0000004f504f723e */ /* 0x000fe400000000ff */
[----:B------:R-:W-:Y:S01]  /*9760*/  LEA R22, P1, R29, UR8, 0x1 ;  /* 0x000000081d167c11 */ /* 0x000fe2000f8208ff */
[----:B------:R-:W-:Y:S01]  /*9770*/  STG.E.U16 desc[UR10][R12.64], R5 ;  /* 0x000000050c007986 */ /* 0x000fe2000c10150a */
[----:B------:R-:W-:-:S02]  /*9780*/  LEA.HI.X.SX32 R25, R25, UR7, 0x1, P2 ;  /* 0x0000000719197c11 */ /* 0x000fc400090f0eff */
[----:B------:R-:W-:Y:S01]  /*9790*/  LEA R24, P2, R28, UR8, 0x1 ;  /* 0x000000081c187c11 */ /* 0x000fe2000f8408ff */
[----:B------:R-:W-:Y:S01]  /*97a0*/  STG.E.U16 desc[UR10][R14.64], R77 ;  /* 0x0000004d0e007986 */ /* 0x000fe2000c10150a */
[----:B------:R-:W-:Y:S02]  /*97b0*/  PRMT R2, R77, 0x7632, R2 ;  /* 0x000076324d027816 */ /* 0x000fe40000000002 */
[----:B------:R-:W-:Y:S02]  /*97c0*/  F2FP.F16.F32.PACK_AB R81, R82, R81 ;  /* 0x000000515251723e */ /* 0x000fe400000000ff */
        /* <DEDUP_REMOVED lines=11> */
.L_x_24279:
[----:B------:R-:W-:Y:S01]  /*9880*/  BSSY B2, `(.L_x_24343) ;  /* 0x0000007000027945 */ /* 0x000fe20003800000 */
[----:B------:R-:W-:Y:S02]  /*9890*/  IMAD.MOV.U32 R35, RZ, RZ, 0x1 ;  /* 0x00000001ff237424 */ /* 0x000fe400078e00ff */
[----:B------:R-:W-:Y:S02]  /*98a0*/  IMAD.MOV.U32 R36, RZ, RZ, 0x1f ;  /* 0x0000001fff247424 */ /* 0x000fe400078e00ff */
[----:B------:R-:W-:-:S07]  /*98b0*/  IMAD.MOV.U32 R33, RZ, RZ, -0x1 ;  /* 0xffffffffff217424 */ /* 0x000fce00078e00ff */
[----:B------:R-:W-:Y:S05]  /*98c0*/  WARPSYNC.COLLECTIVE R33, `(.L_x_24344) ;  /* 0x0000000021087348 */ /* 0x000fea0003c00000 */
[----:B------:R0:W1:Y:S02]  /*98d0*/  SHFL.BFLY P1, R34, R32, R35, R36 ;  /* 0x0c00002320227389 */ /* 0x0000640000020024 */
[----:B01----:R-:W-:Y:S01]  /*98e0*/  ENDCOLLECTIVE ;  /* 0x000000000000791b */ /* 0x003fe20003800000 */
.L_x_24344:
[----:B------:R-:W-:Y:S05]  /*98f0*/  BSYNC B2 ;  /* 0x0000000000027941 */ /* 0x000fea0003800000 */
.L_x_24343:
[----:B------:R-:W-:Y:S01]  /*9900*/  MOV R33, R34 ;  /* 0x0000002200217202 */ /* 0x000fe20000000f00 */
[----:B------:R-:W-:Y:S06]  /*9910*/  BRA `(.L_x_24345) ;  /* 0xffffffa4000c7947 */ /* 0x000fec000383ffff */
.L_x_24282:
        /* <DEDUP_REMOVED lines=8> */
.L_x_24347:
[----:B------:R-:W-:Y:S05]  /*99a0*/  BSYNC B0 ;  /* 0x0000000000007941 */ /* 0x000fea0003800000 */
.L_x_24346:
        /* <DEDUP_REMOVED lines=9> */
.L_x_24348:
[----:B------:R-:W-:Y:S01]  /*9a40*/  HFMA2.MMA R35, -RZ, RZ, 0, 2.384185791015625e-07 ;  /* 0x00000004ff237435 */ /* 0x000fe200000001ff */
[----:B------:R-:W-:-:S05]  /*9a50*/  IMAD.MOV.U32 R6, RZ, RZ, R34 ;  /* 0x000000ffff067224 */ /* 0x000fca00078e0022 */
[----:B------:R-:W-:-:S05]  /*9a60*/  FMNMX.FTZ R6, R7, R6, !PT ;  /* 0x0000000607067209 */ /* 0x000fca0007810000 */
[----:B------:R-:W-:-:S07]  /*9a70*/  IMAD.MOV.U32 R32, RZ, RZ, R6 ;  /* 0x000000ffff207224 */ /* 0x000fce00078e0006 */
[----:B------:R-:W-:Y:S05]  /*9a80*/  WARPSYNC.COLLECTIVE R33, `(.L_x_24349) ;  /* 0x0000000021087348 */ /* 0x000fea0003c00000 */
[----:B------:R0:W1:Y:S02]  /*9a90*/  SHFL.BFLY P1, R34, R32, R35, R36 ;  /* 0x0c00002320227389 */ /* 0x0000640000020024 */
[----:B01----:R-:W-:Y:S01]  /*9aa0*/  ENDCOLLECTIVE ;  /* 0x000000000000791b */ /* 0x003fe20003800000 */
.L_x_24349:
[----:B------:R-:W-:Y:S02]  /*9ab0*/  IMAD.MOV.U32 R35, RZ, RZ, 0x2 ;  /* 0x00000002ff237424 */ /* 0x000fe400078e00ff */
[----:B------:R-:W-:-:S05]  /*9ac0*/  IMAD.MOV.U32 R9, RZ, RZ, R34 ;  /* 0x000000ffff097224 */ /* 0x000fca00078e0022 */
[----:B------:R-:W-:-:S05]  /*9ad0*/  FMNMX.FTZ R9, R6, R9, !PT ;  /* 0x0000000906097209 */ /* 0x000fca0007810000 */
[----:B------:R-:W-:-:S07]  /*9ae0*/  IMAD.MOV.U32 R32, RZ, RZ, R9 ;  /* 0x000000ffff207224 */ /* 0x000fce00078e0009 */
[----:B------:R-:W-:Y:S05]  /*9af0*/  WARPSYNC.COLLECTIVE R33, `(.L_x_24350) ;  /* 0x0000000021087348 */ /* 0x000fea0003c00000 */
[----:B------:R0:W1:Y:S02]  /*9b00*/  SHFL.BFLY P1, R34, R32, R35, R36 ;  /* 0x0c00002320227389 */ /* 0x0000640000020024 */
[----:B01----:R-:W-:Y:S01]  /*9b10*/  ENDCOLLECTIVE ;  /* 0x000000000000791b */ /* 0x003fe20003800000 */
.L_x_24350:
[----:B------:R-:W-:Y:S01]  /*9b20*/  IMAD.MOV.U32 R8, RZ, RZ, R34 ;  /* 0x000000ffff087224 */ /* 0x000fe200078e0022 */
[----:B------:R-:W-:Y:S06]  /*9b30*/  BRA `(.L_x_24351) ;  /* 0xffffffa4003c7947 */ /* 0x000fec000383ffff */
.L_x_24352:
        /* <DEDUP_REMOVED lines=12> */
.L_x_29984:


//--------------------- .text._ZN4vllm25paged_attention_v2_kernelIttLi128ELi16ELi128ELNS_18Fp8KVCacheDataTypeE0ELb1ELi512EEEvPfS2_PT_PKS3_PKT0_S9_ifPKiSB_iPKfiiiSD_SD_iiiii --------------------------
	.section	.text._ZN4vllm25paged_attention_v2_kernelIttLi128ELi16ELi128ELNS_18Fp8KVCacheDataTypeE0ELb1ELi512EEEvPfS2_PT_PKS3_PKT0_S9_ifPKiSB_iPKfiiiSD_SD_iiiii,"ax",@progbits
	.align	128
        .global         _ZN4vllm25paged_attention_v2_kernelIttLi128ELi16ELi128ELNS_18Fp8KVCacheDataTypeE0ELb1ELi512EEEvPfS2_PT_PKS3_PKT0_S9_ifPKiSB_iPKfiiiSD_SD_iiiii
        .type           _ZN4vllm25paged_attention_v2_kernelIttLi128ELi16ELi128ELNS_18Fp8KVCacheDataTypeE0ELb1ELi512EEEvPfS2_PT_PKS3_PKT0_S9_ifPKiSB_iPKfiiiSD_SD_iiiii,@function
        .size           _ZN4vllm25paged_attention_v2_kernelIttLi128ELi16ELi128ELNS_18Fp8KVCacheDataTypeE0ELb1ELi512EEEvPfS2_PT_PKS3_PKT0_S9_ifPKiSB_iPKfiiiSD_SD_iiiii,(.L_x_29985 - _ZN4vllm25paged_attention_v2_kernelIttLi128ELi16ELi128ELNS_18Fp8KVCacheDataTypeE0ELb1ELi512EEEvPfS2_PT_PKS3_PKT0_S9_ifPKiSB_iPKfiiiSD_SD_iiiii)
        .other          _ZN4vllm25paged_attention_v2_kernelIttLi128ELi16ELi128ELNS_18Fp8KVCacheDataTypeE0ELb1ELi512EEEvPfS2_PT_PKS3_PKT0_S9_ifPKiSB_iPKfiiiSD_SD_iiiii,@"STO_CUDA_ENTRY STV_DEFAULT"
_ZN4vllm25paged_attention_v2_kernelIttLi128ELi16ELi128ELNS_18Fp8KVCacheDataTypeE0ELb1ELi512EEEvPfS2_PT_PKS3_PKT0_S9_ifPKiSB_iPKfiiiSD_SD_iiiii:
.text._ZN4vllm25paged_attention_v2_kernelIttLi128ELi16ELi128ELNS_18Fp8KVCacheDataTypeE0ELb1ELi512EEEvPfS2_PT_PKS3_PKT0_S9_ifPKiSB_iPKfiiiSD_SD_iiiii:
        /* <DEDUP_REMOVED lines=67> */
[----:B------:R-:W-:Y:S02]  /*0430*/  @!P1 IADD3 R7, R7, 0x1, RZ ;  /* 0x0000000107079810 */ /* 0x000fe40007ffe0ff */
[----:B------:R-:W-:Y:S02]  /*0440*/  VIMNMX R86, R6, R5, PT ;  /* 0x0000000506567248 */ /* 0x000fe40003fe0100 */
[----:B------:R-:W-:Y:S02]  /*0450*/  ISETP.GE.U32.AND P0, PT, R8, R11, PT ;  /* 0x0000000b0800720c */ /* 0x000fe40003f06070 */
[----:B------:R-:W-:Y:S01]  /*0460*/  LOP3.LUT R8, R2, R13, RZ, 0x3c, !PT ;  /* 0x0000000d02087212 */ /* 0x000fe200078e3cff */
[----:B------:R-:W-:Y:S01]  /*0470*/  IMAD R5, R81, -0x20, R86 ;  /* 0xffffffe051057824 */ /* 0x000fe200078e0256 */
[----:B------:R-:W-:Y:S02]  /*0480*/  ISETP.NE.AND P1, PT, R13, RZ, PT ;  /* 0x000000ff0d00720c */ /* 0x000fe40003f25270 */
[----:B------:R-:W-:Y:S01]  /*0490*/  ISETP.GE.AND P2, PT, R8, RZ, PT ;  /* 0x000000ff0800720c */ /* 0x000fe20003f46270 */
[----:B------:R-:W-:Y:S01]  /*04a0*/  IMAD R6, R5, 0x10, R36 ;  /* 0x0000001005067824 */ /* 0x000fe200078e0224 */
[----:B0-----:R-:W-:-:S02]  /*04b0*/  LEA.HI R14, R9, R9, RZ, 0x1 ;  /* 0x00000009090e7211 */ /* 0x001fc400078f08ff */
        /* <DEDUP_REMOVED lines=21> */
[----:B------:R-:W-:Y:S02]  /*0610*/  LOP3.LUT P0, R8, R6, 0x3, RZ, 0xc0, !PT ;  /* 0x0000000306087812 */ /* 0x000fe4000780c0ff */
[----:B------:R-:W-:Y:S02]  /*0620*/  SHF.L.U32 R6, R2, 0x7, RZ ;  /* 0x0000000702067819 */ /* 0x000fe400000006ff */
[----:B------:R-:W-:Y:S02]  /*0630*/  SHF.R.S32.HI R15, RZ, 0x1f, R5 ;  /* 0x0000001fff0f7819 */ /* 0x000fe40000011405 */
[----:B------:R-:W-:-:S07]  /*0640*/  SHF.R.S32.HI R16, RZ, 0x1f, R6 ;  /* 0x0000001fff107819 */ /* 0x000fce0000011406 */
        /* <DEDUP_REMOVED lines=10> */
[----:B------:R-:W-:Y:S02]  /*06f0*/  LEA.HI.X R18, R18, UR7, R11, 0x1, P3 ;  /* 0x0000000712127c11 */ /* 0x000fe400098f0c0b */
[----:B------:R-:W-:Y:S01]  /*0700*/  MOV R11, R14 ;  /* 0x0000000e000b7202 */ /* 0x000fe20000000f00 */
[----:B0-----:R-:W-:-:S06]  /*0710*/  ULEA UR4, UR5, UR4, 0x18 ;  /* 0x0000000405047291 */ /* 0x001fcc000f8ec03f */
[----:B------:R-:W-:-:S05]  /*0720*/  LEA R9, R83, UR4, 0x7 ;  /* 0x0000000453097c11 */ /* 0x000fca000f8e38ff */
[----:B------:R-:W-:Y:S02]  /*0730*/  IMAD.IADD R12, R9, 0x1, R10 ;  /* 0x00000001090c7824 */ /* 0x000fe400078e020a */
[----:B------:R-:W-:-:S07]  /*0740*/  IMAD.MOV.U32 R10, RZ, RZ, R8 ;  /* 0x000000ffff0a7224 */ /* 0x000fce00078e0008 */
.L_x_24357:
        /* <DEDUP_REMOVED lines=11> */
.L_x_24356:
[----:B------:R-:W-:Y:S05]  /*0800*/  BSYNC B1 ;  /* 0x0000000000017941 */ /* 0x000fea0003800000 */
.L_x_24355:
        /* <DEDUP_REMOVED lines=14> */
.L_x_24358:
        /* <DEDUP_REMOVED lines=17> */
.L_x_24354:
[----:B------:R-:W-:Y:S05]  /*0a00*/  BSYNC B0 ;  /* 0x0000000000007941 */ /* 0x000fea0003800000 */
.L_x_24353:
        /* <DEDUP_REMOVED lines=41> */
[----:B------:R-:W-:Y:S02]  /*0ca0*/  ISETP.GE.AND P0, PT, R81, R86, PT ;  /* 0x000000565100720c */ /* 0x000fe40003f06270 */
[----:B------:R-:W-:Y:S01]  /*0cb0*/  IADD3 R3, R3, 0x1, RZ ;  /* 0x0000000103037810 */ /* 0x000fe20007ffe0ff */
[----:B------:R-:W-:-:S04]  /*0cc0*/  IMAD.MOV.U32 R4, RZ, RZ, R9 ;  /* 0x000000ffff047224 */ /* 0x000fc800078e0009 */
[----:B------:R-:W-:Y:S01]  /*0cd0*/  @!P2 IMAD.MOV R4, RZ, RZ, -R4 ;  /* 0x000000ffff04a224 */ /* 0x000fe200078e0a04 */
[----:B------:R-:W-:-:S05]  /*0ce0*/  @!P1 LOP3.LUT R4, RZ, R15, RZ, 0x33, !PT ;  /* 0x0000000fff049212 */ /* 0x000fca00078e33ff */
[----:B------:R-:W-:Y:S05]  /*0cf0*/  @P0 BRA `(.L_x_24360) ;  /* 0x0000002000ec0947 */ /* 0x000fea0003800000 */
[----:B------:R-:W-:Y:S01]  /*0d00*/  SHF.R.S32.HI R9, RZ, 0x1f, R14 ;  /* 0x0000001fff097819 */ /* 0x000fe2000001140e */
[C---:B------:R-:W-:Y:S01]  /*0d10*/  VIADD R17, R83.reuse, 0x2 ;  /* 0x0000000253117836 */ /* 0x040fe20000000000 */
[----:B------:R-:W-:Y:S01]  /*0d20*/  SHF.R.S32.HI R11, RZ, 0x1f, R81 ;  /* 0x0000001fff0b7819 */ /* 0x000fe20000011451 */
[----:B------:R-:W-:Y:S01]  /*0d30*/  IMAD.SHL.U32 R79, R83, 0x4, RZ ;  /* 0x00000004534f7824 */ /* 0x000fe200078e00ff */
[----:B------:R-:W-:Y:S01]  /*0d40*/  LEA.HI R9, R9, R14, RZ, 0x4 ;  /* 0x0000000e09097211 */ /* 0x000fe200078f20ff */
[----:B------:R-:W-:Y:S01]  /*0d50*/  IMAD.SHL.U32 R78, R17, 0x4, RZ ;  /* 0x00000004114e7824 */ /* 0x000fe200078e00ff */
[----:B------:R-:W-:Y:S01]  /*0d60*/  IADD3 R8, P0, R0, R81, RZ ;  /* 0x0000005100087210 */ /* 0x000fe20007f1e0ff */
[----:B------:R-:W-:Y:S01]  /*0d70*/  VIADD R16, R83, 0x8 ;  /* 0x0000000853107836 */ /* 0x000fe20000000000 */
[----:B------:R-:W-:Y:S01]  /*0d80*/  LOP3.LUT R9, R9, 0xfffffff0, RZ, 0xc0, !PT ;  /* 0xfffffff009097812 */ /* 0x000fe200078ec0ff */
[----:B------:R-:W-:Y:S01]  /*0d90*/  ULDC.64 UR4, c[0x0][0x248] ;  /* 0x0000920000047ab9 */ /* 0x000fe20000000a00 */
[----:B------:R-:W-:Y:S01]  /*0da0*/  SHF.R.S32.HI R6, RZ, 0x1f, R79 ;  /* 0x0000001fff067819 */ /* 0x000fe2000001144f */
[----:B------:R-:W-:Y:S01]  /*0db0*/  IMAD.SHL.U32 R72, R16, 0x4, RZ ;  /* 0x0000000410487824 */ /* 0x000fe200078e00ff */
[----:B------:R-:W-:Y:S01]  /*0dc0*/  LEA.HI.X.SX32 R11, R0, R11, 0x1, P0 ;  /* 0x0000000b000b7211 */ /* 0x000fe200000f0eff */
[----:B------:R-:W-:Y:S01]  /*0dd0*/  IMAD.IADD R14, R14, 0x1, -R9 ;  /* 0x000000010e0e7824 */ /* 0x000fe200078e0a09 */
[----:B------:R-:W-:Y:S01]  /*0de0*/  SHF.R.S32.HI R9, RZ, 0x1f, R78 ;  /* 0x0000001fff097819 */ /* 0x000fe2000001144e */
[C---:B------:R-:W-:Y:S01]  /*0df0*/  VIADD R15, R83.reuse, 0x4 ;  /* 0x00000004530f7836 */ /* 0x040fe20000000000 */
[----:B------:R-:W-:Y:S01]  /*0e00*/  LEA R2, P0, R8, UR4, 0x2 ;  /* 0x0000000408027c11 */ /* 0x000fe2000f8010ff */
[----:B------:R-:W-:Y:S01]  /*0e10*/  VIADD R20, R83, 0x10 ;  /* 0x0000001053147836 */ /* 0x000fe20000000000 */
[----:B------:R-:W-:Y:S01]  /*0e20*/  LEA.HI R6, R6, R79, RZ, 0x3 ;  /* 0x0000004f06067211 */ /* 0x000fe200078f18ff */
[----:B------:R-:W-:Y:S01]  /*0e30*/  IMAD.SHL.U32 R76, R15, 0x4, RZ ;  /* 0x000000040f4c7824 */ /* 0x000fe200078e00ff */
[----:B------:R-:W-:Y:S01]  /*0e40*/  LEA.HI R9, R9, R78, RZ, 0x3 ;  /* 0x0000004e09097211 */ /* 0x000fe200078f18ff */
[C---:B------:R-:W-:Y:S01]  /*0e50*/  VIADD R18, R83.reuse, 0xe ;  /* 0x0000000e53127836 */ /* 0x040fe20000000000 */
[----:B------:R-:W-:Y:S01]  /*0e60*/  SHF.R.S32.HI R21, RZ, 0x1f, R72 ;  /* 0x0000001fff157819 */ /* 0x000fe20000011448 */
[----:B------:R-:W-:Y:S01]  /*0e70*/  IMAD.SHL.U32 R64, R20, 0x4, RZ ;  /* 0x0000000414407824 */ /* 0x000fe200078e00ff */
[----:B------:R-:W-:Y:S01]  /*0e80*/  LEA.HI.X R0, R8, UR5, R11, 0x2, P0 ;  /* 0x0000000508007c11 */ /* 0x000fe200080f140b */
[----:B------:R-:W-:Y:S01]  /*0e90*/  IMAD.SHL.U32 R66, R18, 0x4, RZ ;  /* 0x0000000412427824 */ /* 0x000fe200078e00ff */
[----:B------:R-:W-:Y:S01]  /*0ea0*/  LOP3.LUT R8, R6, 0xfffffff8, RZ, 0xc0, !PT ;  /* 0xfffffff806087812 */ /* 0x000fe200078ec0ff */
[----:B------:R-:W-:Y:S01]  /*0eb0*/  VIADD R6, R83, 0x6 ;  /* 0x0000000653067836 */ /* 0x000fe20000000000 */
[----:B------:R-:W-:Y:S01]  /*0ec0*/  LOP3.LUT R9, R9, 0xfffffff8, RZ, 0xc0, !PT ;  /* 0xfffffff809097812 */ /* 0x000fe200078ec0ff */
[----:B------:R-:W-:Y:S01]  /*0ed0*/  VIADD R24, R83, 0x18 ;  /* 0x0000001853187836 */ /* 0x000fe20000000000 */
[----:B------:R-:W-:Y:S01]  /*0ee0*/  LEA.HI R21, R21, R72, RZ, 0x3 ;  /* 0x0000004815157211 */ /* 0x000fe200078f18ff */
[----:B------:R-:W-:Y:S01]  /*0ef0*/  IMAD.SHL.U32 R74, R6, 0x4, RZ ;  /* 0x00000004064a7824 */ /* 0x000fe200078e00ff */
[----:B------:R-:W-:Y:S01]  /*0f00*/  IADD3 R78, R78, -R9, RZ ;  /* 0x800000094e4e7210 */ /* 0x000fe20007ffe0ff */
[----:B------:R-:W-:Y:S01]  /*0f10*/  IMAD.SHL.U32 R10, R24, 0x4, RZ ;  /* 0x00000004180a7824 */ /* 0x000fe200078e00ff */
[----:B------:R-:W-:Y:S01]  /*0f20*/  LOP3.LUT R9, R21, 0xfffffff8, RZ, 0xc0, !PT ;  /* 0xfffffff815097812 */ /* 0x000fe200078ec0ff */
[C---:B------:R-:W-:Y:S01]  /*0f30*/  VIADD R21, R83.reuse, 0xa ;  /* 0x0000000a53157836 */ /* 0x040fe20000000000 */
[----:B------:R-:W-:Y:S01]  /*0f40*/  SHF.R.S32.HI R19, RZ, 0x1f, R74 ;  /* 0x0000001fff137819 */ /* 0x000fe2000001144a */
[----:B------:R-:W-:Y:S01]  /*0f50*/  VIADD R22, R83, 0x16 ;  /* 0x0000001653167836 */ /* 0x000fe20000000000 */
[----:B------:R-:W-:Y:S01]  /*0f60*/  IADD3 R72, R72, -R9, RZ ;  /* 0x8000000948487210 */ /* 0x000fe20007ffe0ff */
[----:B------:R-:W-:Y:S01]  /*0f70*/  IMAD.SHL.U32 R70, R21, 0x4, RZ ;  /* 0x0000000415467824 */ /* 0x000fe200078e00ff */
[----:B------:R-:W-:Y:S01]  /*0f80*/  LEA.HI R19, R19, R74, RZ, 0x3 ;  /* 0x0000004a13137211 */ /* 0x000fe200078f18ff */
[C---:B------:R-:W-:Y:S01]  /*0f90*/  VIADD R28, R83.reuse, 0x1a ;  /* 0x0000001a531c7836 */ /* 0x040fe20000000000 */
[----:B------:R-:W-:Y:S01]  /*0fa0*/  SHF.R.S32.HI R11, RZ, 0x1f, R76 ;  /* 0x0000001fff0b7819 */ /* 0x000fe2000001144c */
[----:B------:R-:W-:Y:S01]  /*0fb0*/  VIADD R30, R83, 0x1e ;  /* 0x0000001e531e7836 */ /* 0x000fe20000000000 */
[----:B------:R-:W-:Y:S01]  /*0fc0*/  SHF.R.S32.HI R9, RZ, 0x1f, R70 ;  /* 0x0000001fff097819 */ /* 0x000fe20000011446 */
[----:B------:R-:W0:Y:S01]  /*0fd0*/  S2UR UR5, SR_CgaCtaId ;  /* 0x00000000000579c3 */ /* 0x000e220000008800 */
[----:B------:R-:W-:Y:S01]  /*0fe0*/  LOP3.LUT R19, R19, 0xfffffff8, RZ, 0xc0, !PT ;  /* 0xfffffff813137812 */ /* 0x000fe200078ec0ff */
[----:B------:R-:W-:Y:S01]  /*0ff0*/  IMAD.SHL.U32 R31, R30, 0x4, RZ ;  /* 0x000000041e1f7824 */ /* 0x000fe200078e00ff */
[----:B------:R-:W-:Y:S01]  /*1000*/  LEA.HI R9, R9, R70, RZ, 0x3 ;  /* 0x0000004609097211 */ /* 0x000fe200078f18ff */
[----:B------:R-:W-:Y:S01]  /*1010*/  ULDC UR4, c[0x0][0x270] ;  /* 0x00009c0000047ab9 */ /* 0x000fe20000000800 */
[----:B------:R-:W-:Y:S01]  /*1020*/  SHF.R.S32.HI R25, RZ, 0x1f, R64 ;  /* 0x0000001fff197819 */ /* 0x000fe20000011440 */
[----:B------:R-:W-:Y:S01]  /*1030*/  IMAD.IADD R74, R74, 0x1, -R19 ;  /* 0x000000014a4a7824 */ /* 0x000fe200078e0a13 */
[----:B------:R-:W-:Y:S01]  /*1040*/  LEA.HI R11, R11, R76, RZ, 0x3 ;  /* 0x0000004c0b0b7211 */ /* 0x000fe200078f18ff */
[----:B------:R-:W-:Y:S01]  /*1050*/  VIADD R19, R83, 0xc ;  /* 0x0000000c53137836 */ /* 0x000fe20000000000 */
[----:B------:R-:W-:Y:S01]  /*1060*/  LOP3.LUT R9, R9, 0xfffffff8, RZ, 0xc0, !PT ;  /* 0xfffffff809097812 */ /* 0x000fe200078ec0ff */
[----:B------:R-:W-:Y:S01]  /*1070*/  IMAD R26, R7, UR4, RZ ;  /* 0x00000004071a7c24 */ /* 0x000fe2000f8e02ff */
[----:B------:R-:W-:Y:S01]  /*1080*/  SHF.R.S32.HI R23, RZ, 0x1f, R66 ;  /* 0x0000001fff177819 */ /* 0x000fe20000011442 */
[----:B------:R-:W-:Y:S01]  /*1090*/  IMAD.SHL.U32 R68, R19, 0x4, RZ ;  /* 0x0000000413447824 */ /* 0x000fe200078e00ff */
[----:B------:R-:W-:Y:S01]  /*10a0*/  LEA.HI R25, R25, R64, RZ, 0x3 ;  /* 0x0000004019197211 */ /* 0x000fe200078f18ff */
[----:B------:R-:W-:Y:S01]  /*10b0*/  IMAD.SHL.U32 R91, R14, 0x8, RZ ;  /* 0x000000080e5b7824 */ /* 0x000fe200078e00ff */
[----:B------:R-:W-:Y:S01]  /*10c0*/  LOP3.LUT R11, R11, 0xfffffff8, RZ, 0xc0, !PT ;  /* 0xfffffff80b0b7812 */ /* 0x000fe200078ec0ff */
[----:B------:R-:W-:Y:S01]  /*10d0*/  UMOV UR4, 0x400 ;  /* 0x0000040000047882 */ /* 0x000fe20000000000 */
[----:B------:R-:W-:Y:S01]  /*10e0*/  IADD3 R70, R70, -R9, RZ ;  /* 0x8000000946467210 */ /* 0x000fe20007ffe0ff */
[----:B------:R-:W-:Y:S01]  /*10f0*/  UIADD3 UR4, UR4, 0x120, URZ ;  /* 0x0000012004047890 */ /* 0x000fe2000fffe03f */
[----:B------:R-:W-:Y:S01]  /*1100*/  LEA.HI R23, R23, R66, RZ, 0x3 ;  /* 0x0000004217177211 */ /* 0x000fe200078f18ff */
[----:B------:R-:W-:Y:S01]  /*1110*/  IMAD.IADD R76, R76, 0x1, -R11 ;  /* 0x000000014c4c7824 */ /* 0x000fe200078e0a0b */
[----:B------:R-:W-:Y:S01]  /*1120*/  LOP3.LUT R9, R25, 0xfffffff8, RZ, 0xc0, !PT ;  /* 0xfffffff819097812 */ /* 0x000fe200078ec0ff */
[----:B------:R-:W-:Y:S01]  /*1130*/  VIADD R25, R83, 0x12 ;  /* 0x0000001253197836 */ /* 0x000fe20000000000 */
[----:B------:R-:W-:Y:S01]  /*1140*/  LOP3.LUT R23, R23, 0xfffffff8, RZ, 0xc0, !PT ;  /* 0xfffffff817177812 */ /* 0x000fe200078ec0ff */
[----:B------:R-:W-:Y:S01]  /*1150*/  IMAD R37, R13, 0x10, R14 ;  /* 0x000000100d257824 */ /* 0x000fe200078e020e */
[----:B------:R-:W-:Y:S01]  /*1160*/  SHF.R.S32.HI R11, RZ, 0x1f, R68 ;  /* 0x0000001fff0b7819 */ /* 0x000fe20000011444 */
[----:B------:R-:W-:Y:S01]  /*1170*/  IMAD.SHL.U32 R62, R25, 0x4, RZ ;  /* 0x00000004193e7824 */ /* 0x000fe200078e00ff */
[----:B------:R-:W-:Y:S01]  /*1180*/  IADD3 R64, R64, -R9, RZ ;  /* 0x8000000940407210 */ /* 0x000fe20007ffe0ff */
[----:B------:R-:W-:Y:S01]  /*1190*/  IMAD.IADD R66, R66, 0x1, -R23 ;  /* 0x0000000142427824 */ /* 0x000fe200078e0a17 */
[----:B------:R-:W-:Y:S01]  /*11a0*/  LEA.HI R11, R11, R68, RZ, 0x3 ;  /* 0x000000440b0b7211 */ /* 0x000fe200078f18ff */
[----:B------:R-:W-:Y:S01]  /*11b0*/  VIADD R23, R83, 0x14 ;  /* 0x0000001453177836 */ /* 0x000fe20000000000 */
[----:B------:R-:W-:Y:S01]  /*11c0*/  SHF.R.S32.HI R9, RZ, 0x1f, R62 ;  /* 0x0000001fff097819 */ /* 0x000fe2000001143e */
[----:B------:R-:W-:Y:S01]  /*11d0*/  IMAD R13, R13, 0x10, R36 ;  /* 0x000000100d0d7824 */ /* 0x000fe200078e0224 */
[----:B------:R-:W-:Y:S01]  /*11e0*/  LOP3.LUT R11, R11, 0xfffffff8, RZ, 0xc0, !PT ;  /* 0xfffffff80b0b7812 */ /* 0x000fe200078ec0ff */
[----:B------:R-:W-:Y:S01]  /*11f0*/  IMAD.SHL.U32 R60, R23, 0x4, RZ ;  /* 0x00000004173c7824 */ /* 0x000fe200078e00ff */
[----:B------:R-:W-:Y:S01]  /*1200*/  LEA.HI R9, R9, R62, RZ, 0x3 ;  /* 0x0000003e09097211 */ /* 0x000fe200078f18ff */
[----:B0-----:R-:W-:Y:S01]  /*1210*/  ULEA UR4, UR5, UR4, 0x18 ;  /* 0x0000000405047291 */ /* 0x001fe2000f8ec03f */
[----:B------:R-:W-:Y:S01]  /*1220*/  IADD3 R79, R79, -R8, RZ ;  /* 0x800000084f4f7210 */ /* 0x000fe20007ffe0ff */
[----:B------:R-:W-:Y:S01]  /*1230*/  IMAD.SHL.U32 R8, R22, 0x4, RZ ;  /* 0x0000000416087824 */ /* 0x000fe200078e00ff */
[----:B------:R-:W-:Y:S01]  /*1240*/  SHF.R.S32.HI R29, RZ, 0x1f, R10 ;  /* 0x0000001fff1d7819 */ /* 0x000fe2000001140a */
[----:B------:R-:W-:Y:S01]  /*1250*/  IMAD.IADD R68, R68, 0x1, -R11 ;  /* 0x0000000144447824 */ /* 0x000fe200078e0a0b */
[----:B------:R-:W-:Y:S01]  /*1260*/  LOP3.LUT R9, R9, 0xfffffff8, RZ, 0xc0, !PT ;  /* 0xfffffff809097812 */ /* 0x000fe200078ec0ff */
[----:B------:R-:W-:Y:S01]  /*1270*/  IMAD.IADD R36, R36, 0x1, R37 ;  /* 0x0000000124247824 */ /* 0x000fe200078e0225 */
[----:B------:R-:W-:Y:S01]  /*1280*/  SHF.R.S32.HI R11, RZ, 0x1f, R60 ;  /* 0x0000001fff0b7819 */ /* 0x000fe2000001143c */
[----:B------:R-:W-:Y:S01]  /*1290*/  ULDC UR6, c[0x0][0x28c] ;  /* 0x0000a30000067ab9 */ /* 0x000fe20000000800 */
[----:B------:R-:W-:Y:S01]  /*12a0*/  LEA.HI R29, R29, R10, RZ, 0x3 ;  /* 0x0000000a1d1d7211 */ /* 0x000fe200078f18ff */
[----:B------:R-:W-:Y:S01]  /*12b0*/  IMAD.MOV.U32 R80, RZ, RZ, -0x800001 ;  /* 0xff7fffffff507424 */ /* 0x000fe200078e00ff */
[----:B------:R-:W-:-:S02]  /*12c0*/  SHF.R.S32.HI R27, RZ, 0x1f, R8 ;  /* 0x0000001fff1b7819 */ /* 0x000fc40000011408 */
[----:B------:R-:W-:Y:S02]  /*12d0*/  IADD3 R62, R62, -R9, RZ ;  /* 0x800000093e3e7210 */ /* 0x000fe40007ffe0ff */
[----:B------:R-:W-:Y:S02]  /*12e0*/  LEA.HI R11, R11, R60, RZ, 0x3 ;  /* 0x0000003c0b0b7211 */ /* 0x000fe400078f18ff */
[----:B------:R-:W-:Y:S01]  /*12f0*/  LOP3.LUT R9, R29, 0xfffffff8, RZ, 0xc0, !PT ;  /* 0xfffffff81d097812 */ /* 0x000fe200078ec0ff */
[----:B------:R-:W-:Y:S01]  /*1300*/  VIADD R29, R83, 0x1c ;  /* 0x0000001c531d7836 */ /* 0x000fe20000000000 */
[----:B------:R-:W-:Y:S02]  /*1310*/  LEA.HI R27, R27, R8, RZ, 0x3 ;  /* 0x000000081b1b7211 */ /* 0x000fe400078f18ff */
[----:B------:R-:W-:Y:S01]  /*1320*/  LOP3.LUT R11, R11, 0xfffffff8, RZ, 0xc0, !PT ;  /* 0xfffffff80b0b7812 */ /* 0x000fe200078ec0ff */
[----:B------:R-:W-:Y:S01]  /*1330*/  IMAD.SHL.U32 R12, R29, 0x4, RZ ;  /* 0x000000041d0c7824 */ /* 0x000fe200078e00ff */
[----:B------:R-:W-:Y:S01]  /*1340*/  IADD3 R9, R10, -R9, RZ ;  /* 0x800000090a097210 */ /* 0x000fe20007ffe0ff */
[----:B------:R-:W-:Y:S01]  /*1350*/  IMAD.SHL.U32 R10, R28, 0x4, RZ ;  /* 0x000000041c0a7824 */ /* 0x000fe200078e00ff */
[----:B------:R-:W-:Y:S01]  /*1360*/  LOP3.LUT R27, R27, 0xfffffff8, RZ, 0xc0, !PT ;  /* 0xfffffff81b1b7812 */ /* 0x000fe200078ec0ff */
[----:B------:R-:W-:Y:S01]  /*1370*/  IMAD.IADD R60, R60, 0x1, -R11 ;  /* 0x000000013c3c7824 */ /* 0x000fe200078e0a0b */
[----:B------:R-:W-:-:S02]  /*1380*/  SHF.R.S32.HI R32, RZ, 0x1f, R31 ;  /* 0x0000001fff207819 */ /* 0x000fc4000001141f */
[----:B------:R-:W-:Y:S01]  /*1390*/  SHF.R.S32.HI R11, RZ, 0x1f, R10 ;  /* 0x0000001fff0b7819 */ /* 0x000fe2000001140a */
[----:B------:R-:W-:Y:S01]  /*13a0*/  IMAD.IADD R8, R8, 0x1, -R27 ;  /* 0x0000000108087824 */ /* 0x000fe200078e0a1b */
        /* <DEDUP_REMOVED lines=8> */
[----:B------:R-:W-:Y:S02]  /*1430*/  IADD3 R11, R12, -R27, RZ ;  /* 0x8000001b0c0b7210 */ /* 0x000fe40007ffe0ff */
[----:B------:R-:W-:Y:S01]  /*1440*/  LEA.HI R18, R18, R18, RZ, 0x1 ;  /* 0x0000001212127211 */ /* 0x000fe200078f08ff */
[----:B------:R-:W-:Y:S01]  /*1450*/  IMAD.IADD R12, R31, 0x1, -R32 ;  /* 0x000000011f0c7824 */ /* 0x000fe200078e0a20 */
[----:B------:R-:W-:Y:S01]  /*1460*/  SHF.R.S32.HI R33, RZ, 0x1f, R91 ;  /* 0x0000001fff217819 */ /* 0x000fe2000001145b */
[----:B------:R-:W0:Y:S01]  /*1470*/  LDC R31, c[0x0][0x26c] ;  /* 0x00009b00ff1f7b82 */ /* 0x000e220000000800 */
[----:B------:R-:W-:Y:S01]  /*1480*/  IADD3 R90, P0, R26, R91, RZ ;  /* 0x0000005b1a5a7210 */ /* 0x000fe20007f1e0ff */
        /* <DEDUP_REMOVED lines=19> */
[----:B------:R-:W-:-:S02]  /*15c0*/  LEA.HI R23, R23, R23, RZ, 0x1 ;  /* 0x0000001717177211 */ /* 0x000fc400078f08ff */
[----:B------:R-:W-:Y:S01]  /*15d0*/  LEA.HI R26, R15, R15, RZ, 0x1 ;  /* 0x0000000f0f1a7211 */ /* 0x000fe200078f08ff */
[----:B------:R-:W-:Y:S01]  /*15e0*/  VIADD R15, R4, -UR6 ;  /* 0x80000006040f7c36 */ /* 0x000fe20008000000 */
[----:B------:R-:W-:Y:S01]  /*15f0*/  LEA.HI R6, R6, R6, RZ, 0x1 ;  /* 0x0000000606067211 */ /* 0x000fe200078f08ff */
[----:B------:R-:W-:Y:S01]  /*1600*/  IMAD.SHL.U32 R23, R23, 0x40, RZ ;  /* 0x0000004017177824 */ /* 0x000fe200078e00ff */
[----:B------:R-:W-:Y:S01]  /*1610*/  LEA.HI R27, R16, R16, RZ, 0x1 ;  /* 0x00000010101b7211 */ /* 0x000fe200078f08ff */
[----:B------:R-:W-:Y:S01]  /*1620*/  IMAD.SHL.U32 R26, R26, 0x40, RZ ;  /* 0x000000401a1a7824 */ /* 0x000fe200078e00ff */
[----:B------:R-:W-:Y:S01]  /*1630*/  LEA.HI R25, R25, R25, RZ, 0x1 ;  /* 0x0000001919197211 */ /* 0x000fe200078f08ff */
[----:B------:R-:W-:Y:S01]  /*1640*/  IMAD.SHL.U32 R6, R6, 0x40, RZ ;  /* 0x0000004006067824 */ /* 0x000fe200078e00ff */
[----:B------:R-:W-:Y:S02]  /*1650*/  SHF.L.U32 R29, R29, 0x6, RZ ;  /* 0x000000061d1d7819 */ /* 0x000fe400000006ff */
[----:B------:R-:W-:-:S02]  /*1660*/  LOP3.LUT R65, R18, 0xffffff80, RZ, 0xc0, !PT ;  /* 0xffffff8012417812 */ /* 0x000fc400078ec0ff */
[----:B------:R-:W-:Y:S02]  /*1670*/  LOP3.LUT R69, R21, 0xffffff80, RZ, 0xc0, !PT ;  /* 0xffffff8015457812 */ /* 0x000fe400078ec0ff */
[----:B------:R-:W-:Y:S02]  /*1680*/  LOP3.LUT R67, R19, 0xffffff80, RZ, 0xc0, !PT ;  /* 0xffffff8013437812 */ /* 0x000fe400078ec0ff */
[----:B------:R-:W-:Y:S02]  /*1690*/  LOP3.LUT R63, R20, 0xffffff80, RZ, 0xc0, !PT ;  /* 0xffffff80143f7812 */ /* 0x000fe400078ec0ff */
[----:B------:R-:W-:Y:S02]  /*16a0*/  LOP3.LUT R18, R22, 0xffffff80, RZ, 0xc0, !PT ;  /* 0xffffff8016127812 */ /* 0x000fe400078ec0ff */
[----:B------:R-:W-:Y:S02]  /*16b0*/  SHF.L.U32 R27, R27, 0x6, RZ ;  /* 0x000000061b1b7819 */ /* 0x000fe400000006ff */
[----:B------:R-:W-:-:S02]  /*16c0*/  SHF.L.U32 R25, R25, 0x6, RZ ;  /* 0x0000000619197819 */ /* 0x000fc400000006ff */
[----:B------:R-:W-:Y:S02]  /*16d0*/  LOP3.LUT R19, R24, 0xffffff80, RZ, 0xc0, !PT ;  /* 0xffffff8018137812 */ /* 0x000fe400078ec0ff */
[----:B------:R-:W-:Y:S02]  /*16e0*/  LOP3.LUT R20, R28, 0xffffff80, RZ, 0xc0, !PT ;  /* 0xffffff801c147812 */ /* 0x000fe400078ec0ff */
[----:B------:R-:W-:Y:S02]  /*16f0*/  LOP3.LUT R21, R29, 0xffffff80, RZ, 0xc0, !PT ;  /* 0xffffff801d157812 */ /* 0x000fe400078ec0ff */
[----:B------:R-:W-:Y:S02]  /*1700*/  LOP3.LUT R22, R30, 0xffffff80, RZ, 0xc0, !PT ;  /* 0xffffff801e167812 */ /* 0x000fe400078ec0ff */
[----:B------:R-:W-:Y:S02]  /*1710*/  LOP3.LUT R77, R17, 0xffffff80, RZ, 0xc0, !PT ;  /* 0xffffff80114d7812 */ /* 0x000fe400078ec0ff */
[----:B------:R-:W-:-:S02]  /*1720*/  LOP3.LUT R17, R23, 0xffffff80, RZ, 0xc0, !PT ;  /* 0xffffff8017117812 */ /* 0x000fc400078ec0ff */
[----:B------:R-:W-:Y:S02]  /*1730*/  MOV R14, R81 ;  /* 0x00000051000e7202 */ /* 0x000fe40000000f00 */
[----:B0-----:R-:W-:Y:S02]  /*1740*/  SHF.R.S32.HI R16, RZ, 0x1f, R31 ;  /* 0x0000001fff107819 */ /* 0x001fe4000001141f */
        /* <DEDUP_REMOVED lines=16> */
.L_x_24365:
        /* <DEDUP_REMOVED lines=45> */
[----:B------:R-:W-:Y:S02]  /*1b20*/  IMAD.MOV.U32 R25, RZ, RZ, R0 ;  /* 0x000000ffff197224 */ /* 0x000fe400078e0000 */
[----:B------:R-:W-:-:S05]  /*1b30*/  IMAD.MOV.U32 R24, RZ, RZ, R2 ;  /* 0x000000ffff187224 */ /* 0x000fca00078e0002 */
[----:B------:R-:W2:Y:S01]  /*1b40*/  LDG.E.CONSTANT R25, desc[UR10][R24.64] ;  /* 0x0000000a18197981 */ /* 0x000ea2000c1e9900 */
        /* <DEDUP_REMOVED lines=41> */
[----:B------:R-:W-:-:S05]  /*1de0*/  SHF.R.S32.HI R52, RZ, 0x1f, R69 ;  /* 0x0000001fff347819 */ /* 0x000fca0000011445 */
[----:B------:R-:W-:-:S05]  /*1df0*/  LEA R88, R83, UR4, 0x7 ;  /* 0x0000000453587c11 */ /* 0x000fca000f8e38ff */
[----:B------:R-:W0:Y:S02]  /*1e00*/  LDS.128 R28, [R88] ;  /* 0x00000000581c7984 */ /* 0x000e240000000c00 */
[----:B0-----:R-:W-:Y:S02]  /*1e10*/  HADD2.F32 R24, -RZ, R30.H0_H0 ;  /* 0x2000001eff187230 */ /* 0x001fe40000004100 */
[--C-:B--2---:R-:W-:Y:S02]  /*1e20*/  HADD2.F32 R25, -RZ, R44.reuse.H0_H0 ;  /* 0x2000002cff197230 */ /* 0x104fe40000004100 */
[----:B------:R-:W-:Y:S01]  /*1e30*/  HADD2.F32 R27, -RZ, R44.H1_H1 ;  /* 0x3000002cff1b7230 */ /* 0x000fe20000004100 */
[----:B------:R-:W-:Y:S01]  /*1e40*/  IADD3 R44, P0, P1, R70, R92, R69 ;  /* 0x0000005c462c7210 */ /* 0x000fe2000791e045 */
[----:B------:R-:W-:Y:S02]  /*1e50*/  HADD2.F32 R54, -RZ, R45.H1_H1 ;  /* 0x3000002dff367230 */ /* 0x000fe40000004100 */
[----:B------:R-:W-:Y:S01]  /*1e60*/  FMUL.FTZ R53, R24, R25 ;  /* 0x0000001918357220 */ /* 0x000fe20000410000 */
[----:B------:R-:W-:-:S02]  /*1e70*/  HADD2.F32 R24, -RZ, R30.H1_H1 ;  /* 0x3000001eff187230 */ /* 0x000fc40000004100 */
[----:B------:R-:W-:Y:S02]  /*1e80*/  HADD2.F32 R30, -RZ, R28.H0_H0 ;  /* 0x2000001cff1e7230 */ /* 0x000fe40000004100 */
[----:B---3--:R-:W-:Y:S02]  /*1e90*/  HADD2.F32 R25, -RZ, R42.H0_H0 ;  /* 0x2000002aff197230 */ /* 0x008fe40000004100 */
[----:B------:R-:W-:Y:S01]  /*1ea0*/  FMUL.FTZ R27, R24, R27 ;  /* 0x0000001b181b7220 */ /* 0x000fe20000410000 */
[----:B------:R-:W-:Y:S02]  /*1eb0*/  HADD2.F32 R28, -RZ, R28.H1_H1 ;  /* 0x3000001cff1c7230 */ /* 0x000fe40000004100 */
[----:B------:R-:W-:Y:S02]  /*1ec0*/  HADD2.F32 R24, -RZ, R31.H0_H0 ;  /* 0x2000001fff187230 */ /* 0x000fe40000004100 */
[----:B------:R-:W-:Y:S01]  /*1ed0*/  FFMA.FTZ R30, R30, R25, R53 ;  /* 0x000000191e1e7223 */ /* 0x000fe20000010035 */
[----:B------:R-:W-:-:S02]  /*1ee0*/  HADD2.F32 R25, -RZ, R42.H1_H1 ;  /* 0x3000002aff197230 */ /* 0x000fc40000004100 */
[----:B------:R-:W-:Y:S02]  /*1ef0*/  HADD2.F32 R53, -RZ, R45.H0_H0 ;  /* 0x2000002dff357230 */ /* 0x000fe40000004100 */
[----:B------:R-:W-:Y:S02]  /*1f00*/  HADD2.F32 R31, -RZ, R31.H1_H1 ;  /* 0x3000001fff1f7230 */ /* 0x000fe40000004100 */
[----:B------:R-:W-:Y:S01]  /*1f10*/  FFMA.FTZ R42, R28, R25, R27 ;  /* 0x000000191c2a7223 */ /* 0x000fe2000001001b */
[----:B------:R-:W-:Y:S02]  /*1f20*/  HADD2.F32 R28, -RZ, R29.H0_H0 ;  /* 0x2000001dff1c7230 */ /* 0x000fe40000004100 */
[----:B------:R-:W-:Y:S01]  /*1f30*/  FMUL.FTZ R55, R24, R53 ;  /* 0x0000003518377220 */ /* 0x000fe20000410000 */
[----:B------:R-:W-:Y:S01]  /*1f40*/  HADD2.F32 R53, -RZ, R43.H0_H0 ;  /* 0x2000002bff357230 */ /* 0x000fe20000004100 */
[----:B------:R-:W0:Y:S04]  /*1f50*/  LDS.128 R24, [R88+0x10] ;  /* 0x0000100058187984 */ /* 0x000e280000000c00 */
[----:B------:R-:W-:Y:S01]  /*1f60*/  FFMA.FTZ R28, R28, R53, R55 ;  /* 0x000000351c1c7223 */ /* 0x000fe20000010037 */
[----:B------:R-:W-:-:S04]  /*1f70*/  SHF.R.S32.HI R53, RZ, 0x1f, R70 ;  /* 0x0000001fff357819 */ /* 0x000fc80000011446 */
[----:B------:R-:W-:Y:S02]  /*1f80*/  IADD3.X R53, R53, R89, R52, P0, P1 ;  /* 0x0000005935357210 */ /* 0x000fe400007e2434 */
[----:B------:R-:W-:-:S04]  /*1f90*/  LEA R52, P0, R44, UR8, 0x1 ;  /* 0x000000082c347c11 */ /* 0x000fc8000f8008ff */
[----:B------:R-:W-:-:S05]  /*1fa0*/  LEA.HI.X R53, R44, UR9, R53, 0x1, P0 ;  /* 0x000000092c357c11 */ /* 0x000fca00080f0c35 */
[----:B------:R1:W2:Y:S01]  /*1fb0*/  LDG.E.64.CONSTANT R44, desc[UR10][R52.64] ;  /* 0x0000000a342c7981 */ /* 0x0002a2000c1e9b00 */
[----:B------:R-:W-:Y:S01]  /*1fc0*/  FMUL.FTZ R56, R31, R54 ;  /* 0x000000361f387220 */ /* 0x000fe20000410000 */
[----:B------:R-:W-:Y:S02]  /*1fd0*/  HADD2.F32 R54, -RZ, R43.H1_H1 ;  /* 0x3000002bff367230 */ /* 0x000fe40000004100 */
[--C-:B----4-:R-:W-:Y:S02]  /*1fe0*/  HADD2.F32 R43, -RZ, R48.reuse.H0_H0 ;  /* 0x20000030ff2b7230 */ /* 0x110fe40000004100 */
[----:B------:R-:W-:Y:S02]  /*1ff0*/  HADD2.F32 R29, -RZ, R29.H1_H1 ;  /* 0x3000001dff1d7230 */ /* 0x000fe40000004100 */
[----:B------:R-:W-:Y:S01]  /*2000*/  HADD2.F32 R48, -RZ, R48.H1_H1 ;  /* 0x30000030ff307230 */ /* 0x000fe20000004100 */
[----:B-1----:R-:W-:Y:S02]  /*2010*/  SHF.R.S32.HI R52, RZ, 0x1f, R67 ;  /* 0x0000001fff347819 */ /* 0x002fe40000011443 */
[----:B------:R-:W-:Y:S01]  /*2020*/  FFMA.FTZ R29, R29, R54, R56 ;  /* 0x000000361d1d7223 */ /* 0x000fe20000010038 */
[----:B0-----:R-:W-:-:S05]  /*2030*/  HADD2.F32 R31, -RZ, R24.H0_H0 ;  /* 0x20000018ff1f7230 */ /* 0x001fca0000004100 */
[----:B------:R-:W-:Y:S01]  /*2040*/  FFMA.FTZ R30, R31, R43, R30 ;  /* 0x0000002b1f1e7223 */ /* 0x000fe2000001001e */
[----:B------:R-:W-:Y:S02]  /*2050*/  HADD2.F32 R31, -RZ, R24.H1_H1 ;  /* 0x30000018ff1f7230 */ /* 0x000fe40000004100 */
[--C-:B------:R-:W-:Y:S02]  /*2060*/  HADD2.F32 R43, -RZ, R49.reuse.H0_H0 ;  /* 0x20000031ff2b7230 */ /* 0x100fe40000004100 */
[----:B------:R-:W-:Y:S02]  /*2070*/  HADD2.F32 R49, -RZ, R49.H1_H1 ;  /* 0x30000031ff317230 */ /* 0x000fe40000004100 */
[----:B------:R-:W-:Y:S01]  /*2080*/  FFMA.FTZ R42, R31, R48, R42 ;  /* 0x000000301f2a7223 */ /* 0x000fe2000001002a */
[--C-:B------:R-:W-:Y:S02]  /*2090*/  HADD2.F32 R24, -RZ, R25.reuse.H1_H1 ;  /* 0x30000019ff187230 */ /* 0x100fe40000004100 */
[----:B------:R-:W-:Y:S01]  /*20a0*/  HADD2.F32 R31, -RZ, R25.H0_H0 ;  /* 0x20000019ff1f7230 */ /* 0x000fe20000004100 */
[----:B------:R-:W-:-:S02]  /*20b0*/  IADD3 R25, P0, P1, R68, R92, R67 ;  /* 0x0000005c44197210 */ /* 0x000fc4000791e043 */
[----:B------:R-:W-:Y:S01]  /*20c0*/  FFMA.FTZ R24, R24, R49, R29 ;  /* 0x0000003118187223 */ /* 0x000fe2000001001d */
[----:B------:R-:W-:Y:S01]  /*20d0*/  SHF.R.S32.HI R29, RZ, 0x1f, R68 ;  /* 0x0000001fff1d7819 */ /* 0x000fe20000011444 */
[----:B------:R-:W-:-:S03]  /*20e0*/  FFMA.FTZ R28, R31, R43, R28 ;  /* 0x0000002b1f1c7223 */ /* 0x000fc6000001001c */
[----:B------:R-:W-:Y:S01]  /*20f0*/  IADD3.X R52, R29, R89, R52, P0, P1 ;  /* 0x000000591d347210 */ /* 0x000fe200007e2434 */
[----:B------:R-:W-:Y:S01]  /*2100*/  HADD2.F32 R29, -RZ, R50.H0_H0 ;  /* 0x20000032ff1d7230 */ /* 0x000fe20000004100 */
[----:B------:R-:W-:-:S04]  /*2110*/  LEA R48, P0, R25, UR8, 0x1 ;  /* 0x0000000819307c11 */ /* 0x000fc8000f8008ff */
[----:B------:R-:W-:Y:S01]  /*2120*/  LEA.HI.X R49, R25, UR9, R52, 0x1, P0 ;  /* 0x0000000919317c11 */ /* 0x000fe200080f0c34 */
[----:B------:R-:W-:Y:S02]  /*2130*/  HADD2.F32 R25, -RZ, R26.H0_H0 ;  /* 0x2000001aff197230 */ /* 0x000fe40000004100 */
[----:B------:R-:W-:-:S03]  /*2140*/  HADD2.F32 R31, -RZ, R27.H0_H0 ;  /* 0x2000001bff1f7230 */ /* 0x000fc60000004100 */
[----:B------:R-:W-:Y:S01]  /*2150*/  FFMA.FTZ R25, R25, R29, R30 ;  /* 0x0000001d19197223 */ /* 0x000fe2000001001e */
[----:B------:R-:W-:Y:S01]  /*2160*/  HADD2.F32 R29, -RZ, R26.H1_H1 ;  /* 0x3000001aff1d7230 */ /* 0x000fe20000004100 */
[----:B------:R-:W3:Y:S01]  /*2170*/  LDG.E.64.CONSTANT R48, desc[UR10][R48.64] ;  /* 0x0000000a30307981 */ /* 0x000ee2000c1e9b00 */
[----:B------:R-:W-:Y:S01]  /*2180*/  HADD2.F32 R26, -RZ, R50.H1_H1 ;  /* 0x30000032ff1a7230 */ /* 0x000fe20000004100 */
[----:B------:R-:W-:Y:S01]  /*2190*/  SHF.R.S32.HI R30, RZ, 0x1f, R65 ;  /* 0x0000001fff1e7819 */ /* 0x000fe20000011441 */
[----:B------:R-:W-:-:S03]  /*21a0*/  HADD2.F32 R50, -RZ, R51.H0_H0 ;  /* 0x20000033ff327230 */ /* 0x000fc60000004100 */
[----:B------:R-:W-:Y:S01]  /*21b0*/  FFMA.FTZ R26, R29, R26, R42 ;  /* 0x0000001a1d1a7223 */ /* 0x000fe2000001002a */
[----:B------:R-:W-:Y:S01]  /*21c0*/  SHF.R.S32.HI R29, RZ, 0x1f, R66 ;  /* 0x0000001fff1d7819 */ /* 0x000fe20000011442 */
[----:B------:R-:W-:Y:S01]  /*21d0*/  FFMA.FTZ R50, R31, R50, R28 ;  /* 0x000000321f327223 */ /* 0x000fe2000001001c */
[----:B------:R-:W-:-:S04]  /*21e0*/  IADD3 R28, P0, P1, R66, R92, R65 ;  /* 0x0000005c421c7210 */ /* 0x000fc8000791e041 */
[----:B------:R-:W-:Y:S02]  /*21f0*/  IADD3.X R29, R29, R89, R30, P0, P1 ;  /* 0x000000591d1d7210 */ /* 0x000fe400007e241e */
[----:B------:R-:W-:-:S04]  /*2200*/  LEA R42, P0, R28, UR8, 0x1 ;  /* 0x000000081c2a7c11 */ /* 0x000fc8000f8008ff */
[----:B------:R-:W-:Y:S02]  /*2210*/  LEA.HI.X R43, R28, UR9, R29, 0x1, P0 ;  /* 0x000000091c2b7c11 */ /* 0x000fe400080f0c1d */
[----:B------:R-:W0:Y:S04]  /*2220*/  LDS.128 R28, [R88+0x20] ;  /* 0x00002000581c7984 */ /* 0x000e280000000c00 */
[----:B------:R-:W4:Y:S01]  /*2230*/  LDG.E.64.CONSTANT R42, desc[UR10][R42.64] ;  /* 0x0000000a2a2a7981 */ /* 0x000f22000c1e9b00 */
[----:B------:R-:W-:Y:S01]  /*2240*/  HADD2.F32 R27, -RZ, R27.H1_H1 ;  /* 0x3000001bff1b7230 */ /* 0x000fe20000004100 */
[----:B------:R-:W-:Y:S01]  /*2250*/  SHF.R.S32.HI R54, RZ, 0x1f, R63 ;  /* 0x0000001fff367819 */ /* 0x000fe2000001143f */
[----:B------:R-:W-:-:S05]  /*2260*/  HADD2.F32 R51, -RZ, R51.H1_H1 ;  /* 0x30000033ff337230 */ /* 0x000fca0000004100 */
[----:B------:R-:W-:Y:S01]  /*2270*/  FFMA.FTZ R24, R27, R51, R24 ;  /* 0x000000331b187223 */ /* 0x000fe20000010018 */
[----:B------:R-:W-:Y:S01]  /*2280*/  HADD2.F32 R27, -RZ, R46.H0_H0 ;  /* 0x2000002eff1b7230 */ /* 0x000fe20000004100 */
[----:B------:R-:W-:Y:S01]  /*2290*/  SHF.R.S32.HI R51, RZ, 0x1f, R64 ;  /* 0x0000001fff337819 */ /* 0x000fe20000011440 */
[----:B0-----:R-:W-:-:S05]  /*22a0*/  HADD2.F32 R52, -RZ, R28.H0_H0 ;  /* 0x2000001cff347230 */ /* 0x001fca0000004100 */
[----:B------:R-:W-:Y:S01]  /*22b0*/  FFMA.FTZ R25, R52, R27, R25 ;  /* 0x0000001b34197223 */ /* 0x000fe20000010019 */
[----:B------:R-:W-:-:S04]  /*22c0*/  IADD3 R27, P0, P1, R64, R92, R63 ;  /* 0x0000005c401b7210 */ /* 0x000fc8000791e03f */
[----:B------:R-:W-:Y:S02]  /*22d0*/  IADD3.X R54, R51, R89, R54, P0, P1 ;  /* 0x0000005933367210 */ /* 0x000fe400007e2436 */
[----:B------:R-:W-:-:S04]  /*22e0*/  LEA R52, P0, R27, UR8, 0x1 ;  /* 0x000000081b347c11 */ /* 0x000fc8000f8008ff */
[----:B------:R-:W-:-:S06]  /*22f0*/  LEA.HI.X R53, R27, UR9, R54, 0x1, P0 ;  /* 0x000000091b357c11 */ /* 0x000fcc00080f0c36 */
[----:B------:R-:W4:Y:S01]  /*2300*/  LDG.E.64.CONSTANT R52, desc[UR10][R52.64] ;  /* 0x0000000a34347981 */ /* 0x000f22000c1e9b00 */
[----:B------:R-:W-:Y:S02]  /*2310*/  HADD2.F32 R27, -RZ, R28.H1_H1 ;  /* 0x3000001cff1b7230 */ /* 0x000fe40000004100 */
[----:B------:R-:W-:Y:S02]  /*2320*/  HADD2.F32 R46, -RZ, R46.H1_H1 ;  /* 0x3000002eff2e7230 */ /* 0x000fe40000004100 */
[----:B------:R-:W-:-:S03]  /*2330*/  HADD2.F32 R28, -RZ, R47.H0_H0 ;  /* 0x2000002fff1c7230 */ /* 0x000fc60000004100 */
[----:B------:R-:W-:Y:S01]  /*2340*/  FFMA.FTZ R26, R27, R46, R26 ;  /* 0x0000002e1b1a7223 */ /* 0x000fe2000001001a */
[--C-:B------:R-:W-:Y:S01]  /*2350*/  HADD2.F32 R27, -RZ, R29.reuse.H0_H0 ;  /* 0x2000001dff1b7230 */ /* 0x100fe20000004100 */
[----:B------:R-:W-:Y:S01]  /*2360*/  IADD3 R46, P0, P1, R62, R92, R61 ;  /* 0x0000005c3e2e7210 */ /* 0x000fe2000791e03d */
[----:B------:R-:W-:-:S03]  /*2370*/  HADD2.F32 R29, -RZ, R29.H1_H1 ;  /* 0x3000001dff1d7230 */ /* 0x000fc60000004100 */
[----:B------:R-:W-:Y:S01]  /*2380*/  FFMA.FTZ R50, R27, R28, R50 ;  /* 0x0000001c1b327223 */ /* 0x000fe20000010032 */
[----:B------:R-:W-:Y:S01]  /*2390*/  HADD2.F32 R28, -RZ, R47.H1_H1 ;  /* 0x3000002fff1c7230 */ /* 0x000fe20000004100 */
[----:B------:R-:W-:Y:S01]  /*23a0*/  SHF.R.S32.HI R47, RZ, 0x1f, R62 ;  /* 0x0000001fff2f7819 */ /* 0x000fe2000001143e */
[----:B------:R-:W-:-:S03]  /*23b0*/  HADD2.F32 R27, -RZ, R31.H0_H0 ;  /* 0x2000001fff1b7230 */ /* 0x000fc60000004100 */
[----:B------:R-:W-:Y:S01]  /*23c0*/  FFMA.FTZ R28, R29, R28, R24 ;  /* 0x0000001c1d1c7223 */ /* 0x000fe20000010018 */
[----:B------:R-:W-:Y:S02]  /*23d0*/  HADD2.F32 R24, -RZ, R30.H0_H0 ;  /* 0x2000001eff187230 */ /* 0x000fe40000004100 */
[----:B------:R-:W-:Y:S02]  /*23e0*/  HADD2.F32 R31, -RZ, R31.H1_H1 ;  /* 0x3000001fff1f7230 */ /* 0x000fe40000004100 */
[--C-:B--2---:R-:W-:Y:S02]  /*23f0*/  HADD2.F32 R29, -RZ, R44.reuse.H0_H0 ;  /* 0x2000002cff1d7230 */ /* 0x104fe40000004100 */
[----:B------:R-:W-:-:S03]  /*2400*/  HADD2.F32 R44, -RZ, R44.H1_H1 ;  /* 0x3000002cff2c7230 */ /* 0x000fc60000004100 */
[----:B------:R-:W-:Y:S01]  /*2410*/  FFMA.FTZ R29, R24, R29, R25 ;  /* 0x0000001d181d7223 */ /* 0x000fe20000010019 */
[----:B------:R-:W-:Y:S02]  /*2420*/  HADD2.F32 R25, -RZ, R30.H1_H1 ;  /* 0x3000001eff197230 */ /* 0x000fe40000004100 */
[----:B------:R-:W-:-:S03]  /*2430*/  HADD2.F32 R30, -RZ, R45.H0_H0 ;  /* 0x2000002dff1e7230 */ /* 0x000fc60000004100 */
[----:B------:R-:W-:Y:S02]  /*2440*/  FFMA.FTZ R44, R25, R44, R26 ;  /* 0x0000002c192c7223 */ /* 0x000fe4000001001a */
[----:B------:R-:W-:Y:S01]  /*2450*/  FFMA.FTZ R30, R27, R30, R50 ;  /* 0x0000001e1b1e7223 */ /* 0x000fe20000010032 */
[----:B------:R-:W-:Y:S01]  /*2460*/  SHF.R.S32.HI R50, RZ, 0x1f, R61 ;  /* 0x0000001fff327819 */ /* 0x000fe2000001143d */
[----:B------:R-:W0:Y:S03]  /*2470*/  LDS.128 R24, [R88+0x30] ;  /* 0x0000300058187984 */ /* 0x000e260000000c00 */
[----:B------:R-:W-:Y:S02]  /*2480*/  IADD3.X R47, R47, R89, R50, P0, P1 ;  /* 0x000000592f2f7210 */ /* 0x000fe400007e2432 */
[----:B------:R-:W-:-:S04]  /*2490*/  LEA R50, P0, R46, UR8, 0x1 ;  /* 0x000000082e327c11 */ /* 0x000fc8000f8008ff */
[----:B------:R-:W-:-:S06]  /*24a0*/  LEA.HI.X R51, R46, UR9, R47, 0x1, P0 ;  /* 0x000000092e337c11 */ /* 0x000fcc00080f0c2f */
[----:B------:R-:W2:Y:S01]  /*24b0*/  LDG.E.64.CONSTANT R50, desc[UR10][R50.64] ;  /* 0x0000000a32327981 */ /* 0x000ea2000c1e9b00 */
[----:B------:R-:W-:-:S05]  /*24c0*/  HADD2.F32 R45, -RZ, R45.H1_H1 ;  /* 0x3000002dff2d7230 */ /* 0x000fca0000004100 */
[----:B------:R-:W-:Y:S01]  /*24d0*/  FFMA.FTZ R28, R31, R45, R28 ;  /* 0x0000002d1f1c7223 */ /* 0x000fe2000001001c */
[----:B0-----:R-:W-:Y:S02]  /*24e0*/  HADD2.F32 R46, -RZ, R24.H0_H0 ;  /* 0x20000018ff2e7230 */ /* 0x001fe40000004100 */
[----:B---3--:R-:W-:Y:S02]  /*24f0*/  HADD2.F32 R31, -RZ, R48.H0_H0 ;  /* 0x20000030ff1f7230 */ /* 0x008fe40000004100 */
[--C-:B------:R-:W-:Y:S02]  /*2500*/  HADD2.F32 R45, -RZ, R25.reuse.H0_H0 ;  /* 0x20000019ff2d7230 */ /* 0x100fe40000004100 */
[----:B------:R-:W-:Y:S02]  /*2510*/  HADD2.F32 R25, -RZ, R25.H1_H1 ;  /* 0x30000019ff197230 */ /* 0x000fe40000004100 */
[----:B------:R-:W-:Y:S01]  /*2520*/  FFMA.FTZ R29, R46, R31, R29 ;  /* 0x0000001f2e1d7223 */ /* 0x000fe2000001001d */
[----:B------:R-:W-:-:S02]  /*2530*/  HADD2.F32 R31, -RZ, R24.H1_H1 ;  /* 0x30000018ff1f7230 */ /* 0x000fc40000004100 */
[--C-:B------:R-:W-:Y:S02]  /*2540*/  HADD2.F32 R24, -RZ, R49.reuse.H0_H0 ;  /* 0x20000031ff187230 */ /* 0x100fe40000004100 */
[----:B------:R-:W-:Y:S02]  /*2550*/  HADD2.F32 R49, -RZ, R49.H1_H1 ;  /* 0x30000031ff317230 */ /* 0x000fe40000004100 */
[----:B------:R-:W-:Y:S02]  /*2560*/  HADD2.F32 R48, -RZ, R48.H1_H1 ;  /* 0x30000030ff307230 */ /* 0x000fe40000004100 */
[----:B------:R-:W-:Y:S01]  /*2570*/  FFMA.FTZ R45, R45, R24, R30 ;  /* 0x000000182d2d7223 */ /* 0x000fe2000001001e */
[----:B------:R-:W-:Y:S01]  /*2580*/  SHF.R.S32.HI R30, RZ, 0x1f, R60 ;  /* 0x0000001fff1e7819 */ /* 0x000fe2000001143c */
[----:B------:R-:W-:Y:S01]  /*2590*/  FFMA.FTZ R24, R25, R49, R28 ;  /* 0x0000003119187223 */ /* 0x000fe2000001001c */
[--C-:B------:R-:W-:Y:S01]  /*25a0*/  SHF.R.S32.HI R28, RZ, 0x1f, R17.reuse ;  /* 0x0000001fff1c7819 */ /* 0x100fe20000011411 */
[----:B------:R-:W-:Y:S01]  /*25b0*/  FFMA.FTZ R44, R31, R48, R44 ;  /* 0x000000301f2c7223 */ /* 0x000fe2000001002c */
[----:B------:R-:W-:Y:S01]  /*25c0*/  IADD3 R25, P0, P1, R60, R92, R17 ;  /* 0x0000005c3c197210 */ /* 0x000fe2000791e011 */
[----:B------:R-:W-:-:S03]  /*25d0*/  HADD2.F32 R47, -RZ, R26.H1_H1 ;  /* 0x3000001aff2f7230 */ /* 0x000fc60000004100 */
[----:B------:R-:W-:Y:S02]  /*25e0*/  IADD3.X R28, R30, R89, R28, P0, P1 ;  /* 0x000000591e1c7210 */ /* 0x000fe400007e241c */
[----:B------:R-:W-:-:S04]  /*25f0*/  LEA R56, P0, R25, UR8, 0x1 ;  /* 0x0000000819387c11 */ /* 0x000fc8000f8008ff */
[----:B------:R-:W-:Y:S01]  /*2600*/  LEA.HI.X R57, R25, UR9, R28, 0x1, P0 ;  /* 0x0000000919397c11 */ /* 0x000fe200080f0c1c */
[----:B------:R-:W-:Y:S02]  /*2610*/  HADD2.F32 R28, -RZ, R26.H0_H0 ;  /* 0x2000001aff1c7230 */ /* 0x000fe40000004100 */
[----:B----4-:R-:W-:-:S03]  /*2620*/  HADD2.F32 R25, -RZ, R42.H0_H0 ;  /* 0x2000002aff197230 */ /* 0x010fc60000004100 */
[----:B------:R-:W3:Y:S02]  /*2630*/  LDG.E.64.CONSTANT R56, desc[UR10][R56.64] ;  /* 0x0000000a38387981 */ /* 0x000ee4000c1e9b00 */
[----:B------:R-:W-:Y:S02]  /*2640*/  FFMA.FTZ R25, R28, R25, R29 ;  /* 0x000000191c197223 */ /* 0x000fe4000001001d */
[----:B------:R-:W0:Y:S01]  /*2650*/  LDS.128 R28, [R88+0x40] ;  /* 0x00004000581c7984 */ /* 0x000e220000000c00 */
[----:B------:R-:W-:Y:S02]  /*2660*/  HADD2.F32 R42, -RZ, R42.H1_H1 ;  /* 0x3000002aff2a7230 */ /* 0x000fe40000004100 */
[----:B------:R-:W-:-:S03]  /*2670*/  HADD2.F32 R26, -RZ, R27.H0_H0 ;  /* 0x2000001bff1a7230 */ /* 0x000fc60000004100 */
[----:B------:R-:W-:Y:S01]  /*2680*/  FFMA.FTZ R42, R47, R42, R44 ;  /* 0x0000002a2f2a7223 */ /* 0x000fe2000001002c */
[----:B------:R-:W-:-:S05]  /*2690*/  HADD2.F32 R44, -RZ, R43.H0_H0 ;  /* 0x2000002bff2c7230 */ /* 0x000fca0000004100 */
[----:B------:R-:W-:Y:S01]  /*26a0*/  FFMA.FTZ R26, R26, R44, R45 ;  /* 0x0000002c1a1a7223 */ /* 0x000fe2000001002d */
[----:B------:R-:W-:Y:S01]  /*26b0*/  IADD3 R44, P0, P1, R8, R92, R18 ;  /* 0x0000005c082c7210 */ /* 0x000fe2000791e012 */
[----:B------:R-:W-:Y:S02]  /*26c0*/  HADD2.F32 R27, -RZ, R27.H1_H1 ;  /* 0x3000001bff1b7230 */ /* 0x000fe40000004100 */
[----:B------:R-:W-:Y:S01]  /*26d0*/  HADD2.F32 R43, -RZ, R43.H1_H1 ;  /* 0x3000002bff2b7230 */ /* 0x000fe20000004100 */
[----:B------:R-:W-:Y:S02]  /*26e0*/  LEA R54, P2, R44, UR8, 0x1 ;  /* 0x000000082c367c11 */ /* 0x000fe4000f8408ff */
[----:B------:R-:W-:Y:S02]  /*26f0*/  IADD3.X R45, R38, R89, R23, P0, P1 ;  /* 0x00000059262d7210 */ /* 0x000fe400007e2417 */
[----:B------:R-:W-:Y:S02]  /*2700*/  FFMA.FTZ R24, R27, R43, R24 ;  /* 0x0000002b1b187223 */ /* 0x000fe40000010018 */
[----:B------:R-:W-:-:S06]  /*2710*/  LEA.HI.X R55, R44, UR9, R45, 0x1, P2 ;  /* 0x000000092c377c11 */ /* 0x000fcc00090f0c2d */
[----:B------:R-:W4:Y:S01]  /*2720*/  LDG.E.64.CONSTANT R54, desc[UR10][R54.64] ;  /* 0x0000000a36367981 */ /* 0x000f22000c1e9b00 */
[----:B0-----:R-:W-:Y:S02]  /*2730*/  HADD2.F32 R44, -RZ, R28.H0_H0 ;  /* 0x2000001cff2c7230 */ /* 0x001fe40000004100 */
[----:B------:R-:W-:-:S05]  /*2740*/  HADD2.F32 R27, -RZ, R52.H0_H0 ;  /* 0x20000034ff1b7230 */ /* 0x000fca0000004100 */
[----:B------:R-:W-:Y:S01]  /*2750*/  FFMA.FTZ R25, R44, R27, R25 ;  /* 0x0000001b2c197223 */ /* 0x000fe20000010019 */
[----:B------:R-:W-:-:S04]  /*2760*/  IADD3 R27, P0, P1, R9, R92, R19 ;  /* 0x0000005c091b7210 */ /* 0x000fc8000791e013 */
[----:B------:R-:W-:Y:S02]  /*2770*/  LEA R48, P2, R27, UR8, 0x1 ;  /* 0x000000081b307c11 */ /* 0x000fe4000f8408ff */
[----:B------:R-:W-:-:S04]  /*2780*/  IADD3.X R44, R39, R89, R32, P0, P1 ;  /* 0x00000059272c7210 */ /* 0x000fc800007e2420 */
[----:B------:R-:W-:-:S06]  /*2790*/  LEA.HI.X R49, R27, UR9, R44, 0x1, P2 ;  /* 0x000000091b317c11 */ /* 0x000fcc00090f0c2c */
[----:B------:R-:W4:Y:S01]  /*27a0*/  LDG.E.64.CONSTANT R48, desc[UR10][R48.64] ;  /* 0x0000000a30307981 */ /* 0x000f22000c1e9b00 */
[----:B------:R-:W-:Y:S02]  /*27b0*/  HADD2.F32 R27, -RZ, R28.H1_H1 ;  /* 0x3000001cff1b7230 */ /* 0x000fe40000004100 */
[----:B------:R-:W-:Y:S02]  /*27c0*/  HADD2.F32 R43, -RZ, R29.H0_H0 ;  /* 0x2000001dff2b7230 */ /* 0x000fe40000004100 */
[----:B------:R-:W-:Y:S02]  /*27d0*/  HADD2.F32 R28, -RZ, R53.H0_H0 ;  /* 0x20000035ff1c7230 */ /* 0x000fe40000004100 */
[----:B------:R-:W-:-:S03]  /*27e0*/  HADD2.F32 R52, -RZ, R52.H1_H1 ;  /* 0x30000034ff347230 */ /* 0x000fc60000004100 */
[----:B------:R-:W-:Y:S01]  /*27f0*/  FFMA.FTZ R26, R43, R28, R26 ;  /* 0x0000001c2b1a7223 */ /* 0x000fe2000001001a */
[----:B------:R-:W-:Y:S01]  /*2800*/  IADD3 R28, P0, P1, R10, R92, R20 ;  /* 0x0000005c0a1c7210 */ /* 0x000fe2000791e014 */
[----:B------:R-:W-:-:S03]  /*2810*/  FFMA.FTZ R27, R27, R52, R42 ;  /* 0x000000341b1b7223 */ /* 0x000fc6000001002a */
[----:B------:R-:W-:Y:S02]  /*2820*/  LEA R42, P2, R28, UR8, 0x1 ;  /* 0x000000081c2a7c11 */ /* 0x000fe4000f8408ff */
[----:B------:R-:W-:-:S04]  /*2830*/  IADD3.X R43, R40, R89, R33, P0, P1 ;  /* 0x00000059282b7210 */ /* 0x000fc800007e2421 */
[----:B------:R-:W-:Y:S02]  /*2840*/  LEA.HI.X R43, R28, UR9, R43, 0x1, P2 ;  /* 0x000000091c2b7c11 */ /* 0x000fe400090f0c2b */
[----:B------:R-:W-:-:S04]  /*2850*/  IADD3 R28, P0, P1, R11, R92, R21 ;  /* 0x0000005c0b1c7210 */ /* 0x000fc8000791e015 */
[----:B------:R-:W4:Y:S01]  /*2860*/  LDG.E.64.CONSTANT R42, desc[UR10][R42.64] ;  /* 0x0000000a2a2a7981 */ /* 0x000f22000c1e9b00 */
[----:B------:R-:W-:Y:S02]  /*2870*/  LEA R44, P2, R28, UR8, 0x1 ;  /* 0x000000081c2c7c11 */ /* 0x000fe4000f8408ff */
[-C--:B------:R-:W-:Y:S02]  /*2880*/  IADD3.X R45, R41, R89.reuse, R34, P0, P1 ;  /* 0x00000059292d7210 */ /* 0x080fe400007e2422 */
[----:B------:R-:W-:Y:S02]  /*2890*/  IADD3 R92, P3, P4, R12, R92, R22 ;  /* 0x0000005c0c5c7210 */ /* 0x000fe40007c7e016 */
[----:B------:R-:W-:Y:S02]  /*28a0*/  LEA.HI.X R45, R28, UR9, R45, 0x1, P2 ;  /* 0x000000091c2d7c11 */ /* 0x000fe400090f0c2d */
[----:B------:R-:W-:Y:S02]  /*28b0*/  IADD3.X R89, R58, R89, R35, P3, P4 ;  /* 0x000000593a597210 */ /* 0x000fe40001fe8423 */
[----:B------:R-:W-:-:S02]  /*28c0*/  LEA R46, P0, R92, UR8, 0x1 ;  /* 0x000000085c2e7c11 */ /* 0x000fc4000f8008ff */
[----:B------:R-:W4:Y:S02]  /*28d0*/  LDG.E.64.CONSTANT R44, desc[UR10][R44.64] ;  /* 0x0000000a2c2c7981 */ /* 0x000f24000c1e9b00 */
[----:B------:R-:W-:-:S06]  /*28e0*/  LEA.HI.X R47, R92, UR9, R89, 0x1, P0 ;  /* 0x000000095c2f7c11 */ /* 0x000fcc00080f0c59 */
[----:B------:R-:W4:Y:S01]  /*28f0*/  LDG.E.64.CONSTANT R46, desc[UR10][R46.64] ;  /* 0x0000000a2e2e7981 */ /* 0x000f22000c1e9b00 */
[----:B------:R-:W-:Y:S02]  /*2900*/  HADD2.F32 R28, -RZ, R53.H1_H1 ;  /* 0x30000035ff1c7230 */ /* 0x000fe40000004100 */
[----:B------:R-:W-:-:S05]  /*2910*/  HADD2.F32 R29, -RZ, R29.H1_H1 ;  /* 0x3000001dff1d7230 */ /* 0x000fca0000004100 */
[----:B------:R-:W-:Y:S01]  /*2920*/  FFMA.FTZ R28, R29, R28, R24 ;  /* 0x0000001c1d1c7223 */ /* 0x000fe20000010018 */
[--C-:B------:R-:W-:Y:S02]  /*2930*/  HADD2.F32 R24, -RZ, R30.reuse.H0_H0 ;  /* 0x2000001eff187230 */ /* 0x100fe40000004100 */
[----:B------:R-:W-:Y:S02]  /*2940*/  HADD2.F32 R30, -RZ, R30.H1_H1 ;  /* 0x3000001eff1e7230 */ /* 0x000fe40000004100 */
[--C-:B--2---:R-:W-:Y:S02]  /*2950*/  HADD2.F32 R29, -RZ, R50.reuse.H0_H0 ;  /* 0x20000032ff1d7230 */ /* 0x104fe40000004100 */
[----:B------:R-:W-:Y:S02]  /*2960*/  HADD2.F32 R50, -RZ, R50.H1_H1 ;  /* 0x30000032ff327230 */ /* 0x000fe40000004100 */
[----:B------:R-:W-:Y:S02]  /*2970*/  HADD2.F32 R52, -RZ, R51.H0_H0 ;  /* 0x20000033ff347230 */ /* 0x000fe40000004100 */
[----:B------:R-:W-:Y:S01]  /*2980*/  FFMA.FTZ R29, R24, R29, R25 ;  /* 0x0000001d181d7223 */ /* 0x000fe20000010019 */
[----:B------:R-:W-:-:S02]  /*2990*/  HADD2.F32 R25, -RZ, R31.H0_H0 ;  /* 0x2000001fff197230 */ /* 0x000fc40000004100 */
[----:B------:R-:W-:-:S03]  /*29a0*/  FFMA.FTZ R30, R30, R50, R27 ;  /* 0x000000321e1e7223 */ /* 0x000fc6000001001b */
[----:B------:R-:W-:Y:S02]  /*29b0*/  FFMA.FTZ R52, R25, R52, R26 ;  /* 0x0000003419347223 */ /* 0x000fe4000001001a */
[----:B------:R-:W0:Y:S01]  /*29c0*/  LDS.128 R24, [R88+0x50] ;  /* 0x0000500058187984 */ /* 0x000e220000000c00 */
[----:B------:R-:W-:Y:S02]  /*29d0*/  HADD2.F32 R31, -RZ, R31.H1_H1 ;  /* 0x3000001fff1f7230 */ /* 0x000fe40000004100 */
[----:B------:R-:W-:-:S05]  /*29e0*/  HADD2.F32 R50, -RZ, R51.H1_H1 ;  /* 0x30000033ff327230 */ /* 0x000fca0000004100 */
[----:B------:R-:W-:Y:S01]  /*29f0*/  FFMA.FTZ R50, R31, R50, R28 ;  /* 0x000000321f327223 */ /* 0x000fe2000001001c */
[----:B0-----:R-:W-:Y:S02]  /*2a00*/  HADD2.F32 R28, -RZ, R24.H0_H0 ;  /* 0x20000018ff1c7230 */ /* 0x001fe40000004100 */
[----:B---3--:R-:W-:-:S05]  /*2a10*/  HADD2.F32 R51, -RZ, R56.H0_H0 ;  /* 0x20000038ff337230 */ /* 0x008fca0000004100 */
[----:B------:R-:W-:Y:S01]  /*2a20*/  FFMA.FTZ R51, R28, R51, R29 ;  /* 0x000000331c337223 */ /* 0x000fe2000001001d */
        /* <DEDUP_REMOVED lines=12> */
[--C-:B----4-:R-:W-:Y:S02]  /*2af0*/  HADD2.F32 R25, -RZ, R54.reuse.H0_H0 ;  /* 0x20000036ff197230 */ /* 0x110fe40000004100 */
[----:B------:R-:W-:-:S03]  /*2b00*/  HADD2.F32 R54, -RZ, R54.H1_H1 ;  /* 0x30000036ff367230 */ /* 0x000fc60000004100 */
[----:B------:R-:W-:Y:S01]  /*2b10*/  FFMA.FTZ R51, R56, R25, R51 ;  /* 0x0000001938337223 */ /* 0x000fe20000010033 */
[----:B------:R-:W-:Y:S02]  /*2b20*/  HADD2.F32 R25, -RZ, R27.H0_H0 ;  /* 0x2000001bff197230 */ /* 0x000fe40000004100 */
[----:B------:R-:W-:Y:S01]  /*2b30*/  FFMA.FTZ R53, R53, R54, R24 ;  /* 0x0000003635357223 */ /* 0x000fe20000010018 */
[----:B------:R-:W-:Y:S02]  /*2b40*/  HADD2.F32 R24, -RZ, R55.H0_H0 ;  /* 0x20000037ff187230 */ /* 0x000fe40000004100 */
[----:B------:R-:W-:Y:S02]  /*2b50*/  HADD2.F32 R27, -RZ, R27.H1_H1 ;  /* 0x3000001bff1b7230 */ /* 0x000fe40000004100 */
[----:B------:R-:W-:Y:S02]  /*2b60*/  HADD2.F32 R55, -RZ, R55.H1_H1 ;  /* 0x30000037ff377230 */ /* 0x000fe40000004100 */
[----:B------:R-:W-:-:S03]  /*2b70*/  FFMA.FTZ R52, R25, R24, R52 ;  /* 0x0000001819347223 */ /* 0x000fc60000010034 */
[----:B------:R-:W-:Y:S01]  /*2b80*/  FFMA.FTZ R50, R27, R55, R50 ;  /* 0x000000371b327223 */ /* 0x000fe20000010032 */
[----:B0-----:R-:W-:Y:S02]  /*2b90*/  HADD2.F32 R24, -RZ, R28.H0_H0 ;  /* 0x2000001cff187230 */ /* 0x001fe40000004100 */
        /* <DEDUP_REMOVED lines=11> */
[----:B------:R-:W-:Y:S01]  /*2c50*/  FFMA.FTZ R52, R55, R28, R52 ;  /* 0x0000001c37347223 */ /* 0x000fe20000010034 */
[----:B------:R-:W-:-:S02]  /*2c60*/  HADD2.F32 R54, -RZ, R42.H0_H0 ;  /* 0x2000002aff367230 */ /* 0x000fc40000004100 */
[----:B------:R-:W-:Y:S01]  /*2c70*/  FFMA.FTZ R28, R29, R49, R50 ;  /* 0x000000311d1c7223 */ /* 0x000fe20000010032 */
[----:B------:R-:W-:Y:S02]  /*2c80*/  HADD2.F32 R30, -RZ, R30.H1_H1 ;  /* 0x3000001eff1e7230 */ /* 0x000fe40000004100 */
[----:B------:R-:W-:Y:S02]  /*2c90*/  HADD2.F32 R29, -RZ, R31.H0_H0 ;  /* 0x2000001fff1d7230 */ /* 0x000fe40000004100 */
[----:B------:R-:W-:Y:S01]  /*2ca0*/  FFMA.FTZ R51, R48, R54, R51 ;  /* 0x0000003630337223 */ /* 0x000fe20000010033 */
[----:B------:R-:W-:Y:S02]  /*2cb0*/  HADD2.F32 R42, -RZ, R42.H1_H1 ;  /* 0x3000002aff2a7230 */ /* 0x000fe40000004100 */
[----:B------:R-:W-:Y:S02]  /*2cc0*/  HADD2.F32 R48, -RZ, R43.H0_H0 ;  /* 0x2000002bff307230 */ /* 0x000fe40000004100 */
[----:B------:R-:W-:-:S02]  /*2cd0*/  HADD2.F32 R31, -RZ, R31.H1_H1 ;  /* 0x3000001fff1f7230 */ /* 0x000fc40000004100 */
[----:B------:R-:W-:Y:S01]  /*2ce0*/  FFMA.FTZ R53, R30, R42, R53 ;  /* 0x0000002a1e357223 */ /* 0x000fe20000010035 */
[----:B------:R-:W-:Y:S02]  /*2cf0*/  HADD2.F32 R43, -RZ, R43.H1_H1 ;  /* 0x3000002bff2b7230 */ /* 0x000fe40000004100 */
[----:B------:R-:W-:Y:S01]  /*2d00*/  FFMA.FTZ R52, R29, R48, R52 ;  /* 0x000000301d347223 */ /* 0x000fe20000010034 */
[--C-:B------:R-:W-:Y:S02]  /*2d10*/  HADD2.F32 R29, -RZ, R44.reuse.H0_H0 ;  /* 0x2000002cff1d7230 */ /* 0x100fe40000004100 */
[----:B------:R-:W-:Y:S02]  /*2d20*/  HADD2.F32 R44, -RZ, R44.H1_H1 ;  /* 0x3000002cff2c7230 */ /* 0x000fe40000004100 */
[----:B------:R-:W-:Y:S01]  /*2d30*/  FFMA.FTZ R28, R31, R43, R28 ;  /* 0x0000002b1f1c7223 */ /* 0x000fe2000001001c */
[--C-:B0-----:R-:W-:Y:S02]  /*2d40*/  HADD2.F32 R30, -RZ, R24.reuse.H0_H0 ;  /* 0x20000018ff1e7230 */ /* 0x101fe40000004100 */
[----:B------:R-:W-:-:S02]  /*2d50*/  HADD2.F32 R42, -RZ, R24.H1_H1 ;  /* 0x30000018ff2a7230 */ /* 0x000fc40000004100 */
[--C-:B------:R-:W-:Y:S02]  /*2d60*/  HADD2.F32 R48, -RZ, R26.reuse.H0_H0 ;  /* 0x2000001aff307230 */ /* 0x100fe40000004100 */
[----:B------:R-:W-:Y:S01]  /*2d70*/  FFMA.FTZ R29, R30, R29, R51 ;  /* 0x0000001d1e1d7223 */ /* 0x000fe20000010033 */
[----:B------:R-:W-:Y:S02]  /*2d80*/  HADD2.F32 R43, -RZ, R26.H1_H1 ;  /* 0x3000001aff2b7230 */ /* 0x000fe40000004100 */
[----:B------:R-:W-:Y:S02]  /*2d90*/  HADD2.F32 R31, -RZ, R25.H0_H0 ;  /* 0x20000019ff1f7230 */ /* 0x000fe40000004100 */
[----:B------:R-:W-:Y:S02]  /*2da0*/  HADD2.F32 R26, -RZ, R45.H0_H0 ;  /* 0x2000002dff1a7230 */ /* 0x000fe40000004100 */
[--C-:B------:R-:W-:Y:S02]  /*2db0*/  HADD2.F32 R30, -RZ, R46.reuse.H0_H0 ;  /* 0x2000002eff1e7230 */ /* 0x100fe40000004100 */
[----:B------:R-:W-:Y:S01]  /*2dc0*/  FFMA.FTZ R42, R42, R44, R53 ;  /* 0x0000002c2a2a7223 */ /* 0x000fe20000010035 */
[----:B------:R-:W-:-:S02]  /*2dd0*/  HADD2.F32 R46, -RZ, R46.H1_H1 ;  /* 0x3000002eff2e7230 */ /* 0x000fc40000004100 */
[----:B------:R-:W-:Y:S01]  /*2de0*/  FFMA.FTZ R31, R31, R26, R52 ;  /* 0x0000001a1f1f7223 */ /* 0x000fe20000010034 */
[----:B------:R-:W-:Y:S02]  /*2df0*/  HADD2.F32 R25, -RZ, R25.H1_H1 ;  /* 0x30000019ff197230 */ /* 0x000fe40000004100 */
[----:B------:R-:W-:Y:S01]  /*2e00*/  FFMA.FTZ R29, R48, R30, R29 ;  /* 0x0000001e301d7223 */ /* 0x000fe2000001001d */
[----:B------:R-:W-:Y:S02]  /*2e10*/  HADD2.F32 R24, -RZ, R27.H0_H0 ;  /* 0x2000001bff187230 */ /* 0x000fe40000004100 */
[----:B------:R-:W-:Y:S01]  /*2e20*/  FFMA.FTZ R42, R43, R46, R42 ;  /* 0x0000002e2b2a7223 */ /* 0x000fe2000001002a */
[----:B------:R-:W-:Y:S02]  /*2e30*/  HADD2.F32 R45, -RZ, R45.H1_H1 ;  /* 0x3000002dff2d7230 */ /* 0x000fe40000004100 */
[----:B------:R-:W-:Y:S02]  /*2e40*/  HADD2.F32 R26, -RZ, R47.H0_H0 ;  /* 0x2000002fff1a7230 */ /* 0x000fe40000004100 */
[----:B------:R-:W-:Y:S01]  /*2e50*/  FADD.FTZ R29, R29, R42 ;  /* 0x0000002a1d1d7221 */ /* 0x000fe20000010000 */
[----:B------:R-:W-:-:S02]  /*2e60*/  HADD2.F32 R27, -RZ, R27.H1_H1 ;  /* 0x3000001bff1b7230 */ /* 0x000fc40000004100 */
[----:B------:R-:W-:Y:S01]  /*2e70*/  FFMA.FTZ R28, R25, R45, R28 ;  /* 0x0000002d191c7223 */ /* 0x000fe2000001001c */
[----:B------:R-:W-:Y:S02]  /*2e80*/  HADD2.F32 R47, -RZ, R47.H1_H1 ;  /* 0x3000002fff2f7230 */ /* 0x000fe40000004100 */
[----:B------:R-:W-:Y:S01]  /*2e90*/  FFMA.FTZ R24, R24, R26, R31 ;  /* 0x0000001a18187223 */ /* 0x000fe2000001001f */
[----:B------:R-:W-:Y:S02]  /*2ea0*/  UMOV UR4, 0xffffffff ;  /* 0xffffffff00047882 */ /* 0x000fe40000000000 */
[----:B------:R-:W-:Y:S01]  /*2eb0*/  FFMA.FTZ R27, R27, R47, R28 ;  /* 0x0000002f1b1b7223 */ /* 0x000fe2000001001c */
[----:B------:R-:W-:Y:S01]  /*2ec0*/  FADD.FTZ R24, R24, R29 ;  /* 0x0000001d18187221 */ /* 0x000fe20000010000 */
[----:B-----5:R-:W-:-:S03]  /*2ed0*/  FSETP.NEU.FTZ.AND P0, PT, R84, RZ, PT ;  /* 0x000000ff5400720b */ /* 0x020fc60003f1d000 */
[----:B------:R-:W-:Y:S01]  /*2ee0*/  FADD.FTZ R24, R27, R24 ;  /* 0x000000181b187221 */ /* 0x000fe20000010000 */
[----:B------:R-:W-:Y:S09]  /*2ef0*/  BRA.DIV UR4, `(.L_x_24363) ;  /* 0x0000004a04b47947 */ /* 0x000ff2000b800000 */
[----:B------:R0:W1:Y:S02]  /*2f00*/  SHFL.BFLY PT, R25, R24, 0x1, 0x1f ;  /* 0x0c201f0018197f89 */ /* 0x00006400000e0000 */
.L_x_24417:
        /* <DEDUP_REMOVED lines=8> */
[----:B0-----:R-:W-:-:S05]  /*2f90*/  FSEL R24, R25, RZ, !P0 ;  /* 0x000000ff19187208 */ /* 0x001fca0004000000 */
[----:B------:R1:W-:Y:S04]  /*2fa0*/  STS [R37], R24 ;  /* 0x0000001825007388 */ /* 0x0003e80000000800 */
[----:B------:R-:W-:Y:S05]  /*2fb0*/  @P0 BRA `(.L_x_24364) ;  /* 0x0000000000140947 */ /* 0x000fea0003800000 */
[----:B------:R-:W-:Y:S01]  /*2fc0*/  FMNMX.FTZ R80, R80, R25, !PT ;  /* 0x0000001950507209 */ /* 0x000fe20007810000 */
[----:B------:R-:W-:Y:S06]  /*2fd0*/  BRA `(.L_x_24364) ;  /* 0x00000000000c7947 */ /* 0x000fec0003800000 */
.L_x_24362:
[----:B------:R-:W-:-:S13]  /*2fe0*/  ISETP.NE.AND P0, PT, R83, RZ, PT ;  /* 0x000000ff5300720c */ /* 0x000fda0003f05270 */
[----:B------:R-:W-:-:S05]  /*2ff0*/  @!P0 IMAD.MOV.U32 R24, RZ, RZ, -0x800001 ;  /* 0xff7fffffff188424 */ /* 0x000fca00078e00ff */
[----:B------:R0:W-:Y:S02]  /*3000*/  @!P0 STS [R37], R24 ;  /* 0x0000001825008388 */ /* 0x0001e40000000800 */
.L_x_24364:
[----:B------:R-:W-:Y:S05]  /*3010*/  BSYNC B1 ;  /* 0x0000000000017941 */ /* 0x000fea0003800000 */
.L_x_24361:
        /* <DEDUP_REMOVED lines=9> */
.L_x_24360:
[----:B------:R-:W-:Y:S05]  /*30b0*/  BSYNC B0 ;  /* 0x0000000000007941 */ /* 0x000fea0003800000 */
.L_x_24359:
        /* <DEDUP_REMOVED lines=19> */
.L_x_24423:
        /* <DEDUP_REMOVED lines=51> */
.L_x_24371:
        /* <DEDUP_REMOVED lines=11> */
.L_x_24370:
[----:B------:R-:W-:Y:S05]  /*35d0*/  BSYNC B1 ;  /* 0x0000000000017941 */ /* 0x000fea0003800000 */
.L_x_24369:
        /* <DEDUP_REMOVED lines=14> */
.L_x_24374:
        /* <DEDUP_REMOVED lines=100> */
.L_x_24373:
[----:B------:R-:W-:Y:S05]  /*3d00*/  BSYNC B1 ;  /* 0x0000000000017941 */ /* 0x000fea0003800000 */
.L_x_24372:
        /* <DEDUP_REMOVED lines=55> */
.L_x_24376:
[----:B------:R-:W-:Y:S05]  /*4080*/  BSYNC B1 ;  /* 0x0000000000017941 */ /* 0x000fea0003800000 */
.L_x_24375:
        /* <DEDUP_REMOVED lines=26> */
.L_x_24368:
[----:B------:R-:W-:Y:S05]  /*4230*/  BSYNC B0 ;  /* 0x0000000000007941 */ /* 0x000fea0003800000 */
.L_x_24367:
        /* <DEDUP_REMOVED lines=59> */
.L_x_24381:
        /* <DEDUP_REMOVED lines=8> */
.L_x_24380:
[----:B------:R-:W-:Y:S05]  /*4670*/  BSYNC B1 ;  /* 0x0000000000017941 */ /* 0x000fea0003800000 */
.L_x_24379:
        /* <DEDUP_REMOVED lines=14> */
.L_x_24384:
        /* <DEDUP_REMOVED lines=52> */
.L_x_24383:
[----:B------:R-:W-:Y:S05]  /*4aa0*/  BSYNC B1 ;  /* 0x0000000000017941 */ /* 0x000fea0003800000 */
.L_x_24382:
        /* <DEDUP_REMOVED lines=31> */
.L_x_24386:
[----:B------:R-:W-:Y:S05]  /*4ca0*/  BSYNC B1 ;  /* 0x0000000000017941 */ /* 0x000fea0003800000 */
.L_x_24385:
        /* <DEDUP_REMOVED lines=14> */
.L_x_24378:
[----:B------:R-:W-:Y:S05]  /*4d90*/  BSYNC B0 ;  /* 0x0000000000007941 */ /* 0x000fea0003800000 */
.L_x_24377:
        /* <DEDUP_REMOVED lines=32> */
.L_x_24388:
[----:B------:R-:W-:Y:S05]  /*4fa0*/  BSYNC B0 ;  /* 0x0000000000007941 */ /* 0x000fea0003800000 */
.L_x_24387:
        /* <DEDUP_REMOVED lines=8> */
.L_x_24390:
[----:B-1-3--:R-:W1:Y:S01]  /*5030*/  I2F.RP R10, R6 ;  /* 0x00000006000a7306 */ /* 0x00ae620000209400 */
[----:B------:R-:W3:Y:S01]  /*5040*/  S2UR UR4, SR_CTAID.Y ;  /* 0x00000000000479c3 */ /* 0x000ee20000002600 */
[----:B------:R-:W4:Y:S01]  /*5050*/  S2R R72, SR_CTAID.Z ;  /* 0x0000000000487919 */ /* 0x000f220000002700 */
[----:B------:R-:W-:Y:S01]  /*5060*/  ULDC.64 UR6, c[0x0][0x248] ;  /* 0x0000920000067ab9 */ /* 0x000fe20000000a00 */
[----:B------:R-:W-:Y:S02]  /*5070*/  IADD3 R62, -R62, 0x1, RZ ;  /* 0x000000013e3e7810 */ /* 0x000fe40007ffe1ff */
[----:B------:R-:W-:Y:S02]  /*5080*/  CS2R R54, SRZ ;  /* 0x0000000000367805 */ /* 0x000fe4000001ff00 */
[----:B------:R-:W-:Y:S02]  /*5090*/  CS2R R56, SRZ ;  /* 0x0000000000387805 */ /* 0x000fe4000001ff00 */
[----:B------:R-:W-:-:S02]  /*50a0*/  CS2R R58, SRZ ;  /* 0x00000000003a7805 */ /* 0x000fc4000001ff00 */
[----:B------:R-:W-:Y:S01]  /*50b0*/  CS2R R60, SRZ ;  /* 0x00000000003c7805 */ /* 0x000fe2000001ff00 */
[----:B0-----:R-:W3:Y:S01]  /*50c0*/  LDC R5, c[0x0][0x258] ;  /* 0x00009600ff057b82 */ /* 0x001ee20000000800 */
[----:B-1----:R-:W0:Y:S07]  /*50d0*/  MUFU.RCP R10, R10 ;  /* 0x0000000a000a7308 */ /* 0x002e2e0000001000 */
[----:B------:R-:W1:Y:S08]  /*50e0*/  S2UR UR5, SR_CgaCtaId ;  /* 0x00000000000579c3 */ /* 0x000e700000008800 */
[----:B------:R-:W2:Y:S01]  /*50f0*/  LDC R64, c[0x0][0x26c] ;  /* 0x00009b00ff407b82 */ /* 0x000ea20000000800 */
[----:B0-----:R-:W-:Y:S01]  /*5100*/  IADD3 R9, R10, 0xffffffe, RZ ;  /* 0x0ffffffe0a097810 */ /* 0x001fe20007ffe0ff */
[----:B---3--:R-:W-:Y:S01]  /*5110*/  IMAD R8, R5, UR4, RZ ;  /* 0x0000000405087c24 */ /* 0x008fe2000f8e02ff */
[----:B------:R-:W-:Y:S01]  /*5120*/  SHF.R.S32.HI R5, RZ, 0x1f, R81 ;  /* 0x0000001fff057819 */ /* 0x000fe20000011451 */
[----:B------:R-:W-:Y:S01]  /*5130*/  UMOV UR4, 0x400 ;  /* 0x0000040000047882 */ /* 0x000fe20000000000 */
[----:B----4-:R-:W-:Y:S01]  /*5140*/  IMAD R65, R72, 0x20, R2 ;  /* 0x0000002048417824 */ /* 0x010fe200078e0202 */
[----:B------:R-:W-:Y:S01]  /*5150*/  UIADD3 UR4, UR4, 0x120, URZ ;  /* 0x0000012004047890 */ /* 0x000fe2000fffe03f */
[----:B------:R-:W0:Y:S01]  /*5160*/  F2I.FTZ.U32.TRUNC.NTZ R9, R9 ;  /* 0x0000000900097305 */ /* 0x000e22000021f000 */
[----:B------:R-:W-:Y:S01]  /*5170*/  IADD3 R53, P0, R8, R81, RZ ;  /* 0x0000005108357210 */ /* 0x000fe20007f1e0ff */
[----:B------:R-:W-:Y:S01]  /*5180*/  IMAD.SHL.U32 R65, R65, 0x10, RZ ;  /* 0x0000001041417824 */ /* 0x000fe200078e00ff */
[----:B-1----:R-:W-:-:S02]  /*5190*/  ULEA UR4, UR5, UR4, 0x18 ;  /* 0x0000000405047291 */ /* 0x002fc4000f8ec03f */
[----:B------:R-:W-:Y:S01]  /*51a0*/  LEA.HI.X.SX32 R10, R8, R5, 0x1, P0 ;  /* 0x00000005080a7211 */ /* 0x000fe200000f0eff */
[----:B------:R-:W-:Y:S01]  /*51b0*/  IMAD.MOV.U32 R8, RZ, RZ, RZ ;  /* 0x000000ffff087224 */ /* 0x000fe200078e00ff */
[----:B------:R-:W-:Y:S02]  /*51c0*/  LEA.HI R5, R0, R0, RZ, 0x1 ;  /* 0x0000000000057211 */ /* 0x000fe400078f08ff */
[C---:B------:R-:W-:Y:S01]  /*51d0*/  LEA R52, P0, R53.reuse, UR6, 0x2 ;  /* 0x0000000635347c11 */ /* 0x040fe2000f8010ff */
[----:B------:R-:W-:Y:S01]  /*51e0*/  ULDC UR6, c[0x0][0x28c] ;  /* 0x0000a30000067ab9 */ /* 0x000fe20000000800 */
[----:B--2---:R-:W-:Y:S01]  /*51f0*/  SHF.R.S32.HI R64, RZ, 0x1f, R64 ;  /* 0x0000001fff407819 */ /* 0x004fe20000011440 */
[----:B------:R-:W-:Y:S01]  /*5200*/  VIADD R63, R4, -UR6 ;  /* 0x80000006043f7c36 */ /* 0x000fe20008000000 */
[----:B------:R-:W-:Y:S01]  /*5210*/  LEA.HI.X R53, R53, UR7, R10, 0x2, P0 ;  /* 0x0000000735357c11 */ /* 0x000fe200080f140a */
[----:B------:R-:W-:Y:S01]  /*5220*/  ULDC UR7, c[0x0][0x270] ;  /* 0x00009c0000077ab9 */ /* 0x000fe20000000800 */
[----:B0-----:R-:W-:-:S02]  /*5230*/  IMAD.MOV R51, RZ, RZ, -R9 ;  /* 0x000000ffff337224 */ /* 0x001fc400078e0a09 */
[----:B------:R-:W-:Y:S02]  /*5240*/  IMAD R4, R7, UR7, RZ ;  /* 0x0000000707047c24 */ /* 0x000fe4000f8e02ff */
[----:B------:R-:W-:-:S04]  /*5250*/  IMAD R51, R51, R6, RZ ;  /* 0x0000000633337224 */ /* 0x000fc800078e02ff */
[----:B------:R-:W-:Y:S01]  /*5260*/  IMAD.HI.U32 R51, R9, R51, R8 ;  /* 0x0000003309337227 */ /* 0x000fe200078e0008 */
[----:B------:R-:W-:-:S03]  /*5270*/  LOP3.LUT R9, R5, 0xfffffffe, RZ, 0xc0, !PT ;  /* 0xfffffffe05097812 */ /* 0x000fc600078ec0ff */
[----:B------:R-:W-:Y:S01]  /*5280*/  IMAD.SHL.U32 R5, R5, 0x8, RZ ;  /* 0x0000000805057824 */ /* 0x000fe200078e00ff */
[----:B------:R-:W-:-:S04]  /*5290*/  IADD3 R9, R0, -R9, RZ ;  /* 0x8000000900097210 */ /* 0x000fc80007ffe0ff */
[----:B------:R-:W-:Y:S02]  /*52a0*/  LOP3.LUT R8, R5, 0xfffffff0, RZ, 0xc0, !PT ;  /* 0xfffffff005087812 */ /* 0x000fe400078ec0ff */
[----:B------:R-:W-:-:S03]  /*52b0*/  SHF.R.S32.HI R5, RZ, 0x1f, R4 ;  /* 0x0000001fff057819 */ /* 0x000fc60000011404 */
        /* <DEDUP_REMOVED lines=8> */
[----:B------:R-:W-:-:S02]  /*5340*/  VIADD R69, R7, 0x500 ;  /* 0x0000050007457836 */ /* 0x000fc40000000000 */
[----:B------:R-:W-:Y:S02]  /*5350*/  VIADD R71, R7, 0x700 ;  /* 0x0000070007477836 */ /* 0x000fe40000000000 */
[----:B------:R-:W-:Y:S02]  /*5360*/  IMAD.SHL.U32 R72, R72, 0x8, RZ ;  /* 0x0000000848487824 */ /* 0x000fe400078e00ff */
[----:B------:R-:W-:-:S07]  /*5370*/  VIADD R73, R73, 0x10 ;  /* 0x0000001049497836 */ /* 0x000fce0000000000 */
.L_x_24410:
        /* <DEDUP_REMOVED lines=58> */
[-C--:B------:R-:W-:Y:S02]  /*5720*/  IADD3 R9, P2, R66, R10.reuse, RZ ;  /* 0x0000000a42097210 */ /* 0x080fe40007f5e0ff */
[----:B------:R-:W-:Y:S02]  /*5730*/  IADD3 R11, P3, R67, R10, RZ ;  /* 0x0000000a430b7210 */ /* 0x000fe40007f7e0ff */
[----:B------:R-:W-:-:S02]  /*5740*/  LEA.HI.X R49, R8, R29, R12, 0x1, P1 ;  /* 0x0000001d08317211 */ /* 0x000fc400008f0c0c */
[-C--:B------:R-:W-:Y:S02]  /*5750*/  LEA R8, P4, R9, R28.reuse, 0x1 ;  /* 0x0000001c09087211 */ /* 0x080fe400078808ff */
[----:B------:R-:W-:Y:S01]  /*5760*/  LEA R12, P5, R11, R28, 0x1 ;  /* 0x0000001c0b0c7211 */ /* 0x000fe200078a08ff */
[----:B------:R3:W5:Y:S01]  /*5770*/  LDG.E.128.CONSTANT R32, desc[UR10][R48.64+0x200] ;  /* 0x0002000a30207981 */ /* 0x000762000c1e9d00 */
[-C--:B------:R-:W-:Y:S02]  /*5780*/  LEA.HI.X.SX32 R20, R66, R26.reuse, 0x1, P2 ;  /* 0x0000001a42147211 */ /* 0x080fe400010f0eff */
[----:B------:R-:W-:Y:S01]  /*5790*/  LEA.HI.X.SX32 R16, R67, R26, 0x1, P3 ;  /* 0x0000001a43107211 */ /* 0x000fe200018f0eff */
[----:B------:R3:W5:Y:S01]  /*57a0*/  LDG.E.128.CONSTANT R36, desc[UR10][R48.64] ;  /* 0x0000000a30247981 */ /* 0x000762000c1e9d00 */
[-C--:B------:R-:W-:Y:S02]  /*57b0*/  IADD3 R17, P1, R68, R10.reuse, RZ ;  /* 0x0000000a44117210 */ /* 0x080fe40007f3e0ff */
[----:B------:R-:W-:-:S02]  /*57c0*/  IADD3 R18, P0, R69, R10, RZ ;  /* 0x0000000a45127210 */ /* 0x000fc40007f1e0ff */
        /* <DEDUP_REMOVED lines=29> */
[----:B-----5:R-:W-:Y:S01]  /*59a0*/  PRMT R47, R39, 0x7632, R47 ;  /* 0x00007632272f7816 */ /* 0x020fe2000000002f */
[C---:B------:R-:W-:Y:S02]  /*59b0*/  VIADD R46, R72.reuse, 0x2 ;  /* 0x00000002482e7836 */ /* 0x040fe40000000000 */
[----:B------:R-:W-:Y:S01]  /*59c0*/  VIADD R74, R72, 0x4 ;  /* 0x00000004484a7836 */ /* 0x000fe20000000000 */
[-C--:B------:R-:W-:Y:S02]  /*59d0*/  ISETP.GE.AND P4, PT, R48, R87.reuse, PT ;  /* 0x000000573000720c */ /* 0x080fe40003f86270 */
[----:B------:R-:W-:Y:S02]  /*59e0*/  IADD3 R48, R72, 0x5, RZ ;  /* 0x0000000548307810 */ /* 0x000fe40007ffe0ff */
        /* <DEDUP_REMOVED lines=9> */
[----:B------:R-:W-:Y:S02]  /*5a80*/  PRMT R46, R37, 0x7632, R46 ;  /* 0x00007632252e7816 */ /* 0x000fe4000000002e */
[----:B------:R-:W-:Y:S02]  /*5a90*/  SEL R75, R38, RZ, !P6 ;  /* 0x000000ff264b7207 */ /* 0x000fe40007000000 */
[-C--:B------:R-:W-:Y:S02]  /*5aa0*/  ISETP.GE.AND P1, PT, R48, R87.reuse, PT ;  /* 0x000000573000720c */ /* 0x080fe40003f26270 */
        /* <DEDUP_REMOVED lines=13> */
.L_x_24395:
[----:B------:R-:W-:Y:S05]  /*5b80*/  BSYNC B2 ;  /* 0x0000000000027941 */ /* 0x000fea0003800000 */
.L_x_24394:
        /* <DEDUP_REMOVED lines=8> */
[C---:B------:R-:W-:Y:S01]  /*5c10*/  VIADD R38, R72.reuse, 0x3 ;  /* 0x0000000348267836 */ /* 0x040fe20000000000 */
[C---:B------:R-:W-:Y:S01]  /*5c20*/  IADD3 R36, R72.reuse, 0x2, RZ ;  /* 0x0000000248247810 */ /* 0x040fe20007ffe0ff */
        /* <DEDUP_REMOVED lines=12> */
[----:B------:R-:W-:Y:S02]  /*5cf0*/  PRMT R36, R33, 0x7632, R36 ;  /* 0x0000763221247816 */ /* 0x000fe40000000024 */
        /* <DEDUP_REMOVED lines=16> */
.L_x_24397:
[----:B------:R-:W-:Y:S05]  /*5e00*/  BSYNC B2 ;  /* 0x0000000000027941 */ /* 0x000fea0003800000 */
.L_x_24396:
[----:B------:R-:W-:Y:S02]  /*5e10*/  IMAD.MOV.U32 R36, RZ, RZ, R42 ;  /* 0x000000ffff247224 */ /* 0x000fe400078e002a */
[----:B------:R-:W-:Y:S01]  /*5e20*/  HMUL2 R33, R44, R33 ;  /* 0x000000212c217232 */ /* 0x000fe20000000000 */
[----:B------:R-:W-:Y:S03]  /*5e30*/  BSSY B2, `(.L_x_24398) ;  /* 0x0000023000027945 */ /* 0x000fe60003800000 */
[----:B------:R-:W-:Y:S01]  /*5e40*/  HFMA2 R33, R37, R32, R33 ;  /* 0x0000002025217231 */ /* 0x000fe20000000021 */
[----:B------:R-:W-:Y:S01]  /*5e50*/  HFMA2.MMA R46, R36, R39, R46 ;  /* 0x00000027242e7235 */ /* 0x000fe2000000002e */
[----:B------:R-:W-:Y:S10]  /*5e60*/  @P0 BRA `(.L_x_24399) ;  /* 0x00000000007c0947 */ /* 0x000ff40003800000 */
[C---:B------:R-:W-:Y:S01]  /*5e70*/  VIADD R38, R72.reuse, 0x3 ;  /* 0x0000000348267836 */ /* 0x040fe20000000000 */
[C---:B------:R-:W-:Y:S01]  /*5e80*/  IADD3 R40, R72.reuse, 0x4, RZ ;  /* 0x0000000448287810 */ /* 0x040fe20007ffe0ff */
        /* <DEDUP_REMOVED lines=12> */
[----:B------:R-:W-:Y:S02]  /*5f50*/  PRMT R32, R9, 0x7632, R32 ;  /* 0x0000763209207816 */ /* 0x000fe40000000020 */
[----:B------:R-:W-:Y:S02]  /*5f60*/  SEL R45, R10, RZ, !P6 ;  /* 0x000000ff0a2d7207 */ /* 0x000fe40007000000 */
        /* <DEDUP_REMOVED lines=15> */
.L_x_24399:
[----:B------:R-:W-:Y:S05]  /*6060*/  BSYNC B2 ;  /* 0x0000000000027941 */ /* 0x000fea0003800000 */
.L_x_24398:
[----:B------:R-:W-:Y:S01]  /*6070*/  HFMA2.MMA R33, R41, R34, R33 ;  /* 0x0000002229217235 */ /* 0x000fe20000000021 */
[----:B------:R-:W-:Y:S01]  /*6080*/  HMUL2 R9, R44, R9 ;  /* 0x000000092c097232 */ /* 0x000fe20000000000 */
[----:B------:R-:W-:Y:S03]  /*6090*/  BSSY B2, `(.L_x_24400) ;  /* 0x000002a000027945 */ /* 0x000fe60003800000 */
[----:B------:R-:W-:Y:S02]  /*60a0*/  HFMA2 R32, R37, R8, R9 ;  /* 0x0000000825207231 */ /* 0x000fe40000000009 */
[----:B------:R-:W-:Y:S01]  /*60b0*/  HADD2.F32 R8, -RZ, R46.H0_H0 ;  /* 0x2000002eff087230 */ /* 0x000fe20000004100 */
[----:B------:R-:W-:Y:S01]  /*60c0*/  HFMA2.MMA R33, R36, R35, R33 ;  /* 0x0000002324217235 */ /* 0x000fe20000000021 */
[----:B------:R-:W-:Y:S02]  /*60d0*/  HFMA2 R32, R41, R10, R32 ;  /* 0x0000000a29207231 */ /* 0x000fe40000000020 */
[----:B------:R-:W-:-:S05]  /*60e0*/  HADD2.F32 R9, -RZ, R46.H1_H1 ;  /* 0x3000002eff097230 */ /* 0x000fca0000004100 */
[----:B------:R-:W-:Y:S01]  /*60f0*/  FADD.FTZ R35, R8, R9 ;  /* 0x0000000908237221 */ /* 0x000fe20000010000 */
[----:B------:R-:W-:Y:S01]  /*6100*/  HFMA2.MMA R32, R36, R11, R32 ;  /* 0x0000000b24207235 */ /* 0x000fe20000000020 */
[--C-:B------:R-:W-:Y:S02]  /*6110*/  HADD2.F32 R8, -RZ, R33.reuse.H0_H0 ;  /* 0x20000021ff087230 */ /* 0x100fe40000004100 */
[----:B------:R-:W-:Y:S01]  /*6120*/  HADD2.F32 R33, -RZ, R33.H1_H1 ;  /* 0x30000021ff217230 */ /* 0x000fe20000004100 */
[----:B------:R-:W-:Y:S07]  /*6130*/  @P0 BRA `(.L_x_24401) ;  /* 0x00000000007c0947 */ /* 0x000fee0003800000 */
[C---:B------:R-:W-:Y:S01]  /*6140*/  VIADD R34, R72.reuse, 0x3 ;  /* 0x0000000348227836 */ /* 0x040fe20000000000 */
[C---:B------:R-:W-:Y:S01]  /*6150*/  IADD3 R10, R72.reuse, 0x2, RZ ;  /* 0x00000002480a7810 */ /* 0x040fe20007ffe0ff */
[----:B------:R-:W-:Y:S01]  /*6160*/  VIADD R38, R72, 0x4 ;  /* 0x0000000448267836 */ /* 0x000fe20000000000 */
[----:B------:R-:W-:Y:S02]  /*6170*/  PRMT R9, R12, 0x7632, R9 ;  /* 0x000076320c097816 */ /* 0x000fe40000000009 */
[-C--:B------:R-:W-:Y:S01]  /*6180*/  ISETP.GE.AND P4, PT, R34, R87.reuse, PT ;  /* 0x000000572200720c */ /* 0x080fe20003f86270 */
        /* <DEDUP_REMOVED lines=26> */
.L_x_24401:
[----:B------:R-:W-:Y:S05]  /*6330*/  BSYNC B2 ;  /* 0x0000000000027941 */ /* 0x000fea0003800000 */
.L_x_24400:
[----:B------:R-:W-:Y:S02]  /*6340*/  HMUL2 R13, R44, R13 ;  /* 0x0000000d2c0d7232 */ /* 0x000fe40000000000 */
[--C-:B------:R-:W-:Y:S01]  /*6350*/  HADD2.F32 R9, -RZ, R32.reuse.H0_H0 ;  /* 0x20000020ff097230 */ /* 0x100fe20000004100 */
[----:B------:R-:W-:Y:S01]  /*6360*/  BSSY B2, `(.L_x_24402) ;  /* 0x0000027000027945 */ /* 0x000fe20003800000 */
[----:B------:R-:W-:Y:S02]  /*6370*/  HADD2.F32 R32, -RZ, R32.H1_H1 ;  /* 0x30000020ff207230 */ /* 0x000fe40000004100 */
[----:B------:R-:W-:Y:S02]  /*6380*/  HFMA2 R13, R37, R12, R13 ;  /* 0x0000000c250d7231 */ /* 0x000fe4000000000d */
[----:B------:R-:W-:Y:S01]  /*6390*/  FADD.FTZ R34, R8, R33 ;  /* 0x0000002108227221 */ /* 0x000fe20000010000 */
[----:B------:R-:W-:Y:S01]  /*63a0*/  FADD.FTZ R54, R54, R35 ;  /* 0x0000002336367221 */ /* 0x000fe20000010000 */
[----:B------:R-:W-:-:S02]  /*63b0*/  FADD.FTZ R33, R9, R32 ;  /* 0x0000002009217221 */ /* 0x000fc40000010000 */
        /* <DEDUP_REMOVED lines=10> */
[----:B------:R-:W-:Y:S02]  /*6460*/  IADD3 R10, R72, 0x5, RZ ;  /* 0x00000005480a7810 */ /* 0x000fe40007ffe0ff */
[-C--:B------:R-:W-:Y:S01]  /*6470*/  ISETP.GE.AND P6, PT, R12, R87.reuse, PT ;  /* 0x000000570c00720c */ /* 0x080fe20003fc6270 */
[----:B------:R-:W-:Y:S01]  /*6480*/  VIADD R12, R72, 0x1 ;  /* 0x00000001480c7836 */ /* 0x000fe20000000000 */
[----:B------:R-:W-:-:S02]  /*6490*/  ISETP.GE.AND P3, PT, R10, R87, PT ;  /* 0x000000570a00720c */ /* 0x000fc40003f66270 */
[-C--:B------:R-:W-:Y:S02]  /*64a0*/  ISETP.GE.AND P5, PT, R14, R87.reuse, PT ;  /* 0x000000570e00720c */ /* 0x080fe40003fa6270 */
[-C--:B------:R-:W-:Y:S02]  /*64b0*/  ISETP.GE.AND P2, PT, R8, R87.reuse, PT ;  /* 0x000000570800720c */ /* 0x080fe40003f46270 */
[C---:B------:R-:W-:Y:S02]  /*64c0*/  SEL R10, R17.reuse, RZ, !P1 ;  /* 0x000000ff110a7207 */ /* 0x040fe40004800000 */
[----:B------:R-:W-:Y:S02]  /*64d0*/  SEL R11, R18, RZ, !P6 ;  /* 0x000000ff120b7207 */ /* 0x000fe40007000000 */
        /* <DEDUP_REMOVED lines=15> */
.L_x_24403:
[----:B------:R-:W-:Y:S05]  /*65d0*/  BSYNC B2 ;  /* 0x0000000000027941 */ /* 0x000fea0003800000 */
.L_x_24402:
        /* <DEDUP_REMOVED lines=18> */
[-C--:B------:R-:W-:Y:S02]  /*6700*/  ISETP.GE.AND P3, PT, R10, R87.reuse, PT ;  /* 0x000000570a00720c */ /* 0x080fe40003f66270 */
[-C--:B------:R-:W-:Y:S02]  /*6710*/  ISETP.GE.AND P5, PT, R14, R87.reuse, PT ;  /* 0x000000570e00720c */ /* 0x080fe40003fa6270 */
[-C--:B------:R-:W-:Y:S02]  /*6720*/  ISETP.GE.AND P2, PT, R8, R87.reuse, PT ;  /* 0x000000570800720c */ /* 0x080fe40003f46270 */
[----:B------:R-:W-:Y:S02]  /*6730*/  SEL R10, R21, RZ, !P1 ;  /* 0x000000ff150a7207 */ /* 0x000fe40004800000 */
[----:B------:R-:W-:Y:S02]  /*6740*/  SEL R13, R22, RZ, !P6 ;  /* 0x000000ff160d7207 */ /* 0x000fe40007000000 */
[----:B------:R-:W-:-:S02]  /*6750*/  ISETP.GE.AND P1, PT, R12, R87, PT ;  /* 0x000000570c00720c */ /* 0x000fc40003f26270 */
        /* <DEDUP_REMOVED lines=14> */
.L_x_24405:
[----:B------:R-:W-:Y:S05]  /*6840*/  BSYNC B2 ;  /* 0x0000000000027941 */ /* 0x000fea0003800000 */
.L_x_24404:
[----:B------:R-:W-:Y:S01]  /*6850*/  BSSY B2, `(.L_x_24406) ;  /* 0x0000022000027945 */ /* 0x000fe20003800000 */
[----:B------:R-:W-:-:S03]  /*6860*/  HMUL2 R10, R44, R21 ;  /* 0x000000152c0a7232 */ /* 0x000fc60000000000 */
[----:B------:R-:W-:Y:S05]  /*6870*/  @P0 BRA `(.L_x_24407) ;  /* 0x00000000007c0947 */ /* 0x000fea0003800000 */
        /* <DEDUP_REMOVED lines=31> */
.L_x_24407:
[----:B------:R-:W-:Y:S05]  /*6a70*/  BSYNC B2 ;  /* 0x0000000000027941 */ /* 0x000fea0003800000 */
.L_x_24406:
        /* <DEDUP_REMOVED lines=34> */
.L_x_24409:
[----:B------:R-:W-:Y:S05]  /*6ca0*/  BSYNC B2 ;  /* 0x0000000000027941 */ /* 0x000fea0003800000 */
.L_x_24408:
        /* <DEDUP_REMOVED lines=32> */
.L_x_24393:
[----:B------:R-:W-:Y:S05]  /*6eb0*/  BSYNC B0 ;  /* 0x0000000000007941 */ /* 0x000fea0003800000 */
.L_x_24392:
        /* <DEDUP_REMOVED lines=8> */
.L_x_24391:
[----:B------:R-:W-:Y:S05]  /*6f40*/  BSYNC B1 ;  /* 0x0000000000017941 */ /* 0x000fea0003800000 */
.L_x_24389:
        /* <DEDUP_REMOVED lines=8> */
[----:B0--3--:R-:W0:Y:S03]  /*6fd0*/  SHFL.BFLY PT, R5, R56, 0x1, 0x1f ;  /* 0x0c201f0038057f89 */ /* 0x009e2600000e0000 */
[----:B------:R-:W-:Y:S01]  /*6fe0*/  IMAD R2, R2, 0x80, R15 ;  /* 0x0000008002027824 */ /* 0x000fe200078e020f */
[----:B------:R-:W3:Y:S04]  /*6ff0*/  SHFL.BFLY PT, R6, R57, 0x1, 0x1f ;  /* 0x0c201f0039067f89 */ /* 0x000ee800000e0000 */
[----:B------:R-:W3:Y:S04]  /*7000*/  SHFL.BFLY PT, R7, R58, 0x1, 0x1f ;  /* 0x0c201f003a077f89 */ /* 0x000ee800000e0000 */
[----:B-1----:R-:W1:Y:S04]  /*7010*/  SHFL.BFLY PT, R8, R59, 0x1, 0x1f ;  /* 0x0c201f003b087f89 */ /* 0x002e6800000e0000 */
[----:B------:R-:W1:Y:S01]  /*7020*/  SHFL.BFLY PT, R9, R60, 0x1, 0x1f ;  /* 0x0c201f003c097f89 */ /* 0x000e6200000e0000 */
[----:B----4-:R-:W-:Y:S01]  /*7030*/  FADD.FTZ R12, R3, R54 ;  /* 0x00000036030c7221 */ /* 0x010fe20000010000 */
[----:B------:R-:W-:Y:S01]  /*7040*/  LOP3.LUT R3, R0, 0x1, RZ, 0xc0, !PT ;  /* 0x0000000100037812 */ /* 0x000fe200078ec0ff */
[----:B--2---:R-:W-:Y:S01]  /*7050*/  ULEA UR4, UR5, UR4, 0x18 ;  /* 0x0000000405047291 */ /* 0x004fe2000f8ec03f */
[----:B------:R-:W2:Y:S01]  /*7060*/  SHFL.BFLY PT, R10, R61, 0x1, 0x1f ;  /* 0x0c201f003d0a7f89 */ /* 0x000ea200000e0000 */
[----:B------:R-:W-:Y:S01]  /*7070*/  FADD.FTZ R13, R4, R55 ;  /* 0x00000037040d7221 */ /* 0x000fe20000010000 */
[----:B------:R-:W-:Y:S01]  /*7080*/  ISETP.NE.AND P2, PT, R3, RZ, PT ;  /* 0x000000ff0300720c */ /* 0x000fe20003f45270 */
[----:B------:R-:W-:Y:S01]  /*7090*/  BAR.SYNC.DEFER_BLOCKING 0x0 ;  /* 0x0000000000007b1d */ /* 0x000fe20000010000 */
[C---:B------:R-:W-:Y:S01]  /*70a0*/  LOP3.LUT R3, R50.reuse, 0xffffffc0, RZ, 0xc0, !PT ;  /* 0xffffffc032037812 */ /* 0x040fe200078ec0ff */
[----:B0-----:R-:W-:Y:S01]  /*70b0*/  FADD.FTZ R18, R5, R56 ;  /* 0x0000003805127221 */ /* 0x001fe20000010000 */
[----:B------:R-:W-:Y:S01]  /*70c0*/  ISETP.GT.OR P0, PT, R50, 0x3f, P2 ;  /* 0x0000003f3200780c */ /* 0x000fe20001704670 */
[----:B---3--:R-:W-:Y:S01]  /*70d0*/  FADD.FTZ R19, R6, R57 ;  /* 0x0000003906137221 */ /* 0x008fe20000010000 */
[----:B------:R-:W-:-:S02]  /*70e0*/  ISETP.NE.OR P5, PT, R3, 0x40, P2 ;  /* 0x000000400300780c */ /* 0x000fc400017a5670 */
[----:B------:R-:W-:Y:S01]  /*70f0*/  IADD3 R0, R50, 0x1f, RZ ;  /* 0x0000001f32007810 */ /* 0x000fe20007ffe0ff */
[----:B------:R-:W-:Y:S01]  /*7100*/  FADD.FTZ R20, R7, R58 ;  /* 0x0000003a07147221 */ /* 0x000fe20000010000 */
[----:B------:R-:W-:Y:S02]  /*7110*/  LEA R2, R2, UR4, 0x2 ;  /* 0x0000000402027c11 */ /* 0x000fe4000f8e10ff */
[----:B------:R-:W-:Y:S01]  /*7120*/  ISETP.GT.U32.AND P3, PT, R0, 0x3e, PT ;  /* 0x0000003e0000780c */ /* 0x000fe20003f64070 */
[----:B-1----:R-:W-:Y:S01]  /*7130*/  FADD.FTZ R59, R8, R59 ;  /* 0x0000003b083b7221 */ /* 0x002fe20000010000 */
[C---:B------:R-:W-:Y:S02]  /*7140*/  LOP3.LUT R0, R50.reuse, 0xffffffe0, RZ, 0xc0, !PT ;  /* 0xffffffe032007812 */ /* 0x040fe400078ec0ff */
[----:B------:R-:W-:Y:S01]  /*7150*/  ISETP.GT.OR P1, PT, R50, 0x1f, P2 ;  /* 0x0000001f3200780c */ /* 0x000fe20001724670 */
[----:B------:R-:W-:Y:S01]  /*7160*/  FADD.FTZ R60, R9, R60 ;  /* 0x0000003c093c7221 */ /* 0x000fe20000010000 */
        /* <DEDUP_REMOVED lines=28> */
.L_x_24412:
[----:B------:R-:W-:Y:S05]  /*7330*/  BSYNC B0 ;  /* 0x0000000000007941 */ /* 0x000fea0003800000 */
.L_x_24411:
        /* <DEDUP_REMOVED lines=28> */
.L_x_24414:
[----:B------:R-:W-:Y:S05]  /*7500*/  BSYNC B0 ;  /* 0x0000000000007941 */ /* 0x000fea0003800000 */
.L_x_24413:
        /* <DEDUP_REMOVED lines=27> */
[----:B01----:R-:W-:-:S02]  /*76c0*/  LEA R2, P0, R3, UR8, 0x1 ;  /* 0x0000000803027c11 */ /* 0x003fc4000f8008ff */
[----:B------:R-:W-:Y:S01]  /*76d0*/  LEA.HI.X.SX32 R8, R0, UR7, 0x1, P1 ;  /* 0x0000000700087c11 */ /* 0x000fe200088f0eff */
[----:B------:R-:W-:Y:S01]  /*76e0*/  VIADD R0, R15, 0x30 ;  /* 0x000000300f007836 */ /* 0x000fe20000000000 */
[----:B------:R-:W-:Y:S02]  /*76f0*/  LEA R4, P1, R5, UR8, 0x1 ;  /* 0x0000000805047c11 */ /* 0x000fe4000f8208ff */
[----:B------:R-:W-:Y:S02]  /*7700*/  LEA.HI.X R3, R3, UR9, R10, 0x1, P0 ;  /* 0x0000000903037c11 */ /* 0x000fe400080f0c0a */
        /* <DEDUP_REMOVED lines=20> */
[----:B------:R-:W-:Y:S02]  /*7850*/  F2FP.F16.F32.PACK_AB R18, R19, R18 ;  /* 0x000000121312723e */ /* 0x000fe400000000ff */
        /* <DEDUP_REMOVED lines=23> */
.L_x_24363:
[----:B------:R-:W-:Y:S01]  /*79d0*/  BSSY B2, `(.L_x_24415) ;  /* 0x0000007000027945 */ /* 0x000fe20003800000 */
[----:B------:R-:W-:Y:S01]  /*79e0*/  IMAD.MOV.U32 R27, RZ, RZ, 0x1 ;  /* 0x00000001ff1b7424 */ /* 0x000fe200078e00ff */
[----:B------:R-:W-:Y:S01]  /*79f0*/  MOV R28, 0x1f ;  /* 0x0000001f001c7802 */ /* 0x000fe20000000f00 */
[----:B------:R-:W-:-:S07]  /*7a00*/  IMAD.MOV.U32 R25, RZ, RZ, -0x1 ;  /* 0xffffffffff197424 */ /* 0x000fce00078e00ff */
[----:B------:R-:W-:Y:S05]  /*7a10*/  WARPSYNC.COLLECTIVE R25, `(.L_x_24416) ;  /* 0x0000000019087348 */ /* 0x000fea0003c00000 */
[----:B------:R0:W1:Y:S02]  /*7a20*/  SHFL.BFLY P1, R26, R24, R27, R28 ;  /* 0x0c00001b181a7389 */ /* 0x000064000002001c */
[----:B01----:R-:W-:Y:S01]  /*7a30*/  ENDCOLLECTIVE ;  /* 0x000000000000791b */ /* 0x003fe20003800000 */
.L_x_24416:
[----:B------:R-:W-:Y:S05]  /*7a40*/  BSYNC B2 ;  /* 0x0000000000027941 */ /* 0x000fea0003800000 */
.L_x_24415:
[----:B------:R-:W-:Y:S01]  /*7a50*/  IMAD.MOV.U32 R25, RZ, RZ, R26 ;  /* 0x000000ffff197224 */ /* 0x000fe200078e001a */
[----:B------:R-:W-:Y:S06]  /*7a60*/  BRA `(.L_x_24417) ;  /* 0xffffffb400287947 */ /* 0x000fec000383ffff */
.L_x_24366:
        /* <DEDUP_REMOVED lines=8> */
.L_x_24419:
[----:B------:R-:W-:Y:S05]  /*7af0*/  BSYNC B0 ;  /* 0x0000000000007941 */ /* 0x000fea0003800000 */
.L_x_24418:
        /* <DEDUP_REMOVED lines=9> */
.L_x_24420:
[----:B------:R-:W-:Y:S02]  /*7b90*/  IMAD.MOV.U32 R27, RZ, RZ, 0x4 ;  /* 0x00000004ff1b7424 */ /* 0x000fe400078e00ff */
[----:B------:R-:W-:-:S05]  /*7ba0*/  IMAD.MOV.U32 R8, RZ, RZ, R26 ;  /* 0x000000ffff087224 */ /* 0x000fca00078e001a */
[----:B------:R-:W-:-:S05]  /*7bb0*/  FMNMX.FTZ R8, R5, R8, !PT ;  /* 0x0000000805087209 */ /* 0x000fca0007810000 */
[----:B------:R-:W-:-:S07]  /*7bc0*/  IMAD.MOV.U32 R24, RZ, RZ, R8 ;  /* 0x000000ffff187224 */ /* 0x000fce00078e0008 */
[----:B------:R-:W-:Y:S05]  /*7bd0*/  WARPSYNC.COLLECTIVE R25, `(.L_x_24421) ;  /* 0x0000000019087348 */ /* 0x000fea0003c00000 */
[----:B------:R0:W1:Y:S02]  /*7be0*/  SHFL.BFLY P1, R26, R24, R27, R28 ;  /* 0x0c00001b181a7389 */ /* 0x000064000002001c */
[----:B01----:R-:W-:Y:S01]  /*7bf0*/  ENDCOLLECTIVE ;  /* 0x000000000000791b */ /* 0x003fe20003800000 */
.L_x_24421:
[----:B------:R-:W-:Y:S01]  /*7c00*/  IMAD.MOV.U32 R27, RZ, RZ, 0x2 ;  /* 0x00000002ff1b7424 */ /* 0x000fe200078e00ff */
[----:B------:R-:W-:-:S04]  /*7c10*/  MOV R9, R26 ;  /* 0x0000001a00097202 */ /* 0x000fc80000000f00 */
[----:B------:R-:W-:-:S05]  /*7c20*/  FMNMX.FTZ R10, R8, R9, !PT ;  /* 0x00000009080a7209 */ /* 0x000fca0007810000 */
[----:B------:R-:W-:-:S07]  /*7c30*/  IMAD.MOV.U32 R24, RZ, RZ, R10 ;  /* 0x000000ffff187224 */ /* 0x000fce00078e000a */
[----:B------:R-:W-:Y:S05]  /*7c40*/  WARPSYNC.COLLECTIVE R25, `(.L_x_24422) ;  /* 0x0000000019087348 */ /* 0x000fea0003c00000 */
[----:B------:R0:W1:Y:S02]  /*7c50*/  SHFL.BFLY P1, R26, R24, R27, R28 ;  /* 0x0c00001b181a7389 */ /* 0x000064000002001c */
[----:B01----:R-:W-:Y:S01]  /*7c60*/  ENDCOLLECTIVE ;  /* 0x000000000000791b */ /* 0x003fe20003800000 */
.L_x_24422:
[----:B------:R-:W-:Y:S01]  /*7c70*/  IMAD.MOV.U32 R9, RZ, RZ, R26 ;  /* 0x000000ffff097224 */ /* 0x000fe200078e001a */
[----:B------:R-:W-:Y:S06]  /*7c80*/  BRA `(.L_x_24423) ;  /* 0xffffffb400587947 */ /* 0x000fec000383ffff */
.L_x_24424:
        /* <DEDUP_REMOVED lines=15> */
.L_x_29985:


//--------------------- .text._ZN4vllm25paged_attention_v2_kernelIttLi120ELi16ELi128ELNS_18Fp8KVCacheDataTypeE0ELb1ELi512EEEvPfS2_PT_PKS3_PKT0_S9_ifPKiSB_iPKfiiiSD_SD_iiiii --------------------------
	.section	.text._ZN4vllm25paged_attention_v2_kernelIttLi120ELi16ELi128ELNS_18Fp8KVCacheDataTypeE0ELb1ELi512EEEvPfS2_PT_PKS3_PKT0_S9_ifPKiSB_iPKfiiiSD_SD_iiiii,"ax",@progbits
	.align	128
        .global         _ZN4vllm25paged_attention_v2_kernelIttLi120ELi16ELi128ELNS_18Fp8KVCacheDataTypeE0ELb1ELi512EEEvPfS2_PT_PKS3_PKT0_S9_ifPKiSB_iPKfiiiSD_SD_iiiii
        .type           _ZN4vllm25paged_attention_v2_kernelIttLi120ELi16ELi128ELNS_18Fp8KVCacheDataTypeE0ELb1ELi512EEEvPfS2_PT_PKS3_PKT0_S9_ifPKiSB_iPKfiiiSD_SD_iiiii,@function
        .size           _ZN4vllm25paged_attention_v2_kernelIttLi120ELi16ELi128ELNS_18Fp8KVCacheDataTypeE0ELb1ELi512EEEvPfS2_PT_PKS3_PKT0_S9_ifPKiSB_iPKfiiiSD_SD_iiiii,(.L_x_29986 - _ZN4vllm25paged_attention_v2_kernelIttLi120ELi16ELi128ELNS_18Fp8KVCacheDataTypeE0ELb1ELi512EEEvPfS2_PT_PKS3_PKT0_S9_ifPKiSB_iPKfiiiSD_SD_iiiii)
        .other          _ZN4vllm25paged_attention_v2_kernelIttLi120ELi16ELi128ELNS_18Fp8KVCacheDataTypeE0ELb1ELi512EEEvPfS2_PT_PKS3_PKT0_S9_ifPKiSB_iPKfiiiSD_SD_iiiii,@"STO_CUDA_ENTRY STV_DEFAULT"
_ZN4vllm25paged_attention_v2_kernelIttLi120ELi16ELi128ELNS_18Fp8KVCacheDataTypeE0ELb1ELi512EEEvPfS2_PT_PKS3_PKT0_S9_ifPKiSB_iPKfiiiSD_SD_iiiii:
.text._ZN4vllm25paged_attention_v2_kernelIttLi120ELi16ELi128ELNS_18Fp8KVCacheDataTypeE0ELb1ELi512EEEvPfS2_PT_PKS3_PKT0_S9_ifPKiSB_iPKfiiiSD_SD_iiiii:
        /* <DEDUP_REMOVED lines=71> */
[----:B------:R-:W-:Y:S02]  /*0470*/  IMAD.HI.U32 R0, R3, R4, RZ ;  /* 0x0000000403007227 */ /* 0x000fe400078e00ff */
[----:B------:R-:W0:Y:S02]  /*0480*/  S2R R3, SR_TID.X ;  /* 0x0000000000037919 */ /* 0x000e240000002100 */
        /* <DEDUP_REMOVED lines=8> */
[CC--:B0-----:R-:W-:Y:S02]  /*0510*/  LEA.HI R20, R3.reuse, R3.reuse, RZ, 0x1 ;  /* 0x0000000303147211 */ /* 0x0c1fe400078f08ff */
[----:B------:R-:W-:Y:S02]  /*0520*/  SHF.R.S32.HI R2, RZ, 0x1f, R3 ;  /* 0x0000001fff027819 */ /* 0x000fe40000011403 */
[----:B------:R-:W-:Y:S01]  /*0530*/  LOP3.LUT R81, R20, 0xfffffffe, RZ, 0xc0, !PT ;  /* 0xfffffffe14517812 */ /* 0x000fe200078ec0ff */
[----:B------:R-:W-:Y:S01]  /*0540*/  @P0 VIADD R0, R0, 0x1 ;  /* 0x0000000100000836 */ /* 0x000fe20000000000 */
[C---:B------:R-:W-:Y:S02]  /*0550*/  ISETP.GT.AND P0, PT, R3.reuse, 0x1d, PT ;  /* 0x0000001d0300780c */ /* 0x040fe40003f04270 */
[----:B------:R-:W-:Y:S01]  /*0560*/  LEA.HI R2, R2, R3, RZ, 0x5 ;  /* 0x0000000302027211 */ /* 0x000fe200078f28ff */
[----:B------:R-:W-:Y:S01]  /*0570*/  IMAD.IADD R81, R3, 0x1, -R81 ;  /* 0x0000000103517824 */ /* 0x000fe200078e0a51 */
[----:B------:R-:W-:Y:S01]  /*0580*/  SHF.R.S32.HI R20, RZ, 0x1, R20 ;  /* 0x00000001ff147819 */ /* 0x000fe20000011414 */
[----:B------:R-:W-:Y:S01]  /*0590*/  @!P2 IMAD.MOV R0, RZ, RZ, -R0 ;  /* 0x000000ffff00a224 */ /* 0x000fe200078e0a00 */
[----:B------:R-:W-:-:S02]  /*05a0*/  @!P1 LOP3.LUT R0, RZ, R13, RZ, 0x33, !PT ;  /* 0x0000000dff009212 */ /* 0x000fc400078e33ff */
[----:B------:R-:W-:-:S05]  /*05b0*/  SHF.R.S32.HI R19, RZ, 0x5, R2 ;  /* 0x00000005ff137819 */ /* 0x000fca0000011402 */
[----:B------:R-:W-:Y:S05]  /*05c0*/  @P0 BRA `(.L_x_24426) ;  /* 0x00000004001c0947 */ /* 0x000fea0003800000 */
[----:B------:R-:W-:Y:S01]  /*05d0*/  VIMNMX R3, R20, -0x31, !PT ;  /* 0xffffffcf14037848 */ /* 0x000fe20007fe0100 */
[----:B------:R-:W-:Y:S01]  /*05e0*/  ULDC UR6, c[0x0][0x268] ;  /* 0x00009a0000067ab9 */ /* 0x000fe20000000800 */
[----:B------:R-:W-:Y:S01]  /*05f0*/  IMAD R9, R6, 0x78, RZ ;  /* 0x0000007806097824 */ /* 0x000fe200078e02ff */
        /* <DEDUP_REMOVED lines=22> */
[----:B------:R-:W-:Y:S02]  /*0760*/  IMAD.IADD R12, R10, 0x1, R11 ;  /* 0x000000010a0c7824 */ /* 0x000fe400078e020b */
[----:B------:R-:W-:Y:S02]  /*0770*/  IMAD.MOV.U32 R10, RZ, RZ, R2 ;  /* 0x000000ffff0a7224 */ /* 0x000fe400078e0002 */
[----:B------:R-:W-:-:S07]  /*0780*/  IMAD.MOV.U32 R11, RZ, RZ, R20 ;  /* 0x000000ffff0b7224 */ /* 0x000fce00078e0014 */
.L_x_24429:
        /* <DEDUP_REMOVED lines=11> */
.L_x_24428:
[----:B------:R-:W-:Y:S05]  /*0840*/  BSYNC B1 ;  /* 0x0000000000017941 */ /* 0x000fea0003800000 */
.L_x_24427:
[----:B------:R-:W-:Y:S05]  /*0850*/  @!P1 BRA `(.L_x_24426) ;  /* 0x0000000000789947 */ /* 0x000fea0003800000 */
[----:B------:R-:W0:Y:S01]  /*0860*/  S2R R15, SR_CgaCtaId ;  /* 0x00000000000f7919 */ /* 0x000e220000008800 */
[----:B------:R-:W1:Y:S01]  /*0870*/  LDC.64 R2, c[0x0][0x228] ;  /* 0x00008a00ff027b82 */ /* 0x000e620000000a00 */
[----:B------:R-:W-:Y:S02]  /*0880*/  MOV R10, 0x400 ;  /* 0x00000400000a7802 */ /* 0x000fe40000000f00 */
[----:B------:R-:W-:Y:S01]  /*0890*/  IADD3 R4, P0, R4, R9, RZ ;  /* 0x0000000904047210 */ /* 0x000fe20007f1e0ff */
[----:B------:R-:W-:-:S03]  /*08a0*/  VIADD R9, R11, 0xffffff00 ;  /* 0xffffff000b097836 */ /* 0x000fc60000000000 */
[----:B------:R-:W-:Y:S02]  /*08b0*/  IADD3.X R13, R13, R14, RZ, P0, !PT ;  /* 0x0000000e0d0d7210 */ /* 0x000fe400007fe4ff */
[----:B-1----:R-:W-:Y:S01]  /*08c0*/  LEA R18, P0, R4, R2, 0x1 ;  /* 0x0000000204127211 */ /* 0x002fe200078008ff */
[----:B------:R-:W-:-:S03]  /*08d0*/  IMAD.SHL.U32 R2, R11, 0x8, RZ ;  /* 0x000000080b027824 */ /* 0x000fc600078e00ff */
[----:B------:R-:W-:Y:S01]  /*08e0*/  LEA.HI.X R21, R4, R3, R13, 0x1, P0 ;  /* 0x0000000304157211 */ /* 0x000fe200000f0c0d */
[----:B------:R-:W-:Y:S01]  /*08f0*/  IMAD R23, R81, 0x4, R2 ;  /* 0x0000000451177824 */ /* 0x000fe200078e0202 */
[----:B0-----:R-:W-:-:S05]  /*0900*/  LEA R10, R15, R10, 0x18 ;  /* 0x0000000a0f0a7211 */ /* 0x001fca00078ec0ff */
[----:B------:R-:W-:-:S05]  /*0910*/  IMAD R15, R81, 0x78, R10 ;  /* 0x00000078510f7824 */ /* 0x000fca00078e020a */
[----:B------:R-:W-:-:S07]  /*0920*/  IADD3 R4, R15, 0x400, R2 ;  /* 0x000004000f047810 */ /* 0x000fce0007ffe002 */
.L_x_24430:
        /* <DEDUP_REMOVED lines=17> */
.L_x_24426:
[----:B------:R-:W-:Y:S05]  /*0a40*/  BSYNC B0 ;  /* 0x0000000000007941 */ /* 0x000fea0003800000 */
.L_x_24425:
        /* <DEDUP_REMOVED lines=20> */
[----:B0-----:R-:W-:Y:S01]  /*0b90*/  HFMA2.MMA R10, -RZ, RZ, 0, 0 ;  /* 0x00000000ff0a7435 */ /* 0x001fe200000001ff */
[----:B-1----:R-:W-:-:S04]  /*0ba0*/  IMAD R3, R11, R2, RZ ;  /* 0x000000020b037224 */ /* 0x002fc800078e02ff */
[----:B------:R-:W-:-:S05]  /*0bb0*/  IMAD.MOV R3, RZ, RZ, -R3 ;  /* 0x000000ffff037224 */ /* 0x000fca00078e0a03 */
[----:B------:R-:W-:-:S04]  /*0bc0*/  IMAD.HI.U32 R3, R11, R3, R10 ;  /* 0x000000030b037227 */ /* 0x000fc800078e000a */
[----:B------:R-:W-:Y:S02]  /*0bd0*/  @!P3 IMAD.MOV R10, RZ, RZ, -R13 ;  /* 0x000000ffff0ab224 */ /* 0x000fe400078e0a0d */
        /* <DEDUP_REMOVED lines=20> */
[----:B------:R-:W-:Y:S02]  /*0d20*/  @!P2 IADD3 R4, RZ, -R4, RZ ;  /* 0x80000004ff04a210 */ /* 0x000fe40007ffe0ff */
[----:B------:R-:W-:-:S06]  /*0d30*/  @!P1 LOP3.LUT R4, RZ, R14, RZ, 0x33, !PT ;  /* 0x0000000eff049212 */ /* 0x000fcc00078e33ff */
[----:B------:R-:W-:Y:S05]  /*0d40*/  @P0 BRA `(.L_x_24432) ;  /* 0x00000020009c0947 */ /* 0x000fea0003800000 */
[----:B------:R-:W-:Y:S01]  /*0d50*/  SHF.R.S32.HI R9, RZ, 0x1f, R79 ;  /* 0x0000001fff097819 */ /* 0x000fe2000001144f */
[----:B------:R-:W-:Y:S01]  /*0d60*/  ULDC.64 UR6, c[0x0][0x248] ;  /* 0x0000920000067ab9 */ /* 0x000fe20000000a00 */
[C---:B------:R-:W-:Y:S01]  /*0d70*/  IADD3 R10, P0, R6.reuse, R79, RZ ;  /* 0x0000004f060a7210 */ /* 0x040fe20007f1e0ff */
[C---:B------:R-:W-:Y:S01]  /*0d80*/  VIADD R8, R81.reuse, 0x2 ;  /* 0x0000000251087836 */ /* 0x040fe20000000000 */
[----:B------:R-:W-:Y:S01]  /*0d90*/  SHF.R.S32.HI R7, RZ, 0x1f, R20 ;  /* 0x0000001fff077819 */ /* 0x000fe20000011414 */
[C---:B------:R-:W-:Y:S01]  /*0da0*/  VIADD R21, R81.reuse, 0x8 ;  /* 0x0000000851157836 */ /* 0x040fe20000000000 */
[----:B------:R-:W-:Y:S01]  /*0db0*/  LEA.HI.X.SX32 R9, R6, R9, 0x1, P0 ;  /* 0x0000000906097211 */ /* 0x000fe200000f0eff */
[----:B------:R-:W-:Y:S01]  /*0dc0*/  IMAD.SHL.U32 R76, R8, 0x4, RZ ;  /* 0x00000004084c7824 */ /* 0x000fe200078e00ff */
[C---:B------:R-:W-:Y:S01]  /*0dd0*/  LEA R6, P0, R10.reuse, UR6, 0x2 ;  /* 0x000000060a067c11 */ /* 0x040fe2000f8010ff */
[----:B------:R-:W-:Y:S01]  /*0de0*/  VIADD R22, R81, 0xa ;  /* 0x0000000a51167836 */ /* 0x000fe20000000000 */
[----:B------:R-:W-:Y:S01]  /*0df0*/  LEA.HI R2, R7, R20, RZ, 0x4 ;  /* 0x0000001407027211 */ /* 0x000fe200078f20ff */
[C---:B------:R-:W-:Y:S01]  /*0e00*/  VIADD R23, R81.reuse, 0xc ;  /* 0x0000000c51177836 */ /* 0x040fe20000000000 */
[----:B------:R-:W-:Y:S01]  /*0e10*/  LEA.HI.X R7, R10, UR7, R9, 0x2, P0 ;  /* 0x000000070a077c11 */ /* 0x000fe200080f1409 */
[C---:B------:R-:W-:Y:S01]  /*0e20*/  VIADD R24, R81.reuse, 0xe ;  /* 0x0000000e51187836 */ /* 0x040fe20000000000 */
[----:B------:R-:W-:Y:S01]  /*0e30*/  LOP3.LUT R9, R2, 0xfffffff0, RZ, 0xc0, !PT ;  /* 0xfffffff002097812 */ /* 0x000fe200078ec0ff */
[C---:B------:R-:W-:Y:S01]  /*0e40*/  VIADD R2, R81.reuse, 0x4 ;  /* 0x0000000451027836 */ /* 0x040fe20000000000 */
[----:B------:R-:W-:Y:S01]  /*0e50*/  SHF.L.U32 R77, R81, 0x2, RZ ;  /* 0x00000002514d7819 */ /* 0x000fe200000006ff */
[----:B------:R-:W-:Y:S01]  /*0e60*/  IMAD.SHL.U32 R12, R23, 0x4, RZ ;  /* 0x00000004170c7824 */ /* 0x000fe200078e00ff */
[----:B------:R-:W-:Y:S01]  /*0e70*/  SHF.L.U32 R14, R24, 0x2, RZ ;  /* 0x00000002180e7819 */ /* 0x000fe200000006ff */
[----:B------:R-:W-:Y:S01]  /*0e80*/  IMAD.SHL.U32 R75, R2, 0x4, RZ ;  /* 0x00000004024b7824 */ /* 0x000fe200078e00ff */
[----:B------:R-:W-:Y:S01]  /*0e90*/  SHF.R.S32.HI R8, RZ, 0x1f, R77 ;  /* 0x0000001fff087819 */ /* 0x000fe2000001144d */
[C---:B------:R-:W-:Y:S01]  /*0ea0*/  VIADD R2, R81.reuse, 0x6 ;  /* 0x0000000651027836 */ /* 0x040fe20000000000 */
[----:B------:R-:W-:Y:S01]  /*0eb0*/  SHF.R.S32.HI R13, RZ, 0x1f, R12 ;  /* 0x0000001fff0d7819 */ /* 0x000fe2000001140c */
[----:B------:R-:W-:Y:S01]  /*0ec0*/  IMAD.IADD R20, R20, 0x1, -R9 ;  /* 0x0000000114147824 */ /* 0x000fe200078e0a09 */
[----:B------:R-:W-:Y:S01]  /*0ed0*/  SHF.R.S32.HI R10, RZ, 0x1f, R75 ;  /* 0x0000001fff0a7819 */ /* 0x000fe2000001144b */
[C---:B------:R-:W-:Y:S01]  /*0ee0*/  VIADD R27, R81.reuse, 0x10 ;  /* 0x00000010511b7836 */ /* 0x040fe20000000000 */
[----:B------:R-:W-:Y:S01]  /*0ef0*/  SHF.L.U32 R74, R2, 0x2, RZ ;  /* 0x00000002024a7819 */ /* 0x000fe200000006ff */
[C---:B------:R-:W-:Y:S01]  /*0f00*/  VIADD R30, R81.reuse, 0x12 ;  /* 0x00000012511e7836 */ /* 0x040fe20000000000 */
[----:B------:R-:W-:Y:S01]  /*0f10*/  SHF.R.S32.HI R9, RZ, 0x1f, R76 ;  /* 0x0000001fff097819 */ /* 0x000fe2000001144c */
[C---:B------:R-:W-:Y:S01]  /*0f20*/  VIADD R31, R81.reuse, 0x14 ;  /* 0x00000014511f7836 */ /* 0x040fe20000000000 */
[----:B------:R-:W-:Y:S01]  /*0f30*/  LEA.HI R8, R8, R77, RZ, 0x3 ;  /* 0x0000004d08087211 */ /* 0x000fe200078f18ff */
[----:B------:R-:W-:Y:S01]  /*0f40*/  VIADD R32, R81, 0x16 ;  /* 0x0000001651207836 */ /* 0x000fe20000000000 */
[----:B------:R-:W-:Y:S01]  /*0f50*/  LEA.HI R10, R10, R75, RZ, 0x3 ;  /* 0x0000004b0a0a7211 */ /* 0x000fe200078f18ff */
[----:B------:R-:W-:Y:S01]  /*0f60*/  IMAD.SHL.U32 R16, R31, 0x4, RZ ;  /* 0x000000041f107824 */ /* 0x000fe200078e00ff */
[----:B------:R-:W-:Y:S01]  /*0f70*/  SHF.R.S32.HI R11, RZ, 0x1f, R74 ;  /* 0x0000001fff0b7819 */ /* 0x000fe2000001144a */
[----:B------:R-:W-:Y:S01]  /*0f80*/  VIADD R35, R81, 0x1c ;  /* 0x0000001c51237836 */ /* 0x000fe20000000000 */
[----:B------:R-:W-:Y:S01]  /*0f90*/  LEA.HI R9, R9, R76, RZ, 0x3 ;  /* 0x0000004c09097211 */ /* 0x000fe200078f18ff */
[C---:B------:R-:W-:Y:S01]  /*0fa0*/  VIADD R33, R81.reuse, 0x18 ;  /* 0x0000001851217836 */ /* 0x040fe20000000000 */
[----:B------:R-:W-:Y:S01]  /*0fb0*/  LOP3.LUT R8, R8, 0xfffffff8, RZ, 0xc0, !PT ;  /* 0xfffffff808087812 */ /* 0x000fe200078ec0ff */
[----:B------:R-:W-:Y:S01]  /*0fc0*/  VIADD R34, R81, 0x1a ;  /* 0x0000001a51227836 */ /* 0x000fe20000000000 */
[----:B------:R-:W-:Y:S01]  /*0fd0*/  LOP3.LUT R10, R10, 0xfffffff8, RZ, 0xc0, !PT ;  /* 0xfffffff80a0a7812 */ /* 0x000fe200078ec0ff */
[----:B------:R-:W-:Y:S01]  /*0fe0*/  IMAD.SHL.U32 R28, R35, 0x4, RZ ;  /* 0x00000004231c7824 */ /* 0x000fe200078e00ff */
[----:B------:R-:W-:Y:S01]  /*0ff0*/  LEA.HI R11, R11, R74, RZ, 0x3 ;  /* 0x0000004a0b0b7211 */ /* 0x000fe200078f18ff */
[----:B------:R-:W-:Y:S01]  /*1000*/  IMAD.IADD R77, R77, 0x1, -R8 ;  /* 0x000000014d4d7824 */ /* 0x000fe200078e0a08 */
[----:B------:R-:W-:Y:S01]  /*1010*/  LOP3.LUT R9, R9, 0xfffffff8, RZ, 0xc0, !PT ;  /* 0xfffffff809097812 */ /* 0x000fe200078ec0ff */
[----:B------:R-:W-:Y:S01]  /*1020*/  IMAD.IADD R75, R75, 0x1, -R10 ;  /* 0x000000014b4b7824 */ /* 0x000fe200078e0a0a */
[----:B------:R-:W-:Y:S01]  /*1030*/  LOP3.LUT R11, R11, 0xfffffff8, RZ, 0xc0, !PT ;  /* 0xfffffff80b0b7812 */ /* 0x000fe200078ec0ff */
[----:B------:R-:W-:Y:S01]  /*1040*/  IMAD.SHL.U32 R10, R22, 0x4, RZ ;  /* 0x00000004160a7824 */ /* 0x000fe200078e00ff */
[----:B------:R-:W-:Y:S01]  /*1050*/  SHF.L.U32 R8, R21, 0x2, RZ ;  /* 0x0000000215087819 */ /* 0x000fe200000006ff */
[----:B------:R-:W-:Y:S01]  /*1060*/  IMAD.IADD R76, R76, 0x1, -R9 ;  /* 0x000000014c4c7824 */ /* 0x000fe200078e0a09 */
[----:B------:R-:W-:Y:S01]  /*1070*/  LEA.HI R13, R13, R12, RZ, 0x3 ;  /* 0x0000000c0d0d7211 */ /* 0x000fe200078f18ff */
[----:B------:R-:W-:Y:S01]  /*1080*/  IMAD.IADD R74, R74, 0x1, -R11 ;  /* 0x000000014a4a7824 */ /* 0x000fe200078e0a0b */
[----:B------:R-:W-:Y:S01]  /*1090*/  SHF.R.S32.HI R9, RZ, 0x1f, R8 ;  /* 0x0000001fff097819 */ /* 0x000fe20000011408 */
[----:B------:R-:W-:Y:S01]  /*10a0*/  IMAD.SHL.U32 R26, R34, 0x4, RZ ;  /* 0x00000004221a7824 */ /* 0x000fe200078e00ff */
[----:B------:R-:W-:Y:S01]  /*10b0*/  SHF.R.S32.HI R11, RZ, 0x1f, R10 ;  /* 0x0000001fff0b7819 */ /* 0x000fe2000001140a */
[----:B------:R-:W0:Y:S01]  /*10c0*/  S2UR UR7, SR_CgaCtaId ;  /* 0x00000000000779c3 */ /* 0x000e220000008800 */
[----:B------:R-:W-:Y:S01]  /*10d0*/  LEA.HI R9, R9, R8, RZ, 0x3 ;  /* 0x0000000809097211 */ /* 0x000fe200078f18ff */
[----:B------:R-:W-:Y:S01]  /*10e0*/  ULDC UR6, c[0x0][0x270] ;  /* 0x00009c0000067ab9 */ /* 0x000fe20000000800 */
[----:B------:R-:W-:Y:S01]  /*10f0*/  LEA.HI R11, R11, R10, RZ, 0x3 ;  /* 0x0000000a0b0b7211 */ /* 0x000fe200078f18ff */
[----:B------:R-:W-:Y:S01]  /*1100*/  IMAD.SHL.U32 R84, R20, 0x8, RZ ;  /* 0x0000000814547824 */ /* 0x000fe200078e00ff */
[----:B------:R-:W-:Y:S01]  /*1110*/  SHF.R.S32.HI R15, RZ, 0x1f, R14 ;  /* 0x0000001fff0f7819 */ /* 0x000fe2000001140e */
[----:B------:R-:W-:Y:S01]  /*1120*/  IMAD R72, R19, 0x10, R20 ;  /* 0x0000001013487824 */ /* 0x000fe200078e0214 */
[----:B------:R-:W-:Y:S01]  /*1130*/  LOP3.LUT R9, R9, 0xfffffff8, RZ, 0xc0, !PT ;  /* 0xfffffff809097812 */ /* 0x000fe200078ec0ff */
[----:B------:R-:W-:Y:S01]  /*1140*/  IMAD.U32 R73, RZ, RZ, UR14 ;  /* 0x0000000eff497e24 */ /* 0x000fe2000f8e00ff */
[----:B------:R-:W-:Y:S01]  /*1150*/  LOP3.LUT R11, R11, 0xfffffff8, RZ, 0xc0, !PT ;  /* 0xfffffff80b0b7812 */ /* 0x000fe200078ec0ff */
[----:B------:R-:W-:Y:S01]  /*1160*/  VIADD R68, R72, UR8 ;  /* 0x0000000848447c36 */ /* 0x000fe20008000000 */
        /* <DEDUP_REMOVED lines=8> */
[----:B------:R-:W-:Y:S01]  /*11f0*/  SHF.L.U32 R12, R27, 0x2, RZ ;  /* 0x000000021b0c7819 */ /* 0x000fe200000006ff */
[----:B------:R-:W-:Y:S01]  /*1200*/  ULDC UR9, c[0x0][0x28c] ;  /* 0x0000a30000097ab9 */ /* 0x000fe20000000800 */
[----:B------:R-:W-:Y:S01]  /*1210*/  SHF.L.U32 R18, R32, 0x2, RZ ;  /* 0x0000000220127819 */ /* 0x000fe200000006ff */
[----:B------:R-:W-:Y:S01]  /*1220*/  IMAD.IADD R11, R14, 0x1, -R11 ;  /* 0x000000010e0b7824 */ /* 0x000fe200078e0a0b */
[----:B------:R-:W-:Y:S01]  /*1230*/  SHF.R.S32.HI R13, RZ, 0x1f, R12 ;  /* 0x0000001fff0d7819 */ /* 0x000fe2000001140c */
[----:B------:R-:W-:Y:S01]  /*1240*/  IMAD.MOV.U32 R78, RZ, RZ, -0x800001 ;  /* 0xff7fffffff4e7424 */ /* 0x000fe200078e00ff */
[----:B------:R-:W-:-:S02]  /*1250*/  SHF.R.S32.HI R14, RZ, 0x1f, R15 ;  /* 0x0000001fff0e7819 */ /* 0x000fc4000001140f */
[----:B------:R-:W-:Y:S02]  /*1260*/  LEA.HI R13, R13, R12, RZ, 0x3 ;  /* 0x0000000c0d0d7211 */ /* 0x000fe400078f18ff */
[----:B------:R-:W-:Y:S02]  /*1270*/  LEA.HI R14, R14, R15, RZ, 0x3 ;  /* 0x0000000f0e0e7211 */ /* 0x000fe400078f18ff */
[----:B------:R-:W-:Y:S02]  /*1280*/  LEA.HI R17, R17, R16, RZ, 0x3 ;  /* 0x0000001011117211 */ /* 0x000fe400078f18ff */
[----:B------:R-:W-:Y:S02]  /*1290*/  LOP3.LUT R13, R13, 0xfffffff8, RZ, 0xc0, !PT ;  /* 0xfffffff80d0d7812 */ /* 0x000fe400078ec0ff */
[----:B------:R-:W-:Y:S02]  /*12a0*/  LOP3.LUT R14, R14, 0xfffffff8, RZ, 0xc0, !PT ;  /* 0xfffffff80e0e7812 */ /* 0x000fe400078ec0ff */
[----:B------:R-:W-:Y:S01]  /*12b0*/  SHF.R.S32.HI R25, RZ, 0x1f, R18 ;  /* 0x0000001fff197819 */ /* 0x000fe20000011412 */
[----:B------:R-:W-:Y:S01]  /*12c0*/  IMAD.IADD R12, R12, 0x1, -R13 ;  /* 0x000000010c0c7824 */ /* 0x000fe200078e0a0d */
[----:B------:R-:W-:Y:S01]  /*12d0*/  LOP3.LUT R17, R17, 0xfffffff8, RZ, 0xc0, !PT ;  /* 0xfffffff811117812 */ /* 0x000fe200078ec0ff */
[----:B------:R-:W-:Y:S01]  /*12e0*/  IMAD.IADD R13, R15, 0x1, -R14 ;  /* 0x000000010f0d7824 */ /* 0x000fe200078e0a0e */
[----:B------:R-:W-:-:S02]  /*12f0*/  LEA.HI R25, R25, R18, RZ, 0x3 ;  /* 0x0000001219197211 */ /* 0x000fc400078f18ff */
[----:B------:R-:W-:Y:S01]  /*1300*/  SHF.R.S32.HI R29, RZ, 0x1f, R28 ;  /* 0x0000001fff1d7819 */ /* 0x000fe2000001141c */
[----:B------:R-:W-:Y:S01]  /*1310*/  IMAD.IADD R14, R16, 0x1, -R17 ;  /* 0x00000001100e7824 */ /* 0x000fe200078e0a11 */
[----:B------:R-:W-:Y:S02]  /*1320*/  SHF.L.U32 R16, R33, 0x2, RZ ;  /* 0x0000000221107819 */ /* 0x000fe400000006ff */
[----:B------:R-:W-:Y:S02]  /*1330*/  LOP3.LUT R15, R25, 0xfffffff8, RZ, 0xc0, !PT ;  /* 0xfffffff8190f7812 */ /* 0x000fe400078ec0ff */
[----:B------:R-:W-:Y:S02]  /*1340*/  SHF.R.S32.HI R17, RZ, 0x1f, R16 ;  /* 0x0000001fff117819 */ /* 0x000fe40000011410 */
[----:B------:R-:W-:Y:S01]  /*1350*/  SHF.R.S32.HI R25, RZ, 0x1f, R26 ;  /* 0x0000001fff197819 */ /* 0x000fe2000001141a */
[----:B------:R-:W-:Y:S01]  /*1360*/  IMAD.IADD R15, R18, 0x1, -R15 ;  /* 0x00000001120f7824 */ /* 0x000fe200078e0a0f */
[----:B------:R-:W-:-:S02]  /*1370*/  LEA.HI R36, R29, R28, RZ, 0x3 ;  /* 0x0000001c1d247211 */ /* 0x000fc400078f18ff */
[----:B------:R-:W-:Y:S02]  /*1380*/  LEA.HI R17, R17, R16, RZ, 0x3 ;  /* 0x0000001011117211 */ /* 0x000fe400078f18ff */
[----:B------:R-:W-:Y:S01]  /*1390*/  LEA.HI R18, R25, R26, RZ, 0x3 ;  /* 0x0000001a19127211 */ /* 0x000fe200078f18ff */
[----:B------:R-:W-:Y:S01]  /*13a0*/  IMAD R25, R0, UR6, RZ ;  /* 0x0000000600197c24 */ /* 0x000fe2000f8e02ff */
[----:B------:R-:W-:Y:S01]  /*13b0*/  LOP3.LUT R37, R36, 0xfffffff8, RZ, 0xc0, !PT ;  /* 0xfffffff824257812 */ /* 0x000fe200078ec0ff */
[----:B------:R-:W-:Y:S01]  /*13c0*/  UMOV UR6, 0x400 ;  /* 0x0000040000067882 */ /* 0x000fe20000000000 */
[----:B------:R-:W-:Y:S01]  /*13d0*/  LOP3.LUT R17, R17, 0xfffffff8, RZ, 0xc0, !PT ;  /* 0xfffffff811117812 */ /* 0x000fe200078ec0ff */
[----:B------:R-:W1:Y:S01]  /*13e0*/  LDC R36, c[0x0][0x26c] ;  /* 0x00009b00ff247b82 */ /* 0x000e620000000800 */
[----:B------:R-:W-:Y:S01]  /*13f0*/  LOP3.LUT R29, R18, 0xfffffff8, RZ, 0xc0, !PT ;  /* 0xfffffff8121d7812 */ /* 0x000fe200078ec0ff */
[----:B------:R-:W-:Y:S01]  /*1400*/  IMAD.IADD R18, R28, 0x1, -R37 ;  /* 0x000000011c127824 */ /* 0x000fe200078e0a25 */
[----:B------:R-:W-:Y:S01]  /*1410*/  IADD3 R16, R16, -R17, RZ ;  /* 0x8000001110107210 */ /* 0x000fe20007ffe0ff */
[----:B------:R-:W-:Y:S01]  /*1420*/  UIADD3 UR6, UR6, 0x110, URZ ;  /* 0x0000011006067890 */ /* 0x000fe2000fffe03f */
[----:B------:R-:W-:Y:S01]  /*1430*/  LEA.HI R2, R2, R2, RZ, 0x1 ;  /* 0x0000000202027211 */ /* 0x000fe200078f08ff */
[----:B------:R-:W-:Y:S01]  /*1440*/  IMAD.IADD R17, R26, 0x1, -R29 ;  /* 0x000000011a117824 */ /* 0x000fe200078e0a1d */
[----:B------:R-:W-:Y:S01]  /*1450*/  SHF.R.S32.HI R26, RZ, 0x1f, R84 ;  /* 0x0000001fff1a7819 */ /* 0x000fe20000011454 */
[----:B0-----:R-:W-:Y:S01]  /*1460*/  ULEA UR6, UR7, UR6, 0x18 ;  /* 0x0000000607067291 */ /* 0x001fe2000f8ec03f */
[----:B------:R-:W-:Y:S01]  /*1470*/  IADD3 R84, P0, R25, R84, RZ ;  /* 0x0000005419547210 */ /* 0x000fe20007f1e0ff */
[----:B------:R-:W-:Y:S01]  /*1480*/  IMAD.SHL.U32 R2, R2, 0x40, RZ ;  /* 0x0000004002027824 */ /* 0x000fe200078e00ff */
[----:B------:R-:W-:-:S02]  /*1490*/  LEA.HI R23, R23, R23, RZ, 0x1 ;  /* 0x0000001717177211 */ /* 0x000fc400078f08ff */
[----:B------:R-:W-:Y:S02]  /*14a0*/  LEA.HI.X.SX32 R85, R25, R26, 0x1, P0 ;  /* 0x0000001a19557211 */ /* 0x000fe400000f0eff */
[----:B------:R-:W-:Y:S02]  /*14b0*/  LEA.HI R26, R22, R22, RZ, 0x1 ;  /* 0x00000016161a7211 */ /* 0x000fe400078f08ff */
        /* <DEDUP_REMOVED lines=20> */
[----:B------:R-:W-:Y:S01]  /*1600*/  IMAD.SHL.U32 R35, R35, 0x40, RZ ;  /* 0x0000004023237824 */ /* 0x000fe200078e00ff */
[----:B------:R-:W-:-:S02]  /*1610*/  LEA R19, R19, UR8, 0x4 ;  /* 0x0000000813137c11 */ /* 0x000fc4000f8e20ff */
[----:B------:R-:W-:Y:S02]  /*1620*/  MOV R20, R79 ;  /* 0x0000004f00147202 */ /* 0x000fe40000000f00 */
[----:B-1----:R-:W-:Y:S02]  /*1630*/  SHF.R.S32.HI R22, RZ, 0x1f, R36 ;  /* 0x0000001fff167819 */ /* 0x002fe40000011424 */
        /* <DEDUP_REMOVED lines=13> */
[----:B------:R-:W-:-:S07]  /*1710*/  IADD3 R73, -R73, 0x1, R68 ;  /* 0x0000000149497810 */ /* 0x000fce0007ffe144 */
.L_x_24437:
        /* <DEDUP_REMOVED lines=26> */
[----:B------:R-:W-:Y:S01]  /*18c0*/  IMAD R37, R30, R35, RZ ;  /* 0x000000231e257224 */ /* 0x000fe200078e02ff */
[----:B------:R-:W-:Y:S02]  /*18d0*/  MOV R30, RZ ;  /* 0x000000ff001e7202 */ /* 0x000fe40000000f00 */
[----:B------:R-:W-:Y:S02]  /*18e0*/  IABS R33, R32 ;  /* 0x0000002000217213 */ /* 0x000fe40000000000 */
[----:B------:R-:W-:Y:S01]  /*18f0*/  ISETP.GE.AND P2, PT, R32, RZ, PT ;  /* 0x000000ff2000720c */ /* 0x000fe20003f46270 */
[----:B------:R-:W-:-:S04]  /*1900*/  IMAD.HI.U32 R30, R31, R37, R30 ;  /* 0x000000251f1e7227 */ /* 0x000fc800078e001e */
[----:B------:R-:W-:Y:S02]  /*1910*/  IMAD.MOV.U32 R31, RZ, RZ, R33 ;  /* 0x000000ffff1f7224 */ /* 0x000fe400078e0021 */
[----:B------:R-:W-:Y:S02]  /*1920*/  VIADD R32, R81, 0x2 ;  /* 0x0000000251207836 */ /* 0x000fe40000000000 */
[----:B------:R-:W-:-:S03]  /*1930*/  IMAD.HI.U32 R30, R30, R31, RZ ;  /* 0x0000001f1e1e7227 */ /* 0x000fc600078e00ff */
[----:B------:R-:W-:Y:S01]  /*1940*/  LEA.HI R32, R32, R32, RZ, 0x1 ;  /* 0x0000002020207211 */ /* 0x000fe200078f08ff */
[----:B------:R-:W-:-:S04]  /*1950*/  IMAD.MOV R30, RZ, RZ, -R30 ;  /* 0x000000ffff1e7224 */ /* 0x000fc800078e0a1e */
[----:B------:R-:W-:Y:S01]  /*1960*/  IMAD R30, R35, R30, R31 ;  /* 0x0000001e231e7224 */ /* 0x000fe200078e021f */
[----:B------:R-:W-:Y:S01]  /*1970*/  IADD3 R31, R81, 0x4, RZ ;  /* 0x00000004511f7810 */ /* 0x000fe20007ffe0ff */
[----:B------:R-:W-:-:S03]  /*1980*/  IMAD.SHL.U32 R32, R32, 0x40, RZ ;  /* 0x0000004020207824 */ /* 0x000fc600078e00ff */
[----:B------:R-:W-:Y:S02]  /*1990*/  ISETP.GT.U32.AND P0, PT, R35, R30, PT ;  /* 0x0000001e2300720c */ /* 0x000fe40003f04070 */
[----:B------:R-:W-:Y:S02]  /*19a0*/  LEA.HI R31, R31, R31, RZ, 0x1 ;  /* 0x0000001f1f1f7211 */ /* 0x000fe400078f08ff */
[----:B------:R-:W-:-:S03]  /*19b0*/  LOP3.LUT R37, R32, 0xffffff80, RZ, 0xc0, !PT ;  /* 0xffffff8020257812 */ /* 0x000fc600078ec0ff */
        /* <DEDUP_REMOVED lines=36> */
[----:B------:R-:W0:Y:S01]  /*1c00*/  S2R R61, SR_CgaCtaId ;  /* 0x00000000003d7919 */ /* 0x000e220000008800 */
        /* <DEDUP_REMOVED lines=19> */
[----:B------:R-:W-:Y:S02]  /*1d40*/  LEA.HI.X R35, R35, UR13, R36, 0x1, P0 ;  /* 0x0000000d23237c11 */ /* 0x000fe400080f0c24 */
[--C-:B------:R-:W-:Y:S02]  /*1d50*/  SHF.R.S32.HI R39, RZ, 0x1f, R23.reuse ;  /* 0x0000001fff277819 */ /* 0x100fe40000011417 */
[----:B------:R-:W-:Y:S02]  /*1d60*/  IADD3 R37, P0, P1, R74, R58, R23 ;  /* 0x0000003a4a257210 */ /* 0x000fe4000791e017 */
[----:B------:R-:W4:Y:S02]  /*1d70*/  LDG.E.64.CONSTANT R34, desc[UR10][R34.64] ;  /* 0x0000000a22227981 */ /* 0x000f24000c1e9b00 */
[----:B------:R-:W-:Y:S02]  /*1d80*/  IADD3.X R38, R38, R60, R39, P0, P1 ;  /* 0x0000003c26267210 */ /* 0x000fe400007e2427 */
[----:B------:R-:W-:-:S04]  /*1d90*/  LEA R36, P0, R37, UR12, 0x1 ;  /* 0x0000000c25247c11 */ /* 0x000fc8000f8008ff */
[----:B------:R-:W-:Y:S02]  /*1da0*/  LEA.HI.X R37, R37, UR13, R38, 0x1, P0 ;  /* 0x0000000d25257c11 */ /* 0x000fe400080f0c26 */
[----:B------:R-:W-:-:S04]  /*1db0*/  IADD3 R39, P0, P1, R8, R58, R25 ;  /* 0x0000003a08277210 */ /* 0x000fc8000791e019 */
[----:B------:R-:W4:Y:S01]  /*1dc0*/  LDG.E.64.CONSTANT R36, desc[UR10][R36.64] ;  /* 0x0000000a24247981 */ /* 0x000f22000c1e9b00 */
[----:B------:R-:W-:Y:S02]  /*1dd0*/  IADD3.X R40, R40, R60, R41, P0, P1 ;  /* 0x0000003c28287210 */ /* 0x000fe400007e2429 */
[----:B------:R-:W-:-:S04]  /*1de0*/  LEA R38, P0, R39, UR12, 0x1 ;  /* 0x0000000c27267c11 */ /* 0x000fc8000f8008ff */
[----:B------:R-:W-:Y:S02]  /*1df0*/  LEA.HI.X R39, R39, UR13, R40, 0x1, P0 ;  /* 0x0000000d27277c11 */ /* 0x000fe400080f0c28 */
[----:B------:R-:W-:-:S04]  /*1e00*/  IADD3 R41, P0, P1, R9, R58, R24 ;  /* 0x0000003a09297210 */ /* 0x000fc8000791e018 */
[----:B------:R-:W-:Y:S01]  /*1e10*/  IADD3.X R42, R42, R60, R43, P0, P1 ;  /* 0x0000003c2a2a7210 */ /* 0x000fe200007e242b */
[----:B------:R-:W4:Y:S01]  /*1e20*/  LDG.E.64.CONSTANT R38, desc[UR10][R38.64] ;  /* 0x0000000a26267981 */ /* 0x000f22000c1e9b00 */
        /* <DEDUP_REMOVED lines=25> */
[----:B------:R-:W-:Y:S02]  /*1fc0*/  LEA R50, P0, R51, UR12, 0x1 ;  /* 0x0000000c33327c11 */ /* 0x000fe4000f8008ff */
[----:B------:R-:W-:Y:S02]  /*1fd0*/  IADD3 R53, P1, P2, R15, R58, R66 ;  /* 0x0000003a0f357210 */ /* 0x000fe40007a3e042 */
[----:B------:R-:W-:Y:S02]  /*1fe0*/  LEA.HI.X R51, R51, UR13, R52, 0x1, P0 ;  /* 0x0000000d33337c11 */ /* 0x000fe400080f0c34 */
[----:B------:R-:W-:Y:S02]  /*1ff0*/  IADD3.X R54, R54, R60, R55, P1, P2 ;  /* 0x0000003c36367210 */ /* 0x000fe40000fe4437 */
[----:B------:R-:W-:-:S02]  /*2000*/  LEA R52, P0, R53, UR12, 0x1 ;  /* 0x0000000c35347c11 */ /* 0x000fc4000f8008ff */
[----:B------:R-:W4:Y:S02]  /*2010*/  LDG.E.64.CONSTANT R50, desc[UR10][R50.64] ;  /* 0x0000000a32327981 */ /* 0x000f24000c1e9b00 */
[----:B------:R-:W-:Y:S02]  /*2020*/  LEA.HI.X R53, R53, UR13, R54, 0x1, P0 ;  /* 0x0000000d35357c11 */ /* 0x000fe400080f0c36 */
[----:B------:R-:W-:-:S04]  /*2030*/  IADD3 R55, P0, P1, R16, R58, R69 ;  /* 0x0000003a10377210 */ /* 0x000fc8000791e045 */
[----:B------:R-:W-:Y:S01]  /*2040*/  IADD3.X R56, R56, R60, R57, P0, P1 ;  /* 0x0000003c38387210 */ /* 0x000fe200007e2439 */
[----:B------:R-:W4:Y:S01]  /*2050*/  LDG.E.64.CONSTANT R52, desc[UR10][R52.64] ;  /* 0x0000000a34347981 */ /* 0x000f22000c1e9b00 */
[C---:B------:R-:W-:Y:S02]  /*2060*/  LEA R54, P0, R55.reuse, UR12, 0x1 ;  /* 0x0000000c37367c11 */ /* 0x040fe4000f8008ff */
[----:B------:R-:W-:Y:S02]  /*2070*/  SHF.R.S32.HI R59, RZ, 0x1f, R70 ;  /* 0x0000001fff3b7819 */ /* 0x000fe40000011446 */
[----:B------:R-:W-:Y:S02]  /*2080*/  LEA.HI.X R55, R55, UR13, R56, 0x1, P0 ;  /* 0x0000000d37377c11 */ /* 0x000fe400080f0c38 */
[----:B------:R-:W-:-:S04]  /*2090*/  IADD3 R57, P0, P1, R17, R58, R70 ;  /* 0x0000003a11397210 */ /* 0x000fc8000791e046 */
[----:B------:R-:W-:Y:S01]  /*20a0*/  IADD3.X R62, R62, R60, R59, P0, P1 ;  /* 0x0000003c3e3e7210 */ /* 0x000fe200007e243b */
[----:B------:R-:W4:Y:S01]  /*20b0*/  LDG.E.64.CONSTANT R54, desc[UR10][R54.64] ;  /* 0x0000000a36367981 */ /* 0x000f22000c1e9b00 */
[----:B------:R-:W-:-:S04]  /*20c0*/  LEA R56, P0, R57, UR12, 0x1 ;  /* 0x0000000c39387c11 */ /* 0x000fc8000f8008ff */
[----:B------:R-:W-:Y:S02]  /*20d0*/  LEA.HI.X R57, R57, UR13, R62, 0x1, P0 ;  /* 0x0000000d39397c11 */ /* 0x000fe400080f0c3e */
[----:B------:R-:W-:Y:S02]  /*20e0*/  IADD3 R59, P0, P1, R18, R58, R71 ;  /* 0x0000003a123b7210 */ /* 0x000fe4000791e047 */
[----:B------:R-:W-:Y:S02]  /*20f0*/  SHF.R.S32.HI R58, RZ, 0x1f, R18 ;  /* 0x0000001fff3a7819 */ /* 0x000fe40000011412 */
[----:B------:R-:W4:Y:S02]  /*2100*/  LDG.E.64.CONSTANT R56, desc[UR10][R56.64] ;  /* 0x0000000a38387981 */ /* 0x000f24000c1e9b00 */
[----:B------:R-:W-:Y:S02]  /*2110*/  IADD3.X R60, R58, R60, R63, P0, P1 ;  /* 0x0000003c3a3c7210 */ /* 0x000fe400007e243f */
[----:B------:R-:W-:-:S04]  /*2120*/  LEA R58, P0, R59, UR12, 0x1 ;  /* 0x0000000c3b3a7c11 */ /* 0x000fc8000f8008ff */
[----:B------:R-:W-:Y:S02]  /*2130*/  LEA.HI.X R59, R59, UR13, R60, 0x1, P0 ;  /* 0x0000000d3b3b7c11 */ /* 0x000fe400080f0c3c */
[----:B------:R-:W-:-:S04]  /*2140*/  MOV R60, 0x400 ;  /* 0x00000400003c7802 */ /* 0x000fc80000000f00 */
[----:B------:R-:W4:Y:S01]  /*2150*/  LDG.E.64.CONSTANT R58, desc[UR10][R58.64] ;  /* 0x0000000a3a3a7981 */ /* 0x000f22000c1e9b00 */
[----:B0-----:R-:W-:Y:S01]  /*2160*/  LEA R60, R61, R60, 0x18 ;  /* 0x0000003c3d3c7211 */ /* 0x001fe200078ec0ff */
[----:B------:R-:W-:Y:S01]  /*2170*/  UMOV UR6, 0xffffffff ;  /* 0xffffffff00067882 */ /* 0x000fe20000000000 */
[----:B-----5:R-:W-:-:S03]  /*2180*/  FSETP.NEU.FTZ.AND P0, PT, R82, RZ, PT ;  /* 0x000000ff5200720b */ /* 0x020fc60003f1d000 */
[----:B------:R-:W-:-:S05]  /*2190*/  IMAD R83, R81, 0x78, R60 ;  /* 0x0000007851537824 */ /* 0x000fca00078e023c */
[----:B------:R-:W0:Y:S04]  /*21a0*/  LDS.64 R60, [R83+0x8] ;  /* 0x00000800533c7984 */ /* 0x000e280000000a00 */
[----:B------:R-:W1:Y:S01]  /*21b0*/  LDS.64 R62, [R83] ;  /* 0x00000000533e7984 */ /* 0x000e620000000a00 */
[----:B0-----:R-:W-:Y:S02]  /*21c0*/  HADD2.F32 R64, -RZ, R60.H0_H0 ;  /* 0x2000003cff407230 */ /* 0x001fe40000004100 */
[--C-:B--2---:R-:W-:Y:S02]  /*21d0*/  HADD2.F32 R65, -RZ, R30.reuse.H0_H0 ;  /* 0x2000001eff417230 */ /* 0x104fe40000004100 */
[----:B------:R-:W-:Y:S02]  /*21e0*/  HADD2.F32 R87, -RZ, R30.H1_H1 ;  /* 0x3000001eff577230 */ /* 0x000fe40000004100 */
[----:B------:R-:W-:-:S02]  /*21f0*/  HADD2.F32 R30, -RZ, R61.H0_H0 ;  /* 0x2000003dff1e7230 */ /* 0x000fc40000004100 */
[----:B------:R-:W-:Y:S01]  /*2200*/  FMUL.FTZ R89, R64, R65 ;  /* 0x0000004140597220 */ /* 0x000fe20000410000 */
[----:B------:R-:W-:Y:S02]  /*2210*/  HADD2.F32 R64, -RZ, R60.H1_H1 ;  /* 0x3000003cff407230 */ /* 0x000fe40000004100 */
[----:B-1----:R-:W-:Y:S02]  /*2220*/  HADD2.F32 R60, -RZ, R62.H0_H0 ;  /* 0x2000003eff3c7230 */ /* 0x002fe40000004100 */
[----:B---3--:R-:W-:Y:S02]  /*2230*/  HADD2.F32 R65, -RZ, R32.H0_H0 ;  /* 0x20000020ff417230 */ /* 0x008fe40000004100 */
[----:B------:R-:W-:-:S03]  /*2240*/  HADD2.F32 R62, -RZ, R62.H1_H1 ;  /* 0x3000003eff3e7230 */ /* 0x000fc60000004100 */
[----:B------:R-:W-:Y:S01]  /*2250*/  FFMA.FTZ R60, R60, R65, R89 ;  /* 0x000000413c3c7223 */ /* 0x000fe20000010059 */
[----:B------:R-:W-:Y:S01]  /*2260*/  FMUL.FTZ R89, R64, R87 ;  /* 0x0000005740597220 */ /* 0x000fe20000410000 */
[----:B------:R-:W-:Y:S01]  /*2270*/  HADD2.F32 R87, -RZ, R32.H1_H1 ;  /* 0x30000020ff577230 */ /* 0x000fe20000004100 */
[----:B------:R-:W0:Y:S01]  /*2280*/  LDS.64 R64, [R83+0x10] ;  /* 0x0000100053407984 */ /* 0x000e220000000a00 */
[----:B------:R-:W-:-:S03]  /*2290*/  HADD2.F32 R32, -RZ, R31.H1_H1 ;  /* 0x3000001fff207230 */ /* 0x000fc60000004100 */
[----:B------:R-:W-:Y:S01]  /*22a0*/  FFMA.FTZ R62, R62, R87, R89 ;  /* 0x000000573e3e7223 */ /* 0x000fe20000010059 */
[----:B------:R-:W-:Y:S02]  /*22b0*/  HADD2.F32 R87, -RZ, R31.H0_H0 ;  /* 0x2000001fff577230 */ /* 0x000fe40000004100 */
[----:B------:R-:W-:Y:S02]  /*22c0*/  HADD2.F32 R31, -RZ, R61.H1_H1 ;  /* 0x3000003dff1f7230 */ /* 0x000fe40000004100 */
[----:B------:R-:W-:Y:S02]  /*22d0*/  HADD2.F32 R61, -RZ, R63.H0_H0 ;  /* 0x2000003fff3d7230 */ /* 0x000fe40000004100 */
[----:B------:R-:W-:Y:S01]  /*22e0*/  FMUL.FTZ R86, R30, R87 ;  /* 0x000000571e567220 */ /* 0x000fe20000410000 */
[----:B------:R-:W-:Y:S02]  /*22f0*/  HADD2.F32 R30, -RZ, R33.H0_H0 ;  /* 0x20000021ff1e7230 */ /* 0x000fe40000004100 */
[----:B------:R-:W-:-:S03]  /*2300*/  HADD2.F32 R63, -RZ, R63.H1_H1 ;  /* 0x3000003fff3f7230 */ /* 0x000fc60000004100 */
[----:B------:R-:W-:Y:S01]  /*2310*/  FFMA.FTZ R61, R61, R30, R86 ;  /* 0x0000001e3d3d7223 */ /* 0x000fe20000010056 */
[----:B------:R-:W-:Y:S01]  /*2320*/  FMUL.FTZ R86, R31, R32 ;  /* 0x000000201f567220 */ /* 0x000fe20000410000 */
[----:B------:R-:W-:Y:S01]  /*2330*/  HADD2.F32 R32, -RZ, R33.H1_H1 ;  /* 0x30000021ff207230 */ /* 0x000fe20000004100 */
[----:B------:R-:W1:Y:S04]  /*2340*/  LDS.64 R30, [R83+0x18] ;  /* 0x00001800531e7984 */ /* 0x000e680000000a00 */
[----:B------:R-:W-:Y:S01]  /*2350*/  FFMA.FTZ R63, R63, R32, R86 ;  /* 0x000000203f3f7223 */ /* 0x000fe20000010056 */
[--C-:B----4-:R-:W-:Y:S02]  /*2360*/  HADD2.F32 R32, -RZ, R34.reuse.H0_H0 ;  /* 0x20000022ff207230 */ /* 0x110fe40000004100 */
[----:B------:R-:W-:-:S02]  /*2370*/  HADD2.F32 R34, -RZ, R34.H1_H1 ;  /* 0x30000022ff227230 */ /* 0x000fc40000004100 */
[--C-:B------:R-:W-:Y:S02]  /*2380*/  HADD2.F32 R86, -RZ, R35.reuse.H1_H1 ;  /* 0x30000023ff567230 */ /* 0x100fe40000004100 */
[--C-:B0-----:R-:W-:Y:S02]  /*2390*/  HADD2.F32 R33, -RZ, R64.reuse.H0_H0 ;  /* 0x20000040ff217230 */ /* 0x101fe40000004100 */
[----:B------:R-:W-:Y:S02]  /*23a0*/  HADD2.F32 R87, -RZ, R64.H1_H1 ;  /* 0x30000040ff577230 */ /* 0x000fe40000004100 */
[----:B------:R-:W-:Y:S02]  /*23b0*/  HADD2.F32 R64, -RZ, R35.H0_H0 ;  /* 0x20000023ff407230 */ /* 0x000fe40000004100 */
[----:B------:R-:W-:Y:S02]  /*23c0*/  FFMA.FTZ R60, R33, R32, R60 ;  /* 0x00000020213c7223 */ /* 0x000fe4000001003c */
[----:B------:R-:W0:Y:S01]  /*23d0*/  LDS.64 R32, [R83+0x20] ;  /* 0x0000200053207984 */ /* 0x000e220000000a00 */
[----:B------:R-:W-:Y:S01]  /*23e0*/  FFMA.FTZ R62, R87, R34, R62 ;  /* 0x00000022573e7223 */ /* 0x000fe2000001003e */
[----:B------:R-:W-:-:S05]  /*23f0*/  HADD2.F32 R34, -RZ, R65.H0_H0 ;  /* 0x20000041ff227230 */ /* 0x000fca0000004100 */
[----:B------:R-:W-:Y:S01]  /*2400*/  FFMA.FTZ R61, R34, R64, R61 ;  /* 0x00000040223d7223 */ /* 0x000fe2000001003d */
[----:B------:R-:W-:Y:S01]  /*2410*/  HADD2.F32 R64, -RZ, R65.H1_H1 ;  /* 0x30000041ff407230 */ /* 0x000fe20000004100 */
[----:B------:R-:W2:Y:S01]  /*2420*/  LDS.64 R34, [R83+0x28] ;  /* 0x0000280053227984 */ /* 0x000ea20000000a00 */
[----:B-1----:R-:W-:-:S03]  /*2430*/  HADD2.F32 R65, -RZ, R30.H0_H0 ;  /* 0x2000001eff417230 */ /* 0x002fc60000004100 */
[----:B------:R-:W-:Y:S01]  /*2440*/  FFMA.FTZ R63, R64, R86, R63 ;  /* 0x00000056403f7223 */ /* 0x000fe2000001003f */
[----:B------:R-:W-:Y:S02]  /*2450*/  HADD2.F32 R87, -RZ, R30.H1_H1 ;  /* 0x3000001eff577230 */ /* 0x000fe40000004100 */
[--C-:B------:R-:W-:Y:S02]  /*2460*/  HADD2.F32 R30, -RZ, R36.reuse.H0_H0 ;  /* 0x20000024ff1e7230 */ /* 0x100fe40000004100 */
[----:B------:R-:W-:Y:S02]  /*2470*/  HADD2.F32 R36, -RZ, R36.H1_H1 ;  /* 0x30000024ff247230 */ /* 0x000fe40000004100 */
[----:B------:R-:W-:Y:S02]  /*2480*/  HADD2.F32 R64, -RZ, R37.H0_H0 ;  /* 0x20000025ff407230 */ /* 0x000fe40000004100 */
[----:B------:R-:W-:Y:S01]  /*2490*/  FFMA.FTZ R60, R65, R30, R60 ;  /* 0x0000001e413c7223 */ /* 0x000fe2000001003c */
[----:B------:R-:W-:-:S02]  /*24a0*/  HADD2.F32 R30, -RZ, R31.H0_H0 ;  /* 0x2000001fff1e7230 */ /* 0x000fc40000004100 */
[----:B------:R-:W-:Y:S01]  /*24b0*/  FFMA.FTZ R62, R87, R36, R62 ;  /* 0x00000024573e7223 */ /* 0x000fe2000001003e */
[----:B------:R-:W-:Y:S02]  /*24c0*/  HADD2.F32 R36, -RZ, R31.H1_H1 ;  /* 0x3000001fff247230 */ /* 0x000fe40000004100 */
[----:B------:R-:W-:Y:S02]  /*24d0*/  HADD2.F32 R37, -RZ, R37.H1_H1 ;  /* 0x30000025ff257230 */ /* 0x000fe40000004100 */
[----:B------:R-:W-:Y:S01]  /*24e0*/  FFMA.FTZ R61, R30, R64, R61 ;  /* 0x000000401e3d7223 */ /* 0x000fe2000001003d */
[--C-:B------:R-:W-:Y:S01]  /*24f0*/  HADD2.F32 R64, -RZ, R38.reuse.H0_H0 ;  /* 0x20000026ff407230 */ /* 0x100fe20000004100 */
[----:B------:R-:W1:Y:S01]  /*2500*/  LDS.64 R30, [R83+0x30] ;  /* 0x00003000531e7984 */ /* 0x000e620000000a00 */
[----:B------:R-:W-:Y:S02]  /*2510*/  HADD2.F32 R38, -RZ, R38.H1_H1 ;  /* 0x30000026ff267230 */ /* 0x000fe40000004100 */
[----:B------:R-:W-:Y:S01]  /*2520*/  FFMA.FTZ R63, R36, R37, R63 ;  /* 0x00000025243f7223 */ /* 0x000fe2000001003f */
[----:B------:R-:W-:-:S02]  /*2530*/  HADD2.F32 R36, -RZ, R39.H0_H0 ;  /* 0x20000027ff247230 */ /* 0x000fc40000004100 */
[----:B------:R-:W-:Y:S02]  /*2540*/  HADD2.F32 R39, -RZ, R39.H1_H1 ;  /* 0x30000027ff277230 */ /* 0x000fe40000004100 */
[--C-:B0-----:R-:W-:Y:S02]  /*2550*/  HADD2.F32 R65, -RZ, R32.reuse.H0_H0 ;  /* 0x20000020ff417230 */ /* 0x101fe40000004100 */
[----:B------:R-:W-:Y:S02]  /*2560*/  HADD2.F32 R37, -RZ, R32.H1_H1 ;  /* 0x30000020ff257230 */ /* 0x000fe40000004100 */
[----:B------:R-:W-:Y:S02]  /*2570*/  HADD2.F32 R32, -RZ, R33.H0_H0 ;  /* 0x20000021ff207230 */ /* 0x000fe40000004100 */
[----:B------:R-:W-:Y:S01]  /*2580*/  FFMA.FTZ R60, R65, R64, R60 ;  /* 0x00000040413c7223 */ /* 0x000fe2000001003c */
[----:B------:R-:W-:Y:S02]  /*2590*/  HADD2.F32 R64, -RZ, R41.H1_H1 ;  /* 0x30000029ff407230 */ /* 0x000fe40000004100 */
[----:B------:R-:W-:Y:S01]  /*25a0*/  FFMA.FTZ R62, R37, R38, R62 ;  /* 0x00000026253e7223 */ /* 0x000fe2000001003e */
[----:B------:R-:W-:Y:S01]  /*25b0*/  FFMA.FTZ R38, R32, R36, R61 ;  /* 0x0000002420267223 */ /* 0x000fe2000001003d */
[----:B------:R-:W-:Y:S01]  /*25c0*/  HADD2.F32 R32, -RZ, R33.H1_H1 ;  /* 0x30000021ff207230 */ /* 0x000fe20000004100 */
[----:B------:R-:W0:Y:S01]  /*25d0*/  LDS.64 R36, [R83+0x38] ;  /* 0x0000380053247984 */ /* 0x000e220000000a00 */
[----:B--2---:R-:W-:-:S02]  /*25e0*/  HADD2.F32 R33, -RZ, R34.H0_H0 ;  /* 0x20000022ff217230 */ /* 0x004fc40000004100 */
[----:B------:R-:W-:Y:S02]  /*25f0*/  HADD2.F32 R61, -RZ, R40.H0_H0 ;  /* 0x20000028ff3d7230 */ /* 0x000fe40000004100 */
[----:B------:R-:W-:Y:S01]  /*2600*/  FFMA.FTZ R39, R32, R39, R63 ;  /* 0x0000002720277223 */ /* 0x000fe2000001003f */
[----:B------:R-:W-:Y:S02]  /*2610*/  HADD2.F32 R63, -RZ, R41.H0_H0 ;  /* 0x20000029ff3f7230 */ /* 0x000fe40000004100 */
[----:B------:R-:W-:Y:S02]  /*2620*/  HADD2.F32 R41, -RZ, R34.H1_H1 ;  /* 0x30000022ff297230 */ /* 0x000fe40000004100 */
[----:B------:R-:W-:Y:S01]  /*2630*/  FFMA.FTZ R60, R33, R61, R60 ;  /* 0x0000003d213c7223 */ /* 0x000fe2000001003c */
[--C-:B------:R-:W-:Y:S01]  /*2640*/  HADD2.F32 R61, -RZ, R35.reuse.H0_H0 ;  /* 0x20000023ff3d7230 */ /* 0x100fe20000004100 */
[----:B------:R-:W2:Y:S01]  /*2650*/  LDS.64 R32, [R83+0x40] ;  /* 0x0000400053207984 */ /* 0x000ea20000000a00 */
[----:B------:R-:W-:-:S02]  /*2660*/  HADD2.F32 R34, -RZ, R35.H1_H1 ;  /* 0x30000023ff227230 */ /* 0x000fc40000004100 */
[----:B------:R-:W-:Y:S02]  /*2670*/  HADD2.F32 R40, -RZ, R40.H1_H1 ;  /* 0x30000028ff287230 */ /* 0x000fe40000004100 */
[----:B------:R-:W-:Y:S01]  /*2680*/  FFMA.FTZ R38, R61, R63, R38 ;  /* 0x0000003f3d267223 */ /* 0x000fe20000010026 */
[--C-:B------:R-:W-:Y:S02]  /*2690*/  HADD2.F32 R63, -RZ, R43.reuse.H0_H0 ;  /* 0x2000002bff3f7230 */ /* 0x100fe40000004100 */
[----:B------:R-:W-:Y:S01]  /*26a0*/  FFMA.FTZ R39, R34, R64, R39 ;  /* 0x0000004022277223 */ /* 0x000fe20000010027 */
[----:B------:R-:W-:Y:S02]  /*26b0*/  HADD2.F32 R64, -RZ, R43.H1_H1 ;  /* 0x3000002bff407230 */ /* 0x000fe40000004100 */
[----:B------:R-:W-:Y:S01]  /*26c0*/  FFMA.FTZ R62, R41, R40, R62 ;  /* 0x00000028293e7223 */ /* 0x000fe2000001003e */
[----:B------:R-:W3:Y:S01]  /*26d0*/  LDS.64 R34, [R83+0x48] ;  /* 0x0000480053227984 */ /* 0x000ee20000000a00 */
[----:B-1----:R-:W-:-:S02]  /*26e0*/  HADD2.F32 R41, -RZ, R30.H0_H0 ;  /* 0x2000001eff297230 */ /* 0x002fc40000004100 */
[----:B------:R-:W-:Y:S02]  /*26f0*/  HADD2.F32 R43, -RZ, R30.H1_H1 ;  /* 0x3000001eff2b7230 */ /* 0x000fe40000004100 */
[--C-:B------:R-:W-:Y:S02]  /*2700*/  HADD2.F32 R30, -RZ, R31.reuse.H1_H1 ;  /* 0x3000001fff1e7230 */ /* 0x100fe40000004100 */
[----:B------:R-:W-:Y:S02]  /*2710*/  HADD2.F32 R61, -RZ, R31.H0_H0 ;  /* 0x2000001fff3d7230 */ /* 0x000fe40000004100 */
[--C-:B------:R-:W-:Y:S02]  /*2720*/  HADD2.F32 R40, -RZ, R42.reuse.H0_H0 ;  /* 0x2000002aff287230 */ /* 0x100fe40000004100 */
[----:B------:R-:W-:Y:S01]  /*2730*/  FFMA.FTZ R39, R30, R64, R39 ;  /* 0x000000401e277223 */ /* 0x000fe20000010027 */
[----:B------:R-:W-:Y:S01]  /*2740*/  HADD2.F32 R42, -RZ, R42.H1_H1 ;  /* 0x3000002aff2a7230 */ /* 0x000fe20000004100 */
[----:B------:R-:W1:Y:S01]  /*2750*/  LDS.64 R30, [R83+0x50] ;  /* 0x00005000531e7984 */ /* 0x000e620000000a00 */
[----:B------:R-:W-:Y:S01]  /*2760*/  FFMA.FTZ R38, R61, R63, R38 ;  /* 0x0000003f3d267223 */ /* 0x000fe20000010026 */
[----:B------:R-:W-:Y:S01]  /*2770*/  FFMA.FTZ R60, R41, R40, R60 ;  /* 0x00000028293c7223 */ /* 0x000fe2000001003c */
[----:B------:R-:W-:-:S02]  /*2780*/  HADD2.F32 R61, -RZ, R45.H0_H0 ;  /* 0x2000002dff3d7230 */ /* 0x000fc40000004100 */
[----:B------:R-:W-:Y:S01]  /*2790*/  FFMA.FTZ R62, R43, R42, R62 ;  /* 0x0000002a2b3e7223 */ /* 0x000fe2000001003e */
[----:B------:R-:W-:Y:S02]  /*27a0*/  HADD2.F32 R63, -RZ, R45.H1_H1 ;  /* 0x3000002dff3f7230 */ /* 0x000fe40000004100 */
[----:B------:R-:W-:Y:S02]  /*27b0*/  HADD2.F32 R40, -RZ, R44.H0_H0 ;  /* 0x2000002cff287230 */ /* 0x000fe40000004100 */
[--C-:B0-----:R-:W-:Y:S02]  /*27c0*/  HADD2.F32 R41, -RZ, R36.reuse.H0_H0 ;  /* 0x20000024ff297230 */ /* 0x101fe40000004100 */
[----:B------:R-:W-:Y:S02]  /*27d0*/  HADD2.F32 R43, -RZ, R36.H1_H1 ;  /* 0x30000024ff2b7230 */ /* 0x000fe40000004100 */
[--C-:B------:R-:W-:Y:S02]  /*27e0*/  HADD2.F32 R45, -RZ, R37.reuse.H0_H0 ;  /* 0x20000025ff2d7230 */ /* 0x100fe40000004100 */
[----:B------:R-:W-:Y:S01]  /*27f0*/  FFMA.FTZ R60, R41, R40, R60 ;  /* 0x00000028293c7223 */ /* 0x000fe2000001003c */
[----:B------:R-:W-:-:S02]  /*2800*/  HADD2.F32 R42, -RZ, R37.H1_H1 ;  /* 0x30000025ff2a7230 */ /* 0x000fc40000004100 */
[----:B------:R-:W0:Y:S01]  /*2810*/  LDS.64 R36, [R83+0x58] ;  /* 0x0000580053247984 */ /* 0x000e220000000a00 */
[----:B------:R-:W-:Y:S02]  /*2820*/  HADD2.F32 R44, -RZ, R44.H1_H1 ;  /* 0x3000002cff2c7230 */ /* 0x000fe40000004100 */
[----:B------:R-:W-:Y:S01]  /*2830*/  FFMA.FTZ R38, R45, R61, R38 ;  /* 0x0000003d2d267223 */ /* 0x000fe20000010026 */
[----:B------:R-:W-:Y:S01]  /*2840*/  FFMA.FTZ R39, R42, R63, R39 ;  /* 0x0000003f2a277223 */ /* 0x000fe20000010027 */
[--C-:B------:R-:W-:Y:S02]  /*2850*/  HADD2.F32 R42, -RZ, R46.reuse.H0_H0 ;  /* 0x2000002eff2a7230 */ /* 0x100fe40000004100 */
[----:B------:R-:W-:Y:S01]  /*2860*/  FFMA.FTZ R43, R43, R44, R62 ;  /* 0x0000002c2b2b7223 */ /* 0x000fe2000001003e */
[----:B------:R-:W-:Y:S02]  /*2870*/  HADD2.F32 R46, -RZ, R46.H1_H1 ;  /* 0x3000002eff2e7230 */ /* 0x000fe40000004100 */
[----:B------:R-:W-:-:S02]  /*2880*/  HADD2.F32 R61, -RZ, R47.H0_H0 ;  /* 0x2000002fff3d7230 */ /* 0x000fc40000004100 */
[--C-:B--2---:R-:W-:Y:S02]  /*2890*/  HADD2.F32 R41, -RZ, R32.reuse.H0_H0 ;  /* 0x20000020ff297230 */ /* 0x104fe40000004100 */
[----:B------:R-:W-:Y:S02]  /*28a0*/  HADD2.F32 R40, -RZ, R32.H1_H1 ;  /* 0x30000020ff287230 */ /* 0x000fe40000004100 */
[----:B------:R-:W-:Y:S02]  /*28b0*/  HADD2.F32 R45, -RZ, R33.H0_H0 ;  /* 0x20000021ff2d7230 */ /* 0x000fe40000004100 */
[----:B------:R-:W-:Y:S01]  /*28c0*/  FFMA.FTZ R41, R41, R42, R60 ;  /* 0x0000002a29297223 */ /* 0x000fe2000001003c */
[----:B------:R-:W-:Y:S02]  /*28d0*/  HADD2.F32 R47, -RZ, R47.H1_H1 ;  /* 0x3000002fff2f7230 */ /* 0x000fe40000004100 */
[----:B------:R-:W-:Y:S01]  /*28e0*/  FFMA.FTZ R40, R40, R46, R43 ;  /* 0x0000002e28287223 */ /* 0x000fe2000001002b */
[----:B------:R-:W-:-:S02]  /*28f0*/  HADD2.F32 R44, -RZ, R33.H1_H1 ;  /* 0x30000021ff2c7230 */ /* 0x000fc40000004100 */
[----:B------:R-:W-:Y:S01]  /*2900*/  FFMA.FTZ R38, R45, R61, R38 ;  /* 0x0000003d2d267223 */ /* 0x000fe20000010026 */
[----:B------:R-:W2:Y:S01]  /*2910*/  LDS.64 R32, [R83+0x60] ;  /* 0x0000600053207984 */ /* 0x000ea20000000a00 */
[--C-:B---3--:R-:W-:Y:S02]  /*2920*/  HADD2.F32 R42, -RZ, R34.reuse.H0_H0 ;  /* 0x20000022ff2a7230 */ /* 0x108fe40000004100 */
[----:B------:R-:W-:Y:S01]  /*2930*/  FFMA.FTZ R39, R44, R47, R39 ;  /* 0x0000002f2c277223 */ /* 0x000fe20000010027 */
[----:B------:R-:W-:Y:S02]  /*2940*/  HADD2.F32 R43, -RZ, R34.H1_H1 ;  /* 0x30000022ff2b7230 */ /* 0x000fe40000004100 */
[--C-:B------:R-:W-:Y:S02]  /*2950*/  HADD2.F32 R45, -RZ, R35.reuse.H0_H0 ;  /* 0x20000023ff2d7230 */ /* 0x100fe40000004100 */
[----:B------:R-:W-:Y:S02]  /*2960*/  HADD2.F32 R46, -RZ, R35.H1_H1 ;  /* 0x30000023ff2e7230 */ /* 0x000fe40000004100 */
[----:B------:R-:W-:Y:S01]  /*2970*/  HADD2.F32 R44, -RZ, R48.H0_H0 ;  /* 0x20000030ff2c7230 */ /* 0x000fe20000004100 */
[----:B------:R-:W3:Y:S01]  /*2980*/  LDS.64 R34, [R83+0x68] ;  /* 0x0000680053227984 */ /* 0x000ee20000000a00 */
        /* <DEDUP_REMOVED lines=8> */
[----:B------:R-:W-:Y:S01]  /*2a10*/  FFMA.FTZ R39, R46, R49, R39 ;  /* 0x000000312e277223 */ /* 0x000fe20000010027 */
[----:B------:R-:W-:-:S02]  /*2a20*/  HADD2.F32 R45, -RZ, R31.H0_H0 ;  /* 0x2000001fff2d7230 */ /* 0x000fc40000004100 */
[----:B------:R-:W-:Y:S02]  /*2a30*/  HADD2.F32 R46, -RZ, R31.H1_H1 ;  /* 0x3000001fff2e7230 */ /* 0x000fe40000004100 */
[----:B------:R-:W1:Y:S01]  /*2a40*/  LDS.64 R30, [R83+0x70] ;  /* 0x00007000531e7984 */ /* 0x000e620000000a00 */
[----:B------:R-:W-:Y:S02]  /*2a50*/  HADD2.F32 R44, -RZ, R50.H0_H0 ;  /* 0x20000032ff2c7230 */ /* 0x000fe40000004100 */
[----:B0-----:R-:W-:Y:S02]  /*2a60*/  HADD2.F32 R48, -RZ, R36.H0_H0 ;  /* 0x20000024ff307230 */ /* 0x001fe40000004100 */
[----:B------:R-:W-:Y:S02]  /*2a70*/  HADD2.F32 R49, -RZ, R52.H0_H0 ;  /* 0x20000034ff317230 */ /* 0x000fe40000004100 */
[----:B------:R-:W-:Y:S01]  /*2a80*/  FFMA.FTZ R41, R42, R44, R41 ;  /* 0x0000002c2a297223 */ /* 0x000fe20000010029 */
[----:B------:R-:W-:-:S02]  /*2a90*/  HADD2.F32 R50, -RZ, R50.H1_H1 ;  /* 0x30000032ff327230 */ /* 0x000fc40000004100 */
[--C-:B------:R-:W-:Y:S02]  /*2aa0*/  HADD2.F32 R47, -RZ, R51.reuse.H0_H0 ;  /* 0x20000033ff2f7230 */ /* 0x100fe40000004100 */
[----:B------:R-:W-:Y:S01]  /*2ab0*/  FFMA.FTZ R48, R48, R49, R41 ;  /* 0x0000003130307223 */ /* 0x000fe20000010029 */
[----:B------:R-:W-:Y:S02]  /*2ac0*/  HADD2.F32 R51, -RZ, R51.H1_H1 ;  /* 0x30000033ff337230 */ /* 0x000fe40000004100 */
[----:B------:R-:W-:Y:S01]  /*2ad0*/  FFMA.FTZ R40, R43, R50, R40 ;  /* 0x000000322b287223 */ /* 0x000fe20000010028 */
[----:B------:R-:W-:Y:S02]  /*2ae0*/  HADD2.F32 R41, -RZ, R36.H1_H1 ;  /* 0x30000024ff297230 */ /* 0x000fe40000004100 */
[----:B------:R-:W-:Y:S01]  /*2af0*/  FFMA.FTZ R38, R45, R47, R38 ;  /* 0x0000002f2d267223 */ /* 0x000fe20000010026 */
[----:B------:R-:W-:Y:S02]  /*2b00*/  HADD2.F32 R52, -RZ, R52.H1_H1 ;  /* 0x30000034ff347230 */ /* 0x000fe40000004100 */
[----:B------:R-:W-:Y:S01]  /*2b10*/  FFMA.FTZ R39, R46, R51, R39 ;  /* 0x000000332e277223 */ /* 0x000fe20000010027 */
[----:B------:R-:W-:-:S02]  /*2b20*/  HADD2.F32 R42, -RZ, R53.H0_H0 ;  /* 0x20000035ff2a7230 */ /* 0x000fc40000004100 */
[--C-:B------:R-:W-:Y:S02]  /*2b30*/  HADD2.F32 R43, -RZ, R37.reuse.H0_H0 ;  /* 0x20000025ff2b7230 */ /* 0x100fe40000004100 */
[----:B------:R-:W-:Y:S01]  /*2b40*/  FFMA.FTZ R40, R41, R52, R40 ;  /* 0x0000003429287223 */ /* 0x000fe20000010028 */
[----:B------:R-:W-:Y:S02]  /*2b50*/  HADD2.F32 R36, -RZ, R37.H1_H1 ;  /* 0x30000025ff247230 */ /* 0x000fe40000004100 */
[--C-:B--2---:R-:W-:Y:S02]  /*2b60*/  HADD2.F32 R37, -RZ, R32.reuse.H0_H0 ;  /* 0x20000020ff257230 */ /* 0x104fe40000004100 */
[----:B------:R-:W-:Y:S01]  /*2b70*/  FFMA.FTZ R38, R43, R42, R38 ;  /* 0x0000002a2b267223 */ /* 0x000fe20000010026 */
[----:B------:R-:W-:Y:S02]  /*2b80*/  HADD2.F32 R45, -RZ, R32.H1_H1 ;  /* 0x30000020ff2d7230 */ /* 0x000fe40000004100 */
[----:B------:R-:W-:-:S02]  /*2b90*/  HADD2.F32 R53, -RZ, R53.H1_H1 ;  /* 0x30000035ff357230 */ /* 0x000fc40000004100 */
[----:B------:R-:W-:Y:S02]  /*2ba0*/  HADD2.F32 R32, -RZ, R54.H0_H0 ;  /* 0x20000036ff207230 */ /* 0x000fe40000004100 */
[--C-:B---3--:R-:W-:Y:S02]  /*2bb0*/  HADD2.F32 R41, -RZ, R34.reuse.H0_H0 ;  /* 0x20000022ff297230 */ /* 0x108fe40000004100 */
[----:B------:R-:W-:Y:S01]  /*2bc0*/  FFMA.FTZ R36, R36, R53, R39 ;  /* 0x0000003524247223 */ /* 0x000fe20000010027 */
[----:B------:R-:W-:Y:S02]  /*2bd0*/  HADD2.F32 R43, -RZ, R34.H1_H1 ;  /* 0x30000022ff2b7230 */ /* 0x000fe40000004100 */
[----:B------:R-:W-:Y:S01]  /*2be0*/  FFMA.FTZ R32, R37, R32, R48 ;  /* 0x0000002025207223 */ /* 0x000fe20000010030 */
[----:B------:R-:W-:Y:S02]  /*2bf0*/  HADD2.F32 R34, -RZ, R56.H0_H0 ;  /* 0x20000038ff227230 */ /* 0x000fe40000004100 */
[----:B------:R-:W-:-:S02]  /*2c00*/  HADD2.F32 R54, -RZ, R54.H1_H1 ;  /* 0x30000036ff367230 */ /* 0x000fc40000004100 */
        /* <DEDUP_REMOVED lines=15> */
[----:B-1----:R-:W-:-:S02]  /*2d00*/  HADD2.F32 R35, -RZ, R30.H0_H0 ;  /* 0x2000001eff237230 */ /* 0x002fc40000004100 */
        /* <DEDUP_REMOVED lines=17> */
.L_x_24499:
[----:B------:R-:W-:Y:S01]  /*2e20*/  I2FP.F32.S32 R33, R73 ;  /* 0x0000004900217245 */ /* 0x000fe20000201400 */
[----:B-1----:R-:W-:Y:S01]  /*2e30*/  FADD.FTZ R31, R32, R31 ;  /* 0x0000001f201f7221 */ /* 0x002fe20000010000 */
[----:B------:R-:W-:-:S03]  /*2e40*/  ISETP.NE.AND P1, PT, R81, RZ, PT ;  /* 0x000000ff5100720c */ /* 0x000fc60003f25270 */
[----:B------:R-:W-:-:S05]  /*2e50*/  FMUL.FTZ R33, R33, R82 ;  /* 0x0000005221217220 */ /* 0x000fca0000410000 */
[----:B------:R-:W-:-:S05]  /*2e60*/  FSEL R30, R33, RZ, P0 ;  /* 0x000000ff211e7208 */ /* 0x000fca0000000000 */
[----:B------:R-:W-:Y:S01]  /*2e70*/  FFMA.FTZ R33, R31, UR15, R30 ;  /* 0x0000000f1f217c23 */ /* 0x000fe2000801001e */
[----:B------:R-:W-:Y:S06]  /*2e80*/  @P1 BRA `(.L_x_24436) ;  /* 0x0000000000241947 */ /* 0x000fec0003800000 */
[----:B------:R-:W-:-:S04]  /*2e90*/  ISETP.GE.AND P0, PT, R68, UR14, PT ;  /* 0x0000000e44007c0c */ /* 0x000fc8000bf06270 */
[----:B------:R-:W-:-:S05]  /*2ea0*/  FSEL R31, R33, RZ, !P0 ;  /* 0x000000ff211f7208 */ /* 0x000fca0004000000 */
[----:B------:R1:W-:Y:S04]  /*2eb0*/  STS [R72], R31 ;  /* 0x0000001f48007388 */ /* 0x0003e80000000800 */
[----:B------:R-:W-:Y:S05]  /*2ec0*/  @P0 BRA `(.L_x_24436) ;  /* 0x0000000000140947 */ /* 0x000fea0003800000 */
[----:B------:R-:W-:Y:S01]  /*2ed0*/  FMNMX.FTZ R78, R78, R33, !PT ;  /* 0x000000214e4e7209 */ /* 0x000fe20007810000 */
[----:B------:R-:W-:Y:S06]  /*2ee0*/  BRA `(.L_x_24436) ;  /* 0x00000000000c7947 */ /* 0x000fec0003800000 */
.L_x_24434:
[----:B------:R-:W-:-:S13]  /*2ef0*/  ISETP.NE.AND P0, PT, R81, RZ, PT ;  /* 0x000000ff5100720c */ /* 0x000fda0003f05270 */
[----:B------:R-:W-:-:S05]  /*2f00*/  @!P0 IMAD.MOV.U32 R31, RZ, RZ, -0x800001 ;  /* 0xff7fffffff1f8424 */ /* 0x000fca00078e00ff */
[----:B------:R0:W-:Y:S02]  /*2f10*/  @!P0 STS [R72], R31 ;  /* 0x0000001f48008388 */ /* 0x0001e40000000800 */
.L_x_24436:
[----:B------:R-:W-:Y:S05]  /*2f20*/  BSYNC B1 ;  /* 0x0000000000017941 */ /* 0x000fea0003800000 */
.L_x_24433:
[----:B------:R-:W-:Y:S01]  /*2f30*/  IADD3 R20, R20, 0x4, RZ ;  /* 0x0000000414147810 */ /* 0x000fe20007ffe0ff */
[----:B01----:R-:W-:Y:S01]  /*2f40*/  VIADD R72, R72, 0x100 ;  /* 0x0000010048487836 */ /* 0x003fe20000000000 */
[----:B------:R-:W-:Y:S01]  /*2f50*/  IADD3 R6, P1, R6, 0x10, RZ ;  /* 0x0000001006067810 */ /* 0x000fe20007f3e0ff */
[----:B------:R-:W-:Y:S01]  /*2f60*/  VIADD R73, R73, 0x40 ;  /* 0x0000004049497836 */ /* 0x000fe20000000000 */
[----:B------:R-:W-:Y:S01]  /*2f70*/  ISETP.GE.AND P0, PT, R20, UR4, PT ;  /* 0x0000000414007c0c */ /* 0x000fe2000bf06270 */
[----:B------:R-:W-:Y:S02]  /*2f80*/  VIADD R68, R68, 0x40 ;  /* 0x0000004044447836 */ /* 0x000fe40000000000 */
[----:B------:R-:W-:Y:S02]  /*2f90*/  VIADD R19, R19, 0x40 ;  /* 0x0000004013137836 */ /* 0x000fe40000000000 */
[----:B------:R-:W-:-:S08]  /*2fa0*/  IMAD.X R7, RZ, RZ, R7, P1 ;  /* 0x000000ffff077224 */ /* 0x000fd000008e0607 */
[----:B------:R-:W-:Y:S05]  /*2fb0*/  @!P0 BRA `(.L_x_24437) ;  /* 0xffffffe400d88947 */ /* 0x000fea000383ffff */
.L_x_24432:
[----:B------:R-:W-:Y:S05]  /*2fc0*/  BSYNC B0 ;  /* 0x0000000000007941 */ /* 0x000fea0003800000 */
.L_x_24431:
[----:B------:R-:W0:Y:S01]  /*2fd0*/  S2R R51, SR_TID.X ;  /* 0x0000000000337919 */ /* 0x000e220000002100 */
[----:B------:R-:W-:-:S04]  /*2fe0*/  UIADD3 UR6, UR14, 0xf, URZ ;  /* 0x0000000f0e067890 */ /* 0x000fc8000fffe03f */
[----:B------:R-:W-:-:S04]  /*2ff0*/  USHF.R.S32.HI UR7, URZ, 0x1f, UR6 ;  /* 0x0000001f3f077899 */ /* 0x000fc80008011406 */
[----:B------:R-:W-:-:S03]  /*3000*/  ULEA.HI UR7, UR7, UR6, URZ, 0x4 ;  /* 0x0000000607077291 */ /* 0x000fc6000f8f203f */
[----:B------:R-:W-:-:S03]  /*3010*/  UMOV UR6, 0xffffffff ;  /* 0xffffffff00067882 */ /* 0x000fc60000000000 */
[----:B------:R-:W-:-:S04]  /*3020*/  MOV R64, UR7 ;  /* 0x0000000700407c02 */ /* 0x000fc80008000f00 */
        /* <DEDUP_REMOVED lines=14> */
.L_x_24505:
        /* <DEDUP_REMOVED lines=16> */
[----:B-1----:R-:W-:Y:S01]  /*3210*/  @!P0 LEA R6, R7, R6, 0x18 ;  /* 0x0000000607068211 */ /* 0x002fe200078ec0ff */
[----:B------:R-:W-:-:S03]  /*3220*/  IMAD.MOV.U32 R7, RZ, RZ, -0x800001 ;  /* 0xff7fffffff077424 */ /* 0x000fc600078e00ff */
        /* <DEDUP_REMOVED lines=33> */
.L_x_24443:
        /* <DEDUP_REMOVED lines=11> */
.L_x_24442:
[----:B------:R-:W-:Y:S05]  /*34f0*/  BSYNC B1 ;  /* 0x0000000000017941 */ /* 0x000fea0003800000 */
.L_x_24441:
        /* <DEDUP_REMOVED lines=15> */
.L_x_24446:
        /* <DEDUP_REMOVED lines=100> */
.L_x_24445:
[----:B------:R-:W-:Y:S05]  /*3c30*/  BSYNC B1 ;  /* 0x0000000000017941 */ /* 0x000fea0003800000 */
.L_x_24444:
        /* <DEDUP_REMOVED lines=55> */
.L_x_24448:
[----:B------:R-:W-:Y:S05]  /*3fb0*/  BSYNC B1 ;  /* 0x0000000000017941 */ /* 0x000fea0003800000 */
.L_x_24447:
        /* <DEDUP_REMOVED lines=26> */
.L_x_24440:
[----:B------:R-:W-:Y:S05]  /*4160*/  BSYNC B0 ;  /* 0x0000000000007941 */ /* 0x000fea0003800000 */
.L_x_24439:
        /* <DEDUP_REMOVED lines=59> */
.L_x_24453:
        /* <DEDUP_REMOVED lines=8> */
.L_x_24452:
[----:B------:R-:W-:Y:S05]  /*45a0*/  BSYNC B1 ;  /* 0x0000000000017941 */ /* 0x000fea0003800000 */
.L_x_24451:
        /* <DEDUP_REMOVED lines=15> */
.L_x_24456:
        /* <DEDUP_REMOVED lines=52> */
.L_x_24455:
[----:B------:R-:W-:Y:S05]  /*49e0*/  BSYNC B1 ;  /* 0x0000000000017941 */ /* 0x000fea0003800000 */
.L_x_24454:
        /* <DEDUP_REMOVED lines=31> */
.L_x_24458:
[----:B------:R-:W-:Y:S05]  /*4be0*/  BSYNC B1 ;  /* 0x0000000000017941 */ /* 0x000fea0003800000 */
.L_x_24457:
        /* <DEDUP_REMOVED lines=14> */
.L_x_24450:
[----:B------:R-:W-:Y:S05]  /*4cd0*/  BSYNC B0 ;  /* 0x0000000000007941 */ /* 0x000fea0003800000 */
.L_x_24449:
        /* <DEDUP_REMOVED lines=31> */
[----:B------:R3:W-:Y:S02]  /*4ed0*/  STG.E desc[UR10][R10.64], R7 ;  /* 0x000000070a007986 */ /* 0x0007e4000c10190a */
.L_x_24460:
[----:B------:R-:W-:Y:S05]  /*4ee0*/  BSYNC B0 ;  /* 0x0000000000007941 */ /* 0x000fea0003800000 */
.L_x_24459:
        /* <DEDUP_REMOVED lines=9> */
.L_x_24462:
[----:B-1-3--:R-:W1:Y:S01]  /*4f80*/  I2F.RP R8, R2 ;  /* 0x0000000200087306 */ /* 0x00ae620000209400 */
[----:B------:R-:W3:Y:S01]  /*4f90*/  S2UR UR5, SR_CTAID.Y ;  /* 0x00000000000579c3 */ /* 0x000ee20000002600 */
[----:B------:R-:W-:Y:S01]  /*4fa0*/  SHF.R.S32.HI R11, RZ, 0x1f, R79 ;  /* 0x0000001fff0b7819 */ /* 0x000fe2000001144f */
[----:B------:R-:W-:Y:S01]  /*4fb0*/  ULDC.64 UR6, c[0x0][0x248] ;  /* 0x0000920000067ab9 */ /* 0x000fe20000000a00 */
[----:B------:R-:W4:Y:S01]  /*4fc0*/  S2R R9, SR_CTAID.Z ;  /* 0x0000000000097919 */ /* 0x000f220000002700 */
[----:B------:R-:W-:Y:S01]  /*4fd0*/  ULDC UR8, c[0x0][0x270] ;  /* 0x00009c0000087ab9 */ /* 0x000fe20000000800 */
[----:B------:R-:W-:Y:S01]  /*4fe0*/  IADD3 R64, -R64, 0x1, RZ ;  /* 0x0000000140407810 */ /* 0x000fe20007ffe1ff */
[----:B------:R-:W-:Y:S01]  /*4ff0*/  IMAD.MOV.U32 R54, RZ, RZ, RZ ;  /* 0x000000ffff367224 */ /* 0x000fe200078e00ff */
[----:B------:R-:W-:Y:S01]  /*5000*/  CS2R R56, SRZ ;  /* 0x0000000000387805 */ /* 0x000fe2000001ff00 */
[----:B0-----:R-:W3:Y:S01]  /*5010*/  LDC R6, c[0x0][0x258] ;  /* 0x00009600ff067b82 */ /* 0x001ee20000000800 */
[----:B------:R-:W-:-:S02]  /*5020*/  CS2R R58, SRZ ;  /* 0x00000000003a7805 */ /* 0x000fc4000001ff00 */
[----:B------:R-:W-:Y:S01]  /*5030*/  CS2R R60, SRZ ;  /* 0x00000000003c7805 */ /* 0x000fe2000001ff00 */
[----:B------:R-:W-:Y:S01]  /*5040*/  IMAD.MOV.U32 R62, RZ, RZ, RZ ;  /* 0x000000ffff3e7224 */ /* 0x000fe200078e00ff */
[----:B-1----:R-:W0:Y:S03]  /*5050*/  MUFU.RCP R8, R8 ;  /* 0x0000000800087308 */ /* 0x002e260000001000 */
[----:B------:R-:W1:Y:S01]  /*5060*/  LDC R10, c[0x0][0x26c] ;  /* 0x00009b00ff0a7b82 */ /* 0x000e620000000800 */
[----:B0-----:R-:W-:Y:S02]  /*5070*/  VIADD R7, R8, 0xffffffe ;  /* 0x0ffffffe08077836 */ /* 0x001fe40000000000 */
[----:B---3--:R-:W-:Y:S01]  /*5080*/  IMAD R6, R6, UR5, RZ ;  /* 0x0000000506067c24 */ /* 0x008fe2000f8e02ff */
[----:B------:R-:W-:Y:S01]  /*5090*/  UMOV UR5, 0x400 ;  /* 0x0000040000057882 */ /* 0x000fe20000000000 */
[----:B----4-:R-:W-:Y:S01]  /*50a0*/  IMAD R65, R9, 0x20, R50 ;  /* 0x0000002009417824 */ /* 0x010fe200078e0232 */
[----:B------:R-:W-:Y:S01]  /*50b0*/  UIADD3 UR5, UR5, 0x110, URZ ;  /* 0x0000011005057890 */ /* 0x000fe2000fffe03f */
[----:B------:R-:W0:Y:S01]  /*50c0*/  F2I.FTZ.U32.TRUNC.NTZ R7, R7 ;  /* 0x0000000700077305 */ /* 0x000e22000021f000 */
[----:B------:R-:W-:Y:S01]  /*50d0*/  IADD3 R55, P0, R6, R79, RZ ;  /* 0x0000004f06377210 */ /* 0x000fe20007f1e0ff */
[----:B------:R-:W-:-:S03]  /*50e0*/  IMAD.SHL.U32 R65, R65, 0x10, RZ ;  /* 0x0000001041417824 */ /* 0x000fc600078e00ff */
[----:B------:R-:W-:Y:S01]  /*50f0*/  LEA.HI.X.SX32 R8, R6, R11, 0x1, P0 ;  /* 0x0000000b06087211 */ /* 0x000fe200000f0eff */
[----:B------:R-:W-:Y:S01]  /*5100*/  IMAD.MOV.U32 R6, RZ, RZ, RZ ;  /* 0x000000ffff067224 */ /* 0x000fe200078e00ff */
[C---:B------:R-:W-:Y:S01]  /*5110*/  LEA R52, P0, R55.reuse, UR6, 0x2 ;  /* 0x0000000637347c11 */ /* 0x040fe2000f8010ff */
[----:B------:R-:W3:Y:S03]  /*5120*/  S2UR UR6, SR_CgaCtaId ;  /* 0x00000000000679c3 */ /* 0x000ee60000008800 */
[----:B------:R-:W-:Y:S01]  /*5130*/  LEA.HI.X R55, R55, UR7, R8, 0x2, P0 ;  /* 0x0000000737377c11 */ /* 0x000fe200080f1408 */
[----:B------:R-:W-:Y:S02]  /*5140*/  ULDC UR7, c[0x0][0x28c] ;  /* 0x0000a30000077ab9 */ /* 0x000fe40000000800 */
[----:B------:R-:W-:Y:S01]  /*5150*/  VIADD R4, R4, -UR7 ;  /* 0x8000000704047c36 */ /* 0x000fe20008000000 */
[----:B0-----:R-:W-:-:S05]  /*5160*/  IADD3 R53, RZ, -R7, RZ ;  /* 0x80000007ff357210 */ /* 0x001fca0007ffe0ff */
[----:B------:R-:W-:-:S04]  /*5170*/  IMAD R53, R53, R2, RZ ;  /* 0x0000000235357224 */ /* 0x000fc800078e02ff */
[----:B------:R-:W-:Y:S01]  /*5180*/  IMAD.HI.U32 R53, R7, R53, R6 ;  /* 0x0000003507357227 */ /* 0x000fe200078e0006 */
[----:B------:R-:W-:-:S04]  /*5190*/  LEA.HI R6, R3, R3, RZ, 0x1 ;  /* 0x0000000303067211 */ /* 0x000fc800078f08ff */
[C---:B------:R-:W-:Y:S01]  /*51a0*/  LOP3.LUT R8, R6.reuse, 0xfffffffe, RZ, 0xc0, !PT ;  /* 0xfffffffe06087812 */ /* 0x040fe200078ec0ff */
[----:B------:R-:W-:Y:S01]  /*51b0*/  IMAD.SHL.U32 R6, R6, 0x8, RZ ;  /* 0x0000000806067824 */ /* 0x000fe200078e00ff */
[----:B---3--:R-:W-:Y:S02]  /*51c0*/  ULEA UR5, UR6, UR5, 0x18 ;  /* 0x0000000506057291 */ /* 0x008fe4000f8ec03f */
[----:B------:R-:W-:Y:S02]  /*51d0*/  IADD3 R7, R3, -R8, RZ ;  /* 0x8000000803077210 */ /* 0x000fe40007ffe0ff */
[----:B------:R-:W-:Y:S01]  /*51e0*/  LOP3.LUT R8, R6, 0xfffffff0, RZ, 0xc0, !PT ;  /* 0xfffffff006087812 */ /* 0x000fe200078ec0ff */
[----:B------:R-:W-:Y:S01]  /*51f0*/  IMAD R6, R0, UR8, RZ ;  /* 0x0000000800067c24 */ /* 0x000fe2000f8e02ff */
[----:B-1----:R-:W-:Y:S01]  /*5200*/  SHF.R.S32.HI R0, RZ, 0x1f, R10 ;  /* 0x0000001fff007819 */ /* 0x002fe2000001140a */
        /* <DEDUP_REMOVED lines=8> */
[----:B------:R-:W-:Y:S01]  /*5290*/  SHF.L.U32 R66, R66, 0x3, RZ ;  /* 0x0000000342427819 */ /* 0x000fe200000006ff */
[----:B------:R-:W-:-:S02]  /*52a0*/  VIADD R73, R63, 0x500 ;  /* 0x000005003f497836 */ /* 0x000fc40000000000 */
[C---:B------:R-:W-:Y:S02]  /*52b0*/  VIADD R75, R63.reuse, 0x600 ;  /* 0x000006003f4b7836 */ /* 0x040fe40000000000 */
[----:B------:R-:W-:Y:S02]  /*52c0*/  VIADD R77, R63, 0x700 ;  /* 0x000007003f4d7836 */ /* 0x000fe40000000000 */
[----:B------:R-:W-:-:S07]  /*52d0*/  VIADD R68, R68, 0x10 ;  /* 0x0000001044447836 */ /* 0x000fce0000000000 */
.L_x_24482:
        /* <DEDUP_REMOVED lines=47> */
[----:B------:R-:W-:Y:S01]  /*55d0*/  MOV R8, R52 ;  /* 0x0000003400087202 */ /* 0x000fe20000000f00 */
[----:B------:R-:W0:Y:S01]  /*55e0*/  LDC.64 R44, c[0x0][0x238] ;  /* 0x00008e00ff2c7b82 */ /* 0x000e220000000a00 */
[----:B------:R-:W1:Y:S04]  /*55f0*/  LDS.128 R40, [R68+-0x10] ;  /* 0xfffff00044287984 */ /* 0x000e680000000c00 */
[----:B------:R-:W3:Y:S04]  /*5600*/  LDG.E.CONSTANT R9, desc[UR10][R8.64] ;  /* 0x0000000a08097981 */ /* 0x000ee8000c1e9900 */
[----:B------:R4:W0:Y:S01]  /*5610*/  LDS.128 R36, [R68] ;  /* 0x0000000044247984 */ /* 0x0008220000000c00 */
[----:B---3--:R-:W-:Y:S01]  /*5620*/  SHF.R.S32.HI R10, RZ, 0x1f, R9 ;  /* 0x0000001fff0a7819 */ /* 0x008fe20000011409 */
        /* <DEDUP_REMOVED lines=13> */
[-C--:B------:R-:W-:Y:S02]  /*5700*/  LEA.HI.X R9, R10, R45.reuse, R9, 0x1, P3 ;  /* 0x0000002d0a097211 */ /* 0x080fe400018f0c09 */
[----:B------:R-:W-:Y:S02]  /*5710*/  IADD3 R10, P4, R75, R46, RZ ;  /* 0x0000002e4b0a7210 */ /* 0x000fe40007f9e0ff */
[----:B------:R-:W-:-:S02]  /*5720*/  LEA.HI.X R49, R11, R45, R12, 0x1, P1 ;  /* 0x0000002d0b317211 */ /* 0x000fc400008f0c0c */
[----:B------:R-:W-:Y:S02]  /*5730*/  LEA.HI.X.SX32 R22, R69, R70, 0x1, P0 ;  /* 0x0000004645167211 */ /* 0x000fe400000f0eff */
[-C--:B------:R-:W-:Y:S01]  /*5740*/  LEA R12, P3, R13, R44.reuse, 0x1 ;  /* 0x0000002c0d0c7211 */ /* 0x080fe200078608ff */
[----:B------:R4:W5:Y:S01]  /*5750*/  LDG.E.128.CONSTANT R28, desc[UR10][R48.64+0x200] ;  /* 0x0002000a301c7981 */ /* 0x000962000c1e9d00 */
[-C--:B------:R-:W-:Y:S02]  /*5760*/  LEA R16, P2, R17, R44.reuse, 0x1 ;  /* 0x0000002c11107211 */ /* 0x080fe400078408ff */
[-C--:B------:R-:W-:Y:S01]  /*5770*/  LEA R20, P1, R14, R44.reuse, 0x1 ;  /* 0x0000002c0e147211 */ /* 0x080fe200078208ff */
[----:B--2---:R4:W5:Y:S01]  /*5780*/  LDG.E.128.CONSTANT R32, desc[UR10][R48.64] ;  /* 0x0000000a30207981 */ /* 0x004962000c1e9d00 */
[----:B------:R-:W-:Y:S02]  /*5790*/  LEA R24, P0, R10, R44, 0x1 ;  /* 0x0000002c0a187211 */ /* 0x000fe400078008ff */
[----:B------:R-:W-:-:S02]  /*57a0*/  LEA.HI.X.SX32 R18, R71, R70, 0x1, P6 ;  /* 0x0000004647127211 */ /* 0x000fc400030f0eff */
[-C--:B------:R-:W-:Y:S02]  /*57b0*/  LEA.HI.X.SX32 R15, R73, R70.reuse, 0x1, P5 ;  /* 0x00000046490f7211 */ /* 0x080fe400028f0eff */
        /* <DEDUP_REMOVED lines=20> */
[----:B------:R-:W-:Y:S01]  /*5900*/  ISETP.GE.AND P4, PT, R42, UR14, PT ;  /* 0x0000000e2a007c0c */ /* 0x000fe2000bf86270 */
        /* <DEDUP_REMOVED lines=11> */
[----:B------:R-:W-:Y:S02]  /*59c0*/  PRMT R41, R33, 0x7632, R41 ;  /* 0x0000763221297816 */ /* 0x000fe40000000029 */
[----:B------:R-:W-:Y:S02]  /*59d0*/  SEL R49, R34, RZ, !P6 ;  /* 0x000000ff22317207 */ /* 0x000fe40007000000 */
        /* <DEDUP_REMOVED lines=13> */
.L_x_24467:
[----:B------:R-:W-:Y:S05]  /*5ab0*/  BSYNC B2 ;  /* 0x0000000000027941 */ /* 0x000fea0003800000 */
.L_x_24466:
[----:B-----5:R-:W-:Y:S02]  /*5ac0*/  HMUL2 R41, R40, R33 ;  /* 0x0000002128297232 */ /* 0x020fe40000000000 */
[----:B------:R-:W-:Y:S01]  /*5ad0*/  IMAD.MOV.U32 R33, RZ, RZ, R72 ;  /* 0x000000ffff217224 */ /* 0x000fe200078e0048 */
[----:B------:R-:W-:Y:S01]  /*5ae0*/  BSSY B2, `(.L_x_24468) ;  /* 0x0000023000027945 */ /* 0x000fe20003800000 */
[----:B------:R-:W-:-:S04]  /*5af0*/  F2FP.F16.F32.PACK_AB R42, R37, R36 ;  /* 0x00000024252a723e */ /* 0x000fc800000000ff */
[----:B------:R-:W-:Y:S01]  /*5b00*/  HFMA2.MMA R41, R33, R32, R41 ;  /* 0x0000002021297235 */ /* 0x000fe20000000029 */
[----:B------:R-:W-:Y:S10]  /*5b10*/  @P0 BRA `(.L_x_24469) ;  /* 0x00000000007c0947 */ /* 0x000ff40003800000 */
[C---:B------:R-:W-:Y:S01]  /*5b20*/  VIADD R36, R66.reuse, 0x3 ;  /* 0x0000000342247836 */ /* 0x040fe20000000000 */
[C---:B------:R-:W-:Y:S01]  /*5b30*/  IADD3 R32, R66.reuse, 0x2, RZ ;  /* 0x0000000242207810 */ /* 0x040fe20007ffe0ff */
        /* <DEDUP_REMOVED lines=8> */
[----:B------:R-:W-:Y:S02]  /*5bc0*/  IADD3 R36, R66, 0x1, RZ ;  /* 0x0000000142247810 */ /* 0x000fe40007ffe0ff */
[----:B------:R-:W-:-:S02]  /*5bd0*/  ISETP.GE.AND P2, PT, R32, UR14, PT ;  /* 0x0000000e20007c0c */ /* 0x000fc4000bf46270 */
[C---:B------:R-:W-:Y:S02]  /*5be0*/  SEL R43, R29.reuse, RZ, !P1 ;  /* 0x000000ff1d2b7207 */ /* 0x040fe40004800000 */
[----:B------:R-:W-:Y:S02]  /*5bf0*/  ISETP.GE.AND P1, PT, R36, UR14, PT ;  /* 0x0000000e24007c0c */ /* 0x000fe4000bf26270 */
[----:B------:R-:W-:Y:S02]  /*5c00*/  PRMT R32, R29, 0x7632, R32 ;  /* 0x000076321d207816 */ /* 0x000fe40000000020 */
[----:B------:R-:W-:Y:S02]  /*5c10*/  SEL R49, R30, RZ, !P6 ;  /* 0x000000ff1e317207 */ /* 0x000fe40007000000 */
[----:B------:R-:W-:Y:S02]  /*5c20*/  ISETP.GE.AND P5, PT, R37, UR14, PT ;  /* 0x0000000e25007c0c */ /* 0x000fe4000bfa6270 */
        /* <DEDUP_REMOVED lines=14> */
.L_x_24469:
[----:B------:R-:W-:Y:S05]  /*5d10*/  BSYNC B2 ;  /* 0x0000000000027941 */ /* 0x000fea0003800000 */
.L_x_24468:
        /* <DEDUP_REMOVED lines=17> */
[----:B------:R-:W-:-:S02]  /*5e30*/  IADD3 R36, R66, 0x6, RZ ;  /* 0x0000000642247810 */ /* 0x000fc40007ffe0ff */
[----:B------:R-:W-:Y:S02]  /*5e40*/  ISETP.GE.AND P2, PT, R28, UR14, PT ;  /* 0x0000000e1c007c0c */ /* 0x000fe4000bf46270 */
[C---:B------:R-:W-:Y:S02]  /*5e50*/  SEL R39, R9.reuse, RZ, !P1 ;  /* 0x000000ff09277207 */ /* 0x040fe40004800000 */
[----:B------:R-:W-:Y:S02]  /*5e60*/  ISETP.GE.AND P1, PT, R34, UR14, PT ;  /* 0x0000000e22007c0c */ /* 0x000fe4000bf26270 */
[----:B------:R-:W-:Y:S02]  /*5e70*/  PRMT R28, R9, 0x7632, R28 ;  /* 0x00007632091c7816 */ /* 0x000fe4000000001c */
[----:B------:R-:W-:Y:S02]  /*5e80*/  SEL R43, R10, RZ, !P6 ;  /* 0x000000ff0a2b7207 */ /* 0x000fe40007000000 */
[----:B------:R-:W-:-:S02]  /*5e90*/  ISETP.GE.AND P5, PT, R36, UR14, PT ;  /* 0x0000000e24007c0c */ /* 0x000fc4000bfa6270 */
        /* <DEDUP_REMOVED lines=14> */
.L_x_24471:
[----:B------:R-:W-:Y:S05]  /*5f80*/  BSYNC B2 ;  /* 0x0000000000027941 */ /* 0x000fea0003800000 */
.L_x_24470:
[----:B------:R-:W-:Y:S02]  /*5f90*/  HMUL2 R9, R40, R9 ;  /* 0x0000000928097232 */ /* 0x000fe40000000000 */
[----:B------:R-:W-:Y:S02]  /*5fa0*/  IMAD.MOV.U32 R28, RZ, RZ, R38 ;  /* 0x000000ffff1c7224 */ /* 0x000fe400078e0026 */
[----:B------:R-:W-:Y:S01]  /*5fb0*/  HFMA2 R32, R29, R30, R32 ;  /* 0x0000001e1d207231 */ /* 0x000fe20000000020 */
[----:B------:R-:W-:Y:S01]  /*5fc0*/  BSSY B2, `(.L_x_24472) ;  /* 0x000002e000027945 */ /* 0x000fe20003800000 */
[----:B------:R-:W-:Y:S02]  /*5fd0*/  HFMA2 R9, R33, R8, R9 ;  /* 0x0000000821097231 */ /* 0x000fe40000000009 */
[C---:B------:R-:W-:Y:S02]  /*5fe0*/  HFMA2.MMA R41, R28.reuse, R35, R41 ;  /* 0x000000231c297235 */ /* 0x040fe40000000029 */
[----:B------:R-:W-:Y:S01]  /*5ff0*/  HFMA2 R10, R29, R10, R9 ;  /* 0x0000000a1d0a7231 */ /* 0x000fe20000000009 */
[----:B------:R-:W-:-:S05]  /*6000*/  HFMA2.MMA R32, R28, R31, R32 ;  /* 0x0000001f1c207235 */ /* 0x000fca0000000020 */
[----:B------:R-:W-:Y:S02]  /*6010*/  HFMA2.MMA R10, R28, R11, R10 ;  /* 0x0000000b1c0a7235 */ /* 0x000fe4000000000a */
[----:B------:R-:W-:-:S03]  /*6020*/  HADD2.F32 R8, -RZ, R41.H0_H0 ;  /* 0x20000029ff087230 */ /* 0x000fc60000004100 */
[--C-:B------:R-:W-:Y:S02]  /*6030*/  HADD2.F32 R9, -RZ, R32.reuse.H0_H0 ;  /* 0x20000020ff097230 */ /* 0x100fe40000004100 */
[----:B------:R-:W-:Y:S02]  /*6040*/  HADD2.F32 R41, -RZ, R41.H1_H1 ;  /* 0x30000029ff297230 */ /* 0x000fe40000004100 */
[----:B------:R-:W-:-:S03]  /*6050*/  HADD2.F32 R32, -RZ, R32.H1_H1 ;  /* 0x30000020ff207230 */ /* 0x000fc60000004100 */
[----:B------:R-:W-:Y:S01]  /*6060*/  FADD.FTZ R41, R8, R41 ;  /* 0x0000002908297221 */ /* 0x000fe20000010000 */
[--C-:B------:R-:W-:Y:S02]  /*6070*/  HADD2.F32 R8, -RZ, R10.reuse.H0_H0 ;  /* 0x2000000aff087230 */ /* 0x100fe40000004100 */
[----:B------:R-:W-:Y:S01]  /*6080*/  FADD.FTZ R35, R9, R32 ;  /* 0x0000002009237221 */ /* 0x000fe20000010000 */
[----:B------:R-:W-:Y:S01]  /*6090*/  HADD2.F32 R9, -RZ, R10.H1_H1 ;  /* 0x3000000aff097230 */ /* 0x000fe20000004100 */
        /* <DEDUP_REMOVED lines=32> */
.L_x_24473:
[----:B------:R-:W-:Y:S05]  /*62a0*/  BSYNC B2 ;  /* 0x0000000000027941 */ /* 0x000fea0003800000 */
.L_x_24472:
[----:B------:R-:W-:Y:S01]  /*62b0*/  HMUL2 R13, R40, R13 ;  /* 0x0000000d280d7232 */ /* 0x000fe20000000000 */
[----:B------:R-:W-:Y:S01]  /*62c0*/  BSSY B2, `(.L_x_24474) ;  /* 0x0000025000027945 */ /* 0x000fe20003800000 */
[----:B------:R-:W-:Y:S01]  /*62d0*/  FADD.FTZ R54, R54, R41 ;  /* 0x0000002936367221 */ /* 0x000fe20000010000 */
[----:B------:R-:W-:Y:S01]  /*62e0*/  FADD.FTZ R56, R56, R35 ;  /* 0x0000002338387221 */ /* 0x000fe20000010000 */
[----:B------:R-:W-:Y:S01]  /*62f0*/  FADD.FTZ R8, R8, R9 ;  /* 0x0000000908087221 */ /* 0x000fe20000010000 */
[----:B------:R-:W-:Y:S01]  /*6300*/  HFMA2 R12, R33, R12, R13 ;  /* 0x0000000c210c7231 */ /* 0x000fe2000000000d */
[----:B------:R-:W-:Y:S06]  /*6310*/  @P0 BRA `(.L_x_24475) ;  /* 0x00000000007c0947 */ /* 0x000fec0003800000 */
        /* <DEDUP_REMOVED lines=31> */
.L_x_24475:
[----:B------:R-:W-:Y:S05]  /*6510*/  BSYNC B2 ;  /* 0x0000000000027941 */ /* 0x000fea0003800000 */
.L_x_24474:
[----:B------:R-:W-:Y:S01]  /*6520*/  BSSY B2, `(.L_x_24476) ;  /* 0x0000022000027945 */ /* 0x000fe20003800000 */
[----:B------:R-:W-:-:S03]  /*6530*/  HFMA2.MMA R17, R40, R17, -RZ ;  /* 0x0000001128117235 */ /* 0x000fc600001000ff */
[----:B------:R-:W-:Y:S08]  /*6540*/  @P0 BRA `(.L_x_24477) ;  /* 0x00000000007c0947 */ /* 0x000ff00003800000 */
        /* <DEDUP_REMOVED lines=8> */
[----:B------:R-:W-:Y:S02]  /*65d0*/  ISETP.GE.AND P6, PT, R11, UR14, PT ;  /* 0x0000000e0b007c0c */ /* 0x000fe4000bfc6270 */
        /* <DEDUP_REMOVED lines=22> */
.L_x_24477:
[----:B------:R-:W-:Y:S05]  /*6740*/  BSYNC B2 ;  /* 0x0000000000027941 */ /* 0x000fea0003800000 */
.L_x_24476:
[----:B------:R-:W-:Y:S01]  /*6750*/  BSSY B2, `(.L_x_24478) ;  /* 0x0000022000027945 */ /* 0x000fe20003800000 */
[----:B------:R-:W-:-:S03]  /*6760*/  HMUL2 R10, R40, R21 ;  /* 0x00000015280a7232 */ /* 0x000fc60000000000 */
[----:B------:R-:W-:Y:S05]  /*6770*/  @P0 BRA `(.L_x_24479) ;  /* 0x00000000007c0947 */ /* 0x000fea0003800000 */
[C---:B------:R-:W-:Y:S02]  /*6780*/  VIADD R11, R66.reuse, 0x3 ;  /* 0x00000003420b7836 */ /* 0x040fe40000000000 */
[C---:B------:R-:W-:Y:S02]  /*6790*/  VIADD R9, R66.reuse, 0x2 ;  /* 0x0000000242097836 */ /* 0x040fe40000000000 */
[C---:B------:R-:W-:Y:S01]  /*67a0*/  VIADD R13, R66.reuse, 0x4 ;  /* 0x00000004420d7836 */ /* 0x040fe20000000000 */
[----:B------:R-:W-:Y:S01]  /*67b0*/  ISETP.GE.AND P4, PT, R11, UR14, PT ;  /* 0x0000000e0b007c0c */ /* 0x000fe2000bf86270 */
[C---:B------:R-:W-:Y:S01]  /*67c0*/  VIADD R11, R66.reuse, 0x5 ;  /* 0x00000005420b7836 */ /* 0x040fe20000000000 */
[----:B------:R-:W-:Y:S02]  /*67d0*/  ISETP.GE.AND P1, PT, R9, UR14, PT ;  /* 0x0000000e09007c0c */ /* 0x000fe4000bf26270 */
[----:B------:R-:W-:Y:S01]  /*67e0*/  ISETP.GE.AND P6, PT, R13, UR14, PT ;  /* 0x0000000e0d007c0c */ /* 0x000fe2000bfc6270 */
[C---:B------:R-:W-:Y:S01]  /*67f0*/  VIADD R13, R66.reuse, 0x6 ;  /* 0x00000006420d7836 */ /* 0x040fe20000000000 */
[----:B------:R-:W-:Y:S01]  /*6800*/  ISETP.GE.AND P3, PT, R11, UR14, PT ;  /* 0x0000000e0b007c0c */ /* 0x000fe2000bf66270 */
[C---:B------:R-:W-:Y:S01]  /*6810*/  VIADD R11, R66.reuse, 0x1 ;  /* 0x00000001420b7836 */ /* 0x040fe20000000000 */
[----:B------:R-:W-:-:S02]  /*6820*/  IADD3 R9, R66, 0x7, RZ ;  /* 0x0000000742097810 */ /* 0x000fc40007ffe0ff */
        /* <DEDUP_REMOVED lines=20> */
.L_x_24479:
[----:B------:R-:W-:Y:S05]  /*6970*/  BSYNC B2 ;  /* 0x0000000000027941 */ /* 0x000fea0003800000 */
.L_x_24478:
[----:B------:R-:W-:Y:S01]  /*6980*/  HFMA2.MMA R25, R40, R25, -RZ ;  /* 0x0000001928197235 */ /* 0x000fe200001000ff */
[----:B------:R-:W-:Y:S01]  /*6990*/  HFMA2 R9, R33, R16, R17 ;  /* 0x0000001021097231 */ /* 0x000fe20000000011 */
[----:B------:R-:W-:Y:S01]  /*69a0*/  HFMA2.MMA R11, R33, R20, R10 ;  /* 0x00000014210b7235 */ /* 0x000fe2000000000a */
[----:B------:R-:W-:Y:S01]  /*69b0*/  ISETP.GT.AND P1, PT, R3, 0xf, PT ;  /* 0x0000000f0300780c */ /* 0x000fe20003f24270 */
[----:B------:R-:W-:Y:S01]  /*69c0*/  HFMA2.MMA R14, R29, R14, R12 ;  /* 0x0000000e1d0e7235 */ /* 0x000fe2000000000c */
[----:B------:R-:W-:Y:S02]  /*69d0*/  HFMA2 R9, R29, R18, R9 ;  /* 0x000000121d097231 */ /* 0x000fe40000000009 */
        /* <DEDUP_REMOVED lines=32> */
[C---:B------:R-:W-:Y:S01]  /*6be0*/  VIADD R12, R66.reuse, 0x1 ;  /* 0x00000001420c7836 */ /* 0x040fe20000000000 */
[C---:B------:R-:W-:Y:S01]  /*6bf0*/  ISETP.GE.AND P6, PT, R66.reuse, UR14, PT ;  /* 0x0000000e42007c0c */ /* 0x040fe2000bfc6270 */
[C---:B------:R-:W-:Y:S01]  /*6c00*/  VIADD R13, R66.reuse, 0x2 ;  /* 0x00000002420d7836 */ /* 0x040fe20000000000 */
[----:B-----5:R-:W-:Y:S01]  /*6c10*/  PRMT R16, R11, 0x7632, R16 ;  /* 0x000076320b107816 */ /* 0x020fe20000000010 */
        /* <DEDUP_REMOVED lines=27> */
.L_x_24481:
[----:B------:R-:W-:Y:S05]  /*6dd0*/  BSYNC B2 ;  /* 0x0000000000027941 */ /* 0x000fea0003800000 */
.L_x_24480:
        /* <DEDUP_REMOVED lines=8> */
.L_x_24465:
[----:B------:R-:W-:Y:S05]  /*6e60*/  BSYNC B0 ;  /* 0x0000000000007941 */ /* 0x000fea0003800000 */
.L_x_24464:
        /* <DEDUP_REMOVED lines=8> */
.L_x_24463:
[----:B------:R-:W-:Y:S05]  /*6ef0*/  BSYNC B1 ;  /* 0x0000000000017941 */ /* 0x000fea0003800000 */
.L_x_24461:
[----:B------:R-:W4:Y:S01]  /*6f00*/  SHFL.BFLY PT, R2, R57, 0x1, 0x1f ;  /* 0x0c201f0039027f89 */ /* 0x000f2200000e0000 */
[----:B------:R-:W2:Y:S01]  /*6f10*/  S2UR UR5, SR_CgaCtaId ;  /* 0x00000000000579c3 */ /* 0x000ea20000008800 */
[C---:B------:R-:W-:Y:S01]  /*6f20*/  LEA.HI R19, R3.reuse, R3, RZ, 0x1 ;  /* 0x0000000303137211 */ /* 0x040fe200078f08ff */
[----:B------:R-:W-:Y:S01]  /*6f30*/  UMOV UR4, 0x400 ;  /* 0x0000040000047882 */ /* 0x000fe20000000000 */
[----:B------:R-:W2:Y:S01]  /*6f40*/  SHFL.BFLY PT, R5, R54, 0x1, 0x1f ;  /* 0x0c201f0036057f89 */ /* 0x000ea200000e0000 */
[----:B------:R-:W-:Y:S01]  /*6f50*/  UIADD3 UR4, UR4, 0x110, URZ ;  /* 0x0000011004047890 */ /* 0x000fe2000fffe03f */
[----:B------:R-:W-:Y:S01]  /*6f60*/  SHF.R.S32.HI R19, RZ, 0x1, R19 ;  /* 0x00000001ff137819 */ /* 0x000fe20000011413 */
[----:B------:R-:W-:Y:S01]  /*6f70*/  BSSY B0, `(.L_x_24483) ;  /* 0x0000022000007945 */ /* 0x000fe20003800000 */
[----:B-1-3--:R-:W1:Y:S01]  /*6f80*/  SHFL.BFLY PT, R7, R56, 0x1, 0x1f ;  /* 0x0c201f0038077f89 */ /* 0x00ae6200000e0000 */
[----:B------:R-:W-:Y:S02]  /*6f90*/  LOP3.LUT R10, R3, 0x1, RZ, 0xc0, !PT ;  /* 0x00000001030a7812 */ /* 0x000fe400078ec0ff */
[----:B------:R-:W-:Y:S01]  /*6fa0*/  IMAD R50, R50, 0x78, R19 ;  /* 0x0000007832327824 */ /* 0x000fe200078e0213 */
[----:B------:R-:W3:Y:S04]  /*6fb0*/  SHFL.BFLY PT, R9, R58, 0x1, 0x1f ;  /* 0x0c201f003a097f89 */ /* 0x000ee800000e0000 */
[----:B------:R-:W3:Y:S04]  /*6fc0*/  SHFL.BFLY PT, R4, R59, 0x1, 0x1f ;  /* 0x0c201f003b047f89 */ /* 0x000ee800000e0000 */
[----:B------:R-:W3:Y:S04]  /*6fd0*/  SHFL.BFLY PT, R13, R60, 0x1, 0x1f ;  /* 0x0c201f003c0d7f89 */ /* 0x000ee800000e0000 */
[----:B0-----:R-:W0:Y:S01]  /*6fe0*/  SHFL.BFLY PT, R6, R61, 0x1, 0x1f ;  /* 0x0c201f003d067f89 */ /* 0x001e2200000e0000 */
[----:B----4-:R-:W-:Y:S01]  /*6ff0*/  FADD.FTZ R16, R2, R57 ;  /* 0x0000003902107221 */ /* 0x010fe20000010000 */
[----:B------:R-:W-:Y:S01]  /*7000*/  LOP3.LUT R2, R51, 0xffffffc0, RZ, 0xc0, !PT ;  /* 0xffffffc033027812 */ /* 0x000fe200078ec0ff */
[----:B--2---:R-:W-:Y:S01]  /*7010*/  ULEA UR4, UR5, UR4, 0x18 ;  /* 0x0000000405047291 */ /* 0x004fe2000f8ec03f */
[----:B------:R-:W2:Y:S01]  /*7020*/  SHFL.BFLY PT, R15, R62, 0x1, 0x1f ;  /* 0x0c201f003e0f7f89 */ /* 0x000ea200000e0000 */
[----:B------:R-:W-:Y:S01]  /*7030*/  FADD.FTZ R0, R5, R54 ;  /* 0x0000003605007221 */ /* 0x000fe20000010000 */
[----:B------:R-:W-:Y:S01]  /*7040*/  ISETP.NE.AND P0, PT, R2, 0x40, PT ;  /* 0x000000400200780c */ /* 0x000fe20003f05270 */
[----:B------:R-:W-:Y:S02]  /*7050*/  BAR.SYNC.DEFER_BLOCKING 0x0 ;  /* 0x0000000000007b1d */ /* 0x000fe40000010000 */
[----:B------:R-:W-:Y:S01]  /*7060*/  LEA R50, R50, UR4, 0x2 ;  /* 0x0000000432327c11 */ /* 0x000fe2000f8e10ff */
[----:B-1----:R-:W-:Y:S01]  /*7070*/  FADD.FTZ R11, R7, R56 ;  /* 0x00000038070b7221 */ /* 0x002fe20000010000 */
[----:B---3--:R-:W-:Y:S01]  /*7080*/  FADD.FTZ R17, R9, R58 ;  /* 0x0000003a09117221 */ /* 0x008fe20000010000 */
[----:B------:R-:W-:Y:S01]  /*7090*/  FADD.FTZ R59, R4, R59 ;  /* 0x0000003b043b7221 */ /* 0x000fe20000010000 */
[----:B------:R-:W-:Y:S01]  /*70a0*/  FADD.FTZ R60, R13, R60 ;  /* 0x0000003c0d3c7221 */ /* 0x000fe20000010000 */
[----:B0-----:R-:W-:Y:S01]  /*70b0*/  FADD.FTZ R61, R6, R61 ;  /* 0x0000003d063d7221 */ /* 0x001fe20000010000 */
        /* <DEDUP_REMOVED lines=13> */
.L_x_24484:
[----:B------:R-:W-:Y:S05]  /*7190*/  BSYNC B0 ;  /* 0x0000000000007941 */ /* 0x000fea0003800000 */
.L_x_24483:
        /* <DEDUP_REMOVED lines=24> */
.L_x_24488:
[----:B------:R-:W-:Y:S05]  /*7320*/  BSYNC B1 ;  /* 0x0000000000017941 */ /* 0x000fea0003800000 */
.L_x_24487:
[----:B0-2---:R-:W-:-:S07]  /*7330*/  @!P0 FADD.FTZ R62, R62, R13 ;  /* 0x0000000d3e3e8221 */ /* 0x005fce0000010000 */
.L_x_24486:
[----:B------:R-:W-:Y:S05]  /*7340*/  BSYNC B0 ;  /* 0x0000000000007941 */ /* 0x000fea0003800000 */
.L_x_24485:
        /* <DEDUP_REMOVED lines=16> */
.L_x_24490:
[----:B------:R-:W-:Y:S05]  /*7450*/  BSYNC B0 ;  /* 0x0000000000007941 */ /* 0x000fea0003800000 */
.L_x_24489:
        /* <DEDUP_REMOVED lines=24> */
.L_x_24494:
[----:B------:R-:W-:Y:S05]  /*75e0*/  BSYNC B1 ;  /* 0x0000000000017941 */ /* 0x000fea0003800000 */
.L_x_24493:
[----:B0-2-4-:R-:W-:-:S07]  /*75f0*/  @!P0 FADD.FTZ R62, R62, R13 ;  /* 0x0000000d3e3e8221 */ /* 0x015fce0000010000 */
.L_x_24492:
[----:B------:R-:W-:Y:S05]  /*7600*/  BSYNC B0 ;  /* 0x0000000000007941 */ /* 0x000fea0003800000 */
.L_x_24491:
        /* <DEDUP_REMOVED lines=8> */
[C---:B------:R-:W-:Y:S01]  /*7690*/  ISETP.NE.AND P1, PT, R10.reuse, RZ, PT ;  /* 0x000000ff0a00720c */ /* 0x040fe20003f25270 */
        /* <DEDUP_REMOVED lines=20> */
[----:B------:R-:W-:Y:S01]  /*77e0*/  VIADD R7, R19, 0x30 ;  /* 0x0000003013077836 */ /* 0x000fe20000000000 */
        /* <DEDUP_REMOVED lines=15> */
[----:B------:R-:W-:Y:S02]  /*78e0*/  IADD3 R10, R19, 0x40, RZ ;  /* 0x00000040130a7810 */ /* 0x000fe40007ffe0ff */
[----:B------:R-:W-:-:S02]  /*78f0*/  LEA.HI.X R9, R9, UR9, R14, 0x1, P1 ;  /* 0x0000000909097c11 */ /* 0x000fc400088f0c0e */
[----:B------:R-:W-:Y:S02]  /*7900*/  IADD3 R22, P1, R10, UR4, RZ ;  /* 0x000000040a167c10 */ /* 0x000fe4000ff3e0ff */
[----:B--2---:R-:W-:Y:S02]  /*7910*/  F2FP.F16.F32.PACK_AB R0, R11, R0 ;  /* 0x000000000b00723e */ /* 0x004fe400000000ff */
        /* <DEDUP_REMOVED lines=24> */
.L_x_24496:
[----:B------:R-:W-:Y:S05]  /*7aa0*/  BSYNC B0 ;  /* 0x0000000000007941 */ /* 0x000fea0003800000 */
.L_x_24495:
[----:B------:R-:W-:Y:S05]  /*7ab0*/  @P0 EXIT ;  /* 0x000000000000094d */ /* 0x000fea0003800000 */
[----:B------:R-:W-:Y:S01]  /*7ac0*/  VIADD R19, R19, 0x70 ;  /* 0x0000007013137836 */ /* 0x000fe20000000000 */
[----:B------:R-:W-:Y:S01]  /*7ad0*/  ULDC.64 UR8, c[0x0][0x220] ;  /* 0x0000880000087ab9 */ /* 0x000fe20000000a00 */
[----:B--2---:R-:W-:-:S03]  /*7ae0*/  F2FP.F16.F32.PACK_AB R62, RZ, R62 ;  /* 0x0000003eff3e723e */ /* 0x004fc600000000ff */
[----:B------:R-:W-:-:S04]  /*7af0*/  IADD3 R0, P0, R19, UR4, RZ ;  /* 0x0000000413007c10 */ /* 0x000fc8000ff1e0ff */
[----:B------:R-:W-:Y:S02]  /*7b00*/  LEA.HI.X.SX32 R19, R19, UR7, 0x1, P0 ;  /* 0x0000000713137c11 */ /* 0x000fe400080f0eff */
[----:B------:R-:W-:-:S04]  /*7b10*/  LEA R2, P0, R0, UR8, 0x1 ;  /* 0x0000000800027c11 */ /* 0x000fc8000f8008ff */
[----:B----4-:R-:W-:-:S05]  /*7b20*/  LEA.HI.X R3, R0, UR9, R19, 0x1, P0 ;  /* 0x0000000900037c11 */ /* 0x010fca00080f0c13 */
[----:B------:R-:W-:Y:S01]  /*7b30*/  STG.E.U16 desc[UR10][R2.64], R62 ;  /* 0x0000003e02007986 */ /* 0x000fe2000c10150a */
[----:B------:R-:W-:Y:S05]  /*7b40*/  EXIT ;  /* 0x000000000000794d */ /* 0x000fea0003800000 */
.L_x_24435:
[----:B------:R-:W-:Y:S01]  /*7b50*/  BSSY B2, `(.L_x_24497) ;  /* 0x0000007000027945 */ /* 0x000fe20003800000 */
[----:B------:R-:W-:Y:S01]  /*7b60*/  IMAD.MOV.U32 R33, RZ, RZ, 0x1 ;  /* 0x00000001ff217424 */ /* 0x000fe200078e00ff */
[----:B------:R-:W-:Y:S01]  /*7b70*/  MOV R30, 0xffffffff ;  /* 0xffffffff001e7802 */ /* 0x000fe20000000f00 */
[----:B------:R-:W-:-:S07]  /*7b80*/  IMAD.MOV.U32 R35, RZ, RZ, 0x1f ;  /* 0x0000001fff237424 */ /* 0x000fce00078e00ff */
[----:B------:R-:W-:Y:S05]  /*7b90*/  WARPSYNC.COLLECTIVE R30, `(.L_x_24498) ;  /* 0x000000001e087348 */ /* 0x000fea0003c00000 */
[----:B------:R0:W1:Y:S02]  /*7ba0*/  SHFL.BFLY P1, R31, R32, R33, R35 ;  /* 0x0c000021201f7389 */ /* 0x0000640000020023 */
[----:B01----:R-:W-:Y:S01]  /*7bb0*/  ENDCOLLECTIVE ;  /* 0x000000000000791b */ /* 0x003fe20003800000 */
.L_x_24498:
[----:B------:R-:W-:Y:S05]  /*7bc0*/  BSYNC B2 ;  /* 0x0000000000027941 */ /* 0x000fea0003800000 */
.L_x_24497:
[----:B------:R-:W-:Y:S05]  /*7bd0*/  BRA `(.L_x_24499) ;  /* 0xffffffb000907947 */ /* 0x000fea000383ffff */
.L_x_24438:
        /* <DEDUP_REMOVED lines=8> */
.L_x_24501:
[----:B------:R-:W-:Y:S05]  /*7c60*/  BSYNC B0 ;  /* 0x0000000000007941 */ /* 0x000fea0003800000 */
.L_x_24500:
        /* <DEDUP_REMOVED lines=9> */
.L_x_24502:
[----:B------:R-:W-:Y:S01]  /*7d00*/  HFMA2.MMA R33, -RZ, RZ, 0, 2.384185791015625e-07 ;  /* 0x00000004ff217435 */ /* 0x000fe200000001ff */
[----:B------:R-:W-:-:S05]  /*7d10*/  IMAD.MOV.U32 R6, RZ, RZ, R31 ;  /* 0x000000ffff067224 */ /* 0x000fca00078e001f */
[----:B------:R-:W-:-:S05]  /*7d20*/  FMNMX.FTZ R6, R7, R6, !PT ;  /* 0x0000000607067209 */ /* 0x000fca0007810000 */
[----:B------:R-:W-:-:S07]  /*7d30*/  IMAD.MOV.U32 R32, RZ, RZ, R6 ;  /* 0x000000ffff207224 */ /* 0x000fce00078e0006 */
[----:B------:R-:W-:Y:S05]  /*7d40*/  WARPSYNC.COLLECTIVE R30, `(.L_x_24503) ;  /* 0x000000001e087348 */ /* 0x000fea0003c00000 */
[----:B------:R0:W1:Y:S02]  /*7d50*/  SHFL.BFLY P1, R31, R32, R33, R35 ;  /* 0x0c000021201f7389 */ /* 0x0000640000020023 */
[----:B01----:R-:W-:Y:S01]  /*7d60*/  ENDCOLLECTIVE ;  /* 0x000000000000791b */ /* 0x003fe20003800000 */
.L_x_24503:
[----:B------:R-:W-:Y:S02]  /*7d70*/  IMAD.MOV.U32 R33, RZ, RZ, 0x2 ;  /* 0x00000002ff217424 */ /* 0x000fe400078e00ff */
[----:B------:R-:W-:-:S05]  /*7d80*/  IMAD.MOV.U32 R9, RZ, RZ, R31 ;  /* 0x000000ffff097224 */ /* 0x000fca00078e001f */
[----:B------:R-:W-:-:S05]  /*7d90*/  FMNMX.FTZ R9, R6, R9, !PT ;  /* 0x0000000906097209 */ /* 0x000fca0007810000 */
[----:B------:R-:W-:-:S07]  /*7da0*/  IMAD.MOV.U32 R32, RZ, RZ, R9 ;  /* 0x000000ffff207224 */ /* 0x000fce00078e0009 */
[----:B------:R-:W-:Y:S05]  /*7db0*/  WARPSYNC.COLLECTIVE R30, `(.L_x_24504) ;  /* 0x000000001e087348 */ /* 0x000fea0003c00000 */
[----:B------:R0:W1:Y:S02]  /*7dc0*/  SHFL.BFLY P1, R31, R32, R33, R35 ;  /* 0x0c000021201f7389 */ /* 0x0000640000020023 */
[----:B01----:R-:W-:Y:S01]  /*7dd0*/  ENDCOLLECTIVE ;  /* 0x000000000000791b */ /* 0x003fe20003800000 */
.L_x_24504:
[----:B------:R-:W-:Y:S01]  /*7de0*/  IMAD.MOV.U32 R8, RZ, RZ, R31 ;  /* 0x000000ffff087224 */ /* 0x000fe200078e001f */
[----:B------:R-:W-:Y:S06]  /*7df0*/  BRA `(.L_x_24505) ;  /* 0xffffffb000c47947 */ /* 0x000fec000383ffff */
.L_x_24506:
        /* <DEDUP_REMOVED lines=16> */
.L_x_29986:


//--------------------- .text._ZN4vllm25paged_attention_v2_kernelIttLi112ELi16ELi128ELNS_18Fp8KVCacheDataTypeE0ELb1ELi512EEEvPfS2_PT_PKS3_PKT0_S9_ifPKiSB_iPKfiiiSD_SD_iiiii --------------------------
	.section	.text._ZN4vllm25paged_attention_v2_kernelIttLi112ELi16ELi128ELNS_18Fp8KVCacheDataTypeE0ELb1ELi512EEEvPfS2_PT_PKS3_PKT0_S9_ifPKiSB_iPKfiiiSD_SD_iiiii,"ax",@progbits
	.align	128
        .global         _ZN4vllm25paged_attention_v2_kernelIttLi112ELi16ELi128ELNS_18Fp8KVCacheDataTypeE0ELb1ELi512EEEvPfS2_PT_PKS3_PKT0_S9_ifPKiSB_iPKfiiiSD_SD_iiiii
        .type           _ZN4vllm25paged_attention_v2_kernelIttLi112ELi16ELi128ELNS_18Fp8KVCacheDataTypeE0ELb1ELi512EEEvPfS2_PT_PKS3_PKT0_S9_ifPKiSB_iPKfiiiSD_SD_iiiii,@function
        .size           _ZN4vllm25paged_attention_v2_kernelIttLi112ELi16ELi128ELNS_18Fp8KVCacheDataTypeE0ELb1ELi512EEEvPfS2_PT_PKS3_PKT0_S9_ifPKiSB_iPKfiiiSD_SD_iiiii,(.L_x_29987 - _ZN4vllm25paged_attention_v2_kernelIttLi112ELi16ELi128ELNS_18Fp8KVCacheDataTypeE0ELb1ELi512EEEvPfS2_PT_PKS3_PKT0_S9_ifPKiSB_iPKfiiiSD_SD_iiiii)
        .other          _ZN4vllm25paged_attention_v2_kernelIttLi112ELi16ELi128ELNS_18Fp8KVCacheDataTypeE0ELb1ELi512EEEvPfS2_PT_PKS3_PKT0_S9_ifPKiSB_iPKfiiiSD_SD_iiiii,@"STO_CUDA_ENTRY STV_DEFAULT"
_ZN4vllm25paged_attention_v2_kernelIttLi112ELi16ELi128ELNS_18Fp8KVCacheDataTypeE0ELb1ELi512EEEvPfS2_PT_PKS3_PKT0_S9_ifPKiSB_iPKfiiiSD_SD_iiiii:
.text._ZN4vllm25paged_attention_v2_kernelIttLi112ELi16ELi128ELNS_18Fp8KVCacheDataTypeE0ELb1ELi512EEEvPfS2_PT_PKS3_PKT0_S9_ifPKiSB_iPKfiiiSD_SD_iiiii:
        /* <DEDUP_REMOVED lines=79> */
[C---:B------:R-:W-:Y:S02]  /*04f0*/  ISETP.GT.AND P0, PT, R9.reuse, 0x1b, PT ;  /* 0x0000001b0900780c */ /* 0x040fe40003f04270 */
        /* <DEDUP_REMOVED lines=37> */
.L_x_24511:
        /* <DEDUP_REMOVED lines=11> */
.L_x_24510:
[----:B------:R-:W-:Y:S05]  /*0800*/  BSYNC B1 ;  /* 0x0000000000017941 */ /* 0x000fea0003800000 */
.L_x_24509:
[----:B------:R-:W-:Y:S05]  /*0810*/  @!P1 BRA `(.L_x_24508) ;  /* 0x0000000000789947 */ /* 0x000fea0003800000 */
[----:B------:R-:W0:Y:S01]  /*0820*/  S2R R9, SR_CgaCtaId ;  /* 0x0000000000097919 */ /* 0x000e220000008800 */
[----:B------:R-:W1:Y:S01]  /*0830*/  LDC.64 R22, c[0x0][0x228] ;  /* 0x00008a00ff167b82 */ /* 0x000e620000000a00 */
[----:B------:R-:W-:Y:S01]  /*0840*/  MOV R8, 0x400 ;  /* 0x0000040000087802 */ /* 0x000fe20000000f00 */
[----:B------:R-:W-:Y:S01]  /*0850*/  VIADD R10, R11, 0xffffff00 ;  /* 0xffffff000b0a7836 */ /* 0x000fe20000000000 */
[----:B------:R-:W-:Y:S01]  /*0860*/  IADD3 R5, P0, R5, R6, RZ ;  /* 0x0000000605057210 */ /* 0x000fe20007f1e0ff */
[----:B------:R-:W-:-:S04]  /*0870*/  IMAD.SHL.U32 R6, R11, 0x8, RZ ;  /* 0x000000080b067824 */ /* 0x000fc800078e00ff */
[----:B------:R-:W-:Y:S02]  /*0880*/  IMAD.X R14, R13, 0x1, R14, P0 ;  /* 0x000000010d0e7824 */ /* 0x000fe400000e060e */
[----:B------:R-:W-:Y:S01]  /*0890*/  IMAD R11, R81, 0x4, R6 ;  /* 0x00000004510b7824 */ /* 0x000fe200078e0206 */
[----:B-1----:R-:W-:-:S04]  /*08a0*/  LEA R22, P0, R5, R22, 0x1 ;  /* 0x0000001605167211 */ /* 0x002fc800078008ff */
[----:B------:R-:W-:Y:S02]  /*08b0*/  LEA.HI.X R23, R5, R23, R14, 0x1, P0 ;  /* 0x0000001705177211 */ /* 0x000fe400000f0c0e */
[----:B0-----:R-:W-:-:S05]  /*08c0*/  LEA R8, R9, R8, 0x18 ;  /* 0x0000000809087211 */ /* 0x001fca00078ec0ff */
[----:B------:R-:W-:-:S05]  /*08d0*/  IMAD R9, R81, 0x70, R8 ;  /* 0x0000007051097824 */ /* 0x000fca00078e0208 */
[----:B------:R-:W-:-:S07]  /*08e0*/  IADD3 R5, R9, 0x400, R6 ;  /* 0x0000040009057810 */ /* 0x000fce0007ffe006 */
.L_x_24512:
        /* <DEDUP_REMOVED lines=17> */
.L_x_24508:
[----:B------:R-:W-:Y:S05]  /*0a00*/  BSYNC B0 ;  /* 0x0000000000007941 */ /* 0x000fea0003800000 */
.L_x_24507:
        /* <DEDUP_REMOVED lines=19> */
[----:B------:R-:W-:Y:S01]  /*0b40*/  @P3 IMAD R2, R3, UR4, R2 ;  /* 0x0000000403023c24 */ /* 0x000fe2000f8e0202 */
[----:B0-----:R-:W-:-:S04]  /*0b50*/  IADD3 R8, R11, 0xffffffe, RZ ;  /* 0x0ffffffe0b087810 */ /* 0x001fc80007ffe0ff */
[----:B------:R0:W1:Y:S02]  /*0b60*/  F2I.FTZ.U32.TRUNC.NTZ R9, R8 ;  /* 0x0000000800097305 */ /* 0x000064000021f000 */
[----:B0-----:R-:W-:Y:S02]  /*0b70*/  IMAD.MOV.U32 R8, RZ, RZ, RZ ;  /* 0x000000ffff087224 */ /* 0x001fe400078e00ff */
[----:B-1----:R-:W-:-:S04]  /*0b80*/  IMAD R5, R9, R6, RZ ;  /* 0x0000000609057224 */ /* 0x002fc800078e02ff */
[----:B------:R-:W-:-:S04]  /*0b90*/  IMAD.MOV R5, RZ, RZ, -R5 ;  /* 0x000000ffff057224 */ /* 0x000fc800078e0a05 */
[----:B------:R-:W-:-:S04]  /*0ba0*/  IMAD.HI.U32 R5, R9, R5, R8 ;  /* 0x0000000509057227 */ /* 0x000fc800078e0008 */
[----:B------:R-:W-:Y:S01]  /*0bb0*/  @!P3 IMAD R8, R4, UR4, R7 ;  /* 0x000000040408bc24 */ /* 0x000fe2000f8e0207 */
[----:B------:R-:W-:Y:S01]  /*0bc0*/  ULDC UR4, c[0x0][0x258] ;  /* 0x0000960000047ab9 */ /* 0x000fe20000000800 */
        /* <DEDUP_REMOVED lines=11> */
[----:B------:R-:W-:Y:S02]  /*0c80*/  IMAD R2, R0, UR4, RZ ;  /* 0x0000000400027c24 */ /* 0x000fe4000f8e02ff */
        /* <DEDUP_REMOVED lines=8> */
[----:B------:R-:W-:Y:S01]  /*0d10*/  ULDC.64 UR4, c[0x0][0x248] ;  /* 0x0000920000047ab9 */ /* 0x000fe20000000a00 */
[C---:B------:R-:W-:Y:S01]  /*0d20*/  IADD3 R6, P0, R2.reuse, R79, RZ ;  /* 0x0000004f02067210 */ /* 0x040fe20007f1e0ff */
[C---:B------:R-:W-:Y:S01]  /*0d30*/  IMAD.SHL.U32 R76, R81.reuse, 0x4, RZ ;  /* 0x00000004514c7824 */ /* 0x040fe200078e00ff */
[C---:B------:R-:W-:Y:S01]  /*0d40*/  IADD3 R20, R81.reuse, 0x2, RZ ;  /* 0x0000000251147810 */ /* 0x040fe20007ffe0ff */
[C---:B------:R-:W-:Y:S01]  /*0d50*/  VIADD R21, R81.reuse, 0x6 ;  /* 0x0000000651157836 */ /* 0x040fe20000000000 */
[----:B------:R-:W-:Y:S01]  /*0d60*/  LEA.HI.X.SX32 R3, R2, R3, 0x1, P0 ;  /* 0x0000000302037211 */ /* 0x000fe200000f0eff */
[C---:B------:R-:W-:Y:S01]  /*0d70*/  VIADD R22, R81.reuse, 0x8 ;  /* 0x0000000851167836 */ /* 0x040fe20000000000 */
[----:B------:R-:W-:Y:S01]  /*0d80*/  LEA R2, P0, R6, UR4, 0x2 ;  /* 0x0000000406027c11 */ /* 0x000fe2000f8010ff */
[----:B------:R-:W-:Y:S01]  /*0d90*/  IMAD.SHL.U32 R77, R20, 0x4, RZ ;  /* 0x00000004144d7824 */ /* 0x000fe200078e00ff */
[----:B------:R-:W-:Y:S01]  /*0da0*/  SHF.R.S32.HI R9, RZ, 0x1f, R76 ;  /* 0x0000001fff097819 */ /* 0x000fe2000001144c */
[C---:B------:R-:W-:Y:S01]  /*0db0*/  VIADD R23, R81.reuse, 0xa ;  /* 0x0000000a51177836 */ /* 0x040fe20000000000 */
[----:B------:R-:W-:Y:S01]  /*0dc0*/  LEA.HI.X R3, R6, UR5, R3, 0x2, P0 ;  /* 0x0000000506037c11 */ /* 0x000fe200080f1403 */
[----:B------:R-:W-:Y:S01]  /*0dd0*/  VIADD R6, R81, 0x4 ;  /* 0x0000000451067836 */ /* 0x000fe20000000000 */
[----:B------:R-:W-:Y:S01]  /*0de0*/  LEA.HI R9, R9, R76, RZ, 0x3 ;  /* 0x0000004c09097211 */ /* 0x000fe200078f18ff */
[----:B------:R-:W-:Y:S01]  /*0df0*/  IMAD.SHL.U32 R11, R23, 0x4, RZ ;  /* 0x00000004170b7824 */ /* 0x000fe200078e00ff */
[----:B------:R-:W-:Y:S01]  /*0e00*/  SHF.R.S32.HI R8, RZ, 0x1f, R19 ;  /* 0x0000001fff087819 */ /* 0x000fe20000011413 */
[----:B------:R-:W-:Y:S01]  /*0e10*/  IMAD.SHL.U32 R75, R6, 0x4, RZ ;  /* 0x00000004064b7824 */ /* 0x000fe200078e00ff */
[----:B------:R-:W-:Y:S01]  /*0e20*/  SHF.R.S32.HI R10, RZ, 0x1f, R77 ;  /* 0x0000001fff0a7819 */ /* 0x000fe2000001144d */
[----:B------:R-:W-:Y:S01]  /*0e30*/  VIADD R26, R81, 0xe ;  /* 0x0000000e511a7836 */ /* 0x000fe20000000000 */
[----:B------:R-:W-:Y:S01]  /*0e40*/  LOP3.LUT R9, R9, 0xfffffff8, RZ, 0xc0, !PT ;  /* 0xfffffff809097812 */ /* 0x000fe200078ec0ff */
[C---:B------:R-:W-:Y:S01]  /*0e50*/  VIADD R27, R81.reuse, 0x10 ;  /* 0x00000010511b7836 */ /* 0x040fe20000000000 */
[----:B------:R-:W-:Y:S01]  /*0e60*/  SHF.R.S32.HI R12, RZ, 0x1f, R75 ;  /* 0x0000001fff0c7819 */ /* 0x000fe2000001144b */
[C---:B------:R-:W-:Y:S01]  /*0e70*/  VIADD R28, R81.reuse, 0x12 ;  /* 0x00000012511c7836 */ /* 0x040fe20000000000 */
[----:B------:R-:W-:Y:S01]  /*0e80*/  LEA.HI R8, R8, R19, RZ, 0x4 ;  /* 0x0000001308087211 */ /* 0x000fe200078f20ff */
[----:B------:R-:W-:Y:S01]  /*0e90*/  IMAD.IADD R76, R76, 0x1, -R9 ;  /* 0x000000014c4c7824 */ /* 0x000fe200078e0a09 */
[----:B------:R-:W-:Y:S01]  /*0ea0*/  LEA.HI R10, R10, R77, RZ, 0x3 ;  /* 0x0000004d0a0a7211 */ /* 0x000fe200078f18ff */
[----:B------:R-:W-:Y:S01]  /*0eb0*/  IMAD.SHL.U32 R9, R22, 0x4, RZ ;  /* 0x0000000416097824 */ /* 0x000fe200078e00ff */
[----:B------:R-:W-:Y:S01]  /*0ec0*/  LEA.HI R12, R12, R75, RZ, 0x3 ;  /* 0x0000004b0c0c7211 */ /* 0x000fe200078f18ff */
[----:B------:R-:W-:Y:S01]  /*0ed0*/  IMAD.SHL.U32 R15, R28, 0x4, RZ ;  /* 0x000000041c0f7824 */ /* 0x000fe200078e00ff */
[----:B------:R-:W-:Y:S01]  /*0ee0*/  LOP3.LUT R8, R8, 0xfffffff0, RZ, 0xc0, !PT ;  /* 0xfffffff008087812 */ /* 0x000fe200078ec0ff */
[C---:B------:R-:W-:Y:S01]  /*0ef0*/  VIADD R29, R81.reuse, 0x14 ;  /* 0x00000014511d7836 */ /* 0x040fe20000000000 */
[----:B------:R-:W-:Y:S01]  /*0f00*/  LOP3.LUT R10, R10, 0xfffffff8, RZ, 0xc0, !PT ;  /* 0xfffffff80a0a7812 */ /* 0x000fe200078ec0ff */
[----:B------:R-:W-:Y:S01]  /*0f10*/  VIADD R31, R81, 0x16 ;  /* 0x00000016511f7836 */ /* 0x000fe20000000000 */
[----:B------:R-:W-:Y:S01]  /*0f20*/  SHF.L.U32 R73, R21, 0x2, RZ ;  /* 0x0000000215497819 */ /* 0x000fe200000006ff */
[----:B------:R-:W-:Y:S01]  /*0f30*/  IMAD.SHL.U32 R17, R29, 0x4, RZ ;  /* 0x000000041d117824 */ /* 0x000fe200078e00ff */
[----:B------:R-:W-:Y:S01]  /*0f40*/  LOP3.LUT R12, R12, 0xfffffff8, RZ, 0xc0, !PT ;  /* 0xfffffff80c0c7812 */ /* 0x000fe200078ec0ff */
[----:B------:R-:W-:Y:S01]  /*0f50*/  IMAD.IADD R77, R77, 0x1, -R10 ;  /* 0x000000014d4d7824 */ /* 0x000fe200078e0a0a */
[----:B------:R-:W-:Y:S01]  /*0f60*/  IADD3 R19, R19, -R8, RZ ;  /* 0x8000000813137210 */ /* 0x000fe20007ffe0ff */
[C---:B------:R-:W-:Y:S01]  /*0f70*/  VIADD R32, R81.reuse, 0x18 ;  /* 0x0000001851207836 */ /* 0x040fe20000000000 */
[----:B------:R-:W-:Y:S01]  /*0f80*/  IADD3 R24, R81, 0xc, RZ ;  /* 0x0000000c51187810 */ /* 0x000fe20007ffe0ff */
[----:B------:R-:W-:Y:S01]  /*0f90*/  IMAD.IADD R75, R75, 0x1, -R12 ;  /* 0x000000014b4b7824 */ /* 0x000fe200078e0a0c */
[----:B------:R-:W-:Y:S01]  /*0fa0*/  SHF.R.S32.HI R8, RZ, 0x1f, R73 ;  /* 0x0000001fff087819 */ /* 0x000fe20000011449 */
[----:B------:R-:W0:Y:S01]  /*0fb0*/  S2UR UR5, SR_CgaCtaId ;  /* 0x00000000000579c3 */ /* 0x000e220000008800 */
[----:B------:R-:W-:Y:S01]  /*0fc0*/  SHF.R.S32.HI R10, RZ, 0x1f, R9 ;  /* 0x0000001fff0a7819 */ /* 0x000fe20000011409 */
[----:B------:R-:W-:Y:S01]  /*0fd0*/  IMAD.SHL.U32 R13, R24, 0x4, RZ ;  /* 0x00000004180d7824 */ /* 0x000fe200078e00ff */
[----:B------:R-:W-:Y:S01]  /*0fe0*/  SHF.R.S32.HI R12, RZ, 0x1f, R11 ;  /* 0x0000001fff0c7819 */ /* 0x000fe2000001140b */
[----:B------:R-:W-:Y:S01]  /*0ff0*/  ULDC UR4, c[0x0][0x270] ;  /* 0x00009c0000047ab9 */ /* 0x000fe20000000800 */
[----:B------:R-:W-:Y:S01]  /*1000*/  LEA.HI R8, R8, R73, RZ, 0x3 ;  /* 0x0000004908087211 */ /* 0x000fe200078f18ff */
[----:B------:R-:W-:Y:S01]  /*1010*/  IMAD.SHL.U32 R88, R19, 0x8, RZ ;  /* 0x0000000813587824 */ /* 0x000fe200078e00ff */
[----:B------:R-:W-:Y:S01]  /*1020*/  LEA.HI R10, R10, R9, RZ, 0x3 ;  /* 0x000000090a0a7211 */ /* 0x000fe200078f18ff */
[----:B------:R-:W-:Y:S01]  /*1030*/  IMAD R25, R7, UR4, RZ ;  /* 0x0000000407197c24 */ /* 0x000fe2000f8e02ff */
[----:B------:R-:W-:Y:S01]  /*1040*/  LEA.HI R12, R12, R11, RZ, 0x3 ;  /* 0x0000000b0c0c7211 */ /* 0x000fe200078f18ff */
[----:B------:R-:W-:Y:S01]  /*1050*/  UMOV UR4, 0x400 ;  /* 0x0000040000047882 */ /* 0x000fe20000000000 */
[----:B------:R-:W-:Y:S01]  /*1060*/  LOP3.LUT R8, R8, 0xfffffff8, RZ, 0xc0, !PT ;  /* 0xfffffff808087812 */ /* 0x000fe200078ec0ff */
[----:B------:R-:W-:Y:S01]  /*1070*/  UIADD3 UR4, UR4, 0x100, URZ ;  /* 0x0000010004047890 */ /* 0x000fe2000fffe03f */
[----:B------:R-:W-:Y:S01]  /*1080*/  LOP3.LUT R10, R10, 0xfffffff8, RZ, 0xc0, !PT ;  /* 0xfffffff80a0a7812 */ /* 0x000fe200078ec0ff */
[----:B------:R-:W-:Y:S01]  /*1090*/  IMAD R40, R18, 0x10, R19 ;  /* 0x0000001012287824 */ /* 0x000fe200078e0213 */
[----:B------:R-:W-:Y:S01]  /*10a0*/  SHF.R.S32.HI R14, RZ, 0x1f, R13 ;  /* 0x0000001fff0e7819 */ /* 0x000fe2000001140d */
[----:B------:R-:W-:Y:S01]  /*10b0*/  IMAD.IADD R73, R73, 0x1, -R8 ;  /* 0x0000000149497824 */ /* 0x000fe200078e0a08 */
[----:B------:R-:W-:Y:S01]  /*10c0*/  LOP3.LUT R12, R12, 0xfffffff8, RZ, 0xc0, !PT ;  /* 0xfffffff80c0c7812 */ /* 0x000fe200078ec0ff */
[----:B------:R-:W-:Y:S01]  /*10d0*/  IMAD.IADD R8, R9, 0x1, -R10 ;  /* 0x0000000109087824 */ /* 0x000fe200078e0a0a */
[----:B------:R-:W-:Y:S01]  /*10e0*/  LEA.HI R14, R14, R13, RZ, 0x3 ;  /* 0x0000000d0e0e7211 */ /* 0x000fe200078f18ff */
[----:B------:R-:W-:Y:S01]  /*10f0*/  IMAD R18, R18, 0x10, R67 ;  /* 0x0000001012127824 */ /* 0x000fe200078e0243 */
[----:B------:R-:W-:Y:S01]  /*1100*/  IADD3 R9, R11, -R12, RZ ;  /* 0x8000000c0b097210 */ /* 0x000fe20007ffe0ff */
[----:B------:R-:W-:Y:S01]  /*1110*/  IMAD.SHL.U32 R11, R26, 0x4, RZ ;  /* 0x000000041a0b7824 */ /* 0x000fe200078e00ff */
[----:B------:R-:W-:Y:S01]  /*1120*/  LOP3.LUT R10, R14, 0xfffffff8, RZ, 0xc0, !PT ;  /* 0xfffffff80e0a7812 */ /* 0x000fe200078ec0ff */
[----:B------:R-:W-:Y:S01]  /*1130*/  IMAD.SHL.U32 R14, R27, 0x4, RZ ;  /* 0x000000041b0e7824 */ /* 0x000fe200078e00ff */
[----:B------:R-:W-:Y:S01]  /*1140*/  SHF.R.S32.HI R16, RZ, 0x1f, R15 ;  /* 0x0000001fff107819 */ /* 0x000fe2000001140f */
[----:B0-----:R-:W-:Y:S01]  /*1150*/  ULEA UR4, UR5, UR4, 0x18 ;  /* 0x0000000405047291 */ /* 0x001fe2000f8ec03f */
[----:B------:R-:W-:Y:S01]  /*1160*/  SHF.R.S32.HI R12, RZ, 0x1f, R11 ;  /* 0x0000001fff0c7819 */ /* 0x000fe2000001140b */
[----:B------:R-:W-:Y:S01]  /*1170*/  IMAD.IADD R67, R67, 0x1, R40 ;  /* 0x0000000143437824 */ /* 0x000fe200078e0228 */
[----:B------:R-:W-:Y:S01]  /*1180*/  IADD3 R10, R13, -R10, RZ ;  /* 0x8000000a0d0a7210 */ /* 0x000fe20007ffe0ff */
[----:B------:R-:W-:Y:S01]  /*1190*/  ULDC UR6, c[0x0][0x28c] ;  /* 0x0000a30000067ab9 */ /* 0x000fe20000000800 */
[----:B------:R-:W-:Y:S01]  /*11a0*/  SHF.R.S32.HI R13, RZ, 0x1f, R14 ;  /* 0x0000001fff0d7819 */ /* 0x000fe2000001140e */
[----:B------:R-:W-:Y:S01]  /*11b0*/  IMAD.MOV.U32 R19, RZ, RZ, R79 ;  /* 0x000000ffff137224 */ /* 0x000fe200078e004f */
[----:B------:R-:W-:-:S02]  /*11c0*/  LEA.HI R12, R12, R11, RZ, 0x3 ;  /* 0x0000000b0c0c7211 */ /* 0x000fc400078f18ff */
[----:B------:R-:W-:Y:S02]  /*11d0*/  LEA.HI R13, R13, R14, RZ, 0x3 ;  /* 0x0000000e0d0d7211 */ /* 0x000fe400078f18ff */
[----:B------:R-:W-:Y:S02]  /*11e0*/  LEA.HI R16, R16, R15, RZ, 0x3 ;  /* 0x0000000f10107211 */ /* 0x000fe400078f18ff */
[----:B------:R-:W-:Y:S02]  /*11f0*/  SHF.R.S32.HI R30, RZ, 0x1f, R17 ;  /* 0x0000001fff1e7819 */ /* 0x000fe40000011411 */
[----:B------:R-:W-:Y:S02]  /*1200*/  LOP3.LUT R12, R12, 0xfffffff8, RZ, 0xc0, !PT ;  /* 0xfffffff80c0c7812 */ /* 0x000fe400078ec0ff */
[----:B------:R-:W-:Y:S02]  /*1210*/  LOP3.LUT R13, R13, 0xfffffff8, RZ, 0xc0, !PT ;  /* 0xfffffff80d0d7812 */ /* 0x000fe400078ec0ff */
[----:B------:R-:W-:Y:S01]  /*1220*/  LOP3.LUT R16, R16, 0xfffffff8, RZ, 0xc0, !PT ;  /* 0xfffffff810107812 */ /* 0x000fe200078ec0ff */
[----:B------:R-:W-:Y:S01]  /*1230*/  IMAD.IADD R11, R11, 0x1, -R12 ;  /* 0x000000010b0b7824 */ /* 0x000fe200078e0a0c */
[----:B------:R-:W-:-:S02]  /*1240*/  LEA.HI R30, R30, R17, RZ, 0x3 ;  /* 0x000000111e1e7211 */ /* 0x000fc400078f18ff */
[----:B------:R-:W-:Y:S02]  /*1250*/  IADD3 R33, R81, 0x1a, RZ ;  /* 0x0000001a51217810 */ /* 0x000fe40007ffe0ff */
[----:B------:R-:W-:Y:S01]  /*1260*/  IADD3 R12, R14, -R13, RZ ;  /* 0x8000000d0e0c7210 */ /* 0x000fe20007ffe0ff */
[----:B------:R-:W-:Y:S01]  /*1270*/  IMAD.IADD R13, R15, 0x1, -R16 ;  /* 0x000000010f0d7824 */ /* 0x000fe200078e0a10 */
[----:B------:R-:W-:Y:S01]  /*1280*/  LOP3.LUT R14, R30, 0xfffffff8, RZ, 0xc0, !PT ;  /* 0xfffffff81e0e7812 */ /* 0x000fe200078ec0ff */
[----:B------:R-:W-:Y:S01]  /*1290*/  IMAD.SHL.U32 R15, R31, 0x4, RZ ;  /* 0x000000041f0f7824 */ /* 0x000fe200078e00ff */
[----:B------:R-:W-:Y:S01]  /*12a0*/  LEA.HI R20, R20, R20, RZ, 0x1 ;  /* 0x0000001414147211 */ /* 0x000fe200078f08ff */
[----:B------:R-:W-:Y:S01]  /*12b0*/  IMAD.SHL.U32 R30, R32, 0x4, RZ ;  /* 0x00000004201e7824 */ /* 0x000fe200078e00ff */
        /* <DEDUP_REMOVED lines=11> */
[----:B------:R-:W-:Y:S02]  /*1370*/  LOP3.LUT R16, R16, 0xfffffff8, RZ, 0xc0, !PT ;  /* 0xfffffff810107812 */ /* 0x000fe400078ec0ff */
[----:B------:R-:W-:Y:S02]  /*1380*/  LOP3.LUT R17, R17, 0xfffffff8, RZ, 0xc0, !PT ;  /* 0xfffffff811117812 */ /* 0x000fe400078ec0ff */
[----:B------:R-:W-:Y:S02]  /*1390*/  LOP3.LUT R35, R35, 0xfffffff8, RZ, 0xc0, !PT ;  /* 0xfffffff823237812 */ /* 0x000fe400078ec0ff */
[----:B------:R-:W-:Y:S01]  /*13a0*/  IADD3 R15, R15, -R16, RZ ;  /* 0x800000100f0f7210 */ /* 0x000fe20007ffe0ff */
[----:B------:R-:W-:Y:S01]  /*13b0*/  IMAD.IADD R16, R30, 0x1, -R17 ;  /* 0x000000011e107824 */ /* 0x000fe200078e0a11 */
[----:B------:R-:W-:Y:S01]  /*13c0*/  SHF.R.S32.HI R30, RZ, 0x1f, R88 ;  /* 0x0000001fff1e7819 */ /* 0x000fe20000011458 */
[----:B------:R-:W-:Y:S01]  /*13d0*/  IMAD.IADD R17, R34, 0x1, -R35 ;  /* 0x0000000122117824 */ /* 0x000fe200078e0a23 */
[----:B------:R-:W-:Y:S01]  /*13e0*/  IADD3 R88, P0, R25, R88, RZ ;  /* 0x0000005819587210 */ /* 0x000fe20007f1e0ff */
[----:B------:R-:W0:Y:S01]  /*13f0*/  LDC R34, c[0x0][0x26c] ;  /* 0x00009b00ff227b82 */ /* 0x000e220000000800 */
[----:B------:R-:W-:-:S02]  /*1400*/  LEA.HI R22, R22, R22, RZ, 0x1 ;  /* 0x0000001616167211 */ /* 0x000fc400078f08ff */
[----:B------:R-:W-:Y:S02]  /*1410*/  LEA.HI.X.SX32 R89, R25, R30, 0x1, P0 ;  /* 0x0000001e19597211 */ /* 0x000fe400000f0eff */
[----:B------:R-:W-:Y:S01]  /*1420*/  LEA.HI R30, R33, R33, RZ, 0x1 ;  /* 0x00000021211e7211 */ /* 0x000fe200078f08ff */
        /* <DEDUP_REMOVED lines=18> */
[----:B------:R-:W-:Y:S01]  /*1550*/  VIADD R32, R4, -UR6 ;  /* 0x8000000604207c36 */ /* 0x000fe20008000000 */
[----:B------:R-:W-:-:S02]  /*1560*/  SHF.L.U32 R21, R21, 0x6, RZ ;  /* 0x0000000615157819 */ /* 0x000fc400000006ff */
[----:B------:R-:W-:Y:S02]  /*1570*/  SHF.L.U32 R27, R27, 0x6, RZ ;  /* 0x000000061b1b7819 */ /* 0x000fe400000006ff */
[----:B------:R-:W-:Y:S02]  /*1580*/  LOP3.LUT R64, R30, 0xffffff80, RZ, 0xc0, !PT ;  /* 0xffffff801e407812 */ /* 0x000fe400078ec0ff */
[----:B0-----:R-:W-:Y:S02]  /*1590*/  SHF.R.S32.HI R33, RZ, 0x1f, R34 ;  /* 0x0000001fff217819 */ /* 0x001fe40000011422 */
[----:B------:R-:W-:Y:S02]  /*15a0*/  MOV R78, 0xff7fffff ;  /* 0xff7fffff004e7802 */ /* 0x000fe40000000f00 */
        /* <DEDUP_REMOVED lines=12> */
[----:B------:R-:W-:Y:S02]  /*1670*/  SHF.R.S32.HI R68, RZ, 0x1f, R64 ;  /* 0x0000001fff447819 */ /* 0x000fe40000011440 */
[----:B------:R-:W-:-:S02]  /*1680*/  LEA R69, R40, UR4, 0x2 ;  /* 0x0000000428457c11 */ /* 0x000fc4000f8e10ff */
[----:B------:R-:W-:Y:S02]  /*1690*/  SHF.R.S32.HI R71, RZ, 0x1f, R17 ;  /* 0x0000001fff477819 */ /* 0x000fe40000011411 */
[----:B------:R-:W-:-:S07]  /*16a0*/  IADD3 R70, -R86, 0x1, R67 ;  /* 0x0000000156467810 */ /* 0x000fce0007ffe143 */
.L_x_24519:
        /* <DEDUP_REMOVED lines=56> */
[-C--:B------:R-:W-:Y:S02]  /*1a30*/  IADD3.X R24, R26, R23.reuse, R24, P0, P1 ;  /* 0x000000171a187210 */ /* 0x080fe400007e2418 */
[C---:B------:R-:W-:Y:S02]  /*1a40*/  IADD3 R25, P0, R76.reuse, R22, RZ ;  /* 0x000000164c197210 */ /* 0x040fe40007f1e0ff */
[----:B------:R-:W-:Y:S02]  /*1a50*/  LEA.HI.X R21, R21, UR9, R24, 0x1, P2 ;  /* 0x0000000915157c11 */ /* 0x000fe400090f0c18 */
[C---:B------:R-:W-:Y:S02]  /*1a60*/  LEA R28, P1, R25.reuse, UR8, 0x1 ;  /* 0x00000008191c7c11 */ /* 0x040fe4000f8208ff */
[----:B------:R-:W-:Y:S02]  /*1a70*/  LEA.HI.X.SX32 R24, R76, R23, 0x1, P0 ;  /* 0x000000174c187211 */ /* 0x000fe400000f0eff */
[----:B------:R-:W2:Y:S02]  /*1a80*/  LDG.E.64.CONSTANT R20, desc[UR10][R20.64] ;  /* 0x0000000a14147981 */ /* 0x000ea4000c1e9b00 */
[----:B------:R-:W-:-:S06]  /*1a90*/  LEA.HI.X R29, R25, UR9, R24, 0x1, P1 ;  /* 0x00000009191d7c11 */ /* 0x000fcc00088f0c18 */
[----:B------:R-:W3:Y:S01]  /*1aa0*/  LDG.E.64.CONSTANT R28, desc[UR10][R28.64] ;  /* 0x0000000a1c1c7981 */ /* 0x000ee2000c1e9b00 */
[----:B------:R-:W-:Y:S02]  /*1ab0*/  MOV R24, 0x400 ;  /* 0x0000040000187802 */ /* 0x000fe40000000f00 */
[--C-:B------:R-:W-:Y:S01]  /*1ac0*/  SHF.R.S32.HI R26, RZ, 0x1f, R72.reuse ;  /* 0x0000001fff1a7819 */ /* 0x100fe20000011448 */
[----:B------:R-:W0:Y:S01]  /*1ad0*/  S2R R25, SR_CgaCtaId ;  /* 0x0000000000197919 */ /* 0x000e220000008800 */
[----:B------:R-:W-:Y:S02]  /*1ae0*/  IADD3 R31, P0, P1, R75, R22, R72 ;  /* 0x000000164b1f7210 */ /* 0x000fe4000791e048 */
[----:B------:R-:W-:Y:S02]  /*1af0*/  SHF.R.S32.HI R30, RZ, 0x1f, R34 ;  /* 0x0000001fff1e7819 */ /* 0x000fe40000011422 */
[----:B------:R-:W-:Y:S02]  /*1b00*/  IADD3.X R62, R62, R23, R26, P0, P1 ;  /* 0x000000173e3e7210 */ /* 0x000fe400007e241a */
        /* <DEDUP_REMOVED lines=13> */
[----:B0-----:R-:W-:Y:S02]  /*1be0*/  LEA R24, R25, R24, 0x18 ;  /* 0x0000001819187211 */ /* 0x001fe400078ec0ff */
[----:B------:R-:W-:Y:S02]  /*1bf0*/  SHF.R.S32.HI R30, RZ, 0x1f, R38 ;  /* 0x0000001fff1e7819 */ /* 0x000fe40000011426 */
[----:B------:R-:W-:Y:S01]  /*1c00*/  SHF.R.S32.HI R51, RZ, 0x1f, R11 ;  /* 0x0000001fff337819 */ /* 0x000fe2000001140b */
[----:B------:R-:W-:Y:S01]  /*1c10*/  IMAD R85, R81, 0x70, R24 ;  /* 0x0000007051557824 */ /* 0x000fe200078e0218 */
[----:B------:R-:W-:Y:S02]  /*1c20*/  SHF.R.S32.HI R50, RZ, 0x1f, R39 ;  /* 0x0000001fff327819 */ /* 0x000fe40000011427 */
[----:B------:R-:W-:Y:S02]  /*1c30*/  SHF.R.S32.HI R42, RZ, 0x1f, R12 ;  /* 0x0000001fff2a7819 */ /* 0x000fe4000001140c */
[----:B------:R-:W0:Y:S01]  /*1c40*/  LDS.128 R24, [R85] ;  /* 0x0000000055187984 */ /* 0x000e220000000c00 */
[----:B------:R-:W-:-:S02]  /*1c50*/  IADD3 R53, P0, P1, R10, R22, R37 ;  /* 0x000000160a357210 */ /* 0x000fc4000791e025 */
[-C--:B------:R-:W-:Y:S02]  /*1c60*/  IADD3 R40, P2, P3, R11, R22.reuse, R38 ;  /* 0x000000160b287210 */ /* 0x080fe40007b5e026 */
[----:B------:R-:W-:Y:S02]  /*1c70*/  IADD3 R41, P4, P5, R12, R22, R39 ;  /* 0x000000160c297210 */ /* 0x000fe40007d9e027 */
[-C--:B------:R-:W-:Y:S02]  /*1c80*/  IADD3.X R52, R52, R23.reuse, R43, P0, P1 ;  /* 0x0000001734347210 */ /* 0x080fe400007e242b */
[-C--:B------:R-:W-:Y:S02]  /*1c90*/  IADD3.X R51, R51, R23.reuse, R30, P2, P3 ;  /* 0x0000001733337210 */ /* 0x080fe400017e641e */
[----:B------:R-:W-:Y:S02]  /*1ca0*/  IADD3.X R50, R42, R23, R50, P4, P5 ;  /* 0x000000172a327210 */ /* 0x000fe400027ea432 */
[----:B------:R-:W-:-:S02]  /*1cb0*/  SHF.R.S32.HI R30, RZ, 0x1f, R58 ;  /* 0x0000001fff1e7819 */ /* 0x000fc4000001143a */
[----:B------:R-:W-:Y:S02]  /*1cc0*/  SHF.R.S32.HI R43, RZ, 0x1f, R13 ;  /* 0x0000001fff2b7819 */ /* 0x000fe4000001140d */
[--C-:B------:R-:W-:Y:S02]  /*1cd0*/  SHF.R.S32.HI R46, RZ, 0x1f, R59.reuse ;  /* 0x0000001fff2e7819 */ /* 0x100fe4000001143b */
[----:B------:R-:W-:Y:S02]  /*1ce0*/  SHF.R.S32.HI R45, RZ, 0x1f, R14 ;  /* 0x0000001fff2d7819 */ /* 0x000fe4000001140e */
[-C--:B------:R-:W-:Y:S02]  /*1cf0*/  IADD3 R42, P0, P1, R13, R22.reuse, R58 ;  /* 0x000000160d2a7210 */ /* 0x080fe4000791e03a */
[----:B------:R-:W-:Y:S02]  /*1d00*/  IADD3 R44, P2, P3, R14, R22, R59 ;  /* 0x000000160e2c7210 */ /* 0x000fe40007b5e03b */
[----:B------:R-:W-:-:S02]  /*1d10*/  IADD3.X R43, R43, R23, R30, P0, P1 ;  /* 0x000000172b2b7210 */ /* 0x000fc400007e241e */
[-C--:B------:R-:W-:Y:S02]  /*1d20*/  IADD3.X R45, R45, R23.reuse, R46, P2, P3 ;  /* 0x000000172d2d7210 */ /* 0x080fe400017e642e */
[-CC-:B------:R-:W-:Y:S02]  /*1d30*/  IADD3 R46, P2, P3, R15, R22.reuse, R66.reuse ;  /* 0x000000160f2e7210 */ /* 0x180fe40007b5e042 */
[----:B------:R-:W-:Y:S02]  /*1d40*/  SHF.R.S32.HI R30, RZ, 0x1f, R66 ;  /* 0x0000001fff1e7819 */ /* 0x000fe40000011442 */
[----:B------:R-:W-:Y:S02]  /*1d50*/  SHF.R.S32.HI R47, RZ, 0x1f, R15 ;  /* 0x0000001fff2f7819 */ /* 0x000fe4000001140f */
[----:B------:R-:W-:Y:S02]  /*1d60*/  IADD3 R48, P4, P5, R16, R22, R65 ;  /* 0x0000001610307210 */ /* 0x000fe40007d9e041 */
[----:B------:R-:W-:-:S02]  /*1d70*/  IADD3.X R47, R47, R23, R30, P2, P3 ;  /* 0x000000172f2f7210 */ /* 0x000fc400017e641e */
[----:B------:R-:W-:Y:S01]  /*1d80*/  SHF.R.S32.HI R90, RZ, 0x1f, R16 ;  /* 0x0000001fff5a7819 */ /* 0x000fe20000011410 */
[----:B0-----:R-:W-:Y:S01]  /*1d90*/  HADD2.F32 R30, -RZ, R26.H0_H0 ;  /* 0x2000001aff1e7230 */ /* 0x001fe20000004100 */
[----:B------:R-:W-:Y:S01]  /*1da0*/  SHF.R.S32.HI R49, RZ, 0x1f, R65 ;  /* 0x0000001fff317819 */ /* 0x000fe20000011441 */
[----:B------:R-:W-:Y:S01]  /*1db0*/  HADD2.F32 R87, -RZ, R24.H0_H0 ;  /* 0x20000018ff577230 */ /* 0x000fe20000004100 */
[----:B------:R-:W-:Y:S02]  /*1dc0*/  IADD3 R22, P0, P1, R17, R22, R64 ;  /* 0x0000001611167210 */ /* 0x000fe4000791e040 */
[-C--:B------:R-:W-:Y:S02]  /*1dd0*/  IADD3.X R49, R90, R23.reuse, R49, P4, P5 ;  /* 0x000000175a317210 */ /* 0x080fe400027ea431 */
[----:B------:R-:W-:Y:S01]  /*1de0*/  IADD3.X R23, R71, R23, R68, P0, P1 ;  /* 0x0000001747177210 */ /* 0x000fe200007e2444 */
[----:B--2---:R-:W-:-:S05]  /*1df0*/  HADD2.F32 R63, -RZ, R20.H0_H0 ;  /* 0x20000014ff3f7230 */ /* 0x004fca0000004100 */
[----:B------:R-:W-:Y:S01]  /*1e00*/  FMUL.FTZ R90, R30, R63 ;  /* 0x0000003f1e5a7220 */ /* 0x000fe20000410000 */
[----:B---3--:R-:W-:-:S05]  /*1e10*/  HADD2.F32 R30, -RZ, R28.H0_H0 ;  /* 0x2000001cff1e7230 */ /* 0x008fca0000004100 */
[----:B------:R-:W-:Y:S01]  /*1e20*/  FFMA.FTZ R87, R87, R30, R90 ;  /* 0x0000001e57577223 */ /* 0x000fe2000001005a */
[----:B------:R-:W-:-:S04]  /*1e30*/  LEA R30, P2, R31, UR8, 0x1 ;  /* 0x000000081f1e7c11 */ /* 0x000fc8000f8408ff */
[----:B------:R-:W-:-:S06]  /*1e40*/  LEA.HI.X R31, R31, UR9, R62, 0x1, P2 ;  /* 0x000000091f1f7c11 */ /* 0x000fcc00090f0c3e */
[----:B------:R-:W2:Y:S01]  /*1e50*/  LDG.E.64.CONSTANT R30, desc[UR10][R30.64] ;  /* 0x0000000a1e1e7981 */ /* 0x000ea2000c1e9b00 */
[----:B------:R-:W-:-:S04]  /*1e60*/  LEA R62, P2, R60, UR8, 0x1 ;  /* 0x000000083c3e7c11 */ /* 0x000fc8000f8408ff */
[----:B------:R-:W-:-:S06]  /*1e70*/  LEA.HI.X R63, R60, UR9, R61, 0x1, P2 ;  /* 0x000000093c3f7c11 */ /* 0x000fcc00090f0c3d */
[----:B------:R-:W3:Y:S01]  /*1e80*/  LDG.E.64.CONSTANT R62, desc[UR10][R62.64] ;  /* 0x0000000a3e3e7981 */ /* 0x000ee2000c1e9b00 */
[----:B------:R-:W-:-:S04]  /*1e90*/  LEA R60, P2, R54, UR8, 0x1 ;  /* 0x00000008363c7c11 */ /* 0x000fc8000f8408ff */
[----:B------:R-:W-:-:S06]  /*1ea0*/  LEA.HI.X R61, R54, UR9, R57, 0x1, P2 ;  /* 0x00000009363d7c11 */ /* 0x000fcc00090f0c39 */
[----:B------:R-:W4:Y:S01]  /*1eb0*/  LDG.E.64.CONSTANT R60, desc[UR10][R60.64] ;  /* 0x0000000a3c3c7981 */ /* 0x000f22000c1e9b00 */
[----:B------:R-:W-:-:S04]  /*1ec0*/  LEA R54, P2, R56, UR8, 0x1 ;  /* 0x0000000838367c11 */ /* 0x000fc8000f8408ff */
[----:B------:R-:W-:-:S06]  /*1ed0*/  LEA.HI.X R55, R56, UR9, R55, 0x1, P2 ;  /* 0x0000000938377c11 */ /* 0x000fcc00090f0c37 */
[----:B------:R-:W4:Y:S01]  /*1ee0*/  LDG.E.64.CONSTANT R54, desc[UR10][R54.64] ;  /* 0x0000000a36367981 */ /* 0x000f22000c1e9b00 */
[----:B------:R-:W-:-:S04]  /*1ef0*/  LEA R56, P2, R53, UR8, 0x1 ;  /* 0x0000000835387c11 */ /* 0x000fc8000f8408ff */
[----:B------:R-:W-:Y:S02]  /*1f00*/  LEA.HI.X R57, R53, UR9, R52, 0x1, P2 ;  /* 0x0000000935397c11 */ /* 0x000fe400090f0c34 */
[----:B------:R-:W-:-:S04]  /*1f10*/  LEA R52, P2, R40, UR8, 0x1 ;  /* 0x0000000828347c11 */ /* 0x000fc8000f8408ff */
[----:B------:R-:W4:Y:S01]  /*1f20*/  LDG.E.64.CONSTANT R56, desc[UR10][R56.64] ;  /* 0x0000000a38387981 */ /* 0x000f22000c1e9b00 */
[----:B------:R-:W-:-:S06]  /*1f30*/  LEA.HI.X R53, R40, UR9, R51, 0x1, P2 ;  /* 0x0000000928357c11 */ /* 0x000fcc00090f0c33 */
[----:B------:R-:W4:Y:S01]  /*1f40*/  LDG.E.64.CONSTANT R52, desc[UR10][R52.64] ;  /* 0x0000000a34347981 */ /* 0x000f22000c1e9b00 */
[----:B------:R-:W-:-:S04]  /*1f50*/  LEA R40, P2, R41, UR8, 0x1 ;  /* 0x0000000829287c11 */ /* 0x000fc8000f8408ff */
[----:B------:R-:W-:Y:S02]  /*1f60*/  LEA.HI.X R41, R41, UR9, R50, 0x1, P2 ;  /* 0x0000000929297c11 */ /* 0x000fe400090f0c32 */
[----:B------:R-:W-:-:S04]  /*1f70*/  LEA R50, P2, R42, UR8, 0x1 ;  /* 0x000000082a327c11 */ /* 0x000fc8000f8408ff */
[----:B------:R-:W4:Y:S01]  /*1f80*/  LDG.E.64.CONSTANT R40, desc[UR10][R40.64] ;  /* 0x0000000a28287981 */ /* 0x000f22000c1e9b00 */
[----:B------:R-:W-:Y:S02]  /*1f90*/  LEA.HI.X R51, R42, UR9, R43, 0x1, P2 ;  /* 0x000000092a337c11 */ /* 0x000fe400090f0c2b */
[----:B------:R-:W-:-:S03]  /*1fa0*/  LEA R90, P2, R44, UR8, 0x1 ;  /* 0x000000082c5a7c11 */ /* 0x000fc6000f8408ff */
[----:B------:R0:W4:Y:S01]  /*1fb0*/  LDG.E.64.CONSTANT R42, desc[UR10][R50.64] ;  /* 0x0000000a322a7981 */ /* 0x000122000c1e9b00 */
[----:B------:R-:W-:Y:S02]  /*1fc0*/  LEA.HI.X R91, R44, UR9, R45, 0x1, P2 ;  /* 0x000000092c5b7c11 */ /* 0x000fe400090f0c2d */
[----:B------:R-:W-:-:S03]  /*1fd0*/  LEA R92, P2, R46, UR8, 0x1 ;  /* 0x000000082e5c7c11 */ /* 0x000fc6000f8408ff */
[----:B------:R1:W4:Y:S01]  /*1fe0*/  LDG.E.64.CONSTANT R44, desc[UR10][R90.64] ;  /* 0x0000000a5a2c7981 */ /* 0x000322000c1e9b00 */
[----:B------:R-:W-:-:S05]  /*1ff0*/  LEA.HI.X R93, R46, UR9, R47, 0x1, P2 ;  /* 0x000000092e5d7c11 */ /* 0x000fca00090f0c2f */
[----:B------:R-:W4:Y:S01]  /*2000*/  LDG.E.64.CONSTANT R46, desc[UR10][R92.64] ;  /* 0x0000000a5c2e7981 */ /* 0x000f22000c1e9b00 */
[----:B0-----:R-:W-:Y:S02]  /*2010*/  LEA R50, P0, R22, UR8, 0x1 ;  /* 0x0000000816327c11 */ /* 0x001fe4000f8008ff */
[----:B-1----:R-:W-:-:S04]  /*2020*/  LEA R90, P2, R48, UR8, 0x1 ;  /* 0x00000008305a7c11 */ /* 0x002fc8000f8408ff */
[----:B------:R-:W-:Y:S02]  /*2030*/  LEA.HI.X R91, R48, UR9, R49, 0x1, P2 ;  /* 0x00000009305b7c11 */ /* 0x000fe400090f0c31 */
[----:B------:R-:W-:-:S03]  /*2040*/  LEA.HI.X R51, R22, UR9, R23, 0x1, P0 ;  /* 0x0000000916337c11 */ /* 0x000fc600080f0c17 */
[----:B------:R0:W4:Y:S04]  /*2050*/  LDG.E.64.CONSTANT R48, desc[UR10][R90.64] ;  /* 0x0000000a5a307981 */ /* 0x000128000c1e9b00 */
[----:B------:R-:W4:Y:S01]  /*2060*/  LDG.E.64.CONSTANT R50, desc[UR10][R50.64] ;  /* 0x0000000a32327981 */ /* 0x000f22000c1e9b00 */
[----:B------:R-:W-:Y:S01]  /*2070*/  HADD2.F32 R26, -RZ, R26.H1_H1 ;  /* 0x3000001aff1a7230 */ /* 0x000fe20000004100 */
[----:B------:R-:W-:Y:S01]  /*2080*/  UMOV UR4, 0xffffffff ;  /* 0xffffffff00047882 */ /* 0x000fe20000000000 */
[----:B------:R-:W-:Y:S01]  /*2090*/  HADD2.F32 R23, -RZ, R20.H1_H1 ;  /* 0x30000014ff177230 */ /* 0x000fe20000004100 */
[----:B-----5:R-:W-:Y:S01]  /*20a0*/  FSETP.NEU.FTZ.AND P0, PT, R82, RZ, PT ;  /* 0x000000ff5200720b */ /* 0x020fe20003f1d000 */
[----:B------:R-:W-:Y:S02]  /*20b0*/  HADD2.F32 R24, -RZ, R24.H1_H1 ;  /* 0x30000018ff187230 */ /* 0x000fe40000004100 */
[----:B------:R-:W-:-:S02]  /*20c0*/  HADD2.F32 R20, -RZ, R27.H0_H0 ;  /* 0x2000001bff147230 */ /* 0x000fc40000004100 */
[----:B------:R-:W-:Y:S01]  /*20d0*/  FMUL.FTZ R26, R26, R23 ;  /* 0x000000171a1a7220 */ /* 0x000fe20000410000 */
[----:B------:R-:W-:Y:S02]  /*20e0*/  HADD2.F32 R23, -RZ, R28.H1_H1 ;  /* 0x3000001cff177230 */ /* 0x000fe40000004100 */
[----:B------:R-:W-:Y:S02]  /*20f0*/  HADD2.F32 R27, -RZ, R27.H1_H1 ;  /* 0x3000001bff1b7230 */ /* 0x000fe40000004100 */
[----:B------:R-:W-:Y:S02]  /*2100*/  HADD2.F32 R28, -RZ, R29.H1_H1 ;  /* 0x3000001dff1c7230 */ /* 0x000fe40000004100 */
[----:B------:R-:W-:Y:S01]  /*2110*/  FFMA.FTZ R24, R24, R23, R26 ;  /* 0x0000001718187223 */ /* 0x000fe2000001001a */
[----:B------:R-:W-:Y:S02]  /*2120*/  HADD2.F32 R23, -RZ, R21.H0_H0 ;  /* 0x20000015ff177230 */ /* 0x000fe40000004100 */
[----:B------:R-:W-:-:S02]  /*2130*/  HADD2.F32 R26, -RZ, R25.H0_H0 ;  /* 0x20000019ff1a7230 */ /* 0x000fc40000004100 */
[----:B------:R-:W-:Y:S02]  /*2140*/  HADD2.F32 R25, -RZ, R25.H1_H1 ;  /* 0x30000019ff197230 */ /* 0x000fe40000004100 */
[----:B------:R-:W-:Y:S01]  /*2150*/  FMUL.FTZ R23, R20, R23 ;  /* 0x0000001714177220 */ /* 0x000fe20000410000 */
[----:B------:R-:W-:Y:S02]  /*2160*/  HADD2.F32 R20, -RZ, R21.H1_H1 ;  /* 0x30000015ff147230 */ /* 0x000fe40000004100 */
[----:B------:R-:W-:-:S03]  /*2170*/  HADD2.F32 R21, -RZ, R29.H0_H0 ;  /* 0x2000001dff157230 */ /* 0x000fc60000004100 */
[----:B0-----:R-:W-:Y:S02]  /*2180*/  FMUL.FTZ R90, R27, R20 ;  /* 0x000000141b5a7220 */ /* 0x001fe40000410000 */
[----:B------:R-:W-:Y:S02]  /*2190*/  FFMA.FTZ R26, R26, R21, R23 ;  /* 0x000000151a1a7223 */ /* 0x000fe40000010017 */
[----:B------:R-:W0:Y:S01]  /*21a0*/  LDS.128 R20, [R85+0x10] ;  /* 0x0000100055147984 */ /* 0x000e220000000c00 */
        /* <DEDUP_REMOVED lines=11> */
[----:B------:R-:W0:Y:S01]  /*2260*/  LDS.128 R28, [R85+0x20] ;  /* 0x00002000551c7984 */ /* 0x000e220000000c00 */
[----:B------:R-:W-:Y:S02]  /*2270*/  HADD2.F32 R20, -RZ, R21.H1_H1 ;  /* 0x30000015ff147230 */ /* 0x000fe40000004100 */
[--C-:B---3--:R-:W-:Y:S02]  /*2280*/  HADD2.F32 R21, -RZ, R62.reuse.H0_H0 ;  /* 0x2000003eff157230 */ /* 0x108fe40000004100 */
[----:B------:R-:W-:Y:S02]  /*2290*/  HADD2.F32 R62, -RZ, R62.H1_H1 ;  /* 0x3000003eff3e7230 */ /* 0x000fe40000004100 */
[----:B------:R-:W-:Y:S01]  /*22a0*/  FFMA.FTZ R25, R20, R27, R25 ;  /* 0x0000001b14197223 */ /* 0x000fe20000010019 */
[----:B------:R-:W-:-:S05]  /*22b0*/  HADD2.F32 R20, -RZ, R22.H0_H0 ;  /* 0x20000016ff147230 */ /* 0x000fca0000004100 */
[----:B------:R-:W-:Y:S01]  /*22c0*/  FFMA.FTZ R87, R20, R21, R87 ;  /* 0x0000001514577223 */ /* 0x000fe20000010057 */
[----:B------:R-:W-:Y:S02]  /*22d0*/  HADD2.F32 R21, -RZ, R22.H1_H1 ;  /* 0x30000016ff157230 */ /* 0x000fe40000004100 */
[----:B------:R-:W-:Y:S02]  /*22e0*/  HADD2.F32 R20, -RZ, R63.H0_H0 ;  /* 0x2000003fff147230 */ /* 0x000fe40000004100 */
[--C-:B------:R-:W-:Y:S02]  /*22f0*/  HADD2.F32 R22, -RZ, R23.reuse.H1_H1 ;  /* 0x30000017ff167230 */ /* 0x100fe40000004100 */
[----:B------:R-:W-:Y:S01]  /*2300*/  FFMA.FTZ R24, R21, R62, R24 ;  /* 0x0000003e15187223 */ /* 0x000fe20000010018 */
[----:B------:R-:W-:-:S05]  /*2310*/  HADD2.F32 R21, -RZ, R23.H0_H0 ;  /* 0x20000017ff157230 */ /* 0x000fca0000004100 */
[----:B------:R-:W-:Y:S01]  /*2320*/  FFMA.FTZ R20, R21, R20, R26 ;  /* 0x0000001415147223 */ /* 0x000fe2000001001a */
[----:B------:R-:W-:-:S05]  /*2330*/  HADD2.F32 R21, -RZ, R63.H1_H1 ;  /* 0x3000003fff157230 */ /* 0x000fca0000004100 */
[----:B------:R-:W-:Y:S01]  /*2340*/  FFMA.FTZ R21, R22, R21, R25 ;  /* 0x0000001516157223 */ /* 0x000fe20000010019 */
[--C-:B----4-:R-:W-:Y:S02]  /*2350*/  HADD2.F32 R25, -RZ, R60.reuse.H0_H0 ;  /* 0x2000003cff197230 */ /* 0x110fe40000004100 */
[----:B------:R-:W-:Y:S02]  /*2360*/  HADD2.F32 R60, -RZ, R60.H1_H1 ;  /* 0x3000003cff3c7230 */ /* 0x000fe40000004100 */
[--C-:B0-----:R-:W-:Y:S02]  /*2370*/  HADD2.F32 R22, -RZ, R28.reuse.H0_H0 ;  /* 0x2000001cff167230 */ /* 0x101fe40000004100 */
[----:B------:R-:W-:Y:S02]  /*2380*/  HADD2.F32 R23, -RZ, R28.H1_H1 ;  /* 0x3000001cff177230 */ /* 0x000fe40000004100 */
[--C-:B------:R-:W-:Y:S02]  /*2390*/  HADD2.F32 R28, -RZ, R61.reuse.H0_H0 ;  /* 0x2000003dff1c7230 */ /* 0x100fe40000004100 */
[----:B------:R-:W-:Y:S01]  /*23a0*/  FFMA.FTZ R87, R22, R25, R87 ;  /* 0x0000001916577223 */ /* 0x000fe20000010057 */
[----:B------:R-:W-:-:S02]  /*23b0*/  HADD2.F32 R61, -RZ, R61.H1_H1 ;  /* 0x3000003dff3d7230 */ /* 0x000fc40000004100 */
[----:B------:R-:W-:Y:S01]  /*23c0*/  FFMA.FTZ R22, R23, R60, R24 ;  /* 0x0000003c17167223 */ /* 0x000fe20000010018 */
[----:B------:R-:W-:Y:S01]  /*23d0*/  HADD2.F32 R23, -RZ, R29.H0_H0 ;  /* 0x2000001dff177230 */ /* 0x000fe20000004100 */
[----:B------:R-:W0:Y:S01]  /*23e0*/  LDS.128 R24, [R85+0x30] ;  /* 0x0000300055187984 */ /* 0x000e220000000c00 */
[----:B------:R-:W-:-:S03]  /*23f0*/  HADD2.F32 R60, -RZ, R30.H0_H0 ;  /* 0x2000001eff3c7230 */ /* 0x000fc60000004100 */
[----:B------:R-:W-:Y:S01]  /*2400*/  FFMA.FTZ R20, R23, R28, R20 ;  /* 0x0000001c17147223 */ /* 0x000fe20000010014 */
[----:B------:R-:W-:Y:S02]  /*2410*/  HADD2.F32 R28, -RZ, R29.H1_H1 ;  /* 0x3000001dff1c7230 */ /* 0x000fe40000004100 */
[----:B------:R-:W-:Y:S02]  /*2420*/  HADD2.F32 R29, -RZ, R30.H1_H1 ;  /* 0x3000001eff1d7230 */ /* 0x000fe40000004100 */
[----:B------:R-:W-:Y:S02]  /*2430*/  HADD2.F32 R30, -RZ, R55.H0_H0 ;  /* 0x20000037ff1e7230 */ /* 0x000fe40000004100 */
[----:B------:R-:W-:Y:S01]  /*2440*/  FFMA.FTZ R28, R28, R61, R21 ;  /* 0x0000003d1c1c7223 */ /* 0x000fe20000010015 */
[--C-:B------:R-:W-:Y:S02]  /*2450*/  HADD2.F32 R21, -RZ, R54.reuse.H0_H0 ;  /* 0x20000036ff157230 */ /* 0x100fe40000004100 */
[----:B------:R-:W-:-:S02]  /*2460*/  HADD2.F32 R54, -RZ, R54.H1_H1 ;  /* 0x30000036ff367230 */ /* 0x000fc40000004100 */
[----:B------:R-:W-:Y:S02]  /*2470*/  HADD2.F32 R55, -RZ, R55.H1_H1 ;  /* 0x30000037ff377230 */ /* 0x000fe40000004100 */
[----:B------:R-:W-:Y:S01]  /*2480*/  FFMA.FTZ R87, R60, R21, R87 ;  /* 0x000000153c577223 */ /* 0x000fe20000010057 */
[--C-:B------:R-:W-:Y:S02]  /*2490*/  HADD2.F32 R21, -RZ, R31.reuse.H0_H0 ;  /* 0x2000001fff157230 */ /* 0x100fe40000004100 */
[----:B------:R-:W-:Y:S01]  /*24a0*/  FFMA.FTZ R29, R29, R54, R22 ;  /* 0x000000361d1d7223 */ /* 0x000fe20000010016 */
[----:B------:R-:W-:Y:S02]  /*24b0*/  HADD2.F32 R31, -RZ, R31.H1_H1 ;  /* 0x3000001fff1f7230 */ /* 0x000fe40000004100 */
[--C-:B------:R-:W-:Y:S02]  /*24c0*/  HADD2.F32 R60, -RZ, R40.reuse.H0_H0 ;  /* 0x20000028ff3c7230 */ /* 0x100fe40000004100 */
[----:B------:R-:W-:Y:S01]  /*24d0*/  FFMA.FTZ R30, R21, R30, R20 ;  /* 0x0000001e151e7223 */ /* 0x000fe20000010014 */
[----:B------:R-:W-:Y:S01]  /*24e0*/  HADD2.F32 R61, -RZ, R40.H1_H1 ;  /* 0x30000028ff3d7230 */ /* 0x000fe20000004100 */
[----:B------:R-:W1:Y:S01]  /*24f0*/  LDS.128 R20, [R85+0x40] ;  /* 0x0000400055147984 */ /* 0x000e620000000c00 */
[----:B------:R-:W-:Y:S01]  /*2500*/  FFMA.FTZ R28, R31, R55, R28 ;  /* 0x000000371f1c7223 */ /* 0x000fe2000001001c */
[----:B------:R-:W-:-:S02]  /*2510*/  HADD2.F32 R31, -RZ, R56.H0_H0 ;  /* 0x20000038ff1f7230 */ /* 0x000fc40000004100 */
[----:B------:R-:W-:Y:S02]  /*2520*/  HADD2.F32 R56, -RZ, R56.H1_H1 ;  /* 0x30000038ff387230 */ /* 0x000fe40000004100 */
[--C-:B0-----:R-:W-:Y:S02]  /*2530*/  HADD2.F32 R54, -RZ, R24.reuse.H0_H0 ;  /* 0x20000018ff367230 */ /* 0x101fe40000004100 */
        /* <DEDUP_REMOVED lines=8> */
[----:B------:R-:W-:Y:S01]  /*25c0*/  FFMA.FTZ R25, R31, R54, R30 ;  /* 0x000000361f197223 */ /* 0x000fe2000001001e */
[----:B------:R-:W-:Y:S01]  /*25d0*/  FFMA.FTZ R54, R55, R57, R28 ;  /* 0x0000003937367223 */ /* 0x000fe2000001001c */
[----:B------:R-:W-:Y:S01]  /*25e0*/  HADD2.F32 R57, -RZ, R52.H0_H0 ;  /* 0x20000034ff397230 */ /* 0x000fe20000004100 */
[----:B------:R-:W0:Y:S01]  /*25f0*/  LDS.128 R28, [R85+0x50] ;  /* 0x00005000551c7984 */ /* 0x000e220000000c00 */
[----:B------:R-:W-:Y:S02]  /*2600*/  HADD2.F32 R55, -RZ, R26.H1_H1 ;  /* 0x3000001aff377230 */ /* 0x000fe40000004100 */
[----:B------:R-:W-:-:S02]  /*2610*/  HADD2.F32 R52, -RZ, R52.H1_H1 ;  /* 0x30000034ff347230 */ /* 0x000fc40000004100 */
[----:B------:R-:W-:Y:S01]  /*2620*/  FFMA.FTZ R56, R56, R57, R87 ;  /* 0x0000003938387223 */ /* 0x000fe20000010057 */
[--C-:B------:R-:W-:Y:S02]  /*2630*/  HADD2.F32 R26, -RZ, R27.reuse.H0_H0 ;  /* 0x2000001bff1a7230 */ /* 0x100fe40000004100 */
[----:B------:R-:W-:Y:S02]  /*2640*/  HADD2.F32 R27, -RZ, R27.H1_H1 ;  /* 0x3000001bff1b7230 */ /* 0x000fe40000004100 */
[----:B------:R-:W-:Y:S01]  /*2650*/  FFMA.FTZ R52, R55, R52, R24 ;  /* 0x0000003437347223 */ /* 0x000fe20000010018 */
[--C-:B------:R-:W-:Y:S02]  /*2660*/  HADD2.F32 R24, -RZ, R53.reuse.H0_H0 ;  /* 0x20000035ff187230 */ /* 0x100fe40000004100 */
[----:B------:R-:W-:Y:S02]  /*2670*/  HADD2.F32 R53, -RZ, R53.H1_H1 ;  /* 0x30000035ff357230 */ /* 0x000fe40000004100 */
[----:B-1----:R-:W-:-:S02]  /*2680*/  HADD2.F32 R55, -RZ, R20.H0_H0 ;  /* 0x20000014ff377230 */ /* 0x002fc40000004100 */
[----:B------:R-:W-:Y:S02]  /*2690*/  HADD2.F32 R57, -RZ, R20.H1_H1 ;  /* 0x30000014ff397230 */ /* 0x000fe40000004100 */
[----:B------:R-:W-:Y:S01]  /*26a0*/  FFMA.FTZ R20, R26, R24, R25 ;  /* 0x000000181a147223 */ /* 0x000fe20000010019 */
[----:B------:R-:W-:Y:S01]  /*26b0*/  FFMA.FTZ R54, R27, R53, R54 ;  /* 0x000000351b367223 */ /* 0x000fe20000010036 */
[----:B------:R-:W-:Y:S01]  /*26c0*/  FFMA.FTZ R40, R55, R60, R56 ;  /* 0x0000003c37287223 */ /* 0x000fe20000010038 */
[----:B------:R-:W1:Y:S01]  /*26d0*/  LDS.128 R24, [R85+0x60] ;  /* 0x0000600055187984 */ /* 0x000e620000000c00 */
[----:B------:R-:W-:Y:S02]  /*26e0*/  HADD2.F32 R53, -RZ, R21.H0_H0 ;  /* 0x20000015ff357230 */ /* 0x000fe40000004100 */
[----:B------:R-:W-:Y:S01]  /*26f0*/  FFMA.FTZ R52, R57, R61, R52 ;  /* 0x0000003d39347223 */ /* 0x000fe20000010034 */
[----:B------:R-:W-:Y:S02]  /*2700*/  HADD2.F32 R55, -RZ, R41.H0_H0 ;  /* 0x20000029ff377230 */ /* 0x000fe40000004100 */
[----:B------:R-:W-:-:S02]  /*2710*/  HADD2.F32 R63, -RZ, R23.H0_H0 ;  /* 0x20000017ff3f7230 */ /* 0x000fc40000004100 */
[----:B------:R-:W-:Y:S02]  /*2720*/  HADD2.F32 R56, -RZ, R23.H1_H1 ;  /* 0x30000017ff387230 */ /* 0x000fe40000004100 */
        /* <DEDUP_REMOVED lines=8> */
[----:B------:R-:W-:Y:S02]  /*27b0*/  HADD2.F32 R22, -RZ, R42.H0_H0 ;  /* 0x2000002aff167230 */ /* 0x000fe40000004100 */
[----:B------:R-:W-:Y:S02]  /*27c0*/  HADD2.F32 R43, -RZ, R43.H1_H1 ;  /* 0x3000002bff2b7230 */ /* 0x000fe40000004100 */
[--C-:B0-----:R-:W-:Y:S02]  /*27d0*/  HADD2.F32 R23, -RZ, R28.reuse.H0_H0 ;  /* 0x2000001cff177230 */ /* 0x101fe40000004100 */
[----:B------:R-:W-:Y:S01]  /*27e0*/  FFMA.FTZ R22, R57, R22, R40 ;  /* 0x0000001639167223 */ /* 0x000fe20000010028 */
[----:B------:R-:W-:Y:S02]  /*27f0*/  HADD2.F32 R41, -RZ, R28.H1_H1 ;  /* 0x3000001cff297230 */ /* 0x000fe40000004100 */
[----:B------:R-:W-:Y:S01]  /*2800*/  FFMA.FTZ R21, R56, R43, R21 ;  /* 0x0000002b38157223 */ /* 0x000fe20000010015 */
[----:B------:R-:W-:-:S02]  /*2810*/  HADD2.F32 R28, -RZ, R44.H0_H0 ;  /* 0x2000002cff1c7230 */ /* 0x000fc40000004100 */
[----:B------:R-:W-:Y:S02]  /*2820*/  HADD2.F32 R42, -RZ, R42.H1_H1 ;  /* 0x3000002aff2a7230 */ /* 0x000fe40000004100 */
[--C-:B------:R-:W-:Y:S02]  /*2830*/  HADD2.F32 R43, -RZ, R29.reuse.H0_H0 ;  /* 0x2000001dff2b7230 */ /* 0x100fe40000004100 */
[----:B------:R-:W-:Y:S01]  /*2840*/  FFMA.FTZ R22, R23, R28, R22 ;  /* 0x0000001c17167223 */ /* 0x000fe20000010016 */
[----:B------:R-:W-:Y:S02]  /*2850*/  HADD2.F32 R40, -RZ, R29.H1_H1 ;  /* 0x3000001dff287230 */ /* 0x000fe40000004100 */
[----:B------:R-:W-:Y:S01]  /*2860*/  FFMA.FTZ R42, R61, R42, R52 ;  /* 0x0000002a3d2a7223 */ /* 0x000fe20000010034 */
[----:B------:R-:W-:Y:S02]  /*2870*/  HADD2.F32 R53, -RZ, R30.H0_H0 ;  /* 0x2000001eff357230 */ /* 0x000fe40000004100 */
[----:B------:R-:W-:-:S02]  /*2880*/  HADD2.F32 R29, -RZ, R45.H0_H0 ;  /* 0x2000002dff1d7230 */ /* 0x000fc40000004100 */
[----:B------:R-:W-:Y:S02]  /*2890*/  HADD2.F32 R23, -RZ, R46.H0_H0 ;  /* 0x2000002eff177230 */ /* 0x000fe40000004100 */
[----:B------:R-:W-:Y:S02]  /*28a0*/  HADD2.F32 R44, -RZ, R44.H1_H1 ;  /* 0x3000002cff2c7230 */ /* 0x000fe40000004100 */
[----:B------:R-:W-:Y:S01]  /*28b0*/  FFMA.FTZ R20, R43, R29, R20 ;  /* 0x0000001d2b147223 */ /* 0x000fe20000010014 */
[--C-:B-1----:R-:W-:Y:S02]  /*28c0*/  HADD2.F32 R29, -RZ, R24.reuse.H1_H1 ;  /* 0x30000018ff1d7230 */ /* 0x102fe40000004100 */
[----:B------:R-:W-:Y:S01]  /*28d0*/  FFMA.FTZ R22, R53, R23, R22 ;  /* 0x0000001735167223 */ /* 0x000fe20000010016 */
[----:B------:R-:W-:Y:S02]  /*28e0*/  HADD2.F32 R23, -RZ, R24.H0_H0 ;  /* 0x20000018ff177230 */ /* 0x000fe40000004100 */
        /* <DEDUP_REMOVED lines=39> */
.L_x_24569:
        /* <DEDUP_REMOVED lines=13> */
.L_x_24516:
[----:B------:R-:W-:-:S13]  /*2c30*/  ISETP.NE.AND P0, PT, R81, RZ, PT ;  /* 0x000000ff5100720c */ /* 0x000fda0003f05270 */
[----:B------:R-:W-:-:S05]  /*2c40*/  @!P0 IMAD.MOV.U32 R20, RZ, RZ, -0x800001 ;  /* 0xff7fffffff148424 */ /* 0x000fca00078e00ff */
[----:B------:R0:W-:Y:S02]  /*2c50*/  @!P0 STS [R69], R20 ;  /* 0x0000001445008388 */ /* 0x0001e40000000800 */
.L_x_24518:
[----:B------:R-:W-:Y:S05]  /*2c60*/  BSYNC B1 ;  /* 0x0000000000017941 */ /* 0x000fea0003800000 */
.L_x_24515:
[----:B------:R-:W-:Y:S01]  /*2c70*/  VIADD R19, R19, 0x4 ;  /* 0x0000000413137836 */ /* 0x000fe20000000000 */
[----:B------:R-:W-:Y:S01]  /*2c80*/  IADD3 R2, P1, R2, 0x10, RZ ;  /* 0x0000001002027810 */ /* 0x000fe20007f3e0ff */
[----:B------:R-:W-:Y:S01]  /*2c90*/  VIADD R70, R70, 0x40 ;  /* 0x0000004046467836 */ /* 0x000fe20000000000 */
[----:B01----:R-:W-:Y:S01]  /*2ca0*/  IADD3 R69, R69, 0x100, RZ ;  /* 0x0000010045457810 */ /* 0x003fe20007ffe0ff */
[----:B------:R-:W-:Y:S01]  /*2cb0*/  VIADD R67, R67, 0x40 ;  /* 0x0000004043437836 */ /* 0x000fe20000000000 */
[----:B------:R-:W-:Y:S01]  /*2cc0*/  ISETP.GE.AND P0, PT, R19, R84, PT ;  /* 0x000000541300720c */ /* 0x000fe20003f06270 */
[----:B------:R-:W-:Y:S02]  /*2cd0*/  VIADD R18, R18, 0x40 ;  /* 0x0000004012127836 */ /* 0x000fe40000000000 */
[----:B------:R-:W-:-:S10]  /*2ce0*/  IMAD.X R3, RZ, RZ, R3, P1 ;  /* 0x000000ffff037224 */ /* 0x000fd400008e0603 */
[----:B------:R-:W-:Y:S05]  /*2cf0*/  @!P0 BRA `(.L_x_24519) ;  /* 0xffffffe8006c8947 */ /* 0x000fea000383ffff */
.L_x_24514:
[----:B------:R-:W-:Y:S05]  /*2d00*/  BSYNC B0 ;  /* 0x0000000000007941 */ /* 0x000fea0003800000 */
.L_x_24513:
[----:B------:R-:W0:Y:S01]  /*2d10*/  S2R R44, SR_TID.X ;  /* 0x00000000002c7919 */ /* 0x000e220000002100 */
[----:B------:R-:W-:Y:S01]  /*2d20*/  IADD3 R2, R86, 0xf, RZ ;  /* 0x0000000f56027810 */ /* 0x000fe20007ffe0ff */
[----:B------:R-:W-:-:S03]  /*2d30*/  UMOV UR4, 0xffffffff ;  /* 0xffffffff00047882 */ /* 0x000fc60000000000 */
        /* <DEDUP_REMOVED lines=16> */
.L_x_24575:
        /* <DEDUP_REMOVED lines=13> */
[----:B------:R-:W2:Y:S01]  /*2f10*/  @!P0 S2R R3, SR_CgaCtaId ;  /* 0x0000000000038919 */ /* 0x000ea20000008800 */
[----:B-1----:R-:W-:-:S05]  /*2f20*/  @!P0 MOV R2, 0x400 ;  /* 0x0000040000028802 */ /* 0x002fca0000000f00 */
[----:B------:R-:W-:-:S05]  /*2f30*/  @!P0 VIADD R2, R2, 0xe0 ;  /* 0x000000e002028836 */ /* 0x000fca0000000000 */
[----:B--2---:R-:W-:Y:S02]  /*2f40*/  @!P0 LEA R5, R3, R2, 0x18 ;  /* 0x0000000203058211 */ /* 0x004fe400078ec0ff */
[----:B------:R-:W-:-:S03]  /*2f50*/  MOV R3, 0xff7fffff ;  /* 0xff7fffff00037802 */ /* 0x000fc60000000f00 */
[----:B0-----:R-:W-:Y:S02]  /*2f60*/  @!P0 IMAD R8, R46, 0x4, R5 ;  /* 0x000000042e088824 */ /* 0x001fe400078e0205 */
[----:B------:R-:W-:-:S03]  /*2f70*/  IMAD.MOV.U32 R5, RZ, RZ, RZ ;  /* 0x000000ffff057224 */ /* 0x000fc600078e00ff */
        /* <DEDUP_REMOVED lines=31> */
.L_x_24525:
        /* <DEDUP_REMOVED lines=11> */
.L_x_24524:
[----:B------:R-:W-:Y:S05]  /*3220*/  BSYNC B1 ;  /* 0x0000000000017941 */ /* 0x000fea0003800000 */
.L_x_24523:
        /* <DEDUP_REMOVED lines=14> */
.L_x_24528:
        /* <DEDUP_REMOVED lines=100> */
.L_x_24527:
[----:B------:R-:W-:Y:S05]  /*3950*/  BSYNC B1 ;  /* 0x0000000000017941 */ /* 0x000fea0003800000 */
.L_x_24526:
        /* <DEDUP_REMOVED lines=55> */
.L_x_24530:
[----:B------:R-:W-:Y:S05]  /*3cd0*/  BSYNC B1 ;  /* 0x0000000000017941 */ /* 0x000fea0003800000 */
.L_x_24529:
        /* <DEDUP_REMOVED lines=26> */
.L_x_24522:
[----:B------:R-:W-:Y:S05]  /*3e80*/  BSYNC B0 ;  /* 0x0000000000007941 */ /* 0x000fea0003800000 */
.L_x_24521:
        /* <DEDUP_REMOVED lines=14> */
[----:B------:R-:W-:-:S04]  /*3f70*/  @!P2 IADD3 R8, R8, 0xe0, RZ ;  /* 0x000000e00808a810 */ /* 0x000fc80007ffe0ff */
        /* <DEDUP_REMOVED lines=44> */
.L_x_24535:
        /* <DEDUP_REMOVED lines=8> */
.L_x_24534:
[----:B------:R-:W-:Y:S05]  /*42c0*/  BSYNC B1 ;  /* 0x0000000000017941 */ /* 0x000fea0003800000 */
.L_x_24533:
        /* <DEDUP_REMOVED lines=14> */
.L_x_24538:
        /* <DEDUP_REMOVED lines=52> */
.L_x_24537:
[----:B------:R-:W-:Y:S05]  /*46f0*/  BSYNC B1 ;  /* 0x0000000000017941 */ /* 0x000fea0003800000 */
.L_x_24536:
        /* <DEDUP_REMOVED lines=31> */
.L_x_24540:
[----:B------:R-:W-:Y:S05]  /*48f0*/  BSYNC B1 ;  /* 0x0000000000017941 */ /* 0x000fea0003800000 */
.L_x_24539:
        /* <DEDUP_REMOVED lines=14> */
.L_x_24532:
[----:B------:R-:W-:Y:S05]  /*49e0*/  BSYNC B0 ;  /* 0x0000000000007941 */ /* 0x000fea0003800000 */
.L_x_24531:
        /* <DEDUP_REMOVED lines=31> */
[----:B------:R3:W-:Y:S02]  /*4be0*/  STG.E desc[UR10][R10.64], R3 ;  /* 0x000000030a007986 */ /* 0x0007e4000c10190a */
.L_x_24542:
[----:B------:R-:W-:Y:S05]  /*4bf0*/  BSYNC B0 ;  /* 0x0000000000007941 */ /* 0x000fea0003800000 */
.L_x_24541:
[----:B------:R-:W-:Y:S01]  /*4c00*/  ULDC UR8, c[0x0][0x26c] ;  /* 0x00009b0000087ab9 */ /* 0x000fe20000000800 */
[----:B------:R-:W-:Y:S04]  /*4c10*/  BSSY B1, `(.L_x_24543) ;  /* 0x00001cb000017945 */ /* 0x000fe80003800000 */
[----:B------:R-:W-:Y:S05]  /*4c20*/  @!P1 BRA `(.L_x_24544) ;  /* 0x0000000000149947 */ /* 0x000fea0003800000 */
[----:B------:R-:W-:Y:S01]  /*4c30*/  IMAD.MOV.U32 R47, RZ, RZ, RZ ;  /* 0x000000ffff2f7224 */ /* 0x000fe200078e00ff */
[----:B------:R-:W-:Y:S02]  /*4c40*/  CS2R R48, SRZ ;  /* 0x0000000000307805 */ /* 0x000fe4000001ff00 */
[----:B------:R-:W-:Y:S02]  /*4c50*/  CS2R R50, SRZ ;  /* 0x0000000000327805 */ /* 0x000fe4000001ff00 */
[----:B------:R-:W-:Y:S01]  /*4c60*/  CS2R R52, SRZ ;  /* 0x0000000000347805 */ /* 0x000fe2000001ff00 */
[----:B------:R-:W-:Y:S06]  /*4c70*/  BRA `(.L_x_24545) ;  /* 0x0000001c00107947 */ /* 0x000fec0003800000 */
.L_x_24544:
[----:B-1-3--:R-:W1:Y:S01]  /*4c80*/  I2F.RP R8, R6 ;  /* 0x0000000600087306 */ /* 0x00ae620000209400 */
[----:B------:R-:W3:Y:S01]  /*4c90*/  S2UR UR4, SR_CTAID.Y ;  /* 0x00000000000479c3 */ /* 0x000ee20000002600 */
[----:B------:R-:W-:Y:S01]  /*4ca0*/  SHF.R.S32.HI R5, RZ, 0x1f, R79 ;  /* 0x0000001fff057819 */ /* 0x000fe2000001144f */
[----:B------:R-:W4:Y:S01]  /*4cb0*/  S2R R67, SR_CTAID.Z ;  /* 0x0000000000437919 */ /* 0x000f220000002700 */
[----:B------:R-:W-:Y:S01]  /*4cc0*/  ULDC.64 UR6, c[0x0][0x248] ;  /* 0x0000920000067ab9 */ /* 0x000fe20000000a00 */
[----:B------:R-:W-:Y:S01]  /*4cd0*/  IADD3 R56, -R56, 0x1, RZ ;  /* 0x0000000138387810 */ /* 0x000fe20007ffe1ff */
[----:B------:R-:W-:Y:S01]  /*4ce0*/  IMAD.MOV.U32 R47, RZ, RZ, RZ ;  /* 0x000000ffff2f7224 */ /* 0x000fe200078e00ff */
[----:B------:R-:W-:Y:S02]  /*4cf0*/  CS2R R48, SRZ ;  /* 0x0000000000307805 */ /* 0x000fe4000001ff00 */
[----:B------:R-:W-:Y:S01]  /*4d00*/  CS2R R50, SRZ ;  /* 0x0000000000327805 */ /* 0x000fe2000001ff00 */
[----:B0-----:R-:W3:Y:S01]  /*4d10*/  LDC R2, c[0x0][0x258] ;  /* 0x00009600ff027b82 */ /* 0x001ee20000000800 */
[----:B------:R-:W-:Y:S01]  /*4d20*/  CS2R R52, SRZ ;  /* 0x0000000000347805 */ /* 0x000fe2000001ff00 */
[----:B-1----:R-:W0:Y:S06]  /*4d30*/  MUFU.RCP R8, R8 ;  /* 0x0000000800087308 */ /* 0x002e2c0000001000 */
[----:B------:R-:W1:Y:S08]  /*4d40*/  S2UR UR5, SR_CgaCtaId ;  /* 0x00000000000579c3 */ /* 0x000e700000008800 */
[----:B------:R-:W2:Y:S01]  /*4d50*/  LDC R59, c[0x0][0x26c] ;  /* 0x00009b00ff3b7b82 */ /* 0x000ea20000000800 */
[----:B0-----:R-:W-:-:S02]  /*4d60*/  VIADD R3, R8, 0xffffffe ;  /* 0x0ffffffe08037836 */ /* 0x001fc40000000000 */
[----:B---3--:R-:W-:Y:S01]  /*4d70*/  IMAD R2, R2, UR4, RZ ;  /* 0x0000000402027c24 */ /* 0x008fe2000f8e02ff */
[----:B------:R-:W-:Y:S01]  /*4d80*/  UMOV UR4, 0x400 ;  /* 0x0000040000047882 */ /* 0x000fe20000000000 */
[----:B----4-:R-:W-:Y:S01]  /*4d90*/  LEA R60, R67, R45, 0x5 ;  /* 0x0000002d433c7211 */ /* 0x010fe200078e28ff */
[----:B------:R-:W-:Y:S01]  /*4da0*/  UIADD3 UR4, UR4, 0x100, URZ ;  /* 0x0000010004047890 */ /* 0x000fe2000fffe03f */
[----:B------:R-:W0:Y:S01]  /*4db0*/  F2I.FTZ.U32.TRUNC.NTZ R3, R3 ;  /* 0x0000000300037305 */ /* 0x000e22000021f000 */
[----:B------:R-:W-:Y:S02]  /*4dc0*/  IADD3 R57, P0, R2, R79, RZ ;  /* 0x0000004f02397210 */ /* 0x000fe40007f1e0ff */
[----:B-1----:R-:W-:Y:S01]  /*4dd0*/  ULEA UR4, UR5, UR4, 0x18 ;  /* 0x0000000405047291 */ /* 0x002fe2000f8ec03f */
[----:B------:R-:W-:Y:S01]  /*4de0*/  IMAD.SHL.U32 R60, R60, 0x10, RZ ;  /* 0x000000103c3c7824 */ /* 0x000fe200078e00ff */
[----:B------:R-:W-:Y:S01]  /*4df0*/  LEA.HI.X.SX32 R8, R2, R5, 0x1, P0 ;  /* 0x0000000502087211 */ /* 0x000fe200000f0eff */
[----:B------:R-:W-:Y:S01]  /*4e00*/  HFMA2.MMA R2, -RZ, RZ, 0, 0 ;  /* 0x00000000ff027435 */ /* 0x000fe200000001ff */
[----:B------:R-:W-:Y:S01]  /*4e10*/  LEA R54, P0, R57, UR6, 0x2 ;  /* 0x0000000639367c11 */ /* 0x000fe2000f8010ff */
[----:B------:R-:W-:-:S02]  /*4e20*/  ULDC UR6, c[0x0][0x28c] ;  /* 0x0000a30000067ab9 */ /* 0x000fc40000000800 */
[----:B------:R-:W-:Y:S01]  /*4e30*/  VIADD R58, R4, -UR6 ;  /* 0x80000006043a7c36 */ /* 0x000fe20008000000 */
[----:B------:R-:W-:Y:S01]  /*4e40*/  LEA.HI.X R57, R57, UR7, R8, 0x2, P0 ;  /* 0x0000000739397c11 */ /* 0x000fe200080f1408 */
[----:B------:R-:W-:Y:S01]  /*4e50*/  ULDC UR7, c[0x0][0x270] ;  /* 0x00009c0000077ab9 */ /* 0x000fe20000000800 */
[----:B--2---:R-:W-:Y:S01]  /*4e60*/  SHF.R.S32.HI R59, RZ, 0x1f, R59 ;  /* 0x0000001fff3b7819 */ /* 0x004fe2000001143b */
[----:B0-----:R-:W-:-:S04]  /*4e70*/  IMAD.MOV R55, RZ, RZ, -R3 ;  /* 0x000000ffff377224 */ /* 0x001fc800078e0a03 */
[----:B------:R-:W-:-:S04]  /*4e80*/  IMAD R55, R55, R6, RZ ;  /* 0x0000000637377224 */ /* 0x000fc800078e02ff */
[----:B------:R-:W-:Y:S01]  /*4e90*/  IMAD.HI.U32 R55, R3, R55, R2 ;  /* 0x0000003703377227 */ /* 0x000fe200078e0002 */
[----:B------:R-:W-:-:S04]  /*4ea0*/  LEA.HI R2, R46, R46, RZ, 0x1 ;  /* 0x0000002e2e027211 */ /* 0x000fc800078f08ff */
[C---:B------:R-:W-:Y:S01]  /*4eb0*/  LOP3.LUT R3, R2.reuse, 0xfffffffe, RZ, 0xc0, !PT ;  /* 0xfffffffe02037812 */ /* 0x040fe200078ec0ff */
[----:B------:R-:W-:-:S04]  /*4ec0*/  IMAD.SHL.U32 R2, R2, 0x8, RZ ;  /* 0x0000000802027824 */ /* 0x000fc800078e00ff */
[----:B------:R-:W-:Y:S01]  /*4ed0*/  IMAD.IADD R4, R46, 0x1, -R3 ;  /* 0x000000012e047824 */ /* 0x000fe200078e0a03 */
[----:B------:R-:W-:Y:S01]  /*4ee0*/  LOP3.LUT R3, R2, 0xfffffff0, RZ, 0xc0, !PT ;  /* 0xfffffff002037812 */ /* 0x000fe200078ec0ff */
[----:B------:R-:W-:-:S04]  /*4ef0*/  IMAD R2, R7, UR7, RZ ;  /* 0x0000000707027c24 */ /* 0x000fc8000f8e02ff */
[----:B------:R-:W-:Y:S01]  /*4f00*/  IMAD R7, R4, 0x8, R3 ;  /* 0x0000000804077824 */ /* 0x000fe200078e0203 */
[----:B------:R-:W-:Y:S01]  /*4f10*/  SHF.R.S32.HI R3, RZ, 0x1f, R2 ;  /* 0x0000001fff037819 */ /* 0x000fe20000011402 */
[----:B------:R-:W-:Y:S02]  /*4f20*/  IMAD R4, R45, 0x2, R4 ;  /* 0x000000022d047824 */ /* 0x000fe400078e0204 */
[C---:B------:R-:W-:Y:S01]  /*4f30*/  VIADD R62, R7.reuse, 0x300 ;  /* 0x00000300073e7836 */ /* 0x040fe20000000000 */
[----:B------:R-:W-:Y:S01]  /*4f40*/  IADD3 R61, R7, 0x200, RZ ;  /* 0x00000200073d7810 */ /* 0x000fe20007ffe0ff */
[----:B------:R-:W-:Y:S01]  /*4f50*/  IMAD R67, R67, 0x40, R4 ;  /* 0x0000004043437824 */ /* 0x000fe200078e0204 */
[----:B------:R-:W-:Y:S01]  /*4f60*/  LEA R66, R4, UR4, 0x5 ;  /* 0x0000000404427c11 */ /* 0x000fe2000f8e28ff */
[C---:B------:R-:W-:Y:S02]  /*4f70*/  VIADD R63, R7.reuse, 0x400 ;  /* 0x00000400073f7836 */ /* 0x040fe40000000000 */
[----:B------:R-:W-:Y:S01]  /*4f80*/  VIADD R64, R7, 0x500 ;  /* 0x0000050007407836 */ /* 0x000fe20000000000 */
[----:B------:R-:W-:Y:S01]  /*4f90*/  SHF.L.U32 R67, R67, 0x3, RZ ;  /* 0x0000000343437819 */ /* 0x000fe200000006ff */
[----:B------:R-:W-:-:S02]  /*4fa0*/  VIADD R65, R7, 0x600 ;  /* 0x0000060007417836 */ /* 0x000fc40000000000 */
[----:B------:R-:W-:-:S07]  /*4fb0*/  VIADD R66, R66, 0x10 ;  /* 0x0000001042427836 */ /* 0x000fce0000000000 */
.L_x_24562:
        /* <DEDUP_REMOVED lines=48> */
[----:B------:R-:W-:Y:S01]  /*52c0*/  IMAD.MOV.U32 R5, RZ, RZ, R57 ;  /* 0x000000ffff057224 */ /* 0x000fe200078e0039 */
        /* <DEDUP_REMOVED lines=9> */
[-C--:B0-----:R-:W-:Y:S02]  /*5360*/  LEA R4, P4, R15, R24.reuse, 0x1 ;  /* 0x000000180f047211 */ /* 0x081fe400078808ff */
[----:B------:R-:W-:Y:S02]  /*5370*/  LEA R8, P5, R9, R24, 0x1 ;  /* 0x0000001809087211 */ /* 0x000fe400078a08ff */
[----:B------:R-:W-:Y:S02]  /*5380*/  IADD3 R26, R11, R17, RZ ;  /* 0x000000110b1a7210 */ /* 0x000fe40007ffe0ff */
[----:B------:R-:W-:-:S02]  /*5390*/  IADD3 R13, P1, R62, R10, RZ ;  /* 0x0000000a3e0d7210 */ /* 0x000fc40007f3e0ff */
[-C--:B------:R-:W-:Y:S02]  /*53a0*/  LEA.HI.X.SX32 R16, R7, R26.reuse, 0x1, P2 ;  /* 0x0000001a07107211 */ /* 0x080fe400010f0eff */
[----:B------:R-:W-:Y:S02]  /*53b0*/  LEA.HI.X.SX32 R12, R61, R26, 0x1, P3 ;  /* 0x0000001a3d0c7211 */ /* 0x000fe400018f0eff */
[-C--:B------:R-:W-:Y:S02]  /*53c0*/  IADD3 R17, P0, R63, R10.reuse, RZ ;  /* 0x0000000a3f117210 */ /* 0x080fe40007f1e0ff */
[-C--:B------:R-:W-:Y:S02]  /*53d0*/  IADD3 R14, P3, R64, R10.reuse, RZ ;  /* 0x0000000a400e7210 */ /* 0x080fe40007f7e0ff */
[----:B------:R-:W-:Y:S02]  /*53e0*/  IADD3 R10, P2, R65, R10, RZ ;  /* 0x0000000a410a7210 */ /* 0x000fe40007f5e0ff */
[----:B------:R-:W-:-:S02]  /*53f0*/  LEA.HI.X R5, R15, R25, R16, 0x1, P4 ;  /* 0x000000190f057211 */ /* 0x000fc400020f0c10 */
[----:B------:R-:W-:Y:S02]  /*5400*/  LEA.HI.X R9, R9, R25, R12, 0x1, P5 ;  /* 0x0000001909097211 */ /* 0x000fe400028f0c0c */
[-C--:B------:R-:W-:Y:S01]  /*5410*/  LEA R12, P6, R13, R24.reuse, 0x1 ;  /* 0x000000180d0c7211 */ /* 0x080fe200078c08ff */
[----:B------:R-:W-:Y:S01]  /*5420*/  BSSY B2, `(.L_x_24548) ;  /* 0x0000037000027945 */ /* 0x000fe20003800000 */
[-C--:B------:R-:W-:Y:S01]  /*5430*/  LEA R16, P5, R17, R24.reuse, 0x1 ;  /* 0x0000001811107211 */ /* 0x080fe200078a08ff */
[----:B------:R-:W5:Y:S01]  /*5440*/  LDG.E.128.CONSTANT R28, desc[UR10][R4.64+0x200] ;  /* 0x0002000a041c7981 */ /* 0x000f62000c1e9d00 */
[----:B------:R-:W-:Y:S02]  /*5450*/  LEA R20, P4, R14, R24, 0x1 ;  /* 0x000000180e147211 */ /* 0x000fe400078808ff */
[-C--:B------:R-:W-:Y:S01]  /*5460*/  LEA.HI.X.SX32 R22, R62, R26.reuse, 0x1, P1 ;  /* 0x0000001a3e167211 */ /* 0x080fe200008f0eff */
[----:B------:R0:W5:Y:S01]  /*5470*/  LDG.E.128.CONSTANT R32, desc[UR10][R4.64] ;  /* 0x0000000a04207981 */ /* 0x000162000c1e9d00 */
[----:B------:R-:W-:-:S02]  /*5480*/  LEA.HI.X.SX32 R18, R63, R26, 0x1, P0 ;  /* 0x0000001a3f127211 */ /* 0x000fc400000f0eff */
[----:B------:R-:W-:Y:S02]  /*5490*/  LEA.HI.X.SX32 R15, R64, R26, 0x1, P3 ;  /* 0x0000001a400f7211 */ /* 0x000fe400018f0eff */
[----:B------:R-:W-:Y:S02]  /*54a0*/  LEA R24, P1, R10, R24, 0x1 ;  /* 0x000000180a187211 */ /* 0x000fe400078208ff */
[----:B------:R-:W-:Y:S02]  /*54b0*/  LEA.HI.X.SX32 R11, R65, R26, 0x1, P2 ;  /* 0x0000001a410b7211 */ /* 0x000fe400010f0eff */
[-C--:B------:R-:W-:Y:S02]  /*54c0*/  LEA.HI.X R13, R13, R25.reuse, R22, 0x1, P6 ;  /* 0x000000190d0d7211 */ /* 0x080fe400030f0c16 */
[-C--:B------:R-:W-:Y:S02]  /*54d0*/  LEA.HI.X R17, R17, R25.reuse, R18, 0x1, P5 ;  /* 0x0000001911117211 */ /* 0x080fe400028f0c12 */
[----:B------:R-:W-:-:S02]  /*54e0*/  LEA.HI.X R21, R14, R25, R15, 0x1, P4 ;  /* 0x000000190e157211 */ /* 0x000fc400020f0c0f */
[----:B------:R-:W-:Y:S01]  /*54f0*/  LEA.HI.X R25, R10, R25, R11, 0x1, P1 ;  /* 0x000000190a197211 */ /* 0x000fe200008f0c0b */
        /* <DEDUP_REMOVED lines=9> */
[----:B---34-:R-:W-:Y:S05]  /*5590*/  @P0 BRA `(.L_x_24549) ;  /* 0x00000000007c0947 */ /* 0x018fea0003800000 */
[----:B------:R-:W-:Y:S01]  /*55a0*/  VIADD R41, R67, 0x3 ;  /* 0x0000000343297836 */ /* 0x000fe20000000000 */
        /* <DEDUP_REMOVED lines=30> */
.L_x_24549:
[----:B------:R-:W-:Y:S05]  /*5790*/  BSYNC B2 ;  /* 0x0000000000027941 */ /* 0x000fea0003800000 */
.L_x_24548:
        /* <DEDUP_REMOVED lines=18> */
[----:B------:R-:W-:Y:S02]  /*58c0*/  SEL R41, R29, RZ, !P1 ;  /* 0x000000ff1d297207 */ /* 0x000fe40004800000 */
[-C--:B------:R-:W-:Y:S02]  /*58d0*/  ISETP.GE.AND P1, PT, R43, R86.reuse, PT ;  /* 0x000000562b00720c */ /* 0x080fe40003f26270 */
[----:B------:R-:W-:Y:S02]  /*58e0*/  SEL R43, R30, RZ, !P6 ;  /* 0x000000ff1e2b7207 */ /* 0x000fe40007000000 */
[-C--:B------:R-:W-:Y:S02]  /*58f0*/  ISETP.GE.AND P5, PT, R69, R86.reuse, PT ;  /* 0x000000564500720c */ /* 0x080fe40003fa6270 */
[----:B------:R-:W-:-:S02]  /*5900*/  ISETP.GE.AND P2, PT, R37, R86, PT ;  /* 0x000000562500720c */ /* 0x000fc40003f46270 */
[----:B------:R-:W-:Y:S02]  /*5910*/  ISETP.GE.AND P6, PT, R67, R86, PT ;  /* 0x000000564300720c */ /* 0x000fe40003fc6270 */
        /* <DEDUP_REMOVED lines=13> */
.L_x_24551:
[----:B------:R-:W-:Y:S05]  /*59f0*/  BSYNC B2 ;  /* 0x0000000000027941 */ /* 0x000fea0003800000 */
.L_x_24550:
        /* <DEDUP_REMOVED lines=14> */
[C---:B------:R-:W-:Y:S01]  /*5ae0*/  IADD3 R31, R67.reuse, 0x2, RZ ;  /* 0x00000002431f7810 */ /* 0x040fe20007ffe0ff */
[C---:B------:R-:W-:Y:S01]  /*5af0*/  VIADD R37, R67.reuse, 0x4 ;  /* 0x0000000443257836 */ /* 0x040fe20000000000 */
        /* <DEDUP_REMOVED lines=28> */
.L_x_24553:
[----:B------:R-:W-:Y:S05]  /*5cc0*/  BSYNC B2 ;  /* 0x0000000000027941 */ /* 0x000fea0003800000 */
.L_x_24552:
        /* <DEDUP_REMOVED lines=20> */
[----:B------:R-:W-:-:S02]  /*5e10*/  IADD3 R9, R67, 0x7, RZ ;  /* 0x0000000743097810 */ /* 0x000fc40007ffe0ff */
[----:B------:R-:W-:Y:S02]  /*5e20*/  SEL R10, R13, RZ, !P1 ;  /* 0x000000ff0d0a7207 */ /* 0x000fe40004800000 */
[-C--:B------:R-:W-:Y:S02]  /*5e30*/  ISETP.GE.AND P5, PT, R37, R86.reuse, PT ;  /* 0x000000562500720c */ /* 0x080fe40003fa6270 */
[-C--:B------:R-:W-:Y:S02]  /*5e40*/  ISETP.GE.AND P2, PT, R9, R86.reuse, PT ;  /* 0x000000560900720c */ /* 0x080fe40003f46270 */
[----:B------:R-:W-:Y:S02]  /*5e50*/  ISETP.GE.AND P1, PT, R33, R86, PT ;  /* 0x000000562100720c */ /* 0x000fe40003f26270 */
[----:B------:R-:W-:Y:S02]  /*5e60*/  SEL R33, R14, RZ, !P6 ;  /* 0x000000ff0e217207 */ /* 0x000fe40007000000 */
[----:B------:R-:W-:-:S02]  /*5e70*/  PRMT R9, R15, 0x7632, R9 ;  /* 0x000076320f097816 */ /* 0x000fc40000000009 */
[----:B------:R-:W-:Y:S02]  /*5e80*/  PRMT R13, R13, 0x7632, R13 ;  /* 0x000076320d0d7816 */ /* 0x000fe4000000000d */
[----:B------:R-:W-:Y:S02]  /*5e90*/  ISETP.GE.AND P6, PT, R67, R86, PT ;  /* 0x000000564300720c */ /* 0x000fe40003fc6270 */
        /* <DEDUP_REMOVED lines=11> */
.L_x_24555:
[----:B------:R-:W-:Y:S05]  /*5f50*/  BSYNC B2 ;  /* 0x0000000000027941 */ /* 0x000fea0003800000 */
.L_x_24554:
        /* <DEDUP_REMOVED lines=22> */
[----:B------:R-:W-:Y:S02]  /*60c0*/  ISETP.GE.AND P1, PT, R13, R86, PT ;  /* 0x000000560d00720c */ /* 0x000fe40003f26270 */
[----:B------:R-:W-:-:S02]  /*60d0*/  SEL R13, R18, RZ, !P6 ;  /* 0x000000ff120d7207 */ /* 0x000fc40007000000 */
[----:B------:R-:W-:Y:S02]  /*60e0*/  PRMT R9, R19, 0x7632, R9 ;  /* 0x0000763213097816 */ /* 0x000fe40000000009 */
[----:B------:R-:W-:Y:S02]  /*60f0*/  PRMT R17, R17, 0x7632, R17 ;  /* 0x0000763211117816 */ /* 0x000fe40000000011 */
[----:B------:R-:W-:Y:S02]  /*6100*/  ISETP.GE.AND P6, PT, R67, R86, PT ;  /* 0x000000564300720c */ /* 0x000fe40003fc6270 */
        /* <DEDUP_REMOVED lines=11> */
.L_x_24557:
[----:B------:R-:W-:Y:S05]  /*61c0*/  BSYNC B2 ;  /* 0x0000000000027941 */ /* 0x000fea0003800000 */
.L_x_24556:
[----:B------:R-:W-:Y:S01]  /*61d0*/  BSSY B2, `(.L_x_24558) ;  /* 0x0000022000027945 */ /* 0x000fe20003800000 */
[----:B------:R-:W-:-:S03]  /*61e0*/  HMUL2 R8, R4, R17 ;  /* 0x0000001104087232 */ /* 0x000fc60000000000 */
[----:B------:R-:W-:Y:S05]  /*61f0*/  @P0 BRA `(.L_x_24559) ;  /* 0x00000000007c0947 */ /* 0x000fea0003800000 */
[C---:B------:R-:W-:Y:S02]  /*6200*/  VIADD R13, R67.reuse, 0x3 ;  /* 0x00000003430d7836 */ /* 0x040fe40000000000 */
        /* <DEDUP_REMOVED lines=14> */
[----:B------:R-:W-:Y:S02]  /*62f0*/  SEL R13, R22, RZ, !P6 ;  /* 0x000000ff160d7207 */ /* 0x000fe40007000000 */
[----:B------:R-:W-:Y:S02]  /*6300*/  PRMT R21, R21, 0x7632, R21 ;  /* 0x0000763215157816 */ /* 0x000fe40000000015 */
        /* <DEDUP_REMOVED lines=14> */
.L_x_24559:
[----:B------:R-:W-:Y:S05]  /*63f0*/  BSYNC B2 ;  /* 0x0000000000027941 */ /* 0x000fea0003800000 */
.L_x_24558:
[----:B------:R-:W-:Y:S01]  /*6400*/  BSSY B2, `(.L_x_24560) ;  /* 0x0000022000027945 */ /* 0x000fe20003800000 */
[----:B------:R-:W-:-:S03]  /*6410*/  HFMA2.MMA R10, R4, R21, -RZ ;  /* 0x00000015040a7235 */ /* 0x000fc600001000ff */
[----:B------:R-:W-:Y:S08]  /*6420*/  @P0 BRA `(.L_x_24561) ;  /* 0x00000000007c0947 */ /* 0x000ff00003800000 */
        /* <DEDUP_REMOVED lines=9> */
[C---:B------:R-:W-:Y:S01]  /*64c0*/  VIADD R17, R67.reuse, 0x6 ;  /* 0x0000000643117836 */ /* 0x040fe20000000000 */
[----:B------:R-:W-:-:S02]  /*64d0*/  IADD3 R9, R67, 0x5, RZ ;  /* 0x0000000543097810 */ /* 0x000fc40007ffe0ff */
[-C--:B------:R-:W-:Y:S02]  /*64e0*/  ISETP.GE.AND P4, PT, R21, R86.reuse, PT ;  /* 0x000000561500720c */ /* 0x080fe40003f86270 */
[-C--:B------:R-:W-:Y:S02]  /*64f0*/  ISETP.GE.AND P0, PT, R9, R86.reuse, PT ;  /* 0x000000560900720c */ /* 0x080fe40003f06270 */
[C---:B------:R-:W-:Y:S02]  /*6500*/  SEL R9, R24.reuse, RZ, !P6 ;  /* 0x000000ff18097207 */ /* 0x040fe40007000000 */
        /* <DEDUP_REMOVED lines=17> */
.L_x_24561:
[----:B------:R-:W-:Y:S05]  /*6620*/  BSYNC B2 ;  /* 0x0000000000027941 */ /* 0x000fea0003800000 */
.L_x_24560:
        /* <DEDUP_REMOVED lines=32> */
.L_x_24547:
[----:B------:R-:W-:Y:S05]  /*6830*/  BSYNC B0 ;  /* 0x0000000000007941 */ /* 0x000fea0003800000 */
.L_x_24546:
        /* <DEDUP_REMOVED lines=8> */
.L_x_24545:
[----:B------:R-:W-:Y:S05]  /*68c0*/  BSYNC B1 ;  /* 0x0000000000017941 */ /* 0x000fea0003800000 */
.L_x_24543:
[----:B0--3--:R-:W0:Y:S01]  /*68d0*/  SHFL.BFLY PT, R2, R49, 0x1, 0x1f ;  /* 0x0c201f0031027f89 */ /* 0x009e2200000e0000 */
[----:B------:R-:W3:Y:S01]  /*68e0*/  S2UR UR5, SR_CgaCtaId ;  /* 0x00000000000579c3 */ /* 0x000ee20000008800 */
[C---:B-1----:R-:W-:Y:S01]  /*68f0*/  LOP3.LUT R8, R46.reuse, 0x1, RZ, 0xc0, !PT ;  /* 0x000000012e087812 */ /* 0x042fe200078ec0ff */
[----:B------:R-:W-:Y:S01]  /*6900*/  UMOV UR4, 0x400 ;  /* 0x0000040000047882 */ /* 0x000fe20000000000 */
[----:B------:R-:W1:Y:S01]  /*6910*/  SHFL.BFLY PT, R0, R47, 0x1, 0x1f ;  /* 0x0c201f002f007f89 */ /* 0x000e6200000e0000 */
[----:B------:R-:W-:Y:S01]  /*6920*/  LEA.HI R10, R46, R46, RZ, 0x1 ;  /* 0x0000002e2e0a7211 */ /* 0x000fe200078f08ff */
[----:B------:R-:W-:Y:S01]  /*6930*/  UIADD3 UR4, UR4, 0x100, URZ ;  /* 0x0000010004047890 */ /* 0x000fe2000fffe03f */
[----:B------:R-:W-:Y:S01]  /*6940*/  ISETP.NE.AND P2, PT, R8, RZ, PT ;  /* 0x000000ff0800720c */ /* 0x000fe20003f45270 */
[----:B------:R-:W4:Y:S01]  /*6950*/  SHFL.BFLY PT, R3, R48, 0x1, 0x1f ;  /* 0x0c201f0030037f89 */ /* 0x000f2200000e0000 */
[----:B------:R-:W-:Y:S01]  /*6960*/  SHF.R.S32.HI R10, RZ, 0x1, R10 ;  /* 0x00000001ff0a7819 */ /* 0x000fe2000001140a */
[----:B------:R-:W-:Y:S01]  /*6970*/  BSSY B0, `(.L_x_24563) ;  /* 0x000002f000007945 */ /* 0x000fe20003800000 */
[C---:B------:R-:W-:Y:S01]  /*6980*/  ISETP.GT.OR P0, PT, R44.reuse, 0x3f, P2 ;  /* 0x0000003f2c00780c */ /* 0x040fe20001704670 */
[----:B------:R-:W2:Y:S01]  /*6990*/  SHFL.BFLY PT, R5, R50, 0x1, 0x1f ;  /* 0x0c201f0032057f89 */ /* 0x000ea200000e0000 */
[----:B------:R-:W-:Y:S01]  /*69a0*/  ISETP.GT.OR P1, PT, R44, 0x1f, P2 ;  /* 0x0000001f2c00780c */ /* 0x000fe20001724670 */
[----:B------:R-:W-:-:S02]  /*69b0*/  IMAD R45, R45, 0x70, R10 ;  /* 0x000000702d2d7824 */ /* 0x000fc400078e020a */
[----:B------:R-:W2:Y:S04]  /*69c0*/  SHFL.BFLY PT, R4, R51, 0x1, 0x1f ;  /* 0x0c201f0033047f89 */ /* 0x000ea800000e0000 */
[----:B------:R-:W2:Y:S04]  /*69d0*/  SHFL.BFLY PT, R7, R52, 0x1, 0x1f ;  /* 0x0c201f0034077f89 */ /* 0x000ea800000e0000 */
[----:B------:R-:W2:Y:S01]  /*69e0*/  SHFL.BFLY PT, R6, R53, 0x1, 0x1f ;  /* 0x0c201f0035067f89 */ /* 0x000ea200000e0000 */
[----:B0-----:R-:W-:Y:S01]  /*69f0*/  FADD.FTZ R16, R2, R49 ;  /* 0x0000003102107221 */ /* 0x001fe20000010000 */
[----:B------:R-:W-:Y:S01]  /*6a00*/  LOP3.LUT R2, R44, 0xffffffc0, RZ, 0xc0, !PT ;  /* 0xffffffc02c027812 */ /* 0x000fe200078ec0ff */
[----:B---3--:R-:W-:Y:S01]  /*6a10*/  ULEA UR4, UR5, UR4, 0x18 ;  /* 0x0000000405047291 */ /* 0x008fe2000f8ec03f */
[----:B------:R-:W-:Y:S01]  /*6a20*/  BAR.SYNC.DEFER_BLOCKING 0x0 ;  /* 0x0000000000007b1d */ /* 0x000fe20000010000 */
[----:B-1----:R-:W-:Y:S01]  /*6a30*/  FADD.FTZ R0, R0, R47 ;  /* 0x0000002f00007221 */ /* 0x002fe20000010000 */
[----:B------:R-:W-:-:S02]  /*6a40*/  ISETP.NE.OR P5, PT, R2, 0x40, P2 ;  /* 0x000000400200780c */ /* 0x000fc400017a5670 */
[C---:B------:R-:W-:Y:S01]  /*6a50*/  IADD3 R2, R44.reuse, 0x1f, RZ ;  /* 0x0000001f2c027810 */ /* 0x040fe20007ffe0ff */
[----:B----4-:R-:W-:Y:S01]  /*6a60*/  FADD.FTZ R11, R3, R48 ;  /* 0x00000030030b7221 */ /* 0x010fe20000010000 */
[----:B------:R-:W-:Y:S02]  /*6a70*/  LOP3.LUT R3, R44, 0xffffffe0, RZ, 0xc0, !PT ;  /* 0xffffffe02c037812 */ /* 0x000fe400078ec0ff */
[----:B------:R-:W-:Y:S01]  /*6a80*/  ISETP.GT.U32.AND P3, PT, R2, 0x3e, PT ;  /* 0x0000003e0200780c */ /* 0x000fe20003f64070 */
[----:B--2---:R-:W-:Y:S01]  /*6a90*/  FADD.FTZ R17, R5, R50 ;  /* 0x0000003205117221 */ /* 0x004fe20000010000 */
[----:B------:R-:W-:Y:S01]  /*6aa0*/  LEA R2, R45, UR4, 0x2 ;  /* 0x000000042d027c11 */ /* 0x000fe2000f8e10ff */
[----:B------:R-:W-:Y:S01]  /*6ab0*/  FADD.FTZ R51, R4, R51 ;  /* 0x0000003304337221 */ /* 0x000fe20000010000 */
[----:B------:R-:W-:Y:S01]  /*6ac0*/  ISETP.NE.OR P4, PT, R3, 0x20, P2 ;  /* 0x000000200300780c */ /* 0x000fe20001785670 */
[----:B------:R-:W-:Y:S01]  /*6ad0*/  FADD.FTZ R52, R7, R52 ;  /* 0x0000003407347221 */ /* 0x000fe20000010000 */
        /* <DEDUP_REMOVED lines=24> */
.L_x_24564:
[----:B------:R-:W-:Y:S05]  /*6c60*/  BSYNC B0 ;  /* 0x0000000000007941 */ /* 0x000fea0003800000 */
.L_x_24563:
        /* <DEDUP_REMOVED lines=25> */
.L_x_24566:
[----:B------:R-:W-:Y:S05]  /*6e00*/  BSYNC B0 ;  /* 0x0000000000007941 */ /* 0x000fea0003800000 */
.L_x_24565:
        /* <DEDUP_REMOVED lines=21> */
[C---:B------:R-:W-:Y:S01]  /*6f60*/  VIADD R5, R10.reuse, 0x20 ;  /* 0x000000200a057836 */ /* 0x040fe20000000000 */
[C---:B------:R-:W-:Y:S01]  /*6f70*/  LEA.HI.X.SX32 R6, R10.reuse, UR7, 0x1, P0 ;  /* 0x000000070a067c11 */ /* 0x040fe200080f0eff */
[----:B------:R-:W-:Y:S01]  /*6f80*/  VIADD R7, R10, 0x30 ;  /* 0x000000300a077836 */ /* 0x000fe20000000000 */
[C---:B01----:R-:W-:Y:S02]  /*6f90*/  LEA R2, P0, R3.reuse, UR8, 0x1 ;  /* 0x0000000803027c11 */ /* 0x043fe4000f8008ff */
        /* <DEDUP_REMOVED lines=17> */
[----:B------:R-:W-:Y:S02]  /*70b0*/  F2FP.F16.F32.PACK_AB R0, R11, R0 ;  /* 0x000000000b00723e */ /* 0x000fe400000000ff */
[----:B------:R-:W-:Y:S02]  /*70c0*/  IADD3 R19, P1, R13, UR4, RZ ;  /* 0x000000040d137c10 */ /* 0x000fe4000ff3e0ff */
[----:B------:R-:W-:Y:S01]  /*70d0*/  IADD3 R15, P2, R14, UR4, RZ ;  /* 0x000000040e0f7c10 */ /* 0x000fe2000ff5e0ff */
[----:B------:R0:W-:Y:S01]  /*70e0*/  STG.E.U16 desc[UR10][R2.64], R0 ;  /* 0x0000000002007986 */ /* 0x0001e2000c10150a */
[----:B------:R-:W-:Y:S02]  /*70f0*/  F2FP.F16.F32.PACK_AB R16, R17, R16 ;  /* 0x000000101110723e */ /* 0x000fe400000000ff */
        /* <DEDUP_REMOVED lines=8> */
[----:B------:R-:W-:Y:S02]  /*7180*/  F2FP.F16.F32.PACK_AB R51, R52, R51 ;  /* 0x000000333433723e */ /* 0x000fe400000000ff */
        /* <DEDUP_REMOVED lines=8> */
[----:B------:R-:W-:-:S03]  /*7210*/  F2FP.F16.F32.PACK_AB R53, RZ, R53 ;  /* 0x00000035ff35723e */ /* 0x000fc600000000ff */
[----:B------:R-:W-:Y:S04]  /*7220*/  STG.E.U16 desc[UR10][R12.64], R5 ;  /* 0x000000050c007986 */ /* 0x000fe8000c10150a */
[----:B------:R-:W-:Y:S01]  /*7230*/  STG.E.U16 desc[UR10][R14.64], R53 ;  /* 0x000000350e007986 */ /* 0x000fe2000c10150a */
[----:B------:R-:W-:Y:S05]  /*7240*/  EXIT ;  /* 0x000000000000794d */ /* 0x000fea0003800000 */
.L_x_24517:
[----:B------:R-:W-:Y:S01]  /*7250*/  BSSY B2, `(.L_x_24567) ;  /* 0x0000007000027945 */ /* 0x000fe20003800000 */
[----:B------:R-:W-:Y:S01]  /*7260*/  IMAD.MOV.U32 R23, RZ, RZ, 0x1 ;  /* 0x00000001ff177424 */ /* 0x000fe200078e00ff */
[----:B------:R-:W-:Y:S01]  /*7270*/  MOV R24, 0x1f ;  /* 0x0000001f00187802 */ /* 0x000fe20000000f00 */
[----:B------:R-:W-:-:S07]  /*7280*/  IMAD.MOV.U32 R21, RZ, RZ, -0x1 ;  /* 0xffffffffff157424 */ /* 0x000fce00078e00ff */
[----:B------:R-:W-:Y:S05]  /*7290*/  WARPSYNC.COLLECTIVE R21, `(.L_x_24568) ;  /* 0x0000000015087348 */ /* 0x000fea0003c00000 */
[----:B------:R0:W1:Y:S02]  /*72a0*/  SHFL.BFLY P1, R22, R20, R23, R24 ;  /* 0x0c00001714167389 */ /* 0x0000640000020018 */
[----:B01----:R-:W-:Y:S01]  /*72b0*/  ENDCOLLECTIVE ;  /* 0x000000000000791b */ /* 0x003fe20003800000 */
.L_x_24568:
[----:B------:R-:W-:Y:S05]  /*72c0*/  BSYNC B2 ;  /* 0x0000000000027941 */ /* 0x000fea0003800000 */
.L_x_24567:
[----:B------:R-:W-:Y:S01]  /*72d0*/  IMAD.MOV.U32 R21, RZ, RZ, R22 ;  /* 0x000000ffff157224 */ /* 0x000fe200078e0016 */
[----:B------:R-:W-:Y:S06]  /*72e0*/  BRA `(.L_x_24569) ;  /* 0xffffffb8001c7947 */ /* 0x000fec000383ffff */
.L_x_24520:
[----:B------:R-:W-:Y:S01]  /*72f0*/  HFMA2.MMA R23, -RZ, RZ, 0, 9.5367431640625e-07 ;  /* 0x00000010ff177435 */ /* 0x000fe200000001ff */
[----:B------:R-:W-:Y:S01]  /*7300*/  BSSY B0, `(.L_x_24570) ;  /* 0x0000007000007945 */ /* 0x000fe20003800000 */
[----:B------:R-:W-:Y:S02]  /*7310*/  IMAD.MOV.U32 R20, RZ, RZ, R78 ;  /* 0x000000ffff147224 */ /* 0x000fe400078e004e */
[----:B------:R-:W-:Y:S02]  /*7320*/  IMAD.MOV.U32 R24, RZ, RZ, 0x1f ;  /* 0x0000001fff187424 */ /* 0x000fe400078e00ff */
[----:B------:R-:W-:-:S07]  /*7330*/  IMAD.MOV.U32 R21, RZ, RZ, -0x1 ;  /* 0xffffffffff157424 */ /* 0x000fce00078e00ff */
[----:B-----5:R-:W-:Y:S05]  /*7340*/  WARPSYNC.COLLECTIVE R21, `(.L_x_24571) ;  /* 0x0000000015087348 */ /* 0x020fea0003c00000 */
[----:B------:R0:W1:Y:S02]  /*7350*/  SHFL.BFLY P1, R22, R20, R23, R24 ;  /* 0x0c00001714167389 */ /* 0x0000640000020018 */
[----:B01---5:R-:W-:Y:S01]  /*7360*/  ENDCOLLECTIVE ;  /* 0x000000000000791b */ /* 0x023fe20003800000 */
.L_x_24571:
[----:B------:R-:W-:Y:S05]  /*7370*/  BSYNC B0 ;  /* 0x0000000000007941 */ /* 0x000fea0003800000 */
.L_x_24570:
        /* <DEDUP_REMOVED lines=9> */
.L_x_24572:
[----:B------:R-:W-:Y:S01]  /*7410*/  IMAD.MOV.U32 R23, RZ, RZ, 0x4 ;  /* 0x00000004ff177424 */ /* 0x000fe200078e00ff */
[----:B------:R-:W-:-:S04]  /*7420*/  MOV R2, R22 ;  /* 0x0000001600027202 */ /* 0x000fc80000000f00 */
[----:B------:R-:W-:-:S05]  /*7430*/  FMNMX.FTZ R2, R3, R2, !PT ;  /* 0x0000000203027209 */ /* 0x000fca0007810000 */
[----:B------:R-:W-:-:S07]  /*7440*/  IMAD.MOV.U32 R20, RZ, RZ, R2 ;  /* 0x000000ffff147224 */ /* 0x000fce00078e0002 */
[----:B------:R-:W-:Y:S05]  /*7450*/  WARPSYNC.COLLECTIVE R21, `(.L_x_24573) ;  /* 0x0000000015087348 */ /* 0x000fea0003c00000 */
[----:B------:R0:W1:Y:S02]  /*7460*/  SHFL.BFLY P1, R22, R20, R23, R24 ;  /* 0x0c00001714167389 */ /* 0x0000640000020018 */
[----:B01----:R-:W-:Y:S01]  /*7470*/  ENDCOLLECTIVE ;  /* 0x000000000000791b */ /* 0x003fe20003800000 */
.L_x_24573:
[----:B------:R-:W-:Y:S02]  /*7480*/  IMAD.MOV.U32 R23, RZ, RZ, 0x2 ;  /* 0x00000002ff177424 */ /* 0x000fe400078e00ff */
[----:B------:R-:W-:-:S05]  /*7490*/  IMAD.MOV.U32 R5, RZ, RZ, R22 ;  /* 0x000000ffff057224 */ /* 0x000fca00078e0016 */
[----:B------:R-:W-:-:S04]  /*74a0*/  FMNMX.FTZ R8, R2, R5, !PT ;  /* 0x0000000502087209 */ /* 0x000fc80007810000 */
[----:B------:R-:W-:-:S07]  /*74b0*/  MOV R20, R8 ;  /* 0x0000000800147202 */ /* 0x000fce0000000f00 */
[----:B------:R-:W-:Y:S05]  /*74c0*/  WARPSYNC.COLLECTIVE R21, `(.L_x_24574) ;  /* 0x0000000015087348 */ /* 0x000fea0003c00000 */
[----:B------:R0:W1:Y:S02]  /*74d0*/  SHFL.BFLY P1, R22, R20, R23, R24 ;  /* 0x0c00001714167389 */ /* 0x0000640000020018 */
[----:B01----:R-:W-:Y:S01]  /*74e0*/  ENDCOLLECTIVE ;  /* 0x000000000000791b */ /* 0x003fe20003800000 */
.L_x_24574:
[----:B------:R-:W-:Y:S01]  /*74f0*/  IMAD.MOV.U32 R5, RZ, RZ, R22 ;  /* 0x000000ffff057224 */ /* 0x000fe200078e0016 */
[----:B------:R-:W-:Y:S06]  /*7500*/  BRA `(.L_x_24575) ;  /* 0xffffffb8004c7947 */ /* 0x000fec000383ffff */
.L_x_24576:
        /* <DEDUP_REMOVED lines=15> */
.L_x_29987:


//--------------------- .text._ZN4vllm25paged_attention_v2_kernelIttLi96ELi16ELi128ELNS_18Fp8KVCacheDataTypeE0ELb1ELi512EEEvPfS2_PT_PKS3_PKT0_S9_ifPKiSB_iPKfiiiSD_SD_iiiii --------------------------
	.section	.text._ZN4vllm25paged_attention_v2_kernelIttLi96ELi16ELi128ELNS_18Fp8KVCacheDataTypeE0ELb1ELi512EEEvPfS2_PT_PKS3_PKT0_S9_ifPKiSB_iPKfiiiSD_SD_iiiii,"ax",@progbits
	.align	128
        .global         _ZN4vllm25paged_attention_v2_kernelIttLi96ELi16ELi128ELNS_18Fp8KVCacheDataTypeE0ELb1ELi512EEEvPfS2_PT_PKS3_PKT0_S9_ifPKiSB_iPKfiiiSD_SD_iiiii
        .type           _ZN4vllm25paged_attention_v2_kernelIttLi96ELi16ELi128ELNS_18Fp8KVCacheDataTypeE0ELb1ELi512EEEvPfS2_PT_PKS3_PKT0_S9_ifPKiSB_iPKfiiiSD_SD_iiiii,@function
        .size           _ZN4vllm25paged_attention_v2_kernelIttLi96ELi16ELi128ELNS_18Fp8KVCacheDataTypeE0ELb1ELi512EEEvPfS2_PT_PKS3_PKT0_S9_ifPKiSB_iPKfiiiSD_SD_iiiii,(.L_x_29988 - _ZN4vllm25paged_attention_v2_kernelIttLi96ELi16ELi128ELNS_18Fp8KVCacheDataTypeE0ELb1ELi512EEEvPfS2_PT_PKS3_PKT0_S9_ifPKiSB_iPKfiiiSD_SD_iiiii)
        .other          _ZN4vllm25paged_attention_v2_kernelIttLi96ELi16ELi128ELNS_18Fp8KVCacheDataTypeE0ELb1ELi512EEEvPfS2_PT_PKS3_PKT0_S9_ifPKiSB_iPKfiiiSD_SD_iiiii,@"STO_CUDA_ENTRY STV_DEFAULT"
_ZN4vllm25paged_attention_v2_kernelIttLi96ELi16ELi128ELNS_18Fp8KVCacheDataTypeE0ELb1ELi512EEEvPfS2_PT_PKS3_PKT0_S9_ifPKiSB_iPKfiiiSD_SD_iiiii:
.text._ZN4vllm25paged_attention_v2_kernelIttLi96ELi16ELi128ELNS_18Fp8KVCacheDataTypeE0ELb1ELi512EEEvPfS2_PT_PKS3_PKT0_S9_ifPKiSB_iPKfiiiSD_SD_iiiii:
        /* <DEDUP_REMOVED lines=50> */
[----:B------:R-:W-:-:S02]  /*0320*/  IADD3 R4, RZ, -R11, RZ ;  /* 0x8000000bff047210 */ /* 0x000fc40007ffe0ff */
[----:B------:R-:W0:Y:S03]  /*0330*/  S2R R11, SR_TID.X ;  /* 0x00000000000b7919 */ /* 0x000e260000002100 */
[----:B------:R1:W2:Y:S02]  /*0340*/  F2I.FTZ.U32.TRUNC.NTZ R3, R2 ;  /* 0x0000000200037305 */ /* 0x0002a4000021f000 */
[----:B-1----:R-:W-:Y:S02]  /*0350*/  IMAD.MOV.U32 R2, RZ, RZ, RZ ;  /* 0x000000ffff027224 */ /* 0x002fe400078e00ff */
[----:B--2---:R-:W-:-:S04]  /*0360*/  IMAD.MOV R6, RZ, RZ, -R3 ;  /* 0x000000ffff067224 */ /* 0x004fc800078e0a03 */
[----:B------:R-:W-:Y:S01]  /*0370*/  IMAD R5, R6, R13, RZ ;  /* 0x0000000d06057224 */ /* 0x000fe200078e02ff */
[----:B------:R-:W-:-:S03]  /*0380*/  IABS R6, R9 ;  /* 0x0000000900067213 */ /* 0x000fc60000000000 */
[----:B------:R-:W-:-:S04]  /*0390*/  IMAD.HI.U32 R3, R3, R5, R2 ;  /* 0x0000000503037227 */ /* 0x000fc800078e0002 */
[----:B------:R-:W-:Y:S02]  /*03a0*/  VIADD R2, R80, 0xf ;  /* 0x0000000f50027836 */ /* 0x000fe40000000000 */
[----:B------:R-:W-:Y:S01]  /*03b0*/  IMAD.HI.U32 R5, R3, R6, RZ ;  /* 0x0000000603057227 */ /* 0x000fe200078e00ff */
[----:B0-----:R-:W-:-:S03]  /*03c0*/  LEA.HI R14, R11, R11, RZ, 0x1 ;  /* 0x0000000b0b0e7211 */ /* 0x001fc600078f08ff */
[----:B------:R-:W-:Y:S01]  /*03d0*/  IMAD R4, R5, R4, R6 ;  /* 0x0000000405047224 */ /* 0x000fe200078e0206 */
[----:B------:R-:W-:Y:S02]  /*03e0*/  SHF.R.S32.HI R3, RZ, 0x1f, R2 ;  /* 0x0000001fff037819 */ /* 0x000fe40000011402 */
[----:B------:R-:W-:Y:S02]  /*03f0*/  LOP3.LUT R6, R14, 0xfffffffe, RZ, 0xc0, !PT ;  /* 0xfffffffe0e067812 */ /* 0x000fe400078ec0ff */
[----:B------:R-:W-:Y:S02]  /*0400*/  ISETP.GT.U32.AND P1, PT, R13, R4, PT ;  /* 0x000000040d00720c */ /* 0x000fe40003f24070 */
[----:B------:R-:W-:Y:S02]  /*0410*/  LEA.HI R3, R3, R2, RZ, 0x4 ;  /* 0x0000000203037211 */ /* 0x000fe400078f20ff */
[----:B------:R-:W-:Y:S02]  /*0420*/  LEA R2, R8, 0x20, 0x5 ;  /* 0x0000002008027811 */ /* 0x000fe400078e28ff */
[----:B------:R-:W-:-:S02]  /*0430*/  SHF.R.S32.HI R3, RZ, 0x4, R3 ;  /* 0x00000004ff037819 */ /* 0x000fc40000011403 */
[----:B------:R-:W-:Y:S02]  /*0440*/  SHF.R.S32.HI R14, RZ, 0x1, R14 ;  /* 0x00000001ff0e7819 */ /* 0x000fe4000001140e */
[----:B------:R-:W-:Y:S02]  /*0450*/  VIMNMX R81, R3, R2, PT ;  /* 0x0000000203517248 */ /* 0x000fe40003fe0100 */
[----:B------:R-:W-:Y:S01]  /*0460*/  SHF.R.S32.HI R3, RZ, 0x1f, R11 ;  /* 0x0000001fff037819 */ /* 0x000fe2000001140b */
[----:B------:R-:W-:Y:S02]  /*0470*/  @!P1 IMAD.IADD R4, R4, 0x1, -R13 ;  /* 0x0000000104049824 */ /* 0x000fe400078e0a0d */
[----:B------:R-:W-:Y:S01]  /*0480*/  @!P1 VIADD R5, R5, 0x1 ;  /* 0x0000000105059836 */ /* 0x000fe20000000000 */
[----:B------:R-:W-:Y:S02]  /*0490*/  ISETP.NE.AND P1, PT, R16, RZ, PT ;  /* 0x000000ff1000720c */ /* 0x000fe40003f25270 */
[----:B------:R-:W-:-:S02]  /*04a0*/  ISETP.GE.U32.AND P0, PT, R4, R13, PT ;  /* 0x0000000d0400720c */ /* 0x000fc40003f06070 */
[----:B------:R-:W-:Y:S02]  /*04b0*/  LOP3.LUT R4, R9, R16, RZ, 0x3c, !PT ;  /* 0x0000001009047212 */ /* 0x000fe400078e3cff */
[----:B------:R-:W-:Y:S01]  /*04c0*/  LEA.HI R38, R3, R11, RZ, 0x5 ;  /* 0x0000000b03267211 */ /* 0x000fe200078f28ff */
[----:B------:R-:W-:Y:S01]  /*04d0*/  IMAD.IADD R3, R11, 0x1, -R6 ;  /* 0x000000010b037824 */ /* 0x000fe200078e0a06 */
[----:B------:R-:W-:Y:S01]  /*04e0*/  ISETP.GE.AND P2, PT, R4, RZ, PT ;  /* 0x000000ff0400720c */ /* 0x000fe20003f46270 */
[----:B------:R-:W-:Y:S01]  /*04f0*/  IMAD R4, R8, -0x20, R81 ;  /* 0xffffffe008047824 */ /* 0x000fe200078e0251 */
[----:B------:R-:W-:-:S05]  /*0500*/  SHF.R.S32.HI R38, RZ, 0x5, R38 ;  /* 0x00000005ff267819 */ /* 0x000fca0000011426 */
[----:B------:R-:W-:Y:S01]  /*0510*/  @P0 VIADD R5, R5, 0x1 ;  /* 0x0000000105050836 */ /* 0x000fe20000000000 */
[----:B------:R-:W-:-:S04]  /*0520*/  ISETP.GT.AND P0, PT, R11, 0x17, PT ;  /* 0x000000170b00780c */ /* 0x000fc80003f04270 */
[----:B------:R-:W-:Y:S01]  /*0530*/  MOV R2, R5 ;  /* 0x0000000500027202 */ /* 0x000fe20000000f00 */
[----:B------:R-:W-:-:S04]  /*0540*/  IMAD R5, R4, 0x10, R75 ;  /* 0x0000001004057824 */ /* 0x000fc800078e024b */
[----:B------:R-:W-:Y:S01]  /*0550*/  @!P2 IMAD.MOV R2, RZ, RZ, -R2 ;  /* 0x000000ffff02a224 */ /* 0x000fe200078e0a02 */
[----:B------:R-:W-:Y:S02]  /*0560*/  VIMNMX R4, R80, R5, PT ;  /* 0x0000000550047248 */ /* 0x000fe40003fe0100 */
[----:B------:R-:W-:-:S03]  /*0570*/  @!P1 LOP3.LUT R2, RZ, R16, RZ, 0x33, !PT ;  /* 0x00000010ff029212 */ /* 0x000fc600078e33ff */
[----:B------:R-:W-:Y:S01]  /*0580*/  IMAD.IADD R4, R4, 0x1, -R75 ;  /* 0x0000000104047824 */ /* 0x000fe200078e0a4b */
[----:B------:R-:W-:Y:S06]  /*0590*/  @P0 BRA `(.L_x_24578) ;  /* 0x0000000400180947 */ /* 0x000fec0003800000 */
[C---:B------:R-:W-:Y:S01]  /*05a0*/  VIMNMX R5, R14.reuse, -0x34, !PT ;  /* 0xffffffcc0e057848 */ /* 0x040fe20007fe0100 */
[----:B------:R-:W-:Y:S01]  /*05b0*/  ULDC UR4, c[0x0][0x268] ;  /* 0x00009a0000047ab9 */ /* 0x000fe20000000800 */
[----:B------:R-:W-:Y:S01]  /*05c0*/  BSSY B1, `(.L_x_24579) ;  /* 0x0000024000017945 */ /* 0x000fe20003800000 */
[----:B------:R-:W-:Y:S02]  /*05d0*/  MOV R13, R14 ;  /* 0x0000000e000d7202 */ /* 0x000fe40000000f00 */
        /* <DEDUP_REMOVED lines=18> */
[----:B------:R-:W-:Y:S02]  /*0700*/  LEA.HI.X R21, R21, UR5, R22, 0x1, P3 ;  /* 0x0000000515157c11 */ /* 0x000fe400098f0c16 */
[----:B0-----:R-:W-:Y:S01]  /*0710*/  LEA R16, R16, R13, 0x18 ;  /* 0x0000000d10107211 */ /* 0x001fe200078ec0ff */
[----:B------:R-:W-:-:S04]  /*0720*/  IMAD.MOV.U32 R13, RZ, RZ, R14 ;  /* 0x000000ffff0d7224 */ /* 0x000fc800078e000e */
[----:B------:R-:W-:-:S04]  /*0730*/  IMAD R16, R3, 0x60, R16 ;  /* 0x0000006003107824 */ /* 0x000fc800078e0210 */
[----:B------:R-:W-:-:S07]  /*0740*/  IMAD.IADD R15, R16, 0x1, R15 ;  /* 0x00000001100f7824 */ /* 0x000fce00078e020f */
.L_x_24581:
        /* <DEDUP_REMOVED lines=11> */
.L_x_24580:
[----:B------:R-:W-:Y:S05]  /*0800*/  BSYNC B1 ;  /* 0x0000000000017941 */ /* 0x000fea0003800000 */
.L_x_24579:
        /* <DEDUP_REMOVED lines=9> */
[----:B0-----:R-:W-:Y:S01]  /*08a0*/  LEA R20, R20, R11, 0x18 ;  /* 0x0000000b14147211 */ /* 0x001fe200078ec0ff */
[----:B------:R-:W-:Y:S02]  /*08b0*/  VIADD R11, R13, 0xffffff00 ;  /* 0xffffff000d0b7836 */ /* 0x000fe40000000000 */
[C---:B------:R-:W-:Y:S02]  /*08c0*/  IMAD R13, R3.reuse, 0x4, R6 ;  /* 0x00000004030d7824 */ /* 0x040fe400078e0206 */
[----:B------:R-:W-:-:S05]  /*08d0*/  IMAD R19, R3, 0x60, R20 ;  /* 0x0000006003137824 */ /* 0x000fca00078e0214 */
[----:B------:R-:W-:-:S07]  /*08e0*/  IADD3 R5, R19, 0x400, R6 ;  /* 0x0000040013057810 */ /* 0x000fce0007ffe006 */
.L_x_24582:
        /* <DEDUP_REMOVED lines=17> */
.L_x_24578:
[----:B------:R-:W-:Y:S05]  /*0a00*/  BSYNC B0 ;  /* 0x0000000000007941 */ /* 0x000fea0003800000 */
.L_x_24577:
        /* <DEDUP_REMOVED lines=10> */
[----:B0-----:R-:W-:-:S02]  /*0ab0*/  IABS R5, R18 ;  /* 0x0000001200057213 */ /* 0x001fc40000000000 */
[----:B------:R-:W-:Y:S02]  /*0ac0*/  LOP3.LUT R11, R11, R18, RZ, 0x3c, !PT ;  /* 0x000000120b0b7212 */ /* 0x000fe400078e3cff */
[----:B------:R-:W0:Y:S02]  /*0ad0*/  I2F.RP R13, R5 ;  /* 0x00000005000d7306 */ /* 0x000e240000209400 */
[----:B------:R-:W-:Y:S01]  /*0ae0*/  BAR.SYNC.DEFER_BLOCKING 0x0 ;  /* 0x0000000000007b1d */ /* 0x000fe20000010000 */
[----:B------:R-:W-:Y:S02]  /*0af0*/  ISETP.GE.AND P2, PT, R11, RZ, PT ;  /* 0x000000ff0b00720c */ /* 0x000fe40003f46270 */
[----:B-1----:R-:W-:-:S03]  /*0b00*/  ISETP.GT.AND P3, PT, R22, -0x1, PT ;  /* 0xffffffff1600780c */ /* 0x002fc60003f64270 */
[----:B0-----:R-:W0:Y:S10]  /*0b10*/  MUFU.RCP R13, R13 ;  /* 0x0000000d000d7308 */ /* 0x001e340000001000 */
[----:B------:R-:W-:-:S02]  /*0b20*/  @!P3 IMAD R11, R7, UR4, R2 ;  /* 0x00000004070bbc24 */ /* 0x000fc4000f8e0202 */
[----:B------:R-:W-:Y:S01]  /*0b30*/  @P3 IMAD R9, R12, UR4, R9 ;  /* 0x000000040c093c24 */ /* 0x000fe2000f8e0209 */
[----:B------:R-:W-:Y:S01]  /*0b40*/  ULDC UR4, c[0x0][0x258] ;  /* 0x0000960000047ab9 */ /* 0x000fe20000000800 */
[----:B0-----:R-:W-:Y:S01]  /*0b50*/  IADD3 R16, R13, 0xffffffe, RZ ;  /* 0x0ffffffe0d107810 */ /* 0x001fe20007ffe0ff */
[----:B------:R-:W-:Y:S02]  /*0b60*/  IMAD R13, R10, UR4, RZ ;  /* 0x000000040a0d7c24 */ /* 0x000fe4000f8e02ff */
[----:B------:R-:W-:Y:S01]  /*0b70*/  IMAD.MOV.U32 R10, RZ, RZ, R5 ;  /* 0x000000ffff0a7224 */ /* 0x000fe200078e0005 */
[----:B------:R0:W1:Y:S02]  /*0b80*/  F2I.FTZ.U32.TRUNC.NTZ R17, R16 ;  /* 0x0000001000117305 */ /* 0x000064000021f000 */
[----:B0-----:R-:W-:Y:S02]  /*0b90*/  IMAD.MOV.U32 R16, RZ, RZ, RZ ;  /* 0x000000ffff107224 */ /* 0x001fe400078e00ff */
[----:B-1----:R-:W-:-:S04]  /*0ba0*/  IMAD R6, R17, R5, RZ ;  /* 0x0000000511067224 */ /* 0x002fc800078e02ff */
[----:B------:R-:W-:-:S04]  /*0bb0*/  IMAD.MOV R15, RZ, RZ, -R6 ;  /* 0x000000ffff0f7224 */ /* 0x000fc800078e0a06 */
[----:B------:R-:W-:-:S04]  /*0bc0*/  IMAD.HI.U32 R6, R17, R15, R16 ;  /* 0x0000000f11067227 */ /* 0x000fc800078e0010 */
[----:B------:R-:W-:-:S04]  /*0bd0*/  IMAD.MOV.U32 R17, RZ, RZ, R19 ;  /* 0x000000ffff117224 */ /* 0x000fc800078e0013 */
[----:B------:R-:W-:-:S05]  /*0be0*/  IMAD.HI.U32 R15, R6, R17, RZ ;  /* 0x00000011060f7227 */ /* 0x000fca00078e00ff */
[----:B------:R-:W-:-:S05]  /*0bf0*/  IADD3 R20, RZ, -R15, RZ ;  /* 0x8000000fff147210 */ /* 0x000fca0007ffe0ff */
        /* <DEDUP_REMOVED lines=9> */
[----:B------:R-:W-:-:S03]  /*0c90*/  IMAD.MOV.U32 R9, RZ, RZ, -0x800001 ;  /* 0xff7fffffff097424 */ /* 0x000fc600078e00ff */
[----:B------:R-:W-:Y:S01]  /*0ca0*/  IADD3 R11, R11, 0x1, RZ ;  /* 0x000000010b0b7810 */ /* 0x000fe20007ffe0ff */
[----:B------:R-:W-:Y:S01]  /*0cb0*/  @P0 VIADD R15, R15, 0x1 ;  /* 0x000000010f0f0836 */ /* 0x000fe20000000000 */
[----:B------:R-:W-:-:S04]  /*0cc0*/  ISETP.GE.AND P0, PT, R8, R81, PT ;  /* 0x000000510800720c */ /* 0x000fc80003f06270 */
[----:B------:R-:W-:-:S05]  /*0cd0*/  MOV R7, R15 ;  /* 0x0000000f00077202 */ /* 0x000fca0000000f00 */
[----:B------:R-:W-:Y:S01]  /*0ce0*/  @!P2 IMAD.MOV R7, RZ, RZ, -R7 ;  /* 0x000000ffff07a224 */ /* 0x000fe200078e0a07 */
[----:B------:R-:W-:-:S03]  /*0cf0*/  @!P1 LOP3.LUT R7, RZ, R18, RZ, 0x33, !PT ;  /* 0x00000012ff079212 */ /* 0x000fc600078e33ff */
[----:B------:R-:W-:Y:S05]  /*0d00*/  @P0 BRA `(.L_x_24584) ;  /* 0x0000001c001c0947 */ /* 0x000fea0003800000 */
[----:B------:R-:W-:Y:S01]  /*0d10*/  SHF.R.S32.HI R12, RZ, 0x1f, R8 ;  /* 0x0000001fff0c7819 */ /* 0x000fe20000011408 */
[----:B------:R-:W-:Y:S01]  /*0d20*/  VIADD R5, R3, 0x2 ;  /* 0x0000000203057836 */ /* 0x000fe20000000000 */
[----:B------:R-:W-:Y:S01]  /*0d30*/  IADD3 R18, P0, R13, R8, RZ ;  /* 0x000000080d127210 */ /* 0x000fe20007f1e0ff */
[----:B------:R-:W-:Y:S01]  /*0d40*/  ULDC.64 UR4, c[0x0][0x248] ;  /* 0x0000920000047ab9 */ /* 0x000fe20000000a00 */
[----:B------:R-:W-:Y:S01]  /*0d50*/  SHF.R.S32.HI R9, RZ, 0x1f, R14 ;  /* 0x0000001fff097819 */ /* 0x000fe2000001140e */
[----:B------:R-:W-:Y:S01]  /*0d60*/  IMAD.SHL.U32 R15, R3, 0x4, RZ ;  /* 0x00000004030f7824 */ /* 0x000fe200078e00ff */
[----:B------:R-:W-:Y:S01]  /*0d70*/  LEA.HI.X.SX32 R13, R13, R12, 0x1, P0 ;  /* 0x0000000c0d0d7211 */ /* 0x000fe200000f0eff */
[----:B------:R-:W-:Y:S01]  /*0d80*/  IMAD.SHL.U32 R17, R5, 0x4, RZ ;  /* 0x0000000405117824 */ /* 0x000fe200078e00ff */
[C---:B------:R-:W-:Y:S01]  /*0d90*/  LEA R12, P0, R18.reuse, UR4, 0x2 ;  /* 0x00000004120c7c11 */ /* 0x040fe2000f8010ff */
[----:B------:R-:W-:Y:S01]  /*0da0*/  VIADD R20, R3, 0x6 ;  /* 0x0000000603147836 */ /* 0x000fe20000000000 */
[----:B------:R-:W-:Y:S01]  /*0db0*/  LEA.HI R9, R9, R14, RZ, 0x4 ;  /* 0x0000000e09097211 */ /* 0x000fe200078f20ff */
[C---:B------:R-:W-:Y:S01]  /*0dc0*/  VIADD R22, R3.reuse, 0x8 ;  /* 0x0000000803167836 */ /* 0x040fe20000000000 */
[----:B------:R-:W-:Y:S01]  /*0dd0*/  SHF.R.S32.HI R16, RZ, 0x1f, R15 ;  /* 0x0000001fff107819 */ /* 0x000fe2000001140f */
[C---:B------:R-:W-:Y:S01]  /*0de0*/  VIADD R29, R3.reuse, 0xe ;  /* 0x0000000e031d7836 */ /* 0x040fe20000000000 */
[----:B------:R-:W-:Y:S01]  /*0df0*/  LEA.HI.X R13, R18, UR5, R13, 0x2, P0 ;  /* 0x00000005120d7c11 */ /* 0x000fe200080f140d */
[----:B------:R-:W0:Y:S01]  /*0e00*/  S2UR UR5, SR_CgaCtaId ;  /* 0x00000000000579c3 */ /* 0x000e220000008800 */
[----:B------:R-:W-:Y:S01]  /*0e10*/  SHF.R.S32.HI R18, RZ, 0x1f, R17 ;  /* 0x0000001fff127819 */ /* 0x000fe20000011411 */
[----:B------:R-:W-:Y:S01]  /*0e20*/  VIADD R40, R3, 0x16 ;  /* 0x0000001603287836 */ /* 0x000fe20000000000 */
[----:B------:R-:W-:Y:S01]  /*0e30*/  LOP3.LUT R9, R9, 0xfffffff0, RZ, 0xc0, !PT ;  /* 0xfffffff009097812 */ /* 0x000fe200078ec0ff */
[----:B------:R-:W-:Y:S01]  /*0e40*/  ULDC UR4, c[0x0][0x270] ;  /* 0x00009c0000047ab9 */ /* 0x000fe20000000800 */
[----:B------:R-:W-:Y:S01]  /*0e50*/  LEA.HI R16, R16, R15, RZ, 0x3 ;  /* 0x0000000f10107211 */ /* 0x000fe200078f18ff */
[----:B------:R-:W-:Y:S01]  /*0e60*/  ULDC UR6, c[0x0][0x28c] ;  /* 0x0000a30000067ab9 */ /* 0x000fe20000000800 */
[----:B------:R-:W-:Y:S01]  /*0e70*/  LEA.HI R18, R18, R17, RZ, 0x3 ;  /* 0x0000001112127211 */ /* 0x000fe200078f18ff */
[----:B------:R-:W-:Y:S01]  /*0e80*/  IMAD.IADD R23, R14, 0x1, -R9 ;  /* 0x000000010e177824 */ /* 0x000fe200078e0a09 */
[----:B------:R-:W-:Y:S01]  /*0e90*/  LOP3.LUT R14, R16, 0xfffffff8, RZ, 0xc0, !PT ;  /* 0xfffffff8100e7812 */ /* 0x000fe200078ec0ff */
[----:B------:R-:W1:Y:S01]  /*0ea0*/  LDC R41, c[0x0][0x26c] ;  /* 0x00009b00ff297b82 */ /* 0x000e620000000800 */
[----:B------:R-:W-:Y:S01]  /*0eb0*/  SHF.L.U32 R19, R20, 0x2, RZ ;  /* 0x0000000214137819 */ /* 0x000fe200000006ff */
[----:B------:R-:W-:Y:S01]  /*0ec0*/  IMAD.SHL.U32 R84, R23, 0x8, RZ ;  /* 0x0000000817547824 */ /* 0x000fe200078e00ff */
[----:B------:R-:W-:Y:S01]  /*0ed0*/  LOP3.LUT R18, R18, 0xfffffff8, RZ, 0xc0, !PT ;  /* 0xfffffff812127812 */ /* 0x000fe200078ec0ff */
[----:B------:R-:W-:Y:S01]  /*0ee0*/  IMAD.IADD R14, R15, 0x1, -R14 ;  /* 0x000000010f0e7824 */ /* 0x000fe200078e0a0e */
[----:B------:R-:W-:-:S02]  /*0ef0*/  SHF.R.S32.HI R24, RZ, 0x1f, R19 ;  /* 0x0000001fff187819 */ /* 0x000fc40000011413 */
[----:B------:R-:W-:Y:S01]  /*0f00*/  IADD3 R26, R3, 0xa, RZ ;  /* 0x0000000a031a7810 */ /* 0x000fe20007ffe0ff */
[----:B------:R-:W-:Y:S01]  /*0f10*/  IMAD.IADD R15, R17, 0x1, -R18 ;  /* 0x00000001110f7824 */ /* 0x000fe200078e0a12 */
[----:B------:R-:W-:Y:S01]  /*0f20*/  LEA.HI R24, R24, R19, RZ, 0x3 ;  /* 0x0000001318187211 */ /* 0x000fe200078f18ff */
[----:B------:R-:W-:Y:S01]  /*0f30*/  IMAD.SHL.U32 R18, R22, 0x4, RZ ;  /* 0x0000000416127824 */ /* 0x000fe200078e00ff */
[----:B------:R-:W-:Y:S01]  /*0f40*/  IADD3 R21, R3, 0x4, RZ ;  /* 0x0000000403157810 */ /* 0x000fe20007ffe0ff */
[----:B------:R-:W-:Y:S01]  /*0f50*/  IMAD.SHL.U32 R27, R26, 0x4, RZ ;  /* 0x000000041a1b7824 */ /* 0x000fe200078e00ff */
[----:B------:R-:W-:Y:S02]  /*0f60*/  LOP3.LUT R24, R24, 0xfffffff8, RZ, 0xc0, !PT ;  /* 0xfffffff818187812 */ /* 0x000fe400078ec0ff */
[----:B------:R-:W-:Y:S01]  /*0f70*/  SHF.R.S32.HI R17, RZ, 0x1f, R18 ;  /* 0x0000001fff117819 */ /* 0x000fe20000011412 */
[----:B------:R-:W-:Y:S01]  /*0f80*/  IMAD.SHL.U32 R16, R21, 0x4, RZ ;  /* 0x0000000415107824 */ /* 0x000fe200078e00ff */
[----:B------:R-:W-:-:S02]  /*0f90*/  SHF.L.U32 R33, R29, 0x2, RZ ;  /* 0x000000021d217819 */ /* 0x000fc400000006ff */
[----:B------:R-:W-:Y:S01]  /*0fa0*/  LEA.HI R25, R17, R18, RZ, 0x3 ;  /* 0x0000001211197211 */ /* 0x000fe200078f18ff */
[----:B------:R-:W-:Y:S01]  /*0fb0*/  IMAD.IADD R17, R19, 0x1, -R24 ;  /* 0x0000000113117824 */ /* 0x000fe200078e0a18 */
[----:B------:R-:W-:Y:S02]  /*0fc0*/  SHF.R.S32.HI R24, RZ, 0x1f, R27 ;  /* 0x0000001fff187819 */ /* 0x000fe4000001141b */
[----:B------:R-:W-:Y:S02]  /*0fd0*/  SHF.R.S32.HI R9, RZ, 0x1f, R16 ;  /* 0x0000001fff097819 */ /* 0x000fe40000011410 */
[----:B------:R-:W-:Y:S02]  /*0fe0*/  LEA.HI R24, R24, R27, RZ, 0x3 ;  /* 0x0000001b18187211 */ /* 0x000fe400078f18ff */
[----:B------:R-:W-:Y:S02]  /*0ff0*/  LEA.HI R9, R9, R16, RZ, 0x3 ;  /* 0x0000001009097211 */ /* 0x000fe400078f18ff */
[----:B------:R-:W-:-:S02]  /*1000*/  LOP3.LUT R24, R24, 0xfffffff8, RZ, 0xc0, !PT ;  /* 0xfffffff818187812 */ /* 0x000fc400078ec0ff */
[----:B------:R-:W-:Y:S02]  /*1010*/  IADD3 R28, R3, 0xc, RZ ;  /* 0x0000000c031c7810 */ /* 0x000fe40007ffe0ff */
[----:B------:R-:W-:Y:S01]  /*1020*/  SHF.R.S32.HI R30, RZ, 0x1f, R33 ;  /* 0x0000001fff1e7819 */ /* 0x000fe20000011421 */
[----:B------:R-:W-:Y:S01]  /*1030*/  IMAD.IADD R19, R27, 0x1, -R24 ;  /* 0x000000011b137824 */ /* 0x000fe200078e0a18 */
[----:B------:R-:W-:Y:S01]  /*1040*/  LOP3.LUT R9, R9, 0xfffffff8, RZ, 0xc0, !PT ;  /* 0xfffffff809097812 */ /* 0x000fe200078ec0ff */
[----:B------:R-:W-:Y:S01]  /*1050*/  IMAD.SHL.U32 R32, R28, 0x4, RZ ;  /* 0x000000041c207824 */ /* 0x000fe200078e00ff */
[----:B------:R-:W-:Y:S02]  /*1060*/  LEA.HI R30, R30, R33, RZ, 0x3 ;  /* 0x000000211e1e7211 */ /* 0x000fe400078f18ff */
[----:B------:R-:W-:Y:S01]  /*1070*/  IADD3 R24, R3, 0x12, RZ ;  /* 0x0000001203187810 */ /* 0x000fe20007ffe0ff */
[----:B------:R-:W-:Y:S01]  /*1080*/  IMAD.IADD R16, R16, 0x1, -R9 ;  /* 0x0000000110107824 */ /* 0x000fe200078e0a09 */
[----:B------:R-:W-:-:S02]  /*1090*/  LOP3.LUT R25, R25, 0xfffffff8, RZ, 0xc0, !PT ;  /* 0xfffffff819197812 */ /* 0x000fc400078ec0ff */
[----:B------:R-:W-:Y:S01]  /*10a0*/  LOP3.LUT R30, R30, 0xfffffff8, RZ, 0xc0, !PT ;  /* 0xfffffff81e1e7812 */ /* 0x000fe200078ec0ff */
[----:B------:R-:W-:Y:S01]  /*10b0*/  IMAD.SHL.U32 R35, R24, 0x4, RZ ;  /* 0x0000000418237824 */ /* 0x000fe200078e00ff */
[----:B------:R-:W-:Y:S01]  /*10c0*/  SHF.R.S32.HI R9, RZ, 0x1f, R32 ;  /* 0x0000001fff097819 */ /* 0x000fe20000011420 */
[----:B------:R-:W-:Y:S01]  /*10d0*/  IMAD.IADD R18, R18, 0x1, -R25 ;  /* 0x0000000112127824 */ /* 0x000fe200078e0a19 */
[C---:B------:R-:W-:Y:S01]  /*10e0*/  IADD3 R31, R3.reuse, 0x14, RZ ;  /* 0x00000014031f7810 */ /* 0x040fe20007ffe0ff */
[----:B------:R-:W-:Y:S01]  /*10f0*/  VIADD R25, R3, 0x10 ;  /* 0x0000001003197836 */ /* 0x000fe20000000000 */
[----:B------:R-:W-:Y:S01]  /*1100*/  LEA.HI R9, R9, R32, RZ, 0x3 ;  /* 0x0000002009097211 */ /* 0x000fe200078f18ff */
[----:B------:R-:W-:Y:S01]  /*1110*/  IMAD.IADD R33, R33, 0x1, -R30 ;  /* 0x0000000121217824 */ /* 0x000fe200078e0a1e */
[----:B------:R-:W-:Y:S01]  /*1120*/  SHF.R.S32.HI R30, RZ, 0x1f, R35 ;  /* 0x0000001fff1e7819 */ /* 0x000fe20000011423 */
[----:B------:R-:W-:Y:S01]  /*1130*/  IMAD.SHL.U32 R34, R25, 0x4, RZ ;  /* 0x0000000419227824 */ /* 0x000fe200078e00ff */
[----:B------:R-:W-:Y:S01]  /*1140*/  LOP3.LUT R9, R9, 0xfffffff8, RZ, 0xc0, !PT ;  /* 0xfffffff809097812 */ /* 0x000fe200078ec0ff */
[----:B------:R-:W-:Y:S01]  /*1150*/  IMAD.SHL.U32 R36, R31, 0x4, RZ ;  /* 0x000000041f247824 */ /* 0x000fe200078e00ff */
[----:B------:R-:W-:-:S02]  /*1160*/  LEA.HI R30, R30, R35, RZ, 0x3 ;  /* 0x000000231e1e7211 */ /* 0x000fc400078f18ff */
[----:B------:R-:W-:Y:S01]  /*1170*/  SHF.R.S32.HI R27, RZ, 0x1f, R34 ;  /* 0x0000001fff1b7819 */ /* 0x000fe20000011422 */
[----:B------:R-:W-:Y:S01]  /*1180*/  IMAD.IADD R32, R32, 0x1, -R9 ;  /* 0x0000000120207824 */ /* 0x000fe200078e0a09 */
[----:B------:R-:W-:Y:S01]  /*1190*/  LOP3.LUT R30, R30, 0xfffffff8, RZ, 0xc0, !PT ;  /* 0xfffffff81e1e7812 */ /* 0x000fe200078ec0ff */
[----:B------:R-:W-:Y:S01]  /*11a0*/  IMAD R9, R2, UR4, RZ ;  /* 0x0000000402097c24 */ /* 0x000fe2000f8e02ff */
[----:B------:R-:W-:Y:S01]  /*11b0*/  LEA.HI R27, R27, R34, RZ, 0x3 ;  /* 0x000000221b1b7211 */ /* 0x000fe200078f18ff */
[----:B------:R-:W-:Y:S01]  /*11c0*/  UMOV UR4, 0x400 ;  /* 0x0000040000047882 */ /* 0x000fe20000000000 */
[----:B------:R-:W-:Y:S01]  /*11d0*/  SHF.L.U32 R37, R40, 0x2, RZ ;  /* 0x0000000228257819 */ /* 0x000fe200000006ff */
[----:B------:R-:W-:Y:S01]  /*11e0*/  IMAD.IADD R35, R35, 0x1, -R30 ;  /* 0x0000000123237824 */ /* 0x000fe200078e0a1e */
[----:B------:R-:W-:Y:S01]  /*11f0*/  LOP3.LUT R27, R27, 0xfffffff8, RZ, 0xc0, !PT ;  /* 0xfffffff81b1b7812 */ /* 0x000fe200078ec0ff */
[----:B------:R-:W-:Y:S01]  /*1200*/  UIADD3 UR4, UR4, 0xe0, URZ ;  /* 0x000000e004047890 */ /* 0x000fe2000fffe03f */
[----:B------:R-:W-:-:S02]  /*1210*/  SHF.R.S32.HI R30, RZ, 0x1f, R84 ;  /* 0x0000001fff1e7819 */ /* 0x000fc40000011454 */
[C---:B------:R-:W-:Y:S01]  /*1220*/  IADD3 R84, P0, R9.reuse, R84, RZ ;  /* 0x0000005409547210 */ /* 0x040fe20007f1e0ff */
[----:B------:R-:W-:Y:S01]  /*1230*/  IMAD.IADD R34, R34, 0x1, -R27 ;  /* 0x0000000122227824 */ /* 0x000fe200078e0a1b */
[----:B------:R-:W-:Y:S01]  /*1240*/  SHF.R.S32.HI R42, RZ, 0x1f, R37 ;  /* 0x0000001fff2a7819 */ /* 0x000fe20000011425 */
[----:B0-----:R-:W-:Y:S01]  /*1250*/  ULEA UR4, UR5, UR4, 0x18 ;  /* 0x0000000405047291 */ /* 0x001fe2000f8ec03f */
[----:B------:R-:W-:Y:S01]  /*1260*/  LEA.HI.X.SX32 R85, R9, R30, 0x1, P0 ;  /* 0x0000001e09557211 */ /* 0x000fe200000f0eff */
[C---:B------:R-:W-:Y:S01]  /*1270*/  IMAD R30, R38.reuse, 0x10, R23 ;  /* 0x00000010261e7824 */ /* 0x040fe200078e0217 */
[----:B------:R-:W-:Y:S01]  /*1280*/  SHF.R.S32.HI R27, RZ, 0x1f, R36 ;  /* 0x0000001fff1b7819 */ /* 0x000fe20000011424 */
[----:B------:R-:W-:Y:S01]  /*1290*/  IMAD R38, R38, 0x10, R75 ;  /* 0x0000001026267824 */ /* 0x000fe200078e024b */
[----:B------:R-:W-:Y:S01]  /*12a0*/  LEA.HI R42, R42, R37, RZ, 0x3 ;  /* 0x000000252a2a7211 */ /* 0x000fe200078f18ff */
[----:B------:R-:W-:Y:S01]  /*12b0*/  IMAD.IADD R75, R75, 0x1, R30 ;  /* 0x000000014b4b7824 */ /* 0x000fe200078e021e */
[----:B------:R-:W-:Y:S01]  /*12c0*/  LEA.HI R23, R40, R40, RZ, 0x1 ;  /* 0x0000002828177211 */ /* 0x000fe200078f08ff */
[----:B------:R-:W-:Y:S01]  /*12d0*/  IMAD.MOV.U32 R9, RZ, RZ, -0x800001 ;  /* 0xff7fffffff097424 */ /* 0x000fe200078e00ff */
[----:B------:R-:W-:Y:S01]  /*12e0*/  LEA.HI R5, R5, R5, RZ, 0x1 ;  /* 0x0000000505057211 */ /* 0x000fe200078f08ff */
[----:B------:R-:W-:Y:S01]  /*12f0*/  VIADD R40, R7, -UR6 ;  /* 0x8000000607287c36 */ /* 0x000fe20008000000 */
        /* <DEDUP_REMOVED lines=17> */
[----:B------:R-:W-:-:S02]  /*1410*/  LEA.HI R20, R20, R20, RZ, 0x1 ;  /* 0x0000001414147211 */ /* 0x000fc400078f08ff */
[----:B------:R-:W-:Y:S02]  /*1420*/  LEA.HI R29, R29, R29, RZ, 0x1 ;  /* 0x0000001d1d1d7211 */ /* 0x000fe400078f08ff */
[----:B------:R-:W-:Y:S02]  /*1430*/  SHF.L.U32 R23, R23, 0x6, RZ ;  /* 0x0000000617177819 */ /* 0x000fe400000006ff */
[----:B------:R-:W-:Y:S02]  /*1440*/  LOP3.LUT R27, R27, 0xfffffff8, RZ, 0xc0, !PT ;  /* 0xfffffff81b1b7812 */ /* 0x000fe400078ec0ff */
[----:B------:R-:W-:Y:S02]  /*1450*/  IADD3 R37, R37, -R42, RZ ;  /* 0x8000002a25257210 */ /* 0x000fe40007ffe0ff */
[----:B------:R-:W-:Y:S01]  /*1460*/  SHF.L.U32 R20, R20, 0x6, RZ ;  /* 0x0000000614147819 */ /* 0x000fe200000006ff */
[----:B------:R-:W-:Y:S01]  /*1470*/  IMAD.IADD R36, R36, 0x1, -R27 ;  /* 0x0000000124247824 */ /* 0x000fe200078e0a1b */
[----:B------:R-:W-:-:S02]  /*1480*/  SHF.L.U32 R29, R29, 0x6, RZ ;  /* 0x000000061d1d7819 */ /* 0x000fc400000006ff */
[----:B------:R-:W-:Y:S02]  /*1490*/  LOP3.LUT R72, R23, 0xffffff80, RZ, 0xc0, !PT ;  /* 0xffffff8017487812 */ /* 0x000fe400078ec0ff */
[----:B------:R-:W-:Y:S02]  /*14a0*/  MOV R39, R8 ;  /* 0x0000000800277202 */ /* 0x000fe40000000f00 */
        /* <DEDUP_REMOVED lines=15> */
.L_x_24589:
        /* <DEDUP_REMOVED lines=65> */
[----:B------:R-:W-:Y:S02]  /*19b0*/  SHF.R.S32.HI R26, RZ, 0x1f, R16 ;  /* 0x0000001fff1a7819 */ /* 0x000fe40000011410 */
[--C-:B------:R-:W-:Y:S02]  /*19c0*/  SHF.R.S32.HI R25, RZ, 0x1f, R65.reuse ;  /* 0x0000001fff197819 */ /* 0x100fe40000011441 */
[----:B------:R-:W-:-:S04]  /*19d0*/  IADD3 R24, P0, P1, R16, R22, R65 ;  /* 0x0000001610187210 */ /* 0x000fc8000791e041 */
[----:B------:R-:W-:Y:S02]  /*19e0*/  IADD3.X R25, R26, R23, R25, P0, P1 ;  /* 0x000000171a197210 */ /* 0x000fe400007e2419 */
[C---:B------:R-:W-:Y:S02]  /*19f0*/  LEA R62, P0, R24.reuse, UR8, 0x1 ;  /* 0x00000008183e7c11 */ /* 0x040fe4000f8008ff */
[--C-:B------:R-:W-:Y:S02]  /*1a00*/  SHF.R.S32.HI R26, RZ, 0x1f, R66.reuse ;  /* 0x0000001fff1a7819 */ /* 0x100fe40000011442 */
[----:B------:R-:W-:Y:S02]  /*1a10*/  LEA.HI.X R63, R24, UR9, R25, 0x1, P0 ;  /* 0x00000009183f7c11 */ /* 0x000fe400080f0c19 */
[----:B------:R-:W-:Y:S02]  /*1a20*/  SHF.R.S32.HI R25, RZ, 0x1f, R17 ;  /* 0x0000001fff197819 */ /* 0x000fe40000011411 */
[----:B------:R-:W-:-:S02]  /*1a30*/  IADD3 R24, P0, P1, R17, R22, R66 ;  /* 0x0000001611187210 */ /* 0x000fc4000791e042 */
[----:B------:R-:W4:Y:S02]  /*1a40*/  LDG.E.64.CONSTANT R62, desc[UR10][R62.64] ;  /* 0x0000000a3e3e7981 */ /* 0x000f24000c1e9b00 */
        /* <DEDUP_REMOVED lines=9> */
[----:B------:R-:W-:Y:S02]  /*1ae0*/  SHF.R.S32.HI R26, RZ, 0x1f, R19 ;  /* 0x0000001fff1a7819 */ /* 0x000fe40000011413 */
[----:B------:R-:W-:Y:S02]  /*1af0*/  LEA.HI.X R59, R24, UR9, R25, 0x1, P0 ;  /* 0x00000009183b7c11 */ /* 0x000fe400080f0c19 */
[--C-:B------:R-:W-:Y:S02]  /*1b00*/  SHF.R.S32.HI R25, RZ, 0x1f, R68.reuse ;  /* 0x0000001fff197819 */ /* 0x100fe40000011444 */
[----:B------:R-:W-:Y:S02]  /*1b10*/  IADD3 R24, P0, P1, R19, R22, R68 ;  /* 0x0000001613187210 */ /* 0x000fe4000791e044 */
[----:B------:R-:W4:Y:S02]  /*1b20*/  LDG.E.64.CONSTANT R58, desc[UR10][R58.64] ;  /* 0x0000000a3a3a7981 */ /* 0x000f24000c1e9b00 */
[----:B------:R-:W-:-:S02]  /*1b30*/  IADD3.X R25, R26, R23, R25, P0, P1 ;  /* 0x000000171a197210 */ /* 0x000fc400007e2419 */
[C---:B------:R-:W-:Y:S02]  /*1b40*/  LEA R54, P0, R24.reuse, UR8, 0x1 ;  /* 0x0000000818367c11 */ /* 0x040fe4000f8008ff */
[----:B------:R-:W-:Y:S02]  /*1b50*/  SHF.R.S32.HI R26, RZ, 0x1f, R69 ;  /* 0x0000001fff1a7819 */ /* 0x000fe40000011445 */
[----:B------:R-:W-:Y:S02]  /*1b60*/  LEA.HI.X R55, R24, UR9, R25, 0x1, P0 ;  /* 0x0000000918377c11 */ /* 0x000fe400080f0c19 */
[----:B------:R-:W-:Y:S02]  /*1b70*/  SHF.R.S32.HI R24, RZ, 0x1f, R32 ;  /* 0x0000001fff187819 */ /* 0x000fe40000011420 */
[----:B------:R-:W-:Y:S02]  /*1b80*/  IADD3 R25, P0, P1, R32, R22, R69 ;  /* 0x0000001620197210 */ /* 0x000fe4000791e045 */
[----:B------:R-:W4:Y:S02]  /*1b90*/  LDG.E.64.CONSTANT R54, desc[UR10][R54.64] ;  /* 0x0000000a36367981 */ /* 0x000f24000c1e9b00 */
[----:B------:R-:W-:-:S02]  /*1ba0*/  IADD3.X R26, R24, R23, R26, P0, P1 ;  /* 0x00000017181a7210 */ /* 0x000fc400007e241a */
[----:B------:R-:W-:Y:S02]  /*1bb0*/  LEA R42, P0, R25, UR8, 0x1 ;  /* 0x00000008192a7c11 */ /* 0x000fe4000f8008ff */
[----:B------:R-:W-:Y:S02]  /*1bc0*/  IADD3 R24, P1, P2, R33, R22, R70 ;  /* 0x0000001621187210 */ /* 0x000fe40007a3e046 */
[----:B------:R-:W-:Y:S02]  /*1bd0*/  LEA.HI.X R43, R25, UR9, R26, 0x1, P0 ;  /* 0x00000009192b7c11 */ /* 0x000fe400080f0c1a */
[----:B------:R-:W-:Y:S02]  /*1be0*/  IADD3.X R25, R27, R23, R28, P1, P2 ;  /* 0x000000171b197210 */ /* 0x000fe40000fe441c */
[C---:B------:R-:W-:Y:S02]  /*1bf0*/  LEA R44, P0, R24.reuse, UR8, 0x1 ;  /* 0x00000008182c7c11 */ /* 0x040fe4000f8008ff */
[----:B------:R-:W-:Y:S01]  /*1c00*/  SHF.R.S32.HI R26, RZ, 0x1f, R71 ;  /* 0x0000001fff1a7819 */ /* 0x000fe20000011447 */
[----:B------:R-:W4:Y:S01]  /*1c10*/  LDG.E.64.CONSTANT R42, desc[UR10][R42.64] ;  /* 0x0000000a2a2a7981 */ /* 0x000f22000c1e9b00 */
[----:B------:R-:W-:-:S02]  /*1c20*/  LEA.HI.X R45, R24, UR9, R25, 0x1, P0 ;  /* 0x00000009182d7c11 */ /* 0x000fc400080f0c19 */
[----:B------:R-:W-:Y:S02]  /*1c30*/  SHF.R.S32.HI R24, RZ, 0x1f, R34 ;  /* 0x0000001fff187819 */ /* 0x000fe40000011422 */
[----:B------:R-:W-:Y:S02]  /*1c40*/  IADD3 R25, P0, P1, R34, R22, R71 ;  /* 0x0000001622197210 */ /* 0x000fe4000791e047 */
[----:B------:R-:W-:Y:S01]  /*1c50*/  SHF.R.S32.HI R28, RZ, 0x1f, R74 ;  /* 0x0000001fff1c7819 */ /* 0x000fe2000001144a */
[----:B------:R-:W4:Y:S01]  /*1c60*/  LDG.E.64.CONSTANT R44, desc[UR10][R44.64] ;  /* 0x0000000a2c2c7981 */ /* 0x000f22000c1e9b00 */
[----:B------:R-:W-:Y:S02]  /*1c70*/  IADD3.X R26, R24, R23, R26, P0, P1 ;  /* 0x00000017181a7210 */ /* 0x000fe400007e241a */
[----:B------:R-:W-:Y:S02]  /*1c80*/  LEA R46, P0, R25, UR8, 0x1 ;  /* 0x00000008192e7c11 */ /* 0x000fe4000f8008ff */
[----:B------:R-:W-:-:S02]  /*1c90*/  SHF.R.S32.HI R27, RZ, 0x1f, R35 ;  /* 0x0000001fff1b7819 */ /* 0x000fc40000011423 */
[----:B------:R-:W-:Y:S02]  /*1ca0*/  IADD3 R24, P1, P2, R35, R22, R74 ;  /* 0x0000001623187210 */ /* 0x000fe40007a3e04a */
[----:B------:R-:W-:Y:S02]  /*1cb0*/  LEA.HI.X R47, R25, UR9, R26, 0x1, P0 ;  /* 0x00000009192f7c11 */ /* 0x000fe400080f0c1a */
[----:B------:R-:W-:Y:S02]  /*1cc0*/  IADD3.X R25, R27, R23, R28, P1, P2 ;  /* 0x000000171b197210 */ /* 0x000fe40000fe441c */
[C---:B------:R-:W-:Y:S02]  /*1cd0*/  LEA R48, P0, R24.reuse, UR8, 0x1 ;  /* 0x0000000818307c11 */ /* 0x040fe4000f8008ff */
[----:B------:R-:W-:Y:S01]  /*1ce0*/  SHF.R.S32.HI R26, RZ, 0x1f, R36 ;  /* 0x0000001fff1a7819 */ /* 0x000fe20000011424 */
[----:B------:R-:W4:Y:S01]  /*1cf0*/  LDG.E.64.CONSTANT R46, desc[UR10][R46.64] ;  /* 0x0000000a2e2e7981 */ /* 0x000f22000c1e9b00 */
[----:B------:R-:W-:-:S02]  /*1d00*/  LEA.HI.X R49, R24, UR9, R25, 0x1, P0 ;  /* 0x0000000918317c11 */ /* 0x000fc400080f0c19 */
[--C-:B------:R-:W-:Y:S02]  /*1d10*/  SHF.R.S32.HI R25, RZ, 0x1f, R73.reuse ;  /* 0x0000001fff197819 */ /* 0x100fe40000011449 */
[-C--:B------:R-:W-:Y:S02]  /*1d20*/  IADD3 R24, P0, P1, R36, R22.reuse, R73 ;  /* 0x0000001624187210 */ /* 0x080fe4000791e049 */
[----:B------:R-:W4:Y:S02]  /*1d30*/  LDG.E.64.CONSTANT R48, desc[UR10][R48.64] ;  /* 0x0000000a30307981 */ /* 0x000f24000c1e9b00 */
[----:B------:R-:W-:Y:S02]  /*1d40*/  IADD3.X R25, R26, R23, R25, P0, P1 ;  /* 0x000000171a197210 */ /* 0x000fe400007e2419 */
[----:B------:R-:W-:Y:S02]  /*1d50*/  LEA R50, P0, R24, UR8, 0x1 ;  /* 0x0000000818327c11 */ /* 0x000fe4000f8008ff */
[----:B------:R-:W-:-:S02]  /*1d60*/  IADD3 R22, P1, P2, R37, R22, R72 ;  /* 0x0000001625167210 */ /* 0x000fc40007a3e048 */
[----:B------:R-:W-:Y:S02]  /*1d70*/  LEA.HI.X R51, R24, UR9, R25, 0x1, P0 ;  /* 0x0000000918337c11 */ /* 0x000fe400080f0c19 */
[C---:B------:R-:W-:Y:S02]  /*1d80*/  LEA R52, P0, R22.reuse, UR8, 0x1 ;  /* 0x0000000816347c11 */ /* 0x040fe4000f8008ff */
[----:B------:R-:W-:Y:S02]  /*1d90*/  IADD3.X R23, R79, R23, R76, P1, P2 ;  /* 0x000000174f177210 */ /* 0x000fe40000fe444c */
[----:B------:R-:W4:Y:S02]  /*1da0*/  LDG.E.64.CONSTANT R50, desc[UR10][R50.64] ;  /* 0x0000000a32327981 */ /* 0x000f24000c1e9b00 */
[----:B------:R-:W-:-:S06]  /*1db0*/  LEA.HI.X R53, R22, UR9, R23, 0x1, P0 ;  /* 0x0000000916357c11 */ /* 0x000fcc00080f0c17 */
[----:B------:R-:W4:Y:S01]  /*1dc0*/  LDG.E.64.CONSTANT R52, desc[UR10][R52.64] ;  /* 0x0000000a34347981 */ /* 0x000f22000c1e9b00 */
[----:B------:R-:W-:Y:S01]  /*1dd0*/  MOV R22, 0x400 ;  /* 0x0000040000167802 */ /* 0x000fe20000000f00 */
[----:B------:R-:W-:Y:S01]  /*1de0*/  UMOV UR4, 0xffffffff ;  /* 0xffffffff00047882 */ /* 0x000fe20000000000 */
[----:B-----5:R-:W-:Y:S01]  /*1df0*/  FSETP.NEU.FTZ.AND P0, PT, R0, RZ, PT ;  /* 0x000000ff0000720b */ /* 0x020fe20003f1d000 */
[----:B------:R-:W0:Y:S02]  /*1e00*/  S2R R23, SR_CgaCtaId ;  /* 0x0000000000177919 */ /* 0x000e240000008800 */
[----:B0-----:R-:W-:-:S05]  /*1e10*/  LEA R22, R23, R22, 0x18 ;  /* 0x0000001617167211 */ /* 0x001fca00078ec0ff */
[----:B------:R-:W-:-:S05]  /*1e20*/  IMAD R82, R3, 0x60, R22 ;  /* 0x0000006003527824 */ /* 0x000fca00078e0216 */
[----:B------:R-:W0:Y:S04]  /*1e30*/  LDS.128 R24, [R82] ;  /* 0x0000000052187984 */ /* 0x000e280000000c00 */
[----:B------:R-:W1:Y:S01]  /*1e40*/  LDS.128 R28, [R82+0x10] ;  /* 0x00001000521c7984 */ /* 0x000e620000000c00 */
[----:B0-----:R-:W-:Y:S02]  /*1e50*/  HADD2.F32 R22, -RZ, R26.H0_H0 ;  /* 0x2000001aff167230 */ /* 0x001fe40000004100 */
[--C-:B--2---:R-:W-:Y:S02]  /*1e60*/  HADD2.F32 R23, -RZ, R20.reuse.H0_H0 ;  /* 0x20000014ff177230 */ /* 0x104fe40000004100 */
[----:B------:R-:W-:Y:S02]  /*1e70*/  HADD2.F32 R83, -RZ, R20.H1_H1 ;  /* 0x30000014ff537230 */ /* 0x000fe40000004100 */
[----:B------:R-:W-:-:S02]  /*1e80*/  HADD2.F32 R20, -RZ, R27.H0_H0 ;  /* 0x2000001bff147230 */ /* 0x000fc40000004100 */
[----:B------:R-:W-:Y:S01]  /*1e90*/  FMUL.FTZ R87, R22, R23 ;  /* 0x0000001716577220 */ /* 0x000fe20000410000 */
[----:B------:R-:W-:Y:S02]  /*1ea0*/  HADD2.F32 R22, -RZ, R26.H1_H1 ;  /* 0x3000001aff167230 */ /* 0x000fe40000004100 */
[----:B------:R-:W-:Y:S02]  /*1eb0*/  HADD2.F32 R26, -RZ, R24.H0_H0 ;  /* 0x20000018ff1a7230 */ /* 0x000fe40000004100 */
[----:B---3--:R-:W-:Y:S02]  /*1ec0*/  HADD2.F32 R23, -RZ, R60.H0_H0 ;  /* 0x2000003cff177230 */ /* 0x008fe40000004100 */
[----:B------:R-:W-:Y:S01]  /*1ed0*/  FMUL.FTZ R83, R22, R83 ;  /* 0x0000005316537220 */ /* 0x000fe20000410000 */
[----:B------:R-:W-:Y:S02]  /*1ee0*/  HADD2.F32 R22, -RZ, R21.H1_H1 ;  /* 0x30000015ff167230 */ /* 0x000fe40000004100 */
[----:B------:R-:W-:-:S02]  /*1ef0*/  HADD2.F32 R24, -RZ, R24.H1_H1 ;  /* 0x30000018ff187230 */ /* 0x000fc40000004100 */
[----:B------:R-:W-:Y:S01]  /*1f00*/  FFMA.FTZ R26, R26, R23, R87 ;  /* 0x000000171a1a7223 */ /* 0x000fe20000010057 */
[----:B------:R-:W-:Y:S02]  /*1f10*/  HADD2.F32 R87, -RZ, R21.H0_H0 ;  /* 0x20000015ff577230 */ /* 0x000fe40000004100 */
[----:B------:R-:W-:Y:S02]  /*1f20*/  HADD2.F32 R23, -RZ, R60.H1_H1 ;  /* 0x3000003cff177230 */ /* 0x000fe40000004100 */
[----:B------:R-:W-:Y:S02]  /*1f30*/  HADD2.F32 R21, -RZ, R27.H1_H1 ;  /* 0x3000001bff157230 */ /* 0x000fe40000004100 */
[----:B------:R-:W-:Y:S01]  /*1f40*/  FMUL.FTZ R60, R20, R87 ;  /* 0x00000057143c7220 */ /* 0x000fe20000410000 */
[----:B------:R-:W-:Y:S02]  /*1f50*/  HADD2.F32 R27, -RZ, R25.H0_H0 ;  /* 0x20000019ff1b7230 */ /* 0x000fe40000004100 */
[----:B------:R-:W-:Y:S01]  /*1f60*/  FFMA.FTZ R24, R24, R23, R83 ;  /* 0x0000001718187223 */ /* 0x000fe20000010053 */
[----:B------:R-:W-:-:S02]  /*1f70*/  HADD2.F32 R20, -RZ, R61.H0_H0 ;  /* 0x2000003dff147230 */ /* 0x000fc40000004100 */
[----:B------:R-:W-:Y:S01]  /*1f80*/  FMUL.FTZ R86, R21, R22 ;  /* 0x0000001615567220 */ /* 0x000fe20000410000 */
[--C-:B-1----:R-:W-:Y:S02]  /*1f90*/  HADD2.F32 R83, -RZ, R28.reuse.H1_H1 ;  /* 0x3000001cff537230 */ /* 0x102fe40000004100 */
[----:B------:R-:W-:Y:S02]  /*1fa0*/  HADD2.F32 R25, -RZ, R25.H1_H1 ;  /* 0x30000019ff197230 */ /* 0x000fe40000004100 */
[----:B------:R-:W-:Y:S01]  /*1fb0*/  FFMA.FTZ R27, R27, R20, R60 ;  /* 0x000000141b1b7223 */ /* 0x000fe2000001003c */
[----:B------:R-:W-:Y:S01]  /*1fc0*/  HADD2.F32 R60, -RZ, R61.H1_H1 ;  /* 0x3000003dff3c7230 */ /* 0x000fe20000004100 */
[----:B------:R-:W0:Y:S01]  /*1fd0*/  LDS.128 R20, [R82+0x20] ;  /* 0x0000200052147984 */ /* 0x000e220000000c00 */
[----:B------:R-:W-:Y:S02]  /*1fe0*/  HADD2.F32 R61, -RZ, R28.H0_H0 ;  /* 0x2000001cff3d7230 */ /* 0x000fe40000004100 */
[----:B----4-:R-:W-:-:S02]  /*1ff0*/  HADD2.F32 R28, -RZ, R62.H0_H0 ;  /* 0x2000003eff1c7230 */ /* 0x010fc40000004100 */
[----:B------:R-:W-:Y:S01]  /*2000*/  FFMA.FTZ R25, R25, R60, R86 ;  /* 0x0000003c19197223 */ /* 0x000fe20000010056 */
[----:B------:R-:W-:Y:S02]  /*2010*/  HADD2.F32 R62, -RZ, R62.H1_H1 ;  /* 0x3000003eff3e7230 */ /* 0x000fe40000004100 */
[----:B------:R-:W-:Y:S02]  /*2020*/  HADD2.F32 R60, -RZ, R29.H1_H1 ;  /* 0x3000001dff3c7230 */ /* 0x000fe40000004100 */
[----:B------:R-:W-:Y:S01]  /*2030*/  FFMA.FTZ R61, R61, R28, R26 ;  /* 0x0000001c3d3d7223 */ /* 0x000fe2000001001a */
[--C-:B------:R-:W-:Y:S02]  /*2040*/  HADD2.F32 R26, -RZ, R63.reuse.H0_H0 ;  /* 0x2000003fff1a7230 */ /* 0x100fe40000004100 */
[----:B------:R-:W-:Y:S01]  /*2050*/  FFMA.FTZ R28, R83, R62, R24 ;  /* 0x0000003e531c7223 */ /* 0x000fe20000010018 */
[----:B------:R-:W-:Y:S02]  /*2060*/  HADD2.F32 R63, -RZ, R63.H1_H1 ;  /* 0x3000003fff3f7230 */ /* 0x000fe40000004100 */
[----:B------:R-:W-:-:S02]  /*2070*/  HADD2.F32 R62, -RZ, R30.H0_H0 ;  /* 0x2000001eff3e7230 */ /* 0x000fc40000004100 */
[----:B------:R-:W-:Y:S02]  /*2080*/  HADD2.F32 R83, -RZ, R56.H0_H0 ;  /* 0x20000038ff537230 */ /* 0x000fe40000004100 */
[----:B------:R-:W-:Y:S01]  /*2090*/  FFMA.FTZ R60, R60, R63, R25 ;  /* 0x0000003f3c3c7223 */ /* 0x000fe20000010019 */
[----:B------:R-:W-:Y:S02]  /*20a0*/  HADD2.F32 R24, -RZ, R29.H0_H0 ;  /* 0x2000001dff187230 */ /* 0x000fe40000004100 */
[----:B------:R-:W-:Y:S02]  /*20b0*/  HADD2.F32 R63, -RZ, R30.H1_H1 ;  /* 0x3000001eff3f7230 */ /* 0x000fe40000004100 */
[----:B------:R-:W-:Y:S01]  /*20c0*/  FFMA.FTZ R61, R62, R83, R61 ;  /* 0x000000533e3d7223 */ /* 0x000fe2000001003d */
[----:B------:R-:W-:Y:S02]  /*20d0*/  HADD2.F32 R56, -RZ, R56.H1_H1 ;  /* 0x30000038ff387230 */ /* 0x000fe40000004100 */
[----:B------:R-:W-:Y:S01]  /*20e0*/  FFMA.FTZ R29, R24, R26, R27 ;  /* 0x0000001a181d7223 */ /* 0x000fe2000001001b */
[----:B------:R-:W-:Y:S01]  /*20f0*/  HADD2.F32 R30, -RZ, R31.H0_H0 ;  /* 0x2000001fff1e7230 */ /* 0x000fe20000004100 */
[----:B------:R-:W1:Y:S01]  /*2100*/  LDS.128 R24, [R82+0x30] ;  /* 0x0000300052187984 */ /* 0x000e620000000c00 */
[----:B------:R-:W-:-:S02]  /*2110*/  HADD2.F32 R62, -RZ, R57.H0_H0 ;  /* 0x20000039ff3e7230 */ /* 0x000fc40000004100 */
[----:B------:R-:W-:Y:S01]  /*2120*/  FFMA.FTZ R28, R63, R56, R28 ;  /* 0x000000383f1c7223 */ /* 0x000fe2000001001c */
[----:B------:R-:W-:Y:S02]  /*2130*/  HADD2.F32 R31, -RZ, R31.H1_H1 ;  /* 0x3000001fff1f7230 */ /* 0x000fe40000004100 */
[----:B------:R-:W-:Y:S02]  /*2140*/  HADD2.F32 R57, -RZ, R57.H1_H1 ;  /* 0x30000039ff397230 */ /* 0x000fe40000004100 */
[----:B------:R-:W-:Y:S01]  /*2150*/  FFMA.FTZ R29, R30, R62, R29 ;  /* 0x0000003e1e1d7223 */ /* 0x000fe2000001001d */
[--C-:B------:R-:W-:Y:S02]  /*2160*/  HADD2.F32 R62, -RZ, R59.reuse.H0_H0 ;  /* 0x2000003bff3e7230 */ /* 0x100fe40000004100 */
[----:B------:R-:W-:Y:S02]  /*2170*/  HADD2.F32 R59, -RZ, R59.H1_H1 ;  /* 0x3000003bff3b7230 */ /* 0x000fe40000004100 */
[----:B------:R-:W-:Y:S01]  /*2180*/  FFMA.FTZ R60, R31, R57, R60 ;  /* 0x000000391f3c7223 */ /* 0x000fe2000001003c */
[----:B0-----:R-:W-:-:S02]  /*2190*/  HADD2.F32 R30, -RZ, R20.H0_H0 ;  /* 0x20000014ff1e7230 */ /* 0x001fc40000004100 */
[----:B------:R-:W-:Y:S02]  /*21a0*/  HADD2.F32 R63, -RZ, R20.H1_H1 ;  /* 0x30000014ff3f7230 */ /* 0x000fe40000004100 */
[--C-:B------:R-:W-:Y:S02]  /*21b0*/  HADD2.F32 R20, -RZ, R58.reuse.H0_H0 ;  /* 0x2000003aff147230 */ /* 0x100fe40000004100 */
[--C-:B------:R-:W-:Y:S02]  /*21c0*/  HADD2.F32 R56, -RZ, R21.reuse.H0_H0 ;  /* 0x20000015ff387230 */ /* 0x100fe40000004100 */
[----:B------:R-:W-:Y:S02]  /*21d0*/  HADD2.F32 R58, -RZ, R58.H1_H1 ;  /* 0x3000003aff3a7230 */ /* 0x000fe40000004100 */
[----:B------:R-:W-:Y:S01]  /*21e0*/  FFMA.FTZ R61, R30, R20, R61 ;  /* 0x000000141e3d7223 */ /* 0x000fe2000001003d */
[----:B------:R-:W-:Y:S02]  /*21f0*/  HADD2.F32 R21, -RZ, R21.H1_H1 ;  /* 0x30000015ff157230 */ /* 0x000fe40000004100 */
[----:B------:R-:W-:Y:S01]  /*2200*/  FFMA.FTZ R56, R56, R62, R29 ;  /* 0x0000003e38387223 */ /* 0x000fe2000001001d */
[----:B------:R-:W-:-:S02]  /*2210*/  HADD2.F32 R57, -RZ, R22.H1_H1 ;  /* 0x30000016ff397230 */ /* 0x000fc40000004100 */
[----:B------:R-:W-:Y:S01]  /*2220*/  FFMA.FTZ R20, R63, R58, R28 ;  /* 0x0000003a3f147223 */ /* 0x000fe2000001001c */
[----:B------:R-:W-:Y:S01]  /*2230*/  HADD2.F32 R58, -RZ, R22.H0_H0 ;  /* 0x20000016ff3a7230 */ /* 0x000fe20000004100 */
[----:B------:R-:W0:Y:S01]  /*2240*/  LDS.128 R28, [R82+0x40] ;  /* 0x00004000521c7984 */ /* 0x000e220000000c00 */
[--C-:B------:R-:W-:Y:S02]  /*2250*/  HADD2.F32 R63, -RZ, R23.reuse.H0_H0 ;  /* 0x20000017ff3f7230 */ /* 0x100fe40000004100 */
[----:B------:R-:W-:Y:S01]  /*2260*/  FFMA.FTZ R21, R21, R59, R60 ;  /* 0x0000003b15157223 */ /* 0x000fe2000001003c */
[----:B------:R-:W-:Y:S02]  /*2270*/  HADD2.F32 R62, -RZ, R23.H1_H1 ;  /* 0x30000017ff3e7230 */ /* 0x000fe40000004100 */
[----:B------:R-:W-:Y:S02]  /*2280*/  HADD2.F32 R22, -RZ, R54.H0_H0 ;  /* 0x20000036ff167230 */ /* 0x000fe40000004100 */
        /* <DEDUP_REMOVED lines=9> */
[----:B-1----:R-:W-:Y:S01]  /*2320*/  HADD2.F32 R59, -RZ, R24.H1_H1 ;  /* 0x30000018ff3b7230 */ /* 0x002fe20000004100 */
[----:B------:R-:W1:Y:S01]  /*2330*/  LDS.128 R20, [R82+0x50] ;  /* 0x0000500052147984 */ /* 0x000e620000000c00 */
[----:B------:R-:W-:-:S02]  /*2340*/  HADD2.F32 R63, -RZ, R43.H0_H0 ;  /* 0x2000002bff3f7230 */ /* 0x000fc40000004100 */
        /* <DEDUP_REMOVED lines=15> */
[----:B------:R-:W-:Y:S01]  /*2440*/  FFMA.FTZ R24, R24, R54, R55 ;  /* 0x0000003618187223 */ /* 0x000fe20000010037 */
[----:B------:R-:W-:Y:S02]  /*2450*/  HADD2.F32 R44, -RZ, R44.H1_H1 ;  /* 0x3000002cff2c7230 */ /* 0x000fe40000004100 */
[----:B------:R-:W-:Y:S02]  /*2460*/  HADD2.F32 R45, -RZ, R45.H1_H1 ;  /* 0x3000002dff2d7230 */ /* 0x000fe40000004100 */
[--C-:B0-----:R-:W-:Y:S02]  /*2470*/  HADD2.F32 R42, -RZ, R28.reuse.H0_H0 ;  /* 0x2000001cff2a7230 */ /* 0x101fe40000004100 */
[----:B------:R-:W-:Y:S01]  /*2480*/  FFMA.FTZ R26, R26, R44, R59 ;  /* 0x0000002c1a1a7223 */ /* 0x000fe2000001003b */
[----:B------:R-:W-:Y:S02]  /*2490*/  HADD2.F32 R43, -RZ, R28.H1_H1 ;  /* 0x3000001cff2b7230 */ /* 0x000fe40000004100 */
[----:B------:R-:W-:Y:S01]  /*24a0*/  FFMA.FTZ R27, R27, R45, R56 ;  /* 0x0000002d1b1b7223 */ /* 0x000fe20000010038 */
[----:B------:R-:W-:-:S02]  /*24b0*/  HADD2.F32 R45, -RZ, R29.H0_H0 ;  /* 0x2000001dff2d7230 */ /* 0x000fc40000004100 */
[----:B------:R-:W-:Y:S02]  /*24c0*/  HADD2.F32 R44, -RZ, R29.H1_H1 ;  /* 0x3000001dff2c7230 */ /* 0x000fe40000004100 */
[----:B------:R-:W-:Y:S02]  /*24d0*/  HADD2.F32 R28, -RZ, R46.H0_H0 ;  /* 0x2000002eff1c7230 */ /* 0x000fe40000004100 */
[----:B------:R-:W-:Y:S02]  /*24e0*/  HADD2.F32 R29, -RZ, R47.H0_H0 ;  /* 0x2000002fff1d7230 */ /* 0x000fe40000004100 */
[----:B------:R-:W-:Y:S02]  /*24f0*/  HADD2.F32 R54, -RZ, R30.H0_H0 ;  /* 0x2000001eff367230 */ /* 0x000fe40000004100 */
[----:B------:R-:W-:Y:S01]  /*2500*/  FFMA.FTZ R25, R42, R28, R25 ;  /* 0x0000001c2a197223 */ /* 0x000fe20000010019 */
[----:B------:R-:W-:Y:S02]  /*2510*/  HADD2.F32 R46, -RZ, R46.H1_H1 ;  /* 0x3000002eff2e7230 */ /* 0x000fe40000004100 */
[----:B------:R-:W-:Y:S01]  /*2520*/  FFMA.FTZ R24, R45, R29, R24 ;  /* 0x0000001d2d187223 */ /* 0x000fe20000010018 */
        /* <DEDUP_REMOVED lines=8> */
[----:B------:R-:W-:-:S02]  /*25b0*/  HADD2.F32 R48, -RZ, R48.H1_H1 ;  /* 0x30000030ff307230 */ /* 0x000fc40000004100 */
[----:B------:R-:W-:Y:S01]  /*25c0*/  FFMA.FTZ R27, R44, R47, R27 ;  /* 0x0000002f2c1b7223 */ /* 0x000fe2000001001b */
[----:B------:R-:W-:Y:S02]  /*25d0*/  HADD2.F32 R30, -RZ, R31.H1_H1 ;  /* 0x3000001fff1e7230 */ /* 0x000fe40000004100 */
[----:B------:R-:W-:Y:S02]  /*25e0*/  HADD2.F32 R49, -RZ, R49.H1_H1 ;  /* 0x30000031ff317230 */ /* 0x000fe40000004100 */
[----:B------:R-:W-:Y:S01]  /*25f0*/  FFMA.FTZ R26, R55, R48, R26 ;  /* 0x00000030371a7223 */ /* 0x000fe2000001001a */
[--C-:B-1----:R-:W-:Y:S02]  /*2600*/  HADD2.F32 R28, -RZ, R20.reuse.H0_H0 ;  /* 0x20000014ff1c7230 */ /* 0x102fe40000004100 */
        /* <DEDUP_REMOVED lines=8> */
[--C-:B------:R-:W-:Y:S02]  /*2690*/  HADD2.F32 R31, -RZ, R21.reuse.H0_H0 ;  /* 0x20000015ff1f7230 */ /* 0x100fe40000004100 */
[----:B------:R-:W-:-:S02]  /*26a0*/  HADD2.F32 R30, -RZ, R21.H1_H1 ;  /* 0x30000015ff1e7230 */ /* 0x000fc40000004100 */
[--C-:B------:R-:W-:Y:S02]  /*26b0*/  HADD2.F32 R22, -RZ, R52.reuse.H0_H0 ;  /* 0x20000034ff167230 */ /* 0x100fe40000004100 */
[----:B------:R-:W-:Y:S02]  /*26c0*/  HADD2.F32 R21, -RZ, R51.H0_H0 ;  /* 0x20000033ff157230 */ /* 0x000fe40000004100 */
[----:B------:R-:W-:Y:S02]  /*26d0*/  HADD2.F32 R52, -RZ, R52.H1_H1 ;  /* 0x30000034ff347230 */ /* 0x000fe40000004100 */
[----:B------:R-:W-:Y:S01]  /*26e0*/  FFMA.FTZ R20, R43, R22, R20 ;  /* 0x000000162b147223 */ /* 0x000fe20000010014 */
[--C-:B------:R-:W-:Y:S02]  /*26f0*/  HADD2.F32 R42, -RZ, R23.reuse.H0_H0 ;  /* 0x20000017ff2a7230 */ /* 0x100fe40000004100 */
[----:B------:R-:W-:Y:S01]  /*2700*/  FFMA.FTZ R21, R31, R21, R24 ;  /* 0x000000151f157223 */ /* 0x000fe20000010018 */
[----:B------:R-:W-:-:S02]  /*2710*/  HADD2.F32 R44, -RZ, R23.H1_H1 ;  /* 0x30000017ff2c7230 */ /* 0x000fc40000004100 */
[----:B------:R-:W-:Y:S01]  /*2720*/  FFMA.FTZ R45, R45, R52, R26 ;  /* 0x000000342d2d7223 */ /* 0x000fe2000001001a */
[----:B------:R-:W-:Y:S02]  /*2730*/  HADD2.F32 R51, -RZ, R51.H1_H1 ;  /* 0x30000033ff337230 */ /* 0x000fe40000004100 */
[--C-:B------:R-:W-:Y:S02]  /*2740*/  HADD2.F32 R23, -RZ, R53.reuse.H0_H0 ;  /* 0x20000035ff177230 */ /* 0x100fe40000004100 */
[----:B------:R-:W-:Y:S01]  /*2750*/  FADD.FTZ R20, R20, R45 ;  /* 0x0000002d14147221 */ /* 0x000fe20000010000 */
[----:B------:R-:W-:Y:S02]  /*2760*/  HADD2.F32 R53, -RZ, R53.H1_H1 ;  /* 0x30000035ff357230 */ /* 0x000fe40000004100 */
[----:B------:R-:W-:Y:S01]  /*2770*/  FFMA.FTZ R27, R30, R51, R27 ;  /* 0x000000331e1b7223 */ /* 0x000fe2000001001b */
[----:B------:R-:W-:-:S03]  /*2780*/  FFMA.FTZ R21, R42, R23, R21 ;  /* 0x000000172a157223 */ /* 0x000fc60000010015 */
[----:B------:R-:W-:Y:S01]  /*2790*/  FFMA.FTZ R27, R44, R53, R27 ;  /* 0x000000352c1b7223 */ /* 0x000fe2000001001b */
[----:B------:R-:W-:-:S04]  /*27a0*/  FADD.FTZ R20, R21, R20 ;  /* 0x0000001415147221 */ /* 0x000fc80000010000 */
[----:B------:R-:W-:Y:S01]  /*27b0*/  FADD.FTZ R20, R27, R20 ;  /* 0x000000141b147221 */ /* 0x000fe20000010000 */
[----:B------:R-:W-:Y:S06]  /*27c0*/  BRA.DIV UR4, `(.L_x_24587) ;  /* 0x0000004204c47947 */ /* 0x000fec000b800000 */
[----:B------:R0:W1:Y:S02]  /*27d0*/  SHFL.BFLY PT, R21, R20, 0x1, 0x1f ;  /* 0x0c201f0014157f89 */ /* 0x00006400000e0000 */
.L_x_24637:
        /* <DEDUP_REMOVED lines=13> */
.L_x_24586:
[----:B------:R-:W-:-:S13]  /*28b0*/  ISETP.NE.AND P0, PT, R3, RZ, PT ;  /* 0x000000ff0300720c */ /* 0x000fda0003f05270 */
[----:B------:R-:W-:-:S05]  /*28c0*/  @!P0 IMAD.MOV.U32 R20, RZ, RZ, -0x800001 ;  /* 0xff7fffffff148424 */ /* 0x000fca00078e00ff */
[----:B------:R0:W-:Y:S02]  /*28d0*/  @!P0 STS [R77], R20 ;  /* 0x000000144d008388 */ /* 0x0001e40000000800 */
.L_x_24588:
[----:B------:R-:W-:Y:S05]  /*28e0*/  BSYNC B1 ;  /* 0x0000000000017941 */ /* 0x000fea0003800000 */
.L_x_24585:
[----:B------:R-:W-:Y:S01]  /*28f0*/  VIADD R39, R39, 0x4 ;  /* 0x0000000427277836 */ /* 0x000fe20000000000 */
[----:B------:R-:W-:Y:S01]  /*2900*/  IADD3 R12, P1, R12, 0x10, RZ ;  /* 0x000000100c0c7810 */ /* 0x000fe20007f3e0ff */
[----:B------:R-:W-:Y:S01]  /*2910*/  VIADD R78, R78, 0x40 ;  /* 0x000000404e4e7836 */ /* 0x000fe20000000000 */
[----:B01----:R-:W-:Y:S01]  /*2920*/  IADD3 R77, R77, 0x100, RZ ;  /* 0x000001004d4d7810 */ /* 0x003fe20007ffe0ff */
[----:B------:R-:W-:Y:S01]  /*2930*/  VIADD R75, R75, 0x40 ;  /* 0x000000404b4b7836 */ /* 0x000fe20000000000 */
[----:B------:R-:W-:Y:S01]  /*2940*/  ISETP.GE.AND P0, PT, R39, R81, PT ;  /* 0x000000512700720c */ /* 0x000fe20003f06270 */
[----:B------:R-:W-:Y:S01]  /*2950*/  VIADD R38, R38, 0x40 ;  /* 0x0000004026267836 */ /* 0x000fe20000000000 */
[----:B------:R-:W-:-:S11]  /*2960*/  IADD3.X R13, RZ, R13, RZ, P1, !PT ;  /* 0x0000000dff0d7210 */ /* 0x000fd60000ffe4ff */
[----:B------:R-:W-:Y:S05]  /*2970*/  @!P0 BRA `(.L_x_24589) ;  /* 0xffffffec00088947 */ /* 0x000fea000383ffff */
.L_x_24584:
[----:B------:R-:W-:Y:S05]  /*2980*/  BSYNC B0 ;  /* 0x0000000000007941 */ /* 0x000fea0003800000 */
.L_x_24583:
[----:B------:R-:W0:Y:S01]  /*2990*/  S2R R45, SR_TID.X ;  /* 0x00000000002d7919 */ /* 0x000e220000002100 */
[----:B------:R-:W-:Y:S01]  /*29a0*/  VIADD R3, R80, 0xf ;  /* 0x0000000f50037836 */ /* 0x000fe20000000000 */
[----:B------:R-:W-:-:S04]  /*29b0*/  UMOV UR4, 0xffffffff ;  /* 0xffffffff00047882 */ /* 0x000fc80000000000 */
[----:B------:R-:W-:-:S04]  /*29c0*/  SHF.R.S32.HI R6, RZ, 0x1f, R3 ;  /* 0x0000001fff067819 */ /* 0x000fc80000011403 */
[----:B------:R-:W-:-:S04]  /*29d0*/  LEA.HI R3, R6, R3, RZ, 0x4 ;  /* 0x0000000306037211 */ /* 0x000fc800078f20ff */
[----:B------:R-:W-:Y:S02]  /*29e0*/  SHF.R.S32.HI R3, RZ, 0x4, R3 ;  /* 0x00000004ff037819 */ /* 0x000fe40000011403 */
[----:B0----5:R-:W-:-:S04]  /*29f0*/  SHF.R.S32.HI R0, RZ, 0x1f, R45 ;  /* 0x0000001fff007819 */ /* 0x021fc8000001142d */
        /* <DEDUP_REMOVED lines=12> */
.L_x_24643:
        /* <DEDUP_REMOVED lines=51> */
.L_x_24595:
[----:B------:R-:W1:Y:S01]  /*2df0*/  LDS R16, [R10] ;  /* 0x000000000a107984 */ /* 0x000e620000000800 */
[----:B------:R-:W-:Y:S02]  /*2e00*/  VIADD R14, R14, 0xffffffff ;  /* 0xffffffff0e0e7836 */ /* 0x000fe40000000000 */
[----:B------:R-:W-:-:S03]  /*2e10*/  VIADD R13, R13, 0x80 ;  /* 0x000000800d0d7836 */ /* 0x000fc60000000000 */
[----:B------:R-:W-:Y:S01]  /*2e20*/  ISETP.NE.AND P0, PT, R14, RZ, PT ;  /* 0x000000ff0e00720c */ /* 0x000fe20003f05270 */
[----:B-1----:R-:W-:-:S04]  /*2e30*/  FADD.FTZ R16, -R9, R16 ;  /* 0x0000001009107221 */ /* 0x002fc80000010100 */
[----:B------:R-:W-:-:S04]  /*2e40*/  FMUL.FTZ R16, R16, 1.4426950216293334961 ;  /* 0x3fb8aa3b10107820 */ /* 0x000fc80000410000 */
[----:B0-----:R-:W0:Y:S02]  /*2e50*/  MUFU.EX2 R15, R16 ;  /* 0x00000010000f7308 */ /* 0x001e240000000800 */
[----:B0-----:R0:W-:Y:S01]  /*2e60*/  STS [R10], R15 ;  /* 0x0000000f0a007388 */ /* 0x0011e20000000800 */
[----:B------:R-:W-:Y:S01]  /*2e70*/  FADD.FTZ R12, R15, R12 ;  /* 0x0000000c0f0c7221 */ /* 0x000fe20000010000 */
[----:B0-----:R-:W-:Y:S01]  /*2e80*/  IADD3 R10, R10, 0x200, RZ ;  /* 0x000002000a0a7810 */ /* 0x001fe20007ffe0ff */
[----:B------:R-:W-:Y:S06]  /*2e90*/  @P0 BRA `(.L_x_24595) ;  /* 0xfffffffc00d40947 */ /* 0x000fec000383ffff */
.L_x_24594:
[----:B------:R-:W-:Y:S05]  /*2ea0*/  BSYNC B1 ;  /* 0x0000000000017941 */ /* 0x000fea0003800000 */
.L_x_24593:
        /* <DEDUP_REMOVED lines=14> */
.L_x_24598:
[----:B------:R-:W1:Y:S01]  /*2f90*/  LDS R16, [R10+-0x400] ;  /* 0xfffc00000a107984 */ /* 0x000e620000000800 */
[----:B------:R-:W-:-:S03]  /*2fa0*/  IADD3 R13, R13, 0x800, RZ ;  /* 0x000008000d0d7810 */ /* 0x000fc60007ffe0ff */
[----:B------:R-:W2:Y:S01]  /*2fb0*/  LDS R18, [R10+-0x200] ;  /* 0xfffe00000a127984 */ /* 0x000ea20000000800 */
[----:B------:R-:W-:-:S03]  /*2fc0*/  ISETP.GE.AND P2, PT, R13, R14, PT ;  /* 0x0000000e0d00720c */ /* 0x000fc60003f46270 */
[----:B------:R-:W3:Y:S04]  /*2fd0*/  LDS R20, [R10] ;  /* 0x000000000a147984 */ /* 0x000ee80000000800 */
[----:B------:R-:W4:Y:S04]  /*2fe0*/  LDS R22, [R10+0x200] ;  /* 0x000200000a167984 */ /* 0x000f280000000800 */
[----:B------:R-:W5:Y:S04]  /*2ff0*/  LDS R24, [R10+0x400] ;  /* 0x000400000a187984 */ /* 0x000f680000000800 */
[----:B------:R-:W5:Y:S04]  /*3000*/  LDS R26, [R10+0x600] ;  /* 0x000600000a1a7984 */ /* 0x000f680000000800 */
[----:B------:R-:W5:Y:S04]  /*3010*/  LDS R28, [R10+0x800] ;  /* 0x000800000a1c7984 */ /* 0x000f680000000800 */
[----:B------:R-:W5:Y:S04]  /*3020*/  LDS R30, [R10+0xa00] ;  /* 0x000a00000a1e7984 */ /* 0x000f680000000800 */
[----:B------:R-:W5:Y:S04]  /*3030*/  LDS R32, [R10+0xc00] ;  /* 0x000c00000a207984 */ /* 0x000f680000000800 */
[----:B------:R-:W5:Y:S01]  /*3040*/  LDS R34, [R10+0xe00] ;  /* 0x000e00000a227984 */ /* 0x000f620000000800 */
        /* <DEDUP_REMOVED lines=9> */
[----:B-----5:R-:W-:-:S03]  /*30e0*/  FADD.FTZ R24, -R9, R24 ;  /* 0x0000001809187221 */ /* 0x020fc60000010100 */
        /* <DEDUP_REMOVED lines=21> */
[----:B-1----:R-:W-:Y:S01]  /*3240*/  FADD.FTZ R36, -R9, R36 ;  /* 0x0000002409247221 */ /* 0x002fe20000010100 */
        /* <DEDUP_REMOVED lines=10> */
[----:B------:R-:W5:Y:S01]  /*32f0*/  MUFU.EX2 R27, R28 ;  /* 0x0000001c001b7308 */ /* 0x000f620000000800 */
[----:B----4-:R-:W-:Y:S01]  /*3300*/  FADD.FTZ R12, R12, R23 ;  /* 0x000000170c0c7221 */ /* 0x010fe20000010000 */
[----:B0-----:R-:W-:Y:S01]  /*3310*/  FADD.FTZ R16, -R9, R16 ;  /* 0x0000001009107221 */ /* 0x001fe20000010100 */
        /* <DEDUP_REMOVED lines=43> */
.L_x_24597:
[----:B------:R-:W-:Y:S05]  /*35d0*/  BSYNC B1 ;  /* 0x0000000000017941 */ /* 0x000fea0003800000 */
.L_x_24596:
        /* <DEDUP_REMOVED lines=11> */
[----:B------:R-:W5:Y:S04]  /*3690*/  LDS R24, [R10+0x600] ;  /* 0x000600000a187984 */ /* 0x000f680000000800 */
[----:B------:R-:W5:Y:S04]  /*36a0*/  LDS R26, [R10+0x800] ;  /* 0x000800000a1a7984 */ /* 0x000f680000000800 */
[----:B------:R-:W5:Y:S01]  /*36b0*/  LDS R28, [R10+0xa00] ;  /* 0x000a00000a1c7984 */ /* 0x000f620000000800 */
[----:B-1----:R-:W-:-:S04]  /*36c0*/  FADD.FTZ R14, -R9, R14 ;  /* 0x0000000e090e7221 */ /* 0x002fc80000010100 */
[----:B------:R-:W-:Y:S01]  /*36d0*/  FMUL.FTZ R14, R14, 1.4426950216293334961 ;  /* 0x3fb8aa3b0e0e7820 */ /* 0x000fe20000410000 */
[----:B--2---:R-:W-:-:S03]  /*36e0*/  FADD.FTZ R16, -R9, R16 ;  /* 0x0000001009107221 */ /* 0x004fc60000010100 */
[----:B0-----:R-:W0:Y:S01]  /*36f0*/  MUFU.EX2 R15, R14 ;  /* 0x0000000e000f7308 */ /* 0x001e220000000800 */
        /* <DEDUP_REMOVED lines=37> */
.L_x_24600:
[----:B------:R-:W-:Y:S05]  /*3950*/  BSYNC B1 ;  /* 0x0000000000017941 */ /* 0x000fea0003800000 */
.L_x_24599:
        /* <DEDUP_REMOVED lines=15> */
[----:B0-----:R-:W0:Y:S08]  /*3a50*/  MUFU.EX2 R15, R16 ;  /* 0x00000010000f7308 */ /* 0x001e300000000800 */
        /* <DEDUP_REMOVED lines=10> */
.L_x_24592:
[----:B------:R-:W-:Y:S05]  /*3b00*/  BSYNC B0 ;  /* 0x0000000000007941 */ /* 0x000fea0003800000 */
.L_x_24591:
        /* <DEDUP_REMOVED lines=10> */
[----:B---3--:R-:W-:Y:S01]  /*3bb0*/  @!P0 LEA R19, R19, R12, 0x18 ;  /* 0x0000000c13138211 */ /* 0x008fe200078ec0ff */
[----:B--2---:R-:W-:Y:S01]  /*3bc0*/  FADD.FTZ R10, R13, R10 ;  /* 0x0000000a0d0a7221 */ /* 0x004fe20000010000 */
[----:B------:R-:W-:-:S04]  /*3bd0*/  @!P2 MOV R13, 0x400 ;  /* 0x00000400000da802 */ /* 0x000fc80000000f00 */
[----:B0-----:R-:W0:Y:S01]  /*3be0*/  SHFL.BFLY PT, R15, R10, 0x4, 0x1f ;  /* 0x0c801f000a0f7f89 */ /* 0x001e2200000e0000 */
[----:B------:R-:W-:-:S05]  /*3bf0*/  @!P2 VIADD R13, R13, 0xc0 ;  /* 0x000000c00d0da836 */ /* 0x000fca0000000000 */
[----:B----4-:R-:W-:-:S04]  /*3c00*/  @!P2 LEA R13, R18, R13, 0x18 ;  /* 0x0000000d120da211 */ /* 0x010fc800078ec0ff */
[----:B------:R-:W-:Y:S01]  /*3c10*/  @!P2 LEA R16, R16, R13, 0x2 ;  /* 0x0000000d1010a211 */ /* 0x000fe200078e10ff */
        /* <DEDUP_REMOVED lines=33> */
[----:B------:R0:W2:Y:S08]  /*3e30*/  MUFU.RCP R39, R12 ;  /* 0x0000000c00277308 */ /* 0x0000b00000001000 */
[----:B------:R-:W-:Y:S05]  /*3e40*/  @!P0 BRA `(.L_x_24604) ;  /* 0x00000000003c8947 */ /* 0x000fea0003800000 */
[----:B------:R-:W3:Y:S01]  /*3e50*/  S2UR UR5, SR_CgaCtaId ;  /* 0x00000000000579c3 */ /* 0x000ee20000008800 */
[----:B------:R-:W-:Y:S01]  /*3e60*/  UMOV UR4, 0x400 ;  /* 0x0000040000047882 */ /* 0x000fe20000000000 */
[----:B0-----:R-:W-:Y:S01]  /*3e70*/  IMAD.MOV.U32 R12, RZ, RZ, R14 ;  /* 0x000000ffff0c7224 */ /* 0x001fe200078e000e */
[----:B------:R-:W-:Y:S01]  /*3e80*/  UIADD3 UR4, UR4, 0xe0, URZ ;  /* 0x000000e004047890 */ /* 0x000fe2000fffe03f */
[----:B------:R-:W-:-:S03]  /*3e90*/  MOV R13, R45 ;  /* 0x0000002d000d7202 */ /* 0x000fc60000000f00 */
[----:B---3--:R-:W-:-:S06]  /*3ea0*/  ULEA UR4, UR5, UR4, 0x18 ;  /* 0x0000000405047291 */ /* 0x008fcc000f8ec03f */
[----:B------:R-:W-:-:S07]  /*3eb0*/  LEA R14, R45, UR4, 0x2 ;  /* 0x000000042d0e7c11 */ /* 0x000fce000f8e10ff */
.L_x_24605:
        /* <DEDUP_REMOVED lines=8> */
.L_x_24604:
[----:B------:R-:W-:Y:S05]  /*3f40*/  BSYNC B1 ;  /* 0x0000000000017941 */ /* 0x000fea0003800000 */
.L_x_24603:
[----:B------:R-:W-:Y:S05]  /*3f50*/  @!P1 BRA `(.L_x_24602) ;  /* 0x0000000400c09947 */ /* 0x000fea0003800000 */
[----:B------:R-:W3:Y:S01]  /*3f60*/  S2UR UR5, SR_CgaCtaId ;  /* 0x00000000000579c3 */ /* 0x000ee20000008800 */
[----:B0-----:R-:W-:Y:S01]  /*3f70*/  IADD3 R12, R4, -R13, RZ ;  /* 0x8000000d040c7210 */ /* 0x001fe20007ffe0ff */
        /* <DEDUP_REMOVED lines=11> */
.L_x_24608:
[----:B------:R-:W2:Y:S01]  /*4030*/  LDS R14, [R12+-0x400] ;  /* 0xfffc00000c0e7984 */ /* 0x000ea20000000800 */
[----:B------:R-:W-:-:S03]  /*4040*/  VIADD R13, R13, 0x800 ;  /* 0x000008000d0d7836 */ /* 0x000fc60000000000 */
[----:B------:R-:W0:Y:S02]  /*4050*/  LDS R16, [R12+-0x200] ;  /* 0xfffe00000c107984 */ /* 0x000e240000000800 */
[----:B------:R-:W-:Y:S02]  /*4060*/  ISETP.GE.AND P1, PT, R13, R40, PT ;  /* 0x000000280d00720c */ /* 0x000fe40003f26270 */
        /* <DEDUP_REMOVED lines=30> */
[----:B--2---:R-:W-:-:S03]  /*4250*/  FMUL.FTZ R17, R34, R39 ;  /* 0x0000002722117220 */ /* 0x004fc60000410000 */
[----:B------:R-:W-:Y:S01]  /*4260*/  STS [R12+0x600], R25 ;  /* 0x000600190c007388 */ /* 0x000fe20000000800 */
[----:B0-----:R-:W-:-:S03]  /*4270*/  FMUL.FTZ R35, R35, R39 ;  /* 0x0000002723237220 */ /* 0x001fc60000410000 */
        /* <DEDUP_REMOVED lines=15> */
.L_x_24607:
[----:B------:R-:W-:Y:S05]  /*4370*/  BSYNC B1 ;  /* 0x0000000000017941 */ /* 0x000fea0003800000 */
.L_x_24606:
        /* <DEDUP_REMOVED lines=31> */
.L_x_24610:
[----:B------:R-:W-:Y:S05]  /*4570*/  BSYNC B1 ;  /* 0x0000000000017941 */ /* 0x000fea0003800000 */
.L_x_24609:
        /* <DEDUP_REMOVED lines=14> */
.L_x_24602:
[----:B------:R-:W-:Y:S05]  /*4660*/  BSYNC B0 ;  /* 0x0000000000007941 */ /* 0x000fea0003800000 */
.L_x_24601:
        /* <DEDUP_REMOVED lines=26> */
[----:B0-----:R-:W-:Y:S01]  /*4810*/  MOV R12, UR6 ;  /* 0x00000006000c7c02 */ /* 0x001fe20008000f00 */
[----:B------:R-:W-:Y:S02]  /*4820*/  IMAD.U32 R14, RZ, RZ, UR4 ;  /* 0x00000004ff0e7e24 */ /* 0x000fe4000f8e00ff */
[----:B------:R-:W-:Y:S02]  /*4830*/  IMAD.U32 R13, RZ, RZ, UR7 ;  /* 0x00000007ff0d7e24 */ /* 0x000fe4000f8e00ff */
[----:B------:R-:W-:-:S03]  /*4840*/  IMAD.U32 R15, RZ, RZ, UR5 ;  /* 0x00000005ff0f7e24 */ /* 0x000fc6000f8e00ff */
[----:B-1----:R3:W-:Y:S04]  /*4850*/  STG.E desc[UR10][R12.64], R9 ;  /* 0x000000090c007986 */ /* 0x0027e8000c10190a */
[----:B------:R3:W-:Y:S02]  /*4860*/  STG.E desc[UR10][R14.64], R10 ;  /* 0x0000000a0e007986 */ /* 0x0007e4000c10190a */
.L_x_24612:
[----:B------:R-:W-:Y:S05]  /*4870*/  BSYNC B0 ;  /* 0x0000000000007941 */ /* 0x000fea0003800000 */
.L_x_24611:
[----:B------:R-:W-:Y:S01]  /*4880*/  ULDC UR8, c[0x0][0x26c] ;  /* 0x00009b0000087ab9 */ /* 0x000fe20000000800 */
[----:B------:R-:W-:Y:S04]  /*4890*/  BSSY B1, `(.L_x_24613) ;  /* 0x000019b000017945 */ /* 0x000fe80003800000 */
[----:B------:R-:W-:Y:S05]  /*48a0*/  @!P1 BRA `(.L_x_24614) ;  /* 0x0000000000189947 */ /* 0x000fea0003800000 */
[----:B0--3--:R-:W-:Y:S01]  /*48b0*/  HFMA2.MMA R10, -RZ, RZ, 0, 0 ;  /* 0x00000000ff0a7435 */ /* 0x009fe200000001ff */
[----:B------:R-:W-:Y:S01]  /*48c0*/  IMAD.MOV.U32 R44, RZ, RZ, RZ ;  /* 0x000000ffff2c7224 */ /* 0x000fe200078e00ff */
[----:B------:R-:W-:Y:S01]  /*48d0*/  CS2R R48, SRZ ;  /* 0x0000000000307805 */ /* 0x000fe2000001ff00 */
[----:B------:R-:W-:Y:S02]  /*48e0*/  IMAD.MOV.U32 R46, RZ, RZ, RZ ;  /* 0x000000ffff2e7224 */ /* 0x000fe400078e00ff */
[----:B------:R-:W-:Y:S01]  /*48f0*/  IMAD.MOV.U32 R50, RZ, RZ, RZ ;  /* 0x000000ffff327224 */ /* 0x000fe200078e00ff */
[----:B------:R-:W-:Y:S06]  /*4900*/  BRA `(.L_x_24615) ;  /* 0x00000018004c7947 */ /* 0x000fec0003800000 */
.L_x_24614:
[----:B0--3--:R-:W0:Y:S01]  /*4910*/  I2F.RP R10, R5 ;  /* 0x00000005000a7306 */ /* 0x009e220000209400 */
[----:B------:R-:W1:Y:S01]  /*4920*/  S2UR UR4, SR_CTAID.Y ;  /* 0x00000000000479c3 */ /* 0x000e620000002600 */
[----:B------:R-:W3:Y:S01]  /*4930*/  S2R R53, SR_CTAID.Z ;  /* 0x0000000000357919 */ /* 0x000ee20000002700 */
[----:B------:R-:W-:Y:S01]  /*4940*/  IADD3 R51, -R3, 0x1, RZ ;  /* 0x0000000103337810 */ /* 0x000fe20007ffe1ff */
[----:B------:R-:W-:Y:S01]  /*4950*/  ULDC.64 UR6, c[0x0][0x248] ;  /* 0x0000920000067ab9 */ /* 0x000fe20000000a00 */
[----:B------:R-:W-:Y:S01]  /*4960*/  LEA.HI R3, R6, R6, RZ, 0x1 ;  /* 0x0000000606037211 */ /* 0x000fe200078f08ff */
[----:B------:R-:W-:Y:S01]  /*4970*/  IMAD.MOV.U32 R46, RZ, RZ, RZ ;  /* 0x000000ffff2e7224 */ /* 0x000fe200078e00ff */
[----:B------:R-:W-:Y:S02]  /*4980*/  MOV R44, RZ ;  /* 0x000000ff002c7202 */ /* 0x000fe40000000f00 */
[----:B------:R-:W-:Y:S01]  /*4990*/  CS2R R48, SRZ ;  /* 0x0000000000307805 */ /* 0x000fe2000001ff00 */
[----:B------:R-:W1:Y:S01]  /*49a0*/  LDC R4, c[0x0][0x258] ;  /* 0x00009600ff047b82 */ /* 0x000e620000000800 */
[----:B------:R-:W-:Y:S01]  /*49b0*/  IMAD.MOV.U32 R50, RZ, RZ, RZ ;  /* 0x000000ffff327224 */ /* 0x000fe200078e00ff */
[----:B0-----:R-:W0:Y:S06]  /*49c0*/  MUFU.RCP R10, R10 ;  /* 0x0000000a000a7308 */ /* 0x001e2c0000001000 */
[----:B------:R-:W4:Y:S08]  /*49d0*/  S2UR UR5, SR_CgaCtaId ;  /* 0x00000000000579c3 */ /* 0x000f300000008800 */
[----:B------:R-:W5:Y:S01]  /*49e0*/  LDC R59, c[0x0][0x26c] ;  /* 0x00009b00ff3b7b82 */ /* 0x000f620000000800 */
[----:B0-----:R-:W-:Y:S01]  /*49f0*/  IADD3 R12, R10, 0xffffffe, RZ ;  /* 0x0ffffffe0a0c7810 */ /* 0x001fe20007ffe0ff */
[----:B-1----:R-:W-:Y:S01]  /*4a00*/  IMAD R9, R4, UR4, RZ ;  /* 0x0000000404097c24 */ /* 0x002fe2000f8e02ff */
[----:B------:R-:W-:Y:S01]  /*4a10*/  SHF.R.S32.HI R4, RZ, 0x1f, R8 ;  /* 0x0000001fff047819 */ /* 0x000fe20000011408 */
[----:B------:R-:W-:Y:S01]  /*4a20*/  UMOV UR4, 0x400 ;  /* 0x0000040000047882 */ /* 0x000fe20000000000 */
[----:B------:R0:W1:Y:S01]  /*4a30*/  F2I.FTZ.U32.TRUNC.NTZ R13, R12 ;  /* 0x0000000c000d7305 */ /* 0x000062000021f000 */
[----:B------:R-:W-:Y:S01]  /*4a40*/  UIADD3 UR4, UR4, 0xe0, URZ ;  /* 0x000000e004047890 */ /* 0x000fe2000fffe03f */
[----:B------:R-:W-:Y:S01]  /*4a50*/  IADD3 R47, P0, R9, R8, RZ ;  /* 0x00000008092f7210 */ /* 0x000fe20007f1e0ff */
[----:B---3--:R-:W-:-:S02]  /*4a60*/  IMAD R58, R53, 0x20, R0 ;  /* 0x00000020353a7824 */ /* 0x008fc400078e0200 */
[----:B----4-:R-:W-:Y:S01]  /*4a70*/  ULEA UR4, UR5, UR4, 0x18 ;  /* 0x0000000405047291 */ /* 0x010fe2000f8ec03f */
[----:B------:R-:W-:Y:S01]  /*4a80*/  LEA.HI.X.SX32 R10, R9, R4, 0x1, P0 ;  /* 0x00000004090a7211 */ /* 0x000fe200000f0eff */
[----:B------:R-:W-:Y:S01]  /*4a90*/  IMAD.SHL.U32 R58, R58, 0x10, RZ ;  /* 0x000000103a3a7824 */ /* 0x000fe200078e00ff */
[C---:B------:R-:W-:Y:S01]  /*4aa0*/  LEA R4, P0, R47.reuse, UR6, 0x2 ;  /* 0x000000062f047c11 */ /* 0x040fe2000f8010ff */
[----:B0-----:R-:W-:Y:S01]  /*4ab0*/  IMAD.MOV.U32 R12, RZ, RZ, RZ ;  /* 0x000000ffff0c7224 */ /* 0x001fe200078e00ff */
[----:B------:R-:W-:Y:S02]  /*4ac0*/  ULDC UR6, c[0x0][0x28c] ;  /* 0x0000a30000067ab9 */ /* 0x000fe40000000800 */
[----:B------:R-:W-:Y:S01]  /*4ad0*/  LEA.HI.X R47, R47, UR7, R10, 0x2, P0 ;  /* 0x000000072f2f7c11 */ /* 0x000fe200080f140a */
[----:B------:R-:W-:Y:S01]  /*4ae0*/  ULDC UR7, c[0x0][0x270] ;  /* 0x00009c0000077ab9 */ /* 0x000fe20000000800 */
[----:B------:R-:W-:Y:S01]  /*4af0*/  IMAD.MOV.U32 R10, RZ, RZ, RZ ;  /* 0x000000ffff0a7224 */ /* 0x000fe200078e00ff */
[----:B------:R-:W-:Y:S01]  /*4b00*/  IADD3 R7, R7, -UR6, RZ ;  /* 0x8000000607077c10 */ /* 0x000fe2000fffe0ff */
[----:B-1----:R-:W-:Y:S01]  /*4b10*/  IMAD.MOV R14, RZ, RZ, -R13 ;  /* 0x000000ffff0e7224 */ /* 0x002fe200078e0a0d */
[----:B-----5:R-:W-:Y:S01]  /*4b20*/  SHF.R.S32.HI R59, RZ, 0x1f, R59 ;  /* 0x0000001fff3b7819 */ /* 0x020fe2000001143b */
[----:B------:R-:W-:-:S02]  /*4b30*/  IMAD R2, R2, UR7, RZ ;  /* 0x0000000702027c24 */ /* 0x000fc4000f8e02ff */
[----:B------:R-:W-:-:S04]  /*4b40*/  IMAD R9, R14, R5, RZ ;  /* 0x000000050e097224 */ /* 0x000fc800078e02ff */
[----:B------:R-:W-:Y:S01]  /*4b50*/  IMAD.HI.U32 R9, R13, R9, R12 ;  /* 0x000000090d097227 */ /* 0x000fe200078e000c */
[----:B------:R-:W-:-:S03]  /*4b60*/  LOP3.LUT R13, R3, 0xfffffffe, RZ, 0xc0, !PT ;  /* 0xfffffffe030d7812 */ /* 0x000fc600078ec0ff */
[----:B------:R-:W-:Y:S02]  /*4b70*/  IMAD.SHL.U32 R3, R3, 0x8, RZ ;  /* 0x0000000803037824 */ /* 0x000fe400078e00ff */
[----:B------:R-:W-:-:S03]  /*4b80*/  IMAD.IADD R13, R6, 0x1, -R13 ;  /* 0x00000001060d7824 */ /* 0x000fc600078e0a0d */
[----:B------:R-:W-:Y:S02]  /*4b90*/  LOP3.LUT R52, R3, 0xfffffff0, RZ, 0xc0, !PT ;  /* 0xfffffff003347812 */ /* 0x000fe400078ec0ff */
[----:B------:R-:W-:-:S03]  /*4ba0*/  SHF.R.S32.HI R3, RZ, 0x1f, R2 ;  /* 0x0000001fff037819 */ /* 0x000fc60000011402 */
[----:B------:R-:W-:Y:S01]  /*4bb0*/  IMAD R52, R13, 0x8, R52 ;  /* 0x000000080d347824 */ /* 0x000fe200078e0234 */
[----:B------:R-:W-:-:S03]  /*4bc0*/  LEA R13, R0, R13, 0x1 ;  /* 0x0000000d000d7211 */ /* 0x000fc600078e08ff */
[C---:B------:R-:W-:Y:S01]  /*4bd0*/  VIADD R57, R52.reuse, 0x200 ;  /* 0x0000020034397836 */ /* 0x040fe20000000000 */
[----:B------:R-:W-:Y:S01]  /*4be0*/  LEA R60, R13, UR4, 0x5 ;  /* 0x000000040d3c7c11 */ /* 0x000fe2000f8e28ff */
[----:B------:R-:W-:Y:S01]  /*4bf0*/  IMAD R53, R53, 0x40, R13 ;  /* 0x0000004035357824 */ /* 0x000fe200078e020d */
[C---:B------:R-:W-:Y:S01]  /*4c00*/  IADD3 R56, R52.reuse, 0x300, RZ ;  /* 0x0000030034387810 */ /* 0x040fe20007ffe0ff */
[----:B------:R-:W-:Y:S01]  /*4c10*/  VIADD R55, R52, 0x400 ;  /* 0x0000040034377836 */ /* 0x000fe20000000000 */
[----:B------:R-:W-:Y:S01]  /*4c20*/  IADD3 R60, R60, 0x10, RZ ;  /* 0x000000103c3c7810 */ /* 0x000fe20007ffe0ff */
[----:B------:R-:W-:Y:S02]  /*4c30*/  VIADD R54, R52, 0x500 ;  /* 0x0000050034367836 */ /* 0x000fe40000000000 */
[----:B------:R-:W-:-:S07]  /*4c40*/  IMAD.SHL.U32 R53, R53, 0x8, RZ ;  /* 0x0000000835357824 */ /* 0x000fce00078e00ff */
.L_x_24630:
        /* <DEDUP_REMOVED lines=50> */
[----:B------:R-:W3:Y:S04]  /*4f70*/  LDG.E.CONSTANT R12, desc[UR10][R12.64] ;  /* 0x0000000a0c0c7981 */ /* 0x000ee8000c1e9900 */
[----:B--2---:R2:W4:Y:S01]  /*4f80*/  LDS.128 R36, [R60] ;  /* 0x000000003c247984 */ /* 0x0045220000000c00 */
[----:B---3--:R-:W-:-:S05]  /*4f90*/  SHF.R.S32.HI R14, RZ, 0x1f, R12 ;  /* 0x0000001fff0e7819 */ /* 0x008fca000001140c */
        /* <DEDUP_REMOVED lines=13> */
[----:B------:R-:W-:Y:S01]  /*5070*/  LEA.HI.X.SX32 R26, R57, R23, 0x1, P0 ;  /* 0x00000017391a7211 */ /* 0x000fe200000f0eff */
[----:B------:R-:W-:Y:S01]  /*5080*/  BSSY B2, `(.L_x_24618) ;  /* 0x0000035000027945 */ /* 0x000fe20003800000 */
[-C--:B------:R-:W-:Y:S01]  /*5090*/  LEA R16, P5, R17, R24.reuse, 0x1 ;  /* 0x0000001811107211 */ /* 0x080fe200078a08ff */
[----:B------:R-:W5:Y:S01]  /*50a0*/  LDG.E.128.CONSTANT R28, desc[UR10][R62.64+0x200] ;  /* 0x0002000a3e1c7981 */ /* 0x000f62000c1e9d00 */
[----:B------:R-:W-:-:S02]  /*50b0*/  LEA R20, P4, R18, R24, 0x1 ;  /* 0x0000001812147211 */ /* 0x000fc400078808ff */
[-C--:B------:R-:W-:Y:S01]  /*50c0*/  LEA.HI.X.SX32 R22, R56, R23.reuse, 0x1, P1 ;  /* 0x0000001738167211 */ /* 0x080fe200008f0eff */
[----:B------:R0:W5:Y:S01]  /*50d0*/  LDG.E.128.CONSTANT R32, desc[UR10][R62.64] ;  /* 0x0000000a3e207981 */ /* 0x000162000c1e9d00 */
[-C--:B------:R-:W-:Y:S02]  /*50e0*/  LEA.HI.X.SX32 R19, R55, R23.reuse, 0x1, P2 ;  /* 0x0000001737137211 */ /* 0x080fe400010f0eff */
[----:B------:R-:W-:Y:S02]  /*50f0*/  LEA R24, P0, R14, R24, 0x1 ;  /* 0x000000180e187211 */ /* 0x000fe400078008ff */
[----:B------:R-:W-:Y:S02]  /*5100*/  LEA.HI.X.SX32 R15, R54, R23, 0x1, P3 ;  /* 0x00000017360f7211 */ /* 0x000fe400018f0eff */
[-C--:B------:R-:W-:Y:S02]  /*5110*/  LEA.HI.X R13, R21, R25.reuse, R26, 0x1, P6 ;  /* 0x00000019150d7211 */ /* 0x080fe400030f0c1a */
[----:B------:R-:W-:-:S02]  /*5120*/  LEA.HI.X R17, R17, R25, R22, 0x1, P5 ;  /* 0x0000001911117211 */ /* 0x000fc400028f0c16 */
[-C--:B------:R-:W-:Y:S02]  /*5130*/  LEA.HI.X R21, R18, R25.reuse, R19, 0x1, P4 ;  /* 0x0000001912157211 */ /* 0x080fe400020f0c13 */
[----:B------:R-:W-:Y:S02]  /*5140*/  LEA.HI.X R25, R14, R25, R15, 0x1, P0 ;  /* 0x000000190e197211 */ /* 0x000fe400000f0c0f */
[----:B------:R-:W5:Y:S04]  /*5150*/  LDG.E.128.CONSTANT R12, desc[UR10][R12.64] ;  /* 0x0000000a0c0c7981 */ /* 0x000f68000c1e9d00 */
[----:B------:R-:W5:Y:S04]  /*5160*/  LDG.E.128.CONSTANT R16, desc[UR10][R16.64] ;  /* 0x0000000a10107981 */ /* 0x000f68000c1e9d00 */
[----:B------:R-:W5:Y:S04]  /*5170*/  LDG.E.128.CONSTANT R20, desc[UR10][R20.64] ;  /* 0x0000000a14147981 */ /* 0x000f68000c1e9d00 */
[----:B------:R-:W5:Y:S01]  /*5180*/  LDG.E.128.CONSTANT R24, desc[UR10][R24.64] ;  /* 0x0000000a18187981 */ /* 0x000f62000c1e9d00 */
[----:B------:R-:W-:-:S02]  /*5190*/  ISETP.NE.AND P0, PT, R61, RZ, PT ;  /* 0x000000ff3d00720c */ /* 0x000fc40003f05270 */
[----:B-1----:R-:W-:Y:S02]  /*51a0*/  F2FP.F16.F32.PACK_AB R42, R43, R42 ;  /* 0x0000002a2b2a723e */ /* 0x002fe400000000ff */
[----:B0-----:R-:W-:Y:S02]  /*51b0*/  F2FP.F16.F32.PACK_AB R63, R41, R40 ;  /* 0x00000028293f723e */ /* 0x001fe400000000ff */
[----:B------:R-:W-:-:S07]  /*51c0*/  MOV R40, R42 ;  /* 0x0000002a00287202 */ /* 0x000fce0000000f00 */
[----:B--2-4-:R-:W-:Y:S05]  /*51d0*/  @P0 BRA `(.L_x_24619) ;  /* 0x00000000007c0947 */ /* 0x014fea0003800000 */
[C---:B------:R-:W-:Y:S01]  /*51e0*/  VIADD R43, R53.reuse, 0x3 ;  /* 0x00000003352b7836 */ /* 0x040fe20000000000 */
[----:B-----5:R-:W-:Y:S01]  /*51f0*/  PRMT R42, R34, 0x7632, R42 ;  /* 0x00007632222a7816 */ /* 0x020fe2000000002a */
[----:B------:R-:W-:Y:S01]  /*5200*/  VIADD R61, R53, 0x4 ;  /* 0x00000004353d7836 */ /* 0x000fe20000000000 */
[----:B------:R-:W-:Y:S01]  /*5210*/  PRMT R62, R35, 0x7632, R62 ;  /* 0x00007632233e7816 */ /* 0x000fe2000000003e */
        /* <DEDUP_REMOVED lines=27> */
.L_x_24619:
[----:B------:R-:W-:Y:S05]  /*53d0*/  BSYNC B2 ;  /* 0x0000000000027941 */ /* 0x000fea0003800000 */
.L_x_24618:
[----:B-----5:R-:W-:Y:S01]  /*53e0*/  HMUL2 R41, R40, R33 ;  /* 0x0000002128297232 */ /* 0x020fe20000000000 */
[----:B------:R-:W-:Y:S01]  /*53f0*/  MOV R33, R63 ;  /* 0x0000003f00217202 */ /* 0x000fe20000000f00 */
[----:B------:R-:W-:Y:S01]  /*5400*/  BSSY B2, `(.L_x_24620) ;  /* 0x0000026000027945 */ /* 0x000fe20003800000 */
[----:B------:R-:W-:-:S04]  /*5410*/  F2FP.F16.F32.PACK_AB R37, R37, R36 ;  /* 0x000000242525723e */ /* 0x000fc800000000ff */
[----:B------:R-:W-:Y:S01]  /*5420*/  HFMA2.MMA R41, R33, R32, R41 ;  /* 0x0000002021297235 */ /* 0x000fe20000000029 */
[----:B------:R-:W-:-:S09]  /*5430*/  F2FP.F16.F32.PACK_AB R32, R39, R38 ;  /* 0x000000262720723e */ /* 0x000fd200000000ff */
[----:B------:R-:W-:-:S06]  /*5440*/  HFMA2 R41, R37, R34, R41 ;  /* 0x0000002225297231 */ /* 0x000fcc0000000029 */
        /* <DEDUP_REMOVED lines=18> */
[----:B------:R-:W-:Y:S02]  /*5570*/  SEL R43, R30, RZ, !P6 ;  /* 0x000000ff1e2b7207 */ /* 0x000fe40007000000 */
        /* <DEDUP_REMOVED lines=14> */
.L_x_24621:
[----:B------:R-:W-:Y:S05]  /*5660*/  BSYNC B2 ;  /* 0x0000000000027941 */ /* 0x000fea0003800000 */
.L_x_24620:
        /* <DEDUP_REMOVED lines=22> */
[----:B------:R-:W-:Y:S02]  /*57d0*/  ISETP.GE.AND P1, PT, R41, R80, PT ;  /* 0x000000502900720c */ /* 0x000fe40003f26270 */
[----:B------:R-:W-:Y:S02]  /*57e0*/  PRMT R28, R13, 0x7632, R28 ;  /* 0x000076320d1c7816 */ /* 0x000fe4000000001c */
        /* <DEDUP_REMOVED lines=15> */
.L_x_24623:
[----:B------:R-:W-:Y:S05]  /*58e0*/  BSYNC B2 ;  /* 0x0000000000027941 */ /* 0x000fea0003800000 */
.L_x_24622:
[----:B------:R-:W-:Y:S01]  /*58f0*/  HMUL2 R13, R40, R13 ;  /* 0x0000000d280d7232 */ /* 0x000fe20000000000 */
[----:B------:R-:W-:Y:S01]  /*5900*/  BSSY B2, `(.L_x_24624) ;  /* 0x0000024000027945 */ /* 0x000fe20003800000 */
[----:B------:R-:W-:Y:S01]  /*5910*/  FADD.FTZ R10, R10, R43 ;  /* 0x0000002b0a0a7221 */ /* 0x000fe20000010000 */
[----:B------:R-:W-:-:S03]  /*5920*/  HFMA2 R31, R32, R31, R35 ;  /* 0x0000001f201f7231 */ /* 0x000fc60000000023 */
[----:B------:R-:W-:Y:S01]  /*5930*/  HFMA2.MMA R12, R33, R12, R13 ;  /* 0x0000000c210c7235 */ /* 0x000fe2000000000d */
[----:B------:R-:W-:Y:S10]  /*5940*/  @P0 BRA `(.L_x_24625) ;  /* 0x00000000007c0947 */ /* 0x000ff40003800000 */
[C---:B------:R-:W-:Y:S01]  /*5950*/  IADD3 R29, R53.reuse, 0x3, RZ ;  /* 0x00000003351d7810 */ /* 0x040fe20007ffe0ff */
[----:B------:R-:W-:Y:S01]  /*5960*/  VIADD R13, R53, 0x2 ;  /* 0x00000002350d7836 */ /* 0x000fe20000000000 */
[----:B------:R-:W-:Y:S01]  /*5970*/  PRMT R30, R19, 0x7632, R30 ;  /* 0x00007632131e7816 */ /* 0x000fe2000000001e */
[----:B------:R-:W-:Y:S01]  /*5980*/  VIADD R35, R53, 0x4 ;  /* 0x0000000435237836 */ /* 0x000fe20000000000 */
[-C--:B------:R-:W-:Y:S01]  /*5990*/  ISETP.GE.AND P4, PT, R29, R80.reuse, PT ;  /* 0x000000501d00720c */ /* 0x080fe20003f86270 */
[----:B------:R-:W-:Y:S01]  /*59a0*/  VIADD R29, R53, 0x5 ;  /* 0x00000005351d7836 */ /* 0x000fe20000000000 */
        /* <DEDUP_REMOVED lines=8> */
[-C--:B------:R-:W-:Y:S02]  /*5a30*/  ISETP.GE.AND P2, PT, R13, R80.reuse, PT ;  /* 0x000000500d00720c */ /* 0x080fe40003f46270 */
        /* <DEDUP_REMOVED lines=16> */
.L_x_24625:
[----:B------:R-:W-:Y:S05]  /*5b40*/  BSYNC B2 ;  /* 0x0000000000027941 */ /* 0x000fea0003800000 */
.L_x_24624:
        /* <DEDUP_REMOVED lines=34> */
.L_x_24627:
[----:B------:R-:W-:Y:S05]  /*5d70*/  BSYNC B2 ;  /* 0x0000000000027941 */ /* 0x000fea0003800000 */
.L_x_24626:
[----:B------:R-:W-:Y:S01]  /*5d80*/  BSSY B2, `(.L_x_24628) ;  /* 0x0000022000027945 */ /* 0x000fe20003800000 */
[----:B------:R-:W-:-:S03]  /*5d90*/  HFMA2.MMA R21, R40, R21, -RZ ;  /* 0x0000001528157235 */ /* 0x000fc600001000ff */
[----:B------:R-:W-:Y:S08]  /*5da0*/  @P0 BRA `(.L_x_24629) ;  /* 0x00000000007c0947 */ /* 0x000ff00003800000 */
        /* <DEDUP_REMOVED lines=31> */
.L_x_24629:
[----:B------:R-:W-:Y:S05]  /*5fa0*/  BSYNC B2 ;  /* 0x0000000000027941 */ /* 0x000fea0003800000 */
.L_x_24628:
        /* <DEDUP_REMOVED lines=31> */
[----:B------:R-:W-:-:S07]  /*61a0*/  FADD.FTZ R50, R50, R17 ;  /* 0x0000001132327221 */ /* 0x000fce0000010000 */
.L_x_24617:
[----:B------:R-:W-:Y:S05]  /*61b0*/  BSYNC B0 ;  /* 0x0000000000007941 */ /* 0x000fea0003800000 */
.L_x_24616:
        /* <DEDUP_REMOVED lines=8> */
.L_x_24615:
[----:B------:R-:W-:Y:S05]  /*6240*/  BSYNC B1 ;  /* 0x0000000000017941 */ /* 0x000fea0003800000 */
.L_x_24613:
[----:B------:R-:W0:Y:S01]  /*6250*/  SHFL.BFLY PT, R3, R10, 0x1, 0x1f ;  /* 0x0c201f000a037f89 */ /* 0x000e2200000e0000 */
[----:B------:R-:W3:Y:S01]  /*6260*/  S2UR UR5, SR_CgaCtaId ;  /* 0x00000000000579c3 */ /* 0x000ee20000008800 */
[C---:B------:R-:W-:Y:S01]  /*6270*/  LOP3.LUT R4, R6.reuse, 0x1, RZ, 0xc0, !PT ;  /* 0x0000000106047812 */ /* 0x040fe200078ec0ff */
        /* <DEDUP_REMOVED lines=9> */
[----:B------:R-:W5:Y:S01]  /*6310*/  SHFL.BFLY PT, R11, R48, 0x1, 0x1f ;  /* 0x0c201f00300b7f89 */ /* 0x000f6200000e0000 */
[----:B------:R-:W-:Y:S01]  /*6320*/  ISETP.GT.OR P1, PT, R45, 0x1f, P2 ;  /* 0x0000001f2d00780c */ /* 0x000fe20001724670 */
[----:B------:R-:W-:-:S02]  /*6330*/  IMAD R0, R0, 0x60, R17 ;  /* 0x0000006000007824 */ /* 0x000fc400078e0211 */
[----:B------:R-:W2:Y:S04]  /*6340*/  SHFL.BFLY PT, R2, R49, 0x1, 0x1f ;  /* 0x0c201f0031027f89 */ /* 0x000ea800000e0000 */
[----:B------:R-:W2:Y:S01]  /*6350*/  SHFL.BFLY PT, R13, R50, 0x1, 0x1f ;  /* 0x0c201f00320d7f89 */ /* 0x000ea200000e0000 */
[----:B------:R-:W-:Y:S01]  /*6360*/  BAR.SYNC.DEFER_BLOCKING 0x0 ;  /* 0x0000000000007b1d */ /* 0x000fe20000010000 */
[----:B0-----:R-:W-:Y:S01]  /*6370*/  FADD.FTZ R8, R3, R10 ;  /* 0x0000000a03087221 */ /* 0x001fe20000010000 */
[----:B------:R-:W-:Y:S01]  /*6380*/  LOP3.LUT R3, R45, 0xffffffc0, RZ, 0xc0, !PT ;  /* 0xffffffc02d037812 */ /* 0x000fe200078ec0ff */
[----:B---3--:R-:W-:Y:S01]  /*6390*/  ULEA UR4, UR5, UR4, 0x18 ;  /* 0x0000000405047291 */ /* 0x008fe2000f8ec03f */
[----:B-1----:R-:W-:Y:S02]  /*63a0*/  FADD.FTZ R9, R5, R44 ;  /* 0x0000002c05097221 */ /* 0x002fe40000010000 */
[----:B------:R-:W-:Y:S01]  /*63b0*/  ISETP.NE.OR P5, PT, R3, 0x40, P2 ;  /* 0x000000400300780c */ /* 0x000fe200017a5670 */
[----:B------:R-:W-:-:S02]  /*63c0*/  VIADD R3, R45, 0x1f ;  /* 0x0000001f2d037836 */ /* 0x000fc40000000000 */
[----:B----4-:R-:W-:Y:S01]  /*63d0*/  FADD.FTZ R14, R7, R46 ;  /* 0x0000002e070e7221 */ /* 0x010fe20000010000 */
[----:B------:R-:W-:Y:S01]  /*63e0*/  LEA R0, R0, UR4, 0x2 ;  /* 0x0000000400007c11 */ /* 0x000fe2000f8e10ff */
[----:B-----5:R-:W-:Y:S01]  /*63f0*/  FADD.FTZ R15, R11, R48 ;  /* 0x000000300b0f7221 */ /* 0x020fe20000010000 */
[----:B------:R-:W-:Y:S01]  /*6400*/  ISETP.GT.U32.AND P3, PT, R3, 0x3e, PT ;  /* 0x0000003e0300780c */ /* 0x000fe20003f64070 */
[----:B--2---:R-:W-:Y:S01]  /*6410*/  FADD.FTZ R49, R2, R49 ;  /* 0x0000003102317221 */ /* 0x004fe20000010000 */
        /* <DEDUP_REMOVED lines=23> */
.L_x_24632:
[----:B------:R-:W-:Y:S05]  /*6590*/  BSYNC B0 ;  /* 0x0000000000007941 */ /* 0x000fea0003800000 */
.L_x_24631:
        /* <DEDUP_REMOVED lines=22> */
.L_x_24634:
[----:B------:R-:W-:Y:S05]  /*6700*/  BSYNC B0 ;  /* 0x0000000000007941 */ /* 0x000fea0003800000 */
.L_x_24633:
        /* <DEDUP_REMOVED lines=20> */
[----:B------:R-:W-:Y:S01]  /*6850*/  VIADD R5, R17, 0x20 ;  /* 0x0000002011057836 */ /* 0x000fe20000000000 */
[----:B------:R-:W-:Y:S01]  /*6860*/  ULDC.64 UR8, c[0x0][0x220] ;  /* 0x0000880000087ab9 */ /* 0x000fe20000000a00 */
[----:B------:R-:W-:Y:S02]  /*6870*/  F2FP.F16.F32.PACK_AB R14, R15, R14 ;  /* 0x0000000e0f0e723e */ /* 0x000fe400000000ff */
        /* <DEDUP_REMOVED lines=9> */
[----:B------:R-:W-:Y:S01]  /*6910*/  LEA.HI.X R5, R10, UR9, R11, 0x1, P1 ;  /* 0x000000090a057c11 */ /* 0x000fe200088f0c0b */
[C---:B------:R-:W-:Y:S01]  /*6920*/  VIADD R11, R17.reuse, 0x40 ;  /* 0x00000040110b7836 */ /* 0x040fe20000000000 */
[C---:B------:R-:W-:Y:S01]  /*6930*/  IADD3 R10, R17.reuse, 0x30, RZ ;  /* 0x00000030110a7810 */ /* 0x040fe20007ffe0ff */
[----:B------:R-:W-:Y:S01]  /*6940*/  VIADD R17, R17, 0x50 ;  /* 0x0000005011117836 */ /* 0x000fe20000000000 */
[----:B------:R-:W-:Y:S02]  /*6950*/  LEA.HI.X R7, R7, UR9, R0, 0x1, P0 ;  /* 0x0000000907077c11 */ /* 0x000fe400080f0c00 */
[----:B------:R-:W-:Y:S02]  /*6960*/  IADD3 R19, P0, R10, UR4, RZ ;  /* 0x000000040a137c10 */ /* 0x000fe4000ff1e0ff */
[----:B------:R-:W-:Y:S02]  /*6970*/  IADD3 R18, P1, R11, UR4, RZ ;  /* 0x000000040b127c10 */ /* 0x000fe4000ff3e0ff */
[----:B------:R-:W-:-:S02]  /*6980*/  F2FP.F16.F32.PACK_AB R0, R9, R8 ;  /* 0x000000080900723e */ /* 0x000fc400000000ff */
[----:B------:R-:W-:Y:S02]  /*6990*/  IADD3 R13, P2, R17, UR4, RZ ;  /* 0x00000004110d7c10 */ /* 0x000fe4000ff5e0ff */
[----:B------:R-:W-:Y:S01]  /*69a0*/  LEA.HI.X.SX32 R20, R10, UR7, 0x1, P0 ;  /* 0x000000070a147c11 */ /* 0x000fe200080f0eff */
[----:B------:R0:W-:Y:S01]  /*69b0*/  STG.E.U16 desc[UR10][R2.64], R0 ;  /* 0x0000000002007986 */ /* 0x0001e2000c10150a */
        /* <DEDUP_REMOVED lines=18> */
.L_x_24587:
[----:B------:R-:W-:Y:S01]  /*6ae0*/  BSSY B2, `(.L_x_24635) ;  /* 0x0000007000027945 */ /* 0x000fe20003800000 */
[----:B------:R-:W-:Y:S01]  /*6af0*/  IMAD.MOV.U32 R23, RZ, RZ, 0x1 ;  /* 0x00000001ff177424 */ /* 0x000fe200078e00ff */
[----:B------:R-:W-:Y:S01]  /*6b00*/  MOV R24, 0x1f ;  /* 0x0000001f00187802 */ /* 0x000fe20000000f00 */
[----:B------:R-:W-:-:S07]  /*6b10*/  IMAD.MOV.U32 R21, RZ, RZ, -0x1 ;  /* 0xffffffffff157424 */ /* 0x000fce00078e00ff */
[----:B------:R-:W-:Y:S05]  /*6b20*/  WARPSYNC.COLLECTIVE R21, `(.L_x_24636) ;  /* 0x0000000015087348 */ /* 0x000fea0003c00000 */
[----:B------:R0:W1:Y:S02]  /*6b30*/  SHFL.BFLY P1, R22, R20, R23, R24 ;  /* 0x0c00001714167389 */ /* 0x0000640000020018 */
[----:B01----:R-:W-:Y:S01]  /*6b40*/  ENDCOLLECTIVE ;  /* 0x000000000000791b */ /* 0x003fe20003800000 */
.L_x_24636:
[----:B------:R-:W-:Y:S05]  /*6b50*/  BSYNC B2 ;  /* 0x0000000000027941 */ /* 0x000fea0003800000 */
.L_x_24635:
[----:B------:R-:W-:Y:S01]  /*6b60*/  IMAD.MOV.U32 R21, RZ, RZ, R22 ;  /* 0x000000ffff157224 */ /* 0x000fe200078e0016 */
[----:B------:R-:W-:Y:S06]  /*6b70*/  BRA `(.L_x_24637) ;  /* 0xffffffbc00187947 */ /* 0x000fec000383ffff */
.L_x_24590:
[----:B------:R-:W-:Y:S01]  /*6b80*/  HFMA2.MMA R23, -RZ, RZ, 0, 9.5367431640625e-07 ;  /* 0x00000010ff177435 */ /* 0x000fe200000001ff */
[----:B------:R-:W-:Y:S01]  /*6b90*/  BSSY B0, `(.L_x_24638) ;  /* 0x0000007000007945 */ /* 0x000fe20003800000 */
[----:B------:R-:W-:Y:S02]  /*6ba0*/  IMAD.MOV.U32 R20, RZ, RZ, R9 ;  /* 0x000000ffff147224 */ /* 0x000fe400078e0009 */
[----:B------:R-:W-:Y:S02]  /*6bb0*/  IMAD.MOV.U32 R24, RZ, RZ, 0x1f ;  /* 0x0000001fff187424 */ /* 0x000fe400078e00ff */
[----:B------:R-:W-:-:S07]  /*6bc0*/  IMAD.MOV.U32 R21, RZ, RZ, -0x1 ;  /* 0xffffffffff157424 */ /* 0x000fce00078e00ff */
[----:B------:R-:W-:Y:S05]  /*6bd0*/  WARPSYNC.COLLECTIVE R21, `(.L_x_24639) ;  /* 0x0000000015087348 */ /* 0x000fea0003c00000 */
[----:B------:R0:W1:Y:S02]  /*6be0*/  SHFL.BFLY P1, R22, R20, R23, R24 ;  /* 0x0c00001714167389 */ /* 0x0000640000020018 */
[----:B01----:R-:W-:Y:S01]  /*6bf0*/  ENDCOLLECTIVE ;  /* 0x000000000000791b */ /* 0x003fe20003800000 */
.L_x_24639:
[----:B------:R-:W-:Y:S05]  /*6c00*/  BSYNC B0 ;  /* 0x0000000000007941 */ /* 0x000fea0003800000 */
.L_x_24638:
        /* <DEDUP_REMOVED lines=9> */
.L_x_24640:
[----:B------:R-:W-:Y:S01]  /*6ca0*/  IMAD.MOV.U32 R23, RZ, RZ, 0x4 ;  /* 0x00000004ff177424 */ /* 0x000fe200078e00ff */
[----:B------:R-:W-:-:S04]  /*6cb0*/  MOV R13, R22 ;  /* 0x00000016000d7202 */ /* 0x000fc80000000f00 */
[----:B------:R-:W-:-:S05]  /*6cc0*/  FMNMX.FTZ R13, R10, R13, !PT ;  /* 0x0000000d0a0d7209 */ /* 0x000fca0007810000 */
[----:B------:R-:W-:-:S07]  /*6cd0*/  IMAD.MOV.U32 R20, RZ, RZ, R13 ;  /* 0x000000ffff147224 */ /* 0x000fce00078e000d */
[----:B------:R-:W-:Y:S05]  /*6ce0*/  WARPSYNC.COLLECTIVE R21, `(.L_x_24641) ;  /* 0x0000000015087348 */ /* 0x000fea0003c00000 */
[----:B------:R0:W1:Y:S02]  /*6cf0*/  SHFL.BFLY P1, R22, R20, R23, R24 ;  /* 0x0c00001714167389 */ /* 0x0000640000020018 */
[----:B01----:R-:W-:Y:S01]  /*6d00*/  ENDCOLLECTIVE ;  /* 0x000000000000791b */ /* 0x003fe20003800000 */
.L_x_24641:
[----:B------:R-:W-:Y:S02]  /*6d10*/  IMAD.MOV.U32 R23, RZ, RZ, 0x2 ;  /* 0x00000002ff177424 */ /* 0x000fe400078e00ff */
[----:B------:R-:W-:-:S05]  /*6d20*/  IMAD.MOV.U32 R12, RZ, RZ, R22 ;  /* 0x000000ffff0c7224 */ /* 0x000fca00078e0016 */
[----:B------:R-:W-:-:S04]  /*6d30*/  FMNMX.FTZ R15, R13, R12, !PT ;  /* 0x0000000c0d0f7209 */ /* 0x000fc80007810000 */
[----:B------:R-:W-:-:S07]  /*6d40*/  MOV R20, R15 ;  /* 0x0000000f00147202 */ /* 0x000fce0000000f00 */
[----:B------:R-:W-:Y:S05]  /*6d50*/  WARPSYNC.COLLECTIVE R21, `(.L_x_24642) ;  /* 0x0000000015087348 */ /* 0x000fea0003c00000 */
[----:B------:R0:W1:Y:S02]  /*6d60*/  SHFL.BFLY P1, R22, R20, R23, R24 ;  /* 0x0c00001714167389 */ /* 0x0000640000020018 */
[----:B01----:R-:W-:Y:S01]  /*6d70*/  ENDCOLLECTIVE ;  /* 0x000000000000791b */ /* 0x003fe20003800000 */
.L_x_24642:
[----:B------:R-:W-:Y:S01]  /*6d80*/  IMAD.MOV.U32 R12, RZ, RZ, R22 ;  /* 0x000000ffff0c7224 */ /* 0x000fe200078e0016 */
[----:B------:R-:W-:Y:S06]  /*6d90*/  BRA `(.L_x_24643) ;  /* 0xffffffbc00487947 */ /* 0x000fec000383ffff */
.L_x_24644:
        /* <DEDUP_REMOVED lines=14> */
.L_x_29988:


//--------------------- .text._ZN4vllm25paged_attention_v2_kernelIttLi80ELi16ELi128ELNS_18Fp8KVCacheDataTypeE0ELb1ELi512EEEvPfS2_PT_PKS3_PKT0_S9_ifPKiSB_iPKfiiiSD_SD_iiiii --------------------------
	.section	.text._ZN4vllm25paged_attention_v2_kernelIttLi80ELi16ELi128ELNS_18Fp8KVCacheDataTypeE0ELb1ELi512EEEvPfS2_PT_PKS3_PKT0_S9_ifPKiSB_iPKfiiiSD_SD_iiiii,"ax",@progbits
	.align	128
        .global         _ZN4vllm25paged_attention_v2_kernelIttLi80ELi16ELi128ELNS_18Fp8KVCacheDataTypeE0ELb1ELi512EEEvPfS2_PT_PKS3_PKT0_S9_ifPKiSB_iPKfiiiSD_SD_iiiii
        .type           _ZN4vllm25paged_attention_v2_kernelIttLi80ELi16ELi128ELNS_18Fp8KVCacheDataTypeE0ELb1ELi512EEEvPfS2_PT_PKS3_PKT0_S9_ifPKiSB_iPKfiiiSD_SD_iiiii,@function
        .size           _ZN4vllm25paged_attention_v2_kernelIttLi80ELi16ELi128ELNS_18Fp8KVCacheDataTypeE0ELb1ELi512EEEvPfS2_PT_PKS3_PKT0_S9_ifPKiSB_iPKfiiiSD_SD_iiiii,(.L_x_29989 - _ZN4vllm25paged_attention_v2_kernelIttLi80ELi16ELi128ELNS_18Fp8KVCacheDataTypeE0ELb1ELi512EEEvPfS2_PT_PKS3_PKT0_S9_ifPKiSB_iPKfiiiSD_SD_iiiii)
        .other          _ZN4vllm25paged_attention_v2_kernelIttLi80ELi16ELi128ELNS_18Fp8KVCacheDataTypeE0ELb1ELi512EEEvPfS2_PT_PKS3_PKT0_S9_ifPKiSB_iPKfiiiSD_SD_iiiii,@"STO_CUDA_ENTRY STV_DEFAULT"
_ZN4vllm25paged_attention_v2_kernelIttLi80ELi16ELi128ELNS_18Fp8KVCacheDataTypeE0ELb1ELi512EEEvPfS2_PT_PKS3_PKT0_S9_ifPKiSB_iPKfiiiSD_SD_iiiii:
.text._ZN4vllm25paged_attention_v2_kernelIttLi80ELi16ELi128ELNS_18Fp8KVCacheDataTypeE0ELb1ELi512EEEvPfS2_PT_PKS3_PKT0_S9_ifPKiSB_iPKfiiiSD_SD_iiiii:
        /* <DEDUP_REMOVED lines=42> */
[----:B------:R-:W-:Y:S01]  /*02a0*/  IMAD.MOV.U32 R13, RZ, RZ, R11 ;  /* 0x000000ffff0d7224 */ /* 0x000fe200078e000b */
[----:B------:R-:W-:-:S03]  /*02b0*/  IABS R11, R0 ;  /* 0x00000000000b7213 */ /* 0x000fc60000000000 */
        /* <DEDUP_REMOVED lines=12> */
[----:B------:R-:W-:-:S03]  /*0380*/  IADD3 R4, R68, 0xf, RZ ;  /* 0x0000000f44047810 */ /* 0x000fc60007ffe0ff */
[----:B------:R-:W-:Y:S02]  /*0390*/  IMAD.MOV.U32 R9, RZ, RZ, R11 ;  /* 0x000000ffff097224 */ /* 0x000fe400078e000b */
[----:B------:R-:W-:Y:S02]  /*03a0*/  IMAD.MOV R11, RZ, RZ, -R12 ;  /* 0x000000ffff0b7224 */ /* 0x000fe400078e0a0c */
[----:B------:R-:W-:Y:S01]  /*03b0*/  IMAD.HI.U32 R6, R5, R9, RZ ;  /* 0x0000000905067227 */ /* 0x000fe200078e00ff */
[----:B------:R-:W0:Y:S01]  /*03c0*/  S2R R12, SR_TID.X ;  /* 0x00000000000c7919 */ /* 0x000e220000002100 */
[----:B------:R-:W-:Y:S02]  /*03d0*/  SHF.R.S32.HI R5, RZ, 0x1f, R4 ;  /* 0x0000001fff057819 */ /* 0x000fe40000011404 */
[----:B------:R-:W-:Y:S02]  /*03e0*/  IMAD R9, R6, R11, R9 ;  /* 0x0000000b06097224 */ /* 0x000fe400078e0209 */
[----:B------:R-:W-:-:S02]  /*03f0*/  LEA.HI R5, R5, R4, RZ, 0x4 ;  /* 0x0000000405057211 */ /* 0x000fc400078f20ff */
        /* <DEDUP_REMOVED lines=9> */
[----:B------:R-:W-:Y:S02]  /*0490*/  LOP3.LUT R9, R0, R13, RZ, 0x3c, !PT ;  /* 0x0000000d00097212 */ /* 0x000fe400078e3cff */
[----:B------:R-:W-:-:S02]  /*04a0*/  LEA R5, R4, R59, 0x4 ;  /* 0x0000003b04057211 */ /* 0x000fc400078e20ff */
[----:B------:R-:W-:Y:S02]  /*04b0*/  ISETP.GE.AND P2, PT, R9, RZ, PT ;  /* 0x000000ff0900720c */ /* 0x000fe40003f46270 */
[-C--:B0-----:R-:W-:Y:S02]  /*04c0*/  LEA.HI R10, R12, R12.reuse, RZ, 0x1 ;  /* 0x0000000c0c0a7211 */ /* 0x081fe400078f08ff */
        /* <DEDUP_REMOVED lines=38> */
[----:B------:R-:W-:-:S04]  /*0730*/  IMAD R14, R65, 0x50, R14 ;  /* 0x00000050410e7824 */ /* 0x000fc800078e020e */
[----:B------:R-:W-:Y:S01]  /*0740*/  IMAD.IADD R14, R14, 0x1, R11 ;  /* 0x000000010e0e7824 */ /* 0x000fe200078e020b */
[----:B------:R-:W-:-:S07]  /*0750*/  MOV R11, R4 ;  /* 0x00000004000b7202 */ /* 0x000fce0000000f00 */
.L_x_24649:
[----:B------:R-:W-:Y:S02]  /*0760*/  IMAD.MOV.U32 R4, RZ, RZ, R17 ;  /* 0x000000ffff047224 */ /* 0x000fe400078e0011 */
[----:B------:R-:W-:-:S06]  /*0770*/  IMAD.MOV.U32 R5, RZ, RZ, R18 ;  /* 0x000000ffff057224 */ /* 0x000fcc00078e0012 */
[----:B------:R-:W2:Y:S01]  /*0780*/  LDG.E.64.CONSTANT R4, desc[UR10][R4.64] ;  /* 0x0000000a04047981 */ /* 0x000ea2000c1e9b00 */
[----:B------:R-:W-:Y:S01]  /*0790*/  IADD3 R11, R11, -0x1, RZ ;  /* 0xffffffff0b0b7810 */ /* 0x000fe20007ffe0ff */
[----:B------:R-:W-:Y:S01]  /*07a0*/  VIADD R13, R13, 0x40 ;  /* 0x000000400d0d7836 */ /* 0x000fe20000000000 */
[----:B------:R-:W-:Y:S02]  /*07b0*/  IADD3 R17, P2, R17, 0x400, RZ ;  /* 0x0000040011117810 */ /* 0x000fe40007f5e0ff */
[----:B------:R-:W-:-:S03]  /*07c0*/  ISETP.NE.AND P0, PT, R11, RZ, PT ;  /* 0x000000ff0b00720c */ /* 0x000fc60003f05270 */
[----:B------:R-:W-:Y:S01]  /*07d0*/  IMAD.X R18, RZ, RZ, R18, P2 ;  /* 0x000000ffff127224 */ /* 0x000fe200010e0612 */
[----:B--2---:R0:W-:Y:S02]  /*07e0*/  STS.64 [R14], R4 ;  /* 0x000000040e007388 */ /* 0x0041e40000000a00 */
[----:B0-----:R-:W-:-:S07]  /*07f0*/  VIADD R14, R14, 0x200 ;  /* 0x000002000e0e7836 */ /* 0x001fce0000000000 */
[----:B------:R-:W-:Y:S05]  /*0800*/  @P0 BRA `(.L_x_24649) ;  /* 0xfffffffc00d40947 */ /* 0x000fea000383ffff */
.L_x_24648:
[----:B------:R-:W-:Y:S05]  /*0810*/  BSYNC B1 ;  /* 0x0000000000017941 */ /* 0x000fea0003800000 */
.L_x_24647:
[----:B------:R-:W-:Y:S05]  /*0820*/  @!P1 BRA `(.L_x_24646) ;  /* 0x0000000000789947 */ /* 0x000fea0003800000 */
[----:B------:R-:W0:Y:S01]  /*0830*/  S2R R5, SR_CgaCtaId ;  /* 0x0000000000057919 */ /* 0x000e220000008800 */
[----:B------:R-:W1:Y:S01]  /*0840*/  LDC.64 R20, c[0x0][0x228] ;  /* 0x00008a00ff147b82 */ /* 0x000e620000000a00 */
[----:B------:R-:W-:Y:S01]  /*0850*/  MOV R4, 0x400 ;  /* 0x0000040000047802 */ /* 0x000fe20000000f00 */
[----:B------:R-:W-:Y:S01]  /*0860*/  VIADD R11, R13, 0xffffff00 ;  /* 0xffffff000d0b7836 */ /* 0x000fe20000000000 */
[----:B------:R-:W-:-:S04]  /*0870*/  IADD3 R9, P0, R9, R12, RZ ;  /* 0x0000000c09097210 */ /* 0x000fc80007f1e0ff */
        /* <DEDUP_REMOVED lines=8> */
.L_x_24650:
        /* <DEDUP_REMOVED lines=17> */
.L_x_24646:
[----:B------:R-:W-:Y:S05]  /*0a10*/  BSYNC B0 ;  /* 0x0000000000007941 */ /* 0x000fea0003800000 */
.L_x_24645:
        /* <DEDUP_REMOVED lines=8> */
[----:B------:R-:W-:Y:S01]  /*0aa0*/  BSSY B0, `(.L_x_24651) ;  /* 0x00001b6000007945 */ /* 0x000fe20003800000 */
[-C--:B0-----:R-:W-:Y:S02]  /*0ab0*/  IABS R5, R14.reuse ;  /* 0x0000000e00057213 */ /* 0x081fe40000000000 */
[----:B------:R-:W-:-:S02]  /*0ac0*/  LOP3.LUT R9, R9, R14, RZ, 0x3c, !PT ;  /* 0x0000000e09097212 */ /* 0x000fc400078e3cff */
[----:B------:R-:W0:Y:S01]  /*0ad0*/  I2F.RP R11, R5 ;  /* 0x00000005000b7306 */ /* 0x000e220000209400 */
[----:B------:R-:W-:Y:S01]  /*0ae0*/  IMAD.MOV.U32 R64, RZ, RZ, R5 ;  /* 0x000000ffff407224 */ /* 0x000fe200078e0005 */
[----:B------:R-:W-:Y:S01]  /*0af0*/  BAR.SYNC.DEFER_BLOCKING 0x0 ;  /* 0x0000000000007b1d */ /* 0x000fe20000010000 */
[----:B------:R-:W-:-:S05]  /*0b00*/  ISETP.GE.AND P2, PT, R9, RZ, PT ;  /* 0x000000ff0900720c */ /* 0x000fca0003f46270 */
[----:B0-----:R-:W0:Y:S02]  /*0b10*/  MUFU.RCP R11, R11 ;  /* 0x0000000b000b7308 */ /* 0x001e240000001000 */
[----:B0-----:R-:W-:Y:S02]  /*0b20*/  VIADD R12, R11, 0xffffffe ;  /* 0x0ffffffe0b0c7836 */ /* 0x001fe40000000000 */
[----:B------:R-:W0:Y:S04]  /*0b30*/  LDC R11, c[0x0][0x298] ;  /* 0x0000a600ff0b7b82 */ /* 0x000e280000000800 */
[----:B------:R1:W2:Y:S02]  /*0b40*/  F2I.FTZ.U32.TRUNC.NTZ R13, R12 ;  /* 0x0000000c000d7305 */ /* 0x0002a4000021f000 */
[----:B-1----:R-:W-:Y:S01]  /*0b50*/  HFMA2.MMA R12, -RZ, RZ, 0, 0 ;  /* 0x00000000ff0c7435 */ /* 0x002fe200000001ff */
[----:B--2---:R-:W-:-:S04]  /*0b60*/  IMAD R4, R13, R5, RZ ;  /* 0x000000050d047224 */ /* 0x004fc800078e02ff */
[----:B------:R-:W-:Y:S01]  /*0b70*/  IMAD.MOV R15, RZ, RZ, -R4 ;  /* 0x000000ffff0f7224 */ /* 0x000fe200078e0a04 */
[----:B0-----:R-:W-:-:S04]  /*0b80*/  ISETP.GT.AND P3, PT, R11, -0x1, PT ;  /* 0xffffffff0b00780c */ /* 0x001fc80003f64270 */
[----:B------:R-:W-:-:S04]  /*0b90*/  IMAD.HI.U32 R4, R13, R15, R12 ;  /* 0x0000000f0d047227 */ /* 0x000fc800078e000c */
[----:B------:R-:W-:-:S04]  /*0ba0*/  IMAD.MOV.U32 R15, RZ, RZ, R16 ;  /* 0x000000ffff0f7224 */ /* 0x000fc800078e0010 */
[----:B------:R-:W-:-:S04]  /*0bb0*/  IMAD.HI.U32 R13, R4, R15, RZ ;  /* 0x0000000f040d7227 */ /* 0x000fc800078e00ff */
[----:B------:R-:W-:Y:S02]  /*0bc0*/  IMAD.MOV R16, RZ, RZ, -R13 ;  /* 0x000000ffff107224 */ /* 0x000fe400078e0a0d */
[----:B------:R-:W-:Y:S02]  /*0bd0*/  @!P3 IMAD R9, R3, UR4, R6 ;  /* 0x000000040309bc24 */ /* 0x000fe4000f8e0206 */
[C---:B------:R-:W-:Y:S02]  /*0be0*/  IMAD R12, R5.reuse, R16, R15 ;  /* 0x00000010050c7224 */ /* 0x040fe400078e020f */
[----:B------:R-:W-:Y:S01]  /*0bf0*/  @P3 IMAD R0, R8, UR4, R0 ;  /* 0x0000000408003c24 */ /* 0x000fe2000f8e0200 */
[----:B------:R-:W-:Y:S02]  /*0c00*/  ULDC UR4, c[0x0][0x258] ;  /* 0x0000960000047ab9 */ /* 0x000fe40000000800 */
[----:B------:R-:W-:-:S13]  /*0c10*/  ISETP.GT.U32.AND P1, PT, R5, R12, PT ;  /* 0x0000000c0500720c */ /* 0x000fda0003f24070 */
[----:B------:R-:W-:Y:S01]  /*0c20*/  @!P1 IMAD.IADD R12, R12, 0x1, -R5 ;  /* 0x000000010c0c9824 */ /* 0x000fe200078e0a05 */
[----:B------:R-:W-:Y:S02]  /*0c30*/  @!P1 IADD3 R13, R13, 0x1, RZ ;  /* 0x000000010d0d9810 */ /* 0x000fe40007ffe0ff */
[----:B------:R-:W-:Y:S02]  /*0c40*/  ISETP.NE.AND P1, PT, R14, RZ, PT ;  /* 0x000000ff0e00720c */ /* 0x000fe40003f25270 */
[----:B------:R-:W-:Y:S01]  /*0c50*/  ISETP.GE.U32.AND P0, PT, R12, R5, PT ;  /* 0x000000050c00720c */ /* 0x000fe20003f06070 */
[----:B------:R-:W-:-:S04]  /*0c60*/  @!P3 IMAD.MOV R12, RZ, RZ, -R11 ;  /* 0x000000ffff0cb224 */ /* 0x000fc800078e0a0b */
[----:B------:R-:W-:Y:S02]  /*0c70*/  @!P3 IMAD R8, R9, R12, RZ ;  /* 0x0000000c0908b224 */ /* 0x000fe400078e02ff */
[----:B------:R-:W-:Y:S02]  /*0c80*/  @P3 IMAD R8, R0, R11, RZ ;  /* 0x0000000b00083224 */ /* 0x000fe400078e02ff */
[----:B------:R-:W-:Y:S02]  /*0c90*/  IMAD R9, R7, UR4, RZ ;  /* 0x0000000407097c24 */ /* 0x000fe4000f8e02ff */
[----:B------:R-:W-:Y:S01]  /*0ca0*/  IMAD.MOV.U32 R0, RZ, RZ, -0x800001 ;  /* 0xff7fffffff007424 */ /* 0x000fe200078e00ff */
[----:B------:R-:W-:Y:S01]  /*0cb0*/  IADD3 R7, R8, 0x1, RZ ;  /* 0x0000000108077810 */ /* 0x000fe20007ffe0ff */
        /* <DEDUP_REMOVED lines=17> */
[----:B------:R-:W-:Y:S01]  /*0dd0*/  VIADD R18, R65, 0x6 ;  /* 0x0000000641127836 */ /* 0x000fe20000000000 */
[----:B------:R-:W-:Y:S01]  /*0de0*/  LEA.HI.X R9, R11, UR5, R0, 0x2, P0 ;  /* 0x000000050b097c11 */ /* 0x000fe200080f1400 */
[----:B------:R-:W-:Y:S01]  /*0df0*/  IMAD.SHL.U32 R0, R65, 0x4, RZ ;  /* 0x0000000441007824 */ /* 0x000fe200078e00ff */
[----:B------:R-:W-:Y:S01]  /*0e00*/  SHF.R.S32.HI R11, RZ, 0x1f, R10 ;  /* 0x0000001fff0b7819 */ /* 0x000fe2000001140a */
[----:B------:R-:W0:Y:S01]  /*0e10*/  S2UR UR5, SR_CgaCtaId ;  /* 0x00000000000579c3 */ /* 0x000e220000008800 */
[----:B------:R-:W-:Y:S01]  /*0e20*/  SHF.R.S32.HI R15, RZ, 0x1f, R12 ;  /* 0x0000001fff0f7819 */ /* 0x000fe2000001140c */
[----:B------:R-:W-:Y:S01]  /*0e30*/  ULDC UR4, c[0x0][0x270] ;  /* 0x00009c0000047ab9 */ /* 0x000fe20000000800 */
[----:B------:R-:W-:Y:S01]  /*0e40*/  SHF.R.S32.HI R17, RZ, 0x1f, R14 ;  /* 0x0000001fff117819 */ /* 0x000fe2000001140e */
[----:B------:R-:W-:Y:S01]  /*0e50*/  ULDC UR6, c[0x0][0x28c] ;  /* 0x0000a30000067ab9 */ /* 0x000fe20000000800 */
[----:B------:R-:W-:Y:S01]  /*0e60*/  LEA.HI R11, R11, R10, RZ, 0x4 ;  /* 0x0000000a0b0b7211 */ /* 0x000fe200078f20ff */
[----:B------:R-:W-:Y:S01]  /*0e70*/  IMAD.MOV.U32 R33, RZ, RZ, R2 ;  /* 0x000000ffff217224 */ /* 0x000fe200078e0002 */
[----:B------:R-:W-:Y:S01]  /*0e80*/  LEA.HI R15, R15, R12, RZ, 0x3 ;  /* 0x0000000c0f0f7211 */ /* 0x000fe200078f18ff */
[----:B------:R-:W1:Y:S01]  /*0e90*/  LDC R35, c[0x0][0x26c] ;  /* 0x00009b00ff237b82 */ /* 0x000e620000000800 */
[----:B------:R-:W-:-:S02]  /*0ea0*/  LEA.HI R17, R17, R14, RZ, 0x3 ;  /* 0x0000000e11117211 */ /* 0x000fc400078f18ff */
[----:B------:R-:W-:Y:S02]  /*0eb0*/  LOP3.LUT R11, R11, 0xfffffff0, RZ, 0xc0, !PT ;  /* 0xfffffff00b0b7812 */ /* 0x000fe400078ec0ff */
[----:B------:R-:W-:Y:S02]  /*0ec0*/  LOP3.LUT R15, R15, 0xfffffff8, RZ, 0xc0, !PT ;  /* 0xfffffff80f0f7812 */ /* 0x000fe400078ec0ff */
[----:B------:R-:W-:Y:S01]  /*0ed0*/  LOP3.LUT R17, R17, 0xfffffff8, RZ, 0xc0, !PT ;  /* 0xfffffff811117812 */ /* 0x000fe200078ec0ff */
[----:B------:R-:W-:Y:S01]  /*0ee0*/  IMAD.IADD R19, R10, 0x1, -R11 ;  /* 0x000000010a137824 */ /* 0x000fe200078e0a0b */
[----:B------:R-:W-:Y:S02]  /*0ef0*/  IADD3 R11, R12, -R15, RZ ;  /* 0x8000000f0c0b7210 */ /* 0x000fe40007ffe0ff */
[----:B------:R-:W-:Y:S01]  /*0f00*/  SHF.L.U32 R22, R21, 0x2, RZ ;  /* 0x0000000215167819 */ /* 0x000fe200000006ff */
[----:B------:R-:W-:Y:S01]  /*0f10*/  IMAD.IADD R12, R14, 0x1, -R17 ;  /* 0x000000010e0c7824 */ /* 0x000fe200078e0a11 */
[----:B------:R-:W-:Y:S01]  /*0f20*/  SHF.R.S32.HI R13, RZ, 0x1f, R0 ;  /* 0x0000001fff0d7819 */ /* 0x000fe20000011400 */
[----:B------:R-:W-:Y:S01]  /*0f30*/  IMAD.SHL.U32 R14, R20, 0x4, RZ ;  /* 0x00000004140e7824 */ /* 0x000fe200078e00ff */
[----:B------:R-:W-:Y:S01]  /*0f40*/  SHF.R.S32.HI R23, RZ, 0x1f, R22 ;  /* 0x0000001fff177819 */ /* 0x000fe20000011416 */
[----:B------:R-:W-:Y:S01]  /*0f50*/  VIADD R17, R65, 0xc ;  /* 0x0000000c41117836 */ /* 0x000fe20000000000 */
[----:B------:R-:W-:-:S02]  /*0f60*/  LEA.HI R13, R13, R0, RZ, 0x3 ;  /* 0x000000000d0d7211 */ /* 0x000fc400078f18ff */
[----:B------:R-:W-:Y:S01]  /*0f70*/  SHF.R.S32.HI R15, RZ, 0x1f, R14 ;  /* 0x0000001fff0f7819 */ /* 0x000fe2000001140e */
[----:B------:R-:W-:Y:S01]  /*0f80*/  IMAD.SHL.U32 R28, R17, 0x4, RZ ;  /* 0x00000004111c7824 */ /* 0x000fe200078e00ff */
[----:B------:R-:W-:Y:S02]  /*0f90*/  LEA.HI R23, R23, R22, RZ, 0x3 ;  /* 0x0000001617177211 */ /* 0x000fe400078f18ff */
[----:B------:R-:W-:Y:S02]  /*0fa0*/  LEA.HI R15, R15, R14, RZ, 0x3 ;  /* 0x0000000e0f0f7211 */ /* 0x000fe400078f18ff */
[----:B------:R-:W-:Y:S02]  /*0fb0*/  LOP3.LUT R13, R13, 0xfffffff8, RZ, 0xc0, !PT ;  /* 0xfffffff80d0d7812 */ /* 0x000fe400078ec0ff */
[----:B------:R-:W-:Y:S02]  /*0fc0*/  LOP3.LUT R15, R15, 0xfffffff8, RZ, 0xc0, !PT ;  /* 0xfffffff80f0f7812 */ /* 0x000fe400078ec0ff */
[----:B------:R-:W-:Y:S01]  /*0fd0*/  LOP3.LUT R23, R23, 0xfffffff8, RZ, 0xc0, !PT ;  /* 0xfffffff817177812 */ /* 0x000fe200078ec0ff */
[----:B------:R-:W-:Y:S01]  /*0fe0*/  IMAD.IADD R10, R0, 0x1, -R13 ;  /* 0x00000001000a7824 */ /* 0x000fe200078e0a0d */
[C---:B------:R-:W-:Y:S01]  /*0ff0*/  IADD3 R26, R65.reuse, 0x12, RZ ;  /* 0x00000012411a7810 */ /* 0x040fe20007ffe0ff */
[----:B------:R-:W-:Y:S01]  /*1000*/  IMAD.IADD R14, R14, 0x1, -R15 ;  /* 0x000000010e0e7824 */ /* 0x000fe200078e0a0f */
[----:B------:R-:W-:Y:S01]  /*1010*/  IADD3 R15, R22, -R23, RZ ;  /* 0x80000017160f7210 */ /* 0x000fe20007ffe0ff */
[----:B------:R-:W-:Y:S01]  /*1020*/  VIADD R22, R65, 0xe ;  /* 0x0000000e41167836 */ /* 0x000fe20000000000 */
[----:B------:R-:W-:Y:S01]  /*1030*/  SHF.R.S32.HI R25, RZ, 0x1f, R28 ;  /* 0x0000001fff197819 */ /* 0x000fe2000001141c */
[----:B------:R-:W-:Y:S01]  /*1040*/  IMAD.SHL.U32 R13, R18, 0x4, RZ ;  /* 0x00000004120d7824 */ /* 0x000fe200078e00ff */
[----:B------:R-:W-:Y:S01]  /*1050*/  LEA.HI R16, R16, R16, RZ, 0x1 ;  /* 0x0000001010107211 */ /* 0x000fe200078f08ff */
[----:B------:R-:W-:Y:S01]  /*1060*/  IMAD.SHL.U32 R29, R22, 0x4, RZ ;  /* 0x00000004161d7824 */ /* 0x000fe200078e00ff */
[----:B------:R-:W-:Y:S01]  /*1070*/  LEA.HI R25, R25, R28, RZ, 0x3 ;  /* 0x0000001c19197211 */ /* 0x000fe200078f18ff */
[----:B------:R-:W-:Y:S01]  /*1080*/  IMAD.SHL.U32 R31, R26, 0x4, RZ ;  /* 0x000000041a1f7824 */ /* 0x000fe200078e00ff */
[----:B------:R-:W-:Y:S01]  /*1090*/  SHF.R.S32.HI R0, RZ, 0x1f, R13 ;  /* 0x0000001fff007819 */ /* 0x000fe2000001140d */
[----:B------:R-:W-:Y:S01]  /*10a0*/  VIADD R23, R65, 0x10 ;  /* 0x0000001041177836 */ /* 0x000fe20000000000 */
        /* <DEDUP_REMOVED lines=12> */
[----:B------:R-:W-:Y:S01]  /*1170*/  IMAD R0, R6, UR4, RZ ;  /* 0x0000000406007c24 */ /* 0x000fe2000f8e02ff */
[----:B------:R-:W-:Y:S01]  /*1180*/  LEA.HI R26, R26, R26, RZ, 0x1 ;  /* 0x0000001a1a1a7211 */ /* 0x000fe200078f08ff */
[----:B------:R-:W-:Y:S01]  /*1190*/  UMOV UR4, 0x400 ;  /* 0x0000040000047882 */ /* 0x000fe20000000000 */
[----:B------:R-:W-:Y:S01]  /*11a0*/  SHF.R.S32.HI R25, RZ, 0x1f, R30 ;  /* 0x0000001fff197819 */ /* 0x000fe2000001141e */
[----:B------:R-:W-:Y:S01]  /*11b0*/  IMAD.IADD R29, R29, 0x1, -R24 ;  /* 0x000000011d1d7824 */ /* 0x000fe200078e0a18 */
[----:B------:R-:W-:Y:S01]  /*11c0*/  LOP3.LUT R34, R34, 0xfffffff8, RZ, 0xc0, !PT ;  /* 0xfffffff822227812 */ /* 0x000fe200078ec0ff */
[----:B------:R-:W-:Y:S01]  /*11d0*/  UIADD3 UR4, UR4, 0xc0, URZ ;  /* 0x000000c004047890 */ /* 0x000fe2000fffe03f */
[----:B------:R-:W-:Y:S01]  /*11e0*/  LEA R24, R32, R19, 0x4 ;  /* 0x0000001320187211 */ /* 0x000fe200078e20ff */
[----:B------:R-:W-:Y:S01]  /*11f0*/  IMAD.SHL.U32 R26, R26, 0x40, RZ ;  /* 0x000000401a1a7824 */ /* 0x000fe200078e00ff */
[----:B------:R-:W-:Y:S01]  /*1200*/  LEA.HI R5, R5, R5, RZ, 0x1 ;  /* 0x0000000505057211 */ /* 0x000fe200078f08ff */
[----:B------:R-:W-:Y:S01]  /*1210*/  IMAD R32, R32, 0x10, R59 ;  /* 0x0000001020207824 */ /* 0x000fe200078e023b */
        /* <DEDUP_REMOVED lines=12> */
[----:B------:R-:W-:Y:S01]  /*12e0*/  LEA.HI R20, R20, R20, RZ, 0x1 ;  /* 0x0000001414147211 */ /* 0x000fe200078f08ff */
[----:B------:R-:W-:Y:S01]  /*12f0*/  IMAD.SHL.U32 R22, R22, 0x40, RZ ;  /* 0x0000004016167824 */ /* 0x000fe200078e00ff */
[----:B------:R-:W-:Y:S01]  /*1300*/  LEA.HI R23, R23, R23, RZ, 0x1 ;  /* 0x0000001717177211 */ /* 0x000fe200078f08ff */
[----:B------:R-:W-:Y:S01]  /*1310*/  IMAD.IADD R59, R59, 0x1, R24 ;  /* 0x000000013b3b7824 */ /* 0x000fe200078e0218 */
[----:B------:R-:W-:-:S02]  /*1320*/  LOP3.LUT R25, R25, 0xfffffff8, RZ, 0xc0, !PT ;  /* 0xfffffff819197812 */ /* 0x000fc400078ec0ff */
[----:B------:R-:W-:Y:S02]  /*1330*/  SHF.R.S32.HI R27, RZ, 0x1f, R73 ;  /* 0x0000001fff1b7819 */ /* 0x000fe40000011449 */
[----:B------:R-:W-:Y:S01]  /*1340*/  IADD3 R72, P0, R0, R73, RZ ;  /* 0x0000004900487210 */ /* 0x000fe20007f1e0ff */
[----:B------:R-:W-:Y:S01]  /*1350*/  IMAD.IADD R30, R30, 0x1, -R25 ;  /* 0x000000011e1e7824 */ /* 0x000fe200078e0a19 */
[----:B------:R-:W-:Y:S02]  /*1360*/  SHF.L.U32 R20, R20, 0x6, RZ ;  /* 0x0000000614147819 */ /* 0x000fe400000006ff */
[----:B------:R-:W-:Y:S02]  /*1370*/  SHF.L.U32 R23, R23, 0x6, RZ ;  /* 0x0000000617177819 */ /* 0x000fe400000006ff */
[----:B------:R-:W-:Y:S02]  /*1380*/  LOP3.LUT R56, R26, 0xffffff80, RZ, 0xc0, !PT ;  /* 0xffffff801a387812 */ /* 0x000fe400078ec0ff */
[----:B------:R-:W-:Y:S01]  /*1390*/  LEA.HI.X.SX32 R73, R0, R27, 0x1, P0 ;  /* 0x0000001b00497211 */ /* 0x000fe200000f0eff */
[----:B------:R-:W-:Y:S01]  /*13a0*/  IMAD.MOV.U32 R0, RZ, RZ, -0x800001 ;  /* 0xff7fffffff007424 */ /* 0x000fe200078e00ff */
[----:B------:R-:W-:-:S02]  /*13b0*/  IADD3 R34, R3, -UR6, RZ ;  /* 0x8000000603227c10 */ /* 0x000fc4000fffe0ff */
[----:B-1----:R-:W-:Y:S02]  /*13c0*/  SHF.R.S32.HI R35, RZ, 0x1f, R35 ;  /* 0x0000001fff237819 */ /* 0x002fe40000011423 */
        /* <DEDUP_REMOVED lines=12> */
.L_x_24657:
        /* <DEDUP_REMOVED lines=59> */
[----:B------:R-:W-:Y:S02]  /*1840*/  LEA.HI.X.SX32 R17, R10, R45, 0x1, P0 ;  /* 0x0000002d0a117211 */ /* 0x000fe400000f0eff */
[----:B------:R-:W2:Y:S02]  /*1850*/  LDG.E.64.CONSTANT R20, desc[UR10][R20.64] ;  /* 0x0000000a14147981 */ /* 0x000ea4000c1e9b00 */
[----:B------:R-:W-:-:S06]  /*1860*/  LEA.HI.X R51, R18, UR9, R17, 0x1, P1 ;  /* 0x0000000912337c11 */ /* 0x000fcc00088f0c11 */
[----:B------:R-:W3:Y:S01]  /*1870*/  LDG.E.64.CONSTANT R50, desc[UR10][R50.64] ;  /* 0x0000000a32327981 */ /* 0x000ee2000c1e9b00 */
[----:B------:R-:W-:Y:S02]  /*1880*/  MOV R16, 0x400 ;  /* 0x0000040000107802 */ /* 0x000fe40000000f00 */
[--C-:B------:R-:W-:Y:S01]  /*1890*/  SHF.R.S32.HI R26, RZ, 0x1f, R52.reuse ;  /* 0x0000001fff1a7819 */ /* 0x100fe20000011434 */
[----:B------:R-:W0:Y:S01]  /*18a0*/  S2R R17, SR_CgaCtaId ;  /* 0x0000000000117919 */ /* 0x000e220000008800 */
[----:B------:R-:W-:Y:S02]  /*18b0*/  SHF.R.S32.HI R43, RZ, 0x1f, R13 ;  /* 0x0000001fff2b7819 */ /* 0x000fe4000001140d */
[----:B------:R-:W-:Y:S02]  /*18c0*/  IADD3 R24, P2, P3, R13, R22, R52 ;  /* 0x000000160d187210 */ /* 0x000fe40007b5e034 */
[----:B------:R-:W-:Y:S02]  /*18d0*/  SHF.R.S32.HI R48, RZ, 0x1f, R12 ;  /* 0x0000001fff307819 */ /* 0x000fe4000001140c */
[----:B------:R-:W-:-:S02]  /*18e0*/  IADD3.X R43, R43, R45, R26, P2, P3 ;  /* 0x0000002d2b2b7210 */ /* 0x000fc400017e641a */
[----:B------:R-:W-:Y:S02]  /*18f0*/  SHF.R.S32.HI R23, RZ, 0x1f, R47 ;  /* 0x0000001fff177819 */ /* 0x000fe4000001142f */
[----:B------:R-:W-:Y:S02]  /*1900*/  SHF.R.S32.HI R36, RZ, 0x1f, R14 ;  /* 0x0000001fff247819 */ /* 0x000fe4000001140e */
[----:B------:R-:W-:Y:S02]  /*1910*/  SHF.R.S32.HI R37, RZ, 0x1f, R53 ;  /* 0x0000001fff257819 */ /* 0x000fe40000011435 */
[-C--:B------:R-:W-:Y:S02]  /*1920*/  IADD3 R27, P0, P1, R12, R22.reuse, R47 ;  /* 0x000000160c1b7210 */ /* 0x080fe4000791e02f */
[----:B------:R-:W-:Y:S02]  /*1930*/  IADD3 R25, P4, P5, R14, R22, R53 ;  /* 0x000000160e197210 */ /* 0x000fe40007d9e035 */
[----:B------:R-:W-:-:S02]  /*1940*/  SHF.R.S32.HI R40, RZ, 0x1f, R55 ;  /* 0x0000001fff287819 */ /* 0x000fc40000011437 */
[----:B------:R-:W-:Y:S02]  /*1950*/  SHF.R.S32.HI R26, RZ, 0x1f, R28 ;  /* 0x0000001fff1a7819 */ /* 0x000fe4000001141c */
[----:B------:R-:W-:Y:S02]  /*1960*/  IADD3 R39, P2, P3, R28, R22, R55 ;  /* 0x000000161c277210 */ /* 0x000fe40007b5e037 */
[-C--:B------:R-:W-:Y:S02]  /*1970*/  IADD3.X R48, R48, R45.reuse, R23, P0, P1 ;  /* 0x0000002d30307210 */ /* 0x080fe400007e2417 */
[-C--:B------:R-:W-:Y:S02]  /*1980*/  IADD3.X R36, R36, R45.reuse, R37, P4, P5 ;  /* 0x0000002d24247210 */ /* 0x080fe400027ea425 */
[----:B------:R-:W-:Y:S02]  /*1990*/  IADD3.X R40, R26, R45, R40, P2, P3 ;  /* 0x0000002d1a287210 */ /* 0x000fe400017e6428 */
[----:B------:R-:W-:-:S02]  /*19a0*/  SHF.R.S32.HI R38, RZ, 0x1f, R54 ;  /* 0x0000001fff267819 */ /* 0x000fc40000011436 */
[----:B0-----:R-:W-:Y:S02]  /*19b0*/  LEA R16, R17, R16, 0x18 ;  /* 0x0000001011107211 */ /* 0x001fe400078ec0ff */
[----:B------:R-:W-:Y:S02]  /*19c0*/  SHF.R.S32.HI R23, RZ, 0x1f, R15 ;  /* 0x0000001fff177819 */ /* 0x000fe4000001140f */
[-C--:B------:R-:W-:Y:S01]  /*19d0*/  IADD3 R37, P0, P1, R15, R22.reuse, R54 ;  /* 0x000000160f257210 */ /* 0x080fe2000791e036 */
[----:B------:R-:W-:Y:S01]  /*19e0*/  IMAD R70, R65, 0x50, R16 ;  /* 0x0000005041467824 */ /* 0x000fe200078e0210 */
[--C-:B------:R-:W-:Y:S02]  /*19f0*/  IADD3 R42, P2, P3, R29, R22, R58.reuse ;  /* 0x000000161d2a7210 */ /* 0x100fe40007b5e03a */
[----:B------:R-:W-:Y:S02]  /*1a00*/  SHF.R.S32.HI R26, RZ, 0x1f, R58 ;  /* 0x0000001fff1a7819 */ /* 0x000fe4000001143a */
[----:B------:R-:W0:Y:S01]  /*1a10*/  LDS.128 R16, [R70] ;  /* 0x0000000046107984 */ /* 0x000e220000000c00 */
[----:B------:R-:W-:-:S02]  /*1a20*/  SHF.R.S32.HI R41, RZ, 0x1f, R29 ;  /* 0x0000001fff297819 */ /* 0x000fc4000001141d */
[-C--:B------:R-:W-:Y:S02]  /*1a30*/  IADD3.X R38, R23, R45.reuse, R38, P0, P1 ;  /* 0x0000002d17267210 */ /* 0x080fe400007e2426 */
[----:B------:R-:W-:Y:S02]  /*1a40*/  IADD3.X R41, R41, R45, R26, P2, P3 ;  /* 0x0000002d29297210 */ /* 0x000fe400017e641a */
[-CC-:B------:R-:W-:Y:S02]  /*1a50*/  IADD3 R44, P4, P5, R30, R22.reuse, R57.reuse ;  /* 0x000000161e2c7210 */ /* 0x180fe40007d9e039 */
[----:B------:R-:W-:Y:S02]  /*1a60*/  SHF.R.S32.HI R74, RZ, 0x1f, R30 ;  /* 0x0000001fff4a7819 */ /* 0x000fe4000001141e */
[----:B------:R-:W-:Y:S02]  /*1a70*/  SHF.R.S32.HI R23, RZ, 0x1f, R57 ;  /* 0x0000001fff177819 */ /* 0x000fe40000011439 */
[----:B------:R-:W-:-:S02]  /*1a80*/  IADD3 R22, P0, P1, R31, R22, R56 ;  /* 0x000000161f167210 */ /* 0x000fc4000791e038 */
[-C--:B------:R-:W-:Y:S01]  /*1a90*/  IADD3.X R23, R74, R45.reuse, R23, P4, P5 ;  /* 0x0000002d4a177210 */ /* 0x080fe200027ea417 */
[----:B0-----:R-:W-:Y:S02]  /*1aa0*/  HADD2.F32 R26, -RZ, R18.H0_H0 ;  /* 0x20000012ff1a7230 */ /* 0x001fe40000004100 */
[----:B------:R-:W-:Y:S01]  /*1ab0*/  HADD2.F32 R71, -RZ, R16.H0_H0 ;  /* 0x20000010ff477230 */ /* 0x000fe20000004100 */
        /* <DEDUP_REMOVED lines=9> */
[----:B------:R-:W-:Y:S02]  /*1b50*/  LEA.HI.X R49, R24, UR9, R43, 0x1, P2 ;  /* 0x0000000918317c11 */ /* 0x000fe400090f0c2b */
[----:B------:R-:W-:-:S04]  /*1b60*/  LEA R24, P2, R25, UR8, 0x1 ;  /* 0x0000000819187c11 */ /* 0x000fc8000f8408ff */
[----:B------:R-:W3:Y:S01]  /*1b70*/  LDG.E.64.CONSTANT R48, desc[UR10][R48.64] ;  /* 0x0000000a30307981 */ /* 0x000ee2000c1e9b00 */
        /* <DEDUP_REMOVED lines=19> */
[----:B------:R-:W-:Y:S01]  /*1cb0*/  HADD2.F32 R23, -RZ, R20.H1_H1 ;  /* 0x30000014ff177230 */ /* 0x000fe20000004100 */
[----:B-----5:R-:W-:Y:S01]  /*1cc0*/  FSETP.NEU.FTZ.AND P0, PT, R66, RZ, PT ;  /* 0x000000ff4200720b */ /* 0x020fe20003f1d000 */
[----:B------:R-:W-:Y:S02]  /*1cd0*/  HADD2.F32 R16, -RZ, R16.H1_H1 ;  /* 0x30000010ff107230 */ /* 0x000fe40000004100 */
[----:B------:R-:W-:Y:S02]  /*1ce0*/  HADD2.F32 R20, -RZ, R19.H1_H1 ;  /* 0x30000013ff147230 */ /* 0x000fe40000004100 */
[----:B------:R-:W-:Y:S01]  /*1cf0*/  FMUL.FTZ R75, R18, R23 ;  /* 0x00000017124b7220 */ /* 0x000fe20000410000 */
[----:B------:R-:W-:-:S02]  /*1d00*/  HADD2.F32 R23, -RZ, R50.H1_H1 ;  /* 0x30000032ff177230 */ /* 0x000fc40000004100 */
[----:B------:R-:W-:Y:S02]  /*1d10*/  HADD2.F32 R18, -RZ, R19.H0_H0 ;  /* 0x20000013ff127230 */ /* 0x000fe40000004100 */
[----:B------:R-:W-:Y:S02]  /*1d20*/  HADD2.F32 R19, -RZ, R51.H0_H0 ;  /* 0x20000033ff137230 */ /* 0x000fe40000004100 */
[----:B------:R-:W-:Y:S01]  /*1d30*/  FFMA.FTZ R16, R16, R23, R75 ;  /* 0x0000001710107223 */ /* 0x000fe2000001004b */
[--C-:B------:R-:W-:Y:S02]  /*1d40*/  HADD2.F32 R23, -RZ, R21.reuse.H0_H0 ;  /* 0x20000015ff177230 */ /* 0x100fe40000004100 */
[----:B------:R-:W-:Y:S02]  /*1d50*/  HADD2.F32 R21, -RZ, R21.H1_H1 ;  /* 0x30000015ff157230 */ /* 0x000fe40000004100 */
[--C-:B------:R-:W-:Y:S02]  /*1d60*/  HADD2.F32 R50, -RZ, R17.reuse.H1_H1 ;  /* 0x30000011ff327230 */ /* 0x100fe40000004100 */
[----:B------:R-:W-:Y:S01]  /*1d70*/  FMUL.FTZ R23, R18, R23 ;  /* 0x0000001712177220 */ /* 0x000fe20000410000 */
[----:B------:R-:W-:-:S02]  /*1d80*/  HADD2.F32 R18, -RZ, R17.H0_H0 ;  /* 0x20000011ff127230 */ /* 0x000fc40000004100 */
[----:B------:R-:W-:-:S03]  /*1d90*/  HADD2.F32 R51, -RZ, R51.H1_H1 ;  /* 0x30000033ff337230 */ /* 0x000fc60000004100 */
[----:B------:R-:W-:Y:S01]  /*1da0*/  FFMA.FTZ R18, R18, R19, R23 ;  /* 0x0000001312127223 */ /* 0x000fe20000010017 */
[----:B------:R-:W-:Y:S02]  /*1db0*/  FMUL.FTZ R19, R20, R21 ;  /* 0x0000001514137220 */ /* 0x000fe40000410000 */
[----:B------:R-:W0:Y:S02]  /*1dc0*/  LDS.128 R20, [R70+0x10] ;  /* 0x0000100046147984 */ /* 0x000e240000000c00 */
[----:B------:R-:W-:Y:S01]  /*1dd0*/  FFMA.FTZ R50, R50, R51, R19 ;  /* 0x0000003332327223 */ /* 0x000fe20000010013 */
[----:B0-----:R-:W-:Y:S02]  /*1de0*/  HADD2.F32 R74, -RZ, R20.H0_H0 ;  /* 0x20000014ff4a7230 */ /* 0x001fe40000004100 */
[----:B--2---:R-:W-:-:S05]  /*1df0*/  HADD2.F32 R17, -RZ, R26.H0_H0 ;  /* 0x2000001aff117230 */ /* 0x004fca0000004100 */
[----:B------:R-:W-:Y:S01]  /*1e00*/  FFMA.FTZ R71, R74, R17, R71 ;  /* 0x000000114a477223 */ /* 0x000fe20000010047 */
[----:B------:R-:W-:Y:S02]  /*1e10*/  HADD2.F32 R17, -RZ, R20.H1_H1 ;  /* 0x30000014ff117230 */ /* 0x000fe40000004100 */
[----:B------:R-:W-:Y:S02]  /*1e20*/  HADD2.F32 R20, -RZ, R26.H1_H1 ;  /* 0x3000001aff147230 */ /* 0x000fe40000004100 */
[--C-:B------:R-:W-:Y:S02]  /*1e30*/  HADD2.F32 R26, -RZ, R27.reuse.H0_H0 ;  /* 0x2000001bff1a7230 */ /* 0x100fe40000004100 */
[----:B------:R-:W-:Y:S02]  /*1e40*/  HADD2.F32 R27, -RZ, R27.H1_H1 ;  /* 0x3000001bff1b7230 */ /* 0x000fe40000004100 */
[----:B------:R-:W-:Y:S01]  /*1e50*/  FFMA.FTZ R20, R17, R20, R16 ;  /* 0x0000001411147223 */ /* 0x000fe20000010010 */
[----:B------:R-:W-:-:S02]  /*1e60*/  HADD2.F32 R17, -RZ, R21.H0_H0 ;  /* 0x20000015ff117230 */ /* 0x000fc40000004100 */
[----:B------:R-:W-:Y:S02]  /*1e70*/  HADD2.F32 R21, -RZ, R21.H1_H1 ;  /* 0x30000015ff157230 */ /* 0x000fe40000004100 */
[----:B------:R-:W-:Y:S02]  /*1e80*/  HADD2.F32 R74, -RZ, R22.H0_H0 ;  /* 0x20000016ff4a7230 */ /* 0x000fe40000004100 */
[----:B------:R-:W-:Y:S02]  /*1e90*/  FFMA.FTZ R26, R17, R26, R18 ;  /* 0x0000001a111a7223 */ /* 0x000fe40000010012 */
[----:B------:R-:W0:Y:S01]  /*1ea0*/  LDS.128 R16, [R70+0x20] ;  /* 0x0000200046107984 */ /* 0x000e220000000c00 */
[----:B------:R-:W-:Y:S01]  /*1eb0*/  FFMA.FTZ R50, R21, R27, R50 ;  /* 0x0000001b15327223 */ /* 0x000fe20000010032 */
[----:B---3--:R-:W-:Y:S02]  /*1ec0*/  HADD2.F32 R21, -RZ, R48.H0_H0 ;  /* 0x20000030ff157230 */ /* 0x008fe40000004100 */
[----:B------:R-:W-:-:S02]  /*1ed0*/  HADD2.F32 R27, -RZ, R22.H1_H1 ;  /* 0x30000016ff1b7230 */ /* 0x000fc40000004100 */
[----:B------:R-:W-:Y:S02]  /*1ee0*/  HADD2.F32 R48, -RZ, R48.H1_H1 ;  /* 0x30000030ff307230 */ /* 0x000fe40000004100 */
[----:B------:R-:W-:Y:S01]  /*1ef0*/  FFMA.FTZ R71, R74, R21, R71 ;  /* 0x000000154a477223 */ /* 0x000fe20000010047 */
[--C-:B------:R-:W-:Y:S02]  /*1f00*/  HADD2.F32 R21, -RZ, R23.reuse.H0_H0 ;  /* 0x20000017ff157230 */ /* 0x100fe40000004100 */
[----:B------:R-:W-:Y:S02]  /*1f10*/  HADD2.F32 R23, -RZ, R23.H1_H1 ;  /* 0x30000017ff177230 */ /* 0x000fe40000004100 */
[----:B------:R-:W-:Y:S01]  /*1f20*/  FFMA.FTZ R27, R27, R48, R20 ;  /* 0x000000301b1b7223 */ /* 0x000fe20000010014 */
[--C-:B------:R-:W-:Y:S02]  /*1f30*/  HADD2.F32 R20, -RZ, R49.reuse.H0_H0 ;  /* 0x20000031ff147230 */ /* 0x100fe40000004100 */
[----:B------:R-:W-:-:S02]  /*1f40*/  HADD2.F32 R49, -RZ, R49.H1_H1 ;  /* 0x30000031ff317230 */ /* 0x000fc40000004100 */
[----:B----4-:R-:W-:Y:S02]  /*1f50*/  HADD2.F32 R48, -RZ, R25.H1_H1 ;  /* 0x30000019ff307230 */ /* 0x010fe40000004100 */
[----:B------:R-:W-:Y:S01]  /*1f60*/  FFMA.FTZ R26, R21, R20, R26 ;  /* 0x00000014151a7223 */ /* 0x000fe2000001001a */
[--C-:B------:R-:W-:Y:S02]  /*1f70*/  HADD2.F32 R21, -RZ, R24.reuse.H0_H0 ;  /* 0x20000018ff157230 */ /* 0x100fe40000004100 */
[----:B------:R-:W-:Y:S01]  /*1f80*/  FFMA.FTZ R50, R23, R49, R50 ;  /* 0x0000003117327223 */ /* 0x000fe20000010032 */
[----:B------:R-:W-:Y:S02]  /*1f90*/  HADD2.F32 R24, -RZ, R24.H1_H1 ;  /* 0x30000018ff187230 */ /* 0x000fe40000004100 */
[--C-:B0-----:R-:W-:Y:S02]  /*1fa0*/  HADD2.F32 R20, -RZ, R16.reuse.H0_H0 ;  /* 0x20000010ff147230 */ /* 0x101fe40000004100 */
[----:B------:R-:W-:-:S02]  /*1fb0*/  HADD2.F32 R16, -RZ, R16.H1_H1 ;  /* 0x30000010ff107230 */ /* 0x000fc40000004100 */
[----:B------:R-:W-:Y:S02]  /*1fc0*/  HADD2.F32 R49, -RZ, R18.H1_H1 ;  /* 0x30000012ff317230 */ /* 0x000fe40000004100 */
[----:B------:R-:W-:Y:S02]  /*1fd0*/  FFMA.FTZ R71, R20, R21, R71 ;  /* 0x0000001514477223 */ /* 0x000fe40000010047 */
[----:B------:R-:W0:Y:S01]  /*1fe0*/  LDS.128 R20, [R70+0x30] ;  /* 0x0000300046147984 */ /* 0x000e220000000c00 */
[----:B------:R-:W-:Y:S01]  /*1ff0*/  FFMA.FTZ R16, R16, R24, R27 ;  /* 0x0000001810107223 */ /* 0x000fe2000001001b */
[----:B------:R-:W-:Y:S02]  /*2000*/  HADD2.F32 R24, -RZ, R25.H0_H0 ;  /* 0x20000019ff187230 */ /* 0x000fe40000004100 */
[--C-:B------:R-:W-:Y:S02]  /*2010*/  HADD2.F32 R25, -RZ, R17.reuse.H0_H0 ;  /* 0x20000011ff197230 */ /* 0x100fe40000004100 */
[----:B------:R-:W-:-:S03]  /*2020*/  HADD2.F32 R27, -RZ, R17.H1_H1 ;  /* 0x30000011ff1b7230 */ /* 0x000fc60000004100 */
[----:B------:R-:W-:Y:S01]  /*2030*/  FFMA.FTZ R17, R25, R24, R26 ;  /* 0x0000001819117223 */ /* 0x000fe2000001001a */
[----:B------:R-:W-:Y:S02]  /*2040*/  HADD2.F32 R24, -RZ, R18.H0_H0 ;  /* 0x20000012ff187230 */ /* 0x000fe40000004100 */
[----:B------:R-:W-:Y:S01]  /*2050*/  FFMA.FTZ R50, R27, R48, R50 ;  /* 0x000000301b327223 */ /* 0x000fe20000010032 */
[--C-:B------:R-:W-:Y:S02]  /*2060*/  HADD2.F32 R25, -RZ, R36.reuse.H0_H0 ;  /* 0x20000024ff197230 */ /* 0x100fe40000004100 */
[----:B------:R-:W-:Y:S02]  /*2070*/  HADD2.F32 R36, -RZ, R36.H1_H1 ;  /* 0x30000024ff247230 */ /* 0x000fe40000004100 */
[--C-:B------:R-:W-:Y:S02]  /*2080*/  HADD2.F32 R18, -RZ, R19.reuse.H0_H0 ;  /* 0x20000013ff127230 */ /* 0x100fe40000004100 */
[----:B------:R-:W-:Y:S01]  /*2090*/  FFMA.FTZ R71, R24, R25, R71 ;  /* 0x0000001918477223 */ /* 0x000fe20000010047 */
[----:B------:R-:W-:Y:S01]  /*20a0*/  HADD2.F32 R19, -RZ, R19.H1_H1 ;  /* 0x30000013ff137230 */ /* 0x000fe20000004100 */
[----:B------:R-:W1:Y:S01]  /*20b0*/  LDS.128 R24, [R70+0x40] ;  /* 0x0000400046187984 */ /* 0x000e620000000c00 */
[----:B------:R-:W-:Y:S01]  /*20c0*/  FFMA.FTZ R16, R49, R36, R16 ;  /* 0x0000002431107223 */ /* 0x000fe20000010010 */
[----:B------:R-:W-:-:S02]  /*20d0*/  HADD2.F32 R36, -RZ, R37.H0_H0 ;  /* 0x20000025ff247230 */ /* 0x000fc40000004100 */
[----:B------:R-:W-:-:S03]  /*20e0*/  HADD2.F32 R37, -RZ, R37.H1_H1 ;  /* 0x30000025ff257230 */ /* 0x000fc60000004100 */
[----:B------:R-:W-:Y:S02]  /*20f0*/  FFMA.FTZ R17, R18, R36, R17 ;  /* 0x0000002412117223 */ /* 0x000fe40000010011 */
[----:B------:R-:W-:Y:S01]  /*2100*/  FFMA.FTZ R50, R19, R37, R50 ;  /* 0x0000002513327223 */ /* 0x000fe20000010032 */
[--C-:B------:R-:W-:Y:S02]  /*2110*/  HADD2.F32 R19, -RZ, R39.reuse.H0_H0 ;  /* 0x20000027ff137230 */ /* 0x100fe40000004100 */
[----:B------:R-:W-:Y:S02]  /*2120*/  HADD2.F32 R39, -RZ, R39.H1_H1 ;  /* 0x30000027ff277230 */ /* 0x000fe40000004100 */
[--C-:B0-----:R-:W-:Y:S02]  /*2130*/  HADD2.F32 R18, -RZ, R20.reuse.H0_H0 ;  /* 0x20000014ff127230 */ /* 0x101fe40000004100 */
[----:B------:R-:W-:Y:S02]  /*2140*/  HADD2.F32 R49, -RZ, R20.H1_H1 ;  /* 0x30000014ff317230 */ /* 0x000fe40000004100 */
[----:B------:R-:W-:-:S02]  /*2150*/  HADD2.F32 R20, -RZ, R38.H0_H0 ;  /* 0x20000026ff147230 */ /* 0x000fc40000004100 */
[----:B------:R-:W-:Y:S02]  /*2160*/  HADD2.F32 R37, -RZ, R22.H1_H1 ;  /* 0x30000016ff257230 */ /* 0x000fe40000004100 */
[----:B------:R-:W-:Y:S02]  /*2170*/  HADD2.F32 R38, -RZ, R38.H1_H1 ;  /* 0x30000026ff267230 */ /* 0x000fe40000004100 */
[----:B------:R-:W-:Y:S01]  /*2180*/  FFMA.FTZ R71, R18, R20, R71 ;  /* 0x0000001412477223 */ /* 0x000fe20000010047 */
[----:B------:R-:W-:Y:S02]  /*2190*/  HADD2.F32 R18, -RZ, R21.H0_H0 ;  /* 0x20000015ff127230 */ /* 0x000fe40000004100 */
[----:B------:R-:W-:Y:S02]  /*21a0*/  HADD2.F32 R20, -RZ, R22.H0_H0 ;  /* 0x20000016ff147230 */ /* 0x000fe40000004100 */
[----:B------:R-:W-:Y:S01]  /*21b0*/  FFMA.FTZ R16, R49, R38, R16 ;  /* 0x0000002631107223 */ /* 0x000fe20000010010 */
[----:B------:R-:W-:-:S02]  /*21c0*/  HADD2.F32 R22, -RZ, R23.H0_H0 ;  /* 0x20000017ff167230 */ /* 0x000fc40000004100 */
[----:B------:R-:W-:Y:S01]  /*21d0*/  FFMA.FTZ R17, R18, R19, R17 ;  /* 0x0000001312117223 */ /* 0x000fe20000010011 */
[--C-:B------:R-:W-:Y:S02]  /*21e0*/  HADD2.F32 R18, -RZ, R40.reuse.H0_H0 ;  /* 0x20000028ff127230 */ /* 0x100fe40000004100 */
[----:B------:R-:W-:Y:S02]  /*21f0*/  HADD2.F32 R19, -RZ, R41.H0_H0 ;  /* 0x20000029ff137230 */ /* 0x000fe40000004100 */
[----:B------:R-:W-:Y:S02]  /*2200*/  HADD2.F32 R40, -RZ, R40.H1_H1 ;  /* 0x30000028ff287230 */ /* 0x000fe40000004100 */
[----:B------:R-:W-:Y:S01]  /*2210*/  FFMA.FTZ R18, R20, R18, R71 ;  /* 0x0000001214127223 */ /* 0x000fe20000010047 */
[----:B------:R-:W-:Y:S02]  /*2220*/  HADD2.F32 R20, -RZ, R42.H0_H0 ;  /* 0x2000002aff147230 */ /* 0x000fe40000004100 */
[----:B------:R-:W-:Y:S01]  /*2230*/  FFMA.FTZ R17, R22, R19, R17 ;  /* 0x0000001316117223 */ /* 0x000fe20000010011 */
[----:B-1----:R-:W-:-:S02]  /*2240*/  HADD2.F32 R19, -RZ, R24.H0_H0 ;  /* 0x20000018ff137230 */ /* 0x002fc40000004100 */
[----:B------:R-:W-:Y:S01]  /*2250*/  FFMA.FTZ R16, R37, R40, R16 ;  /* 0x0000002825107223 */ /* 0x000fe20000010010 */
        /* <DEDUP_REMOVED lines=8> */
[----:B------:R-:W-:Y:S01]  /*22e0*/  FFMA.FTZ R16, R23, R42, R16 ;  /* 0x0000002a17107223 */ /* 0x000fe20000010010 */
[----:B------:R-:W-:Y:S02]  /*22f0*/  HADD2.F32 R24, -RZ, R25.H1_H1 ;  /* 0x30000019ff187230 */ /* 0x000fe40000004100 */
[----:B------:R-:W-:Y:S02]  /*2300*/  HADD2.F32 R20, -RZ, R44.H0_H0 ;  /* 0x2000002cff147230 */ /* 0x000fe40000004100 */
[----:B------:R-:W-:Y:S01]  /*2310*/  FFMA.FTZ R17, R22, R19, R17 ;  /* 0x0000001316117223 */ /* 0x000fe20000010011 */
[----:B------:R-:W-:Y:S02]  /*2320*/  HADD2.F32 R41, -RZ, R41.H1_H1 ;  /* 0x30000029ff297230 */ /* 0x000fe40000004100 */
[----:B------:R-:W-:-:S02]  /*2330*/  HADD2.F32 R25, -RZ, R26.H0_H0 ;  /* 0x2000001aff197230 */ /* 0x000fc40000004100 */
[----:B------:R-:W-:Y:S02]  /*2340*/  HADD2.F32 R37, -RZ, R26.H1_H1 ;  /* 0x3000001aff257230 */ /* 0x000fe40000004100 */
[----:B------:R-:W-:Y:S01]  /*2350*/  FFMA.FTZ R21, R36, R41, R21 ;  /* 0x0000002924157223 */ /* 0x000fe20000010015 */
[----:B------:R-:W-:Y:S02]  /*2360*/  HADD2.F32 R44, -RZ, R44.H1_H1 ;  /* 0x3000002cff2c7230 */ /* 0x000fe40000004100 */
[----:B------:R-:W-:Y:S01]  /*2370*/  FFMA.FTZ R18, R25, R20, R18 ;  /* 0x0000001419127223 */ /* 0x000fe20000010012 */
[----:B------:R-:W-:Y:S02]  /*2380*/  HADD2.F32 R26, -RZ, R27.H0_H0 ;  /* 0x2000001bff1a7230 */ /* 0x000fe40000004100 */
[----:B------:R-:W-:Y:S02]  /*2390*/  HADD2.F32 R43, -RZ, R43.H1_H1 ;  /* 0x3000002bff2b7230 */ /* 0x000fe40000004100 */
[----:B------:R-:W-:Y:S01]  /*23a0*/  FFMA.FTZ R37, R37, R44, R16 ;  /* 0x0000002c25257223 */ /* 0x000fe20000010010 */
[----:B------:R-:W-:-:S02]  /*23b0*/  HADD2.F32 R19, -RZ, R45.H0_H0 ;  /* 0x2000002dff137230 */ /* 0x000fc40000004100 */
[----:B------:R-:W-:Y:S02]  /*23c0*/  HADD2.F32 R36, -RZ, R27.H1_H1 ;  /* 0x3000001bff247230 */ /* 0x000fe40000004100 */
        /* <DEDUP_REMOVED lines=9> */
.L_x_24703:
        /* <DEDUP_REMOVED lines=13> */
.L_x_24654:
[----:B------:R-:W-:-:S13]  /*2530*/  ISETP.NE.AND P0, PT, R65, RZ, PT ;  /* 0x000000ff4100720c */ /* 0x000fda0003f05270 */
[----:B------:R-:W-:-:S05]  /*2540*/  @!P0 IMAD.MOV.U32 R16, RZ, RZ, -0x800001 ;  /* 0xff7fffffff108424 */ /* 0x000fca00078e00ff */
[----:B------:R0:W-:Y:S02]  /*2550*/  @!P0 STS [R61], R16 ;  /* 0x000000103d008388 */ /* 0x0001e40000000800 */
.L_x_24656:
[----:B------:R-:W-:Y:S05]  /*2560*/  BSYNC B1 ;  /* 0x0000000000017941 */ /* 0x000fea0003800000 */
.L_x_24653:
        /* <DEDUP_REMOVED lines=9> */
.L_x_24652:
[----:B------:R-:W-:Y:S05]  /*2600*/  BSYNC B0 ;  /* 0x0000000000007941 */ /* 0x000fea0003800000 */
.L_x_24651:
        /* <DEDUP_REMOVED lines=19> */
.L_x_24709:
        /* <DEDUP_REMOVED lines=51> */
.L_x_24663:
        /* <DEDUP_REMOVED lines=11> */
.L_x_24662:
[----:B------:R-:W-:Y:S05]  /*2b20*/  BSYNC B1 ;  /* 0x0000000000017941 */ /* 0x000fea0003800000 */
.L_x_24661:
        /* <DEDUP_REMOVED lines=14> */
.L_x_24666:
        /* <DEDUP_REMOVED lines=21> */
[----:B------:R-:W-:Y:S01]  /*2d60*/  FMUL.FTZ R16, R17, 1.4426950216293334961 ;  /* 0x3fb8aa3b11107820 */ /* 0x000fe20000410000 */
[----:B---3--:R-:W-:-:S02]  /*2d70*/  FADD.FTZ R19, -R0, R19 ;  /* 0x0000001300137221 */ /* 0x008fc40000010100 */
[----:B------:R-:W3:Y:S01]  /*2d80*/  LDS R17, [R9+0x1000] ;  /* 0x0010000009117984 */ /* 0x000ee20000000800 */
[C---:B----4-:R-:W-:Y:S01]  /*2d90*/  FADD.FTZ R21, -R0.reuse, R21 ;  /* 0x0000001500157221 */ /* 0x050fe20000010100 */
[----:B------:R-:W-:Y:S01]  /*2da0*/  FMUL.FTZ R19, R19, 1.4426950216293334961 ;  /* 0x3fb8aa3b13137820 */ /* 0x000fe20000410000 */
[----:B------:R-:W4:Y:S02]  /*2db0*/  MUFU.EX2 R14, R14 ;  /* 0x0000000e000e7308 */ /* 0x000f240000000800 */
[----:B------:R-:W-:Y:S01]  /*2dc0*/  FMUL.FTZ R21, R21, 1.4426950216293334961 ;  /* 0x3fb8aa3b15157820 */ /* 0x000fe20000410000 */
[C---:B------:R-:W-:Y:S01]  /*2dd0*/  FADD.FTZ R23, -R0.reuse, R23 ;  /* 0x0000001700177221 */ /* 0x040fe20000010100 */
[----:B------:R-:W-:-:S03]  /*2de0*/  FADD.FTZ R25, -R0, R25 ;  /* 0x0000001900197221 */ /* 0x000fc60000010100 */
[----:B------:R-:W-:Y:S01]  /*2df0*/  FMUL.FTZ R23, R23, 1.4426950216293334961 ;  /* 0x3fb8aa3b17177820 */ /* 0x000fe20000410000 */
[----:B------:R4:W0:Y:S01]  /*2e00*/  MUFU.EX2 R18, R19 ;  /* 0x0000001300127308 */ /* 0x0008220000000800 */
[----:B--2---:R-:W-:Y:S01]  /*2e10*/  STS [R9+-0x400], R12 ;  /* 0xfffc000c09007388 */ /* 0x004fe20000000800 */
[----:B------:R-:W-:Y:S01]  /*2e20*/  FMUL.FTZ R25, R25, 1.4426950216293334961 ;  /* 0x3fb8aa3b19197820 */ /* 0x000fe20000410000 */
[C---:B------:R-:W-:Y:S01]  /*2e30*/  FADD.FTZ R27, -R0.reuse, R27 ;  /* 0x0000001b001b7221 */ /* 0x040fe20000010100 */
[----:B------:R-:W-:-:S03]  /*2e40*/  FADD.FTZ R29, -R0, R29 ;  /* 0x0000001d001d7221 */ /* 0x000fc60000010100 */
[----:B------:R-:W-:Y:S01]  /*2e50*/  FMUL.FTZ R27, R27, 1.4426950216293334961 ;  /* 0x3fb8aa3b1b1b7820 */ /* 0x000fe20000410000 */
[----:B------:R-:W2:Y:S01]  /*2e60*/  MUFU.EX2 R16, R16 ;  /* 0x0000001000107308 */ /* 0x000ea20000000800 */
[----:B----4-:R-:W4:Y:S01]  /*2e70*/  LDS R19, [R9+0x1800] ;  /* 0x0018000009137984 */ /* 0x010f220000000800 */
[----:B------:R-:W-:Y:S01]  /*2e80*/  FMUL.FTZ R29, R29, 1.4426950216293334961 ;  /* 0x3fb8aa3b1d1d7820 */ /* 0x000fe20000410000 */
[C---:B------:R-:W-:Y:S02]  /*2e90*/  FADD.FTZ R31, -R0.reuse, R31 ;  /* 0x0000001f001f7221 */ /* 0x040fe40000010100 */
[----:B------:R-:W-:Y:S02]  /*2ea0*/  STS [R9+-0x200], R14 ;  /* 0xfffe000e09007388 */ /* 0x000fe40000000800 */
[----:B------:R-:W-:Y:S01]  /*2eb0*/  FMUL.FTZ R31, R31, 1.4426950216293334961 ;  /* 0x3fb8aa3b1f1f7820 */ /* 0x000fe20000410000 */
[----:B------:R2:W3:Y:S01]  /*2ec0*/  MUFU.EX2 R20, R21 ;  /* 0x0000001500147308 */ /* 0x0004e20000000800 */
[C---:B0-----:R-:W-:Y:S01]  /*2ed0*/  FADD.FTZ R33, -R0.reuse, R33 ;  /* 0x0000002100217221 */ /* 0x041fe20000010100 */
[----:B------:R-:W-:Y:S01]  /*2ee0*/  STS [R9+0x200], R18 ;  /* 0x0002001209007388 */ /* 0x000fe20000000800 */
[----:B-1----:R-:W-:-:S02]  /*2ef0*/  FADD.FTZ R13, -R0, R13 ;  /* 0x0000000d000d7221 */ /* 0x002fc40000010100 */
[----:B------:R-:W-:Y:S02]  /*2f00*/  FMUL.FTZ R33, R33, 1.4426950216293334961 ;  /* 0x3fb8aa3b21217820 */ /* 0x000fe40000410000 */
[----:B------:R-:W-:Y:S01]  /*2f10*/  FMUL.FTZ R13, R13, 1.4426950216293334961 ;  /* 0x3fb8aa3b0d0d7820 */ /* 0x000fe20000410000 */
[----:B--2---:R-:W0:Y:S01]  /*2f20*/  LDS R21, [R9+0x1a00] ;  /* 0x001a000009157984 */ /* 0x004e220000000800 */
[----:B------:R-:W1:Y:S01]  /*2f30*/  MUFU.EX2 R22, R23 ;  /* 0x0000001700167308 */ /* 0x000e620000000800 */
[C---:B------:R-:W-:Y:S01]  /*2f40*/  FADD.FTZ R15, -R0.reuse, R15 ;  /* 0x0000000f000f7221 */ /* 0x040fe20000010100 */
[----:B---3--:R-:W-:Y:S01]  /*2f50*/  FADD.FTZ R17, -R0, R17 ;  /* 0x0000001100117221 */ /* 0x008fe20000010100 */
[----:B------:R-:W-:Y:S02]  /*2f60*/  STS [R9], R16 ;  /* 0x0000001009007388 */ /* 0x000fe40000000800 */
[----:B------:R-:W-:Y:S01]  /*2f70*/  FMUL.FTZ R15, R15, 1.4426950216293334961 ;  /* 0x3fb8aa3b0f0f7820 */ /* 0x000fe20000410000 */
[----:B------:R-:W-:-:S02]  /*2f80*/  FMUL.FTZ R17, R17, 1.4426950216293334961 ;  /* 0x3fb8aa3b11117820 */ /* 0x000fc40000410000 */
[----:B------:R2:W3:Y:S01]  /*2f90*/  MUFU.EX2 R28, R13 ;  /* 0x0000000d001c7308 */ /* 0x0004e20000000800 */
[----:B------:R-:W-:Y:S07]  /*2fa0*/  STS [R9+0x400], R20 ;  /* 0x0004001409007388 */ /* 0x000fee0000000800 */
[----:B------:R-:W0:Y:S01]  /*2fb0*/  MUFU.EX2 R24, R25 ;  /* 0x0000001900187308 */ /* 0x000e220000000800 */
[----:B--2---:R-:W-:Y:S01]  /*2fc0*/  FADD.FTZ R13, R12, R8 ;  /* 0x000000080c0d7221 */ /* 0x004fe20000010000 */
[----:B-1----:R-:W-:Y:S03]  /*2fd0*/  STS [R9+0x600], R22 ;  /* 0x0006001609007388 */ /* 0x002fe60000000800 */
[----:B------:R-:W-:Y:S01]  /*2fe0*/  FADD.FTZ R13, R13, R14 ;  /* 0x0000000e0d0d7221 */ /* 0x000fe20000010000 */
[----:B----4-:R-:W-:-:S02]  /*2ff0*/  FADD.FTZ R19, -R0, R19 ;  /* 0x0000001300137221 */ /* 0x010fc40000010100 */
[----:B------:R-:W1:Y:S01]  /*3000*/  MUFU.EX2 R26, R27 ;  /* 0x0000001b001a7308 */ /* 0x000e620000000800 */
[----:B------:R-:W-:Y:S01]  /*3010*/  FADD.FTZ R13, R13, R16 ;  /* 0x000000100d0d7221 */ /* 0x000fe20000010000 */
[----:B---3--:R-:W-:Y:S01]  /*3020*/  STS [R9+0xc00], R28 ;  /* 0x000c001c09007388 */ /* 0x008fe20000000800 */
[----:B------:R-:W-:Y:S02]  /*3030*/  FMUL.FTZ R19, R19, 1.4426950216293334961 ;  /* 0x3fb8aa3b13137820 */ /* 0x000fe40000410000 */
[----:B------:R-:W-:-:S03]  /*3040*/  FADD.FTZ R13, R13, R18 ;  /* 0x000000120d0d7221 */ /* 0x000fc60000010000 */
[----:B------:R-:W2:Y:S01]  /*3050*/  MUFU.EX2 R30, R15 ;  /* 0x0000000f001e7308 */ /* 0x000ea20000000800 */
[----:B------:R-:W-:Y:S01]  /*3060*/  FADD.FTZ R13, R13, R20 ;  /* 0x000000140d0d7221 */ /* 0x000fe20000010000 */
[----:B0-----:R-:W-:Y:S03]  /*3070*/  STS [R9+0x800], R24 ;  /* 0x0008001809007388 */ /* 0x001fe60000000800 */
[----:B------:R-:W-:Y:S01]  /*3080*/  FADD.FTZ R13, R13, R22 ;  /* 0x000000160d0d7221 */ /* 0x000fe20000010000 */
[----:B------:R-:W-:Y:S02]  /*3090*/  FADD.FTZ R21, -R0, R21 ;  /* 0x0000001500157221 */ /* 0x000fe40000010100 */
[----:B------:R-:W0:Y:S01]  /*30a0*/  MUFU.EX2 R32, R17 ;  /* 0x0000001100207308 */ /* 0x000e220000000800 */
[----:B------:R-:W-:Y:S01]  /*30b0*/  FADD.FTZ R13, R13, R24 ;  /* 0x000000180d0d7221 */ /* 0x000fe20000010000 */
[----:B-1----:R-:W-:Y:S01]  /*30c0*/  STS [R9+0xa00], R26 ;  /* 0x000a001a09007388 */ /* 0x002fe20000000800 */
[----:B------:R-:W-:-:S02]  /*30d0*/  FMUL.FTZ R21, R21, 1.4426950216293334961 ;  /* 0x3fb8aa3b15157820 */ /* 0x000fc40000410000 */
[----:B------:R-:W-:-:S03]  /*30e0*/  FADD.FTZ R13, R13, R26 ;  /* 0x0000001a0d0d7221 */ /* 0x000fc60000010000 */
[----:B------:R-:W1:Y:S01]  /*30f0*/  MUFU.EX2 R34, R29 ;  /* 0x0000001d00227308 */ /* 0x000e620000000800 */
[----:B------:R-:W-:Y:S01]  /*3100*/  FADD.FTZ R13, R13, R28 ;  /* 0x0000001c0d0d7221 */ /* 0x000fe20000010000 */
[----:B--2---:R-:W-:Y:S03]  /*3110*/  STS [R9+0xe00], R30 ;  /* 0x000e001e09007388 */ /* 0x004fe60000000800 */
        /* <DEDUP_REMOVED lines=19> */
.L_x_24665:
[----:B------:R-:W-:Y:S05]  /*3250*/  BSYNC B1 ;  /* 0x0000000000017941 */ /* 0x000fea0003800000 */
.L_x_24664:
        /* <DEDUP_REMOVED lines=55> */
.L_x_24668:
[----:B------:R-:W-:Y:S05]  /*35d0*/  BSYNC B1 ;  /* 0x0000000000017941 */ /* 0x000fea0003800000 */
.L_x_24667:
        /* <DEDUP_REMOVED lines=26> */
.L_x_24660:
[----:B------:R-:W-:Y:S05]  /*3780*/  BSYNC B0 ;  /* 0x0000000000007941 */ /* 0x000fea0003800000 */
.L_x_24659:
        /* <DEDUP_REMOVED lines=59> */
.L_x_24673:
        /* <DEDUP_REMOVED lines=8> */
.L_x_24672:
[----:B------:R-:W-:Y:S05]  /*3bc0*/  BSYNC B1 ;  /* 0x0000000000017941 */ /* 0x000fea0003800000 */
.L_x_24671:
        /* <DEDUP_REMOVED lines=14> */
.L_x_24676:
        /* <DEDUP_REMOVED lines=52> */
.L_x_24675:
[----:B------:R-:W-:Y:S05]  /*3ff0*/  BSYNC B1 ;  /* 0x0000000000017941 */ /* 0x000fea0003800000 */
.L_x_24674:
        /* <DEDUP_REMOVED lines=31> */
.L_x_24678:
[----:B------:R-:W-:Y:S05]  /*41f0*/  BSYNC B1 ;  /* 0x0000000000017941 */ /* 0x000fea0003800000 */
.L_x_24677:
        /* <DEDUP_REMOVED lines=14> */
.L_x_24670:
[----:B------:R-:W-:Y:S05]  /*42e0*/  BSYNC B0 ;  /* 0x0000000000007941 */ /* 0x000fea0003800000 */
.L_x_24669:
        /* <DEDUP_REMOVED lines=28> */
[----:B------:R-:W-:Y:S01]  /*44b0*/  IMAD.U32 R11, RZ, RZ, UR7 ;  /* 0x00000007ff0b7e24 */ /* 0x000fe2000f8e00ff */
[----:B------:R-:W-:-:S04]  /*44c0*/  MOV R13, UR5 ;  /* 0x00000005000d7c02 */ /* 0x000fc80008000f00 */
[----:B------:R3:W-:Y:S04]  /*44d0*/  STG.E desc[UR10][R10.64], R0 ;  /* 0x000000000a007986 */ /* 0x0007e8000c10190a */
[----:B-1----:R3:W-:Y:S02]  /*44e0*/  STG.E desc[UR10][R12.64], R8 ;  /* 0x000000080c007986 */ /* 0x0027e4000c10190a */
.L_x_24680:
[----:B------:R-:W-:Y:S05]  /*44f0*/  BSYNC B0 ;  /* 0x0000000000007941 */ /* 0x000fea0003800000 */
.L_x_24679:
[----:B------:R-:W-:Y:S01]  /*4500*/  ULDC UR8, c[0x0][0x26c] ;  /* 0x00009b0000087ab9 */ /* 0x000fe20000000800 */
[----:B------:R-:W-:Y:S04]  /*4510*/  BSSY B1, `(.L_x_24681) ;  /* 0x0000168000017945 */ /* 0x000fe80003800000 */
[----:B------:R-:W-:Y:S05]  /*4520*/  @!P1 BRA `(.L_x_24682) ;  /* 0x0000000000109947 */ /* 0x000fea0003800000 */
[----:B------:R-:W-:Y:S02]  /*4530*/  CS2R R44, SRZ ;  /* 0x00000000002c7805 */ /* 0x000fe4000001ff00 */
[----:B------:R-:W-:Y:S01]  /*4540*/  CS2R R46, SRZ ;  /* 0x00000000002e7805 */ /* 0x000fe2000001ff00 */
[----:B------:R-:W-:Y:S01]  /*4550*/  IMAD.MOV.U32 R48, RZ, RZ, RZ ;  /* 0x000000ffff307224 */ /* 0x000fe200078e00ff */
[----:B------:R-:W-:Y:S06]  /*4560*/  BRA `(.L_x_24683) ;  /* 0x0000001400887947 */ /* 0x000fec0003800000 */
.L_x_24682:
[----:B--23--:R-:W2:Y:S01]  /*4570*/  I2F.RP R10, R5 ;  /* 0x00000005000a7306 */ /* 0x00cea20000209400 */
[----:B------:R-:W1:Y:S01]  /*4580*/  S2UR UR4, SR_CTAID.Y ;  /* 0x00000000000479c3 */ /* 0x000e620000002600 */
[----:B------:R-:W3:Y:S01]  /*4590*/  S2R R55, SR_CTAID.Z ;  /* 0x0000000000377919 */ /* 0x000ee20000002700 */
[----:B------:R-:W-:Y:S01]  /*45a0*/  ULDC.64 UR6, c[0x0][0x248] ;  /* 0x0000920000067ab9 */ /* 0x000fe20000000a00 */
[----:B------:R-:W-:Y:S02]  /*45b0*/  IADD3 R49, -R49, 0x1, RZ ;  /* 0x0000000131317810 */ /* 0x000fe40007ffe1ff */
[----:B------:R-:W-:Y:S02]  /*45c0*/  CS2R R44, SRZ ;  /* 0x00000000002c7805 */ /* 0x000fe4000001ff00 */
[----:B------:R-:W-:Y:S01]  /*45d0*/  CS2R R46, SRZ ;  /* 0x00000000002e7805 */ /* 0x000fe2000001ff00 */
[----:B------:R-:W-:Y:S01]  /*45e0*/  IMAD.MOV.U32 R48, RZ, RZ, RZ ;  /* 0x000000ffff307224 */ /* 0x000fe200078e00ff */
[----:B0-----:R-:W1:Y:S01]  /*45f0*/  LDC R0, c[0x0][0x258] ;  /* 0x00009600ff007b82 */ /* 0x001e620000000800 */
[----:B--2---:R-:W0:Y:S07]  /*4600*/  MUFU.RCP R10, R10 ;  /* 0x0000000a000a7308 */ /* 0x004e2e0000001000 */
[----:B------:R-:W2:Y:S08]  /*4610*/  S2UR UR5, SR_CgaCtaId ;  /* 0x00000000000579c3 */ /* 0x000eb00000008800 */
[----:B------:R-:W4:Y:S01]  /*4620*/  LDC R50, c[0x0][0x26c] ;  /* 0x00009b00ff327b82 */ /* 0x000f220000000800 */
[----:B0-----:R-:W-:-:S02]  /*4630*/  VIADD R42, R10, 0xffffffe ;  /* 0x0ffffffe0a2a7836 */ /* 0x001fc40000000000 */
[----:B-1----:R-:W-:Y:S01]  /*4640*/  IMAD R9, R0, UR4, RZ ;  /* 0x0000000400097c24 */ /* 0x002fe2000f8e02ff */
[----:B------:R-:W-:Y:S01]  /*4650*/  SHF.R.S32.HI R0, RZ, 0x1f, R2 ;  /* 0x0000001fff007819 */ /* 0x000fe20000011402 */
[----:B------:R0:W1:Y:S01]  /*4660*/  F2I.FTZ.U32.TRUNC.NTZ R43, R42 ;  /* 0x0000002a002b7305 */ /* 0x000062000021f000 */
[----:B------:R-:W-:Y:S01]  /*4670*/  UMOV UR4, 0x400 ;  /* 0x0000040000047882 */ /* 0x000fe20000000000 */
[----:B---3--:R-:W-:Y:S01]  /*4680*/  IMAD R51, R55, 0x20, R38 ;  /* 0x0000002037337824 */ /* 0x008fe200078e0226 */
[----:B------:R-:W-:Y:S01]  /*4690*/  IADD3 R8, P0, R9, R2, RZ ;  /* 0x0000000209087210 */ /* 0x000fe20007f1e0ff */
[----:B------:R-:W-:-:S03]  /*46a0*/  UIADD3 UR4, UR4, 0xc0, URZ ;  /* 0x000000c004047890 */ /* 0x000fc6000fffe03f */
[----:B------:R-:W-:Y:S01]  /*46b0*/  LEA.HI.X.SX32 R11, R9, R0, 0x1, P0 ;  /* 0x00000000090b7211 */ /* 0x000fe200000f0eff */
[----:B--2---:R-:W-:Y:S01]  /*46c0*/  ULEA UR4, UR5, UR4, 0x18 ;  /* 0x0000000405047291 */ /* 0x004fe2000f8ec03f */
[----:B0-----:R-:W-:Y:S01]  /*46d0*/  HFMA2.MMA R42, -RZ, RZ, 0, 0 ;  /* 0x00000000ff2a7435 */ /* 0x001fe200000001ff */
[----:B------:R-:W-:Y:S01]  /*46e0*/  LEA R0, P0, R8, UR6, 0x2 ;  /* 0x0000000608007c11 */ /* 0x000fe2000f8010ff */
[----:B------:R-:W-:Y:S01]  /*46f0*/  ULDC UR6, c[0x0][0x28c] ;  /* 0x0000a30000067ab9 */ /* 0x000fe20000000800 */
[----:B------:R-:W-:Y:S01]  /*4700*/  SHF.L.U32 R51, R51, 0x4, RZ ;  /* 0x0000000433337819 */ /* 0x000fe200000006ff */
[----:B------:R-:W-:Y:S01]  /*4710*/  VIADD R3, R3, -UR6 ;  /* 0x8000000603037c36 */ /* 0x000fe20008000000 */
[----:B----4-:R-:W-:Y:S01]  /*4720*/  SHF.R.S32.HI R50, RZ, 0x1f, R50 ;  /* 0x0000001fff327819 */ /* 0x010fe20000011432 */
[----:B-1----:R-:W-:-:S04]  /*4730*/  IMAD.MOV R12, RZ, RZ, -R43 ;  /* 0x000000ffff0c7224 */ /* 0x002fc800078e0a2b */
[----:B------:R-:W-:-:S04]  /*4740*/  IMAD R9, R12, R5, RZ ;  /* 0x000000050c097224 */ /* 0x000fc800078e02ff */
[----:B------:R-:W-:Y:S01]  /*4750*/  IMAD.HI.U32 R42, R43, R9, R42 ;  /* 0x000000092b2a7227 */ /* 0x000fe200078e002a */
[----:B------:R-:W-:Y:S01]  /*4760*/  LEA.HI.X R43, R8, UR7, R11, 0x2, P0 ;  /* 0x00000007082b7c11 */ /* 0x000fe200080f140b */
[----:B------:R-:W-:Y:S01]  /*4770*/  ULDC UR7, c[0x0][0x270] ;  /* 0x00009c0000077ab9 */ /* 0x000fe20000000800 */
[----:B------:R-:W-:Y:S01]  /*4780*/  LEA.HI R8, R39, R39, RZ, 0x1 ;  /* 0x0000002727087211 */ /* 0x000fe200078f08ff */
[----:B------:R-:W-:-:S03]  /*4790*/  IMAD R36, R6, UR7, RZ ;  /* 0x0000000706247c24 */ /* 0x000fc6000f8e02ff */
[C---:B------:R-:W-:Y:S01]  /*47a0*/  LOP3.LUT R10, R8.reuse, 0xfffffffe, RZ, 0xc0, !PT ;  /* 0xfffffffe080a7812 */ /* 0x040fe200078ec0ff */
[----:B------:R-:W-:Y:S01]  /*47b0*/  IMAD.SHL.U32 R8, R8, 0x8, RZ ;  /* 0x0000000808087824 */ /* 0x000fe200078e00ff */
[----:B------:R-:W-:Y:S02]  /*47c0*/  SHF.R.S32.HI R37, RZ, 0x1f, R36 ;  /* 0x0000001fff257819 */ /* 0x000fe40000011424 */
[----:B------:R-:W-:Y:S02]  /*47d0*/  IADD3 R9, R39, -R10, RZ ;  /* 0x8000000a27097210 */ /* 0x000fe40007ffe0ff */
[----:B------:R-:W-:-:S05]  /*47e0*/  LOP3.LUT R8, R8, 0xfffffff0, RZ, 0xc0, !PT ;  /* 0xfffffff008087812 */ /* 0x000fca00078ec0ff */
[----:B------:R-:W-:Y:S02]  /*47f0*/  IMAD R6, R9, 0x8, R8 ;  /* 0x0000000809067824 */ /* 0x000fe400078e0208 */
[----:B------:R-:W-:Y:S02]  /*4800*/  IMAD R9, R38, 0x2, R9 ;  /* 0x0000000226097824 */ /* 0x000fe400078e0209 */
[C---:B------:R-:W-:Y:S01]  /*4810*/  VIADD R52, R6.reuse, 0x200 ;  /* 0x0000020006347836 */ /* 0x040fe20000000000 */
[C---:B------:R-:W-:Y:S01]  /*4820*/  IADD3 R54, R6.reuse, 0x400, RZ ;  /* 0x0000040006367810 */ /* 0x040fe20007ffe0ff */
[----:B------:R-:W-:Y:S01]  /*4830*/  IMAD R55, R55, 0x40, R9 ;  /* 0x0000004037377824 */ /* 0x000fe200078e0209 */
[----:B------:R-:W-:Y:S01]  /*4840*/  LEA R56, R9, UR4, 0x5 ;  /* 0x0000000409387c11 */ /* 0x000fe2000f8e28ff */
[----:B------:R-:W-:Y:S02]  /*4850*/  VIADD R53, R6, 0x300 ;  /* 0x0000030006357836 */ /* 0x000fe40000000000 */
[----:B------:R-:W-:-:S02]  /*4860*/  IMAD.SHL.U32 R55, R55, 0x8, RZ ;  /* 0x0000000837377824 */ /* 0x000fc400078e00ff */
[----:B------:R-:W-:-:S07]  /*4870*/  VIADD R56, R56, 0x10 ;  /* 0x0000001038387836 */ /* 0x000fce0000000000 */
.L_x_24696:
        /* <DEDUP_REMOVED lines=21> */
[----:B------:R-:W-:-:S05]  /*49d0*/  @P0 VIADD R8, R8, 0x1 ;  /* 0x0000000108080836 */ /* 0x000fca0000000000 */
[----:B------:R-:W-:Y:S01]  /*49e0*/  MOV R12, R8 ;  /* 0x00000008000c7202 */ /* 0x000fe20000000f00 */
[----:B0-----:R-:W-:-:S04]  /*49f0*/  IMAD.MOV R8, RZ, RZ, -R9 ;  /* 0x000000ffff087224 */ /* 0x001fc800078e0a09 */
[----:B------:R-:W-:Y:S01]  /*4a00*/  @!P2 IMAD.MOV R12, RZ, RZ, -R12 ;  /* 0x000000ffff0ca224 */ /* 0x000fe200078e0a0c */
[----:B------:R-:W-:Y:S01]  /*4a10*/  @!P1 LOP3.LUT R12, RZ, R14, RZ, 0x33, !PT ;  /* 0x0000000eff0c9212 */ /* 0x000fe200078e33ff */
[----:B------:R-:W-:Y:S01]  /*4a20*/  IMAD R15, R8, R13, RZ ;  /* 0x0000000d080f7224 */ /* 0x000fe200078e02ff */
[----:B------:R-:W-:Y:S02]  /*4a30*/  MOV R8, RZ ;  /* 0x000000ff00087202 */ /* 0x000fe40000000f00 */
[----:B------:R-:W-:Y:S01]  /*4a40*/  ISETP.NE.AND P2, PT, R16, RZ, PT ;  /* 0x000000ff1000720c */ /* 0x000fe20003f45270 */
        /* <DEDUP_REMOVED lines=34> */
[-C--:B------:R-:W-:Y:S02]  /*4c70*/  LEA R12, P0, R13, R16.reuse, 0x1 ;  /* 0x000000100d0c7211 */ /* 0x080fe400078008ff */
[-C--:B------:R-:W-:Y:S02]  /*4c80*/  LEA.HI.X.SX32 R20, R6, R11.reuse, 0x1, P6 ;  /* 0x0000000b06147211 */ /* 0x080fe400030f0eff */
[-C--:B------:R-:W-:Y:S02]  /*4c90*/  LEA.HI.X.SX32 R18, R52, R11.reuse, 0x1, P5 ;  /* 0x0000000b34127211 */ /* 0x080fe400028f0eff */
[-C--:B------:R-:W-:Y:S02]  /*4ca0*/  LEA.HI.X.SX32 R14, R53, R11.reuse, 0x1, P4 ;  /* 0x0000000b350e7211 */ /* 0x080fe400020f0eff */
[----:B------:R-:W-:Y:S02]  /*4cb0*/  LEA R16, P6, R10, R16, 0x1 ;  /* 0x000000100a107211 */ /* 0x000fe400078c08ff */
[----:B------:R-:W-:-:S02]  /*4cc0*/  LEA.HI.X.SX32 R11, R54, R11, 0x1, P3 ;  /* 0x0000000b360b7211 */ /* 0x000fc400018f0eff */
[-C--:B------:R-:W-:Y:S02]  /*4cd0*/  LEA.HI.X R41, R19, R17.reuse, R20, 0x1, P2 ;  /* 0x0000001113297211 */ /* 0x080fe400010f0c14 */
[-C--:B------:R-:W-:Y:S02]  /*4ce0*/  LEA.HI.X R9, R15, R17.reuse, R18, 0x1, P1 ;  /* 0x000000110f097211 */ /* 0x080fe400008f0c12 */
[-C--:B------:R-:W-:Y:S01]  /*4cf0*/  LEA.HI.X R13, R13, R17.reuse, R14, 0x1, P0 ;  /* 0x000000110d0d7211 */ /* 0x080fe200000f0c0e */
[----:B------:R3:W5:Y:S01]  /*4d00*/  LDG.E.128.CONSTANT R20, desc[UR10][R40.64+0x200] ;  /* 0x0002000a28147981 */ /* 0x000762000c1e9d00 */
        /* <DEDUP_REMOVED lines=11> */
[C---:B------:R-:W-:Y:S01]  /*4dc0*/  IADD3 R35, R55.reuse, 0x3, RZ ;  /* 0x0000000337237810 */ /* 0x040fe20007ffe0ff */
        /* <DEDUP_REMOVED lines=11> */
[-C--:B------:R-:W-:Y:S02]  /*4e80*/  ISETP.GE.AND P5, PT, R41, R68.reuse, PT ;  /* 0x000000442900720c */ /* 0x080fe40003fa6270 */
[----:B------:R-:W-:Y:S02]  /*4e90*/  SEL R41, R25, RZ, !P1 ;  /* 0x000000ff19297207 */ /* 0x000fe40004800000 */
[-C--:B------:R-:W-:Y:S02]  /*4ea0*/  ISETP.GE.AND P2, PT, R33, R68.reuse, PT ;  /* 0x000000442100720c */ /* 0x080fe40003f46270 */
[----:B------:R-:W-:Y:S02]  /*4eb0*/  ISETP.GE.AND P1, PT, R35, R68, PT ;  /* 0x000000442300720c */ /* 0x000fe40003f26270 */
[----:B------:R-:W-:Y:S02]  /*4ec0*/  PRMT R33, R25, 0x7632, R33 ;  /* 0x0000763219217816 */ /* 0x000fe40000000021 */
[----:B------:R-:W-:-:S02]  /*4ed0*/  SEL R35, R26, RZ, !P6 ;  /* 0x000000ff1a237207 */ /* 0x000fc40007000000 */
        /* <DEDUP_REMOVED lines=13> */
.L_x_24687:
[----:B------:R-:W-:Y:S05]  /*4fb0*/  BSYNC B2 ;  /* 0x0000000000027941 */ /* 0x000fea0003800000 */
.L_x_24686:
        /* <DEDUP_REMOVED lines=39> */
.L_x_24689:
[----:B------:R-:W-:Y:S05]  /*5230*/  BSYNC B2 ;  /* 0x0000000000027941 */ /* 0x000fea0003800000 */
.L_x_24688:
[----:B------:R-:W-:Y:S02]  /*5240*/  IMAD.MOV.U32 R24, RZ, RZ, R30 ;  /* 0x000000ffff187224 */ /* 0x000fe400078e001e */
[----:B------:R-:W-:Y:S01]  /*5250*/  HMUL2 R21, R32, R21 ;  /* 0x0000001520157232 */ /* 0x000fe20000000000 */
[----:B------:R-:W-:Y:S03]  /*5260*/  BSSY B2, `(.L_x_24690) ;  /* 0x0000023000027945 */ /* 0x000fe60003800000 */
[----:B------:R-:W-:Y:S01]  /*5270*/  HFMA2 R20, R25, R20, R21 ;  /* 0x0000001419147231 */ /* 0x000fe20000000015 */
[----:B------:R-:W-:Y:S01]  /*5280*/  HFMA2.MMA R27, R24, R27, R33 ;  /* 0x0000001b181b7235 */ /* 0x000fe20000000021 */
[----:B------:R-:W-:Y:S10]  /*5290*/  @P0 BRA `(.L_x_24691) ;  /* 0x00000000007c0947 */ /* 0x000ff40003800000 */
        /* <DEDUP_REMOVED lines=17> */
[-C--:B------:R-:W-:Y:S02]  /*53b0*/  ISETP.GE.AND P5, PT, R35, R68.reuse, PT ;  /* 0x000000442300720c */ /* 0x080fe40003fa6270 */
        /* <DEDUP_REMOVED lines=13> */
.L_x_24691:
[----:B------:R-:W-:Y:S05]  /*5490*/  BSYNC B2 ;  /* 0x0000000000027941 */ /* 0x000fea0003800000 */
.L_x_24690:
        /* <DEDUP_REMOVED lines=34> */
.L_x_24693:
[----:B------:R-:W-:Y:S05]  /*56c0*/  BSYNC B2 ;  /* 0x0000000000027941 */ /* 0x000fea0003800000 */
.L_x_24692:
        /* <DEDUP_REMOVED lines=34> */
.L_x_24695:
[----:B------:R-:W-:Y:S05]  /*58f0*/  BSYNC B2 ;  /* 0x0000000000027941 */ /* 0x000fea0003800000 */
.L_x_24694:
        /* <DEDUP_REMOVED lines=17> */
[--C-:B------:R-:W-:Y:S02]  /*5a10*/  HADD2.F32 R10, -RZ, R12.reuse.H0_H0 ;  /* 0x2000000cff0a7230 */ /* 0x100fe40000004100 */
[----:B------:R-:W-:Y:S02]  /*5a20*/  HADD2.F32 R11, -RZ, R12.H1_H1 ;  /* 0x3000000cff0b7230 */ /* 0x000fe40000004100 */
[----:B------:R-:W-:Y:S02]  /*5a30*/  HADD2.F32 R12, -RZ, R13.H0_H0 ;  /* 0x2000000dff0c7230 */ /* 0x000fe40000004100 */
[----:B------:R-:W-:-:S02]  /*5a40*/  HADD2.F32 R14, -RZ, R17.H0_H0 ;  /* 0x20000011ff0e7230 */ /* 0x000fc40000004100 */
[----:B------:R-:W-:Y:S01]  /*5a50*/  FADD.FTZ R11, R10, R11 ;  /* 0x0000000b0a0b7221 */ /* 0x000fe20000010000 */
[----:B------:R-:W-:Y:S02]  /*5a60*/  HADD2.F32 R9, -RZ, R20.H1_H1 ;  /* 0x30000014ff097230 */ /* 0x000fe40000004100 */
[----:B------:R-:W-:Y:S02]  /*5a70*/  HADD2.F32 R13, -RZ, R13.H1_H1 ;  /* 0x3000000dff0d7230 */ /* 0x000fe40000004100 */
[----:B------:R-:W-:Y:S01]  /*5a80*/  FADD.FTZ R46, R46, R11 ;  /* 0x0000000b2e2e7221 */ /* 0x000fe20000010000 */
[----:B------:R-:W-:Y:S02]  /*5a90*/  HADD2.F32 R17, -RZ, R17.H1_H1 ;  /* 0x30000011ff117230 */ /* 0x000fe40000004100 */
[----:B------:R-:W-:Y:S01]  /*5aa0*/  FADD.FTZ R8, R8, R9 ;  /* 0x0000000908087221 */ /* 0x000fe20000010000 */
[----:B------:R-:W-:Y:S02]  /*5ab0*/  FADD.FTZ R12, R12, R13 ;  /* 0x0000000d0c0c7221 */ /* 0x000fe40000010000 */
[----:B------:R-:W-:Y:S01]  /*5ac0*/  FADD.FTZ R17, R14, R17 ;  /* 0x000000110e117221 */ /* 0x000fe20000010000 */
[----:B------:R-:W-:Y:S01]  /*5ad0*/  FADD.FTZ R45, R45, R8 ;  /* 0x000000082d2d7221 */ /* 0x000fe20000010000 */
[----:B------:R-:W-:-:S02]  /*5ae0*/  FADD.FTZ R47, R47, R12 ;  /* 0x0000000c2f2f7221 */ /* 0x000fc40000010000 */
[----:B------:R-:W-:-:S07]  /*5af0*/  FADD.FTZ R48, R48, R17 ;  /* 0x0000001130307221 */ /* 0x000fce0000010000 */
.L_x_24685:
[----:B------:R-:W-:Y:S05]  /*5b00*/  BSYNC B0 ;  /* 0x0000000000007941 */ /* 0x000fea0003800000 */
.L_x_24684:
        /* <DEDUP_REMOVED lines=8> */
.L_x_24683:
[----:B------:R-:W-:Y:S05]  /*5b90*/  BSYNC B1 ;  /* 0x0000000000017941 */ /* 0x000fea0003800000 */
.L_x_24681:
[----:B0--3--:R-:W0:Y:S01]  /*5ba0*/  SHFL.BFLY PT, R0, R45, 0x1, 0x1f ;  /* 0x0c201f002d007f89 */ /* 0x009e2200000e0000 */
[----:B------:R-:W3:Y:S01]  /*5bb0*/  S2UR UR5, SR_CgaCtaId ;  /* 0x00000000000579c3 */ /* 0x000ee20000008800 */
[C---:B-1----:R-:W-:Y:S01]  /*5bc0*/  LOP3.LUT R8, R39.reuse, 0x1, RZ, 0xc0, !PT ;  /* 0x0000000127087812 */ /* 0x042fe200078ec0ff */
[----:B------:R-:W-:Y:S01]  /*5bd0*/  UMOV UR4, 0x400 ;  /* 0x0000040000047882 */ /* 0x000fe20000000000 */
[----:B------:R-:W1:Y:S01]  /*5be0*/  SHFL.BFLY PT, R3, R44, 0x1, 0x1f ;  /* 0x0c201f002c037f89 */ /* 0x000e6200000e0000 */
[----:B--2---:R-:W-:Y:S01]  /*5bf0*/  LEA.HI R11, R39, R39, RZ, 0x1 ;  /* 0x00000027270b7211 */ /* 0x004fe200078f08ff */
[----:B------:R-:W-:Y:S01]  /*5c00*/  UIADD3 UR4, UR4, 0xc0, URZ ;  /* 0x000000c004047890 */ /* 0x000fe2000fffe03f */
[----:B------:R-:W-:Y:S01]  /*5c10*/  ISETP.NE.AND P2, PT, R8, RZ, PT ;  /* 0x000000ff0800720c */ /* 0x000fe20003f45270 */
[----:B------:R-:W2:Y:S01]  /*5c20*/  SHFL.BFLY PT, R5, R46, 0x1, 0x1f ;  /* 0x0c201f002e057f89 */ /* 0x000ea200000e0000 */
[----:B------:R-:W-:Y:S01]  /*5c30*/  SHF.R.S32.HI R11, RZ, 0x1, R11 ;  /* 0x00000001ff0b7819 */ /* 0x000fe2000001140b */
[----:B------:R-:W-:Y:S01]  /*5c40*/  BSSY B0, `(.L_x_24697) ;  /* 0x0000025000007945 */ /* 0x000fe20003800000 */
[C---:B------:R-:W-:Y:S01]  /*5c50*/  ISETP.GT.OR P0, PT, R4.reuse, 0x3f, P2 ;  /* 0x0000003f0400780c */ /* 0x040fe20001704670 */
[----:B------:R-:W4:Y:S01]  /*5c60*/  SHFL.BFLY PT, R2, R47, 0x1, 0x1f ;  /* 0x0c201f002f027f89 */ /* 0x000f2200000e0000 */
[----:B------:R-:W-:Y:S01]  /*5c70*/  ISETP.GT.OR P1, PT, R4, 0x1f, P2 ;  /* 0x0000001f0400780c */ /* 0x000fe20001724670 */
[----:B------:R-:W-:-:S02]  /*5c80*/  IMAD R38, R38, 0x50, R11 ;  /* 0x0000005026267824 */ /* 0x000fc400078e020b */
[----:B------:R-:W4:Y:S01]  /*5c90*/  SHFL.BFLY PT, R9, R48, 0x1, 0x1f ;  /* 0x0c201f0030097f89 */ /* 0x000f2200000e0000 */
[----:B------:R-:W-:Y:S01]  /*5ca0*/  BAR.SYNC.DEFER_BLOCKING 0x0 ;  /* 0x0000000000007b1d */ /* 0x000fe20000010000 */
[----:B0-----:R-:W-:Y:S01]  /*5cb0*/  FADD.FTZ R7, R0, R45 ;  /* 0x0000002d00077221 */ /* 0x001fe20000010000 */
[----:B------:R-:W-:Y:S01]  /*5cc0*/  LOP3.LUT R0, R4, 0xffffffc0, RZ, 0xc0, !PT ;  /* 0xffffffc004007812 */ /* 0x000fe200078ec0ff */
[----:B---3--:R-:W-:Y:S01]  /*5cd0*/  ULEA UR4, UR5, UR4, 0x18 ;  /* 0x0000000405047291 */ /* 0x008fe2000f8ec03f */
[----:B-1----:R-:W-:Y:S02]  /*5ce0*/  FADD.FTZ R6, R3, R44 ;  /* 0x0000002c03067221 */ /* 0x002fe40000010000 */
[----:B------:R-:W-:Y:S01]  /*5cf0*/  ISETP.NE.OR P5, PT, R0, 0x40, P2 ;  /* 0x000000400000780c */ /* 0x000fe200017a5670 */
[----:B------:R-:W-:Y:S02]  /*5d00*/  VIADD R0, R4, 0x1f ;  /* 0x0000001f04007836 */ /* 0x000fe40000000000 */
[----:B--2---:R-:W-:Y:S01]  /*5d10*/  FADD.FTZ R46, R5, R46 ;  /* 0x0000002e052e7221 */ /* 0x004fe20000010000 */
[----:B------:R-:W-:-:S02]  /*5d20*/  LEA R3, R38, UR4, 0x2 ;  /* 0x0000000426037c11 */ /* 0x000fc4000f8e10ff */
[----:B------:R-:W-:Y:S01]  /*5d30*/  ISETP.GT.U32.AND P3, PT, R0, 0x3e, PT ;  /* 0x0000003e0000780c */ /* 0x000fe20003f64070 */
[----:B----4-:R-:W-:Y:S01]  /*5d40*/  FADD.FTZ R47, R2, R47 ;  /* 0x0000002f022f7221 */ /* 0x010fe20000010000 */
        /* <DEDUP_REMOVED lines=20> */
.L_x_24698:
[----:B------:R-:W-:Y:S05]  /*5e90*/  BSYNC B0 ;  /* 0x0000000000007941 */ /* 0x000fea0003800000 */
.L_x_24697:
        /* <DEDUP_REMOVED lines=19> */
.L_x_24700:
[----:B------:R-:W-:Y:S05]  /*5fd0*/  BSYNC B0 ;  /* 0x0000000000007941 */ /* 0x000fea0003800000 */
.L_x_24699:
        /* <DEDUP_REMOVED lines=20> */
[C---:B------:R-:W-:Y:S01]  /*6120*/  VIADD R0, R11.reuse, 0x10 ;  /* 0x000000100b007836 */ /* 0x040fe20000000000 */
[C---:B------:R-:W-:Y:S02]  /*6130*/  IADD3 R9, R11.reuse, 0x30, RZ ;  /* 0x000000300b097810 */ /* 0x040fe40007ffe0ff */
        /* <DEDUP_REMOVED lines=14> */
[----:B------:R-:W-:Y:S02]  /*6220*/  F2FP.F16.F32.PACK_AB R0, R7, R6 ;  /* 0x000000060700723e */ /* 0x000fe400000000ff */
[----:B------:R-:W-:Y:S02]  /*6230*/  LEA.HI.X.SX32 R16, R8, UR7, 0x1, P0 ;  /* 0x0000000708107c11 */ /* 0x000fe400080f0eff */
[----:B------:R-:W-:Y:S01]  /*6240*/  LEA.HI.X.SX32 R14, R9, UR7, 0x1, P1 ;  /* 0x00000007090e7c11 */ /* 0x000fe200088f0eff */
[----:B------:R0:W-:Y:S01]  /*6250*/  STG.E.U16 desc[UR10][R2.64], R0 ;  /* 0x0000000002007986 */ /* 0x0001e2000c10150a */
[----:B------:R-:W-:Y:S02]  /*6260*/  LEA R6, P0, R15, UR8, 0x1 ;  /* 0x000000080f067c11 */ /* 0x000fe4000f8008ff */
[----:B------:R-:W-:Y:S02]  /*6270*/  LEA R8, P1, R13, UR8, 0x1 ;  /* 0x000000080d087c11 */ /* 0x000fe4000f8208ff */
[----:B------:R-:W-:-:S02]  /*6280*/  F2FP.F16.F32.PACK_AB R46, R47, R46 ;  /* 0x0000002e2f2e723e */ /* 0x000fc400000000ff */
[----:B------:R-:W-:Y:S02]  /*6290*/  LEA.HI.X R11, R12, UR9, R11, 0x1, P2 ;  /* 0x000000090c0b7c11 */ /* 0x000fe400090f0c0b */
[----:B------:R-:W-:Y:S02]  /*62a0*/  PRMT R12, R0, 0x7632, R12 ;  /* 0x00007632000c7816 */ /* 0x000fe4000000000c */
[----:B------:R-:W-:Y:S02]  /*62b0*/  LEA.HI.X R7, R15, UR9, R16, 0x1, P0 ;  /* 0x000000090f077c11 */ /* 0x000fe400080f0c10 */
[----:B------:R-:W-:Y:S01]  /*62c0*/  LEA.HI.X R9, R13, UR9, R14, 0x1, P1 ;  /* 0x000000090d097c11 */ /* 0x000fe200088f0c0e */
[----:B------:R-:W-:Y:S01]  /*62d0*/  STG.E.U16 desc[UR10][R4.64], R12 ;  /* 0x0000000c04007986 */ /* 0x000fe2000c10150a */
[----:B0-----:R-:W-:Y:S02]  /*62e0*/  PRMT R3, R46, 0x7632, R3 ;  /* 0x000076322e037816 */ /* 0x001fe40000000003 */
[----:B------:R-:W-:Y:S01]  /*62f0*/  F2FP.F16.F32.PACK_AB R48, RZ, R48 ;  /* 0x00000030ff30723e */ /* 0x000fe200000000ff */
[----:B------:R-:W-:Y:S04]  /*6300*/  STG.E.U16 desc[UR10][R6.64], R46 ;  /* 0x0000002e06007986 */ /* 0x000fe8000c10150a */
[----:B------:R-:W-:Y:S04]  /*6310*/  STG.E.U16 desc[UR10][R8.64], R3 ;  /* 0x0000000308007986 */ /* 0x000fe8000c10150a */
[----:B------:R-:W-:Y:S01]  /*6320*/  STG.E.U16 desc[UR10][R10.64], R48 ;  /* 0x000000300a007986 */ /* 0x000fe2000c10150a */
[----:B------:R-:W-:Y:S05]  /*6330*/  EXIT ;  /* 0x000000000000794d */ /* 0x000fea0003800000 */
.L_x_24655:
[----:B------:R-:W-:Y:S01]  /*6340*/  BSSY B2, `(.L_x_24701) ;  /* 0x0000007000027945 */ /* 0x000fe20003800000 */
[----:B------:R-:W-:Y:S01]  /*6350*/  IMAD.MOV.U32 R19, RZ, RZ, 0x1 ;  /* 0x00000001ff137424 */ /* 0x000fe200078e00ff */
[----:B------:R-:W-:Y:S01]  /*6360*/  MOV R16, 0xffffffff ;  /* 0xffffffff00107802 */ /* 0x000fe20000000f00 */
[----:B------:R-:W-:-:S07]  /*6370*/  IMAD.MOV.U32 R21, RZ, RZ, 0x1f ;  /* 0x0000001fff157424 */ /* 0x000fce00078e00ff */
[----:B------:R-:W-:Y:S05]  /*6380*/  WARPSYNC.COLLECTIVE R16, `(.L_x_24702) ;  /* 0x0000000010087348 */ /* 0x000fea0003c00000 */
[----:B------:R0:W1:Y:S02]  /*6390*/  SHFL.BFLY P1, R17, R18, R19, R21 ;  /* 0x0c00001312117389 */ /* 0x0000640000020015 */
[----:B01----:R-:W-:Y:S01]  /*63a0*/  ENDCOLLECTIVE ;  /* 0x000000000000791b */ /* 0x003fe20003800000 */
.L_x_24702:
[----:B------:R-:W-:Y:S05]  /*63b0*/  BSYNC B2 ;  /* 0x0000000000027941 */ /* 0x000fea0003800000 */
.L_x_24701:
[----:B------:R-:W-:Y:S05]  /*63c0*/  BRA `(.L_x_24703) ;  /* 0xffffffc000247947 */ /* 0x000fea000383ffff */
.L_x_24658:
        /* <DEDUP_REMOVED lines=8> */
.L_x_24705:
[----:B------:R-:W-:Y:S05]  /*6450*/  BSYNC B0 ;  /* 0x0000000000007941 */ /* 0x000fea0003800000 */
.L_x_24704:
        /* <DEDUP_REMOVED lines=9> */
.L_x_24706:
[----:B------:R-:W-:Y:S01]  /*64f0*/  MOV R19, 0x4 ;  /* 0x0000000400137802 */ /* 0x000fe20000000f00 */
[----:B------:R-:W-:-:S05]  /*6500*/  IMAD.MOV.U32 R8, RZ, RZ, R17 ;  /* 0x000000ffff087224 */ /* 0x000fca00078e0011 */
[----:B------:R-:W-:-:S05]  /*6510*/  FMNMX.FTZ R8, R9, R8, !PT ;  /* 0x0000000809087209 */ /* 0x000fca0007810000 */
[----:B------:R-:W-:-:S07]  /*6520*/  IMAD.MOV.U32 R18, RZ, RZ, R8 ;  /* 0x000000ffff127224 */ /* 0x000fce00078e0008 */
[----:B------:R-:W-:Y:S05]  /*6530*/  WARPSYNC.COLLECTIVE R16, `(.L_x_24707) ;  /* 0x0000000010087348 */ /* 0x000fea0003c00000 */
[----:B------:R0:W1:Y:S02]  /*6540*/  SHFL.BFLY P1, R17, R18, R19, R21 ;  /* 0x0c00001312117389 */ /* 0x0000640000020015 */
[----:B01----:R-:W-:Y:S01]  /*6550*/  ENDCOLLECTIVE ;  /* 0x000000000000791b */ /* 0x003fe20003800000 */
.L_x_24707:
[----:B------:R-:W-:Y:S01]  /*6560*/  HFMA2.MMA R19, -RZ, RZ, 0, 1.1920928955078125e-07 ;  /* 0x00000002ff137435 */ /* 0x000fe200000001ff */
[----:B------:R-:W-:-:S05]  /*6570*/  IMAD.MOV.U32 R11, RZ, RZ, R17 ;  /* 0x000000ffff0b7224 */ /* 0x000fca00078e0011 */
[----:B------:R-:W-:-:S05]  /*6580*/  FMNMX.FTZ R11, R8, R11, !PT ;  /* 0x0000000b080b7209 */ /* 0x000fca0007810000 */
[----:B------:R-:W-:-:S07]  /*6590*/  IMAD.MOV.U32 R18, RZ, RZ, R11 ;  /* 0x000000ffff127224 */ /* 0x000fce00078e000b */
[----:B------:R-:W-:Y:S05]  /*65a0*/  WARPSYNC.COLLECTIVE R16, `(.L_x_24708) ;  /* 0x0000000010087348 */ /* 0x000fea0003c00000 */
[----:B------:R0:W1:Y:S02]  /*65b0*/  SHFL.BFLY P1, R17, R18, R19, R21 ;  /* 0x0c00001312117389 */ /* 0x0000640000020015 */
[----:B01----:R-:W-:Y:S01]  /*65c0*/  ENDCOLLECTIVE ;  /* 0x000000000000791b */ /* 0x003fe20003800000 */
.L_x_24708:
[----:B------:R-:W-:Y:S01]  /*65d0*/  IMAD.MOV.U32 R10, RZ, RZ, R17 ;  /* 0x000000ffff0a7224 */ /* 0x000fe200078e0011 */
[----:B------:R-:W-:Y:S06]  /*65e0*/  BRA `(.L_x_24709) ;  /* 0xffffffc000547947 */ /* 0x000fec000383ffff */
.L_x_24710:
        /* <DEDUP_REMOVED lines=9> */
.L_x_29989:


//--------------------- .text._ZN4vllm25paged_attention_v2_kernelIttLi64ELi16ELi128ELNS_18Fp8KVCacheDataTypeE0ELb1ELi512EEEvPfS2_PT_PKS3_PKT0_S9_ifPKiSB_iPKfiiiSD_SD_iiiii --------------------------
	.section	.text._ZN4vllm25paged_attention_v2_kernelIttLi64ELi16ELi128ELNS_18Fp8KVCacheDataTypeE0ELb1ELi512EEEvPfS2_PT_PKS3_PKT0_S9_ifPKiSB_iPKfiiiSD_SD_iiiii,"ax",@progbits
	.align	128
        .global         _ZN4vllm25paged_attention_v2_kernelIttLi64ELi16ELi128ELNS_18Fp8KVCacheDataTypeE0ELb1ELi512EEEvPfS2_PT_PKS3_PKT0_S9_ifPKiSB_iPKfiiiSD_SD_iiiii
        .type           _ZN4vllm25paged_attention_v2_kernelIttLi64ELi16ELi128ELNS_18Fp8KVCacheDataTypeE0ELb1ELi512EEEvPfS2_PT_PKS3_PKT0_S9_ifPKiSB_iPKfiiiSD_SD_iiiii,@function
        .size           _ZN4vllm25paged_attention_v2_kernelIttLi64ELi16ELi128ELNS_18Fp8KVCacheDataTypeE0ELb1ELi512EEEvPfS2_PT_PKS3_PKT0_S9_ifPKiSB_iPKfiiiSD_SD_iiiii,(.L_x_29990 - _ZN4vllm25paged_attention_v2_kernelIttLi64ELi16ELi128ELNS_18Fp8KVCacheDataTypeE0ELb1ELi512EEEvPfS2_PT_PKS3_PKT0_S9_ifPKiSB_iPKfiiiSD_SD_iiiii)
        .other          _ZN4vllm25paged_attention_v2_kernelIttLi64ELi16ELi128ELNS_18Fp8KVCacheDataTypeE0ELb1ELi512EEEvPfS2_PT_PKS3_PKT0_S9_ifPKiSB_iPKfiiiSD_SD_iiiii,@"STO_CUDA_ENTRY STV_DEFAULT"
_ZN4vllm25paged_attention_v2_kernelIttLi64ELi16ELi128ELNS_18Fp8KVCacheDataTypeE0ELb1ELi512EEEvPfS2_PT_PKS3_PKT0_S9_ifPKiSB_iPKfiiiSD_SD_iiiii:
.text._ZN4vllm25paged_attention_v2_kernelIttLi64ELi16ELi128ELNS_18Fp8KVCacheDataTypeE0ELb1ELi512EEEvPfS2_PT_PKS3_PKT0_S9_ifPKiSB_iPKfiiiSD_SD_iiiii:
        /* <DEDUP_REMOVED lines=57> */
[----:B------:R-:W-:Y:S01]  /*0390*/  IMAD.HI.U32 R3, R3, R5, R2 ;  /* 0x0000000503037227 */ /* 0x000fe200078e0002 */
[----:B------:R-:W-:-:S05]  /*03a0*/  IADD3 R2, R60, 0xf, RZ ;  /* 0x0000000f3c027810 */ /* 0x000fca0007ffe0ff */
[----:B------:R-:W-:Y:S01]  /*03b0*/  IMAD.HI.U32 R5, R3, R6, RZ ;  /* 0x0000000603057227 */ /* 0x000fe200078e00ff */
[----:B------:R-:W-:Y:S02]  /*03c0*/  SHF.R.S32.HI R3, RZ, 0x1f, R2 ;  /* 0x0000001fff037819 */ /* 0x000fe40000011402 */
[----:B0-----:R-:W-:Y:S01]  /*03d0*/  LEA.HI R14, R11, R11, RZ, 0x1 ;  /* 0x0000000b0b0e7211 */ /* 0x001fe200078f08ff */
[----:B------:R-:W-:Y:S01]  /*03e0*/  IMAD R4, R5, R4, R6 ;  /* 0x0000000405047224 */ /* 0x000fe200078e0206 */
[----:B------:R-:W-:Y:S02]  /*03f0*/  LEA.HI R3, R3, R2, RZ, 0x4 ;  /* 0x0000000203037211 */ /* 0x000fe400078f20ff */
[----:B------:R-:W-:Y:S02]  /*0400*/  LEA R2, R8, 0x20, 0x5 ;  /* 0x0000002008027811 */ /* 0x000fe400078e28ff */
[----:B------:R-:W-:Y:S02]  /*0410*/  ISETP.GT.U32.AND P1, PT, R13, R4, PT ;  /* 0x000000040d00720c */ /* 0x000fe40003f24070 */
[----:B------:R-:W-:-:S02]  /*0420*/  SHF.R.S32.HI R3, RZ, 0x4, R3 ;  /* 0x00000004ff037819 */ /* 0x000fc40000011403 */
[----:B------:R-:W-:Y:S02]  /*0430*/  LOP3.LUT R6, R14, 0xfffffffe, RZ, 0xc0, !PT ;  /* 0xfffffffe0e067812 */ /* 0x000fe400078ec0ff */
[----:B------:R-:W-:Y:S02]  /*0440*/  VIMNMX R61, R3, R2, PT ;  /* 0x00000002033d7248 */ /* 0x000fe40003fe0100 */
[----:B------:R-:W-:Y:S02]  /*0450*/  SHF.R.S32.HI R3, RZ, 0x1f, R11 ;  /* 0x0000001fff037819 */ /* 0x000fe4000001140b */
[----:B------:R-:W-:Y:S02]  /*0460*/  SHF.R.S32.HI R14, RZ, 0x1, R14 ;  /* 0x00000001ff0e7819 */ /* 0x000fe4000001140e */
[----:B------:R-:W-:Y:S01]  /*0470*/  LEA.HI R30, R3, R11, RZ, 0x5 ;  /* 0x0000000b031e7211 */ /* 0x000fe200078f28ff */
[----:B------:R-:W-:Y:S02]  /*0480*/  @!P1 IMAD.IADD R4, R4, 0x1, -R13 ;  /* 0x0000000104049824 */ /* 0x000fe400078e0a0d */
[----:B------:R-:W-:Y:S01]  /*0490*/  @!P1 VIADD R5, R5, 0x1 ;  /* 0x0000000105059836 */ /* 0x000fe20000000000 */
[----:B------:R-:W-:Y:S01]  /*04a0*/  ISETP.NE.AND P1, PT, R16, RZ, PT ;  /* 0x000000ff1000720c */ /* 0x000fe20003f25270 */
[----:B------:R-:W-:Y:S01]  /*04b0*/  IMAD.IADD R3, R11, 0x1, -R6 ;  /* 0x000000010b037824 */ /* 0x000fe200078e0a06 */
[----:B------:R-:W-:-:S02]  /*04c0*/  ISETP.GE.U32.AND P0, PT, R4, R13, PT ;  /* 0x0000000d0400720c */ /* 0x000fc40003f06070 */
[----:B------:R-:W-:Y:S02]  /*04d0*/  LOP3.LUT R4, R9, R16, RZ, 0x3c, !PT ;  /* 0x0000001009047212 */ /* 0x000fe400078e3cff */
[----:B------:R-:W-:Y:S02]  /*04e0*/  SHF.R.S32.HI R30, RZ, 0x5, R30 ;  /* 0x00000005ff1e7819 */ /* 0x000fe4000001141e */
[----:B------:R-:W-:Y:S01]  /*04f0*/  ISETP.GE.AND P2, PT, R4, RZ, PT ;  /* 0x000000ff0400720c */ /* 0x000fe20003f46270 */
[----:B------:R-:W-:-:S06]  /*0500*/  IMAD R4, R8, -0x20, R61 ;  /* 0xffffffe008047824 */ /* 0x000fcc00078e023d */
[----:B------:R-:W-:Y:S01]  /*0510*/  @P0 VIADD R5, R5, 0x1 ;  /* 0x0000000105050836 */ /* 0x000fe20000000000 */
[----:B------:R-:W-:-:S04]  /*0520*/  ISETP.GT.AND P0, PT, R11, 0xf, PT ;  /* 0x0000000f0b00780c */ /* 0x000fc80003f04270 */
[----:B------:R-:W-:Y:S01]  /*0530*/  MOV R2, R5 ;  /* 0x0000000500027202 */ /* 0x000fe20000000f00 */
[----:B------:R-:W-:-:S04]  /*0540*/  IMAD R5, R4, 0x10, R55 ;  /* 0x0000001004057824 */ /* 0x000fc800078e0237 */
[----:B------:R-:W-:Y:S01]  /*0550*/  @!P2 IMAD.MOV R2, RZ, RZ, -R2 ;  /* 0x000000ffff02a224 */ /* 0x000fe200078e0a02 */
[----:B------:R-:W-:Y:S02]  /*0560*/  VIMNMX R4, R60, R5, PT ;  /* 0x000000053c047248 */ /* 0x000fe40003fe0100 */
[----:B------:R-:W-:Y:S02]  /*0570*/  @!P1 LOP3.LUT R2, RZ, R16, RZ, 0x33, !PT ;  /* 0x00000010ff029212 */ /* 0x000fe400078e33ff */
[----:B------:R-:W-:Y:S01]  /*0580*/  IADD3 R4, -R55, R4, RZ ;  /* 0x0000000437047210 */ /* 0x000fe20007ffe1ff */
        /* <DEDUP_REMOVED lines=10> */
[----:B------:R-:W-:-:S03]  /*0630*/  IMAD.SHL.U32 R6, R9, 0x40, RZ ;  /* 0x0000004009067824 */ /* 0x000fc600078e00ff */
[----:B------:R-:W-:Y:S02]  /*0640*/  SHF.R.S32.HI R18, RZ, 0x1f, R5 ;  /* 0x0000001fff127819 */ /* 0x000fe40000011405 */
        /* <DEDUP_REMOVED lines=16> */
.L_x_24715:
        /* <DEDUP_REMOVED lines=11> */
.L_x_24714:
[----:B------:R-:W-:Y:S05]  /*0800*/  BSYNC B1 ;  /* 0x0000000000017941 */ /* 0x000fea0003800000 */
.L_x_24713:
        /* <DEDUP_REMOVED lines=11> */
[----:B-1----:R-:W-:-:S04]  /*08c0*/  LEA R15, P0, R5, R16, 0x1 ;  /* 0x00000010050f7211 */ /* 0x002fc800078008ff */
[----:B------:R-:W-:Y:S02]  /*08d0*/  LEA.HI.X R26, R5, R17, R18, 0x1, P0 ;  /* 0x00000011051a7211 */ /* 0x000fe400000f0c12 */
[----:B------:R-:W-:-:S07]  /*08e0*/  IADD3 R5, R19, 0x400, R6 ;  /* 0x0000040013057810 */ /* 0x000fce0007ffe006 */
.L_x_24716:
        /* <DEDUP_REMOVED lines=17> */
.L_x_24712:
[----:B------:R-:W-:Y:S05]  /*0a00*/  BSYNC B0 ;  /* 0x0000000000007941 */ /* 0x000fea0003800000 */
.L_x_24711:
        /* <DEDUP_REMOVED lines=20> */
[----:B0-----:R-:W-:Y:S02]  /*0b50*/  VIADD R16, R13, 0xffffffe ;  /* 0x0ffffffe0d107836 */ /* 0x001fe40000000000 */
[----:B------:R-:W-:Y:S01]  /*0b60*/  IMAD R13, R10, UR4, RZ ;  /* 0x000000040a0d7c24 */ /* 0x000fe2000f8e02ff */
[-C--:B------:R-:W-:Y:S01]  /*0b70*/  MOV R10, R5.reuse ;  /* 0x00000005000a7202 */ /* 0x080fe20000000f00 */
[----:B------:R0:W1:Y:S02]  /*0b80*/  F2I.FTZ.U32.TRUNC.NTZ R17, R16 ;  /* 0x0000001000117305 */ /* 0x000064000021f000 */
[----:B0-----:R-:W-:Y:S02]  /*0b90*/  IMAD.MOV.U32 R16, RZ, RZ, RZ ;  /* 0x000000ffff107224 */ /* 0x001fe400078e00ff */
[----:B-1----:R-:W-:-:S05]  /*0ba0*/  IMAD R6, R17, R5, RZ ;  /* 0x0000000511067224 */ /* 0x002fca00078e02ff */
[----:B------:R-:W-:-:S05]  /*0bb0*/  IADD3 R15, RZ, -R6, RZ ;  /* 0x80000006ff0f7210 */ /* 0x000fca0007ffe0ff */
[----:B------:R-:W-:-:S04]  /*0bc0*/  IMAD.HI.U32 R6, R17, R15, R16 ;  /* 0x0000000f11067227 */ /* 0x000fc800078e0010 */
[----:B------:R-:W-:-:S04]  /*0bd0*/  IMAD.MOV.U32 R17, RZ, RZ, R19 ;  /* 0x000000ffff117224 */ /* 0x000fc800078e0013 */
        /* <DEDUP_REMOVED lines=13> */
[----:B------:R-:W-:Y:S01]  /*0cb0*/  @P0 VIADD R15, R15, 0x1 ;  /* 0x000000010f0f0836 */ /* 0x000fe20000000000 */
[----:B------:R-:W-:-:S04]  /*0cc0*/  ISETP.GE.AND P0, PT, R8, R61, PT ;  /* 0x0000003d0800720c */ /* 0x000fc80003f06270 */
[----:B------:R-:W-:-:S05]  /*0cd0*/  MOV R7, R15 ;  /* 0x0000000f00077202 */ /* 0x000fca0000000f00 */
[----:B------:R-:W-:Y:S01]  /*0ce0*/  @!P2 IMAD.MOV R7, RZ, RZ, -R7 ;  /* 0x000000ffff07a224 */ /* 0x000fe200078e0a07 */
[----:B------:R-:W-:-:S03]  /*0cf0*/  @!P1 LOP3.LUT R7, RZ, R18, RZ, 0x33, !PT ;  /* 0x00000012ff079212 */ /* 0x000fc600078e33ff */
[----:B------:R-:W-:Y:S05]  /*0d00*/  @P0 BRA `(.L_x_24718) ;  /* 0x0000001400540947 */ /* 0x000fea0003800000 */
[----:B------:R-:W-:Y:S01]  /*0d10*/  IMAD.SHL.U32 R9, R3, 0x4, RZ ;  /* 0x0000000403097824 */ /* 0x000fe200078e00ff */
[----:B------:R-:W-:Y:S01]  /*0d20*/  SHF.R.S32.HI R16, RZ, 0x1f, R8 ;  /* 0x0000001fff107819 */ /* 0x000fe20000011408 */
[----:B------:R-:W-:Y:S01]  /*0d30*/  ULDC.64 UR4, c[0x0][0x248] ;  /* 0x0000920000047ab9 */ /* 0x000fe20000000a00 */
[----:B------:R-:W-:Y:S01]  /*0d40*/  IADD3 R17, P0, R13, R8, RZ ;  /* 0x000000080d117210 */ /* 0x000fe20007f1e0ff */
[----:B------:R-:W-:Y:S01]  /*0d50*/  VIADD R32, R3, 0xe ;  /* 0x0000000e03207836 */ /* 0x000fe20000000000 */
[----:B------:R-:W-:Y:S01]  /*0d60*/  SHF.R.S32.HI R12, RZ, 0x1f, R9 ;  /* 0x0000001fff0c7819 */ /* 0x000fe20000011409 */
[----:B------:R-:W0:Y:S01]  /*0d70*/  LDC R47, c[0x0][0x26c] ;  /* 0x00009b00ff2f7b82 */ /* 0x000e220000000800 */
[----:B------:R-:W-:Y:S01]  /*0d80*/  SHF.R.S32.HI R5, RZ, 0x1f, R14 ;  /* 0x0000001fff057819 */ /* 0x000fe2000001140e */
[----:B------:R-:W-:Y:S01]  /*0d90*/  IMAD.SHL.U32 R29, R32, 0x4, RZ ;  /* 0x00000004201d7824 */ /* 0x000fe200078e00ff */
[----:B------:R-:W-:Y:S01]  /*0da0*/  LEA.HI R15, R12, R9, RZ, 0x3 ;  /* 0x000000090c0f7211 */ /* 0x000fe200078f18ff */
[----:B------:R-:W-:Y:S01]  /*0db0*/  ULDC UR6, c[0x0][0x28c] ;  /* 0x0000a30000067ab9 */ /* 0x000fe20000000800 */
[----:B------:R-:W-:Y:S01]  /*0dc0*/  LEA.HI.X.SX32 R18, R13, R16, 0x1, P0 ;  /* 0x000000100d127211 */ /* 0x000fe200000f0eff */
[----:B------:R-:W-:Y:S01]  /*0dd0*/  IMAD.MOV.U32 R31, RZ, RZ, R8 ;  /* 0x000000ffff1f7224 */ /* 0x000fe200078e0008 */
[----:B------:R-:W-:Y:S01]  /*0de0*/  LEA R12, P0, R17, UR4, 0x2 ;  /* 0x00000004110c7c11 */ /* 0x000fe2000f8010ff */
[----:B------:R-:W-:Y:S01]  /*0df0*/  ULDC UR4, c[0x0][0x270] ;  /* 0x00009c0000047ab9 */ /* 0x000fe20000000800 */
[----:B------:R-:W-:Y:S01]  /*0e00*/  LEA.HI R5, R5, R14, RZ, 0x4 ;  /* 0x0000000e05057211 */ /* 0x000fe200078f20ff */
[----:B------:R-:W-:Y:S01]  /*0e10*/  VIADD R46, R7, -UR6 ;  /* 0x80000006072e7c36 */ /* 0x000fe20008000000 */
[----:B------:R-:W-:Y:S01]  /*0e20*/  LEA.HI.X R13, R17, UR5, R18, 0x2, P0 ;  /* 0x00000005110d7c11 */ /* 0x000fe200080f1412 */
[----:B------:R-:W-:Y:S01]  /*0e30*/  VIADD R18, R3, 0x2 ;  /* 0x0000000203127836 */ /* 0x000fe20000000000 */
[----:B------:R-:W-:Y:S01]  /*0e40*/  LOP3.LUT R5, R5, 0xfffffff0, RZ, 0xc0, !PT ;  /* 0xfffffff005057812 */ /* 0x000fe200078ec0ff */
[----:B------:R-:W-:Y:S01]  /*0e50*/  VIADD R17, R3, 0x4 ;  /* 0x0000000403117836 */ /* 0x000fe20000000000 */
[----:B------:R-:W-:Y:S01]  /*0e60*/  LOP3.LUT R16, R15, 0xfffffff8, RZ, 0xc0, !PT ;  /* 0xfffffff80f107812 */ /* 0x000fe200078ec0ff */
[----:B------:R-:W-:Y:S01]  /*0e70*/  IMAD.SHL.U32 R15, R18, 0x4, RZ ;  /* 0x00000004120f7824 */ /* 0x000fe200078e00ff */
[----:B------:R-:W1:Y:S01]  /*0e80*/  S2UR UR5, SR_CgaCtaId ;  /* 0x00000000000579c3 */ /* 0x000e620000008800 */
[----:B------:R-:W-:Y:S01]  /*0e90*/  IMAD.IADD R19, R14, 0x1, -R5 ;  /* 0x000000010e137824 */ /* 0x000fe200078e0a05 */
[----:B------:R-:W-:Y:S01]  /*0ea0*/  IADD3 R14, R9, -R16, RZ ;  /* 0x80000010090e7210 */ /* 0x000fe20007ffe0ff */
[----:B------:R-:W-:Y:S01]  /*0eb0*/  VIADD R16, R3, 0x6 ;  /* 0x0000000603107836 */ /* 0x000fe20000000000 */
[----:B------:R-:W-:Y:S01]  /*0ec0*/  SHF.R.S32.HI R20, RZ, 0x1f, R15 ;  /* 0x0000001fff147819 */ /* 0x000fe2000001140f */
[----:B------:R-:W-:Y:S01]  /*0ed0*/  IMAD.SHL.U32 R24, R17, 0x4, RZ ;  /* 0x0000000411187824 */ /* 0x000fe200078e00ff */
[----:B------:R-:W-:Y:S01]  /*0ee0*/  IADD3 R5, R3, 0x8, RZ ;  /* 0x0000000803057810 */ /* 0x000fe20007ffe0ff */
[----:B------:R-:W-:Y:S01]  /*0ef0*/  IMAD.SHL.U32 R25, R16, 0x4, RZ ;  /* 0x0000000410197824 */ /* 0x000fe200078e00ff */
[----:B------:R-:W-:Y:S01]  /*0f00*/  LEA.HI R20, R20, R15, RZ, 0x3 ;  /* 0x0000000f14147211 */ /* 0x000fe200078f18ff */
[----:B------:R-:W-:Y:S01]  /*0f10*/  IMAD.SHL.U32 R64, R19, 0x8, RZ ;  /* 0x0000000813407824 */ /* 0x000fe200078e00ff */
[----:B------:R-:W-:-:S02]  /*0f20*/  SHF.L.U32 R26, R5, 0x2, RZ ;  /* 0x00000002051a7819 */ /* 0x000fc400000006ff */
[----:B------:R-:W-:Y:S02]  /*0f30*/  LOP3.LUT R20, R20, 0xfffffff8, RZ, 0xc0, !PT ;  /* 0xfffffff814147812 */ /* 0x000fe400078ec0ff */
[----:B------:R-:W-:Y:S02]  /*0f40*/  SHF.R.S32.HI R22, RZ, 0x1f, R25 ;  /* 0x0000001fff167819 */ /* 0x000fe40000011419 */
[----:B------:R-:W-:Y:S01]  /*0f50*/  SHF.R.S32.HI R21, RZ, 0x1f, R26 ;  /* 0x0000001fff157819 */ /* 0x000fe2000001141a */
[----:B------:R-:W-:Y:S01]  /*0f60*/  IMAD.IADD R15, R15, 0x1, -R20 ;  /* 0x000000010f0f7824 */ /* 0x000fe200078e0a14 */
[----:B------:R-:W-:Y:S01]  /*0f70*/  LEA.HI R22, R22, R25, RZ, 0x3 ;  /* 0x0000001916167211 */ /* 0x000fe200078f18ff */
[----:B------:R-:W-:Y:S01]  /*0f80*/  VIADD R20, R3, 0xa ;  /* 0x0000000a03147836 */ /* 0x000fe20000000000 */
[----:B------:R-:W-:Y:S02]  /*0f90*/  LEA.HI R21, R21, R26, RZ, 0x3 ;  /* 0x0000001a15157211 */ /* 0x000fe400078f18ff */
[----:B------:R-:W-:-:S02]  /*0fa0*/  LOP3.LUT R22, R22, 0xfffffff8, RZ, 0xc0, !PT ;  /* 0xfffffff816167812 */ /* 0x000fc400078ec0ff */
[----:B------:R-:W-:Y:S02]  /*0fb0*/  SHF.R.S32.HI R9, RZ, 0x1f, R24 ;  /* 0x0000001fff097819 */ /* 0x000fe40000011418 */
[----:B------:R-:W-:Y:S01]  /*0fc0*/  LOP3.LUT R21, R21, 0xfffffff8, RZ, 0xc0, !PT ;  /* 0xfffffff815157812 */ /* 0x000fe200078ec0ff */
[----:B------:R-:W-:Y:S01]  /*0fd0*/  IMAD.IADD R25, R25, 0x1, -R22 ;  /* 0x0000000119197824 */ /* 0x000fe200078e0a16 */
[----:B------:R-:W-:Y:S02]  /*0fe0*/  SHF.L.U32 R27, R20, 0x2, RZ ;  /* 0x00000002141b7819 */ /* 0x000fe400000006ff */
[----:B------:R-:W-:Y:S02]  /*0ff0*/  LEA.HI R9, R9, R24, RZ, 0x3 ;  /* 0x0000001809097211 */ /* 0x000fe400078f18ff */
[----:B------:R-:W-:Y:S01]  /*1000*/  IADD3 R26, R26, -R21, RZ ;  /* 0x800000151a1a7210 */ /* 0x000fe20007ffe0ff */
[----:B------:R-:W-:Y:S01]  /*1010*/  VIADD R21, R3, 0xc ;  /* 0x0000000c03157836 */ /* 0x000fe20000000000 */
[----:B------:R-:W-:-:S02]  /*1020*/  SHF.R.S32.HI R22, RZ, 0x1f, R27 ;  /* 0x0000001fff167819 */ /* 0x000fc4000001141b */
[----:B------:R-:W-:Y:S01]  /*1030*/  LOP3.LUT R9, R9, 0xfffffff8, RZ, 0xc0, !PT ;  /* 0xfffffff809097812 */ /* 0x000fe200078ec0ff */
[----:B------:R-:W-:Y:S01]  /*1040*/  IMAD.SHL.U32 R28, R21, 0x4, RZ ;  /* 0x00000004151c7824 */ /* 0x000fe200078e00ff */
[----:B------:R-:W-:Y:S02]  /*1050*/  SHF.R.S32.HI R34, RZ, 0x1f, R29 ;  /* 0x0000001fff227819 */ /* 0x000fe4000001141d */
[----:B------:R-:W-:Y:S01]  /*1060*/  LEA.HI R22, R22, R27, RZ, 0x3 ;  /* 0x0000001b16167211 */ /* 0x000fe200078f18ff */
[----:B------:R-:W-:Y:S01]  /*1070*/  IMAD.IADD R24, R24, 0x1, -R9 ;  /* 0x0000000118187824 */ /* 0x000fe200078e0a09 */
[----:B------:R-:W-:Y:S01]  /*1080*/  LEA.HI R34, R34, R29, RZ, 0x3 ;  /* 0x0000001d22227211 */ /* 0x000fe200078f18ff */
[----:B------:R-:W-:Y:S01]  /*1090*/  IMAD R9, R2, UR4, RZ ;  /* 0x0000000402097c24 */ /* 0x000fe2000f8e02ff */
[----:B------:R-:W-:Y:S01]  /*10a0*/  LOP3.LUT R22, R22, 0xfffffff8, RZ, 0xc0, !PT ;  /* 0xfffffff816167812 */ /* 0x000fe200078ec0ff */
[----:B------:R-:W-:Y:S01]  /*10b0*/  UMOV UR4, 0x400 ;  /* 0x0000040000047882 */ /* 0x000fe20000000000 */
[----:B------:R-:W-:Y:S01]  /*10c0*/  LEA.HI R32, R32, R32, RZ, 0x1 ;  /* 0x0000002020207211 */ /* 0x000fe200078f08ff */
[----:B------:R-:W-:Y:S01]  /*10d0*/  UIADD3 UR4, UR4, 0xa0, URZ ;  /* 0x000000a004047890 */ /* 0x000fe2000fffe03f */
[----:B------:R-:W-:-:S02]  /*10e0*/  SHF.R.S32.HI R23, RZ, 0x1f, R28 ;  /* 0x0000001fff177819 */ /* 0x000fc4000001141c */
[----:B------:R-:W-:Y:S01]  /*10f0*/  LOP3.LUT R34, R34, 0xfffffff8, RZ, 0xc0, !PT ;  /* 0xfffffff822227812 */ /* 0x000fe200078ec0ff */
[----:B------:R-:W-:Y:S01]  /*1100*/  IMAD.SHL.U32 R32, R32, 0x40, RZ ;  /* 0x0000004020207824 */ /* 0x000fe200078e00ff */
[----:B------:R-:W-:Y:S01]  /*1110*/  IADD3 R27, R27, -R22, RZ ;  /* 0x800000161b1b7210 */ /* 0x000fe20007ffe0ff */
[----:B------:R-:W-:Y:S01]  /*1120*/  IMAD R22, R30, 0x10, R19 ;  /* 0x000000101e167824 */ /* 0x000fe200078e0213 */
[----:B------:R-:W-:Y:S01]  /*1130*/  LEA.HI R17, R17, R17, RZ, 0x1 ;  /* 0x0000001111117211 */ /* 0x000fe200078f08ff */
[----:B-1----:R-:W-:Y:S01]  /*1140*/  ULEA UR4, UR5, UR4, 0x18 ;  /* 0x0000000405047291 */ /* 0x002fe2000f8ec03f */
        /* <DEDUP_REMOVED lines=11> */
[----:B------:R-:W-:Y:S02]  /*1200*/  SHF.R.S32.HI R36, RZ, 0x1f, R64 ;  /* 0x0000001fff247819 */ /* 0x000fe40000011440 */
[----:B------:R-:W-:Y:S01]  /*1210*/  LEA R30, R30, R55, 0x4 ;  /* 0x000000371e1e7211 */ /* 0x000fe200078e20ff */
[----:B------:R-:W-:Y:S01]  /*1220*/  IMAD.IADD R55, R55, 0x1, R22 ;  /* 0x0000000137377824 */ /* 0x000fe200078e0216 */
[----:B------:R-:W-:Y:S02]  /*1230*/  LOP3.LUT R23, R23, 0xfffffff8, RZ, 0xc0, !PT ;  /* 0xfffffff817177812 */ /* 0x000fe400078ec0ff */
[----:B------:R-:W-:Y:S02]  /*1240*/  IADD3 R64, P0, R9, R64, RZ ;  /* 0x0000004009407210 */ /* 0x000fe40007f1e0ff */
[----:B------:R-:W-:Y:S01]  /*1250*/  SHF.L.U32 R18, R18, 0x6, RZ ;  /* 0x0000000612127819 */ /* 0x000fe200000006ff */
[----:B------:R-:W-:Y:S01]  /*1260*/  IMAD.IADD R28, R28, 0x1, -R23 ;  /* 0x000000011c1c7824 */ /* 0x000fe200078e0a17 */
[----:B------:R-:W-:-:S02]  /*1270*/  SHF.L.U32 R20, R20, 0x6, RZ ;  /* 0x0000000614147819 */ /* 0x000fc400000006ff */
[----:B------:R-:W-:Y:S02]  /*1280*/  LOP3.LUT R52, R32, 0xffffff80, RZ, 0xc0, !PT ;  /* 0xffffff8020347812 */ /* 0x000fe400078ec0ff */
        /* <DEDUP_REMOVED lines=13> */
.L_x_24723:
        /* <DEDUP_REMOVED lines=65> */
[----:B0-----:R-:W-:Y:S01]  /*1770*/  ULEA UR4, UR5, UR4, 0x18 ;  /* 0x0000000405047291 */ /* 0x001fe2000f8ec03f */
[----:B------:R-:W-:Y:S02]  /*1780*/  SHF.R.S32.HI R32, RZ, 0x1f, R24 ;  /* 0x0000001fff207819 */ /* 0x000fe40000011418 */
[--C-:B------:R-:W-:Y:S02]  /*1790*/  SHF.R.S32.HI R41, RZ, 0x1f, R49.reuse ;  /* 0x0000001fff297819 */ /* 0x100fe40000011431 */
[----:B------:R-:W-:Y:S02]  /*17a0*/  IADD3 R40, P0, P1, R24, R18, R49 ;  /* 0x0000001218287210 */ /* 0x000fe4000791e031 */
[----:B------:R-:W-:Y:S02]  /*17b0*/  LEA R62, R3, UR4, 0x6 ;  /* 0x00000004033e7c11 */ /* 0x000fe4000f8e30ff */
[----:B------:R-:W-:-:S02]  /*17c0*/  IADD3.X R41, R32, R39, R41, P0, P1 ;  /* 0x0000002720297210 */ /* 0x000fc400007e2429 */
[----:B------:R-:W-:Y:S01]  /*17d0*/  SHF.R.S32.HI R34, RZ, 0x1f, R25 ;  /* 0x0000001fff227819 */ /* 0x000fe20000011419 */
[----:B------:R-:W0:Y:S01]  /*17e0*/  LDS.128 R20, [R62] ;  /* 0x000000003e147984 */ /* 0x000e220000000c00 */
[--C-:B------:R-:W-:Y:S02]  /*17f0*/  SHF.R.S32.HI R37, RZ, 0x1f, R50.reuse ;  /* 0x0000001fff257819 */ /* 0x100fe40000011432 */
[-C--:B------:R-:W-:Y:S02]  /*1800*/  IADD3 R32, P0, P1, R25, R18.reuse, R50 ;  /* 0x0000001219207210 */ /* 0x080fe4000791e032 */
[--C-:B------:R-:W-:Y:S02]  /*1810*/  SHF.R.S32.HI R36, RZ, 0x1f, R51.reuse ;  /* 0x0000001fff247819 */ /* 0x100fe40000011433 */
[----:B------:R-:W-:Y:S02]  /*1820*/  SHF.R.S32.HI R19, RZ, 0x1f, R26 ;  /* 0x0000001fff137819 */ /* 0x000fe4000001141a */
[----:B------:R-:W-:-:S02]  /*1830*/  IADD3 R33, P2, P3, R26, R18, R51 ;  /* 0x000000121a217210 */ /* 0x000fc40007b5e033 */
        /* <DEDUP_REMOVED lines=64> */
[----:B------:R-:W-:-:S03]  /*1c40*/  HADD2.F32 R44, -RZ, R18.H0_H0 ;  /* 0x20000012ff2c7230 */ /* 0x000fc60000004100 */
[----:B------:R-:W-:Y:S01]  /*1c50*/  FFMA.FTZ R16, R21, R16, R20 ;  /* 0x0000001015107223 */ /* 0x000fe20000010014 */
[--C-:B------:R-:W-:Y:S02]  /*1c60*/  HADD2.F32 R20, -RZ, R45.reuse.H0_H0 ;  /* 0x2000002dff147230 */ /* 0x100fe40000004100 */
[----:B------:R-:W-:-:S03]  /*1c70*/  HADD2.F32 R45, -RZ, R45.H1_H1 ;  /* 0x3000002dff2d7230 */ /* 0x000fc60000004100 */
[----:B------:R-:W-:Y:S02]  /*1c80*/  FFMA.FTZ R43, R43, R20, R22 ;  /* 0x000000142b2b7223 */ /* 0x000fe40000010016 */
[----:B------:R-:W0:Y:S01]  /*1c90*/  LDS.128 R20, [R62+0x20] ;  /* 0x000020003e147984 */ /* 0x000e220000000c00 */
[----:B------:R-:W-:Y:S01]  /*1ca0*/  FFMA.FTZ R42, R17, R45, R42 ;  /* 0x0000002d112a7223 */ /* 0x000fe2000001002a */
[--C-:B---3--:R-:W-:Y:S02]  /*1cb0*/  HADD2.F32 R17, -RZ, R40.reuse.H0_H0 ;  /* 0x20000028ff117230 */ /* 0x108fe40000004100 */
[----:B------:R-:W-:-:S03]  /*1cc0*/  HADD2.F32 R40, -RZ, R40.H1_H1 ;  /* 0x30000028ff287230 */ /* 0x000fc60000004100 */
[----:B------:R-:W-:Y:S01]  /*1cd0*/  FFMA.FTZ R63, R44, R17, R63 ;  /* 0x000000112c3f7223 */ /* 0x000fe2000001003f */
[----:B------:R-:W-:-:S05]  /*1ce0*/  HADD2.F32 R17, -RZ, R18.H1_H1 ;  /* 0x30000012ff117230 */ /* 0x000fca0000004100 */
[----:B------:R-:W-:Y:S01]  /*1cf0*/  FFMA.FTZ R40, R17, R40, R16 ;  /* 0x0000002811287223 */ /* 0x000fe20000010010 */
[----:B------:R-:W-:Y:S02]  /*1d00*/  HADD2.F32 R16, -RZ, R19.H0_H0 ;  /* 0x20000013ff107230 */ /* 0x000fe40000004100 */
[----:B------:R-:W-:Y:S02]  /*1d10*/  HADD2.F32 R17, -RZ, R41.H0_H0 ;  /* 0x20000029ff117230 */ /* 0x000fe40000004100 */
[----:B------:R-:W-:Y:S02]  /*1d20*/  HADD2.F32 R19, -RZ, R19.H1_H1 ;  /* 0x30000013ff137230 */ /* 0x000fe40000004100 */
[----:B------:R-:W-:Y:S02]  /*1d30*/  HADD2.F32 R41, -RZ, R41.H1_H1 ;  /* 0x30000029ff297230 */ /* 0x000fe40000004100 */
[----:B------:R-:W-:-:S03]  /*1d40*/  FFMA.FTZ R43, R16, R17, R43 ;  /* 0x00000011102b7223 */ /* 0x000fc6000001002b */
[----:B------:R-:W-:Y:S01]  /*1d50*/  FFMA.FTZ R42, R19, R41, R42 ;  /* 0x00000029132a7223 */ /* 0x000fe2000001002a */
[--C-:B----4-:R-:W-:Y:S01]  /*1d60*/  HADD2.F32 R41, -RZ, R32.reuse.H0_H0 ;  /* 0x20000020ff297230 */ /* 0x110fe20000004100 */
[----:B------:R-:W1:Y:S01]  /*1d70*/  LDS.128 R16, [R62+0x30] ;  /* 0x000030003e107984 */ /* 0x000e620000000c00 */
[----:B------:R-:W-:Y:S02]  /*1d80*/  HADD2.F32 R32, -RZ, R32.H1_H1 ;  /* 0x30000020ff207230 */ /* 0x000fe40000004100 */
[----:B0-----:R-:W-:-:S05]  /*1d90*/  HADD2.F32 R44, -RZ, R20.H0_H0 ;  /* 0x20000014ff2c7230 */ /* 0x001fca0000004100 */
        /* <DEDUP_REMOVED lines=12> */
[----:B------:R-:W-:Y:S02]  /*1e60*/  HADD2.F32 R33, -RZ, R35.H0_H0 ;  /* 0x20000023ff217230 */ /* 0x000fe40000004100 */
[----:B------:R-:W-:-:S02]  /*1e70*/  HADD2.F32 R23, -RZ, R23.H1_H1 ;  /* 0x30000017ff177230 */ /* 0x000fc40000004100 */
[--C-:B------:R-:W-:Y:S02]  /*1e80*/  HADD2.F32 R22, -RZ, R34.reuse.H0_H0 ;  /* 0x20000022ff167230 */ /* 0x100fe40000004100 */
[----:B------:R-:W-:Y:S01]  /*1e90*/  FFMA.FTZ R43, R42, R33, R43 ;  /* 0x000000212a2b7223 */ /* 0x000fe2000001002b */
[----:B------:R-:W-:Y:S02]  /*1ea0*/  HADD2.F32 R35, -RZ, R35.H1_H1 ;  /* 0x30000023ff237230 */ /* 0x000fe40000004100 */
[----:B------:R-:W-:Y:S02]  /*1eb0*/  HADD2.F32 R34, -RZ, R34.H1_H1 ;  /* 0x30000022ff227230 */ /* 0x000fe40000004100 */
[----:B------:R-:W-:Y:S01]  /*1ec0*/  FFMA.FTZ R63, R32, R22, R63 ;  /* 0x00000016203f7223 */ /* 0x000fe2000001003f */
[----:B-1----:R-:W-:Y:S02]  /*1ed0*/  HADD2.F32 R22, -RZ, R16.H0_H0 ;  /* 0x20000010ff167230 */ /* 0x002fe40000004100 */
[----:B------:R-:W-:Y:S01]  /*1ee0*/  FFMA.FTZ R20, R23, R35, R20 ;  /* 0x0000002317147223 */ /* 0x000fe20000010014 */
        /* <DEDUP_REMOVED lines=8> */
[----:B------:R-:W-:-:S02]  /*1f70*/  HADD2.F32 R32, -RZ, R17.H0_H0 ;  /* 0x20000011ff207230 */ /* 0x000fc40000004100 */
[----:B------:R-:W-:Y:S02]  /*1f80*/  HADD2.F32 R18, -RZ, R37.H0_H0 ;  /* 0x20000025ff127230 */ /* 0x000fe40000004100 */
[--C-:B------:R-:W-:Y:S02]  /*1f90*/  HADD2.F32 R23, -RZ, R38.reuse.H0_H0 ;  /* 0x20000026ff177230 */ /* 0x100fe40000004100 */
[----:B------:R-:W-:Y:S02]  /*1fa0*/  HADD2.F32 R38, -RZ, R38.H1_H1 ;  /* 0x30000026ff267230 */ /* 0x000fe40000004100 */
[----:B------:R-:W-:Y:S01]  /*1fb0*/  FFMA.FTZ R43, R32, R18, R43 ;  /* 0x00000012202b7223 */ /* 0x000fe2000001002b */
[----:B------:R-:W-:Y:S02]  /*1fc0*/  HADD2.F32 R17, -RZ, R17.H1_H1 ;  /* 0x30000011ff117230 */ /* 0x000fe40000004100 */
[----:B------:R-:W-:Y:S01]  /*1fd0*/  FFMA.FTZ R22, R33, R23, R22 ;  /* 0x0000001721167223 */ /* 0x000fe20000010016 */
[----:B------:R-:W-:-:S02]  /*1fe0*/  HADD2.F32 R16, -RZ, R19.H0_H0 ;  /* 0x20000013ff107230 */ /* 0x000fc40000004100 */
[----:B------:R-:W-:Y:S01]  /*1ff0*/  FFMA.FTZ R21, R34, R38, R21 ;  /* 0x0000002622157223 */ /* 0x000fe20000010015 */
[----:B------:R-:W-:Y:S02]  /*2000*/  HADD2.F32 R37, -RZ, R37.H1_H1 ;  /* 0x30000025ff257230 */ /* 0x000fe40000004100 */
        /* <DEDUP_REMOVED lines=11> */
.L_x_24764:
        /* <DEDUP_REMOVED lines=13> */
.L_x_24720:
[----:B------:R-:W-:-:S13]  /*2190*/  ISETP.NE.AND P0, PT, R3, RZ, PT ;  /* 0x000000ff0300720c */ /* 0x000fda0003f05270 */
[----:B------:R-:W-:-:S05]  /*21a0*/  @!P0 MOV R16, 0xff7fffff ;  /* 0xff7fffff00108802 */ /* 0x000fca0000000f00 */
[----:B------:R0:W-:Y:S02]  /*21b0*/  @!P0 STS [R57], R16 ;  /* 0x0000001039008388 */ /* 0x0001e40000000800 */
.L_x_24722:
[----:B------:R-:W-:Y:S05]  /*21c0*/  BSYNC B1 ;  /* 0x0000000000017941 */ /* 0x000fea0003800000 */
.L_x_24719:
        /* <DEDUP_REMOVED lines=9> */
.L_x_24718:
[----:B------:R-:W-:Y:S05]  /*2260*/  BSYNC B0 ;  /* 0x0000000000007941 */ /* 0x000fea0003800000 */
.L_x_24717:
        /* <DEDUP_REMOVED lines=19> */
.L_x_24770:
        /* <DEDUP_REMOVED lines=15> */
[----:B-1----:R-:W-:-:S05]  /*2490*/  @!P0 MOV R3, 0x400 ;  /* 0x0000040000038802 */ /* 0x002fca0000000f00 */
[----:B------:R-:W-:-:S05]  /*24a0*/  @!P0 VIADD R3, R3, 0x80 ;  /* 0x0000008003038836 */ /* 0x000fca0000000000 */
[----:B--2---:R-:W-:Y:S02]  /*24b0*/  @!P0 LEA R3, R10, R3, 0x18 ;  /* 0x000000030a038211 */ /* 0x004fe400078ec0ff */
[----:B------:R-:W-:-:S03]  /*24c0*/  MOV R10, 0xff7fffff ;  /* 0xff7fffff000a7802 */ /* 0x000fc60000000f00 */
        /* <DEDUP_REMOVED lines=32> */
.L_x_24729:
        /* <DEDUP_REMOVED lines=11> */
.L_x_24728:
[----:B------:R-:W-:Y:S05]  /*2780*/  BSYNC B1 ;  /* 0x0000000000017941 */ /* 0x000fea0003800000 */
.L_x_24727:
        /* <DEDUP_REMOVED lines=14> */
.L_x_24732:
        /* <DEDUP_REMOVED lines=21> */
[C---:B---3--:R-:W-:Y:S01]  /*29c0*/  FADD.FTZ R20, -R3.reuse, R20 ;  /* 0x0000001403147221 */ /* 0x048fe20000010100 */
[----:B------:R-:W-:Y:S01]  /*29d0*/  FMUL.FTZ R14, R14, 1.4426950216293334961 ;  /* 0x3fb8aa3b0e0e7820 */ /* 0x000fe20000410000 */
[----:B----4-:R-:W-:-:S02]  /*29e0*/  FADD.FTZ R22, -R3, R22 ;  /* 0x0000001603167221 */ /* 0x010fc40000010100 */
[----:B------:R-:W-:Y:S02]  /*29f0*/  FMUL.FTZ R19, R20, 1.4426950216293334961 ;  /* 0x3fb8aa3b14137820 */ /* 0x000fe40000410000 */
[----:B------:R-:W3:Y:S01]  /*2a00*/  MUFU.EX2 R17, R17 ;  /* 0x0000001100117308 */ /* 0x000ee20000000800 */
[----:B------:R-:W4:Y:S01]  /*2a10*/  LDS R20, [R10+0x1200] ;  /* 0x001200000a147984 */ /* 0x000f220000000800 */
[C---:B-----5:R-:W-:Y:S01]  /*2a20*/  FADD.FTZ R24, -R3.reuse, R24 ;  /* 0x0000001803187221 */ /* 0x060fe20000010100 */
[----:B------:R-:W-:Y:S02]  /*2a30*/  FMUL.FTZ R21, R22, 1.4426950216293334961 ;  /* 0x3fb8aa3b16157820 */ /* 0x000fe40000410000 */
[----:B------:R-:W5:Y:S01]  /*2a40*/  LDS R22, [R10+0x1400] ;  /* 0x001400000a167984 */ /* 0x000f620000000800 */
[----:B------:R-:W-:Y:S01]  /*2a50*/  FMUL.FTZ R23, R24, 1.4426950216293334961 ;  /* 0x3fb8aa3b18177820 */ /* 0x000fe20000410000 */
[C---:B------:R-:W-:Y:S01]  /*2a60*/  FADD.FTZ R26, -R3.reuse, R26 ;  /* 0x0000001a031a7221 */ /* 0x040fe20000010100 */
[----:B------:R-:W0:Y:S01]  /*2a70*/  MUFU.EX2 R14, R14 ;  /* 0x0000000e000e7308 */ /* 0x000e220000000800 */
[----:B------:R-:W5:Y:S01]  /*2a80*/  LDS R24, [R10+0x1600] ;  /* 0x001600000a187984 */ /* 0x000f620000000800 */
[----:B------:R-:W-:Y:S01]  /*2a90*/  FADD.FTZ R28, -R3, R28 ;  /* 0x0000001c031c7221 */ /* 0x000fe20000010100 */
[----:B------:R-:W-:-:S02]  /*2aa0*/  FMUL.FTZ R26, R26, 1.4426950216293334961 ;  /* 0x3fb8aa3b1a1a7820 */ /* 0x000fc40000410000 */
[----:B--2---:R-:W-:Y:S01]  /*2ab0*/  STS [R10+-0x200], R15 ;  /* 0xfffe000f0a007388 */ /* 0x004fe20000000800 */
[----:B------:R-:W-:Y:S01]  /*2ac0*/  FMUL.FTZ R28, R28, 1.4426950216293334961 ;  /* 0x3fb8aa3b1c1c7820 */ /* 0x000fe20000410000 */
[C---:B------:R-:W-:Y:S01]  /*2ad0*/  FADD.FTZ R30, -R3.reuse, R30 ;  /* 0x0000001e031e7221 */ /* 0x040fe20000010100 */
[----:B------:R-:W2:Y:S01]  /*2ae0*/  MUFU.EX2 R19, R19 ;  /* 0x0000001300137308 */ /* 0x000ea20000000800 */
[----:B---3--:R-:W-:Y:S01]  /*2af0*/  STS [R10], R17 ;  /* 0x000000110a007388 */ /* 0x008fe20000000800 */
[----:B------:R-:W-:Y:S01]  /*2b00*/  FADD.FTZ R32, -R3, R32 ;  /* 0x0000002003207221 */ /* 0x000fe20000010100 */
[----:B------:R-:W-:-:S03]  /*2b10*/  FMUL.FTZ R30, R30, 1.4426950216293334961 ;  /* 0x3fb8aa3b1e1e7820 */ /* 0x000fc60000410000 */
[----:B------:R-:W-:Y:S01]  /*2b20*/  FMUL.FTZ R32, R32, 1.4426950216293334961 ;  /* 0x3fb8aa3b20207820 */ /* 0x000fe20000410000 */
[C---:B0-----:R-:W-:Y:S01]  /*2b30*/  FADD.FTZ R34, -R3.reuse, R34 ;  /* 0x0000002203227221 */ /* 0x041fe20000010100 */
[----:B------:R-:W0:Y:S01]  /*2b40*/  MUFU.EX2 R21, R21 ;  /* 0x0000001500157308 */ /* 0x000e220000000800 */
[----:B------:R-:W-:Y:S02]  /*2b50*/  STS [R10+-0x400], R14 ;  /* 0xfffc000e0a007388 */ /* 0x000fe40000000800 */
[----:B------:R-:W-:Y:S01]  /*2b60*/  FMUL.FTZ R34, R34, 1.4426950216293334961 ;  /* 0x3fb8aa3b22227820 */ /* 0x000fe20000410000 */
[----:B-1----:R-:W-:-:S04]  /*2b70*/  FADD.FTZ R16, -R3, R16 ;  /* 0x0000001003107221 */ /* 0x002fc80000010100 */
[----:B------:R-:W-:Y:S01]  /*2b80*/  FMUL.FTZ R16, R16, 1.4426950216293334961 ;  /* 0x3fb8aa3b10107820 */ /* 0x000fe20000410000 */
[----:B------:R-:W1:Y:S01]  /*2b90*/  MUFU.EX2 R23, R23 ;  /* 0x0000001700177308 */ /* 0x000e620000000800 */
[----:B------:R-:W-:Y:S01]  /*2ba0*/  FADD.FTZ R18, -R3, R18 ;  /* 0x0000001203127221 */ /* 0x000fe20000010100 */
[----:B--2---:R-:W-:Y:S03]  /*2bb0*/  STS [R10+0x200], R19 ;  /* 0x000200130a007388 */ /* 0x004fe60000000800 */
[----:B------:R-:W-:-:S03]  /*2bc0*/  FMUL.FTZ R18, R18, 1.4426950216293334961 ;  /* 0x3fb8aa3b12127820 */ /* 0x000fc60000410000 */
[----:B------:R2:W3:Y:S01]  /*2bd0*/  MUFU.EX2 R29, R16 ;  /* 0x00000010001d7308 */ /* 0x0004e20000000800 */
[C---:B----4-:R-:W-:Y:S01]  /*2be0*/  FADD.FTZ R20, -R3.reuse, R20 ;  /* 0x0000001403147221 */ /* 0x050fe20000010100 */
[----:B0-----:R-:W-:Y:S01]  /*2bf0*/  STS [R10+0x400], R21 ;  /* 0x000400150a007388 */ /* 0x001fe20000000800 */
[----:B-----5:R-:W-:Y:S02]  /*2c00*/  FADD.FTZ R22, -R3, R22 ;  /* 0x0000001603167221 */ /* 0x020fe40000010100 */
[----:B------:R-:W-:-:S03]  /*2c10*/  FMUL.FTZ R20, R20, 1.4426950216293334961 ;  /* 0x3fb8aa3b14147820 */ /* 0x000fc60000410000 */
[----:B------:R-:W0:Y:S01]  /*2c20*/  MUFU.EX2 R25, R26 ;  /* 0x0000001a00197308 */ /* 0x000e220000000800 */
[----:B--2---:R-:W-:Y:S01]  /*2c30*/  FADD.FTZ R16, R14, R9 ;  /* 0x000000090e107221 */ /* 0x004fe20000010000 */
[----:B------:R-:W-:Y:S01]  /*2c40*/  FMUL.FTZ R22, R22, 1.4426950216293334961 ;  /* 0x3fb8aa3b16167820 */ /* 0x000fe20000410000 */
[----:B------:R-:W-:Y:S01]  /*2c50*/  FADD.FTZ R24, -R3, R24 ;  /* 0x0000001803187221 */ /* 0x000fe20000010100 */
[----:B-1----:R-:W-:Y:S01]  /*2c60*/  STS [R10+0x600], R23 ;  /* 0x000600170a007388 */ /* 0x002fe20000000800 */
[----:B------:R-:W-:Y:S02]  /*2c70*/  FADD.FTZ R16, R16, R15 ;  /* 0x0000000f10107221 */ /* 0x000fe40000010000 */
[----:B------:R-:W-:Y:S01]  /*2c80*/  FMUL.FTZ R24, R24, 1.4426950216293334961 ;  /* 0x3fb8aa3b18187820 */ /* 0x000fe20000410000 */
[----:B------:R-:W1:Y:S01]  /*2c90*/  MUFU.EX2 R27, R28 ;  /* 0x0000001c001b7308 */ /* 0x000e620000000800 */
[----:B------:R-:W-:Y:S01]  /*2ca0*/  FADD.FTZ R16, R16, R17 ;  /* 0x0000001110107221 */ /* 0x000fe20000010000 */
[----:B---3--:R-:W-:Y:S03]  /*2cb0*/  STS [R10+0xc00], R29 ;  /* 0x000c001d0a007388 */ /* 0x008fe60000000800 */
[----:B------:R-:W-:-:S03]  /*2cc0*/  FADD.FTZ R16, R16, R19 ;  /* 0x0000001310107221 */ /* 0x000fc60000010000 */
[----:B------:R-:W2:Y:S01]  /*2cd0*/  MUFU.EX2 R31, R30 ;  /* 0x0000001e001f7308 */ /* 0x000ea20000000800 */
[----:B------:R-:W-:Y:S01]  /*2ce0*/  FADD.FTZ R16, R16, R21 ;  /* 0x0000001510107221 */ /* 0x000fe20000010000 */
[----:B0-----:R-:W-:Y:S03]  /*2cf0*/  STS [R10+0x800], R25 ;  /* 0x000800190a007388 */ /* 0x001fe60000000800 */
[----:B------:R-:W-:-:S03]  /*2d00*/  FADD.FTZ R16, R16, R23 ;  /* 0x0000001710107221 */ /* 0x000fc60000010000 */
[----:B------:R-:W0:Y:S01]  /*2d10*/  MUFU.EX2 R33, R18 ;  /* 0x0000001200217308 */ /* 0x000e220000000800 */
[----:B------:R-:W-:Y:S01]  /*2d20*/  FADD.FTZ R16, R16, R25 ;  /* 0x0000001910107221 */ /* 0x000fe20000010000 */
[----:B-1----:R-:W-:Y:S03]  /*2d30*/  STS [R10+0xa00], R27 ;  /* 0x000a001b0a007388 */ /* 0x002fe60000000800 */
        /* <DEDUP_REMOVED lines=23> */
.L_x_24731:
[----:B------:R-:W-:Y:S05]  /*2eb0*/  BSYNC B1 ;  /* 0x0000000000017941 */ /* 0x000fea0003800000 */
.L_x_24730:
        /* <DEDUP_REMOVED lines=55> */
.L_x_24734:
[----:B------:R-:W-:Y:S05]  /*3230*/  BSYNC B1 ;  /* 0x0000000000017941 */ /* 0x000fea0003800000 */
.L_x_24733:
        /* <DEDUP_REMOVED lines=26> */
.L_x_24726:
[----:B------:R-:W-:Y:S05]  /*33e0*/  BSYNC B0 ;  /* 0x0000000000007941 */ /* 0x000fea0003800000 */
.L_x_24725:
        /* <DEDUP_REMOVED lines=59> */
.L_x_24739:
        /* <DEDUP_REMOVED lines=8> */
.L_x_24738:
[----:B------:R-:W-:Y:S05]  /*3820*/  BSYNC B1 ;  /* 0x0000000000017941 */ /* 0x000fea0003800000 */
.L_x_24737:
        /* <DEDUP_REMOVED lines=14> */
.L_x_24742:
        /* <DEDUP_REMOVED lines=52> */
.L_x_24741:
[----:B------:R-:W-:Y:S05]  /*3c50*/  BSYNC B1 ;  /* 0x0000000000017941 */ /* 0x000fea0003800000 */
.L_x_24740:
        /* <DEDUP_REMOVED lines=31> */
.L_x_24744:
[----:B------:R-:W-:Y:S05]  /*3e50*/  BSYNC B1 ;  /* 0x0000000000017941 */ /* 0x000fea0003800000 */
.L_x_24743:
        /* <DEDUP_REMOVED lines=14> */
.L_x_24736:
[----:B------:R-:W-:Y:S05]  /*3f40*/  BSYNC B0 ;  /* 0x0000000000007941 */ /* 0x000fea0003800000 */
.L_x_24735:
[----:B------:R-:W-:Y:S01]  /*3f50*/  BAR.SYNC.DEFER_BLOCKING 0x0 ;  /* 0x0000000000007b1d */ /* 0x000fe20000010000 */
[----:B------:R-:W-:Y:S02]  /*3f60*/  ISETP.NE.AND P0, PT, R37, RZ, PT ;  /* 0x000000ff2500720c */ /* 0x000fe40003f05270 */
[----:B------:R-:W-:-:S03]  /*3f70*/  ISETP.GE.AND P1, PT, R8, R61, PT ;  /* 0x0000003d0800720c */ /* 0x000fc60003f26270 */
[----:B------:R-:W-:Y:S10]  /*3f80*/  BSSY B0, `(.L_x_24745) ;  /* 0x000001f000007945 */ /* 0x000ff40003800000 */
[----:B------:R-:W-:Y:S01]  /*3f90*/  @P1 IMAD.MOV.U32 R4, RZ, RZ, RZ ;  /* 0x000000ffff041224 */ /* 0x000fe200078e00ff */
[----:B-12---:R-:W-:Y:S01]  /*3fa0*/  @P1 MOV R9, RZ ;  /* 0x000000ff00091202 */ /* 0x006fe20000000f00 */
[----:B------:R-:W-:Y:S06]  /*3fb0*/  @P0 BRA `(.L_x_24746) ;  /* 0x00000000006c0947 */ /* 0x000fec0003800000 */
[----:B------:R-:W1:Y:S01]  /*3fc0*/  S2UR UR5, SR_CTAID.Y ;  /* 0x00000000000579c3 */ /* 0x000e620000002600 */
[----:B------:R-:W-:Y:S01]  /*3fd0*/  ULDC UR6, c[0x0][0x14] ;  /* 0x0000050000067ab9 */ /* 0x000fe20000000800 */
[----:B------:R-:W-:Y:S01]  /*3fe0*/  ULDC UR4, c[0x0][0xc] ;  /* 0x0000030000047ab9 */ /* 0x000fe20000000800 */
[----:B------:R-:W-:-:S05]  /*3ff0*/  ULDC.64 UR12, c[0x0][0x210] ;  /* 0x00008400000c7ab9 */ /* 0x000fca0000000a00 */
[----:B------:R-:W2:Y:S08]  /*4000*/  S2UR UR7, SR_CTAID.X ;  /* 0x00000000000779c3 */ /* 0x000eb00000002500 */
[----:B------:R-:W3:Y:S01]  /*4010*/  S2UR UR9, SR_CTAID.Z ;  /* 0x00000000000979c3 */ /* 0x000ee20000002700 */
[----:B-1----:R-:W-:-:S04]  /*4020*/  UIMAD UR4, UR5, UR4, URZ ;  /* 0x00000004050472a4 */ /* 0x002fc8000f8e023f */
        /* <DEDUP_REMOVED lines=20> */
.L_x_24746:
[----:B------:R-:W-:Y:S05]  /*4170*/  BSYNC B0 ;  /* 0x0000000000007941 */ /* 0x000fea0003800000 */
.L_x_24745:
[----:B------:R-:W-:Y:S01]  /*4180*/  ULDC UR8, c[0x0][0x26c] ;  /* 0x00009b0000087ab9 */ /* 0x000fe20000000800 */
[----:B------:R-:W-:Y:S01]  /*4190*/  BSSY B1, `(.L_x_24747) ;  /* 0x0000135000017945 */ /* 0x000fe20003800000 */
[----:B-1----:R-:W-:Y:S01]  /*41a0*/  @P1 IMAD.MOV.U32 R10, RZ, RZ, RZ ;  /* 0x000000ffff0a1224 */ /* 0x002fe200078e00ff */
[----:B------:R-:W-:Y:S02]  /*41b0*/  @P1 MOV R36, RZ ;  /* 0x000000ff00241202 */ /* 0x000fe40000000f00 */
[----:B------:R-:W-:Y:S05]  /*41c0*/  @P1 BRA `(.L_x_24748) ;  /* 0x0000001000c41947 */ /* 0x000fea0003800000 */
[----:B------:R-:W1:Y:S01]  /*41d0*/  I2F.RP R9, R5 ;  /* 0x0000000500097306 */ /* 0x000e620000209400 */
[----:B------:R-:W2:Y:S01]  /*41e0*/  S2UR UR4, SR_CTAID.Y ;  /* 0x00000000000479c3 */ /* 0x000ea20000002600 */
[----:B------:R-:W3:Y:S01]  /*41f0*/  S2R R49, SR_CTAID.Z ;  /* 0x0000000000317919 */ /* 0x000ee20000002700 */
[----:B------:R-:W-:Y:S01]  /*4200*/  SHF.R.S32.HI R4, RZ, 0x1f, R8 ;  /* 0x0000001fff047819 */ /* 0x000fe20000011408 */
[----:B------:R-:W-:Y:S01]  /*4210*/  ULDC.64 UR6, c[0x0][0x248] ;  /* 0x0000920000067ab9 */ /* 0x000fe20000000a00 */
[----:B------:R-:W-:Y:S01]  /*4220*/  IADD3 R45, -R45, 0x1, RZ ;  /* 0x000000012d2d7810 */ /* 0x000fe20007ffe1ff */
[----:B------:R-:W-:-:S03]  /*4230*/  IMAD.MOV.U32 R36, RZ, RZ, RZ ;  /* 0x000000ffff247224 */ /* 0x000fc600078e00ff */
[----:B0-----:R-:W2:Y:S01]  /*4240*/  LDC R3, c[0x0][0x258] ;  /* 0x00009600ff037b82 */ /* 0x001ea20000000800 */
[----:B-1----:R-:W0:Y:S07]  /*4250*/  MUFU.RCP R9, R9 ;  /* 0x0000000900097308 */ /* 0x002e2e0000001000 */
[----:B------:R-:W1:Y:S08]  /*4260*/  S2UR UR5, SR_CgaCtaId ;  /* 0x00000000000579c3 */ /* 0x000e700000008800 */
[----:B------:R-:W4:Y:S01]  /*4270*/  LDC R44, c[0x0][0x26c] ;  /* 0x00009b00ff2c7b82 */ /* 0x000f220000000800 */
[----:B0-----:R-:W-:-:S02]  /*4280*/  VIADD R12, R9, 0xffffffe ;  /* 0x0ffffffe090c7836 */ /* 0x001fc40000000000 */
[----:B--2---:R-:W-:Y:S01]  /*4290*/  IMAD R3, R3, UR4, RZ ;  /* 0x0000000403037c24 */ /* 0x004fe2000f8e02ff */
[----:B------:R-:W-:Y:S01]  /*42a0*/  UMOV UR4, 0x400 ;  /* 0x0000040000047882 */ /* 0x000fe20000000000 */
[----:B------:R0:W2:Y:S01]  /*42b0*/  F2I.FTZ.U32.TRUNC.NTZ R13, R12 ;  /* 0x0000000c000d7305 */ /* 0x0000a2000021f000 */
[----:B------:R-:W-:Y:S01]  /*42c0*/  UIADD3 UR4, UR4, 0xa0, URZ ;  /* 0x000000a004047890 */ /* 0x000fe2000fffe03f */
[----:B---3--:R-:W-:Y:S01]  /*42d0*/  IMAD R46, R49, 0x20, R6 ;  /* 0x00000020312e7824 */ /* 0x008fe200078e0206 */
[C---:B------:R-:W-:Y:S01]  /*42e0*/  IADD3 R43, P0, R3.reuse, R8, RZ ;  /* 0x00000008032b7210 */ /* 0x040fe20007f1e0ff */
[----:B------:R-:W-:Y:S01]  /*42f0*/  IMAD.MOV.U32 R9, RZ, RZ, RZ ;  /* 0x000000ffff097224 */ /* 0x000fe200078e00ff */
[----:B-1----:R-:W-:Y:S01]  /*4300*/  ULEA UR4, UR5, UR4, 0x18 ;  /* 0x0000000405047291 */ /* 0x002fe2000f8ec03f */
[----:B------:R-:W-:Y:S01]  /*4310*/  IMAD.SHL.U32 R46, R46, 0x10, RZ ;  /* 0x000000102e2e7824 */ /* 0x000fe200078e00ff */
[----:B------:R-:W-:Y:S01]  /*4320*/  LEA.HI.X.SX32 R4, R3, R4, 0x1, P0 ;  /* 0x0000000403047211 */ /* 0x000fe200000f0eff */
[----:B0-----:R-:W-:Y:S01]  /*4330*/  HFMA2.MMA R12, -RZ, RZ, 0, 0 ;  /* 0x00000000ff0c7435 */ /* 0x001fe200000001ff */
[----:B------:R-:W-:-:S02]  /*4340*/  LEA.HI R3, R0, R0, RZ, 0x1 ;  /* 0x0000000000037211 */ /* 0x000fc400078f08ff */
[C---:B------:R-:W-:Y:S01]  /*4350*/  LEA R40, P0, R43.reuse, UR6, 0x2 ;  /* 0x000000062b287c11 */ /* 0x040fe2000f8010ff */
[----:B------:R-:W-:Y:S01]  /*4360*/  ULDC UR6, c[0x0][0x28c] ;  /* 0x0000a30000067ab9 */ /* 0x000fe20000000800 */
[----:B----4-:R-:W-:Y:S01]  /*4370*/  SHF.R.S32.HI R44, RZ, 0x1f, R44 ;  /* 0x0000001fff2c7819 */ /* 0x010fe2000001142c */
[----:B--2---:R-:W-:Y:S01]  /*4380*/  IMAD.MOV R10, RZ, RZ, -R13 ;  /* 0x000000ffff0a7224 */ /* 0x004fe200078e0a0d */
[----:B------:R-:W-:Y:S01]  /*4390*/  LEA.HI.X R43, R43, UR7, R4, 0x2, P0 ;  /* 0x000000072b2b7c11 */ /* 0x000fe200080f1404 */
[----:B------:R-:W-:Y:S01]  /*43a0*/  ULDC UR7, c[0x0][0x270] ;  /* 0x00009c0000077ab9 */ /* 0x000fe20000000800 */
[----:B------:R-:W-:Y:S01]  /*43b0*/  IMAD.MOV.U32 R4, RZ, RZ, RZ ;  /* 0x000000ffff047224 */ /* 0x000fe200078e00ff */
[----:B------:R-:W-:Y:S01]  /*43c0*/  IADD3 R7, R7, -UR6, RZ ;  /* 0x8000000607077c10 */ /* 0x000fe2000fffe0ff */
[----:B------:R-:W-:Y:S01]  /*43d0*/  IMAD R41, R10, R5, RZ ;  /* 0x000000050a297224 */ /* 0x000fe200078e02ff */
[----:B------:R-:W-:Y:S01]  /*43e0*/  MOV R10, RZ ;  /* 0x000000ff000a7202 */ /* 0x000fe20000000f00 */
[----:B------:R-:W-:-:S02]  /*43f0*/  IMAD R2, R2, UR7, RZ ;  /* 0x0000000702027c24 */ /* 0x000fc4000f8e02ff */
[----:B------:R-:W-:Y:S01]  /*4400*/  IMAD.HI.U32 R41, R13, R41, R12 ;  /* 0x000000290d297227 */ /* 0x000fe200078e000c */
[----:B------:R-:W-:-:S03]  /*4410*/  LOP3.LUT R13, R3, 0xfffffffe, RZ, 0xc0, !PT ;  /* 0xfffffffe030d7812 */ /* 0x000fc600078ec0ff */
[----:B------:R-:W-:Y:S02]  /*4420*/  IMAD.SHL.U32 R3, R3, 0x8, RZ ;  /* 0x0000000803037824 */ /* 0x000fe400078e00ff */
[----:B------:R-:W-:-:S03]  /*4430*/  IMAD.IADD R13, R0, 0x1, -R13 ;  /* 0x00000001000d7824 */ /* 0x000fc600078e0a0d */
[----:B------:R-:W-:Y:S02]  /*4440*/  LOP3.LUT R42, R3, 0xfffffff0, RZ, 0xc0, !PT ;  /* 0xfffffff0032a7812 */ /* 0x000fe400078ec0ff */
[----:B------:R-:W-:Y:S02]  /*4450*/  SHF.R.S32.HI R3, RZ, 0x1f, R2 ;  /* 0x0000001fff037819 */ /* 0x000fe40000011402 */
[----:B------:R-:W-:Y:S01]  /*4460*/  LEA R42, R13, R42, 0x3 ;  /* 0x0000002a0d2a7211 */ /* 0x000fe200078e18ff */
[----:B------:R-:W-:-:S04]  /*4470*/  IMAD R13, R6, 0x2, R13 ;  /* 0x00000002060d7824 */ /* 0x000fc800078e020d */
[C---:B------:R-:W-:Y:S01]  /*4480*/  VIADD R47, R42.reuse, 0x200 ;  /* 0x000002002a2f7836 */ /* 0x040fe20000000000 */
[----:B------:R-:W-:Y:S01]  /*4490*/  LEA R50, R13, UR4, 0x5 ;  /* 0x000000040d327c11 */ /* 0x000fe2000f8e28ff */
[----:B------:R-:W-:Y:S01]  /*44a0*/  VIADD R48, R42, 0x300 ;  /* 0x000003002a307836 */ /* 0x000fe20000000000 */
[----:B------:R-:W-:-:S03]  /*44b0*/  LEA R49, R49, R13, 0x6 ;  /* 0x0000000d31317211 */ /* 0x000fc600078e30ff */
[----:B------:R-:W-:Y:S01]  /*44c0*/  VIADD R50, R50, 0x10 ;  /* 0x0000001032327836 */ /* 0x000fe20000000000 */
[----:B------:R-:W-:-:S07]  /*44d0*/  SHF.L.U32 R49, R49, 0x3, RZ ;  /* 0x0000000331317819 */ /* 0x000fce00000006ff */
.L_x_24759:
        /* <DEDUP_REMOVED lines=21> */
[----:B------:R-:W-:-:S05]  /*4630*/  @P0 IADD3 R12, R12, 0x1, RZ ;  /* 0x000000010c0c0810 */ /* 0x000fca0007ffe0ff */
[----:B------:R-:W-:Y:S01]  /*4640*/  IMAD.MOV.U32 R16, RZ, RZ, R12 ;  /* 0x000000ffff107224 */ /* 0x000fe200078e000c */
[----:B0-----:R-:W-:-:S03]  /*4650*/  IADD3 R12, RZ, -R13, RZ ;  /* 0x8000000dff0c7210 */ /* 0x001fc60007ffe0ff */
[----:B------:R-:W-:Y:S01]  /*4660*/  @!P2 IMAD.MOV R16, RZ, RZ, -R16 ;  /* 0x000000ffff10a224 */ /* 0x000fe200078e0a10 */
        /* <DEDUP_REMOVED lines=85> */
.L_x_24752:
[----:B------:R-:W-:Y:S05]  /*4bc0*/  BSYNC B2 ;  /* 0x0000000000027941 */ /* 0x000fea0003800000 */
.L_x_24751:
[----:B-----5:R-:W-:Y:S01]  /*4bd0*/  HMUL2 R25, R32, R25 ;  /* 0x0000001920197232 */ /* 0x020fe20000000000 */
[----:B------:R-:W-:Y:S01]  /*4be0*/  BSSY B2, `(.L_x_24753) ;  /* 0x0000024000027945 */ /* 0x000fe20003800000 */
[----:B------:R-:W-:Y:S02]  /*4bf0*/  F2FP.F16.F32.PACK_AB R28, R29, R28 ;  /* 0x0000001c1d1c723e */ /* 0x000fe400000000ff */
[----:B------:R-:W-:Y:S02]  /*4c00*/  F2FP.F16.F32.PACK_AB R30, R31, R30 ;  /* 0x0000001e1f1e723e */ /* 0x000fe400000000ff */
        /* <DEDUP_REMOVED lines=33> */
.L_x_24754:
[----:B------:R-:W-:Y:S05]  /*4e20*/  BSYNC B2 ;  /* 0x0000000000027941 */ /* 0x000fea0003800000 */
.L_x_24753:
[----:B------:R-:W-:Y:S01]  /*4e30*/  BSSY B2, `(.L_x_24755) ;  /* 0x0000022000027945 */ /* 0x000fe20003800000 */
[----:B------:R-:W-:-:S03]  /*4e40*/  HMUL2 R21, R32, R21 ;  /* 0x0000001520157232 */ /* 0x000fc60000000000 */
[----:B------:R-:W-:Y:S05]  /*4e50*/  @P0 BRA `(.L_x_24756) ;  /* 0x00000000007c0947 */ /* 0x000fea0003800000 */
[C---:B------:R-:W-:Y:S01]  /*4e60*/  VIADD R29, R49.reuse, 0x3 ;  /* 0x00000003311d7836 */ /* 0x040fe20000000000 */
[C---:B------:R-:W-:Y:S01]  /*4e70*/  IADD3 R25, R49.reuse, 0x2, RZ ;  /* 0x0000000231197810 */ /* 0x040fe20007ffe0ff */
[C---:B------:R-:W-:Y:S02]  /*4e80*/  VIADD R31, R49.reuse, 0x4 ;  /* 0x00000004311f7836 */ /* 0x040fe40000000000 */
[----:B------:R-:W-:Y:S01]  /*4e90*/  VIADD R35, R49, 0x6 ;  /* 0x0000000631237836 */ /* 0x000fe20000000000 */
[-C--:B------:R-:W-:Y:S01]  /*4ea0*/  ISETP.GE.AND P1, PT, R25, R60.reuse, PT ;  /* 0x0000003c1900720c */ /* 0x080fe20003f26270 */
[----:B------:R-:W-:Y:S01]  /*4eb0*/  VIADD R25, R49, 0x7 ;  /* 0x0000000731197836 */ /* 0x000fe20000000000 */
[-C--:B------:R-:W-:Y:S02]  /*4ec0*/  ISETP.GE.AND P4, PT, R29, R60.reuse, PT ;  /* 0x0000003c1d00720c */ /* 0x080fe40003f86270 */
[----:B------:R-:W-:Y:S02]  /*4ed0*/  IADD3 R29, R49, 0x5, RZ ;  /* 0x00000005311d7810 */ /* 0x000fe40007ffe0ff */
[----:B------:R-:W-:-:S02]  /*4ee0*/  ISETP.GE.AND P6, PT, R31, R60, PT ;  /* 0x0000003c1f00720c */ /* 0x000fc40003fc6270 */
[----:B------:R-:W-:Y:S02]  /*4ef0*/  IADD3 R31, R49, 0x1, RZ ;  /* 0x00000001311f7810 */ /* 0x000fe40007ffe0ff */
[-C--:B------:R-:W-:Y:S02]  /*4f00*/  ISETP.GE.AND P3, PT, R29, R60.reuse, PT ;  /* 0x0000003c1d00720c */ /* 0x080fe40003f66270 */
[-C--:B------:R-:W-:Y:S02]  /*4f10*/  ISETP.GE.AND P2, PT, R25, R60.reuse, PT ;  /* 0x0000003c1900720c */ /* 0x080fe40003f46270 */
[----:B------:R-:W-:Y:S02]  /*4f20*/  SEL R29, R13, RZ, !P1 ;  /* 0x000000ff0d1d7207 */ /* 0x000fe40004800000 */
[-C--:B------:R-:W-:Y:S02]  /*4f30*/  ISETP.GE.AND P5, PT, R35, R60.reuse, PT ;  /* 0x0000003c2300720c */ /* 0x080fe40003fa6270 */
[----:B------:R-:W-:-:S02]  /*4f40*/  ISETP.GE.AND P1, PT, R31, R60, PT ;  /* 0x0000003c1f00720c */ /* 0x000fc40003f26270 */
[----:B------:R-:W-:Y:S02]  /*4f50*/  PRMT R25, R13, 0x7632, R25 ;  /* 0x000076320d197816 */ /* 0x000fe40000000019 */
[C---:B------:R-:W-:Y:S02]  /*4f60*/  SEL R34, R14.reuse, RZ, !P6 ;  /* 0x000000ff0e227207 */ /* 0x040fe40007000000 */
        /* <DEDUP_REMOVED lines=14> */
.L_x_24756:
[----:B------:R-:W-:Y:S05]  /*5050*/  BSYNC B2 ;  /* 0x0000000000027941 */ /* 0x000fea0003800000 */
.L_x_24755:
        /* <DEDUP_REMOVED lines=15> */
[C---:B------:R-:W-:Y:S02]  /*5150*/  SEL R25, R16.reuse, RZ, !P6 ;  /* 0x000000ff10197207 */ /* 0x040fe40007000000 */
        /* <DEDUP_REMOVED lines=18> */
.L_x_24758:
[----:B------:R-:W-:Y:S05]  /*5280*/  BSYNC B2 ;  /* 0x0000000000027941 */ /* 0x000fea0003800000 */
.L_x_24757:
        /* <DEDUP_REMOVED lines=28> */
.L_x_24750:
[----:B------:R-:W-:Y:S05]  /*5450*/  BSYNC B0 ;  /* 0x0000000000007941 */ /* 0x000fea0003800000 */
.L_x_24749:
[----:B------:R-:W-:Y:S01]  /*5460*/  VIADD R8, R8, 0x4 ;  /* 0x0000000408087836 */ /* 0x000fe20000000000 */
[----:B------:R-:W-:Y:S01]  /*5470*/  IADD3 R40, P1, R40, 0x10, RZ ;  /* 0x0000001028287810 */ /* 0x000fe20007f3e0ff */
[----:B------:R-:W-:Y:S01]  /*5480*/  VIADD R50, R50, 0x100 ;  /* 0x0000010032327836 */ /* 0x000fe20000000000 */
[----:B------:R-:W-:Y:S01]  /*5490*/  IADD3 R49, R49, 0x40, RZ ;  /* 0x0000004031317810 */ /* 0x000fe20007ffe0ff */
[----:B------:R-:W-:Y:S01]  /*54a0*/  VIADD R46, R46, 0x40 ;  /* 0x000000402e2e7836 */ /* 0x000fe20000000000 */
[----:B------:R-:W-:Y:S02]  /*54b0*/  ISETP.GE.AND P0, PT, R8, R61, PT ;  /* 0x0000003d0800720c */ /* 0x000fe40003f06270 */
[----:B------:R-:W-:-:S11]  /*54c0*/  IADD3.X R43, RZ, R43, RZ, P1, !PT ;  /* 0x0000002bff2b7210 */ /* 0x000fd60000ffe4ff */
[----:B------:R-:W-:Y:S05]  /*54d0*/  @!P0 BRA `(.L_x_24759) ;  /* 0xfffffff000008947 */ /* 0x000fea000383ffff */
.L_x_24748:
[----:B------:R-:W-:Y:S05]  /*54e0*/  BSYNC B1 ;  /* 0x0000000000017941 */ /* 0x000fea0003800000 */
.L_x_24747:
[----:B------:R-:W1:Y:S01]  /*54f0*/  S2UR UR5, SR_CgaCtaId ;  /* 0x00000000000579c3 */ /* 0x000e620000008800 */
[----:B0-----:R-:W0:Y:S01]  /*5500*/  SHFL.BFLY PT, R3, R4, 0x1, 0x1f ;  /* 0x0c201f0004037f89 */ /* 0x001e2200000e0000 */
[C---:B------:R-:W-:Y:S01]  /*5510*/  LOP3.LUT R8, R0.reuse, 0x1, RZ, 0xc0, !PT ;  /* 0x0000000100087812 */ /* 0x040fe200078ec0ff */
[----:B------:R-:W-:Y:S01]  /*5520*/  UMOV UR4, 0x400 ;  /* 0x0000040000047882 */ /* 0x000fe20000000000 */
[----:B------:R-:W-:Y:S01]  /*5530*/  LEA.HI R13, R0, R0, RZ, 0x1 ;  /* 0x00000000000d7211 */ /* 0x000fe200078f08ff */
[----:B------:R-:W2:Y:S01]  /*5540*/  SHFL.BFLY PT, R2, R9, 0x1, 0x1f ;  /* 0x0c201f0009027f89 */ /* 0x000ea200000e0000 */
        /* <DEDUP_REMOVED lines=8> */
[----:B------:R-:W-:Y:S01]  /*55d0*/  BAR.SYNC.DEFER_BLOCKING 0x0 ;  /* 0x0000000000007b1d */ /* 0x000fe20000010000 */
[----:B------:R-:W-:Y:S01]  /*55e0*/  IMAD R6, R6, 0x40, R13 ;  /* 0x0000004006067824 */ /* 0x000fe200078e020d */
[----:B------:R-:W-:Y:S01]  /*55f0*/  ISETP.GT.OR P0, PT, R37, 0x3f, P2 ;  /* 0x0000003f2500780c */ /* 0x000fe20001704670 */
[----:B-1----:R-:W-:Y:S01]  /*5600*/  ULEA UR4, UR5, UR4, 0x18 ;  /* 0x0000000405047291 */ /* 0x002fe2000f8ec03f */
[----:B0-----:R-:W-:Y:S01]  /*5610*/  FADD.FTZ R4, R3, R4 ;  /* 0x0000000403047221 */ /* 0x001fe20000010000 */
[----:B--2---:R-:W-:-:S04]  /*5620*/  FADD.FTZ R9, R2, R9 ;  /* 0x0000000902097221 */ /* 0x004fc80000010000 */
[----:B------:R-:W-:Y:S01]  /*5630*/  LEA R6, R6, UR4, 0x2 ;  /* 0x0000000406067c11 */ /* 0x000fe2000f8e10ff */
[----:B---3--:R-:W-:Y:S01]  /*5640*/  FADD.FTZ R10, R5, R10 ;  /* 0x0000000a050a7221 */ /* 0x008fe20000010000 */
[----:B----4-:R-:W-:Y:S01]  /*5650*/  FADD.FTZ R11, R7, R36 ;  /* 0x00000024070b7221 */ /* 0x010fe20000010000 */
[----:B------:R-:W-:Y:S02]  /*5660*/  LOP3.LUT R7, R37, 0xffffffe0, RZ, 0xc0, !PT ;  /* 0xffffffe025077812 */ /* 0x000fe400078ec0ff */
[----:B------:R-:W-:Y:S02]  /*5670*/  @!P1 STS [R6+-0x200], R4 ;  /* 0xfffe000406009388 */ /* 0x000fe40000000800 */
[----:B------:R-:W-:Y:S01]  /*5680*/  ISETP.NE.OR P4, PT, R7, 0x20, P2 ;  /* 0x000000200700780c */ /* 0x000fe20001785670 */
[----:B------:R-:W-:Y:S01]  /*5690*/  VIADD R7, R37, 0x1f ;  /* 0x0000001f25077836 */ /* 0x000fe20000000000 */
[----:B------:R-:W-:Y:S04]  /*56a0*/  @!P1 STS [R6+-0x1c0], R9 ;  /* 0xfffe400906009388 */ /* 0x000fe80000000800 */
[----:B------:R-:W-:Y:S01]  /*56b0*/  ISETP.GT.U32.AND P3, PT, R7, 0x3e, PT ;  /* 0x0000003e0700780c */ /* 0x000fe20003f64070 */
        /* <DEDUP_REMOVED lines=27> */
.L_x_24761:
[----:B------:R-:W-:Y:S05]  /*5870*/  BSYNC B0 ;  /* 0x0000000000007941 */ /* 0x000fea0003800000 */
.L_x_24760:
        /* <DEDUP_REMOVED lines=22> */
[C---:B0-----:R-:W-:Y:S01]  /*59e0*/  VIADD R6, R13.reuse, 0x20 ;  /* 0x000000200d067836 */ /* 0x041fe20000000000 */
[C---:B------:R-:W-:Y:S01]  /*59f0*/  LEA.HI.X.SX32 R3, R13.reuse, UR7, 0x1, P0 ;  /* 0x000000070d037c11 */ /* 0x040fe200080f0eff */
[----:B------:R-:W-:Y:S01]  /*5a00*/  VIADD R13, R13, 0x30 ;  /* 0x000000300d0d7836 */ /* 0x000fe20000000000 */
[----:B------:R-:W-:Y:S02]  /*5a10*/  LEA R2, P0, R0, UR8, 0x1 ;  /* 0x0000000800027c11 */ /* 0x000fe4000f8008ff */
[----:B------:R-:W-:Y:S02]  /*5a20*/  IADD3 R7, P1, R6, UR4, RZ ;  /* 0x0000000406077c10 */ /* 0x000fe4000ff3e0ff */
[----:B------:R-:W-:-:S02]  /*5a30*/  LEA.HI.X R3, R0, UR9, R3, 0x1, P0 ;  /* 0x0000000900037c11 */ /* 0x000fc400080f0c03 */
[----:B------:R-:W-:Y:S02]  /*5a40*/  IADD3 R15, P0, R5, UR4, RZ ;  /* 0x00000004050f7c10 */ /* 0x000fe4000ff1e0ff */
[----:B------:R-:W-:Y:S02]  /*5a50*/  F2FP.F16.F32.PACK_AB R0, R9, R4 ;  /* 0x000000040900723e */ /* 0x000fe400000000ff */
[----:B------:R-:W-:Y:S02]  /*5a60*/  IADD3 R9, P2, R13, UR4, RZ ;  /* 0x000000040d097c10 */ /* 0x000fe4000ff5e0ff */
[----:B------:R-:W-:Y:S01]  /*5a70*/  LEA.HI.X.SX32 R16, R5, UR7, 0x1, P0 ;  /* 0x0000000705107c11 */ /* 0x000fe200080f0eff */
[----:B------:R0:W-:Y:S01]  /*5a80*/  STG.E.U16 desc[UR10][R2.64], R0 ;  /* 0x0000000002007986 */ /* 0x0001e2000c10150a */
[----:B------:R-:W-:Y:S02]  /*5a90*/  LEA.HI.X.SX32 R14, R6, UR7, 0x1, P1 ;  /* 0x00000007060e7c11 */ /* 0x000fe400088f0eff */
        /* <DEDUP_REMOVED lines=14> */
.L_x_24721:
[----:B------:R-:W-:Y:S01]  /*5b80*/  BSSY B2, `(.L_x_24762) ;  /* 0x0000007000027945 */ /* 0x000fe20003800000 */
[----:B------:R-:W-:Y:S01]  /*5b90*/  MOV R19, 0x1 ;  /* 0x0000000100137802 */ /* 0x000fe20000000f00 */
[----:B------:R-:W-:Y:S02]  /*5ba0*/  IMAD.MOV.U32 R20, RZ, RZ, 0x1f ;  /* 0x0000001fff147424 */ /* 0x000fe400078e00ff */
[----:B------:R-:W-:-:S07]  /*5bb0*/  IMAD.MOV.U32 R17, RZ, RZ, -0x1 ;  /* 0xffffffffff117424 */ /* 0x000fce00078e00ff */
[----:B------:R-:W-:Y:S05]  /*5bc0*/  WARPSYNC.COLLECTIVE R17, `(.L_x_24763) ;  /* 0x0000000011087348 */ /* 0x000fea0003c00000 */
[----:B------:R0:W1:Y:S02]  /*5bd0*/  SHFL.BFLY P1, R18, R16, R19, R20 ;  /* 0x0c00001310127389 */ /* 0x0000640000020014 */
[----:B01----:R-:W-:Y:S01]  /*5be0*/  ENDCOLLECTIVE ;  /* 0x000000000000791b */ /* 0x003fe20003800000 */
.L_x_24763:
[----:B------:R-:W-:Y:S05]  /*5bf0*/  BSYNC B2 ;  /* 0x0000000000027941 */ /* 0x000fea0003800000 */
.L_x_24762:
[----:B------:R-:W-:Y:S01]  /*5c00*/  MOV R17, R18 ;  /* 0x0000001200117202 */ /* 0x000fe20000000f00 */
[----:B------:R-:W-:Y:S06]  /*5c10*/  BRA `(.L_x_24764) ;  /* 0xffffffc400287947 */ /* 0x000fec000383ffff */
.L_x_24724:
        /* <DEDUP_REMOVED lines=8> */
.L_x_24766:
[----:B------:R-:W-:Y:S05]  /*5ca0*/  BSYNC B0 ;  /* 0x0000000000007941 */ /* 0x000fea0003800000 */
.L_x_24765:
        /* <DEDUP_REMOVED lines=9> */
.L_x_24767:
[----:B------:R-:W-:Y:S01]  /*5d40*/  HFMA2.MMA R19, -RZ, RZ, 0, 2.384185791015625e-07 ;  /* 0x00000004ff137435 */ /* 0x000fe200000001ff */
[----:B------:R-:W-:-:S05]  /*5d50*/  IMAD.MOV.U32 R3, RZ, RZ, R18 ;  /* 0x000000ffff037224 */ /* 0x000fca00078e0012 */
[----:B------:R-:W-:-:S05]  /*5d60*/  FMNMX.FTZ R3, R10, R3, !PT ;  /* 0x000000030a037209 */ /* 0x000fca0007810000 */
[----:B------:R-:W-:-:S07]  /*5d70*/  IMAD.MOV.U32 R16, RZ, RZ, R3 ;  /* 0x000000ffff107224 */ /* 0x000fce00078e0003 */
[----:B------:R-:W-:Y:S05]  /*5d80*/  WARPSYNC.COLLECTIVE R17, `(.L_x_24768) ;  /* 0x0000000011087348 */ /* 0x000fea0003c00000 */
[----:B------:R0:W1:Y:S02]  /*5d90*/  SHFL.BFLY P1, R18, R16, R19, R20 ;  /* 0x0c00001310127389 */ /* 0x0000640000020014 */
[----:B01----:R-:W-:Y:S01]  /*5da0*/  ENDCOLLECTIVE ;  /* 0x000000000000791b */ /* 0x003fe20003800000 */
.L_x_24768:
[----:B------:R-:W-:Y:S01]  /*5db0*/  MOV R19, 0x2 ;  /* 0x0000000200137802 */ /* 0x000fe20000000f00 */
[----:B------:R-:W-:-:S05]  /*5dc0*/  IMAD.MOV.U32 R12, RZ, RZ, R18 ;  /* 0x000000ffff0c7224 */ /* 0x000fca00078e0012 */
[----:B------:R-:W-:-:S05]  /*5dd0*/  FMNMX.FTZ R13, R3, R12, !PT ;  /* 0x0000000c030d7209 */ /* 0x000fca0007810000 */
[----:B------:R-:W-:-:S07]  /*5de0*/  IMAD.MOV.U32 R16, RZ, RZ, R13 ;  /* 0x000000ffff107224 */ /* 0x000fce00078e000d */
[----:B------:R-:W-:Y:S05]  /*5df0*/  WARPSYNC.COLLECTIVE R17, `(.L_x_24769) ;  /* 0x0000000011087348 */ /* 0x000fea0003c00000 */
[----:B------:R0:W1:Y:S02]  /*5e00*/  SHFL.BFLY P1, R18, R16, R19, R20 ;  /* 0x0c00001310127389 */ /* 0x0000640000020014 */
[----:B01----:R-:W-:Y:S01]  /*5e10*/  ENDCOLLECTIVE ;  /* 0x000000000000791b */ /* 0x003fe20003800000 */
.L_x_24769:
[----:B------:R-:W-:Y:S01]  /*5e20*/  IMAD.MOV.U32 R12, RZ, RZ, R18 ;  /* 0x000000ffff0c7224 */ /* 0x000fe200078e0012 */
[----:B------:R-:W-:Y:S06]  /*5e30*/  BRA `(.L_x_24770) ;  /* 0xffffffc400587947 */ /* 0x000fec000383ffff */
.L_x_24771:
        /* <DEDUP_REMOVED lines=12> */
.L_x_29990:


//--------------------- .text._ZN4vllm25paged_attention_v2_kernelIttLi32ELi16ELi128ELNS_18Fp8KVCacheDataTypeE0ELb1ELi512EEEvPfS2_PT_PKS3_PKT0_S9_ifPKiSB_iPKfiiiSD_SD_iiiii --------------------------
	.section	.text._ZN4vllm25paged_attention_v2_kernelIttLi32ELi16ELi128ELNS_18Fp8KVCacheDataTypeE0ELb1ELi512EEEvPfS2_PT_PKS3_PKT0_S9_ifPKiSB_iPKfiiiSD_SD_iiiii,"ax",@progbits
	.align	128
        .global         _ZN4vllm25paged_attention_v2_kernelIttLi32ELi16ELi128ELNS_18Fp8KVCacheDataTypeE0ELb1ELi512EEEvPfS2_PT_PKS3_PKT0_S9_ifPKiSB_iPKfiiiSD_SD_iiiii
        .type           _ZN4vllm25paged_attention_v2_kernelIttLi32ELi16ELi128ELNS_18Fp8KVCacheDataTypeE0ELb1ELi512EEEvPfS2_PT_PKS3_PKT0_S9_ifPKiSB_iPKfiiiSD_SD_iiiii,@function
        .size           _ZN4vllm25paged_attention_v2_kernelIttLi32ELi16ELi128ELNS_18Fp8KVCacheDataTypeE0ELb1ELi512EEEvPfS2_PT_PKS3_PKT0_S9_ifPKiSB_iPKfiiiSD_SD_iiiii,(.L_x_29991 - _ZN4vllm25paged_attention_v2_kernelIttLi32ELi16ELi128ELNS_18Fp8KVCacheDataTypeE0ELb1ELi512EEEvPfS2_PT_PKS3_PKT0_S9_ifPKiSB_iPKfiiiSD_SD_iiiii)
        .other          _ZN4vllm25paged_attention_v2_kernelIttLi32ELi16ELi128ELNS_18Fp8KVCacheDataTypeE0ELb1ELi512EEEvPfS2_PT_PKS3_PKT0_S9_ifPKiSB_iPKfiiiSD_SD_iiiii,@"STO_CUDA_ENTRY STV_DEFAULT"
_ZN4vllm25paged_attention_v2_kernelIttLi32ELi16ELi128ELNS_18Fp8KVCacheDataTypeE0ELb1ELi512EEEvPfS2_PT_PKS3_PKT0_S9_ifPKiSB_iPKfiiiSD_SD_iiiii:
.text._ZN4vllm25paged_attention_v2_kernelIttLi32ELi16ELi128ELNS_18Fp8KVCacheDataTypeE0ELb1ELi512EEEvPfS2_PT_PKS3_PKT0_S9_ifPKiSB_iPKfiiiSD_SD_iiiii:
        /* <DEDUP_REMOVED lines=65> */
[----:B------:R-:W-:Y:S01]  /*0410*/  IMAD.HI.U32 R3, R3, R5, R2 ;  /* 0x0000000503037227 */ /* 0x000fe200078e0002 */
[----:B------:R-:W-:-:S05]  /*0420*/  MOV R5, R11 ;  /* 0x0000000b00057202 */ /* 0x000fca0000000f00 */
[----:B------:R-:W-:-:S04]  /*0430*/  IMAD.HI.U32 R2, R3, R5, RZ ;  /* 0x0000000503027227 */ /* 0x000fc800078e00ff */
[----:B------:R-:W-:Y:S02]  /*0440*/  IMAD R3, R2, R4, R5 ;  /* 0x0000000402037224 */ /* 0x000fe400078e0205 */
[----:B------:R-:W0:Y:S01]  /*0450*/  S2R R5, SR_TID.X ;  /* 0x0000000000057919 */ /* 0x000e220000002100 */
[----:B------:R-:W-:Y:S02]  /*0460*/  IMAD.U32 R4, RZ, RZ, UR4 ;  /* 0x00000004ff047e24 */ /* 0x000fe4000f8e00ff */
[----:B------:R-:W-:-:S13]  /*0470*/  ISETP.GT.U32.AND P1, PT, R10, R3, PT ;  /* 0x000000030a00720c */ /* 0x000fda0003f24070 */
[----:B------:R-:W-:Y:S02]  /*0480*/  @!P1 IMAD.IADD R3, R3, 0x1, -R10 ;  /* 0x0000000103039824 */ /* 0x000fe400078e0a0a */
[----:B------:R-:W-:Y:S01]  /*0490*/  @!P1 VIADD R2, R2, 0x1 ;  /* 0x0000000102029836 */ /* 0x000fe20000000000 */
[----:B------:R-:W-:Y:S02]  /*04a0*/  ISETP.NE.AND P1, PT, R9, RZ, PT ;  /* 0x000000ff0900720c */ /* 0x000fe40003f25270 */
[----:B------:R-:W-:Y:S02]  /*04b0*/  ISETP.GE.U32.AND P0, PT, R3, R10, PT ;  /* 0x0000000a0300720c */ /* 0x000fe40003f06070 */
[----:B------:R-:W-:Y:S02]  /*04c0*/  LOP3.LUT R10, R6, R9, RZ, 0x3c, !PT ;  /* 0x00000009060a7212 */ /* 0x000fe400078e3cff */
[----:B------:R-:W-:Y:S02]  /*04d0*/  MOV R3, UR5 ;  /* 0x0000000500037c02 */ /* 0x000fe40008000f00 */
[----:B------:R-:W-:-:S02]  /*04e0*/  ISETP.GE.AND P2, PT, R10, RZ, PT ;  /* 0x000000ff0a00720c */ /* 0x000fc40003f46270 */
[----:B------:R-:W-:Y:S02]  /*04f0*/  VIADDMNMX R3, R4, 0x20, R3, PT ;  /* 0x0000002004037846 */ /* 0x000fe40003800103 */
[----:B0-----:R-:W-:-:S03]  /*0500*/  LEA.HI R11, R5, R5, RZ, 0x1 ;  /* 0x00000005050b7211 */ /* 0x001fc600078f08ff */
[----:B------:R-:W-:Y:S01]  /*0510*/  @P0 VIADD R2, R2, 0x1 ;  /* 0x0000000102020836 */ /* 0x000fe20000000000 */
[----:B------:R-:W-:Y:S02]  /*0520*/  ISETP.GT.AND P0, PT, R5, 0x7, PT ;  /* 0x000000070500780c */ /* 0x000fe40003f04270 */
[----:B------:R-:W-:Y:S02]  /*0530*/  R2UR UR18, R3 ;  /* 0x00000000031272ca */ /* 0x000fe400000e0000 */
[----:B------:R-:W-:Y:S01]  /*0540*/  SHF.R.S32.HI R3, RZ, 0x1f, R5 ;  /* 0x0000001fff037819 */ /* 0x000fe20000011405 */
[----:B------:R-:W-:Y:S01]  /*0550*/  @!P2 IMAD.MOV R2, RZ, RZ, -R2 ;  /* 0x000000ffff02a224 */ /* 0x000fe200078e0a02 */
[----:B------:R-:W-:Y:S02]  /*0560*/  LOP3.LUT R4, R11, 0xfffffffe, RZ, 0xc0, !PT ;  /* 0xfffffffe0b047812 */ /* 0x000fe400078ec0ff */
[-C--:B------:R-:W-:Y:S02]  /*0570*/  LEA.HI R33, R3, R5.reuse, RZ, 0x5 ;  /* 0x0000000503217211 */ /* 0x080fe400078f28ff */
[----:B------:R-:W-:-:S02]  /*0580*/  IADD3 R3, -R4, R5, RZ ;  /* 0x0000000504037210 */ /* 0x000fc40007ffe1ff */
[----:B------:R-:W-:Y:S02]  /*0590*/  @!P1 LOP3.LUT R2, RZ, R9, RZ, 0x33, !PT ;  /* 0x00000009ff029212 */ /* 0x000fe400078e33ff */
        /* <DEDUP_REMOVED lines=32> */
.L_x_24776:
[----:B------:R-:W-:Y:S02]  /*07a0*/  IMAD.MOV.U32 R4, RZ, RZ, R17 ;  /* 0x000000ffff047224 */ /* 0x000fe400078e0011 */
[----:B------:R-:W-:-:S06]  /*07b0*/  IMAD.MOV.U32 R5, RZ, RZ, R18 ;  /* 0x000000ffff057224 */ /* 0x000fcc00078e0012 */
[----:B------:R-:W2:Y:S01]  /*07c0*/  LDG.E.64.CONSTANT R4, desc[UR12][R4.64] ;  /* 0x0000000c04047981 */ /* 0x000ea2000c1e9b00 */
[----:B------:R-:W-:Y:S01]  /*07d0*/  VIADD R12, R12, 0xffffffff ;  /* 0xffffffff0c0c7836 */ /* 0x000fe20000000000 */
[----:B------:R-:W-:Y:S02]  /*07e0*/  IADD3 R17, P2, R17, 0x400, RZ ;  /* 0x0000040011117810 */ /* 0x000fe40007f5e0ff */
[----:B------:R-:W-:Y:S02]  /*07f0*/  IADD3 R13, R13, 0x40, RZ ;  /* 0x000000400d0d7810 */ /* 0x000fe40007ffe0ff */
[----:B------:R-:W-:Y:S01]  /*0800*/  ISETP.NE.AND P0, PT, R12, RZ, PT ;  /* 0x000000ff0c00720c */ /* 0x000fe20003f05270 */
[----:B------:R-:W-:Y:S01]  /*0810*/  IMAD.X R18, RZ, RZ, R18, P2 ;  /* 0x000000ffff127224 */ /* 0x000fe200010e0612 */
[----:B--2---:R0:W-:Y:S02]  /*0820*/  STS.64 [R14], R4 ;  /* 0x000000040e007388 */ /* 0x0041e40000000a00 */
[----:B0-----:R-:W-:-:S09]  /*0830*/  VIADD R14, R14, 0x200 ;  /* 0x000002000e0e7836 */ /* 0x001fd20000000000 */
[----:B------:R-:W-:Y:S05]  /*0840*/  @P0 BRA `(.L_x_24776) ;  /* 0xfffffffc00d40947 */ /* 0x000fea000383ffff */
.L_x_24775:
[----:B------:R-:W-:Y:S05]  /*0850*/  BSYNC B1 ;  /* 0x0000000000017941 */ /* 0x000fea0003800000 */
.L_x_24774:
        /* <DEDUP_REMOVED lines=11> */
[----:B-1----:R-:W-:-:S04]  /*0910*/  LEA R20, P0, R9, R20, 0x1 ;  /* 0x0000001409147211 */ /* 0x002fc800078008ff */
[----:B------:R-:W-:Y:S02]  /*0920*/  LEA.HI.X R21, R9, R21, R16, 0x1, P0 ;  /* 0x0000001509157211 */ /* 0x000fe400000f0c10 */
[----:B------:R-:W-:-:S07]  /*0930*/  IADD3 R9, R5, 0x400, R4 ;  /* 0x0000040005097810 */ /* 0x000fce0007ffe004 */
.L_x_24777:
        /* <DEDUP_REMOVED lines=17> */
.L_x_24773:
[----:B------:R-:W-:Y:S05]  /*0a50*/  BSYNC B0 ;  /* 0x0000000000007941 */ /* 0x000fea0003800000 */
.L_x_24772:
[----:B------:R-:W0:Y:S01]  /*0a60*/  LDC R14, c[0x0][0x294] ;  /* 0x0000a500ff0e7b82 */ /* 0x000e220000000800 */
[----:B------:R-:W-:Y:S01]  /*0a70*/  UIADD3 UR5, UR16, -0x1, URZ ;  /* 0xffffffff10057890 */ /* 0x000fe2000fffe03f */
[----:B------:R-:W-:Y:S01]  /*0a80*/  BSSY B0, `(.L_x_24778) ;  /* 0x0000113000007945 */ /* 0x000fe20003800000 */
[----:B------:R-:W-:Y:S01]  /*0a90*/  ULDC UR14, c[0x0][0x26c] ;  /* 0x00009b00000e7ab9 */ /* 0x000fe20000000800 */
[----:B------:R-:W-:Y:S01]  /*0aa0*/  ULDC UR9, c[0x0][0x244] ;  /* 0x0000910000097ab9 */ /* 0x000fe20000000800 */
[----:B------:R-:W-:Y:S02]  /*0ab0*/  ULDC.64 UR10, c[0x0][0x230] ;  /* 0x00008c00000a7ab9 */ /* 0x000fe40000000a00 */
[----:B------:R-:W-:Y:S01]  /*0ac0*/  IMAD.U32 R10, RZ, RZ, UR5 ;  /* 0x00000005ff0a7e24 */ /* 0x000fe2000f8e00ff */
[----:B------:R-:W1:Y:S04]  /*0ad0*/  LDC R15, c[0x0][0x298] ;  /* 0x0000a600ff0f7b82 */ /* 0x000e680000000800 */
[----:B------:R-:W-:-:S02]  /*0ae0*/  IABS R10, R10 ;  /* 0x0000000a000a7213 */ /* 0x000fc40000000000 */
[----:B0-----:R-:W-:-:S04]  /*0af0*/  IABS R4, R14 ;  /* 0x0000000e00047213 */ /* 0x001fc80000000000 */
[----:B------:R-:W0:Y:S01]  /*0b00*/  I2F.RP R9, R4 ;  /* 0x0000000400097306 */ /* 0x000e220000209400 */
[----:B------:R-:W-:Y:S01]  /*0b10*/  BAR.SYNC.DEFER_BLOCKING 0x0 ;  /* 0x0000000000007b1d */ /* 0x000fe20000010000 */
[----:B-1----:R-:W-:-:S06]  /*0b20*/  ISETP.GT.AND P3, PT, R15, -0x1, PT ;  /* 0xffffffff0f00780c */ /* 0x002fcc0003f64270 */
[----:B0-----:R-:W0:Y:S02]  /*0b30*/  MUFU.RCP R9, R9 ;  /* 0x0000000900097308 */ /* 0x001e240000001000 */
[----:B0-----:R-:W-:-:S06]  /*0b40*/  IADD3 R12, R9, 0xffffffe, RZ ;  /* 0x0ffffffe090c7810 */ /* 0x001fcc0007ffe0ff */
[----:B------:R0:W1:Y:S02]  /*0b50*/  F2I.FTZ.U32.TRUNC.NTZ R13, R12 ;  /* 0x0000000c000d7305 */ /* 0x000064000021f000 */
[----:B0-----:R-:W-:Y:S01]  /*0b60*/  HFMA2.MMA R12, -RZ, RZ, 0, 0 ;  /* 0x00000000ff0c7435 */ /* 0x001fe200000001ff */
[----:B-1----:R-:W-:-:S04]  /*0b70*/  IMAD R5, R13, R4, RZ ;  /* 0x000000040d057224 */ /* 0x002fc800078e02ff */
[----:B------:R-:W-:-:S05]  /*0b80*/  IMAD.MOV R5, RZ, RZ, -R5 ;  /* 0x000000ffff057224 */ /* 0x000fca00078e0a05 */
[----:B------:R-:W-:-:S04]  /*0b90*/  IMAD.HI.U32 R5, R13, R5, R12 ;  /* 0x000000050d057227 */ /* 0x000fc800078e000c */
[----:B------:R-:W-:-:S04]  /*0ba0*/  IMAD.MOV.U32 R13, RZ, RZ, R10 ;  /* 0x000000ffff0d7224 */ /* 0x000fc800078e000a */
[----:B------:R-:W-:-:S04]  /*0bb0*/  IMAD.HI.U32 R9, R5, R13, RZ ;  /* 0x0000000d05097227 */ /* 0x000fc800078e00ff */
[----:B------:R-:W-:-:S04]  /*0bc0*/  IMAD.MOV R10, RZ, RZ, -R9 ;  /* 0x000000ffff0a7224 */ /* 0x000fc800078e0a09 */
[----:B------:R-:W-:Y:S01]  /*0bd0*/  IMAD R13, R4, R10, R13 ;  /* 0x0000000a040d7224 */ /* 0x000fe200078e020d */
[----:B------:R-:W-:Y:S01]  /*0be0*/  LOP3.LUT R10, R14, UR5, RZ, 0x3c, !PT ;  /* 0x000000050e0a7c12 */ /* 0x000fe2000f8e3cff */
[----:B------:R-:W-:Y:S02]  /*0bf0*/  ULDC UR5, c[0x0][0x288] ;  /* 0x0000a20000057ab9 */ /* 0x000fe40000000800 */
[----:B------:R-:W-:Y:S01]  /*0c00*/  @!P3 IMAD R7, R7, UR5, R2 ;  /* 0x000000050707bc24 */ /* 0x000fe2000f8e0202 */
[----:B------:R-:W-:Y:S01]  /*0c10*/  ISETP.GT.U32.AND P1, PT, R4, R13, PT ;  /* 0x0000000d0400720c */ /* 0x000fe20003f24070 */
[----:B------:R-:W-:Y:S01]  /*0c20*/  @P3 IMAD R8, R8, UR5, R6 ;  /* 0x0000000508083c24 */ /* 0x000fe2000f8e0206 */
[----:B------:R-:W-:Y:S01]  /*0c30*/  ISETP.GE.AND P2, PT, R10, RZ, PT ;  /* 0x000000ff0a00720c */ /* 0x000fe20003f46270 */
[----:B------:R-:W-:Y:S01]  /*0c40*/  @!P3 IMAD.MOV R10, RZ, RZ, -R15 ;  /* 0x000000ffff0ab224 */ /* 0x000fe200078e0a0f */
[----:B------:R-:W-:Y:S02]  /*0c50*/  ULDC UR5, c[0x0][0x258] ;  /* 0x0000960000057ab9 */ /* 0x000fe40000000800 */
[----:B------:R-:W-:Y:S01]  /*0c60*/  UIMAD UR5, UR7, UR5, URZ ;  /* 0x00000005070572a4 */ /* 0x000fe2000f8e023f */
[----:B------:R-:W-:-:S02]  /*0c70*/  @!P3 IMAD R10, R7, R10, RZ ;  /* 0x0000000a070ab224 */ /* 0x000fc400078e02ff */
[----:B------:R-:W-:Y:S01]  /*0c80*/  VIADD R7, R33, UR4 ;  /* 0x0000000421077c36 */ /* 0x000fe20008000000 */
[----:B------:R-:W-:Y:S01]  /*0c90*/  USHF.R.S32.HI UR19, URZ, 0x1f, UR5 ;  /* 0x0000001f3f137899 */ /* 0x000fe20008011405 */
[----:B------:R-:W-:Y:S02]  /*0ca0*/  @P3 IMAD R10, R8, R15, RZ ;  /* 0x0000000f080a3224 */ /* 0x000fe400078e02ff */
[-C--:B------:R-:W-:Y:S01]  /*0cb0*/  @!P1 IADD3 R13, R13, -R4.reuse, RZ ;  /* 0x800000040d0d9210 */ /* 0x080fe20007ffe0ff */
[----:B------:R-:W-:Y:S01]  /*0cc0*/  @!P1 VIADD R9, R9, 0x1 ;  /* 0x0000000109099836 */ /* 0x000fe20000000000 */
[----:B------:R-:W-:Y:S01]  /*0cd0*/  ISETP.NE.AND P1, PT, R14, RZ, PT ;  /* 0x000000ff0e00720c */ /* 0x000fe20003f25270 */
[----:B------:R-:W-:Y:S01]  /*0ce0*/  IMAD.MOV.U32 R8, RZ, RZ, -0x800001 ;  /* 0xff7fffffff087424 */ /* 0x000fe200078e00ff */
[----:B------:R-:W-:Y:S02]  /*0cf0*/  ISETP.GE.U32.AND P0, PT, R13, R4, PT ;  /* 0x000000040d00720c */ /* 0x000fe40003f06070 */
[----:B------:R-:W-:-:S11]  /*0d00*/  IADD3 R10, R10, 0x1, RZ ;  /* 0x000000010a0a7810 */ /* 0x000fd60007ffe0ff */
[----:B------:R-:W-:Y:S02]  /*0d10*/  @P0 IADD3 R9, R9, 0x1, RZ ;  /* 0x0000000109090810 */ /* 0x000fe40007ffe0ff */
[----:B------:R-:W-:-:S03]  /*0d20*/  ISETP.GE.AND P0, PT, R7, UR18, PT ;  /* 0x0000001207007c0c */ /* 0x000fc6000bf06270 */
[----:B------:R-:W-:Y:S02]  /*0d30*/  IMAD.MOV.U32 R6, RZ, RZ, R9 ;  /* 0x000000ffff067224 */ /* 0x000fe400078e0009 */
[----:B------:R-:W-:-:S03]  /*0d40*/  IMAD.MOV.U32 R9, RZ, RZ, R4 ;  /* 0x000000ffff097224 */ /* 0x000fc600078e0004 */
[----:B------:R-:W-:Y:S02]  /*0d50*/  @!P2 IADD3 R6, RZ, -R6, RZ ;  /* 0x80000006ff06a210 */ /* 0x000fe40007ffe0ff */
[----:B------:R-:W-:-:S03]  /*0d60*/  @!P1 LOP3.LUT R6, RZ, R14, RZ, 0x33, !PT ;  /* 0x0000000eff069212 */ /* 0x000fc600078e33ff */
[----:B------:R-:W-:Y:S05]  /*0d70*/  @P0 BRA `(.L_x_24779) ;  /* 0x0000000c008c0947 */ /* 0x000fea0003800000 */
[----:B------:R-:W-:Y:S01]  /*0d80*/  IADD3 R21, P0, R7, UR5, RZ ;  /* 0x0000000507157c10 */ /* 0x000fe2000ff1e0ff */
[----:B------:R-:W-:Y:S01]  /*0d90*/  IMAD.SHL.U32 R12, R3, 0x4, RZ ;  /* 0x00000004030c7824 */ /* 0x000fe200078e00ff */
[----:B------:R-:W-:Y:S01]  /*0da0*/  ULDC.64 UR6, c[0x0][0x248] ;  /* 0x0000920000067ab9 */ /* 0x000fe20000000a00 */
[----:B------:R-:W-:Y:S01]  /*0db0*/  SHF.R.S32.HI R4, RZ, 0x1f, R11 ;  /* 0x0000001fff047819 */ /* 0x000fe2000001140b */
[----:B------:R-:W0:Y:S01]  /*0dc0*/  LDC R36, c[0x0][0x26c] ;  /* 0x00009b00ff247b82 */ /* 0x000e220000000800 */
[----:B------:R-:W-:Y:S01]  /*0dd0*/  LEA.HI.X.SX32 R8, R7, UR19, 0x1, P0 ;  /* 0x0000001307087c11 */ /* 0x000fe200080f0eff */
[----:B------:R-:W-:Y:S01]  /*0de0*/  ULDC UR8, c[0x0][0x28c] ;  /* 0x0000a30000087ab9 */ /* 0x000fe20000000800 */
[----:B------:R-:W-:Y:S01]  /*0df0*/  LEA R20, P0, R21, UR6, 0x2 ;  /* 0x0000000615147c11 */ /* 0x000fe2000f8010ff */
[----:B------:R-:W-:Y:S01]  /*0e00*/  ULDC UR6, c[0x0][0x270] ;  /* 0x00009c0000067ab9 */ /* 0x000fe20000000800 */
[----:B------:R-:W-:Y:S01]  /*0e10*/  SHF.R.S32.HI R13, RZ, 0x1f, R12 ;  /* 0x0000001fff0d7819 */ /* 0x000fe2000001140c */
[----:B------:R-:W-:Y:S01]  /*0e20*/  IMAD.MOV.U32 R34, RZ, RZ, R7 ;  /* 0x000000ffff227224 */ /* 0x000fe200078e0007 */
[----:B------:R-:W-:-:S02]  /*0e30*/  LEA.HI R4, R4, R11, RZ, 0x4 ;  /* 0x0000000b04047211 */ /* 0x000fc400078f20ff */
[----:B------:R-:W-:Y:S01]  /*0e40*/  LEA.HI.X R21, R21, UR7, R8, 0x2, P0 ;  /* 0x0000000715157c11 */ /* 0x000fe200080f1408 */
[----:B------:R-:W1:Y:S01]  /*0e50*/  S2UR UR7, SR_CgaCtaId ;  /* 0x00000000000779c3 */ /* 0x000e620000008800 */
[----:B------:R-:W-:Y:S02]  /*0e60*/  LEA.HI R13, R13, R12, RZ, 0x3 ;  /* 0x0000000c0d0d7211 */ /* 0x000fe400078f18ff */
[----:B------:R-:W-:Y:S02]  /*0e70*/  LOP3.LUT R4, R4, 0xfffffff0, RZ, 0xc0, !PT ;  /* 0xfffffff004047812 */ /* 0x000fe400078ec0ff */
[----:B------:R-:W-:Y:S02]  /*0e80*/  LOP3.LUT R13, R13, 0xfffffff8, RZ, 0xc0, !PT ;  /* 0xfffffff80d0d7812 */ /* 0x000fe400078ec0ff */
[----:B------:R-:W-:Y:S01]  /*0e90*/  IADD3 R15, R3, 0x6, RZ ;  /* 0x00000006030f7810 */ /* 0x000fe20007ffe0ff */
[----:B------:R-:W-:Y:S01]  /*0ea0*/  IMAD.IADD R8, R11, 0x1, -R4 ;  /* 0x000000010b087824 */ /* 0x000fe200078e0a04 */
[----:B------:R-:W-:Y:S01]  /*0eb0*/  IADD3 R11, R12, -R13, RZ ;  /* 0x8000000d0c0b7210 */ /* 0x000fe20007ffe0ff */
[----:B------:R-:W-:Y:S01]  /*0ec0*/  VIADD R4, R3, 0x2 ;  /* 0x0000000203047836 */ /* 0x000fe20000000000 */
[----:B------:R-:W-:Y:S01]  /*0ed0*/  SHF.L.U32 R32, R15, 0x2, RZ ;  /* 0x000000020f207819 */ /* 0x000fe200000006ff */
[----:B------:R-:W-:Y:S01]  /*0ee0*/  VIADD R12, R3, 0x4 ;  /* 0x00000004030c7836 */ /* 0x000fe20000000000 */
[----:B------:R-:W-:Y:S01]  /*0ef0*/  LEA.HI R15, R15, R15, RZ, 0x1 ;  /* 0x0000000f0f0f7211 */ /* 0x000fe200078f08ff */
[----:B------:R-:W-:Y:S01]  /*0f00*/  IMAD.SHL.U32 R22, R4, 0x4, RZ ;  /* 0x0000000404167824 */ /* 0x000fe200078e00ff */
[----:B------:R-:W-:Y:S01]  /*0f10*/  SHF.R.S32.HI R17, RZ, 0x1f, R32 ;  /* 0x0000001fff117819 */ /* 0x000fe20000011420 */
[C---:B------:R-:W-:Y:S01]  /*0f20*/  IMAD.SHL.U32 R23, R12.reuse, 0x4, RZ ;  /* 0x000000040c177824 */ /* 0x040fe200078e00ff */
[----:B------:R-:W-:Y:S01]  /*0f30*/  LEA.HI R12, R12, R12, RZ, 0x1 ;  /* 0x0000000c0c0c7211 */ /* 0x000fe200078f08ff */
[----:B------:R-:W-:Y:S01]  /*0f40*/  IMAD R4, R2, UR6, RZ ;  /* 0x0000000602047c24 */ /* 0x000fe2000f8e02ff */
[----:B------:R-:W-:Y:S01]  /*0f50*/  SHF.R.S32.HI R13, RZ, 0x1f, R22 ;  /* 0x0000001fff0d7819 */ /* 0x000fe20000011416 */
[----:B------:R-:W-:Y:S01]  /*0f60*/  IMAD.SHL.U32 R25, R8, 0x8, RZ ;  /* 0x0000000808197824 */ /* 0x000fe200078e00ff */
[----:B------:R-:W-:Y:S01]  /*0f70*/  SHF.R.S32.HI R14, RZ, 0x1f, R23 ;  /* 0x0000001fff0e7819 */ /* 0x000fe20000011417 */
[----:B------:R-:W-:Y:S01]  /*0f80*/  UMOV UR6, 0x400 ;  /* 0x0000040000067882 */ /* 0x000fe20000000000 */
[----:B------:R-:W-:Y:S01]  /*0f90*/  LEA.HI R13, R13, R22, RZ, 0x3 ;  /* 0x000000160d0d7211 */ /* 0x000fe200078f18ff */
[----:B------:R-:W-:Y:S01]  /*0fa0*/  UIADD3 UR6, UR6, 0x60, URZ ;  /* 0x0000006006067890 */ /* 0x000fe2000fffe03f */
[----:B------:R-:W-:Y:S01]  /*0fb0*/  LEA.HI R17, R17, R32, RZ, 0x3 ;  /* 0x0000002011117211 */ /* 0x000fe200078f18ff */
[----:B------:R-:W-:Y:S01]  /*0fc0*/  IMAD R40, R33, 0x10, R8 ;  /* 0x0000001021287824 */ /* 0x000fe200078e0208 */
[----:B------:R-:W-:Y:S01]  /*0fd0*/  SHF.R.S32.HI R19, RZ, 0x1f, R25 ;  /* 0x0000001fff137819 */ /* 0x000fe20000011419 */
[----:B-1----:R-:W-:Y:S01]  /*0fe0*/  ULEA UR6, UR7, UR6, 0x18 ;  /* 0x0000000607067291 */ /* 0x002fe2000f8ec03f */
[----:B------:R-:W-:Y:S01]  /*0ff0*/  IADD3 R24, P0, R4, R25, RZ ;  /* 0x0000001904187210 */ /* 0x000fe20007f1e0ff */
[----:B------:R-:W-:Y:S01]  /*1000*/  IMAD.SHL.U32 R12, R12, 0x40, RZ ;  /* 0x000000400c0c7824 */ /* 0x000fe200078e00ff */
[----:B------:R-:W-:Y:S01]  /*1010*/  LEA.HI R14, R14, R23, RZ, 0x3 ;  /* 0x000000170e0e7211 */ /* 0x000fe200078f18ff */
[----:B------:R-:W-:Y:S01]  /*1020*/  IMAD.SHL.U32 R15, R15, 0x40, RZ ;  /* 0x000000400f0f7824 */ /* 0x000fe200078e00ff */
[----:B------:R-:W-:Y:S01]  /*1030*/  LOP3.LUT R13, R13, 0xfffffff8, RZ, 0xc0, !PT ;  /* 0xfffffff80d0d7812 */ /* 0x000fe200078ec0ff */
[----:B------:R-:W-:Y:S01]  /*1040*/  IMAD.MOV.U32 R8, RZ, RZ, -0x800001 ;  /* 0xff7fffffff087424 */ /* 0x000fe200078e00ff */
[----:B------:R-:W-:-:S02]  /*1050*/  LOP3.LUT R17, R17, 0xfffffff8, RZ, 0xc0, !PT ;  /* 0xfffffff811117812 */ /* 0x000fc400078ec0ff */
[----:B------:R-:W-:Y:S01]  /*1060*/  LEA.HI.X.SX32 R25, R4, R19, 0x1, P0 ;  /* 0x0000001304197211 */ /* 0x000fe200000f0eff */
[----:B------:R-:W-:Y:S01]  /*1070*/  IMAD.IADD R22, R22, 0x1, -R13 ;  /* 0x0000000116167824 */ /* 0x000fe200078e0a0d */
[----:B------:R-:W-:Y:S01]  /*1080*/  LOP3.LUT R14, R14, 0xfffffff8, RZ, 0xc0, !PT ;  /* 0xfffffff80e0e7812 */ /* 0x000fe200078ec0ff */
[----:B------:R-:W-:Y:S01]  /*1090*/  IMAD.IADD R32, R32, 0x1, -R17 ;  /* 0x0000000120207824 */ /* 0x000fe200078e0a11 */
[----:B------:R-:W-:Y:S02]  /*10a0*/  MOV R4, UR16 ;  /* 0x0000001000047c02 */ /* 0x000fe40008000f00 */
[----:B------:R-:W-:Y:S02]  /*10b0*/  IADD3 R37, R40, UR17, RZ ;  /* 0x0000001128257c10 */ /* 0x000fe4000fffe0ff */
[----:B------:R-:W-:Y:S02]  /*10c0*/  IADD3 R23, R23, -R14, RZ ;  /* 0x8000000e17177210 */ /* 0x000fe40007ffe0ff */
[----:B------:R-:W-:-:S02]  /*10d0*/  LEA R33, R33, UR17, 0x4 ;  /* 0x0000001121217c11 */ /* 0x000fc4000f8e20ff */
[----:B------:R-:W-:Y:S02]  /*10e0*/  IADD3 R35, R6, -UR8, RZ ;  /* 0x8000000806237c10 */ /* 0x000fe4000fffe0ff */
[----:B0-----:R-:W-:Y:S02]  /*10f0*/  SHF.R.S32.HI R36, RZ, 0x1f, R36 ;  /* 0x0000001fff247819 */ /* 0x001fe40000011424 */
[----:B------:R-:W-:Y:S02]  /*1100*/  LOP3.LUT R38, R12, 0xffffff80, RZ, 0xc0, !PT ;  /* 0xffffff800c267812 */ /* 0x000fe400078ec0ff */
[----:B------:R-:W-:Y:S02]  /*1110*/  LOP3.LUT R39, R15, 0xffffff80, RZ, 0xc0, !PT ;  /* 0xffffff800f277812 */ /* 0x000fe400078ec0ff */
[----:B------:R-:W-:Y:S02]  /*1120*/  LEA R40, R40, UR6, 0x2 ;  /* 0x0000000628287c11 */ /* 0x000fe4000f8e10ff */
[----:B------:R-:W-:-:S07]  /*1130*/  IADD3 R41, -R4, 0x1, R37 ;  /* 0x0000000104297810 */ /* 0x000fce0007ffe125 */
.L_x_24784:
        /* <DEDUP_REMOVED lines=19> */
[----:B------:R-:W-:Y:S02]  /*1270*/  MOV R12, RZ ;  /* 0x000000ff000c7202 */ /* 0x000fe40000000f00 */
[----:B------:R-:W0:Y:S03]  /*1280*/  F2I.FTZ.U32.TRUNC.NTZ R13, R13 ;  /* 0x0000000d000d7305 */ /* 0x000e26000021f000 */
[----:B------:R-:W-:-:S06]  /*1290*/  @P0 VIADD R15, R15, 0x1 ;  /* 0x000000010f0f0836 */ /* 0x000fcc0000000000 */
[----:B------:R-:W-:Y:S02]  /*12a0*/  @!P2 IADD3 R15, RZ, -R15, RZ ;  /* 0x8000000fff0fa210 */ /* 0x000fe40007ffe0ff */
        /* <DEDUP_REMOVED lines=10> */
[----:B------:R-:W-:Y:S01]  /*1350*/  IMAD R13, R14, R12, R13 ;  /* 0x0000000c0e0d7224 */ /* 0x000fe200078e020d */
[----:B------:R-:W-:-:S04]  /*1360*/  IADD3 R12, R3, 0x2, RZ ;  /* 0x00000002030c7810 */ /* 0x000fc80007ffe0ff */
[----:B------:R-:W-:Y:S02]  /*1370*/  ISETP.GT.U32.AND P0, PT, R14, R13, PT ;  /* 0x0000000d0e00720c */ /* 0x000fe40003f04070 */
[----:B------:R-:W-:-:S05]  /*1380*/  LEA.HI R12, R12, R12, RZ, 0x1 ;  /* 0x0000000c0c0c7211 */ /* 0x000fca00078f08ff */
[----:B------:R-:W-:-:S06]  /*1390*/  IMAD.SHL.U32 R12, R12, 0x40, RZ ;  /* 0x000000400c0c7824 */ /* 0x000fcc00078e00ff */
[----:B------:R-:W-:Y:S02]  /*13a0*/  @!P0 IADD3 R13, R13, -R14, RZ ;  /* 0x8000000e0d0d8210 */ /* 0x000fe40007ffe0ff */
[----:B------:R-:W-:Y:S02]  /*13b0*/  ISETP.NE.AND P0, PT, R17, RZ, PT ;  /* 0x000000ff1100720c */ /* 0x000fe40003f05270 */
        /* <DEDUP_REMOVED lines=29> */
[--C-:B------:R-:W-:Y:S02]  /*1590*/  IADD3 R29, P0, P1, R23, R42, R38.reuse ;  /* 0x0000002a171d7210 */ /* 0x100fe4000791e026 */
[----:B------:R-:W-:Y:S02]  /*15a0*/  SHF.R.S32.HI R19, RZ, 0x1f, R38 ;  /* 0x0000001fff137819 */ /* 0x000fe40000011426 */
[----:B------:R-:W-:Y:S02]  /*15b0*/  SHF.R.S32.HI R30, RZ, 0x1f, R23 ;  /* 0x0000001fff1e7819 */ /* 0x000fe40000011417 */
[----:B------:R-:W-:Y:S02]  /*15c0*/  LEA R18, R3, UR6, 0x5 ;  /* 0x0000000603127c11 */ /* 0x000fe4000f8e28ff */
[----:B------:R-:W-:-:S02]  /*15d0*/  IADD3.X R30, R30, R28, R19, P0, P1 ;  /* 0x0000001c1e1e7210 */ /* 0x000fc400007e2413 */
[--C-:B------:R-:W-:Y:S01]  /*15e0*/  IADD3 R42, P2, P3, R32, R42, R39.reuse ;  /* 0x0000002a202a7210 */ /* 0x100fe20007b5e027 */
[----:B------:R-:W0:Y:S01]  /*15f0*/  LDS.128 R12, [R18] ;  /* 0x00000000120c7984 */ /* 0x000e220000000c00 */
[----:B------:R-:W-:Y:S02]  /*1600*/  SHF.R.S32.HI R19, RZ, 0x1f, R39 ;  /* 0x0000001fff137819 */ /* 0x000fe40000011427 */
[----:B------:R-:W-:-:S04]  /*1610*/  SHF.R.S32.HI R31, RZ, 0x1f, R32 ;  /* 0x0000001fff1f7819 */ /* 0x000fc80000011420 */
[----:B------:R-:W-:Y:S01]  /*1620*/  IADD3.X R19, R31, R28, R19, P2, P3 ;  /* 0x0000001c1f137210 */ /* 0x000fe200017e6413 */
[--C-:B0-----:R-:W-:Y:S02]  /*1630*/  HADD2.F32 R28, -RZ, R14.reuse.H0_H0 ;  /* 0x2000000eff1c7230 */ /* 0x101fe40000004100 */
[----:B------:R-:W-:Y:S02]  /*1640*/  HADD2.F32 R14, -RZ, R14.H1_H1 ;  /* 0x3000000eff0e7230 */ /* 0x000fe40000004100 */
[--C-:B--2---:R-:W-:Y:S02]  /*1650*/  HADD2.F32 R31, -RZ, R16.reuse.H0_H0 ;  /* 0x20000010ff1f7230 */ /* 0x104fe40000004100 */
[----:B------:R-:W-:-:S03]  /*1660*/  HADD2.F32 R43, -RZ, R16.H1_H1 ;  /* 0x30000010ff2b7230 */ /* 0x000fc60000004100 */
[----:B------:R-:W-:Y:S01]  /*1670*/  FMUL.FTZ R45, R28, R31 ;  /* 0x0000001f1c2d7220 */ /* 0x000fe20000410000 */
[C---:B------:R-:W-:Y:S01]  /*1680*/  LEA R28, P0, R29.reuse, UR10, 0x1 ;  /* 0x0000000a1d1c7c11 */ /* 0x040fe2000f8008ff */
[----:B------:R-:W-:Y:S01]  /*1690*/  FMUL.FTZ R16, R14, R43 ;  /* 0x0000002b0e107220 */ /* 0x000fe20000410000 */
[----:B------:R-:W-:Y:S02]  /*16a0*/  HADD2.F32 R14, -RZ, R12.H0_H0 ;  /* 0x2000000cff0e7230 */ /* 0x000fe40000004100 */
[----:B------:R-:W-:Y:S01]  /*16b0*/  LEA.HI.X R29, R29, UR11, R30, 0x1, P0 ;  /* 0x0000000b1d1d7c11 */ /* 0x000fe200080f0c1e */
[----:B---3--:R-:W-:Y:S01]  /*16c0*/  HADD2.F32 R31, -RZ, R26.H0_H0 ;  /* 0x2000001aff1f7230 */ /* 0x008fe20000004100 */
[----:B------:R-:W-:-:S04]  /*16d0*/  LEA R30, P0, R42, UR10, 0x1 ;  /* 0x0000000a2a1e7c11 */ /* 0x000fc8000f8008ff */
[----:B------:R-:W-:Y:S01]  /*16e0*/  FFMA.FTZ R14, R14, R31, R45 ;  /* 0x0000001f0e0e7223 */ /* 0x000fe2000001002d */
[----:B------:R-:W2:Y:S01]  /*16f0*/  LDG.E.64.CONSTANT R28, desc[UR12][R28.64] ;  /* 0x0000000c1c1c7981 */ /* 0x000ea2000c1e9b00 */
[----:B------:R-:W-:-:S06]  /*1700*/  LEA.HI.X R31, R42, UR11, R19, 0x1, P0 ;  /* 0x0000000b2a1f7c11 */ /* 0x000fcc00080f0c13 */
[----:B------:R-:W3:Y:S01]  /*1710*/  LDG.E.64.CONSTANT R30, desc[UR12][R30.64] ;  /* 0x0000000c1e1e7981 */ /* 0x000ee2000c1e9b00 */
[----:B------:R-:W-:Y:S01]  /*1720*/  HADD2.F32 R19, -RZ, R12.H1_H1 ;  /* 0x3000000cff137230 */ /* 0x000fe20000004100 */
[----:B------:R-:W-:Y:S01]  /*1730*/  UMOV UR6, 0xffffffff ;  /* 0xffffffff00067882 */ /* 0x000fe20000000000 */
[----:B------:R-:W-:Y:S01]  /*1740*/  HADD2.F32 R12, -RZ, R26.H1_H1 ;  /* 0x3000001aff0c7230 */ /* 0x000fe20000004100 */
[----:B-----5:R-:W-:Y:S01]  /*1750*/  FSETP.NEU.FTZ.AND P0, PT, R0, RZ, PT ;  /* 0x000000ff0000720b */ /* 0x020fe20003f1d000 */
[----:B------:R-:W-:-:S03]  /*1760*/  HADD2.F32 R26, -RZ, R17.H1_H1 ;  /* 0x30000011ff1a7230 */ /* 0x000fc60000004100 */
[----:B------:R-:W-:Y:S01]  /*1770*/  FFMA.FTZ R12, R19, R12, R16 ;  /* 0x0000000c130c7223 */ /* 0x000fe20000010010 */
[----:B------:R-:W-:Y:S02]  /*1780*/  HADD2.F32 R16, -RZ, R15.H0_H0 ;  /* 0x2000000fff107230 */ /* 0x000fe40000004100 */
[----:B------:R-:W-:Y:S02]  /*1790*/  HADD2.F32 R19, -RZ, R17.H0_H0 ;  /* 0x20000011ff137230 */ /* 0x000fe40000004100 */
[----:B------:R-:W-:Y:S02]  /*17a0*/  HADD2.F32 R17, -RZ, R15.H1_H1 ;  /* 0x3000000fff117230 */ /* 0x000fe40000004100 */
[----:B------:R-:W-:Y:S02]  /*17b0*/  HADD2.F32 R15, -RZ, R13.H0_H0 ;  /* 0x2000000dff0f7230 */ /* 0x000fe40000004100 */
[----:B------:R-:W-:Y:S01]  /*17c0*/  FMUL.FTZ R42, R16, R19 ;  /* 0x00000013102a7220 */ /* 0x000fe20000410000 */
[----:B------:R-:W-:-:S02]  /*17d0*/  HADD2.F32 R16, -RZ, R27.H0_H0 ;  /* 0x2000001bff107230 */ /* 0x000fc40000004100 */
[----:B------:R-:W-:-:S03]  /*17e0*/  HADD2.F32 R13, -RZ, R13.H1_H1 ;  /* 0x3000000dff0d7230 */ /* 0x000fc60000004100 */
[----:B------:R-:W-:Y:S01]  /*17f0*/  FFMA.FTZ R15, R15, R16, R42 ;  /* 0x000000100f0f7223 */ /* 0x000fe2000001002a */
[----:B------:R-:W-:Y:S01]  /*1800*/  FMUL.FTZ R42, R17, R26 ;  /* 0x0000001a112a7220 */ /* 0x000fe20000410000 */
[----:B------:R-:W-:Y:S01]  /*1810*/  HADD2.F32 R26, -RZ, R27.H1_H1 ;  /* 0x3000001bff1a7230 */ /* 0x000fe20000004100 */
[----:B------:R-:W0:Y:S04]  /*1820*/  LDS.128 R16, [R18+0x10] ;  /* 0x0000100012107984 */ /* 0x000e280000000c00 */
[----:B------:R-:W-:Y:S01]  /*1830*/  FFMA.FTZ R13, R13, R26, R42 ;  /* 0x0000001a0d0d7223 */ /* 0x000fe2000001002a */
[--C-:B0-----:R-:W-:Y:S02]  /*1840*/  HADD2.F32 R27, -RZ, R16.reuse.H0_H0 ;  /* 0x20000010ff1b7230 */ /* 0x101fe40000004100 */
[----:B------:R-:W-:-:S02]  /*1850*/  HADD2.F32 R43, -RZ, R16.H1_H1 ;  /* 0x30000010ff2b7230 */ /* 0x000fc40000004100 */
[--C-:B--2---:R-:W-:Y:S02]  /*1860*/  HADD2.F32 R16, -RZ, R28.reuse.H0_H0 ;  /* 0x2000001cff107230 */ /* 0x104fe40000004100 */
[----:B------:R-:W-:Y:S02]  /*1870*/  HADD2.F32 R28, -RZ, R28.H1_H1 ;  /* 0x3000001cff1c7230 */ /* 0x000fe40000004100 */
[----:B------:R-:W-:Y:S02]  /*1880*/  HADD2.F32 R26, -RZ, R29.H0_H0 ;  /* 0x2000001dff1a7230 */ /* 0x000fe40000004100 */
[----:B------:R-:W-:Y:S01]  /*1890*/  FFMA.FTZ R14, R27, R16, R14 ;  /* 0x000000101b0e7223 */ /* 0x000fe2000001000e */
[----:B------:R-:W-:Y:S02]  /*18a0*/  HADD2.F32 R27, -RZ, R18.H0_H0 ;  /* 0x20000012ff1b7230 */ /* 0x000fe40000004100 */
[----:B------:R-:W-:Y:S01]  /*18b0*/  FFMA.FTZ R12, R43, R28, R12 ;  /* 0x0000001c2b0c7223 */ /* 0x000fe2000001000c */
[----:B---3--:R-:W-:-:S02]  /*18c0*/  HADD2.F32 R28, -RZ, R30.H0_H0 ;  /* 0x2000001eff1c7230 */ /* 0x008fc40000004100 */
[--C-:B------:R-:W-:Y:S02]  /*18d0*/  HADD2.F32 R16, -RZ, R17.reuse.H0_H0 ;  /* 0x20000011ff107230 */ /* 0x100fe40000004100 */
[----:B------:R-:W-:Y:S02]  /*18e0*/  HADD2.F32 R30, -RZ, R30.H1_H1 ;  /* 0x3000001eff1e7230 */ /* 0x000fe40000004100 */
[----:B------:R-:W-:Y:S01]  /*18f0*/  FFMA.FTZ R14, R27, R28, R14 ;  /* 0x0000001c1b0e7223 */ /* 0x000fe2000001000e */
[----:B------:R-:W-:Y:S02]  /*1900*/  HADD2.F32 R27, -RZ, R18.H1_H1 ;  /* 0x30000012ff1b7230 */ /* 0x000fe40000004100 */
        /* <DEDUP_REMOVED lines=16> */
.L_x_24823:
        /* <DEDUP_REMOVED lines=8> */
[----:B0-----:R-:W-:-:S05]  /*1a90*/  FSEL R13, R15, RZ, !P0 ;  /* 0x000000ff0f0d7208 */ /* 0x001fca0004000000 */
[----:B------:R1:W-:Y:S04]  /*1aa0*/  STS [R40], R13 ;  /* 0x0000000d28007388 */ /* 0x0003e80000000800 */
[----:B------:R-:W-:Y:S05]  /*1ab0*/  @P0 BRA `(.L_x_24783) ;  /* 0x0000000000140947 */ /* 0x000fea0003800000 */
[----:B------:R-:W-:Y:S01]  /*1ac0*/  FMNMX.FTZ R8, R8, R15, !PT ;  /* 0x0000000f08087209 */ /* 0x000fe20007810000 */
[----:B------:R-:W-:Y:S06]  /*1ad0*/  BRA `(.L_x_24783) ;  /* 0x00000000000c7947 */ /* 0x000fec0003800000 */
.L_x_24781:
[----:B------:R-:W-:-:S13]  /*1ae0*/  ISETP.NE.AND P0, PT, R3, RZ, PT ;  /* 0x000000ff0300720c */ /* 0x000fda0003f05270 */
[----:B------:R-:W-:-:S05]  /*1af0*/  @!P0 MOV R13, 0xff7fffff ;  /* 0xff7fffff000d8802 */ /* 0x000fca0000000f00 */
[----:B------:R0:W-:Y:S02]  /*1b00*/  @!P0 STS [R40], R13 ;  /* 0x0000000d28008388 */ /* 0x0001e40000000800 */
.L_x_24783:
[----:B------:R-:W-:Y:S05]  /*1b10*/  BSYNC B1 ;  /* 0x0000000000017941 */ /* 0x000fea0003800000 */
.L_x_24780:
[----:B------:R-:W-:Y:S01]  /*1b20*/  VIADD R34, R34, 0x4 ;  /* 0x0000000422227836 */ /* 0x000fe20000000000 */
[----:B------:R-:W-:Y:S01]  /*1b30*/  IADD3 R20, P1, R20, 0x10, RZ ;  /* 0x0000001014147810 */ /* 0x000fe20007f3e0ff */
[----:B01----:R-:W-:Y:S01]  /*1b40*/  VIADD R40, R40, 0x100 ;  /* 0x0000010028287836 */ /* 0x003fe20000000000 */
[----:B------:R-:W-:Y:S01]  /*1b50*/  IADD3 R41, R41, 0x40, RZ ;  /* 0x0000004029297810 */ /* 0x000fe20007ffe0ff */
[----:B------:R-:W-:Y:S01]  /*1b60*/  VIADD R37, R37, 0x40 ;  /* 0x0000004025257836 */ /* 0x000fe20000000000 */
[----:B------:R-:W-:Y:S01]  /*1b70*/  ISETP.GE.AND P0, PT, R34, UR18, PT ;  /* 0x0000001222007c0c */ /* 0x000fe2000bf06270 */
[----:B------:R-:W-:Y:S01]  /*1b80*/  VIADD R33, R33, 0x40 ;  /* 0x0000004021217836 */ /* 0x000fe20000000000 */
[----:B------:R-:W-:-:S11]  /*1b90*/  IADD3.X R21, RZ, R21, RZ, P1, !PT ;  /* 0x00000015ff157210 */ /* 0x000fd60000ffe4ff */
[----:B------:R-:W-:Y:S05]  /*1ba0*/  @!P0 BRA `(.L_x_24784) ;  /* 0xfffffff400648947 */ /* 0x000fea000383ffff */
.L_x_24779:
[----:B------:R-:W-:Y:S05]  /*1bb0*/  BSYNC B0 ;  /* 0x0000000000007941 */ /* 0x000fea0003800000 */
.L_x_24778:
[----:B------:R-:W0:Y:S01]  /*1bc0*/  S2R R11, SR_TID.X ;  /* 0x00000000000b7919 */ /* 0x000e220000002100 */
[----:B------:R-:W-:Y:S02]  /*1bd0*/  UIADD3 UR6, -UR4, UR18, URZ ;  /* 0x0000001204067290 */ /* 0x000fe4000fffe13f */
[----:B------:R-:W-:Y:S02]  /*1be0*/  UIADD3 UR7, UR16, 0xf, URZ ;  /* 0x0000000f10077890 */ /* 0x000fe4000fffe03f */
[----:B------:R-:W-:Y:S02]  /*1bf0*/  ULEA UR6, UR6, UR17, 0x4 ;  /* 0x0000001106067291 */ /* 0x000fe4000f8e203f */
[----:B------:R-:W-:Y:S02]  /*1c00*/  USHF.R.S32.HI UR8, URZ, 0x1f, UR7 ;  /* 0x0000001f3f087899 */ /* 0x000fe40008011407 */
[----:B------:R-:W-:Y:S02]  /*1c10*/  UISETP.LT.AND UP0, UPT, UR16, UR6, UPT ;  /* 0x000000061000728c */ /* 0x000fe4000bf01270 */
[----:B------:R-:W-:-:S02]  /*1c20*/  ULEA.HI UR8, UR8, UR7, URZ, 0x4 ;  /* 0x0000000708087291 */ /* 0x000fc4000f8f203f */
[----:B------:R-:W-:-:S04]  /*1c30*/  USEL UR6, UR16, UR6, UP0 ;  /* 0x0000000610067287 */ /* 0x000fc80008000000 */
[----:B------:R-:W-:Y:S02]  /*1c40*/  IMAD.U32 R34, RZ, RZ, UR8 ;  /* 0x00000008ff227e24 */ /* 0x000fe4000f8e00ff */
[----:B------:R-:W-:Y:S01]  /*1c50*/  IMAD.U32 R3, RZ, RZ, UR6 ;  /* 0x00000006ff037e24 */ /* 0x000fe2000f8e00ff */
[----:B------:R-:W-:Y:S02]  /*1c60*/  UMOV UR6, 0xffffffff ;  /* 0xffffffff00067882 */ /* 0x000fe40000000000 */
[----:B------:R-:W-:Y:S02]  /*1c70*/  SHF.R.S32.HI R34, RZ, 0x4, R34 ;  /* 0x00000004ff227819 */ /* 0x000fe40000011422 */
[----:B0----5:R-:W-:-:S04]  /*1c80*/  SHF.R.S32.HI R0, RZ, 0x1f, R11 ;  /* 0x0000001fff007819 */ /* 0x021fc8000001140b */
        /* <DEDUP_REMOVED lines=13> */
.L_x_24829:
        /* <DEDUP_REMOVED lines=17> */
[----:B-1----:R-:W-:-:S04]  /*1e70*/  @!P0 LEA R3, R8, R3, 0x18 ;  /* 0x0000000308038211 */ /* 0x002fc800078ec0ff */
        /* <DEDUP_REMOVED lines=9> */
[----:B------:R-:W-:Y:S01]  /*1f10*/  IMAD R9, RZ, RZ, -UR4 ;  /* 0x80000004ff097e24 */ /* 0x000fe2000f8e02ff */
[----:B------:R-:W-:Y:S01]  /*1f20*/  LOP3.LUT R8, RZ, R34, RZ, 0x33, !PT ;  /* 0x00000022ff087212 */ /* 0x000fe200078e33ff */
[----:B------:R-:W-:Y:S03]  /*1f30*/  BSSY B1, `(.L_x_24788) ;  /* 0x000001f000017945 */ /* 0x000fe60003800000 */
        /* <DEDUP_REMOVED lines=19> */
.L_x_24790:
[----:B0-----:R-:W1:Y:S01]  /*2070*/  LDS R16, [R14] ;  /* 0x000000000e107984 */ /* 0x001e620000000800 */
[----:B------:R-:W-:Y:S01]  /*2080*/  VIADD R13, R13, 0xffffffff ;  /* 0xffffffff0d0d7836 */ /* 0x000fe20000000000 */
[----:B------:R-:W-:-:S04]  /*2090*/  IADD3 R9, R9, 0x80, RZ ;  /* 0x0000008009097810 */ /* 0x000fc80007ffe0ff */
[----:B------:R-:W-:Y:S01]  /*20a0*/  ISETP.NE.AND P0, PT, R13, RZ, PT ;  /* 0x000000ff0d00720c */ /* 0x000fe20003f05270 */
[----:B-1----:R-:W-:-:S04]  /*20b0*/  FADD.FTZ R16, -R3, R16 ;  /* 0x0000001003107221 */ /* 0x002fc80000010100 */
[----:B------:R-:W-:-:S04]  /*20c0*/  FMUL.FTZ R16, R16, 1.4426950216293334961 ;  /* 0x3fb8aa3b10107820 */ /* 0x000fc80000410000 */
[----:B------:R-:W0:Y:S02]  /*20d0*/  MUFU.EX2 R15, R16 ;  /* 0x00000010000f7308 */ /* 0x000e240000000800 */
[----:B0-----:R0:W-:Y:S01]  /*20e0*/  STS [R14], R15 ;  /* 0x0000000f0e007388 */ /* 0x0011e20000000800 */
[----:B------:R-:W-:Y:S01]  /*20f0*/  FADD.FTZ R8, R15, R8 ;  /* 0x000000080f087221 */ /* 0x000fe20000010000 */
[----:B0-----:R-:W-:Y:S01]  /*2100*/  VIADD R14, R14, 0x200 ;  /* 0x000002000e0e7836 */ /* 0x001fe20000000000 */
[----:B------:R-:W-:Y:S06]  /*2110*/  @P0 BRA `(.L_x_24790) ;  /* 0xfffffffc00d40947 */ /* 0x000fec000383ffff */
.L_x_24789:
[----:B------:R-:W-:Y:S05]  /*2120*/  BSYNC B1 ;  /* 0x0000000000017941 */ /* 0x000fea0003800000 */
.L_x_24788:
        /* <DEDUP_REMOVED lines=14> */
.L_x_24793:
[----:B------:R-:W1:Y:S01]  /*2210*/  LDS R38, [R13+0x600] ;  /* 0x000600000d267984 */ /* 0x000e620000000800 */
[----:B------:R-:W-:-:S03]  /*2220*/  VIADD R9, R9, 0x800 ;  /* 0x0000080009097836 */ /* 0x000fc60000000000 */
[----:B0-----:R-:W0:Y:S02]  /*2230*/  LDS R16, [R13+-0x400] ;  /* 0xfffc00000d107984 */ /* 0x001e240000000800 */
[----:B------:R-:W-:Y:S02]  /*2240*/  ISETP.GE.AND P2, PT, R9, R14, PT ;  /* 0x0000000e0900720c */ /* 0x000fe40003f46270 */
[----:B------:R-:W2:Y:S04]  /*2250*/  LDS R18, [R13+-0x200] ;  /* 0xfffe00000d127984 */ /* 0x000ea80000000800 */
[----:B------:R-:W3:Y:S04]  /*2260*/  LDS R20, [R13] ;  /* 0x000000000d147984 */ /* 0x000ee80000000800 */
[----:B------:R-:W4:Y:S04]  /*2270*/  LDS R22, [R13+0x200] ;  /* 0x000200000d167984 */ /* 0x000f280000000800 */
[----:B------:R-:W5:Y:S04]  /*2280*/  LDS R30, [R13+0x400] ;  /* 0x000400000d1e7984 */ /* 0x000f680000000800 */
[----:B------:R-:W5:Y:S04]  /*2290*/  LDS R40, [R13+0x800] ;  /* 0x000800000d287984 */ /* 0x000f680000000800 */
[----:B------:R-:W-:Y:S04]  /*22a0*/  LDS R28, [R13+0xe00] ;  /* 0x000e00000d1c7984 */ /* 0x000fe80000000800 */
[----:B------:R-:W5:Y:S04]  /*22b0*/  LDS R24, [R13+0xa00] ;  /* 0x000a00000d187984 */ /* 0x000f680000000800 */
[----:B------:R-:W5:Y:S04]  /*22c0*/  LDS R32, [R13+0x1000] ;  /* 0x001000000d207984 */ /* 0x000f680000000800 */
[----:B------:R-:W-:Y:S01]  /*22d0*/  LDS R36, [R13+0x1200] ;  /* 0x001200000d247984 */ /* 0x000fe20000000800 */
[----:B-1----:R-:W-:-:S03]  /*22e0*/  FADD.FTZ R17, -R3, R38 ;  /* 0x0000002603117221 */ /* 0x002fc60000010100 */
[----:B------:R-:W1:Y:S01]  /*22f0*/  LDS R26, [R13+0xc00] ;  /* 0x000c00000d1a7984 */ /* 0x000e620000000800 */
[----:B0-----:R-:W-:Y:S01]  /*2300*/  FADD.FTZ R16, -R3, R16 ;  /* 0x0000001003107221 */ /* 0x001fe20000010100 */
[----:B------:R-:W-:Y:S02]  /*2310*/  FMUL.FTZ R17, R17, 1.4426950216293334961 ;  /* 0x3fb8aa3b11117820 */ /* 0x000fe40000410000 */
[----:B------:R-:W-:Y:S01]  /*2320*/  LDS R38, [R13+0x1400] ;  /* 0x001400000d267984 */ /* 0x000fe20000000800 */
[C---:B--2---:R-:W-:Y:S01]  /*2330*/  FADD.FTZ R18, -R3.reuse, R18 ;  /* 0x0000001203127221 */ /* 0x044fe20000010100 */
[----:B------:R-:W-:Y:S01]  /*2340*/  FMUL.FTZ R15, R16, 1.4426950216293334961 ;  /* 0x3fb8aa3b100f7820 */ /* 0x000fe20000410000 */
[C---:B---3--:R-:W-:Y:S02]  /*2350*/  FADD.FTZ R20, -R3.reuse, R20 ;  /* 0x0000001403147221 */ /* 0x048fe40000010100 */
[----:B------:R-:W-:Y:S01]  /*2360*/  FMUL.FTZ R16, R18, 1.4426950216293334961 ;  /* 0x3fb8aa3b12107820 */ /* 0x000fe20000410000 */
[----:B------:R-:W0:Y:S01]  /*2370*/  LDS R44, [R13+0x1600] ;  /* 0x001600000d2c7984 */ /* 0x000e220000000800 */
[C---:B----4-:R-:W-:Y:S01]  /*2380*/  FADD.FTZ R22, -R3.reuse, R22 ;  /* 0x0000001603167221 */ /* 0x050fe20000010100 */
[----:B------:R-:W-:Y:S01]  /*2390*/  FMUL.FTZ R18, R20, 1.4426950216293334961 ;  /* 0x3fb8aa3b14127820 */ /* 0x000fe20000410000 */
[----:B------:R-:W2:Y:S01]  /*23a0*/  MUFU.EX2 R15, R15 ;  /* 0x0000000f000f7308 */ /* 0x000ea20000000800 */
[----:B------:R-:W-:Y:S01]  /*23b0*/  LDS R42, [R13+0x1a00] ;  /* 0x001a00000d2a7984 */ /* 0x000fe20000000800 */
[----:B-----5:R-:W-:Y:S01]  /*23c0*/  FADD.FTZ R30, -R3, R30 ;  /* 0x0000001e031e7221 */ /* 0x020fe20000010100 */
[----:B------:R-:W-:-:S03]  /*23d0*/  FMUL.FTZ R20, R22, 1.4426950216293334961 ;  /* 0x3fb8aa3b16147820 */ /* 0x000fc60000410000 */
[----:B------:R-:W-:Y:S01]  /*23e0*/  FMUL.FTZ R22, R30, 1.4426950216293334961 ;  /* 0x3fb8aa3b1e167820 */ /* 0x000fe20000410000 */
[C---:B------:R-:W-:Y:S01]  /*23f0*/  FADD.FTZ R40, -R3.reuse, R40 ;  /* 0x0000002803287221 */ /* 0x040fe20000010100 */
[----:B------:R3:W4:Y:S03]  /*2400*/  MUFU.EX2 R30, R17 ;  /* 0x00000011001e7308 */ /* 0x0007260000000800 */
[----:B------:R-:W-:Y:S02]  /*2410*/  FMUL.FTZ R19, R40, 1.4426950216293334961 ;  /* 0x3fb8aa3b28137820 */ /* 0x000fe40000410000 */
[----:B------:R-:W5:Y:S01]  /*2420*/  LDS R40, [R13+0x1800] ;  /* 0x001800000d287984 */ /* 0x000f620000000800 */
[C---:B------:R-:W-:Y:S02]  /*2430*/  FADD.FTZ R21, -R3.reuse, R24 ;  /* 0x0000001803157221 */ /* 0x040fe40000010100 */
[----:B------:R-:W0:Y:S01]  /*2440*/  MUFU.EX2 R16, R16 ;  /* 0x0000001000107308 */ /* 0x000e220000000800 */
[----:B---3--:R-:W-:Y:S01]  /*2450*/  FADD.FTZ R17, -R3, R28 ;  /* 0x0000001c03117221 */ /* 0x008fe20000010100 */
[----:B------:R-:W-:Y:S01]  /*2460*/  FMUL.FTZ R21, R21, 1.4426950216293334961 ;  /* 0x3fb8aa3b15157820 */ /* 0x000fe20000410000 */
[----:B--2---:R-:W-:Y:S02]  /*2470*/  STS [R13+-0x400], R15 ;  /* 0xfffc000f0d007388 */ /* 0x004fe40000000800 */
[----:B------:R-:W-:Y:S01]  /*2480*/  FMUL.FTZ R25, R17, 1.4426950216293334961 ;  /* 0x3fb8aa3b11197820 */ /* 0x000fe20000410000 */
[----:B------:R-:W-:-:S02]  /*2490*/  FADD.FTZ R17, -R3, R32 ;  /* 0x0000002003117221 */ /* 0x000fc40000010100 */
[----:B------:R2:W3:Y:S01]  /*24a0*/  MUFU.EX2 R24, R19 ;  /* 0x0000001300187308 */ /* 0x0004e20000000800 */
[----:B----4-:R-:W-:Y:S01]  /*24b0*/  STS [R13+0x600], R30 ;  /* 0x0006001e0d007388 */ /* 0x010fe20000000800 */
[----:B-1----:R-:W-:-:S04]  /*24c0*/  FADD.FTZ R23, -R3, R26 ;  /* 0x0000001a03177221 */ /* 0x002fc80000010100 */
[----:B------:R-:W-:Y:S02]  /*24d0*/  FMUL.FTZ R23, R23, 1.4426950216293334961 ;  /* 0x3fb8aa3b17177820 */ /* 0x000fe40000410000 */
[----:B------:R-:W1:Y:S01]  /*24e0*/  MUFU.EX2 R18, R18 ;  /* 0x0000001200127308 */ /* 0x000e620000000800 */
[----:B--2---:R-:W-:Y:S01]  /*24f0*/  FMUL.FTZ R19, R17, 1.4426950216293334961 ;  /* 0x3fb8aa3b11137820 */ /* 0x004fe20000410000 */
[C---:B------:R-:W-:Y:S01]  /*2500*/  FADD.FTZ R17, -R3.reuse, R36 ;  /* 0x0000002403117221 */ /* 0x040fe20000010100 */
[----:B0-----:R-:W-:Y:S01]  /*2510*/  STS [R13+-0x200], R16 ;  /* 0xfffe00100d007388 */ /* 0x001fe20000000800 */
[----:B------:R-:W-:-:S04]  /*2520*/  FADD.FTZ R44, -R3, R44 ;  /* 0x0000002c032c7221 */ /* 0x000fc80000010100 */
[----:B------:R0:W2:Y:S01]  /*2530*/  MUFU.EX2 R26, R21 ;  /* 0x00000015001a7308 */ /* 0x0000a20000000800 */
[----:B------:R-:W-:Y:S01]  /*2540*/  FMUL.FTZ R44, R44, 1.4426950216293334961 ;  /* 0x3fb8aa3b2c2c7820 */ /* 0x000fe20000410000 */
[----:B---3--:R-:W-:Y:S06]  /*2550*/  STS [R13+0x800], R24 ;  /* 0x000800180d007388 */ /* 0x008fec0000000800 */
[----:B------:R-:W3:Y:S01]  /*2560*/  MUFU.EX2 R20, R20 ;  /* 0x0000001400147308 */ /* 0x000ee20000000800 */
[----:B0-----:R-:W-:Y:S01]  /*2570*/  FMUL.FTZ R21, R17, 1.4426950216293334961 ;  /* 0x3fb8aa3b11157820 */ /* 0x001fe20000410000 */
[----:B------:R-:W-:Y:S01]  /*2580*/  FADD.FTZ R17, -R3, R38 ;  /* 0x0000002603117221 */ /* 0x000fe20000010100 */
[----:B-1----:R-:W-:Y:S03]  /*2590*/  STS [R13], R18 ;  /* 0x000000120d007388 */ /* 0x002fe60000000800 */
        /* <DEDUP_REMOVED lines=13> */
[----:B------:R5:W0:Y:S01]  /*2670*/  MUFU.EX2 R36, R19 ;  /* 0x0000001300247308 */ /* 0x000a220000000800 */
[----:B------:R-:W-:Y:S01]  /*2680*/  FADD.FTZ R17, R17, R24 ;  /* 0x0000001811117221 */ /* 0x000fe20000010000 */
[----:B-1----:R-:W-:Y:S03]  /*2690*/  STS [R13+0xc00], R28 ;  /* 0x000c001c0d007388 */ /* 0x002fe60000000800 */
[----:B------:R-:W-:-:S03]  /*26a0*/  FADD.FTZ R17, R17, R26 ;  /* 0x0000001a11117221 */ /* 0x000fc60000010000 */
[----:B------:R1:W3:Y:S01]  /*26b0*/  MUFU.EX2 R38, R21 ;  /* 0x0000001500267308 */ /* 0x0002e20000000800 */
[----:B-----5:R-:W-:Y:S01]  /*26c0*/  FADD.FTZ R19, -R3, R40 ;  /* 0x0000002803137221 */ /* 0x020fe20000010100 */
[----:B------:R-:W-:Y:S01]  /*26d0*/  FADD.FTZ R17, R17, R28 ;  /* 0x0000001c11117221 */ /* 0x000fe20000010000 */
[----:B--2---:R-:W-:Y:S02]  /*26e0*/  STS [R13+0xe00], R32 ;  /* 0x000e00200d007388 */ /* 0x004fe40000000800 */
[----:B------:R-:W-:Y:S01]  /*26f0*/  FMUL.FTZ R19, R19, 1.4426950216293334961 ;  /* 0x3fb8aa3b13137820 */ /* 0x000fe20000410000 */
[----:B------:R-:W-:Y:S02]  /*2700*/  FADD.FTZ R17, R17, R32 ;  /* 0x0000002011117221 */ /* 0x000fe40000010000 */
        /* <DEDUP_REMOVED lines=20> */
.L_x_24792:
[----:B------:R-:W-:Y:S05]  /*2850*/  BSYNC B1 ;  /* 0x0000000000017941 */ /* 0x000fea0003800000 */
.L_x_24791:
[----:B------:R-:W-:Y:S01]  /*2860*/  IMAD.IADD R14, R12, 0x1, -R9 ;  /* 0x000000010c0e7824 */ /* 0x000fe200078e0a09 */
[----:B------:R-:W-:Y:S04]  /*2870*/  BSSY B1, `(.L_x_24794) ;  /* 0x0000036000017945 */ /* 0x000fe80003800000 */
[----:B------:R-:W-:-:S13]  /*2880*/  ISETP.GT.AND P2, PT, R14, 0x200, PT ;  /* 0x000002000e00780c */ /* 0x000fda0003f44270 */
[----:B------:R-:W-:Y:S05]  /*2890*/  @!P2 BRA `(.L_x_24795) ;  /* 0x0000000000cca947 */ /* 0x000fea0003800000 */
[----:B------:R-:W1:Y:S01]  /*28a0*/  LDS R14, [R13+-0x400] ;  /* 0xfffc00000d0e7984 */ /* 0x000e620000000800 */
[----:B------:R-:W-:Y:S01]  /*28b0*/  PLOP3.LUT P0, PT, PT, PT, PT, 0x8, 0x0 ;  /* 0x000000000000781c */ /* 0x000fe20003f0e170 */
[----:B------:R-:W-:Y:S02]  /*28c0*/  VIADD R9, R9, 0x400 ;  /* 0x0000040009097836 */ /* 0x000fe40000000000 */
[----:B0-----:R-:W0:Y:S04]  /*28d0*/  LDS R16, [R13+-0x200] ;  /* 0xfffe00000d107984 */ /* 0x001e280000000800 */
        /* <DEDUP_REMOVED lines=47> */
.L_x_24795:
[----:B------:R-:W-:Y:S05]  /*2bd0*/  BSYNC B1 ;  /* 0x0000000000017941 */ /* 0x000fea0003800000 */
.L_x_24794:
[----:B------:R-:W-:-:S13]  /*2be0*/  ISETP.LT.OR P0, PT, R9, R12, P0 ;  /* 0x0000000c0900720c */ /* 0x000fda0000701670 */
[----:B------:R-:W-:Y:S05]  /*2bf0*/  @!P0 BRA `(.L_x_24787) ;  /* 0x0000000000608947 */ /* 0x000fea0003800000 */
[----:B------:R-:W1:Y:S04]  /*2c00*/  LDS R14, [R13+-0x400] ;  /* 0xfffc00000d0e7984 */ /* 0x000e680000000800 */
[----:B0-----:R-:W0:Y:S04]  /*2c10*/  LDS R16, [R13+-0x200] ;  /* 0xfffe00000d107984 */ /* 0x001e280000000800 */
        /* <DEDUP_REMOVED lines=22> */
.L_x_24787:
[----:B------:R-:W-:Y:S05]  /*2d80*/  BSYNC B0 ;  /* 0x0000000000007941 */ /* 0x000fea0003800000 */
.L_x_24786:
[----:B------:R-:W2:Y:S01]  /*2d90*/  SHFL.BFLY PT, R9, R8, 0x10, 0x1f ;  /* 0x0e001f0008097f89 */ /* 0x000ea200000e0000 */
[----:B------:R-:W-:Y:S01]  /*2da0*/  LOP3.LUT P0, R17, R11, 0x1f, RZ, 0xc0, !PT ;  /* 0x0000001f0b117812 */ /* 0x000fe2000780c0ff */
[----:B------:R-:W-:Y:S03]  /*2db0*/  BSSY B0, `(.L_x_24796) ;  /* 0x00000b0000007945 */ /* 0x000fe60003800000 */
[----:B------:R-:W-:-:S09]  /*2dc0*/  ISETP.GT.U32.AND P2, PT, R17, 0x3, PT ;  /* 0x000000031100780c */ /* 0x000fd20003f44070 */
[----:B---3--:R-:W3:Y:S04]  /*2dd0*/  @!P0 S2R R18, SR_CgaCtaId ;  /* 0x0000000000128919 */ /* 0x008ee80000008800 */
        /* <DEDUP_REMOVED lines=12> */
[----:B0-----:R-:W0:Y:S01]  /*2ea0*/  SHFL.BFLY PT, R16, R13, 0x2, 0x1f ;  /* 0x0c401f000d107f89 */ /* 0x001e2200000e0000 */
        /* <DEDUP_REMOVED lines=38> */
.L_x_24800:
        /* <DEDUP_REMOVED lines=8> */
.L_x_24799:
[----:B------:R-:W-:Y:S05]  /*3190*/  BSYNC B1 ;  /* 0x0000000000017941 */ /* 0x000fea0003800000 */
.L_x_24798:
        /* <DEDUP_REMOVED lines=14> */
.L_x_24803:
        /* <DEDUP_REMOVED lines=27> */
[-C--:B------:R-:W-:Y:S01]  /*3430*/  FMUL.FTZ R36, R36, R9.reuse ;  /* 0x0000000924247220 */ /* 0x080fe20000410000 */
[-C--:B------:R-:W-:Y:S02]  /*3440*/  FMUL.FTZ R38, R38, R9.reuse ;  /* 0x0000000926267220 */ /* 0x080fe40000410000 */
[----:B------:R-:W-:Y:S01]  /*3450*/  STS [R13], R24 ;  /* 0x000000180d007388 */ /* 0x000fe20000000800 */
[----:B------:R-:W-:-:S03]  /*3460*/  FMUL.FTZ R40, R40, R9 ;  /* 0x0000000928287220 */ /* 0x000fc60000410000 */
[----:B------:R-:W-:Y:S01]  /*3470*/  STS [R13+0x200], R26 ;  /* 0x0002001a0d007388 */ /* 0x000fe20000000800 */
[----:B------:R-:W-:-:S03]  /*3480*/  FMUL.FTZ R42, R42, R9 ;  /* 0x000000092a2a7220 */ /* 0x000fc60000410000 */
[----:B------:R-:W-:Y:S01]  /*3490*/  STS [R13+0x400], R28 ;  /* 0x0004001c0d007388 */ /* 0x000fe20000000800 */
[----:B0-----:R-:W-:-:S03]  /*34a0*/  FMUL.FTZ R44, R44, R9 ;  /* 0x000000092c2c7220 */ /* 0x001fc60000410000 */
        /* <DEDUP_REMOVED lines=17> */
.L_x_24802:
[----:B------:R-:W-:Y:S05]  /*35c0*/  BSYNC B1 ;  /* 0x0000000000017941 */ /* 0x000fea0003800000 */
.L_x_24801:
        /* <DEDUP_REMOVED lines=31> */
.L_x_24805:
[----:B------:R-:W-:Y:S05]  /*37c0*/  BSYNC B1 ;  /* 0x0000000000017941 */ /* 0x000fea0003800000 */
.L_x_24804:
        /* <DEDUP_REMOVED lines=14> */
.L_x_24797:
[----:B------:R-:W-:Y:S05]  /*38b0*/  BSYNC B0 ;  /* 0x0000000000007941 */ /* 0x000fea0003800000 */
.L_x_24796:
        /* <DEDUP_REMOVED lines=30> */
[----:B-1----:R3:W-:Y:S04]  /*3aa0*/  STG.E desc[UR12][R12.64], R3 ;  /* 0x000000030c007986 */ /* 0x0027e8000c10190c */
[----:B0-----:R3:W-:Y:S02]  /*3ab0*/  STG.E desc[UR12][R14.64], R8 ;  /* 0x000000080e007986 */ /* 0x0017e4000c10190c */
.L_x_24807:
[----:B------:R-:W-:Y:S05]  /*3ac0*/  BSYNC B0 ;  /* 0x0000000000007941 */ /* 0x000fea0003800000 */
.L_x_24806:
[----:B------:R-:W-:Y:S01]  /*3ad0*/  ULDC UR14, c[0x0][0x26c] ;  /* 0x00009b00000e7ab9 */ /* 0x000fe20000000800 */
[----:B------:R-:W-:Y:S01]  /*3ae0*/  ULDC.64 UR8, c[0x0][0x238] ;  /* 0x00008e0000087ab9 */ /* 0x000fe20000000a00 */
[----:B------:R-:W-:Y:S01]  /*3af0*/  BSSY B1, `(.L_x_24808) ;  /* 0x00000cb000017945 */ /* 0x000fe20003800000 */
[----:B------:R-:W-:Y:S01]  /*3b00*/  @P1 MOV R32, RZ ;  /* 0x000000ff00201202 */ /* 0x000fe20000000f00 */
[----:B------:R-:W-:Y:S02]  /*3b10*/  @P1 IMAD.MOV.U32 R31, RZ, RZ, RZ ;  /* 0x000000ffff1f1224 */ /* 0x000fe400078e00ff */
[----:B------:R-:W-:Y:S05]  /*3b20*/  @P1 BRA `(.L_x_24809) ;  /* 0x0000000c001c1947 */ /* 0x000fea0003800000 */
[----:B-1-3--:R-:W1:Y:S01]  /*3b30*/  I2F.RP R3, R4 ;  /* 0x0000000400037306 */ /* 0x00ae620000209400 */
[C---:B------:R-:W-:Y:S01]  /*3b40*/  IADD3 R29, P0, R7.reuse, UR5, RZ ;  /* 0x00000005071d7c10 */ /* 0x040fe2000ff1e0ff */
[----:B------:R-:W-:Y:S01]  /*3b50*/  ULDC.64 UR10, c[0x0][0x248] ;  /* 0x00009200000a7ab9 */ /* 0x000fe20000000a00 */
[----:B------:R-:W3:Y:S01]  /*3b60*/  S2UR UR7, SR_CgaCtaId ;  /* 0x00000000000779c3 */ /* 0x000ee20000008800 */
[----:B------:R-:W-:Y:S01]  /*3b70*/  UMOV UR6, 0x400 ;  /* 0x0000040000067882 */ /* 0x000fe20000000000 */
[----:B0-----:R-:W-:Y:S01]  /*3b80*/  LEA.HI.X.SX32 R8, R7, UR19, 0x1, P0 ;  /* 0x0000001307087c11 */ /* 0x001fe200080f0eff */
[----:B------:R-:W-:Y:S01]  /*3b90*/  UIADD3 UR6, UR6, 0x60, URZ ;  /* 0x0000006006067890 */ /* 0x000fe2000fffe03f */
[C---:B------:R-:W-:Y:S01]  /*3ba0*/  LEA R30, P0, R29.reuse, UR10, 0x2 ;  /* 0x0000000a1d1e7c11 */ /* 0x040fe2000f8010ff */
[----:B------:R-:W-:Y:S01]  /*3bb0*/  ULDC UR10, c[0x0][0x28c] ;  /* 0x0000a300000a7ab9 */ /* 0x000fe20000000800 */
[----:B------:R-:W-:Y:S01]  /*3bc0*/  IADD3 R34, -R34, 0x1, RZ ;  /* 0x0000000122227810 */ /* 0x000fe20007ffe1ff */
[----:B------:R-:W-:Y:S01]  /*3bd0*/  IMAD.MOV.U32 R32, RZ, RZ, RZ ;  /* 0x000000ffff207224 */ /* 0x000fe200078e00ff */
[----:B------:R-:W-:Y:S01]  /*3be0*/  LEA.HI.X R29, R29, UR11, R8, 0x2, P0 ;  /* 0x0000000b1d1d7c11 */ /* 0x000fe200080f1408 */
[----:B------:R-:W-:Y:S01]  /*3bf0*/  IMAD.MOV.U32 R8, RZ, RZ, RZ ;  /* 0x000000ffff087224 */ /* 0x000fe200078e00ff */
[----:B------:R-:W0:Y:S01]  /*3c00*/  LDC R36, c[0x0][0x26c] ;  /* 0x00009b00ff247b82 */ /* 0x000e220000000800 */
[----:B------:R-:W-:Y:S01]  /*3c10*/  ULDC UR11, c[0x0][0x270] ;  /* 0x00009c00000b7ab9 */ /* 0x000fe20000000800 */
[----:B-1----:R-:W1:Y:S01]  /*3c20*/  MUFU.RCP R3, R3 ;  /* 0x0000000300037308 */ /* 0x002e620000001000 */
[----:B------:R-:W-:Y:S01]  /*3c30*/  IMAD R2, R2, UR11, RZ ;  /* 0x0000000b02027c24 */ /* 0x000fe2000f8e02ff */
[----:B------:R-:W-:Y:S01]  /*3c40*/  LEA R33, R5, UR17, 0x4 ;  /* 0x0000001105217c11 */ /* 0x000fe2000f8e20ff */
[----:B------:R-:W-:-:S02]  /*3c50*/  IMAD.MOV.U32 R31, RZ, RZ, RZ ;  /* 0x000000ffff1f7224 */ /* 0x000fc400078e00ff */
[----:B------:R-:W-:Y:S01]  /*3c60*/  VIADD R6, R6, -UR10 ;  /* 0x8000000a06067c36 */ /* 0x000fe20008000000 */
[----:B---3--:R-:W-:Y:S01]  /*3c70*/  ULEA UR6, UR7, UR6, 0x18 ;  /* 0x0000000607067291 */ /* 0x008fe2000f8ec03f */
[----:B-1----:R-:W-:Y:S01]  /*3c80*/  VIADD R9, R3, 0xffffffe ;  /* 0x0ffffffe03097836 */ /* 0x002fe20000000000 */
[----:B0-----:R-:W-:-:S05]  /*3c90*/  SHF.R.S32.HI R36, RZ, 0x1f, R36 ;  /* 0x0000001fff247819 */ /* 0x001fca0000011424 */
[----:B------:R-:W2:Y:S02]  /*3ca0*/  F2I.FTZ.U32.TRUNC.NTZ R9, R9 ;  /* 0x0000000900097305 */ /* 0x000ea4000021f000 */
[----:B--2---:R-:W-:-:S05]  /*3cb0*/  IADD3 R13, RZ, -R9, RZ ;  /* 0x80000009ff0d7210 */ /* 0x004fca0007ffe0ff */
[----:B------:R-:W-:-:S04]  /*3cc0*/  IMAD R3, R13, R4, RZ ;  /* 0x000000040d037224 */ /* 0x000fc800078e02ff */
[----:B------:R-:W-:Y:S01]  /*3cd0*/  IMAD.HI.U32 R28, R9, R3, R8 ;  /* 0x00000003091c7227 */ /* 0x000fe200078e0008 */
[----:B------:R-:W-:-:S04]  /*3ce0*/  LEA.HI R3, R0, R0, RZ, 0x1 ;  /* 0x0000000000037211 */ /* 0x000fc800078f08ff */
[C---:B------:R-:W-:Y:S01]  /*3cf0*/  LOP3.LUT R9, R3.reuse, 0xfffffffe, RZ, 0xc0, !PT ;  /* 0xfffffffe03097812 */ /* 0x040fe200078ec0ff */
[----:B------:R-:W-:-:S03]  /*3d00*/  IMAD.SHL.U32 R3, R3, 0x8, RZ ;  /* 0x0000000803037824 */ /* 0x000fc600078e00ff */
[----:B------:R-:W-:Y:S02]  /*3d10*/  IADD3 R8, R0, -R9, RZ ;  /* 0x8000000900087210 */ /* 0x000fe40007ffe0ff */
[----:B------:R-:W-:-:S05]  /*3d20*/  LOP3.LUT R3, R3, 0xfffffff0, RZ, 0xc0, !PT ;  /* 0xfffffff003037812 */ /* 0x000fca00078ec0ff */
[----:B------:R-:W-:Y:S01]  /*3d30*/  IMAD R35, R8, 0x8, R3 ;  /* 0x0000000808237824 */ /* 0x000fe200078e0203 */
[----:B------:R-:W-:Y:S02]  /*3d40*/  LEA R8, R5, R8, 0x1 ;  /* 0x0000000805087211 */ /* 0x000fe400078e08ff */
[----:B------:R-:W-:Y:S02]  /*3d50*/  SHF.R.S32.HI R3, RZ, 0x1f, R2 ;  /* 0x0000001fff037819 */ /* 0x000fe40000011402 */
[C---:B------:R-:W-:Y:S02]  /*3d60*/  LEA R39, R8.reuse, UR6, 0x5 ;  /* 0x0000000608277c11 */ /* 0x040fe4000f8e28ff */
[----:B------:R-:W-:Y:S02]  /*3d70*/  LEA R37, R8, UR17, 0x3 ;  /* 0x0000001108257c11 */ /* 0x000fe4000f8e18ff */
[----:B------:R-:W-:Y:S02]  /*3d80*/  SHF.R.S32.HI R38, RZ, 0x1f, R35 ;  /* 0x0000001fff267819 */ /* 0x000fe40000011423 */
[----:B------:R-:W-:-:S07]  /*3d90*/  IADD3 R39, R39, 0x10, RZ ;  /* 0x0000001027277810 */ /* 0x000fce0007ffe0ff */
.L_x_24816:
        /* <DEDUP_REMOVED lines=21> */
[----:B------:R-:W-:-:S05]  /*3ef0*/  @P0 VIADD R8, R8, 0x1 ;  /* 0x0000000108080836 */ /* 0x000fca0000000000 */
[----:B------:R-:W-:Y:S01]  /*3f00*/  MOV R15, R8 ;  /* 0x00000008000f7202 */ /* 0x000fe20000000f00 */
[----:B------:R-:W-:-:S04]  /*3f10*/  IMAD.MOV.U32 R8, RZ, RZ, RZ ;  /* 0x000000ffff087224 */ /* 0x000fc800078e00ff */
        /* <DEDUP_REMOVED lines=24> */
[----:B------:R-:W0:Y:S04]  /*40a0*/  LDS.128 R24, [R39] ;  /* 0x0000000027187984 */ /* 0x000e280000000c00 */
[----:B------:R1:W2:Y:S04]  /*40b0*/  LDG.E.CONSTANT R13, desc[UR12][R20.64] ;  /* 0x0000000c140d7981 */ /* 0x0002a8000c1e9900 */
[----:B-1----:R-:W1:Y:S01]  /*40c0*/  LDS.128 R20, [R39+-0x10] ;  /* 0xfffff00027147984 */ /* 0x002e620000000c00 */
[----:B------:R-:W-:Y:S01]  /*40d0*/  BSSY B2, `(.L_x_24812) ;  /* 0x0000030000027945 */ /* 0x000fe20003800000 */
[----:B0-----:R-:W-:-:S02]  /*40e0*/  F2FP.F16.F32.PACK_AB R24, R25, R24 ;  /* 0x000000181918723e */ /* 0x001fc400000000ff */
[----:B-1----:R-:W-:Y:S02]  /*40f0*/  F2FP.F16.F32.PACK_AB R22, R23, R22 ;  /* 0x000000161716723e */ /* 0x002fe400000000ff */
[----:B------:R-:W-:Y:S02]  /*4100*/  F2FP.F16.F32.PACK_AB R20, R21, R20 ;  /* 0x000000141514723e */ /* 0x000fe400000000ff */
[----:B--2---:R-:W-:Y:S01]  /*4110*/  SHF.R.S32.HI R12, RZ, 0x1f, R13 ;  /* 0x0000001fff0c7819 */ /* 0x004fe2000001140d */
[----:B------:R-:W-:-:S04]  /*4120*/  IMAD.WIDE.U32 R8, R13, UR14, R2 ;  /* 0x0000000e0d087c25 */ /* 0x000fc8000f8e0002 */
[----:B------:R-:W-:Y:S01]  /*4130*/  IMAD R14, R12, UR14, RZ ;  /* 0x0000000e0c0e7c24 */ /* 0x000fe2000f8e02ff */
[----:B------:R-:W-:-:S03]  /*4140*/  IADD3 R12, P0, R35, R8, RZ ;  /* 0x00000008230c7210 */ /* 0x000fc60007f1e0ff */
[----:B------:R-:W-:Y:S01]  /*4150*/  IMAD R13, R13, R36, R14 ;  /* 0x000000240d0d7224 */ /* 0x000fe200078e020e */
[----:B------:R-:W-:-:S04]  /*4160*/  LEA R8, P1, R12, UR8, 0x1 ;  /* 0x000000080c087c11 */ /* 0x000fc8000f8208ff */
[----:B------:R-:W-:Y:S02]  /*4170*/  IADD3.X R9, R38, R9, R13, P0, !PT ;  /* 0x0000000926097210 */ /* 0x000fe400007fe40d */
[----:B------:R-:W-:Y:S02]  /*4180*/  ISETP.NE.AND P0, PT, R40, RZ, PT ;  /* 0x000000ff2800720c */ /* 0x000fe40003f05270 */
[----:B------:R-:W-:-:S05]  /*4190*/  LEA.HI.X R9, R12, UR9, R9, 0x1, P1 ;  /* 0x000000090c097c11 */ /* 0x000fca00088f0c09 */
[----:B------:R-:W5:Y:S04]  /*41a0*/  LDG.E.128.CONSTANT R12, desc[UR12][R8.64+0x200] ;  /* 0x0002000c080c7981 */ /* 0x000f68000c1e9d00 */
[----:B------:R0:W5:Y:S02]  /*41b0*/  LDG.E.128.CONSTANT R16, desc[UR12][R8.64] ;  /* 0x0000000c08107981 */ /* 0x000164000c1e9d00 */
[----:B0-----:R-:W-:Y:S01]  /*41c0*/  IMAD.MOV.U32 R8, RZ, RZ, R22 ;  /* 0x000000ffff087224 */ /* 0x001fe200078e0016 */
[----:B------:R-:W-:Y:S06]  /*41d0*/  @P0 BRA `(.L_x_24813) ;  /* 0x00000000007c0947 */ /* 0x000fec0003800000 */
[C---:B------:R-:W-:Y:S01]  /*41e0*/  IADD3 R21, R37.reuse, 0x3, RZ ;  /* 0x0000000325157810 */ /* 0x040fe20007ffe0ff */
[C---:B------:R-:W-:Y:S01]  /*41f0*/  VIADD R9, R37.reuse, 0x2 ;  /* 0x0000000225097836 */ /* 0x040fe20000000000 */
[C---:B------:R-:W-:Y:S01]  /*4200*/  IADD3 R23, R37.reuse, 0x6, RZ ;  /* 0x0000000625177810 */ /* 0x040fe20007ffe0ff */
        /* <DEDUP_REMOVED lines=11> */
[----:B------:R-:W-:Y:S02]  /*42c0*/  ISETP.GE.AND P1, PT, R22, UR16, PT ;  /* 0x0000001016007c0c */ /* 0x000fe4000bf26270 */
[----:B------:R-:W-:Y:S02]  /*42d0*/  PRMT R22, R17, 0x7632, R22 ;  /* 0x0000763211167816 */ /* 0x000fe40000000016 */
[----:B------:R-:W-:-:S02]  /*42e0*/  SEL R9, R18, RZ, !P6 ;  /* 0x000000ff12097207 */ /* 0x000fc40007000000 */
[----:B------:R-:W-:Y:S02]  /*42f0*/  PRMT R23, R19, 0x7632, R23 ;  /* 0x0000763213177816 */ /* 0x000fe40000000017 */
        /* <DEDUP_REMOVED lines=13> */
.L_x_24813:
[----:B------:R-:W-:Y:S05]  /*43d0*/  BSYNC B2 ;  /* 0x0000000000027941 */ /* 0x000fea0003800000 */
.L_x_24812:
[----:B------:R-:W-:Y:S01]  /*43e0*/  BSSY B2, `(.L_x_24814) ;  /* 0x0000022000027945 */ /* 0x000fe20003800000 */
[----:B-----5:R-:W-:-:S03]  /*43f0*/  HMUL2 R17, R8, R17 ;  /* 0x0000001108117232 */ /* 0x020fc60000000000 */
[----:B------:R-:W-:Y:S05]  /*4400*/  @P0 BRA `(.L_x_24815) ;  /* 0x00000000007c0947 */ /* 0x000fea0003800000 */
        /* <DEDUP_REMOVED lines=8> */
[C---:B------:R-:W-:Y:S01]  /*4490*/  VIADD R22, R37.reuse, 0x6 ;  /* 0x0000000625167836 */ /* 0x040fe20000000000 */
[----:B------:R-:W-:-:S02]  /*44a0*/  IADD3 R23, R37, 0x4, RZ ;  /* 0x0000000425177810 */ /* 0x000fc40007ffe0ff */
[----:B------:R-:W-:Y:S02]  /*44b0*/  IADD3 R21, R37, 0x7, RZ ;  /* 0x0000000725157810 */ /* 0x000fe40007ffe0ff */
[----:B------:R-:W-:Y:S02]  /*44c0*/  ISETP.GE.AND P0, PT, R9, UR16, PT ;  /* 0x0000001009007c0c */ /* 0x000fe4000bf06270 */
[----:B------:R-:W-:Y:S02]  /*44d0*/  SEL R9, R12, RZ, !P6 ;  /* 0x000000ff0c097207 */ /* 0x000fe40007000000 */
[----:B------:R-:W-:Y:S02]  /*44e0*/  ISETP.GE.AND P4, PT, R23, UR16, PT ;  /* 0x0000001017007c0c */ /* 0x000fe4000bf86270 */
[----:B------:R-:W-:Y:S02]  /*44f0*/  ISETP.GE.AND P6, PT, R21, UR16, PT ;  /* 0x0000001015007c0c */ /* 0x000fe4000bfc6270 */
[----:B------:R-:W-:-:S02]  /*4500*/  ISETP.GE.AND P3, PT, R22, UR16, PT ;  /* 0x0000001016007c0c */ /* 0x000fc4000bf66270 */
[----:B------:R-:W-:Y:S02]  /*4510*/  PRMT R12, R12, 0x7632, R12 ;  /* 0x000076320c0c7816 */ /* 0x000fe4000000000c */
        /* <DEDUP_REMOVED lines=14> */
.L_x_24815:
[----:B------:R-:W-:Y:S05]  /*4600*/  BSYNC B2 ;  /* 0x0000000000027941 */ /* 0x000fea0003800000 */
.L_x_24814:
[----:B------:R-:W-:Y:S01]  /*4610*/  HFMA2.MMA R9, R20, R16, R17 ;  /* 0x0000001014097235 */ /* 0x000fe20000000011 */
[----:B------:R-:W-:Y:S01]  /*4620*/  F2FP.F16.F32.PACK_AB R26, R27, R26 ;  /* 0x0000001a1b1a723e */ /* 0x000fe200000000ff */
[----:B------:R-:W-:-:S06]  /*4630*/  HFMA2.MMA R8, R8, R13, -RZ ;  /* 0x0000000d08087235 */ /* 0x000fcc00001000ff */
        /* <DEDUP_REMOVED lines=13> */
.L_x_24811:
[----:B------:R-:W-:Y:S05]  /*4710*/  BSYNC B0 ;  /* 0x0000000000007941 */ /* 0x000fea0003800000 */
.L_x_24810:
[----:B------:R-:W-:Y:S01]  /*4720*/  IADD3 R30, P0, R30, 0x10, RZ ;  /* 0x000000101e1e7810 */ /* 0x000fe20007f1e0ff */
[----:B------:R-:W-:Y:S01]  /*4730*/  VIADD R7, R7, 0x4 ;  /* 0x0000000407077836 */ /* 0x000fe20000000000 */
[----:B------:R-:W-:Y:S01]  /*4740*/  IADD3 R39, R39, 0x100, RZ ;  /* 0x0000010027277810 */ /* 0x000fe20007ffe0ff */
[----:B------:R-:W-:Y:S02]  /*4750*/  VIADD R37, R37, 0x40 ;  /* 0x0000004025257836 */ /* 0x000fe40000000000 */
[----:B------:R-:W-:Y:S01]  /*4760*/  IMAD.X R29, RZ, RZ, R29, P0 ;  /* 0x000000ffff1d7224 */ /* 0x000fe200000e061d */
[----:B------:R-:W-:Y:S01]  /*4770*/  ISETP.GE.AND P0, PT, R7, UR18, PT ;  /* 0x0000001207007c0c */ /* 0x000fe2000bf06270 */
[----:B------:R-:W-:-:S12]  /*4780*/  VIADD R33, R33, 0x40 ;  /* 0x0000004021217836 */ /* 0x000fd80000000000 */
[----:B------:R-:W-:Y:S05]  /*4790*/  @!P0 BRA `(.L_x_24816) ;  /* 0xfffffff400808947 */ /* 0x000fea000383ffff */
.L_x_24809:
[----:B------:R-:W-:Y:S05]  /*47a0*/  BSYNC B1 ;  /* 0x0000000000017941 */ /* 0x000fea0003800000 */
.L_x_24808:
[----:B------:R-:W4:Y:S01]  /*47b0*/  S2UR UR6, SR_CgaCtaId ;  /* 0x00000000000679c3 */ /* 0x000f220000008800 */
[----:B-1-3--:R-:W1:Y:S01]  /*47c0*/  SHFL.BFLY PT, R3, R32, 0x1, 0x1f ;  /* 0x0c201f0020037f89 */ /* 0x00ae6200000e0000 */
[C---:B------:R-:W-:Y:S01]  /*47d0*/  LOP3.LUT R4, R0.reuse, 0x1, RZ, 0xc0, !PT ;  /* 0x0000000100047812 */ /* 0x040fe200078ec0ff */
[----:B------:R-:W-:Y:S01]  /*47e0*/  UMOV UR5, 0x400 ;  /* 0x0000040000057882 */ /* 0x000fe20000000000 */
[----:B------:R-:W-:Y:S01]  /*47f0*/  LEA.HI R0, R0, R0, RZ, 0x1 ;  /* 0x0000000000007211 */ /* 0x000fe200078f08ff */
[----:B------:R-:W3:Y:S03]  /*4800*/  SHFL.BFLY PT, R2, R31, 0x1, 0x1f ;  /* 0x0c201f001f027f89 */ /* 0x000ee600000e0000 */
        /* <DEDUP_REMOVED lines=10> */
[----:B------:R-:W-:Y:S01]  /*48b0*/  LOP3.LUT R4, R11, 0xffffffe0, RZ, 0xc0, !PT ;  /* 0xffffffe00b047812 */ /* 0x000fe200078ec0ff */
[----:B----4-:R-:W-:Y:S01]  /*48c0*/  ULEA UR5, UR6, UR5, 0x18 ;  /* 0x0000000506057291 */ /* 0x010fe2000f8ec03f */
[----:B-1----:R-:W-:Y:S01]  /*48d0*/  FADD.FTZ R3, R3, R32 ;  /* 0x0000002003037221 */ /* 0x002fe20000010000 */
[----:B------:R-:W-:-:S02]  /*48e0*/  ISETP.GT.U32.AND P3, PT, R6, 0x3e, PT ;  /* 0x0000003e0600780c */ /* 0x000fc40003f64070 */
[----:B------:R-:W-:Y:S01]  /*48f0*/  ISETP.GT.OR P1, PT, R11, 0x1f, P2 ;  /* 0x0000001f0b00780c */ /* 0x000fe20001724670 */
[----:B---3--:R-:W-:Y:S01]  /*4900*/  FADD.FTZ R2, R2, R31 ;  /* 0x0000001f02027221 */ /* 0x008fe20000010000 */
[----:B------:R-:W-:Y:S02]  /*4910*/  LEA R5, R5, UR5, 0x2 ;  /* 0x0000000505057c11 */ /* 0x000fe4000f8e10ff */
[----:B------:R-:W-:-:S03]  /*4920*/  ISETP.NE.OR P4, PT, R4, 0x20, P2 ;  /* 0x000000200400780c */ /* 0x000fc60001785670 */
[----:B------:R1:W-:Y:S04]  /*4930*/  @!P5 STS [R5+-0x100], R3 ;  /* 0xffff00030500d388 */ /* 0x0003e80000000800 */
[----:B------:R1:W-:Y:S01]  /*4940*/  @!P5 STS [R5+-0xc0], R2 ;  /* 0xffff40020500d388 */ /* 0x0003e20000000800 */
[----:B------:R-:W-:Y:S06]  /*4950*/  BAR.SYNC.DEFER_BLOCKING 0x0 ;  /* 0x0000000000007b1d */ /* 0x000fec0000010000 */
[----:B------:R-:W-:Y:S05]  /*4960*/  @P0 BRA `(.L_x_24818) ;  /* 0x0000000000100947 */ /* 0x000fea0003800000 */
[----:B------:R-:W1:Y:S04]  /*4970*/  LDS R4, [R5] ;  /* 0x0000000005047984 */ /* 0x000e680000000800 */
[----:B------:R-:W3:Y:S01]  /*4980*/  @!P2 LDS R7, [R5+0x40] ;  /* 0x000040000507a984 */ /* 0x000ee20000000800 */
[----:B-1----:R-:W-:Y:S01]  /*4990*/  FADD.FTZ R3, R3, R4 ;  /* 0x0000000403037221 */ /* 0x002fe20000010000 */
[----:B---3--:R-:W-:-:S07]  /*49a0*/  @!P2 FADD.FTZ R2, R2, R7 ;  /* 0x000000070202a221 */ /* 0x008fce0000010000 */
.L_x_24818:
[----:B------:R-:W-:Y:S05]  /*49b0*/  BSYNC B0 ;  /* 0x0000000000007941 */ /* 0x000fea0003800000 */
.L_x_24817:
[----:B------:R-:W-:Y:S06]  /*49c0*/  BAR.SYNC.DEFER_BLOCKING 0x0 ;  /* 0x0000000000007b1d */ /* 0x000fec0000010000 */
[----:B------:R-:W-:Y:S01]  /*49d0*/  BSSY B0, `(.L_x_24819) ;  /* 0x0000009000007945 */ /* 0x000fe20003800000 */
[----:B------:R3:W-:Y:S04]  /*49e0*/  @!P4 STS [R5+-0x80], R3 ;  /* 0xffff80030500c388 */ /* 0x0007e80000000800 */
[----:B------:R3:W-:Y:S01]  /*49f0*/  @!P4 STS [R5+-0x40], R2 ;  /* 0xffffc0020500c388 */ /* 0x0007e20000000800 */
[----:B------:R-:W-:Y:S06]  /*4a00*/  BAR.SYNC.DEFER_BLOCKING 0x0 ;  /* 0x0000000000007b1d */ /* 0x000fec0000010000 */
[----:B------:R-:W-:Y:S05]  /*4a10*/  @P1 BRA `(.L_x_24820) ;  /* 0x0000000000101947 */ /* 0x000fea0003800000 */
[----:B------:R-:W1:Y:S04]  /*4a20*/  LDS R4, [R5] ;  /* 0x0000000005047984 */ /* 0x000e680000000800 */
[----:B------:R-:W4:Y:S01]  /*4a30*/  @!P2 LDS R7, [R5+0x40] ;  /* 0x000040000507a984 */ /* 0x000f220000000800 */
[----:B-1-3--:R-:W-:Y:S01]  /*4a40*/  FADD.FTZ R3, R3, R4 ;  /* 0x0000000403037221 */ /* 0x00afe20000010000 */
[----:B----4-:R-:W-:-:S07]  /*4a50*/  @!P2 FADD.FTZ R2, R2, R7 ;  /* 0x000000070202a221 */ /* 0x010fce0000010000 */
.L_x_24820:
[----:B------:R-:W-:Y:S05]  /*4a60*/  BSYNC B0 ;  /* 0x0000000000007941 */ /* 0x000fea0003800000 */
.L_x_24819:
[----:B------:R-:W-:Y:S06]  /*4a70*/  BAR.SYNC.DEFER_BLOCKING 0x0 ;  /* 0x0000000000007b1d */ /* 0x000fec0000010000 */
[----:B------:R-:W-:Y:S05]  /*4a80*/  @P3 EXIT ;  /* 0x000000000000394d */ /* 0x000fea0003800000 */
[----:B------:R-:W4:Y:S01]  /*4a90*/  S2UR UR6, SR_CTAID.Y ;  /* 0x00000000000679c3 */ /* 0x000f220000002600 */
[----:B------:R-:W-:Y:S01]  /*4aa0*/  ULDC UR7, c[0x0][0x14] ;  /* 0x0000050000077ab9 */ /* 0x000fe20000000800 */
[----:B------:R-:W-:Y:S01]  /*4ab0*/  ULDC UR5, c[0x0][0xc] ;  /* 0x0000030000057ab9 */ /* 0x000fe20000000800 */
[----:B------:R-:W-:-:S05]  /*4ac0*/  USHF.R.S32.HI UR9, URZ, 0x1f, UR4 ;  /* 0x0000001f3f097899 */ /* 0x000fca0008011404 */
        /* <DEDUP_REMOVED lines=12> */
[----:B------:R-:W-:Y:S01]  /*4b90*/  IADD3 R7, P0, R0, UR5, RZ ;  /* 0x0000000500077c10 */ /* 0x000fe2000ff1e0ff */
[----:B------:R-:W-:Y:S01]  /*4ba0*/  ULDC.64 UR8, c[0x0][0x220] ;  /* 0x0000880000087ab9 */ /* 0x000fe20000000a00 */
[----:B------:R-:W-:Y:S02]  /*4bb0*/  F2FP.F16.F32.PACK_AB R6, R2, R3 ;  /* 0x000000030206723e */ /* 0x000fe400000000ff */
[----:B-1-3--:R-:W-:Y:S02]  /*4bc0*/  IADD3 R5, P1, R4, UR5, RZ ;  /* 0x0000000504057c10 */ /* 0x00afe4000ff3e0ff */
[----:B0-----:R-:W-:Y:S02]  /*4bd0*/  LEA.HI.X.SX32 R8, R0, UR7, 0x1, P0 ;  /* 0x0000000700087c11 */ /* 0x001fe400080f0eff */
        /* <DEDUP_REMOVED lines=9> */
.L_x_24782:
[----:B------:R-:W-:Y:S01]  /*4c70*/  BSSY B2, `(.L_x_24821) ;  /* 0x0000007000027945 */ /* 0x000fe20003800000 */
[----:B------:R-:W-:Y:S01]  /*4c80*/  MOV R18, 0x1 ;  /* 0x0000000100127802 */ /* 0x000fe20000000f00 */
[----:B------:R-:W-:Y:S02]  /*4c90*/  IMAD.MOV.U32 R26, RZ, RZ, 0x1f ;  /* 0x0000001fff1a7424 */ /* 0x000fe400078e00ff */
[----:B------:R-:W-:-:S07]  /*4ca0*/  IMAD.MOV.U32 R15, RZ, RZ, -0x1 ;  /* 0xffffffffff0f7424 */ /* 0x000fce00078e00ff */
[----:B------:R-:W-:Y:S05]  /*4cb0*/  WARPSYNC.COLLECTIVE R15, `(.L_x_24822) ;  /* 0x000000000f087348 */ /* 0x000fea0003c00000 */
[----:B------:R0:W1:Y:S02]  /*4cc0*/  SHFL.BFLY P1, R17, R13, R18, R26 ;  /* 0x0c0000120d117389 */ /* 0x000064000002001a */
[----:B01----:R-:W-:Y:S01]  /*4cd0*/  ENDCOLLECTIVE ;  /* 0x000000000000791b */ /* 0x003fe20003800000 */
.L_x_24822:
[----:B------:R-:W-:Y:S05]  /*4ce0*/  BSYNC B2 ;  /* 0x0000000000027941 */ /* 0x000fea0003800000 */
.L_x_24821:
[----:B------:R-:W-:Y:S01]  /*4cf0*/  MOV R12, R17 ;  /* 0x00000011000c7202 */ /* 0x000fe20000000f00 */
[----:B------:R-:W-:Y:S06]  /*4d00*/  BRA `(.L_x_24823) ;  /* 0xffffffcc00407947 */ /* 0x000fec000383ffff */
.L_x_24785:
        /* <DEDUP_REMOVED lines=8> */
.L_x_24825:
[----:B------:R-:W-:Y:S05]  /*4d90*/  BSYNC B0 ;  /* 0x0000000000007941 */ /* 0x000fea0003800000 */
.L_x_24824:
        /* <DEDUP_REMOVED lines=9> */
.L_x_24826:
[----:B------:R-:W-:Y:S01]  /*4e30*/  HFMA2.MMA R18, -RZ, RZ, 0, 2.384185791015625e-07 ;  /* 0x00000004ff127435 */ /* 0x000fe200000001ff */
[----:B------:R-:W-:-:S05]  /*4e40*/  IMAD.MOV.U32 R14, RZ, RZ, R17 ;  /* 0x000000ffff0e7224 */ /* 0x000fca00078e0011 */
[----:B------:R-:W-:-:S05]  /*4e50*/  FMNMX.FTZ R14, R3, R14, !PT ;  /* 0x0000000e030e7209 */ /* 0x000fca0007810000 */
[----:B------:R-:W-:-:S07]  /*4e60*/  IMAD.MOV.U32 R13, RZ, RZ, R14 ;  /* 0x000000ffff0d7224 */ /* 0x000fce00078e000e */
[----:B------:R-:W-:Y:S05]  /*4e70*/  WARPSYNC.COLLECTIVE R15, `(.L_x_24827) ;  /* 0x000000000f087348 */ /* 0x000fea0003c00000 */
[----:B------:R0:W1:Y:S02]  /*4e80*/  SHFL.BFLY P1, R17, R13, R18, R26 ;  /* 0x0c0000120d117389 */ /* 0x000064000002001a */
[----:B01----:R-:W-:Y:S01]  /*4e90*/  ENDCOLLECTIVE ;  /* 0x000000000000791b */ /* 0x003fe20003800000 */
.L_x_24827:
[----:B------:R-:W-:Y:S01]  /*4ea0*/  MOV R18, 0x2 ;  /* 0x0000000200127802 */ /* 0x000fe20000000f00 */
[----:B------:R-:W-:-:S05]  /*4eb0*/  IMAD.MOV.U32 R9, RZ, RZ, R17 ;  /* 0x000000ffff097224 */ /* 0x000fca00078e0011 */
[----:B------:R-:W-:-:S05]  /*4ec0*/  FMNMX.FTZ R16, R14, R9, !PT ;  /* 0x000000090e107209 */ /* 0x000fca0007810000 */
[----:B------:R-:W-:-:S07]  /*4ed0*/  IMAD.MOV.U32 R13, RZ, RZ, R16 ;  /* 0x000000ffff0d7224 */ /* 0x000fce00078e0010 */
[----:B------:R-:W-:Y:S05]  /*4ee0*/  WARPSYNC.COLLECTIVE R15, `(.L_x_24828) ;  /* 0x000000000f087348 */ /* 0x000fea0003c00000 */
[----:B------:R0:W1:Y:S02]  /*4ef0*/  SHFL.BFLY P1, R17, R13, R18, R26 ;  /* 0x0c0000120d117389 */ /* 0x000064000002001a */
[----:B01----:R-:W-:Y:S01]  /*4f00*/  ENDCOLLECTIVE ;  /* 0x000000000000791b */ /* 0x003fe20003800000 */
.L_x_24828:
[----:B------:R-:W-:Y:S01]  /*4f10*/  IMAD.MOV.U32 R9, RZ, RZ, R17 ;  /* 0x000000ffff097224 */ /* 0x000fe200078e0011 */
[----:B------:R-:W-:Y:S06]  /*4f20*/  BRA `(.L_x_24829) ;  /* 0xffffffcc008c7947 */ /* 0x000fec000383ffff */
.L_x_24830:
        /* <DEDUP_REMOVED lines=13> */
.L_x_29991:


//--------------------- .text._ZN4vllm25paged_attention_v2_kernelIttLi256ELi8ELi128ELNS_18Fp8KVCacheDataTypeE0ELb0ELi512EEEvPfS2_PT_PKS3_PKT0_S9_ifPKiSB_iPKfiiiSD_SD_iiiii --------------------------
	.section	.text._ZN4vllm25paged_attention_v2_kernelIttLi256ELi8ELi128ELNS_18Fp8KVCacheDataTypeE0ELb0ELi512EEEvPfS2_PT_PKS3_PKT0_S9_ifPKiSB_iPKfiiiSD_SD_iiiii,"ax",@progbits
	.align	128
        .global         _ZN4vllm25paged_attention_v2_kernelIttLi256ELi8ELi128ELNS_18Fp8KVCacheDataTypeE0ELb0ELi512EEEvPfS2_PT_PKS3_PKT0_S9_ifPKiSB_iPKfiiiSD_SD_iiiii
        .type           _ZN4vllm25paged_attention_v2_kernelIttLi256ELi8ELi128ELNS_18Fp8KVCacheDataTypeE0ELb0ELi512EEEvPfS2_PT_PKS3_PKT0_S9_ifPKiSB_iPKfiiiSD_SD_iiiii,@function
        .size           _ZN4vllm25paged_attention_v2_kernelIttLi256ELi8ELi128ELNS_18Fp8KVCacheDataTypeE0ELb0ELi512EEEvPfS2_PT_PKS3_PKT0_S9_ifPKiSB_iPKfiiiSD_SD_iiiii,(.L_x_29992 - _ZN4vllm25paged_attention_v2_kernelIttLi256ELi8ELi128ELNS_18Fp8KVCacheDataTypeE0ELb0ELi512EEEvPfS2_PT_PKS3_PKT0_S9_ifPKiSB_iPKfiiiSD_SD_iiiii)
        .other          _ZN4vllm25paged_attention_v2_kernelIttLi256ELi8ELi128ELNS_18Fp8KVCacheDataTypeE0ELb0ELi512EEEvPfS2_PT_PKS3_PKT0_S9_ifPKiSB_iPKfiiiSD_SD_iiiii,@"STO_CUDA_ENTRY STV_DEFAULT"
_ZN4vllm25paged_attention_v2_kernelIttLi256ELi8ELi128ELNS_18Fp8KVCacheDataTypeE0ELb0ELi512EEEvPfS2_PT_PKS3_PKT0_S9_ifPKiSB_iPKfiiiSD_SD_iiiii:
.text._ZN4vllm25paged_attention_v2_kernelIttLi256ELi8ELi128ELNS_18Fp8KVCacheDataTypeE0ELb0ELi512EEEvPfS2_PT_PKS3_PKT0_S9_ifPKiSB_iPKfiiiSD_SD_iiiii:
        /* <DEDUP_REMOVED lines=63> */
[----:B------:R-:W-:-:S04]  /*03f0*/  IMAD R5, R5, R6, RZ ;  /* 0x0000000605057224 */ /* 0x000fc800078e02ff */
[----:B------:R-:W-:-:S04]  /*0400*/  IMAD.HI.U32 R3, R3, R5, R2 ;  /* 0x0000000503037227 */ /* 0x000fc800078e0002 */
[----:B------:R-:W-:Y:S02]  /*0410*/  IMAD.MOV.U32 R5, RZ, RZ, R7 ;  /* 0x000000ffff057224 */ /* 0x000fe400078e0007 */
        /* <DEDUP_REMOVED lines=31> */
[----:B------:R-:W-:Y:S01]  /*0610*/  VIMNMX R7, RZ, R8, !PT ;  /* 0x00000008ff077248 */ /* 0x000fe20007fe0100 */
        /* <DEDUP_REMOVED lines=28> */
.L_x_24835:
        /* <DEDUP_REMOVED lines=11> */
.L_x_24834:
[----:B------:R-:W-:Y:S05]  /*0890*/  BSYNC B1 ;  /* 0x0000000000017941 */ /* 0x000fea0003800000 */
.L_x_24833:
        /* <DEDUP_REMOVED lines=15> */
.L_x_24836:
        /* <DEDUP_REMOVED lines=17> */
.L_x_24832:
[----:B------:R-:W-:Y:S05]  /*0aa0*/  BSYNC B0 ;  /* 0x0000000000007941 */ /* 0x000fea0003800000 */
.L_x_24831:
[----:B------:R-:W-:Y:S01]  /*0ab0*/  LEA.HI.SX32 R52, R52, UR4, 0x1b ;  /* 0x0000000434347c11 */ /* 0x000fe2000f8fdaff */
[----:B------:R-:W-:Y:S01]  /*0ac0*/  ULDC UR6, c[0x0][0x258] ;  /* 0x0000960000067ab9 */ /* 0x000fe20000000800 */
[----:B------:R-:W-:Y:S01]  /*0ad0*/  ULDC UR18, c[0x0][0x26c] ;  /* 0x00009b0000127ab9 */ /* 0x000fe20000000800 */
[----:B------:R-:W-:Y:S01]  /*0ae0*/  UIMAD UR4, UR8, UR6, URZ ;  /* 0x00000006080472a4 */ /* 0x000fe2000f8e023f */
[----:B------:R-:W-:Y:S01]  /*0af0*/  BAR.SYNC.DEFER_BLOCKING 0x0 ;  /* 0x0000000000007b1d */ /* 0x000fe20000010000 */
[----:B------:R-:W-:Y:S01]  /*0b00*/  ISETP.GE.AND P1, PT, R52, R3, PT ;  /* 0x000000033400720c */ /* 0x000fe20003f26270 */
[----:B------:R-:W-:Y:S01]  /*0b10*/  IMAD.MOV.U32 R6, RZ, RZ, -0x800001 ;  /* 0xff7fffffff067424 */ /* 0x000fe200078e00ff */
[----:B------:R-:W-:-:S03]  /*0b20*/  USHF.R.S32.HI UR16, URZ, 0x1f, UR4 ;  /* 0x0000001f3f107899 */ /* 0x000fc60008011404 */
        /* <DEDUP_REMOVED lines=8> */
[----:B------:R-:W0:Y:S01]  /*0bb0*/  LDC R68, c[0x0][0x26c] ;  /* 0x00009b00ff447b82 */ /* 0x000e220000000800 */
        /* <DEDUP_REMOVED lines=26> */
[C---:B------:R-:W-:Y:S01]  /*0d60*/  VIADD R29, R5.reuse, 0x50 ;  /* 0x00000050051d7836 */ /* 0x040fe20000000000 */
[----:B------:R-:W-:Y:S01]  /*0d70*/  SHF.R.S32.HI R11, RZ, 0x1f, R10 ;  /* 0x0000001fff0b7819 */ /* 0x000fe2000001140a */
[----:B------:R-:W-:Y:S01]  /*0d80*/  VIADD R32, R5, 0x5c ;  /* 0x0000005c05207836 */ /* 0x000fe20000000000 */
[----:B------:R-:W-:Y:S01]  /*0d90*/  SHF.R.S32.HI R15, RZ, 0x1f, R14 ;  /* 0x0000001fff0f7819 */ /* 0x000fe2000001140e */
[----:B------:R-:W-:Y:S01]  /*0da0*/  IMAD.SHL.U32 R30, R29, 0x2, RZ ;  /* 0x000000021d1e7824 */ /* 0x000fe200078e00ff */
[----:B------:R-:W-:Y:S01]  /*0db0*/  LEA.HI R41, R41, R6, RZ, 0x2 ;  /* 0x0000000629297211 */ /* 0x000fe200078f10ff */
[C---:B------:R-:W-:Y:S01]  /*0dc0*/  VIADD R33, R5.reuse, 0x60 ;  /* 0x0000006005217836 */ /* 0x040fe20000000000 */
[----:B------:R-:W-:Y:S01]  /*0dd0*/  SHF.R.S32.HI R6, RZ, 0x1f, R9 ;  /* 0x0000001fff067819 */ /* 0x000fe20000011409 */
[----:B------:R-:W-:Y:S01]  /*0de0*/  VIADD R36, R5, 0x6c ;  /* 0x0000006c05247836 */ /* 0x000fe20000000000 */
[----:B------:R-:W-:Y:S01]  /*0df0*/  LEA.HI R11, R11, R10, RZ, 0x3 ;  /* 0x0000000a0b0b7211 */ /* 0x000fe200078f18ff */
[----:B------:R-:W-:Y:S01]  /*0e00*/  VIADD R38, R5, 0x70 ;  /* 0x0000007005267836 */ /* 0x000fe20000000000 */
[----:B------:R-:W-:Y:S01]  /*0e10*/  LEA.HI R13, R13, R12, RZ, 0x3 ;  /* 0x0000000c0d0d7211 */ /* 0x000fe200078f18ff */
[----:B------:R-:W1:Y:S01]  /*0e20*/  S2UR UR7, SR_CgaCtaId ;  /* 0x00000000000779c3 */ /* 0x000e620000008800 */
[----:B------:R-:W-:Y:S01]  /*0e30*/  LEA.HI R15, R15, R14, RZ, 0x3 ;  /* 0x0000000e0f0f7211 */ /* 0x000fe200078f18ff */
[----:B------:R-:W-:Y:S01]  /*0e40*/  ULDC UR6, c[0x0][0x270] ;  /* 0x00009c0000067ab9 */ /* 0x000fe20000000800 */
        /* <DEDUP_REMOVED lines=17> */
[C---:B------:R-:W-:Y:S01]  /*0f60*/  VIADD R6, R5.reuse, 0x14 ;  /* 0x0000001405067836 */ /* 0x040fe20000000000 */
[----:B------:R-:W-:Y:S01]  /*0f70*/  SHF.R.S32.HI R45, RZ, 0x1f, R14 ;  /* 0x0000001fff2d7819 */ /* 0x000fe2000001140e */
        /* <DEDUP_REMOVED lines=69> */
[----:B------:R-:W-:Y:S01]  /*13d0*/  VIADD R6, R5, 0x34 ;  /* 0x0000003405067836 */ /* 0x000fe20000000000 */
[----:B------:R-:W-:Y:S01]  /*13e0*/  LOP3.LUT R27, R27, 0xfffffff8, RZ, 0xc0, !PT ;  /* 0xfffffff81b1b7812 */ /* 0x000fe200078ec0ff */
[----:B------:R-:W-:Y:S01]  /*13f0*/  IMAD.IADD R19, R20, 0x1, -R21 ;  /* 0x0000000114137824 */ /* 0x000fe200078e0a15 */
        /* <DEDUP_REMOVED lines=17> */
[----:B------:R-:W-:Y:S02]  /*1510*/  SHF.R.S32.HI R23, RZ, 0x1f, R22 ;  /* 0x0000001fff177819 */ /* 0x000fe40000011416 */
[----:B------:R-:W-:Y:S02]  /*1520*/  SHF.R.S32.HI R25, RZ, 0x1f, R24 ;  /* 0x0000001fff197819 */ /* 0x000fe40000011418 */
        /* <DEDUP_REMOVED lines=40> */
[----:B------:R-:W-:Y:S01]  /*17b0*/  LOP3.LUT R29, R29, 0xfffffff8, RZ, 0xc0, !PT ;  /* 0xfffffff81d1d7812 */ /* 0x000fe200078ec0ff */
[----:B------:R-:W-:Y:S01]  /*17c0*/  IMAD.IADD R25, R6, 0x1, -R25 ;  /* 0x0000000106197824 */ /* 0x000fe200078e0a19 */
[----:B------:R-:W-:Y:S01]  /*17d0*/  SHF.R.S32.HI R35, RZ, 0x1f, R34 ;  /* 0x0000001fff237819 */ /* 0x000fe20000011422 */
[----:B------:R-:W-:Y:S01]  /*17e0*/  VIADD R6, R5, 0x54 ;  /* 0x0000005405067836 */ /* 0x000fe20000000000 */
[----:B------:R-:W-:Y:S01]  /*17f0*/  LEA.HI R84, R37, R36, RZ, 0x2 ;  /* 0x0000002425547211 */ /* 0x000fe200078f10ff */
        /* <DEDUP_REMOVED lines=32> */
[----:B------:R-:W-:Y:S01]  /*1a00*/  SHF.R.S32.HI R67, RZ, 0x1f, R81 ;  /* 0x0000001fff437819 */ /* 0x000fe20000011451 */
        /* <DEDUP_REMOVED lines=9> */
[----:B------:R-:W-:-:S02]  /*1aa0*/  LOP3.LUT R63, R49, 0xffffffc0, RZ, 0xc0, !PT ;  /* 0xffffffc0313f7812 */ /* 0x000fc400078ec0ff */
[----:B------:R-:W-:Y:S01]  /*1ab0*/  SHF.R.S32.HI R35, RZ, 0x1f, R34 ;  /* 0x0000001fff237819 */ /* 0x000fe20000011422 */
[----:B------:R-:W-:Y:S01]  /*1ac0*/  IMAD.SHL.U32 R79, R79, 0x10, RZ ;  /* 0x000000104f4f7824 */ /* 0x000fe200078e00ff */
[----:B------:R-:W-:Y:S02]  /*1ad0*/  SHF.R.S32.HI R33, RZ, 0x1f, R6 ;  /* 0x0000001fff217819 */ /* 0x000fe40000011406 */
[----:B------:R-:W-:Y:S01]  /*1ae0*/  LEA.HI R82, R35, R34, RZ, 0x2 ;  /* 0x0000002223527211 */ /* 0x000fe200078f10ff */
[----:B------:R-:W-:Y:S01]  /*1af0*/  IMAD.SHL.U32 R34, R34, 0x2, RZ ;  /* 0x0000000222227824 */ /* 0x000fe200078e00ff */
[----:B------:R-:W-:Y:S02]  /*1b00*/  SHF.R.S32.HI R35, RZ, 0x1f, R38 ;  /* 0x0000001fff237819 */ /* 0x000fe40000011426 */
[----:B------:R-:W-:Y:S01]  /*1b10*/  LEA.HI R33, R33, R6, RZ, 0x3 ;  /* 0x0000000621217211 */ /* 0x000fe200078f18ff */
[----:B------:R-:W-:Y:S01]  /*1b20*/  IMAD.SHL.U32 R83, R82, 0x10, RZ ;  /* 0x0000001052537824 */ /* 0x000fe200078e00ff */
[----:B------:R-:W-:Y:S01]  /*1b30*/  LEA.HI R85, R35, R38, RZ, 0x2 ;  /* 0x0000002623557211 */ /* 0x000fe200078f10ff */
[----:B------:R-:W-:Y:S01]  /*1b40*/  IMAD.SHL.U32 R38, R38, 0x2, RZ ;  /* 0x0000000226267824 */ /* 0x000fe200078e00ff */
[----:B------:R-:W-:-:S02]  /*1b50*/  SHF.R.S32.HI R35, RZ, 0x1f, R34 ;  /* 0x0000001fff237819 */ /* 0x000fc40000011422 */
[----:B------:R-:W-:Y:S01]  /*1b60*/  LOP3.LUT R33, R33, 0xfffffff8, RZ, 0xc0, !PT ;  /* 0xfffffff821217812 */ /* 0x000fe200078ec0ff */
[----:B------:R-:W-:Y:S01]  /*1b70*/  IMAD.SHL.U32 R85, R85, 0x10, RZ ;  /* 0x0000001055557824 */ /* 0x000fe200078e00ff */
[----:B------:R-:W-:Y:S02]  /*1b80*/  SHF.R.S32.HI R39, RZ, 0x1f, R38 ;  /* 0x0000001fff277819 */ /* 0x000fe40000011426 */
[----:B------:R-:W-:Y:S01]  /*1b90*/  LEA.HI R35, R35, R34, RZ, 0x3 ;  /* 0x0000002223237211 */ /* 0x000fe200078f18ff */
[----:B------:R-:W-:Y:S01]  /*1ba0*/  IMAD.IADD R33, R6, 0x1, -R33 ;  /* 0x0000000106217824 */ /* 0x000fe200078e0a21 */
[----:B------:R-:W-:Y:S01]  /*1bb0*/  LEA.HI R39, R39, R38, RZ, 0x3 ;  /* 0x0000002627277211 */ /* 0x000fe200078f18ff */
[----:B------:R-:W-:Y:S01]  /*1bc0*/  VIADD R6, R5, 0x74 ;  /* 0x0000007405067836 */ /* 0x000fe20000000000 */
[----:B------:R-:W-:Y:S02]  /*1bd0*/  LOP3.LUT R35, R35, 0xfffffff8, RZ, 0xc0, !PT ;  /* 0xfffffff823237812 */ /* 0x000fe400078ec0ff */
[----:B------:R-:W-:-:S02]  /*1be0*/  LOP3.LUT R39, R39, 0xfffffff8, RZ, 0xc0, !PT ;  /* 0xfffffff827277812 */ /* 0x000fc400078ec0ff */
[----:B------:R-:W-:Y:S01]  /*1bf0*/  SHF.R.S32.HI R53, RZ, 0x1f, R6 ;  /* 0x0000001fff357819 */ /* 0x000fe20000011406 */
[----:B------:R-:W-:Y:S01]  /*1c00*/  IMAD.IADD R34, R34, 0x1, -R35 ;  /* 0x0000000122227824 */ /* 0x000fe200078e0a23 */
[----:B------:R-:W-:Y:S01]  /*1c10*/  LOP3.LUT R82, R79, 0xffffffc0, RZ, 0xc0, !PT ;  /* 0xffffffc04f527812 */ /* 0x000fe200078ec0ff */
[----:B------:R-:W-:Y:S01]  /*1c20*/  IMAD.IADD R35, R36, 0x1, -R37 ;  /* 0x0000000124237824 */ /* 0x000fe200078e0a25 */
[----:B------:R-:W-:Y:S01]  /*1c30*/  LEA.HI R86, R53, R6, RZ, 0x2 ;  /* 0x0000000635567211 */ /* 0x000fe200078f10ff */
[----:B------:R-:W-:Y:S01]  /*1c40*/  IMAD.IADD R36, R38, 0x1, -R39 ;  /* 0x0000000126247824 */ /* 0x000fe200078e0a27 */
[----:B------:R-:W-:Y:S01]  /*1c50*/  LOP3.LUT R79, R83, 0xffffffc0, RZ, 0xc0, !PT ;  /* 0xffffffc0534f7812 */ /* 0x000fe200078ec0ff */
[----:B------:R-:W-:Y:S01]  /*1c60*/  VIADD R38, R5, 0x78 ;  /* 0x0000007805267836 */ /* 0x000fe20000000000 */
[----:B------:R-:W-:Y:S01]  /*1c70*/  LOP3.LUT R83, R85, 0xffffffc0, RZ, 0xc0, !PT ;  /* 0xffffffc055537812 */ /* 0x000fe200078ec0ff */
[----:B------:R-:W-:Y:S01]  /*1c80*/  VIADD R53, R5, 0x7c ;  /* 0x0000007c05357836 */ /* 0x000fe20000000000 */
[----:B------:R-:W-:Y:S01]  /*1c90*/  LOP3.LUT R66, R50, 0xffffffc0, RZ, 0xc0, !PT ;  /* 0xffffffc032427812 */ /* 0x000fe200078ec0ff */
[----:B------:R-:W-:Y:S01]  /*1ca0*/  IMAD.SHL.U32 R6, R6, 0x2, RZ ;  /* 0x0000000206067824 */ /* 0x000fe200078e00ff */
[----:B------:R-:W-:Y:S01]  /*1cb0*/  SHF.R.S32.HI R39, RZ, 0x1f, R38 ;  /* 0x0000001fff277819 */ /* 0x000fe20000011426 */
[----:B------:R-:W-:Y:S01]  /*1cc0*/  IMAD.SHL.U32 R86, R86, 0x10, RZ ;  /* 0x0000001056567824 */ /* 0x000fe200078e00ff */
[----:B------:R-:W-:-:S02]  /*1cd0*/  SHF.R.S32.HI R54, RZ, 0x1f, R53 ;  /* 0x0000001fff367819 */ /* 0x000fc40000011435 */
        /* <DEDUP_REMOVED lines=9> */
[----:B------:R-:W-:-:S02]  /*1d70*/  LOP3.LUT R37, R37, 0xfffffff8, RZ, 0xc0, !PT ;  /* 0xfffffff825257812 */ /* 0x000fc400078ec0ff */
[----:B------:R-:W-:Y:S02]  /*1d80*/  SHF.R.S32.HI R54, RZ, 0x1f, R53 ;  /* 0x0000001fff367819 */ /* 0x000fe40000011435 */
[----:B------:R-:W-:Y:S01]  /*1d90*/  LEA.HI R39, R39, R38, RZ, 0x3 ;  /* 0x0000002627277211 */ /* 0x000fe200078f18ff */
[----:B------:R-:W-:Y:S01]  /*1da0*/  IMAD.IADD R37, R6, 0x1, -R37 ;  /* 0x0000000106257824 */ /* 0x000fe200078e0a25 */
[----:B------:R-:W-:Y:S01]  /*1db0*/  LEA.HI R54, R54, R53, RZ, 0x3 ;  /* 0x0000003536367211 */ /* 0x000fe200078f18ff */
[----:B------:R-:W-:Y:S01]  /*1dc0*/  IMAD R6, R4, UR6, RZ ;  /* 0x0000000604067c24 */ /* 0x000fe2000f8e02ff */
[----:B------:R-:W-:Y:S01]  /*1dd0*/  LOP3.LUT R39, R39, 0xfffffff8, RZ, 0xc0, !PT ;  /* 0xfffffff827277812 */ /* 0x000fe200078ec0ff */
[----:B------:R-:W-:Y:S01]  /*1de0*/  UMOV UR6, 0x400 ;  /* 0x0000040000067882 */ /* 0x000fe20000000000 */
[----:B------:R-:W-:Y:S01]  /*1df0*/  LOP3.LUT R54, R54, 0xfffffff8, RZ, 0xc0, !PT ;  /* 0xfffffff836367812 */ /* 0x000fe200078ec0ff */
[----:B-1----:R-:W-:Y:S01]  /*1e00*/  ULEA UR6, UR7, UR6, 0x18 ;  /* 0x0000000607067291 */ /* 0x002fe2000f8ec03f */
[----:B------:R-:W-:Y:S01]  /*1e10*/  IADD3 R80, P0, R6, R81, RZ ;  /* 0x0000005106507210 */ /* 0x000fe20007f1e0ff */
[----:B------:R-:W-:Y:S01]  /*1e20*/  IMAD.IADD R38, R38, 0x1, -R39 ;  /* 0x0000000126267824 */ /* 0x000fe200078e0a27 */
[----:B------:R-:W-:Y:S01]  /*1e30*/  LOP3.LUT R65, R51, 0xffffffc0, RZ, 0xc0, !PT ;  /* 0xffffffc033417812 */ /* 0x000fe200078ec0ff */
[----:B------:R-:W-:Y:S01]  /*1e40*/  IMAD.IADD R39, R53, 0x1, -R54 ;  /* 0x0000000135277824 */ /* 0x000fe200078e0a36 */
[----:B------:R-:W-:Y:S01]  /*1e50*/  LEA.HI.X.SX32 R81, R6, R67, 0x1, P0 ;  /* 0x0000004306517211 */ /* 0x000fe200000f0eff */
[----:B------:R-:W-:Y:S01]  /*1e60*/  IMAD.SHL.U32 R67, R56, 0x10, RZ ;  /* 0x0000001038437824 */ /* 0x000fe200078e00ff */
[----:B0-----:R-:W-:Y:S01]  /*1e70*/  SHF.R.S32.HI R53, RZ, 0x1f, R68 ;  /* 0x0000001fff357819 */ /* 0x001fe20000011444 */
[----:B------:R-:W-:Y:S01]  /*1e80*/  IMAD.SHL.U32 R68, R55, 0x10, RZ ;  /* 0x0000001037447824 */ /* 0x000fe200078e00ff */
[----:B------:R-:W-:Y:S01]  /*1e90*/  LOP3.LUT R70, R70, 0xffffffc0, RZ, 0xc0, !PT ;  /* 0xffffffc046467812 */ /* 0x000fe200078ec0ff */
[----:B------:R-:W-:Y:S01]  /*1ea0*/  IMAD.MOV.U32 R6, RZ, RZ, -0x800001 ;  /* 0xff7fffffff067424 */ /* 0x000fe200078e00ff */
        /* <DEDUP_REMOVED lines=68> */
[----:B------:R-:W-:-:S07]  /*22f0*/  SHF.R.S32.HI R132, RZ, 0x1f, R39 ;  /* 0x0000001fff847819 */ /* 0x000fce0000011427 */
.L_x_24842:
[----:B01----:R-:W-:-:S04]  /*2300*/  IADD3 R41, P0, R52, UR4, RZ ;  /* 0x0000000434297c10 */ /* 0x003fc8000ff1e0ff */
        /* <DEDUP_REMOVED lines=20> */
[----:B------:R-:W-:Y:S02]  /*2450*/  LEA R46, P2, R40, UR12, 0x1 ;  /* 0x0000000c282e7c11 */ /* 0x000fe4000f8408ff */
[----:B------:R-:W-:Y:S01]  /*2460*/  LEA.HI.X.SX32 R41, R8, R49, 0x1, P0 ;  /* 0x0000003108297211 */ /* 0x000fe200000f0eff */
[----:B------:R0:W2:Y:S03]  /*2470*/  LDG.E.CONSTANT R131, desc[UR10][R42.64] ;  /* 0x0000000a2a837981 */ /* 0x0000a6000c1e9900 */
[----:B------:R-:W-:-:S02]  /*2480*/  LEA.HI.X R47, R40, UR13, R41, 0x1, P2 ;  /* 0x0000000d282f7c11 */ /* 0x000fc400090f0c29 */
[----:B------:R-:W-:Y:S02]  /*2490*/  SHF.R.S32.HI R40, RZ, 0x1f, R10 ;  /* 0x0000001fff287819 */ /* 0x000fe4000001140a */
[----:B------:R-:W-:Y:S01]  /*24a0*/  IADD3 R41, P0, P2, R10, R44, R55 ;  /* 0x0000002c0a297210 */ /* 0x000fe20007a1e037 */
[----:B------:R1:W3:Y:S03]  /*24b0*/  LDG.E.CONSTANT R45, desc[UR10][R46.64] ;  /* 0x0000000a2e2d7981 */ /* 0x0002e6000c1e9900 */
[----:B------:R-:W-:Y:S02]  /*24c0*/  IADD3.X R48, R40, R49, R48, P0, P2 ;  /* 0x0000003128307210 */ /* 0x000fe400007e4430 */
[----:B------:R-:W-:-:S04]  /*24d0*/  LEA R40, P0, R41, UR12, 0x1 ;  /* 0x0000000c29287c11 */ /* 0x000fc8000f8008ff */
[----:B------:R-:W-:-:S05]  /*24e0*/  LEA.HI.X R41, R41, UR13, R48, 0x1, P0 ;  /* 0x0000000d29297c11 */ /* 0x000fca00080f0c30 */
[----:B------:R4:W3:Y:S01]  /*24f0*/  LDG.E.CONSTANT R48, desc[UR10][R40.64] ;  /* 0x0000000a28307981 */ /* 0x0008e2000c1e9900 */
[----:B0-----:R-:W-:Y:S02]  /*2500*/  SHF.R.S32.HI R42, RZ, 0x1f, R11 ;  /* 0x0000001fff2a7819 */ /* 0x001fe4000001140b */
[----:B------:R-:W-:-:S04]  /*2510*/  IADD3 R43, P0, P2, R11, R44, R58 ;  /* 0x0000002c0b2b7210 */ /* 0x000fc80007a1e03a */
[----:B------:R-:W-:Y:S02]  /*2520*/  IADD3.X R50, R42, R49, R50, P0, P2 ;  /* 0x000000312a327210 */ /* 0x000fe400007e4432 */
[----:B------:R-:W-:-:S04]  /*2530*/  LEA R42, P0, R43, UR12, 0x1 ;  /* 0x0000000c2b2a7c11 */ /* 0x000fc8000f8008ff */
[----:B------:R-:W-:-:S05]  /*2540*/  LEA.HI.X R43, R43, UR13, R50, 0x1, P0 ;  /* 0x0000000d2b2b7c11 */ /* 0x000fca00080f0c32 */
[----:B------:R0:W3:Y:S01]  /*2550*/  LDG.E.CONSTANT R157, desc[UR10][R42.64] ;  /* 0x0000000a2a9d7981 */ /* 0x0000e2000c1e9900 */
[--C-:B------:R-:W-:Y:S02]  /*2560*/  SHF.R.S32.HI R50, RZ, 0x1f, R57.reuse ;  /* 0x0000001fff327819 */ /* 0x100fe40000011439 */
[----:B-1----:R-:W-:Y:S02]  /*2570*/  SHF.R.S32.HI R47, RZ, 0x1f, R12 ;  /* 0x0000001fff2f7819 */ /* 0x002fe4000001140c */
[----:B------:R-:W-:-:S04]  /*2580*/  IADD3 R46, P0, P2, R12, R44, R57 ;  /* 0x0000002c0c2e7210 */ /* 0x000fc80007a1e039 */
[-C--:B----4-:R-:W-:Y:S02]  /*2590*/  IADD3.X R41, R47, R49.reuse, R50, P0, P2 ;  /* 0x000000312f297210 */ /* 0x090fe400007e4432 */
[C---:B------:R-:W-:Y:S02]  /*25a0*/  LEA R40, P0, R46.reuse, UR12, 0x1 ;  /* 0x0000000c2e287c11 */ /* 0x040fe4000f8008ff */
[--C-:B------:R-:W-:Y:S02]  /*25b0*/  SHF.R.S32.HI R50, RZ, 0x1f, R60.reuse ;  /* 0x0000001fff327819 */ /* 0x100fe4000001143c */
[----:B------:R-:W-:Y:S02]  /*25c0*/  LEA.HI.X R41, R46, UR13, R41, 0x1, P0 ;  /* 0x0000000d2e297c11 */ /* 0x000fe400080f0c29 */
[----:B------:R-:W-:Y:S02]  /*25d0*/  SHF.R.S32.HI R47, RZ, 0x1f, R13 ;  /* 0x0000001fff2f7819 */ /* 0x000fe4000001140d */
[----:B------:R-:W-:Y:S01]  /*25e0*/  IADD3 R46, P0, P2, R13, R44, R60 ;  /* 0x0000002c0d2e7210 */ /* 0x000fe20007a1e03c */
[----:B------:R1:W4:Y:S03]  /*25f0*/  LDG.E.CONSTANT R156, desc[UR10][R40.64] ;  /* 0x0000000a289c7981 */ /* 0x000326000c1e9900 */
[----:B0-----:R-:W-:-:S02]  /*2600*/  IADD3.X R43, R47, R49, R50, P0, P2 ;  /* 0x000000312f2b7210 */ /* 0x001fc400007e4432 */
[----:B------:R-:W-:-:S04]  /*2610*/  LEA R158, P0, R46, UR12, 0x1 ;  /* 0x0000000c2e9e7c11 */ /* 0x000fc8000f8008ff */
[----:B------:R-:W-:Y:S02]  /*2620*/  LEA.HI.X R159, R46, UR13, R43, 0x1, P0 ;  /* 0x0000000d2e9f7c11 */ /* 0x000fe400080f0c2b */
[--C-:B------:R-:W-:Y:S02]  /*2630*/  SHF.R.S32.HI R46, RZ, 0x1f, R59.reuse ;  /* 0x0000001fff2e7819 */ /* 0x100fe4000001143b */
[----:B------:R-:W-:Y:S01]  /*2640*/  SHF.R.S32.HI R43, RZ, 0x1f, R14 ;  /* 0x0000001fff2b7819 */ /* 0x000fe2000001140e */
[----:B------:R-:W4:Y:S01]  /*2650*/  LDG.E.CONSTANT R158, desc[UR10][R158.64] ;  /* 0x0000000a9e9e7981 */ /* 0x000f22000c1e9900 */
[----:B------:R-:W-:-:S04]  /*2660*/  IADD3 R42, P0, P2, R14, R44, R59 ;  /* 0x0000002c0e2a7210 */ /* 0x000fc80007a1e03b */
[----:B------:R-:W-:Y:S02]  /*2670*/  IADD3.X R43, R43, R49, R46, P0, P2 ;  /* 0x000000312b2b7210 */ /* 0x000fe400007e442e */
[----:B------:R-:W-:Y:S02]  /*2680*/  LEA R50, P0, R42, UR12, 0x1 ;  /* 0x0000000c2a327c11 */ /* 0x000fe4000f8008ff */
[----:B------:R-:W-:Y:S02]  /*2690*/  IADD3 R133, P3, P4, R16, R44, R61 ;  /* 0x0000002c10857210 */ /* 0x000fe40007c7e03d */
[----:B------:R-:W-:Y:S02]  /*26a0*/  LEA.HI.X R51, R42, UR13, R43, 0x1, P0 ;  /* 0x0000000d2a337c11 */ /* 0x000fe400080f0c2b */
[----:B------:R-:W-:Y:S02]  /*26b0*/  SHF.R.S32.HI R43, RZ, 0x1f, R16 ;  /* 0x0000001fff2b7819 */ /* 0x000fe40000011410 */
[----:B-1----:R-:W-:Y:S01]  /*26c0*/  SHF.R.S32.HI R41, RZ, 0x1f, R15 ;  /* 0x0000001fff297819 */ /* 0x002fe2000001140f */
[----:B------:R-:W4:Y:S01]  /*26d0*/  LDG.E.CONSTANT R50, desc[UR10][R50.64] ;  /* 0x0000000a32327981 */ /* 0x000f22000c1e9900 */
[----:B------:R-:W-:-:S02]  /*26e0*/  SHF.R.S32.HI R40, RZ, 0x1f, R17 ;  /* 0x0000001fff287819 */ /* 0x000fc40000011411 */
[----:B------:R-:W-:Y:S02]  /*26f0*/  SHF.R.S32.HI R46, RZ, 0x1f, R64 ;  /* 0x0000001fff2e7819 */ /* 0x000fe40000011440 */
[-C--:B------:R-:W-:Y:S02]  /*2700*/  IADD3 R47, P0, P2, R15, R44.reuse, R62 ;  /* 0x0000002c0f2f7210 */ /* 0x080fe40007a1e03e */
[----:B------:R-:W-:Y:S02]  /*2710*/  IADD3 R42, P5, P6, R17, R44, R64 ;  /* 0x0000002c112a7210 */ /* 0x000fe40007ebe040 */
[-C--:B------:R-:W-:Y:S02]  /*2720*/  IADD3.X R134, R43, R49.reuse, R134, P3, P4 ;  /* 0x000000312b867210 */ /* 0x080fe40001fe8486 */
[-C--:B------:R-:W-:Y:S02]  /*2730*/  IADD3.X R136, R41, R49.reuse, R136, P0, P2 ;  /* 0x0000003129887210 */ /* 0x080fe400007e4488 */
[----:B------:R-:W-:-:S02]  /*2740*/  IADD3.X R43, R40, R49, R46, P5, P6 ;  /* 0x00000031282b7210 */ /* 0x000fc40002fec42e */
[----:B------:R-:W-:-:S04]  /*2750*/  LEA R46, P0, R47, UR12, 0x1 ;  /* 0x0000000c2f2e7c11 */ /* 0x000fc8000f8008ff */
[----:B------:R-:W-:-:S05]  /*2760*/  LEA.HI.X R47, R47, UR13, R136, 0x1, P0 ;  /* 0x0000000d2f2f7c11 */ /* 0x000fca00080f0c88 */
[----:B------:R0:W4:Y:S01]  /*2770*/  LDG.E.CONSTANT R51, desc[UR10][R46.64] ;  /* 0x0000000a2e337981 */ /* 0x000122000c1e9900 */
[----:B------:R-:W-:Y:S02]  /*2780*/  IADD3 R40, P4, P5, R18, R44, R63 ;  /* 0x0000002c12287210 */ /* 0x000fe40007d9e03f */
[C---:B------:R-:W-:Y:S02]  /*2790*/  LEA R148, P2, R133.reuse, UR12, 0x1 ;  /* 0x0000000c85947c11 */ /* 0x040fe4000f8408ff */
[----:B------:R-:W-:Y:S02]  /*27a0*/  IADD3.X R41, R110, R49, R87, P4, P5 ;  /* 0x000000316e297210 */ /* 0x000fe400027ea457 */
[----:B------:R-:W-:Y:S02]  /*27b0*/  LEA R144, P3, R42, UR12, 0x1 ;  /* 0x0000000c2a907c11 */ /* 0x000fe4000f8608ff */
[----:B------:R-:W-:Y:S02]  /*27c0*/  LEA R142, P6, R40, UR12, 0x1 ;  /* 0x0000000c288e7c11 */ /* 0x000fe4000f8c08ff */
[----:B------:R-:W-:-:S02]  /*27d0*/  LEA.HI.X R149, R133, UR13, R134, 0x1, P2 ;  /* 0x0000000d85957c11 */ /* 0x000fc400090f0c86 */
[----:B------:R-:W-:Y:S02]  /*27e0*/  LEA.HI.X R145, R42, UR13, R43, 0x1, P3 ;  /* 0x0000000d2a917c11 */ /* 0x000fe400098f0c2b */
[----:B------:R-:W-:Y:S01]  /*27f0*/  LEA.HI.X R143, R40, UR13, R41, 0x1, P6 ;  /* 0x0000000d288f7c11 */ /* 0x000fe2000b0f0c29 */
[----:B------:R-:W4:Y:S01]  /*2800*/  LDG.E.CONSTANT R155, desc[UR10][R148.64] ;  /* 0x0000000a949b7981 */ /* 0x000f22000c1e9900 */
[-C--:B------:R-:W-:Y:S02]  /*2810*/  IADD3 R136, P3, P4, R19, R44.reuse, R66 ;  /* 0x0000002c13887210 */ /* 0x080fe40007c7e042 */
[----:B------:R-:W-:Y:S01]  /*2820*/  IADD3 R134, P5, P6, R20, R44, R65 ;  /* 0x0000002c14867210 */ /* 0x000fe20007ebe041 */
[----:B------:R-:W1:Y:S01]  /*2830*/  LDS.128 R40, [R54] ;  /* 0x0000000036287984 */ /* 0x000e620000000c00 */
[----:B------:R-:W-:Y:S02]  /*2840*/  LEA R140, P0, R136, UR12, 0x1 ;  /* 0x0000000c888c7c11 */ /* 0x000fe4000f8008ff */
[-C--:B------:R-:W-:Y:S01]  /*2850*/  IADD3.X R139, R112, R49.reuse, R89, P3, P4 ;  /* 0x00000031708b7210 */ /* 0x080fe20001fe8459 */
[----:B------:R-:W4:Y:S01]  /*2860*/  LDG.E.CONSTANT R154, desc[UR10][R144.64] ;  /* 0x0000000a909a7981 */ /* 0x000f22000c1e9900 */
[----:B------:R-:W-:-:S02]  /*2870*/  IADD3.X R137, R111, R49, R90, P5, P6 ;  /* 0x000000316f897210 */ /* 0x000fc40002fec45a */
[----:B------:R-:W-:Y:S01]  /*2880*/  LEA R138, P2, R134, UR12, 0x1 ;  /* 0x0000000c868a7c11 */ /* 0x000fe2000f8408ff */
[----:B------:R-:W4:Y:S01]  /*2890*/  LDG.E.CONSTANT R153, desc[UR10][R142.64] ;  /* 0x0000000a8e997981 */ /* 0x000f22000c1e9900 */
[-C--:B------:R-:W-:Y:S02]  /*28a0*/  IADD3 R135, P6, P3, R21, R44.reuse, R68 ;  /* 0x0000002c15877210 */ /* 0x080fe40007bde044 */
[----:B------:R-:W-:Y:S02]  /*28b0*/  IADD3 R133, P4, P5, R22, R44, R67 ;  /* 0x0000002c16857210 */ /* 0x000fe40007d9e043 */
[----:B------:R-:W-:Y:S02]  /*28c0*/  LEA.HI.X R141, R136, UR13, R139, 0x1, P0 ;  /* 0x0000000d888d7c11 */ /* 0x000fe400080f0c8b */
[----:B------:R-:W-:Y:S02]  /*28d0*/  LEA.HI.X R139, R134, UR13, R137, 0x1, P2 ;  /* 0x0000000d868b7c11 */ /* 0x000fe400090f0c89 */
[----:B------:R-:W-:-:S02]  /*28e0*/  LEA R136, P0, R135, UR12, 0x1 ;  /* 0x0000000c87887c11 */ /* 0x000fc4000f8008ff */
[-C--:B------:R-:W-:Y:S01]  /*28f0*/  IADD3.X R146, R114, R49.reuse, R91, P6, P3 ;  /* 0x0000003172927210 */ /* 0x080fe200037e645b */
[----:B------:R-:W4:Y:S01]  /*2900*/  LDG.E.CONSTANT R149, desc[UR10][R138.64] ;  /* 0x0000000a8a957981 */ /* 0x000f22000c1e9900 */
[----:B------:R-:W-:Y:S02]  /*2910*/  LEA R134, P2, R133, UR12, 0x1 ;  /* 0x0000000c85867c11 */ /* 0x000fe4000f8408ff */
[----:B0-----:R-:W-:Y:S02]  /*2920*/  IADD3.X R46, R113, R49, R92, P4, P5 ;  /* 0x00000031712e7210 */ /* 0x001fe400027ea45c */
[----:B------:R-:W-:Y:S02]  /*2930*/  LEA.HI.X R137, R135, UR13, R146, 0x1, P0 ;  /* 0x0000000d87897c11 */ /* 0x000fe400080f0c92 */
[----:B------:R-:W-:Y:S02]  /*2940*/  LEA.HI.X R135, R133, UR13, R46, 0x1, P2 ;  /* 0x0000000d85877c11 */ /* 0x000fe400090f0c2e */
[----:B------:R-:W-:-:S02]  /*2950*/  IADD3 R47, P0, P2, R23, R44, R70 ;  /* 0x0000002c172f7210 */ /* 0x000fc40007a1e046 */
[----:B------:R-:W-:Y:S01]  /*2960*/  IADD3 R133, P4, P5, R24, R44, R69 ;  /* 0x0000002c18857210 */ /* 0x000fe20007d9e045 */
[----:B------:R-:W4:Y:S01]  /*2970*/  LDG.E.CONSTANT R151, desc[UR10][R134.64] ;  /* 0x0000000a86977981 */ /* 0x000f22000c1e9900 */
[----:B------:R-:W-:Y:S02]  /*2980*/  IADD3.X R152, R116, R49, R93, P0, P2 ;  /* 0x0000003174987210 */ /* 0x000fe400007e445d */
[----:B------:R-:W-:-:S04]  /*2990*/  LEA R46, P3, R47, UR12, 0x1 ;  /* 0x0000000c2f2e7c11 */ /* 0x000fc8000f8608ff */
[----:B------:R-:W-:Y:S02]  /*29a0*/  LEA.HI.X R47, R47, UR13, R152, 0x1, P3 ;  /* 0x0000000d2f2f7c11 */ /* 0x000fe400098f0c98 */
[----:B------:R0:W4:Y:S01]  /*29b0*/  LDG.E.CONSTANT R152, desc[UR10][R140.64] ;  /* 0x0000000a8c987981 */ /* 0x000122000c1e9900 */
[----:B------:R-:W-:Y:S02]  /*29c0*/  IADD3.X R150, R115, R49, R94, P4, P5 ;  /* 0x0000003173967210 */ /* 0x000fe400027ea45e */
[C---:B------:R-:W-:Y:S01]  /*29d0*/  LEA R146, P6, R133.reuse, UR12, 0x1 ;  /* 0x0000000c85927c11 */ /* 0x040fe2000f8c08ff */
[----:B------:R0:W4:Y:S03]  /*29e0*/  LDG.E.CONSTANT R145, desc[UR10][R46.64] ;  /* 0x0000000a2e917981 */ /* 0x000126000c1e9900 */
[----:B------:R-:W-:Y:S02]  /*29f0*/  LEA.HI.X R147, R133, UR13, R150, 0x1, P6 ;  /* 0x0000000d85937c11 */ /* 0x000fe4000b0f0c96 */
[----:B------:R0:W4:Y:S01]  /*2a00*/  LDG.E.CONSTANT R150, desc[UR10][R136.64] ;  /* 0x0000000a88967981 */ /* 0x000122000c1e9900 */
[--C-:B-1----:R-:W-:Y:S01]  /*2a10*/  HADD2.F32 R133, -RZ, R41.reuse.H0_H0 ;  /* 0x20000029ff857230 */ /* 0x102fe20000004100 */
[----:B0-----:R-:W-:Y:S01]  /*2a20*/  IADD3 R140, P0, P2, R25, R44, R72 ;  /* 0x0000002c198c7210 */ /* 0x001fe20007a1e048 */
[----:B------:R-:W-:Y:S01]  /*2a30*/  HADD2.F32 R41, -RZ, R41.H1_H1 ;  /* 0x30000029ff297230 */ /* 0x000fe20000004100 */
[----:B------:R-:W4:Y:S02]  /*2a40*/  LDG.E.CONSTANT R146, desc[UR10][R146.64] ;  /* 0x0000000a92927981 */ /* 0x000f24000c1e9900 */
[----:B------:R-:W-:-:S02]  /*2a50*/  LEA R46, P3, R140, UR12, 0x1 ;  /* 0x0000000c8c2e7c11 */ /* 0x000fc4000f8608ff */
[----:B------:R-:W-:-:S04]  /*2a60*/  IADD3.X R47, R118, R49, R95, P0, P2 ;  /* 0x00000031762f7210 */ /* 0x000fc800007e445f */
[----:B------:R-:W-:Y:S01]  /*2a70*/  LEA.HI.X R47, R140, UR13, R47, 0x1, P3 ;  /* 0x0000000d8c2f7c11 */ /* 0x000fe200098f0c2f */
[----:B------:R-:W-:Y:S01]  /*2a80*/  HADD2.F32 R140, -RZ, R40.H1_H1 ;  /* 0x30000028ff8c7230 */ /* 0x000fe20000004100 */
[----:B------:R-:W-:-:S03]  /*2a90*/  IADD3 R137, P0, P2, R27, R44, R74 ;  /* 0x0000002c1b897210 */ /* 0x000fc60007a1e04a */
[----:B------:R0:W4:Y:S01]  /*2aa0*/  LDG.E.CONSTANT R148, desc[UR10][R46.64] ;  /* 0x0000000a2e947981 */ /* 0x000122000c1e9900 */
[--C-:B--2---:R-:W-:Y:S02]  /*2ab0*/  HADD2.F32 R142, -RZ, R131.reuse.H0_H0 ;  /* 0x20000083ff8e7230 */ /* 0x104fe40000004100 */
[----:B------:R-:W-:-:S03]  /*2ac0*/  HADD2.F32 R144, -RZ, R131.H1_H1 ;  /* 0x30000083ff907230 */ /* 0x000fc60000004100 */
[----:B------:R-:W-:Y:S01]  /*2ad0*/  FMUL.FTZ R142, R133, R142 ;  /* 0x0000008e858e7220 */ /* 0x000fe20000410000 */
[----:B------:R-:W-:Y:S01]  /*2ae0*/  IADD3 R133, P4, P5, R26, R44, R71 ;  /* 0x0000002c1a857210 */ /* 0x000fe20007d9e047 */
[----:B------:R-:W-:Y:S01]  /*2af0*/  FMUL.FTZ R131, R41, R144 ;  /* 0x0000009029837220 */ /* 0x000fe20000410000 */
[----:B------:R-:W-:Y:S02]  /*2b00*/  HADD2.F32 R41, -RZ, R40.H0_H0 ;  /* 0x20000028ff297230 */ /* 0x000fe40000004100 */
[----:B------:R-:W-:Y:S01]  /*2b10*/  LEA R134, P6, R133, UR12, 0x1 ;  /* 0x0000000c85867c11 */ /* 0x000fe2000f8c08ff */
[--C-:B---3--:R-:W-:Y:S01]  /*2b20*/  HADD2.F32 R136, -RZ, R45.reuse.H0_H0 ;  /* 0x2000002dff887230 */ /* 0x108fe20000004100 */
[----:B------:R-:W-:Y:S01]  /*2b30*/  IADD3.X R138, R117, R49, R96, P4, P5 ;  /* 0x00000031758a7210 */ /* 0x000fe200027ea460 */
[----:B------:R-:W-:Y:S02]  /*2b40*/  HADD2.F32 R45, -RZ, R45.H1_H1 ;  /* 0x3000002dff2d7230 */ /* 0x000fe40000004100 */
[----:B------:R-:W-:Y:S01]  /*2b50*/  HADD2.F32 R40, -RZ, R42.H0_H0 ;  /* 0x2000002aff287230 */ /* 0x000fe20000004100 */
[----:B------:R-:W-:Y:S01]  /*2b60*/  LEA.HI.X R135, R133, UR13, R138, 0x1, P6 ;  /* 0x0000000d85877c11 */ /* 0x000fe2000b0f0c8a */
[----:B------:R-:W-:Y:S01]  /*2b70*/  FFMA.FTZ R41, R41, R136, R142 ;  /* 0x0000008829297223 */ /* 0x000fe2000001008e */
[----:B------:R-:W-:Y:S01]  /*2b80*/  FFMA.FTZ R140, R140, R45, R131 ;  /* 0x0000002d8c8c7223 */ /* 0x000fe20000010083 */
[----:B------:R-:W-:Y:S01]  /*2b90*/  HADD2.F32 R133, -RZ, R48.H0_H0 ;  /* 0x20000030ff857230 */ /* 0x000fe20000004100 */
[----:B------:R-:W-:Y:S01]  /*2ba0*/  IADD3 R131, P4, P5, R28, R44, R73 ;  /* 0x0000002c1c837210 */ /* 0x000fe20007d9e049 */
[----:B------:R-:W2:Y:S01]  /*2bb0*/  LDG.E.CONSTANT R141, desc[UR10][R134.64] ;  /* 0x0000000a868d7981 */ /* 0x000ea2000c1e9900 */
[----:B------:R-:W-:-:S02]  /*2bc0*/  LEA R138, P3, R137, UR12, 0x1 ;  /* 0x0000000c898a7c11 */ /* 0x000fc4000f8608ff */
[----:B------:R-:W-:Y:S01]  /*2bd0*/  FFMA.FTZ R45, R40, R133, R41 ;  /* 0x00000085282d7223 */ /* 0x000fe20000010029 */
[-C--:B------:R-:W-:Y:S02]  /*2be0*/  IADD3.X R40, R120, R49.reuse, R97, P0, P2 ;  /* 0x0000003178287210 */ /* 0x080fe400007e4461 */
[----:B------:R-:W-:Y:S02]  /*2bf0*/  LEA R136, P0, R131, UR12, 0x1 ;  /* 0x0000000c83887c11 */ /* 0x000fe4000f8008ff */
[----:B------:R-:W-:Y:S02]  /*2c00*/  IADD3.X R142, R119, R49, R98, P4, P5 ;  /* 0x00000031778e7210 */ /* 0x000fe400027ea462 */
[----:B------:R-:W-:Y:S02]  /*2c10*/  LEA.HI.X R139, R137, UR13, R40, 0x1, P3 ;  /* 0x0000000d898b7c11 */ /* 0x000fe400098f0c28 */
[----:B------:R-:W-:Y:S02]  /*2c20*/  IADD3 R40, P2, P3, R29, R44, R76 ;  /* 0x0000002c1d287210 */ /* 0x000fe40007b5e04c */
[----:B------:R-:W-:-:S02]  /*2c30*/  LEA.HI.X R137, R131, UR13, R142, 0x1, P0 ;  /* 0x0000000d83897c11 */ /* 0x000fc400080f0c8e */
[----:B0-----:R-:W-:Y:S01]  /*2c40*/  LEA R46, P0, R40, UR12, 0x1 ;  /* 0x0000000c282e7c11 */ /* 0x001fe2000f8008ff */
[----:B------:R0:W3:Y:S01]  /*2c50*/  LDG.E.CONSTANT R142, desc[UR10][R138.64] ;  /* 0x0000000a8a8e7981 */ /* 0x0000e2000c1e9900 */
[-C--:B------:R-:W-:Y:S02]  /*2c60*/  IADD3.X R47, R122, R49.reuse, R99, P2, P3 ;  /* 0x000000317a2f7210 */ /* 0x080fe400017e6463 */
[----:B------:R-:W-:Y:S01]  /*2c70*/  IADD3 R41, P2, P3, R30, R44, R75 ;  /* 0x0000002c1e297210 */ /* 0x000fe20007b5e04b */
[----:B------:R-:W3:Y:S01]  /*2c80*/  LDG.E.CONSTANT R143, desc[UR10][R136.64] ;  /* 0x0000000a888f7981 */ /* 0x000ee2000c1e9900 */
[----:B------:R-:W-:Y:S02]  /*2c90*/  LEA.HI.X R47, R40, UR13, R47, 0x1, P0 ;  /* 0x0000000d282f7c11 */ /* 0x000fe400080f0c2f */
[----:B------:R-:W-:Y:S02]  /*2ca0*/  LEA R40, P0, R41, UR12, 0x1 ;  /* 0x0000000c29287c11 */ /* 0x000fe4000f8008ff */
[----:B------:R-:W-:Y:S01]  /*2cb0*/  IADD3.X R144, R121, R49, R100, P2, P3 ;  /* 0x0000003179907210 */ /* 0x000fe200017e6464 */
[----:B0-----:R-:W-:Y:S01]  /*2cc0*/  HADD2.F32 R139, -RZ, R42.H1_H1 ;  /* 0x3000002aff8b7230 */ /* 0x001fe20000004100 */
[----:B------:R0:W3:Y:S02]  /*2cd0*/  LDG.E.CONSTANT R131, desc[UR10][R46.64] ;  /* 0x0000000a2e837981 */ /* 0x0000e4000c1e9900 */
[----:B------:R-:W-:-:S02]  /*2ce0*/  LEA.HI.X R41, R41, UR13, R144, 0x1, P0 ;  /* 0x0000000d29297c11 */ /* 0x000fc400080f0c90 */
[-C--:B------:R-:W-:Y:S01]  /*2cf0*/  IADD3 R135, P0, P2, R31, R44.reuse, R78 ;  /* 0x0000002c1f877210 */ /* 0x080fe20007a1e04e */
[----:B------:R-:W-:Y:S02]  /*2d00*/  HADD2.F32 R42, -RZ, R48.H1_H1 ;  /* 0x30000030ff2a7230 */ /* 0x000fe40000004100 */
[----:B------:R1:W3:Y:S01]  /*2d10*/  LDG.E.CONSTANT R133, desc[UR10][R40.64] ;  /* 0x0000000a28857981 */ /* 0x0002e2000c1e9900 */
[C---:B------:R-:W-:Y:S02]  /*2d20*/  LEA R134, P3, R135.reuse, UR12, 0x1 ;  /* 0x0000000c87867c11 */ /* 0x040fe4000f8608ff */
[----:B------:R-:W-:Y:S02]  /*2d30*/  IADD3.X R138, R124, R49, R101, P0, P2 ;  /* 0x000000317c8a7210 */ /* 0x000fe400007e4465 */
[----:B------:R-:W-:Y:S02]  /*2d40*/  IADD3 R48, P0, P2, R32, R44, R77 ;  /* 0x0000002c20307210 */ /* 0x000fe40007a1e04d */
[----:B------:R-:W-:-:S02]  /*2d50*/  LEA.HI.X R135, R135, UR13, R138, 0x1, P3 ;  /* 0x0000000d87877c11 */ /* 0x000fc400098f0c8a */
[C---:B------:R-:W-:Y:S02]  /*2d60*/  LEA R138, P3, R48.reuse, UR12, 0x1 ;  /* 0x0000000c308a7c11 */ /* 0x040fe4000f8608ff */
[-C--:B0-----:R-:W-:Y:S01]  /*2d70*/  IADD3.X R47, R123, R49.reuse, R102, P0, P2 ;  /* 0x000000317b2f7210 */ /* 0x081fe200007e4466 */
[----:B------:R-:W-:Y:S01]  /*2d80*/  FFMA.FTZ R42, R139, R42, R140 ;  /* 0x0000002a8b2a7223 */ /* 0x000fe2000001008c */
[----:B-1----:R-:W-:Y:S01]  /*2d90*/  IADD3 R40, P0, P2, R33, R44, R82 ;  /* 0x0000002c21287210 */ /* 0x002fe20007a1e052 */
[----:B------:R-:W3:Y:S01]  /*2da0*/  LDG.E.CONSTANT R134, desc[UR10][R134.64] ;  /* 0x0000000a86867981 */ /* 0x000ee2000c1e9900 */
[----:B------:R-:W-:Y:S02]  /*2db0*/  LEA.HI.X R139, R48, UR13, R47, 0x1, P3 ;  /* 0x0000000d308b7c11 */ /* 0x000fe400098f0c2f */
[----:B------:R-:W-:Y:S02]  /*2dc0*/  LEA R46, P3, R40, UR12, 0x1 ;  /* 0x0000000c282e7c11 */ /* 0x000fe4000f8608ff */
[----:B------:R-:W-:-:S04]  /*2dd0*/  IADD3.X R41, R126, R49, R103, P0, P2 ;  /* 0x000000317e297210 */ /* 0x000fc800007e4467 */
[----:B------:R-:W-:Y:S01]  /*2de0*/  LEA.HI.X R47, R40, UR13, R41, 0x1, P3 ;  /* 0x0000000d282f7c11 */ /* 0x000fe200098f0c29 */
[----:B------:R-:W3:Y:S01]  /*2df0*/  LDG.E.CONSTANT R135, desc[UR10][R138.64] ;  /* 0x0000000a8a877981 */ /* 0x000ee2000c1e9900 */
[----:B------:R-:W-:-:S03]  /*2e00*/  IADD3 R41, P0, P2, R34, R44, R79 ;  /* 0x0000002c22297210 */ /* 0x000fc60007a1e04f */
[----:B------:R0:W3:Y:S01]  /*2e10*/  LDG.E.CONSTANT R136, desc[UR10][R46.64] ;  /* 0x0000000a2e887981 */ /* 0x0000e2000c1e9900 */
[----:B------:R-:W-:Y:S02]  /*2e20*/  LEA R40, P3, R41, UR12, 0x1 ;  /* 0x0000000c29287c11 */ /* 0x000fe4000f8608ff */
[----:B------:R-:W-:-:S04]  /*2e30*/  IADD3.X R48, R125, R49, R104, P0, P2 ;  /* 0x000000317d307210 */ /* 0x000fc800007e4468 */
[----:B------:R-:W-:Y:S02]  /*2e40*/  LEA.HI.X R41, R41, UR13, R48, 0x1, P3 ;  /* 0x0000000d29297c11 */ /* 0x000fe400098f0c30 */
[----:B------:R-:W-:-:S03]  /*2e50*/  IADD3 R48, P0, P2, R35, R44, R84 ;  /* 0x0000002c23307210 */ /* 0x000fc60007a1e054 */
[----:B------:R1:W3:Y:S01]  /*2e60*/  LDG.E.CONSTANT R137, desc[UR10][R40.64] ;  /* 0x0000000a28897981 */ /* 0x0002e2000c1e9900 */
[----:B------:R-:W-:Y:S02]  /*2e70*/  LEA R162, P3, R48, UR12, 0x1 ;  /* 0x0000000c30a27c11 */ /* 0x000fe4000f8608ff */
[----:B------:R-:W-:-:S04]  /*2e80*/  IADD3.X R147, R128, R49, R105, P0, P2 ;  /* 0x0000003180937210 */ /* 0x000fc800007e4469 */
[----:B------:R-:W-:Y:S02]  /*2e90*/  LEA.HI.X R163, R48, UR13, R147, 0x1, P3 ;  /* 0x0000000d30a37c11 */ /* 0x000fe400098f0c93 */
[----:B------:R-:W-:-:S03]  /*2ea0*/  IADD3 R48, P0, P2, R36, R44, R83 ;  /* 0x0000002c24307210 */ /* 0x000fc60007a1e053 */
[----:B------:R-:W3:Y:S01]  /*2eb0*/  LDG.E.CONSTANT R138, desc[UR10][R162.64] ;  /* 0x0000000aa28a7981 */ /* 0x000ee2000c1e9900 */
[----:B------:R-:W-:Y:S02]  /*2ec0*/  LEA R160, P3, R48, UR12, 0x1 ;  /* 0x0000000c30a07c11 */ /* 0x000fe4000f8608ff */
[----:B------:R-:W-:-:S04]  /*2ed0*/  IADD3.X R147, R127, R49, R106, P0, P2 ;  /* 0x000000317f937210 */ /* 0x000fc800007e446a */
[----:B------:R-:W-:Y:S02]  /*2ee0*/  LEA.HI.X R161, R48, UR13, R147, 0x1, P3 ;  /* 0x0000000d30a17c11 */ /* 0x000fe400098f0c93 */
[----:B------:R-:W-:Y:S01]  /*2ef0*/  IADD3 R48, P0, P2, R37, R44, R86 ;  /* 0x0000002c25307210 */ /* 0x000fe20007a1e056 */
[----:B------:R-:W-:Y:S02]  /*2f00*/  HADD2.F32 R144, -RZ, R157.H0_H0 ;  /* 0x2000009dff907230 */ /* 0x000fe40000004100 */
[----:B------:R-:W3:Y:S01]  /*2f10*/  LDG.E.CONSTANT R139, desc[UR10][R160.64] ;  /* 0x0000000aa08b7981 */ /* 0x000ee2000c1e9900 */
[----:B0-----:R-:W-:Y:S02]  /*2f20*/  LEA R46, P3, R48, UR12, 0x1 ;  /* 0x0000000c302e7c11 */ /* 0x001fe4000f8608ff */
[----:B-1----:R-:W-:-:S04]  /*2f30*/  IADD3.X R41, R130, R49, R107, P0, P2 ;  /* 0x0000003182297210 */ /* 0x002fc800007e446b */
[----:B------:R-:W-:Y:S02]  /*2f40*/  LEA.HI.X R47, R48, UR13, R41, 0x1, P3 ;  /* 0x0000000d302f7c11 */ /* 0x000fe400098f0c29 */
[-C--:B------:R-:W-:Y:S02]  /*2f50*/  IADD3 R41, P0, P2, R38, R44.reuse, R85 ;  /* 0x0000002c26297210 */ /* 0x080fe40007a1e055 */
[----:B------:R-:W-:Y:S01]  /*2f60*/  IADD3 R44, P4, P5, R39, R44, R88 ;  /* 0x0000002c272c7210 */ /* 0x000fe20007d9e058 */
[----:B------:R0:W3:Y:S01]  /*2f70*/  LDG.E.CONSTANT R140, desc[UR10][R46.64] ;  /* 0x0000000a2e8c7981 */ /* 0x0000e2000c1e9900 */
[----:B------:R-:W-:Y:S02]  /*2f80*/  LEA R40, P3, R41, UR12, 0x1 ;  /* 0x0000000c29287c11 */ /* 0x000fe4000f8608ff */
[-C--:B------:R-:W-:Y:S02]  /*2f90*/  IADD3.X R48, R129, R49.reuse, R108, P0, P2 ;  /* 0x0000003181307210 */ /* 0x080fe400007e446c */
[----:B------:R-:W-:-:S02]  /*2fa0*/  IADD3.X R49, R132, R49, R109, P4, P5 ;  /* 0x0000003184317210 */ /* 0x000fc400027ea46d */
[----:B------:R-:W-:Y:S02]  /*2fb0*/  LEA.HI.X R41, R41, UR13, R48, 0x1, P3 ;  /* 0x0000000d29297c11 */ /* 0x000fe400098f0c30 */
[----:B------:R-:W-:-:S04]  /*2fc0*/  LEA R48, P0, R44, UR12, 0x1 ;  /* 0x0000000c2c307c11 */ /* 0x000fc8000f8008ff */
[----:B------:R-:W-:Y:S01]  /*2fd0*/  LEA.HI.X R49, R44, UR13, R49, 0x1, P0 ;  /* 0x0000000d2c317c11 */ /* 0x000fe200080f0c31 */
[----:B------:R-:W-:-:S04]  /*2fe0*/  HADD2.F32 R44, -RZ, R43.H0_H0 ;  /* 0x2000002bff2c7230 */ /* 0x000fc80000004100 */
[----:B------:R-:W3:Y:S01]  /*2ff0*/  LDG.E.CONSTANT R147, desc[UR10][R48.64] ;  /* 0x0000000a30937981 */ /* 0x000ee2000c1e9900 */
[----:B------:R-:W-:-:S03]  /*3000*/  FFMA.FTZ R159, R44, R144, R45 ;  /* 0x000000902c9f7223 */ /* 0x000fc6000001002d */
[----:B------:R1:W3:Y:S04]  /*3010*/  LDG.E.CONSTANT R144, desc[UR10][R40.64] ;  /* 0x0000000a28907981 */ /* 0x0002e8000c1e9900 */
[----:B0-----:R-:W0:Y:S01]  /*3020*/  LDS.128 R44, [R54+0x10] ;  /* 0x00001000362c7984 */ /* 0x001e220000000c00 */
[----:B------:R-:W-:Y:S02]  /*3030*/  HADD2.F32 R43, -RZ, R43.H1_H1 ;  /* 0x3000002bff2b7230 */ /* 0x000fe40000004100 */
[----:B------:R-:W-:-:S05]  /*3040*/  HADD2.F32 R157, -RZ, R157.H1_H1 ;  /* 0x3000009dff9d7230 */ /* 0x000fca0000004100 */
[----:B------:R-:W-:Y:S01]  /*3050*/  FFMA.FTZ R42, R43, R157, R42 ;  /* 0x0000009d2b2a7223 */ /* 0x000fe2000001002a */
[--C-:B----4-:R-:W-:Y:S02]  /*3060*/  HADD2.F32 R43, -RZ, R156.reuse.H0_H0 ;  /* 0x2000009cff2b7230 */ /* 0x110fe40000004100 */
[----:B------:R-:W-:Y:S02]  /*3070*/  HADD2.F32 R156, -RZ, R156.H1_H1 ;  /* 0x3000009cff9c7230 */ /* 0x000fe40000004100 */
[--C-:B-1----:R-:W-:Y:S02]  /*3080*/  HADD2.F32 R41, -RZ, R158.reuse.H0_H0 ;  /* 0x2000009eff297230 */ /* 0x102fe40000004100 */
[----:B------:R-:W-:Y:S02]  /*3090*/  HADD2.F32 R158, -RZ, R158.H1_H1 ;  /* 0x3000009eff9e7230 */ /* 0x000fe40000004100 */
[----:B0-----:R-:W-:-:S05]  /*30a0*/  HADD2.F32 R160, -RZ, R44.H0_H0 ;  /* 0x2000002cffa07230 */ /* 0x001fca0000004100 */
[----:B------:R-:W-:Y:S01]  /*30b0*/  FFMA.FTZ R159, R160, R43, R159 ;  /* 0x0000002ba09f7223 */ /* 0x000fe2000001009f */
[----:B------:R-:W-:Y:S02]  /*30c0*/  HADD2.F32 R43, -RZ, R44.H1_H1 ;  /* 0x3000002cff2b7230 */ /* 0x000fe40000004100 */
[--C-:B------:R-:W-:Y:S02]  /*30d0*/  HADD2.F32 R40, -RZ, R45.reuse.H0_H0 ;  /* 0x2000002dff287230 */ /* 0x100fe40000004100 */
[----:B------:R-:W-:Y:S02]  /*30e0*/  HADD2.F32 R45, -RZ, R45.H1_H1 ;  /* 0x3000002dff2d7230 */ /* 0x000fe40000004100 */
[----:B------:R-:W-:Y:S01]  /*30f0*/  FFMA.FTZ R42, R43, R156, R42 ;  /* 0x0000009c2b2a7223 */ /* 0x000fe2000001002a */
[----:B------:R-:W-:-:S03]  /*3100*/  FFMA.FTZ R159, R40, R41, R159 ;  /* 0x00000029289f7223 */ /* 0x000fc6000001009f */
[----:B------:R-:W-:Y:S02]  /*3110*/  FFMA.FTZ R45, R45, R158, R42 ;  /* 0x0000009e2d2d7223 */ /* 0x000fe4000001002a */
[----:B------:R-:W0:Y:S01]  /*3120*/  LDS.128 R40, [R54+0x20] ;  /* 0x0000200036287984 */ /* 0x000e220000000c00 */
[----:B------:R-:W-:Y:S02]  /*3130*/  HADD2.F32 R44, -RZ, R46.H0_H0 ;  /* 0x2000002eff2c7230 */ /* 0x000fe40000004100 */
[----:B------:R-:W-:Y:S02]  /*3140*/  HADD2.F32 R48, -RZ, R50.H0_H0 ;  /* 0x20000032ff307230 */ /* 0x000fe40000004100 */
[----:B------:R-:W-:Y:S02]  /*3150*/  HADD2.F32 R46, -RZ, R46.H1_H1 ;  /* 0x3000002eff2e7230 */ /* 0x000fe40000004100 */
[----:B------:R-:W-:Y:S02]  /*3160*/  HADD2.F32 R50, -RZ, R50.H1_H1 ;  /* 0x30000032ff327230 */ /* 0x000fe40000004100 */
[----:B------:R-:W-:Y:S01]  /*3170*/  FFMA.FTZ R44, R44, R48, R159 ;  /* 0x000000302c2c7223 */ /* 0x000fe2000001009f */
[----:B------:R-:W-:-:S02]  /*3180*/  HADD2.F32 R49, -RZ, R47.H0_H0 ;  /* 0x2000002fff317230 */ /* 0x000fc40000004100 */
[----:B------:R-:W-:Y:S01]  /*3190*/  FFMA.FTZ R45, R46, R50, R45 ;  /* 0x000000322e2d7223 */ /* 0x000fe2000001002d */
[--C-:B------:R-:W-:Y:S02]  /*31a0*/  HADD2.F32 R46, -RZ, R51.reuse.H0_H0 ;  /* 0x20000033ff2e7230 */ /* 0x100fe40000004100 */
[----:B------:R-:W-:-:S03]  /*31b0*/  HADD2.F32 R51, -RZ, R51.H1_H1 ;  /* 0x30000033ff337230 */ /* 0x000fc60000004100 */
[----:B------:R-:W-:Y:S01]  /*31c0*/  FFMA.FTZ R46, R49, R46, R44 ;  /* 0x0000002e312e7223 */ /* 0x000fe2000001002c */
[----:B------:R-:W-:-:S05]  /*31d0*/  HADD2.F32 R44, -RZ, R47.H1_H1 ;  /* 0x3000002fff2c7230 */ /* 0x000fca0000004100 */
[----:B------:R-:W-:Y:S02]  /*31e0*/  FFMA.FTZ R44, R44, R51, R45 ;  /* 0x000000332c2c7223 */ /* 0x000fe4000001002d */
[----:B------:R-:W1:Y:S01]  /*31f0*/  LDS.128 R48, [R54+0x30] ;  /* 0x0000300036307984 */ /* 0x000e620000000c00 */
[--C-:B0-----:R-:W-:Y:S02]  /*3200*/  HADD2.F32 R45, -RZ, R40.reuse.H0_H0 ;  /* 0x20000028ff2d7230 */ /* 0x101fe40000004100 */
[----:B------:R-:W-:Y:S02]  /*3210*/  HADD2.F32 R47, -RZ, R40.H1_H1 ;  /* 0x30000028ff2f7230 */ /* 0x000fe40000004100 */
[--C-:B------:R-:W-:Y:S02]  /*3220*/  HADD2.F32 R40, -RZ, R155.reuse.H0_H0 ;  /* 0x2000009bff287230 */ /* 0x100fe40000004100 */
[----:B------:R-:W-:-:S03]  /*3230*/  HADD2.F32 R155, -RZ, R155.H1_H1 ;  /* 0x3000009bff9b7230 */ /* 0x000fc60000004100 */
[----:B------:R-:W-:Y:S01]  /*3240*/  FFMA.FTZ R40, R45, R40, R46 ;  /* 0x000000282d287223 */ /* 0x000fe2000001002e */
[--C-:B------:R-:W-:Y:S02]  /*3250*/  HADD2.F32 R45, -RZ, R41.reuse.H0_H0 ;  /* 0x20000029ff2d7230 */ /* 0x100fe40000004100 */
[--C-:B------:R-:W-:Y:S02]  /*3260*/  HADD2.F32 R46, -RZ, R154.reuse.H0_H0 ;  /* 0x2000009aff2e7230 */ /* 0x100fe40000004100 */
[----:B------:R-:W-:Y:S01]  /*3270*/  FFMA.FTZ R44, R47, R155, R44 ;  /* 0x0000009b2f2c7223 */ /* 0x000fe2000001002c */
        /* <DEDUP_REMOVED lines=14> */
[----:B------:R-:W-:Y:S01]  /*3360*/  FFMA.FTZ R40, R45, R44, R40 ;  /* 0x0000002c2d287223 */ /* 0x000fe20000010028 */
[--C-:B-1----:R-:W-:Y:S01]  /*3370*/  HADD2.F32 R43, -RZ, R48.reuse.H0_H0 ;  /* 0x20000030ff2b7230 */ /* 0x102fe20000004100 */
[----:B------:R-:W0:Y:S01]  /*3380*/  LDS.128 R44, [R54+0x40] ;  /* 0x00004000362c7984 */ /* 0x000e220000000c00 */
[----:B------:R-:W-:Y:S01]  /*3390*/  FFMA.FTZ R41, R42, R152, R41 ;  /* 0x000000982a297223 */ /* 0x000fe20000010029 */
[----:B------:R-:W-:Y:S02]  /*33a0*/  HADD2.F32 R42, -RZ, R149.H0_H0 ;  /* 0x20000095ff2a7230 */ /* 0x000fe40000004100 */
[----:B------:R-:W-:-:S03]  /*33b0*/  HADD2.F32 R48, -RZ, R48.H1_H1 ;  /* 0x30000030ff307230 */ /* 0x000fc60000004100 */
[----:B------:R-:W-:Y:S01]  /*33c0*/  FFMA.FTZ R40, R43, R42, R40 ;  /* 0x0000002a2b287223 */ /* 0x000fe20000010028 */
[----:B------:R-:W-:Y:S02]  /*33d0*/  HADD2.F32 R43, -RZ, R49.H0_H0 ;  /* 0x20000031ff2b7230 */ /* 0x000fe40000004100 */
[--C-:B------:R-:W-:Y:S02]  /*33e0*/  HADD2.F32 R42, -RZ, R150.reuse.H0_H0 ;  /* 0x20000096ff2a7230 */ /* 0x100fe40000004100 */
[----:B------:R-:W-:Y:S02]  /*33f0*/  HADD2.F32 R149, -RZ, R149.H1_H1 ;  /* 0x30000095ff957230 */ /* 0x000fe40000004100 */
[----:B------:R-:W-:Y:S02]  /*3400*/  HADD2.F32 R150, -RZ, R150.H1_H1 ;  /* 0x30000096ff967230 */ /* 0x000fe40000004100 */
[----:B------:R-:W-:Y:S01]  /*3410*/  FFMA.FTZ R42, R43, R42, R40 ;  /* 0x0000002a2b2a7223 */ /* 0x000fe20000010028 */
[----:B------:R-:W-:-:S02]  /*3420*/  HADD2.F32 R40, -RZ, R49.H1_H1 ;  /* 0x30000031ff287230 */ /* 0x000fc40000004100 */
[----:B------:R-:W-:Y:S01]  /*3430*/  FFMA.FTZ R41, R48, R149, R41 ;  /* 0x0000009530297223 */ /* 0x000fe20000010029 */
[--C-:B------:R-:W-:Y:S02]  /*3440*/  HADD2.F32 R48, -RZ, R151.reuse.H0_H0 ;  /* 0x20000097ff307230 */ /* 0x100fe40000004100 */
[--C-:B------:R-:W-:Y:S02]  /*3450*/  HADD2.F32 R43, -RZ, R50.reuse.H0_H0 ;  /* 0x20000032ff2b7230 */ /* 0x100fe40000004100 */
[----:B------:R-:W-:Y:S01]  /*3460*/  FFMA.FTZ R40, R40, R150, R41 ;  /* 0x0000009628287223 */ /* 0x000fe20000010029 */
[----:B------:R-:W-:Y:S02]  /*3470*/  HADD2.F32 R49, -RZ, R50.H1_H1 ;  /* 0x30000032ff317230 */ /* 0x000fe40000004100 */
[----:B------:R-:W-:Y:S02]  /*3480*/  HADD2.F32 R151, -RZ, R151.H1_H1 ;  /* 0x30000097ff977230 */ /* 0x000fe40000004100 */
        /* <DEDUP_REMOVED lines=8> */
[----:B0-----:R-:W-:-:S02]  /*3510*/  HADD2.F32 R51, -RZ, R44.H0_H0 ;  /* 0x2000002cff337230 */ /* 0x001fc40000004100 */
        /* <DEDUP_REMOVED lines=11> */
[--C-:B------:R-:W-:Y:S01]  /*35d0*/  HADD2.F32 R146, -RZ, R46.reuse.H0_H0 ;  /* 0x2000002eff927230 */ /* 0x100fe20000004100 */
[----:B------:R-:W0:Y:S01]  /*35e0*/  LDS.128 R48, [R54+0x60] ;  /* 0x0000600036307984 */ /* 0x000e220000000c00 */
[----:B------:R-:W-:Y:S01]  /*35f0*/  FFMA.FTZ R44, R45, R148, R44 ;  /* 0x000000942d2c7223 */ /* 0x000fe2000001002c */
[----:B--2---:R-:W-:Y:S02]  /*3600*/  HADD2.F32 R148, -RZ, R141.H0_H0 ;  /* 0x2000008dff947230 */ /* 0x004fe40000004100 */
[----:B------:R-:W-:-:S02]  /*3610*/  HADD2.F32 R45, -RZ, R46.H1_H1 ;  /* 0x3000002eff2d7230 */ /* 0x000fc40000004100 */
[----:B------:R-:W-:Y:S02]  /*3620*/  HADD2.F32 R141, -RZ, R141.H1_H1 ;  /* 0x3000008dff8d7230 */ /* 0x000fe40000004100 */
[----:B------:R-:W-:Y:S01]  /*3630*/  FFMA.FTZ R145, R146, R148, R145 ;  /* 0x0000009492917223 */ /* 0x000fe20000010091 */
[--C-:B------:R-:W-:Y:S02]  /*3640*/  HADD2.F32 R46, -RZ, R47.reuse.H0_H0 ;  /* 0x2000002fff2e7230 */ /* 0x100fe40000004100 */
[--C-:B---3--:R-:W-:Y:S02]  /*3650*/  HADD2.F32 R146, -RZ, R142.reuse.H0_H0 ;  /* 0x2000008eff927230 */ /* 0x108fe40000004100 */
[----:B------:R-:W-:Y:S01]  /*3660*/  FFMA.FTZ R44, R45, R141, R44 ;  /* 0x0000008d2d2c7223 */ /* 0x000fe2000001002c */
[----:B------:R-:W-:Y:S02]  /*3670*/  HADD2.F32 R47, -RZ, R47.H1_H1 ;  /* 0x3000002fff2f7230 */ /* 0x000fe40000004100 */
[----:B------:R-:W-:-:S02]  /*3680*/  HADD2.F32 R142, -RZ, R142.H1_H1 ;  /* 0x3000008eff8e7230 */ /* 0x000fc40000004100 */
[----:B------:R-:W-:Y:S01]  /*3690*/  FFMA.FTZ R46, R46, R146, R145 ;  /* 0x000000922e2e7223 */ /* 0x000fe20000010091 */
[--C-:B-1----:R-:W-:Y:S02]  /*36a0*/  HADD2.F32 R45, -RZ, R40.reuse.H0_H0 ;  /* 0x20000028ff2d7230 */ /* 0x102fe40000004100 */
        /* <DEDUP_REMOVED lines=9> */
[----:B------:R-:W1:Y:S01]  /*3740*/  LDS.128 R44, [R54+0x70] ;  /* 0x00007000362c7984 */ /* 0x000e620000000c00 */
[----:B------:R-:W-:Y:S02]  /*3750*/  HADD2.F32 R40, -RZ, R41.H1_H1 ;  /* 0x30000029ff287230 */ /* 0x000fe40000004100 */
[--C-:B------:R-:W-:Y:S02]  /*3760*/  HADD2.F32 R41, -RZ, R42.reuse.H0_H0 ;  /* 0x2000002aff297230 */ /* 0x100fe40000004100 */
[----:B------:R-:W-:Y:S02]  /*3770*/  HADD2.F32 R141, -RZ, R42.H1_H1 ;  /* 0x3000002aff8d7230 */ /* 0x000fe40000004100 */
[----:B------:R-:W-:-:S02]  /*3780*/  HADD2.F32 R42, -RZ, R133.H0_H0 ;  /* 0x20000085ff2a7230 */ /* 0x000fc40000004100 */
[----:B------:R-:W-:Y:S02]  /*3790*/  HADD2.F32 R131, -RZ, R131.H1_H1 ;  /* 0x30000083ff837230 */ /* 0x000fe40000004100 */
[----:B------:R-:W-:Y:S02]  /*37a0*/  HADD2.F32 R133, -RZ, R133.H1_H1 ;  /* 0x30000085ff857230 */ /* 0x000fe40000004100 */
[----:B------:R-:W-:Y:S01]  /*37b0*/  FFMA.FTZ R41, R41, R42, R142 ;  /* 0x0000002a29297223 */ /* 0x000fe2000001008e */
[--C-:B------:R-:W-:Y:S02]  /*37c0*/  HADD2.F32 R146, -RZ, R43.reuse.H0_H0 ;  /* 0x2000002bff927230 */ /* 0x100fe40000004100 */
[----:B------:R-:W-:Y:S01]  /*37d0*/  FFMA.FTZ R40, R40, R131, R143 ;  /* 0x0000008328287223 */ /* 0x000fe2000001008f */
[----:B------:R-:W-:Y:S02]  /*37e0*/  HADD2.F32 R42, -RZ, R134.H0_H0 ;  /* 0x20000086ff2a7230 */ /* 0x000fe40000004100 */
[----:B------:R-:W-:-:S02]  /*37f0*/  HADD2.F32 R43, -RZ, R43.H1_H1 ;  /* 0x3000002bff2b7230 */ /* 0x000fc40000004100 */
[----:B------:R-:W-:Y:S01]  /*3800*/  FFMA.FTZ R40, R141, R133, R40 ;  /* 0x000000858d287223 */ /* 0x000fe20000010028 */
[----:B------:R-:W-:Y:S02]  /*3810*/  HADD2.F32 R134, -RZ, R134.H1_H1 ;  /* 0x30000086ff867230 */ /* 0x000fe40000004100 */
[----:B------:R-:W-:Y:S01]  /*3820*/  FFMA.FTZ R41, R146, R42, R41 ;  /* 0x0000002a92297223 */ /* 0x000fe20000010029 */
[--C-:B0-----:R-:W-:Y:S02]  /*3830*/  HADD2.F32 R42, -RZ, R48.reuse.H0_H0 ;  /* 0x20000030ff2a7230 */ /* 0x101fe40000004100 */
[----:B------:R-:W-:Y:S02]  /*3840*/  HADD2.F32 R131, -RZ, R135.H0_H0 ;  /* 0x20000087ff837230 */ /* 0x000fe40000004100 */
[----:B------:R-:W-:Y:S01]  /*3850*/  FFMA.FTZ R40, R43, R134, R40 ;  /* 0x000000862b287223 */ /* 0x000fe20000010028 */
[----:B------:R-:W-:Y:S02]  /*3860*/  HADD2.F32 R43, -RZ, R48.H1_H1 ;  /* 0x30000030ff2b7230 */ /* 0x000fe40000004100 */
[----:B------:R-:W-:-:S02]  /*3870*/  HADD2.F32 R48, -RZ, R49.H0_H0 ;  /* 0x20000031ff307230 */ /* 0x000fc40000004100 */
[----:B------:R-:W-:Y:S01]  /*3880*/  FFMA.FTZ R41, R42, R131, R41 ;  /* 0x000000832a297223 */ /* 0x000fe20000010029 */
[----:B------:R-:W-:Y:S02]  /*3890*/  HADD2.F32 R133, -RZ, R136.H0_H0 ;  /* 0x20000088ff857230 */ /* 0x000fe40000004100 */
        /* <DEDUP_REMOVED lines=17> */
[--C-:B-1----:R-:W-:Y:S02]  /*39b0*/  HADD2.F32 R42, -RZ, R44.reuse.H0_H0 ;  /* 0x2000002cff2a7230 */ /* 0x102fe40000004100 */
[----:B------:R-:W-:Y:S02]  /*39c0*/  HADD2.F32 R43, -RZ, R44.H1_H1 ;  /* 0x3000002cff2b7230 */ /* 0x000fe40000004100 */
[----:B------:R-:W-:-:S02]  /*39d0*/  HADD2.F32 R44, -RZ, R139.H0_H0 ;  /* 0x2000008bff2c7230 */ /* 0x000fc40000004100 */
[----:B------:R-:W-:Y:S01]  /*39e0*/  FFMA.FTZ R40, R51, R138, R40 ;  /* 0x0000008a33287223 */ /* 0x000fe20000010028 */
[----:B------:R-:W-:Y:S02]  /*39f0*/  HADD2.F32 R139, -RZ, R139.H1_H1 ;  /* 0x3000008bff8b7230 */ /* 0x000fe40000004100 */
[--C-:B------:R-:W-:Y:S02]  /*3a00*/  HADD2.F32 R50, -RZ, R46.reuse.H0_H0 ;  /* 0x2000002eff327230 */ /* 0x100fe40000004100 */
        /* <DEDUP_REMOVED lines=12> */
[----:B------:R-:W-:Y:S01]  /*3ad0*/  FFMA.FTZ R41, R50, R42, R41 ;  /* 0x0000002a32297223 */ /* 0x000fe20000010029 */
[----:B------:R-:W-:Y:S02]  /*3ae0*/  HADD2.F32 R43, -RZ, R147.H0_H0 ;  /* 0x20000093ff2b7230 */ /* 0x000fe40000004100 */
[----:B------:R-:W-:Y:S01]  /*3af0*/  FFMA.FTZ R40, R49, R144, R40 ;  /* 0x0000009031287223 */ /* 0x000fe20000010028 */
[----:B------:R-:W-:Y:S02]  /*3b00*/  HADD2.F32 R47, -RZ, R47.H1_H1 ;  /* 0x3000002fff2f7230 */ /* 0x000fe40000004100 */
[----:B------:R-:W-:Y:S02]  /*3b10*/  HADD2.F32 R147, -RZ, R147.H1_H1 ;  /* 0x30000093ff937230 */ /* 0x000fe40000004100 */
[----:B------:R-:W-:Y:S01]  /*3b20*/  FFMA.FTZ R41, R134, R43, R41 ;  /* 0x0000002b86297223 */ /* 0x000fe20000010029 */
[----:B------:R-:W-:Y:S01]  /*3b30*/  IMAD.U32 R43, RZ, RZ, UR14 ;  /* 0x0000000eff2b7e24 */ /* 0x000fe2000f8e00ff */
[----:B------:R-:W-:Y:S01]  /*3b40*/  UMOV UR6, 0xffffffff ;  /* 0xffffffff00067882 */ /* 0x000fe20000000000 */
[----:B------:R-:W-:Y:S01]  /*3b50*/  FFMA.FTZ R40, R47, R147, R40 ;  /* 0x000000932f287223 */ /* 0x000fe20000010028 */
[----:B------:R-:W-:-:S02]  /*3b60*/  IMAD R44, R52, 0x8, R7 ;  /* 0x00000008342c7824 */ /* 0x000fc400078e0207 */
[----:B------:R-:W-:Y:S01]  /*3b70*/  IADD3 R43, -R43, 0x1, RZ ;  /* 0x000000012b2b7810 */ /* 0x000fe20007ffe1ff */
[----:B------:R-:W-:Y:S01]  /*3b80*/  FADD.FTZ R40, R41, R40 ;  /* 0x0000002829287221 */ /* 0x000fe20000010000 */
[----:B------:R-:W-:Y:S06]  /*3b90*/  BRA.DIV UR6, `(.L_x_24839) ;  /* 0x00000046067c7947 */ /* 0x000fec000b800000 */
[----:B------:R-:W0:Y:S02]  /*3ba0*/  SHFL.BFLY PT, R41, R40, 0x2, 0x1f ;  /* 0x0c401f0028297f89 */ /* 0x000e2400000e0000 */
[----:B0-----:R-:W-:-:S05]  /*3bb0*/  FADD.FTZ R41, R40, R41 ;  /* 0x0000002928297221 */ /* 0x001fca0000010000 */
[----:B------:R0:W1:Y:S02]  /*3bc0*/  SHFL.BFLY PT, R42, R41, 0x1, 0x1f ;  /* 0x0c201f00292a7f89 */ /* 0x00006400000e0000 */
.L_x_24893:
[----:B------:R-:W-:Y:S01]  /*3bd0*/  IMAD.IADD R40, R43, 0x1, R44 ;  /* 0x000000012b287824 */ /* 0x000fe200078e022c */
[----:B------:R-:W-:Y:S01]  /*3be0*/  ISETP.NE.AND P2, PT, R5, RZ, PT ;  /* 0x000000ff0500720c */ /* 0x000fe20003f45270 */
[----:B------:R-:W-:Y:S01]  /*3bf0*/  VIADD R52, R52, 0x4 ;  /* 0x0000000434347836 */ /* 0x000fe20000000000 */
[----:B-----5:R-:W-:Y:S01]  /*3c00*/  FSETP.NEU.FTZ.AND P0, PT, R0, RZ, PT ;  /* 0x000000ff0000720b */ /* 0x020fe20003f1d000 */
[----:B-1----:R-:W-:Y:S01]  /*3c10*/  FADD.FTZ R42, R41, R42 ;  /* 0x0000002a292a7221 */ /* 0x002fe20000010000 */
[----:B------:R-:W-:Y:S01]  /*3c20*/  I2FP.F32.S32 R43, R40 ;  /* 0x00000028002b7245 */ /* 0x000fe20000201400 */
[----:B------:R-:W-:Y:S01]  /*3c30*/  BSSY B1, `(.L_x_24840) ;  /* 0x0000010000017945 */ /* 0x000fe20003800000 */
[----:B------:R-:W-:-:S03]  /*3c40*/  ISETP.GE.AND P3, PT, R52, R3, PT ;  /* 0x000000033400720c */ /* 0x000fc60003f66270 */
[----:B------:R-:W-:-:S05]  /*3c50*/  FMUL.FTZ R43, R43, R0 ;  /* 0x000000002b2b7220 */ /* 0x000fca0000410000 */
[----:B------:R-:W-:-:S05]  /*3c60*/  FSEL R43, R43, RZ, P0 ;  /* 0x000000ff2b2b7208 */ /* 0x000fca0000000000 */
[----:B------:R-:W-:Y:S01]  /*3c70*/  FFMA.FTZ R43, R42, UR17, R43 ;  /* 0x000000112a2b7c23 */ /* 0x000fe2000801002b */
[----:B------:R-:W-:Y:S06]  /*3c80*/  @P2 BRA `(.L_x_24841) ;  /* 0x0000000000282947 */ /* 0x000fec0003800000 */
[----:B------:R-:W1:Y:S01]  /*3c90*/  S2UR UR7, SR_CgaCtaId ;  /* 0x00000000000779c3 */ /* 0x000e620000008800 */
[----:B------:R-:W-:Y:S01]  /*3ca0*/  UMOV UR6, 0x400 ;  /* 0x0000040000067882 */ /* 0x000fe20000000000 */
[C---:B0-----:R-:W-:Y:S01]  /*3cb0*/  VIADD R41, R44.reuse, -UR15 ;  /* 0x8000000f2c297c36 */ /* 0x041fe20008000000 */
[----:B------:R-:W-:Y:S01]  /*3cc0*/  UIADD3 UR6, UR6, 0x220, URZ ;  /* 0x0000022006067890 */ /* 0x000fe2000fffe03f */
[----:B------:R-:W-:-:S04]  /*3cd0*/  ISETP.GE.AND P0, PT, R44, UR14, PT ;  /* 0x0000000e2c007c0c */ /* 0x000fc8000bf06270 */
[----:B------:R-:W-:-:S09]  /*3ce0*/  FSEL R40, R43, RZ, !P0 ;  /* 0x000000ff2b287208 */ /* 0x000fd20004000000 */
[----:B------:R-:W-:Y:S01]  /*3cf0*/  @!P0 FMNMX.FTZ R6, R6, R43, !PT ;  /* 0x0000002b06068209 */ /* 0x000fe20007810000 */
[----:B-1----:R-:W-:-:S06]  /*3d00*/  ULEA UR6, UR7, UR6, 0x18 ;  /* 0x0000000607067291 */ /* 0x002fcc000f8ec03f */
[----:B------:R-:W-:-:S05]  /*3d10*/  LEA R41, R41, UR6, 0x2 ;  /* 0x0000000629297c11 */ /* 0x000fca000f8e10ff */
[----:B------:R1:W-:Y:S02]  /*3d20*/  STS [R41], R40 ;  /* 0x0000002829007388 */ /* 0x0003e40000000800 */
.L_x_24841:
[----:B------:R-:W-:Y:S05]  /*3d30*/  BSYNC B1 ;  /* 0x0000000000017941 */ /* 0x000fea0003800000 */
.L_x_24840:
[----:B------:R-:W-:Y:S05]  /*3d40*/  @!P3 BRA `(.L_x_24842) ;  /* 0xffffffe4006cb947 */ /* 0x000fea000383ffff */
.L_x_24838:
[----:B------:R-:W-:Y:S05]  /*3d50*/  BSYNC B0 ;  /* 0x0000000000007941 */ /* 0x000fea0003800000 */
.L_x_24837:
[----:B-----5:R-:W2:Y:S01]  /*3d60*/  S2R R0, SR_TID.X ;  /* 0x0000000000007919 */ /* 0x020ea20000002100 */
        /* <DEDUP_REMOVED lines=11> */
.L_x_24898:
        /* <DEDUP_REMOVED lines=12> */
.L_x_24844:
        /* <DEDUP_REMOVED lines=8> */
[----:B------:R-:W-:Y:S01]  /*3f60*/  IMAD.MOV.U32 R10, RZ, RZ, RZ ;  /* 0x000000ffff0a7224 */ /* 0x000fe200078e00ff */
[----:B------:R-:W-:-:S03]  /*3f70*/  ISETP.GE.AND P2, PT, R2, UR5, PT ;  /* 0x0000000502007c0c */ /* 0x000fc6000bf46270 */
[----:B------:R-:W-:Y:S08]  /*3f80*/  BSSY B0, `(.L_x_24845) ;  /* 0x00000f8000007945 */ /* 0x000ff00003800000 */
[----:B---3--:R-:W3:Y:S01]  /*3f90*/  @!P0 S2R R7, SR_CgaCtaId ;  /* 0x0000000000078919 */ /* 0x008ee20000008800 */
        /* <DEDUP_REMOVED lines=36> */
.L_x_24849:
        /* <DEDUP_REMOVED lines=11> */
.L_x_24848:
[----:B------:R-:W-:Y:S05]  /*4290*/  BSYNC B1 ;  /* 0x0000000000017941 */ /* 0x000fea0003800000 */
.L_x_24847:
        /* <DEDUP_REMOVED lines=15> */
.L_x_24852:
        /* <DEDUP_REMOVED lines=22> */
[C---:B-----5:R-:W-:Y:S01]  /*44f0*/  FADD.FTZ R15, -R6.reuse, R15 ;  /* 0x0000000f060f7221 */ /* 0x060fe20000010100 */
[----:B------:R-:W5:Y:S01]  /*4500*/  LDS R35, [R8+0x1600] ;  /* 0x0016000008237984 */ /* 0x000f620000000800 */
[----:B0-----:R-:W-:-:S02]  /*4510*/  FADD.FTZ R17, -R6, R17 ;  /* 0x0000001106117221 */ /* 0x001fc40000010100 */
[----:B------:R-:W-:Y:S01]  /*4520*/  FMUL.FTZ R15, R15, 1.4426950216293334961 ;  /* 0x3fb8aa3b0f0f7820 */ /* 0x000fe20000410000 */
[----:B------:R-:W0:Y:S01]  /*4530*/  LDS R37, [R8+0x1800] ;  /* 0x0018000008257984 */ /* 0x000e220000000800 */
[----:B------:R-:W2:Y:S01]  /*4540*/  MUFU.EX2 R11, R11 ;  /* 0x0000000b000b7308 */ /* 0x000ea20000000800 */
[----:B------:R-:W-:Y:S01]  /*4550*/  FMUL.FTZ R17, R17, 1.4426950216293334961 ;  /* 0x3fb8aa3b11117820 */ /* 0x000fe20000410000 */
[C---:B-1----:R-:W-:Y:S01]  /*4560*/  FADD.FTZ R19, -R6.reuse, R19 ;  /* 0x0000001306137221 */ /* 0x042fe20000010100 */
        /* <DEDUP_REMOVED lines=26> */
[----:B-----5:R-:W-:Y:S01]  /*4710*/  FADD.FTZ R35, -R6, R35 ;  /* 0x0000002306237221 */ /* 0x020fe20000010100 */
[----:B------:R-:W-:Y:S02]  /*4720*/  STS [R8+0x200], R15 ;  /* 0x0002000f08007388 */ /* 0x000fe40000000800 */
[----:B------:R-:W-:Y:S01]  /*4730*/  FMUL.FTZ R33, R33, 1.4426950216293334961 ;  /* 0x3fb8aa3b21217820 */ /* 0x000fe20000410000 */
[----:B------:R-:W-:Y:S01]  /*4740*/  FMUL.FTZ R35, R35, 1.4426950216293334961 ;  /* 0x3fb8aa3b23237820 */ /* 0x000fe20000410000 */
[----:B------:R-:W4:Y:S01]  /*4750*/  MUFU.EX2 R21, R21 ;  /* 0x0000001500157308 */ /* 0x000f220000000800 */
[----:B--2---:R-:W-:Y:S01]  /*4760*/  FADD.FTZ R10, R10, R17 ;  /* 0x000000110a0a7221 */ /* 0x004fe20000010000 */
[C---:B0-----:R-:W-:Y:S01]  /*4770*/  FADD.FTZ R37, -R6.reuse, R37 ;  /* 0x0000002506257221 */ /* 0x041fe20000010100 */
[----:B-1----:R-:W-:Y:S01]  /*4780*/  FADD.FTZ R39, -R6, R39 ;  /* 0x0000002706277221 */ /* 0x002fe20000010100 */
[----:B------:R-:W-:Y:S02]  /*4790*/  STS [R8+0x400], R17 ;  /* 0x0004001108007388 */ /* 0x000fe40000000800 */
[----:B------:R-:W-:Y:S01]  /*47a0*/  FMUL.FTZ R37, R37, 1.4426950216293334961 ;  /* 0x3fb8aa3b25257820 */ /* 0x000fe20000410000 */
[----:B------:R-:W-:Y:S01]  /*47b0*/  FMUL.FTZ R39, R39, 1.4426950216293334961 ;  /* 0x3fb8aa3b27277820 */ /* 0x000fe20000410000 */
[----:B------:R-:W0:Y:S01]  /*47c0*/  MUFU.EX2 R23, R23 ;  /* 0x0000001700177308 */ /* 0x000e220000000800 */
[----:B---3--:R-:W-:Y:S01]  /*47d0*/  FADD.FTZ R10, R10, R19 ;  /* 0x000000130a0a7221 */ /* 0x008fe20000010000 */
[----:B------:R-:W-:Y:S06]  /*47e0*/  STS [R8+0x600], R19 ;  /* 0x0006001308007388 */ /* 0x000fec0000000800 */
        /* <DEDUP_REMOVED lines=30> */
.L_x_24851:
[----:B------:R-:W-:Y:S05]  /*49d0*/  BSYNC B1 ;  /* 0x0000000000017941 */ /* 0x000fea0003800000 */
.L_x_24850:
        /* <DEDUP_REMOVED lines=21> */
[C---:B-----5:R-:W-:Y:S01]  /*4b30*/  FADD.FTZ R15, -R6.reuse, R15 ;  /* 0x0000000f060f7221 */ /* 0x060fe20000010100 */
        /* <DEDUP_REMOVED lines=33> */
.L_x_24854:
[----:B------:R-:W-:Y:S05]  /*4d50*/  BSYNC B1 ;  /* 0x0000000000017941 */ /* 0x000fea0003800000 */
.L_x_24853:
[----:B------:R-:W-:-:S13]  /*4d60*/  ISETP.LT.OR P0, PT, R7, UR5, P0 ;  /* 0x0000000507007c0c */ /* 0x000fda0008701670 */
[----:B------:R-:W-:Y:S05]  /*4d70*/  @!P0 BRA `(.L_x_24846) ;  /* 0x0000000000608947 */ /* 0x000fea0003800000 */
[----:B------:R-:W2:Y:S04]  /*4d80*/  LDS R7, [R8+-0x400] ;  /* 0xfffc000008077984 */ /* 0x000ea80000000800 */
[----:B------:R-:W3:Y:S04]  /*4d90*/  LDS R9, [R8+-0x200] ;  /* 0xfffe000008097984 */ /* 0x000ee80000000800 */
[----:B------:R-:W4:Y:S04]  /*4da0*/  LDS R11, [R8] ;  /* 0x00000000080b7984 */ /* 0x000f280000000800 */
[----:B------:R-:W5:Y:S01]  /*4db0*/  LDS R13, [R8+0x200] ;  /* 0x00020000080d7984 */ /* 0x000f620000000800 */
[C---:B--2---:R-:W-:Y:S01]  /*4dc0*/  FADD.FTZ R7, -R6.reuse, R7 ;  /* 0x0000000706077221 */ /* 0x044fe20000010100 */
[----:B---3--:R-:W-:-:S03]  /*4dd0*/  FADD.FTZ R9, -R6, R9 ;  /* 0x0000000906097221 */ /* 0x008fc60000010100 */
[----:B------:R-:W-:Y:S01]  /*4de0*/  FMUL.FTZ R7, R7, 1.4426950216293334961 ;  /* 0x3fb8aa3b07077820 */ /* 0x000fe20000410000 */
[----:B----4-:R-:W-:Y:S01]  /*4df0*/  FADD.FTZ R11, -R6, R11 ;  /* 0x0000000b060b7221 */ /* 0x010fe20000010100 */
[----:B------:R-:W-:-:S04]  /*4e00*/  FMUL.FTZ R9, R9, 1.4426950216293334961 ;  /* 0x3fb8aa3b09097820 */ /* 0x000fc80000410000 */
[----:B------:R-:W2:Y:S01]  /*4e10*/  MUFU.EX2 R7, R7 ;  /* 0x0000000700077308 */ /* 0x000ea20000000800 */
[----:B-----5:R-:W-:Y:S01]  /*4e20*/  FADD.FTZ R13, -R6, R13 ;  /* 0x0000000d060d7221 */ /* 0x020fe20000010100 */
[----:B------:R-:W-:-:S03]  /*4e30*/  FMUL.FTZ R11, R11, 1.4426950216293334961 ;  /* 0x3fb8aa3b0b0b7820 */ /* 0x000fc60000410000 */
[----:B------:R-:W-:-:S03]  /*4e40*/  FMUL.FTZ R13, R13, 1.4426950216293334961 ;  /* 0x3fb8aa3b0d0d7820 */ /* 0x000fc60000410000 */
[----:B------:R-:W3:Y:S08]  /*4e50*/  MUFU.EX2 R9, R9 ;  /* 0x0000000900097308 */ /* 0x000ef00000000800 */
[----:B------:R-:W4:Y:S01]  /*4e60*/  MUFU.EX2 R11, R11 ;  /* 0x0000000b000b7308 */ /* 0x000f220000000800 */
[----:B--2---:R2:W-:Y:S01]  /*4e70*/  STS [R8+-0x400], R7 ;  /* 0xfffc000708007388 */ /* 0x0045e20000000800 */
[----:B------:R-:W-:-:S06]  /*4e80*/  FADD.FTZ R10, R10, R7 ;  /* 0x000000070a0a7221 */ /* 0x000fcc0000010000 */
[----:B------:R-:W5:Y:S01]  /*4e90*/  MUFU.EX2 R13, R13 ;  /* 0x0000000d000d7308 */ /* 0x000f620000000800 */
[----:B---3--:R2:W-:Y:S01]  /*4ea0*/  STS [R8+-0x200], R9 ;  /* 0xfffe000908007388 */ /* 0x0085e20000000800 */
[----:B------:R-:W-:-:S03]  /*4eb0*/  FADD.FTZ R10, R10, R9 ;  /* 0x000000090a0a7221 */ /* 0x000fc60000010000 */
[----:B----4-:R2:W-:Y:S01]  /*4ec0*/  STS [R8], R11 ;  /* 0x0000000b08007388 */ /* 0x0105e20000000800 */
[----:B------:R-:W-:-:S03]  /*4ed0*/  FADD.FTZ R10, R10, R11 ;  /* 0x0000000b0a0a7221 */ /* 0x000fc60000010000 */
[----:B-----5:R2:W-:Y:S01]  /*4ee0*/  STS [R8+0x200], R13 ;  /* 0x0002000d08007388 */ /* 0x0205e20000000800 */
[----:B------:R-:W-:-:S07]  /*4ef0*/  FADD.FTZ R10, R10, R13 ;  /* 0x0000000d0a0a7221 */ /* 0x000fce0000010000 */
.L_x_24846:
[----:B------:R-:W-:Y:S05]  /*4f00*/  BSYNC B0 ;  /* 0x0000000000007941 */ /* 0x000fea0003800000 */
.L_x_24845:
[----:B--2---:R-:W2:Y:S01]  /*4f10*/  SHFL.BFLY PT, R7, R10, 0x10, 0x1f ;  /* 0x0e001f000a077f89 */ /* 0x004ea200000e0000 */
        /* <DEDUP_REMOVED lines=42> */
[----:B------:R-:W-:-:S05]  /*51c0*/  IADD3 R7, -R2, -0x2, -R7 ;  /* 0xfffffffe02077810 */ /* 0x000fca0007ffe907 */
[----:B------:R-:W-:-:S05]  /*51d0*/  VIADD R7, R7, -UR15 ;  /* 0x8000000f07077c36 */ /* 0x000fca0008000000 */
        /* <DEDUP_REMOVED lines=14> */
.L_x_24859:
        /* <DEDUP_REMOVED lines=8> */
.L_x_24858:
[----:B------:R-:W-:Y:S05]  /*5340*/  BSYNC B1 ;  /* 0x0000000000017941 */ /* 0x000fea0003800000 */
.L_x_24857:
        /* <DEDUP_REMOVED lines=15> */
.L_x_24862:
        /* <DEDUP_REMOVED lines=52> */
.L_x_24861:
[----:B------:R-:W-:Y:S05]  /*5780*/  BSYNC B1 ;  /* 0x0000000000017941 */ /* 0x000fea0003800000 */
.L_x_24860:
        /* <DEDUP_REMOVED lines=31> */
.L_x_24864:
[----:B------:R-:W-:Y:S05]  /*5980*/  BSYNC B1 ;  /* 0x0000000000017941 */ /* 0x000fea0003800000 */
.L_x_24863:
[----:B------:R-:W-:-:S13]  /*5990*/  ISETP.LT.OR P0, PT, R8, UR5, P0 ;  /* 0x0000000508007c0c */ /* 0x000fda0008701670 */
        /* <DEDUP_REMOVED lines=13> */
.L_x_24856:
[----:B------:R-:W-:Y:S05]  /*5a70*/  BSYNC B0 ;  /* 0x0000000000007941 */ /* 0x000fea0003800000 */
.L_x_24855:
        /* <DEDUP_REMOVED lines=8> */
[----:B------:R-:W5:Y:S08]  /*5b00*/  S2UR UR8, SR_CTAID.X ;  /* 0x00000000000879c3 */ /* 0x000f700000002500 */
[----:B------:R-:W0:Y:S01]  /*5b10*/  S2UR UR12, SR_CTAID.Z ;  /* 0x00000000000c79c3 */ /* 0x000e220000002700 */
[----:B----4-:R-:W-:-:S04]  /*5b20*/  UIMAD UR5, UR6, UR5, URZ ;  /* 0x00000005060572a4 */ /* 0x010fc8000f8e023f */
[----:B------:R-:W-:Y:S02]  /*5b30*/  UIMAD UR5, UR5, UR7, URZ ;  /* 0x00000007050572a4 */ /* 0x000fe4000f8e023f */
[----:B-----5:R-:W-:Y:S02]  /*5b40*/  UIMAD UR6, UR8, UR7, URZ ;  /* 0x00000007080672a4 */ /* 0x020fe4000f8e023f */
        /* <DEDUP_REMOVED lines=19> */
.L_x_24866:
[----:B------:R-:W-:Y:S05]  /*5c80*/  BSYNC B0 ;  /* 0x0000000000007941 */ /* 0x000fea0003800000 */
.L_x_24865:
        /* <DEDUP_REMOVED lines=8> */
[----:B------:R-:W-:Y:S01]  /*5d10*/  SHF.R.S32.HI R7, RZ, 0x1f, R2 ;  /* 0x0000001fff077819 */ /* 0x000fe20000011402 */
[----:B------:R-:W-:Y:S01]  /*5d20*/  UMOV UR5, 0x400 ;  /* 0x0000040000057882 */ /* 0x000fe20000000000 */
[----:B------:R-:W-:Y:S01]  /*5d30*/  ULDC UR7, c[0x0][0x270] ;  /* 0x00009c0000077ab9 */ /* 0x000fe20000000800 */
[----:B------:R-:W-:Y:S01]  /*5d40*/  UIADD3 UR5, UR5, 0x220, URZ ;  /* 0x0000022005057890 */ /* 0x000fe2000fffe03f */
[----:B------:R-:W-:Y:S01]  /*5d50*/  LEA.HI R7, R7, R2, RZ, 0x5 ;  /* 0x0000000207077211 */ /* 0x000fe200078f28ff */
[----:B------:R-:W-:Y:S01]  /*5d60*/  ULDC.64 UR8, c[0x0][0x248] ;  /* 0x0000920000087ab9 */ /* 0x000fe20000000a00 */
[----:B-1----:R-:W-:Y:S01]  /*5d70*/  IMAD R40, R4, UR7, RZ ;  /* 0x0000000704287c24 */ /* 0x002fe2000f8e02ff */
[----:B------:R-:W1:Y:S01]  /*5d80*/  LDC R55, c[0x0][0x26c] ;  /* 0x00009b00ff377b82 */ /* 0x000e620000000800 */
[----:B------:R-:W-:Y:S01]  /*5d90*/  SHF.R.S32.HI R7, RZ, 0x5, R7 ;  /* 0x00000005ff077819 */ /* 0x000fe20000011407 */
[----:B------:R-:W-:-:S02]  /*5da0*/  IMAD.SHL.U32 R54, R0, 0x8, RZ ;  /* 0x0000000800367824 */ /* 0x000fc400078e00ff */
[----:B------:R-:W-:Y:S01]  /*5db0*/  IMAD.MOV.U32 R49, RZ, RZ, RZ ;  /* 0x000000ffff317224 */ /* 0x000fe200078e00ff */
[C---:B------:R-:W-:Y:S01]  /*5dc0*/  IADD3 R5, -R7.reuse, -0x1, R5 ;  /* 0xffffffff07057810 */ /* 0x040fe20007ffe105 */
[C---:B------:R-:W-:Y:S01]  /*5dd0*/  VIADD R62, R54.reuse, 0x100 ;  /* 0x00000100363e7836 */ /* 0x040fe20000000000 */
[----:B------:R-:W-:Y:S01]  /*5de0*/  LEA R63, R7, UR15, 0x3 ;  /* 0x0000000f073f7c11 */ /* 0x000fe2000f8e18ff */
[C---:B------:R-:W-:Y:S01]  /*5df0*/  VIADD R61, R54.reuse, 0x200 ;  /* 0x00000200363d7836 */ /* 0x040fe20000000000 */
[----:B0-----:R-:W-:Y:S01]  /*5e00*/  SHF.R.S32.HI R41, RZ, 0x1f, R40 ;  /* 0x0000001fff297819 */ /* 0x001fe20000011428 */
[C---:B------:R-:W-:Y:S02]  /*5e10*/  VIADD R60, R54.reuse, 0x300 ;  /* 0x00000300363c7836 */ /* 0x040fe40000000000 */
[C---:B------:R-:W-:Y:S02]  /*5e20*/  VIADD R59, R54.reuse, 0x400 ;  /* 0x00000400363b7836 */ /* 0x040fe40000000000 */
[C---:B------:R-:W-:Y:S01]  /*5e30*/  VIADD R58, R54.reuse, 0x500 ;  /* 0x00000500363a7836 */ /* 0x040fe20000000000 */
[----:B----4-:R-:W-:Y:S01]  /*5e40*/  ULEA UR5, UR6, UR5, 0x18 ;  /* 0x0000000506057291 */ /* 0x010fe2000f8ec03f */
[----:B------:R-:W-:-:S02]  /*5e50*/  VIADD R57, R54, 0x600 ;  /* 0x0000060036397836 */ /* 0x000fc40000000000 */
[----:B------:R-:W-:Y:S02]  /*5e60*/  VIADD R56, R54, 0x700 ;  /* 0x0000070036387836 */ /* 0x000fe40000000000 */
[----:B------:R-:W-:Y:S01]  /*5e70*/  VIADD R63, R63, 0x7 ;  /* 0x000000073f3f7836 */ /* 0x000fe20000000000 */
[----:B------:R-:W-:Y:S01]  /*5e80*/  LEA R64, R7, UR5, 0x5 ;  /* 0x0000000507407c11 */ /* 0x000fe2000f8e28ff */
[C---:B--2---:R-:W-:Y:S01]  /*5e90*/  IMAD R50, R8.reuse, 0x40, R7 ;  /* 0x0000004008327824 */ /* 0x044fe200078e0207 */
[----:B-1----:R-:W-:Y:S01]  /*5ea0*/  SHF.R.S32.HI R55, RZ, 0x1f, R55 ;  /* 0x0000001fff377819 */ /* 0x002fe20000011437 */
[----:B------:R-:W-:Y:S02]  /*5eb0*/  IMAD R51, R8, -0x40, R5 ;  /* 0xffffffc008337824 */ /* 0x000fe400078e0205 */
[----:B------:R-:W-:Y:S01]  /*5ec0*/  VIADD R64, R64, 0x10 ;  /* 0x0000001040407836 */ /* 0x000fe20000000000 */
[----:B------:R-:W-:-:S04]  /*5ed0*/  IADD3 R53, P0, R50, UR4, RZ ;  /* 0x0000000432357c10 */ /* 0x000fc8000ff1e0ff */
[----:B------:R-:W-:Y:S02]  /*5ee0*/  LEA.HI.X.SX32 R6, R50, UR16, 0x1, P0 ;  /* 0x0000001032067c11 */ /* 0x000fe400080f0eff */
[----:B------:R-:W-:-:S04]  /*5ef0*/  LEA R52, P0, R53, UR8, 0x2 ;  /* 0x0000000835347c11 */ /* 0x000fc8000f8010ff */
[----:B------:R-:W-:-:S09]  /*5f00*/  LEA.HI.X R53, R53, UR9, R6, 0x2, P0 ;  /* 0x0000000935357c11 */ /* 0x000fd200080f1406 */
.L_x_24885:
[----:B------:R-:W2:Y:S01]  /*5f10*/  LDG.E.CONSTANT R4, desc[UR10][R52.64] ;  /* 0x0000000a34047981 */ /* 0x000ea2000c1e9900 */
[----:B---3--:R-:W0:Y:S03]  /*5f20*/  LDC.64 R34, c[0x0][0x238] ;  /* 0x00008e00ff227b82 */ /* 0x008e260000000a00 */
[----:B------:R-:W1:Y:S01]  /*5f30*/  LDS.128 R68, [R64+-0x10] ;  /* 0xfffff00040447984 */ /* 0x000e620000000c00 */
        /* <DEDUP_REMOVED lines=12> */
[-C--:B------:R-:W-:Y:S02]  /*6000*/  LEA.HI.X.SX32 R14, R62, R37.reuse, 0x1, P0 ;  /* 0x000000253e0e7211 */ /* 0x080fe400000f0eff */
[----:B------:R-:W-:Y:S02]  /*6010*/  LEA.HI.X.SX32 R7, R60, R37, 0x1, P4 ;  /* 0x000000253c077211 */ /* 0x000fe400020f0eff */
[-C--:B------:R-:W-:Y:S02]  /*6020*/  LEA.HI.X R9, R9, R35.reuse, R10, 0x1, P3 ;  /* 0x0000002309097211 */ /* 0x080fe400018f0c0a */
[----:B------:R-:W-:Y:S02]  /*6030*/  IADD3 R10, P4, R57, R32, RZ ;  /* 0x00000020390a7210 */ /* 0x000fe40007f9e0ff */
[----:B------:R-:W-:-:S02]  /*6040*/  LEA.HI.X R5, R5, R35, R14, 0x1, P1 ;  /* 0x0000002305057211 */ /* 0x000fc400008f0c0e */
[----:B------:R-:W-:Y:S02]  /*6050*/  LEA.HI.X R13, R6, R35, R7, 0x1, P5 ;  /* 0x00000023060d7211 */ /* 0x000fe400028f0c07 */
[----:B------:R-:W-:Y:S02]  /*6060*/  IADD3 R14, P5, R58, R32, RZ ;  /* 0x000000203a0e7210 */ /* 0x000fe40007fbe0ff */
[----:B------:R-:W-:Y:S02]  /*6070*/  LEA R24, P0, R10, R34, 0x1 ;  /* 0x000000220a187211 */ /* 0x000fe400078008ff */
[----:B------:R-:W-:Y:S02]  /*6080*/  LEA.HI.X.SX32 R11, R57, R37, 0x1, P4 ;  /* 0x00000025390b7211 */ /* 0x000fe400020f0eff */
[----:B------:R-:W-:Y:S02]  /*6090*/  IADD3 R17, P6, R59, R32, RZ ;  /* 0x000000203b117210 */ /* 0x000fe40007fde0ff */
[----:B------:R-:W-:-:S02]  /*60a0*/  LEA R20, P1, R14, R34, 0x1 ;  /* 0x000000220e147211 */ /* 0x000fc400078208ff */
[----:B------:R-:W-:Y:S02]  /*60b0*/  LEA.HI.X.SX32 R15, R58, R37, 0x1, P5 ;  /* 0x000000253a0f7211 */ /* 0x000fe400028f0eff */
[----:B------:R-:W-:Y:S02]  /*60c0*/  LEA.HI.X R25, R10, R35, R11, 0x1, P0 ;  /* 0x000000230a197211 */ /* 0x000fe400000f0c0b */
[-C--:B------:R-:W-:Y:S01]  /*60d0*/  IADD3 R6, P3, R56, R32.reuse, RZ ;  /* 0x0000002038067210 */ /* 0x080fe20007f7e0ff */
[----:B------:R-:W5:Y:S01]  /*60e0*/  LDG.E.128.CONSTANT R8, desc[UR10][R8.64] ;  /* 0x0000000a08087981 */ /* 0x000f62000c1e9d00 */
[----:B------:R-:W-:Y:S02]  /*60f0*/  IADD3 R33, P0, R54, R32, RZ ;  /* 0x0000002036217210 */ /* 0x000fe40007f1e0ff */
[----:B------:R-:W-:Y:S01]  /*6100*/  LEA.HI.X.SX32 R18, R59, R37, 0x1, P6 ;  /* 0x000000253b127211 */ /* 0x000fe200030f0eff */
[----:B------:R-:W5:Y:S01]  /*6110*/  LDG.E.128.CONSTANT R24, desc[UR10][R24.64] ;  /* 0x0000000a18187981 */ /* 0x000f62000c1e9d00 */
[----:B------:R-:W-:-:S02]  /*6120*/  LEA.HI.X R21, R14, R35, R15, 0x1, P1 ;  /* 0x000000230e157211 */ /* 0x000fc400008f0c0f */
[-C--:B------:R-:W-:Y:S01]  /*6130*/  LEA R16, P2, R17, R34.reuse, 0x1 ;  /* 0x0000002211107211 */ /* 0x080fe200078408ff */
[----:B------:R-:W5:Y:S01]  /*6140*/  LDG.E.128.CONSTANT R12, desc[UR10][R12.64] ;  /* 0x0000000a0c0c7981 */ /* 0x000f62000c1e9d00 */
[-C--:B------:R-:W-:Y:S02]  /*6150*/  LEA R28, P6, R6, R34.reuse, 0x1 ;  /* 0x00000022061c7211 */ /* 0x080fe400078c08ff */
[----:B------:R-:W-:Y:S01]  /*6160*/  LEA R32, P1, R33, R34, 0x1 ;  /* 0x0000002221207211 */ /* 0x000fe200078208ff */
[----:B------:R-:W5:Y:S01]  /*6170*/  LDG.E.128.CONSTANT R20, desc[UR10][R20.64] ;  /* 0x0000000a14147981 */ /* 0x000f62000c1e9d00 */
[-C--:B------:R-:W-:Y:S02]  /*6180*/  LEA.HI.X.SX32 R7, R56, R37.reuse, 0x1, P3 ;  /* 0x0000002538077211 */ /* 0x080fe400018f0eff */
[----:B------:R-:W-:Y:S02]  /*6190*/  LEA.HI.X.SX32 R34, R54, R37, 0x1, P0 ;  /* 0x0000002536227211 */ /* 0x000fe400000f0eff */
[-C--:B------:R-:W-:Y:S01]  /*61a0*/  LEA.HI.X R17, R17, R35.reuse, R18, 0x1, P2 ;  /* 0x0000002311117211 */ /* 0x080fe200010f0c12 */
[----:B------:R0:W2:Y:S01]  /*61b0*/  LDS.128 R36, [R64] ;  /* 0x0000000040247984 */ /* 0x0000a20000000c00 */
[----:B------:R-:W-:-:S02]  /*61c0*/  LEA.HI.X R29, R6, R35, R7, 0x1, P6 ;  /* 0x00000023061d7211 */ /* 0x000fc400030f0c07 */
[----:B------:R-:W-:Y:S01]  /*61d0*/  LEA.HI.X R33, R33, R35, R34, 0x1, P1 ;  /* 0x0000002321217211 */ /* 0x000fe200008f0c22 */
[----:B------:R-:W5:Y:S04]  /*61e0*/  LDG.E.128.CONSTANT R4, desc[UR10][R4.64] ;  /* 0x0000000a04047981 */ /* 0x000f68000c1e9d00 */
[----:B------:R-:W5:Y:S04]  /*61f0*/  LDG.E.128.CONSTANT R16, desc[UR10][R16.64] ;  /* 0x0000000a10107981 */ /* 0x000f68000c1e9d00 */
[----:B------:R-:W5:Y:S04]  /*6200*/  LDG.E.128.CONSTANT R28, desc[UR10][R28.64] ;  /* 0x0000000a1c1c7981 */ /* 0x000f68000c1e9d00 */
[----:B------:R-:W5:Y:S01]  /*6210*/  LDG.E.128.CONSTANT R32, desc[UR10][R32.64] ;  /* 0x0000000a20207981 */ /* 0x000f62000c1e9d00 */
[----:B------:R-:W-:Y:S01]  /*6220*/  ISETP.NE.AND P0, PT, R51, RZ, PT ;  /* 0x000000ff3300720c */ /* 0x000fe20003f05270 */
[----:B------:R-:W-:Y:S01]  /*6230*/  BSSY B1, `(.L_x_24869) ;  /* 0x0000023000017945 */ /* 0x000fe20003800000 */
[----:B-1----:R-:W-:-:S02]  /*6240*/  F2FP.F16.F32.PACK_AB R66, R71, R70 ;  /* 0x000000464742723e */ /* 0x002fc400000000ff */
[----:B------:R-:W-:-:S09]  /*6250*/  F2FP.F16.F32.PACK_AB R71, R69, R68 ;  /* 0x000000444547723e */ /* 0x000fd200000000ff */
[----:B0-----:R-:W-:Y:S05]  /*6260*/  @P0 BRA `(.L_x_24870) ;  /* 0x00000000007c0947 */ /* 0x001fea0003800000 */
[C---:B------:R-:W-:Y:S01]  /*6270*/  VIADD R65, R63.reuse, 0xfffffffb ;  /* 0xfffffffb3f417836 */ /* 0x040fe20000000000 */
[----:B-----5:R-:W-:Y:S01]  /*6280*/  PRMT R69, R34, 0x7632, R69 ;  /* 0x0000763222457816 */ /* 0x020fe20000000045 */
[----:B------:R-:W-:Y:S01]  /*6290*/  VIADD R68, R63, 0xfffffffd ;  /* 0xfffffffd3f447836 */ /* 0x000fe20000000000 */
[----:B------:R-:W-:Y:S01]  /*62a0*/  PRMT R70, R35, 0x7632, R70 ;  /* 0x0000763223467816 */ /* 0x000fe20000000046 */
        /* <DEDUP_REMOVED lines=11> */
[----:B------:R-:W-:Y:S02]  /*6360*/  SEL R68, R33, RZ, !P6 ;  /* 0x000000ff21447207 */ /* 0x000fe40007000000 */
[----:B------:R-:W-:Y:S02]  /*6370*/  ISETP.GE.AND P6, PT, R65, UR14, PT ;  /* 0x0000000e41007c0c */ /* 0x000fe4000bfc6270 */
[----:B------:R-:W-:Y:S02]  /*6380*/  PRMT R67, R33, 0x7632, R67 ;  /* 0x0000763221437816 */ /* 0x000fe40000000043 */
[----:B------:R-:W-:Y:S02]  /*6390*/  SEL R34, R34, RZ, !P2 ;  /* 0x000000ff22227207 */ /* 0x000fe40005000000 */
        /* <DEDUP_REMOVED lines=12> */
.L_x_24870:
[----:B------:R-:W-:Y:S05]  /*6460*/  BSYNC B1 ;  /* 0x0000000000017941 */ /* 0x000fea0003800000 */
.L_x_24869:
[----:B-----5:R-:W-:Y:S01]  /*6470*/  HFMA2.MMA R65, R66, R33, -RZ ;  /* 0x0000002142417235 */ /* 0x020fe200001000ff */
[----:B------:R-:W-:Y:S01]  /*6480*/  IMAD.MOV.U32 R33, RZ, RZ, R71 ;  /* 0x000000ffff217224 */ /* 0x000fe200078e0047 */
[----:B------:R-:W-:Y:S01]  /*6490*/  BSSY B1, `(.L_x_24871) ;  /* 0x0000023000017945 */ /* 0x000fe20003800000 */
[----:B--2---:R-:W-:-:S05]  /*64a0*/  F2FP.F16.F32.PACK_AB R70, R37, R36 ;  /* 0x000000242546723e */ /* 0x004fca00000000ff */
[----:B------:R-:W-:Y:S01]  /*64b0*/  HFMA2.MMA R65, R33, R32, R65 ;  /* 0x0000002021417235 */ /* 0x000fe20000000041 */
[----:B------:R-:W-:Y:S10]  /*64c0*/  @P0 BRA `(.L_x_24872) ;  /* 0x00000000007c0947 */ /* 0x000ff40003800000 */
[C---:B------:R-:W-:Y:S02]  /*64d0*/  VIADD R32, R63.reuse, 0xfffffffb ;  /* 0xfffffffb3f207836 */ /* 0x040fe40000000000 */
[C---:B------:R-:W-:Y:S02]  /*64e0*/  VIADD R36, R63.reuse, 0xfffffffc ;  /* 0xfffffffc3f247836 */ /* 0x040fe40000000000 */
[C---:B------:R-:W-:Y:S01]  /*64f0*/  VIADD R37, R63.reuse, 0xfffffffd ;  /* 0xfffffffd3f257836 */ /* 0x040fe20000000000 */
[----:B------:R-:W-:Y:S01]  /*6500*/  ISETP.GE.AND P6, PT, R32, UR14, PT ;  /* 0x0000000e20007c0c */ /* 0x000fe2000bfc6270 */
        /* <DEDUP_REMOVED lines=27> */
.L_x_24872:
[----:B------:R-:W-:Y:S05]  /*66c0*/  BSYNC B1 ;  /* 0x0000000000017941 */ /* 0x000fea0003800000 */
.L_x_24871:
        /* <DEDUP_REMOVED lines=13> */
[----:B------:R-:W-:Y:S01]  /*67a0*/  VIADD R7, R63, 0xfffffffb ;  /* 0xfffffffb3f077836 */ /* 0x000fe20000000000 */
[----:B------:R-:W-:Y:S01]  /*67b0*/  PRMT R36, R11, 0x7632, R36 ;  /* 0x000076320b247816 */ /* 0x000fe20000000024 */
        /* <DEDUP_REMOVED lines=13> */
[C---:B------:R-:W-:Y:S02]  /*6890*/  PRMT R35, R10.reuse, 0x7632, R35 ;  /* 0x000076320a237816 */ /* 0x040fe40000000023 */
[----:B------:R-:W-:Y:S02]  /*68a0*/  ISETP.GE.AND P6, PT, R7, UR14, PT ;  /* 0x0000000e07007c0c */ /* 0x000fe4000bfc6270 */
[----:B------:R-:W-:Y:S02]  /*68b0*/  SEL R10, R10, RZ, !P2 ;  /* 0x000000ff0a0a7207 */ /* 0x000fe40005000000 */
[----:B------:R-:W-:-:S02]  /*68c0*/  PRMT R9, R9, 0x7632, R9 ;  /* 0x0000763209097816 */ /* 0x000fc40000000009 */
[----:B------:R-:W-:Y:S02]  /*68d0*/  ISETP.GE.AND P2, PT, R63, UR14, PT ;  /* 0x0000000e3f007c0c */ /* 0x000fe4000bf46270 */
        /* <DEDUP_REMOVED lines=11> */
.L_x_24874:
[----:B------:R-:W-:Y:S05]  /*6990*/  BSYNC B1 ;  /* 0x0000000000017941 */ /* 0x000fea0003800000 */
.L_x_24873:
        /* <DEDUP_REMOVED lines=16> */
[----:B------:R-:W-:Y:S01]  /*6aa0*/  ISETP.GE.AND P2, PT, R32, UR14, PT ;  /* 0x0000000e20007c0c */ /* 0x000fe2000bf46270 */
[C---:B------:R-:W-:Y:S01]  /*6ab0*/  VIADD R32, R63.reuse, 0xffffffff ;  /* 0xffffffff3f207836 */ /* 0x040fe20000000000 */
        /* <DEDUP_REMOVED lines=22> */
.L_x_24876:
[----:B------:R-:W-:Y:S05]  /*6c20*/  BSYNC B1 ;  /* 0x0000000000017941 */ /* 0x000fea0003800000 */
.L_x_24875:
        /* <DEDUP_REMOVED lines=23> */
[C---:B------:R-:W-:Y:S02]  /*6da0*/  SEL R13, R18.reuse, RZ, !P2 ;  /* 0x000000ff120d7207 */ /* 0x040fe40005000000 */
[----:B------:R-:W-:Y:S02]  /*6db0*/  PRMT R17, R17, 0x7632, R17 ;  /* 0x0000763211117816 */ /* 0x000fe40000000011 */
        /* <DEDUP_REMOVED lines=13> */
.L_x_24878:
[----:B------:R-:W-:Y:S05]  /*6e90*/  BSYNC B1 ;  /* 0x0000000000017941 */ /* 0x000fea0003800000 */
.L_x_24877:
[----:B------:R-:W-:Y:S01]  /*6ea0*/  BSSY B1, `(.L_x_24879) ;  /* 0x0000022000017945 */ /* 0x000fe20003800000 */
[----:B------:R-:W-:-:S03]  /*6eb0*/  HMUL2 R8, R66, R17 ;  /* 0x0000001142087232 */ /* 0x000fc60000000000 */
[----:B------:R-:W-:Y:S05]  /*6ec0*/  @P0 BRA `(.L_x_24880) ;  /* 0x00000000007c0947 */ /* 0x000fea0003800000 */
[C---:B------:R-:W-:Y:S01]  /*6ed0*/  VIADD R6, R63.reuse, 0xfffffffb ;  /* 0xfffffffb3f067836 */ /* 0x040fe20000000000 */
[----:B------:R-:W-:Y:S01]  /*6ee0*/  PRMT R12, R22, 0x7632, R12 ;  /* 0x00007632160c7816 */ /* 0x000fe2000000000c */
[----:B------:R-:W-:Y:S01]  /*6ef0*/  VIADD R10, R63, 0xfffffffc ;  /* 0xfffffffc3f0a7836 */ /* 0x000fe20000000000 */
[----:B------:R-:W-:Y:S01]  /*6f00*/  PRMT R17, R23, 0x7632, R17 ;  /* 0x0000763217117816 */ /* 0x000fe20000000011 */
        /* <DEDUP_REMOVED lines=27> */
.L_x_24880:
[----:B------:R-:W-:Y:S05]  /*70c0*/  BSYNC B1 ;  /* 0x0000000000017941 */ /* 0x000fea0003800000 */
.L_x_24879:
[----:B------:R-:W-:Y:S01]  /*70d0*/  BSSY B1, `(.L_x_24881) ;  /* 0x0000022000017945 */ /* 0x000fe20003800000 */
[----:B------:R-:W-:-:S03]  /*70e0*/  HFMA2.MMA R10, R66, R21, -RZ ;  /* 0x00000015420a7235 */ /* 0x000fc600001000ff */
[----:B------:R-:W-:Y:S08]  /*70f0*/  @P0 BRA `(.L_x_24882) ;  /* 0x00000000007c0947 */ /* 0x000ff00003800000 */
        /* <DEDUP_REMOVED lines=31> */
.L_x_24882:
[----:B------:R-:W-:Y:S05]  /*72f0*/  BSYNC B1 ;  /* 0x0000000000017941 */ /* 0x000fea0003800000 */
.L_x_24881:
        /* <DEDUP_REMOVED lines=48> */
[----:B------:R-:W-:Y:S02]  /*7600*/  ISETP.GE.AND P3, PT, R9, UR14, PT ;  /* 0x0000000e09007c0c */ /* 0x000fe4000bf66270 */
[C---:B------:R-:W-:Y:S02]  /*7610*/  SEL R7, R28.reuse, RZ, !P6 ;  /* 0x000000ff1c077207 */ /* 0x040fe40007000000 */
        /* <DEDUP_REMOVED lines=15> */
.L_x_24884:
[----:B------:R-:W-:Y:S05]  /*7710*/  BSYNC B1 ;  /* 0x0000000000017941 */ /* 0x000fea0003800000 */
.L_x_24883:
        /* <DEDUP_REMOVED lines=16> */
.L_x_24868:
[----:B------:R-:W-:Y:S05]  /*7820*/  BSYNC B0 ;  /* 0x0000000000007941 */ /* 0x000fea0003800000 */
.L_x_24867:
[----:B------:R-:W5:Y:S08]  /*7830*/  S2UR UR5, SR_CgaCtaId ;  /* 0x00000000000579c3 */ /* 0x000f700000008800 */
[----:B------:R-:W-:Y:S01]  /*7840*/  BAR.SYNC.DEFER_BLOCKING 0x0 ;  /* 0x0000000000007b1d */ /* 0x000fe20000010000 */
[----:B------:R-:W-:Y:S01]  /*7850*/  SHF.R.S32.HI R3, RZ, 0x1f, R2 ;  /* 0x0000001fff037819 */ /* 0x000fe20000011402 */
[C---:B------:R-:W-:Y:S01]  /*7860*/  VIADD R5, R2.reuse, 0x1f ;  /* 0x0000001f02057836 */ /* 0x040fe20000000000 */
        /* <DEDUP_REMOVED lines=8> */
[C---:B------:R-:W-:Y:S01]  /*78f0*/  LOP3.LUT R4, R2.reuse, 0xffffffe0, RZ, 0xc0, !PT ;  /* 0xffffffe002047812 */ /* 0x040fe200078ec0ff */
[----:B------:R-:W-:Y:S01]  /*7900*/  IMAD R3, R3, 0x100, R0 ;  /* 0x0000010003037824 */ /* 0x000fe200078e0200 */
[----:B------:R-:W-:-:S02]  /*7910*/  ISETP.GT.AND P3, PT, R2, 0x1f, PT ;  /* 0x0000001f0200780c */ /* 0x000fc40003f64270 */
[----:B------:R-:W-:Y:S02]  /*7920*/  ISETP.NE.AND P2, PT, R4, 0x20, PT ;  /* 0x000000200400780c */ /* 0x000fe40003f45270 */
[----:B------:R-:W-:Y:S01]  /*7930*/  ISETP.GT.U32.AND P4, PT, R5, 0x3e, PT ;  /* 0x0000003e0500780c */ /* 0x000fe20003f84070 */
[----:B-----5:R-:W-:-:S06]  /*7940*/  ULEA UR4, UR5, UR4, 0x18 ;  /* 0x0000000405047291 */ /* 0x020fcc000f8ec03f */
        /* <DEDUP_REMOVED lines=12> */
[----:B------:R-:W5:Y:S04]  /*7a10*/  LDS R5, [R3+0x80] ;  /* 0x0000800003057984 */ /* 0x000f680000000800 */
[----:B--2---:R-:W2:Y:S04]  /*7a20*/  LDS R7, [R3+0x100] ;  /* 0x0001000003077984 */ /* 0x004ea80000000800 */
[----:B------:R-:W1:Y:S04]  /*7a30*/  LDS R4, [R3+0x180] ;  /* 0x0001800003047984 */ /* 0x000e680000000800 */
[----:B----4-:R-:W4:Y:S04]  /*7a40*/  LDS R9, [R3+0x200] ;  /* 0x0002000003097984 */ /* 0x010f280000000800 */
[----:B------:R-:W3:Y:S04]  /*7a50*/  LDS R6, [R3+0x280] ;  /* 0x0002800003067984 */ /* 0x000ee80000000800 */
[----:B------:R-:W3:Y:S04]  /*7a60*/  LDS R11, [R3+0x300] ;  /* 0x00030000030b7984 */ /* 0x000ee80000000800 */
[----:B------:R-:W3:Y:S01]  /*7a70*/  LDS R8, [R3+0x380] ;  /* 0x0003800003087984 */ /* 0x000ee20000000800 */
[----:B0-----:R-:W-:Y:S01]  /*7a80*/  FADD.FTZ R49, R49, R2 ;  /* 0x0000000231317221 */ /* 0x001fe20000010000 */
[----:B-----5:R-:W-:Y:S01]  /*7a90*/  FADD.FTZ R48, R48, R5 ;  /* 0x0000000530307221 */ /* 0x020fe20000010000 */
[----:B--2---:R-:W-:Y:S01]  /*7aa0*/  FADD.FTZ R42, R42, R7 ;  /* 0x000000072a2a7221 */ /* 0x004fe20000010000 */
[----:B-1----:R-:W-:Y:S01]  /*7ab0*/  FADD.FTZ R43, R43, R4 ;  /* 0x000000042b2b7221 */ /* 0x002fe20000010000 */
[----:B----4-:R-:W-:Y:S01]  /*7ac0*/  FADD.FTZ R44, R44, R9 ;  /* 0x000000092c2c7221 */ /* 0x010fe20000010000 */
[----:B---3--:R-:W-:Y:S01]  /*7ad0*/  FADD.FTZ R45, R45, R6 ;  /* 0x000000062d2d7221 */ /* 0x008fe20000010000 */
[----:B------:R-:W-:Y:S01]  /*7ae0*/  FADD.FTZ R46, R46, R11 ;  /* 0x0000000b2e2e7221 */ /* 0x000fe20000010000 */
[----:B------:R-:W-:-:S07]  /*7af0*/  FADD.FTZ R47, R47, R8 ;  /* 0x000000082f2f7221 */ /* 0x000fce0000010000 */
.L_x_24887:
[----:B------:R-:W-:Y:S05]  /*7b00*/  BSYNC B0 ;  /* 0x0000000000007941 */ /* 0x000fea0003800000 */
.L_x_24886:
        /* <DEDUP_REMOVED lines=28> */
.L_x_24889:
[----:B------:R-:W-:Y:S05]  /*7cd0*/  BSYNC B0 ;  /* 0x0000000000007941 */ /* 0x000fea0003800000 */
.L_x_24888:
[----:B------:R-:W-:Y:S06]  /*7ce0*/  BAR.SYNC.DEFER_BLOCKING 0x0 ;  /* 0x0000000000007b1d */ /* 0x000fec0000010000 */
[----:B------:R-:W-:Y:S05]  /*7cf0*/  @P4 EXIT ;  /* 0x000000000000494d */ /* 0x000fea0003800000 */
[----:B------:R-:W5:Y:S01]  /*7d00*/  S2UR UR5, SR_CTAID.Y ;  /* 0x00000000000579c3 */ /* 0x000f620000002600 */
[----:B------:R-:W-:Y:S01]  /*7d10*/  ULDC UR6, c[0x0][0x14] ;  /* 0x0000050000067ab9 */ /* 0x000fe20000000800 */
[----:B------:R-:W-:Y:S01]  /*7d20*/  ULDC UR4, c[0x0][0xc] ;  /* 0x0000030000047ab9 */ /* 0x000fe20000000800 */
[----:B0-----:R-:W-:Y:S01]  /*7d30*/  VIADD R3, R0, 0x20 ;  /* 0x0000002000037836 */ /* 0x001fe20000000000 */
[----:B------:R-:W-:Y:S01]  /*7d40*/  F2FP.F16.F32.PACK_AB R48, R48, R49 ;  /* 0x000000313030723e */ /* 0x000fe200000000ff */
[C---:B----4-:R-:W-:Y:S01]  /*7d50*/  VIADD R9, R0.reuse, 0x80 ;  /* 0x0000008000097836 */ /* 0x050fe20000000000 */
[----:B------:R-:W-:Y:S01]  /*7d60*/  F2FP.F16.F32.PACK_AB R42, R43, R42 ;  /* 0x0000002a2b2a723e */ /* 0x000fe200000000ff */
[----:B------:R-:W-:Y:S01]  /*7d70*/  VIADD R6, R0, 0x40 ;  /* 0x0000004000067836 */ /* 0x000fe20000000000 */
[----:B------:R-:W0:Y:S01]  /*7d80*/  S2UR UR7, SR_CTAID.X ;  /* 0x00000000000779c3 */ /* 0x000e220000002500 */
[----:B------:R-:W-:Y:S02]  /*7d90*/  F2FP.F16.F32.PACK_AB R44, R45, R44 ;  /* 0x0000002c2d2c723e */ /* 0x000fe400000000ff */
[----:B------:R-:W-:-:S05]  /*7da0*/  F2FP.F16.F32.PACK_AB R46, R47, R46 ;  /* 0x0000002e2f2e723e */ /* 0x000fca00000000ff */
[----:B------:R-:W4:Y:S01]  /*7db0*/  S2UR UR8, SR_CTAID.Z ;  /* 0x00000000000879c3 */ /* 0x000f220000002700 */
[----:B-----5:R-:W-:-:S04]  /*7dc0*/  UIMAD UR4, UR5, UR4, URZ ;  /* 0x00000004050472a4 */ /* 0x020fc8000f8e023f */
[----:B------:R-:W-:Y:S02]  /*7dd0*/  UIMAD UR4, UR4, UR6, URZ ;  /* 0x00000006040472a4 */ /* 0x000fe4000f8e023f */
[----:B0-----:R-:W-:Y:S02]  /*7de0*/  UIMAD UR5, UR7, UR6, URZ ;  /* 0x00000006070572a4 */ /* 0x001fe4000f8e023f */
[----:B------:R-:W-:Y:S02]  /*7df0*/  USHF.L.U32 UR4, UR4, 0x8, URZ ;  /* 0x0000000804047899 */ /* 0x000fe4000800063f */
[----:B------:R-:W-:Y:S02]  /*7e00*/  USHF.L.U32 UR5, UR5, 0x8, URZ ;  /* 0x0000000805057899 */ /* 0x000fe4000800063f */
[----:B------:R-:W-:Y:S02]  /*7e10*/  USHF.R.S32.HI UR7, URZ, 0x1f, UR4 ;  /* 0x0000001f3f077899 */ /* 0x000fe40008011404 */
[----:B----4-:R-:W-:-:S02]  /*7e20*/  USHF.L.U32 UR6, UR8, 0x8, URZ ;  /* 0x0000000808067899 */ /* 0x010fc4000800063f */
[----:B------:R-:W-:Y:S02]  /*7e30*/  USHF.R.S32.HI UR8, URZ, 0x1f, UR5 ;  /* 0x0000001f3f087899 */ /* 0x000fe40008011405 */
[----:B------:R-:W-:Y:S02]  /*7e40*/  USHF.R.S32.HI UR9, URZ, 0x1f, UR6 ;  /* 0x0000001f3f097899 */ /* 0x000fe40008011406 */
[----:B------:R-:W-:-:S04]  /*7e50*/  UIADD3 UR4, UP0, UP1, UR4, UR5, UR6 ;  /* 0x0000000504047290 */ /* 0x000fc8000f91e006 */
[----:B------:R-:W-:Y:S02]  /*7e60*/  UIADD3.X UR7, UR7, UR8, UR9, UP0, UP1 ;  /* 0x0000000807077290 */ /* 0x000fe400087e2409 */
[C---:B--2---:R-:W-:Y:S01]  /*7e70*/  IADD3 R7, P0, R0.reuse, UR4, RZ ;  /* 0x0000000400077c10 */ /* 0x044fe2000ff1e0ff */
        /* <DEDUP_REMOVED lines=8> */
[----:B------:R-:W-:Y:S01]  /*7f00*/  IADD3 R11, P2, R9, UR4, RZ ;  /* 0x00000004090b7c10 */ /* 0x000fe2000ff5e0ff */
[----:B------:R0:W-:Y:S01]  /*7f10*/  STG.E.U16 desc[UR10][R2.64], R48 ;  /* 0x0000003002007986 */ /* 0x0001e2000c10150a */
[----:B------:R-:W-:Y:S02]  /*7f20*/  LEA.HI.X R5, R5, UR9, R8, 0x1, P1 ;  /* 0x0000000905057c11 */ /* 0x000fe400088f0c08 */
[----:B------:R-:W-:Y:S02]  /*7f30*/  IADD3 R12, P1, R7, UR4, RZ ;  /* 0x00000004070c7c10 */ /* 0x000fe4000ff3e0ff */
[----:B------:R-:W-:-:S02]  /*7f40*/  IADD3 R10, P0, R6, UR4, RZ ;  /* 0x00000004060a7c10 */ /* 0x000fc4000ff1e0ff */
[----:B------:R-:W-:Y:S02]  /*7f50*/  LEA.HI.X.SX32 R13, R7, UR7, 0x1, P1 ;  /* 0x00000007070d7c11 */ /* 0x000fe400088f0eff */
[C---:B------:R-:W-:Y:S02]  /*7f60*/  LEA R8, P1, R12.reuse, UR8, 0x1 ;  /* 0x000000080c087c11 */ /* 0x040fe4000f8208ff */
[----:B------:R-:W-:Y:S02]  /*7f70*/  LEA.HI.X.SX32 R14, R9, UR7, 0x1, P2 ;  /* 0x00000007090e7c11 */ /* 0x000fe400090f0eff */
[----:B------:R-:W-:Y:S01]  /*7f80*/  LEA.HI.X R9, R12, UR9, R13, 0x1, P1 ;  /* 0x000000090c097c11 */ /* 0x000fe200088f0c0d */
[----:B------:R-:W-:Y:S01]  /*7f90*/  VIADD R12, R0, 0xa0 ;  /* 0x000000a0000c7836 */ /* 0x000fe20000000000 */
[----:B------:R-:W-:Y:S01]  /*7fa0*/  LEA.HI.X.SX32 R15, R6, UR7, 0x1, P0 ;  /* 0x00000007060f7c11 */ /* 0x000fe200080f0eff */
[----:B------:R-:W-:Y:S01]  /*7fb0*/  VIADD R13, R0, 0xc0 ;  /* 0x000000c0000d7836 */ /* 0x000fe20000000000 */
[----:B------:R-:W-:Y:S01]  /*7fc0*/  LEA R6, P0, R10, UR8, 0x1 ;  /* 0x000000080a067c11 */ /* 0x000fe2000f8008ff */
[----:B------:R-:W-:Y:S01]  /*7fd0*/  VIADD R0, R0, 0xe0 ;  /* 0x000000e000007836 */ /* 0x000fe20000000000 */
[----:B0-----:R-:W-:-:S02]  /*7fe0*/  PRMT R3, R42, 0x7632, R3 ;  /* 0x000076322a037816 */ /* 0x001fc40000000003 */
[----:B------:R-:W-:Y:S02]  /*7ff0*/  LEA.HI.X R7, R10, UR9, R15, 0x1, P0 ;  /* 0x000000090a077c11 */ /* 0x000fe400080f0c0f */
[C---:B------:R-:W-:Y:S02]  /*8000*/  IADD3 R17, P2, R0.reuse, UR4, RZ ;  /* 0x0000000400117c10 */ /* 0x040fe4000ff5e0ff */
[----:B------:R-:W-:Y:S02]  /*8010*/  LEA R10, P0, R11, UR8, 0x1 ;  /* 0x000000080b0a7c11 */ /* 0x000fe4000f8008ff */
[----:B------:R-:W-:Y:S02]  /*8020*/  LEA.HI.X.SX32 R0, R0, UR7, 0x1, P2 ;  /* 0x0000000700007c11 */ /* 0x000fe400090f0eff */
[----:B------:R-:W-:Y:S02]  /*8030*/  LEA R16, P2, R17, UR8, 0x1 ;  /* 0x0000000811107c11 */ /* 0x000fe4000f8408ff */
[----:B------:R-:W-:-:S02]  /*8040*/  LEA.HI.X R11, R11, UR9, R14, 0x1, P0 ;  /* 0x000000090b0b7c11 */ /* 0x000fc400080f0c0e */
[----:B------:R-:W-:Y:S02]  /*8050*/  IADD3 R19, P0, R12, UR4, RZ ;  /* 0x000000040c137c10 */ /* 0x000fe4000ff1e0ff */
[----:B------:R-:W-:Y:S02]  /*8060*/  IADD3 R15, P1, R13, UR4, RZ ;  /* 0x000000040d0f7c10 */ /* 0x000fe4000ff3e0ff */
[--C-:B------:R-:W-:Y:S02]  /*8070*/  LEA.HI.X R17, R17, UR9, R0.reuse, 0x1, P2 ;  /* 0x0000000911117c11 */ /* 0x100fe400090f0c00 */
[----:B------:R-:W-:Y:S02]  /*8080*/  PRMT R0, R48, 0x7632, R0 ;  /* 0x0000763230007816 */ /* 0x000fe40000000000 */
[----:B------:R-:W-:Y:S02]  /*8090*/  LEA.HI.X.SX32 R20, R12, UR7, 0x1, P0 ;  /* 0x000000070c147c11 */ /* 0x000fe400080f0eff */
[----:B------:R-:W-:Y:S01]  /*80a0*/  LEA.HI.X.SX32 R18, R13, UR7, 0x1, P1 ;  /* 0x000000070d127c11 */ /* 0x000fe200088f0eff */
[----:B------:R0:W-:Y:S01]  /*80b0*/  STG.E.U16 desc[UR10][R4.64], R0 ;  /* 0x0000000004007986 */ /* 0x0001e2000c10150a */
[----:B------:R-:W-:-:S02]  /*80c0*/  LEA R12, P0, R19, UR8, 0x1 ;  /* 0x00000008130c7c11 */ /* 0x000fc4000f8008ff */
[----:B------:R-:W-:Y:S01]  /*80d0*/  LEA R14, P1, R15, UR8, 0x1 ;  /* 0x000000080f0e7c11 */ /* 0x000fe2000f8208ff */
[----:B------:R-:W-:Y:S01]  /*80e0*/  STG.E.U16 desc[UR10][R6.64], R42 ;  /* 0x0000002a06007986 */ /* 0x000fe2000c10150a */
[----:B------:R-:W-:Y:S02]  /*80f0*/  LEA.HI.X R13, R19, UR9, R20, 0x1, P0 ;  /* 0x00000009130d7c11 */ /* 0x000fe400080f0c14 */
[----:B------:R-:W-:Y:S01]  /*8100*/  LEA.HI.X R15, R15, UR9, R18, 0x1, P1 ;  /* 0x000000090f0f7c11 */ /* 0x000fe200088f0c12 */
[----:B------:R-:W-:Y:S01]  /*8110*/  STG.E.U16 desc[UR10][R8.64], R3 ;  /* 0x0000000308007986 */ /* 0x000fe2000c10150a */
[----:B------:R-:W-:Y:S02]  /*8120*/  PRMT R2, R46, 0x7632, R2 ;  /* 0x000076322e027816 */ /* 0x000fe40000000002 */
[----:B0-----:R-:W-:Y:S01]  /*8130*/  PRMT R5, R44, 0x7632, R5 ;  /* 0x000076322c057816 */ /* 0x001fe20000000005 */
[----:B------:R-:W-:Y:S04]  /*8140*/  STG.E.U16 desc[UR10][R10.64], R44 ;  /* 0x0000002c0a007986 */ /* 0x000fe8000c10150a */
[----:B------:R-:W-:Y:S04]  /*8150*/  STG.E.U16 desc[UR10][R12.64], R5 ;  /* 0x000000050c007986 */ /* 0x000fe8000c10150a */
[----:B------:R-:W-:Y:S04]  /*8160*/  STG.E.U16 desc[UR10][R14.64], R46 ;  /* 0x0000002e0e007986 */ /* 0x000fe8000c10150a */
[----:B------:R-:W-:Y:S01]  /*8170*/  STG.E.U16 desc[UR10][R16.64], R2 ;  /* 0x0000000210007986 */ /* 0x000fe2000c10150a */
[----:B------:R-:W-:Y:S05]  /*8180*/  EXIT ;  /* 0x000000000000794d */ /* 0x000fea0003800000 */
.L_x_24839:
[----:B------:R-:W-:Y:S01]  /*8190*/  BSSY B1, `(.L_x_24890) ;  /* 0x0000007000017945 */ /* 0x000fe20003800000 */
[----:B------:R-:W-:Y:S02]  /*81a0*/  IMAD.MOV.U32 R46, RZ, RZ, 0x2 ;  /* 0x00000002ff2e7424 */ /* 0x000fe400078e00ff */
[----:B------:R-:W-:Y:S02]  /*81b0*/  IMAD.MOV.U32 R47, RZ, RZ, 0x1f ;  /* 0x0000001fff2f7424 */ /* 0x000fe400078e00ff */
[----:B------:R-:W-:-:S07]  /*81c0*/  IMAD.MOV.U32 R45, RZ, RZ, -0x1 ;  /* 0xffffffffff2d7424 */ /* 0x000fce00078e00ff */
[----:B-----5:R-:W-:Y:S05]  /*81d0*/  WARPSYNC.COLLECTIVE R45, `(.L_x_24891) ;  /* 0x000000002d087348 */ /* 0x020fea0003c00000 */
[----:B------:R0:W1:Y:S02]  /*81e0*/  SHFL.BFLY P0, R42, R40, R46, R47 ;  /* 0x0c00002e282a7389 */ /* 0x000064000000002f */
[----:B01---5:R-:W-:Y:S01]  /*81f0*/  ENDCOLLECTIVE ;  /* 0x000000000000791b */ /* 0x023fe20003800000 */
.L_x_24891:
[----:B------:R-:W-:Y:S05]  /*8200*/  BSYNC B1 ;  /* 0x0000000000017941 */ /* 0x000fea0003800000 */
.L_x_24890:
        /* <DEDUP_REMOVED lines=9> */
.L_x_24892:
[----:B------:R-:W-:Y:S05]  /*82a0*/  BRA `(.L_x_24893) ;  /* 0xffffffb800487947 */ /* 0x000fea000383ffff */
.L_x_24843:
[----:B------:R-:W-:Y:S01]  /*82b0*/  BSSY B0, `(.L_x_24894) ;  /* 0x0000008000007945 */ /* 0x000fe20003800000 */
[----:B-1----:R-:W-:Y:S02]  /*82c0*/  IMAD.MOV.U32 R40, RZ, RZ, R6 ;  /* 0x000000ffff287224 */ /* 0x002fe400078e0006 */
[----:B------:R-:W-:Y:S02]  /*82d0*/  IMAD.MOV.U32 R46, RZ, RZ, 0x10 ;  /* 0x00000010ff2e7424 */ /* 0x000fe400078e00ff */
[----:B------:R-:W-:Y:S02]  /*82e0*/  IMAD.MOV.U32 R47, RZ, RZ, 0x1f ;  /* 0x0000001fff2f7424 */ /* 0x000fe400078e00ff */
[----:B------:R-:W-:-:S07]  /*82f0*/  IMAD.MOV.U32 R45, RZ, RZ, -0x1 ;  /* 0xffffffffff2d7424 */ /* 0x000fce00078e00ff */
[----:B0-----:R-:W-:Y:S05]  /*8300*/  WARPSYNC.COLLECTIVE R45, `(.L_x_24895) ;  /* 0x000000002d087348 */ /* 0x001fea0003c00000 */
[----:B------:R1:W2:Y:S02]  /*8310*/  SHFL.BFLY P0, R42, R40, R46, R47 ;  /* 0x0c00002e282a7389 */ /* 0x0002a4000000002f */
[----:B012---:R-:W-:Y:S01]  /*8320*/  ENDCOLLECTIVE ;  /* 0x000000000000791b */ /* 0x007fe20003800000 */
.L_x_24895:
[----:B------:R-:W-:Y:S05]  /*8330*/  BSYNC B0 ;  /* 0x0000000000007941 */ /* 0x000fea0003800000 */
.L_x_24894:
        /* <DEDUP_REMOVED lines=9> */
.L_x_24896:
[----:B------:R-:W-:Y:S02]  /*83d0*/  IMAD.MOV.U32 R46, RZ, RZ, 0x4 ;  /* 0x00000004ff2e7424 */ /* 0x000fe400078e00ff */
[----:B------:R-:W-:-:S05]  /*83e0*/  IMAD.MOV.U32 R8, RZ, RZ, R42 ;  /* 0x000000ffff087224 */ /* 0x000fca00078e002a */
[----:B------:R-:W-:-:S05]  /*83f0*/  FMNMX.FTZ R8, R5, R8, !PT ;  /* 0x0000000805087209 */ /* 0x000fca0007810000 */
[----:B------:R-:W-:-:S07]  /*8400*/  IMAD.MOV.U32 R40, RZ, RZ, R8 ;  /* 0x000000ffff287224 */ /* 0x000fce00078e0008 */
[----:B------:R-:W-:Y:S05]  /*8410*/  WARPSYNC.COLLECTIVE R45, `(.L_x_24897) ;  /* 0x000000002d087348 */ /* 0x000fea0003c00000 */
[----:B------:R0:W1:Y:S02]  /*8420*/  SHFL.BFLY P0, R42, R40, R46, R47 ;  /* 0x0c00002e282a7389 */ /* 0x000064000000002f */
[----:B01----:R-:W-:Y:S01]  /*8430*/  ENDCOLLECTIVE ;  /* 0x000000000000791b */ /* 0x003fe20003800000 */
.L_x_24897:
[----:B------:R-:W-:Y:S01]  /*8440*/  IMAD.MOV.U32 R7, RZ, RZ, R42 ;  /* 0x000000ffff077224 */ /* 0x000fe200078e002a */
[----:B------:R-:W-:Y:S06]  /*8450*/  BRA `(.L_x_24898) ;  /* 0xffffffb800707947 */ /* 0x000fec000383ffff */
.L_x_24899:
        /* <DEDUP_REMOVED lines=10> */
.L_x_29992:


//--------------------- .text._ZN4vllm25paged_attention_v2_kernelIttLi192ELi8ELi128ELNS_18Fp8KVCacheDataTypeE0ELb0ELi512EEEvPfS2_PT_PKS3_PKT0_S9_ifPKiSB_iPKfiiiSD_SD_iiiii --------------------------
	.section	.text._ZN4vllm25paged_attention_v2_kernelIttLi192ELi8ELi128ELNS_18Fp8KVCacheDataTypeE0ELb0ELi512EEEvPfS2_PT_PKS3_PKT0_S9_ifPKiSB_iPKfiiiSD_SD_iiiii,"ax",@progbits
	.align	128
        .global         _ZN4vllm25paged_attention_v2_kernelIttLi192ELi8ELi128ELNS_18Fp8KVCacheDataTypeE0ELb0ELi512EEEvPfS2_PT_PKS3_PKT0_S9_ifPKiSB_iPKfiiiSD_SD_iiiii
        .type           _ZN4vllm25paged_attention_v2_kernelIttLi192ELi8ELi128ELNS_18Fp8KVCacheDataTypeE0ELb0ELi512EEEvPfS2_PT_PKS3_PKT0_S9_ifPKiSB_iPKfiiiSD_SD_iiiii,@function
        .size           _ZN4vllm25paged_attention_v2_kernelIttLi192ELi8ELi128ELNS_18Fp8KVCacheDataTypeE0ELb0ELi512EEEvPfS2_PT_PKS3_PKT0_S9_ifPKiSB_iPKfiiiSD_SD_iiiii,(.L_x_29993 - _ZN4vllm25paged_attention_v2_kernelIttLi192ELi8ELi128ELNS_18Fp8KVCacheDataTypeE0ELb0ELi512EEEvPfS2_PT_PKS3_PKT0_S9_ifPKiSB_iPKfiiiSD_SD_iiiii)
        .other          _ZN4vllm25paged_attention_v2_kernelIttLi192ELi8ELi128ELNS_18Fp8KVCacheDataTypeE0ELb0ELi512EEEvPfS2_PT_PKS3_PKT0_S9_ifPKiSB_iPKfiiiSD_SD_iiiii,@"STO_CUDA_ENTRY STV_DEFAULT"
_ZN4vllm25paged_attention_v2_kernelIttLi192ELi8ELi128ELNS_18Fp8KVCacheDataTypeE0ELb0ELi512EEEvPfS2_PT_PKS3_PKT0_S9_ifPKiSB_iPKfiiiSD_SD_iiiii:
.text._ZN4vllm25paged_attention_v2_kernelIttLi192ELi8ELi128ELNS_18Fp8KVCacheDataTypeE0ELb0ELi512EEEvPfS2_PT_PKS3_PKT0_S9_ifPKiSB_iPKfiiiSD_SD_iiiii:
        /* <DEDUP_REMOVED lines=24> */
[----:B------:R-:W-:Y:S02]  /*0180*/  BSSY B0, `(.L_x_24900) ;  /* 0x000008a000007945 */ /* 0x000fe40003800000 */
[----:B------:R1:W2:Y:S01]  /*0190*/  F2I.FTZ.U32.TRUNC.NTZ R7, R6 ;  /* 0x0000000600077305 */ /* 0x0002a2000021f000 */
[----:B0-----:R-:W-:Y:S01]  /*01a0*/  IABS R4, R8 ;  /* 0x0000000800047213 */ /* 0x001fe20000000000 */
[----:B-1----:R-:W-:Y:S02]  /*01b0*/  IMAD.MOV.U32 R6, RZ, RZ, RZ ;  /* 0x000000ffff067224 */ /* 0x002fe400078e00ff */
[----:B--2---:R-:W-:-:S04]  /*01c0*/  IMAD.MOV R15, RZ, RZ, -R7 ;  /* 0x000000ffff0f7224 */ /* 0x004fc800078e0a07 */
[----:B------:R-:W-:-:S04]  /*01d0*/  IMAD R15, R15, R10, RZ ;  /* 0x0000000a0f0f7224 */ /* 0x000fc800078e02ff */
[----:B------:R-:W-:Y:S01]  /*01e0*/  IMAD.HI.U32 R7, R7, R15, R6 ;  /* 0x0000000f07077227 */ /* 0x000fe200078e0006 */
[----:B------:R-:W-:-:S05]  /*01f0*/  IABS R6, R11 ;  /* 0x0000000b00067213 */ /* 0x000fca0000000000 */
        /* <DEDUP_REMOVED lines=25> */
[----:B------:R-:W-:Y:S02]  /*0390*/  IMAD.MOV.U32 R7, RZ, RZ, R6 ;  /* 0x000000ffff077224 */ /* 0x000fe400078e0006 */
[----:B------:R-:W-:Y:S02]  /*03a0*/  VIADD R4, R0, 0x7 ;  /* 0x0000000700047836 */ /* 0x000fe40000000000 */
[----:B------:R-:W-:-:S04]  /*03b0*/  IMAD.HI.U32 R6, R5, R7, RZ ;  /* 0x0000000705067227 */ /* 0x000fc800078e00ff */
[----:B------:R-:W-:Y:S01]  /*03c0*/  IMAD R5, R6, R3, R7 ;  /* 0x0000000306057224 */ /* 0x000fe200078e0207 */
[----:B------:R-:W-:Y:S01]  /*03d0*/  LOP3.LUT R7, R11, R10, RZ, 0x3c, !PT ;  /* 0x0000000a0b077212 */ /* 0x000fe200078e3cff */
[----:B------:R-:W0:Y:S03]  /*03e0*/  S2R R3, SR_TID.X ;  /* 0x0000000000037919 */ /* 0x000e260000002100 */
[----:B------:R-:W-:Y:S02]  /*03f0*/  ISETP.GT.U32.AND P1, PT, R8, R5, PT ;  /* 0x000000050800720c */ /* 0x000fe40003f24070 */
[----:B------:R-:W-:Y:S02]  /*0400*/  ISETP.GE.AND P2, PT, R7, RZ, PT ;  /* 0x000000ff0700720c */ /* 0x000fe40003f46270 */
[----:B------:R-:W-:-:S09]  /*0410*/  LEA R7, R21, 0x40, 0x6 ;  /* 0x0000004015077811 */ /* 0x000fd200078e30ff */
[----:B------:R-:W-:Y:S02]  /*0420*/  @!P1 IMAD.IADD R5, R5, 0x1, -R8 ;  /* 0x0000000105059824 */ /* 0x000fe400078e0a08 */
[----:B------:R-:W-:Y:S01]  /*0430*/  @!P1 VIADD R6, R6, 0x1 ;  /* 0x0000000106069836 */ /* 0x000fe20000000000 */
[----:B------:R-:W-:Y:S02]  /*0440*/  ISETP.NE.AND P1, PT, R10, RZ, PT ;  /* 0x000000ff0a00720c */ /* 0x000fe40003f25270 */
[----:B------:R-:W-:Y:S02]  /*0450*/  ISETP.GE.U32.AND P0, PT, R5, R8, PT ;  /* 0x000000080500720c */ /* 0x000fe40003f06070 */
[----:B------:R-:W-:-:S04]  /*0460*/  SHF.R.S32.HI R5, RZ, 0x1f, R4 ;  /* 0x0000001fff057819 */ /* 0x000fc80000011404 */
[----:B------:R-:W-:-:S04]  /*0470*/  LEA.HI R5, R5, R4, RZ, 0x3 ;  /* 0x0000000405057211 */ /* 0x000fc800078f18ff */
[----:B------:R-:W-:Y:S02]  /*0480*/  SHF.R.S32.HI R4, RZ, 0x3, R5 ;  /* 0x00000003ff047819 */ /* 0x000fe40000011405 */
[----:B0-----:R-:W-:Y:S01]  /*0490*/  SHF.R.S32.HI R8, RZ, 0x1f, R3 ;  /* 0x0000001fff087819 */ /* 0x001fe20000011403 */
[----:B------:R-:W-:Y:S01]  /*04a0*/  @P0 VIADD R6, R6, 0x1 ;  /* 0x0000000106060836 */ /* 0x000fe20000000000 */
[----:B------:R-:W-:Y:S02]  /*04b0*/  VIMNMX R4, R4, R7, PT ;  /* 0x0000000704047248 */ /* 0x000fe40003fe0100 */
[----:B------:R-:W-:Y:S01]  /*04c0*/  ISETP.GT.AND P0, PT, R3, 0x5f, PT ;  /* 0x0000005f0300780c */ /* 0x000fe20003f04270 */
[----:B------:R-:W-:Y:S01]  /*04d0*/  IMAD.MOV.U32 R5, RZ, RZ, R6 ;  /* 0x000000ffff057224 */ /* 0x000fe200078e0006 */
[-C--:B------:R-:W-:Y:S01]  /*04e0*/  LEA.HI R9, R8, R3.reuse, RZ, 0x2 ;  /* 0x0000000308097211 */ /* 0x080fe200078f10ff */
[----:B------:R-:W-:Y:S02]  /*04f0*/  IMAD R6, R21, -0x40, R4 ;  /* 0xffffffc015067824 */ /* 0x000fe400078e0204 */
[----:B------:R-:W-:Y:S01]  /*0500*/  @!P2 IMAD.MOV R5, RZ, RZ, -R5 ;  /* 0x000000ffff05a224 */ /* 0x000fe200078e0a05 */
[----:B------:R-:W-:Y:S01]  /*0510*/  @!P1 LOP3.LUT R5, RZ, R10, RZ, 0x33, !PT ;  /* 0x0000000aff059212 */ /* 0x000fe200078e33ff */
[----:B------:R-:W-:Y:S01]  /*0520*/  IMAD R7, R6, 0x8, R13 ;  /* 0x0000000806077824 */ /* 0x000fe200078e020d */
[----:B------:R-:W-:-:S02]  /*0530*/  LEA.HI R6, R8, R3, RZ, 0x5 ;  /* 0x0000000308067211 */ /* 0x000fc400078f28ff */
[----:B------:R-:W-:Y:S02]  /*0540*/  LOP3.LUT R10, R9, 0xfffffffc, RZ, 0xc0, !PT ;  /* 0xfffffffc090a7812 */ /* 0x000fe400078ec0ff */
[----:B------:R-:W-:Y:S02]  /*0550*/  VIMNMX R8, R0, R7, PT ;  /* 0x0000000700087248 */ /* 0x000fe40003fe0100 */
[----:B------:R-:W-:Y:S01]  /*0560*/  SHF.R.S32.HI R12, RZ, 0x5, R6 ;  /* 0x00000005ff0c7819 */ /* 0x000fe20000011406 */
        /* <DEDUP_REMOVED lines=31> */
.L_x_24904:
        /* <DEDUP_REMOVED lines=11> */
.L_x_24903:
[----:B------:R-:W-:Y:S05]  /*0810*/  BSYNC B1 ;  /* 0x0000000000017941 */ /* 0x000fea0003800000 */
.L_x_24902:
        /* <DEDUP_REMOVED lines=15> */
.L_x_24905:
        /* <DEDUP_REMOVED lines=17> */
.L_x_24901:
[----:B------:R-:W-:Y:S05]  /*0a20*/  BSYNC B0 ;  /* 0x0000000000007941 */ /* 0x000fea0003800000 */
.L_x_24900:
        /* <DEDUP_REMOVED lines=11> */
[----:B------:R-:W0:Y:S01]  /*0ae0*/  S2R R18, SR_CgaCtaId ;  /* 0x0000000000127919 */ /* 0x000e220000008800 */
[----:B------:R-:W-:Y:S01]  /*0af0*/  SHF.R.S32.HI R14, RZ, 0x1f, R15 ;  /* 0x0000001fff0e7819 */ /* 0x000fe2000001140f */
[----:B------:R-:W-:Y:S01]  /*0b00*/  ULDC.64 UR4, c[0x0][0x248] ;  /* 0x0000920000047ab9 */ /* 0x000fe20000000a00 */
[----:B------:R-:W-:Y:S01]  /*0b10*/  MOV R29, 0x400 ;  /* 0x00000400001d7802 */ /* 0x000fe20000000f00 */
[----:B------:R-:W-:Y:S01]  /*0b20*/  VIADD R19, R6, 0x10 ;  /* 0x0000001006137836 */ /* 0x000fe20000000000 */
[----:B------:R-:W-:Y:S01]  /*0b30*/  LEA.HI R14, R14, R15, RZ, 0x3 ;  /* 0x0000000f0e0e7211 */ /* 0x000fe200078f18ff */
[----:B------:R-:W-:Y:S01]  /*0b40*/  VIADD R23, R6, 0x20 ;  /* 0x0000002006177836 */ /* 0x000fe20000000000 */
[----:B------:R-:W-:Y:S01]  /*0b50*/  SHF.R.S32.HI R17, RZ, 0x1f, R9 ;  /* 0x0000001fff117819 */ /* 0x000fe20000011409 */
[----:B------:R-:W-:Y:S01]  /*0b60*/  VIADD R11, R29, 0x1a0 ;  /* 0x000001a01d0b7836 */ /* 0x000fe20000000000 */
[----:B------:R-:W-:Y:S01]  /*0b70*/  LOP3.LUT R14, R14, 0xfffffff8, RZ, 0xc0, !PT ;  /* 0xfffffff80e0e7812 */ /* 0x000fe200078ec0ff */
[----:B------:R-:W-:Y:S01]  /*0b80*/  IMAD.SHL.U32 R20, R19, 0x2, RZ ;  /* 0x0000000213147824 */ /* 0x000fe200078e00ff */
[C---:B------:R-:W-:Y:S01]  /*0b90*/  IADD3 R16, P0, R10.reuse, R9, RZ ;  /* 0x000000090a107210 */ /* 0x040fe20007f1e0ff */
[----:B------:R-:W-:Y:S01]  /*0ba0*/  IMAD.SHL.U32 R24, R23, 0x2, RZ ;  /* 0x0000000217187824 */ /* 0x000fe200078e00ff */
[----:B------:R-:W-:Y:S01]  /*0bb0*/  SHF.R.S32.HI R28, RZ, 0x1f, R19 ;  /* 0x0000001fff1c7819 */ /* 0x000fe20000011413 */
[----:B------:R-:W-:Y:S01]  /*0bc0*/  IMAD.IADD R7, R15, 0x1, -R14 ;  /* 0x000000010f077824 */ /* 0x000fe200078e0a0e */
[----:B------:R-:W-:Y:S01]  /*0bd0*/  LEA.HI.X.SX32 R17, R10, R17, 0x1, P0 ;  /* 0x000000110a117211 */ /* 0x000fe200000f0eff */
[----:B------:R-:W-:Y:S01]  /*0be0*/  VIADD R14, R6, 0x4 ;  /* 0x00000004060e7836 */ /* 0x000fe20000000000 */
[----:B------:R-:W-:Y:S01]  /*0bf0*/  LEA R10, P0, R16, UR4, 0x2 ;  /* 0x00000004100a7c11 */ /* 0x000fe2000f8010ff */
[----:B------:R-:W-:Y:S01]  /*0c00*/  IMAD R12, R12, 0x8, R7 ;  /* 0x000000080c0c7824 */ /* 0x000fe200078e0207 */
[----:B------:R-:W-:Y:S01]  /*0c10*/  LEA.HI R28, R28, R19, RZ, 0x2 ;  /* 0x000000131c1c7211 */ /* 0x000fe200078f10ff */
[----:B------:R-:W-:Y:S01]  /*0c20*/  IMAD.SHL.U32 R14, R14, 0x2, RZ ;  /* 0x000000020e0e7824 */ /* 0x000fe200078e00ff */
[----:B------:R-:W-:Y:S01]  /*0c30*/  SHF.R.S32.HI R21, RZ, 0x1f, R20 ;  /* 0x0000001fff157819 */ /* 0x000fe20000011414 */
[----:B------:R-:W-:Y:S01]  /*0c40*/  IMAD.IADD R13, R13, 0x1, R12 ;  /* 0x000000010d0d7824 */ /* 0x000fe200078e020c */
[----:B------:R-:W-:Y:S01]  /*0c50*/  SHF.R.S32.HI R32, RZ, 0x1f, R23 ;  /* 0x0000001fff207819 */ /* 0x000fe20000011417 */
[C---:B------:R-:W-:Y:S01]  /*0c60*/  VIADD R26, R6.reuse, 0x24 ;  /* 0x00000024061a7836 */ /* 0x040fe20000000000 */
[----:B------:R-:W-:Y:S01]  /*0c70*/  LEA.HI R21, R21, R20, RZ, 0x3 ;  /* 0x0000001415157211 */ /* 0x000fe200078f18ff */
[C---:B------:R-:W-:Y:S01]  /*0c80*/  VIADD R27, R6.reuse, 0x30 ;  /* 0x00000030061b7836 */ /* 0x040fe20000000000 */
[----:B------:R-:W-:Y:S01]  /*0c90*/  SHF.R.S32.HI R25, RZ, 0x1f, R24 ;  /* 0x0000001fff197819 */ /* 0x000fe20000011418 */
[----:B------:R-:W-:Y:S01]  /*0ca0*/  VIADD R39, R6, 0x34 ;  /* 0x0000003406277836 */ /* 0x000fe20000000000 */
[----:B------:R-:W-:Y:S01]  /*0cb0*/  LOP3.LUT R21, R21, 0xfffffff8, RZ, 0xc0, !PT ;  /* 0xfffffff815157812 */ /* 0x000fe200078ec0ff */
[----:B------:R-:W-:Y:S01]  /*0cc0*/  IMAD.SHL.U32 R37, R27, 0x2, RZ ;  /* 0x000000021b257824 */ /* 0x000fe200078e00ff */
[----:B------:R-:W-:Y:S01]  /*0cd0*/  LEA.HI R32, R32, R23, RZ, 0x2 ;  /* 0x0000001720207211 */ /* 0x000fe200078f10ff */
[----:B------:R-:W-:Y:S01]  /*0ce0*/  VIADD R43, R6, 0x40 ;  /* 0x00000040062b7836 */ /* 0x000fe20000000000 */
[----:B0-----:R-:W-:Y:S01]  /*0cf0*/  LEA R15, R18, R11, 0x18 ;  /* 0x0000000b120f7211 */ /* 0x001fe200078ec0ff */
[----:B------:R-:W-:Y:S01]  /*0d00*/  VIADD R41, R6, 0x3c ;  /* 0x0000003c06297836 */ /* 0x000fe20000000000 */
[----:B------:R-:W-:Y:S01]  /*0d10*/  LEA.HI.X R11, R16, UR5, R17, 0x2, P0 ;  /* 0x00000005100b7c11 */ /* 0x000fe200080f1411 */
[----:B------:R-:W-:Y:S01]  /*0d20*/  VIADD R17, R6, 0xc ;  /* 0x0000000c06117836 */ /* 0x000fe20000000000 */
[----:B------:R-:W-:Y:S01]  /*0d30*/  LEA R29, R18, R29, 0x18 ;  /* 0x0000001d121d7211 */ /* 0x000fe200078ec0ff */
[----:B------:R-:W-:Y:S01]  /*0d40*/  IMAD.U32 R12, R12, 0x4, R15 ;  /* 0x000000040c0c7824 */ /* 0x000fe200078e000f */
[----:B------:R-:W-:Y:S01]  /*0d50*/  LEA.HI R25, R25, R24, RZ, 0x3 ;  /* 0x0000001819197211 */ /* 0x000fe200078f18ff */
[C---:B------:R-:W-:Y:S01]  /*0d60*/  VIADD R15, R6.reuse, 0x8 ;  /* 0x00000008060f7836 */ /* 0x040fe20000000000 */
[----:B------:R-:W-:Y:S01]  /*0d70*/  SHF.R.S32.HI R33, RZ, 0x1f, R26 ;  /* 0x0000001fff217819 */ /* 0x000fe2000001141a */
[----:B------:R-:W-:Y:S01]  /*0d80*/  IMAD.SHL.U32 R18, R17, 0x2, RZ ;  /* 0x0000000211127824 */ /* 0x000fe200078e00ff */
[----:B------:R-:W-:Y:S01]  /*0d90*/  LOP3.LUT R25, R25, 0xfffffff8, RZ, 0xc0, !PT ;  /* 0xfffffff819197812 */ /* 0x000fe200078ec0ff */
[----:B------:R-:W-:Y:S01]  /*0da0*/  IMAD.SHL.U32 R16, R15, 0x2, RZ ;  /* 0x000000020f107824 */ /* 0x000fe200078e00ff */
[----:B------:R-:W-:Y:S01]  /*0db0*/  SHF.R.S32.HI R15, RZ, 0x1f, R14 ;  /* 0x0000001fff0f7819 */ /* 0x000fe2000001140e */
[C---:B------:R-:W-:Y:S01]  /*0dc0*/  VIADD R46, R6.reuse, 0x44 ;  /* 0x00000044062e7836 */ /* 0x040fe20000000000 */
[----:B------:R-:W-:Y:S01]  /*0dd0*/  SHF.R.S32.HI R19, RZ, 0x1f, R18 ;  /* 0x0000001fff137819 */ /* 0x000fe20000011412 */
[C---:B------:R-:W-:Y:S01]  /*0de0*/  VIADD R47, R6.reuse, 0x4c ;  /* 0x0000004c062f7836 */ /* 0x040fe20000000000 */
[----:B------:R-:W-:Y:S01]  /*0df0*/  SHF.R.S32.HI R17, RZ, 0x1f, R16 ;  /* 0x0000001fff117819 */ /* 0x000fe20000011410 */
[C---:B------:R-:W-:Y:S01]  /*0e00*/  VIADD R48, R6.reuse, 0x50 ;  /* 0x0000005006307836 */ /* 0x040fe20000000000 */
[----:B------:R-:W-:Y:S01]  /*0e10*/  LEA.HI R15, R15, R14, RZ, 0x3 ;  /* 0x0000000e0f0f7211 */ /* 0x000fe200078f18ff */
[----:B------:R-:W-:Y:S01]  /*0e20*/  VIADD R50, R6, 0x5c ;  /* 0x0000005c06327836 */ /* 0x000fe20000000000 */
[----:B------:R-:W-:Y:S01]  /*0e30*/  LEA.HI R17, R17, R16, RZ, 0x3 ;  /* 0x0000001011117211 */ /* 0x000fe200078f18ff */
[----:B------:R-:W0:Y:S01]  /*0e40*/  LDC R61, c[0x0][0x26c] ;  /* 0x00009b00ff3d7b82 */ /* 0x000e220000000800 */
        /* <DEDUP_REMOVED lines=37> */
[----:B------:R-:W-:Y:S01]  /*10a0*/  IMAD.MOV.U32 R7, RZ, RZ, -0x800001 ;  /* 0xff7fffffff077424 */ /* 0x000fe200078e00ff */
        /* <DEDUP_REMOVED lines=76> */
[----:B------:R-:W-:-:S02]  /*1570*/  LEA.HI R52, R43, R46, RZ, 0x2 ;  /* 0x0000002e2b347211 */ /* 0x000fc400078f10ff */
[----:B------:R-:W-:Y:S02]  /*1580*/  SHF.R.S32.HI R45, RZ, 0x1f, R44 ;  /* 0x0000001fff2d7819 */ /* 0x000fe4000001142c */
[----:B------:R-:W-:Y:S02]  /*1590*/  SHF.R.S32.HI R46, RZ, 0x1f, R47 ;  /* 0x0000001fff2e7819 */ /* 0x000fe4000001142f */
        /* <DEDUP_REMOVED lines=15> */
[----:B------:R-:W-:Y:S02]  /*1690*/  LEA.HI R46, R46, R47, RZ, 0x3 ;  /* 0x0000002f2e2e7211 */ /* 0x000fe400078f18ff */
[----:B------:R-:W-:Y:S02]  /*16a0*/  LEA.HI R49, R49, R48, RZ, 0x3 ;  /* 0x0000003031317211 */ /* 0x000fe400078f18ff */
[----:B------:R-:W-:-:S02]  /*16b0*/  LOP3.LUT R43, R43, 0xfffffff8, RZ, 0xc0, !PT ;  /* 0xfffffff82b2b7812 */ /* 0x000fc400078ec0ff */
[----:B------:R-:W-:Y:S02]  /*16c0*/  LOP3.LUT R45, R45, 0xfffffff8, RZ, 0xc0, !PT ;  /* 0xfffffff82d2d7812 */ /* 0x000fe400078ec0ff */
[----:B------:R-:W-:Y:S01]  /*16d0*/  LOP3.LUT R46, R46, 0xfffffff8, RZ, 0xc0, !PT ;  /* 0xfffffff82e2e7812 */ /* 0x000fe200078ec0ff */
[----:B------:R-:W-:Y:S01]  /*16e0*/  IMAD.IADD R42, R42, 0x1, -R43 ;  /* 0x000000012a2a7824 */ /* 0x000fe200078e0a2b */
[----:B------:R-:W-:Y:S01]  /*16f0*/  LOP3.LUT R49, R49, 0xfffffff8, RZ, 0xc0, !PT ;  /* 0xfffffff831317812 */ /* 0x000fe200078ec0ff */
[----:B------:R-:W-:Y:S01]  /*1700*/  IMAD.IADD R43, R44, 0x1, -R45 ;  /* 0x000000012c2b7824 */ /* 0x000fe200078e0a2d */
[----:B------:R-:W-:Y:S01]  /*1710*/  LOP3.LUT R31, R31, 0xffffffc0, RZ, 0xc0, !PT ;  /* 0xffffffc01f1f7812 */ /* 0x000fe200078ec0ff */
[----:B------:R-:W-:Y:S01]  /*1720*/  IMAD.IADD R44, R47, 0x1, -R46 ;  /* 0x000000012f2c7824 */ /* 0x000fe200078e0a2e */
[----:B------:R-:W-:Y:S01]  /*1730*/  LOP3.LUT R32, R32, 0xffffffc0, RZ, 0xc0, !PT ;  /* 0xffffffc020207812 */ /* 0x000fe200078ec0ff */
[----:B------:R-:W-:Y:S01]  /*1740*/  VIADD R46, R6, 0x54 ;  /* 0x00000054062e7836 */ /* 0x000fe20000000000 */
[----:B------:R-:W-:Y:S01]  /*1750*/  LOP3.LUT R33, R33, 0xffffffc0, RZ, 0xc0, !PT ;  /* 0xffffffc021217812 */ /* 0x000fe200078ec0ff */
[----:B------:R-:W-:Y:S01]  /*1760*/  IMAD.IADD R45, R48, 0x1, -R49 ;  /* 0x00000001302d7824 */ /* 0x000fe200078e0a31 */
[----:B------:R-:W-:Y:S01]  /*1770*/  LOP3.LUT R53, R37, 0xffffffc0, RZ, 0xc0, !PT ;  /* 0xffffffc025357812 */ /* 0x000fe200078ec0ff */
[----:B------:R-:W-:Y:S01]  /*1780*/  VIADD R48, R6, 0x58 ;  /* 0x0000005806307836 */ /* 0x000fe20000000000 */
[----:B------:R-:W-:-:S02]  /*1790*/  SHF.R.S32.HI R47, RZ, 0x1f, R46 ;  /* 0x0000001fff2f7819 */ /* 0x000fc4000001142e */
[----:B------:R-:W-:Y:S02]  /*17a0*/  LOP3.LUT R55, R39, 0xffffffc0, RZ, 0xc0, !PT ;  /* 0xffffffc027377812 */ /* 0x000fe400078ec0ff */
[----:B------:R-:W-:Y:S02]  /*17b0*/  SHF.R.S32.HI R49, RZ, 0x1f, R48 ;  /* 0x0000001fff317819 */ /* 0x000fe40000011430 */
[----:B------:R-:W-:Y:S01]  /*17c0*/  LEA.HI R56, R47, R46, RZ, 0x2 ;  /* 0x0000002e2f387211 */ /* 0x000fe200078f10ff */
[----:B------:R-:W-:Y:S01]  /*17d0*/  IMAD.SHL.U32 R46, R46, 0x2, RZ ;  /* 0x000000022e2e7824 */ /* 0x000fe200078e00ff */
[----:B------:R-:W-:Y:S01]  /*17e0*/  LEA.HI R58, R49, R48, RZ, 0x2 ;  /* 0x00000030313a7211 */ /* 0x000fe200078f10ff */
[----:B------:R-:W-:Y:S01]  /*17f0*/  IMAD.SHL.U32 R48, R48, 0x2, RZ ;  /* 0x0000000230307824 */ /* 0x000fe200078e00ff */
[----:B------:R-:W-:Y:S01]  /*1800*/  LOP3.LUT R62, R62, 0xffffffc0, RZ, 0xc0, !PT ;  /* 0xffffffc03e3e7812 */ /* 0x000fe200078ec0ff */
[----:B------:R-:W-:Y:S01]  /*1810*/  IMAD R49, R5, UR4, RZ ;  /* 0x0000000405317c24 */ /* 0x000fe2000f8e02ff */
[----:B------:R-:W-:Y:S01]  /*1820*/  SHF.R.S32.HI R47, RZ, 0x1f, R46 ;  /* 0x0000001fff2f7819 */ /* 0x000fe2000001142e */
[----:B------:R-:W-:Y:S01]  /*1830*/  IMAD.SHL.U32 R68, R58, 0x10, RZ ;  /* 0x000000103a447824 */ /* 0x000fe200078e00ff */
[----:B------:R-:W-:-:S02]  /*1840*/  SHF.R.S32.HI R57, RZ, 0x1f, R48 ;  /* 0x0000001fff397819 */ /* 0x000fc40000011430 */
[----:B------:R-:W-:Y:S02]  /*1850*/  LEA.HI R47, R47, R46, RZ, 0x3 ;  /* 0x0000002e2f2f7211 */ /* 0x000fe400078f18ff */
[----:B------:R-:W-:Y:S02]  /*1860*/  LEA.HI R57, R57, R48, RZ, 0x3 ;  /* 0x0000003039397211 */ /* 0x000fe400078f18ff */
[----:B------:R-:W-:Y:S02]  /*1870*/  LOP3.LUT R47, R47, 0xfffffff8, RZ, 0xc0, !PT ;  /* 0xfffffff82f2f7812 */ /* 0x000fe400078ec0ff */
[----:B------:R-:W-:Y:S02]  /*1880*/  LOP3.LUT R57, R57, 0xfffffff8, RZ, 0xc0, !PT ;  /* 0xfffffff839397812 */ /* 0x000fe400078ec0ff */
[C---:B------:R-:W-:Y:S01]  /*1890*/  IADD3 R64, P0, R49.reuse, R64, RZ ;  /* 0x0000004031407210 */ /* 0x040fe20007f1e0ff */
[----:B------:R-:W-:Y:S01]  /*18a0*/  IMAD.IADD R46, R46, 0x1, -R47 ;  /* 0x000000012e2e7824 */ /* 0x000fe200078e0a2f */
[----:B------:R-:W-:Y:S01]  /*18b0*/  LOP3.LUT R58, R38, 0xffffffc0, RZ, 0xc0, !PT ;  /* 0xffffffc0263a7812 */ /* 0x000fe200078ec0ff */
[----:B------:R-:W-:Y:S01]  /*18c0*/  IMAD.IADD R47, R48, 0x1, -R57 ;  /* 0x00000001302f7824 */ /* 0x000fe200078e0a39 */
[----:B------:R-:W-:Y:S01]  /*18d0*/  LEA.HI.X.SX32 R65, R49, R60, 0x1, P0 ;  /* 0x0000003c31417211 */ /* 0x000fe200000f0eff */
[----:B------:R-:W-:Y:S01]  /*18e0*/  IMAD.IADD R48, R50, 0x1, -R59 ;  /* 0x0000000132307824 */ /* 0x000fe200078e0a3b */
[----:B0-----:R-:W-:Y:S01]  /*18f0*/  SHF.R.S32.HI R49, RZ, 0x1f, R61 ;  /* 0x0000001fff317819 */ /* 0x001fe2000001143d */
[----:B------:R-:W-:Y:S01]  /*1900*/  IMAD.SHL.U32 R60, R51, 0x10, RZ ;  /* 0x00000010333c7824 */ /* 0x000fe200078e00ff */
[----:B------:R-:W-:Y:S01]  /*1910*/  LOP3.LUT R51, R35, 0xffffffc0, RZ, 0xc0, !PT ;  /* 0xffffffc023337812 */ /* 0x000fe200078ec0ff */
[----:B------:R-:W-:Y:S01]  /*1920*/  IMAD.SHL.U32 R57, R52, 0x10, RZ ;  /* 0x0000001034397824 */ /* 0x000fe200078e00ff */
[----:B------:R-:W-:Y:S01]  /*1930*/  LOP3.LUT R66, R66, 0xffffffc0, RZ, 0xc0, !PT ;  /* 0xffffffc042427812 */ /* 0x000fe200078ec0ff */
[----:B------:R-:W-:Y:S01]  /*1940*/  IMAD.SHL.U32 R59, R54, 0x10, RZ ;  /* 0x00000010363b7824 */ /* 0x000fe200078e00ff */
        /* <DEDUP_REMOVED lines=48> */
.L_x_24911:
[----:B------:R-:W2:Y:S01]  /*1c50*/  LDG.E.CONSTANT R28, desc[UR10][R10.64] ;  /* 0x0000000a0a1c7981 */ /* 0x000ea2000c1e9900 */
[C---:B------:R-:W-:Y:S01]  /*1c60*/  VIADD R30, R6.reuse, 0x4 ;  /* 0x00000004061e7836 */ /* 0x040fe20000000000 */
[----:B------:R-:W-:Y:S01]  /*1c70*/  SHF.R.S32.HI R32, RZ, 0x1f, R14 ;  /* 0x0000001fff207819 */ /* 0x000fe2000001140e */
[C---:B------:R-:W-:Y:S02]  /*1c80*/  IMAD.SHL.U32 R35, R6.reuse, 0x2, RZ ;  /* 0x0000000206237824 */ /* 0x040fe400078e00ff */
[----:B------:R-:W-:Y:S01]  /*1c90*/  VIADD R33, R6, 0x8 ;  /* 0x0000000806217836 */ /* 0x000fe20000000000 */
[----:B------:R-:W-:-:S04]  /*1ca0*/  SHF.R.S32.HI R31, RZ, 0x1f, R30 ;  /* 0x0000001fff1f7819 */ /* 0x000fc8000001141e */
[----:B------:R-:W-:Y:S02]  /*1cb0*/  LEA.HI R31, R31, R30, RZ, 0x2 ;  /* 0x0000001e1f1f7211 */ /* 0x000fe400078f10ff */
[----:B------:R-:W-:-:S03]  /*1cc0*/  SHF.R.S32.HI R34, RZ, 0x1f, R33 ;  /* 0x0000001fff227819 */ /* 0x000fc60000011421 */
[----:B------:R-:W-:Y:S01]  /*1cd0*/  IMAD.SHL.U32 R31, R31, 0x10, RZ ;  /* 0x000000101f1f7824 */ /* 0x000fe200078e00ff */
[----:B------:R-:W-:-:S04]  /*1ce0*/  LEA.HI R34, R34, R33, RZ, 0x2 ;  /* 0x0000002122227211 */ /* 0x000fc800078f10ff */
[----:B------:R-:W-:Y:S01]  /*1cf0*/  LOP3.LUT R31, R31, 0xffffffc0, RZ, 0xc0, !PT ;  /* 0xffffffc01f1f7812 */ /* 0x000fe200078ec0ff */
[----:B------:R-:W-:-:S03]  /*1d00*/  IMAD.SHL.U32 R34, R34, 0x10, RZ ;  /* 0x0000001022227824 */ /* 0x000fc600078e00ff */
[----:B------:R-:W-:Y:S02]  /*1d10*/  SHF.R.S32.HI R30, RZ, 0x1f, R31 ;  /* 0x0000001fff1e7819 */ /* 0x000fe4000001141f */
[----:B------:R-:W-:Y:S02]  /*1d20*/  LOP3.LUT R34, R34, 0xffffffc0, RZ, 0xc0, !PT ;  /* 0xffffffc022227812 */ /* 0x000fe400078ec0ff */
[----:B0-2---:R-:W-:Y:S01]  /*1d30*/  SHF.R.S32.HI R29, RZ, 0x1f, R28 ;  /* 0x0000001fff1d7819 */ /* 0x005fe2000001141c */
[----:B------:R-:W-:-:S04]  /*1d40*/  IMAD.WIDE.U32 R36, R28, UR9, R64 ;  /* 0x000000091c247c25 */ /* 0x000fc8000f8e0040 */
[----:B------:R-:W-:-:S04]  /*1d50*/  IMAD R29, R29, UR9, RZ ;  /* 0x000000091d1d7c24 */ /* 0x000fc8000f8e02ff */
[----:B------:R-:W-:Y:S01]  /*1d60*/  IMAD R29, R28, R49, R29 ;  /* 0x000000311c1d7224 */ /* 0x000fe200078e021d */
[----:B------:R-:W-:-:S03]  /*1d70*/  SHF.R.S32.HI R28, RZ, 0x1f, R35 ;  /* 0x0000001fff1c7819 */ /* 0x000fc60000011423 */
[----:B------:R-:W-:Y:S01]  /*1d80*/  IMAD.IADD R113, R37, 0x1, R29 ;  /* 0x0000000125717824 */ /* 0x000fe200078e021d */
[----:B------:R-:W-:Y:S02]  /*1d90*/  LEA.HI R38, R28, R35, RZ, 0x3 ;  /* 0x000000231c267211 */ /* 0x000fe400078f18ff */
[----:B------:R-:W-:Y:S02]  /*1da0*/  IADD3 R28, P0, P2, R14, R36, R31 ;  /* 0x000000240e1c7210 */ /* 0x000fe40007a1e01f */
[----:B------:R-:W-:Y:S02]  /*1db0*/  LOP3.LUT R38, R38, 0xfffffff8, RZ, 0xc0, !PT ;  /* 0xfffffff826267812 */ /* 0x000fe400078ec0ff */
[----:B------:R-:W-:Y:S02]  /*1dc0*/  IADD3.X R29, R32, R113, R30, P0, P2 ;  /* 0x00000071201d7210 */ /* 0x000fe400007e441e */
[----:B------:R-:W-:Y:S01]  /*1dd0*/  LEA R32, P0, R28, UR6, 0x1 ;  /* 0x000000061c207c11 */ /* 0x000fe2000f8008ff */
[----:B------:R-:W-:-:S03]  /*1de0*/  IMAD.IADD R38, R35, 0x1, -R38 ;  /* 0x0000000123267824 */ /* 0x000fc600078e0a26 */
[----:B------:R-:W-:Y:S02]  /*1df0*/  LEA.HI.X R33, R28, UR7, R29, 0x1, P0 ;  /* 0x000000071c217c11 */ /* 0x000fe400080f0c1d */
[----:B------:R-:W-:-:S03]  /*1e00*/  IADD3 R28, P0, R38, R36, RZ ;  /* 0x00000024261c7210 */ /* 0x000fc60007f1e0ff */
[----:B------:R0:W2:Y:S01]  /*1e10*/  LDG.E.CONSTANT R106, desc[UR10][R32.64] ;  /* 0x0000000a206a7981 */ /* 0x0000a2000c1e9900 */
[-C--:B------:R-:W-:Y:S02]  /*1e20*/  LEA.HI.X.SX32 R31, R38, R113.reuse, 0x1, P0 ;  /* 0x00000071261f7211 */ /* 0x080fe400000f0eff */
[C---:B------:R-:W-:Y:S02]  /*1e30*/  LEA R30, P0, R28.reuse, UR6, 0x1 ;  /* 0x000000061c1e7c11 */ /* 0x040fe4000f8008ff */
[----:B------:R-:W-:Y:S02]  /*1e40*/  SHF.R.S32.HI R35, RZ, 0x1f, R15 ;  /* 0x0000001fff237819 */ /* 0x000fe4000001140f */
[----:B------:R-:W-:Y:S02]  /*1e50*/  LEA.HI.X R31, R28, UR7, R31, 0x1, P0 ;  /* 0x000000071c1f7c11 */ /* 0x000fe400080f0c1f */
[--C-:B------:R-:W-:Y:S02]  /*1e60*/  SHF.R.S32.HI R38, RZ, 0x1f, R34.reuse ;  /* 0x0000001fff267819 */ /* 0x100fe40000011422 */
[----:B------:R-:W-:Y:S01]  /*1e70*/  IADD3 R29, P2, P3, R15, R36, R34 ;  /* 0x000000240f1d7210 */ /* 0x000fe20007b5e022 */
[----:B------:R1:W3:Y:S03]  /*1e80*/  LDG.E.CONSTANT R105, desc[UR10][R30.64] ;  /* 0x0000000a1e697981 */ /* 0x0002e6000c1e9900 */
[----:B------:R-:W-:-:S02]  /*1e90*/  IADD3.X R34, R35, R113, R38, P2, P3 ;  /* 0x0000007123227210 */ /* 0x000fc400017e6426 */
[----:B------:R-:W-:-:S04]  /*1ea0*/  LEA R28, P0, R29, UR6, 0x1 ;  /* 0x000000061d1c7c11 */ /* 0x000fc8000f8008ff */
[----:B------:R-:W-:-:S05]  /*1eb0*/  LEA.HI.X R29, R29, UR7, R34, 0x1, P0 ;  /* 0x000000071d1d7c11 */ /* 0x000fca00080f0c22 */
[----:B------:R4:W3:Y:S01]  /*1ec0*/  LDG.E.CONSTANT R37, desc[UR10][R28.64] ;  /* 0x0000000a1c257981 */ /* 0x0008e2000c1e9900 */
[----:B0-----:R-:W-:-:S05]  /*1ed0*/  VIADD R32, R6, 0xc ;  /* 0x0000000c06207836 */ /* 0x001fca0000000000 */
[----:B------:R-:W-:-:S04]  /*1ee0*/  SHF.R.S32.HI R33, RZ, 0x1f, R32 ;  /* 0x0000001fff217819 */ /* 0x000fc80000011420 */
[----:B------:R-:W-:-:S05]  /*1ef0*/  LEA.HI R33, R33, R32, RZ, 0x2 ;  /* 0x0000002021217211 */ /* 0x000fca00078f10ff */
[----:B------:R-:W-:Y:S01]  /*1f00*/  IMAD.SHL.U32 R33, R33, 0x10, RZ ;  /* 0x0000001021217824 */ /* 0x000fe200078e00ff */
[----:B------:R-:W-:-:S04]  /*1f10*/  SHF.R.S32.HI R35, RZ, 0x1f, R16 ;  /* 0x0000001fff237819 */ /* 0x000fc80000011410 */
[----:B------:R-:W-:-:S04]  /*1f20*/  LOP3.LUT R33, R33, 0xffffffc0, RZ, 0xc0, !PT ;  /* 0xffffffc021217812 */ /* 0x000fc800078ec0ff */
[--C-:B------:R-:W-:Y:S02]  /*1f30*/  SHF.R.S32.HI R34, RZ, 0x1f, R33.reuse ;  /* 0x0000001fff227819 */ /* 0x100fe40000011421 */
[----:B------:R-:W-:-:S04]  /*1f40*/  IADD3 R32, P0, P2, R16, R36, R33 ;  /* 0x0000002410207210 */ /* 0x000fc80007a1e021 */
[-C--:B-1----:R-:W-:Y:S02]  /*1f50*/  IADD3.X R31, R35, R113.reuse, R34, P0, P2 ;  /* 0x00000071231f7210 */ /* 0x082fe400007e4422 */
[C---:B------:R-:W-:Y:S02]  /*1f60*/  LEA R30, P0, R32.reuse, UR6, 0x1 ;  /* 0x00000006201e7c11 */ /* 0x040fe4000f8008ff */
[----:B----4-:R-:W-:Y:S02]  /*1f70*/  SHF.R.S32.HI R28, RZ, 0x1f, R17 ;  /* 0x0000001fff1c7819 */ /* 0x010fe40000011411 */
[----:B------:R-:W-:Y:S02]  /*1f80*/  LEA.HI.X R31, R32, UR7, R31, 0x1, P0 ;  /* 0x00000007201f7c11 */ /* 0x000fe400080f0c1f */
[--C-:B------:R-:W-:Y:S02]  /*1f90*/  SHF.R.S32.HI R32, RZ, 0x1f, R52.reuse ;  /* 0x0000001fff207819 */ /* 0x100fe40000011434 */
[----:B------:R-:W-:Y:S01]  /*1fa0*/  IADD3 R29, P0, P2, R17, R36, R52 ;  /* 0x00000024111d7210 */ /* 0x000fe20007a1e034 */
[----:B------:R0:W4:Y:S03]  /*1fb0*/  LDG.E.CONSTANT R38, desc[UR10][R30.64] ;  /* 0x0000000a1e267981 */ /* 0x000126000c1e9900 */
[----:B------:R-:W-:-:S02]  /*1fc0*/  IADD3.X R32, R28, R113, R32, P0, P2 ;  /* 0x000000711c207210 */ /* 0x000fc400007e4420 */
[----:B------:R-:W-:-:S04]  /*1fd0*/  LEA R28, P0, R29, UR6, 0x1 ;  /* 0x000000061d1c7c11 */ /* 0x000fc8000f8008ff */
[----:B------:R-:W-:Y:S01]  /*1fe0*/  LEA.HI.X R29, R29, UR7, R32, 0x1, P0 ;  /* 0x000000071d1d7c11 */ /* 0x000fe200080f0c20 */
[----:B------:R-:W-:-:S04]  /*1ff0*/  VIADD R32, R6, 0x14 ;  /* 0x0000001406207836 */ /* 0x000fc80000000000 */
[----:B------:R1:W4:Y:S01]  /*2000*/  LDG.E.CONSTANT R39, desc[UR10][R28.64] ;  /* 0x0000000a1c277981 */ /* 0x000322000c1e9900 */
        /* <DEDUP_REMOVED lines=8> */
[----:B------:R-:W-:Y:S01]  /*2090*/  LEA R120, P0, R30, UR6, 0x1 ;  /* 0x000000061e787c11 */ /* 0x000fe2000f8008ff */
[----:B-1----:R-:W-:Y:S01]  /*20a0*/  VIADD R28, R6, 0x18 ;  /* 0x00000018061c7836 */ /* 0x002fe20000000000 */
[----:B------:R-:W0:Y:S02]  /*20b0*/  LDS.128 R32, [R50] ;  /* 0x0000000032207984 */ /* 0x000e240000000c00 */
[----:B------:R-:W-:-:S05]  /*20c0*/  LEA.HI.X R121, R30, UR7, R31, 0x1, P0 ;  /* 0x000000071e797c11 */ /* 0x000fca00080f0c1f */
[----:B------:R-:W4:Y:S01]  /*20d0*/  LDG.E.CONSTANT R120, desc[UR10][R120.64] ;  /* 0x0000000a78787981 */ /* 0x000f22000c1e9900 */
[----:B------:R-:W-:Y:S01]  /*20e0*/  SHF.R.S32.HI R29, RZ, 0x1f, R28 ;  /* 0x0000001fff1d7819 */ /* 0x000fe2000001141c */
[----:B------:R-:W-:-:S03]  /*20f0*/  VIADD R30, R6, 0x1c ;  /* 0x0000001c061e7836 */ /* 0x000fc60000000000 */
[----:B------:R-:W-:Y:S02]  /*2100*/  LEA.HI R29, R29, R28, RZ, 0x2 ;  /* 0x0000001c1d1d7211 */ /* 0x000fe400078f10ff */
[----:B------:R-:W-:-:S03]  /*2110*/  SHF.R.S32.HI R31, RZ, 0x1f, R30 ;  /* 0x0000001fff1f7819 */ /* 0x000fc6000001141e */
[----:B------:R-:W-:Y:S01]  /*2120*/  IMAD.SHL.U32 R29, R29, 0x10, RZ ;  /* 0x000000101d1d7824 */ /* 0x000fe200078e00ff */
[----:B------:R-:W-:-:S04]  /*2130*/  LEA.HI R31, R31, R30, RZ, 0x2 ;  /* 0x0000001e1f1f7211 */ /* 0x000fc800078f10ff */
[----:B------:R-:W-:Y:S01]  /*2140*/  LOP3.LUT R28, R29, 0xffffffc0, RZ, 0xc0, !PT ;  /* 0xffffffc01d1c7812 */ /* 0x000fe200078ec0ff */
[----:B------:R-:W-:-:S03]  /*2150*/  IMAD.SHL.U32 R31, R31, 0x10, RZ ;  /* 0x000000101f1f7824 */ /* 0x000fc600078e00ff */
[----:B------:R-:W-:Y:S02]  /*2160*/  IADD3 R28, P0, P2, R19, R36, R28 ;  /* 0x00000024131c7210 */ /* 0x000fe40007a1e01c */
[----:B------:R-:W-:Y:S02]  /*2170*/  LOP3.LUT R107, R31, 0xffffffc0, RZ, 0xc0, !PT ;  /* 0xffffffc01f6b7812 */ /* 0x000fe400078ec0ff */
[----:B------:R-:W-:Y:S02]  /*2180*/  IADD3.X R29, R86, R113, R67, P0, P2 ;  /* 0x00000071561d7210 */ /* 0x000fe400007e4443 */
[----:B------:R-:W-:-:S04]  /*2190*/  LEA R30, P0, R28, UR6, 0x1 ;  /* 0x000000061c1e7c11 */ /* 0x000fc8000f8008ff */
[----:B------:R-:W-:Y:S02]  /*21a0*/  LEA.HI.X R31, R28, UR7, R29, 0x1, P0 ;  /* 0x000000071c1f7c11 */ /* 0x000fe400080f0c1d */
[----:B------:R-:W-:Y:S01]  /*21b0*/  IADD3 R29, P0, P2, R20, R36, R107 ;  /* 0x00000024141d7210 */ /* 0x000fe20007a1e06b */
[----:B------:R-:W-:Y:S02]  /*21c0*/  VIADD R109, R6, 0x20 ;  /* 0x00000020066d7836 */ /* 0x000fe40000000000 */
[----:B------:R1:W4:Y:S01]  /*21d0*/  LDG.E.CONSTANT R119, desc[UR10][R30.64] ;  /* 0x0000000a1e777981 */ /* 0x000322000c1e9900 */
[----:B------:R-:W-:Y:S02]  /*21e0*/  IADD3.X R108, R88, R113, R69, P0, P2 ;  /* 0x00000071586c7210 */ /* 0x000fe400007e4445 */
[C---:B------:R-:W-:Y:S02]  /*21f0*/  LEA R28, P0, R29.reuse, UR6, 0x1 ;  /* 0x000000061d1c7c11 */ /* 0x040fe4000f8008ff */
[----:B------:R-:W-:Y:S01]  /*2200*/  SHF.R.S32.HI R110, RZ, 0x1f, R109 ;  /* 0x0000001fff6e7819 */ /* 0x000fe2000001146d */
[--C-:B0-----:R-:W-:Y:S01]  /*2210*/  HADD2.F32 R107, -RZ, R33.reuse.H0_H0 ;  /* 0x20000021ff6b7230 */ /* 0x101fe20000004100 */
[----:B------:R-:W-:Y:S01]  /*2220*/  LEA.HI.X R29, R29, UR7, R108, 0x1, P0 ;  /* 0x000000071d1d7c11 */ /* 0x000fe200080f0c6c */
[----:B------:R-:W-:Y:S01]  /*2230*/  HADD2.F32 R33, -RZ, R33.H1_H1 ;  /* 0x30000021ff217230 */ /* 0x000fe20000004100 */
[----:B------:R-:W-:Y:S01]  /*2240*/  LEA.HI R110, R110, R109, RZ, 0x2 ;  /* 0x0000006d6e6e7211 */ /* 0x000fe200078f10ff */
[----:B------:R-:W-:-:S02]  /*2250*/  VIADD R109, R6, 0x24 ;  /* 0x00000024066d7836 */ /* 0x000fc40000000000 */
[----:B-1----:R-:W-:Y:S01]  /*2260*/  HADD2.F32 R30, -RZ, R32.H0_H0 ;  /* 0x20000020ff1e7230 */ /* 0x002fe20000004100 */
[----:B------:R0:W4:Y:S01]  /*2270*/  LDG.E.CONSTANT R117, desc[UR10][R28.64] ;  /* 0x0000000a1c757981 */ /* 0x000122000c1e9900 */
[----:B------:R-:W-:Y:S02]  /*2280*/  IMAD.SHL.U32 R110, R110, 0x10, RZ ;  /* 0x000000106e6e7824 */ /* 0x000fe400078e00ff */
[--C-:B--2---:R-:W-:Y:S02]  /*2290*/  HADD2.F32 R108, -RZ, R106.reuse.H0_H0 ;  /* 0x2000006aff6c7230 */ /* 0x104fe40000004100 */
[----:B------:R-:W-:-:S03]  /*22a0*/  HADD2.F32 R106, -RZ, R106.H1_H1 ;  /* 0x3000006aff6a7230 */ /* 0x000fc60000004100 */
[----:B------:R-:W-:Y:S01]  /*22b0*/  FMUL.FTZ R107, R107, R108 ;  /* 0x0000006c6b6b7220 */ /* 0x000fe20000410000 */
[----:B------:R-:W-:Y:S02]  /*22c0*/  HADD2.F32 R108, -RZ, R32.H1_H1 ;  /* 0x30000020ff6c7230 */ /* 0x000fe40000004100 */
[----:B------:R-:W-:Y:S01]  /*22d0*/  FMUL.FTZ R33, R33, R106 ;  /* 0x0000006a21217220 */ /* 0x000fe20000410000 */
[--C-:B---3--:R-:W-:Y:S02]  /*22e0*/  HADD2.F32 R31, -RZ, R105.reuse.H0_H0 ;  /* 0x20000069ff1f7230 */ /* 0x108fe40000004100 */
[----:B------:R-:W-:Y:S01]  /*22f0*/  HADD2.F32 R105, -RZ, R105.H1_H1 ;  /* 0x30000069ff697230 */ /* 0x000fe20000004100 */
[----:B------:R-:W-:-:S04]  /*2300*/  SHF.R.S32.HI R32, RZ, 0x1f, R109 ;  /* 0x0000001fff207819 */ /* 0x000fc8000001146d */
[----:B------:R-:W-:Y:S01]  /*2310*/  FFMA.FTZ R108, R108, R105, R33 ;  /* 0x000000696c6c7223 */ /* 0x000fe20000010021 */
[----:B------:R-:W-:Y:S02]  /*2320*/  LOP3.LUT R33, R110, 0xffffffc0, RZ, 0xc0, !PT ;  /* 0xffffffc06e217812 */ /* 0x000fe400078ec0ff */
[----:B------:R-:W-:Y:S02]  /*2330*/  LEA.HI R109, R32, R109, RZ, 0x2 ;  /* 0x0000006d206d7211 */ /* 0x000fe400078f10ff */
[----:B------:R-:W-:Y:S01]  /*2340*/  IADD3 R33, P0, P2, R21, R36, R33 ;  /* 0x0000002415217210 */ /* 0x000fe20007a1e021 */
[----:B------:R-:W-:Y:S02]  /*2350*/  HADD2.F32 R32, -RZ, R34.H0_H0 ;  /* 0x20000022ff207230 */ /* 0x000fe40000004100 */
[----:B------:R-:W-:Y:S01]  /*2360*/  FFMA.FTZ R107, R30, R31, R107 ;  /* 0x0000001f1e6b7223 */ /* 0x000fe2000001006b */
[----:B------:R-:W-:Y:S01]  /*2370*/  HADD2.F32 R105, -RZ, R37.H0_H0 ;  /* 0x20000025ff697230 */ /* 0x000fe20000004100 */
[----:B------:R-:W-:Y:S01]  /*2380*/  IADD3.X R110, R87, R113, R70, P0, P2 ;  /* 0x00000071576e7210 */ /* 0x000fe200007e4446 */
[----:B------:R-:W-:Y:S01]  /*2390*/  IMAD.SHL.U32 R109, R109, 0x10, RZ ;  /* 0x000000106d6d7824 */ /* 0x000fe200078e00ff */
[----:B------:R-:W-:Y:S01]  /*23a0*/  LEA R106, P0, R33, UR6, 0x1 ;  /* 0x00000006216a7c11 */ /* 0x000fe2000f8008ff */
[----:B0-----:R-:W0:Y:S01]  /*23b0*/  LDS.128 R28, [R50+0x10] ;  /* 0x00001000321c7984 */ /* 0x001e220000000c00 */
[----:B------:R-:W-:-:S02]  /*23c0*/  FFMA.FTZ R105, R32, R105, R107 ;  /* 0x0000006920697223 */ /* 0x000fc4000001006b */
[----:B------:R-:W-:Y:S02]  /*23d0*/  LOP3.LUT R109, R109, 0xffffffc0, RZ, 0xc0, !PT ;  /* 0xffffffc06d6d7812 */ /* 0x000fe400078ec0ff */
[----:B------:R-:W-:Y:S02]  /*23e0*/  LEA.HI.X R107, R33, UR7, R110, 0x1, P0 ;  /* 0x00000007216b7c11 */ /* 0x000fe400080f0c6e */
[----:B------:R-:W-:-:S03]  /*23f0*/  IADD3 R32, P2, P3, R22, R36, R109 ;  /* 0x0000002416207210 */ /* 0x000fc60007b5e06d */
[----:B------:R1:W2:Y:S01]  /*2400*/  LDG.E.CONSTANT R118, desc[UR10][R106.64] ;  /* 0x0000000a6a767981 */ /* 0x0002a2000c1e9900 */
[----:B------:R-:W-:Y:S02]  /*2410*/  IADD3.X R33, R90, R113, R71, P2, P3 ;  /* 0x000000715a217210 */ /* 0x000fe400017e6447 */
[----:B------:R-:W-:-:S04]  /*2420*/  LEA R114, P0, R32, UR6, 0x1 ;  /* 0x0000000620727c11 */ /* 0x000fc8000f8008ff */
[----:B------:R-:W-:-:S05]  /*2430*/  LEA.HI.X R115, R32, UR7, R33, 0x1, P0 ;  /* 0x0000000720737c11 */ /* 0x000fca00080f0c21 */
[----:B------:R-:W3:Y:S01]  /*2440*/  LDG.E.CONSTANT R114, desc[UR10][R114.64] ;  /* 0x0000000a72727981 */ /* 0x000ee2000c1e9900 */
[----:B------:R-:W-:Y:S01]  /*2450*/  IADD3 R33, P0, P2, R23, R36, R54 ;  /* 0x0000002417217210 */ /* 0x000fe20007a1e036 */
[----:B------:R-:W-:Y:S02]  /*2460*/  HADD2.F32 R109, -RZ, R34.H1_H1 ;  /* 0x30000022ff6d7230 */ /* 0x000fe40000004100 */
[----:B------:R-:W-:Y:S01]  /*2470*/  HADD2.F32 R37, -RZ, R37.H1_H1 ;  /* 0x30000025ff257230 */ /* 0x000fe20000004100 */
[----:B------:R-:W-:Y:S02]  /*2480*/  LEA R32, P3, R33, UR6, 0x1 ;  /* 0x0000000621207c11 */ /* 0x000fe4000f8608ff */
[----:B------:R-:W-:Y:S02]  /*2490*/  IADD3.X R34, R89, R113, R72, P0, P2 ;  /* 0x0000007159227210 */ /* 0x000fe400007e4448 */
[----:B------:R-:W-:Y:S01]  /*24a0*/  FFMA.FTZ R37, R109, R37, R108 ;  /* 0x000000256d257223 */ /* 0x000fe2000001006c */
[--C-:B------:R-:W-:Y:S01]  /*24b0*/  HADD2.F32 R108, -RZ, R35.reuse.H1_H1 ;  /* 0x30000023ff6c7230 */ /* 0x100fe20000004100 */
[----:B------:R-:W-:Y:S01]  /*24c0*/  LEA.HI.X R33, R33, UR7, R34, 0x1, P3 ;  /* 0x0000000721217c11 */ /* 0x000fe200098f0c22 */
[----:B------:R-:W-:-:S02]  /*24d0*/  HADD2.F32 R34, -RZ, R35.H0_H0 ;  /* 0x20000023ff227230 */ /* 0x000fc40000004100 */
[--C-:B----4-:R-:W-:Y:S02]  /*24e0*/  HADD2.F32 R35, -RZ, R38.reuse.H0_H0 ;  /* 0x20000026ff237230 */ /* 0x110fe40000004100 */
[----:B------:R-:W-:Y:S01]  /*24f0*/  HADD2.F32 R38, -RZ, R38.H1_H1 ;  /* 0x30000026ff267230 */ /* 0x000fe20000004100 */
[----:B-1----:R-:W-:Y:S01]  /*2500*/  IADD3 R106, P0, P2, R24, R36, R51 ;  /* 0x00000024186a7210 */ /* 0x002fe20007a1e033 */
[----:B0-----:R-:W-:Y:S02]  /*2510*/  HADD2.F32 R121, -RZ, R28.H0_H0 ;  /* 0x2000001cff797230 */ /* 0x001fe40000004100 */
[----:B------:R-:W-:Y:S01]  /*2520*/  FFMA.FTZ R34, R34, R35, R105 ;  /* 0x0000002322227223 */ /* 0x000fe20000010069 */
[----:B------:R0:W4:Y:S01]  /*2530*/  LDG.E.CONSTANT R115, desc[UR10][R32.64] ;  /* 0x0000000a20737981 */ /* 0x000122000c1e9900 */
[----:B------:R-:W-:Y:S01]  /*2540*/  FFMA.FTZ R105, R108, R38, R37 ;  /* 0x000000266c697223 */ /* 0x000fe20000010025 */
[----:B------:R-:W-:Y:S02]  /*2550*/  LEA R108, P3, R106, UR6, 0x1 ;  /* 0x000000066a6c7c11 */ /* 0x000fe4000f8608ff */
[----:B------:R-:W-:-:S02]  /*2560*/  IADD3.X R107, R92, R113, R73, P0, P2 ;  /* 0x000000715c6b7210 */ /* 0x000fc400007e4449 */
[----:B------:R-:W-:Y:S01]  /*2570*/  IADD3 R37, P0, P2, R25, R36, R56 ;  /* 0x0000002419257210 */ /* 0x000fe20007a1e038 */
[----:B------:R-:W-:Y:S01]  /*2580*/  HADD2.F32 R35, -RZ, R39.H0_H0 ;  /* 0x20000027ff237230 */ /* 0x000fe20000004100 */
[----:B------:R-:W-:Y:S02]  /*2590*/  LEA.HI.X R109, R106, UR7, R107, 0x1, P3 ;  /* 0x000000076a6d7c11 */ /* 0x000fe400098f0c6b */
[----:B0-----:R-:W-:Y:S02]  /*25a0*/  IADD3.X R32, R91, R113, R74, P0, P2 ;  /* 0x000000715b207210 */ /* 0x001fe400007e444a */
[----:B------:R-:W-:Y:S01]  /*25b0*/  FFMA.FTZ R121, R121, R35, R34 ;  /* 0x0000002379797223 */ /* 0x000fe20000010022 */
[C---:B------:R-:W-:Y:S01]  /*25c0*/  LEA R34, P3, R37.reuse, UR6, 0x1 ;  /* 0x0000000625227c11 */ /* 0x040fe2000f8608ff */
[----:B------:R-:W4:Y:S03]  /*25d0*/  LDG.E.CONSTANT R116, desc[UR10][R108.64] ;  /* 0x0000000a6c747981 */ /* 0x000f26000c1e9900 */
[----:B------:R-:W-:-:S02]  /*25e0*/  LEA.HI.X R35, R37, UR7, R32, 0x1, P3 ;  /* 0x0000000725237c11 */ /* 0x000fc400098f0c20 */
[----:B------:R-:W-:-:S03]  /*25f0*/  IADD3 R33, P0, P2, R26, R36, R53 ;  /* 0x000000241a217210 */ /* 0x000fc60007a1e035 */
[----:B------:R0:W4:Y:S01]  /*2600*/  LDG.E.CONSTANT R37, desc[UR10][R34.64] ;  /* 0x0000000a22257981 */ /* 0x000122000c1e9900 */
[----:B------:R-:W-:Y:S02]  /*2610*/  LEA R32, P3, R33, UR6, 0x1 ;  /* 0x0000000621207c11 */ /* 0x000fe4000f8608ff */
[-C--:B------:R-:W-:Y:S02]  /*2620*/  IADD3.X R38, R94, R113.reuse, R75, P0, P2 ;  /* 0x000000715e267210 */ /* 0x080fe400007e444b */
[-C--:B------:R-:W-:Y:S02]  /*2630*/  IADD3 R107, P0, P2, R27, R36.reuse, R58 ;  /* 0x000000241b6b7210 */ /* 0x080fe40007a1e03a */
[----:B------:R-:W-:Y:S01]  /*2640*/  LEA.HI.X R33, R33, UR7, R38, 0x1, P3 ;  /* 0x0000000721217c11 */ /* 0x000fe200098f0c26 */
[----:B------:R-:W-:Y:S01]  /*2650*/  HADD2.F32 R28, -RZ, R28.H1_H1 ;  /* 0x3000001cff1c7230 */ /* 0x000fe20000004100 */
[----:B------:R-:W-:Y:S01]  /*2660*/  LEA R106, P3, R107, UR6, 0x1 ;  /* 0x000000066b6a7c11 */ /* 0x000fe2000f8608ff */
[----:B------:R-:W-:Y:S01]  /*2670*/  HADD2.F32 R39, -RZ, R39.H1_H1 ;  /* 0x30000027ff277230 */ /* 0x000fe20000004100 */
[----:B------:R-:W-:Y:S01]  /*2680*/  IADD3.X R110, R93, R113, R76, P0, P2 ;  /* 0x000000715d6e7210 */ /* 0x000fe200007e444c */
[----:B------:R1:W4:Y:S03]  /*2690*/  LDG.E.CONSTANT R38, desc[UR10][R32.64] ;  /* 0x0000000a20267981 */ /* 0x000326000c1e9900 */
[----:B------:R-:W-:Y:S01]  /*26a0*/  LEA.HI.X R107, R107, UR7, R110, 0x1, P3 ;  /* 0x000000076b6b7c11 */ /* 0x000fe200098f0c6e */
[----:B------:R-:W-:Y:S01]  /*26b0*/  FFMA.FTZ R28, R28, R39, R105 ;  /* 0x000000271c1c7223 */ /* 0x000fe20000010069 */
[----:B------:R-:W-:Y:S01]  /*26c0*/  HADD2.F32 R110, -RZ, R29.H0_H0 ;  /* 0x2000001dff6e7230 */ /* 0x000fe20000004100 */
[----:B0-----:R-:W-:-:S02]  /*26d0*/  IADD3 R34, P0, P2, R40, R36, R55 ;  /* 0x0000002428227210 */ /* 0x001fc40007a1e037 */
[----:B------:R0:W4:Y:S01]  /*26e0*/  LDG.E.CONSTANT R39, desc[UR10][R106.64] ;  /* 0x0000000a6a277981 */ /* 0x000122000c1e9900 */
[----:B------:R-:W-:Y:S01]  /*26f0*/  HADD2.F32 R105, -RZ, R120.H0_H0 ;  /* 0x20000078ff697230 */ /* 0x000fe20000004100 */
[----:B------:R-:W-:Y:S02]  /*2700*/  IADD3.X R35, R96, R113, R77, P0, P2 ;  /* 0x0000007160237210 */ /* 0x000fe400007e444d */
[----:B-1----:R-:W-:Y:S02]  /*2710*/  IADD3 R33, P0, P2, R41, R36, R60 ;  /* 0x0000002429217210 */ /* 0x002fe40007a1e03c */
[----:B------:R-:W-:Y:S01]  /*2720*/  FFMA.FTZ R121, R110, R105, R121 ;  /* 0x000000696e797223 */ /* 0x000fe20000010079 */
[----:B------:R-:W-:-:S04]  /*2730*/  LEA R110, P3, R34, UR6, 0x1 ;  /* 0x00000006226e7c11 */ /* 0x000fc8000f8608ff */
[----:B------:R-:W-:Y:S02]  /*2740*/  LEA.HI.X R111, R34, UR7, R35, 0x1, P3 ;  /* 0x00000007226f7c11 */ /* 0x000fe400098f0c23 */
[----:B------:R-:W-:Y:S02]  /*2750*/  LEA R32, P3, R33, UR6, 0x1 ;  /* 0x0000000621207c11 */ /* 0x000fe4000f8608ff */
[----:B------:R-:W-:Y:S01]  /*2760*/  IADD3.X R34, R95, R113, R78, P0, P2 ;  /* 0x000000715f227210 */ /* 0x000fe200007e444e */
[----:B------:R1:W4:Y:S01]  /*2770*/  LDG.E.CONSTANT R105, desc[UR10][R110.64] ;  /* 0x0000000a6e697981 */ /* 0x000322000c1e9900 */
[----:B------:R-:W-:Y:S02]  /*2780*/  IADD3 R35, P0, P2, R42, R36, R57 ;  /* 0x000000242a237210 */ /* 0x000fe40007a1e039 */
[----:B------:R-:W-:Y:S02]  /*2790*/  LEA.HI.X R33, R33, UR7, R34, 0x1, P3 ;  /* 0x0000000721217c11 */ /* 0x000fe400098f0c22 */
[----:B------:R-:W-:-:S02]  /*27a0*/  LEA R34, P3, R35, UR6, 0x1 ;  /* 0x0000000623227c11 */ /* 0x000fc4000f8608ff */
[-C--:B0-----:R-:W-:Y:S02]  /*27b0*/  IADD3.X R106, R98, R113.reuse, R79, P0, P2 ;  /* 0x00000071626a7210 */ /* 0x081fe400007e444f */
[----:B------:R-:W-:Y:S02]  /*27c0*/  IADD3 R109, P0, P2, R43, R36, R62 ;  /* 0x000000242b6d7210 */ /* 0x000fe40007a1e03e */
[----:B------:R-:W-:Y:S02]  /*27d0*/  LEA.HI.X R35, R35, UR7, R106, 0x1, P3 ;  /* 0x0000000723237c11 */ /* 0x000fe400098f0c6a */
[----:B------:R-:W-:Y:S01]  /*27e0*/  LEA R108, P3, R109, UR6, 0x1 ;  /* 0x000000066d6c7c11 */ /* 0x000fe2000f8608ff */
[----:B------:R0:W4:Y:S01]  /*27f0*/  LDG.E.CONSTANT R106, desc[UR10][R32.64] ;  /* 0x0000000a206a7981 */ /* 0x000122000c1e9900 */
[----:B------:R-:W-:-:S03]  /*2800*/  IADD3.X R112, R97, R113, R80, P0, P2 ;  /* 0x0000007161707210 */ /* 0x000fc600007e4450 */
[----:B------:R0:W4:Y:S01]  /*2810*/  LDG.E.CONSTANT R107, desc[UR10][R34.64] ;  /* 0x0000000a226b7981 */ /* 0x000122000c1e9900 */
[----:B------:R-:W-:Y:S02]  /*2820*/  LEA.HI.X R109, R109, UR7, R112, 0x1, P3 ;  /* 0x000000076d6d7c11 */ /* 0x000fe400098f0c70 */
[----:B------:R-:W-:-:S03]  /*2830*/  IADD3 R112, P0, P2, R44, R36, R59 ;  /* 0x000000242c707210 */ /* 0x000fc60007a1e03b */
[----:B------:R-:W4:Y:S01]  /*2840*/  LDG.E.CONSTANT R108, desc[UR10][R108.64] ;  /* 0x0000000a6c6c7981 */ /* 0x000f22000c1e9900 */
[----:B------:R-:W-:Y:S02]  /*2850*/  LEA R124, P3, R112, UR6, 0x1 ;  /* 0x00000006707c7c11 */ /* 0x000fe4000f8608ff */
[-C--:B------:R-:W-:Y:S02]  /*2860*/  IADD3.X R123, R100, R113.reuse, R81, P0, P2 ;  /* 0x00000071647b7210 */ /* 0x080fe400007e4451 */
[-C--:B-1----:R-:W-:Y:S02]  /*2870*/  IADD3 R110, P0, P2, R45, R36.reuse, R66 ;  /* 0x000000242d6e7210 */ /* 0x082fe40007a1e042 */
[----:B------:R-:W-:Y:S02]  /*2880*/  LEA.HI.X R125, R112, UR7, R123, 0x1, P3 ;  /* 0x00000007707d7c11 */ /* 0x000fe400098f0c7b */
[----:B0-----:R-:W-:Y:S02]  /*2890*/  LEA R32, P3, R110, UR6, 0x1 ;  /* 0x000000066e207c11 */ /* 0x001fe4000f8608ff */
[----:B------:R-:W-:Y:S01]  /*28a0*/  IADD3.X R33, R99, R113, R82, P0, P2 ;  /* 0x0000007163217210 */ /* 0x000fe200007e4452 */
[----:B------:R-:W4:Y:S01]  /*28b0*/  LDG.E.CONSTANT R109, desc[UR10][R124.64] ;  /* 0x0000000a7c6d7981 */ /* 0x000f22000c1e9900 */
[----:B------:R-:W-:-:S02]  /*28c0*/  IADD3 R34, P0, P2, R46, R36, R61 ;  /* 0x000000242e227210 */ /* 0x000fc40007a1e03d */
[----:B------:R-:W-:Y:S02]  /*28d0*/  LEA.HI.X R33, R110, UR7, R33, 0x1, P3 ;  /* 0x000000076e217c11 */ /* 0x000fe400098f0c21 */
[----:B------:R-:W-:Y:S02]  /*28e0*/  LEA R122, P3, R34, UR6, 0x1 ;  /* 0x00000006227a7c11 */ /* 0x000fe4000f8608ff */
[----:B------:R-:W-:Y:S01]  /*28f0*/  IADD3.X R35, R102, R113, R83, P0, P2 ;  /* 0x0000007166237210 */ /* 0x000fe200007e4453 */
[----:B------:R0:W4:Y:S03]  /*2900*/  LDG.E.CONSTANT R110, desc[UR10][R32.64] ;  /* 0x0000000a206e7981 */ /* 0x000126000c1e9900 */
[----:B------:R-:W-:Y:S02]  /*2910*/  LEA.HI.X R123, R34, UR7, R35, 0x1, P3 ;  /* 0x00000007227b7c11 */ /* 0x000fe400098f0c23 */
[----:B------:R-:W-:-:S03]  /*2920*/  IADD3 R35, P0, P2, R47, R36, R68 ;  /* 0x000000242f237210 */ /* 0x000fc60007a1e044 */
[----:B------:R-:W4:Y:S01]  /*2930*/  LDG.E.CONSTANT R111, desc[UR10][R122.64] ;  /* 0x0000000a7a6f7981 */ /* 0x000f22000c1e9900 */
[----:B------:R-:W-:Y:S02]  /*2940*/  LEA R34, P3, R35, UR6, 0x1 ;  /* 0x0000000623227c11 */ /* 0x000fe4000f8608ff */
[-C--:B------:R-:W-:Y:S02]  /*2950*/  IADD3.X R112, R101, R113.reuse, R84, P0, P2 ;  /* 0x0000007165707210 */ /* 0x080fe400007e4454 */
[----:B------:R-:W-:Y:S02]  /*2960*/  IADD3 R36, P0, P2, R48, R36, R63 ;  /* 0x0000002430247210 */ /* 0x000fe40007a1e03f */
[----:B------:R-:W-:Y:S02]  /*2970*/  LEA.HI.X R35, R35, UR7, R112, 0x1, P3 ;  /* 0x0000000723237c11 */ /* 0x000fe400098f0c70 */
[----:B------:R-:W-:Y:S02]  /*2980*/  IADD3.X R113, R104, R113, R85, P0, P2 ;  /* 0x0000007168717210 */ /* 0x000fe400007e4455 */
[C---:B0-----:R-:W-:Y:S01]  /*2990*/  LEA R32, P0, R36.reuse, UR6, 0x1 ;  /* 0x0000000624207c11 */ /* 0x041fe2000f8008ff */
[----:B------:R-:W4:Y:S03]  /*29a0*/  LDG.E.CONSTANT R112, desc[UR10][R34.64] ;  /* 0x0000000a22707981 */ /* 0x000f26000c1e9900 */
[----:B------:R-:W-:-:S05]  /*29b0*/  LEA.HI.X R33, R36, UR7, R113, 0x1, P0 ;  /* 0x0000000724217c11 */ /* 0x000fca00080f0c71 */
[----:B------:R0:W4:Y:S04]  /*29c0*/  LDG.E.CONSTANT R113, desc[UR10][R32.64] ;  /* 0x0000000a20717981 */ /* 0x000128000c1e9900 */
[----:B0-----:R-:W0:Y:S01]  /*29d0*/  LDS.128 R32, [R50+0x20] ;  /* 0x0000200032207984 */ /* 0x001e220000000c00 */
        /* <DEDUP_REMOVED lines=15> */
[----:B0-----:R-:W-:Y:S02]  /*2ad0*/  HADD2.F32 R30, -RZ, R32.H0_H0 ;  /* 0x20000020ff1e7230 */ /* 0x001fe40000004100 */
[--C-:B------:R-:W-:Y:S02]  /*2ae0*/  HADD2.F32 R117, -RZ, R34.reuse.H0_H0 ;  /* 0x20000022ff757230 */ /* 0x100fe40000004100 */
[----:B------:R-:W-:Y:S02]  /*2af0*/  HADD2.F32 R34, -RZ, R34.H1_H1 ;  /* 0x30000022ff227230 */ /* 0x000fe40000004100 */
[--C-:B--2---:R-:W-:Y:S02]  /*2b00*/  HADD2.F32 R31, -RZ, R118.reuse.H0_H0 ;  /* 0x20000076ff1f7230 */ /* 0x104fe40000004100 */
[----:B------:R-:W-:-:S03]  /*2b10*/  HADD2.F32 R118, -RZ, R118.H1_H1 ;  /* 0x30000076ff767230 */ /* 0x000fc60000004100 */
[----:B------:R-:W-:Y:S01]  /*2b20*/  FFMA.FTZ R30, R30, R31, R29 ;  /* 0x0000001f1e1e7223 */ /* 0x000fe2000001001d */
[----:B------:R-:W-:-:S05]  /*2b30*/  HADD2.F32 R29, -RZ, R32.H1_H1 ;  /* 0x30000020ff1d7230 */ /* 0x000fca0000004100 */
[----:B------:R-:W-:Y:S01]  /*2b40*/  FFMA.FTZ R118, R29, R118, R28 ;  /* 0x000000761d767223 */ /* 0x000fe2000001001c */
[----:B------:R-:W-:Y:S02]  /*2b50*/  HADD2.F32 R29, -RZ, R33.H0_H0 ;  /* 0x20000021ff1d7230 */ /* 0x000fe40000004100 */
[----:B---3--:R-:W-:-:S05]  /*2b60*/  HADD2.F32 R28, -RZ, R114.H0_H0 ;  /* 0x20000072ff1c7230 */ /* 0x008fca0000004100 */
[----:B------:R-:W-:Y:S02]  /*2b70*/  FFMA.FTZ R32, R29, R28, R30 ;  /* 0x0000001c1d207223 */ /* 0x000fe4000001001e */
[----:B------:R-:W0:Y:S01]  /*2b80*/  LDS.128 R28, [R50+0x30] ;  /* 0x00003000321c7984 */ /* 0x000e220000000c00 */
[----:B------:R-:W-:Y:S02]  /*2b90*/  HADD2.F32 R33, -RZ, R33.H1_H1 ;  /* 0x30000021ff217230 */ /* 0x000fe40000004100 */
[----:B------:R-:W-:-:S05]  /*2ba0*/  HADD2.F32 R114, -RZ, R114.H1_H1 ;  /* 0x30000072ff727230 */ /* 0x000fca0000004100 */
[----:B------:R-:W-:Y:S01]  /*2bb0*/  FFMA.FTZ R33, R33, R114, R118 ;  /* 0x0000007221217223 */ /* 0x000fe20000010076 */
[--C-:B----4-:R-:W-:Y:S02]  /*2bc0*/  HADD2.F32 R36, -RZ, R115.reuse.H0_H0 ;  /* 0x20000073ff247230 */ /* 0x110fe40000004100 */
[----:B------:R-:W-:-:S05]  /*2bd0*/  HADD2.F32 R115, -RZ, R115.H1_H1 ;  /* 0x30000073ff737230 */ /* 0x000fca0000004100 */
[----:B------:R-:W-:Y:S01]  /*2be0*/  FFMA.FTZ R33, R34, R115, R33 ;  /* 0x0000007322217223 */ /* 0x000fe20000010021 */
[--C-:B------:R-:W-:Y:S02]  /*2bf0*/  HADD2.F32 R115, -RZ, R35.reuse.H0_H0 ;  /* 0x20000023ff737230 */ /* 0x100fe40000004100 */
[----:B------:R-:W-:Y:S02]  /*2c00*/  HADD2.F32 R34, -RZ, R35.H1_H1 ;  /* 0x30000023ff227230 */ /* 0x000fe40000004100 */
[----:B------:R-:W-:Y:S01]  /*2c10*/  FFMA.FTZ R32, R117, R36, R32 ;  /* 0x0000002475207223 */ /* 0x000fe20000010020 */
[--C-:B------:R-:W-:Y:S02]  /*2c20*/  HADD2.F32 R35, -RZ, R116.reuse.H0_H0 ;  /* 0x20000074ff237230 */ /* 0x100fe40000004100 */
[----:B------:R-:W-:-:S03]  /*2c30*/  HADD2.F32 R116, -RZ, R116.H1_H1 ;  /* 0x30000074ff747230 */ /* 0x000fc60000004100 */
[----:B------:R-:W-:Y:S01]  /*2c40*/  FFMA.FTZ R115, R115, R35, R32 ;  /* 0x0000002373737223 */ /* 0x000fe20000010020 */
[--C-:B------:R-:W-:Y:S02]  /*2c50*/  HADD2.F32 R114, -RZ, R37.reuse.H0_H0 ;  /* 0x20000025ff727230 */ /* 0x100fe40000004100 */
[----:B------:R-:W-:Y:S02]  /*2c60*/  FFMA.FTZ R116, R34, R116, R33 ;  /* 0x0000007422747223 */ /* 0x000fe40000010021 */
[----:B------:R-:W1:Y:S01]  /*2c70*/  LDS.128 R32, [R50+0x40] ;  /* 0x0000400032207984 */ /* 0x000e620000000c00 */
[----:B0-----:R-:W-:Y:S02]  /*2c80*/  HADD2.F32 R36, -RZ, R28.H0_H0 ;  /* 0x2000001cff247230 */ /* 0x001fe40000004100 */
[----:B------:R-:W-:-:S03]  /*2c90*/  HADD2.F32 R37, -RZ, R37.H1_H1 ;  /* 0x30000025ff257230 */ /* 0x000fc60000004100 */
[----:B------:R-:W-:Y:S01]  /*2ca0*/  FFMA.FTZ R36, R36, R114, R115 ;  /* 0x0000007224247223 */ /* 0x000fe20000010073 */
[----:B------:R-:W-:Y:S02]  /*2cb0*/  HADD2.F32 R115, -RZ, R28.H1_H1 ;  /* 0x3000001cff737230 */ /* 0x000fe40000004100 */
[----:B------:R-:W-:-:S03]  /*2cc0*/  HADD2.F32 R28, -RZ, R29.H1_H1 ;  /* 0x3000001dff1c7230 */ /* 0x000fc60000004100 */
[----:B------:R-:W-:Y:S01]  /*2cd0*/  FFMA.FTZ R37, R115, R37, R116 ;  /* 0x0000002573257223 */ /* 0x000fe20000010074 */
[----:B------:R-:W-:Y:S02]  /*2ce0*/  HADD2.F32 R115, -RZ, R29.H0_H0 ;  /* 0x2000001dff737230 */ /* 0x000fe40000004100 */
[--C-:B------:R-:W-:Y:S02]  /*2cf0*/  HADD2.F32 R29, -RZ, R38.reuse.H0_H0 ;  /* 0x20000026ff1d7230 */ /* 0x100fe40000004100 */
[----:B------:R-:W-:-:S03]  /*2d00*/  HADD2.F32 R38, -RZ, R38.H1_H1 ;  /* 0x30000026ff267230 */ /* 0x000fc60000004100 */
        /* <DEDUP_REMOVED lines=8> */
[----:B------:R-:W0:Y:S01]  /*2d90*/  LDS.128 R36, [R50+0x50] ;  /* 0x0000500032247984 */ /* 0x000e220000000c00 */
[----:B------:R-:W-:Y:S02]  /*2da0*/  HADD2.F32 R30, -RZ, R31.H0_H0 ;  /* 0x2000001fff1e7230 */ /* 0x000fe40000004100 */
[----:B------:R-:W-:Y:S02]  /*2db0*/  HADD2.F32 R114, -RZ, R105.H0_H0 ;  /* 0x20000069ff727230 */ /* 0x000fe40000004100 */
        /* <DEDUP_REMOVED lines=8> */
[----:B------:R-:W-:Y:S02]  /*2e40*/  HADD2.F32 R31, -RZ, R33.H0_H0 ;  /* 0x20000021ff1f7230 */ /* 0x000fe40000004100 */
[----:B------:R-:W-:Y:S02]  /*2e50*/  HADD2.F32 R106, -RZ, R106.H1_H1 ;  /* 0x3000006aff6a7230 */ /* 0x000fe40000004100 */
[----:B------:R-:W-:-:S03]  /*2e60*/  HADD2.F32 R32, -RZ, R107.H0_H0 ;  /* 0x2000006bff207230 */ /* 0x000fc60000004100 */
        /* <DEDUP_REMOVED lines=8> */
[----:B------:R-:W-:Y:S02]  /*2ef0*/  HADD2.F32 R34, -RZ, R35.H0_H0 ;  /* 0x20000023ff227230 */ /* 0x000fe40000004100 */
[----:B------:R-:W-:Y:S02]  /*2f00*/  HADD2.F32 R30, -RZ, R109.H0_H0 ;  /* 0x2000006dff1e7230 */ /* 0x000fe40000004100 */
[----:B------:R-:W-:Y:S01]  /*2f10*/  FFMA.FTZ R28, R33, R107, R28 ;  /* 0x0000006b211c7223 */ /* 0x000fe2000001001c */
[----:B------:R-:W-:Y:S02]  /*2f20*/  HADD2.F32 R108, -RZ, R108.H1_H1 ;  /* 0x3000006cff6c7230 */ /* 0x000fe40000004100 */
[----:B------:R-:W-:Y:S02]  /*2f30*/  HADD2.F32 R35, -RZ, R35.H1_H1 ;  /* 0x30000023ff237230 */ /* 0x000fe40000004100 */
[----:B------:R-:W-:Y:S01]  /*2f40*/  FFMA.FTZ R29, R34, R30, R29 ;  /* 0x0000001e221d7223 */ /* 0x000fe2000001001d */
[----:B------:R-:W-:-:S02]  /*2f50*/  HADD2.F32 R109, -RZ, R109.H1_H1 ;  /* 0x3000006dff6d7230 */ /* 0x000fc40000004100 */
[----:B------:R-:W-:Y:S01]  /*2f60*/  FFMA.FTZ R28, R31, R108, R28 ;  /* 0x0000006c1f1c7223 */ /* 0x000fe2000001001c */
[----:B0-----:R-:W-:Y:S02]  /*2f70*/  HADD2.F32 R30, -RZ, R36.H0_H0 ;  /* 0x20000024ff1e7230 */ /* 0x001fe40000004100 */
[----:B------:R-:W-:Y:S02]  /*2f80*/  HADD2.F32 R32, -RZ, R110.H0_H0 ;  /* 0x2000006eff207230 */ /* 0x000fe40000004100 */
        /* <DEDUP_REMOVED lines=18> */
[----:B------:R-:W-:Y:S01]  /*30b0*/  FFMA.FTZ R28, R31, R112, R28 ;  /* 0x000000701f1c7223 */ /* 0x000fe2000001001c */
[----:B------:R-:W-:-:S02]  /*30c0*/  HADD2.F32 R39, -RZ, R39.H1_H1 ;  /* 0x30000027ff277230 */ /* 0x000fc40000004100 */
[----:B------:R-:W-:Y:S01]  /*30d0*/  HADD2.F32 R113, -RZ, R113.H1_H1 ;  /* 0x30000071ff717230 */ /* 0x000fe20000004100 */
[----:B------:R-:W-:Y:S01]  /*30e0*/  UMOV UR4, 0xffffffff ;  /* 0xffffffff00047882 */ /* 0x000fe20000000000 */
[----:B------:R-:W-:-:S03]  /*30f0*/  FFMA.FTZ R29, R34, R30, R29 ;  /* 0x0000001e221d7223 */ /* 0x000fc6000001001d */
[----:B------:R-:W-:-:S04]  /*3100*/  FFMA.FTZ R28, R39, R113, R28 ;  /* 0x00000071271c7223 */ /* 0x000fc8000001001c */
[----:B------:R-:W-:Y:S01]  /*3110*/  FADD.FTZ R28, R29, R28 ;  /* 0x0000001c1d1c7221 */ /* 0x000fe20000010000 */
[----:B------:R-:W-:Y:S06]  /*3120*/  BRA.DIV UR4, `(.L_x_24908) ;  /* 0x0000003e048c7947 */ /* 0x000fec000b800000 */
[----:B------:R-:W0:Y:S02]  /*3130*/  SHFL.BFLY PT, R29, R28, 0x2, 0x1f ;  /* 0x0c401f001c1d7f89 */ /* 0x000e2400000e0000 */
[----:B0-----:R-:W-:-:S05]  /*3140*/  FADD.FTZ R29, R28, R29 ;  /* 0x0000001d1c1d7221 */ /* 0x001fca0000010000 */
[----:B------:R0:W1:Y:S02]  /*3150*/  SHFL.BFLY PT, R30, R29, 0x1, 0x1f ;  /* 0x0c201f001d1e7f89 */ /* 0x00006400000e0000 */
.L_x_24958:
        /* <DEDUP_REMOVED lines=15> */
.L_x_24910:
[----:B------:R-:W-:Y:S05]  /*3250*/  BSYNC B1 ;  /* 0x0000000000017941 */ /* 0x000fea0003800000 */
.L_x_24909:
[----:B------:R-:W-:Y:S01]  /*3260*/  IADD3 R10, P0, R10, 0x10, RZ ;  /* 0x000000100a0a7810 */ /* 0x000fe20007f1e0ff */
[----:B------:R-:W-:Y:S02]  /*3270*/  VIADD R103, R103, 0x20 ;  /* 0x0000002067677836 */ /* 0x000fe40000000000 */
[----:B-1----:R-:W-:Y:S02]  /*3280*/  VIADD R12, R12, 0x80 ;  /* 0x000000800c0c7836 */ /* 0x002fe40000000000 */
[----:B------:R-:W-:Y:S02]  /*3290*/  VIADD R13, R13, 0x20 ;  /* 0x000000200d0d7836 */ /* 0x000fe40000000000 */
[----:B------:R-:W-:Y:S01]  /*32a0*/  IMAD.X R11, RZ, RZ, R11, P0 ;  /* 0x000000ffff0b7224 */ /* 0x000fe200000e060b */
[----:B------:R-:W-:Y:S06]  /*32b0*/  @!P3 BRA `(.L_x_24911) ;  /* 0xffffffe80064b947 */ /* 0x000fec000383ffff */
.L_x_24907:
[----:B------:R-:W-:Y:S05]  /*32c0*/  BSYNC B0 ;  /* 0x0000000000007941 */ /* 0x000fea0003800000 */
.L_x_24906:
[----:B-----5:R-:W1:Y:S01]  /*32d0*/  S2R R2, SR_TID.X ;  /* 0x0000000000027919 */ /* 0x020e620000002100 */
        /* <DEDUP_REMOVED lines=11> */
.L_x_24963:
        /* <DEDUP_REMOVED lines=15> */
.L_x_24913:
[----:B------:R-:W-:Y:S05]  /*3480*/  WARPSYNC.ALL ;  /* 0x0000000000007948 */ /* 0x000fea0003800000 */
[----:B---3--:R-:W-:Y:S01]  /*3490*/  SHF.R.S32.HI R6, RZ, 0x3, R7 ;  /* 0x00000003ff067819 */ /* 0x008fe20000011407 */
[----:B------:R-:W-:Y:S01]  /*34a0*/  BAR.SYNC.DEFER_BLOCKING 0x0 ;  /* 0x0000000000007b1d */ /* 0x000fe20000010000 */
[----:B------:R-:W-:Y:S01]  /*34b0*/  ISETP.GT.AND P0, PT, R2, 0x3, PT ;  /* 0x000000030200780c */ /* 0x000fe20003f04270 */
[----:B--2---:R-:W-:Y:S01]  /*34c0*/  IMAD.MOV.U32 R9, RZ, RZ, -0x800001 ;  /* 0xff7fffffff097424 */ /* 0x004fe200078e00ff */
[----:B------:R-:W-:Y:S01]  /*34d0*/  ISETP.GE.AND P2, PT, R3, R8, PT ;  /* 0x000000080300720c */ /* 0x000fe20003f46270 */
[----:B------:R-:W-:-:S02]  /*34e0*/  IMAD.MOV.U32 R13, RZ, RZ, RZ ;  /* 0x000000ffff0d7224 */ /* 0x000fc400078e00ff */
        /* <DEDUP_REMOVED lines=37> */
.L_x_24918:
        /* <DEDUP_REMOVED lines=11> */
.L_x_24917:
[----:B------:R-:W-:Y:S05]  /*37f0*/  BSYNC B1 ;  /* 0x0000000000017941 */ /* 0x000fea0003800000 */
.L_x_24916:
        /* <DEDUP_REMOVED lines=14> */
.L_x_24921:
        /* <DEDUP_REMOVED lines=100> */
.L_x_24920:
[----:B------:R-:W-:Y:S05]  /*3f20*/  BSYNC B1 ;  /* 0x0000000000017941 */ /* 0x000fea0003800000 */
.L_x_24919:
        /* <DEDUP_REMOVED lines=55> */
.L_x_24923:
[----:B------:R-:W-:Y:S05]  /*42a0*/  BSYNC B1 ;  /* 0x0000000000017941 */ /* 0x000fea0003800000 */
.L_x_24922:
        /* <DEDUP_REMOVED lines=26> */
.L_x_24915:
[----:B------:R-:W-:Y:S05]  /*4450*/  BSYNC B0 ;  /* 0x0000000000007941 */ /* 0x000fea0003800000 */
.L_x_24914:
        /* <DEDUP_REMOVED lines=59> */
.L_x_24928:
        /* <DEDUP_REMOVED lines=8> */
.L_x_24927:
[----:B------:R-:W-:Y:S05]  /*4890*/  BSYNC B1 ;  /* 0x0000000000017941 */ /* 0x000fea0003800000 */
.L_x_24926:
        /* <DEDUP_REMOVED lines=14> */
.L_x_24931:
[----:B------:R-:W3:Y:S01]  /*4980*/  LDS R10, [R9+-0x400] ;  /* 0xfffc0000090a7984 */ /* 0x000ee20000000800 */
[----:B------:R-:W-:-:S03]  /*4990*/  VIADD R11, R11, 0x800 ;  /* 0x000008000b0b7836 */ /* 0x000fc60000000000 */
[----:B------:R-:W2:Y:S02]  /*49a0*/  LDS R12, [R9+-0x200] ;  /* 0xfffe0000090c7984 */ /* 0x000ea40000000800 */
[----:B------:R-:W-:Y:S02]  /*49b0*/  ISETP.GE.AND P2, PT, R11, R36, PT ;  /* 0x000000240b00720c */ /* 0x000fe40003f46270 */
[----:B------:R-:W4:Y:S04]  /*49c0*/  LDS R13, [R9] ;  /* 0x00000000090d7984 */ /* 0x000f280000000800 */
[----:B------:R-:W5:Y:S04]  /*49d0*/  LDS R15, [R9+0x200] ;  /* 0x00020000090f7984 */ /* 0x000f680000000800 */
        /* <DEDUP_REMOVED lines=8> */
[----:B0-----:R-:W0:Y:S01]  /*4a60*/  LDS R29, [R9+0x1200] ;  /* 0x00120000091d7984 */ /* 0x001e220000000800 */
[----:B--2---:R-:W-:-:S03]  /*4a70*/  FMUL.FTZ R12, R12, R34 ;  /* 0x000000220c0c7220 */ /* 0x004fc60000410000 */
[----:B------:R-:W2:Y:S01]  /*4a80*/  LDS R30, [R9+0x1400] ;  /* 0x00140000091e7984 */ /* 0x000ea20000000800 */
[----:B----4-:R-:W-:-:S03]  /*4a90*/  FMUL.FTZ R14, R13, R34 ;  /* 0x000000220d0e7220 */ /* 0x010fc60000410000 */
[----:B------:R-:W3:Y:S01]  /*4aa0*/  LDS R31, [R9+0x1600] ;  /* 0x00160000091f7984 */ /* 0x000ee20000000800 */
[----:B-----5:R-:W-:-:S03]  /*4ab0*/  FMUL.FTZ R16, R15, R34 ;  /* 0x000000220f107220 */ /* 0x020fc60000410000 */
        /* <DEDUP_REMOVED lines=9> */
[-C--:B-----5:R-:W-:Y:S02]  /*4b50*/  FMUL.FTZ R10, R21, R34.reuse ;  /* 0x00000022150a7220 */ /* 0x0a0fe40000410000 */
[----:B------:R1:W-:Y:S01]  /*4b60*/  STS [R9+0x200], R16 ;  /* 0x0002001009007388 */ /* 0x0003e20000000800 */
[-C--:B------:R-:W-:Y:S01]  /*4b70*/  FMUL.FTZ R26, R25, R34.reuse ;  /* 0x00000022191a7220 */ /* 0x080fe20000410000 */
[-C--:B------:R-:W-:Y:S02]  /*4b80*/  FMUL.FTZ R28, R27, R34.reuse ;  /* 0x000000221b1c7220 */ /* 0x080fe40000410000 */
        /* <DEDUP_REMOVED lines=19> */
.L_x_24930:
[----:B------:R-:W-:Y:S05]  /*4cc0*/  BSYNC B1 ;  /* 0x0000000000017941 */ /* 0x000fea0003800000 */
.L_x_24929:
        /* <DEDUP_REMOVED lines=31> */
.L_x_24933:
[----:B------:R-:W-:Y:S05]  /*4ec0*/  BSYNC B1 ;  /* 0x0000000000017941 */ /* 0x000fea0003800000 */
.L_x_24932:
        /* <DEDUP_REMOVED lines=14> */
.L_x_24925:
[----:B------:R-:W-:Y:S05]  /*4fb0*/  BSYNC B0 ;  /* 0x0000000000007941 */ /* 0x000fea0003800000 */
.L_x_24924:
        /* <DEDUP_REMOVED lines=30> */
[----:B-1----:R4:W-:Y:S04]  /*51a0*/  STG.E desc[UR10][R8.64], R7 ;  /* 0x0000000708007986 */ /* 0x0029e8000c10190a */
[----:B---3--:R4:W-:Y:S02]  /*51b0*/  STG.E desc[UR10][R10.64], R35 ;  /* 0x000000230a007986 */ /* 0x0089e4000c10190a */
.L_x_24935:
[----:B------:R-:W-:Y:S05]  /*51c0*/  BSYNC B0 ;  /* 0x0000000000007941 */ /* 0x000fea0003800000 */
.L_x_24934:
[----:B------:R-:W-:Y:S01]  /*51d0*/  ULDC UR8, c[0x0][0x26c] ;  /* 0x00009b0000087ab9 */ /* 0x000fe20000000800 */
[----:B------:R-:W-:Y:S01]  /*51e0*/  BSSY B0, `(.L_x_24936) ;  /* 0x000015c000007945 */ /* 0x000fe20003800000 */
[----:B------:R-:W-:Y:S02]  /*51f0*/  CS2R R40, SRZ ;  /* 0x0000000000287805 */ /* 0x000fe4000001ff00 */
[----:B------:R-:W-:Y:S01]  /*5200*/  CS2R R42, SRZ ;  /* 0x00000000002a7805 */ /* 0x000fe2000001ff00 */
[----:B------:R-:W-:Y:S06]  /*5210*/  @P1 BRA `(.L_x_24937) ;  /* 0x0000001400601947 */ /* 0x000fec0003800000 */
[----:B--2-4-:R-:W2:Y:S01]  /*5220*/  S2R R9, SR_CTAID.Z ;  /* 0x0000000000097919 */ /* 0x014ea20000002700 */
[----:B------:R-:W4:Y:S01]  /*5230*/  S2UR UR4, SR_CTAID.Y ;  /* 0x00000000000479c3 */ /* 0x000f220000002600 */
[----:B------:R-:W-:Y:S01]  /*5240*/  SHF.R.S32.HI R8, RZ, 0x1f, R3 ;  /* 0x0000001fff087819 */ /* 0x000fe20000011403 */
[----:B------:R-:W-:Y:S01]  /*5250*/  ULDC.64 UR6, c[0x0][0x248] ;  /* 0x0000920000067ab9 */ /* 0x000fe20000000a00 */
[----:B------:R-:W-:Y:S02]  /*5260*/  IMAD.SHL.U32 R50, R2, 0x8, RZ ;  /* 0x0000000802327824 */ /* 0x000fe400078e00ff */
[----:B------:R-:W-:Y:S01]  /*5270*/  LEA.HI R8, R8, R3, RZ, 0x5 ;  /* 0x0000000308087211 */ /* 0x000fe200078f28ff */
[----:B------:R-:W-:Y:S02]  /*5280*/  IMAD.MOV.U32 R45, RZ, RZ, RZ ;  /* 0x000000ffff2d7224 */ /* 0x000fe400078e00ff */
[----:B-1----:R-:W4:Y:S01]  /*5290*/  LDC R7, c[0x0][0x258] ;  /* 0x00009600ff077b82 */ /* 0x002f220000000800 */
[----:B------:R-:W-:Y:S01]  /*52a0*/  SHF.R.S32.HI R56, RZ, 0x5, R8 ;  /* 0x00000005ff387819 */ /* 0x000fe20000011408 */
[----:B------:R-:W-:-:S02]  /*52b0*/  VIADD R51, R50, 0x200 ;  /* 0x0000020032337836 */ /* 0x000fc40000000000 */
[----:B------:R-:W-:Y:S01]  /*52c0*/  VIADD R52, R50, 0x300 ;  /* 0x0000030032347836 */ /* 0x000fe20000000000 */
[----:B------:R-:W-:Y:S01]  /*52d0*/  IADD3 R6, -R56, -0x1, R6 ;  /* 0xffffffff38067810 */ /* 0x000fe20007ffe106 */
[C---:B------:R-:W-:Y:S02]  /*52e0*/  VIADD R53, R50.reuse, 0x400 ;  /* 0x0000040032357836 */ /* 0x040fe40000000000 */
[----:B------:R-:W1:Y:S01]  /*52f0*/  S2UR UR5, SR_CgaCtaId ;  /* 0x00000000000579c3 */ /* 0x000e620000008800 */
[----:B------:R-:W-:-:S07]  /*5300*/  VIADD R54, R50, 0x500 ;  /* 0x0000050032367836 */ /* 0x000fce0000000000 */
[----:B------:R-:W5:Y:S01]  /*5310*/  LDC R55, c[0x0][0x26c] ;  /* 0x00009b00ff377b82 */ /* 0x000f620000000800 */
[----:B--2---:R-:W-:Y:S02]  /*5320*/  IMAD R47, R9, 0x40, R56 ;  /* 0x00000040092f7824 */ /* 0x004fe400078e0238 */
[----:B----4-:R-:W-:Y:S01]  /*5330*/  IMAD R8, R7, UR4, RZ ;  /* 0x0000000407087c24 */ /* 0x010fe2000f8e02ff */
        /* <DEDUP_REMOVED lines=14> */
[----:B-----5:R-:W-:Y:S01]  /*5420*/  SHF.R.S32.HI R55, RZ, 0x1f, R55 ;  /* 0x0000001fff377819 */ /* 0x020fe20000011437 */
[----:B------:R-:W-:Y:S01]  /*5430*/  VIADD R56, R56, 0x10 ;  /* 0x0000001038387836 */ /* 0x000fe20000000000 */
[----:B------:R-:W-:-:S07]  /*5440*/  SHF.R.S32.HI R7, RZ, 0x1f, R6 ;  /* 0x0000001fff077819 */ /* 0x000fce0000011406 */
.L_x_24950:
[----:B------:R-:W-:Y:S01]  /*5450*/  IMAD.MOV.U32 R8, RZ, RZ, R46 ;  /* 0x000000ffff087224 */ /* 0x000fe200078e002e */
[----:B------:R-:W1:Y:S01]  /*5460*/  LDC.64 R30, c[0x0][0x238] ;  /* 0x00008e00ff1e7b82 */ /* 0x000e620000000a00 */
[----:B------:R-:W-:Y:S01]  /*5470*/  IMAD.MOV.U32 R9, RZ, RZ, R49 ;  /* 0x000000ffff097224 */ /* 0x000fe200078e0031 */
[----:B------:R-:W2:Y:S04]  /*5480*/  LDS.128 R36, [R56+-0x10] ;  /* 0xfffff00038247984 */ /* 0x000ea80000000c00 */
[----:B------:R-:W4:Y:S02]  /*5490*/  LDG.E.CONSTANT R8, desc[UR10][R8.64] ;  /* 0x0000000a08087981 */ /* 0x000f24000c1e9900 */
[----:B----4-:R-:W-:Y:S01]  /*54a0*/  SHF.R.S32.HI R10, RZ, 0x1f, R8 ;  /* 0x0000001fff0a7819 */ /* 0x010fe20000011408 */
[----:B0-----:R-:W-:-:S04]  /*54b0*/  IMAD.WIDE.U32 R28, R8, UR8, R6 ;  /* 0x00000008081c7c25 */ /* 0x001fc8000f8e0006 */
[----:B------:R-:W-:Y:S01]  /*54c0*/  IMAD R10, R10, UR8, RZ ;  /* 0x000000080a0a7c24 */ /* 0x000fe2000f8e02ff */
[-C--:B------:R-:W-:Y:S02]  /*54d0*/  IADD3 R11, P0, R5, R28.reuse, RZ ;  /* 0x0000001c050b7210 */ /* 0x080fe40007f1e0ff */
[-C--:B------:R-:W-:Y:S01]  /*54e0*/  IADD3 R17, P1, R52, R28.reuse, RZ ;  /* 0x0000001c34117210 */ /* 0x080fe20007f3e0ff */
[----:B------:R-:W-:Y:S01]  /*54f0*/  IMAD R13, R8, R55, R10 ;  /* 0x00000037080d7224 */ /* 0x000fe200078e020a */
[----:B------:R-:W-:Y:S02]  /*5500*/  IADD3 R8, P5, R54, R28, RZ ;  /* 0x0000001c36087210 */ /* 0x000fe40007fbe0ff */
[----:B-1----:R-:W-:Y:S01]  /*5510*/  LEA R10, P2, R11, R30, 0x1 ;  /* 0x0000001e0b0a7211 */ /* 0x002fe200078408ff */
[----:B------:R-:W-:Y:S01]  /*5520*/  IMAD.IADD R32, R29, 0x1, R13 ;  /* 0x000000011d207824 */ /* 0x000fe200078e020d */
[----:B------:R-:W-:Y:S02]  /*5530*/  IADD3 R14, P6, R53, R28, RZ ;  /* 0x0000001c350e7210 */ /* 0x000fe40007fde0ff */
[----:B------:R-:W-:-:S02]  /*5540*/  LEA R16, P3, R17, R30, 0x1 ;  /* 0x0000001e11107211 */ /* 0x000fc400078608ff */
[----:B------:R-:W-:Y:S02]  /*5550*/  LEA.HI.X.SX32 R12, R5, R32, 0x1, P0 ;  /* 0x00000020050c7211 */ /* 0x000fe400000f0eff */
[C---:B------:R-:W-:Y:S02]  /*5560*/  IADD3 R13, P0, R51.reuse, R28, RZ ;  /* 0x0000001c330d7210 */ /* 0x040fe40007f1e0ff */
[-C--:B------:R-:W-:Y:S02]  /*5570*/  LEA.HI.X.SX32 R9, R54, R32.reuse, 0x1, P5 ;  /* 0x0000002036097211 */ /* 0x080fe400028f0eff */
[----:B------:R-:W-:Y:S02]  /*5580*/  LEA.HI.X.SX32 R22, R51, R32, 0x1, P0 ;  /* 0x0000002033167211 */ /* 0x000fe400000f0eff */
[----:B------:R-:W-:Y:S02]  /*5590*/  LEA R24, P0, R8, R30, 0x1 ;  /* 0x0000001e08187211 */ /* 0x000fe400078008ff */
[----:B------:R-:W-:-:S02]  /*55a0*/  LEA.HI.X R11, R11, R31, R12, 0x1, P2 ;  /* 0x0000001f0b0b7211 */ /* 0x000fc400010f0c0c */
[----:B------:R-:W-:Y:S02]  /*55b0*/  LEA.HI.X R25, R8, R31, R9, 0x1, P0 ;  /* 0x0000001f08197211 */ /* 0x000fe400000f0c09 */
[----:B------:R-:W-:Y:S02]  /*55c0*/  IADD3 R29, P0, R50, R28, RZ ;  /* 0x0000001c321d7210 */ /* 0x000fe40007f1e0ff */
[----:B------:R-:W-:Y:S01]  /*55d0*/  LEA.HI.X.SX32 R18, R52, R32, 0x1, P1 ;  /* 0x0000002034127211 */ /* 0x000fe200008f0eff */
[----:B------:R-:W5:Y:S01]  /*55e0*/  LDG.E.128.CONSTANT R8, desc[UR10][R10.64] ;  /* 0x0000000a0a087981 */ /* 0x000f62000c1e9d00 */
[-C--:B------:R-:W-:Y:S02]  /*55f0*/  LEA R12, P4, R13, R30.reuse, 0x1 ;  /* 0x0000001e0d0c7211 */ /* 0x080fe400078808ff */
[-C--:B------:R-:W-:Y:S01]  /*5600*/  LEA R20, P2, R14, R30.reuse, 0x1 ;  /* 0x0000001e0e147211 */ /* 0x080fe200078408ff */
[----:B------:R-:W5:Y:S01]  /*5610*/  LDG.E.128.CONSTANT R24, desc[UR10][R24.64] ;  /* 0x0000000a18187981 */ /* 0x000f62000c1e9d00 */
[----:B------:R-:W-:-:S02]  /*5620*/  LEA R28, P1, R29, R30, 0x1 ;  /* 0x0000001e1d1c7211 */ /* 0x000fc400078208ff */
[-C--:B------:R-:W-:Y:S02]  /*5630*/  LEA.HI.X.SX32 R15, R53, R32.reuse, 0x1, P6 ;  /* 0x00000020350f7211 */ /* 0x080fe400030f0eff */
[----:B------:R-:W-:Y:S02]  /*5640*/  LEA.HI.X.SX32 R30, R50, R32, 0x1, P0 ;  /* 0x00000020321e7211 */ /* 0x000fe400000f0eff */
[-C--:B------:R-:W-:Y:S01]  /*5650*/  LEA.HI.X R13, R13, R31.reuse, R22, 0x1, P4 ;  /* 0x0000001f0d0d7211 */ /* 0x080fe200020f0c16 */
[----:B---3--:R0:W1:Y:S01]  /*5660*/  LDS.128 R32, [R56] ;  /* 0x0000000038207984 */ /* 0x0080620000000c00 */
[-C--:B------:R-:W-:Y:S02]  /*5670*/  LEA.HI.X R17, R17, R31.reuse, R18, 0x1, P3 ;  /* 0x0000001f11117211 */ /* 0x080fe400018f0c12 */
[-C--:B------:R-:W-:Y:S02]  /*5680*/  LEA.HI.X R21, R14, R31.reuse, R15, 0x1, P2 ;  /* 0x0000001f0e157211 */ /* 0x080fe400010f0c0f */
[----:B------:R-:W-:Y:S01]  /*5690*/  LEA.HI.X R29, R29, R31, R30, 0x1, P1 ;  /* 0x0000001f1d1d7211 */ /* 0x000fe200008f0c1e */
[----:B------:R-:W5:Y:S04]  /*56a0*/  LDG.E.128.CONSTANT R12, desc[UR10][R12.64] ;  /* 0x0000000a0c0c7981 */ /* 0x000f68000c1e9d00 */
[----:B------:R-:W5:Y:S04]  /*56b0*/  LDG.E.128.CONSTANT R16, desc[UR10][R16.64] ;  /* 0x0000000a10107981 */ /* 0x000f68000c1e9d00 */
[----:B------:R-:W5:Y:S04]  /*56c0*/  LDG.E.128.CONSTANT R20, desc[UR10][R20.64] ;  /* 0x0000000a14147981 */ /* 0x000f68000c1e9d00 */
[----:B------:R-:W5:Y:S01]  /*56d0*/  LDG.E.128.CONSTANT R28, desc[UR10][R28.64] ;  /* 0x0000000a1c1c7981 */ /* 0x000f62000c1e9d00 */
[----:B------:R-:W-:-:S02]  /*56e0*/  ISETP.NE.AND P0, PT, R48, RZ, PT ;  /* 0x000000ff3000720c */ /* 0x000fc40003f05270 */
[----:B--2---:R-:W-:Y:S01]  /*56f0*/  F2FP.F16.F32.PACK_AB R38, R39, R38 ;  /* 0x000000262726723e */ /* 0x004fe200000000ff */
[----:B------:R-:W-:Y:S01]  /*5700*/  BSSY B1, `(.L_x_24938) ;  /* 0x0000023000017945 */ /* 0x000fe20003800000 */
[----:B------:R-:W-:-:S03]  /*5710*/  F2FP.F16.F32.PACK_AB R61, R37, R36 ;  /* 0x00000024253d723e */ /* 0x000fc600000000ff */
[----:B------:R-:W-:-:S06]  /*5720*/  IMAD.MOV.U32 R36, RZ, RZ, R38 ;  /* 0x000000ffff247224 */ /* 0x000fcc00078e0026 */
[----:B0-----:R-:W-:Y:S05]  /*5730*/  @P0 BRA `(.L_x_24939) ;  /* 0x00000000007c0947 */ /* 0x001fea0003800000 */
[----:B------:R-:W-:Y:S01]  /*5740*/  VIADD R37, R57, 0xfffffffb ;  /* 0xfffffffb39257836 */ /* 0x000fe20000000000 */
[----:B-----5:R-:W-:Y:S01]  /*5750*/  PRMT R38, R29, 0x7632, R38 ;  /* 0x000076321d267816 */ /* 0x020fe20000000026 */
        /* <DEDUP_REMOVED lines=29> */
.L_x_24939:
[----:B------:R-:W-:Y:S05]  /*5930*/  BSYNC B1 ;  /* 0x0000000000017941 */ /* 0x000fea0003800000 */
.L_x_24938:
[----:B-----5:R-:W-:Y:S01]  /*5940*/  HFMA2.MMA R37, R36, R29, -RZ ;  /* 0x0000001d24257235 */ /* 0x020fe200001000ff */
[----:B------:R-:W-:Y:S01]  /*5950*/  IMAD.MOV.U32 R29, RZ, RZ, R61 ;  /* 0x000000ffff1d7224 */ /* 0x000fe200078e003d */
[----:B-1----:R-:W-:Y:S01]  /*5960*/  F2FP.F16.F32.PACK_AB R33, R33, R32 ;  /* 0x000000202121723e */ /* 0x002fe200000000ff */
[----:B------:R-:W-:Y:S01]  /*5970*/  BSSY B1, `(.L_x_24940) ;  /* 0x0000024000017945 */ /* 0x000fe20003800000 */
[----:B------:R-:W-:-:S04]  /*5980*/  F2FP.F16.F32.PACK_AB R34, R35, R34 ;  /* 0x000000222322723e */ /* 0x000fc800000000ff */
[----:B------:R-:W-:-:S10]  /*5990*/  HFMA2.MMA R37, R29, R28, R37 ;  /* 0x0000001c1d257235 */ /* 0x000fd40000000025 */
[----:B------:R-:W-:Y:S01]  /*59a0*/  HFMA2 R37, R33, R30, R37 ;  /* 0x0000001e21257231 */ /* 0x000fe20000000025 */
[----:B------:R-:W-:Y:S06]  /*59b0*/  @P0 BRA `(.L_x_24941) ;  /* 0x00000000007c0947 */ /* 0x000fec0003800000 */
        /* <DEDUP_REMOVED lines=31> */
.L_x_24941:
[----:B------:R-:W-:Y:S05]  /*5bb0*/  BSYNC B1 ;  /* 0x0000000000017941 */ /* 0x000fea0003800000 */
.L_x_24940:
[----:B------:R-:W-:Y:S02]  /*5bc0*/  IMAD.MOV.U32 R28, RZ, RZ, R34 ;  /* 0x000000ffff1c7224 */ /* 0x000fe400078e0022 */
[----:B------:R-:W-:Y:S01]  /*5bd0*/  HMUL2 R9, R36, R9 ;  /* 0x0000000924097232 */ /* 0x000fe20000000000 */
[----:B------:R-:W-:Y:S03]  /*5be0*/  BSSY B1, `(.L_x_24942) ;  /* 0x0000023000017945 */ /* 0x000fe60003800000 */
[----:B------:R-:W-:Y:S01]  /*5bf0*/  HFMA2 R9, R29, R8, R9 ;  /* 0x000000081d097231 */ /* 0x000fe20000000009 */
[----:B------:R-:W-:Y:S01]  /*5c00*/  HFMA2.MMA R37, R28, R31, R37 ;  /* 0x0000001f1c257235 */ /* 0x000fe20000000025 */
[----:B------:R-:W-:Y:S10]  /*5c10*/  @P0 BRA `(.L_x_24943) ;  /* 0x00000000007c0947 */ /* 0x000ff40003800000 */
        /* <DEDUP_REMOVED lines=17> */
[-C--:B------:R-:W-:Y:S02]  /*5d30*/  ISETP.GE.AND P6, PT, R31, R0.reuse, PT ;  /* 0x000000001f00720c */ /* 0x080fe40003fc6270 */
[----:B------:R-:W-:Y:S02]  /*5d40*/  PRMT R13, R13, 0x7632, R13 ;  /* 0x000076320d0d7816 */ /* 0x000fe4000000000d */
        /* <DEDUP_REMOVED lines=12> */
.L_x_24943:
[----:B------:R-:W-:Y:S05]  /*5e10*/  BSYNC B1 ;  /* 0x0000000000017941 */ /* 0x000fea0003800000 */
.L_x_24942:
[----:B------:R-:W-:Y:S01]  /*5e20*/  BSSY B1, `(.L_x_24944) ;  /* 0x0000022000017945 */ /* 0x000fe20003800000 */
[----:B------:R-:W-:-:S03]  /*5e30*/  HMUL2 R13, R36, R13 ;  /* 0x0000000d240d7232 */ /* 0x000fc60000000000 */
[----:B------:R-:W-:Y:S05]  /*5e40*/  @P0 BRA `(.L_x_24945) ;  /* 0x00000000007c0947 */ /* 0x000fea0003800000 */
        /* <DEDUP_REMOVED lines=31> */
.L_x_24945:
[----:B------:R-:W-:Y:S05]  /*6040*/  BSYNC B1 ;  /* 0x0000000000017941 */ /* 0x000fea0003800000 */
.L_x_24944:
[----:B------:R-:W-:Y:S01]  /*6050*/  BSSY B1, `(.L_x_24946) ;  /* 0x0000022000017945 */ /* 0x000fe20003800000 */
[----:B------:R-:W-:-:S03]  /*6060*/  HFMA2.MMA R8, R36, R17, -RZ ;  /* 0x0000001124087235 */ /* 0x000fc600001000ff */
[----:B------:R-:W-:Y:S08]  /*6070*/  @P0 BRA `(.L_x_24947) ;  /* 0x00000000007c0947 */ /* 0x000ff00003800000 */
        /* <DEDUP_REMOVED lines=31> */
.L_x_24947:
[----:B------:R-:W-:Y:S05]  /*6270*/  BSYNC B1 ;  /* 0x0000000000017941 */ /* 0x000fea0003800000 */
.L_x_24946:
        /* <DEDUP_REMOVED lines=18> */
[----:B------:R-:W-:Y:S02]  /*63a0*/  HADD2.F32 R11, -RZ, R14.H0_H0 ;  /* 0x2000000eff0b7230 */ /* 0x000fe40000004100 */
[--C-:B------:R-:W-:Y:S02]  /*63b0*/  HADD2.F32 R12, -RZ, R16.reuse.H0_H0 ;  /* 0x20000010ff0c7230 */ /* 0x100fe40000004100 */
[----:B------:R-:W-:Y:S02]  /*63c0*/  HADD2.F32 R13, -RZ, R16.H1_H1 ;  /* 0x30000010ff0d7230 */ /* 0x000fe40000004100 */
[----:B------:R-:W-:-:S02]  /*63d0*/  HADD2.F32 R9, -RZ, R9.H1_H1 ;  /* 0x30000009ff097230 */ /* 0x000fc40000004100 */
[----:B------:R-:W-:Y:S02]  /*63e0*/  HADD2.F32 R14, -RZ, R14.H1_H1 ;  /* 0x3000000eff0e7230 */ /* 0x000fe40000004100 */
[----:B------:R-:W-:Y:S01]  /*63f0*/  FADD.FTZ R12, R12, R13 ;  /* 0x0000000d0c0c7221 */ /* 0x000fe20000010000 */
[--C-:B------:R-:W-:Y:S02]  /*6400*/  HADD2.F32 R15, -RZ, R21.reuse.H0_H0 ;  /* 0x20000015ff0f7230 */ /* 0x100fe40000004100 */
[----:B------:R-:W-:Y:S01]  /*6410*/  FADD.FTZ R9, R10, R9 ;  /* 0x000000090a097221 */ /* 0x000fe20000010000 */
[----:B------:R-:W-:Y:S02]  /*6420*/  HADD2.F32 R16, -RZ, R21.H1_H1 ;  /* 0x30000015ff107230 */ /* 0x000fe40000004100 */
        /* <DEDUP_REMOVED lines=38> */
.L_x_24949:
[----:B------:R-:W-:Y:S05]  /*6690*/  BSYNC B1 ;  /* 0x0000000000017941 */ /* 0x000fea0003800000 */
.L_x_24948:
        /* <DEDUP_REMOVED lines=16> */
.L_x_24937:
[----:B------:R-:W-:Y:S05]  /*67a0*/  BSYNC B0 ;  /* 0x0000000000007941 */ /* 0x000fea0003800000 */
.L_x_24936:
[----:B------:R-:W5:Y:S08]  /*67b0*/  S2UR UR5, SR_CgaCtaId ;  /* 0x00000000000579c3 */ /* 0x000f700000008800 */
        /* <DEDUP_REMOVED lines=10> */
[----:B------:R-:W-:Y:S01]  /*6860*/  LOP3.LUT R4, R3, 0xffffffe0, RZ, 0xc0, !PT ;  /* 0xffffffe003047812 */ /* 0x000fe200078ec0ff */
[----:B------:R-:W-:Y:S01]  /*6870*/  IMAD R0, R5, 0xc0, R2 ;  /* 0x000000c005007824 */ /* 0x000fe200078e0202 */
[C---:B------:R-:W-:Y:S01]  /*6880*/  ISETP.GT.AND P3, PT, R3.reuse, 0x1f, PT ;  /* 0x0000001f0300780c */ /* 0x040fe20003f64270 */
[----:B------:R-:W-:Y:S01]  /*6890*/  VIADD R5, R3, 0x1f ;  /* 0x0000001f03057836 */ /* 0x000fe20000000000 */
[----:B------:R-:W-:-:S04]  /*68a0*/  ISETP.NE.AND P2, PT, R4, 0x20, PT ;  /* 0x000000200400780c */ /* 0x000fc80003f45270 */
        /* <DEDUP_REMOVED lines=13> */
[----:B------:R-:W3:Y:S04]  /*6980*/  LDS R5, [R0+0x100] ;  /* 0x0001000000057984 */ /* 0x000ee80000000800 */
[----:B------:R-:W3:Y:S04]  /*6990*/  LDS R6, [R0+0x180] ;  /* 0x0001800000067984 */ /* 0x000ee80000000800 */
[----:B-1--4-:R-:W1:Y:S04]  /*69a0*/  LDS R7, [R0+0x200] ;  /* 0x0002000000077984 */ /* 0x012e680000000800 */
[----:B--2---:R-:W2:Y:S01]  /*69b0*/  LDS R8, [R0+0x280] ;  /* 0x0002800000087984 */ /* 0x004ea20000000800 */
[----:B0-----:R-:W-:Y:S01]  /*69c0*/  FADD.FTZ R45, R45, R4 ;  /* 0x000000042d2d7221 */ /* 0x001fe20000010000 */
[----:B-----5:R-:W-:Y:S01]  /*69d0*/  FADD.FTZ R44, R44, R3 ;  /* 0x000000032c2c7221 */ /* 0x020fe20000010000 */
[----:B---3--:R-:W-:Y:S01]  /*69e0*/  FADD.FTZ R40, R40, R5 ;  /* 0x0000000528287221 */ /* 0x008fe20000010000 */
[----:B------:R-:W-:Y:S01]  /*69f0*/  FADD.FTZ R41, R41, R6 ;  /* 0x0000000629297221 */ /* 0x000fe20000010000 */
[----:B-1----:R-:W-:Y:S01]  /*6a00*/  FADD.FTZ R42, R42, R7 ;  /* 0x000000072a2a7221 */ /* 0x002fe20000010000 */
[----:B--2---:R-:W-:-:S07]  /*6a10*/  FADD.FTZ R43, R43, R8 ;  /* 0x000000082b2b7221 */ /* 0x004fce0000010000 */
.L_x_24952:
[----:B------:R-:W-:Y:S05]  /*6a20*/  BSYNC B0 ;  /* 0x0000000000007941 */ /* 0x000fea0003800000 */
.L_x_24951:
        /* <DEDUP_REMOVED lines=22> */
.L_x_24954:
[----:B------:R-:W-:Y:S05]  /*6b90*/  BSYNC B0 ;  /* 0x0000000000007941 */ /* 0x000fea0003800000 */
.L_x_24953:
[----:B------:R-:W-:Y:S06]  /*6ba0*/  BAR.SYNC.DEFER_BLOCKING 0x0 ;  /* 0x0000000000007b1d */ /* 0x000fec0000010000 */
[----:B------:R-:W-:Y:S05]  /*6bb0*/  @P4 EXIT ;  /* 0x000000000000494d */ /* 0x000fea0003800000 */
[----:B------:R-:W5:Y:S01]  /*6bc0*/  S2UR UR6, SR_CTAID.Y ;  /* 0x00000000000679c3 */ /* 0x000f620000002600 */
[----:B------:R-:W-:Y:S01]  /*6bd0*/  ULDC UR4, c[0x0][0x14] ;  /* 0x0000050000047ab9 */ /* 0x000fe20000000800 */
[----:B------:R-:W-:Y:S01]  /*6be0*/  ULDC UR5, c[0x0][0xc] ;  /* 0x0000030000057ab9 */ /* 0x000fe20000000800 */
[----:B------:R-:W-:Y:S01]  /*6bf0*/  UIMAD UR7, UR4, 0xc0, URZ ;  /* 0x000000c0040778a4 */ /* 0x000fe2000f8e023f */
[----:B0-----:R-:W-:Y:S01]  /*6c00*/  VIADD R0, R2, 0x20 ;  /* 0x0000002002007836 */ /* 0x001fe20000000000 */
[----:B------:R-:W-:Y:S01]  /*6c10*/  F2FP.F16.F32.PACK_AB R44, R44, R45 ;  /* 0x0000002d2c2c723e */ /* 0x000fe200000000ff */
[C---:B------:R-:W-:Y:S01]  /*6c20*/  VIADD R3, R2.reuse, 0x40 ;  /* 0x0000004002037836 */ /* 0x040fe20000000000 */
[----:B------:R-:W-:Y:S01]  /*6c30*/  F2FP.F16.F32.PACK_AB R40, R41, R40 ;  /* 0x000000282928723e */ /* 0x000fe200000000ff */
[----:B------:R-:W0:Y:S01]  /*6c40*/  S2UR UR9, SR_CTAID.Z ;  /* 0x00000000000979c3 */ /* 0x000e220000002700 */
[----:B----4-:R-:W-:Y:S01]  /*6c50*/  VIADD R11, R2, 0xa0 ;  /* 0x000000a0020b7836 */ /* 0x010fe20000000000 */
[----:B------:R-:W-:-:S06]  /*6c60*/  F2FP.F16.F32.PACK_AB R42, R43, R42 ;  /* 0x0000002a2b2a723e */ /* 0x000fcc00000000ff */
[----:B------:R-:W4:Y:S01]  /*6c70*/  S2UR UR8, SR_CTAID.X ;  /* 0x00000000000879c3 */ /* 0x000f220000002500 */
[----:B-----5:R-:W-:-:S04]  /*6c80*/  UIMAD UR4, UR6, UR5, URZ ;  /* 0x00000005060472a4 */ /* 0x020fc8000f8e023f */
        /* <DEDUP_REMOVED lines=10> */
[----:B-1----:R-:W-:Y:S02]  /*6d30*/  IADD3 R7, P1, R0, UR4, RZ ;  /* 0x0000000400077c10 */ /* 0x002fe4000ff3e0ff */
[----:B--2---:R-:W-:Y:S02]  /*6d40*/  LEA.HI.X.SX32 R8, R2, UR7, 0x1, P0 ;  /* 0x0000000702087c11 */ /* 0x004fe400080f0eff */
[----:B------:R-:W-:Y:S02]  /*6d50*/  LEA.HI.X.SX32 R0, R0, UR7, 0x1, P1 ;  /* 0x0000000700007c11 */ /* 0x000fe400088f0eff */
[----:B------:R-:W-:-:S02]  /*6d60*/  LEA R4, P0, R5, UR8, 0x1 ;  /* 0x0000000805047c11 */ /* 0x000fc4000f8008ff */
[----:B------:R-:W-:Y:S02]  /*6d70*/  LEA R6, P1, R7, UR8, 0x1 ;  /* 0x0000000807067c11 */ /* 0x000fe4000f8208ff */
[----:B------:R-:W-:Y:S02]  /*6d80*/  IADD3 R9, P2, R3, UR4, RZ ;  /* 0x0000000403097c10 */ /* 0x000fe4000ff5e0ff */
[----:B------:R-:W-:Y:S02]  /*6d90*/  LEA.HI.X R5, R5, UR9, R8, 0x1, P0 ;  /* 0x0000000905057c11 */ /* 0x000fe400080f0c08 */
[----:B------:R-:W-:Y:S01]  /*6da0*/  LEA.HI.X R7, R7, UR9, R0, 0x1, P1 ;  /* 0x0000000907077c11 */ /* 0x000fe200088f0c00 */
[C---:B------:R-:W-:Y:S01]  /*6db0*/  VIADD R0, R2.reuse, 0x60 ;  /* 0x0000006002007836 */ /* 0x040fe20000000000 */
[----:B------:R-:W-:Y:S01]  /*6dc0*/  LEA.HI.X.SX32 R10, R3, UR7, 0x1, P2 ;  /* 0x00000007030a7c11 */ /* 0x000fe200090f0eff */
[----:B------:R-:W-:Y:S01]  /*6dd0*/  VIADD R3, R2, 0x80 ;  /* 0x0000008002037836 */ /* 0x000fe20000000000 */
[----:B------:R-:W-:Y:S01]  /*6de0*/  LEA R8, P0, R9, UR8, 0x1 ;  /* 0x0000000809087c11 */ /* 0x000fe2000f8008ff */
[----:B------:R0:W-:Y:S01]  /*6df0*/  STG.E.U16 desc[UR10][R4.64], R44 ;  /* 0x0000002c04007986 */ /* 0x0001e2000c10150a */
[----:B------:R-:W-:-:S02]  /*6e00*/  IADD3 R13, P2, R11, UR4, RZ ;  /* 0x000000040b0d7c10 */ /* 0x000fc4000ff5e0ff */
[----:B------:R-:W-:Y:S02]  /*6e10*/  LEA.HI.X R9, R9, UR9, R10, 0x1, P0 ;  /* 0x0000000909097c11 */ /* 0x000fe400080f0c0a */
[C---:B------:R-:W-:Y:S02]  /*6e20*/  IADD3 R16, P0, R0.reuse, UR4, RZ ;  /* 0x0000000400107c10 */ /* 0x040fe4000ff1e0ff */
[----:B------:R-:W-:Y:S02]  /*6e30*/  IADD3 R14, P1, R3, UR4, RZ ;  /* 0x00000004030e7c10 */ /* 0x000fe4000ff3e0ff */
[----:B------:R-:W-:Y:S02]  /*6e40*/  LEA.HI.X.SX32 R17, R0, UR7, 0x1, P0 ;  /* 0x0000000700117c11 */ /* 0x000fe400080f0eff */
[----:B------:R-:W-:Y:S02]  /*6e50*/  LEA.HI.X.SX32 R0, R11, UR7, 0x1, P2 ;  /* 0x000000070b007c11 */ /* 0x000fe400090f0eff */
[----:B------:R-:W-:-:S02]  /*6e60*/  LEA R12, P2, R13, UR8, 0x1 ;  /* 0x000000080d0c7c11 */ /* 0x000fc4000f8408ff */
[----:B------:R-:W-:Y:S02]  /*6e70*/  LEA.HI.X.SX32 R15, R3, UR7, 0x1, P1 ;  /* 0x00000007030f7c11 */ /* 0x000fe400088f0eff */
        /* <DEDUP_REMOVED lines=14> */
.L_x_24908:
[----:B------:R-:W-:Y:S01]  /*6f60*/  BSSY B1, `(.L_x_24955) ;  /* 0x0000007000017945 */ /* 0x000fe20003800000 */
[----:B------:R-:W-:Y:S02]  /*6f70*/  IMAD.MOV.U32 R32, RZ, RZ, 0x2 ;  /* 0x00000002ff207424 */ /* 0x000fe400078e00ff */
[----:B------:R-:W-:Y:S02]  /*6f80*/  IMAD.MOV.U32 R33, RZ, RZ, 0x1f ;  /* 0x0000001fff217424 */ /* 0x000fe400078e00ff */
[----:B------:R-:W-:-:S07]  /*6f90*/  IMAD.MOV.U32 R31, RZ, RZ, -0x1 ;  /* 0xffffffffff1f7424 */ /* 0x000fce00078e00ff */
[----:B-----5:R-:W-:Y:S05]  /*6fa0*/  WARPSYNC.COLLECTIVE R31, `(.L_x_24956) ;  /* 0x000000001f087348 */ /* 0x020fea0003c00000 */
[----:B------:R0:W1:Y:S02]  /*6fb0*/  SHFL.BFLY P0, R30, R28, R32, R33 ;  /* 0x0c0000201c1e7389 */ /* 0x0000640000000021 */
[----:B01---5:R-:W-:Y:S01]  /*6fc0*/  ENDCOLLECTIVE ;  /* 0x000000000000791b */ /* 0x023fe20003800000 */
.L_x_24956:
[----:B------:R-:W-:Y:S05]  /*6fd0*/  BSYNC B1 ;  /* 0x0000000000017941 */ /* 0x000fea0003800000 */
.L_x_24955:
        /* <DEDUP_REMOVED lines=9> */
.L_x_24957:
[----:B------:R-:W-:Y:S05]  /*7070*/  BRA `(.L_x_24958) ;  /* 0xffffffc000387947 */ /* 0x000fea000383ffff */
.L_x_24912:
[----:B------:R-:W-:Y:S01]  /*7080*/  BSSY B0, `(.L_x_24959) ;  /* 0x0000008000007945 */ /* 0x000fe20003800000 */
[----:B------:R-:W-:Y:S02]  /*7090*/  IMAD.MOV.U32 R28, RZ, RZ, R7 ;  /* 0x000000ffff1c7224 */ /* 0x000fe400078e0007 */
[----:B------:R-:W-:Y:S02]  /*70a0*/  IMAD.MOV.U32 R32, RZ, RZ, 0x10 ;  /* 0x00000010ff207424 */ /* 0x000fe400078e00ff */
[----:B------:R-:W-:Y:S02]  /*70b0*/  IMAD.MOV.U32 R33, RZ, RZ, 0x1f ;  /* 0x0000001fff217424 */ /* 0x000fe400078e00ff */
[----:B------:R-:W-:-:S07]  /*70c0*/  IMAD.MOV.U32 R31, RZ, RZ, -0x1 ;  /* 0xffffffffff1f7424 */ /* 0x000fce00078e00ff */
[----:B0-----:R-:W-:Y:S05]  /*70d0*/  WARPSYNC.COLLECTIVE R31, `(.L_x_24960) ;  /* 0x000000001f087348 */ /* 0x001fea0003c00000 */
[----:B------:R1:W2:Y:S02]  /*70e0*/  SHFL.BFLY P0, R30, R28, R32, R33 ;  /* 0x0c0000201c1e7389 */ /* 0x0002a40000000021 */
[----:B012---:R-:W-:Y:S01]  /*70f0*/  ENDCOLLECTIVE ;  /* 0x000000000000791b */ /* 0x007fe20003800000 */
.L_x_24960:
[----:B------:R-:W-:Y:S05]  /*7100*/  BSYNC B0 ;  /* 0x0000000000007941 */ /* 0x000fea0003800000 */
.L_x_24959:
        /* <DEDUP_REMOVED lines=9> */
.L_x_24961:
[----:B------:R-:W-:Y:S02]  /*71a0*/  IMAD.MOV.U32 R32, RZ, RZ, 0x4 ;  /* 0x00000004ff207424 */ /* 0x000fe400078e00ff */
[----:B------:R-:W-:-:S05]  /*71b0*/  IMAD.MOV.U32 R9, RZ, RZ, R30 ;  /* 0x000000ffff097224 */ /* 0x000fca00078e001e */
[----:B------:R-:W-:-:S05]  /*71c0*/  FMNMX.FTZ R10, R6, R9, !PT ;  /* 0x00000009060a7209 */ /* 0x000fca0007810000 */
[----:B------:R-:W-:-:S07]  /*71d0*/  IMAD.MOV.U32 R28, RZ, RZ, R10 ;  /* 0x000000ffff1c7224 */ /* 0x000fce00078e000a */
[----:B------:R-:W-:Y:S05]  /*71e0*/  WARPSYNC.COLLECTIVE R31, `(.L_x_24962) ;  /* 0x000000001f087348 */ /* 0x000fea0003c00000 */
[----:B------:R0:W1:Y:S02]  /*71f0*/  SHFL.BFLY P0, R30, R28, R32, R33 ;  /* 0x0c0000201c1e7389 */ /* 0x0000640000000021 */
[----:B01----:R-:W-:Y:S01]  /*7200*/  ENDCOLLECTIVE ;  /* 0x000000000000791b */ /* 0x003fe20003800000 */
.L_x_24962:
[----:B------:R-:W-:Y:S01]  /*7210*/  IMAD.MOV.U32 R9, RZ, RZ, R30 ;  /* 0x000000ffff097224 */ /* 0x000fe200078e001e */
[----:B------:R-:W-:Y:S06]  /*7220*/  BRA `(.L_x_24963) ;  /* 0xffffffc000587947 */ /* 0x000fec000383ffff */
.L_x_24964:
        /* <DEDUP_REMOVED lines=13> */
.L_x_29993:


//--------------------- .text._ZN4vllm25paged_attention_v2_kernelIttLi128ELi8ELi128ELNS_18Fp8KVCacheDataTypeE0ELb0ELi512EEEvPfS2_PT_PKS3_PKT0_S9_ifPKiSB_iPKfiiiSD_SD_iiiii --------------------------
	.section	.text._ZN4vllm25paged_attention_v2_kernelIttLi128ELi8ELi128ELNS_18Fp8KVCacheDataTypeE0ELb0ELi512EEEvPfS2_PT_PKS3_PKT0_S9_ifPKiSB_iPKfiiiSD_SD_iiiii,"ax",@progbits
	.align	128
        .global         _ZN4vllm25paged_attention_v2_kernelIttLi128ELi8ELi128ELNS_18Fp8KVCacheDataTypeE0ELb0ELi512EEEvPfS2_PT_PKS3_PKT0_S9_ifPKiSB_iPKfiiiSD_SD_iiiii
        .type           _ZN4vllm25paged_attention_v2_kernelIttLi128ELi8ELi128ELNS_18Fp8KVCacheDataTypeE0ELb0ELi512EEEvPfS2_PT_PKS3_PKT0_S9_ifPKiSB_iPKfiiiSD_SD_iiiii,@function
        .size           _ZN4vllm25paged_attention_v2_kernelIttLi128ELi8ELi128ELNS_18Fp8KVCacheDataTypeE0ELb0ELi512EEEvPfS2_PT_PKS3_PKT0_S9_ifPKiSB_iPKfiiiSD_SD_iiiii,(.L_x_29994 - _ZN4vllm25paged_attention_v2_kernelIttLi128ELi8ELi128ELNS_18Fp8KVCacheDataTypeE0ELb0ELi512EEEvPfS2_PT_PKS3_PKT0_S9_ifPKiSB_iPKfiiiSD_SD_iiiii)
        .other          _ZN4vllm25paged_attention_v2_kernelIttLi128ELi8ELi128ELNS_18Fp8KVCacheDataTypeE0ELb0ELi512EEEvPfS2_PT_PKS3_PKT0_S9_ifPKiSB_iPKfiiiSD_SD_iiiii,@"STO_CUDA_ENTRY STV_DEFAULT"
_ZN4vllm25paged_attention_v2_kernelIttLi128ELi8ELi128ELNS_18Fp8KVCacheDataTypeE0ELb0ELi512EEEvPfS2_PT_PKS3_PKT0_S9_ifPKiSB_iPKfiiiSD_SD_iiiii:
.text._ZN4vllm25paged_attention_v2_kernelIttLi128ELi8ELi128ELNS_18Fp8KVCacheDataTypeE0ELb0ELi512EEEvPfS2_PT_PKS3_PKT0_S9_ifPKiSB_iPKfiiiSD_SD_iiiii:
        /* <DEDUP_REMOVED lines=57> */
[----:B------:R-:W-:-:S03]  /*0390*/  LEA R11, R7, 0x40, 0x6 ;  /* 0x00000040070b7811 */ /* 0x000fc600078e30ff */
[----:B------:R-:W-:Y:S02]  /*03a0*/  VIADD R4, R0, 0x7 ;  /* 0x0000000700047836 */ /* 0x000fe40000000000 */
        /* <DEDUP_REMOVED lines=8> */
[----:B------:R-:W-:Y:S02]  /*0430*/  SHF.R.S32.HI R5, RZ, 0x1f, R4 ;  /* 0x0000001fff057819 */ /* 0x000fe40000011404 */
[----:B------:R-:W-:Y:S02]  /*0440*/  LOP3.LUT R8, R15, R12, RZ, 0x3c, !PT ;  /* 0x0000000c0f087212 */ /* 0x000fe400078e3cff */
[----:B------:R-:W-:-:S02]  /*0450*/  LEA.HI R5, R5, R4, RZ, 0x3 ;  /* 0x0000000405057211 */ /* 0x000fc400078f18ff */
[----:B------:R-:W-:Y:S02]  /*0460*/  ISETP.GE.AND P2, PT, R8, RZ, PT ;  /* 0x000000ff0800720c */ /* 0x000fe40003f46270 */
[----:B------:R-:W-:Y:S02]  /*0470*/  SHF.R.S32.HI R4, RZ, 0x3, R5 ;  /* 0x00000003ff047819 */ /* 0x000fe40000011405 */
[----:B0-----:R-:W-:Y:S01]  /*0480*/  SHF.R.S32.HI R8, RZ, 0x1f, R3 ;  /* 0x0000001fff087819 */ /* 0x001fe20000011403 */
[----:B------:R-:W-:Y:S01]  /*0490*/  @P0 VIADD R6, R6, 0x1 ;  /* 0x0000000106060836 */ /* 0x000fe20000000000 */
[----:B------:R-:W-:Y:S02]  /*04a0*/  VIMNMX R4, R4, R11, PT ;  /* 0x0000000b04047248 */ /* 0x000fe40003fe0100 */
[----:B------:R-:W-:Y:S01]  /*04b0*/  ISETP.GT.AND P0, PT, R3, 0x3f, PT ;  /* 0x0000003f0300780c */ /* 0x000fe20003f04270 */
[----:B------:R-:W-:Y:S01]  /*04c0*/  IMAD.MOV.U32 R5, RZ, RZ, R6 ;  /* 0x000000ffff057224 */ /* 0x000fe200078e0006 */
[CC--:B------:R-:W-:Y:S01]  /*04d0*/  LEA.HI R10, R8.reuse, R3.reuse, RZ, 0x2 ;  /* 0x00000003080a7211 */ /* 0x0c0fe200078f10ff */
[----:B------:R-:W-:Y:S01]  /*04e0*/  IMAD R6, R7, -0x40, R4 ;  /* 0xffffffc007067824 */ /* 0x000fe200078e0204 */
[----:B------:R-:W-:Y:S01]  /*04f0*/  LEA.HI R24, R8, R3, RZ, 0x5 ;  /* 0x0000000308187211 */ /* 0x000fe200078f28ff */
[----:B------:R-:W-:Y:S01]  /*0500*/  @!P2 IMAD.MOV R5, RZ, RZ, -R5 ;  /* 0x000000ffff05a224 */ /* 0x000fe200078e0a05 */
[----:B------:R-:W-:Y:S01]  /*0510*/  @!P1 LOP3.LUT R5, RZ, R12, RZ, 0x33, !PT ;  /* 0x0000000cff059212 */ /* 0x000fe200078e33ff */
[----:B------:R-:W-:Y:S01]  /*0520*/  IMAD R11, R6, 0x8, R57 ;  /* 0x00000008060b7824 */ /* 0x000fe200078e0239 */
[----:B------:R-:W-:-:S02]  /*0530*/  LOP3.LUT R6, R10, 0xfffffffc, RZ, 0xc0, !PT ;  /* 0xfffffffc0a067812 */ /* 0x000fc400078ec0ff */
[----:B------:R-:W-:Y:S02]  /*0540*/  SHF.R.S32.HI R24, RZ, 0x5, R24 ;  /* 0x00000005ff187819 */ /* 0x000fe40000011418 */
[----:B------:R-:W-:Y:S01]  /*0550*/  VIMNMX R8, R0, R11, PT ;  /* 0x0000000b00087248 */ /* 0x000fe20003fe0100 */
[----:B------:R-:W-:Y:S01]  /*0560*/  IMAD.IADD R6, R3, 0x1, -R6 ;  /* 0x0000000103067824 */ /* 0x000fe200078e0a06 */
[----:B------:R-:W-:-:S03]  /*0570*/  SHF.R.S32.HI R13, RZ, 0x2, R10 ;  /* 0x00000002ff0d7819 */ /* 0x000fc6000001140a */
        /* <DEDUP_REMOVED lines=30> */
.L_x_24969:
        /* <DEDUP_REMOVED lines=11> */
.L_x_24968:
[----:B------:R-:W-:Y:S05]  /*0810*/  BSYNC B1 ;  /* 0x0000000000017941 */ /* 0x000fea0003800000 */
.L_x_24967:
        /* <DEDUP_REMOVED lines=15> */
.L_x_24970:
        /* <DEDUP_REMOVED lines=17> */
.L_x_24966:
[----:B------:R-:W-:Y:S05]  /*0a20*/  BSYNC B0 ;  /* 0x0000000000007941 */ /* 0x000fea0003800000 */
.L_x_24965:
[----:B------:R-:W-:Y:S01]  /*0a30*/  LEA R11, R7, R24, 0x6 ;  /* 0x00000018070b7211 */ /* 0x000fe200078e30ff */
[----:B------:R-:W-:Y:S01]  /*0a40*/  ULDC UR4, c[0x0][0x258] ;  /* 0x0000960000047ab9 */ /* 0x000fe20000000800 */
[----:B------:R-:W-:Y:S01]  /*0a50*/  ULDC UR12, c[0x0][0x26c] ;  /* 0x00009b00000c7ab9 */ /* 0x000fe20000000800 */
[----:B------:R-:W-:Y:S01]  /*0a60*/  IMAD R10, R9, UR4, RZ ;  /* 0x00000004090a7c24 */ /* 0x000fe2000f8e02ff */
[----:B------:R-:W-:Y:S01]  /*0a70*/  BAR.SYNC.DEFER_BLOCKING 0x0 ;  /* 0x0000000000007b1d */ /* 0x000fe20000010000 */
[----:B------:R-:W-:Y:S01]  /*0a80*/  ISETP.GE.AND P1, PT, R11, R4, PT ;  /* 0x000000040b00720c */ /* 0x000fe20003f26270 */
[----:B------:R-:W-:-:S04]  /*0a90*/  IMAD.MOV.U32 R7, RZ, RZ, -0x800001 ;  /* 0xff7fffffff077424 */ /* 0x000fc800078e00ff */
[----:B------:R-:W-:Y:S01]  /*0aa0*/  ULDC UR8, c[0x0][0x244] ;  /* 0x0000910000087ab9 */ /* 0x000fe20000000800 */
[----:B------:R-:W-:Y:S01]  /*0ab0*/  ULDC.64 UR6, c[0x0][0x230] ;  /* 0x00008c0000067ab9 */ /* 0x000fe20000000a00 */
[----:B------:R-:W-:Y:S06]  /*0ac0*/  BSSY B0, `(.L_x_24971) ;  /* 0x00001af000007945 */ /* 0x000fec0003800000 */
[----:B------:R-:W-:Y:S05]  /*0ad0*/  @P1 BRA `(.L_x_24972) ;  /* 0x0000001800b41947 */ /* 0x000fea0003800000 */
[----:B------:R-:W-:Y:S01]  /*0ae0*/  SHF.R.S32.HI R12, RZ, 0x1f, R13 ;  /* 0x0000001fff0c7819 */ /* 0x000fe2000001140d */
[----:B------:R-:W-:Y:S01]  /*0af0*/  IMAD.MOV.U32 R9, RZ, RZ, R11 ;  /* 0x000000ffff097224 */ /* 0x000fe200078e000b */
[----:B------:R-:W-:Y:S01]  /*0b00*/  ULDC.64 UR4, c[0x0][0x248] ;  /* 0x0000920000047ab9 */ /* 0x000fe20000000a00 */
[----:B------:R-:W-:Y:S01]  /*0b10*/  VIADD R14, R6, 0x4 ;  /* 0x00000004060e7836 */ /* 0x000fe20000000000 */
[----:B------:R-:W-:Y:S01]  /*0b20*/  LEA.HI R12, R12, R13, RZ, 0x3 ;  /* 0x0000000d0c0c7211 */ /* 0x000fe200078f18ff */
[C---:B------:R-:W-:Y:S01]  /*0b30*/  VIADD R15, R6.reuse, 0xc ;  /* 0x0000000c060f7836 */ /* 0x040fe20000000000 */
[----:B------:R-:W-:Y:S01]  /*0b40*/  SHF.R.S32.HI R7, RZ, 0x1f, R9 ;  /* 0x0000001fff077819 */ /* 0x000fe20000011409 */
[----:B------:R-:W-:Y:S01]  /*0b50*/  VIADD R17, R6, 0x10 ;  /* 0x0000001006117836 */ /* 0x000fe20000000000 */
[----:B------:R-:W-:Y:S01]  /*0b60*/  IADD3 R11, P0, R10, R9, RZ ;  /* 0x000000090a0b7210 */ /* 0x000fe20007f1e0ff */
[----:B------:R-:W-:Y:S01]  /*0b70*/  VIADD R20, R6, 0x14 ;  /* 0x0000001406147836 */ /* 0x000fe20000000000 */
[----:B------:R-:W-:Y:S01]  /*0b80*/  LOP3.LUT R12, R12, 0xfffffff8, RZ, 0xc0, !PT ;  /* 0xfffffff80c0c7812 */ /* 0x000fe200078ec0ff */
[----:B------:R-:W-:Y:S01]  /*0b90*/  IMAD.SHL.U32 R18, R17, 0x2, RZ ;  /* 0x0000000211127824 */ /* 0x000fe200078e00ff */
[----:B------:R-:W-:Y:S01]  /*0ba0*/  LEA.HI.X.SX32 R16, R10, R7, 0x1, P0 ;  /* 0x000000070a107211 */ /* 0x000fe200000f0eff */
[C---:B------:R-:W-:Y:S01]  /*0bb0*/  VIADD R21, R6.reuse, 0x20 ;  /* 0x0000002006157836 */ /* 0x040fe20000000000 */
[----:B------:R-:W-:Y:S01]  /*0bc0*/  LEA R10, P0, R11, UR4, 0x2 ;  /* 0x000000040b0a7c11 */ /* 0x000fe2000f8010ff */
[----:B------:R-:W-:Y:S01]  /*0bd0*/  IMAD.IADD R7, R13, 0x1, -R12 ;  /* 0x000000010d077824 */ /* 0x000fe200078e0a0c */
[----:B------:R-:W-:Y:S01]  /*0be0*/  SHF.R.S32.HI R25, RZ, 0x1f, R14 ;  /* 0x0000001fff197819 */ /* 0x000fe2000001140e */
[----:B------:R-:W-:Y:S01]  /*0bf0*/  VIADD R13, R6, 0x8 ;  /* 0x00000008060d7836 */ /* 0x000fe20000000000 */
[----:B------:R-:W-:Y:S01]  /*0c00*/  LEA.HI.X R11, R11, UR5, R16, 0x2, P0 ;  /* 0x000000050b0b7c11 */ /* 0x000fe200080f1410 */
[----:B------:R-:W-:Y:S01]  /*0c10*/  IMAD.SHL.U32 R12, R14, 0x2, RZ ;  /* 0x000000020e0c7824 */ /* 0x000fe200078e00ff */
[----:B------:R-:W-:Y:S01]  /*0c20*/  SHF.R.S32.HI R16, RZ, 0x1f, R15 ;  /* 0x0000001fff107819 */ /* 0x000fe2000001140f */
[C---:B------:R-:W-:Y:S01]  /*0c30*/  VIADD R32, R6.reuse, 0x24 ;  /* 0x0000002406207836 */ /* 0x040fe20000000000 */
[----:B------:R-:W-:Y:S01]  /*0c40*/  LEA.HI R25, R25, R14, RZ, 0x2 ;  /* 0x0000000e19197211 */ /* 0x000fe200078f10ff */
[----:B------:R-:W-:Y:S01]  /*0c50*/  IMAD.SHL.U32 R14, R13, 0x2, RZ ;  /* 0x000000020d0e7824 */ /* 0x000fe200078e00ff */
[----:B------:R-:W-:Y:S01]  /*0c60*/  SHF.R.S32.HI R26, RZ, 0x1f, R13 ;  /* 0x0000001fff1a7819 */ /* 0x000fe2000001140d */
[----:B------:R-:W-:Y:S01]  /*0c70*/  VIADD R33, R6, 0x30 ;  /* 0x0000003006217836 */ /* 0x000fe20000000000 */
[----:B------:R-:W-:Y:S01]  /*0c80*/  LEA.HI R27, R16, R15, RZ, 0x2 ;  /* 0x0000000f101b7211 */ /* 0x000fe200078f10ff */
[----:B------:R-:W-:Y:S01]  /*0c90*/  IMAD.SHL.U32 R16, R15, 0x2, RZ ;  /* 0x000000020f107824 */ /* 0x000fe200078e00ff */
[----:B------:R-:W-:Y:S01]  /*0ca0*/  SHF.R.S32.HI R28, RZ, 0x1f, R17 ;  /* 0x0000001fff1c7819 */ /* 0x000fe20000011411 */
[----:B------:R-:W-:Y:S01]  /*0cb0*/  VIADD R36, R6, 0x34 ;  /* 0x0000003406247836 */ /* 0x000fe20000000000 */
[----:B------:R-:W-:Y:S01]  /*0cc0*/  LEA.HI R26, R26, R13, RZ, 0x2 ;  /* 0x0000000d1a1a7211 */ /* 0x000fe200078f10ff */
[----:B------:R-:W-:Y:S01]  /*0cd0*/  VIADD R44, R6, 0x3c ;  /* 0x0000003c062c7836 */ /* 0x000fe20000000000 */
[----:B------:R-:W-:Y:S01]  /*0ce0*/  SHF.R.S32.HI R13, RZ, 0x1f, R12 ;  /* 0x0000001fff0d7819 */ /* 0x000fe2000001140c */
[----:B------:R-:W0:Y:S01]  /*0cf0*/  S2UR UR5, SR_CgaCtaId ;  /* 0x00000000000579c3 */ /* 0x000e220000008800 */
[----:B------:R-:W-:Y:S01]  /*0d00*/  SHF.R.S32.HI R15, RZ, 0x1f, R14 ;  /* 0x0000001fff0f7819 */ /* 0x000fe2000001140e */
[----:B------:R-:W-:Y:S01]  /*0d10*/  ULDC UR4, c[0x0][0x270] ;  /* 0x00009c0000047ab9 */ /* 0x000fe20000000800 */
[----:B------:R-:W-:Y:S01]  /*0d20*/  LEA.HI R28, R28, R17, RZ, 0x2 ;  /* 0x000000111c1c7211 */ /* 0x000fe200078f10ff */
[----:B------:R-:W-:Y:S01]  /*0d30*/  IMAD R24, R24, 0x8, R7 ;  /* 0x0000000818187824 */ /* 0x000fe200078e0207 */
[----:B------:R-:W-:Y:S01]  /*0d40*/  SHF.R.S32.HI R19, RZ, 0x1f, R18 ;  /* 0x0000001fff137819 */ /* 0x000fe20000011412 */
[----:B------:R-:W-:Y:S01]  /*0d50*/  IMAD.SHL.U32 R25, R25, 0x10, RZ ;  /* 0x0000001019197824 */ /* 0x000fe200078e00ff */
[----:B------:R-:W-:Y:S01]  /*0d60*/  SHF.R.S32.HI R17, RZ, 0x1f, R16 ;  /* 0x0000001fff117819 */ /* 0x000fe20000011410 */
[----:B------:R-:W1:Y:S01]  /*0d70*/  LDC R48, c[0x0][0x26c] ;  /* 0x00009b00ff307b82 */ /* 0x000e620000000800 */
[----:B------:R-:W-:Y:S01]  /*0d80*/  LEA.HI R13, R13, R12, RZ, 0x3 ;  /* 0x0000000c0d0d7211 */ /* 0x000fe200078f18ff */
[----:B------:R-:W-:Y:S01]  /*0d90*/  IMAD.SHL.U32 R26, R26, 0x10, RZ ;  /* 0x000000101a1a7824 */ /* 0x000fe200078e00ff */
[----:B------:R-:W-:Y:S01]  /*0da0*/  LEA.HI R15, R15, R14, RZ, 0x3 ;  /* 0x0000000e0f0f7211 */ /* 0x000fe200078f18ff */
[----:B------:R-:W-:Y:S01]  /*0db0*/  IMAD.SHL.U32 R27, R27, 0x10, RZ ;  /* 0x000000101b1b7824 */ /* 0x000fe200078e00ff */
[----:B------:R-:W-:Y:S01]  /*0dc0*/  LEA.HI R19, R19, R18, RZ, 0x3 ;  /* 0x0000001213137211 */ /* 0x000fe200078f18ff */
[----:B------:R-:W-:Y:S01]  /*0dd0*/  IMAD.SHL.U32 R28, R28, 0x10, RZ ;  /* 0x000000101c1c7824 */ /* 0x000fe200078e00ff */
[----:B------:R-:W-:Y:S01]  /*0de0*/  LEA.HI R17, R17, R16, RZ, 0x3 ;  /* 0x0000001011117211 */ /* 0x000fe200078f18ff */
[----:B------:R-:W-:Y:S01]  /*0df0*/  IMAD.IADD R57, R57, 0x1, R24 ;  /* 0x0000000139397824 */ /* 0x000fe200078e0218 */
        /* <DEDUP_REMOVED lines=32> */
[----:B------:R-:W-:Y:S02]  /*1000*/  SHF.R.S32.HI R21, RZ, 0x1f, R20 ;  /* 0x0000001fff157819 */ /* 0x000fe40000011414 */
[----:B------:R-:W-:Y:S02]  /*1010*/  LOP3.LUT R17, R17, 0xfffffff8, RZ, 0xc0, !PT ;  /* 0xfffffff811117812 */ /* 0x000fe400078ec0ff */
[----:B------:R-:W-:-:S02]  /*1020*/  LOP3.LUT R19, R19, 0xfffffff8, RZ, 0xc0, !PT ;  /* 0xfffffff813137812 */ /* 0x000fc400078ec0ff */
[----:B------:R-:W-:Y:S02]  /*1030*/  LOP3.LUT R23, R23, 0xfffffff8, RZ, 0xc0, !PT ;  /* 0xfffffff817177812 */ /* 0x000fe400078ec0ff */
[----:B------:R-:W-:Y:S02]  /*1040*/  LEA.HI R21, R21, R20, RZ, 0x3 ;  /* 0x0000001415157211 */ /* 0x000fe400078f18ff */
[----:B------:R-:W-:Y:S01]  /*1050*/  IADD3 R16, R16, -R17, RZ ;  /* 0x8000001110107210 */ /* 0x000fe20007ffe0ff */
[----:B------:R-:W-:Y:S01]  /*1060*/  IMAD.IADD R17, R18, 0x1, -R19 ;  /* 0x0000000112117824 */ /* 0x000fe200078e0a13 */
[----:B------:R-:W-:Y:S01]  /*1070*/  LOP3.LUT R21, R21, 0xfffffff8, RZ, 0xc0, !PT ;  /* 0xfffffff815157812 */ /* 0x000fe200078ec0ff */
[----:B------:R-:W-:Y:S01]  /*1080*/  IMAD.IADD R19, R22, 0x1, -R23 ;  /* 0x0000000116137824 */ /* 0x000fe200078e0a17 */
[----:B------:R-:W-:Y:S01]  /*1090*/  LEA.HI R41, R34, R33, RZ, 0x2 ;  /* 0x0000002122297211 */ /* 0x000fe200078f10ff */
[----:B------:R-:W-:Y:S01]  /*10a0*/  VIADD R22, R6, 0x28 ;  /* 0x0000002806167836 */ /* 0x000fe20000000000 */
        /* <DEDUP_REMOVED lines=15> */
[----:B------:R-:W-:Y:S02]  /*11a0*/  LEA.HI R21, R21, R20, RZ, 0x3 ;  /* 0x0000001415157211 */ /* 0x000fe400078f18ff */
[----:B------:R-:W-:Y:S01]  /*11b0*/  SHF.R.S32.HI R23, RZ, 0x1f, R22 ;  /* 0x0000001fff177819 */ /* 0x000fe20000011416 */
[----:B------:R-:W-:Y:S01]  /*11c0*/  IMAD.SHL.U32 R49, R40, 0x10, RZ ;  /* 0x0000001028317824 */ /* 0x000fe200078e00ff */
[----:B------:R-:W-:Y:S02]  /*11d0*/  SHF.R.S32.HI R35, RZ, 0x1f, R34 ;  /* 0x0000001fff237819 */ /* 0x000fe40000011422 */
[----:B------:R-:W-:Y:S02]  /*11e0*/  LOP3.LUT R21, R21, 0xfffffff8, RZ, 0xc0, !PT ;  /* 0xfffffff815157812 */ /* 0x000fe400078ec0ff */
[----:B------:R-:W-:Y:S02]  /*11f0*/  LEA.HI R23, R23, R22, RZ, 0x3 ;  /* 0x0000001617177211 */ /* 0x000fe400078f18ff */
[----:B------:R-:W-:-:S02]  /*1200*/  SHF.R.S32.HI R33, RZ, 0x1f, R32 ;  /* 0x0000001fff217819 */ /* 0x000fc40000011420 */
[----:B------:R-:W-:Y:S02]  /*1210*/  LEA.HI R35, R35, R34, RZ, 0x3 ;  /* 0x0000002223237211 */ /* 0x000fe400078f18ff */
[----:B------:R-:W-:Y:S02]  /*1220*/  IADD3 R20, R20, -R21, RZ ;  /* 0x8000001514147210 */ /* 0x000fe40007ffe0ff */
[----:B------:R-:W-:Y:S02]  /*1230*/  LOP3.LUT R21, R23, 0xfffffff8, RZ, 0xc0, !PT ;  /* 0xfffffff817157812 */ /* 0x000fe400078ec0ff */
[----:B------:R-:W-:Y:S02]  /*1240*/  LEA.HI R33, R33, R32, RZ, 0x3 ;  /* 0x0000002021217211 */ /* 0x000fe400078f18ff */
[----:B------:R-:W-:Y:S01]  /*1250*/  LOP3.LUT R23, R35, 0xfffffff8, RZ, 0xc0, !PT ;  /* 0xfffffff823177812 */ /* 0x000fe200078ec0ff */
[----:B------:R-:W-:Y:S01]  /*1260*/  IMAD.IADD R21, R22, 0x1, -R21 ;  /* 0x0000000116157824 */ /* 0x000fe200078e0a15 */
[----:B------:R-:W-:-:S02]  /*1270*/  LOP3.LUT R33, R33, 0xfffffff8, RZ, 0xc0, !PT ;  /* 0xfffffff821217812 */ /* 0x000fc400078ec0ff */
[----:B------:R-:W-:Y:S01]  /*1280*/  LEA.HI R52, R45, R44, RZ, 0x2 ;  /* 0x0000002c2d347211 */ /* 0x000fe200078f10ff */
        /* <DEDUP_REMOVED lines=8> */
[----:B------:R-:W-:Y:S01]  /*1310*/  IMAD.SHL.U32 R44, R44, 0x2, RZ ;  /* 0x000000022c2c7824 */ /* 0x000fe200078e00ff */
[----:B------:R-:W-:Y:S01]  /*1320*/  LEA.HI R42, R33, R36, RZ, 0x2 ;  /* 0x00000024212a7211 */ /* 0x000fe200078f10ff */
[----:B------:R-:W-:Y:S01]  /*1330*/  IMAD.SHL.U32 R52, R52, 0x10, RZ ;  /* 0x0000001034347824 */ /* 0x000fe200078e00ff */
[----:B------:R-:W-:Y:S01]  /*1340*/  SHF.R.S32.HI R33, RZ, 0x1f, R32 ;  /* 0x0000001fff217819 */ /* 0x000fe20000011420 */
[----:B------:R-:W-:Y:S01]  /*1350*/  IMAD.MOV.U32 R7, RZ, RZ, -0x800001 ;  /* 0xff7fffffff077424 */ /* 0x000fe200078e00ff */
        /* <DEDUP_REMOVED lines=8> */
[----:B------:R-:W-:Y:S01]  /*13e0*/  LEA.HI R36, R35, R34, RZ, 0x3 ;  /* 0x0000002223247211 */ /* 0x000fe200078f18ff */
[----:B------:R-:W-:Y:S01]  /*13f0*/  IMAD R35, R5, UR4, RZ ;  /* 0x0000000405237c24 */ /* 0x000fe2000f8e02ff */
[----:B------:R-:W-:Y:S01]  /*1400*/  LEA.HI R45, R45, R44, RZ, 0x3 ;  /* 0x0000002c2d2d7211 */ /* 0x000fe200078f18ff */
[----:B------:R-:W-:Y:S01]  /*1410*/  IMAD.IADD R32, R32, 0x1, -R33 ;  /* 0x0000000120207824 */ /* 0x000fe200078e0a21 */
[----:B------:R-:W-:Y:S01]  /*1420*/  LOP3.LUT R33, R36, 0xfffffff8, RZ, 0xc0, !PT ;  /* 0xfffffff824217812 */ /* 0x000fe200078ec0ff */
[----:B------:R-:W-:Y:S01]  /*1430*/  UMOV UR4, 0x400 ;  /* 0x0000040000047882 */ /* 0x000fe20000000000 */
[----:B------:R-:W-:Y:S01]  /*1440*/  SHF.R.S32.HI R36, RZ, 0x1f, R46 ;  /* 0x0000001fff247819 */ /* 0x000fe2000001142e */
[----:B0-----:R-:W-:Y:S01]  /*1450*/  ULEA UR9, UR5, UR4, 0x18 ;  /* 0x0000000405097291 */ /* 0x001fe2000f8ec03f */
[----:B------:R-:W-:Y:S01]  /*1460*/  LOP3.LUT R45, R45, 0xfffffff8, RZ, 0xc0, !PT ;  /* 0xfffffff82d2d7812 */ /* 0x000fe200078ec0ff */
[----:B------:R-:W-:Y:S01]  /*1470*/  IMAD.IADD R33, R34, 0x1, -R33 ;  /* 0x0000000122217824 */ /* 0x000fe200078e0a21 */
[C---:B------:R-:W-:Y:S01]  /*1480*/  IADD3 R46, P0, R35.reuse, R46, RZ ;  /* 0x0000002e232e7210 */ /* 0x040fe20007f1e0ff */
[----:B------:R-:W-:Y:S01]  /*1490*/  UIADD3 UR4, UR4, 0x120, URZ ;  /* 0x0000012004047890 */ /* 0x000fe2000fffe03f */
[----:B------:R-:W-:Y:S01]  /*14a0*/  LOP3.LUT R42, R30, 0xffffffc0, RZ, 0xc0, !PT ;  /* 0xffffffc01e2a7812 */ /* 0x000fe200078ec0ff */
[----:B------:R-:W-:Y:S01]  /*14b0*/  IMAD.IADD R34, R44, 0x1, -R45 ;  /* 0x000000012c227824 */ /* 0x000fe200078e0a2d */
[----:B------:R-:W-:Y:S01]  /*14c0*/  LEA.HI.X.SX32 R47, R35, R36, 0x1, P0 ;  /* 0x00000024232f7211 */ /* 0x000fe200000f0eff */
[----:B------:R-:W-:Y:S01]  /*14d0*/  IMAD.SHL.U32 R44, R37, 0x10, RZ ;  /* 0x00000010252c7824 */ /* 0x000fe200078e00ff */
[----:B-1----:R-:W-:Y:S01]  /*14e0*/  SHF.R.S32.HI R35, RZ, 0x1f, R48 ;  /* 0x0000001fff237819 */ /* 0x002fe20000011430 */
[----:B------:R-:W-:Y:S01]  /*14f0*/  IMAD.SHL.U32 R48, R39, 0x10, RZ ;  /* 0x0000001027307824 */ /* 0x000fe200078e00ff */
[----:B------:R-:W-:Y:S01]  /*1500*/  SHF.L.U32 R45, R38, 0x4, RZ ;  /* 0x00000004262d7819 */ /* 0x000fe200000006ff */
[----:B------:R-:W-:Y:S01]  /*1510*/  ULEA UR4, UR5, UR4, 0x18 ;  /* 0x0000000405047291 */ /* 0x000fe2000f8ec03f */
        /* <DEDUP_REMOVED lines=9> */
[----:B------:R-:W-:Y:S02]  /*15b0*/  LOP3.LUT R37, R25, 0xffffffc0, RZ, 0xc0, !PT ;  /* 0xffffffc019257812 */ /* 0x000fe400078ec0ff */
[----:B------:R-:W-:Y:S02]  /*15c0*/  LOP3.LUT R38, R26, 0xffffffc0, RZ, 0xc0, !PT ;  /* 0xffffffc01a267812 */ /* 0x000fe400078ec0ff */
[----:B------:R-:W-:Y:S02]  /*15d0*/  LOP3.LUT R39, R27, 0xffffffc0, RZ, 0xc0, !PT ;  /* 0xffffffc01b277812 */ /* 0x000fe400078ec0ff */
[----:B------:R-:W-:-:S02]  /*15e0*/  LOP3.LUT R40, R28, 0xffffffc0, RZ, 0xc0, !PT ;  /* 0xffffffc01c287812 */ /* 0x000fc400078ec0ff */
[----:B------:R-:W-:Y:S02]  /*15f0*/  LOP3.LUT R41, R29, 0xffffffc0, RZ, 0xc0, !PT ;  /* 0xffffffc01d297812 */ /* 0x000fe400078ec0ff */
[----:B------:R-:W-:Y:S02]  /*1600*/  LEA R56, R24, UR4, 0x2 ;  /* 0x0000000418387c11 */ /* 0x000fe4000f8e10ff */
        /* <DEDUP_REMOVED lines=20> */
[----:B------:R-:W-:-:S07]  /*1750*/  IADD3 R78, -R0, 0x1, R57 ;  /* 0x00000001004e7810 */ /* 0x000fce0007ffe139 */
.L_x_24976:
[----:B------:R-:W2:Y:S01]  /*1760*/  LDG.E.CONSTANT R24, desc[UR10][R10.64] ;  /* 0x0000000a0a187981 */ /* 0x000ea2000c1e9900 */
[----:B------:R-:W-:Y:S01]  /*1770*/  IMAD.SHL.U32 R26, R6, 0x2, RZ ;  /* 0x00000002061a7824 */ /* 0x000fe200078e00ff */
[----:B------:R-:W-:Y:S02]  /*1780*/  SHF.R.S32.HI R30, RZ, 0x1f, R37 ;  /* 0x0000001fff1e7819 */ /* 0x000fe40000011425 */
[----:B------:R-:W-:Y:S02]  /*1790*/  SHF.R.S32.HI R31, RZ, 0x1f, R12 ;  /* 0x0000001fff1f7819 */ /* 0x000fe4000001140c */
[----:B------:R-:W-:-:S04]  /*17a0*/  SHF.R.S32.HI R27, RZ, 0x1f, R26 ;  /* 0x0000001fff1b7819 */ /* 0x000fc8000001141a */
[----:B------:R-:W-:-:S04]  /*17b0*/  LEA.HI R28, R27, R26, RZ, 0x3 ;  /* 0x0000001a1b1c7211 */ /* 0x000fc800078f18ff */
[----:B------:R-:W-:-:S05]  /*17c0*/  LOP3.LUT R29, R28, 0xfffffff8, RZ, 0xc0, !PT ;  /* 0xfffffff81c1d7812 */ /* 0x000fca00078ec0ff */
[----:B------:R-:W-:Y:S01]  /*17d0*/  IMAD.IADD R29, R26, 0x1, -R29 ;  /* 0x000000011a1d7824 */ /* 0x000fe200078e0a1d */
[----:B0-2---:R-:W-:Y:S01]  /*17e0*/  SHF.R.S32.HI R25, RZ, 0x1f, R24 ;  /* 0x0000001fff197819 */ /* 0x005fe20000011418 */
        /* <DEDUP_REMOVED lines=9> */
[----:B------:R-:W-:Y:S02]  /*1880*/  LEA.HI.X.SX32 R28, R29, R53, 0x1, P0 ;  /* 0x000000351d1c7211 */ /* 0x000fe400000f0eff */
[C---:B------:R-:W-:Y:S01]  /*1890*/  LEA R26, P0, R27.reuse, UR6, 0x1 ;  /* 0x000000061b1a7c11 */ /* 0x040fe2000f8008ff */
[----:B------:R0:W2:Y:S03]  /*18a0*/  LDG.E.CONSTANT R81, desc[UR10][R24.64] ;  /* 0x0000000a18517981 */ /* 0x0000a6000c1e9900 */
[----:B------:R-:W-:-:S02]  /*18b0*/  LEA.HI.X R27, R27, UR7, R28, 0x1, P0 ;  /* 0x000000071b1b7c11 */ /* 0x000fc400080f0c1c */
[----:B------:R-:W-:-:S03]  /*18c0*/  SHF.R.S32.HI R30, RZ, 0x1f, R38 ;  /* 0x0000001fff1e7819 */ /* 0x000fc60000011426 */
[----:B------:R1:W3:Y:S01]  /*18d0*/  LDG.E.CONSTANT R80, desc[UR10][R26.64] ;  /* 0x0000000a1a507981 */ /* 0x0002e2000c1e9900 */
[----:B------:R-:W-:Y:S02]  /*18e0*/  SHF.R.S32.HI R29, RZ, 0x1f, R13 ;  /* 0x0000001fff1d7819 */ /* 0x000fe4000001140d */
[----:B------:R-:W-:-:S04]  /*18f0*/  IADD3 R28, P0, P2, R13, R52, R38 ;  /* 0x000000340d1c7210 */ /* 0x000fc80007a1e026 */
[----:B------:R-:W-:Y:S02]  /*1900*/  IADD3.X R29, R29, R53, R30, P0, P2 ;  /* 0x000000351d1d7210 */ /* 0x000fe400007e441e */
[----:B------:R-:W-:-:S04]  /*1910*/  LEA R82, P0, R28, UR6, 0x1 ;  /* 0x000000061c527c11 */ /* 0x000fc8000f8008ff */
[----:B------:R-:W-:-:S05]  /*1920*/  LEA.HI.X R83, R28, UR7, R29, 0x1, P0 ;  /* 0x000000071c537c11 */ /* 0x000fca00080f0c1d */
[----:B------:R-:W4:Y:S01]  /*1930*/  LDG.E.CONSTANT R82, desc[UR10][R82.64] ;  /* 0x0000000a52527981 */ /* 0x000f22000c1e9900 */
[----:B------:R-:W-:Y:S02]  /*1940*/  SHF.R.S32.HI R28, RZ, 0x1f, R14 ;  /* 0x0000001fff1c7819 */ /* 0x000fe4000001140e */
[--C-:B0-----:R-:W-:Y:S02]  /*1950*/  SHF.R.S32.HI R24, RZ, 0x1f, R39.reuse ;  /* 0x0000001fff187819 */ /* 0x101fe40000011427 */
[----:B------:R-:W-:-:S04]  /*1960*/  IADD3 R25, P0, P2, R14, R52, R39 ;  /* 0x000000340e197210 */ /* 0x000fc80007a1e027 */
[-C--:B-1----:R-:W-:Y:S02]  /*1970*/  IADD3.X R26, R28, R53.reuse, R24, P0, P2 ;  /* 0x000000351c1a7210 */ /* 0x082fe400007e4418 */
[C---:B------:R-:W-:Y:S02]  /*1980*/  LEA R24, P0, R25.reuse, UR6, 0x1 ;  /* 0x0000000619187c11 */ /* 0x040fe4000f8008ff */
[----:B------:R-:W-:Y:S02]  /*1990*/  SHF.R.S32.HI R28, RZ, 0x1f, R15 ;  /* 0x0000001fff1c7819 */ /* 0x000fe4000001140f */
[----:B------:R-:W-:Y:S02]  /*19a0*/  LEA.HI.X R25, R25, UR7, R26, 0x1, P0 ;  /* 0x0000000719197c11 */ /* 0x000fe400080f0c1a */
[--C-:B------:R-:W-:Y:S02]  /*19b0*/  SHF.R.S32.HI R26, RZ, 0x1f, R40.reuse ;  /* 0x0000001fff1a7819 */ /* 0x100fe40000011428 */
[----:B------:R-:W-:Y:S01]  /*19c0*/  IADD3 R27, P0, P2, R15, R52, R40 ;  /* 0x000000340f1b7210 */ /* 0x000fe20007a1e028 */
[----:B------:R0:W4:Y:S03]  /*19d0*/  LDG.E.CONSTANT R84, desc[UR10][R24.64] ;  /* 0x0000000a18547981 */ /* 0x000126000c1e9900 */
[----:B------:R-:W-:-:S02]  /*19e0*/  IADD3.X R28, R28, R53, R26, P0, P2 ;  /* 0x000000351c1c7210 */ /* 0x000fc400007e441a */
[----:B------:R-:W-:-:S04]  /*19f0*/  LEA R26, P0, R27, UR6, 0x1 ;  /* 0x000000061b1a7c11 */ /* 0x000fc8000f8008ff */
[----:B------:R-:W-:-:S05]  /*1a00*/  LEA.HI.X R27, R27, UR7, R28, 0x1, P0 ;  /* 0x000000071b1b7c11 */ /* 0x000fca00080f0c1c */
[----:B------:R1:W4:Y:S01]  /*1a10*/  LDG.E.CONSTANT R79, desc[UR10][R26.64] ;  /* 0x0000000a1a4f7981 */ /* 0x000322000c1e9900 */
[--C-:B------:R-:W-:Y:S02]  /*1a20*/  SHF.R.S32.HI R30, RZ, 0x1f, R41.reuse ;  /* 0x0000001fff1e7819 */ /* 0x100fe40000011429 */
[----:B------:R-:W-:Y:S02]  /*1a30*/  SHF.R.S32.HI R29, RZ, 0x1f, R16 ;  /* 0x0000001fff1d7819 */ /* 0x000fe40000011410 */
[----:B------:R-:W-:-:S04]  /*1a40*/  IADD3 R28, P0, P2, R16, R52, R41 ;  /* 0x00000034101c7210 */ /* 0x000fc80007a1e029 */
[----:B0-----:R-:W-:Y:S02]  /*1a50*/  IADD3.X R25, R29, R53, R30, P0, P2 ;  /* 0x000000351d197210 */ /* 0x001fe400007e441e */
[----:B------:R-:W-:-:S04]  /*1a60*/  LEA R24, P0, R28, UR6, 0x1 ;  /* 0x000000061c187c11 */ /* 0x000fc8000f8008ff */
[----:B------:R-:W-:Y:S02]  /*1a70*/  LEA.HI.X R25, R28, UR7, R25, 0x1, P0 ;  /* 0x000000071c197c11 */ /* 0x000fe400080f0c19 */
[----:B------:R-:W0:Y:S04]  /*1a80*/  LDS.128 R28, [R36] ;  /* 0x00000000241c7984 */ /* 0x000e280000000c00 */
[----:B------:R3:W4:Y:S01]  /*1a90*/  LDG.E.CONSTANT R85, desc[UR10][R24.64] ;  /* 0x0000000a18557981 */ /* 0x000722000c1e9900 */
[----:B-1----:R-:W-:Y:S01]  /*1aa0*/  IADD3 R27, P0, P2, R17, R52, R42 ;  /* 0x00000034111b7210 */ /* 0x002fe20007a1e02a */
[--C-:B0-----:R-:W-:Y:S02]  /*1ab0*/  HADD2.F32 R83, -RZ, R29.reuse.H0_H0 ;  /* 0x2000001dff537230 */ /* 0x101fe40000004100 */
[----:B------:R-:W-:-:S02]  /*1ac0*/  HADD2.F32 R29, -RZ, R29.H1_H1 ;  /* 0x3000001dff1d7230 */ /* 0x000fc40000004100 */
        /* <DEDUP_REMOVED lines=9> */
[----:B------:R-:W-:-:S02]  /*1b60*/  IADD3.X R26, R69, R53, R58, P0, P2 ;  /* 0x00000035451a7210 */ /* 0x000fc400007e443a */
[C---:B------:R-:W-:Y:S01]  /*1b70*/  LEA R80, P3, R27.reuse, UR6, 0x1 ;  /* 0x000000061b507c11 */ /* 0x040fe2000f8608ff */
[----:B------:R-:W-:Y:S01]  /*1b80*/  FFMA.FTZ R86, R86, R25, R29 ;  /* 0x0000001956567223 */ /* 0x000fe2000001001d */
[----:B------:R-:W-:Y:S02]  /*1b90*/  IADD3 R24, P0, P2, R18, R52, R43 ;  /* 0x0000003412187210 */ /* 0x000fe40007a1e02b */
[----:B------:R-:W-:Y:S02]  /*1ba0*/  LEA.HI.X R81, R27, UR7, R26, 0x1, P3 ;  /* 0x000000071b517c11 */ /* 0x000fe400098f0c1a */
[----:B------:R-:W-:Y:S02]  /*1bb0*/  IADD3.X R25, R68, R53, R59, P0, P2 ;  /* 0x0000003544197210 */ /* 0x000fe400007e443b */
[----:B------:R-:W-:Y:S01]  /*1bc0*/  LEA R28, P3, R24, UR6, 0x1 ;  /* 0x00000006181c7c11 */ /* 0x000fe2000f8608ff */
[----:B------:R0:W2:Y:S01]  /*1bd0*/  LDG.E.CONSTANT R87, desc[UR10][R80.64] ;  /* 0x0000000a50577981 */ /* 0x0000a2000c1e9900 */
[----:B------:R-:W-:-:S02]  /*1be0*/  HADD2.F32 R88, -RZ, R30.H0_H0 ;  /* 0x2000001eff587230 */ /* 0x000fc40000004100 */
[----:B------:R-:W-:Y:S01]  /*1bf0*/  LEA.HI.X R29, R24, UR7, R25, 0x1, P3 ;  /* 0x00000007181d7c11 */ /* 0x000fe200098f0c19 */
[----:B----4-:R-:W-:Y:S01]  /*1c00*/  HADD2.F32 R89, -RZ, R82.H0_H0 ;  /* 0x20000052ff597230 */ /* 0x010fe20000004100 */
[----:B------:R-:W1:Y:S04]  /*1c10*/  LDS.128 R24, [R36+0x10] ;  /* 0x0000100024187984 */ /* 0x000e680000000c00 */
[----:B------:R-:W-:Y:S02]  /*1c20*/  FFMA.FTZ R88, R88, R89, R83 ;  /* 0x0000005958587223 */ /* 0x000fe40000010053 */
[----:B------:R3:W4:Y:S01]  /*1c30*/  LDG.E.CONSTANT R83, desc[UR10][R28.64] ;  /* 0x0000000a1c537981 */ /* 0x000722000c1e9900 */
[----:B------:R-:W-:Y:S02]  /*1c40*/  HADD2.F32 R89, -RZ, R30.H1_H1 ;  /* 0x3000001eff597230 */ /* 0x000fe40000004100 */
[----:B------:R-:W-:Y:S01]  /*1c50*/  HADD2.F32 R82, -RZ, R82.H1_H1 ;  /* 0x30000052ff527230 */ /* 0x000fe20000004100 */
[----:B0-----:R-:W-:-:S04]  /*1c60*/  IADD3 R81, P0, P2, R19, R52, R44 ;  /* 0x0000003413517210 */ /* 0x001fc80007a1e02c */
[----:B------:R-:W-:Y:S01]  /*1c70*/  FFMA.FTZ R82, R89, R82, R86 ;  /* 0x0000005259527223 */ /* 0x000fe20000010056 */
[--C-:B------:R-:W-:Y:S02]  /*1c80*/  HADD2.F32 R89, -RZ, R31.reuse.H0_H0 ;  /* 0x2000001fff597230 */ /* 0x100fe40000004100 */
[--C-:B------:R-:W-:Y:S02]  /*1c90*/  HADD2.F32 R30, -RZ, R84.reuse.H0_H0 ;  /* 0x20000054ff1e7230 */ /* 0x100fe40000004100 */
[----:B------:R-:W-:Y:S02]  /*1ca0*/  HADD2.F32 R31, -RZ, R31.H1_H1 ;  /* 0x3000001fff1f7230 */ /* 0x000fe40000004100 */
[----:B------:R-:W-:Y:S02]  /*1cb0*/  HADD2.F32 R80, -RZ, R84.H1_H1 ;  /* 0x30000054ff507230 */ /* 0x000fe40000004100 */
[----:B------:R-:W-:Y:S01]  /*1cc0*/  FFMA.FTZ R89, R89, R30, R88 ;  /* 0x0000001e59597223 */ /* 0x000fe20000010058 */
[----:B------:R-:W-:-:S02]  /*1cd0*/  LEA R30, P3, R81, UR6, 0x1 ;  /* 0x00000006511e7c11 */ /* 0x000fc4000f8608ff */
[----:B---3--:R-:W-:Y:S01]  /*1ce0*/  IADD3.X R28, R71, R53, R60, P0, P2 ;  /* 0x00000035471c7210 */ /* 0x008fe200007e443c */
[----:B------:R-:W-:-:S03]  /*1cf0*/  FFMA.FTZ R80, R31, R80, R82 ;  /* 0x000000501f507223 */ /* 0x000fc60000010052 */
[----:B------:R-:W-:Y:S01]  /*1d00*/  LEA.HI.X R31, R81, UR7, R28, 0x1, P3 ;  /* 0x00000007511f7c11 */ /* 0x000fe200098f0c1c */
[----:B------:R-:W-:-:S04]  /*1d10*/  HADD2.F32 R29, -RZ, R79.H0_H0 ;  /* 0x2000004fff1d7230 */ /* 0x000fc80000004100 */
[----:B------:R0:W3:Y:S01]  /*1d20*/  LDG.E.CONSTANT R86, desc[UR10][R30.64] ;  /* 0x0000000a1e567981 */ /* 0x0000e2000c1e9900 */
[----:B-1----:R-:W-:-:S05]  /*1d30*/  HADD2.F32 R28, -RZ, R24.H0_H0 ;  /* 0x20000018ff1c7230 */ /* 0x002fca0000004100 */
[----:B------:R-:W-:Y:S01]  /*1d40*/  FFMA.FTZ R89, R28, R29, R89 ;  /* 0x0000001d1c597223 */ /* 0x000fe20000010059 */
[----:B------:R-:W-:-:S04]  /*1d50*/  IADD3 R29, P0, P2, R20, R52, R45 ;  /* 0x00000034141d7210 */ /* 0x000fc80007a1e02d */
[----:B------:R-:W-:Y:S02]  /*1d60*/  LEA R28, P3, R29, UR6, 0x1 ;  /* 0x000000061d1c7c11 */ /* 0x000fe4000f8608ff */
[----:B------:R-:W-:Y:S01]  /*1d70*/  IADD3.X R82, R70, R53, R61, P0, P2 ;  /* 0x0000003546527210 */ /* 0x000fe200007e443d */
[----:B------:R-:W-:-:S03]  /*1d80*/  HADD2.F32 R81, -RZ, R24.H1_H1 ;  /* 0x30000018ff517230 */ /* 0x000fc60000004100 */
[----:B------:R-:W-:Y:S01]  /*1d90*/  LEA.HI.X R29, R29, UR7, R82, 0x1, P3 ;  /* 0x000000071d1d7c11 */ /* 0x000fe200098f0c52 */
[----:B------:R-:W-:-:S04]  /*1da0*/  HADD2.F32 R24, -RZ, R79.H1_H1 ;  /* 0x3000004fff187230 */ /* 0x000fc80000004100 */
[----:B------:R1:W3:Y:S01]  /*1db0*/  LDG.E.CONSTANT R79, desc[UR10][R28.64] ;  /* 0x0000000a1c4f7981 */ /* 0x0002e2000c1e9900 */
[----:B------:R-:W-:Y:S01]  /*1dc0*/  FFMA.FTZ R24, R81, R24, R80 ;  /* 0x0000001851187223 */ /* 0x000fe20000010050 */
[----:B------:R-:W-:Y:S02]  /*1dd0*/  HADD2.F32 R80, -RZ, R25.H0_H0 ;  /* 0x20000019ff507230 */ /* 0x000fe40000004100 */
[----:B------:R-:W-:Y:S01]  /*1de0*/  HADD2.F32 R81, -RZ, R85.H0_H0 ;  /* 0x20000055ff517230 */ /* 0x000fe20000004100 */
[----:B------:R-:W-:-:S04]  /*1df0*/  IADD3 R82, P0, P2, R21, R52, R48 ;  /* 0x0000003415527210 */ /* 0x000fc80007a1e030 */
[----:B------:R-:W-:Y:S01]  /*1e00*/  FFMA.FTZ R89, R80, R81, R89 ;  /* 0x0000005150597223 */ /* 0x000fe20000010059 */
[----:B------:R-:W-:Y:S02]  /*1e10*/  LEA R80, P3, R82, UR6, 0x1 ;  /* 0x0000000652507c11 */ /* 0x000fe4000f8608ff */
[-C--:B0-----:R-:W-:Y:S02]  /*1e20*/  IADD3.X R31, R73, R53.reuse, R62, P0, P2 ;  /* 0x00000035491f7210 */ /* 0x081fe400007e443e */
[-C--:B------:R-:W-:Y:S02]  /*1e30*/  IADD3 R30, P0, P2, R22, R52.reuse, R49 ;  /* 0x00000034161e7210 */ /* 0x080fe40007a1e031 */
[----:B------:R-:W-:Y:S02]  /*1e40*/  LEA.HI.X R81, R82, UR7, R31, 0x1, P3 ;  /* 0x0000000752517c11 */ /* 0x000fe400098f0c1f */
[----:B------:R-:W-:Y:S02]  /*1e50*/  LEA R92, P3, R30, UR6, 0x1 ;  /* 0x000000061e5c7c11 */ /* 0x000fe4000f8608ff */
[----:B-1----:R-:W-:Y:S01]  /*1e60*/  IADD3.X R29, R72, R53, R63, P0, P2 ;  /* 0x00000035481d7210 */ /* 0x002fe200007e443f */
[----:B------:R-:W3:Y:S01]  /*1e70*/  LDG.E.CONSTANT R80, desc[UR10][R80.64] ;  /* 0x0000000a50507981 */ /* 0x000ee2000c1e9900 */
[----:B------:R-:W-:-:S02]  /*1e80*/  IADD3 R28, P0, P2, R23, R52, R50 ;  /* 0x00000034171c7210 */ /* 0x000fc40007a1e032 */
[----:B------:R-:W-:Y:S02]  /*1e90*/  LEA.HI.X R93, R30, UR7, R29, 0x1, P3 ;  /* 0x000000071e5d7c11 */ /* 0x000fe400098f0c1d */
[C---:B------:R-:W-:Y:S02]  /*1ea0*/  LEA R90, P3, R28.reuse, UR6, 0x1 ;  /* 0x000000061c5a7c11 */ /* 0x040fe4000f8608ff */
[----:B------:R-:W-:Y:S01]  /*1eb0*/  IADD3.X R29, R75, R53, R64, P0, P2 ;  /* 0x000000354b1d7210 */ /* 0x000fe200007e4440 */
[----:B------:R0:W3:Y:S03]  /*1ec0*/  LDG.E.CONSTANT R81, desc[UR10][R92.64] ;  /* 0x0000000a5c517981 */ /* 0x0000e6000c1e9900 */
[----:B------:R-:W-:Y:S02]  /*1ed0*/  LEA.HI.X R91, R28, UR7, R29, 0x1, P3 ;  /* 0x000000071c5b7c11 */ /* 0x000fe400098f0c1d */
[----:B------:R-:W-:-:S03]  /*1ee0*/  IADD3 R29, P0, P2, R32, R52, R51 ;  /* 0x00000034201d7210 */ /* 0x000fc60007a1e033 */
[----:B------:R1:W3:Y:S01]  /*1ef0*/  LDG.E.CONSTANT R82, desc[UR10][R90.64] ;  /* 0x0000000a5a527981 */ /* 0x0002e2000c1e9900 */
[-C--:B------:R-:W-:Y:S02]  /*1f00*/  IADD3.X R30, R74, R53.reuse, R65, P0, P2 ;  /* 0x000000354a1e7210 */ /* 0x080fe400007e4441 */
[-C--:B------:R-:W-:Y:S02]  /*1f10*/  IADD3 R31, P0, P2, R33, R52.reuse, R54 ;  /* 0x00000034211f7210 */ /* 0x080fe40007a1e036 */
[----:B------:R-:W-:Y:S02]  /*1f20*/  LEA R28, P3, R29, UR6, 0x1 ;  /* 0x000000061d1c7c11 */ /* 0x000fe4000f8608ff */
[----:B------:R-:W-:Y:S02]  /*1f30*/  IADD3.X R84, R77, R53, R66, P0, P2 ;  /* 0x000000354d547210 */ /* 0x000fe400007e4442 */
[----:B------:R-:W-:Y:S02]  /*1f40*/  LEA.HI.X R29, R29, UR7, R30, 0x1, P3 ;  /* 0x000000071d1d7c11 */ /* 0x000fe400098f0c1e */
[----:B0-----:R-:W-:-:S02]  /*1f50*/  IADD3 R92, P0, P2, R34, R52, R55 ;  /* 0x00000034225c7210 */ /* 0x001fc40007a1e037 */
[C---:B------:R-:W-:Y:S02]  /*1f60*/  LEA R30, P3, R31.reuse, UR6, 0x1 ;  /* 0x000000061f1e7c11 */ /* 0x040fe4000f8608ff */
[----:B------:R-:W-:Y:S02]  /*1f70*/  IADD3.X R53, R76, R53, R67, P0, P2 ;  /* 0x000000354c357210 */ /* 0x000fe400007e4443 */
[----:B------:R-:W-:Y:S02]  /*1f80*/  LEA.HI.X R31, R31, UR7, R84, 0x1, P3 ;  /* 0x000000071f1f7c11 */ /* 0x000fe400098f0c54 */
[C---:B------:R-:W-:Y:S01]  /*1f90*/  LEA R52, P0, R92.reuse, UR6, 0x1 ;  /* 0x000000065c347c11 */ /* 0x040fe2000f8008ff */
[----:B------:R4:W3:Y:S03]  /*1fa0*/  LDG.E.CONSTANT R84, desc[UR10][R28.64] ;  /* 0x0000000a1c547981 */ /* 0x0008e6000c1e9900 */
[----:B------:R-:W-:Y:S01]  /*1fb0*/  LEA.HI.X R53, R92, UR7, R53, 0x1, P0 ;  /* 0x000000075c357c11 */ /* 0x000fe200080f0c35 */
[----:B------:R0:W3:Y:S04]  /*1fc0*/  LDG.E.CONSTANT R88, desc[UR10][R30.64] ;  /* 0x0000000a1e587981 */ /* 0x0000e8000c1e9900 */
[----:B------:R3:W3:Y:S01]  /*1fd0*/  LDG.E.CONSTANT R52, desc[UR10][R52.64] ;  /* 0x0000000a34347981 */ /* 0x0006e2000c1e9900 */
[----:B------:R-:W-:-:S02]  /*1fe0*/  HADD2.F32 R25, -RZ, R25.H1_H1 ;  /* 0x30000019ff197230 */ /* 0x000fc40000004100 */
[----:B------:R-:W-:Y:S02]  /*1ff0*/  HADD2.F32 R85, -RZ, R85.H1_H1 ;  /* 0x30000055ff557230 */ /* 0x000fe40000004100 */
[----:B-1----:R-:W-:-:S03]  /*2000*/  HADD2.F32 R90, -RZ, R26.H0_H0 ;  /* 0x2000001aff5a7230 */ /* 0x002fc60000004100 */
[----:B------:R-:W-:Y:S01]  /*2010*/  FFMA.FTZ R24, R25, R85, R24 ;  /* 0x0000005519187223 */ /* 0x000fe20000010018 */
[----:B------:R-:W-:Y:S01]  /*2020*/  UMOV UR4, 0xffffffff ;  /* 0xffffffff00047882 */ /* 0x000fe20000000000 */
[----:B--2---:R-:W-:-:S05]  /*2030*/  HADD2.F32 R25, -RZ, R87.H0_H0 ;  /* 0x20000057ff197230 */ /* 0x004fca0000004100 */
[----:B------:R-:W-:Y:S01]  /*2040*/  FFMA.FTZ R89, R90, R25, R89 ;  /* 0x000000195a597223 */ /* 0x000fe20000010059 */
[----:B------:R-:W-:Y:S02]  /*2050*/  HADD2.F32 R25, -RZ, R26.H1_H1 ;  /* 0x3000001aff197230 */ /* 0x000fe40000004100 */
[----:B------:R-:W-:Y:S02]  /*2060*/  HADD2.F32 R26, -RZ, R27.H0_H0 ;  /* 0x2000001bff1a7230 */ /* 0x000fe40000004100 */
[----:B----4-:R-:W-:-:S05]  /*2070*/  HADD2.F32 R28, -RZ, R83.H0_H0 ;  /* 0x20000053ff1c7230 */ /* 0x010fca0000004100 */
[----:B------:R-:W-:Y:S02]  /*2080*/  FFMA.FTZ R26, R26, R28, R89 ;  /* 0x0000001c1a1a7223 */ /* 0x000fe40000010059 */
[----:B0-----:R-:W0:Y:S01]  /*2090*/  LDS.128 R28, [R36+0x20] ;  /* 0x00002000241c7984 */ /* 0x001e220000000c00 */
[----:B------:R-:W-:Y:S02]  /*20a0*/  HADD2.F32 R87, -RZ, R87.H1_H1 ;  /* 0x30000057ff577230 */ /* 0x000fe40000004100 */
[----:B------:R-:W-:Y:S02]  /*20b0*/  HADD2.F32 R27, -RZ, R27.H1_H1 ;  /* 0x3000001bff1b7230 */ /* 0x000fe40000004100 */
[----:B------:R-:W-:Y:S02]  /*20c0*/  HADD2.F32 R83, -RZ, R83.H1_H1 ;  /* 0x30000053ff537230 */ /* 0x000fe40000004100 */
[----:B------:R-:W-:-:S04]  /*20d0*/  FFMA.FTZ R24, R25, R87, R24 ;  /* 0x0000005719187223 */ /* 0x000fc80000010018 */
[----:B------:R-:W-:Y:S01]  /*20e0*/  FFMA.FTZ R24, R27, R83, R24 ;  /* 0x000000531b187223 */ /* 0x000fe20000010018 */
[--C-:B---3--:R-:W-:Y:S02]  /*20f0*/  HADD2.F32 R27, -RZ, R86.reuse.H0_H0 ;  /* 0x20000056ff1b7230 */ /* 0x108fe40000004100 */
[----:B------:R-:W-:Y:S02]  /*2100*/  HADD2.F32 R86, -RZ, R86.H1_H1 ;  /* 0x30000056ff567230 */ /* 0x000fe40000004100 */
[----:B0-----:R-:W-:-:S05]  /*2110*/  HADD2.F32 R25, -RZ, R28.H0_H0 ;  /* 0x2000001cff197230 */ /* 0x001fca0000004100 */
        /* <DEDUP_REMOVED lines=22> */
[----:B------:R-:W-:Y:S02]  /*2280*/  HADD2.F32 R82, -RZ, R82.H1_H1 ;  /* 0x30000052ff527230 */ /* 0x000fe40000004100 */
[----:B------:R-:W-:Y:S01]  /*2290*/  FFMA.FTZ R29, R86, R81, R29 ;  /* 0x00000051561d7223 */ /* 0x000fe2000001001d */
        /* <DEDUP_REMOVED lines=10> */
[--C-:B------:R-:W-:Y:S02]  /*2340*/  HADD2.F32 R26, -RZ, R88.reuse.H0_H0 ;  /* 0x20000058ff1a7230 */ /* 0x100fe40000004100 */
[----:B------:R-:W-:Y:S01]  /*2350*/  FFMA.FTZ R28, R53, R79, R28 ;  /* 0x0000004f351c7223 */ /* 0x000fe2000001001c */
[----:B------:R-:W-:-:S02]  /*2360*/  HADD2.F32 R88, -RZ, R88.H1_H1 ;  /* 0x30000058ff587230 */ /* 0x000fc40000004100 */
[----:B------:R-:W-:Y:S01]  /*2370*/  FFMA.FTZ R24, R25, R84, R24 ;  /* 0x0000005419187223 */ /* 0x000fe20000010018 */
[--C-:B------:R-:W-:Y:S02]  /*2380*/  HADD2.F32 R53, -RZ, R27.reuse.H0_H0 ;  /* 0x2000001bff357230 */ /* 0x100fe40000004100 */
[--C-:B------:R-:W-:Y:S02]  /*2390*/  HADD2.F32 R25, -RZ, R52.reuse.H0_H0 ;  /* 0x20000034ff197230 */ /* 0x100fe40000004100 */
[----:B------:R-:W-:Y:S01]  /*23a0*/  FFMA.FTZ R26, R29, R26, R28 ;  /* 0x0000001a1d1a7223 */ /* 0x000fe2000001001c */
[----:B------:R-:W-:Y:S02]  /*23b0*/  HADD2.F32 R27, -RZ, R27.H1_H1 ;  /* 0x3000001bff1b7230 */ /* 0x000fe40000004100 */
[----:B------:R-:W-:Y:S01]  /*23c0*/  FFMA.FTZ R24, R31, R88, R24 ;  /* 0x000000581f187223 */ /* 0x000fe20000010018 */
[----:B------:R-:W-:Y:S02]  /*23d0*/  HADD2.F32 R52, -RZ, R52.H1_H1 ;  /* 0x30000034ff347230 */ /* 0x000fe40000004100 */
[----:B------:R-:W-:-:S03]  /*23e0*/  FFMA.FTZ R25, R53, R25, R26 ;  /* 0x0000001935197223 */ /* 0x000fc6000001001a */
[----:B------:R-:W-:-:S04]  /*23f0*/  FFMA.FTZ R24, R27, R52, R24 ;  /* 0x000000341b187223 */ /* 0x000fc80000010018 */
[----:B------:R-:W-:Y:S01]  /*2400*/  FADD.FTZ R24, R25, R24 ;  /* 0x0000001819187221 */ /* 0x000fe20000010000 */
[----:B------:R-:W-:Y:S06]  /*2410*/  BRA.DIV UR4, `(.L_x_24973) ;  /* 0x0000003604907947 */ /* 0x000fec000b800000 */
[----:B------:R-:W0:Y:S02]  /*2420*/  SHFL.BFLY PT, R25, R24, 0x2, 0x1f ;  /* 0x0c401f0018197f89 */ /* 0x000e2400000e0000 */
[----:B0-----:R-:W-:-:S05]  /*2430*/  FADD.FTZ R25, R24, R25 ;  /* 0x0000001918197221 */ /* 0x001fca0000010000 */
[----:B------:R0:W1:Y:S02]  /*2440*/  SHFL.BFLY PT, R26, R25, 0x1, 0x1f ;  /* 0x0c201f00191a7f89 */ /* 0x00006400000e0000 */
.L_x_25015:
        /* <DEDUP_REMOVED lines=15> */
.L_x_24975:
[----:B------:R-:W-:Y:S05]  /*2540*/  BSYNC B1 ;  /* 0x0000000000017941 */ /* 0x000fea0003800000 */
.L_x_24974:
[----:B------:R-:W-:Y:S01]  /*2550*/  IADD3 R10, P0, R10, 0x10, RZ ;  /* 0x000000100a0a7810 */ /* 0x000fe20007f1e0ff */
[----:B-1----:R-:W-:Y:S01]  /*2560*/  VIADD R56, R56, 0x80 ;  /* 0x0000008038387836 */ /* 0x002fe20000000000 */
[----:B------:R-:W-:Y:S01]  /*2570*/  IADD3 R78, R78, 0x20, RZ ;  /* 0x000000204e4e7810 */ /* 0x000fe20007ffe0ff */
[----:B------:R-:W-:Y:S02]  /*2580*/  VIADD R57, R57, 0x20 ;  /* 0x0000002039397836 */ /* 0x000fe40000000000 */
[----:B------:R-:W-:Y:S01]  /*2590*/  IMAD.X R11, RZ, RZ, R11, P0 ;  /* 0x000000ffff0b7224 */ /* 0x000fe200000e060b */
[----:B------:R-:W-:Y:S07]  /*25a0*/  @!P3 BRA `(.L_x_24976) ;  /* 0xfffffff0006cb947 */ /* 0x000fee000383ffff */
.L_x_24972:
[----:B------:R-:W-:Y:S05]  /*25b0*/  BSYNC B0 ;  /* 0x0000000000007941 */ /* 0x000fea0003800000 */
.L_x_24971:
        /* <DEDUP_REMOVED lines=12> */
.L_x_25020:
        /* <DEDUP_REMOVED lines=15> */
.L_x_24978:
[----:B------:R-:W-:Y:S05]  /*2770*/  WARPSYNC.ALL ;  /* 0x0000000000007948 */ /* 0x000fea0003800000 */
[----:B---3--:R-:W-:Y:S01]  /*2780*/  SHF.R.S32.HI R6, RZ, 0x3, R7 ;  /* 0x00000003ff067819 */ /* 0x008fe20000011407 */
[----:B------:R-:W-:Y:S01]  /*2790*/  BAR.SYNC.DEFER_BLOCKING 0x0 ;  /* 0x0000000000007b1d */ /* 0x000fe20000010000 */
[----:B------:R-:W-:Y:S01]  /*27a0*/  ISETP.GT.AND P0, PT, R2, 0x3, PT ;  /* 0x000000030200780c */ /* 0x000fe20003f04270 */
[----:B--2---:R-:W-:Y:S01]  /*27b0*/  IMAD.MOV.U32 R9, RZ, RZ, -0x800001 ;  /* 0xff7fffffff097424 */ /* 0x004fe200078e00ff */
        /* <DEDUP_REMOVED lines=39> */
.L_x_24983:
        /* <DEDUP_REMOVED lines=11> */
.L_x_24982:
[----:B------:R-:W-:Y:S05]  /*2ae0*/  BSYNC B1 ;  /* 0x0000000000017941 */ /* 0x000fea0003800000 */
.L_x_24981:
        /* <DEDUP_REMOVED lines=14> */
.L_x_24986:
        /* <DEDUP_REMOVED lines=100> */
.L_x_24985:
[----:B------:R-:W-:Y:S05]  /*3210*/  BSYNC B1 ;  /* 0x0000000000017941 */ /* 0x000fea0003800000 */
.L_x_24984:
        /* <DEDUP_REMOVED lines=55> */
.L_x_24988:
[----:B------:R-:W-:Y:S05]  /*3590*/  BSYNC B1 ;  /* 0x0000000000017941 */ /* 0x000fea0003800000 */
.L_x_24987:
        /* <DEDUP_REMOVED lines=26> */
.L_x_24980:
[----:B------:R-:W-:Y:S05]  /*3740*/  BSYNC B0 ;  /* 0x0000000000007941 */ /* 0x000fea0003800000 */
.L_x_24979:
        /* <DEDUP_REMOVED lines=59> */
.L_x_24993:
        /* <DEDUP_REMOVED lines=8> */
.L_x_24992:
[----:B------:R-:W-:Y:S05]  /*3b80*/  BSYNC B1 ;  /* 0x0000000000017941 */ /* 0x000fea0003800000 */
.L_x_24991:
        /* <DEDUP_REMOVED lines=14> */
.L_x_24996:
        /* <DEDUP_REMOVED lines=9> */
[----:B0-----:R-:W0:Y:S04]  /*3d00*/  LDS R25, [R10+0xa00] ;  /* 0x000a00000a197984 */ /* 0x001e280000000800 */
[----:B------:R-:W0:Y:S04]  /*3d10*/  LDS R26, [R10+0xc00] ;  /* 0x000c00000a1a7984 */ /* 0x000e280000000800 */
[----:B------:R-:W0:Y:S04]  /*3d20*/  LDS R28, [R10+0xe00] ;  /* 0x000e00000a1c7984 */ /* 0x000e280000000800 */
[----:B------:R-:W0:Y:S01]  /*3d30*/  LDS R30, [R10+0x1000] ;  /* 0x001000000a1e7984 */ /* 0x000e220000000800 */
        /* <DEDUP_REMOVED lines=8> */
[----:B-1----:R-:W-:-:S03]  /*3dc0*/  FMUL.FTZ R21, R20, R37 ;  /* 0x0000002514157220 */ /* 0x002fc60000410000 */
        /* <DEDUP_REMOVED lines=30> */
.L_x_24995:
[----:B------:R-:W-:Y:S05]  /*3fb0*/  BSYNC B1 ;  /* 0x0000000000017941 */ /* 0x000fea0003800000 */
.L_x_24994:
        /* <DEDUP_REMOVED lines=31> */
.L_x_24998:
[----:B------:R-:W-:Y:S05]  /*41b0*/  BSYNC B1 ;  /* 0x0000000000017941 */ /* 0x000fea0003800000 */
.L_x_24997:
        /* <DEDUP_REMOVED lines=14> */
.L_x_24990:
[----:B------:R-:W-:Y:S05]  /*42a0*/  BSYNC B0 ;  /* 0x0000000000007941 */ /* 0x000fea0003800000 */
.L_x_24989:
        /* <DEDUP_REMOVED lines=32> */
[----:B------:R4:W-:Y:S02]  /*44b0*/  STG.E desc[UR10][R12.64], R9 ;  /* 0x000000090c007986 */ /* 0x0009e4000c10190a */
.L_x_25000:
[----:B------:R-:W-:Y:S05]  /*44c0*/  BSYNC B0 ;  /* 0x0000000000007941 */ /* 0x000fea0003800000 */
.L_x_24999:
[----:B------:R-:W-:Y:S01]  /*44d0*/  ULDC UR8, c[0x0][0x26c] ;  /* 0x00009b0000087ab9 */ /* 0x000fe20000000800 */
[----:B------:R-:W-:Y:S01]  /*44e0*/  BSSY B0, `(.L_x_25001) ;  /* 0x00000fb000007945 */ /* 0x000fe20003800000 */
[----:B------:R-:W-:Y:S02]  /*44f0*/  IMAD.MOV.U32 R33, RZ, RZ, RZ ;  /* 0x000000ffff217224 */ /* 0x000fe400078e00ff */
[----:B------:R-:W-:Y:S01]  /*4500*/  IMAD.MOV.U32 R34, RZ, RZ, RZ ;  /* 0x000000ffff227224 */ /* 0x000fe200078e00ff */
[----:B------:R-:W-:Y:S06]  /*4510*/  @P1 BRA `(.L_x_25002) ;  /* 0x0000000c00dc1947 */ /* 0x000fec0003800000 */
[----:B--2-4-:R-:W3:Y:S01]  /*4520*/  S2R R9, SR_CTAID.Z ;  /* 0x0000000000097919 */ /* 0x014ee20000002700 */
        /* <DEDUP_REMOVED lines=9> */
[----:B------:R-:W-:Y:S01]  /*45c0*/  VIADD R42, R40, 0x300 ;  /* 0x00000300282a7836 */ /* 0x000fe20000000000 */
[----:B------:R-:W-:-:S03]  /*45d0*/  IADD3 R6, -R44, -0x1, R6 ;  /* 0xffffffff2c067810 */ /* 0x000fc60007ffe106 */
[----:B------:R-:W1:Y:S08]  /*45e0*/  S2UR UR5, SR_CgaCtaId ;  /* 0x00000000000579c3 */ /* 0x000e700000008800 */
[----:B------:R-:W4:Y:S01]  /*45f0*/  LDC R43, c[0x0][0x26c] ;  /* 0x00009b00ff2b7b82 */ /* 0x000f220000000800 */
[----:B---3--:R-:W-:Y:S02]  /*4600*/  IMAD R37, R9, 0x40, R44 ;  /* 0x0000004009257824 */ /* 0x008fe400078e022c */
[----:B--2---:R-:W-:Y:S01]  /*4610*/  IMAD R8, R7, UR4, RZ ;  /* 0x0000000407087c24 */ /* 0x004fe2000f8e02ff */
[----:B------:R-:W-:Y:S01]  /*4620*/  UMOV UR4, 0x400 ;  /* 0x0000040000047882 */ /* 0x000fe20000000000 */
[----:B------:R-:W-:Y:S01]  /*4630*/  IMAD R38, R9, -0x40, R6 ;  /* 0xffffffc009267824 */ /* 0x000fe200078e0206 */
[----:B------:R-:W-:Y:S01]  /*4640*/  UIADD3 UR4, UR4, 0x120, URZ ;  /* 0x0000012004047890 */ /* 0x000fe2000fffe03f */
[----:B------:R-:W-:-:S02]  /*4650*/  SHF.R.S32.HI R7, RZ, 0x1f, R37 ;  /* 0x0000001fff077819 */ /* 0x000fc40000011425 */
[C---:B------:R-:W-:Y:S01]  /*4660*/  IADD3 R39, P0, R8.reuse, R37, RZ ;  /* 0x0000002508277210 */ /* 0x040fe20007f1e0ff */
[----:B-1----:R-:W-:Y:S01]  /*4670*/  ULEA UR4, UR5, UR4, 0x18 ;  /* 0x0000000405047291 */ /* 0x002fe2000f8ec03f */
[----:B------:R-:W-:Y:S02]  /*4680*/  LEA R45, R37, 0x7, 0x3 ;  /* 0x00000007252d7811 */ /* 0x000fe400078e18ff */
[----:B------:R-:W-:Y:S01]  /*4690*/  ULDC UR5, c[0x0][0x270] ;  /* 0x00009c0000057ab9 */ /* 0x000fe20000000800 */
[----:B------:R-:W-:Y:S01]  /*46a0*/  LEA.HI.X.SX32 R8, R8, R7, 0x1, P0 ;  /* 0x0000000708087211 */ /* 0x000fe200000f0eff */
[----:B------:R-:W-:Y:S01]  /*46b0*/  IMAD R6, R5, UR5, RZ ;  /* 0x0000000505067c24 */ /* 0x000fe2000f8e02ff */
[C---:B------:R-:W-:Y:S01]  /*46c0*/  LEA R36, P0, R39.reuse, UR6, 0x2 ;  /* 0x0000000627247c11 */ /* 0x040fe2000f8010ff */
[----:B------:R-:W-:Y:S01]  /*46d0*/  VIADD R5, R40, 0x100 ;  /* 0x0000010028057836 */ /* 0x000fe20000000000 */
[----:B------:R-:W-:Y:S02]  /*46e0*/  LEA R44, R44, UR4, 0x5 ;  /* 0x000000042c2c7c11 */ /* 0x000fe4000f8e28ff */
[----:B------:R-:W-:-:S02]  /*46f0*/  LEA.HI.X R39, R39, UR7, R8, 0x2, P0 ;  /* 0x0000000727277c11 */ /* 0x000fc400080f1408 */
[----:B----4-:R-:W-:Y:S02]  /*4700*/  SHF.R.S32.HI R43, RZ, 0x1f, R43 ;  /* 0x0000001fff2b7819 */ /* 0x010fe4000001142b */
[----:B------:R-:W-:Y:S02]  /*4710*/  SHF.R.S32.HI R7, RZ, 0x1f, R6 ;  /* 0x0000001fff077819 */ /* 0x000fe40000011406 */
[----:B------:R-:W-:-:S07]  /*4720*/  IADD3 R44, R44, 0x10, RZ ;  /* 0x000000102c2c7810 */ /* 0x000fce0007ffe0ff */
.L_x_25011:
[----:B------:R-:W-:Y:S01]  /*4730*/  IMAD.MOV.U32 R8, RZ, RZ, R36 ;  /* 0x000000ffff087224 */ /* 0x000fe200078e0024 */
[----:B0-----:R-:W0:Y:S01]  /*4740*/  LDC.64 R24, c[0x0][0x238] ;  /* 0x00008e00ff187b82 */ /* 0x001e220000000a00 */
[----:B------:R-:W-:Y:S01]  /*4750*/  IMAD.MOV.U32 R9, RZ, RZ, R39 ;  /* 0x000000ffff097224 */ /* 0x000fe200078e0027 */
[----:B------:R-:W1:Y:S04]  /*4760*/  LDS.128 R28, [R44+-0x10] ;  /* 0xfffff0002c1c7984 */ /* 0x000e680000000c00 */
[----:B------:R-:W2:Y:S02]  /*4770*/  LDG.E.CONSTANT R8, desc[UR10][R8.64] ;  /* 0x0000000a08087981 */ /* 0x000ea4000c1e9900 */
[----:B--2---:R-:W-:Y:S01]  /*4780*/  SHF.R.S32.HI R10, RZ, 0x1f, R8 ;  /* 0x0000001fff0a7819 */ /* 0x004fe20000011408 */
[----:B------:R-:W-:-:S04]  /*4790*/  IMAD.WIDE.U32 R20, R8, UR8, R6 ;  /* 0x0000000808147c25 */ /* 0x000fc8000f8e0006 */
[----:B------:R-:W-:Y:S01]  /*47a0*/  IMAD R10, R10, UR8, RZ ;  /* 0x000000080a0a7c24 */ /* 0x000fe2000f8e02ff */
[-C--:B------:R-:W-:Y:S02]  /*47b0*/  IADD3 R11, P0, R5, R20.reuse, RZ ;  /* 0x00000014050b7210 */ /* 0x080fe40007f1e0ff */
[----:B------:R-:W-:Y:S01]  /*47c0*/  IADD3 R13, P2, R41, R20, RZ ;  /* 0x00000014290d7210 */ /* 0x000fe20007f5e0ff */
[----:B------:R-:W-:Y:S01]  /*47d0*/  IMAD R15, R8, R43, R10 ;  /* 0x0000002b080f7224 */ /* 0x000fe200078e020a */
[----:B0-----:R-:W-:Y:S02]  /*47e0*/  LEA R10, P1, R11, R24, 0x1 ;  /* 0x000000180b0a7211 */ /* 0x001fe400078208ff */
[----:B------:R-:W-:Y:S01]  /*47f0*/  IADD3 R14, P4, R42, R20, RZ ;  /* 0x000000142a0e7210 */ /* 0x000fe20007f9e0ff */
[----:B------:R-:W-:Y:S01]  /*4800*/  IMAD.IADD R23, R21, 0x1, R15 ;  /* 0x0000000115177824 */ /* 0x000fe200078e020f */
[-C--:B------:R-:W-:Y:S02]  /*4810*/  LEA R12, P3, R13, R24.reuse, 0x1 ;  /* 0x000000180d0c7211 */ /* 0x080fe400078608ff */
[----:B------:R-:W-:-:S02]  /*4820*/  LEA R16, P5, R14, R24, 0x1 ;  /* 0x000000180e107211 */ /* 0x000fc400078a08ff */
[----:B------:R-:W-:Y:S02]  /*4830*/  LEA.HI.X.SX32 R22, R5, R23, 0x1, P0 ;  /* 0x0000001705167211 */ /* 0x000fe400000f0eff */
[----:B------:R-:W-:Y:S02]  /*4840*/  IADD3 R21, P0, R40, R20, RZ ;  /* 0x0000001428157210 */ /* 0x000fe40007f1e0ff */
[----:B------:R-:W-:Y:S02]  /*4850*/  LEA.HI.X R11, R11, R25, R22, 0x1, P1 ;  /* 0x000000190b0b7211 */ /* 0x000fe400008f0c16 */
[-C--:B------:R-:W-:Y:S02]  /*4860*/  LEA.HI.X.SX32 R18, R41, R23.reuse, 0x1, P2 ;  /* 0x0000001729127211 */ /* 0x080fe400010f0eff */
[----:B------:R-:W-:Y:S02]  /*4870*/  LEA.HI.X.SX32 R8, R42, R23, 0x1, P4 ;  /* 0x000000172a087211 */ /* 0x000fe400020f0eff */
[----:B------:R-:W-:-:S02]  /*4880*/  LEA R20, P1, R21, R24, 0x1 ;  /* 0x0000001815147211 */ /* 0x000fc400078208ff */
[----:B------:R-:W-:Y:S02]  /*4890*/  LEA.HI.X.SX32 R22, R40, R23, 0x1, P0 ;  /* 0x0000001728167211 */ /* 0x000fe400000f0eff */
[-C--:B------:R-:W-:Y:S02]  /*48a0*/  LEA.HI.X R13, R13, R25.reuse, R18, 0x1, P3 ;  /* 0x000000190d0d7211 */ /* 0x080fe400018f0c12 */
[-C--:B------:R-:W-:Y:S02]  /*48b0*/  LEA.HI.X R17, R14, R25.reuse, R8, 0x1, P5 ;  /* 0x000000190e117211 */ /* 0x080fe400028f0c08 */
[----:B------:R-:W-:Y:S01]  /*48c0*/  LEA.HI.X R21, R21, R25, R22, 0x1, P1 ;  /* 0x0000001915157211 */ /* 0x000fe200008f0c16 */
[----:B------:R-:W5:Y:S04]  /*48d0*/  LDG.E.128.CONSTANT R8, desc[UR10][R10.64] ;  /* 0x0000000a0a087981 */ /* 0x000f68000c1e9d00 */
[----:B------:R-:W5:Y:S04]  /*48e0*/  LDG.E.128.CONSTANT R12, desc[UR10][R12.64] ;  /* 0x0000000a0c0c7981 */ /* 0x000f68000c1e9d00 */
[----:B------:R-:W5:Y:S04]  /*48f0*/  LDG.E.128.CONSTANT R16, desc[UR10][R16.64] ;  /* 0x0000000a10107981 */ /* 0x000f68000c1e9d00 */
[----:B------:R-:W5:Y:S01]  /*4900*/  LDG.E.128.CONSTANT R20, desc[UR10][R20.64] ;  /* 0x0000000a14147981 */ /* 0x000f62000c1e9d00 */
[----:B------:R-:W-:Y:S01]  /*4910*/  ISETP.NE.AND P0, PT, R38, RZ, PT ;  /* 0x000000ff2600720c */ /* 0x000fe20003f05270 */
[----:B------:R-:W-:Y:S01]  /*4920*/  BSSY B1, `(.L_x_25003) ;  /* 0x0000025000017945 */ /* 0x000fe20003800000 */
[----:B-1----:R-:W-:Y:S01]  /*4930*/  F2FP.F16.F32.PACK_AB R30, R31, R30 ;  /* 0x0000001e1f1e723e */ /* 0x002fe200000000ff */
[----:B------:R0:W1:Y:S01]  /*4940*/  LDS.128 R24, [R44] ;  /* 0x000000002c187984 */ /* 0x0000620000000c00 */
        /* <DEDUP_REMOVED lines=34> */
.L_x_25004:
[----:B------:R-:W-:Y:S05]  /*4b70*/  BSYNC B1 ;  /* 0x0000000000017941 */ /* 0x000fea0003800000 */
.L_x_25003:
[----:B-----5:R-:W-:Y:S01]  /*4b80*/  HFMA2.MMA R29, R28, R21, -RZ ;  /* 0x000000151c1d7235 */ /* 0x020fe200001000ff */
[----:B------:R-:W-:Y:S01]  /*4b90*/  IMAD.MOV.U32 R21, RZ, RZ, R49 ;  /* 0x000000ffff157224 */ /* 0x000fe200078e0031 */
[----:B------:R-:W-:Y:S01]  /*4ba0*/  BSSY B1, `(.L_x_25005) ;  /* 0x0000024000017945 */ /* 0x000fe20003800000 */
[----:B-1----:R-:W-:Y:S02]  /*4bb0*/  F2FP.F16.F32.PACK_AB R30, R25, R24 ;  /* 0x00000018191e723e */ /* 0x002fe400000000ff */
[----:B------:R-:W-:-:S03]  /*4bc0*/  F2FP.F16.F32.PACK_AB R46, R27, R26 ;  /* 0x0000001a1b2e723e */ /* 0x000fc600000000ff */
[----:B------:R-:W-:Y:S01]  /*4bd0*/  HFMA2.MMA R29, R21, R20, R29 ;  /* 0x00000014151d7235 */ /* 0x000fe2000000001d */
[----:B------:R-:W-:Y:S10]  /*4be0*/  @P0 BRA `(.L_x_25006) ;  /* 0x00000000007c0947 */ /* 0x000ff40003800000 */
        /* <DEDUP_REMOVED lines=31> */
.L_x_25006:
[----:B------:R-:W-:Y:S05]  /*4de0*/  BSYNC B1 ;  /* 0x0000000000017941 */ /* 0x000fea0003800000 */
.L_x_25005:
        /* <DEDUP_REMOVED lines=34> */
.L_x_25008:
[----:B------:R-:W-:Y:S05]  /*5010*/  BSYNC B1 ;  /* 0x0000000000017941 */ /* 0x000fea0003800000 */
.L_x_25007:
[----:B------:R-:W-:Y:S01]  /*5020*/  HFMA2.MMA R13, R28, R13, -RZ ;  /* 0x0000000d1c0d7235 */ /* 0x000fe200001000ff */
[----:B------:R-:W-:Y:S01]  /*5030*/  HFMA2 R29, R30, R22, R29 ;  /* 0x000000161e1d7231 */ /* 0x000fe2000000001d */
[----:B------:R-:W-:Y:S01]  /*5040*/  HFMA2.MMA R9, R21, R8, R9 ;  /* 0x0000000815097235 */ /* 0x000fe20000000009 */
[----:B------:R-:W-:Y:S04]  /*5050*/  BSSY B1, `(.L_x_25009) ;  /* 0x0000033000017945 */ /* 0x000fe80003800000 */
[----:B------:R-:W-:Y:S02]  /*5060*/  HFMA2.MMA R29, R46, R23, R29 ;  /* 0x000000172e1d7235 */ /* 0x000fe4000000001d */
[----:B------:R-:W-:-:S03]  /*5070*/  HFMA2.MMA R13, R21, R12, R13 ;  /* 0x0000000c150d7235 */ /* 0x000fc6000000000d */
[----:B------:R-:W-:-:S05]  /*5080*/  HFMA2 R9, R30, R10, R9 ;  /* 0x0000000a1e097231 */ /* 0x000fca0000000009 */
[----:B------:R-:W-:Y:S01]  /*5090*/  HADD2.F32 R8, -RZ, R29.H0_H0 ;  /* 0x2000001dff087230 */ /* 0x000fe20000004100 */
        /* <DEDUP_REMOVED lines=46> */
.L_x_25010:
[----:B------:R-:W-:Y:S05]  /*5380*/  BSYNC B1 ;  /* 0x0000000000017941 */ /* 0x000fea0003800000 */
.L_x_25009:
[----:B------:R-:W-:Y:S02]  /*5390*/  HMUL2 R8, R28, R17 ;  /* 0x000000111c087232 */ /* 0x000fe40000000000 */
[----:B------:R-:W-:Y:S01]  /*53a0*/  VIADD R37, R37, 0x4 ;  /* 0x0000000425257836 */ /* 0x000fe20000000000 */
[----:B------:R-:W-:Y:S01]  /*53b0*/  IADD3 R36, P1, R36, 0x10, RZ ;  /* 0x0000001024247810 */ /* 0x000fe20007f3e0ff */
[----:B------:R-:W-:Y:S02]  /*53c0*/  VIADD R45, R45, 0x20 ;  /* 0x000000202d2d7836 */ /* 0x000fe40000000000 */
[----:B------:R-:W-:Y:S01]  /*53d0*/  VIADD R38, R38, 0xfffffffc ;  /* 0xfffffffc26267836 */ /* 0x000fe20000000000 */
[----:B------:R-:W-:Y:S01]  /*53e0*/  HFMA2.MMA R9, R21, R16, R8 ;  /* 0x0000001015097235 */ /* 0x000fe20000000008 */
[----:B------:R-:W-:Y:S01]  /*53f0*/  ISETP.GE.AND P0, PT, R37, R4, PT ;  /* 0x000000042500720c */ /* 0x000fe20003f06270 */
[----:B------:R-:W-:Y:S02]  /*5400*/  VIADD R44, R44, 0x80 ;  /* 0x000000802c2c7836 */ /* 0x000fe40000000000 */
[----:B------:R-:W-:-:S06]  /*5410*/  IMAD.X R39, RZ, RZ, R39, P1 ;  /* 0x000000ffff277224 */ /* 0x000fcc00008e0627 */
[----:B------:R-:W-:-:S06]  /*5420*/  HFMA2 R9, R30, R18, R9 ;  /* 0x000000121e097231 */ /* 0x000fcc0000000009 */
[----:B------:R-:W-:-:S10]  /*5430*/  HFMA2.MMA R9, R46, R19, R9 ;  /* 0x000000132e097235 */ /* 0x000fd40000000009 */
[--C-:B------:R-:W-:Y:S02]  /*5440*/  HADD2.F32 R8, -RZ, R9.reuse.H0_H0 ;  /* 0x20000009ff087230 */ /* 0x100fe40000004100 */
[----:B------:R-:W-:-:S05]  /*5450*/  HADD2.F32 R9, -RZ, R9.H1_H1 ;  /* 0x30000009ff097230 */ /* 0x000fca0000004100 */
[----:B------:R-:W-:-:S04]  /*5460*/  FADD.FTZ R9, R8, R9 ;  /* 0x0000000908097221 */ /* 0x000fc80000010000 */
[----:B------:R-:W-:Y:S01]  /*5470*/  FADD.FTZ R34, R9, R34 ;  /* 0x0000002209227221 */ /* 0x000fe20000010000 */
[----:B------:R-:W-:Y:S06]  /*5480*/  @!P0 BRA `(.L_x_25011) ;  /* 0xfffffff000a88947 */ /* 0x000fec000383ffff */
.L_x_25002:
[----:B------:R-:W-:Y:S05]  /*5490*/  BSYNC B0 ;  /* 0x0000000000007941 */ /* 0x000fea0003800000 */
.L_x_25001:
        /* <DEDUP_REMOVED lines=13> */
[----:B-----5:R-:W-:-:S06]  /*5570*/  ULEA UR4, UR5, UR4, 0x18 ;  /* 0x0000000405047291 */ /* 0x020fcc000f8ec03f */
        /* <DEDUP_REMOVED lines=9> */
[----:B------:R-:W5:Y:S04]  /*5610*/  @!P3 LDS R4, [R0] ;  /* 0x000000000004b984 */ /* 0x000f680000000800 */
[----:B------:R-:W0:Y:S04]  /*5620*/  @!P3 LDS R5, [R0+0x80] ;  /* 0x000080000005b984 */ /* 0x000e280000000800 */
[----:B------:R-:W2:Y:S04]  /*5630*/  @!P3 LDS R6, [R0+0x100] ;  /* 0x000100000006b984 */ /* 0x000ea80000000800 */
[----:B-1--4-:R-:W1:Y:S01]  /*5640*/  @!P3 LDS R7, [R0+0x180] ;  /* 0x000180000007b984 */ /* 0x012e620000000800 */
[----:B-----5:R-:W-:Y:S01]  /*5650*/  @!P3 FADD.FTZ R35, R4, R35 ;  /* 0x000000230423b221 */ /* 0x020fe20000010000 */
[----:B------:R-:W-:Y:S01]  /*5660*/  BAR.SYNC.DEFER_BLOCKING 0x0 ;  /* 0x0000000000007b1d */ /* 0x000fe20000010000 */
[----:B0-----:R-:W-:Y:S01]  /*5670*/  @!P3 FADD.FTZ R32, R5, R32 ;  /* 0x000000200520b221 */ /* 0x001fe20000010000 */
[----:B--2---:R-:W-:Y:S01]  /*5680*/  @!P3 FADD.FTZ R33, R6, R33 ;  /* 0x000000210621b221 */ /* 0x004fe20000010000 */
[----:B-1----:R-:W-:-:S03]  /*5690*/  @!P3 FADD.FTZ R34, R7, R34 ;  /* 0x000000220722b221 */ /* 0x002fc60000010000 */
        /* <DEDUP_REMOVED lines=11> */
[----:B------:R-:W5:Y:S01]  /*5750*/  S2UR UR5, SR_CTAID.Y ;  /* 0x00000000000579c3 */ /* 0x000f620000002600 */
[----:B------:R-:W-:Y:S01]  /*5760*/  ULDC UR6, c[0x0][0x14] ;  /* 0x0000050000067ab9 */ /* 0x000fe20000000800 */
[----:B------:R-:W-:Y:S01]  /*5770*/  ULDC UR4, c[0x0][0xc] ;  /* 0x0000030000047ab9 */ /* 0x000fe20000000800 */
[----:B0---4-:R-:W-:Y:S01]  /*5780*/  @!P1 FADD.FTZ R33, R6, R33 ;  /* 0x0000002106219221 */ /* 0x011fe20000010000 */
[----:B-1----:R-:W-:Y:S01]  /*5790*/  @!P1 FADD.FTZ R35, R4, R35 ;  /* 0x0000002304239221 */ /* 0x002fe20000010000 */
[----:B------:R-:W-:Y:S01]  /*57a0*/  @!P1 FADD.FTZ R34, R5, R34 ;  /* 0x0000002205229221 */ /* 0x000fe20000010000 */
[C---:B------:R-:W-:Y:S02]  /*57b0*/  VIADD R0, R2.reuse, 0x20 ;  /* 0x0000002002007836 */ /* 0x040fe40000000000 */
[----:B--2---:R-:W-:Y:S01]  /*57c0*/  @!P1 FADD.FTZ R32, R3, R32 ;  /* 0x0000002003209221 */ /* 0x004fe20000010000 */
[----:B------:R-:W0:Y:S01]  /*57d0*/  S2UR UR7, SR_CTAID.X ;  /* 0x00000000000779c3 */ /* 0x000e220000002500 */
[----:B------:R-:W-:Y:S01]  /*57e0*/  VIADD R3, R2, 0x40 ;  /* 0x0000004002037836 */ /* 0x000fe20000000000 */
[----:B------:R-:W-:-:S02]  /*57f0*/  F2FP.F16.F32.PACK_AB R33, R34, R33 ;  /* 0x000000212221723e */ /* 0x000fc400000000ff */
[----:B------:R-:W-:-:S04]  /*5800*/  F2FP.F16.F32.PACK_AB R32, R32, R35 ;  /* 0x000000232020723e */ /* 0x000fc800000000ff */
[----:B------:R-:W1:Y:S01]  /*5810*/  S2UR UR8, SR_CTAID.Z ;  /* 0x00000000000879c3 */ /* 0x000e620000002700 */
[----:B-----5:R-:W-:-:S04]  /*5820*/  UIMAD UR4, UR5, UR4, URZ ;  /* 0x00000004050472a4 */ /* 0x020fc8000f8e023f */
        /* <DEDUP_REMOVED lines=18> */
[----:B------:R-:W-:Y:S02]  /*5950*/  IADD3 R12, P0, R0, UR4, RZ ;  /* 0x00000004000c7c10 */ /* 0x000fe4000ff1e0ff */
[----:B------:R-:W-:Y:S01]  /*5960*/  LEA R6, P1, R10, UR8, 0x1 ;  /* 0x000000080a067c11 */ /* 0x000fe2000f8208ff */
[----:B------:R0:W-:Y:S01]  /*5970*/  STG.E.U16 desc[UR10][R4.64], R32 ;  /* 0x0000002004007986 */ /* 0x0001e2000c10150a */
[C---:B------:R-:W-:Y:S02]  /*5980*/  IADD3 R9, P2, R7.reuse, UR4, RZ ;  /* 0x0000000407097c10 */ /* 0x040fe4000ff5e0ff */
[----:B------:R-:W-:Y:S02]  /*5990*/  LEA.HI.X.SX32 R13, R0, UR7, 0x1, P0 ;  /* 0x00000007000d7c11 */ /* 0x000fe400080f0eff */
[----:B------:R-:W-:-:S02]  /*59a0*/  LEA.HI.X.SX32 R0, R7, UR7, 0x1, P2 ;  /* 0x0000000707007c11 */ /* 0x000fc400090f0eff */
[C---:B------:R-:W-:Y:S02]  /*59b0*/  LEA R8, P2, R9.reuse, UR8, 0x1 ;  /* 0x0000000809087c11 */ /* 0x040fe4000f8408ff */
[C---:B------:R-:W-:Y:S02]  /*59c0*/  LEA R2, P0, R12.reuse, UR8, 0x1 ;  /* 0x000000080c027c11 */ /* 0x040fe4000f8008ff */
[--C-:B------:R-:W-:Y:S02]  /*59d0*/  LEA.HI.X R9, R9, UR9, R0.reuse, 0x1, P2 ;  /* 0x0000000909097c11 */ /* 0x100fe400090f0c00 */
        /* <DEDUP_REMOVED lines=8> */
.L_x_24973:
[----:B------:R-:W-:Y:S01]  /*5a60*/  BSSY B1, `(.L_x_25012) ;  /* 0x0000007000017945 */ /* 0x000fe20003800000 */
[----:B------:R-:W-:Y:S01]  /*5a70*/  MOV R28, 0x2 ;  /* 0x00000002001c7802 */ /* 0x000fe20000000f00 */
[----:B------:R-:W-:Y:S02]  /*5a80*/  IMAD.MOV.U32 R29, RZ, RZ, 0x1f ;  /* 0x0000001fff1d7424 */ /* 0x000fe400078e00ff */
[----:B------:R-:W-:-:S07]  /*5a90*/  IMAD.MOV.U32 R27, RZ, RZ, -0x1 ;  /* 0xffffffffff1b7424 */ /* 0x000fce00078e00ff */
[----:B-----5:R-:W-:Y:S05]  /*5aa0*/  WARPSYNC.COLLECTIVE R27, `(.L_x_25013) ;  /* 0x000000001b087348 */ /* 0x020fea0003c00000 */
[----:B------:R0:W1:Y:S02]  /*5ab0*/  SHFL.BFLY P0, R26, R24, R28, R29 ;  /* 0x0c00001c181a7389 */ /* 0x000064000000001d */
[----:B01---5:R-:W-:Y:S01]  /*5ac0*/  ENDCOLLECTIVE ;  /* 0x000000000000791b */ /* 0x023fe20003800000 */
.L_x_25013:
[----:B------:R-:W-:Y:S05]  /*5ad0*/  BSYNC B1 ;  /* 0x0000000000017941 */ /* 0x000fea0003800000 */
.L_x_25012:
        /* <DEDUP_REMOVED lines=9> */
.L_x_25014:
[----:B------:R-:W-:Y:S05]  /*5b70*/  BRA `(.L_x_25015) ;  /* 0xffffffc800347947 */ /* 0x000fea000383ffff */
.L_x_24977:
[----:B------:R-:W-:Y:S01]  /*5b80*/  BSSY B0, `(.L_x_25016) ;  /* 0x0000008000007945 */ /* 0x000fe20003800000 */
[----:B------:R-:W-:Y:S01]  /*5b90*/  IMAD.MOV.U32 R24, RZ, RZ, R7 ;  /* 0x000000ffff187224 */ /* 0x000fe200078e0007 */
[----:B------:R-:W-:Y:S01]  /*5ba0*/  MOV R27, 0xffffffff ;  /* 0xffffffff001b7802 */ /* 0x000fe20000000f00 */
[----:B------:R-:W-:Y:S02]  /*5bb0*/  IMAD.MOV.U32 R28, RZ, RZ, 0x10 ;  /* 0x00000010ff1c7424 */ /* 0x000fe400078e00ff */
[----:B------:R-:W-:-:S07]  /*5bc0*/  IMAD.MOV.U32 R29, RZ, RZ, 0x1f ;  /* 0x0000001fff1d7424 */ /* 0x000fce00078e00ff */
[----:B0-----:R-:W-:Y:S05]  /*5bd0*/  WARPSYNC.COLLECTIVE R27, `(.L_x_25017) ;  /* 0x000000001b087348 */ /* 0x001fea0003c00000 */
[----:B------:R1:W2:Y:S02]  /*5be0*/  SHFL.BFLY P0, R26, R24, R28, R29 ;  /* 0x0c00001c181a7389 */ /* 0x0002a4000000001d */
[----:B012---:R-:W-:Y:S01]  /*5bf0*/  ENDCOLLECTIVE ;  /* 0x000000000000791b */ /* 0x007fe20003800000 */
.L_x_25017:
[----:B------:R-:W-:Y:S05]  /*5c00*/  BSYNC B0 ;  /* 0x0000000000007941 */ /* 0x000fea0003800000 */
.L_x_25016:
        /* <DEDUP_REMOVED lines=9> */
.L_x_25018:
[----:B------:R-:W-:Y:S02]  /*5ca0*/  IMAD.MOV.U32 R28, RZ, RZ, 0x4 ;  /* 0x00000004ff1c7424 */ /* 0x000fe400078e00ff */
[----:B------:R-:W-:-:S05]  /*5cb0*/  IMAD.MOV.U32 R9, RZ, RZ, R26 ;  /* 0x000000ffff097224 */ /* 0x000fca00078e001a */
[----:B------:R-:W-:-:S05]  /*5cc0*/  FMNMX.FTZ R10, R6, R9, !PT ;  /* 0x00000009060a7209 */ /* 0x000fca0007810000 */
[----:B------:R-:W-:-:S07]  /*5cd0*/  IMAD.MOV.U32 R24, RZ, RZ, R10 ;  /* 0x000000ffff187224 */ /* 0x000fce00078e000a */
[----:B------:R-:W-:Y:S05]  /*5ce0*/  WARPSYNC.COLLECTIVE R27, `(.L_x_25019) ;  /* 0x000000001b087348 */ /* 0x000fea0003c00000 */
[----:B------:R0:W1:Y:S02]  /*5cf0*/  SHFL.BFLY P0, R26, R24, R28, R29 ;  /* 0x0c00001c181a7389 */ /* 0x000064000000001d */
[----:B01----:R-:W-:Y:S01]  /*5d00*/  ENDCOLLECTIVE ;  /* 0x000000000000791b */ /* 0x003fe20003800000 */
.L_x_25019:
[----:B------:R-:W-:Y:S01]  /*5d10*/  IMAD.MOV.U32 R9, RZ, RZ, R26 ;  /* 0x000000ffff097224 */ /* 0x000fe200078e001a */
[----:B------:R-:W-:Y:S06]  /*5d20*/  BRA `(.L_x_25020) ;  /* 0xffffffc800547947 */ /* 0x000fec000383ffff */
.L_x_25021:
        /* <DEDUP_REMOVED lines=13> */
.L_x_29994:


//--------------------- .text._ZN4vllm25paged_attention_v2_kernelIttLi120ELi8ELi128ELNS_18Fp8KVCacheDataTypeE0ELb0ELi512EEEvPfS2_PT_PKS3_PKT0_S9_ifPKiSB_iPKfiiiSD_SD_iiiii --------------------------
	.section	.text._ZN4vllm25paged_attention_v2_kernelIttLi120ELi8ELi128ELNS_18Fp8KVCacheDataTypeE0ELb0ELi512EEEvPfS2_PT_PKS3_PKT0_S9_ifPKiSB_iPKfiiiSD_SD_iiiii,"ax",@progbits
	.align	128
        .global         _ZN4vllm25paged_attention_v2_kernelIttLi120ELi8ELi128ELNS_18Fp8KVCacheDataTypeE0ELb0ELi512EEEvPfS2_PT_PKS3_PKT0_S9_ifPKiSB_iPKfiiiSD_SD_iiiii
        .type           _ZN4vllm25paged_attention_v2_kernelIttLi120ELi8ELi128ELNS_18Fp8KVCacheDataTypeE0ELb0ELi512EEEvPfS2_PT_PKS3_PKT0_S9_ifPKiSB_iPKfiiiSD_SD_iiiii,@function
        .size           _ZN4vllm25paged_attention_v2_kernelIttLi120ELi8ELi128ELNS_18Fp8KVCacheDataTypeE0ELb0ELi512EEEvPfS2_PT_PKS3_PKT0_S9_ifPKiSB_iPKfiiiSD_SD_iiiii,(.L_x_29995 - _ZN4vllm25paged_attention_v2_kernelIttLi120ELi8ELi128ELNS_18Fp8KVCacheDataTypeE0ELb0ELi512EEEvPfS2_PT_PKS3_PKT0_S9_ifPKiSB_iPKfiiiSD_SD_iiiii)
        .other          _ZN4vllm25paged_attention_v2_kernelIttLi120ELi8ELi128ELNS_18Fp8KVCacheDataTypeE0ELb0ELi512EEEvPfS2_PT_PKS3_PKT0_S9_ifPKiSB_iPKfiiiSD_SD_iiiii,@"STO_CUDA_ENTRY STV_DEFAULT"
_ZN4vllm25paged_attention_v2_kernelIttLi120ELi8ELi128ELNS_18Fp8KVCacheDataTypeE0ELb0ELi512EEEvPfS2_PT_PKS3_PKT0_S9_ifPKiSB_iPKfiiiSD_SD_iiiii:
.text._ZN4vllm25paged_attention_v2_kernelIttLi120ELi8ELi128ELNS_18Fp8KVCacheDataTypeE0ELb0ELi512EEEvPfS2_PT_PKS3_PKT0_S9_ifPKiSB_iPKfiiiSD_SD_iiiii:
        /* <DEDUP_REMOVED lines=84> */
[CC--:B------:R-:W-:Y:S02]  /*0540*/  LEA.HI R4, R3.reuse, R6.reuse, RZ, 0x2 ;  /* 0x0000000603047211 */ /* 0x0c0fe400078f10ff */
[----:B------:R-:W-:Y:S01]  /*0550*/  LEA.HI R19, R3, R6, RZ, 0x5 ;  /* 0x0000000603137211 */ /* 0x000fe200078f28ff */
[----:B------:R-:W-:Y:S01]  /*0560*/  @!P2 IMAD.MOV R2, RZ, RZ, -R2 ;  /* 0x000000ffff02a224 */ /* 0x000fe200078e0a02 */
[----:B------:R-:W-:Y:S02]  /*0570*/  LOP3.LUT R3, R4, 0xfffffffc, RZ, 0xc0, !PT ;  /* 0xfffffffc04037812 */ /* 0x000fe400078ec0ff */
[----:B------:R-:W-:-:S02]  /*0580*/  @!P1 LOP3.LUT R2, RZ, R10, RZ, 0x33, !PT ;  /* 0x0000000aff029212 */ /* 0x000fc400078e33ff */
[----:B------:R-:W-:Y:S01]  /*0590*/  SHF.R.S32.HI R19, RZ, 0x5, R19 ;  /* 0x00000005ff137819 */ /* 0x000fe20000011413 */
[----:B------:R-:W-:Y:S01]  /*05a0*/  IMAD.IADD R3, R6, 0x1, -R3 ;  /* 0x0000000106037824 */ /* 0x000fe200078e0a03 */
        /* <DEDUP_REMOVED lines=30> */
.L_x_25026:
        /* <DEDUP_REMOVED lines=11> */
.L_x_25025:
[----:B------:R-:W-:Y:S05]  /*0840*/  BSYNC B1 ;  /* 0x0000000000017941 */ /* 0x000fea0003800000 */
.L_x_25024:
        /* <DEDUP_REMOVED lines=10> */
[----:B------:R-:W-:Y:S01]  /*08f0*/  IMAD R7, R3, 0x3c, R6 ;  /* 0x0000003c03077824 */ /* 0x000fe200078e0206 */
[----:B------:R-:W-:-:S03]  /*0900*/  LEA R6, R12, R3, 0x2 ;  /* 0x000000030c067211 */ /* 0x000fc600078e10ff */
[----:B------:R-:W-:Y:S02]  /*0910*/  IMAD R4, R12, 0x4, R7 ;  /* 0x000000040c047824 */ /* 0x000fe400078e0207 */
[----:B------:R-:W-:Y:S02]  /*0920*/  IMAD.SHL.U32 R23, R6, 0x2, RZ ;  /* 0x0000000206177824 */ /* 0x000fe400078e00ff */
[----:B------:R-:W-:-:S07]  /*0930*/  VIADD R4, R4, 0x100 ;  /* 0x0000010004047836 */ /* 0x000fce0000000000 */
.L_x_25027:
        /* <DEDUP_REMOVED lines=17> */
.L_x_25023:
[----:B------:R-:W-:Y:S05]  /*0a50*/  BSYNC B0 ;  /* 0x0000000000007941 */ /* 0x000fea0003800000 */
.L_x_25022:
[----:B------:R-:W0:Y:S01]  /*0a60*/  S2R R4, SR_CTAID.Z ;  /* 0x0000000000047919 */ /* 0x000e220000002700 */
[----:B------:R-:W-:Y:S01]  /*0a70*/  ULDC UR6, c[0x0][0x258] ;  /* 0x0000960000067ab9 */ /* 0x000fe20000000800 */
[----:B------:R-:W-:Y:S01]  /*0a80*/  ULDC UR16, c[0x0][0x26c] ;  /* 0x00009b0000107ab9 */ /* 0x000fe20000000800 */
[----:B------:R-:W-:Y:S01]  /*0a90*/  IMAD R6, R5, UR6, RZ ;  /* 0x0000000605067c24 */ /* 0x000fe2000f8e02ff */
[----:B------:R-:W-:Y:S01]  /*0aa0*/  ULDC UR9, c[0x0][0x244] ;  /* 0x0000910000097ab9 */ /* 0x000fe20000000800 */
[----:B------:R-:W-:Y:S01]  /*0ab0*/  ULDC.64 UR12, c[0x0][0x230] ;  /* 0x00008c00000c7ab9 */ /* 0x000fe20000000a00 */
[----:B------:R-:W-:Y:S01]  /*0ac0*/  BSSY B0, `(.L_x_25028) ;  /* 0x00001cd000007945 */ /* 0x000fe20003800000 */
[----:B0-----:R-:W-:Y:S02]  /*0ad0*/  IMAD R7, R4, 0x40, R19 ;  /* 0x0000004004077824 */ /* 0x001fe400078e0213 */
[----:B------:R-:W-:Y:S01]  /*0ae0*/  IMAD.MOV.U32 R4, RZ, RZ, -0x800001 ;  /* 0xff7fffffff047424 */ /* 0x000fe200078e00ff */
[----:B------:R-:W-:Y:S02]  /*0af0*/  BAR.SYNC.DEFER_BLOCKING 0x0 ;  /* 0x0000000000007b1d */ /* 0x000fe40000010000 */
[----:B------:R-:W-:-:S13]  /*0b00*/  ISETP.GE.AND P1, PT, R7, UR4, PT ;  /* 0x0000000407007c0c */ /* 0x000fda000bf26270 */
[----:B------:R-:W-:Y:S05]  /*0b10*/  @P1 BRA `(.L_x_25029) ;  /* 0x0000001c001c1947 */ /* 0x000fea0003800000 */
[----:B------:R-:W-:Y:S01]  /*0b20*/  IMAD.MOV.U32 R5, RZ, RZ, R7 ;  /* 0x000000ffff057224 */ /* 0x000fe200078e0007 */
[----:B------:R-:W-:Y:S01]  /*0b30*/  SHF.R.S32.HI R7, RZ, 0x1f, R8 ;  /* 0x0000001fff077819 */ /* 0x000fe20000011408 */
[C---:B------:R-:W-:Y:S01]  /*0b40*/  VIADD R9, R3.reuse, 0x8 ;  /* 0x0000000803097836 */ /* 0x040fe20000000000 */
[----:B------:R-:W-:Y:S01]  /*0b50*/  ULDC.64 UR6, c[0x0][0x248] ;  /* 0x0000920000067ab9 */ /* 0x000fe20000000a00 */
[C---:B------:R-:W-:Y:S01]  /*0b60*/  VIADD R16, R3.reuse, 0x1c ;  /* 0x0000001c03107836 */ /* 0x040fe20000000000 */
[----:B------:R-:W-:Y:S01]  /*0b70*/  SHF.R.S32.HI R11, RZ, 0x1f, R5 ;  /* 0x0000001fff0b7819 */ /* 0x000fe20000011405 */
[C---:B------:R-:W-:Y:S01]  /*0b80*/  VIADD R20, R3.reuse, 0x20 ;  /* 0x0000002003147836 */ /* 0x040fe20000000000 */
[C---:B------:R-:W-:Y:S01]  /*0b90*/  IADD3 R14, P0, R6.reuse, R5, RZ ;  /* 0x00000005060e7210 */ /* 0x040fe20007f1e0ff */
[----:B------:R-:W-:Y:S01]  /*0ba0*/  VIADD R21, R3, 0x2c ;  /* 0x0000002c03157836 */ /* 0x000fe20000000000 */
[----:B------:R-:W-:Y:S01]  /*0bb0*/  LEA.HI R7, R7, R8, RZ, 0x3 ;  /* 0x0000000807077211 */ /* 0x000fe200078f18ff */
[C---:B------:R-:W-:Y:S01]  /*0bc0*/  VIADD R36, R3.reuse, 0x38 ;  /* 0x0000003803247836 */ /* 0x040fe20000000000 */
[----:B------:R-:W-:Y:S01]  /*0bd0*/  LEA.HI.X.SX32 R15, R6, R11, 0x1, P0 ;  /* 0x0000000b060f7211 */ /* 0x000fe200000f0eff */
[----:B------:R-:W-:Y:S01]  /*0be0*/  VIADD R6, R3, 0x4 ;  /* 0x0000000403067836 */ /* 0x000fe20000000000 */
[----:B------:R-:W-:Y:S01]  /*0bf0*/  LOP3.LUT R7, R7, 0xfffffff8, RZ, 0xc0, !PT ;  /* 0xfffffff807077812 */ /* 0x000fe200078ec0ff */
[----:B------:R-:W-:Y:S01]  /*0c00*/  VIADD R11, R3, 0xc ;  /* 0x0000000c030b7836 */ /* 0x000fe20000000000 */
[----:B------:R-:W-:Y:S01]  /*0c10*/  SHF.R.S32.HI R10, RZ, 0x1f, R9 ;  /* 0x0000001fff0a7819 */ /* 0x000fe20000011409 */
[----:B------:R-:W-:Y:S01]  /*0c20*/  IMAD.SHL.U32 R22, R21, 0x2, RZ ;  /* 0x0000000215167824 */ /* 0x000fe200078e00ff */
[----:B------:R-:W-:Y:S01]  /*0c30*/  IADD3 R4, R8, -R7, RZ ;  /* 0x8000000708047210 */ /* 0x000fe20007ffe0ff */
[----:B------:R-:W-:Y:S01]  /*0c40*/  IMAD.SHL.U32 R8, R6, 0x2, RZ ;  /* 0x0000000206087824 */ /* 0x000fe200078e00ff */
[----:B------:R-:W-:Y:S01]  /*0c50*/  LEA.HI R23, R10, R9, RZ, 0x2 ;  /* 0x000000090a177211 */ /* 0x000fe200078f10ff */
[----:B------:R-:W-:Y:S01]  /*0c60*/  IMAD.SHL.U32 R10, R9, 0x2, RZ ;  /* 0x00000002090a7824 */ /* 0x000fe200078e00ff */
[----:B------:R-:W-:Y:S01]  /*0c70*/  SHF.R.S32.HI R24, RZ, 0x1f, R11 ;  /* 0x0000001fff187819 */ /* 0x000fe2000001140b */
[----:B------:R-:W-:Y:S01]  /*0c80*/  IMAD.SHL.U32 R12, R11, 0x2, RZ ;  /* 0x000000020b0c7824 */ /* 0x000fe200078e00ff */
[----:B------:R-:W-:Y:S01]  /*0c90*/  SHF.R.S32.HI R7, RZ, 0x1f, R8 ;  /* 0x0000001fff077819 */ /* 0x000fe20000011408 */
[----:B------:R-:W0:Y:S01]  /*0ca0*/  LDC R40, c[0x0][0x26c] ;  /* 0x00009b00ff287b82 */ /* 0x000e220000000800 */
[----:B------:R-:W-:Y:S01]  /*0cb0*/  SHF.R.S32.HI R9, RZ, 0x1f, R10 ;  /* 0x0000001fff097819 */ /* 0x000fe2000001140a */
[----:B------:R-:W-:Y:S01]  /*0cc0*/  IMAD.SHL.U32 R38, R36, 0x2, RZ ;  /* 0x0000000224267824 */ /* 0x000fe200078e00ff */
[----:B------:R-:W-:Y:S01]  /*0cd0*/  SHF.R.S32.HI R13, RZ, 0x1f, R12 ;  /* 0x0000001fff0d7819 */ /* 0x000fe2000001140c */
[----:B------:R-:W-:Y:S01]  /*0ce0*/  IMAD R46, R19, 0x8, R4 ;  /* 0x00000008132e7824 */ /* 0x000fe200078e0204 */
[----:B------:R-:W-:-:S02]  /*0cf0*/  LEA.HI R24, R24, R11, RZ, 0x2 ;  /* 0x0000000b18187211 */ /* 0x000fc400078f10ff */
[----:B------:R-:W-:Y:S02]  /*0d00*/  LEA.HI R7, R7, R8, RZ, 0x3 ;  /* 0x0000000807077211 */ /* 0x000fe400078f18ff */
[----:B------:R-:W-:Y:S01]  /*0d10*/  LEA.HI R11, R9, R10, RZ, 0x3 ;  /* 0x0000000a090b7211 */ /* 0x000fe200078f18ff */
[----:B------:R-:W-:Y:S01]  /*0d20*/  IMAD.SHL.U32 R24, R24, 0x10, RZ ;  /* 0x0000001018187824 */ /* 0x000fe200078e00ff */
[----:B------:R-:W-:Y:S01]  /*0d30*/  LEA R6, P0, R14, UR6, 0x2 ;  /* 0x000000060e067c11 */ /* 0x000fe2000f8010ff */
[----:B------:R-:W-:Y:S01]  /*0d40*/  ULDC UR6, c[0x0][0x270] ;  /* 0x00009c0000067ab9 */ /* 0x000fe20000000800 */
[----:B------:R-:W-:Y:S02]  /*0d50*/  LEA.HI R13, R13, R12, RZ, 0x3 ;  /* 0x0000000c0d0d7211 */ /* 0x000fe400078f18ff */
[----:B------:R-:W-:Y:S02]  /*0d60*/  LOP3.LUT R9, R7, 0xfffffff8, RZ, 0xc0, !PT ;  /* 0xfffffff807097812 */ /* 0x000fe400078ec0ff */
[----:B------:R-:W-:-:S02]  /*0d70*/  LOP3.LUT R11, R11, 0xfffffff8, RZ, 0xc0, !PT ;  /* 0xfffffff80b0b7812 */ /* 0x000fc400078ec0ff */
[----:B------:R-:W-:Y:S01]  /*0d80*/  LEA.HI.X R7, R14, UR7, R15, 0x2, P0 ;  /* 0x000000070e077c11 */ /* 0x000fe200080f140f */
[----:B------:R-:W-:Y:S01]  /*0d90*/  VIADD R14, R3, 0x10 ;  /* 0x00000010030e7836 */ /* 0x000fe20000000000 */
        /* <DEDUP_REMOVED lines=15> */
[----:B------:R-:W1:Y:S01]  /*0e90*/  S2UR UR7, SR_CgaCtaId ;  /* 0x00000000000779c3 */ /* 0x000e620000008800 */
        /* <DEDUP_REMOVED lines=39> */
[----:B------:R-:W-:Y:S02]  /*1110*/  SHF.R.S32.HI R21, RZ, 0x1f, R20 ;  /* 0x0000001fff157819 */ /* 0x000fe40000011414 */
        /* <DEDUP_REMOVED lines=13> */
[----:B------:R-:W-:Y:S01]  /*11f0*/  SHF.L.U32 R26, R26, 0x4, RZ ;  /* 0x000000041a1a7819 */ /* 0x000fe200000006ff */
[----:B------:R-:W-:Y:S01]  /*1200*/  VIADD R20, R3, 0x30 ;  /* 0x0000003003147836 */ /* 0x000fe20000000000 */
[----:B------:R-:W-:Y:S01]  /*1210*/  LEA.HI R44, R37, R36, RZ, 0x2 ;  /* 0x00000024252c7211 */ /* 0x000fe200078f10ff */
[----:B------:R-:W-:Y:S01]  /*1220*/  IMAD.IADD R18, R22, 0x1, -R33 ;  /* 0x0000000116127824 */ /* 0x000fe200078e0a21 */
[----:B------:R-:W-:-:S02]  /*1230*/  IADD3 R22, R3, 0x34, RZ ;  /* 0x0000003403167810 */ /* 0x000fc40007ffe0ff */
[----:B------:R-:W-:Y:S01]  /*1240*/  SHF.R.S32.HI R21, RZ, 0x1f, R20 ;  /* 0x0000001fff157819 */ /* 0x000fe20000011414 */
        /* <DEDUP_REMOVED lines=12> */
[----:B------:R-:W-:Y:S01]  /*1310*/  LEA.HI R36, R22, R33, RZ, 0x3 ;  /* 0x0000002116247211 */ /* 0x000fe200078f18ff */
[----:B------:R-:W-:Y:S01]  /*1320*/  IMAD R22, R2, UR6, RZ ;  /* 0x0000000602167c24 */ /* 0x000fe2000f8e02ff */
[----:B------:R-:W-:Y:S01]  /*1330*/  LOP3.LUT R21, R21, 0xfffffff8, RZ, 0xc0, !PT ;  /* 0xfffffff815157812 */ /* 0x000fe200078ec0ff */
[----:B------:R-:W-:Y:S01]  /*1340*/  UMOV UR6, 0x400 ;  /* 0x0000040000067882 */ /* 0x000fe20000000000 */
[----:B------:R-:W-:Y:S01]  /*1350*/  LEA.HI R39, R37, R38, RZ, 0x3 ;  /* 0x0000002625277211 */ /* 0x000fe200078f18ff */
[----:B------:R-:W-:Y:S01]  /*1360*/  IMAD.SHL.U32 R37, R4, 0x8, RZ ;  /* 0x0000000804257824 */ /* 0x000fe200078e00ff */
[----:B------:R-:W-:Y:S01]  /*1370*/  LOP3.LUT R36, R36, 0xfffffff8, RZ, 0xc0, !PT ;  /* 0xfffffff824247812 */ /* 0x000fe200078ec0ff */
[----:B------:R-:W-:Y:S01]  /*1380*/  IMAD.IADD R19, R20, 0x1, -R21 ;  /* 0x0000000114137824 */ /* 0x000fe200078e0a15 */
[----:B------:R-:W-:Y:S01]  /*1390*/  LOP3.LUT R21, R39, 0xfffffff8, RZ, 0xc0, !PT ;  /* 0xfffffff827157812 */ /* 0x000fe200078ec0ff */
[----:B-1----:R-:W-:Y:S01]  /*13a0*/  ULEA UR15, UR7, UR6, 0x18 ;  /* 0x00000006070f7291 */ /* 0x002fe2000f8ec03f */
[----:B------:R-:W-:Y:S01]  /*13b0*/  IMAD.SHL.U32 R39, R30, 0x10, RZ ;  /* 0x000000101e277824 */ /* 0x000fe200078e00ff */
[----:B------:R-:W-:Y:S01]  /*13c0*/  UIADD3 UR6, UR6, 0x110, URZ ;  /* 0x0000011006067890 */ /* 0x000fe2000fffe03f */
[----:B------:R-:W-:Y:S01]  /*13d0*/  IMAD.IADD R20, R33, 0x1, -R36 ;  /* 0x0000000121147824 */ /* 0x000fe200078e0a24 */
[----:B------:R-:W-:Y:S01]  /*13e0*/  SHF.R.S32.HI R33, RZ, 0x1f, R37 ;  /* 0x0000001fff217819 */ /* 0x000fe20000011425 */
[----:B------:R-:W-:Y:S01]  /*13f0*/  IMAD.IADD R21, R38, 0x1, -R21 ;  /* 0x0000000126157824 */ /* 0x000fe200078e0a15 */
[----:B------:R-:W-:Y:S01]  /*1400*/  IADD3 R36, P0, R22, R37, RZ ;  /* 0x0000002516247210 */ /* 0x000fe20007f1e0ff */
[----:B------:R-:W-:Y:S01]  /*1410*/  ULEA UR6, UR7, UR6, 0x18 ;  /* 0x0000000607067291 */ /* 0x000fe2000f8ec03f */
[----:B------:R-:W-:Y:S01]  /*1420*/  LOP3.LUT R35, R28, 0xffffffc0, RZ, 0xc0, !PT ;  /* 0xffffffc01c237812 */ /* 0x000fe200078ec0ff */
[----:B------:R-:W-:Y:S01]  /*1430*/  IMAD.U32 R38, RZ, RZ, UR14 ;  /* 0x0000000eff267e24 */ /* 0x000fe2000f8e00ff */
[----:B------:R-:W-:Y:S01]  /*1440*/  LEA.HI.X.SX32 R37, R22, R33, 0x1, P0 ;  /* 0x0000002116257211 */ /* 0x000fe200000f0eff */
[----:B------:R-:W-:Y:S01]  /*1450*/  IMAD.SHL.U32 R33, R23, 0x10, RZ ;  /* 0x0000001017217824 */ /* 0x000fe200078e00ff */
[----:B0-----:R-:W-:Y:S01]  /*1460*/  SHF.R.S32.HI R22, RZ, 0x1f, R40 ;  /* 0x0000001fff167819 */ /* 0x001fe20000011428 */
[----:B------:R-:W-:Y:S01]  /*1470*/  IMAD.SHL.U32 R40, R31, 0x10, RZ ;  /* 0x000000101f287824 */ /* 0x000fe200078e00ff */
[----:B------:R-:W-:Y:S01]  /*1480*/  LOP3.LUT R28, R45, 0xffffffc0, RZ, 0xc0, !PT ;  /* 0xffffffc02d1c7812 */ /* 0x000fe200078ec0ff */
[----:B------:R-:W-:Y:S01]  /*1490*/  IMAD.U32 R48, RZ, RZ, UR15 ;  /* 0x0000000fff307e24 */ /* 0x000fe2000f8e00ff */
[----:B------:R-:W-:Y:S01]  /*14a0*/  LOP3.LUT R30, R33, 0xffffffc0, RZ, 0xc0, !PT ;  /* 0xffffffc0211e7812 */ /* 0x000fe200078ec0ff */
[----:B------:R-:W-:Y:S01]  /*14b0*/  VIADD R45, R46, UR8 ;  /* 0x000000082e2d7c36 */ /* 0x000fe20008000000 */
[----:B------:R-:W-:Y:S01]  /*14c0*/  LOP3.LUT R31, R24, 0xffffffc0, RZ, 0xc0, !PT ;  /* 0xffffffc0181f7812 */ /* 0x000fe200078ec0ff */
[----:B------:R-:W-:Y:S01]  /*14d0*/  IMAD R23, R3, 0x3c, R48 ;  /* 0x0000003c03177824 */ /* 0x000fe200078e0230 */
        /* <DEDUP_REMOVED lines=17> */
[----:B------:R-:W-:Y:S02]  /*15f0*/  LEA R46, R46, UR6, 0x2 ;  /* 0x000000062e2e7c11 */ /* 0x000fe4000f8e10ff */
[----:B------:R-:W-:Y:S02]  /*1600*/  SHF.R.S32.HI R47, RZ, 0x1f, R25 ;  /* 0x0000001fff2f7819 */ /* 0x000fe40000011419 */
[----:B------:R-:W-:Y:S02]  /*1610*/  SHF.R.S32.HI R48, RZ, 0x1f, R24 ;  /* 0x0000001fff307819 */ /* 0x000fe40000011418 */
[----:B------:R-:W-:-:S02]  /*1620*/  SHF.R.S32.HI R49, RZ, 0x1f, R27 ;  /* 0x0000001fff317819 */ /* 0x000fc4000001141b */
[----:B------:R-:W-:Y:S02]  /*1630*/  SHF.R.S32.HI R50, RZ, 0x1f, R26 ;  /* 0x0000001fff327819 */ /* 0x000fe4000001141a */
[----:B------:R-:W-:Y:S02]  /*1640*/  SHF.R.S32.HI R51, RZ, 0x1f, R29 ;  /* 0x0000001fff337819 */ /* 0x000fe4000001141d */
[----:B------:R-:W-:Y:S02]  /*1650*/  SHF.R.S32.HI R52, RZ, 0x1f, R28 ;  /* 0x0000001fff347819 */ /* 0x000fe4000001141c */
[----:B------:R-:W-:Y:S02]  /*1660*/  IADD3 R53, -R38, 0x1, R45 ;  /* 0x0000000126357810 */ /* 0x000fe40007ffe12d */
        /* <DEDUP_REMOVED lines=12> */
[----:B------:R-:W-:-:S07]  /*1730*/  SHF.R.S32.HI R67, RZ, 0x1f, R21 ;  /* 0x0000001fff437819 */ /* 0x000fce0000011415 */
.L_x_25033:
[----:B------:R-:W2:Y:S01]  /*1740*/  LDG.E.CONSTANT R41, desc[UR10][R6.64] ;  /* 0x0000000a06297981 */ /* 0x000ea2000c1e9900 */
[C---:B0-----:R-:W-:Y:S02]  /*1750*/  VIADD R39, R3.reuse, 0x4 ;  /* 0x0000000403277836 */ /* 0x041fe40000000000 */
[----:B------:R-:W-:Y:S01]  /*1760*/  IMAD.SHL.U32 R40, R3, 0x2, RZ ;  /* 0x0000000203287824 */ /* 0x000fe200078e00ff */
[----:B------:R-:W0:Y:S02]  /*1770*/  LDS R72, [R23+0x4] ;  /* 0x0000040017487984 */ /* 0x000e240000000800 */
[----:B------:R-:W-:Y:S02]  /*1780*/  SHF.R.S32.HI R42, RZ, 0x1f, R39 ;  /* 0x0000001fff2a7819 */ /* 0x000fe40000011427 */
[----:B------:R-:W-:Y:S01]  /*1790*/  SHF.R.S32.HI R43, RZ, 0x1f, R40 ;  /* 0x0000001fff2b7819 */ /* 0x000fe20000011428 */
[----:B------:R-:W1:Y:S01]  /*17a0*/  LDS R71, [R23] ;  /* 0x0000000017477984 */ /* 0x000e620000000800 */
[----:B------:R-:W-:-:S02]  /*17b0*/  LEA.HI R39, R42, R39, RZ, 0x2 ;  /* 0x000000272a277211 */ /* 0x000fc400078f10ff */
[----:B------:R-:W-:-:S03]  /*17c0*/  LEA.HI R43, R43, R40, RZ, 0x3 ;  /* 0x000000282b2b7211 */ /* 0x000fc600078f18ff */
[----:B------:R-:W-:Y:S01]  /*17d0*/  IMAD.SHL.U32 R66, R39, 0x10, RZ ;  /* 0x0000001027427824 */ /* 0x000fe200078e00ff */
[----:B------:R-:W-:-:S04]  /*17e0*/  LOP3.LUT R43, R43, 0xfffffff8, RZ, 0xc0, !PT ;  /* 0xfffffff82b2b7812 */ /* 0x000fc800078ec0ff */
[----:B------:R-:W-:Y:S01]  /*17f0*/  LOP3.LUT R69, R66, 0xffffffc0, RZ, 0xc0, !PT ;  /* 0xffffffc042457812 */ /* 0x000fe200078ec0ff */
[----:B------:R-:W-:-:S03]  /*1800*/  IMAD.IADD R66, R40, 0x1, -R43 ;  /* 0x0000000128427824 */ /* 0x000fc600078e0a2b */
[----:B------:R-:W-:Y:S02]  /*1810*/  SHF.R.S32.HI R68, RZ, 0x1f, R69 ;  /* 0x0000001fff447819 */ /* 0x000fe40000011445 */
[----:B--2---:R-:W-:-:S05]  /*1820*/  SHF.R.S32.HI R38, RZ, 0x1f, R41 ;  /* 0x0000001fff267819 */ /* 0x004fca0000011429 */
[----:B------:R-:W-:Y:S02]  /*1830*/  IMAD R42, R38, UR16, RZ ;  /* 0x00000010262a7c24 */ /* 0x000fe4000f8e02ff */
[----:B------:R-:W-:-:S04]  /*1840*/  IMAD.WIDE.U32 R38, R41, UR16, R36 ;  /* 0x0000001029267c25 */ /* 0x000fc8000f8e0024 */
[----:B------:R-:W-:Y:S01]  /*1850*/  IMAD R41, R41, R22, R42 ;  /* 0x0000001629297224 */ /* 0x000fe200078e022a */
[----:B------:R-:W-:-:S03]  /*1860*/  SHF.R.S32.HI R42, RZ, 0x1f, R8 ;  /* 0x0000001fff2a7819 */ /* 0x000fc60000011408 */
[----:B------:R-:W-:Y:S01]  /*1870*/  IMAD.IADD R39, R39, 0x1, R41 ;  /* 0x0000000127277824 */ /* 0x000fe200078e0229 */
[----:B------:R-:W-:-:S04]  /*1880*/  IADD3 R41, P0, P2, R8, R38, R69 ;  /* 0x0000002608297210 */ /* 0x000fc80007a1e045 */
[-C--:B------:R-:W-:Y:S02]  /*1890*/  IADD3.X R42, R42, R39.reuse, R68, P0, P2 ;  /* 0x000000272a2a7210 */ /* 0x080fe400007e4444 */
[C---:B------:R-:W-:Y:S02]  /*18a0*/  LEA R40, P2, R41.reuse, UR12, 0x1 ;  /* 0x0000000c29287c11 */ /* 0x040fe4000f8408ff */
[C---:B------:R-:W-:Y:S02]  /*18b0*/  IADD3 R43, P0, R66.reuse, R38, RZ ;  /* 0x00000026422b7210 */ /* 0x040fe40007f1e0ff */
[----:B------:R-:W-:Y:S02]  /*18c0*/  LEA.HI.X R41, R41, UR13, R42, 0x1, P2 ;  /* 0x0000000d29297c11 */ /* 0x000fe400090f0c2a */
[----:B------:R-:W-:Y:S02]  /*18d0*/  LEA.HI.X.SX32 R66, R66, R39, 0x1, P0 ;  /* 0x0000002742427211 */ /* 0x000fe400000f0eff */
[C---:B------:R-:W-:Y:S01]  /*18e0*/  LEA R42, P0, R43.reuse, UR12, 0x1 ;  /* 0x0000000c2b2a7c11 */ /* 0x040fe2000f8008ff */
[----:B------:R2:W3:Y:S03]  /*18f0*/  LDG.E.CONSTANT R68, desc[UR10][R40.64] ;  /* 0x0000000a28447981 */ /* 0x0004e6000c1e9900 */
[----:B------:R-:W-:-:S05]  /*1900*/  LEA.HI.X R43, R43, UR13, R66, 0x1, P0 ;  /* 0x0000000d2b2b7c11 */ /* 0x000fca00080f0c42 */
[----:B------:R0:W4:Y:S01]  /*1910*/  LDG.E.CONSTANT R70, desc[UR10][R42.64] ;  /* 0x0000000a2a467981 */ /* 0x000122000c1e9900 */
[----:B------:R-:W-:-:S04]  /*1920*/  IADD3 R66, R3, 0x8, RZ ;  /* 0x0000000803427810 */ /* 0x000fc80007ffe0ff */
[----:B------:R-:W-:-:S04]  /*1930*/  SHF.R.S32.HI R69, RZ, 0x1f, R66 ;  /* 0x0000001fff457819 */ /* 0x000fc80000011442 */
[----:B------:R-:W-:-:S05]  /*1940*/  LEA.HI R69, R69, R66, RZ, 0x2 ;  /* 0x0000004245457211 */ /* 0x000fca00078f10ff */
[----:B------:R-:W-:-:S05]  /*1950*/  IMAD.SHL.U32 R69, R69, 0x10, RZ ;  /* 0x0000001045457824 */ /* 0x000fca00078e00ff */
[----:B------:R-:W-:-:S04]  /*1960*/  LOP3.LUT R66, R69, 0xffffffc0, RZ, 0xc0, !PT ;  /* 0xffffffc045427812 */ /* 0x000fc800078ec0ff */
[----:B------:R-:W-:-:S04]  /*1970*/  IADD3 R66, P0, P2, R9, R38, R66 ;  /* 0x0000002609427210 */ /* 0x000fc80007a1e042 */
[----:B--2---:R-:W-:Y:S02]  /*1980*/  IADD3.X R41, R55, R39, R30, P0, P2 ;  /* 0x0000002737297210 */ /* 0x004fe400007e441e */
[----:B------:R-:W-:-:S04]  /*1990*/  LEA R40, P0, R66, UR12, 0x1 ;  /* 0x0000000c42287c11 */ /* 0x000fc8000f8008ff */
[----:B------:R-:W-:Y:S01]  /*19a0*/  LEA.HI.X R41, R66, UR13, R41, 0x1, P0 ;  /* 0x0000000d42297c11 */ /* 0x000fe200080f0c29 */
[----:B------:R-:W-:-:S04]  /*19b0*/  VIADD R66, R3, 0xc ;  /* 0x0000000c03427836 */ /* 0x000fc80000000000 */
[----:B------:R2:W4:Y:S01]  /*19c0*/  LDG.E.CONSTANT R69, desc[UR10][R40.64] ;  /* 0x0000000a28457981 */ /* 0x000522000c1e9900 */
[----:B------:R-:W-:Y:S01]  /*19d0*/  SHF.R.S32.HI R73, RZ, 0x1f, R66 ;  /* 0x0000001fff497819 */ /* 0x000fe20000011442 */
[----:B0-----:R-:W-:-:S03]  /*19e0*/  HADD2.F32 R42, -RZ, R72.H0_H0 ;  /* 0x20000048ff2a7230 */ /* 0x001fc60000004100 */
[----:B------:R-:W-:Y:S01]  /*19f0*/  LEA.HI R74, R73, R66, RZ, 0x2 ;  /* 0x00000042494a7211 */ /* 0x000fe200078f10ff */
[----:B-1----:R-:W-:-:S04]  /*1a00*/  HADD2.F32 R73, -RZ, R71.H0_H0 ;  /* 0x20000047ff497230 */ /* 0x002fc80000004100 */
[----:B------:R-:W-:-:S05]  /*1a10*/  IMAD.SHL.U32 R74, R74, 0x10, RZ ;  /* 0x000000104a4a7824 */ /* 0x000fca00078e00ff */
[----:B--2---:R-:W-:-:S04]  /*1a20*/  LOP3.LUT R41, R74, 0xffffffc0, RZ, 0xc0, !PT ;  /* 0xffffffc04a297812 */ /* 0x004fc800078ec0ff */
[----:B------:R-:W-:-:S04]  /*1a30*/  IADD3 R40, P0, P2, R10, R38, R41 ;  /* 0x000000260a287210 */ /* 0x000fc80007a1e029 */
[----:B------:R-:W-:Y:S01]  /*1a40*/  IADD3.X R41, R54, R39, R31, P0, P2 ;  /* 0x0000002736297210 */ /* 0x000fe200007e441f */
[----:B---3--:R-:W-:-:S05]  /*1a50*/  HADD2.F32 R43, -RZ, R68.H0_H0 ;  /* 0x20000044ff2b7230 */ /* 0x008fca0000004100 */
[----:B------:R-:W-:Y:S01]  /*1a60*/  FMUL.FTZ R66, R42, R43 ;  /* 0x0000002b2a427220 */ /* 0x000fe20000410000 */
[----:B----4-:R-:W-:-:S05]  /*1a70*/  HADD2.F32 R42, -RZ, R70.H0_H0 ;  /* 0x20000046ff2a7230 */ /* 0x010fca0000004100 */
[----:B------:R-:W-:Y:S01]  /*1a80*/  FFMA.FTZ R73, R73, R42, R66 ;  /* 0x0000002a49497223 */ /* 0x000fe20000010042 */
[----:B------:R-:W-:-:S04]  /*1a90*/  LEA R42, P0, R40, UR12, 0x1 ;  /* 0x0000000c282a7c11 */ /* 0x000fc8000f8008ff */
[----:B------:R-:W-:-:S05]  /*1aa0*/  LEA.HI.X R43, R40, UR13, R41, 0x1, P0 ;  /* 0x0000000d282b7c11 */ /* 0x000fca00080f0c29 */
[----:B------:R0:W2:Y:S01]  /*1ab0*/  LDG.E.CONSTANT R42, desc[UR10][R42.64] ;  /* 0x0000000a2a2a7981 */ /* 0x0000a2000c1e9900 */
[----:B------:R-:W-:-:S05]  /*1ac0*/  VIADD R40, R3, 0x10 ;  /* 0x0000001003287836 */ /* 0x000fca0000000000 */
        /* <DEDUP_REMOVED lines=8> */
[----:B------:R1:W3:Y:S01]  /*1b50*/  LDG.E.CONSTANT R66, desc[UR10][R40.64] ;  /* 0x0000000a28427981 */ /* 0x0002e2000c1e9900 */
[----:B------:R-:W-:Y:S02]  /*1b60*/  HADD2.F32 R72, -RZ, R72.H1_H1 ;  /* 0x30000048ff487230 */ /* 0x000fe40000004100 */
[----:B0-----:R-:W-:Y:S02]  /*1b70*/  HADD2.F32 R43, -RZ, R68.H1_H1 ;  /* 0x30000044ff2b7230 */ /* 0x001fe40000004100 */
[----:B------:R-:W-:Y:S02]  /*1b80*/  HADD2.F32 R71, -RZ, R71.H1_H1 ;  /* 0x30000047ff477230 */ /* 0x000fe40000004100 */
[----:B------:R-:W-:Y:S02]  /*1b90*/  HADD2.F32 R70, -RZ, R70.H1_H1 ;  /* 0x30000046ff467230 */ /* 0x000fe40000004100 */
[----:B------:R-:W-:Y:S01]  /*1ba0*/  FMUL.FTZ R68, R72, R43 ;  /* 0x0000002b48447220 */ /* 0x000fe20000410000 */
[----:B------:R-:W-:Y:S01]  /*1bb0*/  VIADD R43, R3, 0x14 ;  /* 0x00000014032b7836 */ /* 0x000fe20000000000 */
[----:B------:R-:W0:Y:S01]  /*1bc0*/  LDS R72, [R23+0x8] ;  /* 0x0000080017487984 */ /* 0x000e220000000800 */
[----:B-1----:R-:W-:-:S02]  /*1bd0*/  HADD2.F32 R41, -RZ, R69.H0_H0 ;  /* 0x20000045ff297230 */ /* 0x002fc40000004100 */
[----:B------:R-:W-:Y:S01]  /*1be0*/  FFMA.FTZ R70, R71, R70, R68 ;  /* 0x0000004647467223 */ /* 0x000fe20000010044 */
[----:B------:R-:W-:-:S04]  /*1bf0*/  SHF.R.S32.HI R68, RZ, 0x1f, R43 ;  /* 0x0000001fff447819 */ /* 0x000fc8000001142b */
[----:B------:R-:W-:Y:S02]  /*1c00*/  LEA.HI R68, R68, R43, RZ, 0x2 ;  /* 0x0000002b44447211 */ /* 0x000fe400078f10ff */
[----:B------:R-:W1:Y:S01]  /*1c10*/  LDS R43, [R23+0xc] ;  /* 0x00000c00172b7984 */ /* 0x000e620000000800 */
[----:B------:R-:W-:Y:S02]  /*1c20*/  HADD2.F32 R69, -RZ, R69.H1_H1 ;  /* 0x30000045ff457230 */ /* 0x000fe40000004100 */
[----:B------:R-:W-:Y:S02]  /*1c30*/  IMAD.SHL.U32 R68, R68, 0x10, RZ ;  /* 0x0000001044447824 */ /* 0x000fe400078e00ff */
[--C-:B0-----:R-:W-:Y:S02]  /*1c40*/  HADD2.F32 R40, -RZ, R72.reuse.H0_H0 ;  /* 0x20000048ff287230 */ /* 0x101fe40000004100 */
[----:B------:R-:W-:-:S03]  /*1c50*/  HADD2.F32 R71, -RZ, R72.H1_H1 ;  /* 0x30000048ff477230 */ /* 0x000fc60000004100 */
[----:B------:R-:W-:Y:S01]  /*1c60*/  FFMA.FTZ R73, R40, R41, R73 ;  /* 0x0000002928497223 */ /* 0x000fe20000010049 */
[----:B------:R-:W-:Y:S01]  /*1c70*/  LOP3.LUT R41, R68, 0xffffffc0, RZ, 0xc0, !PT ;  /* 0xffffffc044297812 */ /* 0x000fe200078ec0ff */
[----:B------:R-:W-:Y:S01]  /*1c80*/  FFMA.FTZ R70, R71, R69, R70 ;  /* 0x0000004547467223 */ /* 0x000fe20000010046 */
[----:B------:R-:W-:Y:S02]  /*1c90*/  VIADD R69, R3, 0x18 ;  /* 0x0000001803457836 */ /* 0x000fe40000000000 */
[----:B------:R-:W-:-:S03]  /*1ca0*/  IADD3 R41, P0, P2, R12, R38, R41 ;  /* 0x000000260c297210 */ /* 0x000fc60007a1e029 */
[----:B------:R-:W-:Y:S02]  /*1cb0*/  SHF.R.S32.HI R72, RZ, 0x1f, R69 ;  /* 0x0000001fff487819 */ /* 0x000fe40000011445 */
[----:B------:R-:W-:Y:S02]  /*1cc0*/  IADD3.X R68, R56, R39, R33, P0, P2 ;  /* 0x0000002738447210 */ /* 0x000fe400007e4421 */
[C---:B------:R-:W-:Y:S02]  /*1cd0*/  LEA R40, P0, R41.reuse, UR12, 0x1 ;  /* 0x0000000c29287c11 */ /* 0x040fe4000f8008ff */
[----:B------:R-:W-:Y:S02]  /*1ce0*/  LEA.HI R71, R72, R69, RZ, 0x2 ;  /* 0x0000004548477211 */ /* 0x000fe400078f10ff */
[----:B------:R-:W-:-:S03]  /*1cf0*/  LEA.HI.X R41, R41, UR13, R68, 0x1, P0 ;  /* 0x0000000d29297c11 */ /* 0x000fc600080f0c44 */
[----:B------:R-:W-:Y:S02]  /*1d00*/  IMAD.SHL.U32 R71, R71, 0x10, RZ ;  /* 0x0000001047477824 */ /* 0x000fe400078e00ff */
[----:B------:R0:W4:Y:S01]  /*1d10*/  LDG.E.CONSTANT R68, desc[UR10][R40.64] ;  /* 0x0000000a28447981 */ /* 0x000122000c1e9900 */
[--C-:B-1----:R-:W-:Y:S02]  /*1d20*/  HADD2.F32 R72, -RZ, R43.reuse.H0_H0 ;  /* 0x2000002bff487230 */ /* 0x102fe40000004100 */
[----:B0-----:R-:W-:Y:S02]  /*1d30*/  LOP3.LUT R41, R71, 0xffffffc0, RZ, 0xc0, !PT ;  /* 0xffffffc047297812 */ /* 0x001fe400078ec0ff */
[----:B------:R-:W0:Y:S02]  /*1d40*/  LDS R71, [R23+0x10] ;  /* 0x0000100017477984 */ /* 0x000e240000000800 */
[----:B------:R-:W-:Y:S01]  /*1d50*/  IADD3 R41, P0, P2, R13, R38, R41 ;  /* 0x000000260d297210 */ /* 0x000fe20007a1e029 */
[----:B------:R-:W-:-:S02]  /*1d60*/  HADD2.F32 R43, -RZ, R43.H1_H1 ;  /* 0x3000002bff2b7230 */ /* 0x000fc40000004100 */
[----:B--2---:R-:W-:-:S05]  /*1d70*/  HADD2.F32 R69, -RZ, R42.H0_H0 ;  /* 0x2000002aff457230 */ /* 0x004fca0000004100 */
[----:B------:R-:W-:Y:S01]  /*1d80*/  FFMA.FTZ R73, R72, R69, R73 ;  /* 0x0000004548497223 */ /* 0x000fe20000010049 */
[----:B------:R-:W-:Y:S02]  /*1d90*/  IADD3.X R72, R59, R39, R34, P0, P2 ;  /* 0x000000273b487210 */ /* 0x000fe400007e4422 */
[----:B------:R-:W-:-:S04]  /*1da0*/  LEA R40, P0, R41, UR12, 0x1 ;  /* 0x0000000c29287c11 */ /* 0x000fc8000f8008ff */
[----:B------:R-:W-:-:S05]  /*1db0*/  LEA.HI.X R41, R41, UR13, R72, 0x1, P0 ;  /* 0x0000000d29297c11 */ /* 0x000fca00080f0c48 */
[----:B------:R1:W2:Y:S01]  /*1dc0*/  LDG.E.CONSTANT R69, desc[UR10][R40.64] ;  /* 0x0000000a28457981 */ /* 0x0002a2000c1e9900 */
[----:B------:R-:W-:-:S05]  /*1dd0*/  HADD2.F32 R42, -RZ, R42.H1_H1 ;  /* 0x3000002aff2a7230 */ /* 0x000fca0000004100 */
[----:B------:R-:W-:Y:S01]  /*1de0*/  FFMA.FTZ R42, R43, R42, R70 ;  /* 0x0000002a2b2a7223 */ /* 0x000fe20000010046 */
[----:B------:R-:W-:-:S05]  /*1df0*/  VIADD R43, R3, 0x1c ;  /* 0x0000001c032b7836 */ /* 0x000fca0000000000 */
[----:B------:R-:W-:-:S04]  /*1e00*/  SHF.R.S32.HI R70, RZ, 0x1f, R43 ;  /* 0x0000001fff467819 */ /* 0x000fc8000001142b */
[----:B------:R-:W-:Y:S01]  /*1e10*/  LEA.HI R72, R70, R43, RZ, 0x2 ;  /* 0x0000002b46487211 */ /* 0x000fe200078f10ff */
[----:B0-----:R-:W-:-:S04]  /*1e20*/  HADD2.F32 R70, -RZ, R71.H0_H0 ;  /* 0x20000047ff467230 */ /* 0x001fc80000004100 */
[----:B------:R-:W-:Y:S02]  /*1e30*/  IMAD.SHL.U32 R72, R72, 0x10, RZ ;  /* 0x0000001048487824 */ /* 0x000fe400078e00ff */
[----:B---3--:R-:W-:-:S03]  /*1e40*/  HADD2.F32 R43, -RZ, R66.H0_H0 ;  /* 0x20000042ff2b7230 */ /* 0x008fc60000004100 */
[----:B-1----:R-:W-:Y:S02]  /*1e50*/  LOP3.LUT R41, R72, 0xffffffc0, RZ, 0xc0, !PT ;  /* 0xffffffc048297812 */ /* 0x002fe400078ec0ff */
[----:B------:R-:W-:Y:S01]  /*1e60*/  FFMA.FTZ R73, R70, R43, R73 ;  /* 0x0000002b46497223 */ /* 0x000fe20000010049 */
[----:B------:R-:W-:Y:S01]  /*1e70*/  HADD2.F32 R71, -RZ, R71.H1_H1 ;  /* 0x30000047ff477230 */ /* 0x000fe20000004100 */
[----:B------:R-:W-:Y:S01]  /*1e80*/  IADD3 R41, P0, P2, R14, R38, R41 ;  /* 0x000000260e297210 */ /* 0x000fe20007a1e029 */
[----:B------:R-:W-:Y:S01]  /*1e90*/  HADD2.F32 R74, -RZ, R66.H1_H1 ;  /* 0x30000042ff4a7230 */ /* 0x000fe20000004100 */
[----:B------:R-:W0:Y:S02]  /*1ea0*/  LDS R72, [R23+0x14] ;  /* 0x0000140017487984 */ /* 0x000e240000000800 */
[----:B------:R-:W-:Y:S02]  /*1eb0*/  IADD3.X R70, R58, R39, R35, P0, P2 ;  /* 0x000000273a467210 */ /* 0x000fe400007e4423 */
[----:B------:R-:W-:-:S04]  /*1ec0*/  LEA R40, P0, R41, UR12, 0x1 ;  /* 0x0000000c29287c11 */ /* 0x000fc8000f8008ff */
[----:B------:R-:W-:-:S05]  /*1ed0*/  LEA.HI.X R41, R41, UR13, R70, 0x1, P0 ;  /* 0x0000000d29297c11 */ /* 0x000fca00080f0c46 */
[----:B------:R1:W3:Y:S01]  /*1ee0*/  LDG.E.CONSTANT R70, desc[UR10][R40.64] ;  /* 0x0000000a28467981 */ /* 0x0002e2000c1e9900 */
[----:B------:R-:W-:Y:S01]  /*1ef0*/  FFMA.FTZ R74, R71, R74, R42 ;  /* 0x0000004a474a7223 */ /* 0x000fe2000001002a */
[----:B------:R-:W-:-:S05]  /*1f00*/  VIADD R42, R3, 0x20 ;  /* 0x00000020032a7836 */ /* 0x000fca0000000000 */
[----:B------:R-:W-:-:S04]  /*1f10*/  SHF.R.S32.HI R43, RZ, 0x1f, R42 ;  /* 0x0000001fff2b7819 */ /* 0x000fc8000001142a */
[----:B------:R-:W-:-:S05]  /*1f20*/  LEA.HI R66, R43, R42, RZ, 0x2 ;  /* 0x0000002a2b427211 */ /* 0x000fca00078f10ff */
[----:B------:R-:W-:-:S05]  /*1f30*/  IMAD.SHL.U32 R66, R66, 0x10, RZ ;  /* 0x0000001042427824 */ /* 0x000fca00078e00ff */
[----:B-1----:R-:W-:Y:S02]  /*1f40*/  LOP3.LUT R40, R66, 0xffffffc0, RZ, 0xc0, !PT ;  /* 0xffffffc042287812 */ /* 0x002fe400078ec0ff */
[----:B------:R-:W1:Y:S02]  /*1f50*/  LDS R66, [R23+0x18] ;  /* 0x0000180017427984 */ /* 0x000e640000000800 */
[----:B------:R-:W-:Y:S01]  /*1f60*/  IADD3 R40, P0, P2, R15, R38, R40 ;  /* 0x000000260f287210 */ /* 0x000fe20007a1e028 */
[----:B0-----:R-:W-:-:S03]  /*1f70*/  HADD2.F32 R42, -RZ, R72.H0_H0 ;  /* 0x20000048ff2a7230 */ /* 0x001fc60000004100 */
[----:B------:R-:W-:Y:S01]  /*1f80*/  IADD3.X R41, R61, R39, R44, P0, P2 ;  /* 0x000000273d297210 */ /* 0x000fe200007e442c */
[----:B----4-:R-:W-:-:S05]  /*1f90*/  HADD2.F32 R43, -RZ, R68.H0_H0 ;  /* 0x20000044ff2b7230 */ /* 0x010fca0000004100 */
[----:B------:R-:W-:Y:S01]  /*1fa0*/  FFMA.FTZ R73, R42, R43, R73 ;  /* 0x0000002b2a497223 */ /* 0x000fe20000010049 */
[----:B------:R-:W-:Y:S01]  /*1fb0*/  LEA R42, P0, R40, UR12, 0x1 ;  /* 0x0000000c282a7c11 */ /* 0x000fe2000f8008ff */
[----:B------:R-:W-:-:S03]  /*1fc0*/  HADD2.F32 R68, -RZ, R68.H1_H1 ;  /* 0x30000044ff447230 */ /* 0x000fc60000004100 */
[----:B------:R-:W-:Y:S01]  /*1fd0*/  LEA.HI.X R43, R40, UR13, R41, 0x1, P0 ;  /* 0x0000000d282b7c11 */ /* 0x000fe200080f0c29 */
[----:B------:R-:W-:Y:S02]  /*1fe0*/  HADD2.F32 R41, -RZ, R72.H1_H1 ;  /* 0x30000048ff297230 */ /* 0x000fe40000004100 */
[----:B-1----:R-:W-:Y:S02]  /*1ff0*/  HADD2.F32 R40, -RZ, R66.H0_H0 ;  /* 0x20000042ff287230 */ /* 0x002fe40000004100 */
[----:B------:R0:W4:Y:S01]  /*2000*/  LDG.E.CONSTANT R71, desc[UR10][R42.64] ;  /* 0x0000000a2a477981 */ /* 0x000122000c1e9900 */
[----:B------:R-:W-:-:S03]  /*2010*/  FFMA.FTZ R74, R41, R68, R74 ;  /* 0x00000044294a7223 */ /* 0x000fc6000001004a */
[----:B------:R-:W1:Y:S01]  /*2020*/  LDS R68, [R23+0x1c] ;  /* 0x00001c0017447984 */ /* 0x000e620000000800 */
[----:B0-----:R-:W-:Y:S02]  /*2030*/  HADD2.F32 R43, -RZ, R66.H1_H1 ;  /* 0x30000042ff2b7230 */ /* 0x001fe40000004100 */
[----:B-1----:R-:W-:Y:S02]  /*2040*/  HADD2.F32 R42, -RZ, R68.H0_H0 ;  /* 0x20000044ff2a7230 */ /* 0x002fe40000004100 */
[----:B--2---:R-:W-:-:S05]  /*2050*/  HADD2.F32 R41, -RZ, R69.H0_H0 ;  /* 0x20000045ff297230 */ /* 0x004fca0000004100 */
[----:B------:R-:W-:Y:S01]  /*2060*/  FFMA.FTZ R73, R40, R41, R73 ;  /* 0x0000002928497223 */ /* 0x000fe20000010049 */
[----:B------:R-:W-:-:S04]  /*2070*/  IADD3 R41, P0, P2, R16, R38, R25 ;  /* 0x0000002610297210 */ /* 0x000fc80007a1e019 */
[----:B------:R-:W-:Y:S02]  /*2080*/  LEA R40, P3, R41, UR12, 0x1 ;  /* 0x0000000c29287c11 */ /* 0x000fe4000f8608ff */
[----:B------:R-:W-:-:S04]  /*2090*/  IADD3.X R72, R60, R39, R47, P0, P2 ;  /* 0x000000273c487210 */ /* 0x000fc800007e442f */
[----:B------:R-:W-:-:S05]  /*20a0*/  LEA.HI.X R41, R41, UR13, R72, 0x1, P3 ;  /* 0x0000000d29297c11 */ /* 0x000fca00098f0c48 */
[----:B------:R0:W2:Y:S01]  /*20b0*/  LDG.E.CONSTANT R72, desc[UR10][R40.64] ;  /* 0x0000000a28487981 */ /* 0x0000a2000c1e9900 */
[----:B------:R-:W-:-:S05]  /*20c0*/  HADD2.F32 R69, -RZ, R69.H1_H1 ;  /* 0x30000045ff457230 */ /* 0x000fca0000004100 */
[----:B------:R-:W-:Y:S01]  /*20d0*/  FFMA.FTZ R74, R43, R69, R74 ;  /* 0x000000452b4a7223 */ /* 0x000fe2000001004a */
[----:B0-----:R-:W0:Y:S01]  /*20e0*/  LDS R40, [R23+0x20] ;  /* 0x0000200017287984 */ /* 0x001e220000000800 */
[----:B---3--:R-:W-:-:S05]  /*20f0*/  HADD2.F32 R43, -RZ, R70.H0_H0 ;  /* 0x20000046ff2b7230 */ /* 0x008fca0000004100 */
[----:B------:R-:W-:Y:S01]  /*2100*/  FFMA.FTZ R73, R42, R43, R73 ;  /* 0x0000002b2a497223 */ /* 0x000fe20000010049 */
[----:B------:R-:W-:-:S04]  /*2110*/  IADD3 R43, P0, P2, R17, R38, R24 ;  /* 0x00000026112b7210 */ /* 0x000fc80007a1e018 */
[----:B------:R-:W-:Y:S02]  /*2120*/  LEA R42, P3, R43, UR12, 0x1 ;  /* 0x0000000c2b2a7c11 */ /* 0x000fe4000f8608ff */
[----:B------:R-:W-:-:S04]  /*2130*/  IADD3.X R66, R63, R39, R48, P0, P2 ;  /* 0x000000273f427210 */ /* 0x000fc800007e4430 */
[----:B------:R-:W-:-:S05]  /*2140*/  LEA.HI.X R43, R43, UR13, R66, 0x1, P3 ;  /* 0x0000000d2b2b7c11 */ /* 0x000fca00098f0c42 */
[----:B------:R1:W3:Y:S01]  /*2150*/  LDG.E.CONSTANT R66, desc[UR10][R42.64] ;  /* 0x0000000a2a427981 */ /* 0x0002e2000c1e9900 */
[----:B------:R-:W-:Y:S02]  /*2160*/  HADD2.F32 R41, -RZ, R68.H1_H1 ;  /* 0x30000044ff297230 */ /* 0x000fe40000004100 */
[----:B------:R-:W-:Y:S02]  /*2170*/  HADD2.F32 R70, -RZ, R70.H1_H1 ;  /* 0x30000046ff467230 */ /* 0x000fe40000004100 */
[--C-:B0-----:R-:W-:Y:S02]  /*2180*/  HADD2.F32 R68, -RZ, R40.reuse.H0_H0 ;  /* 0x20000028ff447230 */ /* 0x101fe40000004100 */
[----:B------:R-:W-:Y:S02]  /*2190*/  HADD2.F32 R40, -RZ, R40.H1_H1 ;  /* 0x30000028ff287230 */ /* 0x000fe40000004100 */
[----:B------:R-:W-:Y:S02]  /*21a0*/  FFMA.FTZ R41, R41, R70, R74 ;  /* 0x0000004629297223 */ /* 0x000fe4000001004a */
[----:B------:R-:W0:Y:S01]  /*21b0*/  LDS R70, [R23+0x24] ;  /* 0x0000240017467984 */ /* 0x000e220000000800 */
[----:B----4-:R-:W-:-:S02]  /*21c0*/  HADD2.F32 R69, -RZ, R71.H0_H0 ;  /* 0x20000047ff457230 */ /* 0x010fc40000004100 */
[----:B------:R-:W-:-:S03]  /*21d0*/  HADD2.F32 R71, -RZ, R71.H1_H1 ;  /* 0x30000047ff477230 */ /* 0x000fc60000004100 */
[----:B------:R-:W-:Y:S02]  /*21e0*/  FFMA.FTZ R68, R68, R69, R73 ;  /* 0x0000004544447223 */ /* 0x000fe40000010049 */
[----:B-1----:R-:W-:Y:S01]  /*21f0*/  FFMA.FTZ R42, R40, R71, R41 ;  /* 0x00000047282a7223 */ /* 0x002fe20000010029 */
[----:B0-----:R-:W-:Y:S01]  /*2200*/  HADD2.F32 R71, -RZ, R70.H0_H0 ;  /* 0x20000046ff477230 */ /* 0x001fe20000004100 */
[----:B------:R-:W-:-:S04]  /*2210*/  IADD3 R41, P0, P2, R18, R38, R27 ;  /* 0x0000002612297210 */ /* 0x000fc80007a1e01b */
[----:B------:R-:W-:Y:S01]  /*2220*/  IADD3.X R74, R62, R39, R49, P0, P2 ;  /* 0x000000273e4a7210 */ /* 0x000fe200007e4431 */
[----:B------:R-:W-:Y:S02]  /*2230*/  HADD2.F32 R43, -RZ, R70.H1_H1 ;  /* 0x30000046ff2b7230 */ /* 0x000fe40000004100 */
[----:B--2---:R-:W-:-:S05]  /*2240*/  HADD2.F32 R40, -RZ, R72.H0_H0 ;  /* 0x20000048ff287230 */ /* 0x004fca0000004100 */
[----:B------:R-:W-:Y:S01]  /*2250*/  FFMA.FTZ R71, R71, R40, R68 ;  /* 0x0000002847477223 */ /* 0x000fe20000010044 */
[C---:B------:R-:W-:Y:S01]  /*2260*/  LEA R40, P3, R41.reuse, UR12, 0x1 ;  /* 0x0000000c29287c11 */ /* 0x040fe2000f8608ff */
[----:B------:R-:W0:Y:S03]  /*2270*/  LDS R68, [R23+0x28] ;  /* 0x0000280017447984 */ /* 0x000e260000000800 */
[----:B------:R-:W-:-:S05]  /*2280*/  LEA.HI.X R41, R41, UR13, R74, 0x1, P3 ;  /* 0x0000000d29297c11 */ /* 0x000fca00098f0c4a */
[----:B------:R1:W2:Y:S01]  /*2290*/  LDG.E.CONSTANT R69, desc[UR10][R40.64] ;  /* 0x0000000a28457981 */ /* 0x0002a2000c1e9900 */
[----:B------:R-:W-:-:S05]  /*22a0*/  HADD2.F32 R70, -RZ, R72.H1_H1 ;  /* 0x30000048ff467230 */ /* 0x000fca0000004100 */
[----:B------:R-:W-:Y:S01]  /*22b0*/  FFMA.FTZ R70, R43, R70, R42 ;  /* 0x000000462b467223 */ /* 0x000fe2000001002a */
[----:B------:R-:W-:-:S04]  /*22c0*/  IADD3 R43, P0, P2, R19, R38, R26 ;  /* 0x00000026132b7210 */ /* 0x000fc80007a1e01a */
[----:B------:R-:W-:Y:S02]  /*22d0*/  LEA R42, P3, R43, UR12, 0x1 ;  /* 0x0000000c2b2a7c11 */ /* 0x000fe4000f8608ff */
[----:B------:R-:W-:-:S04]  /*22e0*/  IADD3.X R72, R65, R39, R50, P0, P2 ;  /* 0x0000002741487210 */ /* 0x000fc800007e4432 */
[----:B------:R-:W-:Y:S02]  /*22f0*/  LEA.HI.X R43, R43, UR13, R72, 0x1, P3 ;  /* 0x0000000d2b2b7c11 */ /* 0x000fe400098f0c48 */
[----:B-1----:R-:W-:-:S03]  /*2300*/  IADD3 R41, P0, P2, R20, R38, R29 ;  /* 0x0000002614297210 */ /* 0x002fc60007a1e01d */
[----:B------:R1:W4:Y:S01]  /*2310*/  LDG.E.CONSTANT R42, desc[UR10][R42.64] ;  /* 0x0000000a2a2a7981 */ /* 0x000322000c1e9900 */
[----:B------:R-:W-:Y:S01]  /*2320*/  LEA R40, P3, R41, UR12, 0x1 ;  /* 0x0000000c29287c11 */ /* 0x000fe2000f8608ff */
[----:B---3--:R-:W-:Y:S02]  /*2330*/  HADD2.F32 R73, -RZ, R66.H0_H0 ;  /* 0x20000042ff497230 */ /* 0x008fe40000004100 */
[----:B0-----:R-:W-:Y:S01]  /*2340*/  HADD2.F32 R72, -RZ, R68.H0_H0 ;  /* 0x20000044ff487230 */ /* 0x001fe20000004100 */
[----:B-1----:R-:W0:Y:S04]  /*2350*/  LDS R43, [R23+0x2c] ;  /* 0x00002c00172b7984 */ /* 0x002e280000000800 */
[----:B------:R-:W-:Y:S01]  /*2360*/  FFMA.FTZ R71, R72, R73, R71 ;  /* 0x0000004948477223 */ /* 0x000fe20000010047 */
[----:B------:R-:W-:-:S04]  /*2370*/  IADD3.X R72, R64, R39, R51, P0, P2 ;  /* 0x0000002740487210 */ /* 0x000fc800007e4433 */
[----:B------:R-:W-:Y:S02]  /*2380*/  LEA.HI.X R41, R41, UR13, R72, 0x1, P3 ;  /* 0x0000000d29297c11 */ /* 0x000fe400098f0c48 */
[----:B------:R-:W-:-:S03]  /*2390*/  IADD3 R72, P0, P2, R21, R38, R28 ;  /* 0x0000002615487210 */ /* 0x000fc60007a1e01c */
[----:B------:R1:W3:Y:S01]  /*23a0*/  LDG.E.CONSTANT R40, desc[UR10][R40.64] ;  /* 0x0000000a28287981 */ /* 0x0002e2000c1e9900 */
[----:B------:R-:W-:Y:S02]  /*23b0*/  IADD3.X R39, R67, R39, R52, P0, P2 ;  /* 0x0000002743277210 */ /* 0x000fe400007e4434 */
[----:B------:R-:W-:-:S04]  /*23c0*/  LEA R38, P0, R72, UR12, 0x1 ;  /* 0x0000000c48267c11 */ /* 0x000fc8000f8008ff */
[----:B------:R-:W-:Y:S01]  /*23d0*/  LEA.HI.X R39, R72, UR13, R39, 0x1, P0 ;  /* 0x0000000d48277c11 */ /* 0x000fe200080f0c27 */
[----:B------:R-:W-:Y:S02]  /*23e0*/  HADD2.F32 R73, -RZ, R68.H1_H1 ;  /* 0x30000044ff497230 */ /* 0x000fe40000004100 */
[----:B------:R-:W-:Y:S01]  /*23f0*/  HADD2.F32 R66, -RZ, R66.H1_H1 ;  /* 0x30000042ff427230 */ /* 0x000fe20000004100 */
[----:B-1----:R-:W1:Y:S04]  /*2400*/  LDS R41, [R23+0x34] ;  /* 0x0000340017297984 */ /* 0x002e680000000800 */
[----:B------:R1:W3:Y:S01]  /*2410*/  LDG.E.CONSTANT R38, desc[UR10][R38.64] ;  /* 0x0000000a26267981 */ /* 0x0002e2000c1e9900 */
[----:B------:R-:W-:Y:S01]  /*2420*/  FFMA.FTZ R70, R73, R66, R70 ;  /* 0x0000004249467223 */ /* 0x000fe20000010046 */
[----:B0-----:R-:W-:-:S02]  /*2430*/  HADD2.F32 R66, -RZ, R43.H0_H0 ;  /* 0x2000002bff427230 */ /* 0x001fc40000004100 */
[----:B------:R-:W-:Y:S01]  /*2440*/  HADD2.F32 R43, -RZ, R43.H1_H1 ;  /* 0x3000002bff2b7230 */ /* 0x000fe20000004100 */
[----:B------:R-:W-:Y:S01]  /*2450*/  UMOV UR6, 0xffffffff ;  /* 0xffffffff00067882 */ /* 0x000fe20000000000 */
[----:B--2---:R-:W-:-:S05]  /*2460*/  HADD2.F32 R68, -RZ, R69.H0_H0 ;  /* 0x20000045ff447230 */ /* 0x004fca0000004100 */
[----:B------:R-:W-:Y:S02]  /*2470*/  FFMA.FTZ R68, R66, R68, R71 ;  /* 0x0000004442447223 */ /* 0x000fe40000010047 */
[----:B------:R-:W0:Y:S04]  /*2480*/  LDS R71, [R23+0x30] ;  /* 0x0000300017477984 */ /* 0x000e280000000800 */
[----:B------:R-:W2:Y:S01]  /*2490*/  LDS R66, [R23+0x38] ;  /* 0x0000380017427984 */ /* 0x000ea20000000800 */
        /* <DEDUP_REMOVED lines=9> */
[--C-:B---3--:R-:W-:Y:S02]  /*2530*/  HADD2.F32 R69, -RZ, R40.reuse.H0_H0 ;  /* 0x20000028ff457230 */ /* 0x108fe40000004100 */
[----:B------:R-:W-:Y:S02]  /*2540*/  HADD2.F32 R40, -RZ, R40.H1_H1 ;  /* 0x30000028ff287230 */ /* 0x000fe40000004100 */
[----:B------:R-:W-:Y:S01]  /*2550*/  FFMA.FTZ R42, R68, R42, R43 ;  /* 0x0000002a442a7223 */ /* 0x000fe2000001002b */
[--C-:B--2---:R-:W-:Y:S02]  /*2560*/  HADD2.F32 R68, -RZ, R66.reuse.H0_H0 ;  /* 0x20000042ff447230 */ /* 0x104fe40000004100 */
[----:B------:R-:W-:-:S02]  /*2570*/  HADD2.F32 R43, -RZ, R66.H1_H1 ;  /* 0x30000042ff2b7230 */ /* 0x000fc40000004100 */
[--C-:B------:R-:W-:Y:S02]  /*2580*/  HADD2.F32 R66, -RZ, R38.reuse.H0_H0 ;  /* 0x20000026ff427230 */ /* 0x100fe40000004100 */
[----:B------:R-:W-:Y:S01]  /*2590*/  FFMA.FTZ R39, R70, R69, R39 ;  /* 0x0000004546277223 */ /* 0x000fe20000010027 */
[----:B------:R-:W-:Y:S02]  /*25a0*/  HADD2.F32 R38, -RZ, R38.H1_H1 ;  /* 0x30000026ff267230 */ /* 0x000fe40000004100 */
[----:B------:R-:W-:Y:S01]  /*25b0*/  FFMA.FTZ R40, R41, R40, R42 ;  /* 0x0000002829287223 */ /* 0x000fe2000001002a */
[----:B------:R-:W-:-:S03]  /*25c0*/  FFMA.FTZ R39, R68, R66, R39 ;  /* 0x0000004244277223 */ /* 0x000fc60000010027 */
[----:B------:R-:W-:-:S04]  /*25d0*/  FFMA.FTZ R38, R43, R38, R40 ;  /* 0x000000262b267223 */ /* 0x000fc80000010028 */
[----:B------:R-:W-:Y:S01]  /*25e0*/  FADD.FTZ R38, R39, R38 ;  /* 0x0000002627267221 */ /* 0x000fe20000010000 */
[----:B------:R-:W-:Y:S06]  /*25f0*/  BRA.DIV UR6, `(.L_x_25030) ;  /* 0x0000003606f47947 */ /* 0x000fec000b800000 */
[----:B------:R-:W0:Y:S02]  /*2600*/  SHFL.BFLY PT, R39, R38, 0x2, 0x1f ;  /* 0x0c401f0026277f89 */ /* 0x000e2400000e0000 */
[----:B0-----:R-:W-:-:S05]  /*2610*/  FADD.FTZ R39, R38, R39 ;  /* 0x0000002726277221 */ /* 0x001fca0000010000 */
[----:B------:R0:W1:Y:S02]  /*2620*/  SHFL.BFLY PT, R40, R39, 0x1, 0x1f ;  /* 0x0c201f0027287f89 */ /* 0x00006400000e0000 */
.L_x_25082:
        /* <DEDUP_REMOVED lines=12> */
[----:B0-----:R-:W-:-:S05]  /*26f0*/  FSEL R39, R41, RZ, !P0 ;  /* 0x000000ff29277208 */ /* 0x001fca0004000000 */
[----:B------:R1:W-:Y:S04]  /*2700*/  STS [R46], R39 ;  /* 0x000000272e007388 */ /* 0x0003e80000000800 */
[----:B------:R-:W-:-:S07]  /*2710*/  @!P0 FMNMX.FTZ R4, R4, R41, !PT ;  /* 0x0000002904048209 */ /* 0x000fce0007810000 */
.L_x_25032:
[----:B------:R-:W-:Y:S05]  /*2720*/  BSYNC B1 ;  /* 0x0000000000017941 */ /* 0x000fea0003800000 */
.L_x_25031:
[----:B------:R-:W-:Y:S01]  /*2730*/  IADD3 R6, P0, R6, 0x10, RZ ;  /* 0x0000001006067810 */ /* 0x000fe20007f1e0ff */
[----:B------:R-:W-:Y:S01]  /*2740*/  VIADD R53, R53, 0x20 ;  /* 0x0000002035357836 */ /* 0x000fe20000000000 */
[----:B-1----:R-:W-:Y:S01]  /*2750*/  IADD3 R46, R46, 0x80, RZ ;  /* 0x000000802e2e7810 */ /* 0x002fe20007ffe0ff */
[----:B------:R-:W-:Y:S02]  /*2760*/  VIADD R45, R45, 0x20 ;  /* 0x000000202d2d7836 */ /* 0x000fe40000000000 */
[----:B------:R-:W-:Y:S01]  /*2770*/  IMAD.X R7, RZ, RZ, R7, P0 ;  /* 0x000000ffff077224 */ /* 0x000fe200000e0607 */
[----:B------:R-:W-:Y:S07]  /*2780*/  @!P3 BRA `(.L_x_25033) ;  /* 0xffffffec00ecb947 */ /* 0x000fee000383ffff */
.L_x_25029:
[----:B------:R-:W-:Y:S05]  /*2790*/  BSYNC B0 ;  /* 0x0000000000007941 */ /* 0x000fea0003800000 */
.L_x_25028:
[----:B------:R-:W1:Y:S01]  /*27a0*/  S2R R28, SR_TID.X ;  /* 0x00000000001c7919 */ /* 0x000e620000002100 */
[----:B------:R-:W-:Y:S01]  /*27b0*/  UMOV UR6, 0xffffffff ;  /* 0xffffffff00067882 */ /* 0x000fe20000000000 */
[----:B-1----:R-:W-:-:S04]  /*27c0*/  SHF.R.S32.HI R3, RZ, 0x1f, R28 ;  /* 0x0000001fff037819 */ /* 0x002fc8000001141c */
[----:B------:R-:W-:-:S04]  /*27d0*/  LEA.HI R3, R3, R28, RZ, 0x5 ;  /* 0x0000001c03037211 */ /* 0x000fc800078f28ff */
[----:B------:R-:W-:-:S05]  /*27e0*/  LOP3.LUT R3, R3, 0xffffffe0, RZ, 0xc0, !PT ;  /* 0xffffffe003037812 */ /* 0x000fca00078ec0ff */
[----:B-----5:R-:W-:Y:S01]  /*27f0*/  IMAD.IADD R0, R28, 0x1, -R3 ;  /* 0x000000011c007824 */ /* 0x020fe200078e0a03 */
[----:B------:R-:W-:Y:S06]  /*2800*/  BRA.DIV UR6, `(.L_x_25034) ;  /* 0x0000003606b87947 */ /* 0x000fec000b800000 */
[----:B------:R-:W1:Y:S02]  /*2810*/  SHFL.BFLY PT, R3, R4, 0x10, 0x1f ;  /* 0x0e001f0004037f89 */ /* 0x000e6400000e0000 */
[----:B-1----:R-:W-:-:S05]  /*2820*/  FMNMX.FTZ R3, R3, R4, !PT ;  /* 0x0000000403037209 */ /* 0x002fca0007810000 */
[----:B------:R-:W1:Y:S02]  /*2830*/  SHFL.BFLY PT, R6, R3, 0x8, 0x1f ;  /* 0x0d001f0003067f89 */ /* 0x000e6400000e0000 */
[----:B-1----:R-:W-:-:S05]  /*2840*/  FMNMX.FTZ R6, R3, R6, !PT ;  /* 0x0000000603067209 */ /* 0x002fca0007810000 */
[----:B------:R1:W2:Y:S02]  /*2850*/  SHFL.BFLY PT, R5, R6, 0x4, 0x1f ;  /* 0x0c801f0006057f89 */ /* 0x0002a400000e0000 */
.L_x_25087:
[----:B------:R-:W-:Y:S02]  /*2860*/  ISETP.NE.AND P0, PT, R0, RZ, PT ;  /* 0x000000ff0000720c */ /* 0x000fe40003f05270 */
[----:B-12---:R-:W-:-:S11]  /*2870*/  FMNMX.FTZ R6, R6, R5, !PT ;  /* 0x0000000506067209 */ /* 0x006fd60007810000 */
[----:B------:R-:W-:Y:S05]  /*2880*/  @P0 BRA `(.L_x_25035) ;  /* 0x0000000000240947 */ /* 0x000fea0003800000 */
        /* <DEDUP_REMOVED lines=9> */
.L_x_25035:
[----:B------:R-:W-:-:S04]  /*2920*/  UIADD3 UR6, UR14, 0x7, URZ ;  /* 0x000000070e067890 */ /* 0x000fc8000fffe03f */
[----:B------:R-:W-:-:S04]  /*2930*/  USHF.R.S32.HI UR7, URZ, 0x1f, UR6 ;  /* 0x0000001f3f077899 */ /* 0x000fc80008011406 */
[----:B------:R-:W-:-:S06]  /*2940*/  ULEA.HI UR7, UR7, UR6, URZ, 0x3 ;  /* 0x0000000607077291 */ /* 0x000fcc000f8f183f */
[----:B-1----:R-:W-:Y:S01]  /*2950*/  IMAD.U32 R3, RZ, RZ, UR7 ;  /* 0x00000007ff037e24 */ /* 0x002fe2000f8e00ff */
[----:B------:R-:W-:Y:S05]  /*2960*/  WARPSYNC.ALL ;  /* 0x0000000000007948 */ /* 0x000fea0003800000 */
[----:B------:R-:W-:Y:S01]  /*2970*/  SHF.R.S32.HI R3, RZ, 0x3, R3 ;  /* 0x00000003ff037819 */ /* 0x000fe20000011403 */
[----:B------:R-:W-:Y:S01]  /*2980*/  BAR.SYNC.DEFER_BLOCKING 0x0 ;  /* 0x0000000000007b1d */ /* 0x000fe20000010000 */
[----:B------:R-:W-:Y:S01]  /*2990*/  ISETP.GT.AND P0, PT, R0, 0x3, PT ;  /* 0x000000030000780c */ /* 0x000fe20003f04270 */
[----:B------:R-:W-:Y:S01]  /*29a0*/  IMAD.MOV.U32 R6, RZ, RZ, RZ ;  /* 0x000000ffff067224 */ /* 0x000fe200078e00ff */
[----:B------:R-:W-:-:S03]  /*29b0*/  ISETP.GE.AND P2, PT, R28, UR5, PT ;  /* 0x000000051c007c0c */ /* 0x000fc6000bf46270 */
        /* <DEDUP_REMOVED lines=38> */
.L_x_25040:
        /* <DEDUP_REMOVED lines=11> */
.L_x_25039:
[----:B------:R-:W-:Y:S05]  /*2cd0*/  BSYNC B1 ;  /* 0x0000000000017941 */ /* 0x000fea0003800000 */
.L_x_25038:
        /* <DEDUP_REMOVED lines=15> */
.L_x_25043:
        /* <DEDUP_REMOVED lines=100> */
.L_x_25042:
[----:B------:R-:W-:Y:S05]  /*3410*/  BSYNC B1 ;  /* 0x0000000000017941 */ /* 0x000fea0003800000 */
.L_x_25041:
        /* <DEDUP_REMOVED lines=55> */
.L_x_25045:
[----:B------:R-:W-:Y:S05]  /*3790*/  BSYNC B1 ;  /* 0x0000000000017941 */ /* 0x000fea0003800000 */
.L_x_25044:
        /* <DEDUP_REMOVED lines=26> */
.L_x_25037:
[----:B------:R-:W-:Y:S05]  /*3940*/  BSYNC B0 ;  /* 0x0000000000007941 */ /* 0x000fea0003800000 */
.L_x_25036:
        /* <DEDUP_REMOVED lines=59> */
.L_x_25050:
[----:B------:R-:W3:Y:S01]  /*3d00*/  LDS R9, [R8] ;  /* 0x0000000008097984 */ /* 0x000ee20000000800 */
[----:B------:R-:W-:Y:S01]  /*3d10*/  IADD3 R6, R6, -0x1, RZ ;  /* 0xffffffff06067810 */ /* 0x000fe20007ffe0ff */
[----:B------:R-:W-:-:S03]  /*3d20*/  VIADD R7, R7, 0x80 ;  /* 0x0000008007077836 */ /* 0x000fc60000000000 */
[----:B------:R-:W-:Y:S01]  /*3d30*/  ISETP.NE.AND P0, PT, R6, RZ, PT ;  /* 0x000000ff0600720c */ /* 0x000fe20003f05270 */
[----:B---3--:R-:W-:-:S05]  /*3d40*/  FMUL.FTZ R9, R9, R35 ;  /* 0x0000002309097220 */ /* 0x008fca0000410000 */
[----:B------:R2:W-:Y:S02]  /*3d50*/  STS [R8], R9 ;  /* 0x0000000908007388 */ /* 0x0005e40000000800 */
[----:B--2---:R-:W-:-:S05]  /*3d60*/  VIADD R8, R8, 0x200 ;  /* 0x0000020008087836 */ /* 0x004fca0000000000 */
[----:B------:R-:W-:Y:S05]  /*3d70*/  @P0 BRA `(.L_x_25050) ;  /* 0xfffffffc00e00947 */ /* 0x000fea000383ffff */
.L_x_25049:
[----:B------:R-:W-:Y:S05]  /*3d80*/  BSYNC B1 ;  /* 0x0000000000017941 */ /* 0x000fea0003800000 */
.L_x_25048:
        /* <DEDUP_REMOVED lines=15> */
.L_x_25053:
        /* <DEDUP_REMOVED lines=52> */
.L_x_25052:
[----:B------:R-:W-:Y:S05]  /*41c0*/  BSYNC B1 ;  /* 0x0000000000017941 */ /* 0x000fea0003800000 */
.L_x_25051:
        /* <DEDUP_REMOVED lines=31> */
.L_x_25055:
[----:B------:R-:W-:Y:S05]  /*43c0*/  BSYNC B1 ;  /* 0x0000000000017941 */ /* 0x000fea0003800000 */
.L_x_25054:
        /* <DEDUP_REMOVED lines=14> */
.L_x_25047:
[----:B------:R-:W-:Y:S05]  /*44b0*/  BSYNC B0 ;  /* 0x0000000000007941 */ /* 0x000fea0003800000 */
.L_x_25046:
        /* <DEDUP_REMOVED lines=31> */
[----:B-1----:R4:W-:Y:S04]  /*46b0*/  STG.E desc[UR10][R6.64], R4 ;  /* 0x0000000406007986 */ /* 0x0029e8000c10190a */
[----:B------:R4:W-:Y:S02]  /*46c0*/  STG.E desc[UR10][R8.64], R5 ;  /* 0x0000000508007986 */ /* 0x0009e4000c10190a */
.L_x_25057:
[----:B------:R-:W-:Y:S05]  /*46d0*/  BSYNC B0 ;  /* 0x0000000000007941 */ /* 0x000fea0003800000 */
.L_x_25056:
[----:B------:R-:W-:Y:S01]  /*46e0*/  ULDC UR7, c[0x0][0x26c] ;  /* 0x00009b0000077ab9 */ /* 0x000fe20000000800 */
[----:B------:R-:W-:Y:S01]  /*46f0*/  BSSY B0, `(.L_x_25058) ;  /* 0x0000100000007945 */ /* 0x000fe20003800000 */
[----:B------:R-:W-:Y:S02]  /*4700*/  IMAD.MOV.U32 R31, RZ, RZ, RZ ;  /* 0x000000ffff1f7224 */ /* 0x000fe400078e00ff */
[----:B------:R-:W-:Y:S01]  /*4710*/  IMAD.MOV.U32 R32, RZ, RZ, RZ ;  /* 0x000000ffff207224 */ /* 0x000fe200078e00ff */
[----:B------:R-:W-:Y:S06]  /*4720*/  @P1 BRA `(.L_x_25059) ;  /* 0x0000000c00f01947 */ /* 0x000fec0003800000 */
[----:B--2-4-:R-:W2:Y:S01]  /*4730*/  S2R R6, SR_CTAID.Z ;  /* 0x0000000000067919 */ /* 0x014ea20000002700 */
[----:B------:R-:W4:Y:S01]  /*4740*/  S2UR UR5, SR_CTAID.Y ;  /* 0x00000000000579c3 */ /* 0x000f220000002600 */
[----:B------:R-:W-:Y:S01]  /*4750*/  SHF.R.S32.HI R5, RZ, 0x1f, R28 ;  /* 0x0000001fff057819 */ /* 0x000fe2000001141c */
[----:B------:R-:W-:Y:S01]  /*4760*/  ULDC.64 UR8, c[0x0][0x248] ;  /* 0x0000920000087ab9 */ /* 0x000fe20000000a00 */
[----:B0-----:R-:W-:Y:S02]  /*4770*/  IMAD.SHL.U32 R39, R0, 0x8, RZ ;  /* 0x0000000800277824 */ /* 0x001fe400078e00ff */
[----:B------:R-:W-:Y:S01]  /*4780*/  LEA.HI R5, R5, R28, RZ, 0x5 ;  /* 0x0000001c05057211 */ /* 0x000fe200078f28ff */
[----:B------:R-:W-:Y:S02]  /*4790*/  IMAD.MOV.U32 R30, RZ, RZ, RZ ;  /* 0x000000ffff1e7224 */ /* 0x000fe400078e00ff */
[----:B-1----:R-:W4:Y:S01]  /*47a0*/  LDC R4, c[0x0][0x258] ;  /* 0x00009600ff047b82 */ /* 0x002f220000000800 */
[----:B------:R-:W-:Y:S01]  /*47b0*/  SHF.R.S32.HI R38, RZ, 0x5, R5 ;  /* 0x00000005ff267819 */ /* 0x000fe20000011405 */
[----:B------:R-:W-:-:S02]  /*47c0*/  VIADD R45, R39, 0x100 ;  /* 0x00000100272d7836 */ /* 0x000fc40000000000 */
[C---:B------:R-:W-:Y:S01]  /*47d0*/  VIADD R43, R39.reuse, 0x200 ;  /* 0x00000200272b7836 */ /* 0x040fe20000000000 */
[----:B------:R-:W-:Y:S01]  /*47e0*/  IADD3 R3, -R38, -0x1, R3 ;  /* 0xffffffff26037810 */ /* 0x000fe20007ffe103 */
[----:B------:R-:W-:Y:S02]  /*47f0*/  VIADD R41, R39, 0x300 ;  /* 0x0000030027297836 */ /* 0x000fe40000000000 */
[----:B------:R-:W0:Y:S08]  /*4800*/  S2UR UR6, SR_CgaCtaId ;  /* 0x00000000000679c3 */ /* 0x000e300000008800 */
[----:B------:R-:W1:Y:S01]  /*4810*/  LDC R36, c[0x0][0x26c] ;  /* 0x00009b00ff247b82 */ /* 0x000e620000000800 */
[----:B--2---:R-:W-:-:S02]  /*4820*/  IMAD R33, R6, 0x40, R38 ;  /* 0x0000004006217824 */ /* 0x004fc400078e0226 */
[----:B----4-:R-:W-:Y:S01]  /*4830*/  IMAD R5, R4, UR5, RZ ;  /* 0x0000000504057c24 */ /* 0x010fe2000f8e02ff */
[----:B------:R-:W-:Y:S01]  /*4840*/  UMOV UR5, 0x400 ;  /* 0x0000040000057882 */ /* 0x000fe20000000000 */
[----:B---3--:R-:W-:Y:S01]  /*4850*/  IMAD R35, R6, -0x40, R3 ;  /* 0xffffffc006237824 */ /* 0x008fe200078e0203 */
        /* <DEDUP_REMOVED lines=8> */
[----:B------:R-:W-:-:S02]  /*48e0*/  LEA R38, R38, UR5, 0x5 ;  /* 0x0000000526267c11 */ /* 0x000fc4000f8e28ff */
[C---:B------:R-:W-:Y:S02]  /*48f0*/  LEA R34, P0, R37.reuse, UR8, 0x2 ;  /* 0x0000000825227c11 */ /* 0x040fe4000f8010ff */
[----:B-1----:R-:W-:Y:S01]  /*4900*/  SHF.R.S32.HI R36, RZ, 0x1f, R36 ;  /* 0x0000001fff247819 */ /* 0x002fe20000011424 */
[----:B------:R-:W-:Y:S01]  /*4910*/  VIADD R38, R38, 0x10 ;  /* 0x0000001026267836 */ /* 0x000fe20000000000 */
[----:B------:R-:W-:Y:S02]  /*4920*/  LEA.HI.X R37, R37, UR9, R4, 0x2, P0 ;  /* 0x0000000925257c11 */ /* 0x000fe400080f1404 */
[----:B------:R-:W-:-:S07]  /*4930*/  SHF.R.S32.HI R3, RZ, 0x1f, R2 ;  /* 0x0000001fff037819 */ /* 0x000fce0000011402 */
.L_x_25070:
[----:B------:R-:W-:Y:S01]  /*4940*/  IMAD.MOV.U32 R5, RZ, RZ, R37 ;  /* 0x000000ffff057224 */ /* 0x000fe200078e0025 */
[----:B------:R-:W0:Y:S01]  /*4950*/  LDC.64 R24, c[0x0][0x238] ;  /* 0x00008e00ff187b82 */ /* 0x000e220000000a00 */
[----:B------:R-:W-:Y:S01]  /*4960*/  IMAD.MOV.U32 R4, RZ, RZ, R34 ;  /* 0x000000ffff047224 */ /* 0x000fe200078e0022 */
[----:B------:R-:W1:Y:S04]  /*4970*/  LDS.128 R16, [R38+-0x10] ;  /* 0xfffff00026107984 */ /* 0x000e680000000c00 */
[----:B------:R-:W2:Y:S04]  /*4980*/  LDG.E.CONSTANT R5, desc[UR10][R4.64] ;  /* 0x0000000a04057981 */ /* 0x000ea8000c1e9900 */
[----:B------:R-:W3:Y:S01]  /*4990*/  LDS.128 R20, [R38] ;  /* 0x0000000026147984 */ /* 0x000ee20000000c00 */
        /* <DEDUP_REMOVED lines=8> */
[----:B------:R-:W-:-:S05]  /*4a20*/  IMAD.IADD R40, R27, 0x1, R11 ;  /* 0x000000011b287824 */ /* 0x000fca00078e020b */
[----:B------:R-:W-:Y:S02]  /*4a30*/  LEA.HI.X.SX32 R10, R45, R40, 0x1, P0 ;  /* 0x000000282d0a7211 */ /* 0x000fe400000f0eff */
[----:B------:R-:W-:Y:S02]  /*4a40*/  IADD3 R13, P0, R39, R26, RZ ;  /* 0x0000001a270d7210 */ /* 0x000fe40007f1e0ff */
[----:B------:R-:W-:Y:S02]  /*4a50*/  LEA.HI.X R7, R7, R25, R10, 0x1, P1 ;  /* 0x0000001907077211 */ /* 0x000fe400008f0c0a */
[----:B------:R-:W-:Y:S02]  /*4a60*/  LEA.HI.X.SX32 R4, R43, R40, 0x1, P2 ;  /* 0x000000282b047211 */ /* 0x000fe400010f0eff */
[----:B------:R-:W-:Y:S02]  /*4a70*/  LEA R12, P1, R13, R24, 0x1 ;  /* 0x000000180d0c7211 */ /* 0x000fe400078208ff */
[----:B------:R-:W-:-:S02]  /*4a80*/  LEA.HI.X.SX32 R14, R39, R40, 0x1, P0 ;  /* 0x00000028270e7211 */ /* 0x000fc400000f0eff */
[-C--:B------:R-:W-:Y:S02]  /*4a90*/  LEA.HI.X R9, R9, R25.reuse, R4, 0x1, P3 ;  /* 0x0000001909097211 */ /* 0x080fe400018f0c04 */
[----:B------:R-:W-:Y:S01]  /*4aa0*/  LEA.HI.X R13, R13, R25, R14, 0x1, P1 ;  /* 0x000000190d0d7211 */ /* 0x000fe200008f0c0e */
[----:B------:R-:W5:Y:S04]  /*4ab0*/  LDG.E.128.CONSTANT R4, desc[UR10][R6.64] ;  /* 0x0000000a06047981 */ /* 0x000f68000c1e9d00 */
[----:B------:R-:W5:Y:S04]  /*4ac0*/  LDG.E.128.CONSTANT R8, desc[UR10][R8.64] ;  /* 0x0000000a08087981 */ /* 0x000f68000c1e9d00 */
[----:B------:R-:W5:Y:S01]  /*4ad0*/  LDG.E.128.CONSTANT R12, desc[UR10][R12.64] ;  /* 0x0000000a0c0c7981 */ /* 0x000f62000c1e9d00 */
[----:B------:R-:W-:Y:S01]  /*4ae0*/  ISETP.NE.AND P0, PT, R35, RZ, PT ;  /* 0x000000ff2300720c */ /* 0x000fe20003f05270 */
[----:B------:R-:W-:Y:S01]  /*4af0*/  BSSY B1, `(.L_x_25060) ;  /* 0x0000025000017945 */ /* 0x000fe20003800000 */
[----:B-1----:R-:W-:-:S02]  /*4b00*/  F2FP.F16.F32.PACK_AB R18, R19, R18 ;  /* 0x000000121312723e */ /* 0x002fc400000000ff */
[----:B------:R-:W-:Y:S02]  /*4b10*/  F2FP.F16.F32.PACK_AB R17, R17, R16 ;  /* 0x000000101111723e */ /* 0x000fe400000000ff */
[----:B---3--:R-:W-:Y:S01]  /*4b20*/  F2FP.F16.F32.PACK_AB R20, R21, R20 ;  /* 0x000000141514723e */ /* 0x008fe200000000ff */
[----:B------:R-:W-:-:S06]  /*4b30*/  IMAD.MOV.U32 R16, RZ, RZ, R18 ;  /* 0x000000ffff107224 */ /* 0x000fcc00078e0012 */
[----:B------:R-:W-:Y:S05]  /*4b40*/  @P0 BRA `(.L_x_25061) ;  /* 0x00000000007c0947 */ /* 0x000fea0003800000 */
[C---:B------:R-:W-:Y:S01]  /*4b50*/  VIADD R18, R46.reuse, 0xfffffffb ;  /* 0xfffffffb2e127836 */ /* 0x040fe20000000000 */
[C---:B------:R-:W-:Y:S01]  /*4b60*/  IADD3 R19, R46.reuse, -0x4, RZ ;  /* 0xfffffffc2e137810 */ /* 0x040fe20007ffe0ff */
        /* <DEDUP_REMOVED lines=11> */
[C---:B------:R-:W-:Y:S02]  /*4c20*/  SEL R21, R13.reuse, RZ, !P6 ;  /* 0x000000ff0d157207 */ /* 0x040fe40007000000 */
[----:B------:R-:W-:Y:S02]  /*4c30*/  ISETP.GE.AND P6, PT, R18, UR14, PT ;  /* 0x0000000e12007c0c */ /* 0x000fe4000bfc6270 */
[----:B------:R-:W-:Y:S02]  /*4c40*/  PRMT R18, R13, 0x7632, R18 ;  /* 0x000076320d127816 */ /* 0x000fe40000000012 */
[----:B------:R-:W-:Y:S02]  /*4c50*/  SEL R47, R14, RZ, !P2 ;  /* 0x000000ff0e2f7207 */ /* 0x000fe40005000000 */
[----:B------:R-:W-:Y:S02]  /*4c60*/  ISETP.GE.AND P5, PT, R19, UR14, PT ;  /* 0x0000000e13007c0c */ /* 0x000fe4000bfa6270 */
[----:B------:R-:W-:-:S02]  /*4c70*/  ISETP.GE.AND P2, PT, R46, UR14, PT ;  /* 0x0000000e2e007c0c */ /* 0x000fc4000bf46270 */
        /* <DEDUP_REMOVED lines=12> */
.L_x_25061:
[----:B------:R-:W-:Y:S05]  /*4d40*/  BSYNC B1 ;  /* 0x0000000000017941 */ /* 0x000fea0003800000 */
.L_x_25060:
[----:B------:R-:W-:Y:S01]  /*4d50*/  BSSY B1, `(.L_x_25062) ;  /* 0x0000022000017945 */ /* 0x000fe20003800000 */
[----:B-----5:R-:W-:-:S03]  /*4d60*/  HFMA2.MMA R18, R16, R13, -RZ ;  /* 0x0000000d10127235 */ /* 0x020fc600001000ff */
[----:B------:R-:W-:Y:S08]  /*4d70*/  @P0 BRA `(.L_x_25063) ;  /* 0x00000000007c0947 */ /* 0x000ff00003800000 */
[C---:B------:R-:W-:Y:S01]  /*4d80*/  VIADD R13, R46.reuse, 0xfffffffb ;  /* 0xfffffffb2e0d7836 */ /* 0x040fe20000000000 */
        /* <DEDUP_REMOVED lines=13> */
[----:B------:R-:W-:Y:S02]  /*4e60*/  SEL R42, R5, RZ, !P6 ;  /* 0x000000ff052a7207 */ /* 0x000fe40007000000 */
[C---:B------:R-:W-:Y:S02]  /*4e70*/  PRMT R21, R6.reuse, 0x7632, R21 ;  /* 0x0000763206157816 */ /* 0x040fe40000000015 */
[----:B------:R-:W-:Y:S02]  /*4e80*/  ISETP.GE.AND P6, PT, R13, UR14, PT ;  /* 0x0000000e0d007c0c */ /* 0x000fe4000bfc6270 */
[----:B------:R-:W-:Y:S02]  /*4e90*/  PRMT R19, R5, 0x7632, R19 ;  /* 0x0000763205137816 */ /* 0x000fe40000000013 */
[----:B------:R-:W-:-:S02]  /*4ea0*/  SEL R6, R6, RZ, !P2 ;  /* 0x000000ff06067207 */ /* 0x000fc40005000000 */
        /* <DEDUP_REMOVED lines=12> */
.L_x_25063:
[----:B------:R-:W-:Y:S05]  /*4f70*/  BSYNC B1 ;  /* 0x0000000000017941 */ /* 0x000fea0003800000 */
.L_x_25062:
[----:B------:R-:W-:Y:S02]  /*4f80*/  IMAD.MOV.U32 R13, RZ, RZ, R17 ;  /* 0x000000ffff0d7224 */ /* 0x000fe400078e0011 */
[----:B------:R-:W-:Y:S01]  /*4f90*/  HMUL2 R5, R16, R5 ;  /* 0x0000000510057232 */ /* 0x000fe20000000000 */
[----:B------:R-:W-:Y:S01]  /*4fa0*/  BSSY B1, `(.L_x_25064) ;  /* 0x0000024000017945 */ /* 0x000fe20003800000 */
[----:B------:R-:W-:Y:S02]  /*4fb0*/  F2FP.F16.F32.PACK_AB R23, R23, R22 ;  /* 0x000000161717723e */ /* 0x000fe400000000ff */
[----:B------:R-:W-:Y:S01]  /*4fc0*/  HFMA2 R5, R13, R4, R5 ;  /* 0x000000040d057231 */ /* 0x000fe20000000005 */
[----:B------:R-:W-:Y:S01]  /*4fd0*/  HFMA2.MMA R18, R13, R12, R18 ;  /* 0x0000000c0d127235 */ /* 0x000fe20000000012 */
[----:B------:R-:W-:Y:S10]  /*4fe0*/  @P0 BRA `(.L_x_25065) ;  /* 0x00000000007c0947 */ /* 0x000ff40003800000 */
[C---:B------:R-:W-:Y:S01]  /*4ff0*/  VIADD R4, R46.reuse, 0xfffffffb ;  /* 0xfffffffb2e047836 */ /* 0x040fe20000000000 */
[C---:B------:R-:W-:Y:S01]  /*5000*/  IADD3 R12, R46.reuse, -0x4, RZ ;  /* 0xfffffffc2e0c7810 */ /* 0x040fe20007ffe0ff */
[----:B------:R-:W-:Y:S01]  /*5010*/  VIADD R17, R46, 0xfffffffd ;  /* 0xfffffffd2e117836 */ /* 0x000fe20000000000 */
[----:B------:R-:W-:Y:S02]  /*5020*/  PRMT R19, R10, 0x7632, R19 ;  /* 0x000076320a137816 */ /* 0x000fe40000000013 */
        /* <DEDUP_REMOVED lines=27> */
.L_x_25065:
[----:B------:R-:W-:Y:S05]  /*51e0*/  BSYNC B1 ;  /* 0x0000000000017941 */ /* 0x000fea0003800000 */
.L_x_25064:
[----:B------:R-:W-:Y:S01]  /*51f0*/  HMUL2 R9, R16, R9 ;  /* 0x0000000910097232 */ /* 0x000fe20000000000 */
[----:B------:R-:W-:Y:S01]  /*5200*/  HFMA2.MMA R4, R20, R14, R18 ;  /* 0x0000000e14047235 */ /* 0x000fe20000000012 */
[----:B------:R-:W-:Y:S01]  /*5210*/  HFMA2 R5, R20, R6, R5 ;  /* 0x0000000614057231 */ /* 0x000fe20000000005 */
[----:B------:R-:W-:Y:S01]  /*5220*/  ISETP.GT.AND P2, PT, R0, 0x17, PT ;  /* 0x000000170000780c */ /* 0x000fe20003f44270 */
[----:B------:R-:W-:Y:S01]  /*5230*/  VIADD R33, R33, 0x4 ;  /* 0x0000000421217836 */ /* 0x000fe20000000000 */
[----:B------:R-:W-:Y:S01]  /*5240*/  BSSY B1, `(.L_x_25066) ;  /* 0x0000044000017945 */ /* 0x000fe20003800000 */
[----:B------:R-:W-:Y:S01]  /*5250*/  HFMA2.MMA R9, R13, R8, R9 ;  /* 0x000000080d097235 */ /* 0x000fe20000000009 */
[----:B------:R-:W-:Y:S02]  /*5260*/  IMAD.MOV.U32 R8, RZ, RZ, R23 ;  /* 0x000000ffff087224 */ /* 0x000fe400078e0017 */
[----:B------:R-:W-:-:S03]  /*5270*/  ISETP.GE.AND P1, PT, R33, UR4, PT ;  /* 0x0000000421007c0c */ /* 0x000fc6000bf26270 */
[C---:B------:R-:W-:Y:S02]  /*5280*/  HFMA2 R4, R8.reuse, R15, R4 ;  /* 0x0000000f08047231 */ /* 0x040fe40000000004 */
[----:B------:R-:W-:Y:S01]  /*5290*/  HFMA2.MMA R9, R20, R10, R9 ;  /* 0x0000000a14097235 */ /* 0x000fe20000000009 */
[----:B------:R-:W-:Y:S02]  /*52a0*/  HFMA2 R7, R8, R7, R5 ;  /* 0x0000000708077231 */ /* 0x000fe40000000005 */
[--C-:B------:R-:W-:Y:S02]  /*52b0*/  HADD2.F32 R5, -RZ, R4.reuse.H0_H0 ;  /* 0x20000004ff057230 */ /* 0x100fe40000004100 */
[----:B------:R-:W-:Y:S02]  /*52c0*/  HADD2.F32 R4, -RZ, R4.H1_H1 ;  /* 0x30000004ff047230 */ /* 0x000fe40000004100 */
[--C-:B------:R-:W-:Y:S01]  /*52d0*/  HADD2.F32 R6, -RZ, R7.reuse.H0_H0 ;  /* 0x20000007ff067230 */ /* 0x100fe20000004100 */
[----:B------:R-:W-:Y:S01]  /*52e0*/  HFMA2.MMA R9, R8, R11, R9 ;  /* 0x0000000b08097235 */ /* 0x000fe20000000009 */
[----:B------:R-:W-:-:S02]  /*52f0*/  HADD2.F32 R7, -RZ, R7.H1_H1 ;  /* 0x30000007ff077230 */ /* 0x000fc40000004100 */
[----:B------:R-:W-:-:S03]  /*5300*/  FADD.FTZ R5, R5, R4 ;  /* 0x0000000405057221 */ /* 0x000fc60000010000 */
[----:B------:R-:W-:Y:S01]  /*5310*/  FADD.FTZ R6, R6, R7 ;  /* 0x0000000706067221 */ /* 0x000fe20000010000 */
[----:B------:R-:W-:-:S03]  /*5320*/  FADD.FTZ R30, R5, R30 ;  /* 0x0000001e051e7221 */ /* 0x000fc60000010000 */
[--C-:B------:R-:W-:Y:S02]  /*5330*/  HADD2.F32 R10, -RZ, R9.reuse.H0_H0 ;  /* 0x20000009ff0a7230 */ /* 0x100fe40000004100 */
[----:B------:R-:W-:Y:S01]  /*5340*/  FADD.FTZ R29, R6, R29 ;  /* 0x0000001d061d7221 */ /* 0x000fe20000010000 */
[----:B------:R-:W-:-:S05]  /*5350*/  HADD2.F32 R9, -RZ, R9.H1_H1 ;  /* 0x30000009ff097230 */ /* 0x000fca0000004100 */
[----:B------:R-:W-:-:S04]  /*5360*/  FADD.FTZ R10, R10, R9 ;  /* 0x000000090a0a7221 */ /* 0x000fc80000010000 */
        /* <DEDUP_REMOVED lines=40> */
.L_x_25069:
[----:B------:R-:W-:Y:S05]  /*55f0*/  BSYNC B2 ;  /* 0x0000000000027941 */ /* 0x000fea0003800000 */
.L_x_25068:
        /* <DEDUP_REMOVED lines=8> */
.L_x_25067:
[----:B------:R-:W-:Y:S05]  /*5680*/  BSYNC B1 ;  /* 0x0000000000017941 */ /* 0x000fea0003800000 */
.L_x_25066:
[----:B------:R-:W-:Y:S01]  /*5690*/  IADD3 R34, P0, R34, 0x10, RZ ;  /* 0x0000001022227810 */ /* 0x000fe20007f1e0ff */
[----:B------:R-:W-:Y:S01]  /*56a0*/  VIADD R35, R35, 0xfffffffc ;  /* 0xfffffffc23237836 */ /* 0x000fe20000000000 */
[----:B------:R-:W-:Y:S01]  /*56b0*/  IADD3 R46, R46, 0x20, RZ ;  /* 0x000000202e2e7810 */ /* 0x000fe20007ffe0ff */
[----:B------:R-:W-:Y:S02]  /*56c0*/  VIADD R38, R38, 0x80 ;  /* 0x0000008026267836 */ /* 0x000fe40000000000 */
[----:B------:R-:W-:Y:S01]  /*56d0*/  IMAD.X R37, RZ, RZ, R37, P0 ;  /* 0x000000ffff257224 */ /* 0x000fe200000e0625 */
[----:B------:R-:W-:Y:S07]  /*56e0*/  @!P1 BRA `(.L_x_25070) ;  /* 0xfffffff000949947 */ /* 0x000fee000383ffff */
.L_x_25059:
[----:B------:R-:W-:Y:S05]  /*56f0*/  BSYNC B0 ;  /* 0x0000000000007941 */ /* 0x000fea0003800000 */
.L_x_25058:
[----:B------:R-:W5:Y:S01]  /*5700*/  S2UR UR5, SR_CgaCtaId ;  /* 0x00000000000579c3 */ /* 0x000f620000008800 */
        /* <DEDUP_REMOVED lines=12> */
[C---:B-1--4-:R-:W-:Y:S01]  /*57d0*/  LOP3.LUT R4, R28.reuse, 0xffffffe0, RZ, 0xc0, !PT ;  /* 0xffffffe01c047812 */ /* 0x052fe200078ec0ff */
[----:B------:R-:W-:-:S03]  /*57e0*/  VIADD R28, R28, 0x1f ;  /* 0x0000001f1c1c7836 */ /* 0x000fc60000000000 */
[----:B------:R-:W-:Y:S02]  /*57f0*/  ISETP.NE.AND P4, PT, R4, 0x20, PT ;  /* 0x000000200400780c */ /* 0x000fe40003f85270 */
[----:B------:R-:W-:Y:S01]  /*5800*/  ISETP.GT.U32.AND P1, PT, R28, 0x3e, PT ;  /* 0x0000003e1c00780c */ /* 0x000fe20003f24070 */
[----:B-----5:R-:W-:-:S06]  /*5810*/  ULEA UR4, UR5, UR4, 0x18 ;  /* 0x0000000405047291 */ /* 0x020fcc000f8ec03f */
[----:B------:R-:W-:Y:S01]  /*5820*/  LEA R2, R2, UR4, 0x2 ;  /* 0x0000000402027c11 */ /* 0x000fe2000f8e10ff */
[----:B------:R-:W-:Y:S06]  /*5830*/  @P2 BRA `(.L_x_25072) ;  /* 0x0000000000142947 */ /* 0x000fec0003800000 */
[----:B------:R-:W-:Y:S01]  /*5840*/  ISETP.GT.AND P2, PT, R0, 0x17, PT ;  /* 0x000000170000780c */ /* 0x000fe20003f44270 */
[----:B------:R1:W-:Y:S04]  /*5850*/  STS [R2+-0x3c0], R30 ;  /* 0xfffc401e02007388 */ /* 0x0003e80000000800 */
[----:B------:R1:W-:Y:S04]  /*5860*/  STS [R2+-0x340], R29 ;  /* 0xfffcc01d02007388 */ /* 0x0003e80000000800 */
[----:B------:R1:W-:Y:S04]  /*5870*/  STS [R2+-0x2c0], R31 ;  /* 0xfffd401f02007388 */ /* 0x0003e80000000800 */
[----:B------:R1:W-:Y:S02]  /*5880*/  @!P2 STS [R2+-0x240], R32 ;  /* 0xfffdc0200200a388 */ /* 0x0003e40000000800 */
.L_x_25072:
[----:B------:R-:W-:Y:S05]  /*5890*/  BSYNC B0 ;  /* 0x0000000000007941 */ /* 0x000fea0003800000 */
.L_x_25071:
[----:B------:R-:W-:Y:S06]  /*58a0*/  BAR.SYNC.DEFER_BLOCKING 0x0 ;  /* 0x0000000000007b1d */ /* 0x000fec0000010000 */
[----:B------:R-:W-:Y:S04]  /*58b0*/  BSSY B0, `(.L_x_25073) ;  /* 0x000000b000007945 */ /* 0x000fe80003800000 */
[----:B------:R-:W-:Y:S05]  /*58c0*/  @P3 BRA `(.L_x_25074) ;  /* 0x0000000000243947 */ /* 0x000fea0003800000 */
[----:B------:R-:W-:Y:S01]  /*58d0*/  ISETP.GT.AND P2, PT, R0, 0x17, PT ;  /* 0x000000170000780c */ /* 0x000fe20003f44270 */
[----:B------:R-:W1:Y:S04]  /*58e0*/  LDS R3, [R2] ;  /* 0x0000000002037984 */ /* 0x000e680000000800 */
[----:B------:R-:W4:Y:S04]  /*58f0*/  LDS R4, [R2+0x80] ;  /* 0x0000800002047984 */ /* 0x000f280000000800 */
[----:B--2---:R-:W2:Y:S04]  /*5900*/  LDS R6, [R2+0x100] ;  /* 0x0001000002067984 */ /* 0x004ea80000000800 */
[----:B------:R-:W5:Y:S01]  /*5910*/  @!P2 LDS R5, [R2+0x180] ;  /* 0x000180000205a984 */ /* 0x000f620000000800 */
[----:B-1----:R-:W-:Y:S01]  /*5920*/  FADD.FTZ R30, R30, R3 ;  /* 0x000000031e1e7221 */ /* 0x002fe20000010000 */
[----:B----4-:R-:W-:Y:S01]  /*5930*/  FADD.FTZ R29, R29, R4 ;  /* 0x000000041d1d7221 */ /* 0x010fe20000010000 */
[----:B--2---:R-:W-:Y:S01]  /*5940*/  FADD.FTZ R31, R31, R6 ;  /* 0x000000061f1f7221 */ /* 0x004fe20000010000 */
[----:B-----5:R-:W-:-:S07]  /*5950*/  @!P2 FADD.FTZ R32, R5, R32 ;  /* 0x000000200520a221 */ /* 0x020fce0000010000 */
.L_x_25074:
[----:B------:R-:W-:Y:S05]  /*5960*/  BSYNC B0 ;  /* 0x0000000000007941 */ /* 0x000fea0003800000 */
.L_x_25073:
        /* <DEDUP_REMOVED lines=8> */
.L_x_25076:
[----:B------:R-:W-:Y:S05]  /*59f0*/  BSYNC B0 ;  /* 0x0000000000007941 */ /* 0x000fea0003800000 */
.L_x_25075:
[----:B------:R-:W-:Y:S06]  /*5a00*/  BAR.SYNC.DEFER_BLOCKING 0x0 ;  /* 0x0000000000007b1d */ /* 0x000fec0000010000 */
[----:B------:R-:W-:Y:S04]  /*5a10*/  BSSY B0, `(.L_x_25077) ;  /* 0x000000b000007945 */ /* 0x000fe80003800000 */
[----:B------:R-:W-:Y:S05]  /*5a20*/  @P0 BRA `(.L_x_25078) ;  /* 0x0000000000240947 */ /* 0x000fea0003800000 */
[----:B------:R-:W-:Y:S01]  /*5a30*/  ISETP.GT.AND P0, PT, R0, 0x17, PT ;  /* 0x000000170000780c */ /* 0x000fe20003f04270 */
[----:B------:R-:W1:Y:S04]  /*5a40*/  LDS R3, [R2] ;  /* 0x0000000002037984 */ /* 0x000e680000000800 */
[----:B------:R-:W5:Y:S04]  /*5a50*/  LDS R4, [R2+0x80] ;  /* 0x0000800002047984 */ /* 0x000f680000000800 */
[----:B--2---:R-:W2:Y:S04]  /*5a60*/  LDS R6, [R2+0x100] ;  /* 0x0001000002067984 */ /* 0x004ea80000000800 */
[----:B------:R-:W0:Y:S01]  /*5a70*/  @!P0 LDS R5, [R2+0x180] ;  /* 0x0001800002058984 */ /* 0x000e220000000800 */
[----:B-1--4-:R-:W-:Y:S01]  /*5a80*/  FADD.FTZ R30, R30, R3 ;  /* 0x000000031e1e7221 */ /* 0x012fe20000010000 */
[----:B-----5:R-:W-:Y:S01]  /*5a90*/  FADD.FTZ R29, R29, R4 ;  /* 0x000000041d1d7221 */ /* 0x020fe20000010000 */
[----:B--2---:R-:W-:Y:S01]  /*5aa0*/  FADD.FTZ R31, R31, R6 ;  /* 0x000000061f1f7221 */ /* 0x004fe20000010000 */
[----:B0-----:R-:W-:-:S07]  /*5ab0*/  @!P0 FADD.FTZ R32, R5, R32 ;  /* 0x0000002005208221 */ /* 0x001fce0000010000 */
.L_x_25078:
[----:B------:R-:W-:Y:S05]  /*5ac0*/  BSYNC B0 ;  /* 0x0000000000007941 */ /* 0x000fea0003800000 */
.L_x_25077:
[----:B------:R-:W-:Y:S06]  /*5ad0*/  BAR.SYNC.DEFER_BLOCKING 0x0 ;  /* 0x0000000000007b1d */ /* 0x000fec0000010000 */
[----:B------:R-:W-:Y:S05]  /*5ae0*/  @P1 EXIT ;  /* 0x000000000000194d */ /* 0x000fea0003800000 */
[----:B------:R-:W5:Y:S01]  /*5af0*/  S2UR UR6, SR_CTAID.Y ;  /* 0x00000000000679c3 */ /* 0x000f620000002600 */
[----:B------:R-:W-:Y:S01]  /*5b00*/  ULDC UR4, c[0x0][0x14] ;  /* 0x0000050000047ab9 */ /* 0x000fe20000000800 */
[----:B------:R-:W-:Y:S01]  /*5b10*/  ULDC UR5, c[0x0][0xc] ;  /* 0x0000030000057ab9 */ /* 0x000fe20000000800 */
[----:B------:R-:W-:Y:S01]  /*5b20*/  UIMAD UR7, UR4, 0x78, URZ ;  /* 0x00000078040778a4 */ /* 0x000fe2000f8e023f */
[C---:B-1--4-:R-:W-:Y:S01]  /*5b30*/  VIADD R2, R0.reuse, 0x20 ;  /* 0x0000002000027836 */ /* 0x052fe20000000000 */
[----:B------:R-:W-:Y:S01]  /*5b40*/  F2FP.F16.F32.PACK_AB R29, R29, R30 ;  /* 0x0000001e1d1d723e */ /* 0x000fe200000000ff */
[----:B------:R-:W-:Y:S01]  /*5b50*/  VIADD R3, R0, 0x40 ;  /* 0x0000004000037836 */ /* 0x000fe20000000000 */
[----:B------:R-:W-:Y:S01]  /*5b60*/  F2FP.F16.F32.PACK_AB R31, RZ, R31 ;  /* 0x0000001fff1f723e */ /* 0x000fe200000000ff */
[----:B------:R-:W1:Y:S08]  /*5b70*/  S2UR UR9, SR_CTAID.Z ;  /* 0x00000000000979c3 */ /* 0x000e700000002700 */
[----:B------:R-:W4:Y:S01]  /*5b80*/  S2UR UR8, SR_CTAID.X ;  /* 0x00000000000879c3 */ /* 0x000f220000002500 */
[----:B-----5:R-:W-:-:S04]  /*5b90*/  UIMAD UR4, UR6, UR5, URZ ;  /* 0x00000005060472a4 */ /* 0x020fc8000f8e023f */
        /* <DEDUP_REMOVED lines=8> */
[----:B--2---:R-:W-:Y:S01]  /*5c20*/  IADD3 R5, P1, R2, UR4, RZ ;  /* 0x0000000402057c10 */ /* 0x004fe2000ff3e0ff */
[----:B------:R-:W-:Y:S01]  /*5c30*/  ULDC.64 UR8, c[0x0][0x220] ;  /* 0x0000880000087ab9 */ /* 0x000fe20000000a00 */
[----:B------:R-:W-:Y:S02]  /*5c40*/  IADD3 R9, P0, R0, UR4, RZ ;  /* 0x0000000400097c10 */ /* 0x000fe4000ff1e0ff */
[----:B------:R-:W-:Y:S02]  /*5c50*/  IADD3 R7, P2, R3, UR4, RZ ;  /* 0x0000000403077c10 */ /* 0x000fe4000ff5e0ff */
[----:B------:R-:W-:Y:S02]  /*5c60*/  LEA.HI.X.SX32 R10, R2, UR7, 0x1, P1 ;  /* 0x00000007020a7c11 */ /* 0x000fe400088f0eff */
[----:B------:R-:W-:-:S02]  /*5c70*/  LEA.HI.X.SX32 R12, R0, UR7, 0x1, P0 ;  /* 0x00000007000c7c11 */ /* 0x000fc400080f0eff */
[----:B------:R-:W-:Y:S02]  /*5c80*/  LEA R2, P0, R9, UR8, 0x1 ;  /* 0x0000000809027c11 */ /* 0x000fe4000f8008ff */
        /* <DEDUP_REMOVED lines=12> */
[----:B------:R-:W-:-:S05]  /*5d50*/  VIADD R0, R0, 0x60 ;  /* 0x0000006000007836 */ /* 0x000fca0000000000 */
[----:B-1----:R-:W-:-:S04]  /*5d60*/  IADD3 R3, P0, R0, UR4, RZ ;  /* 0x0000000400037c10 */ /* 0x002fc8000ff1e0ff */
[----:B------:R-:W-:Y:S02]  /*5d70*/  LEA.HI.X.SX32 R4, R0, UR7, 0x1, P0 ;  /* 0x0000000700047c11 */ /* 0x000fe400080f0eff */
[C---:B------:R-:W-:Y:S02]  /*5d80*/  LEA R2, P0, R3.reuse, UR8, 0x1 ;  /* 0x0000000803027c11 */ /* 0x040fe4000f8008ff */
[----:B------:R-:W-:Y:S02]  /*5d90*/  F2FP.F16.F32.PACK_AB R0, RZ, R32 ;  /* 0x00000020ff00723e */ /* 0x000fe400000000ff */
[----:B------:R-:W-:-:S05]  /*5da0*/  LEA.HI.X R3, R3, UR9, R4, 0x1, P0 ;  /* 0x0000000903037c11 */ /* 0x000fca00080f0c04 */
[----:B------:R-:W-:Y:S01]  /*5db0*/  STG.E.U16 desc[UR10][R2.64], R0 ;  /* 0x0000000002007986 */ /* 0x000fe2000c10150a */
[----:B------:R-:W-:Y:S05]  /*5dc0*/  EXIT ;  /* 0x000000000000794d */ /* 0x000fea0003800000 */
.L_x_25030:
[----:B------:R-:W-:Y:S01]  /*5dd0*/  BSSY B1, `(.L_x_25079) ;  /* 0x0000007000017945 */ /* 0x000fe20003800000 */
[----:B------:R-:W-:Y:S02]  /*5de0*/  IMAD.MOV.U32 R42, RZ, RZ, 0x2 ;  /* 0x00000002ff2a7424 */ /* 0x000fe400078e00ff */
[----:B------:R-:W-:Y:S02]  /*5df0*/  IMAD.MOV.U32 R43, RZ, RZ, 0x1f ;  /* 0x0000001fff2b7424 */ /* 0x000fe400078e00ff */
[----:B------:R-:W-:-:S07]  /*5e00*/  IMAD.MOV.U32 R41, RZ, RZ, -0x1 ;  /* 0xffffffffff297424 */ /* 0x000fce00078e00ff */
[----:B-----5:R-:W-:Y:S05]  /*5e10*/  WARPSYNC.COLLECTIVE R41, `(.L_x_25080) ;  /* 0x0000000029087348 */ /* 0x020fea0003c00000 */
[----:B------:R0:W1:Y:S02]  /*5e20*/  SHFL.BFLY P0, R40, R38, R42, R43 ;  /* 0x0c00002a26287389 */ /* 0x000064000000002b */
[----:B01---5:R-:W-:Y:S01]  /*5e30*/  ENDCOLLECTIVE ;  /* 0x000000000000791b */ /* 0x023fe20003800000 */
.L_x_25080:
[----:B------:R-:W-:Y:S05]  /*5e40*/  BSYNC B1 ;  /* 0x0000000000017941 */ /* 0x000fea0003800000 */
.L_x_25079:
[----:B------:R-:W-:Y:S01]  /*5e50*/  IMAD.MOV.U32 R39, RZ, RZ, R40 ;  /* 0x000000ffff277224 */ /* 0x000fe200078e0028 */
[----:B------:R-:W-:Y:S01]  /*5e60*/  MOV R41, 0xffffffff ;  /* 0xffffffff00297802 */ /* 0x000fe20000000f00 */
[----:B------:R-:W-:Y:S02]  /*5e70*/  IMAD.MOV.U32 R42, RZ, RZ, 0x1 ;  /* 0x00000001ff2a7424 */ /* 0x000fe400078e00ff */
[----:B------:R-:W-:Y:S01]  /*5e80*/  FADD.FTZ R39, R38, R39 ;  /* 0x0000002726277221 */ /* 0x000fe20000010000 */
[----:B------:R-:W-:-:S03]  /*5e90*/  IMAD.MOV.U32 R43, RZ, RZ, 0x1f ;  /* 0x0000001fff2b7424 */ /* 0x000fc600078e00ff */
[----:B------:R-:W-:-:S07]  /*5ea0*/  IMAD.MOV.U32 R38, RZ, RZ, R39 ;  /* 0x000000ffff267224 */ /* 0x000fce00078e0027 */
[----:B------:R-:W-:Y:S05]  /*5eb0*/  WARPSYNC.COLLECTIVE R41, `(.L_x_25081) ;  /* 0x0000000029087348 */ /* 0x000fea0003c00000 */
[----:B------:R0:W1:Y:S02]  /*5ec0*/  SHFL.BFLY P0, R40, R38, R42, R43 ;  /* 0x0c00002a26287389 */ /* 0x000064000000002b */
[----:B01----:R-:W-:Y:S01]  /*5ed0*/  ENDCOLLECTIVE ;  /* 0x000000000000791b */ /* 0x003fe20003800000 */
.L_x_25081:
[----:B------:R-:W-:Y:S05]  /*5ee0*/  BRA `(.L_x_25082) ;  /* 0xffffffc400d07947 */ /* 0x000fea000383ffff */
.L_x_25034:
        /* <DEDUP_REMOVED lines=8> */
.L_x_25084:
[----:B------:R-:W-:Y:S05]  /*5f70*/  BSYNC B0 ;  /* 0x0000000000007941 */ /* 0x000fea0003800000 */
.L_x_25083:
        /* <DEDUP_REMOVED lines=9> */
.L_x_25085:
[----:B------:R-:W-:Y:S02]  /*6010*/  IMAD.MOV.U32 R42, RZ, RZ, 0x4 ;  /* 0x00000004ff2a7424 */ /* 0x000fe400078e00ff */
[----:B------:R-:W-:-:S05]  /*6020*/  IMAD.MOV.U32 R6, RZ, RZ, R40 ;  /* 0x000000ffff067224 */ /* 0x000fca00078e0028 */
[----:B------:R-:W-:-:S05]  /*6030*/  FMNMX.FTZ R6, R3, R6, !PT ;  /* 0x0000000603067209 */ /* 0x000fca0007810000 */
[----:B------:R-:W-:-:S07]  /*6040*/  IMAD.MOV.U32 R38, RZ, RZ, R6 ;  /* 0x000000ffff267224 */ /* 0x000fce00078e0006 */
[----:B------:R-:W-:Y:S05]  /*6050*/  WARPSYNC.COLLECTIVE R41, `(.L_x_25086) ;  /* 0x0000000029087348 */ /* 0x000fea0003c00000 */
[----:B------:R0:W1:Y:S02]  /*6060*/  SHFL.BFLY P0, R40, R38, R42, R43 ;  /* 0x0c00002a26287389 */ /* 0x000064000000002b */
[----:B01----:R-:W-:Y:S01]  /*6070*/  ENDCOLLECTIVE ;  /* 0x000000000000791b */ /* 0x003fe20003800000 */
.L_x_25086:
[----:B------:R-:W-:Y:S01]  /*6080*/  IMAD.MOV.U32 R5, RZ, RZ, R40 ;  /* 0x000000ffff057224 */ /* 0x000fe200078e0028 */
[----:B------:R-:W-:Y:S06]  /*6090*/  BRA `(.L_x_25087) ;  /* 0xffffffc400f07947 */ /* 0x000fec000383ffff */
.L_x_25088:
        /* <DEDUP_REMOVED lines=14> */
.L_x_29995:


//--------------------- .text._ZN4vllm25paged_attention_v2_kernelIttLi112ELi8ELi128ELNS_18Fp8KVCacheDataTypeE0ELb0ELi512EEEvPfS2_PT_PKS3_PKT0_S9_ifPKiSB_iPKfiiiSD_SD_iiiii --------------------------
	.section	.text._ZN4vllm25paged_attention_v2_kernelIttLi112ELi8ELi128ELNS_18Fp8KVCacheDataTypeE0ELb0ELi512EEEvPfS2_PT_PKS3_PKT0_S9_ifPKiSB_iPKfiiiSD_SD_iiiii,"ax",@progbits
	.align	128
        .global         _ZN4vllm25paged_attention_v2_kernelIttLi112ELi8ELi128ELNS_18Fp8KVCacheDataTypeE0ELb0ELi512EEEvPfS2_PT_PKS3_PKT0_S9_ifPKiSB_iPKfiiiSD_SD_iiiii
        .type           _ZN4vllm25paged_attention_v2_kernelIttLi112ELi8ELi128ELNS_18Fp8KVCacheDataTypeE0ELb0ELi512EEEvPfS2_PT_PKS3_PKT0_S9_ifPKiSB_iPKfiiiSD_SD_iiiii,@function
        .size           _ZN4vllm25paged_attention_v2_kernelIttLi112ELi8ELi128ELNS_18Fp8KVCacheDataTypeE0ELb0ELi512EEEvPfS2_PT_PKS3_PKT0_S9_ifPKiSB_iPKfiiiSD_SD_iiiii,(.L_x_29996 - _ZN4vllm25paged_attention_v2_kernelIttLi112ELi8ELi128ELNS_18Fp8KVCacheDataTypeE0ELb0ELi512EEEvPfS2_PT_PKS3_PKT0_S9_ifPKiSB_iPKfiiiSD_SD_iiiii)
        .other          _ZN4vllm25paged_attention_v2_kernelIttLi112ELi8ELi128ELNS_18Fp8KVCacheDataTypeE0ELb0ELi512EEEvPfS2_PT_PKS3_PKT0_S9_ifPKiSB_iPKfiiiSD_SD_iiiii,@"STO_CUDA_ENTRY STV_DEFAULT"
_ZN4vllm25paged_attention_v2_kernelIttLi112ELi8ELi128ELNS_18Fp8KVCacheDataTypeE0ELb0ELi512EEEvPfS2_PT_PKS3_PKT0_S9_ifPKiSB_iPKfiiiSD_SD_iiiii:
.text._ZN4vllm25paged_attention_v2_kernelIttLi112ELi8ELi128ELNS_18Fp8KVCacheDataTypeE0ELb0ELi512EEEvPfS2_PT_PKS3_PKT0_S9_ifPKiSB_iPKfiiiSD_SD_iiiii:
        /* <DEDUP_REMOVED lines=77> */
[----:B------:R-:W-:Y:S01]  /*04d0*/  LEA.HI R10, R8, R3, RZ, 0x2 ;  /* 0x00000003080a7211 */ /* 0x000fe200078f10ff */
[----:B------:R-:W-:-:S02]  /*04e0*/  IMAD R6, R7, -0x40, R4 ;  /* 0xffffffc007067824 */ /* 0x000fc400078e0204 */
[----:B------:R-:W-:Y:S01]  /*04f0*/  @!P2 IMAD.MOV R5, RZ, RZ, -R5 ;  /* 0x000000ffff05a224 */ /* 0x000fe200078e0a05 */
[----:B------:R-:W-:Y:S01]  /*0500*/  @!P1 LOP3.LUT R5, RZ, R12, RZ, 0x33, !PT ;  /* 0x0000000cff059212 */ /* 0x000fe200078e33ff */
[--C-:B------:R-:W-:Y:S01]  /*0510*/  IMAD R11, R6, 0x8, R13.reuse ;  /* 0x00000008060b7824 */ /* 0x100fe200078e020d */
[----:B------:R-:W-:Y:S02]  /*0520*/  LEA.HI R12, R8, R3, RZ, 0x5 ;  /* 0x00000003080c7211 */ /* 0x000fe400078f28ff */
        /* <DEDUP_REMOVED lines=23> */
[----:B------:R-:W-:-:S03]  /*06a0*/  ULDC.64 UR4, c[0x0][0x228] ;  /* 0x00008a0000047ab9 */ /* 0x000fc60000000a00 */
[----:B------:R-:W-:-:S04]  /*06b0*/  SHF.L.U32 R16, R16, 0x1, RZ ;  /* 0x0000000110107819 */ /* 0x000fc800000006ff */
[----:B------:R-:W-:Y:S02]  /*06c0*/  SHF.R.S32.HI R19, RZ, 0x1f, R16 ;  /* 0x0000001fff137819 */ /* 0x000fe40000011410 */
[----:B------:R-:W-:Y:S01]  /*06d0*/  IADD3 R23, P0, P2, R16, R10, R17 ;  /* 0x0000000a10177210 */ /* 0x000fe20007a1e011 */
[----:B------:R-:W-:-:S03]  /*06e0*/  IMAD.MOV.U32 R16, RZ, RZ, R14 ;  /* 0x000000ffff107224 */ /* 0x000fc600078e000e */
[----:B------:R-:W-:Y:S01]  /*06f0*/  IADD3.X R24, R19, R20, R21, P0, P2 ;  /* 0x0000001413187210 */ /* 0x000fe200007e4415 */
[----:B------:R-:W-:Y:S01]  /*0700*/  IMAD.MOV.U32 R19, RZ, RZ, R11 ;  /* 0x000000ffff137224 */ /* 0x000fe200078e000b */
[----:B------:R-:W-:-:S04]  /*0710*/  LEA R22, P0, R23, UR4, 0x1 ;  /* 0x0000000417167c11 */ /* 0x000fc8000f8008ff */
[----:B------:R-:W-:Y:S02]  /*0720*/  LEA.HI.X R23, R23, UR5, R24, 0x1, P0 ;  /* 0x0000000517177c11 */ /* 0x000fe400080f0c18 */
[----:B0-----:R-:W-:-:S05]  /*0730*/  LEA R15, R18, R15, 0x18 ;  /* 0x0000000f120f7211 */ /* 0x001fca00078ec0ff */
[----:B------:R-:W-:-:S04]  /*0740*/  IMAD R18, R6, 0x38, R15 ;  /* 0x0000003806127824 */ /* 0x000fc800078e020f */
[----:B------:R-:W-:-:S07]  /*0750*/  IMAD R18, R11, 0x4, R18 ;  /* 0x000000040b127824 */ /* 0x000fce00078e0212 */
.L_x_25093:
        /* <DEDUP_REMOVED lines=11> */
.L_x_25092:
[----:B------:R-:W-:Y:S05]  /*0810*/  BSYNC B1 ;  /* 0x0000000000017941 */ /* 0x000fea0003800000 */
.L_x_25091:
[----:B------:R-:W-:Y:S05]  /*0820*/  @!P1 BRA `(.L_x_25090) ;  /* 0x00000000007c9947 */ /* 0x000fea0003800000 */
[----:B------:R-:W0:Y:S01]  /*0830*/  S2R R15, SR_CgaCtaId ;  /* 0x00000000000f7919 */ /* 0x000e220000008800 */
[----:B------:R-:W1:Y:S01]  /*0840*/  LDC.64 R24, c[0x0][0x228] ;  /* 0x00008a00ff187b82 */ /* 0x000e620000000a00 */
[----:B------:R-:W-:Y:S02]  /*0850*/  MOV R14, 0x400 ;  /* 0x00000400000e7802 */ /* 0x000fe40000000f00 */
[----:B------:R-:W-:Y:S02]  /*0860*/  IADD3 R17, P0, R10, R17, RZ ;  /* 0x000000110a117210 */ /* 0x000fe40007f1e0ff */
[----:B------:R-:W-:-:S03]  /*0870*/  IADD3 R16, R19, -0x80, RZ ;  /* 0xffffff8013107810 */ /* 0x000fc60007ffe0ff */
[----:B------:R-:W-:Y:S01]  /*0880*/  IMAD.X R20, R20, 0x1, R21, P0 ;  /* 0x0000000114147824 */ /* 0x000fe200000e0615 */
[----:B-1----:R-:W-:-:S04]  /*0890*/  LEA R18, P0, R17, R24, 0x1 ;  /* 0x0000001811127211 */ /* 0x002fc800078008ff */
[----:B------:R-:W-:Y:S02]  /*08a0*/  LEA.HI.X R25, R17, R25, R20, 0x1, P0 ;  /* 0x0000001911197211 */ /* 0x000fe400000f0c14 */
[----:B0-----:R-:W-:Y:S01]  /*08b0*/  LEA R15, R15, R14, 0x18 ;  /* 0x0000000e0f0f7211 */ /* 0x001fe200078ec0ff */
[----:B------:R-:W-:-:S04]  /*08c0*/  IMAD R14, R19, 0x4, R6 ;  /* 0x00000004130e7824 */ /* 0x000fc800078e0206 */
[----:B------:R-:W-:Y:S02]  /*08d0*/  IMAD R10, R6, 0x38, R15 ;  /* 0x00000038060a7824 */ /* 0x000fe400078e020f */
[----:B------:R-:W-:Y:S02]  /*08e0*/  IMAD.SHL.U32 R27, R14, 0x2, RZ ;  /* 0x000000020e1b7824 */ /* 0x000fe400078e00ff */
[----:B------:R-:W-:-:S04]  /*08f0*/  IMAD R10, R19, 0x4, R10 ;  /* 0x00000004130a7824 */ /* 0x000fc800078e020a */
[----:B------:R-:W-:-:S07]  /*0900*/  VIADD R10, R10, 0x100 ;  /* 0x000001000a0a7836 */ /* 0x000fce0000000000 */
.L_x_25094:
        /* <DEDUP_REMOVED lines=17> */
.L_x_25090:
[----:B------:R-:W-:Y:S05]  /*0a20*/  BSYNC B0 ;  /* 0x0000000000007941 */ /* 0x000fea0003800000 */
.L_x_25089:
        /* <DEDUP_REMOVED lines=13> */
[----:B------:R-:W-:Y:S01]  /*0b00*/  IMAD.MOV.U32 R9, RZ, RZ, R15 ;  /* 0x000000ffff097224 */ /* 0x000fe200078e000f */
[----:B------:R-:W-:Y:S01]  /*0b10*/  MOV R7, 0x400 ;  /* 0x0000040000077802 */ /* 0x000fe20000000f00 */
[----:B------:R-:W-:Y:S01]  /*0b20*/  VIADD R15, R6, 0x4 ;  /* 0x00000004060f7836 */ /* 0x000fe20000000000 */
[----:B------:R-:W-:Y:S01]  /*0b30*/  LEA.HI R14, R14, R11, RZ, 0x3 ;  /* 0x0000000b0e0e7211 */ /* 0x000fe200078f18ff */
[----:B------:R-:W-:Y:S01]  /*0b40*/  ULDC.64 UR4, c[0x0][0x248] ;  /* 0x0000920000047ab9 */ /* 0x000fe20000000a00 */
[----:B------:R-:W-:Y:S01]  /*0b50*/  SHF.R.S32.HI R17, RZ, 0x1f, R9 ;  /* 0x0000001fff117819 */ /* 0x000fe20000011409 */
[----:B------:R-:W-:Y:S01]  /*0b60*/  VIADD R22, R6, 0x18 ;  /* 0x0000001806167836 */ /* 0x000fe20000000000 */
[----:B------:R-:W-:Y:S01]  /*0b70*/  LOP3.LUT R14, R14, 0xfffffff8, RZ, 0xc0, !PT ;  /* 0xfffffff80e0e7812 */ /* 0x000fe200078ec0ff */
[----:B------:R-:W-:Y:S01]  /*0b80*/  VIADD R25, R6, 0x1c ;  /* 0x0000001c06197836 */ /* 0x000fe20000000000 */
[----:B------:R-:W-:Y:S01]  /*0b90*/  IADD3 R20, P0, R10, R9, RZ ;  /* 0x000000090a147210 */ /* 0x000fe20007f1e0ff */
[----:B------:R-:W-:Y:S01]  /*0ba0*/  VIADD R38, R6, 0x34 ;  /* 0x0000003406267836 */ /* 0x000fe20000000000 */
[----:B------:R-:W-:Y:S01]  /*0bb0*/  SHF.R.S32.HI R30, RZ, 0x1f, R15 ;  /* 0x0000001fff1e7819 */ /* 0x000fe2000001140f */
[----:B------:R-:W1:Y:S01]  /*0bc0*/  LDC R48, c[0x0][0x26c] ;  /* 0x00009b00ff307b82 */ /* 0x000e620000000800 */
[----:B------:R-:W-:Y:S01]  /*0bd0*/  LEA.HI.X.SX32 R23, R10, R17, 0x1, P0 ;  /* 0x000000110a177211 */ /* 0x000fe200000f0eff */
[----:B------:R-:W-:Y:S01]  /*0be0*/  VIADD R10, R6, 0x8 ;  /* 0x00000008060a7836 */ /* 0x000fe20000000000 */
[----:B------:R-:W-:-:S02]  /*0bf0*/  LEA.HI R30, R30, R15, RZ, 0x2 ;  /* 0x0000000f1e1e7211 */ /* 0x000fc400078f10ff */
[----:B------:R-:W-:Y:S01]  /*0c00*/  SHF.R.S32.HI R35, RZ, 0x1f, R22 ;  /* 0x0000001fff237819 */ /* 0x000fe20000011416 */
[----:B------:R-:W-:Y:S01]  /*0c10*/  IMAD.SHL.U32 R18, R10, 0x2, RZ ;  /* 0x000000020a127824 */ /* 0x000fe200078e00ff */
[----:B------:R-:W-:Y:S01]  /*0c20*/  SHF.R.S32.HI R31, RZ, 0x1f, R10 ;  /* 0x0000001fff1f7819 */ /* 0x000fe2000001140a */
[----:B------:R-:W-:Y:S01]  /*0c30*/  IMAD.SHL.U32 R30, R30, 0x10, RZ ;  /* 0x000000101e1e7824 */ /* 0x000fe200078e00ff */
[----:B------:R-:W-:Y:S02]  /*0c40*/  LEA.HI R35, R35, R22, RZ, 0x2 ;  /* 0x0000001623237211 */ /* 0x000fe400078f10ff */
[----:B------:R-:W-:Y:S02]  /*0c50*/  LEA.HI R31, R31, R10, RZ, 0x2 ;  /* 0x0000000a1f1f7211 */ /* 0x000fe400078f10ff */
[----:B------:R-:W-:Y:S01]  /*0c60*/  LEA R10, P0, R20, UR4, 0x2 ;  /* 0x00000004140a7c11 */ /* 0x000fe2000f8010ff */
[----:B------:R-:W-:Y:S01]  /*0c70*/  ULDC UR4, c[0x0][0x270] ;  /* 0x00009c0000047ab9 */ /* 0x000fe20000000800 */
[----:B------:R-:W-:Y:S01]  /*0c80*/  SHF.R.S32.HI R19, RZ, 0x1f, R18 ;  /* 0x0000001fff137819 */ /* 0x000fe20000011412 */
[----:B------:R-:W-:Y:S01]  /*0c90*/  IMAD.SHL.U32 R35, R35, 0x10, RZ ;  /* 0x0000001023237824 */ /* 0x000fe200078e00ff */
[----:B------:R-:W-:Y:S01]  /*0ca0*/  SHF.R.S32.HI R36, RZ, 0x1f, R25 ;  /* 0x0000001fff247819 */ /* 0x000fe20000011419 */
[----:B------:R-:W-:Y:S01]  /*0cb0*/  IMAD.SHL.U32 R31, R31, 0x10, RZ ;  /* 0x000000101f1f7824 */ /* 0x000fe200078e00ff */
[----:B0-----:R-:W-:Y:S01]  /*0cc0*/  LEA R29, R16, R7, 0x18 ;  /* 0x00000007101d7211 */ /* 0x001fe200078ec0ff */
[----:B------:R-:W-:Y:S01]  /*0cd0*/  VIADD R7, R7, 0x100 ;  /* 0x0000010007077836 */ /* 0x000fe20000000000 */
[----:B------:R-:W-:-:S02]  /*0ce0*/  LEA.HI R19, R19, R18, RZ, 0x3 ;  /* 0x0000001213137211 */ /* 0x000fc400078f18ff */
[----:B------:R-:W-:Y:S01]  /*0cf0*/  LEA.HI R36, R36, R25, RZ, 0x2 ;  /* 0x0000001924247211 */ /* 0x000fe200078f10ff */
[----:B------:R-:W-:Y:S01]  /*0d00*/  IMAD R29, R6, 0x38, R29 ;  /* 0x00000038061d7824 */ /* 0x000fe200078e021d */
[----:B------:R-:W-:Y:S01]  /*0d10*/  LEA R21, R16, R7, 0x18 ;  /* 0x0000000710157211 */ /* 0x000fe200078ec0ff */
[----:B------:R-:W-:Y:S01]  /*0d20*/  IMAD.SHL.U32 R16, R15, 0x2, RZ ;  /* 0x000000020f107824 */ /* 0x000fe200078e00ff */
[----:B------:R-:W-:Y:S01]  /*0d30*/  IADD3 R7, R11, -R14, RZ ;  /* 0x8000000e0b077210 */ /* 0x000fe20007ffe0ff */
[----:B------:R-:W-:Y:S01]  /*0d40*/  IMAD.SHL.U32 R14, R6, 0x2, RZ ;  /* 0x00000002060e7824 */ /* 0x000fe200078e00ff */
[----:B------:R-:W-:Y:S02]  /*0d50*/  LOP3.LUT R19, R19, 0xfffffff8, RZ, 0xc0, !PT ;  /* 0xfffffff813137812 */ /* 0x000fe400078ec0ff */
[----:B------:R-:W-:Y:S02]  /*0d60*/  SHF.R.S32.HI R17, RZ, 0x1f, R16 ;  /* 0x0000001fff117819 */ /* 0x000fe40000011410 */
[----:B------:R-:W-:-:S02]  /*0d70*/  SHF.R.S32.HI R11, RZ, 0x1f, R14 ;  /* 0x0000001fff0b7819 */ /* 0x000fc4000001140e */
[----:B------:R-:W-:Y:S02]  /*0d80*/  LEA.HI R17, R17, R16, RZ, 0x3 ;  /* 0x0000001011117211 */ /* 0x000fe400078f18ff */
[----:B------:R-:W-:Y:S02]  /*0d90*/  LEA.HI R15, R11, R14, RZ, 0x3 ;  /* 0x0000000e0b0f7211 */ /* 0x000fe400078f18ff */
[----:B------:R-:W-:Y:S01]  /*0da0*/  LEA.HI.X R11, R20, UR5, R23, 0x2, P0 ;  /* 0x00000005140b7c11 */ /* 0x000fe200080f1417 */
[----:B------:R-:W-:Y:S01]  /*0db0*/  IMAD R20, R12, 0x8, R7 ;  /* 0x000000080c147824 */ /* 0x000fe200078e0207 */
[----:B------:R-:W-:Y:S01]  /*0dc0*/  LOP3.LUT R15, R15, 0xfffffff8, RZ, 0xc0, !PT ;  /* 0xfffffff80f0f7812 */ /* 0x000fe200078ec0ff */
[----:B------:R-:W-:Y:S01]  /*0dd0*/  IMAD.SHL.U32 R23, R22, 0x2, RZ ;  /* 0x0000000216177824 */ /* 0x000fe200078e00ff */
[----:B------:R-:W-:Y:S01]  /*0de0*/  IADD3 R26, R6, 0x28, RZ ;  /* 0x00000028061a7810 */ /* 0x000fe20007ffe0ff */
[----:B------:R-:W-:Y:S01]  /*0df0*/  IMAD.IADD R13, R13, 0x1, R20 ;  /* 0x000000010d0d7824 */ /* 0x000fe200078e0214 */
[----:B------:R-:W-:Y:S01]  /*0e00*/  SHF.R.S32.HI R39, RZ, 0x1f, R38 ;  /* 0x0000001fff277819 */ /* 0x000fe20000011426 */
[----:B------:R-:W-:Y:S01]  /*0e10*/  IMAD.IADD R12, R14, 0x1, -R15 ;  /* 0x000000010e0c7824 */ /* 0x000fe200078e0a0f */
[----:B------:R-:W-:Y:S01]  /*0e20*/  LOP3.LUT R15, R17, 0xfffffff8, RZ, 0xc0, !PT ;  /* 0xfffffff8110f7812 */ /* 0x000fe200078ec0ff */
[----:B------:R-:W-:Y:S01]  /*0e30*/  VIADD R17, R6, 0xc ;  /* 0x0000000c06117836 */ /* 0x000fe20000000000 */
[----:B------:R-:W-:Y:S01]  /*0e40*/  SHF.R.S32.HI R24, RZ, 0x1f, R23 ;  /* 0x0000001fff187819 */ /* 0x000fe20000011417 */
[----:B------:R-:W-:Y:S01]  /*0e50*/  IMAD.U32 R14, R20, 0x4, R21 ;  /* 0x00000004140e7824 */ /* 0x000fe200078e0015 */
[----:B------:R-:W-:Y:S01]  /*0e60*/  IADD3 R20, R6, 0x14, RZ ;  /* 0x0000001406147810 */ /* 0x000fe20007ffe0ff */
        /* <DEDUP_REMOVED lines=68> */
[----:B------:R-:W-:Y:S01]  /*12b0*/  SHF.L.U32 R36, R36, 0x4, RZ ;  /* 0x0000000424247819 */ /* 0x000fe200000006ff */
[----:B------:R-:W-:Y:S01]  /*12c0*/  VIADD R27, R6, 0x30 ;  /* 0x00000030061b7836 */ /* 0x000fe20000000000 */
[----:B------:R-:W-:-:S02]  /*12d0*/  SHF.R.S32.HI R26, RZ, 0x1f, R25 ;  /* 0x0000001fff1a7819 */ /* 0x000fc40000011419 */
[----:B------:R-:W-:Y:S02]  /*12e0*/  LOP3.LUT R46, R46, 0xfffffff8, RZ, 0xc0, !PT ;  /* 0xfffffff82e2e7812 */ /* 0x000fe400078ec0ff */
[----:B------:R-:W-:Y:S02]  /*12f0*/  SHF.R.S32.HI R28, RZ, 0x1f, R27 ;  /* 0x0000001fff1c7819 */ /* 0x000fe4000001141b */
[----:B------:R-:W-:Y:S01]  /*1300*/  LEA.HI R42, R26, R25, RZ, 0x2 ;  /* 0x000000191a2a7211 */ /* 0x000fe200078f10ff */
[----:B------:R-:W-:Y:S01]  /*1310*/  IMAD.SHL.U32 R25, R25, 0x2, RZ ;  /* 0x0000000219197824 */ /* 0x000fe200078e00ff */
[----:B------:R-:W-:Y:S01]  /*1320*/  LEA.HI R43, R28, R27, RZ, 0x2 ;  /* 0x0000001b1c2b7211 */ /* 0x000fe200078f10ff */
[----:B------:R-:W-:Y:S01]  /*1330*/  IMAD R28, R5, UR4, RZ ;  /* 0x00000004051c7c24 */ /* 0x000fe2000f8e02ff */
[----:B------:R-:W-:Y:S02]  /*1340*/  SHF.L.U32 R27, R27, 0x1, RZ ;  /* 0x000000011b1b7819 */ /* 0x000fe400000006ff */
[----:B------:R-:W-:-:S02]  /*1350*/  SHF.R.S32.HI R26, RZ, 0x1f, R25 ;  /* 0x0000001fff1a7819 */ /* 0x000fc40000011419 */
[----:B------:R-:W-:Y:S02]  /*1360*/  SHF.R.S32.HI R38, RZ, 0x1f, R27 ;  /* 0x0000001fff267819 */ /* 0x000fe4000001141b */
        /* <DEDUP_REMOVED lines=8> */
[----:B------:R-:W-:Y:S01]  /*13f0*/  LOP3.LUT R35, R35, 0xffffffc0, RZ, 0xc0, !PT ;  /* 0xffffffc023237812 */ /* 0x000fe200078ec0ff */
[----:B------:R-:W-:Y:S01]  /*1400*/  IMAD.IADD R27, R39, 0x1, -R46 ;  /* 0x00000001271b7824 */ /* 0x000fe200078e0a2e */
[----:B------:R-:W-:Y:S01]  /*1410*/  LEA.HI.X.SX32 R39, R28, R47, 0x1, P0 ;  /* 0x0000002f1c277211 */ /* 0x000fe200000f0eff */
[----:B------:R-:W-:Y:S01]  /*1420*/  IMAD.SHL.U32 R46, R42, 0x10, RZ ;  /* 0x000000102a2e7824 */ /* 0x000fe200078e00ff */
[----:B-1----:R-:W-:Y:S01]  /*1430*/  SHF.R.S32.HI R28, RZ, 0x1f, R48 ;  /* 0x0000001fff1c7819 */ /* 0x002fe20000011430 */
[----:B------:R-:W-:Y:S01]  /*1440*/  IMAD.SHL.U32 R47, R43, 0x10, RZ ;  /* 0x000000102b2f7824 */ /* 0x000fe200078e00ff */
[----:B------:R-:W-:Y:S01]  /*1450*/  LOP3.LUT R42, R36, 0xffffffc0, RZ, 0xc0, !PT ;  /* 0xffffffc0242a7812 */ /* 0x000fe200078ec0ff */
        /* <DEDUP_REMOVED lines=30> */
[----:B------:R-:W-:-:S07]  /*1640*/  IADD3 R67, -R0, 0x1, R13 ;  /* 0x0000000100437810 */ /* 0x000fce0007ffe10d */
.L_x_25100:
[----:B0-----:R-:W2:Y:S01]  /*1650*/  LDG.E.CONSTANT R37, desc[UR10][R10.64] ;  /* 0x0000000a0a257981 */ /* 0x001ea2000c1e9900 */
[----:B------:R-:W-:Y:S02]  /*1660*/  SHF.R.S32.HI R40, RZ, 0x1f, R30 ;  /* 0x0000001fff287819 */ /* 0x000fe4000001141e */
        /* <DEDUP_REMOVED lines=9> */
[----:B------:R-:W-:-:S05]  /*1700*/  IMAD.IADD R69, R69, 0x1, R37 ;  /* 0x0000000145457824 */ /* 0x000fca00078e0225 */
[----:B------:R-:W-:Y:S02]  /*1710*/  IADD3.X R41, R41, R69, R40, P0, P2 ;  /* 0x0000004529297210 */ /* 0x000fe400007e4428 */
[--C-:B------:R-:W-:Y:S02]  /*1720*/  SHF.R.S32.HI R40, RZ, 0x1f, R31.reuse ;  /* 0x0000001fff287819 */ /* 0x100fe4000001141f */
[----:B------:R-:W-:-:S04]  /*1730*/  IADD3 R37, P0, P2, R16, R68, R31 ;  /* 0x0000004410257210 */ /* 0x000fc80007a1e01f */
[----:B------:R-:W-:Y:S02]  /*1740*/  IADD3.X R70, R70, R69, R40, P0, P2 ;  /* 0x0000004546467210 */ /* 0x000fe400007e4428 */
[----:B------:R-:W-:-:S04]  /*1750*/  LEA R40, P0, R36, UR6, 0x1 ;  /* 0x0000000624287c11 */ /* 0x000fc8000f8008ff */
[----:B------:R-:W-:Y:S02]  /*1760*/  LEA.HI.X R41, R36, UR7, R41, 0x1, P0 ;  /* 0x0000000724297c11 */ /* 0x000fe400080f0c29 */
[----:B------:R-:W-:-:S03]  /*1770*/  LEA R36, P0, R37, UR6, 0x1 ;  /* 0x0000000625247c11 */ /* 0x000fc6000f8008ff */
[----:B------:R0:W2:Y:S01]  /*1780*/  LDG.E.CONSTANT R75, desc[UR10][R40.64] ;  /* 0x0000000a284b7981 */ /* 0x0000a2000c1e9900 */
[----:B------:R-:W-:Y:S02]  /*1790*/  LEA.HI.X R37, R37, UR7, R70, 0x1, P0 ;  /* 0x0000000725257c11 */ /* 0x000fe400080f0c46 */
[----:B------:R-:W-:-:S03]  /*17a0*/  IADD3 R70, P0, P2, R17, R68, R32 ;  /* 0x0000004411467210 */ /* 0x000fc60007a1e020 */
[----:B------:R1:W3:Y:S01]  /*17b0*/  LDG.E.CONSTANT R73, desc[UR10][R36.64] ;  /* 0x0000000a24497981 */ /* 0x0002e2000c1e9900 */
[----:B------:R-:W-:Y:S02]  /*17c0*/  IADD3.X R71, R71, R69, R72, P0, P2 ;  /* 0x0000004547477210 */ /* 0x000fe400007e4448 */
[C---:B------:R-:W-:Y:S02]  /*17d0*/  LEA R76, P0, R70.reuse, UR6, 0x1 ;  /* 0x00000006464c7c11 */ /* 0x040fe4000f8008ff */
[----:B------:R-:W-:Y:S02]  /*17e0*/  SHF.R.S32.HI R72, RZ, 0x1f, R33 ;  /* 0x0000001fff487819 */ /* 0x000fe40000011421 */
[----:B------:R-:W-:Y:S02]  /*17f0*/  LEA.HI.X R77, R70, UR7, R71, 0x1, P0 ;  /* 0x00000007464d7c11 */ /* 0x000fe400080f0c47 */
[----:B------:R-:W-:Y:S02]  /*1800*/  SHF.R.S32.HI R71, RZ, 0x1f, R18 ;  /* 0x0000001fff477819 */ /* 0x000fe40000011412 */
[----:B------:R-:W-:-:S04]  /*1810*/  IADD3 R70, P0, P2, R18, R68, R33 ;  /* 0x0000004412467210 */ /* 0x000fc80007a1e021 */
[----:B0-----:R-:W-:Y:S02]  /*1820*/  IADD3.X R41, R71, R69, R72, P0, P2 ;  /* 0x0000004547297210 */ /* 0x001fe400007e4448 */
[C---:B------:R-:W-:Y:S01]  /*1830*/  LEA R40, P0, R70.reuse, UR6, 0x1 ;  /* 0x0000000646287c11 */ /* 0x040fe2000f8008ff */
[----:B------:R-:W4:Y:S03]  /*1840*/  LDG.E.CONSTANT R72, desc[UR10][R76.64] ;  /* 0x0000000a4c487981 */ /* 0x000f26000c1e9900 */
[----:B------:R-:W-:Y:S02]  /*1850*/  LEA.HI.X R41, R70, UR7, R41, 0x1, P0 ;  /* 0x0000000746297c11 */ /* 0x000fe400080f0c29 */
[----:B-1----:R-:W-:-:S03]  /*1860*/  IADD3 R36, P0, R12, R68, RZ ;  /* 0x000000440c247210 */ /* 0x002fc60007f1e0ff */
[----:B------:R0:W4:Y:S01]  /*1870*/  LDG.E.CONSTANT R74, desc[UR10][R40.64] ;  /* 0x0000000a284a7981 */ /* 0x000122000c1e9900 */
[----:B------:R-:W-:Y:S02]  /*1880*/  LEA R70, P2, R36, UR6, 0x1 ;  /* 0x0000000624467c11 */ /* 0x000fe4000f8408ff */
[----:B------:R-:W-:-:S04]  /*1890*/  LEA.HI.X.SX32 R37, R12, R69, 0x1, P0 ;  /* 0x000000450c257211 */ /* 0x000fc800000f0eff */
[----:B------:R-:W-:Y:S02]  /*18a0*/  LEA.HI.X R71, R36, UR7, R37, 0x1, P2 ;  /* 0x0000000724477c11 */ /* 0x000fe400090f0c25 */
[----:B------:R-:W0:Y:S04]  /*18b0*/  LDS.64 R36, [R29] ;  /* 0x000000001d247984 */ /* 0x000e280000000a00 */
[----:B------:R-:W3:Y:S01]  /*18c0*/  LDG.E.CONSTANT R70, desc[UR10][R70.64] ;  /* 0x0000000a46467981 */ /* 0x000ee2000c1e9900 */
[--C-:B0-----:R-:W-:Y:S02]  /*18d0*/  HADD2.F32 R40, -RZ, R37.reuse.H0_H0 ;  /* 0x20000025ff287230 */ /* 0x101fe40000004100 */
[----:B------:R-:W-:Y:S02]  /*18e0*/  HADD2.F32 R37, -RZ, R37.H1_H1 ;  /* 0x30000025ff257230 */ /* 0x000fe40000004100 */
[----:B--2---:R-:W-:-:S02]  /*18f0*/  HADD2.F32 R41, -RZ, R75.H0_H0 ;  /* 0x2000004bff297230 */ /* 0x004fc40000004100 */
[----:B------:R-:W-:-:S03]  /*1900*/  HADD2.F32 R76, -RZ, R75.H1_H1 ;  /* 0x3000004bff4c7230 */ /* 0x000fc60000004100 */
[----:B------:R-:W-:Y:S01]  /*1910*/  FMUL.FTZ R40, R40, R41 ;  /* 0x0000002928287220 */ /* 0x000fe20000410000 */
[--C-:B------:R-:W-:Y:S02]  /*1920*/  HADD2.F32 R41, -RZ, R36.reuse.H0_H0 ;  /* 0x20000024ff297230 */ /* 0x100fe40000004100 */
[----:B------:R-:W-:Y:S01]  /*1930*/  FMUL.FTZ R37, R37, R76 ;  /* 0x0000004c25257220 */ /* 0x000fe20000410000 */
[----:B------:R-:W-:Y:S02]  /*1940*/  HADD2.F32 R36, -RZ, R36.H1_H1 ;  /* 0x30000024ff247230 */ /* 0x000fe40000004100 */
[----:B---3--:R-:W-:-:S05]  /*1950*/  HADD2.F32 R75, -RZ, R70.H0_H0 ;  /* 0x20000046ff4b7230 */ /* 0x008fca0000004100 */
[----:B------:R-:W-:Y:S01]  /*1960*/  FFMA.FTZ R40, R41, R75, R40 ;  /* 0x0000004b29287223 */ /* 0x000fe20000010028 */
[----:B------:R-:W-:-:S05]  /*1970*/  HADD2.F32 R41, -RZ, R70.H1_H1 ;  /* 0x30000046ff297230 */ /* 0x000fca0000004100 */
[----:B------:R-:W-:Y:S02]  /*1980*/  FFMA.FTZ R41, R36, R41, R37 ;  /* 0x0000002924297223 */ /* 0x000fe40000010025 */
[----:B------:R-:W0:Y:S01]  /*1990*/  LDS.64 R36, [R29+0x8] ;  /* 0x000008001d247984 */ /* 0x000e220000000a00 */
[--C-:B------:R-:W-:Y:S02]  /*19a0*/  HADD2.F32 R70, -RZ, R73.reuse.H0_H0 ;  /* 0x20000049ff467230 */ /* 0x100fe40000004100 */
[----:B------:R-:W-:Y:S02]  /*19b0*/  HADD2.F32 R73, -RZ, R73.H1_H1 ;  /* 0x30000049ff497230 */ /* 0x000fe40000004100 */
[--C-:B0-----:R-:W-:Y:S02]  /*19c0*/  HADD2.F32 R71, -RZ, R36.reuse.H0_H0 ;  /* 0x20000024ff477230 */ /* 0x101fe40000004100 */
[----:B------:R-:W-:-:S03]  /*19d0*/  HADD2.F32 R36, -RZ, R36.H1_H1 ;  /* 0x30000024ff247230 */ /* 0x000fc60000004100 */
[----:B------:R-:W-:Y:S01]  /*19e0*/  FFMA.FTZ R40, R71, R70, R40 ;  /* 0x0000004647287223 */ /* 0x000fe20000010028 */
[----:B----4-:R-:W-:Y:S02]  /*19f0*/  HADD2.F32 R70, -RZ, R72.H0_H0 ;  /* 0x20000048ff467230 */ /* 0x010fe40000004100 */
[----:B------:R-:W-:Y:S01]  /*1a00*/  FFMA.FTZ R36, R36, R73, R41 ;  /* 0x0000004924247223 */ /* 0x000fe20000010029 */
[----:B------:R-:W-:-:S05]  /*1a10*/  HADD2.F32 R41, -RZ, R37.H0_H0 ;  /* 0x20000025ff297230 */ /* 0x000fca0000004100 */
[----:B------:R-:W-:Y:S02]  /*1a20*/  FFMA.FTZ R70, R41, R70, R40 ;  /* 0x0000004629467223 */ /* 0x000fe40000010028 */
[----:B------:R-:W0:Y:S01]  /*1a30*/  LDS.64 R40, [R29+0x10] ;  /* 0x000010001d287984 */ /* 0x000e220000000a00 */
[----:B------:R-:W-:Y:S02]  /*1a40*/  HADD2.F32 R37, -RZ, R37.H1_H1 ;  /* 0x30000025ff257230 */ /* 0x000fe40000004100 */
[----:B------:R-:W-:Y:S02]  /*1a50*/  HADD2.F32 R72, -RZ, R72.H1_H1 ;  /* 0x30000048ff487230 */ /* 0x000fe40000004100 */
[----:B------:R-:W-:-:S03]  /*1a60*/  HADD2.F32 R71, -RZ, R74.H0_H0 ;  /* 0x2000004aff477230 */ /* 0x000fc60000004100 */
[----:B------:R-:W-:Y:S01]  /*1a70*/  FFMA.FTZ R36, R37, R72, R36 ;  /* 0x0000004825247223 */ /* 0x000fe20000010024 */
[----:B0-----:R-:W-:-:S05]  /*1a80*/  HADD2.F32 R37, -RZ, R40.H0_H0 ;  /* 0x20000028ff257230 */ /* 0x001fca0000004100 */
[----:B------:R-:W-:Y:S01]  /*1a90*/  FFMA.FTZ R70, R37, R71, R70 ;  /* 0x0000004725467223 */ /* 0x000fe20000010046 */
[----:B------:R-:W-:Y:S02]  /*1aa0*/  HADD2.F32 R37, -RZ, R40.H1_H1 ;  /* 0x30000028ff257230 */ /* 0x000fe40000004100 */
[----:B------:R-:W-:-:S05]  /*1ab0*/  HADD2.F32 R40, -RZ, R74.H1_H1 ;  /* 0x3000004aff287230 */ /* 0x000fca0000004100 */
[----:B------:R-:W-:Y:S01]  /*1ac0*/  FFMA.FTZ R40, R37, R40, R36 ;  /* 0x0000002825287223 */ /* 0x000fe20000010024 */
[----:B------:R-:W-:-:S04]  /*1ad0*/  IADD3 R36, P0, P2, R19, R68, R34 ;  /* 0x0000004413247210 */ /* 0x000fc80007a1e022 */
[----:B------:R-:W-:Y:S02]  /*1ae0*/  LEA R72, P3, R36, UR6, 0x1 ;  /* 0x0000000624487c11 */ /* 0x000fe4000f8608ff */
[----:B------:R-:W-:-:S04]  /*1af0*/  IADD3.X R37, R58, R69, R49, P0, P2 ;  /* 0x000000453a257210 */ /* 0x000fc800007e4431 */
[----:B------:R-:W-:-:S05]  /*1b00*/  LEA.HI.X R73, R36, UR7, R37, 0x1, P3 ;  /* 0x0000000724497c11 */ /* 0x000fca00098f0c25 */
[----:B------:R-:W2:Y:S01]  /*1b10*/  LDG.E.CONSTANT R72, desc[UR10][R72.64] ;  /* 0x0000000a48487981 */ /* 0x000ea2000c1e9900 */
[----:B------:R-:W-:Y:S01]  /*1b20*/  HADD2.F32 R37, -RZ, R41.H0_H0 ;  /* 0x20000029ff257230 */ /* 0x000fe20000004100 */
[----:B------:R-:W-:Y:S01]  /*1b30*/  IADD3 R36, P0, P2, R20, R68, R35 ;  /* 0x0000004414247210 */ /* 0x000fe20007a1e023 */
[----:B--2---:R-:W-:-:S05]  /*1b40*/  HADD2.F32 R74, -RZ, R72.H0_H0 ;  /* 0x20000048ff4a7230 */ /* 0x004fca0000004100 */
[----:B------:R-:W-:Y:S01]  /*1b50*/  FFMA.FTZ R74, R37, R74, R70 ;  /* 0x0000004a254a7223 */ /* 0x000fe20000010046 */
[----:B------:R-:W-:Y:S02]  /*1b60*/  LEA R70, P3, R36, UR6, 0x1 ;  /* 0x0000000624467c11 */ /* 0x000fe4000f8608ff */
[----:B------:R-:W-:-:S04]  /*1b70*/  IADD3.X R37, R59, R69, R50, P0, P2 ;  /* 0x000000453b257210 */ /* 0x000fc800007e4432 */
[----:B------:R-:W-:Y:S02]  /*1b80*/  LEA.HI.X R71, R36, UR7, R37, 0x1, P3 ;  /* 0x0000000724477c11 */ /* 0x000fe400098f0c25 */
[----:B------:R-:W0:Y:S04]  /*1b90*/  LDS.64 R36, [R29+0x18] ;  /* 0x000018001d247984 */ /* 0x000e280000000a00 */
[----:B------:R-:W2:Y:S01]  /*1ba0*/  LDG.E.CONSTANT R70, desc[UR10][R70.64] ;  /* 0x0000000a46467981 */ /* 0x000ea2000c1e9900 */
        /* <DEDUP_REMOVED lines=14> */
[----:B------:R-:W-:Y:S02]  /*1c90*/  HADD2.F32 R41, -RZ, R37.H0_H0 ;  /* 0x20000025ff297230 */ /* 0x000fe40000004100 */
[----:B--2---:R-:W-:-:S05]  /*1ca0*/  HADD2.F32 R40, -RZ, R72.H0_H0 ;  /* 0x20000048ff287230 */ /* 0x004fca0000004100 */
[----:B------:R-:W-:Y:S01]  /*1cb0*/  FFMA.FTZ R74, R41, R40, R74 ;  /* 0x00000028294a7223 */ /* 0x000fe2000001004a */
[----:B------:R-:W-:-:S04]  /*1cc0*/  IADD3 R40, P0, P2, R22, R68, R43 ;  /* 0x0000004416287210 */ /* 0x000fc80007a1e02b */
        /* <DEDUP_REMOVED lines=41> */
[----:B------:R0:W2:Y:S01]  /*1f60*/  LDG.E.CONSTANT R72, desc[UR10][R40.64] ;  /* 0x0000000a28487981 */ /* 0x0000a2000c1e9900 */
[----:B------:R-:W-:-:S03]  /*1f70*/  HADD2.F32 R70, -RZ, R37.H0_H0 ;  /* 0x20000025ff467230 */ /* 0x000fc60000004100 */
[----:B0-----:R-:W0:Y:S01]  /*1f80*/  LDS.64 R40, [R29+0x30] ;  /* 0x000030001d287984 */ /* 0x001e220000000a00 */
[----:B--2---:R-:W-:-:S05]  /*1f90*/  HADD2.F32 R71, -RZ, R72.H0_H0 ;  /* 0x20000048ff477230 */ /* 0x004fca0000004100 */
[----:B------:R-:W-:Y:S01]  /*1fa0*/  FFMA.FTZ R73, R70, R71, R73 ;  /* 0x0000004746497223 */ /* 0x000fe20000010049 */
[----:B------:R-:W-:-:S04]  /*1fb0*/  IADD3 R71, P0, P2, R26, R68, R47 ;  /* 0x000000441a477210 */ /* 0x000fc80007a1e02f */
[----:B------:R-:W-:Y:S02]  /*1fc0*/  LEA R70, P3, R71, UR6, 0x1 ;  /* 0x0000000647467c11 */ /* 0x000fe4000f8608ff */
[----:B------:R-:W-:-:S04]  /*1fd0*/  IADD3.X R74, R65, R69, R56, P0, P2 ;  /* 0x00000045414a7210 */ /* 0x000fc800007e4438 */
[----:B------:R-:W-:Y:S02]  /*1fe0*/  LEA.HI.X R71, R71, UR7, R74, 0x1, P3 ;  /* 0x0000000747477c11 */ /* 0x000fe400098f0c4a */
[----:B------:R-:W-:-:S03]  /*1ff0*/  IADD3 R74, P0, P2, R27, R68, R48 ;  /* 0x000000441b4a7210 */ /* 0x000fc60007a1e030 */
[----:B------:R-:W2:Y:S01]  /*2000*/  LDG.E.CONSTANT R70, desc[UR10][R70.64] ;  /* 0x0000000a46467981 */ /* 0x000ea2000c1e9900 */
[----:B------:R-:W-:Y:S02]  /*2010*/  IADD3.X R69, R66, R69, R57, P0, P2 ;  /* 0x0000004542457210 */ /* 0x000fe400007e4439 */
[----:B------:R-:W-:-:S04]  /*2020*/  LEA R68, P0, R74, UR6, 0x1 ;  /* 0x000000064a447c11 */ /* 0x000fc8000f8008ff */
[----:B------:R-:W-:-:S05]  /*2030*/  LEA.HI.X R69, R74, UR7, R69, 0x1, P0 ;  /* 0x000000074a457c11 */ /* 0x000fca00080f0c45 */
[----:B------:R-:W3:Y:S01]  /*2040*/  LDG.E.CONSTANT R68, desc[UR10][R68.64] ;  /* 0x0000000a44447981 */ /* 0x000ee2000c1e9900 */
[----:B------:R-:W-:Y:S02]  /*2050*/  HADD2.F32 R37, -RZ, R37.H1_H1 ;  /* 0x30000025ff257230 */ /* 0x000fe40000004100 */
[----:B------:R-:W-:-:S05]  /*2060*/  HADD2.F32 R72, -RZ, R72.H1_H1 ;  /* 0x30000048ff487230 */ /* 0x000fca0000004100 */
[----:B------:R-:W-:Y:S01]  /*2070*/  FFMA.FTZ R36, R37, R72, R36 ;  /* 0x0000004825247223 */ /* 0x000fe20000010024 */
[----:B0-----:R-:W-:Y:S01]  /*2080*/  HADD2.F32 R72, -RZ, R40.H0_H0 ;  /* 0x20000028ff487230 */ /* 0x001fe20000004100 */
[----:B------:R-:W-:Y:S01]  /*2090*/  UMOV UR4, 0xffffffff ;  /* 0xffffffff00047882 */ /* 0x000fe20000000000 */
[--C-:B--2---:R-:W-:Y:S02]  /*20a0*/  HADD2.F32 R37, -RZ, R70.reuse.H0_H0 ;  /* 0x20000046ff257230 */ /* 0x104fe40000004100 */
[----:B------:R-:W-:-:S03]  /*20b0*/  HADD2.F32 R70, -RZ, R70.H1_H1 ;  /* 0x30000046ff467230 */ /* 0x000fc60000004100 */
[----:B------:R-:W-:Y:S01]  /*20c0*/  FFMA.FTZ R72, R72, R37, R73 ;  /* 0x0000002548487223 */ /* 0x000fe20000010049 */
[----:B------:R-:W-:-:S05]  /*20d0*/  HADD2.F32 R37, -RZ, R40.H1_H1 ;  /* 0x30000028ff257230 */ /* 0x000fca0000004100 */
[----:B------:R-:W-:Y:S01]  /*20e0*/  FFMA.FTZ R36, R37, R70, R36 ;  /* 0x0000004625247223 */ /* 0x000fe20000010024 */
[--C-:B------:R-:W-:Y:S02]  /*20f0*/  HADD2.F32 R37, -RZ, R41.reuse.H0_H0 ;  /* 0x20000029ff257230 */ /* 0x100fe40000004100 */
[--C-:B---3--:R-:W-:Y:S02]  /*2100*/  HADD2.F32 R40, -RZ, R68.reuse.H0_H0 ;  /* 0x20000044ff287230 */ /* 0x108fe40000004100 */
[----:B------:R-:W-:Y:S02]  /*2110*/  HADD2.F32 R41, -RZ, R41.H1_H1 ;  /* 0x30000029ff297230 */ /* 0x000fe40000004100 */
        /* <DEDUP_REMOVED lines=8> */
.L_x_25149:
        /* <DEDUP_REMOVED lines=15> */
.L_x_25099:
[----:B------:R-:W-:Y:S05]  /*2290*/  BSYNC B1 ;  /* 0x0000000000017941 */ /* 0x000fea0003800000 */
.L_x_25098:
[----:B------:R-:W-:Y:S01]  /*22a0*/  IADD3 R10, P0, R10, 0x10, RZ ;  /* 0x000000100a0a7810 */ /* 0x000fe20007f1e0ff */
[----:B------:R-:W-:Y:S02]  /*22b0*/  VIADD R67, R67, 0x20 ;  /* 0x0000002043437836 */ /* 0x000fe40000000000 */
[----:B-1----:R-:W-:Y:S02]  /*22c0*/  VIADD R14, R14, 0x80 ;  /* 0x000000800e0e7836 */ /* 0x002fe40000000000 */
[----:B------:R-:W-:Y:S02]  /*22d0*/  VIADD R13, R13, 0x20 ;  /* 0x000000200d0d7836 */ /* 0x000fe40000000000 */
[----:B------:R-:W-:Y:S01]  /*22e0*/  IMAD.X R11, RZ, RZ, R11, P0 ;  /* 0x000000ffff0b7224 */ /* 0x000fe200000e060b */
[----:B------:R-:W-:Y:S06]  /*22f0*/  @!P3 BRA `(.L_x_25100) ;  /* 0xfffffff000d4b947 */ /* 0x000fec000383ffff */
.L_x_25096:
[----:B------:R-:W-:Y:S05]  /*2300*/  BSYNC B0 ;  /* 0x0000000000007941 */ /* 0x000fea0003800000 */
.L_x_25095:
[----:B-----5:R-:W1:Y:S01]  /*2310*/  S2R R2, SR_TID.X ;  /* 0x0000000000027919 */ /* 0x020e620000002100 */
        /* <DEDUP_REMOVED lines=11> */
.L_x_25154:
[----:B------:R-:W-:Y:S01]  /*23d0*/  ISETP.NE.AND P0, PT, R2, RZ, PT ;  /* 0x000000ff0200720c */ /* 0x000fe20003f05270 */
[----:B------:R-:W-:Y:S01]  /*23e0*/  VIADD R6, R0, 0x7 ;  /* 0x0000000700067836 */ /* 0x000fe20000000000 */
[----:B-12---:R-:W-:-:S04]  /*23f0*/  FMNMX.FTZ R9, R9, R10, !PT ;  /* 0x0000000a09097209 */ /* 0x006fc80007810000 */
[----:B------:R-:W-:-:S04]  /*2400*/  SHF.R.S32.HI R7, RZ, 0x1f, R6 ;  /* 0x0000001fff077819 */ /* 0x000fc80000011406 */
[----:B------:R-:W-:-:S03]  /*2410*/  LEA.HI R7, R7, R6, RZ, 0x3 ;  /* 0x0000000607077211 */ /* 0x000fc600078f18ff */
        /* <DEDUP_REMOVED lines=10> */
.L_x_25102:
[----:B------:R-:W-:Y:S05]  /*24c0*/  WARPSYNC.ALL ;  /* 0x0000000000007948 */ /* 0x000fea0003800000 */
[----:B-1----:R-:W-:Y:S01]  /*24d0*/  SHF.R.S32.HI R6, RZ, 0x3, R7 ;  /* 0x00000003ff067819 */ /* 0x002fe20000011407 */
[----:B------:R-:W-:Y:S01]  /*24e0*/  BAR.SYNC.DEFER_BLOCKING 0x0 ;  /* 0x0000000000007b1d */ /* 0x000fe20000010000 */
[----:B------:R-:W-:Y:S01]  /*24f0*/  ISETP.GT.AND P0, PT, R2, 0x3, PT ;  /* 0x000000030200780c */ /* 0x000fe20003f04270 */
[----:B------:R-:W-:Y:S01]  /*2500*/  IMAD.MOV.U32 R9, RZ, RZ, -0x800001 ;  /* 0xff7fffffff097424 */ /* 0x000fe200078e00ff */
[----:B------:R-:W-:-:S03]  /*2510*/  ISETP.GE.AND P2, PT, R3, R8, PT ;  /* 0x000000080300720c */ /* 0x000fc60003f46270 */
        /* <DEDUP_REMOVED lines=38> */
.L_x_25107:
        /* <DEDUP_REMOVED lines=11> */
.L_x_25106:
[----:B------:R-:W-:Y:S05]  /*2830*/  BSYNC B1 ;  /* 0x0000000000017941 */ /* 0x000fea0003800000 */
.L_x_25105:
        /* <DEDUP_REMOVED lines=14> */
.L_x_25110:
        /* <DEDUP_REMOVED lines=100> */
.L_x_25109:
[----:B------:R-:W-:Y:S05]  /*2f60*/  BSYNC B1 ;  /* 0x0000000000017941 */ /* 0x000fea0003800000 */
.L_x_25108:
        /* <DEDUP_REMOVED lines=55> */
.L_x_25112:
[----:B------:R-:W-:Y:S05]  /*32e0*/  BSYNC B1 ;  /* 0x0000000000017941 */ /* 0x000fea0003800000 */
.L_x_25111:
        /* <DEDUP_REMOVED lines=26> */
.L_x_25104:
[----:B------:R-:W-:Y:S05]  /*3490*/  BSYNC B0 ;  /* 0x0000000000007941 */ /* 0x000fea0003800000 */
.L_x_25103:
        /* <DEDUP_REMOVED lines=36> */
[----:B------:R-:W-:Y:S04]  /*36e0*/  BSSY B1, `(.L_x_25115) ;  /* 0x000001f000017945 */ /* 0x000fe80003800000 */
        /* <DEDUP_REMOVED lines=22> */
.L_x_25117:
        /* <DEDUP_REMOVED lines=8> */
.L_x_25116:
[----:B------:R-:W-:Y:S05]  /*38d0*/  BSYNC B1 ;  /* 0x0000000000017941 */ /* 0x000fea0003800000 */
.L_x_25115:
        /* <DEDUP_REMOVED lines=14> */
.L_x_25120:
        /* <DEDUP_REMOVED lines=52> */
.L_x_25119:
[----:B------:R-:W-:Y:S05]  /*3d00*/  BSYNC B1 ;  /* 0x0000000000017941 */ /* 0x000fea0003800000 */
.L_x_25118:
[----:B------:R-:W-:Y:S01]  /*3d10*/  IMAD.IADD R12, R8, 0x1, -R11 ;  /* 0x00000001080c7824 */ /* 0x000fe200078e0a0b */
[----:B------:R-:W-:Y:S04]  /*3d20*/  BSSY B1, `(.L_x_25121) ;  /* 0x000001e000017945 */ /* 0x000fe80003800000 */
        /* <DEDUP_REMOVED lines=29> */
.L_x_25122:
[----:B------:R-:W-:Y:S05]  /*3f00*/  BSYNC B1 ;  /* 0x0000000000017941 */ /* 0x000fea0003800000 */
.L_x_25121:
        /* <DEDUP_REMOVED lines=14> */
.L_x_25114:
[----:B------:R-:W-:Y:S05]  /*3ff0*/  BSYNC B0 ;  /* 0x0000000000007941 */ /* 0x000fea0003800000 */
.L_x_25113:
[----:B------:R-:W-:Y:S01]  /*4000*/  BAR.SYNC.DEFER_BLOCKING 0x0 ;  /* 0x0000000000007b1d */ /* 0x000fe20000010000 */
[----:B------:R-:W-:Y:S02]  /*4010*/  ISETP.NE.AND P0, PT, R3, RZ, PT ;  /* 0x000000ff0300720c */ /* 0x000fe40003f05270 */
[----:B------:R-:W-:-:S03]  /*4020*/  CS2R R32, SRZ ;  /* 0x0000000000207805 */ /* 0x000fc6000001ff00 */
        /* <DEDUP_REMOVED lines=24> */
[----:B------:R-:W-:Y:S02]  /*41b0*/  IMAD.U32 R12, RZ, RZ, UR4 ;  /* 0x00000004ff0c7e24 */ /* 0x000fe4000f8e00ff */
[----:B------:R-:W-:Y:S02]  /*41c0*/  IMAD.U32 R11, RZ, RZ, UR7 ;  /* 0x00000007ff0b7e24 */ /* 0x000fe4000f8e00ff */
[----:B------:R-:W-:-:S03]  /*41d0*/  IMAD.U32 R13, RZ, RZ, UR5 ;  /* 0x00000005ff0d7e24 */ /* 0x000fc6000f8e00ff */
[----:B-1----:R3:W-:Y:S04]  /*41e0*/  STG.E desc[UR10][R10.64], R7 ;  /* 0x000000070a007986 */ /* 0x0027e8000c10190a */
[----:B--2---:R3:W-:Y:S02]  /*41f0*/  STG.E desc[UR10][R12.64], R9 ;  /* 0x000000090c007986 */ /* 0x0047e4000c10190a */
.L_x_25124:
[----:B------:R-:W-:Y:S05]  /*4200*/  BSYNC B0 ;  /* 0x0000000000007941 */ /* 0x000fea0003800000 */
.L_x_25123:
[----:B------:R-:W-:Y:S01]  /*4210*/  ULDC UR8, c[0x0][0x26c] ;  /* 0x00009b0000087ab9 */ /* 0x000fe20000000800 */
[----:B------:R-:W-:Y:S01]  /*4220*/  BSSY B0, `(.L_x_25125) ;  /* 0x00000fe000007945 */ /* 0x000fe20003800000 */
[----:B------:R-:W-:-:S03]  /*4230*/  CS2R R34, SRZ ;  /* 0x0000000000227805 */ /* 0x000fc6000001ff00 */
[----:B------:R-:W-:Y:S05]  /*4240*/  @P1 BRA `(.L_x_25126) ;  /* 0x0000000c00ec1947 */ /* 0x000fea0003800000 */
[----:B--23--:R-:W0:Y:S01]  /*4250*/  S2R R9, SR_CTAID.Z ;  /* 0x0000000000097919 */ /* 0x00ce220000002700 */
        /* <DEDUP_REMOVED lines=12> */
[----:B------:R-:W3:Y:S01]  /*4320*/  LDC R40, c[0x0][0x26c] ;  /* 0x00009b00ff287b82 */ /* 0x000ee20000000800 */
[----:B0-----:R-:W-:Y:S02]  /*4330*/  IMAD R37, R9, 0x40, R42 ;  /* 0x0000004009257824 */ /* 0x001fe400078e022a */
        /* <DEDUP_REMOVED lines=11> */
[----:B------:R-:W-:Y:S01]  /*43f0*/  LEA R42, R42, UR4, 0x5 ;  /* 0x000000042a2a7c11 */ /* 0x000fe2000f8e28ff */
[----:B------:R-:W-:Y:S01]  /*4400*/  VIADD R5, R41, 0x100 ;  /* 0x0000010029057836 */ /* 0x000fe20000000000 */
[C---:B------:R-:W-:Y:S02]  /*4410*/  LEA R36, P0, R39.reuse, UR6, 0x2 ;  /* 0x0000000627247c11 */ /* 0x040fe4000f8010ff */
[----:B---3--:R-:W-:Y:S01]  /*4420*/  SHF.R.S32.HI R40, RZ, 0x1f, R40 ;  /* 0x0000001fff287819 */ /* 0x008fe20000011428 */
[----:B------:R-:W-:Y:S01]  /*4430*/  VIADD R42, R42, 0x10 ;  /* 0x000000102a2a7836 */ /* 0x000fe20000000000 */
[----:B------:R-:W-:-:S02]  /*4440*/  LEA.HI.X R39, R39, UR7, R8, 0x2, P0 ;  /* 0x0000000727277c11 */ /* 0x000fc400080f1408 */
[----:B------:R-:W-:-:S07]  /*4450*/  SHF.R.S32.HI R7, RZ, 0x1f, R6 ;  /* 0x0000001fff077819 */ /* 0x000fce0000011406 */
.L_x_25137:
[----:B------:R-:W-:Y:S01]  /*4460*/  IMAD.MOV.U32 R9, RZ, RZ, R39 ;  /* 0x000000ffff097224 */ /* 0x000fe200078e0027 */
[----:B------:R-:W-:Y:S01]  /*4470*/  MOV R8, R36 ;  /* 0x0000002400087202 */ /* 0x000fe20000000f00 */
[----:B------:R-:W0:Y:S01]  /*4480*/  LDC.64 R30, c[0x0][0x238] ;  /* 0x00008e00ff1e7b82 */ /* 0x000e220000000a00 */
        /* <DEDUP_REMOVED lines=61> */
.L_x_25128:
[----:B------:R-:W-:Y:S05]  /*4860*/  BSYNC B1 ;  /* 0x0000000000017941 */ /* 0x000fea0003800000 */
.L_x_25127:
[----:B------:R-:W-:Y:S01]  /*4870*/  BSSY B1, `(.L_x_25129) ;  /* 0x0000022000017945 */ /* 0x000fe20003800000 */
[----:B-----5:R-:W-:-:S03]  /*4880*/  HMUL2 R17, R20, R17 ;  /* 0x0000001114117232 */ /* 0x020fc60000000000 */
        /* <DEDUP_REMOVED lines=32> */
.L_x_25130:
[----:B------:R-:W-:Y:S05]  /*4a90*/  BSYNC B1 ;  /* 0x0000000000017941 */ /* 0x000fea0003800000 */
.L_x_25129:
[----:B------:R-:W-:Y:S01]  /*4aa0*/  HFMA2.MMA R22, R20, R9, -RZ ;  /* 0x0000000914167235 */ /* 0x000fe200001000ff */
[----:B------:R-:W-:Y:S01]  /*4ab0*/  BSSY B1, `(.L_x_25131) ;  /* 0x0000024000017945 */ /* 0x000fe20003800000 */
[----:B------:R-:W-:Y:S01]  /*4ac0*/  HFMA2.MMA R9, R21, R16, R17 ;  /* 0x0000001015097235 */ /* 0x000fe20000000011 */
[----:B------:R-:W-:-:S07]  /*4ad0*/  F2FP.F16.F32.PACK_AB R27, R27, R26 ;  /* 0x0000001a1b1b723e */ /* 0x000fce00000000ff */
[----:B------:R-:W-:Y:S01]  /*4ae0*/  HFMA2 R22, R21, R8, R22 ;  /* 0x0000000815167231 */ /* 0x000fe20000000016 */
        /* <DEDUP_REMOVED lines=32> */
.L_x_25132:
[----:B------:R-:W-:Y:S05]  /*4cf0*/  BSYNC B1 ;  /* 0x0000000000017941 */ /* 0x000fea0003800000 */
.L_x_25131:
[----:B------:R-:W-:Y:S01]  /*4d00*/  HMUL2 R13, R20, R13 ;  /* 0x0000000d140d7232 */ /* 0x000fe20000000000 */
[----:B------:R-:W-:Y:S01]  /*4d10*/  HFMA2.MMA R9, R24, R18, R9 ;  /* 0x0000001218097235 */ /* 0x000fe20000000009 */
[----:B------:R-:W-:Y:S01]  /*4d20*/  HFMA2 R22, R24, R10, R22 ;  /* 0x0000000a18167231 */ /* 0x000fe20000000016 */
[----:B------:R-:W-:Y:S01]  /*4d30*/  ISETP.GT.AND P2, PT, R2, 0xf, PT ;  /* 0x0000000f0200780c */ /* 0x000fe20003f44270 */
[----:B------:R-:W-:Y:S01]  /*4d40*/  BSSY B1, `(.L_x_25133) ;  /* 0x0000045000017945 */ /* 0x000fe20003800000 */
[----:B------:R-:W-:Y:S01]  /*4d50*/  IADD3 R37, R37, 0x4, RZ ;  /* 0x0000000425257810 */ /* 0x000fe20007ffe0ff */
[----:B------:R-:W-:Y:S01]  /*4d60*/  HFMA2.MMA R13, R21, R12, R13 ;  /* 0x0000000c150d7235 */ /* 0x000fe2000000000d */
[----:B------:R-:W-:Y:S02]  /*4d70*/  IMAD.MOV.U32 R12, RZ, RZ, R27 ;  /* 0x000000ffff0c7224 */ /* 0x000fe400078e001b */
[----:B------:R-:W-:-:S03]  /*4d80*/  ISETP.GE.AND P1, PT, R37, R4, PT ;  /* 0x000000042500720c */ /* 0x000fc60003f26270 */
        /* <DEDUP_REMOVED lines=55> */
.L_x_25136:
[----:B------:R-:W-:Y:S05]  /*5100*/  BSYNC B2 ;  /* 0x0000000000027941 */ /* 0x000fea0003800000 */
.L_x_25135:
        /* <DEDUP_REMOVED lines=8> */
.L_x_25134:
[----:B------:R-:W-:Y:S05]  /*5190*/  BSYNC B1 ;  /* 0x0000000000017941 */ /* 0x000fea0003800000 */
.L_x_25133:
[----:B------:R-:W-:Y:S01]  /*51a0*/  IADD3 R36, P0, R36, 0x10, RZ ;  /* 0x0000001024247810 */ /* 0x000fe20007f1e0ff */
[----:B------:R-:W-:Y:S02]  /*51b0*/  VIADD R47, R47, 0x20 ;  /* 0x000000202f2f7836 */ /* 0x000fe40000000000 */
[----:B------:R-:W-:Y:S02]  /*51c0*/  VIADD R38, R38, 0xfffffffc ;  /* 0xfffffffc26267836 */ /* 0x000fe40000000000 */
[----:B------:R-:W-:Y:S02]  /*51d0*/  VIADD R42, R42, 0x80 ;  /* 0x000000802a2a7836 */ /* 0x000fe40000000000 */
[----:B------:R-:W-:Y:S01]  /*51e0*/  IMAD.X R39, RZ, RZ, R39, P0 ;  /* 0x000000ffff277224 */ /* 0x000fe200000e0627 */
[----:B------:R-:W-:Y:S06]  /*51f0*/  @!P1 BRA `(.L_x_25137) ;  /* 0xfffffff000989947 */ /* 0x000fec000383ffff */
.L_x_25126:
[----:B------:R-:W-:Y:S05]  /*5200*/  BSYNC B0 ;  /* 0x0000000000007941 */ /* 0x000fea0003800000 */
.L_x_25125:
        /* <DEDUP_REMOVED lines=25> */
.L_x_25139:
[----:B------:R-:W-:Y:S05]  /*53a0*/  BSYNC B0 ;  /* 0x0000000000007941 */ /* 0x000fea0003800000 */
.L_x_25138:
[----:B------:R-:W-:Y:S06]  /*53b0*/  BAR.SYNC.DEFER_BLOCKING 0x0 ;  /* 0x0000000000007b1d */ /* 0x000fec0000010000 */
[----:B------:R-:W-:Y:S04]  /*53c0*/  BSSY B0, `(.L_x_25140) ;  /* 0x000000b000007945 */ /* 0x000fe80003800000 */
[----:B------:R-:W-:Y:S05]  /*53d0*/  @P3 BRA `(.L_x_25141) ;  /* 0x0000000000243947 */ /* 0x000fea0003800000 */
[----:B------:R-:W-:Y:S01]  /*53e0*/  ISETP.GT.AND P2, PT, R2, 0xf, PT ;  /* 0x0000000f0200780c */ /* 0x000fe20003f44270 */
[----:B------:R-:W4:Y:S04]  /*53f0*/  LDS R5, [R3] ;  /* 0x0000000003057984 */ /* 0x000f280000000800 */
[----:B------:R-:W5:Y:S04]  /*5400*/  LDS R0, [R3+0x80] ;  /* 0x0000800003007984 */ /* 0x000f680000000800 */
[----:B-1-3--:R-:W1:Y:S04]  /*5410*/  LDS R7, [R3+0x100] ;  /* 0x0001000003077984 */ /* 0x00ae680000000800 */
[----:B------:R-:W3:Y:S01]  /*5420*/  @!P2 LDS R4, [R3+0x180] ;  /* 0x000180000304a984 */ /* 0x000ee20000000800 */
[----:B----4-:R-:W-:Y:S01]  /*5430*/  FADD.FTZ R32, R32, R5 ;  /* 0x0000000520207221 */ /* 0x010fe20000010000 */
[----:B-----5:R-:W-:Y:S01]  /*5440*/  FADD.FTZ R33, R33, R0 ;  /* 0x0000000021217221 */ /* 0x020fe20000010000 */
[----:B-1----:R-:W-:Y:S01]  /*5450*/  FADD.FTZ R34, R34, R7 ;  /* 0x0000000722227221 */ /* 0x002fe20000010000 */
[----:B---3--:R-:W-:-:S07]  /*5460*/  @!P2 FADD.FTZ R35, R4, R35 ;  /* 0x000000230423a221 */ /* 0x008fce0000010000 */
.L_x_25141:
[----:B------:R-:W-:Y:S05]  /*5470*/  BSYNC B0 ;  /* 0x0000000000007941 */ /* 0x000fea0003800000 */
.L_x_25140:
        /* <DEDUP_REMOVED lines=8> */
.L_x_25143:
[----:B------:R-:W-:Y:S05]  /*5500*/  BSYNC B0 ;  /* 0x0000000000007941 */ /* 0x000fea0003800000 */
.L_x_25142:
[----:B------:R-:W-:Y:S06]  /*5510*/  BAR.SYNC.DEFER_BLOCKING 0x0 ;  /* 0x0000000000007b1d */ /* 0x000fec0000010000 */
[----:B------:R-:W-:Y:S04]  /*5520*/  BSSY B0, `(.L_x_25144) ;  /* 0x000000b000007945 */ /* 0x000fe80003800000 */
[----:B------:R-:W-:Y:S05]  /*5530*/  @P0 BRA `(.L_x_25145) ;  /* 0x0000000000240947 */ /* 0x000fea0003800000 */
[----:B------:R-:W-:Y:S01]  /*5540*/  ISETP.GT.AND P0, PT, R2, 0xf, PT ;  /* 0x0000000f0200780c */ /* 0x000fe20003f04270 */
[----:B------:R-:W0:Y:S04]  /*5550*/  LDS R5, [R3] ;  /* 0x0000000003057984 */ /* 0x000e280000000800 */
[----:B------:R-:W5:Y:S04]  /*5560*/  LDS R0, [R3+0x80] ;  /* 0x0000800003007984 */ /* 0x000f680000000800 */
[----:B-1-3--:R-:W1:Y:S04]  /*5570*/  LDS R7, [R3+0x100] ;  /* 0x0001000003077984 */ /* 0x00ae680000000800 */
[----:B------:R-:W3:Y:S01]  /*5580*/  @!P0 LDS R4, [R3+0x180] ;  /* 0x0001800003048984 */ /* 0x000ee20000000800 */
[----:B0---4-:R-:W-:Y:S01]  /*5590*/  FADD.FTZ R32, R32, R5 ;  /* 0x0000000520207221 */ /* 0x011fe20000010000 */
[----:B-----5:R-:W-:Y:S01]  /*55a0*/  FADD.FTZ R33, R33, R0 ;  /* 0x0000000021217221 */ /* 0x020fe20000010000 */
[----:B-1----:R-:W-:Y:S01]  /*55b0*/  FADD.FTZ R34, R34, R7 ;  /* 0x0000000722227221 */ /* 0x002fe20000010000 */
[----:B---3--:R-:W-:-:S07]  /*55c0*/  @!P0 FADD.FTZ R35, R4, R35 ;  /* 0x0000002304238221 */ /* 0x008fce0000010000 */
.L_x_25145:
[----:B------:R-:W-:Y:S05]  /*55d0*/  BSYNC B0 ;  /* 0x0000000000007941 */ /* 0x000fea0003800000 */
.L_x_25144:
[----:B------:R-:W-:Y:S06]  /*55e0*/  BAR.SYNC.DEFER_BLOCKING 0x0 ;  /* 0x0000000000007b1d */ /* 0x000fec0000010000 */
[----:B------:R-:W-:Y:S05]  /*55f0*/  @P1 EXIT ;  /* 0x000000000000194d */ /* 0x000fea0003800000 */
[----:B------:R-:W5:Y:S01]  /*5600*/  S2UR UR6, SR_CTAID.Y ;  /* 0x00000000000679c3 */ /* 0x000f620000002600 */
[----:B------:R-:W-:Y:S01]  /*5610*/  ULDC UR4, c[0x0][0x14] ;  /* 0x0000050000047ab9 */ /* 0x000fe20000000800 */
[----:B------:R-:W-:Y:S01]  /*5620*/  ULDC UR5, c[0x0][0xc] ;  /* 0x0000030000057ab9 */ /* 0x000fe20000000800 */
[----:B------:R-:W-:Y:S01]  /*5630*/  UIMAD UR7, UR4, 0x70, URZ ;  /* 0x00000070040778a4 */ /* 0x000fe2000f8e023f */
[C---:B------:R-:W-:Y:S01]  /*5640*/  IADD3 R0, R2.reuse, 0x20, RZ ;  /* 0x0000002002007810 */ /* 0x040fe20007ffe0ff */
[----:B0---4-:R-:W-:Y:S01]  /*5650*/  VIADD R3, R2, 0x40 ;  /* 0x0000004002037836 */ /* 0x011fe20000000000 */
[----:B------:R-:W-:Y:S02]  /*5660*/  F2FP.F16.F32.PACK_AB R32, R33, R32 ;  /* 0x000000202120723e */ /* 0x000fe400000000ff */
[----:B------:R-:W0:Y:S01]  /*5670*/  S2UR UR9, SR_CTAID.Z ;  /* 0x00000000000979c3 */ /* 0x000e220000002700 */
[----:B------:R-:W-:-:S07]  /*5680*/  F2FP.F16.F32.PACK_AB R34, RZ, R34 ;  /* 0x00000022ff22723e */ /* 0x000fce00000000ff */
        /* <DEDUP_REMOVED lines=12> */
[----:B-1-3--:R-:W-:Y:S02]  /*5750*/  IADD3 R7, P1, R0, UR4, RZ ;  /* 0x0000000400077c10 */ /* 0x00afe4000ff3e0ff */
        /* <DEDUP_REMOVED lines=17> */
[----:B------:R-:W-:-:S04]  /*5870*/  F2FP.F16.F32.PACK_AB R0, RZ, R35 ;  /* 0x00000023ff00723e */ /* 0x000fc800000000ff */
[----:B0-----:R-:W-:-:S04]  /*5880*/  IADD3 R3, P0, R2, UR4, RZ ;  /* 0x0000000402037c10 */ /* 0x001fc8000ff1e0ff */
[----:B------:R-:W-:Y:S02]  /*5890*/  LEA.HI.X.SX32 R4, R2, UR7, 0x1, P0 ;  /* 0x0000000702047c11 */ /* 0x000fe400080f0eff */
[----:B------:R-:W-:-:S04]  /*58a0*/  LEA R2, P0, R3, UR8, 0x1 ;  /* 0x0000000803027c11 */ /* 0x000fc8000f8008ff */
[----:B------:R-:W-:-:S05]  /*58b0*/  LEA.HI.X R3, R3, UR9, R4, 0x1, P0 ;  /* 0x0000000903037c11 */ /* 0x000fca00080f0c04 */
[----:B------:R-:W-:Y:S01]  /*58c0*/  STG.E.U16 desc[UR10][R2.64], R0 ;  /* 0x0000000002007986 */ /* 0x000fe2000c10150a */
[----:B------:R-:W-:Y:S05]  /*58d0*/  EXIT ;  /* 0x000000000000794d */ /* 0x000fea0003800000 */
.L_x_25097:
[----:B------:R-:W-:Y:S01]  /*58e0*/  BSSY B1, `(.L_x_25146) ;  /* 0x0000007000017945 */ /* 0x000fe20003800000 */
[----:B------:R-:W-:Y:S02]  /*58f0*/  IMAD.MOV.U32 R68, RZ, RZ, 0x2 ;  /* 0x00000002ff447424 */ /* 0x000fe400078e00ff */
[----:B------:R-:W-:Y:S02]  /*5900*/  IMAD.MOV.U32 R69, RZ, RZ, 0x1f ;  /* 0x0000001fff457424 */ /* 0x000fe400078e00ff */
[----:B------:R-:W-:-:S07]  /*5910*/  IMAD.MOV.U32 R41, RZ, RZ, -0x1 ;  /* 0xffffffffff297424 */ /* 0x000fce00078e00ff */
[----:B-----5:R-:W-:Y:S05]  /*5920*/  WARPSYNC.COLLECTIVE R41, `(.L_x_25147) ;  /* 0x0000000029087348 */ /* 0x020fea0003c00000 */
[----:B------:R0:W1:Y:S02]  /*5930*/  SHFL.BFLY P0, R40, R36, R68, R69 ;  /* 0x0c00004424287389 */ /* 0x0000640000000045 */
[----:B01---5:R-:W-:Y:S01]  /*5940*/  ENDCOLLECTIVE ;  /* 0x000000000000791b */ /* 0x023fe20003800000 */
.L_x_25147:
[----:B------:R-:W-:Y:S05]  /*5950*/  BSYNC B1 ;  /* 0x0000000000017941 */ /* 0x000fea0003800000 */
.L_x_25146:
        /* <DEDUP_REMOVED lines=9> */
.L_x_25148:
[----:B------:R-:W-:Y:S05]  /*59f0*/  BRA `(.L_x_25149) ;  /* 0xffffffc400e87947 */ /* 0x000fea000383ffff */
.L_x_25101:
[----:B------:R-:W-:Y:S01]  /*5a00*/  BSSY B0, `(.L_x_25150) ;  /* 0x0000008000007945 */ /* 0x000fe20003800000 */
[----:B------:R-:W-:Y:S01]  /*5a10*/  IMAD.MOV.U32 R36, RZ, RZ, R7 ;  /* 0x000000ffff247224 */ /* 0x000fe200078e0007 */
[----:B------:R-:W-:Y:S01]  /*5a20*/  MOV R69, 0x1f ;  /* 0x0000001f00457802 */ /* 0x000fe20000000f00 */
[----:B------:R-:W-:Y:S02]  /*5a30*/  IMAD.MOV.U32 R68, RZ, RZ, 0x10 ;  /* 0x00000010ff447424 */ /* 0x000fe400078e00ff */
[----:B------:R-:W-:-:S07]  /*5a40*/  IMAD.MOV.U32 R41, RZ, RZ, -0x1 ;  /* 0xffffffffff297424 */ /* 0x000fce00078e00ff */
[----:B0-----:R-:W-:Y:S05]  /*5a50*/  WARPSYNC.COLLECTIVE R41, `(.L_x_25151) ;  /* 0x0000000029087348 */ /* 0x001fea0003c00000 */
[----:B------:R1:W2:Y:S02]  /*5a60*/  SHFL.BFLY P0, R40, R36, R68, R69 ;  /* 0x0c00004424287389 */ /* 0x0002a40000000045 */
[----:B012---:R-:W-:Y:S01]  /*5a70*/  ENDCOLLECTIVE ;  /* 0x000000000000791b */ /* 0x007fe20003800000 */
.L_x_25151:
[----:B------:R-:W-:Y:S05]  /*5a80*/  BSYNC B0 ;  /* 0x0000000000007941 */ /* 0x000fea0003800000 */
.L_x_25150:
        /* <DEDUP_REMOVED lines=9> */
.L_x_25152:
[----:B------:R-:W-:Y:S02]  /*5b20*/  IMAD.MOV.U32 R68, RZ, RZ, 0x4 ;  /* 0x00000004ff447424 */ /* 0x000fe400078e00ff */
[----:B------:R-:W-:-:S05]  /*5b30*/  IMAD.MOV.U32 R9, RZ, RZ, R40 ;  /* 0x000000ffff097224 */ /* 0x000fca00078e0028 */
[----:B------:R-:W-:-:S05]  /*5b40*/  FMNMX.FTZ R9, R6, R9, !PT ;  /* 0x0000000906097209 */ /* 0x000fca0007810000 */
[----:B------:R-:W-:-:S07]  /*5b50*/  IMAD.MOV.U32 R36, RZ, RZ, R9 ;  /* 0x000000ffff247224 */ /* 0x000fce00078e0009 */
[----:B------:R-:W-:Y:S05]  /*5b60*/  WARPSYNC.COLLECTIVE R41, `(.L_x_25153) ;  /* 0x0000000029087348 */ /* 0x000fea0003c00000 */
[----:B------:R0:W1:Y:S02]  /*5b70*/  SHFL.BFLY P0, R40, R36, R68, R69 ;  /* 0x0c00004424287389 */ /* 0x0000640000000045 */
[----:B01----:R-:W-:Y:S01]  /*5b80*/  ENDCOLLECTIVE ;  /* 0x000000000000791b */ /* 0x003fe20003800000 */
.L_x_25153:
[----:B------:R-:W-:Y:S01]  /*5b90*/  IMAD.MOV.U32 R10, RZ, RZ, R40 ;  /* 0x000000ffff0a7224 */ /* 0x000fe200078e0028 */
[----:B------:R-:W-:Y:S06]  /*5ba0*/  BRA `(.L_x_25154) ;  /* 0xffffffc800087947 */ /* 0x000fec000383ffff */
.L_x_25155:
        /* <DEDUP_REMOVED lines=13> */
.L_x_29996:


//--------------------- .text._ZN4vllm25paged_attention_v2_kernelIttLi96ELi8ELi128ELNS_18Fp8KVCacheDataTypeE0ELb0ELi512EEEvPfS2_PT_PKS3_PKT0_S9_ifPKiSB_iPKfiiiSD_SD_iiiii --------------------------
	.section	.text._ZN4vllm25paged_attention_v2_kernelIttLi96ELi8ELi128ELNS_18Fp8KVCacheDataTypeE0ELb0ELi512EEEvPfS2_PT_PKS3_PKT0_S9_ifPKiSB_iPKfiiiSD_SD_iiiii,"ax",@progbits
	.align	128
        .global         _ZN4vllm25paged_attention_v2_kernelIttLi96ELi8ELi128ELNS_18Fp8KVCacheDataTypeE0ELb0ELi512EEEvPfS2_PT_PKS3_PKT0_S9_ifPKiSB_iPKfiiiSD_SD_iiiii
        .type           _ZN4vllm25paged_attention_v2_kernelIttLi96ELi8ELi128ELNS_18Fp8KVCacheDataTypeE0ELb0ELi512EEEvPfS2_PT_PKS3_PKT0_S9_ifPKiSB_iPKfiiiSD_SD_iiiii,@function
        .size           _ZN4vllm25paged_attention_v2_kernelIttLi96ELi8ELi128ELNS_18Fp8KVCacheDataTypeE0ELb0ELi512EEEvPfS2_PT_PKS3_PKT0_S9_ifPKiSB_iPKfiiiSD_SD_iiiii,(.L_x_29997 - _ZN4vllm25paged_attention_v2_kernelIttLi96ELi8ELi128ELNS_18Fp8KVCacheDataTypeE0ELb0ELi512EEEvPfS2_PT_PKS3_PKT0_S9_ifPKiSB_iPKfiiiSD_SD_iiiii)
        .other          _ZN4vllm25paged_attention_v2_kernelIttLi96ELi8ELi128ELNS_18Fp8KVCacheDataTypeE0ELb0ELi512EEEvPfS2_PT_PKS3_PKT0_S9_ifPKiSB_iPKfiiiSD_SD_iiiii,@"STO_CUDA_ENTRY STV_DEFAULT"
_ZN4vllm25paged_attention_v2_kernelIttLi96ELi8ELi128ELNS_18Fp8KVCacheDataTypeE0ELb0ELi512EEEvPfS2_PT_PKS3_PKT0_S9_ifPKiSB_iPKfiiiSD_SD_iiiii:
.text._ZN4vllm25paged_attention_v2_kernelIttLi96ELi8ELi128ELNS_18Fp8KVCacheDataTypeE0ELb0ELi512EEEvPfS2_PT_PKS3_PKT0_S9_ifPKiSB_iPKfiiiSD_SD_iiiii:
        /* <DEDUP_REMOVED lines=26> */
[----:B------:R-:W3:Y:S01]  /*01a0*/  S2R R16, SR_TID.X ;  /* 0x0000000000107919 */ /* 0x000ee20000002100 */
        /* <DEDUP_REMOVED lines=30> */
[----:B------:R-:W-:-:S06]  /*0390*/  IMAD.HI.U32 R5, R5, R11, R4 ;  /* 0x0000000b05057227 */ /* 0x000fcc00078e0004 */
[----:B------:R-:W-:-:S04]  /*03a0*/  IMAD.HI.U32 R11, R5, R12, RZ ;  /* 0x0000000c050b7227 */ /* 0x000fc800078e00ff */
[----:B------:R-:W-:Y:S02]  /*03b0*/  IMAD R5, R11, R3, R12 ;  /* 0x000000030b057224 */ /* 0x000fe400078e020c */
[----:B------:R-:W-:-:S03]  /*03c0*/  VIADD R3, R0, 0x7 ;  /* 0x0000000700037836 */ /* 0x000fc60000000000 */
[----:B------:R-:W-:Y:S02]  /*03d0*/  ISETP.GT.U32.AND P1, PT, R6, R5, PT ;  /* 0x000000050600720c */ /* 0x000fe40003f24070 */
[----:B------:R-:W-:-:S04]  /*03e0*/  SHF.R.S32.HI R4, RZ, 0x1f, R3 ;  /* 0x0000001fff047819 */ /* 0x000fc80000011403 */
[----:B------:R-:W-:-:S04]  /*03f0*/  LEA.HI R4, R4, R3, RZ, 0x3 ;  /* 0x0000000304047211 */ /* 0x000fc800078f18ff */
[----:B------:R-:W-:Y:S02]  /*0400*/  SHF.R.S32.HI R3, RZ, 0x3, R4 ;  /* 0x00000003ff037819 */ /* 0x000fe40000011404 */
[----:B------:R-:W-:Y:S01]  /*0410*/  LOP3.LUT R4, R7, R18, RZ, 0x3c, !PT ;  /* 0x0000001207047212 */ /* 0x000fe200078e3cff */
[----:B------:R-:W-:Y:S01]  /*0420*/  @!P1 IMAD.IADD R5, R5, 0x1, -R6 ;  /* 0x0000000105059824 */ /* 0x000fe200078e0a06 */
[----:B------:R-:W-:Y:S02]  /*0430*/  @!P1 IADD3 R11, R11, 0x1, RZ ;  /* 0x000000010b0b9810 */ /* 0x000fe40007ffe0ff */
[----:B------:R-:W-:Y:S02]  /*0440*/  ISETP.GE.AND P2, PT, R4, RZ, PT ;  /* 0x000000ff0400720c */ /* 0x000fe40003f46270 */
[----:B------:R-:W-:Y:S02]  /*0450*/  ISETP.GE.U32.AND P0, PT, R5, R6, PT ;  /* 0x000000060500720c */ /* 0x000fe40003f06070 */
[----:B------:R-:W-:-:S02]  /*0460*/  LEA R6, R10, 0x40, 0x6 ;  /* 0x000000400a067811 */ /* 0x000fc400078e30ff */
[----:B---3--:R-:W-:Y:S02]  /*0470*/  SHF.R.S32.HI R5, RZ, 0x1f, R16 ;  /* 0x0000001fff057819 */ /* 0x008fe40000011410 */
[----:B------:R-:W-:Y:S02]  /*0480*/  VIMNMX R3, R3, R6, PT ;  /* 0x0000000603037248 */ /* 0x000fe40003fe0100 */
[----:B------:R-:W-:Y:S02]  /*0490*/  ISETP.NE.AND P1, PT, R18, RZ, PT ;  /* 0x000000ff1200720c */ /* 0x000fe40003f25270 */
[CC--:B------:R-:W-:Y:S01]  /*04a0*/  LEA.HI R13, R5.reuse, R16.reuse, RZ, 0x2 ;  /* 0x00000010050d7211 */ /* 0x0c0fe200078f10ff */
[----:B------:R-:W-:Y:S01]  /*04b0*/  IMAD R6, R10, -0x40, R3 ;  /* 0xffffffc00a067824 */ /* 0x000fe200078e0203 */
[----:B------:R-:W-:Y:S01]  /*04c0*/  LEA.HI R12, R5, R16, RZ, 0x5 ;  /* 0x00000010050c7211 */ /* 0x000fe200078f28ff */
[----:B------:R-:W-:Y:S01]  /*04d0*/  @P0 VIADD R11, R11, 0x1 ;  /* 0x000000010b0b0836 */ /* 0x000fe20000000000 */
[----:B------:R-:W-:-:S02]  /*04e0*/  ISETP.GT.AND P0, PT, R16, 0x2f, PT ;  /* 0x0000002f1000780c */ /* 0x000fc40003f04270 */
[----:B------:R-:W-:Y:S01]  /*04f0*/  LOP3.LUT R14, R13, 0xfffffffc, RZ, 0xc0, !PT ;  /* 0xfffffffc0d0e7812 */ /* 0x000fe200078ec0ff */
[----:B------:R-:W-:Y:S02]  /*0500*/  IMAD.MOV.U32 R4, RZ, RZ, R11 ;  /* 0x000000ffff047224 */ /* 0x000fe400078e000b */
[----:B------:R-:W-:Y:S02]  /*0510*/  IMAD R11, R6, 0x8, R9 ;  /* 0x00000008060b7824 */ /* 0x000fe400078e0209 */
[----:B------:R-:W-:Y:S01]  /*0520*/  @!P2 IMAD.MOV R4, RZ, RZ, -R4 ;  /* 0x000000ffff04a224 */ /* 0x000fe200078e0a04 */
[----:B------:R-:W-:Y:S01]  /*0530*/  @!P1 LOP3.LUT R4, RZ, R18, RZ, 0x33, !PT ;  /* 0x00000012ff049212 */ /* 0x000fe200078e33ff */
[----:B------:R-:W-:Y:S01]  /*0540*/  IMAD.IADD R5, R16, 0x1, -R14 ;  /* 0x0000000110057824 */ /* 0x000fe200078e0a0e */
[----:B------:R-:W-:Y:S02]  /*0550*/  VIMNMX R6, R0, R11, PT ;  /* 0x0000000b00067248 */ /* 0x000fe40003fe0100 */
[----:B------:R-:W-:-:S02]  /*0560*/  SHF.R.S32.HI R11, RZ, 0x5, R12 ;  /* 0x00000005ff0b7819 */ /* 0x000fc4000001140c */
[----:B------:R-:W-:Y:S01]  /*0570*/  SHF.R.S32.HI R12, RZ, 0x2, R13 ;  /* 0x00000002ff0c7819 */ /* 0x000fe2000001140d */
        /* <DEDUP_REMOVED lines=30> */
.L_x_25160:
        /* <DEDUP_REMOVED lines=11> */
.L_x_25159:
[----:B------:R-:W-:Y:S05]  /*0810*/  BSYNC B1 ;  /* 0x0000000000017941 */ /* 0x000fea0003800000 */
.L_x_25158:
        /* <DEDUP_REMOVED lines=10> */
[----:B0-----:R-:W-:Y:S01]  /*08c0*/  LEA R22, R22, R13, 0x18 ;  /* 0x0000000d16167211 */ /* 0x001fe200078ec0ff */
[----:B------:R-:W-:-:S04]  /*08d0*/  VIADD R13, R18, 0xffffff80 ;  /* 0xffffff80120d7836 */ /* 0x000fc80000000000 */
[----:B------:R-:W-:-:S04]  /*08e0*/  IMAD R7, R5, 0x30, R22 ;  /* 0x0000003005077824 */ /* 0x000fc800078e0216 */
[----:B------:R-:W-:-:S04]  /*08f0*/  IMAD R7, R18, 0x4, R7 ;  /* 0x0000000412077824 */ /* 0x000fc800078e0207 */
[----:B------:R-:W-:-:S07]  /*0900*/  VIADD R7, R7, 0x100 ;  /* 0x0000010007077836 */ /* 0x000fce0000000000 */
.L_x_25161:
        /* <DEDUP_REMOVED lines=17> */
.L_x_25157:
[----:B------:R-:W-:Y:S05]  /*0a20*/  BSYNC B0 ;  /* 0x0000000000007941 */ /* 0x000fea0003800000 */
.L_x_25156:
        /* <DEDUP_REMOVED lines=15> */
[----:B------:R-:W-:Y:S01]  /*0b20*/  ULDC.64 UR4, c[0x0][0x248] ;  /* 0x0000920000047ab9 */ /* 0x000fe20000000a00 */
[----:B------:R-:W-:Y:S01]  /*0b30*/  LEA.HI R7, R7, R12, RZ, 0x3 ;  /* 0x0000000c07077211 */ /* 0x000fe200078f18ff */
[C---:B------:R-:W-:Y:S01]  /*0b40*/  VIADD R19, R5.reuse, 0xc ;  /* 0x0000000c05137836 */ /* 0x040fe20000000000 */
[----:B------:R-:W-:Y:S01]  /*0b50*/  SHF.R.S32.HI R10, RZ, 0x1f, R8 ;  /* 0x0000001fff0a7819 */ /* 0x000fe20000011408 */
[----:B------:R-:W-:Y:S01]  /*0b60*/  VIADD R20, R5, 0x10 ;  /* 0x0000001005147836 */ /* 0x000fe20000000000 */
[----:B------:R-:W-:Y:S01]  /*0b70*/  IADD3 R14, P0, R13, R8, RZ ;  /* 0x000000080d0e7210 */ /* 0x000fe20007f1e0ff */
[----:B------:R-:W-:Y:S01]  /*0b80*/  IMAD.SHL.U32 R21, R19, 0x2, RZ ;  /* 0x0000000213157824 */ /* 0x000fe200078e00ff */
[----:B------:R-:W-:Y:S01]  /*0b90*/  LOP3.LUT R7, R7, 0xfffffff8, RZ, 0xc0, !PT ;  /* 0xfffffff807077812 */ /* 0x000fe200078ec0ff */
[----:B------:R-:W-:Y:S01]  /*0ba0*/  VIADD R25, R5, 0x14 ;  /* 0x0000001405197836 */ /* 0x000fe20000000000 */
[----:B------:R-:W-:Y:S01]  /*0bb0*/  LEA.HI.X.SX32 R15, R13, R10, 0x1, P0 ;  /* 0x0000000a0d0f7211 */ /* 0x000fe200000f0eff */
[----:B------:R-:W-:Y:S01]  /*0bc0*/  VIADD R13, R16, 0xe0 ;  /* 0x000000e0100d7836 */ /* 0x000fe20000000000 */
[----:B------:R-:W-:Y:S01]  /*0bd0*/  LEA R10, P0, R14, UR4, 0x2 ;  /* 0x000000040e0a7c11 */ /* 0x000fe2000f8010ff */
[----:B------:R-:W-:Y:S01]  /*0be0*/  IMAD.IADD R7, R12, 0x1, -R7 ;  /* 0x000000010c077824 */ /* 0x000fe200078e0a07 */
[----:B------:R-:W-:Y:S01]  /*0bf0*/  SHF.R.S32.HI R18, RZ, 0x1f, R19 ;  /* 0x0000001fff127819 */ /* 0x000fe20000011413 */
[----:B------:R-:W-:Y:S01]  /*0c00*/  VIADD R28, R5, 0x20 ;  /* 0x00000020051c7836 */ /* 0x000fe20000000000 */
[----:B------:R-:W-:Y:S01]  /*0c10*/  SHF.R.S32.HI R23, RZ, 0x1f, R20 ;  /* 0x0000001fff177819 */ /* 0x000fe20000011414 */
[----:B------:R-:W-:Y:S01]  /*0c20*/  IMAD R12, R11, 0x8, R7 ;  /* 0x000000080b0c7824 */ /* 0x000fe200078e0207 */
[----:B------:R-:W-:Y:S01]  /*0c30*/  LEA.HI.X R11, R14, UR5, R15, 0x2, P0 ;  /* 0x000000050e0b7c11 */ /* 0x000fe200080f140f */
[C---:B------:R-:W-:Y:S01]  /*0c40*/  VIADD R33, R5.reuse, 0x2c ;  /* 0x0000002c05217836 */ /* 0x040fe20000000000 */
[----:B------:R-:W-:Y:S01]  /*0c50*/  IADD3 R14, R5, 0x8, RZ ;  /* 0x00000008050e7810 */ /* 0x000fe20007ffe0ff */
[----:B------:R-:W-:Y:S01]  /*0c60*/  IMAD.IADD R9, R9, 0x1, R12 ;  /* 0x0000000109097824 */ /* 0x000fe200078e020c */
[----:B------:R-:W-:Y:S01]  /*0c70*/  LEA.HI R18, R18, R19, RZ, 0x2 ;  /* 0x0000001312127211 */ /* 0x000fe200078f10ff */
[----:B------:R-:W1:Y:S01]  /*0c80*/  LDC R41, c[0x0][0x26c] ;  /* 0x00009b00ff297b82 */ /* 0x000e620000000800 */
[----:B------:R-:W-:Y:S01]  /*0c90*/  SHF.L.U32 R24, R20, 0x1, RZ ;  /* 0x0000000114187819 */ /* 0x000fe200000006ff */
[----:B------:R-:W-:Y:S01]  /*0ca0*/  IMAD.SHL.U32 R15, R14, 0x2, RZ ;  /* 0x000000020e0f7824 */ /* 0x000fe200078e00ff */
[----:B------:R-:W-:Y:S01]  /*0cb0*/  LEA.HI R19, R23, R20, RZ, 0x2 ;  /* 0x0000001417137211 */ /* 0x000fe200078f10ff */
[----:B------:R-:W-:Y:S01]  /*0cc0*/  ULDC UR4, c[0x0][0x270] ;  /* 0x00009c0000047ab9 */ /* 0x000fe20000000800 */
[----:B------:R-:W-:Y:S01]  /*0cd0*/  SHF.R.S32.HI R22, RZ, 0x1f, R21 ;  /* 0x0000001fff167819 */ /* 0x000fe20000011415 */
[----:B------:R-:W-:Y:S01]  /*0ce0*/  IMAD.SHL.U32 R7, R7, 0x8, RZ ;  /* 0x0000000807077824 */ /* 0x000fe200078e00ff */
[C---:B0-----:R-:W-:Y:S01]  /*0cf0*/  LEA R13, R17.reuse, R13, 0x18 ;  /* 0x0000000d110d7211 */ /* 0x041fe200078ec0ff */
[----:B------:R-:W-:Y:S01]  /*0d00*/  IMAD.SHL.U32 R18, R18, 0x10, RZ ;  /* 0x0000001012127824 */ /* 0x000fe200078e00ff */
[----:B------:R-:W-:Y:S01]  /*0d10*/  LEA R16, R17, R16, 0x18 ;  /* 0x0000001011107211 */ /* 0x000fe200078ec0ff */
[----:B------:R-:W-:Y:S01]  /*0d20*/  IMAD.SHL.U32 R19, R19, 0x10, RZ ;  /* 0x0000001013137824 */ /* 0x000fe200078e00ff */
[----:B------:R-:W-:Y:S01]  /*0d30*/  SHF.R.S32.HI R17, RZ, 0x1f, R14 ;  /* 0x0000001fff117819 */ /* 0x000fe2000001140e */
[----:B------:R-:W-:Y:S01]  /*0d40*/  IMAD.U32 R12, R12, 0x4, R13 ;  /* 0x000000040c0c7824 */ /* 0x000fe200078e000d */
[----:B------:R-:W-:Y:S01]  /*0d50*/  SHF.R.S32.HI R20, RZ, 0x1f, R15 ;  /* 0x0000001fff147819 */ /* 0x000fe2000001140f */
[----:B------:R-:W-:Y:S01]  /*0d60*/  VIADD R13, R5, 0x4 ;  /* 0x00000004050d7836 */ /* 0x000fe20000000000 */
[----:B------:R-:W-:-:S02]  /*0d70*/  LEA.HI R17, R17, R14, RZ, 0x2 ;  /* 0x0000000e11117211 */ /* 0x000fc400078f10ff */
[----:B------:R-:W-:Y:S01]  /*0d80*/  SHF.R.S32.HI R23, RZ, 0x1f, R24 ;  /* 0x0000001fff177819 */ /* 0x000fe20000011418 */
[----:B------:R-:W-:Y:S01]  /*0d90*/  IMAD.SHL.U32 R13, R13, 0x2, RZ ;  /* 0x000000020d0d7824 */ /* 0x000fe200078e00ff */
[----:B------:R-:W-:Y:S01]  /*0da0*/  LEA.HI R20, R20, R15, RZ, 0x3 ;  /* 0x0000000f14147211 */ /* 0x000fe200078f18ff */
[----:B------:R-:W-:Y:S01]  /*0db0*/  IMAD.SHL.U32 R17, R17, 0x10, RZ ;  /* 0x0000001011117824 */ /* 0x000fe200078e00ff */
[----:B------:R-:W-:Y:S02]  /*0dc0*/  LEA.HI R22, R22, R21, RZ, 0x3 ;  /* 0x0000001516167211 */ /* 0x000fe400078f18ff */
[----:B------:R-:W-:Y:S02]  /*0dd0*/  SHF.R.S32.HI R14, RZ, 0x1f, R13 ;  /* 0x0000001fff0e7819 */ /* 0x000fe4000001140d */
[----:B------:R-:W-:Y:S02]  /*0de0*/  LEA.HI R23, R23, R24, RZ, 0x3 ;  /* 0x0000001817177211 */ /* 0x000fe400078f18ff */
[----:B------:R-:W-:-:S02]  /*0df0*/  LEA.HI R14, R14, R13, RZ, 0x3 ;  /* 0x0000000d0e0e7211 */ /* 0x000fc400078f18ff */
[----:B------:R-:W-:Y:S02]  /*0e00*/  LOP3.LUT R20, R20, 0xfffffff8, RZ, 0xc0, !PT ;  /* 0xfffffff814147812 */ /* 0x000fe400078ec0ff */
        /* <DEDUP_REMOVED lines=9> */
[----:B------:R-:W-:Y:S01]  /*0ea0*/  IMAD.IADD R24, R24, 0x1, -R23 ;  /* 0x0000000118187824 */ /* 0x000fe200078e0a17 */
[----:B------:R-:W-:Y:S01]  /*0eb0*/  LEA.HI R20, R20, R25, RZ, 0x2 ;  /* 0x0000001914147211 */ /* 0x000fe200078f10ff */
[----:B------:R-:W-:Y:S01]  /*0ec0*/  VIADD R22, R5, 0x18 ;  /* 0x0000001805167836 */ /* 0x000fe20000000000 */
[----:B------:R-:W-:Y:S01]  /*0ed0*/  SHF.L.U32 R25, R25, 0x1, RZ ;  /* 0x0000000119197819 */ /* 0x000fe200000006ff */
        /* <DEDUP_REMOVED lines=32> */
[----:B------:R-:W-:Y:S01]  /*10e0*/  IADD3 R31, R5, 0x28, RZ ;  /* 0x00000028051f7810 */ /* 0x000fe20007ffe0ff */
[----:B------:R-:W-:Y:S01]  /*10f0*/  IMAD.IADD R27, R29, 0x1, -R30 ;  /* 0x000000011d1b7824 */ /* 0x000fe200078e0a1e */
[----:B------:R-:W-:Y:S01]  /*1100*/  LEA.HI R37, R38, R33, RZ, 0x3 ;  /* 0x0000002126257211 */ /* 0x000fe200078f18ff */
        /* <DEDUP_REMOVED lines=8> */
[----:B------:R-:W-:Y:S01]  /*1190*/  SHF.R.S32.HI R37, RZ, 0x1f, R7 ;  /* 0x0000001fff257819 */ /* 0x000fe20000011407 */
[----:B------:R-:W-:Y:S01]  /*11a0*/  IMAD R32, R4, UR4, RZ ;  /* 0x0000000404207c24 */ /* 0x000fe2000f8e02ff */
[----:B------:R-:W-:Y:S01]  /*11b0*/  SHF.R.S32.HI R36, RZ, 0x1f, R31 ;  /* 0x0000001fff247819 */ /* 0x000fe2000001141f */
[----:B------:R-:W-:Y:S01]  /*11c0*/  IMAD.SHL.U32 R34, R34, 0x10, RZ ;  /* 0x0000001022227824 */ /* 0x000fe200078e00ff */
[----:B------:R-:W-:-:S02]  /*11d0*/  SHF.R.S32.HI R30, RZ, 0x1f, R29 ;  /* 0x0000001fff1e7819 */ /* 0x000fc4000001141d */
[----:B------:R-:W-:Y:S02]  /*11e0*/  LEA.HI R36, R36, R31, RZ, 0x3 ;  /* 0x0000001f24247211 */ /* 0x000fe400078f18ff */
[----:B------:R-:W-:Y:S02]  /*11f0*/  LEA.HI R30, R30, R29, RZ, 0x3 ;  /* 0x0000001d1e1e7211 */ /* 0x000fe400078f18ff */
[----:B------:R-:W-:Y:S02]  /*1200*/  LOP3.LUT R38, R36, 0xfffffff8, RZ, 0xc0, !PT ;  /* 0xfffffff824267812 */ /* 0x000fe400078ec0ff */
[----:B------:R-:W-:Y:S02]  /*1210*/  IADD3 R36, P0, R32, R7, RZ ;  /* 0x0000000720247210 */ /* 0x000fe40007f1e0ff */
[----:B------:R-:W-:Y:S02]  /*1220*/  LOP3.LUT R30, R30, 0xfffffff8, RZ, 0xc0, !PT ;  /* 0xfffffff81e1e7812 */ /* 0x000fe400078ec0ff */
[----:B------:R-:W-:-:S02]  /*1230*/  LEA.HI.X.SX32 R37, R32, R37, 0x1, P0 ;  /* 0x0000002520257211 */ /* 0x000fc400000f0eff */
[----:B-1----:R-:W-:Y:S01]  /*1240*/  SHF.R.S32.HI R32, RZ, 0x1f, R41 ;  /* 0x0000001fff207819 */ /* 0x002fe20000011429 */
[----:B------:R-:W-:Y:S01]  /*1250*/  IMAD.IADD R29, R29, 0x1, -R30 ;  /* 0x000000011d1d7824 */ /* 0x000fe200078e0a1e */
[----:B------:R-:W-:Y:S01]  /*1260*/  SHF.L.U32 R41, R35, 0x4, RZ ;  /* 0x0000000423297819 */ /* 0x000fe200000006ff */
[----:B------:R-:W-:Y:S01]  /*1270*/  IMAD.IADD R30, R31, 0x1, -R38 ;  /* 0x000000011f1e7824 */ /* 0x000fe200078e0a26 */
[----:B------:R-:W-:Y:S01]  /*1280*/  LOP3.LUT R17, R17, 0xffffffc0, RZ, 0xc0, !PT ;  /* 0xffffffc011117812 */ /* 0x000fe200078ec0ff */
[----:B------:R-:W-:Y:S01]  /*1290*/  IMAD.IADD R31, R33, 0x1, -R40 ;  /* 0x00000001211f7824 */ /* 0x000fe200078e0a28 */
        /* <DEDUP_REMOVED lines=10> */
[----:B------:R-:W-:Y:S02]  /*1340*/  MOV R7, 0xff7fffff ;  /* 0xff7fffff00077802 */ /* 0x000fe40000000f00 */
        /* <DEDUP_REMOVED lines=20> */
[----:B------:R-:W-:-:S07]  /*1490*/  IADD3 R62, -R0, 0x1, R9 ;  /* 0x00000001003e7810 */ /* 0x000fce0007ffe109 */
.L_x_25167:
[----:B0-----:R-:W2:Y:S01]  /*14a0*/  LDG.E.CONSTANT R17, desc[UR10][R10.64] ;  /* 0x0000000a0a117981 */ /* 0x001ea2000c1e9900 */
[C---:B------:R-:W-:Y:S01]  /*14b0*/  VIADD R19, R5.reuse, 0x4 ;  /* 0x0000000405137836 */ /* 0x040fe20000000000 */
[----:B------:R-:W-:Y:S01]  /*14c0*/  SHF.R.S32.HI R21, RZ, 0x1f, R13 ;  /* 0x0000001fff157819 */ /* 0x000fe2000001140d */
[----:B------:R-:W-:-:S03]  /*14d0*/  IMAD.SHL.U32 R16, R5, 0x2, RZ ;  /* 0x0000000205107824 */ /* 0x000fc600078e00ff */
[----:B------:R-:W-:-:S04]  /*14e0*/  SHF.R.S32.HI R20, RZ, 0x1f, R19 ;  /* 0x0000001fff147819 */ /* 0x000fc80000011413 */
[----:B------:R-:W-:Y:S02]  /*14f0*/  LEA.HI R20, R20, R19, RZ, 0x2 ;  /* 0x0000001314147211 */ /* 0x000fe400078f10ff */
[----:B------:R-:W-:-:S03]  /*1500*/  SHF.R.S32.HI R19, RZ, 0x1f, R16 ;  /* 0x0000001fff137819 */ /* 0x000fc60000011410 */
[----:B------:R-:W-:Y:S01]  /*1510*/  IMAD.SHL.U32 R20, R20, 0x10, RZ ;  /* 0x0000001014147824 */ /* 0x000fe200078e00ff */
[----:B------:R-:W-:-:S04]  /*1520*/  LEA.HI R19, R19, R16, RZ, 0x3 ;  /* 0x0000001013137211 */ /* 0x000fc800078f18ff */
[----:B------:R-:W-:Y:S02]  /*1530*/  LOP3.LUT R20, R20, 0xffffffc0, RZ, 0xc0, !PT ;  /* 0xffffffc014147812 */ /* 0x000fe400078ec0ff */
[----:B------:R-:W-:Y:S01]  /*1540*/  LOP3.LUT R19, R19, 0xfffffff8, RZ, 0xc0, !PT ;  /* 0xfffffff813137812 */ /* 0x000fe200078ec0ff */
[----:B------:R-:W-:Y:S01]  /*1550*/  VIADD R65, R5, 0x8 ;  /* 0x0000000805417836 */ /* 0x000fe20000000000 */
[----:B--2---:R-:W-:Y:S01]  /*1560*/  SHF.R.S32.HI R18, RZ, 0x1f, R17 ;  /* 0x0000001fff127819 */ /* 0x004fe20000011411 */
[----:B------:R-:W-:-:S04]  /*1570*/  IMAD.WIDE.U32 R38, R17, UR9, R36 ;  /* 0x0000000911267c25 */ /* 0x000fc8000f8e0024 */
[----:B------:R-:W-:-:S04]  /*1580*/  IMAD R18, R18, UR9, RZ ;  /* 0x0000000912127c24 */ /* 0x000fc8000f8e02ff */
[----:B------:R-:W-:Y:S01]  /*1590*/  IMAD R17, R17, R32, R18 ;  /* 0x0000002011117224 */ /* 0x000fe200078e0212 */
[----:B------:R-:W-:-:S03]  /*15a0*/  SHF.R.S32.HI R18, RZ, 0x1f, R20 ;  /* 0x0000001fff127819 */ /* 0x000fc60000011414 */
[----:B------:R-:W-:Y:S01]  /*15b0*/  IMAD.IADD R39, R39, 0x1, R17 ;  /* 0x0000000127277824 */ /* 0x000fe200078e0211 */
[----:B------:R-:W-:Y:S01]  /*15c0*/  IADD3 R17, P0, P2, R13, R38, R20 ;  /* 0x000000260d117210 */ /* 0x000fe20007a1e014 */
[----:B------:R-:W-:-:S03]  /*15d0*/  IMAD.IADD R20, R16, 0x1, -R19 ;  /* 0x0000000110147824 */ /* 0x000fc600078e0a13 */
[-C--:B------:R-:W-:Y:S02]  /*15e0*/  IADD3.X R18, R21, R39.reuse, R18, P0, P2 ;  /* 0x0000002715127210 */ /* 0x080fe400007e4412 */
[C---:B------:R-:W-:Y:S02]  /*15f0*/  LEA R16, P2, R17.reuse, UR6, 0x1 ;  /* 0x0000000611107c11 */ /* 0x040fe4000f8408ff */
[C---:B------:R-:W-:Y:S02]  /*1600*/  IADD3 R19, P0, R20.reuse, R38, RZ ;  /* 0x0000002614137210 */ /* 0x040fe40007f1e0ff */
[----:B------:R-:W-:Y:S02]  /*1610*/  LEA.HI.X R17, R17, UR7, R18, 0x1, P2 ;  /* 0x0000000711117c11 */ /* 0x000fe400090f0c12 */
[----:B------:R-:W-:Y:S02]  /*1620*/  LEA.HI.X.SX32 R20, R20, R39, 0x1, P0 ;  /* 0x0000002714147211 */ /* 0x000fe400000f0eff */
[C---:B------:R-:W-:Y:S01]  /*1630*/  LEA R18, P0, R19.reuse, UR6, 0x1 ;  /* 0x0000000613127c11 */ /* 0x040fe2000f8008ff */
[----:B------:R0:W2:Y:S03]  /*1640*/  LDG.E.CONSTANT R64, desc[UR10][R16.64] ;  /* 0x0000000a10407981 */ /* 0x0000a6000c1e9900 */
[----:B------:R-:W-:-:S02]  /*1650*/  LEA.HI.X R19, R19, UR7, R20, 0x1, P0 ;  /* 0x0000000713137c11 */ /* 0x000fc400080f0c14 */
[----:B------:R-:W1:Y:S04]  /*1660*/  LDS.128 R20, [R33] ;  /* 0x0000000021147984 */ /* 0x000e680000000c00 */
[----:B------:R3:W4:Y:S01]  /*1670*/  LDG.E.CONSTANT R19, desc[UR10][R18.64] ;  /* 0x0000000a12137981 */ /* 0x000722000c1e9900 */
[----:B0-----:R-:W-:-:S04]  /*1680*/  SHF.R.S32.HI R16, RZ, 0x1f, R65 ;  /* 0x0000001fff107819 */ /* 0x001fc80000011441 */
[----:B------:R-:W-:-:S05]  /*1690*/  LEA.HI R16, R16, R65, RZ, 0x2 ;  /* 0x0000004110107211 */ /* 0x000fca00078f10ff */
[----:B------:R-:W-:-:S05]  /*16a0*/  IMAD.SHL.U32 R16, R16, 0x10, RZ ;  /* 0x0000001010107824 */ /* 0x000fca00078e00ff */
[----:B------:R-:W-:-:S04]  /*16b0*/  LOP3.LUT R17, R16, 0xffffffc0, RZ, 0xc0, !PT ;  /* 0xffffffc010117812 */ /* 0x000fc800078ec0ff */
[----:B------:R-:W-:-:S04]  /*16c0*/  IADD3 R17, P0, P2, R14, R38, R17 ;  /* 0x000000260e117210 */ /* 0x000fc80007a1e011 */
[----:B---3--:R-:W-:Y:S02]  /*16d0*/  IADD3.X R18, R53, R39, R42, P0, P2 ;  /* 0x0000002735127210 */ /* 0x008fe400007e442a */
[----:B------:R-:W-:-:S04]  /*16e0*/  LEA R16, P0, R17, UR6, 0x1 ;  /* 0x0000000611107c11 */ /* 0x000fc8000f8008ff */
[----:B------:R-:W-:-:S05]  /*16f0*/  LEA.HI.X R17, R17, UR7, R18, 0x1, P0 ;  /* 0x0000000711117c11 */ /* 0x000fca00080f0c12 */
[----:B------:R0:W3:Y:S01]  /*1700*/  LDG.E.CONSTANT R18, desc[UR10][R16.64] ;  /* 0x0000000a10127981 */ /* 0x0000e2000c1e9900 */
[--C-:B-1----:R-:W-:Y:S01]  /*1710*/  HADD2.F32 R63, -RZ, R21.reuse.H0_H0 ;  /* 0x20000015ff3f7230 */ /* 0x102fe20000004100 */
[----:B------:R-:W-:Y:S01]  /*1720*/  IADD3 R65, R5, 0xc, RZ ;  /* 0x0000000c05417810 */ /* 0x000fe20007ffe0ff */
[----:B------:R-:W-:Y:S02]  /*1730*/  HADD2.F32 R21, -RZ, R21.H1_H1 ;  /* 0x30000015ff157230 */ /* 0x000fe40000004100 */
[----:B--2---:R-:W-:-:S05]  /*1740*/  HADD2.F32 R66, -RZ, R64.H0_H0 ;  /* 0x20000040ff427230 */ /* 0x004fca0000004100 */
[----:B------:R-:W-:Y:S01]  /*1750*/  FMUL.FTZ R68, R63, R66 ;  /* 0x000000423f447220 */ /* 0x000fe20000410000 */
[----:B------:R-:W-:Y:S02]  /*1760*/  HADD2.F32 R63, -RZ, R20.H0_H0 ;  /* 0x20000014ff3f7230 */ /* 0x000fe40000004100 */
[----:B----4-:R-:W-:-:S05]  /*1770*/  HADD2.F32 R66, -RZ, R19.H0_H0 ;  /* 0x20000013ff427230 */ /* 0x010fca0000004100 */
[----:B------:R-:W-:Y:S01]  /*1780*/  FFMA.FTZ R63, R63, R66, R68 ;  /* 0x000000423f3f7223 */ /* 0x000fe20000010044 */
[----:B------:R-:W-:-:S04]  /*1790*/  SHF.R.S32.HI R66, RZ, 0x1f, R65 ;  /* 0x0000001fff427819 */ /* 0x000fc80000011441 */
[----:B------:R-:W-:-:S05]  /*17a0*/  LEA.HI R66, R66, R65, RZ, 0x2 ;  /* 0x0000004142427211 */ /* 0x000fca00078f10ff */
[----:B------:R-:W-:Y:S02]  /*17b0*/  IMAD.SHL.U32 R66, R66, 0x10, RZ ;  /* 0x0000001042427824 */ /* 0x000fe400078e00ff */
[----:B------:R-:W-:-:S03]  /*17c0*/  HADD2.F32 R64, -RZ, R64.H1_H1 ;  /* 0x30000040ff407230 */ /* 0x000fc60000004100 */
[----:B------:R-:W-:-:S04]  /*17d0*/  LOP3.LUT R65, R66, 0xffffffc0, RZ, 0xc0, !PT ;  /* 0xffffffc042417812 */ /* 0x000fc800078ec0ff */
[----:B------:R-:W-:Y:S01]  /*17e0*/  IADD3 R65, P0, P2, R15, R38, R65 ;  /* 0x000000260f417210 */ /* 0x000fe20007a1e041 */
[----:B------:R-:W-:Y:S01]  /*17f0*/  FMUL.FTZ R21, R21, R64 ;  /* 0x0000004015157220 */ /* 0x000fe20000410000 */
[----:B------:R-:W-:Y:S02]  /*1800*/  HADD2.F32 R20, -RZ, R20.H1_H1 ;  /* 0x30000014ff147230 */ /* 0x000fe40000004100 */
[----:B------:R-:W-:Y:S01]  /*1810*/  IADD3.X R64, R52, R39, R43, P0, P2 ;  /* 0x0000002734407210 */ /* 0x000fe200007e442b */
[----:B------:R-:W-:Y:S01]  /*1820*/  HADD2.F32 R19, -RZ, R19.H1_H1 ;  /* 0x30000013ff137230 */ /* 0x000fe20000004100 */
[----:B0-----:R-:W-:-:S04]  /*1830*/  LEA R16, P0, R65, UR6, 0x1 ;  /* 0x0000000641107c11 */ /* 0x001fc8000f8008ff */
[----:B------:R-:W-:Y:S01]  /*1840*/  LEA.HI.X R17, R65, UR7, R64, 0x1, P0 ;  /* 0x0000000741117c11 */ /* 0x000fe200080f0c40 */
[----:B------:R-:W-:Y:S01]  /*1850*/  FFMA.FTZ R19, R20, R19, R21 ;  /* 0x0000001314137223 */ /* 0x000fe20000010015 */
[----:B------:R-:W-:-:S03]  /*1860*/  VIADD R20, R5, 0x10 ;  /* 0x0000001005147836 */ /* 0x000fc60000000000 */
[----:B------:R0:W2:Y:S02]  /*1870*/  LDG.E.CONSTANT R64, desc[UR10][R16.64] ;  /* 0x0000000a10407981 */ /* 0x0000a4000c1e9900 */
[----:B------:R-:W-:-:S04]  /*1880*/  SHF.R.S32.HI R21, RZ, 0x1f, R20 ;  /* 0x0000001fff157819 */ /* 0x000fc80000011414 */
[----:B------:R-:W-:Y:S01]  /*1890*/  LEA.HI R21, R21, R20, RZ, 0x2 ;  /* 0x0000001415157211 */ /* 0x000fe200078f10ff */
[----:B------:R-:W-:-:S04]  /*18a0*/  HADD2.F32 R66, -RZ, R22.H0_H0 ;  /* 0x20000016ff427230 */ /* 0x000fc80000004100 */
[----:B------:R-:W-:Y:S02]  /*18b0*/  IMAD.SHL.U32 R21, R21, 0x10, RZ ;  /* 0x0000001015157824 */ /* 0x000fe400078e00ff */
[----:B---3--:R-:W-:-:S03]  /*18c0*/  HADD2.F32 R20, -RZ, R18.H0_H0 ;  /* 0x20000012ff147230 */ /* 0x008fc60000004100 */
[----:B------:R-:W-:Y:S02]  /*18d0*/  LOP3.LUT R21, R21, 0xffffffc0, RZ, 0xc0, !PT ;  /* 0xffffffc015157812 */ /* 0x000fe400078ec0ff */
[----:B------:R-:W-:Y:S02]  /*18e0*/  FFMA.FTZ R66, R66, R20, R63 ;  /* 0x0000001442427223 */ /* 0x000fe4000001003f */
[----:B------:R-:W-:-:S04]  /*18f0*/  IADD3 R20, P0, P2, R24, R38, R21 ;  /* 0x0000002618147210 */ /* 0x000fc80007a1e015 */
[----:B------:R-:W-:Y:S02]  /*1900*/  IADD3.X R21, R55, R39, R44, P0, P2 ;  /* 0x0000002737157210 */ /* 0x000fe400007e442c */
[----:B0-----:R-:W-:-:S04]  /*1910*/  LEA R16, P0, R20, UR6, 0x1 ;  /* 0x0000000614107c11 */ /* 0x001fc8000f8008ff */
[----:B------:R-:W-:Y:S01]  /*1920*/  LEA.HI.X R17, R20, UR7, R21, 0x1, P0 ;  /* 0x0000000714117c11 */ /* 0x000fe200080f0c15 */
[----:B------:R-:W-:-:S04]  /*1930*/  VIADD R20, R5, 0x14 ;  /* 0x0000001405147836 */ /* 0x000fc80000000000 */
[----:B------:R0:W3:Y:S01]  /*1940*/  LDG.E.CONSTANT R65, desc[UR10][R16.64] ;  /* 0x0000000a10417981 */ /* 0x0000e2000c1e9900 */
        /* <DEDUP_REMOVED lines=8> */
[----:B------:R3:W4:Y:S01]  /*19d0*/  LDG.E.CONSTANT R63, desc[UR10][R20.64] ;  /* 0x0000000a143f7981 */ /* 0x000722000c1e9900 */
[----:B------:R-:W-:Y:S02]  /*19e0*/  HADD2.F32 R22, -RZ, R22.H1_H1 ;  /* 0x30000016ff167230 */ /* 0x000fe40000004100 */
[----:B------:R-:W-:Y:S02]  /*19f0*/  HADD2.F32 R18, -RZ, R18.H1_H1 ;  /* 0x30000012ff127230 */ /* 0x000fe40000004100 */
[----:B0-----:R-:W-:-:S03]  /*1a00*/  HADD2.F32 R17, -RZ, R23.H0_H0 ;  /* 0x20000017ff117230 */ /* 0x001fc60000004100 */
[----:B------:R-:W-:Y:S01]  /*1a10*/  FFMA.FTZ R22, R22, R18, R19 ;  /* 0x0000001216167223 */ /* 0x000fe20000010013 */
[----:B------:R-:W-:Y:S02]  /*1a20*/  HADD2.F32 R23, -RZ, R23.H1_H1 ;  /* 0x30000017ff177230 */ /* 0x000fe40000004100 */
[----:B--2---:R-:W-:-:S05]  /*1a30*/  HADD2.F32 R16, -RZ, R64.H0_H0 ;  /* 0x20000040ff107230 */ /* 0x004fca0000004100 */
[----:B------:R-:W-:Y:S02]  /*1a40*/  FFMA.FTZ R66, R17, R16, R66 ;  /* 0x0000001011427223 */ /* 0x000fe40000010042 */
[----:B------:R-:W0:Y:S01]  /*1a50*/  LDS.128 R16, [R33+0x10] ;  /* 0x0000100021107984 */ /* 0x000e220000000c00 */
[----:B------:R-:W-:-:S05]  /*1a60*/  HADD2.F32 R64, -RZ, R64.H1_H1 ;  /* 0x30000040ff407230 */ /* 0x000fca0000004100 */
[----:B------:R-:W-:Y:S01]  /*1a70*/  FFMA.FTZ R22, R23, R64, R22 ;  /* 0x0000004017167223 */ /* 0x000fe20000010016 */
[----:B---3--:R-:W-:Y:S02]  /*1a80*/  HADD2.F32 R20, -RZ, R65.H0_H0 ;  /* 0x20000041ff147230 */ /* 0x008fe40000004100 */
[----:B0-----:R-:W-:-:S05]  /*1a90*/  HADD2.F32 R21, -RZ, R16.H0_H0 ;  /* 0x20000010ff157230 */ /* 0x001fca0000004100 */
[----:B------:R-:W-:Y:S01]  /*1aa0*/  FFMA.FTZ R66, R21, R20, R66 ;  /* 0x0000001415427223 */ /* 0x000fe20000010042 */
[----:B------:R-:W-:Y:S02]  /*1ab0*/  HADD2.F32 R21, -RZ, R16.H1_H1 ;  /* 0x30000010ff157230 */ /* 0x000fe40000004100 */
[----:B------:R-:W-:Y:S02]  /*1ac0*/  HADD2.F32 R16, -RZ, R65.H1_H1 ;  /* 0x30000041ff107230 */ /* 0x000fe40000004100 */
[----:B------:R-:W-:-:S03]  /*1ad0*/  VIADD R20, R5, 0x18 ;  /* 0x0000001805147836 */ /* 0x000fc60000000000 */
[----:B------:R-:W-:Y:S02]  /*1ae0*/  FFMA.FTZ R16, R21, R16, R22 ;  /* 0x0000001015107223 */ /* 0x000fe40000010016 */
[----:B------:R-:W-:-:S04]  /*1af0*/  SHF.R.S32.HI R21, RZ, 0x1f, R20 ;  /* 0x0000001fff157819 */ /* 0x000fc80000011414 */
[----:B------:R-:W-:Y:S01]  /*1b00*/  LEA.HI R22, R21, R20, RZ, 0x2 ;  /* 0x0000001415167211 */ /* 0x000fe200078f10ff */
[----:B------:R-:W-:Y:S02]  /*1b10*/  HADD2.F32 R21, -RZ, R17.H0_H0 ;  /* 0x20000011ff157230 */ /* 0x000fe40000004100 */
[----:B----4-:R-:W-:Y:S02]  /*1b20*/  HADD2.F32 R20, -RZ, R63.H0_H0 ;  /* 0x2000003fff147230 */ /* 0x010fe40000004100 */
[----:B------:R-:W-:-:S03]  /*1b30*/  IMAD.SHL.U32 R22, R22, 0x10, RZ ;  /* 0x0000001016167824 */ /* 0x000fc600078e00ff */
[----:B------:R-:W-:Y:S02]  /*1b40*/  FFMA.FTZ R66, R21, R20, R66 ;  /* 0x0000001415427223 */ /* 0x000fe40000010042 */
[----:B------:R-:W-:-:S04]  /*1b50*/  LOP3.LUT R21, R22, 0xffffffc0, RZ, 0xc0, !PT ;  /* 0xffffffc016157812 */ /* 0x000fc800078ec0ff */
[----:B------:R-:W-:-:S04]  /*1b60*/  IADD3 R20, P0, P2, R26, R38, R21 ;  /* 0x000000261a147210 */ /* 0x000fc80007a1e015 */
[----:B------:R-:W-:Y:S02]  /*1b70*/  IADD3.X R21, R57, R39, R46, P0, P2 ;  /* 0x0000002739157210 */ /* 0x000fe400007e442e */
[----:B------:R-:W-:-:S04]  /*1b80*/  LEA R22, P0, R20, UR6, 0x1 ;  /* 0x0000000614167c11 */ /* 0x000fc8000f8008ff */
[----:B------:R-:W-:-:S05]  /*1b90*/  LEA.HI.X R23, R20, UR7, R21, 0x1, P0 ;  /* 0x0000000714177c11 */ /* 0x000fca00080f0c15 */
[----:B------:R0:W2:Y:S01]  /*1ba0*/  LDG.E.CONSTANT R65, desc[UR10][R22.64] ;  /* 0x0000000a16417981 */ /* 0x0000a2000c1e9900 */
[----:B------:R-:W-:-:S04]  /*1bb0*/  IADD3 R20, R5, 0x1c, RZ ;  /* 0x0000001c05147810 */ /* 0x000fc80007ffe0ff */
        /* <DEDUP_REMOVED lines=10> */
[----:B------:R-:W-:Y:S02]  /*1c60*/  HADD2.F32 R63, -RZ, R63.H1_H1 ;  /* 0x3000003fff3f7230 */ /* 0x000fe40000004100 */
[----:B------:R-:W-:-:S03]  /*1c70*/  HADD2.F32 R17, -RZ, R18.H0_H0 ;  /* 0x20000012ff117230 */ /* 0x000fc60000004100 */
[----:B------:R-:W-:Y:S01]  /*1c80*/  FFMA.FTZ R67, R67, R63, R16 ;  /* 0x0000003f43437223 */ /* 0x000fe20000010010 */
[----:B------:R-:W-:-:S04]  /*1c90*/  IADD3 R16, P0, P2, R28, R38, R35 ;  /* 0x000000261c107210 */ /* 0x000fc80007a1e023 */
[----:B0-----:R-:W-:Y:S01]  /*1ca0*/  LEA R22, P3, R16, UR6, 0x1 ;  /* 0x0000000610167c11 */ /* 0x001fe2000f8608ff */
[----:B--2---:R-:W-:-:S05]  /*1cb0*/  HADD2.F32 R68, -RZ, R65.H0_H0 ;  /* 0x20000041ff447230 */ /* 0x004fca0000004100 */
[----:B------:R-:W-:Y:S01]  /*1cc0*/  FFMA.FTZ R68, R17, R68, R66 ;  /* 0x0000004411447223 */ /* 0x000fe20000010042 */
[----:B------:R-:W-:-:S04]  /*1cd0*/  IADD3.X R17, R59, R39, R48, P0, P2 ;  /* 0x000000273b117210 */ /* 0x000fc800007e4430 */
[----:B------:R-:W-:Y:S02]  /*1ce0*/  LEA.HI.X R23, R16, UR7, R17, 0x1, P3 ;  /* 0x0000000710177c11 */ /* 0x000fe400098f0c11 */
[----:B------:R-:W-:-:S03]  /*1cf0*/  IADD3 R17, P0, P2, R29, R38, R34 ;  /* 0x000000261d117210 */ /* 0x000fc60007a1e022 */
[----:B------:R0:W2:Y:S01]  /*1d00*/  LDG.E.CONSTANT R66, desc[UR10][R22.64] ;  /* 0x0000000a16427981 */ /* 0x0000a2000c1e9900 */
[----:B------:R-:W-:Y:S02]  /*1d10*/  LEA R16, P3, R17, UR6, 0x1 ;  /* 0x0000000611107c11 */ /* 0x000fe4000f8608ff */
[----:B-1----:R-:W-:-:S04]  /*1d20*/  IADD3.X R20, R58, R39, R49, P0, P2 ;  /* 0x000000273a147210 */ /* 0x002fc800007e4431 */
[----:B------:R-:W-:-:S05]  /*1d30*/  LEA.HI.X R17, R17, UR7, R20, 0x1, P3 ;  /* 0x0000000711117c11 */ /* 0x000fca00098f0c14 */
[----:B------:R1:W4:Y:S01]  /*1d40*/  LDG.E.CONSTANT R63, desc[UR10][R16.64] ;  /* 0x0000000a103f7981 */ /* 0x000322000c1e9900 */
[----:B------:R-:W-:Y:S02]  /*1d50*/  HADD2.F32 R18, -RZ, R18.H1_H1 ;  /* 0x30000012ff127230 */ /* 0x000fe40000004100 */
[----:B------:R-:W-:Y:S02]  /*1d60*/  HADD2.F32 R65, -RZ, R65.H1_H1 ;  /* 0x30000041ff417230 */ /* 0x000fe40000004100 */
[----:B------:R-:W-:-:S03]  /*1d70*/  HADD2.F32 R21, -RZ, R19.H0_H0 ;  /* 0x20000013ff157230 */ /* 0x000fc60000004100 */
[----:B------:R-:W-:Y:S01]  /*1d80*/  FFMA.FTZ R67, R18, R65, R67 ;  /* 0x0000004112437223 */ /* 0x000fe20000010043 */
[----:B---3--:R-:W-:-:S05]  /*1d90*/  HADD2.F32 R18, -RZ, R64.H0_H0 ;  /* 0x20000040ff127230 */ /* 0x008fca0000004100 */
[----:B------:R-:W-:Y:S02]  /*1da0*/  FFMA.FTZ R68, R21, R18, R68 ;  /* 0x0000001215447223 */ /* 0x000fe40000010044 */
[----:B0-----:R-:W1:Y:S01]  /*1db0*/  LDS.128 R20, [R33+0x20] ;  /* 0x0000200021147984 */ /* 0x001e620000000c00 */
[----:B------:R-:W-:Y:S02]  /*1dc0*/  HADD2.F32 R18, -RZ, R19.H1_H1 ;  /* 0x30000013ff127230 */ /* 0x000fe40000004100 */
[----:B------:R-:W-:-:S05]  /*1dd0*/  HADD2.F32 R64, -RZ, R64.H1_H1 ;  /* 0x30000040ff407230 */ /* 0x000fca0000004100 */
[----:B------:R-:W-:Y:S01]  /*1de0*/  FFMA.FTZ R18, R18, R64, R67 ;  /* 0x0000004012127223 */ /* 0x000fe20000010043 */
[----:B-1----:R-:W-:Y:S02]  /*1df0*/  HADD2.F32 R17, -RZ, R20.H0_H0 ;  /* 0x20000014ff117230 */ /* 0x002fe40000004100 */
[----:B--2---:R-:W-:-:S05]  /*1e00*/  HADD2.F32 R16, -RZ, R66.H0_H0 ;  /* 0x20000042ff107230 */ /* 0x004fca0000004100 */
[----:B------:R-:W-:Y:S01]  /*1e10*/  FFMA.FTZ R16, R17, R16, R68 ;  /* 0x0000001011107223 */ /* 0x000fe20000010044 */
[----:B------:R-:W-:Y:S02]  /*1e20*/  HADD2.F32 R17, -RZ, R20.H1_H1 ;  /* 0x30000014ff117230 */ /* 0x000fe40000004100 */
[----:B------:R-:W-:Y:S02]  /*1e30*/  HADD2.F32 R20, -RZ, R66.H1_H1 ;  /* 0x30000042ff147230 */ /* 0x000fe40000004100 */
[----:B----4-:R-:W-:-:S03]  /*1e40*/  HADD2.F32 R64, -RZ, R63.H0_H0 ;  /* 0x2000003fff407230 */ /* 0x010fc60000004100 */
[----:B------:R-:W-:Y:S01]  /*1e50*/  FFMA.FTZ R20, R17, R20, R18 ;  /* 0x0000001411147223 */ /* 0x000fe20000010012 */
[----:B------:R-:W-:-:S05]  /*1e60*/  HADD2.F32 R17, -RZ, R21.H0_H0 ;  /* 0x20000015ff117230 */ /* 0x000fca0000004100 */
[----:B------:R-:W-:Y:S01]  /*1e70*/  FFMA.FTZ R64, R17, R64, R16 ;  /* 0x0000004011407223 */ /* 0x000fe20000010010 */
[----:B------:R-:W-:-:S04]  /*1e80*/  IADD3 R17, P0, P2, R30, R38, R41 ;  /* 0x000000261e117210 */ /* 0x000fc80007a1e029 */
[-C--:B------:R-:W-:Y:S02]  /*1e90*/  IADD3.X R18, R61, R39.reuse, R50, P0, P2 ;  /* 0x000000273d127210 */ /* 0x080fe400007e4432 */
[----:B------:R-:W-:Y:S02]  /*1ea0*/  LEA R16, P3, R17, UR6, 0x1 ;  /* 0x0000000611107c11 */ /* 0x000fe4000f8608ff */
[----:B------:R-:W-:Y:S02]  /*1eb0*/  IADD3 R38, P0, P2, R31, R38, R40 ;  /* 0x000000261f267210 */ /* 0x000fe40007a1e028 */
[----:B------:R-:W-:Y:S02]  /*1ec0*/  LEA.HI.X R17, R17, UR7, R18, 0x1, P3 ;  /* 0x0000000711117c11 */ /* 0x000fe400098f0c12 */
[----:B------:R-:W-:Y:S02]  /*1ed0*/  IADD3.X R39, R60, R39, R51, P0, P2 ;  /* 0x000000273c277210 */ /* 0x000fe400007e4433 */
[C---:B------:R-:W-:Y:S01]  /*1ee0*/  LEA R18, P0, R38.reuse, UR6, 0x1 ;  /* 0x0000000626127c11 */ /* 0x040fe2000f8008ff */
[----:B------:R0:W2:Y:S03]  /*1ef0*/  LDG.E.CONSTANT R16, desc[UR10][R16.64] ;  /* 0x0000000a10107981 */ /* 0x0000a6000c1e9900 */
[----:B------:R-:W-:-:S05]  /*1f00*/  LEA.HI.X R19, R38, UR7, R39, 0x1, P0 ;  /* 0x0000000726137c11 */ /* 0x000fca00080f0c27 */
[----:B------:R-:W3:Y:S01]  /*1f10*/  LDG.E.CONSTANT R18, desc[UR10][R18.64] ;  /* 0x0000000a12127981 */ /* 0x000ee2000c1e9900 */
[----:B------:R-:W-:Y:S02]  /*1f20*/  HADD2.F32 R21, -RZ, R21.H1_H1 ;  /* 0x30000015ff157230 */ /* 0x000fe40000004100 */
[----:B------:R-:W-:Y:S02]  /*1f30*/  HADD2.F32 R63, -RZ, R63.H1_H1 ;  /* 0x3000003fff3f7230 */ /* 0x000fe40000004100 */
[--C-:B------:R-:W-:Y:S02]  /*1f40*/  HADD2.F32 R39, -RZ, R22.reuse.H0_H0 ;  /* 0x20000016ff277230 */ /* 0x100fe40000004100 */
[----:B0-----:R-:W-:Y:S02]  /*1f50*/  HADD2.F32 R17, -RZ, R22.H1_H1 ;  /* 0x30000016ff117230 */ /* 0x001fe40000004100 */
[----:B------:R-:W-:Y:S01]  /*1f60*/  FFMA.FTZ R20, R21, R63, R20 ;  /* 0x0000003f15147223 */ /* 0x000fe20000010014 */
[----:B------:R-:W-:-:S02]  /*1f70*/  HADD2.F32 R21, -RZ, R23.H0_H0 ;  /* 0x20000017ff157230 */ /* 0x000fc40000004100 */
[----:B------:R-:W-:Y:S01]  /*1f80*/  HADD2.F32 R23, -RZ, R23.H1_H1 ;  /* 0x30000017ff177230 */ /* 0x000fe20000004100 */
[----:B------:R-:W-:Y:S01]  /*1f90*/  UMOV UR4, 0xffffffff ;  /* 0xffffffff00047882 */ /* 0x000fe20000000000 */
[--C-:B--2---:R-:W-:Y:S02]  /*1fa0*/  HADD2.F32 R38, -RZ, R16.reuse.H0_H0 ;  /* 0x20000010ff267230 */ /* 0x104fe40000004100 */
[----:B------:R-:W-:-:S03]  /*1fb0*/  HADD2.F32 R16, -RZ, R16.H1_H1 ;  /* 0x30000010ff107230 */ /* 0x000fc60000004100 */
[----:B------:R-:W-:Y:S01]  /*1fc0*/  FFMA.FTZ R38, R39, R38, R64 ;  /* 0x0000002627267223 */ /* 0x000fe20000010040 */
[--C-:B---3--:R-:W-:Y:S02]  /*1fd0*/  HADD2.F32 R19, -RZ, R18.reuse.H0_H0 ;  /* 0x20000012ff137230 */ /* 0x108fe40000004100 */
        /* <DEDUP_REMOVED lines=9> */
.L_x_25204:
        /* <DEDUP_REMOVED lines=15> */
.L_x_25166:
[----:B------:R-:W-:Y:S05]  /*2160*/  BSYNC B1 ;  /* 0x0000000000017941 */ /* 0x000fea0003800000 */
.L_x_25165:
[----:B------:R-:W-:Y:S01]  /*2170*/  IADD3 R10, P0, R10, 0x10, RZ ;  /* 0x000000100a0a7810 */ /* 0x000fe20007f1e0ff */
[----:B------:R-:W-:Y:S02]  /*2180*/  VIADD R62, R62, 0x20 ;  /* 0x000000203e3e7836 */ /* 0x000fe40000000000 */
[----:B-1----:R-:W-:Y:S02]  /*2190*/  VIADD R12, R12, 0x80 ;  /* 0x000000800c0c7836 */ /* 0x002fe40000000000 */
[----:B------:R-:W-:Y:S02]  /*21a0*/  VIADD R9, R9, 0x20 ;  /* 0x0000002009097836 */ /* 0x000fe40000000000 */
[----:B------:R-:W-:Y:S01]  /*21b0*/  IMAD.X R11, RZ, RZ, R11, P0 ;  /* 0x000000ffff0b7224 */ /* 0x000fe200000e060b */
[----:B------:R-:W-:Y:S06]  /*21c0*/  @!P3 BRA `(.L_x_25167) ;  /* 0xfffffff000b4b947 */ /* 0x000fec000383ffff */
.L_x_25163:
[----:B------:R-:W-:Y:S05]  /*21d0*/  BSYNC B0 ;  /* 0x0000000000007941 */ /* 0x000fea0003800000 */
.L_x_25162:
[----:B------:R-:W1:Y:S01]  /*21e0*/  S2R R27, SR_TID.X ;  /* 0x00000000001b7919 */ /* 0x000e620000002100 */
[----:B------:R-:W-:Y:S01]  /*21f0*/  UMOV UR4, 0xffffffff ;  /* 0xffffffff00047882 */ /* 0x000fe20000000000 */
[----:B-1---5:R-:W-:-:S04]  /*2200*/  SHF.R.S32.HI R2, RZ, 0x1f, R27 ;  /* 0x0000001fff027819 */ /* 0x022fc8000001141b */
        /* <DEDUP_REMOVED lines=9> */
.L_x_25209:
[----:B------:R-:W-:Y:S02]  /*22a0*/  ISETP.NE.AND P0, PT, R2, RZ, PT ;  /* 0x000000ff0200720c */ /* 0x000fe40003f05270 */
[----:B------:R-:W-:-:S04]  /*22b0*/  IADD3 R7, R0, 0x7, RZ ;  /* 0x0000000700077810 */ /* 0x000fc80007ffe0ff */
        /* <DEDUP_REMOVED lines=13> */
.L_x_25169:
[----:B------:R-:W-:Y:S05]  /*2390*/  WARPSYNC.ALL ;  /* 0x0000000000007948 */ /* 0x000fea0003800000 */
[----:B--23--:R-:W-:Y:S01]  /*23a0*/  SHF.R.S32.HI R5, RZ, 0x3, R9 ;  /* 0x00000003ff057819 */ /* 0x00cfe20000011409 */
[----:B------:R-:W-:Y:S01]  /*23b0*/  BAR.SYNC.DEFER_BLOCKING 0x0 ;  /* 0x0000000000007b1d */ /* 0x000fe20000010000 */
[----:B------:R-:W-:Y:S01]  /*23c0*/  ISETP.GT.AND P0, PT, R2, 0x3, PT ;  /* 0x000000030200780c */ /* 0x000fe20003f04270 */
[----:B------:R-:W-:Y:S01]  /*23d0*/  IMAD.MOV.U32 R9, RZ, RZ, -0x800001 ;  /* 0xff7fffffff097424 */ /* 0x000fe200078e00ff */
[----:B------:R-:W-:-:S03]  /*23e0*/  ISETP.GE.AND P2, PT, R27, R6, PT ;  /* 0x000000061b00720c */ /* 0x000fc60003f46270 */
[----:B------:R-:W-:Y:S08]  /*23f0*/  BSSY B0, `(.L_x_25170) ;  /* 0x00000f7000007945 */ /* 0x000ff00003800000 */
[----:B------:R-:W2:Y:S01]  /*2400*/  @!P0 S2R R8, SR_CgaCtaId ;  /* 0x0000000000088919 */ /* 0x000ea20000008800 */
[----:B------:R-:W-:-:S05]  /*2410*/  @!P0 MOV R7, 0x400 ;  /* 0x0000040000078802 */ /* 0x000fca0000000f00 */
[----:B------:R-:W-:-:S05]  /*2420*/  @!P0 VIADD R7, R7, 0xc0 ;  /* 0x000000c007078836 */ /* 0x000fca0000000000 */
[----:B--2---:R-:W-:-:S05]  /*2430*/  @!P0 LEA R7, R8, R7, 0x18 ;  /* 0x0000000708078211 */ /* 0x004fca00078ec0ff */
[----:B-1----:R-:W-:-:S05]  /*2440*/  @!P0 IMAD R10, R2, 0x4, R7 ;  /* 0x00000004020a8824 */ /* 0x002fca00078e0207 */
        /* <DEDUP_REMOVED lines=32> */
.L_x_25174:
        /* <DEDUP_REMOVED lines=11> */
.L_x_25173:
[----:B------:R-:W-:Y:S05]  /*2700*/  BSYNC B1 ;  /* 0x0000000000017941 */ /* 0x000fea0003800000 */
.L_x_25172:
        /* <DEDUP_REMOVED lines=14> */
.L_x_25177:
        /* <DEDUP_REMOVED lines=100> */
.L_x_25176:
[----:B------:R-:W-:Y:S05]  /*2e30*/  BSYNC B1 ;  /* 0x0000000000017941 */ /* 0x000fea0003800000 */
.L_x_25175:
        /* <DEDUP_REMOVED lines=55> */
.L_x_25179:
[----:B------:R-:W-:Y:S05]  /*31b0*/  BSYNC B1 ;  /* 0x0000000000017941 */ /* 0x000fea0003800000 */
.L_x_25178:
        /* <DEDUP_REMOVED lines=26> */
.L_x_25171:
[----:B------:R-:W-:Y:S05]  /*3360*/  BSYNC B0 ;  /* 0x0000000000007941 */ /* 0x000fea0003800000 */
.L_x_25170:
        /* <DEDUP_REMOVED lines=20> */
[----:B------:R-:W-:-:S03]  /*34b0*/  @!P0 IMAD.IADD R10, R8, 0x1, R9 ;  /* 0x00000001080a8824 */ /* 0x000fc600078e0209 */
        /* <DEDUP_REMOVED lines=38> */
.L_x_25184:
        /* <DEDUP_REMOVED lines=8> */
.L_x_25183:
[----:B------:R-:W-:Y:S05]  /*37a0*/  BSYNC B1 ;  /* 0x0000000000017941 */ /* 0x000fea0003800000 */
.L_x_25182:
        /* <DEDUP_REMOVED lines=14> */
.L_x_25187:
[----:B------:R-:W2:Y:S01]  /*3890*/  LDS R12, [R10+-0x400] ;  /* 0xfffc00000a0c7984 */ /* 0x000ea20000000800 */
[----:B------:R-:W-:-:S03]  /*38a0*/  VIADD R11, R11, 0x800 ;  /* 0x000008000b0b7836 */ /* 0x000fc60000000000 */
[----:B------:R-:W3:Y:S02]  /*38b0*/  LDS R14, [R10+-0x200] ;  /* 0xfffe00000a0e7984 */ /* 0x000ee40000000800 */
[----:B------:R-:W-:Y:S02]  /*38c0*/  ISETP.GE.AND P2, PT, R11, R44, PT ;  /* 0x0000002c0b00720c */ /* 0x000fe40003f46270 */
[----:B------:R-:W0:Y:S04]  /*38d0*/  LDS R16, [R10] ;  /* 0x000000000a107984 */ /* 0x000e280000000800 */
        /* <DEDUP_REMOVED lines=33> */
[----:B0-----:R-:W-:-:S03]  /*3af0*/  FMUL.FTZ R19, R38, R9 ;  /* 0x0000000926137220 */ /* 0x001fc60000410000 */
        /* <DEDUP_REMOVED lines=13> */
.L_x_25186:
[----:B------:R-:W-:Y:S05]  /*3bd0*/  BSYNC B1 ;  /* 0x0000000000017941 */ /* 0x000fea0003800000 */
.L_x_25185:
        /* <DEDUP_REMOVED lines=31> */
.L_x_25189:
[----:B------:R-:W-:Y:S05]  /*3dd0*/  BSYNC B1 ;  /* 0x0000000000017941 */ /* 0x000fea0003800000 */
.L_x_25188:
        /* <DEDUP_REMOVED lines=14> */
.L_x_25181:
[----:B------:R-:W-:Y:S05]  /*3ec0*/  BSYNC B0 ;  /* 0x0000000000007941 */ /* 0x000fea0003800000 */
.L_x_25180:
[----:B------:R-:W-:Y:S01]  /*3ed0*/  BAR.SYNC.DEFER_BLOCKING 0x0 ;  /* 0x0000000000007b1d */ /* 0x000fe20000010000 */
[----:B------:R-:W-:Y:S01]  /*3ee0*/  ISETP.NE.AND P0, PT, R27, RZ, PT ;  /* 0x000000ff1b00720c */ /* 0x000fe20003f05270 */
[----:B------:R-:W-:-:S04]  /*3ef0*/  HFMA2.MMA R26, -RZ, RZ, 0, 0 ;  /* 0x00000000ff1a7435 */ /* 0x000fc800000001ff */
        /* <DEDUP_REMOVED lines=27> */
[----:B-1----:R4:W-:Y:S04]  /*40b0*/  STG.E desc[UR10][R10.64], R7 ;  /* 0x000000070a007986 */ /* 0x0029e8000c10190a */
[----:B--2---:R4:W-:Y:S02]  /*40c0*/  STG.E desc[UR10][R12.64], R8 ;  /* 0x000000080c007986 */ /* 0x0049e4000c10190a */
.L_x_25191:
[----:B------:R-:W-:Y:S05]  /*40d0*/  BSYNC B0 ;  /* 0x0000000000007941 */ /* 0x000fea0003800000 */
.L_x_25190:
[----:B------:R-:W-:Y:S01]  /*40e0*/  ULDC UR8, c[0x0][0x26c] ;  /* 0x00009b0000087ab9 */ /* 0x000fe20000000800 */
[----:B------:R-:W-:Y:S01]  /*40f0*/  BSSY B0, `(.L_x_25192) ;  /* 0x00000c7000007945 */ /* 0x000fe20003800000 */
[----:B------:R-:W-:-:S03]  /*4100*/  CS2R R28, SRZ ;  /* 0x00000000001c7805 */ /* 0x000fc6000001ff00 */
[----:B------:R-:W-:Y:S05]  /*4110*/  @P1 BRA `(.L_x_25193) ;  /* 0x0000000c00101947 */ /* 0x000fea0003800000 */
[----:B--2-4-:R-:W2:Y:S01]  /*4120*/  S2R R8, SR_CTAID.Z ;  /* 0x0000000000087919 */ /* 0x014ea20000002700 */
[----:B------:R-:W1:Y:S01]  /*4130*/  S2UR UR4, SR_CTAID.Y ;  /* 0x00000000000479c3 */ /* 0x000e620000002600 */
[----:B---3--:R-:W-:Y:S01]  /*4140*/  SHF.R.S32.HI R10, RZ, 0x1f, R27 ;  /* 0x0000001fff0a7819 */ /* 0x008fe2000001141b */
[----:B------:R-:W-:Y:S01]  /*4150*/  ULDC.64 UR6, c[0x0][0x248] ;  /* 0x0000920000067ab9 */ /* 0x000fe20000000a00 */
[----:B------:R-:W-:Y:S02]  /*4160*/  IMAD.SHL.U32 R34, R2, 0x8, RZ ;  /* 0x0000000802227824 */ /* 0x000fe400078e00ff */
[----:B------:R-:W-:Y:S01]  /*4170*/  LEA.HI R10, R10, R27, RZ, 0x5 ;  /* 0x0000001b0a0a7211 */ /* 0x000fe200078f28ff */
[----:B------:R-:W-:Y:S02]  /*4180*/  IMAD.MOV.U32 R26, RZ, RZ, RZ ;  /* 0x000000ffff1a7224 */ /* 0x000fe400078e00ff */
[----:B------:R-:W1:Y:S01]  /*4190*/  LDC R6, c[0x0][0x258] ;  /* 0x00009600ff067b82 */ /* 0x000e620000000800 */
[----:B------:R-:W-:Y:S01]  /*41a0*/  SHF.R.S32.HI R10, RZ, 0x5, R10 ;  /* 0x00000005ff0a7819 */ /* 0x000fe2000001140a */
[C---:B------:R-:W-:Y:S01]  /*41b0*/  VIADD R36, R34.reuse, 0x200 ;  /* 0x0000020022247836 */ /* 0x040fe20000000000 */
[----:B------:R-:W-:-:S02]  /*41c0*/  IADD3 R35, R34, 0x100, RZ ;  /* 0x0000010022237810 */ /* 0x000fc40007ffe0ff */
[----:B------:R-:W-:-:S03]  /*41d0*/  IADD3 R5, -R10, -0x1, R5 ;  /* 0xffffffff0a057810 */ /* 0x000fc60007ffe105 */
[----:B------:R-:W3:Y:S08]  /*41e0*/  S2UR UR5, SR_CgaCtaId ;  /* 0x00000000000579c3 */ /* 0x000ef00000008800 */
[----:B------:R-:W4:Y:S01]  /*41f0*/  LDC R37, c[0x0][0x26c] ;  /* 0x00009b00ff257b82 */ /* 0x000f220000000800 */
[----:B--2---:R-:W-:Y:S02]  /*4200*/  IMAD R30, R8, 0x40, R10 ;  /* 0x00000040081e7824 */ /* 0x004fe400078e020a */
[----:B-1----:R-:W-:Y:S01]  /*4210*/  IMAD R7, R6, UR4, RZ ;  /* 0x0000000406077c24 */ /* 0x002fe2000f8e02ff */
[----:B------:R-:W-:Y:S01]  /*4220*/  UMOV UR4, 0x400 ;  /* 0x0000040000047882 */ /* 0x000fe20000000000 */
[----:B------:R-:W-:Y:S01]  /*4230*/  IMAD R31, R8, -0x40, R5 ;  /* 0xffffffc0081f7824 */ /* 0x000fe200078e0205 */
[----:B------:R-:W-:Y:S01]  /*4240*/  UIADD3 UR4, UR4, 0xe0, URZ ;  /* 0x000000e004047890 */ /* 0x000fe2000fffe03f */
[----:B------:R-:W-:-:S02]  /*4250*/  SHF.R.S32.HI R6, RZ, 0x1f, R30 ;  /* 0x0000001fff067819 */ /* 0x000fc4000001141e */
[C---:B------:R-:W-:Y:S01]  /*4260*/  IADD3 R33, P0, R7.reuse, R30, RZ ;  /* 0x0000001e07217210 */ /* 0x040fe20007f1e0ff */
[----:B---3--:R-:W-:Y:S01]  /*4270*/  ULEA UR4, UR5, UR4, 0x18 ;  /* 0x0000000405047291 */ /* 0x008fe2000f8ec03f */
[----:B------:R-:W-:Y:S02]  /*4280*/  LEA R39, R30, 0x7, 0x3 ;  /* 0x000000071e277811 */ /* 0x000fe400078e18ff */
[----:B------:R-:W-:Y:S01]  /*4290*/  ULDC UR5, c[0x0][0x270] ;  /* 0x00009c0000057ab9 */ /* 0x000fe20000000800 */
[----:B------:R-:W-:Y:S01]  /*42a0*/  LEA.HI.X.SX32 R6, R7, R6, 0x1, P0 ;  /* 0x0000000607067211 */ /* 0x000fe200000f0eff */
[----:B------:R-:W-:Y:S01]  /*42b0*/  IMAD R24, R4, UR5, RZ ;  /* 0x0000000504187c24 */ /* 0x000fe2000f8e02ff */
[----:B------:R-:W-:Y:S02]  /*42c0*/  LEA R38, R10, UR4, 0x5 ;  /* 0x000000040a267c11 */ /* 0x000fe4000f8e28ff */
[C---:B------:R-:W-:Y:S02]  /*42d0*/  LEA R32, P0, R33.reuse, UR6, 0x2 ;  /* 0x0000000621207c11 */ /* 0x040fe4000f8010ff */
[----:B----4-:R-:W-:Y:S01]  /*42e0*/  SHF.R.S32.HI R37, RZ, 0x1f, R37 ;  /* 0x0000001fff257819 */ /* 0x010fe20000011425 */
[----:B------:R-:W-:Y:S01]  /*42f0*/  VIADD R38, R38, 0x10 ;  /* 0x0000001026267836 */ /* 0x000fe20000000000 */
[----:B------:R-:W-:-:S02]  /*4300*/  LEA.HI.X R33, R33, UR7, R6, 0x2, P0 ;  /* 0x0000000721217c11 */ /* 0x000fc400080f1406 */
[----:B------:R-:W-:-:S07]  /*4310*/  SHF.R.S32.HI R25, RZ, 0x1f, R24 ;  /* 0x0000001fff197819 */ /* 0x000fce0000011418 */
.L_x_25200:
[----:B------:R-:W2:Y:S01]  /*4320*/  LDG.E.CONSTANT R4, desc[UR10][R32.64] ;  /* 0x0000000a20047981 */ /* 0x000ea2000c1e9900 */
[----:B------:R-:W1:Y:S03]  /*4330*/  LDC.64 R12, c[0x0][0x238] ;  /* 0x00008e00ff0c7b82 */ /* 0x000e660000000a00 */
[----:B0-----:R-:W0:Y:S04]  /*4340*/  LDS.128 R16, [R38+-0x10] ;  /* 0xfffff00026107984 */ /* 0x001e280000000c00 */
[----:B------:R-:W3:Y:S01]  /*4350*/  LDS.128 R20, [R38] ;  /* 0x0000000026147984 */ /* 0x000ee20000000c00 */
[----:B--2---:R-:W-:Y:S01]  /*4360*/  SHF.R.S32.HI R5, RZ, 0x1f, R4 ;  /* 0x0000001fff057819 */ /* 0x004fe20000011404 */
[----:B------:R-:W-:-:S04]  /*4370*/  IMAD.WIDE.U32 R14, R4, UR8, R24 ;  /* 0x00000008040e7c25 */ /* 0x000fc8000f8e0018 */
[----:B------:R-:W-:Y:S01]  /*4380*/  IMAD R5, R5, UR8, RZ ;  /* 0x0000000805057c24 */ /* 0x000fe2000f8e02ff */
[----:B------:R-:W-:-:S03]  /*4390*/  IADD3 R6, P2, R36, R14, RZ ;  /* 0x0000000e24067210 */ /* 0x000fc60007f5e0ff */
[----:B------:R-:W-:Y:S01]  /*43a0*/  IMAD R7, R4, R37, R5 ;  /* 0x0000002504077224 */ /* 0x000fe200078e0205 */
[----:B------:R-:W-:Y:S02]  /*43b0*/  IADD3 R5, P0, R35, R14, RZ ;  /* 0x0000000e23057210 */ /* 0x000fe40007f1e0ff */
[-C--:B-1----:R-:W-:Y:S01]  /*43c0*/  LEA R8, P3, R6, R12.reuse, 0x1 ;  /* 0x0000000c06087211 */ /* 0x082fe200078608ff */
[----:B------:R-:W-:Y:S01]  /*43d0*/  IMAD.IADD R15, R15, 0x1, R7 ;  /* 0x000000010f0f7824 */ /* 0x000fe200078e0207 */
[----:B------:R-:W-:-:S04]  /*43e0*/  LEA R4, P1, R5, R12, 0x1 ;  /* 0x0000000c05047211 */ /* 0x000fc800078208ff */
[-C--:B------:R-:W-:Y:S02]  /*43f0*/  LEA.HI.X.SX32 R10, R35, R15.reuse, 0x1, P0 ;  /* 0x0000000f230a7211 */ /* 0x080fe400000f0eff */
[----:B------:R-:W-:Y:S02]  /*4400*/  IADD3 R14, P0, R34, R14, RZ ;  /* 0x0000000e220e7210 */ /* 0x000fe40007f1e0ff */
[----:B------:R-:W-:Y:S02]  /*4410*/  LEA.HI.X.SX32 R7, R36, R15, 0x1, P2 ;  /* 0x0000000f24077211 */ /* 0x000fe400010f0eff */
[----:B------:R-:W-:Y:S02]  /*4420*/  LEA.HI.X R5, R5, R13, R10, 0x1, P1 ;  /* 0x0000000d05057211 */ /* 0x000fe400008f0c0a */
        /* <DEDUP_REMOVED lines=9> */
[----:B0-----:R-:W-:-:S02]  /*44c0*/  F2FP.F16.F32.PACK_AB R18, R19, R18 ;  /* 0x000000121312723e */ /* 0x001fc400000000ff */
        /* <DEDUP_REMOVED lines=35> */
.L_x_25195:
[----:B------:R-:W-:Y:S05]  /*4700*/  BSYNC B1 ;  /* 0x0000000000017941 */ /* 0x000fea0003800000 */
.L_x_25194:
[----:B------:R-:W-:Y:S01]  /*4710*/  BSSY B1, `(.L_x_25196) ;  /* 0x0000022000017945 */ /* 0x000fe20003800000 */
[----:B-----5:R-:W-:-:S03]  /*4720*/  HMUL2 R13, R16, R13 ;  /* 0x0000000d100d7232 */ /* 0x020fc60000000000 */
[----:B------:R-:W-:Y:S05]  /*4730*/  @P0 BRA `(.L_x_25197) ;  /* 0x00000000007c0947 */ /* 0x000fea0003800000 */
        /* <DEDUP_REMOVED lines=14> */
[-C--:B------:R-:W-:Y:S02]  /*4820*/  ISETP.GE.AND P4, PT, R41, R0.reuse, PT ;  /* 0x000000002900720c */ /* 0x080fe40003f86270 */
[----:B------:R-:W-:Y:S02]  /*4830*/  SEL R21, R5, RZ, !P6 ;  /* 0x000000ff05157207 */ /* 0x000fe40007000000 */
[-C--:B------:R-:W-:Y:S02]  /*4840*/  ISETP.GE.AND P6, PT, R19, R0.reuse, PT ;  /* 0x000000001300720c */ /* 0x080fe40003fc6270 */
        /* <DEDUP_REMOVED lines=14> */
.L_x_25197:
[----:B------:R-:W-:Y:S05]  /*4930*/  BSYNC B1 ;  /* 0x0000000000017941 */ /* 0x000fea0003800000 */
.L_x_25196:
[----:B------:R-:W-:Y:S01]  /*4940*/  HFMA2.MMA R13, R17, R12, R13 ;  /* 0x0000000c110d7235 */ /* 0x000fe2000000000d */
[----:B------:R-:W-:Y:S01]  /*4950*/  F2FP.F16.F32.PACK_AB R22, R23, R22 ;  /* 0x000000161716723e */ /* 0x000fe200000000ff */
[----:B------:R-:W-:Y:S01]  /*4960*/  HFMA2.MMA R5, R16, R5, -RZ ;  /* 0x0000000510057235 */ /* 0x000fe200001000ff */
[----:B------:R-:W-:Y:S05]  /*4970*/  BSSY B1, `(.L_x_25198) ;  /* 0x000002e000017945 */ /* 0x000fea0003800000 */
        /* <DEDUP_REMOVED lines=30> */
[-C--:B------:R-:W-:Y:S02]  /*4b60*/  ISETP.GE.AND P0, PT, R13, R0.reuse, PT ;  /* 0x000000000d00720c */ /* 0x080fe40003f06270 */
        /* <DEDUP_REMOVED lines=14> */
.L_x_25199:
[----:B------:R-:W-:Y:S05]  /*4c50*/  BSYNC B1 ;  /* 0x0000000000017941 */ /* 0x000fea0003800000 */
.L_x_25198:
        /* <DEDUP_REMOVED lines=16> */
.L_x_25193:
[----:B------:R-:W-:Y:S05]  /*4d60*/  BSYNC B0 ;  /* 0x0000000000007941 */ /* 0x000fea0003800000 */
.L_x_25192:
        /* <DEDUP_REMOVED lines=12> */
[C---:B------:R-:W-:Y:S01]  /*4e30*/  ISETP.GT.AND P2, PT, R27.reuse, 0x1f, PT ;  /* 0x0000001f1b00780c */ /* 0x040fe20003f44270 */
[----:B------:R-:W-:Y:S01]  /*4e40*/  VIADD R27, R27, 0x1f ;  /* 0x0000001f1b1b7836 */ /* 0x000fe20000000000 */
[----:B-----5:R-:W-:-:S06]  /*4e50*/  ULEA UR4, UR5, UR4, 0x18 ;  /* 0x0000000405047291 */ /* 0x020fcc000f8ec03f */
[----:B------:R-:W-:-:S05]  /*4e60*/  LEA R3, R0, UR4, 0x2 ;  /* 0x0000000400037c11 */ /* 0x000fca000f8e10ff */
[----:B------:R-:W-:Y:S04]  /*4e70*/  @!P0 STS [R3+-0x300], R26 ;  /* 0xfffd001a03008388 */ /* 0x000fe80000000800 */
[----:B------:R-:W-:Y:S04]  /*4e80*/  @!P0 STS [R3+-0x280], R29 ;  /* 0xfffd801d03008388 */ /* 0x000fe80000000800 */
[----:B------:R-:W-:Y:S01]  /*4e90*/  @!P0 STS [R3+-0x200], R28 ;  /* 0xfffe001c03008388 */ /* 0x000fe20000000800 */
[----:B------:R-:W-:Y:S01]  /*4ea0*/  BAR.SYNC.DEFER_BLOCKING 0x0 ;  /* 0x0000000000007b1d */ /* 0x000fe20000010000 */
[----:B------:R-:W-:-:S05]  /*4eb0*/  ISETP.NE.AND P0, PT, R4, 0x20, PT ;  /* 0x000000200400780c */ /* 0x000fca0003f05270 */
[----:B------:R-:W5:Y:S04]  /*4ec0*/  @!P1 LDS R5, [R3] ;  /* 0x0000000003059984 */ /* 0x000f680000000800 */
[----:B------:R-:W0:Y:S04]  /*4ed0*/  @!P1 LDS R0, [R3+0x80] ;  /* 0x0000800003009984 */ /* 0x000e280000000800 */
[----:B-1--4-:R-:W1:Y:S01]  /*4ee0*/  @!P1 LDS R7, [R3+0x100] ;  /* 0x0001000003079984 */ /* 0x012e620000000800 */
[----:B-----5:R-:W-:Y:S01]  /*4ef0*/  @!P1 FADD.FTZ R26, R5, R26 ;  /* 0x0000001a051a9221 */ /* 0x020fe20000010000 */
[----:B------:R-:W-:Y:S01]  /*4f00*/  BAR.SYNC.DEFER_BLOCKING 0x0 ;  /* 0x0000000000007b1d */ /* 0x000fe20000010000 */
[----:B0-----:R-:W-:Y:S01]  /*4f10*/  @!P1 FADD.FTZ R29, R0, R29 ;  /* 0x0000001d001d9221 */ /* 0x001fe20000010000 */
[----:B-1----:R-:W-:Y:S01]  /*4f20*/  @!P1 FADD.FTZ R28, R7, R28 ;  /* 0x0000001c071c9221 */ /* 0x002fe20000010000 */
        /* <DEDUP_REMOVED lines=10> */
[----:B------:R-:W5:Y:S01]  /*4fd0*/  S2UR UR6, SR_CTAID.Y ;  /* 0x00000000000679c3 */ /* 0x000f620000002600 */
[----:B------:R-:W-:Y:S01]  /*4fe0*/  ULDC UR4, c[0x0][0x14] ;  /* 0x0000050000047ab9 */ /* 0x000fe20000000800 */
[----:B------:R-:W-:Y:S01]  /*4ff0*/  ULDC UR5, c[0x0][0xc] ;  /* 0x0000030000057ab9 */ /* 0x000fe20000000800 */
[----:B------:R-:W-:Y:S01]  /*5000*/  UIMAD UR7, UR4, 0x60, URZ ;  /* 0x00000060040778a4 */ /* 0x000fe2000f8e023f */
[----:B01----:R-:W-:Y:S01]  /*5010*/  @!P2 FADD.FTZ R26, R5, R26 ;  /* 0x0000001a051aa221 */ /* 0x003fe20000010000 */
[----:B----4-:R-:W-:Y:S01]  /*5020*/  @!P2 FADD.FTZ R29, R0, R29 ;  /* 0x0000001d001da221 */ /* 0x010fe20000010000 */
[C---:B------:R-:W-:Y:S01]  /*5030*/  IADD3 R0, R2.reuse, 0x20, RZ ;  /* 0x0000002002007810 */ /* 0x040fe20007ffe0ff */
[----:B------:R-:W-:Y:S01]  /*5040*/  VIADD R3, R2, 0x40 ;  /* 0x0000004002037836 */ /* 0x000fe20000000000 */
[----:B------:R-:W0:Y:S01]  /*5050*/  S2UR UR9, SR_CTAID.Z ;  /* 0x00000000000979c3 */ /* 0x000e220000002700 */
[----:B------:R-:W-:Y:S01]  /*5060*/  @!P2 FADD.FTZ R28, R7, R28 ;  /* 0x0000001c071ca221 */ /* 0x000fe20000010000 */
[----:B------:R-:W-:-:S04]  /*5070*/  F2FP.F16.F32.PACK_AB R26, R29, R26 ;  /* 0x0000001a1d1a723e */ /* 0x000fc800000000ff */
[----:B------:R-:W-:Y:S02]  /*5080*/  F2FP.F16.F32.PACK_AB R28, RZ, R28 ;  /* 0x0000001cff1c723e */ /* 0x000fe400000000ff */
[----:B------:R-:W1:Y:S01]  /*5090*/  S2UR UR8, SR_CTAID.X ;  /* 0x00000000000879c3 */ /* 0x000e620000002500 */
[----:B-----5:R-:W-:-:S04]  /*50a0*/  UIMAD UR4, UR6, UR5, URZ ;  /* 0x00000005060472a4 */ /* 0x020fc8000f8e023f */
        /* <DEDUP_REMOVED lines=11> */
[----:B------:R-:W-:Y:S02]  /*5160*/  LEA.HI.X.SX32 R6, R2, UR7, 0x1, P0 ;  /* 0x0000000702067c11 */ /* 0x000fe400080f0eff */
[----:B------:R-:W-:Y:S02]  /*5170*/  LEA R4, P0, R5, UR8, 0x1 ;  /* 0x0000000805047c11 */ /* 0x000fe4000f8008ff */
[----:B------:R-:W-:-:S02]  /*5180*/  IADD3 R7, P2, R3, UR4, RZ ;  /* 0x0000000403077c10 */ /* 0x000fc4000ff5e0ff */
[----:B------:R-:W-:Y:S02]  /*5190*/  LEA.HI.X R5, R5, UR9, R6, 0x1, P0 ;  /* 0x0000000905057c11 */ /* 0x000fe400080f0c06 */
[----:B---3--:R-:W-:Y:S02]  /*51a0*/  LEA.HI.X.SX32 R9, R0, UR7, 0x1, P1 ;  /* 0x0000000700097c11 */ /* 0x008fe400088f0eff */
[----:B------:R-:W-:Y:S01]  /*51b0*/  LEA.HI.X.SX32 R0, R3, UR7, 0x1, P2 ;  /* 0x0000000703007c11 */ /* 0x000fe200090f0eff */
[----:B------:R-:W-:Y:S01]  /*51c0*/  STG.E.U16 desc[UR10][R4.64], R26 ;  /* 0x0000001a04007986 */ /* 0x000fe2000c10150a */
[C---:B------:R-:W-:Y:S02]  /*51d0*/  LEA R6, P1, R7.reuse, UR8, 0x1 ;  /* 0x0000000807067c11 */ /* 0x040fe4000f8208ff */
[----:B------:R-:W-:Y:S02]  /*51e0*/  LEA R2, P0, R8, UR8, 0x1 ;  /* 0x0000000808027c11 */ /* 0x000fe4000f8008ff */
[----:B------:R-:W-:-:S02]  /*51f0*/  LEA.HI.X R7, R7, UR9, R0, 0x1, P1 ;  /* 0x0000000907077c11 */ /* 0x000fc400088f0c00 */
[----:B------:R-:W-:Y:S02]  /*5200*/  LEA.HI.X R3, R8, UR9, R9, 0x1, P0 ;  /* 0x0000000908037c11 */ /* 0x000fe400080f0c09 */
[----:B------:R-:W-:-:S05]  /*5210*/  PRMT R0, R26, 0x7632, R0 ;  /* 0x000076321a007816 */ /* 0x000fca0000000000 */
[----:B------:R-:W-:Y:S04]  /*5220*/  STG.E.U16 desc[UR10][R2.64], R0 ;  /* 0x0000000002007986 */ /* 0x000fe8000c10150a */
[----:B------:R-:W-:Y:S01]  /*5230*/  STG.E.U16 desc[UR10][R6.64], R28 ;  /* 0x0000001c06007986 */ /* 0x000fe2000c10150a */
[----:B------:R-:W-:Y:S05]  /*5240*/  EXIT ;  /* 0x000000000000794d */ /* 0x000fea0003800000 */
.L_x_25164:
[----:B------:R-:W-:Y:S01]  /*5250*/  BSSY B1, `(.L_x_25201) ;  /* 0x0000007000017945 */ /* 0x000fe20003800000 */
[----:B------:R-:W-:Y:S02]  /*5260*/  IMAD.MOV.U32 R20, RZ, RZ, 0x2 ;  /* 0x00000002ff147424 */ /* 0x000fe400078e00ff */
[----:B------:R-:W-:Y:S02]  /*5270*/  IMAD.MOV.U32 R21, RZ, RZ, 0x1f ;  /* 0x0000001fff157424 */ /* 0x000fe400078e00ff */
[----:B------:R-:W-:-:S07]  /*5280*/  IMAD.MOV.U32 R19, RZ, RZ, -0x1 ;  /* 0xffffffffff137424 */ /* 0x000fce00078e00ff */
[----:B-----5:R-:W-:Y:S05]  /*5290*/  WARPSYNC.COLLECTIVE R19, `(.L_x_25202) ;  /* 0x0000000013087348 */ /* 0x020fea0003c00000 */
[----:B------:R0:W1:Y:S02]  /*52a0*/  SHFL.BFLY P0, R18, R16, R20, R21 ;  /* 0x0c00001410127389 */ /* 0x0000640000000015 */
[----:B01---5:R-:W-:Y:S01]  /*52b0*/  ENDCOLLECTIVE ;  /* 0x000000000000791b */ /* 0x023fe20003800000 */
.L_x_25202:
[----:B------:R-:W-:Y:S05]  /*52c0*/  BSYNC B1 ;  /* 0x0000000000017941 */ /* 0x000fea0003800000 */
.L_x_25201:
        /* <DEDUP_REMOVED lines=9> */
.L_x_25203:
[----:B------:R-:W-:Y:S05]  /*5360*/  BRA `(.L_x_25204) ;  /* 0xffffffcc00407947 */ /* 0x000fea000383ffff */
.L_x_25168:
        /* <DEDUP_REMOVED lines=8> */
.L_x_25206:
[----:B------:R-:W-:Y:S05]  /*53f0*/  BSYNC B0 ;  /* 0x0000000000007941 */ /* 0x000fea0003800000 */
.L_x_25205:
[----:B------:R-:W-:Y:S01]  /*5400*/  IMAD.MOV.U32 R8, RZ, RZ, R18 ;  /* 0x000000ffff087224 */ /* 0x000fe200078e0012 */
[----:B------:R-:W-:Y:S01]  /*5410*/  HFMA2.MMA R20, -RZ, RZ, 0, 4.76837158203125e-07 ;  /* 0x00000008ff147435 */ /* 0x000fe200000001ff */
[----:B------:R-:W-:Y:S02]  /*5420*/  IMAD.MOV.U32 R21, RZ, RZ, 0x1f ;  /* 0x0000001fff157424 */ /* 0x000fe400078e00ff */
[----:B------:R-:W-:Y:S01]  /*5430*/  IMAD.MOV.U32 R19, RZ, RZ, -0x1 ;  /* 0xffffffffff137424 */ /* 0x000fe200078e00ff */
[----:B------:R-:W-:-:S05]  /*5440*/  FMNMX.FTZ R8, R8, R7, !PT ;  /* 0x0000000708087209 */ /* 0x000fca0007810000 */
[----:B------:R-:W-:-:S07]  /*5450*/  IMAD.MOV.U32 R16, RZ, RZ, R8 ;  /* 0x000000ffff107224 */ /* 0x000fce00078e0008 */
[----:B------:R-:W-:Y:S05]  /*5460*/  WARPSYNC.COLLECTIVE R19, `(.L_x_25207) ;  /* 0x0000000013087348 */ /* 0x000fea0003c00000 */
[----:B------:R0:W1:Y:S02]  /*5470*/  SHFL.BFLY P0, R18, R16, R20, R21 ;  /* 0x0c00001410127389 */ /* 0x0000640000000015 */
[----:B01----:R-:W-:Y:S01]  /*5480*/  ENDCOLLECTIVE ;  /* 0x000000000000791b */ /* 0x003fe20003800000 */
.L_x_25207:
[----:B------:R-:W-:Y:S02]  /*5490*/  IMAD.MOV.U32 R20, RZ, RZ, 0x4 ;  /* 0x00000004ff147424 */ /* 0x000fe400078e00ff */
[----:B------:R-:W-:-:S05]  /*54a0*/  IMAD.MOV.U32 R5, RZ, RZ, R18 ;  /* 0x000000ffff057224 */ /* 0x000fca00078e0012 */
[----:B------:R-:W-:-:S05]  /*54b0*/  FMNMX.FTZ R10, R8, R5, !PT ;  /* 0x00000005080a7209 */ /* 0x000fca0007810000 */
[----:B------:R-:W-:-:S07]  /*54c0*/  IMAD.MOV.U32 R16, RZ, RZ, R10 ;  /* 0x000000ffff107224 */ /* 0x000fce00078e000a */
[----:B------:R-:W-:Y:S05]  /*54d0*/  WARPSYNC.COLLECTIVE R19, `(.L_x_25208) ;  /* 0x0000000013087348 */ /* 0x000fea0003c00000 */
[----:B------:R0:W1:Y:S02]  /*54e0*/  SHFL.BFLY P0, R18, R16, R20, R21 ;  /* 0x0c00001410127389 */ /* 0x0000640000000015 */
[----:B01----:R-:W-:Y:S01]  /*54f0*/  ENDCOLLECTIVE ;  /* 0x000000000000791b */ /* 0x003fe20003800000 */
.L_x_25208:
[----:B------:R-:W-:Y:S01]  /*5500*/  IMAD.MOV.U32 R5, RZ, RZ, R18 ;  /* 0x000000ffff057224 */ /* 0x000fe200078e0012 */
[----:B------:R-:W-:Y:S06]  /*5510*/  BRA `(.L_x_25209) ;  /* 0xffffffcc00607947 */ /* 0x000fec000383ffff */
.L_x_25210:
        /* <DEDUP_REMOVED lines=14> */
.L_x_29997:


//--------------------- .text._ZN4vllm25paged_attention_v2_kernelIttLi80ELi8ELi128ELNS_18Fp8KVCacheDataTypeE0ELb0ELi512EEEvPfS2_PT_PKS3_PKT0_S9_ifPKiSB_iPKfiiiSD_SD_iiiii --------------------------
	.section	.text._ZN4vllm25paged_attention_v2_kernelIttLi80ELi8ELi128ELNS_18Fp8KVCacheDataTypeE0ELb0ELi512EEEvPfS2_PT_PKS3_PKT0_S9_ifPKiSB_iPKfiiiSD_SD_iiiii,"ax",@progbits
	.align	128
        .global         _ZN4vllm25paged_attention_v2_kernelIttLi80ELi8ELi128ELNS_18Fp8KVCacheDataTypeE0ELb0ELi512EEEvPfS2_PT_PKS3_PKT0_S9_ifPKiSB_iPKfiiiSD_SD_iiiii
        .type           _ZN4vllm25paged_attention_v2_kernelIttLi80ELi8ELi128ELNS_18Fp8KVCacheDataTypeE0ELb0ELi512EEEvPfS2_PT_PKS3_PKT0_S9_ifPKiSB_iPKfiiiSD_SD_iiiii,@function
        .size           _ZN4vllm25paged_attention_v2_kernelIttLi80ELi8ELi128ELNS_18Fp8KVCacheDataTypeE0ELb0ELi512EEEvPfS2_PT_PKS3_PKT0_S9_ifPKiSB_iPKfiiiSD_SD_iiiii,(.L_x_29998 - _ZN4vllm25paged_attention_v2_kernelIttLi80ELi8ELi128ELNS_18Fp8KVCacheDataTypeE0ELb0ELi512EEEvPfS2_PT_PKS3_PKT0_S9_ifPKiSB_iPKfiiiSD_SD_iiiii)
        .other          _ZN4vllm25paged_attention_v2_kernelIttLi80ELi8ELi128ELNS_18Fp8KVCacheDataTypeE0ELb0ELi512EEEvPfS2_PT_PKS3_PKT0_S9_ifPKiSB_iPKfiiiSD_SD_iiiii,@"STO_CUDA_ENTRY STV_DEFAULT"
_ZN4vllm25paged_attention_v2_kernelIttLi80ELi8ELi128ELNS_18Fp8KVCacheDataTypeE0ELb0ELi512EEEvPfS2_PT_PKS3_PKT0_S9_ifPKiSB_iPKfiiiSD_SD_iiiii:
.text._ZN4vllm25paged_attention_v2_kernelIttLi80ELi8ELi128ELNS_18Fp8KVCacheDataTypeE0ELb0ELi512EEEvPfS2_PT_PKS3_PKT0_S9_ifPKiSB_iPKfiiiSD_SD_iiiii:
        /* <DEDUP_REMOVED lines=85> */
[CC--:B------:R-:W-:Y:S02]  /*0550*/  LEA.HI R8, R3.reuse, R4.reuse, RZ, 0x2 ;  /* 0x0000000403087211 */ /* 0x0c0fe400078f10ff */
[----:B------:R-:W-:Y:S02]  /*0560*/  LEA.HI R14, R3, R4, RZ, 0x5 ;  /* 0x00000004030e7211 */ /* 0x000fe400078f28ff */
[----:B------:R-:W-:Y:S02]  /*0570*/  LOP3.LUT R3, R8, 0xfffffffc, RZ, 0xc0, !PT ;  /* 0xfffffffc08037812 */ /* 0x000fe400078ec0ff */
[----:B------:R-:W-:Y:S02]  /*0580*/  @!P2 IADD3 R2, RZ, -R2, RZ ;  /* 0x80000002ff02a210 */ /* 0x000fe40007ffe0ff */
        /* <DEDUP_REMOVED lines=33> */
.L_x_25215:
        /* <DEDUP_REMOVED lines=11> */
.L_x_25214:
[----:B------:R-:W-:Y:S05]  /*0850*/  BSYNC B1 ;  /* 0x0000000000017941 */ /* 0x000fea0003800000 */
.L_x_25213:
        /* <DEDUP_REMOVED lines=11> */
[C---:B------:R-:W-:Y:S02]  /*0910*/  IMAD R6, R12.reuse, 0x4, R3 ;  /* 0x000000040c067824 */ /* 0x040fe400078e0203 */
[----:B------:R-:W-:-:S03]  /*0920*/  IMAD R4, R12, 0x4, R7 ;  /* 0x000000040c047824 */ /* 0x000fc600078e0207 */
[----:B------:R-:W-:Y:S01]  /*0930*/  SHF.L.U32 R21, R6, 0x1, RZ ;  /* 0x0000000106157819 */ /* 0x000fe200000006ff */
[----:B------:R-:W-:-:S07]  /*0940*/  VIADD R4, R4, 0x100 ;  /* 0x0000010004047836 */ /* 0x000fce0000000000 */
.L_x_25216:
        /* <DEDUP_REMOVED lines=17> */
.L_x_25212:
[----:B------:R-:W-:Y:S05]  /*0a60*/  BSYNC B0 ;  /* 0x0000000000007941 */ /* 0x000fea0003800000 */
.L_x_25211:
        /* <DEDUP_REMOVED lines=12> */
[----:B------:R-:W0:Y:S01]  /*0b30*/  S2R R11, SR_CgaCtaId ;  /* 0x00000000000b7919 */ /* 0x000e220000008800 */
[----:B------:R-:W-:Y:S01]  /*0b40*/  MOV R5, R7 ;  /* 0x0000000700057202 */ /* 0x000fe20000000f00 */
[C---:B------:R-:W-:Y:S01]  /*0b50*/  VIADD R4, R3.reuse, 0x4 ;  /* 0x0000000403047836 */ /* 0x040fe20000000000 */
[----:B------:R-:W-:Y:S01]  /*0b60*/  MOV R37, 0x400 ;  /* 0x0000040000257802 */ /* 0x000fe20000000f00 */
[----:B------:R-:W-:Y:S01]  /*0b70*/  ULDC.64 UR6, c[0x0][0x248] ;  /* 0x0000920000067ab9 */ /* 0x000fe20000000a00 */
[----:B------:R-:W-:Y:S01]  /*0b80*/  SHF.R.S32.HI R7, RZ, 0x1f, R5 ;  /* 0x0000001fff077819 */ /* 0x000fe20000011405 */
[----:B------:R-:W-:Y:S01]  /*0b90*/  VIADD R16, R3, 0x18 ;  /* 0x0000001803107836 */ /* 0x000fe20000000000 */
[C---:B------:R-:W-:Y:S01]  /*0ba0*/  IADD3 R12, P0, R6.reuse, R5, RZ ;  /* 0x00000005060c7210 */ /* 0x040fe20007f1e0ff */
[----:B------:R-:W-:Y:S01]  /*0bb0*/  VIADD R37, R37, 0xc0 ;  /* 0x000000c025257836 */ /* 0x000fe20000000000 */
[----:B------:R-:W-:Y:S01]  /*0bc0*/  SHF.R.S32.HI R19, RZ, 0x1f, R4 ;  /* 0x0000001fff137819 */ /* 0x000fe20000011404 */
[C---:B------:R-:W-:Y:S01]  /*0bd0*/  VIADD R28, R3.reuse, 0x24 ;  /* 0x00000024031c7836 */ /* 0x040fe20000000000 */
[----:B------:R-:W-:Y:S01]  /*0be0*/  LEA.HI.X.SX32 R13, R6, R7, 0x1, P0 ;  /* 0x00000007060d7211 */ /* 0x000fe200000f0eff */
[----:B------:R-:W-:Y:S01]  /*0bf0*/  VIADD R6, R3, 0x8 ;  /* 0x0000000803067836 */ /* 0x000fe20000000000 */
        /* <DEDUP_REMOVED lines=8> */
[----:B------:R-:W-:-:S02]  /*0c80*/  MOV R18, 0x400 ;  /* 0x0000040000127802 */ /* 0x000fc40000000f00 */
[----:B------:R-:W-:Y:S02]  /*0c90*/  LEA.HI R20, R9, R6, RZ, 0x2 ;  /* 0x0000000609147211 */ /* 0x000fe400078f10ff */
[----:B------:R-:W-:Y:S02]  /*0ca0*/  SHF.R.S32.HI R9, RZ, 0x1f, R4 ;  /* 0x0000001fff097819 */ /* 0x000fe40000011404 */
[----:B------:R-:W-:Y:S01]  /*0cb0*/  LOP3.LUT R7, R7, 0xfffffff8, RZ, 0xc0, !PT ;  /* 0xfffffff807077812 */ /* 0x000fe200078ec0ff */
[----:B------:R-:W-:Y:S01]  /*0cc0*/  IMAD.SHL.U32 R20, R20, 0x10, RZ ;  /* 0x0000001014147824 */ /* 0x000fe200078e00ff */
[----:B------:R-:W-:Y:S01]  /*0cd0*/  LEA R6, P0, R12, UR6, 0x2 ;  /* 0x000000060c067c11 */ /* 0x000fe2000f8010ff */
[----:B------:R-:W-:Y:S01]  /*0ce0*/  ULDC UR6, c[0x0][0x270] ;  /* 0x00009c0000067ab9 */ /* 0x000fe20000000800 */
[----:B------:R-:W-:Y:S01]  /*0cf0*/  LEA.HI R9, R9, R4, RZ, 0x3 ;  /* 0x0000000409097211 */ /* 0x000fe200078f18ff */
[----:B------:R-:W-:Y:S01]  /*0d00*/  IMAD.IADD R15, R8, 0x1, -R7 ;  /* 0x00000001080f7824 */ /* 0x000fe200078e0a07 */
[----:B0-----:R-:W-:-:S02]  /*0d10*/  LEA R18, R11, R18, 0x18 ;  /* 0x000000120b127211 */ /* 0x001fc400078ec0ff */
[----:B------:R-:W-:Y:S02]  /*0d20*/  LEA R37, R11, R37, 0x18 ;  /* 0x000000250b257211 */ /* 0x000fe400078ec0ff */
[----:B------:R-:W-:Y:S01]  /*0d30*/  SHF.R.S32.HI R11, RZ, 0x1f, R10 ;  /* 0x0000001fff0b7819 */ /* 0x000fe2000001140a */
[C---:B------:R-:W-:Y:S01]  /*0d40*/  IMAD R18, R3.reuse, 0x28, R18 ;  /* 0x0000002803127824 */ /* 0x040fe200078e0212 */
[----:B------:R-:W-:Y:S01]  /*0d50*/  LEA.HI.X R7, R12, UR7, R13, 0x2, P0 ;  /* 0x000000070c077c11 */ /* 0x000fe200080f140d */
[----:B------:R-:W-:Y:S01]  /*0d60*/  VIADD R12, R3, 0xc ;  /* 0x0000000c030c7836 */ /* 0x000fe20000000000 */
[----:B------:R-:W-:Y:S01]  /*0d70*/  LEA.HI R11, R11, R10, RZ, 0x3 ;  /* 0x0000000a0b0b7211 */ /* 0x000fe200078f18ff */
[----:B------:R-:W-:Y:S01]  /*0d80*/  VIADD R13, R3, 0x14 ;  /* 0x00000014030d7836 */ /* 0x000fe20000000000 */
[----:B------:R-:W-:Y:S02]  /*0d90*/  LOP3.LUT R9, R9, 0xfffffff8, RZ, 0xc0, !PT ;  /* 0xfffffff809097812 */ /* 0x000fe400078ec0ff */
[----:B------:R-:W-:-:S02]  /*0da0*/  LOP3.LUT R11, R11, 0xfffffff8, RZ, 0xc0, !PT ;  /* 0xfffffff80b0b7812 */ /* 0x000fc400078ec0ff */
[----:B------:R-:W-:Y:S01]  /*0db0*/  SHF.R.S32.HI R21, RZ, 0x1f, R12 ;  /* 0x0000001fff157819 */ /* 0x000fe2000001140c */
[----:B------:R-:W-:Y:S01]  /*0dc0*/  IMAD.IADD R8, R4, 0x1, -R9 ;  /* 0x0000000104087824 */ /* 0x000fe200078e0a09 */
[----:B------:R-:W-:Y:S01]  /*0dd0*/  IADD3 R9, R10, -R11, RZ ;  /* 0x8000000b0a097210 */ /* 0x000fe20007ffe0ff */
[----:B------:R-:W-:Y:S01]  /*0de0*/  VIADD R4, R3, 0x10 ;  /* 0x0000001003047836 */ /* 0x000fe20000000000 */
[----:B------:R-:W-:Y:S01]  /*0df0*/  LEA.HI R21, R21, R12, RZ, 0x2 ;  /* 0x0000000c15157211 */ /* 0x000fe200078f10ff */
[----:B------:R-:W-:Y:S01]  /*0e00*/  IMAD.SHL.U32 R10, R12, 0x2, RZ ;  /* 0x000000020c0a7824 */ /* 0x000fe200078e00ff */
[----:B------:R-:W-:Y:S02]  /*0e10*/  SHF.R.S32.HI R12, RZ, 0x1f, R13 ;  /* 0x0000001fff0c7819 */ /* 0x000fe4000001140d */
[----:B------:R-:W-:Y:S02]  /*0e20*/  SHF.R.S32.HI R11, RZ, 0x1f, R4 ;  /* 0x0000001fff0b7819 */ /* 0x000fe40000011404 */
[----:B------:R-:W-:Y:S01]  /*0e30*/  LEA.HI R23, R12, R13, RZ, 0x2 ;  /* 0x0000000d0c177211 */ /* 0x000fe200078f10ff */
[----:B------:R-:W-:Y:S01]  /*0e40*/  IMAD.SHL.U32 R12, R13, 0x2, RZ ;  /* 0x000000020d0c7824 */ /* 0x000fe200078e00ff */
[----:B------:R-:W-:-:S02]  /*0e50*/  SHF.R.S32.HI R17, RZ, 0x1f, R16 ;  /* 0x0000001fff117819 */ /* 0x000fc40000011410 */
[----:B------:R-:W-:Y:S01]  /*0e60*/  LEA.HI R22, R11, R4, RZ, 0x2 ;  /* 0x000000040b167211 */ /* 0x000fe200078f10ff */
[----:B------:R-:W-:Y:S01]  /*0e70*/  IMAD.SHL.U32 R4, R4, 0x2, RZ ;  /* 0x0000000204047824 */ /* 0x000fe200078e00ff */
[----:B------:R-:W-:Y:S01]  /*0e80*/  LEA.HI R24, R17, R16, RZ, 0x2 ;  /* 0x0000001011187211 */ /* 0x000fe200078f10ff */
[----:B------:R-:W-:Y:S01]  /*0e90*/  IMAD.SHL.U32 R16, R16, 0x2, RZ ;  /* 0x0000000210107824 */ /* 0x000fe200078e00ff */
[----:B------:R-:W-:Y:S02]  /*0ea0*/  SHF.R.S32.HI R11, RZ, 0x1f, R10 ;  /* 0x0000001fff0b7819 */ /* 0x000fe4000001140a */
[----:B------:R-:W-:Y:S02]  /*0eb0*/  SHF.R.S32.HI R17, RZ, 0x1f, R12 ;  /* 0x0000001fff117819 */ /* 0x000fe4000001140c */
[----:B------:R-:W-:Y:S02]  /*0ec0*/  SHF.R.S32.HI R13, RZ, 0x1f, R4 ;  /* 0x0000001fff0d7819 */ /* 0x000fe40000011404 */
        /* <DEDUP_REMOVED lines=11> */
[C---:B------:R-:W-:Y:S01]  /*0f80*/  VIADD R17, R3.reuse, 0x20 ;  /* 0x0000002003117836 */ /* 0x040fe20000000000 */
[----:B------:R-:W-:Y:S01]  /*0f90*/  IADD3 R11, R4, -R13, RZ ;  /* 0x8000000d040b7210 */ /* 0x000fe20007ffe0ff */
[----:B------:R-:W-:Y:S01]  /*0fa0*/  VIADD R4, R3, 0x1c ;  /* 0x0000001c03047836 */ /* 0x000fe20000000000 */
[----:B------:R-:W-:Y:S01]  /*0fb0*/  SHF.R.S32.HI R29, RZ, 0x1f, R28 ;  /* 0x0000001fff1d7819 */ /* 0x000fe2000001141c */
[----:B------:R-:W-:Y:S01]  /*0fc0*/  IMAD.IADD R13, R16, 0x1, -R25 ;  /* 0x00000001100d7824 */ /* 0x000fe200078e0a19 */
        /* <DEDUP_REMOVED lines=12> */
[----:B------:R-:W-:Y:S01]  /*1090*/  LEA.HI R25, R25, R4, RZ, 0x2 ;  /* 0x0000000419197211 */ /* 0x000fe200078f10ff */
[----:B------:R-:W-:Y:S01]  /*10a0*/  IMAD R4, R2, UR6, RZ ;  /* 0x0000000602047c24 */ /* 0x000fe2000f8e02ff */
[----:B------:R-:W-:Y:S02]  /*10b0*/  LEA.HI R17, R17, R16, RZ, 0x3 ;  /* 0x0000001011117211 */ /* 0x000fe400078f18ff */
[----:B------:R-:W-:Y:S01]  /*10c0*/  LEA.HI R26, R26, R27, RZ, 0x3 ;  /* 0x0000001b1a1a7211 */ /* 0x000fe200078f18ff */
[----:B------:R-:W-:Y:S01]  /*10d0*/  IMAD.SHL.U32 R33, R25, 0x10, RZ ;  /* 0x0000001019217824 */ /* 0x000fe200078e00ff */
[----:B------:R-:W-:Y:S01]  /*10e0*/  LEA R40, R14, R15, 0x3 ;  /* 0x0000000f0e287211 */ /* 0x000fe200078e18ff */
[----:B------:R-:W-:Y:S01]  /*10f0*/  IMAD.SHL.U32 R15, R15, 0x8, RZ ;  /* 0x000000080f0f7824 */ /* 0x000fe200078e00ff */
[----:B------:R-:W-:-:S02]  /*1100*/  LEA.HI R30, R28, R29, RZ, 0x3 ;  /* 0x0000001d1c1e7211 */ /* 0x000fc400078f18ff */
[----:B------:R-:W-:Y:S01]  /*1110*/  LOP3.LUT R17, R17, 0xfffffff8, RZ, 0xc0, !PT ;  /* 0xfffffff811117812 */ /* 0x000fe200078ec0ff */
[----:B------:R-:W-:Y:S01]  /*1120*/  IMAD.U32 R37, R40, 0x4, R37 ;  /* 0x0000000428257824 */ /* 0x000fe200078e0025 */
[----:B------:R-:W-:Y:S01]  /*1130*/  LOP3.LUT R28, R26, 0xfffffff8, RZ, 0xc0, !PT ;  /* 0xfffffff81a1c7812 */ /* 0x000fe200078ec0ff */
[----:B------:R-:W-:Y:S01]  /*1140*/  VIADD R40, R40, UR8 ;  /* 0x0000000828287c36 */ /* 0x000fe20008000000 */
[----:B------:R-:W-:Y:S01]  /*1150*/  LOP3.LUT R30, R30, 0xfffffff8, RZ, 0xc0, !PT ;  /* 0xfffffff81e1e7812 */ /* 0x000fe200078ec0ff */
[----:B------:R-:W-:Y:S01]  /*1160*/  IMAD.IADD R14, R16, 0x1, -R17 ;  /* 0x00000001100e7824 */ /* 0x000fe200078e0a11 */
[----:B------:R-:W-:Y:S02]  /*1170*/  SHF.R.S32.HI R31, RZ, 0x1f, R15 ;  /* 0x0000001fff1f7819 */ /* 0x000fe4000001140f */
[C---:B------:R-:W-:Y:S01]  /*1180*/  IADD3 R26, P0, R4.reuse, R15, RZ ;  /* 0x0000000f041a7210 */ /* 0x040fe20007f1e0ff */
[----:B------:R-:W-:Y:S01]  /*1190*/  IMAD.IADD R15, R27, 0x1, -R28 ;  /* 0x000000011b0f7824 */ /* 0x000fe200078e0a1c */
[----:B-1----:R-:W-:Y:S01]  /*11a0*/  SHF.R.S32.HI R17, RZ, 0x1f, R32 ;  /* 0x0000001fff117819 */ /* 0x002fe20000011420 */
[----:B------:R-:W-:Y:S01]  /*11b0*/  IMAD.IADD R16, R29, 0x1, -R30 ;  /* 0x000000011d107824 */ /* 0x000fe200078e0a1e */
[----:B------:R-:W-:Y:S01]  /*11c0*/  LEA.HI.X.SX32 R27, R4, R31, 0x1, P0 ;  /* 0x0000001f041b7211 */ /* 0x000fe200000f0eff */
[----:B------:R-:W-:Y:S01]  /*11d0*/  IMAD.SHL.U32 R30, R22, 0x10, RZ ;  /* 0x00000010161e7824 */ /* 0x000fe200078e00ff */
[----:B------:R-:W-:Y:S01]  /*11e0*/  SHF.L.U32 R28, R21, 0x4, RZ ;  /* 0x00000004151c7819 */ /* 0x000fe200000006ff */
[----:B------:R-:W-:Y:S01]  /*11f0*/  IMAD.SHL.U32 R31, R23, 0x10, RZ ;  /* 0x00000010171f7824 */ /* 0x000fe200078e00ff */
[----:B------:R-:W-:Y:S01]  /*1200*/  LOP3.LUT R21, R19, 0xffffffc0, RZ, 0xc0, !PT ;  /* 0xffffffc013157812 */ /* 0x000fe200078ec0ff */
[----:B------:R-:W-:Y:S01]  /*1210*/  IMAD.SHL.U32 R32, R24, 0x10, RZ ;  /* 0x0000001018207824 */ /* 0x000fe200078e00ff */
[----:B------:R-:W-:Y:S01]  /*1220*/  LOP3.LUT R22, R20, 0xffffffc0, RZ, 0xc0, !PT ;  /* 0xffffffc014167812 */ /* 0x000fe200078ec0ff */
[----:B------:R-:W-:Y:S01]  /*1230*/  IMAD.U32 R29, RZ, RZ, UR14 ;  /* 0x0000000eff1d7e24 */ /* 0x000fe2000f8e00ff */
        /* <DEDUP_REMOVED lines=17> */
[----:B------:R-:W-:Y:S02]  /*1350*/  IADD3 R44, -R29, 0x1, R40 ;  /* 0x000000011d2c7810 */ /* 0x000fe40007ffe128 */
        /* <DEDUP_REMOVED lines=8> */
[----:B------:R-:W-:-:S07]  /*13e0*/  SHF.R.S32.HI R54, RZ, 0x1f, R16 ;  /* 0x0000001fff367819 */ /* 0x000fce0000011410 */
.L_x_25222:
[----:B------:R-:W2:Y:S01]  /*13f0*/  LDG.E.CONSTANT R30, desc[UR10][R6.64] ;  /* 0x0000000a061e7981 */ /* 0x000ea2000c1e9900 */
[C---:B0-----:R-:W-:Y:S01]  /*1400*/  IADD3 R29, R3.reuse, 0x4, RZ ;  /* 0x00000004031d7810 */ /* 0x041fe20007ffe0ff */
[----:B------:R-:W-:-:S03]  /*1410*/  IMAD.SHL.U32 R32, R3, 0x2, RZ ;  /* 0x0000000203207824 */ /* 0x000fc600078e00ff */
[----:B------:R-:W-:Y:S02]  /*1420*/  SHF.R.S32.HI R34, RZ, 0x1f, R29 ;  /* 0x0000001fff227819 */ /* 0x000fe4000001141d */
[----:B------:R-:W-:Y:S02]  /*1430*/  SHF.R.S32.HI R33, RZ, 0x1f, R32 ;  /* 0x0000001fff217819 */ /* 0x000fe40000011420 */
[----:B------:R-:W-:Y:S02]  /*1440*/  LEA.HI R34, R34, R29, RZ, 0x2 ;  /* 0x0000001d22227211 */ /* 0x000fe400078f10ff */
[----:B------:R-:W-:-:S03]  /*1450*/  LEA.HI R33, R33, R32, RZ, 0x3 ;  /* 0x0000002021217211 */ /* 0x000fc600078f18ff */
[----:B------:R-:W-:Y:S01]  /*1460*/  IMAD.SHL.U32 R34, R34, 0x10, RZ ;  /* 0x0000001022227824 */ /* 0x000fe200078e00ff */
[----:B------:R-:W-:-:S04]  /*1470*/  LOP3.LUT R33, R33, 0xfffffff8, RZ, 0xc0, !PT ;  /* 0xfffffff821217812 */ /* 0x000fc800078ec0ff */
[----:B------:R-:W-:Y:S01]  /*1480*/  LOP3.LUT R35, R34, 0xffffffc0, RZ, 0xc0, !PT ;  /* 0xffffffc022237812 */ /* 0x000fe200078ec0ff */
[----:B------:R-:W-:Y:S01]  /*1490*/  IMAD.IADD R34, R32, 0x1, -R33 ;  /* 0x0000000120227824 */ /* 0x000fe200078e0a21 */
[----:B--2---:R-:W-:-:S05]  /*14a0*/  SHF.R.S32.HI R28, RZ, 0x1f, R30 ;  /* 0x0000001fff1c7819 */ /* 0x004fca000001141e */
[----:B------:R-:W-:Y:S02]  /*14b0*/  IMAD R31, R28, UR15, RZ ;  /* 0x0000000f1c1f7c24 */ /* 0x000fe4000f8e02ff */
[----:B------:R-:W-:-:S04]  /*14c0*/  IMAD.WIDE.U32 R28, R30, UR15, R26 ;  /* 0x0000000f1e1c7c25 */ /* 0x000fc8000f8e001a */
[----:B------:R-:W-:-:S04]  /*14d0*/  IMAD R31, R30, R17, R31 ;  /* 0x000000111e1f7224 */ /* 0x000fc800078e021f */
        /* <DEDUP_REMOVED lines=8> */
[----:B------:R0:W2:Y:S03]  /*1560*/  LDG.E.CONSTANT R38, desc[UR10][R30.64] ;  /* 0x0000000a1e267981 */ /* 0x0000a6000c1e9900 */
[----:B------:R-:W-:-:S05]  /*1570*/  LEA.HI.X R33, R33, UR13, R34, 0x1, P0 ;  /* 0x0000000d21217c11 */ /* 0x000fca00080f0c22 */
[----:B------:R1:W3:Y:S01]  /*1580*/  LDG.E.CONSTANT R56, desc[UR10][R32.64] ;  /* 0x0000000a20387981 */ /* 0x0002e2000c1e9900 */
[C---:B------:R-:W-:Y:S02]  /*1590*/  VIADD R34, R3.reuse, 0x8 ;  /* 0x0000000803227836 */ /* 0x040fe40000000000 */
[----:B0-----:R-:W-:-:S03]  /*15a0*/  VIADD R30, R3, 0xc ;  /* 0x0000000c031e7836 */ /* 0x001fc60000000000 */
[----:B------:R-:W-:Y:S02]  /*15b0*/  SHF.R.S32.HI R35, RZ, 0x1f, R34 ;  /* 0x0000001fff237819 */ /* 0x000fe40000011422 */
[----:B------:R-:W-:Y:S02]  /*15c0*/  SHF.R.S32.HI R31, RZ, 0x1f, R30 ;  /* 0x0000001fff1f7819 */ /* 0x000fe4000001141e */
[----:B------:R-:W-:Y:S02]  /*15d0*/  LEA.HI R35, R35, R34, RZ, 0x2 ;  /* 0x0000002223237211 */ /* 0x000fe400078f10ff */
[----:B------:R-:W-:-:S03]  /*15e0*/  LEA.HI R31, R31, R30, RZ, 0x2 ;  /* 0x0000001e1f1f7211 */ /* 0x000fc600078f10ff */
[----:B------:R-:W-:-:S05]  /*15f0*/  IMAD.SHL.U32 R35, R35, 0x10, RZ ;  /* 0x0000001023237824 */ /* 0x000fca00078e00ff */
[----:B------:R-:W-:-:S04]  /*1600*/  LOP3.LUT R35, R35, 0xffffffc0, RZ, 0xc0, !PT ;  /* 0xffffffc023237812 */ /* 0x000fc800078ec0ff */
[----:B------:R-:W-:-:S04]  /*1610*/  IADD3 R35, P0, P2, R9, R28, R35 ;  /* 0x0000001c09237210 */ /* 0x000fc80007a1e023 */
[----:B------:R-:W-:Y:S02]  /*1620*/  IADD3.X R58, R45, R29, R22, P0, P2 ;  /* 0x0000001d2d3a7210 */ /* 0x000fe400007e4416 */
[----:B------:R-:W-:-:S04]  /*1630*/  LEA R34, P0, R35, UR12, 0x1 ;  /* 0x0000000c23227c11 */ /* 0x000fc8000f8008ff */
[----:B------:R-:W-:Y:S01]  /*1640*/  LEA.HI.X R35, R35, UR13, R58, 0x1, P0 ;  /* 0x0000000d23237c11 */ /* 0x000fe200080f0c3a */
[----:B------:R-:W-:-:S04]  /*1650*/  IMAD.SHL.U32 R31, R31, 0x10, RZ ;  /* 0x000000101f1f7824 */ /* 0x000fc800078e00ff */
[----:B------:R0:W4:Y:S01]  /*1660*/  LDG.E.CONSTANT R39, desc[UR10][R34.64] ;  /* 0x0000000a22277981 */ /* 0x000122000c1e9900 */
[----:B------:R-:W-:Y:S02]  /*1670*/  LOP3.LUT R31, R31, 0xffffffc0, RZ, 0xc0, !PT ;  /* 0xffffffc01f1f7812 */ /* 0x000fe400078ec0ff */
[----:B-1----:R-:W-:Y:S02]  /*1680*/  IADD3 R33, R3, 0x10, RZ ;  /* 0x0000001003217810 */ /* 0x002fe40007ffe0ff */
[----:B------:R-:W-:Y:S02]  /*1690*/  IADD3 R30, P0, P2, R10, R28, R31 ;  /* 0x0000001c0a1e7210 */ /* 0x000fe40007a1e01f */
[----:B------:R-:W-:Y:S02]  /*16a0*/  SHF.R.S32.HI R58, RZ, 0x1f, R33 ;  /* 0x0000001fff3a7819 */ /* 0x000fe40000011421 */
[----:B------:R-:W-:Y:S02]  /*16b0*/  IADD3.X R31, R48, R29, R23, P0, P2 ;  /* 0x0000001d301f7210 */ /* 0x000fe400007e4417 */
[----:B------:R-:W-:-:S02]  /*16c0*/  LEA R32, P0, R30, UR12, 0x1 ;  /* 0x0000000c1e207c11 */ /* 0x000fc4000f8008ff */
[----:B------:R-:W-:Y:S02]  /*16d0*/  LEA.HI R58, R58, R33, RZ, 0x2 ;  /* 0x000000213a3a7211 */ /* 0x000fe400078f10ff */
[----:B------:R-:W-:-:S03]  /*16e0*/  LEA.HI.X R33, R30, UR13, R31, 0x1, P0 ;  /* 0x0000000d1e217c11 */ /* 0x000fc600080f0c1f */
[----:B------:R-:W-:Y:S02]  /*16f0*/  IMAD.SHL.U32 R58, R58, 0x10, RZ ;  /* 0x000000103a3a7824 */ /* 0x000fe400078e00ff */
[----:B------:R-:W4:Y:S03]  /*1700*/  LDG.E.CONSTANT R53, desc[UR10][R32.64] ;  /* 0x0000000a20357981 */ /* 0x000f26000c1e9900 */
[----:B------:R-:W-:-:S04]  /*1710*/  LOP3.LUT R30, R58, 0xffffffc0, RZ, 0xc0, !PT ;  /* 0xffffffc03a1e7812 */ /* 0x000fc800078ec0ff */
[----:B------:R-:W-:-:S04]  /*1720*/  IADD3 R30, P0, P2, R11, R28, R30 ;  /* 0x0000001c0b1e7210 */ /* 0x000fc80007a1e01e */
[----:B------:R-:W-:Y:S02]  /*1730*/  IADD3.X R31, R47, R29, R24, P0, P2 ;  /* 0x0000001d2f1f7210 */ /* 0x000fe400007e4418 */
[----:B0-----:R-:W-:-:S04]  /*1740*/  LEA R34, P0, R30, UR12, 0x1 ;  /* 0x0000000c1e227c11 */ /* 0x001fc8000f8008ff */
[----:B------:R-:W-:Y:S02]  /*1750*/  LEA.HI.X R35, R30, UR13, R31, 0x1, P0 ;  /* 0x0000000d1e237c11 */ /* 0x000fe400080f0c1f */
[----:B------:R-:W0:Y:S04]  /*1760*/  LDS.64 R30, [R18] ;  /* 0x00000000121e7984 */ /* 0x000e280000000a00 */
[----:B------:R1:W4:Y:S02]  /*1770*/  LDG.E.CONSTANT R55, desc[UR10][R34.64] ;  /* 0x0000000a22377981 */ /* 0x000324000c1e9900 */
[----:B-1----:R-:W-:-:S05]  /*1780*/  VIADD R34, R3, 0x14 ;  /* 0x0000001403227836 */ /* 0x002fca0000000000 */
[----:B------:R-:W-:-:S04]  /*1790*/  SHF.R.S32.HI R59, RZ, 0x1f, R34 ;  /* 0x0000001fff3b7819 */ /* 0x000fc80000011422 */
[----:B------:R-:W-:-:S05]  /*17a0*/  LEA.HI R59, R59, R34, RZ, 0x2 ;  /* 0x000000223b3b7211 */ /* 0x000fca00078f10ff */
[----:B------:R-:W-:Y:S02]  /*17b0*/  IMAD.SHL.U32 R59, R59, 0x10, RZ ;  /* 0x000000103b3b7824 */ /* 0x000fe400078e00ff */
[--C-:B0-----:R-:W-:Y:S02]  /*17c0*/  HADD2.F32 R57, -RZ, R31.reuse.H0_H0 ;  /* 0x2000001fff397230 */ /* 0x101fe40000004100 */
[----:B------:R-:W-:Y:S02]  /*17d0*/  HADD2.F32 R31, -RZ, R31.H1_H1 ;  /* 0x3000001fff1f7230 */ /* 0x000fe40000004100 */
[--C-:B--2---:R-:W-:Y:S02]  /*17e0*/  HADD2.F32 R58, -RZ, R38.reuse.H0_H0 ;  /* 0x20000026ff3a7230 */ /* 0x104fe40000004100 */
[----:B------:R-:W-:-:S03]  /*17f0*/  HADD2.F32 R38, -RZ, R38.H1_H1 ;  /* 0x30000026ff267230 */ /* 0x000fc60000004100 */
[----:B------:R-:W-:Y:S01]  /*1800*/  FMUL.FTZ R58, R57, R58 ;  /* 0x0000003a393a7220 */ /* 0x000fe20000410000 */
[----:B------:R-:W-:Y:S02]  /*1810*/  HADD2.F32 R57, -RZ, R30.H0_H0 ;  /* 0x2000001eff397230 */ /* 0x000fe40000004100 */
[----:B------:R-:W-:Y:S01]  /*1820*/  FMUL.FTZ R35, R31, R38 ;  /* 0x000000261f237220 */ /* 0x000fe20000410000 */
[--C-:B---3--:R-:W-:Y:S02]  /*1830*/  HADD2.F32 R32, -RZ, R56.reuse.H0_H0 ;  /* 0x20000038ff207230 */ /* 0x108fe40000004100 */
[----:B------:R-:W-:-:S03]  /*1840*/  HADD2.F32 R31, -RZ, R56.H1_H1 ;  /* 0x30000038ff1f7230 */ /* 0x000fc60000004100 */
[----:B------:R-:W-:Y:S01]  /*1850*/  FFMA.FTZ R57, R57, R32, R58 ;  /* 0x0000002039397223 */ /* 0x000fe2000001003a */
[----:B------:R-:W-:Y:S01]  /*1860*/  HADD2.F32 R58, -RZ, R30.H1_H1 ;  /* 0x3000001eff3a7230 */ /* 0x000fe20000004100 */
[----:B------:R-:W0:Y:S04]  /*1870*/  LDS.64 R32, [R18+0x8] ;  /* 0x0000080012207984 */ /* 0x000e280000000a00 */
[----:B------:R-:W-:Y:S01]  /*1880*/  FFMA.FTZ R58, R58, R31, R35 ;  /* 0x0000001f3a3a7223 */ /* 0x000fe20000010023 */
[--C-:B----4-:R-:W-:Y:S02]  /*1890*/  HADD2.F32 R31, -RZ, R39.reuse.H0_H0 ;  /* 0x20000027ff1f7230 */ /* 0x110fe40000004100 */
[----:B------:R-:W-:Y:S02]  /*18a0*/  HADD2.F32 R39, -RZ, R39.H1_H1 ;  /* 0x30000027ff277230 */ /* 0x000fe40000004100 */
[----:B0-----:R-:W-:-:S02]  /*18b0*/  HADD2.F32 R30, -RZ, R32.H0_H0 ;  /* 0x20000020ff1e7230 */ /* 0x001fc40000004100 */
[----:B------:R-:W-:Y:S02]  /*18c0*/  HADD2.F32 R35, -RZ, R32.H1_H1 ;  /* 0x30000020ff237230 */ /* 0x000fe40000004100 */
[--C-:B------:R-:W-:Y:S02]  /*18d0*/  HADD2.F32 R32, -RZ, R33.reuse.H0_H0 ;  /* 0x20000021ff207230 */ /* 0x100fe40000004100 */
[----:B------:R-:W-:Y:S01]  /*18e0*/  FFMA.FTZ R57, R30, R31, R57 ;  /* 0x0000001f1e397223 */ /* 0x000fe20000010039 */
[----:B------:R-:W-:Y:S01]  /*18f0*/  HADD2.F32 R33, -RZ, R33.H1_H1 ;  /* 0x30000021ff217230 */ /* 0x000fe20000004100 */
[----:B------:R-:W0:Y:S01]  /*1900*/  LDS.64 R30, [R18+0x10] ;  /* 0x00001000121e7984 */ /* 0x000e220000000a00 */
[----:B------:R-:W-:Y:S01]  /*1910*/  FFMA.FTZ R58, R35, R39, R58 ;  /* 0x00000027233a7223 */ /* 0x000fe2000001003a */
[----:B------:R-:W-:Y:S01]  /*1920*/  LOP3.LUT R35, R59, 0xffffffc0, RZ, 0xc0, !PT ;  /* 0xffffffc03b237812 */ /* 0x000fe200078ec0ff */
[----:B------:R-:W-:-:S03]  /*1930*/  HADD2.F32 R34, -RZ, R53.H0_H0 ;  /* 0x20000035ff227230 */ /* 0x000fc60000004100 */
[----:B------:R-:W-:Y:S02]  /*1940*/  IADD3 R35, P0, P2, R12, R28, R35 ;  /* 0x0000001c0c237210 */ /* 0x000fe40007a1e023 */
[----:B------:R-:W-:Y:S02]  /*1950*/  FFMA.FTZ R57, R32, R34, R57 ;  /* 0x0000002220397223 */ /* 0x000fe40000010039 */
[----:B------:R-:W-:Y:S02]  /*1960*/  IADD3.X R32, R50, R29, R25, P0, P2 ;  /* 0x0000001d32207210 */ /* 0x000fe400007e4419 */
[----:B------:R-:W-:-:S04]  /*1970*/  LEA R34, P0, R35, UR12, 0x1 ;  /* 0x0000000c23227c11 */ /* 0x000fc8000f8008ff */
[----:B------:R-:W-:Y:S01]  /*1980*/  LEA.HI.X R35, R35, UR13, R32, 0x1, P0 ;  /* 0x0000000d23237c11 */ /* 0x000fe200080f0c20 */
[----:B------:R-:W-:-:S04]  /*1990*/  HADD2.F32 R32, -RZ, R53.H1_H1 ;  /* 0x30000035ff207230 */ /* 0x000fc80000004100 */
[----:B------:R1:W2:Y:S01]  /*19a0*/  LDG.E.CONSTANT R53, desc[UR10][R34.64] ;  /* 0x0000000a22357981 */ /* 0x0002a2000c1e9900 */
[----:B------:R-:W-:Y:S01]  /*19b0*/  FFMA.FTZ R58, R33, R32, R58 ;  /* 0x00000020213a7223 */ /* 0x000fe2000001003a */
[----:B------:R-:W-:Y:S02]  /*19c0*/  VIADD R38, R3, 0x18 ;  /* 0x0000001803267836 */ /* 0x000fe40000000000 */
[----:B------:R-:W-:Y:S02]  /*19d0*/  HADD2.F32 R33, -RZ, R55.H0_H0 ;  /* 0x20000037ff217230 */ /* 0x000fe40000004100 */
[----:B0-----:R-:W-:-:S05]  /*19e0*/  HADD2.F32 R32, -RZ, R30.H0_H0 ;  /* 0x2000001eff207230 */ /* 0x001fca0000004100 */
[----:B------:R-:W-:Y:S01]  /*19f0*/  FFMA.FTZ R57, R32, R33, R57 ;  /* 0x0000002120397223 */ /* 0x000fe20000010039 */
        /* <DEDUP_REMOVED lines=8> */
[-C--:B------:R-:W-:Y:S02]  /*1a80*/  IADD3 R33, P0, P2, R13, R28.reuse, R33 ;  /* 0x0000001c0d217210 */ /* 0x080fe40007a1e021 */
[----:B-1----:R-:W-:Y:S02]  /*1a90*/  LOP3.LUT R35, R39, 0xffffffc0, RZ, 0xc0, !PT ;  /* 0xffffffc027237812 */ /* 0x002fe400078ec0ff */
[----:B------:R-:W-:Y:S02]  /*1aa0*/  IADD3.X R34, R49, R29, R36, P0, P2 ;  /* 0x0000001d31227210 */ /* 0x000fe400007e4424 */
[C---:B------:R-:W-:Y:S02]  /*1ab0*/  LEA R32, P0, R33.reuse, UR12, 0x1 ;  /* 0x0000000c21207c11 */ /* 0x040fe4000f8008ff */
[----:B------:R-:W-:Y:S02]  /*1ac0*/  IADD3 R35, P3, P4, R14, R28, R35 ;  /* 0x0000001c0e237210 */ /* 0x000fe40007c7e023 */
[----:B------:R-:W-:-:S02]  /*1ad0*/  LEA.HI.X R33, R33, UR13, R34, 0x1, P0 ;  /* 0x0000000d21217c11 */ /* 0x000fc400080f0c22 */
[----:B------:R-:W-:Y:S02]  /*1ae0*/  IADD3.X R38, R52, R29, R41, P3, P4 ;  /* 0x0000001d34267210 */ /* 0x000fe40001fe8429 */
[C---:B------:R-:W-:Y:S01]  /*1af0*/  LEA R34, P0, R35.reuse, UR12, 0x1 ;  /* 0x0000000c23227c11 */ /* 0x040fe2000f8008ff */
[----:B------:R0:W3:Y:S03]  /*1b00*/  LDG.E.CONSTANT R56, desc[UR10][R32.64] ;  /* 0x0000000a20387981 */ /* 0x0000e6000c1e9900 */
[----:B------:R-:W-:Y:S02]  /*1b10*/  LEA.HI.X R35, R35, UR13, R38, 0x1, P0 ;  /* 0x0000000d23237c11 */ /* 0x000fe400080f0c26 */
[----:B------:R-:W-:-:S03]  /*1b20*/  IADD3 R39, P0, P2, R15, R28, R20 ;  /* 0x0000001c0f277210 */ /* 0x000fc60007a1e014 */
[----:B------:R-:W4:Y:S01]  /*1b30*/  LDG.E.CONSTANT R34, desc[UR10][R34.64] ;  /* 0x0000000a22227981 */ /* 0x000f22000c1e9900 */
[----:B------:R-:W-:Y:S02]  /*1b40*/  LEA R38, P3, R39, UR12, 0x1 ;  /* 0x0000000c27267c11 */ /* 0x000fe4000f8608ff */
[-C--:B------:R-:W-:Y:S01]  /*1b50*/  IADD3.X R60, R51, R29.reuse, R42, P0, P2 ;  /* 0x0000001d333c7210 */ /* 0x080fe200007e442a */
[----:B------:R-:W-:Y:S01]  /*1b60*/  HADD2.F32 R55, -RZ, R55.H1_H1 ;  /* 0x30000037ff377230 */ /* 0x000fe20000004100 */
[----:B------:R-:W-:Y:S01]  /*1b70*/  IADD3 R28, P0, P2, R16, R28, R19 ;  /* 0x0000001c101c7210 */ /* 0x000fe20007a1e013 */
[----:B0-----:R-:W-:Y:S01]  /*1b80*/  LDS.64 R32, [R18+0x20] ;  /* 0x0000200012207984 */ /* 0x001fe20000000a00 */
[----:B------:R-:W-:Y:S02]  /*1b90*/  LEA.HI.X R39, R39, UR13, R60, 0x1, P3 ;  /* 0x0000000d27277c11 */ /* 0x000fe400098f0c3c */
[----:B------:R-:W-:Y:S02]  /*1ba0*/  IADD3.X R29, R54, R29, R43, P0, P2 ;  /* 0x0000001d361d7210 */ /* 0x000fe400007e442b */
[C---:B------:R-:W-:Y:S01]  /*1bb0*/  LEA R60, P0, R28.reuse, UR12, 0x1 ;  /* 0x0000000c1c3c7c11 */ /* 0x040fe2000f8008ff */
[----:B------:R-:W4:Y:S03]  /*1bc0*/  LDG.E.CONSTANT R38, desc[UR10][R38.64] ;  /* 0x0000000a26267981 */ /* 0x000f26000c1e9900 */
[----:B------:R-:W-:-:S05]  /*1bd0*/  LEA.HI.X R61, R28, UR13, R29, 0x1, P0 ;  /* 0x0000000d1c3d7c11 */ /* 0x000fca00080f0c1d */
[----:B------:R-:W4:Y:S01]  /*1be0*/  LDG.E.CONSTANT R60, desc[UR10][R60.64] ;  /* 0x0000000a3c3c7981 */ /* 0x000f22000c1e9900 */
[----:B------:R-:W-:Y:S02]  /*1bf0*/  HADD2.F32 R29, -RZ, R30.H1_H1 ;  /* 0x3000001eff1d7230 */ /* 0x000fe40000004100 */
[----:B------:R-:W-:-:S03]  /*1c00*/  HADD2.F32 R28, -RZ, R31.H0_H0 ;  /* 0x2000001fff1c7230 */ /* 0x000fc60000004100 */
[----:B------:R-:W-:Y:S01]  /*1c10*/  FFMA.FTZ R55, R29, R55, R58 ;  /* 0x000000371d377223 */ /* 0x000fe2000001003a */
[----:B------:R-:W-:Y:S01]  /*1c20*/  HADD2.F32 R30, -RZ, R31.H1_H1 ;  /* 0x3000001fff1e7230 */ /* 0x000fe20000004100 */
[----:B------:R-:W-:Y:S01]  /*1c30*/  UMOV UR6, 0xffffffff ;  /* 0xffffffff00067882 */ /* 0x000fe20000000000 */
[----:B--2---:R-:W-:-:S05]  /*1c40*/  HADD2.F32 R29, -RZ, R53.H0_H0 ;  /* 0x20000035ff1d7230 */ /* 0x004fca0000004100 */
[----:B------:R-:W-:Y:S02]  /*1c50*/  FFMA.FTZ R57, R28, R29, R57 ;  /* 0x0000001d1c397223 */ /* 0x000fe40000010039 */
[----:B------:R-:W0:Y:S01]  /*1c60*/  LDS.64 R28, [R18+0x18] ;  /* 0x00001800121c7984 */ /* 0x000e220000000a00 */
[----:B------:R-:W-:-:S05]  /*1c70*/  HADD2.F32 R53, -RZ, R53.H1_H1 ;  /* 0x30000035ff357230 */ /* 0x000fca0000004100 */
[----:B------:R-:W-:Y:S01]  /*1c80*/  FFMA.FTZ R30, R30, R53, R55 ;  /* 0x000000351e1e7223 */ /* 0x000fe20000010037 */
[----:B0-----:R-:W-:Y:S02]  /*1c90*/  HADD2.F32 R58, -RZ, R28.H0_H0 ;  /* 0x2000001cff3a7230 */ /* 0x001fe40000004100 */
[--C-:B---3--:R-:W-:Y:S02]  /*1ca0*/  HADD2.F32 R31, -RZ, R56.reuse.H0_H0 ;  /* 0x20000038ff1f7230 */ /* 0x108fe40000004100 */
[----:B------:R-:W-:-:S03]  /*1cb0*/  HADD2.F32 R56, -RZ, R56.H1_H1 ;  /* 0x30000038ff387230 */ /* 0x000fc60000004100 */
[----:B------:R-:W-:Y:S01]  /*1cc0*/  FFMA.FTZ R57, R58, R31, R57 ;  /* 0x0000001f3a397223 */ /* 0x000fe20000010039 */
[----:B------:R-:W-:Y:S02]  /*1cd0*/  HADD2.F32 R31, -RZ, R28.H1_H1 ;  /* 0x3000001cff1f7230 */ /* 0x000fe40000004100 */
[--C-:B------:R-:W-:Y:S02]  /*1ce0*/  HADD2.F32 R28, -RZ, R29.reuse.H0_H0 ;  /* 0x2000001dff1c7230 */ /* 0x100fe40000004100 */
[----:B----4-:R-:W-:Y:S02]  /*1cf0*/  HADD2.F32 R35, -RZ, R34.H0_H0 ;  /* 0x20000022ff237230 */ /* 0x010fe40000004100 */
[----:B------:R-:W-:Y:S01]  /*1d00*/  FFMA.FTZ R30, R31, R56, R30 ;  /* 0x000000381f1e7223 */ /* 0x000fe2000001001e */
[----:B------:R-:W-:Y:S02]  /*1d10*/  HADD2.F32 R29, -RZ, R29.H1_H1 ;  /* 0x3000001dff1d7230 */ /* 0x000fe40000004100 */
[----:B------:R-:W-:-:S02]  /*1d20*/  HADD2.F32 R31, -RZ, R32.H0_H0 ;  /* 0x20000020ff1f7230 */ /* 0x000fc40000004100 */
[----:B------:R-:W-:Y:S01]  /*1d30*/  FFMA.FTZ R28, R28, R35, R57 ;  /* 0x000000231c1c7223 */ /* 0x000fe20000010039 */
[----:B------:R-:W-:Y:S02]  /*1d40*/  HADD2.F32 R34, -RZ, R34.H1_H1 ;  /* 0x30000022ff227230 */ /* 0x000fe40000004100 */
[----:B------:R-:W-:-:S03]  /*1d50*/  HADD2.F32 R35, -RZ, R38.H0_H0 ;  /* 0x20000026ff237230 */ /* 0x000fc60000004100 */
[----:B------:R-:W-:Y:S01]  /*1d60*/  FFMA.FTZ R29, R29, R34, R30 ;  /* 0x000000221d1d7223 */ /* 0x000fe2000001001e */
[----:B------:R-:W-:Y:S02]  /*1d70*/  HADD2.F32 R32, -RZ, R32.H1_H1 ;  /* 0x30000020ff207230 */ /* 0x000fe40000004100 */
[----:B------:R-:W-:Y:S02]  /*1d80*/  HADD2.F32 R38, -RZ, R38.H1_H1 ;  /* 0x30000026ff267230 */ /* 0x000fe40000004100 */
[----:B------:R-:W-:Y:S01]  /*1d90*/  FFMA.FTZ R28, R31, R35, R28 ;  /* 0x000000231f1c7223 */ /* 0x000fe2000001001c */
[--C-:B------:R-:W-:Y:S02]  /*1da0*/  HADD2.F32 R31, -RZ, R33.reuse.H0_H0 ;  /* 0x20000021ff1f7230 */ /* 0x100fe40000004100 */
[----:B------:R-:W-:Y:S02]  /*1db0*/  HADD2.F32 R30, -RZ, R33.H1_H1 ;  /* 0x30000021ff1e7230 */ /* 0x000fe40000004100 */
[----:B------:R-:W-:-:S02]  /*1dc0*/  HADD2.F32 R33, -RZ, R60.H0_H0 ;  /* 0x2000003cff217230 */ /* 0x000fc40000004100 */
        /* <DEDUP_REMOVED lines=9> */
.L_x_25269:
        /* <DEDUP_REMOVED lines=15> */
.L_x_25221:
[----:B------:R-:W-:Y:S05]  /*1f50*/  BSYNC B1 ;  /* 0x0000000000017941 */ /* 0x000fea0003800000 */
.L_x_25220:
[----:B------:R-:W-:Y:S01]  /*1f60*/  IADD3 R6, P0, R6, 0x10, RZ ;  /* 0x0000001006067810 */ /* 0x000fe20007f1e0ff */
[----:B-1----:R-:W-:Y:S01]  /*1f70*/  VIADD R37, R37, 0x80 ;  /* 0x0000008025257836 */ /* 0x002fe20000000000 */
[----:B------:R-:W-:Y:S01]  /*1f80*/  IADD3 R44, R44, 0x20, RZ ;  /* 0x000000202c2c7810 */ /* 0x000fe20007ffe0ff */
[----:B------:R-:W-:Y:S02]  /*1f90*/  VIADD R40, R40, 0x20 ;  /* 0x0000002028287836 */ /* 0x000fe40000000000 */
[----:B------:R-:W-:Y:S01]  /*1fa0*/  IMAD.X R7, RZ, RZ, R7, P0 ;  /* 0x000000ffff077224 */ /* 0x000fe200000e0607 */
[----:B------:R-:W-:Y:S07]  /*1fb0*/  @!P3 BRA `(.L_x_25222) ;  /* 0xfffffff4000cb947 */ /* 0x000fee000383ffff */
.L_x_25218:
[----:B------:R-:W-:Y:S05]  /*1fc0*/  BSYNC B0 ;  /* 0x0000000000007941 */ /* 0x000fea0003800000 */
.L_x_25217:
        /* <DEDUP_REMOVED lines=12> */
.L_x_25274:
        /* <DEDUP_REMOVED lines=12> */
.L_x_25224:
        /* <DEDUP_REMOVED lines=8> */
[----:B------:R-:W-:Y:S01]  /*21d0*/  IMAD.MOV.U32 R6, RZ, RZ, -0x800001 ;  /* 0xff7fffffff067424 */ /* 0x000fe200078e00ff */
[----:B------:R-:W-:-:S03]  /*21e0*/  ISETP.GE.AND P2, PT, R0, UR5, PT ;  /* 0x0000000500007c0c */ /* 0x000fc6000bf46270 */
        /* <DEDUP_REMOVED lines=38> */
.L_x_25229:
        /* <DEDUP_REMOVED lines=11> */
.L_x_25228:
[----:B------:R-:W-:Y:S05]  /*2500*/  BSYNC B1 ;  /* 0x0000000000017941 */ /* 0x000fea0003800000 */
.L_x_25227:
        /* <DEDUP_REMOVED lines=15> */
.L_x_25232:
        /* <DEDUP_REMOVED lines=13> */
[----:B0-----:R-:W0:Y:S01]  /*26d0*/  LDS R29, [R6+0x1000] ;  /* 0x00100000061d7984 */ /* 0x001e220000000800 */
[----:B------:R-:W-:Y:S01]  /*26e0*/  FMUL.FTZ R9, R9, 1.4426950216293334961 ;  /* 0x3fb8aa3b09097820 */ /* 0x000fe20000410000 */
[C---:B--2---:R-:W-:Y:S02]  /*26f0*/  FADD.FTZ R11, -R4.reuse, R11 ;  /* 0x0000000b040b7221 */ /* 0x044fe40000010100 */
[----:B------:R-:W1:Y:S01]  /*2700*/  LDS R31, [R6+0x1200] ;  /* 0x00120000061f7984 */ /* 0x000e620000000800 */
[C---:B---3--:R-:W-:Y:S01]  /*2710*/  FADD.FTZ R13, -R4.reuse, R13 ;  /* 0x0000000d040d7221 */ /* 0x048fe20000010100 */
[----:B------:R-:W-:Y:S02]  /*2720*/  FMUL.FTZ R11, R11, 1.4426950216293334961 ;  /* 0x3fb8aa3b0b0b7820 */ /* 0x000fe40000410000 */
[----:B------:R-:W2:Y:S01]  /*2730*/  LDS R33, [R6+0x1400] ;  /* 0x0014000006217984 */ /* 0x000ea20000000800 */
[----:B------:R-:W3:Y:S01]  /*2740*/  MUFU.EX2 R9, R9 ;  /* 0x0000000900097308 */ /* 0x000ee20000000800 */
[----:B------:R-:W-:Y:S01]  /*2750*/  FMUL.FTZ R13, R13, 1.4426950216293334961 ;  /* 0x3fb8aa3b0d0d7820 */ /* 0x000fe20000410000 */
[C---:B----4-:R-:W-:Y:S01]  /*2760*/  FADD.FTZ R15, -R4.reuse, R15 ;  /* 0x0000000f040f7221 */ /* 0x050fe20000010100 */
[----:B------:R-:W4:Y:S01]  /*2770*/  LDS R35, [R6+0x1600] ;  /* 0x0016000006237984 */ /* 0x000f220000000800 */
[----:B-----5:R-:W-:-:S02]  /*2780*/  FADD.FTZ R17, -R4, R17 ;  /* 0x0000001104117221 */ /* 0x020fc40000010100 */
[----:B------:R-:W-:Y:S01]  /*2790*/  FMUL.FTZ R15, R15, 1.4426950216293334961 ;  /* 0x3fb8aa3b0f0f7820 */ /* 0x000fe20000410000 */
[----:B------:R-:W5:Y:S01]  /*27a0*/  LDS R37, [R6+0x1800] ;  /* 0x0018000006257984 */ /* 0x000f620000000800 */
[----:B------:R-:W0:Y:S01]  /*27b0*/  MUFU.EX2 R11, R11 ;  /* 0x0000000b000b7308 */ /* 0x000e220000000800 */
[----:B------:R-:W-:Y:S01]  /*27c0*/  FMUL.FTZ R17, R17, 1.4426950216293334961 ;  /* 0x3fb8aa3b11117820 */ /* 0x000fe20000410000 */
[C---:B------:R-:W-:Y:S01]  /*27d0*/  FADD.FTZ R19, -R4.reuse, R19 ;  /* 0x0000001304137221 */ /* 0x040fe20000010100 */
[----:B------:R-:W5:Y:S01]  /*27e0*/  LDS R39, [R6+0x1a00] ;  /* 0x001a000006277984 */ /* 0x000f620000000800 */
        /* <DEDUP_REMOVED lines=31> */
[C---:B-----5:R-:W-:Y:S01]  /*29e0*/  FADD.FTZ R37, -R4.reuse, R37 ;  /* 0x0000002504257221 */ /* 0x060fe20000010100 */
        /* <DEDUP_REMOVED lines=37> */
.L_x_25231:
[----:B------:R-:W-:Y:S05]  /*2c40*/  BSYNC B1 ;  /* 0x0000000000017941 */ /* 0x000fea0003800000 */
.L_x_25230:
        /* <DEDUP_REMOVED lines=55> */
.L_x_25234:
[----:B------:R-:W-:Y:S05]  /*2fc0*/  BSYNC B1 ;  /* 0x0000000000017941 */ /* 0x000fea0003800000 */
.L_x_25233:
        /* <DEDUP_REMOVED lines=26> */
.L_x_25226:
[----:B------:R-:W-:Y:S05]  /*3170*/  BSYNC B0 ;  /* 0x0000000000007941 */ /* 0x000fea0003800000 */
.L_x_25225:
        /* <DEDUP_REMOVED lines=59> */
.L_x_25239:
        /* <DEDUP_REMOVED lines=8> */
.L_x_25238:
[----:B------:R-:W-:Y:S05]  /*35b0*/  BSYNC B1 ;  /* 0x0000000000017941 */ /* 0x000fea0003800000 */
.L_x_25237:
        /* <DEDUP_REMOVED lines=12> */
[----:B------:R-:W-:Y:S01]  /*3680*/  IMAD.U32 R41, RZ, RZ, UR5 ;  /* 0x00000005ff297e24 */ /* 0x000fe2000f8e00ff */
[----:B------:R-:W-:-:S03]  /*3690*/  PLOP3.LUT P0, PT, PT, PT, PT, 0x8, 0x0 ;  /* 0x000000000000781c */ /* 0x000fc60003f0e170 */
[----:B------:R-:W-:-:S10]  /*36a0*/  VIADD R41, R41, 0xfffffa00 ;  /* 0xfffffa0029297836 */ /* 0x000fd40000000000 */
.L_x_25242:
[----:B------:R-:W2:Y:S01]  /*36b0*/  LDS R9, [R7+-0x400] ;  /* 0xfffc000007097984 */ /* 0x000ea20000000800 */
[----:B------:R-:W-:-:S03]  /*36c0*/  VIADD R8, R8, 0x800 ;  /* 0x0000080008087836 */ /* 0x000fc60000000000 */
[----:B------:R-:W3:Y:S02]  /*36d0*/  LDS R11, [R7+-0x200] ;  /* 0xfffe0000070b7984 */ /* 0x000ee40000000800 */
        /* <DEDUP_REMOVED lines=9> */
[----:B0-----:R-:W0:Y:S01]  /*3770*/  LDS R29, [R7+0x1000] ;  /* 0x00100000071d7984 */ /* 0x001e220000000800 */
        /* <DEDUP_REMOVED lines=39> */
.L_x_25241:
[----:B------:R-:W-:Y:S05]  /*39f0*/  BSYNC B1 ;  /* 0x0000000000017941 */ /* 0x000fea0003800000 */
.L_x_25240:
        /* <DEDUP_REMOVED lines=31> */
.L_x_25244:
[----:B------:R-:W-:Y:S05]  /*3bf0*/  BSYNC B1 ;  /* 0x0000000000017941 */ /* 0x000fea0003800000 */
.L_x_25243:
[----:B------:R-:W-:-:S13]  /*3c00*/  ISETP.LT.OR P0, PT, R8, UR5, P0 ;  /* 0x0000000508007c0c */ /* 0x000fda0008701670 */
        /* <DEDUP_REMOVED lines=13> */
.L_x_25236:
[----:B------:R-:W-:Y:S05]  /*3ce0*/  BSYNC B0 ;  /* 0x0000000000007941 */ /* 0x000fea0003800000 */
.L_x_25235:
[----:B------:R-:W-:Y:S01]  /*3cf0*/  BAR.SYNC.DEFER_BLOCKING 0x0 ;  /* 0x0000000000007b1d */ /* 0x000fe20000010000 */
[----:B------:R-:W-:Y:S01]  /*3d00*/  ISETP.NE.AND P0, PT, R0, RZ, PT ;  /* 0x000000ff0000720c */ /* 0x000fe20003f05270 */
[----:B------:R-:W-:-:S04]  /*3d10*/  IMAD.MOV.U32 R25, RZ, RZ, RZ ;  /* 0x000000ffff197224 */ /* 0x000fc800078e00ff */
        /* <DEDUP_REMOVED lines=23> */
[----:B--23--:R-:W-:Y:S01]  /*3e90*/  IMAD.U32 R6, RZ, RZ, UR7 ;  /* 0x00000007ff067e24 */ /* 0x00cfe2000f8e00ff */
[----:B------:R-:W-:Y:S02]  /*3ea0*/  MOV R8, UR5 ;  /* 0x0000000500087c02 */ /* 0x000fe40008000f00 */
[----:B------:R-:W-:Y:S02]  /*3eb0*/  IMAD.U32 R7, RZ, RZ, UR8 ;  /* 0x00000008ff077e24 */ /* 0x000fe4000f8e00ff */
[----:B------:R-:W-:-:S03]  /*3ec0*/  IMAD.U32 R9, RZ, RZ, UR6 ;  /* 0x00000006ff097e24 */ /* 0x000fc6000f8e00ff */
[----:B-1----:R4:W-:Y:S04]  /*3ed0*/  STG.E desc[UR10][R6.64], R4 ;  /* 0x0000000406007986 */ /* 0x0029e8000c10190a */
[----:B------:R4:W-:Y:S02]  /*3ee0*/  STG.E desc[UR10][R8.64], R5 ;  /* 0x0000000508007986 */ /* 0x0009e4000c10190a */
.L_x_25246:
[----:B------:R-:W-:Y:S05]  /*3ef0*/  BSYNC B0 ;  /* 0x0000000000007941 */ /* 0x000fea0003800000 */
.L_x_25245:
        /* <DEDUP_REMOVED lines=14> */
[----:B------:R-:W-:Y:S01]  /*3fe0*/  VIADD R35, R33, 0x200 ;  /* 0x0000020021237836 */ /* 0x000fe20000000000 */
[----:B------:R-:W-:-:S03]  /*3ff0*/  IADD3 R3, -R34, -0x1, R3 ;  /* 0xffffffff22037810 */ /* 0x000fc60007ffe103 */
[----:B------:R-:W1:Y:S08]  /*4000*/  S2UR UR6, SR_CgaCtaId ;  /* 0x00000000000679c3 */ /* 0x000e700000008800 */
[----:B------:R-:W4:Y:S01]  /*4010*/  LDC R32, c[0x0][0x26c] ;  /* 0x00009b00ff207b82 */ /* 0x000f220000000800 */
[----:B--2---:R-:W-:Y:S02]  /*4020*/  IMAD R28, R6, 0x40, R34 ;  /* 0x00000040061c7824 */ /* 0x004fe400078e0222 */
[----:B---3--:R-:W-:Y:S01]  /*4030*/  IMAD R5, R4, UR5, RZ ;  /* 0x0000000504057c24 */ /* 0x008fe2000f8e02ff */
[----:B------:R-:W-:Y:S01]  /*4040*/  UMOV UR5, 0x400 ;  /* 0x0000040000057882 */ /* 0x000fe20000000000 */
[----:B0-----:R-:W-:Y:S01]  /*4050*/  IMAD R29, R6, -0x40, R3 ;  /* 0xffffffc0061d7824 */ /* 0x001fe200078e0203 */
        /* <DEDUP_REMOVED lines=14> */
.L_x_25257:
[----:B------:R-:W2:Y:S01]  /*4140*/  LDG.E.CONSTANT R5, desc[UR10][R30.64] ;  /* 0x0000000a1e057981 */ /* 0x000ea2000c1e9900 */
[----:B------:R-:W0:Y:S03]  /*4150*/  LDC.64 R22, c[0x0][0x238] ;  /* 0x00008e00ff167b82 */ /* 0x000e260000000a00 */
[----:B------:R-:W1:Y:S04]  /*4160*/  LDS.128 R12, [R34+-0x10] ;  /* 0xfffff000220c7984 */ /* 0x000e680000000c00 */
[----:B------:R-:W3:Y:S01]  /*4170*/  LDS.128 R16, [R34] ;  /* 0x0000000022107984 */ /* 0x000ee20000000c00 */
        /* <DEDUP_REMOVED lines=8> */
[----:B------:R-:W-:Y:S02]  /*4200*/  IADD3 R9, P0, R33, R20, RZ ;  /* 0x0000001421097210 */ /* 0x000fe40007f1e0ff */
[----:B------:R-:W-:Y:S02]  /*4210*/  LEA.HI.X R5, R5, R23, R6, 0x1, P1 ;  /* 0x0000001705057211 */ /* 0x000fe400008f0c06 */
[----:B------:R-:W-:-:S02]  /*4220*/  LEA R8, P1, R9, R22, 0x1 ;  /* 0x0000001609087211 */ /* 0x000fc400078208ff */
[----:B------:R-:W-:Y:S02]  /*4230*/  LEA.HI.X.SX32 R10, R33, R36, 0x1, P0 ;  /* 0x00000024210a7211 */ /* 0x000fe400000f0eff */
[----:B------:R-:W5:Y:S02]  /*4240*/  LDG.E.128.CONSTANT R4, desc[UR10][R4.64] ;  /* 0x0000000a04047981 */ /* 0x000f64000c1e9d00 */
[----:B------:R-:W-:-:S06]  /*4250*/  LEA.HI.X R9, R9, R23, R10, 0x1, P1 ;  /* 0x0000001709097211 */ /* 0x000fcc00008f0c0a */
[----:B------:R-:W5:Y:S01]  /*4260*/  LDG.E.128.CONSTANT R8, desc[UR10][R8.64] ;  /* 0x0000000a08087981 */ /* 0x000f62000c1e9d00 */
[----:B------:R-:W-:Y:S01]  /*4270*/  ISETP.NE.AND P0, PT, R29, RZ, PT ;  /* 0x000000ff1d00720c */ /* 0x000fe20003f05270 */
[----:B------:R-:W-:Y:S01]  /*4280*/  BSSY B1, `(.L_x_25249) ;  /* 0x0000025000017945 */ /* 0x000fe20003800000 */
[----:B-1----:R-:W-:Y:S02]  /*4290*/  F2FP.F16.F32.PACK_AB R14, R15, R14 ;  /* 0x0000000e0f0e723e */ /* 0x002fe400000000ff */
        /* <DEDUP_REMOVED lines=35> */
.L_x_25250:
[----:B------:R-:W-:Y:S05]  /*44d0*/  BSYNC B1 ;  /* 0x0000000000017941 */ /* 0x000fea0003800000 */
.L_x_25249:
[----:B------:R-:W-:Y:S01]  /*44e0*/  BSSY B1, `(.L_x_25251) ;  /* 0x0000022000017945 */ /* 0x000fe20003800000 */
[----:B-----5:R-:W-:-:S03]  /*44f0*/  HMUL2 R9, R12, R9 ;  /* 0x000000090c097232 */ /* 0x020fc60000000000 */
[----:B------:R-:W-:Y:S05]  /*4500*/  @P0 BRA `(.L_x_25252) ;  /* 0x00000000007c0947 */ /* 0x000fea0003800000 */
[C---:B------:R-:W-:Y:S01]  /*4510*/  IADD3 R14, R38.reuse, -0x5, RZ ;  /* 0xfffffffb260e7810 */ /* 0x040fe20007ffe0ff */
[----:B------:R-:W-:Y:S01]  /*4520*/  VIADD R17, R38, 0xfffffffd ;  /* 0xfffffffd26117836 */ /* 0x000fe20000000000 */
        /* <DEDUP_REMOVED lines=29> */
.L_x_25252:
[----:B------:R-:W-:Y:S05]  /*4700*/  BSYNC B1 ;  /* 0x0000000000017941 */ /* 0x000fea0003800000 */
.L_x_25251:
[----:B------:R-:W-:Y:S01]  /*4710*/  HFMA2.MMA R5, R12, R5, -RZ ;  /* 0x000000050c057235 */ /* 0x000fe200001000ff */
[----:B------:R-:W-:Y:S01]  /*4720*/  F2FP.F16.F32.PACK_AB R18, R19, R18 ;  /* 0x000000121312723e */ /* 0x000fe200000000ff */
[----:B------:R-:W-:Y:S01]  /*4730*/  HFMA2.MMA R8, R13, R8, R9 ;  /* 0x000000080d087235 */ /* 0x000fe20000000009 */
[----:B------:R-:W-:Y:S01]  /*4740*/  ISETP.GT.AND P2, PT, R24, 0xf, PT ;  /* 0x0000000f1800780c */ /* 0x000fe20003f44270 */
[----:B------:R-:W-:Y:S01]  /*4750*/  VIADD R28, R28, 0x4 ;  /* 0x000000041c1c7836 */ /* 0x000fe20000000000 */
[----:B------:R-:W-:Y:S04]  /*4760*/  BSSY B1, `(.L_x_25253) ;  /* 0x0000040000017945 */ /* 0x000fe80003800000 */
[----:B------:R-:W-:Y:S01]  /*4770*/  ISETP.GE.AND P1, PT, R28, UR4, PT ;  /* 0x000000041c007c0c */ /* 0x000fe2000bf26270 */
[----:B------:R-:W-:Y:S01]  /*4780*/  HFMA2 R5, R13, R4, R5 ;  /* 0x000000040d057231 */ /* 0x000fe20000000005 */
[----:B------:R-:W-:Y:S01]  /*4790*/  HFMA2.MMA R4, R16, R10, R8 ;  /* 0x0000000a10047235 */ /* 0x000fe20000000008 */
[----:B------:R-:W-:-:S02]  /*47a0*/  IMAD.MOV.U32 R8, RZ, RZ, R18 ;  /* 0x000000ffff087224 */ /* 0x000fc400078e0012 */
[----:B------:R-:W-:-:S04]  /*47b0*/  HFMA2 R5, R16, R6, R5 ;  /* 0x0000000610057231 */ /* 0x000fc80000000005 */
[----:B------:R-:W-:Y:S01]  /*47c0*/  HFMA2 R7, R8, R7, R5 ;  /* 0x0000000708077231 */ /* 0x000fe20000000005 */
[----:B------:R-:W-:-:S04]  /*47d0*/  HFMA2.MMA R4, R8, R11, R4 ;  /* 0x0000000b08047235 */ /* 0x000fc80000000004 */
[--C-:B------:R-:W-:Y:S02]  /*47e0*/  HADD2.F32 R6, -RZ, R7.reuse.H0_H0 ;  /* 0x20000007ff067230 */ /* 0x100fe40000004100 */
[----:B------:R-:W-:-:S04]  /*47f0*/  HADD2.F32 R7, -RZ, R7.H1_H1 ;  /* 0x30000007ff077230 */ /* 0x000fc80000004100 */
[--C-:B------:R-:W-:Y:S02]  /*4800*/  HADD2.F32 R5, -RZ, R4.reuse.H0_H0 ;  /* 0x20000004ff057230 */ /* 0x100fe40000004100 */
[----:B------:R-:W-:Y:S01]  /*4810*/  FADD.FTZ R7, R6, R7 ;  /* 0x0000000706077221 */ /* 0x000fe20000010000 */
[----:B------:R-:W-:-:S03]  /*4820*/  HADD2.F32 R4, -RZ, R4.H1_H1 ;  /* 0x30000004ff047230 */ /* 0x000fc60000004100 */
[----:B------:R-:W-:Y:S02]  /*4830*/  FADD.FTZ R26, R7, R26 ;  /* 0x0000001a071a7221 */ /* 0x000fe40000010000 */
        /* <DEDUP_REMOVED lines=10> */
[C---:B------:R-:W-:Y:S01]  /*48e0*/  IADD3 R9, R38.reuse, -0x5, RZ ;  /* 0xfffffffb26097810 */ /* 0x040fe20007ffe0ff */
[----:B------:R-:W-:Y:S01]  /*48f0*/  VIADD R11, R38, 0xfffffffd ;  /* 0xfffffffd260b7836 */ /* 0x000fe20000000000 */
[----:B-----5:R-:W-:Y:S01]  /*4900*/  PRMT R14, R6, 0x7632, R14 ;  /* 0x00007632060e7816 */ /* 0x020fe2000000000e */
        /* <DEDUP_REMOVED lines=28> */
.L_x_25256:
[----:B------:R-:W-:Y:S05]  /*4ad0*/  BSYNC B2 ;  /* 0x0000000000027941 */ /* 0x000fea0003800000 */
.L_x_25255:
[----:B-----5:R-:W-:-:S06]  /*4ae0*/  HMUL2 R5, R12, R5 ;  /* 0x000000050c057232 */ /* 0x020fcc0000000000 */
[----:B------:R-:W-:-:S10]  /*4af0*/  HFMA2.MMA R5, R13, R4, R5 ;  /* 0x000000040d057235 */ /* 0x000fd40000000005 */
[----:B------:R-:W-:-:S06]  /*4b00*/  HFMA2 R4, R16, R6, R5 ;  /* 0x0000000610047231 */ /* 0x000fcc0000000005 */
[----:B------:R-:W-:-:S10]  /*4b10*/  HFMA2.MMA R4, R8, R7, R4 ;  /* 0x0000000708047235 */ /* 0x000fd40000000004 */
[--C-:B------:R-:W-:Y:S02]  /*4b20*/  HADD2.F32 R5, -RZ, R4.reuse.H0_H0 ;  /* 0x20000004ff057230 */ /* 0x100fe40000004100 */
[----:B------:R-:W-:-:S05]  /*4b30*/  HADD2.F32 R4, -RZ, R4.H1_H1 ;  /* 0x30000004ff047230 */ /* 0x000fca0000004100 */
[----:B------:R-:W-:-:S04]  /*4b40*/  FADD.FTZ R4, R5, R4 ;  /* 0x0000000405047221 */ /* 0x000fc80000010000 */
[----:B------:R-:W-:-:S07]  /*4b50*/  FADD.FTZ R27, R27, R4 ;  /* 0x000000041b1b7221 */ /* 0x000fce0000010000 */
.L_x_25254:
[----:B------:R-:W-:Y:S05]  /*4b60*/  BSYNC B1 ;  /* 0x0000000000017941 */ /* 0x000fea0003800000 */
.L_x_25253:
[----:B------:R-:W-:Y:S01]  /*4b70*/  IADD3 R30, P0, R30, 0x10, RZ ;  /* 0x000000101e1e7810 */ /* 0x000fe20007f1e0ff */
[----:B------:R-:W-:Y:S01]  /*4b80*/  VIADD R38, R38, 0x20 ;  /* 0x0000002026267836 */ /* 0x000fe20000000000 */
[----:B------:R-:W-:Y:S01]  /*4b90*/  IADD3 R34, R34, 0x80, RZ ;  /* 0x0000008022227810 */ /* 0x000fe20007ffe0ff */
[----:B------:R-:W-:Y:S02]  /*4ba0*/  VIADD R29, R29, 0xfffffffc ;  /* 0xfffffffc1d1d7836 */ /* 0x000fe40000000000 */
[----:B------:R-:W-:Y:S01]  /*4bb0*/  IMAD.X R31, RZ, RZ, R31, P0 ;  /* 0x000000ffff1f7224 */ /* 0x000fe200000e061f */
[----:B------:R-:W-:Y:S07]  /*4bc0*/  @!P1 BRA `(.L_x_25257) ;  /* 0xfffffff4005c9947 */ /* 0x000fee000383ffff */
.L_x_25248:
[----:B------:R-:W-:Y:S05]  /*4bd0*/  BSYNC B0 ;  /* 0x0000000000007941 */ /* 0x000fea0003800000 */
.L_x_25247:
[----:B------:R-:W5:Y:S01]  /*4be0*/  S2UR UR5, SR_CgaCtaId ;  /* 0x00000000000579c3 */ /* 0x000f620000008800 */
        /* <DEDUP_REMOVED lines=16> */
[----:B-----5:R-:W-:-:S06]  /*4cf0*/  ULEA UR4, UR5, UR4, 0x18 ;  /* 0x0000000405047291 */ /* 0x020fcc000f8ec03f */
[----:B------:R-:W-:Y:S01]  /*4d00*/  LEA R0, R0, UR4, 0x2 ;  /* 0x0000000400007c11 */ /* 0x000fe2000f8e10ff */
[----:B------:R-:W-:Y:S06]  /*4d10*/  @P2 BRA `(.L_x_25259) ;  /* 0x0000000000102947 */ /* 0x000fec0003800000 */
[----:B------:R-:W-:Y:S01]  /*4d20*/  ISETP.GT.AND P2, PT, R24, 0xf, PT ;  /* 0x0000000f1800780c */ /* 0x000fe20003f44270 */
[----:B------:R1:W-:Y:S04]  /*4d30*/  STS [R0+-0x280], R25 ;  /* 0xfffd801900007388 */ /* 0x0003e80000000800 */
[----:B------:R1:W-:Y:S08]  /*4d40*/  STS [R0+-0x200], R26 ;  /* 0xfffe001a00007388 */ /* 0x0003f00000000800 */
[----:B------:R1:W-:Y:S02]  /*4d50*/  @!P2 STS [R0+-0x180], R27 ;  /* 0xfffe801b0000a388 */ /* 0x0003e40000000800 */
.L_x_25259:
[----:B------:R-:W-:Y:S05]  /*4d60*/  BSYNC B0 ;  /* 0x0000000000007941 */ /* 0x000fea0003800000 */
.L_x_25258:
[----:B------:R-:W-:Y:S06]  /*4d70*/  BAR.SYNC.DEFER_BLOCKING 0x0 ;  /* 0x0000000000007b1d */ /* 0x000fec0000010000 */
[----:B------:R-:W-:Y:S04]  /*4d80*/  BSSY B0, `(.L_x_25260) ;  /* 0x0000009000007945 */ /* 0x000fe80003800000 */
[----:B------:R-:W-:Y:S05]  /*4d90*/  @P3 BRA `(.L_x_25261) ;  /* 0x00000000001c3947 */ /* 0x000fea0003800000 */
[----:B------:R-:W-:Y:S01]  /*4da0*/  ISETP.GT.AND P2, PT, R24, 0xf, PT ;  /* 0x0000000f1800780c */ /* 0x000fe20003f44270 */
[----:B------:R-:W1:Y:S04]  /*4db0*/  LDS R2, [R0] ;  /* 0x0000000000027984 */ /* 0x000e680000000800 */
[----:B------:R-:W4:Y:S08]  /*4dc0*/  LDS R3, [R0+0x80] ;  /* 0x0000800000037984 */ /* 0x000f300000000800 */
[----:B------:R-:W5:Y:S01]  /*4dd0*/  @!P2 LDS R4, [R0+0x100] ;  /* 0x000100000004a984 */ /* 0x000f620000000800 */
[----:B-1----:R-:W-:Y:S01]  /*4de0*/  FADD.FTZ R25, R25, R2 ;  /* 0x0000000219197221 */ /* 0x002fe20000010000 */
[----:B----4-:R-:W-:Y:S01]  /*4df0*/  FADD.FTZ R26, R26, R3 ;  /* 0x000000031a1a7221 */ /* 0x010fe20000010000 */
[----:B-----5:R-:W-:-:S07]  /*4e00*/  @!P2 FADD.FTZ R27, R4, R27 ;  /* 0x0000001b041ba221 */ /* 0x020fce0000010000 */
.L_x_25261:
[----:B------:R-:W-:Y:S05]  /*4e10*/  BSYNC B0 ;  /* 0x0000000000007941 */ /* 0x000fea0003800000 */
.L_x_25260:
[----:B------:R-:W-:Y:S06]  /*4e20*/  BAR.SYNC.DEFER_BLOCKING 0x0 ;  /* 0x0000000000007b1d */ /* 0x000fec0000010000 */
[----:B------:R-:W-:Y:S04]  /*4e30*/  BSSY B0, `(.L_x_25262) ;  /* 0x0000006000007945 */ /* 0x000fe80003800000 */
[----:B------:R-:W-:Y:S05]  /*4e40*/  @P4 BRA `(.L_x_25263) ;  /* 0x0000000000104947 */ /* 0x000fea0003800000 */
[----:B------:R-:W-:Y:S01]  /*4e50*/  ISETP.GT.AND P2, PT, R24, 0xf, PT ;  /* 0x0000000f1800780c */ /* 0x000fe20003f44270 */
[----:B------:R4:W-:Y:S04]  /*4e60*/  STS [R0+-0x140], R25 ;  /* 0xfffec01900007388 */ /* 0x0009e80000000800 */
[----:B------:R4:W-:Y:S08]  /*4e70*/  STS [R0+-0xc0], R26 ;  /* 0xffff401a00007388 */ /* 0x0009f00000000800 */
[----:B------:R4:W-:Y:S02]  /*4e80*/  @!P2 STS [R0+-0x40], R27 ;  /* 0xffffc01b0000a388 */ /* 0x0009e40000000800 */
.L_x_25263:
[----:B------:R-:W-:Y:S05]  /*4e90*/  BSYNC B0 ;  /* 0x0000000000007941 */ /* 0x000fea0003800000 */
.L_x_25262:
[----:B------:R-:W-:Y:S06]  /*4ea0*/  BAR.SYNC.DEFER_BLOCKING 0x0 ;  /* 0x0000000000007b1d */ /* 0x000fec0000010000 */
[----:B------:R-:W-:Y:S04]  /*4eb0*/  BSSY B0, `(.L_x_25264) ;  /* 0x0000009000007945 */ /* 0x000fe80003800000 */
[----:B------:R-:W-:Y:S05]  /*4ec0*/  @P0 BRA `(.L_x_25265) ;  /* 0x00000000001c0947 */ /* 0x000fea0003800000 */
[----:B------:R-:W-:Y:S01]  /*4ed0*/  ISETP.GT.AND P0, PT, R24, 0xf, PT ;  /* 0x0000000f1800780c */ /* 0x000fe20003f04270 */
[----:B------:R-:W1:Y:S04]  /*4ee0*/  LDS R2, [R0] ;  /* 0x0000000000027984 */ /* 0x000e680000000800 */
[----:B------:R-:W5:Y:S08]  /*4ef0*/  LDS R3, [R0+0x80] ;  /* 0x0000800000037984 */ /* 0x000f700000000800 */
[----:B------:R-:W0:Y:S01]  /*4f00*/  @!P0 LDS R4, [R0+0x100] ;  /* 0x0001000000048984 */ /* 0x000e220000000800 */
[----:B-1--4-:R-:W-:Y:S01]  /*4f10*/  FADD.FTZ R25, R25, R2 ;  /* 0x0000000219197221 */ /* 0x012fe20000010000 */
[----:B-----5:R-:W-:Y:S01]  /*4f20*/  FADD.FTZ R26, R26, R3 ;  /* 0x000000031a1a7221 */ /* 0x020fe20000010000 */
[----:B0-----:R-:W-:-:S07]  /*4f30*/  @!P0 FADD.FTZ R27, R4, R27 ;  /* 0x0000001b041b8221 */ /* 0x001fce0000010000 */
.L_x_25265:
[----:B------:R-:W-:Y:S05]  /*4f40*/  BSYNC B0 ;  /* 0x0000000000007941 */ /* 0x000fea0003800000 */
.L_x_25264:
[----:B------:R-:W-:Y:S06]  /*4f50*/  BAR.SYNC.DEFER_BLOCKING 0x0 ;  /* 0x0000000000007b1d */ /* 0x000fec0000010000 */
[----:B------:R-:W-:Y:S05]  /*4f60*/  @P1 EXIT ;  /* 0x000000000000194d */ /* 0x000fea0003800000 */
[----:B------:R-:W5:Y:S01]  /*4f70*/  S2UR UR6, SR_CTAID.Y ;  /* 0x00000000000679c3 */ /* 0x000f620000002600 */
[----:B------:R-:W-:Y:S01]  /*4f80*/  ULDC UR4, c[0x0][0x14] ;  /* 0x0000050000047ab9 */ /* 0x000fe20000000800 */
[----:B------:R-:W-:Y:S01]  /*4f90*/  ULDC UR5, c[0x0][0xc] ;  /* 0x0000030000057ab9 */ /* 0x000fe20000000800 */
[----:B------:R-:W-:Y:S01]  /*4fa0*/  UIMAD UR7, UR4, 0x50, URZ ;  /* 0x00000050040778a4 */ /* 0x000fe2000f8e023f */
[----:B-1--4-:R-:W-:Y:S01]  /*4fb0*/  VIADD R0, R24, 0x20 ;  /* 0x0000002018007836 */ /* 0x012fe20000000000 */
[----:B------:R-:W-:-:S03]  /*4fc0*/  F2FP.F16.F32.PACK_AB R25, R26, R25 ;  /* 0x000000191a19723e */ /* 0x000fc600000000ff */
        /* <DEDUP_REMOVED lines=14> */
[----:B---3--:R-:W-:Y:S02]  /*50b0*/  LEA.HI.X.SX32 R6, R24, UR7, 0x1, P0 ;  /* 0x0000000718067c11 */ /* 0x008fe400080f0eff */
        /* <DEDUP_REMOVED lines=11> */
[----:B-1----:R-:W-:-:S04]  /*5170*/  F2FP.F16.F32.PACK_AB R0, RZ, R27 ;  /* 0x0000001bff00723e */ /* 0x002fc800000000ff */
[----:B------:R-:W-:-:S04]  /*5180*/  IADD3 R3, P0, R24, UR4, RZ ;  /* 0x0000000418037c10 */ /* 0x000fc8000ff1e0ff */
[----:B------:R-:W-:Y:S02]  /*5190*/  LEA.HI.X.SX32 R24, R24, UR7, 0x1, P0 ;  /* 0x0000000718187c11 */ /* 0x000fe400080f0eff */
[----:B------:R-:W-:-:S04]  /*51a0*/  LEA R2, P0, R3, UR8, 0x1 ;  /* 0x0000000803027c11 */ /* 0x000fc8000f8008ff */
[----:B------:R-:W-:-:S05]  /*51b0*/  LEA.HI.X R3, R3, UR9, R24, 0x1, P0 ;  /* 0x0000000903037c11 */ /* 0x000fca00080f0c18 */
[----:B------:R-:W-:Y:S01]  /*51c0*/  STG.E.U16 desc[UR10][R2.64], R0 ;  /* 0x0000000002007986 */ /* 0x000fe2000c10150a */
[----:B------:R-:W-:Y:S05]  /*51d0*/  EXIT ;  /* 0x000000000000794d */ /* 0x000fea0003800000 */
.L_x_25219:
[----:B------:R-:W-:Y:S01]  /*51e0*/  BSSY B1, `(.L_x_25266) ;  /* 0x0000007000017945 */ /* 0x000fe20003800000 */
[----:B------:R-:W-:Y:S02]  /*51f0*/  IMAD.MOV.U32 R32, RZ, RZ, 0x2 ;  /* 0x00000002ff207424 */ /* 0x000fe400078e00ff */
[----:B------:R-:W-:Y:S02]  /*5200*/  IMAD.MOV.U32 R33, RZ, RZ, 0x1f ;  /* 0x0000001fff217424 */ /* 0x000fe400078e00ff */
[----:B------:R-:W-:-:S07]  /*5210*/  IMAD.MOV.U32 R31, RZ, RZ, -0x1 ;  /* 0xffffffffff1f7424 */ /* 0x000fce00078e00ff */
[----:B-----5:R-:W-:Y:S05]  /*5220*/  WARPSYNC.COLLECTIVE R31, `(.L_x_25267) ;  /* 0x000000001f087348 */ /* 0x020fea0003c00000 */
[----:B------:R0:W1:Y:S02]  /*5230*/  SHFL.BFLY P0, R30, R28, R32, R33 ;  /* 0x0c0000201c1e7389 */ /* 0x0000640000000021 */
[----:B01---5:R-:W-:Y:S01]  /*5240*/  ENDCOLLECTIVE ;  /* 0x000000000000791b */ /* 0x023fe20003800000 */
.L_x_25267:
[----:B------:R-:W-:Y:S05]  /*5250*/  BSYNC B1 ;  /* 0x0000000000017941 */ /* 0x000fea0003800000 */
.L_x_25266:
        /* <DEDUP_REMOVED lines=9> */
.L_x_25268:
[----:B------:R-:W-:Y:S05]  /*52f0*/  BRA `(.L_x_25269) ;  /* 0xffffffc800d87947 */ /* 0x000fea000383ffff */
.L_x_25223:
        /* <DEDUP_REMOVED lines=8> */
.L_x_25271:
[----:B------:R-:W-:Y:S05]  /*5380*/  BSYNC B0 ;  /* 0x0000000000007941 */ /* 0x000fea0003800000 */
.L_x_25270:
        /* <DEDUP_REMOVED lines=9> */
.L_x_25272:
[----:B------:R-:W-:Y:S02]  /*5420*/  IMAD.MOV.U32 R32, RZ, RZ, 0x4 ;  /* 0x00000004ff207424 */ /* 0x000fe400078e00ff */
[----:B------:R-:W-:-:S05]  /*5430*/  IMAD.MOV.U32 R6, RZ, RZ, R30 ;  /* 0x000000ffff067224 */ /* 0x000fca00078e001e */
[----:B------:R-:W-:-:S05]  /*5440*/  FMNMX.FTZ R6, R3, R6, !PT ;  /* 0x0000000603067209 */ /* 0x000fca0007810000 */
[----:B------:R-:W-:-:S07]  /*5450*/  IMAD.MOV.U32 R28, RZ, RZ, R6 ;  /* 0x000000ffff1c7224 */ /* 0x000fce00078e0006 */
[----:B------:R-:W-:Y:S05]  /*5460*/  WARPSYNC.COLLECTIVE R31, `(.L_x_25273) ;  /* 0x000000001f087348 */ /* 0x000fea0003c00000 */
[----:B------:R0:W1:Y:S02]  /*5470*/  SHFL.BFLY P0, R30, R28, R32, R33 ;  /* 0x0c0000201c1e7389 */ /* 0x0000640000000021 */
[----:B01----:R-:W-:Y:S01]  /*5480*/  ENDCOLLECTIVE ;  /* 0x000000000000791b */ /* 0x003fe20003800000 */
.L_x_25273:
[----:B------:R-:W-:Y:S01]  /*5490*/  IMAD.MOV.U32 R5, RZ, RZ, R30 ;  /* 0x000000ffff057224 */ /* 0x000fe200078e001e */
[----:B------:R-:W-:Y:S06]  /*54a0*/  BRA `(.L_x_25274) ;  /* 0xffffffc800f87947 */ /* 0x000fec000383ffff */
.L_x_25275:
        /* <DEDUP_REMOVED lines=13> */
.L_x_29998:


//--------------------- .text._ZN4vllm25paged_attention_v2_kernelIttLi64ELi8ELi128ELNS_18Fp8KVCacheDataTypeE0ELb0ELi512EEEvPfS2_PT_PKS3_PKT0_S9_ifPKiSB_iPKfiiiSD_SD_iiiii --------------------------
	.section	.text._ZN4vllm25paged_attention_v2_kernelIttLi64ELi8ELi128ELNS_18Fp8KVCacheDataTypeE0ELb0ELi512EEEvPfS2_PT_PKS3_PKT0_S9_ifPKiSB_iPKfiiiSD_SD_iiiii,"ax",@progbits
	.align	128
        .global         _ZN4vllm25paged_attention_v2_kernelIttLi64ELi8ELi128ELNS_18Fp8KVCacheDataTypeE0ELb0ELi512EEEvPfS2_PT_PKS3_PKT0_S9_ifPKiSB_iPKfiiiSD_SD_iiiii
        .type           _ZN4vllm25paged_attention_v2_kernelIttLi64ELi8ELi128ELNS_18Fp8KVCacheDataTypeE0ELb0ELi512EEEvPfS2_PT_PKS3_PKT0_S9_ifPKiSB_iPKfiiiSD_SD_iiiii,@function
        .size           _ZN4vllm25paged_attention_v2_kernelIttLi64ELi8ELi128ELNS_18Fp8KVCacheDataTypeE0ELb0ELi512EEEvPfS2_PT_PKS3_PKT0_S9_ifPKiSB_iPKfiiiSD_SD_iiiii,(.L_x_29999 - _ZN4vllm25paged_attention_v2_kernelIttLi64ELi8ELi128ELNS_18Fp8KVCacheDataTypeE0ELb0ELi512EEEvPfS2_PT_PKS3_PKT0_S9_ifPKiSB_iPKfiiiSD_SD_iiiii)
        .other          _ZN4vllm25paged_attention_v2_kernelIttLi64ELi8ELi128ELNS_18Fp8KVCacheDataTypeE0ELb0ELi512EEEvPfS2_PT_PKS3_PKT0_S9_ifPKiSB_iPKfiiiSD_SD_iiiii,@"STO_CUDA_ENTRY STV_DEFAULT"
_ZN4vllm25paged_attention_v2_kernelIttLi64ELi8ELi128ELNS_18Fp8KVCacheDataTypeE0ELb0ELi512EEEvPfS2_PT_PKS3_PKT0_S9_ifPKiSB_iPKfiiiSD_SD_iiiii:
.text._ZN4vllm25paged_attention_v2_kernelIttLi64ELi8ELi128ELNS_18Fp8KVCacheDataTypeE0ELb0ELi512EEEvPfS2_PT_PKS3_PKT0_S9_ifPKiSB_iPKfiiiSD_SD_iiiii:
        /* <DEDUP_REMOVED lines=51> */
[----:B-1----:R-:W-:Y:S01]  /*0330*/  IADD3 R4, R3, 0xffffffe, RZ ;  /* 0x0ffffffe03047810 */ /* 0x002fe20007ffe0ff */
[----:B------:R-:W-:-:S05]  /*0340*/  IMAD.MOV R3, RZ, RZ, -R11 ;  /* 0x000000ffff037224 */ /* 0x000fca00078e0a0b */
[----:B------:R1:W2:Y:S02]  /*0350*/  F2I.FTZ.U32.TRUNC.NTZ R5, R4 ;  /* 0x0000000400057305 */ /* 0x0002a4000021f000 */
[----:B-1----:R-:W-:Y:S02]  /*0360*/  IMAD.MOV.U32 R4, RZ, RZ, RZ ;  /* 0x000000ffff047224 */ /* 0x002fe400078e00ff */
[----:B--2---:R-:W-:-:S04]  /*0370*/  IMAD.MOV R9, RZ, RZ, -R5 ;  /* 0x000000ffff097224 */ /* 0x004fc800078e0a05 */
        /* <DEDUP_REMOVED lines=15> */
[----:B0-----:R-:W-:Y:S02]  /*0470*/  SHF.R.S32.HI R5, RZ, 0x1f, R12 ;  /* 0x0000001fff057819 */ /* 0x001fe4000001140c */
        /* <DEDUP_REMOVED lines=8> */
[----:B------:R-:W-:Y:S01]  /*0500*/  IMAD.MOV.U32 R4, RZ, RZ, R9 ;  /* 0x000000ffff047224 */ /* 0x000fe200078e0009 */
[----:B------:R-:W-:Y:S01]  /*0510*/  SHF.R.S32.HI R13, RZ, 0x5, R13 ;  /* 0x00000005ff0d7819 */ /* 0x000fe2000001140d */
[----:B------:R-:W-:Y:S01]  /*0520*/  IMAD R9, R6, 0x8, R25 ;  /* 0x0000000806097824 */ /* 0x000fe200078e0219 */
[----:B------:R-:W-:Y:S01]  /*0530*/  SHF.R.S32.HI R20, RZ, 0x2, R20 ;  /* 0x00000002ff147819 */ /* 0x000fe20000011414 */
[----:B------:R-:W-:Y:S01]  /*0540*/  @!P2 IMAD.MOV R4, RZ, RZ, -R4 ;  /* 0x000000ffff04a224 */ /* 0x000fe200078e0a04 */
[----:B------:R-:W-:Y:S01]  /*0550*/  @!P1 LOP3.LUT R4, RZ, R16, RZ, 0x33, !PT ;  /* 0x00000010ff049212 */ /* 0x000fe200078e33ff */
[----:B------:R-:W-:Y:S01]  /*0560*/  IMAD.IADD R5, R12, 0x1, -R11 ;  /* 0x000000010c057824 */ /* 0x000fe200078e0a0b */
[----:B------:R-:W-:-:S04]  /*0570*/  VIMNMX R6, R0, R9, PT ;  /* 0x0000000900067248 */ /* 0x000fc80003fe0100 */
        /* <DEDUP_REMOVED lines=27> */
[----:B------:R-:W-:-:S04]  /*0730*/  LEA R9, R5, UR4, 0x5 ;  /* 0x0000000405097c11 */ /* 0x000fc8000f8e28ff */
[----:B------:R-:W-:-:S07]  /*0740*/  LEA R9, R20, R9, 0x2 ;  /* 0x0000000914097211 */ /* 0x000fce00078e10ff */
.L_x_25280:
        /* <DEDUP_REMOVED lines=11> */
.L_x_25279:
[----:B------:R-:W-:Y:S05]  /*0800*/  BSYNC B1 ;  /* 0x0000000000017941 */ /* 0x000fea0003800000 */
.L_x_25278:
        /* <DEDUP_REMOVED lines=13> */
[----:B------:R-:W-:-:S04]  /*08e0*/  LEA.HI.X R24, R12, R15, R18, 0x1, P0 ;  /* 0x0000000f0c187211 */ /* 0x000fc800000f0c12 */
[----:B------:R-:W-:-:S07]  /*08f0*/  IADD3 R7, R7, 0x100, RZ ;  /* 0x0000010007077810 */ /* 0x000fce0007ffe0ff */
.L_x_25281:
        /* <DEDUP_REMOVED lines=17> */
.L_x_25277:
[----:B------:R-:W-:Y:S05]  /*0a10*/  BSYNC B0 ;  /* 0x0000000000007941 */ /* 0x000fea0003800000 */
.L_x_25276:
        /* <DEDUP_REMOVED lines=11> */
[----:B------:R-:W-:Y:S01]  /*0ad0*/  IMAD.MOV.U32 R8, RZ, RZ, R10 ;  /* 0x000000ffff087224 */ /* 0x000fe200078e000a */
[----:B------:R-:W-:Y:S01]  /*0ae0*/  SHF.R.S32.HI R7, RZ, 0x1f, R20 ;  /* 0x0000001fff077819 */ /* 0x000fe20000011414 */
[----:B------:R-:W-:Y:S01]  /*0af0*/  ULDC.64 UR4, c[0x0][0x248] ;  /* 0x0000920000047ab9 */ /* 0x000fe20000000a00 */
[C---:B------:R-:W-:Y:S01]  /*0b00*/  VIADD R19, R5.reuse, 0x10 ;  /* 0x0000001005137836 */ /* 0x040fe20000000000 */
[C---:B------:R-:W-:Y:S01]  /*0b10*/  IADD3 R17, R5.reuse, 0xc, RZ ;  /* 0x0000000c05117810 */ /* 0x040fe20007ffe0ff */
[----:B------:R-:W-:Y:S01]  /*0b20*/  VIADD R21, R5, 0x14 ;  /* 0x0000001405157836 */ /* 0x000fe20000000000 */
[----:B------:R-:W-:Y:S01]  /*0b30*/  SHF.R.S32.HI R10, RZ, 0x1f, R8 ;  /* 0x0000001fff0a7819 */ /* 0x000fe20000011408 */
[----:B------:R-:W0:Y:S01]  /*0b40*/  LDC R33, c[0x0][0x26c] ;  /* 0x00009b00ff217b82 */ /* 0x000e220000000800 */
[----:B------:R-:W-:Y:S02]  /*0b50*/  IADD3 R11, P0, R9, R8, RZ ;  /* 0x00000008090b7210 */ /* 0x000fe40007f1e0ff */
[----:B------:R-:W-:-:S02]  /*0b60*/  LEA.HI R7, R7, R20, RZ, 0x3 ;  /* 0x0000001407077211 */ /* 0x000fc400078f18ff */
[----:B------:R-:W-:Y:S01]  /*0b70*/  LEA.HI.X.SX32 R12, R9, R10, 0x1, P0 ;  /* 0x0000000a090c7211 */ /* 0x000fe200000f0eff */
[----:B------:R-:W-:Y:S01]  /*0b80*/  VIADD R9, R5, 0x4 ;  /* 0x0000000405097836 */ /* 0x000fe20000000000 */
[----:B------:R-:W-:Y:S02]  /*0b90*/  LOP3.LUT R7, R7, 0xfffffff8, RZ, 0xc0, !PT ;  /* 0xfffffff807077812 */ /* 0x000fe400078ec0ff */
[C---:B------:R-:W-:Y:S01]  /*0ba0*/  LEA R10, P0, R11.reuse, UR4, 0x2 ;  /* 0x000000040b0a7c11 */ /* 0x040fe2000f8010ff */
[----:B------:R-:W-:Y:S01]  /*0bb0*/  ULDC UR4, c[0x0][0x270] ;  /* 0x00009c0000047ab9 */ /* 0x000fe20000000800 */
[----:B------:R-:W-:Y:S01]  /*0bc0*/  SHF.R.S32.HI R24, RZ, 0x1f, R19 ;  /* 0x0000001fff187819 */ /* 0x000fe20000011413 */
[----:B------:R-:W-:Y:S01]  /*0bd0*/  IMAD.IADD R20, R20, 0x1, -R7 ;  /* 0x0000000114147824 */ /* 0x000fe200078e0a07 */
[----:B------:R-:W-:Y:S01]  /*0be0*/  LEA.HI.X R11, R11, UR5, R12, 0x2, P0 ;  /* 0x000000050b0b7c11 */ /* 0x000fe200080f140c */
[----:B------:R-:W-:Y:S01]  /*0bf0*/  VIADD R7, R5, 0x8 ;  /* 0x0000000805077836 */ /* 0x000fe20000000000 */
[----:B------:R-:W-:Y:S01]  /*0c00*/  SHF.R.S32.HI R12, RZ, 0x1f, R9 ;  /* 0x0000001fff0c7819 */ /* 0x000fe20000011409 */
[----:B------:R-:W1:Y:S01]  /*0c10*/  S2UR UR5, SR_CgaCtaId ;  /* 0x00000000000579c3 */ /* 0x000e620000008800 */
        /* <DEDUP_REMOVED lines=19> */
[----:B------:R-:W-:Y:S02]  /*0d50*/  LEA.HI R26, R26, R19, RZ, 0x3 ;  /* 0x000000131a1a7211 */ /* 0x000fe400078f18ff */
[----:B------:R-:W-:Y:S02]  /*0d60*/  SHF.R.S32.HI R22, RZ, 0x1f, R17 ;  /* 0x0000001fff167819 */ /* 0x000fe40000011411 */
[----:B------:R-:W-:Y:S02]  /*0d70*/  IADD3 R9, R9, -R16, RZ ;  /* 0x8000001009097210 */ /* 0x000fe40007ffe0ff */
[----:B------:R-:W-:-:S02]  /*0d80*/  LOP3.LUT R16, R18, 0xfffffff8, RZ, 0xc0, !PT ;  /* 0xfffffff812107812 */ /* 0x000fc400078ec0ff */
[----:B------:R-:W-:Y:S02]  /*0d90*/  LOP3.LUT R18, R26, 0xfffffff8, RZ, 0xc0, !PT ;  /* 0xfffffff81a127812 */ /* 0x000fe400078ec0ff */
[----:B------:R-:W-:Y:S01]  /*0da0*/  LEA.HI R22, R22, R17, RZ, 0x3 ;  /* 0x0000001116167211 */ /* 0x000fe200078f18ff */
[----:B------:R-:W-:Y:S01]  /*0db0*/  IMAD.IADD R16, R7, 0x1, -R16 ;  /* 0x0000000107107824 */ /* 0x000fe200078e0a10 */
[----:B------:R-:W-:Y:S01]  /*0dc0*/  SHF.R.S32.HI R28, RZ, 0x1f, R21 ;  /* 0x0000001fff1c7819 */ /* 0x000fe20000011415 */
[----:B------:R-:W-:Y:S01]  /*0dd0*/  IMAD.IADD R18, R19, 0x1, -R18 ;  /* 0x0000000113127824 */ /* 0x000fe200078e0a12 */
[----:B------:R-:W-:Y:S01]  /*0de0*/  LOP3.LUT R22, R22, 0xfffffff8, RZ, 0xc0, !PT ;  /* 0xfffffff816167812 */ /* 0x000fe200078ec0ff */
[----:B------:R-:W-:Y:S01]  /*0df0*/  IMAD.SHL.U32 R19, R21, 0x2, RZ ;  /* 0x0000000215137824 */ /* 0x000fe200078e00ff */
[C---:B------:R-:W-:Y:S01]  /*0e00*/  IADD3 R23, R5.reuse, 0x1c, RZ ;  /* 0x0000001c05177810 */ /* 0x040fe20007ffe0ff */
[----:B------:R-:W-:Y:S01]  /*0e10*/  VIADD R7, R5, 0x18 ;  /* 0x0000001805077836 */ /* 0x000fe20000000000 */
[----:B------:R-:W-:Y:S01]  /*0e20*/  LEA.HI R28, R28, R21, RZ, 0x2 ;  /* 0x000000151c1c7211 */ /* 0x000fe200078f10ff */
[----:B------:R-:W-:Y:S01]  /*0e30*/  IMAD.IADD R17, R17, 0x1, -R22 ;  /* 0x0000000111117824 */ /* 0x000fe200078e0a16 */
        /* <DEDUP_REMOVED lines=8> */
[----:B------:R-:W-:Y:S01]  /*0ec0*/  LEA.HI R31, R30, R23, RZ, 0x2 ;  /* 0x000000171e1f7211 */ /* 0x000fe200078f10ff */
[----:B------:R-:W-:Y:S01]  /*0ed0*/  IMAD.SHL.U32 R23, R23, 0x2, RZ ;  /* 0x0000000217177824 */ /* 0x000fe200078e00ff */
[----:B------:R-:W-:Y:S01]  /*0ee0*/  SHF.R.S32.HI R26, RZ, 0x1f, R21 ;  /* 0x0000001fff1a7819 */ /* 0x000fe20000011415 */
[----:B------:R-:W-:Y:S01]  /*0ef0*/  UMOV UR4, 0x400 ;  /* 0x0000040000047882 */ /* 0x000fe20000000000 */
[----:B------:R-:W-:Y:S01]  /*0f00*/  LOP3.LUT R22, R22, 0xfffffff8, RZ, 0xc0, !PT ;  /* 0xfffffff816167812 */ /* 0x000fe200078ec0ff */
[----:B-1----:R-:W-:Y:S01]  /*0f10*/  ULEA UR9, UR5, UR4, 0x18 ;  /* 0x0000000405097291 */ /* 0x002fe2000f8ec03f */
[----:B------:R-:W-:Y:S01]  /*0f20*/  LEA.HI R26, R26, R21, RZ, 0x3 ;  /* 0x000000151a1a7211 */ /* 0x000fe200078f18ff */
[----:B------:R-:W-:Y:S01]  /*0f30*/  UIADD3 UR4, UR4, 0xa0, URZ ;  /* 0x000000a004047890 */ /* 0x000fe2000fffe03f */
[----:B------:R-:W-:Y:S01]  /*0f40*/  SHF.R.S32.HI R30, RZ, 0x1f, R23 ;  /* 0x0000001fff1e7819 */ /* 0x000fe20000011417 */
[----:B------:R-:W-:Y:S01]  /*0f50*/  IMAD.IADD R19, R19, 0x1, -R22 ;  /* 0x0000000113137824 */ /* 0x000fe200078e0a16 */
[----:B------:R-:W-:Y:S01]  /*0f60*/  LOP3.LUT R22, R26, 0xfffffff8, RZ, 0xc0, !PT ;  /* 0xfffffff81a167812 */ /* 0x000fe200078ec0ff */
[----:B------:R-:W-:Y:S01]  /*0f70*/  IMAD.SHL.U32 R29, R29, 0x10, RZ ;  /* 0x000000101d1d7824 */ /* 0x000fe200078e00ff */
[----:B------:R-:W-:Y:S01]  /*0f80*/  LEA.HI R27, R30, R23, RZ, 0x3 ;  /* 0x000000171e1b7211 */ /* 0x000fe200078f18ff */
[----:B------:R-:W-:Y:S01]  /*0f90*/  IMAD R30, R13, 0x8, R20 ;  /* 0x000000080d1e7824 */ /* 0x000fe200078e0214 */
[----:B------:R-:W-:Y:S01]  /*0fa0*/  SHF.L.U32 R26, R20, 0x3, RZ ;  /* 0x00000003141a7819 */ /* 0x000fe200000006ff */
[----:B------:R-:W-:Y:S01]  /*0fb0*/  IMAD.IADD R20, R21, 0x1, -R22 ;  /* 0x0000000115147824 */ /* 0x000fe200078e0a16 */
[----:B------:R-:W-:Y:S01]  /*0fc0*/  LOP3.LUT R22, R27, 0xfffffff8, RZ, 0xc0, !PT ;  /* 0xfffffff81b167812 */ /* 0x000fe200078ec0ff */
[----:B------:R-:W-:Y:S01]  /*0fd0*/  IMAD.SHL.U32 R31, R31, 0x10, RZ ;  /* 0x000000101f1f7824 */ /* 0x000fe200078e00ff */
[----:B------:R-:W-:Y:S01]  /*0fe0*/  SHF.L.U32 R15, R15, 0x4, RZ ;  /* 0x000000040f0f7819 */ /* 0x000fe200000006ff */
[----:B------:R-:W-:Y:S01]  /*0ff0*/  ULEA UR4, UR5, UR4, 0x18 ;  /* 0x0000000405047291 */ /* 0x000fe2000f8ec03f */
[----:B------:R-:W-:Y:S01]  /*1000*/  SHF.R.S32.HI R32, RZ, 0x1f, R26 ;  /* 0x0000001fff207819 */ /* 0x000fe2000001141a */
[----:B------:R-:W-:Y:S01]  /*1010*/  IMAD.IADD R21, R23, 0x1, -R22 ;  /* 0x0000000117157824 */ /* 0x000fe200078e0a16 */
        /* <DEDUP_REMOVED lines=9> */
[----:B------:R-:W-:Y:S01]  /*10b0*/  LEA.HI.X.SX32 R27, R7, R32, 0x1, P0 ;  /* 0x00000020071b7211 */ /* 0x000fe200000f0eff */
[----:B------:R-:W-:Y:S01]  /*10c0*/  IMAD.MOV.U32 R7, RZ, RZ, -0x800001 ;  /* 0xff7fffffff077424 */ /* 0x000fe200078e00ff */
[----:B0-----:R-:W-:Y:S02]  /*10d0*/  SHF.R.S32.HI R22, RZ, 0x1f, R33 ;  /* 0x0000001fff167819 */ /* 0x001fe40000011421 */
[----:B------:R-:W-:Y:S02]  /*10e0*/  LEA R23, R5, UR9, 0x5 ;  /* 0x0000000905177c11 */ /* 0x000fe4000f8e28ff */
        /* <DEDUP_REMOVED lines=16> */
.L_x_25287:
[----:B0-----:R-:W2:Y:S01]  /*11f0*/  LDG.E.CONSTANT R13, desc[UR10][R10.64] ;  /* 0x0000000a0a0d7981 */ /* 0x001ea2000c1e9900 */
        /* <DEDUP_REMOVED lines=8> */
[----:B------:R-:W-:-:S04]  /*1280*/  LOP3.LUT R15, R15, 0xfffffff8, RZ, 0xc0, !PT ;  /* 0xfffffff80f0f7812 */ /* 0x000fc800078ec0ff */
[----:B------:R-:W-:Y:S02]  /*1290*/  IADD3 R15, R12, -R15, RZ ;  /* 0x8000000f0c0f7210 */ /* 0x000fe40007ffe0ff */
[----:B--2---:R-:W-:Y:S01]  /*12a0*/  SHF.R.S32.HI R14, RZ, 0x1f, R13 ;  /* 0x0000001fff0e7819 */ /* 0x004fe2000001140d */
[----:B------:R-:W-:-:S04]  /*12b0*/  IMAD.WIDE.U32 R28, R13, UR12, R26 ;  /* 0x0000000c0d1c7c25 */ /* 0x000fc8000f8e001a */
[----:B------:R-:W-:-:S04]  /*12c0*/  IMAD R14, R14, UR12, RZ ;  /* 0x0000000c0e0e7c24 */ /* 0x000fc8000f8e02ff */
[----:B------:R-:W-:-:S04]  /*12d0*/  IMAD R13, R13, R22, R14 ;  /* 0x000000160d0d7224 */ /* 0x000fc800078e020e */
[----:B------:R-:W-:Y:S01]  /*12e0*/  IMAD.IADD R29, R29, 0x1, R13 ;  /* 0x000000011d1d7824 */ /* 0x000fe200078e020d */
[----:B------:R-:W-:-:S04]  /*12f0*/  IADD3 R13, P0, P2, R9, R28, R30 ;  /* 0x0000001c090d7210 */ /* 0x000fc80007a1e01e */
[-C--:B------:R-:W-:Y:S02]  /*1300*/  IADD3.X R12, R39, R29.reuse, R32, P0, P2 ;  /* 0x0000001d270c7210 */ /* 0x080fe400007e4420 */
[----:B------:R-:W-:Y:S02]  /*1310*/  LEA R30, P2, R13, UR6, 0x1 ;  /* 0x000000060d1e7c11 */ /* 0x000fe4000f8408ff */
[----:B------:R-:W-:Y:S02]  /*1320*/  IADD3 R14, P0, R15, R28, RZ ;  /* 0x0000001c0f0e7210 */ /* 0x000fe40007f1e0ff */
[----:B------:R-:W-:Y:S02]  /*1330*/  LEA.HI.X R31, R13, UR7, R12, 0x1, P2 ;  /* 0x000000070d1f7c11 */ /* 0x000fe400090f0c0c */
[----:B------:R-:W-:Y:S02]  /*1340*/  LEA.HI.X.SX32 R13, R15, R29, 0x1, P0 ;  /* 0x0000001d0f0d7211 */ /* 0x000fe400000f0eff */
[C---:B------:R-:W-:Y:S01]  /*1350*/  LEA R48, P0, R14.reuse, UR6, 0x1 ;  /* 0x000000060e307c11 */ /* 0x040fe2000f8008ff */
[----:B------:R-:W2:Y:S03]  /*1360*/  LDG.E.CONSTANT R30, desc[UR10][R30.64] ;  /* 0x0000000a1e1e7981 */ /* 0x000ea6000c1e9900 */
[----:B------:R-:W-:-:S02]  /*1370*/  LEA.HI.X R49, R14, UR7, R13, 0x1, P0 ;  /* 0x000000070e317c11 */ /* 0x000fc400080f0c0d */
[----:B------:R-:W0:Y:S04]  /*1380*/  LDS.128 R12, [R23] ;  /* 0x00000000170c7984 */ /* 0x000e280000000c00 */
[----:B------:R-:W3:Y:S01]  /*1390*/  LDG.E.CONSTANT R48, desc[UR10][R48.64] ;  /* 0x0000000a30307981 */ /* 0x000ee2000c1e9900 */
[--C-:B0-----:R-:W-:Y:S02]  /*13a0*/  HADD2.F32 R47, -RZ, R13.reuse.H0_H0 ;  /* 0x2000000dff2f7230 */ /* 0x101fe40000004100 */
[----:B------:R-:W-:Y:S02]  /*13b0*/  HADD2.F32 R13, -RZ, R13.H1_H1 ;  /* 0x3000000dff0d7230 */ /* 0x000fe40000004100 */
[--C-:B--2---:R-:W-:Y:S02]  /*13c0*/  HADD2.F32 R50, -RZ, R30.reuse.H0_H0 ;  /* 0x2000001eff327230 */ /* 0x104fe40000004100 */
[----:B------:R-:W-:-:S03]  /*13d0*/  HADD2.F32 R30, -RZ, R30.H1_H1 ;  /* 0x3000001eff1e7230 */ /* 0x000fc60000004100 */
[----:B------:R-:W-:Y:S01]  /*13e0*/  FMUL.FTZ R52, R47, R50 ;  /* 0x000000322f347220 */ /* 0x000fe20000410000 */
[----:B------:R-:W-:Y:S02]  /*13f0*/  HADD2.F32 R47, -RZ, R12.H0_H0 ;  /* 0x2000000cff2f7230 */ /* 0x000fe40000004100 */
[----:B------:R-:W-:Y:S01]  /*1400*/  FMUL.FTZ R13, R13, R30 ;  /* 0x0000001e0d0d7220 */ /* 0x000fe20000410000 */
[----:B---3--:R-:W-:-:S05]  /*1410*/  HADD2.F32 R50, -RZ, R48.H0_H0 ;  /* 0x20000030ff327230 */ /* 0x008fca0000004100 */
[----:B------:R-:W-:Y:S01]  /*1420*/  FFMA.FTZ R47, R47, R50, R52 ;  /* 0x000000322f2f7223 */ /* 0x000fe20000010034 */
        /* <DEDUP_REMOVED lines=9> */
[----:B------:R0:W2:Y:S01]  /*14c0*/  LDG.E.CONSTANT R30, desc[UR10][R30.64] ;  /* 0x0000000a1e1e7981 */ /* 0x0000a2000c1e9900 */
[----:B------:R-:W-:Y:S02]  /*14d0*/  HADD2.F32 R12, -RZ, R12.H1_H1 ;  /* 0x3000000cff0c7230 */ /* 0x000fe40000004100 */
[----:B------:R-:W-:-:S05]  /*14e0*/  HADD2.F32 R48, -RZ, R48.H1_H1 ;  /* 0x30000030ff307230 */ /* 0x000fca0000004100 */
[----:B------:R-:W-:Y:S01]  /*14f0*/  FFMA.FTZ R13, R12, R48, R13 ;  /* 0x000000300c0d7223 */ /* 0x000fe2000001000d */
[----:B------:R-:W-:-:S05]  /*1500*/  VIADD R12, R5, 0x10 ;  /* 0x00000010050c7836 */ /* 0x000fca0000000000 */
[----:B------:R-:W-:-:S04]  /*1510*/  SHF.R.S32.HI R49, RZ, 0x1f, R12 ;  /* 0x0000001fff317819 */ /* 0x000fc8000001140c */
[----:B------:R-:W-:Y:S01]  /*1520*/  LEA.HI R48, R49, R12, RZ, 0x2 ;  /* 0x0000000c31307211 */ /* 0x000fe200078f10ff */
[--C-:B------:R-:W-:Y:S02]  /*1530*/  HADD2.F32 R12, -RZ, R14.reuse.H0_H0 ;  /* 0x2000000eff0c7230 */ /* 0x100fe40000004100 */
[----:B------:R-:W-:Y:S02]  /*1540*/  HADD2.F32 R14, -RZ, R14.H1_H1 ;  /* 0x3000000eff0e7230 */ /* 0x000fe40000004100 */
[----:B------:R-:W-:-:S05]  /*1550*/  IMAD.SHL.U32 R48, R48, 0x10, RZ ;  /* 0x0000001030307824 */ /* 0x000fca00078e00ff */
[----:B0-----:R-:W-:-:S04]  /*1560*/  LOP3.LUT R31, R48, 0xffffffc0, RZ, 0xc0, !PT ;  /* 0xffffffc0301f7812 */ /* 0x001fc800078ec0ff */
[----:B------:R-:W-:Y:S01]  /*1570*/  IADD3 R31, P0, P2, R18, R28, R31 ;  /* 0x0000001c121f7210 */ /* 0x000fe20007a1e01f */
[----:B------:R-:W-:-:S05]  /*1580*/  VIADD R48, R5, 0x18 ;  /* 0x0000001805307836 */ /* 0x000fca0000000000 */
[----:B------:R-:W-:-:S04]  /*1590*/  SHF.R.S32.HI R51, RZ, 0x1f, R48 ;  /* 0x0000001fff337819 */ /* 0x000fc80000011430 */
[----:B------:R-:W-:-:S05]  /*15a0*/  LEA.HI R51, R51, R48, RZ, 0x2 ;  /* 0x0000003033337211 */ /* 0x000fca00078f10ff */
[----:B------:R-:W-:Y:S02]  /*15b0*/  IMAD.SHL.U32 R51, R51, 0x10, RZ ;  /* 0x0000001033337824 */ /* 0x000fe400078e00ff */
[--C-:B--2---:R-:W-:Y:S02]  /*15c0*/  HADD2.F32 R49, -RZ, R30.reuse.H0_H0 ;  /* 0x2000001eff317230 */ /* 0x104fe40000004100 */
[----:B------:R-:W-:-:S03]  /*15d0*/  HADD2.F32 R30, -RZ, R30.H1_H1 ;  /* 0x3000001eff1e7230 */ /* 0x000fc60000004100 */
[----:B------:R-:W-:Y:S02]  /*15e0*/  FFMA.FTZ R49, R12, R49, R47 ;  /* 0x000000310c317223 */ /* 0x000fe4000001002f */
[----:B------:R-:W-:Y:S01]  /*15f0*/  FFMA.FTZ R14, R14, R30, R13 ;  /* 0x0000001e0e0e7223 */ /* 0x000fe2000001000d */
[----:B------:R-:W-:Y:S02]  /*1600*/  IADD3.X R30, R42, R29, R35, P0, P2 ;  /* 0x0000001d2a1e7210 */ /* 0x000fe400007e4423 */
[----:B------:R-:W-:-:S04]  /*1610*/  LEA R12, P0, R31, UR6, 0x1 ;  /* 0x000000061f0c7c11 */ /* 0x000fc8000f8008ff */
[----:B------:R-:W-:Y:S02]  /*1620*/  LEA.HI.X R13, R31, UR7, R30, 0x1, P0 ;  /* 0x000000071f0d7c11 */ /* 0x000fe400080f0c1e */
[----:B------:R-:W-:-:S03]  /*1630*/  IADD3 R30, R5, 0x14, RZ ;  /* 0x00000014051e7810 */ /* 0x000fc60007ffe0ff */
[----:B------:R0:W2:Y:S01]  /*1640*/  LDG.E.CONSTANT R47, desc[UR10][R12.64] ;  /* 0x0000000a0c2f7981 */ /* 0x0000a2000c1e9900 */
[----:B------:R-:W-:-:S04]  /*1650*/  SHF.R.S32.HI R31, RZ, 0x1f, R30 ;  /* 0x0000001fff1f7819 */ /* 0x000fc8000001141e */
[----:B------:R-:W-:-:S05]  /*1660*/  LEA.HI R31, R31, R30, RZ, 0x2 ;  /* 0x0000001e1f1f7211 */ /* 0x000fca00078f10ff */
[----:B------:R-:W-:-:S05]  /*1670*/  IMAD.SHL.U32 R31, R31, 0x10, RZ ;  /* 0x000000101f1f7824 */ /* 0x000fca00078e00ff */
[----:B------:R-:W-:Y:S02]  /*1680*/  LOP3.LUT R30, R31, 0xffffffc0, RZ, 0xc0, !PT ;  /* 0xffffffc01f1e7812 */ /* 0x000fe400078ec0ff */
[----:B------:R-:W-:Y:S01]  /*1690*/  LOP3.LUT R31, R51, 0xffffffc0, RZ, 0xc0, !PT ;  /* 0xffffffc0331f7812 */ /* 0x000fe200078ec0ff */
[----:B------:R-:W-:Y:S01]  /*16a0*/  VIADD R51, R5, 0xc ;  /* 0x0000000c05337836 */ /* 0x000fe20000000000 */
[-C--:B------:R-:W-:Y:S02]  /*16b0*/  IADD3 R30, P0, P2, R19, R28.reuse, R30 ;  /* 0x0000001c131e7210 */ /* 0x080fe40007a1e01e */
[----:B------:R-:W-:Y:S02]  /*16c0*/  IADD3 R31, P3, P4, R20, R28, R31 ;  /* 0x0000001c141f7210 */ /* 0x000fe40007c7e01f */
[----:B------:R-:W-:Y:S02]  /*16d0*/  SHF.R.S32.HI R52, RZ, 0x1f, R51 ;  /* 0x0000001fff347819 */ /* 0x000fe40000011433 */
[----:B0-----:R-:W-:-:S02]  /*16e0*/  IADD3.X R13, R43, R29, R36, P0, P2 ;  /* 0x0000001d2b0d7210 */ /* 0x001fc400007e4424 */
[----:B------:R-:W-:Y:S02]  /*16f0*/  LEA.HI R52, R52, R51, RZ, 0x2 ;  /* 0x0000003334347211 */ /* 0x000fe400078f10ff */
[----:B------:R-:W-:Y:S02]  /*1700*/  LEA R12, P0, R30, UR6, 0x1 ;  /* 0x000000061e0c7c11 */ /* 0x000fe4000f8008ff */
[----:B------:R-:W-:Y:S01]  /*1710*/  IADD3.X R48, R44, R29, R37, P3, P4 ;  /* 0x0000001d2c307210 */ /* 0x000fe20001fe8425 */
[----:B------:R-:W-:Y:S01]  /*1720*/  IMAD.SHL.U32 R52, R52, 0x10, RZ ;  /* 0x0000001034347824 */ /* 0x000fe200078e00ff */
[----:B------:R-:W-:Y:S02]  /*1730*/  LEA.HI.X R13, R30, UR7, R13, 0x1, P0 ;  /* 0x000000071e0d7c11 */ /* 0x000fe400080f0c0d */
[----:B------:R-:W-:Y:S02]  /*1740*/  LEA R30, P0, R31, UR6, 0x1 ;  /* 0x000000061f1e7c11 */ /* 0x000fe4000f8008ff */
[----:B------:R-:W-:-:S02]  /*1750*/  LOP3.LUT R52, R52, 0xffffffc0, RZ, 0xc0, !PT ;  /* 0xffffffc034347812 */ /* 0x000fc400078ec0ff */
[----:B------:R-:W-:Y:S02]  /*1760*/  LEA.HI.X R31, R31, UR7, R48, 0x1, P0 ;  /* 0x000000071f1f7c11 */ /* 0x000fe400080f0c30 */
[----:B------:R0:W3:Y:S04]  /*1770*/  LDG.E.CONSTANT R48, desc[UR10][R12.64] ;  /* 0x0000000a0c307981 */ /* 0x0000e8000c1e9900 */
[----:B------:R1:W4:Y:S01]  /*1780*/  LDG.E.CONSTANT R50, desc[UR10][R30.64] ;  /* 0x0000000a1e327981 */ /* 0x000322000c1e9900 */
[----:B------:R-:W-:-:S04]  /*1790*/  IADD3 R51, R5, 0x1c, RZ ;  /* 0x0000001c05337810 */ /* 0x000fc80007ffe0ff */
[----:B------:R-:W-:Y:S02]  /*17a0*/  SHF.R.S32.HI R53, RZ, 0x1f, R51 ;  /* 0x0000001fff357819 */ /* 0x000fe40000011433 */
[----:B0-----:R-:W-:Y:S02]  /*17b0*/  IADD3 R12, P0, P2, R17, R28, R52 ;  /* 0x0000001c110c7210 */ /* 0x001fe40007a1e034 */
[----:B------:R-:W-:Y:S02]  /*17c0*/  LEA.HI R53, R53, R51, RZ, 0x2 ;  /* 0x0000003335357211 */ /* 0x000fe400078f10ff */
[----:B------:R-:W-:Y:S02]  /*17d0*/  IADD3.X R13, R41, R29, R34, P0, P2 ;  /* 0x0000001d290d7210 */ /* 0x000fe400007e4422 */
[----:B-1----:R-:W-:Y:S01]  /*17e0*/  LEA R30, P0, R12, UR6, 0x1 ;  /* 0x000000060c1e7c11 */ /* 0x002fe2000f8008ff */
[----:B------:R-:W-:-:S03]  /*17f0*/  IMAD.SHL.U32 R53, R53, 0x10, RZ ;  /* 0x0000001035357824 */ /* 0x000fc600078e00ff */
[----:B------:R-:W-:Y:S02]  /*1800*/  LEA.HI.X R31, R12, UR7, R13, 0x1, P0 ;  /* 0x000000070c1f7c11 */ /* 0x000fe400080f0c0d */
[----:B------:R-:W-:-:S03]  /*1810*/  LOP3.LUT R53, R53, 0xffffffc0, RZ, 0xc0, !PT ;  /* 0xffffffc035357812 */ /* 0x000fc600078ec0ff */
[----:B------:R-:W2:Y:S01]  /*1820*/  LDG.E.CONSTANT R30, desc[UR10][R30.64] ;  /* 0x0000000a1e1e7981 */ /* 0x000ea2000c1e9900 */
[----:B------:R-:W-:Y:S01]  /*1830*/  HADD2.F32 R12, -RZ, R15.H0_H0 ;  /* 0x2000000fff0c7230 */ /* 0x000fe20000004100 */
[----:B------:R-:W-:-:S04]  /*1840*/  IADD3 R28, P3, P4, R21, R28, R53 ;  /* 0x0000001c151c7210 */ /* 0x000fc80007c7e035 */
[----:B------:R-:W-:Y:S01]  /*1850*/  IADD3.X R29, R45, R29, R38, P3, P4 ;  /* 0x0000001d2d1d7210 */ /* 0x000fe20001fe8426 */
[----:B------:R-:W-:Y:S02]  /*1860*/  HADD2.F32 R51, -RZ, R15.H1_H1 ;  /* 0x3000000fff337230 */ /* 0x000fe40000004100 */
[----:B--2---:R-:W-:-:S05]  /*1870*/  HADD2.F32 R13, -RZ, R30.H0_H0 ;  /* 0x2000001eff0d7230 */ /* 0x004fca0000004100 */
[----:B------:R-:W-:Y:S01]  /*1880*/  FFMA.FTZ R49, R12, R13, R49 ;  /* 0x0000000d0c317223 */ /* 0x000fe20000010031 */
[----:B------:R-:W-:Y:S01]  /*1890*/  HADD2.F32 R12, -RZ, R30.H1_H1 ;  /* 0x3000001eff0c7230 */ /* 0x000fe20000004100 */
[----:B------:R-:W-:-:S04]  /*18a0*/  LEA R30, P0, R28, UR6, 0x1 ;  /* 0x000000061c1e7c11 */ /* 0x000fc8000f8008ff */
[----:B------:R-:W-:-:S05]  /*18b0*/  LEA.HI.X R31, R28, UR7, R29, 0x1, P0 ;  /* 0x000000071c1f7c11 */ /* 0x000fca00080f0c1d */
[----:B------:R-:W2:Y:S01]  /*18c0*/  LDG.E.CONSTANT R30, desc[UR10][R30.64] ;  /* 0x0000000a1e1e7981 */ /* 0x000ea2000c1e9900 */
[----:B------:R-:W-:-:S03]  /*18d0*/  FFMA.FTZ R51, R51, R12, R14 ;  /* 0x0000000c33337223 */ /* 0x000fc6000001000e */
[----:B------:R-:W0:Y:S01]  /*18e0*/  LDS.128 R12, [R23+0x10] ;  /* 0x00001000170c7984 */ /* 0x000e220000000c00 */
[--C-:B------:R-:W-:Y:S02]  /*18f0*/  HADD2.F32 R53, -RZ, R47.reuse.H0_H0 ;  /* 0x2000002fff357230 */ /* 0x100fe40000004100 */
[----:B------:R-:W-:Y:S02]  /*1900*/  HADD2.F32 R47, -RZ, R47.H1_H1 ;  /* 0x3000002fff2f7230 */ /* 0x000fe40000004100 */
[--C-:B---3--:R-:W-:Y:S02]  /*1910*/  HADD2.F32 R29, -RZ, R48.reuse.H0_H0 ;  /* 0x20000030ff1d7230 */ /* 0x108fe40000004100 */
[----:B------:R-:W-:Y:S01]  /*1920*/  HADD2.F32 R48, -RZ, R48.H1_H1 ;  /* 0x30000030ff307230 */ /* 0x000fe20000004100 */
[----:B------:R-:W-:Y:S01]  /*1930*/  UMOV UR4, 0xffffffff ;  /* 0xffffffff00047882 */ /* 0x000fe20000000000 */
[--C-:B0-----:R-:W-:Y:S02]  /*1940*/  HADD2.F32 R52, -RZ, R12.reuse.H0_H0 ;  /* 0x2000000cff347230 */ /* 0x101fe40000004100 */
[----:B------:R-:W-:-:S02]  /*1950*/  HADD2.F32 R12, -RZ, R12.H1_H1 ;  /* 0x3000000cff0c7230 */ /* 0x000fc40000004100 */
[--C-:B------:R-:W-:Y:S02]  /*1960*/  HADD2.F32 R28, -RZ, R13.reuse.H0_H0 ;  /* 0x2000000dff1c7230 */ /* 0x100fe40000004100 */
[----:B------:R-:W-:Y:S01]  /*1970*/  FFMA.FTZ R49, R52, R53, R49 ;  /* 0x0000003534317223 */ /* 0x000fe20000010031 */
[----:B------:R-:W-:Y:S02]  /*1980*/  HADD2.F32 R13, -RZ, R13.H1_H1 ;  /* 0x3000000dff0d7230 */ /* 0x000fe40000004100 */
[----:B------:R-:W-:Y:S01]  /*1990*/  FFMA.FTZ R12, R12, R47, R51 ;  /* 0x0000002f0c0c7223 */ /* 0x000fe20000010033 */
[----:B----4-:R-:W-:Y:S02]  /*19a0*/  HADD2.F32 R47, -RZ, R50.H0_H0 ;  /* 0x20000032ff2f7230 */ /* 0x010fe40000004100 */
        /* <DEDUP_REMOVED lines=9> */
[--C-:B--2---:R-:W-:Y:S02]  /*1a40*/  HADD2.F32 R14, -RZ, R30.reuse.H0_H0 ;  /* 0x2000001eff0e7230 */ /* 0x104fe40000004100 */
[----:B------:R-:W-:-:S03]  /*1a50*/  HADD2.F32 R30, -RZ, R30.H1_H1 ;  /* 0x3000001eff1e7230 */ /* 0x000fc60000004100 */
[----:B------:R-:W-:Y:S02]  /*1a60*/  FFMA.FTZ R14, R29, R14, R28 ;  /* 0x0000000e1d0e7223 */ /* 0x000fe4000001001c */
[----:B------:R-:W-:-:S04]  /*1a70*/  FFMA.FTZ R15, R15, R30, R12 ;  /* 0x0000001e0f0f7223 */ /* 0x000fc8000001000c */
[----:B------:R-:W-:Y:S01]  /*1a80*/  FADD.FTZ R14, R14, R15 ;  /* 0x0000000f0e0e7221 */ /* 0x000fe20000010000 */
[----:B------:R-:W-:Y:S06]  /*1a90*/  BRA.DIV UR4, `(.L_x_25284) ;  /* 0x0000002e04a47947 */ /* 0x000fec000b800000 */
[----:B------:R-:W0:Y:S02]  /*1aa0*/  SHFL.BFLY PT, R13, R14, 0x2, 0x1f ;  /* 0x0c401f000e0d7f89 */ /* 0x000e2400000e0000 */
[----:B0-----:R-:W-:-:S05]  /*1ab0*/  FADD.FTZ R13, R14, R13 ;  /* 0x0000000d0e0d7221 */ /* 0x001fca0000010000 */
[----:B------:R0:W1:Y:S02]  /*1ac0*/  SHFL.BFLY PT, R12, R13, 0x1, 0x1f ;  /* 0x0c201f000d0c7f89 */ /* 0x00006400000e0000 */
.L_x_25322:
        /* <DEDUP_REMOVED lines=15> */
.L_x_25286:
[----:B------:R-:W-:Y:S05]  /*1bc0*/  BSYNC B1 ;  /* 0x0000000000017941 */ /* 0x000fea0003800000 */
.L_x_25285:
[----:B------:R-:W-:Y:S01]  /*1bd0*/  IADD3 R10, P0, R10, 0x10, RZ ;  /* 0x000000100a0a7810 */ /* 0x000fe20007f1e0ff */
[----:B------:R-:W-:Y:S01]  /*1be0*/  VIADD R46, R46, 0x20 ;  /* 0x000000202e2e7836 */ /* 0x000fe20000000000 */
[----:B-1----:R-:W-:Y:S01]  /*1bf0*/  IADD3 R24, R24, 0x80, RZ ;  /* 0x0000008018187810 */ /* 0x002fe20007ffe0ff */
[----:B------:R-:W-:Y:S02]  /*1c00*/  VIADD R25, R25, 0x20 ;  /* 0x0000002019197836 */ /* 0x000fe40000000000 */
[----:B------:R-:W-:Y:S01]  /*1c10*/  IMAD.X R11, RZ, RZ, R11, P0 ;  /* 0x000000ffff0b7224 */ /* 0x000fe200000e060b */
[----:B------:R-:W-:Y:S07]  /*1c20*/  @!P3 BRA `(.L_x_25287) ;  /* 0xfffffff40070b947 */ /* 0x000fee000383ffff */
.L_x_25283:
[----:B------:R-:W-:Y:S05]  /*1c30*/  BSYNC B0 ;  /* 0x0000000000007941 */ /* 0x000fea0003800000 */
.L_x_25282:
        /* <DEDUP_REMOVED lines=12> */
.L_x_25327:
        /* <DEDUP_REMOVED lines=15> */
.L_x_25289:
        /* <DEDUP_REMOVED lines=8> */
[----:B------:R-:W-:-:S04]  /*1e70*/  @!P0 MOV R7, 0x400 ;  /* 0x0000040000078802 */ /* 0x000fc80000000f00 */
[----:B------:R-:W-:-:S04]  /*1e80*/  @!P0 IADD3 R7, R7, 0x80, RZ ;  /* 0x0000008007078810 */ /* 0x000fc80007ffe0ff */
        /* <DEDUP_REMOVED lines=24> */
[----:B------:R-:W-:Y:S01]  /*2010*/  HFMA2.MMA R8, -RZ, RZ, 0, 0 ;  /* 0x00000000ff087435 */ /* 0x000fe200000001ff */
        /* <DEDUP_REMOVED lines=9> */
.L_x_25294:
        /* <DEDUP_REMOVED lines=11> */
.L_x_25293:
[----:B------:R-:W-:Y:S05]  /*2160*/  BSYNC B1 ;  /* 0x0000000000017941 */ /* 0x000fea0003800000 */
.L_x_25292:
        /* <DEDUP_REMOVED lines=14> */
.L_x_25297:
        /* <DEDUP_REMOVED lines=100> */
.L_x_25296:
[----:B------:R-:W-:Y:S05]  /*2890*/  BSYNC B1 ;  /* 0x0000000000017941 */ /* 0x000fea0003800000 */
.L_x_25295:
        /* <DEDUP_REMOVED lines=55> */
.L_x_25299:
[----:B------:R-:W-:Y:S05]  /*2c10*/  BSYNC B1 ;  /* 0x0000000000017941 */ /* 0x000fea0003800000 */
.L_x_25298:
        /* <DEDUP_REMOVED lines=26> */
.L_x_25291:
[----:B------:R-:W-:Y:S05]  /*2dc0*/  BSYNC B0 ;  /* 0x0000000000007941 */ /* 0x000fea0003800000 */
.L_x_25290:
        /* <DEDUP_REMOVED lines=23> */
[----:B0-----:R-:W0:Y:S02]  /*2f40*/  SHFL.BFLY PT, R13, R12, 0x1, 0x1f ;  /* 0x0c201f000c0d7f89 */ /* 0x001e2400000e0000 */
        /* <DEDUP_REMOVED lines=35> */
.L_x_25304:
        /* <DEDUP_REMOVED lines=8> */
.L_x_25303:
[----:B------:R-:W-:Y:S05]  /*3200*/  BSYNC B1 ;  /* 0x0000000000017941 */ /* 0x000fea0003800000 */
.L_x_25302:
        /* <DEDUP_REMOVED lines=14> */
.L_x_25307:
        /* <DEDUP_REMOVED lines=52> */
.L_x_25306:
[----:B------:R-:W-:Y:S05]  /*3630*/  BSYNC B1 ;  /* 0x0000000000017941 */ /* 0x000fea0003800000 */
.L_x_25305:
        /* <DEDUP_REMOVED lines=31> */
.L_x_25309:
[----:B------:R-:W-:Y:S05]  /*3830*/  BSYNC B1 ;  /* 0x0000000000017941 */ /* 0x000fea0003800000 */
.L_x_25308:
        /* <DEDUP_REMOVED lines=14> */
.L_x_25301:
[----:B------:R-:W-:Y:S05]  /*3920*/  BSYNC B0 ;  /* 0x0000000000007941 */ /* 0x000fea0003800000 */
.L_x_25300:
        /* <DEDUP_REMOVED lines=31> */
.L_x_25311:
[----:B------:R-:W-:Y:S05]  /*3b20*/  BSYNC B0 ;  /* 0x0000000000007941 */ /* 0x000fea0003800000 */
.L_x_25310:
[----:B------:R-:W-:Y:S01]  /*3b30*/  ULDC UR8, c[0x0][0x26c] ;  /* 0x00009b0000087ab9 */ /* 0x000fe20000000800 */
[----:B------:R-:W-:Y:S01]  /*3b40*/  BSSY B0, `(.L_x_25312) ;  /* 0x000009c000007945 */ /* 0x000fe20003800000 */
[----:B------:R-:W-:Y:S02]  /*3b50*/  IMAD.MOV.U32 R25, RZ, RZ, RZ ;  /* 0x000000ffff197224 */ /* 0x000fe400078e00ff */
[----:B------:R-:W-:Y:S01]  /*3b60*/  IMAD.MOV.U32 R20, RZ, RZ, RZ ;  /* 0x000000ffff147224 */ /* 0x000fe200078e00ff */
[----:B------:R-:W-:Y:S06]  /*3b70*/  @P1 BRA `(.L_x_25313) ;  /* 0x0000000800601947 */ /* 0x000fec0003800000 */
[----:B0--3--:R-:W0:Y:S01]  /*3b80*/  S2R R8, SR_CTAID.Z ;  /* 0x0000000000087919 */ /* 0x009e220000002700 */
[----:B------:R-:W1:Y:S01]  /*3b90*/  S2UR UR4, SR_CTAID.Y ;  /* 0x00000000000479c3 */ /* 0x000e620000002600 */
[----:B--2---:R-:W-:Y:S01]  /*3ba0*/  SHF.R.S32.HI R10, RZ, 0x1f, R21 ;  /* 0x0000001fff0a7819 */ /* 0x004fe20000011415 */
[----:B------:R-:W-:Y:S01]  /*3bb0*/  ULDC.64 UR6, c[0x0][0x248] ;  /* 0x0000920000067ab9 */ /* 0x000fe20000000a00 */
[----:B------:R-:W-:Y:S02]  /*3bc0*/  IMAD.SHL.U32 R28, R2, 0x8, RZ ;  /* 0x00000008021c7824 */ /* 0x000fe400078e00ff */
[----:B------:R-:W-:Y:S01]  /*3bd0*/  LEA.HI R10, R10, R21, RZ, 0x5 ;  /* 0x000000150a0a7211 */ /* 0x000fe200078f28ff */
[----:B------:R-:W-:Y:S02]  /*3be0*/  IMAD.MOV.U32 R25, RZ, RZ, RZ ;  /* 0x000000ffff197224 */ /* 0x000fe400078e00ff */
[----:B------:R-:W1:Y:S01]  /*3bf0*/  LDC R6, c[0x0][0x258] ;  /* 0x00009600ff067b82 */ /* 0x000e620000000800 */
[----:B------:R-:W-:Y:S01]  /*3c00*/  SHF.R.S32.HI R10, RZ, 0x5, R10 ;  /* 0x00000005ff0a7819 */ /* 0x000fe2000001140a */
[----:B------:R-:W-:-:S03]  /*3c10*/  VIADD R30, R28, 0x100 ;  /* 0x000001001c1e7836 */ /* 0x000fc60000000000 */
[----:B------:R-:W-:-:S03]  /*3c20*/  IADD3 R5, -R10, -0x1, R5 ;  /* 0xffffffff0a057810 */ /* 0x000fc60007ffe105 */
[----:B------:R-:W2:Y:S08]  /*3c30*/  S2UR UR5, SR_CgaCtaId ;  /* 0x00000000000579c3 */ /* 0x000eb00000008800 */
[----:B------:R-:W3:Y:S01]  /*3c40*/  LDC R31, c[0x0][0x26c] ;  /* 0x00009b00ff1f7b82 */ /* 0x000ee20000000800 */
[----:B0-----:R-:W-:Y:S01]  /*3c50*/  LEA R24, R8, R10, 0x6 ;  /* 0x0000000a08187211 */ /* 0x001fe200078e30ff */
[----:B-1----:R-:W-:Y:S01]  /*3c60*/  IMAD R7, R6, UR4, RZ ;  /* 0x0000000406077c24 */ /* 0x002fe2000f8e02ff */
        /* <DEDUP_REMOVED lines=16> */
.L_x_25318:
[----:B------:R-:W-:Y:S01]  /*3d70*/  MOV R4, R26 ;  /* 0x0000001a00047202 */ /* 0x000fe20000000f00 */
[----:B------:R-:W-:Y:S01]  /*3d80*/  IMAD.MOV.U32 R5, RZ, RZ, R29 ;  /* 0x000000ffff057224 */ /* 0x000fe200078e001d */
[----:B------:R-:W0:Y:S01]  /*3d90*/  LDC.64 R8, c[0x0][0x238] ;  /* 0x00008e00ff087b82 */ /* 0x000e220000000a00 */
[----:B------:R-:W1:Y:S04]  /*3da0*/  LDS.128 R16, [R32+-0x10] ;  /* 0xfffff00020107984 */ /* 0x000e680000000c00 */
[----:B------:R-:W2:Y:S02]  /*3db0*/  LDG.E.CONSTANT R4, desc[UR10][R4.64] ;  /* 0x0000000a04047981 */ /* 0x000ea4000c1e9900 */
[----:B--2---:R-:W-:Y:S01]  /*3dc0*/  SHF.R.S32.HI R6, RZ, 0x1f, R4 ;  /* 0x0000001fff067819 */ /* 0x004fe20000011404 */
[----:B------:R-:W-:-:S04]  /*3dd0*/  IMAD.WIDE.U32 R10, R4, UR8, R22 ;  /* 0x00000008040a7c25 */ /* 0x000fc8000f8e0016 */
[----:B------:R-:W-:Y:S01]  /*3de0*/  IMAD R6, R6, UR8, RZ ;  /* 0x0000000806067c24 */ /* 0x000fe2000f8e02ff */
[----:B------:R-:W-:-:S03]  /*3df0*/  IADD3 R7, P0, R30, R10, RZ ;  /* 0x0000000a1e077210 */ /* 0x000fc60007f1e0ff */
[----:B------:R-:W-:Y:S01]  /*3e00*/  IMAD R13, R4, R31, R6 ;  /* 0x0000001f040d7224 */ /* 0x000fe200078e0206 */
[----:B0-----:R-:W-:-:S03]  /*3e10*/  LEA R6, P1, R7, R8, 0x1 ;  /* 0x0000000807067211 */ /* 0x001fc600078208ff */
[----:B------:R-:W-:-:S05]  /*3e20*/  IMAD.IADD R13, R11, 0x1, R13 ;  /* 0x000000010b0d7824 */ /* 0x000fca00078e020d */
[----:B------:R-:W-:Y:S02]  /*3e30*/  LEA.HI.X.SX32 R12, R30, R13, 0x1, P0 ;  /* 0x0000000d1e0c7211 */ /* 0x000fe400000f0eff */
[----:B------:R-:W-:Y:S02]  /*3e40*/  IADD3 R10, P0, R28, R10, RZ ;  /* 0x0000000a1c0a7210 */ /* 0x000fe40007f1e0ff */
[----:B------:R-:W-:Y:S02]  /*3e50*/  LEA.HI.X R7, R7, R9, R12, 0x1, P1 ;  /* 0x0000000907077211 */ /* 0x000fe400008f0c0c */
[----:B------:R-:W-:Y:S02]  /*3e60*/  LEA R8, P1, R10, R8, 0x1 ;  /* 0x000000080a087211 */ /* 0x000fe400078208ff */
[----:B------:R-:W-:Y:S02]  /*3e70*/  LEA.HI.X.SX32 R11, R28, R13, 0x1, P0 ;  /* 0x0000000d1c0b7211 */ /* 0x000fe400000f0eff */
[----:B------:R-:W5:Y:S02]  /*3e80*/  LDG.E.128.CONSTANT R4, desc[UR10][R6.64] ;  /* 0x0000000a06047981 */ /* 0x000f64000c1e9d00 */
[----:B------:R-:W-:-:S02]  /*3e90*/  LEA.HI.X R9, R10, R9, R11, 0x1, P1 ;  /* 0x000000090a097211 */ /* 0x000fc400008f0c0b */
[----:B------:R0:W2:Y:S04]  /*3ea0*/  LDS.128 R12, [R32] ;  /* 0x00000000200c7984 */ /* 0x0000a80000000c00 */
[----:B------:R-:W5:Y:S01]  /*3eb0*/  LDG.E.128.CONSTANT R8, desc[UR10][R8.64] ;  /* 0x0000000a08087981 */ /* 0x000f62000c1e9d00 */
[----:B------:R-:W-:Y:S01]  /*3ec0*/  ISETP.NE.AND P0, PT, R27, RZ, PT ;  /* 0x000000ff1b00720c */ /* 0x000fe20003f05270 */
[----:B------:R-:W-:Y:S01]  /*3ed0*/  BSSY B1, `(.L_x_25314) ;  /* 0x0000024000017945 */ /* 0x000fe20003800000 */
[----:B-1----:R-:W-:Y:S02]  /*3ee0*/  F2FP.F16.F32.PACK_AB R18, R19, R18 ;  /* 0x000000121312723e */ /* 0x002fe400000000ff */
[----:B------:R-:W-:-:S03]  /*3ef0*/  F2FP.F16.F32.PACK_AB R37, R17, R16 ;  /* 0x000000101125723e */ /* 0x000fc600000000ff */
[----:B------:R-:W-:-:S06]  /*3f00*/  IMAD.MOV.U32 R16, RZ, RZ, R18 ;  /* 0x000000ffff107224 */ /* 0x000fcc00078e0012 */
[----:B0-----:R-:W-:Y:S05]  /*3f10*/  @P0 BRA `(.L_x_25315) ;  /* 0x00000000007c0947 */ /* 0x001fea0003800000 */
        /* <DEDUP_REMOVED lines=31> */
.L_x_25315:
[----:B------:R-:W-:Y:S05]  /*4110*/  BSYNC B1 ;  /* 0x0000000000017941 */ /* 0x000fea0003800000 */
.L_x_25314:
[----:B-----5:R-:W-:Y:S02]  /*4120*/  HMUL2 R17, R16, R9 ;  /* 0x0000000910117232 */ /* 0x020fe40000000000 */
[----:B------:R-:W-:Y:S01]  /*4130*/  IMAD.MOV.U32 R9, RZ, RZ, R37 ;  /* 0x000000ffff097224 */ /* 0x000fe200078e0025 */
[----:B--2---:R-:W-:Y:S01]  /*4140*/  F2FP.F16.F32.PACK_AB R13, R13, R12 ;  /* 0x0000000c0d0d723e */ /* 0x004fe200000000ff */
[----:B------:R-:W-:Y:S01]  /*4150*/  BSSY B1, `(.L_x_25316) ;  /* 0x000002a000017945 */ /* 0x000fe20003800000 */
[----:B------:R-:W-:-:S03]  /*4160*/  F2FP.F16.F32.PACK_AB R14, R15, R14 ;  /* 0x0000000e0f0e723e */ /* 0x000fc600000000ff */
[----:B------:R-:W-:Y:S02]  /*4170*/  HFMA2.MMA R17, R9, R8, R17 ;  /* 0x0000000809117235 */ /* 0x000fe40000000011 */
[----:B------:R-:W-:-:S08]  /*4180*/  IMAD.MOV.U32 R18, RZ, RZ, R14 ;  /* 0x000000ffff127224 */ /* 0x000fd000078e000e */
        /* <DEDUP_REMOVED lines=38> */
.L_x_25317:
[----:B------:R-:W-:Y:S05]  /*43f0*/  BSYNC B1 ;  /* 0x0000000000017941 */ /* 0x000fea0003800000 */
.L_x_25316:
        /* <DEDUP_REMOVED lines=16> */
.L_x_25313:
[----:B------:R-:W-:Y:S05]  /*4500*/  BSYNC B0 ;  /* 0x0000000000007941 */ /* 0x000fea0003800000 */
.L_x_25312:
        /* <DEDUP_REMOVED lines=9> */
[----:B------:R-:W-:Y:S02]  /*45a0*/  ISETP.GT.AND P1, PT, R21, 0x3f, PT ;  /* 0x0000003f1500780c */ /* 0x000fe40003f24270 */
[----:B------:R-:W-:Y:S02]  /*45b0*/  LEA R0, R3, R2, 0x6 ;  /* 0x0000000203007211 */ /* 0x000fe400078e30ff */
[----:B------:R-:W-:-:S02]  /*45c0*/  LOP3.LUT R5, R21, 0xffffffe0, RZ, 0xc0, !PT ;  /* 0xffffffe015057812 */ /* 0x000fc400078ec0ff */
[C---:B------:R-:W-:Y:S01]  /*45d0*/  ISETP.GT.AND P2, PT, R21.reuse, 0x1f, PT ;  /* 0x0000001f1500780c */ /* 0x040fe20003f44270 */
[----:B------:R-:W-:Y:S01]  /*45e0*/  VIADD R21, R21, 0x1f ;  /* 0x0000001f15157836 */ /* 0x000fe20000000000 */
[----:B----4-:R-:W-:-:S06]  /*45f0*/  ULEA UR4, UR5, UR4, 0x18 ;  /* 0x0000000405047291 */ /* 0x010fcc000f8ec03f */
[----:B------:R-:W-:-:S05]  /*4600*/  LEA R0, R0, UR4, 0x2 ;  /* 0x0000000400007c11 */ /* 0x000fca000f8e10ff */
[----:B------:R-:W-:Y:S04]  /*4610*/  @!P0 STS [R0+-0x200], R25 ;  /* 0xfffe001900008388 */ /* 0x000fe80000000800 */
[----:B------:R-:W-:Y:S01]  /*4620*/  @!P0 STS [R0+-0x180], R20 ;  /* 0xfffe801400008388 */ /* 0x000fe20000000800 */
[----:B------:R-:W-:Y:S01]  /*4630*/  BAR.SYNC.DEFER_BLOCKING 0x0 ;  /* 0x0000000000007b1d */ /* 0x000fe20000010000 */
[----:B------:R-:W-:-:S05]  /*4640*/  ISETP.NE.AND P0, PT, R5, 0x20, PT ;  /* 0x000000200500780c */ /* 0x000fca0003f05270 */
[----:B------:R-:W4:Y:S04]  /*4650*/  @!P1 LDS R4, [R0] ;  /* 0x0000000000049984 */ /* 0x000f280000000800 */
[----:B------:R-:W5:Y:S01]  /*4660*/  @!P1 LDS R3, [R0+0x80] ;  /* 0x0000800000039984 */ /* 0x000f620000000800 */
[----:B----4-:R-:W-:Y:S01]  /*4670*/  @!P1 FADD.FTZ R25, R4, R25 ;  /* 0x0000001904199221 */ /* 0x010fe20000010000 */
[----:B------:R-:W-:Y:S01]  /*4680*/  BAR.SYNC.DEFER_BLOCKING 0x0 ;  /* 0x0000000000007b1d */ /* 0x000fe20000010000 */
[----:B-----5:R-:W-:Y:S01]  /*4690*/  @!P1 FADD.FTZ R20, R3, R20 ;  /* 0x0000001403149221 */ /* 0x020fe20000010000 */
[----:B------:R-:W-:-:S04]  /*46a0*/  ISETP.GT.U32.AND P1, PT, R21, 0x3e, PT ;  /* 0x0000003e1500780c */ /* 0x000fc80003f24070 */
[----:B------:R4:W-:Y:S04]  /*46b0*/  @!P0 STS [R0+-0x100], R25 ;  /* 0xffff001900008388 */ /* 0x0009e80000000800 */
[----:B------:R4:W-:Y:S01]  /*46c0*/  @!P0 STS [R0+-0x80], R20 ;  /* 0xffff801400008388 */ /* 0x0009e20000000800 */
[----:B------:R-:W-:Y:S06]  /*46d0*/  BAR.SYNC.DEFER_BLOCKING 0x0 ;  /* 0x0000000000007b1d */ /* 0x000fec0000010000 */
[----:B------:R4:W0:Y:S04]  /*46e0*/  @!P2 LDS R4, [R0] ;  /* 0x000000000004a984 */ /* 0x0008280000000800 */
[----:B------:R4:W0:Y:S01]  /*46f0*/  @!P2 LDS R3, [R0+0x80] ;  /* 0x000080000003a984 */ /* 0x0008220000000800 */
[----:B------:R-:W-:Y:S06]  /*4700*/  BAR.SYNC.DEFER_BLOCKING 0x0 ;  /* 0x0000000000007b1d */ /* 0x000fec0000010000 */
[----:B------:R-:W-:Y:S05]  /*4710*/  @P1 EXIT ;  /* 0x000000000000194d */ /* 0x000fea0003800000 */
[----:B------:R-:W5:Y:S01]  /*4720*/  S2UR UR6, SR_CTAID.Y ;  /* 0x00000000000679c3 */ /* 0x000f620000002600 */
[----:B------:R-:W-:Y:S01]  /*4730*/  ULDC UR5, c[0x0][0x14] ;  /* 0x0000050000057ab9 */ /* 0x000fe20000000800 */
[----:B------:R-:W-:Y:S01]  /*4740*/  ULDC UR4, c[0x0][0xc] ;  /* 0x0000030000047ab9 */ /* 0x000fe20000000800 */
[----:B----4-:R-:W-:Y:S02]  /*4750*/  VIADD R0, R2, 0x20 ;  /* 0x0000002002007836 */ /* 0x010fe40000000000 */
[----:B0-----:R-:W-:Y:S01]  /*4760*/  @!P2 FADD.FTZ R25, R4, R25 ;  /* 0x000000190419a221 */ /* 0x001fe20000010000 */
[----:B------:R-:W-:Y:S02]  /*4770*/  @!P2 FADD.FTZ R20, R3, R20 ;  /* 0x000000140314a221 */ /* 0x000fe40000010000 */
[----:B------:R-:W0:Y:S03]  /*4780*/  S2UR UR8, SR_CTAID.X ;  /* 0x00000000000879c3 */ /* 0x000e260000002500 */
[----:B------:R-:W-:-:S05]  /*4790*/  F2FP.F16.F32.PACK_AB R20, R20, R25 ;  /* 0x000000191414723e */ /* 0x000fca00000000ff */
[----:B------:R-:W4:Y:S01]  /*47a0*/  S2UR UR7, SR_CTAID.Z ;  /* 0x00000000000779c3 */ /* 0x000f220000002700 */
[----:B-----5:R-:W-:Y:S02]  /*47b0*/  UIMAD UR4, UR6, UR4, URZ ;  /* 0x00000004060472a4 */ /* 0x020fe4000f8e023f */
[----:B0-----:R-:W-:Y:S02]  /*47c0*/  UIMAD UR6, UR8, UR5, URZ ;  /* 0x00000005080672a4 */ /* 0x001fe4000f8e023f */
[----:B------:R-:W-:Y:S02]  /*47d0*/  UIMAD UR5, UR4, UR5, URZ ;  /* 0x00000005040572a4 */ /* 0x000fe4000f8e023f */
[----:B------:R-:W-:Y:S02]  /*47e0*/  USHF.L.U32 UR6, UR6, 0x6, URZ ;  /* 0x0000000606067899 */ /* 0x000fe4000800063f */
[----:B------:R-:W-:Y:S02]  /*47f0*/  USHF.L.U32 UR5, UR5, 0x6, URZ ;  /* 0x0000000605057899 */ /* 0x000fe4000800063f */
[----:B----4-:R-:W-:-:S02]  /*4800*/  USHF.L.U32 UR4, UR7, 0x6, URZ ;  /* 0x0000000607047899 */ /* 0x010fc4000800063f */
        /* <DEDUP_REMOVED lines=11> */
[C---:B------:R-:W-:Y:S02]  /*48c0*/  LEA R4, P1, R5.reuse, UR4, 0x1 ;  /* 0x0000000405047c11 */ /* 0x040fe4000f8208ff */
[----:B------:R-:W-:Y:S02]  /*48d0*/  LEA.HI.X R3, R6, UR5, R3, 0x1, P0 ;  /* 0x0000000506037c11 */ /* 0x000fe400080f0c03 */
[--C-:B------:R-:W-:Y:S02]  /*48e0*/  LEA.HI.X R5, R5, UR5, R0.reuse, 0x1, P1 ;  /* 0x0000000505057c11 */ /* 0x100fe400088f0c00 */
[----:B------:R-:W-:Y:S01]  /*48f0*/  PRMT R0, R20, 0x7632, R0 ;  /* 0x0000763214007816 */ /* 0x000fe20000000000 */
[----:B------:R-:W-:Y:S04]  /*4900*/  STG.E.U16 desc[UR10][R2.64], R20 ;  /* 0x0000001402007986 */ /* 0x000fe8000c10150a */
[----:B------:R-:W-:Y:S01]  /*4910*/  STG.E.U16 desc[UR10][R4.64], R0 ;  /* 0x0000000004007986 */ /* 0x000fe2000c10150a */
[----:B------:R-:W-:Y:S05]  /*4920*/  EXIT ;  /* 0x000000000000794d */ /* 0x000fea0003800000 */
.L_x_25284:
[----:B------:R-:W-:Y:S01]  /*4930*/  BSSY B1, `(.L_x_25319) ;  /* 0x0000007000017945 */ /* 0x000fe20003800000 */
[----:B------:R-:W-:Y:S01]  /*4940*/  IMAD.MOV.U32 R28, RZ, RZ, 0x2 ;  /* 0x00000002ff1c7424 */ /* 0x000fe200078e00ff */
[----:B------:R-:W-:Y:S01]  /*4950*/  MOV R15, 0xffffffff ;  /* 0xffffffff000f7802 */ /* 0x000fe20000000f00 */
[----:B------:R-:W-:-:S07]  /*4960*/  IMAD.MOV.U32 R29, RZ, RZ, 0x1f ;  /* 0x0000001fff1d7424 */ /* 0x000fce00078e00ff */
[----:B-----5:R-:W-:Y:S05]  /*4970*/  WARPSYNC.COLLECTIVE R15, `(.L_x_25320) ;  /* 0x000000000f087348 */ /* 0x020fea0003c00000 */
[----:B------:R0:W1:Y:S02]  /*4980*/  SHFL.BFLY P0, R12, R14, R28, R29 ;  /* 0x0c00001c0e0c7389 */ /* 0x000064000000001d */
[----:B01---5:R-:W-:Y:S01]  /*4990*/  ENDCOLLECTIVE ;  /* 0x000000000000791b */ /* 0x023fe20003800000 */
.L_x_25320:
[----:B------:R-:W-:Y:S05]  /*49a0*/  BSYNC B1 ;  /* 0x0000000000017941 */ /* 0x000fea0003800000 */
.L_x_25319:
        /* <DEDUP_REMOVED lines=9> */
.L_x_25321:
[----:B------:R-:W-:Y:S05]  /*4a40*/  BRA `(.L_x_25322) ;  /* 0xffffffd000207947 */ /* 0x000fea000383ffff */
.L_x_25288:
        /* <DEDUP_REMOVED lines=8> */
.L_x_25324:
[----:B------:R-:W-:Y:S05]  /*4ad0*/  BSYNC B0 ;  /* 0x0000000000007941 */ /* 0x000fea0003800000 */
.L_x_25323:
[----:B------:R-:W-:Y:S01]  /*4ae0*/  MOV R8, R12 ;  /* 0x0000000c00087202 */ /* 0x000fe20000000f00 */
        /* <DEDUP_REMOVED lines=8> */
.L_x_25325:
[----:B------:R-:W-:Y:S01]  /*4b70*/  IMAD.MOV.U32 R28, RZ, RZ, 0x4 ;  /* 0x00000004ff1c7424 */ /* 0x000fe200078e00ff */
[----:B------:R-:W-:-:S04]  /*4b80*/  MOV R5, R12 ;  /* 0x0000000c00057202 */ /* 0x000fc80000000f00 */
[----:B------:R-:W-:-:S05]  /*4b90*/  FMNMX.FTZ R10, R8, R5, !PT ;  /* 0x00000005080a7209 */ /* 0x000fca0007810000 */
[----:B------:R-:W-:-:S07]  /*4ba0*/  IMAD.MOV.U32 R14, RZ, RZ, R10 ;  /* 0x000000ffff0e7224 */ /* 0x000fce00078e000a */
[----:B------:R-:W-:Y:S05]  /*4bb0*/  WARPSYNC.COLLECTIVE R15, `(.L_x_25326) ;  /* 0x000000000f087348 */ /* 0x000fea0003c00000 */
[----:B------:R0:W1:Y:S02]  /*4bc0*/  SHFL.BFLY P0, R12, R14, R28, R29 ;  /* 0x0c00001c0e0c7389 */ /* 0x000064000000001d */
[----:B01----:R-:W-:Y:S01]  /*4bd0*/  ENDCOLLECTIVE ;  /* 0x000000000000791b */ /* 0x003fe20003800000 */
.L_x_25326:
[----:B------:R-:W-:Y:S01]  /*4be0*/  IMAD.MOV.U32 R5, RZ, RZ, R12 ;  /* 0x000000ffff057224 */ /* 0x000fe200078e000c */
[----:B------:R-:W-:Y:S06]  /*4bf0*/  BRA `(.L_x_25327) ;  /* 0xffffffd000407947 */ /* 0x000fec000383ffff */
.L_x_25328:
        /* <DEDUP_REMOVED lines=16> */
.L_x_29999:


//--------------------- .text._ZN4vllm25paged_attention_v2_kernelIttLi32ELi8ELi128ELNS_18Fp8KVCacheDataTypeE0ELb0ELi512EEEvPfS2_PT_PKS3_PKT0_S9_ifPKiSB_iPKfiiiSD_SD_iiiii --------------------------
	.section	.text._ZN4vllm25paged_attention_v2_kernelIttLi32ELi8ELi128ELNS_18Fp8KVCacheDataTypeE0ELb0ELi512EEEvPfS2_PT_PKS3_PKT0_S9_ifPKiSB_iPKfiiiSD_SD_iiiii,"ax",@progbits
	.align	128
        .global         _ZN4vllm25paged_attention_v2_kernelIttLi32ELi8ELi128ELNS_18Fp8KVCacheDataTypeE0ELb0ELi512EEEvPfS2_PT_PKS3_PKT0_S9_ifPKiSB_iPKfiiiSD_SD_iiiii
        .type           _ZN4vllm25paged_attention_v2_kernelIttLi32ELi8ELi128ELNS_18Fp8KVCacheDataTypeE0ELb0ELi512EEEvPfS2_PT_PKS3_PKT0_S9_ifPKiSB_iPKfiiiSD_SD_iiiii,@function
        .size           _ZN4vllm25paged_attention_v2_kernelIttLi32ELi8ELi128ELNS_18Fp8KVCacheDataTypeE0ELb0ELi512EEEvPfS2_PT_PKS3_PKT0_S9_ifPKiSB_iPKfiiiSD_SD_iiiii,(.L_x_30000 - _ZN4vllm25paged_attention_v2_kernelIttLi32ELi8ELi128ELNS_18Fp8KVCacheDataTypeE0ELb0ELi512EEEvPfS2_PT_PKS3_PKT0_S9_ifPKiSB_iPKfiiiSD_SD_iiiii)
        .other          _ZN4vllm25paged_attention_v2_kernelIttLi32ELi8ELi128ELNS_18Fp8KVCacheDataTypeE0ELb0ELi512EEEvPfS2_PT_PKS3_PKT0_S9_ifPKiSB_iPKfiiiSD_SD_iiiii,@"STO_CUDA_ENTRY STV_DEFAULT"
_ZN4vllm25paged_attention_v2_kernelIttLi32ELi8ELi128ELNS_18Fp8KVCacheDataTypeE0ELb0ELi512EEEvPfS2_PT_PKS3_PKT0_S9_ifPKiSB_iPKfiiiSD_SD_iiiii:
.text._ZN4vllm25paged_attention_v2_kernelIttLi32ELi8ELi128ELNS_18Fp8KVCacheDataTypeE0ELb0ELi512EEEvPfS2_PT_PKS3_PKT0_S9_ifPKiSB_iPKfiiiSD_SD_iiiii:
        /* <DEDUP_REMOVED lines=9> */
[----:B0-----:R-:W-:-:S05]  /*0090*/  IMAD.U32 R26, RZ, RZ, UR4 ;  /* 0x00000004ff1a7e24 */ /* 0x001fca000f8e00ff */
[----:B------:R-:W-:-:S13]  /*00a0*/  R2UR UR4, R26 ;  /* 0x000000001a0472ca */ /* 0x000fda00000e0000 */
[----:B------:R-:W-:Y:S01]  /*00b0*/  USHF.L.U32 UR4, UR4, 0x9, URZ ;  /* 0x0000000904047899 */ /* 0x000fe2000800063f */
        /* <DEDUP_REMOVED lines=18> */
[----:B------:R-:W-:Y:S01]  /*01e0*/  R2UR UR7, R26 ;  /* 0x000000001a0772ca */ /* 0x000fe200000e0000 */
[----:B------:R-:W-:Y:S01]  /*01f0*/  UIADD3 UR5, UR12, 0x7, URZ ;  /* 0x000000070c057890 */ /* 0x000fe2000fffe03f */
[----:B------:R0:W1:Y:S01]  /*0200*/  F2I.FTZ.U32.TRUNC.NTZ R7, R6 ;  /* 0x0000000600077305 */ /* 0x000062000021f000 */
[----:B------:R-:W-:Y:S02]  /*0210*/  BSSY B0, `(.L_x_25329) ;  /* 0x000008b000007945 */ /* 0x000fe40003800000 */
[----:B------:R-:W-:Y:S01]  /*0220*/  USHF.R.S32.HI UR6, URZ, 0x1f, UR5 ;  /* 0x0000001f3f067899 */ /* 0x000fe20008011405 */
[----:B--2---:R-:W-:-:S03]  /*0230*/  IABS R4, R8 ;  /* 0x0000000800047213 */ /* 0x004fc60000000000 */
[----:B------:R-:W-:Y:S01]  /*0240*/  ULEA.HI UR6, UR6, UR5, URZ, 0x3 ;  /* 0x0000000506067291 */ /* 0x000fe2000f8f183f */
[----:B0-----:R-:W-:-:S03]  /*0250*/  IMAD.MOV.U32 R6, RZ, RZ, RZ ;  /* 0x000000ffff067224 */ /* 0x001fc600078e00ff */
[----:B------:R-:W-:Y:S01]  /*0260*/  ULEA UR5, UR7, 0x40, 0x6 ;  /* 0x0000004007057891 */ /* 0x000fe2000f8e303f */
[----:B------:R-:W-:Y:S01]  /*0270*/  R2UR UR7, R26 ;  /* 0x000000001a0772ca */ /* 0x000fe200000e0000 */
[----:B------:R-:W-:Y:S01]  /*0280*/  USHF.R.S32.HI UR6, URZ, 0x3, UR6 ;  /* 0x000000033f067899 */ /* 0x000fe20008011406 */
[----:B-1----:R-:W-:-:S03]  /*0290*/  IADD3 R11, RZ, -R7, RZ ;  /* 0x80000007ff0b7210 */ /* 0x002fc60007ffe0ff */
[----:B------:R-:W-:Y:S02]  /*02a0*/  UISETP.LT.AND UP0, UPT, UR6, UR5, UPT ;  /* 0x000000050600728c */ /* 0x000fe4000bf01270 */
[----:B------:R-:W-:Y:S02]  /*02b0*/  IMAD R11, R11, R10, RZ ;  /* 0x0000000a0b0b7224 */ /* 0x000fe400078e02ff */
[----:B------:R-:W-:Y:S02]  /*02c0*/  USEL UR5, UR6, UR5, UP0 ;  /* 0x0000000506057287 */ /* 0x000fe40008000000 */
[----:B------:R-:W-:Y:S02]  /*02d0*/  IMAD.HI.U32 R7, R7, R11, R6 ;  /* 0x0000000b07077227 */ /* 0x000fe400078e0006 */
[----:B------:R-:W-:-:S04]  /*02e0*/  UIMAD UR6, UR7, -0x40, UR5 ;  /* 0xffffffc0070678a4 */ /* 0x000fc8000f8e0205 */
[----:B------:R-:W-:Y:S01]  /*02f0*/  ULEA UR6, UR6, UR4, 0x3 ;  /* 0x0000000406067291 */ /* 0x000fe2000f8e183f */
[----:B------:R-:W-:-:S03]  /*0300*/  IMAD.HI.U32 R7, R7, R4, RZ ;  /* 0x0000000407077227 */ /* 0x000fc600078e00ff */
[----:B------:R-:W-:Y:S01]  /*0310*/  UISETP.LT.AND UP0, UPT, UR12, UR6, UPT ;  /* 0x000000060c00728c */ /* 0x000fe2000bf01270 */
[----:B------:R-:W-:-:S03]  /*0320*/  IMAD.MOV R3, RZ, RZ, -R7 ;  /* 0x000000ffff037224 */ /* 0x000fc600078e0a07 */
[----:B------:R-:W-:Y:S01]  /*0330*/  USEL UR6, UR12, UR6, UP0 ;  /* 0x000000060c067287 */ /* 0x000fe20008000000 */
[----:B------:R-:W-:-:S03]  /*0340*/  IMAD R3, R10, R3, R4 ;  /* 0x000000030a037224 */ /* 0x000fc600078e0204 */
[----:B------:R-:W-:Y:S02]  /*0350*/  UIADD3 UR7, -UR4, UR6, URZ ;  /* 0x0000000604077290 */ /* 0x000fe4000fffe13f */
        /* <DEDUP_REMOVED lines=47> */
[----:B------:R-:W-:Y:S01]  /*0650*/  SHF.L.U32 R9, R2, 0x5, RZ ;  /* 0x0000000502097819 */ /* 0x000fe200000006ff */
[----:B------:R-:W-:Y:S01]  /*0660*/  IMAD.U32 R6, RZ, RZ, UR6 ;  /* 0x00000006ff067e24 */ /* 0x000fe2000f8e00ff */
[----:B------:R-:W-:Y:S01]  /*0670*/  IADD3 R4, -R7, 0x1f, R4 ;  /* 0x0000001f07047810 */ /* 0x000fe20007ffe104 */
[----:B------:R-:W-:Y:S01]  /*0680*/  BSSY B1, `(.L_x_25331) ;  /* 0x0000023000017945 */ /* 0x000fe20003800000 */
        /* <DEDUP_REMOVED lines=21> */
[----:B------:R-:W-:-:S04]  /*07e0*/  LEA R2, R14, UR6, 0x4 ;  /* 0x000000060e027c11 */ /* 0x000fc8000f8e20ff */
[----:B------:R-:W-:-:S07]  /*07f0*/  LEA R8, R7, R2, 0x2 ;  /* 0x0000000207087211 */ /* 0x000fce00078e10ff */
.L_x_25333:
        /* <DEDUP_REMOVED lines=11> */
.L_x_25332:
[----:B------:R-:W-:Y:S05]  /*08b0*/  BSYNC B1 ;  /* 0x0000000000017941 */ /* 0x000fea0003800000 */
.L_x_25331:
        /* <DEDUP_REMOVED lines=13> */
[----:B------:R-:W-:-:S03]  /*0990*/  VIADD R4, R11, 0xffffff80 ;  /* 0xffffff800b047836 */ /* 0x000fc60000000000 */
[----:B------:R-:W-:-:S07]  /*09a0*/  IADD3 R6, R2, 0x100, RZ ;  /* 0x0000010002067810 */ /* 0x000fce0007ffe0ff */
.L_x_25334:
        /* <DEDUP_REMOVED lines=17> */
.L_x_25330:
[----:B------:R-:W-:Y:S05]  /*0ac0*/  BSYNC B0 ;  /* 0x0000000000007941 */ /* 0x000fea0003800000 */
.L_x_25329:
[----:B------:R-:W-:Y:S01]  /*0ad0*/  LEA R27, R26, R5, 0x6 ;  /* 0x000000051a1b7211 */ /* 0x000fe200078e30ff */
[----:B------:R-:W-:Y:S01]  /*0ae0*/  ULDC UR6, c[0x0][0x258] ;  /* 0x0000960000067ab9 */ /* 0x000fe20000000800 */
[----:B------:R-:W-:Y:S01]  /*0af0*/  ULDC UR18, c[0x0][0x26c] ;  /* 0x00009b0000127ab9 */ /* 0x000fe20000000800 */
[----:B------:R-:W-:Y:S01]  /*0b00*/  UIMAD UR6, UR9, UR6, URZ ;  /* 0x00000006090672a4 */ /* 0x000fe2000f8e023f */
[----:B------:R-:W-:Y:S01]  /*0b10*/  BAR.SYNC.DEFER_BLOCKING 0x0 ;  /* 0x0000000000007b1d */ /* 0x000fe20000010000 */
[----:B------:R-:W-:Y:S01]  /*0b20*/  ISETP.GE.AND P1, PT, R27, UR5, PT ;  /* 0x000000051b007c0c */ /* 0x000fe2000bf26270 */
[----:B------:R-:W-:Y:S01]  /*0b30*/  IMAD.MOV.U32 R30, RZ, RZ, -0x800001 ;  /* 0xff7fffffff1e7424 */ /* 0x000fe200078e00ff */
[----:B------:R-:W-:-:S03]  /*0b40*/  USHF.R.S32.HI UR13, URZ, 0x1f, UR6 ;  /* 0x0000001f3f0d7899 */ /* 0x000fc60008011406 */
[----:B------:R-:W-:Y:S01]  /*0b50*/  ULDC UR16, c[0x0][0x244] ;  /* 0x0000910000107ab9 */ /* 0x000fe20000000800 */
[----:B------:R-:W-:Y:S01]  /*0b60*/  ULDC.64 UR14, c[0x0][0x230] ;  /* 0x00008c00000e7ab9 */ /* 0x000fe20000000a00 */
[----:B------:R-:W-:Y:S06]  /*0b70*/  BSSY B0, `(.L_x_25335) ;  /* 0x000009d000007945 */ /* 0x000fec0003800000 */
[----:B------:R-:W-:Y:S05]  /*0b80*/  @P1 BRA `(.L_x_25336) ;  /* 0x00000008006c1947 */ /* 0x000fea0003800000 */
[----:B------:R-:W-:Y:S01]  /*0b90*/  IMAD.SHL.U32 R8, R14, 0x2, RZ ;  /* 0x000000020e087824 */ /* 0x000fe200078e00ff */
[----:B------:R-:W-:Y:S01]  /*0ba0*/  SHF.R.S32.HI R2, RZ, 0x1f, R7 ;  /* 0x0000001fff027819 */ /* 0x000fe20000011407 */
[----:B------:R-:W-:Y:S01]  /*0bb0*/  ULDC.64 UR8, c[0x0][0x248] ;  /* 0x0000920000087ab9 */ /* 0x000fe20000000a00 */
[C---:B------:R-:W-:Y:S01]  /*0bc0*/  IADD3 R6, P0, R27.reuse, UR6, RZ ;  /* 0x000000061b067c10 */ /* 0x040fe2000ff1e0ff */
[----:B------:R-:W0:Y:S01]  /*0bd0*/  LDC R13, c[0x0][0x26c] ;  /* 0x00009b00ff0d7b82 */ /* 0x000e220000000800 */
[----:B------:R-:W-:Y:S01]  /*0be0*/  LEA.HI R3, R2, R7, RZ, 0x3 ;  /* 0x0000000702037211 */ /* 0x000fe200078f18ff */
[----:B------:R-:W-:Y:S01]  /*0bf0*/  IMAD.U32 R32, RZ, RZ, UR12 ;  /* 0x0000000cff207e24 */ /* 0x000fe2000f8e00ff */
[----:B------:R-:W-:Y:S02]  /*0c00*/  SHF.R.S32.HI R9, RZ, 0x1f, R8 ;  /* 0x0000001fff097819 */ /* 0x000fe40000011408 */
[----:B------:R-:W-:Y:S02]  /*0c10*/  LEA.HI.X.SX32 R11, R27, UR13, 0x1, P0 ;  /* 0x0000000d1b0b7c11 */ /* 0x000fe400080f0eff */
[----:B------:R-:W-:Y:S01]  /*0c20*/  LEA R2, P0, R6, UR8, 0x2 ;  /* 0x0000000806027c11 */ /* 0x000fe2000f8010ff */
[----:B------:R-:W-:Y:S01]  /*0c30*/  ULDC UR8, c[0x0][0x270] ;  /* 0x00009c0000087ab9 */ /* 0x000fe20000000800 */
[----:B------:R-:W-:-:S02]  /*0c40*/  LOP3.LUT R4, R3, 0xfffffff8, RZ, 0xc0, !PT ;  /* 0xfffffff803047812 */ /* 0x000fc400078ec0ff */
[----:B------:R-:W-:Y:S02]  /*0c50*/  LEA.HI R9, R9, R8, RZ, 0x3 ;  /* 0x0000000809097211 */ /* 0x000fe400078f18ff */
[----:B------:R-:W-:Y:S01]  /*0c60*/  LEA.HI.X R3, R6, UR9, R11, 0x2, P0 ;  /* 0x0000000906037c11 */ /* 0x000fe200080f140b */
[----:B------:R-:W-:Y:S01]  /*0c70*/  IMAD.IADD R6, R7, 0x1, -R4 ;  /* 0x0000000107067824 */ /* 0x000fe200078e0a04 */
[----:B------:R-:W-:Y:S01]  /*0c80*/  LOP3.LUT R9, R9, 0xfffffff8, RZ, 0xc0, !PT ;  /* 0xfffffff809097812 */ /* 0x000fe200078ec0ff */
[C---:B------:R-:W-:Y:S01]  /*0c90*/  VIADD R7, R14.reuse, 0x4 ;  /* 0x000000040e077836 */ /* 0x040fe20000000000 */
[----:B------:R-:W1:Y:S01]  /*0ca0*/  S2UR UR9, SR_CgaCtaId ;  /* 0x00000000000979c3 */ /* 0x000e620000008800 */
[C---:B------:R-:W-:Y:S01]  /*0cb0*/  IADD3 R10, R14.reuse, 0x8, RZ ;  /* 0x000000080e0a7810 */ /* 0x040fe20007ffe0ff */
        /* <DEDUP_REMOVED lines=10> */
[----:B------:R-:W-:Y:S01]  /*0d60*/  IMAD R31, R5, 0x8, R6 ;  /* 0x00000008051f7824 */ /* 0x000fe200078e0206 */
[----:B------:R-:W-:Y:S01]  /*0d70*/  LEA.HI R9, R9, R10, RZ, 0x2 ;  /* 0x0000000a09097211 */ /* 0x000fe200078f10ff */
[----:B------:R-:W-:Y:S01]  /*0d80*/  IMAD.SHL.U32 R8, R8, 0x10, RZ ;  /* 0x0000001008087824 */ /* 0x000fe200078e00ff */
[----:B------:R-:W-:Y:S01]  /*0d90*/  LEA.HI R10, R12, R11, RZ, 0x2 ;  /* 0x0000000b0c0a7211 */ /* 0x000fe200078f10ff */
[----:B------:R-:W-:Y:S01]  /*0da0*/  IMAD R11, R25, UR8, RZ ;  /* 0x00000008190b7c24 */ /* 0x000fe2000f8e02ff */
[----:B------:R-:W-:Y:S01]  /*0db0*/  SHF.R.S32.HI R12, RZ, 0x1f, R7 ;  /* 0x0000001fff0c7819 */ /* 0x000fe20000011407 */
[----:B------:R-:W-:Y:S01]  /*0dc0*/  UMOV UR8, 0x400 ;  /* 0x0000040000087882 */ /* 0x000fe20000000000 */
[----:B------:R-:W-:Y:S01]  /*0dd0*/  SHF.R.S32.HI R16, RZ, 0x1f, R15 ;  /* 0x0000001fff107819 */ /* 0x000fe2000001140f */
[----:B------:R-:W-:Y:S01]  /*0de0*/  IMAD.SHL.U32 R9, R9, 0x10, RZ ;  /* 0x0000001009097824 */ /* 0x000fe200078e00ff */
[----:B------:R-:W-:Y:S01]  /*0df0*/  LEA.HI R12, R12, R7, RZ, 0x3 ;  /* 0x000000070c0c7211 */ /* 0x000fe200078f18ff */
[----:B------:R-:W-:Y:S01]  /*0e00*/  IMAD.SHL.U32 R10, R10, 0x10, RZ ;  /* 0x000000100a0a7824 */ /* 0x000fe200078e00ff */
[----:B------:R-:W-:Y:S01]  /*0e10*/  SHF.R.S32.HI R18, RZ, 0x1f, R17 ;  /* 0x0000001fff127819 */ /* 0x000fe20000011411 */
[----:B-1----:R-:W-:Y:S01]  /*0e20*/  ULEA UR17, UR9, UR8, 0x18 ;  /* 0x0000000809117291 */ /* 0x002fe2000f8ec03f */
[----:B------:R-:W-:Y:S01]  /*0e30*/  LEA.HI R16, R16, R15, RZ, 0x3 ;  /* 0x0000000f10107211 */ /* 0x000fe200078f18ff */
[----:B------:R-:W-:Y:S01]  /*0e40*/  UIADD3 UR8, UR8, 0x60, URZ ;  /* 0x0000006008087890 */ /* 0x000fe2000fffe03f */
[----:B------:R-:W-:-:S02]  /*0e50*/  LOP3.LUT R12, R12, 0xfffffff8, RZ, 0xc0, !PT ;  /* 0xfffffff80c0c7812 */ /* 0x000fc400078ec0ff */
[----:B------:R-:W-:Y:S01]  /*0e60*/  LEA.HI R18, R18, R17, RZ, 0x3 ;  /* 0x0000001112127211 */ /* 0x000fe200078f18ff */
[----:B------:R-:W-:Y:S01]  /*0e70*/  ULEA UR8, UR9, UR8, 0x18 ;  /* 0x0000000809087291 */ /* 0x000fe2000f8ec03f */
[----:B------:R-:W-:Y:S01]  /*0e80*/  SHF.L.U32 R6, R6, 0x3, RZ ;  /* 0x0000000306067819 */ /* 0x000fe200000006ff */
[----:B------:R-:W-:Y:S01]  /*0e90*/  IMAD.IADD R5, R7, 0x1, -R12 ;  /* 0x0000000107057824 */ /* 0x000fe200078e0a0c */
[----:B------:R-:W-:Y:S02]  /*0ea0*/  LOP3.LUT R16, R16, 0xfffffff8, RZ, 0xc0, !PT ;  /* 0xfffffff810107812 */ /* 0x000fe400078ec0ff */
[----:B------:R-:W-:Y:S02]  /*0eb0*/  LOP3.LUT R12, R18, 0xfffffff8, RZ, 0xc0, !PT ;  /* 0xfffffff8120c7812 */ /* 0x000fe400078ec0ff */
[----:B------:R-:W-:Y:S02]  /*0ec0*/  SHF.R.S32.HI R20, RZ, 0x1f, R6 ;  /* 0x0000001fff147819 */ /* 0x000fe40000011406 */
[----:B------:R-:W-:Y:S01]  /*0ed0*/  IADD3 R18, P0, R11, R6, RZ ;  /* 0x000000060b127210 */ /* 0x000fe20007f1e0ff */
[----:B------:R-:W-:Y:S01]  /*0ee0*/  IMAD.IADD R6, R15, 0x1, -R16 ;  /* 0x000000010f067824 */ /* 0x000fe200078e0a10 */
[----:B------:R-:W-:Y:S01]  /*0ef0*/  IADD3 R15, R31, UR4, RZ ;  /* 0x000000041f0f7c10 */ /* 0x000fe2000fffe0ff */
[----:B------:R-:W-:Y:S01]  /*0f00*/  IMAD.IADD R7, R17, 0x1, -R12 ;  /* 0x0000000111077824 */ /* 0x000fe200078e0a0c */
[----:B------:R-:W-:Y:S01]  /*0f10*/  LEA.HI.X.SX32 R19, R11, R20, 0x1, P0 ;  /* 0x000000140b137211 */ /* 0x000fe200000f0eff */
[----:B------:R-:W-:Y:S01]  /*0f20*/  IMAD.MOV.U32 R12, RZ, RZ, R27 ;  /* 0x000000ffff0c7224 */ /* 0x000fe200078e001b */
[----:B0-----:R-:W-:-:S02]  /*0f30*/  SHF.R.S32.HI R13, RZ, 0x1f, R13 ;  /* 0x0000001fff0d7819 */ /* 0x001fc4000001140d */
[----:B------:R-:W-:Y:S02]  /*0f40*/  LEA R14, R14, UR17, 0x4 ;  /* 0x000000110e0e7c11 */ /* 0x000fe4000f8e20ff */
[----:B------:R-:W-:Y:S02]  /*0f50*/  LOP3.LUT R16, R8, 0xffffffc0, RZ, 0xc0, !PT ;  /* 0xffffffc008107812 */ /* 0x000fe400078ec0ff */
[----:B------:R-:W-:Y:S02]  /*0f60*/  LOP3.LUT R17, R9, 0xffffffc0, RZ, 0xc0, !PT ;  /* 0xffffffc009117812 */ /* 0x000fe400078ec0ff */
[----:B------:R-:W-:Y:S02]  /*0f70*/  LOP3.LUT R24, R10, 0xffffffc0, RZ, 0xc0, !PT ;  /* 0xffffffc00a187812 */ /* 0x000fe400078ec0ff */
[----:B------:R-:W-:Y:S02]  /*0f80*/  LEA R31, R31, UR8, 0x2 ;  /* 0x000000081f1f7c11 */ /* 0x000fe4000f8e10ff */
[----:B------:R-:W-:-:S07]  /*0f90*/  IADD3 R32, -R32, 0x1, R15 ;  /* 0x0000000120207810 */ /* 0x000fce0007ffe10f */
.L_x_25340:
[----:B------:R-:W2:Y:S01]  /*0fa0*/  LDG.E.CONSTANT R10, desc[UR10][R2.64] ;  /* 0x0000000a020a7981 */ /* 0x000ea2000c1e9900 */
[----:B------:R-:W-:Y:S02]  /*0fb0*/  SHF.R.S32.HI R20, RZ, 0x1f, R16 ;  /* 0x0000001fff147819 */ /* 0x000fe40000011410 */
[----:B------:R-:W-:Y:S02]  /*0fc0*/  SHF.R.S32.HI R22, RZ, 0x1f, R5 ;  /* 0x0000001fff167819 */ /* 0x000fe40000011405 */
[----:B------:R-:W-:Y:S02]  /*0fd0*/  SHF.R.S32.HI R28, RZ, 0x1f, R17 ;  /* 0x0000001fff1c7819 */ /* 0x000fe40000011411 */
[----:B------:R-:W-:Y:S02]  /*0fe0*/  SHF.R.S32.HI R29, RZ, 0x1f, R6 ;  /* 0x0000001fff1d7819 */ /* 0x000fe40000011406 */
[----:B--2---:R-:W-:-:S05]  /*0ff0*/  SHF.R.S32.HI R8, RZ, 0x1f, R10 ;  /* 0x0000001fff087819 */ /* 0x004fca000001140a */
[----:B------:R-:W-:Y:S02]  /*1000*/  IMAD R11, R8, UR18, RZ ;  /* 0x00000012080b7c24 */ /* 0x000fe4000f8e02ff */
[----:B0-----:R-:W-:-:S04]  /*1010*/  IMAD.WIDE.U32 R8, R10, UR18, R18 ;  /* 0x000000120a087c25 */ /* 0x001fc8000f8e0012 */
[----:B------:R-:W-:Y:S01]  /*1020*/  IMAD R21, R10, R13, R11 ;  /* 0x0000000d0a157224 */ /* 0x000fe200078e020b */
[----:B------:R-:W-:-:S03]  /*1030*/  IADD3 R11, P0, P2, R5, R8, R16 ;  /* 0x00000008050b7210 */ /* 0x000fc60007a1e010 */
[----:B------:R-:W-:Y:S01]  /*1040*/  IMAD.IADD R9, R9, 0x1, R21 ;  /* 0x0000000109097824 */ /* 0x000fe200078e0215 */
[----:B------:R-:W-:-:S04]  /*1050*/  LEA R10, P3, R11, UR14, 0x1 ;  /* 0x0000000e0b0a7c11 */ /* 0x000fc8000f8608ff */
[-C--:B------:R-:W-:Y:S02]  /*1060*/  IADD3.X R20, R22, R9.reuse, R20, P0, P2 ;  /* 0x0000000916147210 */ /* 0x080fe400007e4414 */
[CC--:B------:R-:W-:Y:S02]  /*1070*/  IADD3 R21, P0, R4.reuse, R8.reuse, RZ ;  /* 0x0000000804157210 */ /* 0x0c0fe40007f1e0ff */
[----:B------:R-:W-:Y:S02]  /*1080*/  LEA.HI.X R11, R11, UR15, R20, 0x1, P3 ;  /* 0x0000000f0b0b7c11 */ /* 0x000fe400098f0c14 */
[----:B------:R-:W-:Y:S02]  /*1090*/  LEA R20, P2, R21, UR14, 0x1 ;  /* 0x0000000e15147c11 */ /* 0x000fe4000f8408ff */
[----:B------:R-:W-:Y:S01]  /*10a0*/  LEA.HI.X.SX32 R22, R4, R9, 0x1, P0 ;  /* 0x0000000904167211 */ /* 0x000fe200000f0eff */
[----:B------:R0:W2:Y:S01]  /*10b0*/  LDG.E.CONSTANT R33, desc[UR10][R10.64] ;  /* 0x0000000a0a217981 */ /* 0x0000a2000c1e9900 */
[----:B------:R-:W-:-:S02]  /*10c0*/  IADD3 R23, P3, P4, R6, R8, R17 ;  /* 0x0000000806177210 */ /* 0x000fc40007c7e011 */
[----:B------:R-:W-:Y:S02]  /*10d0*/  LEA.HI.X R21, R21, UR15, R22, 0x1, P2 ;  /* 0x0000000f15157c11 */ /* 0x000fe400090f0c16 */
[----:B------:R-:W-:Y:S02]  /*10e0*/  IADD3.X R28, R29, R9, R28, P3, P4 ;  /* 0x000000091d1c7210 */ /* 0x000fe40001fe841c */
[----:B------:R-:W-:Y:S01]  /*10f0*/  LEA R22, P0, R23, UR14, 0x1 ;  /* 0x0000000e17167c11 */ /* 0x000fe2000f8008ff */
[----:B------:R-:W3:Y:S01]  /*1100*/  LDG.E.CONSTANT R20, desc[UR10][R20.64] ;  /* 0x0000000a14147981 */ /* 0x000ee2000c1e9900 */
[----:B------:R-:W-:Y:S02]  /*1110*/  IADD3 R8, P2, P3, R7, R8, R24 ;  /* 0x0000000807087210 */ /* 0x000fe40007b5e018 */
[----:B------:R-:W-:Y:S02]  /*1120*/  LEA.HI.X R23, R23, UR15, R28, 0x1, P0 ;  /* 0x0000000f17177c11 */ /* 0x000fe400080f0c1c */
[----:B0-----:R-:W-:-:S02]  /*1130*/  SHF.R.S32.HI R10, RZ, 0x1f, R24 ;  /* 0x0000001fff0a7819 */ /* 0x001fc40000011418 */
[----:B------:R-:W-:Y:S01]  /*1140*/  SHF.R.S32.HI R11, RZ, 0x1f, R7 ;  /* 0x0000001fff0b7819 */ /* 0x000fe20000011407 */
[----:B------:R-:W4:Y:S01]  /*1150*/  LDG.E.CONSTANT R22, desc[UR10][R22.64] ;  /* 0x0000000a16167981 */ /* 0x000f22000c1e9900 */
[----:B------:R-:W-:Y:S02]  /*1160*/  LEA R28, P0, R8, UR14, 0x1 ;  /* 0x0000000e081c7c11 */ /* 0x000fe4000f8008ff */
[----:B------:R-:W-:-:S04]  /*1170*/  IADD3.X R9, R11, R9, R10, P2, P3 ;  /* 0x000000090b097210 */ /* 0x000fc800017e640a */
[----:B------:R-:W-:Y:S02]  /*1180*/  LEA.HI.X R29, R8, UR15, R9, 0x1, P0 ;  /* 0x0000000f081d7c11 */ /* 0x000fe400080f0c09 */
[----:B------:R-:W0:Y:S04]  /*1190*/  LDS.128 R8, [R14] ;  /* 0x000000000e087984 */ /* 0x000e280000000c00 */
[----:B------:R-:W4:Y:S01]  /*11a0*/  LDG.E.CONSTANT R28, desc[UR10][R28.64] ;  /* 0x0000000a1c1c7981 */ /* 0x000f22000c1e9900 */
[----:B------:R-:W1:Y:S01]  /*11b0*/  S2R R34, SR_TID.X ;  /* 0x0000000000227919 */ /* 0x000e620000002100 */
[----:B------:R-:W-:Y:S01]  /*11c0*/  UMOV UR8, 0xffffffff ;  /* 0xffffffff00087882 */ /* 0x000fe20000000000 */
[--C-:B0-----:R-:W-:Y:S02]  /*11d0*/  HADD2.F32 R35, -RZ, R9.reuse.H0_H0 ;  /* 0x20000009ff237230 */ /* 0x101fe40000004100 */
[----:B------:R-:W-:-:S02]  /*11e0*/  HADD2.F32 R9, -RZ, R9.H1_H1 ;  /* 0x30000009ff097230 */ /* 0x000fc40000004100 */
[--C-:B--2---:R-:W-:Y:S02]  /*11f0*/  HADD2.F32 R36, -RZ, R33.reuse.H0_H0 ;  /* 0x20000021ff247230 */ /* 0x104fe40000004100 */
[----:B------:R-:W-:-:S03]  /*1200*/  HADD2.F32 R33, -RZ, R33.H1_H1 ;  /* 0x30000021ff217230 */ /* 0x000fc60000004100 */
[----:B------:R-:W-:Y:S02]  /*1210*/  FMUL.FTZ R35, R35, R36 ;  /* 0x0000002423237220 */ /* 0x000fe40000410000 */
[----:B------:R-:W-:Y:S01]  /*1220*/  FMUL.FTZ R33, R9, R33 ;  /* 0x0000002109217220 */ /* 0x000fe20000410000 */
[----:B------:R-:W-:Y:S02]  /*1230*/  HADD2.F32 R9, -RZ, R8.H0_H0 ;  /* 0x20000008ff097230 */ /* 0x000fe40000004100 */
[--C-:B---3--:R-:W-:Y:S02]  /*1240*/  HADD2.F32 R36, -RZ, R20.reuse.H0_H0 ;  /* 0x20000014ff247230 */ /* 0x108fe40000004100 */
[----:B------:R-:W-:Y:S02]  /*1250*/  HADD2.F32 R21, -RZ, R20.H1_H1 ;  /* 0x30000014ff157230 */ /* 0x000fe40000004100 */
[----:B------:R-:W-:Y:S02]  /*1260*/  HADD2.F32 R8, -RZ, R8.H1_H1 ;  /* 0x30000008ff087230 */ /* 0x000fe40000004100 */
[----:B------:R-:W-:Y:S01]  /*1270*/  FFMA.FTZ R9, R9, R36, R35 ;  /* 0x0000002409097223 */ /* 0x000fe20000010023 */
[----:B------:R-:W-:-:S02]  /*1280*/  HADD2.F32 R20, -RZ, R10.H0_H0 ;  /* 0x2000000aff147230 */ /* 0x000fc40000004100 */
[----:B----4-:R-:W-:Y:S02]  /*1290*/  HADD2.F32 R23, -RZ, R22.H0_H0 ;  /* 0x20000016ff177230 */ /* 0x010fe40000004100 */
[----:B------:R-:W-:Y:S01]  /*12a0*/  FFMA.FTZ R8, R8, R21, R33 ;  /* 0x0000001508087223 */ /* 0x000fe20000010021 */
[----:B------:R-:W-:Y:S02]  /*12b0*/  HADD2.F32 R21, -RZ, R10.H1_H1 ;  /* 0x3000000aff157230 */ /* 0x000fe40000004100 */
[----:B------:R-:W-:Y:S02]  /*12c0*/  HADD2.F32 R22, -RZ, R22.H1_H1 ;  /* 0x30000016ff167230 */ /* 0x000fe40000004100 */
[----:B------:R-:W-:Y:S01]  /*12d0*/  FFMA.FTZ R9, R20, R23, R9 ;  /* 0x0000001714097223 */ /* 0x000fe20000010009 */
[----:B-1----:R-:W-:Y:S01]  /*12e0*/  SHF.R.S32.HI R23, RZ, 0x1f, R34 ;  /* 0x0000001fff177819 */ /* 0x002fe20000011422 */
[--C-:B------:R-:W-:Y:S02]  /*12f0*/  HADD2.F32 R10, -RZ, R11.reuse.H0_H0 ;  /* 0x2000000bff0a7230 */ /* 0x100fe40000004100 */
[----:B------:R-:W-:Y:S01]  /*1300*/  HADD2.F32 R11, -RZ, R11.H1_H1 ;  /* 0x3000000bff0b7230 */ /* 0x000fe20000004100 */
[----:B------:R-:W-:Y:S01]  /*1310*/  LEA.HI R23, R23, R34, RZ, 0x2 ;  /* 0x0000002217177211 */ /* 0x000fe200078f10ff */
[----:B------:R-:W-:-:S02]  /*1320*/  HADD2.F32 R20, -RZ, R28.H0_H0 ;  /* 0x2000001cff147230 */ /* 0x000fc40000004100 */
[----:B------:R-:W-:Y:S01]  /*1330*/  FFMA.FTZ R8, R21, R22, R8 ;  /* 0x0000001615087223 */ /* 0x000fe20000010008 */
[----:B------:R-:W-:Y:S01]  /*1340*/  HADD2.F32 R28, -RZ, R28.H1_H1 ;  /* 0x3000001cff1c7230 */ /* 0x000fe20000004100 */
[----:B------:R-:W-:Y:S01]  /*1350*/  LOP3.LUT R23, R23, 0xfffffffc, RZ, 0xc0, !PT ;  /* 0xfffffffc17177812 */ /* 0x000fe200078ec0ff */
[----:B------:R-:W-:-:S03]  /*1360*/  FFMA.FTZ R9, R10, R20, R9 ;  /* 0x000000140a097223 */ /* 0x000fc60000010009 */
[----:B------:R-:W-:Y:S01]  /*1370*/  FFMA.FTZ R8, R11, R28, R8 ;  /* 0x0000001c0b087223 */ /* 0x000fe20000010008 */
[----:B------:R-:W-:-:S03]  /*1380*/  IMAD.IADD R23, R34, 0x1, -R23 ;  /* 0x0000000122177824 */ /* 0x000fc600078e0a17 */
[----:B------:R-:W-:Y:S01]  /*1390*/  FADD.FTZ R8, R9, R8 ;  /* 0x0000000809087221 */ /* 0x000fe20000010000 */
[----:B------:R-:W-:Y:S06]  /*13a0*/  BRA.DIV UR8, `(.L_x_25337) ;  /* 0x0000003208ac7947 */ /* 0x000fec000b800000 */
[----:B------:R-:W0:Y:S02]  /*13b0*/  SHFL.BFLY PT, R9, R8, 0x2, 0x1f ;  /* 0x0c401f0008097f89 */ /* 0x000e2400000e0000 */
[----:B0-----:R-:W-:-:S05]  /*13c0*/  FADD.FTZ R9, R8, R9 ;  /* 0x0000000908097221 */ /* 0x001fca0000010000 */
[----:B------:R0:W1:Y:S02]  /*13d0*/  SHFL.BFLY PT, R10, R9, 0x1, 0x1f ;  /* 0x0c201f00090a7f89 */ /* 0x00006400000e0000 */
.L_x_25378:
        /* <DEDUP_REMOVED lines=15> */
.L_x_25339:
[----:B------:R-:W-:Y:S05]  /*14d0*/  BSYNC B1 ;  /* 0x0000000000017941 */ /* 0x000fea0003800000 */
.L_x_25338:
[----:B------:R-:W-:Y:S01]  /*14e0*/  IADD3 R2, P0, R2, 0x10, RZ ;  /* 0x0000001002027810 */ /* 0x000fe20007f1e0ff */
[----:B------:R-:W-:Y:S01]  /*14f0*/  VIADD R32, R32, 0x20 ;  /* 0x0000002020207836 */ /* 0x000fe20000000000 */
[----:B-1----:R-:W-:Y:S01]  /*1500*/  IADD3 R31, R31, 0x80, RZ ;  /* 0x000000801f1f7810 */ /* 0x002fe20007ffe0ff */
[----:B------:R-:W-:Y:S02]  /*1510*/  VIADD R15, R15, 0x20 ;  /* 0x000000200f0f7836 */ /* 0x000fe40000000000 */
[----:B------:R-:W-:Y:S01]  /*1520*/  IMAD.X R3, RZ, RZ, R3, P0 ;  /* 0x000000ffff037224 */ /* 0x000fe200000e0603 */
[----:B------:R-:W-:Y:S07]  /*1530*/  @!P3 BRA `(.L_x_25340) ;  /* 0xfffffff80098b947 */ /* 0x000fee000383ffff */
.L_x_25336:
[----:B------:R-:W-:Y:S05]  /*1540*/  BSYNC B0 ;  /* 0x0000000000007941 */ /* 0x000fea0003800000 */
.L_x_25335:
[----:B-----5:R-:W1:Y:S01]  /*1550*/  S2R R0, SR_TID.X ;  /* 0x0000000000007919 */ /* 0x020e620000002100 */
[----:B------:R-:W-:-:S04]  /*1560*/  UIADD3 UR8, UR12, 0x7, URZ ;  /* 0x000000070c087890 */ /* 0x000fc8000fffe03f */
[----:B------:R-:W-:-:S04]  /*1570*/  USHF.R.S32.HI UR9, URZ, 0x1f, UR8 ;  /* 0x0000001f3f097899 */ /* 0x000fc80008011408 */
[----:B------:R-:W-:-:S03]  /*1580*/  ULEA.HI UR9, UR9, UR8, URZ, 0x3 ;  /* 0x0000000809097291 */ /* 0x000fc6000f8f183f */
[----:B------:R-:W-:-:S03]  /*1590*/  UMOV UR8, 0xffffffff ;  /* 0xffffffff00087882 */ /* 0x000fc60000000000 */
[----:B------:R-:W-:-:S05]  /*15a0*/  IMAD.U32 R24, RZ, RZ, UR9 ;  /* 0x00000009ff187e24 */ /* 0x000fca000f8e00ff */
        /* <DEDUP_REMOVED lines=11> */
[----:B------:R1:W2:Y:S02]  /*1660*/  SHFL.BFLY PT, R7, R4, 0x4, 0x1f ;  /* 0x0c801f0004077f89 */ /* 0x0002a400000e0000 */
.L_x_25383:
[----:B------:R-:W-:Y:S01]  /*1670*/  ISETP.NE.AND P0, PT, R3, RZ, PT ;  /* 0x000000ff0300720c */ /* 0x000fe20003f05270 */
[----:B------:R-:W-:Y:S05]  /*1680*/  WARPSYNC.ALL ;  /* 0x0000000000007948 */ /* 0x000fea0003800000 */
[----:B-12---:R-:W-:-:S07]  /*1690*/  FMNMX.FTZ R4, R4, R7, !PT ;  /* 0x0000000704047209 */ /* 0x006fce0007810000 */
[----:B------:R-:W1:Y:S01]  /*16a0*/  @!P0 S2R R6, SR_CgaCtaId ;  /* 0x0000000000068919 */ /* 0x000e620000008800 */
[----:B------:R-:W-:-:S04]  /*16b0*/  @!P0 MOV R5, 0x400 ;  /* 0x0000040000058802 */ /* 0x000fc80000000f00 */
[----:B------:R-:W-:-:S04]  /*16c0*/  @!P0 IADD3 R5, R5, 0x40, RZ ;  /* 0x0000004005058810 */ /* 0x000fc80007ffe0ff */
[----:B-1----:R-:W-:-:S05]  /*16d0*/  @!P0 LEA R5, R6, R5, 0x18 ;  /* 0x0000000506058211 */ /* 0x002fca00078ec0ff */
[----:B------:R-:W-:-:S05]  /*16e0*/  @!P0 IMAD R5, R2, 0x4, R5 ;  /* 0x0000000402058824 */ /* 0x000fca00078e0205 */
[----:B------:R1:W-:Y:S01]  /*16f0*/  @!P0 STS [R5], R4 ;  /* 0x0000000405008388 */ /* 0x0003e20000000800 */
[----:B------:R-:W-:Y:S01]  /*1700*/  BAR.SYNC.DEFER_BLOCKING 0x0 ;  /* 0x0000000000007b1d */ /* 0x000fe20000010000 */
[----:B------:R-:W-:Y:S01]  /*1710*/  ISETP.GT.AND P0, PT, R3, 0x3, PT ;  /* 0x000000030300780c */ /* 0x000fe20003f04270 */
[----:B------:R-:W-:Y:S01]  /*1720*/  HFMA2.MMA R10, -RZ, RZ, 0, 0 ;  /* 0x00000000ff0a7435 */ /* 0x000fe200000001ff */
[----:B------:R-:W-:-:S03]  /*1730*/  ISETP.GE.AND P2, PT, R0, UR7, PT ;  /* 0x0000000700007c0c */ /* 0x000fc6000bf46270 */
        /* <DEDUP_REMOVED lines=20> */
[----:B------:R-:W-:Y:S02]  /*1880*/  LOP3.LUT R6, RZ, UR12, RZ, 0x33, !PT ;  /* 0x0000000cff067c12 */ /* 0x000fe4000f8e33ff */
        /* <DEDUP_REMOVED lines=16> */
.L_x_25346:
[----:B0-----:R-:W1:Y:S01]  /*1990*/  LDS R9, [R7] ;  /* 0x0000000007097984 */ /* 0x001e620000000800 */
        /* <DEDUP_REMOVED lines=10> */
.L_x_25345:
[----:B------:R-:W-:Y:S05]  /*1a40*/  BSYNC B1 ;  /* 0x0000000000017941 */ /* 0x000fea0003800000 */
.L_x_25344:
        /* <DEDUP_REMOVED lines=15> */
.L_x_25349:
[----:B------:R-:W1:Y:S01]  /*1b40*/  LDS R7, [R8+-0x400] ;  /* 0xfffc000008077984 */ /* 0x000e620000000800 */
[----:B------:R-:W-:-:S03]  /*1b50*/  VIADD R5, R5, 0x800 ;  /* 0x0000080005057836 */ /* 0x000fc60000000000 */
[----:B------:R-:W2:Y:S02]  /*1b60*/  LDS R33, [R8+0x400] ;  /* 0x0004000008217984 */ /* 0x000ea40000000800 */
[----:B------:R-:W-:Y:S02]  /*1b70*/  ISETP.GE.AND P3, PT, R5, R6, PT ;  /* 0x000000060500720c */ /* 0x000fe40003f66270 */
[----:B0-----:R-:W0:Y:S04]  /*1b80*/  LDS R9, [R8+-0x200] ;  /* 0xfffe000008097984 */ /* 0x001e280000000800 */
[----:B------:R-:W3:Y:S04]  /*1b90*/  LDS R11, [R8] ;  /* 0x00000000080b7984 */ /* 0x000ee80000000800 */
[----:B------:R-:W4:Y:S04]  /*1ba0*/  LDS R15, [R8+0x600] ;  /* 0x00060000080f7984 */ /* 0x000f280000000800 */
[----:B------:R-:W5:Y:S04]  /*1bb0*/  LDS R29, [R8+0x200] ;  /* 0x00020000081d7984 */ /* 0x000f680000000800 */
[----:B------:R-:W-:Y:S04]  /*1bc0*/  LDS R21, [R8+0xc00] ;  /* 0x000c000008157984 */ /* 0x000fe80000000800 */
[----:B------:R-:W5:Y:S04]  /*1bd0*/  LDS R17, [R8+0x800] ;  /* 0x0008000008117984 */ /* 0x000f680000000800 */
[----:B------:R-:W-:Y:S04]  /*1be0*/  LDS R23, [R8+0xe00] ;  /* 0x000e000008177984 */ /* 0x000fe80000000800 */
[----:B------:R-:W5:Y:S01]  /*1bf0*/  LDS R19, [R8+0xa00] ;  /* 0x000a000008137984 */ /* 0x000f620000000800 */
[----:B-1----:R-:W-:-:S03]  /*1c00*/  FADD.FTZ R7, -R4, R7 ;  /* 0x0000000704077221 */ /* 0x002fc60000010100 */
[----:B------:R-:W1:Y:S01]  /*1c10*/  LDS R31, [R8+0x1000] ;  /* 0x00100000081f7984 */ /* 0x000e620000000800 */
[C---:B--2---:R-:W-:Y:S01]  /*1c20*/  FADD.FTZ R12, -R4.reuse, R33 ;  /* 0x00000021040c7221 */ /* 0x044fe20000010100 */
[----:B------:R-:W-:Y:S02]  /*1c30*/  FMUL.FTZ R7, R7, 1.4426950216293334961 ;  /* 0x3fb8aa3b07077820 */ /* 0x000fe40000410000 */
[----:B------:R-:W-:Y:S01]  /*1c40*/  LDS R33, [R8+0x1200] ;  /* 0x0012000008217984 */ /* 0x000fe20000000800 */
[----:B0-----:R-:W-:Y:S01]  /*1c50*/  FADD.FTZ R9, -R4, R9 ;  /* 0x0000000904097221 */ /* 0x001fe20000010100 */
[----:B------:R-:W-:Y:S02]  /*1c60*/  FMUL.FTZ R14, R12, 1.4426950216293334961 ;  /* 0x3fb8aa3b0c0e7820 */ /* 0x000fe40000410000 */
[----:B------:R-:W-:Y:S01]  /*1c70*/  LDS R35, [R8+0x1400] ;  /* 0x0014000008237984 */ /* 0x000fe20000000800 */
[----:B------:R-:W0:Y:S01]  /*1c80*/  MUFU.EX2 R7, R7 ;  /* 0x0000000700077308 */ /* 0x000e220000000800 */
[----:B------:R-:W-:Y:S01]  /*1c90*/  FMUL.FTZ R13, R9, 1.4426950216293334961 ;  /* 0x3fb8aa3b090d7820 */ /* 0x000fe20000410000 */
[C---:B---3--:R-:W-:Y:S01]  /*1ca0*/  FADD.FTZ R11, -R4.reuse, R11 ;  /* 0x0000000b040b7221 */ /* 0x048fe20000010100 */
[----:B------:R-:W-:Y:S01]  /*1cb0*/  LDS R37, [R8+0x1800] ;  /* 0x0018000008257984 */ /* 0x000fe20000000800 */
[----:B----4-:R-:W-:-:S02]  /*1cc0*/  FADD.FTZ R12, -R4, R15 ;  /* 0x0000000f040c7221 */ /* 0x010fc40000010100 */
[----:B------:R-:W-:Y:S02]  /*1cd0*/  FMUL.FTZ R9, R11, 1.4426950216293334961 ;  /* 0x3fb8aa3b0b097820 */ /* 0x000fe40000410000 */
[----:B------:R-:W2:Y:S01]  /*1ce0*/  MUFU.EX2 R13, R13 ;  /* 0x0000000d000d7308 */ /* 0x000ea20000000800 */
[----:B-----5:R-:W-:Y:S01]  /*1cf0*/  FADD.FTZ R29, -R4, R29 ;  /* 0x0000001d041d7221 */ /* 0x020fe20000010100 */
[----:B------:R-:W-:Y:S02]  /*1d00*/  FMUL.FTZ R16, R12, 1.4426950216293334961 ;  /* 0x3fb8aa3b0c107820 */ /* 0x000fe40000410000 */
[----:B------:R-:W3:Y:S01]  /*1d10*/  LDS R12, [R8+0x1600] ;  /* 0x00160000080c7984 */ /* 0x000ee20000000800 */
[----:B------:R-:W-:-:S03]  /*1d20*/  FMUL.FTZ R11, R29, 1.4426950216293334961 ;  /* 0x3fb8aa3b1d0b7820 */ /* 0x000fc60000410000 */
[----:B------:R4:W5:Y:S01]  /*1d30*/  MUFU.EX2 R15, R14 ;  /* 0x0000000e000f7308 */ /* 0x0009620000000800 */
[----:B------:R-:W3:Y:S01]  /*1d40*/  LDS R29, [R8+0x1a00] ;  /* 0x001a0000081d7984 */ /* 0x000ee20000000800 */
[----:B------:R-:W-:-:S03]  /*1d50*/  FADD.FTZ R18, -R4, R17 ;  /* 0x0000001104127221 */ /* 0x000fc60000010100 */
[----:B0-----:R0:W-:Y:S01]  /*1d60*/  STS [R8+-0x400], R7 ;  /* 0xfffc000708007388 */ /* 0x0011e20000000800 */
[----:B------:R-:W-:Y:S02]  /*1d70*/  FMUL.FTZ R18, R18, 1.4426950216293334961 ;  /* 0x3fb8aa3b12127820 */ /* 0x000fe40000410000 */
[----:B------:R-:W0:Y:S01]  /*1d80*/  MUFU.EX2 R9, R9 ;  /* 0x0000000900097308 */ /* 0x000e220000000800 */
[C---:B----4-:R-:W-:Y:S01]  /*1d90*/  FADD.FTZ R14, -R4.reuse, R21 ;  /* 0x00000015040e7221 */ /* 0x050fe20000010100 */
[----:B------:R-:W-:Y:S01]  /*1da0*/  FADD.FTZ R20, -R4, R19 ;  /* 0x0000001304147221 */ /* 0x000fe20000010100 */
[----:B--2---:R-:W-:Y:S02]  /*1db0*/  STS [R8+-0x200], R13 ;  /* 0xfffe000d08007388 */ /* 0x004fe40000000800 */
[----:B------:R-:W-:Y:S01]  /*1dc0*/  FMUL.FTZ R14, R14, 1.4426950216293334961 ;  /* 0x3fb8aa3b0e0e7820 */ /* 0x000fe20000410000 */
[----:B------:R-:W-:Y:S01]  /*1dd0*/  FMUL.FTZ R20, R20, 1.4426950216293334961 ;  /* 0x3fb8aa3b14147820 */ /* 0x000fe20000410000 */
[----:B-1----:R-:W-:Y:S01]  /*1de0*/  FADD.FTZ R22, -R4, R31 ;  /* 0x0000001f04167221 */ /* 0x002fe20000010100 */
[----:B------:R-:W1:Y:S01]  /*1df0*/  MUFU.EX2 R11, R11 ;  /* 0x0000000b000b7308 */ /* 0x000e620000000800 */
[----:B-----5:R-:W-:Y:S02]  /*1e00*/  STS [R8+0x400], R15 ;  /* 0x0004000f08007388 */ /* 0x020fe40000000800 */
[----:B------:R-:W-:-:S05]  /*1e10*/  FMUL.FTZ R22, R22, 1.4426950216293334961 ;  /* 0x3fb8aa3b16167820 */ /* 0x000fca0000410000 */
[----:B------:R2:W4:Y:S01]  /*1e20*/  MUFU.EX2 R17, R16 ;  /* 0x0000001000117308 */ /* 0x0005220000000800 */
[----:B0-----:R-:W-:Y:S07]  /*1e30*/  STS [R8], R9 ;  /* 0x0000000908007388 */ /* 0x001fee0000000800 */
[----:B------:R0:W5:Y:S01]  /*1e40*/  MUFU.EX2 R19, R18 ;  /* 0x0000001200137308 */ /* 0x0001620000000800 */
[C---:B--2---:R-:W-:Y:S01]  /*1e50*/  FADD.FTZ R16, -R4.reuse, R23 ;  /* 0x0000001704107221 */ /* 0x044fe20000010100 */
[----:B-1----:R-:W-:Y:S01]  /*1e60*/  STS [R8+0x200], R11 ;  /* 0x0002000b08007388 */ /* 0x002fe20000000800 */
[----:B---3--:R-:W-:-:S02]  /*1e70*/  FADD.FTZ R12, -R4, R12 ;  /* 0x0000000c040c7221 */ /* 0x008fc40000010100 */
[----:B------:R-:W-:-:S03]  /*1e80*/  FMUL.FTZ R16, R16, 1.4426950216293334961 ;  /* 0x3fb8aa3b10107820 */ /* 0x000fc60000410000 */
[----:B------:R1:W2:Y:S01]  /*1e90*/  MUFU.EX2 R23, R14 ;  /* 0x0000000e00177308 */ /* 0x0002a20000000800 */
[----:B0-----:R-:W-:Y:S01]  /*1ea0*/  FADD.FTZ R18, -R4, R33 ;  /* 0x0000002104127221 */ /* 0x001fe20000010100 */
[----:B------:R-:W-:Y:S01]  /*1eb0*/  FMUL.FTZ R12, R12, 1.4426950216293334961 ;  /* 0x3fb8aa3b0c0c7820 */ /* 0x000fe20000410000 */
[----:B----4-:R-:W-:Y:S02]  /*1ec0*/  STS [R8+0x600], R17 ;  /* 0x0006001108007388 */ /* 0x010fe40000000800 */
[----:B------:R-:W-:-:S03]  /*1ed0*/  FMUL.FTZ R18, R18, 1.4426950216293334961 ;  /* 0x3fb8aa3b12127820 */ /* 0x000fc60000410000 */
[----:B------:R0:W3:Y:S01]  /*1ee0*/  MUFU.EX2 R21, R20 ;  /* 0x0000001400157308 */ /* 0x0000e20000000800 */
[----:B-1----:R-:W-:Y:S01]  /*1ef0*/  FADD.FTZ R14, R7, R10 ;  /* 0x0000000a070e7221 */ /* 0x002fe20000010000 */
[----:B-----5:R-:W-:Y:S03]  /*1f00*/  STS [R8+0x800], R19 ;  /* 0x0008001308007388 */ /* 0x020fe60000000800 */
        /* <DEDUP_REMOVED lines=18> */
[----:B-1----:R-:W-:Y:S01]  /*2030*/  FADD.FTZ R18, -R4, R29 ;  /* 0x0000001d04127221 */ /* 0x002fe20000010100 */
[----:B------:R-:W-:Y:S01]  /*2040*/  FADD.FTZ R14, R14, R23 ;  /* 0x000000170e0e7221 */ /* 0x000fe20000010000 */
[----:B0-----:R-:W-:Y:S02]  /*2050*/  STS [R8+0x1000], R33 ;  /* 0x0010002108007388 */ /* 0x001fe40000000800 */
[----:B------:R-:W-:Y:S01]  /*2060*/  FMUL.FTZ R18, R18, 1.4426950216293334961 ;  /* 0x3fb8aa3b12127820 */ /* 0x000fe20000410000 */
[----:B------:R-:W-:Y:S02]  /*2070*/  FADD.FTZ R14, R14, R31 ;  /* 0x0000001f0e0e7221 */ /* 0x000fe40000010000 */
[----:B------:R0:W1:Y:S01]  /*2080*/  MUFU.EX2 R37, R12 ;  /* 0x0000000c00257308 */ /* 0x0000620000000800 */
[----:B--2---:R-:W-:Y:S01]  /*2090*/  STS [R8+0x1200], R35 ;  /* 0x0012002308007388 */ /* 0x004fe20000000800 */
[----:B------:R-:W-:-:S04]  /*20a0*/  FADD.FTZ R14, R14, R33 ;  /* 0x000000210e0e7221 */ /* 0x000fc80000010000 */
[----:B------:R-:W-:Y:S02]  /*20b0*/  FADD.FTZ R7, R14, R35 ;  /* 0x000000230e077221 */ /* 0x000fe40000010000 */
[----:B------:R-:W2:Y:S01]  /*20c0*/  MUFU.EX2 R29, R16 ;  /* 0x00000010001d7308 */ /* 0x000ea20000000800 */
[----:B---3--:R3:W-:Y:S01]  /*20d0*/  STS [R8+0x1400], R10 ;  /* 0x0014000a08007388 */ /* 0x0087e20000000800 */
[----:B0-----:R-:W-:-:S06]  /*20e0*/  FADD.FTZ R12, R7, R10 ;  /* 0x0000000a070c7221 */ /* 0x001fcc0000010000 */
[----:B------:R-:W0:Y:S01]  /*20f0*/  MUFU.EX2 R18, R18 ;  /* 0x0000001200127308 */ /* 0x000e220000000800 */
[----:B-1----:R-:W-:Y:S01]  /*2100*/  FADD.FTZ R12, R12, R37 ;  /* 0x000000250c0c7221 */ /* 0x002fe20000010000 */
[----:B------:R-:W-:Y:S03]  /*2110*/  STS [R8+0x1600], R37 ;  /* 0x0016002508007388 */ /* 0x000fe60000000800 */
[----:B--2---:R-:W-:Y:S01]  /*2120*/  FADD.FTZ R12, R12, R29 ;  /* 0x0000001d0c0c7221 */ /* 0x004fe20000010000 */
[----:B------:R-:W-:Y:S04]  /*2130*/  STS [R8+0x1800], R29 ;  /* 0x0018001d08007388 */ /* 0x000fe80000000800 */
[----:B0-----:R0:W-:Y:S01]  /*2140*/  STS [R8+0x1a00], R18 ;  /* 0x001a001208007388 */ /* 0x0011e20000000800 */
[----:B---3--:R-:W-:Y:S01]  /*2150*/  FADD.FTZ R10, R12, R18 ;  /* 0x000000120c0a7221 */ /* 0x008fe20000010000 */
[----:B0-----:R-:W-:Y:S01]  /*2160*/  VIADD R8, R8, 0x2000 ;  /* 0x0000200008087836 */ /* 0x001fe20000000000 */
[----:B------:R-:W-:Y:S06]  /*2170*/  @!P3 BRA `(.L_x_25349) ;  /* 0xfffffff80070b947 */ /* 0x000fec000383ffff */
.L_x_25348:
[----:B------:R-:W-:Y:S05]  /*2180*/  BSYNC B1 ;  /* 0x0000000000017941 */ /* 0x000fea0003800000 */
.L_x_25347:
[----:B------:R-:W-:Y:S01]  /*2190*/  IADD3 R6, -R5, UR7, RZ ;  /* 0x0000000705067c10 */ /* 0x000fe2000fffe1ff */
[----:B------:R-:W-:Y:S03]  /*21a0*/  BSSY B1, `(.L_x_25350) ;  /* 0x0000036000017945 */ /* 0x000fe60003800000 */
[----:B------:R-:W-:-:S13]  /*21b0*/  ISETP.GT.AND P3, PT, R6, 0x200, PT ;  /* 0x000002000600780c */ /* 0x000fda0003f64270 */
[----:B------:R-:W-:Y:S05]  /*21c0*/  @!P3 BRA `(.L_x_25351) ;  /* 0x0000000000ccb947 */ /* 0x000fea0003800000 */
[----:B0-----:R-:W1:Y:S01]  /*21d0*/  LDS R9, [R8+-0x400] ;  /* 0xfffc000008097984 */ /* 0x001e620000000800 */
        /* <DEDUP_REMOVED lines=50> */
.L_x_25351:
[----:B------:R-:W-:Y:S05]  /*2500*/  BSYNC B1 ;  /* 0x0000000000017941 */ /* 0x000fea0003800000 */
.L_x_25350:
[----:B------:R-:W-:-:S13]  /*2510*/  ISETP.LT.OR P0, PT, R5, UR7, P0 ;  /* 0x0000000705007c0c */ /* 0x000fda0008701670 */
        /* <DEDUP_REMOVED lines=25> */
.L_x_25343:
[----:B------:R-:W-:Y:S05]  /*26b0*/  BSYNC B0 ;  /* 0x0000000000007941 */ /* 0x000fea0003800000 */
.L_x_25342:
[----:B---3--:R-:W2:Y:S01]  /*26c0*/  SHFL.BFLY PT, R5, R10, 0x10, 0x1f ;  /* 0x0e001f000a057f89 */ /* 0x008ea200000e0000 */
        /* <DEDUP_REMOVED lines=36> */
[----:B------:R-:W-:Y:S02]  /*2910*/  IMAD.MOV.U32 R8, RZ, RZ, R0 ;  /* 0x000000ffff087224 */ /* 0x000fe400078e0000 */
[----:B------:R-:W-:-:S05]  /*2920*/  IMAD R7, R26, R7, -0x41 ;  /* 0xffffffbf1a077424 */ /* 0x000fca00078e0207 */
[----:B------:R-:W-:Y:S02]  /*2930*/  VIMNMX R6, R6, R7, !PT ;  /* 0x0000000706067248 */ /* 0x000fe40007fe0100 */
[----:B------:R-:W-:Y:S02]  /*2940*/  LOP3.LUT R7, RZ, UR12, RZ, 0x33, !PT ;  /* 0x0000000cff077c12 */ /* 0x000fe4000f8e33ff */
        /* <DEDUP_REMOVED lines=17> */
.L_x_25356:
        /* <DEDUP_REMOVED lines=8> */
.L_x_25355:
[----:B------:R-:W-:Y:S05]  /*2ae0*/  BSYNC B1 ;  /* 0x0000000000017941 */ /* 0x000fea0003800000 */
.L_x_25354:
        /* <DEDUP_REMOVED lines=15> */
.L_x_25359:
        /* <DEDUP_REMOVED lines=52> */
.L_x_25358:
[----:B------:R-:W-:Y:S05]  /*2f20*/  BSYNC B1 ;  /* 0x0000000000017941 */ /* 0x000fea0003800000 */
.L_x_25357:
        /* <DEDUP_REMOVED lines=31> */
.L_x_25361:
[----:B------:R-:W-:Y:S05]  /*3120*/  BSYNC B1 ;  /* 0x0000000000017941 */ /* 0x000fea0003800000 */
.L_x_25360:
        /* <DEDUP_REMOVED lines=14> */
.L_x_25353:
[----:B------:R-:W-:Y:S05]  /*3210*/  BSYNC B0 ;  /* 0x0000000000007941 */ /* 0x000fea0003800000 */
.L_x_25352:
[----:B------:R-:W-:Y:S01]  /*3220*/  BAR.SYNC.DEFER_BLOCKING 0x0 ;  /* 0x0000000000007b1d */ /* 0x000fe20000010000 */
[----:B------:R-:W-:-:S05]  /*3230*/  ISETP.NE.AND P0, PT, R0, RZ, PT ;  /* 0x000000ff0000720c */ /* 0x000fca0003f05270 */
[----:B------:R-:W-:Y:S08]  /*3240*/  BSSY B0, `(.L_x_25362) ;  /* 0x000001a000007945 */ /* 0x000ff00003800000 */
[----:B------:R-:W-:Y:S05]  /*3250*/  @P0 BRA `(.L_x_25363) ;  /* 0x0000000000600947 */ /* 0x000fea0003800000 */
[----:B--2---:R-:W2:Y:S01]  /*3260*/  S2R R7, SR_CTAID.X ;  /* 0x0000000000077919 */ /* 0x004ea20000002500 */
[----:B------:R-:W3:Y:S01]  /*3270*/  S2UR UR9, SR_CTAID.Y ;  /* 0x00000000000979c3 */ /* 0x000ee20000002600 */
[----:B------:R-:W-:Y:S01]  /*3280*/  ULDC UR8, c[0x0][0x14] ;  /* 0x0000050000087ab9 */ /* 0x000fe20000000800 */
[----:B------:R-:W-:-:S06]  /*3290*/  ULDC UR7, c[0x0][0xc] ;  /* 0x0000030000077ab9 */ /* 0x000fcc0000000800 */
[----:B------:R-:W4:Y:S01]  /*32a0*/  S2UR UR14, SR_CTAID.Z ;  /* 0x00000000000e79c3 */ /* 0x000f220000002700 */
[----:B---3--:R-:W-:-:S04]  /*32b0*/  UIMAD UR7, UR9, UR7, URZ ;  /* 0x00000007090772a4 */ /* 0x008fc8000f8e023f */
[----:B------:R-:W-:Y:S02]  /*32c0*/  UIMAD UR7, UR7, UR8, URZ ;  /* 0x00000008070772a4 */ /* 0x000fe4000f8e023f */
[----:B--2---:R-:W-:Y:S02]  /*32d0*/  IMAD R7, R7, UR8, RZ ;  /* 0x0000000807077c24 */ /* 0x004fe4000f8e02ff */
[----:B------:R-:W-:Y:S01]  /*32e0*/  USHF.R.S32.HI UR8, URZ, 0x1f, UR7 ;  /* 0x0000001f3f087899 */ /* 0x000fe20008011407 */
[----:B----4-:R-:W-:Y:S01]  /*32f0*/  IMAD.U32 R26, RZ, RZ, UR14 ;  /* 0x0000000eff1a7e24 */ /* 0x010fe2000f8e00ff */
[----:B------:R-:W-:Y:S01]  /*3300*/  ULDC.64 UR14, c[0x0][0x210] ;  /* 0x00008400000e7ab9 */ /* 0x000fe20000000a00 */
[----:B0-----:R-:W-:-:S03]  /*3310*/  SHF.R.S32.HI R6, RZ, 0x1f, R7 ;  /* 0x0000001fff067819 */ /* 0x001fc60000011407 */
[--C-:B------:R-:W-:Y:S02]  /*3320*/  IADD3 R7, P0, P2, R7, UR7, R26.reuse ;  /* 0x0000000707077c10 */ /* 0x100fe4000fa1e01a */
[----:B------:R-:W-:-:S03]  /*3330*/  SHF.R.S32.HI R9, RZ, 0x1f, R26 ;  /* 0x0000001fff097819 */ /* 0x000fc6000001141a */
[----:B------:R-:W-:Y:S01]  /*3340*/  IMAD.SHL.U32 R8, R7, 0x4, RZ ;  /* 0x0000000407087824 */ /* 0x000fe200078e00ff */
        /* <DEDUP_REMOVED lines=8> */
[----:B------:R3:W-:Y:S02]  /*33d0*/  STG.E desc[UR10][R8.64], R5 ;  /* 0x0000000508007986 */ /* 0x0007e4000c10190a */
.L_x_25363:
[----:B------:R-:W-:Y:S05]  /*33e0*/  BSYNC B0 ;  /* 0x0000000000007941 */ /* 0x000fea0003800000 */
.L_x_25362:
[----:B------:R-:W-:Y:S01]  /*33f0*/  BSSY B0, `(.L_x_25364) ;  /* 0x00000f4000007945 */ /* 0x000fe20003800000 */
[----:B------:R-:W-:-:S03]  /*3400*/  IMAD.MOV.U32 R32, RZ, RZ, RZ ;  /* 0x000000ffff207224 */ /* 0x000fc600078e00ff */
[----:B------:R-:W-:Y:S05]  /*3410*/  @P1 BRA `(.L_x_25365) ;  /* 0x0000000c00c41947 */ /* 0x000fea0003800000 */
[----:B0--3--:R-:W-:Y:S01]  /*3420*/  IMAD.MOV.U32 R5, RZ, RZ, -0x40 ;  /* 0xffffffc0ff057424 */ /* 0x009fe200078e00ff */
[----:B-1----:R-:W-:Y:S01]  /*3430*/  LOP3.LUT R4, RZ, R24, RZ, 0x33, !PT ;  /* 0x00000018ff047212 */ /* 0x002fe200078e33ff */
[----:B--2---:R-:W0:Y:S01]  /*3440*/  LDC R7, c[0x0][0x26c] ;  /* 0x00009b00ff077b82 */ /* 0x004e220000000800 */
[----:B------:R-:W-:Y:S01]  /*3450*/  ULDC UR7, c[0x0][0x270] ;  /* 0x00009c0000077ab9 */ /* 0x000fe20000000800 */
[----:B------:R-:W-:Y:S01]  /*3460*/  IMAD R5, R26, R5, -0x41 ;  /* 0xffffffbf1a057424 */ /* 0x000fe200078e0205 */
[----:B------:R-:W-:Y:S01]  /*3470*/  SHF.L.U32 R28, R3, 0x3, RZ ;  /* 0x00000003031c7819 */ /* 0x000fe200000006ff */
[----:B------:R-:W-:Y:S01]  /*3480*/  IMAD R25, R25, UR7, RZ ;  /* 0x0000000719197c24 */ /* 0x000fe2000f8e02ff */
[----:B------:R-:W-:Y:S01]  /*3490*/  BSSY B1, `(.L_x_25366) ;  /* 0x0000054000017945 */ /* 0x000fe20003800000 */
[----:B------:R-:W-:Y:S01]  /*34a0*/  VIADD R24, R24, 0xffffffff ;  /* 0xffffffff18187836 */ /* 0x000fe20000000000 */
[----:B------:R-:W-:Y:S01]  /*34b0*/  VIMNMX R5, R4, R5, !PT ;  /* 0x0000000504057248 */ /* 0x000fe20007fe0100 */
[----:B------:R-:W-:Y:S01]  /*34c0*/  IMAD.MOV.U32 R32, RZ, RZ, RZ ;  /* 0x000000ffff207224 */ /* 0x000fe200078e00ff */
[----:B------:R-:W-:-:S02]  /*34d0*/  SHF.R.S32.HI R4, RZ, 0x1f, R28 ;  /* 0x0000001fff047819 */ /* 0x000fc4000001141c */
[----:B------:R-:W-:Y:S02]  /*34e0*/  IADD3 R5, -R5, -0x2, -R2 ;  /* 0xfffffffe05057810 */ /* 0x000fe40007ffe902 */
[----:B------:R-:W-:-:S03]  /*34f0*/  IADD3 R28, P1, R25, R28, RZ ;  /* 0x0000001c191c7210 */ /* 0x000fc60007f3e0ff */
[----:B------:R-:W-:Y:S01]  /*3500*/  IMAD R26, R26, -0x40, R5 ;  /* 0xffffffc01a1a7824 */ /* 0x000fe200078e0205 */
[----:B------:R-:W-:-:S04]  /*3510*/  LEA.HI.X.SX32 R29, R25, R4, 0x1, P1 ;  /* 0x00000004191d7211 */ /* 0x000fc800008f0eff */
[----:B------:R-:W-:Y:S02]  /*3520*/  LOP3.LUT P0, RZ, R26, 0x4, RZ, 0xc0, !PT ;  /* 0x000000041aff7812 */ /* 0x000fe4000780c0ff */
[----:B0-----:R-:W-:-:S11]  /*3530*/  SHF.R.S32.HI R25, RZ, 0x1f, R7 ;  /* 0x0000001fff197819 */ /* 0x001fd60000011407 */
        /* <DEDUP_REMOVED lines=8> */
[----:B------:R-:W-:Y:S01]  /*35c0*/  UMOV UR7, 0x400 ;  /* 0x0000040000077882 */ /* 0x000fe20000000000 */
[----:B------:R-:W-:Y:S01]  /*35d0*/  IMAD.SHL.U32 R17, R27, 0x8, RZ ;  /* 0x000000081b117824 */ /* 0x000fe200078e00ff */
[----:B------:R-:W-:Y:S01]  /*35e0*/  UIADD3 UR7, UR7, 0x60, URZ ;  /* 0x0000006007077890 */ /* 0x000fe2000fffe03f */
[----:B--2---:R-:W-:-:S05]  /*35f0*/  SHF.R.S32.HI R4, RZ, 0x1f, R8 ;  /* 0x0000001fff047819 */ /* 0x004fca0000011408 */
[-C--:B------:R-:W-:Y:S02]  /*3600*/  IMAD R6, R4, R7.reuse, RZ ;  /* 0x0000000704067224 */ /* 0x080fe400078e02ff */
[----:B------:R-:W-:-:S04]  /*3610*/  IMAD.WIDE.U32 R4, R8, R7, R28 ;  /* 0x0000000708047225 */ /* 0x000fc800078e001c */
[----:B------:R-:W-:Y:S01]  /*3620*/  IMAD R7, R8, R25, R6 ;  /* 0x0000001908077224 */ /* 0x000fe200078e0206 */
[----:B------:R-:W-:-:S03]  /*3630*/  LEA R6, P0, R4, UR8, 0x1 ;  /* 0x0000000804067c11 */ /* 0x000fc6000f8008ff */
[----:B------:R-:W-:-:S05]  /*3640*/  IMAD.IADD R5, R5, 0x1, R7 ;  /* 0x0000000105057824 */ /* 0x000fca00078e0207 */
[----:B------:R-:W-:-:S06]  /*3650*/  LEA.HI.X R7, R4, UR9, R5, 0x1, P0 ;  /* 0x0000000904077c11 */ /* 0x000fcc00080f0c05 */
[----:B------:R-:W5:Y:S01]  /*3660*/  LDG.E.128.CONSTANT R4, desc[UR10][R6.64] ;  /* 0x0000000a06047981 */ /* 0x000f62000c1e9d00 */
[----:B------:R-:W0:Y:S01]  /*3670*/  S2UR UR8, SR_CgaCtaId ;  /* 0x00000000000879c3 */ /* 0x000e220000008800 */
[----:B------:R-:W-:Y:S01]  /*3680*/  IADD3 R8, R17, -UR4, RZ ;  /* 0x8000000411087c10 */ /* 0x000fe2000fffe0ff */
[----:B------:R-:W-:Y:S01]  /*3690*/  BSSY B2, `(.L_x_25368) ;  /* 0x0000028000027945 */ /* 0x000fe20003800000 */
[----:B------:R-:W-:Y:S01]  /*36a0*/  ISETP.NE.AND P0, PT, R27, R24, PT ;  /* 0x000000181b00720c */ /* 0x000fe20003f05270 */
[----:B0-----:R-:W-:-:S06]  /*36b0*/  ULEA UR7, UR8, UR7, 0x18 ;  /* 0x0000000708077291 */ /* 0x001fcc000f8ec03f */
[----:B------:R-:W-:-:S05]  /*36c0*/  LEA R16, R8, UR7, 0x2 ;  /* 0x0000000708107c11 */ /* 0x000fca000f8e10ff */
[----:B------:R-:W0:Y:S04]  /*36d0*/  LDS.128 R12, [R16] ;  /* 0x00000000100c7984 */ /* 0x000e280000000c00 */
[----:B------:R1:W2:Y:S01]  /*36e0*/  LDS.128 R8, [R16+0x10] ;  /* 0x0000100010087984 */ /* 0x0002a20000000c00 */
[----:B0-----:R-:W-:Y:S02]  /*36f0*/  F2FP.F16.F32.PACK_AB R12, R13, R12 ;  /* 0x0000000c0d0c723e */ /* 0x001fe400000000ff */
[----:B------:R-:W-:Y:S01]  /*3700*/  F2FP.F16.F32.PACK_AB R14, R15, R14 ;  /* 0x0000000e0f0e723e */ /* 0x000fe200000000ff */
[----:B-1----:R-:W-:Y:S06]  /*3710*/  @P0 BRA `(.L_x_25369) ;  /* 0x00000000007c0947 */ /* 0x002fec0003800000 */
        /* <DEDUP_REMOVED lines=8> */
[C---:B------:R-:W-:Y:S02]  /*37a0*/  IADD3 R13, R17.reuse, 0x5, RZ ;  /* 0x00000005110d7810 */ /* 0x040fe40007ffe0ff */
        /* <DEDUP_REMOVED lines=22> */
.L_x_25369:
[----:B------:R-:W-:Y:S05]  /*3910*/  BSYNC B2 ;  /* 0x0000000000027941 */ /* 0x000fea0003800000 */
.L_x_25368:
[----:B-----5:R-:W-:Y:S01]  /*3920*/  HMUL2 R5, R14, R5 ;  /* 0x000000050e057232 */ /* 0x020fe20000000000 */
[----:B--2---:R-:W-:Y:S01]  /*3930*/  F2FP.F16.F32.PACK_AB R8, R9, R8 ;  /* 0x000000080908723e */ /* 0x004fe200000000ff */
[----:B------:R-:W-:Y:S01]  /*3940*/  VIADD R27, R27, 0x4 ;  /* 0x000000041b1b7836 */ /* 0x000fe20000000000 */
[----:B------:R-:W-:-:S03]  /*3950*/  F2FP.F16.F32.PACK_AB R10, R11, R10 ;  /* 0x0000000a0b0a723e */ /* 0x000fc600000000ff */
[----:B------:R-:W-:-:S10]  /*3960*/  HFMA2.MMA R5, R12, R4, R5 ;  /* 0x000000040c057235 */ /* 0x000fd40000000005 */
[----:B------:R-:W-:-:S06]  /*3970*/  HFMA2 R5, R8, R6, R5 ;  /* 0x0000000608057231 */ /* 0x000fcc0000000005 */
[----:B------:R-:W-:-:S10]  /*3980*/  HFMA2.MMA R5, R10, R7, R5 ;  /* 0x000000070a057235 */ /* 0x000fd40000000005 */
[--C-:B------:R-:W-:Y:S02]  /*3990*/  HADD2.F32 R4, -RZ, R5.reuse.H0_H0 ;  /* 0x20000005ff047230 */ /* 0x100fe40000004100 */
[----:B------:R-:W-:-:S05]  /*39a0*/  HADD2.F32 R5, -RZ, R5.H1_H1 ;  /* 0x30000005ff057230 */ /* 0x000fca0000004100 */
[----:B------:R-:W-:-:S04]  /*39b0*/  FADD.FTZ R4, R4, R5 ;  /* 0x0000000504047221 */ /* 0x000fc80000010000 */
[----:B------:R-:W-:-:S07]  /*39c0*/  FADD.FTZ R32, RZ, R4 ;  /* 0x00000004ff207221 */ /* 0x000fce0000010000 */
.L_x_25367:
[----:B------:R-:W-:Y:S05]  /*39d0*/  BSYNC B1 ;  /* 0x0000000000017941 */ /* 0x000fea0003800000 */
.L_x_25366:
[----:B------:R-:W-:-:S13]  /*39e0*/  LOP3.LUT P0, RZ, R26, 0xfffffffc, RZ, 0xc0, !PT ;  /* 0xfffffffc1aff7812 */ /* 0x000fda000780c0ff */
[----:B------:R-:W-:Y:S05]  /*39f0*/  @!P0 BRA `(.L_x_25365) ;  /* 0x00000008004c8947 */ /* 0x000fea0003800000 */
[----:B------:R-:W0:Y:S01]  /*3a00*/  S2R R5, SR_CTAID.Z ;  /* 0x0000000000057919 */ /* 0x000e220000002700 */
[----:B------:R-:W1:Y:S01]  /*3a10*/  S2UR UR8, SR_CgaCtaId ;  /* 0x00000000000879c3 */ /* 0x000e620000008800 */
[----:B------:R-:W-:Y:S01]  /*3a20*/  UMOV UR7, 0x400 ;  /* 0x0000040000077882 */ /* 0x000fe20000000000 */
[C---:B------:R-:W-:Y:S01]  /*3a30*/  IADD3 R35, P0, R27.reuse, UR6, RZ ;  /* 0x000000061b237c10 */ /* 0x040fe2000ff1e0ff */
[----:B------:R-:W-:Y:S01]  /*3a40*/  UIADD3 UR7, UR7, 0x60, URZ ;  /* 0x0000006007077890 */ /* 0x000fe2000fffe03f */
[C---:B------:R-:W-:Y:S01]  /*3a50*/  LEA R4, R27.reuse, 0x80, 0x5 ;  /* 0x000000801b047811 */ /* 0x040fe200078e28ff */
[----:B------:R-:W-:Y:S01]  /*3a60*/  ULDC.64 UR14, c[0x0][0x248] ;  /* 0x00009200000e7ab9 */ /* 0x000fe20000000a00 */
[C---:B------:R-:W-:Y:S01]  /*3a70*/  LEA.HI.X.SX32 R6, R27.reuse, UR13, 0x1, P0 ;  /* 0x0000000d1b067c11 */ /* 0x040fe200080f0eff */
[----:B------:R-:W-:Y:S01]  /*3a80*/  IMAD.SHL.U32 R31, R27, 0x8, RZ ;  /* 0x000000081b1f7824 */ /* 0x000fe200078e00ff */
[----:B------:R-:W-:Y:S02]  /*3a90*/  LEA R34, P0, R35, UR14, 0x2 ;  /* 0x0000000e23227c11 */ /* 0x000fe4000f8010ff */
[----:B------:R-:W-:-:S02]  /*3aa0*/  IADD3 R30, -R27, R24, RZ ;  /* 0x000000181b1e7210 */ /* 0x000fc40007ffe1ff */
[----:B------:R-:W-:Y:S01]  /*3ab0*/  LEA.HI.X R35, R35, UR15, R6, 0x2, P0 ;  /* 0x0000000f23237c11 */ /* 0x000fe200080f1406 */
[----:B-1----:R-:W-:Y:S01]  /*3ac0*/  ULEA UR7, UR8, UR7, 0x18 ;  /* 0x0000000708077291 */ /* 0x002fe2000f8ec03f */
[----:B0-----:R-:W-:-:S05]  /*3ad0*/  IMAD R4, R5, -0x800, R4 ;  /* 0xfffff80005047824 */ /* 0x001fca00078e0204 */
[----:B------:R-:W-:-:S07]  /*3ae0*/  VIADD R26, R4, UR7 ;  /* 0x00000007041a7c36 */ /* 0x000fce0008000000 */
.L_x_25374:
[----:B------:R-:W2:Y:S01]  /*3af0*/  LDG.E.CONSTANT R6, desc[UR10][R34.64+0x10] ;  /* 0x0000100a22067981 */ /* 0x000ea2000c1e9900 */
[----:B------:R-:W0:Y:S03]  /*3b00*/  LDC R15, c[0x0][0x26c] ;  /* 0x00009b00ff0f7b82 */ /* 0x000e260000000800 */
[----:B------:R-:W3:Y:S01]  /*3b10*/  LDG.E.CONSTANT R12, desc[UR10][R34.64] ;  /* 0x0000000a220c7981 */ /* 0x000ee2000c1e9900 */
[----:B------:R-:W-:Y:S02]  /*3b20*/  IMAD.MOV.U32 R10, RZ, RZ, R28 ;  /* 0x000000ffff0a7224 */ /* 0x000fe400078e001c */
[----:B------:R-:W-:Y:S01]  /*3b30*/  IMAD.MOV.U32 R11, RZ, RZ, R29 ;  /* 0x000000ffff0b7224 */ /* 0x000fe200078e001d */
[----:B------:R-:W1:Y:S01]  /*3b40*/  LDS.128 R16, [R26+-0x80] ;  /* 0xffff80001a107984 */ /* 0x000e620000000c00 */
[----:B------:R-:W4:Y:S01]  /*3b50*/  LDC.64 R8, c[0x0][0x238] ;  /* 0x00008e00ff087b82 */ /* 0x000f220000000a00 */
[----:B--2---:R-:W-:-:S02]  /*3b60*/  SHF.R.S32.HI R4, RZ, 0x1f, R6 ;  /* 0x0000001fff047819 */ /* 0x004fc40000011406 */
[----:B---3--:R-:W-:-:S03]  /*3b70*/  SHF.R.S32.HI R13, RZ, 0x1f, R12 ;  /* 0x0000001fff0d7819 */ /* 0x008fc6000001140c */
[-C--:B0-----:R-:W-:Y:S02]  /*3b80*/  IMAD R7, R4, R15.reuse, RZ ;  /* 0x0000000f04077224 */ /* 0x081fe400078e02ff */
[----:B------:R-:W-:-:S04]  /*3b90*/  IMAD.WIDE.U32 R4, R6, R15, R10 ;  /* 0x0000000f06047225 */ /* 0x000fc800078e000a */
[----:B------:R-:W-:Y:S01]  /*3ba0*/  IMAD R7, R6, R25, R7 ;  /* 0x0000001906077224 */ /* 0x000fe200078e0207 */
[----:B----4-:R-:W-:Y:S01]  /*3bb0*/  LEA R6, P0, R4, R8, 0x1 ;  /* 0x0000000804067211 */ /* 0x010fe200078008ff */
[-C--:B------:R-:W-:Y:S02]  /*3bc0*/  IMAD R13, R13, R15.reuse, RZ ;  /* 0x0000000f0d0d7224 */ /* 0x080fe400078e02ff */
[----:B------:R-:W-:Y:S02]  /*3bd0*/  IMAD.IADD R5, R5, 0x1, R7 ;  /* 0x0000000105057824 */ /* 0x000fe400078e0207 */
[----:B------:R-:W-:-:S03]  /*3be0*/  IMAD.WIDE.U32 R10, R12, R15, R10 ;  /* 0x0000000f0c0a7225 */ /* 0x000fc600078e000a */
[----:B------:R-:W-:Y:S01]  /*3bf0*/  LEA.HI.X R7, R4, R9, R5, 0x1, P0 ;  /* 0x0000000904077211 */ /* 0x000fe200000f0c05 */
[----:B------:R-:W-:Y:S01]  /*3c00*/  IMAD R13, R12, R25, R13 ;  /* 0x000000190c0d7224 */ /* 0x000fe200078e020d */
[----:B------:R-:W-:-:S04]  /*3c10*/  LEA R8, P0, R10, R8, 0x1 ;  /* 0x000000080a087211 */ /* 0x000fc800078008ff */
[----:B------:R-:W-:Y:S01]  /*3c20*/  IADD3 R11, R11, R13, RZ ;  /* 0x0000000d0b0b7210 */ /* 0x000fe20007ffe0ff */
[----:B------:R-:W5:Y:S03]  /*3c30*/  LDG.E.128.CONSTANT R4, desc[UR10][R6.64] ;  /* 0x0000000a06047981 */ /* 0x000f66000c1e9d00 */
[----:B------:R-:W-:Y:S01]  /*3c40*/  LEA.HI.X R9, R10, R9, R11, 0x1, P0 ;  /* 0x000000090a097211 */ /* 0x000fe200000f0c0b */
[----:B------:R0:W2:Y:S05]  /*3c50*/  LDS.128 R12, [R26+-0x70] ;  /* 0xffff90001a0c7984 */ /* 0x0000aa0000000c00 */
[----:B------:R-:W5:Y:S01]  /*3c60*/  LDG.E.128.CONSTANT R8, desc[UR10][R8.64] ;  /* 0x0000000a08087981 */ /* 0x000f62000c1e9d00 */
[----:B------:R-:W-:Y:S01]  /*3c70*/  ISETP.NE.AND P0, PT, R30, RZ, PT ;  /* 0x000000ff1e00720c */ /* 0x000fe20003f05270 */
[----:B------:R-:W-:Y:S01]  /*3c80*/  BSSY B1, `(.L_x_25370) ;  /* 0x0000024000017945 */ /* 0x000fe20003800000 */
[----:B-1----:R-:W-:-:S02]  /*3c90*/  F2FP.F16.F32.PACK_AB R18, R19, R18 ;  /* 0x000000121312723e */ /* 0x002fc400000000ff */
[----:B------:R-:W-:-:S03]  /*3ca0*/  F2FP.F16.F32.PACK_AB R17, R17, R16 ;  /* 0x000000101111723e */ /* 0x000fc600000000ff */
[----:B------:R-:W-:-:S06]  /*3cb0*/  IMAD.MOV.U32 R16, RZ, RZ, R18 ;  /* 0x000000ffff107224 */ /* 0x000fcc00078e0012 */
[----:B0-----:R-:W-:Y:S05]  /*3cc0*/  @P0 BRA `(.L_x_25371) ;  /* 0x00000000007c0947 */ /* 0x001fea0003800000 */
        /* <DEDUP_REMOVED lines=14> */
[C---:B-----5:R-:W-:Y:S02]  /*3db0*/  SEL R18, R8.reuse, RZ, !P6 ;  /* 0x000000ff08127207 */ /* 0x060fe40007000000 */
        /* <DEDUP_REMOVED lines=16> */
.L_x_25371:
[----:B------:R-:W-:Y:S05]  /*3ec0*/  BSYNC B1 ;  /* 0x0000000000017941 */ /* 0x000fea0003800000 */
.L_x_25370:
[----:B------:R-:W-:Y:S02]  /*3ed0*/  IMAD.MOV.U32 R20, RZ, RZ, R17 ;  /* 0x000000ffff147224 */ /* 0x000fe400078e0011 */
[----:B-----5:R-:W-:Y:S01]  /*3ee0*/  HMUL2 R9, R16, R9 ;  /* 0x0000000910097232 */ /* 0x020fe20000000000 */
[----:B--2---:R-:W-:Y:S01]  /*3ef0*/  F2FP.F16.F32.PACK_AB R12, R13, R12 ;  /* 0x0000000c0d0c723e */ /* 0x004fe200000000ff */
[----:B------:R-:W0:Y:S01]  /*3f00*/  LDS.128 R16, [R26] ;  /* 0x000000001a107984 */ /* 0x000e220000000c00 */
[----:B------:R-:W-:Y:S01]  /*3f10*/  F2FP.F16.F32.PACK_AB R14, R15, R14 ;  /* 0x0000000e0f0e723e */ /* 0x000fe200000000ff */
[----:B------:R-:W-:Y:S01]  /*3f20*/  HFMA2 R9, R20, R8, R9 ;  /* 0x0000000814097231 */ /* 0x000fe20000000009 */
[----:B------:R-:W-:Y:S01]  /*3f30*/  BSSY B1, `(.L_x_25372) ;  /* 0x000002f000017945 */ /* 0x000fe20003800000 */
[----:B------:R-:W1:Y:S04]  /*3f40*/  LDS.128 R20, [R26+0x10] ;  /* 0x000010001a147984 */ /* 0x000e680000000c00 */
[----:B------:R-:W-:-:S10]  /*3f50*/  HFMA2.MMA R9, R12, R10, R9 ;  /* 0x0000000a0c097235 */ /* 0x000fd40000000009 */
[----:B------:R-:W-:Y:S01]  /*3f60*/  HFMA2 R9, R14, R11, R9 ;  /* 0x0000000b0e097231 */ /* 0x000fe20000000009 */
[----:B------:R-:W-:-:S04]  /*3f70*/  IADD3 R11, R27, 0x4, RZ ;  /* 0x000000041b0b7810 */ /* 0x000fc80007ffe0ff */
[----:B------:R-:W-:Y:S01]  /*3f80*/  ISETP.NE.AND P0, PT, R11, R24, PT ;  /* 0x000000180b00720c */ /* 0x000fe20003f05270 */
[--C-:B------:R-:W-:Y:S02]  /*3f90*/  HADD2.F32 R8, -RZ, R9.reuse.H0_H0 ;  /* 0x20000009ff087230 */ /* 0x100fe40000004100 */
[----:B------:R-:W-:-:S05]  /*3fa0*/  HADD2.F32 R9, -RZ, R9.H1_H1 ;  /* 0x30000009ff097230 */ /* 0x000fca0000004100 */
[----:B------:R-:W-:-:S04]  /*3fb0*/  FADD.FTZ R9, R8, R9 ;  /* 0x0000000908097221 */ /* 0x000fc80000010000 */
[----:B------:R-:W-:Y:S01]  /*3fc0*/  FADD.FTZ R32, R9, R32 ;  /* 0x0000002009207221 */ /* 0x000fe20000010000 */
[----:B0-----:R-:W-:Y:S02]  /*3fd0*/  F2FP.F16.F32.PACK_AB R16, R17, R16 ;  /* 0x000000101110723e */ /* 0x001fe400000000ff */
[----:B------:R-:W-:Y:S02]  /*3fe0*/  F2FP.F16.F32.PACK_AB R18, R19, R18 ;  /* 0x000000121312723e */ /* 0x000fe400000000ff */
[----:B-1----:R-:W-:Y:S02]  /*3ff0*/  F2FP.F16.F32.PACK_AB R20, R21, R20 ;  /* 0x000000141514723e */ /* 0x002fe400000000ff */
[----:B------:R-:W-:Y:S01]  /*4000*/  F2FP.F16.F32.PACK_AB R22, R23, R22 ;  /* 0x000000161716723e */ /* 0x000fe200000000ff */
[----:B------:R-:W-:Y:S06]  /*4010*/  @P0 BRA `(.L_x_25373) ;  /* 0x0000000000800947 */ /* 0x000fec0003800000 */
[----:B------:R-:W-:Y:S01]  /*4020*/  VIADD R8, R31, 0x20 ;  /* 0x000000201f087836 */ /* 0x000fe20000000000 */
[----:B------:R-:W-:Y:S01]  /*4030*/  PRMT R12, R7, 0x7632, R12 ;  /* 0x00007632070c7816 */ /* 0x000fe2000000000c */
[C---:B------:R-:W-:Y:S02]  /*4040*/  VIADD R9, R31.reuse, 0x21 ;  /* 0x000000211f097836 */ /* 0x040fe40000000000 */
[C---:B------:R-:W-:Y:S01]  /*4050*/  VIADD R10, R31.reuse, 0x22 ;  /* 0x000000221f0a7836 */ /* 0x040fe20000000000 */
[----:B------:R-:W-:Y:S01]  /*4060*/  ISETP.GE.AND P6, PT, R8, UR12, PT ;  /* 0x0000000c08007c0c */ /* 0x000fe2000bfc6270 */
        /* <DEDUP_REMOVED lines=27> */
.L_x_25373:
[----:B------:R-:W-:Y:S05]  /*4220*/  BSYNC B1 ;  /* 0x0000000000017941 */ /* 0x000fea0003800000 */
.L_x_25372:
[----:B------:R-:W-:Y:S02]  /*4230*/  HMUL2 R5, R18, R5 ;  /* 0x0000000512057232 */ /* 0x000fe40000000000 */
[----:B------:R-:W-:Y:S01]  /*4240*/  VIADD R27, R27, 0x8 ;  /* 0x000000081b1b7836 */ /* 0x000fe20000000000 */
[----:B------:R-:W-:Y:S01]  /*4250*/  IADD3 R34, P1, R34, 0x20, RZ ;  /* 0x0000002022227810 */ /* 0x000fe20007f3e0ff */
[----:B------:R-:W-:Y:S02]  /*4260*/  VIADD R30, R30, 0xfffffff8 ;  /* 0xfffffff81e1e7836 */ /* 0x000fe40000000000 */
[----:B------:R-:W-:Y:S01]  /*4270*/  VIADD R31, R31, 0x40 ;  /* 0x000000401f1f7836 */ /* 0x000fe20000000000 */
[----:B------:R-:W-:Y:S01]  /*4280*/  HFMA2.MMA R5, R16, R4, R5 ;  /* 0x0000000410057235 */ /* 0x000fe20000000005 */
[----:B------:R-:W-:Y:S01]  /*4290*/  ISETP.GE.AND P0, PT, R27, UR5, PT ;  /* 0x000000051b007c0c */ /* 0x000fe2000bf06270 */
[----:B------:R-:W-:Y:S01]  /*42a0*/  VIADD R26, R26, 0x100 ;  /* 0x000001001a1a7836 */ /* 0x000fe20000000000 */
        /* <DEDUP_REMOVED lines=8> */
.L_x_25365:
[----:B------:R-:W-:Y:S05]  /*4330*/  BSYNC B0 ;  /* 0x0000000000007941 */ /* 0x000fea0003800000 */
.L_x_25364:
[----:B------:R-:W4:Y:S08]  /*4340*/  S2UR UR8, SR_CgaCtaId ;  /* 0x00000000000879c3 */ /* 0x000f300000008800 */
[----:B------:R-:W-:Y:S01]  /*4350*/  BAR.SYNC.DEFER_BLOCKING 0x0 ;  /* 0x0000000000007b1d */ /* 0x000fe20000010000 */
[----:B-1-3--:R-:W-:Y:S01]  /*4360*/  LOP3.LUT R4, R0, 0xffffffc0, RZ, 0xc0, !PT ;  /* 0xffffffc000047812 */ /* 0x00afe200078ec0ff */
[----:B------:R-:W-:Y:S01]  /*4370*/  IMAD R2, R2, 0x20, R3 ;  /* 0x0000002002027824 */ /* 0x000fe200078e0203 */
[----:B------:R-:W-:-:S02]  /*4380*/  ISETP.GT.AND P1, PT, R0, 0x3f, PT ;  /* 0x0000003f0000780c */ /* 0x000fc40003f24270 */
[----:B------:R-:W-:Y:S01]  /*4390*/  ISETP.NE.AND P0, PT, R4, 0x40, PT ;  /* 0x000000400400780c */ /* 0x000fe20003f05270 */
[----:B------:R-:W-:Y:S01]  /*43a0*/  UMOV UR7, 0x400 ;  /* 0x0000040000077882 */ /* 0x000fe20000000000 */
[----:B------:R-:W-:Y:S01]  /*43b0*/  ISETP.GT.AND P2, PT, R0, 0x1f, PT ;  /* 0x0000001f0000780c */ /* 0x000fe20003f44270 */
[----:B------:R-:W-:-:S04]  /*43c0*/  UIADD3 UR7, UR7, 0x60, URZ ;  /* 0x0000006007077890 */ /* 0x000fc8000fffe03f */
[----:B----4-:R-:W-:-:S06]  /*43d0*/  ULEA UR7, UR8, UR7, 0x18 ;  /* 0x0000000708077291 */ /* 0x010fcc000f8ec03f */
[----:B0-----:R-:W-:Y:S02]  /*43e0*/  LEA R5, R2, UR7, 0x2 ;  /* 0x0000000702057c11 */ /* 0x001fe4000f8e10ff */
[C---:B------:R-:W-:Y:S02]  /*43f0*/  LOP3.LUT R2, R0.reuse, 0xffffffe0, RZ, 0xc0, !PT ;  /* 0xffffffe000027812 */ /* 0x040fe400078ec0ff */
[----:B------:R-:W-:Y:S01]  /*4400*/  IADD3 R0, R0, 0x1f, RZ ;  /* 0x0000001f00007810 */ /* 0x000fe20007ffe0ff */
[----:B------:R-:W-:Y:S01]  /*4410*/  @!P0 STS [R5+-0x100], R32 ;  /* 0xffff002005008388 */ /* 0x000fe20000000800 */
[----:B------:R-:W-:Y:S01]  /*4420*/  BAR.SYNC.DEFER_BLOCKING 0x0 ;  /* 0x0000000000007b1d */ /* 0x000fe20000010000 */
[----:B------:R-:W-:-:S05]  /*4430*/  ISETP.NE.AND P0, PT, R2, 0x20, PT ;  /* 0x000000200200780c */ /* 0x000fca0003f05270 */
[----:B--2---:R-:W0:Y:S02]  /*4440*/  @!P1 LDS R7, [R5] ;  /* 0x0000000005079984 */ /* 0x004e240000000800 */
        /* <DEDUP_REMOVED lines=8> */
[----:B------:R-:W2:Y:S01]  /*44d0*/  S2R R0, SR_CTAID.Y ;  /* 0x0000000000007919 */ /* 0x000ea20000002600 */
[----:B------:R-:W3:Y:S01]  /*44e0*/  S2UR UR4, SR_CTAID.X ;  /* 0x00000000000479c3 */ /* 0x000ee20000002500 */
[----:B------:R-:W-:Y:S01]  /*44f0*/  ULDC UR5, c[0x0][0x14] ;  /* 0x0000050000057ab9 */ /* 0x000fe20000000800 */
[----:B------:R-:W-:Y:S01]  /*4500*/  ULDC UR6, c[0x0][0xc] ;  /* 0x0000030000067ab9 */ /* 0x000fe20000000800 */
[----:B------:R-:W4:Y:S01]  /*4510*/  S2R R2, SR_CTAID.Z ;  /* 0x0000000000027919 */ /* 0x000f220000002700 */
[----:B0-----:R-:W-:Y:S01]  /*4520*/  SHF.R.S32.HI R5, RZ, 0x1f, R3 ;  /* 0x0000001fff057819 */ /* 0x001fe20000011403 */
[----:B-1----:R-:W-:-:S05]  /*4530*/  @!P2 FADD.FTZ R32, R32, R7 ;  /* 0x000000072020a221 */ /* 0x002fca0000010000 */
[----:B------:R-:W-:Y:S01]  /*4540*/  F2FP.F16.F32.PACK_AB R32, RZ, R32 ;  /* 0x00000020ff20723e */ /* 0x000fe200000000ff */
[----:B---3--:R-:W-:-:S04]  /*4550*/  UIMAD UR4, UR4, UR5, URZ ;  /* 0x00000005040472a4 */ /* 0x008fc8000f8e023f */
[----:B------:R-:W-:Y:S01]  /*4560*/  USHF.L.U32 UR4, UR4, 0x5, URZ ;  /* 0x0000000504047899 */ /* 0x000fe2000800063f */
[----:B--2---:R-:W-:Y:S02]  /*4570*/  IMAD R0, R0, UR6, RZ ;  /* 0x0000000600007c24 */ /* 0x004fe4000f8e02ff */
[----:B----4-:R-:W-:Y:S02]  /*4580*/  IMAD.SHL.U32 R2, R2, 0x20, RZ ;  /* 0x0000002002027824 */ /* 0x010fe400078e00ff */
        /* <DEDUP_REMOVED lines=13> */
.L_x_25337:
[----:B------:R-:W-:Y:S01]  /*4660*/  BSSY B1, `(.L_x_25375) ;  /* 0x0000007000017945 */ /* 0x000fe20003800000 */
[----:B------:R-:W-:Y:S01]  /*4670*/  IMAD.MOV.U32 R20, RZ, RZ, 0x2 ;  /* 0x00000002ff147424 */ /* 0x000fe200078e00ff */
[----:B------:R-:W-:Y:S01]  /*4680*/  MOV R11, 0xffffffff ;  /* 0xffffffff000b7802 */ /* 0x000fe20000000f00 */
[----:B------:R-:W-:-:S07]  /*4690*/  IMAD.MOV.U32 R21, RZ, RZ, 0x1f ;  /* 0x0000001fff157424 */ /* 0x000fce00078e00ff */
[----:B-----5:R-:W-:Y:S05]  /*46a0*/  WARPSYNC.COLLECTIVE R11, `(.L_x_25376) ;  /* 0x000000000b087348 */ /* 0x020fea0003c00000 */
[----:B------:R0:W1:Y:S02]  /*46b0*/  SHFL.BFLY P0, R10, R8, R20, R21 ;  /* 0x0c000014080a7389 */ /* 0x0000640000000015 */
[----:B01---5:R-:W-:Y:S01]  /*46c0*/  ENDCOLLECTIVE ;  /* 0x000000000000791b */ /* 0x023fe20003800000 */
.L_x_25376:
[----:B------:R-:W-:Y:S05]  /*46d0*/  BSYNC B1 ;  /* 0x0000000000017941 */ /* 0x000fea0003800000 */
.L_x_25375:
        /* <DEDUP_REMOVED lines=9> */
.L_x_25377:
[----:B------:R-:W-:Y:S05]  /*4770*/  BRA `(.L_x_25378) ;  /* 0xffffffcc00187947 */ /* 0x000fea000383ffff */
.L_x_25341:
        /* <DEDUP_REMOVED lines=8> */
.L_x_25380:
[----:B------:R-:W-:Y:S05]  /*4800*/  BSYNC B0 ;  /* 0x0000000000007941 */ /* 0x000fea0003800000 */
.L_x_25379:
        /* <DEDUP_REMOVED lines=9> */
.L_x_25381:
[----:B------:R-:W-:Y:S01]  /*48a0*/  IMAD.MOV.U32 R20, RZ, RZ, 0x4 ;  /* 0x00000004ff147424 */ /* 0x000fe200078e00ff */
[----:B------:R-:W-:-:S04]  /*48b0*/  MOV R4, R10 ;  /* 0x0000000a00047202 */ /* 0x000fc80000000f00 */
[----:B------:R-:W-:-:S05]  /*48c0*/  FMNMX.FTZ R4, R5, R4, !PT ;  /* 0x0000000405047209 */ /* 0x000fca0007810000 */
[----:B------:R-:W-:-:S07]  /*48d0*/  IMAD.MOV.U32 R8, RZ, RZ, R4 ;  /* 0x000000ffff087224 */ /* 0x000fce00078e0004 */
[----:B------:R-:W-:Y:S05]  /*48e0*/  WARPSYNC.COLLECTIVE R11, `(.L_x_25382) ;  /* 0x000000000b087348 */ /* 0x000fea0003c00000 */
[----:B------:R0:W1:Y:S02]  /*48f0*/  SHFL.BFLY P0, R10, R8, R20, R21 ;  /* 0x0c000014080a7389 */ /* 0x0000640000000015 */
[----:B01----:R-:W-:Y:S01]  /*4900*/  ENDCOLLECTIVE ;  /* 0x000000000000791b */ /* 0x003fe20003800000 */
.L_x_25382:
[----:B------:R-:W-:Y:S01]  /*4910*/  IMAD.MOV.U32 R7, RZ, RZ, R10 ;  /* 0x000000ffff077224 */ /* 0x000fe200078e000a */
[----:B------:R-:W-:Y:S06]  /*4920*/  BRA `(.L_x_25383) ;  /* 0xffffffcc00507947 */ /* 0x000fec000383ffff */
.L_x_25384:
        /* <DEDUP_REMOVED lines=13> */
.L_x_30000:


//--------------------- .text._ZN4vllm32paged_attention_v2_reduce_kernelItLi256ELi128ELi512EEEvPT_PKfS4_PKS1_PKii --------------------------
	.section	.text._ZN4vllm32paged_attention_v2_reduce_kernelItLi256ELi128ELi512EEEvPT_PKfS4_PKS1_PKii,"ax",@progbits
	.align	128
        .global         _ZN4vllm32paged_attention_v2_reduce_kernelItLi256ELi128ELi512EEEvPT_PKfS4_PKS1_PKii
        .type           _ZN4vllm32paged_attention_v2_reduce_kernelItLi256ELi128ELi512EEEvPT_PKfS4_PKS1_PKii,@function
        .size           _ZN4vllm32paged_attention_v2_reduce_kernelItLi256ELi128ELi512EEEvPT_PKfS4_PKS1_PKii,(.L_x_30001 - _ZN4vllm32paged_attention_v2_reduce_kernelItLi256ELi128ELi512EEEvPT_PKfS4_PKS1_PKii)
        .other          _ZN4vllm32paged_attention_v2_reduce_kernelItLi256ELi128ELi512EEEvPT_PKfS4_PKS1_PKii,@"STO_CUDA_ENTRY STV_DEFAULT"
_ZN4vllm32paged_attention_v2_reduce_kernelItLi256ELi128ELi512EEEvPT_PKfS4_PKS1_PKii:
.text._ZN4vllm32paged_attention_v2_reduce_kernelItLi256ELi128ELi512EEEvPT_PKfS4_PKS1_PKii:
        /* <DEDUP_REMOVED lines=31> */
[----:B------:R-:W-:Y:S01]  /*01f0*/  IMAD.MOV.U32 R10, RZ, RZ, R18 ;  /* 0x000000ffff0a7224 */ /* 0x000fe200078e0012 */
[----:B------:R-:W-:-:S03]  /*0200*/  MOV R8, 0xff7fffff ;  /* 0xff7fffff00087802 */ /* 0x000fc60000000f00 */
[----:B------:R-:W-:-:S05]  /*0210*/  VIADD R6, R6, 0x20 ;  /* 0x0000002006067836 */ /* 0x000fca0000000000 */
[----:B0-----:R-:W-:-:S07]  /*0220*/  LEA R9, R9, R6, 0x18 ;  /* 0x0000000609097211 */ /* 0x001fce00078ec0ff */
.L_x_25388:
[----:B0-----:R-:W-:-:S04]  /*0230*/  IADD3 R7, P1, R10, R4, RZ ;  /* 0x000000040a077210 */ /* 0x001fc80007f3e0ff */
[----:B------:R-:W-:Y:S02]  /*0240*/  LEA.HI.X.SX32 R12, R10, R5, 0x1, P1 ;  /* 0x000000050a0c7211 */ /* 0x000fe400008f0eff */
[----:B------:R-:W-:-:S04]  /*0250*/  LEA R6, P1, R7, UR8, 0x2 ;  /* 0x0000000807067c11 */ /* 0x000fc8000f8210ff */
[----:B------:R-:W-:-:S06]  /*0260*/  LEA.HI.X R7, R7, UR9, R12, 0x2, P1 ;  /* 0x0000000907077c11 */ /* 0x000fcc00088f140c */
[----:B------:R-:W2:Y:S01]  /*0270*/  LDG.E.CONSTANT R7, desc[UR10][R6.64] ;  /* 0x0000000a06077981 */ /* 0x000ea2000c1e9900 */
[----:B------:R-:W-:Y:S01]  /*0280*/  LEA R12, R10, R9, 0x2 ;  /* 0x000000090a0c7211 */ /* 0x000fe200078e10ff */
[----:B-1----:R-:W-:-:S05]  /*0290*/  IMAD.IADD R10, R11, 0x1, R10 ;  /* 0x000000010b0a7824 */ /* 0x002fca00078e020a */
[----:B------:R-:W-:Y:S01]  /*02a0*/  ISETP.GE.AND P1, PT, R10, R3, PT ;  /* 0x000000030a00720c */ /* 0x000fe20003f26270 */
[----:B--2---:R0:W-:Y:S01]  /*02b0*/  STS [R12], R7 ;  /* 0x000000070c007388 */ /* 0x0041e20000000800 */
[----:B------:R-:W-:-:S11]  /*02c0*/  FMNMX.FTZ R8, R7, R8, !PT ;  /* 0x0000000807087209 */ /* 0x000fd60007810000 */
[----:B------:R-:W-:Y:S05]  /*02d0*/  @!P1 BRA `(.L_x_25388) ;  /* 0xfffffffc00d49947 */ /* 0x000fea000383ffff */
.L_x_25387:
[----:B------:R-:W-:Y:S05]  /*02e0*/  BSYNC B0 ;  /* 0x0000000000007941 */ /* 0x000fea0003800000 */
.L_x_25386:
[----:B0-----:R-:W0:Y:S01]  /*02f0*/  SHFL.BFLY PT, R7, R8, 0x10, 0x1f ;  /* 0x0e001f0008077f89 */ /* 0x001e2200000e0000 */
[----:B------:R-:W1:Y:S01]  /*0300*/  S2UR UR6, SR_CgaCtaId ;  /* 0x00000000000679c3 */ /* 0x000e620000008800 */
[----:B------:R-:W-:Y:S01]  /*0310*/  UMOV UR5, 0x400 ;  /* 0x0000040000057882 */ /* 0x000fe20000000000 */
[----:B------:R-:W-:Y:S01]  /*0320*/  ULDC.64 UR14, c[0x0][0x218] ;  /* 0x00008600000e7ab9 */ /* 0x000fe20000000a00 */
[----:B------:R-:W-:Y:S01]  /*0330*/  BSSY B0, `(.L_x_25389) ;  /* 0x0000034000007945 */ /* 0x000fe20003800000 */
[----:B0-----:R-:W-:Y:S01]  /*0340*/  FMNMX.FTZ R6, R7, R8, !PT ;  /* 0x0000000807067209 */ /* 0x001fe20007810000 */
[----:B-1----:R-:W-:Y:S01]  /*0350*/  ULEA UR8, UR6, UR5, 0x18 ;  /* 0x0000000506087291 */ /* 0x002fe2000f8ec03f */
[----:B------:R-:W-:Y:S01]  /*0360*/  MOV R8, 0xff7fffff ;  /* 0xff7fffff00087802 */ /* 0x000fe20000000f00 */
[----:B------:R-:W-:Y:S02]  /*0370*/  UIADD3 UR5, UR5, 0x20, URZ ;  /* 0x0000002005057890 */ /* 0x000fe4000fffe03f */
[----:B------:R-:W0:Y:S02]  /*0380*/  SHFL.BFLY PT, R7, R6, 0x8, 0x1f ;  /* 0x0d001f0006077f89 */ /* 0x000e2400000e0000 */
[----:B------:R-:W-:-:S06]  /*0390*/  ULEA UR5, UR6, UR5, 0x18 ;  /* 0x0000000506057291 */ /* 0x000fcc000f8ec03f */
[----:B------:R-:W-:Y:S02]  /*03a0*/  LEA R19, R3, UR5, 0x2 ;  /* 0x0000000503137c11 */ /* 0x000fe4000f8e10ff */
[----:B0-----:R-:W-:Y:S02]  /*03b0*/  FMNMX.FTZ R9, R6, R7, !PT ;  /* 0x0000000706097209 */ /* 0x001fe40007810000 */
[----:B------:R-:W-:-:S03]  /*03c0*/  SHF.R.U32.HI R6, RZ, 0x3, R18 ;  /* 0x00000003ff067819 */ /* 0x000fc60000011612 */
[----:B------:R-:W0:Y:S01]  /*03d0*/  SHFL.BFLY PT, R10, R9, 0x4, 0x1f ;  /* 0x0c801f00090a7f89 */ /* 0x000e2200000e0000 */
[----:B------:R-:W-:Y:S02]  /*03e0*/  LOP3.LUT R6, R6, 0x1ffffffc, RZ, 0xc0, !PT ;  /* 0x1ffffffc06067812 */ /* 0x000fe400078ec0ff */
        /* <DEDUP_REMOVED lines=10> */
[----:B------:R-:W-:-:S06]  /*0490*/  IMAD.MOV.U32 R11, RZ, RZ, RZ ;  /* 0x000000ffff0b7224 */ /* 0x000fcc00078e00ff */
        /* <DEDUP_REMOVED lines=10> */
[----:B------:R-:W-:Y:S01]  /*0540*/  HFMA2.MMA R11, -RZ, RZ, 0, 0 ;  /* 0x00000000ff0b7435 */ /* 0x000fe200000001ff */
[----:B0-----:R-:W-:-:S10]  /*0550*/  IMAD.MOV.U32 R10, RZ, RZ, R18 ;  /* 0x000000ffff0a7224 */ /* 0x001fd400078e0012 */
.L_x_25391:
[----:B------:R-:W-:-:S04]  /*0560*/  IADD3 R9, P0, R10, R4, RZ ;  /* 0x000000040a097210 */ /* 0x000fc80007f1e0ff */
[----:B------:R-:W-:Y:S02]  /*0570*/  LEA.HI.X.SX32 R12, R10, R5, 0x1, P0 ;  /* 0x000000050a0c7211 */ /* 0x000fe400000f0eff */
[----:B------:R-:W-:-:S04]  /*0580*/  LEA R8, P0, R9, UR14, 0x2 ;  /* 0x0000000e09087c11 */ /* 0x000fc8000f8010ff */
[----:B------:R-:W-:-:S05]  /*0590*/  LEA.HI.X R9, R9, UR15, R12, 0x2, P0 ;  /* 0x0000000f09097c11 */ /* 0x000fca00080f140c */
[----:B---3--:R-:W3:Y:S01]  /*05a0*/  LDG.E.CONSTANT R8, desc[UR10][R8.64] ;  /* 0x0000000a08087981 */ /* 0x008ee2000c1e9900 */
[C---:B------:R-:W-:Y:S02]  /*05b0*/  LEA R12, R10.reuse, UR5, 0x2 ;  /* 0x000000050a0c7c11 */ /* 0x040fe4000f8e10ff */
[----:B------:R-:W-:Y:S01]  /*05c0*/  LEA R15, R10, R19, 0x2 ;  /* 0x000000130a0f7211 */ /* 0x000fe200078e10ff */
        /* <DEDUP_REMOVED lines=10> */
.L_x_25390:
[----:B------:R-:W-:Y:S05]  /*0670*/  BSYNC B0 ;  /* 0x0000000000007941 */ /* 0x000fea0003800000 */
.L_x_25389:
        /* <DEDUP_REMOVED lines=20> */
[----:B------:R-:W-:-:S04]  /*07c0*/  IADD3 R11, P1, R2, UR6, RZ ;  /* 0x00000006020b7c10 */ /* 0x000fc8000ff3e0ff */
[----:B------:R-:W-:Y:S01]  /*07d0*/  LEA.HI.X.SX32 R10, R2, UR12, 0x1, P1 ;  /* 0x0000000c020a7c11 */ /* 0x000fe200088f0eff */
[----:B------:R0:W2:Y:S01]  /*07e0*/  @!P2 LDS R13, [R7+0x10] ;  /* 0x00001000070da984 */ /* 0x0000a20000000800 */
[----:B------:R-:W-:-:S04]  /*07f0*/  IADD3 R9, P2, R0, UR9, RZ ;  /* 0x0000000900097c10 */ /* 0x000fc8000ff5e0ff */
[----:B0-----:R-:W-:Y:S01]  /*0800*/  LEA.HI.X.SX32 R7, R0, UR13, 0x1, P2 ;  /* 0x0000000d00077c11 */ /* 0x001fe200090f0eff */
[----:B--2---:R-:W0:Y:S02]  /*0810*/  SHFL.BFLY PT, R4, R13, 0x2, 0x1f ;  /* 0x0c401f000d047f89 */ /* 0x004e2400000e0000 */
[----:B0-----:R-:W-:-:S05]  /*0820*/  FADD.FTZ R4, R4, R13 ;  /* 0x0000000d04047221 */ /* 0x001fca0000010000 */
[----:B------:R-:W0:Y:S02]  /*0830*/  SHFL.BFLY PT, R5, R4, 0x1, 0x1f ;  /* 0x0c201f0004057f89 */ /* 0x000e2400000e0000 */
[----:B0-----:R-:W-:-:S06]  /*0840*/  FADD.FTZ R5, R4, R5 ;  /* 0x0000000504057221 */ /* 0x001fcc0000010000 */
[----:B------:R-:W0:Y:S01]  /*0850*/  SHFL.IDX PT, R5, R5, RZ, 0x1f ;  /* 0x00001fff05057589 */ /* 0x000e2200000e0000 */
[----:B------:R-:W-:Y:S05]  /*0860*/  @P0 EXIT ;  /* 0x000000000000094d */ /* 0x000fea0003800000 */
[----:B------:R-:W2:Y:S01]  /*0870*/  LDC.64 R12, c[0x0][0x228] ;  /* 0x00008a00ff0c7b82 */ /* 0x000ea20000000a00 */
[----:B0-----:R-:W-:Y:S01]  /*0880*/  FADD.FTZ R8, R5, 9.9999999747524270788e-07 ;  /* 0x358637bd05087421 */ /* 0x001fe20000010000 */
[----:B------:R-:W-:Y:S01]  /*0890*/  VIMNMX R3, R3, 0x1, !PT ;  /* 0x0000000103037848 */ /* 0x000fe20007fe0100 */
[----:B------:R-:W-:Y:S01]  /*08a0*/  VIADD R5, R19, 0x8 ;  /* 0x0000000813057836 */ /* 0x000fe20000000000 */
[----:B------:R-:W-:Y:S02]  /*08b0*/  ULDC.64 UR6, c[0x0][0x228] ;  /* 0x00008a0000067ab9 */ /* 0x000fe40000000a00 */
[C---:B------:R-:W-:Y:S01]  /*08c0*/  IADD3 R0, R3.reuse, -0x1, RZ ;  /* 0xffffffff03007810 */ /* 0x040fe20007ffe0ff */
[----:B------:R-:W0:Y:S01]  /*08d0*/  MUFU.RCP R8, R8 ;  /* 0x0000000800087308 */ /* 0x000e220000001000 */
[----:B------:R-:W-:Y:S02]  /*08e0*/  LOP3.LUT R6, R3, 0x3, RZ, 0xc0, !PT ;  /* 0x0000000303067812 */ /* 0x000fe400078ec0ff */
[----:B------:R-:W-:-:S02]  /*08f0*/  ISETP.GE.U32.AND P1, PT, R0, 0x3, PT ;  /* 0x000000030000780c */ /* 0x000fc40003f26070 */
[----:B------:R-:W-:Y:S02]  /*0900*/  IADD3 R4, R3, -R6, RZ ;  /* 0x8000000603047210 */ /* 0x000fe40007ffe0ff */
[----:B--2---:R-:W-:-:S04]  /*0910*/  LEA R12, P0, R11, R12, 0x1 ;  /* 0x0000000c0b0c7211 */ /* 0x004fc800078008ff */
[----:B0-----:R-:W-:-:S09]  /*0920*/  LEA.HI.X R13, R11, R13, R10, 0x1, P0 ;  /* 0x0000000d0b0d7211 */ /* 0x001fd200000f0c0a */
.L_x_25398:
[----:B------:R-:W-:Y:S01]  /*0930*/  ISETP.GE.AND P0, PT, R20, 0x1, PT ;  /* 0x000000011400780c */ /* 0x000fe20003f06270 */
[----:B0-----:R-:W-:-:S12]  /*0940*/  IMAD.MOV.U32 R3, RZ, RZ, RZ ;  /* 0x000000ffff037224 */ /* 0x001fd800078e00ff */
[----:B------:R-:W-:Y:S05]  /*0950*/  @!P0 BRA `(.L_x_25392) ;  /* 0x0000000c00e08947 */ /* 0x000fea0003800000 */
[----:B------:R-:W-:Y:S01]  /*0960*/  CS2R R2, SRZ ;  /* 0x0000000000027805 */ /* 0x000fe2000001ff00 */
[----:B------:R-:W-:Y:S06]  /*0970*/  @!P1 BRA `(.L_x_25393) ;  /* 0x0000000c006c9947 */ /* 0x000fec0003800000 */
[----:B------:R-:W-:Y:S01]  /*0980*/  ISETP.GT.AND P0, PT, R4, RZ, PT ;  /* 0x000000ff0400720c */ /* 0x000fe20003f04270 */
[C---:B---3--:R-:W-:Y:S01]  /*0990*/  IMAD.WIDE R14, R18.reuse, 0x2, R12 ;  /* 0x00000002120e7825 */ /* 0x048fe200078e020c */
[----:B------:R-:W-:Y:S02]  /*09a0*/  CS2R R2, SRZ ;  /* 0x0000000000027805 */ /* 0x000fe4000001ff00 */
[----:B------:R-:W-:Y:S01]  /*09b0*/  MOV R22, R5 ;  /* 0x0000000500167202 */ /* 0x000fe20000000f00 */
[----:B-1----:R-:W-:Y:S01]  /*09c0*/  VIADD R21, R18, 0x300 ;  /* 0x0000030012157836 */ /* 0x002fe20000000000 */
[----:B------:R-:W-:Y:S01]  /*09d0*/  MOV R0, R14 ;  /* 0x0000000e00007202 */ /* 0x000fe20000000f00 */
[----:B------:R-:W-:-:S06]  /*09e0*/  IMAD.MOV.U32 R23, RZ, RZ, R4 ;  /* 0x000000ffff177224 */ /* 0x000fcc00078e0004 */
[----:B------:R-:W-:Y:S05]  /*09f0*/  @!P0 BRA `(.L_x_25394) ;  /* 0x0000000800c48947 */ /* 0x000fea0003800000 */
[----:B------:R-:W-:Y:S02]  /*0a00*/  ISETP.GT.AND P2, PT, R23, 0xc, PT ;  /* 0x0000000c1700780c */ /* 0x000fe40003f44270 */
[----:B------:R-:W-:-:S11]  /*0a10*/  PLOP3.LUT P0, PT, PT, PT, PT, 0x80, 0x0 ;  /* 0x000000000000781c */ /* 0x000fd60003f0f070 */
[----:B------:R-:W-:Y:S05]  /*0a20*/  @!P2 BRA `(.L_x_25395) ;  /* 0x0000000400bca947 */ /* 0x000fea0003800000 */
[----:B------:R-:W-:-:S13]  /*0a30*/  PLOP3.LUT P0, PT, PT, PT, PT, 0x8, 0x0 ;  /* 0x000000000000781c */ /* 0x000fda0003f0e170 */
.L_x_25396:
[----:B------:R-:W-:Y:S01]  /*0a40*/  MOV R14, R0 ;  /* 0x00000000000e7202 */ /* 0x000fe20000000f00 */
[----:B------:R-:W-:Y:S01]  /*0a50*/  VIADD R0, R21, 0xfffffe00 ;  /* 0xfffffe0015007836 */ /* 0x000fe20000000000 */
[----:B------:R-:W-:Y:S01]  /*0a60*/  ULDC.64 UR4, c[0x0][0x228] ;  /* 0x00008a0000047ab9 */ /* 0x000fe20000000a00 */
[----:B------:R-:W0:Y:S04]  /*0a70*/  LDS R27, [R22+-0x8] ;  /* 0xfffff800161b7984 */ /* 0x000e280000000800 */
[----:B------:R-:W2:Y:S01]  /*0a80*/  LDG.E.U16.CONSTANT R26, desc[UR10][R14.64] ;  /* 0x0000000a0e1a7981 */ /* 0x000ea2000c1e9500 */
[----:B------:R-:W-:-:S03]  /*0a90*/  IADD3 R17, P2, R0, R11, RZ ;  /* 0x0000000b00117210 */ /* 0x000fc60007f5e0ff */
[----:B------:R-:W1:Y:S01]  /*0aa0*/  LDS R28, [R22+-0x4] ;  /* 0xfffffc00161c7984 */ /* 0x000e620000000800 */
[----:B------:R-:W-:Y:S02]  /*0ab0*/  LEA.HI.X.SX32 R0, R0, R10, 0x1, P2 ;  /* 0x0000000a00007211 */ /* 0x000fe400010f0eff */
[C---:B------:R-:W-:Y:S01]  /*0ac0*/  LEA R16, P2, R17.reuse, UR4, 0x1 ;  /* 0x0000000411107c11 */ /* 0x040fe2000f8408ff */
[----:B------:R-:W-:Y:S03]  /*0ad0*/  LDS R29, [R22+0xc] ;  /* 0x00000c00161d7984 */ /* 0x000fe60000000800 */
[----:B------:R-:W-:-:S05]  /*0ae0*/  LEA.HI.X R17, R17, UR5, R0, 0x1, P2 ;  /* 0x0000000511117c11 */ /* 0x000fca00090f0c00 */
[----:B------:R-:W3:Y:S04]  /*0af0*/  LDG.E.U16.CONSTANT R0, desc[UR10][R16.64] ;  /* 0x0000000a10007981 */ /* 0x000ee8000c1e9500 */
[----:B------:R-:W4:Y:S04]  /*0b00*/  LDG.E.U16.CONSTANT R25, desc[UR10][R16.64+0x200] ;  /* 0x0002000a10197981 */ /* 0x000f28000c1e9500 */
[----:B------:R5:W4:Y:S02]  /*0b10*/  LDG.E.U16.CONSTANT R24, desc[UR10][R16.64+0x400] ;  /* 0x0004000a10187981 */ /* 0x000b24000c1e9500 */
[----:B-----5:R-:W-:Y:S01]  /*0b20*/  IADD3 R16, R21, 0x200, RZ ;  /* 0x0000020015107810 */ /* 0x020fe20007ffe0ff */
[----:B--2---:R-:W-:-:S05]  /*0b30*/  HADD2.F32 R26, -RZ, R26.H0_H0 ;  /* 0x2000001aff1a7230 */ /* 0x004fca0000004100 */
[----:B0-----:R-:W-:Y:S02]  /*0b40*/  FMUL.FTZ R27, R26, R27 ;  /* 0x0000001b1a1b7220 */ /* 0x001fe40000410000 */
[----:B------:R-:W0:Y:S02]  /*0b50*/  LDS R26, [R22] ;  /* 0x00000000161a7984 */ /* 0x000e240000000800 */
[----:B------:R-:W-:Y:S01]  /*0b60*/  FFMA.FTZ R27, R8, R27, R3 ;  /* 0x0000001b081b7223 */ /* 0x000fe20000010003 */
[----:B---3--:R-:W-:Y:S02]  /*0b70*/  HADD2.F32 R3, -RZ, R0.H0_H0 ;  /* 0x20000000ff037230 */ /* 0x008fe40000004100 */
[----:B------:R-:W2:Y:S01]  /*0b80*/  LDG.E.U16.CONSTANT R0, desc[UR10][R14.64+0x800] ;  /* 0x0008000a0e007981 */ /* 0x000ea2000c1e9500 */
[----:B----4-:R-:W-:Y:S02]  /*0b90*/  HADD2.F32 R17, -RZ, R25.H0_H0 ;  /* 0x20000019ff117230 */ /* 0x010fe40000004100 */
[----:B-1----:R-:W-:-:S02]  /*0ba0*/  FMUL.FTZ R28, R3, R28 ;  /* 0x0000001c031c7220 */ /* 0x002fc40000410000 */
[----:B------:R-:W1:Y:S02]  /*0bb0*/  LDS R3, [R22+0x4] ;  /* 0x0000040016037984 */ /* 0x000e640000000800 */
[----:B------:R-:W-:Y:S02]  /*0bc0*/  FFMA.FTZ R25, R8, R28, R27 ;  /* 0x0000001c08197223 */ /* 0x000fe4000001001b */
[----:B------:R-:W-:Y:S01]  /*0bd0*/  LDS R28, [R22+0x1c] ;  /* 0x00001c00161c7984 */ /* 0x000fe20000000800 */
[----:B0-----:R-:W-:Y:S01]  /*0be0*/  FMUL.FTZ R26, R17, R26 ;  /* 0x0000001a111a7220 */ /* 0x001fe20000410000 */
[----:B------:R-:W-:-:S03]  /*0bf0*/  IADD3 R17, P2, R16, R11, RZ ;  /* 0x0000000b10117210 */ /* 0x000fc60007f5e0ff */
[----:B------:R-:W-:Y:S01]  /*0c00*/  FFMA.FTZ R25, R8, R26, R25 ;  /* 0x0000001a08197223 */ /* 0x000fe20000010019 */
[----:B------:R-:W-:Y:S02]  /*0c10*/  LEA.HI.X.SX32 R26, R16, R10, 0x1, P2 ;  /* 0x0000000a101a7211 */ /* 0x000fe400010f0eff */
[----:B------:R-:W-:-:S04]  /*0c20*/  LEA R16, P2, R17, UR4, 0x1 ;  /* 0x0000000411107c11 */ /* 0x000fc8000f8408ff */
[----:B------:R-:W-:Y:S01]  /*0c30*/  LEA.HI.X R17, R17, UR5, R26, 0x1, P2 ;  /* 0x0000000511117c11 */ /* 0x000fe200090f0c1a */
[----:B------:R-:W-:-:S04]  /*0c40*/  HADD2.F32 R26, -RZ, R24.H0_H0 ;  /* 0x20000018ff1a7230 */ /* 0x000fc80000004100 */
[----:B------:R-:W3:Y:S01]  /*0c50*/  LDG.E.U16.CONSTANT R24, desc[UR10][R16.64] ;  /* 0x0000000a10187981 */ /* 0x000ee2000c1e9500 */
[----:B-1----:R-:W-:-:S03]  /*0c60*/  FMUL.FTZ R27, R26, R3 ;  /* 0x000000031a1b7220 */ /* 0x002fc60000410000 */
[----:B------:R-:W4:Y:S04]  /*0c70*/  LDG.E.U16.CONSTANT R26, desc[UR10][R16.64+0x200] ;  /* 0x0002000a101a7981 */ /* 0x000f28000c1e9500 */
[----:B------:R0:W5:Y:S01]  /*0c80*/  LDG.E.U16.CONSTANT R3, desc[UR10][R16.64+0x400] ;  /* 0x0004000a10037981 */ /* 0x000162000c1e9500 */
[----:B------:R-:W-:-:S03]  /*0c90*/  FFMA.FTZ R27, R8, R27, R25 ;  /* 0x0000001b081b7223 */ /* 0x000fc60000010019 */
[----:B------:R-:W1:Y:S01]  /*0ca0*/  LDS R25, [R22+0x8] ;  /* 0x0000080016197984 */ /* 0x000e620000000800 */
[----:B0-----:R-:W-:-:S05]  /*0cb0*/  VIADD R16, R21, 0x600 ;  /* 0x0000060015107836 */ /* 0x001fca0000000000 */
[----:B------:R-:W-:Y:S01]  /*0cc0*/  IADD3 R17, P2, R16, R11, RZ ;  /* 0x0000000b10117210 */ /* 0x000fe20007f5e0ff */
[----:B--2---:R-:W-:-:S05]  /*0cd0*/  HADD2.F32 R0, -RZ, R0.H0_H0 ;  /* 0x20000000ff007230 */ /* 0x004fca0000004100 */
[----:B-1----:R-:W-:Y:S02]  /*0ce0*/  FMUL.FTZ R0, R0, R25 ;  /* 0x0000001900007220 */ /* 0x002fe40000410000 */
[----:B------:R-:W0:Y:S02]  /*0cf0*/  LDS R25, [R22+0x10] ;  /* 0x0000100016197984 */ /* 0x000e240000000800 */
[----:B------:R-:W-:Y:S02]  /*0d00*/  FFMA.FTZ R27, R8, R0, R27 ;  /* 0x00000000081b7223 */ /* 0x000fe4000001001b */
[----:B------:R-:W2:Y:S01]  /*0d10*/  LDG.E.U16.CONSTANT R0, desc[UR10][R14.64+0x1000] ;  /* 0x0010000a0e007981 */ /* 0x000ea2000c1e9500 */
[----:B---3--:R-:W-:Y:S02]  /*0d20*/  HADD2.F32 R24, -RZ, R24.H0_H0 ;  /* 0x20000018ff187230 */ /* 0x008fe40000004100 */
[----:B----4-:R-:W-:-:S03]  /*0d30*/  HADD2.F32 R26, -RZ, R26.H0_H0 ;  /* 0x2000001aff1a7230 */ /* 0x010fc60000004100 */
[----:B------:R-:W-:Y:S02]  /*0d40*/  FMUL.FTZ R29, R24, R29 ;  /* 0x0000001d181d7220 */ /* 0x000fe40000410000 */
[----:B------:R-:W1:Y:S02]  /*0d50*/  LDS R24, [R22+0x14] ;  /* 0x0000140016187984 */ /* 0x000e640000000800 */
[----:B------:R-:W-:Y:S01]  /*0d60*/  FFMA.FTZ R27, R8, R29, R27 ;  /* 0x0000001d081b7223 */ /* 0x000fe2000001001b */
[----:B0-----:R-:W-:Y:S01]  /*0d70*/  FMUL.FTZ R26, R26, R25 ;  /* 0x000000191a1a7220 */ /* 0x001fe20000410000 */
[----:B-----5:R-:W-:Y:S01]  /*0d80*/  HADD2.F32 R3, -RZ, R3.H0_H0 ;  /* 0x20000003ff037230 */ /* 0x020fe20000004100 */
[----:B------:R-:W0:Y:S02]  /*0d90*/  LDS R29, [R22+0x18] ;  /* 0x00001800161d7984 */ /* 0x000e240000000800 */
[----:B------:R-:W-:Y:S01]  /*0da0*/  FFMA.FTZ R27, R8, R26, R27 ;  /* 0x0000001a081b7223 */ /* 0x000fe2000001001b */
[----:B------:R-:W-:-:S02]  /*0db0*/  LEA.HI.X.SX32 R26, R16, R10, 0x1, P2 ;  /* 0x0000000a101a7211 */ /* 0x000fc400010f0eff */
[----:B------:R-:W-:-:S04]  /*0dc0*/  LEA R16, P2, R17, UR4, 0x1 ;  /* 0x0000000411107c11 */ /* 0x000fc8000f8408ff */
[----:B------:R-:W-:-:S05]  /*0dd0*/  LEA.HI.X R17, R17, UR5, R26, 0x1, P2 ;  /* 0x0000000511117c11 */ /* 0x000fca00090f0c1a */
[----:B------:R-:W3:Y:S01]  /*0de0*/  LDG.E.U16.CONSTANT R25, desc[UR10][R16.64] ;  /* 0x0000000a10197981 */ /* 0x000ee2000c1e9500 */
[----:B-1----:R-:W-:-:S03]  /*0df0*/  FMUL.FTZ R26, R3, R24 ;  /* 0x00000018031a7220 */ /* 0x002fc60000410000 */
[----:B------:R-:W4:Y:S04]  /*0e00*/  LDG.E.U16.CONSTANT R3, desc[UR10][R16.64+0x200] ;  /* 0x0002000a10037981 */ /* 0x000f28000c1e9500 */
[----:B------:R1:W5:Y:S01]  /*0e10*/  LDG.E.U16.CONSTANT R24, desc[UR10][R16.64+0x400] ;  /* 0x0004000a10187981 */ /* 0x000362000c1e9500 */
[----:B------:R-:W-:-:S03]  /*0e20*/  FFMA.FTZ R27, R8, R26, R27 ;  /* 0x0000001a081b7223 */ /* 0x000fc6000001001b */
[----:B------:R-:W1:Y:S01]  /*0e30*/  LDS R26, [R22+0x20] ;  /* 0x00002000161a7984 */ /* 0x000e620000000800 */
[----:B--2---:R-:W-:-:S05]  /*0e40*/  HADD2.F32 R0, -RZ, R0.H0_H0 ;  /* 0x20000000ff007230 */ /* 0x004fca0000004100 */
[----:B0-----:R-:W-:Y:S02]  /*0e50*/  FMUL.FTZ R0, R0, R29 ;  /* 0x0000001d00007220 */ /* 0x001fe40000410000 */
[----:B------:R-:W-:Y:S02]  /*0e60*/  LDS R29, [R22+0x28] ;  /* 0x00002800161d7984 */ /* 0x000fe40000000800 */
[----:B------:R-:W-:Y:S02]  /*0e70*/  FFMA.FTZ R27, R8, R0, R27 ;  /* 0x00000000081b7223 */ /* 0x000fe4000001001b */
[----:B------:R-:W2:Y:S01]  /*0e80*/  LDG.E.U16.CONSTANT R0, desc[UR10][R14.64+0x1800] ;  /* 0x0018000a0e007981 */ /* 0x000ea2000c1e9500 */
[----:B---3--:R-:W-:-:S05]  /*0e90*/  HADD2.F32 R25, -RZ, R25.H0_H0 ;  /* 0x20000019ff197230 */ /* 0x008fca0000004100 */
[----:B------:R-:W-:Y:S02]  /*0ea0*/  FMUL.FTZ R28, R25, R28 ;  /* 0x0000001c191c7220 */ /* 0x000fe40000410000 */
[----:B------:R-:W0:Y:S02]  /*0eb0*/  LDS R25, [R22+0x24] ;  /* 0x0000240016197984 */ /* 0x000e240000000800 */
[----:B------:R-:W-:Y:S02]  /*0ec0*/  FFMA.FTZ R27, R8, R28, R27 ;  /* 0x0000001c081b7223 */ /* 0x000fe4000001001b */
[----:B------:R-:W3:Y:S01]  /*0ed0*/  LDS R28, [R22+0x2c] ;  /* 0x00002c00161c7984 */ /* 0x000ee20000000800 */
[----:B----4-:R-:W-:-:S05]  /*0ee0*/  HADD2.F32 R3, -RZ, R3.H0_H0 ;  /* 0x20000003ff037230 */ /* 0x010fca0000004100 */
[----:B-1----:R-:W-:Y:S01]  /*0ef0*/  FMUL.FTZ R26, R3, R26 ;  /* 0x0000001a031a7220 */ /* 0x002fe20000410000 */
[----:B------:R-:W-:-:S04]  /*0f00*/  IADD3 R3, R21, 0xa00, RZ ;  /* 0x00000a0015037810 */ /* 0x000fc80007ffe0ff */
[----:B------:R-:W-:Y:S01]  /*0f10*/  IADD3 R17, P2, R3, R11, RZ ;  /* 0x0000000b03117210 */ /* 0x000fe20007f5e0ff */
[----:B------:R-:W-:-:S03]  /*0f20*/  FFMA.FTZ R27, R8, R26, R27 ;  /* 0x0000001a081b7223 */ /* 0x000fc6000001001b */
[----:B------:R-:W-:Y:S02]  /*0f30*/  LEA.HI.X.SX32 R26, R3, R10, 0x1, P2 ;  /* 0x0000000a031a7211 */ /* 0x000fe400010f0eff */
[----:B------:R-:W-:Y:S01]  /*0f40*/  LEA R16, P2, R17, UR4, 0x1 ;  /* 0x0000000411107c11 */ /* 0x000fe2000f8408ff */
[----:B-----5:R-:W-:-:S03]  /*0f50*/  HADD2.F32 R24, -RZ, R24.H0_H0 ;  /* 0x20000018ff187230 */ /* 0x020fc60000004100 */
[----:B------:R-:W-:-:S05]  /*0f60*/  LEA.HI.X R17, R17, UR5, R26, 0x1, P2 ;  /* 0x0000000511117c11 */ /* 0x000fca00090f0c1a */
[----:B------:R-:W4:Y:S01]  /*0f70*/  LDG.E.U16.CONSTANT R3, desc[UR10][R16.64] ;  /* 0x0000000a10037981 */ /* 0x000f22000c1e9500 */
[----:B0-----:R-:W-:-:S03]  /*0f80*/  FMUL.FTZ R26, R24, R25 ;  /* 0x00000019181a7220 */ /* 0x001fc60000410000 */
[----:B------:R-:W5:Y:S04]  /*0f90*/  LDG.E.U16.CONSTANT R24, desc[UR10][R16.64+0x200] ;  /* 0x0002000a10187981 */ /* 0x000f68000c1e9500 */
[----:B------:R5:W3:Y:S01]  /*0fa0*/  LDG.E.U16.CONSTANT R25, desc[UR10][R16.64+0x400] ;  /* 0x0004000a10197981 */ /* 0x000ae2000c1e9500 */
[----:B------:R-:W-:-:S03]  /*0fb0*/  FFMA.FTZ R27, R8, R26, R27 ;  /* 0x0000001a081b7223 */ /* 0x000fc6000001001b */
[----:B------:R-:W-:Y:S01]  /*0fc0*/  LDS R26, [R22+0x34] ;  /* 0x00003400161a7984 */ /* 0x000fe20000000800 */
[----:B------:R-:W-:-:S05]  /*0fd0*/  VIADD R23, R23, 0xfffffff0 ;  /* 0xfffffff017177836 */ /* 0x000fca0000000000 */
[----:B------:R-:W-:Y:S01]  /*0fe0*/  ISETP.GT.AND P2, PT, R23, 0xc, PT ;  /* 0x0000000c1700780c */ /* 0x000fe20003f44270 */
[----:B------:R-:W-:Y:S01]  /*0ff0*/  VIADD R2, R2, 0x10 ;  /* 0x0000001002027836 */ /* 0x000fe20000000000 */
[----:B------:R-:W-:Y:S01]  /*1000*/  IADD3 R21, R21, 0x1000, RZ ;  /* 0x0000100015157810 */ /* 0x000fe20007ffe0ff */
[----:B--2---:R-:W-:-:S05]  /*1010*/  HADD2.F32 R0, -RZ, R0.H0_H0 ;  /* 0x20000000ff007230 */ /* 0x004fca0000004100 */
[----:B------:R-:W-:-:S04]  /*1020*/  FMUL.FTZ R0, R0, R29 ;  /* 0x0000001d00007220 */ /* 0x000fc80000410000 */
[----:B------:R-:W-:Y:S02]  /*1030*/  FFMA.FTZ R27, R8, R0, R27 ;  /* 0x00000000081b7223 */ /* 0x000fe4000001001b */
[----:B------:R0:W1:Y:S02]  /*1040*/  LDS R0, [R22+0x30] ;  /* 0x0000300016007984 */ /* 0x0000640000000800 */
[----:B0-----:R-:W-:Y:S02]  /*1050*/  VIADD R22, R22, 0x40 ;  /* 0x0000004016167836 */ /* 0x001fe40000000000 */
[----:B----4-:R-:W-:Y:S02]  /*1060*/  HADD2.F32 R3, -RZ, R3.H0_H0 ;  /* 0x20000003ff037230 */ /* 0x010fe40000004100 */
[----:B-----5:R-:W-:-:S03]  /*1070*/  HADD2.F32 R17, -RZ, R24.H0_H0 ;  /* 0x20000018ff117230 */ /* 0x020fc60000004100 */
[----:B---3--:R-:W-:Y:S01]  /*1080*/  FMUL.FTZ R3, R3, R28 ;  /* 0x0000001c03037220 */ /* 0x008fe20000410000 */
[----:B------:R-:W-:-:S03]  /*1090*/  HADD2.F32 R25, -RZ, R25.H0_H0 ;  /* 0x20000019ff197230 */ /* 0x000fc60000004100 */
[----:B------:R-:W-:Y:S01]  /*10a0*/  FFMA.FTZ R3, R8, R3, R27 ;  /* 0x0000000308037223 */ /* 0x000fe2000001001b */
[----:B-1----:R-:W-:Y:S01]  /*10b0*/  FMUL.FTZ R0, R17, R0 ;  /* 0x0000000011007220 */ /* 0x002fe20000410000 */
[----:B------:R-:W-:-:S03]  /*10c0*/  FMUL.FTZ R25, R25, R26 ;  /* 0x0000001a19197220 */ /* 0x000fc60000410000 */
[----:B------:R-:W-:Y:S01]  /*10d0*/  FFMA.FTZ R3, R8, R0, R3 ;  /* 0x0000000008037223 */ /* 0x000fe20000010003 */
[----:B------:R-:W-:-:S03]  /*10e0*/  IADD3 R0, P3, R14, 0x2000, RZ ;  /* 0x000020000e007810 */ /* 0x000fc60007f7e0ff */
[----:B------:R-:W-:Y:S01]  /*10f0*/  FFMA.FTZ R3, R8, R25, R3 ;  /* 0x0000001908037223 */ /* 0x000fe20000010003 */
[----:B------:R-:W-:Y:S01]  /*1100*/  IADD3.X R15, RZ, R15, RZ, P3, !PT ;  /* 0x0000000fff0f7210 */ /* 0x000fe20001ffe4ff */
[----:B------:R-:W-:Y:S08]  /*1110*/  @P2 BRA `(.L_x_25396) ;  /* 0xfffffff800482947 */ /* 0x000ff0000383ffff */
.L_x_25395:
[----:B------:R-:W-:-:S13]  /*1120*/  ISETP.GT.AND P2, PT, R23, 0x4, PT ;  /* 0x000000041700780c */ /* 0x000fda0003f44270 */
[----:B------:R-:W-:Y:S05]  /*1130*/  @!P2 BRA `(.L_x_25397) ;  /* 0x0000000000eca947 */ /* 0x000fea0003800000 */
[----:B------:R-:W-:Y:S01]  /*1140*/  MOV R14, R0 ;  /* 0x00000000000e7202 */ /* 0x000fe20000000f00 */
[----:B------:R-:W-:Y:S01]  /*1150*/  VIADD R16, R21, 0xfffffe00 ;  /* 0xfffffe0015107836 */ /* 0x000fe20000000000 */
[----:B------:R-:W-:Y:S01]  /*1160*/  ULDC.64 UR4, c[0x0][0x228] ;  /* 0x00008a0000047ab9 */ /* 0x000fe20000000a00 */
[----:B------:R-:W0:Y:S04]  /*1170*/  LDS R26, [R22+-0x8] ;  /* 0xfffff800161a7984 */ /* 0x000e280000000800 */
[----:B------:R-:W2:Y:S01]  /*1180*/  LDG.E.U16.CONSTANT R25, desc[UR10][R14.64] ;  /* 0x0000000a0e197981 */ /* 0x000ea2000c1e9500 */
[----:B------:R-:W-:-:S03]  /*1190*/  IADD3 R17, P0, R16, R11, RZ ;  /* 0x0000000b10117210 */ /* 0x000fc60007f1e0ff */
[----:B------:R-:W-:Y:S01]  /*11a0*/  LDS R29, [R22] ;  /* 0x00000000161d7984 */ /* 0x000fe20000000800 */
[----:B------:R-:W-:Y:S02]  /*11b0*/  LEA.HI.X.SX32 R24, R16, R10, 0x1, P0 ;  /* 0x0000000a10187211 */ /* 0x000fe400000f0eff */
[C---:B------:R-:W-:Y:S01]  /*11c0*/  LEA R16, P0, R17.reuse, UR4, 0x1 ;  /* 0x0000000411107c11 */ /* 0x040fe2000f8008ff */
[----:B------:R-:W-:Y:S03]  /*11d0*/  LDS R28, [R22+0xc] ;  /* 0x00000c00161c7984 */ /* 0x000fe60000000800 */
[----:B------:R-:W-:Y:S01]  /*11e0*/  LEA.HI.X R17, R17, UR5, R24, 0x1, P0 ;  /* 0x0000000511117c11 */ /* 0x000fe200080f0c18 */
[----:B------:R-:W3:Y:S04]  /*11f0*/  LDG.E.U16.CONSTANT R14, desc[UR10][R14.64+0x800] ;  /* 0x0008000a0e0e7981 */ /* 0x000ee8000c1e9500 */
[----:B------:R-:W4:Y:S01]  /*1200*/  LDG.E.U16.CONSTANT R24, desc[UR10][R16.64] ;  /* 0x0000000a10187981 */ /* 0x000f22000c1e9500 */
[----:B--2---:R-:W-:-:S05]  /*1210*/  HADD2.F32 R25, -RZ, R25.H0_H0 ;  /* 0x20000019ff197230 */ /* 0x004fca0000004100 */
[----:B0-----:R-:W-:-:S04]  /*1220*/  FMUL.FTZ R25, R25, R26 ;  /* 0x0000001a19197220 */ /* 0x001fc80000410000 */
[----:B------:R-:W-:Y:S02]  /*1230*/  FFMA.FTZ R25, R8, R25, R3 ;  /* 0x0000001908197223 */ /* 0x000fe40000010003 */
[----:B------:R-:W0:Y:S01]  /*1240*/  LDS R3, [R22+-0x4] ;  /* 0xfffffc0016037984 */ /* 0x000e220000000800 */
[----:B----4-:R-:W-:-:S05]  /*1250*/  HADD2.F32 R24, -RZ, R24.H0_H0 ;  /* 0x20000018ff187230 */ /* 0x010fca0000004100 */
[----:B0-----:R-:W-:Y:S02]  /*1260*/  FMUL.FTZ R27, R24, R3 ;  /* 0x00000003181b7220 */ /* 0x001fe40000410000 */
[----:B------:R-:W2:Y:S04]  /*1270*/  LDG.E.U16.CONSTANT R24, desc[UR10][R16.64+0x200] ;  /* 0x0002000a10187981 */ /* 0x000ea8000c1e9500 */
[----:B------:R0:W4:Y:S01]  /*1280*/  LDG.E.U16.CONSTANT R3, desc[UR10][R16.64+0x400] ;  /* 0x0004000a10037981 */ /* 0x000122000c1e9500 */
[----:B------:R-:W-:-:S03]  /*1290*/  FFMA.FTZ R27, R8, R27, R25 ;  /* 0x0000001b081b7223 */ /* 0x000fc60000010019 */
[----:B------:R-:W1:Y:S01]  /*12a0*/  LDS R25, [R22+0x4] ;  /* 0x0000040016197984 */ /* 0x000e620000000800 */
[----:B------:R-:W-:Y:S01]  /*12b0*/  IADD3 R26, R21, 0x200, RZ ;  /* 0x00000200151a7810 */ /* 0x000fe20007ffe0ff */
[----:B---3--:R-:W-:Y:S02]  /*12c0*/  HADD2.F32 R14, -RZ, R14.H0_H0 ;  /* 0x2000000eff0e7230 */ /* 0x008fe40000004100 */
[----:B--2---:R-:W-:-:S05]  /*12d0*/  HADD2.F32 R24, -RZ, R24.H0_H0 ;  /* 0x20000018ff187230 */ /* 0x004fca0000004100 */
[----:B------:R-:W-:-:S04]  /*12e0*/  FMUL.FTZ R24, R24, R29 ;  /* 0x0000001d18187220 */ /* 0x000fc80000410000 */
[----:B------:R-:W-:Y:S01]  /*12f0*/  FFMA.FTZ R27, R8, R24, R27 ;  /* 0x00000018081b7223 */ /* 0x000fe2000001001b */
[----:B------:R-:W-:-:S04]  /*1300*/  IADD3 R24, P0, R26, R11, RZ ;  /* 0x0000000b1a187210 */ /* 0x000fc80007f1e0ff */
[----:B------:R-:W-:Y:S02]  /*1310*/  LEA.HI.X.SX32 R29, R26, R10, 0x1, P0 ;  /* 0x0000000a1a1d7211 */ /* 0x000fe400000f0eff */
[----:B0-----:R-:W-:-:S04]  /*1320*/  LEA R16, P0, R24, UR4, 0x1 ;  /* 0x0000000418107c11 */ /* 0x001fc8000f8008ff */
[----:B------:R-:W-:Y:S01]  /*1330*/  LEA.HI.X R17, R24, UR5, R29, 0x1, P0 ;  /* 0x0000000518117c11 */ /* 0x000fe200080f0c1d */
[----:B----4-:R-:W-:Y:S01]  /*1340*/  HADD2.F32 R24, -RZ, R3.H0_H0 ;  /* 0x20000003ff187230 */ /* 0x010fe20000004100 */
[----:B------:R-:W0:Y:S04]  /*1350*/  LDS R29, [R22+0x8] ;  /* 0x00000800161d7984 */ /* 0x000e280000000800 */
[----:B------:R-:W2:Y:S01]  /*1360*/  LDG.E.U16.CONSTANT R3, desc[UR10][R16.64] ;  /* 0x0000000a10037981 */ /* 0x000ea2000c1e9500 */
[----:B-1----:R-:W-:-:S03]  /*1370*/  FMUL.FTZ R26, R24, R25 ;  /* 0x00000019181a7220 */ /* 0x002fc60000410000 */
[----:B------:R-:W3:Y:S04]  /*1380*/  LDG.E.U16.CONSTANT R24, desc[UR10][R16.64+0x200] ;  /* 0x0002000a10187981 */ /* 0x000ee8000c1e9500 */
[----:B------:R3:W4:Y:S01]  /*1390*/  LDG.E.U16.CONSTANT R25, desc[UR10][R16.64+0x400] ;  /* 0x0004000a10197981 */ /* 0x000722000c1e9500 */
[----:B------:R-:W-:-:S03]  /*13a0*/  FFMA.FTZ R27, R8, R26, R27 ;  /* 0x0000001a081b7223 */ /* 0x000fc6000001001b */
[----:B------:R-:W1:Y:S01]  /*13b0*/  LDS R26, [R22+0x10] ;  /* 0x00001000161a7984 */ /* 0x000e620000000800 */
[----:B0-----:R-:W-:-:S04]  /*13c0*/  FMUL.FTZ R14, R14, R29 ;  /* 0x0000001d0e0e7220 */ /* 0x001fc80000410000 */
[----:B------:R-:W-:Y:S02]  /*13d0*/  FFMA.FTZ R27, R8, R14, R27 ;  /* 0x0000000e081b7223 */ /* 0x000fe4000001001b */
[----:B------:R0:W5:Y:S01]  /*13e0*/  LDS R14, [R22+0x14] ;  /* 0x00001400160e7984 */ /* 0x0001620000000800 */
[----:B------:R-:W-:Y:S01]  /*13f0*/  IADD3 R0, P2, R0, 0x1000, RZ ;  /* 0x0000100000007810 */ /* 0x000fe20007f5e0ff */
[----:B------:R-:W-:Y:S01]  /*1400*/  VIADD R2, R2, 0x8 ;  /* 0x0000000802027836 */ /* 0x000fe20000000000 */
[----:B------:R-:W-:Y:S01]  /*1410*/  PLOP3.LUT P0, PT, PT, PT, PT, 0x8, 0x0 ;  /* 0x000000000000781c */ /* 0x000fe20003f0e170 */
[----:B------:R-:W-:Y:S01]  /*1420*/  VIADD R21, R21, 0x800 ;  /* 0x0000080015157836 */ /* 0x000fe20000000000 */
[----:B------:R-:W-:Y:S01]  /*1430*/  IADD3 R23, R23, -0x8, RZ ;  /* 0xfffffff817177810 */ /* 0x000fe20007ffe0ff */
[----:B------:R-:W-:Y:S01]  /*1440*/  IMAD.X R15, RZ, RZ, R15, P2 ;  /* 0x000000ffff0f7224 */ /* 0x000fe200010e060f */
[----:B0-----:R-:W-:Y:S01]  /*1450*/  IADD3 R22, R22, 0x20, RZ ;  /* 0x0000002016167810 */ /* 0x001fe20007ffe0ff */
[----:B--2---:R-:W-:-:S02]  /*1460*/  HADD2.F32 R3, -RZ, R3.H0_H0 ;  /* 0x20000003ff037230 */ /* 0x004fc40000004100 */
[----:B---3--:R-:W-:-:S03]  /*1470*/  HADD2.F32 R17, -RZ, R24.H0_H0 ;  /* 0x20000018ff117230 */ /* 0x008fc60000004100 */
[----:B------:R-:W-:Y:S01]  /*1480*/  FMUL.FTZ R3, R3, R28 ;  /* 0x0000001c03037220 */ /* 0x000fe20000410000 */
[----:B----4-:R-:W-:-:S03]  /*1490*/  HADD2.F32 R25, -RZ, R25.H0_H0 ;  /* 0x20000019ff197230 */ /* 0x010fc60000004100 */
[----:B------:R-:W-:Y:S01]  /*14a0*/  FFMA.FTZ R3, R8, R3, R27 ;  /* 0x0000000308037223 */ /* 0x000fe2000001001b */
[----:B-1----:R-:W-:Y:S01]  /*14b0*/  FMUL.FTZ R17, R17, R26 ;  /* 0x0000001a11117220 */ /* 0x002fe20000410000 */
[----:B-----5:R-:W-:-:S03]  /*14c0*/  FMUL.FTZ R14, R25, R14 ;  /* 0x0000000e190e7220 */ /* 0x020fc60000410000 */
[----:B------:R-:W-:-:S04]  /*14d0*/  FFMA.FTZ R3, R8, R17, R3 ;  /* 0x0000001108037223 */ /* 0x000fc80000010003 */
[----:B------:R-:W-:-:S07]  /*14e0*/  FFMA.FTZ R3, R8, R14, R3 ;  /* 0x0000000e08037223 */ /* 0x000fce0000010003 */
.L_x_25397:
[----:B------:R-:W-:-:S13]  /*14f0*/  ISETP.NE.OR P0, PT, R23, RZ, P0 ;  /* 0x000000ff1700720c */ /* 0x000fda0000705670 */
[----:B------:R-:W-:Y:S05]  /*1500*/  @!P0 BRA `(.L_x_25393) ;  /* 0x0000000000888947 */ /* 0x000fea0003800000 */
.L_x_25394:
[----:B------:R-:W-:Y:S01]  /*1510*/  MOV R14, R0 ;  /* 0x00000000000e7202 */ /* 0x000fe20000000f00 */
[----:B------:R-:W-:Y:S01]  /*1520*/  VIADD R16, R21, 0xfffffe00 ;  /* 0xfffffe0015107836 */ /* 0x000fe20000000000 */
[----:B------:R-:W0:Y:S04]  /*1530*/  LDS R28, [R22+-0x8] ;  /* 0xfffff800161c7984 */ /* 0x000e280000000800 */
[----:B------:R1:W2:Y:S01]  /*1540*/  LDG.E.U16.CONSTANT R14, desc[UR10][R14.64] ;  /* 0x0000000a0e0e7981 */ /* 0x0002a2000c1e9500 */
[----:B------:R-:W-:-:S03]  /*1550*/  IADD3 R17, P0, R16, R11, RZ ;  /* 0x0000000b10117210 */ /* 0x000fc60007f1e0ff */
[----:B------:R-:W3:Y:S01]  /*1560*/  LDS R29, [R22+-0x4] ;  /* 0xfffffc00161d7984 */ /* 0x000ee20000000800 */
[----:B------:R-:W-:Y:S02]  /*1570*/  LEA.HI.X.SX32 R24, R16, R10, 0x1, P0 ;  /* 0x0000000a10187211 */ /* 0x000fe400000f0eff */
[----:B------:R-:W-:-:S04]  /*1580*/  LEA R16, P0, R17, UR6, 0x1 ;  /* 0x0000000611107c11 */ /* 0x000fc8000f8008ff */
[----:B------:R-:W-:-:S05]  /*1590*/  LEA.HI.X R17, R17, UR7, R24, 0x1, P0 ;  /* 0x0000000711117c11 */ /* 0x000fca00080f0c18 */
[----:B------:R-:W4:Y:S04]  /*15a0*/  LDG.E.U16.CONSTANT R25, desc[UR10][R16.64] ;  /* 0x0000000a10197981 */ /* 0x000f28000c1e9500 */
[----:B------:R-:W5:Y:S04]  /*15b0*/  LDG.E.U16.CONSTANT R24, desc[UR10][R16.64+0x200] ;  /* 0x0002000a10187981 */ /* 0x000f68000c1e9500 */
[----:B------:R-:W3:Y:S01]  /*15c0*/  LDG.E.U16.CONSTANT R26, desc[UR10][R16.64+0x400] ;  /* 0x0004000a101a7981 */ /* 0x000ee2000c1e9500 */
[----:B------:R-:W-:Y:S01]  /*15d0*/  IADD3 R23, R23, -0x4, RZ ;  /* 0xfffffffc17177810 */ /* 0x000fe20007ffe0ff */
[----:B------:R-:W-:Y:S01]  /*15e0*/  VIADD R2, R2, 0x4 ;  /* 0x0000000402027836 */ /* 0x000fe20000000000 */
[----:B------:R-:W-:-:S02]  /*15f0*/  IADD3 R0, P2, R0, 0x800, RZ ;  /* 0x0000080000007810 */ /* 0x000fc40007f5e0ff */
[----:B------:R-:W-:Y:S02]  /*1600*/  ISETP.NE.AND P0, PT, R23, RZ, PT ;  /* 0x000000ff1700720c */ /* 0x000fe40003f05270 */
[----:B------:R-:W-:Y:S02]  /*1610*/  IADD3 R21, R21, 0x400, RZ ;  /* 0x0000040015157810 */ /* 0x000fe40007ffe0ff */
[----:B-1----:R-:W-:Y:S01]  /*1620*/  IADD3.X R15, RZ, R15, RZ, P2, !PT ;  /* 0x0000000fff0f7210 */ /* 0x002fe200017fe4ff */
[----:B--2---:R-:W-:Y:S02]  /*1630*/  HADD2.F32 R27, -RZ, R14.H0_H0 ;  /* 0x2000000eff1b7230 */ /* 0x004fe40000004100 */
[----:B------:R-:W1:Y:S03]  /*1640*/  LDS R14, [R22] ;  /* 0x00000000160e7984 */ /* 0x000e660000000800 */
[----:B0-----:R-:W-:-:S04]  /*1650*/  FMUL.FTZ R28, R27, R28 ;  /* 0x0000001c1b1c7220 */ /* 0x001fc80000410000 */
[----:B------:R-:W-:Y:S02]  /*1660*/  FFMA.FTZ R27, R28, R8, R3 ;  /* 0x000000081c1b7223 */ /* 0x000fe40000010003 */
[----:B------:R0:W2:Y:S01]  /*1670*/  LDS R3, [R22+0x4] ;  /* 0x0000040016037984 */ /* 0x0000a20000000800 */
[----:B----4-:R-:W-:Y:S02]  /*1680*/  HADD2.F32 R28, -RZ, R25.H0_H0 ;  /* 0x20000019ff1c7230 */ /* 0x010fe40000004100 */
[----:B0-----:R-:W-:Y:S02]  /*1690*/  VIADD R22, R22, 0x10 ;  /* 0x0000001016167836 */ /* 0x001fe40000000000 */
[----:B-----5:R-:W-:Y:S02]  /*16a0*/  HADD2.F32 R25, -RZ, R24.H0_H0 ;  /* 0x20000018ff197230 */ /* 0x020fe40000004100 */
[----:B---3--:R-:W-:Y:S01]  /*16b0*/  FMUL.FTZ R28, R29, R28 ;  /* 0x0000001c1d1c7220 */ /* 0x008fe20000410000 */
[----:B------:R-:W-:-:S03]  /*16c0*/  HADD2.F32 R16, -RZ, R26.H0_H0 ;  /* 0x2000001aff107230 */ /* 0x000fc60000004100 */
[----:B------:R-:W-:Y:S01]  /*16d0*/  FFMA.FTZ R27, R28, R8, R27 ;  /* 0x000000081c1b7223 */ /* 0x000fe2000001001b */
[----:B-1----:R-:W-:-:S04]  /*16e0*/  FMUL.FTZ R14, R14, R25 ;  /* 0x000000190e0e7220 */ /* 0x002fc80000410000 */
[----:B------:R-:W-:Y:S01]  /*16f0*/  FFMA.FTZ R27, R14, R8, R27 ;  /* 0x000000080e1b7223 */ /* 0x000fe2000001001b */
[----:B--2---:R-:W-:-:S04]  /*1700*/  FMUL.FTZ R16, R3, R16 ;  /* 0x0000001003107220 */ /* 0x004fc80000410000 */
[----:B------:R-:W-:Y:S01]  /*1710*/  FFMA.FTZ R3, R16, R8, R27 ;  /* 0x0000000810037223 */ /* 0x000fe2000001001b */
[----:B------:R-:W-:Y:S06]  /*1720*/  @P0 BRA `(.L_x_25394) ;  /* 0xfffffffc00780947 */ /* 0x000fec000383ffff */
.L_x_25393:
[----:B------:R-:W-:-:S13]  /*1730*/  ISETP.NE.AND P0, PT, R6, RZ, PT ;  /* 0x000000ff0600720c */ /* 0x000fda0003f05270 */
[----:B------:R-:W-:Y:S05]  /*1740*/  @!P0 BRA `(.L_x_25392) ;  /* 0x0000000000648947 */ /* 0x000fea0003800000 */
[----:B------:R-:W-:Y:S01]  /*1750*/  IMAD R0, R2, 0x100, R18 ;  /* 0x0000010002007824 */ /* 0x000fe200078e0212 */
[----:B------:R-:W-:-:S04]  /*1760*/  ULDC.64 UR4, c[0x0][0x228] ;  /* 0x00008a0000047ab9 */ /* 0x000fc80000000a00 */
[----:B---3--:R-:W-:-:S04]  /*1770*/  IADD3 R15, P0, R0, R11, RZ ;  /* 0x0000000b000f7210 */ /* 0x008fc80007f1e0ff */
[----:B------:R-:W-:Y:S02]  /*1780*/  LEA.HI.X.SX32 R0, R0, R10, 0x1, P0 ;  /* 0x0000000a00007211 */ /* 0x000fe400000f0eff */
[----:B------:R-:W-:-:S04]  /*1790*/  LEA R14, P0, R15, UR4, 0x1 ;  /* 0x000000040f0e7c11 */ /* 0x000fc8000f8008ff */
[----:B------:R-:W-:-:S05]  /*17a0*/  LEA.HI.X R15, R15, UR5, R0, 0x1, P0 ;  /* 0x000000050f0f7c11 */ /* 0x000fca00080f0c00 */
[----:B------:R-:W2:Y:S01]  /*17b0*/  LDG.E.U16.CONSTANT R0, desc[UR10][R14.64] ;  /* 0x0000000a0e007981 */ /* 0x000ea2000c1e9500 */
[----:B------:R-:W-:Y:S02]  /*17c0*/  LEA R16, R2, R19, 0x2 ;  /* 0x0000001302107211 */ /* 0x000fe400078e10ff */
[----:B------:R-:W-:-:S03]  /*17d0*/  ISETP.NE.AND P0, PT, R6, 0x1, PT ;  /* 0x000000010600780c */ /* 0x000fc60003f05270 */
[----:B------:R-:W0:Y:S01]  /*17e0*/  LDS R17, [R16] ;  /* 0x0000000010117984 */ /* 0x000e220000000800 */
[----:B--2---:R-:W-:-:S05]  /*17f0*/  HADD2.F32 R0, -RZ, R0.H0_H0 ;  /* 0x20000000ff007230 */ /* 0x004fca0000004100 */
[----:B0-----:R-:W-:-:S04]  /*1800*/  FMUL.FTZ R0, R0, R17 ;  /* 0x0000001100007220 */ /* 0x001fc80000410000 */
[----:B------:R-:W-:Y:S01]  /*1810*/  FFMA.FTZ R3, R0, R8, R3 ;  /* 0x0000000800037223 */ /* 0x000fe20000010003 */
[----:B------:R-:W-:Y:S06]  /*1820*/  @!P0 BRA `(.L_x_25392) ;  /* 0x00000000002c8947 */ /* 0x000fec0003800000 */
[----:B------:R-:W-:Y:S01]  /*1830*/  ISETP.NE.AND P0, PT, R6, 0x2, PT ;  /* 0x000000020600780c */ /* 0x000fe20003f05270 */
[----:B------:R-:W2:Y:S04]  /*1840*/  LDG.E.U16.CONSTANT R0, desc[UR10][R14.64+0x200] ;  /* 0x0002000a0e007981 */ /* 0x000ea8000c1e9500 */
[----:B------:R-:W0:Y:S08]  /*1850*/  LDS R17, [R16+0x4] ;  /* 0x0000040010117984 */ /* 0x000e300000000800 */
[----:B------:R-:W3:Y:S04]  /*1860*/  @P0 LDG.E.U16.CONSTANT R2, desc[UR10][R14.64+0x400] ;  /* 0x0004000a0e020981 */ /* 0x000ee8000c1e9500 */
[----:B-1----:R-:W1:Y:S01]  /*1870*/  @P0 LDS R21, [R16+0x8] ;  /* 0x0000080010150984 */ /* 0x002e620000000800 */
[----:B--2---:R-:W-:-:S05]  /*1880*/  HADD2.F32 R0, -RZ, R0.H0_H0 ;  /* 0x20000000ff007230 */ /* 0x004fca0000004100 */
[----:B0-----:R-:W-:-:S04]  /*1890*/  FMUL.FTZ R0, R0, R17 ;  /* 0x0000001100007220 */ /* 0x001fc80000410000 */
[----:B------:R-:W-:Y:S01]  /*18a0*/  FFMA.FTZ R3, R0, R8, R3 ;  /* 0x0000000800037223 */ /* 0x000fe20000010003 */
[----:B---3--:R-:W-:-:S05]  /*18b0*/  @P0 HADD2.F32 R2, -RZ, R2.H0_H0 ;  /* 0x20000002ff020230 */ /* 0x008fca0000004100 */
[----:B-1----:R-:W-:-:S04]  /*18c0*/  @P0 FMUL.FTZ R2, R2, R21 ;  /* 0x0000001502020220 */ /* 0x002fc80000410000 */
[----:B------:R-:W-:-:S07]  /*18d0*/  @P0 FFMA.FTZ R3, R2, R8, R3 ;  /* 0x0000000802030223 */ /* 0x000fce0000010003 */
.L_x_25392:
[C---:B---3--:R-:W-:Y:S01]  /*18e0*/  IADD3 R14, P0, R18.reuse, R9, RZ ;  /* 0x00000009120e7210 */ /* 0x048fe20007f1e0ff */
[----:B------:R-:W-:Y:S01]  /*18f0*/  ULDC.64 UR4, c[0x0][0x210] ;  /* 0x0000840000047ab9 */ /* 0x000fe20000000a00 */
[----:B------:R-:W-:Y:S02]  /*1900*/  F2FP.F16.F32.PACK_AB R0, RZ, R3 ;  /* 0x00000003ff00723e */ /* 0x000fe400000000ff */
[----:B------:R-:W-:Y:S02]  /*1910*/  LEA.HI.X.SX32 R15, R18, R7, 0x1, P0 ;  /* 0x00000007120f7211 */ /* 0x000fe400000f0eff */
[----:B------:R-:W-:-:S04]  /*1920*/  LEA R2, P0, R14, UR4, 0x1 ;  /* 0x000000040e027c11 */ /* 0x000fc8000f8008ff */
[----:B------:R-:W-:Y:S02]  /*1930*/  LEA.HI.X R3, R14, UR5, R15, 0x1, P0 ;  /* 0x000000050e037c11 */ /* 0x000fe400080f0c0f */
[C---:B------:R-:W-:Y:S01]  /*1940*/  ISETP.GE.AND P0, PT, R18.reuse, 0x80, PT ;  /* 0x000000801200780c */ /* 0x040fe20003f06270 */
[----:B------:R-:W-:Y:S02]  /*1950*/  VIADD R18, R18, 0x80 ;  /* 0x0000008012127836 */ /* 0x000fe40000000000 */
[----:B------:R0:W-:Y:S10]  /*1960*/  STG.E.U16 desc[UR10][R2.64], R0 ;  /* 0x0000000002007986 */ /* 0x0001f4000c10150a */
[----:B------:R-:W-:Y:S05]  /*1970*/  @!P0 BRA `(.L_x_25398) ;  /* 0xffffffec00ec8947 */ /* 0x000fea000383ffff */
[----:B------:R-:W-:Y:S05]  /*1980*/  EXIT ;  /* 0x000000000000794d */ /* 0x000fea0003800000 */
.L_x_25385:
        /* <DEDUP_REMOVED lines=19> */
.L_x_25399:
        /* <DEDUP_REMOVED lines=15> */
.L_x_25400:
        /* <DEDUP_REMOVED lines=13> */
.L_x_30001:


//--------------------- .text._ZN4vllm25paged_attention_v2_kernelIttLi256ELi8ELi128ELNS_18Fp8KVCacheDataTypeE0ELb1ELi512EEEvPfS2_PT_PKS3_PKT0_S9_ifPKiSB_iPKfiiiSD_SD_iiiii --------------------------
	.section	.text._ZN4vllm25paged_attention_v2_kernelIttLi256ELi8ELi128ELNS_18Fp8KVCacheDataTypeE0ELb1ELi512EEEvPfS2_PT_PKS3_PKT0_S9_ifPKiSB_iPKfiiiSD_SD_iiiii,"ax",@progbits
	.align	128
        .global         _ZN4vllm25paged_attention_v2_kernelIttLi256ELi8ELi128ELNS_18Fp8KVCacheDataTypeE0ELb1ELi512EEEvPfS2_PT_PKS3_PKT0_S9_ifPKiSB_iPKfiiiSD_SD_iiiii
        .type           _ZN4vllm25paged_attention_v2_kernelIttLi256ELi8ELi128ELNS_18Fp8KVCacheDataTypeE0ELb1ELi512EEEvPfS2_PT_PKS3_PKT0_S9_ifPKiSB_iPKfiiiSD_SD_iiiii,@function
        .size           _ZN4vllm25paged_attention_v2_kernelIttLi256ELi8ELi128ELNS_18Fp8KVCacheDataTypeE0ELb1ELi512EEEvPfS2_PT_PKS3_PKT0_S9_ifPKiSB_iPKfiiiSD_SD_iiiii,(.L_x_30002 - _ZN4vllm25paged_attention_v2_kernelIttLi256ELi8ELi128ELNS_18Fp8KVCacheDataTypeE0ELb1ELi512EEEvPfS2_PT_PKS3_PKT0_S9_ifPKiSB_iPKfiiiSD_SD_iiiii)
        .other          _ZN4vllm25paged_attention_v2_kernelIttLi256ELi8ELi128ELNS_18Fp8KVCacheDataTypeE0ELb1ELi512EEEvPfS2_PT_PKS3_PKT0_S9_ifPKiSB_iPKfiiiSD_SD_iiiii,@"STO_CUDA_ENTRY STV_DEFAULT"
_ZN4vllm25paged_attention_v2_kernelIttLi256ELi8ELi128ELNS_18Fp8KVCacheDataTypeE0ELb1ELi512EEEvPfS2_PT_PKS3_PKT0_S9_ifPKiSB_iPKfiiiSD_SD_iiiii:
.text._ZN4vllm25paged_attention_v2_kernelIttLi256ELi8ELi128ELNS_18Fp8KVCacheDataTypeE0ELb1ELi512EEEvPfS2_PT_PKS3_PKT0_S9_ifPKiSB_iPKfiiiSD_SD_iiiii:
        /* <DEDUP_REMOVED lines=27> */
[----:B------:R-:W3:Y:S01]  /*01b0*/  S2R R11, SR_TID.X ;  /* 0x00000000000b7919 */ /* 0x000ee20000002100 */
[----:B0-----:R-:W-:Y:S01]  /*01c0*/  IABS R4, R17 ;  /* 0x0000001100047213 */ /* 0x001fe20000000000 */
[----:B-1----:R-:W-:Y:S02]  /*01d0*/  IMAD.MOV.U32 R6, RZ, RZ, RZ ;  /* 0x000000ffff067224 */ /* 0x002fe400078e00ff */
        /* <DEDUP_REMOVED lines=40> */
[----:B------:R-:W-:Y:S02]  /*0460*/  ISETP.GE.U32.AND P0, PT, R5, R6, PT ;  /* 0x000000060500720c */ /* 0x000fe40003f06070 */
[----:B------:R-:W-:Y:S02]  /*0470*/  LOP3.LUT R5, R19, R12, RZ, 0x3c, !PT ;  /* 0x0000000c13057212 */ /* 0x000fe400078e3cff */
[----:B---3--:R-:W-:Y:S02]  /*0480*/  SHF.R.S32.HI R6, RZ, 0x1f, R11 ;  /* 0x0000001fff067819 */ /* 0x008fe4000001140b */
[----:B------:R-:W-:Y:S01]  /*0490*/  ISETP.GE.AND P2, PT, R5, RZ, PT ;  /* 0x000000ff0500720c */ /* 0x000fe20003f46270 */
[----:B------:R-:W-:Y:S01]  /*04a0*/  IMAD.IADD R5, R3, 0x1, -R10 ;  /* 0x0000000103057824 */ /* 0x000fe200078e0a0a */
[----:B------:R-:W-:-:S02]  /*04b0*/  LEA.HI R8, R6, R11, RZ, 0x2 ;  /* 0x0000000b06087211 */ /* 0x000fc400078f10ff */
[----:B------:R-:W-:Y:S01]  /*04c0*/  LEA.HI R59, R6, R11, RZ, 0x5 ;  /* 0x0000000b063b7211 */ /* 0x000fe200078f28ff */
[----:B------:R-:W-:Y:S01]  /*04d0*/  IMAD R5, R5, 0x8, R64 ;  /* 0x0000000805057824 */ /* 0x000fe200078e0240 */
[----:B------:R-:W-:Y:S01]  /*04e0*/  LOP3.LUT R9, R8, 0xfffffffc, RZ, 0xc0, !PT ;  /* 0xfffffffc08097812 */ /* 0x000fe200078ec0ff */
[----:B------:R-:W-:Y:S01]  /*04f0*/  @P0 VIADD R7, R7, 0x1 ;  /* 0x0000000107070836 */ /* 0x000fe20000000000 */
[C---:B------:R-:W-:Y:S02]  /*0500*/  ISETP.GT.AND P0, PT, R11.reuse, 0x7f, PT ;  /* 0x0000007f0b00780c */ /* 0x040fe40003f04270 */
[----:B------:R-:W-:Y:S01]  /*0510*/  SHF.R.S32.HI R16, RZ, 0x2, R8 ;  /* 0x00000002ff107819 */ /* 0x000fe20000011408 */
[----:B------:R-:W-:Y:S01]  /*0520*/  IMAD.MOV.U32 R4, RZ, RZ, R7 ;  /* 0x000000ffff047224 */ /* 0x000fe200078e0007 */
[----:B------:R-:W-:Y:S01]  /*0530*/  VIMNMX R7, R0, R5, PT ;  /* 0x0000000500077248 */ /* 0x000fe20003fe0100 */
[----:B------:R-:W-:Y:S02]  /*0540*/  IMAD.IADD R5, R11, 0x1, -R9 ;  /* 0x000000010b057824 */ /* 0x000fe400078e0a09 */
[----:B------:R-:W-:Y:S01]  /*0550*/  @!P2 IMAD.MOV R4, RZ, RZ, -R4 ;  /* 0x000000ffff04a224 */ /* 0x000fe200078e0a04 */
[----:B------:R-:W-:Y:S01]  /*0560*/  @!P1 LOP3.LUT R4, RZ, R12, RZ, 0x33, !PT ;  /* 0x0000000cff049212 */ /* 0x000fe200078e33ff */
[----:B------:R-:W-:-:S04]  /*0570*/  IMAD.IADD R6, R7, 0x1, -R64 ;  /* 0x0000000107067824 */ /* 0x000fc800078e0a40 */
        /* <DEDUP_REMOVED lines=29> */
.L_x_25405:
        /* <DEDUP_REMOVED lines=11> */
.L_x_25404:
[----:B------:R-:W-:Y:S05]  /*0800*/  BSYNC B1 ;  /* 0x0000000000017941 */ /* 0x000fea0003800000 */
.L_x_25403:
        /* <DEDUP_REMOVED lines=15> */
.L_x_25406:
        /* <DEDUP_REMOVED lines=17> */
.L_x_25402:
[----:B------:R-:W-:Y:S05]  /*0a10*/  BSYNC B0 ;  /* 0x0000000000007941 */ /* 0x000fea0003800000 */
.L_x_25401:
[----:B------:R-:W0:Y:S01]  /*0a20*/  LDC R18, c[0x0][0x294] ;  /* 0x0000a500ff127b82 */ /* 0x000e220000000800 */
[----:B------:R-:W-:Y:S01]  /*0a30*/  VIADD R11, R0, 0xffffffff ;  /* 0xffffffff000b7836 */ /* 0x000fe20000000000 */
[----:B------:R-:W-:Y:S01]  /*0a40*/  LEA.HI.SX32 R59, R59, R10, 0x1b ;  /* 0x0000000a3b3b7211 */ /* 0x000fe200078fdaff */
[----:B------:R-:W-:Y:S01]  /*0a50*/  ULDC UR4, c[0x0][0x288] ;  /* 0x0000a20000047ab9 */ /* 0x000fe20000000800 */
[----:B------:R-:W-:Y:S01]  /*0a60*/  ULDC UR13, c[0x0][0x26c] ;  /* 0x00009b00000d7ab9 */ /* 0x000fe20000000800 */
[----:B------:R-:W-:Y:S01]  /*0a70*/  ULDC UR12, c[0x0][0x244] ;  /* 0x00009100000c7ab9 */ /* 0x000fe20000000800 */
[----:B------:R-:W-:Y:S01]  /*0a80*/  IABS R14, R11 ;  /* 0x0000000b000e7213 */ /* 0x000fe20000000000 */
[----:B------:R-:W-:Y:S01]  /*0a90*/  ULDC.64 UR6, c[0x0][0x248] ;  /* 0x0000920000067ab9 */ /* 0x000fe20000000a00 */
[----:B------:R-:W1:Y:S01]  /*0aa0*/  LDC R20, c[0x0][0x298] ;  /* 0x0000a600ff147b82 */ /* 0x000e620000000800 */
        /* <DEDUP_REMOVED lines=10> */
[----:B0-----:R-:W-:-:S06]  /*0b50*/  VIADD R9, R12, 0xffffffe ;  /* 0x0ffffffe0c097836 */ /* 0x001fcc0000000000 */
[----:B------:R-:W0:Y:S02]  /*0b60*/  F2I.FTZ.U32.TRUNC.NTZ R9, R9 ;  /* 0x0000000900097305 */ /* 0x000e24000021f000 */
[----:B0-----:R-:W-:-:S04]  /*0b70*/  IMAD R8, R9, R7, RZ ;  /* 0x0000000709087224 */ /* 0x001fc800078e02ff */
[----:B------:R-:W-:Y:S02]  /*0b80*/  IMAD.MOV R13, RZ, RZ, -R8 ;  /* 0x000000ffff0d7224 */ /* 0x000fe400078e0a08 */
[----:B------:R-:W-:-:S04]  /*0b90*/  IMAD.MOV.U32 R8, RZ, RZ, RZ ;  /* 0x000000ffff087224 */ /* 0x000fc800078e00ff */
[----:B------:R-:W-:-:S04]  /*0ba0*/  IMAD.HI.U32 R8, R9, R13, R8 ;  /* 0x0000000d09087227 */ /* 0x000fc800078e0008 */
[----:B------:R-:W-:Y:S02]  /*0bb0*/  IMAD.MOV.U32 R13, RZ, RZ, R14 ;  /* 0x000000ffff0d7224 */ /* 0x000fe400078e000e */
[----:B------:R-:W-:Y:S01]  /*0bc0*/  @!P3 IMAD R14, R24, UR4, R4 ;  /* 0x00000004180ebc24 */ /* 0x000fe2000f8e0204 */
[----:B------:R-:W-:Y:S01]  /*0bd0*/  ULDC UR4, c[0x0][0x258] ;  /* 0x0000960000047ab9 */ /* 0x000fe20000000800 */
[----:B------:R-:W-:-:S04]  /*0be0*/  IMAD.HI.U32 R9, R8, R13, RZ ;  /* 0x0000000d08097227 */ /* 0x000fc800078e00ff */
[----:B------:R-:W-:Y:S02]  /*0bf0*/  IMAD.MOV R12, RZ, RZ, -R9 ;  /* 0x000000ffff0c7224 */ /* 0x000fe400078e0a09 */
[----:B------:R-:W-:Y:S02]  /*0c00*/  IMAD R10, R15, UR4, RZ ;  /* 0x000000040f0a7c24 */ /* 0x000fe4000f8e02ff */
[----:B------:R-:W-:Y:S02]  /*0c10*/  IMAD R12, R7, R12, R13 ;  /* 0x0000000c070c7224 */ /* 0x000fe400078e020d */
[----:B------:R-:W-:-:S03]  /*0c20*/  @!P3 IMAD.MOV R13, RZ, RZ, -R20 ;  /* 0x000000ffff0db224 */ /* 0x000fc600078e0a14 */
[----:B------:R-:W-:Y:S01]  /*0c30*/  ISETP.GT.U32.AND P1, PT, R7, R12, PT ;  /* 0x0000000c0700720c */ /* 0x000fe20003f24070 */
[----:B------:R-:W-:Y:S02]  /*0c40*/  @!P3 IMAD R14, R14, R13, RZ ;  /* 0x0000000d0e0eb224 */ /* 0x000fe400078e02ff */
[----:B------:R-:W-:Y:S02]  /*0c50*/  @P3 IMAD R14, R11, R20, RZ ;  /* 0x000000140b0e3224 */ /* 0x000fe400078e02ff */
[----:B------:R-:W-:Y:S02]  /*0c60*/  IMAD.MOV.U32 R11, RZ, RZ, -0x800001 ;  /* 0xff7fffffff0b7424 */ /* 0x000fe400078e00ff */
[----:B------:R-:W-:Y:S02]  /*0c70*/  IMAD.MOV.U32 R13, RZ, RZ, R7 ;  /* 0x000000ffff0d7224 */ /* 0x000fe400078e0007 */
[----:B------:R-:W-:-:S04]  /*0c80*/  VIADD R14, R14, 0x1 ;  /* 0x000000010e0e7836 */ /* 0x000fc80000000000 */
[----:B------:R-:W-:Y:S02]  /*0c90*/  @!P1 IMAD.IADD R12, R12, 0x1, -R7 ;  /* 0x000000010c0c9824 */ /* 0x000fe400078e0a07 */
[----:B------:R-:W-:Y:S01]  /*0ca0*/  @!P1 VIADD R9, R9, 0x1 ;  /* 0x0000000109099836 */ /* 0x000fe20000000000 */
[----:B------:R-:W-:Y:S02]  /*0cb0*/  ISETP.NE.AND P1, PT, R18, RZ, PT ;  /* 0x000000ff1200720c */ /* 0x000fe40003f25270 */
[----:B------:R-:W-:Y:S02]  /*0cc0*/  ISETP.GE.U32.AND P0, PT, R12, R7, PT ;  /* 0x000000070c00720c */ /* 0x000fe40003f06070 */
[----:B------:R-:W-:-:S11]  /*0cd0*/  SHF.R.S32.HI R12, RZ, 0x1f, R10 ;  /* 0x0000001fff0c7819 */ /* 0x000fd6000001140a */
[----:B------:R-:W-:-:S04]  /*0ce0*/  @P0 VIADD R9, R9, 0x1 ;  /* 0x0000000109090836 */ /* 0x000fc80000000000 */
[----:B------:R-:W-:Y:S01]  /*0cf0*/  @!P2 IMAD.MOV R9, RZ, RZ, -R9 ;  /* 0x000000ffff09a224 */ /* 0x000fe200078e0a09 */
[----:B------:R-:W-:Y:S02]  /*0d00*/  @!P1 LOP3.LUT R9, RZ, R18, RZ, 0x33, !PT ;  /* 0x00000012ff099212 */ /* 0x000fe400078e33ff */
[----:B------:R-:W-:-:S13]  /*0d10*/  ISETP.GE.AND P1, PT, R59, R3, PT ;  /* 0x000000033b00720c */ /* 0x000fda0003f26270 */
[----:B------:R-:W-:Y:S05]  /*0d20*/  @P1 BRA `(.L_x_25408) ;  /* 0x0000003400c41947 */ /* 0x000fea0003800000 */
[----:B------:R-:W-:Y:S01]  /*0d30*/  SHF.R.S32.HI R7, RZ, 0x1f, R16 ;  /* 0x0000001fff077819 */ /* 0x000fe20000011410 */
[C---:B------:R-:W-:Y:S01]  /*0d40*/  VIADD R11, R5.reuse, 0x4 ;  /* 0x00000004050b7836 */ /* 0x040fe20000000000 */
[----:B------:R-:W0:Y:S01]  /*0d50*/  LDC R73, c[0x0][0x26c] ;  /* 0x00009b00ff497b82 */ /* 0x000e220000000800 */
[----:B------:R-:W-:Y:S01]  /*0d60*/  VIADD R17, R5, 0x8 ;  /* 0x0000000805117836 */ /* 0x000fe20000000000 */
[----:B------:R-:W-:Y:S01]  /*0d70*/  LEA.HI R7, R7, R16, RZ, 0x3 ;  /* 0x0000001007077211 */ /* 0x000fe200078f18ff */
[----:B------:R-:W-:Y:S01]  /*0d80*/  IMAD.SHL.U32 R11, R11, 0x2, RZ ;  /* 0x000000020b0b7824 */ /* 0x000fe200078e00ff */
[----:B------:R-:W-:Y:S01]  /*0d90*/  ULDC UR4, c[0x0][0x270] ;  /* 0x00009c0000047ab9 */ /* 0x000fe20000000800 */
[----:B------:R-:W-:Y:S01]  /*0da0*/  VIADD R18, R5, 0x10 ;  /* 0x0000001005127836 */ /* 0x000fe20000000000 */
[----:B------:R-:W-:Y:S01]  /*0db0*/  LOP3.LUT R7, R7, 0xfffffff8, RZ, 0xc0, !PT ;  /* 0xfffffff807077812 */ /* 0x000fe200078ec0ff */
[----:B------:R-:W-:Y:S01]  /*0dc0*/  IMAD.SHL.U32 R17, R17, 0x2, RZ ;  /* 0x0000000211117824 */ /* 0x000fe200078e00ff */
[----:B------:R-:W1:Y:S01]  /*0dd0*/  S2UR UR5, SR_CgaCtaId ;  /* 0x00000000000579c3 */ /* 0x000e620000008800 */
[----:B------:R-:W-:-:S02]  /*0de0*/  IMAD.SHL.U32 R19, R18, 0x2, RZ ;  /* 0x0000000212137824 */ /* 0x000fc400078e00ff */
        /* <DEDUP_REMOVED lines=8> */
[C---:B------:R-:W-:Y:S01]  /*0e70*/  VIADD R24, R5.reuse, 0x20 ;  /* 0x0000002005187836 */ /* 0x040fe20000000000 */
[----:B------:R-:W-:Y:S01]  /*0e80*/  SHF.R.S32.HI R22, RZ, 0x1f, R19 ;  /* 0x0000001fff167819 */ /* 0x000fe20000011413 */
[C---:B------:R-:W-:Y:S01]  /*0e90*/  VIADD R28, R5.reuse, 0x30 ;  /* 0x00000030051c7836 */ /* 0x040fe20000000000 */
        /* <DEDUP_REMOVED lines=8> */
[----:B------:R-:W-:Y:S01]  /*0f20*/  LEA.HI R22, R22, R19, RZ, 0x3 ;  /* 0x0000001316167211 */ /* 0x000fe200078f18ff */
[----:B------:R-:W-:Y:S01]  /*0f30*/  VIADD R11, R5, 0x18 ;  /* 0x00000018050b7836 */ /* 0x000fe20000000000 */
[----:B------:R-:W-:Y:S01]  /*0f40*/  LOP3.LUT R20, R20, 0xfffffff8, RZ, 0xc0, !PT ;  /* 0xfffffff814147812 */ /* 0x000fe200078ec0ff */
[----:B------:R-:W-:Y:S01]  /*0f50*/  IMAD.IADD R17, R17, 0x1, -R18 ;  /* 0x0000000111117824 */ /* 0x000fe200078e0a12 */
[----:B------:R-:W-:Y:S01]  /*0f60*/  LOP3.LUT R22, R22, 0xfffffff8, RZ, 0xc0, !PT ;  /* 0xfffffff816167812 */ /* 0x000fe200078ec0ff */
[----:B------:R-:W-:Y:S01]  /*0f70*/  IMAD.SHL.U32 R21, R11, 0x2, RZ ;  /* 0x000000020b157824 */ /* 0x000fe200078e00ff */
        /* <DEDUP_REMOVED lines=21> */
[C---:B------:R-:W-:Y:S01]  /*10d0*/  VIADD R55, R5.reuse, 0x6c ;  /* 0x0000006c05377836 */ /* 0x040fe20000000000 */
[----:B------:R-:W-:Y:S01]  /*10e0*/  LEA.HI R22, R22, R21, RZ, 0x3 ;  /* 0x0000001516167211 */ /* 0x000fe200078f18ff */
[C---:B------:R-:W-:Y:S01]  /*10f0*/  VIADD R56, R5.reuse, 0x70 ;  /* 0x0000007005387836 */ /* 0x040fe20000000000 */
[----:B------:R-:W-:Y:S01]  /*1100*/  LEA.HI R24, R24, R23, RZ, 0x3 ;  /* 0x0000001718187211 */ /* 0x000fe200078f18ff */
[----:B------:R-:W-:Y:S01]  /*1110*/  VIADD R60, R5, 0x7c ;  /* 0x0000007c053c7836 */ /* 0x000fe20000000000 */
[----:B------:R-:W-:Y:S01]  /*1120*/  LOP3.LUT R11, R11, 0xfffffff8, RZ, 0xc0, !PT ;  /* 0xfffffff80b0b7812 */ /* 0x000fe200078ec0ff */
[----:B------:R-:W-:Y:S01]  /*1130*/  IMAD.SHL.U32 R80, R15, 0x8, RZ ;  /* 0x000000080f507824 */ /* 0x000fe200078e00ff */
[----:B------:R-:W-:Y:S01]  /*1140*/  LEA.HI R26, R26, R25, RZ, 0x3 ;  /* 0x000000191a1a7211 */ /* 0x000fe200078f18ff */
[----:B------:R-:W-:Y:S01]  /*1150*/  IMAD.SHL.U32 R7, R7, 0x10, RZ ;  /* 0x0000001007077824 */ /* 0x000fe200078e00ff */
[----:B------:R-:W-:Y:S01]  /*1160*/  LOP3.LUT R22, R22, 0xfffffff8, RZ, 0xc0, !PT ;  /* 0xfffffff816167812 */ /* 0x000fe200078ec0ff */
[----:B------:R-:W-:Y:S01]  /*1170*/  IMAD.IADD R20, R20, 0x1, -R11 ;  /* 0x0000000114147824 */ /* 0x000fe200078e0a0b */
[----:B------:R-:W-:Y:S01]  /*1180*/  LOP3.LUT R24, R24, 0xfffffff8, RZ, 0xc0, !PT ;  /* 0xfffffff818187812 */ /* 0x000fe200078ec0ff */
        /* <DEDUP_REMOVED lines=31> */
[----:B------:R-:W-:-:S02]  /*1380*/  LOP3.LUT R24, R24, 0xfffffff8, RZ, 0xc0, !PT ;  /* 0xfffffff818187812 */ /* 0x000fc400078ec0ff */
[----:B------:R-:W-:Y:S02]  /*1390*/  LEA.HI R28, R28, R27, RZ, 0x3 ;  /* 0x0000001b1c1c7211 */ /* 0x000fe400078f18ff */
[----:B------:R-:W-:Y:S01]  /*13a0*/  LEA.HI R30, R30, R29, RZ, 0x3 ;  /* 0x0000001d1e1e7211 */ /* 0x000fe200078f18ff */
[----:B------:R-:W-:Y:S01]  /*13b0*/  IMAD.IADD R24, R11, 0x1, -R24 ;  /* 0x000000010b187824 */ /* 0x000fe200078e0a18 */
[----:B------:R-:W-:Y:S01]  /*13c0*/  LOP3.LUT R26, R26, 0xfffffff8, RZ, 0xc0, !PT ;  /* 0xfffffff81a1a7812 */ /* 0x000fe200078ec0ff */
[----:B------:R-:W-:Y:S01]  /*13d0*/  VIADD R11, R5, 0x34 ;  /* 0x00000034050b7836 */ /* 0x000fe20000000000 */
        /* <DEDUP_REMOVED lines=58> */
[----:B------:R-:W-:Y:S02]  /*1780*/  SHF.R.S32.HI R36, RZ, 0x1f, R35 ;  /* 0x0000001fff247819 */ /* 0x000fe40000011423 */
[----:B------:R-:W-:Y:S02]  /*1790*/  LEA.HI R32, R32, R11, RZ, 0x3 ;  /* 0x0000000b20207211 */ /* 0x000fe400078f18ff */
[----:B------:R-:W-:Y:S02]  /*17a0*/  LEA.HI R34, R34, R33, RZ, 0x3 ;  /* 0x0000002122227211 */ /* 0x000fe400078f18ff */
[----:B------:R-:W-:Y:S02]  /*17b0*/  LEA.HI R36, R36, R35, RZ, 0x3 ;  /* 0x0000002324247211 */ /* 0x000fe400078f18ff */
[----:B------:R-:W-:Y:S02]  /*17c0*/  LOP3.LUT R32, R32, 0xfffffff8, RZ, 0xc0, !PT ;  /* 0xfffffff820207812 */ /* 0x000fe400078ec0ff */
[----:B------:R-:W-:-:S02]  /*17d0*/  LEA.HI R38, R38, R37, RZ, 0x3 ;  /* 0x0000002526267211 */ /* 0x000fc400078f18ff */
        /* <DEDUP_REMOVED lines=28> */
[----:B------:R-:W-:Y:S02]  /*19a0*/  SHF.R.S32.HI R54, RZ, 0x1f, R53 ;  /* 0x0000001fff367819 */ /* 0x000fe40000011435 */
        /* <DEDUP_REMOVED lines=65> */
[----:B------:R-:W-:Y:S01]  /*1dc0*/  UMOV UR4, 0x400 ;  /* 0x0000040000047882 */ /* 0x000fe20000000000 */
[----:B------:R-:W-:Y:S01]  /*1dd0*/  LOP3.LUT R57, R57, 0xfffffff8, RZ, 0xc0, !PT ;  /* 0xfffffff839397812 */ /* 0x000fe200078ec0ff */
[----:B-1----:R-:W-:Y:S01]  /*1de0*/  ULEA UR4, UR5, UR4, 0x18 ;  /* 0x0000000405047291 */ /* 0x002fe2000f8ec03f */
[----:B------:R-:W-:-:S02]  /*1df0*/  LEA.HI R61, R61, R58, RZ, 0x3 ;  /* 0x0000003a3d3d7211 */ /* 0x000fc400078f18ff */
[----:B------:R-:W-:Y:S01]  /*1e00*/  LEA.HI R71, R71, R60, RZ, 0x3 ;  /* 0x0000003c47477211 */ /* 0x000fe200078f18ff */
[----:B------:R-:W-:Y:S01]  /*1e10*/  IMAD.IADD R56, R56, 0x1, -R57 ;  /* 0x0000000138387824 */ /* 0x000fe200078e0a39 */
[----:B------:R-:W-:Y:S01]  /*1e20*/  LOP3.LUT R57, R61, 0xfffffff8, RZ, 0xc0, !PT ;  /* 0xfffffff83d397812 */ /* 0x000fe200078ec0ff */
[----:B------:R-:W-:Y:S01]  /*1e30*/  ULDC UR5, c[0x0][0x28c] ;  /* 0x0000a30000057ab9 */ /* 0x000fe20000000800 */
[----:B------:R-:W-:Y:S02]  /*1e40*/  LOP3.LUT R71, R71, 0xfffffff8, RZ, 0xc0, !PT ;  /* 0xfffffff847477812 */ /* 0x000fe400078ec0ff */
[----:B0-----:R-:W-:Y:S01]  /*1e50*/  SHF.R.S32.HI R61, RZ, 0x1f, R73 ;  /* 0x0000001fff3d7819 */ /* 0x001fe20000011449 */
[----:B------:R-:W-:Y:S01]  /*1e60*/  IMAD.IADD R57, R58, 0x1, -R57 ;  /* 0x000000013a397824 */ /* 0x000fe200078e0a39 */
[----:B------:R-:W-:Y:S01]  /*1e70*/  LOP3.LUT R86, R83, 0xffffffc0, RZ, 0xc0, !PT ;  /* 0xffffffc053567812 */ /* 0x000fe200078ec0ff */
[----:B------:R-:W-:Y:S01]  /*1e80*/  IMAD.IADD R58, R60, 0x1, -R71 ;  /* 0x000000013c3a7824 */ /* 0x000fe200078e0a47 */
[----:B------:R-:W-:Y:S01]  /*1e90*/  IADD3 R80, P0, R11, R80, RZ ;  /* 0x000000500b507210 */ /* 0x000fe20007f1e0ff */
        /* <DEDUP_REMOVED lines=28> */
[----:B------:R-:W-:Y:S01]  /*2060*/  LEA.HI.X.SX32 R81, R11, R62, 0x1, P0 ;  /* 0x0000003e0b517211 */ /* 0x000fe200000f0eff */
[----:B------:R-:W-:Y:S01]  /*2070*/  IMAD.MOV.U32 R11, RZ, RZ, -0x800001 ;  /* 0xff7fffffff0b7424 */ /* 0x000fe200078e00ff */
        /* <DEDUP_REMOVED lines=52> */
[----:B------:R-:W-:-:S07]  /*23c0*/  SHF.R.S32.HI R140, RZ, 0x1f, R58 ;  /* 0x0000001fff8c7819 */ /* 0x000fce000001143a */
.L_x_25413:
        /* <DEDUP_REMOVED lines=35> */
[----:B------:R-:W-:Y:S02]  /*2600*/  IMAD R40, R45, R40, R41 ;  /* 0x000000282d287224 */ /* 0x000fe400078e0229 */
[----:B------:R-:W-:-:S03]  /*2610*/  VIADD R41, R5, 0x10 ;  /* 0x0000001005297836 */ /* 0x000fc60000000000 */
[----:B------:R-:W-:Y:S02]  /*2620*/  ISETP.GT.U32.AND P0, PT, R45, R40, PT ;  /* 0x000000282d00720c */ /* 0x000fe40003f04070 */
[----:B------:R-:W-:-:S04]  /*2630*/  SHF.R.S32.HI R42, RZ, 0x1f, R41 ;  /* 0x0000001fff2a7819 */ /* 0x000fc80000011429 */
[----:B------:R-:W-:-:S05]  /*2640*/  LEA.HI R42, R42, R41, RZ, 0x2 ;  /* 0x000000292a2a7211 */ /* 0x000fca00078f10ff */
[----:B------:R-:W-:Y:S02]  /*2650*/  IMAD.SHL.U32 R42, R42, 0x10, RZ ;  /* 0x000000102a2a7824 */ /* 0x000fe400078e00ff */
[----:B------:R-:W-:Y:S01]  /*2660*/  @!P0 IMAD.IADD R40, R40, 0x1, -R45 ;  /* 0x0000000128288824 */ /* 0x000fe200078e0a2d */
[----:B------:R-:W-:-:S04]  /*2670*/  ISETP.NE.AND P0, PT, R46, RZ, PT ;  /* 0x000000ff2e00720c */ /* 0x000fc80003f05270 */
[----:B------:R-:W-:-:S13]  /*2680*/  ISETP.GT.U32.AND P2, PT, R45, R40, PT ;  /* 0x000000282d00720c */ /* 0x000fda0003f44070 */
[----:B------:R-:W-:Y:S01]  /*2690*/  @!P2 IMAD.IADD R40, R40, 0x1, -R45 ;  /* 0x000000012828a824 */ /* 0x000fe200078e0a2d */
[----:B------:R-:W-:-:S03]  /*26a0*/  ISETP.LE.AND P2, PT, R47, R60, PT ;  /* 0x0000003c2f00720c */ /* 0x000fc60003f43270 */
[----:B------:R-:W-:Y:S01]  /*26b0*/  @!P3 IMAD.MOV R40, RZ, RZ, -R40 ;  /* 0x000000ffff28b224 */ /* 0x000fe200078e0a28 */
[----:B------:R-:W-:Y:S02]  /*26c0*/  @!P0 LOP3.LUT R40, RZ, R46, RZ, 0x33, !PT ;  /* 0x0000002eff288212 */ /* 0x000fe400078e33ff */
[----:B------:R-:W-:Y:S02]  /*26d0*/  LOP3.LUT R46, R42, 0xffffffc0, RZ, 0xc0, !PT ;  /* 0xffffffc02a2e7812 */ /* 0x000fe400078ec0ff */
[----:B------:R-:W-:-:S13]  /*26e0*/  ISETP.NE.AND P0, PT, R40, RZ, PT ;  /* 0x000000ff2800720c */ /* 0x000fda0003f05270 */
[----:B------:R-:W-:Y:S05]  /*26f0*/  @P0 BRA P2, `(.L_x_25410) ;  /* 0x0000001c001c0947 */ /* 0x000fea0001000000 */
[----:B------:R-:W-:-:S04]  /*2700*/  IADD3 R41, P0, R10, R59, RZ ;  /* 0x0000003b0a297210 */ /* 0x000fc80007f1e0ff */
[----:B------:R-:W-:Y:S02]  /*2710*/  LEA.HI.X.SX32 R42, R59, R12, 0x1, P0 ;  /* 0x0000000c3b2a7211 */ /* 0x000fe400000f0eff */
[----:B------:R-:W-:-:S04]  /*2720*/  LEA R40, P0, R41, UR6, 0x2 ;  /* 0x0000000629287c11 */ /* 0x000fc8000f8010ff */
[----:B------:R-:W-:-:S05]  /*2730*/  LEA.HI.X R41, R41, UR7, R42, 0x2, P0 ;  /* 0x0000000729297c11 */ /* 0x000fca00080f142a */
[----:B------:R-:W2:Y:S01]  /*2740*/  LDG.E.CONSTANT R40, desc[UR10][R40.64] ;  /* 0x0000000a28287981 */ /* 0x000ea2000c1e9900 */
[C---:B------:R-:W-:Y:S02]  /*2750*/  VIADD R42, R5.reuse, 0x4 ;  /* 0x00000004052a7836 */ /* 0x040fe40000000000 */
        /* <DEDUP_REMOVED lines=8> */
[----:B------:R-:W-:-:S03]  /*27e0*/  IMAD.IADD R45, R44, 0x1, -R45 ;  /* 0x000000012c2d7824 */ /* 0x000fc600078e0a2d */
[----:B------:R-:W-:Y:S01]  /*27f0*/  SHF.R.S32.HI R44, RZ, 0x1f, R43 ;  /* 0x0000001fff2c7819 */ /* 0x000fe2000001142b */
[C---:B------:R-:W-:Y:S02]  /*2800*/  VIADD R47, R5.reuse, 0xc ;  /* 0x0000000c052f7836 */ /* 0x040fe40000000000 */
[----:B------:R-:W-:-:S05]  /*2810*/  VIADD R51, R5, 0x14 ;  /* 0x0000001405337836 */ /* 0x000fca0000000000 */
[----:B------:R-:W-:-:S04]  /*2820*/  SHF.R.S32.HI R148, RZ, 0x1f, R51 ;  /* 0x0000001fff947819 */ /* 0x000fc80000011433 */
[----:B------:R-:W-:-:S05]  /*2830*/  LEA.HI R148, R148, R51, RZ, 0x2 ;  /* 0x0000003394947211 */ /* 0x000fca00078f10ff */
[----:B------:R-:W-:Y:S01]  /*2840*/  IMAD.SHL.U32 R148, R148, 0x10, RZ ;  /* 0x0000001094947824 */ /* 0x000fe200078e00ff */
[----:B--2---:R-:W-:Y:S01]  /*2850*/  SHF.R.S32.HI R42, RZ, 0x1f, R40 ;  /* 0x0000001fff2a7819 */ /* 0x004fe20000011428 */
[----:B------:R-:W-:-:S04]  /*2860*/  IMAD.WIDE.U32 R48, R40, UR13, R80 ;  /* 0x0000000d28307c25 */ /* 0x000fc8000f8e0050 */
[----:B------:R-:W-:Y:S01]  /*2870*/  IMAD R42, R42, UR13, RZ ;  /* 0x0000000d2a2a7c24 */ /* 0x000fe2000f8e02ff */
[-C--:B------:R-:W-:Y:S02]  /*2880*/  IADD3 R41, P2, P3, R16, R48.reuse, R43 ;  /* 0x0000003010297210 */ /* 0x080fe40007b5e02b */
[----:B------:R-:W-:Y:S01]  /*2890*/  IADD3 R43, P0, R45, R48, RZ ;  /* 0x000000302d2b7210 */ /* 0x000fe20007f1e0ff */
[----:B------:R-:W-:Y:S01]  /*28a0*/  IMAD R147, R40, R61, R42 ;  /* 0x0000003d28937224 */ /* 0x000fe200078e022a */
[----:B------:R-:W-:Y:S02]  /*28b0*/  SHF.R.S32.HI R42, RZ, 0x1f, R16 ;  /* 0x0000001fff2a7819 */ /* 0x000fe40000011410 */
[----:B------:R-:W-:Y:S01]  /*28c0*/  LEA R40, P4, R41, UR8, 0x1 ;  /* 0x0000000829287c11 */ /* 0x000fe2000f8808ff */
[----:B------:R-:W-:-:S05]  /*28d0*/  IMAD.IADD R147, R49, 0x1, R147 ;  /* 0x0000000131937824 */ /* 0x000fca00078e0293 */
[-C--:B------:R-:W-:Y:S02]  /*28e0*/  IADD3.X R44, R42, R147.reuse, R44, P2, P3 ;  /* 0x000000932a2c7210 */ /* 0x080fe400017e642c */
[----:B------:R-:W-:Y:S02]  /*28f0*/  LEA R42, P2, R43, UR8, 0x1 ;  /* 0x000000082b2a7c11 */ /* 0x000fe4000f8408ff */
[----:B------:R-:W-:Y:S01]  /*2900*/  LEA.HI.X R41, R41, UR9, R44, 0x1, P4 ;  /* 0x0000000929297c11 */ /* 0x000fe2000a0f0c2c */
[----:B------:R-:W-:Y:S01]  /*2910*/  VIADD R44, R5, 0x8 ;  /* 0x00000008052c7836 */ /* 0x000fe20000000000 */
[----:B------:R-:W-:-:S03]  /*2920*/  LEA.HI.X.SX32 R50, R45, R147, 0x1, P0 ;  /* 0x000000932d327211 */ /* 0x000fc600000f0eff */
[----:B------:R0:W2:Y:S01]  /*2930*/  LDG.E.CONSTANT R146, desc[UR10][R40.64] ;  /* 0x0000000a28927981 */ /* 0x0000a2000c1e9900 */
[----:B------:R-:W-:Y:S02]  /*2940*/  LEA.HI.X R43, R43, UR9, R50, 0x1, P2 ;  /* 0x000000092b2b7c11 */ /* 0x000fe400090f0c32 */
[----:B------:R-:W-:-:S03]  /*2950*/  SHF.R.S32.HI R45, RZ, 0x1f, R44 ;  /* 0x0000001fff2d7819 */ /* 0x000fc6000001142c */
[----:B------:R1:W3:Y:S01]  /*2960*/  LDG.E.CONSTANT R142, desc[UR10][R42.64] ;  /* 0x0000000a2a8e7981 */ /* 0x0002e2000c1e9900 */
[----:B------:R-:W-:Y:S02]  /*2970*/  SHF.R.S32.HI R50, RZ, 0x1f, R47 ;  /* 0x0000001fff327819 */ /* 0x000fe4000001142f */
[----:B------:R-:W-:Y:S02]  /*2980*/  LEA.HI R45, R45, R44, RZ, 0x2 ;  /* 0x0000002c2d2d7211 */ /* 0x000fe400078f10ff */
[----:B------:R-:W-:-:S03]  /*2990*/  LEA.HI R50, R50, R47, RZ, 0x2 ;  /* 0x0000002f32327211 */ /* 0x000fc600078f10ff */
[----:B------:R-:W-:Y:S02]  /*29a0*/  IMAD.SHL.U32 R45, R45, 0x10, RZ ;  /* 0x000000102d2d7824 */ /* 0x000fe400078e00ff */
[----:B------:R-:W-:-:S03]  /*29b0*/  IMAD.SHL.U32 R50, R50, 0x10, RZ ;  /* 0x0000001032327824 */ /* 0x000fc600078e00ff */
[----:B------:R-:W-:Y:S02]  /*29c0*/  LOP3.LUT R45, R45, 0xffffffc0, RZ, 0xc0, !PT ;  /* 0xffffffc02d2d7812 */ /* 0x000fe400078ec0ff */
[----:B------:R-:W-:Y:S02]  /*29d0*/  LOP3.LUT R47, R50, 0xffffffc0, RZ, 0xc0, !PT ;  /* 0xffffffc0322f7812 */ /* 0x000fe400078ec0ff */
[----:B------:R-:W-:Y:S02]  /*29e0*/  SHF.R.S32.HI R44, RZ, 0x1f, R17 ;  /* 0x0000001fff2c7819 */ /* 0x000fe40000011411 */
[--C-:B------:R-:W-:Y:S02]  /*29f0*/  SHF.R.S32.HI R50, RZ, 0x1f, R45.reuse ;  /* 0x0000001fff327819 */ /* 0x100fe4000001142d */
[----:B0-----:R-:W-:Y:S02]  /*2a00*/  IADD3 R41, P0, P2, R17, R48, R45 ;  /* 0x0000003011297210 */ /* 0x001fe40007a1e02d */
[----:B------:R-:W-:-:S02]  /*2a10*/  SHF.R.S32.HI R49, RZ, 0x1f, R18 ;  /* 0x0000001fff317819 */ /* 0x000fc40000011412 */
[--C-:B------:R-:W-:Y:S02]  /*2a20*/  SHF.R.S32.HI R144, RZ, 0x1f, R47.reuse ;  /* 0x0000001fff907819 */ /* 0x100fe4000001142f */
[----:B-1----:R-:W-:Y:S02]  /*2a30*/  IADD3 R42, P3, P4, R18, R48, R47 ;  /* 0x00000030122a7210 */ /* 0x002fe40007c7e02f */
[-C--:B------:R-:W-:Y:S02]  /*2a40*/  IADD3.X R50, R44, R147.reuse, R50, P0, P2 ;  /* 0x000000932c327210 */ /* 0x080fe400007e4432 */
[----:B------:R-:W-:Y:S02]  /*2a50*/  LEA R40, P0, R41, UR8, 0x1 ;  /* 0x0000000829287c11 */ /* 0x000fe4000f8008ff */
[----:B------:R-:W-:Y:S02]  /*2a60*/  IADD3.X R43, R49, R147, R144, P3, P4 ;  /* 0x00000093312b7210 */ /* 0x000fe40001fe8490 */
[----:B------:R-:W-:-:S02]  /*2a70*/  LEA R44, P2, R42, UR8, 0x1 ;  /* 0x000000082a2c7c11 */ /* 0x000fc4000f8408ff */
[----:B------:R-:W-:Y:S02]  /*2a80*/  LEA.HI.X R41, R41, UR9, R50, 0x1, P0 ;  /* 0x0000000929297c11 */ /* 0x000fe400080f0c32 */
[----:B------:R-:W-:Y:S02]  /*2a90*/  LOP3.LUT R47, R148, 0xffffffc0, RZ, 0xc0, !PT ;  /* 0xffffffc0942f7812 */ /* 0x000fe400078ec0ff */
[----:B------:R-:W-:Y:S01]  /*2aa0*/  LEA.HI.X R45, R42, UR9, R43, 0x1, P2 ;  /* 0x000000092a2d7c11 */ /* 0x000fe200090f0c2b */
[----:B------:R0:W4:Y:S01]  /*2ab0*/  LDG.E.CONSTANT R143, desc[UR10][R40.64] ;  /* 0x0000000a288f7981 */ /* 0x000122000c1e9900 */
[----:B------:R-:W-:Y:S02]  /*2ac0*/  SHF.R.S32.HI R50, RZ, 0x1f, R19 ;  /* 0x0000001fff327819 */ /* 0x000fe40000011413 */
[--C-:B------:R-:W-:Y:S02]  /*2ad0*/  SHF.R.S32.HI R42, RZ, 0x1f, R46.reuse ;  /* 0x0000001fff2a7819 */ /* 0x100fe4000001142e */
[----:B------:R-:W-:-:S02]  /*2ae0*/  IADD3 R43, P0, P2, R19, R48, R46 ;  /* 0x00000030132b7210 */ /* 0x000fc40007a1e02e */
[--C-:B------:R-:W-:Y:S02]  /*2af0*/  SHF.R.S32.HI R144, RZ, 0x1f, R47.reuse ;  /* 0x0000001fff907819 */ /* 0x100fe4000001142f */
[----:B------:R-:W-:Y:S02]  /*2b00*/  SHF.R.S32.HI R49, RZ, 0x1f, R20 ;  /* 0x0000001fff317819 */ /* 0x000fe40000011414 */
[----:B------:R-:W-:Y:S02]  /*2b10*/  IADD3 R46, P3, P4, R20, R48, R47 ;  /* 0x00000030142e7210 */ /* 0x000fe40007c7e02f */
[-C--:B------:R-:W-:Y:S02]  /*2b20*/  IADD3.X R50, R50, R147.reuse, R42, P0, P2 ;  /* 0x0000009332327210 */ /* 0x080fe400007e442a */
[----:B------:R-:W-:Y:S02]  /*2b30*/  LEA R42, P0, R43, UR8, 0x1 ;  /* 0x000000082b2a7c11 */ /* 0x000fe4000f8008ff */
[----:B------:R-:W-:-:S02]  /*2b40*/  IADD3.X R47, R49, R147, R144, P3, P4 ;  /* 0x00000093312f7210 */ /* 0x000fc40001fe8490 */
[----:B------:R1:W4:Y:S01]  /*2b50*/  LDG.E.CONSTANT R144, desc[UR10][R44.64] ;  /* 0x0000000a2c907981 */ /* 0x000322000c1e9900 */
[----:B------:R-:W-:Y:S02]  /*2b60*/  LEA.HI.X R43, R43, UR9, R50, 0x1, P0 ;  /* 0x000000092b2b7c11 */ /* 0x000fe400080f0c32 */
[----:B0-----:R-:W-:-:S03]  /*2b70*/  LEA R40, P0, R46, UR8, 0x1 ;  /* 0x000000082e287c11 */ /* 0x001fc6000f8008ff */
[----:B------:R0:W4:Y:S01]  /*2b80*/  LDG.E.CONSTANT R148, desc[UR10][R42.64] ;  /* 0x0000000a2a947981 */ /* 0x000122000c1e9900 */
[----:B------:R-:W-:Y:S01]  /*2b90*/  LEA.HI.X R41, R46, UR9, R47, 0x1, P0 ;  /* 0x000000092e297c11 */ /* 0x000fe200080f0c2f */
[----:B------:R-:W-:-:S04]  /*2ba0*/  VIADD R46, R5, 0x18 ;  /* 0x00000018052e7836 */ /* 0x000fc80000000000 */
[----:B------:R0:W4:Y:S01]  /*2bb0*/  LDG.E.CONSTANT R145, desc[UR10][R40.64] ;  /* 0x0000000a28917981 */ /* 0x000122000c1e9900 */
[----:B------:R-:W-:Y:S01]  /*2bc0*/  VIADD R49, R5, 0x1c ;  /* 0x0000001c05317836 */ /* 0x000fe20000000000 */
[----:B------:R-:W-:-:S04]  /*2bd0*/  SHF.R.S32.HI R47, RZ, 0x1f, R46 ;  /* 0x0000001fff2f7819 */ /* 0x000fc8000001142e */
[----:B------:R-:W-:Y:S02]  /*2be0*/  SHF.R.S32.HI R50, RZ, 0x1f, R49 ;  /* 0x0000001fff327819 */ /* 0x000fe40000011431 */
[----:B------:R-:W-:Y:S02]  /*2bf0*/  LEA.HI R47, R47, R46, RZ, 0x2 ;  /* 0x0000002e2f2f7211 */ /* 0x000fe400078f10ff */
[----:B------:R-:W-:-:S03]  /*2c00*/  LEA.HI R50, R50, R49, RZ, 0x2 ;  /* 0x0000003132327211 */ /* 0x000fc600078f10ff */
[----:B------:R-:W-:Y:S02]  /*2c10*/  IMAD.SHL.U32 R47, R47, 0x10, RZ ;  /* 0x000000102f2f7824 */ /* 0x000fe400078e00ff */
[----:B------:R-:W-:-:S03]  /*2c20*/  IMAD.SHL.U32 R50, R50, 0x10, RZ ;  /* 0x0000001032327824 */ /* 0x000fc600078e00ff */
[----:B------:R-:W-:Y:S02]  /*2c30*/  LOP3.LUT R47, R47, 0xffffffc0, RZ, 0xc0, !PT ;  /* 0xffffffc02f2f7812 */ /* 0x000fe400078ec0ff */
[----:B-1----:R-:W-:Y:S02]  /*2c40*/  LOP3.LUT R45, R50, 0xffffffc0, RZ, 0xc0, !PT ;  /* 0xffffffc0322d7812 */ /* 0x002fe400078ec0ff */
[-C--:B0-----:R-:W-:Y:S02]  /*2c50*/  IADD3 R43, P0, P2, R21, R48.reuse, R47 ;  /* 0x00000030152b7210 */ /* 0x081fe40007a1e02f */
[----:B------:R-:W-:Y:S02]  /*2c60*/  IADD3 R40, P4, P5, R22, R48, R45 ;  /* 0x0000003016287210 */ /* 0x000fe40007d9e02d */
[----:B------:R-:W-:Y:S02]  /*2c70*/  LEA R44, P3, R43, UR8, 0x1 ;  /* 0x000000082b2c7c11 */ /* 0x000fe4000f8608ff */
[----:B------:R-:W-:-:S02]  /*2c80*/  IADD3.X R46, R114, R147, R87, P0, P2 ;  /* 0x00000093722e7210 */ /* 0x000fc400007e4457 */
[----:B------:R-:W-:Y:S02]  /*2c90*/  LEA R42, P0, R40, UR8, 0x1 ;  /* 0x00000008282a7c11 */ /* 0x000fe4000f8008ff */
[----:B------:R-:W-:Y:S02]  /*2ca0*/  IADD3.X R41, R116, R147, R89, P4, P5 ;  /* 0x0000009374297210 */ /* 0x000fe400027ea459 */
[----:B------:R-:W-:Y:S02]  /*2cb0*/  LEA.HI.X R45, R43, UR9, R46, 0x1, P3 ;  /* 0x000000092b2d7c11 */ /* 0x000fe400098f0c2e */
[----:B------:R-:W-:-:S03]  /*2cc0*/  LEA.HI.X R43, R40, UR9, R41, 0x1, P0 ;  /* 0x00000009282b7c11 */ /* 0x000fc600080f0c29 */
[----:B------:R0:W4:Y:S01]  /*2cd0*/  LDG.E.CONSTANT R139, desc[UR10][R44.64] ;  /* 0x0000000a2c8b7981 */ /* 0x000122000c1e9900 */
[----:B------:R-:W-:-:S03]  /*2ce0*/  VIADD R49, R5, 0x20 ;  /* 0x0000002005317836 */ /* 0x000fc60000000000 */
[----:B------:R1:W4:Y:S01]  /*2cf0*/  LDG.E.CONSTANT R141, desc[UR10][R42.64] ;  /* 0x0000000a2a8d7981 */ /* 0x000322000c1e9900 */
        /* <DEDUP_REMOVED lines=8> */
[-C--:B------:R-:W-:Y:S02]  /*2d80*/  IADD3 R41, P0, P2, R23, R48.reuse, R50 ;  /* 0x0000003017297210 */ /* 0x080fe40007a1e032 */
[----:B------:R-:W-:Y:S02]  /*2d90*/  LOP3.LUT R47, R47, 0xffffffc0, RZ, 0xc0, !PT ;  /* 0xffffffc02f2f7812 */ /* 0x000fe400078ec0ff */
[----:B------:R-:W-:Y:S02]  /*2da0*/  LEA R40, P3, R41, UR8, 0x1 ;  /* 0x0000000829287c11 */ /* 0x000fe4000f8608ff */
[----:B------:R-:W-:Y:S02]  /*2db0*/  IADD3.X R46, R115, R147, R90, P0, P2 ;  /* 0x00000093732e7210 */ /* 0x000fe400007e445a */
[----:B0-----:R-:W-:Y:S02]  /*2dc0*/  IADD3 R44, P0, P2, R24, R48, R47 ;  /* 0x00000030182c7210 */ /* 0x001fe40007a1e02f */
[----:B------:R-:W-:-:S02]  /*2dd0*/  LEA.HI.X R41, R41, UR9, R46, 0x1, P3 ;  /* 0x0000000929297c11 */ /* 0x000fc400098f0c2e */
[----:B------:R-:W-:Y:S02]  /*2de0*/  LEA R154, P3, R44, UR8, 0x1 ;  /* 0x000000082c9a7c11 */ /* 0x000fe4000f8608ff */
[----:B------:R-:W-:Y:S01]  /*2df0*/  IADD3.X R45, R118, R147, R91, P0, P2 ;  /* 0x00000093762d7210 */ /* 0x000fe200007e445b */
[----:B------:R0:W4:Y:S03]  /*2e00*/  LDG.E.CONSTANT R49, desc[UR10][R40.64] ;  /* 0x0000000a28317981 */ /* 0x000126000c1e9900 */
[----:B------:R-:W-:Y:S02]  /*2e10*/  LEA.HI.X R155, R44, UR9, R45, 0x1, P3 ;  /* 0x000000092c9b7c11 */ /* 0x000fe400098f0c2d */
[----:B------:R-:W1:Y:S04]  /*2e20*/  LDS.128 R44, [R62] ;  /* 0x000000003e2c7984 */ /* 0x000e680000000c00 */
[----:B------:R-:W4:Y:S01]  /*2e30*/  LDG.E.CONSTANT R154, desc[UR10][R154.64] ;  /* 0x0000000a9a9a7981 */ /* 0x000f22000c1e9900 */
[----:B------:R-:W-:-:S04]  /*2e40*/  IADD3 R51, P0, P2, R25, R48, R66 ;  /* 0x0000003019337210 */ /* 0x000fc80007a1e042 */
[----:B------:R-:W-:Y:S02]  /*2e50*/  LEA R50, P3, R51, UR8, 0x1 ;  /* 0x0000000833327c11 */ /* 0x000fe4000f8608ff */
[----:B------:R-:W-:-:S04]  /*2e60*/  IADD3.X R150, R117, R147, R92, P0, P2 ;  /* 0x0000009375967210 */ /* 0x000fc800007e445c */
[----:B------:R-:W-:-:S05]  /*2e70*/  LEA.HI.X R51, R51, UR9, R150, 0x1, P3 ;  /* 0x0000000933337c11 */ /* 0x000fca00098f0c96 */
[----:B------:R0:W4:Y:S01]  /*2e80*/  LDG.E.CONSTANT R157, desc[UR10][R50.64] ;  /* 0x0000000a329d7981 */ /* 0x000122000c1e9900 */
[--C-:B-1----:R-:W-:Y:S02]  /*2e90*/  HADD2.F32 R42, -RZ, R45.reuse.H0_H0 ;  /* 0x2000002dff2a7230 */ /* 0x102fe40000004100 */
[--C-:B0-----:R-:W-:Y:S02]  /*2ea0*/  HADD2.F32 R40, -RZ, R44.reuse.H0_H0 ;  /* 0x2000002cff287230 */ /* 0x101fe40000004100 */
[----:B------:R-:W-:Y:S02]  /*2eb0*/  HADD2.F32 R45, -RZ, R45.H1_H1 ;  /* 0x3000002dff2d7230 */ /* 0x000fe40000004100 */
[----:B------:R-:W-:Y:S02]  /*2ec0*/  HADD2.F32 R44, -RZ, R44.H1_H1 ;  /* 0x3000002cff2c7230 */ /* 0x000fe40000004100 */
[----:B------:R-:W-:Y:S02]  /*2ed0*/  HADD2.F32 R50, -RZ, R46.H0_H0 ;  /* 0x2000002eff327230 */ /* 0x000fe40000004100 */
[----:B--2---:R-:W-:-:S02]  /*2ee0*/  HADD2.F32 R43, -RZ, R146.H0_H0 ;  /* 0x20000092ff2b7230 */ /* 0x004fc40000004100 */
[----:B------:R-:W-:-:S03]  /*2ef0*/  HADD2.F32 R146, -RZ, R146.H1_H1 ;  /* 0x30000092ff927230 */ /* 0x000fc60000004100 */
[----:B------:R-:W-:Y:S01]  /*2f00*/  FMUL.FTZ R43, R42, R43 ;  /* 0x0000002b2a2b7220 */ /* 0x000fe20000410000 */
[----:B---3--:R-:W-:Y:S02]  /*2f10*/  HADD2.F32 R41, -RZ, R142.H0_H0 ;  /* 0x2000008eff297230 */ /* 0x008fe40000004100 */
[----:B------:R-:W-:Y:S01]  /*2f20*/  FMUL.FTZ R151, R45, R146 ;  /* 0x000000922d977220 */ /* 0x000fe20000410000 */
[----:B------:R-:W-:Y:S02]  /*2f30*/  IADD3 R45, P0, P2, R26, R48, R63 ;  /* 0x000000301a2d7210 */ /* 0x000fe40007a1e03f */
[----:B------:R-:W-:Y:S02]  /*2f40*/  FFMA.FTZ R149, R40, R41, R43 ;  /* 0x0000002928957223 */ /* 0x000fe4000001002b */
[----:B------:R-:W0:Y:S01]  /*2f50*/  LDS.128 R40, [R62+0x10] ;  /* 0x000010003e287984 */ /* 0x000e220000000c00 */
[----:B------:R-:W-:Y:S02]  /*2f60*/  LEA R152, P3, R45, UR8, 0x1 ;  /* 0x000000082d987c11 */ /* 0x000fe4000f8608ff */
[----:B------:R-:W-:-:S04]  /*2f70*/  IADD3.X R146, R120, R147, R93, P0, P2 ;  /* 0x0000009378927210 */ /* 0x000fc800007e445d */
[----:B------:R-:W-:-:S05]  /*2f80*/  LEA.HI.X R153, R45, UR9, R146, 0x1, P3 ;  /* 0x000000092d997c11 */ /* 0x000fca00098f0c92 */
[----:B------:R-:W2:Y:S01]  /*2f90*/  LDG.E.CONSTANT R152, desc[UR10][R152.64] ;  /* 0x0000000a98987981 */ /* 0x000ea2000c1e9900 */
[----:B------:R-:W-:-:S05]  /*2fa0*/  HADD2.F32 R45, -RZ, R142.H1_H1 ;  /* 0x3000008eff2d7230 */ /* 0x000fca0000004100 */
[----:B------:R-:W-:Y:S01]  /*2fb0*/  FFMA.FTZ R44, R44, R45, R151 ;  /* 0x0000002d2c2c7223 */ /* 0x000fe20000010097 */
[----:B------:R-:W-:Y:S02]  /*2fc0*/  HADD2.F32 R45, -RZ, R46.H1_H1 ;  /* 0x3000002eff2d7230 */ /* 0x000fe40000004100 */
[--C-:B----4-:R-:W-:Y:S02]  /*2fd0*/  HADD2.F32 R51, -RZ, R143.reuse.H0_H0 ;  /* 0x2000008fff337230 */ /* 0x110fe40000004100 */
[----:B------:R-:W-:-:S03]  /*2fe0*/  HADD2.F32 R143, -RZ, R143.H1_H1 ;  /* 0x3000008fff8f7230 */ /* 0x000fc60000004100 */
[----:B------:R-:W-:Y:S01]  /*2ff0*/  FFMA.FTZ R50, R50, R51, R149 ;  /* 0x0000003332327223 */ /* 0x000fe20000010095 */
[----:B------:R-:W-:Y:S02]  /*3000*/  HADD2.F32 R51, -RZ, R47.H0_H0 ;  /* 0x2000002fff337230 */ /* 0x000fe40000004100 */
[----:B------:R-:W-:Y:S01]  /*3010*/  FFMA.FTZ R44, R45, R143, R44 ;  /* 0x0000008f2d2c7223 */ /* 0x000fe2000001002c */
[----:B0-----:R-:W-:Y:S02]  /*3020*/  HADD2.F32 R46, -RZ, R40.H0_H0 ;  /* 0x20000028ff2e7230 */ /* 0x001fe40000004100 */
[----:B------:R-:W-:-:S05]  /*3030*/  HADD2.F32 R45, -RZ, R144.H0_H0 ;  /* 0x20000090ff2d7230 */ /* 0x000fca0000004100 */
[----:B------:R-:W-:Y:S01]  /*3040*/  FFMA.FTZ R45, R51, R45, R50 ;  /* 0x0000002d332d7223 */ /* 0x000fe20000010032 */
[----:B------:R-:W-:Y:S02]  /*3050*/  HADD2.F32 R50, -RZ, R148.H0_H0 ;  /* 0x20000094ff327230 */ /* 0x000fe40000004100 */
[----:B------:R-:W-:Y:S02]  /*3060*/  HADD2.F32 R47, -RZ, R47.H1_H1 ;  /* 0x3000002fff2f7230 */ /* 0x000fe40000004100 */
[----:B------:R-:W-:Y:S02]  /*3070*/  HADD2.F32 R144, -RZ, R144.H1_H1 ;  /* 0x30000090ff907230 */ /* 0x000fe40000004100 */
[----:B------:R-:W-:Y:S01]  /*3080*/  FFMA.FTZ R45, R46, R50, R45 ;  /* 0x000000322e2d7223 */ /* 0x000fe2000001002d */
[----:B------:R-:W-:Y:S01]  /*3090*/  IADD3 R50, P0, P2, R27, R48, R68 ;  /* 0x000000301b327210 */ /* 0x000fe20007a1e044 */
[----:B------:R-:W-:Y:S02]  /*30a0*/  HADD2.F32 R146, -RZ, R41.H0_H0 ;  /* 0x20000029ff927230 */ /* 0x000fe40000004100 */
[----:B------:R-:W-:Y:S01]  /*30b0*/  FFMA.FTZ R44, R47, R144, R44 ;  /* 0x000000902f2c7223 */ /* 0x000fe2000001002c */
[----:B------:R-:W-:Y:S01]  /*30c0*/  LEA R142, P3, R50, UR8, 0x1 ;  /* 0x00000008328e7c11 */ /* 0x000fe2000f8608ff */
[----:B------:R-:W-:Y:S01]  /*30d0*/  HADD2.F32 R47, -RZ, R40.H1_H1 ;  /* 0x30000028ff2f7230 */ /* 0x000fe20000004100 */
[----:B------:R-:W-:Y:S01]  /*30e0*/  IADD3.X R51, R119, R147, R94, P0, P2 ;  /* 0x0000009377337210 */ /* 0x000fe200007e445e */
[----:B------:R-:W-:-:S03]  /*30f0*/  HADD2.F32 R40, -RZ, R145.H0_H0 ;  /* 0x20000091ff287230 */ /* 0x000fc60000004100 */
[----:B------:R-:W-:Y:S02]  /*3100*/  LEA.HI.X R143, R50, UR9, R51, 0x1, P3 ;  /* 0x00000009328f7c11 */ /* 0x000fe400098f0c33 */
[----:B------:R-:W-:Y:S01]  /*3110*/  FFMA.FTZ R146, R146, R40, R45 ;  /* 0x0000002892927223 */ /* 0x000fe2000001002d */
[----:B------:R-:W-:Y:S02]  /*3120*/  IADD3 R40, P0, P2, R28, R48, R65 ;  /* 0x000000301c287210 */ /* 0x000fe40007a1e041 */
[----:B------:R0:W3:Y:S02]  /*3130*/  LDG.E.CONSTANT R158, desc[UR10][R142.64] ;  /* 0x0000000a8e9e7981 */ /* 0x0000e4000c1e9900 */
[----:B------:R-:W-:Y:S02]  /*3140*/  LEA R50, P3, R40, UR8, 0x1 ;  /* 0x0000000828327c11 */ /* 0x000fe4000f8608ff */
[----:B------:R-:W-:Y:S01]  /*3150*/  IADD3.X R51, R122, R147, R95, P0, P2 ;  /* 0x000000937a337210 */ /* 0x000fe200007e445f */
[----:B------:R-:W-:-:S03]  /*3160*/  HADD2.F32 R148, -RZ, R148.H1_H1 ;  /* 0x30000094ff947230 */ /* 0x000fc60000004100 */
[----:B------:R-:W-:Y:S01]  /*3170*/  LEA.HI.X R51, R40, UR9, R51, 0x1, P3 ;  /* 0x0000000928337c11 */ /* 0x000fe200098f0c33 */
[----:B------:R-:W-:Y:S02]  /*3180*/  HADD2.F32 R41, -RZ, R41.H1_H1 ;  /* 0x30000029ff297230 */ /* 0x000fe40000004100 */
[----:B------:R-:W-:Y:S01]  /*3190*/  FFMA.FTZ R144, R47, R148, R44 ;  /* 0x000000942f907223 */ /* 0x000fe2000001002c */
[----:B------:R-:W-:Y:S01]  /*31a0*/  HADD2.F32 R145, -RZ, R145.H1_H1 ;  /* 0x30000091ff917230 */ /* 0x000fe20000004100 */
[----:B------:R-:W1:Y:S04]  /*31b0*/  LDS.128 R44, [R62+0x20] ;  /* 0x000020003e2c7984 */ /* 0x000e680000000c00 */
[----:B------:R4:W3:Y:S01]  /*31c0*/  LDG.E.CONSTANT R159, desc[UR10][R50.64] ;  /* 0x0000000a329f7981 */ /* 0x0008e2000c1e9900 */
[----:B------:R-:W-:Y:S01]  /*31d0*/  FFMA.FTZ R144, R41, R145, R144 ;  /* 0x0000009129907223 */ /* 0x000fe20000010090 */
[----:B------:R-:W-:-:S04]  /*31e0*/  IADD3 R41, P0, P2, R29, R48, R70 ;  /* 0x000000301d297210 */ /* 0x000fc80007a1e046 */
[----:B------:R-:W-:Y:S02]  /*31f0*/  LEA R40, P3, R41, UR8, 0x1 ;  /* 0x0000000829287c11 */ /* 0x000fe4000f8608ff */
[----:B------:R-:W-:Y:S01]  /*3200*/  IADD3.X R148, R121, R147, R96, P0, P2 ;  /* 0x0000009379947210 */ /* 0x000fe200007e4460 */
[----:B------:R-:W-:-:S03]  /*3210*/  HADD2.F32 R145, -RZ, R42.H0_H0 ;  /* 0x2000002aff917230 */ /* 0x000fc60000004100 */
[----:B------:R-:W-:Y:S01]  /*3220*/  LEA.HI.X R41, R41, UR9, R148, 0x1, P3 ;  /* 0x0000000929297c11 */ /* 0x000fe200098f0c94 */
[----:B------:R-:W-:Y:S02]  /*3230*/  HADD2.F32 R148, -RZ, R139.H0_H0 ;  /* 0x2000008bff947230 */ /* 0x000fe40000004100 */
[----:B------:R-:W-:Y:S02]  /*3240*/  HADD2.F32 R149, -RZ, R43.H0_H0 ;  /* 0x2000002bff957230 */ /* 0x000fe40000004100 */
[----:B0-----:R-:W-:Y:S02]  /*3250*/  HADD2.F32 R142, -RZ, R141.H0_H0 ;  /* 0x2000008dff8e7230 */ /* 0x001fe40000004100 */
[----:B------:R-:W-:Y:S01]  /*3260*/  FFMA.FTZ R146, R145, R148, R146 ;  /* 0x0000009491927223 */ /* 0x000fe20000010092 */
[----:B----4-:R-:W-:Y:S01]  /*3270*/  IADD3 R51, P0, P2, R30, R48, R67 ;  /* 0x000000301e337210 */ /* 0x010fe20007a1e043 */
[----:B------:R1:W4:Y:S02]  /*3280*/  LDG.E.CONSTANT R153, desc[UR10][R40.64] ;  /* 0x0000000a28997981 */ /* 0x000324000c1e9900 */
[----:B------:R-:W-:Y:S01]  /*3290*/  FFMA.FTZ R142, R149, R142, R146 ;  /* 0x0000008e958e7223 */ /* 0x000fe20000010092 */
[----:B------:R-:W-:-:S02]  /*32a0*/  LEA R50, P3, R51, UR8, 0x1 ;  /* 0x0000000833327c11 */ /* 0x000fc4000f8608ff */
[----:B------:R-:W-:Y:S01]  /*32b0*/  IADD3.X R146, R124, R147, R97, P0, P2 ;  /* 0x000000937c927210 */ /* 0x000fe200007e4461 */
[----:B------:R-:W-:Y:S02]  /*32c0*/  HADD2.F32 R145, -RZ, R42.H1_H1 ;  /* 0x3000002aff917230 */ /* 0x000fe40000004100 */
[----:B------:R-:W-:Y:S01]  /*32d0*/  HADD2.F32 R139, -RZ, R139.H1_H1 ;  /* 0x3000008bff8b7230 */ /* 0x000fe20000004100 */
[----:B------:R-:W-:Y:S01]  /*32e0*/  LEA.HI.X R51, R51, UR9, R146, 0x1, P3 ;  /* 0x0000000933337c11 */ /* 0x000fe200098f0c92 */
[----:B------:R-:W-:Y:S02]  /*32f0*/  HADD2.F32 R42, -RZ, R43.H1_H1 ;  /* 0x3000002bff2a7230 */ /* 0x000fe40000004100 */
[----:B------:R-:W-:Y:S02]  /*3300*/  HADD2.F32 R141, -RZ, R141.H1_H1 ;  /* 0x3000008dff8d7230 */ /* 0x000fe40000004100 */
[----:B------:R-:W-:Y:S01]  /*3310*/  FFMA.FTZ R139, R145, R139, R144 ;  /* 0x0000008b918b7223 */ /* 0x000fe20000010090 */
[----:B------:R-:W-:Y:S01]  /*3320*/  IADD3 R43, P4, P5, R31, R48, R72 ;  /* 0x000000301f2b7210 */ /* 0x000fe20007d9e048 */
[----:B------:R0:W4:Y:S02]  /*3330*/  LDG.E.CONSTANT R155, desc[UR10][R50.64] ;  /* 0x0000000a329b7981 */ /* 0x000124000c1e9900 */
[----:B------:R-:W-:Y:S01]  /*3340*/  FFMA.FTZ R139, R42, R141, R139 ;  /* 0x0000008d2a8b7223 */ /* 0x000fe2000001008b */
[----:B------:R-:W-:-:S02]  /*3350*/  LEA R42, P6, R43, UR8, 0x1 ;  /* 0x000000082b2a7c11 */ /* 0x000fc4000f8c08ff */
[----:B------:R-:W-:-:S04]  /*3360*/  IADD3.X R144, R123, R147, R98, P4, P5 ;  /* 0x000000937b907210 */ /* 0x000fc800027ea462 */
[----:B------:R-:W-:-:S05]  /*3370*/  LEA.HI.X R43, R43, UR9, R144, 0x1, P6 ;  /* 0x000000092b2b7c11 */ /* 0x000fca000b0f0c90 */
[----:B------:R0:W4:Y:S01]  /*3380*/  LDG.E.CONSTANT R156, desc[UR10][R42.64] ;  /* 0x0000000a2a9c7981 */ /* 0x000122000c1e9900 */
[--C-:B-1----:R-:W-:Y:S01]  /*3390*/  HADD2.F32 R41, -RZ, R44.reuse.H0_H0 ;  /* 0x2000002cff297230 */ /* 0x102fe20000004100 */
[----:B------:R-:W-:Y:S01]  /*33a0*/  IADD3 R141, P0, P2, R32, R48, R69 ;  /* 0x00000030208d7210 */ /* 0x000fe20007a1e045 */
[--C-:B------:R-:W-:Y:S02]  /*33b0*/  HADD2.F32 R40, -RZ, R49.reuse.H0_H0 ;  /* 0x20000031ff287230 */ /* 0x100fe40000004100 */
[----:B------:R-:W-:Y:S02]  /*33c0*/  HADD2.F32 R162, -RZ, R44.H1_H1 ;  /* 0x3000002cffa27230 */ /* 0x000fe40000004100 */
[----:B------:R-:W-:Y:S02]  /*33d0*/  HADD2.F32 R49, -RZ, R49.H1_H1 ;  /* 0x30000031ff317230 */ /* 0x000fe40000004100 */
[----:B------:R-:W-:Y:S01]  /*33e0*/  FFMA.FTZ R40, R41, R40, R142 ;  /* 0x0000002829287223 */ /* 0x000fe2000001008e */
[----:B------:R-:W-:Y:S01]  /*33f0*/  LEA R144, P3, R141, UR8, 0x1 ;  /* 0x000000088d907c11 */ /* 0x000fe2000f8608ff */
[----:B------:R-:W-:Y:S01]  /*3400*/  HADD2.F32 R41, -RZ, R45.H0_H0 ;  /* 0x2000002dff297230 */ /* 0x000fe20000004100 */
[----:B------:R-:W-:Y:S01]  /*3410*/  IADD3.X R146, R126, R147, R99, P0, P2 ;  /* 0x000000937e927210 */ /* 0x000fe200007e4463 */
[----:B------:R-:W-:-:S02]  /*3420*/  HADD2.F32 R44, -RZ, R154.H0_H0 ;  /* 0x2000009aff2c7230 */ /* 0x000fc40000004100 */
[----:B------:R-:W-:Y:S01]  /*3430*/  FFMA.FTZ R162, R162, R49, R139 ;  /* 0x00000031a2a27223 */ /* 0x000fe2000001008b */
[----:B------:R-:W-:Y:S02]  /*3440*/  IADD3 R49, P4, P5, R33, R48, R74 ;  /* 0x0000003021317210 */ /* 0x000fe40007d9e04a */
[----:B------:R-:W-:Y:S01]  /*3450*/  LEA.HI.X R145, R141, UR9, R146, 0x1, P3 ;  /* 0x000000098d917c11 */ /* 0x000fe200098f0c92 */
[----:B------:R-:W-:Y:S01]  /*3460*/  FFMA.FTZ R44, R41, R44, R40 ;  /* 0x0000002c292c7223 */ /* 0x000fe20000010028 */
[----:B------:R-:W-:Y:S02]  /*3470*/  LEA R40, P0, R49, UR8, 0x1 ;  /* 0x0000000831287c11 */ /* 0x000fe4000f8008ff */
[----:B------:R-:W-:Y:S01]  /*3480*/  IADD3.X R142, R125, R147, R100, P4, P5 ;  /* 0x000000937d8e7210 */ /* 0x000fe200027ea464 */
[----:B------:R1:W4:Y:S01]  /*3490*/  LDG.E.CONSTANT R149, desc[UR10][R144.64] ;  /* 0x0000000a90957981 */ /* 0x000322000c1e9900 */
[----:B------:R-:W-:Y:S02]  /*34a0*/  IADD3 R139, P2, P3, R34, R48, R71 ;  /* 0x00000030228b7210 */ /* 0x000fe40007b5e047 */
[----:B------:R-:W-:-:S02]  /*34b0*/  LEA.HI.X R41, R49, UR9, R142, 0x1, P0 ;  /* 0x0000000931297c11 */ /* 0x000fc400080f0c8e */
[----:B------:R-:W-:Y:S02]  /*34c0*/  LEA R142, P0, R139, UR8, 0x1 ;  /* 0x000000088b8e7c11 */ /* 0x000fe4000f8008ff */
[-C--:B0-----:R-:W-:Y:S01]  /*34d0*/  IADD3.X R50, R128, R147.reuse, R101, P2, P3 ;  /* 0x0000009380327210 */ /* 0x081fe200017e6465 */
[----:B------:R0:W4:Y:S01]  /*34e0*/  LDG.E.CONSTANT R150, desc[UR10][R40.64] ;  /* 0x0000000a28967981 */ /* 0x000122000c1e9900 */
[----:B------:R-:W-:Y:S02]  /*34f0*/  IADD3 R49, P2, P3, R35, R48, R76 ;  /* 0x0000003023317210 */ /* 0x000fe40007b5e04c */
[----:B------:R-:W-:Y:S02]  /*3500*/  LEA.HI.X R143, R139, UR9, R50, 0x1, P0 ;  /* 0x000000098b8f7c11 */ /* 0x000fe400080f0c32 */
[----:B------:R-:W-:Y:S02]  /*3510*/  LEA R50, P0, R49, UR8, 0x1 ;  /* 0x0000000831327c11 */ /* 0x000fe4000f8008ff */
[----:B------:R-:W-:Y:S01]  /*3520*/  IADD3.X R146, R127, R147, R102, P2, P3 ;  /* 0x000000937f927210 */ /* 0x000fe200017e6466 */
[----:B------:R0:W4:Y:S03]  /*3530*/  LDG.E.CONSTANT R151, desc[UR10][R142.64] ;  /* 0x0000000a8e977981 */ /* 0x000126000c1e9900 */
[----:B------:R-:W-:-:S02]  /*3540*/  LEA.HI.X R51, R49, UR9, R146, 0x1, P0 ;  /* 0x0000000931337c11 */ /* 0x000fc400080f0c92 */
[----:B------:R-:W-:-:S03]  /*3550*/  IADD3 R43, P0, P2, R36, R48, R73 ;  /* 0x00000030242b7210 */ /* 0x000fc60007a1e049 */
[----:B------:R-:W4:Y:S01]  /*3560*/  LDG.E.CONSTANT R49, desc[UR10][R50.64] ;  /* 0x0000000a32317981 */ /* 0x000f22000c1e9900 */
[----:B------:R-:W-:Y:S02]  /*3570*/  LEA R42, P3, R43, UR8, 0x1 ;  /* 0x000000082b2a7c11 */ /* 0x000fe4000f8608ff */
[-C--:B-1----:R-:W-:Y:S02]  /*3580*/  IADD3.X R144, R130, R147.reuse, R103, P0, P2 ;  /* 0x0000009382907210 */ /* 0x082fe400007e4467 */
[----:B------:R-:W-:Y:S02]  /*3590*/  IADD3 R139, P0, P2, R37, R48, R78 ;  /* 0x00000030258b7210 */ /* 0x000fe40007a1e04e */
[----:B------:R-:W-:Y:S02]  /*35a0*/  LEA.HI.X R43, R43, UR9, R144, 0x1, P3 ;  /* 0x000000092b2b7c11 */ /* 0x000fe400098f0c90 */
[----:B0-----:R-:W-:Y:S02]  /*35b0*/  LEA R40, P3, R139, UR8, 0x1 ;  /* 0x000000088b287c11 */ /* 0x001fe4000f8608ff */
        /* <DEDUP_REMOVED lines=13> */
[----:B------:R-:W-:-:S04]  /*3690*/  IADD3 R139, P0, P2, R52, R48, R77 ;  /* 0x00000030348b7210 */ /* 0x000fc80007a1e04d */
[----:B------:R-:W-:Y:S02]  /*36a0*/  LEA R144, P3, R139, UR8, 0x1 ;  /* 0x000000088b907c11 */ /* 0x000fe4000f8608ff */
[-C--:B------:R-:W-:Y:S02]  /*36b0*/  IADD3.X R146, R134, R147.reuse, R107, P0, P2 ;  /* 0x0000009386927210 */ /* 0x080fe400007e446b */
[----:B0-----:R-:W-:Y:S02]  /*36c0*/  IADD3 R43, P0, P2, R53, R48, R84 ;  /* 0x00000030352b7210 */ /* 0x001fe40007a1e054 */
[----:B------:R-:W-:Y:S02]  /*36d0*/  LEA.HI.X R145, R139, UR9, R146, 0x1, P3 ;  /* 0x000000098b917c11 */ /* 0x000fe400098f0c92 */
[----:B------:R-:W-:Y:S01]  /*36e0*/  LEA R42, P3, R43, UR8, 0x1 ;  /* 0x000000082b2a7c11 */ /* 0x000fe2000f8608ff */
[----:B------:R0:W4:Y:S01]  /*36f0*/  LDG.E.CONSTANT R146, desc[UR10][R160.64] ;  /* 0x0000000aa0927981 */ /* 0x000122000c1e9900 */
[----:B-1----:R-:W-:-:S02]  /*3700*/  IADD3.X R40, R133, R147, R108, P0, P2 ;  /* 0x0000009385287210 */ /* 0x002fc400007e446c */
[-C--:B------:R-:W-:Y:S01]  /*3710*/  IADD3 R41, P0, P2, R54, R48.reuse, R79 ;  /* 0x0000003036297210 */ /* 0x080fe20007a1e04f */
[----:B------:R-:W4:Y:S01]  /*3720*/  LDG.E.CONSTANT R145, desc[UR10][R144.64] ;  /* 0x0000000a90917981 */ /* 0x000f22000c1e9900 */
[----:B------:R-:W-:Y:S02]  /*3730*/  LEA.HI.X R43, R43, UR9, R40, 0x1, P3 ;  /* 0x000000092b2b7c11 */ /* 0x000fe400098f0c28 */
[----:B------:R-:W-:Y:S02]  /*3740*/  LEA R40, P3, R41, UR8, 0x1 ;  /* 0x0000000829287c11 */ /* 0x000fe4000f8608ff */
[----:B------:R-:W-:Y:S01]  /*3750*/  IADD3.X R148, R136, R147, R109, P0, P2 ;  /* 0x0000009388947210 */ /* 0x000fe200007e446d */
[----:B------:R1:W4:Y:S01]  /*3760*/  LDG.E.CONSTANT R143, desc[UR10][R42.64] ;  /* 0x0000000a2a8f7981 */ /* 0x000322000c1e9900 */
[----:B------:R-:W-:Y:S02]  /*3770*/  IADD3 R139, P0, P2, R55, R48, R86 ;  /* 0x00000030378b7210 */ /* 0x000fe40007a1e056 */
[----:B------:R-:W-:-:S02]  /*3780*/  LEA.HI.X R41, R41, UR9, R148, 0x1, P3 ;  /* 0x0000000929297c11 */ /* 0x000fc400098f0c94 */
[----:B------:R-:W-:Y:S02]  /*3790*/  LEA R164, P3, R139, UR8, 0x1 ;  /* 0x000000088ba47c11 */ /* 0x000fe4000f8608ff */
[----:B------:R-:W-:Y:S01]  /*37a0*/  IADD3.X R148, R135, R147, R110, P0, P2 ;  /* 0x0000009387947210 */ /* 0x000fe200007e446e */
[----:B------:R1:W4:Y:S03]  /*37b0*/  LDG.E.CONSTANT R144, desc[UR10][R40.64] ;  /* 0x0000000a28907981 */ /* 0x000326000c1e9900 */
[----:B------:R-:W-:Y:S02]  /*37c0*/  LEA.HI.X R165, R139, UR9, R148, 0x1, P3 ;  /* 0x000000098ba57c11 */ /* 0x000fe400098f0c94 */
[----:B------:R-:W-:-:S03]  /*37d0*/  IADD3 R139, P0, P2, R56, R48, R83 ;  /* 0x00000030388b7210 */ /* 0x000fc60007a1e053 */
[----:B------:R-:W4:Y:S01]  /*37e0*/  LDG.E.CONSTANT R141, desc[UR10][R164.64] ;  /* 0x0000000aa48d7981 */ /* 0x000f22000c1e9900 */
[----:B0-----:R-:W-:Y:S02]  /*37f0*/  LEA R160, P3, R139, UR8, 0x1 ;  /* 0x000000088ba07c11 */ /* 0x001fe4000f8608ff */
[-C--:B-1----:R-:W-:Y:S02]  /*3800*/  IADD3.X R42, R138, R147.reuse, R111, P0, P2 ;  /* 0x000000938a2a7210 */ /* 0x082fe400007e446f */
[-C--:B------:R-:W-:Y:S02]  /*3810*/  IADD3 R43, P0, P2, R57, R48.reuse, R88 ;  /* 0x00000030392b7210 */ /* 0x080fe40007a1e058 */
[----:B------:R-:W-:Y:S02]  /*3820*/  LEA.HI.X R161, R139, UR9, R42, 0x1, P3 ;  /* 0x000000098ba17c11 */ /* 0x000fe400098f0c2a */
[----:B------:R-:W-:Y:S02]  /*3830*/  IADD3 R48, P4, P5, R58, R48, R85 ;  /* 0x000000303a307210 */ /* 0x000fe40007d9e055 */
[----:B------:R-:W-:Y:S01]  /*3840*/  LEA R42, P3, R43, UR8, 0x1 ;  /* 0x000000082b2a7c11 */ /* 0x000fe2000f8608ff */
[----:B------:R0:W4:Y:S01]  /*3850*/  LDG.E.CONSTANT R139, desc[UR10][R160.64] ;  /* 0x0000000aa08b7981 */ /* 0x000122000c1e9900 */
[----:B------:R-:W-:-:S02]  /*3860*/  IADD3.X R148, R137, R147, R112, P0, P2 ;  /* 0x0000009389947210 */ /* 0x000fc400007e4470 */
[----:B------:R-:W-:Y:S02]  /*3870*/  IADD3.X R147, R140, R147, R113, P4, P5 ;  /* 0x000000938c937210 */ /* 0x000fe400027ea471 */
[----:B------:R-:W-:Y:S02]  /*3880*/  LEA.HI.X R43, R43, UR9, R148, 0x1, P3 ;  /* 0x000000092b2b7c11 */ /* 0x000fe400098f0c94 */
[----:B------:R-:W-:-:S04]  /*3890*/  LEA R40, P0, R48, UR8, 0x1 ;  /* 0x0000000830287c11 */ /* 0x000fc8000f8008ff */
[----:B------:R-:W-:Y:S02]  /*38a0*/  LEA.HI.X R41, R48, UR9, R147, 0x1, P0 ;  /* 0x0000000930297c11 */ /* 0x000fe400080f0c93 */
[----:B------:R1:W4:Y:S04]  /*38b0*/  LDG.E.CONSTANT R147, desc[UR10][R42.64] ;  /* 0x0000000a2a937981 */ /* 0x000328000c1e9900 */
[----:B------:R2:W4:Y:S01]  /*38c0*/  LDG.E.CONSTANT R148, desc[UR10][R40.64] ;  /* 0x0000000a28947981 */ /* 0x000522000c1e9900 */
[----:B------:R-:W-:Y:S02]  /*38d0*/  HADD2.F32 R45, -RZ, R45.H1_H1 ;  /* 0x3000002dff2d7230 */ /* 0x000fe40000004100 */
[----:B------:R-:W-:Y:S02]  /*38e0*/  HADD2.F32 R154, -RZ, R154.H1_H1 ;  /* 0x3000009aff9a7230 */ /* 0x000fe40000004100 */
[----:B0-----:R-:W-:-:S02]  /*38f0*/  HADD2.F32 R161, -RZ, R46.H0_H0 ;  /* 0x2000002effa17230 */ /* 0x001fc40000004100 */
[--C-:B------:R-:W-:Y:S02]  /*3900*/  HADD2.F32 R48, -RZ, R157.reuse.H0_H0 ;  /* 0x2000009dff307230 */ /* 0x100fe40000004100 */
[----:B------:R-:W-:Y:S01]  /*3910*/  FFMA.FTZ R45, R45, R154, R162 ;  /* 0x0000009a2d2d7223 */ /* 0x000fe200000100a2 */
[----:B------:R-:W-:Y:S02]  /*3920*/  HADD2.F32 R46, -RZ, R46.H1_H1 ;  /* 0x3000002eff2e7230 */ /* 0x000fe40000004100 */
[----:B------:R-:W-:Y:S02]  /*3930*/  HADD2.F32 R157, -RZ, R157.H1_H1 ;  /* 0x3000009dff9d7230 */ /* 0x000fe40000004100 */
[----:B------:R-:W-:Y:S01]  /*3940*/  FFMA.FTZ R44, R161, R48, R44 ;  /* 0x00000030a12c7223 */ /* 0x000fe2000001002c */
[----:B-1----:R-:W-:Y:S02]  /*3950*/  HADD2.F32 R43, -RZ, R47.H0_H0 ;  /* 0x2000002fff2b7230 */ /* 0x002fe40000004100 */
[----:B--2---:R-:W-:-:S02]  /*3960*/  HADD2.F32 R40, -RZ, R152.H0_H0 ;  /* 0x20000098ff287230 */ /* 0x004fc40000004100 */
[----:B------:R-:W-:-:S03]  /*3970*/  FFMA.FTZ R45, R46, R157, R45 ;  /* 0x0000009d2e2d7223 */ /* 0x000fc6000001002d */
[----:B------:R-:W-:Y:S02]  /*3980*/  FFMA.FTZ R46, R43, R40, R44 ;  /* 0x000000282b2e7223 */ /* 0x000fe4000001002c */
[----:B------:R-:W0:Y:S01]  /*3990*/  LDS.128 R40, [R62+0x30] ;  /* 0x000030003e287984 */ /* 0x000e220000000c00 */
[----:B------:R-:W-:Y:S02]  /*39a0*/  HADD2.F32 R44, -RZ, R47.H1_H1 ;  /* 0x3000002fff2c7230 */ /* 0x000fe40000004100 */
[----:B------:R-:W-:-:S05]  /*39b0*/  HADD2.F32 R152, -RZ, R152.H1_H1 ;  /* 0x30000098ff987230 */ /* 0x000fca0000004100 */
[----:B------:R-:W-:Y:S01]  /*39c0*/  FFMA.FTZ R44, R44, R152, R45 ;  /* 0x000000982c2c7223 */ /* 0x000fe2000001002d */
[----:B0-----:R-:W-:Y:S02]  /*39d0*/  HADD2.F32 R45, -RZ, R40.H0_H0 ;  /* 0x20000028ff2d7230 */ /* 0x001fe40000004100 */
[--C-:B---3--:R-:W-:Y:S02]  /*39e0*/  HADD2.F32 R47, -RZ, R158.reuse.H0_H0 ;  /* 0x2000009eff2f7230 */ /* 0x108fe40000004100 */
[----:B------:R-:W-:-:S03]  /*39f0*/  HADD2.F32 R158, -RZ, R158.H1_H1 ;  /* 0x3000009eff9e7230 */ /* 0x000fc60000004100 */
[----:B------:R-:W-:Y:S01]  /*3a00*/  FFMA.FTZ R46, R45, R47, R46 ;  /* 0x0000002f2d2e7223 */ /* 0x000fe2000001002e */
[----:B------:R-:W-:-:S05]  /*3a10*/  HADD2.F32 R45, -RZ, R40.H1_H1 ;  /* 0x30000028ff2d7230 */ /* 0x000fca0000004100 */
[----:B------:R-:W-:Y:S01]  /*3a20*/  FFMA.FTZ R44, R45, R158, R44 ;  /* 0x0000009e2d2c7223 */ /* 0x000fe2000001002c */
[--C-:B------:R-:W-:Y:S02]  /*3a30*/  HADD2.F32 R45, -RZ, R41.reuse.H0_H0 ;  /* 0x20000029ff2d7230 */ /* 0x100fe40000004100 */
[----:B------:R-:W-:Y:S02]  /*3a40*/  HADD2.F32 R41, -RZ, R41.H1_H1 ;  /* 0x30000029ff297230 */ /* 0x000fe40000004100 */
[--C-:B------:R-:W-:Y:S02]  /*3a50*/  HADD2.F32 R40, -RZ, R159.reuse.H0_H0 ;  /* 0x2000009fff287230 */ /* 0x100fe40000004100 */
[----:B------:R-:W-:-:S03]  /*3a60*/  HADD2.F32 R159, -RZ, R159.H1_H1 ;  /* 0x3000009fff9f7230 */ /* 0x000fc60000004100 */
[----:B------:R-:W-:Y:S02]  /*3a70*/  FFMA.FTZ R40, R45, R40, R46 ;  /* 0x000000282d287223 */ /* 0x000fe4000001002e */
[----:B------:R-:W-:Y:S02]  /*3a80*/  FFMA.FTZ R41, R41, R159, R44 ;  /* 0x0000009f29297223 */ /* 0x000fe4000001002c */
[----:B------:R-:W0:Y:S01]  /*3a90*/  LDS.128 R44, [R62+0x40] ;  /* 0x000040003e2c7984 */ /* 0x000e220000000c00 */
[--C-:B------:R-:W-:Y:S02]  /*3aa0*/  HADD2.F32 R157, -RZ, R42.reuse.H0_H0 ;  /* 0x2000002aff9d7230 */ /* 0x100fe40000004100 */
[----:B------:R-:W-:Y:S02]  /*3ab0*/  HADD2.F32 R42, -RZ, R42.H1_H1 ;  /* 0x3000002aff2a7230 */ /* 0x000fe40000004100 */
[--C-:B----4-:R-:W-:Y:S02]  /*3ac0*/  HADD2.F32 R48, -RZ, R153.reuse.H0_H0 ;  /* 0x20000099ff307230 */ /* 0x110fe40000004100 */
[----:B------:R-:W-:-:S03]  /*3ad0*/  HADD2.F32 R153, -RZ, R153.H1_H1 ;  /* 0x30000099ff997230 */ /* 0x000fc60000004100 */
[----:B------:R-:W-:Y:S02]  /*3ae0*/  FFMA.FTZ R40, R157, R48, R40 ;  /* 0x000000309d287223 */ /* 0x000fe40000010028 */
        /* <DEDUP_REMOVED lines=27> */
[----:B------:R-:W-:Y:S02]  /*3ca0*/  HADD2.F32 R46, -RZ, R47.H1_H1 ;  /* 0x3000002fff2e7230 */ /* 0x000fe40000004100 */
[--C-:B------:R-:W-:Y:S02]  /*3cb0*/  HADD2.F32 R47, -RZ, R151.reuse.H0_H0 ;  /* 0x20000097ff2f7230 */ /* 0x100fe40000004100 */
[----:B------:R-:W-:-:S03]  /*3cc0*/  HADD2.F32 R151, -RZ, R151.H1_H1 ;  /* 0x30000097ff977230 */ /* 0x000fc60000004100 */
[----:B------:R-:W-:Y:S02]  /*3cd0*/  FFMA.FTZ R149, R149, R47, R44 ;  /* 0x0000002f95957223 */ /* 0x000fe4000001002c */
[----:B------:R-:W-:Y:S02]  /*3ce0*/  FFMA.FTZ R151, R46, R151, R45 ;  /* 0x000000972e977223 */ /* 0x000fe4000001002d */
[----:B------:R-:W1:Y:S01]  /*3cf0*/  LDS.128 R44, [R62+0x60] ;  /* 0x000060003e2c7984 */ /* 0x000e620000000c00 */
[--C-:B0-----:R-:W-:Y:S02]  /*3d00*/  HADD2.F32 R48, -RZ, R40.reuse.H0_H0 ;  /* 0x20000028ff307230 */ /* 0x101fe40000004100 */
[--C-:B------:R-:W-:Y:S02]  /*3d10*/  HADD2.F32 R150, -RZ, R49.reuse.H0_H0 ;  /* 0x20000031ff967230 */ /* 0x100fe40000004100 */
[----:B------:R-:W-:Y:S02]  /*3d20*/  HADD2.F32 R40, -RZ, R40.H1_H1 ;  /* 0x30000028ff287230 */ /* 0x000fe40000004100 */
[----:B------:R-:W-:-:S02]  /*3d30*/  HADD2.F32 R49, -RZ, R49.H1_H1 ;  /* 0x30000031ff317230 */ /* 0x000fc40000004100 */
[----:B------:R-:W-:Y:S01]  /*3d40*/  FFMA.FTZ R48, R48, R150, R149 ;  /* 0x0000009630307223 */ /* 0x000fe20000010095 */
[--C-:B------:R-:W-:Y:S02]  /*3d50*/  HADD2.F32 R149, -RZ, R41.reuse.H0_H0 ;  /* 0x20000029ff957230 */ /* 0x100fe40000004100 */
[----:B------:R-:W-:Y:S02]  /*3d60*/  HADD2.F32 R150, -RZ, R50.H0_H0 ;  /* 0x20000032ff967230 */ /* 0x000fe40000004100 */
[----:B------:R-:W-:Y:S01]  /*3d70*/  FFMA.FTZ R40, R40, R49, R151 ;  /* 0x0000003128287223 */ /* 0x000fe20000010097 */
[----:B------:R-:W-:Y:S02]  /*3d80*/  HADD2.F32 R41, -RZ, R41.H1_H1 ;  /* 0x30000029ff297230 */ /* 0x000fe40000004100 */
[----:B------:R-:W-:Y:S02]  /*3d90*/  HADD2.F32 R49, -RZ, R42.H0_H0 ;  /* 0x2000002aff317230 */ /* 0x000fe40000004100 */
[----:B------:R-:W-:Y:S01]  /*3da0*/  FFMA.FTZ R48, R149, R150, R48 ;  /* 0x0000009695307223 */ /* 0x000fe20000010030 */
[----:B------:R-:W-:-:S02]  /*3db0*/  HADD2.F32 R50, -RZ, R50.H1_H1 ;  /* 0x30000032ff327230 */ /* 0x000fc40000004100 */
[--C-:B------:R-:W-:Y:S02]  /*3dc0*/  HADD2.F32 R150, -RZ, R51.reuse.H0_H0 ;  /* 0x20000033ff967230 */ /* 0x100fe40000004100 */
[----:B------:R-:W-:Y:S02]  /*3dd0*/  HADD2.F32 R149, -RZ, R42.H1_H1 ;  /* 0x3000002aff957230 */ /* 0x000fe40000004100 */
[----:B------:R-:W-:Y:S01]  /*3de0*/  FFMA.FTZ R40, R41, R50, R40 ;  /* 0x0000003229287223 */ /* 0x000fe20000010028 */
[----:B------:R-:W-:Y:S02]  /*3df0*/  HADD2.F32 R42, -RZ, R51.H1_H1 ;  /* 0x30000033ff2a7230 */ /* 0x000fe40000004100 */
[----:B------:R-:W-:Y:S02]  /*3e00*/  FFMA.FTZ R150, R49, R150, R48 ;  /* 0x0000009631967223 */ /* 0x000fe40000010030 */
[----:B------:R-:W0:Y:S01]  /*3e10*/  LDS.128 R48, [R62+0x70] ;  /* 0x000070003e307984 */ /* 0x000e220000000c00 */
[----:B------:R-:W-:-:S02]  /*3e20*/  HADD2.F32 R41, -RZ, R43.H0_H0 ;  /* 0x2000002bff297230 */ /* 0x000fc40000004100 */
[----:B------:R-:W-:Y:S01]  /*3e30*/  FFMA.FTZ R40, R149, R42, R40 ;  /* 0x0000002a95287223 */ /* 0x000fe20000010028 */
[--C-:B------:R-:W-:Y:S02]  /*3e40*/  HADD2.F32 R42, -RZ, R142.reuse.H0_H0 ;  /* 0x2000008eff2a7230 */ /* 0x100fe40000004100 */
[----:B------:R-:W-:Y:S02]  /*3e50*/  HADD2.F32 R43, -RZ, R43.H1_H1 ;  /* 0x3000002bff2b7230 */ /* 0x000fe40000004100 */
[----:B------:R-:W-:Y:S02]  /*3e60*/  HADD2.F32 R142, -RZ, R142.H1_H1 ;  /* 0x3000008eff8e7230 */ /* 0x000fe40000004100 */
[----:B------:R-:W-:-:S03]  /*3e70*/  FFMA.FTZ R41, R41, R42, R150 ;  /* 0x0000002a29297223 */ /* 0x000fc60000010096 */
[----:B------:R-:W-:Y:S01]  /*3e80*/  FFMA.FTZ R40, R43, R142, R40 ;  /* 0x0000008e2b287223 */ /* 0x000fe20000010028 */
[--C-:B-1----:R-:W-:Y:S02]  /*3e90*/  HADD2.F32 R42, -RZ, R44.reuse.H0_H0 ;  /* 0x2000002cff2a7230 */ /* 0x102fe40000004100 */
[----:B------:R-:W-:Y:S02]  /*3ea0*/  HADD2.F32 R43, -RZ, R44.H1_H1 ;  /* 0x3000002cff2b7230 */ /* 0x000fe40000004100 */
[--C-:B------:R-:W-:Y:S02]  /*3eb0*/  HADD2.F32 R142, -RZ, R146.reuse.H0_H0 ;  /* 0x20000092ff8e7230 */ /* 0x100fe40000004100 */
[----:B------:R-:W-:Y:S02]  /*3ec0*/  HADD2.F32 R44, -RZ, R45.H0_H0 ;  /* 0x2000002dff2c7230 */ /* 0x000fe40000004100 */
[----:B------:R-:W-:Y:S02]  /*3ed0*/  HADD2.F32 R149, -RZ, R145.H0_H0 ;  /* 0x20000091ff957230 */ /* 0x000fe40000004100 */
[----:B------:R-:W-:Y:S01]  /*3ee0*/  FFMA.FTZ R41, R42, R142, R41 ;  /* 0x0000008e2a297223 */ /* 0x000fe20000010029 */
[----:B------:R-:W-:-:S02]  /*3ef0*/  HADD2.F32 R146, -RZ, R146.H1_H1 ;  /* 0x30000092ff927230 */ /* 0x000fc40000004100 */
[----:B------:R-:W-:Y:S02]  /*3f00*/  HADD2.F32 R45, -RZ, R45.H1_H1 ;  /* 0x3000002dff2d7230 */ /* 0x000fe40000004100 */
[----:B------:R-:W-:Y:S01]  /*3f10*/  FFMA.FTZ R41, R44, R149, R41 ;  /* 0x000000952c297223 */ /* 0x000fe20000010029 */
[--C-:B------:R-:W-:Y:S02]  /*3f20*/  HADD2.F32 R42, -RZ, R46.reuse.H0_H0 ;  /* 0x2000002eff2a7230 */ /* 0x100fe40000004100 */
        /* <DEDUP_REMOVED lines=8> */
[--C-:B------:R-:W-:Y:S02]  /*3fb0*/  HADD2.F32 R42, -RZ, R144.reuse.H0_H0 ;  /* 0x20000090ff2a7230 */ /* 0x100fe40000004100 */
[----:B------:R-:W-:Y:S01]  /*3fc0*/  FFMA.FTZ R40, R43, R143, R40 ;  /* 0x0000008f2b287223 */ /* 0x000fe20000010028 */
[----:B------:R-:W-:Y:S02]  /*3fd0*/  HADD2.F32 R47, -RZ, R47.H1_H1 ;  /* 0x3000002fff2f7230 */ /* 0x000fe40000004100 */
[----:B------:R-:W-:-:S02]  /*3fe0*/  HADD2.F32 R144, -RZ, R144.H1_H1 ;  /* 0x30000090ff907230 */ /* 0x000fc40000004100 */
[----:B------:R-:W-:Y:S01]  /*3ff0*/  FFMA.FTZ R41, R46, R42, R41 ;  /* 0x0000002a2e297223 */ /* 0x000fe20000010029 */
[--C-:B------:R-:W-:Y:S02]  /*4000*/  HADD2.F32 R44, -RZ, R141.reuse.H0_H0 ;  /* 0x2000008dff2c7230 */ /* 0x100fe40000004100 */
[--C-:B0-----:R-:W-:Y:S02]  /*4010*/  HADD2.F32 R42, -RZ, R48.reuse.H0_H0 ;  /* 0x20000030ff2a7230 */ /* 0x101fe40000004100 */
[----:B------:R-:W-:Y:S01]  /*4020*/  FFMA.FTZ R40, R47, R144, R40 ;  /* 0x000000902f287223 */ /* 0x000fe20000010028 */
[----:B------:R-:W-:Y:S02]  /*4030*/  HADD2.F32 R43, -RZ, R48.H1_H1 ;  /* 0x30000030ff2b7230 */ /* 0x000fe40000004100 */
[----:B------:R-:W-:Y:S02]  /*4040*/  HADD2.F32 R141, -RZ, R141.H1_H1 ;  /* 0x3000008dff8d7230 */ /* 0x000fe40000004100 */
        /* <DEDUP_REMOVED lines=8> */
[----:B------:R-:W-:-:S02]  /*40d0*/  HADD2.F32 R47, -RZ, R50.H1_H1 ;  /* 0x30000032ff2f7230 */ /* 0x000fc40000004100 */
[----:B------:R-:W-:Y:S01]  /*40e0*/  FFMA.FTZ R40, R49, R139, R40 ;  /* 0x0000008b31287223 */ /* 0x000fe20000010028 */
[--C-:B------:R-:W-:Y:S02]  /*40f0*/  HADD2.F32 R42, -RZ, R147.reuse.H0_H0 ;  /* 0x20000093ff2a7230 */ /* 0x100fe40000004100 */
[----:B------:R-:W-:Y:S02]  /*4100*/  HADD2.F32 R147, -RZ, R147.H1_H1 ;  /* 0x30000093ff937230 */ /* 0x000fe40000004100 */
[--C-:B------:R-:W-:Y:S02]  /*4110*/  HADD2.F32 R50, -RZ, R51.reuse.H0_H0 ;  /* 0x20000033ff327230 */ /* 0x100fe40000004100 */
[----:B------:R-:W-:Y:S02]  /*4120*/  HADD2.F32 R43, -RZ, R148.H0_H0 ;  /* 0x20000094ff2b7230 */ /* 0x000fe40000004100 */
[----:B------:R-:W-:Y:S01]  /*4130*/  FFMA.FTZ R41, R48, R42, R41 ;  /* 0x0000002a30297223 */ /* 0x000fe20000010029 */
[----:B------:R-:W-:-:S02]  /*4140*/  HADD2.F32 R51, -RZ, R51.H1_H1 ;  /* 0x30000033ff337230 */ /* 0x000fc40000004100 */
[----:B------:R-:W-:Y:S01]  /*4150*/  FFMA.FTZ R40, R47, R147, R40 ;  /* 0x000000932f287223 */ /* 0x000fe20000010028 */
[----:B------:R-:W-:Y:S01]  /*4160*/  HADD2.F32 R148, -RZ, R148.H1_H1 ;  /* 0x30000094ff947230 */ /* 0x000fe20000004100 */
[----:B------:R-:W-:Y:S01]  /*4170*/  UMOV UR4, 0xffffffff ;  /* 0xffffffff00047882 */ /* 0x000fe20000000000 */
[----:B------:R-:W-:-:S03]  /*4180*/  FFMA.FTZ R41, R50, R43, R41 ;  /* 0x0000002b32297223 */ /* 0x000fc60000010029 */
[----:B------:R-:W-:Y:S01]  /*4190*/  FFMA.FTZ R40, R51, R148, R40 ;  /* 0x0000009433287223 */ /* 0x000fe20000010028 */
[----:B-----5:R-:W-:Y:S01]  /*41a0*/  FSETP.NEU.FTZ.AND P0, PT, R2, RZ, PT ;  /* 0x000000ff0200720b */ /* 0x020fe20003f1d000 */
[----:B------:R-:W-:Y:S01]  /*41b0*/  IMAD.SHL.U32 R46, R59, 0x8, RZ ;  /* 0x000000083b2e7824 */ /* 0x000fe200078e00ff */
[----:B------:R-:W-:Y:S01]  /*41c0*/  IADD3 R44, -R0, 0x1, RZ ;  /* 0x00000001002c7810 */ /* 0x000fe20007ffe1ff */
[----:B------:R-:W-:Y:S01]  /*41d0*/  FADD.FTZ R40, R41, R40 ;  /* 0x0000002829287221 */ /* 0x000fe20000010000 */
[----:B------:R-:W-:Y:S09]  /*41e0*/  BRA.DIV UR4, `(.L_x_25411) ;  /* 0x0000004a04887947 */ /* 0x000ff2000b800000 */
[----:B------:R-:W0:Y:S02]  /*41f0*/  SHFL.BFLY PT, R41, R40, 0x2, 0x1f ;  /* 0x0c401f0028297f89 */ /* 0x000e2400000e0000 */
[----:B0-----:R-:W-:-:S05]  /*4200*/  FADD.FTZ R41, R40, R41 ;  /* 0x0000002928297221 */ /* 0x001fca0000010000 */
[----:B------:R0:W1:Y:S02]  /*4210*/  SHFL.BFLY PT, R42, R41, 0x1, 0x1f ;  /* 0x0c201f00292a7f89 */ /* 0x00006400000e0000 */
.L_x_25466:
        /* <DEDUP_REMOVED lines=9> */
[----:B------:R-:W1:Y:S01]  /*42b0*/  S2UR UR5, SR_CgaCtaId ;  /* 0x00000000000579c3 */ /* 0x000e620000008800 */
[----:B------:R-:W-:Y:S01]  /*42c0*/  UMOV UR4, 0x400 ;  /* 0x0000040000047882 */ /* 0x000fe20000000000 */
[----:B------:R-:W-:Y:S01]  /*42d0*/  IMAD R40, R59, 0x8, R64 ;  /* 0x000000083b287824 */ /* 0x000fe200078e0240 */
[----:B------:R-:W-:Y:S01]  /*42e0*/  UIADD3 UR4, UR4, 0x220, URZ ;  /* 0x0000022004047890 */ /* 0x000fe2000fffe03f */
[----:B------:R-:W-:-:S04]  /*42f0*/  ISETP.GE.AND P0, PT, R45, R0, PT ;  /* 0x000000002d00720c */ /* 0x000fc80003f06270 */
[----:B0-----:R-:W-:Y:S01]  /*4300*/  FSEL R41, R42, RZ, !P0 ;  /* 0x000000ff2a297208 */ /* 0x001fe20004000000 */
[----:B-1----:R-:W-:-:S06]  /*4310*/  ULEA UR4, UR5, UR4, 0x18 ;  /* 0x0000000405047291 */ /* 0x002fcc000f8ec03f */
[----:B------:R-:W-:-:S05]  /*4320*/  LEA R40, R40, UR4, 0x2 ;  /* 0x0000000428287c11 */ /* 0x000fca000f8e10ff */
[----:B------:R1:W-:Y:S01]  /*4330*/  STS [R40], R41 ;  /* 0x0000002928007388 */ /* 0x0003e20000000800 */
[----:B------:R-:W-:Y:S05]  /*4340*/  @P0 BRA `(.L_x_25412) ;  /* 0x00000000002c0947 */ /* 0x000fea0003800000 */
[----:B------:R-:W-:Y:S01]  /*4350*/  FMNMX.FTZ R11, R11, R42, !PT ;  /* 0x0000002a0b0b7209 */ /* 0x000fe20007810000 */
[----:B------:R-:W-:Y:S06]  /*4360*/  BRA `(.L_x_25412) ;  /* 0x0000000000247947 */ /* 0x000fec0003800000 */
.L_x_25410:
        /* <DEDUP_REMOVED lines=9> */
.L_x_25412:
[----:B------:R-:W-:Y:S05]  /*4400*/  BSYNC B1 ;  /* 0x0000000000017941 */ /* 0x000fea0003800000 */
.L_x_25409:
[----:B------:R-:W-:-:S05]  /*4410*/  VIADD R59, R59, 0x4 ;  /* 0x000000043b3b7836 */ /* 0x000fca0000000000 */
[----:B------:R-:W-:-:S13]  /*4420*/  ISETP.GE.AND P0, PT, R59, R3, PT ;  /* 0x000000033b00720c */ /* 0x000fda0003f06270 */
[----:B------:R-:W-:Y:S05]  /*4430*/  @!P0 BRA `(.L_x_25413) ;  /* 0xffffffdc00e48947 */ /* 0x000fea000383ffff */
.L_x_25408:
[----:B------:R-:W-:Y:S05]  /*4440*/  BSYNC B0 ;  /* 0x0000000000007941 */ /* 0x000fea0003800000 */
.L_x_25407:
[----:B------:R-:W2:Y:S01]  /*4450*/  S2R R5, SR_TID.X ;  /* 0x0000000000057919 */ /* 0x000ea20000002100 */
[----:B------:R-:W-:Y:S01]  /*4460*/  UMOV UR4, 0xffffffff ;  /* 0xffffffff00047882 */ /* 0x000fe20000000000 */
[----:B--2--5:R-:W-:-:S04]  /*4470*/  SHF.R.S32.HI R2, RZ, 0x1f, R5 ;  /* 0x0000001fff027819 */ /* 0x024fc80000011405 */
        /* <DEDUP_REMOVED lines=9> */
.L_x_25471:
        /* <DEDUP_REMOVED lines=15> */
.L_x_25415:
[----:B------:R-:W-:Y:S05]  /*4600*/  WARPSYNC.ALL ;  /* 0x0000000000007948 */ /* 0x000fea0003800000 */
[----:B------:R-:W-:Y:S01]  /*4610*/  SHF.R.S32.HI R62, RZ, 0x3, R11 ;  /* 0x00000003ff3e7819 */ /* 0x000fe2000001140b */
[----:B------:R-:W-:Y:S01]  /*4620*/  BAR.SYNC.DEFER_BLOCKING 0x0 ;  /* 0x0000000000007b1d */ /* 0x000fe20000010000 */
[----:B------:R-:W-:Y:S01]  /*4630*/  ISETP.GT.AND P0, PT, R2, 0x3, PT ;  /* 0x000000030200780c */ /* 0x000fe20003f04270 */
[----:B--2---:R-:W-:Y:S01]  /*4640*/  IMAD.MOV.U32 R16, RZ, RZ, RZ ;  /* 0x000000ffff107224 */ /* 0x004fe200078e00ff */
[----:B------:R-:W-:-:S03]  /*4650*/  ISETP.GE.AND P2, PT, R5, R6, PT ;  /* 0x000000060500720c */ /* 0x000fc60003f46270 */
[----:B------:R-:W-:Y:S08]  /*4660*/  BSSY B0, `(.L_x_25416) ;  /* 0x00000f7000007945 */ /* 0x000ff00003800000 */
[----:B------:R-:W3:Y:S01]  /*4670*/  @!P0 S2R R11, SR_CgaCtaId ;  /* 0x00000000000b8919 */ /* 0x000ee20000008800 */
[----:B----4-:R-:W-:-:S05]  /*4680*/  @!P0 MOV R8, 0x400 ;  /* 0x0000040000088802 */ /* 0x010fca0000000f00 */
[----:B------:R-:W-:-:S05]  /*4690*/  @!P0 VIADD R8, R8, 0x200 ;  /* 0x0000020008088836 */ /* 0x000fca0000000000 */
[----:B---3--:R-:W-:Y:S01]  /*46a0*/  @!P0 LEA R13, R11, R8, 0x18 ;  /* 0x000000080b0d8211 */ /* 0x008fe200078ec0ff */
        /* <DEDUP_REMOVED lines=33> */
.L_x_25420:
        /* <DEDUP_REMOVED lines=11> */
.L_x_25419:
[----:B------:R-:W-:Y:S05]  /*4970*/  BSYNC B1 ;  /* 0x0000000000017941 */ /* 0x000fea0003800000 */
.L_x_25418:
        /* <DEDUP_REMOVED lines=14> */
.L_x_25423:
[----:B------:R-:W2:Y:S01]  /*4a60*/  LDS R15, [R11+-0x400] ;  /* 0xfffc00000b0f7984 */ /* 0x000ea20000000800 */
[----:B------:R-:W-:-:S03]  /*4a70*/  VIADD R13, R13, 0x800 ;  /* 0x000008000d0d7836 */ /* 0x000fc60000000000 */
[----:B------:R-:W3:Y:S02]  /*4a80*/  LDS R17, [R11+-0x200] ;  /* 0xfffe00000b117984 */ /* 0x000ee40000000800 */
[----:B------:R-:W-:Y:S02]  /*4a90*/  ISETP.GE.AND P3, PT, R13, R18, PT ;  /* 0x000000120d00720c */ /* 0x000fe40003f66270 */
[----:B------:R-:W4:Y:S04]  /*4aa0*/  LDS R19, [R11] ;  /* 0x000000000b137984 */ /* 0x000f280000000800 */
[----:B------:R-:W5:Y:S04]  /*4ab0*/  LDS R21, [R11+0x200] ;  /* 0x000200000b157984 */ /* 0x000f680000000800 */
        /* <DEDUP_REMOVED lines=16> */
[C---:B-----5:R-:W-:Y:S01]  /*4bc0*/  FADD.FTZ R21, -R8.reuse, R21 ;  /* 0x0000001508157221 */ /* 0x060fe20000010100 */
[----:B01----:R-:W0:Y:S01]  /*4bd0*/  LDS R41, [R11+0x1600] ;  /* 0x001600000b297984 */ /* 0x003e220000000800 */
[----:B------:R-:W-:-:S02]  /*4be0*/  FADD.FTZ R23, -R8, R23 ;  /* 0x0000001708177221 */ /* 0x000fc40000010100 */
[----:B------:R-:W-:Y:S01]  /*4bf0*/  FMUL.FTZ R21, R21, 1.4426950216293334961 ;  /* 0x3fb8aa3b15157820 */ /* 0x000fe20000410000 */
[----:B------:R-:W1:Y:S01]  /*4c00*/  LDS R43, [R11+0x1800] ;  /* 0x001800000b2b7984 */ /* 0x000e620000000800 */
[----:B------:R-:W5:Y:S01]  /*4c10*/  MUFU.EX2 R17, R17 ;  /* 0x0000001100117308 */ /* 0x000f620000000800 */
        /* <DEDUP_REMOVED lines=13> */
[----:B-----5:R-:W-:Y:S01]  /*4cf0*/  FADD.FTZ R16, R16, R17 ;  /* 0x0000001110107221 */ /* 0x020fe20000010000 */
[----:B------:R-:W-:Y:S01]  /*4d00*/  FMUL.FTZ R31, R31, 1.4426950216293334961 ;  /* 0x3fb8aa3b1f1f7820 */ /* 0x000fe20000410000 */
[C---:B------:R-:W-:Y:S01]  /*4d10*/  FADD.FTZ R33, -R8.reuse, R33 ;  /* 0x0000002108217221 */ /* 0x040fe20000010100 */
[----:B------:R-:W-:Y:S01]  /*4d20*/  STS [R11+-0x200], R17 ;  /* 0xfffe00110b007388 */ /* 0x000fe20000000800 */
[----:B--2---:R-:W-:Y:S02]  /*4d30*/  FADD.FTZ R35, -R8, R35 ;  /* 0x0000002308237221 */ /* 0x004fe40000010100 */
        /* <DEDUP_REMOVED lines=54> */
.L_x_25422:
[----:B------:R-:W-:Y:S05]  /*50a0*/  BSYNC B1 ;  /* 0x0000000000017941 */ /* 0x000fea0003800000 */
.L_x_25421:
        /* <DEDUP_REMOVED lines=55> */
.L_x_25425:
[----:B------:R-:W-:Y:S05]  /*5420*/  BSYNC B1 ;  /* 0x0000000000017941 */ /* 0x000fea0003800000 */
.L_x_25424:
[----:B------:R-:W-:-:S13]  /*5430*/  ISETP.LT.OR P0, PT, R13, R6, P0 ;  /* 0x000000060d00720c */ /* 0x000fda0000701670 */
        /* <DEDUP_REMOVED lines=25> */
.L_x_25417:
[----:B------:R-:W-:Y:S05]  /*55d0*/  BSYNC B0 ;  /* 0x0000000000007941 */ /* 0x000fea0003800000 */
.L_x_25416:
[----:B--2---:R-:W2:Y:S01]  /*55e0*/  SHFL.BFLY PT, R11, R16, 0x10, 0x1f ;  /* 0x0e001f00100b7f89 */ /* 0x004ea200000e0000 */
        /* <DEDUP_REMOVED lines=31> */
[----:B01----:R0:W1:Y:S01]  /*57e0*/  SHFL.IDX PT, R41, R11, RZ, 0x1f ;  /* 0x00001fff0b297589 */ /* 0x00306200000e0000 */
[----:B------:R-:W-:Y:S05]  /*57f0*/  @P2 BRA `(.L_x_25427) ;  /* 0x00000008004c2947 */ /* 0x000fea0003800000 */
[----:B0-----:R-:W0:Y:S01]  /*5800*/  S2R R11, SR_CTAID.Z ;  /* 0x00000000000b7919 */ /* 0x001e220000002700 */
[----:B------:R-:W-:Y:S01]  /*5810*/  IMAD.MOV.U32 R16, RZ, RZ, -0x40 ;  /* 0xffffffc0ff107424 */ /* 0x000fe200078e00ff */
[----:B------:R-:W-:Y:S01]  /*5820*/  LOP3.LUT R13, RZ, R62, RZ, 0x33, !PT ;  /* 0x0000003eff0d7212 */ /* 0x000fe200078e33ff */
[----:B------:R-:W-:Y:S02]  /*5830*/  BSSY B1, `(.L_x_25428) ;  /* 0x000001e000017945 */ /* 0x000fe40003800000 */
[----:B0-----:R-:W-:-:S05]  /*5840*/  IMAD R16, R11, R16, -0x41 ;  /* 0xffffffbf0b107424 */ /* 0x001fca00078e0210 */
        /* <DEDUP_REMOVED lines=10> */
[----:B-1----:R-:W-:-:S04]  /*58f0*/  FADD.FTZ R11, R41, 9.9999999747524270788e-07 ;  /* 0x358637bd290b7421 */ /* 0x002fc80000010000 */
[----:B------:R0:W1:Y:S08]  /*5900*/  MUFU.RCP R40, R11 ;  /* 0x0000000b00287308 */ /* 0x0000700000001000 */
[----:B------:R-:W-:Y:S05]  /*5910*/  @!P0 BRA `(.L_x_25429) ;  /* 0x00000000003c8947 */ /* 0x000fea0003800000 */
[----:B------:R-:W2:Y:S01]  /*5920*/  S2UR UR5, SR_CgaCtaId ;  /* 0x00000000000579c3 */ /* 0x000ea20000008800 */
[----:B------:R-:W-:Y:S01]  /*5930*/  UMOV UR4, 0x400 ;  /* 0x0000040000047882 */ /* 0x000fe20000000000 */
[----:B0-----:R-:W-:Y:S01]  /*5940*/  IMAD.MOV.U32 R11, RZ, RZ, R15 ;  /* 0x000000ffff0b7224 */ /* 0x001fe200078e000f */
[----:B------:R-:W-:Y:S01]  /*5950*/  UIADD3 UR4, UR4, 0x220, URZ ;  /* 0x0000022004047890 */ /* 0x000fe2000fffe03f */
[----:B------:R-:W-:-:S03]  /*5960*/  IMAD.MOV.U32 R13, RZ, RZ, R5 ;  /* 0x000000ffff0d7224 */ /* 0x000fc600078e0005 */
[----:B--2---:R-:W-:-:S06]  /*5970*/  ULEA UR4, UR5, UR4, 0x18 ;  /* 0x0000000405047291 */ /* 0x004fcc000f8ec03f */
[----:B------:R-:W-:-:S07]  /*5980*/  LEA R15, R5, UR4, 0x2 ;  /* 0x00000004050f7c11 */ /* 0x000fce000f8e10ff */
.L_x_25430:
[----:B------:R-:W1:Y:S01]  /*5990*/  LDS R16, [R15] ;  /* 0x000000000f107984 */ /* 0x000e620000000800 */
[----:B------:R-:W-:Y:S02]  /*59a0*/  VIADD R11, R11, 0xffffffff ;  /* 0xffffffff0b0b7836 */ /* 0x000fe40000000000 */
[----:B------:R-:W-:-:S03]  /*59b0*/  VIADD R13, R13, 0x80 ;  /* 0x000000800d0d7836 */ /* 0x000fc60000000000 */
[----:B------:R-:W-:Y:S01]  /*59c0*/  ISETP.NE.AND P0, PT, R11, RZ, PT ;  /* 0x000000ff0b00720c */ /* 0x000fe20003f05270 */
[----:B-1----:R-:W-:-:S05]  /*59d0*/  FMUL.FTZ R16, R16, R40 ;  /* 0x0000002810107220 */ /* 0x002fca0000410000 */
[----:B------:R0:W-:Y:S02]  /*59e0*/  STS [R15], R16 ;  /* 0x000000100f007388 */ /* 0x0001e40000000800 */
[----:B0-----:R-:W-:-:S05]  /*59f0*/  VIADD R15, R15, 0x200 ;  /* 0x000002000f0f7836 */ /* 0x001fca0000000000 */
[----:B------:R-:W-:Y:S05]  /*5a00*/  @P0 BRA `(.L_x_25430) ;  /* 0xfffffffc00e00947 */ /* 0x000fea000383ffff */
.L_x_25429:
[----:B------:R-:W-:Y:S05]  /*5a10*/  BSYNC B1 ;  /* 0x0000000000017941 */ /* 0x000fea0003800000 */
.L_x_25428:
[----:B------:R-:W-:Y:S05]  /*5a20*/  @!P2 BRA `(.L_x_25427) ;  /* 0x0000000400c0a947 */ /* 0x000fea0003800000 */
[----:B------:R-:W2:Y:S01]  /*5a30*/  S2UR UR5, SR_CgaCtaId ;  /* 0x00000000000579c3 */ /* 0x000ea20000008800 */
[----:B0-----:R-:W-:Y:S01]  /*5a40*/  IMAD.IADD R11, R6, 0x1, -R13 ;  /* 0x00000001060b7824 */ /* 0x001fe200078e0a0d */
        /* <DEDUP_REMOVED lines=11> */
.L_x_25433:
[----:B------:R-:W1:Y:S01]  /*5b00*/  LDS R15, [R11+-0x400] ;  /* 0xfffc00000b0f7984 */ /* 0x000e620000000800 */
[----:B------:R-:W-:-:S03]  /*5b10*/  VIADD R13, R13, 0x800 ;  /* 0x000008000d0d7836 */ /* 0x000fc60000000000 */
[----:B------:R-:W0:Y:S02]  /*5b20*/  LDS R17, [R11+-0x200] ;  /* 0xfffe00000b117984 */ /* 0x000e240000000800 */
[----:B------:R-:W-:Y:S02]  /*5b30*/  ISETP.GE.AND P2, PT, R13, R42, PT ;  /* 0x0000002a0d00720c */ /* 0x000fe40003f46270 */
[----:B------:R-:W2:Y:S04]  /*5b40*/  LDS R19, [R11] ;  /* 0x000000000b137984 */ /* 0x000ea80000000800 */
[----:B------:R-:W3:Y:S04]  /*5b50*/  LDS R21, [R11+0x200] ;  /* 0x000200000b157984 */ /* 0x000ee80000000800 */
[----:B------:R-:W4:Y:S04]  /*5b60*/  LDS R23, [R11+0x400] ;  /* 0x000400000b177984 */ /* 0x000f280000000800 */
[----:B------:R-:W5:Y:S04]  /*5b70*/  LDS R25, [R11+0x600] ;  /* 0x000600000b197984 */ /* 0x000f680000000800 */
[----:B------:R-:W-:Y:S04]  /*5b80*/  LDS R27, [R11+0x800] ;  /* 0x000800000b1b7984 */ /* 0x000fe80000000800 */
[----:B------:R-:W5:Y:S04]  /*5b90*/  LDS R28, [R11+0xa00] ;  /* 0x000a00000b1c7984 */ /* 0x000f680000000800 */
[----:B------:R-:W5:Y:S04]  /*5ba0*/  LDS R29, [R11+0xc00] ;  /* 0x000c00000b1d7984 */ /* 0x000f680000000800 */
[----:B------:R-:W5:Y:S04]  /*5bb0*/  LDS R31, [R11+0xe00] ;  /* 0x000e00000b1f7984 */ /* 0x000f680000000800 */
[----:B------:R-:W5:Y:S01]  /*5bc0*/  LDS R33, [R11+0x1000] ;  /* 0x001000000b217984 */ /* 0x000f620000000800 */
[----:B-1----:R-:W-:-:S03]  /*5bd0*/  FMUL.FTZ R16, R15, R40 ;  /* 0x000000280f107220 */ /* 0x002fc60000410000 */
        /* <DEDUP_REMOVED lines=20> */
[----:B-1----:R-:W-:-:S03]  /*5d20*/  FMUL.FTZ R18, R35, R40 ;  /* 0x0000002823127220 */ /* 0x002fc60000410000 */
        /* <DEDUP_REMOVED lines=17> */
.L_x_25432:
[----:B------:R-:W-:Y:S05]  /*5e40*/  BSYNC B1 ;  /* 0x0000000000017941 */ /* 0x000fea0003800000 */
.L_x_25431:
[----:B------:R-:W-:Y:S01]  /*5e50*/  IMAD.IADD R15, R6, 0x1, -R13 ;  /* 0x00000001060f7824 */ /* 0x000fe200078e0a0d */
[----:B------:R-:W-:Y:S04]  /*5e60*/  BSSY B1, `(.L_x_25434) ;  /* 0x000001e000017945 */ /* 0x000fe80003800000 */
        /* <DEDUP_REMOVED lines=9> */
[----:B------:R-:W5:Y:S04]  /*5f00*/  LDS R25, [R11+0x600] ;  /* 0x000600000b197984 */ /* 0x000f680000000800 */
[----:B------:R-:W5:Y:S04]  /*5f10*/  LDS R27, [R11+0x800] ;  /* 0x000800000b1b7984 */ /* 0x000f680000000800 */
[----:B------:R-:W5:Y:S01]  /*5f20*/  LDS R29, [R11+0xa00] ;  /* 0x000a00000b1d7984 */ /* 0x000f620000000800 */
[-C--:B-1----:R-:W-:Y:S01]  /*5f30*/  FMUL.FTZ R16, R15, R40.reuse ;  /* 0x000000280f107220 */ /* 0x082fe20000410000 */
[----:B0-----:R-:W-:-:S04]  /*5f40*/  FMUL.FTZ R18, R17, R40 ;  /* 0x0000002811127220 */ /* 0x001fc80000410000 */
        /* <DEDUP_REMOVED lines=15> */
.L_x_25435:
[----:B------:R-:W-:Y:S05]  /*6040*/  BSYNC B1 ;  /* 0x0000000000017941 */ /* 0x000fea0003800000 */
.L_x_25434:
[----:B------:R-:W-:-:S13]  /*6050*/  ISETP.LT.OR P0, PT, R13, R6, P0 ;  /* 0x000000060d00720c */ /* 0x000fda0000701670 */
[----:B------:R-:W-:Y:S05]  /*6060*/  @!P0 BRA `(.L_x_25427) ;  /* 0x0000000000308947 */ /* 0x000fea0003800000 */
[----:B------:R-:W1:Y:S04]  /*6070*/  LDS R6, [R11+-0x400] ;  /* 0xfffc00000b067984 */ /* 0x000e680000000800 */
[----:B------:R-:W0:Y:S04]  /*6080*/  LDS R13, [R11+-0x200] ;  /* 0xfffe00000b0d7984 */ /* 0x000e280000000800 */
[----:B------:R-:W2:Y:S04]  /*6090*/  LDS R15, [R11] ;  /* 0x000000000b0f7984 */ /* 0x000ea80000000800 */
[----:B------:R-:W3:Y:S01]  /*60a0*/  LDS R17, [R11+0x200] ;  /* 0x000200000b117984 */ /* 0x000ee20000000800 */
[-C--:B-1----:R-:W-:Y:S01]  /*60b0*/  FMUL.FTZ R6, R6, R40.reuse ;  /* 0x0000002806067220 */ /* 0x082fe20000410000 */
[----:B0-----:R-:W-:-:S04]  /*60c0*/  FMUL.FTZ R16, R13, R40 ;  /* 0x000000280d107220 */ /* 0x001fc80000410000 */
[----:B------:R4:W-:Y:S01]  /*60d0*/  STS [R11+-0x400], R6 ;  /* 0xfffc00060b007388 */ /* 0x0009e20000000800 */
[----:B--2---:R-:W-:-:S03]  /*60e0*/  FMUL.FTZ R18, R15, R40 ;  /* 0x000000280f127220 */ /* 0x004fc60000410000 */
[----:B------:R4:W-:Y:S01]  /*60f0*/  STS [R11+-0x200], R16 ;  /* 0xfffe00100b007388 */ /* 0x0009e20000000800 */
[----:B---3--:R-:W-:-:S03]  /*6100*/  FMUL.FTZ R20, R17, R40 ;  /* 0x0000002811147220 */ /* 0x008fc60000410000 */
[----:B------:R4:W-:Y:S04]  /*6110*/  STS [R11], R18 ;  /* 0x000000120b007388 */ /* 0x0009e80000000800 */
[----:B------:R4:W-:Y:S02]  /*6120*/  STS [R11+0x200], R20 ;  /* 0x000200140b007388 */ /* 0x0009e40000000800 */
.L_x_25427:
[----:B------:R-:W-:Y:S05]  /*6130*/  BSYNC B0 ;  /* 0x0000000000007941 */ /* 0x000fea0003800000 */
.L_x_25426:
[----:B------:R-:W-:Y:S01]  /*6140*/  BAR.SYNC.DEFER_BLOCKING 0x0 ;  /* 0x0000000000007b1d */ /* 0x000fe20000010000 */
[----:B------:R-:W-:Y:S01]  /*6150*/  ISETP.NE.AND P0, PT, R5, RZ, PT ;  /* 0x000000ff0500720c */ /* 0x000fe20003f05270 */
[----:B------:R-:W-:Y:S02]  /*6160*/  IMAD.MOV.U32 R15, RZ, RZ, RZ ;  /* 0x000000ffff0f7224 */ /* 0x000fe400078e00ff */
[----:B----4-:R-:W-:Y:S02]  /*6170*/  IMAD.MOV.U32 R6, RZ, RZ, RZ ;  /* 0x000000ffff067224 */ /* 0x010fe400078e00ff */
[----:B------:R-:W-:Y:S08]  /*6180*/  BSSY B0, `(.L_x_25436) ;  /* 0x000001d000007945 */ /* 0x000ff00003800000 */
[----:B------:R-:W-:Y:S05]  /*6190*/  @P0 BRA `(.L_x_25437) ;  /* 0x00000000006c0947 */ /* 0x000fea0003800000 */
[----:B------:R-:W2:Y:S01]  /*61a0*/  S2UR UR5, SR_CTAID.Y ;  /* 0x00000000000579c3 */ /* 0x000ea20000002600 */
[----:B------:R-:W-:Y:S01]  /*61b0*/  ULDC UR6, c[0x0][0x14] ;  /* 0x0000050000067ab9 */ /* 0x000fe20000000800 */
[----:B------:R-:W-:Y:S01]  /*61c0*/  ULDC UR4, c[0x0][0xc] ;  /* 0x0000030000047ab9 */ /* 0x000fe20000000800 */
[----:B------:R-:W-:-:S05]  /*61d0*/  ULDC.64 UR12, c[0x0][0x210] ;  /* 0x00008400000c7ab9 */ /* 0x000fca0000000a00 */
[----:B------:R-:W3:Y:S08]  /*61e0*/  S2UR UR7, SR_CTAID.X ;  /* 0x00000000000779c3 */ /* 0x000ef00000002500 */
[----:B------:R-:W4:Y:S01]  /*61f0*/  S2UR UR9, SR_CTAID.Z ;  /* 0x00000000000979c3 */ /* 0x000f220000002700 */
[----:B--2---:R-:W-:-:S04]  /*6200*/  UIMAD UR4, UR5, UR4, URZ ;  /* 0x00000004050472a4 */ /* 0x004fc8000f8e023f */
        /* <DEDUP_REMOVED lines=19> */
[----:B-1----:R2:W-:Y:S02]  /*6340*/  STG.E desc[UR10][R18.64], R41 ;  /* 0x0000002912007986 */ /* 0x0025e4000c10190a */
.L_x_25437:
[----:B------:R-:W-:Y:S05]  /*6350*/  BSYNC B0 ;  /* 0x0000000000007941 */ /* 0x000fea0003800000 */
.L_x_25436:
[----:B------:R-:W-:Y:S01]  /*6360*/  ULDC UR8, c[0x0][0x26c] ;  /* 0x00009b0000087ab9 */ /* 0x000fe20000000800 */
[----:B------:R-:W-:Y:S01]  /*6370*/  BSSY B1, `(.L_x_25438) ;  /* 0x00001f0000017945 */ /* 0x000fe20003800000 */
[----:B------:R-:W-:Y:S02]  /*6380*/  CS2R R52, SRZ ;  /* 0x0000000000347805 */ /* 0x000fe4000001ff00 */
[----:B------:R-:W-:Y:S02]  /*6390*/  CS2R R54, SRZ ;  /* 0x0000000000367805 */ /* 0x000fe4000001ff00 */
[----:B------:R-:W-:Y:S01]  /*63a0*/  CS2R R56, SRZ ;  /* 0x0000000000387805 */ /* 0x000fe2000001ff00 */
[----:B------:R-:W-:Y:S06]  /*63b0*/  @P1 BRA `(.L_x_25439) ;  /* 0x0000001c00ac1947 */ /* 0x000fec0003800000 */
[----:B------:R-:W3:Y:S01]  /*63c0*/  I2F.RP R13, R7 ;  /* 0x00000007000d7306 */ /* 0x000ee20000209400 */
[----:B------:R-:W4:Y:S01]  /*63d0*/  S2R R59, SR_CTAID.Z ;  /* 0x00000000003b7919 */ /* 0x000f220000002700 */
[----:B--2---:R-:W-:Y:S01]  /*63e0*/  SHF.R.S32.HI R8, RZ, 0x1f, R5 ;  /* 0x0000001fff087819 */ /* 0x004fe20000011405 */
[----:B------:R-:W2:Y:S01]  /*63f0*/  S2UR UR5, SR_CgaCtaId ;  /* 0x00000000000579c3 */ /* 0x000ea20000008800 */
[----:B------:R-:W-:Y:S01]  /*6400*/  UMOV UR4, 0x400 ;  /* 0x0000040000047882 */ /* 0x000fe20000000000 */
[----:B------:R-:W-:Y:S01]  /*6410*/  ULDC.64 UR6, c[0x0][0x248] ;  /* 0x0000920000067ab9 */ /* 0x000fe20000000a00 */
[----:B------:R-:W-:Y:S01]  /*6420*/  LEA.HI R8, R8, R5, RZ, 0x5 ;  /* 0x0000000508087211 */ /* 0x000fe200078f28ff */
[----:B------:R-:W-:Y:S01]  /*6430*/  UIADD3 UR4, UR4, 0x220, URZ ;  /* 0x0000022004047890 */ /* 0x000fe2000fffe03f */
[----:B------:R-:W-:Y:S01]  /*6440*/  IMAD.SHL.U32 R63, R2, 0x8, RZ ;  /* 0x00000008023f7824 */ /* 0x000fe200078e00ff */
[----:B------:R-:W-:Y:S01]  /*6450*/  IADD3 R62, -R62, 0x1, RZ ;  /* 0x000000013e3e7810 */ /* 0x000fe20007ffe1ff */
[----:B------:R-:W-:Y:S01]  /*6460*/  IMAD.MOV.U32 R15, RZ, RZ, RZ ;  /* 0x000000ffff0f7224 */ /* 0x000fe200078e00ff */
[----:B------:R-:W-:Y:S01]  /*6470*/  SHF.R.S32.HI R8, RZ, 0x5, R8 ;  /* 0x00000005ff087819 */ /* 0x000fe20000011408 */
[----:B------:R-:W5:Y:S01]  /*6480*/  LDC R71, c[0x0][0x26c] ;  /* 0x00009b00ff477b82 */ /* 0x000f620000000800 */
[C---:B------:R-:W-:Y:S01]  /*6490*/  VIADD R65, R63.reuse, 0x200 ;  /* 0x000002003f417836 */ /* 0x040fe20000000000 */
[----:B---3--:R-:W0:Y:S01]  /*64a0*/  MUFU.RCP R13, R13 ;  /* 0x0000000d000d7308 */ /* 0x008e220000001000 */
[----:B------:R-:W-:-:S02]  /*64b0*/  VIADD R66, R63, 0x300 ;  /* 0x000003003f427836 */ /* 0x000fc40000000000 */
[C---:B------:R-:W-:Y:S02]  /*64c0*/  VIADD R67, R63.reuse, 0x400 ;  /* 0x000004003f437836 */ /* 0x040fe40000000000 */
[C---:B------:R-:W-:Y:S02]  /*64d0*/  VIADD R68, R63.reuse, 0x500 ;  /* 0x000005003f447836 */ /* 0x040fe40000000000 */
[C---:B------:R-:W-:Y:S02]  /*64e0*/  VIADD R69, R63.reuse, 0x600 ;  /* 0x000006003f457836 */ /* 0x040fe40000000000 */
[----:B------:R-:W-:Y:S01]  /*64f0*/  VIADD R70, R63, 0x700 ;  /* 0x000007003f467836 */ /* 0x000fe20000000000 */
[----:B--2---:R-:W-:Y:S01]  /*6500*/  ULEA UR4, UR5, UR4, 0x18 ;  /* 0x0000000405047291 */ /* 0x004fe2000f8ec03f */
[----:B0-----:R-:W-:-:S05]  /*6510*/  VIADD R11, R13, 0xffffffe ;  /* 0x0ffffffe0d0b7836 */ /* 0x001fca0000000000 */
[----:B------:R-:W-:Y:S01]  /*6520*/  LEA R72, R8, UR4, 0x5 ;  /* 0x0000000408487c11 */ /* 0x000fe2000f8e28ff */
[----:B----4-:R-:W-:Y:S01]  /*6530*/  IMAD R59, R59, 0x40, R8 ;  /* 0x000000403b3b7824 */ /* 0x010fe200078e0208 */
[----:B-----5:R-:W-:Y:S01]  /*6540*/  SHF.R.S32.HI R71, RZ, 0x1f, R71 ;  /* 0x0000001fff477819 */ /* 0x020fe20000011447 */
[----:B------:R-:W0:Y:S03]  /*6550*/  F2I.FTZ.U32.TRUNC.NTZ R11, R11 ;  /* 0x0000000b000b7305 */ /* 0x000e26000021f000 */
[----:B------:R-:W-:Y:S01]  /*6560*/  IADD3 R10, P0, R10, R59, RZ ;  /* 0x0000003b0a0a7210 */ /* 0x000fe20007f1e0ff */
[----:B------:R-:W-:Y:S02]  /*6570*/  VIADD R72, R72, 0x10 ;  /* 0x0000001048487836 */ /* 0x000fe40000000000 */
[C---:B------:R-:W-:Y:S01]  /*6580*/  IMAD.SHL.U32 R73, R59.reuse, 0x8, RZ ;  /* 0x000000083b497824 */ /* 0x040fe200078e00ff */
[----:B------:R-:W-:-:S02]  /*6590*/  LEA.HI.X.SX32 R61, R59, R12, 0x1, P0 ;  /* 0x0000000c3b3d7211 */ /* 0x000fc400000f0eff */
[C---:B------:R-:W-:Y:S01]  /*65a0*/  LEA R58, P0, R10.reuse, UR6, 0x2 ;  /* 0x000000060a3a7c11 */ /* 0x040fe2000f8010ff */
[----:B------:R-:W-:Y:S02]  /*65b0*/  ULDC UR6, c[0x0][0x28c] ;  /* 0x0000a30000067ab9 */ /* 0x000fe40000000800 */
[----:B------:R-:W-:Y:S01]  /*65c0*/  VIADD R64, R9, -UR6 ;  /* 0x8000000609407c36 */ /* 0x000fe20008000000 */
[----:B------:R-:W-:Y:S01]  /*65d0*/  LEA.HI.X R61, R10, UR7, R61, 0x2, P0 ;  /* 0x000000070a3d7c11 */ /* 0x000fe200080f143d */
[----:B------:R-:W-:Y:S01]  /*65e0*/  ULDC UR7, c[0x0][0x270] ;  /* 0x00009c0000077ab9 */ /* 0x000fe20000000800 */
[----:B------:R-:W-:Y:S02]  /*65f0*/  IMAD.MOV.U32 R10, RZ, RZ, RZ ;  /* 0x000000ffff0a7224 */ /* 0x000fe400078e00ff */
[----:B0-----:R-:W-:Y:S02]  /*6600*/  IMAD.MOV R16, RZ, RZ, -R11 ;  /* 0x000000ffff107224 */ /* 0x001fe400078e0a0b */
[----:B------:R-:W-:-:S02]  /*6610*/  IMAD R12, R4, UR7, RZ ;  /* 0x00000007040c7c24 */ /* 0x000fc4000f8e02ff */
[----:B------:R-:W-:Y:S02]  /*6620*/  IMAD R13, R16, R7, RZ ;  /* 0x00000007100d7224 */ /* 0x000fe400078e02ff */
[----:B------:R-:W-:Y:S02]  /*6630*/  VIADD R4, R63, 0x100 ;  /* 0x000001003f047836 */ /* 0x000fe40000000000 */
[----:B------:R-:W-:Y:S01]  /*6640*/  IMAD.HI.U32 R60, R11, R13, R10 ;  /* 0x0000000d0b3c7227 */ /* 0x000fe200078e000a */
[----:B------:R-:W-:-:S07]  /*6650*/  SHF.R.S32.HI R13, RZ, 0x1f, R12 ;  /* 0x0000001fff0d7819 */ /* 0x000fce000001140c */
.L_x_25458:
[----:B------:R-:W0:Y:S01]  /*6660*/  LDC R20, c[0x0][0x290] ;  /* 0x0000a400ff147b82 */ /* 0x000e220000000800 */
[----:B------:R-:W-:Y:S01]  /*6670*/  IABS R9, R73 ;  /* 0x0000004900097213 */ /* 0x000fe20000000000 */
[----:B------:R-:W-:Y:S01]  /*6680*/  IMAD.IADD R74, R62, 0x1, R59 ;  /* 0x000000013e4a7824 */ /* 0x000fe200078e023b */
[----:B------:R-:W-:Y:S01]  /*6690*/  BSSY B0, `(.L_x_25440) ;  /* 0x00001b8000007945 */ /* 0x000fe20003800000 */
[----:B------:R-:W-:Y:S02]  /*66a0*/  VIADD R59, R59, 0x4 ;  /* 0x000000043b3b7836 */ /* 0x000fe40000000000 */
[----:B------:R-:W-:Y:S02]  /*66b0*/  IMAD.HI.U32 R8, R60, R9, RZ ;  /* 0x000000093c087227 */ /* 0x000fe400078e00ff */
[----:B------:R-:W2:Y:S02]  /*66c0*/  LDC R16, c[0x0][0x294] ;  /* 0x0000a500ff107b82 */ /* 0x000ea40000000800 */
[----:B------:R-:W-:Y:S01]  /*66d0*/  IMAD.MOV R10, RZ, RZ, -R8 ;  /* 0x000000ffff0a7224 */ /* 0x000fe200078e0a08 */
[----:B0-----:R-:W-:-:S04]  /*66e0*/  IABS R17, R20 ;  /* 0x0000001400117213 */ /* 0x001fc80000000000 */
[----:B------:R-:W0:Y:S01]  /*66f0*/  I2F.RP R18, R17 ;  /* 0x0000001100127306 */ /* 0x000e220000209400 */
[----:B--2---:R-:W-:-:S05]  /*6700*/  IABS R11, R16 ;  /* 0x00000010000b7213 */ /* 0x004fca0000000000 */
        /* <DEDUP_REMOVED lines=40> */
[----:B------:R-:W2:Y:S04]  /*6990*/  LDS.128 R48, [R72+-0x10] ;  /* 0xfffff00048307984 */ /* 0x000ea80000000c00 */
[----:B------:R-:W3:Y:S02]  /*69a0*/  LDG.E.CONSTANT R8, desc[UR10][R8.64] ;  /* 0x0000000a08087981 */ /* 0x000ee4000c1e9900 */
[----:B---3--:R-:W-:Y:S01]  /*69b0*/  SHF.R.S32.HI R10, RZ, 0x1f, R8 ;  /* 0x0000001fff0a7819 */ /* 0x008fe20000011408 */
[----:B-1----:R-:W-:-:S04]  /*69c0*/  IMAD.WIDE.U32 R40, R8, UR8, R12 ;  /* 0x0000000808287c25 */ /* 0x002fc8000f8e000c */
        /* <DEDUP_REMOVED lines=13> */
[----:B------:R-:W-:Y:S02]  /*6aa0*/  LEA.HI.X R21, R18, R43, R8, 0x1, P6 ;  /* 0x0000002b12157211 */ /* 0x000fe400030f0c08 */
[----:B------:R-:W-:-:S02]  /*6ab0*/  IADD3 R22, P1, R68, R40, RZ ;  /* 0x0000002844167210 */ /* 0x000fc40007f3e0ff */
[----:B------:R-:W-:Y:S02]  /*6ac0*/  IADD3 R8, P3, R70, R40, RZ ;  /* 0x0000002846087210 */ /* 0x000fe40007f7e0ff */
[----:B------:R-:W-:Y:S02]  /*6ad0*/  LEA.HI.X.SX32 R23, R68, R44, 0x1, P1 ;  /* 0x0000002c44177211 */ /* 0x000fe400008f0eff */
[----:B------:R-:W-:Y:S02]  /*6ae0*/  LEA R36, P1, R8, R42, 0x1 ;  /* 0x0000002a08247211 */ /* 0x000fe400078208ff */
[----:B------:R-:W-:Y:S02]  /*6af0*/  LEA.HI.X.SX32 R9, R70, R44, 0x1, P3 ;  /* 0x0000002c46097211 */ /* 0x000fe400018f0eff */
[----:B------:R-:W-:Y:S02]  /*6b00*/  LEA.HI.X R11, R11, R43, R24, 0x1, P2 ;  /* 0x0000002b0b0b7211 */ /* 0x000fe400010f0c18 */
[----:B------:R-:W-:-:S02]  /*6b10*/  IADD3 R25, P6, R67, R40, RZ ;  /* 0x0000002843197210 */ /* 0x000fc40007fde0ff */
[-C--:B------:R-:W-:Y:S02]  /*6b20*/  IADD3 R18, P2, R69, R40.reuse, RZ ;  /* 0x0000002845127210 */ /* 0x080fe40007f5e0ff */
[----:B------:R-:W-:Y:S02]  /*6b30*/  LEA.HI.X R37, R8, R43, R9, 0x1, P1 ;  /* 0x0000002b08257211 */ /* 0x000fe400008f0c09 */
[----:B------:R-:W-:Y:S01]  /*6b40*/  IADD3 R41, P1, R63, R40, RZ ;  /* 0x000000283f297210 */ /* 0x000fe20007f3e0ff */
[----:B------:R-:W5:Y:S01]  /*6b50*/  LDG.E.128.CONSTANT R8, desc[UR10][R10.64] ;  /* 0x0000000a0a087981 */ /* 0x000f62000c1e9d00 */
[-C--:B------:R-:W-:Y:S02]  /*6b60*/  LEA.HI.X.SX32 R26, R67, R44.reuse, 0x1, P6 ;  /* 0x0000002c431a7211 */ /* 0x080fe400030f0eff */
[----:B------:R-:W-:Y:S01]  /*6b70*/  LEA.HI.X.SX32 R19, R69, R44, 0x1, P2 ;  /* 0x0000002c45137211 */ /* 0x000fe200010f0eff */
[----:B------:R-:W5:Y:S01]  /*6b80*/  LDG.E.128.CONSTANT R36, desc[UR10][R36.64] ;  /* 0x0000000a24247981 */ /* 0x000f62000c1e9d00 */
[----:B------:R-:W-:-:S02]  /*6b90*/  LEA R24, P4, R25, R42, 0x1 ;  /* 0x0000002a19187211 */ /* 0x000fc400078808ff */
[-C--:B------:R-:W-:Y:S02]  /*6ba0*/  LEA R28, P5, R22, R42.reuse, 0x1 ;  /* 0x0000002a161c7211 */ /* 0x080fe400078a08ff */
[-C--:B------:R-:W-:Y:S02]  /*6bb0*/  LEA R32, P6, R18, R42.reuse, 0x1 ;  /* 0x0000002a12207211 */ /* 0x080fe400078c08ff */
[----:B------:R-:W-:Y:S02]  /*6bc0*/  LEA R40, P2, R41, R42, 0x1 ;  /* 0x0000002a29287211 */ /* 0x000fe400078408ff */
[----:B------:R-:W-:Y:S02]  /*6bd0*/  LEA.HI.X.SX32 R42, R63, R44, 0x1, P1 ;  /* 0x0000002c3f2a7211 */ /* 0x000fe400008f0eff */
[-C--:B------:R-:W-:Y:S01]  /*6be0*/  LEA.HI.X R25, R25, R43.reuse, R26, 0x1, P4 ;  /* 0x0000002b19197211 */ /* 0x080fe200020f0c1a */
[----:B------:R0:W1:Y:S01]  /*6bf0*/  LDS.128 R44, [R72] ;  /* 0x00000000482c7984 */ /* 0x0000620000000c00 */
[----:B------:R-:W-:-:S02]  /*6c00*/  LEA.HI.X R29, R22, R43, R23, 0x1, P5 ;  /* 0x0000002b161d7211 */ /* 0x000fc400028f0c17 */
[-C--:B------:R-:W-:Y:S01]  /*6c10*/  LEA.HI.X R33, R18, R43.reuse, R19, 0x1, P6 ;  /* 0x0000002b12217211 */ /* 0x080fe200030f0c13 */
[----:B------:R-:W5:Y:S01]  /*6c20*/  LDG.E.128.CONSTANT R20, desc[UR10][R20.64] ;  /* 0x0000000a14147981 */ /* 0x000f62000c1e9d00 */
[----:B------:R-:W-:-:S03]  /*6c30*/  LEA.HI.X R41, R41, R43, R42, 0x1, P2 ;  /* 0x0000002b29297211 */ /* 0x000fc600010f0c2a */
[----:B------:R-:W5:Y:S04]  /*6c40*/  LDG.E.128.CONSTANT R16, desc[UR10][R16.64] ;  /* 0x0000000a10107981 */ /* 0x000f68000c1e9d00 */
        /* <DEDUP_REMOVED lines=19> */
[----:B------:R-:W-:Y:S01]  /*6d80*/  VIADD R51, R73, 0x1 ;  /* 0x0000000149337836 */ /* 0x000fe20000000000 */
[----:B-----5:R-:W-:-:S02]  /*6d90*/  SEL R50, R42, RZ, !P6 ;  /* 0x000000ff2a327207 */ /* 0x020fc40007000000 */
[----:B------:R-:W-:Y:S02]  /*6da0*/  PRMT R42, R41, 0x7632, R42 ;  /* 0x00007632292a7816 */ /* 0x000fe4000000002a */
[-C--:B------:R-:W-:Y:S01]  /*6db0*/  ISETP.GE.AND P3, PT, R49, R0.reuse, PT ;  /* 0x000000003100720c */ /* 0x080fe20003f66270 */
[----:B------:R-:W-:Y:S01]  /*6dc0*/  VIADD R49, R73, 0x7 ;  /* 0x0000000749317836 */ /* 0x000fe20000000000 */
[----:B------:R-:W-:Y:S02]  /*6dd0*/  SEL R74, R43, RZ, !P4 ;  /* 0x000000ff2b4a7207 */ /* 0x000fe40006000000 */
[----:B------:R-:W-:Y:S02]  /*6de0*/  PRMT R43, R42, 0x7632, R43 ;  /* 0x000076322a2b7816 */ /* 0x000fe4000000002b */
[----:B------:R-:W-:Y:S02]  /*6df0*/  SEL R75, R41, RZ, !P5 ;  /* 0x000000ff294b7207 */ /* 0x000fe40006800000 */
[----:B------:R-:W-:-:S02]  /*6e00*/  ISETP.GE.AND P5, PT, R49, R0, PT ;  /* 0x000000003100720c */ /* 0x000fc40003fa6270 */
[----:B------:R-:W-:Y:S02]  /*6e10*/  PRMT R49, R43, 0x7632, R49 ;  /* 0x000076322b317816 */ /* 0x000fe40000000031 */
[-C--:B------:R-:W-:Y:S02]  /*6e20*/  ISETP.GE.AND P6, PT, R51, R0.reuse, PT ;  /* 0x000000003300720c */ /* 0x080fe40003fc6270 */
[----:B------:R-:W-:Y:S02]  /*6e30*/  ISETP.GE.AND P4, PT, R73, R0, PT ;  /* 0x000000004900720c */ /* 0x000fe40003f86270 */
        /* <DEDUP_REMOVED lines=10> */
.L_x_25443:
[----:B------:R-:W-:Y:S05]  /*6ee0*/  BSYNC B2 ;  /* 0x0000000000027941 */ /* 0x000fea0003800000 */
.L_x_25442:
        /* <DEDUP_REMOVED lines=19> */
[----:B------:R-:W-:Y:S02]  /*7020*/  PRMT R10, R9, 0x7632, R10 ;  /* 0x00007632090a7816 */ /* 0x000fe4000000000a */
[-C--:B------:R-:W-:Y:S01]  /*7030*/  ISETP.GE.AND P3, PT, R47, R0.reuse, PT ;  /* 0x000000002f00720c */ /* 0x080fe20003f66270 */
[----:B------:R-:W-:Y:S01]  /*7040*/  VIADD R47, R73, 0x7 ;  /* 0x00000007492f7836 */ /* 0x000fe20000000000 */
[----:B------:R-:W-:Y:S02]  /*7050*/  ISETP.GE.AND P6, PT, R75, R0, PT ;  /* 0x000000004b00720c */ /* 0x000fe40003fc6270 */
[----:B------:R-:W-:Y:S02]  /*7060*/  SEL R75, R11, RZ, !P4 ;  /* 0x000000ff0b4b7207 */ /* 0x000fe40006000000 */
[----:B------:R-:W-:-:S02]  /*7070*/  PRMT R11, R10, 0x7632, R11 ;  /* 0x000076320a0b7816 */ /* 0x000fc4000000000b */
[----:B------:R-:W-:Y:S02]  /*7080*/  SEL R51, R9, RZ, !P5 ;  /* 0x000000ff09337207 */ /* 0x000fe40006800000 */
[-C--:B------:R-:W-:Y:S02]  /*7090*/  ISETP.GE.AND P5, PT, R47, R0.reuse, PT ;  /* 0x000000002f00720c */ /* 0x080fe40003fa6270 */
        /* <DEDUP_REMOVED lines=12> */
.L_x_25445:
[----:B------:R-:W-:Y:S05]  /*7160*/  BSYNC B2 ;  /* 0x0000000000027941 */ /* 0x000fea0003800000 */
.L_x_25444:
        /* <DEDUP_REMOVED lines=20> */
[----:B------:R-:W-:Y:S02]  /*72b0*/  SEL R47, R18, RZ, !P6 ;  /* 0x000000ff122f7207 */ /* 0x000fe40007000000 */
[----:B------:R-:W-:Y:S02]  /*72c0*/  SEL R44, R19, RZ, !P4 ;  /* 0x000000ff132c7207 */ /* 0x000fe40006000000 */
[-C--:B------:R-:W-:Y:S02]  /*72d0*/  ISETP.GE.AND P5, PT, R43, R0.reuse, PT ;  /* 0x000000002b00720c */ /* 0x080fe40003fa6270 */
        /* <DEDUP_REMOVED lines=14> */
.L_x_25447:
[----:B------:R-:W-:Y:S05]  /*73c0*/  BSYNC B2 ;  /* 0x0000000000027941 */ /* 0x000fea0003800000 */
.L_x_25446:
[----:B------:R-:W-:Y:S01]  /*73d0*/  HFMA2.MMA R9, R45, R10, R9 ;  /* 0x0000000a2d097235 */ /* 0x000fe20000000009 */
[----:B------:R-:W-:Y:S01]  /*73e0*/  HMUL2 R8, R48, R17 ;  /* 0x0000001130087232 */ /* 0x000fe20000000000 */
[----:B------:R-:W-:Y:S03]  /*73f0*/  BSSY B2, `(.L_x_25448) ;  /* 0x000002a000027945 */ /* 0x000fe60003800000 */
[----:B------:R-:W-:Y:S02]  /*7400*/  HFMA2 R16, R41, R16, R8 ;  /* 0x0000001029107231 */ /* 0x000fe40000000008 */
[--C-:B------:R-:W-:Y:S01]  /*7410*/  HADD2.F32 R8, -RZ, R49.reuse.H0_H0 ;  /* 0x20000031ff087230 */ /* 0x100fe20000004100 */
        /* <DEDUP_REMOVED lines=39> */
.L_x_25449:
[----:B------:R-:W-:Y:S05]  /*7690*/  BSYNC B2 ;  /* 0x0000000000027941 */ /* 0x000fea0003800000 */
.L_x_25448:
        /* <DEDUP_REMOVED lines=41> */
.L_x_25451:
[----:B------:R-:W-:Y:S05]  /*7930*/  BSYNC B2 ;  /* 0x0000000000027941 */ /* 0x000fea0003800000 */
.L_x_25450:
        /* <DEDUP_REMOVED lines=38> */
.L_x_25453:
[----:B------:R-:W-:Y:S05]  /*7ba0*/  BSYNC B2 ;  /* 0x0000000000027941 */ /* 0x000fea0003800000 */
.L_x_25452:
[----:B------:R-:W-:Y:S01]  /*7bb0*/  BSSY B2, `(.L_x_25454) ;  /* 0x0000022000027945 */ /* 0x000fe20003800000 */
[----:B------:R-:W-:-:S03]  /*7bc0*/  HMUL2 R29, R48, R29 ;  /* 0x0000001d301d7232 */ /* 0x000fc60000000000 */
[----:B------:R-:W-:Y:S05]  /*7bd0*/  @P1 BRA `(.L_x_25455) ;  /* 0x00000000007c1947 */ /* 0x000fea0003800000 */
        /* <DEDUP_REMOVED lines=31> */
.L_x_25455:
[----:B------:R-:W-:Y:S05]  /*7dd0*/  BSYNC B2 ;  /* 0x0000000000027941 */ /* 0x000fea0003800000 */
.L_x_25454:
[----:B------:R-:W-:Y:S01]  /*7de0*/  BSSY B2, `(.L_x_25456) ;  /* 0x0000022000027945 */ /* 0x000fe20003800000 */
[----:B------:R-:W-:-:S03]  /*7df0*/  HFMA2.MMA R16, R48, R33, -RZ ;  /* 0x0000002130107235 */ /* 0x000fc600001000ff */
[----:B------:R-:W-:Y:S08]  /*7e00*/  @P1 BRA `(.L_x_25457) ;  /* 0x00000000007c1947 */ /* 0x000ff00003800000 */
        /* <DEDUP_REMOVED lines=31> */
.L_x_25457:
[----:B------:R-:W-:Y:S05]  /*8000*/  BSYNC B2 ;  /* 0x0000000000027941 */ /* 0x000fea0003800000 */
.L_x_25456:
        /* <DEDUP_REMOVED lines=32> */
.L_x_25441:
[----:B------:R-:W-:Y:S05]  /*8210*/  BSYNC B0 ;  /* 0x0000000000007941 */ /* 0x000fea0003800000 */
.L_x_25440:
[----:B------:R-:W-:Y:S01]  /*8220*/  IADD3 R58, P1, R58, 0x10, RZ ;  /* 0x000000103a3a7810 */ /* 0x000fe20007f3e0ff */
[----:B------:R-:W-:Y:S02]  /*8230*/  VIADD R73, R73, 0x20 ;  /* 0x0000002049497836 */ /* 0x000fe40000000000 */
[----:B------:R-:W-:Y:S02]  /*8240*/  VIADD R72, R72, 0x80 ;  /* 0x0000008048487836 */ /* 0x000fe40000000000 */
[----:B------:R-:W-:Y:S01]  /*8250*/  IMAD.X R61, RZ, RZ, R61, P1 ;  /* 0x000000ffff3d7224 */ /* 0x000fe200008e063d */
[----:B------:R-:W-:Y:S07]  /*8260*/  @!P0 BRA `(.L_x_25458) ;  /* 0xffffffe000fc8947 */ /* 0x000fee000383ffff */
.L_x_25439:
[----:B------:R-:W-:Y:S05]  /*8270*/  BSYNC B1 ;  /* 0x0000000000017941 */ /* 0x000fea0003800000 */
.L_x_25438:
[----:B------:R-:W3:Y:S01]  /*8280*/  S2UR UR5, SR_CgaCtaId ;  /* 0x00000000000579c3 */ /* 0x000ee20000008800 */
[----:B------:R-:W-:-:S07]  /*8290*/  LOP3.LUT R3, R5, 0xffffffc0, RZ, 0xc0, !PT ;  /* 0xffffffc005037812 */ /* 0x000fce00078ec0ff */
[----:B------:R-:W-:Y:S01]  /*82a0*/  BAR.SYNC.DEFER_BLOCKING 0x0 ;  /* 0x0000000000007b1d */ /* 0x000fe20000010000 */
[----:B------:R-:W-:Y:S01]  /*82b0*/  SHF.R.S32.HI R0, RZ, 0x1f, R5 ;  /* 0x0000001fff007819 */ /* 0x000fe20000011405 */
[----:B--2---:R-:W-:Y:S01]  /*82c0*/  IMAD.MOV.U32 R16, RZ, RZ, R15 ;  /* 0x000000ffff107224 */ /* 0x004fe200078e000f */
[----:B------:R-:W-:Y:S01]  /*82d0*/  ISETP.NE.AND P0, PT, R3, 0x40, PT ;  /* 0x000000400300780c */ /* 0x000fe20003f05270 */
[----:B------:R-:W-:Y:S01]  /*82e0*/  IMAD.MOV.U32 R17, RZ, RZ, R6 ;  /* 0x000000ffff117224 */ /* 0x000fe200078e0006 */
[----:B------:R-:W-:Y:S01]  /*82f0*/  LOP3.LUT R3, R5, 0xffffffe0, RZ, 0xc0, !PT ;  /* 0xffffffe005037812 */ /* 0x000fe200078ec0ff */
[----:B------:R-:W-:Y:S01]  /*8300*/  UMOV UR4, 0x400 ;  /* 0x0000040000047882 */ /* 0x000fe20000000000 */
[----:B------:R-:W-:Y:S01]  /*8310*/  LEA.HI R0, R0, R5, RZ, 0x5 ;  /* 0x0000000500007211 */ /* 0x000fe200078f28ff */
[----:B------:R-:W-:Y:S01]  /*8320*/  UIADD3 UR4, UR4, 0x220, URZ ;  /* 0x0000022004047890 */ /* 0x000fe2000fffe03f */
[----:B------:R-:W-:Y:S01]  /*8330*/  ISETP.NE.AND P2, PT, R3, 0x20, PT ;  /* 0x000000200300780c */ /* 0x000fe20003f45270 */
[----:B------:R-:W-:Y:S01]  /*8340*/  BSSY B0, `(.L_x_25459) ;  /* 0x0000023000007945 */ /* 0x000fe20003800000 */
[----:B------:R-:W-:-:S02]  /*8350*/  SHF.R.S32.HI R3, RZ, 0x5, R0 ;  /* 0x00000005ff037819 */ /* 0x000fc40000011400 */
[C---:B------:R-:W-:Y:S02]  /*8360*/  ISETP.GT.AND P1, PT, R5.reuse, 0x3f, PT ;  /* 0x0000003f0500780c */ /* 0x040fe40003f24270 */
[----:B------:R-:W-:Y:S01]  /*8370*/  ISETP.GT.AND P3, PT, R5, 0x1f, PT ;  /* 0x0000001f0500780c */ /* 0x000fe20003f64270 */
[----:B------:R-:W-:Y:S02]  /*8380*/  IMAD R0, R3, 0x100, R2 ;  /* 0x0000010003007824 */ /* 0x000fe400078e0202 */
[----:B------:R-:W-:Y:S01]  /*8390*/  VIADD R5, R5, 0x1f ;  /* 0x0000001f05057836 */ /* 0x000fe20000000000 */
[----:B---3--:R-:W-:-:S04]  /*83a0*/  ULEA UR4, UR5, UR4, 0x18 ;  /* 0x0000000405047291 */ /* 0x008fc8000f8ec03f */
        /* <DEDUP_REMOVED lines=28> */
.L_x_25460:
[----:B------:R-:W-:Y:S05]  /*8570*/  BSYNC B0 ;  /* 0x0000000000007941 */ /* 0x000fea0003800000 */
.L_x_25459:
        /* <DEDUP_REMOVED lines=13> */
[----:B------:R-:W4:Y:S04]  /*8650*/  LDS R4, [R0+0x80] ;  /* 0x0000800000047984 */ /* 0x000f280000000800 */
[----:B------:R-:W5:Y:S04]  /*8660*/  LDS R5, [R0+0x100] ;  /* 0x0001000000057984 */ /* 0x000f680000000800 */
[----:B------:R-:W0:Y:S04]  /*8670*/  LDS R6, [R0+0x180] ;  /* 0x0001800000067984 */ /* 0x000e280000000800 */
[----:B------:R-:W1:Y:S04]  /*8680*/  LDS R7, [R0+0x200] ;  /* 0x0002000000077984 */ /* 0x000e680000000800 */
[----:B------:R-:W1:Y:S04]  /*8690*/  LDS R8, [R0+0x280] ;  /* 0x0002800000087984 */ /* 0x000e680000000800 */
[----:B------:R-:W1:Y:S04]  /*86a0*/  LDS R9, [R0+0x300] ;  /* 0x0003000000097984 */ /* 0x000e680000000800 */
[----:B------:R-:W1:Y:S01]  /*86b0*/  LDS R10, [R0+0x380] ;  /* 0x00038000000a7984 */ /* 0x000e620000000800 */
[----:B--23--:R-:W-:Y:S01]  /*86c0*/  FADD.FTZ R16, R3, R16 ;  /* 0x0000001003107221 */ /* 0x00cfe20000010000 */
[----:B----4-:R-:W-:Y:S01]  /*86d0*/  FADD.FTZ R17, R4, R17 ;  /* 0x0000001104117221 */ /* 0x010fe20000010000 */
[----:B-----5:R-:W-:Y:S01]  /*86e0*/  FADD.FTZ R52, R5, R52 ;  /* 0x0000003405347221 */ /* 0x020fe20000010000 */
[----:B0-----:R-:W-:Y:S01]  /*86f0*/  FADD.FTZ R53, R6, R53 ;  /* 0x0000003506357221 */ /* 0x001fe20000010000 */
[----:B-1----:R-:W-:Y:S01]  /*8700*/  FADD.FTZ R54, R7, R54 ;  /* 0x0000003607367221 */ /* 0x002fe20000010000 */
[----:B------:R-:W-:Y:S01]  /*8710*/  FADD.FTZ R55, R8, R55 ;  /* 0x0000003708377221 */ /* 0x000fe20000010000 */
[----:B------:R-:W-:Y:S01]  /*8720*/  FADD.FTZ R56, R9, R56 ;  /* 0x0000003809387221 */ /* 0x000fe20000010000 */
[----:B------:R-:W-:-:S07]  /*8730*/  FADD.FTZ R57, R10, R57 ;  /* 0x000000390a397221 */ /* 0x000fce0000010000 */
.L_x_25462:
[----:B------:R-:W-:Y:S05]  /*8740*/  BSYNC B0 ;  /* 0x0000000000007941 */ /* 0x000fea0003800000 */
.L_x_25461:
[----:B------:R-:W-:Y:S06]  /*8750*/  BAR.SYNC.DEFER_BLOCKING 0x0 ;  /* 0x0000000000007b1d */ /* 0x000fec0000010000 */
[----:B------:R-:W-:Y:S05]  /*8760*/  @P4 EXIT ;  /* 0x000000000000494d */ /* 0x000fea0003800000 */
[----:B------:R-:W4:Y:S01]  /*8770*/  S2UR UR5, SR_CTAID.Y ;  /* 0x00000000000579c3 */ /* 0x000f220000002600 */
[----:B------:R-:W-:Y:S01]  /*8780*/  ULDC UR6, c[0x0][0x14] ;  /* 0x0000050000067ab9 */ /* 0x000fe20000000800 */
[----:B------:R-:W-:Y:S01]  /*8790*/  ULDC UR4, c[0x0][0xc] ;  /* 0x0000030000047ab9 */ /* 0x000fe20000000800 */
[C---:B--23--:R-:W-:Y:S02]  /*87a0*/  VIADD R0, R2.reuse, 0x20 ;  /* 0x0000002002007836 */ /* 0x04cfe40000000000 */
[C---:B------:R-:W-:Y:S02]  /*87b0*/  VIADD R3, R2.reuse, 0x40 ;  /* 0x0000004002037836 */ /* 0x040fe40000000000 */
[C---:B0-----:R-:W-:Y:S01]  /*87c0*/  VIADD R11, R2.reuse, 0x80 ;  /* 0x00000080020b7836 */ /* 0x041fe20000000000 */
[----:B------:R-:W0:Y:S01]  /*87d0*/  S2UR UR7, SR_CTAID.X ;  /* 0x00000000000779c3 */ /* 0x000e220000002500 */
[----:B------:R-:W-:-:S07]  /*87e0*/  VIADD R15, R2, 0xe0 ;  /* 0x000000e0020f7836 */ /* 0x000fce0000000000 */
[----:B------:R-:W2:Y:S01]  /*87f0*/  S2UR UR8, SR_CTAID.Z ;  /* 0x00000000000879c3 */ /* 0x000ea20000002700 */
[----:B----4-:R-:W-:-:S04]  /*8800*/  UIMAD UR4, UR5, UR4, URZ ;  /* 0x00000004050472a4 */ /* 0x010fc8000f8e023f */
[----:B------:R-:W-:Y:S02]  /*8810*/  UIMAD UR4, UR4, UR6, URZ ;  /* 0x00000006040472a4 */ /* 0x000fe4000f8e023f */
[----:B0-----:R-:W-:Y:S02]  /*8820*/  UIMAD UR5, UR7, UR6, URZ ;  /* 0x00000006070572a4 */ /* 0x001fe4000f8e023f */
[----:B------:R-:W-:Y:S02]  /*8830*/  USHF.L.U32 UR4, UR4, 0x8, URZ ;  /* 0x0000000804047899 */ /* 0x000fe4000800063f */
[----:B------:R-:W-:Y:S02]  /*8840*/  USHF.L.U32 UR5, UR5, 0x8, URZ ;  /* 0x0000000805057899 */ /* 0x000fe4000800063f */
[----:B------:R-:W-:Y:S02]  /*8850*/  USHF.R.S32.HI UR7, URZ, 0x1f, UR4 ;  /* 0x0000001f3f077899 */ /* 0x000fe40008011404 */
[----:B--2---:R-:W-:-:S02]  /*8860*/  USHF.L.U32 UR6, UR8, 0x8, URZ ;  /* 0x0000000808067899 */ /* 0x004fc4000800063f */
        /* <DEDUP_REMOVED lines=9> */
[----:B------:R-:W-:Y:S01]  /*8900*/  LEA.HI.X.SX32 R8, R0, UR7, 0x1, P1 ;  /* 0x0000000700087c11 */ /* 0x000fe200088f0eff */
[----:B------:R-:W-:Y:S01]  /*8910*/  VIADD R0, R2, 0x60 ;  /* 0x0000006002007836 */ /* 0x000fe20000000000 */
[----:B------:R-:W-:-:S02]  /*8920*/  LEA R6, P1, R7, UR8, 0x1 ;  /* 0x0000000807067c11 */ /* 0x000fc4000f8208ff */
[----:B------:R-:W-:Y:S02]  /*8930*/  LEA.HI.X R5, R5, UR9, R10, 0x1, P0 ;  /* 0x0000000905057c11 */ /* 0x000fe400080f0c0a */
[----:B------:R-:W-:Y:S02]  /*8940*/  IADD3 R9, P0, R3, UR4, RZ ;  /* 0x0000000403097c10 */ /* 0x000fe4000ff1e0ff */
[----:B------:R-:W-:Y:S02]  /*8950*/  LEA.HI.X R7, R7, UR9, R8, 0x1, P1 ;  /* 0x0000000907077c11 */ /* 0x000fe400088f0c08 */
[----:B------:R-:W-:Y:S02]  /*8960*/  IADD3 R14, P1, R0, UR4, RZ ;  /* 0x00000004000e7c10 */ /* 0x000fe4000ff3e0ff */
[----:B------:R-:W-:Y:S02]  /*8970*/  LEA.HI.X.SX32 R12, R3, UR7, 0x1, P0 ;  /* 0x00000007030c7c11 */ /* 0x000fe400080f0eff */
[----:B------:R-:W-:-:S02]  /*8980*/  IADD3 R13, P2, R11, UR4, RZ ;  /* 0x000000040b0d7c10 */ /* 0x000fc4000ff5e0ff */
[----:B------:R-:W-:Y:S02]  /*8990*/  LEA.HI.X.SX32 R3, R0, UR7, 0x1, P1 ;  /* 0x0000000700037c11 */ /* 0x000fe400088f0eff */
[C---:B------:R-:W-:Y:S02]  /*89a0*/  LEA R10, P1, R14.reuse, UR8, 0x1 ;  /* 0x000000080e0a7c11 */ /* 0x040fe4000f8208ff */
[----:B------:R-:W-:Y:S02]  /*89b0*/  LEA R8, P0, R9, UR8, 0x1 ;  /* 0x0000000809087c11 */ /* 0x000fe4000f8008ff */
[----:B------:R-:W-:Y:S02]  /*89c0*/  LEA.HI.X.SX32 R0, R11, UR7, 0x1, P2 ;  /* 0x000000070b007c11 */ /* 0x000fe400090f0eff */
[----:B------:R-:W-:Y:S01]  /*89d0*/  LEA.HI.X R11, R14, UR9, R3, 0x1, P1 ;  /* 0x000000090e0b7c11 */ /* 0x000fe200088f0c03 */
[C---:B------:R-:W-:Y:S01]  /*89e0*/  VIADD R14, R2.reuse, 0xc0 ;  /* 0x000000c0020e7836 */ /* 0x040fe20000000000 */
[----:B------:R-:W-:Y:S01]  /*89f0*/  LEA.HI.X R9, R9, UR9, R12, 0x1, P0 ;  /* 0x0000000909097c11 */ /* 0x000fe200080f0c0c */
[----:B------:R-:W-:Y:S01]  /*8a00*/  VIADD R3, R2, 0xa0 ;  /* 0x000000a002037836 */ /* 0x000fe20000000000 */
[----:B------:R-:W-:-:S02]  /*8a10*/  LEA R12, P0, R13, UR8, 0x1 ;  /* 0x000000080d0c7c11 */ /* 0x000fc4000f8008ff */
[C---:B------:R-:W-:Y:S02]  /*8a20*/  IADD3 R19, P1, R14.reuse, UR4, RZ ;  /* 0x000000040e137c10 */ /* 0x040fe4000ff3e0ff */
[----:B------:R-:W-:Y:S02]  /*8a30*/  LEA.HI.X R13, R13, UR9, R0, 0x1, P0 ;  /* 0x000000090d0d7c11 */ /* 0x000fe400080f0c00 */
[----:B------:R-:W-:Y:S02]  /*8a40*/  F2FP.F16.F32.PACK_AB R0, R17, R16 ;  /* 0x000000101100723e */ /* 0x000fe400000000ff */
[----:B------:R-:W-:Y:S02]  /*8a50*/  IADD3 R17, P2, R15, UR4, RZ ;  /* 0x000000040f117c10 */ /* 0x000fe4000ff5e0ff */
[----:B------:R-:W-:Y:S02]  /*8a60*/  LEA.HI.X.SX32 R20, R14, UR7, 0x1, P1 ;  /* 0x000000070e147c11 */ /* 0x000fe400088f0eff */
[----:B------:R-:W-:-:S02]  /*8a70*/  LEA R14, P1, R19, UR8, 0x1 ;  /* 0x00000008130e7c11 */ /* 0x000fc4000f8208ff */
[----:B------:R-:W-:Y:S02]  /*8a80*/  LEA.HI.X.SX32 R18, R15, UR7, 0x1, P2 ;  /* 0x000000070f127c11 */ /* 0x000fe400090f0eff */
[----:B------:R-:W-:Y:S02]  /*8a90*/  LEA R16, P2, R17, UR8, 0x1 ;  /* 0x0000000811107c11 */ /* 0x000fe4000f8408ff */
[--C-:B------:R-:W-:Y:S02]  /*8aa0*/  LEA.HI.X R15, R19, UR9, R20.reuse, 0x1, P1 ;  /* 0x00000009130f7c11 */ /* 0x100fe400088f0c14 */
[----:B------:R-:W-:Y:S02]  /*8ab0*/  IADD3 R21, P0, R3, UR4, RZ ;  /* 0x0000000403157c10 */ /* 0x000fe4000ff1e0ff */
[C---:B------:R-:W-:Y:S02]  /*8ac0*/  PRMT R19, R0.reuse, 0x7610, R19 ;  /* 0x0000761000137816 */ /* 0x040fe40000000013 */
[----:B------:R-:W-:-:S02]  /*8ad0*/  PRMT R20, R0, 0x7632, R20 ;  /* 0x0000763200147816 */ /* 0x000fc40000000014 */
[----:B------:R-:W-:Y:S01]  /*8ae0*/  LEA.HI.X R17, R17, UR9, R18, 0x1, P2 ;  /* 0x0000000911117c11 */ /* 0x000fe200090f0c12 */
[----:B------:R0:W-:Y:S01]  /*8af0*/  STG.E.U16 desc[UR10][R4.64], R19 ;  /* 0x0000001304007986 */ /* 0x0001e2000c10150a */
[----:B------:R-:W-:Y:S02]  /*8b00*/  F2FP.F16.F32.PACK_AB R18, R53, R52 ;  /* 0x000000343512723e */ /* 0x000fe400000000ff */
[----:B------:R-:W-:Y:S01]  /*8b10*/  LEA.HI.X.SX32 R22, R3, UR7, 0x1, P0 ;  /* 0x0000000703167c11 */ /* 0x000fe200080f0eff */
[----:B------:R2:W-:Y:S01]  /*8b20*/  STG.E.U16 desc[UR10][R6.64], R20 ;  /* 0x0000001406007986 */ /* 0x0005e2000c10150a */
[----:B------:R-:W-:Y:S02]  /*8b30*/  LEA R2, P0, R21, UR8, 0x1 ;  /* 0x0000000815027c11 */ /* 0x000fe4000f8008ff */
[----:B------:R-:W-:Y:S01]  /*8b40*/  F2FP.F16.F32.PACK_AB R0, R55, R54 ;  /* 0x000000363700723e */ /* 0x000fe200000000ff */
[----:B------:R3:W-:Y:S01]  /*8b50*/  STG.E.U16 desc[UR10][R8.64], R18 ;  /* 0x0000001208007986 */ /* 0x0007e2000c10150a */
[----:B------:R-:W-:-:S02]  /*8b60*/  LEA.HI.X R3, R21, UR9, R22, 0x1, P0 ;  /* 0x0000000915037c11 */ /* 0x000fc400080f0c16 */
[----:B0-----:R-:W-:Y:S02]  /*8b70*/  F2FP.F16.F32.PACK_AB R5, R57, R56 ;  /* 0x000000383905723e */ /* 0x001fe400000000ff */
[----:B--2---:R-:W-:Y:S02]  /*8b80*/  PRMT R7, R18, 0x7632, R7 ;  /* 0x0000763212077816 */ /* 0x004fe40000000007 */
[----:B------:R-:W-:Y:S02]  /*8b90*/  PRMT R4, R5, 0x7632, R4 ;  /* 0x0000763205047816 */ /* 0x000fe40000000004 */
[----:B---3--:R-:W-:Y:S01]  /*8ba0*/  PRMT R9, R0, 0x7632, R9 ;  /* 0x0000763200097816 */ /* 0x008fe20000000009 */
[----:B------:R-:W-:Y:S04]  /*8bb0*/  STG.E.U16 desc[UR10][R10.64], R7 ;  /* 0x000000070a007986 */ /* 0x000fe8000c10150a */
[----:B------:R-:W-:Y:S04]  /*8bc0*/  STG.E.U16 desc[UR10][R12.64], R0 ;  /* 0x000000000c007986 */ /* 0x000fe8000c10150a */
[----:B------:R-:W-:Y:S04]  /*8bd0*/  STG.E.U16 desc[UR10][R2.64], R9 ;  /* 0x0000000902007986 */ /* 0x000fe8000c10150a */
[----:B------:R-:W-:Y:S04]  /*8be0*/  STG.E.U16 desc[UR10][R14.64], R5 ;  /* 0x000000050e007986 */ /* 0x000fe8000c10150a */
[----:B------:R-:W-:Y:S01]  /*8bf0*/  STG.E.U16 desc[UR10][R16.64], R4 ;  /* 0x0000000410007986 */ /* 0x000fe2000c10150a */
[----:B------:R-:W-:Y:S05]  /*8c00*/  EXIT ;  /* 0x000000000000794d */ /* 0x000fea0003800000 */
.L_x_25411:
[----:B------:R-:W-:Y:S01]  /*8c10*/  BSSY B2, `(.L_x_25463) ;  /* 0x0000007000027945 */ /* 0x000fe20003800000 */
[----:B------:R-:W-:Y:S02]  /*8c20*/  IMAD.MOV.U32 R45, RZ, RZ, 0x2 ;  /* 0x00000002ff2d7424 */ /* 0x000fe400078e00ff */
[----:B------:R-:W-:Y:S02]  /*8c30*/  IMAD.MOV.U32 R48, RZ, RZ, 0x1f ;  /* 0x0000001fff307424 */ /* 0x000fe400078e00ff */
[----:B------:R-:W-:-:S07]  /*8c40*/  IMAD.MOV.U32 R43, RZ, RZ, -0x1 ;  /* 0xffffffffff2b7424 */ /* 0x000fce00078e00ff */
[----:B------:R-:W-:Y:S05]  /*8c50*/  WARPSYNC.COLLECTIVE R43, `(.L_x_25464) ;  /* 0x000000002b087348 */ /* 0x000fea0003c00000 */
[----:B------:R0:W1:Y:S02]  /*8c60*/  SHFL.BFLY P2, R42, R40, R45, R48 ;  /* 0x0c00002d282a7389 */ /* 0x0000640000040030 */
[----:B01----:R-:W-:Y:S01]  /*8c70*/  ENDCOLLECTIVE ;  /* 0x000000000000791b */ /* 0x003fe20003800000 */
.L_x_25464:
[----:B------:R-:W-:Y:S05]  /*8c80*/  BSYNC B2 ;  /* 0x0000000000027941 */ /* 0x000fea0003800000 */
.L_x_25463:
        /* <DEDUP_REMOVED lines=9> */
.L_x_25465:
[----:B------:R-:W-:Y:S05]  /*8d20*/  BRA `(.L_x_25466) ;  /* 0xffffffb4003c7947 */ /* 0x000fea000383ffff */
.L_x_25414:
[----:B------:R-:W-:Y:S01]  /*8d30*/  BSSY B0, `(.L_x_25467) ;  /* 0x0000008000007945 */ /* 0x000fe20003800000 */
[----:B01----:R-:W-:Y:S02]  /*8d40*/  IMAD.MOV.U32 R40, RZ, RZ, R11 ;  /* 0x000000ffff287224 */ /* 0x003fe400078e000b */
[----:B------:R-:W-:Y:S02]  /*8d50*/  IMAD.MOV.U32 R45, RZ, RZ, 0x10 ;  /* 0x00000010ff2d7424 */ /* 0x000fe400078e00ff */
[----:B------:R-:W-:Y:S02]  /*8d60*/  IMAD.MOV.U32 R48, RZ, RZ, 0x1f ;  /* 0x0000001fff307424 */ /* 0x000fe400078e00ff */
[----:B------:R-:W-:-:S07]  /*8d70*/  IMAD.MOV.U32 R43, RZ, RZ, -0x1 ;  /* 0xffffffffff2b7424 */ /* 0x000fce00078e00ff */
[----:B------:R-:W-:Y:S05]  /*8d80*/  WARPSYNC.COLLECTIVE R43, `(.L_x_25468) ;  /* 0x000000002b087348 */ /* 0x000fea0003c00000 */
[----:B------:R0:W1:Y:S02]  /*8d90*/  SHFL.BFLY P2, R42, R40, R45, R48 ;  /* 0x0c00002d282a7389 */ /* 0x0000640000040030 */
[----:B01----:R-:W-:Y:S01]  /*8da0*/  ENDCOLLECTIVE ;  /* 0x000000000000791b */ /* 0x003fe20003800000 */
.L_x_25468:
[----:B------:R-:W-:Y:S05]  /*8db0*/  BSYNC B0 ;  /* 0x0000000000007941 */ /* 0x000fea0003800000 */
.L_x_25467:
        /* <DEDUP_REMOVED lines=9> */
.L_x_25469:
[----:B------:R-:W-:Y:S02]  /*8e50*/  IMAD.MOV.U32 R45, RZ, RZ, 0x4 ;  /* 0x00000004ff2d7424 */ /* 0x000fe400078e00ff */
[----:B------:R-:W-:-:S05]  /*8e60*/  IMAD.MOV.U32 R13, RZ, RZ, R42 ;  /* 0x000000ffff0d7224 */ /* 0x000fca00078e002a */
[----:B------:R-:W-:-:S05]  /*8e70*/  FMNMX.FTZ R16, R8, R13, !PT ;  /* 0x0000000d08107209 */ /* 0x000fca0007810000 */
[----:B------:R-:W-:-:S07]  /*8e80*/  IMAD.MOV.U32 R40, RZ, RZ, R16 ;  /* 0x000000ffff287224 */ /* 0x000fce00078e0010 */
[----:B------:R-:W-:Y:S05]  /*8e90*/  WARPSYNC.COLLECTIVE R43, `(.L_x_25470) ;  /* 0x000000002b087348 */ /* 0x000fea0003c00000 */
[----:B------:R0:W1:Y:S02]  /*8ea0*/  SHFL.BFLY P2, R42, R40, R45, R48 ;  /* 0x0c00002d282a7389 */ /* 0x0000640000040030 */
[----:B01----:R-:W-:Y:S01]  /*8eb0*/  ENDCOLLECTIVE ;  /* 0x000000000000791b */ /* 0x003fe20003800000 */
.L_x_25470:
[----:B------:R-:W-:Y:S01]  /*8ec0*/  IMAD.MOV.U32 R13, RZ, RZ, R42 ;  /* 0x000000ffff0d7224 */ /* 0x000fe200078e002a */
[----:B------:R-:W-:Y:S06]  /*8ed0*/  BRA `(.L_x_25471) ;  /* 0xffffffb4008c7947 */ /* 0x000fec000383ffff */
.L_x_25472:
        /* <DEDUP_REMOVED lines=10> */
.L_x_30002:


//--------------------- .text._ZN4vllm32paged_attention_v2_reduce_kernelItLi192ELi128ELi512EEEvPT_PKfS4_PKS1_PKii --------------------------
	.section	.text._ZN4vllm32paged_attention_v2_reduce_kernelItLi192ELi128ELi512EEEvPT_PKfS4_PKS1_PKii,"ax",@progbits
	.align	128
        .global         _ZN4vllm32paged_attention_v2_reduce_kernelItLi192ELi128ELi512EEEvPT_PKfS4_PKS1_PKii
        .type           _ZN4vllm32paged_attention_v2_reduce_kernelItLi192ELi128ELi512EEEvPT_PKfS4_PKS1_PKii,@function
        .size           _ZN4vllm32paged_attention_v2_reduce_kernelItLi192ELi128ELi512EEEvPT_PKfS4_PKS1_PKii,(.L_x_30003 - _ZN4vllm32paged_attention_v2_reduce_kernelItLi192ELi128ELi512EEEvPT_PKfS4_PKS1_PKii)
        .other          _ZN4vllm32paged_attention_v2_reduce_kernelItLi192ELi128ELi512EEEvPT_PKfS4_PKS1_PKii,@"STO_CUDA_ENTRY STV_DEFAULT"
_ZN4vllm32paged_attention_v2_reduce_kernelItLi192ELi128ELi512EEEvPT_PKfS4_PKS1_PKii:
.text._ZN4vllm32paged_attention_v2_reduce_kernelItLi192ELi128ELi512EEEvPT_PKfS4_PKS1_PKii:
        /* <DEDUP_REMOVED lines=8> */
[C---:B--2---:R-:W-:Y:S02]  /*0080*/  IADD3 R5, R0.reuse, -0x1, RZ ;  /* 0xffffffff00057810 */ /* 0x044fe40007ffe0ff */
[----:B------:R-:W-:Y:S02]  /*0090*/  IADD3 R4, R0, 0x1ff, RZ ;  /* 0x000001ff00047810 */ /* 0x000fe40007ffe0ff */
        /* <DEDUP_REMOVED lines=20> */
[----:B------:R-:W-:-:S04]  /*01e0*/  MOV R3, 0x400 ;  /* 0x0000040000037802 */ /* 0x000fc80000000f00 */
[----:B------:R-:W-:Y:S02]  /*01f0*/  IADD3 R8, R3, 0x20, RZ ;  /* 0x0000002003087810 */ /* 0x000fe40007ffe0ff */
[----:B------:R-:W-:Y:S02]  /*0200*/  MOV R3, 0xff7fffff ;  /* 0xff7fffff00037802 */ /* 0x000fe40000000f00 */
[----:B0-----:R-:W-:Y:S01]  /*0210*/  LEA R13, R13, R8, 0x18 ;  /* 0x000000080d0d7211 */ /* 0x001fe200078ec0ff */
[----:B------:R-:W-:-:S07]  /*0220*/  IMAD.MOV.U32 R8, RZ, RZ, R2 ;  /* 0x000000ffff087224 */ /* 0x000fce00078e0002 */
.L_x_25476:
[----:B------:R-:W-:-:S04]  /*0230*/  IADD3 R11, P1, R8, R6, RZ ;  /* 0x00000006080b7210 */ /* 0x000fc80007f3e0ff */
[----:B------:R-:W-:Y:S02]  /*0240*/  LEA.HI.X.SX32 R12, R8, R7, 0x1, P1 ;  /* 0x00000007080c7211 */ /* 0x000fe400008f0eff */
[----:B0-----:R-:W-:-:S04]  /*0250*/  LEA R10, P1, R11, UR8, 0x2 ;  /* 0x000000080b0a7c11 */ /* 0x001fc8000f8210ff */
[----:B------:R-:W-:-:S05]  /*0260*/  LEA.HI.X R11, R11, UR9, R12, 0x2, P1 ;  /* 0x000000090b0b7c11 */ /* 0x000fca00088f140c */
[----:B------:R-:W2:Y:S01]  /*0270*/  LDG.E.CONSTANT R10, desc[UR10][R10.64] ;  /* 0x0000000a0a0a7981 */ /* 0x000ea2000c1e9900 */
[----:B------:R-:W-:Y:S02]  /*0280*/  LEA R15, R8, R13, 0x2 ;  /* 0x0000000d080f7211 */ /* 0x000fe400078e10ff */
[----:B-1----:R-:W-:-:S04]  /*0290*/  IADD3 R8, R17, R8, RZ ;  /* 0x0000000811087210 */ /* 0x002fc80007ffe0ff */
[----:B------:R-:W-:Y:S01]  /*02a0*/  ISETP.GE.AND P1, PT, R8, R9, PT ;  /* 0x000000090800720c */ /* 0x000fe20003f26270 */
[----:B--2---:R0:W-:Y:S01]  /*02b0*/  STS [R15], R10 ;  /* 0x0000000a0f007388 */ /* 0x0041e20000000800 */
[----:B------:R-:W-:-:S11]  /*02c0*/  FMNMX.FTZ R3, R10, R3, !PT ;  /* 0x000000030a037209 */ /* 0x000fd60007810000 */
[----:B------:R-:W-:Y:S05]  /*02d0*/  @!P1 BRA `(.L_x_25476) ;  /* 0xfffffffc00d49947 */ /* 0x000fea000383ffff */
.L_x_25475:
[----:B------:R-:W-:Y:S05]  /*02e0*/  BSYNC B0 ;  /* 0x0000000000007941 */ /* 0x000fea0003800000 */
.L_x_25474:
        /* <DEDUP_REMOVED lines=8> */
[----:B------:R-:W1:Y:S02]  /*0370*/  SHFL.BFLY PT, R11, R8, 0x8, 0x1f ;  /* 0x0d001f00080b7f89 */ /* 0x000e6400000e0000 */
[----:B------:R-:W-:Y:S01]  /*0380*/  ULEA UR5, UR6, UR5, 0x18 ;  /* 0x0000000506057291 */ /* 0x000fe2000f8ec03f */
[----:B-1----:R-:W-:-:S02]  /*0390*/  FMNMX.FTZ R11, R8, R11, !PT ;  /* 0x0000000b080b7209 */ /* 0x002fc40007810000 */
[----:B------:R-:W-:-:S03]  /*03a0*/  SHF.R.U32.HI R8, RZ, 0x3, R2 ;  /* 0x00000003ff087819 */ /* 0x000fc60000011602 */
[----:B0-----:R-:W0:Y:S01]  /*03b0*/  SHFL.BFLY PT, R10, R11, 0x4, 0x1f ;  /* 0x0c801f000b0a7f89 */ /* 0x001e2200000e0000 */
        /* <DEDUP_REMOVED lines=12> */
[----:B------:R-:W-:-:S04]  /*0480*/  HFMA2.MMA R14, -RZ, RZ, 0, 0 ;  /* 0x00000000ff0e7435 */ /* 0x000fc800000001ff */
[----:B------:R-:W-:Y:S01]  /*0490*/  @!P1 STS [R8+UR8], R15 ;  /* 0x0000000f08009988 */ /* 0x000fe20008000808 */
[----:B------:R-:W-:Y:S06]  /*04a0*/  BAR.SYNC.DEFER_BLOCKING 0x0 ;  /* 0x0000000000007b1d */ /* 0x000fec0000010000 */
[----:B------:R-:W0:Y:S04]  /*04b0*/  @!P2 LDS R11, [R10] ;  /* 0x000000000a0ba984 */ /* 0x000e280000000800 */
[----:B0-----:R-:W0:Y:S02]  /*04c0*/  SHFL.BFLY PT, R12, R11, 0x2, 0x1f ;  /* 0x0c401f000b0c7f89 */ /* 0x001e2400000e0000 */
[----:B0-----:R-:W-:-:S05]  /*04d0*/  FMNMX.FTZ R12, R12, R11, !PT ;  /* 0x0000000b0c0c7209 */ /* 0x001fca0007810000 */
[----:B------:R-:W0:Y:S02]  /*04e0*/  SHFL.BFLY PT, R3, R12, 0x1, 0x1f ;  /* 0x0c201f000c037f89 */ /* 0x000e2400000e0000 */
[----:B0-----:R-:W-:Y:S02]  /*04f0*/  FMNMX.FTZ R13, R12, R3, !PT ;  /* 0x000000030c0d7209 */ /* 0x001fe40007810000 */
[----:B------:R-:W-:-:S03]  /*0500*/  LEA R3, R9, UR5, 0x2 ;  /* 0x0000000509037c11 */ /* 0x000fc6000f8e10ff */
[----:B------:R0:W1:Y:S01]  /*0510*/  SHFL.IDX PT, R20, R13, RZ, 0x1f ;  /* 0x00001fff0d147589 */ /* 0x00006200000e0000 */
[----:B------:R-:W-:Y:S05]  /*0520*/  @P0 BRA `(.L_x_25478) ;  /* 0x0000000000500947 */ /* 0x000fea0003800000 */
[----:B------:R-:W2:Y:S01]  /*0530*/  LDC R19, c[0x0][RZ] ;  /* 0x00000000ff137b82 */ /* 0x000ea20000000800 */
[----:B------:R-:W-:Y:S01]  /*0540*/  IMAD.MOV.U32 R14, RZ, RZ, RZ ;  /* 0x000000ffff0e7224 */ /* 0x000fe200078e00ff */
[----:B------:R-:W-:-:S07]  /*0550*/  MOV R16, R2 ;  /* 0x0000000200107202 */ /* 0x000fce0000000f00 */
.L_x_25479:
[----:B------:R-:W-:-:S04]  /*0560*/  IADD3 R11, P0, R16, R6, RZ ;  /* 0x00000006100b7210 */ /* 0x000fc80007f1e0ff */
[----:B---3--:R-:W-:Y:S02]  /*0570*/  LEA.HI.X.SX32 R18, R16, R7, 0x1, P0 ;  /* 0x0000000710127211 */ /* 0x008fe400000f0eff */
[----:B------:R-:W-:-:S04]  /*0580*/  LEA R12, P0, R11, UR14, 0x2 ;  /* 0x0000000e0b0c7c11 */ /* 0x000fc8000f8010ff */
[----:B0-----:R-:W-:-:S05]  /*0590*/  LEA.HI.X R13, R11, UR15, R18, 0x2, P0 ;  /* 0x0000000f0b0d7c11 */ /* 0x001fca00080f1412 */
[----:B------:R-:W3:Y:S01]  /*05a0*/  LDG.E.CONSTANT R12, desc[UR10][R12.64] ;  /* 0x0000000a0c0c7981 */ /* 0x000ee2000c1e9900 */
[C---:B------:R-:W-:Y:S02]  /*05b0*/  LEA R11, R16.reuse, UR5, 0x2 ;  /* 0x00000005100b7c11 */ /* 0x040fe4000f8e10ff */
[----:B------:R-:W-:Y:S02]  /*05c0*/  LEA R18, R16, R3, 0x2 ;  /* 0x0000000310127211 */ /* 0x000fe400078e10ff */
[----:B--2---:R-:W-:Y:S02]  /*05d0*/  IADD3 R16, R19, R16, RZ ;  /* 0x0000001013107210 */ /* 0x004fe40007ffe0ff */
        /* <DEDUP_REMOVED lines=9> */
.L_x_25478:
[----:B------:R-:W-:Y:S05]  /*0670*/  BSYNC B0 ;  /* 0x0000000000007941 */ /* 0x000fea0003800000 */
.L_x_25477:
[----:B------:R-:W2:Y:S01]  /*0680*/  SHFL.BFLY PT, R7, R14, 0x10, 0x1f ;  /* 0x0e001f000e077f89 */ /* 0x000ea200000e0000 */
[----:B------:R-:W-:Y:S01]  /*0690*/  BAR.SYNC.DEFER_BLOCKING 0x0 ;  /* 0x0000000000007b1d */ /* 0x000fe20000010000 */
[----:B------:R-:W-:Y:S01]  /*06a0*/  ISETP.GT.AND P0, PT, R2, 0xbf, PT ;  /* 0x000000bf0200780c */ /* 0x000fe20003f04270 */
[----:B------:R-:W-:Y:S02]  /*06b0*/  UIMAD UR6, UR7, 0xc0, URZ ;  /* 0x000000c0070678a4 */ /* 0x000fe4000f8e023f */
[----:B------:R-:W-:Y:S02]  /*06c0*/  UIMAD UR9, UR4, 0xc0, URZ ;  /* 0x000000c0040978a4 */ /* 0x000fe4000f8e023f */
[----:B------:R-:W-:Y:S02]  /*06d0*/  USHF.R.S32.HI UR12, URZ, 0x1f, UR6 ;  /* 0x0000001f3f0c7899 */ /* 0x000fe40008011406 */
[----:B------:R-:W-:Y:S01]  /*06e0*/  USHF.R.S32.HI UR13, URZ, 0x1f, UR9 ;  /* 0x0000001f3f0d7899 */ /* 0x000fe20008011409 */
[----:B--2---:R-:W-:-:S05]  /*06f0*/  FADD.FTZ R7, R7, R14 ;  /* 0x0000000e07077221 */ /* 0x004fca0000010000 */
[----:B------:R-:W2:Y:S02]  /*0700*/  SHFL.BFLY PT, R6, R7, 0x8, 0x1f ;  /* 0x0d001f0007067f89 */ /* 0x000ea400000e0000 */
[----:B--2---:R-:W-:-:S05]  /*0710*/  FADD.FTZ R6, R7, R6 ;  /* 0x0000000607067221 */ /* 0x004fca0000010000 */
[----:B------:R-:W2:Y:S02]  /*0720*/  SHFL.BFLY PT, R11, R6, 0x4, 0x1f ;  /* 0x0c801f00060b7f89 */ /* 0x000ea400000e0000 */
[----:B--2---:R-:W-:Y:S01]  /*0730*/  FADD.FTZ R11, R6, R11 ;  /* 0x0000000b060b7221 */ /* 0x004fe20000010000 */
[----:B------:R-:W-:-:S04]  /*0740*/  IMAD R6, R5, 0xc0, RZ ;  /* 0x000000c005067824 */ /* 0x000fc800078e02ff */
[----:B------:R-:W2:Y:S02]  /*0750*/  SHFL.BFLY PT, R12, R11, 0x2, 0x1f ;  /* 0x0c401f000b0c7f89 */ /* 0x000ea400000e0000 */
[----:B--2---:R-:W-:Y:S01]  /*0760*/  FADD.FTZ R12, R11, R12 ;  /* 0x0000000c0b0c7221 */ /* 0x004fe20000010000 */
[----:B------:R-:W-:-:S04]  /*0770*/  IMAD R11, R4, 0xc0, RZ ;  /* 0x000000c0040b7824 */ /* 0x000fc800078e02ff */
[----:B0-----:R-:W0:Y:S02]  /*0780*/  SHFL.BFLY PT, R13, R12, 0x1, 0x1f ;  /* 0x0c201f000c0d7f89 */ /* 0x001e2400000e0000 */
[----:B0-----:R-:W-:-:S05]  /*0790*/  FADD.FTZ R13, R12, R13 ;  /* 0x0000000d0c0d7221 */ /* 0x001fca0000010000 */
[----:B------:R-:W-:Y:S01]  /*07a0*/  @!P1 STS [R8+UR8+0x10], R13 ;  /* 0x0000100d08009988 */ /* 0x000fe20008000808 */
[----:B------:R-:W-:Y:S01]  /*07b0*/  BAR.SYNC.DEFER_BLOCKING 0x0 ;  /* 0x0000000000007b1d */ /* 0x000fe20000010000 */
[----:B------:R-:W-:-:S04]  /*07c0*/  IADD3 R4, P1, R6, UR6, RZ ;  /* 0x0000000606047c10 */ /* 0x000fc8000ff3e0ff */
[----:B------:R-:W-:Y:S01]  /*07d0*/  LEA.HI.X.SX32 R6, R6, UR12, 0x1, P1 ;  /* 0x0000000c06067c11 */ /* 0x000fe200088f0eff */
[----:B------:R-:W0:Y:S01]  /*07e0*/  @!P2 LDS R13, [R10+0x10] ;  /* 0x000010000a0da984 */ /* 0x000e220000000800 */
[----:B------:R-:W-:-:S03]  /*07f0*/  IADD3 R5, P2, R11, UR9, RZ ;  /* 0x000000090b057c10 */ /* 0x000fc6000ff5e0ff */
[----:B0-----:R-:W0:Y:S02]  /*0800*/  SHFL.BFLY PT, R14, R13, 0x2, 0x1f ;  /* 0x0c401f000d0e7f89 */ /* 0x001e2400000e0000 */
[----:B0-----:R-:W-:-:S05]  /*0810*/  FADD.FTZ R14, R14, R13 ;  /* 0x0000000d0e0e7221 */ /* 0x001fca0000010000 */
[----:B------:R-:W0:Y:S02]  /*0820*/  SHFL.BFLY PT, R7, R14, 0x1, 0x1f ;  /* 0x0c201f000e077f89 */ /* 0x000e2400000e0000 */
[----:B0-----:R-:W-:Y:S01]  /*0830*/  FADD.FTZ R8, R14, R7 ;  /* 0x000000070e087221 */ /* 0x001fe20000010000 */
[----:B------:R-:W-:-:S05]  /*0840*/  LEA.HI.X.SX32 R7, R11, UR13, 0x1, P2 ;  /* 0x0000000d0b077c11 */ /* 0x000fca00090f0eff */
[----:B------:R-:W0:Y:S01]  /*0850*/  SHFL.IDX PT, R8, R8, RZ, 0x1f ;  /* 0x00001fff08087589 */ /* 0x000e2200000e0000 */
[----:B------:R-:W-:Y:S05]  /*0860*/  @P0 EXIT ;  /* 0x000000000000094d */ /* 0x000fea0003800000 */
[----:B------:R-:W2:Y:S01]  /*0870*/  LDC.64 R10, c[0x0][0x228] ;  /* 0x00008a00ff0a7b82 */ /* 0x000ea20000000a00 */
[----:B0-----:R-:W-:Y:S01]  /*0880*/  FADD.FTZ R8, R8, 9.9999999747524270788e-07 ;  /* 0x358637bd08087421 */ /* 0x001fe20000010000 */
[----:B------:R-:W-:-:S04]  /*0890*/  VIMNMX R13, R9, 0x1, !PT ;  /* 0x00000001090d7848 */ /* 0x000fc80007fe0100 */
[----:B------:R-:W-:Y:S01]  /*08a0*/  IADD3 R12, R13, -0x1, RZ ;  /* 0xffffffff0d0c7810 */ /* 0x000fe20007ffe0ff */
[----:B------:R-:W0:Y:S03]  /*08b0*/  MUFU.RCP R8, R8 ;  /* 0x0000000800087308 */ /* 0x000e260000001000 */
[----:B------:R-:W-:Y:S01]  /*08c0*/  ISETP.GE.U32.AND P1, PT, R12, 0x3, PT ;  /* 0x000000030c00780c */ /* 0x000fe20003f26070 */
[----:B------:R-:W-:Y:S01]  /*08d0*/  VIADD R12, R3, 0x8 ;  /* 0x00000008030c7836 */ /* 0x000fe20000000000 */
[C---:B--2---:R-:W-:Y:S02]  /*08e0*/  LEA R9, P0, R4.reuse, R10, 0x1 ;  /* 0x0000000a04097211 */ /* 0x044fe400078008ff */
[----:B------:R-:W-:Y:S02]  /*08f0*/  LOP3.LUT R10, R13, 0x3, RZ, 0xc0, !PT ;  /* 0x000000030d0a7812 */ /* 0x000fe400078ec0ff */
[----:B------:R-:W-:-:S02]  /*0900*/  LEA.HI.X R11, R4, R11, R6, 0x1, P0 ;  /* 0x0000000b040b7211 */ /* 0x000fc400000f0c06 */
[----:B0-----:R-:W-:-:S07]  /*0910*/  IADD3 R13, R13, -R10, RZ ;  /* 0x8000000a0d0d7210 */ /* 0x001fce0007ffe0ff */
.L_x_25486:
[----:B------:R-:W-:Y:S02]  /*0920*/  ISETP.GE.AND P0, PT, R0, 0x1, PT ;  /* 0x000000010000780c */ /* 0x000fe40003f06270 */
[----:B0-----:R-:W-:-:S11]  /*0930*/  MOV R21, RZ ;  /* 0x000000ff00157202 */ /* 0x001fd60000000f00 */
[----:B------:R-:W-:Y:S05]  /*0940*/  @!P0 BRA `(.L_x_25480) ;  /* 0x0000000c005c8947 */ /* 0x000fea0003800000 */
[----:B------:R-:W-:Y:S01]  /*0950*/  HFMA2.MMA R21, -RZ, RZ, 0, 0 ;  /* 0x00000000ff157435 */ /* 0x000fe200000001ff */
[----:B------:R-:W-:Y:S01]  /*0960*/  MOV R16, RZ ;  /* 0x000000ff00107202 */ /* 0x000fe20000000f00 */
[----:B------:R-:W-:Y:S09]  /*0970*/  @!P1 BRA `(.L_x_25481) ;  /* 0x0000000800e49947 */ /* 0x000ff20003800000 */
[----:B------:R-:W-:Y:S01]  /*0980*/  ISETP.GT.AND P0, PT, R13, RZ, PT ;  /* 0x000000ff0d00720c */ /* 0x000fe20003f04270 */
[----:B------:R-:W-:Y:S01]  /*0990*/  IMAD.MOV.U32 R21, RZ, RZ, RZ ;  /* 0x000000ffff157224 */ /* 0x000fe200078e00ff */
[----:B------:R-:W-:Y:S02]  /*09a0*/  MOV R16, RZ ;  /* 0x000000ff00107202 */ /* 0x000fe40000000f00 */
[----:B---3--:R-:W-:Y:S02]  /*09b0*/  MOV R17, R12 ;  /* 0x0000000c00117202 */ /* 0x008fe40000000f00 */
[----:B------:R-:W-:Y:S02]  /*09c0*/  MOV R19, R9 ;  /* 0x0000000900137202 */ /* 0x000fe40000000f00 */
[----:B------:R-:W-:Y:S02]  /*09d0*/  MOV R18, R11 ;  /* 0x0000000b00127202 */ /* 0x000fe40000000f00 */
[----:B-1----:R-:W-:-:S03]  /*09e0*/  MOV R20, R13 ;  /* 0x0000000d00147202 */ /* 0x002fc60000000f00 */
[----:B------:R-:W-:Y:S05]  /*09f0*/  @!P0 BRA `(.L_x_25482) ;  /* 0x00000008004c8947 */ /* 0x000fea0003800000 */
[----:B------:R-:W-:Y:S02]  /*0a00*/  ISETP.GT.AND P2, PT, R20, 0xc, PT ;  /* 0x0000000c1400780c */ /* 0x000fe40003f44270 */
[----:B------:R-:W-:-:S11]  /*0a10*/  PLOP3.LUT P0, PT, PT, PT, PT, 0x80, 0x0 ;  /* 0x000000000000781c */ /* 0x000fd60003f0f070 */
[----:B------:R-:W-:Y:S05]  /*0a20*/  @!P2 BRA `(.L_x_25483) ;  /* 0x00000004006ca947 */ /* 0x000fea0003800000 */
[----:B------:R-:W-:-:S13]  /*0a30*/  PLOP3.LUT P0, PT, PT, PT, PT, 0x8, 0x0 ;  /* 0x000000000000781c */ /* 0x000fda0003f0e170 */
.L_x_25484:
[----:B------:R-:W-:Y:S01]  /*0a40*/  MOV R15, R18 ;  /* 0x00000012000f7202 */ /* 0x000fe20000000f00 */
[----:B------:R-:W-:Y:S01]  /*0a50*/  IMAD.MOV.U32 R14, RZ, RZ, R19 ;  /* 0x000000ffff0e7224 */ /* 0x000fe200078e0013 */
[----:B------:R-:W0:Y:S03]  /*0a60*/  LDS R26, [R17+-0x8] ;  /* 0xfffff800111a7984 */ /* 0x000e260000000800 */
[----:B------:R-:W-:Y:S01]  /*0a70*/  IMAD.WIDE R14, R2, 0x2, R14 ;  /* 0x00000002020e7825 */ /* 0x000fe200078e020e */
[----:B------:R-:W1:Y:S04]  /*0a80*/  LDS R27, [R17+-0x4] ;  /* 0xfffffc00111b7984 */ /* 0x000e680000000800 */
[----:B------:R-:W2:Y:S04]  /*0a90*/  LDG.E.U16.CONSTANT R25, desc[UR10][R14.64] ;  /* 0x0000000a0e197981 */ /* 0x000ea8000c1e9500 */
[----:B------:R-:W3:Y:S04]  /*0aa0*/  LDG.E.U16.CONSTANT R24, desc[UR10][R14.64+0x180] ;  /* 0x0001800a0e187981 */ /* 0x000ee8000c1e9500 */
[----:B------:R-:W4:Y:S04]  /*0ab0*/  LDG.E.U16.CONSTANT R23, desc[UR10][R14.64+0x300] ;  /* 0x0003000a0e177981 */ /* 0x000f28000c1e9500 */
[----:B------:R-:W5:Y:S04]  /*0ac0*/  LDG.E.U16.CONSTANT R22, desc[UR10][R14.64+0x480] ;  /* 0x0004800a0e167981 */ /* 0x000f68000c1e9500 */
[----:B------:R-:W-:Y:S01]  /*0ad0*/  LDS R29, [R17+0x28] ;  /* 0x00002800111d7984 */ /* 0x000fe20000000800 */
[----:B--2---:R-:W-:-:S05]  /*0ae0*/  HADD2.F32 R25, -RZ, R25.H0_H0 ;  /* 0x20000019ff197230 */ /* 0x004fca0000004100 */
[----:B0-----:R-:W-:Y:S01]  /*0af0*/  FMUL.FTZ R25, R25, R26 ;  /* 0x0000001a19197220 */ /* 0x001fe20000410000 */
[----:B---3--:R-:W-:Y:S01]  /*0b00*/  HADD2.F32 R24, -RZ, R24.H0_H0 ;  /* 0x20000018ff187230 */ /* 0x008fe20000004100 */
[----:B------:R-:W0:Y:S02]  /*0b10*/  LDS R26, [R17] ;  /* 0x00000000111a7984 */ /* 0x000e240000000800 */
[----:B------:R-:W-:Y:S02]  /*0b20*/  FFMA.FTZ R25, R8, R25, R21 ;  /* 0x0000001908197223 */ /* 0x000fe40000010015 */
[----:B------:R-:W2:Y:S01]  /*0b30*/  LDG.E.U16.CONSTANT R21, desc[UR10][R14.64+0x600] ;  /* 0x0006000a0e157981 */ /* 0x000ea2000c1e9500 */
[----:B-1----:R-:W-:-:S03]  /*0b40*/  FMUL.FTZ R27, R24, R27 ;  /* 0x0000001b181b7220 */ /* 0x002fc60000410000 */
[----:B------:R-:W3:Y:S01]  /*0b50*/  LDG.E.U16.CONSTANT R24, desc[UR10][R14.64+0x780] ;  /* 0x0007800a0e187981 */ /* 0x000ee2000c1e9500 */
[----:B----4-:R-:W-:Y:S02]  /*0b60*/  HADD2.F32 R23, -RZ, R23.H0_H0 ;  /* 0x20000017ff177230 */ /* 0x010fe40000004100 */
[----:B------:R-:W-:Y:S02]  /*0b70*/  FFMA.FTZ R25, R8, R27, R25 ;  /* 0x0000001b08197223 */ /* 0x000fe40000010019 */
[----:B------:R-:W1:Y:S01]  /*0b80*/  LDS R27, [R17+0x4] ;  /* 0x00000400111b7984 */ /* 0x000e620000000800 */
[----:B0-----:R-:W-:-:S03]  /*0b90*/  FMUL.FTZ R26, R23, R26 ;  /* 0x0000001a171a7220 */ /* 0x001fc60000410000 */
[----:B------:R-:W4:Y:S01]  /*0ba0*/  LDG.E.U16.CONSTANT R23, desc[UR10][R14.64+0x900] ;  /* 0x0009000a0e177981 */ /* 0x000f22000c1e9500 */
[----:B-----5:R-:W-:Y:S02]  /*0bb0*/  HADD2.F32 R22, -RZ, R22.H0_H0 ;  /* 0x20000016ff167230 */ /* 0x020fe40000004100 */
[----:B------:R-:W-:Y:S02]  /*0bc0*/  FFMA.FTZ R25, R8, R26, R25 ;  /* 0x0000001a08197223 */ /* 0x000fe40000010019 */
[----:B------:R-:W0:Y:S01]  /*0bd0*/  LDS R26, [R17+0x8] ;  /* 0x00000800111a7984 */ /* 0x000e220000000800 */
[----:B-1----:R-:W-:-:S03]  /*0be0*/  FMUL.FTZ R22, R22, R27 ;  /* 0x0000001b16167220 */ /* 0x002fc60000410000 */
[----:B------:R-:W1:Y:S01]  /*0bf0*/  LDS R27, [R17+0xc] ;  /* 0x00000c00111b7984 */ /* 0x000e620000000800 */
[----:B------:R-:W-:-:S03]  /*0c00*/  FFMA.FTZ R25, R8, R22, R25 ;  /* 0x0000001608197223 */ /* 0x000fc60000010019 */
[----:B------:R-:W5:Y:S01]  /*0c10*/  LDG.E.U16.CONSTANT R22, desc[UR10][R14.64+0xa80] ;  /* 0x000a800a0e167981 */ /* 0x000f62000c1e9500 */
[----:B--2---:R-:W-:-:S05]  /*0c20*/  HADD2.F32 R21, -RZ, R21.H0_H0 ;  /* 0x20000015ff157230 */ /* 0x004fca0000004100 */
[----:B0-----:R-:W-:Y:S01]  /*0c30*/  FMUL.FTZ R21, R21, R26 ;  /* 0x0000001a15157220 */ /* 0x001fe20000410000 */
[----:B---3--:R-:W-:Y:S01]  /*0c40*/  HADD2.F32 R24, -RZ, R24.H0_H0 ;  /* 0x20000018ff187230 */ /* 0x008fe20000004100 */
[----:B------:R-:W0:Y:S02]  /*0c50*/  LDS R26, [R17+0x10] ;  /* 0x00001000111a7984 */ /* 0x000e240000000800 */
[----:B------:R-:W-:Y:S02]  /*0c60*/  FFMA.FTZ R25, R8, R21, R25 ;  /* 0x0000001508197223 */ /* 0x000fe40000010019 */
[----:B------:R-:W2:Y:S01]  /*0c70*/  LDG.E.U16.CONSTANT R21, desc[UR10][R14.64+0xc00] ;  /* 0x000c000a0e157981 */ /* 0x000ea2000c1e9500 */
[----:B-1----:R-:W-:-:S03]  /*0c80*/  FMUL.FTZ R24, R24, R27 ;  /* 0x0000001b18187220 */ /* 0x002fc60000410000 */
[----:B------:R-:W1:Y:S01]  /*0c90*/  LDS R27, [R17+0x14] ;  /* 0x00001400111b7984 */ /* 0x000e620000000800 */
[----:B------:R-:W-:-:S03]  /*0ca0*/  FFMA.FTZ R25, R8, R24, R25 ;  /* 0x0000001808197223 */ /* 0x000fc60000010019 */
[----:B------:R-:W3:Y:S01]  /*0cb0*/  LDG.E.U16.CONSTANT R24, desc[UR10][R14.64+0xd80] ;  /* 0x000d800a0e187981 */ /* 0x000ee2000c1e9500 */
[----:B----4-:R-:W-:-:S05]  /*0cc0*/  HADD2.F32 R23, -RZ, R23.H0_H0 ;  /* 0x20000017ff177230 */ /* 0x010fca0000004100 */
[----:B0-----:R-:W-:Y:S02]  /*0cd0*/  FMUL.FTZ R26, R23, R26 ;  /* 0x0000001a171a7220 */ /* 0x001fe40000410000 */
[----:B------:R-:W4:Y:S02]  /*0ce0*/  LDG.E.U16.CONSTANT R23, desc[UR10][R14.64+0xf00] ;  /* 0x000f000a0e177981 */ /* 0x000f24000c1e9500 */
[----:B------:R-:W-:Y:S01]  /*0cf0*/  FFMA.FTZ R25, R8, R26, R25 ;  /* 0x0000001a08197223 */ /* 0x000fe20000010019 */
[----:B-----5:R-:W-:-:S05]  /*0d00*/  HADD2.F32 R22, -RZ, R22.H0_H0 ;  /* 0x20000016ff167230 */ /* 0x020fca0000004100 */
[----:B-1----:R-:W-:Y:S02]  /*0d10*/  FMUL.FTZ R22, R22, R27 ;  /* 0x0000001b16167220 */ /* 0x002fe40000410000 */
[----:B------:R-:W0:Y:S01]  /*0d20*/  LDS R27, [R17+0x18] ;  /* 0x00001800111b7984 */ /* 0x000e220000000800 */
[----:B--2---:R-:W-:Y:S02]  /*0d30*/  HADD2.F32 R26, -RZ, R21.H0_H0 ;  /* 0x20000015ff1a7230 */ /* 0x004fe40000004100 */
[----:B------:R-:W-:Y:S02]  /*0d40*/  FFMA.FTZ R21, R8, R22, R25 ;  /* 0x0000001608157223 */ /* 0x000fe40000010019 */
[----:B------:R-:W2:Y:S01]  /*0d50*/  LDG.E.U16.CONSTANT R25, desc[UR10][R14.64+0x1080] ;  /* 0x0010800a0e197981 */ /* 0x000ea2000c1e9500 */
[----:B0-----:R-:W-:-:S03]  /*0d60*/  FMUL.FTZ R26, R26, R27 ;  /* 0x0000001b1a1a7220 */ /* 0x001fc60000410000 */
[----:B------:R-:W0:Y:S01]  /*0d70*/  LDS R27, [R17+0x1c] ;  /* 0x00001c00111b7984 */ /* 0x000e220000000800 */
[----:B---3--:R-:W-:-:S03]  /*0d80*/  HADD2.F32 R24, -RZ, R24.H0_H0 ;  /* 0x20000018ff187230 */ /* 0x008fc60000004100 */
[----:B------:R-:W1:Y:S01]  /*0d90*/  LDS R22, [R17+0x20] ;  /* 0x0000200011167984 */ /* 0x000e620000000800 */
[----:B------:R-:W-:Y:S01]  /*0da0*/  FFMA.FTZ R21, R8, R26, R21 ;  /* 0x0000001a08157223 */ /* 0x000fe20000010015 */
[----:B0-----:R-:W-:Y:S02]  /*0db0*/  FMUL.FTZ R27, R24, R27 ;  /* 0x0000001b181b7220 */ /* 0x001fe40000410000 */
[----:B------:R-:W3:Y:S01]  /*0dc0*/  LDG.E.U16.CONSTANT R24, desc[UR10][R14.64+0x1200] ;  /* 0x0012000a0e187981 */ /* 0x000ee2000c1e9500 */
[----:B----4-:R-:W-:Y:S02]  /*0dd0*/  HADD2.F32 R23, -RZ, R23.H0_H0 ;  /* 0x20000017ff177230 */ /* 0x010fe40000004100 */
[----:B------:R-:W-:Y:S02]  /*0de0*/  FFMA.FTZ R27, R8, R27, R21 ;  /* 0x0000001b081b7223 */ /* 0x000fe40000010015 */
[----:B------:R-:W4:Y:S01]  /*0df0*/  LDG.E.U16.CONSTANT R21, desc[UR10][R14.64+0x1380] ;  /* 0x0013800a0e157981 */ /* 0x000f22000c1e9500 */
[----:B-1----:R-:W-:-:S03]  /*0e00*/  FMUL.FTZ R26, R23, R22 ;  /* 0x00000016171a7220 */ /* 0x002fc60000410000 */
[----:B------:R-:W5:Y:S04]  /*0e10*/  LDG.E.U16.CONSTANT R22, desc[UR10][R14.64+0x1500] ;  /* 0x0015000a0e167981 */ /* 0x000f68000c1e9500 */
[----:B------:R0:W5:Y:S01]  /*0e20*/  LDG.E.U16.CONSTANT R23, desc[UR10][R14.64+0x1680] ;  /* 0x0016800a0e177981 */ /* 0x000162000c1e9500 */
[----:B------:R-:W-:-:S03]  /*0e30*/  FFMA.FTZ R27, R8, R26, R27 ;  /* 0x0000001a081b7223 */ /* 0x000fc6000001001b */
[----:B------:R-:W1:Y:S04]  /*0e40*/  LDS R26, [R17+0x24] ;  /* 0x00002400111a7984 */ /* 0x000e680000000800 */
[----:B0-----:R-:W0:Y:S01]  /*0e50*/  LDS R14, [R17+0x34] ;  /* 0x00003400110e7984 */ /* 0x001e220000000800 */
[----:B------:R-:W-:-:S04]  /*0e60*/  IADD3 R20, R20, -0x10, RZ ;  /* 0xfffffff014147810 */ /* 0x000fc80007ffe0ff */
[----:B------:R-:W-:Y:S02]  /*0e70*/  ISETP.GT.AND P2, PT, R20, 0xc, PT ;  /* 0x0000000c1400780c */ /* 0x000fe40003f44270 */
[----:B------:R-:W-:Y:S02]  /*0e80*/  IADD3 R19, P3, R19, 0x1800, RZ ;  /* 0x0000180013137810 */ /* 0x000fe40007f7e0ff */
[----:B------:R-:W-:Y:S02]  /*0e90*/  IADD3 R16, R16, 0x10, RZ ;  /* 0x0000001010107810 */ /* 0x000fe40007ffe0ff */
[----:B------:R-:W-:Y:S01]  /*0ea0*/  IADD3.X R18, RZ, R18, RZ, P3, !PT ;  /* 0x00000012ff127210 */ /* 0x000fe20001ffe4ff */
[----:B--2---:R-:W-:-:S05]  /*0eb0*/  HADD2.F32 R25, -RZ, R25.H0_H0 ;  /* 0x20000019ff197230 */ /* 0x004fca0000004100 */
[----:B-1----:R-:W-:Y:S01]  /*0ec0*/  FMUL.FTZ R25, R25, R26 ;  /* 0x0000001a19197220 */ /* 0x002fe20000410000 */
[----:B---3--:R-:W-:Y:S02]  /*0ed0*/  HADD2.F32 R26, -RZ, R24.H0_H0 ;  /* 0x20000018ff1a7230 */ /* 0x008fe40000004100 */
[----:B------:R-:W1:Y:S03]  /*0ee0*/  LDS R24, [R17+0x2c] ;  /* 0x00002c0011187984 */ /* 0x000e660000000800 */
[----:B------:R-:W-:Y:S02]  /*0ef0*/  FMUL.FTZ R29, R26, R29 ;  /* 0x0000001d1a1d7220 */ /* 0x000fe40000410000 */
[----:B------:R2:W3:Y:S01]  /*0f00*/  LDS R26, [R17+0x30] ;  /* 0x00003000111a7984 */ /* 0x0004e20000000800 */
[----:B----4-:R-:W-:Y:S02]  /*0f10*/  HADD2.F32 R21, -RZ, R21.H0_H0 ;  /* 0x20000015ff157230 */ /* 0x010fe40000004100 */
[----:B------:R-:W-:Y:S01]  /*0f20*/  FFMA.FTZ R25, R8, R25, R27 ;  /* 0x0000001908197223 */ /* 0x000fe2000001001b */
[----:B-----5:R-:W-:-:S03]  /*0f30*/  HADD2.F32 R15, -RZ, R22.H0_H0 ;  /* 0x20000016ff0f7230 */ /* 0x020fc60000004100 */
[----:B------:R-:W-:Y:S01]  /*0f40*/  FFMA.FTZ R25, R8, R29, R25 ;  /* 0x0000001d08197223 */ /* 0x000fe20000010019 */
[----:B------:R-:W-:Y:S01]  /*0f50*/  HADD2.F32 R23, -RZ, R23.H0_H0 ;  /* 0x20000017ff177230 */ /* 0x000fe20000004100 */
[----:B--2---:R-:W-:-:S04]  /*0f60*/  IADD3 R17, R17, 0x40, RZ ;  /* 0x0000004011117810 */ /* 0x004fc80007ffe0ff */
[----:B0-----:R-:W-:Y:S01]  /*0f70*/  FMUL.FTZ R14, R23, R14 ;  /* 0x0000000e170e7220 */ /* 0x001fe20000410000 */
[----:B-1----:R-:W-:-:S04]  /*0f80*/  FMUL.FTZ R21, R21, R24 ;  /* 0x0000001815157220 */ /* 0x002fc80000410000 */
[----:B------:R-:W-:Y:S01]  /*0f90*/  FFMA.FTZ R21, R8, R21, R25 ;  /* 0x0000001508157223 */ /* 0x000fe20000010019 */
[----:B---3--:R-:W-:-:S04]  /*0fa0*/  FMUL.FTZ R15, R15, R26 ;  /* 0x0000001a0f0f7220 */ /* 0x008fc80000410000 */
[----:B------:R-:W-:-:S04]  /*0fb0*/  FFMA.FTZ R21, R8, R15, R21 ;  /* 0x0000000f08157223 */ /* 0x000fc80000010015 */
[----:B------:R-:W-:Y:S01]  /*0fc0*/  FFMA.FTZ R21, R8, R14, R21 ;  /* 0x0000000e08157223 */ /* 0x000fe20000010015 */
[----:B------:R-:W-:Y:S06]  /*0fd0*/  @P2 BRA `(.L_x_25484) ;  /* 0xfffffff800982947 */ /* 0x000fec000383ffff */
.L_x_25483:
[----:B------:R-:W-:-:S13]  /*0fe0*/  ISETP.GT.AND P2, PT, R20, 0x4, PT ;  /* 0x000000041400780c */ /* 0x000fda0003f44270 */
[----:B------:R-:W-:Y:S05]  /*0ff0*/  @!P2 BRA `(.L_x_25485) ;  /* 0x0000000000c4a947 */ /* 0x000fea0003800000 */
        /* <DEDUP_REMOVED lines=8> */
[----:B------:R-:W-:Y:S01]  /*1080*/  LDS R28, [R17+0x4] ;  /* 0x00000400111c7984 */ /* 0x000fe20000000800 */
[----:B--2---:R-:W-:-:S05]  /*1090*/  HADD2.F32 R23, -RZ, R23.H0_H0 ;  /* 0x20000017ff177230 */ /* 0x004fca0000004100 */
[----:B0-----:R-:W-:Y:S02]  /*10a0*/  FMUL.FTZ R24, R23, R24 ;  /* 0x0000001817187220 */ /* 0x001fe40000410000 */
[----:B------:R-:W2:Y:S01]  /*10b0*/  LDG.E.U16.CONSTANT R23, desc[UR10][R14.64+0x480] ;  /* 0x0004800a0e177981 */ /* 0x000ea2000c1e9500 */
[----:B---3--:R-:W-:Y:S02]  /*10c0*/  HADD2.F32 R26, -RZ, R25.H0_H0 ;  /* 0x20000019ff1a7230 */ /* 0x008fe40000004100 */
[----:B------:R-:W-:Y:S02]  /*10d0*/  FFMA.FTZ R25, R8, R24, R21 ;  /* 0x0000001808197223 */ /* 0x000fe40000010015 */
[----:B------:R-:W3:Y:S01]  /*10e0*/  LDG.E.U16.CONSTANT R24, desc[UR10][R14.64+0x600] ;  /* 0x0006000a0e187981 */ /* 0x000ee2000c1e9500 */
[----:B-1----:R-:W-:-:S03]  /*10f0*/  FMUL.FTZ R26, R26, R27 ;  /* 0x0000001b1a1a7220 */ /* 0x002fc60000410000 */
[----:B------:R-:W0:Y:S01]  /*1100*/  LDS R27, [R17] ;  /* 0x00000000111b7984 */ /* 0x000e220000000800 */
[----:B----4-:R-:W-:-:S03]  /*1110*/  HADD2.F32 R22, -RZ, R22.H0_H0 ;  /* 0x20000016ff167230 */ /* 0x010fc60000004100 */
[----:B------:R-:W4:Y:S01]  /*1120*/  LDG.E.U16.CONSTANT R21, desc[UR10][R14.64+0x780] ;  /* 0x0007800a0e157981 */ /* 0x000f22000c1e9500 */
[----:B------:R-:W-:-:S03]  /*1130*/  FFMA.FTZ R25, R8, R26, R25 ;  /* 0x0000001a08197223 */ /* 0x000fc60000010019 */
[----:B------:R-:W5:Y:S01]  /*1140*/  LDG.E.U16.CONSTANT R26, desc[UR10][R14.64+0xa80] ;  /* 0x000a800a0e1a7981 */ /* 0x000f62000c1e9500 */
[----:B0-----:R-:W-:-:S03]  /*1150*/  FMUL.FTZ R27, R22, R27 ;  /* 0x0000001b161b7220 */ /* 0x001fc60000410000 */
[----:B------:R0:W5:Y:S01]  /*1160*/  LDG.E.U16.CONSTANT R22, desc[UR10][R14.64+0x900] ;  /* 0x0009000a0e167981 */ /* 0x000162000c1e9500 */
[----:B------:R-:W-:-:S03]  /*1170*/  FFMA.FTZ R25, R8, R27, R25 ;  /* 0x0000001b08197223 */ /* 0x000fc60000010019 */
[----:B------:R-:W1:Y:S04]  /*1180*/  LDS R27, [R17+0x8] ;  /* 0x00000800111b7984 */ /* 0x000e680000000800 */
[----:B0-----:R-:W0:Y:S01]  /*1190*/  LDS R14, [R17+0x14] ;  /* 0x00001400110e7984 */ /* 0x001e220000000800 */
[----:B------:R-:W-:Y:S02]  /*11a0*/  IADD3 R19, P2, R19, 0xc00, RZ ;  /* 0x00000c0013137810 */ /* 0x000fe40007f5e0ff */
[----:B------:R-:W-:Y:S02]  /*11b0*/  PLOP3.LUT P0, PT, PT, PT, PT, 0x8, 0x0 ;  /* 0x000000000000781c */ /* 0x000fe40003f0e170 */
[----:B------:R-:W-:Y:S02]  /*11c0*/  IADD3 R16, R16, 0x8, RZ ;  /* 0x0000000810107810 */ /* 0x000fe40007ffe0ff */
[----:B------:R-:W-:-:S02]  /*11d0*/  IADD3 R20, R20, -0x8, RZ ;  /* 0xfffffff814147810 */ /* 0x000fc40007ffe0ff */
[----:B------:R-:W-:Y:S01]  /*11e0*/  IADD3.X R18, RZ, R18, RZ, P2, !PT ;  /* 0x00000012ff127210 */ /* 0x000fe200017fe4ff */
[----:B--2---:R-:W-:-:S05]  /*11f0*/  HADD2.F32 R23, -RZ, R23.H0_H0 ;  /* 0x20000017ff177230 */ /* 0x004fca0000004100 */
[----:B------:R-:W-:Y:S01]  /*1200*/  FMUL.FTZ R23, R23, R28 ;  /* 0x0000001c17177220 */ /* 0x000fe20000410000 */
[----:B---3--:R-:W-:-:S03]  /*1210*/  HADD2.F32 R24, -RZ, R24.H0_H0 ;  /* 0x20000018ff187230 */ /* 0x008fc60000004100 */
[----:B------:R-:W-:Y:S02]  /*1220*/  FFMA.FTZ R25, R8, R23, R25 ;  /* 0x0000001708197223 */ /* 0x000fe40000010019 */
[----:B------:R-:W2:Y:S01]  /*1230*/  LDS R23, [R17+0xc] ;  /* 0x00000c0011177984 */ /* 0x000ea20000000800 */
[----:B-1----:R-:W-:-:S03]  /*1240*/  FMUL.FTZ R27, R24, R27 ;  /* 0x0000001b181b7220 */ /* 0x002fc60000410000 */
[----:B------:R1:W3:Y:S01]  /*1250*/  LDS R24, [R17+0x10] ;  /* 0x0000100011187984 */ /* 0x0002e20000000800 */
[----:B----4-:R-:W-:Y:S02]  /*1260*/  HADD2.F32 R28, -RZ, R21.H0_H0 ;  /* 0x20000015ff1c7230 */ /* 0x010fe40000004100 */
[----:B------:R-:W-:Y:S01]  /*1270*/  FFMA.FTZ R25, R8, R27, R25 ;  /* 0x0000001b08197223 */ /* 0x000fe20000010019 */
[----:B-----5:R-:W-:-:S05]  /*1280*/  HADD2.F32 R21, -RZ, R26.H0_H0 ;  /* 0x2000001aff157230 */ /* 0x020fca0000004100 */
[----:B0-----:R-:W-:Y:S01]  /*1290*/  FMUL.FTZ R14, R21, R14 ;  /* 0x0000000e150e7220 */ /* 0x001fe20000410000 */
[----:B-1----:R-:W-:Y:S01]  /*12a0*/  IADD3 R17, R17, 0x20, RZ ;  /* 0x0000002011117810 */ /* 0x002fe20007ffe0ff */
[----:B------:R-:W-:Y:S02]  /*12b0*/  HADD2.F32 R15, -RZ, R22.H0_H0 ;  /* 0x20000016ff0f7230 */ /* 0x000fe40000004100 */
[----:B--2---:R-:W-:-:S04]  /*12c0*/  FMUL.FTZ R23, R28, R23 ;  /* 0x000000171c177220 */ /* 0x004fc80000410000 */
[----:B------:R-:W-:Y:S01]  /*12d0*/  FFMA.FTZ R23, R8, R23, R25 ;  /* 0x0000001708177223 */ /* 0x000fe20000010019 */
[----:B---3--:R-:W-:-:S04]  /*12e0*/  FMUL.FTZ R24, R15, R24 ;  /* 0x000000180f187220 */ /* 0x008fc80000410000 */
[----:B------:R-:W-:-:S04]  /*12f0*/  FFMA.FTZ R23, R8, R24, R23 ;  /* 0x0000001808177223 */ /* 0x000fc80000010017 */
[----:B------:R-:W-:-:S07]  /*1300*/  FFMA.FTZ R21, R8, R14, R23 ;  /* 0x0000000e08157223 */ /* 0x000fce0000010017 */
.L_x_25485:
[----:B------:R-:W-:-:S13]  /*1310*/  ISETP.NE.OR P0, PT, R20, RZ, P0 ;  /* 0x000000ff1400720c */ /* 0x000fda0000705670 */
[----:B------:R-:W-:Y:S05]  /*1320*/  @!P0 BRA `(.L_x_25481) ;  /* 0x0000000000788947 */ /* 0x000fea0003800000 */
.L_x_25482:
        /* <DEDUP_REMOVED lines=8> */
[----:B------:R-:W5:Y:S01]  /*13b0*/  LDG.E.U16.CONSTANT R25, desc[UR10][R14.64+0x480] ;  /* 0x0004800a0e197981 */ /* 0x000f62000c1e9500 */
[----:B------:R-:W-:-:S02]  /*13c0*/  IADD3 R20, R20, -0x4, RZ ;  /* 0xfffffffc14147810 */ /* 0x000fc40007ffe0ff */
[----:B------:R-:W-:Y:S02]  /*13d0*/  IADD3 R19, P2, R19, 0x600, RZ ;  /* 0x0000060013137810 */ /* 0x000fe40007f5e0ff */
[----:B------:R-:W-:Y:S02]  /*13e0*/  ISETP.NE.AND P0, PT, R20, RZ, PT ;  /* 0x000000ff1400720c */ /* 0x000fe40003f05270 */
[----:B------:R-:W-:Y:S02]  /*13f0*/  IADD3 R16, R16, 0x4, RZ ;  /* 0x0000000410107810 */ /* 0x000fe40007ffe0ff */
[----:B------:R-:W-:Y:S01]  /*1400*/  IADD3.X R18, RZ, R18, RZ, P2, !PT ;  /* 0x00000012ff127210 */ /* 0x000fe200017fe4ff */
[----:B--2---:R-:W-:Y:S02]  /*1410*/  HADD2.F32 R26, -RZ, R26.H0_H0 ;  /* 0x2000001aff1a7230 */ /* 0x004fe40000004100 */
[----:B---3--:R-:W-:-:S03]  /*1420*/  HADD2.F32 R24, -RZ, R24.H0_H0 ;  /* 0x20000018ff187230 */ /* 0x008fc60000004100 */
[----:B0-----:R-:W-:Y:S02]  /*1430*/  FMUL.FTZ R28, R23, R26 ;  /* 0x0000001a171c7220 */ /* 0x001fe40000410000 */
[----:B------:R-:W0:Y:S01]  /*1440*/  LDS R26, [R17] ;  /* 0x00000000111a7984 */ /* 0x000e220000000800 */
[----:B-1----:R-:W-:Y:S01]  /*1450*/  FMUL.FTZ R24, R27, R24 ;  /* 0x000000181b187220 */ /* 0x002fe20000410000 */
[----:B----4-:R-:W-:Y:S02]  /*1460*/  HADD2.F32 R27, -RZ, R22.H0_H0 ;  /* 0x20000016ff1b7230 */ /* 0x010fe40000004100 */
[----:B------:R1:W2:Y:S01]  /*1470*/  LDS R23, [R17+0x4] ;  /* 0x0000040011177984 */ /* 0x0002a20000000800 */
[----:B------:R-:W-:Y:S01]  /*1480*/  FFMA.FTZ R21, R28, R8, R21 ;  /* 0x000000081c157223 */ /* 0x000fe20000010015 */
[----:B-----5:R-:W-:-:S03]  /*1490*/  HADD2.F32 R14, -RZ, R25.H0_H0 ;  /* 0x20000019ff0e7230 */ /* 0x020fc60000004100 */
[----:B------:R-:W-:Y:S01]  /*14a0*/  FFMA.FTZ R21, R24, R8, R21 ;  /* 0x0000000818157223 */ /* 0x000fe20000010015 */
[----:B-1----:R-:W-:Y:S01]  /*14b0*/  IADD3 R17, R17, 0x10, RZ ;  /* 0x0000001011117810 */ /* 0x002fe20007ffe0ff */
[----:B0-----:R-:W-:Y:S01]  /*14c0*/  FMUL.FTZ R26, R26, R27 ;  /* 0x0000001b1a1a7220 */ /* 0x001fe20000410000 */
[----:B--2---:R-:W-:-:S03]  /*14d0*/  FMUL.FTZ R14, R23, R14 ;  /* 0x0000000e170e7220 */ /* 0x004fc60000410000 */
[----:B------:R-:W-:-:S04]  /*14e0*/  FFMA.FTZ R21, R26, R8, R21 ;  /* 0x000000081a157223 */ /* 0x000fc80000010015 */
[----:B------:R-:W-:Y:S01]  /*14f0*/  FFMA.FTZ R21, R14, R8, R21 ;  /* 0x000000080e157223 */ /* 0x000fe20000010015 */
[----:B------:R-:W-:Y:S06]  /*1500*/  @P0 BRA `(.L_x_25482) ;  /* 0xfffffffc00880947 */ /* 0x000fec000383ffff */
.L_x_25481:
        /* <DEDUP_REMOVED lines=9> */
[----:B-1----:R-:W-:Y:S01]  /*15a0*/  IMAD R20, R16, 0x4, R3 ;  /* 0x0000000410147824 */ /* 0x002fe200078e0203 */
[----:B------:R-:W-:-:S04]  /*15b0*/  ISETP.NE.AND P0, PT, R10, 0x1, PT ;  /* 0x000000010a00780c */ /* 0x000fc80003f05270 */
        /* <DEDUP_REMOVED lines=9> */
[----:B------:R-:W1:Y:S01]  /*1650*/  @P0 LDS R19, [R20+0x8] ;  /* 0x0000080014130984 */ /* 0x000e620000000800 */
[----:B--2---:R-:W-:-:S05]  /*1660*/  HADD2.F32 R16, -RZ, R16.H0_H0 ;  /* 0x20000010ff107230 */ /* 0x004fca0000004100 */
[----:B0-----:R-:W-:-:S04]  /*1670*/  FMUL.FTZ R16, R16, R17 ;  /* 0x0000001110107220 */ /* 0x001fc80000410000 */
[----:B------:R-:W-:Y:S01]  /*1680*/  FFMA.FTZ R21, R16, R8, R21 ;  /* 0x0000000810157223 */ /* 0x000fe20000010015 */
[----:B---3--:R-:W-:-:S05]  /*1690*/  @P0 HADD2.F32 R18, -RZ, R18.H0_H0 ;  /* 0x20000012ff120230 */ /* 0x008fca0000004100 */
[----:B-1----:R-:W-:-:S04]  /*16a0*/  @P0 FMUL.FTZ R18, R18, R19 ;  /* 0x0000001312120220 */ /* 0x002fc80000410000 */
[----:B------:R-:W-:-:S07]  /*16b0*/  @P0 FFMA.FTZ R21, R18, R8, R21 ;  /* 0x0000000812150223 */ /* 0x000fce0000010015 */
.L_x_25480:
[C---:B------:R-:W-:Y:S01]  /*16c0*/  IADD3 R15, P0, R2.reuse, R5, RZ ;  /* 0x00000005020f7210 */ /* 0x040fe20007f1e0ff */
[----:B------:R-:W-:Y:S01]  /*16d0*/  ULDC.64 UR4, c[0x0][0x210] ;  /* 0x0000840000047ab9 */ /* 0x000fe20000000a00 */
[----:B------:R-:W-:Y:S02]  /*16e0*/  F2FP.F16.F32.PACK_AB R21, RZ, R21 ;  /* 0x00000015ff15723e */ /* 0x000fe400000000ff */
        /* <DEDUP_REMOVED lines=8> */
.L_x_25473:
        /* <DEDUP_REMOVED lines=17> */
[----:B------:R-:W-:Y:S02]  /*1880*/  LEA.HI.X.SX32 R9, R0, R5, 0x1, P0 ;  /* 0x0000000500097211 */ /* 0x000fe400000f0eff */
[----:B------:R-:W-:-:S07]  /*1890*/  MOV R0, R2 ;  /* 0x0000000200007202 */ /* 0x000fce0000000f00 */
.L_x_25487:
[----:B0-----:R-:W-:Y:S02]  /*18a0*/  SHF.R.S32.HI R4, RZ, 0x1f, R0 ;  /* 0x0000001fff047819 */ /* 0x001fe40000011400 */
[----:B------:R-:W-:-:S04]  /*18b0*/  IADD3 R3, P0, R0, R7, RZ ;  /* 0x0000000700037210 */ /* 0x000fc80007f1e0ff */
[----:B------:R-:W-:Y:S02]  /*18c0*/  IADD3.X R6, R4, R9, RZ, P0, !PT ;  /* 0x0000000904067210 */ /* 0x000fe400007fe4ff */
[----:B------:R-:W-:-:S04]  /*18d0*/  LEA R2, P0, R3, UR6, 0x1 ;  /* 0x0000000603027c11 */ /* 0x000fc8000f8008ff */
[----:B------:R-:W-:-:S06]  /*18e0*/  LEA.HI.X R3, R3, UR7, R6, 0x1, P0 ;  /* 0x0000000703037c11 */ /* 0x000fcc00080f0c06 */
[----:B------:R-:W2:Y:S01]  /*18f0*/  LDG.E.U16.CONSTANT R3, desc[UR10][R2.64] ;  /* 0x0000000a02037981 */ /* 0x000ea2000c1e9500 */
[C---:B------:R-:W-:Y:S02]  /*1900*/  IADD3 R5, P0, R0.reuse, R11, RZ ;  /* 0x0000000b00057210 */ /* 0x040fe40007f1e0ff */
[----:B------:R-:W-:Y:S02]  /*1910*/  IADD3 R0, R0, UR4, RZ ;  /* 0x0000000400007c10 */ /* 0x000fe4000fffe0ff */
[----:B------:R-:W-:Y:S02]  /*1920*/  IADD3.X R6, R4, R13, RZ, P0, !PT ;  /* 0x0000000d04067210 */ /* 0x000fe400007fe4ff */
[----:B------:R-:W-:-:S04]  /*1930*/  LEA R4, P0, R5, UR8, 0x1 ;  /* 0x0000000805047c11 */ /* 0x000fc8000f8008ff */
[----:B------:R-:W-:Y:S02]  /*1940*/  LEA.HI.X R5, R5, UR9, R6, 0x1, P0 ;  /* 0x0000000905057c11 */ /* 0x000fe400080f0c06 */
[----:B------:R-:W-:-:S03]  /*1950*/  ISETP.GE.AND P0, PT, R0, 0xc0, PT ;  /* 0x000000c00000780c */ /* 0x000fc60003f06270 */
[----:B--2---:R0:W-:Y:S10]  /*1960*/  STG.E.U16 desc[UR10][R4.64], R3 ;  /* 0x0000000304007986 */ /* 0x0041f4000c10150a */
[----:B------:R-:W-:Y:S05]  /*1970*/  @!P0 BRA `(.L_x_25487) ;  /* 0xfffffffc00c88947 */ /* 0x000fea000383ffff */
[----:B------:R-:W-:Y:S05]  /*1980*/  EXIT ;  /* 0x000000000000794d */ /* 0x000fea0003800000 */
.L_x_25488:
        /* <DEDUP_REMOVED lines=15> */
.L_x_30003:


//--------------------- .text._ZN4vllm25paged_attention_v2_kernelIttLi192ELi8ELi128ELNS_18Fp8KVCacheDataTypeE0ELb1ELi512EEEvPfS2_PT_PKS3_PKT0_S9_ifPKiSB_iPKfiiiSD_SD_iiiii --------------------------
	.section	.text._ZN4vllm25paged_attention_v2_kernelIttLi192ELi8ELi128ELNS_18Fp8KVCacheDataTypeE0ELb1ELi512EEEvPfS2_PT_PKS3_PKT0_S9_ifPKiSB_iPKfiiiSD_SD_iiiii,"ax",@progbits
	.align	128
        .global         _ZN4vllm25paged_attention_v2_kernelIttLi192ELi8ELi128ELNS_18Fp8KVCacheDataTypeE0ELb1ELi512EEEvPfS2_PT_PKS3_PKT0_S9_ifPKiSB_iPKfiiiSD_SD_iiiii
        .type           _ZN4vllm25paged_attention_v2_kernelIttLi192ELi8ELi128ELNS_18Fp8KVCacheDataTypeE0ELb1ELi512EEEvPfS2_PT_PKS3_PKT0_S9_ifPKiSB_iPKfiiiSD_SD_iiiii,@function
        .size           _ZN4vllm25paged_attention_v2_kernelIttLi192ELi8ELi128ELNS_18Fp8KVCacheDataTypeE0ELb1ELi512EEEvPfS2_PT_PKS3_PKT0_S9_ifPKiSB_iPKfiiiSD_SD_iiiii,(.L_x_30004 - _ZN4vllm25paged_attention_v2_kernelIttLi192ELi8ELi128ELNS_18Fp8KVCacheDataTypeE0ELb1ELi512EEEvPfS2_PT_PKS3_PKT0_S9_ifPKiSB_iPKfiiiSD_SD_iiiii)
        .other          _ZN4vllm25paged_attention_v2_kernelIttLi192ELi8ELi128ELNS_18Fp8KVCacheDataTypeE0ELb1ELi512EEEvPfS2_PT_PKS3_PKT0_S9_ifPKiSB_iPKfiiiSD_SD_iiiii,@"STO_CUDA_ENTRY STV_DEFAULT"
_ZN4vllm25paged_attention_v2_kernelIttLi192ELi8ELi128ELNS_18Fp8KVCacheDataTypeE0ELb1ELi512EEEvPfS2_PT_PKS3_PKT0_S9_ifPKiSB_iPKfiiiSD_SD_iiiii:
.text._ZN4vllm25paged_attention_v2_kernelIttLi192ELi8ELi128ELNS_18Fp8KVCacheDataTypeE0ELb1ELi512EEEvPfS2_PT_PKS3_PKT0_S9_ifPKiSB_iPKfiiiSD_SD_iiiii:
        /* <DEDUP_REMOVED lines=59> */
[----:B------:R-:W-:Y:S01]  /*03b0*/  IMAD.HI.U32 R4, R3, R5, RZ ;  /* 0x0000000503047227 */ /* 0x000fe200078e00ff */
[----:B------:R-:W0:Y:S03]  /*03c0*/  S2R R12, SR_TID.X ;  /* 0x00000000000c7919 */ /* 0x000e260000002100 */
        /* <DEDUP_REMOVED lines=13> */
[----:B------:R-:W-:Y:S01]  /*04a0*/  IMAD.IADD R3, R112, 0x1, -R45 ;  /* 0x0000000170037824 */ /* 0x000fe200078e0a2d */
[----:B0-----:R-:W-:-:S04]  /*04b0*/  SHF.R.S32.HI R5, RZ, 0x1f, R12 ;  /* 0x0000001fff057819 */ /* 0x001fc8000001140c */
[CC--:B------:R-:W-:Y:S02]  /*04c0*/  LEA.HI R6, R5.reuse, R12.reuse, RZ, 0x2 ;  /* 0x0000000c05067211 */ /* 0x0c0fe400078f10ff */
[----:B------:R-:W-:-:S05]  /*04d0*/  LEA.HI R14, R5, R12, RZ, 0x5 ;  /* 0x0000000c050e7211 */ /* 0x000fca00078f28ff */
[----:B------:R-:W-:Y:S01]  /*04e0*/  @P0 VIADD R4, R4, 0x1 ;  /* 0x0000000104040836 */ /* 0x000fe20000000000 */
[----:B------:R-:W-:-:S03]  /*04f0*/  ISETP.GT.AND P0, PT, R12, 0x5f, PT ;  /* 0x0000005f0c00780c */ /* 0x000fc60003f04270 */
[----:B------:R-:W-:Y:S02]  /*0500*/  IMAD.MOV.U32 R2, RZ, RZ, R4 ;  /* 0x000000ffff027224 */ /* 0x000fe400078e0004 */
[----:B------:R-:W-:Y:S01]  /*0510*/  IMAD R4, R3, 0x8, R50 ;  /* 0x0000000803047824 */ /* 0x000fe200078e0232 */
[----:B------:R-:W-:Y:S01]  /*0520*/  LOP3.LUT R3, R6, 0xfffffffc, RZ, 0xc0, !PT ;  /* 0xfffffffc06037812 */ /* 0x000fe200078ec0ff */
[----:B------:R-:W-:Y:S01]  /*0530*/  @!P2 IMAD.MOV R2, RZ, RZ, -R2 ;  /* 0x000000ffff02a224 */ /* 0x000fe200078e0a02 */
[----:B------:R-:W-:Y:S02]  /*0540*/  @!P1 LOP3.LUT R2, RZ, R16, RZ, 0x33, !PT ;  /* 0x00000010ff029212 */ /* 0x000fe400078e33ff */
[----:B------:R-:W-:Y:S01]  /*0550*/  VIMNMX R5, R109, R4, PT ;  /* 0x000000046d057248 */ /* 0x000fe20003fe0100 */
[----:B------:R-:W-:Y:S01]  /*0560*/  IMAD.IADD R3, R12, 0x1, -R3 ;  /* 0x000000010c037824 */ /* 0x000fe200078e0a03 */
[----:B------:R-:W-:-:S03]  /*0570*/  SHF.R.S32.HI R16, RZ, 0x2, R6 ;  /* 0x00000002ff107819 */ /* 0x000fc60000011406 */
[----:B------:R-:W-:Y:S01]  /*0580*/  IMAD.IADD R4, R5, 0x1, -R50 ;  /* 0x0000000105047824 */ /* 0x000fe200078e0a32 */
        /* <DEDUP_REMOVED lines=28> */
.L_x_25493:
        /* <DEDUP_REMOVED lines=11> */
.L_x_25492:
[----:B------:R-:W-:Y:S05]  /*0800*/  BSYNC B1 ;  /* 0x0000000000017941 */ /* 0x000fea0003800000 */
.L_x_25491:
        /* <DEDUP_REMOVED lines=12> */
[----:B------:R-:W-:-:S03]  /*08d0*/  IMAD.SHL.U32 R11, R11, 0x2, RZ ;  /* 0x000000020b0b7824 */ /* 0x000fc600078e00ff */
[----:B------:R-:W-:-:S05]  /*08e0*/  LEA R5, R18, R5, 0x2 ;  /* 0x0000000512057211 */ /* 0x000fca00078e10ff */
[----:B------:R-:W-:-:S07]  /*08f0*/  VIADD R5, R5, 0x100 ;  /* 0x0000010005057836 */ /* 0x000fce0000000000 */
.L_x_25494:
        /* <DEDUP_REMOVED lines=17> */
.L_x_25490:
[----:B------:R-:W-:Y:S05]  /*0a10*/  BSYNC B0 ;  /* 0x0000000000007941 */ /* 0x000fea0003800000 */
.L_x_25489:
[----:B------:R-:W0:Y:S01]  /*0a20*/  LDC R18, c[0x0][0x294] ;  /* 0x0000a500ff127b82 */ /* 0x000e220000000800 */
[----:B------:R-:W-:Y:S01]  /*0a30*/  VIADD R11, R109, 0xffffffff ;  /* 0xffffffff6d0b7836 */ /* 0x000fe20000000000 */
[----:B------:R-:W-:Y:S01]  /*0a40*/  ULDC UR4, c[0x0][0x288] ;  /* 0x0000a20000047ab9 */ /* 0x000fe20000000800 */
[----:B------:R-:W-:Y:S01]  /*0a50*/  LEA.HI.SX32 R45, R14, R45, 0x1b ;  /* 0x0000002d0e2d7211 */ /* 0x000fe200078fdaff */
        /* <DEDUP_REMOVED lines=14> */
[----:B------:R-:W-:Y:S02]  /*0b40*/  @!P3 IMAD.MOV R11, RZ, RZ, -R22 ;  /* 0x000000ffff0bb224 */ /* 0x000fe400078e0a16 */
[----:B------:R-:W-:-:S02]  /*0b50*/  @P3 IMAD R9, R10, UR4, R9 ;  /* 0x000000040a093c24 */ /* 0x000fc4000f8e0209 */
[----:B0-----:R-:W-:-:S04]  /*0b60*/  VIADD R12, R15, 0xffffffe ;  /* 0x0ffffffe0f0c7836 */ /* 0x001fc80000000000 */
[----:B------:R0:W1:Y:S02]  /*0b70*/  F2I.FTZ.U32.TRUNC.NTZ R13, R12 ;  /* 0x0000000c000d7305 */ /* 0x000064000021f000 */
[----:B0-----:R-:W-:Y:S02]  /*0b80*/  IMAD.MOV.U32 R12, RZ, RZ, RZ ;  /* 0x000000ffff0c7224 */ /* 0x001fe400078e00ff */
[----:B-1----:R-:W-:-:S04]  /*0b90*/  IMAD R6, R13, R5, RZ ;  /* 0x000000050d067224 */ /* 0x002fc800078e02ff */
[----:B------:R-:W-:-:S04]  /*0ba0*/  IMAD.MOV R17, RZ, RZ, -R6 ;  /* 0x000000ffff117224 */ /* 0x000fc800078e0a06 */
[----:B------:R-:W-:-:S04]  /*0bb0*/  IMAD.HI.U32 R6, R13, R17, R12 ;  /* 0x000000110d067227 */ /* 0x000fc800078e000c */
[----:B------:R-:W-:-:S04]  /*0bc0*/  IMAD.MOV.U32 R17, RZ, RZ, R19 ;  /* 0x000000ffff117224 */ /* 0x000fc800078e0013 */
        /* <DEDUP_REMOVED lines=8> */
[----:B------:R-:W-:Y:S01]  /*0c50*/  @!P3 IMAD R12, R7, UR4, R2 ;  /* 0x00000004070cbc24 */ /* 0x000fe2000f8e0202 */
[----:B------:R-:W-:Y:S02]  /*0c60*/  ULDC UR4, c[0x0][0x258] ;  /* 0x0000960000047ab9 */ /* 0x000fe40000000800 */
[----:B------:R-:W-:Y:S02]  /*0c70*/  IMAD R8, R8, UR4, RZ ;  /* 0x0000000408087c24 */ /* 0x000fe4000f8e02ff */
[----:B------:R-:W-:-:S02]  /*0c80*/  @!P3 IMAD R12, R12, R11, RZ ;  /* 0x0000000b0c0cb224 */ /* 0x000fc400078e02ff */
[----:B------:R-:W-:Y:S01]  /*0c90*/  @P3 IMAD R12, R9, R22, RZ ;  /* 0x00000016090c3224 */ /* 0x000fe200078e02ff */
[----:B------:R-:W-:Y:S01]  /*0ca0*/  SHF.R.S32.HI R10, RZ, 0x1f, R8 ;  /* 0x0000001fff0a7819 */ /* 0x000fe20000011408 */
[----:B------:R-:W-:Y:S02]  /*0cb0*/  IMAD.MOV.U32 R9, RZ, RZ, -0x800001 ;  /* 0xff7fffffff097424 */ /* 0x000fe400078e00ff */
[----:B------:R-:W-:Y:S02]  /*0cc0*/  IMAD.MOV.U32 R11, RZ, RZ, R5 ;  /* 0x000000ffff0b7224 */ /* 0x000fe400078e0005 */
[----:B------:R-:W-:Y:S02]  /*0cd0*/  @P0 VIADD R13, R13, 0x1 ;  /* 0x000000010d0d0836 */ /* 0x000fe40000000000 */
[----:B------:R-:W-:Y:S02]  /*0ce0*/  VIADD R12, R12, 0x1 ;  /* 0x000000010c0c7836 */ /* 0x000fe40000000000 */
[----:B------:R-:W-:-:S04]  /*0cf0*/  IMAD.MOV.U32 R7, RZ, RZ, R13 ;  /* 0x000000ffff077224 */ /* 0x000fc800078e000d */
[----:B------:R-:W-:Y:S01]  /*0d00*/  @!P2 IMAD.MOV R7, RZ, RZ, -R7 ;  /* 0x000000ffff07a224 */ /* 0x000fe200078e0a07 */
[----:B------:R-:W-:Y:S02]  /*0d10*/  @!P1 LOP3.LUT R7, RZ, R18, RZ, 0x33, !PT ;  /* 0x00000012ff079212 */ /* 0x000fe400078e33ff */
[----:B------:R-:W-:-:S13]  /*0d20*/  ISETP.GE.AND P1, PT, R45, R112, PT ;  /* 0x000000702d00720c */ /* 0x000fda0003f26270 */
[----:B------:R-:W-:Y:S05]  /*0d30*/  @P1 BRA `(.L_x_25496) ;  /* 0x0000002c002c1947 */ /* 0x000fea0003800000 */
[----:B------:R-:W0:Y:S01]  /*0d40*/  S2R R13, SR_CgaCtaId ;  /* 0x00000000000d7919 */ /* 0x000e220000008800 */
[----:B------:R-:W-:Y:S01]  /*0d50*/  SHF.R.S32.HI R5, RZ, 0x1f, R16 ;  /* 0x0000001fff057819 */ /* 0x000fe20000011410 */
[C---:B------:R-:W-:Y:S01]  /*0d60*/  VIADD R9, R3.reuse, 0x4 ;  /* 0x0000000403097836 */ /* 0x040fe20000000000 */
[----:B------:R-:W-:Y:S01]  /*0d70*/  MOV R48, 0x400 ;  /* 0x0000040000307802 */ /* 0x000fe20000000f00 */
[----:B------:R-:W-:Y:S01]  /*0d80*/  VIADD R15, R3, 0x8 ;  /* 0x00000008030f7836 */ /* 0x000fe20000000000 */
[----:B------:R-:W-:Y:S01]  /*0d90*/  LEA.HI R5, R5, R16, RZ, 0x3 ;  /* 0x0000001005057211 */ /* 0x000fe200078f18ff */
[C---:B------:R-:W-:Y:S01]  /*0da0*/  VIADD R18, R3.reuse, 0x10 ;  /* 0x0000001003127836 */ /* 0x040fe20000000000 */
[----:B------:R-:W-:Y:S01]  /*0db0*/  SHF.R.S32.HI R14, RZ, 0x1f, R9 ;  /* 0x0000001fff0e7819 */ /* 0x000fe20000011409 */
[----:B------:R-:W-:Y:S01]  /*0dc0*/  VIADD R22, R3, 0x20 ;  /* 0x0000002003167836 */ /* 0x000fe20000000000 */
[----:B------:R-:W-:Y:S01]  /*0dd0*/  LOP3.LUT R5, R5, 0xfffffff8, RZ, 0xc0, !PT ;  /* 0xfffffff805057812 */ /* 0x000fe200078ec0ff */
[C---:B------:R-:W-:Y:S01]  /*0de0*/  VIADD R25, R3.reuse, 0x2c ;  /* 0x0000002c03197836 */ /* 0x040fe20000000000 */
        /* <DEDUP_REMOVED lines=13> */
[----:B------:R-:W1:Y:S01]  /*0ec0*/  LDC R63, c[0x0][0x26c] ;  /* 0x00009b00ff3f7b82 */ /* 0x000e620000000800 */
[----:B------:R-:W-:Y:S01]  /*0ed0*/  LEA.HI R38, R23, R22, RZ, 0x2 ;  /* 0x0000001617267211 */ /* 0x000fe200078f10ff */
[----:B------:R-:W-:Y:S01]  /*0ee0*/  IMAD.SHL.U32 R23, R22, 0x2, RZ ;  /* 0x0000000216177824 */ /* 0x000fe200078e00ff */
[----:B------:R-:W-:Y:S01]  /*0ef0*/  LEA.HI R20, R20, R19, RZ, 0x3 ;  /* 0x0000001314147211 */ /* 0x000fe200078f18ff */
[----:B------:R-:W-:Y:S01]  /*0f00*/  ULDC UR4, c[0x0][0x270] ;  /* 0x00009c0000047ab9 */ /* 0x000fe20000000800 */
[----:B------:R-:W-:Y:S01]  /*0f10*/  LEA.HI R52, R27, R26, RZ, 0x2 ;  /* 0x0000001a1b347211 */ /* 0x000fe200078f10ff */
[----:B------:R-:W-:Y:S01]  /*0f20*/  IMAD.SHL.U32 R27, R26, 0x2, RZ ;  /* 0x000000021a1b7824 */ /* 0x000fe200078e00ff */
[----:B------:R-:W-:Y:S01]  /*0f30*/  LOP3.LUT R20, R20, 0xfffffff8, RZ, 0xc0, !PT ;  /* 0xfffffff814147812 */ /* 0x000fe200078ec0ff */
[----:B------:R-:W-:Y:S01]  /*0f40*/  IMAD.SHL.U32 R32, R32, 0x10, RZ ;  /* 0x0000001020207824 */ /* 0x000fe200078e00ff */
[----:B0-----:R-:W-:Y:S01]  /*0f50*/  LEA R48, R13, R48, 0x18 ;  /* 0x000000300d307211 */ /* 0x001fe200078ec0ff */
        /* <DEDUP_REMOVED lines=18> */
[----:B------:R-:W-:Y:S01]  /*1080*/  IMAD R48, R3, 0x60, R48 ;  /* 0x0000006003307824 */ /* 0x000fe200078e0230 */
[----:B------:R-:W-:Y:S01]  /*1090*/  LEA.HI R16, R16, R15, RZ, 0x3 ;  /* 0x0000000f10107211 */ /* 0x000fe200078f18ff */
[----:B------:R-:W-:Y:S01]  /*10a0*/  IMAD.IADD R50, R13, 0x1, -R50 ;  /* 0x000000010d327824 */ /* 0x000fe200078e0a32 */
        /* <DEDUP_REMOVED lines=8> */
[----:B------:R-:W-:Y:S01]  /*1130*/  VIADD R9, R3, 0x14 ;  /* 0x0000001403097836 */ /* 0x000fe20000000000 */
[----:B------:R-:W-:Y:S01]  /*1140*/  LOP3.LUT R24, R24, 0xfffffff8, RZ, 0xc0, !PT ;  /* 0xfffffff818187812 */ /* 0x000fe200078ec0ff */
[----:B------:R-:W-:Y:S01]  /*1150*/  IMAD.IADD R16, R17, 0x1, -R18 ;  /* 0x0000000111107824 */ /* 0x000fe200078e0a12 */
[----:B------:R-:W-:Y:S01]  /*1160*/  IADD3 R17, R19, -R20, RZ ;  /* 0x8000001413117210 */ /* 0x000fe20007ffe0ff */
[C---:B------:R-:W-:Y:S01]  /*1170*/  VIADD R19, R3.reuse, 0x18 ;  /* 0x0000001803137836 */ /* 0x040fe20000000000 */
[----:B------:R-:W-:Y:S01]  /*1180*/  SHF.R.S32.HI R18, RZ, 0x1f, R9 ;  /* 0x0000001fff127819 */ /* 0x000fe20000011409 */
[----:B------:R-:W-:Y:S01]  /*1190*/  VIADD R20, R3, 0x1c ;  /* 0x0000001c03147836 */ /* 0x000fe20000000000 */
[----:B------:R-:W-:-:S02]  /*11a0*/  LOP3.LUT R28, R28, 0xfffffff8, RZ, 0xc0, !PT ;  /* 0xfffffff81c1c7812 */ /* 0x000fc400078ec0ff */
        /* <DEDUP_REMOVED lines=62> */
[----:B------:R-:W-:Y:S01]  /*1590*/  IMAD.IADD R22, R9, 0x1, -R22 ;  /* 0x0000000109167824 */ /* 0x000fe200078e0a16 */
[----:B------:R-:W-:Y:S01]  /*15a0*/  LOP3.LUT R40, R40, 0xfffffff8, RZ, 0xc0, !PT ;  /* 0xfffffff828287812 */ /* 0x000fe200078ec0ff */
        /* <DEDUP_REMOVED lines=15> */
[----:B------:R-:W-:Y:S02]  /*16a0*/  SHF.R.S32.HI R26, RZ, 0x1f, R9 ;  /* 0x0000001fff1a7819 */ /* 0x000fe40000011409 */
[----:B------:R-:W-:Y:S02]  /*16b0*/  LEA.HI R28, R28, R27, RZ, 0x3 ;  /* 0x0000001b1c1c7211 */ /* 0x000fe400078f18ff */
        /* <DEDUP_REMOVED lines=11> */
[----:B------:R-:W-:Y:S01]  /*1770*/  IMAD.IADD R29, R31, 0x1, -R40 ;  /* 0x000000011f1d7824 */ /* 0x000fe200078e0a28 */
[C---:B------:R-:W-:Y:S01]  /*1780*/  IADD3 R31, R3.reuse, 0x48, RZ ;  /* 0x00000048031f7810 */ /* 0x040fe20007ffe0ff */
[----:B------:R-:W-:Y:S01]  /*1790*/  VIADD R9, R3, 0x44 ;  /* 0x0000004403097836 */ /* 0x000fe20000000000 */
[----:B------:R-:W-:Y:S01]  /*17a0*/  SHF.L.U32 R55, R55, 0x4, RZ ;  /* 0x0000000437377819 */ /* 0x000fe200000006ff */
        /* <DEDUP_REMOVED lines=46> */
[----:B------:R-:W-:Y:S01]  /*1a90*/  SHF.R.S32.HI R47, RZ, 0x1f, R44 ;  /* 0x0000001fff2f7819 */ /* 0x000fe2000001142c */
[----:B------:R-:W-:Y:S01]  /*1aa0*/  IMAD.SHL.U32 R67, R67, 0x10, RZ ;  /* 0x0000001043437824 */ /* 0x000fe200078e00ff */
[----:B------:R-:W-:Y:S01]  /*1ab0*/  LEA.HI R43, R43, R42, RZ, 0x3 ;  /* 0x0000002a2b2b7211 */ /* 0x000fe200078f18ff */
[----:B------:R-:W-:Y:S01]  /*1ac0*/  ULDC UR4, c[0x0][0x28c] ;  /* 0x0000a30000047ab9 */ /* 0x000fe20000000800 */
[----:B------:R-:W-:-:S02]  /*1ad0*/  LEA.HI R47, R47, R44, RZ, 0x3 ;  /* 0x0000002c2f2f7211 */ /* 0x000fc400078f18ff */
        /* <DEDUP_REMOVED lines=8> */
[----:B-1----:R-:W-:Y:S01]  /*1b60*/  SHF.R.S32.HI R47, RZ, 0x1f, R63 ;  /* 0x0000001fff2f7819 */ /* 0x002fe2000001143f */
[----:B------:R-:W-:Y:S01]  /*1b70*/  IMAD.SHL.U32 R61, R52, 0x10, RZ ;  /* 0x00000010343d7824 */ /* 0x000fe200078e00ff */
[----:B------:R-:W-:Y:S01]  /*1b80*/  LOP3.LUT R52, R49, 0xffffffc0, RZ, 0xc0, !PT ;  /* 0xffffffc031347812 */ /* 0x000fe200078ec0ff */
[----:B------:R-:W-:Y:S01]  /*1b90*/  IMAD.SHL.U32 R62, R54, 0x10, RZ ;  /* 0x00000010363e7824 */ /* 0x000fe200078e00ff */
[----:B------:R-:W-:Y:S01]  /*1ba0*/  LOP3.LUT R49, R51, 0xffffffc0, RZ, 0xc0, !PT ;  /* 0xffffffc033317812 */ /* 0x000fe200078ec0ff */
[----:B------:R-:W-:Y:S01]  /*1bb0*/  IMAD.SHL.U32 R63, R56, 0x10, RZ ;  /* 0x00000010383f7824 */ /* 0x000fe200078e00ff */
[----:B------:R-:W-:Y:S01]  /*1bc0*/  LOP3.LUT R51, R53, 0xffffffc0, RZ, 0xc0, !PT ;  /* 0xffffffc035337812 */ /* 0x000fe200078ec0ff */
[----:B------:R-:W-:Y:S01]  /*1bd0*/  IMAD.MOV.U32 R9, RZ, RZ, -0x800001 ;  /* 0xff7fffffff097424 */ /* 0x000fe200078e00ff */
        /* <DEDUP_REMOVED lines=62> */
.L_x_25501:
        /* <DEDUP_REMOVED lines=60> */
[----:B------:R-:W-:Y:S01]  /*2380*/  IMAD.IADD R35, R35, 0x1, -R36 ;  /* 0x0000000123237824 */ /* 0x000fe200078e0a24 */
        /* <DEDUP_REMOVED lines=11> */
[----:B------:R-:W-:Y:S01]  /*2440*/  LEA.HI.X.SX32 R33, R35, R111, 0x1, P0 ;  /* 0x0000006f23217211 */ /* 0x000fe200000f0eff */
[----:B------:R0:W2:Y:S03]  /*2450*/  LDG.E.CONSTANT R38, desc[UR10][R118.64] ;  /* 0x0000000a76267981 */ /* 0x0000a6000c1e9900 */
[----:B------:R-:W-:-:S02]  /*2460*/  LEA.HI.X R37, R34, UR9, R33, 0x1, P2 ;  /* 0x0000000922257c11 */ /* 0x000fc400090f0c21 */
[----:B------:R-:W1:Y:S04]  /*2470*/  LDS.128 R32, [R48] ;  /* 0x0000000030207984 */ /* 0x000e680000000c00 */
[----:B------:R1:W3:Y:S01]  /*2480*/  LDG.E.CONSTANT R39, desc[UR10][R36.64] ;  /* 0x0000000a24277981 */ /* 0x0002e2000c1e9900 */
[C---:B------:R-:W-:Y:S02]  /*2490*/  VIADD R113, R3.reuse, 0x8 ;  /* 0x0000000803717836 */ /* 0x040fe40000000000 */
[----:B------:R-:W-:-:S03]  /*24a0*/  VIADD R117, R3, 0xc ;  /* 0x0000000c03757836 */ /* 0x000fc60000000000 */
[----:B------:R-:W-:-:S04]  /*24b0*/  SHF.R.S32.HI R120, RZ, 0x1f, R113 ;  /* 0x0000001fff787819 */ /* 0x000fc80000011471 */
[----:B------:R-:W-:-:S05]  /*24c0*/  LEA.HI R120, R120, R113, RZ, 0x2 ;  /* 0x0000007178787211 */ /* 0x000fca00078f10ff */
[----:B------:R-:W-:-:S05]  /*24d0*/  IMAD.SHL.U32 R120, R120, 0x10, RZ ;  /* 0x0000001078787824 */ /* 0x000fca00078e00ff */
[----:B------:R-:W-:Y:S02]  /*24e0*/  LOP3.LUT R113, R120, 0xffffffc0, RZ, 0xc0, !PT ;  /* 0xffffffc078717812 */ /* 0x000fe400078ec0ff */
[----:B------:R-:W-:Y:S02]  /*24f0*/  SHF.R.S32.HI R120, RZ, 0x1f, R117 ;  /* 0x0000001fff787819 */ /* 0x000fe40000011475 */
[----:B------:R-:W-:Y:S02]  /*2500*/  IADD3 R113, P0, P2, R15, R116, R113 ;  /* 0x000000740f717210 */ /* 0x000fe40007a1e071 */
[----:B------:R-:W-:Y:S02]  /*2510*/  LEA.HI R117, R120, R117, RZ, 0x2 ;  /* 0x0000007578757211 */ /* 0x000fe400078f10ff */
[----:B0-----:R-:W-:Y:S02]  /*2520*/  LEA R118, P3, R113, UR8, 0x1 ;  /* 0x0000000871767c11 */ /* 0x001fe4000f8608ff */
[----:B------:R-:W-:Y:S01]  /*2530*/  IADD3.X R120, R90, R111, R65, P0, P2 ;  /* 0x0000006f5a787210 */ /* 0x000fe200007e4441 */
[----:B------:R-:W-:-:S03]  /*2540*/  IMAD.SHL.U32 R117, R117, 0x10, RZ ;  /* 0x0000001075757824 */ /* 0x000fc600078e00ff */
[----:B------:R-:W-:Y:S01]  /*2550*/  LEA.HI.X R119, R113, UR9, R120, 0x1, P3 ;  /* 0x0000000971777c11 */ /* 0x000fe200098f0c78 */
[----:B-1----:R-:W-:Y:S02]  /*2560*/  HADD2.F32 R36, -RZ, R33.H0_H0 ;  /* 0x20000021ff247230 */ /* 0x002fe40000004100 */
[----:B------:R-:W-:Y:S02]  /*2570*/  HADD2.F32 R120, -RZ, R32.H0_H0 ;  /* 0x20000020ff787230 */ /* 0x000fe40000004100 */
[----:B------:R-:W-:Y:S02]  /*2580*/  VIADD R121, R3, 0x14 ;  /* 0x0000001403797836 */ /* 0x000fe40000000000 */
[----:B--2---:R-:W-:-:S05]  /*2590*/  HADD2.F32 R37, -RZ, R38.H0_H0 ;  /* 0x20000026ff257230 */ /* 0x004fca0000004100 */
[----:B------:R-:W-:Y:S01]  /*25a0*/  FMUL.FTZ R113, R36, R37 ;  /* 0x0000002524717220 */ /* 0x000fe20000410000 */
[----:B---3--:R-:W-:-:S05]  /*25b0*/  HADD2.F32 R37, -RZ, R39.H0_H0 ;  /* 0x20000027ff257230 */ /* 0x008fca0000004100 */
[----:B------:R-:W-:Y:S02]  /*25c0*/  FFMA.FTZ R120, R120, R37, R113 ;  /* 0x0000002578787223 */ /* 0x000fe40000010071 */
[----:B------:R0:W2:Y:S01]  /*25d0*/  LDG.E.CONSTANT R113, desc[UR10][R118.64] ;  /* 0x0000000a76717981 */ /* 0x0000a2000c1e9900 */
[----:B------:R-:W-:Y:S01]  /*25e0*/  LOP3.LUT R37, R117, 0xffffffc0, RZ, 0xc0, !PT ;  /* 0xffffffc075257812 */ /* 0x000fe200078ec0ff */
[----:B------:R-:W-:-:S03]  /*25f0*/  VIADD R117, R3, 0x10 ;  /* 0x0000001003757836 */ /* 0x000fc60000000000 */
[----:B------:R-:W-:-:S04]  /*2600*/  IADD3 R37, P0, P2, R16, R116, R37 ;  /* 0x0000007410257210 */ /* 0x000fc80007a1e025 */
[----:B------:R-:W-:Y:S02]  /*2610*/  LEA R36, P3, R37, UR8, 0x1 ;  /* 0x0000000825247c11 */ /* 0x000fe4000f8608ff */
[----:B------:R-:W-:-:S04]  /*2620*/  IADD3.X R122, R87, R111, R66, P0, P2 ;  /* 0x0000006f577a7210 */ /* 0x000fc800007e4442 */
[----:B------:R-:W-:Y:S02]  /*2630*/  LEA.HI.X R37, R37, UR9, R122, 0x1, P3 ;  /* 0x0000000925257c11 */ /* 0x000fe400098f0c7a */
[----:B------:R-:W-:-:S04]  /*2640*/  SHF.R.S32.HI R122, RZ, 0x1f, R117 ;  /* 0x0000001fff7a7819 */ /* 0x000fc80000011475 */
[----:B------:R-:W-:Y:S02]  /*2650*/  LEA.HI R122, R122, R117, RZ, 0x2 ;  /* 0x000000757a7a7211 */ /* 0x000fe400078f10ff */
[----:B------:R1:W3:Y:S02]  /*2660*/  LDG.E.CONSTANT R117, desc[UR10][R36.64] ;  /* 0x0000000a24757981 */ /* 0x0002e4000c1e9900 */
[----:B------:R-:W-:-:S04]  /*2670*/  SHF.L.U32 R122, R122, 0x4, RZ ;  /* 0x000000047a7a7819 */ /* 0x000fc800000006ff */
[----:B0-----:R-:W-:-:S04]  /*2680*/  LOP3.LUT R119, R122, 0xffffffc0, RZ, 0xc0, !PT ;  /* 0xffffffc07a777812 */ /* 0x001fc800078ec0ff */
[----:B------:R-:W-:-:S04]  /*2690*/  IADD3 R119, P0, P2, R17, R116, R119 ;  /* 0x0000007411777210 */ /* 0x000fc80007a1e077 */
[----:B------:R-:W-:Y:S02]  /*26a0*/  LEA R118, P3, R119, UR8, 0x1 ;  /* 0x0000000877767c11 */ /* 0x000fe4000f8608ff */
[----:B------:R-:W-:-:S04]  /*26b0*/  IADD3.X R122, R92, R111, R67, P0, P2 ;  /* 0x0000006f5c7a7210 */ /* 0x000fc800007e4443 */
[----:B------:R-:W-:-:S05]  /*26c0*/  LEA.HI.X R119, R119, UR9, R122, 0x1, P3 ;  /* 0x0000000977777c11 */ /* 0x000fca00098f0c7a */
        /* <DEDUP_REMOVED lines=8> */
[----:B------:R-:W-:-:S05]  /*2750*/  LEA.HI.X R123, R36, UR9, R37, 0x1, P3 ;  /* 0x00000009247b7c11 */ /* 0x000fca00098f0c25 */
[----:B------:R0:W4:Y:S01]  /*2760*/  LDG.E.CONSTANT R122, desc[UR10][R122.64] ;  /* 0x0000000a7a7a7981 */ /* 0x000122000c1e9900 */
[----:B------:R-:W-:Y:S02]  /*2770*/  HADD2.F32 R33, -RZ, R33.H1_H1 ;  /* 0x30000021ff217230 */ /* 0x000fe40000004100 */
[----:B------:R-:W-:Y:S02]  /*2780*/  HADD2.F32 R38, -RZ, R38.H1_H1 ;  /* 0x30000026ff267230 */ /* 0x000fe40000004100 */
[----:B------:R-:W-:Y:S02]  /*2790*/  HADD2.F32 R32, -RZ, R32.H1_H1 ;  /* 0x30000020ff207230 */ /* 0x000fe40000004100 */
[----:B------:R-:W-:Y:S02]  /*27a0*/  HADD2.F32 R39, -RZ, R39.H1_H1 ;  /* 0x30000027ff277230 */ /* 0x000fe40000004100 */
[----:B------:R-:W-:Y:S01]  /*27b0*/  FMUL.FTZ R33, R33, R38 ;  /* 0x0000002621217220 */ /* 0x000fe20000410000 */
[----:B0-----:R-:W-:-:S03]  /*27c0*/  HADD2.F32 R123, -RZ, R35.H1_H1 ;  /* 0x30000023ff7b7230 */ /* 0x001fc60000004100 */
[----:B------:R-:W-:Y:S01]  /*27d0*/  FFMA.FTZ R32, R32, R39, R33 ;  /* 0x0000002720207223 */ /* 0x000fe20000010021 */
[----:B------:R-:W-:Y:S02]  /*27e0*/  HADD2.F32 R33, -RZ, R34.H0_H0 ;  /* 0x20000022ff217230 */ /* 0x000fe40000004100 */
[--C-:B--2---:R-:W-:Y:S02]  /*27f0*/  HADD2.F32 R36, -RZ, R113.reuse.H0_H0 ;  /* 0x20000071ff247230 */ /* 0x104fe40000004100 */
[----:B------:R-:W-:-:S03]  /*2800*/  HADD2.F32 R113, -RZ, R113.H1_H1 ;  /* 0x30000071ff717230 */ /* 0x000fc60000004100 */
[----:B------:R-:W-:Y:S01]  /*2810*/  FFMA.FTZ R119, R33, R36, R120 ;  /* 0x0000002421777223 */ /* 0x000fe20000010078 */
[----:B------:R-:W-:Y:S01]  /*2820*/  HADD2.F32 R33, -RZ, R34.H1_H1 ;  /* 0x30000022ff217230 */ /* 0x000fe20000004100 */
[----:B------:R-:W0:Y:S01]  /*2830*/  LDS.128 R36, [R48+0x10] ;  /* 0x0000100030247984 */ /* 0x000e220000000c00 */
[----:B------:R-:W-:-:S03]  /*2840*/  HADD2.F32 R34, -RZ, R35.H0_H0 ;  /* 0x20000023ff227230 */ /* 0x000fc60000004100 */
[----:B------:R-:W-:Y:S01]  /*2850*/  FFMA.FTZ R32, R33, R113, R32 ;  /* 0x0000007121207223 */ /* 0x000fe20000010020 */
[--C-:B---3--:R-:W-:Y:S02]  /*2860*/  HADD2.F32 R33, -RZ, R117.reuse.H0_H0 ;  /* 0x20000075ff217230 */ /* 0x108fe40000004100 */
[----:B------:R-:W-:-:S03]  /*2870*/  HADD2.F32 R117, -RZ, R117.H1_H1 ;  /* 0x30000075ff757230 */ /* 0x000fc60000004100 */
[----:B------:R-:W-:Y:S02]  /*2880*/  FFMA.FTZ R119, R34, R33, R119 ;  /* 0x0000002122777223 */ /* 0x000fe40000010077 */
[----:B------:R-:W-:Y:S01]  /*2890*/  FFMA.FTZ R123, R123, R117, R32 ;  /* 0x000000757b7b7223 */ /* 0x000fe20000010020 */
[----:B------:R-:W-:-:S05]  /*28a0*/  VIADD R32, R3, 0x18 ;  /* 0x0000001803207836 */ /* 0x000fca0000000000 */
[----:B------:R-:W-:-:S04]  /*28b0*/  SHF.R.S32.HI R33, RZ, 0x1f, R32 ;  /* 0x0000001fff217819 */ /* 0x000fc80000011420 */
[----:B------:R-:W-:-:S05]  /*28c0*/  LEA.HI R34, R33, R32, RZ, 0x2 ;  /* 0x0000002021227211 */ /* 0x000fca00078f10ff */
[----:B------:R-:W-:Y:S02]  /*28d0*/  IMAD.SHL.U32 R34, R34, 0x10, RZ ;  /* 0x0000001022227824 */ /* 0x000fe400078e00ff */
[----:B0-----:R-:W-:Y:S02]  /*28e0*/  HADD2.F32 R32, -RZ, R36.H0_H0 ;  /* 0x20000024ff207230 */ /* 0x001fe40000004100 */
[----:B----4-:R-:W-:-:S05]  /*28f0*/  HADD2.F32 R33, -RZ, R118.H0_H0 ;  /* 0x20000076ff217230 */ /* 0x010fca0000004100 */
[----:B------:R-:W-:Y:S01]  /*2900*/  FFMA.FTZ R119, R32, R33, R119 ;  /* 0x0000002120777223 */ /* 0x000fe20000010077 */
[----:B------:R-:W-:Y:S01]  /*2910*/  VIADD R33, R3, 0x1c ;  /* 0x0000001c03217836 */ /* 0x000fe20000000000 */
[----:B------:R-:W-:-:S04]  /*2920*/  LOP3.LUT R32, R34, 0xffffffc0, RZ, 0xc0, !PT ;  /* 0xffffffc022207812 */ /* 0x000fc800078ec0ff */
[----:B------:R-:W-:Y:S02]  /*2930*/  SHF.R.S32.HI R34, RZ, 0x1f, R33 ;  /* 0x0000001fff227819 */ /* 0x000fe40000011421 */
[----:B------:R-:W-:Y:S02]  /*2940*/  IADD3 R32, P0, P2, R19, R116, R32 ;  /* 0x0000007413207210 */ /* 0x000fe40007a1e020 */
[----:B------:R-:W-:Y:S02]  /*2950*/  LEA.HI R113, R34, R33, RZ, 0x2 ;  /* 0x0000002122717211 */ /* 0x000fe400078f10ff */
[----:B------:R-:W-:Y:S02]  /*2960*/  LEA R34, P3, R32, UR8, 0x1 ;  /* 0x0000000820227c11 */ /* 0x000fe4000f8608ff */
[----:B------:R-:W-:Y:S01]  /*2970*/  IADD3.X R33, R94, R111, R69, P0, P2 ;  /* 0x0000006f5e217210 */ /* 0x000fe200007e4445 */
[----:B------:R-:W-:-:S03]  /*2980*/  IMAD.SHL.U32 R113, R113, 0x10, RZ ;  /* 0x0000001071717824 */ /* 0x000fc600078e00ff */
[----:B------:R-:W-:Y:S02]  /*2990*/  LEA.HI.X R35, R32, UR9, R33, 0x1, P3 ;  /* 0x0000000920237c11 */ /* 0x000fe400098f0c21 */
[----:B------:R-:W-:-:S03]  /*29a0*/  LOP3.LUT R33, R113, 0xffffffc0, RZ, 0xc0, !PT ;  /* 0xffffffc071217812 */ /* 0x000fc600078ec0ff */
[----:B------:R0:W2:Y:S01]  /*29b0*/  LDG.E.CONSTANT R117, desc[UR10][R34.64] ;  /* 0x0000000a22757981 */ /* 0x0000a2000c1e9900 */
[----:B------:R-:W-:Y:S01]  /*29c0*/  IADD3 R33, P0, P2, R20, R116, R33 ;  /* 0x0000007414217210 */ /* 0x000fe20007a1e021 */
[----:B------:R-:W-:-:S03]  /*29d0*/  VIADD R113, R3, 0x20 ;  /* 0x0000002003717836 */ /* 0x000fc60000000000 */
[----:B------:R-:W-:Y:S02]  /*29e0*/  LEA R32, P3, R33, UR8, 0x1 ;  /* 0x0000000821207c11 */ /* 0x000fe4000f8608ff */
[----:B------:R-:W-:-:S04]  /*29f0*/  IADD3.X R120, R91, R111, R70, P0, P2 ;  /* 0x0000006f5b787210 */ /* 0x000fc800007e4446 */
[----:B------:R-:W-:Y:S02]  /*2a00*/  LEA.HI.X R33, R33, UR9, R120, 0x1, P3 ;  /* 0x0000000921217c11 */ /* 0x000fe400098f0c78 */
[----:B------:R-:W-:-:S04]  /*2a10*/  SHF.R.S32.HI R120, RZ, 0x1f, R113 ;  /* 0x0000001fff787819 */ /* 0x000fc80000011471 */
[----:B------:R-:W-:Y:S02]  /*2a20*/  LEA.HI R120, R120, R113, RZ, 0x2 ;  /* 0x0000007178787211 */ /* 0x000fe400078f10ff */
[----:B------:R1:W3:Y:S03]  /*2a30*/  LDG.E.CONSTANT R113, desc[UR10][R32.64] ;  /* 0x0000000a20717981 */ /* 0x0002e6000c1e9900 */
[----:B------:R-:W-:-:S05]  /*2a40*/  IMAD.SHL.U32 R120, R120, 0x10, RZ ;  /* 0x0000001078787824 */ /* 0x000fca00078e00ff */
[----:B0-----:R-:W-:-:S04]  /*2a50*/  LOP3.LUT R34, R120, 0xffffffc0, RZ, 0xc0, !PT ;  /* 0xffffffc078227812 */ /* 0x001fc800078ec0ff */
[----:B------:R-:W-:-:S04]  /*2a60*/  IADD3 R34, P0, P2, R21, R116, R34 ;  /* 0x0000007415227210 */ /* 0x000fc80007a1e022 */
[----:B------:R-:W-:Y:S02]  /*2a70*/  LEA R120, P3, R34, UR8, 0x1 ;  /* 0x0000000822787c11 */ /* 0x000fe4000f8608ff */
[----:B------:R-:W-:-:S04]  /*2a80*/  IADD3.X R35, R96, R111, R71, P0, P2 ;  /* 0x0000006f60237210 */ /* 0x000fc800007e4447 */
[----:B------:R-:W-:-:S05]  /*2a90*/  LEA.HI.X R121, R34, UR9, R35, 0x1, P3 ;  /* 0x0000000922797c11 */ /* 0x000fca00098f0c23 */
[----:B------:R0:W4:Y:S01]  /*2aa0*/  LDG.E.CONSTANT R120, desc[UR10][R120.64] ;  /* 0x0000000a78787981 */ /* 0x000122000c1e9900 */
[----:B-1----:R-:W-:Y:S02]  /*2ab0*/  VIADD R32, R3, 0x24 ;  /* 0x0000002403207836 */ /* 0x002fe40000000000 */
[----:B------:R-:W-:Y:S02]  /*2ac0*/  HADD2.F32 R36, -RZ, R36.H1_H1 ;  /* 0x30000024ff247230 */ /* 0x000fe40000004100 */
[----:B------:R-:W-:Y:S01]  /*2ad0*/  HADD2.F32 R118, -RZ, R118.H1_H1 ;  /* 0x30000076ff767230 */ /* 0x000fe20000004100 */
[----:B------:R-:W-:-:S04]  /*2ae0*/  SHF.R.S32.HI R33, RZ, 0x1f, R32 ;  /* 0x0000001fff217819 */ /* 0x000fc80000011420 */
[----:B------:R-:W-:Y:S01]  /*2af0*/  LEA.HI R34, R33, R32, RZ, 0x2 ;  /* 0x0000002021227211 */ /* 0x000fe200078f10ff */
[----:B------:R-:W-:Y:S02]  /*2b00*/  HADD2.F32 R32, -RZ, R37.H0_H0 ;  /* 0x20000025ff207230 */ /* 0x000fe40000004100 */
[----:B------:R-:W-:Y:S01]  /*2b10*/  FFMA.FTZ R123, R36, R118, R123 ;  /* 0x00000076247b7223 */ /* 0x000fe2000001007b */
[----:B------:R-:W-:Y:S02]  /*2b20*/  HADD2.F32 R33, -RZ, R122.H0_H0 ;  /* 0x2000007aff217230 */ /* 0x000fe40000004100 */
[----:B------:R-:W-:-:S03]  /*2b30*/  IMAD.SHL.U32 R34, R34, 0x10, RZ ;  /* 0x0000001022227824 */ /* 0x000fc600078e00ff */
[----:B------:R-:W-:Y:S02]  /*2b40*/  FFMA.FTZ R32, R32, R33, R119 ;  /* 0x0000002120207223 */ /* 0x000fe40000010077 */
[----:B------:R-:W-:-:S04]  /*2b50*/  LOP3.LUT R33, R34, 0xffffffc0, RZ, 0xc0, !PT ;  /* 0xffffffc022217812 */ /* 0x000fc800078ec0ff */
[----:B------:R-:W-:-:S04]  /*2b60*/  IADD3 R33, P0, P2, R22, R116, R33 ;  /* 0x0000007416217210 */ /* 0x000fc80007a1e021 */
[----:B------:R-:W-:Y:S02]  /*2b70*/  LEA R118, P3, R33, UR8, 0x1 ;  /* 0x0000000821767c11 */ /* 0x000fe4000f8608ff */
[----:B------:R-:W-:-:S04]  /*2b80*/  IADD3.X R34, R93, R111, R72, P0, P2 ;  /* 0x0000006f5d227210 */ /* 0x000fc800007e4448 */
[----:B------:R-:W-:-:S06]  /*2b90*/  LEA.HI.X R119, R33, UR9, R34, 0x1, P3 ;  /* 0x0000000921777c11 */ /* 0x000fcc00098f0c22 */
[----:B------:R-:W4:Y:S01]  /*2ba0*/  LDG.E.CONSTANT R119, desc[UR10][R118.64] ;  /* 0x0000000a76777981 */ /* 0x000f22000c1e9900 */
[----:B------:R-:W-:Y:S02]  /*2bb0*/  HADD2.F32 R34, -RZ, R37.H1_H1 ;  /* 0x30000025ff227230 */ /* 0x000fe40000004100 */
[----:B------:R-:W-:Y:S02]  /*2bc0*/  HADD2.F32 R122, -RZ, R122.H1_H1 ;  /* 0x3000007aff7a7230 */ /* 0x000fe40000004100 */
[--C-:B------:R-:W-:Y:S02]  /*2bd0*/  HADD2.F32 R33, -RZ, R38.reuse.H0_H0 ;  /* 0x20000026ff217230 */ /* 0x100fe40000004100 */
[----:B------:R-:W-:Y:S02]  /*2be0*/  HADD2.F32 R38, -RZ, R38.H1_H1 ;  /* 0x30000026ff267230 */ /* 0x000fe40000004100 */
[----:B0-----:R-:W-:Y:S01]  /*2bf0*/  FFMA.FTZ R121, R34, R122, R123 ;  /* 0x0000007a22797223 */ /* 0x001fe2000001007b */
[----:B------:R-:W-:-:S02]  /*2c00*/  HADD2.F32 R37, -RZ, R39.H0_H0 ;  /* 0x20000027ff257230 */ /* 0x000fc40000004100 */
[--C-:B--2---:R-:W-:Y:S02]  /*2c10*/  HADD2.F32 R34, -RZ, R117.reuse.H0_H0 ;  /* 0x20000075ff227230 */ /* 0x104fe40000004100 */
[----:B------:R-:W-:-:S03]  /*2c20*/  HADD2.F32 R117, -RZ, R117.H1_H1 ;  /* 0x30000075ff757230 */ /* 0x000fc60000004100 */
[----:B------:R-:W-:Y:S02]  /*2c30*/  FFMA.FTZ R36, R33, R34, R32 ;  /* 0x0000002221247223 */ /* 0x000fe40000010020 */
[----:B------:R-:W0:Y:S01]  /*2c40*/  LDS.128 R32, [R48+0x20] ;  /* 0x0000200030207984 */ /* 0x000e220000000c00 */
[----:B------:R-:W-:Y:S01]  /*2c50*/  FFMA.FTZ R121, R38, R117, R121 ;  /* 0x0000007526797223 */ /* 0x000fe20000010079 */
[--C-:B---3--:R-:W-:Y:S02]  /*2c60*/  HADD2.F32 R38, -RZ, R113.reuse.H0_H0 ;  /* 0x20000071ff267230 */ /* 0x108fe40000004100 */
[----:B------:R-:W-:-:S03]  /*2c70*/  HADD2.F32 R113, -RZ, R113.H1_H1 ;  /* 0x30000071ff717230 */ /* 0x000fc60000004100 */
[----:B------:R-:W-:Y:S01]  /*2c80*/  FFMA.FTZ R36, R37, R38, R36 ;  /* 0x0000002625247223 */ /* 0x000fe20000010024 */
[----:B------:R-:W-:-:S04]  /*2c90*/  IADD3 R37, P0, P2, R23, R116, R52 ;  /* 0x0000007417257210 */ /* 0x000fc80007a1e034 */
[----:B------:R-:W-:Y:S02]  /*2ca0*/  LEA R122, P3, R37, UR8, 0x1 ;  /* 0x00000008257a7c11 */ /* 0x000fe4000f8608ff */
[----:B------:R-:W-:-:S04]  /*2cb0*/  IADD3.X R38, R98, R111, R73, P0, P2 ;  /* 0x0000006f62267210 */ /* 0x000fc800007e4449 */
[----:B------:R-:W-:Y:S01]  /*2cc0*/  LEA.HI.X R123, R37, UR9, R38, 0x1, P3 ;  /* 0x00000009257b7c11 */ /* 0x000fe200098f0c26 */
[----:B------:R-:W-:-:S04]  /*2cd0*/  HADD2.F32 R38, -RZ, R39.H1_H1 ;  /* 0x30000027ff267230 */ /* 0x000fc80000004100 */
[----:B------:R1:W2:Y:S01]  /*2ce0*/  LDG.E.CONSTANT R118, desc[UR10][R122.64] ;  /* 0x0000000a7a767981 */ /* 0x0002a2000c1e9900 */
[----:B------:R-:W-:Y:S01]  /*2cf0*/  FFMA.FTZ R121, R38, R113, R121 ;  /* 0x0000007126797223 */ /* 0x000fe20000010079 */
[----:B----4-:R-:W-:Y:S02]  /*2d00*/  HADD2.F32 R124, -RZ, R120.H0_H0 ;  /* 0x20000078ff7c7230 */ /* 0x010fe40000004100 */
[----:B0-----:R-:W-:-:S05]  /*2d10*/  HADD2.F32 R37, -RZ, R32.H0_H0 ;  /* 0x20000020ff257230 */ /* 0x001fca0000004100 */
[----:B------:R-:W-:Y:S01]  /*2d20*/  FFMA.FTZ R124, R37, R124, R36 ;  /* 0x0000007c257c7223 */ /* 0x000fe20000010024 */
[----:B------:R-:W-:-:S04]  /*2d30*/  IADD3 R36, P0, P2, R24, R116, R49 ;  /* 0x0000007418247210 */ /* 0x000fc80007a1e031 */
[----:B------:R-:W-:Y:S02]  /*2d40*/  LEA R38, P3, R36, UR8, 0x1 ;  /* 0x0000000824267c11 */ /* 0x000fe4000f8608ff */
[----:B------:R-:W-:-:S04]  /*2d50*/  IADD3.X R37, R95, R111, R74, P0, P2 ;  /* 0x0000006f5f257210 */ /* 0x000fc800007e444a */
[----:B------:R-:W-:-:S05]  /*2d60*/  LEA.HI.X R39, R36, UR9, R37, 0x1, P3 ;  /* 0x0000000924277c11 */ /* 0x000fca00098f0c25 */
[----:B------:R0:W3:Y:S01]  /*2d70*/  LDG.E.CONSTANT R113, desc[UR10][R38.64] ;  /* 0x0000000a26717981 */ /* 0x0000e2000c1e9900 */
[----:B------:R-:W-:-:S04]  /*2d80*/  IADD3 R37, P0, P2, R25, R116, R54 ;  /* 0x0000007419257210 */ /* 0x000fc80007a1e036 */
[----:B------:R-:W-:Y:S02]  /*2d90*/  LEA R36, P3, R37, UR8, 0x1 ;  /* 0x0000000825247c11 */ /* 0x000fe4000f8608ff */
[----:B-1----:R-:W-:-:S04]  /*2da0*/  IADD3.X R122, R100, R111, R75, P0, P2 ;  /* 0x0000006f647a7210 */ /* 0x002fc800007e444b */
[----:B------:R-:W-:-:S05]  /*2db0*/  LEA.HI.X R37, R37, UR9, R122, 0x1, P3 ;  /* 0x0000000925257c11 */ /* 0x000fca00098f0c7a */
[----:B------:R2:W4:Y:S01]  /*2dc0*/  LDG.E.CONSTANT R117, desc[UR10][R36.64] ;  /* 0x0000000a24757981 */ /* 0x000522000c1e9900 */
[----:B------:R-:W-:Y:S02]  /*2dd0*/  HADD2.F32 R32, -RZ, R32.H1_H1 ;  /* 0x30000020ff207230 */ /* 0x000fe40000004100 */
[----:B------:R-:W-:Y:S01]  /*2de0*/  HADD2.F32 R120, -RZ, R120.H1_H1 ;  /* 0x30000078ff787230 */ /* 0x000fe20000004100 */
[----:B0-----:R-:W-:-:S04]  /*2df0*/  IADD3 R38, P0, P2, R26, R116, R51 ;  /* 0x000000741a267210 */ /* 0x001fc80007a1e033 */
[----:B------:R-:W-:Y:S01]  /*2e00*/  FFMA.FTZ R32, R32, R120, R121 ;  /* 0x0000007820207223 */ /* 0x000fe20000010079 */
[----:B------:R-:W-:Y:S02]  /*2e10*/  HADD2.F32 R121, -RZ, R33.H0_H0 ;  /* 0x20000021ff797230 */ /* 0x000fe40000004100 */
[----:B------:R-:W-:Y:S01]  /*2e20*/  HADD2.F32 R120, -RZ, R119.H0_H0 ;  /* 0x20000077ff787230 */ /* 0x000fe20000004100 */
[----:B------:R-:W-:-:S04]  /*2e30*/  IADD3.X R39, R97, R111, R76, P0, P2 ;  /* 0x0000006f61277210 */ /* 0x000fc800007e444c */
[----:B------:R-:W-:Y:S01]  /*2e40*/  FFMA.FTZ R124, R121, R120, R124 ;  /* 0x00000078797c7223 */ /* 0x000fe2000001007c */
[----:B------:R-:W-:-:S04]  /*2e50*/  LEA R120, P3, R38, UR8, 0x1 ;  /* 0x0000000826787c11 */ /* 0x000fc8000f8608ff */
[----:B------:R-:W-:-:S05]  /*2e60*/  LEA.HI.X R121, R38, UR9, R39, 0x1, P3 ;  /* 0x0000000926797c11 */ /* 0x000fca00098f0c27 */
[----:B------:R-:W4:Y:S01]  /*2e70*/  LDG.E.CONSTANT R120, desc[UR10][R120.64] ;  /* 0x0000000a78787981 */ /* 0x000f22000c1e9900 */
[----:B------:R-:W-:Y:S02]  /*2e80*/  HADD2.F32 R33, -RZ, R33.H1_H1 ;  /* 0x30000021ff217230 */ /* 0x000fe40000004100 */
[----:B------:R-:W-:-:S05]  /*2e90*/  HADD2.F32 R119, -RZ, R119.H1_H1 ;  /* 0x30000077ff777230 */ /* 0x000fca0000004100 */
[----:B------:R-:W-:Y:S01]  /*2ea0*/  FFMA.FTZ R32, R33, R119, R32 ;  /* 0x0000007721207223 */ /* 0x000fe20000010020 */
[--C-:B------:R-:W-:Y:S02]  /*2eb0*/  HADD2.F32 R33, -RZ, R34.reuse.H0_H0 ;  /* 0x20000022ff217230 */ /* 0x100fe40000004100 */
[----:B------:R-:W-:Y:S02]  /*2ec0*/  HADD2.F32 R123, -RZ, R34.H1_H1 ;  /* 0x30000022ff7b7230 */ /* 0x000fe40000004100 */
[----:B--2---:R-:W-:-:S05]  /*2ed0*/  HADD2.F32 R36, -RZ, R118.H0_H0 ;  /* 0x20000076ff247230 */ /* 0x004fca0000004100 */
[----:B------:R-:W-:Y:S02]  /*2ee0*/  FFMA.FTZ R33, R33, R36, R124 ;  /* 0x0000002421217223 */ /* 0x000fe4000001007c */
[----:B------:R-:W0:Y:S01]  /*2ef0*/  LDS.128 R36, [R48+0x30] ;  /* 0x0000300030247984 */ /* 0x000e220000000c00 */
[----:B------:R-:W-:-:S05]  /*2f00*/  HADD2.F32 R118, -RZ, R118.H1_H1 ;  /* 0x30000076ff767230 */ /* 0x000fca0000004100 */
[----:B------:R-:W-:Y:S01]  /*2f10*/  FFMA.FTZ R123, R123, R118, R32 ;  /* 0x000000767b7b7223 */ /* 0x000fe20000010020 */
[----:B------:R-:W-:Y:S02]  /*2f20*/  HADD2.F32 R32, -RZ, R35.H0_H0 ;  /* 0x20000023ff207230 */ /* 0x000fe40000004100 */
[----:B---3--:R-:W-:-:S05]  /*2f30*/  HADD2.F32 R34, -RZ, R113.H0_H0 ;  /* 0x20000071ff227230 */ /* 0x008fca0000004100 */
        /* <DEDUP_REMOVED lines=8> */
[----:B------:R1:W2:Y:S01]  /*2fc0*/  LDG.E.CONSTANT R113, desc[UR10][R118.64] ;  /* 0x0000000a76717981 */ /* 0x0002a2000c1e9900 */
[----:B0-----:R-:W-:Y:S02]  /*2fd0*/  HADD2.F32 R33, -RZ, R36.H0_H0 ;  /* 0x20000024ff217230 */ /* 0x001fe40000004100 */
[----:B----4-:R-:W-:-:S05]  /*2fe0*/  HADD2.F32 R124, -RZ, R117.H0_H0 ;  /* 0x20000075ff7c7230 */ /* 0x010fca0000004100 */
        /* <DEDUP_REMOVED lines=11> */
[----:B0-----:R-:W-:Y:S01]  /*30a0*/  IADD3 R34, P0, P2, R30, R116, R55 ;  /* 0x000000741e227210 */ /* 0x001fe20007a1e037 */
[----:B------:R-:W-:Y:S02]  /*30b0*/  HADD2.F32 R36, -RZ, R36.H1_H1 ;  /* 0x30000024ff247230 */ /* 0x000fe40000004100 */
[----:B------:R-:W-:Y:S01]  /*30c0*/  HADD2.F32 R117, -RZ, R117.H1_H1 ;  /* 0x30000075ff757230 */ /* 0x000fe20000004100 */
[----:B------:R-:W-:Y:S02]  /*30d0*/  LEA R118, P3, R34, UR8, 0x1 ;  /* 0x0000000822767c11 */ /* 0x000fe4000f8608ff */
[----:B------:R-:W-:Y:S02]  /*30e0*/  IADD3.X R35, R101, R111, R80, P0, P2 ;  /* 0x0000006f65237210 */ /* 0x000fe400007e4450 */
[----:B------:R-:W-:Y:S01]  /*30f0*/  FFMA.FTZ R123, R36, R117, R123 ;  /* 0x00000075247b7223 */ /* 0x000fe2000001007b */
[----:B------:R-:W-:Y:S01]  /*3100*/  HADD2.F32 R117, -RZ, R37.H0_H0 ;  /* 0x20000025ff757230 */ /* 0x000fe20000004100 */
[----:B------:R-:W-:Y:S01]  /*3110*/  LEA.HI.X R119, R34, UR9, R35, 0x1, P3 ;  /* 0x0000000922777c11 */ /* 0x000fe200098f0c23 */
[----:B------:R-:W-:-:S05]  /*3120*/  HADD2.F32 R36, -RZ, R120.H0_H0 ;  /* 0x20000078ff247230 */ /* 0x000fca0000004100 */
[----:B------:R-:W-:Y:S02]  /*3130*/  FFMA.FTZ R124, R117, R36, R124 ;  /* 0x00000024757c7223 */ /* 0x000fe4000001007c */
[----:B------:R0:W4:Y:S01]  /*3140*/  LDG.E.CONSTANT R117, desc[UR10][R118.64] ;  /* 0x0000000a76757981 */ /* 0x000122000c1e9900 */
[----:B-1----:R-:W-:Y:S02]  /*3150*/  HADD2.F32 R32, -RZ, R37.H1_H1 ;  /* 0x30000025ff207230 */ /* 0x002fe40000004100 */
[----:B------:R-:W-:Y:S02]  /*3160*/  HADD2.F32 R120, -RZ, R120.H1_H1 ;  /* 0x30000078ff787230 */ /* 0x000fe40000004100 */
[----:B------:R-:W-:-:S03]  /*3170*/  HADD2.F32 R33, -RZ, R38.H0_H0 ;  /* 0x20000026ff217230 */ /* 0x000fc60000004100 */
[----:B------:R-:W-:Y:S01]  /*3180*/  FFMA.FTZ R120, R32, R120, R123 ;  /* 0x0000007820787223 */ /* 0x000fe2000001007b */
[----:B------:R-:W-:Y:S02]  /*3190*/  HADD2.F32 R37, -RZ, R38.H1_H1 ;  /* 0x30000026ff257230 */ /* 0x000fe40000004100 */
[----:B--2---:R-:W-:-:S05]  /*31a0*/  HADD2.F32 R32, -RZ, R113.H0_H0 ;  /* 0x20000071ff207230 */ /* 0x004fca0000004100 */
[----:B------:R-:W-:Y:S02]  /*31b0*/  FFMA.FTZ R36, R33, R32, R124 ;  /* 0x0000002021247223 */ /* 0x000fe4000001007c */
[----:B------:R-:W1:Y:S01]  /*31c0*/  LDS.128 R32, [R48+0x40] ;  /* 0x0000400030207984 */ /* 0x000e620000000c00 */
[----:B------:R-:W-:-:S05]  /*31d0*/  HADD2.F32 R113, -RZ, R113.H1_H1 ;  /* 0x30000071ff717230 */ /* 0x000fca0000004100 */
[----:B------:R-:W-:Y:S01]  /*31e0*/  FFMA.FTZ R37, R37, R113, R120 ;  /* 0x0000007125257223 */ /* 0x000fe20000010078 */
[----:B------:R-:W-:Y:S02]  /*31f0*/  HADD2.F32 R113, -RZ, R39.H0_H0 ;  /* 0x20000027ff717230 */ /* 0x000fe40000004100 */
[--C-:B---3--:R-:W-:Y:S02]  /*3200*/  HADD2.F32 R38, -RZ, R122.reuse.H0_H0 ;  /* 0x2000007aff267230 */ /* 0x108fe40000004100 */
[----:B------:R-:W-:-:S03]  /*3210*/  HADD2.F32 R123, -RZ, R122.H1_H1 ;  /* 0x3000007aff7b7230 */ /* 0x000fc60000004100 */
[----:B------:R-:W-:Y:S01]  /*3220*/  FFMA.FTZ R36, R113, R38, R36 ;  /* 0x0000002671247223 */ /* 0x000fe20000010024 */
[----:B------:R-:W-:-:S05]  /*3230*/  HADD2.F32 R38, -RZ, R39.H1_H1 ;  /* 0x30000027ff267230 */ /* 0x000fca0000004100 */
[----:B------:R-:W-:Y:S01]  /*3240*/  FFMA.FTZ R123, R38, R123, R37 ;  /* 0x0000007b267b7223 */ /* 0x000fe20000010025 */
[----:B------:R-:W-:-:S04]  /*3250*/  IADD3 R37, P0, P2, R31, R116, R60 ;  /* 0x000000741f257210 */ /* 0x000fc80007a1e03c */
[----:B------:R-:W-:Y:S02]  /*3260*/  LEA R38, P3, R37, UR8, 0x1 ;  /* 0x0000000825267c11 */ /* 0x000fe4000f8608ff */
[----:B0-----:R-:W-:Y:S01]  /*3270*/  IADD3.X R118, R106, R111, R81, P0, P2 ;  /* 0x0000006f6a767210 */ /* 0x001fe200007e4451 */
[----:B----4-:R-:W-:-:S03]  /*3280*/  HADD2.F32 R122, -RZ, R121.H0_H0 ;  /* 0x20000079ff7a7230 */ /* 0x010fc60000004100 */
[----:B------:R-:W-:Y:S01]  /*3290*/  LEA.HI.X R39, R37, UR9, R118, 0x1, P3 ;  /* 0x0000000925277c11 */ /* 0x000fe200098f0c76 */
[----:B-1----:R-:W-:-:S04]  /*32a0*/  HADD2.F32 R37, -RZ, R32.H0_H0 ;  /* 0x20000020ff257230 */ /* 0x002fc80000004100 */
[----:B------:R0:W2:Y:S01]  /*32b0*/  LDG.E.CONSTANT R120, desc[UR10][R38.64] ;  /* 0x0000000a26787981 */ /* 0x0000a2000c1e9900 */
        /* <DEDUP_REMOVED lines=8> */
[----:B------:R-:W-:-:S03]  /*3340*/  HADD2.F32 R119, -RZ, R33.H0_H0 ;  /* 0x20000021ff777230 */ /* 0x000fc60000004100 */
[----:B------:R-:W-:Y:S01]  /*3350*/  FFMA.FTZ R123, R32, R121, R123 ;  /* 0x00000079207b7223 */ /* 0x000fe2000001007b */
[----:B------:R-:W-:-:S05]  /*3360*/  HADD2.F32 R32, -RZ, R117.H0_H0 ;  /* 0x20000075ff207230 */ /* 0x000fca0000004100 */
[----:B------:R-:W-:Y:S01]  /*3370*/  FFMA.FTZ R122, R119, R32, R122 ;  /* 0x00000020777a7223 */ /* 0x000fe2000001007a */
[----:B------:R-:W-:-:S04]  /*3380*/  IADD3 R32, P0, P2, R41, R116, R62 ;  /* 0x0000007429207210 */ /* 0x000fc80007a1e03e */
[----:B0-----:R-:W-:Y:S02]  /*3390*/  LEA R38, P3, R32, UR8, 0x1 ;  /* 0x0000000820267c11 */ /* 0x001fe4000f8608ff */
[----:B------:R-:W-:-:S04]  /*33a0*/  IADD3.X R39, R108, R111, R83, P0, P2 ;  /* 0x0000006f6c277210 */ /* 0x000fc800007e4453 */
[----:B------:R-:W-:Y:S02]  /*33b0*/  LEA.HI.X R39, R32, UR9, R39, 0x1, P3 ;  /* 0x0000000920277c11 */ /* 0x000fe400098f0c27 */
[----:B------:R-:W-:-:S04]  /*33c0*/  IADD3 R32, P0, P2, R42, R116, R59 ;  /* 0x000000742a207210 */ /* 0x000fc80007a1e03b */
[C---:B-1----:R-:W-:Y:S02]  /*33d0*/  LEA R36, P3, R32.reuse, UR8, 0x1 ;  /* 0x0000000820247c11 */ /* 0x042fe4000f8608ff */
[-C--:B------:R-:W-:Y:S02]  /*33e0*/  IADD3.X R37, R105, R111.reuse, R84, P0, P2 ;  /* 0x0000006f69257210 */ /* 0x080fe400007e4454 */
[-C--:B------:R-:W-:Y:S02]  /*33f0*/  IADD3 R119, P0, P2, R43, R116.reuse, R64 ;  /* 0x000000742b777210 */ /* 0x080fe40007a1e040 */
[----:B------:R-:W-:Y:S02]  /*3400*/  LEA.HI.X R37, R32, UR9, R37, 0x1, P3 ;  /* 0x0000000920257c11 */ /* 0x000fe400098f0c25 */
[----:B------:R-:W4:Y:S01]  /*3410*/  LDG.E.CONSTANT R32, desc[UR10][R38.64] ;  /* 0x0000000a26207981 */ /* 0x000f22000c1e9900 */
[----:B------:R-:W-:Y:S02]  /*3420*/  LEA R118, P3, R119, UR8, 0x1 ;  /* 0x0000000877767c11 */ /* 0x000fe4000f8608ff */
[----:B------:R-:W-:Y:S01]  /*3430*/  IADD3.X R124, R110, R111, R85, P0, P2 ;  /* 0x0000006f6e7c7210 */ /* 0x000fe200007e4455 */
[----:B------:R0:W4:Y:S01]  /*3440*/  LDG.E.CONSTANT R121, desc[UR10][R36.64] ;  /* 0x0000000a24797981 */ /* 0x000122000c1e9900 */
[----:B------:R-:W-:-:S02]  /*3450*/  IADD3 R116, P0, P2, R44, R116, R61 ;  /* 0x000000742c747210 */ /* 0x000fc40007a1e03d */
[----:B------:R-:W-:Y:S02]  /*3460*/  LEA.HI.X R119, R119, UR9, R124, 0x1, P3 ;  /* 0x0000000977777c11 */ /* 0x000fe400098f0c7c */
[----:B------:R-:W-:Y:S02]  /*3470*/  IADD3.X R111, R107, R111, R86, P0, P2 ;  /* 0x0000006f6b6f7210 */ /* 0x000fe400007e4456 */
[C---:B------:R-:W-:Y:S01]  /*3480*/  LEA R124, P0, R116.reuse, UR8, 0x1 ;  /* 0x00000008747c7c11 */ /* 0x040fe2000f8008ff */
[----:B------:R-:W4:Y:S03]  /*3490*/  LDG.E.CONSTANT R118, desc[UR10][R118.64] ;  /* 0x0000000a76767981 */ /* 0x000f26000c1e9900 */
[----:B------:R-:W-:-:S05]  /*34a0*/  LEA.HI.X R125, R116, UR9, R111, 0x1, P0 ;  /* 0x00000009747d7c11 */ /* 0x000fca00080f0c6f */
[----:B------:R-:W4:Y:S01]  /*34b0*/  LDG.E.CONSTANT R124, desc[UR10][R124.64] ;  /* 0x0000000a7c7c7981 */ /* 0x000f22000c1e9900 */
[----:B0-----:R-:W-:Y:S02]  /*34c0*/  HADD2.F32 R36, -RZ, R33.H1_H1 ;  /* 0x30000021ff247230 */ /* 0x001fe40000004100 */
[----:B------:R-:W-:Y:S02]  /*34d0*/  HADD2.F32 R33, -RZ, R34.H0_H0 ;  /* 0x20000022ff217230 */ /* 0x000fe40000004100 */
[----:B------:R-:W-:-:S05]  /*34e0*/  HADD2.F32 R117, -RZ, R117.H1_H1 ;  /* 0x30000075ff757230 */ /* 0x000fca0000004100 */
[----:B------:R-:W-:Y:S01]  /*34f0*/  FFMA.FTZ R36, R36, R117, R123 ;  /* 0x0000007524247223 */ /* 0x000fe2000001007b */
[----:B------:R-:W-:Y:S01]  /*3500*/  UMOV UR4, 0xffffffff ;  /* 0xffffffff00047882 */ /* 0x000fe20000000000 */
[----:B-----5:R-:W-:Y:S01]  /*3510*/  FSETP.NEU.FTZ.AND P0, PT, R0, RZ, PT ;  /* 0x000000ff0000720b */ /* 0x020fe20003f1d000 */
[--C-:B--2---:R-:W-:Y:S02]  /*3520*/  HADD2.F32 R37, -RZ, R120.reuse.H0_H0 ;  /* 0x20000078ff257230 */ /* 0x104fe40000004100 */
[----:B------:R-:W-:-:S03]  /*3530*/  HADD2.F32 R120, -RZ, R120.H1_H1 ;  /* 0x30000078ff787230 */ /* 0x000fc60000004100 */
[----:B------:R-:W-:Y:S01]  /*3540*/  FFMA.FTZ R37, R33, R37, R122 ;  /* 0x0000002521257223 */ /* 0x000fe2000001007a */
[----:B------:R-:W-:Y:S02]  /*3550*/  HADD2.F32 R33, -RZ, R34.H1_H1 ;  /* 0x30000022ff217230 */ /* 0x000fe40000004100 */
[----:B------:R-:W-:-:S03]  /*3560*/  HADD2.F32 R34, -RZ, R35.H0_H0 ;  /* 0x20000023ff227230 */ /* 0x000fc60000004100 */
[----:B------:R-:W-:Y:S01]  /*3570*/  FFMA.FTZ R33, R33, R120, R36 ;  /* 0x0000007821217223 */ /* 0x000fe20000010024 */
[----:B---3--:R-:W-:-:S05]  /*3580*/  HADD2.F32 R36, -RZ, R113.H0_H0 ;  /* 0x20000071ff247230 */ /* 0x008fca0000004100 */
[----:B------:R-:W-:Y:S02]  /*3590*/  FFMA.FTZ R111, R34, R36, R37 ;  /* 0x00000024226f7223 */ /* 0x000fe40000010025 */
[----:B------:R-:W0:Y:S01]  /*35a0*/  LDS.128 R36, [R48+0x50] ;  /* 0x0000500030247984 */ /* 0x000e220000000c00 */
[----:B------:R-:W-:Y:S02]  /*35b0*/  HADD2.F32 R34, -RZ, R35.H1_H1 ;  /* 0x30000023ff227230 */ /* 0x000fe40000004100 */
[----:B------:R-:W-:-:S05]  /*35c0*/  HADD2.F32 R113, -RZ, R113.H1_H1 ;  /* 0x30000071ff717230 */ /* 0x000fca0000004100 */
[----:B------:R-:W-:Y:S01]  /*35d0*/  FFMA.FTZ R33, R34, R113, R33 ;  /* 0x0000007122217223 */ /* 0x000fe20000010021 */
[--C-:B----4-:R-:W-:Y:S02]  /*35e0*/  HADD2.F32 R35, -RZ, R32.reuse.H0_H0 ;  /* 0x20000020ff237230 */ /* 0x110fe40000004100 */
[----:B------:R-:W-:Y:S02]  /*35f0*/  HADD2.F32 R32, -RZ, R32.H1_H1 ;  /* 0x30000020ff207230 */ /* 0x000fe40000004100 */
[--C-:B0-----:R-:W-:Y:S02]  /*3600*/  HADD2.F32 R34, -RZ, R36.reuse.H0_H0 ;  /* 0x20000024ff227230 */ /* 0x101fe40000004100 */
[----:B------:R-:W-:-:S03]  /*3610*/  HADD2.F32 R36, -RZ, R36.H1_H1 ;  /* 0x30000024ff247230 */ /* 0x000fc60000004100 */
[----:B------:R-:W-:Y:S01]  /*3620*/  FFMA.FTZ R34, R34, R35, R111 ;  /* 0x0000002322227223 */ /* 0x000fe2000001006f */
[----:B------:R-:W-:Y:S02]  /*3630*/  HADD2.F32 R35, -RZ, R121.H0_H0 ;  /* 0x20000079ff237230 */ /* 0x000fe40000004100 */
[----:B------:R-:W-:Y:S01]  /*3640*/  FFMA.FTZ R32, R36, R32, R33 ;  /* 0x0000002024207223 */ /* 0x000fe20000010021 */
[--C-:B------:R-:W-:Y:S02]  /*3650*/  HADD2.F32 R33, -RZ, R37.reuse.H0_H0 ;  /* 0x20000025ff217230 */ /* 0x100fe40000004100 */
        /* <DEDUP_REMOVED lines=15> */
[----:B------:R-:W-:Y:S01]  /*3750*/  FFMA.FTZ R39, R39, R124, R32 ;  /* 0x0000007c27277223 */ /* 0x000fe20000010020 */
[----:B------:R-:W-:Y:S01]  /*3760*/  IMAD.SHL.U32 R36, R45, 0x8, RZ ;  /* 0x000000082d247824 */ /* 0x000fe200078e00ff */
[----:B------:R-:W-:Y:S02]  /*3770*/  IADD3 R35, -R109, 0x1, RZ ;  /* 0x000000016d237810 */ /* 0x000fe40007ffe1ff */
[----:B------:R-:W-:Y:S01]  /*3780*/  FADD.FTZ R34, R34, R39 ;  /* 0x0000002722227221 */ /* 0x000fe20000010000 */
[----:B------:R-:W-:Y:S06]  /*3790*/  BRA.DIV UR4, `(.L_x_25499) ;  /* 0x00000042049c7947 */ /* 0x000fec000b800000 */
[----:B------:R-:W0:Y:S02]  /*37a0*/  SHFL.BFLY PT, R33, R34, 0x2, 0x1f ;  /* 0x0c401f0022217f89 */ /* 0x000e2400000e0000 */
[----:B0-----:R-:W-:-:S05]  /*37b0*/  FADD.FTZ R33, R34, R33 ;  /* 0x0000002122217221 */ /* 0x001fca0000010000 */
[----:B------:R0:W1:Y:S02]  /*37c0*/  SHFL.BFLY PT, R32, R33, 0x1, 0x1f ;  /* 0x0c201f0021207f89 */ /* 0x00006400000e0000 */
.L_x_25550:
        /* <DEDUP_REMOVED lines=21> */
.L_x_25498:
        /* <DEDUP_REMOVED lines=9> */
.L_x_25500:
[----:B------:R-:W-:Y:S05]  /*39b0*/  BSYNC B1 ;  /* 0x0000000000017941 */ /* 0x000fea0003800000 */
.L_x_25497:
[----:B------:R-:W-:-:S05]  /*39c0*/  VIADD R45, R45, 0x4 ;  /* 0x000000042d2d7836 */ /* 0x000fca0000000000 */
[----:B------:R-:W-:-:S13]  /*39d0*/  ISETP.GE.AND P0, PT, R45, R112, PT ;  /* 0x000000702d00720c */ /* 0x000fda0003f06270 */
[----:B------:R-:W-:Y:S05]  /*39e0*/  @!P0 BRA `(.L_x_25501) ;  /* 0xffffffe400748947 */ /* 0x000fea000383ffff */
.L_x_25496:
[----:B------:R-:W-:Y:S05]  /*39f0*/  BSYNC B0 ;  /* 0x0000000000007941 */ /* 0x000fea0003800000 */
.L_x_25495:
        /* <DEDUP_REMOVED lines=12> */
.L_x_25555:
        /* <DEDUP_REMOVED lines=15> */
.L_x_25503:
[----:B------:R-:W-:Y:S05]  /*3bb0*/  WARPSYNC.ALL ;  /* 0x0000000000007948 */ /* 0x000fea0003800000 */
[----:B------:R-:W-:Y:S01]  /*3bc0*/  SHF.R.S32.HI R50, RZ, 0x3, R9 ;  /* 0x00000003ff327819 */ /* 0x000fe20000011409 */
[----:B------:R-:W-:Y:S01]  /*3bd0*/  BAR.SYNC.DEFER_BLOCKING 0x0 ;  /* 0x0000000000007b1d */ /* 0x000fe20000010000 */
[----:B------:R-:W-:Y:S02]  /*3be0*/  ISETP.GT.AND P0, PT, R0, 0x3, PT ;  /* 0x000000030000780c */ /* 0x000fe40003f04270 */
        /* <DEDUP_REMOVED lines=8> */
[----:B------:R-:W3:Y:S04]  /*3c70*/  @!P0 LDS R9, [R11] ;  /* 0x000000000b098984 */ /* 0x000ee80000000800 */
[----:B---3--:R-:W2:Y:S02]  /*3c80*/  SHFL.BFLY PT, R6, R9, 0x2, 0x1f ;  /* 0x0c401f0009067f89 */ /* 0x008ea400000e0000 */
        /* <DEDUP_REMOVED lines=9> */
[----:B------:R-:W-:Y:S01]  /*3d20*/  BSSY B1, `(.L_x_25506) ;  /* 0x0000020000017945 */ /* 0x000fe20003800000 */
[----:B------:R-:W-:Y:S02]  /*3d30*/  IMAD.MOV.U32 R13, RZ, RZ, RZ ;  /* 0x000000ffff0d7224 */ /* 0x000fe400078e00ff */
        /* <DEDUP_REMOVED lines=19> */
.L_x_25508:
        /* <DEDUP_REMOVED lines=11> */
.L_x_25507:
[----:B------:R-:W-:Y:S05]  /*3f20*/  BSYNC B1 ;  /* 0x0000000000017941 */ /* 0x000fea0003800000 */
.L_x_25506:
        /* <DEDUP_REMOVED lines=14> */
.L_x_25511:
[----:B------:R-:W2:Y:S01]  /*4010*/  LDS R15, [R9+-0x400] ;  /* 0xfffc0000090f7984 */ /* 0x000ea20000000800 */
[----:B------:R-:W-:-:S03]  /*4020*/  VIADD R11, R11, 0x800 ;  /* 0x000008000b0b7836 */ /* 0x000fc60000000000 */
[----:B------:R-:W3:Y:S02]  /*4030*/  LDS R17, [R9+-0x200] ;  /* 0xfffe000009117984 */ /* 0x000ee40000000800 */
[----:B------:R-:W-:Y:S02]  /*4040*/  ISETP.GE.AND P3, PT, R11, R46, PT ;  /* 0x0000002e0b00720c */ /* 0x000fe40003f66270 */
[----:B------:R-:W4:Y:S04]  /*4050*/  LDS R19, [R9] ;  /* 0x0000000009137984 */ /* 0x000f280000000800 */
[----:B------:R-:W5:Y:S04]  /*4060*/  LDS R21, [R9+0x200] ;  /* 0x0002000009157984 */ /* 0x000f680000000800 */
[----:B------:R-:W5:Y:S04]  /*4070*/  LDS R23, [R9+0x400] ;  /* 0x0004000009177984 */ /* 0x000f680000000800 */
[----:B------:R-:W5:Y:S04]  /*4080*/  LDS R25, [R9+0x600] ;  /* 0x0006000009197984 */ /* 0x000f680000000800 */
[----:B------:R-:W5:Y:S04]  /*4090*/  LDS R27, [R9+0x800] ;  /* 0x00080000091b7984 */ /* 0x000f680000000800 */
[----:B------:R-:W5:Y:S04]  /*40a0*/  LDS R29, [R9+0xa00] ;  /* 0x000a0000091d7984 */ /* 0x000f680000000800 */
[----:B------:R-:W5:Y:S04]  /*40b0*/  LDS R31, [R9+0xc00] ;  /* 0x000c0000091f7984 */ /* 0x000f680000000800 */
[----:B01----:R-:W0:Y:S01]  /*40c0*/  LDS R33, [R9+0xe00] ;  /* 0x000e000009217984 */ /* 0x003e220000000800 */
[----:B--2---:R-:W-:-:S03]  /*40d0*/  FADD.FTZ R15, -R6, R15 ;  /* 0x0000000f060f7221 */ /* 0x004fc60000010100 */
[----:B------:R-:W1:Y:S01]  /*40e0*/  LDS R35, [R9+0x1000] ;  /* 0x0010000009237984 */ /* 0x000e620000000800 */
[----:B------:R-:W-:Y:S01]  /*40f0*/  FMUL.FTZ R15, R15, 1.4426950216293334961 ;  /* 0x3fb8aa3b0f0f7820 */ /* 0x000fe20000410000 */
[C---:B---3--:R-:W-:Y:S01]  /*4100*/  FADD.FTZ R17, -R6.reuse, R17 ;  /* 0x0000001106117221 */ /* 0x048fe20000010100 */
[----:B----4-:R-:W-:-:S03]  /*4110*/  FADD.FTZ R19, -R6, R19 ;  /* 0x0000001306137221 */ /* 0x010fc60000010100 */
[----:B------:R-:W-:Y:S01]  /*4120*/  FMUL.FTZ R17, R17, 1.4426950216293334961 ;  /* 0x3fb8aa3b11117820 */ /* 0x000fe20000410000 */
[----:B------:R2:W3:Y:S01]  /*4130*/  MUFU.EX2 R14, R15 ;  /* 0x0000000f000e7308 */ /* 0x0004e20000000800 */
[----:B------:R-:W-:Y:S01]  /*4140*/  FMUL.FTZ R19, R19, 1.4426950216293334961 ;  /* 0x3fb8aa3b13137820 */ /* 0x000fe20000410000 */
[C---:B-----5:R-:W-:Y:S01]  /*4150*/  FADD.FTZ R21, -R6.reuse, R21 ;  /* 0x0000001506157221 */ /* 0x060fe20000010100 */
[----:B------:R-:W-:-:S03]  /*4160*/  FADD.FTZ R23, -R6, R23 ;  /* 0x0000001706177221 */ /* 0x000fc60000010100 */
[----:B------:R-:W-:Y:S02]  /*4170*/  FMUL.FTZ R21, R21, 1.4426950216293334961 ;  /* 0x3fb8aa3b15157820 */ /* 0x000fe40000410000 */
[----:B------:R4:W5:Y:S01]  /*4180*/  MUFU.EX2 R16, R17 ;  /* 0x0000001100107308 */ /* 0x0009620000000800 */
[----:B--2---:R-:W2:Y:S01]  /*4190*/  LDS R15, [R9+0x1200] ;  /* 0x00120000090f7984 */ /* 0x004ea20000000800 */
[----:B------:R-:W-:Y:S01]  /*41a0*/  FMUL.FTZ R23, R23, 1.4426950216293334961 ;  /* 0x3fb8aa3b17177820 */ /* 0x000fe20000410000 */
[C---:B------:R-:W-:Y:S01]  /*41b0*/  FADD.FTZ R25, -R6.reuse, R25 ;  /* 0x0000001906197221 */ /* 0x040fe20000010100 */
[----:B------:R-:W-:-:S03]  /*41c0*/  FADD.FTZ R27, -R6, R27 ;  /* 0x0000001b061b7221 */ /* 0x000fc60000010100 */
[----:B------:R-:W-:Y:S01]  /*41d0*/  FMUL.FTZ R25, R25, 1.4426950216293334961 ;  /* 0x3fb8aa3b19197820 */ /* 0x000fe20000410000 */
[----:B------:R0:W1:Y:S01]  /*41e0*/  MUFU.EX2 R18, R19 ;  /* 0x0000001300127308 */ /* 0x0000620000000800 */
[----:B----4-:R-:W4:Y:S01]  /*41f0*/  LDS R17, [R9+0x1400] ;  /* 0x0014000009117984 */ /* 0x010f220000000800 */
[----:B---3--:R-:W-:Y:S01]  /*4200*/  FADD.FTZ R13, R14, R13 ;  /* 0x0000000d0e0d7221 */ /* 0x008fe20000010000 */
[----:B------:R-:W-:Y:S01]  /*4210*/  FMUL.FTZ R27, R27, 1.4426950216293334961 ;  /* 0x3fb8aa3b1b1b7820 */ /* 0x000fe20000410000 */
[C---:B------:R-:W-:Y:S01]  /*4220*/  FADD.FTZ R29, -R6.reuse, R29 ;  /* 0x0000001d061d7221 */ /* 0x040fe20000010100 */
[----:B------:R-:W-:Y:S01]  /*4230*/  STS [R9+-0x400], R14 ;  /* 0xfffc000e09007388 */ /* 0x000fe20000000800 */
[C---:B------:R-:W-:Y:S02]  /*4240*/  FADD.FTZ R31, -R6.reuse, R31 ;  /* 0x0000001f061f7221 */ /* 0x040fe40000010100 */
[----:B------:R3:W3:Y:S01]  /*4250*/  MUFU.EX2 R20, R21 ;  /* 0x0000001500147308 */ /* 0x0006e20000000800 */
[----:B0-----:R-:W0:Y:S01]  /*4260*/  LDS R19, [R9+0x1600] ;  /* 0x0016000009137984 */ /* 0x001e220000000800 */
[----:B-----5:R-:W-:Y:S01]  /*4270*/  FADD.FTZ R13, R13, R16 ;  /* 0x000000100d0d7221 */ /* 0x020fe20000010000 */
[----:B------:R-:W-:Y:S01]  /*4280*/  FMUL.FTZ R29, R29, 1.4426950216293334961 ;  /* 0x3fb8aa3b1d1d7820 */ /* 0x000fe20000410000 */
[----:B------:R-:W-:Y:S01]  /*4290*/  FMUL.FTZ R31, R31, 1.4426950216293334961 ;  /* 0x3fb8aa3b1f1f7820 */ /* 0x000fe20000410000 */
[C---:B------:R-:W-:Y:S01]  /*42a0*/  FADD.FTZ R33, -R6.reuse, R33 ;  /* 0x0000002106217221 */ /* 0x040fe20000010100 */
[----:B------:R-:W-:Y:S01]  /*42b0*/  STS [R9+-0x200], R16 ;  /* 0xfffe001009007388 */ /* 0x000fe20000000800 */
[----:B-1----:R-:W-:Y:S01]  /*42c0*/  FADD.FTZ R35, -R6, R35 ;  /* 0x0000002306237221 */ /* 0x002fe20000010100 */
        /* <DEDUP_REMOVED lines=8> */
[----:B-1----:R-:W1:Y:S04]  /*4350*/  LDS R23, [R9+0x1a00] ;  /* 0x001a000009177984 */ /* 0x002e680000000800 */
[----:B------:R-:W-:Y:S02]  /*4360*/  STS [R9+0x200], R20 ;  /* 0x0002001409007388 */ /* 0x000fe40000000800 */
[----:B------:R-:W0:Y:S01]  /*4370*/  MUFU.EX2 R26, R27 ;  /* 0x0000001b001a7308 */ /* 0x000e220000000800 */
[----:B-----5:R-:W-:Y:S01]  /*4380*/  FADD.FTZ R13, R13, R22 ;  /* 0x000000160d0d7221 */ /* 0x020fe20000010000 */
[----:B--2---:R-:W-:Y:S01]  /*4390*/  FADD.FTZ R15, -R6, R15 ;  /* 0x0000000f060f7221 */ /* 0x004fe20000010100 */
[----:B------:R-:W-:Y:S03]  /*43a0*/  STS [R9+0x400], R22 ;  /* 0x0004001609007388 */ /* 0x000fe60000000800 */
[----:B------:R-:W-:-:S02]  /*43b0*/  FMUL.FTZ R15, R15, 1.4426950216293334961 ;  /* 0x3fb8aa3b0f0f7820 */ /* 0x000fc40000410000 */
[----:B------:R-:W2:Y:S01]  /*43c0*/  MUFU.EX2 R28, R29 ;  /* 0x0000001d001c7308 */ /* 0x000ea20000000800 */
[----:B----4-:R-:W-:Y:S01]  /*43d0*/  FADD.FTZ R13, R13, R24 ;  /* 0x000000180d0d7221 */ /* 0x010fe20000010000 */
[C---:B------:R-:W-:Y:S01]  /*43e0*/  FADD.FTZ R17, -R6.reuse, R17 ;  /* 0x0000001106117221 */ /* 0x040fe20000010100 */
[----:B------:R-:W-:Y:S03]  /*43f0*/  STS [R9+0x600], R24 ;  /* 0x0006001809007388 */ /* 0x000fe60000000800 */
[----:B------:R-:W-:Y:S02]  /*4400*/  FMUL.FTZ R17, R17, 1.4426950216293334961 ;  /* 0x3fb8aa3b11117820 */ /* 0x000fe40000410000 */
[----:B------:R-:W4:Y:S01]  /*4410*/  MUFU.EX2 R30, R31 ;  /* 0x0000001f001e7308 */ /* 0x000f220000000800 */
[----:B0-----:R-:W-:Y:S01]  /*4420*/  FADD.FTZ R13, R13, R26 ;  /* 0x0000001a0d0d7221 */ /* 0x001fe20000010000 */
[----:B------:R-:W-:Y:S01]  /*4430*/  FADD.FTZ R19, -R6, R19 ;  /* 0x0000001306137221 */ /* 0x000fe20000010100 */
[----:B------:R-:W-:Y:S03]  /*4440*/  STS [R9+0x800], R26 ;  /* 0x0008001a09007388 */ /* 0x000fe60000000800 */
[----:B------:R-:W-:-:S02]  /*4450*/  FMUL.FTZ R19, R19, 1.4426950216293334961 ;  /* 0x3fb8aa3b13137820 */ /* 0x000fc40000410000 */
[----:B------:R-:W0:Y:S01]  /*4460*/  MUFU.EX2 R32, R33 ;  /* 0x0000002100207308 */ /* 0x000e220000000800 */
[----:B--2---:R-:W-:Y:S01]  /*4470*/  FADD.FTZ R13, R13, R28 ;  /* 0x0000001c0d0d7221 */ /* 0x004fe20000010000 */
[C---:B---3--:R-:W-:Y:S01]  /*4480*/  FADD.FTZ R21, -R6.reuse, R21 ;  /* 0x0000001506157221 */ /* 0x048fe20000010100 */
[----:B------:R-:W-:Y:S03]  /*4490*/  STS [R9+0xa00], R28 ;  /* 0x000a001c09007388 */ /* 0x000fe60000000800 */
[----:B------:R-:W-:Y:S02]  /*44a0*/  FMUL.FTZ R21, R21, 1.4426950216293334961 ;  /* 0x3fb8aa3b15157820 */ /* 0x000fe40000410000 */
[----:B------:R-:W2:Y:S01]  /*44b0*/  MUFU.EX2 R34, R35 ;  /* 0x0000002300227308 */ /* 0x000ea20000000800 */
[----:B----4-:R-:W-:Y:S01]  /*44c0*/  FADD.FTZ R13, R13, R30 ;  /* 0x0000001e0d0d7221 */ /* 0x010fe20000010000 */
[----:B-1----:R-:W-:Y:S01]  /*44d0*/  FADD.FTZ R23, -R6, R23 ;  /* 0x0000001706177221 */ /* 0x002fe20000010100 */
[----:B------:R-:W-:Y:S03]  /*44e0*/  STS [R9+0xc00], R30 ;  /* 0x000c001e09007388 */ /* 0x000fe60000000800 */
[----:B------:R-:W-:-:S02]  /*44f0*/  FMUL.FTZ R23, R23, 1.4426950216293334961 ;  /* 0x3fb8aa3b17177820 */ /* 0x000fc40000410000 */
        /* <DEDUP_REMOVED lines=19> */
[----:B0-----:R-:W-:Y:S01]  /*4630*/  VIADD R9, R9, 0x2000 ;  /* 0x0000200009097836 */ /* 0x001fe20000000000 */
[----:B------:R-:W-:Y:S06]  /*4640*/  @!P3 BRA `(.L_x_25511) ;  /* 0xfffffff80070b947 */ /* 0x000fec000383ffff */
.L_x_25510:
[----:B------:R-:W-:Y:S05]  /*4650*/  BSYNC B1 ;  /* 0x0000000000017941 */ /* 0x000fea0003800000 */
.L_x_25509:
        /* <DEDUP_REMOVED lines=20> */
[----:B-----5:R-:W-:-:S03]  /*47a0*/  FADD.FTZ R21, -R6, R21 ;  /* 0x0000001506157221 */ /* 0x020fc60000010100 */
[----:B------:R-:W-:Y:S02]  /*47b0*/  FMUL.FTZ R19, R19, 1.4426950216293334961 ;  /* 0x3fb8aa3b13137820 */ /* 0x000fe40000410000 */
[----:B------:R-:W3:Y:S01]  /*47c0*/  MUFU.EX2 R16, R17 ;  /* 0x0000001100107308 */ /* 0x000ee20000000800 */
[----:B------:R-:W-:Y:S01]  /*47d0*/  FMUL.FTZ R21, R21, 1.4426950216293334961 ;  /* 0x3fb8aa3b15157820 */ /* 0x000fe20000410000 */
[C---:B0-----:R-:W-:Y:S01]  /*47e0*/  FADD.FTZ R23, -R6.reuse, R23 ;  /* 0x0000001706177221 */ /* 0x041fe20000010100 */
[----:B-1----:R-:W-:-:S03]  /*47f0*/  FADD.FTZ R25, -R6, R25 ;  /* 0x0000001906197221 */ /* 0x002fc60000010100 */
[----:B------:R-:W-:Y:S02]  /*4800*/  FMUL.FTZ R23, R23, 1.4426950216293334961 ;  /* 0x3fb8aa3b17177820 */ /* 0x000fe40000410000 */
[----:B------:R-:W0:Y:S01]  /*4810*/  MUFU.EX2 R18, R19 ;  /* 0x0000001300127308 */ /* 0x000e220000000800 */
[----:B------:R-:W-:Y:S01]  /*4820*/  FMUL.FTZ R25, R25, 1.4426950216293334961 ;  /* 0x3fb8aa3b19197820 */ /* 0x000fe20000410000 */
[C---:B------:R-:W-:Y:S01]  /*4830*/  FADD.FTZ R27, -R6.reuse, R27 ;  /* 0x0000001b061b7221 */ /* 0x040fe20000010100 */
[----:B--2---:R-:W-:Y:S01]  /*4840*/  FADD.FTZ R13, R13, R14 ;  /* 0x0000000e0d0d7221 */ /* 0x004fe20000010000 */
[----:B------:R-:W-:Y:S01]  /*4850*/  FADD.FTZ R29, -R6, R29 ;  /* 0x0000001d061d7221 */ /* 0x000fe20000010100 */
[----:B------:R-:W-:Y:S01]  /*4860*/  STS [R9+-0x400], R14 ;  /* 0xfffc000e09007388 */ /* 0x000fe20000000800 */
[----:B------:R-:W-:Y:S02]  /*4870*/  FMUL.FTZ R27, R27, 1.4426950216293334961 ;  /* 0x3fb8aa3b1b1b7820 */ /* 0x000fe40000410000 */
[----:B------:R-:W1:Y:S01]  /*4880*/  MUFU.EX2 R20, R21 ;  /* 0x0000001500147308 */ /* 0x000e620000000800 */
[----:B---3--:R-:W-:Y:S01]  /*4890*/  FADD.FTZ R13, R13, R16 ;  /* 0x000000100d0d7221 */ /* 0x008fe20000010000 */
        /* <DEDUP_REMOVED lines=19> */
.L_x_25513:
[----:B------:R-:W-:Y:S05]  /*49d0*/  BSYNC B1 ;  /* 0x0000000000017941 */ /* 0x000fea0003800000 */
.L_x_25512:
        /* <DEDUP_REMOVED lines=9> */
[C---:B----4-:R-:W-:Y:S01]  /*4a70*/  FADD.FTZ R17, -R6.reuse, R17 ;  /* 0x0000001106117221 */ /* 0x050fe20000010100 */
[----:B------:R-:W-:Y:S02]  /*4a80*/  FMUL.FTZ R15, R15, 1.4426950216293334961 ;  /* 0x3fb8aa3b0f0f7820 */ /* 0x000fe40000410000 */
        /* <DEDUP_REMOVED lines=15> */
.L_x_25505:
[----:B------:R-:W-:Y:S05]  /*4b80*/  BSYNC B0 ;  /* 0x0000000000007941 */ /* 0x000fea0003800000 */
.L_x_25504:
[----:B--2---:R-:W2:Y:S01]  /*4b90*/  SHFL.BFLY PT, R14, R13, 0x10, 0x1f ;  /* 0x0e001f000d0e7f89 */ /* 0x004ea200000e0000 */
        /* <DEDUP_REMOVED lines=12> */
[----:B------:R-:W2:Y:S01]  /*4c60*/  SHFL.BFLY PT, R16, R9, 0x4, 0x1f ;  /* 0x0c801f0009107f89 */ /* 0x000ea200000e0000 */
[----:B------:R-:W-:-:S05]  /*4c70*/  @!P3 VIADD R14, R14, 0x180 ;  /* 0x000001800e0eb836 */ /* 0x000fca0000000000 */
[----:B----4-:R-:W-:-:S05]  /*4c80*/  @!P3 LEA R14, R17, R14, 0x18 ;  /* 0x0000000e110eb211 */ /* 0x010fca00078ec0ff */
[----:B------:R-:W-:Y:S02]  /*4c90*/  @!P3 IMAD R15, R15, 0x4, R14 ;  /* 0x000000040f0fb824 */ /* 0x000fe400078e020e */
        /* <DEDUP_REMOVED lines=19> */
[----:B------:R-:W-:Y:S01]  /*4dd0*/  LOP3.LUT R11, RZ, R50, RZ, 0x33, !PT ;  /* 0x00000032ff0b7212 */ /* 0x000fe200078e33ff */
[----:B------:R-:W-:Y:S02]  /*4de0*/  BSSY B1, `(.L_x_25516) ;  /* 0x000001e000017945 */ /* 0x000fe40003800000 */
[----:B----4-:R-:W-:-:S05]  /*4df0*/  IMAD R14, R9, R14, -0x41 ;  /* 0xffffffbf090e7424 */ /* 0x010fca00078e020e */
        /* <DEDUP_REMOVED lines=20> */
.L_x_25518:
        /* <DEDUP_REMOVED lines=8> */
.L_x_25517:
[----:B------:R-:W-:Y:S05]  /*4fc0*/  BSYNC B1 ;  /* 0x0000000000017941 */ /* 0x000fea0003800000 */
.L_x_25516:
        /* <DEDUP_REMOVED lines=14> */
.L_x_25521:
[----:B------:R-:W3:Y:S01]  /*50b0*/  LDS R13, [R9+-0x400] ;  /* 0xfffc0000090d7984 */ /* 0x000ee20000000800 */
[----:B------:R-:W-:-:S03]  /*50c0*/  VIADD R11, R11, 0x800 ;  /* 0x000008000b0b7836 */ /* 0x000fc60000000000 */
[----:B------:R-:W2:Y:S02]  /*50d0*/  LDS R15, [R9+-0x200] ;  /* 0xfffe0000090f7984 */ /* 0x000ea40000000800 */
[----:B------:R-:W-:Y:S02]  /*50e0*/  ISETP.GE.AND P2, PT, R11, R40, PT ;  /* 0x000000280b00720c */ /* 0x000fe40003f46270 */
[----:B------:R-:W4:Y:S04]  /*50f0*/  LDS R17, [R9] ;  /* 0x0000000009117984 */ /* 0x000f280000000800 */
[----:B------:R-:W5:Y:S04]  /*5100*/  LDS R19, [R9+0x200] ;  /* 0x0002000009137984 */ /* 0x000f680000000800 */
[----:B------:R-:W5:Y:S04]  /*5110*/  LDS R21, [R9+0x400] ;  /* 0x0004000009157984 */ /* 0x000f680000000800 */
[----:B------:R-:W5:Y:S04]  /*5120*/  LDS R23, [R9+0x600] ;  /* 0x0006000009177984 */ /* 0x000f680000000800 */
[----:B------:R-:W-:Y:S04]  /*5130*/  LDS R25, [R9+0x800] ;  /* 0x0008000009197984 */ /* 0x000fe80000000800 */
[----:B------:R-:W5:Y:S04]  /*5140*/  LDS R26, [R9+0xa00] ;  /* 0x000a0000091a7984 */ /* 0x000f680000000800 */
[----:B------:R-:W5:Y:S04]  /*5150*/  LDS R27, [R9+0xc00] ;  /* 0x000c0000091b7984 */ /* 0x000f680000000800 */
[----:B------:R-:W5:Y:S04]  /*5160*/  LDS R29, [R9+0xe00] ;  /* 0x000e0000091d7984 */ /* 0x000f680000000800 */
[----:B------:R-:W5:Y:S01]  /*5170*/  LDS R31, [R9+0x1000] ;  /* 0x00100000091f7984 */ /* 0x000f620000000800 */
[----:B---3--:R-:W-:-:S03]  /*5180*/  FMUL.FTZ R14, R13, R38 ;  /* 0x000000260d0e7220 */ /* 0x008fc60000410000 */
[----:B01----:R-:W0:Y:S01]  /*5190*/  LDS R33, [R9+0x1200] ;  /* 0x0012000009217984 */ /* 0x003e220000000800 */
[----:B--2---:R-:W-:-:S03]  /*51a0*/  FMUL.FTZ R16, R15, R38 ;  /* 0x000000260f107220 */ /* 0x004fc60000410000 */
[----:B------:R-:W1:Y:S01]  /*51b0*/  LDS R34, [R9+0x1400] ;  /* 0x0014000009227984 */ /* 0x000e620000000800 */
[----:B----4-:R-:W-:-:S03]  /*51c0*/  FMUL.FTZ R18, R17, R38 ;  /* 0x0000002611127220 */ /* 0x010fc60000410000 */
[----:B------:R-:W2:Y:S01]  /*51d0*/  LDS R35, [R9+0x1600] ;  /* 0x0016000009237984 */ /* 0x000ea20000000800 */
[----:B-----5:R-:W-:-:S03]  /*51e0*/  FMUL.FTZ R20, R19, R38 ;  /* 0x0000002613147220 */ /* 0x020fc60000410000 */
[----:B------:R-:W3:Y:S01]  /*51f0*/  LDS R36, [R9+0x1800] ;  /* 0x0018000009247984 */ /* 0x000ee20000000800 */
        /* <DEDUP_REMOVED lines=31> */
.L_x_25520:
[----:B------:R-:W-:Y:S05]  /*53f0*/  BSYNC B1 ;  /* 0x0000000000017941 */ /* 0x000fea0003800000 */
.L_x_25519:
        /* <DEDUP_REMOVED lines=31> */
.L_x_25523:
[----:B------:R-:W-:Y:S05]  /*55f0*/  BSYNC B1 ;  /* 0x0000000000017941 */ /* 0x000fea0003800000 */
.L_x_25522:
        /* <DEDUP_REMOVED lines=14> */
.L_x_25515:
[----:B------:R-:W-:Y:S05]  /*56e0*/  BSYNC B0 ;  /* 0x0000000000007941 */ /* 0x000fea0003800000 */
.L_x_25514:
[----:B------:R-:W-:Y:S01]  /*56f0*/  BAR.SYNC.DEFER_BLOCKING 0x0 ;  /* 0x0000000000007b1d */ /* 0x000fe20000010000 */
[----:B------:R-:W-:Y:S01]  /*5700*/  ISETP.NE.AND P0, PT, R3, RZ, PT ;  /* 0x000000ff0300720c */ /* 0x000fe20003f05270 */
[----:B------:R-:W-:Y:S02]  /*5710*/  IMAD.MOV.U32 R13, RZ, RZ, RZ ;  /* 0x000000ffff0d7224 */ /* 0x000fe400078e00ff */
[----:B--2---:R-:W-:Y:S02]  /*5720*/  IMAD.MOV.U32 R4, RZ, RZ, RZ ;  /* 0x000000ffff047224 */ /* 0x004fe400078e00ff */
[----:B------:R-:W-:Y:S08]  /*5730*/  BSSY B0, `(.L_x_25524) ;  /* 0x000001d000007945 */ /* 0x000ff00003800000 */
[----:B------:R-:W-:Y:S05]  /*5740*/  @P0 BRA `(.L_x_25525) ;  /* 0x00000000006c0947 */ /* 0x000fea0003800000 */
[----:B------:R-:W2:Y:S01]  /*5750*/  S2UR UR5, SR_CTAID.Y ;  /* 0x00000000000579c3 */ /* 0x000ea20000002600 */
[----:B------:R-:W-:Y:S01]  /*5760*/  ULDC UR6, c[0x0][0x14] ;  /* 0x0000050000067ab9 */ /* 0x000fe20000000800 */
[----:B------:R-:W-:Y:S01]  /*5770*/  ULDC UR4, c[0x0][0xc] ;  /* 0x0000030000047ab9 */ /* 0x000fe20000000800 */
[----:B------:R-:W-:-:S05]  /*5780*/  ULDC.64 UR12, c[0x0][0x210] ;  /* 0x00008400000c7ab9 */ /* 0x000fca0000000a00 */
[----:B------:R-:W4:Y:S08]  /*5790*/  S2UR UR7, SR_CTAID.X ;  /* 0x00000000000779c3 */ /* 0x000f300000002500 */
[----:B------:R-:W5:Y:S01]  /*57a0*/  S2UR UR9, SR_CTAID.Z ;  /* 0x00000000000979c3 */ /* 0x000f620000002700 */
[----:B--2---:R-:W-:-:S04]  /*57b0*/  UIMAD UR4, UR5, UR4, URZ ;  /* 0x00000004050472a4 */ /* 0x004fc8000f8e023f */
        /* <DEDUP_REMOVED lines=19> */
[----:B---3--:R2:W-:Y:S02]  /*58f0*/  STG.E desc[UR10][R16.64], R39 ;  /* 0x0000002710007986 */ /* 0x0085e4000c10190a */
.L_x_25525:
[----:B------:R-:W-:Y:S05]  /*5900*/  BSYNC B0 ;  /* 0x0000000000007941 */ /* 0x000fea0003800000 */
.L_x_25524:
[----:B------:R-:W-:Y:S01]  /*5910*/  ULDC UR8, c[0x0][0x26c] ;  /* 0x00009b0000087ab9 */ /* 0x000fe20000000800 */
[----:B------:R-:W-:Y:S01]  /*5920*/  BSSY B1, `(.L_x_25526) ;  /* 0x0000190000017945 */ /* 0x000fe20003800000 */
[----:B--2---:R-:W-:Y:S02]  /*5930*/  CS2R R14, SRZ ;  /* 0x00000000000e7805 */ /* 0x004fe4000001ff00 */
[----:B------:R-:W-:Y:S01]  /*5940*/  CS2R R44, SRZ ;  /* 0x00000000002c7805 */ /* 0x000fe2000001ff00 */
[----:B------:R-:W-:Y:S06]  /*5950*/  @P1 BRA `(.L_x_25527) ;  /* 0x0000001800301947 */ /* 0x000fec0003800000 */
[----:B------:R-:W2:Y:S01]  /*5960*/  I2F.RP R11, R5 ;  /* 0x00000005000b7306 */ /* 0x000ea20000209400 */
[----:B------:R-:W4:Y:S01]  /*5970*/  S2R R47, SR_CTAID.Z ;  /* 0x00000000002f7919 */ /* 0x000f220000002700 */
[----:B------:R-:W-:Y:S01]  /*5980*/  SHF.R.S32.HI R6, RZ, 0x1f, R3 ;  /* 0x0000001fff067819 */ /* 0x000fe20000011403 */
[----:B------:R-:W5:Y:S01]  /*5990*/  S2UR UR5, SR_CgaCtaId ;  /* 0x00000000000579c3 */ /* 0x000f620000008800 */
[----:B------:R-:W-:Y:S01]  /*59a0*/  UMOV UR4, 0x400 ;  /* 0x0000040000047882 */ /* 0x000fe20000000000 */
[----:B------:R-:W-:Y:S01]  /*59b0*/  ULDC.64 UR6, c[0x0][0x248] ;  /* 0x0000920000067ab9 */ /* 0x000fe20000000a00 */
[----:B------:R-:W-:Y:S01]  /*59c0*/  LEA.HI R6, R6, R3, RZ, 0x5 ;  /* 0x0000000306067211 */ /* 0x000fe200078f28ff */
[----:B------:R-:W-:Y:S01]  /*59d0*/  UIADD3 UR4, UR4, 0x1a0, URZ ;  /* 0x000001a004047890 */ /* 0x000fe2000fffe03f */
[----:B------:R-:W-:Y:S01]  /*59e0*/  IMAD.SHL.U32 R51, R0, 0x8, RZ ;  /* 0x0000000800337824 */ /* 0x000fe200078e00ff */
[----:B------:R-:W-:Y:S01]  /*59f0*/  HFMA2.MMA R13, -RZ, RZ, 0, 0 ;  /* 0x00000000ff0d7435 */ /* 0x000fe200000001ff */
[----:B------:R-:W-:Y:S01]  /*5a00*/  SHF.R.S32.HI R58, RZ, 0x5, R6 ;  /* 0x00000005ff3a7819 */ /* 0x000fe20000011406 */
[----:B------:R-:W0:Y:S01]  /*5a10*/  LDC R57, c[0x0][0x26c] ;  /* 0x00009b00ff397b82 */ /* 0x000e220000000800 */
[----:B------:R-:W-:Y:S01]  /*5a20*/  IADD3 R50, -R50, 0x1, RZ ;  /* 0x0000000132327810 */ /* 0x000fe20007ffe1ff */
[C---:B------:R-:W-:Y:S01]  /*5a30*/  VIADD R53, R51.reuse, 0x200 ;  /* 0x0000020033357836 */ /* 0x040fe20000000000 */
[----:B--2---:R-:W2:Y:S01]  /*5a40*/  MUFU.RCP R11, R11 ;  /* 0x0000000b000b7308 */ /* 0x004ea20000001000 */
[----:B------:R-:W-:-:S02]  /*5a50*/  VIADD R54, R51, 0x300 ;  /* 0x0000030033367836 */ /* 0x000fc40000000000 */
[C---:B------:R-:W-:Y:S02]  /*5a60*/  VIADD R55, R51.reuse, 0x400 ;  /* 0x0000040033377836 */ /* 0x040fe40000000000 */
[----:B------:R-:W-:Y:S01]  /*5a70*/  VIADD R56, R51, 0x500 ;  /* 0x0000050033387836 */ /* 0x000fe20000000000 */
[----:B-----5:R-:W-:Y:S01]  /*5a80*/  ULEA UR4, UR5, UR4, 0x18 ;  /* 0x0000000405047291 */ /* 0x020fe2000f8ec03f */
[----:B--2---:R-:W-:Y:S02]  /*5a90*/  VIADD R9, R11, 0xffffffe ;  /* 0x0ffffffe0b097836 */ /* 0x004fe40000000000 */
[----:B----4-:R-:W-:-:S03]  /*5aa0*/  IMAD R47, R47, 0x40, R58 ;  /* 0x000000402f2f7824 */ /* 0x010fc600078e023a */
[----:B------:R-:W-:Y:S02]  /*5ab0*/  LEA R58, R58, UR4, 0x5 ;  /* 0x000000043a3a7c11 */ /* 0x000fe4000f8e28ff */
[----:B0-----:R-:W-:Y:S01]  /*5ac0*/  SHF.R.S32.HI R57, RZ, 0x1f, R57 ;  /* 0x0000001fff397819 */ /* 0x001fe20000011439 */
[----:B------:R-:W0:Y:S01]  /*5ad0*/  F2I.FTZ.U32.TRUNC.NTZ R9, R9 ;  /* 0x0000000900097305 */ /* 0x000e22000021f000 */
[----:B------:R-:W-:Y:S01]  /*5ae0*/  IADD3 R8, P0, R8, R47, RZ ;  /* 0x0000002f08087210 */ /* 0x000fe20007f1e0ff */
[----:B------:R-:W-:Y:S02]  /*5af0*/  VIADD R58, R58, 0x10 ;  /* 0x000000103a3a7836 */ /* 0x000fe40000000000 */
[C---:B------:R-:W-:Y:S01]  /*5b00*/  IMAD.SHL.U32 R60, R47.reuse, 0x8, RZ ;  /* 0x000000082f3c7824 */ /* 0x040fe200078e00ff */
[----:B------:R-:W-:Y:S02]  /*5b10*/  LEA.HI.X.SX32 R49, R47, R10, 0x1, P0 ;  /* 0x0000000a2f317211 */ /* 0x000fe400000f0eff */
[----:B------:R-:W-:Y:S01]  /*5b20*/  LEA R46, P0, R8, UR6, 0x2 ;  /* 0x00000006082e7c11 */ /* 0x000fe2000f8010ff */
[----:B------:R-:W-:-:S02]  /*5b30*/  ULDC UR6, c[0x0][0x28c] ;  /* 0x0000a30000067ab9 */ /* 0x000fc40000000800 */
[----:B------:R-:W-:Y:S01]  /*5b40*/  VIADD R52, R7, -UR6 ;  /* 0x8000000607347c36 */ /* 0x000fe20008000000 */
[----:B------:R-:W-:Y:S01]  /*5b50*/  LEA.HI.X R49, R8, UR7, R49, 0x2, P0 ;  /* 0x0000000708317c11 */ /* 0x000fe200080f1431 */
[----:B------:R-:W-:Y:S01]  /*5b60*/  ULDC UR7, c[0x0][0x270] ;  /* 0x00009c0000077ab9 */ /* 0x000fe20000000800 */
[----:B------:R-:W-:Y:S02]  /*5b70*/  IMAD.MOV.U32 R8, RZ, RZ, RZ ;  /* 0x000000ffff087224 */ /* 0x000fe400078e00ff */
[----:B0-----:R-:W-:-:S04]  /*5b80*/  IMAD.MOV R6, RZ, RZ, -R9 ;  /* 0x000000ffff067224 */ /* 0x001fc800078e0a09 */
[----:B------:R-:W-:Y:S02]  /*5b90*/  IMAD R11, R6, R5, RZ ;  /* 0x00000005060b7224 */ /* 0x000fe400078e02ff */
[----:B------:R-:W-:Y:S02]  /*5ba0*/  IMAD R6, R2, UR7, RZ ;  /* 0x0000000702067c24 */ /* 0x000fe4000f8e02ff */
[----:B------:R-:W-:-:S03]  /*5bb0*/  IMAD.HI.U32 R48, R9, R11, R8 ;  /* 0x0000000b09307227 */ /* 0x000fc600078e0008 */
[----:B------:R-:W-:Y:S01]  /*5bc0*/  SHF.R.S32.HI R7, RZ, 0x1f, R6 ;  /* 0x0000001fff077819 */ /* 0x000fe20000011406 */
[----:B------:R-:W-:-:S07]  /*5bd0*/  VIADD R2, R51, 0x100 ;  /* 0x0000010033027836 */ /* 0x000fce0000000000 */
.L_x_25542:
        /* <DEDUP_REMOVED lines=49> */
[----:B-1----:R-:W0:Y:S01]  /*5ef0*/  LDC.64 R32, c[0x0][0x238] ;  /* 0x00008e00ff207b82 */ /* 0x002e220000000a00 */
[----:B------:R-:W-:Y:S01]  /*5f00*/  IMAD.MOV.U32 R9, RZ, RZ, R49 ;  /* 0x000000ffff097224 */ /* 0x000fe200078e0031 */
[----:B------:R-:W1:Y:S04]  /*5f10*/  LDS.128 R40, [R58+-0x10] ;  /* 0xfffff0003a287984 */ /* 0x000e680000000c00 */
[----:B------:R-:W2:Y:S04]  /*5f20*/  LDG.E.CONSTANT R8, desc[UR10][R8.64] ;  /* 0x0000000a08087981 */ /* 0x000ea8000c1e9900 */
[----:B---3--:R3:W4:Y:S01]  /*5f30*/  LDS.128 R36, [R58] ;  /* 0x000000003a247984 */ /* 0x0087220000000c00 */
        /* <DEDUP_REMOVED lines=9> */
[----:B------:R-:W-:-:S04]  /*5fd0*/  IADD3 R17, P6, R53, R34, RZ ;  /* 0x0000002235117210 */ /* 0x000fc80007fde0ff */
[----:B------:R-:W-:Y:S02]  /*5fe0*/  LEA.HI.X.SX32 R16, R2, R35, 0x1, P1 ;  /* 0x0000002302107211 */ /* 0x000fe400008f0eff */
[----:B------:R-:W-:Y:S02]  /*5ff0*/  IADD3 R18, P1, R55, R34, RZ ;  /* 0x0000002237127210 */ /* 0x000fe40007f3e0ff */
[----:B------:R-:W-:Y:S02]  /*6000*/  LEA.HI.X R11, R11, R33, R16, 0x1, P2 ;  /* 0x000000210b0b7211 */ /* 0x000fe400010f0c10 */
[----:B------:R-:W-:Y:S02]  /*6010*/  LEA R20, P2, R21, R32, 0x1 ;  /* 0x0000002015147211 */ /* 0x000fe400078408ff */
[-C--:B------:R-:W-:Y:S02]  /*6020*/  LEA.HI.X.SX32 R22, R54, R35.reuse, 0x1, P5 ;  /* 0x0000002336167211 */ /* 0x080fe400028f0eff */
[----:B------:R-:W-:-:S02]  /*6030*/  LEA.HI.X.SX32 R19, R55, R35, 0x1, P1 ;  /* 0x0000002337137211 */ /* 0x000fc400008f0eff */
[----:B------:R-:W-:Y:S02]  /*6040*/  IADD3 R34, P1, R51, R34, RZ ;  /* 0x0000002233227210 */ /* 0x000fe40007f3e0ff */
[-C--:B------:R-:W-:Y:S02]  /*6050*/  LEA.HI.X.SX32 R26, R53, R35.reuse, 0x1, P6 ;  /* 0x00000023351a7211 */ /* 0x080fe400030f0eff */
[-C--:B------:R-:W-:Y:S02]  /*6060*/  LEA R16, P3, R17, R32.reuse, 0x1 ;  /* 0x0000002011107211 */ /* 0x080fe400078608ff */
[-C--:B------:R-:W-:Y:S02]  /*6070*/  LEA R24, P6, R18, R32.reuse, 0x1 ;  /* 0x0000002012187211 */ /* 0x080fe400078c08ff */
[----:B------:R-:W-:Y:S02]  /*6080*/  LEA R28, P5, R8, R32, 0x1 ;  /* 0x00000020081c7211 */ /* 0x000fe400078a08ff */
[----:B------:R-:W-:-:S02]  /*6090*/  LEA.HI.X.SX32 R9, R56, R35, 0x1, P4 ;  /* 0x0000002338097211 */ /* 0x000fc400020f0eff */
[----:B------:R-:W-:Y:S02]  /*60a0*/  LEA.HI.X R21, R21, R33, R22, 0x1, P2 ;  /* 0x0000002115157211 */ /* 0x000fe400010f0c16 */
[----:B------:R-:W-:Y:S02]  /*60b0*/  LEA R32, P2, R34, R32, 0x1 ;  /* 0x0000002022207211 */ /* 0x000fe400078408ff */
[----:B------:R-:W-:Y:S02]  /*60c0*/  LEA.HI.X.SX32 R35, R51, R35, 0x1, P1 ;  /* 0x0000002333237211 */ /* 0x000fe400008f0eff */
[-C--:B------:R-:W-:Y:S01]  /*60d0*/  LEA.HI.X R17, R17, R33.reuse, R26, 0x1, P3 ;  /* 0x0000002111117211 */ /* 0x080fe200018f0c1a */
[----:B------:R-:W5:Y:S01]  /*60e0*/  LDG.E.128.CONSTANT R20, desc[UR10][R20.64] ;  /* 0x0000000a14147981 */ /* 0x000f62000c1e9d00 */
        /* <DEDUP_REMOVED lines=22> */
[-C--:B------:R-:W-:Y:S01]  /*6250*/  ISETP.GE.AND P3, PT, R42, R109.reuse, PT ;  /* 0x0000006d2a00720c */ /* 0x080fe20003f66270 */
[----:B------:R-:W-:Y:S01]  /*6260*/  VIADD R42, R60, 0x7 ;  /* 0x000000073c2a7836 */ /* 0x000fe20000000000 */
[----:B------:R-:W-:-:S02]  /*6270*/  ISETP.GE.AND P4, PT, R62, R109, PT ;  /* 0x0000006d3e00720c */ /* 0x000fc40003f86270 */
[C---:B-----5:R-:W-:Y:S02]  /*6280*/  SEL R43, R33.reuse, RZ, !P5 ;  /* 0x000000ff212b7207 */ /* 0x060fe40006800000 */
[----:B------:R-:W-:Y:S02]  /*6290*/  IADD3 R62, R60, 0x1, RZ ;  /* 0x000000013c3e7810 */ /* 0x000fe40007ffe0ff */
[-C--:B------:R-:W-:Y:S02]  /*62a0*/  ISETP.GE.AND P5, PT, R42, R109.reuse, PT ;  /* 0x0000006d2a00720c */ /* 0x080fe40003fa6270 */
[----:B------:R-:W-:Y:S02]  /*62b0*/  SEL R42, R34, RZ, !P6 ;  /* 0x000000ff222a7207 */ /* 0x000fe40007000000 */
        /* <DEDUP_REMOVED lines=16> */
.L_x_25531:
[----:B------:R-:W-:Y:S05]  /*63c0*/  BSYNC B2 ;  /* 0x0000000000027941 */ /* 0x000fea0003800000 */
.L_x_25530:
[----:B------:R-:W-:Y:S01]  /*63d0*/  F2FP.F16.F32.PACK_AB R36, R37, R36 ;  /* 0x000000242524723e */ /* 0x000fe200000000ff */
[----:B-----5:R-:W-:Y:S02]  /*63e0*/  HMUL2 R33, R40, R33 ;  /* 0x0000002128217232 */ /* 0x020fe40000000000 */
[----:B------:R-:W-:Y:S01]  /*63f0*/  IMAD.MOV.U32 R37, RZ, RZ, R61 ;  /* 0x000000ffff257224 */ /* 0x000fe200078e003d */
[----:B------:R-:W-:Y:S01]  /*6400*/  F2FP.F16.F32.PACK_AB R38, R39, R38 ;  /* 0x000000262726723e */ /* 0x000fe200000000ff */
[----:B------:R-:W-:Y:S04]  /*6410*/  BSSY B2, `(.L_x_25532) ;  /* 0x0000026000027945 */ /* 0x000fe80003800000 */
[----:B------:R-:W-:Y:S01]  /*6420*/  HFMA2.MMA R32, R37, R32, R33 ;  /* 0x0000002025207235 */ /* 0x000fe20000000021 */
[----:B------:R-:W-:-:S09]  /*6430*/  IMAD.MOV.U32 R33, RZ, RZ, R36 ;  /* 0x000000ffff217224 */ /* 0x000fd200078e0024 */
[----:B------:R-:W-:Y:S02]  /*6440*/  HFMA2 R34, R33, R34, R32 ;  /* 0x0000002221227231 */ /* 0x000fe40000000020 */
[----:B------:R-:W-:-:S06]  /*6450*/  IMAD.MOV.U32 R32, RZ, RZ, R38 ;  /* 0x000000ffff207224 */ /* 0x000fcc00078e0026 */
        /* <DEDUP_REMOVED lines=12> */
[----:B------:R-:W-:-:S02]  /*6520*/  SEL R39, R9, RZ, !P5 ;  /* 0x000000ff09277207 */ /* 0x000fc40006800000 */
[-C--:B------:R-:W-:Y:S01]  /*6530*/  ISETP.GE.AND P4, PT, R38, R109.reuse, PT ;  /* 0x0000006d2600720c */ /* 0x080fe20003f86270 */
[----:B------:R-:W-:Y:S01]  /*6540*/  VIADD R38, R60, 0x1 ;  /* 0x000000013c267836 */ /* 0x000fe20000000000 */
[----:B------:R-:W-:Y:S02]  /*6550*/  ISETP.GE.AND P5, PT, R36, R109, PT ;  /* 0x0000006d2400720c */ /* 0x000fe40003fa6270 */
[----:B------:R-:W-:Y:S02]  /*6560*/  SEL R36, R10, RZ, !P6 ;  /* 0x000000ff0a247207 */ /* 0x000fe40007000000 */
[----:B------:R-:W-:Y:S02]  /*6570*/  PRMT R10, R9, 0x7632, R10 ;  /* 0x00007632090a7816 */ /* 0x000fe4000000000a */
[----:B------:R-:W-:Y:S02]  /*6580*/  SEL R41, R11, RZ, !P4 ;  /* 0x000000ff0b297207 */ /* 0x000fe40006000000 */
[----:B------:R-:W-:-:S02]  /*6590*/  PRMT R11, R10, 0x7632, R11 ;  /* 0x000076320a0b7816 */ /* 0x000fc4000000000b */
[-C--:B------:R-:W-:Y:S02]  /*65a0*/  ISETP.GE.AND P6, PT, R38, R109.reuse, PT ;  /* 0x0000006d2600720c */ /* 0x080fe40003fc6270 */
[C---:B------:R-:W-:Y:S02]  /*65b0*/  PRMT R35, R11.reuse, 0x7632, R35 ;  /* 0x000076320b237816 */ /* 0x040fe40000000023 */
        /* <DEDUP_REMOVED lines=11> */
.L_x_25533:
[----:B------:R-:W-:Y:S05]  /*6670*/  BSYNC B2 ;  /* 0x0000000000027941 */ /* 0x000fea0003800000 */
.L_x_25532:
        /* <DEDUP_REMOVED lines=22> */
[-C--:B------:R-:W-:Y:S02]  /*67e0*/  ISETP.GE.AND P6, PT, R34, R109.reuse, PT ;  /* 0x0000006d2200720c */ /* 0x080fe40003fc6270 */
[----:B------:R-:W-:Y:S02]  /*67f0*/  ISETP.GE.AND P5, PT, R8, R109, PT ;  /* 0x0000006d0800720c */ /* 0x000fe40003fa6270 */
[----:B------:R-:W-:Y:S02]  /*6800*/  SEL R34, R19, RZ, !P4 ;  /* 0x000000ff13227207 */ /* 0x000fe40006000000 */
[----:B------:R-:W-:-:S02]  /*6810*/  PRMT R17, R17, 0x7632, R17 ;  /* 0x0000763211117816 */ /* 0x000fc40000000011 */
        /* <DEDUP_REMOVED lines=13> */
.L_x_25535:
[----:B------:R-:W-:Y:S05]  /*68f0*/  BSYNC B2 ;  /* 0x0000000000027941 */ /* 0x000fea0003800000 */
.L_x_25534:
[----:B------:R-:W-:Y:S01]  /*6900*/  HMUL2 R8, R40, R17 ;  /* 0x0000001128087232 */ /* 0x000fe20000000000 */
[----:B------:R-:W-:Y:S01]  /*6910*/  BSSY B2, `(.L_x_25536) ;  /* 0x0000024000027945 */ /* 0x000fe20003800000 */
[----:B------:R-:W-:Y:S01]  /*6920*/  FADD.FTZ R13, R13, R36 ;  /* 0x000000240d0d7221 */ /* 0x000fe20000010000 */
[----:B------:R-:W-:-:S03]  /*6930*/  HFMA2 R35, R32, R11, R35 ;  /* 0x0000000b20237231 */ /* 0x000fc60000000023 */
        /* <DEDUP_REMOVED lines=33> */
.L_x_25537:
[----:B------:R-:W-:Y:S05]  /*6b50*/  BSYNC B2 ;  /* 0x0000000000027941 */ /* 0x000fea0003800000 */
.L_x_25536:
[----:B------:R-:W-:Y:S01]  /*6b60*/  BSSY B2, `(.L_x_25538) ;  /* 0x0000022000027945 */ /* 0x000fe20003800000 */
[----:B------:R-:W-:-:S03]  /*6b70*/  HMUL2 R10, R40, R21 ;  /* 0x00000015280a7232 */ /* 0x000fc60000000000 */
[----:B------:R-:W-:Y:S05]  /*6b80*/  @P1 BRA `(.L_x_25539) ;  /* 0x00000000007c1947 */ /* 0x000fea0003800000 */
        /* <DEDUP_REMOVED lines=31> */
.L_x_25539:
[----:B------:R-:W-:Y:S05]  /*6d80*/  BSYNC B2 ;  /* 0x0000000000027941 */ /* 0x000fea0003800000 */
.L_x_25538:
[----:B------:R-:W-:Y:S01]  /*6d90*/  BSSY B2, `(.L_x_25540) ;  /* 0x0000022000027945 */ /* 0x000fe20003800000 */
[----:B------:R-:W-:-:S03]  /*6da0*/  HFMA2.MMA R25, R40, R25, -RZ ;  /* 0x0000001928197235 */ /* 0x000fc600001000ff */
[----:B------:R-:W-:Y:S08]  /*6db0*/  @P1 BRA `(.L_x_25541) ;  /* 0x00000000007c1947 */ /* 0x000ff00003800000 */
        /* <DEDUP_REMOVED lines=31> */
.L_x_25541:
[----:B------:R-:W-:Y:S05]  /*6fb0*/  BSYNC B2 ;  /* 0x0000000000027941 */ /* 0x000fea0003800000 */
.L_x_25540:
        /* <DEDUP_REMOVED lines=32> */
.L_x_25529:
[----:B------:R-:W-:Y:S05]  /*71c0*/  BSYNC B0 ;  /* 0x0000000000007941 */ /* 0x000fea0003800000 */
.L_x_25528:
[----:B------:R-:W-:Y:S01]  /*71d0*/  IADD3 R46, P1, R46, 0x10, RZ ;  /* 0x000000102e2e7810 */ /* 0x000fe20007f3e0ff */
[----:B------:R-:W-:Y:S02]  /*71e0*/  VIADD R60, R60, 0x20 ;  /* 0x000000203c3c7836 */ /* 0x000fe40000000000 */
[----:B------:R-:W-:Y:S02]  /*71f0*/  VIADD R58, R58, 0x80 ;  /* 0x000000803a3a7836 */ /* 0x000fe40000000000 */
[----:B------:R-:W-:Y:S01]  /*7200*/  IMAD.X R49, RZ, RZ, R49, P1 ;  /* 0x000000ffff317224 */ /* 0x000fe200008e0631 */
[----:B------:R-:W-:Y:S07]  /*7210*/  @!P0 BRA `(.L_x_25542) ;  /* 0xffffffe800708947 */ /* 0x000fee000383ffff */
.L_x_25527:
[----:B------:R-:W-:Y:S05]  /*7220*/  BSYNC B1 ;  /* 0x0000000000017941 */ /* 0x000fea0003800000 */
.L_x_25526:
[----:B------:R-:W2:Y:S08]  /*7230*/  S2UR UR5, SR_CgaCtaId ;  /* 0x00000000000579c3 */ /* 0x000eb00000008800 */
[----:B------:R-:W-:Y:S01]  /*7240*/  BAR.SYNC.DEFER_BLOCKING 0x0 ;  /* 0x0000000000007b1d */ /* 0x000fe20000010000 */
[----:B------:R-:W-:Y:S01]  /*7250*/  SHF.R.S32.HI R2, RZ, 0x1f, R3 ;  /* 0x0000001fff027819 */ /* 0x000fe20000011403 */
[----:B------:R-:W-:Y:S01]  /*7260*/  IMAD.MOV.U32 R10, RZ, RZ, R13 ;  /* 0x000000ffff0a7224 */ /* 0x000fe200078e000d */
[----:B------:R-:W-:Y:S01]  /*7270*/  LOP3.LUT R5, R3, 0xffffffc0, RZ, 0xc0, !PT ;  /* 0xffffffc003057812 */ /* 0x000fe200078ec0ff */
[----:B------:R-:W-:Y:S01]  /*7280*/  IMAD.MOV.U32 R13, RZ, RZ, R4 ;  /* 0x000000ffff0d7224 */ /* 0x000fe200078e0004 */
[----:B------:R-:W-:Y:S01]  /*7290*/  LEA.HI R2, R2, R3, RZ, 0x5 ;  /* 0x0000000302027211 */ /* 0x000fe200078f28ff */
[----:B------:R-:W-:Y:S01]  /*72a0*/  UMOV UR4, 0x400 ;  /* 0x0000040000047882 */ /* 0x000fe20000000000 */
[----:B------:R-:W-:Y:S01]  /*72b0*/  ISETP.NE.AND P0, PT, R5, 0x40, PT ;  /* 0x000000400500780c */ /* 0x000fe20003f05270 */
[----:B------:R-:W-:Y:S01]  /*72c0*/  UIADD3 UR4, UR4, 0x1a0, URZ ;  /* 0x000001a004047890 */ /* 0x000fe2000fffe03f */
[----:B------:R-:W-:Y:S01]  /*72d0*/  SHF.R.S32.HI R5, RZ, 0x5, R2 ;  /* 0x00000005ff057819 */ /* 0x000fe20000011402 */
[----:B------:R-:W-:Y:S01]  /*72e0*/  BSSY B0, `(.L_x_25543) ;  /* 0x000001e000007945 */ /* 0x000fe20003800000 */
[----:B------:R-:W-:-:S02]  /*72f0*/  ISETP.GT.AND P1, PT, R3, 0x3f, PT ;  /* 0x0000003f0300780c */ /* 0x000fc40003f24270 */
[----:B------:R-:W-:Y:S01]  /*7300*/  LOP3.LUT R6, R3, 0xffffffe0, RZ, 0xc0, !PT ;  /* 0xffffffe003067812 */ /* 0x000fe200078ec0ff */
[----:B------:R-:W-:Y:S01]  /*7310*/  IMAD R2, R5, 0xc0, R0 ;  /* 0x000000c005027824 */ /* 0x000fe200078e0200 */
[C---:B------:R-:W-:Y:S01]  /*7320*/  ISETP.GT.AND P3, PT, R3.reuse, 0x1f, PT ;  /* 0x0000001f0300780c */ /* 0x040fe20003f64270 */
[----:B------:R-:W-:Y:S01]  /*7330*/  VIADD R3, R3, 0x1f ;  /* 0x0000001f03037836 */ /* 0x000fe20000000000 */
[----:B------:R-:W-:-:S04]  /*7340*/  ISETP.NE.AND P2, PT, R6, 0x20, PT ;  /* 0x000000200600780c */ /* 0x000fc80003f45270 */
[----:B------:R-:W-:Y:S01]  /*7350*/  ISETP.GT.U32.AND P4, PT, R3, 0x3e, PT ;  /* 0x0000003e0300780c */ /* 0x000fe20003f84070 */
[----:B--2---:R-:W-:-:S06]  /*7360*/  ULEA UR4, UR5, UR4, 0x18 ;  /* 0x0000000405047291 */ /* 0x004fcc000f8ec03f */
        /* <DEDUP_REMOVED lines=14> */
[----:B------:R-:W3:Y:S01]  /*7450*/  LDS R8, [R2+0x280] ;  /* 0x0002800002087984 */ /* 0x000ee20000000800 */
[----:B--2---:R-:W-:Y:S01]  /*7460*/  FADD.FTZ R10, R3, R10 ;  /* 0x0000000a030a7221 */ /* 0x004fe20000010000 */
[----:B----4-:R-:W-:Y:S01]  /*7470*/  FADD.FTZ R13, R4, R13 ;  /* 0x0000000d040d7221 */ /* 0x010fe20000010000 */
[----:B-----5:R-:W-:Y:S01]  /*7480*/  FADD.FTZ R14, R5, R14 ;  /* 0x0000000e050e7221 */ /* 0x020fe20000010000 */
[----:B0-----:R-:W-:Y:S01]  /*7490*/  FADD.FTZ R15, R6, R15 ;  /* 0x0000000f060f7221 */ /* 0x001fe20000010000 */
[----:B-1----:R-:W-:Y:S01]  /*74a0*/  FADD.FTZ R44, R7, R44 ;  /* 0x0000002c072c7221 */ /* 0x002fe20000010000 */
[----:B---3--:R-:W-:-:S07]  /*74b0*/  FADD.FTZ R45, R8, R45 ;  /* 0x0000002d082d7221 */ /* 0x008fce0000010000 */
.L_x_25544:
[----:B------:R-:W-:Y:S05]  /*74c0*/  BSYNC B0 ;  /* 0x0000000000007941 */ /* 0x000fea0003800000 */
.L_x_25543:
        /* <DEDUP_REMOVED lines=11> */
[----:B------:R-:W5:Y:S04]  /*7580*/  LDS R4, [R2+0x80] ;  /* 0x0000800002047984 */ /* 0x000f680000000800 */
[----:B------:R-:W0:Y:S04]  /*7590*/  LDS R5, [R2+0x100] ;  /* 0x0001000002057984 */ /* 0x000e280000000800 */
[----:B------:R-:W1:Y:S04]  /*75a0*/  LDS R6, [R2+0x180] ;  /* 0x0001800002067984 */ /* 0x000e680000000800 */
[----:B------:R-:W3:Y:S04]  /*75b0*/  LDS R7, [R2+0x200] ;  /* 0x0002000002077984 */ /* 0x000ee80000000800 */
[----:B------:R-:W3:Y:S01]  /*75c0*/  LDS R8, [R2+0x280] ;  /* 0x0002800002087984 */ /* 0x000ee20000000800 */
[----:B--2-4-:R-:W-:Y:S01]  /*75d0*/  FADD.FTZ R10, R3, R10 ;  /* 0x0000000a030a7221 */ /* 0x014fe20000010000 */
[----:B-----5:R-:W-:Y:S01]  /*75e0*/  FADD.FTZ R13, R4, R13 ;  /* 0x0000000d040d7221 */ /* 0x020fe20000010000 */
[----:B0-----:R-:W-:Y:S01]  /*75f0*/  FADD.FTZ R14, R5, R14 ;  /* 0x0000000e050e7221 */ /* 0x001fe20000010000 */
[----:B-1----:R-:W-:Y:S01]  /*7600*/  FADD.FTZ R15, R6, R15 ;  /* 0x0000000f060f7221 */ /* 0x002fe20000010000 */
[----:B---3--:R-:W-:Y:S01]  /*7610*/  FADD.FTZ R44, R7, R44 ;  /* 0x0000002c072c7221 */ /* 0x008fe20000010000 */
[----:B------:R-:W-:-:S07]  /*7620*/  FADD.FTZ R45, R8, R45 ;  /* 0x0000002d082d7221 */ /* 0x000fce0000010000 */
.L_x_25546:
[----:B------:R-:W-:Y:S05]  /*7630*/  BSYNC B0 ;  /* 0x0000000000007941 */ /* 0x000fea0003800000 */
.L_x_25545:
[----:B------:R-:W-:Y:S06]  /*7640*/  BAR.SYNC.DEFER_BLOCKING 0x0 ;  /* 0x0000000000007b1d */ /* 0x000fec0000010000 */
[----:B------:R-:W-:Y:S05]  /*7650*/  @P4 EXIT ;  /* 0x000000000000494d */ /* 0x000fea0003800000 */
[----:B------:R-:W5:Y:S01]  /*7660*/  S2UR UR6, SR_CTAID.Y ;  /* 0x00000000000679c3 */ /* 0x000f620000002600 */
[----:B------:R-:W-:Y:S01]  /*7670*/  ULDC UR4, c[0x0][0x14] ;  /* 0x0000050000047ab9 */ /* 0x000fe20000000800 */
[----:B------:R-:W-:Y:S01]  /*7680*/  ULDC UR5, c[0x0][0xc] ;  /* 0x0000030000057ab9 */ /* 0x000fe20000000800 */
[----:B------:R-:W-:Y:S01]  /*7690*/  UIMAD UR7, UR4, 0xc0, URZ ;  /* 0x000000c0040778a4 */ /* 0x000fe2000f8e023f */
[C---:B------:R-:W-:Y:S01]  /*76a0*/  VIADD R3, R0.reuse, 0x20 ;  /* 0x0000002000037836 */ /* 0x040fe20000000000 */
[----:B--2-4-:R-:W-:Y:S01]  /*76b0*/  F2FP.F16.F32.PACK_AB R14, R15, R14 ;  /* 0x0000000e0f0e723e */ /* 0x014fe200000000ff */
[----:B------:R-:W-:Y:S02]  /*76c0*/  VIADD R5, R0, 0x40 ;  /* 0x0000004000057836 */ /* 0x000fe40000000000 */
[----:B------:R-:W2:Y:S08]  /*76d0*/  S2UR UR9, SR_CTAID.Z ;  /* 0x00000000000979c3 */ /* 0x000eb00000002700 */
[----:B------:R-:W4:Y:S01]  /*76e0*/  S2UR UR8, SR_CTAID.X ;  /* 0x00000000000879c3 */ /* 0x000f220000002500 */
[----:B-----5:R-:W-:-:S04]  /*76f0*/  UIMAD UR4, UR6, UR5, URZ ;  /* 0x00000005060472a4 */ /* 0x020fc8000f8e023f */
[----:B------:R-:W-:Y:S02]  /*7700*/  UIMAD UR4, UR4, UR7, URZ ;  /* 0x00000007040472a4 */ /* 0x000fe4000f8e023f */
[----:B--2---:R-:W-:-:S04]  /*7710*/  UIMAD UR6, UR9, 0xc0, URZ ;  /* 0x000000c0090678a4 */ /* 0x004fc8000f8e023f */
        /* <DEDUP_REMOVED lines=9> */
[----:B------:R-:W-:Y:S02]  /*77b0*/  IADD3 R7, P2, R5, UR4, RZ ;  /* 0x0000000405077c10 */ /* 0x000fe4000ff5e0ff */
[----:B------:R-:W-:Y:S02]  /*77c0*/  LEA.HI.X.SX32 R9, R3, UR7, 0x1, P1 ;  /* 0x0000000703097c11 */ /* 0x000fe400088f0eff */
[----:B------:R-:W-:-:S02]  /*77d0*/  LEA R4, P1, R8, UR8, 0x1 ;  /* 0x0000000808047c11 */ /* 0x000fc4000f8208ff */
[----:B------:R-:W-:Y:S02]  /*77e0*/  LEA.HI.X.SX32 R11, R0, UR7, 0x1, P0 ;  /* 0x00000007000b7c11 */ /* 0x000fe400080f0eff */
[----:B------:R-:W-:Y:S02]  /*77f0*/  LEA.HI.X.SX32 R12, R5, UR7, 0x1, P2 ;  /* 0x00000007050c7c11 */ /* 0x000fe400090f0eff */
[----:B------:R-:W-:Y:S02]  /*7800*/  LEA R2, P0, R6, UR8, 0x1 ;  /* 0x0000000806027c11 */ /* 0x000fe4000f8008ff */
[----:B------:R-:W-:Y:S01]  /*7810*/  LEA.HI.X R5, R8, UR9, R9, 0x1, P1 ;  /* 0x0000000908057c11 */ /* 0x000fe200088f0c09 */
[----:B------:R-:W-:Y:S01]  /*7820*/  VIADD R9, R0, 0x80 ;  /* 0x0000008000097836 */ /* 0x000fe20000000000 */
[----:B------:R-:W-:Y:S01]  /*7830*/  LEA.HI.X R3, R6, UR9, R11, 0x1, P0 ;  /* 0x0000000906037c11 */ /* 0x000fe200080f0c0b */
[C---:B------:R-:W-:Y:S01]  /*7840*/  VIADD R11, R0.reuse, 0xa0 ;  /* 0x000000a0000b7836 */ /* 0x040fe20000000000 */
[----:B------:R-:W-:Y:S01]  /*7850*/  LEA R6, P0, R7, UR8, 0x1 ;  /* 0x0000000807067c11 */ /* 0x000fe2000f8008ff */
[----:B------:R-:W-:Y:S01]  /*7860*/  VIADD R8, R0, 0x60 ;  /* 0x0000006000087836 */ /* 0x000fe20000000000 */
[----:B------:R-:W-:-:S02]  /*7870*/  IADD3 R17, P1, R9, UR4, RZ ;  /* 0x0000000409117c10 */ /* 0x000fc4000ff3e0ff */
[----:B------:R-:W-:Y:S02]  /*7880*/  F2FP.F16.F32.PACK_AB R0, R13, R10 ;  /* 0x0000000a0d00723e */ /* 0x000fe400000000ff */
[----:B------:R-:W-:Y:S02]  /*7890*/  IADD3 R13, P2, R11, UR4, RZ ;  /* 0x000000040b0d7c10 */ /* 0x000fe4000ff5e0ff */
[----:B------:R-:W-:Y:S02]  /*78a0*/  LEA.HI.X.SX32 R18, R9, UR7, 0x1, P1 ;  /* 0x0000000709127c11 */ /* 0x000fe400088f0eff */
[----:B------:R-:W-:Y:S02]  /*78b0*/  LEA R10, P1, R17, UR8, 0x1 ;  /* 0x00000008110a7c11 */ /* 0x000fe4000f8208ff */
[----:B------:R-:W-:Y:S02]  /*78c0*/  LEA.HI.X R7, R7, UR9, R12, 0x1, P0 ;  /* 0x0000000907077c11 */ /* 0x000fe400080f0c0c */
[----:B------:R-:W-:-:S02]  /*78d0*/  IADD3 R19, P0, R8, UR4, RZ ;  /* 0x0000000408137c10 */ /* 0x000fc4000ff1e0ff */
[----:B------:R-:W-:Y:S02]  /*78e0*/  LEA.HI.X.SX32 R16, R11, UR7, 0x1, P2 ;  /* 0x000000070b107c11 */ /* 0x000fe400090f0eff */
[----:B------:R-:W-:Y:S02]  /*78f0*/  LEA.HI.X R11, R17, UR9, R18, 0x1, P1 ;  /* 0x00000009110b7c11 */ /* 0x000fe400088f0c12 */
[----:B------:R-:W-:Y:S02]  /*7900*/  PRMT R17, R0, 0x7610, R17 ;  /* 0x0000761000117816 */ /* 0x000fe40000000011 */
[----:B------:R-:W-:Y:S02]  /*7910*/  LEA.HI.X.SX32 R20, R8, UR7, 0x1, P0 ;  /* 0x0000000708147c11 */ /* 0x000fe400080f0eff */
[----:B------:R-:W-:Y:S01]  /*7920*/  LEA R8, P0, R19, UR8, 0x1 ;  /* 0x0000000813087c11 */ /* 0x000fe2000f8008ff */
[----:B------:R2:W-:Y:S01]  /*7930*/  STG.E.U16 desc[UR10][R2.64], R17 ;  /* 0x0000001102007986 */ /* 0x0005e2000c10150a */
[----:B------:R-:W-:-:S02]  /*7940*/  PRMT R15, R0, 0x7632, R15 ;  /* 0x00007632000f7816 */ /* 0x000fc4000000000f */
[----:B------:R-:W-:Y:S02]  /*7950*/  LEA R12, P2, R13, UR8, 0x1 ;  /* 0x000000080d0c7c11 */ /* 0x000fe4000f8408ff */
[----:B------:R-:W-:Y:S01]  /*7960*/  F2FP.F16.F32.PACK_AB R0, R45, R44 ;  /* 0x0000002c2d00723e */ /* 0x000fe200000000ff */
[----:B------:R4:W-:Y:S01]  /*7970*/  STG.E.U16 desc[UR10][R4.64], R15 ;  /* 0x0000000f04007986 */ /* 0x0009e2000c10150a */
[----:B------:R-:W-:Y:S02]  /*7980*/  LEA.HI.X R9, R19, UR9, R20, 0x1, P0 ;  /* 0x0000000913097c11 */ /* 0x000fe400080f0c14 */
[----:B------:R-:W-:Y:S01]  /*7990*/  LEA.HI.X R13, R13, UR9, R16, 0x1, P2 ;  /* 0x000000090d0d7c11 */ /* 0x000fe200090f0c10 */
[----:B------:R-:W-:Y:S01]  /*79a0*/  STG.E.U16 desc[UR10][R6.64], R14 ;  /* 0x0000000e06007986 */ /* 0x000fe2000c10150a */
[----:B--2---:R-:W-:-:S05]  /*79b0*/  PRMT R3, R14, 0x7632, R3 ;  /* 0x000076320e037816 */ /* 0x004fca0000000003 */
[----:B------:R-:W-:Y:S01]  /*79c0*/  STG.E.U16 desc[UR10][R8.64], R3 ;  /* 0x0000000308007986 */ /* 0x000fe2000c10150a */
[----:B----4-:R-:W-:-:S03]  /*79d0*/  PRMT R5, R0, 0x7632, R5 ;  /* 0x0000763200057816 */ /* 0x010fc60000000005 */
[----:B------:R-:W-:Y:S04]  /*79e0*/  STG.E.U16 desc[UR10][R10.64], R0 ;  /* 0x000000000a007986 */ /* 0x000fe8000c10150a */
[----:B------:R-:W-:Y:S01]  /*79f0*/  STG.E.U16 desc[UR10][R12.64], R5 ;  /* 0x000000050c007986 */ /* 0x000fe2000c10150a */
[----:B------:R-:W-:Y:S05]  /*7a00*/  EXIT ;  /* 0x000000000000794d */ /* 0x000fea0003800000 */
.L_x_25499:
[----:B------:R-:W-:Y:S01]  /*7a10*/  BSSY B2, `(.L_x_25547) ;  /* 0x0000007000027945 */ /* 0x000fe20003800000 */
[----:B------:R-:W-:Y:S02]  /*7a20*/  IMAD.MOV.U32 R38, RZ, RZ, 0x2 ;  /* 0x00000002ff267424 */ /* 0x000fe400078e00ff */
[----:B------:R-:W-:Y:S02]  /*7a30*/  IMAD.MOV.U32 R39, RZ, RZ, 0x1f ;  /* 0x0000001fff277424 */ /* 0x000fe400078e00ff */
[----:B------:R-:W-:-:S07]  /*7a40*/  IMAD.MOV.U32 R37, RZ, RZ, -0x1 ;  /* 0xffffffffff257424 */ /* 0x000fce00078e00ff */
[----:B------:R-:W-:Y:S05]  /*7a50*/  WARPSYNC.COLLECTIVE R37, `(.L_x_25548) ;  /* 0x0000000025087348 */ /* 0x000fea0003c00000 */
[----:B------:R0:W1:Y:S02]  /*7a60*/  SHFL.BFLY P2, R32, R34, R38, R39 ;  /* 0x0c00002622207389 */ /* 0x0000640000040027 */
[----:B01----:R-:W-:Y:S01]  /*7a70*/  ENDCOLLECTIVE ;  /* 0x000000000000791b */ /* 0x003fe20003800000 */
.L_x_25548:
[----:B------:R-:W-:Y:S05]  /*7a80*/  BSYNC B2 ;  /* 0x0000000000027941 */ /* 0x000fea0003800000 */
.L_x_25547:
        /* <DEDUP_REMOVED lines=9> */
.L_x_25549:
[----:B------:R-:W-:Y:S05]  /*7b20*/  BRA `(.L_x_25550) ;  /* 0xffffffbc00287947 */ /* 0x000fea000383ffff */
.L_x_25502:
[----:B------:R-:W-:Y:S01]  /*7b30*/  BSSY B0, `(.L_x_25551) ;  /* 0x0000008000007945 */ /* 0x000fe20003800000 */
[----:B------:R-:W-:Y:S02]  /*7b40*/  IMAD.MOV.U32 R34, RZ, RZ, R9 ;  /* 0x000000ffff227224 */ /* 0x000fe400078e0009 */
[----:B------:R-:W-:Y:S02]  /*7b50*/  IMAD.MOV.U32 R38, RZ, RZ, 0x10 ;  /* 0x00000010ff267424 */ /* 0x000fe400078e00ff */
[----:B------:R-:W-:Y:S02]  /*7b60*/  IMAD.MOV.U32 R39, RZ, RZ, 0x1f ;  /* 0x0000001fff277424 */ /* 0x000fe400078e00ff */
[----:B------:R-:W-:-:S07]  /*7b70*/  IMAD.MOV.U32 R37, RZ, RZ, -0x1 ;  /* 0xffffffffff257424 */ /* 0x000fce00078e00ff */
[----:B01----:R-:W-:Y:S05]  /*7b80*/  WARPSYNC.COLLECTIVE R37, `(.L_x_25552) ;  /* 0x0000000025087348 */ /* 0x003fea0003c00000 */
[----:B01----:R0:W1:Y:S02]  /*7b90*/  SHFL.BFLY P2, R32, R34, R38, R39 ;  /* 0x0c00002622207389 */ /* 0x0030640000040027 */
[----:B01----:R-:W-:Y:S01]  /*7ba0*/  ENDCOLLECTIVE ;  /* 0x000000000000791b */ /* 0x003fe20003800000 */
.L_x_25552:
[----:B------:R-:W-:Y:S05]  /*7bb0*/  BSYNC B0 ;  /* 0x0000000000007941 */ /* 0x000fea0003800000 */
.L_x_25551:
        /* <DEDUP_REMOVED lines=9> */
.L_x_25553:
[----:B------:R-:W-:Y:S02]  /*7c50*/  IMAD.MOV.U32 R38, RZ, RZ, 0x4 ;  /* 0x00000004ff267424 */ /* 0x000fe400078e00ff */
[----:B------:R-:W-:-:S05]  /*7c60*/  IMAD.MOV.U32 R11, RZ, RZ, R32 ;  /* 0x000000ffff0b7224 */ /* 0x000fca00078e0020 */
[----:B------:R-:W-:-:S05]  /*7c70*/  FMNMX.FTZ R14, R6, R11, !PT ;  /* 0x0000000b060e7209 */ /* 0x000fca0007810000 */
[----:B------:R-:W-:-:S07]  /*7c80*/  IMAD.MOV.U32 R34, RZ, RZ, R14 ;  /* 0x000000ffff227224 */ /* 0x000fce00078e000e */
[----:B------:R-:W-:Y:S05]  /*7c90*/  WARPSYNC.COLLECTIVE R37, `(.L_x_25554) ;  /* 0x0000000025087348 */ /* 0x000fea0003c00000 */
[----:B------:R0:W1:Y:S02]  /*7ca0*/  SHFL.BFLY P2, R32, R34, R38, R39 ;  /* 0x0c00002622207389 */ /* 0x0000640000040027 */
[----:B01----:R-:W-:Y:S01]  /*7cb0*/  ENDCOLLECTIVE ;  /* 0x000000000000791b */ /* 0x003fe20003800000 */
.L_x_25554:
[----:B------:R-:W-:Y:S01]  /*7cc0*/  IMAD.MOV.U32 R11, RZ, RZ, R32 ;  /* 0x000000ffff0b7224 */ /* 0x000fe200078e0020 */
[----:B------:R-:W-:Y:S06]  /*7cd0*/  BRA `(.L_x_25555) ;  /* 0xffffffbc00787947 */ /* 0x000fec000383ffff */
.L_x_25556:
        /* <DEDUP_REMOVED lines=10> */
.L_x_30004:


//--------------------- .text._ZN4vllm32paged_attention_v2_reduce_kernelItLi128ELi128ELi512EEEvPT_PKfS4_PKS1_PKii --------------------------
	.section	.text._ZN4vllm32paged_attention_v2_reduce_kernelItLi128ELi128ELi512EEEvPT_PKfS4_PKS1_PKii,"ax",@progbits
	.align	128
        .global         _ZN4vllm32paged_attention_v2_reduce_kernelItLi128ELi128ELi512EEEvPT_PKfS4_PKS1_PKii
        .type           _ZN4vllm32paged_attention_v2_reduce_kernelItLi128ELi128ELi512EEEvPT_PKfS4_PKS1_PKii,@function
        .size           _ZN4vllm32paged_attention_v2_reduce_kernelItLi128ELi128ELi512EEEvPT_PKfS4_PKS1_PKii,(.L_x_30005 - _ZN4vllm32paged_attention_v2_reduce_kernelItLi128ELi128ELi512EEEvPT_PKfS4_PKS1_PKii)
        .other          _ZN4vllm32paged_attention_v2_reduce_kernelItLi128ELi128ELi512EEEvPT_PKfS4_PKS1_PKii,@"STO_CUDA_ENTRY STV_DEFAULT"
_ZN4vllm32paged_attention_v2_reduce_kernelItLi128ELi128ELi512EEEvPT_PKfS4_PKS1_PKii:
.text._ZN4vllm32paged_attention_v2_reduce_kernelItLi128ELi128ELi512EEEvPT_PKfS4_PKS1_PKii:
        /* <DEDUP_REMOVED lines=35> */
.L_x_25560:
        /* <DEDUP_REMOVED lines=11> */
.L_x_25559:
[----:B------:R-:W-:Y:S05]  /*02e0*/  BSYNC B0 ;  /* 0x0000000000007941 */ /* 0x000fea0003800000 */
.L_x_25558:
        /* <DEDUP_REMOVED lines=39> */
.L_x_25563:
        /* <DEDUP_REMOVED lines=17> */
.L_x_25562:
[----:B------:R-:W-:Y:S05]  /*0670*/  BSYNC B0 ;  /* 0x0000000000007941 */ /* 0x000fea0003800000 */
.L_x_25561:
        /* <DEDUP_REMOVED lines=43> */
.L_x_25570:
        /* <DEDUP_REMOVED lines=17> */
.L_x_25568:
        /* <DEDUP_REMOVED lines=110> */
.L_x_25567:
        /* <DEDUP_REMOVED lines=61> */
.L_x_25569:
[----:B------:R-:W-:-:S13]  /*14f0*/  ISETP.NE.OR P0, PT, R23, RZ, P0 ;  /* 0x000000ff1700720c */ /* 0x000fda0000705670 */
[----:B------:R-:W-:Y:S05]  /*1500*/  @!P0 BRA `(.L_x_25565) ;  /* 0x0000000000888947 */ /* 0x000fea0003800000 */
.L_x_25566:
        /* <DEDUP_REMOVED lines=34> */
.L_x_25565:
        /* <DEDUP_REMOVED lines=27> */
.L_x_25564:
[C---:B---3--:R-:W-:Y:S01]  /*18e0*/  IADD3 R14, P0, R18.reuse, R9, RZ ;  /* 0x00000009120e7210 */ /* 0x048fe20007f1e0ff */
[----:B------:R-:W-:Y:S01]  /*18f0*/  ULDC.64 UR4, c[0x0][0x210] ;  /* 0x0000840000047ab9 */ /* 0x000fe20000000a00 */
[----:B------:R-:W-:Y:S02]  /*1900*/  F2FP.F16.F32.PACK_AB R0, RZ, R3 ;  /* 0x00000003ff00723e */ /* 0x000fe400000000ff */
[----:B------:R-:W-:Y:S02]  /*1910*/  LEA.HI.X.SX32 R15, R18, R7, 0x1, P0 ;  /* 0x00000007120f7211 */ /* 0x000fe400000f0eff */
[----:B------:R-:W-:-:S04]  /*1920*/  LEA R2, P0, R14, UR4, 0x1 ;  /* 0x000000040e027c11 */ /* 0x000fc8000f8008ff */
[----:B------:R-:W-:Y:S02]  /*1930*/  LEA.HI.X R3, R14, UR5, R15, 0x1, P0 ;  /* 0x000000050e037c11 */ /* 0x000fe400080f0c0f */
[C---:B------:R-:W-:Y:S01]  /*1940*/  ISETP.GE.AND P0, PT, R18.reuse, RZ, PT ;  /* 0x000000ff1200720c */ /* 0x040fe20003f06270 */
[----:B------:R-:W-:Y:S02]  /*1950*/  VIADD R18, R18, 0x80 ;  /* 0x0000008012127836 */ /* 0x000fe40000000000 */
[----:B------:R0:W-:Y:S10]  /*1960*/  STG.E.U16 desc[UR10][R2.64], R0 ;  /* 0x0000000002007986 */ /* 0x0001f4000c10150a */
[----:B------:R-:W-:Y:S05]  /*1970*/  @!P0 BRA `(.L_x_25570) ;  /* 0xffffffec00ec8947 */ /* 0x000fea000383ffff */
[----:B------:R-:W-:Y:S05]  /*1980*/  EXIT ;  /* 0x000000000000794d */ /* 0x000fea0003800000 */
.L_x_25557:
        /* <DEDUP_REMOVED lines=19> */
.L_x_25571:
        /* <DEDUP_REMOVED lines=15> */
.L_x_25572:
        /* <DEDUP_REMOVED lines=13> */
.L_x_30005:


//--------------------- .text._ZN4vllm25paged_attention_v2_kernelIttLi128ELi8ELi128ELNS_18Fp8KVCacheDataTypeE0ELb1ELi512EEEvPfS2_PT_PKS3_PKT0_S9_ifPKiSB_iPKfiiiSD_SD_iiiii --------------------------
	.section	.text._ZN4vllm25paged_attention_v2_kernelIttLi128ELi8ELi128ELNS_18Fp8KVCacheDataTypeE0ELb1ELi512EEEvPfS2_PT_PKS3_PKT0_S9_ifPKiSB_iPKfiiiSD_SD_iiiii,"ax",@progbits
	.align	128
        .global         _ZN4vllm25paged_attention_v2_kernelIttLi128ELi8ELi128ELNS_18Fp8KVCacheDataTypeE0ELb1ELi512EEEvPfS2_PT_PKS3_PKT0_S9_ifPKiSB_iPKfiiiSD_SD_iiiii
        .type           _ZN4vllm25paged_attention_v2_kernelIttLi128ELi8ELi128ELNS_18Fp8KVCacheDataTypeE0ELb1ELi512EEEvPfS2_PT_PKS3_PKT0_S9_ifPKiSB_iPKfiiiSD_SD_iiiii,@function
        .size           _ZN4vllm25paged_attention_v2_kernelIttLi128ELi8ELi128ELNS_18Fp8KVCacheDataTypeE0ELb1ELi512EEEvPfS2_PT_PKS3_PKT0_S9_ifPKiSB_iPKfiiiSD_SD_iiiii,(.L_x_30006 - _ZN4vllm25paged_attention_v2_kernelIttLi128ELi8ELi128ELNS_18Fp8KVCacheDataTypeE0ELb1ELi512EEEvPfS2_PT_PKS3_PKT0_S9_ifPKiSB_iPKfiiiSD_SD_iiiii)
        .other          _ZN4vllm25paged_attention_v2_kernelIttLi128ELi8ELi128ELNS_18Fp8KVCacheDataTypeE0ELb1ELi512EEEvPfS2_PT_PKS3_PKT0_S9_ifPKiSB_iPKfiiiSD_SD_iiiii,@"STO_CUDA_ENTRY STV_DEFAULT"
_ZN4vllm25paged_attention_v2_kernelIttLi128ELi8ELi128ELNS_18Fp8KVCacheDataTypeE0ELb1ELi512EEEvPfS2_PT_PKS3_PKT0_S9_ifPKiSB_iPKfiiiSD_SD_iiiii:
.text._ZN4vllm25paged_attention_v2_kernelIttLi128ELi8ELi128ELNS_18Fp8KVCacheDataTypeE0ELb1ELi512EEEvPfS2_PT_PKS3_PKT0_S9_ifPKiSB_iPKfiiiSD_SD_iiiii:
        /* <DEDUP_REMOVED lines=52> */
[----:B------:R0:W1:Y:S01]  /*0340*/  F2I.FTZ.U32.TRUNC.NTZ R5, R4 ;  /* 0x0000000400057305 */ /* 0x000062000021f000 */
[----:B------:R-:W2:Y:S01]  /*0350*/  S2R R14, SR_TID.X ;  /* 0x00000000000e7919 */ /* 0x000ea20000002100 */
        /* <DEDUP_REMOVED lines=12> */
[----:B------:R-:W-:Y:S02]  /*0420*/  @!P1 IMAD.IADD R5, R5, 0x1, -R6 ;  /* 0x0000000105059824 */ /* 0x000fe400078e0a06 */
[----:B------:R-:W-:Y:S01]  /*0430*/  @!P1 VIADD R7, R7, 0x1 ;  /* 0x0000000107079836 */ /* 0x000fe20000000000 */
[----:B------:R-:W-:Y:S02]  /*0440*/  ISETP.GE.AND P2, PT, R4, RZ, PT ;  /* 0x000000ff0400720c */ /* 0x000fe40003f46270 */
[----:B------:R-:W-:Y:S02]  /*0450*/  ISETP.GE.U32.AND P0, PT, R5, R6, PT ;  /* 0x000000060500720c */ /* 0x000fe40003f06070 */
[----:B------:R-:W-:-:S02]  /*0460*/  LEA R6, R10, 0x40, 0x6 ;  /* 0x000000400a067811 */ /* 0x000fc400078e30ff */
[----:B--2---:R-:W-:Y:S02]  /*0470*/  SHF.R.S32.HI R5, RZ, 0x1f, R14 ;  /* 0x0000001fff057819 */ /* 0x004fe4000001140e */
        /* <DEDUP_REMOVED lines=12> */
[----:B------:R-:W-:Y:S01]  /*0540*/  IMAD.IADD R5, R14, 0x1, -R8 ;  /* 0x000000010e057824 */ /* 0x000fe200078e0a08 */
[----:B------:R-:W-:Y:S02]  /*0550*/  @!P2 IADD3 R4, RZ, -R4, RZ ;  /* 0x80000004ff04a210 */ /* 0x000fe40007ffe0ff */
[----:B------:R-:W-:Y:S02]  /*0560*/  VIMNMX R6, R0, R7, PT ;  /* 0x0000000700067248 */ /* 0x000fe40003fe0100 */
[----:B------:R-:W-:-:S03]  /*0570*/  @!P1 LOP3.LUT R4, RZ, R15, RZ, 0x33, !PT ;  /* 0x0000000fff049212 */ /* 0x000fc600078e33ff */
        /* <DEDUP_REMOVED lines=30> */
.L_x_25577:
        /* <DEDUP_REMOVED lines=11> */
.L_x_25576:
[----:B------:R-:W-:Y:S05]  /*0810*/  BSYNC B1 ;  /* 0x0000000000017941 */ /* 0x000fea0003800000 */
.L_x_25575:
        /* <DEDUP_REMOVED lines=12> */
[----:B------:R-:W-:Y:S01]  /*08e0*/  VIADD R8, R20, 0xffffff80 ;  /* 0xffffff8014087836 */ /* 0x000fe20000000000 */
[----:B------:R-:W-:Y:S01]  /*08f0*/  SHF.L.U32 R19, R14, 0x1, RZ ;  /* 0x000000010e137819 */ /* 0x000fe200000006ff */
[----:B------:R-:W-:-:S07]  /*0900*/  VIADD R7, R7, 0x100 ;  /* 0x0000010007077836 */ /* 0x000fce0000000000 */
.L_x_25578:
        /* <DEDUP_REMOVED lines=17> */
.L_x_25574:
[----:B------:R-:W-:Y:S05]  /*0a20*/  BSYNC B0 ;  /* 0x0000000000007941 */ /* 0x000fea0003800000 */
.L_x_25573:
[----:B------:R-:W0:Y:S01]  /*0a30*/  LDC R19, c[0x0][0x294] ;  /* 0x0000a500ff137b82 */ /* 0x000e220000000800 */
[----:B------:R-:W-:Y:S01]  /*0a40*/  VIADD R16, R0, 0xffffffff ;  /* 0xffffffff00107836 */ /* 0x000fe20000000000 */
[----:B------:R-:W-:Y:S01]  /*0a50*/  ULDC UR4, c[0x0][0x288] ;  /* 0x0000a20000047ab9 */ /* 0x000fe20000000800 */
[----:B------:R-:W-:Y:S01]  /*0a60*/  ULDC UR13, c[0x0][0x26c] ;  /* 0x00009b00000d7ab9 */ /* 0x000fe20000000800 */
[----:B------:R-:W-:Y:S01]  /*0a70*/  ULDC UR7, c[0x0][0x244] ;  /* 0x0000910000077ab9 */ /* 0x000fe20000000800 */
[----:B------:R-:W-:Y:S01]  /*0a80*/  ULDC.64 UR8, c[0x0][0x230] ;  /* 0x00008c0000087ab9 */ /* 0x000fe20000000a00 */
[----:B------:R-:W-:Y:S01]  /*0a90*/  IABS R20, R16 ;  /* 0x0000001000147213 */ /* 0x000fe20000000000 */
[----:B------:R-:W-:Y:S01]  /*0aa0*/  BSSY B0, `(.L_x_25579) ;  /* 0x0000231000007945 */ /* 0x000fe20003800000 */
[-C--:B0-----:R-:W-:Y:S02]  /*0ab0*/  IABS R7, R19.reuse ;  /* 0x0000001300077213 */ /* 0x081fe40000000000 */
[----:B------:R-:W-:-:S02]  /*0ac0*/  LOP3.LUT R16, R16, R19, RZ, 0x3c, !PT ;  /* 0x0000001310107212 */ /* 0x000fc400078e3cff */
[----:B------:R-:W0:Y:S01]  /*0ad0*/  I2F.RP R17, R7 ;  /* 0x0000000700117306 */ /* 0x000e220000209400 */
[----:B------:R-:W-:Y:S01]  /*0ae0*/  BAR.SYNC.DEFER_BLOCKING 0x0 ;  /* 0x0000000000007b1d */ /* 0x000fe20000010000 */
[----:B------:R-:W-:Y:S01]  /*0af0*/  ISETP.GE.AND P2, PT, R16, RZ, PT ;  /* 0x000000ff1000720c */ /* 0x000fe20003f46270 */
[----:B------:R-:W-:Y:S02]  /*0b00*/  IMAD R16, R10, 0x40, R24 ;  /* 0x000000400a107824 */ /* 0x000fe400078e0218 */
[----:B------:R-:W-:-:S03]  /*0b10*/  IMAD.MOV.U32 R10, RZ, RZ, -0x800001 ;  /* 0xff7fffffff0a7424 */ /* 0x000fc600078e00ff */
[----:B0-----:R-:W0:Y:S02]  /*0b20*/  MUFU.RCP R17, R17 ;  /* 0x0000001100117308 */ /* 0x001e240000001000 */
[----:B0-----:R-:W-:-:S06]  /*0b30*/  VIADD R14, R17, 0xffffffe ;  /* 0x0ffffffe110e7836 */ /* 0x001fcc0000000000 */
[----:B------:R0:W1:Y:S02]  /*0b40*/  F2I.FTZ.U32.TRUNC.NTZ R15, R14 ;  /* 0x0000000e000f7305 */ /* 0x000064000021f000 */
[----:B0-----:R-:W-:Y:S01]  /*0b50*/  HFMA2.MMA R14, -RZ, RZ, 0, 0 ;  /* 0x00000000ff0e7435 */ /* 0x001fe200000001ff */
[----:B-1----:R-:W-:-:S04]  /*0b60*/  IMAD R8, R15, R7, RZ ;  /* 0x000000070f087224 */ /* 0x002fc800078e02ff */
[----:B------:R-:W-:-:S05]  /*0b70*/  IMAD.MOV R21, RZ, RZ, -R8 ;  /* 0x000000ffff157224 */ /* 0x000fca00078e0a08 */
[----:B------:R-:W-:Y:S02]  /*0b80*/  IMAD.HI.U32 R8, R15, R21, R14 ;  /* 0x000000150f087227 */ /* 0x000fe400078e000e */
[----:B------:R-:W0:Y:S04]  /*0b90*/  LDC R21, c[0x0][0x298] ;  /* 0x0000a600ff157b82 */ /* 0x000e280000000800 */
        /* <DEDUP_REMOVED lines=9> */
[----:B------:R-:W-:Y:S02]  /*0c30*/  @!P3 IMAD R14, R9, UR4, R4 ;  /* 0x00000004090ebc24 */ /* 0x000fe4000f8e0204 */
[----:B------:R-:W-:Y:S02]  /*0c40*/  @!P3 IMAD.MOV R17, RZ, RZ, -R21 ;  /* 0x000000ffff11b224 */ /* 0x000fe400078e0a15 */
[----:B------:R-:W-:Y:S01]  /*0c50*/  @P3 IMAD R12, R13, UR4, R12 ;  /* 0x000000040d0c3c24 */ /* 0x000fe2000f8e020c */
[----:B------:R-:W-:Y:S01]  /*0c60*/  ULDC UR4, c[0x0][0x258] ;  /* 0x0000960000047ab9 */ /* 0x000fe20000000800 */
[----:B------:R-:W-:-:S02]  /*0c70*/  @!P3 IMAD R14, R14, R17, RZ ;  /* 0x000000110e0eb224 */ /* 0x000fc400078e02ff */
[----:B------:R-:W-:Y:S02]  /*0c80*/  @P3 IMAD R14, R12, R21, RZ ;  /* 0x000000150c0e3224 */ /* 0x000fe400078e02ff */
[----:B------:R-:W-:Y:S01]  /*0c90*/  IMAD R13, R11, UR4, RZ ;  /* 0x000000040b0d7c24 */ /* 0x000fe2000f8e02ff */
[----:B------:R-:W-:Y:S01]  /*0ca0*/  MOV R11, R7 ;  /* 0x00000007000b7202 */ /* 0x000fe20000000f00 */
[----:B------:R-:W-:Y:S02]  /*0cb0*/  @P0 VIADD R15, R15, 0x1 ;  /* 0x000000010f0f0836 */ /* 0x000fe40000000000 */
[----:B------:R-:W-:Y:S02]  /*0cc0*/  VIADD R12, R14, 0x1 ;  /* 0x000000010e0c7836 */ /* 0x000fe40000000000 */
[----:B------:R-:W-:-:S04]  /*0cd0*/  IMAD.MOV.U32 R9, RZ, RZ, R15 ;  /* 0x000000ffff097224 */ /* 0x000fc800078e000f */
[----:B------:R-:W-:Y:S01]  /*0ce0*/  @!P2 IMAD.MOV R9, RZ, RZ, -R9 ;  /* 0x000000ffff09a224 */ /* 0x000fe200078e0a09 */
[----:B------:R-:W-:Y:S02]  /*0cf0*/  @!P1 LOP3.LUT R9, RZ, R19, RZ, 0x33, !PT ;  /* 0x00000013ff099212 */ /* 0x000fe400078e33ff */
[----:B------:R-:W-:-:S13]  /*0d00*/  ISETP.GE.AND P1, PT, R16, R3, PT ;  /* 0x000000031000720c */ /* 0x000fda0003f26270 */
[----:B------:R-:W-:Y:S05]  /*0d10*/  @P1 BRA `(.L_x_25580) ;  /* 0x0000002000241947 */ /* 0x000fea0003800000 */
[----:B------:R-:W-:Y:S01]  /*0d20*/  IMAD.MOV.U32 R14, RZ, RZ, R16 ;  /* 0x000000ffff0e7224 */ /* 0x000fe200078e0010 */
[----:B------:R-:W-:Y:S01]  /*0d30*/  SHF.R.S32.HI R7, RZ, 0x1f, R18 ;  /* 0x0000001fff077819 */ /* 0x000fe20000011412 */
[----:B------:R-:W-:Y:S01]  /*0d40*/  ULDC.64 UR4, c[0x0][0x248] ;  /* 0x0000920000047ab9 */ /* 0x000fe20000000a00 */
[C---:B------:R-:W-:Y:S01]  /*0d50*/  VIADD R19, R5.reuse, 0xc ;  /* 0x0000000c05137836 */ /* 0x040fe20000000000 */
[----:B------:R-:W0:Y:S01]  /*0d60*/  LDC R42, c[0x0][0x26c] ;  /* 0x00009b00ff2a7b82 */ /* 0x000e220000000800 */
[----:B------:R-:W-:Y:S01]  /*0d70*/  SHF.R.S32.HI R10, RZ, 0x1f, R14 ;  /* 0x0000001fff0a7819 */ /* 0x000fe2000001140e */
[----:B------:R-:W-:Y:S01]  /*0d80*/  VIADD R32, R5, 0x1c ;  /* 0x0000001c05207836 */ /* 0x000fe20000000000 */
[----:B------:R-:W-:Y:S01]  /*0d90*/  IADD3 R17, P0, R13, R14, RZ ;  /* 0x0000000e0d117210 */ /* 0x000fe20007f1e0ff */
[----:B------:R-:W-:Y:S01]  /*0da0*/  VIADD R33, R5, 0x20 ;  /* 0x0000002005217836 */ /* 0x000fe20000000000 */
[----:B------:R-:W-:Y:S01]  /*0db0*/  LEA.HI R7, R7, R18, RZ, 0x3 ;  /* 0x0000001207077211 */ /* 0x000fe200078f18ff */
[----:B------:R-:W-:Y:S01]  /*0dc0*/  VIADD R37, R5, 0x30 ;  /* 0x0000003005257836 */ /* 0x000fe20000000000 */
[----:B------:R-:W-:Y:S01]  /*0dd0*/  LEA.HI.X.SX32 R20, R13, R10, 0x1, P0 ;  /* 0x0000000a0d147211 */ /* 0x000fe200000f0eff */
[----:B------:R-:W-:Y:S01]  /*0de0*/  VIADD R10, R5, 0x4 ;  /* 0x00000004050a7836 */ /* 0x000fe20000000000 */
[----:B------:R-:W-:Y:S01]  /*0df0*/  LOP3.LUT R7, R7, 0xfffffff8, RZ, 0xc0, !PT ;  /* 0xfffffff807077812 */ /* 0x000fe200078ec0ff */
[----:B------:R-:W-:Y:S01]  /*0e00*/  VIADD R13, R5, 0x8 ;  /* 0x00000008050d7836 */ /* 0x000fe20000000000 */
[----:B------:R-:W-:Y:S01]  /*0e10*/  LEA R16, P0, R17, UR4, 0x2 ;  /* 0x0000000411107c11 */ /* 0x000fe2000f8010ff */
[----:B------:R-:W-:Y:S01]  /*0e20*/  IMAD.SHL.U32 R34, R33, 0x2, RZ ;  /* 0x0000000221227824 */ /* 0x000fe200078e00ff */
[----:B------:R-:W-:Y:S01]  /*0e30*/  SHF.R.S32.HI R26, RZ, 0x1f, R19 ;  /* 0x0000001fff1a7819 */ /* 0x000fe20000011413 */
[----:B------:R-:W-:Y:S01]  /*0e40*/  IMAD.IADD R29, R18, 0x1, -R7 ;  /* 0x00000001121d7824 */ /* 0x000fe200078e0a07 */
[----:B------:R-:W-:Y:S01]  /*0e50*/  SHF.R.S32.HI R7, RZ, 0x1f, R10 ;  /* 0x0000001fff077819 */ /* 0x000fe2000001140a */
[----:B------:R-:W-:Y:S01]  /*0e60*/  IMAD.SHL.U32 R15, R13, 0x2, RZ ;  /* 0x000000020d0f7824 */ /* 0x000fe200078e00ff */
[----:B------:R-:W-:Y:S01]  /*0e70*/  LEA.HI.X R17, R17, UR5, R20, 0x2, P0 ;  /* 0x0000000511117c11 */ /* 0x000fe200080f1414 */
[----:B------:R-:W-:Y:S01]  /*0e80*/  VIADD R20, R5, 0x10 ;  /* 0x0000001005147836 */ /* 0x000fe20000000000 */
[----:B------:R-:W-:Y:S01]  /*0e90*/  LEA.HI R7, R7, R10, RZ, 0x2 ;  /* 0x0000000a07077211 */ /* 0x000fe200078f10ff */
[----:B------:R-:W-:Y:S01]  /*0ea0*/  IMAD.SHL.U32 R10, R10, 0x2, RZ ;  /* 0x000000020a0a7824 */ /* 0x000fe200078e00ff */
[----:B------:R-:W-:Y:S01]  /*0eb0*/  SHF.R.S32.HI R18, RZ, 0x1f, R13 ;  /* 0x0000001fff127819 */ /* 0x000fe2000001140d */
[----:B------:R-:W-:Y:S01]  /*0ec0*/  IMAD.SHL.U32 R21, R20, 0x2, RZ ;  /* 0x0000000214157824 */ /* 0x000fe200078e00ff */
[----:B------:R-:W-:Y:S01]  /*0ed0*/  SHF.R.S32.HI R27, RZ, 0x1f, R20 ;  /* 0x0000001fff1b7819 */ /* 0x000fe20000011414 */
[----:B------:R-:W1:Y:S01]  /*0ee0*/  S2UR UR5, SR_CgaCtaId ;  /* 0x00000000000579c3 */ /* 0x000e620000008800 */
[----:B------:R-:W-:Y:S01]  /*0ef0*/  LEA.HI R25, R18, R13, RZ, 0x2 ;  /* 0x0000000d12197211 */ /* 0x000fe200078f10ff */
[----:B------:R-:W-:Y:S01]  /*0f00*/  VIADD R40, R5, 0x3c ;  /* 0x0000003c05287836 */ /* 0x000fe20000000000 */
[----:B------:R-:W-:Y:S01]  /*0f10*/  LEA.HI R26, R26, R19, RZ, 0x2 ;  /* 0x000000131a1a7211 */ /* 0x000fe200078f10ff */
[----:B------:R-:W-:Y:S01]  /*0f20*/  ULDC UR4, c[0x0][0x270] ;  /* 0x00009c0000047ab9 */ /* 0x000fe20000000800 */
[----:B------:R-:W-:Y:S01]  /*0f30*/  SHF.L.U32 R19, R19, 0x1, RZ ;  /* 0x0000000113137819 */ /* 0x000fe200000006ff */
        /* <DEDUP_REMOVED lines=10> */
[----:B------:R-:W-:Y:S01]  /*0fe0*/  ULDC UR6, c[0x0][0x28c] ;  /* 0x0000a30000067ab9 */ /* 0x000fe20000000800 */
        /* <DEDUP_REMOVED lines=21> */
[----:B------:R-:W-:-:S02]  /*1140*/  SHF.R.S32.HI R23, RZ, 0x1f, R20 ;  /* 0x0000001fff177819 */ /* 0x000fc40000011414 */
[----:B------:R-:W-:Y:S01]  /*1150*/  SHF.L.U32 R10, R10, 0x1, RZ ;  /* 0x000000010a0a7819 */ /* 0x000fe200000006ff */
[----:B------:R-:W-:Y:S01]  /*1160*/  IMAD.SHL.U32 R28, R28, 0x10, RZ ;  /* 0x000000101c1c7824 */ /* 0x000fe200078e00ff */
[----:B------:R-:W-:Y:S02]  /*1170*/  LEA.HI R30, R23, R20, RZ, 0x2 ;  /* 0x00000014171e7211 */ /* 0x000fe400078f10ff */
[----:B------:R-:W-:Y:S02]  /*1180*/  SHF.R.S32.HI R20, RZ, 0x1f, R33 ;  /* 0x0000001fff147819 */ /* 0x000fe40000011421 */
[----:B------:R-:W-:Y:S01]  /*1190*/  SHF.R.S32.HI R21, RZ, 0x1f, R10 ;  /* 0x0000001fff157819 */ /* 0x000fe2000001140a */
[----:B------:R-:W-:Y:S01]  /*11a0*/  IMAD.SHL.U32 R30, R30, 0x10, RZ ;  /* 0x000000101e1e7824 */ /* 0x000fe200078e00ff */
[----:B------:R-:W-:Y:S02]  /*11b0*/  LEA.HI R43, R20, R33, RZ, 0x2 ;  /* 0x00000021142b7211 */ /* 0x000fe400078f10ff */
[----:B------:R-:W-:-:S02]  /*11c0*/  SHF.R.S32.HI R23, RZ, 0x1f, R22 ;  /* 0x0000001fff177819 */ /* 0x000fc40000011416 */
[----:B------:R-:W-:Y:S01]  /*11d0*/  LEA.HI R21, R21, R10, RZ, 0x3 ;  /* 0x0000000a15157211 */ /* 0x000fe200078f18ff */
[----:B------:R-:W-:Y:S01]  /*11e0*/  IMAD.SHL.U32 R43, R43, 0x10, RZ ;  /* 0x000000102b2b7824 */ /* 0x000fe200078e00ff */
        /* <DEDUP_REMOVED lines=15> */
[C---:B------:R-:W-:Y:S01]  /*12e0*/  IADD3 R35, R5.reuse, 0x2c, RZ ;  /* 0x0000002c05237810 */ /* 0x040fe20007ffe0ff */
        /* <DEDUP_REMOVED lines=21> */
[----:B------:R-:W-:-:S02]  /*1440*/  LOP3.LUT R39, R39, 0xfffffff8, RZ, 0xc0, !PT ;  /* 0xfffffff827277812 */ /* 0x000fc400078ec0ff */
[----:B------:R-:W-:Y:S02]  /*1450*/  SHF.R.S32.HI R37, RZ, 0x1f, R36 ;  /* 0x0000001fff257819 */ /* 0x000fe40000011424 */
[----:B------:R-:W-:Y:S01]  /*1460*/  LEA.HI R45, R45, R32, RZ, 0x2 ;  /* 0x000000202d2d7211 */ /* 0x000fe200078f10ff */
[----:B------:R-:W-:Y:S01]  /*1470*/  IMAD.IADD R32, R10, 0x1, -R33 ;  /* 0x000000010a207824 */ /* 0x000fe200078e0a21 */
[----:B------:R-:W-:Y:S01]  /*1480*/  LEA.HI R37, R37, R36, RZ, 0x3 ;  /* 0x0000002425257211 */ /* 0x000fe200078f18ff */
[----:B------:R-:W-:Y:S01]  /*1490*/  IMAD.IADD R33, R34, 0x1, -R35 ;  /* 0x0000000122217824 */ /* 0x000fe200078e0a23 */
[----:B------:R-:W-:Y:S01]  /*14a0*/  IADD3 R10, R5, 0x34, RZ ;  /* 0x00000034050a7810 */ /* 0x000fe20007ffe0ff */
[----:B------:R-:W-:Y:S01]  /*14b0*/  IMAD.IADD R35, R38, 0x1, -R39 ;  /* 0x0000000126237824 */ /* 0x000fe200078e0a27 */
[----:B------:R-:W-:Y:S01]  /*14c0*/  LOP3.LUT R37, R37, 0xfffffff8, RZ, 0xc0, !PT ;  /* 0xfffffff825257812 */ /* 0x000fe200078ec0ff */
[----:B------:R-:W-:Y:S01]  /*14d0*/  VIADD R38, R5, 0x38 ;  /* 0x0000003805267836 */ /* 0x000fe20000000000 */
[----:B------:R-:W-:Y:S01]  /*14e0*/  SHF.R.S32.HI R41, RZ, 0x1f, R40 ;  /* 0x0000001fff297819 */ /* 0x000fe20000011428 */
[----:B------:R-:W-:Y:S01]  /*14f0*/  IMAD.SHL.U32 R45, R45, 0x10, RZ ;  /* 0x000000102d2d7824 */ /* 0x000fe200078e00ff */
[----:B------:R-:W-:Y:S01]  /*1500*/  LOP3.LUT R59, R43, 0xffffffc0, RZ, 0xc0, !PT ;  /* 0xffffffc02b3b7812 */ /* 0x000fe200078ec0ff */
[----:B------:R-:W-:Y:S01]  /*1510*/  IMAD.IADD R34, R36, 0x1, -R37 ;  /* 0x0000000124227824 */ /* 0x000fe200078e0a25 */
[----:B------:R-:W-:Y:S01]  /*1520*/  SHF.R.S32.HI R39, RZ, 0x1f, R38 ;  /* 0x0000001fff277819 */ /* 0x000fe20000011426 */
[----:B------:R-:W-:Y:S01]  /*1530*/  IMAD.SHL.U32 R36, R10, 0x2, RZ ;  /* 0x000000020a247824 */ /* 0x000fe200078e00ff */
[----:B------:R-:W-:-:S02]  /*1540*/  SHF.R.S32.HI R37, RZ, 0x1f, R10 ;  /* 0x0000001fff257819 */ /* 0x000fc4000001140a */
[----:B------:R-:W-:Y:S01]  /*1550*/  LEA.HI R51, R39, R38, RZ, 0x2 ;  /* 0x0000002627337211 */ /* 0x000fe200078f10ff */
[----:B------:R-:W-:Y:S01]  /*1560*/  IMAD.SHL.U32 R38, R38, 0x2, RZ ;  /* 0x0000000226267824 */ /* 0x000fe200078e00ff */
[----:B------:R-:W-:Y:S01]  /*1570*/  LEA.HI R50, R37, R10, RZ, 0x2 ;  /* 0x0000000a25327211 */ /* 0x000fe200078f10ff */
[----:B------:R-:W-:Y:S01]  /*1580*/  IMAD R10, R4, UR4, RZ ;  /* 0x00000004040a7c24 */ /* 0x000fe2000f8e02ff */
[----:B------:R-:W-:Y:S01]  /*1590*/  SHF.R.S32.HI R37, RZ, 0x1f, R36 ;  /* 0x0000001fff257819 */ /* 0x000fe20000011424 */
[----:B------:R-:W-:Y:S01]  /*15a0*/  UMOV UR4, 0x400 ;  /* 0x0000040000047882 */ /* 0x000fe20000000000 */
[----:B------:R-:W-:Y:S01]  /*15b0*/  SHF.R.S32.HI R39, RZ, 0x1f, R38 ;  /* 0x0000001fff277819 */ /* 0x000fe20000011426 */
[----:B-1----:R-:W-:Y:S01]  /*15c0*/  ULEA UR12, UR5, UR4, 0x18 ;  /* 0x00000004050c7291 */ /* 0x002fe2000f8ec03f */
[----:B------:R-:W-:Y:S01]  /*15d0*/  LEA.HI R52, R41, R40, RZ, 0x2 ;  /* 0x0000002829347211 */ /* 0x000fe200078f10ff */
[----:B------:R-:W-:Y:S01]  /*15e0*/  IMAD.SHL.U32 R40, R40, 0x2, RZ ;  /* 0x0000000228287824 */ /* 0x000fe200078e00ff */
[----:B------:R-:W-:Y:S01]  /*15f0*/  LEA.HI R37, R37, R36, RZ, 0x3 ;  /* 0x0000002425257211 */ /* 0x000fe200078f18ff */
[----:B------:R-:W-:Y:S01]  /*1600*/  IMAD.SHL.U32 R50, R50, 0x10, RZ ;  /* 0x0000001032327824 */ /* 0x000fe200078e00ff */
[----:B------:R-:W-:Y:S01]  /*1610*/  LEA.HI R39, R39, R38, RZ, 0x3 ;  /* 0x0000002627277211 */ /* 0x000fe200078f18ff */
[----:B------:R-:W-:Y:S01]  /*1620*/  UIADD3 UR4, UR4, 0x120, URZ ;  /* 0x0000012004047890 */ /* 0x000fe2000fffe03f */
[----:B------:R-:W-:Y:S01]  /*1630*/  SHF.R.S32.HI R41, RZ, 0x1f, R40 ;  /* 0x0000001fff297819 */ /* 0x000fe20000011428 */
[----:B------:R-:W-:Y:S01]  /*1640*/  IMAD.SHL.U32 R51, R51, 0x10, RZ ;  /* 0x0000001033337824 */ /* 0x000fe200078e00ff */
[----:B------:R-:W-:Y:S01]  /*1650*/  LOP3.LUT R37, R37, 0xfffffff8, RZ, 0xc0, !PT ;  /* 0xfffffff825257812 */ /* 0x000fe200078ec0ff */
[----:B------:R-:W-:Y:S01]  /*1660*/  IMAD.SHL.U32 R52, R52, 0x10, RZ ;  /* 0x0000001034347824 */ /* 0x000fe200078e00ff */
[----:B------:R-:W-:Y:S01]  /*1670*/  LOP3.LUT R39, R39, 0xfffffff8, RZ, 0xc0, !PT ;  /* 0xfffffff827277812 */ /* 0x000fe200078ec0ff */
[----:B------:R-:W-:Y:S01]  /*1680*/  ULEA UR4, UR5, UR4, 0x18 ;  /* 0x0000000405047291 */ /* 0x000fe2000f8ec03f */
[----:B------:R-:W-:Y:S01]  /*1690*/  LEA.HI R41, R41, R40, RZ, 0x3 ;  /* 0x0000002829297211 */ /* 0x000fe200078f18ff */
[----:B------:R-:W-:Y:S01]  /*16a0*/  IMAD.IADD R36, R36, 0x1, -R37 ;  /* 0x0000000124247824 */ /* 0x000fe200078e0a25 */
[----:B------:R-:W-:Y:S01]  /*16b0*/  IADD3 R46, P0, R10, R47, RZ ;  /* 0x0000002f0a2e7210 */ /* 0x000fe20007f1e0ff */
[----:B------:R-:W-:Y:S01]  /*16c0*/  IMAD.IADD R37, R38, 0x1, -R39 ;  /* 0x0000000126257824 */ /* 0x000fe200078e0a27 */
[----:B------:R-:W-:-:S02]  /*16d0*/  SHF.R.S32.HI R39, RZ, 0x1f, R47 ;  /* 0x0000001fff277819 */ /* 0x000fc4000001142f */
[----:B------:R-:W-:Y:S02]  /*16e0*/  LOP3.LUT R41, R41, 0xfffffff8, RZ, 0xc0, !PT ;  /* 0xfffffff829297812 */ /* 0x000fe400078ec0ff */
[----:B------:R-:W-:Y:S02]  /*16f0*/  LEA R60, R24, R29, 0x3 ;  /* 0x0000001d183c7211 */ /* 0x000fe400078e18ff */
[----:B------:R-:W-:Y:S01]  /*1700*/  LOP3.LUT R43, R44, 0xffffffc0, RZ, 0xc0, !PT ;  /* 0xffffffc02c2b7812 */ /* 0x000fe200078ec0ff */
[----:B------:R-:W-:Y:S01]  /*1710*/  IMAD.IADD R38, R40, 0x1, -R41 ;  /* 0x0000000128267824 */ /* 0x000fe200078e0a29 */
[----:B------:R-:W-:Y:S01]  /*1720*/  LOP3.LUT R44, R45, 0xffffffc0, RZ, 0xc0, !PT ;  /* 0xffffffc02d2c7812 */ /* 0x000fe200078ec0ff */
[----:B------:R-:W-:Y:S01]  /*1730*/  VIADD R40, R9, -UR6 ;  /* 0x8000000609287c36 */ /* 0x000fe20008000000 */
[----:B------:R-:W-:Y:S02]  /*1740*/  SHF.L.U32 R31, R31, 0x4, RZ ;  /* 0x000000041f1f7819 */ /* 0x000fe400000006ff */
[----:B------:R-:W-:-:S02]  /*1750*/  LOP3.LUT R45, R48, 0xffffffc0, RZ, 0xc0, !PT ;  /* 0xffffffc0302d7812 */ /* 0x000fc400078ec0ff */
[----:B------:R-:W-:Y:S01]  /*1760*/  LEA.HI.X.SX32 R47, R10, R39, 0x1, P0 ;  /* 0x000000270a2f7211 */ /* 0x000fe200000f0eff */
[----:B------:R-:W-:Y:S01]  /*1770*/  IMAD R39, R24, 0x8, R61 ;  /* 0x0000000818277824 */ /* 0x000fe200078e023d */
[----:B------:R-:W-:Y:S01]  /*1780*/  LOP3.LUT R48, R49, 0xffffffc0, RZ, 0xc0, !PT ;  /* 0xffffffc031307812 */ /* 0x000fe200078ec0ff */
[----:B------:R-:W-:Y:S01]  /*1790*/  IMAD.IADD R61, R61, 0x1, R60 ;  /* 0x000000013d3d7824 */ /* 0x000fe200078e023c */
[----:B------:R-:W-:Y:S01]  /*17a0*/  LOP3.LUT R49, R50, 0xffffffc0, RZ, 0xc0, !PT ;  /* 0xffffffc032317812 */ /* 0x000fe200078ec0ff */
[----:B------:R-:W-:Y:S01]  /*17b0*/  IMAD.MOV.U32 R10, RZ, RZ, -0x800001 ;  /* 0xff7fffffff0a7424 */ /* 0x000fe200078e00ff */
        /* <DEDUP_REMOVED lines=9> */
[----:B0-----:R-:W-:Y:S02]  /*1850*/  SHF.R.S32.HI R41, RZ, 0x1f, R42 ;  /* 0x0000001fff297819 */ /* 0x001fe4000001142a */
        /* <DEDUP_REMOVED lines=33> */
.L_x_25585:
        /* <DEDUP_REMOVED lines=18> */
[----:B------:R-:W-:Y:S01]  /*1b90*/  ISETP.GE.AND P3, PT, R28, RZ, PT ;  /* 0x000000ff1c00720c */ /* 0x000fe20003f66270 */
[----:B------:R-:W0:Y:S06]  /*1ba0*/  F2I.FTZ.U32.TRUNC.NTZ R25, R25 ;  /* 0x0000001900197305 */ /* 0x000e2c000021f000 */
[----:B------:R-:W-:-:S04]  /*1bb0*/  @P0 VIADD R27, R27, 0x1 ;  /* 0x000000011b1b0836 */ /* 0x000fc80000000000 */
[----:B------:R-:W-:-:S04]  /*1bc0*/  IMAD.MOV.U32 R29, RZ, RZ, R27 ;  /* 0x000000ffff1d7224 */ /* 0x000fc800078e001b */
[----:B------:R-:W-:Y:S01]  /*1bd0*/  @!P3 IMAD.MOV R29, RZ, RZ, -R29 ;  /* 0x000000ffff1db224 */ /* 0x000fe200078e0a1d */
[----:B------:R-:W-:Y:S01]  /*1be0*/  @!P2 LOP3.LUT R29, RZ, R24, RZ, 0x33, !PT ;  /* 0x00000018ff1da212 */ /* 0x000fe200078e33ff */
[----:B0-----:R-:W-:Y:S02]  /*1bf0*/  IMAD.MOV R27, RZ, RZ, -R25 ;  /* 0x000000ffff1b7224 */ /* 0x001fe400078e0a19 */
[----:B------:R-:W-:Y:S02]  /*1c00*/  IMAD.MOV.U32 R24, RZ, RZ, RZ ;  /* 0x000000ffff187224 */ /* 0x000fe400078e00ff */
[----:B------:R-:W-:Y:S02]  /*1c10*/  IMAD R27, R27, R26, RZ ;  /* 0x0000001a1b1b7224 */ /* 0x000fe400078e02ff */
[----:B------:R-:W-:Y:S02]  /*1c20*/  IMAD.IADD R28, R12, 0x1, R29 ;  /* 0x000000010c1c7824 */ /* 0x000fe400078e021d */
[----:B------:R-:W-:-:S03]  /*1c30*/  IMAD.HI.U32 R24, R25, R27, R24 ;  /* 0x0000001b19187227 */ /* 0x000fc600078e0018 */
[----:B------:R-:W-:Y:S02]  /*1c40*/  IABS R25, R28 ;  /* 0x0000001c00197213 */ /* 0x000fe40000000000 */
[----:B------:R-:W-:-:S03]  /*1c50*/  ISETP.GE.AND P3, PT, R28, RZ, PT ;  /* 0x000000ff1c00720c */ /* 0x000fc60003f66270 */
        /* <DEDUP_REMOVED lines=27> */
[----:B------:R-:W-:-:S04]  /*1e10*/  IMAD R25, R24, R41, R25 ;  /* 0x0000002918197224 */ /* 0x000fc800078e0219 */
        /* <DEDUP_REMOVED lines=14> */
[----:B------:R-:W-:-:S04]  /*1f00*/  LEA.HI R24, R24, R89, RZ, 0x2 ;  /* 0x0000005918187211 */ /* 0x000fc800078f10ff */
[----:B------:R-:W-:-:S04]  /*1f10*/  SHF.L.U32 R24, R24, 0x4, RZ ;  /* 0x0000000418187819 */ /* 0x000fc800000006ff */
[----:B------:R-:W-:-:S04]  /*1f20*/  LOP3.LUT R24, R24, 0xffffffc0, RZ, 0xc0, !PT ;  /* 0xffffffc018187812 */ /* 0x000fc800078ec0ff */
[----:B------:R-:W-:-:S04]  /*1f30*/  IADD3 R25, P0, P2, R15, R86, R24 ;  /* 0x000000560f197210 */ /* 0x000fc80007a1e018 */
[----:B---3--:R-:W-:Y:S02]  /*1f40*/  IADD3.X R26, R70, R85, R53, P0, P2 ;  /* 0x00000055461a7210 */ /* 0x008fe400007e4435 */
[----:B------:R-:W-:-:S04]  /*1f50*/  LEA R24, P0, R25, UR8, 0x1 ;  /* 0x0000000819187c11 */ /* 0x000fc8000f8008ff */
[----:B------:R-:W-:-:S05]  /*1f60*/  LEA.HI.X R25, R25, UR9, R26, 0x1, P0 ;  /* 0x0000000919197c11 */ /* 0x000fca00080f0c1a */
[----:B------:R0:W3:Y:S01]  /*1f70*/  LDG.E.CONSTANT R26, desc[UR10][R24.64] ;  /* 0x0000000a181a7981 */ /* 0x0000e2000c1e9900 */
[--C-:B-1----:R-:W-:Y:S02]  /*1f80*/  HADD2.F32 R87, -RZ, R29.reuse.H0_H0 ;  /* 0x2000001dff577230 */ /* 0x102fe40000004100 */
[----:B------:R-:W-:Y:S02]  /*1f90*/  VIADD R89, R5, 0xc ;  /* 0x0000000c05597836 */ /* 0x000fe40000000000 */
        /* <DEDUP_REMOVED lines=23> */
[----:B------:R-:W-:Y:S02]  /*2110*/  HADD2.F32 R90, -RZ, R30.H0_H0 ;  /* 0x2000001eff5a7230 */ /* 0x000fe40000004100 */
[----:B---3--:R-:W-:Y:S02]  /*2120*/  HADD2.F32 R28, -RZ, R26.H0_H0 ;  /* 0x2000001aff1c7230 */ /* 0x008fe40000004100 */
[----:B------:R-:W-:-:S03]  /*2130*/  IMAD.SHL.U32 R29, R29, 0x10, RZ ;  /* 0x000000101d1d7824 */ /* 0x000fc600078e00ff */
[----:B------:R-:W-:Y:S02]  /*2140*/  FFMA.FTZ R90, R90, R28, R87 ;  /* 0x0000001c5a5a7223 */ /* 0x000fe40000010057 */
[----:B------:R-:W-:-:S04]  /*2150*/  LOP3.LUT R28, R29, 0xffffffc0, RZ, 0xc0, !PT ;  /* 0xffffffc01d1c7812 */ /* 0x000fc800078ec0ff */
        /* <DEDUP_REMOVED lines=44> */
[----:B------:R-:W-:-:S05]  /*2420*/  VIADD R28, R5, 0x1c ;  /* 0x0000001c051c7836 */ /* 0x000fca0000000000 */
[----:B------:R-:W-:-:S04]  /*2430*/  SHF.R.S32.HI R29, RZ, 0x1f, R28 ;  /* 0x0000001fff1d7819 */ /* 0x000fc8000001141c */
[----:B------:R-:W-:-:S04]  /*2440*/  LEA.HI R29, R29, R28, RZ, 0x2 ;  /* 0x0000001c1d1d7211 */ /* 0x000fc800078f10ff */
[----:B------:R-:W-:-:S04]  /*2450*/  SHF.L.U32 R29, R29, 0x4, RZ ;  /* 0x000000041d1d7819 */ /* 0x000fc800000006ff */
[----:B------:R-:W-:-:S04]  /*2460*/  LOP3.LUT R29, R29, 0xffffffc0, RZ, 0xc0, !PT ;  /* 0xffffffc01d1d7812 */ /* 0x000fc800078ec0ff */
[----:B------:R-:W-:-:S04]  /*2470*/  IADD3 R29, P0, P2, R22, R86, R29 ;  /* 0x00000056161d7210 */ /* 0x000fc80007a1e01d */
[----:B------:R-:W-:Y:S02]  /*2480*/  IADD3.X R88, R75, R85, R58, P0, P2 ;  /* 0x000000554b587210 */ /* 0x000fe400007e443a */
[----:B------:R-:W-:-:S04]  /*2490*/  LEA R28, P0, R29, UR8, 0x1 ;  /* 0x000000081d1c7c11 */ /* 0x000fc8000f8008ff */
[----:B------:R-:W-:Y:S01]  /*24a0*/  LEA.HI.X R29, R29, UR9, R88, 0x1, P0 ;  /* 0x000000091d1d7c11 */ /* 0x000fe200080f0c58 */
[----:B0-----:R-:W-:-:S04]  /*24b0*/  HADD2.F32 R31, -RZ, R25.H1_H1 ;  /* 0x30000019ff1f7230 */ /* 0x001fc80000004100 */
[----:B------:R0:W3:Y:S01]  /*24c0*/  LDG.E.CONSTANT R88, desc[UR10][R28.64] ;  /* 0x0000000a1c587981 */ /* 0x0000e2000c1e9900 */
[----:B------:R-:W-:-:S05]  /*24d0*/  HADD2.F32 R87, -RZ, R87.H1_H1 ;  /* 0x30000057ff577230 */ /* 0x000fca0000004100 */
[----:B------:R-:W-:Y:S01]  /*24e0*/  FFMA.FTZ R31, R31, R87, R24 ;  /* 0x000000571f1f7223 */ /* 0x000fe20000010018 */
[----:B------:R-:W-:-:S05]  /*24f0*/  VIADD R24, R5, 0x20 ;  /* 0x0000002005187836 */ /* 0x000fca0000000000 */
[----:B------:R-:W-:-:S04]  /*2500*/  SHF.R.S32.HI R25, RZ, 0x1f, R24 ;  /* 0x0000001fff197819 */ /* 0x000fc80000011418 */
[----:B------:R-:W-:Y:S01]  /*2510*/  LEA.HI R25, R25, R24, RZ, 0x2 ;  /* 0x0000001819197211 */ /* 0x000fe200078f10ff */
[----:B------:R-:W-:-:S04]  /*2520*/  HADD2.F32 R90, -RZ, R26.H0_H0 ;  /* 0x2000001aff5a7230 */ /* 0x000fc80000004100 */
[----:B------:R-:W-:Y:S02]  /*2530*/  IMAD.SHL.U32 R25, R25, 0x10, RZ ;  /* 0x0000001019197824 */ /* 0x000fe400078e00ff */
[----:B--2---:R-:W-:-:S05]  /*2540*/  HADD2.F32 R24, -RZ, R30.H0_H0 ;  /* 0x2000001eff187230 */ /* 0x004fca0000004100 */
[----:B------:R-:W-:Y:S01]  /*2550*/  FFMA.FTZ R90, R90, R24, R89 ;  /* 0x000000185a5a7223 */ /* 0x000fe20000010059 */
[----:B------:R-:W-:-:S04]  /*2560*/  LOP3.LUT R24, R25, 0xffffffc0, RZ, 0xc0, !PT ;  /* 0xffffffc019187812 */ /* 0x000fc800078ec0ff */
[----:B------:R-:W-:-:S04]  /*2570*/  IADD3 R24, P0, P2, R23, R86, R24 ;  /* 0x0000005617187210 */ /* 0x000fc80007a1e018 */
[----:B------:R-:W-:Y:S02]  /*2580*/  IADD3.X R25, R76, R85, R59, P0, P2 ;  /* 0x000000554c197210 */ /* 0x000fe400007e443b */
[----:B0-----:R-:W-:-:S04]  /*2590*/  LEA R28, P0, R24, UR8, 0x1 ;  /* 0x00000008181c7c11 */ /* 0x001fc8000f8008ff */
[----:B------:R-:W-:Y:S02]  /*25a0*/  LEA.HI.X R29, R24, UR9, R25, 0x1, P0 ;  /* 0x00000009181d7c11 */ /* 0x000fe400080f0c19 */
[----:B------:R-:W-:-:S03]  /*25b0*/  IADD3 R25, P0, P2, R32, R86, R43 ;  /* 0x0000005620197210 */ /* 0x000fc60007a1e02b */
[----:B------:R0:W2:Y:S01]  /*25c0*/  LDG.E.CONSTANT R89, desc[UR10][R28.64] ;  /* 0x0000000a1c597981 */ /* 0x0000a2000c1e9900 */
[----:B------:R-:W-:Y:S02]  /*25d0*/  LEA R24, P3, R25, UR8, 0x1 ;  /* 0x0000000819187c11 */ /* 0x000fe4000f8608ff */
[----:B------:R-:W-:-:S04]  /*25e0*/  IADD3.X R92, R77, R85, R62, P0, P2 ;  /* 0x000000554d5c7210 */ /* 0x000fc800007e443e */
[----:B------:R-:W-:-:S05]  /*25f0*/  LEA.HI.X R25, R25, UR9, R92, 0x1, P3 ;  /* 0x0000000919197c11 */ /* 0x000fca00098f0c5c */
[----:B------:R1:W4:Y:S01]  /*2600*/  LDG.E.CONSTANT R87, desc[UR10][R24.64] ;  /* 0x0000000a18577981 */ /* 0x000322000c1e9900 */
[----:B------:R-:W-:Y:S02]  /*2610*/  HADD2.F32 R26, -RZ, R26.H1_H1 ;  /* 0x3000001aff1a7230 */ /* 0x000fe40000004100 */
[----:B------:R-:W-:-:S05]  /*2620*/  HADD2.F32 R30, -RZ, R30.H1_H1 ;  /* 0x3000001eff1e7230 */ /* 0x000fca0000004100 */
[----:B------:R-:W-:Y:S01]  /*2630*/  FFMA.FTZ R26, R26, R30, R31 ;  /* 0x0000001e1a1a7223 */ /* 0x000fe2000001001f */
[----:B------:R-:W-:Y:S02]  /*2640*/  HADD2.F32 R31, -RZ, R27.H0_H0 ;  /* 0x2000001bff1f7230 */ /* 0x000fe40000004100 */
        /* <DEDUP_REMOVED lines=16> */
[----:B------:R-:W-:Y:S02]  /*2750*/  LEA R26, P3, R24, UR8, 0x1 ;  /* 0x00000008181a7c11 */ /* 0x000fe4000f8608ff */
[----:B------:R-:W-:-:S04]  /*2760*/  IADD3.X R25, R78, R85, R63, P0, P2 ;  /* 0x000000554e197210 */ /* 0x000fc800007e443f */
[----:B------:R-:W-:-:S05]  /*2770*/  LEA.HI.X R27, R24, UR9, R25, 0x1, P3 ;  /* 0x00000009181b7c11 */ /* 0x000fca00098f0c19 */
[----:B------:R0:W2:Y:S01]  /*2780*/  LDG.E.CONSTANT R89, desc[UR10][R26.64] ;  /* 0x0000000a1a597981 */ /* 0x0000a2000c1e9900 */
[----:B------:R-:W-:-:S04]  /*2790*/  IADD3 R25, P0, P2, R34, R86, R45 ;  /* 0x0000005622197210 */ /* 0x000fc80007a1e02d */
[----:B------:R-:W-:Y:S02]  /*27a0*/  LEA R24, P3, R25, UR8, 0x1 ;  /* 0x0000000819187c11 */ /* 0x000fe4000f8608ff */
[----:B------:R-:W-:-:S04]  /*27b0*/  IADD3.X R88, R79, R85, R64, P0, P2 ;  /* 0x000000554f587210 */ /* 0x000fc800007e4440 */
[----:B------:R-:W-:-:S05]  /*27c0*/  LEA.HI.X R25, R25, UR9, R88, 0x1, P3 ;  /* 0x0000000919197c11 */ /* 0x000fca00098f0c58 */
[----:B------:R1:W3:Y:S01]  /*27d0*/  LDG.E.CONSTANT R88, desc[UR10][R24.64] ;  /* 0x0000000a18587981 */ /* 0x0002e2000c1e9900 */
[----:B------:R-:W-:Y:S02]  /*27e0*/  HADD2.F32 R91, -RZ, R29.H1_H1 ;  /* 0x3000001dff5b7230 */ /* 0x000fe40000004100 */
[----:B------:R-:W-:Y:S01]  /*27f0*/  HADD2.F32 R87, -RZ, R87.H1_H1 ;  /* 0x30000057ff577230 */ /* 0x000fe20000004100 */
[----:B0-----:R-:W-:-:S04]  /*2800*/  IADD3 R27, P0, P2, R35, R86, R48 ;  /* 0x00000056231b7210 */ /* 0x001fc80007a1e030 */
[----:B------:R-:W-:Y:S01]  /*2810*/  FFMA.FTZ R91, R91, R87, R28 ;  /* 0x000000575b5b7223 */ /* 0x000fe2000001001c */
[----:B------:R-:W-:Y:S02]  /*2820*/  LEA R26, P3, R27, UR8, 0x1 ;  /* 0x000000081b1a7c11 */ /* 0x000fe4000f8608ff */
[----:B------:R-:W-:Y:S01]  /*2830*/  IADD3.X R28, R80, R85, R65, P0, P2 ;  /* 0x00000055501c7210 */ /* 0x000fe200007e4441 */
[----:B------:R-:W-:-:S03]  /*2840*/  HADD2.F32 R29, -RZ, R30.H0_H0 ;  /* 0x2000001eff1d7230 */ /* 0x000fc60000004100 */
[----:B------:R-:W-:Y:S02]  /*2850*/  LEA.HI.X R27, R27, UR9, R28, 0x1, P3 ;  /* 0x000000091b1b7c11 */ /* 0x000fe400098f0c1c */
[----:B-1----:R-:W-:-:S04]  /*2860*/  IADD3 R24, P0, P2, R36, R86, R49 ;  /* 0x0000005624187210 */ /* 0x002fc80007a1e031 */
[----:B------:R-:W-:Y:S02]  /*2870*/  LEA R28, P3, R24, UR8, 0x1 ;  /* 0x00000008181c7c11 */ /* 0x000fe4000f8608ff */
[----:B------:R-:W-:Y:S01]  /*2880*/  IADD3.X R25, R81, R85, R66, P0, P2 ;  /* 0x0000005551197210 */ /* 0x000fe200007e4442 */
[----:B--2---:R-:W-:-:S05]  /*2890*/  HADD2.F32 R92, -RZ, R89.H0_H0 ;  /* 0x20000059ff5c7230 */ /* 0x004fca0000004100 */
[----:B------:R-:W-:Y:S02]  /*28a0*/  FFMA.FTZ R92, R29, R92, R90 ;  /* 0x0000005c1d5c7223 */ /* 0x000fe4000001005a */
[----:B------:R0:W2:Y:S01]  /*28b0*/  LDG.E.CONSTANT R90, desc[UR10][R26.64] ;  /* 0x0000000a1a5a7981 */ /* 0x0000a2000c1e9900 */
[----:B------:R-:W-:-:S05]  /*28c0*/  LEA.HI.X R29, R24, UR9, R25, 0x1, P3 ;  /* 0x00000009181d7c11 */ /* 0x000fca00098f0c19 */
[----:B------:R1:W4:Y:S01]  /*28d0*/  LDG.E.CONSTANT R87, desc[UR10][R28.64] ;  /* 0x0000000a1c577981 */ /* 0x000322000c1e9900 */
[----:B------:R-:W-:Y:S02]  /*28e0*/  HADD2.F32 R25, -RZ, R31.H0_H0 ;  /* 0x2000001fff197230 */ /* 0x000fe40000004100 */
[----:B---3--:R-:W-:-:S05]  /*28f0*/  HADD2.F32 R24, -RZ, R88.H0_H0 ;  /* 0x20000058ff187230 */ /* 0x008fca0000004100 */
[----:B------:R-:W-:Y:S02]  /*2900*/  FFMA.FTZ R92, R25, R24, R92 ;  /* 0x00000018195c7223 */ /* 0x000fe4000001005c */
[----:B0-----:R-:W1:Y:S01]  /*2910*/  LDS.128 R24, [R42+0x30] ;  /* 0x000030002a187984 */ /* 0x001e620000000c00 */
[----:B------:R-:W-:Y:S02]  /*2920*/  HADD2.F32 R30, -RZ, R30.H1_H1 ;  /* 0x3000001eff1e7230 */ /* 0x000fe40000004100 */
[----:B------:R-:W-:Y:S02]  /*2930*/  HADD2.F32 R89, -RZ, R89.H1_H1 ;  /* 0x30000059ff597230 */ /* 0x000fe40000004100 */
[----:B------:R-:W-:-:S03]  /*2940*/  HADD2.F32 R88, -RZ, R88.H1_H1 ;  /* 0x30000058ff587230 */ /* 0x000fc60000004100 */
[----:B------:R-:W-:Y:S01]  /*2950*/  FFMA.FTZ R91, R30, R89, R91 ;  /* 0x000000591e5b7223 */ /* 0x000fe2000001005b */
        /* <DEDUP_REMOVED lines=12> */
[C---:B------:R-:W-:Y:S02]  /*2a20*/  LEA R28, P3, R29.reuse, UR8, 0x1 ;  /* 0x000000081d1c7c11 */ /* 0x040fe4000f8608ff */
[-C--:B------:R-:W-:Y:S02]  /*2a30*/  IADD3.X R30, R82, R85.reuse, R67, P0, P2 ;  /* 0x00000055521e7210 */ /* 0x080fe400007e4443 */
[----:B------:R-:W-:Y:S02]  /*2a40*/  IADD3 R86, P0, P2, R38, R86, R51 ;  /* 0x0000005626567210 */ /* 0x000fe40007a1e033 */
[----:B------:R-:W-:Y:S02]  /*2a50*/  LEA.HI.X R29, R29, UR9, R30, 0x1, P3 ;  /* 0x000000091d1d7c11 */ /* 0x000fe400098f0c1e */
[----:B------:R-:W-:Y:S02]  /*2a60*/  IADD3.X R85, R83, R85, R68, P0, P2 ;  /* 0x0000005553557210 */ /* 0x000fe400007e4444 */
[C---:B------:R-:W-:Y:S01]  /*2a70*/  LEA R30, P0, R86.reuse, UR8, 0x1 ;  /* 0x00000008561e7c11 */ /* 0x040fe2000f8008ff */
[----:B------:R-:W2:Y:S03]  /*2a80*/  LDG.E.CONSTANT R28, desc[UR10][R28.64] ;  /* 0x0000000a1c1c7981 */ /* 0x000ea6000c1e9900 */
[----:B------:R-:W-:-:S05]  /*2a90*/  LEA.HI.X R31, R86, UR9, R85, 0x1, P0 ;  /* 0x00000009561f7c11 */ /* 0x000fca00080f0c55 */
[----:B------:R-:W3:Y:S01]  /*2aa0*/  LDG.E.CONSTANT R30, desc[UR10][R30.64] ;  /* 0x0000000a1e1e7981 */ /* 0x000ee2000c1e9900 */
[----:B------:R-:W-:Y:S02]  /*2ab0*/  HADD2.F32 R25, -RZ, R25.H1_H1 ;  /* 0x30000019ff197230 */ /* 0x000fe40000004100 */
[----:B------:R-:W-:Y:S02]  /*2ac0*/  HADD2.F32 R87, -RZ, R87.H1_H1 ;  /* 0x30000057ff577230 */ /* 0x000fe40000004100 */
[----:B------:R-:W-:-:S03]  /*2ad0*/  HADD2.F32 R85, -RZ, R26.H1_H1 ;  /* 0x3000001aff557230 */ /* 0x000fc60000004100 */
[----:B------:R-:W-:Y:S01]  /*2ae0*/  FFMA.FTZ R24, R25, R87, R24 ;  /* 0x0000005719187223 */ /* 0x000fe20000010018 */
[----:B------:R-:W-:Y:S02]  /*2af0*/  HADD2.F32 R25, -RZ, R26.H0_H0 ;  /* 0x2000001aff197230 */ /* 0x000fe40000004100 */
[--C-:B------:R-:W-:Y:S02]  /*2b00*/  HADD2.F32 R26, -RZ, R27.reuse.H0_H0 ;  /* 0x2000001bff1a7230 */ /* 0x100fe40000004100 */
[----:B------:R-:W-:Y:S01]  /*2b10*/  HADD2.F32 R27, -RZ, R27.H1_H1 ;  /* 0x3000001bff1b7230 */ /* 0x000fe20000004100 */
[----:B------:R-:W-:Y:S01]  /*2b20*/  UMOV UR4, 0xffffffff ;  /* 0xffffffff00047882 */ /* 0x000fe20000000000 */
[----:B-----5:R-:W-:Y:S01]  /*2b30*/  FSETP.NEU.FTZ.AND P0, PT, R2, RZ, PT ;  /* 0x000000ff0200720b */ /* 0x020fe20003f1d000 */
[--C-:B--2---:R-:W-:Y:S02]  /*2b40*/  HADD2.F32 R86, -RZ, R28.reuse.H0_H0 ;  /* 0x2000001cff567230 */ /* 0x104fe40000004100 */
[----:B------:R-:W-:-:S05]  /*2b50*/  HADD2.F32 R28, -RZ, R28.H1_H1 ;  /* 0x3000001cff1c7230 */ /* 0x000fca0000004100 */
[----:B------:R-:W-:Y:S01]  /*2b60*/  FFMA.FTZ R24, R85, R28, R24 ;  /* 0x0000001c55187223 */ /* 0x000fe20000010018 */
[--C-:B---3--:R-:W-:Y:S02]  /*2b70*/  HADD2.F32 R28, -RZ, R30.reuse.H0_H0 ;  /* 0x2000001eff1c7230 */ /* 0x108fe40000004100 */
[----:B------:R-:W-:Y:S01]  /*2b80*/  FFMA.FTZ R25, R25, R86, R88 ;  /* 0x0000005619197223 */ /* 0x000fe20000010058 */
        /* <DEDUP_REMOVED lines=8> */
.L_x_25626:
        /* <DEDUP_REMOVED lines=13> */
.L_x_25582:
[----:B------:R-:W-:-:S13]  /*2ce0*/  ISETP.NE.AND P0, PT, R5, RZ, PT ;  /* 0x000000ff0500720c */ /* 0x000fda0003f05270 */
[----:B------:R-:W-:-:S05]  /*2cf0*/  @!P0 IMAD.MOV.U32 R25, RZ, RZ, -0x800001 ;  /* 0xff7fffffff198424 */ /* 0x000fca00078e00ff */
[----:B------:R0:W-:Y:S02]  /*2d00*/  @!P0 STS [R60], R25 ;  /* 0x000000193c008388 */ /* 0x0001e40000000800 */
.L_x_25584:
[----:B------:R-:W-:Y:S05]  /*2d10*/  BSYNC B1 ;  /* 0x0000000000017941 */ /* 0x000fea0003800000 */
.L_x_25581:
[----:B------:R-:W-:Y:S01]  /*2d20*/  VIADD R14, R14, 0x4 ;  /* 0x000000040e0e7836 */ /* 0x000fe20000000000 */
[----:B------:R-:W-:Y:S01]  /*2d30*/  IADD3 R16, P2, R16, 0x10, RZ ;  /* 0x0000001010107810 */ /* 0x000fe20007f5e0ff */
[----:B01----:R-:W-:Y:S02]  /*2d40*/  VIADD R60, R60, 0x80 ;  /* 0x000000803c3c7836 */ /* 0x003fe40000000000 */
[----:B------:R-:W-:Y:S01]  /*2d50*/  VIADD R84, R84, 0x20 ;  /* 0x0000002054547836 */ /* 0x000fe20000000000 */
[----:B------:R-:W-:Y:S01]  /*2d60*/  ISETP.GE.AND P0, PT, R14, R3, PT ;  /* 0x000000030e00720c */ /* 0x000fe20003f06270 */
[----:B------:R-:W-:Y:S02]  /*2d70*/  VIADD R61, R61, 0x20 ;  /* 0x000000203d3d7836 */ /* 0x000fe40000000000 */
[----:B------:R-:W-:Y:S02]  /*2d80*/  VIADD R39, R39, 0x20 ;  /* 0x0000002027277836 */ /* 0x000fe40000000000 */
[----:B------:R-:W-:-:S08]  /*2d90*/  IMAD.X R17, RZ, RZ, R17, P2 ;  /* 0x000000ffff117224 */ /* 0x000fd000010e0611 */
[----:B------:R-:W-:Y:S05]  /*2da0*/  @!P0 BRA `(.L_x_25585) ;  /* 0xffffffec00308947 */ /* 0x000fea000383ffff */
.L_x_25580:
[----:B------:R-:W-:Y:S05]  /*2db0*/  BSYNC B0 ;  /* 0x0000000000007941 */ /* 0x000fea0003800000 */
.L_x_25579:
[----:B------:R-:W0:Y:S01]  /*2dc0*/  S2R R13, SR_TID.X ;  /* 0x00000000000d7919 */ /* 0x000e220000002100 */
[----:B------:R-:W-:Y:S01]  /*2dd0*/  UMOV UR4, 0xffffffff ;  /* 0xffffffff00047882 */ /* 0x000fe20000000000 */
[----:B0----5:R-:W-:-:S04]  /*2de0*/  SHF.R.S32.HI R2, RZ, 0x1f, R13 ;  /* 0x0000001fff027819 */ /* 0x021fc8000001140d */
        /* <DEDUP_REMOVED lines=9> */
.L_x_25631:
        /* <DEDUP_REMOVED lines=15> */
.L_x_25587:
[----:B------:R-:W-:Y:S05]  /*2f70*/  WARPSYNC.ALL ;  /* 0x0000000000007948 */ /* 0x000fea0003800000 */
[----:B--2---:R-:W-:Y:S01]  /*2f80*/  SHF.R.S32.HI R5, RZ, 0x3, R14 ;  /* 0x00000003ff057819 */ /* 0x004fe2000001140e */
[----:B------:R-:W-:Y:S01]  /*2f90*/  BAR.SYNC.DEFER_BLOCKING 0x0 ;  /* 0x0000000000007b1d */ /* 0x000fe20000010000 */
[----:B------:R-:W-:Y:S01]  /*2fa0*/  ISETP.GT.AND P0, PT, R2, 0x3, PT ;  /* 0x000000030200780c */ /* 0x000fe20003f04270 */
[----:B------:R-:W-:Y:S01]  /*2fb0*/  IMAD.MOV.U32 R10, RZ, RZ, -0x800001 ;  /* 0xff7fffffff0a7424 */ /* 0x000fe200078e00ff */
[----:B------:R-:W-:Y:S01]  /*2fc0*/  ISETP.GE.AND P2, PT, R13, R6, PT ;  /* 0x000000060d00720c */ /* 0x000fe20003f46270 */
[----:B------:R-:W-:-:S02]  /*2fd0*/  IMAD.MOV.U32 R14, RZ, RZ, RZ ;  /* 0x000000ffff0e7224 */ /* 0x000fc400078e00ff */
[----:B------:R-:W-:Y:S08]  /*2fe0*/  BSSY B0, `(.L_x_25588) ;  /* 0x00000f6000007945 */ /* 0x000ff00003800000 */
[----:B0-----:R-:W0:Y:S01]  /*2ff0*/  @!P0 S2R R11, SR_CgaCtaId ;  /* 0x00000000000b8919 */ /* 0x001e220000008800 */
[----:B-1----:R-:W-:-:S05]  /*3000*/  @!P0 MOV R8, 0x400 ;  /* 0x0000040000088802 */ /* 0x002fca0000000f00 */
        /* <DEDUP_REMOVED lines=34> */
.L_x_25592:
        /* <DEDUP_REMOVED lines=11> */
.L_x_25591:
[----:B------:R-:W-:Y:S05]  /*32e0*/  BSYNC B1 ;  /* 0x0000000000017941 */ /* 0x000fea0003800000 */
.L_x_25590:
        /* <DEDUP_REMOVED lines=14> */
.L_x_25595:
        /* <DEDUP_REMOVED lines=100> */
.L_x_25594:
[----:B------:R-:W-:Y:S05]  /*3a10*/  BSYNC B1 ;  /* 0x0000000000017941 */ /* 0x000fea0003800000 */
.L_x_25593:
        /* <DEDUP_REMOVED lines=55> */
.L_x_25597:
[----:B------:R-:W-:Y:S05]  /*3d90*/  BSYNC B1 ;  /* 0x0000000000017941 */ /* 0x000fea0003800000 */
.L_x_25596:
        /* <DEDUP_REMOVED lines=26> */
.L_x_25589:
[----:B------:R-:W-:Y:S05]  /*3f40*/  BSYNC B0 ;  /* 0x0000000000007941 */ /* 0x000fea0003800000 */
.L_x_25588:
        /* <DEDUP_REMOVED lines=59> */
.L_x_25602:
        /* <DEDUP_REMOVED lines=8> */
.L_x_25601:
[----:B------:R-:W-:Y:S05]  /*4380*/  BSYNC B1 ;  /* 0x0000000000017941 */ /* 0x000fea0003800000 */
.L_x_25600:
        /* <DEDUP_REMOVED lines=14> */
.L_x_25605:
        /* <DEDUP_REMOVED lines=52> */
.L_x_25604:
[----:B------:R-:W-:Y:S05]  /*47b0*/  BSYNC B1 ;  /* 0x0000000000017941 */ /* 0x000fea0003800000 */
.L_x_25603:
        /* <DEDUP_REMOVED lines=31> */
.L_x_25607:
[----:B------:R-:W-:Y:S05]  /*49b0*/  BSYNC B1 ;  /* 0x0000000000017941 */ /* 0x000fea0003800000 */
.L_x_25606:
        /* <DEDUP_REMOVED lines=14> */
.L_x_25599:
[----:B------:R-:W-:Y:S05]  /*4aa0*/  BSYNC B0 ;  /* 0x0000000000007941 */ /* 0x000fea0003800000 */
.L_x_25598:
        /* <DEDUP_REMOVED lines=33> */
.L_x_25609:
[----:B------:R-:W-:Y:S05]  /*4cc0*/  BSYNC B0 ;  /* 0x0000000000007941 */ /* 0x000fea0003800000 */
.L_x_25608:
[----:B------:R-:W-:Y:S01]  /*4cd0*/  ULDC UR8, c[0x0][0x26c] ;  /* 0x00009b0000087ab9 */ /* 0x000fe20000000800 */
[----:B------:R-:W-:Y:S01]  /*4ce0*/  BSSY B1, `(.L_x_25610) ;  /* 0x0000130000017945 */ /* 0x000fe20003800000 */
[----:B------:R-:W-:Y:S02]  /*4cf0*/  IMAD.MOV.U32 R15, RZ, RZ, RZ ;  /* 0x000000ffff0f7224 */ /* 0x000fe400078e00ff */
[----:B------:R-:W-:Y:S01]  /*4d00*/  IMAD.MOV.U32 R36, RZ, RZ, RZ ;  /* 0x000000ffff247224 */ /* 0x000fe200078e00ff */
[----:B------:R-:W-:Y:S06]  /*4d10*/  @P1 BRA `(.L_x_25611) ;  /* 0x0000001000b01947 */ /* 0x000fec0003800000 */
[----:B------:R-:W3:Y:S01]  /*4d20*/  I2F.RP R14, R7 ;  /* 0x00000007000e7306 */ /* 0x000ee20000209400 */
[----:B--2---:R-:W2:Y:S01]  /*4d30*/  S2R R38, SR_CTAID.Z ;  /* 0x0000000000267919 */ /* 0x004ea20000002700 */
[----:B------:R-:W4:Y:S01]  /*4d40*/  S2UR UR4, SR_CTAID.Y ;  /* 0x00000000000479c3 */ /* 0x000f220000002600 */
[----:B-1----:R-:W-:Y:S01]  /*4d50*/  SHF.R.S32.HI R10, RZ, 0x1f, R13 ;  /* 0x0000001fff0a7819 */ /* 0x002fe2000001140d */
        /* <DEDUP_REMOVED lines=9> */
[----:B---3--:R-:W0:Y:S04]  /*4df0*/  MUFU.RCP R14, R14 ;  /* 0x0000000e000e7308 */ /* 0x008e280000001000 */
[----:B------:R-:W1:Y:S08]  /*4e00*/  S2UR UR5, SR_CgaCtaId ;  /* 0x00000000000579c3 */ /* 0x000e700000008800 */
[----:B------:R-:W3:Y:S01]  /*4e10*/  LDC R47, c[0x0][0x26c] ;  /* 0x00009b00ff2f7b82 */ /* 0x000ee20000000800 */
[----:B0-----:R-:W-:Y:S01]  /*4e20*/  VIADD R11, R14, 0xffffffe ;  /* 0x0ffffffe0e0b7836 */ /* 0x001fe20000000000 */
[----:B--2---:R-:W-:Y:S01]  /*4e30*/  LEA R38, R38, R19, 0x6 ;  /* 0x0000001326267211 */ /* 0x004fe200078e30ff */
[----:B----4-:R-:W-:Y:S01]  /*4e40*/  IMAD R17, R8, UR4, RZ ;  /* 0x0000000408117c24 */ /* 0x010fe2000f8e02ff */
[----:B------:R-:W-:Y:S01]  /*4e50*/  UMOV UR4, 0x400 ;  /* 0x0000040000047882 */ /* 0x000fe20000000000 */
[----:B------:R-:W-:Y:S01]  /*4e60*/  IMAD.MOV.U32 R14, RZ, RZ, RZ ;  /* 0x000000ffff0e7224 */ /* 0x000fe200078e00ff */
[----:B------:R-:W-:Y:S01]  /*4e70*/  SHF.R.S32.HI R8, RZ, 0x1f, R38 ;  /* 0x0000001fff087819 */ /* 0x000fe20000011426 */
[----:B------:R-:W0:Y:S01]  /*4e80*/  F2I.FTZ.U32.TRUNC.NTZ R11, R11 ;  /* 0x0000000b000b7305 */ /* 0x000e22000021f000 */
[----:B------:R-:W-:Y:S01]  /*4e90*/  IADD3 R41, P0, R17, R38, RZ ;  /* 0x0000002611297210 */ /* 0x000fe20007f1e0ff */
[----:B------:R-:W-:Y:S01]  /*4ea0*/  UIADD3 UR4, UR4, 0x120, URZ ;  /* 0x0000012004047890 */ /* 0x000fe2000fffe03f */
[----:B------:R-:W-:-:S02]  /*4eb0*/  SHF.L.U32 R49, R38, 0x3, RZ ;  /* 0x0000000326317819 */ /* 0x000fc400000006ff */
[----:B------:R-:W-:Y:S01]  /*4ec0*/  LEA.HI.X.SX32 R8, R17, R8, 0x1, P0 ;  /* 0x0000000811087211 */ /* 0x000fe200000f0eff */
[----:B-1----:R-:W-:Y:S01]  /*4ed0*/  ULEA UR4, UR5, UR4, 0x18 ;  /* 0x0000000405047291 */ /* 0x002fe2000f8ec03f */
[----:B------:R-:W-:Y:S01]  /*4ee0*/  LEA R40, P0, R41, UR6, 0x2 ;  /* 0x0000000629287c11 */ /* 0x000fe2000f8010ff */
[----:B------:R-:W-:Y:S02]  /*4ef0*/  ULDC UR6, c[0x0][0x28c] ;  /* 0x0000a30000067ab9 */ /* 0x000fe40000000800 */
[----:B------:R-:W-:Y:S01]  /*4f00*/  VIADD R43, R9, -UR6 ;  /* 0x80000006092b7c36 */ /* 0x000fe20008000000 */
[----:B------:R-:W-:Y:S01]  /*4f10*/  LEA.HI.X R41, R41, UR7, R8, 0x2, P0 ;  /* 0x0000000729297c11 */ /* 0x000fe200080f1408 */
[----:B------:R-:W-:Y:S01]  /*4f20*/  ULDC UR7, c[0x0][0x270] ;  /* 0x00009c0000077ab9 */ /* 0x000fe20000000800 */
[----:B------:R-:W-:Y:S01]  /*4f30*/  LEA R48, R19, UR4, 0x5 ;  /* 0x0000000413307c11 */ /* 0x000fe2000f8e28ff */
[----:B------:R-:W-:Y:S01]  /*4f40*/  IMAD R4, R4, UR7, RZ ;  /* 0x0000000704047c24 */ /* 0x000fe2000f8e02ff */
[----:B---3--:R-:W-:Y:S01]  /*4f50*/  SHF.R.S32.HI R47, RZ, 0x1f, R47 ;  /* 0x0000001fff2f7819 */ /* 0x008fe2000001142f */
[----:B0-----:R-:W-:-:S02]  /*4f60*/  IMAD.MOV R10, RZ, RZ, -R11 ;  /* 0x000000ffff0a7224 */ /* 0x001fc400078e0a0b */
[----:B------:R-:W-:Y:S01]  /*4f70*/  VIADD R48, R48, 0x10 ;  /* 0x0000001030307836 */ /* 0x000fe20000000000 */
[----:B------:R-:W-:Y:S01]  /*4f80*/  SHF.R.S32.HI R5, RZ, 0x1f, R4 ;  /* 0x0000001fff057819 */ /* 0x000fe20000011404 */
[----:B------:R-:W-:Y:S02]  /*4f90*/  IMAD R37, R10, R7, RZ ;  /* 0x000000070a257224 */ /* 0x000fe400078e02ff */
[----:B------:R-:W-:-:S04]  /*4fa0*/  IMAD.MOV.U32 R10, RZ, RZ, RZ ;  /* 0x000000ffff0a7224 */ /* 0x000fc800078e00ff */
[----:B------:R-:W-:-:S07]  /*4fb0*/  IMAD.HI.U32 R37, R11, R37, R10 ;  /* 0x000000250b257227 */ /* 0x000fce00078e000a */
.L_x_25622:
        /* <DEDUP_REMOVED lines=64> */
[----:B------:R-:W-:Y:S02]  /*53c0*/  IADD3 R26, P1, R42, R26, RZ ;  /* 0x0000001a2a1a7210 */ /* 0x000fe40007f3e0ff */
[-C--:B------:R-:W-:Y:S02]  /*53d0*/  LEA.HI.X.SX32 R18, R45, R27.reuse, 0x1, P3 ;  /* 0x0000001b2d127211 */ /* 0x080fe400018f0eff */
[----:B------:R-:W-:Y:S02]  /*53e0*/  LEA.HI.X.SX32 R11, R46, R27, 0x1, P5 ;  /* 0x0000001b2e0b7211 */ /* 0x000fe400028f0eff */
[----:B------:R-:W-:Y:S02]  /*53f0*/  LEA.HI.X R9, R9, R25, R22, 0x1, P2 ;  /* 0x0000001909097211 */ /* 0x000fe400010f0c16 */
        /* <DEDUP_REMOVED lines=12> */
[----:B------:R-:W-:-:S03]  /*54c0*/  F2FP.F16.F32.PACK_AB R52, R33, R32 ;  /* 0x000000202134723e */ /* 0x000fc600000000ff */
[----:B------:R-:W-:-:S06]  /*54d0*/  IMAD.MOV.U32 R32, RZ, RZ, R34 ;  /* 0x000000ffff207224 */ /* 0x000fcc00078e0022 */
[----:B---34-:R-:W-:Y:S05]  /*54e0*/  @P1 BRA `(.L_x_25615) ;  /* 0x00000000007c1947 */ /* 0x018fea0003800000 */
[C---:B------:R-:W-:Y:S01]  /*54f0*/  VIADD R35, R49.reuse, 0x3 ;  /* 0x0000000331237836 */ /* 0x040fe20000000000 */
[C---:B------:R-:W-:Y:S01]  /*5500*/  IADD3 R33, R49.reuse, 0x2, RZ ;  /* 0x0000000231217810 */ /* 0x040fe20007ffe0ff */
[----:B------:R-:W-:-:S03]  /*5510*/  VIADD R51, R49, 0x4 ;  /* 0x0000000431337836 */ /* 0x000fc60000000000 */
[-C--:B------:R-:W-:Y:S01]  /*5520*/  ISETP.GE.AND P2, PT, R35, R0.reuse, PT ;  /* 0x000000002300720c */ /* 0x080fe20003f46270 */
[----:B------:R-:W-:Y:S01]  /*5530*/  VIADD R35, R49, 0x6 ;  /* 0x0000000631237836 */ /* 0x000fe20000000000 */
[-C--:B------:R-:W-:Y:S01]  /*5540*/  ISETP.GE.AND P5, PT, R33, R0.reuse, PT ;  /* 0x000000002100720c */ /* 0x080fe20003fa6270 */
[----:B------:R-:W-:Y:S01]  /*5550*/  VIADD R33, R49, 0x5 ;  /* 0x0000000531217836 */ /* 0x000fe20000000000 */
[-C--:B------:R-:W-:Y:S02]  /*5560*/  ISETP.GE.AND P6, PT, R51, R0.reuse, PT ;  /* 0x000000003300720c */ /* 0x080fe40003fc6270 */
[----:B------:R-:W-:Y:S01]  /*5570*/  ISETP.GE.AND P4, PT, R35, R0, PT ;  /* 0x000000002300720c */ /* 0x000fe20003f86270 */
[----:B------:R-:W-:Y:S01]  /*5580*/  VIADD R35, R49, 0x1 ;  /* 0x0000000131237836 */ /* 0x000fe20000000000 */
[----:B-----5:R-:W-:Y:S02]  /*5590*/  SEL R34, R26, RZ, !P6 ;  /* 0x000000ff1a227207 */ /* 0x020fe40007000000 */
[----:B------:R-:W-:-:S02]  /*55a0*/  PRMT R26, R25, 0x7632, R26 ;  /* 0x00007632191a7816 */ /* 0x000fc4000000001a */
[-C--:B------:R-:W-:Y:S01]  /*55b0*/  ISETP.GE.AND P3, PT, R33, R0.reuse, PT ;  /* 0x000000002100720c */ /* 0x080fe20003f66270 */
[----:B------:R-:W-:Y:S01]  /*55c0*/  VIADD R33, R49, 0x7 ;  /* 0x0000000731217836 */ /* 0x000fe20000000000 */
[----:B------:R-:W-:Y:S02]  /*55d0*/  SEL R50, R27, RZ, !P4 ;  /* 0x000000ff1b327207 */ /* 0x000fe40006000000 */
[----:B------:R-:W-:Y:S02]  /*55e0*/  PRMT R27, R26, 0x7632, R27 ;  /* 0x000076321a1b7816 */ /* 0x000fe4000000001b */
[----:B------:R-:W-:Y:S02]  /*55f0*/  SEL R51, R25, RZ, !P5 ;  /* 0x000000ff19337207 */ /* 0x000fe40006800000 */
[----:B------:R-:W-:Y:S02]  /*5600*/  ISETP.GE.AND P5, PT, R33, R0, PT ;  /* 0x000000002100720c */ /* 0x000fe40003fa6270 */
[----:B------:R-:W-:-:S02]  /*5610*/  PRMT R33, R27, 0x7632, R33 ;  /* 0x000076321b217816 */ /* 0x000fc40000000021 */
[-C--:B------:R-:W-:Y:S02]  /*5620*/  ISETP.GE.AND P6, PT, R35, R0.reuse, PT ;  /* 0x000000002300720c */ /* 0x080fe40003fc6270 */
[----:B------:R-:W-:Y:S02]  /*5630*/  ISETP.GE.AND P4, PT, R49, R0, PT ;  /* 0x000000003100720c */ /* 0x000fe40003f86270 */
        /* <DEDUP_REMOVED lines=10> */
.L_x_25615:
[----:B------:R-:W-:Y:S05]  /*56e0*/  BSYNC B2 ;  /* 0x0000000000027941 */ /* 0x000fea0003800000 */
.L_x_25614:
[----:B-----5:R-:W-:Y:S02]  /*56f0*/  HMUL2 R33, R32, R25 ;  /* 0x0000001920217232 */ /* 0x020fe40000000000 */
[----:B------:R-:W-:Y:S01]  /*5700*/  IMAD.MOV.U32 R25, RZ, RZ, R52 ;  /* 0x000000ffff197224 */ /* 0x000fe200078e0034 */
[----:B------:R-:W-:Y:S01]  /*5710*/  BSSY B2, `(.L_x_25616) ;  /* 0x0000024000027945 */ /* 0x000fe20003800000 */
[----:B------:R-:W-:Y:S02]  /*5720*/  F2FP.F16.F32.PACK_AB R35, R29, R28 ;  /* 0x0000001c1d23723e */ /* 0x000fe400000000ff */
[----:B------:R-:W-:Y:S02]  /*5730*/  F2FP.F16.F32.PACK_AB R30, R31, R30 ;  /* 0x0000001e1f1e723e */ /* 0x000fe400000000ff */
        /* <DEDUP_REMOVED lines=12> */
[----:B------:R-:W-:Y:S02]  /*5800*/  SEL R28, R10, RZ, !P6 ;  /* 0x000000ff0a1c7207 */ /* 0x000fe40007000000 */
        /* <DEDUP_REMOVED lines=20> */
.L_x_25617:
[----:B------:R-:W-:Y:S05]  /*5950*/  BSYNC B2 ;  /* 0x0000000000027941 */ /* 0x000fea0003800000 */
.L_x_25616:
        /* <DEDUP_REMOVED lines=15> */
[----:B------:R-:W-:Y:S02]  /*5a50*/  ISETP.GE.AND P3, PT, R29, R0, PT ;  /* 0x000000001d00720c */ /* 0x000fe40003f66270 */
[----:B------:R-:W-:Y:S02]  /*5a60*/  IADD3 R29, R49, 0x7, RZ ;  /* 0x00000007311d7810 */ /* 0x000fe40007ffe0ff */
[----:B------:R-:W-:Y:S02]  /*5a70*/  SEL R34, R19, RZ, !P4 ;  /* 0x000000ff13227207 */ /* 0x000fe40006000000 */
[----:B------:R-:W-:-:S02]  /*5a80*/  PRMT R19, R18, 0x7632, R19 ;  /* 0x0000763212137816 */ /* 0x000fc40000000013 */
[----:B------:R-:W-:Y:S02]  /*5a90*/  SEL R31, R17, RZ, !P5 ;  /* 0x000000ff111f7207 */ /* 0x000fe40006800000 */
[-C--:B------:R-:W-:Y:S02]  /*5aa0*/  ISETP.GE.AND P5, PT, R29, R0.reuse, PT ;  /* 0x000000001d00720c */ /* 0x080fe40003fa6270 */
[----:B------:R-:W-:Y:S02]  /*5ab0*/  PRMT R29, R19, 0x7632, R29 ;  /* 0x00007632131d7816 */ /* 0x000fe4000000001d */
[-C--:B------:R-:W-:Y:S02]  /*5ac0*/  ISETP.GE.AND P6, PT, R33, R0.reuse, PT ;  /* 0x000000002100720c */ /* 0x080fe40003fc6270 */
        /* <DEDUP_REMOVED lines=11> */
.L_x_25619:
[----:B------:R-:W-:Y:S05]  /*5b80*/  BSYNC B2 ;  /* 0x0000000000027941 */ /* 0x000fea0003800000 */
.L_x_25618:
        /* <DEDUP_REMOVED lines=34> */
.L_x_25621:
[----:B------:R-:W-:Y:S05]  /*5db0*/  BSYNC B2 ;  /* 0x0000000000027941 */ /* 0x000fea0003800000 */
.L_x_25620:
        /* <DEDUP_REMOVED lines=28> */
.L_x_25613:
[----:B------:R-:W-:Y:S05]  /*5f80*/  BSYNC B0 ;  /* 0x0000000000007941 */ /* 0x000fea0003800000 */
.L_x_25612:
[----:B------:R-:W-:Y:S01]  /*5f90*/  IADD3 R40, P1, R40, 0x10, RZ ;  /* 0x0000001028287810 */ /* 0x000fe20007f3e0ff */
[----:B------:R-:W-:Y:S01]  /*5fa0*/  VIADD R49, R49, 0x20 ;  /* 0x0000002031317836 */ /* 0x000fe20000000000 */
[----:B------:R-:W-:-:S03]  /*5fb0*/  IADD3 R48, R48, 0x80, RZ ;  /* 0x0000008030307810 */ /* 0x000fc60007ffe0ff */
[----:B------:R-:W-:Y:S01]  /*5fc0*/  IMAD.X R41, RZ, RZ, R41, P1 ;  /* 0x000000ffff297224 */ /* 0x000fe200008e0629 */
[----:B------:R-:W-:Y:S07]  /*5fd0*/  @!P0 BRA `(.L_x_25622) ;  /* 0xffffffec00f88947 */ /* 0x000fee000383ffff */
.L_x_25611:
[----:B------:R-:W-:Y:S05]  /*5fe0*/  BSYNC B1 ;  /* 0x0000000000017941 */ /* 0x000fea0003800000 */
.L_x_25610:
[----:B------:R-:W3:Y:S08]  /*5ff0*/  S2UR UR5, SR_CgaCtaId ;  /* 0x00000000000579c3 */ /* 0x000ef00000008800 */
[----:B------:R-:W-:Y:S01]  /*6000*/  BAR.SYNC.DEFER_BLOCKING 0x0 ;  /* 0x0000000000007b1d */ /* 0x000fe20000010000 */
[----:B------:R-:W-:Y:S01]  /*6010*/  SHF.R.S32.HI R0, RZ, 0x1f, R13 ;  /* 0x0000001fff007819 */ /* 0x000fe2000001140d */
[----:B------:R-:W-:Y:S01]  /*6020*/  IMAD.MOV.U32 R9, RZ, RZ, R6 ;  /* 0x000000ffff097224 */ /* 0x000fe200078e0006 */
        /* <DEDUP_REMOVED lines=20> */
[----:B------:R-:W3:Y:S04]  /*6170*/  @!P3 LDS R3, [R0] ;  /* 0x000000000003b984 */ /* 0x000ee80000000800 */
[----:B------:R-:W4:Y:S04]  /*6180*/  @!P3 LDS R4, [R0+0x80] ;  /* 0x000080000004b984 */ /* 0x000f280000000800 */
[----:B------:R-:W5:Y:S04]  /*6190*/  @!P3 LDS R5, [R0+0x100] ;  /* 0x000100000005b984 */ /* 0x000f680000000800 */
[----:B------:R-:W0:Y:S01]  /*61a0*/  @!P3 LDS R6, [R0+0x180] ;  /* 0x000180000006b984 */ /* 0x000e220000000800 */
[----:B---3--:R-:W-:Y:S01]  /*61b0*/  @!P3 FADD.FTZ R14, R3, R14 ;  /* 0x0000000e030eb221 */ /* 0x008fe20000010000 */
[----:B------:R-:W-:Y:S01]  /*61c0*/  BAR.SYNC.DEFER_BLOCKING 0x0 ;  /* 0x0000000000007b1d */ /* 0x000fe20000010000 */
[----:B----4-:R-:W-:Y:S01]  /*61d0*/  @!P3 FADD.FTZ R9, R4, R9 ;  /* 0x000000090409b221 */ /* 0x010fe20000010000 */
[----:B-----5:R-:W-:Y:S01]  /*61e0*/  @!P3 FADD.FTZ R15, R5, R15 ;  /* 0x0000000f050fb221 */ /* 0x020fe20000010000 */
[----:B0-----:R-:W-:-:S03]  /*61f0*/  @!P3 FADD.FTZ R36, R6, R36 ;  /* 0x000000240624b221 */ /* 0x001fc60000010000 */
[----:B------:R0:W-:Y:S04]  /*6200*/  @!P0 STS [R0+-0x200], R14 ;  /* 0xfffe000e00008388 */ /* 0x0001e80000000800 */
[----:B------:R0:W-:Y:S04]  /*6210*/  @!P0 STS [R0+-0x180], R9 ;  /* 0xfffe800900008388 */ /* 0x0001e80000000800 */
[----:B------:R0:W-:Y:S04]  /*6220*/  @!P0 STS [R0+-0x100], R15 ;  /* 0xffff000f00008388 */ /* 0x0001e80000000800 */
[----:B------:R0:W-:Y:S01]  /*6230*/  @!P0 STS [R0+-0x80], R36 ;  /* 0xffff802400008388 */ /* 0x0001e20000000800 */
[----:B------:R-:W-:Y:S06]  /*6240*/  BAR.SYNC.DEFER_BLOCKING 0x0 ;  /* 0x0000000000007b1d */ /* 0x000fec0000010000 */
[----:B------:R0:W3:Y:S04]  /*6250*/  @!P1 LDS R3, [R0] ;  /* 0x0000000000039984 */ /* 0x0000e80000000800 */
[----:B------:R0:W4:Y:S04]  /*6260*/  @!P1 LDS R4, [R0+0x80] ;  /* 0x0000800000049984 */ /* 0x0001280000000800 */
[----:B------:R0:W0:Y:S04]  /*6270*/  @!P1 LDS R5, [R0+0x100] ;  /* 0x0001000000059984 */ /* 0x0000280000000800 */
[----:B------:R0:W0:Y:S01]  /*6280*/  @!P1 LDS R6, [R0+0x180] ;  /* 0x0001800000069984 */ /* 0x0000220000000800 */
[----:B------:R-:W-:Y:S06]  /*6290*/  BAR.SYNC.DEFER_BLOCKING 0x0 ;  /* 0x0000000000007b1d */ /* 0x000fec0000010000 */
[----:B------:R-:W-:Y:S05]  /*62a0*/  @P2 EXIT ;  /* 0x000000000000294d */ /* 0x000fea0003800000 */
[----:B------:R-:W5:Y:S01]  /*62b0*/  S2UR UR5, SR_CTAID.Y ;  /* 0x00000000000579c3 */ /* 0x000f620000002600 */
[----:B------:R-:W-:Y:S01]  /*62c0*/  ULDC UR6, c[0x0][0x14] ;  /* 0x0000050000067ab9 */ /* 0x000fe20000000800 */
[----:B------:R-:W-:Y:S01]  /*62d0*/  ULDC UR4, c[0x0][0xc] ;  /* 0x0000030000047ab9 */ /* 0x000fe20000000800 */
[----:B0-----:R-:W-:Y:S01]  /*62e0*/  @!P1 FADD.FTZ R15, R5, R15 ;  /* 0x0000000f050f9221 */ /* 0x001fe20000010000 */
[----:B----4-:R-:W-:Y:S01]  /*62f0*/  @!P1 FADD.FTZ R9, R4, R9 ;  /* 0x0000000904099221 */ /* 0x010fe20000010000 */
[----:B---3--:R-:W-:Y:S01]  /*6300*/  @!P1 FADD.FTZ R14, R3, R14 ;  /* 0x0000000e030e9221 */ /* 0x008fe20000010000 */
[----:B------:R-:W-:Y:S02]  /*6310*/  VIADD R7, R2, 0x60 ;  /* 0x0000006002077836 */ /* 0x000fe40000000000 */
[----:B------:R-:W-:Y:S01]  /*6320*/  @!P1 FADD.FTZ R36, R6, R36 ;  /* 0x0000002406249221 */ /* 0x000fe20000010000 */
[----:B------:R-:W0:Y:S01]  /*6330*/  S2UR UR7, SR_CTAID.X ;  /* 0x00000000000779c3 */ /* 0x000e220000002500 */
[----:B------:R-:W-:-:S02]  /*6340*/  VIADD R6, R2, 0x40 ;  /* 0x0000004002067836 */ /* 0x000fc40000000000 */
[----:B------:R-:W-:-:S05]  /*6350*/  VIADD R3, R2, 0x20 ;  /* 0x0000002002037836 */ /* 0x000fca0000000000 */
[----:B------:R-:W3:Y:S01]  /*6360*/  S2UR UR8, SR_CTAID.Z ;  /* 0x00000000000879c3 */ /* 0x000ee20000002700 */
[----:B-----5:R-:W-:-:S04]  /*6370*/  UIMAD UR4, UR5, UR4, URZ ;  /* 0x00000004050472a4 */ /* 0x020fc8000f8e023f */
[----:B------:R-:W-:Y:S02]  /*6380*/  UIMAD UR4, UR4, UR6, URZ ;  /* 0x00000006040472a4 */ /* 0x000fe4000f8e023f */
[----:B0-----:R-:W-:Y:S02]  /*6390*/  UIMAD UR5, UR7, UR6, URZ ;  /* 0x00000006070572a4 */ /* 0x001fe4000f8e023f */
[----:B------:R-:W-:Y:S02]  /*63a0*/  USHF.L.U32 UR4, UR4, 0x7, URZ ;  /* 0x0000000704047899 */ /* 0x000fe4000800063f */
[----:B------:R-:W-:Y:S02]  /*63b0*/  USHF.L.U32 UR5, UR5, 0x7, URZ ;  /* 0x0000000705057899 */ /* 0x000fe4000800063f */
[----:B------:R-:W-:Y:S02]  /*63c0*/  USHF.R.S32.HI UR7, URZ, 0x1f, UR4 ;  /* 0x0000001f3f077899 */ /* 0x000fe40008011404 */
[----:B---3--:R-:W-:-:S02]  /*63d0*/  USHF.L.U32 UR6, UR8, 0x7, URZ ;  /* 0x0000000708067899 */ /* 0x008fc4000800063f */
        /* <DEDUP_REMOVED lines=11> */
[----:B------:R-:W-:Y:S02]  /*6490*/  F2FP.F16.F32.PACK_AB R0, R9, R14 ;  /* 0x0000000e0900723e */ /* 0x000fe400000000ff */
[----:B------:R-:W-:Y:S02]  /*64a0*/  IADD3 R9, P2, R7, UR4, RZ ;  /* 0x0000000407097c10 */ /* 0x000fe4000ff5e0ff */
[----:B------:R-:W-:Y:S01]  /*64b0*/  IADD3 R13, P0, R3, UR4, RZ ;  /* 0x00000004030d7c10 */ /* 0x000fe2000ff1e0ff */
[----:B------:R0:W-:Y:S01]  /*64c0*/  STG.E.U16 desc[UR10][R4.64], R0 ;  /* 0x0000000004007986 */ /* 0x0001e2000c10150a */
[----:B-1----:R-:W-:Y:S02]  /*64d0*/  LEA.HI.X.SX32 R10, R7, UR7, 0x1, P2 ;  /* 0x00000007070a7c11 */ /* 0x002fe400090f0eff */
[----:B------:R-:W-:-:S02]  /*64e0*/  LEA R8, P2, R9, UR8, 0x1 ;  /* 0x0000000809087c11 */ /* 0x000fc4000f8408ff */
[----:B------:R-:W-:Y:S02]  /*64f0*/  LEA.HI.X.SX32 R14, R3, UR7, 0x1, P0 ;  /* 0x00000007030e7c11 */ /* 0x000fe400080f0eff */
[----:B------:R-:W-:Y:S02]  /*6500*/  LEA R6, P1, R11, UR8, 0x1 ;  /* 0x000000080b067c11 */ /* 0x000fe4000f8208ff */
[----:B------:R-:W-:Y:S02]  /*6510*/  LEA R2, P0, R13, UR8, 0x1 ;  /* 0x000000080d027c11 */ /* 0x000fe4000f8008ff */
[----:B------:R-:W-:Y:S02]  /*6520*/  LEA.HI.X R9, R9, UR9, R10, 0x1, P2 ;  /* 0x0000000909097c11 */ /* 0x000fe400090f0c0a */
[----:B------:R-:W-:Y:S02]  /*6530*/  F2FP.F16.F32.PACK_AB R10, R36, R15 ;  /* 0x0000000f240a723e */ /* 0x000fe400000000ff */
[----:B------:R-:W-:-:S02]  /*6540*/  LEA.HI.X R7, R11, UR9, R12, 0x1, P1 ;  /* 0x000000090b077c11 */ /* 0x000fc400088f0c0c */
[----:B------:R-:W-:Y:S02]  /*6550*/  LEA.HI.X R3, R13, UR9, R14, 0x1, P0 ;  /* 0x000000090d037c11 */ /* 0x000fe400080f0c0e */
[----:B------:R-:W-:Y:S02]  /*6560*/  PRMT R11, R0, 0x7632, R11 ;  /* 0x00007632000b7816 */ /* 0x000fe4000000000b */
[----:B0-----:R-:W-:-:S03]  /*6570*/  PRMT R5, R10, 0x7632, R5 ;  /* 0x000076320a057816 */ /* 0x001fc60000000005 */
[----:B------:R-:W-:Y:S04]  /*6580*/  STG.E.U16 desc[UR10][R2.64], R11 ;  /* 0x0000000b02007986 */ /* 0x000fe8000c10150a */
[----:B------:R-:W-:Y:S04]  /*6590*/  STG.E.U16 desc[UR10][R6.64], R10 ;  /* 0x0000000a06007986 */ /* 0x000fe8000c10150a */
[----:B------:R-:W-:Y:S01]  /*65a0*/  STG.E.U16 desc[UR10][R8.64], R5 ;  /* 0x0000000508007986 */ /* 0x000fe2000c10150a */
[----:B------:R-:W-:Y:S05]  /*65b0*/  EXIT ;  /* 0x000000000000794d */ /* 0x000fea0003800000 */
.L_x_25583:
[----:B------:R-:W-:Y:S01]  /*65c0*/  BSSY B2, `(.L_x_25623) ;  /* 0x0000007000027945 */ /* 0x000fe20003800000 */
[----:B------:R-:W-:Y:S01]  /*65d0*/  IMAD.MOV.U32 R28, RZ, RZ, 0x2 ;  /* 0x00000002ff1c7424 */ /* 0x000fe200078e00ff */
[----:B------:R-:W-:Y:S01]  /*65e0*/  MOV R27, 0xffffffff ;  /* 0xffffffff001b7802 */ /* 0x000fe20000000f00 */
[----:B------:R-:W-:-:S07]  /*65f0*/  IMAD.MOV.U32 R29, RZ, RZ, 0x1f ;  /* 0x0000001fff1d7424 */ /* 0x000fce00078e00ff */
[----:B------:R-:W-:Y:S05]  /*6600*/  WARPSYNC.COLLECTIVE R27, `(.L_x_25624) ;  /* 0x000000001b087348 */ /* 0x000fea0003c00000 */
[----:B------:R0:W1:Y:S02]  /*6610*/  SHFL.BFLY P2, R26, R24, R28, R29 ;  /* 0x0c00001c181a7389 */ /* 0x000064000004001d */
[----:B01----:R-:W-:Y:S01]  /*6620*/  ENDCOLLECTIVE ;  /* 0x000000000000791b */ /* 0x003fe20003800000 */
.L_x_25624:
[----:B------:R-:W-:Y:S05]  /*6630*/  BSYNC B2 ;  /* 0x0000000000027941 */ /* 0x000fea0003800000 */
.L_x_25623:
        /* <DEDUP_REMOVED lines=9> */
.L_x_25625:
[----:B------:R-:W-:Y:S05]  /*66d0*/  BRA `(.L_x_25626) ;  /* 0xffffffc4004c7947 */ /* 0x000fea000383ffff */
.L_x_25586:
        /* <DEDUP_REMOVED lines=8> */
.L_x_25628:
[----:B------:R-:W-:Y:S05]  /*6760*/  BSYNC B0 ;  /* 0x0000000000007941 */ /* 0x000fea0003800000 */
.L_x_25627:
        /* <DEDUP_REMOVED lines=9> */
.L_x_25629:
[----:B------:R-:W-:Y:S02]  /*6800*/  IMAD.MOV.U32 R28, RZ, RZ, 0x4 ;  /* 0x00000004ff1c7424 */ /* 0x000fe400078e00ff */
[----:B------:R-:W-:-:S05]  /*6810*/  IMAD.MOV.U32 R8, RZ, RZ, R26 ;  /* 0x000000ffff087224 */ /* 0x000fca00078e001a */
[----:B------:R-:W-:-:S05]  /*6820*/  FMNMX.FTZ R11, R5, R8, !PT ;  /* 0x00000008050b7209 */ /* 0x000fca0007810000 */
[----:B------:R-:W-:-:S07]  /*6830*/  IMAD.MOV.U32 R24, RZ, RZ, R11 ;  /* 0x000000ffff187224 */ /* 0x000fce00078e000b */
[----:B------:R-:W-:Y:S05]  /*6840*/  WARPSYNC.COLLECTIVE R27, `(.L_x_25630) ;  /* 0x000000001b087348 */ /* 0x000fea0003c00000 */
[----:B------:R0:W1:Y:S02]  /*6850*/  SHFL.BFLY P2, R26, R24, R28, R29 ;  /* 0x0c00001c181a7389 */ /* 0x000064000004001d */
[----:B01----:R-:W-:Y:S01]  /*6860*/  ENDCOLLECTIVE ;  /* 0x000000000000791b */ /* 0x003fe20003800000 */
.L_x_25630:
[----:B------:R-:W-:Y:S01]  /*6870*/  IMAD.MOV.U32 R8, RZ, RZ, R26 ;  /* 0x000000ffff087224 */ /* 0x000fe200078e001a */
[----:B------:R-:W-:Y:S06]  /*6880*/  BRA `(.L_x_25631) ;  /* 0xffffffc4007c7947 */ /* 0x000fec000383ffff */
.L_x_25632:
        /* <DEDUP_REMOVED lines=15> */
.L_x_30006:


//--------------------- .text._ZN4vllm32paged_attention_v2_reduce_kernelItLi120ELi128ELi512EEEvPT_PKfS4_PKS1_PKii --------------------------
	.section	.text._ZN4vllm32paged_attention_v2_reduce_kernelItLi120ELi128ELi512EEEvPT_PKfS4_PKS1_PKii,"ax",@progbits
	.align	128
        .global         _ZN4vllm32paged_attention_v2_reduce_kernelItLi120ELi128ELi512EEEvPT_PKfS4_PKS1_PKii
        .type           _ZN4vllm32paged_attention_v2_reduce_kernelItLi120ELi128ELi512EEEvPT_PKfS4_PKS1_PKii,@function
        .size           _ZN4vllm32paged_attention_v2_reduce_kernelItLi120ELi128ELi512EEEvPT_PKfS4_PKS1_PKii,(.L_x_30007 - _ZN4vllm32paged_attention_v2_reduce_kernelItLi120ELi128ELi512EEEvPT_PKfS4_PKS1_PKii)
        .other          _ZN4vllm32paged_attention_v2_reduce_kernelItLi120ELi128ELi512EEEvPT_PKfS4_PKS1_PKii,@"STO_CUDA_ENTRY STV_DEFAULT"
_ZN4vllm32paged_attention_v2_reduce_kernelItLi120ELi128ELi512EEEvPT_PKfS4_PKS1_PKii:
.text._ZN4vllm32paged_attention_v2_reduce_kernelItLi120ELi128ELi512EEEvPT_PKfS4_PKS1_PKii:
        /* <DEDUP_REMOVED lines=35> */
.L_x_25636:
        /* <DEDUP_REMOVED lines=11> */
.L_x_25635:
[----:B------:R-:W-:Y:S05]  /*02e0*/  BSYNC B0 ;  /* 0x0000000000007941 */ /* 0x000fea0003800000 */
.L_x_25634:
        /* <DEDUP_REMOVED lines=39> */
.L_x_25639:
        /* <DEDUP_REMOVED lines=17> */
.L_x_25638:
[----:B------:R-:W-:Y:S05]  /*0670*/  BSYNC B0 ;  /* 0x0000000000007941 */ /* 0x000fea0003800000 */
.L_x_25637:
        /* <DEDUP_REMOVED lines=42> */
.L_x_25646:
        /* <DEDUP_REMOVED lines=18> */
.L_x_25644:
        /* <DEDUP_REMOVED lines=90> */
.L_x_25643:
        /* <DEDUP_REMOVED lines=51> */
.L_x_25645:
[----:B------:R-:W-:-:S13]  /*1310*/  ISETP.NE.OR P0, PT, R20, RZ, P0 ;  /* 0x000000ff1400720c */ /* 0x000fda0000705670 */
[----:B------:R-:W-:Y:S05]  /*1320*/  @!P0 BRA `(.L_x_25641) ;  /* 0x0000000000788947 */ /* 0x000fea0003800000 */
.L_x_25642:
        /* <DEDUP_REMOVED lines=30> */
.L_x_25641:
        /* <DEDUP_REMOVED lines=27> */
.L_x_25640:
[C---:B------:R-:W-:Y:S01]  /*16c0*/  IADD3 R15, P0, R2.reuse, R5, RZ ;  /* 0x00000005020f7210 */ /* 0x040fe20007f1e0ff */
[----:B------:R-:W-:Y:S01]  /*16d0*/  ULDC.64 UR4, c[0x0][0x210] ;  /* 0x0000840000047ab9 */ /* 0x000fe20000000a00 */
[----:B------:R-:W-:Y:S02]  /*16e0*/  F2FP.F16.F32.PACK_AB R21, RZ, R21 ;  /* 0x00000015ff15723e */ /* 0x000fe400000000ff */
        /* <DEDUP_REMOVED lines=8> */
.L_x_25633:
        /* <DEDUP_REMOVED lines=19> */
.L_x_25647:
        /* <DEDUP_REMOVED lines=15> */
.L_x_25648:
        /* <DEDUP_REMOVED lines=15> */
.L_x_30007:


//--------------------- .text._ZN4vllm25paged_attention_v2_kernelIttLi120ELi8ELi128ELNS_18Fp8KVCacheDataTypeE0ELb1ELi512EEEvPfS2_PT_PKS3_PKT0_S9_ifPKiSB_iPKfiiiSD_SD_iiiii --------------------------
	.section	.text._ZN4vllm25paged_attention_v2_kernelIttLi120ELi8ELi128ELNS_18Fp8KVCacheDataTypeE0ELb1ELi512EEEvPfS2_PT_PKS3_PKT0_S9_ifPKiSB_iPKfiiiSD_SD_iiiii,"ax",@progbits
	.align	128
        .global         _ZN4vllm25paged_attention_v2_kernelIttLi120ELi8ELi128ELNS_18Fp8KVCacheDataTypeE0ELb1ELi512EEEvPfS2_PT_PKS3_PKT0_S9_ifPKiSB_iPKfiiiSD_SD_iiiii
        .type           _ZN4vllm25paged_attention_v2_kernelIttLi120ELi8ELi128ELNS_18Fp8KVCacheDataTypeE0ELb1ELi512EEEvPfS2_PT_PKS3_PKT0_S9_ifPKiSB_iPKfiiiSD_SD_iiiii,@function
        .size           _ZN4vllm25paged_attention_v2_kernelIttLi120ELi8ELi128ELNS_18Fp8KVCacheDataTypeE0ELb1ELi512EEEvPfS2_PT_PKS3_PKT0_S9_ifPKiSB_iPKfiiiSD_SD_iiiii,(.L_x_30008 - _ZN4vllm25paged_attention_v2_kernelIttLi120ELi8ELi128ELNS_18Fp8KVCacheDataTypeE0ELb1ELi512EEEvPfS2_PT_PKS3_PKT0_S9_ifPKiSB_iPKfiiiSD_SD_iiiii)
        .other          _ZN4vllm25paged_attention_v2_kernelIttLi120ELi8ELi128ELNS_18Fp8KVCacheDataTypeE0ELb1ELi512EEEvPfS2_PT_PKS3_PKT0_S9_ifPKiSB_iPKfiiiSD_SD_iiiii,@"STO_CUDA_ENTRY STV_DEFAULT"
_ZN4vllm25paged_attention_v2_kernelIttLi120ELi8ELi128ELNS_18Fp8KVCacheDataTypeE0ELb1ELi512EEEvPfS2_PT_PKS3_PKT0_S9_ifPKiSB_iPKfiiiSD_SD_iiiii:
.text._ZN4vllm25paged_attention_v2_kernelIttLi120ELi8ELi128ELNS_18Fp8KVCacheDataTypeE0ELb1ELi512EEEvPfS2_PT_PKS3_PKT0_S9_ifPKiSB_iPKfiiiSD_SD_iiiii:
        /* <DEDUP_REMOVED lines=87> */
[----:B------:R-:W-:-:S05]  /*0570*/  VIMNMX R6, R0, R7, PT ;  /* 0x0000000700067248 */ /* 0x000fca0003fe0100 */
        /* <DEDUP_REMOVED lines=30> */
.L_x_25653:
        /* <DEDUP_REMOVED lines=11> */
.L_x_25652:
[----:B------:R-:W-:Y:S05]  /*0810*/  BSYNC B1 ;  /* 0x0000000000017941 */ /* 0x000fea0003800000 */
.L_x_25651:
[----:B------:R-:W-:Y:S05]  /*0820*/  @!P1 BRA `(.L_x_25650) ;  /* 0x00000000007c9947 */ /* 0x000fea0003800000 */
[----:B------:R-:W0:Y:S01]  /*0830*/  S2R R17, SR_CgaCtaId ;  /* 0x0000000000117919 */ /* 0x000e220000008800 */
[----:B------:R-:W1:Y:S01]  /*0840*/  LDC.64 R14, c[0x0][0x228] ;  /* 0x00008a00ff0e7b82 */ /* 0x000e620000000a00 */
[----:B------:R-:W-:Y:S02]  /*0850*/  MOV R16, 0x400 ;  /* 0x0000040000107802 */ /* 0x000fe40000000f00 */
[----:B------:R-:W-:-:S05]  /*0860*/  IADD3 R8, P0, R7, R8, RZ ;  /* 0x0000000807087210 */ /* 0x000fca0007f1e0ff */
[----:B------:R-:W-:Y:S01]  /*0870*/  IMAD.X R21, R21, 0x1, R24, P0 ;  /* 0x0000000115157824 */ /* 0x000fe200000e0618 */
[----:B0-----:R-:W-:Y:S02]  /*0880*/  LEA R16, R17, R16, 0x18 ;  /* 0x0000001011107211 */ /* 0x001fe400078ec0ff */
[----:B-1----:R-:W-:Y:S01]  /*0890*/  LEA R17, P0, R8, R14, 0x1 ;  /* 0x0000000e08117211 */ /* 0x002fe200078008ff */
[----:B------:R-:W-:Y:S02]  /*08a0*/  IMAD R14, R22, 0x4, R5 ;  /* 0x00000004160e7824 */ /* 0x000fe400078e0205 */
[----:B------:R-:W-:Y:S01]  /*08b0*/  IMAD R7, R5, 0x3c, R16 ;  /* 0x0000003c05077824 */ /* 0x000fe200078e0210 */
[----:B------:R-:W-:Y:S01]  /*08c0*/  LEA.HI.X R28, R8, R15, R21, 0x1, P0 ;  /* 0x0000000f081c7211 */ /* 0x000fe200000f0c15 */
[C---:B------:R-:W-:Y:S02]  /*08d0*/  VIADD R8, R22.reuse, 0xffffff80 ;  /* 0xffffff8016087836 */ /* 0x040fe40000000000 */
[----:B------:R-:W-:-:S02]  /*08e0*/  IMAD R7, R22, 0x4, R7 ;  /* 0x0000000416077824 */ /* 0x000fc400078e0207 */
[----:B------:R-:W-:Y:S02]  /*08f0*/  IMAD.SHL.U32 R21, R14, 0x2, RZ ;  /* 0x000000020e157824 */ /* 0x000fe400078e00ff */
[----:B------:R-:W-:-:S07]  /*0900*/  VIADD R7, R7, 0x100 ;  /* 0x0000010007077836 */ /* 0x000fce0000000000 */
.L_x_25654:
        /* <DEDUP_REMOVED lines=17> */
.L_x_25650:
[----:B------:R-:W-:Y:S05]  /*0a20*/  BSYNC B0 ;  /* 0x0000000000007941 */ /* 0x000fea0003800000 */
.L_x_25649:
        /* <DEDUP_REMOVED lines=25> */
[----:B------:R-:W-:-:S05]  /*0bc0*/  IMAD R14, R7, R17, R22 ;  /* 0x00000011070e7224 */ /* 0x000fca00078e0216 */
[----:B------:R-:W-:Y:S02]  /*0bd0*/  ISETP.GT.U32.AND P1, PT, R7, R14, PT ;  /* 0x0000000e0700720c */ /* 0x000fe40003f24070 */
[----:B0-----:R-:W-:-:S11]  /*0be0*/  ISETP.GT.AND P3, PT, R23, -0x1, PT ;  /* 0xffffffff1700780c */ /* 0x001fd60003f64270 */
[----:B------:R-:W-:Y:S01]  /*0bf0*/  @!P1 IMAD.IADD R14, R14, 0x1, -R7 ;  /* 0x000000010e0e9824 */ /* 0x000fe200078e0a07 */
[----:B------:R-:W-:Y:S02]  /*0c00*/  @!P1 IADD3 R15, R15, 0x1, RZ ;  /* 0x000000010f0f9810 */ /* 0x000fe40007ffe0ff */
        /* <DEDUP_REMOVED lines=8> */
[----:B------:R-:W-:Y:S02]  /*0c90*/  IMAD R13, R11, UR4, RZ ;  /* 0x000000040b0d7c24 */ /* 0x000fe4000f8e02ff */
[----:B------:R-:W-:Y:S02]  /*0ca0*/  @P0 VIADD R15, R15, 0x1 ;  /* 0x000000010f0f0836 */ /* 0x000fe40000000000 */
[----:B------:R-:W-:Y:S02]  /*0cb0*/  IMAD.MOV.U32 R11, RZ, RZ, R7 ;  /* 0x000000ffff0b7224 */ /* 0x000fe400078e0007 */
[----:B------:R-:W-:Y:S02]  /*0cc0*/  IMAD.MOV.U32 R9, RZ, RZ, R15 ;  /* 0x000000ffff097224 */ /* 0x000fe400078e000f */
[----:B------:R-:W-:-:S02]  /*0cd0*/  VIADD R12, R14, 0x1 ;  /* 0x000000010e0c7836 */ /* 0x000fc40000000000 */
[----:B------:R-:W-:Y:S01]  /*0ce0*/  @!P2 IMAD.MOV R9, RZ, RZ, -R9 ;  /* 0x000000ffff09a224 */ /* 0x000fe200078e0a09 */
[----:B------:R-:W-:Y:S02]  /*0cf0*/  @!P1 LOP3.LUT R9, RZ, R21, RZ, 0x33, !PT ;  /* 0x00000015ff099212 */ /* 0x000fe400078e33ff */
[----:B------:R-:W-:-:S13]  /*0d00*/  ISETP.GE.AND P1, PT, R16, R3, PT ;  /* 0x000000031000720c */ /* 0x000fda0003f26270 */
[----:B------:R-:W-:Y:S05]  /*0d10*/  @P1 BRA `(.L_x_25656) ;  /* 0x0000001c00501947 */ /* 0x000fea0003800000 */
[----:B------:R-:W0:Y:S01]  /*0d20*/  S2R R24, SR_CgaCtaId ;  /* 0x0000000000187919 */ /* 0x000e220000008800 */
[----:B------:R-:W-:Y:S01]  /*0d30*/  MOV R14, R16 ;  /* 0x00000010000e7202 */ /* 0x000fe20000000f00 */
[----:B------:R-:W-:Y:S01]  /*0d40*/  ULDC.64 UR4, c[0x0][0x248] ;  /* 0x0000920000047ab9 */ /* 0x000fe20000000a00 */
[----:B------:R-:W-:Y:S01]  /*0d50*/  MOV R15, 0x400 ;  /* 0x00000400000f7802 */ /* 0x000fe20000000f00 */
[C---:B------:R-:W-:Y:S01]  /*0d60*/  VIADD R21, R5.reuse, 0x8 ;  /* 0x0000000805157836 */ /* 0x040fe20000000000 */
[----:B------:R-:W-:Y:S01]  /*0d70*/  SHF.R.S32.HI R10, RZ, 0x1f, R14 ;  /* 0x0000001fff0a7819 */ /* 0x000fe2000001140e */
[----:B------:R-:W-:Y:S01]  /*0d80*/  VIADD R27, R5, 0x1c ;  /* 0x0000001c051b7836 */ /* 0x000fe20000000000 */
[----:B------:R-:W-:Y:S01]  /*0d90*/  IADD3 R17, P0, R13, R14, RZ ;  /* 0x0000000e0d117210 */ /* 0x000fe20007f1e0ff */
[----:B------:R-:W-:Y:S01]  /*0da0*/  VIADD R32, R5, 0x2c ;  /* 0x0000002c05207836 */ /* 0x000fe20000000000 */
[----:B------:R-:W-:Y:S01]  /*0db0*/  SHF.R.S32.HI R7, RZ, 0x1f, R20 ;  /* 0x0000001fff077819 */ /* 0x000fe20000011414 */
[----:B------:R-:W-:Y:S01]  /*0dc0*/  IMAD.SHL.U32 R28, R27, 0x2, RZ ;  /* 0x000000021b1c7824 */ /* 0x000fe200078e00ff */
[----:B------:R-:W-:Y:S01]  /*0dd0*/  LEA.HI.X.SX32 R22, R13, R10, 0x1, P0 ;  /* 0x0000000a0d167211 */ /* 0x000fe200000f0eff */
[----:B------:R-:W-:Y:S01]  /*0de0*/  IMAD.SHL.U32 R13, R5, 0x2, RZ ;  /* 0x00000002050d7824 */ /* 0x000fe200078e00ff */
[----:B------:R-:W-:Y:S01]  /*0df0*/  LEA.HI R7, R7, R20, RZ, 0x3 ;  /* 0x0000001407077211 */ /* 0x000fe200078f18ff */
[----:B------:R-:W-:Y:S01]  /*0e00*/  VIADD R34, R5, 0x34 ;  /* 0x0000003405227836 */ /* 0x000fe20000000000 */
[----:B------:R-:W-:Y:S01]  /*0e10*/  LEA R16, P0, R17, UR4, 0x2 ;  /* 0x0000000411107c11 */ /* 0x000fe2000f8010ff */
[----:B------:R-:W-:Y:S01]  /*0e20*/  VIADD R44, R5, 0x38 ;  /* 0x00000038052c7836 */ /* 0x000fe20000000000 */
[----:B------:R-:W-:Y:S01]  /*0e30*/  SHF.R.S32.HI R10, RZ, 0x1f, R13 ;  /* 0x0000001fff0a7819 */ /* 0x000fe2000001140d */
[----:B------:R-:W1:Y:S01]  /*0e40*/  LDC R51, c[0x0][0x26c] ;  /* 0x00009b00ff337b82 */ /* 0x000e620000000800 */
[----:B------:R-:W-:Y:S01]  /*0e50*/  LOP3.LUT R7, R7, 0xfffffff8, RZ, 0xc0, !PT ;  /* 0xfffffff807077812 */ /* 0x000fe200078ec0ff */
[----:B------:R-:W-:Y:S01]  /*0e60*/  ULDC UR4, c[0x0][0x270] ;  /* 0x00009c0000047ab9 */ /* 0x000fe20000000800 */
[----:B------:R-:W-:-:S02]  /*0e70*/  LEA.HI R10, R10, R13, RZ, 0x3 ;  /* 0x0000000d0a0a7211 */ /* 0x000fc400078f18ff */
[----:B------:R-:W-:Y:S01]  /*0e80*/  LEA.HI.X R17, R17, UR5, R22, 0x2, P0 ;  /* 0x0000000511117c11 */ /* 0x000fe200080f1416 */
[----:B------:R-:W-:Y:S01]  /*0e90*/  IMAD.IADD R31, R20, 0x1, -R7 ;  /* 0x00000001141f7824 */ /* 0x000fe200078e0a07 */
[----:B------:R-:W-:Y:S01]  /*0ea0*/  LOP3.LUT R10, R10, 0xfffffff8, RZ, 0xc0, !PT ;  /* 0xfffffff80a0a7812 */ /* 0x000fe200078ec0ff */
[----:B------:R-:W-:Y:S01]  /*0eb0*/  VIADD R22, R5, 0xc ;  /* 0x0000000c05167836 */ /* 0x000fe20000000000 */
[----:B------:R-:W-:Y:S01]  /*0ec0*/  SHF.R.S32.HI R42, RZ, 0x1f, R27 ;  /* 0x0000001fff2a7819 */ /* 0x000fe2000001141b */
[----:B------:R-:W-:Y:S01]  /*0ed0*/  IMAD R26, R18, 0x8, R31 ;  /* 0x00000008121a7824 */ /* 0x000fe200078e021f */
[----:B------:R-:W-:Y:S01]  /*0ee0*/  SHF.R.S32.HI R29, RZ, 0x1f, R28 ;  /* 0x0000001fff1d7819 */ /* 0x000fe2000001141c */
[----:B------:R-:W-:Y:S01]  /*0ef0*/  IMAD.IADD R13, R13, 0x1, -R10 ;  /* 0x000000010d0d7824 */ /* 0x000fe200078e0a0a */
[----:B------:R-:W-:Y:S01]  /*0f00*/  SHF.R.S32.HI R10, RZ, 0x1f, R21 ;  /* 0x0000001fff0a7819 */ /* 0x000fe20000011415 */
[----:B------:R-:W-:Y:S01]  /*0f10*/  IMAD.SHL.U32 R31, R31, 0x8, RZ ;  /* 0x000000081f1f7824 */ /* 0x000fe200078e00ff */
[----:B0-----:R-:W-:Y:S01]  /*0f20*/  LEA R36, R24, R15, 0x18 ;  /* 0x0000000f18247211 */ /* 0x001fe200078ec0ff */
[----:B------:R-:W-:Y:S01]  /*0f30*/  VIADD R15, R15, 0x110 ;  /* 0x000001100f0f7836 */ /* 0x000fe20000000000 */
[----:B------:R-:W-:-:S02]  /*0f40*/  SHF.R.S32.HI R23, RZ, 0x1f, R22 ;  /* 0x0000001fff177819 */ /* 0x000fc40000011416 */
[----:B------:R-:W-:Y:S01]  /*0f50*/  LEA.HI R37, R10, R21, RZ, 0x2 ;  /* 0x000000150a257211 */ /* 0x000fe200078f10ff */
[C---:B------:R-:W-:Y:S01]  /*0f60*/  IMAD R36, R5.reuse, 0x3c, R36 ;  /* 0x0000003c05247824 */ /* 0x040fe200078e0224 */
[----:B------:R-:W-:Y:S01]  /*0f70*/  LEA R24, R24, R15, 0x18 ;  /* 0x0000000f18187211 */ /* 0x000fe200078ec0ff */
[----:B------:R-:W-:Y:S01]  /*0f80*/  VIADD R15, R5, 0x4 ;  /* 0x00000004050f7836 */ /* 0x000fe20000000000 */
[----:B------:R-:W-:Y:S02]  /*0f90*/  SHF.L.U32 R10, R21, 0x1, RZ ;  /* 0x00000001150a7819 */ /* 0x000fe400000006ff */
[----:B------:R-:W-:Y:S01]  /*0fa0*/  LEA.HI R38, R23, R22, RZ, 0x2 ;  /* 0x0000001617267211 */ /* 0x000fe200078f10ff */
[----:B------:R-:W-:Y:S01]  /*0fb0*/  IMAD.SHL.U32 R22, R22, 0x2, RZ ;  /* 0x0000000216167824 */ /* 0x000fe200078e00ff */
[----:B------:R-:W-:Y:S02]  /*0fc0*/  SHF.R.S32.HI R20, RZ, 0x1f, R15 ;  /* 0x0000001fff147819 */ /* 0x000fe4000001140f */
[----:B------:R-:W-:-:S02]  /*0fd0*/  SHF.R.S32.HI R23, RZ, 0x1f, R10 ;  /* 0x0000001fff177819 */ /* 0x000fc4000001140a */
[----:B------:R-:W-:Y:S01]  /*0fe0*/  LEA.HI R7, R20, R15, RZ, 0x2 ;  /* 0x0000000f14077211 */ /* 0x000fe200078f10ff */
[----:B------:R-:W-:Y:S01]  /*0ff0*/  IMAD.SHL.U32 R20, R15, 0x2, RZ ;  /* 0x000000020f147824 */ /* 0x000fe200078e00ff */
[----:B------:R-:W-:Y:S01]  /*1000*/  LEA.HI R23, R23, R10, RZ, 0x3 ;  /* 0x0000000a17177211 */ /* 0x000fe200078f18ff */
[----:B------:R-:W-:Y:S01]  /*1010*/  IMAD R15, R18, 0x8, R19 ;  /* 0x00000008120f7824 */ /* 0x000fe200078e0213 */
[----:B------:R-:W-:Y:S01]  /*1020*/  SHF.R.S32.HI R25, RZ, 0x1f, R22 ;  /* 0x0000001fff197819 */ /* 0x000fe20000011416 */
[----:B------:R-:W-:Y:S01]  /*1030*/  IMAD.U32 R18, R26, 0x4, R24 ;  /* 0x000000041a127824 */ /* 0x000fe200078e0018 */
[----:B------:R-:W-:Y:S01]  /*1040*/  SHF.R.S32.HI R21, RZ, 0x1f, R20 ;  /* 0x0000001fff157819 */ /* 0x000fe20000011414 */
[----:B------:R-:W-:Y:S01]  /*1050*/  IMAD.IADD R19, R19, 0x1, R26 ;  /* 0x0000000113137824 */ /* 0x000fe200078e021a */
[----:B------:R-:W-:Y:S01]  /*1060*/  LOP3.LUT R23, R23, 0xfffffff8, RZ, 0xc0, !PT ;  /* 0xfffffff817177812 */ /* 0x000fe200078ec0ff */
[----:B------:R-:W-:Y:S01]  /*1070*/  VIADD R24, R5, 0x10 ;  /* 0x0000001005187836 */ /* 0x000fe20000000000 */
[----:B------:R-:W-:Y:S01]  /*1080*/  LEA.HI R21, R21, R20, RZ, 0x3 ;  /* 0x0000001415157211 */ /* 0x000fe200078f18ff */
[----:B------:R-:W-:Y:S01]  /*1090*/  VIADD R26, R5, 0x18 ;  /* 0x00000018051a7836 */ /* 0x000fe20000000000 */
[----:B------:R-:W-:-:S02]  /*10a0*/  LEA.HI R25, R25, R22, RZ, 0x3 ;  /* 0x0000001619197211 */ /* 0x000fc400078f18ff */
[----:B------:R-:W-:Y:S02]  /*10b0*/  LOP3.LUT R21, R21, 0xfffffff8, RZ, 0xc0, !PT ;  /* 0xfffffff815157812 */ /* 0x000fe400078ec0ff */
[----:B------:R-:W-:Y:S02]  /*10c0*/  LOP3.LUT R25, R25, 0xfffffff8, RZ, 0xc0, !PT ;  /* 0xfffffff819197812 */ /* 0x000fe400078ec0ff */
[----:B------:R-:W-:Y:S01]  /*10d0*/  SHF.R.S32.HI R39, RZ, 0x1f, R24 ;  /* 0x0000001fff277819 */ /* 0x000fe20000011418 */
[----:B------:R-:W-:Y:S01]  /*10e0*/  IMAD.IADD R20, R20, 0x1, -R21 ;  /* 0x0000000114147824 */ /* 0x000fe200078e0a15 */
[----:B------:R-:W-:Y:S01]  /*10f0*/  SHF.R.S32.HI R41, RZ, 0x1f, R26 ;  /* 0x0000001fff297819 */ /* 0x000fe2000001141a */
[----:B------:R-:W-:Y:S01]  /*1100*/  IMAD.IADD R21, R10, 0x1, -R23 ;  /* 0x000000010a157824 */ /* 0x000fe200078e0a17 */
[----:B------:R-:W-:Y:S01]  /*1110*/  IADD3 R22, R22, -R25, RZ ;  /* 0x8000001916167210 */ /* 0x000fe20007ffe0ff */
        /* <DEDUP_REMOVED lines=24> */
[C---:B------:R-:W-:Y:S01]  /*12a0*/  VIADD R10, R5.reuse, 0x20 ;  /* 0x00000020050a7836 */ /* 0x040fe20000000000 */
[----:B------:R-:W-:Y:S01]  /*12b0*/  IADD3 R24, R24, -R25, RZ ;  /* 0x8000001918187210 */ /* 0x000fe20007ffe0ff */
[----:B------:R-:W-:Y:S01]  /*12c0*/  IMAD.IADD R25, R26, 0x1, -R27 ;  /* 0x000000011a197824 */ /* 0x000fe200078e0a1b */
        /* <DEDUP_REMOVED lines=21> */
[----:B------:R-:W-:Y:S02]  /*1420*/  SHF.R.S32.HI R35, RZ, 0x1f, R32 ;  /* 0x0000001fff237819 */ /* 0x000fe40000011420 */
[----:B------:R-:W-:Y:S02]  /*1430*/  LEA.HI R29, R29, R28, RZ, 0x3 ;  /* 0x0000001c1d1d7211 */ /* 0x000fe400078f18ff */
[----:B------:R-:W-:-:S02]  /*1440*/  LEA.HI R27, R27, R10, RZ, 0x3 ;  /* 0x0000000a1b1b7211 */ /* 0x000fc400078f18ff */
        /* <DEDUP_REMOVED lines=20> */
[----:B------:R-:W-:-:S02]  /*1590*/  SHF.L.U32 R32, R10, 0x1, RZ ;  /* 0x000000010a207819 */ /* 0x000fc400000006ff */
[----:B------:R-:W-:Y:S01]  /*15a0*/  LEA.HI R56, R33, R10, RZ, 0x2 ;  /* 0x0000000a21387211 */ /* 0x000fe200078f10ff */
[----:B------:R-:W-:Y:S01]  /*15b0*/  IMAD R10, R4, UR4, RZ ;  /* 0x00000004040a7c24 */ /* 0x000fe2000f8e02ff */
[----:B------:R-:W-:Y:S01]  /*15c0*/  SHF.R.S32.HI R33, RZ, 0x1f, R32 ;  /* 0x0000001fff217819 */ /* 0x000fe20000011420 */
[----:B------:R-:W-:Y:S01]  /*15d0*/  IMAD.SHL.U32 R57, R57, 0x10, RZ ;  /* 0x0000001039397824 */ /* 0x000fe200078e00ff */
[----:B------:R-:W-:Y:S01]  /*15e0*/  SHF.R.S32.HI R35, RZ, 0x1f, R34 ;  /* 0x0000001fff237819 */ /* 0x000fe20000011422 */
[----:B------:R-:W-:Y:S01]  /*15f0*/  IMAD.SHL.U32 R56, R56, 0x10, RZ ;  /* 0x0000001038387824 */ /* 0x000fe200078e00ff */
[----:B------:R-:W-:Y:S01]  /*1600*/  SHF.R.S32.HI R44, RZ, 0x1f, R45 ;  /* 0x0000001fff2c7819 */ /* 0x000fe2000001142d */
[----:B------:R-:W-:Y:S01]  /*1610*/  ULDC UR4, c[0x0][0x28c] ;  /* 0x0000a30000047ab9 */ /* 0x000fe20000000800 */
[----:B------:R-:W-:Y:S02]  /*1620*/  LEA.HI R33, R33, R32, RZ, 0x3 ;  /* 0x0000002021217211 */ /* 0x000fe400078f18ff */
[----:B------:R-:W-:-:S02]  /*1630*/  LEA.HI R35, R35, R34, RZ, 0x3 ;  /* 0x0000002223237211 */ /* 0x000fc400078f18ff */
[----:B------:R-:W-:Y:S02]  /*1640*/  LEA.HI R44, R44, R45, RZ, 0x3 ;  /* 0x0000002d2c2c7211 */ /* 0x000fe400078f18ff */
[----:B------:R-:W-:Y:S02]  /*1650*/  LOP3.LUT R33, R33, 0xfffffff8, RZ, 0xc0, !PT ;  /* 0xfffffff821217812 */ /* 0x000fe400078ec0ff */
[----:B------:R-:W-:Y:S02]  /*1660*/  LOP3.LUT R35, R35, 0xfffffff8, RZ, 0xc0, !PT ;  /* 0xfffffff823237812 */ /* 0x000fe400078ec0ff */
[----:B------:R-:W-:Y:S02]  /*1670*/  LOP3.LUT R50, R44, 0xfffffff8, RZ, 0xc0, !PT ;  /* 0xfffffff82c327812 */ /* 0x000fe400078ec0ff */
[----:B------:R-:W-:Y:S01]  /*1680*/  IADD3 R44, P0, R10, R31, RZ ;  /* 0x0000001f0a2c7210 */ /* 0x000fe20007f1e0ff */
[----:B------:R-:W-:Y:S01]  /*1690*/  IMAD.IADD R31, R32, 0x1, -R33 ;  /* 0x00000001201f7824 */ /* 0x000fe200078e0a21 */
[----:B------:R-:W-:Y:S01]  /*16a0*/  SHF.L.U32 R7, R7, 0x4, RZ ;  /* 0x0000000407077819 */ /* 0x000fe200000006ff */
        /* <DEDUP_REMOVED lines=53> */
.L_x_25661:
        /* <DEDUP_REMOVED lines=14> */
[----:B------:R-:W-:Y:S01]  /*1ae0*/  ISETP.NE.AND P2, PT, R50, RZ, PT ;  /* 0x000000ff3200720c */ /* 0x000fe20003f45270 */
[----:B0-----:R-:W-:Y:S01]  /*1af0*/  VIADD R47, R51, 0xffffffe ;  /* 0x0ffffffe332f7836 */ /* 0x001fe20000000000 */
[----:B------:R-:W-:Y:S02]  /*1b00*/  ISETP.GE.U32.AND P0, PT, R46, R11, PT ;  /* 0x0000000b2e00720c */ /* 0x000fe40003f06070 */
[----:B------:R-:W-:-:S03]  /*1b10*/  LOP3.LUT R46, R15, R50, RZ, 0x3c, !PT ;  /* 0x000000320f2e7212 */ /* 0x000fc600078e3cff */
[----:B------:R-:W0:Y:S01]  /*1b20*/  F2I.FTZ.U32.TRUNC.NTZ R47, R47 ;  /* 0x0000002f002f7305 */ /* 0x000e22000021f000 */
[----:B------:R-:W-:Y:S01]  /*1b30*/  ISETP.GE.AND P3, PT, R46, RZ, PT ;  /* 0x000000ff2e00720c */ /* 0x000fe20003f66270 */
[----:B------:R-:W-:-:S06]  /*1b40*/  HFMA2.MMA R46, -RZ, RZ, 0, 0 ;  /* 0x00000000ff2e7435 */ /* 0x000fcc00000001ff */
[----:B------:R-:W-:-:S06]  /*1b50*/  @P0 VIADD R49, R49, 0x1 ;  /* 0x0000000131310836 */ /* 0x000fcc0000000000 */
[----:B------:R-:W-:Y:S01]  /*1b60*/  @!P3 IMAD.MOV R49, RZ, RZ, -R49 ;  /* 0x000000ffff31b224 */ /* 0x000fe200078e0a31 */
[----:B------:R-:W-:Y:S01]  /*1b70*/  @!P2 LOP3.LUT R49, RZ, R50, RZ, 0x33, !PT ;  /* 0x00000032ff31a212 */ /* 0x000fe200078e33ff */
[----:B0-----:R-:W-:-:S04]  /*1b80*/  IMAD.MOV R51, RZ, RZ, -R47 ;  /* 0x000000ffff337224 */ /* 0x001fc800078e0a2f */
        /* <DEDUP_REMOVED lines=18> */
[----:B------:R-:W2:Y:S02]  /*1cb0*/  LDG.E.CONSTANT R46, desc[UR10][R16.64] ;  /* 0x0000000a102e7981 */ /* 0x000ea4000c1e9900 */
[----:B--2---:R-:W-:-:S05]  /*1cc0*/  SHF.R.S32.HI R47, RZ, 0x1f, R46 ;  /* 0x0000001fff2f7819 */ /* 0x004fca000001142e */
[----:B------:R-:W-:-:S04]  /*1cd0*/  IMAD R47, R47, UR9, RZ ;  /* 0x000000092f2f7c24 */ /* 0x000fc8000f8e02ff */
[C---:B------:R-:W-:Y:S02]  /*1ce0*/  IMAD R49, R46.reuse, R35, R47 ;  /* 0x000000232e317224 */ /* 0x040fe400078e022f */
[----:B------:R-:W-:-:S05]  /*1cf0*/  IMAD.WIDE.U32 R46, R46, UR9, R44 ;  /* 0x000000092e2e7c25 */ /* 0x000fca000f8e002c */
[----:B------:R-:W-:Y:S02]  /*1d00*/  IADD3 R88, R47, R49, RZ ;  /* 0x000000312f587210 */ /* 0x000fe40007ffe0ff */
[----:B------:R-:W-:-:S04]  /*1d10*/  IADD3 R47, P0, P2, R20, R46, R37 ;  /* 0x0000002e142f7210 */ /* 0x000fc80007a1e025 */
[----:B------:R-:W-:Y:S02]  /*1d20*/  LEA R48, P3, R47, UR6, 0x1 ;  /* 0x000000062f307c11 */ /* 0x000fe4000f8608ff */
[----:B------:R-:W-:-:S04]  /*1d30*/  IADD3.X R50, R74, R88, R59, P0, P2 ;  /* 0x000000584a327210 */ /* 0x000fc800007e443b */
[----:B------:R-:W-:Y:S02]  /*1d40*/  LEA.HI.X R49, R47, UR7, R50, 0x1, P3 ;  /* 0x000000072f317c11 */ /* 0x000fe400098f0c32 */
[----:B------:R-:W-:-:S03]  /*1d50*/  IADD3 R47, P0, R13, R46, RZ ;  /* 0x0000002e0d2f7210 */ /* 0x000fc60007f1e0ff */
[----:B------:R-:W2:Y:S01]  /*1d60*/  LDG.E.CONSTANT R48, desc[UR10][R48.64] ;  /* 0x0000000a30307981 */ /* 0x000ea2000c1e9900 */
[----:B------:R-:W-:Y:S02]  /*1d70*/  LEA R50, P2, R47, UR6, 0x1 ;  /* 0x000000062f327c11 */ /* 0x000fe4000f8408ff */
[----:B------:R-:W-:-:S04]  /*1d80*/  LEA.HI.X.SX32 R90, R13, R88, 0x1, P0 ;  /* 0x000000580d5a7211 */ /* 0x000fc800000f0eff */
[----:B------:R-:W-:Y:S02]  /*1d90*/  LEA.HI.X R51, R47, UR7, R90, 0x1, P2 ;  /* 0x000000072f337c11 */ /* 0x000fe400090f0c5a */
[----:B------:R-:W0:Y:S04]  /*1da0*/  LDS R90, [R36+0x4] ;  /* 0x00000400245a7984 */ /* 0x000e280000000800 */
[----:B------:R-:W3:Y:S04]  /*1db0*/  LDG.E.CONSTANT R50, desc[UR10][R50.64] ;  /* 0x0000000a32327981 */ /* 0x000ee8000c1e9900 */
[----:B------:R-:W1:Y:S01]  /*1dc0*/  LDS R47, [R36] ;  /* 0x00000000242f7984 */ /* 0x000e620000000800 */
[----:B0-----:R-:W-:-:S02]  /*1dd0*/  HADD2.F32 R89, -RZ, R90.H0_H0 ;  /* 0x2000005aff597230 */ /* 0x001fc40000004100 */
[----:B------:R-:W-:Y:S02]  /*1de0*/  HADD2.F32 R90, -RZ, R90.H1_H1 ;  /* 0x3000005aff5a7230 */ /* 0x000fe40000004100 */
[--C-:B--2---:R-:W-:Y:S02]  /*1df0*/  HADD2.F32 R49, -RZ, R48.reuse.H1_H1 ;  /* 0x30000030ff317230 */ /* 0x104fe40000004100 */
[----:B------:R-:W-:Y:S02]  /*1e00*/  HADD2.F32 R92, -RZ, R48.H0_H0 ;  /* 0x20000030ff5c7230 */ /* 0x000fe40000004100 */
[--C-:B-1----:R-:W-:Y:S02]  /*1e10*/  HADD2.F32 R48, -RZ, R47.reuse.H0_H0 ;  /* 0x2000002fff307230 */ /* 0x102fe40000004100 */
[----:B------:R-:W-:Y:S01]  /*1e20*/  FMUL.FTZ R90, R90, R49 ;  /* 0x000000315a5a7220 */ /* 0x000fe20000410000 */
[----:B------:R-:W-:Y:S02]  /*1e30*/  HADD2.F32 R47, -RZ, R47.H1_H1 ;  /* 0x3000002fff2f7230 */ /* 0x000fe40000004100 */
[----:B------:R-:W-:Y:S01]  /*1e40*/  FMUL.FTZ R89, R89, R92 ;  /* 0x0000005c59597220 */ /* 0x000fe20000410000 */
[----:B---3--:R-:W-:-:S02]  /*1e50*/  HADD2.F32 R49, -RZ, R50.H0_H0 ;  /* 0x20000032ff317230 */ /* 0x008fc40000004100 */
[----:B------:R-:W-:-:S03]  /*1e60*/  HADD2.F32 R50, -RZ, R50.H1_H1 ;  /* 0x30000032ff327230 */ /* 0x000fc60000004100 */
[----:B------:R-:W-:Y:S01]  /*1e70*/  FFMA.FTZ R89, R48, R49, R89 ;  /* 0x0000003130597223 */ /* 0x000fe20000010059 */
[----:B------:R-:W-:Y:S01]  /*1e80*/  IADD3 R49, P0, P2, R21, R46, R38 ;  /* 0x0000002e15317210 */ /* 0x000fe20007a1e026 */
[----:B------:R-:W-:-:S03]  /*1e90*/  FFMA.FTZ R47, R47, R50, R90 ;  /* 0x000000322f2f7223 */ /* 0x000fc6000001005a */
[----:B------:R-:W-:Y:S02]  /*1ea0*/  LEA R48, P3, R49, UR6, 0x1 ;  /* 0x0000000631307c11 */ /* 0x000fe4000f8608ff */
[----:B------:R-:W-:-:S04]  /*1eb0*/  IADD3.X R50, R73, R88, R60, P0, P2 ;  /* 0x0000005849327210 */ /* 0x000fc800007e443c */
[----:B------:R-:W-:Y:S02]  /*1ec0*/  LEA.HI.X R49, R49, UR7, R50, 0x1, P3 ;  /* 0x0000000731317c11 */ /* 0x000fe400098f0c32 */
[----:B------:R-:W0:Y:S04]  /*1ed0*/  LDS R50, [R36+0x8] ;  /* 0x0000080024327984 */ /* 0x000e280000000800 */
[----:B------:R-:W2:Y:S01]  /*1ee0*/  LDG.E.CONSTANT R48, desc[UR10][R48.64] ;  /* 0x0000000a30307981 */ /* 0x000ea2000c1e9900 */
[--C-:B0-----:R-:W-:Y:S02]  /*1ef0*/  HADD2.F32 R90, -RZ, R50.reuse.H0_H0 ;  /* 0x20000032ff5a7230 */ /* 0x101fe40000004100 */
[----:B------:R-:W-:Y:S02]  /*1f00*/  HADD2.F32 R50, -RZ, R50.H1_H1 ;  /* 0x30000032ff327230 */ /* 0x000fe40000004100 */
[----:B--2---:R-:W-:-:S05]  /*1f10*/  HADD2.F32 R51, -RZ, R48.H0_H0 ;  /* 0x20000030ff337230 */ /* 0x004fca0000004100 */
[----:B------:R-:W-:Y:S01]  /*1f20*/  FFMA.FTZ R89, R90, R51, R89 ;  /* 0x000000335a597223 */ /* 0x000fe20000010059 */
[----:B------:R-:W-:Y:S02]  /*1f30*/  HADD2.F32 R51, -RZ, R48.H1_H1 ;  /* 0x30000030ff337230 */ /* 0x000fe40000004100 */
[----:B------:R-:W0:Y:S03]  /*1f40*/  LDS R48, [R36+0xc] ;  /* 0x00000c0024307984 */ /* 0x000e260000000800 */
[----:B------:R-:W-:Y:S01]  /*1f50*/  FFMA.FTZ R47, R50, R51, R47 ;  /* 0x00000033322f7223 */ /* 0x000fe2000001002f */
[----:B------:R-:W-:-:S04]  /*1f60*/  IADD3 R51, P0, P2, R22, R46, R39 ;  /* 0x0000002e16337210 */ /* 0x000fc80007a1e027 */
[----:B------:R-:W-:Y:S02]  /*1f70*/  LEA R50, P3, R51, UR6, 0x1 ;  /* 0x0000000633327c11 */ /* 0x000fe4000f8608ff */
[----:B------:R-:W-:-:S04]  /*1f80*/  IADD3.X R90, R76, R88, R61, P0, P2 ;  /* 0x000000584c5a7210 */ /* 0x000fc800007e443d */
[----:B------:R-:W-:-:S05]  /*1f90*/  LEA.HI.X R51, R51, UR7, R90, 0x1, P3 ;  /* 0x0000000733337c11 */ /* 0x000fca00098f0c5a */
        /* <DEDUP_REMOVED lines=97> */
[----:B0-----:R-:W-:Y:S02]  /*25b0*/  HADD2.F32 R90, -RZ, R48.H0_H0 ;  /* 0x20000030ff5a7230 */ /* 0x001fe40000004100 */
[----:B--2---:R-:W-:-:S05]  /*25c0*/  HADD2.F32 R49, -RZ, R50.H0_H0 ;  /* 0x20000032ff317230 */ /* 0x004fca0000004100 */
[----:B------:R-:W-:Y:S01]  /*25d0*/  FFMA.FTZ R89, R90, R49, R89 ;  /* 0x000000315a597223 */ /* 0x000fe20000010059 */
[----:B------:R-:W-:Y:S02]  /*25e0*/  HADD2.F32 R90, -RZ, R48.H1_H1 ;  /* 0x30000030ff5a7230 */ /* 0x000fe40000004100 */
        /* <DEDUP_REMOVED lines=8> */
[----:B------:R-:W-:Y:S01]  /*2670*/  IADD3 R51, P0, P2, R32, R46, R57 ;  /* 0x0000002e20337210 */ /* 0x000fe20007a1e039 */
[----:B0-----:R-:W-:Y:S02]  /*2680*/  HADD2.F32 R92, -RZ, R50.H0_H0 ;  /* 0x20000032ff5c7230 */ /* 0x001fe40000004100 */
[----:B--2---:R-:W-:-:S05]  /*2690*/  HADD2.F32 R47, -RZ, R48.H0_H0 ;  /* 0x20000030ff2f7230 */ /* 0x004fca0000004100 */
[----:B------:R-:W-:Y:S01]  /*26a0*/  FFMA.FTZ R47, R92, R47, R89 ;  /* 0x0000002f5c2f7223 */ /* 0x000fe20000010059 */
[----:B------:R-:W-:Y:S02]  /*26b0*/  HADD2.F32 R89, -RZ, R50.H1_H1 ;  /* 0x30000032ff597230 */ /* 0x000fe40000004100 */
[----:B------:R-:W-:Y:S02]  /*26c0*/  HADD2.F32 R50, -RZ, R48.H1_H1 ;  /* 0x30000030ff327230 */ /* 0x000fe40000004100 */
[----:B------:R-:W0:Y:S03]  /*26d0*/  LDS R48, [R36+0x34] ;  /* 0x0000340024307984 */ /* 0x000e260000000800 */
[----:B------:R-:W-:Y:S01]  /*26e0*/  FFMA.FTZ R89, R89, R50, R90 ;  /* 0x0000003259597223 */ /* 0x000fe2000001005a */
        /* <DEDUP_REMOVED lines=8> */
[----:B------:R-:W-:Y:S02]  /*2770*/  IADD3.X R47, R85, R88, R72, P0, P2 ;  /* 0x00000058552f7210 */ /* 0x000fe400007e4448 */
[C---:B------:R-:W-:Y:S01]  /*2780*/  LEA R46, P0, R90.reuse, UR6, 0x1 ;  /* 0x000000065a2e7c11 */ /* 0x040fe2000f8008ff */
[----:B------:R-:W0:Y:S03]  /*2790*/  LDS R88, [R36+0x38] ;  /* 0x0000380024587984 */ /* 0x000e260000000800 */
[----:B------:R-:W-:-:S05]  /*27a0*/  LEA.HI.X R47, R90, UR7, R47, 0x1, P0 ;  /* 0x000000075a2f7c11 */ /* 0x000fca00080f0c2f */
[----:B------:R-:W2:Y:S01]  /*27b0*/  LDG.E.CONSTANT R46, desc[UR10][R46.64] ;  /* 0x0000000a2e2e7981 */ /* 0x000ea2000c1e9900 */
[----:B------:R-:W-:Y:S01]  /*27c0*/  HADD2.F32 R48, -RZ, R48.H1_H1 ;  /* 0x30000030ff307230 */ /* 0x000fe20000004100 */
[----:B------:R-:W-:Y:S01]  /*27d0*/  UMOV UR4, 0xffffffff ;  /* 0xffffffff00047882 */ /* 0x000fe20000000000 */
[----:B------:R-:W-:Y:S01]  /*27e0*/  HADD2.F32 R50, -RZ, R50.H1_H1 ;  /* 0x30000032ff327230 */ /* 0x000fe20000004100 */
[----:B-----5:R-:W-:-:S04]  /*27f0*/  FSETP.NEU.FTZ.AND P0, PT, R2, RZ, PT ;  /* 0x000000ff0200720b */ /* 0x020fc80003f1d000 */
[----:B------:R-:W-:Y:S01]  /*2800*/  FFMA.FTZ R48, R48, R50, R89 ;  /* 0x0000003230307223 */ /* 0x000fe20000010059 */
[----:B0-----:R-:W-:Y:S02]  /*2810*/  HADD2.F32 R50, -RZ, R88.H0_H0 ;  /* 0x20000058ff327230 */ /* 0x001fe40000004100 */
[----:B--2---:R-:W-:-:S05]  /*2820*/  HADD2.F32 R51, -RZ, R46.H0_H0 ;  /* 0x2000002eff337230 */ /* 0x004fca0000004100 */
[----:B------:R-:W-:Y:S01]  /*2830*/  FFMA.FTZ R51, R50, R51, R49 ;  /* 0x0000003332337223 */ /* 0x000fe20000010031 */
[----:B------:R-:W-:Y:S02]  /*2840*/  HADD2.F32 R49, -RZ, R88.H1_H1 ;  /* 0x30000058ff317230 */ /* 0x000fe40000004100 */
[----:B------:R-:W-:-:S05]  /*2850*/  HADD2.F32 R50, -RZ, R46.H1_H1 ;  /* 0x3000002eff327230 */ /* 0x000fca0000004100 */
[----:B------:R-:W-:-:S04]  /*2860*/  FFMA.FTZ R48, R49, R50, R48 ;  /* 0x0000003231307223 */ /* 0x000fc80000010030 */
[----:B------:R-:W-:Y:S01]  /*2870*/  FADD.FTZ R48, R51, R48 ;  /* 0x0000003033307221 */ /* 0x000fe20000010000 */
[----:B------:R-:W-:Y:S06]  /*2880*/  BRA.DIV UR4, `(.L_x_25659) ;  /* 0x0000003a04c47947 */ /* 0x000fec000b800000 */
[----:B------:R-:W0:Y:S02]  /*2890*/  SHFL.BFLY PT, R47, R48, 0x2, 0x1f ;  /* 0x0c401f00302f7f89 */ /* 0x000e2400000e0000 */
[----:B0-----:R-:W-:-:S05]  /*28a0*/  FADD.FTZ R47, R48, R47 ;  /* 0x0000002f302f7221 */ /* 0x001fca0000010000 */
[----:B------:R0:W1:Y:S02]  /*28b0*/  SHFL.BFLY PT, R46, R47, 0x1, 0x1f ;  /* 0x0c201f002f2e7f89 */ /* 0x00006400000e0000 */
.L_x_25710:
        /* <DEDUP_REMOVED lines=13> */
.L_x_25658:
[----:B------:R-:W-:-:S13]  /*2990*/  ISETP.NE.AND P0, PT, R5, RZ, PT ;  /* 0x000000ff0500720c */ /* 0x000fda0003f05270 */
[----:B------:R-:W-:-:S05]  /*29a0*/  @!P0 IMAD.MOV.U32 R47, RZ, RZ, -0x800001 ;  /* 0xff7fffffff2f8424 */ /* 0x000fca00078e00ff */
[----:B------:R0:W-:Y:S02]  /*29b0*/  @!P0 STS [R18], R47 ;  /* 0x0000002f12008388 */ /* 0x0001e40000000800 */
.L_x_25660:
[----:B------:R-:W-:Y:S05]  /*29c0*/  BSYNC B1 ;  /* 0x0000000000017941 */ /* 0x000fea0003800000 */
.L_x_25657:
        /* <DEDUP_REMOVED lines=9> */
.L_x_25656:
[----:B------:R-:W-:Y:S05]  /*2a60*/  BSYNC B0 ;  /* 0x0000000000007941 */ /* 0x000fea0003800000 */
.L_x_25655:
[----:B------:R-:W0:Y:S01]  /*2a70*/  S2R R13, SR_TID.X ;  /* 0x00000000000d7919 */ /* 0x000e220000002100 */
[----:B------:R-:W-:Y:S01]  /*2a80*/  UMOV UR4, 0xffffffff ;  /* 0xffffffff00047882 */ /* 0x000fe20000000000 */
[----:B0----5:R-:W-:-:S04]  /*2a90*/  SHF.R.S32.HI R2, RZ, 0x1f, R13 ;  /* 0x0000001fff027819 */ /* 0x021fc8000001140d */
        /* <DEDUP_REMOVED lines=9> */
.L_x_25715:
[----:B------:R-:W-:Y:S02]  /*2b30*/  ISETP.NE.AND P0, PT, R2, RZ, PT ;  /* 0x000000ff0200720c */ /* 0x000fe40003f05270 */
[----:B------:R-:W-:Y:S02]  /*2b40*/  IADD3 R5, R0, 0x7, RZ ;  /* 0x0000000700057810 */ /* 0x000fe40007ffe0ff */
[----:B01----:R-:W-:Y:S02]  /*2b50*/  FMNMX.FTZ R8, R8, R11, !PT ;  /* 0x0000000b08087209 */ /* 0x003fe40007810000 */
[----:B------:R-:W-:-:S04]  /*2b60*/  SHF.R.S32.HI R10, RZ, 0x1f, R5 ;  /* 0x0000001fff0a7819 */ /* 0x000fc80000011405 */
[----:B------:R-:W-:-:S03]  /*2b70*/  LEA.HI R14, R10, R5, RZ, 0x3 ;  /* 0x000000050a0e7211 */ /* 0x000fc600078f18ff */
[----:B------:R-:W-:Y:S05]  /*2b80*/  @P0 BRA `(.L_x_25663) ;  /* 0x0000000000240947 */ /* 0x000fea0003800000 */
        /* <DEDUP_REMOVED lines=9> */
.L_x_25663:
[----:B------:R-:W-:Y:S05]  /*2c20*/  WARPSYNC.ALL ;  /* 0x0000000000007948 */ /* 0x000fea0003800000 */
[----:B0-----:R-:W-:Y:S01]  /*2c30*/  SHF.R.S32.HI R5, RZ, 0x3, R14 ;  /* 0x00000003ff057819 */ /* 0x001fe2000001140e */
[----:B------:R-:W-:Y:S01]  /*2c40*/  BAR.SYNC.DEFER_BLOCKING 0x0 ;  /* 0x0000000000007b1d */ /* 0x000fe20000010000 */
[----:B------:R-:W-:Y:S01]  /*2c50*/  ISETP.GT.AND P0, PT, R2, 0x3, PT ;  /* 0x000000030200780c */ /* 0x000fe20003f04270 */
[----:B------:R-:W-:Y:S01]  /*2c60*/  IMAD.MOV.U32 R10, RZ, RZ, -0x800001 ;  /* 0xff7fffffff0a7424 */ /* 0x000fe200078e00ff */
[----:B------:R-:W-:Y:S01]  /*2c70*/  ISETP.GE.AND P2, PT, R13, R6, PT ;  /* 0x000000060d00720c */ /* 0x000fe20003f46270 */
[----:B------:R-:W-:-:S02]  /*2c80*/  IMAD.MOV.U32 R14, RZ, RZ, RZ ;  /* 0x000000ffff0e7224 */ /* 0x000fc400078e00ff */
        /* <DEDUP_REMOVED lines=37> */
.L_x_25668:
        /* <DEDUP_REMOVED lines=11> */
.L_x_25667:
[----:B------:R-:W-:Y:S05]  /*2f90*/  BSYNC B1 ;  /* 0x0000000000017941 */ /* 0x000fea0003800000 */
.L_x_25666:
        /* <DEDUP_REMOVED lines=14> */
.L_x_25671:
        /* <DEDUP_REMOVED lines=100> */
.L_x_25670:
[----:B------:R-:W-:Y:S05]  /*36c0*/  BSYNC B1 ;  /* 0x0000000000017941 */ /* 0x000fea0003800000 */
.L_x_25669:
        /* <DEDUP_REMOVED lines=55> */
.L_x_25673:
[----:B------:R-:W-:Y:S05]  /*3a40*/  BSYNC B1 ;  /* 0x0000000000017941 */ /* 0x000fea0003800000 */
.L_x_25672:
        /* <DEDUP_REMOVED lines=26> */
.L_x_25665:
[----:B------:R-:W-:Y:S05]  /*3bf0*/  BSYNC B0 ;  /* 0x0000000000007941 */ /* 0x000fea0003800000 */
.L_x_25664:
        /* <DEDUP_REMOVED lines=59> */
.L_x_25678:
        /* <DEDUP_REMOVED lines=8> */
.L_x_25677:
[----:B------:R-:W-:Y:S05]  /*4030*/  BSYNC B1 ;  /* 0x0000000000017941 */ /* 0x000fea0003800000 */
.L_x_25676:
        /* <DEDUP_REMOVED lines=14> */
.L_x_25681:
        /* <DEDUP_REMOVED lines=52> */
.L_x_25680:
[----:B------:R-:W-:Y:S05]  /*4460*/  BSYNC B1 ;  /* 0x0000000000017941 */ /* 0x000fea0003800000 */
.L_x_25679:
        /* <DEDUP_REMOVED lines=31> */
.L_x_25683:
[----:B------:R-:W-:Y:S05]  /*4660*/  BSYNC B1 ;  /* 0x0000000000017941 */ /* 0x000fea0003800000 */
.L_x_25682:
        /* <DEDUP_REMOVED lines=14> */
.L_x_25675:
[----:B------:R-:W-:Y:S05]  /*4750*/  BSYNC B0 ;  /* 0x0000000000007941 */ /* 0x000fea0003800000 */
.L_x_25674:
        /* <DEDUP_REMOVED lines=31> */
[----:B0-----:R1:W-:Y:S04]  /*4950*/  STG.E desc[UR10][R14.64], R8 ;  /* 0x000000080e007986 */ /* 0x0013e8000c10190a */
[----:B------:R1:W-:Y:S02]  /*4960*/  STG.E desc[UR10][R16.64], R10 ;  /* 0x0000000a10007986 */ /* 0x0003e4000c10190a */
.L_x_25685:
[----:B------:R-:W-:Y:S05]  /*4970*/  BSYNC B0 ;  /* 0x0000000000007941 */ /* 0x000fea0003800000 */
.L_x_25684:
[----:B------:R-:W-:Y:S01]  /*4980*/  ULDC UR8, c[0x0][0x26c] ;  /* 0x00009b0000087ab9 */ /* 0x000fe20000000800 */
[----:B------:R-:W-:Y:S01]  /*4990*/  BSSY B1, `(.L_x_25686) ;  /* 0x0000132000017945 */ /* 0x000fe20003800000 */
[----:B------:R-:W-:Y:S02]  /*49a0*/  IMAD.MOV.U32 R35, RZ, RZ, RZ ;  /* 0x000000ffff237224 */ /* 0x000fe400078e00ff */
[----:B------:R-:W-:Y:S01]  /*49b0*/  IMAD.MOV.U32 R36, RZ, RZ, RZ ;  /* 0x000000ffff247224 */ /* 0x000fe200078e00ff */
[----:B------:R-:W-:Y:S06]  /*49c0*/  @P1 BRA `(.L_x_25687) ;  /* 0x0000001000b81947 */ /* 0x000fec0003800000 */
[----:B-1----:R-:W1:Y:S01]  /*49d0*/  I2F.RP R14, R7 ;  /* 0x00000007000e7306 */ /* 0x002e620000209400 */
[----:B--2---:R-:W2:Y:S01]  /*49e0*/  S2R R38, SR_CTAID.Z ;  /* 0x0000000000267919 */ /* 0x004ea20000002700 */
[----:B------:R-:W3:Y:S01]  /*49f0*/  S2UR UR4, SR_CTAID.Y ;  /* 0x00000000000479c3 */ /* 0x000ee20000002600 */
[----:B------:R-:W-:Y:S01]  /*4a00*/  SHF.R.S32.HI R10, RZ, 0x1f, R13 ;  /* 0x0000001fff0a7819 */ /* 0x000fe2000001140d */
[----:B------:R-:W-:Y:S01]  /*4a10*/  ULDC.64 UR6, c[0x0][0x248] ;  /* 0x0000920000067ab9 */ /* 0x000fe20000000a00 */
[----:B------:R-:W-:Y:S01]  /*4a20*/  IMAD.SHL.U32 R43, R2, 0x8, RZ ;  /* 0x00000008022b7824 */ /* 0x000fe200078e00ff */
[----:B------:R-:W-:Y:S01]  /*4a30*/  IADD3 R39, -R5, 0x1, RZ ;  /* 0x0000000105277810 */ /* 0x000fe20007ffe1ff */
[----:B------:R-:W-:Y:S01]  /*4a40*/  IMAD.MOV.U32 R34, RZ, RZ, RZ ;  /* 0x000000ffff227224 */ /* 0x000fe200078e00ff */
[----:B------:R-:W-:Y:S01]  /*4a50*/  LEA.HI R10, R10, R13, RZ, 0x5 ;  /* 0x0000000d0a0a7211 */ /* 0x000fe200078f28ff */
[C---:B------:R-:W-:Y:S01]  /*4a60*/  VIADD R45, R43.reuse, 0x100 ;  /* 0x000001002b2d7836 */ /* 0x040fe20000000000 */
[----:B0-----:R-:W3:Y:S01]  /*4a70*/  LDC R8, c[0x0][0x258] ;  /* 0x00009600ff087b82 */ /* 0x001ee20000000800 */
[C---:B------:R-:W-:Y:S01]  /*4a80*/  VIADD R47, R43.reuse, 0x200 ;  /* 0x000002002b2f7836 */ /* 0x040fe20000000000 */
[----:B------:R-:W-:Y:S01]  /*4a90*/  SHF.R.S32.HI R17, RZ, 0x5, R10 ;  /* 0x00000005ff117819 */ /* 0x000fe2000001140a */
[----:B------:R-:W-:Y:S01]  /*4aa0*/  VIADD R49, R43, 0x300 ;  /* 0x000003002b317836 */ /* 0x000fe20000000000 */
[----:B-1----:R-:W0:Y:S04]  /*4ab0*/  MUFU.RCP R14, R14 ;  /* 0x0000000e000e7308 */ /* 0x002e280000001000 */
[----:B------:R-:W1:Y:S08]  /*4ac0*/  S2UR UR5, SR_CgaCtaId ;  /* 0x00000000000579c3 */ /* 0x000e700000008800 */
[----:B------:R-:W4:Y:S01]  /*4ad0*/  LDC R44, c[0x0][0x26c] ;  /* 0x00009b00ff2c7b82 */ /* 0x000f220000000800 */
[----:B0-----:R-:W-:-:S02]  /*4ae0*/  VIADD R11, R14, 0xffffffe ;  /* 0x0ffffffe0e0b7836 */ /* 0x001fc40000000000 */
[----:B---3--:R-:W-:Y:S01]  /*4af0*/  IMAD R15, R8, UR4, RZ ;  /* 0x00000004080f7c24 */ /* 0x008fe2000f8e02ff */
[----:B------:R-:W-:Y:S01]  /*4b00*/  UMOV UR4, 0x400 ;  /* 0x0000040000047882 */ /* 0x000fe20000000000 */
[----:B--2---:R-:W-:Y:S01]  /*4b10*/  IMAD R38, R38, 0x40, R17 ;  /* 0x0000004026267824 */ /* 0x004fe200078e0211 */
[----:B------:R-:W-:Y:S01]  /*4b20*/  UIADD3 UR4, UR4, 0x110, URZ ;  /* 0x0000011004047890 */ /* 0x000fe2000fffe03f */
[----:B------:R-:W0:Y:S02]  /*4b30*/  F2I.FTZ.U32.TRUNC.NTZ R11, R11 ;  /* 0x0000000b000b7305 */ /* 0x000e24000021f000 */
[----:B------:R-:W-:Y:S01]  /*4b40*/  IMAD.SHL.U32 R51, R38, 0x8, RZ ;  /* 0x0000000826337824 */ /* 0x000fe200078e00ff */
[----:B------:R-:W-:Y:S01]  /*4b50*/  SHF.R.S32.HI R8, RZ, 0x1f, R38 ;  /* 0x0000001fff087819 */ /* 0x000fe20000011426 */
[----:B-1----:R-:W-:Y:S01]  /*4b60*/  ULEA UR4, UR5, UR4, 0x18 ;  /* 0x0000000405047291 */ /* 0x002fe2000f8ec03f */
[----:B------:R-:W-:-:S04]  /*4b70*/  IADD3 R41, P0, R15, R38, RZ ;  /* 0x000000260f297210 */ /* 0x000fc80007f1e0ff */
[----:B------:R-:W-:Y:S02]  /*4b80*/  LEA.HI.X.SX32 R8, R15, R8, 0x1, P0 ;  /* 0x000000080f087211 */ /* 0x000fe400000f0eff */
[----:B------:R-:W-:Y:S01]  /*4b90*/  LEA R40, P0, R41, UR6, 0x2 ;  /* 0x0000000629287c11 */ /* 0x000fe2000f8010ff */
[----:B------:R-:W-:Y:S01]  /*4ba0*/  ULDC UR6, c[0x0][0x28c] ;  /* 0x0000a30000067ab9 */ /* 0x000fe20000000800 */
[----:B------:R-:W-:Y:S01]  /*4bb0*/  LEA R46, R17, UR4, 0x5 ;  /* 0x00000004112e7c11 */ /* 0x000fe2000f8e28ff */
[----:B------:R-:W-:Y:S01]  /*4bc0*/  VIADD R42, R9, -UR6 ;  /* 0x80000006092a7c36 */ /* 0x000fe20008000000 */
[----:B0-----:R-:W-:Y:S02]  /*4bd0*/  IADD3 R10, RZ, -R11, RZ ;  /* 0x8000000bff0a7210 */ /* 0x001fe40007ffe0ff */
[----:B------:R-:W-:Y:S01]  /*4be0*/  LEA.HI.X R41, R41, UR7, R8, 0x2, P0 ;  /* 0x0000000729297c11 */ /* 0x000fe200080f1408 */
[----:B------:R-:W-:Y:S01]  /*4bf0*/  ULDC UR7, c[0x0][0x270] ;  /* 0x00009c0000077ab9 */ /* 0x000fe20000000800 */
[----:B----4-:R-:W-:Y:S01]  /*4c00*/  SHF.R.S32.HI R44, RZ, 0x1f, R44 ;  /* 0x0000001fff2c7819 */ /* 0x010fe2000001142c */
[----:B------:R-:W-:Y:S01]  /*4c10*/  IMAD R37, R10, R7, RZ ;  /* 0x000000070a257224 */ /* 0x000fe200078e02ff */
[----:B------:R-:W-:Y:S01]  /*4c20*/  IADD3 R46, R46, 0x10, RZ ;  /* 0x000000102e2e7810 */ /* 0x000fe20007ffe0ff */
[----:B------:R-:W-:-:S02]  /*4c30*/  IMAD R4, R4, UR7, RZ ;  /* 0x0000000704047c24 */ /* 0x000fc4000f8e02ff */
[----:B------:R-:W-:-:S03]  /*4c40*/  IMAD.MOV.U32 R10, RZ, RZ, RZ ;  /* 0x000000ffff0a7224 */ /* 0x000fc600078e00ff */
[----:B------:R-:W-:Y:S01]  /*4c50*/  SHF.R.S32.HI R5, RZ, 0x1f, R4 ;  /* 0x0000001fff057819 */ /* 0x000fe20000011404 */
[----:B------:R-:W-:-:S07]  /*4c60*/  IMAD.HI.U32 R37, R11, R37, R10 ;  /* 0x000000250b257227 */ /* 0x000fce00078e000a */
.L_x_25698:
        /* <DEDUP_REMOVED lines=24> */
[----:B0-----:R-:W-:-:S03]  /*4df0*/  IMAD.MOV R8, RZ, RZ, -R9 ;  /* 0x000000ffff087224 */ /* 0x001fc600078e0a09 */
[----:B------:R-:W-:Y:S02]  /*4e00*/  @!P2 IADD3 R11, RZ, -R11, RZ ;  /* 0x8000000bff0ba210 */ /* 0x000fe40007ffe0ff */
[----:B------:R-:W-:Y:S01]  /*4e10*/  @!P1 LOP3.LUT R11, RZ, R14, RZ, 0x33, !PT ;  /* 0x0000000eff0b9212 */ /* 0x000fe200078e33ff */
[----:B------:R-:W-:Y:S01]  /*4e20*/  IMAD R19, R8, R15, RZ ;  /* 0x0000000f08137224 */ /* 0x000fe200078e02ff */
[----:B------:R-:W-:Y:S01]  /*4e30*/  ISETP.NE.AND P2, PT, R18, RZ, PT ;  /* 0x000000ff1200720c */ /* 0x000fe20003f45270 */
[----:B------:R-:W-:Y:S02]  /*4e40*/  IMAD.MOV.U32 R8, RZ, RZ, RZ ;  /* 0x000000ffff087224 */ /* 0x000fe400078e00ff */
        /* <DEDUP_REMOVED lines=12> */
[----:B------:R-:W-:-:S04]  /*4f10*/  ISETP.GE.AND P0, PT, R38, R3, PT ;  /* 0x000000032600720c */ /* 0x000fc80003f06270 */
        /* <DEDUP_REMOVED lines=40> */
[-C--:B------:R-:W-:Y:S02]  /*51a0*/  ISETP.GE.AND P6, PT, R53, R0.reuse, PT ;  /* 0x000000003500720c */ /* 0x080fe40003fc6270 */
[----:B------:R-:W-:Y:S02]  /*51b0*/  ISETP.GE.AND P5, PT, R29, R0, PT ;  /* 0x000000001d00720c */ /* 0x000fe40003fa6270 */
[----:B------:R-:W-:-:S02]  /*51c0*/  IADD3 R29, R51, 0x5, RZ ;  /* 0x00000005331d7810 */ /* 0x000fc40007ffe0ff */
[-C--:B------:R-:W-:Y:S01]  /*51d0*/  ISETP.GE.AND P4, PT, R31, R0.reuse, PT ;  /* 0x000000001f00720c */ /* 0x080fe20003f86270 */
[----:B------:R-:W-:Y:S01]  /*51e0*/  VIADD R31, R51, 0x1 ;  /* 0x00000001331f7836 */ /* 0x000fe20000000000 */
[----:B-----5:R-:W-:Y:S02]  /*51f0*/  SEL R30, R22, RZ, !P6 ;  /* 0x000000ff161e7207 */ /* 0x020fe40007000000 */
[----:B------:R-:W-:Y:S02]  /*5200*/  PRMT R22, R21, 0x7632, R22 ;  /* 0x0000763215167816 */ /* 0x000fe40000000016 */
[----:B------:R-:W-:Y:S01]  /*5210*/  ISETP.GE.AND P3, PT, R29, R0, PT ;  /* 0x000000001d00720c */ /* 0x000fe20003f66270 */
[----:B------:R-:W-:Y:S01]  /*5220*/  VIADD R29, R51, 0x7 ;  /* 0x00000007331d7836 */ /* 0x000fe20000000000 */
        /* <DEDUP_REMOVED lines=17> */
.L_x_25691:
[----:B------:R-:W-:Y:S05]  /*5340*/  BSYNC B2 ;  /* 0x0000000000027941 */ /* 0x000fea0003800000 */
.L_x_25690:
[----:B-----5:R-:W-:Y:S02]  /*5350*/  HMUL2 R29, R28, R21 ;  /* 0x000000151c1d7232 */ /* 0x020fe40000000000 */
[----:B------:R-:W-:Y:S01]  /*5360*/  IMAD.MOV.U32 R21, RZ, RZ, R52 ;  /* 0x000000ffff157224 */ /* 0x000fe200078e0034 */
[----:B------:R-:W-:Y:S01]  /*5370*/  BSSY B2, `(.L_x_25692) ;  /* 0x0000024000027945 */ /* 0x000fe20003800000 */
[----:B------:R-:W-:Y:S02]  /*5380*/  F2FP.F16.F32.PACK_AB R30, R25, R24 ;  /* 0x00000018191e723e */ /* 0x000fe400000000ff */
[----:B------:R-:W-:Y:S02]  /*5390*/  F2FP.F16.F32.PACK_AB R26, R27, R26 ;  /* 0x0000001a1b1a723e */ /* 0x000fe400000000ff */
        /* <DEDUP_REMOVED lines=13> */
[----:B------:R-:W-:Y:S02]  /*5470*/  PRMT R10, R9, 0x7632, R10 ;  /* 0x00007632090a7816 */ /* 0x000fe4000000000a */
[-C--:B------:R-:W-:Y:S01]  /*5480*/  ISETP.GE.AND P3, PT, R25, R0.reuse, PT ;  /* 0x000000001900720c */ /* 0x080fe20003f66270 */
[----:B------:R-:W-:Y:S01]  /*5490*/  VIADD R25, R51, 0x7 ;  /* 0x0000000733197836 */ /* 0x000fe20000000000 */
[----:B------:R-:W-:Y:S02]  /*54a0*/  ISETP.GE.AND P6, PT, R31, R0, PT ;  /* 0x000000001f00720c */ /* 0x000fe40003fc6270 */
[----:B------:R-:W-:-:S02]  /*54b0*/  SEL R31, R11, RZ, !P4 ;  /* 0x000000ff0b1f7207 */ /* 0x000fc40006000000 */
[----:B------:R-:W-:Y:S02]  /*54c0*/  PRMT R11, R10, 0x7632, R11 ;  /* 0x000076320a0b7816 */ /* 0x000fe4000000000b */
[----:B------:R-:W-:Y:S02]  /*54d0*/  SEL R27, R9, RZ, !P5 ;  /* 0x000000ff091b7207 */ /* 0x000fe40006800000 */
        /* <DEDUP_REMOVED lines=13> */
.L_x_25693:
[----:B------:R-:W-:Y:S05]  /*55b0*/  BSYNC B2 ;  /* 0x0000000000027941 */ /* 0x000fea0003800000 */
.L_x_25692:
        /* <DEDUP_REMOVED lines=34> */
.L_x_25695:
[----:B------:R-:W-:Y:S05]  /*57e0*/  BSYNC B2 ;  /* 0x0000000000027941 */ /* 0x000fea0003800000 */
.L_x_25694:
[----:B------:R-:W-:Y:S01]  /*57f0*/  HFMA2.MMA R17, R28, R17, -RZ ;  /* 0x000000111c117235 */ /* 0x000fe200001000ff */
[----:B------:R-:W-:Y:S01]  /*5800*/  HFMA2 R29, R30, R22, R29 ;  /* 0x000000161e1d7231 */ /* 0x000fe2000000001d */
[----:B------:R-:W-:Y:S01]  /*5810*/  HFMA2.MMA R9, R21, R8, R9 ;  /* 0x0000000815097235 */ /* 0x000fe20000000009 */
[----:B------:R-:W-:-:S04]  /*5820*/  ISETP.GT.AND P2, PT, R2, 0x17, PT ;  /* 0x000000170200780c */ /* 0x000fc80003f44270 */
        /* <DEDUP_REMOVED lines=57> */
.L_x_25697:
[----:B------:R-:W-:Y:S05]  /*5bc0*/  BSYNC B2 ;  /* 0x0000000000027941 */ /* 0x000fea0003800000 */
.L_x_25696:
        /* <DEDUP_REMOVED lines=8> */
.L_x_25689:
[----:B------:R-:W-:Y:S05]  /*5c50*/  BSYNC B0 ;  /* 0x0000000000007941 */ /* 0x000fea0003800000 */
.L_x_25688:
[----:B------:R-:W-:Y:S01]  /*5c60*/  IADD3 R40, P1, R40, 0x10, RZ ;  /* 0x0000001028287810 */ /* 0x000fe20007f3e0ff */
[----:B------:R-:W-:Y:S02]  /*5c70*/  VIADD R51, R51, 0x20 ;  /* 0x0000002033337836 */ /* 0x000fe40000000000 */
[----:B------:R-:W-:Y:S02]  /*5c80*/  VIADD R46, R46, 0x80 ;  /* 0x000000802e2e7836 */ /* 0x000fe40000000000 */
[----:B------:R-:W-:Y:S01]  /*5c90*/  IMAD.X R41, RZ, RZ, R41, P1 ;  /* 0x000000ffff297224 */ /* 0x000fe200008e0629 */
[----:B------:R-:W-:Y:S07]  /*5ca0*/  @!P0 BRA `(.L_x_25698) ;  /* 0xffffffec00f08947 */ /* 0x000fee000383ffff */
.L_x_25687:
[----:B------:R-:W-:Y:S05]  /*5cb0*/  BSYNC B1 ;  /* 0x0000000000017941 */ /* 0x000fea0003800000 */
.L_x_25686:
        /* <DEDUP_REMOVED lines=26> */
.L_x_25700:
[----:B------:R-:W-:Y:S05]  /*5e60*/  BSYNC B0 ;  /* 0x0000000000007941 */ /* 0x000fea0003800000 */
.L_x_25699:
        /* <DEDUP_REMOVED lines=12> */
.L_x_25702:
[----:B------:R-:W-:Y:S05]  /*5f30*/  BSYNC B0 ;  /* 0x0000000000007941 */ /* 0x000fea0003800000 */
.L_x_25701:
        /* <DEDUP_REMOVED lines=8> */
.L_x_25704:
[----:B------:R-:W-:Y:S05]  /*5fc0*/  BSYNC B0 ;  /* 0x0000000000007941 */ /* 0x000fea0003800000 */
.L_x_25703:
        /* <DEDUP_REMOVED lines=12> */
.L_x_25706:
[----:B------:R-:W-:Y:S05]  /*6090*/  BSYNC B0 ;  /* 0x0000000000007941 */ /* 0x000fea0003800000 */
.L_x_25705:
[----:B------:R-:W-:Y:S06]  /*60a0*/  BAR.SYNC.DEFER_BLOCKING 0x0 ;  /* 0x0000000000007b1d */ /* 0x000fec0000010000 */
[----:B------:R-:W-:Y:S05]  /*60b0*/  @P1 EXIT ;  /* 0x000000000000194d */ /* 0x000fea0003800000 */
[----:B------:R-:W5:Y:S01]  /*60c0*/  S2UR UR6, SR_CTAID.Y ;  /* 0x00000000000679c3 */ /* 0x000f620000002600 */
[----:B------:R-:W-:Y:S01]  /*60d0*/  ULDC UR4, c[0x0][0x14] ;  /* 0x0000050000047ab9 */ /* 0x000fe20000000800 */
[----:B------:R-:W-:Y:S01]  /*60e0*/  ULDC UR5, c[0x0][0xc] ;  /* 0x0000030000057ab9 */ /* 0x000fe20000000800 */
[----:B------:R-:W-:Y:S01]  /*60f0*/  UIMAD UR7, UR4, 0x78, URZ ;  /* 0x00000078040778a4 */ /* 0x000fe2000f8e023f */
[C---:B---34-:R-:W-:Y:S01]  /*6100*/  VIADD R0, R2.reuse, 0x20 ;  /* 0x0000002002007836 */ /* 0x058fe20000000000 */
[----:B------:R-:W-:-:S03]  /*6110*/  IADD3 R3, R2, 0x40, RZ ;  /* 0x0000004002037810 */ /* 0x000fc60007ffe0ff */
        /* <DEDUP_REMOVED lines=15> */
[----:B------:R-:W-:Y:S02]  /*6210*/  LEA.HI.X.SX32 R0, R2, UR7, 0x1, P0 ;  /* 0x0000000702007c11 */ /* 0x000fe400080f0eff */
[----:B------:R-:W-:-:S02]  /*6220*/  LEA R4, P0, R5, UR8, 0x1 ;  /* 0x0000000805047c11 */ /* 0x000fc4000f8008ff */
[----:B------:R-:W-:Y:S02]  /*6230*/  IADD3 R9, P2, R3, UR4, RZ ;  /* 0x0000000403097c10 */ /* 0x000fe4000ff5e0ff */
[----:B------:R-:W-:Y:S02]  /*6240*/  LEA.HI.X R5, R5, UR9, R0, 0x1, P0 ;  /* 0x0000000905057c11 */ /* 0x000fe400080f0c00 */
[----:B-1----:R-:W-:Y:S02]  /*6250*/  LEA.HI.X.SX32 R10, R3, UR7, 0x1, P2 ;  /* 0x00000007030a7c11 */ /* 0x002fe400090f0eff */
[----:B------:R-:W-:Y:S02]  /*6260*/  ISETP.GT.AND P0, PT, R2, 0x17, PT ;  /* 0x000000170200780c */ /* 0x000fe40003f04270 */
[----:B0-----:R-:W-:Y:S02]  /*6270*/  LEA R8, P2, R9, UR8, 0x1 ;  /* 0x0000000809087c11 */ /* 0x001fe4000f8408ff */
[----:B------:R-:W-:-:S02]  /*6280*/  LEA R6, P1, R11, UR8, 0x1 ;  /* 0x000000080b067c11 */ /* 0x000fc4000f8208ff */
[----:B------:R-:W-:Y:S02]  /*6290*/  F2FP.F16.F32.PACK_AB R0, R7, R34 ;  /* 0x000000220700723e */ /* 0x000fe400000000ff */
[----:B------:R-:W-:Y:S02]  /*62a0*/  LEA.HI.X R9, R9, UR9, R10, 0x1, P2 ;  /* 0x0000000909097c11 */ /* 0x000fe400090f0c0a */
[----:B------:R-:W-:Y:S01]  /*62b0*/  LEA.HI.X R7, R11, UR9, R12, 0x1, P1 ;  /* 0x000000090b077c11 */ /* 0x000fe200088f0c0c */
[----:B------:R0:W-:Y:S01]  /*62c0*/  STG.E.U16 desc[UR10][R4.64], R0 ;  /* 0x0000000004007986 */ /* 0x0001e2000c10150a */
[----:B------:R-:W-:Y:S02]  /*62d0*/  PRMT R10, R0, 0x7632, R10 ;  /* 0x00007632000a7816 */ /* 0x000fe4000000000a */
[----:B------:R-:W-:-:S03]  /*62e0*/  F2FP.F16.F32.PACK_AB R3, RZ, R35 ;  /* 0x00000023ff03723e */ /* 0x000fc600000000ff */
[----:B------:R0:W-:Y:S04]  /*62f0*/  STG.E.U16 desc[UR10][R6.64], R10 ;  /* 0x0000000a06007986 */ /* 0x0001e8000c10150a */
[----:B------:R0:W-:Y:S01]  /*6300*/  STG.E.U16 desc[UR10][R8.64], R3 ;  /* 0x0000000308007986 */ /* 0x0001e2000c10150a */
[----:B------:R-:W-:Y:S05]  /*6310*/  @P0 EXIT ;  /* 0x000000000000094d */ /* 0x000fea0003800000 */
[----:B------:R-:W-:Y:S01]  /*6320*/  VIADD R2, R2, 0x60 ;  /* 0x0000006002027836 */ /* 0x000fe20000000000 */
[----:B0-----:R-:W-:-:S04]  /*6330*/  F2FP.F16.F32.PACK_AB R0, RZ, R36 ;  /* 0x00000024ff00723e */ /* 0x001fc800000000ff */
[----:B------:R-:W-:-:S04]  /*6340*/  IADD3 R3, P0, R2, UR4, RZ ;  /* 0x0000000402037c10 */ /* 0x000fc8000ff1e0ff */
[----:B------:R-:W-:Y:S02]  /*6350*/  LEA.HI.X.SX32 R4, R2, UR7, 0x1, P0 ;  /* 0x0000000702047c11 */ /* 0x000fe400080f0eff */
[----:B------:R-:W-:-:S04]  /*6360*/  LEA R2, P0, R3, UR8, 0x1 ;  /* 0x0000000803027c11 */ /* 0x000fc8000f8008ff */
[----:B------:R-:W-:-:S05]  /*6370*/  LEA.HI.X R3, R3, UR9, R4, 0x1, P0 ;  /* 0x0000000903037c11 */ /* 0x000fca00080f0c04 */
[----:B------:R-:W-:Y:S01]  /*6380*/  STG.E.U16 desc[UR10][R2.64], R0 ;  /* 0x0000000002007986 */ /* 0x000fe2000c10150a */
[----:B------:R-:W-:Y:S05]  /*6390*/  EXIT ;  /* 0x000000000000794d */ /* 0x000fea0003800000 */
.L_x_25659:
[----:B------:R-:W-:Y:S01]  /*63a0*/  BSSY B2, `(.L_x_25707) ;  /* 0x0000007000027945 */ /* 0x000fe20003800000 */
[----:B------:R-:W-:Y:S02]  /*63b0*/  IMAD.MOV.U32 R50, RZ, RZ, 0x2 ;  /* 0x00000002ff327424 */ /* 0x000fe400078e00ff */
[----:B------:R-:W-:Y:S02]  /*63c0*/  IMAD.MOV.U32 R51, RZ, RZ, 0x1f ;  /* 0x0000001fff337424 */ /* 0x000fe400078e00ff */
[----:B------:R-:W-:-:S07]  /*63d0*/  IMAD.MOV.U32 R49, RZ, RZ, -0x1 ;  /* 0xffffffffff317424 */ /* 0x000fce00078e00ff */
[----:B------:R-:W-:Y:S05]  /*63e0*/  WARPSYNC.COLLECTIVE R49, `(.L_x_25708) ;  /* 0x0000000031087348 */ /* 0x000fea0003c00000 */
[----:B------:R0:W1:Y:S02]  /*63f0*/  SHFL.BFLY P2, R46, R48, R50, R51 ;  /* 0x0c000032302e7389 */ /* 0x0000640000040033 */
[----:B01----:R-:W-:Y:S01]  /*6400*/  ENDCOLLECTIVE ;  /* 0x000000000000791b */ /* 0x003fe20003800000 */
.L_x_25708:
[----:B------:R-:W-:Y:S05]  /*6410*/  BSYNC B2 ;  /* 0x0000000000027941 */ /* 0x000fea0003800000 */
.L_x_25707:
        /* <DEDUP_REMOVED lines=9> */
.L_x_25709:
[----:B------:R-:W-:Y:S05]  /*64b0*/  BRA `(.L_x_25710) ;  /* 0xffffffc400007947 */ /* 0x000fea000383ffff */
.L_x_25662:
        /* <DEDUP_REMOVED lines=8> */
.L_x_25712:
[----:B------:R-:W-:Y:S05]  /*6540*/  BSYNC B0 ;  /* 0x0000000000007941 */ /* 0x000fea0003800000 */
.L_x_25711:
        /* <DEDUP_REMOVED lines=9> */
.L_x_25713:
[----:B------:R-:W-:Y:S02]  /*65e0*/  IMAD.MOV.U32 R50, RZ, RZ, 0x4 ;  /* 0x00000004ff327424 */ /* 0x000fe400078e00ff */
[----:B------:R-:W-:-:S05]  /*65f0*/  IMAD.MOV.U32 R8, RZ, RZ, R46 ;  /* 0x000000ffff087224 */ /* 0x000fca00078e002e */
[----:B------:R-:W-:-:S05]  /*6600*/  FMNMX.FTZ R8, R5, R8, !PT ;  /* 0x0000000805087209 */ /* 0x000fca0007810000 */
[----:B------:R-:W-:-:S07]  /*6610*/  IMAD.MOV.U32 R48, RZ, RZ, R8 ;  /* 0x000000ffff307224 */ /* 0x000fce00078e0008 */
[----:B------:R-:W-:Y:S05]  /*6620*/  WARPSYNC.COLLECTIVE R49, `(.L_x_25714) ;  /* 0x0000000031087348 */ /* 0x000fea0003c00000 */
[----:B------:R0:W1:Y:S02]  /*6630*/  SHFL.BFLY P2, R46, R48, R50, R51 ;  /* 0x0c000032302e7389 */ /* 0x0000640000040033 */
[----:B01----:R-:W-:Y:S01]  /*6640*/  ENDCOLLECTIVE ;  /* 0x000000000000791b */ /* 0x003fe20003800000 */
.L_x_25714:
[----:B------:R-:W-:Y:S01]  /*6650*/  IMAD.MOV.U32 R11, RZ, RZ, R46 ;  /* 0x000000ffff0b7224 */ /* 0x000fe200078e002e */
[----:B------:R-:W-:Y:S06]  /*6660*/  BRA `(.L_x_25715) ;  /* 0xffffffc400307947 */ /* 0x000fec000383ffff */
.L_x_25716:
        /* <DEDUP_REMOVED lines=9> */
.L_x_30008:


//--------------------- .text._ZN4vllm32paged_attention_v2_reduce_kernelItLi112ELi128ELi512EEEvPT_PKfS4_PKS1_PKii --------------------------
	.section	.text._ZN4vllm32paged_attention_v2_reduce_kernelItLi112ELi128ELi512EEEvPT_PKfS4_PKS1_PKii,"ax",@progbits
	.align	128
        .global         _ZN4vllm32paged_attention_v2_reduce_kernelItLi112ELi128ELi512EEEvPT_PKfS4_PKS1_PKii
        .type           _ZN4vllm32paged_attention_v2_reduce_kernelItLi112ELi128ELi512EEEvPT_PKfS4_PKS1_PKii,@function
        .size           _ZN4vllm32paged_attention_v2_reduce_kernelItLi112ELi128ELi512EEEvPT_PKfS4_PKS1_PKii,(.L_x_30009 - _ZN4vllm32paged_attention_v2_reduce_kernelItLi112ELi128ELi512EEEvPT_PKfS4_PKS1_PKii)
        .other          _ZN4vllm32paged_attention_v2_reduce_kernelItLi112ELi128ELi512EEEvPT_PKfS4_PKS1_PKii,@"STO_CUDA_ENTRY STV_DEFAULT"
_ZN4vllm32paged_attention_v2_reduce_kernelItLi112ELi128ELi512EEEvPT_PKfS4_PKS1_PKii:
.text._ZN4vllm32paged_attention_v2_reduce_kernelItLi112ELi128ELi512EEEvPT_PKfS4_PKS1_PKii:
        /* <DEDUP_REMOVED lines=35> */
.L_x_25720:
        /* <DEDUP_REMOVED lines=11> */
.L_x_25719:
[----:B------:R-:W-:Y:S05]  /*02e0*/  BSYNC B0 ;  /* 0x0000000000007941 */ /* 0x000fea0003800000 */
.L_x_25718:
        /* <DEDUP_REMOVED lines=39> */
.L_x_25723:
        /* <DEDUP_REMOVED lines=17> */
.L_x_25722:
[----:B------:R-:W-:Y:S05]  /*0670*/  BSYNC B0 ;  /* 0x0000000000007941 */ /* 0x000fea0003800000 */
.L_x_25721:
        /* <DEDUP_REMOVED lines=42> */
.L_x_25730:
        /* <DEDUP_REMOVED lines=18> */
.L_x_25728:
        /* <DEDUP_REMOVED lines=90> */
.L_x_25727:
        /* <DEDUP_REMOVED lines=51> */
.L_x_25729:
[----:B------:R-:W-:-:S13]  /*1310*/  ISETP.NE.OR P0, PT, R20, RZ, P0 ;  /* 0x000000ff1400720c */ /* 0x000fda0000705670 */
[----:B------:R-:W-:Y:S05]  /*1320*/  @!P0 BRA `(.L_x_25725) ;  /* 0x0000000000788947 */ /* 0x000fea0003800000 */
.L_x_25726:
        /* <DEDUP_REMOVED lines=30> */
.L_x_25725:
        /* <DEDUP_REMOVED lines=27> */
.L_x_25724:
        /* <DEDUP_REMOVED lines=11> */
.L_x_25717:
        /* <DEDUP_REMOVED lines=19> */
.L_x_25731:
        /* <DEDUP_REMOVED lines=15> */
.L_x_25732:
        /* <DEDUP_REMOVED lines=15> */
.L_x_30009:


//--------------------- .text._ZN4vllm25paged_attention_v2_kernelIttLi112ELi8ELi128ELNS_18Fp8KVCacheDataTypeE0ELb1ELi512EEEvPfS2_PT_PKS3_PKT0_S9_ifPKiSB_iPKfiiiSD_SD_iiiii --------------------------
	.section	.text._ZN4vllm25paged_attention_v2_kernelIttLi112ELi8ELi128ELNS_18Fp8KVCacheDataTypeE0ELb1ELi512EEEvPfS2_PT_PKS3_PKT0_S9_ifPKiSB_iPKfiiiSD_SD_iiiii,"ax",@progbits
	.align	128
        .global         _ZN4vllm25paged_attention_v2_kernelIttLi112ELi8ELi128ELNS_18Fp8KVCacheDataTypeE0ELb1ELi512EEEvPfS2_PT_PKS3_PKT0_S9_ifPKiSB_iPKfiiiSD_SD_iiiii
        .type           _ZN4vllm25paged_attention_v2_kernelIttLi112ELi8ELi128ELNS_18Fp8KVCacheDataTypeE0ELb1ELi512EEEvPfS2_PT_PKS3_PKT0_S9_ifPKiSB_iPKfiiiSD_SD_iiiii,@function
        .size           _ZN4vllm25paged_attention_v2_kernelIttLi112ELi8ELi128ELNS_18Fp8KVCacheDataTypeE0ELb1ELi512EEEvPfS2_PT_PKS3_PKT0_S9_ifPKiSB_iPKfiiiSD_SD_iiiii,(.L_x_30010 - _ZN4vllm25paged_attention_v2_kernelIttLi112ELi8ELi128ELNS_18Fp8KVCacheDataTypeE0ELb1ELi512EEEvPfS2_PT_PKS3_PKT0_S9_ifPKiSB_iPKfiiiSD_SD_iiiii)
        .other          _ZN4vllm25paged_attention_v2_kernelIttLi112ELi8ELi128ELNS_18Fp8KVCacheDataTypeE0ELb1ELi512EEEvPfS2_PT_PKS3_PKT0_S9_ifPKiSB_iPKfiiiSD_SD_iiiii,@"STO_CUDA_ENTRY STV_DEFAULT"
_ZN4vllm25paged_attention_v2_kernelIttLi112ELi8ELi128ELNS_18Fp8KVCacheDataTypeE0ELb1ELi512EEEvPfS2_PT_PKS3_PKT0_S9_ifPKiSB_iPKfiiiSD_SD_iiiii:
.text._ZN4vllm25paged_attention_v2_kernelIttLi112ELi8ELi128ELNS_18Fp8KVCacheDataTypeE0ELb1ELi512EEEvPfS2_PT_PKS3_PKT0_S9_ifPKiSB_iPKfiiiSD_SD_iiiii:
        /* <DEDUP_REMOVED lines=66> */
[----:B------:R-:W-:Y:S01]  /*0420*/  @!P1 VIADD R7, R7, 0x1 ;  /* 0x0000000107079836 */ /* 0x000fe20000000000 */
[-C--:B------:R-:W-:Y:S02]  /*0430*/  @!P1 IADD3 R5, R5, -R6.reuse, RZ ;  /* 0x8000000605059210 */ /* 0x080fe40007ffe0ff */
        /* <DEDUP_REMOVED lines=43> */
[----:B------:R-:W-:Y:S02]  /*06f0*/  IADD3.X R20, R21, R22, R23, P0, P2 ;  /* 0x0000001615147210 */ /* 0x000fe400007e4417 */
[----:B------:R-:W-:Y:S01]  /*0700*/  LEA R24, P0, R25, UR4, 0x1 ;  /* 0x0000000419187c11 */ /* 0x000fe2000f8008ff */
[----:B------:R-:W-:Y:S02]  /*0710*/  IMAD R17, R5, 0x38, R18 ;  /* 0x0000003805117824 */ /* 0x000fe400078e0212 */
[----:B------:R-:W-:Y:S01]  /*0720*/  IMAD.MOV.U32 R18, RZ, RZ, R16 ;  /* 0x000000ffff127224 */ /* 0x000fe200078e0010 */
[----:B------:R-:W-:Y:S01]  /*0730*/  LEA.HI.X R25, R25, UR5, R20, 0x1, P0 ;  /* 0x0000000519197c11 */ /* 0x000fe200080f0c14 */
[----:B------:R-:W-:-:S08]  /*0740*/  IMAD R17, R16, 0x4, R17 ;  /* 0x0000000410117824 */ /* 0x000fd000078e0211 */
.L_x_25737:
[----:B------:R-:W-:Y:S02]  /*0750*/  IMAD.MOV.U32 R20, RZ, RZ, R24 ;  /* 0x000000ffff147224 */ /* 0x000fe400078e0018 */
[----:B------:R-:W-:-:S05]  /*0760*/  IMAD.MOV.U32 R21, RZ, RZ, R25 ;  /* 0x000000ffff157224 */ /* 0x000fca00078e0019 */
        /* <DEDUP_REMOVED lines=9> */
.L_x_25736:
[----:B------:R-:W-:Y:S05]  /*0800*/  BSYNC B1 ;  /* 0x0000000000017941 */ /* 0x000fea0003800000 */
.L_x_25735:
[----:B------:R-:W-:Y:S05]  /*0810*/  @!P1 BRA `(.L_x_25734) ;  /* 0x00000000007c9947 */ /* 0x000fea0003800000 */
[----:B------:R-:W0:Y:S01]  /*0820*/  S2R R17, SR_CgaCtaId ;  /* 0x0000000000117919 */ /* 0x000e220000008800 */
[----:B------:R-:W1:Y:S01]  /*0830*/  LDC.64 R20, c[0x0][0x228] ;  /* 0x00008a00ff147b82 */ /* 0x000e620000000a00 */
[----:B------:R-:W-:Y:S02]  /*0840*/  MOV R14, 0x400 ;  /* 0x00000400000e7802 */ /* 0x000fe40000000f00 */
[----:B------:R-:W-:-:S05]  /*0850*/  IADD3 R8, P0, R7, R8, RZ ;  /* 0x0000000807087210 */ /* 0x000fca0007f1e0ff */
[----:B------:R-:W-:Y:S01]  /*0860*/  IMAD.X R22, R22, 0x1, R23, P0 ;  /* 0x0000000116167824 */ /* 0x000fe200000e0617 */
[----:B0-----:R-:W-:Y:S02]  /*0870*/  LEA R14, R17, R14, 0x18 ;  /* 0x0000000e110e7211 */ /* 0x001fe400078ec0ff */
[----:B-1----:R-:W-:-:S03]  /*0880*/  LEA R17, P0, R8, R20, 0x1 ;  /* 0x0000001408117211 */ /* 0x002fc600078008ff */
[----:B------:R-:W-:Y:S01]  /*0890*/  IMAD R7, R5, 0x38, R14 ;  /* 0x0000003805077824 */ /* 0x000fe200078e020e */
[----:B------:R-:W-:Y:S01]  /*08a0*/  LEA.HI.X R26, R8, R21, R22, 0x1, P0 ;  /* 0x00000015081a7211 */ /* 0x000fe200000f0c16 */
[C---:B------:R-:W-:Y:S02]  /*08b0*/  IMAD R14, R18.reuse, 0x4, R5 ;  /* 0x00000004120e7824 */ /* 0x040fe400078e0205 */
[C---:B------:R-:W-:Y:S02]  /*08c0*/  IMAD R7, R18.reuse, 0x4, R7 ;  /* 0x0000000412077824 */ /* 0x040fe400078e0207 */
[----:B------:R-:W-:Y:S02]  /*08d0*/  VIADD R8, R18, 0xffffff80 ;  /* 0xffffff8012087836 */ /* 0x000fe40000000000 */
[----:B------:R-:W-:Y:S01]  /*08e0*/  IMAD.SHL.U32 R23, R14, 0x2, RZ ;  /* 0x000000020e177824 */ /* 0x000fe200078e00ff */
[----:B------:R-:W-:-:S07]  /*08f0*/  IADD3 R7, R7, 0x100, RZ ;  /* 0x0000010007077810 */ /* 0x000fce0007ffe0ff */
.L_x_25738:
        /* <DEDUP_REMOVED lines=17> */
.L_x_25734:
[----:B------:R-:W-:Y:S05]  /*0a10*/  BSYNC B0 ;  /* 0x0000000000007941 */ /* 0x000fea0003800000 */
.L_x_25733:
        /* <DEDUP_REMOVED lines=12> */
[----:B------:R-:W-:-:S06]  /*0ae0*/  ISETP.GE.AND P2, PT, R14, RZ, PT ;  /* 0x000000ff0e00720c */ /* 0x000fcc0003f46270 */
[----:B0-----:R-:W0:Y:S02]  /*0af0*/  MUFU.RCP R17, R17 ;  /* 0x0000001100117308 */ /* 0x001e240000001000 */
[----:B0-----:R-:W-:Y:S02]  /*0b00*/  VIADD R20, R17, 0xffffffe ;  /* 0x0ffffffe11147836 */ /* 0x001fe40000000000 */
[----:B------:R-:W0:Y:S04]  /*0b10*/  LDC R17, c[0x0][0x298] ;  /* 0x0000a600ff117b82 */ /* 0x000e280000000800 */
[----:B------:R1:W2:Y:S02]  /*0b20*/  F2I.FTZ.U32.TRUNC.NTZ R21, R20 ;  /* 0x0000001400157305 */ /* 0x0002a4000021f000 */
[----:B-1----:R-:W-:-:S02]  /*0b30*/  IMAD.MOV.U32 R20, RZ, RZ, RZ ;  /* 0x000000ffff147224 */ /* 0x002fc400078e00ff */
[----:B--2---:R-:W-:-:S05]  /*0b40*/  IMAD R8, R21, R7, RZ ;  /* 0x0000000715087224 */ /* 0x004fca00078e02ff */
[----:B------:R-:W-:Y:S02]  /*0b50*/  IADD3 R25, RZ, -R8, RZ ;  /* 0x80000008ff197210 */ /* 0x000fe40007ffe0ff */
[----:B0-----:R-:W-:-:S03]  /*0b60*/  ISETP.GT.AND P3, PT, R17, -0x1, PT ;  /* 0xffffffff1100780c */ /* 0x001fc60003f64270 */
[----:B------:R-:W-:-:S04]  /*0b70*/  IMAD.HI.U32 R8, R21, R25, R20 ;  /* 0x0000001915087227 */ /* 0x000fc800078e0014 */
[----:B------:R-:W-:-:S04]  /*0b80*/  IMAD.MOV.U32 R21, RZ, RZ, R18 ;  /* 0x000000ffff157224 */ /* 0x000fc800078e0012 */
        /* <DEDUP_REMOVED lines=10> */
[----:B------:R-:W-:Y:S02]  /*0c30*/  IMAD R13, R11, UR4, RZ ;  /* 0x000000040b0d7c24 */ /* 0x000fe4000f8e02ff */
[----:B------:R-:W-:Y:S02]  /*0c40*/  IMAD.MOV.U32 R11, RZ, RZ, R7 ;  /* 0x000000ffff0b7224 */ /* 0x000fe400078e0007 */
[----:B------:R-:W-:-:S04]  /*0c50*/  VIADD R12, R14, 0x1 ;  /* 0x000000010e0c7836 */ /* 0x000fc80000000000 */
[----:B------:R-:W-:Y:S02]  /*0c60*/  @!P1 IMAD.IADD R20, R20, 0x1, -R7 ;  /* 0x0000000114149824 */ /* 0x000fe400078e0a07 */
[----:B------:R-:W-:Y:S01]  /*0c70*/  @!P1 VIADD R18, R18, 0x1 ;  /* 0x0000000112129836 */ /* 0x000fe20000000000 */
[----:B------:R-:W-:Y:S02]  /*0c80*/  ISETP.NE.AND P1, PT, R23, RZ, PT ;  /* 0x000000ff1700720c */ /* 0x000fe40003f25270 */
[----:B------:R-:W-:-:S13]  /*0c90*/  ISETP.GE.U32.AND P0, PT, R20, R7, PT ;  /* 0x000000071400720c */ /* 0x000fda0003f06070 */
[----:B------:R-:W-:-:S05]  /*0ca0*/  @P0 VIADD R18, R18, 0x1 ;  /* 0x0000000112120836 */ /* 0x000fca0000000000 */
[----:B------:R-:W-:Y:S01]  /*0cb0*/  MOV R9, R18 ;  /* 0x0000001200097202 */ /* 0x000fe20000000f00 */
[----:B------:R-:W-:Y:S02]  /*0cc0*/  IMAD R18, R10, 0x40, R15 ;  /* 0x000000400a127824 */ /* 0x000fe400078e020f */
[----:B------:R-:W-:Y:S02]  /*0cd0*/  IMAD.MOV.U32 R10, RZ, RZ, -0x800001 ;  /* 0xff7fffffff0a7424 */ /* 0x000fe400078e00ff */
[----:B------:R-:W-:Y:S01]  /*0ce0*/  @!P2 IMAD.MOV R9, RZ, RZ, -R9 ;  /* 0x000000ffff09a224 */ /* 0x000fe200078e0a09 */
[----:B------:R-:W-:Y:S02]  /*0cf0*/  @!P1 LOP3.LUT R9, RZ, R23, RZ, 0x33, !PT ;  /* 0x00000017ff099212 */ /* 0x000fe400078e33ff */
[----:B------:R-:W-:-:S13]  /*0d00*/  ISETP.GE.AND P1, PT, R18, R3, PT ;  /* 0x000000031200720c */ /* 0x000fda0003f26270 */
[----:B------:R-:W-:Y:S05]  /*0d10*/  @P1 BRA `(.L_x_25740) ;  /* 0x0000001800dc1947 */ /* 0x000fea0003800000 */
[----:B------:R-:W0:Y:S01]  /*0d20*/  S2R R17, SR_CgaCtaId ;  /* 0x0000000000117919 */ /* 0x000e220000008800 */
[----:B------:R-:W-:Y:S01]  /*0d30*/  MOV R36, 0x400 ;  /* 0x0000040000247802 */ /* 0x000fe20000000f00 */
[----:B------:R-:W-:Y:S01]  /*0d40*/  IMAD.MOV.U32 R14, RZ, RZ, R18 ;  /* 0x000000ffff0e7224 */ /* 0x000fe200078e0012 */
[----:B------:R-:W-:Y:S01]  /*0d50*/  SHF.R.S32.HI R7, RZ, 0x1f, R16 ;  /* 0x0000001fff077819 */ /* 0x000fe20000011410 */
[----:B------:R-:W-:Y:S01]  /*0d60*/  VIADD R21, R5, 0x8 ;  /* 0x0000000805157836 */ /* 0x000fe20000000000 */
        /* <DEDUP_REMOVED lines=9> */
[----:B------:R-:W-:Y:S01]  /*0e00*/  VIADD R34, R5, 0x34 ;  /* 0x0000003405227836 */ /* 0x000fe20000000000 */
[----:B------:R-:W-:Y:S01]  /*0e10*/  LEA.HI.X.SX32 R26, R13, R18, 0x1, P0 ;  /* 0x000000120d1a7211 */ /* 0x000fe200000f0eff */
[C---:B------:R-:W-:Y:S01]  /*0e20*/  IMAD.SHL.U32 R13, R5.reuse, 0x2, RZ ;  /* 0x00000002050d7824 */ /* 0x040fe200078e00ff */
[----:B------:R-:W-:Y:S01]  /*0e30*/  SHF.R.S32.HI R22, RZ, 0x1f, R21 ;  /* 0x0000001fff167819 */ /* 0x000fe20000011415 */
[----:B------:R-:W1:Y:S01]  /*0e40*/  LDC R49, c[0x0][0x26c] ;  /* 0x00009b00ff317b82 */ /* 0x000e620000000800 */
[----:B------:R-:W-:-:S02]  /*0e50*/  IADD3 R28, R5, 0x18, RZ ;  /* 0x00000018051c7810 */ /* 0x000fc40007ffe0ff */
[----:B------:R-:W-:Y:S01]  /*0e60*/  LEA.HI R37, R22, R21, RZ, 0x2 ;  /* 0x0000001516257211 */ /* 0x000fe200078f10ff */
[----:B------:R-:W-:Y:S01]  /*0e70*/  IMAD.SHL.U32 R22, R21, 0x2, RZ ;  /* 0x0000000215167824 */ /* 0x000fe200078e00ff */
[----:B------:R-:W-:Y:S02]  /*0e80*/  SHF.R.S32.HI R41, RZ, 0x1f, R28 ;  /* 0x0000001fff297819 */ /* 0x000fe4000001141c */
[----:B------:R-:W-:Y:S02]  /*0e90*/  SHF.R.S32.HI R40, RZ, 0x1f, R27 ;  /* 0x0000001fff287819 */ /* 0x000fe4000001141b */
[----:B------:R-:W-:Y:S02]  /*0ea0*/  SHF.R.S32.HI R23, RZ, 0x1f, R22 ;  /* 0x0000001fff177819 */ /* 0x000fe40000011416 */
[----:B------:R-:W-:Y:S01]  /*0eb0*/  LEA.HI R41, R41, R28, RZ, 0x2 ;  /* 0x0000001c29297211 */ /* 0x000fe200078f10ff */
[----:B------:R-:W-:Y:S01]  /*0ec0*/  IMAD.SHL.U32 R28, R28, 0x2, RZ ;  /* 0x000000021c1c7824 */ /* 0x000fe200078e00ff */
[----:B------:R-:W-:-:S02]  /*0ed0*/  LEA.HI R23, R23, R22, RZ, 0x3 ;  /* 0x0000001617177211 */ /* 0x000fc400078f18ff */
[C---:B0-----:R-:W-:Y:S02]  /*0ee0*/  LEA R36, R17.reuse, R36, 0x18 ;  /* 0x0000002411247211 */ /* 0x041fe400078ec0ff */
[----:B------:R-:W-:Y:S01]  /*0ef0*/  LEA R24, R17, R10, 0x18 ;  /* 0x0000000a11187211 */ /* 0x000fe200078ec0ff */
[----:B------:R-:W-:Y:S01]  /*0f00*/  IMAD.IADD R10, R16, 0x1, -R7 ;  /* 0x00000001100a7824 */ /* 0x000fe200078e0a07 */
[----:B------:R-:W-:Y:S02]  /*0f10*/  IADD3 R17, R5, 0x4, RZ ;  /* 0x0000000405117810 */ /* 0x000fe40007ffe0ff */
[----:B------:R-:W-:Y:S02]  /*0f20*/  SHF.R.S32.HI R16, RZ, 0x1f, R13 ;  /* 0x0000001fff107819 */ /* 0x000fe4000001140d */
[----:B------:R-:W-:Y:S01]  /*0f30*/  SHF.R.S32.HI R18, RZ, 0x1f, R17 ;  /* 0x0000001fff127819 */ /* 0x000fe20000011411 */
[----:B------:R-:W-:Y:S01]  /*0f40*/  IMAD.SHL.U32 R20, R17, 0x2, RZ ;  /* 0x0000000211147824 */ /* 0x000fe200078e00ff */
[----:B------:R-:W-:-:S02]  /*0f50*/  LOP3.LUT R23, R23, 0xfffffff8, RZ, 0xc0, !PT ;  /* 0xfffffff817177812 */ /* 0x000fc400078ec0ff */
[----:B------:R-:W-:Y:S02]  /*0f60*/  LEA.HI R7, R18, R17, RZ, 0x2 ;  /* 0x0000001112077211 */ /* 0x000fe400078f10ff */
[----:B------:R-:W-:Y:S02]  /*0f70*/  LEA.HI R17, R16, R13, RZ, 0x3 ;  /* 0x0000000d10117211 */ /* 0x000fe400078f18ff */
[----:B------:R-:W-:Y:S01]  /*0f80*/  LEA R16, P0, R25, UR4, 0x2 ;  /* 0x0000000419107c11 */ /* 0x000fe2000f8010ff */
[----:B------:R-:W-:Y:S01]  /*0f90*/  ULDC UR4, c[0x0][0x270] ;  /* 0x00009c0000047ab9 */ /* 0x000fe20000000800 */
[----:B------:R-:W-:Y:S01]  /*0fa0*/  LOP3.LUT R18, R17, 0xfffffff8, RZ, 0xc0, !PT ;  /* 0xfffffff811127812 */ /* 0x000fe200078ec0ff */
[----:B------:R-:W-:Y:S01]  /*0fb0*/  IMAD.SHL.U32 R7, R7, 0x10, RZ ;  /* 0x0000001007077824 */ /* 0x000fe200078e00ff */
[----:B------:R-:W-:Y:S02]  /*0fc0*/  SHF.R.S32.HI R21, RZ, 0x1f, R20 ;  /* 0x0000001fff157819 */ /* 0x000fe40000011414 */
[----:B------:R-:W-:Y:S01]  /*0fd0*/  LEA.HI.X R17, R25, UR5, R26, 0x2, P0 ;  /* 0x0000000519117c11 */ /* 0x000fe200080f141a */
[----:B------:R-:W-:Y:S01]  /*0fe0*/  IMAD R25, R15, 0x8, R10 ;  /* 0x000000080f197824 */ /* 0x000fe200078e020a */
[----:B------:R-:W-:Y:S01]  /*0ff0*/  LEA.HI R21, R21, R20, RZ, 0x3 ;  /* 0x0000001415157211 */ /* 0x000fe200078f18ff */
[----:B------:R-:W-:Y:S01]  /*1000*/  IMAD.IADD R13, R13, 0x1, -R18 ;  /* 0x000000010d0d7824 */ /* 0x000fe200078e0a12 */
[----:B------:R-:W-:Y:S01]  /*1010*/  LEA R15, R15, R19, 0x3 ;  /* 0x000000130f0f7211 */ /* 0x000fe200078e18ff */
[----:B------:R-:W-:Y:S01]  /*1020*/  IMAD.U32 R18, R25, 0x4, R24 ;  /* 0x0000000419127824 */ /* 0x000fe200078e0018 */
[----:B------:R-:W-:Y:S01]  /*1030*/  LOP3.LUT R21, R21, 0xfffffff8, RZ, 0xc0, !PT ;  /* 0xfffffff815157812 */ /* 0x000fe200078ec0ff */
[----:B------:R-:W-:Y:S01]  /*1040*/  IMAD.IADD R19, R19, 0x1, R25 ;  /* 0x0000000113137824 */ /* 0x000fe200078e0219 */
[----:B------:R-:W-:Y:S01]  /*1050*/  SHF.R.S32.HI R29, RZ, 0x1f, R28 ;  /* 0x0000001fff1d7819 */ /* 0x000fe2000001141c */
[C---:B------:R-:W-:Y:S01]  /*1060*/  VIADD R25, R5.reuse, 0x10 ;  /* 0x0000001005197836 */ /* 0x040fe20000000000 */
[----:B------:R-:W-:Y:S01]  /*1070*/  LEA.HI R40, R40, R27, RZ, 0x2 ;  /* 0x0000001b28287211 */ /* 0x000fe200078f10ff */
[----:B------:R-:W-:Y:S01]  /*1080*/  VIADD R24, R5, 0xc ;  /* 0x0000000c05187836 */ /* 0x000fe20000000000 */
[----:B------:R-:W-:Y:S01]  /*1090*/  LEA.HI R29, R29, R28, RZ, 0x3 ;  /* 0x0000001c1d1d7211 */ /* 0x000fe200078f18ff */
        /* <DEDUP_REMOVED lines=17> */
[----:B------:R-:W-:Y:S02]  /*11b0*/  SHF.R.S32.HI R26, RZ, 0x1f, R27 ;  /* 0x0000001fff1a7819 */ /* 0x000fe4000001141b */
[----:B------:R-:W-:Y:S01]  /*11c0*/  LOP3.LUT R24, R24, 0xfffffff8, RZ, 0xc0, !PT ;  /* 0xfffffff818187812 */ /* 0x000fe200078ec0ff */
[----:B------:R-:W-:Y:S01]  /*11d0*/  IMAD.IADD R22, R22, 0x1, -R23 ;  /* 0x0000000116167824 */ /* 0x000fe200078e0a17 */
        /* <DEDUP_REMOVED lines=8> */
[----:B------:R-:W-:Y:S01]  /*1260*/  VIADD R29, R5, 0x24 ;  /* 0x00000024051d7836 */ /* 0x000fe20000000000 */
[----:B------:R-:W-:Y:S01]  /*1270*/  IADD3 R24, R27, -R26, RZ ;  /* 0x8000001a1b187210 */ /* 0x000fe20007ffe0ff */
[----:B------:R-:W-:Y:S01]  /*1280*/  IMAD.SHL.U32 R26, R30, 0x2, RZ ;  /* 0x000000021e1a7824 */ /* 0x000fe200078e00ff */
[----:B------:R-:W-:Y:S01]  /*1290*/  SHF.R.S32.HI R45, RZ, 0x1f, R28 ;  /* 0x0000001fff2d7819 */ /* 0x000fe2000001141c */
[----:B------:R-:W-:Y:S01]  /*12a0*/  IMAD.SHL.U32 R47, R47, 0x10, RZ ;  /* 0x000000102f2f7824 */ /* 0x000fe200078e00ff */
[----:B------:R-:W-:-:S02]  /*12b0*/  SHF.R.S32.HI R27, RZ, 0x1f, R30 ;  /* 0x0000001fff1b7819 */ /* 0x000fc4000001141e */
[----:B------:R-:W-:Y:S01]  /*12c0*/  LEA.HI R45, R45, R28, RZ, 0x2 ;  /* 0x0000001c2d2d7211 */ /* 0x000fe200078f10ff */
[----:B------:R-:W-:Y:S01]  /*12d0*/  IMAD.SHL.U32 R28, R28, 0x2, RZ ;  /* 0x000000021c1c7824 */ /* 0x000fe200078e00ff */
[----:B------:R-:W-:Y:S01]  /*12e0*/  LEA.HI R44, R27, R30, RZ, 0x2 ;  /* 0x0000001e1b2c7211 */ /* 0x000fe200078f10ff */
[----:B------:R-:W-:Y:S01]  /*12f0*/  IMAD.SHL.U32 R30, R29, 0x2, RZ ;  /* 0x000000021d1e7824 */ /* 0x000fe200078e00ff */
[----:B------:R-:W-:Y:S02]  /*1300*/  SHF.R.S32.HI R46, RZ, 0x1f, R29 ;  /* 0x0000001fff2e7819 */ /* 0x000fe4000001141d */
[----:B------:R-:W-:Y:S01]  /*1310*/  SHF.L.U32 R32, R31, 0x1, RZ ;  /* 0x000000011f207819 */ /* 0x000fe200000006ff */
[----:B------:R-:W-:Y:S01]  /*1320*/  IMAD.SHL.U32 R44, R44, 0x10, RZ ;  /* 0x000000102c2c7824 */ /* 0x000fe200078e00ff */
[----:B------:R-:W-:Y:S02]  /*1330*/  LEA.HI R46, R46, R29, RZ, 0x2 ;  /* 0x0000001d2e2e7211 */ /* 0x000fe400078f10ff */
[----:B------:R-:W-:-:S02]  /*1340*/  SHF.R.S32.HI R27, RZ, 0x1f, R26 ;  /* 0x0000001fff1b7819 */ /* 0x000fc4000001141a */
[----:B------:R-:W-:Y:S01]  /*1350*/  SHF.R.S32.HI R29, RZ, 0x1f, R28 ;  /* 0x0000001fff1d7819 */ /* 0x000fe2000001141c */
[----:B------:R-:W-:Y:S01]  /*1360*/  IMAD.SHL.U32 R46, R46, 0x10, RZ ;  /* 0x000000102e2e7824 */ /* 0x000fe200078e00ff */
        /* <DEDUP_REMOVED lines=20> */
[----:B------:R-:W-:Y:S01]  /*14b0*/  LOP3.LUT R53, R44, 0xffffffc0, RZ, 0xc0, !PT ;  /* 0xffffffc02c357812 */ /* 0x000fe200078ec0ff */
[----:B------:R-:W-:Y:S01]  /*14c0*/  IMAD.SHL.U32 R34, R34, 0x2, RZ ;  /* 0x0000000222227824 */ /* 0x000fe200078e00ff */
[----:B------:R-:W-:Y:S01]  /*14d0*/  SHF.R.S32.HI R31, RZ, 0x1f, R30 ;  /* 0x0000001fff1f7819 */ /* 0x000fe2000001141e */
[----:B------:R-:W-:Y:S01]  /*14e0*/  IMAD.SHL.U32 R61, R52, 0x10, RZ ;  /* 0x00000010343d7824 */ /* 0x000fe200078e00ff */
[----:B------:R-:W-:-:S02]  /*14f0*/  SHF.R.S32.HI R33, RZ, 0x1f, R32 ;  /* 0x0000001fff217819 */ /* 0x000fc40000011420 */
[----:B------:R-:W-:Y:S02]  /*1500*/  LEA.HI R50, R31, R30, RZ, 0x2 ;  /* 0x0000001e1f327211 */ /* 0x000fe400078f10ff */
[----:B------:R-:W-:Y:S01]  /*1510*/  LEA.HI R51, R33, R32, RZ, 0x2 ;  /* 0x0000002021337211 */ /* 0x000fe200078f10ff */
[----:B------:R-:W-:Y:S01]  /*1520*/  IMAD.SHL.U32 R32, R32, 0x2, RZ ;  /* 0x0000000220207824 */ /* 0x000fe200078e00ff */
[----:B------:R-:W-:Y:S01]  /*1530*/  SHF.L.U32 R30, R30, 0x1, RZ ;  /* 0x000000011e1e7819 */ /* 0x000fe200000006ff */
[----:B------:R-:W-:Y:S01]  /*1540*/  IMAD R33, R4, UR4, RZ ;  /* 0x0000000404217c24 */ /* 0x000fe2000f8e02ff */
[----:B------:R-:W-:Y:S01]  /*1550*/  SHF.R.S32.HI R43, RZ, 0x1f, R34 ;  /* 0x0000001fff2b7819 */ /* 0x000fe20000011422 */
[----:B------:R-:W-:Y:S01]  /*1560*/  IMAD.SHL.U32 R50, R50, 0x10, RZ ;  /* 0x0000001032327824 */ /* 0x000fe200078e00ff */
[----:B------:R-:W-:Y:S01]  /*1570*/  SHF.R.S32.HI R31, RZ, 0x1f, R30 ;  /* 0x0000001fff1f7819 */ /* 0x000fe2000001141e */
[----:B------:R-:W-:Y:S01]  /*1580*/  IMAD.SHL.U32 R51, R51, 0x10, RZ ;  /* 0x0000001033337824 */ /* 0x000fe200078e00ff */
[----:B------:R-:W-:Y:S01]  /*1590*/  SHF.R.S32.HI R35, RZ, 0x1f, R32 ;  /* 0x0000001fff237819 */ /* 0x000fe20000011420 */
[----:B------:R-:W-:Y:S01]  /*15a0*/  ULDC UR4, c[0x0][0x28c] ;  /* 0x0000a30000047ab9 */ /* 0x000fe20000000800 */
[----:B------:R-:W-:-:S02]  /*15b0*/  LEA.HI R31, R31, R30, RZ, 0x3 ;  /* 0x0000001e1f1f7211 */ /* 0x000fc400078f18ff */
[----:B------:R-:W-:Y:S02]  /*15c0*/  LEA.HI R35, R35, R32, RZ, 0x3 ;  /* 0x0000002023237211 */ /* 0x000fe400078f18ff */
[----:B------:R-:W-:Y:S02]  /*15d0*/  LEA.HI R43, R43, R34, RZ, 0x3 ;  /* 0x000000222b2b7211 */ /* 0x000fe400078f18ff */
[----:B------:R-:W-:Y:S02]  /*15e0*/  LOP3.LUT R31, R31, 0xfffffff8, RZ, 0xc0, !PT ;  /* 0xfffffff81f1f7812 */ /* 0x000fe400078ec0ff */
[----:B------:R-:W-:Y:S02]  /*15f0*/  LOP3.LUT R35, R35, 0xfffffff8, RZ, 0xc0, !PT ;  /* 0xfffffff823237812 */ /* 0x000fe400078ec0ff */
[----:B------:R-:W-:Y:S01]  /*1600*/  LOP3.LUT R43, R43, 0xfffffff8, RZ, 0xc0, !PT ;  /* 0xfffffff82b2b7812 */ /* 0x000fe200078ec0ff */
[----:B------:R-:W-:Y:S01]  /*1610*/  IMAD.IADD R30, R30, 0x1, -R31 ;  /* 0x000000011e1e7824 */ /* 0x000fe200078e0a1f */
[----:B------:R-:W-:Y:S01]  /*1620*/  IADD3 R42, P0, R33, R10, RZ ;  /* 0x0000000a212a7210 */ /* 0x000fe20007f1e0ff */
[----:B------:R-:W-:Y:S01]  /*1630*/  IMAD.IADD R31, R32, 0x1, -R35 ;  /* 0x00000001201f7824 */ /* 0x000fe200078e0a23 */
[----:B------:R-:W-:Y:S01]  /*1640*/  LOP3.LUT R52, R45, 0xffffffc0, RZ, 0xc0, !PT ;  /* 0xffffffc02d347812 */ /* 0x000fe200078ec0ff */
[----:B------:R-:W-:Y:S01]  /*1650*/  IMAD.IADD R32, R34, 0x1, -R43 ;  /* 0x0000000122207824 */ /* 0x000fe200078e0a2b */
[----:B-1----:R-:W-:Y:S01]  /*1660*/  SHF.R.S32.HI R34, RZ, 0x1f, R49 ;  /* 0x0000001fff227819 */ /* 0x002fe20000011431 */
[----:B------:R-:W-:Y:S01]  /*1670*/  IMAD.SHL.U32 R49, R41, 0x10, RZ ;  /* 0x0000001029317824 */ /* 0x000fe200078e00ff */
[----:B------:R-:W-:Y:S01]  /*1680*/  LEA.HI.X.SX32 R43, R33, R48, 0x1, P0 ;  /* 0x00000030212b7211 */ /* 0x000fe200000f0eff */
[----:B------:R-:W-:Y:S01]  /*1690*/  IMAD R35, R5, 0x38, R36 ;  /* 0x0000003805237824 */ /* 0x000fe200078e0224 */
[----:B------:R-:W-:Y:S01]  /*16a0*/  LOP3.LUT R41, R40, 0xffffffc0, RZ, 0xc0, !PT ;  /* 0xffffffc028297812 */ /* 0x000fe200078ec0ff */
        /* <DEDUP_REMOVED lines=10> */
[----:B------:R-:W-:Y:S02]  /*1750*/  IADD3 R33, R9, -UR4, RZ ;  /* 0x8000000409217c10 */ /* 0x000fe4000fffe0ff */
        /* <DEDUP_REMOVED lines=23> */
.L_x_25745:
        /* <DEDUP_REMOVED lines=59> */
[-C--:B------:R-:W-:Y:S02]  /*1c80*/  IADD3 R47, P0, R13, R44.reuse, RZ ;  /* 0x0000002c0d2f7210 */ /* 0x080fe40007f1e0ff */
[----:B------:R-:W-:Y:S02]  /*1c90*/  LEA.HI.X R51, R46, UR7, R45, 0x1, P3 ;  /* 0x000000072e337c11 */ /* 0x000fe400098f0c2d */
[--C-:B------:R-:W-:Y:S02]  /*1ca0*/  SHF.R.S32.HI R49, RZ, 0x1f, R36.reuse ;  /* 0x0000001fff317819 */ /* 0x100fe40000011424 */
[----:B------:R-:W-:Y:S01]  /*1cb0*/  IADD3 R45, P3, P4, R21, R44, R36 ;  /* 0x0000002c152d7210 */ /* 0x000fe20007c7e024 */
[----:B------:R-:W2:Y:S01]  /*1cc0*/  LDG.E.CONSTANT R86, desc[UR10][R50.64] ;  /* 0x0000000a32567981 */ /* 0x000ea2000c1e9900 */
[----:B------:R-:W-:-:S02]  /*1cd0*/  LEA R48, P2, R47, UR6, 0x1 ;  /* 0x000000062f307c11 */ /* 0x000fc4000f8408ff */
[-C--:B------:R-:W-:Y:S02]  /*1ce0*/  LEA.HI.X.SX32 R46, R13, R54.reuse, 0x1, P0 ;  /* 0x000000360d2e7211 */ /* 0x080fe400000f0eff */
[----:B------:R-:W-:Y:S02]  /*1cf0*/  IADD3.X R82, R82, R54, R49, P3, P4 ;  /* 0x0000003652527210 */ /* 0x000fe40001fe8431 */
[----:B------:R-:W-:Y:S02]  /*1d00*/  LEA.HI.X R49, R47, UR7, R46, 0x1, P2 ;  /* 0x000000072f317c11 */ /* 0x000fe400090f0c2e */
[----:B------:R-:W-:-:S03]  /*1d10*/  LEA R46, P0, R45, UR6, 0x1 ;  /* 0x000000062d2e7c11 */ /* 0x000fc6000f8008ff */
[----:B------:R0:W3:Y:S01]  /*1d20*/  LDG.E.CONSTANT R81, desc[UR10][R48.64] ;  /* 0x0000000a30517981 */ /* 0x0000e2000c1e9900 */
[----:B------:R-:W-:Y:S02]  /*1d30*/  LEA.HI.X R47, R45, UR7, R82, 0x1, P0 ;  /* 0x000000072d2f7c11 */ /* 0x000fe400080f0c52 */
[----:B------:R-:W-:-:S03]  /*1d40*/  IADD3 R45, P0, P2, R22, R44, R39 ;  /* 0x0000002c162d7210 */ /* 0x000fc60007a1e027 */
[----:B------:R1:W4:Y:S01]  /*1d50*/  LDG.E.CONSTANT R55, desc[UR10][R46.64] ;  /* 0x0000000a2e377981 */ /* 0x000322000c1e9900 */
[----:B------:R-:W-:Y:S02]  /*1d60*/  IADD3.X R84, R84, R54, R83, P0, P2 ;  /* 0x0000003654547210 */ /* 0x000fe400007e4453 */
[C---:B------:R-:W-:Y:S01]  /*1d70*/  LEA R82, P0, R45.reuse, UR6, 0x1 ;  /* 0x000000062d527c11 */ /* 0x040fe2000f8008ff */
[----:B0-----:R-:W-:Y:S03]  /*1d80*/  LDS.64 R48, [R35+0x8] ;  /* 0x0000080023307984 */ /* 0x001fe60000000a00 */
[----:B------:R-:W-:-:S05]  /*1d90*/  LEA.HI.X R83, R45, UR7, R84, 0x1, P0 ;  /* 0x000000072d537c11 */ /* 0x000fca00080f0c54 */
[----:B------:R0:W4:Y:S01]  /*1da0*/  LDG.E.CONSTANT R82, desc[UR10][R82.64] ;  /* 0x0000000a52527981 */ /* 0x000122000c1e9900 */
[--C-:B------:R-:W-:Y:S02]  /*1db0*/  IADD3 R45, P0, P2, R23, R44, R38.reuse ;  /* 0x0000002c172d7210 */ /* 0x100fe40007a1e026 */
[----:B------:R-:W-:Y:S02]  /*1dc0*/  SHF.R.S32.HI R51, RZ, 0x1f, R38 ;  /* 0x0000001fff337819 */ /* 0x000fe40000011426 */
[----:B------:R-:W-:Y:S02]  /*1dd0*/  LEA R50, P3, R45, UR6, 0x1 ;  /* 0x000000062d327c11 */ /* 0x000fe4000f8608ff */
[----:B-1----:R-:W-:-:S04]  /*1de0*/  IADD3.X R46, R70, R54, R51, P0, P2 ;  /* 0x00000036462e7210 */ /* 0x002fc800007e4433 */
[----:B------:R-:W-:Y:S02]  /*1df0*/  LEA.HI.X R51, R45, UR7, R46, 0x1, P3 ;  /* 0x000000072d337c11 */ /* 0x000fe400098f0c2e */
[----:B------:R-:W0:Y:S04]  /*1e00*/  LDS.64 R46, [R35] ;  /* 0x00000000232e7984 */ /* 0x000e280000000a00 */
[----:B------:R1:W4:Y:S01]  /*1e10*/  LDG.E.CONSTANT R45, desc[UR10][R50.64] ;  /* 0x0000000a322d7981 */ /* 0x000322000c1e9900 */
[----:B------:R-:W-:-:S04]  /*1e20*/  IADD3 R85, P0, P2, R24, R44, R41 ;  /* 0x0000002c18557210 */ /* 0x000fc80007a1e029 */
[----:B------:R-:W-:Y:S02]  /*1e30*/  LEA R84, P3, R85, UR6, 0x1 ;  /* 0x0000000655547c11 */ /* 0x000fe4000f8608ff */
[----:B------:R-:W-:-:S04]  /*1e40*/  IADD3.X R88, R71, R54, R60, P0, P2 ;  /* 0x0000003647587210 */ /* 0x000fc800007e443c */
[----:B------:R-:W-:-:S05]  /*1e50*/  LEA.HI.X R85, R85, UR7, R88, 0x1, P3 ;  /* 0x0000000755557c11 */ /* 0x000fca00098f0c58 */
[----:B------:R-:W4:Y:S01]  /*1e60*/  LDG.E.CONSTANT R84, desc[UR10][R84.64] ;  /* 0x0000000a54547981 */ /* 0x000f22000c1e9900 */
[--C-:B0-----:R-:W-:Y:S02]  /*1e70*/  HADD2.F32 R83, -RZ, R47.reuse.H0_H0 ;  /* 0x2000002fff537230 */ /* 0x101fe40000004100 */
[----:B------:R-:W-:Y:S02]  /*1e80*/  HADD2.F32 R47, -RZ, R47.H1_H1 ;  /* 0x3000002fff2f7230 */ /* 0x000fe40000004100 */
[----:B------:R-:W-:Y:S02]  /*1e90*/  HADD2.F32 R89, -RZ, R49.H0_H0 ;  /* 0x20000031ff597230 */ /* 0x000fe40000004100 */
[--C-:B--2---:R-:W-:Y:S02]  /*1ea0*/  HADD2.F32 R88, -RZ, R86.reuse.H0_H0 ;  /* 0x20000056ff587230 */ /* 0x104fe40000004100 */
[----:B------:R-:W-:-:S05]  /*1eb0*/  HADD2.F32 R86, -RZ, R86.H1_H1 ;  /* 0x30000056ff567230 */ /* 0x000fca0000004100 */
[----:B-1----:R-:W-:Y:S01]  /*1ec0*/  FMUL.FTZ R51, R47, R86 ;  /* 0x000000562f337220 */ /* 0x002fe20000410000 */
[--C-:B------:R-:W-:Y:S02]  /*1ed0*/  HADD2.F32 R47, -RZ, R46.reuse.H0_H0 ;  /* 0x2000002eff2f7230 */ /* 0x100fe40000004100 */
[----:B------:R-:W-:Y:S01]  /*1ee0*/  FMUL.FTZ R88, R83, R88 ;  /* 0x0000005853587220 */ /* 0x000fe20000410000 */
[----:B------:R-:W-:Y:S02]  /*1ef0*/  HADD2.F32 R46, -RZ, R46.H1_H1 ;  /* 0x3000002eff2e7230 */ /* 0x000fe40000004100 */
[--C-:B---3--:R-:W-:Y:S02]  /*1f00*/  HADD2.F32 R50, -RZ, R81.reuse.H0_H0 ;  /* 0x20000051ff327230 */ /* 0x108fe40000004100 */
[----:B------:R-:W-:-:S03]  /*1f10*/  HADD2.F32 R81, -RZ, R81.H1_H1 ;  /* 0x30000051ff517230 */ /* 0x000fc60000004100 */
[----:B------:R-:W-:Y:S01]  /*1f20*/  FFMA.FTZ R47, R47, R50, R88 ;  /* 0x000000322f2f7223 */ /* 0x000fe20000010058 */
[----:B------:R-:W-:Y:S02]  /*1f30*/  HADD2.F32 R50, -RZ, R48.H0_H0 ;  /* 0x20000030ff327230 */ /* 0x000fe40000004100 */
[----:B------:R-:W-:Y:S01]  /*1f40*/  FFMA.FTZ R46, R46, R81, R51 ;  /* 0x000000512e2e7223 */ /* 0x000fe20000010033 */
[--C-:B----4-:R-:W-:Y:S01]  /*1f50*/  HADD2.F32 R51, -RZ, R55.reuse.H0_H0 ;  /* 0x20000037ff337230 */ /* 0x110fe20000004100 */
[----:B------:R-:W-:Y:S01]  /*1f60*/  IADD3 R81, P0, P2, R25, R44, R40 ;  /* 0x0000002c19517210 */ /* 0x000fe20007a1e028 */
[----:B------:R-:W-:-:S03]  /*1f70*/  HADD2.F32 R55, -RZ, R55.H1_H1 ;  /* 0x30000037ff377230 */ /* 0x000fc60000004100 */
[----:B------:R-:W-:Y:S01]  /*1f80*/  FFMA.FTZ R50, R50, R51, R47 ;  /* 0x0000003332327223 */ /* 0x000fe2000001002f */
[----:B------:R-:W-:Y:S01]  /*1f90*/  HADD2.F32 R47, -RZ, R48.H1_H1 ;  /* 0x30000030ff2f7230 */ /* 0x000fe20000004100 */
[----:B------:R-:W-:Y:S02]  /*1fa0*/  LEA R86, P3, R81, UR6, 0x1 ;  /* 0x0000000651567c11 */ /* 0x000fe4000f8608ff */
[----:B------:R-:W-:Y:S02]  /*1fb0*/  IADD3.X R48, R73, R54, R62, P0, P2 ;  /* 0x0000003649307210 */ /* 0x000fe400007e443e */
[----:B------:R-:W-:Y:S02]  /*1fc0*/  FFMA.FTZ R55, R47, R55, R46 ;  /* 0x000000372f377223 */ /* 0x000fe4000001002e */
[----:B------:R-:W-:Y:S01]  /*1fd0*/  LEA.HI.X R87, R81, UR7, R48, 0x1, P3 ;  /* 0x0000000751577c11 */ /* 0x000fe200098f0c30 */
[----:B------:R-:W-:Y:S01]  /*1fe0*/  HADD2.F32 R46, -RZ, R82.H0_H0 ;  /* 0x20000052ff2e7230 */ /* 0x000fe20000004100 */
[----:B------:R-:W-:-:S03]  /*1ff0*/  IADD3 R48, P0, P2, R26, R44, R53 ;  /* 0x0000002c1a307210 */ /* 0x000fc60007a1e035 */
[----:B------:R-:W2:Y:S01]  /*2000*/  LDG.E.CONSTANT R86, desc[UR10][R86.64] ;  /* 0x0000000a56567981 */ /* 0x000ea2000c1e9900 */
[----:B------:R-:W-:Y:S01]  /*2010*/  FFMA.FTZ R89, R89, R46, R50 ;  /* 0x0000002e59597223 */ /* 0x000fe20000010032 */
[----:B------:R-:W-:Y:S02]  /*2020*/  LEA R50, P3, R48, UR6, 0x1 ;  /* 0x0000000630327c11 */ /* 0x000fe4000f8608ff */
[----:B------:R-:W-:Y:S01]  /*2030*/  IADD3.X R51, R72, R54, R63, P0, P2 ;  /* 0x0000003648337210 */ /* 0x000fe200007e443f */
[----:B------:R-:W0:Y:S03]  /*2040*/  LDS.64 R46, [R35+0x10] ;  /* 0x00001000232e7984 */ /* 0x000e260000000a00 */
[----:B------:R-:W-:-:S05]  /*2050*/  LEA.HI.X R51, R48, UR7, R51, 0x1, P3 ;  /* 0x0000000730337c11 */ /* 0x000fca00098f0c33 */
[----:B------:R1:W3:Y:S01]  /*2060*/  LDG.E.CONSTANT R85, desc[UR10][R50.64] ;  /* 0x0000000a32557981 */ /* 0x0002e2000c1e9900 */
[----:B------:R-:W-:Y:S02]  /*2070*/  HADD2.F32 R88, -RZ, R49.H1_H1 ;  /* 0x30000031ff587230 */ /* 0x000fe40000004100 */
[----:B------:R-:W-:Y:S01]  /*2080*/  HADD2.F32 R82, -RZ, R82.H1_H1 ;  /* 0x30000052ff527230 */ /* 0x000fe20000004100 */
[----:B------:R-:W-:-:S04]  /*2090*/  IADD3 R49, P0, P2, R27, R44, R52 ;  /* 0x0000002c1b317210 */ /* 0x000fc80007a1e034 */
[----:B------:R-:W-:Y:S01]  /*20a0*/  FFMA.FTZ R88, R88, R82, R55 ;  /* 0x0000005258587223 */ /* 0x000fe20000010037 */
[----:B------:R-:W-:Y:S02]  /*20b0*/  LEA R48, P3, R49, UR6, 0x1 ;  /* 0x0000000631307c11 */ /* 0x000fe4000f8608ff */
[----:B------:R-:W-:Y:S02]  /*20c0*/  IADD3.X R82, R75, R54, R64, P0, P2 ;  /* 0x000000364b527210 */ /* 0x000fe400007e4440 */
[----:B------:R-:W-:Y:S02]  /*20d0*/  IADD3 R55, P0, P2, R28, R44, R57 ;  /* 0x0000002c1c377210 */ /* 0x000fe40007a1e039 */
[----:B------:R-:W-:Y:S02]  /*20e0*/  LEA.HI.X R49, R49, UR7, R82, 0x1, P3 ;  /* 0x0000000731317c11 */ /* 0x000fe400098f0c52 */
[C---:B------:R-:W-:Y:S02]  /*20f0*/  LEA R92, P3, R55.reuse, UR6, 0x1 ;  /* 0x00000006375c7c11 */ /* 0x040fe4000f8608ff */
[----:B------:R-:W-:Y:S01]  /*2100*/  IADD3.X R82, R74, R54, R65, P0, P2 ;  /* 0x000000364a527210 */ /* 0x000fe200007e4441 */
[----:B------:R4:W3:Y:S03]  /*2110*/  LDG.E.CONSTANT R81, desc[UR10][R48.64] ;  /* 0x0000000a30517981 */ /* 0x0008e6000c1e9900 */
[----:B------:R-:W-:-:S02]  /*2120*/  LEA.HI.X R93, R55, UR7, R82, 0x1, P3 ;  /* 0x00000007375d7c11 */ /* 0x000fc400098f0c52 */
[----:B------:R-:W-:-:S04]  /*2130*/  IADD3 R55, P0, P2, R29, R44, R56 ;  /* 0x0000002c1d377210 */ /* 0x000fc80007a1e038 */
[----:B------:R-:W-:Y:S02]  /*2140*/  LEA R90, P3, R55, UR6, 0x1 ;  /* 0x00000006375a7c11 */ /* 0x000fe4000f8608ff */
[----:B------:R-:W-:Y:S01]  /*2150*/  IADD3.X R82, R77, R54, R66, P0, P2 ;  /* 0x000000364d527210 */ /* 0x000fe200007e4442 */
[----:B-1----:R-:W-:-:S03]  /*2160*/  HADD2.F32 R50, -RZ, R45.H0_H0 ;  /* 0x2000002dff327230 */ /* 0x002fc60000004100 */
[----:B------:R-:W-:Y:S01]  /*2170*/  LEA.HI.X R91, R55, UR7, R82, 0x1, P3 ;  /* 0x00000007375b7c11 */ /* 0x000fe200098f0c52 */
[----:B0-----:R-:W-:Y:S01]  /*2180*/  HADD2.F32 R82, -RZ, R46.H0_H0 ;  /* 0x2000002eff527230 */ /* 0x001fe20000004100 */
[----:B----4-:R-:W-:-:S03]  /*2190*/  IADD3 R49, P0, P2, R30, R44, R59 ;  /* 0x0000002c1e317210 */ /* 0x010fc60007a1e03b */
[----:B------:R0:W4:Y:S01]  /*21a0*/  LDG.E.CONSTANT R83, desc[UR10][R90.64] ;  /* 0x0000000a5a537981 */ /* 0x000122000c1e9900 */
[----:B------:R-:W-:-:S03]  /*21b0*/  FFMA.FTZ R89, R82, R50, R89 ;  /* 0x0000003252597223 */ /* 0x000fc60000010059 */
[----:B------:R-:W4:Y:S01]  /*21c0*/  LDG.E.CONSTANT R82, desc[UR10][R92.64] ;  /* 0x0000000a5c527981 */ /* 0x000f22000c1e9900 */
[----:B------:R-:W-:Y:S02]  /*21d0*/  LEA R48, P3, R49, UR6, 0x1 ;  /* 0x0000000631307c11 */ /* 0x000fe4000f8608ff */
[----:B------:R-:W-:Y:S02]  /*21e0*/  IADD3.X R50, R76, R54, R67, P0, P2 ;  /* 0x000000364c327210 */ /* 0x000fe400007e4443 */
[----:B------:R-:W-:Y:S02]  /*21f0*/  IADD3 R51, P0, P2, R31, R44, R58 ;  /* 0x0000002c1f337210 */ /* 0x000fe40007a1e03a */
[----:B------:R-:W-:Y:S02]  /*2200*/  LEA.HI.X R49, R49, UR7, R50, 0x1, P3 ;  /* 0x0000000731317c11 */ /* 0x000fe400098f0c32 */
[----:B------:R-:W-:Y:S02]  /*2210*/  LEA R50, P3, R51, UR6, 0x1 ;  /* 0x0000000633327c11 */ /* 0x000fe4000f8608ff */
[----:B------:R-:W-:Y:S01]  /*2220*/  IADD3.X R55, R79, R54, R68, P0, P2 ;  /* 0x000000364f377210 */ /* 0x000fe200007e4444 */
[----:B------:R2:W4:Y:S01]  /*2230*/  LDG.E.CONSTANT R87, desc[UR10][R48.64] ;  /* 0x0000000a30577981 */ /* 0x000522000c1e9900 */
[----:B------:R-:W-:-:S02]  /*2240*/  IADD3 R44, P0, P2, R32, R44, R61 ;  /* 0x0000002c202c7210 */ /* 0x000fc40007a1e03d */
[----:B------:R-:W-:Y:S02]  /*2250*/  LEA.HI.X R51, R51, UR7, R55, 0x1, P3 ;  /* 0x0000000733337c11 */ /* 0x000fe400098f0c37 */
[----:B------:R-:W-:Y:S02]  /*2260*/  IADD3.X R55, R78, R54, R69, P0, P2 ;  /* 0x000000364e377210 */ /* 0x000fe400007e4445 */
[C---:B------:R-:W-:Y:S01]  /*2270*/  LEA R54, P0, R44.reuse, UR6, 0x1 ;  /* 0x000000062c367c11 */ /* 0x040fe2000f8008ff */
[----:B------:R3:W4:Y:S03]  /*2280*/  LDG.E.CONSTANT R50, desc[UR10][R50.64] ;  /* 0x0000000a32327981 */ /* 0x000726000c1e9900 */
[----:B------:R-:W-:-:S05]  /*2290*/  LEA.HI.X R55, R44, UR7, R55, 0x1, P0 ;  /* 0x000000072c377c11 */ /* 0x000fca00080f0c37 */
[----:B------:R1:W4:Y:S01]  /*22a0*/  LDG.E.CONSTANT R54, desc[UR10][R54.64] ;  /* 0x0000000a36367981 */ /* 0x000322000c1e9900 */
[----:B0-----:R-:W-:Y:S02]  /*22b0*/  HADD2.F32 R91, -RZ, R46.H1_H1 ;  /* 0x3000002eff5b7230 */ /* 0x001fe40000004100 */
[----:B------:R-:W-:Y:S02]  /*22c0*/  HADD2.F32 R45, -RZ, R45.H1_H1 ;  /* 0x3000002dff2d7230 */ /* 0x000fe40000004100 */
[----:B------:R-:W-:-:S03]  /*22d0*/  HADD2.F32 R44, -RZ, R47.H0_H0 ;  /* 0x2000002fff2c7230 */ /* 0x000fc60000004100 */
[----:B------:R-:W-:Y:S01]  /*22e0*/  FFMA.FTZ R88, R91, R45, R88 ;  /* 0x0000002d5b587223 */ /* 0x000fe20000010058 */
[----:B------:R-:W-:-:S05]  /*22f0*/  HADD2.F32 R45, -RZ, R84.H0_H0 ;  /* 0x20000054ff2d7230 */ /* 0x000fca0000004100 */
[----:B------:R-:W-:Y:S02]  /*2300*/  FFMA.FTZ R89, R44, R45, R89 ;  /* 0x0000002d2c597223 */ /* 0x000fe40000010059 */
[----:B------:R-:W0:Y:S01]  /*2310*/  LDS.64 R44, [R35+0x18] ;  /* 0x00001800232c7984 */ /* 0x000e220000000a00 */
[----:B------:R-:W-:Y:S02]  /*2320*/  HADD2.F32 R47, -RZ, R47.H1_H1 ;  /* 0x3000002fff2f7230 */ /* 0x000fe40000004100 */
[----:B------:R-:W-:-:S05]  /*2330*/  HADD2.F32 R84, -RZ, R84.H1_H1 ;  /* 0x30000054ff547230 */ /* 0x000fca0000004100 */
[----:B------:R-:W-:Y:S01]  /*2340*/  FFMA.FTZ R47, R47, R84, R88 ;  /* 0x000000542f2f7223 */ /* 0x000fe20000010058 */
[--C-:B0-----:R-:W-:Y:S02]  /*2350*/  HADD2.F32 R46, -RZ, R44.reuse.H0_H0 ;  /* 0x2000002cff2e7230 */ /* 0x101fe40000004100 */
[----:B------:R-:W-:Y:S01]  /*2360*/  HADD2.F32 R44, -RZ, R44.H1_H1 ;  /* 0x3000002cff2c7230 */ /* 0x000fe20000004100 */
[----:B------:R-:W-:Y:S01]  /*2370*/  UMOV UR4, 0xffffffff ;  /* 0xffffffff00047882 */ /* 0x000fe20000000000 */
[----:B-----5:R-:W-:Y:S01]  /*2380*/  FSETP.NEU.FTZ.AND P0, PT, R2, RZ, PT ;  /* 0x000000ff0200720b */ /* 0x020fe20003f1d000 */
[--C-:B--2---:R-:W-:Y:S02]  /*2390*/  HADD2.F32 R48, -RZ, R86.reuse.H0_H0 ;  /* 0x20000056ff307230 */ /* 0x104fe40000004100 */
[----:B------:R-:W-:-:S03]  /*23a0*/  HADD2.F32 R86, -RZ, R86.H1_H1 ;  /* 0x30000056ff567230 */ /* 0x000fc60000004100 */
[----:B------:R-:W-:Y:S02]  /*23b0*/  FFMA.FTZ R46, R46, R48, R89 ;  /* 0x000000302e2e7223 */ /* 0x000fe40000010059 */
[----:B------:R-:W0:Y:S01]  /*23c0*/  LDS.64 R48, [R35+0x20] ;  /* 0x0000200023307984 */ /* 0x000e220000000a00 */
[----:B------:R-:W-:Y:S01]  /*23d0*/  FFMA.FTZ R44, R44, R86, R47 ;  /* 0x000000562c2c7223 */ /* 0x000fe2000001002f */
[----:B------:R-:W-:Y:S02]  /*23e0*/  HADD2.F32 R47, -RZ, R45.H0_H0 ;  /* 0x2000002dff2f7230 */ /* 0x000fe40000004100 */
[----:B---3--:R-:W-:-:S05]  /*23f0*/  HADD2.F32 R51, -RZ, R85.H0_H0 ;  /* 0x20000055ff337230 */ /* 0x008fca0000004100 */
[----:B------:R-:W-:Y:S02]  /*2400*/  FFMA.FTZ R51, R47, R51, R46 ;  /* 0x000000332f337223 */ /* 0x000fe4000001002e */
[----:B------:R-:W2:Y:S01]  /*2410*/  LDS.64 R46, [R35+0x28] ;  /* 0x00002800232e7984 */ /* 0x000ea20000000a00 */
[----:B------:R-:W-:Y:S02]  /*2420*/  HADD2.F32 R45, -RZ, R45.H1_H1 ;  /* 0x3000002dff2d7230 */ /* 0x000fe40000004100 */
[----:B------:R-:W-:-:S05]  /*2430*/  HADD2.F32 R85, -RZ, R85.H1_H1 ;  /* 0x30000055ff557230 */ /* 0x000fca0000004100 */
[----:B------:R-:W-:Y:S02]  /*2440*/  FFMA.FTZ R85, R45, R85, R44 ;  /* 0x000000552d557223 */ /* 0x000fe4000001002c */
[----:B------:R-:W3:Y:S01]  /*2450*/  LDS.64 R44, [R35+0x30] ;  /* 0x00003000232c7984 */ /* 0x000ee20000000a00 */
[--C-:B-1----:R-:W-:Y:S02]  /*2460*/  HADD2.F32 R55, -RZ, R81.reuse.H0_H0 ;  /* 0x20000051ff377230 */ /* 0x102fe40000004100 */
[----:B------:R-:W-:Y:S02]  /*2470*/  HADD2.F32 R81, -RZ, R81.H1_H1 ;  /* 0x30000051ff517230 */ /* 0x000fe40000004100 */
[--C-:B0-----:R-:W-:Y:S02]  /*2480*/  HADD2.F32 R84, -RZ, R48.reuse.H0_H0 ;  /* 0x20000030ff547230 */ /* 0x101fe40000004100 */
[----:B------:R-:W-:-:S03]  /*2490*/  HADD2.F32 R48, -RZ, R48.H1_H1 ;  /* 0x30000030ff307230 */ /* 0x000fc60000004100 */
[----:B------:R-:W-:Y:S01]  /*24a0*/  FFMA.FTZ R51, R84, R55, R51 ;  /* 0x0000003754337223 */ /* 0x000fe20000010033 */
[--C-:B------:R-:W-:Y:S02]  /*24b0*/  HADD2.F32 R84, -RZ, R49.reuse.H0_H0 ;  /* 0x20000031ff547230 */ /* 0x100fe40000004100 */
[----:B------:R-:W-:Y:S01]  /*24c0*/  FFMA.FTZ R48, R48, R81, R85 ;  /* 0x0000005130307223 */ /* 0x000fe20000010055 */
[----:B------:R-:W-:Y:S02]  /*24d0*/  HADD2.F32 R49, -RZ, R49.H1_H1 ;  /* 0x30000031ff317230 */ /* 0x000fe40000004100 */
[--C-:B----4-:R-:W-:Y:S02]  /*24e0*/  HADD2.F32 R55, -RZ, R82.reuse.H0_H0 ;  /* 0x20000052ff377230 */ /* 0x110fe40000004100 */
[----:B------:R-:W-:-:S05]  /*24f0*/  HADD2.F32 R82, -RZ, R82.H1_H1 ;  /* 0x30000052ff527230 */ /* 0x000fca0000004100 */
[----:B------:R-:W-:Y:S01]  /*2500*/  FFMA.FTZ R48, R49, R82, R48 ;  /* 0x0000005231307223 */ /* 0x000fe20000010030 */
[--C-:B--2---:R-:W-:Y:S02]  /*2510*/  HADD2.F32 R82, -RZ, R46.reuse.H0_H0 ;  /* 0x2000002eff527230 */ /* 0x104fe40000004100 */
[----:B------:R-:W-:Y:S02]  /*2520*/  HADD2.F32 R49, -RZ, R46.H1_H1 ;  /* 0x3000002eff317230 */ /* 0x000fe40000004100 */
[--C-:B------:R-:W-:Y:S02]  /*2530*/  HADD2.F32 R46, -RZ, R83.reuse.H0_H0 ;  /* 0x20000053ff2e7230 */ /* 0x100fe40000004100 */
[----:B------:R-:W-:Y:S01]  /*2540*/  FFMA.FTZ R51, R84, R55, R51 ;  /* 0x0000003754337223 */ /* 0x000fe20000010033 */
[----:B------:R-:W-:-:S03]  /*2550*/  HADD2.F32 R83, -RZ, R83.H1_H1 ;  /* 0x30000053ff537230 */ /* 0x000fc60000004100 */
[----:B------:R-:W-:Y:S01]  /*2560*/  FFMA.FTZ R46, R82, R46, R51 ;  /* 0x0000002e522e7223 */ /* 0x000fe20000010033 */
[----:B------:R-:W-:Y:S02]  /*2570*/  HADD2.F32 R51, -RZ, R87.H0_H0 ;  /* 0x20000057ff337230 */ /* 0x000fe40000004100 */
[----:B------:R-:W-:Y:S01]  /*2580*/  FFMA.FTZ R48, R49, R83, R48 ;  /* 0x0000005331307223 */ /* 0x000fe20000010030 */
[--C-:B------:R-:W-:Y:S02]  /*2590*/  HADD2.F32 R49, -RZ, R47.reuse.H0_H0 ;  /* 0x2000002fff317230 */ /* 0x100fe40000004100 */
[----:B------:R-:W-:Y:S02]  /*25a0*/  HADD2.F32 R47, -RZ, R47.H1_H1 ;  /* 0x3000002fff2f7230 */ /* 0x000fe40000004100 */
[----:B------:R-:W-:Y:S02]  /*25b0*/  HADD2.F32 R87, -RZ, R87.H1_H1 ;  /* 0x30000057ff577230 */ /* 0x000fe40000004100 */
[----:B---3--:R-:W-:-:S02]  /*25c0*/  HADD2.F32 R55, -RZ, R44.H0_H0 ;  /* 0x2000002cff377230 */ /* 0x008fc40000004100 */
[----:B------:R-:W-:Y:S02]  /*25d0*/  HADD2.F32 R81, -RZ, R50.H0_H0 ;  /* 0x20000032ff517230 */ /* 0x000fe40000004100 */
[----:B------:R-:W-:Y:S01]  /*25e0*/  FFMA.FTZ R46, R49, R51, R46 ;  /* 0x00000033312e7223 */ /* 0x000fe2000001002e */
[----:B------:R-:W-:Y:S02]  /*25f0*/  HADD2.F32 R44, -RZ, R44.H1_H1 ;  /* 0x3000002cff2c7230 */ /* 0x000fe40000004100 */
[----:B------:R-:W-:Y:S01]  /*2600*/  FFMA.FTZ R47, R47, R87, R48 ;  /* 0x000000572f2f7223 */ /* 0x000fe20000010030 */
[----:B------:R-:W-:Y:S02]  /*2610*/  HADD2.F32 R50, -RZ, R50.H1_H1 ;  /* 0x30000032ff327230 */ /* 0x000fe40000004100 */
[----:B------:R-:W-:Y:S02]  /*2620*/  HADD2.F32 R49, -RZ, R45.H0_H0 ;  /* 0x2000002dff317230 */ /* 0x000fe40000004100 */
[----:B------:R-:W-:-:S02]  /*2630*/  HADD2.F32 R48, -RZ, R54.H0_H0 ;  /* 0x20000036ff307230 */ /* 0x000fc40000004100 */
        /* <DEDUP_REMOVED lines=11> */
.L_x_25794:
        /* <DEDUP_REMOVED lines=13> */
.L_x_25742:
[----:B------:R-:W-:-:S13]  /*27c0*/  ISETP.NE.AND P0, PT, R5, RZ, PT ;  /* 0x000000ff0500720c */ /* 0x000fda0003f05270 */
[----:B------:R-:W-:-:S05]  /*27d0*/  @!P0 IMAD.MOV.U32 R45, RZ, RZ, -0x800001 ;  /* 0xff7fffffff2d8424 */ /* 0x000fca00078e00ff */
[----:B------:R0:W-:Y:S02]  /*27e0*/  @!P0 STS [R18], R45 ;  /* 0x0000002d12008388 */ /* 0x0001e40000000800 */
.L_x_25744:
[----:B------:R-:W-:Y:S05]  /*27f0*/  BSYNC B1 ;  /* 0x0000000000017941 */ /* 0x000fea0003800000 */
.L_x_25741:
        /* <DEDUP_REMOVED lines=9> */
.L_x_25740:
[----:B------:R-:W-:Y:S05]  /*2890*/  BSYNC B0 ;  /* 0x0000000000007941 */ /* 0x000fea0003800000 */
.L_x_25739:
        /* <DEDUP_REMOVED lines=12> */
.L_x_25799:
[----:B------:R-:W-:Y:S01]  /*2960*/  ISETP.NE.AND P0, PT, R2, RZ, PT ;  /* 0x000000ff0200720c */ /* 0x000fe20003f05270 */
[----:B------:R-:W-:Y:S01]  /*2970*/  VIADD R5, R0, 0x7 ;  /* 0x0000000700057836 */ /* 0x000fe20000000000 */
[----:B01----:R-:W-:-:S04]  /*2980*/  FMNMX.FTZ R8, R8, R11, !PT ;  /* 0x0000000b08087209 */ /* 0x003fc80007810000 */
        /* <DEDUP_REMOVED lines=12> */
.L_x_25747:
[----:B------:R-:W-:Y:S05]  /*2a50*/  WARPSYNC.ALL ;  /* 0x0000000000007948 */ /* 0x000fea0003800000 */
[----:B0-----:R-:W-:Y:S01]  /*2a60*/  SHF.R.S32.HI R5, RZ, 0x3, R14 ;  /* 0x00000003ff057819 */ /* 0x001fe2000001140e */
[----:B------:R-:W-:Y:S01]  /*2a70*/  BAR.SYNC.DEFER_BLOCKING 0x0 ;  /* 0x0000000000007b1d */ /* 0x000fe20000010000 */
[----:B------:R-:W-:Y:S01]  /*2a80*/  ISETP.GT.AND P0, PT, R2, 0x3, PT ;  /* 0x000000030200780c */ /* 0x000fe20003f04270 */
[----:B------:R-:W-:Y:S01]  /*2a90*/  IMAD.MOV.U32 R14, RZ, RZ, RZ ;  /* 0x000000ffff0e7224 */ /* 0x000fe200078e00ff */
[----:B------:R-:W-:Y:S02]  /*2aa0*/  MOV R10, 0xff7fffff ;  /* 0xff7fffff000a7802 */ /* 0x000fe40000000f00 */
[----:B------:R-:W-:Y:S01]  /*2ab0*/  ISETP.GE.AND P2, PT, R13, R6, PT ;  /* 0x000000060d00720c */ /* 0x000fe20003f46270 */
        /* <DEDUP_REMOVED lines=37> */
.L_x_25752:
        /* <DEDUP_REMOVED lines=11> */
.L_x_25751:
[----:B------:R-:W-:Y:S05]  /*2dc0*/  BSYNC B1 ;  /* 0x0000000000017941 */ /* 0x000fea0003800000 */
.L_x_25750:
        /* <DEDUP_REMOVED lines=14> */
.L_x_25755:
        /* <DEDUP_REMOVED lines=100> */
.L_x_25754:
[----:B------:R-:W-:Y:S05]  /*34f0*/  BSYNC B1 ;  /* 0x0000000000017941 */ /* 0x000fea0003800000 */
.L_x_25753:
        /* <DEDUP_REMOVED lines=55> */
.L_x_25757:
[----:B------:R-:W-:Y:S05]  /*3870*/  BSYNC B1 ;  /* 0x0000000000017941 */ /* 0x000fea0003800000 */
.L_x_25756:
        /* <DEDUP_REMOVED lines=26> */
.L_x_25749:
[----:B------:R-:W-:Y:S05]  /*3a20*/  BSYNC B0 ;  /* 0x0000000000007941 */ /* 0x000fea0003800000 */
.L_x_25748:
        /* <DEDUP_REMOVED lines=59> */
.L_x_25762:
        /* <DEDUP_REMOVED lines=8> */
.L_x_25761:
[----:B------:R-:W-:Y:S05]  /*3e60*/  BSYNC B1 ;  /* 0x0000000000017941 */ /* 0x000fea0003800000 */
.L_x_25760:
        /* <DEDUP_REMOVED lines=14> */
.L_x_25765:
        /* <DEDUP_REMOVED lines=52> */
.L_x_25764:
[----:B------:R-:W-:Y:S05]  /*4290*/  BSYNC B1 ;  /* 0x0000000000017941 */ /* 0x000fea0003800000 */
.L_x_25763:
        /* <DEDUP_REMOVED lines=31> */
.L_x_25767:
[----:B------:R-:W-:Y:S05]  /*4490*/  BSYNC B1 ;  /* 0x0000000000017941 */ /* 0x000fea0003800000 */
.L_x_25766:
        /* <DEDUP_REMOVED lines=14> */
.L_x_25759:
[----:B------:R-:W-:Y:S05]  /*4580*/  BSYNC B0 ;  /* 0x0000000000007941 */ /* 0x000fea0003800000 */
.L_x_25758:
        /* <DEDUP_REMOVED lines=33> */
.L_x_25769:
[----:B------:R-:W-:Y:S05]  /*47a0*/  BSYNC B0 ;  /* 0x0000000000007941 */ /* 0x000fea0003800000 */
.L_x_25768:
        /* <DEDUP_REMOVED lines=47> */
.L_x_25782:
        /* <DEDUP_REMOVED lines=109> */
.L_x_25775:
[----:B------:R-:W-:Y:S05]  /*5170*/  BSYNC B2 ;  /* 0x0000000000027941 */ /* 0x000fea0003800000 */
.L_x_25774:
[----:B-----5:R-:W-:Y:S01]  /*5180*/  HFMA2.MMA R29, R28, R21, -RZ ;  /* 0x000000151c1d7235 */ /* 0x020fe200001000ff */
[----:B------:R-:W-:Y:S01]  /*5190*/  IMAD.MOV.U32 R21, RZ, RZ, R52 ;  /* 0x000000ffff157224 */ /* 0x000fe200078e0034 */
[----:B------:R-:W-:Y:S01]  /*51a0*/  BSSY B2, `(.L_x_25776) ;  /* 0x0000024000027945 */ /* 0x000fe20003800000 */
[----:B------:R-:W-:Y:S02]  /*51b0*/  F2FP.F16.F32.PACK_AB R30, R25, R24 ;  /* 0x00000018191e723e */ /* 0x000fe400000000ff */
[----:B------:R-:W-:-:S03]  /*51c0*/  F2FP.F16.F32.PACK_AB R26, R27, R26 ;  /* 0x0000001a1b1a723e */ /* 0x000fc600000000ff */
        /* <DEDUP_REMOVED lines=33> */
.L_x_25777:
[----:B------:R-:W-:Y:S05]  /*53e0*/  BSYNC B2 ;  /* 0x0000000000027941 */ /* 0x000fea0003800000 */
.L_x_25776:
        /* <DEDUP_REMOVED lines=34> */
.L_x_25779:
[----:B------:R-:W-:Y:S05]  /*5610*/  BSYNC B2 ;  /* 0x0000000000027941 */ /* 0x000fea0003800000 */
.L_x_25778:
        /* <DEDUP_REMOVED lines=61> */
.L_x_25781:
[----:B------:R-:W-:Y:S05]  /*59f0*/  BSYNC B2 ;  /* 0x0000000000027941 */ /* 0x000fea0003800000 */
.L_x_25780:
        /* <DEDUP_REMOVED lines=8> */
.L_x_25773:
[----:B------:R-:W-:Y:S05]  /*5a80*/  BSYNC B0 ;  /* 0x0000000000007941 */ /* 0x000fea0003800000 */
.L_x_25772:
[----:B------:R-:W-:Y:S01]  /*5a90*/  IADD3 R40, P1, R40, 0x10, RZ ;  /* 0x0000001028287810 */ /* 0x000fe20007f3e0ff */
[----:B------:R-:W-:Y:S02]  /*5aa0*/  VIADD R51, R51, 0x20 ;  /* 0x0000002033337836 */ /* 0x000fe40000000000 */
[----:B------:R-:W-:Y:S02]  /*5ab0*/  VIADD R46, R46, 0x80 ;  /* 0x000000802e2e7836 */ /* 0x000fe40000000000 */
[----:B------:R-:W-:Y:S01]  /*5ac0*/  IMAD.X R41, RZ, RZ, R41, P1 ;  /* 0x000000ffff297224 */ /* 0x000fe200008e0629 */
[----:B------:R-:W-:Y:S07]  /*5ad0*/  @!P0 BRA `(.L_x_25782) ;  /* 0xffffffec00f08947 */ /* 0x000fee000383ffff */
.L_x_25771:
[----:B------:R-:W-:Y:S05]  /*5ae0*/  BSYNC B1 ;  /* 0x0000000000017941 */ /* 0x000fea0003800000 */
.L_x_25770:
        /* <DEDUP_REMOVED lines=26> */
.L_x_25784:
[----:B------:R-:W-:Y:S05]  /*5c90*/  BSYNC B0 ;  /* 0x0000000000007941 */ /* 0x000fea0003800000 */
.L_x_25783:
        /* <DEDUP_REMOVED lines=12> */
.L_x_25786:
[----:B------:R-:W-:Y:S05]  /*5d60*/  BSYNC B0 ;  /* 0x0000000000007941 */ /* 0x000fea0003800000 */
.L_x_25785:
        /* <DEDUP_REMOVED lines=8> */
.L_x_25788:
[----:B------:R-:W-:Y:S05]  /*5df0*/  BSYNC B0 ;  /* 0x0000000000007941 */ /* 0x000fea0003800000 */
.L_x_25787:
        /* <DEDUP_REMOVED lines=12> */
.L_x_25790:
[----:B------:R-:W-:Y:S05]  /*5ec0*/  BSYNC B0 ;  /* 0x0000000000007941 */ /* 0x000fea0003800000 */
.L_x_25789:
        /* <DEDUP_REMOVED lines=48> */
.L_x_25743:
[----:B------:R-:W-:Y:S01]  /*61d0*/  BSSY B2, `(.L_x_25791) ;  /* 0x0000007000027945 */ /* 0x000fe20003800000 */
[----:B------:R-:W-:Y:S02]  /*61e0*/  IMAD.MOV.U32 R48, RZ, RZ, 0x2 ;  /* 0x00000002ff307424 */ /* 0x000fe400078e00ff */
[----:B------:R-:W-:Y:S02]  /*61f0*/  IMAD.MOV.U32 R49, RZ, RZ, 0x1f ;  /* 0x0000001fff317424 */ /* 0x000fe400078e00ff */
[----:B------:R-:W-:-:S07]  /*6200*/  IMAD.MOV.U32 R46, RZ, RZ, -0x1 ;  /* 0xffffffffff2e7424 */ /* 0x000fce00078e00ff */
[----:B------:R-:W-:Y:S05]  /*6210*/  WARPSYNC.COLLECTIVE R46, `(.L_x_25792) ;  /* 0x000000002e087348 */ /* 0x000fea0003c00000 */
[----:B------:R0:W1:Y:S02]  /*6220*/  SHFL.BFLY P2, R47, R45, R48, R49 ;  /* 0x0c0000302d2f7389 */ /* 0x0000640000040031 */
[----:B01----:R-:W-:Y:S01]  /*6230*/  ENDCOLLECTIVE ;  /* 0x000000000000791b */ /* 0x003fe20003800000 */
.L_x_25792:
[----:B------:R-:W-:Y:S05]  /*6240*/  BSYNC B2 ;  /* 0x0000000000027941 */ /* 0x000fea0003800000 */
.L_x_25791:
        /* <DEDUP_REMOVED lines=9> */
.L_x_25793:
[----:B------:R-:W-:Y:S05]  /*62e0*/  BRA `(.L_x_25794) ;  /* 0xffffffc400007947 */ /* 0x000fea000383ffff */
.L_x_25746:
        /* <DEDUP_REMOVED lines=8> */
.L_x_25796:
[----:B------:R-:W-:Y:S05]  /*6370*/  BSYNC B0 ;  /* 0x0000000000007941 */ /* 0x000fea0003800000 */
.L_x_25795:
        /* <DEDUP_REMOVED lines=9> */
.L_x_25797:
[----:B------:R-:W-:Y:S02]  /*6410*/  IMAD.MOV.U32 R48, RZ, RZ, 0x4 ;  /* 0x00000004ff307424 */ /* 0x000fe400078e00ff */
[----:B------:R-:W-:-:S05]  /*6420*/  IMAD.MOV.U32 R8, RZ, RZ, R47 ;  /* 0x000000ffff087224 */ /* 0x000fca00078e002f */
[----:B------:R-:W-:-:S05]  /*6430*/  FMNMX.FTZ R8, R5, R8, !PT ;  /* 0x0000000805087209 */ /* 0x000fca0007810000 */
[----:B------:R-:W-:-:S07]  /*6440*/  IMAD.MOV.U32 R45, RZ, RZ, R8 ;  /* 0x000000ffff2d7224 */ /* 0x000fce00078e0008 */
[----:B------:R-:W-:Y:S05]  /*6450*/  WARPSYNC.COLLECTIVE R46, `(.L_x_25798) ;  /* 0x000000002e087348 */ /* 0x000fea0003c00000 */
[----:B------:R0:W1:Y:S02]  /*6460*/  SHFL.BFLY P2, R47, R45, R48, R49 ;  /* 0x0c0000302d2f7389 */ /* 0x0000640000040031 */
[----:B01----:R-:W-:Y:S01]  /*6470*/  ENDCOLLECTIVE ;  /* 0x000000000000791b */ /* 0x003fe20003800000 */
.L_x_25798:
[----:B------:R-:W-:Y:S01]  /*6480*/  IMAD.MOV.U32 R11, RZ, RZ, R47 ;  /* 0x000000ffff0b7224 */ /* 0x000fe200078e002f */
[----:B------:R-:W-:Y:S06]  /*6490*/  BRA `(.L_x_25799) ;  /* 0xffffffc400307947 */ /* 0x000fec000383ffff */
.L_x_25800:
        /* <DEDUP_REMOVED lines=14> */
.L_x_30010:


//--------------------- .text._ZN4vllm32paged_attention_v2_reduce_kernelItLi96ELi128ELi512EEEvPT_PKfS4_PKS1_PKii --------------------------
	.section	.text._ZN4vllm32paged_attention_v2_reduce_kernelItLi96ELi128ELi512EEEvPT_PKfS4_PKS1_PKii,"ax",@progbits
	.align	128
        .global         _ZN4vllm32paged_attention_v2_reduce_kernelItLi96ELi128ELi512EEEvPT_PKfS4_PKS1_PKii
        .type           _ZN4vllm32paged_attention_v2_reduce_kernelItLi96ELi128ELi512EEEvPT_PKfS4_PKS1_PKii,@function
        .size           _ZN4vllm32paged_attention_v2_reduce_kernelItLi96ELi128ELi512EEEvPT_PKfS4_PKS1_PKii,(.L_x_30011 - _ZN4vllm32paged_attention_v2_reduce_kernelItLi96ELi128ELi512EEEvPT_PKfS4_PKS1_PKii)
        .other          _ZN4vllm32paged_attention_v2_reduce_kernelItLi96ELi128ELi512EEEvPT_PKfS4_PKS1_PKii,@"STO_CUDA_ENTRY STV_DEFAULT"
_ZN4vllm32paged_attention_v2_reduce_kernelItLi96ELi128ELi512EEEvPT_PKfS4_PKS1_PKii:
.text._ZN4vllm32paged_attention_v2_reduce_kernelItLi96ELi128ELi512EEEvPT_PKfS4_PKS1_PKii:
        /* <DEDUP_REMOVED lines=35> */
.L_x_25804:
        /* <DEDUP_REMOVED lines=11> */
.L_x_25803:
[----:B------:R-:W-:Y:S05]  /*02e0*/  BSYNC B0 ;  /* 0x0000000000007941 */ /* 0x000fea0003800000 */
.L_x_25802:
        /* <DEDUP_REMOVED lines=39> */
.L_x_25807:
        /* <DEDUP_REMOVED lines=17> */
.L_x_25806:
[----:B------:R-:W-:Y:S05]  /*0670*/  BSYNC B0 ;  /* 0x0000000000007941 */ /* 0x000fea0003800000 */
.L_x_25805:
        /* <DEDUP_REMOVED lines=42> */
.L_x_25814:
        /* <DEDUP_REMOVED lines=18> */
.L_x_25812:
        /* <DEDUP_REMOVED lines=90> */
.L_x_25811:
        /* <DEDUP_REMOVED lines=51> */
.L_x_25813:
[----:B------:R-:W-:-:S13]  /*1310*/  ISETP.NE.OR P0, PT, R20, RZ, P0 ;  /* 0x000000ff1400720c */ /* 0x000fda0000705670 */
[----:B------:R-:W-:Y:S05]  /*1320*/  @!P0 BRA `(.L_x_25809) ;  /* 0x0000000000788947 */ /* 0x000fea0003800000 */
.L_x_25810:
        /* <DEDUP_REMOVED lines=30> */
.L_x_25809:
        /* <DEDUP_REMOVED lines=27> */
.L_x_25808:
        /* <DEDUP_REMOVED lines=11> */
.L_x_25801:
        /* <DEDUP_REMOVED lines=19> */
.L_x_25815:
        /* <DEDUP_REMOVED lines=15> */
.L_x_25816:
        /* <DEDUP_REMOVED lines=15> */
.L_x_30011:


//--------------------- .text._ZN4vllm25paged_attention_v2_kernelIttLi96ELi8ELi128ELNS_18Fp8KVCacheDataTypeE0ELb1ELi512EEEvPfS2_PT_PKS3_PKT0_S9_ifPKiSB_iPKfiiiSD_SD_iiiii --------------------------
	.section	.text._ZN4vllm25paged_attention_v2_kernelIttLi96ELi8ELi128ELNS_18Fp8KVCacheDataTypeE0ELb1ELi512EEEvPfS2_PT_PKS3_PKT0_S9_ifPKiSB_iPKfiiiSD_SD_iiiii,"ax",@progbits
	.align	128
        .global         _ZN4vllm25paged_attention_v2_kernelIttLi96ELi8ELi128ELNS_18Fp8KVCacheDataTypeE0ELb1ELi512EEEvPfS2_PT_PKS3_PKT0_S9_ifPKiSB_iPKfiiiSD_SD_iiiii
        .type           _ZN4vllm25paged_attention_v2_kernelIttLi96ELi8ELi128ELNS_18Fp8KVCacheDataTypeE0ELb1ELi512EEEvPfS2_PT_PKS3_PKT0_S9_ifPKiSB_iPKfiiiSD_SD_iiiii,@function
        .size           _ZN4vllm25paged_attention_v2_kernelIttLi96ELi8ELi128ELNS_18Fp8KVCacheDataTypeE0ELb1ELi512EEEvPfS2_PT_PKS3_PKT0_S9_ifPKiSB_iPKfiiiSD_SD_iiiii,(.L_x_30012 - _ZN4vllm25paged_attention_v2_kernelIttLi96ELi8ELi128ELNS_18Fp8KVCacheDataTypeE0ELb1ELi512EEEvPfS2_PT_PKS3_PKT0_S9_ifPKiSB_iPKfiiiSD_SD_iiiii)
        .other          _ZN4vllm25paged_attention_v2_kernelIttLi96ELi8ELi128ELNS_18Fp8KVCacheDataTypeE0ELb1ELi512EEEvPfS2_PT_PKS3_PKT0_S9_ifPKiSB_iPKfiiiSD_SD_iiiii,@"STO_CUDA_ENTRY STV_DEFAULT"
_ZN4vllm25paged_attention_v2_kernelIttLi96ELi8ELi128ELNS_18Fp8KVCacheDataTypeE0ELb1ELi512EEEvPfS2_PT_PKS3_PKT0_S9_ifPKiSB_iPKfiiiSD_SD_iiiii:
.text._ZN4vllm25paged_attention_v2_kernelIttLi96ELi8ELi128ELNS_18Fp8KVCacheDataTypeE0ELb1ELi512EEEvPfS2_PT_PKS3_PKT0_S9_ifPKiSB_iPKfiiiSD_SD_iiiii:
        /* <DEDUP_REMOVED lines=54> */
[----:B0-----:R-:W-:Y:S01]  /*0360*/  IMAD.MOV.U32 R4, RZ, RZ, RZ ;  /* 0x000000ffff047224 */ /* 0x001fe200078e00ff */
[----:B-1----:R-:W-:-:S05]  /*0370*/  IADD3 R7, RZ, -R5, RZ ;  /* 0x80000005ff077210 */ /* 0x002fca0007ffe0ff */
        /* <DEDUP_REMOVED lines=20> */
[----:B------:R-:W-:Y:S02]  /*04c0*/  LEA.HI R15, R5, R14, RZ, 0x5 ;  /* 0x0000000e050f7211 */ /* 0x000fe400078f28ff */
[----:B------:R-:W-:-:S02]  /*04d0*/  @P0 IADD3 R7, R7, 0x1, RZ ;  /* 0x0000000107070810 */ /* 0x000fc40007ffe0ff */
[----:B------:R-:W-:Y:S02]  /*04e0*/  ISETP.GT.AND P0, PT, R14, 0x2f, PT ;  /* 0x0000002f0e00780c */ /* 0x000fe40003f04270 */
        /* <DEDUP_REMOVED lines=38> */
.L_x_25821:
        /* <DEDUP_REMOVED lines=11> */
.L_x_25820:
[----:B------:R-:W-:Y:S05]  /*0800*/  BSYNC B1 ;  /* 0x0000000000017941 */ /* 0x000fea0003800000 */
.L_x_25819:
        /* <DEDUP_REMOVED lines=9> */
[----:B------:R-:W-:Y:S02]  /*08a0*/  LEA R14, R18, R5, 0x2 ;  /* 0x00000005120e7211 */ /* 0x000fe400078e10ff */
[----:B------:R-:W-:Y:S01]  /*08b0*/  LEA.HI.X R26, R8, R21, R22, 0x1, P0 ;  /* 0x00000015081a7211 */ /* 0x000fe200000f0c16 */
[C---:B------:R-:W-:Y:S02]  /*08c0*/  IMAD R7, R18.reuse, 0x4, R7 ;  /* 0x0000000412077824 */ /* 0x040fe400078e0207 */
[----:B------:R-:W-:Y:S02]  /*08d0*/  VIADD R8, R18, 0xffffff80 ;  /* 0xffffff8012087836 */ /* 0x000fe40000000000 */
[----:B------:R-:W-:Y:S02]  /*08e0*/  IMAD.SHL.U32 R23, R14, 0x2, RZ ;  /* 0x000000020e177824 */ /* 0x000fe400078e00ff */
[----:B------:R-:W-:-:S07]  /*08f0*/  VIADD R7, R7, 0x100 ;  /* 0x0000010007077836 */ /* 0x000fce0000000000 */
.L_x_25822:
        /* <DEDUP_REMOVED lines=17> */
.L_x_25818:
[----:B------:R-:W-:Y:S05]  /*0a10*/  BSYNC B0 ;  /* 0x0000000000007941 */ /* 0x000fea0003800000 */
.L_x_25817:
        /* <DEDUP_REMOVED lines=33> */
[----:B------:R-:W-:Y:S01]  /*0c30*/  IMAD R13, R11, UR4, RZ ;  /* 0x000000040b0d7c24 */ /* 0x000fe2000f8e02ff */
[----:B------:R-:W-:Y:S01]  /*0c40*/  MOV R11, R7 ;  /* 0x00000007000b7202 */ /* 0x000fe20000000f00 */
[----:B------:R-:W-:-:S06]  /*0c50*/  VIADD R12, R14, 0x1 ;  /* 0x000000010e0c7836 */ /* 0x000fcc0000000000 */
[----:B------:R-:W-:Y:S02]  /*0c60*/  @!P1 IMAD.IADD R20, R20, 0x1, -R7 ;  /* 0x0000000114149824 */ /* 0x000fe400078e0a07 */
[----:B------:R-:W-:Y:S01]  /*0c70*/  @!P1 VIADD R18, R18, 0x1 ;  /* 0x0000000112129836 */ /* 0x000fe20000000000 */
[----:B------:R-:W-:Y:S02]  /*0c80*/  ISETP.NE.AND P1, PT, R23, RZ, PT ;  /* 0x000000ff1700720c */ /* 0x000fe40003f25270 */
[----:B------:R-:W-:-:S13]  /*0c90*/  ISETP.GE.U32.AND P0, PT, R20, R7, PT ;  /* 0x000000071400720c */ /* 0x000fda0003f06070 */
[----:B------:R-:W-:-:S05]  /*0ca0*/  @P0 IADD3 R18, R18, 0x1, RZ ;  /* 0x0000000112120810 */ /* 0x000fca0007ffe0ff */
[----:B------:R-:W-:Y:S02]  /*0cb0*/  IMAD.MOV.U32 R9, RZ, RZ, R18 ;  /* 0x000000ffff097224 */ /* 0x000fe400078e0012 */
[----:B------:R-:W-:Y:S02]  /*0cc0*/  IMAD R18, R10, 0x40, R15 ;  /* 0x000000400a127824 */ /* 0x000fe400078e020f */
[----:B------:R-:W-:Y:S01]  /*0cd0*/  @!P2 IMAD.MOV R9, RZ, RZ, -R9 ;  /* 0x000000ffff09a224 */ /* 0x000fe200078e0a09 */
[----:B------:R-:W-:Y:S01]  /*0ce0*/  @!P1 LOP3.LUT R9, RZ, R23, RZ, 0x33, !PT ;  /* 0x00000017ff099212 */ /* 0x000fe200078e33ff */
[----:B------:R-:W-:Y:S01]  /*0cf0*/  IMAD.MOV.U32 R10, RZ, RZ, -0x800001 ;  /* 0xff7fffffff0a7424 */ /* 0x000fe200078e00ff */
[----:B------:R-:W-:-:S13]  /*0d00*/  ISETP.GE.AND P1, PT, R18, R3, PT ;  /* 0x000000031200720c */ /* 0x000fda0003f26270 */
[----:B------:R-:W-:Y:S05]  /*0d10*/  @P1 BRA `(.L_x_25824) ;  /* 0x00000018000c1947 */ /* 0x000fea0003800000 */
[----:B------:R-:W0:Y:S01]  /*0d20*/  S2R R21, SR_CgaCtaId ;  /* 0x0000000000157919 */ /* 0x000e220000008800 */
[----:B------:R-:W-:Y:S01]  /*0d30*/  SHF.R.S32.HI R7, RZ, 0x1f, R16 ;  /* 0x0000001fff077819 */ /* 0x000fe20000011410 */
[----:B------:R-:W-:Y:S01]  /*0d40*/  IMAD.MOV.U32 R14, RZ, RZ, R18 ;  /* 0x000000ffff0e7224 */ /* 0x000fe200078e0012 */
[----:B------:R-:W-:Y:S01]  /*0d50*/  MOV R20, 0x400 ;  /* 0x0000040000147802 */ /* 0x000fe20000000f00 */
[----:B------:R-:W-:Y:S01]  /*0d60*/  IMAD.SHL.U32 R18, R5, 0x2, RZ ;  /* 0x0000000205127824 */ /* 0x000fe200078e00ff */
[----:B------:R-:W-:Y:S01]  /*0d70*/  LEA.HI R7, R7, R16, RZ, 0x3 ;  /* 0x0000001007077211 */ /* 0x000fe200078f18ff */
[----:B------:R-:W-:Y:S01]  /*0d80*/  ULDC.64 UR4, c[0x0][0x248] ;  /* 0x0000920000047ab9 */ /* 0x000fe20000000a00 */
[----:B------:R-:W-:Y:S01]  /*0d90*/  SHF.R.S32.HI R10, RZ, 0x1f, R14 ;  /* 0x0000001fff0a7819 */ /* 0x000fe2000001140e */
[----:B------:R-:W-:Y:S01]  /*0da0*/  VIADD R27, R5, 0x10 ;  /* 0x00000010051b7836 */ /* 0x000fe20000000000 */
[----:B------:R-:W-:Y:S01]  /*0db0*/  IADD3 R17, P0, R13, R14, RZ ;  /* 0x0000000e0d117210 */ /* 0x000fe20007f1e0ff */
[----:B------:R-:W-:Y:S01]  /*0dc0*/  VIADD R25, R5, 0xc ;  /* 0x0000000c05197836 */ /* 0x000fe20000000000 */
[----:B------:R-:W-:Y:S01]  /*0dd0*/  LOP3.LUT R7, R7, 0xfffffff8, RZ, 0xc0, !PT ;  /* 0xfffffff807077812 */ /* 0x000fe200078ec0ff */
[----:B------:R-:W-:Y:S01]  /*0de0*/  VIADD R32, R5, 0x14 ;  /* 0x0000001405207836 */ /* 0x000fe20000000000 */
[----:B------:R-:W-:Y:S01]  /*0df0*/  LEA.HI.X.SX32 R22, R13, R10, 0x1, P0 ;  /* 0x0000000a0d167211 */ /* 0x000fe200000f0eff */
[----:B------:R-:W-:Y:S01]  /*0e00*/  IMAD.SHL.U32 R28, R25, 0x2, RZ ;  /* 0x00000002191c7824 */ /* 0x000fe200078e00ff */
[----:B------:R-:W-:Y:S01]  /*0e10*/  SHF.R.S32.HI R13, RZ, 0x1f, R18 ;  /* 0x0000001fff0d7819 */ /* 0x000fe20000011412 */
[----:B------:R-:W-:Y:S01]  /*0e20*/  IMAD.IADD R10, R16, 0x1, -R7 ;  /* 0x00000001100a7824 */ /* 0x000fe200078e0a07 */
[----:B------:R-:W-:Y:S01]  /*0e30*/  LEA R16, P0, R17, UR4, 0x2 ;  /* 0x0000000411107c11 */ /* 0x000fe2000f8010ff */
[----:B------:R-:W-:Y:S01]  /*0e40*/  VIADD R7, R20, 0xe0 ;  /* 0x000000e014077836 */ /* 0x000fe20000000000 */
[----:B------:R-:W-:Y:S01]  /*0e50*/  LEA.HI R13, R13, R18, RZ, 0x3 ;  /* 0x000000120d0d7211 */ /* 0x000fe200078f18ff */
[----:B------:R-:W-:Y:S01]  /*0e60*/  VIADD R33, R5, 0x20 ;  /* 0x0000002005217836 */ /* 0x000fe20000000000 */
[----:B------:R-:W-:Y:S01]  /*0e70*/  LEA.HI.X R17, R17, UR5, R22, 0x2, P0 ;  /* 0x0000000511117c11 */ /* 0x000fe200080f1416 */
[----:B------:R-:W-:Y:S01]  /*0e80*/  VIADD R36, R5, 0x2c ;  /* 0x0000002c05247836 */ /* 0x000fe20000000000 */
[----:B------:R-:W-:Y:S01]  /*0e90*/  LOP3.LUT R13, R13, 0xfffffff8, RZ, 0xc0, !PT ;  /* 0xfffffff80d0d7812 */ /* 0x000fe200078ec0ff */
[----:B------:R-:W1:Y:S01]  /*0ea0*/  LDC R45, c[0x0][0x26c] ;  /* 0x00009b00ff2d7b82 */ /* 0x000e620000000800 */
[C---:B------:R-:W-:Y:S01]  /*0eb0*/  LEA R22, R15.reuse, R10, 0x3 ;  /* 0x0000000a0f167211 */ /* 0x040fe200078e18ff */
[----:B------:R-:W-:Y:S01]  /*0ec0*/  IMAD R15, R15, 0x8, R19 ;  /* 0x000000080f0f7824 */ /* 0x000fe200078e0213 */
[----:B------:R-:W-:Y:S01]  /*0ed0*/  IADD3 R23, R5, 0x8, RZ ;  /* 0x0000000805177810 */ /* 0x000fe20007ffe0ff */
[----:B------:R-:W-:Y:S01]  /*0ee0*/  IMAD.IADD R13, R18, 0x1, -R13 ;  /* 0x00000001120d7824 */ /* 0x000fe200078e0a0d */
[----:B------:R-:W-:Y:S01]  /*0ef0*/  SHF.R.S32.HI R30, RZ, 0x1f, R27 ;  /* 0x0000001fff1e7819 */ /* 0x000fe2000001141b */
[----:B------:R-:W-:Y:S01]  /*0f00*/  IMAD.IADD R19, R19, 0x1, R22 ;  /* 0x0000000113137824 */ /* 0x000fe200078e0216 */
[----:B------:R-:W-:Y:S01]  /*0f10*/  SHF.R.S32.HI R26, RZ, 0x1f, R23 ;  /* 0x0000001fff1a7819 */ /* 0x000fe20000011417 */
[----:B------:R-:W-:Y:S01]  /*0f20*/  IMAD.SHL.U32 R38, R36, 0x2, RZ ;  /* 0x0000000224267824 */ /* 0x000fe200078e00ff */
[C---:B0-----:R-:W-:Y:S01]  /*0f30*/  LEA R20, R21.reuse, R20, 0x18 ;  /* 0x0000001415147211 */ /* 0x041fe200078ec0ff */
[----:B------:R-:W-:Y:S01]  /*0f40*/  ULDC UR4, c[0x0][0x270] ;  /* 0x00009c0000047ab9 */ /* 0x000fe20000000800 */
[----:B------:R-:W-:Y:S01]  /*0f50*/  LEA R7, R21, R7, 0x18 ;  /* 0x0000000715077211 */ /* 0x000fe200078ec0ff */
[----:B------:R-:W-:Y:S01]  /*0f60*/  VIADD R21, R5, 0x4 ;  /* 0x0000000405157836 */ /* 0x000fe20000000000 */
[----:B------:R-:W-:Y:S01]  /*0f70*/  SHF.R.S32.HI R29, RZ, 0x1f, R28 ;  /* 0x0000001fff1d7819 */ /* 0x000fe2000001141c */
[----:B------:R-:W-:Y:S01]  /*0f80*/  IMAD.SHL.U32 R10, R10, 0x8, RZ ;  /* 0x000000080a0a7824 */ /* 0x000fe200078e00ff */
[----:B------:R-:W-:Y:S01]  /*0f90*/  SHF.R.S32.HI R34, RZ, 0x1f, R33 ;  /* 0x0000001fff227819 */ /* 0x000fe20000011421 */
[----:B------:R-:W-:Y:S01]  /*0fa0*/  IMAD.U32 R18, R22, 0x4, R7 ;  /* 0x0000000416127824 */ /* 0x000fe200078e0007 */
[----:B------:R-:W-:Y:S01]  /*0fb0*/  SHF.R.S32.HI R22, RZ, 0x1f, R21 ;  /* 0x0000001fff167819 */ /* 0x000fe20000011415 */
[----:B------:R-:W-:Y:S01]  /*0fc0*/  IMAD.SHL.U32 R24, R21, 0x2, RZ ;  /* 0x0000000215187824 */ /* 0x000fe200078e00ff */
[----:B------:R-:W-:-:S02]  /*0fd0*/  LEA.HI R29, R29, R28, RZ, 0x3 ;  /* 0x0000001c1d1d7211 */ /* 0x000fc400078f18ff */
[----:B------:R-:W-:Y:S02]  /*0fe0*/  LEA.HI R7, R22, R21, RZ, 0x2 ;  /* 0x0000001516077211 */ /* 0x000fe400078f10ff */
[----:B------:R-:W-:Y:S02]  /*0ff0*/  SHF.R.S32.HI R22, RZ, 0x1f, R25 ;  /* 0x0000001fff167819 */ /* 0x000fe40000011419 */
[----:B------:R-:W-:Y:S01]  /*1000*/  LEA.HI R21, R26, R23, RZ, 0x2 ;  /* 0x000000171a157211 */ /* 0x000fe200078f10ff */
[----:B------:R-:W-:Y:S01]  /*1010*/  IMAD.SHL.U32 R26, R23, 0x2, RZ ;  /* 0x00000002171a7824 */ /* 0x000fe200078e00ff */
[----:B------:R-:W-:Y:S01]  /*1020*/  LEA.HI R23, R30, R27, RZ, 0x2 ;  /* 0x0000001b1e177211 */ /* 0x000fe200078f10ff */
[----:B------:R-:W-:Y:S01]  /*1030*/  IMAD.SHL.U32 R7, R7, 0x10, RZ ;  /* 0x0000001007077824 */ /* 0x000fe200078e00ff */
[----:B------:R-:W-:Y:S02]  /*1040*/  SHF.L.U32 R30, R27, 0x1, RZ ;  /* 0x000000011b1e7819 */ /* 0x000fe400000006ff */
        /* <DEDUP_REMOVED lines=17> */
[C---:B------:R-:W-:Y:S01]  /*1160*/  IADD3 R30, R5.reuse, 0x18, RZ ;  /* 0x00000018051e7810 */ /* 0x040fe20007ffe0ff */
        /* <DEDUP_REMOVED lines=9> */
[----:B------:R-:W-:-:S02]  /*1200*/  SHF.R.S32.HI R42, RZ, 0x1f, R31 ;  /* 0x0000001fff2a7819 */ /* 0x000fc4000001141f */
[----:B------:R-:W-:Y:S02]  /*1210*/  SHF.L.U32 R34, R33, 0x1, RZ ;  /* 0x0000000121227819 */ /* 0x000fe400000006ff */
[----:B------:R-:W-:Y:S02]  /*1220*/  LEA.HI R42, R42, R31, RZ, 0x2 ;  /* 0x0000001f2a2a7211 */ /* 0x000fe400078f10ff */
[----:B------:R-:W-:Y:S02]  /*1230*/  SHF.R.S32.HI R29, RZ, 0x1f, R28 ;  /* 0x0000001fff1d7819 */ /* 0x000fe4000001141c */
[----:B------:R-:W-:Y:S01]  /*1240*/  SHF.R.S32.HI R31, RZ, 0x1f, R30 ;  /* 0x0000001fff1f7819 */ /* 0x000fe2000001141e */
[----:B------:R-:W-:Y:S01]  /*1250*/  IMAD.SHL.U32 R47, R42, 0x10, RZ ;  /* 0x000000102a2f7824 */ /* 0x000fe200078e00ff */
        /* <DEDUP_REMOVED lines=31> */
[----:B------:R-:W-:Y:S01]  /*1450*/  ULDC UR4, c[0x0][0x28c] ;  /* 0x0000a30000047ab9 */ /* 0x000fe20000000800 */
[----:B------:R-:W-:-:S02]  /*1460*/  LEA.HI R33, R33, R32, RZ, 0x3 ;  /* 0x0000002021217211 */ /* 0x000fc400078f18ff */
[----:B------:R-:W-:Y:S02]  /*1470*/  LEA.HI R37, R37, R34, RZ, 0x3 ;  /* 0x0000002225257211 */ /* 0x000fe400078f18ff */
[----:B------:R-:W-:Y:S02]  /*1480*/  LOP3.LUT R33, R33, 0xfffffff8, RZ, 0xc0, !PT ;  /* 0xfffffff821217812 */ /* 0x000fe400078ec0ff */
[----:B------:R-:W-:Y:S02]  /*1490*/  LOP3.LUT R37, R37, 0xfffffff8, RZ, 0xc0, !PT ;  /* 0xfffffff825257812 */ /* 0x000fe400078ec0ff */
[----:B------:R-:W-:Y:S02]  /*14a0*/  LOP3.LUT R39, R39, 0xfffffff8, RZ, 0xc0, !PT ;  /* 0xfffffff827277812 */ /* 0x000fe400078ec0ff */
[----:B------:R-:W-:Y:S02]  /*14b0*/  SHF.R.S32.HI R44, RZ, 0x1f, R10 ;  /* 0x0000001fff2c7819 */ /* 0x000fe4000001140a */
[C---:B------:R-:W-:Y:S01]  /*14c0*/  IADD3 R36, P0, R35.reuse, R10, RZ ;  /* 0x0000000a23247210 */ /* 0x040fe20007f1e0ff */
[----:B------:R-:W-:Y:S01]  /*14d0*/  IMAD.MOV.U32 R10, RZ, RZ, -0x800001 ;  /* 0xff7fffffff0a7424 */ /* 0x000fe200078e00ff */
[----:B------:R-:W-:Y:S01]  /*14e0*/  IADD3 R32, R32, -R33, RZ ;  /* 0x8000002120207210 */ /* 0x000fe20007ffe0ff */
[----:B------:R-:W-:Y:S01]  /*14f0*/  IMAD.IADD R33, R34, 0x1, -R37 ;  /* 0x0000000122217824 */ /* 0x000fe200078e0a25 */
[----:B------:R-:W-:Y:S01]  /*1500*/  LEA.HI.X.SX32 R37, R35, R44, 0x1, P0 ;  /* 0x0000002c23257211 */ /* 0x000fe200000f0eff */
[----:B------:R-:W-:Y:S01]  /*1510*/  IMAD.IADD R34, R38, 0x1, -R39 ;  /* 0x0000000126227824 */ /* 0x000fe200078e0a27 */
[----:B-1----:R-:W-:Y:S01]  /*1520*/  SHF.R.S32.HI R38, RZ, 0x1f, R45 ;  /* 0x0000001fff267819 */ /* 0x002fe2000001142d */
[----:B------:R-:W-:Y:S01]  /*1530*/  IMAD R39, R5, 0x30, R20 ;  /* 0x0000003005277824 */ /* 0x000fe200078e0214 */
[----:B------:R-:W-:Y:S01]  /*1540*/  SHF.L.U32 R46, R43, 0x4, RZ ;  /* 0x000000042b2e7819 */ /* 0x000fe200000006ff */
[----:B------:R-:W-:Y:S01]  /*1550*/  IMAD.SHL.U32 R45, R40, 0x10, RZ ;  /* 0x00000010282d7824 */ /* 0x000fe200078e00ff */
[----:B------:R-:W-:Y:S01]  /*1560*/  SHF.L.U32 R21, R21, 0x4, RZ ;  /* 0x0000000415157819 */ /* 0x000fe200000006ff */
        /* <DEDUP_REMOVED lines=31> */
.L_x_25829:
        /* <DEDUP_REMOVED lines=16> */
[----:B------:R-:W-:-:S03]  /*1860*/  ISETP.GE.U32.AND P0, PT, R70, R11, PT ;  /* 0x0000000b4600720c */ /* 0x000fc60003f06070 */
[----:B------:R0:W1:Y:S02]  /*1870*/  F2I.FTZ.U32.TRUNC.NTZ R21, R20 ;  /* 0x0000001400157305 */ /* 0x000064000021f000 */
[----:B0-----:R-:W-:-:S08]  /*1880*/  IMAD.MOV.U32 R20, RZ, RZ, RZ ;  /* 0x000000ffff147224 */ /* 0x001fd000078e00ff */
[----:B------:R-:W-:Y:S01]  /*1890*/  @P0 VIADD R23, R23, 0x1 ;  /* 0x0000000117170836 */ /* 0x000fe20000000000 */
[----:B-1----:R-:W-:-:S05]  /*18a0*/  IADD3 R69, RZ, -R21, RZ ;  /* 0x80000015ff457210 */ /* 0x002fca0007ffe0ff */
        /* <DEDUP_REMOVED lines=34> */
[----:B------:R-:W-:-:S05]  /*1ad0*/  IMAD.IADD R68, R71, 0x1, R21 ;  /* 0x0000000147447824 */ /* 0x000fca00078e0215 */
[----:B------:R-:W-:Y:S02]  /*1ae0*/  IADD3.X R23, R22, R68, R23, P0, P2 ;  /* 0x0000004416177210 */ /* 0x000fe400007e4417 */
[----:B------:R-:W-:-:S04]  /*1af0*/  IADD3 R21, P0, P2, R25, R70, R40 ;  /* 0x0000004619157210 */ /* 0x000fc80007a1e028 */
[----:B------:R-:W-:Y:S02]  /*1b00*/  IADD3.X R72, R72, R68, R69, P0, P2 ;  /* 0x0000004448487210 */ /* 0x000fe400007e4445 */
[----:B------:R-:W-:-:S04]  /*1b10*/  LEA R22, P0, R20, UR6, 0x1 ;  /* 0x0000000614167c11 */ /* 0x000fc8000f8008ff */
[----:B------:R-:W-:Y:S02]  /*1b20*/  LEA.HI.X R23, R20, UR7, R23, 0x1, P0 ;  /* 0x0000000714177c11 */ /* 0x000fe400080f0c17 */
[----:B------:R-:W-:-:S03]  /*1b30*/  LEA R20, P0, R21, UR6, 0x1 ;  /* 0x0000000615147c11 */ /* 0x000fc6000f8008ff */
[----:B------:R-:W2:Y:S01]  /*1b40*/  LDG.E.CONSTANT R69, desc[UR10][R22.64] ;  /* 0x0000000a16457981 */ /* 0x000ea2000c1e9900 */
[----:B------:R-:W-:Y:S02]  /*1b50*/  LEA.HI.X R21, R21, UR7, R72, 0x1, P0 ;  /* 0x0000000715157c11 */ /* 0x000fe400080f0c48 */
[----:B------:R-:W-:-:S03]  /*1b60*/  IADD3 R73, P0, P2, R26, R70, R43 ;  /* 0x000000461a497210 */ /* 0x000fc60007a1e02b */
[----:B------:R0:W3:Y:S01]  /*1b70*/  LDG.E.CONSTANT R71, desc[UR10][R20.64] ;  /* 0x0000000a14477981 */ /* 0x0000e2000c1e9900 */
[----:B------:R-:W-:Y:S02]  /*1b80*/  IADD3.X R74, R75, R68, R74, P0, P2 ;  /* 0x000000444b4a7210 */ /* 0x000fe400007e444a */
[----:B------:R-:W-:-:S04]  /*1b90*/  LEA R72, P0, R73, UR6, 0x1 ;  /* 0x0000000649487c11 */ /* 0x000fc8000f8008ff */
[----:B------:R-:W-:Y:S02]  /*1ba0*/  LEA.HI.X R73, R73, UR7, R74, 0x1, P0 ;  /* 0x0000000749497c11 */ /* 0x000fe400080f0c4a */
[----:B------:R-:W-:Y:S01]  /*1bb0*/  IADD3 R75, P0, R13, R70, RZ ;  /* 0x000000460d4b7210 */ /* 0x000fe20007f1e0ff */
[----:B0-----:R-:W0:Y:S03]  /*1bc0*/  LDS.128 R20, [R39] ;  /* 0x0000000027147984 */ /* 0x001e260000000c00 */
[----:B------:R-:W-:Y:S02]  /*1bd0*/  LEA R74, P2, R75, UR6, 0x1 ;  /* 0x000000064b4a7c11 */ /* 0x000fe4000f8408ff */
[----:B------:R-:W-:-:S04]  /*1be0*/  LEA.HI.X.SX32 R76, R13, R68, 0x1, P0 ;  /* 0x000000440d4c7211 */ /* 0x000fc800000f0eff */
[----:B------:R-:W-:Y:S02]  /*1bf0*/  LEA.HI.X R75, R75, UR7, R76, 0x1, P2 ;  /* 0x000000074b4b7c11 */ /* 0x000fe400090f0c4c */
[----:B------:R2:W4:Y:S04]  /*1c00*/  LDG.E.CONSTANT R76, desc[UR10][R72.64] ;  /* 0x0000000a484c7981 */ /* 0x000528000c1e9900 */
[----:B------:R-:W3:Y:S01]  /*1c10*/  LDG.E.CONSTANT R74, desc[UR10][R74.64] ;  /* 0x0000000a4a4a7981 */ /* 0x000ee2000c1e9900 */
[--C-:B0-----:R-:W-:Y:S02]  /*1c20*/  HADD2.F32 R77, -RZ, R21.reuse.H0_H0 ;  /* 0x20000015ff4d7230 */ /* 0x101fe40000004100 */
[----:B------:R-:W-:Y:S02]  /*1c30*/  HADD2.F32 R21, -RZ, R21.H1_H1 ;  /* 0x30000015ff157230 */ /* 0x000fe40000004100 */
[----:B--2---:R-:W-:-:S02]  /*1c40*/  HADD2.F32 R72, -RZ, R69.H0_H0 ;  /* 0x20000045ff487230 */ /* 0x004fc40000004100 */
[----:B------:R-:W-:-:S03]  /*1c50*/  HADD2.F32 R69, -RZ, R69.H1_H1 ;  /* 0x30000045ff457230 */ /* 0x000fc60000004100 */
[----:B------:R-:W-:Y:S02]  /*1c60*/  FMUL.FTZ R77, R77, R72 ;  /* 0x000000484d4d7220 */ /* 0x000fe40000410000 */
[----:B------:R-:W-:Y:S01]  /*1c70*/  FMUL.FTZ R21, R21, R69 ;  /* 0x0000004515157220 */ /* 0x000fe20000410000 */
[--C-:B------:R-:W-:Y:S02]  /*1c80*/  HADD2.F32 R69, -RZ, R20.reuse.H0_H0 ;  /* 0x20000014ff457230 */ /* 0x100fe40000004100 */
[----:B------:R-:W-:Y:S02]  /*1c90*/  HADD2.F32 R20, -RZ, R20.H1_H1 ;  /* 0x30000014ff147230 */ /* 0x000fe40000004100 */
[--C-:B---3--:R-:W-:Y:S02]  /*1ca0*/  HADD2.F32 R72, -RZ, R74.reuse.H0_H0 ;  /* 0x2000004aff487230 */ /* 0x108fe40000004100 */
[----:B------:R-:W-:-:S03]  /*1cb0*/  HADD2.F32 R74, -RZ, R74.H1_H1 ;  /* 0x3000004aff4a7230 */ /* 0x000fc60000004100 */
[----:B------:R-:W-:Y:S01]  /*1cc0*/  FFMA.FTZ R77, R69, R72, R77 ;  /* 0x00000048454d7223 */ /* 0x000fe2000001004d */
[----:B------:R-:W-:Y:S02]  /*1cd0*/  HADD2.F32 R72, -RZ, R22.H0_H0 ;  /* 0x20000016ff487230 */ /* 0x000fe40000004100 */
[----:B------:R-:W-:Y:S01]  /*1ce0*/  FFMA.FTZ R20, R20, R74, R21 ;  /* 0x0000004a14147223 */ /* 0x000fe20000010015 */
[--C-:B------:R-:W-:Y:S02]  /*1cf0*/  HADD2.F32 R21, -RZ, R71.reuse.H0_H0 ;  /* 0x20000047ff157230 */ /* 0x100fe40000004100 */
[----:B------:R-:W-:-:S03]  /*1d00*/  HADD2.F32 R71, -RZ, R71.H1_H1 ;  /* 0x30000047ff477230 */ /* 0x000fc60000004100 */
[----:B------:R-:W-:Y:S01]  /*1d10*/  FFMA.FTZ R69, R72, R21, R77 ;  /* 0x0000001548457223 */ /* 0x000fe2000001004d */
[----:B------:R-:W-:-:S05]  /*1d20*/  HADD2.F32 R21, -RZ, R22.H1_H1 ;  /* 0x30000016ff157230 */ /* 0x000fca0000004100 */
[----:B------:R-:W-:Y:S01]  /*1d30*/  FFMA.FTZ R71, R21, R71, R20 ;  /* 0x0000004715477223 */ /* 0x000fe20000010014 */
[----:B------:R-:W-:Y:S02]  /*1d40*/  HADD2.F32 R20, -RZ, R23.H0_H0 ;  /* 0x20000017ff147230 */ /* 0x000fe40000004100 */
[----:B----4-:R-:W-:-:S05]  /*1d50*/  HADD2.F32 R21, -RZ, R76.H0_H0 ;  /* 0x2000004cff157230 */ /* 0x010fca0000004100 */
[----:B------:R-:W-:Y:S01]  /*1d60*/  FFMA.FTZ R69, R20, R21, R69 ;  /* 0x0000001514457223 */ /* 0x000fe20000010045 */
[----:B------:R-:W-:-:S04]  /*1d70*/  IADD3 R20, P0, P2, R27, R70, R42 ;  /* 0x000000461b147210 */ /* 0x000fc80007a1e02a */
[----:B------:R-:W-:Y:S02]  /*1d80*/  LEA R72, P3, R20, UR6, 0x1 ;  /* 0x0000000614487c11 */ /* 0x000fe4000f8608ff */
[----:B------:R-:W-:Y:S01]  /*1d90*/  IADD3.X R21, R59, R68, R50, P0, P2 ;  /* 0x000000443b157210 */ /* 0x000fe200007e4432 */
[----:B------:R-:W-:-:S03]  /*1da0*/  HADD2.F32 R76, -RZ, R76.H1_H1 ;  /* 0x3000004cff4c7230 */ /* 0x000fc60000004100 */
[----:B------:R-:W-:Y:S01]  /*1db0*/  LEA.HI.X R73, R20, UR7, R21, 0x1, P3 ;  /* 0x0000000714497c11 */ /* 0x000fe200098f0c15 */
[----:B------:R-:W-:-:S04]  /*1dc0*/  HADD2.F32 R20, -RZ, R23.H1_H1 ;  /* 0x30000017ff147230 */ /* 0x000fc80000004100 */
[----:B------:R-:W2:Y:S01]  /*1dd0*/  LDG.E.CONSTANT R72, desc[UR10][R72.64] ;  /* 0x0000000a48487981 */ /* 0x000ea2000c1e9900 */
[----:B------:R-:W-:Y:S01]  /*1de0*/  FFMA.FTZ R71, R20, R76, R71 ;  /* 0x0000004c14477223 */ /* 0x000fe20000010047 */
[----:B------:R-:W-:-:S04]  /*1df0*/  IADD3 R20, P0, P2, R28, R70, R45 ;  /* 0x000000461c147210 */ /* 0x000fc80007a1e02d */
[----:B------:R-:W-:Y:S02]  /*1e00*/  LEA R74, P3, R20, UR6, 0x1 ;  /* 0x00000006144a7c11 */ /* 0x000fe4000f8608ff */
[----:B------:R-:W-:-:S04]  /*1e10*/  IADD3.X R21, R61, R68, R52, P0, P2 ;  /* 0x000000443d157210 */ /* 0x000fc800007e4434 */
[----:B------:R-:W-:Y:S02]  /*1e20*/  LEA.HI.X R75, R20, UR7, R21, 0x1, P3 ;  /* 0x00000007144b7c11 */ /* 0x000fe400098f0c15 */
[----:B------:R-:W0:Y:S04]  /*1e30*/  LDS.128 R20, [R39+0x10] ;  /* 0x0000100027147984 */ /* 0x000e280000000c00 */
[----:B------:R-:W3:Y:S01]  /*1e40*/  LDG.E.CONSTANT R74, desc[UR10][R74.64] ;  /* 0x0000000a4a4a7981 */ /* 0x000ee2000c1e9900 */
[--C-:B0-----:R-:W-:Y:S02]  /*1e50*/  HADD2.F32 R76, -RZ, R20.reuse.H0_H0 ;  /* 0x20000014ff4c7230 */ /* 0x101fe40000004100 */
[----:B------:R-:W-:Y:S02]  /*1e60*/  HADD2.F32 R20, -RZ, R20.H1_H1 ;  /* 0x30000014ff147230 */ /* 0x000fe40000004100 */
[----:B--2---:R-:W-:-:S02]  /*1e70*/  HADD2.F32 R77, -RZ, R72.H0_H0 ;  /* 0x20000048ff4d7230 */ /* 0x004fc40000004100 */
[----:B------:R-:W-:-:S05]  /*1e80*/  HADD2.F32 R72, -RZ, R72.H1_H1 ;  /* 0x30000048ff487230 */ /* 0x000fca0000004100 */
[----:B------:R-:W-:Y:S01]  /*1e90*/  FFMA.FTZ R20, R20, R72, R71 ;  /* 0x0000004814147223 */ /* 0x000fe20000010047 */
[--C-:B------:R-:W-:Y:S02]  /*1ea0*/  HADD2.F32 R72, -RZ, R21.reuse.H0_H0 ;  /* 0x20000015ff487230 */ /* 0x100fe40000004100 */
[----:B------:R-:W-:Y:S02]  /*1eb0*/  HADD2.F32 R21, -RZ, R21.H1_H1 ;  /* 0x30000015ff157230 */ /* 0x000fe40000004100 */
[----:B------:R-:W-:Y:S01]  /*1ec0*/  FFMA.FTZ R69, R76, R77, R69 ;  /* 0x0000004d4c457223 */ /* 0x000fe20000010045 */
[--C-:B---3--:R-:W-:Y:S02]  /*1ed0*/  HADD2.F32 R71, -RZ, R74.reuse.H0_H0 ;  /* 0x2000004aff477230 */ /* 0x108fe40000004100 */
[----:B------:R-:W-:-:S05]  /*1ee0*/  HADD2.F32 R74, -RZ, R74.H1_H1 ;  /* 0x3000004aff4a7230 */ /* 0x000fca0000004100 */
[----:B------:R-:W-:Y:S01]  /*1ef0*/  FFMA.FTZ R20, R21, R74, R20 ;  /* 0x0000004a15147223 */ /* 0x000fe20000010014 */
[----:B------:R-:W-:Y:S01]  /*1f00*/  IADD3 R21, P0, P2, R29, R70, R44 ;  /* 0x000000461d157210 */ /* 0x000fe20007a1e02c */
[----:B------:R-:W-:-:S03]  /*1f10*/  FFMA.FTZ R69, R72, R71, R69 ;  /* 0x0000004748457223 */ /* 0x000fc60000010045 */
[----:B------:R-:W-:Y:S02]  /*1f20*/  LEA R72, P3, R21, UR6, 0x1 ;  /* 0x0000000615487c11 */ /* 0x000fe4000f8608ff */
[----:B------:R-:W-:-:S04]  /*1f30*/  IADD3.X R74, R60, R68, R53, P0, P2 ;  /* 0x000000443c4a7210 */ /* 0x000fc800007e4435 */
[----:B------:R-:W-:-:S05]  /*1f40*/  LEA.HI.X R73, R21, UR7, R74, 0x1, P3 ;  /* 0x0000000715497c11 */ /* 0x000fca00098f0c4a */
[----:B------:R-:W2:Y:S01]  /*1f50*/  LDG.E.CONSTANT R72, desc[UR10][R72.64] ;  /* 0x0000000a48487981 */ /* 0x000ea2000c1e9900 */
[--C-:B------:R-:W-:Y:S02]  /*1f60*/  HADD2.F32 R74, -RZ, R22.reuse.H0_H0 ;  /* 0x20000016ff4a7230 */ /* 0x100fe40000004100 */
[----:B------:R-:W-:Y:S02]  /*1f70*/  HADD2.F32 R71, -RZ, R22.H1_H1 ;  /* 0x30000016ff477230 */ /* 0x000fe40000004100 */
[----:B--2---:R-:W-:-:S05]  /*1f80*/  HADD2.F32 R21, -RZ, R72.H0_H0 ;  /* 0x20000048ff157230 */ /* 0x004fca0000004100 */
[----:B------:R-:W-:Y:S01]  /*1f90*/  FFMA.FTZ R69, R74, R21, R69 ;  /* 0x000000154a457223 */ /* 0x000fe20000010045 */
        /* <DEDUP_REMOVED lines=13> */
[----:B------:R-:W-:Y:S01]  /*2070*/  LEA.HI.X R73, R22, UR7, R73, 0x1, P3 ;  /* 0x0000000716497c11 */ /* 0x000fe200098f0c49 */
[----:B------:R-:W-:Y:S02]  /*2080*/  HADD2.F32 R22, -RZ, R23.H1_H1 ;  /* 0x30000017ff167230 */ /* 0x000fe40000004100 */
[----:B------:R-:W-:Y:S01]  /*2090*/  HADD2.F32 R23, -RZ, R20.H1_H1 ;  /* 0x30000014ff177230 */ /* 0x000fe20000004100 */
[----:B------:R-:W-:Y:S01]  /*20a0*/  IADD3 R20, P0, P2, R32, R70, R49 ;  /* 0x0000004620147210 */ /* 0x000fe20007a1e031 */
[----:B------:R-:W2:Y:S03]  /*20b0*/  LDG.E.CONSTANT R72, desc[UR10][R72.64] ;  /* 0x0000000a48487981 */ /* 0x000ea6000c1e9900 */
[----:B------:R-:W-:Y:S02]  /*20c0*/  LEA R74, P3, R20, UR6, 0x1 ;  /* 0x00000006144a7c11 */ /* 0x000fe4000f8608ff */
[----:B------:R-:W-:-:S04]  /*20d0*/  IADD3.X R21, R65, R68, R56, P0, P2 ;  /* 0x0000004441157210 */ /* 0x000fc800007e4438 */
[----:B------:R-:W-:-:S05]  /*20e0*/  LEA.HI.X R75, R20, UR7, R21, 0x1, P3 ;  /* 0x00000007144b7c11 */ /* 0x000fca00098f0c15 */
[----:B------:R-:W3:Y:S01]  /*20f0*/  LDG.E.CONSTANT R74, desc[UR10][R74.64] ;  /* 0x0000000a4a4a7981 */ /* 0x000ee2000c1e9900 */
[----:B------:R-:W-:-:S03]  /*2100*/  FFMA.FTZ R71, R22, R23, R71 ;  /* 0x0000001716477223 */ /* 0x000fc60000010047 */
[----:B------:R-:W0:Y:S02]  /*2110*/  LDS.128 R20, [R39+0x20] ;  /* 0x0000200027147984 */ /* 0x000e240000000c00 */
[--C-:B0-----:R-:W-:Y:S02]  /*2120*/  HADD2.F32 R76, -RZ, R20.reuse.H0_H0 ;  /* 0x20000014ff4c7230 */ /* 0x101fe40000004100 */
[----:B------:R-:W-:Y:S02]  /*2130*/  HADD2.F32 R20, -RZ, R20.H1_H1 ;  /* 0x30000014ff147230 */ /* 0x000fe40000004100 */
[--C-:B--2---:R-:W-:Y:S02]  /*2140*/  HADD2.F32 R77, -RZ, R72.reuse.H0_H0 ;  /* 0x20000048ff4d7230 */ /* 0x104fe40000004100 */
[----:B------:R-:W-:-:S05]  /*2150*/  HADD2.F32 R72, -RZ, R72.H1_H1 ;  /* 0x30000048ff487230 */ /* 0x000fca0000004100 */
[----:B------:R-:W-:Y:S01]  /*2160*/  FFMA.FTZ R72, R20, R72, R71 ;  /* 0x0000004814487223 */ /* 0x000fe20000010047 */
[--C-:B------:R-:W-:Y:S02]  /*2170*/  HADD2.F32 R20, -RZ, R21.reuse.H0_H0 ;  /* 0x20000015ff147230 */ /* 0x100fe40000004100 */
[----:B------:R-:W-:Y:S02]  /*2180*/  HADD2.F32 R21, -RZ, R21.H1_H1 ;  /* 0x30000015ff157230 */ /* 0x000fe40000004100 */
[--C-:B---3--:R-:W-:Y:S02]  /*2190*/  HADD2.F32 R71, -RZ, R74.reuse.H0_H0 ;  /* 0x2000004aff477230 */ /* 0x108fe40000004100 */
[----:B------:R-:W-:Y:S02]  /*21a0*/  HADD2.F32 R74, -RZ, R74.H1_H1 ;  /* 0x3000004aff4a7230 */ /* 0x000fe40000004100 */
[----:B------:R-:W-:-:S03]  /*21b0*/  FFMA.FTZ R69, R76, R77, R69 ;  /* 0x0000004d4c457223 */ /* 0x000fc60000010045 */
[----:B------:R-:W-:Y:S01]  /*21c0*/  FFMA.FTZ R72, R21, R74, R72 ;  /* 0x0000004a15487223 */ /* 0x000fe20000010048 */
[----:B------:R-:W-:Y:S01]  /*21d0*/  IADD3 R21, P0, P2, R33, R70, R48 ;  /* 0x0000004621157210 */ /* 0x000fe20007a1e030 */
[----:B------:R-:W-:-:S03]  /*21e0*/  FFMA.FTZ R71, R20, R71, R69 ;  /* 0x0000004714477223 */ /* 0x000fc60000010045 */
[----:B------:R-:W-:Y:S02]  /*21f0*/  LEA R20, P3, R21, UR6, 0x1 ;  /* 0x0000000615147c11 */ /* 0x000fe4000f8608ff */
[----:B------:R-:W-:-:S04]  /*2200*/  IADD3.X R74, R64, R68, R57, P0, P2 ;  /* 0x00000044404a7210 */ /* 0x000fc800007e4439 */
[----:B------:R-:W-:Y:S02]  /*2210*/  LEA.HI.X R21, R21, UR7, R74, 0x1, P3 ;  /* 0x0000000715157c11 */ /* 0x000fe400098f0c4a */
[----:B------:R-:W-:-:S03]  /*2220*/  IADD3 R70, P0, P2, R34, R70, R51 ;  /* 0x0000004622467210 */ /* 0x000fc60007a1e033 */
[----:B------:R0:W2:Y:S01]  /*2230*/  LDG.E.CONSTANT R20, desc[UR10][R20.64] ;  /* 0x0000000a14147981 */ /* 0x0000a2000c1e9900 */
[----:B------:R-:W-:Y:S02]  /*2240*/  IADD3.X R69, R67, R68, R58, P0, P2 ;  /* 0x0000004443457210 */ /* 0x000fe400007e443a */
[----:B------:R-:W-:-:S04]  /*2250*/  LEA R68, P0, R70, UR6, 0x1 ;  /* 0x0000000646447c11 */ /* 0x000fc8000f8008ff */
[----:B------:R-:W-:-:S05]  /*2260*/  LEA.HI.X R69, R70, UR7, R69, 0x1, P0 ;  /* 0x0000000746457c11 */ /* 0x000fca00080f0c45 */
[----:B------:R-:W3:Y:S01]  /*2270*/  LDG.E.CONSTANT R68, desc[UR10][R68.64] ;  /* 0x0000000a44447981 */ /* 0x000ee2000c1e9900 */
[----:B------:R-:W-:Y:S02]  /*2280*/  HADD2.F32 R70, -RZ, R22.H0_H0 ;  /* 0x20000016ff467230 */ /* 0x000fe40000004100 */
[--C-:B0-----:R-:W-:Y:S02]  /*2290*/  HADD2.F32 R21, -RZ, R23.reuse.H0_H0 ;  /* 0x20000017ff157230 */ /* 0x101fe40000004100 */
[----:B------:R-:W-:Y:S01]  /*22a0*/  HADD2.F32 R23, -RZ, R23.H1_H1 ;  /* 0x30000017ff177230 */ /* 0x000fe20000004100 */
[----:B------:R-:W-:Y:S01]  /*22b0*/  UMOV UR4, 0xffffffff ;  /* 0xffffffff00047882 */ /* 0x000fe20000000000 */
[----:B-----5:R-:W-:Y:S01]  /*22c0*/  FSETP.NEU.FTZ.AND P0, PT, R2, RZ, PT ;  /* 0x000000ff0200720b */ /* 0x020fe20003f1d000 */
[----:B--2---:R-:W-:-:S05]  /*22d0*/  HADD2.F32 R73, -RZ, R20.H0_H0 ;  /* 0x20000014ff497230 */ /* 0x004fca0000004100 */
[----:B------:R-:W-:Y:S01]  /*22e0*/  FFMA.FTZ R70, R70, R73, R71 ;  /* 0x0000004946467223 */ /* 0x000fe20000010047 */
[----:B------:R-:W-:Y:S02]  /*22f0*/  HADD2.F32 R71, -RZ, R22.H1_H1 ;  /* 0x30000016ff477230 */ /* 0x000fe40000004100 */
[----:B------:R-:W-:Y:S02]  /*2300*/  HADD2.F32 R22, -RZ, R20.H1_H1 ;  /* 0x30000014ff167230 */ /* 0x000fe40000004100 */
[----:B---3--:R-:W-:-:S03]  /*2310*/  HADD2.F32 R20, -RZ, R68.H0_H0 ;  /* 0x20000044ff147230 */ /* 0x008fc60000004100 */
        /* <DEDUP_REMOVED lines=9> */
.L_x_25868:
        /* <DEDUP_REMOVED lines=13> */
.L_x_25826:
[----:B------:R-:W-:-:S13]  /*2480*/  ISETP.NE.AND P0, PT, R5, RZ, PT ;  /* 0x000000ff0500720c */ /* 0x000fda0003f05270 */
[----:B------:R-:W-:-:S05]  /*2490*/  @!P0 MOV R21, 0xff7fffff ;  /* 0xff7fffff00158802 */ /* 0x000fca0000000f00 */
[----:B------:R0:W-:Y:S02]  /*24a0*/  @!P0 STS [R18], R21 ;  /* 0x0000001512008388 */ /* 0x0001e40000000800 */
.L_x_25828:
[----:B------:R-:W-:Y:S05]  /*24b0*/  BSYNC B1 ;  /* 0x0000000000017941 */ /* 0x000fea0003800000 */
.L_x_25825:
[----:B------:R-:W-:Y:S01]  /*24c0*/  VIADD R14, R14, 0x4 ;  /* 0x000000040e0e7836 */ /* 0x000fe20000000000 */
[----:B------:R-:W-:Y:S01]  /*24d0*/  IADD3 R16, P2, R16, 0x10, RZ ;  /* 0x0000001010107810 */ /* 0x000fe20007f5e0ff */
[----:B01----:R-:W-:Y:S02]  /*24e0*/  VIADD R18, R18, 0x80 ;  /* 0x0000008012127836 */ /* 0x003fe40000000000 */
[----:B------:R-:W-:Y:S01]  /*24f0*/  VIADD R66, R66, 0x20 ;  /* 0x0000002042427836 */ /* 0x000fe20000000000 */
[----:B------:R-:W-:Y:S01]  /*2500*/  ISETP.GE.AND P0, PT, R14, R3, PT ;  /* 0x000000030e00720c */ /* 0x000fe20003f06270 */
[----:B------:R-:W-:Y:S01]  /*2510*/  VIADD R19, R19, 0x20 ;  /* 0x0000002013137836 */ /* 0x000fe20000000000 */
[----:B------:R-:W-:Y:S01]  /*2520*/  IADD3.X R17, RZ, R17, RZ, P2, !PT ;  /* 0x00000011ff117210 */ /* 0x000fe200017fe4ff */
[----:B------:R-:W-:-:S10]  /*2530*/  VIADD R15, R15, 0x20 ;  /* 0x000000200f0f7836 */ /* 0x000fd40000000000 */
[----:B------:R-:W-:Y:S05]  /*2540*/  @!P0 BRA `(.L_x_25829) ;  /* 0xfffffff000848947 */ /* 0x000fea000383ffff */
.L_x_25824:
[----:B------:R-:W-:Y:S05]  /*2550*/  BSYNC B0 ;  /* 0x0000000000007941 */ /* 0x000fea0003800000 */
.L_x_25823:
        /* <DEDUP_REMOVED lines=12> */
.L_x_25873:
        /* <DEDUP_REMOVED lines=15> */
.L_x_25831:
[----:B------:R-:W-:Y:S05]  /*2710*/  WARPSYNC.ALL ;  /* 0x0000000000007948 */ /* 0x000fea0003800000 */
[----:B--2---:R-:W-:Y:S01]  /*2720*/  SHF.R.S32.HI R5, RZ, 0x3, R14 ;  /* 0x00000003ff057819 */ /* 0x004fe2000001140e */
[----:B------:R-:W-:Y:S01]  /*2730*/  BAR.SYNC.DEFER_BLOCKING 0x0 ;  /* 0x0000000000007b1d */ /* 0x000fe20000010000 */
[----:B------:R-:W-:Y:S01]  /*2740*/  ISETP.GT.AND P0, PT, R2, 0x3, PT ;  /* 0x000000030200780c */ /* 0x000fe20003f04270 */
[----:B------:R-:W-:Y:S01]  /*2750*/  IMAD.MOV.U32 R10, RZ, RZ, -0x800001 ;  /* 0xff7fffffff0a7424 */ /* 0x000fe200078e00ff */
[----:B------:R-:W-:-:S03]  /*2760*/  ISETP.GE.AND P2, PT, R13, R6, PT ;  /* 0x000000060d00720c */ /* 0x000fc60003f46270 */
        /* <DEDUP_REMOVED lines=38> */
.L_x_25836:
        /* <DEDUP_REMOVED lines=11> */
.L_x_25835:
[----:B------:R-:W-:Y:S05]  /*2a80*/  BSYNC B1 ;  /* 0x0000000000017941 */ /* 0x000fea0003800000 */
.L_x_25834:
        /* <DEDUP_REMOVED lines=14> */
.L_x_25839:
        /* <DEDUP_REMOVED lines=20> */
[----:B------:R-:W5:Y:S01]  /*2cb0*/  MUFU.EX2 R16, R16 ;  /* 0x0000001000107308 */ /* 0x000f620000000800 */
[C---:B---3--:R-:W-:Y:S01]  /*2cc0*/  FADD.FTZ R23, -R8.reuse, R23 ;  /* 0x0000001708177221 */ /* 0x048fe20000010100 */
[----:B------:R-:W-:Y:S01]  /*2cd0*/  FMUL.FTZ R21, R21, 1.4426950216293334961 ;  /* 0x3fb8aa3b15157820 */ /* 0x000fe20000410000 */
[----:B------:R-:W3:Y:S02]  /*2ce0*/  LDS R41, [R10+0x1600] ;  /* 0x001600000a297984 */ /* 0x000ee40000000800 */
[----:B------:R-:W-:Y:S01]  /*2cf0*/  FMUL.FTZ R23, R23, 1.4426950216293334961 ;  /* 0x3fb8aa3b17177820 */ /* 0x000fe20000410000 */
[C---:B----4-:R-:W-:Y:S01]  /*2d00*/  FADD.FTZ R25, -R8.reuse, R25 ;  /* 0x0000001908197221 */ /* 0x050fe20000010100 */
[----:B------:R-:W4:Y:S01]  /*2d10*/  LDS R43, [R10+0x1800] ;  /* 0x001800000a2b7984 */ /* 0x000f220000000800 */
[----:B------:R-:W0:Y:S01]  /*2d20*/  MUFU.EX2 R17, R17 ;  /* 0x0000001100117308 */ /* 0x000e220000000800 */
[C---:B-----5:R-:W-:Y:S01]  /*2d30*/  FADD.FTZ R27, -R8.reuse, R27 ;  /* 0x0000001b081b7221 */ /* 0x060fe20000010100 */
[----:B------:R-:W-:Y:S01]  /*2d40*/  FMUL.FTZ R25, R25, 1.4426950216293334961 ;  /* 0x3fb8aa3b19197820 */ /* 0x000fe20000410000 */
[----:B------:R-:W5:Y:S02]  /*2d50*/  LDS R45, [R10+0x1a00] ;  /* 0x001a00000a2d7984 */ /* 0x000f640000000800 */
        /* <DEDUP_REMOVED lines=32> */
[----:B-----5:R-:W-:Y:S01]  /*2f60*/  FADD.FTZ R45, -R8, R45 ;  /* 0x0000002d082d7221 */ /* 0x020fe20000010100 */
        /* <DEDUP_REMOVED lines=36> */
.L_x_25838:
[----:B------:R-:W-:Y:S05]  /*31b0*/  BSYNC B1 ;  /* 0x0000000000017941 */ /* 0x000fea0003800000 */
.L_x_25837:
        /* <DEDUP_REMOVED lines=55> */
.L_x_25841:
[----:B------:R-:W-:Y:S05]  /*3530*/  BSYNC B1 ;  /* 0x0000000000017941 */ /* 0x000fea0003800000 */
.L_x_25840:
        /* <DEDUP_REMOVED lines=26> */
.L_x_25833:
[----:B------:R-:W-:Y:S05]  /*36e0*/  BSYNC B0 ;  /* 0x0000000000007941 */ /* 0x000fea0003800000 */
.L_x_25832:
        /* <DEDUP_REMOVED lines=59> */
.L_x_25846:
        /* <DEDUP_REMOVED lines=8> */
.L_x_25845:
[----:B------:R-:W-:Y:S05]  /*3b20*/  BSYNC B1 ;  /* 0x0000000000017941 */ /* 0x000fea0003800000 */
.L_x_25844:
        /* <DEDUP_REMOVED lines=14> */
.L_x_25849:
        /* <DEDUP_REMOVED lines=52> */
.L_x_25848:
[----:B------:R-:W-:Y:S05]  /*3f50*/  BSYNC B1 ;  /* 0x0000000000017941 */ /* 0x000fea0003800000 */
.L_x_25847:
        /* <DEDUP_REMOVED lines=31> */
.L_x_25851:
[----:B------:R-:W-:Y:S05]  /*4150*/  BSYNC B1 ;  /* 0x0000000000017941 */ /* 0x000fea0003800000 */
.L_x_25850:
        /* <DEDUP_REMOVED lines=14> */
.L_x_25843:
[----:B------:R-:W-:Y:S05]  /*4240*/  BSYNC B0 ;  /* 0x0000000000007941 */ /* 0x000fea0003800000 */
.L_x_25842:
[----:B------:R-:W-:Y:S01]  /*4250*/  BAR.SYNC.DEFER_BLOCKING 0x0 ;  /* 0x0000000000007b1d */ /* 0x000fe20000010000 */
[----:B------:R-:W-:Y:S01]  /*4260*/  ISETP.NE.AND P0, PT, R13, RZ, PT ;  /* 0x000000ff0d00720c */ /* 0x000fe20003f05270 */
[----:B------:R-:W-:-:S04]  /*4270*/  HFMA2.MMA R6, -RZ, RZ, 0, 0 ;  /* 0x00000000ff067435 */ /* 0x000fc800000001ff */
        /* <DEDUP_REMOVED lines=27> */
[----:B0-----:R3:W-:Y:S04]  /*4430*/  STG.E desc[UR10][R14.64], R8 ;  /* 0x000000080e007986 */ /* 0x0017e8000c10190a */
[----:B-1----:R3:W-:Y:S02]  /*4440*/  STG.E desc[UR10][R16.64], R10 ;  /* 0x0000000a10007986 */ /* 0x0027e4000c10190a */
.L_x_25853:
[----:B------:R-:W-:Y:S05]  /*4450*/  BSYNC B0 ;  /* 0x0000000000007941 */ /* 0x000fea0003800000 */
.L_x_25852:
[----:B------:R-:W-:Y:S01]  /*4460*/  ULDC UR8, c[0x0][0x26c] ;  /* 0x00009b0000087ab9 */ /* 0x000fe20000000800 */
[----:B------:R-:W-:Y:S01]  /*4470*/  BSSY B1, `(.L_x_25854) ;  /* 0x00000ff000017945 */ /* 0x000fe20003800000 */
[----:B--23--:R-:W-:-:S03]  /*4480*/  CS2R R14, SRZ ;  /* 0x00000000000e7805 */ /* 0x00cfc6000001ff00 */
[----:B------:R-:W-:Y:S05]  /*4490*/  @P1 BRA `(.L_x_25855) ;  /* 0x0000000c00f01947 */ /* 0x000fea0003800000 */
[----:B------:R-:W2:Y:S01]  /*44a0*/  I2F.RP R16, R7 ;  /* 0x0000000700107306 */ /* 0x000ea20000209400 */
[----:B------:R-:W3:Y:S01]  /*44b0*/  S2R R32, SR_CTAID.Z ;  /* 0x0000000000207919 */ /* 0x000ee20000002700 */
[----:B------:R-:W4:Y:S01]  /*44c0*/  S2UR UR4, SR_CTAID.Y ;  /* 0x00000000000479c3 */ /* 0x000f220000002600 */
[----:B0-----:R-:W-:Y:S01]  /*44d0*/  SHF.R.S32.HI R8, RZ, 0x1f, R13 ;  /* 0x0000001fff087819 */ /* 0x001fe2000001140d */
[----:B------:R-:W-:Y:S01]  /*44e0*/  ULDC.64 UR6, c[0x0][0x248] ;  /* 0x0000920000067ab9 */ /* 0x000fe20000000a00 */
[----:B------:R-:W-:Y:S01]  /*44f0*/  IMAD.SHL.U32 R36, R2, 0x8, RZ ;  /* 0x0000000802247824 */ /* 0x000fe200078e00ff */
[----:B------:R-:W-:Y:S02]  /*4500*/  IADD3 R37, -R5, 0x1, RZ ;  /* 0x0000000105257810 */ /* 0x000fe40007ffe1ff */
[----:B------:R-:W-:Y:S01]  /*4510*/  LEA.HI R8, R8, R13, RZ, 0x5 ;  /* 0x0000000d08087211 */ /* 0x000fe200078f28ff */
[C---:B------:R-:W-:Y:S01]  /*4520*/  VIADD R40, R36.reuse, 0x200 ;  /* 0x0000020024287836 */ /* 0x040fe20000000000 */
[----:B------:R-:W4:Y:S01]  /*4530*/  LDC R6, c[0x0][0x258] ;  /* 0x00009600ff067b82 */ /* 0x000f220000000800 */
[----:B------:R-:W-:-:S02]  /*4540*/  IADD3 R39, R36, 0x100, RZ ;  /* 0x0000010024277810 */ /* 0x000fc40007ffe0ff */
[----:B------:R-:W-:Y:S01]  /*4550*/  SHF.R.S32.HI R19, RZ, 0x5, R8 ;  /* 0x00000005ff137819 */ /* 0x000fe20000011408 */
[----:B--2---:R-:W1:Y:S04]  /*4560*/  MUFU.RCP R16, R16 ;  /* 0x0000001000107308 */ /* 0x004e680000001000 */
[----:B------:R-:W0:Y:S08]  /*4570*/  S2UR UR5, SR_CgaCtaId ;  /* 0x00000000000579c3 */ /* 0x000e300000008800 */
[----:B------:R-:W2:Y:S01]  /*4580*/  LDC R41, c[0x0][0x26c] ;  /* 0x00009b00ff297b82 */ /* 0x000ea20000000800 */
[----:B-1----:R-:W-:-:S02]  /*4590*/  VIADD R10, R16, 0xffffffe ;  /* 0x0ffffffe100a7836 */ /* 0x002fc40000000000 */
[----:B----4-:R-:W-:Y:S01]  /*45a0*/  IMAD R17, R6, UR4, RZ ;  /* 0x0000000406117c24 */ /* 0x010fe2000f8e02ff */
[----:B------:R-:W-:Y:S01]  /*45b0*/  UMOV UR4, 0x400 ;  /* 0x0000040000047882 */ /* 0x000fe20000000000 */
[----:B------:R1:W4:Y:S01]  /*45c0*/  F2I.FTZ.U32.TRUNC.NTZ R11, R10 ;  /* 0x0000000a000b7305 */ /* 0x000322000021f000 */
[----:B---3--:R-:W-:Y:S01]  /*45d0*/  IMAD R32, R32, 0x40, R19 ;  /* 0x0000004020207824 */ /* 0x008fe200078e0213 */
[----:B------:R-:W-:-:S03]  /*45e0*/  UIADD3 UR4, UR4, 0xe0, URZ ;  /* 0x000000e004047890 */ /* 0x000fc6000fffe03f */
[----:B------:R-:W-:Y:S01]  /*45f0*/  IMAD.SHL.U32 R43, R32, 0x8, RZ ;  /* 0x00000008202b7824 */ /* 0x000fe200078e00ff */
[----:B------:R-:W-:Y:S01]  /*4600*/  SHF.R.S32.HI R6, RZ, 0x1f, R32 ;  /* 0x0000001fff067819 */ /* 0x000fe20000011420 */
[----:B0-----:R-:W-:Y:S01]  /*4610*/  ULEA UR4, UR5, UR4, 0x18 ;  /* 0x0000000405047291 */ /* 0x001fe2000f8ec03f */
[----:B------:R-:W-:Y:S01]  /*4620*/  IADD3 R35, P0, R17, R32, RZ ;  /* 0x0000002011237210 */ /* 0x000fe20007f1e0ff */
[----:B-1----:R-:W-:-:S03]  /*4630*/  IMAD.MOV.U32 R10, RZ, RZ, RZ ;  /* 0x000000ffff0a7224 */ /* 0x002fc600078e00ff */
[----:B------:R-:W-:Y:S02]  /*4640*/  LEA.HI.X.SX32 R6, R17, R6, 0x1, P0 ;  /* 0x0000000611067211 */ /* 0x000fe400000f0eff */
[----:B------:R-:W-:Y:S01]  /*4650*/  LEA R34, P0, R35, UR6, 0x2 ;  /* 0x0000000623227c11 */ /* 0x000fe2000f8010ff */
[----:B------:R-:W-:Y:S01]  /*4660*/  ULDC UR6, c[0x0][0x28c] ;  /* 0x0000a30000067ab9 */ /* 0x000fe20000000800 */
[----:B----4-:R-:W-:Y:S01]  /*4670*/  IADD3 R8, RZ, -R11, RZ ;  /* 0x8000000bff087210 */ /* 0x010fe20007ffe0ff */
[----:B------:R-:W-:Y:S01]  /*4680*/  VIADD R38, R9, -UR6 ;  /* 0x8000000609267c36 */ /* 0x000fe20008000000 */
[----:B------:R-:W-:Y:S01]  /*4690*/  LEA.HI.X R35, R35, UR7, R6, 0x2, P0 ;  /* 0x0000000723237c11 */ /* 0x000fe200080f1406 */
[----:B------:R-:W-:Y:S01]  /*46a0*/  ULDC UR7, c[0x0][0x270] ;  /* 0x00009c0000077ab9 */ /* 0x000fe20000000800 */
[----:B------:R-:W-:Y:S01]  /*46b0*/  LEA R42, R19, UR4, 0x5 ;  /* 0x00000004132a7c11 */ /* 0x000fe2000f8e28ff */
[----:B------:R-:W-:Y:S01]  /*46c0*/  IMAD R4, R4, UR7, RZ ;  /* 0x0000000704047c24 */ /* 0x000fe2000f8e02ff */
[----:B--2---:R-:W-:Y:S01]  /*46d0*/  SHF.R.S32.HI R41, RZ, 0x1f, R41 ;  /* 0x0000001fff297819 */ /* 0x004fe20000011429 */
[----:B------:R-:W-:-:S02]  /*46e0*/  IMAD R33, R8, R7, RZ ;  /* 0x0000000708217224 */ /* 0x000fc400078e02ff */
[----:B------:R-:W-:Y:S01]  /*46f0*/  IMAD.MOV.U32 R6, RZ, RZ, RZ ;  /* 0x000000ffff067224 */ /* 0x000fe200078e00ff */
[----:B------:R-:W-:Y:S01]  /*4700*/  SHF.R.S32.HI R5, RZ, 0x1f, R4 ;  /* 0x0000001fff057819 */ /* 0x000fe20000011404 */
[----:B------:R-:W-:-:S04]  /*4710*/  IMAD.HI.U32 R33, R11, R33, R10 ;  /* 0x000000210b217227 */ /* 0x000fc800078e000a */
[----:B------:R-:W-:-:S07]  /*4720*/  VIADD R42, R42, 0x10 ;  /* 0x000000102a2a7836 */ /* 0x000fce0000000000 */
.L_x_25864:
        /* <DEDUP_REMOVED lines=78> */
[C---:B------:R-:W-:Y:S01]  /*4c10*/  IADD3 R31, R43.reuse, 0x3, RZ ;  /* 0x000000032b1f7810 */ /* 0x040fe20007ffe0ff */
        /* <DEDUP_REMOVED lines=30> */
.L_x_25859:
[----:B------:R-:W-:Y:S05]  /*4e00*/  BSYNC B2 ;  /* 0x0000000000027941 */ /* 0x000fea0003800000 */
.L_x_25858:
[----:B-----5:R-:W-:Y:S01]  /*4e10*/  HMUL2 R29, R28, R21 ;  /* 0x000000151c1d7232 */ /* 0x020fe20000000000 */
[----:B------:R-:W-:Y:S01]  /*4e20*/  MOV R21, R46 ;  /* 0x0000002e00157202 */ /* 0x000fe20000000f00 */
        /* <DEDUP_REMOVED lines=36> */
.L_x_25861:
[----:B------:R-:W-:Y:S05]  /*5070*/  BSYNC B2 ;  /* 0x0000000000027941 */ /* 0x000fea0003800000 */
.L_x_25860:
        /* <DEDUP_REMOVED lines=34> */
.L_x_25863:
[----:B------:R-:W-:Y:S05]  /*52a0*/  BSYNC B2 ;  /* 0x0000000000027941 */ /* 0x000fea0003800000 */
.L_x_25862:
[----:B------:R-:W-:Y:S01]  /*52b0*/  HFMA2.MMA R17, R28, R17, -RZ ;  /* 0x000000111c117235 */ /* 0x000fe200001000ff */
[----:B------:R-:W-:Y:S01]  /*52c0*/  HFMA2 R20, R24, R22, R20 ;  /* 0x0000001618147231 */ /* 0x000fe20000000014 */
[----:B------:R-:W-:-:S05]  /*52d0*/  HFMA2.MMA R9, R21, R8, R9 ;  /* 0x0000000815097235 */ /* 0x000fca0000000009 */
        /* <DEDUP_REMOVED lines=9> */
[----:B------:R-:W-:Y:S02]  /*5370*/  HADD2.F32 R10, -RZ, R11.H0_H0 ;  /* 0x2000000bff0a7230 */ /* 0x000fe40000004100 */
[----:B------:R-:W-:Y:S01]  /*5380*/  FADD.FTZ R6, R6, R9 ;  /* 0x0000000906067221 */ /* 0x000fe20000010000 */
[----:B------:R-:W-:Y:S02]  /*5390*/  HADD2.F32 R16, -RZ, R17.H0_H0 ;  /* 0x20000011ff107230 */ /* 0x000fe40000004100 */
[----:B------:R-:W-:Y:S02]  /*53a0*/  HADD2.F32 R11, -RZ, R11.H1_H1 ;  /* 0x3000000bff0b7230 */ /* 0x000fe40000004100 */
[----:B------:R-:W-:-:S03]  /*53b0*/  HADD2.F32 R17, -RZ, R17.H1_H1 ;  /* 0x30000011ff117230 */ /* 0x000fc60000004100 */
[----:B------:R-:W-:Y:S02]  /*53c0*/  FADD.FTZ R11, R10, R11 ;  /* 0x0000000b0a0b7221 */ /* 0x000fe40000010000 */
[----:B------:R-:W-:Y:S02]  /*53d0*/  FADD.FTZ R16, R16, R17 ;  /* 0x0000001110107221 */ /* 0x000fe40000010000 */
[----:B------:R-:W-:Y:S02]  /*53e0*/  FADD.FTZ R14, R14, R11 ;  /* 0x0000000b0e0e7221 */ /* 0x000fe40000010000 */
[----:B------:R-:W-:-:S07]  /*53f0*/  FADD.FTZ R15, R15, R16 ;  /* 0x000000100f0f7221 */ /* 0x000fce0000010000 */
.L_x_25857:
[----:B------:R-:W-:Y:S05]  /*5400*/  BSYNC B0 ;  /* 0x0000000000007941 */ /* 0x000fea0003800000 */
.L_x_25856:
[----:B------:R-:W-:Y:S01]  /*5410*/  IADD3 R34, P1, R34, 0x10, RZ ;  /* 0x0000001022227810 */ /* 0x000fe20007f3e0ff */
[----:B------:R-:W-:Y:S02]  /*5420*/  VIADD R43, R43, 0x20 ;  /* 0x000000202b2b7836 */ /* 0x000fe40000000000 */
[----:B------:R-:W-:Y:S02]  /*5430*/  VIADD R42, R42, 0x80 ;  /* 0x000000802a2a7836 */ /* 0x000fe40000000000 */
[----:B------:R-:W-:Y:S01]  /*5440*/  IMAD.X R35, RZ, RZ, R35, P1 ;  /* 0x000000ffff237224 */ /* 0x000fe200008e0623 */
[----:B------:R-:W-:Y:S07]  /*5450*/  @!P0 BRA `(.L_x_25864) ;  /* 0xfffffff000b48947 */ /* 0x000fee000383ffff */
.L_x_25855:
[----:B------:R-:W-:Y:S05]  /*5460*/  BSYNC B1 ;  /* 0x0000000000017941 */ /* 0x000fea0003800000 */
.L_x_25854:
        /* <DEDUP_REMOVED lines=9> */
[----:B------:R-:W-:Y:S02]  /*5500*/  MOV R7, R6 ;  /* 0x0000000600077202 */ /* 0x000fe40000000f00 */
[----:B------:R-:W-:Y:S01]  /*5510*/  ISETP.GT.AND P1, PT, R13, 0x3f, PT ;  /* 0x0000003f0d00780c */ /* 0x000fe20003f24270 */
[----:B------:R-:W-:Y:S01]  /*5520*/  IMAD R0, R3, 0x60, R2 ;  /* 0x0000006003007824 */ /* 0x000fe200078e0202 */
[----:B------:R-:W-:-:S02]  /*5530*/  LOP3.LUT R6, R13, 0xffffffe0, RZ, 0xc0, !PT ;  /* 0xffffffe00d067812 */ /* 0x000fc400078ec0ff */
        /* <DEDUP_REMOVED lines=9> */
[----:B------:R-:W2:Y:S04]  /*55d0*/  @!P1 LDS R3, [R0] ;  /* 0x0000000000039984 */ /* 0x000ea80000000800 */
[----:B------:R-:W3:Y:S04]  /*55e0*/  @!P1 LDS R4, [R0+0x80] ;  /* 0x0000800000049984 */ /* 0x000ee80000000800 */
[----:B------:R-:W4:Y:S01]  /*55f0*/  @!P1 LDS R5, [R0+0x100] ;  /* 0x0001000000059984 */ /* 0x000f220000000800 */
[----:B--2---:R-:W-:Y:S01]  /*5600*/  @!P1 FADD.FTZ R7, R3, R7 ;  /* 0x0000000703079221 */ /* 0x004fe20000010000 */
[----:B------:R-:W-:Y:S01]  /*5610*/  BAR.SYNC.DEFER_BLOCKING 0x0 ;  /* 0x0000000000007b1d */ /* 0x000fe20000010000 */
[----:B---3--:R-:W-:Y:S01]  /*5620*/  @!P1 FADD.FTZ R14, R4, R14 ;  /* 0x0000000e040e9221 */ /* 0x008fe20000010000 */
[----:B----4-:R-:W-:Y:S01]  /*5630*/  @!P1 FADD.FTZ R15, R5, R15 ;  /* 0x0000000f050f9221 */ /* 0x010fe20000010000 */
[----:B------:R-:W-:-:S03]  /*5640*/  ISETP.GT.U32.AND P1, PT, R13, 0x3e, PT ;  /* 0x0000003e0d00780c */ /* 0x000fc60003f24070 */
[----:B------:R2:W-:Y:S04]  /*5650*/  @!P0 STS [R0+-0x180], R7 ;  /* 0xfffe800700008388 */ /* 0x0005e80000000800 */
[----:B------:R2:W-:Y:S04]  /*5660*/  @!P0 STS [R0+-0x100], R14 ;  /* 0xffff000e00008388 */ /* 0x0005e80000000800 */
[----:B------:R2:W-:Y:S01]  /*5670*/  @!P0 STS [R0+-0x80], R15 ;  /* 0xffff800f00008388 */ /* 0x0005e20000000800 */
[----:B------:R-:W-:Y:S06]  /*5680*/  BAR.SYNC.DEFER_BLOCKING 0x0 ;  /* 0x0000000000007b1d */ /* 0x000fec0000010000 */
[----:B------:R2:W3:Y:S04]  /*5690*/  @!P2 LDS R3, [R0] ;  /* 0x000000000003a984 */ /* 0x0004e80000000800 */
        /* <DEDUP_REMOVED lines=8> */
[----:B--23--:R-:W-:Y:S01]  /*5720*/  @!P2 FADD.FTZ R7, R3, R7 ;  /* 0x000000070307a221 */ /* 0x00cfe20000010000 */
[----:B----4-:R-:W-:Y:S01]  /*5730*/  @!P2 FADD.FTZ R14, R4, R14 ;  /* 0x0000000e040ea221 */ /* 0x010fe20000010000 */
[C---:B------:R-:W-:Y:S02]  /*5740*/  VIADD R0, R2.reuse, 0x20 ;  /* 0x0000002002007836 */ /* 0x040fe40000000000 */
[----:B0-----:R-:W-:Y:S01]  /*5750*/  @!P2 FADD.FTZ R15, R5, R15 ;  /* 0x0000000f050fa221 */ /* 0x001fe20000010000 */
[----:B------:R-:W0:Y:S01]  /*5760*/  S2UR UR9, SR_CTAID.Z ;  /* 0x00000000000979c3 */ /* 0x000e220000002700 */
[----:B------:R-:W-:-:S07]  /*5770*/  VIADD R3, R2, 0x40 ;  /* 0x0000004002037836 */ /* 0x000fce0000000000 */
[----:B------:R-:W2:Y:S01]  /*5780*/  S2UR UR8, SR_CTAID.X ;  /* 0x00000000000879c3 */ /* 0x000ea20000002500 */
[----:B-----5:R-:W-:-:S04]  /*5790*/  UIMAD UR4, UR6, UR5, URZ ;  /* 0x00000005060472a4 */ /* 0x020fc8000f8e023f */
        /* <DEDUP_REMOVED lines=13> */
[----:B-1----:R-:W-:-:S02]  /*5870*/  LEA.HI.X.SX32 R11, R0, UR7, 0x1, P1 ;  /* 0x00000007000b7c11 */ /* 0x002fc400088f0eff */
[----:B------:R-:W-:Y:S02]  /*5880*/  LEA.HI.X R5, R6, UR9, R9, 0x1, P0 ;  /* 0x0000000906057c11 */ /* 0x000fe400080f0c09 */
[C---:B------:R-:W-:Y:S02]  /*5890*/  IADD3 R9, P2, R3.reuse, UR4, RZ ;  /* 0x0000000403097c10 */ /* 0x040fe4000ff5e0ff */
[----:B------:R-:W-:Y:S02]  /*58a0*/  LEA R2, P0, R8, UR8, 0x1 ;  /* 0x0000000808027c11 */ /* 0x000fe4000f8008ff */
[----:B------:R-:W-:Y:S02]  /*58b0*/  LEA.HI.X.SX32 R10, R3, UR7, 0x1, P2 ;  /* 0x00000007030a7c11 */ /* 0x000fe400090f0eff */
[----:B------:R-:W-:Y:S02]  /*58c0*/  LEA R6, P1, R9, UR8, 0x1 ;  /* 0x0000000809067c11 */ /* 0x000fe4000f8208ff */
[----:B------:R-:W-:-:S02]  /*58d0*/  F2FP.F16.F32.PACK_AB R0, R14, R7 ;  /* 0x000000070e00723e */ /* 0x000fc400000000ff */
[----:B------:R-:W-:Y:S02]  /*58e0*/  LEA.HI.X R7, R9, UR9, R10, 0x1, P1 ;  /* 0x0000000909077c11 */ /* 0x000fe400088f0c0a */
[----:B------:R-:W-:Y:S01]  /*58f0*/  LEA.HI.X R3, R8, UR9, R11, 0x1, P0 ;  /* 0x0000000908037c11 */ /* 0x000fe200080f0c0b */
[----:B------:R-:W-:Y:S01]  /*5900*/  STG.E.U16 desc[UR10][R4.64], R0 ;  /* 0x0000000004007986 */ /* 0x000fe2000c10150a */
[----:B------:R-:W-:Y:S02]  /*5910*/  PRMT R9, R0, 0x7632, R9 ;  /* 0x0000763200097816 */ /* 0x000fe40000000009 */
[----:B------:R-:W-:-:S03]  /*5920*/  F2FP.F16.F32.PACK_AB R8, RZ, R15 ;  /* 0x0000000fff08723e */ /* 0x000fc600000000ff */
[----:B------:R-:W-:Y:S04]  /*5930*/  STG.E.U16 desc[UR10][R2.64], R9 ;  /* 0x0000000902007986 */ /* 0x000fe8000c10150a */
[----:B------:R-:W-:Y:S01]  /*5940*/  STG.E.U16 desc[UR10][R6.64], R8 ;  /* 0x0000000806007986 */ /* 0x000fe2000c10150a */
[----:B------:R-:W-:Y:S05]  /*5950*/  EXIT ;  /* 0x000000000000794d */ /* 0x000fea0003800000 */
.L_x_25827:
[----:B------:R-:W-:Y:S01]  /*5960*/  BSSY B2, `(.L_x_25865) ;  /* 0x0000007000027945 */ /* 0x000fe20003800000 */
[----:B------:R-:W-:Y:S01]  /*5970*/  IMAD.MOV.U32 R68, RZ, RZ, 0x2 ;  /* 0x00000002ff447424 */ /* 0x000fe200078e00ff */
[----:B------:R-:W-:Y:S01]  /*5980*/  MOV R23, 0xffffffff ;  /* 0xffffffff00177802 */ /* 0x000fe20000000f00 */
[----:B------:R-:W-:-:S07]  /*5990*/  IMAD.MOV.U32 R69, RZ, RZ, 0x1f ;  /* 0x0000001fff457424 */ /* 0x000fce00078e00ff */
[----:B------:R-:W-:Y:S05]  /*59a0*/  WARPSYNC.COLLECTIVE R23, `(.L_x_25866) ;  /* 0x0000000017087348 */ /* 0x000fea0003c00000 */
[----:B------:R0:W1:Y:S02]  /*59b0*/  SHFL.BFLY P2, R22, R20, R68, R69 ;  /* 0x0c00004414167389 */ /* 0x0000640000040045 */
[----:B01----:R-:W-:Y:S01]  /*59c0*/  ENDCOLLECTIVE ;  /* 0x000000000000791b */ /* 0x003fe20003800000 */
.L_x_25866:
[----:B------:R-:W-:Y:S05]  /*59d0*/  BSYNC B2 ;  /* 0x0000000000027941 */ /* 0x000fea0003800000 */
.L_x_25865:
        /* <DEDUP_REMOVED lines=9> */
.L_x_25867:
[----:B------:R-:W-:Y:S05]  /*5a70*/  BRA `(.L_x_25868) ;  /* 0xffffffc8004c7947 */ /* 0x000fea000383ffff */
.L_x_25830:
        /* <DEDUP_REMOVED lines=8> */
.L_x_25870:
[----:B------:R-:W-:Y:S05]  /*5b00*/  BSYNC B0 ;  /* 0x0000000000007941 */ /* 0x000fea0003800000 */
.L_x_25869:
        /* <DEDUP_REMOVED lines=9> */
.L_x_25871:
[----:B------:R-:W-:Y:S01]  /*5ba0*/  IMAD.MOV.U32 R68, RZ, RZ, 0x4 ;  /* 0x00000004ff447424 */ /* 0x000fe200078e00ff */
[----:B------:R-:W-:-:S04]  /*5bb0*/  MOV R8, R22 ;  /* 0x0000001600087202 */ /* 0x000fc80000000f00 */
[----:B------:R-:W-:-:S05]  /*5bc0*/  FMNMX.FTZ R11, R5, R8, !PT ;  /* 0x00000008050b7209 */ /* 0x000fca0007810000 */
[----:B------:R-:W-:-:S07]  /*5bd0*/  IMAD.MOV.U32 R20, RZ, RZ, R11 ;  /* 0x000000ffff147224 */ /* 0x000fce00078e000b */
[----:B------:R-:W-:Y:S05]  /*5be0*/  WARPSYNC.COLLECTIVE R23, `(.L_x_25872) ;  /* 0x0000000017087348 */ /* 0x000fea0003c00000 */
[----:B------:R0:W1:Y:S02]  /*5bf0*/  SHFL.BFLY P2, R22, R20, R68, R69 ;  /* 0x0c00004414167389 */ /* 0x0000640000040045 */
[----:B01----:R-:W-:Y:S01]  /*5c00*/  ENDCOLLECTIVE ;  /* 0x000000000000791b */ /* 0x003fe20003800000 */
.L_x_25872:
[----:B------:R-:W-:Y:S01]  /*5c10*/  IMAD.MOV.U32 R8, RZ, RZ, R22 ;  /* 0x000000ffff087224 */ /* 0x000fe200078e0016 */
[----:B------:R-:W-:Y:S06]  /*5c20*/  BRA `(.L_x_25873) ;  /* 0xffffffc8007c7947 */ /* 0x000fec000383ffff */
.L_x_25874:
        /* <DEDUP_REMOVED lines=13> */
.L_x_30012:


//--------------------- .text._ZN4vllm32paged_attention_v2_reduce_kernelItLi80ELi128ELi512EEEvPT_PKfS4_PKS1_PKii --------------------------
	.section	.text._ZN4vllm32paged_attention_v2_reduce_kernelItLi80ELi128ELi512EEEvPT_PKfS4_PKS1_PKii,"ax",@progbits
	.align	128
        .global         _ZN4vllm32paged_attention_v2_reduce_kernelItLi80ELi128ELi512EEEvPT_PKfS4_PKS1_PKii
        .type           _ZN4vllm32paged_attention_v2_reduce_kernelItLi80ELi128ELi512EEEvPT_PKfS4_PKS1_PKii,@function
        .size           _ZN4vllm32paged_attention_v2_reduce_kernelItLi80ELi128ELi512EEEvPT_PKfS4_PKS1_PKii,(.L_x_30013 - _ZN4vllm32paged_attention_v2_reduce_kernelItLi80ELi128ELi512EEEvPT_PKfS4_PKS1_PKii)
        .other          _ZN4vllm32paged_attention_v2_reduce_kernelItLi80ELi128ELi512EEEvPT_PKfS4_PKS1_PKii,@"STO_CUDA_ENTRY STV_DEFAULT"
_ZN4vllm32paged_attention_v2_reduce_kernelItLi80ELi128ELi512EEEvPT_PKfS4_PKS1_PKii:
.text._ZN4vllm32paged_attention_v2_reduce_kernelItLi80ELi128ELi512EEEvPT_PKfS4_PKS1_PKii:
        /* <DEDUP_REMOVED lines=35> */
.L_x_25878:
        /* <DEDUP_REMOVED lines=11> */
.L_x_25877:
[----:B------:R-:W-:Y:S05]  /*02e0*/  BSYNC B0 ;  /* 0x0000000000007941 */ /* 0x000fea0003800000 */
.L_x_25876:
        /* <DEDUP_REMOVED lines=39> */
.L_x_25881:
        /* <DEDUP_REMOVED lines=17> */
.L_x_25880:
[----:B------:R-:W-:Y:S05]  /*0670*/  BSYNC B0 ;  /* 0x0000000000007941 */ /* 0x000fea0003800000 */
.L_x_25879:
        /* <DEDUP_REMOVED lines=42> */
.L_x_25888:
        /* <DEDUP_REMOVED lines=18> */
.L_x_25886:
        /* <DEDUP_REMOVED lines=90> */
.L_x_25885:
        /* <DEDUP_REMOVED lines=51> */
.L_x_25887:
[----:B------:R-:W-:-:S13]  /*1310*/  ISETP.NE.OR P0, PT, R20, RZ, P0 ;  /* 0x000000ff1400720c */ /* 0x000fda0000705670 */
[----:B------:R-:W-:Y:S05]  /*1320*/  @!P0 BRA `(.L_x_25883) ;  /* 0x0000000000788947 */ /* 0x000fea0003800000 */
.L_x_25884:
        /* <DEDUP_REMOVED lines=30> */
.L_x_25883:
        /* <DEDUP_REMOVED lines=27> */
.L_x_25882:
        /* <DEDUP_REMOVED lines=11> */
.L_x_25875:
        /* <DEDUP_REMOVED lines=19> */
.L_x_25889:
        /* <DEDUP_REMOVED lines=15> */
.L_x_25890:
        /* <DEDUP_REMOVED lines=15> */
.L_x_30013:


//--------------------- .text._ZN4vllm25paged_attention_v2_kernelIttLi80ELi8ELi128ELNS_18Fp8KVCacheDataTypeE0ELb1ELi512EEEvPfS2_PT_PKS3_PKT0_S9_ifPKiSB_iPKfiiiSD_SD_iiiii --------------------------
	.section	.text._ZN4vllm25paged_attention_v2_kernelIttLi80ELi8ELi128ELNS_18Fp8KVCacheDataTypeE0ELb1ELi512EEEvPfS2_PT_PKS3_PKT0_S9_ifPKiSB_iPKfiiiSD_SD_iiiii,"ax",@progbits
	.align	128
        .global         _ZN4vllm25paged_attention_v2_kernelIttLi80ELi8ELi128ELNS_18Fp8KVCacheDataTypeE0ELb1ELi512EEEvPfS2_PT_PKS3_PKT0_S9_ifPKiSB_iPKfiiiSD_SD_iiiii
        .type           _ZN4vllm25paged_attention_v2_kernelIttLi80ELi8ELi128ELNS_18Fp8KVCacheDataTypeE0ELb1ELi512EEEvPfS2_PT_PKS3_PKT0_S9_ifPKiSB_iPKfiiiSD_SD_iiiii,@function
        .size           _ZN4vllm25paged_attention_v2_kernelIttLi80ELi8ELi128ELNS_18Fp8KVCacheDataTypeE0ELb1ELi512EEEvPfS2_PT_PKS3_PKT0_S9_ifPKiSB_iPKfiiiSD_SD_iiiii,(.L_x_30014 - _ZN4vllm25paged_attention_v2_kernelIttLi80ELi8ELi128ELNS_18Fp8KVCacheDataTypeE0ELb1ELi512EEEvPfS2_PT_PKS3_PKT0_S9_ifPKiSB_iPKfiiiSD_SD_iiiii)
        .other          _ZN4vllm25paged_attention_v2_kernelIttLi80ELi8ELi128ELNS_18Fp8KVCacheDataTypeE0ELb1ELi512EEEvPfS2_PT_PKS3_PKT0_S9_ifPKiSB_iPKfiiiSD_SD_iiiii,@"STO_CUDA_ENTRY STV_DEFAULT"
_ZN4vllm25paged_attention_v2_kernelIttLi80ELi8ELi128ELNS_18Fp8KVCacheDataTypeE0ELb1ELi512EEEvPfS2_PT_PKS3_PKT0_S9_ifPKiSB_iPKfiiiSD_SD_iiiii:
.text._ZN4vllm25paged_attention_v2_kernelIttLi80ELi8ELi128ELNS_18Fp8KVCacheDataTypeE0ELb1ELi512EEEvPfS2_PT_PKS3_PKT0_S9_ifPKiSB_iPKfiiiSD_SD_iiiii:
        /* <DEDUP_REMOVED lines=86> */
[----:B------:R-:W-:Y:S01]  /*0560*/  LEA.HI R22, R3, R4, RZ, 0x5 ;  /* 0x0000000403167211 */ /* 0x000fe200078f28ff */
[----:B------:R-:W-:Y:S01]  /*0570*/  @!P2 IMAD.MOV R2, RZ, RZ, -R2 ;  /* 0x000000ffff02a224 */ /* 0x000fe200078e0a02 */
[----:B------:R-:W-:Y:S02]  /*0580*/  LOP3.LUT R3, R14, 0xfffffffc, RZ, 0xc0, !PT ;  /* 0xfffffffc0e037812 */ /* 0x000fe400078ec0ff */
[----:B------:R-:W-:Y:S02]  /*0590*/  @!P1 LOP3.LUT R2, RZ, R12, RZ, 0x33, !PT ;  /* 0x0000000cff029212 */ /* 0x000fe400078e33ff */
        /* <DEDUP_REMOVED lines=29> */
[----:B------:R-:W-:Y:S01]  /*0770*/  IMAD R5, R3, 0x28, R12 ;  /* 0x0000002803057824 */ /* 0x000fe200078e020c */
[----:B------:R-:W-:-:S03]  /*0780*/  MOV R12, R4 ;  /* 0x00000004000c7202 */ /* 0x000fc60000000f00 */
[----:B------:R-:W-:-:S07]  /*0790*/  IMAD R13, R14, 0x4, R5 ;  /* 0x000000040e0d7824 */ /* 0x000fce00078e0205 */
.L_x_25895:
        /* <DEDUP_REMOVED lines=11> */
.L_x_25894:
[----:B------:R-:W-:Y:S05]  /*0850*/  BSYNC B1 ;  /* 0x0000000000017941 */ /* 0x000fea0003800000 */
.L_x_25893:
        /* <DEDUP_REMOVED lines=15> */
.L_x_25896:
        /* <DEDUP_REMOVED lines=17> */
.L_x_25892:
[----:B------:R-:W-:Y:S05]  /*0a60*/  BSYNC B0 ;  /* 0x0000000000007941 */ /* 0x000fea0003800000 */
.L_x_25891:
[----:B------:R-:W0:Y:S01]  /*0a70*/  LDC R15, c[0x0][0x294] ;  /* 0x0000a500ff0f7b82 */ /* 0x000e220000000800 */
[----:B------:R-:W-:Y:S01]  /*0a80*/  UIADD3 UR6, UR14, -0x1, URZ ;  /* 0xffffffff0e067890 */ /* 0x000fe2000fffe03f */
[----:B------:R-:W-:Y:S01]  /*0a90*/  BSSY B0, `(.L_x_25897) ;  /* 0x00001a8000007945 */ /* 0x000fe20003800000 */
[----:B------:R-:W-:Y:S01]  /*0aa0*/  ULDC UR15, c[0x0][0x26c] ;  /* 0x00009b00000f7ab9 */ /* 0x000fe20000000800 */
[----:B------:R-:W-:Y:S01]  /*0ab0*/  ULDC UR9, c[0x0][0x244] ;  /* 0x0000910000097ab9 */ /* 0x000fe20000000800 */
[----:B------:R-:W-:Y:S02]  /*0ac0*/  ULDC.64 UR12, c[0x0][0x230] ;  /* 0x00008c00000c7ab9 */ /* 0x000fe40000000a00 */
[----:B------:R-:W-:-:S05]  /*0ad0*/  IMAD.U32 R11, RZ, RZ, UR6 ;  /* 0x00000006ff0b7e24 */ /* 0x000fca000f8e00ff */
[----:B------:R-:W-:Y:S02]  /*0ae0*/  IABS R11, R11 ;  /* 0x0000000b000b7213 */ /* 0x000fe40000000000 */
[----:B0-----:R-:W-:-:S04]  /*0af0*/  IABS R4, R15 ;  /* 0x0000000f00047213 */ /* 0x001fc80000000000 */
[----:B------:R-:W0:Y:S08]  /*0b00*/  I2F.RP R6, R4 ;  /* 0x0000000400067306 */ /* 0x000e300000209400 */
        /* <DEDUP_REMOVED lines=8> */
[----:B------:R-:W-:-:S05]  /*0b90*/  IMAD.HI.U32 R6, R5, R11, RZ ;  /* 0x0000000b05067227 */ /* 0x000fca00078e00ff */
[----:B------:R-:W-:-:S05]  /*0ba0*/  IADD3 R13, RZ, -R6, RZ ;  /* 0x80000006ff0d7210 */ /* 0x000fca0007ffe0ff */
[C---:B------:R-:W-:Y:S02]  /*0bb0*/  IMAD R11, R4.reuse, R13, R11 ;  /* 0x0000000d040b7224 */ /* 0x040fe400078e020b */
[----:B------:R-:W1:Y:S01]  /*0bc0*/  S2R R13, SR_CTAID.Z ;  /* 0x00000000000d7919 */ /* 0x000e620000002700 */
[----:B------:R-:W-:Y:S02]  /*0bd0*/  BAR.SYNC.DEFER_BLOCKING 0x0 ;  /* 0x0000000000007b1d */ /* 0x000fe40000010000 */
[----:B------:R-:W-:Y:S02]  /*0be0*/  ISETP.GT.U32.AND P1, PT, R4, R11, PT ;  /* 0x0000000b0400720c */ /* 0x000fe40003f24070 */
[----:B0-----:R-:W-:-:S11]  /*0bf0*/  ISETP.GT.AND P3, PT, R12, -0x1, PT ;  /* 0xffffffff0c00780c */ /* 0x001fd60003f64270 */
[----:B------:R-:W-:Y:S02]  /*0c00*/  @!P1 IMAD.IADD R11, R11, 0x1, -R4 ;  /* 0x000000010b0b9824 */ /* 0x000fe400078e0a04 */
[----:B------:R-:W-:Y:S01]  /*0c10*/  @!P1 VIADD R6, R6, 0x1 ;  /* 0x0000000106069836 */ /* 0x000fe20000000000 */
[----:B------:R-:W-:Y:S01]  /*0c20*/  ISETP.NE.AND P1, PT, R15, RZ, PT ;  /* 0x000000ff0f00720c */ /* 0x000fe20003f25270 */
[----:B------:R-:W-:Y:S01]  /*0c30*/  @!P3 IMAD.MOV R16, RZ, RZ, -R12 ;  /* 0x000000ffff10b224 */ /* 0x000fe200078e0a0c */
[----:B------:R-:W-:Y:S02]  /*0c40*/  ISETP.GE.U32.AND P0, PT, R11, R4, PT ;  /* 0x000000040b00720c */ /* 0x000fe40003f06070 */
[----:B------:R-:W-:Y:S01]  /*0c50*/  LOP3.LUT R11, R15, UR6, RZ, 0x3c, !PT ;  /* 0x000000060f0b7c12 */ /* 0x000fe2000f8e3cff */
[----:B------:R-:W-:Y:S02]  /*0c60*/  ULDC UR6, c[0x0][0x288] ;  /* 0x0000a20000067ab9 */ /* 0x000fe40000000800 */
[----:B------:R-:W-:Y:S01]  /*0c70*/  @P3 IMAD R7, R10, UR6, R7 ;  /* 0x000000060a073c24 */ /* 0x000fe2000f8e0207 */
[----:B------:R-:W-:Y:S01]  /*0c80*/  ISETP.GE.AND P2, PT, R11, RZ, PT ;  /* 0x000000ff0b00720c */ /* 0x000fe20003f46270 */
[----:B------:R-:W-:Y:S01]  /*0c90*/  @!P3 IMAD R9, R9, UR6, R2 ;  /* 0x000000060909bc24 */ /* 0x000fe2000f8e0202 */
[----:B------:R-:W-:Y:S01]  /*0ca0*/  ULDC UR6, c[0x0][0x258] ;  /* 0x0000960000067ab9 */ /* 0x000fe20000000800 */
[----:B-1----:R-:W-:-:S02]  /*0cb0*/  IMAD R10, R13, 0x40, R22 ;  /* 0x000000400d0a7824 */ /* 0x002fc400078e0216 */
[----:B------:R-:W-:Y:S02]  /*0cc0*/  @!P3 IMAD R9, R9, R16, RZ ;  /* 0x000000100909b224 */ /* 0x000fe400078e02ff */
[----:B------:R-:W-:Y:S02]  /*0cd0*/  @P0 VIADD R6, R6, 0x1 ;  /* 0x0000000106060836 */ /* 0x000fe40000000000 */
[----:B------:R-:W-:Y:S02]  /*0ce0*/  @P3 IMAD R9, R7, R12, RZ ;  /* 0x0000000c07093224 */ /* 0x000fe400078e02ff */
[----:B------:R-:W-:Y:S01]  /*0cf0*/  IMAD R11, R8, UR6, RZ ;  /* 0x00000006080b7c24 */ /* 0x000fe2000f8e02ff */
[----:B------:R-:W-:Y:S01]  /*0d00*/  MOV R8, R4 ;  /* 0x0000000400087202 */ /* 0x000fe20000000f00 */
[----:B------:R-:W-:Y:S01]  /*0d10*/  @!P2 IMAD.MOV R6, RZ, RZ, -R6 ;  /* 0x000000ffff06a224 */ /* 0x000fe200078e0a06 */
[----:B------:R-:W-:Y:S01]  /*0d20*/  @!P1 LOP3.LUT R6, RZ, R15, RZ, 0x33, !PT ;  /* 0x0000000fff069212 */ /* 0x000fe200078e33ff */
[----:B------:R-:W-:Y:S01]  /*0d30*/  IMAD.MOV.U32 R7, RZ, RZ, -0x800001 ;  /* 0xff7fffffff077424 */ /* 0x000fe200078e00ff */
[----:B------:R-:W-:Y:S01]  /*0d40*/  ISETP.GE.AND P1, PT, R10, UR4, PT ;  /* 0x000000040a007c0c */ /* 0x000fe2000bf26270 */
[----:B------:R-:W-:-:S12]  /*0d50*/  VIADD R9, R9, 0x1 ;  /* 0x0000000109097836 */ /* 0x000fd80000000000 */
[----:B------:R-:W-:Y:S05]  /*0d60*/  @P1 BRA `(.L_x_25898) ;  /* 0x0000001400e81947 */ /* 0x000fea0003800000 */
[----:B------:R-:W0:Y:S01]  /*0d70*/  S2R R7, SR_CgaCtaId ;  /* 0x0000000000077919 */ /* 0x000e220000008800 */
        /* <DEDUP_REMOVED lines=8> */
[----:B------:R-:W-:Y:S01]  /*0e00*/  SHF.R.S32.HI R13, RZ, 0x1f, R12 ;  /* 0x0000001fff0d7819 */ /* 0x000fe2000001140c */
[----:B------:R-:W-:Y:S01]  /*0e10*/  ULDC.64 UR6, c[0x0][0x248] ;  /* 0x0000920000067ab9 */ /* 0x000fe20000000a00 */
        /* <DEDUP_REMOVED lines=8> */
[----:B------:R-:W-:Y:S01]  /*0ea0*/  LEA.HI.X.SX32 R18, R11, R18, 0x1, P0 ;  /* 0x000000120b127211 */ /* 0x000fe200000f0eff */
[----:B------:R-:W-:Y:S01]  /*0eb0*/  IMAD.SHL.U32 R27, R27, 0x10, RZ ;  /* 0x000000101b1b7824 */ /* 0x000fe200078e00ff */
[----:B------:R-:W-:Y:S01]  /*0ec0*/  LEA.HI R11, R12, R15, RZ, 0x3 ;  /* 0x0000000f0c0b7211 */ /* 0x000fe200078f18ff */
[----:B------:R-:W-:Y:S01]  /*0ed0*/  IMAD.U32 R44, RZ, RZ, UR14 ;  /* 0x0000000eff2c7e24 */ /* 0x000fe2000f8e00ff */
[----:B------:R-:W-:-:S02]  /*0ee0*/  LEA.HI R13, R13, R16, RZ, 0x3 ;  /* 0x000000100d0d7211 */ /* 0x000fc400078f18ff */
[----:B------:R-:W-:Y:S01]  /*0ef0*/  LEA R12, P0, R19, UR6, 0x2 ;  /* 0x00000006130c7c11 */ /* 0x000fe2000f8010ff */
[----:B------:R-:W-:Y:S01]  /*0f00*/  ULDC UR6, c[0x0][0x270] ;  /* 0x00009c0000067ab9 */ /* 0x000fe20000000800 */
[----:B------:R-:W-:Y:S02]  /*0f10*/  LOP3.LUT R17, R13, 0xfffffff8, RZ, 0xc0, !PT ;  /* 0xfffffff80d117812 */ /* 0x000fe400078ec0ff */
[----:B------:R-:W-:Y:S01]  /*0f20*/  LEA.HI.X R13, R19, UR7, R18, 0x2, P0 ;  /* 0x00000007130d7c11 */ /* 0x000fe200080f1412 */
[C---:B------:R-:W-:Y:S01]  /*0f30*/  VIADD R19, R3.reuse, 0x14 ;  /* 0x0000001403137836 */ /* 0x040fe20000000000 */
[----:B------:R-:W-:Y:S02]  /*0f40*/  IADD3 R18, R3, 0xc, RZ ;  /* 0x0000000c03127810 */ /* 0x000fe40007ffe0ff */
[C---:B0-----:R-:W-:Y:S02]  /*0f50*/  LEA R4, R7.reuse, R4, 0x18 ;  /* 0x0000000407047211 */ /* 0x041fe400078ec0ff */
[----:B------:R-:W-:-:S02]  /*0f60*/  LEA R28, R7, R28, 0x18 ;  /* 0x0000001c071c7211 */ /* 0x000fc400078ec0ff */
[----:B------:R-:W-:Y:S02]  /*0f70*/  SHF.R.S32.HI R7, RZ, 0x1f, R14 ;  /* 0x0000001fff077819 */ /* 0x000fe4000001140e */
[----:B------:R-:W-:Y:S02]  /*0f80*/  SHF.R.S32.HI R29, RZ, 0x1f, R18 ;  /* 0x0000001fff1d7819 */ /* 0x000fe40000011412 */
[----:B------:R-:W-:Y:S02]  /*0f90*/  LEA.HI R7, R7, R14, RZ, 0x3 ;  /* 0x0000000e07077211 */ /* 0x000fe400078f18ff */
[----:B------:R-:W-:Y:S02]  /*0fa0*/  LEA.HI R29, R29, R18, RZ, 0x2 ;  /* 0x000000121d1d7211 */ /* 0x000fe400078f10ff */
[----:B------:R-:W-:Y:S02]  /*0fb0*/  LOP3.LUT R7, R7, 0xfffffff8, RZ, 0xc0, !PT ;  /* 0xfffffff807077812 */ /* 0x000fe400078ec0ff */
[----:B------:R-:W-:Y:S01]  /*0fc0*/  SHF.R.S32.HI R21, RZ, 0x1f, R20 ;  /* 0x0000001fff157819 */ /* 0x000fe20000011414 */
[----:B------:R-:W-:Y:S01]  /*0fd0*/  IMAD.SHL.U32 R29, R29, 0x10, RZ ;  /* 0x000000101d1d7824 */ /* 0x000fe200078e00ff */
[----:B------:R-:W-:Y:S01]  /*0fe0*/  IADD3 R23, R3, 0x24, RZ ;  /* 0x0000002403177810 */ /* 0x000fe20007ffe0ff */
[----:B------:R-:W-:Y:S01]  /*0ff0*/  IMAD.IADD R7, R14, 0x1, -R7 ;  /* 0x000000010e077824 */ /* 0x000fe200078e0a07 */
[----:B------:R-:W-:-:S02]  /*1000*/  LOP3.LUT R14, R11, 0xfffffff8, RZ, 0xc0, !PT ;  /* 0xfffffff80b0e7812 */ /* 0x000fc400078ec0ff */
[----:B------:R-:W-:Y:S01]  /*1010*/  LEA.HI R34, R21, R20, RZ, 0x2 ;  /* 0x0000001415227211 */ /* 0x000fe200078f10ff */
[----:B------:R-:W-:Y:S01]  /*1020*/  IMAD.SHL.U32 R21, R20, 0x2, RZ ;  /* 0x0000000214157824 */ /* 0x000fe200078e00ff */
[C---:B------:R-:W-:Y:S01]  /*1030*/  LEA R41, R22.reuse, R7, 0x3 ;  /* 0x0000000716297211 */ /* 0x040fe200078e18ff */
[----:B------:R-:W-:Y:S01]  /*1040*/  IMAD.IADD R11, R15, 0x1, -R14 ;  /* 0x000000010f0b7824 */ /* 0x000fe200078e0a0e */
[----:B------:R-:W-:Y:S01]  /*1050*/  LEA R22, R22, UR8, 0x3 ;  /* 0x0000000816167c11 */ /* 0x000fe2000f8e18ff */
[----:B------:R-:W-:Y:S01]  /*1060*/  IMAD.IADD R14, R16, 0x1, -R17 ;  /* 0x00000001100e7824 */ /* 0x000fe200078e0a11 */
[----:B------:R-:W-:Y:S01]  /*1070*/  SHF.R.S32.HI R24, RZ, 0x1f, R21 ;  /* 0x0000001fff187819 */ /* 0x000fe20000011415 */
[----:B------:R-:W-:Y:S01]  /*1080*/  VIADD R16, R3, 0x10 ;  /* 0x0000001003107836 */ /* 0x000fe20000000000 */
[----:B------:R-:W-:Y:S01]  /*1090*/  SHF.R.S32.HI R45, RZ, 0x1f, R11 ;  /* 0x0000001fff2d7819 */ /* 0x000fe2000001140b */
[----:B------:R-:W-:Y:S01]  /*10a0*/  IMAD.SHL.U32 R15, R18, 0x2, RZ ;  /* 0x00000002120f7824 */ /* 0x000fe200078e00ff */
[----:B------:R-:W-:Y:S01]  /*10b0*/  SHF.R.S32.HI R18, RZ, 0x1f, R19 ;  /* 0x0000001fff127819 */ /* 0x000fe20000011413 */
[----:B------:R-:W-:Y:S01]  /*10c0*/  IMAD.SHL.U32 R25, R23, 0x2, RZ ;  /* 0x0000000217197824 */ /* 0x000fe200078e00ff */
[----:B------:R-:W-:Y:S01]  /*10d0*/  SHF.R.S32.HI R17, RZ, 0x1f, R16 ;  /* 0x0000001fff117819 */ /* 0x000fe20000011410 */
[----:B------:R-:W-:Y:S01]  /*10e0*/  IMAD.U32 R28, R41, 0x4, R28 ;  /* 0x00000004291c7824 */ /* 0x000fe200078e001c */
[----:B------:R-:W-:-:S02]  /*10f0*/  LEA.HI R33, R18, R19, RZ, 0x2 ;  /* 0x0000001312217211 */ /* 0x000fc400078f10ff */
[----:B------:R-:W-:Y:S01]  /*1100*/  LEA.HI R32, R17, R16, RZ, 0x2 ;  /* 0x0000001011207211 */ /* 0x000fe200078f10ff */
[----:B------:R-:W-:Y:S01]  /*1110*/  IMAD.SHL.U32 R17, R16, 0x2, RZ ;  /* 0x0000000210117824 */ /* 0x000fe200078e00ff */
[----:B------:R-:W-:Y:S02]  /*1120*/  SHF.L.U32 R19, R19, 0x1, RZ ;  /* 0x0000000113137819 */ /* 0x000fe400000006ff */
[----:B------:R-:W-:Y:S01]  /*1130*/  SHF.R.S32.HI R16, RZ, 0x1f, R15 ;  /* 0x0000001fff107819 */ /* 0x000fe2000001140f */
[----:B------:R-:W-:Y:S01]  /*1140*/  IMAD.SHL.U32 R32, R32, 0x10, RZ ;  /* 0x0000001020207824 */ /* 0x000fe200078e00ff */
[----:B------:R-:W-:Y:S02]  /*1150*/  SHF.R.S32.HI R18, RZ, 0x1f, R17 ;  /* 0x0000001fff127819 */ /* 0x000fe40000011411 */
[----:B------:R-:W-:Y:S02]  /*1160*/  SHF.R.S32.HI R20, RZ, 0x1f, R19 ;  /* 0x0000001fff147819 */ /* 0x000fe40000011413 */
[----:B------:R-:W-:-:S02]  /*1170*/  LEA.HI R16, R16, R15, RZ, 0x3 ;  /* 0x0000000f10107211 */ /* 0x000fc400078f18ff */
        /* <DEDUP_REMOVED lines=15> */
[----:B------:R-:W-:Y:S01]  /*1270*/  SHF.R.S32.HI R24, RZ, 0x1f, R23 ;  /* 0x0000001fff187819 */ /* 0x000fe20000011417 */
[----:B------:R-:W-:Y:S01]  /*1280*/  VIADD R21, R3, 0x20 ;  /* 0x0000002003157836 */ /* 0x000fe20000000000 */
[----:B------:R-:W-:Y:S01]  /*1290*/  SHF.R.S32.HI R20, RZ, 0x1f, R19 ;  /* 0x0000001fff147819 */ /* 0x000fe20000011413 */
[----:B------:R-:W-:Y:S01]  /*12a0*/  IMAD.SHL.U32 R30, R7, 0x8, RZ ;  /* 0x00000008071e7824 */ /* 0x000fe200078e00ff */
[----:B------:R-:W-:Y:S01]  /*12b0*/  LEA.HI R37, R24, R23, RZ, 0x2 ;  /* 0x0000001718257211 */ /* 0x000fe200078f10ff */
[----:B------:R-:W-:Y:S01]  /*12c0*/  IMAD R23, R2, UR6, RZ ;  /* 0x0000000602177c24 */ /* 0x000fe2000f8e02ff */
[----:B------:R-:W-:Y:S01]  /*12d0*/  SHF.R.S32.HI R36, RZ, 0x1f, R21 ;  /* 0x0000001fff247819 */ /* 0x000fe20000011415 */
[----:B------:R-:W-:Y:S01]  /*12e0*/  ULDC UR6, c[0x0][0x28c] ;  /* 0x0000a30000067ab9 */ /* 0x000fe20000000800 */
[----:B------:R-:W-:Y:S01]  /*12f0*/  LEA.HI R35, R20, R19, RZ, 0x2 ;  /* 0x0000001314237211 */ /* 0x000fe200078f10ff */
[----:B------:R-:W-:Y:S01]  /*1300*/  IMAD.SHL.U32 R19, R19, 0x2, RZ ;  /* 0x0000000213137824 */ /* 0x000fe200078e00ff */
[----:B------:R-:W-:Y:S01]  /*1310*/  LEA.HI R36, R36, R21, RZ, 0x2 ;  /* 0x0000001524247211 */ /* 0x000fe200078f10ff */
[----:B------:R-:W-:Y:S01]  /*1320*/  IMAD.SHL.U32 R21, R21, 0x2, RZ ;  /* 0x0000000215157824 */ /* 0x000fe200078e00ff */
[----:B------:R-:W-:Y:S01]  /*1330*/  LOP3.LUT R38, R31, 0xfffffff8, RZ, 0xc0, !PT ;  /* 0xfffffff81f267812 */ /* 0x000fe200078ec0ff */
[----:B------:R-:W-:Y:S01]  /*1340*/  IMAD.SHL.U32 R37, R37, 0x10, RZ ;  /* 0x0000001025257824 */ /* 0x000fe200078e00ff */
[----:B------:R-:W-:Y:S01]  /*1350*/  SHF.R.S32.HI R20, RZ, 0x1f, R19 ;  /* 0x0000001fff147819 */ /* 0x000fe20000011413 */
[----:B------:R-:W-:Y:S01]  /*1360*/  IMAD.MOV.U32 R7, RZ, RZ, -0x800001 ;  /* 0xff7fffffff077424 */ /* 0x000fe200078e00ff */
[----:B------:R-:W-:-:S02]  /*1370*/  SHF.R.S32.HI R24, RZ, 0x1f, R21 ;  /* 0x0000001fff187819 */ /* 0x000fc40000011415 */
[----:B------:R-:W-:Y:S02]  /*1380*/  LEA.HI R20, R20, R19, RZ, 0x3 ;  /* 0x0000001314147211 */ /* 0x000fe400078f18ff */
[----:B------:R-:W-:Y:S02]  /*1390*/  LEA.HI R24, R24, R21, RZ, 0x3 ;  /* 0x0000001518187211 */ /* 0x000fe400078f18ff */
[----:B------:R-:W-:Y:S02]  /*13a0*/  LOP3.LUT R20, R20, 0xfffffff8, RZ, 0xc0, !PT ;  /* 0xfffffff814147812 */ /* 0x000fe400078ec0ff */
[----:B------:R-:W-:Y:S02]  /*13b0*/  LOP3.LUT R24, R24, 0xfffffff8, RZ, 0xc0, !PT ;  /* 0xfffffff818187812 */ /* 0x000fe400078ec0ff */
[----:B------:R-:W-:Y:S01]  /*13c0*/  SHF.R.S32.HI R40, RZ, 0x1f, R30 ;  /* 0x0000001fff287819 */ /* 0x000fe2000001141e */
[----:B------:R-:W-:Y:S01]  /*13d0*/  IMAD.IADD R19, R19, 0x1, -R20 ;  /* 0x0000000113137824 */ /* 0x000fe200078e0a14 */
[----:B------:R-:W-:Y:S01]  /*13e0*/  IADD3 R30, P0, R23, R30, RZ ;  /* 0x0000001e171e7210 */ /* 0x000fe20007f1e0ff */
[----:B------:R-:W-:Y:S01]  /*13f0*/  IMAD.IADD R20, R21, 0x1, -R24 ;  /* 0x0000000115147824 */ /* 0x000fe200078e0a18 */
[----:B-1----:R-:W-:Y:S01]  /*1400*/  SHF.R.S32.HI R24, RZ, 0x1f, R39 ;  /* 0x0000001fff187819 */ /* 0x002fe20000011427 */
[----:B------:R-:W-:Y:S01]  /*1410*/  IMAD.IADD R21, R25, 0x1, -R38 ;  /* 0x0000000119157824 */ /* 0x000fe200078e0a26 */
[----:B------:R-:W-:Y:S01]  /*1420*/  LEA.HI.X.SX32 R31, R23, R40, 0x1, P0 ;  /* 0x00000028171f7211 */ /* 0x000fe200000f0eff */
[----:B------:R-:W-:Y:S01]  /*1430*/  IMAD R25, R3, 0x28, R4 ;  /* 0x0000002803197824 */ /* 0x000fe200078e0204 */
[----:B------:R-:W-:Y:S01]  /*1440*/  LOP3.LUT R32, R32, 0xffffffc0, RZ, 0xc0, !PT ;  /* 0xffffffc020207812 */ /* 0x000fe200078ec0ff */
[----:B------:R-:W-:Y:S01]  /*1450*/  IMAD.SHL.U32 R4, R34, 0x10, RZ ;  /* 0x0000001022047824 */ /* 0x000fe200078e00ff */
[----:B------:R-:W-:Y:S01]  /*1460*/  LOP3.LUT R34, R26, 0xffffffc0, RZ, 0xc0, !PT ;  /* 0xffffffc01a227812 */ /* 0x000fe200078ec0ff */
[----:B------:R-:W-:Y:S01]  /*1470*/  IMAD.SHL.U32 R38, R35, 0x10, RZ ;  /* 0x0000001023267824 */ /* 0x000fe200078e00ff */
[----:B------:R-:W-:Y:S01]  /*1480*/  LOP3.LUT R35, R27, 0xffffffc0, RZ, 0xc0, !PT ;  /* 0xffffffc01b237812 */ /* 0x000fe200078ec0ff */
[----:B------:R-:W-:Y:S01]  /*1490*/  IMAD.SHL.U32 R39, R36, 0x10, RZ ;  /* 0x0000001024277824 */ /* 0x000fe200078e00ff */
[----:B------:R-:W-:Y:S01]  /*14a0*/  LOP3.LUT R36, R29, 0xffffffc0, RZ, 0xc0, !PT ;  /* 0xffffffc01d247812 */ /* 0x000fe200078ec0ff */
[----:B------:R-:W-:Y:S01]  /*14b0*/  VIADD R29, R41, UR8 ;  /* 0x00000008291d7c36 */ /* 0x000fe20008000000 */
[----:B------:R-:W-:Y:S01]  /*14c0*/  LOP3.LUT R33, R33, 0xffffffc0, RZ, 0xc0, !PT ;  /* 0xffffffc021217812 */ /* 0x000fe200078ec0ff */
[----:B------:R-:W-:Y:S01]  /*14d0*/  VIADD R23, R6, -UR6 ;  /* 0x8000000606177c36 */ /* 0x000fe20008000000 */
[----:B------:R-:W-:-:S02]  /*14e0*/  LOP3.LUT R4, R4, 0xffffffc0, RZ, 0xc0, !PT ;  /* 0xffffffc004047812 */ /* 0x000fc400078ec0ff */
[----:B------:R-:W-:Y:S02]  /*14f0*/  LOP3.LUT R40, R38, 0xffffffc0, RZ, 0xc0, !PT ;  /* 0xffffffc026287812 */ /* 0x000fe400078ec0ff */
[----:B------:R-:W-:Y:S02]  /*1500*/  LOP3.LUT R27, R39, 0xffffffc0, RZ, 0xc0, !PT ;  /* 0xffffffc0271b7812 */ /* 0x000fe400078ec0ff */
[----:B------:R-:W-:Y:S02]  /*1510*/  LOP3.LUT R26, R37, 0xffffffc0, RZ, 0xc0, !PT ;  /* 0xffffffc0251a7812 */ /* 0x000fe400078ec0ff */
        /* <DEDUP_REMOVED lines=17> */
[----:B------:R-:W-:-:S07]  /*1630*/  SHF.R.S32.HI R53, RZ, 0x1f, R21 ;  /* 0x0000001fff357819 */ /* 0x000fce0000011415 */
.L_x_25903:
        /* <DEDUP_REMOVED lines=13> */
[----:B------:R-:W-:Y:S01]  /*1710*/  ISETP.GE.AND P3, PT, R32, RZ, PT ;  /* 0x000000ff2000720c */ /* 0x000fe20003f66270 */
[----:B------:R-:W-:-:S10]  /*1720*/  IMAD.MOV.U32 R32, RZ, RZ, RZ ;  /* 0x000000ffff207224 */ /* 0x000fd400078e00ff */
[----:B------:R-:W-:Y:S02]  /*1730*/  @!P2 IMAD.IADD R57, R57, 0x1, -R4 ;  /* 0x000000013939a824 */ /* 0x000fe400078e0a04 */
[----:B------:R-:W-:Y:S01]  /*1740*/  @!P2 VIADD R54, R54, 0x1 ;  /* 0x000000013636a836 */ /* 0x000fe20000000000 */
[----:B------:R-:W-:Y:S02]  /*1750*/  ISETP.NE.AND P2, PT, R55, RZ, PT ;  /* 0x000000ff3700720c */ /* 0x000fe40003f45270 */
[----:B0-----:R-:W-:Y:S02]  /*1760*/  IADD3 R33, R56, 0xffffffe, RZ ;  /* 0x0ffffffe38217810 */ /* 0x001fe40007ffe0ff */
[----:B------:R-:W-:-:S04]  /*1770*/  ISETP.GE.U32.AND P0, PT, R57, R8, PT ;  /* 0x000000083900720c */ /* 0x000fc80003f06070 */
[----:B------:R-:W0:Y:S09]  /*1780*/  F2I.FTZ.U32.TRUNC.NTZ R33, R33 ;  /* 0x0000002100217305 */ /* 0x000e32000021f000 */
[----:B------:R-:W-:-:S04]  /*1790*/  @P0 VIADD R54, R54, 0x1 ;  /* 0x0000000136360836 */ /* 0x000fc80000000000 */
        /* <DEDUP_REMOVED lines=22> */
[C---:B------:R-:W-:Y:S02]  /*1900*/  IMAD.SHL.U32 R33, R3.reuse, 0x2, RZ ;  /* 0x0000000203217824 */ /* 0x040fe400078e00ff */
[----:B------:R-:W-:-:S03]  /*1910*/  VIADD R54, R3, 0x4 ;  /* 0x0000000403367836 */ /* 0x000fc60000000000 */
[----:B------:R-:W-:Y:S02]  /*1920*/  SHF.R.S32.HI R32, RZ, 0x1f, R33 ;  /* 0x0000001fff207819 */ /* 0x000fe40000011421 */
[----:B------:R-:W-:Y:S02]  /*1930*/  SHF.R.S32.HI R57, RZ, 0x1f, R54 ;  /* 0x0000001fff397819 */ /* 0x000fe40000011436 */
[----:B------:R-:W-:-:S04]  /*1940*/  LEA.HI R32, R32, R33, RZ, 0x3 ;  /* 0x0000002120207211 */ /* 0x000fc800078f18ff */
[----:B------:R-:W-:-:S05]  /*1950*/  LOP3.LUT R52, R32, 0xfffffff8, RZ, 0xc0, !PT ;  /* 0xfffffff820347812 */ /* 0x000fca00078ec0ff */
[----:B------:R-:W-:Y:S01]  /*1960*/  IMAD.IADD R33, R33, 0x1, -R52 ;  /* 0x0000000121217824 */ /* 0x000fe200078e0a34 */
[----:B------:R-:W-:-:S05]  /*1970*/  LEA.HI R52, R57, R54, RZ, 0x2 ;  /* 0x0000003639347211 */ /* 0x000fca00078f10ff */
[----:B------:R-:W-:Y:S01]  /*1980*/  IMAD.SHL.U32 R52, R52, 0x10, RZ ;  /* 0x0000001034347824 */ /* 0x000fe200078e00ff */
[----:B--2---:R-:W-:-:S05]  /*1990*/  SHF.R.S32.HI R32, RZ, 0x1f, R55 ;  /* 0x0000001fff207819 */ /* 0x004fca0000011437 */
[----:B------:R-:W-:-:S04]  /*19a0*/  IMAD R32, R32, UR15, RZ ;  /* 0x0000000f20207c24 */ /* 0x000fc8000f8e02ff */
[C---:B------:R-:W-:Y:S01]  /*19b0*/  IMAD R57, R55.reuse, R24, R32 ;  /* 0x0000001837397224 */ /* 0x040fe200078e0220 */
[----:B------:R-:W-:Y:S01]  /*19c0*/  LOP3.LUT R32, R52, 0xffffffc0, RZ, 0xc0, !PT ;  /* 0xffffffc034207812 */ /* 0x000fe200078ec0ff */
[----:B------:R-:W-:-:S05]  /*19d0*/  IMAD.WIDE.U32 R54, R55, UR15, R30 ;  /* 0x0000000f37367c25 */ /* 0x000fca000f8e001e */
[----:B------:R-:W-:Y:S02]  /*19e0*/  IADD3 R52, R55, R57, RZ ;  /* 0x0000003937347210 */ /* 0x000fe40007ffe0ff */
[-C--:B------:R-:W-:Y:S02]  /*19f0*/  IADD3 R55, P0, R33, R54.reuse, RZ ;  /* 0x0000003621377210 */ /* 0x080fe40007f1e0ff */
[----:B------:R-:W-:Y:S02]  /*1a00*/  IADD3 R32, P2, P3, R11, R54, R32 ;  /* 0x000000360b207210 */ /* 0x000fe40007b5e020 */
[-C--:B------:R-:W-:Y:S02]  /*1a10*/  LEA.HI.X.SX32 R56, R33, R52.reuse, 0x1, P0 ;  /* 0x0000003421387211 */ /* 0x080fe400000f0eff */
[----:B------:R-:W-:Y:S02]  /*1a20*/  LEA R58, P0, R55, UR12, 0x1 ;  /* 0x0000000c373a7c11 */ /* 0x000fe4000f8008ff */
[----:B------:R-:W-:-:S02]  /*1a30*/  IADD3.X R33, R45, R52, R34, P2, P3 ;  /* 0x000000342d217210 */ /* 0x000fc400017e6422 */
[----:B------:R-:W-:Y:S02]  /*1a40*/  LEA.HI.X R59, R55, UR13, R56, 0x1, P0 ;  /* 0x0000000d373b7c11 */ /* 0x000fe400080f0c38 */
[----:B------:R-:W-:-:S03]  /*1a50*/  LEA R56, P0, R32, UR12, 0x1 ;  /* 0x0000000c20387c11 */ /* 0x000fc6000f8008ff */
[----:B------:R-:W2:Y:S01]  /*1a60*/  LDG.E.CONSTANT R58, desc[UR10][R58.64] ;  /* 0x0000000a3a3a7981 */ /* 0x000ea2000c1e9900 */
[----:B------:R-:W-:-:S03]  /*1a70*/  LEA.HI.X R57, R32, UR13, R33, 0x1, P0 ;  /* 0x0000000d20397c11 */ /* 0x000fc600080f0c21 */
[----:B------:R-:W0:Y:S04]  /*1a80*/  LDS.64 R32, [R25] ;  /* 0x0000000019207984 */ /* 0x000e280000000a00 */
[----:B------:R-:W3:Y:S01]  /*1a90*/  LDG.E.CONSTANT R56, desc[UR10][R56.64] ;  /* 0x0000000a38387981 */ /* 0x000ee2000c1e9900 */
[--C-:B0-----:R-:W-:Y:S02]  /*1aa0*/  HADD2.F32 R55, -RZ, R33.reuse.H0_H0 ;  /* 0x20000021ff377230 */ /* 0x101fe40000004100 */
[----:B------:R-:W-:Y:S02]  /*1ab0*/  HADD2.F32 R33, -RZ, R33.H1_H1 ;  /* 0x30000021ff217230 */ /* 0x000fe40000004100 */
[----:B---3--:R-:W-:-:S05]  /*1ac0*/  HADD2.F32 R60, -RZ, R56.H0_H0 ;  /* 0x20000038ff3c7230 */ /* 0x008fca0000004100 */
[----:B------:R-:W-:Y:S01]  /*1ad0*/  FMUL.FTZ R55, R55, R60 ;  /* 0x0000003c37377220 */ /* 0x000fe20000410000 */
[----:B------:R-:W-:Y:S02]  /*1ae0*/  HADD2.F32 R60, -RZ, R56.H1_H1 ;  /* 0x30000038ff3c7230 */ /* 0x000fe40000004100 */
[----:B--2---:R-:W-:-:S03]  /*1af0*/  HADD2.F32 R61, -RZ, R58.H0_H0 ;  /* 0x2000003aff3d7230 */ /* 0x004fc60000004100 */
[----:B------:R-:W-:Y:S01]  /*1b00*/  FMUL.FTZ R33, R33, R60 ;  /* 0x0000003c21217220 */ /* 0x000fe20000410000 */
[--C-:B------:R-:W-:Y:S02]  /*1b10*/  HADD2.F32 R60, -RZ, R32.reuse.H0_H0 ;  /* 0x20000020ff3c7230 */ /* 0x100fe40000004100 */
[----:B------:R-:W-:Y:S02]  /*1b20*/  HADD2.F32 R32, -RZ, R32.H1_H1 ;  /* 0x30000020ff207230 */ /* 0x000fe40000004100 */
[----:B------:R-:W-:-:S05]  /*1b30*/  HADD2.F32 R58, -RZ, R58.H1_H1 ;  /* 0x3000003aff3a7230 */ /* 0x000fca0000004100 */
        /* <DEDUP_REMOVED lines=10> */
[----:B------:R-:W0:Y:S04]  /*1be0*/  LDS.64 R32, [R25+0x8] ;  /* 0x0000080019207984 */ /* 0x000e280000000a00 */
[----:B------:R-:W2:Y:S01]  /*1bf0*/  LDG.E.CONSTANT R56, desc[UR10][R56.64] ;  /* 0x0000000a38387981 */ /* 0x000ea2000c1e9900 */
[----:B------:R-:W-:Y:S01]  /*1c00*/  FFMA.FTZ R55, R60, R61, R55 ;  /* 0x0000003d3c377223 */ /* 0x000fe20000010037 */
[----:B0-----:R-:W-:Y:S02]  /*1c10*/  HADD2.F32 R60, -RZ, R32.H0_H0 ;  /* 0x20000020ff3c7230 */ /* 0x001fe40000004100 */
[----:B--2---:R-:W-:-:S05]  /*1c20*/  HADD2.F32 R59, -RZ, R56.H0_H0 ;  /* 0x20000038ff3b7230 */ /* 0x004fca0000004100 */
[----:B------:R-:W-:Y:S01]  /*1c30*/  FFMA.FTZ R55, R60, R59, R55 ;  /* 0x0000003b3c377223 */ /* 0x000fe20000010037 */
        /* <DEDUP_REMOVED lines=81> */
[--C-:B--2---:R-:W-:Y:S02]  /*2150*/  HADD2.F32 R59, -RZ, R56.reuse.H0_H0 ;  /* 0x20000038ff3b7230 */ /* 0x104fe40000004100 */
[----:B------:R-:W-:-:S03]  /*2160*/  HADD2.F32 R60, -RZ, R56.H1_H1 ;  /* 0x30000038ff3c7230 */ /* 0x000fc60000004100 */
[----:B------:R-:W-:Y:S01]  /*2170*/  FFMA.FTZ R55, R32, R59, R55 ;  /* 0x0000003b20377223 */ /* 0x000fe20000010037 */
[----:B------:R-:W-:Y:S01]  /*2180*/  IADD3 R32, P0, P2, R20, R54, R27 ;  /* 0x0000003614207210 */ /* 0x000fe20007a1e01b */
[----:B------:R-:W-:-:S03]  /*2190*/  FFMA.FTZ R60, R33, R60, R58 ;  /* 0x0000003c213c7223 */ /* 0x000fc6000001003a */
[----:B------:R-:W-:Y:S02]  /*21a0*/  LEA R58, P3, R32, UR12, 0x1 ;  /* 0x0000000c203a7c11 */ /* 0x000fe4000f8608ff */
[----:B------:R-:W-:-:S04]  /*21b0*/  IADD3.X R33, R50, R52, R41, P0, P2 ;  /* 0x0000003432217210 */ /* 0x000fc800007e4429 */
[----:B------:R-:W-:Y:S02]  /*21c0*/  LEA.HI.X R59, R32, UR13, R33, 0x1, P3 ;  /* 0x0000000d203b7c11 */ /* 0x000fe400098f0c21 */
[----:B------:R-:W0:Y:S04]  /*21d0*/  LDS.64 R32, [R25+0x20] ;  /* 0x0000200019207984 */ /* 0x000e280000000a00 */
[----:B------:R-:W2:Y:S01]  /*21e0*/  LDG.E.CONSTANT R58, desc[UR10][R58.64] ;  /* 0x0000000a3a3a7981 */ /* 0x000ea2000c1e9900 */
[----:B------:R-:W-:Y:S01]  /*21f0*/  IADD3 R56, P0, P2, R21, R54, R26 ;  /* 0x0000003615387210 */ /* 0x000fe20007a1e01a */
[----:B0-----:R-:W-:Y:S02]  /*2200*/  HADD2.F32 R54, -RZ, R32.H0_H0 ;  /* 0x20000020ff367230 */ /* 0x001fe40000004100 */
[----:B--2---:R-:W-:-:S05]  /*2210*/  HADD2.F32 R57, -RZ, R58.H0_H0 ;  /* 0x2000003aff397230 */ /* 0x004fca0000004100 */
[----:B------:R-:W-:Y:S01]  /*2220*/  FFMA.FTZ R57, R54, R57, R55 ;  /* 0x0000003936397223 */ /* 0x000fe20000010037 */
[----:B------:R-:W-:Y:S02]  /*2230*/  IADD3.X R55, R53, R52, R42, P0, P2 ;  /* 0x0000003435377210 */ /* 0x000fe400007e442a */
[----:B------:R-:W-:-:S04]  /*2240*/  LEA R54, P0, R56, UR12, 0x1 ;  /* 0x0000000c38367c11 */ /* 0x000fc8000f8008ff */
[----:B------:R-:W-:-:S05]  /*2250*/  LEA.HI.X R55, R56, UR13, R55, 0x1, P0 ;  /* 0x0000000d38377c11 */ /* 0x000fca00080f0c37 */
[----:B------:R-:W2:Y:S01]  /*2260*/  LDG.E.CONSTANT R54, desc[UR10][R54.64] ;  /* 0x0000000a36367981 */ /* 0x000ea2000c1e9900 */
[----:B------:R-:W-:Y:S02]  /*2270*/  HADD2.F32 R61, -RZ, R32.H1_H1 ;  /* 0x30000020ff3d7230 */ /* 0x000fe40000004100 */
[--C-:B------:R-:W-:Y:S02]  /*2280*/  HADD2.F32 R32, -RZ, R33.reuse.H0_H0 ;  /* 0x20000021ff207230 */ /* 0x100fe40000004100 */
[----:B------:R-:W-:Y:S02]  /*2290*/  HADD2.F32 R58, -RZ, R58.H1_H1 ;  /* 0x3000003aff3a7230 */ /* 0x000fe40000004100 */
[----:B------:R-:W-:-:S03]  /*22a0*/  HADD2.F32 R33, -RZ, R33.H1_H1 ;  /* 0x30000021ff217230 */ /* 0x000fc60000004100 */
[----:B------:R-:W-:Y:S01]  /*22b0*/  FFMA.FTZ R58, R61, R58, R60 ;  /* 0x0000003a3d3a7223 */ /* 0x000fe2000001003c */
[----:B------:R-:W-:Y:S01]  /*22c0*/  UMOV UR6, 0xffffffff ;  /* 0xffffffff00067882 */ /* 0x000fe20000000000 */
[----:B-----5:R-:W-:Y:S01]  /*22d0*/  FSETP.NEU.FTZ.AND P0, PT, R0, RZ, PT ;  /* 0x000000ff0000720b */ /* 0x020fe20003f1d000 */
[----:B--2---:R-:W-:-:S05]  /*22e0*/  HADD2.F32 R52, -RZ, R54.H0_H0 ;  /* 0x20000036ff347230 */ /* 0x004fca0000004100 */
[----:B------:R-:W-:Y:S01]  /*22f0*/  FFMA.FTZ R52, R32, R52, R57 ;  /* 0x0000003420347223 */ /* 0x000fe20000010039 */
[----:B------:R-:W-:-:S05]  /*2300*/  HADD2.F32 R32, -RZ, R54.H1_H1 ;  /* 0x30000036ff207230 */ /* 0x000fca0000004100 */
[----:B------:R-:W-:-:S04]  /*2310*/  FFMA.FTZ R33, R33, R32, R58 ;  /* 0x0000002021217223 */ /* 0x000fc8000001003a */
[----:B------:R-:W-:Y:S01]  /*2320*/  FADD.FTZ R33, R52, R33 ;  /* 0x0000002134217221 */ /* 0x000fe20000010000 */
[----:B------:R-:W-:Y:S06]  /*2330*/  BRA.DIV UR6, `(.L_x_25901) ;  /* 0x0000003606c87947 */ /* 0x000fec000b800000 */
[----:B------:R-:W0:Y:S02]  /*2340*/  SHFL.BFLY PT, R32, R33, 0x2, 0x1f ;  /* 0x0c401f0021207f89 */ /* 0x000e2400000e0000 */
[----:B0-----:R-:W-:-:S05]  /*2350*/  FADD.FTZ R32, R33, R32 ;  /* 0x0000002021207221 */ /* 0x001fca0000010000 */
[----:B------:R0:W1:Y:S02]  /*2360*/  SHFL.BFLY PT, R55, R32, 0x1, 0x1f ;  /* 0x0c201f0020377f89 */ /* 0x00006400000e0000 */
.L_x_25950:
        /* <DEDUP_REMOVED lines=13> */
.L_x_25900:
[----:B------:R-:W-:-:S13]  /*2440*/  ISETP.NE.AND P0, PT, R3, RZ, PT ;  /* 0x000000ff0300720c */ /* 0x000fda0003f05270 */
[----:B------:R-:W-:-:S05]  /*2450*/  @!P0 IMAD.MOV.U32 R33, RZ, RZ, -0x800001 ;  /* 0xff7fffffff218424 */ /* 0x000fca00078e00ff */
[----:B------:R0:W-:Y:S02]  /*2460*/  @!P0 STS [R28], R33 ;  /* 0x000000211c008388 */ /* 0x0001e40000000800 */
.L_x_25902:
[----:B------:R-:W-:Y:S05]  /*2470*/  BSYNC B1 ;  /* 0x0000000000017941 */ /* 0x000fea0003800000 */
.L_x_25899:
[----:B------:R-:W-:Y:S01]  /*2480*/  VIADD R10, R10, 0x4 ;  /* 0x000000040a0a7836 */ /* 0x000fe20000000000 */
[----:B------:R-:W-:Y:S01]  /*2490*/  IADD3 R12, P2, R12, 0x10, RZ ;  /* 0x000000100c0c7810 */ /* 0x000fe20007f5e0ff */
[----:B01----:R-:W-:Y:S01]  /*24a0*/  VIADD R28, R28, 0x80 ;  /* 0x000000801c1c7836 */ /* 0x003fe20000000000 */
[----:B------:R-:W-:Y:S01]  /*24b0*/  IADD3 R43, R43, 0x20, RZ ;  /* 0x000000202b2b7810 */ /* 0x000fe20007ffe0ff */
[----:B------:R-:W-:Y:S01]  /*24c0*/  VIADD R29, R29, 0x20 ;  /* 0x000000201d1d7836 */ /* 0x000fe20000000000 */
[----:B------:R-:W-:Y:S01]  /*24d0*/  ISETP.GE.AND P0, PT, R10, UR4, PT ;  /* 0x000000040a007c0c */ /* 0x000fe2000bf06270 */
[----:B------:R-:W-:Y:S02]  /*24e0*/  VIADD R22, R22, 0x20 ;  /* 0x0000002016167836 */ /* 0x000fe40000000000 */
[----:B------:R-:W-:-:S10]  /*24f0*/  IMAD.X R13, RZ, RZ, R13, P2 ;  /* 0x000000ffff0d7224 */ /* 0x000fd400010e060d */
[----:B------:R-:W-:Y:S05]  /*2500*/  @!P0 BRA `(.L_x_25903) ;  /* 0xfffffff0004c8947 */ /* 0x000fea000383ffff */
.L_x_25898:
[----:B------:R-:W-:Y:S05]  /*2510*/  BSYNC B0 ;  /* 0x0000000000007941 */ /* 0x000fea0003800000 */
.L_x_25897:
        /* <DEDUP_REMOVED lines=12> */
.L_x_25955:
[----:B------:R-:W-:Y:S02]  /*25e0*/  ISETP.NE.AND P0, PT, R0, RZ, PT ;  /* 0x000000ff0000720c */ /* 0x000fe40003f05270 */
[----:B-1----:R-:W-:-:S11]  /*25f0*/  FMNMX.FTZ R10, R3, R10, !PT ;  /* 0x0000000a030a7209 */ /* 0x002fd60007810000 */
[----:B------:R-:W-:Y:S05]  /*2600*/  @P0 BRA `(.L_x_25905) ;  /* 0x0000000000240947 */ /* 0x000fea0003800000 */
        /* <DEDUP_REMOVED lines=9> */
.L_x_25905:
        /* <DEDUP_REMOVED lines=8> */
[----:B------:R-:W-:Y:S01]  /*2720*/  IMAD.MOV.U32 R7, RZ, RZ, RZ ;  /* 0x000000ffff077224 */ /* 0x000fe200078e00ff */
[----:B------:R-:W-:-:S03]  /*2730*/  ISETP.GE.AND P2, PT, R5, UR5, PT ;  /* 0x0000000505007c0c */ /* 0x000fc6000bf46270 */
[----:B------:R-:W-:Y:S08]  /*2740*/  BSSY B0, `(.L_x_25906) ;  /* 0x00000f8000007945 */ /* 0x000ff00003800000 */
[----:B------:R-:W2:Y:S01]  /*2750*/  @!P0 S2R R8, SR_CgaCtaId ;  /* 0x0000000000088919 */ /* 0x000ea20000008800 */
[----:B01----:R-:W-:-:S05]  /*2760*/  @!P0 MOV R3, 0x400 ;  /* 0x0000040000038802 */ /* 0x003fca0000000f00 */
[----:B------:R-:W-:-:S05]  /*2770*/  @!P0 VIADD R3, R3, 0xa0 ;  /* 0x000000a003038836 */ /* 0x000fca0000000000 */
[----:B--2---:R-:W-:Y:S02]  /*2780*/  @!P0 LEA R3, R8, R3, 0x18 ;  /* 0x0000000308038211 */ /* 0x004fe400078ec0ff */
[----:B------:R-:W-:-:S03]  /*2790*/  MOV R8, 0xff7fffff ;  /* 0xff7fffff00087802 */ /* 0x000fc60000000f00 */
        /* <DEDUP_REMOVED lines=32> */
.L_x_25910:
        /* <DEDUP_REMOVED lines=11> */
.L_x_25909:
[----:B------:R-:W-:Y:S05]  /*2a50*/  BSYNC B1 ;  /* 0x0000000000017941 */ /* 0x000fea0003800000 */
.L_x_25908:
        /* <DEDUP_REMOVED lines=15> */
.L_x_25913:
[----:B------:R-:W0:Y:S01]  /*2b50*/  LDS R14, [R8+-0x200] ;  /* 0xfffe0000080e7984 */ /* 0x000e220000000800 */
[----:B------:R-:W-:-:S03]  /*2b60*/  IADD3 R10, R10, 0x800, RZ ;  /* 0x000008000a0a7810 */ /* 0x000fc60007ffe0ff */
[----:B------:R-:W1:Y:S01]  /*2b70*/  LDS R16, [R8] ;  /* 0x0000000008107984 */ /* 0x000e620000000800 */
[----:B------:R-:W-:-:S03]  /*2b80*/  ISETP.GE.AND P3, PT, R10, R11, PT ;  /* 0x0000000b0a00720c */ /* 0x000fc60003f66270 */
        /* <DEDUP_REMOVED lines=25> */
[C---:B------:R-:W-:Y:S01]  /*2d20*/  FADD.FTZ R24, -R3.reuse, R24 ;  /* 0x0000001803187221 */ /* 0x040fe20000010100 */
[----:B------:R-:W-:Y:S01]  /*2d30*/  FMUL.FTZ R21, R22, 1.4426950216293334961 ;  /* 0x3fb8aa3b16157820 */ /* 0x000fe20000410000 */
[----:B------:R-:W0:Y:S01]  /*2d40*/  MUFU.EX2 R12, R12 ;  /* 0x0000000c000c7308 */ /* 0x000e220000000800 */
[----:B------:R-:W5:Y:S01]  /*2d50*/  LDS R22, [R8+0x1600] ;  /* 0x0016000008167984 */ /* 0x000f620000000800 */
[----:B------:R-:W-:Y:S01]  /*2d60*/  FMUL.FTZ R23, R24, 1.4426950216293334961 ;  /* 0x3fb8aa3b18177820 */ /* 0x000fe20000410000 */
[----:B------:R-:W-:-:S02]  /*2d70*/  FADD.FTZ R26, -R3, R26 ;  /* 0x0000001a031a7221 */ /* 0x000fc40000010100 */
[----:B------:R-:W5:Y:S01]  /*2d80*/  LDS R24, [R8+0x1800] ;  /* 0x0018000008187984 */ /* 0x000f620000000800 */
[C---:B------:R-:W-:Y:S01]  /*2d90*/  FADD.FTZ R28, -R3.reuse, R28 ;  /* 0x0000001c031c7221 */ /* 0x040fe20000010100 */
[----:B------:R-:W-:Y:S01]  /*2da0*/  FMUL.FTZ R26, R26, 1.4426950216293334961 ;  /* 0x3fb8aa3b1a1a7820 */ /* 0x000fe20000410000 */
[----:B------:R-:W2:Y:S01]  /*2db0*/  MUFU.EX2 R17, R17 ;  /* 0x0000001100117308 */ /* 0x000ea20000000800 */
[----:B-1----:R-:W-:Y:S01]  /*2dc0*/  STS [R8+-0x200], R13 ;  /* 0xfffe000d08007388 */ /* 0x002fe20000000800 */
[----:B------:R-:W-:Y:S01]  /*2dd0*/  FMUL.FTZ R28, R28, 1.4426950216293334961 ;  /* 0x3fb8aa3b1c1c7820 */ /* 0x000fe20000410000 */
[C---:B------:R-:W-:Y:S02]  /*2de0*/  FADD.FTZ R30, -R3.reuse, R30 ;  /* 0x0000001e031e7221 */ /* 0x040fe40000010100 */
[----:B---3--:R-:W-:Y:S02]  /*2df0*/  STS [R8], R15 ;  /* 0x0000000f08007388 */ /* 0x008fe40000000800 */
[----:B------:R-:W-:Y:S01]  /*2e00*/  FMUL.FTZ R30, R30, 1.4426950216293334961 ;  /* 0x3fb8aa3b1e1e7820 */ /* 0x000fe20000410000 */
[----:B------:R-:W1:Y:S01]  /*2e10*/  MUFU.EX2 R19, R19 ;  /* 0x0000001300137308 */ /* 0x000e620000000800 */
[----:B0-----:R-:W-:Y:S01]  /*2e20*/  STS [R8+-0x400], R12 ;  /* 0xfffc000c08007388 */ /* 0x001fe20000000800 */
[----:B------:R-:W-:-:S04]  /*2e30*/  FADD.FTZ R14, -R3, R14 ;  /* 0x0000000e030e7221 */ /* 0x000fc80000010100 */
[----:B------:R-:W-:Y:S02]  /*2e40*/  FMUL.FTZ R14, R14, 1.4426950216293334961 ;  /* 0x3fb8aa3b0e0e7820 */ /* 0x000fe40000410000 */
[----:B------:R-:W0:Y:S01]  /*2e50*/  MUFU.EX2 R21, R21 ;  /* 0x0000001500157308 */ /* 0x000e220000000800 */
[----:B--2---:R-:W-:Y:S01]  /*2e60*/  FADD.FTZ R16, -R3, R16 ;  /* 0x0000001003107221 */ /* 0x004fe20000010100 */
[----:B------:R-:W-:Y:S03]  /*2e70*/  STS [R8+0x200], R17 ;  /* 0x0002001108007388 */ /* 0x000fe60000000800 */
[----:B------:R-:W-:-:S03]  /*2e80*/  FMUL.FTZ R16, R16, 1.4426950216293334961 ;  /* 0x3fb8aa3b10107820 */ /* 0x000fc60000410000 */
[----:B------:R2:W3:Y:S01]  /*2e90*/  MUFU.EX2 R27, R14 ;  /* 0x0000000e001b7308 */ /* 0x0004e20000000800 */
[C---:B----4-:R-:W-:Y:S01]  /*2ea0*/  FADD.FTZ R18, -R3.reuse, R18 ;  /* 0x0000001203127221 */ /* 0x050fe20000010100 */
[----:B-1----:R-:W-:Y:S01]  /*2eb0*/  STS [R8+0x400], R19 ;  /* 0x0004001308007388 */ /* 0x002fe20000000800 */
[----:B-----5:R-:W-:Y:S02]  /*2ec0*/  FADD.FTZ R20, -R3, R20 ;  /* 0x0000001403147221 */ /* 0x020fe40000010100 */
[----:B------:R-:W-:-:S03]  /*2ed0*/  FMUL.FTZ R18, R18, 1.4426950216293334961 ;  /* 0x3fb8aa3b12127820 */ /* 0x000fc60000410000 */
[----:B------:R-:W1:Y:S01]  /*2ee0*/  MUFU.EX2 R23, R23 ;  /* 0x0000001700177308 */ /* 0x000e620000000800 */
[----:B--2---:R-:W-:Y:S01]  /*2ef0*/  FADD.FTZ R14, R12, R7 ;  /* 0x000000070c0e7221 */ /* 0x004fe20000010000 */
[----:B------:R-:W-:Y:S01]  /*2f00*/  FMUL.FTZ R20, R20, 1.4426950216293334961 ;  /* 0x3fb8aa3b14147820 */ /* 0x000fe20000410000 */
[C---:B------:R-:W-:Y:S01]  /*2f10*/  FADD.FTZ R22, -R3.reuse, R22 ;  /* 0x0000001603167221 */ /* 0x040fe20000010100 */
[----:B------:R-:W-:Y:S01]  /*2f20*/  FADD.FTZ R24, -R3, R24 ;  /* 0x0000001803187221 */ /* 0x000fe20000010100 */
[----:B------:R-:W-:Y:S01]  /*2f30*/  FADD.FTZ R14, R14, R13 ;  /* 0x0000000d0e0e7221 */ /* 0x000fe20000010000 */
[----:B0-----:R-:W-:Y:S01]  /*2f40*/  STS [R8+0x600], R21 ;  /* 0x0006001508007388 */ /* 0x001fe20000000800 */
[----:B------:R-:W-:Y:S01]  /*2f50*/  FMUL.FTZ R22, R22, 1.4426950216293334961 ;  /* 0x3fb8aa3b16167820 */ /* 0x000fe20000410000 */
[----:B------:R-:W0:Y:S01]  /*2f60*/  MUFU.EX2 R25, R26 ;  /* 0x0000001a00197308 */ /* 0x000e220000000800 */
[----:B------:R-:W-:Y:S01]  /*2f70*/  FADD.FTZ R14, R14, R15 ;  /* 0x0000000f0e0e7221 */ /* 0x000fe20000010000 */
[----:B------:R-:W-:Y:S01]  /*2f80*/  FMUL.FTZ R24, R24, 1.4426950216293334961 ;  /* 0x3fb8aa3b18187820 */ /* 0x000fe20000410000 */
[----:B---3--:R-:W-:Y:S02]  /*2f90*/  STS [R8+0xc00], R27 ;  /* 0x000c001b08007388 */ /* 0x008fe40000000800 */
        /* <DEDUP_REMOVED lines=31> */
.L_x_25912:
[----:B------:R-:W-:Y:S05]  /*3190*/  BSYNC B1 ;  /* 0x0000000000017941 */ /* 0x000fea0003800000 */
.L_x_25911:
        /* <DEDUP_REMOVED lines=55> */
.L_x_25915:
[----:B------:R-:W-:Y:S05]  /*3510*/  BSYNC B1 ;  /* 0x0000000000017941 */ /* 0x000fea0003800000 */
.L_x_25914:
        /* <DEDUP_REMOVED lines=26> */
.L_x_25907:
[----:B------:R-:W-:Y:S05]  /*36c0*/  BSYNC B0 ;  /* 0x0000000000007941 */ /* 0x000fea0003800000 */
.L_x_25906:
        /* <DEDUP_REMOVED lines=58> */
.L_x_25920:
        /* <DEDUP_REMOVED lines=8> */
.L_x_25919:
[----:B------:R-:W-:Y:S05]  /*3af0*/  BSYNC B1 ;  /* 0x0000000000017941 */ /* 0x000fea0003800000 */
.L_x_25918:
        /* <DEDUP_REMOVED lines=15> */
.L_x_25923:
        /* <DEDUP_REMOVED lines=23> */
[-C--:B0-----:R-:W-:Y:S01]  /*3d60*/  FMUL.FTZ R23, R23, R8.reuse ;  /* 0x0000000817177220 */ /* 0x081fe20000410000 */
        /* <DEDUP_REMOVED lines=28> */
.L_x_25922:
[----:B------:R-:W-:Y:S05]  /*3f30*/  BSYNC B1 ;  /* 0x0000000000017941 */ /* 0x000fea0003800000 */
.L_x_25921:
        /* <DEDUP_REMOVED lines=31> */
.L_x_25925:
[----:B------:R-:W-:Y:S05]  /*4130*/  BSYNC B1 ;  /* 0x0000000000017941 */ /* 0x000fea0003800000 */
.L_x_25924:
        /* <DEDUP_REMOVED lines=14> */
.L_x_25917:
[----:B------:R-:W-:Y:S05]  /*4220*/  BSYNC B0 ;  /* 0x0000000000007941 */ /* 0x000fea0003800000 */
.L_x_25916:
[----:B------:R-:W-:Y:S01]  /*4230*/  BAR.SYNC.DEFER_BLOCKING 0x0 ;  /* 0x0000000000007b1d */ /* 0x000fe20000010000 */
[----:B------:R-:W-:Y:S01]  /*4240*/  ISETP.NE.AND P0, PT, R5, RZ, PT ;  /* 0x000000ff0500720c */ /* 0x000fe20003f05270 */
[----:B-1----:R-:W-:-:S04]  /*4250*/  HFMA2.MMA R8, -RZ, RZ, 0, 0 ;  /* 0x00000000ff087435 */ /* 0x002fc800000001ff */
[----:B------:R-:W-:Y:S08]  /*4260*/  BSSY B0, `(.L_x_25926) ;  /* 0x000001d000007945 */ /* 0x000ff00003800000 */
[----:B------:R-:W-:Y:S05]  /*4270*/  @P0 BRA `(.L_x_25927) ;  /* 0x00000000006c0947 */ /* 0x000fea0003800000 */
        /* <DEDUP_REMOVED lines=26> */
[----:B------:R1:W-:Y:S02]  /*4420*/  STG.E desc[UR10][R12.64], R7 ;  /* 0x000000070c007986 */ /* 0x0003e4000c10190a */
.L_x_25927:
[----:B------:R-:W-:Y:S05]  /*4430*/  BSYNC B0 ;  /* 0x0000000000007941 */ /* 0x000fea0003800000 */
.L_x_25926:
[----:B------:R-:W-:Y:S01]  /*4440*/  ULDC UR12, c[0x0][0x26c] ;  /* 0x00009b00000c7ab9 */ /* 0x000fe20000000800 */
[----:B------:R-:W-:Y:S01]  /*4450*/  BSSY B1, `(.L_x_25928) ;  /* 0x0000100000017945 */ /* 0x000fe20003800000 */
[----:B------:R-:W-:-:S03]  /*4460*/  CS2R R28, SRZ ;  /* 0x00000000001c7805 */ /* 0x000fc6000001ff00 */
[----:B------:R-:W-:Y:S05]  /*4470*/  @P1 BRA `(.L_x_25929) ;  /* 0x0000000c00f41947 */ /* 0x000fea0003800000 */
[----:B-1----:R-:W1:Y:S01]  /*4480*/  I2F.RP R12, R4 ;  /* 0x00000004000c7306 */ /* 0x002e620000209400 */
[----:B------:R-:W3:Y:S01]  /*4490*/  S2R R30, SR_CTAID.Z ;  /* 0x00000000001e7919 */ /* 0x000ee20000002700 */
[----:B------:R-:W4:Y:S01]  /*44a0*/  S2UR UR5, SR_CTAID.Y ;  /* 0x00000000000579c3 */ /* 0x000f220000002600 */
[----:B------:R-:W-:Y:S01]  /*44b0*/  SHF.R.S32.HI R8, RZ, 0x1f, R5 ;  /* 0x0000001fff087819 */ /* 0x000fe20000011405 */
[----:B------:R-:W-:Y:S01]  /*44c0*/  ULDC.64 UR8, c[0x0][0x248] ;  /* 0x0000920000087ab9 */ /* 0x000fe20000000a00 */
[----:B------:R-:W-:Y:S01]  /*44d0*/  IMAD.SHL.U32 R37, R0, 0x8, RZ ;  /* 0x0000000800257824 */ /* 0x000fe200078e00ff */
[----:B------:R-:W-:Y:S01]  /*44e0*/  ULDC UR7, c[0x0][0x28c] ;  /* 0x0000a30000077ab9 */ /* 0x000fe20000000800 */
[----:B------:R-:W-:Y:S01]  /*44f0*/  LEA.HI R8, R8, R5, RZ, 0x5 ;  /* 0x0000000508087211 */ /* 0x000fe200078f28ff */
[----:B------:R-:W-:Y:S01]  /*4500*/  VIADD R34, R6, -UR7 ;  /* 0x8000000706227c36 */ /* 0x000fe20008000000 */
[----:B------:R-:W-:Y:S01]  /*4510*/  IADD3 R35, -R35, 0x1, RZ ;  /* 0x0000000123237810 */ /* 0x000fe20007ffe1ff */
[----:B0-----:R-:W4:Y:S01]  /*4520*/  LDC R3, c[0x0][0x258] ;  /* 0x00009600ff037b82 */ /* 0x001f220000000800 */
[----:B------:R-:W-:Y:S01]  /*4530*/  SHF.R.S32.HI R7, RZ, 0x5, R8 ;  /* 0x00000005ff077819 */ /* 0x000fe20000011408 */
[----:B------:R-:W-:-:S02]  /*4540*/  VIADD R39, R37, 0x100 ;  /* 0x0000010025277836 */ /* 0x000fc40000000000 */
[----:B------:R-:W-:Y:S01]  /*4550*/  VIADD R41, R37, 0x200 ;  /* 0x0000020025297836 */ /* 0x000fe20000000000 */
[----:B-1----:R-:W2:Y:S03]  /*4560*/  MUFU.RCP R12, R12 ;  /* 0x0000000c000c7308 */ /* 0x002ea60000001000 */
[----:B------:R-:W0:Y:S08]  /*4570*/  S2UR UR6, SR_CgaCtaId ;  /* 0x00000000000679c3 */ /* 0x000e300000008800 */
[----:B------:R-:W1:Y:S01]  /*4580*/  LDC R36, c[0x0][0x26c] ;  /* 0x00009b00ff247b82 */ /* 0x000e620000000800 */
[----:B--2---:R-:W-:Y:S01]  /*4590*/  VIADD R10, R12, 0xffffffe ;  /* 0x0ffffffe0c0a7836 */ /* 0x004fe20000000000 */
        /* <DEDUP_REMOVED lines=8> */
[----:B0-----:R-:W-:-:S03]  /*4620*/  ULEA UR5, UR6, UR5, 0x18 ;  /* 0x0000000506057291 */ /* 0x001fc6000f8ec03f */
[----:B------:R-:W-:Y:S01]  /*4630*/  LEA.HI.X.SX32 R8, R8, R3, 0x1, P0 ;  /* 0x0000000308087211 */ /* 0x000fe200000f0eff */
[----:B--2---:R-:W-:Y:S01]  /*4640*/  IMAD.MOV.U32 R10, RZ, RZ, RZ ;  /* 0x000000ffff0a7224 */ /* 0x004fe200078e00ff */
[----:B------:R-:W-:Y:S01]  /*4650*/  LEA R32, P0, R33, UR8, 0x2 ;  /* 0x0000000821207c11 */ /* 0x000fe2000f8010ff */
[----:B------:R-:W-:Y:S01]  /*4660*/  ULDC UR8, c[0x0][0x270] ;  /* 0x00009c0000087ab9 */ /* 0x000fe20000000800 */
[----:B------:R-:W-:Y:S01]  /*4670*/  LEA R38, R7, UR5, 0x5 ;  /* 0x0000000507267c11 */ /* 0x000fe2000f8e28ff */
[----:B------:R-:W-:Y:S01]  /*4680*/  IMAD R2, R2, UR8, RZ ;  /* 0x0000000802027c24 */ /* 0x000fe2000f8e02ff */
[----:B------:R-:W-:Y:S01]  /*4690*/  LEA.HI.X R33, R33, UR9, R8, 0x2, P0 ;  /* 0x0000000921217c11 */ /* 0x000fe200080f1408 */
[----:B---3--:R-:W-:Y:S01]  /*46a0*/  IMAD.MOV R31, RZ, RZ, -R11 ;  /* 0x000000ffff1f7224 */ /* 0x008fe200078e0a0b */
[----:B-1----:R-:W-:Y:S01]  /*46b0*/  SHF.R.S32.HI R36, RZ, 0x1f, R36 ;  /* 0x0000001fff247819 */ /* 0x002fe20000011424 */
[----:B------:R-:W-:Y:S01]  /*46c0*/  IMAD.MOV.U32 R8, RZ, RZ, RZ ;  /* 0x000000ffff087224 */ /* 0x000fe200078e00ff */
[----:B------:R-:W-:Y:S01]  /*46d0*/  SHF.R.S32.HI R3, RZ, 0x1f, R2 ;  /* 0x0000001fff037819 */ /* 0x000fe20000011402 */
[----:B------:R-:W-:Y:S01]  /*46e0*/  IMAD R31, R31, R4, RZ ;  /* 0x000000041f1f7224 */ /* 0x000fe200078e02ff */
[----:B------:R-:W-:-:S03]  /*46f0*/  IADD3 R38, R38, 0x10, RZ ;  /* 0x0000001026267810 */ /* 0x000fc60007ffe0ff */
[----:B------:R-:W-:-:S07]  /*4700*/  IMAD.HI.U32 R31, R11, R31, R10 ;  /* 0x0000001f0b1f7227 */ /* 0x000fce00078e000a */
.L_x_25938:
        /* <DEDUP_REMOVED lines=51> */
[----:B------:R-:W3:Y:S01]  /*4a40*/  LDS.128 R24, [R38] ;  /* 0x0000000026187984 */ /* 0x000ee20000000c00 */
[----:B--2---:R-:W-:-:S05]  /*4a50*/  SHF.R.S32.HI R6, RZ, 0x1f, R13 ;  /* 0x0000001fff067819 */ /* 0x004fca000001140d */
[----:B------:R-:W-:Y:S02]  /*4a60*/  IMAD R12, R6, UR12, RZ ;  /* 0x0000000c060c7c24 */ /* 0x000fe4000f8e02ff */
[----:B------:R-:W-:-:S04]  /*4a70*/  IMAD.WIDE.U32 R6, R13, UR12, R2 ;  /* 0x0000000c0d067c25 */ /* 0x000fc8000f8e0002 */
[----:B------:R-:W-:Y:S01]  /*4a80*/  IMAD R15, R13, R36, R12 ;  /* 0x000000240d0f7224 */ /* 0x000fe200078e020c */
[----:B------:R-:W-:-:S03]  /*4a90*/  IADD3 R13, P1, R39, R6, RZ ;  /* 0x00000006270d7210 */ /* 0x000fc60007f3e0ff */
[----:B------:R-:W-:Y:S01]  /*4aa0*/  IMAD.IADD R42, R7, 0x1, R15 ;  /* 0x00000001072a7824 */ /* 0x000fe200078e020f */
[----:B0-----:R-:W-:-:S04]  /*4ab0*/  LEA R12, P2, R13, R10, 0x1 ;  /* 0x0000000a0d0c7211 */ /* 0x001fc800078408ff */
[----:B------:R-:W-:Y:S02]  /*4ac0*/  LEA.HI.X.SX32 R14, R39, R42, 0x1, P1 ;  /* 0x0000002a270e7211 */ /* 0x000fe400008f0eff */
[----:B------:R-:W-:Y:S02]  /*4ad0*/  IADD3 R17, P1, R37, R6, RZ ;  /* 0x0000000625117210 */ /* 0x000fe40007f3e0ff */
[-C--:B------:R-:W-:Y:S02]  /*4ae0*/  LEA.HI.X R13, R13, R11.reuse, R14, 0x1, P2 ;  /* 0x0000000b0d0d7211 */ /* 0x080fe400010f0c0e */
[----:B------:R-:W-:Y:S02]  /*4af0*/  LEA R16, P2, R17, R10, 0x1 ;  /* 0x0000000a11107211 */ /* 0x000fe400078408ff */
        /* <DEDUP_REMOVED lines=11> */
[C---:B------:R-:W-:Y:S01]  /*4bb0*/  IADD3 R22, R40.reuse, 0x2, RZ ;  /* 0x0000000228167810 */ /* 0x040fe20007ffe0ff */
        /* <DEDUP_REMOVED lines=9> */
[----:B-----5:R-:W-:-:S02]  /*4c50*/  SEL R25, R17, RZ, !P5 ;  /* 0x000000ff11197207 */ /* 0x020fc40006800000 */
[----:B------:R-:W-:Y:S01]  /*4c60*/  ISETP.GE.AND P4, PT, R23, UR14, PT ;  /* 0x0000000e17007c0c */ /* 0x000fe2000bf86270 */
[----:B------:R-:W-:Y:S01]  /*4c70*/  VIADD R23, R40, 0x1 ;  /* 0x0000000128177836 */ /* 0x000fe20000000000 */
[----:B------:R-:W-:Y:S02]  /*4c80*/  ISETP.GE.AND P5, PT, R22, UR14, PT ;  /* 0x0000000e16007c0c */ /* 0x000fe4000bfa6270 */
[----:B------:R-:W-:Y:S02]  /*4c90*/  SEL R22, R18, RZ, !P6 ;  /* 0x000000ff12167207 */ /* 0x000fe40007000000 */
[----:B------:R-:W-:Y:S02]  /*4ca0*/  PRMT R18, R17, 0x7632, R18 ;  /* 0x0000763211127816 */ /* 0x000fe40000000012 */
[----:B------:R-:W-:Y:S02]  /*4cb0*/  SEL R44, R19, RZ, !P4 ;  /* 0x000000ff132c7207 */ /* 0x000fe40006000000 */
[----:B------:R-:W-:-:S02]  /*4cc0*/  PRMT R19, R18, 0x7632, R19 ;  /* 0x0000763212137816 */ /* 0x000fc40000000013 */
[----:B------:R-:W-:Y:S02]  /*4cd0*/  ISETP.GE.AND P6, PT, R23, UR14, PT ;  /* 0x0000000e17007c0c */ /* 0x000fe4000bfc6270 */
[C---:B------:R-:W-:Y:S02]  /*4ce0*/  PRMT R23, R19.reuse, 0x7632, R23 ;  /* 0x0000763213177816 */ /* 0x040fe40000000017 */
[----:B------:R-:W-:Y:S02]  /*4cf0*/  ISETP.GE.AND P4, PT, R40, UR14, PT ;  /* 0x0000000e28007c0c */ /* 0x000fe4000bf86270 */
        /* <DEDUP_REMOVED lines=10> */
.L_x_25933:
[----:B------:R-:W-:Y:S05]  /*4da0*/  BSYNC B2 ;  /* 0x0000000000027941 */ /* 0x000fea0003800000 */
.L_x_25932:
[----:B------:R-:W-:Y:S01]  /*4db0*/  BSSY B2, `(.L_x_25934) ;  /* 0x0000022000027945 */ /* 0x000fe20003800000 */
[----:B-----5:R-:W-:-:S03]  /*4dc0*/  HMUL2 R17, R20, R17 ;  /* 0x0000001114117232 */ /* 0x020fc60000000000 */
        /* <DEDUP_REMOVED lines=11> */
[----:B------:R-:W-:-:S02]  /*4e80*/  SEL R25, R13, RZ, !P5 ;  /* 0x000000ff0d197207 */ /* 0x000fc40006800000 */
        /* <DEDUP_REMOVED lines=20> */
.L_x_25935:
[----:B------:R-:W-:Y:S05]  /*4fd0*/  BSYNC B2 ;  /* 0x0000000000027941 */ /* 0x000fea0003800000 */
.L_x_25934:
[----:B------:R-:W-:Y:S01]  /*4fe0*/  HFMA2.MMA R17, R21, R16, R17 ;  /* 0x0000001015117235 */ /* 0x000fe20000000011 */
[----:B------:R-:W-:Y:S01]  /*4ff0*/  F2FP.F16.F32.PACK_AB R16, R27, R26 ;  /* 0x0000001a1b10723e */ /* 0x000fe200000000ff */
[----:B------:R-:W-:Y:S01]  /*5000*/  HFMA2.MMA R13, R20, R13, -RZ ;  /* 0x0000000d140d7235 */ /* 0x000fe200001000ff */
[----:B------:R-:W-:-:S05]  /*5010*/  ISETP.GT.AND P2, PT, R0, 0xf, PT ;  /* 0x0000000f0000780c */ /* 0x000fca0003f44270 */
[----:B------:R-:W-:-:S04]  /*5020*/  HFMA2.MMA R17, R24, R18, R17 ;  /* 0x0000001218117235 */ /* 0x000fc80000000011 */
[----:B------:R-:W-:-:S04]  /*5030*/  HFMA2 R12, R21, R12, R13 ;  /* 0x0000000c150c7231 */ /* 0x000fc8000000000d */
[----:B------:R-:W-:Y:S01]  /*5040*/  HFMA2.MMA R17, R16, R19, R17 ;  /* 0x0000001310117235 */ /* 0x000fe20000000011 */
[----:B------:R-:W-:-:S04]  /*5050*/  HFMA2 R12, R24, R14, R12 ;  /* 0x0000000e180c7231 */ /* 0x000fc8000000000c */
[----:B------:R-:W-:-:S05]  /*5060*/  HFMA2 R15, R16, R15, R12 ;  /* 0x0000000f100f7231 */ /* 0x000fca000000000c */
[--C-:B------:R-:W-:Y:S02]  /*5070*/  HADD2.F32 R12, -RZ, R17.reuse.H0_H0 ;  /* 0x20000011ff0c7230 */ /* 0x100fe40000004100 */
        /* <DEDUP_REMOVED lines=12> */
[----:B------:R0:W5:Y:S01]  /*5140*/  LDG.E.128.CONSTANT R12, desc[UR10][R10.64] ;  /* 0x0000000a0a0c7981 */ /* 0x000162000c1e9d00 */
[----:B------:R-:W-:Y:S04]  /*5150*/  BSSY B2, `(.L_x_25936) ;  /* 0x0000021000027945 */ /* 0x000fe80003800000 */
[----:B------:R-:W-:Y:S05]  /*5160*/  @P1 BRA `(.L_x_25937) ;  /* 0x00000000007c1947 */ /* 0x000fea0003800000 */
[C---:B------:R-:W-:Y:S01]  /*5170*/  VIADD R7, R40.reuse, 0x3 ;  /* 0x0000000328077836 */ /* 0x040fe20000000000 */
[C---:B------:R-:W-:Y:S01]  /*5180*/  IADD3 R6, R40.reuse, 0x2, RZ ;  /* 0x0000000228067810 */ /* 0x040fe20007ffe0ff */
[----:B0-----:R-:W-:-:S03]  /*5190*/  VIADD R10, R40, 0x4 ;  /* 0x00000004280a7836 */ /* 0x001fc60000000000 */
        /* <DEDUP_REMOVED lines=28> */
.L_x_25937:
[----:B------:R-:W-:Y:S05]  /*5360*/  BSYNC B2 ;  /* 0x0000000000027941 */ /* 0x000fea0003800000 */
.L_x_25936:
        /* <DEDUP_REMOVED lines=8> */
.L_x_25931:
[----:B------:R-:W-:Y:S05]  /*53f0*/  BSYNC B0 ;  /* 0x0000000000007941 */ /* 0x000fea0003800000 */
.L_x_25930:
[----:B------:R-:W-:Y:S01]  /*5400*/  IADD3 R32, P1, R32, 0x10, RZ ;  /* 0x0000001020207810 */ /* 0x000fe20007f3e0ff */
[----:B------:R-:W-:Y:S01]  /*5410*/  VIADD R38, R38, 0x80 ;  /* 0x0000008026267836 */ /* 0x000fe20000000000 */
[----:B------:R-:W-:-:S03]  /*5420*/  IADD3 R40, R40, 0x20, RZ ;  /* 0x0000002028287810 */ /* 0x000fc60007ffe0ff */
[----:B------:R-:W-:Y:S01]  /*5430*/  IMAD.X R33, RZ, RZ, R33, P1 ;  /* 0x000000ffff217224 */ /* 0x000fe200008e0621 */
[----:B------:R-:W-:Y:S07]  /*5440*/  @!P0 BRA `(.L_x_25938) ;  /* 0xfffffff000b08947 */ /* 0x000fee000383ffff */
.L_x_25929:
[----:B------:R-:W-:Y:S05]  /*5450*/  BSYNC B1 ;  /* 0x0000000000017941 */ /* 0x000fea0003800000 */
.L_x_25928:
[----:B------:R-:W3:Y:S01]  /*5460*/  S2UR UR5, SR_CgaCtaId ;  /* 0x00000000000579c3 */ /* 0x000ee20000008800 */
[----:B------:R-:W-:Y:S01]  /*5470*/  SHF.R.S32.HI R2, RZ, 0x1f, R5 ;  /* 0x0000001fff027819 */ /* 0x000fe20000011405 */
[----:B------:R-:W-:Y:S01]  /*5480*/  UMOV UR4, 0x400 ;  /* 0x0000040000047882 */ /* 0x000fe20000000000 */
[----:B------:R-:W-:Y:S01]  /*5490*/  LOP3.LUT R4, R5, 0xffffffc0, RZ, 0xc0, !PT ;  /* 0xffffffc005047812 */ /* 0x000fe200078ec0ff */
[----:B------:R-:W-:Y:S01]  /*54a0*/  UIADD3 UR4, UR4, 0xc0, URZ ;  /* 0x000000c004047890 */ /* 0x000fe2000fffe03f */
[----:B------:R-:W-:-:S03]  /*54b0*/  LEA.HI R2, R2, R5, RZ, 0x5 ;  /* 0x0000000502027211 */ /* 0x000fc600078f28ff */
[----:B------:R-:W-:Y:S01]  /*54c0*/  BAR.SYNC.DEFER_BLOCKING 0x0 ;  /* 0x0000000000007b1d */ /* 0x000fe20000010000 */
[----:B------:R-:W-:Y:S02]  /*54d0*/  ISETP.NE.AND P2, PT, R4, 0x40, PT ;  /* 0x000000400400780c */ /* 0x000fe40003f45270 */
[----:B01----:R-:W-:Y:S02]  /*54e0*/  SHF.R.S32.HI R3, RZ, 0x5, R2 ;  /* 0x00000005ff037819 */ /* 0x003fe40000011402 */
        /* <DEDUP_REMOVED lines=13> */
[----:B------:R0:W-:Y:S08]  /*55c0*/  STS [R2+-0x200], R28 ;  /* 0xfffe001c02007388 */ /* 0x0001f00000000800 */
[----:B------:R0:W-:Y:S02]  /*55d0*/  @!P2 STS [R2+-0x180], R29 ;  /* 0xfffe801d0200a388 */ /* 0x0001e40000000800 */
.L_x_25940:
[----:B------:R-:W-:Y:S05]  /*55e0*/  BSYNC B0 ;  /* 0x0000000000007941 */ /* 0x000fea0003800000 */
.L_x_25939:
[----:B------:R-:W-:Y:S06]  /*55f0*/  BAR.SYNC.DEFER_BLOCKING 0x0 ;  /* 0x0000000000007b1d */ /* 0x000fec0000010000 */
[----:B------:R-:W-:Y:S04]  /*5600*/  BSSY B0, `(.L_x_25941) ;  /* 0x0000009000007945 */ /* 0x000fe80003800000 */
[----:B------:R-:W-:Y:S05]  /*5610*/  @P3 BRA `(.L_x_25942) ;  /* 0x00000000001c3947 */ /* 0x000fea0003800000 */
[----:B------:R-:W-:Y:S01]  /*5620*/  ISETP.GT.AND P2, PT, R0, 0xf, PT ;  /* 0x0000000f0000780c */ /* 0x000fe20003f44270 */
[----:B------:R-:W0:Y:S04]  /*5630*/  LDS R3, [R2] ;  /* 0x0000000002037984 */ /* 0x000e280000000800 */
[----:B------:R-:W1:Y:S08]  /*5640*/  LDS R4, [R2+0x80] ;  /* 0x0000800002047984 */ /* 0x000e700000000800 */
[----:B------:R-:W3:Y:S01]  /*5650*/  @!P2 LDS R5, [R2+0x100] ;  /* 0x000100000205a984 */ /* 0x000ee20000000800 */
[----:B0-----:R-:W-:Y:S01]  /*5660*/  FADD.FTZ R8, R3, R8 ;  /* 0x0000000803087221 */ /* 0x001fe20000010000 */
[----:B-1----:R-:W-:Y:S01]  /*5670*/  FADD.FTZ R28, R4, R28 ;  /* 0x0000001c041c7221 */ /* 0x002fe20000010000 */
[----:B---3--:R-:W-:-:S07]  /*5680*/  @!P2 FADD.FTZ R29, R5, R29 ;  /* 0x0000001d051da221 */ /* 0x008fce0000010000 */
.L_x_25942:
[----:B------:R-:W-:Y:S05]  /*5690*/  BSYNC B0 ;  /* 0x0000000000007941 */ /* 0x000fea0003800000 */
.L_x_25941:
[----:B------:R-:W-:Y:S06]  /*56a0*/  BAR.SYNC.DEFER_BLOCKING 0x0 ;  /* 0x0000000000007b1d */ /* 0x000fec0000010000 */
[----:B------:R-:W-:Y:S04]  /*56b0*/  BSSY B0, `(.L_x_25943) ;  /* 0x0000006000007945 */ /* 0x000fe80003800000 */
[----:B------:R-:W-:Y:S05]  /*56c0*/  @P4 BRA `(.L_x_25944) ;  /* 0x0000000000104947 */ /* 0x000fea0003800000 */
[----:B------:R-:W-:Y:S01]  /*56d0*/  ISETP.GT.AND P2, PT, R0, 0xf, PT ;  /* 0x0000000f0000780c */ /* 0x000fe20003f44270 */
[----:B------:R1:W-:Y:S04]  /*56e0*/  STS [R2+-0x140], R8 ;  /* 0xfffec00802007388 */ /* 0x0003e80000000800 */
[----:B------:R1:W-:Y:S08]  /*56f0*/  STS [R2+-0xc0], R28 ;  /* 0xffff401c02007388 */ /* 0x0003f00000000800 */
[----:B------:R1:W-:Y:S02]  /*5700*/  @!P2 STS [R2+-0x40], R29 ;  /* 0xffffc01d0200a388 */ /* 0x0003e40000000800 */
.L_x_25944:
[----:B------:R-:W-:Y:S05]  /*5710*/  BSYNC B0 ;  /* 0x0000000000007941 */ /* 0x000fea0003800000 */
.L_x_25943:
[----:B------:R-:W-:Y:S06]  /*5720*/  BAR.SYNC.DEFER_BLOCKING 0x0 ;  /* 0x0000000000007b1d */ /* 0x000fec0000010000 */
[----:B------:R-:W-:Y:S04]  /*5730*/  BSSY B0, `(.L_x_25945) ;  /* 0x0000009000007945 */ /* 0x000fe80003800000 */
[----:B------:R-:W-:Y:S05]  /*5740*/  @P0 BRA `(.L_x_25946) ;  /* 0x00000000001c0947 */ /* 0x000fea0003800000 */
[----:B------:R-:W-:Y:S01]  /*5750*/  ISETP.GT.AND P0, PT, R0, 0xf, PT ;  /* 0x0000000f0000780c */ /* 0x000fe20003f04270 */
[----:B------:R-:W0:Y:S04]  /*5760*/  LDS R3, [R2] ;  /* 0x0000000002037984 */ /* 0x000e280000000800 */
[----:B------:R-:W3:Y:S08]  /*5770*/  LDS R4, [R2+0x80] ;  /* 0x0000800002047984 */ /* 0x000ef00000000800 */
[----:B------:R-:W4:Y:S01]  /*5780*/  @!P0 LDS R5, [R2+0x100] ;  /* 0x0001000002058984 */ /* 0x000f220000000800 */
[----:B01----:R-:W-:Y:S01]  /*5790*/  FADD.FTZ R8, R3, R8 ;  /* 0x0000000803087221 */ /* 0x003fe20000010000 */
[----:B---3--:R-:W-:Y:S01]  /*57a0*/  FADD.FTZ R28, R4, R28 ;  /* 0x0000001c041c7221 */ /* 0x008fe20000010000 */
[----:B----4-:R-:W-:-:S07]  /*57b0*/  @!P0 FADD.FTZ R29, R5, R29 ;  /* 0x0000001d051d8221 */ /* 0x010fce0000010000 */
.L_x_25946:
[----:B------:R-:W-:Y:S05]  /*57c0*/  BSYNC B0 ;  /* 0x0000000000007941 */ /* 0x000fea0003800000 */
.L_x_25945:
[----:B------:R-:W-:Y:S06]  /*57d0*/  BAR.SYNC.DEFER_BLOCKING 0x0 ;  /* 0x0000000000007b1d */ /* 0x000fec0000010000 */
[----:B------:R-:W-:Y:S05]  /*57e0*/  @P1 EXIT ;  /* 0x000000000000194d */ /* 0x000fea0003800000 */
[----:B------:R-:W3:Y:S01]  /*57f0*/  S2UR UR6, SR_CTAID.Y ;  /* 0x00000000000679c3 */ /* 0x000ee20000002600 */
[----:B------:R-:W-:Y:S01]  /*5800*/  ULDC UR4, c[0x0][0x14] ;  /* 0x0000050000047ab9 */ /* 0x000fe20000000800 */
[----:B------:R-:W-:Y:S01]  /*5810*/  ULDC UR5, c[0x0][0xc] ;  /* 0x0000030000057ab9 */ /* 0x000fe20000000800 */
[----:B------:R-:W-:Y:S01]  /*5820*/  UIMAD UR7, UR4, 0x50, URZ ;  /* 0x00000050040778a4 */ /* 0x000fe2000f8e023f */
[----:B------:R-:W-:Y:S01]  /*5830*/  VIADD R3, R0, 0x20 ;  /* 0x0000002000037836 */ /* 0x000fe20000000000 */
[----:B------:R-:W-:-:S03]  /*5840*/  F2FP.F16.F32.PACK_AB R6, R28, R8 ;  /* 0x000000081c06723e */ /* 0x000fc600000000ff */
[----:B------:R-:W4:Y:S08]  /*5850*/  S2UR UR9, SR_CTAID.Z ;  /* 0x00000000000979c3 */ /* 0x000f300000002700 */
[----:B------:R-:W5:Y:S01]  /*5860*/  S2UR UR8, SR_CTAID.X ;  /* 0x00000000000879c3 */ /* 0x000f620000002500 */
[----:B---3--:R-:W-:-:S04]  /*5870*/  UIMAD UR4, UR6, UR5, URZ ;  /* 0x00000005060472a4 */ /* 0x008fc8000f8e023f */
[----:B------:R-:W-:Y:S02]  /*5880*/  UIMAD UR4, UR4, UR7, URZ ;  /* 0x00000007040472a4 */ /* 0x000fe4000f8e023f */
[----:B----4-:R-:W-:-:S04]  /*5890*/  UIMAD UR6, UR9, 0x50, URZ ;  /* 0x00000050090678a4 */ /* 0x010fc8000f8e023f */
[----:B------:R-:W-:Y:S02]  /*58a0*/  USHF.R.S32.HI UR9, URZ, 0x1f, UR6 ;  /* 0x0000001f3f097899 */ /* 0x000fe40008011406 */
[----:B-----5:R-:W-:Y:S02]  /*58b0*/  UIMAD UR5, UR8, UR7, URZ ;  /* 0x00000007080572a4 */ /* 0x020fe4000f8e023f */
[----:B------:R-:W-:Y:S02]  /*58c0*/  USHF.R.S32.HI UR7, URZ, 0x1f, UR4 ;  /* 0x0000001f3f077899 */ /* 0x000fe40008011404 */
[----:B------:R-:W-:Y:S02]  /*58d0*/  USHF.R.S32.HI UR8, URZ, 0x1f, UR5 ;  /* 0x0000001f3f087899 */ /* 0x000fe40008011405 */
[----:B------:R-:W-:-:S04]  /*58e0*/  UIADD3 UR4, UP0, UP1, UR4, UR5, UR6 ;  /* 0x0000000504047290 */ /* 0x000fc8000f91e006 */
[----:B------:R-:W-:Y:S02]  /*58f0*/  UIADD3.X UR7, UR7, UR8, UR9, UP0, UP1 ;  /* 0x0000000807077290 */ /* 0x000fe400087e2409 */
[C---:B------:R-:W-:Y:S01]  /*5900*/  IADD3 R7, P0, R0.reuse, UR4, RZ ;  /* 0x0000000400077c10 */ /* 0x040fe2000ff1e0ff */
[----:B------:R-:W-:Y:S01]  /*5910*/  ULDC.64 UR8, c[0x0][0x220] ;  /* 0x0000880000087ab9 */ /* 0x000fe20000000a00 */
[----:B------:R-:W-:Y:S02]  /*5920*/  IADD3 R5, P1, R3, UR4, RZ ;  /* 0x0000000403057c10 */ /* 0x000fe4000ff3e0ff */
[----:B--2---:R-:W-:Y:S02]  /*5930*/  LEA.HI.X.SX32 R10, R0, UR7, 0x1, P0 ;  /* 0x00000007000a7c11 */ /* 0x004fe400080f0eff */
[----:B01----:R-:W-:Y:S02]  /*5940*/  LEA R2, P0, R7, UR8, 0x1 ;  /* 0x0000000807027c11 */ /* 0x003fe4000f8008ff */
[----:B------:R-:W-:-:S02]  /*5950*/  LEA.HI.X.SX32 R8, R3, UR7, 0x1, P1 ;  /* 0x0000000703087c11 */ /* 0x000fc400088f0eff */
[----:B------:R-:W-:Y:S02]  /*5960*/  LEA.HI.X R3, R7, UR9, R10, 0x1, P0 ;  /* 0x0000000907037c11 */ /* 0x000fe400080f0c0a */
[----:B------:R-:W-:Y:S02]  /*5970*/  ISETP.GT.AND P0, PT, R0, 0xf, PT ;  /* 0x0000000f0000780c */ /* 0x000fe40003f04270 */
[C---:B------:R-:W-:Y:S01]  /*5980*/  LEA R4, P1, R5.reuse, UR8, 0x1 ;  /* 0x0000000805047c11 */ /* 0x040fe2000f8208ff */
[----:B------:R0:W-:Y:S01]  /*5990*/  STG.E.U16 desc[UR10][R2.64], R6 ;  /* 0x0000000602007986 */ /* 0x0001e2000c10150a */
[----:B------:R-:W-:Y:S02]  /*59a0*/  PRMT R7, R6, 0x7632, R7 ;  /* 0x0000763206077816 */ /* 0x000fe40000000007 */
[----:B------:R-:W-:-:S05]  /*59b0*/  LEA.HI.X R5, R5, UR9, R8, 0x1, P1 ;  /* 0x0000000905057c11 */ /* 0x000fca00088f0c08 */
[----:B------:R0:W-:Y:S02]  /*59c0*/  STG.E.U16 desc[UR10][R4.64], R7 ;  /* 0x0000000704007986 */ /* 0x0001e4000c10150a */
[----:B------:R-:W-:Y:S05]  /*59d0*/  @P0 EXIT ;  /* 0x000000000000094d */ /* 0x000fea0003800000 */
[----:B------:R-:W-:-:S05]  /*59e0*/  VIADD R0, R0, 0x40 ;  /* 0x0000004000007836 */ /* 0x000fca0000000000 */
[----:B0-----:R-:W-:-:S04]  /*59f0*/  IADD3 R3, P0, R0, UR4, RZ ;  /* 0x0000000400037c10 */ /* 0x001fc8000ff1e0ff */
[----:B------:R-:W-:Y:S02]  /*5a00*/  LEA.HI.X.SX32 R4, R0, UR7, 0x1, P0 ;  /* 0x0000000700047c11 */ /* 0x000fe400080f0eff */
[C---:B------:R-:W-:Y:S02]  /*5a10*/  LEA R2, P0, R3.reuse, UR8, 0x1 ;  /* 0x0000000803027c11 */ /* 0x040fe4000f8008ff */
[----:B------:R-:W-:Y:S02]  /*5a20*/  F2FP.F16.F32.PACK_AB R0, RZ, R29 ;  /* 0x0000001dff00723e */ /* 0x000fe400000000ff */
[----:B------:R-:W-:-:S05]  /*5a30*/  LEA.HI.X R3, R3, UR9, R4, 0x1, P0 ;  /* 0x0000000903037c11 */ /* 0x000fca00080f0c04 */
[----:B------:R-:W-:Y:S01]  /*5a40*/  STG.E.U16 desc[UR10][R2.64], R0 ;  /* 0x0000000002007986 */ /* 0x000fe2000c10150a */
[----:B------:R-:W-:Y:S05]  /*5a50*/  EXIT ;  /* 0x000000000000794d */ /* 0x000fea0003800000 */
.L_x_25901:
[----:B------:R-:W-:Y:S01]  /*5a60*/  BSSY B2, `(.L_x_25947) ;  /* 0x0000007000027945 */ /* 0x000fe20003800000 */
[----:B------:R-:W-:Y:S01]  /*5a70*/  IMAD.MOV.U32 R54, RZ, RZ, 0x2 ;  /* 0x00000002ff367424 */ /* 0x000fe200078e00ff */
[----:B------:R-:W-:Y:S01]  /*5a80*/  MOV R57, 0x1f ;  /* 0x0000001f00397802 */ /* 0x000fe20000000f00 */
[----:B------:R-:W-:-:S07]  /*5a90*/  IMAD.MOV.U32 R52, RZ, RZ, -0x1 ;  /* 0xffffffffff347424 */ /* 0x000fce00078e00ff */
[----:B------:R-:W-:Y:S05]  /*5aa0*/  WARPSYNC.COLLECTIVE R52, `(.L_x_25948) ;  /* 0x0000000034087348 */ /* 0x000fea0003c00000 */
[----:B------:R0:W1:Y:S02]  /*5ab0*/  SHFL.BFLY P2, R55, R33, R54, R57 ;  /* 0x0c00003621377389 */ /* 0x0000640000040039 */
[----:B01----:R-:W-:Y:S01]  /*5ac0*/  ENDCOLLECTIVE ;  /* 0x000000000000791b */ /* 0x003fe20003800000 */
.L_x_25948:
[----:B------:R-:W-:Y:S05]  /*5ad0*/  BSYNC B2 ;  /* 0x0000000000027941 */ /* 0x000fea0003800000 */
.L_x_25947:
        /* <DEDUP_REMOVED lines=9> */
.L_x_25949:
[----:B------:R-:W-:Y:S05]  /*5b70*/  BRA `(.L_x_25950) ;  /* 0xffffffc400fc7947 */ /* 0x000fea000383ffff */
.L_x_25904:
[----:B------:R-:W-:Y:S01]  /*5b80*/  BSSY B0, `(.L_x_25951) ;  /* 0x0000008000007945 */ /* 0x000fe20003800000 */
[----:B------:R-:W-:Y:S01]  /*5b90*/  MOV R33, R7 ;  /* 0x0000000700217202 */ /* 0x000fe20000000f00 */
[----:B------:R-:W-:Y:S02]  /*5ba0*/  IMAD.MOV.U32 R54, RZ, RZ, 0x10 ;  /* 0x00000010ff367424 */ /* 0x000fe400078e00ff */
[----:B------:R-:W-:Y:S02]  /*5bb0*/  IMAD.MOV.U32 R57, RZ, RZ, 0x1f ;  /* 0x0000001fff397424 */ /* 0x000fe400078e00ff */
[----:B------:R-:W-:-:S07]  /*5bc0*/  IMAD.MOV.U32 R52, RZ, RZ, -0x1 ;  /* 0xffffffffff347424 */ /* 0x000fce00078e00ff */
[----:B------:R-:W-:Y:S05]  /*5bd0*/  WARPSYNC.COLLECTIVE R52, `(.L_x_25952) ;  /* 0x0000000034087348 */ /* 0x000fea0003c00000 */
[----:B------:R0:W1:Y:S02]  /*5be0*/  SHFL.BFLY P2, R55, R33, R54, R57 ;  /* 0x0c00003621377389 */ /* 0x0000640000040039 */
[----:B01----:R-:W-:Y:S01]  /*5bf0*/  ENDCOLLECTIVE ;  /* 0x000000000000791b */ /* 0x003fe20003800000 */
.L_x_25952:
[----:B------:R-:W-:Y:S05]  /*5c00*/  BSYNC B0 ;  /* 0x0000000000007941 */ /* 0x000fea0003800000 */
.L_x_25951:
        /* <DEDUP_REMOVED lines=9> */
.L_x_25953:
[----:B------:R-:W-:Y:S02]  /*5ca0*/  IMAD.MOV.U32 R54, RZ, RZ, 0x4 ;  /* 0x00000004ff367424 */ /* 0x000fe400078e00ff */
[----:B------:R-:W-:-:S05]  /*5cb0*/  IMAD.MOV.U32 R3, RZ, RZ, R55 ;  /* 0x000000ffff037224 */ /* 0x000fca00078e0037 */
[----:B------:R-:W-:-:S05]  /*5cc0*/  FMNMX.FTZ R3, R8, R3, !PT ;  /* 0x0000000308037209 */ /* 0x000fca0007810000 */
[----:B------:R-:W-:-:S07]  /*5cd0*/  IMAD.MOV.U32 R33, RZ, RZ, R3 ;  /* 0x000000ffff217224 */ /* 0x000fce00078e0003 */
[----:B------:R-:W-:Y:S05]  /*5ce0*/  WARPSYNC.COLLECTIVE R52, `(.L_x_25954) ;  /* 0x0000000034087348 */ /* 0x000fea0003c00000 */
[----:B------:R0:W1:Y:S02]  /*5cf0*/  SHFL.BFLY P2, R55, R33, R54, R57 ;  /* 0x0c00003621377389 */ /* 0x0000640000040039 */
[----:B01----:R-:W-:Y:S01]  /*5d00*/  ENDCOLLECTIVE ;  /* 0x000000000000791b */ /* 0x003fe20003800000 */
.L_x_25954:
[----:B------:R-:W-:Y:S01]  /*5d10*/  IMAD.MOV.U32 R10, RZ, RZ, R55 ;  /* 0x000000ffff0a7224 */ /* 0x000fe200078e0037 */
[----:B------:R-:W-:Y:S06]  /*5d20*/  BRA `(.L_x_25955) ;  /* 0xffffffc8002c7947 */ /* 0x000fec000383ffff */
.L_x_25956:
        /* <DEDUP_REMOVED lines=13> */
.L_x_30014:


//--------------------- .text._ZN4vllm32paged_attention_v2_reduce_kernelItLi64ELi128ELi512EEEvPT_PKfS4_PKS1_PKii --------------------------
	.section	.text._ZN4vllm32paged_attention_v2_reduce_kernelItLi64ELi128ELi512EEEvPT_PKfS4_PKS1_PKii,"ax",@progbits
	.align	128
        .global         _ZN4vllm32paged_attention_v2_reduce_kernelItLi64ELi128ELi512EEEvPT_PKfS4_PKS1_PKii
        .type           _ZN4vllm32paged_attention_v2_reduce_kernelItLi64ELi128ELi512EEEvPT_PKfS4_PKS1_PKii,@function
        .size           _ZN4vllm32paged_attention_v2_reduce_kernelItLi64ELi128ELi512EEEvPT_PKfS4_PKS1_PKii,(.L_x_30015 - _ZN4vllm32paged_attention_v2_reduce_kernelItLi64ELi128ELi512EEEvPT_PKfS4_PKS1_PKii)
        .other          _ZN4vllm32paged_attention_v2_reduce_kernelItLi64ELi128ELi512EEEvPT_PKfS4_PKS1_PKii,@"STO_CUDA_ENTRY STV_DEFAULT"
_ZN4vllm32paged_attention_v2_reduce_kernelItLi64ELi128ELi512EEEvPT_PKfS4_PKS1_PKii:
.text._ZN4vllm32paged_attention_v2_reduce_kernelItLi64ELi128ELi512EEEvPT_PKfS4_PKS1_PKii:
        /* <DEDUP_REMOVED lines=35> */
.L_x_25960:
        /* <DEDUP_REMOVED lines=11> */
.L_x_25959:
[----:B------:R-:W-:Y:S05]  /*02e0*/  BSYNC B0 ;  /* 0x0000000000007941 */ /* 0x000fea0003800000 */
.L_x_25958:
        /* <DEDUP_REMOVED lines=39> */
.L_x_25963:
        /* <DEDUP_REMOVED lines=17> */
.L_x_25962:
[----:B------:R-:W-:Y:S05]  /*0670*/  BSYNC B0 ;  /* 0x0000000000007941 */ /* 0x000fea0003800000 */
.L_x_25961:
        /* <DEDUP_REMOVED lines=43> */
.L_x_25970:
        /* <DEDUP_REMOVED lines=17> */
.L_x_25968:
        /* <DEDUP_REMOVED lines=110> */
.L_x_25967:
        /* <DEDUP_REMOVED lines=61> */
.L_x_25969:
[----:B------:R-:W-:-:S13]  /*14f0*/  ISETP.NE.OR P0, PT, R23, RZ, P0 ;  /* 0x000000ff1700720c */ /* 0x000fda0000705670 */
[----:B------:R-:W-:Y:S05]  /*1500*/  @!P0 BRA `(.L_x_25965) ;  /* 0x0000000000888947 */ /* 0x000fea0003800000 */
.L_x_25966:
        /* <DEDUP_REMOVED lines=34> */
.L_x_25965:
        /* <DEDUP_REMOVED lines=27> */
.L_x_25964:
[C---:B---3--:R-:W-:Y:S01]  /*18e0*/  IADD3 R14, P0, R18.reuse, R9, RZ ;  /* 0x00000009120e7210 */ /* 0x048fe20007f1e0ff */
[----:B------:R-:W-:Y:S01]  /*18f0*/  ULDC.64 UR4, c[0x0][0x210] ;  /* 0x0000840000047ab9 */ /* 0x000fe20000000a00 */
[----:B------:R-:W-:Y:S02]  /*1900*/  F2FP.F16.F32.PACK_AB R0, RZ, R3 ;  /* 0x00000003ff00723e */ /* 0x000fe400000000ff */
[----:B------:R-:W-:Y:S02]  /*1910*/  LEA.HI.X.SX32 R15, R18, R7, 0x1, P0 ;  /* 0x00000007120f7211 */ /* 0x000fe400000f0eff */
[----:B------:R-:W-:-:S04]  /*1920*/  LEA R2, P0, R14, UR4, 0x1 ;  /* 0x000000040e027c11 */ /* 0x000fc8000f8008ff */
[----:B------:R-:W-:Y:S02]  /*1930*/  LEA.HI.X R3, R14, UR5, R15, 0x1, P0 ;  /* 0x000000050e037c11 */ /* 0x000fe400080f0c0f */
[C---:B------:R-:W-:Y:S01]  /*1940*/  ISETP.GE.AND P0, PT, R18.reuse, -0x40, PT ;  /* 0xffffffc01200780c */ /* 0x040fe20003f06270 */
[----:B------:R-:W-:Y:S02]  /*1950*/  VIADD R18, R18, 0x80 ;  /* 0x0000008012127836 */ /* 0x000fe40000000000 */
[----:B------:R0:W-:Y:S10]  /*1960*/  STG.E.U16 desc[UR10][R2.64], R0 ;  /* 0x0000000002007986 */ /* 0x0001f4000c10150a */
[----:B------:R-:W-:Y:S05]  /*1970*/  @!P0 BRA `(.L_x_25970) ;  /* 0xffffffec00ec8947 */ /* 0x000fea000383ffff */
[----:B------:R-:W-:Y:S05]  /*1980*/  EXIT ;  /* 0x000000000000794d */ /* 0x000fea0003800000 */
.L_x_25957:
        /* <DEDUP_REMOVED lines=19> */
.L_x_25971:
        /* <DEDUP_REMOVED lines=15> */
.L_x_25972:
        /* <DEDUP_REMOVED lines=13> */
.L_x_30015:


//--------------------- .text._ZN4vllm25paged_attention_v2_kernelIttLi64ELi8ELi128ELNS_18Fp8KVCacheDataTypeE0ELb1ELi512EEEvPfS2_PT_PKS3_PKT0_S9_ifPKiSB_iPKfiiiSD_SD_iiiii --------------------------
	.section	.text._ZN4vllm25paged_attention_v2_kernelIttLi64ELi8ELi128ELNS_18Fp8KVCacheDataTypeE0ELb1ELi512EEEvPfS2_PT_PKS3_PKT0_S9_ifPKiSB_iPKfiiiSD_SD_iiiii,"ax",@progbits
	.align	128
        .global         _ZN4vllm25paged_attention_v2_kernelIttLi64ELi8ELi128ELNS_18Fp8KVCacheDataTypeE0ELb1ELi512EEEvPfS2_PT_PKS3_PKT0_S9_ifPKiSB_iPKfiiiSD_SD_iiiii
        .type           _ZN4vllm25paged_attention_v2_kernelIttLi64ELi8ELi128ELNS_18Fp8KVCacheDataTypeE0ELb1ELi512EEEvPfS2_PT_PKS3_PKT0_S9_ifPKiSB_iPKfiiiSD_SD_iiiii,@function
        .size           _ZN4vllm25paged_attention_v2_kernelIttLi64ELi8ELi128ELNS_18Fp8KVCacheDataTypeE0ELb1ELi512EEEvPfS2_PT_PKS3_PKT0_S9_ifPKiSB_iPKfiiiSD_SD_iiiii,(.L_x_30016 - _ZN4vllm25paged_attention_v2_kernelIttLi64ELi8ELi128ELNS_18Fp8KVCacheDataTypeE0ELb1ELi512EEEvPfS2_PT_PKS3_PKT0_S9_ifPKiSB_iPKfiiiSD_SD_iiiii)
        .other          _ZN4vllm25paged_attention_v2_kernelIttLi64ELi8ELi128ELNS_18Fp8KVCacheDataTypeE0ELb1ELi512EEEvPfS2_PT_PKS3_PKT0_S9_ifPKiSB_iPKfiiiSD_SD_iiiii,@"STO_CUDA_ENTRY STV_DEFAULT"
_ZN4vllm25paged_attention_v2_kernelIttLi64ELi8ELi128ELNS_18Fp8KVCacheDataTypeE0ELb1ELi512EEEvPfS2_PT_PKS3_PKT0_S9_ifPKiSB_iPKfiiiSD_SD_iiiii:
.text._ZN4vllm25paged_attention_v2_kernelIttLi64ELi8ELi128ELNS_18Fp8KVCacheDataTypeE0ELb1ELi512EEEvPfS2_PT_PKS3_PKT0_S9_ifPKiSB_iPKfiiiSD_SD_iiiii:
        /* <DEDUP_REMOVED lines=27> */
[----:B-1----:R-:W-:Y:S01]  /*01b0*/  HFMA2.MMA R6, -RZ, RZ, 0, 0 ;  /* 0x00000000ff067435 */ /* 0x002fe200000001ff */
[----:B--2---:R-:W-:-:S04]  /*01c0*/  IMAD.MOV R15, RZ, RZ, -R7 ;  /* 0x000000ffff0f7224 */ /* 0x004fc800078e0a07 */
[----:B------:R-:W-:-:S05]  /*01d0*/  IMAD R15, R15, R8, RZ ;  /* 0x000000080f0f7224 */ /* 0x000fca00078e02ff */
        /* <DEDUP_REMOVED lines=49> */
[----:B------:R-:W-:Y:S02]  /*04f0*/  LOP3.LUT R8, R18, 0xfffffffc, RZ, 0xc0, !PT ;  /* 0xfffffffc12087812 */ /* 0x000fe400078ec0ff */
[----:B------:R-:W-:Y:S01]  /*0500*/  MOV R4, R7 ;  /* 0x0000000700047202 */ /* 0x000fe20000000f00 */
[----:B------:R-:W-:Y:S01]  /*0510*/  IMAD R7, R6, 0x8, R49 ;  /* 0x0000000806077824 */ /* 0x000fe200078e0231 */
[----:B------:R-:W-:Y:S01]  /*0520*/  SHF.R.S32.HI R32, RZ, 0x5, R32 ;  /* 0x00000005ff207819 */ /* 0x000fe20000011420 */
[----:B------:R-:W-:Y:S01]  /*0530*/  IMAD.IADD R5, R14, 0x1, -R8 ;  /* 0x000000010e057824 */ /* 0x000fe200078e0a08 */
[----:B------:R-:W-:Y:S01]  /*0540*/  SHF.R.S32.HI R18, RZ, 0x2, R18 ;  /* 0x00000002ff127819 */ /* 0x000fe20000011412 */
        /* <DEDUP_REMOVED lines=33> */
.L_x_25977:
        /* <DEDUP_REMOVED lines=11> */
.L_x_25976:
[----:B------:R-:W-:Y:S05]  /*0810*/  BSYNC B1 ;  /* 0x0000000000017941 */ /* 0x000fea0003800000 */
.L_x_25975:
        /* <DEDUP_REMOVED lines=9> */
[C---:B------:R-:W-:Y:S01]  /*08b0*/  IMAD R14, R20.reuse, 0x4, R5 ;  /* 0x00000004140e7824 */ /* 0x040fe200078e0205 */
[----:B------:R-:W-:Y:S02]  /*08c0*/  LEA R7, R20, R7, 0x2 ;  /* 0x0000000714077211 */ /* 0x000fe400078e10ff */
[----:B------:R-:W-:Y:S01]  /*08d0*/  LEA.HI.X R26, R8, R15, R19, 0x1, P0 ;  /* 0x0000000f081a7211 */ /* 0x000fe200000f0c13 */
[----:B------:R-:W-:Y:S02]  /*08e0*/  VIADD R8, R20, 0xffffff80 ;  /* 0xffffff8014087836 */ /* 0x000fe40000000000 */
[----:B------:R-:W-:Y:S02]  /*08f0*/  IMAD.SHL.U32 R19, R14, 0x2, RZ ;  /* 0x000000020e137824 */ /* 0x000fe400078e00ff */
[----:B------:R-:W-:-:S07]  /*0900*/  VIADD R7, R7, 0x100 ;  /* 0x0000010007077836 */ /* 0x000fce0000000000 */
.L_x_25978:
        /* <DEDUP_REMOVED lines=17> */
.L_x_25974:
[----:B------:R-:W-:Y:S05]  /*0a20*/  BSYNC B0 ;  /* 0x0000000000007941 */ /* 0x000fea0003800000 */
.L_x_25973:
[----:B------:R-:W0:Y:S01]  /*0a30*/  LDC R19, c[0x0][0x294] ;  /* 0x0000a500ff137b82 */ /* 0x000e220000000800 */
[----:B------:R-:W-:Y:S01]  /*0a40*/  IADD3 R16, R0, -0x1, RZ ;  /* 0xffffffff00107810 */ /* 0x000fe20007ffe0ff */
[----:B------:R-:W-:Y:S01]  /*0a50*/  ULDC UR4, c[0x0][0x288] ;  /* 0x0000a20000047ab9 */ /* 0x000fe20000000800 */
        /* <DEDUP_REMOVED lines=8> */
[----:B------:R-:W-:Y:S01]  /*0ae0*/  BAR.SYNC.DEFER_BLOCKING 0x0 ;  /* 0x0000000000007b1d */ /* 0x000fe20000010000 */
[----:B------:R-:W-:Y:S02]  /*0af0*/  ISETP.GE.AND P2, PT, R16, RZ, PT ;  /* 0x000000ff1000720c */ /* 0x000fe40003f46270 */
[----:B------:R-:W-:Y:S01]  /*0b00*/  LEA R16, R10, R32, 0x6 ;  /* 0x000000200a107211 */ /* 0x000fe200078e30ff */
        /* <DEDUP_REMOVED lines=33> */
[----:B------:R-:W-:Y:S01]  /*0d20*/  SHF.R.S32.HI R7, RZ, 0x1f, R18 ;  /* 0x0000001fff077819 */ /* 0x000fe20000011412 */
[----:B------:R-:W-:Y:S01]  /*0d30*/  IMAD.SHL.U32 R10, R5, 0x2, RZ ;  /* 0x00000002050a7824 */ /* 0x000fe200078e00ff */
[----:B------:R-:W-:Y:S01]  /*0d40*/  MOV R14, R16 ;  /* 0x00000010000e7202 */ /* 0x000fe20000000f00 */
[----:B------:R-:W-:Y:S01]  /*0d50*/  ULDC.64 UR4, c[0x0][0x248] ;  /* 0x0000920000047ab9 */ /* 0x000fe20000000a00 */
[----:B------:R-:W-:Y:S01]  /*0d60*/  LEA.HI R7, R7, R18, RZ, 0x3 ;  /* 0x0000001207077211 */ /* 0x000fe200078f18ff */
[C---:B------:R-:W-:Y:S01]  /*0d70*/  VIADD R25, R5.reuse, 0x10 ;  /* 0x0000001005197836 */ /* 0x040fe20000000000 */
[----:B------:R-:W-:Y:S01]  /*0d80*/  SHF.R.S32.HI R15, RZ, 0x1f, R10 ;  /* 0x0000001fff0f7819 */ /* 0x000fe2000001140a */
[----:B------:R-:W-:Y:S01]  /*0d90*/  VIADD R26, R5, 0x1c ;  /* 0x0000001c051a7836 */ /* 0x000fe20000000000 */
[----:B------:R-:W-:Y:S01]  /*0da0*/  SHF.R.S32.HI R16, RZ, 0x1f, R14 ;  /* 0x0000001fff107819 */ /* 0x000fe2000001140e */
[----:B------:R-:W0:Y:S01]  /*0db0*/  LDC R34, c[0x0][0x26c] ;  /* 0x00009b00ff227b82 */ /* 0x000e220000000800 */
[----:B------:R-:W-:Y:S01]  /*0dc0*/  IADD3 R17, P0, R13, R14, RZ ;  /* 0x0000000e0d117210 */ /* 0x000fe20007f1e0ff */
[----:B------:R-:W-:Y:S01]  /*0dd0*/  ULDC UR6, c[0x0][0x28c] ;  /* 0x0000a30000067ab9 */ /* 0x000fe20000000800 */
[----:B------:R-:W-:-:S02]  /*0de0*/  LOP3.LUT R7, R7, 0xfffffff8, RZ, 0xc0, !PT ;  /* 0xfffffff807077812 */ /* 0x000fc400078ec0ff */
[----:B------:R-:W-:Y:S02]  /*0df0*/  LEA.HI R15, R15, R10, RZ, 0x3 ;  /* 0x0000000a0f0f7211 */ /* 0x000fe400078f18ff */
[----:B------:R-:W-:Y:S01]  /*0e00*/  LEA.HI.X.SX32 R20, R13, R16, 0x1, P0 ;  /* 0x000000100d147211 */ /* 0x000fe200000f0eff */
[----:B------:R-:W-:Y:S01]  /*0e10*/  IMAD.IADD R23, R18, 0x1, -R7 ;  /* 0x0000000112177824 */ /* 0x000fe200078e0a07 */
[----:B------:R-:W-:Y:S01]  /*0e20*/  LOP3.LUT R13, R15, 0xfffffff8, RZ, 0xc0, !PT ;  /* 0xfffffff80f0d7812 */ /* 0x000fe200078ec0ff */
[----:B------:R-:W-:Y:S01]  /*0e30*/  VIADD R15, R5, 0x4 ;  /* 0x00000004050f7836 */ /* 0x000fe20000000000 */
[----:B------:R-:W-:Y:S01]  /*0e40*/  LEA R16, P0, R17, UR4, 0x2 ;  /* 0x0000000411107c11 */ /* 0x000fe2000f8010ff */
[C---:B------:R-:W-:Y:S01]  /*0e50*/  VIADD R18, R5.reuse, 0x8 ;  /* 0x0000000805127836 */ /* 0x040fe20000000000 */
[----:B------:R-:W-:Y:S01]  /*0e60*/  IADD3 R22, R5, 0xc, RZ ;  /* 0x0000000c05167810 */ /* 0x000fe20007ffe0ff */
[----:B------:R-:W-:Y:S01]  /*0e70*/  IMAD.IADD R13, R10, 0x1, -R13 ;  /* 0x000000010a0d7824 */ /* 0x000fe200078e0a0d */
[----:B------:R-:W-:Y:S01]  /*0e80*/  SHF.R.S32.HI R10, RZ, 0x1f, R15 ;  /* 0x0000001fff0a7819 */ /* 0x000fe2000001140f */
[----:B------:R-:W-:Y:S01]  /*0e90*/  ULDC UR4, c[0x0][0x270] ;  /* 0x00009c0000047ab9 */ /* 0x000fe20000000800 */
[----:B------:R-:W-:Y:S01]  /*0ea0*/  SHF.R.S32.HI R19, RZ, 0x1f, R18 ;  /* 0x0000001fff137819 */ /* 0x000fe20000011412 */
[----:B------:R-:W-:Y:S01]  /*0eb0*/  IMAD.SHL.U32 R24, R22, 0x2, RZ ;  /* 0x0000000216187824 */ /* 0x000fe200078e00ff */
[----:B------:R-:W-:Y:S01]  /*0ec0*/  LEA.HI.X R17, R17, UR5, R20, 0x2, P0 ;  /* 0x0000000511117c11 */ /* 0x000fe200080f1414 */
[----:B------:R-:W1:Y:S01]  /*0ed0*/  S2UR UR5, SR_CgaCtaId ;  /* 0x00000000000579c3 */ /* 0x000e620000008800 */
        /* <DEDUP_REMOVED lines=8> */
[----:B------:R-:W-:-:S02]  /*0f60*/  LEA.HI R21, R21, R22, RZ, 0x2 ;  /* 0x0000001615157211 */ /* 0x000fc400078f10ff */
[----:B------:R-:W-:Y:S02]  /*0f70*/  LEA.HI R22, R10, R25, RZ, 0x2 ;  /* 0x000000190a167211 */ /* 0x000fe400078f10ff */
[----:B------:R-:W-:Y:S01]  /*0f80*/  SHF.L.U32 R28, R25, 0x1, RZ ;  /* 0x00000001191c7819 */ /* 0x000fe200000006ff */
[----:B------:R-:W-:Y:S01]  /*0f90*/  IMAD.SHL.U32 R21, R21, 0x10, RZ ;  /* 0x0000001015157824 */ /* 0x000fe200078e00ff */
[----:B------:R-:W-:Y:S01]  /*0fa0*/  SHF.R.S32.HI R10, RZ, 0x1f, R15 ;  /* 0x0000001fff0a7819 */ /* 0x000fe2000001140f */
[----:B------:R-:W-:Y:S01]  /*0fb0*/  IMAD.SHL.U32 R22, R22, 0x10, RZ ;  /* 0x0000001016167824 */ /* 0x000fe200078e00ff */
[----:B------:R-:W-:Y:S02]  /*0fc0*/  SHF.R.S32.HI R19, RZ, 0x1f, R18 ;  /* 0x0000001fff137819 */ /* 0x000fe40000011412 */
[----:B------:R-:W-:Y:S02]  /*0fd0*/  SHF.R.S32.HI R25, RZ, 0x1f, R24 ;  /* 0x0000001fff197819 */ /* 0x000fe40000011418 */
[----:B------:R-:W-:-:S02]  /*0fe0*/  LEA.HI R10, R10, R15, RZ, 0x3 ;  /* 0x0000000f0a0a7211 */ /* 0x000fc400078f18ff */
        /* <DEDUP_REMOVED lines=9> */
[C---:B------:R-:W-:Y:S01]  /*1080*/  IADD3 R10, R5.reuse, 0x14, RZ ;  /* 0x00000014050a7810 */ /* 0x040fe20007ffe0ff */
[----:B------:R-:W-:Y:S01]  /*1090*/  IMAD.IADD R19, R24, 0x1, -R25 ;  /* 0x0000000118137824 */ /* 0x000fe200078e0a19 */
        /* <DEDUP_REMOVED lines=8> */
[----:B------:R-:W-:-:S02]  /*1120*/  SHF.L.U32 R26, R26, 0x1, RZ ;  /* 0x000000011a1a7819 */ /* 0x000fc400000006ff */
[----:B------:R-:W-:Y:S01]  /*1130*/  SHF.R.S32.HI R27, RZ, 0x1f, R24 ;  /* 0x0000001fff1b7819 */ /* 0x000fe20000011418 */
[----:B------:R-:W-:Y:S01]  /*1140*/  IMAD.SHL.U32 R48, R36, 0x10, RZ ;  /* 0x0000001024307824 */ /* 0x000fe200078e00ff */
[----:B------:R-:W-:Y:S02]  /*1150*/  LEA.HI R25, R25, R10, RZ, 0x2 ;  /* 0x0000000a19197211 */ /* 0x000fe400078f10ff */
[----:B------:R-:W-:Y:S02]  /*1160*/  SHF.R.S32.HI R10, RZ, 0x1f, R29 ;  /* 0x0000001fff0a7819 */ /* 0x000fe4000001141d */
[----:B------:R-:W-:Y:S01]  /*1170*/  SHF.R.S32.HI R31, RZ, 0x1f, R30 ;  /* 0x0000001fff1f7819 */ /* 0x000fe2000001141e */
[----:B------:R-:W-:Y:S01]  /*1180*/  IMAD.SHL.U32 R25, R25, 0x10, RZ ;  /* 0x0000001019197824 */ /* 0x000fe200078e00ff */
[----:B------:R-:W-:Y:S02]  /*1190*/  SHF.R.S32.HI R33, RZ, 0x1f, R26 ;  /* 0x0000001fff217819 */ /* 0x000fe4000001141a */
[----:B------:R-:W-:-:S02]  /*11a0*/  LEA.HI R27, R27, R24, RZ, 0x2 ;  /* 0x000000181b1b7211 */ /* 0x000fc400078f10ff */
[----:B------:R-:W-:Y:S01]  /*11b0*/  LEA.HI R24, R10, R29, RZ, 0x3 ;  /* 0x0000001d0a187211 */ /* 0x000fe200078f18ff */
[----:B------:R-:W-:Y:S01]  /*11c0*/  IMAD R10, R4, UR4, RZ ;  /* 0x00000004040a7c24 */ /* 0x000fe2000f8e02ff */
[----:B------:R-:W-:Y:S01]  /*11d0*/  LEA.HI R31, R31, R30, RZ, 0x3 ;  /* 0x0000001e1f1f7211 */ /* 0x000fe200078f18ff */
[----:B------:R-:W-:Y:S01]  /*11e0*/  UMOV UR4, 0x400 ;  /* 0x0000040000047882 */ /* 0x000fe20000000000 */
[----:B------:R-:W-:Y:S01]  /*11f0*/  LEA.HI R33, R33, R26, RZ, 0x3 ;  /* 0x0000001a21217211 */ /* 0x000fe200078f18ff */
[----:B-1----:R-:W-:Y:S01]  /*1200*/  ULEA UR12, UR5, UR4, 0x18 ;  /* 0x00000004050c7291 */ /* 0x002fe2000f8ec03f */
[----:B------:R-:W-:Y:S01]  /*1210*/  LOP3.LUT R31, R31, 0xfffffff8, RZ, 0xc0, !PT ;  /* 0xfffffff81f1f7812 */ /* 0x000fe200078ec0ff */
[----:B------:R-:W-:Y:S01]  /*1220*/  UIADD3 UR4, UR4, 0xa0, URZ ;  /* 0x000000a004047890 */ /* 0x000fe2000fffe03f */
[----:B------:R-:W-:Y:S02]  /*1230*/  LOP3.LUT R24, R24, 0xfffffff8, RZ, 0xc0, !PT ;  /* 0xfffffff818187812 */ /* 0x000fe400078ec0ff */
[----:B------:R-:W-:Y:S01]  /*1240*/  LOP3.LUT R33, R33, 0xfffffff8, RZ, 0xc0, !PT ;  /* 0xfffffff821217812 */ /* 0x000fe200078ec0ff */
[----:B------:R-:W-:Y:S01]  /*1250*/  IMAD.IADD R30, R30, 0x1, -R31 ;  /* 0x000000011e1e7824 */ /* 0x000fe200078e0a1f */
[C---:B------:R-:W-:Y:S01]  /*1260*/  LEA R50, R32.reuse, R23, 0x3 ;  /* 0x0000001720327211 */ /* 0x040fe200078e18ff */
[----:B------:R-:W-:Y:S01]  /*1270*/  IMAD R32, R32, 0x8, R49 ;  /* 0x0000000820207824 */ /* 0x000fe200078e0231 */
[----:B------:R-:W-:Y:S01]  /*1280*/  SHF.L.U32 R20, R20, 0x4, RZ ;  /* 0x0000000414147819 */ /* 0x000fe200000006ff */
[----:B------:R-:W-:Y:S01]  /*1290*/  ULEA UR4, UR5, UR4, 0x18 ;  /* 0x0000000405047291 */ /* 0x000fe2000f8ec03f */
[----:B------:R-:W-:Y:S01]  /*12a0*/  SHF.L.U32 R27, R27, 0x4, RZ ;  /* 0x000000041b1b7819 */ /* 0x000fe200000006ff */
[----:B------:R-:W-:Y:S01]  /*12b0*/  IMAD.IADD R29, R29, 0x1, -R24 ;  /* 0x000000011d1d7824 */ /* 0x000fe200078e0a18 */
[----:B------:R-:W-:Y:S01]  /*12c0*/  SHF.R.S32.HI R35, RZ, 0x1f, R39 ;  /* 0x0000001fff237819 */ /* 0x000fe20000011427 */
[----:B------:R-:W-:Y:S01]  /*12d0*/  IMAD.IADD R31, R26, 0x1, -R33 ;  /* 0x000000011a1f7824 */ /* 0x000fe200078e0a21 */
[----:B------:R-:W-:Y:S01]  /*12e0*/  IADD3 R38, P0, R10, R39, RZ ;  /* 0x000000270a267210 */ /* 0x000fe20007f1e0ff */
[----:B------:R-:W-:Y:S01]  /*12f0*/  IMAD.IADD R49, R49, 0x1, R50 ;  /* 0x0000000131317824 */ /* 0x000fe200078e0232 */
[----:B------:R-:W-:Y:S01]  /*1300*/  LOP3.LUT R37, R20, 0xffffffc0, RZ, 0xc0, !PT ;  /* 0xffffffc014257812 */ /* 0x000fe200078ec0ff */
[----:B------:R-:W-:Y:S01]  /*1310*/  VIADD R33, R9, -UR6 ;  /* 0x8000000609217c36 */ /* 0x000fe20008000000 */
[----:B------:R-:W-:-:S02]  /*1320*/  LOP3.LUT R44, R21, 0xffffffc0, RZ, 0xc0, !PT ;  /* 0xffffffc0152c7812 */ /* 0x000fc400078ec0ff */
[----:B------:R-:W-:Y:S02]  /*1330*/  LOP3.LUT R45, R22, 0xffffffc0, RZ, 0xc0, !PT ;  /* 0xffffffc0162d7812 */ /* 0x000fe400078ec0ff */
[----:B------:R-:W-:Y:S02]  /*1340*/  LOP3.LUT R46, R25, 0xffffffc0, RZ, 0xc0, !PT ;  /* 0xffffffc0192e7812 */ /* 0x000fe400078ec0ff */
[----:B------:R-:W-:Y:S02]  /*1350*/  LOP3.LUT R47, R27, 0xffffffc0, RZ, 0xc0, !PT ;  /* 0xffffffc01b2f7812 */ /* 0x000fe400078ec0ff */
[----:B------:R-:W-:Y:S02]  /*1360*/  LOP3.LUT R48, R48, 0xffffffc0, RZ, 0xc0, !PT ;  /* 0xffffffc030307812 */ /* 0x000fe400078ec0ff */
[----:B------:R-:W-:Y:S01]  /*1370*/  LEA.HI.X.SX32 R39, R10, R35, 0x1, P0 ;  /* 0x000000230a277211 */ /* 0x000fe200000f0eff */
[----:B------:R-:W-:Y:S01]  /*1380*/  IMAD.MOV.U32 R10, RZ, RZ, -0x800001 ;  /* 0xff7fffffff0a7424 */ /* 0x000fe200078e00ff */
[----:B0-----:R-:W-:-:S02]  /*1390*/  SHF.R.S32.HI R34, RZ, 0x1f, R34 ;  /* 0x0000001fff227819 */ /* 0x001fc40000011422 */
[----:B------:R-:W-:Y:S02]  /*13a0*/  LEA R35, R5, UR12, 0x5 ;  /* 0x0000000c05237c11 */ /* 0x000fe4000f8e28ff */
[----:B------:R-:W-:Y:S02]  /*13b0*/  LOP3.LUT R36, R7, 0xffffffc0, RZ, 0xc0, !PT ;  /* 0xffffffc007247812 */ /* 0x000fe400078ec0ff */
[----:B------:R-:W-:Y:S02]  /*13c0*/  LEA R50, R50, UR4, 0x2 ;  /* 0x0000000432327c11 */ /* 0x000fe4000f8e10ff */
        /* <DEDUP_REMOVED lines=13> */
.L_x_25985:
        /* <DEDUP_REMOVED lines=25> */
[----:B------:R-:W-:Y:S02]  /*1630*/  IMAD.MOV.U32 R25, RZ, RZ, R20 ;  /* 0x000000ffff197224 */ /* 0x000fe400078e0014 */
[----:B------:R-:W-:Y:S01]  /*1640*/  IMAD.MOV.U32 R20, RZ, RZ, RZ ;  /* 0x000000ffff147224 */ /* 0x000fe200078e00ff */
        /* <DEDUP_REMOVED lines=33> */
[----:B------:R-:W-:Y:S01]  /*1860*/  LEA.HI.X.SX32 R21, R13, R64, 0x1, P0 ;  /* 0x000000400d157211 */ /* 0x000fe200000f0eff */
[----:B------:R-:W2:Y:S03]  /*1870*/  LDG.E.CONSTANT R68, desc[UR10][R24.64] ;  /* 0x0000000a18447981 */ /* 0x000ea6000c1e9900 */
[----:B------:R-:W-:-:S02]  /*1880*/  LEA.HI.X R43, R22, UR9, R21, 0x1, P2 ;  /* 0x00000009162b7c11 */ /* 0x000fc400090f0c15 */
[----:B------:R-:W0:Y:S04]  /*1890*/  LDS.128 R20, [R35] ;  /* 0x0000000023147984 */ /* 0x000e280000000c00 */
[----:B------:R-:W3:Y:S01]  /*18a0*/  LDG.E.CONSTANT R65, desc[UR10][R42.64] ;  /* 0x0000000a2a417981 */ /* 0x000ee2000c1e9900 */
[----:B0-----:R-:W-:Y:S02]  /*18b0*/  HADD2.F32 R26, -RZ, R21.H0_H0 ;  /* 0x20000015ff1a7230 */ /* 0x001fe40000004100 */
[----:B------:R-:W-:Y:S02]  /*18c0*/  HADD2.F32 R66, -RZ, R20.H0_H0 ;  /* 0x20000014ff427230 */ /* 0x000fe40000004100 */
[----:B--2---:R-:W-:-:S05]  /*18d0*/  HADD2.F32 R27, -RZ, R68.H0_H0 ;  /* 0x20000044ff1b7230 */ /* 0x004fca0000004100 */
[----:B------:R-:W-:Y:S01]  /*18e0*/  FMUL.FTZ R41, R26, R27 ;  /* 0x0000001b1a297220 */ /* 0x000fe20000410000 */
[----:B---3--:R-:W-:-:S05]  /*18f0*/  HADD2.F32 R27, -RZ, R65.H0_H0 ;  /* 0x20000041ff1b7230 */ /* 0x008fca0000004100 */
        /* <DEDUP_REMOVED lines=9> */
[----:B------:R-:W-:Y:S02]  /*1990*/  LEA.HI.X R25, R25, UR9, R42, 0x1, P3 ;  /* 0x0000000919197c11 */ /* 0x000fe400098f0c2a */
[----:B------:R-:W-:-:S03]  /*19a0*/  IADD3 R43, P0, P2, R28, R40, R45 ;  /* 0x000000281c2b7210 */ /* 0x000fc60007a1e02d */
[----:B------:R-:W3:Y:S01]  /*19b0*/  LDG.E.CONSTANT R67, desc[UR10][R24.64] ;  /* 0x0000000a18437981 */ /* 0x000ee2000c1e9900 */
[----:B------:R-:W-:Y:S01]  /*19c0*/  LEA R42, P3, R43, UR8, 0x1 ;  /* 0x000000082b2a7c11 */ /* 0x000fe2000f8608ff */
[----:B------:R-:W-:Y:S01]  /*19d0*/  HADD2.F32 R21, -RZ, R21.H1_H1 ;  /* 0x30000015ff157230 */ /* 0x000fe20000004100 */
[----:B0-----:R-:W-:Y:S01]  /*19e0*/  IADD3.X R26, R60, R64, R53, P0, P2 ;  /* 0x000000403c1a7210 */ /* 0x001fe200007e4435 */
[----:B------:R-:W-:-:S03]  /*19f0*/  HADD2.F32 R68, -RZ, R68.H1_H1 ;  /* 0x30000044ff447230 */ /* 0x000fc60000004100 */
[----:B------:R-:W-:Y:S01]  /*1a00*/  LEA.HI.X R43, R43, UR9, R26, 0x1, P3 ;  /* 0x000000092b2b7c11 */ /* 0x000fe200098f0c1a */
[----:B------:R-:W-:Y:S02]  /*1a10*/  HADD2.F32 R20, -RZ, R20.H1_H1 ;  /* 0x30000014ff147230 */ /* 0x000fe40000004100 */
[----:B------:R-:W-:Y:S02]  /*1a20*/  FMUL.FTZ R21, R21, R68 ;  /* 0x0000004415157220 */ /* 0x000fe40000410000 */
[----:B------:R0:W4:Y:S01]  /*1a30*/  LDG.E.CONSTANT R42, desc[UR10][R42.64] ;  /* 0x0000000a2a2a7981 */ /* 0x000122000c1e9900 */
[----:B------:R-:W-:-:S05]  /*1a40*/  HADD2.F32 R65, -RZ, R65.H1_H1 ;  /* 0x30000041ff417230 */ /* 0x000fca0000004100 */
[----:B------:R-:W-:Y:S01]  /*1a50*/  FFMA.FTZ R20, R20, R65, R21 ;  /* 0x0000004114147223 */ /* 0x000fe20000010015 */
[----:B------:R-:W-:Y:S02]  /*1a60*/  HADD2.F32 R21, -RZ, R22.H0_H0 ;  /* 0x20000016ff157230 */ /* 0x000fe40000004100 */
[--C-:B------:R-:W-:Y:S02]  /*1a70*/  HADD2.F32 R65, -RZ, R23.reuse.H0_H0 ;  /* 0x20000017ff417230 */ /* 0x100fe40000004100 */
[----:B0-----:R-:W-:Y:S02]  /*1a80*/  HADD2.F32 R43, -RZ, R23.H1_H1 ;  /* 0x30000017ff2b7230 */ /* 0x001fe40000004100 */
[--C-:B--2---:R-:W-:Y:S02]  /*1a90*/  HADD2.F32 R24, -RZ, R41.reuse.H0_H0 ;  /* 0x20000029ff187230 */ /* 0x104fe40000004100 */
[----:B------:R-:W-:-:S03]  /*1aa0*/  HADD2.F32 R41, -RZ, R41.H1_H1 ;  /* 0x30000029ff297230 */ /* 0x000fc60000004100 */
[----:B------:R-:W-:Y:S01]  /*1ab0*/  FFMA.FTZ R66, R21, R24, R66 ;  /* 0x0000001815427223 */ /* 0x000fe20000010042 */
[----:B------:R-:W-:Y:S01]  /*1ac0*/  HADD2.F32 R21, -RZ, R22.H1_H1 ;  /* 0x30000016ff157230 */ /* 0x000fe20000004100 */
[----:B------:R-:W0:Y:S04]  /*1ad0*/  LDS.128 R24, [R35+0x10] ;  /* 0x0000100023187984 */ /* 0x000e280000000c00 */
[----:B------:R-:W-:Y:S01]  /*1ae0*/  FFMA.FTZ R20, R21, R41, R20 ;  /* 0x0000002915147223 */ /* 0x000fe20000010014 */
[--C-:B---3--:R-:W-:Y:S02]  /*1af0*/  HADD2.F32 R21, -RZ, R67.reuse.H0_H0 ;  /* 0x20000043ff157230 */ /* 0x108fe40000004100 */
[----:B------:R-:W-:-:S03]  /*1b00*/  HADD2.F32 R67, -RZ, R67.H1_H1 ;  /* 0x30000043ff437230 */ /* 0x000fc60000004100 */
[----:B------:R-:W-:Y:S01]  /*1b10*/  FFMA.FTZ R65, R65, R21, R66 ;  /* 0x0000001541417223 */ /* 0x000fe20000010042 */
[----:B------:R-:W-:Y:S01]  /*1b20*/  IADD3 R21, P0, P2, R29, R40, R46 ;  /* 0x000000281d157210 */ /* 0x000fe20007a1e02e */
[----:B------:R-:W-:-:S03]  /*1b30*/  FFMA.FTZ R43, R43, R67, R20 ;  /* 0x000000432b2b7223 */ /* 0x000fc60000010014 */
[----:B------:R-:W-:Y:S02]  /*1b40*/  LEA R20, P3, R21, UR8, 0x1 ;  /* 0x0000000815147c11 */ /* 0x000fe4000f8608ff */
[----:B------:R-:W-:Y:S01]  /*1b50*/  IADD3.X R22, R59, R64, R54, P0, P2 ;  /* 0x000000403b167210 */ /* 0x000fe200007e4436 */
[----:B----4-:R-:W-:-:S03]  /*1b60*/  HADD2.F32 R23, -RZ, R42.H0_H0 ;  /* 0x2000002aff177230 */ /* 0x010fc60000004100 */
[----:B------:R-:W-:-:S05]  /*1b70*/  LEA.HI.X R21, R21, UR9, R22, 0x1, P3 ;  /* 0x0000000915157c11 */ /* 0x000fca00098f0c16 */
[----:B------:R-:W2:Y:S01]  /*1b80*/  LDG.E.CONSTANT R20, desc[UR10][R20.64] ;  /* 0x0000000a14147981 */ /* 0x000ea2000c1e9900 */
[----:B0-----:R-:W-:-:S05]  /*1b90*/  HADD2.F32 R22, -RZ, R24.H0_H0 ;  /* 0x20000018ff167230 */ /* 0x001fca0000004100 */
[----:B------:R-:W-:Y:S01]  /*1ba0*/  FFMA.FTZ R65, R22, R23, R65 ;  /* 0x0000001716417223 */ /* 0x000fe20000010041 */
[----:B------:R-:W-:-:S04]  /*1bb0*/  IADD3 R23, P0, P2, R30, R40, R47 ;  /* 0x000000281e177210 */ /* 0x000fc80007a1e02f */
[----:B------:R-:W-:Y:S02]  /*1bc0*/  LEA R22, P3, R23, UR8, 0x1 ;  /* 0x0000000817167c11 */ /* 0x000fe4000f8608ff */
[----:B------:R-:W-:Y:S02]  /*1bd0*/  IADD3.X R66, R62, R64, R55, P0, P2 ;  /* 0x000000403e427210 */ /* 0x000fe400007e4437 */
[----:B------:R-:W-:Y:S02]  /*1be0*/  IADD3 R41, P0, P2, R31, R40, R48 ;  /* 0x000000281f297210 */ /* 0x000fe40007a1e030 */
[----:B------:R-:W-:Y:S02]  /*1bf0*/  LEA.HI.X R23, R23, UR9, R66, 0x1, P3 ;  /* 0x0000000917177c11 */ /* 0x000fe400098f0c42 */
[----:B------:R-:W-:Y:S02]  /*1c00*/  IADD3.X R64, R61, R64, R56, P0, P2 ;  /* 0x000000403d407210 */ /* 0x000fe400007e4438 */
[C---:B------:R-:W-:Y:S01]  /*1c10*/  LEA R40, P0, R41.reuse, UR8, 0x1 ;  /* 0x0000000829287c11 */ /* 0x040fe2000f8008ff */
[----:B------:R0:W3:Y:S03]  /*1c20*/  LDG.E.CONSTANT R22, desc[UR10][R22.64] ;  /* 0x0000000a16167981 */ /* 0x0000e6000c1e9900 */
[----:B------:R-:W-:-:S05]  /*1c30*/  LEA.HI.X R41, R41, UR9, R64, 0x1, P0 ;  /* 0x0000000929297c11 */ /* 0x000fca00080f0c40 */
[----:B------:R-:W4:Y:S01]  /*1c40*/  LDG.E.CONSTANT R40, desc[UR10][R40.64] ;  /* 0x0000000a28287981 */ /* 0x000f22000c1e9900 */
[----:B------:R-:W-:Y:S02]  /*1c50*/  HADD2.F32 R24, -RZ, R24.H1_H1 ;  /* 0x30000018ff187230 */ /* 0x000fe40000004100 */
[----:B------:R-:W-:-:S05]  /*1c60*/  HADD2.F32 R42, -RZ, R42.H1_H1 ;  /* 0x3000002aff2a7230 */ /* 0x000fca0000004100 */
[----:B------:R-:W-:Y:S01]  /*1c70*/  FFMA.FTZ R24, R24, R42, R43 ;  /* 0x0000002a18187223 */ /* 0x000fe2000001002b */
[--C-:B------:R-:W-:Y:S02]  /*1c80*/  HADD2.F32 R42, -RZ, R25.reuse.H0_H0 ;  /* 0x20000019ff2a7230 */ /* 0x100fe40000004100 */
[----:B------:R-:W-:Y:S02]  /*1c90*/  HADD2.F32 R25, -RZ, R25.H1_H1 ;  /* 0x30000019ff197230 */ /* 0x000fe40000004100 */
[----:B0-----:R-:W-:Y:S01]  /*1ca0*/  HADD2.F32 R23, -RZ, R26.H1_H1 ;  /* 0x3000001aff177230 */ /* 0x001fe20000004100 */
[----:B------:R-:W-:Y:S01]  /*1cb0*/  UMOV UR4, 0xffffffff ;  /* 0xffffffff00047882 */ /* 0x000fe20000000000 */
[----:B-----5:R-:W-:Y:S01]  /*1cc0*/  FSETP.NEU.FTZ.AND P0, PT, R2, RZ, PT ;  /* 0x000000ff0200720b */ /* 0x020fe20003f1d000 */
[--C-:B--2---:R-:W-:Y:S02]  /*1cd0*/  HADD2.F32 R21, -RZ, R20.reuse.H0_H0 ;  /* 0x20000014ff157230 */ /* 0x104fe40000004100 */
[----:B------:R-:W-:-:S03]  /*1ce0*/  HADD2.F32 R20, -RZ, R20.H1_H1 ;  /* 0x30000014ff147230 */ /* 0x000fc60000004100 */
[----:B------:R-:W-:Y:S02]  /*1cf0*/  FFMA.FTZ R21, R42, R21, R65 ;  /* 0x000000152a157223 */ /* 0x000fe40000010041 */
[----:B------:R-:W-:Y:S01]  /*1d00*/  FFMA.FTZ R20, R25, R20, R24 ;  /* 0x0000001419147223 */ /* 0x000fe20000010018 */
[----:B------:R-:W-:Y:S02]  /*1d10*/  HADD2.F32 R24, -RZ, R26.H0_H0 ;  /* 0x2000001aff187230 */ /* 0x000fe40000004100 */
[--C-:B------:R-:W-:Y:S02]  /*1d20*/  HADD2.F32 R26, -RZ, R27.reuse.H0_H0 ;  /* 0x2000001bff1a7230 */ /* 0x100fe40000004100 */
[----:B------:R-:W-:Y:S02]  /*1d30*/  HADD2.F32 R27, -RZ, R27.H1_H1 ;  /* 0x3000001bff1b7230 */ /* 0x000fe40000004100 */
[--C-:B---3--:R-:W-:Y:S02]  /*1d40*/  HADD2.F32 R25, -RZ, R22.reuse.H0_H0 ;  /* 0x20000016ff197230 */ /* 0x108fe40000004100 */
[----:B------:R-:W-:-:S03]  /*1d50*/  HADD2.F32 R22, -RZ, R22.H1_H1 ;  /* 0x30000016ff167230 */ /* 0x000fc60000004100 */
[----:B------:R-:W-:Y:S01]  /*1d60*/  FFMA.FTZ R21, R24, R25, R21 ;  /* 0x0000001918157223 */ /* 0x000fe20000010015 */
[--C-:B----4-:R-:W-:Y:S02]  /*1d70*/  HADD2.F32 R24, -RZ, R40.reuse.H0_H0 ;  /* 0x20000028ff187230 */ /* 0x110fe40000004100 */
        /* <DEDUP_REMOVED lines=9> */
.L_x_26022:
        /* <DEDUP_REMOVED lines=13> */
.L_x_25982:
[----:B------:R-:W-:-:S13]  /*1ee0*/  ISETP.NE.AND P0, PT, R5, RZ, PT ;  /* 0x000000ff0500720c */ /* 0x000fda0003f05270 */
[----:B------:R-:W-:-:S05]  /*1ef0*/  @!P0 MOV R21, 0xff7fffff ;  /* 0xff7fffff00158802 */ /* 0x000fca0000000f00 */
[----:B------:R0:W-:Y:S02]  /*1f00*/  @!P0 STS [R50], R21 ;  /* 0x0000001532008388 */ /* 0x0001e40000000800 */
.L_x_25984:
[----:B------:R-:W-:Y:S05]  /*1f10*/  BSYNC B1 ;  /* 0x0000000000017941 */ /* 0x000fea0003800000 */
.L_x_25981:
        /* <DEDUP_REMOVED lines=9> */
.L_x_25980:
[----:B------:R-:W-:Y:S05]  /*1fb0*/  BSYNC B0 ;  /* 0x0000000000007941 */ /* 0x000fea0003800000 */
.L_x_25979:
        /* <DEDUP_REMOVED lines=12> */
.L_x_26027:
[----:B------:R-:W-:Y:S02]  /*2080*/  ISETP.NE.AND P0, PT, R2, RZ, PT ;  /* 0x000000ff0200720c */ /* 0x000fe40003f05270 */
[----:B------:R-:W-:-:S04]  /*2090*/  IADD3 R5, R0, 0x7, RZ ;  /* 0x0000000700057810 */ /* 0x000fc80007ffe0ff */
        /* <DEDUP_REMOVED lines=13> */
.L_x_25987:
[----:B------:R-:W-:Y:S05]  /*2170*/  WARPSYNC.ALL ;  /* 0x0000000000007948 */ /* 0x000fea0003800000 */
[----:B--2---:R-:W-:Y:S01]  /*2180*/  SHF.R.S32.HI R5, RZ, 0x3, R14 ;  /* 0x00000003ff057819 */ /* 0x004fe2000001140e */
[----:B------:R-:W-:Y:S01]  /*2190*/  BAR.SYNC.DEFER_BLOCKING 0x0 ;  /* 0x0000000000007b1d */ /* 0x000fe20000010000 */
[----:B------:R-:W-:Y:S01]  /*21a0*/  ISETP.GT.AND P0, PT, R2, 0x3, PT ;  /* 0x000000030200780c */ /* 0x000fe20003f04270 */
[----:B------:R-:W-:Y:S01]  /*21b0*/  HFMA2.MMA R10, -RZ, RZ, 0, 0 ;  /* 0x00000000ff0a7435 */ /* 0x000fe200000001ff */
        /* <DEDUP_REMOVED lines=39> */
.L_x_25992:
        /* <DEDUP_REMOVED lines=11> */
.L_x_25991:
[----:B------:R-:W-:Y:S05]  /*24e0*/  BSYNC B1 ;  /* 0x0000000000017941 */ /* 0x000fea0003800000 */
.L_x_25990:
        /* <DEDUP_REMOVED lines=14> */
.L_x_25995:
        /* <DEDUP_REMOVED lines=24> */
[C---:B----4-:R-:W-:Y:S01]  /*2750*/  FADD.FTZ R25, -R8.reuse, R25 ;  /* 0x0000001908197221 */ /* 0x050fe20000010100 */
[----:B------:R-:W-:Y:S01]  /*2760*/  FMUL.FTZ R22, R23, 1.4426950216293334961 ;  /* 0x3fb8aa3b17167820 */ /* 0x000fe20000410000 */
[----:B------:R-:W4:Y:S01]  /*2770*/  MUFU.EX2 R18, R18 ;  /* 0x0000001200127308 */ /* 0x000f220000000800 */
[----:B------:R-:W3:Y:S01]  /*2780*/  LDS R23, [R11+0x1200] ;  /* 0x001200000b177984 */ /* 0x000ee20000000800 */
[----:B------:R-:W-:Y:S01]  /*2790*/  FMUL.FTZ R24, R25, 1.4426950216293334961 ;  /* 0x3fb8aa3b19187820 */ /* 0x000fe20000410000 */
[C---:B-----5:R-:W-:Y:S02]  /*27a0*/  FADD.FTZ R27, -R8.reuse, R27 ;  /* 0x0000001b081b7221 */ /* 0x060fe40000010100 */
[----:B------:R-:W5:Y:S01]  /*27b0*/  LDS R25, [R11+0x1400] ;  /* 0x001400000b197984 */ /* 0x000f620000000800 */
[C---:B------:R-:W-:Y:S01]  /*27c0*/  FADD.FTZ R29, -R8.reuse, R29 ;  /* 0x0000001d081d7221 */ /* 0x040fe20000010100 */
[----:B------:R-:W-:Y:S01]  /*27d0*/  FMUL.FTZ R27, R27, 1.4426950216293334961 ;  /* 0x3fb8aa3b1b1b7820 */ /* 0x000fe20000410000 */
[----:B------:R-:W0:Y:S01]  /*27e0*/  MUFU.EX2 R20, R20 ;  /* 0x0000001400147308 */ /* 0x000e220000000800 */
[----:B--2---:R-:W-:Y:S01]  /*27f0*/  STS [R11+-0x400], R16 ;  /* 0xfffc00100b007388 */ /* 0x004fe20000000800 */
[----:B------:R-:W-:Y:S01]  /*2800*/  FMUL.FTZ R29, R29, 1.4426950216293334961 ;  /* 0x3fb8aa3b1d1d7820 */ /* 0x000fe20000410000 */
[C---:B------:R-:W-:Y:S01]  /*2810*/  FADD.FTZ R31, -R8.reuse, R31 ;  /* 0x0000001f081f7221 */ /* 0x040fe20000010100 */
[----:B------:R-:W-:-:S03]  /*2820*/  FADD.FTZ R33, -R8, R33 ;  /* 0x0000002108217221 */ /* 0x000fc60000010100 */
[----:B------:R-:W-:Y:S01]  /*2830*/  FMUL.FTZ R31, R31, 1.4426950216293334961 ;  /* 0x3fb8aa3b1f1f7820 */ /* 0x000fe20000410000 */
[----:B------:R-:W2:Y:S01]  /*2840*/  MUFU.EX2 R22, R22 ;  /* 0x0000001600167308 */ /* 0x000ea20000000800 */
[----:B----4-:R-:W-:Y:S01]  /*2850*/  STS [R11+-0x200], R18 ;  /* 0xfffe00120b007388 */ /* 0x010fe20000000800 */
[----:B------:R-:W-:Y:S01]  /*2860*/  FMUL.FTZ R33, R33, 1.4426950216293334961 ;  /* 0x3fb8aa3b21217820 */ /* 0x000fe20000410000 */
[C---:B------:R-:W-:Y:S01]  /*2870*/  FADD.FTZ R35, -R8.reuse, R35 ;  /* 0x0000002308237221 */ /* 0x040fe20000010100 */
[----:B0-----:R-:W-:-:S04]  /*2880*/  FADD.FTZ R37, -R8, R37 ;  /* 0x0000002508257221 */ /* 0x001fc80000010100 */
[----:B------:R-:W0:Y:S01]  /*2890*/  MUFU.EX2 R24, R24 ;  /* 0x0000001800187308 */ /* 0x000e220000000800 */
[----:B------:R-:W-:Y:S01]  /*28a0*/  FMUL.FTZ R35, R35, 1.4426950216293334961 ;  /* 0x3fb8aa3b23237820 */ /* 0x000fe20000410000 */
[----:B------:R-:W-:Y:S01]  /*28b0*/  STS [R11], R20 ;  /* 0x000000140b007388 */ /* 0x000fe20000000800 */
[----:B------:R-:W-:Y:S01]  /*28c0*/  FMUL.FTZ R37, R37, 1.4426950216293334961 ;  /* 0x3fb8aa3b25257820 */ /* 0x000fe20000410000 */
[----:B-1----:R-:W-:-:S04]  /*28d0*/  FADD.FTZ R17, -R8, R17 ;  /* 0x0000001108117221 */ /* 0x002fc80000010100 */
[----:B------:R-:W-:Y:S01]  /*28e0*/  FMUL.FTZ R17, R17, 1.4426950216293334961 ;  /* 0x3fb8aa3b11117820 */ /* 0x000fe20000410000 */
[----:B------:R-:W1:Y:S01]  /*28f0*/  MUFU.EX2 R26, R27 ;  /* 0x0000001b001a7308 */ /* 0x000e620000000800 */
[C---:B------:R-:W-:Y:S01]  /*2900*/  FADD.FTZ R19, -R8.reuse, R19 ;  /* 0x0000001308137221 */ /* 0x040fe20000010100 */
[----:B--2---:R-:W-:Y:S01]  /*2910*/  STS [R11+0x200], R22 ;  /* 0x000200160b007388 */ /* 0x004fe20000000800 */
[----:B---3--:R-:W-:Y:S02]  /*2920*/  FADD.FTZ R21, -R8, R21 ;  /* 0x0000001508157221 */ /* 0x008fe40000010100 */
[----:B------:R-:W-:-:S03]  /*2930*/  FMUL.FTZ R19, R19, 1.4426950216293334961 ;  /* 0x3fb8aa3b13137820 */ /* 0x000fc60000410000 */
[----:B------:R2:W3:Y:S01]  /*2940*/  MUFU.EX2 R32, R17 ;  /* 0x0000001100207308 */ /* 0x0004e20000000800 */
[----:B------:R-:W-:Y:S01]  /*2950*/  FMUL.FTZ R21, R21, 1.4426950216293334961 ;  /* 0x3fb8aa3b15157820 */ /* 0x000fe20000410000 */
[C---:B------:R-:W-:Y:S01]  /*2960*/  FADD.FTZ R23, -R8.reuse, R23 ;  /* 0x0000001708177221 */ /* 0x040fe20000010100 */
[----:B0-----:R-:W-:Y:S01]  /*2970*/  STS [R11+0x400], R24 ;  /* 0x000400180b007388 */ /* 0x001fe20000000800 */
[----:B-----5:R-:W-:Y:S02]  /*2980*/  FADD.FTZ R25, -R8, R25 ;  /* 0x0000001908197221 */ /* 0x020fe40000010100 */
[----:B------:R-:W-:Y:S02]  /*2990*/  FMUL.FTZ R23, R23, 1.4426950216293334961 ;  /* 0x3fb8aa3b17177820 */ /* 0x000fe40000410000 */
[----:B------:R-:W0:Y:S01]  /*29a0*/  MUFU.EX2 R28, R29 ;  /* 0x0000001d001c7308 */ /* 0x000e220000000800 */
[----:B--2---:R-:W-:Y:S01]  /*29b0*/  FADD.FTZ R17, R16, R10 ;  /* 0x0000000a10117221 */ /* 0x004fe20000010000 */
[----:B------:R-:W-:Y:S01]  /*29c0*/  FMUL.FTZ R25, R25, 1.4426950216293334961 ;  /* 0x3fb8aa3b19197820 */ /* 0x000fe20000410000 */
[----:B-1----:R-:W-:Y:S02]  /*29d0*/  STS [R11+0x600], R26 ;  /* 0x0006001a0b007388 */ /* 0x002fe40000000800 */
[----:B------:R-:W-:-:S03]  /*29e0*/  FADD.FTZ R17, R17, R18 ;  /* 0x0000001211117221 */ /* 0x000fc60000010000 */
        /* <DEDUP_REMOVED lines=34> */
.L_x_25994:
[----:B------:R-:W-:Y:S05]  /*2c10*/  BSYNC B1 ;  /* 0x0000000000017941 */ /* 0x000fea0003800000 */
.L_x_25993:
        /* <DEDUP_REMOVED lines=55> */
.L_x_25997:
[----:B------:R-:W-:Y:S05]  /*2f90*/  BSYNC B1 ;  /* 0x0000000000017941 */ /* 0x000fea0003800000 */
.L_x_25996:
        /* <DEDUP_REMOVED lines=26> */
.L_x_25989:
[----:B------:R-:W-:Y:S05]  /*3140*/  BSYNC B0 ;  /* 0x0000000000007941 */ /* 0x000fea0003800000 */
.L_x_25988:
        /* <DEDUP_REMOVED lines=59> */
.L_x_26002:
        /* <DEDUP_REMOVED lines=8> */
.L_x_26001:
[----:B------:R-:W-:Y:S05]  /*3580*/  BSYNC B1 ;  /* 0x0000000000017941 */ /* 0x000fea0003800000 */
.L_x_26000:
        /* <DEDUP_REMOVED lines=14> */
.L_x_26005:
        /* <DEDUP_REMOVED lines=52> */
.L_x_26004:
[----:B------:R-:W-:Y:S05]  /*39b0*/  BSYNC B1 ;  /* 0x0000000000017941 */ /* 0x000fea0003800000 */
.L_x_26003:
        /* <DEDUP_REMOVED lines=31> */
.L_x_26007:
[----:B------:R-:W-:Y:S05]  /*3bb0*/  BSYNC B1 ;  /* 0x0000000000017941 */ /* 0x000fea0003800000 */
.L_x_26006:
        /* <DEDUP_REMOVED lines=14> */
.L_x_25999:
[----:B------:R-:W-:Y:S05]  /*3ca0*/  BSYNC B0 ;  /* 0x0000000000007941 */ /* 0x000fea0003800000 */
.L_x_25998:
        /* <DEDUP_REMOVED lines=29> */
[----:B0-----:R3:W-:Y:S04]  /*3e80*/  STG.E desc[UR10][R14.64], R8 ;  /* 0x000000080e007986 */ /* 0x0017e8000c10190a */
[----:B-1----:R3:W-:Y:S02]  /*3e90*/  STG.E desc[UR10][R16.64], R10 ;  /* 0x0000000a10007986 */ /* 0x0027e4000c10190a */
.L_x_26009:
[----:B------:R-:W-:Y:S05]  /*3ea0*/  BSYNC B0 ;  /* 0x0000000000007941 */ /* 0x000fea0003800000 */
.L_x_26008:
[----:B------:R-:W-:Y:S01]  /*3eb0*/  ULDC UR12, c[0x0][0x26c] ;  /* 0x00009b00000c7ab9 */ /* 0x000fe20000000800 */
[----:B------:R-:W-:Y:S01]  /*3ec0*/  BSSY B1, `(.L_x_26010) ;  /* 0x00000ce000017945 */ /* 0x000fe20003800000 */
[----:B--23--:R-:W-:Y:S01]  /*3ed0*/  HFMA2.MMA R15, -RZ, RZ, 0, 0 ;  /* 0x00000000ff0f7435 */ /* 0x00cfe200000001ff */
[----:B------:R-:W-:Y:S02]  /*3ee0*/  IMAD.MOV.U32 R6, RZ, RZ, RZ ;  /* 0x000000ffff067224 */ /* 0x000fe400078e00ff */
[----:B------:R-:W-:Y:S08]  /*3ef0*/  @P1 BRA `(.L_x_26011) ;  /* 0x0000000c00281947 */ /* 0x000ff00003800000 */
[----:B-1----:R-:W1:Y:S01]  /*3f00*/  I2F.RP R11, R7 ;  /* 0x00000007000b7306 */ /* 0x002e620000209400 */
[----:B------:R-:W2:Y:S01]  /*3f10*/  S2R R14, SR_CTAID.Z ;  /* 0x00000000000e7919 */ /* 0x000ea20000002700 */
[----:B------:R-:W3:Y:S01]  /*3f20*/  S2UR UR4, SR_CTAID.Y ;  /* 0x00000000000479c3 */ /* 0x000ee20000002600 */
[----:B------:R-:W-:Y:S01]  /*3f30*/  SHF.R.S32.HI R10, RZ, 0x1f, R13 ;  /* 0x0000001fff0a7819 */ /* 0x000fe2000001140d */
[----:B------:R-:W-:Y:S01]  /*3f40*/  ULDC UR7, c[0x0][0x270] ;  /* 0x00009c0000077ab9 */ /* 0x000fe20000000800 */
[----:B------:R-:W-:Y:S01]  /*3f50*/  ULDC.64 UR8, c[0x0][0x248] ;  /* 0x0000920000087ab9 */ /* 0x000fe20000000a00 */
[----:B------:R-:W-:Y:S01]  /*3f60*/  IMAD R4, R4, UR7, RZ ;  /* 0x0000000704047c24 */ /* 0x000fe2000f8e02ff */
[----:B------:R-:W-:Y:S01]  /*3f70*/  LEA.HI R10, R10, R13, RZ, 0x5 ;  /* 0x0000000d0a0a7211 */ /* 0x000fe200078f28ff */
[----:B------:R-:W-:Y:S01]  /*3f80*/  IMAD.SHL.U32 R32, R2, 0x8, RZ ;  /* 0x0000000802207824 */ /* 0x000fe200078e00ff */
[----:B------:R-:W-:Y:S01]  /*3f90*/  ULDC UR6, c[0x0][0x28c] ;  /* 0x0000a30000067ab9 */ /* 0x000fe20000000800 */
[----:B0-----:R-:W3:Y:S01]  /*3fa0*/  LDC R8, c[0x0][0x258] ;  /* 0x00009600ff087b82 */ /* 0x001ee20000000800 */
[----:B------:R-:W-:Y:S01]  /*3fb0*/  SHF.R.S32.HI R17, RZ, 0x5, R10 ;  /* 0x00000005ff117819 */ /* 0x000fe2000001140a */
[----:B------:R-:W-:Y:S01]  /*3fc0*/  VIADD R34, R32, 0x100 ;  /* 0x0000010020227836 */ /* 0x000fe20000000000 */
[----:B------:R-:W-:Y:S01]  /*3fd0*/  IADD3 R33, R9, -UR6, RZ ;  /* 0x8000000609217c10 */ /* 0x000fe2000fffe0ff */
[----:B-1----:R-:W0:Y:S04]  /*3fe0*/  MUFU.RCP R11, R11 ;  /* 0x0000000b000b7308 */ /* 0x002e280000001000 */
[----:B------:R-:W1:Y:S08]  /*3ff0*/  S2UR UR5, SR_CgaCtaId ;  /* 0x00000000000579c3 */ /* 0x000e700000008800 */
[----:B------:R-:W4:Y:S01]  /*4000*/  LDC R35, c[0x0][0x26c] ;  /* 0x00009b00ff237b82 */ /* 0x000f220000000800 */
[----:B0-----:R-:W-:Y:S01]  /*4010*/  VIADD R28, R11, 0xffffffe ;  /* 0x0ffffffe0b1c7836 */ /* 0x001fe20000000000 */
[----:B--2---:R-:W-:Y:S01]  /*4020*/  LEA R14, R14, R17, 0x6 ;  /* 0x000000110e0e7211 */ /* 0x004fe200078e30ff */
[----:B---3--:R-:W-:Y:S01]  /*4030*/  IMAD R15, R8, UR4, RZ ;  /* 0x00000004080f7c24 */ /* 0x008fe2000f8e02ff */
[----:B------:R-:W-:Y:S01]  /*4040*/  UMOV UR4, 0x400 ;  /* 0x0000040000047882 */ /* 0x000fe20000000000 */
[----:B------:R0:W2:Y:S01]  /*4050*/  F2I.FTZ.U32.TRUNC.NTZ R29, R28 ;  /* 0x0000001c001d7305 */ /* 0x0000a2000021f000 */
[----:B------:R-:W-:Y:S01]  /*4060*/  UIADD3 UR4, UR4, 0xa0, URZ ;  /* 0x000000a004047890 */ /* 0x000fe2000fffe03f */
[----:B------:R-:W-:Y:S01]  /*4070*/  SHF.R.S32.HI R8, RZ, 0x1f, R14 ;  /* 0x0000001fff087819 */ /* 0x000fe2000001140e */
[----:B------:R-:W-:Y:S01]  /*4080*/  IMAD.SHL.U32 R37, R14, 0x8, RZ ;  /* 0x000000080e257824 */ /* 0x000fe200078e00ff */
[----:B------:R-:W-:Y:S01]  /*4090*/  IADD3 R31, P0, R15, R14, RZ ;  /* 0x0000000e0f1f7210 */ /* 0x000fe20007f1e0ff */
[----:B-1----:R-:W-:-:S03]  /*40a0*/  ULEA UR4, UR5, UR4, 0x18 ;  /* 0x0000000405047291 */ /* 0x002fc6000f8ec03f */
[----:B------:R-:W-:Y:S01]  /*40b0*/  LEA.HI.X.SX32 R8, R15, R8, 0x1, P0 ;  /* 0x000000080f087211 */ /* 0x000fe200000f0eff */
[----:B0-----:R-:W-:Y:S01]  /*40c0*/  IMAD.MOV.U32 R28, RZ, RZ, RZ ;  /* 0x000000ffff1c7224 */ /* 0x001fe200078e00ff */
[----:B------:R-:W-:Y:S01]  /*40d0*/  LEA R30, P0, R31, UR8, 0x2 ;  /* 0x000000081f1e7c11 */ /* 0x000fe2000f8010ff */
[----:B------:R-:W-:Y:S01]  /*40e0*/  IMAD.MOV.U32 R15, RZ, RZ, RZ ;  /* 0x000000ffff0f7224 */ /* 0x000fe200078e00ff */
[----:B------:R-:W-:Y:S02]  /*40f0*/  LEA R36, R17, UR4, 0x5 ;  /* 0x0000000411247c11 */ /* 0x000fe4000f8e28ff */
[----:B------:R-:W-:Y:S01]  /*4100*/  LEA.HI.X R31, R31, UR9, R8, 0x2, P0 ;  /* 0x000000091f1f7c11 */ /* 0x000fe200080f1408 */
[----:B--2---:R-:W-:Y:S01]  /*4110*/  IMAD.MOV R10, RZ, RZ, -R29 ;  /* 0x000000ffff0a7224 */ /* 0x004fe200078e0a1d */
[----:B----4-:R-:W-:Y:S01]  /*4120*/  SHF.R.S32.HI R35, RZ, 0x1f, R35 ;  /* 0x0000001fff237819 */ /* 0x010fe20000011423 */
[----:B------:R-:W-:Y:S02]  /*4130*/  VIADD R36, R36, 0x10 ;  /* 0x0000001024247836 */ /* 0x000fe40000000000 */
[----:B------:R-:W-:-:S04]  /*4140*/  IMAD R11, R10, R7, RZ ;  /* 0x000000070a0b7224 */ /* 0x000fc800078e02ff */
[----:B------:R-:W-:Y:S01]  /*4150*/  IMAD.HI.U32 R28, R29, R11, R28 ;  /* 0x0000000b1d1c7227 */ /* 0x000fe200078e001c */
[----:B------:R-:W-:Y:S02]  /*4160*/  IADD3 R29, -R5, 0x1, RZ ;  /* 0x00000001051d7810 */ /* 0x000fe40007ffe1ff */
[----:B------:R-:W-:-:S07]  /*4170*/  SHF.R.S32.HI R5, RZ, 0x1f, R4 ;  /* 0x0000001fff057819 */ /* 0x000fce0000011404 */
.L_x_26018:
[----:B------:R-:W0:Y:S01]  /*4180*/  LDC R20, c[0x0][0x290] ;  /* 0x0000a400ff147b82 */ /* 0x000e220000000800 */
[----:B------:R-:W-:Y:S01]  /*4190*/  IABS R9, R37 ;  /* 0x0000002500097213 */ /* 0x000fe20000000000 */
[----:B------:R-:W-:Y:S01]  /*41a0*/  IMAD.IADD R38, R29, 0x1, R14 ;  /* 0x000000011d267824 */ /* 0x000fe200078e020e */
[----:B------:R-:W-:Y:S01]  /*41b0*/  IADD3 R14, R14, 0x4, RZ ;  /* 0x000000040e0e7810 */ /* 0x000fe20007ffe0ff */
[----:B------:R-:W-:Y:S02]  /*41c0*/  BSSY B0, `(.L_x_26012) ;  /* 0x0000098000007945 */ /* 0x000fe40003800000 */
        /* <DEDUP_REMOVED lines=55> */
[----:B------:R-:W-:Y:S02]  /*4540*/  IADD3 R18, P1, R32, R18, RZ ;  /* 0x0000001220127210 */ /* 0x000fe40007f3e0ff */
[----:B------:R-:W-:Y:S02]  /*4550*/  LEA.HI.X R9, R9, R17, R10, 0x1, P2 ;  /* 0x0000001109097211 */ /* 0x000fe400010f0c0a */
        /* <DEDUP_REMOVED lines=9> */
[----:B---3--:R-:W-:-:S07]  /*45f0*/  F2FP.F16.F32.PACK_AB R24, R25, R24 ;  /* 0x000000181918723e */ /* 0x008fce00000000ff */
[----:B------:R-:W-:Y:S05]  /*4600*/  @P1 BRA `(.L_x_26015) ;  /* 0x00000000007c1947 */ /* 0x000fea0003800000 */
        /* <DEDUP_REMOVED lines=8> */
[----:B------:R-:W-:Y:S02]  /*4690*/  ISETP.GE.AND P4, PT, R23, R0, PT ;  /* 0x000000001700720c */ /* 0x000fe40003f86270 */
[----:B-----5:R-:W-:Y:S02]  /*46a0*/  SEL R38, R18, RZ, !P6 ;  /* 0x000000ff12267207 */ /* 0x020fe40007000000 */
[----:B------:R-:W-:-:S02]  /*46b0*/  PRMT R18, R17, 0x7632, R18 ;  /* 0x0000763211127816 */ /* 0x000fc40000000012 */
[-C--:B------:R-:W-:Y:S01]  /*46c0*/  ISETP.GE.AND P3, PT, R21, R0.reuse, PT ;  /* 0x000000001500720c */ /* 0x080fe20003f66270 */
[----:B------:R-:W-:Y:S01]  /*46d0*/  VIADD R21, R37, 0x7 ;  /* 0x0000000725157836 */ /* 0x000fe20000000000 */
[----:B------:R-:W-:Y:S02]  /*46e0*/  SEL R40, R19, RZ, !P4 ;  /* 0x000000ff13287207 */ /* 0x000fe40006000000 */
[----:B------:R-:W-:Y:S02]  /*46f0*/  PRMT R19, R18, 0x7632, R19 ;  /* 0x0000763212137816 */ /* 0x000fe40000000013 */
[----:B------:R-:W-:Y:S02]  /*4700*/  IADD3 R23, R37, 0x1, RZ ;  /* 0x0000000125177810 */ /* 0x000fe40007ffe0ff */
        /* <DEDUP_REMOVED lines=15> */
.L_x_26015:
[----:B------:R-:W-:Y:S05]  /*4800*/  BSYNC B2 ;  /* 0x0000000000027941 */ /* 0x000fea0003800000 */
.L_x_26014:
[----:B------:R-:W-:Y:S01]  /*4810*/  BSSY B2, `(.L_x_26016) ;  /* 0x0000022000027945 */ /* 0x000fe20003800000 */
[----:B-----5:R-:W-:-:S03]  /*4820*/  HMUL2 R17, R22, R17 ;  /* 0x0000001116117232 */ /* 0x020fc60000000000 */
[----:B------:R-:W-:Y:S05]  /*4830*/  @P1 BRA `(.L_x_26017) ;  /* 0x00000000007c1947 */ /* 0x000fea0003800000 */
[C---:B------:R-:W-:Y:S02]  /*4840*/  VIADD R21, R37.reuse, 0x2 ;  /* 0x0000000225157836 */ /* 0x040fe40000000000 */
        /* <DEDUP_REMOVED lines=30> */
.L_x_26017:
[----:B------:R-:W-:Y:S05]  /*4a30*/  BSYNC B2 ;  /* 0x0000000000027941 */ /* 0x000fea0003800000 */
.L_x_26016:
[----:B------:R-:W-:Y:S01]  /*4a40*/  HFMA2.MMA R22, R22, R9, -RZ ;  /* 0x0000000916167235 */ /* 0x000fe200001000ff */
[----:B------:R-:W-:Y:S01]  /*4a50*/  F2FP.F16.F32.PACK_AB R26, R27, R26 ;  /* 0x0000001a1b1a723e */ /* 0x000fe200000000ff */
[----:B------:R-:W-:-:S08]  /*4a60*/  HFMA2.MMA R9, R20, R16, R17 ;  /* 0x0000001014097235 */ /* 0x000fd00000000011 */
[----:B------:R-:W-:Y:S01]  /*4a70*/  HFMA2.MMA R9, R24, R18, R9 ;  /* 0x0000001218097235 */ /* 0x000fe20000000009 */
[----:B------:R-:W-:-:S04]  /*4a80*/  HFMA2 R22, R20, R8, R22 ;  /* 0x0000000814167231 */ /* 0x000fc80000000016 */
[----:B------:R-:W-:-:S03]  /*4a90*/  HFMA2 R22, R24, R10, R22 ;  /* 0x0000000a18167231 */ /* 0x000fc60000000016 */
[----:B------:R-:W-:Y:S01]  /*4aa0*/  HFMA2.MMA R9, R26, R19, R9 ;  /* 0x000000131a097235 */ /* 0x000fe20000000009 */
        /* <DEDUP_REMOVED lines=8> */
[----:B------:R-:W-:-:S07]  /*4b30*/  FADD.FTZ R15, R15, R8 ;  /* 0x000000080f0f7221 */ /* 0x000fce0000010000 */
.L_x_26013:
[----:B------:R-:W-:Y:S05]  /*4b40*/  BSYNC B0 ;  /* 0x0000000000007941 */ /* 0x000fea0003800000 */
.L_x_26012:
[----:B------:R-:W-:Y:S01]  /*4b50*/  IADD3 R30, P1, R30, 0x10, RZ ;  /* 0x000000101e1e7810 */ /* 0x000fe20007f3e0ff */
[----:B------:R-:W-:Y:S01]  /*4b60*/  VIADD R36, R36, 0x80 ;  /* 0x0000008024247836 */ /* 0x000fe20000000000 */
[----:B------:R-:W-:-:S03]  /*4b70*/  IADD3 R37, R37, 0x20, RZ ;  /* 0x0000002025257810 */ /* 0x000fc60007ffe0ff */
[----:B------:R-:W-:Y:S01]  /*4b80*/  IMAD.X R31, RZ, RZ, R31, P1 ;  /* 0x000000ffff1f7224 */ /* 0x000fe200008e061f */
[----:B------:R-:W-:Y:S07]  /*4b90*/  @!P0 BRA `(.L_x_26018) ;  /* 0xfffffff400788947 */ /* 0x000fee000383ffff */
.L_x_26011:
[----:B------:R-:W-:Y:S05]  /*4ba0*/  BSYNC B1 ;  /* 0x0000000000017941 */ /* 0x000fea0003800000 */
.L_x_26010:
        /* <DEDUP_REMOVED lines=12> */
[----:B------:R-:W-:-:S02]  /*4c70*/  ISETP.GT.AND P2, PT, R13, 0x1f, PT ;  /* 0x0000001f0d00780c */ /* 0x000fc40003f44270 */
[----:B------:R-:W-:Y:S01]  /*4c80*/  IADD3 R13, R13, 0x1f, RZ ;  /* 0x0000001f0d0d7810 */ /* 0x000fe20007ffe0ff */
[----:B--2---:R-:W-:-:S06]  /*4c90*/  ULEA UR4, UR5, UR4, 0x18 ;  /* 0x0000000405047291 */ /* 0x004fcc000f8ec03f */
[----:B------:R-:W-:-:S05]  /*4ca0*/  LEA R0, R0, UR4, 0x2 ;  /* 0x0000000400007c11 */ /* 0x000fca000f8e10ff */
[----:B------:R-:W-:Y:S04]  /*4cb0*/  @!P0 STS [R0+-0x200], R15 ;  /* 0xfffe000f00008388 */ /* 0x000fe80000000800 */
[----:B------:R-:W-:Y:S01]  /*4cc0*/  @!P0 STS [R0+-0x180], R6 ;  /* 0xfffe800600008388 */ /* 0x000fe20000000800 */
[----:B------:R-:W-:Y:S01]  /*4cd0*/  BAR.SYNC.DEFER_BLOCKING 0x0 ;  /* 0x0000000000007b1d */ /* 0x000fe20000010000 */
[----:B------:R-:W-:-:S05]  /*4ce0*/  ISETP.NE.AND P0, PT, R5, 0x20, PT ;  /* 0x000000200500780c */ /* 0x000fca0003f05270 */
[----:B------:R-:W2:Y:S04]  /*4cf0*/  @!P1 LDS R3, [R0] ;  /* 0x0000000000039984 */ /* 0x000ea80000000800 */
[----:B------:R-:W3:Y:S01]  /*4d00*/  @!P1 LDS R4, [R0+0x80] ;  /* 0x0000800000049984 */ /* 0x000ee20000000800 */
[----:B--2---:R-:W-:Y:S01]  /*4d10*/  @!P1 FADD.FTZ R15, R3, R15 ;  /* 0x0000000f030f9221 */ /* 0x004fe20000010000 */
[----:B------:R-:W-:Y:S01]  /*4d20*/  BAR.SYNC.DEFER_BLOCKING 0x0 ;  /* 0x0000000000007b1d */ /* 0x000fe20000010000 */
[----:B---3--:R-:W-:Y:S01]  /*4d30*/  @!P1 FADD.FTZ R6, R4, R6 ;  /* 0x0000000604069221 */ /* 0x008fe20000010000 */
[----:B------:R-:W-:-:S04]  /*4d40*/  ISETP.GT.U32.AND P1, PT, R13, 0x3e, PT ;  /* 0x0000003e0d00780c */ /* 0x000fc80003f24070 */
[----:B------:R2:W-:Y:S04]  /*4d50*/  @!P0 STS [R0+-0x100], R15 ;  /* 0xffff000f00008388 */ /* 0x0005e80000000800 */
[----:B------:R2:W-:Y:S01]  /*4d60*/  @!P0 STS [R0+-0x80], R6 ;  /* 0xffff800600008388 */ /* 0x0005e20000000800 */
[----:B------:R-:W-:Y:S06]  /*4d70*/  BAR.SYNC.DEFER_BLOCKING 0x0 ;  /* 0x0000000000007b1d */ /* 0x000fec0000010000 */
[----:B------:R2:W3:Y:S04]  /*4d80*/  @!P2 LDS R3, [R0] ;  /* 0x000000000003a984 */ /* 0x0004e80000000800 */
[----:B------:R2:W4:Y:S01]  /*4d90*/  @!P2 LDS R4, [R0+0x80] ;  /* 0x000080000004a984 */ /* 0x0005220000000800 */
[----:B------:R-:W-:Y:S06]  /*4da0*/  BAR.SYNC.DEFER_BLOCKING 0x0 ;  /* 0x0000000000007b1d */ /* 0x000fec0000010000 */
[----:B------:R-:W-:Y:S05]  /*4db0*/  @P1 EXIT ;  /* 0x000000000000194d */ /* 0x000fea0003800000 */
[----:B------:R-:W5:Y:S01]  /*4dc0*/  S2UR UR6, SR_CTAID.Y ;  /* 0x00000000000679c3 */ /* 0x000f620000002600 */
[----:B------:R-:W-:Y:S01]  /*4dd0*/  ULDC UR5, c[0x0][0x14] ;  /* 0x0000050000057ab9 */ /* 0x000fe20000000800 */
[----:B------:R-:W-:Y:S01]  /*4de0*/  ULDC UR4, c[0x0][0xc] ;  /* 0x0000030000047ab9 */ /* 0x000fe20000000800 */
[----:B--2---:R-:W-:Y:S02]  /*4df0*/  VIADD R0, R2, 0x20 ;  /* 0x0000002002007836 */ /* 0x004fe40000000000 */
[----:B---3--:R-:W-:Y:S01]  /*4e00*/  @!P2 FADD.FTZ R15, R3, R15 ;  /* 0x0000000f030fa221 */ /* 0x008fe20000010000 */
[----:B----4-:R-:W-:Y:S02]  /*4e10*/  @!P2 FADD.FTZ R6, R4, R6 ;  /* 0x000000060406a221 */ /* 0x010fe40000010000 */
[----:B------:R-:W2:Y:S08]  /*4e20*/  S2UR UR8, SR_CTAID.X ;  /* 0x00000000000879c3 */ /* 0x000eb00000002500 */
[----:B------:R-:W3:Y:S01]  /*4e30*/  S2UR UR7, SR_CTAID.Z ;  /* 0x00000000000779c3 */ /* 0x000ee20000002700 */
[----:B-----5:R-:W-:-:S02]  /*4e40*/  UIMAD UR4, UR6, UR4, URZ ;  /* 0x00000004060472a4 */ /* 0x020fc4000f8e023f */
[----:B--2---:R-:W-:Y:S02]  /*4e50*/  UIMAD UR6, UR8, UR5, URZ ;  /* 0x00000005080672a4 */ /* 0x004fe4000f8e023f */
[----:B------:R-:W-:Y:S02]  /*4e60*/  UIMAD UR5, UR4, UR5, URZ ;  /* 0x00000005040572a4 */ /* 0x000fe4000f8e023f */
[----:B------:R-:W-:Y:S02]  /*4e70*/  USHF.L.U32 UR6, UR6, 0x6, URZ ;  /* 0x0000000606067899 */ /* 0x000fe4000800063f */
[----:B------:R-:W-:Y:S02]  /*4e80*/  USHF.L.U32 UR5, UR5, 0x6, URZ ;  /* 0x0000000605057899 */ /* 0x000fe4000800063f */
[----:B---3--:R-:W-:Y:S02]  /*4e90*/  USHF.L.U32 UR4, UR7, 0x6, URZ ;  /* 0x0000000607047899 */ /* 0x008fe4000800063f */
[----:B------:R-:W-:-:S02]  /*4ea0*/  USHF.R.S32.HI UR8, URZ, 0x1f, UR6 ;  /* 0x0000001f3f087899 */ /* 0x000fc40008011406 */
[----:B------:R-:W-:Y:S02]  /*4eb0*/  USHF.R.S32.HI UR9, URZ, 0x1f, UR4 ;  /* 0x0000001f3f097899 */ /* 0x000fe40008011404 */
[----:B------:R-:W-:Y:S02]  /*4ec0*/  USHF.R.S32.HI UR7, URZ, 0x1f, UR5 ;  /* 0x0000001f3f077899 */ /* 0x000fe40008011405 */
[----:B------:R-:W-:-:S04]  /*4ed0*/  UIADD3 UR4, UP0, UP1, UR5, UR6, UR4 ;  /* 0x0000000605047290 */ /* 0x000fc8000f91e004 */
[----:B------:R-:W-:Y:S02]  /*4ee0*/  UIADD3.X UR7, UR7, UR8, UR9, UP0, UP1 ;  /* 0x0000000807077290 */ /* 0x000fe400087e2409 */
[----:B------:R-:W-:Y:S02]  /*4ef0*/  IADD3 R3, P0, R2, UR4, RZ ;  /* 0x0000000402037c10 */ /* 0x000fe4000ff1e0ff */
[----:B------:R-:W-:Y:S01]  /*4f00*/  IADD3 R5, P1, R0, UR4, RZ ;  /* 0x0000000400057c10 */ /* 0x000fe2000ff3e0ff */
[----:B------:R-:W-:Y:S01]  /*4f10*/  ULDC.64 UR4, c[0x0][0x220] ;  /* 0x0000880000047ab9 */ /* 0x000fe20000000a00 */
[----:B-1----:R-:W-:Y:S02]  /*4f20*/  LEA.HI.X.SX32 R10, R2, UR7, 0x1, P0 ;  /* 0x00000007020a7c11 */ /* 0x002fe400080f0eff */
[----:B0-----:R-:W-:Y:S02]  /*4f30*/  LEA.HI.X.SX32 R8, R0, UR7, 0x1, P1 ;  /* 0x0000000700087c11 */ /* 0x001fe400088f0eff */
        /* <DEDUP_REMOVED lines=9> */
.L_x_25983:
[----:B------:R-:W-:Y:S01]  /*4fd0*/  BSSY B2, `(.L_x_26019) ;  /* 0x0000007000027945 */ /* 0x000fe20003800000 */
[----:B------:R-:W-:Y:S01]  /*4fe0*/  IMAD.MOV.U32 R24, RZ, RZ, 0x2 ;  /* 0x00000002ff187424 */ /* 0x000fe200078e00ff */
[----:B------:R-:W-:Y:S01]  /*4ff0*/  MOV R23, 0xffffffff ;  /* 0xffffffff00177802 */ /* 0x000fe20000000f00 */
[----:B------:R-:W-:-:S07]  /*5000*/  IMAD.MOV.U32 R25, RZ, RZ, 0x1f ;  /* 0x0000001fff197424 */ /* 0x000fce00078e00ff */
[----:B------:R-:W-:Y:S05]  /*5010*/  WARPSYNC.COLLECTIVE R23, `(.L_x_26020) ;  /* 0x0000000017087348 */ /* 0x000fea0003c00000 */
[----:B------:R0:W1:Y:S02]  /*5020*/  SHFL.BFLY P2, R22, R20, R24, R25 ;  /* 0x0c00001814167389 */ /* 0x0000640000040019 */
[----:B01----:R-:W-:Y:S01]  /*5030*/  ENDCOLLECTIVE ;  /* 0x000000000000791b */ /* 0x003fe20003800000 */
.L_x_26020:
[----:B------:R-:W-:Y:S05]  /*5040*/  BSYNC B2 ;  /* 0x0000000000027941 */ /* 0x000fea0003800000 */
.L_x_26019:
        /* <DEDUP_REMOVED lines=9> */
.L_x_26021:
[----:B------:R-:W-:Y:S05]  /*50e0*/  BRA `(.L_x_26022) ;  /* 0xffffffcc00487947 */ /* 0x000fea000383ffff */
.L_x_25986:
        /* <DEDUP_REMOVED lines=8> */
.L_x_26024:
[----:B------:R-:W-:Y:S05]  /*5170*/  BSYNC B0 ;  /* 0x0000000000007941 */ /* 0x000fea0003800000 */
.L_x_26023:
        /* <DEDUP_REMOVED lines=9> */
.L_x_26025:
[----:B------:R-:W-:Y:S02]  /*5210*/  IMAD.MOV.U32 R24, RZ, RZ, 0x4 ;  /* 0x00000004ff187424 */ /* 0x000fe400078e00ff */
[----:B------:R-:W-:-:S05]  /*5220*/  IMAD.MOV.U32 R8, RZ, RZ, R22 ;  /* 0x000000ffff087224 */ /* 0x000fca00078e0016 */
[----:B------:R-:W-:-:S04]  /*5230*/  FMNMX.FTZ R11, R5, R8, !PT ;  /* 0x00000008050b7209 */ /* 0x000fc80007810000 */
[----:B------:R-:W-:-:S07]  /*5240*/  MOV R20, R11 ;  /* 0x0000000b00147202 */ /* 0x000fce0000000f00 */
[----:B------:R-:W-:Y:S05]  /*5250*/  WARPSYNC.COLLECTIVE R23, `(.L_x_26026) ;  /* 0x0000000017087348 */ /* 0x000fea0003c00000 */
[----:B------:R0:W1:Y:S02]  /*5260*/  SHFL.BFLY P2, R22, R20, R24, R25 ;  /* 0x0c00001814167389 */ /* 0x0000640000040019 */
[----:B01----:R-:W-:Y:S01]  /*5270*/  ENDCOLLECTIVE ;  /* 0x000000000000791b */ /* 0x003fe20003800000 */
.L_x_26026:
[----:B------:R-:W-:Y:S01]  /*5280*/  IMAD.MOV.U32 R8, RZ, RZ, R22 ;  /* 0x000000ffff087224 */ /* 0x000fe200078e0016 */
[----:B------:R-:W-:Y:S06]  /*5290*/  BRA `(.L_x_26027) ;  /* 0xffffffcc00787947 */ /* 0x000fec000383ffff */
.L_x_26028:
        /* <DEDUP_REMOVED lines=14> */
.L_x_30016:


//--------------------- .text._ZN4vllm32paged_attention_v2_reduce_kernelItLi32ELi128ELi512EEEvPT_PKfS4_PKS1_PKii --------------------------
	.section	.text._ZN4vllm32paged_attention_v2_reduce_kernelItLi32ELi128ELi512EEEvPT_PKfS4_PKS1_PKii,"ax",@progbits
	.align	128
        .global         _ZN4vllm32paged_attention_v2_reduce_kernelItLi32ELi128ELi512EEEvPT_PKfS4_PKS1_PKii
        .type           _ZN4vllm32paged_attention_v2_reduce_kernelItLi32ELi128ELi512EEEvPT_PKfS4_PKS1_PKii,@function
        .size           _ZN4vllm32paged_attention_v2_reduce_kernelItLi32ELi128ELi512EEEvPT_PKfS4_PKS1_PKii,(.L_x_30017 - _ZN4vllm32paged_attention_v2_reduce_kernelItLi32ELi128ELi512EEEvPT_PKfS4_PKS1_PKii)
        .other          _ZN4vllm32paged_attention_v2_reduce_kernelItLi32ELi128ELi512EEEvPT_PKfS4_PKS1_PKii,@"STO_CUDA_ENTRY STV_DEFAULT"
_ZN4vllm32paged_attention_v2_reduce_kernelItLi32ELi128ELi512EEEvPT_PKfS4_PKS1_PKii:
.text._ZN4vllm32paged_attention_v2_reduce_kernelItLi32ELi128ELi512EEEvPT_PKfS4_PKS1_PKii:
        /* <DEDUP_REMOVED lines=35> */
.L_x_26032:
        /* <DEDUP_REMOVED lines=11> */
.L_x_26031:
[----:B------:R-:W-:Y:S05]  /*02e0*/  BSYNC B0 ;  /* 0x0000000000007941 */ /* 0x000fea0003800000 */
.L_x_26030:
        /* <DEDUP_REMOVED lines=39> */
.L_x_26035:
        /* <DEDUP_REMOVED lines=17> */
.L_x_26034:
[----:B------:R-:W-:Y:S05]  /*0670*/  BSYNC B0 ;  /* 0x0000000000007941 */ /* 0x000fea0003800000 */
.L_x_26033:
        /* <DEDUP_REMOVED lines=43> */
.L_x_26042:
        /* <DEDUP_REMOVED lines=17> */
.L_x_26040:
        /* <DEDUP_REMOVED lines=110> */
.L_x_26039:
        /* <DEDUP_REMOVED lines=61> */
.L_x_26041:
[----:B------:R-:W-:-:S13]  /*14f0*/  ISETP.NE.OR P0, PT, R23, RZ, P0 ;  /* 0x000000ff1700720c */ /* 0x000fda0000705670 */
[----:B------:R-:W-:Y:S05]  /*1500*/  @!P0 BRA `(.L_x_26037) ;  /* 0x0000000000888947 */ /* 0x000fea0003800000 */
.L_x_26038:
        /* <DEDUP_REMOVED lines=34> */
.L_x_26037:
        /* <DEDUP_REMOVED lines=27> */
.L_x_26036:
        /* <DEDUP_REMOVED lines=11> */
.L_x_26029:
        /* <DEDUP_REMOVED lines=19> */
.L_x_26043:
        /* <DEDUP_REMOVED lines=15> */
.L_x_26044:
        /* <DEDUP_REMOVED lines=13> */
.L_x_30017:


//--------------------- .text._ZN4vllm25paged_attention_v2_kernelIttLi32ELi8ELi128ELNS_18Fp8KVCacheDataTypeE0ELb1ELi512EEEvPfS2_PT_PKS3_PKT0_S9_ifPKiSB_iPKfiiiSD_SD_iiiii --------------------------
	.section	.text._ZN4vllm25paged_attention_v2_kernelIttLi32ELi8ELi128ELNS_18Fp8KVCacheDataTypeE0ELb1ELi512EEEvPfS2_PT_PKS3_PKT0_S9_ifPKiSB_iPKfiiiSD_SD_iiiii,"ax",@progbits
	.align	128
        .global         _ZN4vllm25paged_attention_v2_kernelIttLi32ELi8ELi128ELNS_18Fp8KVCacheDataTypeE0ELb1ELi512EEEvPfS2_PT_PKS3_PKT0_S9_ifPKiSB_iPKfiiiSD_SD_iiiii
        .type           _ZN4vllm25paged_attention_v2_kernelIttLi32ELi8ELi128ELNS_18Fp8KVCacheDataTypeE0ELb1ELi512EEEvPfS2_PT_PKS3_PKT0_S9_ifPKiSB_iPKfiiiSD_SD_iiiii,@function
        .size           _ZN4vllm25paged_attention_v2_kernelIttLi32ELi8ELi128ELNS_18Fp8KVCacheDataTypeE0ELb1ELi512EEEvPfS2_PT_PKS3_PKT0_S9_ifPKiSB_iPKfiiiSD_SD_iiiii,(.L_x_30018 - _ZN4vllm25paged_attention_v2_kernelIttLi32ELi8ELi128ELNS_18Fp8KVCacheDataTypeE0ELb1ELi512EEEvPfS2_PT_PKS3_PKT0_S9_ifPKiSB_iPKfiiiSD_SD_iiiii)
        .other          _ZN4vllm25paged_attention_v2_kernelIttLi32ELi8ELi128ELNS_18Fp8KVCacheDataTypeE0ELb1ELi512EEEvPfS2_PT_PKS3_PKT0_S9_ifPKiSB_iPKfiiiSD_SD_iiiii,@"STO_CUDA_ENTRY STV_DEFAULT"
_ZN4vllm25paged_attention_v2_kernelIttLi32ELi8ELi128ELNS_18Fp8KVCacheDataTypeE0ELb1ELi512EEEvPfS2_PT_PKS3_PKT0_S9_ifPKiSB_iPKfiiiSD_SD_iiiii:
.text._ZN4vllm25paged_attention_v2_kernelIttLi32ELi8ELi128ELNS_18Fp8KVCacheDataTypeE0ELb1ELi512EEEvPfS2_PT_PKS3_PKT0_S9_ifPKiSB_iPKfiiiSD_SD_iiiii:
        /* <DEDUP_REMOVED lines=98> */
[----:B------:R-:W-:Y:S01]  /*0620*/  IMAD.SHL.U32 R11, R7, 0x20, RZ ;  /* 0x00000020070b7824 */ /* 0x000fe200078e00ff */
[----:B------:R-:W-:Y:S01]  /*0630*/  BSSY B1, `(.L_x_26047) ;  /* 0x0000025000017945 */ /* 0x000fe20003800000 */
[----:B------:R-:W-:Y:S01]  /*0640*/  IADD3 R5, -R12, 0x1f, R5 ;  /* 0x0000001f0c057810 */ /* 0x000fe20007ffe105 */
[----:B------:R-:W-:Y:S01]  /*0650*/  IMAD.U32 R6, RZ, RZ, UR5 ;  /* 0x00000005ff067e24 */ /* 0x000fe2000f8e00ff */
[----:B------:R-:W-:Y:S02]  /*0660*/  MOV R14, R12 ;  /* 0x0000000c000e7202 */ /* 0x000fe40000000f00 */
        /* <DEDUP_REMOVED lines=22> */
.L_x_26049:
[----:B------:R-:W-:Y:S02]  /*07d0*/  IMAD.MOV.U32 R4, RZ, RZ, R17 ;  /* 0x000000ffff047224 */ /* 0x000fe400078e0011 */
        /* <DEDUP_REMOVED lines=10> */
.L_x_26048:
[----:B------:R-:W-:Y:S05]  /*0880*/  BSYNC B1 ;  /* 0x0000000000017941 */ /* 0x000fea0003800000 */
.L_x_26047:
        /* <DEDUP_REMOVED lines=11> */
[----:B------:R-:W-:Y:S01]  /*0940*/  IMAD R4, R14, 0x4, R11 ;  /* 0x000000040e047824 */ /* 0x000fe200078e020b */
[----:B------:R-:W-:Y:S02]  /*0950*/  LEA.HI.X R19, R6, R19, R15, 0x1, P0 ;  /* 0x0000001306137211 */ /* 0x000fe400000f0c0f */
[----:B------:R-:W-:Y:S01]  /*0960*/  IADD3 R6, R14, -0x80, RZ ;  /* 0xffffff800e067810 */ /* 0x000fe20007ffe0ff */
[----:B------:R-:W-:-:S07]  /*0970*/  VIADD R10, R4, 0x100 ;  /* 0x00000100040a7836 */ /* 0x000fce0000000000 */
.L_x_26050:
        /* <DEDUP_REMOVED lines=17> */
.L_x_26046:
[----:B------:R-:W-:Y:S05]  /*0a90*/  BSYNC B0 ;  /* 0x0000000000007941 */ /* 0x000fea0003800000 */
.L_x_26045:
[----:B------:R-:W-:Y:S01]  /*0aa0*/  ULDC UR5, c[0x0][0x294] ;  /* 0x0000a50000057ab9 */ /* 0x000fe20000000800 */
[----:B------:R-:W0:Y:S01]  /*0ab0*/  LDC R16, c[0x0][0x298] ;  /* 0x0000a600ff107b82 */ /* 0x000e220000000800 */
[----:B------:R-:W-:Y:S01]  /*0ac0*/  IMAD.U32 R4, RZ, RZ, UR5 ;  /* 0x00000005ff047e24 */ /* 0x000fe2000f8e00ff */
[----:B------:R-:W-:Y:S01]  /*0ad0*/  UIADD3 UR5, UR16, -0x1, URZ ;  /* 0xffffffff10057890 */ /* 0x000fe2000fffe03f */
[----:B------:R-:W1:Y:S01]  /*0ae0*/  S2R R18, SR_CTAID.Z ;  /* 0x0000000000127919 */ /* 0x000e620000002700 */
[----:B------:R-:W-:Y:S01]  /*0af0*/  ULDC UR7, c[0x0][0x288] ;  /* 0x0000a20000077ab9 */ /* 0x000fe20000000800 */
[----:B------:R-:W-:Y:S01]  /*0b00*/  ULDC UR19, c[0x0][0x26c] ;  /* 0x00009b0000137ab9 */ /* 0x000fe20000000800 */
[----:B------:R-:W-:Y:S01]  /*0b10*/  IABS R5, R4 ;  /* 0x0000000400057213 */ /* 0x000fe20000000000 */
[----:B------:R-:W-:Y:S01]  /*0b20*/  ULDC UR20, c[0x0][0x294] ;  /* 0x0000a50000147ab9 */ /* 0x000fe20000000800 */
[----:B------:R-:W-:Y:S01]  /*0b30*/  MOV R14, UR5 ;  /* 0x00000005000e7c02 */ /* 0x000fe20008000f00 */
[----:B------:R-:W-:Y:S01]  /*0b40*/  ULDC UR18, c[0x0][0x244] ;  /* 0x0000910000127ab9 */ /* 0x000fe20000000800 */
[----:B------:R-:W2:Y:S01]  /*0b50*/  I2F.RP R13, R5 ;  /* 0x00000005000d7306 */ /* 0x000ea20000209400 */
[----:B------:R-:W-:Y:S01]  /*0b60*/  ULDC.64 UR14, c[0x0][0x230] ;  /* 0x00008c00000e7ab9 */ /* 0x000fe20000000a00 */
[----:B------:R-:W-:Y:S01]  /*0b70*/  IABS R14, R14 ;  /* 0x0000000e000e7213 */ /* 0x000fe20000000000 */
[----:B------:R-:W-:Y:S01]  /*0b80*/  BSSY B0, `(.L_x_26051) ;  /* 0x00000f3000007945 */ /* 0x000fe20003800000 */
[----:B------:R-:W-:Y:S01]  /*0b90*/  BAR.SYNC.DEFER_BLOCKING 0x0 ;  /* 0x0000000000007b1d */ /* 0x000fe20000010000 */
[----:B0-----:R-:W-:-:S05]  /*0ba0*/  ISETP.GT.AND P2, PT, R16, -0x1, PT ;  /* 0xffffffff1000780c */ /* 0x001fca0003f44270 */
[----:B--2---:R-:W0:Y:S08]  /*0bb0*/  MUFU.RCP R13, R13 ;  /* 0x0000000d000d7308 */ /* 0x004e300000001000 */
[----:B------:R-:W-:Y:S02]  /*0bc0*/  @!P2 IMAD R9, R9, UR7, R2 ;  /* 0x000000070909ac24 */ /* 0x000fe4000f8e0202 */
[----:B------:R-:W-:Y:S01]  /*0bd0*/  @P2 IMAD R7, R8, UR7, R7 ;  /* 0x0000000708072c24 */ /* 0x000fe2000f8e0207 */
[----:B------:R-:W-:Y:S01]  /*0be0*/  LOP3.LUT R8, RZ, R4, RZ, 0x33, !PT ;  /* 0x00000004ff087212 */ /* 0x000fe200078e33ff */
[----:B0-----:R-:W-:-:S04]  /*0bf0*/  VIADD R10, R13, 0xffffffe ;  /* 0x0ffffffe0d0a7836 */ /* 0x001fc80000000000 */
[----:B------:R0:W2:Y:S02]  /*0c00*/  F2I.FTZ.U32.TRUNC.NTZ R11, R10 ;  /* 0x0000000a000b7305 */ /* 0x0000a4000021f000 */
[----:B0-----:R-:W-:Y:S02]  /*0c10*/  IMAD.MOV.U32 R10, RZ, RZ, RZ ;  /* 0x000000ffff0a7224 */ /* 0x001fe400078e00ff */
[----:B--2---:R-:W-:-:S04]  /*0c20*/  IMAD R6, R11, R5, RZ ;  /* 0x000000050b067224 */ /* 0x004fc800078e02ff */
[----:B------:R-:W-:-:S04]  /*0c30*/  IMAD.MOV R15, RZ, RZ, -R6 ;  /* 0x000000ffff0f7224 */ /* 0x000fc800078e0a06 */
[----:B------:R-:W-:-:S06]  /*0c40*/  IMAD.HI.U32 R6, R11, R15, R10 ;  /* 0x0000000f0b067227 */ /* 0x000fcc00078e000a */
[----:B------:R-:W-:-:S04]  /*0c50*/  IMAD.HI.U32 R11, R6, R14, RZ ;  /* 0x0000000e060b7227 */ /* 0x000fc800078e00ff */
[----:B------:R-:W-:-:S04]  /*0c60*/  IMAD.MOV R10, RZ, RZ, -R11 ;  /* 0x000000ffff0a7224 */ /* 0x000fc800078e0a0b */
[----:B------:R-:W-:Y:S02]  /*0c70*/  IMAD R10, R5, R10, R14 ;  /* 0x0000000a050a7224 */ /* 0x000fe400078e020e */
[----:B------:R-:W-:-:S03]  /*0c80*/  @!P2 IMAD.MOV R14, RZ, RZ, -R16 ;  /* 0x000000ffff0ea224 */ /* 0x000fc600078e0a10 */
[----:B------:R-:W-:Y:S01]  /*0c90*/  ISETP.GT.U32.AND P1, PT, R5, R10, PT ;  /* 0x0000000a0500720c */ /* 0x000fe20003f24070 */
[----:B------:R-:W-:Y:S02]  /*0ca0*/  @!P2 IMAD R14, R9, R14, RZ ;  /* 0x0000000e090ea224 */ /* 0x000fe400078e02ff */
[----:B------:R-:W-:Y:S01]  /*0cb0*/  @P2 IMAD R14, R7, R16, RZ ;  /* 0x00000010070e2224 */ /* 0x000fe200078e02ff */
[----:B-1----:R-:W-:Y:S01]  /*0cc0*/  LEA R7, R18, R23, 0x6 ;  /* 0x0000001712077211 */ /* 0x002fe200078e30ff */
[----:B------:R-:W-:Y:S01]  /*0cd0*/  IMAD.MOV.U32 R9, RZ, RZ, -0x800001 ;  /* 0xff7fffffff097424 */ /* 0x000fe200078e00ff */
[----:B------:R-:W-:-:S07]  /*0ce0*/  ISETP.NE.AND P2, PT, R4, RZ, PT ;  /* 0x000000ff0400720c */ /* 0x000fce0003f45270 */
[-C--:B------:R-:W-:Y:S01]  /*0cf0*/  @!P1 IADD3 R10, R10, -R5.reuse, RZ ;  /* 0x800000050a0a9210 */ /* 0x080fe20007ffe0ff */
[----:B------:R-:W-:Y:S01]  /*0d00*/  @!P1 VIADD R11, R11, 0x1 ;  /* 0x000000010b0b9836 */ /* 0x000fe20000000000 */
[----:B------:R-:W-:Y:S02]  /*0d10*/  ISETP.GE.AND P1, PT, R7, UR4, PT ;  /* 0x0000000407007c0c */ /* 0x000fe4000bf26270 */
[----:B------:R-:W-:Y:S02]  /*0d20*/  ISETP.GE.U32.AND P0, PT, R10, R5, PT ;  /* 0x000000050a00720c */ /* 0x000fe40003f06070 */
[----:B------:R-:W-:Y:S01]  /*0d30*/  LOP3.LUT R10, R4, UR5, RZ, 0x3c, !PT ;  /* 0x00000005040a7c12 */ /* 0x000fe2000f8e3cff */
[----:B------:R-:W-:Y:S02]  /*0d40*/  ULDC UR5, c[0x0][0x258] ;  /* 0x0000960000057ab9 */ /* 0x000fe40000000800 */
[----:B------:R-:W-:Y:S01]  /*0d50*/  UIMAD UR5, UR8, UR5, URZ ;  /* 0x00000005080572a4 */ /* 0x000fe2000f8e023f */
[----:B------:R-:W-:-:S02]  /*0d60*/  ISETP.GE.AND P3, PT, R10, RZ, PT ;  /* 0x000000ff0a00720c */ /* 0x000fc40003f66270 */
[----:B------:R-:W-:Y:S01]  /*0d70*/  MOV R10, R5 ;  /* 0x00000005000a7202 */ /* 0x000fe20000000f00 */
[----:B------:R-:W-:-:S04]  /*0d80*/  USHF.R.S32.HI UR17, URZ, 0x1f, UR5 ;  /* 0x0000001f3f117899 */ /* 0x000fc80008011405 */
[----:B------:R-:W-:-:S04]  /*0d90*/  @P0 VIADD R11, R11, 0x1 ;  /* 0x000000010b0b0836 */ /* 0x000fc80000000000 */
[----:B------:R-:W-:Y:S02]  /*0da0*/  IMAD.MOV.U32 R13, RZ, RZ, R11 ;  /* 0x000000ffff0d7224 */ /* 0x000fe400078e000b */
[----:B------:R-:W-:Y:S02]  /*0db0*/  VIADD R11, R14, 0x1 ;  /* 0x000000010e0b7836 */ /* 0x000fe40000000000 */
[----:B------:R-:W-:-:S05]  /*0dc0*/  @!P3 IMAD.MOV R13, RZ, RZ, -R13 ;  /* 0x000000ffff0db224 */ /* 0x000fca00078e0a0d */
[----:B------:R-:W-:Y:S01]  /*0dd0*/  SEL R16, R8, R13, !P2 ;  /* 0x0000000d08107207 */ /* 0x000fe20005000000 */
[----:B------:R-:W-:Y:S06]  /*0de0*/  @P1 BRA `(.L_x_26052) ;  /* 0x0000000c00301947 */ /* 0x000fec0003800000 */
[----:B------:R-:W-:Y:S01]  /*0df0*/  IMAD.SHL.U32 R17, R3, 0x2, RZ ;  /* 0x0000000203117824 */ /* 0x000fe200078e00ff */
[----:B------:R-:W0:Y:S01]  /*0e00*/  S2UR UR8, SR_CgaCtaId ;  /* 0x00000000000879c3 */ /* 0x000e220000008800 */
[----:B------:R-:W-:Y:S01]  /*0e10*/  SHF.R.S32.HI R5, RZ, 0x1f, R12 ;  /* 0x0000001fff057819 */ /* 0x000fe2000001140c */
[----:B------:R-:W-:Y:S01]  /*0e20*/  ULDC.64 UR10, c[0x0][0x248] ;  /* 0x00009200000a7ab9 */ /* 0x000fe20000000a00 */
[----:B------:R-:W-:Y:S01]  /*0e30*/  IADD3 R19, P0, R7, UR5, RZ ;  /* 0x0000000507137c10 */ /* 0x000fe2000ff1e0ff */
[----:B------:R-:W-:Y:S01]  /*0e40*/  VIADD R13, R3, 0xc ;  /* 0x0000000c030d7836 */ /* 0x000fe20000000000 */
[----:B------:R-:W-:Y:S01]  /*0e50*/  SHF.R.S32.HI R4, RZ, 0x1f, R17 ;  /* 0x0000001fff047819 */ /* 0x000fe20000011411 */
[----:B------:R-:W-:Y:S01]  /*0e60*/  ULDC UR7, c[0x0][0x270] ;  /* 0x00009c0000077ab9 */ /* 0x000fe20000000800 */
[----:B------:R-:W-:Y:S01]  /*0e70*/  LEA.HI R5, R5, R12, RZ, 0x3 ;  /* 0x0000000c05057211 */ /* 0x000fe200078f18ff */
[----:B------:R-:W1:Y:S01]  /*0e80*/  LDC R32, c[0x0][0x26c] ;  /* 0x00009b00ff207b82 */ /* 0x000e620000000800 */
[----:B------:R-:W-:Y:S01]  /*0e90*/  LEA.HI R4, R4, R17, RZ, 0x3 ;  /* 0x0000001104047211 */ /* 0x000fe200078f18ff */
[----:B------:R-:W-:Y:S01]  /*0ea0*/  IMAD.SHL.U32 R22, R13, 0x2, RZ ;  /* 0x000000020d167824 */ /* 0x000fe200078e00ff */
[----:B------:R-:W-:Y:S01]  /*0eb0*/  LEA.HI.X.SX32 R8, R7, UR17, 0x1, P0 ;  /* 0x0000001107087c11 */ /* 0x000fe200080f0eff */
[----:B------:R-:W-:Y:S01]  /*0ec0*/  IMAD.MOV.U32 R30, RZ, RZ, R7 ;  /* 0x000000ffff1e7224 */ /* 0x000fe200078e0007 */
[----:B------:R-:W-:-:S02]  /*0ed0*/  LOP3.LUT R4, R4, 0xfffffff8, RZ, 0xc0, !PT ;  /* 0xfffffff804047812 */ /* 0x000fc400078ec0ff */
[----:B------:R-:W-:Y:S01]  /*0ee0*/  LEA R18, P0, R19, UR10, 0x2 ;  /* 0x0000000a13127c11 */ /* 0x000fe2000f8010ff */
[----:B------:R-:W-:Y:S01]  /*0ef0*/  ULDC UR10, c[0x0][0x28c] ;  /* 0x0000a300000a7ab9 */ /* 0x000fe20000000800 */
[----:B------:R-:W-:Y:S01]  /*0f00*/  LOP3.LUT R5, R5, 0xfffffff8, RZ, 0xc0, !PT ;  /* 0xfffffff805057812 */ /* 0x000fe200078ec0ff */
[----:B------:R-:W-:Y:S01]  /*0f10*/  VIADD R31, R16, -UR10 ;  /* 0x8000000a101f7c36 */ /* 0x000fe20008000000 */
[----:B------:R-:W-:Y:S01]  /*0f20*/  IADD3 R17, R17, -R4, RZ ;  /* 0x8000000411117210 */ /* 0x000fe20007ffe0ff */
[----:B------:R-:W-:Y:S01]  /*0f30*/  VIADD R4, R3, 0x4 ;  /* 0x0000000403047836 */ /* 0x000fe20000000000 */
[----:B------:R-:W-:Y:S01]  /*0f40*/  LEA.HI.X R19, R19, UR11, R8, 0x2, P0 ;  /* 0x0000000b13137c11 */ /* 0x000fe200080f1408 */
[----:B------:R-:W-:Y:S01]  /*0f50*/  VIADD R8, R3, 0x8 ;  /* 0x0000000803087836 */ /* 0x000fe20000000000 */
[----:B------:R-:W-:Y:S01]  /*0f60*/  SHF.R.S32.HI R14, RZ, 0x1f, R13 ;  /* 0x0000001fff0e7819 */ /* 0x000fe2000001140d */
[----:B------:R-:W-:Y:S01]  /*0f70*/  IMAD.IADD R12, R12, 0x1, -R5 ;  /* 0x000000010c0c7824 */ /* 0x000fe200078e0a05 */
[----:B------:R-:W-:Y:S01]  /*0f80*/  SHF.R.S32.HI R5, RZ, 0x1f, R4 ;  /* 0x0000001fff057819 */ /* 0x000fe20000011404 */
[----:B------:R-:W-:Y:S01]  /*0f90*/  IMAD.SHL.U32 R21, R8, 0x2, RZ ;  /* 0x0000000208157824 */ /* 0x000fe200078e00ff */
[----:B------:R-:W-:Y:S01]  /*0fa0*/  SHF.R.S32.HI R9, RZ, 0x1f, R8 ;  /* 0x0000001fff097819 */ /* 0x000fe20000011408 */
[----:B------:R-:W-:Y:S01]  /*0fb0*/  IMAD.SHL.U32 R24, R12, 0x8, RZ ;  /* 0x000000080c187824 */ /* 0x000fe200078e00ff */
[----:B------:R-:W-:Y:S01]  /*0fc0*/  LEA.HI R5, R5, R4, RZ, 0x2 ;  /* 0x0000000405057211 */ /* 0x000fe200078f10ff */
[----:B------:R-:W-:Y:S01]  /*0fd0*/  IMAD R12, R23, 0x8, R12 ;  /* 0x00000008170c7824 */ /* 0x000fe200078e020c */
[----:B------:R-:W-:-:S02]  /*0fe0*/  SHF.L.U32 R20, R4, 0x1, RZ ;  /* 0x0000000104147819 */ /* 0x000fc400000006ff */
[----:B------:R-:W-:Y:S01]  /*0ff0*/  LEA.HI R4, R9, R8, RZ, 0x2 ;  /* 0x0000000809047211 */ /* 0x000fe200078f10ff */
[----:B------:R-:W-:Y:S01]  /*1000*/  IMAD R9, R2, UR7, RZ ;  /* 0x0000000702097c24 */ /* 0x000fe2000f8e02ff */
[----:B------:R-:W-:Y:S01]  /*1010*/  LEA.HI R8, R14, R13, RZ, 0x2 ;  /* 0x0000000d0e087211 */ /* 0x000fe200078f10ff */
[----:B------:R-:W-:Y:S01]  /*1020*/  UMOV UR7, 0x400 ;  /* 0x0000040000077882 */ /* 0x000fe20000000000 */
[----:B------:R-:W-:Y:S01]  /*1030*/  SHF.R.S32.HI R14, RZ, 0x1f, R21 ;  /* 0x0000001fff0e7819 */ /* 0x000fe20000011415 */
[----:B0-----:R-:W-:Y:S01]  /*1040*/  ULEA UR11, UR8, UR7, 0x18 ;  /* 0x00000007080b7291 */ /* 0x001fe2000f8ec03f */
[----:B------:R-:W-:Y:S01]  /*1050*/  SHF.R.S32.HI R15, RZ, 0x1f, R22 ;  /* 0x0000001fff0f7819 */ /* 0x000fe20000011416 */
[----:B------:R-:W-:Y:S01]  /*1060*/  UIADD3 UR7, UR7, 0x60, URZ ;  /* 0x0000006007077890 */ /* 0x000fe2000fffe03f */
[----:B------:R-:W-:Y:S01]  /*1070*/  SHF.R.S32.HI R13, RZ, 0x1f, R20 ;  /* 0x0000001fff0d7819 */ /* 0x000fe20000011414 */
[----:B------:R-:W-:Y:S01]  /*1080*/  IMAD.SHL.U32 R4, R4, 0x10, RZ ;  /* 0x0000001004047824 */ /* 0x000fe200078e00ff */
[----:B------:R-:W-:Y:S01]  /*1090*/  LEA.HI R14, R14, R21, RZ, 0x3 ;  /* 0x000000150e0e7211 */ /* 0x000fe200078f18ff */
[----:B------:R-:W-:Y:S01]  /*10a0*/  ULEA UR7, UR8, UR7, 0x18 ;  /* 0x0000000708077291 */ /* 0x000fe2000f8ec03f */
[----:B------:R-:W-:Y:S01]  /*10b0*/  LEA.HI R15, R15, R22, RZ, 0x3 ;  /* 0x000000160f0f7211 */ /* 0x000fe200078f18ff */
[----:B------:R-:W-:Y:S01]  /*10c0*/  IMAD.SHL.U32 R8, R8, 0x10, RZ ;  /* 0x0000001008087824 */ /* 0x000fe200078e00ff */
[----:B------:R-:W-:Y:S01]  /*10d0*/  LEA.HI R13, R13, R20, RZ, 0x3 ;  /* 0x000000140d0d7211 */ /* 0x000fe200078f18ff */
[----:B------:R-:W-:Y:S01]  /*10e0*/  VIADD R34, R12, UR9 ;  /* 0x000000090c227c36 */ /* 0x000fe20008000000 */
[----:B------:R-:W-:-:S02]  /*10f0*/  SHF.R.S32.HI R26, RZ, 0x1f, R24 ;  /* 0x0000001fff1a7819 */ /* 0x000fc40000011418 */
[----:B------:R-:W-:Y:S02]  /*1100*/  LOP3.LUT R14, R14, 0xfffffff8, RZ, 0xc0, !PT ;  /* 0xfffffff80e0e7812 */ /* 0x000fe400078ec0ff */
[----:B------:R-:W-:Y:S02]  /*1110*/  LOP3.LUT R15, R15, 0xfffffff8, RZ, 0xc0, !PT ;  /* 0xfffffff80f0f7812 */ /* 0x000fe400078ec0ff */
[----:B------:R-:W-:Y:S01]  /*1120*/  IADD3 R24, P0, R9, R24, RZ ;  /* 0x0000001809187210 */ /* 0x000fe20007f1e0ff */
[----:B------:R-:W-:Y:S01]  /*1130*/  IMAD.IADD R21, R21, 0x1, -R14 ;  /* 0x0000000115157824 */ /* 0x000fe200078e0a0e */
[----:B------:R-:W-:Y:S01]  /*1140*/  LOP3.LUT R13, R13, 0xfffffff8, RZ, 0xc0, !PT ;  /* 0xfffffff80d0d7812 */ /* 0x000fe200078ec0ff */
[----:B------:R-:W-:Y:S01]  /*1150*/  IMAD.IADD R22, R22, 0x1, -R15 ;  /* 0x0000000116167824 */ /* 0x000fe200078e0a0f */
[----:B------:R-:W-:Y:S02]  /*1160*/  MOV R39, UR16 ;  /* 0x0000001000277c02 */ /* 0x000fe40008000f00 */
[----:B------:R-:W-:-:S02]  /*1170*/  SHF.L.U32 R5, R5, 0x4, RZ ;  /* 0x0000000405057819 */ /* 0x000fc400000006ff */
[----:B------:R-:W-:Y:S01]  /*1180*/  LEA.HI.X.SX32 R25, R9, R26, 0x1, P0 ;  /* 0x0000001a09197211 */ /* 0x000fe200000f0eff */
[----:B------:R-:W-:Y:S01]  /*1190*/  IMAD.MOV.U32 R9, RZ, RZ, -0x800001 ;  /* 0xff7fffffff097424 */ /* 0x000fe200078e00ff */
[----:B------:R-:W-:Y:S02]  /*11a0*/  IADD3 R20, R20, -R13, RZ ;  /* 0x8000000d14147210 */ /* 0x000fe40007ffe0ff */
[----:B------:R-:W-:Y:S02]  /*11b0*/  LEA R23, R23, UR9, 0x3 ;  /* 0x0000000917177c11 */ /* 0x000fe4000f8e18ff */
[----:B-1----:R-:W-:Y:S02]  /*11c0*/  SHF.R.S32.HI R32, RZ, 0x1f, R32 ;  /* 0x0000001fff207819 */ /* 0x002fe40000011420 */
[----:B------:R-:W-:Y:S02]  /*11d0*/  LEA R33, R3, UR11, 0x4 ;  /* 0x0000000b03217c11 */ /* 0x000fe4000f8e20ff */
[----:B------:R-:W-:-:S02]  /*11e0*/  LOP3.LUT R35, R5, 0xffffffc0, RZ, 0xc0, !PT ;  /* 0xffffffc005237812 */ /* 0x000fc400078ec0ff */
[----:B------:R-:W-:Y:S02]  /*11f0*/  LOP3.LUT R36, R4, 0xffffffc0, RZ, 0xc0, !PT ;  /* 0xffffffc004247812 */ /* 0x000fe400078ec0ff */
[----:B------:R-:W-:Y:S02]  /*1200*/  LOP3.LUT R37, R8, 0xffffffc0, RZ, 0xc0, !PT ;  /* 0xffffffc008257812 */ /* 0x000fe400078ec0ff */
[----:B------:R-:W-:Y:S02]  /*1210*/  LEA R38, R12, UR7, 0x2 ;  /* 0x000000070c267c11 */ /* 0x000fe4000f8e10ff */
[----:B------:R-:W-:-:S07]  /*1220*/  IADD3 R39, -R39, 0x1, R34 ;  /* 0x0000000127277810 */ /* 0x000fce0007ffe122 */
.L_x_26057:
[----:B------:R-:W0:Y:S01]  /*1230*/  LDC R27, c[0x0][0x290] ;  /* 0x0000a400ff1b7b82 */ /* 0x000e220000000800 */
[----:B------:R-:W-:Y:S01]  /*1240*/  IABS R13, R23 ;  /* 0x00000017000d7213 */ /* 0x000fe20000000000 */
[----:B------:R-:W-:Y:S01]  /*1250*/  BSSY B1, `(.L_x_26053) ;  /* 0x000007c000017945 */ /* 0x000fe20003800000 */
[----:B------:R-:W-:-:S03]  /*1260*/  MOV R4, UR20 ;  /* 0x0000001400047c02 */ /* 0x000fc60008000f00 */
[----:B------:R-:W-:Y:S01]  /*1270*/  IMAD.HI.U32 R8, R6, R13, RZ ;  /* 0x0000000d06087227 */ /* 0x000fe200078e00ff */
[----:B------:R-:W-:-:S03]  /*1280*/  IABS R5, R4 ;  /* 0x0000000400057213 */ /* 0x000fc60000000000 */
[----:B------:R-:W-:-:S04]  /*1290*/  IMAD.MOV R12, RZ, RZ, -R8 ;  /* 0x000000ffff0c7224 */ /* 0x000fc800078e0a08 */
[----:B------:R-:W-:Y:S01]  /*12a0*/  IMAD R13, R5, R12, R13 ;  /* 0x0000000c050d7224 */ /* 0x000fe200078e020d */
[----:B------:R-:W-:-:S04]  /*12b0*/  LOP3.LUT R12, R23, R4, RZ, 0x3c, !PT ;  /* 0x00000004170c7212 */ /* 0x000fc800078e3cff */
[----:B------:R-:W-:Y:S02]  /*12c0*/  ISETP.GT.U32.AND P2, PT, R10, R13, PT ;  /* 0x0000000d0a00720c */ /* 0x000fe40003f44070 */
[----:B------:R-:W-:Y:S01]  /*12d0*/  ISETP.GE.AND P3, PT, R12, RZ, PT ;  /* 0x000000ff0c00720c */ /* 0x000fe20003f66270 */
[----:B------:R-:W-:Y:S01]  /*12e0*/  IMAD.MOV.U32 R12, RZ, RZ, RZ ;  /* 0x000000ffff0c7224 */ /* 0x000fe200078e00ff */
[----:B0-----:R-:W-:-:S04]  /*12f0*/  IABS R14, R27 ;  /* 0x0000001b000e7213 */ /* 0x001fc80000000000 */
[----:B------:R-:W0:Y:S05]  /*1300*/  I2F.RP R26, R14 ;  /* 0x0000000e001a7306 */ /* 0x000e2a0000209400 */
[----:B------:R-:W-:Y:S01]  /*1310*/  @!P2 IMAD.IADD R13, R13, 0x1, -R5 ;  /* 0x000000010d0da824 */ /* 0x000fe200078e0a05 */
[----:B------:R-:W-:Y:S02]  /*1320*/  @!P2 IADD3 R8, R8, 0x1, RZ ;  /* 0x000000010808a810 */ /* 0x000fe40007ffe0ff */
[----:B------:R-:W-:Y:S02]  /*1330*/  ISETP.NE.AND P2, PT, R4, RZ, PT ;  /* 0x000000ff0400720c */ /* 0x000fe40003f45270 */
[----:B------:R-:W-:Y:S01]  /*1340*/  ISETP.GE.U32.AND P0, PT, R13, R10, PT ;  /* 0x0000000a0d00720c */ /* 0x000fe20003f06070 */
[----:B0-----:R-:W0:-:S12]  /*1350*/  MUFU.RCP R26, R26 ;  /* 0x0000001a001a7308 */ /* 0x001e180000001000 */
[----:B------:R-:W-:-:S04]  /*1360*/  @P0 VIADD R8, R8, 0x1 ;  /* 0x0000000108080836 */ /* 0x000fc80000000000 */
[----:B------:R-:W-:Y:S01]  /*1370*/  IMAD.MOV.U32 R15, RZ, RZ, R8 ;  /* 0x000000ffff0f7224 */ /* 0x000fe200078e0008 */
[----:B------:R-:W-:-:S03]  /*1380*/  LOP3.LUT R8, RZ, R4, RZ, 0x33, !PT ;  /* 0x00000004ff087212 */ /* 0x000fc600078e33ff */
[----:B------:R-:W-:Y:S02]  /*1390*/  @!P3 IMAD.MOV R15, RZ, RZ, -R15 ;  /* 0x000000ffff0fb224 */ /* 0x000fe400078e0a0f */
[----:B0-----:R-:W-:-:S03]  /*13a0*/  VIADD R13, R26, 0xffffffe ;  /* 0x0ffffffe1a0d7836 */ /* 0x001fc60000000000 */
[----:B------:R-:W-:-:S03]  /*13b0*/  SEL R26, R8, R15, !P2 ;  /* 0x0000000f081a7207 */ /* 0x000fc60005000000 */
[----:B------:R-:W0:Y:S02]  /*13c0*/  F2I.FTZ.U32.TRUNC.NTZ R13, R13 ;  /* 0x0000000d000d7305 */ /* 0x000e24000021f000 */
[----:B------:R-:W-:-:S05]  /*13d0*/  IMAD.IADD R15, R11, 0x1, R26 ;  /* 0x000000010b0f7824 */ /* 0x000fca00078e021a */
[----:B------:R-:W-:Y:S02]  /*13e0*/  IABS R28, R15 ;  /* 0x0000000f001c7213 */ /* 0x000fe40000000000 */
[----:B------:R-:W-:Y:S02]  /*13f0*/  ISETP.GE.AND P4, PT, R15, RZ, PT ;  /* 0x000000ff0f00720c */ /* 0x000fe40003f86270 */
[----:B0-----:R-:W-:-:S05]  /*1400*/  IADD3 R29, RZ, -R13, RZ ;  /* 0x8000000dff1d7210 */ /* 0x001fca0007ffe0ff */
        /* <DEDUP_REMOVED lines=32> */
[----:B------:R-:W-:Y:S01]  /*1610*/  LEA.HI.X.SX32 R40, R17, R28, 0x1, P0 ;  /* 0x0000001c11287211 */ /* 0x000fe200000f0eff */
[----:B------:R0:W2:Y:S03]  /*1620*/  LDG.E.CONSTANT R41, desc[UR12][R14.64] ;  /* 0x0000000c0e297981 */ /* 0x0000a6000c1e9900 */
[----:B------:R-:W-:-:S05]  /*1630*/  LEA.HI.X R27, R13, UR15, R40, 0x1, P3 ;  /* 0x0000000f0d1b7c11 */ /* 0x000fca00098f0c28 */
[----:B------:R1:W3:Y:S01]  /*1640*/  LDG.E.CONSTANT R40, desc[UR12][R26.64] ;  /* 0x0000000c1a287981 */ /* 0x0002e2000c1e9900 */
[-CC-:B------:R-:W-:Y:S02]  /*1650*/  IADD3 R29, P0, P3, R21, R12.reuse, R36.reuse ;  /* 0x0000000c151d7210 */ /* 0x180fe40007b1e024 */
[--C-:B------:R-:W-:Y:S02]  /*1660*/  IADD3 R42, P4, P5, R22, R12, R37.reuse ;  /* 0x0000000c162a7210 */ /* 0x100fe40007d9e025 */
[----:B------:R-:W-:Y:S02]  /*1670*/  SHF.R.S32.HI R13, RZ, 0x1f, R36 ;  /* 0x0000001fff0d7819 */ /* 0x000fe40000011424 */
[----:B------:R-:W-:Y:S02]  /*1680*/  SHF.R.S32.HI R12, RZ, 0x1f, R37 ;  /* 0x0000001fff0c7819 */ /* 0x000fe40000011425 */
[-C--:B------:R-:W-:Y:S02]  /*1690*/  IADD3.X R44, R44, R28.reuse, R13, P0, P3 ;  /* 0x0000001c2c2c7210 */ /* 0x080fe400007e640d */
[----:B------:R-:W-:-:S02]  /*16a0*/  IADD3.X R43, R43, R28, R12, P4, P5 ;  /* 0x0000001c2b2b7210 */ /* 0x000fc400027ea40c */
[----:B0-----:R-:W1:Y:S01]  /*16b0*/  LDS.128 R12, [R33] ;  /* 0x00000000210c7984 */ /* 0x001e620000000c00 */
[----:B------:R-:W-:-:S04]  /*16c0*/  LEA R28, P0, R29, UR14, 0x1 ;  /* 0x0000000e1d1c7c11 */ /* 0x000fc8000f8008ff */
[----:B------:R-:W-:-:S05]  /*16d0*/  LEA.HI.X R29, R29, UR15, R44, 0x1, P0 ;  /* 0x0000000f1d1d7c11 */ /* 0x000fca00080f0c2c */
[----:B------:R-:W4:Y:S01]  /*16e0*/  LDG.E.CONSTANT R28, desc[UR12][R28.64] ;  /* 0x0000000c1c1c7981 */ /* 0x000f22000c1e9900 */
[--C-:B-1----:R-:W-:Y:S02]  /*16f0*/  HADD2.F32 R26, -RZ, R13.reuse.H0_H0 ;  /* 0x2000000dff1a7230 */ /* 0x102fe40000004100 */
[----:B------:R-:W-:Y:S02]  /*1700*/  HADD2.F32 R13, -RZ, R13.H1_H1 ;  /* 0x3000000dff0d7230 */ /* 0x000fe40000004100 */
[--C-:B--2---:R-:W-:Y:S02]  /*1710*/  HADD2.F32 R27, -RZ, R41.reuse.H0_H0 ;  /* 0x20000029ff1b7230 */ /* 0x104fe40000004100 */
[----:B------:R-:W-:Y:S02]  /*1720*/  HADD2.F32 R44, -RZ, R41.H1_H1 ;  /* 0x30000029ff2c7230 */ /* 0x000fe40000004100 */
[----:B------:R-:W-:Y:S02]  /*1730*/  HADD2.F32 R41, -RZ, R12.H0_H0 ;  /* 0x2000000cff297230 */ /* 0x000fe40000004100 */
[----:B------:R-:W-:Y:S01]  /*1740*/  FMUL.FTZ R27, R26, R27 ;  /* 0x0000001b1a1b7220 */ /* 0x000fe20000410000 */
[----:B------:R-:W-:Y:S01]  /*1750*/  FMUL.FTZ R13, R13, R44 ;  /* 0x0000002c0d0d7220 */ /* 0x000fe20000410000 */
[----:B---3--:R-:W-:-:S05]  /*1760*/  HADD2.F32 R26, -RZ, R40.H0_H0 ;  /* 0x20000028ff1a7230 */ /* 0x008fca0000004100 */
[----:B------:R-:W-:Y:S01]  /*1770*/  FFMA.FTZ R41, R41, R26, R27 ;  /* 0x0000001a29297223 */ /* 0x000fe2000001001b */
[----:B------:R-:W-:-:S04]  /*1780*/  LEA R26, P0, R42, UR14, 0x1 ;  /* 0x0000000e2a1a7c11 */ /* 0x000fc8000f8008ff */
[----:B------:R-:W-:-:S05]  /*1790*/  LEA.HI.X R27, R42, UR15, R43, 0x1, P0 ;  /* 0x0000000f2a1b7c11 */ /* 0x000fca00080f0c2b */
[----:B------:R-:W2:Y:S01]  /*17a0*/  LDG.E.CONSTANT R26, desc[UR12][R26.64] ;  /* 0x0000000c1a1a7981 */ /* 0x000ea2000c1e9900 */
[----:B------:R-:W-:Y:S01]  /*17b0*/  HADD2.F32 R12, -RZ, R12.H1_H1 ;  /* 0x3000000cff0c7230 */ /* 0x000fe20000004100 */
[----:B------:R-:W-:Y:S01]  /*17c0*/  UMOV UR7, 0xffffffff ;  /* 0xffffffff00077882 */ /* 0x000fe20000000000 */
[----:B------:R-:W-:Y:S01]  /*17d0*/  HADD2.F32 R40, -RZ, R40.H1_H1 ;  /* 0x30000028ff287230 */ /* 0x000fe20000004100 */
[----:B-----5:R-:W-:-:S04]  /*17e0*/  FSETP.NEU.FTZ.AND P0, PT, R0, RZ, PT ;  /* 0x000000ff0000720b */ /* 0x020fc80003f1d000 */
[----:B------:R-:W-:Y:S01]  /*17f0*/  FFMA.FTZ R13, R12, R40, R13 ;  /* 0x000000280c0d7223 */ /* 0x000fe2000001000d */
[----:B------:R-:W-:Y:S02]  /*1800*/  HADD2.F32 R12, -RZ, R14.H0_H0 ;  /* 0x2000000eff0c7230 */ /* 0x000fe40000004100 */
[----:B----4-:R-:W-:Y:S02]  /*1810*/  HADD2.F32 R29, -RZ, R28.H0_H0 ;  /* 0x2000001cff1d7230 */ /* 0x010fe40000004100 */
[----:B------:R-:W-:Y:S02]  /*1820*/  HADD2.F32 R14, -RZ, R14.H1_H1 ;  /* 0x3000000eff0e7230 */ /* 0x000fe40000004100 */
[----:B------:R-:W-:Y:S02]  /*1830*/  HADD2.F32 R28, -RZ, R28.H1_H1 ;  /* 0x3000001cff1c7230 */ /* 0x000fe40000004100 */
[----:B------:R-:W-:Y:S01]  /*1840*/  FFMA.FTZ R12, R12, R29, R41 ;  /* 0x0000001d0c0c7223 */ /* 0x000fe20000010029 */
[----:B------:R-:W-:-:S02]  /*1850*/  HADD2.F32 R29, -RZ, R15.H0_H0 ;  /* 0x2000000fff1d7230 */ /* 0x000fc40000004100 */
        /* <DEDUP_REMOVED lines=11> */
.L_x_26101:
        /* <DEDUP_REMOVED lines=13> */
.L_x_26054:
[----:B------:R-:W-:-:S13]  /*19e0*/  ISETP.NE.AND P0, PT, R3, RZ, PT ;  /* 0x000000ff0300720c */ /* 0x000fda0003f05270 */
[----:B------:R-:W-:-:S05]  /*19f0*/  @!P0 IMAD.MOV.U32 R13, RZ, RZ, -0x800001 ;  /* 0xff7fffffff0d8424 */ /* 0x000fca00078e00ff */
[----:B------:R0:W-:Y:S02]  /*1a00*/  @!P0 STS [R38], R13 ;  /* 0x0000000d26008388 */ /* 0x0001e40000000800 */
.L_x_26056:
[----:B------:R-:W-:Y:S05]  /*1a10*/  BSYNC B1 ;  /* 0x0000000000017941 */ /* 0x000fea0003800000 */
.L_x_26053:
        /* <DEDUP_REMOVED lines=9> */
.L_x_26052:
[----:B------:R-:W-:Y:S05]  /*1ab0*/  BSYNC B0 ;  /* 0x0000000000007941 */ /* 0x000fea0003800000 */
.L_x_26051:
[----:B-----5:R-:W0:Y:S01]  /*1ac0*/  S2R R0, SR_TID.X ;  /* 0x0000000000007919 */ /* 0x020e220000002100 */
        /* <DEDUP_REMOVED lines=17> */
.L_x_26106:
[----:B------:R-:W-:Y:S01]  /*1be0*/  ISETP.NE.AND P0, PT, R6, RZ, PT ;  /* 0x000000ff0600720c */ /* 0x000fe20003f05270 */
[----:B------:R-:W-:Y:S05]  /*1bf0*/  WARPSYNC.ALL ;  /* 0x0000000000007948 */ /* 0x000fea0003800000 */
[----:B01----:R-:W-:-:S07]  /*1c00*/  FMNMX.FTZ R13, R13, R14, !PT ;  /* 0x0000000e0d0d7209 */ /* 0x003fce0007810000 */
        /* <DEDUP_REMOVED lines=8> */
[----:B0-----:R-:W-:Y:S01]  /*1c90*/  IMAD.MOV.U32 R13, RZ, RZ, RZ ;  /* 0x000000ffff0d7224 */ /* 0x001fe200078e00ff */
[----:B------:R-:W-:-:S03]  /*1ca0*/  ISETP.GE.AND P3, PT, R0, UR6, PT ;  /* 0x0000000600007c0c */ /* 0x000fc6000bf66270 */
[----:B------:R-:W-:Y:S08]  /*1cb0*/  BSSY B0, `(.L_x_26059) ;  /* 0x00000f8000007945 */ /* 0x000ff00003800000 */
[----:B------:R-:W0:Y:S01]  /*1cc0*/  @!P0 S2R R10, SR_CgaCtaId ;  /* 0x00000000000a8919 */ /* 0x000e220000008800 */
[----:B------:R-:W-:-:S04]  /*1cd0*/  @!P0 MOV R9, 0x400 ;  /* 0x0000040000098802 */ /* 0x000fc80000000f00 */
        /* <DEDUP_REMOVED lines=35> */
.L_x_26063:
        /* <DEDUP_REMOVED lines=11> */
.L_x_26062:
[----:B------:R-:W-:Y:S05]  /*1fc0*/  BSYNC B1 ;  /* 0x0000000000017941 */ /* 0x000fea0003800000 */
.L_x_26061:
        /* <DEDUP_REMOVED lines=15> */
.L_x_26066:
        /* <DEDUP_REMOVED lines=10> */
[C---:B0-----:R-:W-:Y:S01]  /*2160*/  FADD.FTZ R22, -R9.reuse, R22 ;  /* 0x0000001609167221 */ /* 0x041fe20000010100 */
[----:B-1----:R-:W-:-:S03]  /*2170*/  FADD.FTZ R17, -R9, R18 ;  /* 0x0000001209117221 */ /* 0x002fc60000010100 */
[----:B------:R-:W-:Y:S01]  /*2180*/  FMUL.FTZ R19, R22, 1.4426950216293334961 ;  /* 0x3fb8aa3b16137820 */ /* 0x000fe20000410000 */
[----:B------:R-:W0:Y:S01]  /*2190*/  LDS R18, [R14+0xa00] ;  /* 0x000a00000e127984 */ /* 0x000e220000000800 */
[----:B--2---:R-:W-:Y:S01]  /*21a0*/  FADD.FTZ R26, -R9, R26 ;  /* 0x0000001a091a7221 */ /* 0x004fe20000010100 */
[----:B------:R-:W-:Y:S02]  /*21b0*/  FMUL.FTZ R17, R17, 1.4426950216293334961 ;  /* 0x3fb8aa3b11117820 */ /* 0x000fe40000410000 */
[----:B------:R-:W1:Y:S01]  /*21c0*/  LDS R22, [R14+0xc00] ;  /* 0x000c00000e167984 */ /* 0x000e620000000800 */
[----:B------:R-:W2:Y:S01]  /*21d0*/  MUFU.EX2 R19, R19 ;  /* 0x0000001300137308 */ /* 0x000ea20000000800 */
[C---:B---3--:R-:W-:Y:S01]  /*21e0*/  FADD.FTZ R21, -R9.reuse, R24 ;  /* 0x0000001809157221 */ /* 0x048fe20000010100 */
[----:B------:R-:W-:Y:S01]  /*21f0*/  FMUL.FTZ R23, R26, 1.4426950216293334961 ;  /* 0x3fb8aa3b1a177820 */ /* 0x000fe20000410000 */
[----:B------:R-:W3:Y:S01]  /*2200*/  LDS R24, [R14+0xe00] ;  /* 0x000e00000e187984 */ /* 0x000ee20000000800 */
[----:B----4-:R-:W-:Y:S01]  /*2210*/  FADD.FTZ R25, -R9, R28 ;  /* 0x0000001c09197221 */ /* 0x010fe20000010100 */
[----:B------:R-:W-:-:S02]  /*2220*/  FMUL.FTZ R21, R21, 1.4426950216293334961 ;  /* 0x3fb8aa3b15157820 */ /* 0x000fc40000410000 */
[----:B------:R-:W4:Y:S01]  /*2230*/  LDS R26, [R14+0x1000] ;  /* 0x001000000e1a7984 */ /* 0x000f220000000800 */
[----:B------:R-:W2:Y:S01]  /*2240*/  MUFU.EX2 R17, R17 ;  /* 0x0000001100117308 */ /* 0x000ea20000000800 */
[----:B-----5:R-:W-:Y:S01]  /*2250*/  FADD.FTZ R27, -R9, R30 ;  /* 0x0000001e091b7221 */ /* 0x020fe20000010100 */
[----:B------:R-:W-:Y:S01]  /*2260*/  FMUL.FTZ R25, R25, 1.4426950216293334961 ;  /* 0x3fb8aa3b19197820 */ /* 0x000fe20000410000 */
[----:B------:R-:W5:Y:S01]  /*2270*/  LDS R28, [R14+0x1200] ;  /* 0x001200000e1c7984 */ /* 0x000f620000000800 */
[----:B------:R-:W-:Y:S01]  /*2280*/  FADD.FTZ R20, -R9, R20 ;  /* 0x0000001409147221 */ /* 0x000fe20000010100 */
[----:B------:R-:W-:Y:S02]  /*2290*/  FMUL.FTZ R27, R27, 1.4426950216293334961 ;  /* 0x3fb8aa3b1b1b7820 */ /* 0x000fe40000410000 */
[----:B------:R-:W5:Y:S01]  /*22a0*/  LDS R30, [R14+0x1400] ;  /* 0x001400000e1e7984 */ /* 0x000f620000000800 */
[----:B------:R-:W0:Y:S01]  /*22b0*/  MUFU.EX2 R21, R21 ;  /* 0x0000001500157308 */ /* 0x000e220000000800 */
[----:B------:R-:W-:Y:S01]  /*22c0*/  FMUL.FTZ R29, R20, 1.4426950216293334961 ;  /* 0x3fb8aa3b141d7820 */ /* 0x000fe20000410000 */
[----:B------:R-:W-:Y:S01]  /*22d0*/  FADD.FTZ R32, -R9, R32 ;  /* 0x0000002009207221 */ /* 0x000fe20000010100 */
[----:B--2---:R-:W-:Y:S03]  /*22e0*/  STS [R14+-0x200], R19 ;  /* 0xfffe00130e007388 */ /* 0x004fe60000000800 */
[----:B------:R-:W-:-:S02]  /*22f0*/  FMUL.FTZ R32, R32, 1.4426950216293334961 ;  /* 0x3fb8aa3b20207820 */ /* 0x000fc40000410000 */
[----:B------:R-:W2:Y:S01]  /*2300*/  MUFU.EX2 R23, R23 ;  /* 0x0000001700177308 */ /* 0x000ea20000000800 */
[----:B------:R-:W-:Y:S07]  /*2310*/  STS [R14+-0x400], R17 ;  /* 0xfffc00110e007388 */ /* 0x000fee0000000800 */
[----:B------:R-:W4:Y:S01]  /*2320*/  MUFU.EX2 R25, R25 ;  /* 0x0000001900197308 */ /* 0x000f220000000800 */
[----:B0-----:R-:W-:Y:S01]  /*2330*/  STS [R14], R21 ;  /* 0x000000150e007388 */ /* 0x001fe20000000800 */
[----:B------:R-:W-:-:S03]  /*2340*/  FADD.FTZ R20, -R9, R18 ;  /* 0x0000001209147221 */ /* 0x000fc60000010100 */
[----:B------:R-:W0:Y:S01]  /*2350*/  LDS R18, [R14+0x1800] ;  /* 0x001800000e127984 */ /* 0x000e220000000800 */
[C---:B-1----:R-:W-:Y:S01]  /*2360*/  FADD.FTZ R22, -R9.reuse, R22 ;  /* 0x0000001609167221 */ /* 0x042fe20000010100 */
[----:B------:R-:W-:Y:S01]  /*2370*/  FMUL.FTZ R31, R20, 1.4426950216293334961 ;  /* 0x3fb8aa3b141f7820 */ /* 0x000fe20000410000 */
[----:B------:R-:W1:Y:S01]  /*2380*/  MUFU.EX2 R27, R27 ;  /* 0x0000001b001b7308 */ /* 0x000e620000000800 */
[----:B------:R-:W0:Y:S01]  /*2390*/  LDS R20, [R14+0x1a00] ;  /* 0x001a00000e147984 */ /* 0x000e220000000800 */
[----:B------:R-:W-:Y:S01]  /*23a0*/  FMUL.FTZ R22, R22, 1.4426950216293334961 ;  /* 0x3fb8aa3b16167820 */ /* 0x000fe20000410000 */
[C---:B---3--:R-:W-:Y:S02]  /*23b0*/  FADD.FTZ R24, -R9.reuse, R24 ;  /* 0x0000001809187221 */ /* 0x048fe40000010100 */
[----:B--2---:R-:W-:Y:S01]  /*23c0*/  STS [R14+0x200], R23 ;  /* 0x000200170e007388 */ /* 0x004fe20000000800 */
[C---:B----4-:R-:W-:Y:S01]  /*23d0*/  FADD.FTZ R26, -R9.reuse, R26 ;  /* 0x0000001a091a7221 */ /* 0x050fe20000010100 */
[----:B------:R-:W-:Y:S01]  /*23e0*/  FMUL.FTZ R24, R24, 1.4426950216293334961 ;  /* 0x3fb8aa3b18187820 */ /* 0x000fe20000410000 */
[----:B------:R2:W3:Y:S01]  /*23f0*/  MUFU.EX2 R33, R22 ;  /* 0x0000001600217308 */ /* 0x0004e20000000800 */
[----:B------:R-:W-:Y:S01]  /*2400*/  STS [R14+0x400], R25 ;  /* 0x000400190e007388 */ /* 0x000fe20000000800 */
[----:B------:R-:W-:Y:S01]  /*2410*/  FMUL.FTZ R26, R26, 1.4426950216293334961 ;  /* 0x3fb8aa3b1a1a7820 */ /* 0x000fe20000410000 */
[C---:B-----5:R-:W-:Y:S01]  /*2420*/  FADD.FTZ R28, -R9.reuse, R28 ;  /* 0x0000001c091c7221 */ /* 0x060fe20000010100 */
[----:B------:R-:W-:-:S03]  /*2430*/  FADD.FTZ R30, -R9, R30 ;  /* 0x0000001e091e7221 */ /* 0x000fc60000010100 */
[----:B------:R-:W-:Y:S01]  /*2440*/  FMUL.FTZ R28, R28, 1.4426950216293334961 ;  /* 0x3fb8aa3b1c1c7820 */ /* 0x000fe20000410000 */
[----:B------:R-:W4:Y:S01]  /*2450*/  MUFU.EX2 R29, R29 ;  /* 0x0000001d001d7308 */ /* 0x000f220000000800 */
        /* <DEDUP_REMOVED lines=10> */
[----:B----4-:R-:W-:Y:S01]  /*2500*/  STS [R14+0x800], R29 ;  /* 0x0008001d0e007388 */ /* 0x010fe20000000800 */
[----:B0-----:R-:W-:Y:S02]  /*2510*/  FADD.FTZ R18, -R9, R18 ;  /* 0x0000001209127221 */ /* 0x001fe40000010100 */
[----:B------:R-:W-:-:S03]  /*2520*/  FADD.FTZ R22, R22, R27 ;  /* 0x0000001b16167221 */ /* 0x000fc60000010000 */
[----:B------:R-:W0:Y:S01]  /*2530*/  MUFU.EX2 R37, R26 ;  /* 0x0000001a00257308 */ /* 0x000e220000000800 */
[----:B------:R-:W-:Y:S01]  /*2540*/  FADD.FTZ R22, R22, R29 ;  /* 0x0000001d16167221 */ /* 0x000fe20000010000 */
[----:B------:R-:W-:Y:S01]  /*2550*/  FADD.FTZ R20, -R9, R20 ;  /* 0x0000001409147221 */ /* 0x000fe20000010100 */
[----:B------:R-:W-:Y:S01]  /*2560*/  FMUL.FTZ R18, R18, 1.4426950216293334961 ;  /* 0x3fb8aa3b12127820 */ /* 0x000fe20000410000 */
[----:B-1----:R-:W-:Y:S01]  /*2570*/  STS [R14+0xa00], R31 ;  /* 0x000a001f0e007388 */ /* 0x002fe20000000800 */
[----:B------:R-:W-:Y:S01]  /*2580*/  FADD.FTZ R22, R22, R31 ;  /* 0x0000001f16167221 */ /* 0x000fe20000010000 */
[----:B------:R-:W-:Y:S02]  /*2590*/  FMUL.FTZ R20, R20, 1.4426950216293334961 ;  /* 0x3fb8aa3b14147820 */ /* 0x000fe40000410000 */
        /* <DEDUP_REMOVED lines=22> */
.L_x_26065:
[----:B------:R-:W-:Y:S05]  /*2700*/  BSYNC B1 ;  /* 0x0000000000017941 */ /* 0x000fea0003800000 */
.L_x_26064:
        /* <DEDUP_REMOVED lines=55> */
.L_x_26068:
[----:B------:R-:W-:Y:S05]  /*2a80*/  BSYNC B1 ;  /* 0x0000000000017941 */ /* 0x000fea0003800000 */
.L_x_26067:
        /* <DEDUP_REMOVED lines=26> */
.L_x_26060:
[----:B------:R-:W-:Y:S05]  /*2c30*/  BSYNC B0 ;  /* 0x0000000000007941 */ /* 0x000fea0003800000 */
.L_x_26059:
        /* <DEDUP_REMOVED lines=43> */
[----:B------:R-:W-:Y:S02]  /*2ef0*/  IADD3 R14, -R0, -0x2, -R15 ;  /* 0xfffffffe000e7810 */ /* 0x000fe40007ffe90f */
[----:B------:R-:W-:-:S03]  /*2f00*/  MOV R15, R0 ;  /* 0x00000000000f7202 */ /* 0x000fc60000000f00 */
        /* <DEDUP_REMOVED lines=14> */
.L_x_26073:
        /* <DEDUP_REMOVED lines=8> */
.L_x_26072:
[----:B------:R-:W-:Y:S05]  /*3070*/  BSYNC B1 ;  /* 0x0000000000017941 */ /* 0x000fea0003800000 */
.L_x_26071:
        /* <DEDUP_REMOVED lines=15> */
.L_x_26076:
        /* <DEDUP_REMOVED lines=52> */
.L_x_26075:
[----:B------:R-:W-:Y:S05]  /*34b0*/  BSYNC B1 ;  /* 0x0000000000017941 */ /* 0x000fea0003800000 */
.L_x_26074:
        /* <DEDUP_REMOVED lines=31> */
.L_x_26078:
[----:B------:R-:W-:Y:S05]  /*36b0*/  BSYNC B1 ;  /* 0x0000000000017941 */ /* 0x000fea0003800000 */
.L_x_26077:
        /* <DEDUP_REMOVED lines=14> */
.L_x_26070:
[----:B------:R-:W-:Y:S05]  /*37a0*/  BSYNC B0 ;  /* 0x0000000000007941 */ /* 0x000fea0003800000 */
.L_x_26069:
        /* <DEDUP_REMOVED lines=29> */
[----:B0-----:R3:W-:Y:S04]  /*3980*/  STG.E desc[UR12][R14.64], R9 ;  /* 0x000000090e007986 */ /* 0x0017e8000c10190c */
[----:B-1----:R3:W-:Y:S02]  /*3990*/  STG.E desc[UR12][R18.64], R10 ;  /* 0x0000000a12007986 */ /* 0x0027e4000c10190c */
.L_x_26080:
[----:B------:R-:W-:Y:S05]  /*39a0*/  BSYNC B0 ;  /* 0x0000000000007941 */ /* 0x000fea0003800000 */
.L_x_26079:
[----:B------:R-:W-:Y:S01]  /*39b0*/  ULDC UR10, c[0x0][0x26c] ;  /* 0x00009b00000a7ab9 */ /* 0x000fe20000000800 */
[----:B------:R-:W-:Y:S01]  /*39c0*/  ULDC.64 UR14, c[0x0][0x238] ;  /* 0x00008e00000e7ab9 */ /* 0x000fe20000000a00 */
[----:B------:R-:W-:Y:S01]  /*39d0*/  BSSY B0, `(.L_x_26081) ;  /* 0x0000187000007945 */ /* 0x000fe20003800000 */
[----:B-1-3--:R-:W-:-:S03]  /*39e0*/  IMAD.MOV.U32 R10, RZ, RZ, RZ ;  /* 0x000000ffff0a7224 */ /* 0x00afc600078e00ff */
[----:B------:R-:W-:Y:S05]  /*39f0*/  @P1 BRA `(.L_x_26082) ;  /* 0x0000001800101947 */ /* 0x000fea0003800000 */
[----:B------:R-:W1:Y:S01]  /*3a00*/  S2R R26, SR_CTAID.Z ;  /* 0x00000000001a7919 */ /* 0x000e620000002700 */
[----:B0-----:R-:W-:Y:S01]  /*3a10*/  IMAD.MOV.U32 R9, RZ, RZ, -0x40 ;  /* 0xffffffc0ff097424 */ /* 0x001fe200078e00ff */
[----:B------:R-:W-:Y:S01]  /*3a20*/  LOP3.LUT R10, RZ, R12, RZ, 0x33, !PT ;  /* 0x0000000cff0a7212 */ /* 0x000fe200078e33ff */
[----:B--2---:R-:W0:Y:S01]  /*3a30*/  LDC R13, c[0x0][0x26c] ;  /* 0x00009b00ff0d7b82 */ /* 0x004e220000000800 */
[----:B------:R-:W-:Y:S01]  /*3a40*/  ULDC UR6, c[0x0][0x270] ;  /* 0x00009c0000067ab9 */ /* 0x000fe20000000800 */
[----:B------:R-:W-:Y:S01]  /*3a50*/  IMAD.SHL.U32 R24, R6, 0x8, RZ ;  /* 0x0000000806187824 */ /* 0x000fe200078e00ff */
[----:B------:R-:W-:Y:S01]  /*3a60*/  BSSY B1, `(.L_x_26083) ;  /* 0x000008c000017945 */ /* 0x000fe20003800000 */
[----:B------:R-:W-:Y:S01]  /*3a70*/  IADD3 R28, R12, -0x1, RZ ;  /* 0xffffffff0c1c7810 */ /* 0x000fe20007ffe0ff */
[----:B-1----:R-:W-:-:S05]  /*3a80*/  IMAD R9, R26, R9, -0x41 ;  /* 0xffffffbf1a097424 */ /* 0x002fca00078e0209 */
[----:B------:R-:W-:Y:S01]  /*3a90*/  VIMNMX R10, R10, R9, !PT ;  /* 0x000000090a0a7248 */ /* 0x000fe20007fe0100 */
[----:B------:R-:W-:Y:S01]  /*3aa0*/  IMAD R9, R2, UR6, RZ ;  /* 0x0000000602097c24 */ /* 0x000fe2000f8e02ff */
[----:B------:R-:W-:Y:S01]  /*3ab0*/  SHF.R.S32.HI R2, RZ, 0x1f, R24 ;  /* 0x0000001fff027819 */ /* 0x000fe20000011418 */
[----:B------:R-:W-:Y:S01]  /*3ac0*/  ULDC UR6, c[0x0][0x28c] ;  /* 0x0000a30000067ab9 */ /* 0x000fe20000000800 */
[----:B------:R-:W-:Y:S01]  /*3ad0*/  IADD3 R27, -R10, -0x2, -R3 ;  /* 0xfffffffe0a1b7810 */ /* 0x000fe20007ffe903 */
[----:B------:R-:W-:Y:S01]  /*3ae0*/  IMAD.MOV.U32 R10, RZ, RZ, RZ ;  /* 0x000000ffff0a7224 */ /* 0x000fe200078e00ff */
[----:B------:R-:W-:-:S03]  /*3af0*/  IADD3 R24, P1, R9, R24, RZ ;  /* 0x0000001809187210 */ /* 0x000fc60007f3e0ff */
[----:B------:R-:W-:Y:S01]  /*3b00*/  IMAD R27, R26, -0x40, R27 ;  /* 0xffffffc01a1b7824 */ /* 0x000fe200078e021b */
[----:B------:R-:W-:Y:S01]  /*3b10*/  LEA.HI.X.SX32 R25, R9, R2, 0x1, P1 ;  /* 0x0000000209197211 */ /* 0x000fe200008f0eff */
[----:B------:R-:W-:Y:S01]  /*3b20*/  VIADD R2, R16, -UR6 ;  /* 0x8000000610027c36 */ /* 0x000fe20008000000 */
[----:B0-----:R-:W-:Y:S02]  /*3b30*/  SHF.R.S32.HI R9, RZ, 0x1f, R13 ;  /* 0x0000001fff097819 */ /* 0x001fe4000001140d */
[----:B------:R-:W-:-:S13]  /*3b40*/  LOP3.LUT P0, RZ, R27, 0x4, RZ, 0xc0, !PT ;  /* 0x000000041bff7812 */ /* 0x000fda000780c0ff */
[----:B------:R-:W-:Y:S05]  /*3b50*/  @P0 BRA `(.L_x_26084) ;  /* 0x0000000400f00947 */ /* 0x000fea0003800000 */
[----:B------:R-:W0:Y:S01]  /*3b60*/  I2F.RP R12, R5 ;  /* 0x00000005000c7306 */ /* 0x000e220000209400 */
[----:B------:R-:W1:Y:S01]  /*3b70*/  LDC R10, c[0x0][0x290] ;  /* 0x0000a400ff0a7b82 */ /* 0x000e620000000800 */
[----:B------:R-:W-:Y:S01]  /*3b80*/  IMAD.SHL.U32 R29, R7, 0x8, RZ ;  /* 0x00000008071d7824 */ /* 0x000fe200078e00ff */
[----:B------:R-:W-:Y:S04]  /*3b90*/  BSSY B2, `(.L_x_26085) ;  /* 0x0000077000027945 */ /* 0x000fe80003800000 */
[----:B------:R-:W-:Y:S02]  /*3ba0*/  IABS R16, R29 ;  /* 0x0000001d00107213 */ /* 0x000fe40000000000 */
[----:B------:R-:W-:-:S04]  /*3bb0*/  LOP3.LUT R4, R29, R4, RZ, 0x3c, !PT ;  /* 0x000000041d047212 */ /* 0x000fc800078e3cff */
[----:B------:R-:W-:Y:S01]  /*3bc0*/  ISETP.GE.AND P3, PT, R4, RZ, PT ;  /* 0x000000ff0400720c */ /* 0x000fe20003f66270 */
[----:B0-----:R-:W0:Y:S01]  /*3bd0*/  MUFU.RCP R12, R12 ;  /* 0x0000000c000c7308 */ /* 0x001e220000001000 */
[----:B-1----:R-:W-:Y:S01]  /*3be0*/  IABS R19, R10 ;  /* 0x0000000a00137213 */ /* 0x002fe20000000000 */
[----:B0-----:R-:W-:-:S06]  /*3bf0*/  VIADD R15, R12, 0xffffffe ;  /* 0x0ffffffe0c0f7836 */ /* 0x001fcc0000000000 */
[----:B------:R-:W0:Y:S02]  /*3c00*/  F2I.FTZ.U32.TRUNC.NTZ R15, R15 ;  /* 0x0000000f000f7305 */ /* 0x000e24000021f000 */
[----:B0-----:R-:W-:-:S05]  /*3c10*/  IADD3 R14, RZ, -R15, RZ ;  /* 0x8000000fff0e7210 */ /* 0x001fca0007ffe0ff */
[----:B------:R-:W-:Y:S02]  /*3c20*/  IMAD R17, R14, R5, RZ ;  /* 0x000000050e117224 */ /* 0x000fe400078e02ff */
[----:B------:R-:W-:-:S04]  /*3c30*/  IMAD.MOV.U32 R14, RZ, RZ, RZ ;  /* 0x000000ffff0e7224 */ /* 0x000fc800078e00ff */
[----:B------:R-:W-:-:S04]  /*3c40*/  IMAD.HI.U32 R17, R15, R17, R14 ;  /* 0x000000110f117227 */ /* 0x000fc800078e000e */
[----:B------:R-:W-:Y:S02]  /*3c50*/  IMAD.MOV.U32 R14, RZ, RZ, R16 ;  /* 0x000000ffff0e7224 */ /* 0x000fe400078e0010 */
[----:B------:R-:W0:Y:S02]  /*3c60*/  I2F.RP R16, R19 ;  /* 0x0000001300107306 */ /* 0x000e240000209400 */
[----:B------:R-:W-:-:S05]  /*3c70*/  IMAD.HI.U32 R12, R17, R14, RZ ;  /* 0x0000000e110c7227 */ /* 0x000fca00078e00ff */
[----:B------:R-:W-:-:S05]  /*3c80*/  IADD3 R15, -R12, RZ, RZ ;  /* 0x000000ff0c0f7210 */ /* 0x000fca0007ffe1ff */
[C---:B------:R-:W-:Y:S01]  /*3c90*/  IMAD R14, R5.reuse, R15, R14 ;  /* 0x0000000f050e7224 */ /* 0x040fe200078e020e */
[----:B0-----:R-:W0:Y:S04]  /*3ca0*/  MUFU.RCP R16, R16 ;  /* 0x0000001000107308 */ /* 0x001e280000001000 */
[----:B------:R-:W-:-:S13]  /*3cb0*/  ISETP.GT.U32.AND P1, PT, R5, R14, PT ;  /* 0x0000000e0500720c */ /* 0x000fda0003f24070 */
[----:B------:R-:W-:Y:S02]  /*3cc0*/  @!P1 IMAD.IADD R14, R14, 0x1, -R5 ;  /* 0x000000010e0e9824 */ /* 0x000fe400078e0a05 */
[----:B------:R-:W-:-:S03]  /*3cd0*/  @!P1 VIADD R12, R12, 0x1 ;  /* 0x000000010c0c9836 */ /* 0x000fc60000000000 */
[----:B------:R-:W-:Y:S01]  /*3ce0*/  ISETP.GE.U32.AND P0, PT, R14, R5, PT ;  /* 0x000000050e00720c */ /* 0x000fe20003f06070 */
[----:B0-----:R-:W-:-:S04]  /*3cf0*/  VIADD R14, R16, 0xffffffe ;  /* 0x0ffffffe100e7836 */ /* 0x001fc80000000000 */
[----:B------:R0:W1:Y:S08]  /*3d00*/  F2I.FTZ.U32.TRUNC.NTZ R15, R14 ;  /* 0x0000000e000f7305 */ /* 0x000070000021f000 */
[----:B------:R-:W-:Y:S01]  /*3d10*/  @P0 IADD3 R12, R12, 0x1, RZ ;  /* 0x000000010c0c0810 */ /* 0x000fe20007ffe0ff */
[----:B0-----:R-:W-:-:S04]  /*3d20*/  IMAD.MOV.U32 R14, RZ, RZ, RZ ;  /* 0x000000ffff0e7224 */ /* 0x001fc800078e00ff */
[----:B------:R-:W-:Y:S02]  /*3d30*/  @!P3 IMAD.MOV R12, RZ, RZ, -R12 ;  /* 0x000000ffff0cb224 */ /* 0x000fe400078e0a0c */
[----:B-1----:R-:W-:-:S03]  /*3d40*/  IMAD.MOV R4, RZ, RZ, -R15 ;  /* 0x000000ffff047224 */ /* 0x002fc600078e0a0f */
[----:B------:R-:W-:Y:S01]  /*3d50*/  SEL R16, R8, R12, !P2 ;  /* 0x0000000c08107207 */ /* 0x000fe20005000000 */
[----:B------:R-:W-:Y:S01]  /*3d60*/  IMAD.MOV.U32 R8, RZ, RZ, R4 ;  /* 0x000000ffff087224 */ /* 0x000fe200078e0004 */
[----:B------:R-:W-:Y:S02]  /*3d70*/  ISETP.NE.AND P2, PT, R10, RZ, PT ;  /* 0x000000ff0a00720c */ /* 0x000fe40003f45270 */
[----:B------:R-:W-:Y:S01]  /*3d80*/  IADD3 R4, R11, R16, RZ ;  /* 0x000000100b047210 */ /* 0x000fe20007ffe0ff */
[----:B------:R-:W-:-:S03]  /*3d90*/  IMAD R17, R8, R19, RZ ;  /* 0x0000001308117224 */ /* 0x000fc600078e02ff */
[----:B------:R-:W-:Y:S01]  /*3da0*/  IABS R12, R4 ;  /* 0x00000004000c7213 */ /* 0x000fe20000000000 */
[----:B------:R-:W-:Y:S01]  /*3db0*/  IMAD.HI.U32 R17, R15, R17, R14 ;  /* 0x000000110f117227 */ /* 0x000fe200078e000e */
[----:B------:R-:W-:-:S05]  /*3dc0*/  ISETP.GE.AND P1, PT, R4, RZ, PT ;  /* 0x000000ff0400720c */ /* 0x000fca0003f26270 */
        /* <DEDUP_REMOVED lines=8> */
[----:B------:R-:W-:Y:S01]  /*3e50*/  @!P2 LOP3.LUT R8, RZ, R10, RZ, 0x33, !PT ;  /* 0x0000000aff08a212 */ /* 0x000fe200078e33ff */
[----:B------:R-:W-:Y:S01]  /*3e60*/  IMAD.MOV.U32 R10, RZ, RZ, RZ ;  /* 0x000000ffff0a7224 */ /* 0x000fe200078e00ff */
[----:B------:R-:W-:Y:S02]  /*3e70*/  ISETP.LE.AND P1, PT, R16, R2, PT ;  /* 0x000000021000720c */ /* 0x000fe40003f23270 */
[----:B------:R-:W-:-:S13]  /*3e80*/  ISETP.NE.AND P0, PT, R8, RZ, PT ;  /* 0x000000ff0800720c */ /* 0x000fda0003f05270 */
[----:B------:R-:W-:Y:S05]  /*3e90*/  @P0 BRA P1, `(.L_x_26086) ;  /* 0x0000000400180947 */ /* 0x000fea0000800000 */
[----:B------:R-:W-:Y:S01]  /*3ea0*/  IADD3 R4, P0, R7, UR5, RZ ;  /* 0x0000000507047c10 */ /* 0x000fe2000ff1e0ff */
[----:B------:R-:W-:-:S03]  /*3eb0*/  ULDC.64 UR6, c[0x0][0x248] ;  /* 0x0000920000067ab9 */ /* 0x000fc60000000a00 */
[----:B------:R-:W-:Y:S02]  /*3ec0*/  LEA.HI.X.SX32 R15, R7, UR17, 0x1, P0 ;  /* 0x00000011070f7c11 */ /* 0x000fe400080f0eff */
[----:B------:R-:W-:-:S04]  /*3ed0*/  LEA R16, P0, R4, UR6, 0x2 ;  /* 0x0000000604107c11 */ /* 0x000fc8000f8010ff */
[----:B------:R-:W-:Y:S01]  /*3ee0*/  LEA.HI.X R17, R4, UR7, R15, 0x2, P0 ;  /* 0x0000000704117c11 */ /* 0x000fe200080f140f */
[----:B------:R-:W-:-:S04]  /*3ef0*/  ULDC.64 UR6, c[0x0][0x238] ;  /* 0x00008e0000067ab9 */ /* 0x000fc80000000a00 */
[----:B------:R-:W2:Y:S02]  /*3f00*/  LDG.E.CONSTANT R16, desc[UR12][R16.64] ;  /* 0x0000000c10107981 */ /* 0x000ea4000c1e9900 */
        /* <DEDUP_REMOVED lines=9> */
[----:B------:R-:W-:Y:S01]  /*3fa0*/  UMOV UR6, 0x400 ;  /* 0x0000040000067882 */ /* 0x000fe20000000000 */
[----:B------:R-:W-:Y:S01]  /*3fb0*/  IMAD R4, R26, -0x200, R29 ;  /* 0xfffffe001a047824 */ /* 0x000fe200078e021d */
[----:B------:R-:W-:Y:S01]  /*3fc0*/  UIADD3 UR6, UR6, 0x60, URZ ;  /* 0x0000006006067890 */ /* 0x000fe2000fffe03f */
[----:B------:R-:W-:Y:S01]  /*3fd0*/  ISETP.NE.AND P0, PT, R7, R28, PT ;  /* 0x0000001c0700720c */ /* 0x000fe20003f05270 */
[----:B------:R-:W-:Y:S02]  /*3fe0*/  BSSY B3, `(.L_x_26087) ;  /* 0x0000027000037945 */ /* 0x000fe40003800000 */
[----:B0-----:R-:W-:-:S06]  /*3ff0*/  ULEA UR6, UR7, UR6, 0x18 ;  /* 0x0000000607067291 */ /* 0x001fcc000f8ec03f */
[----:B------:R-:W-:-:S05]  /*4000*/  LEA R4, R4, UR6, 0x2 ;  /* 0x0000000604047c11 */ /* 0x000fca000f8e10ff */
[----:B------:R-:W0:Y:S04]  /*4010*/  LDS.128 R20, [R4] ;  /* 0x0000000004147984 */ /* 0x000e280000000c00 */
[----:B------:R1:W2:Y:S01]  /*4020*/  LDS.128 R16, [R4+0x10] ;  /* 0x0000100004107984 */ /* 0x0002a20000000c00 */
[----:B0-----:R-:W-:Y:S02]  /*4030*/  F2FP.F16.F32.PACK_AB R20, R21, R20 ;  /* 0x000000141514723e */ /* 0x001fe400000000ff */
[----:B------:R-:W-:Y:S01]  /*4040*/  F2FP.F16.F32.PACK_AB R30, R23, R22 ;  /* 0x00000016171e723e */ /* 0x000fe200000000ff */
[----:B-1----:R-:W-:Y:S06]  /*4050*/  @P0 BRA `(.L_x_26088) ;  /* 0x00000000007c0947 */ /* 0x002fec0003800000 */
[C---:B------:R-:W-:Y:S01]  /*4060*/  IADD3 R4, R29.reuse, 0x1, RZ ;  /* 0x000000011d047810 */ /* 0x040fe20007ffe0ff */
[C---:B------:R-:W-:Y:S01]  /*4070*/  VIADD R8, R29.reuse, 0x2 ;  /* 0x000000021d087836 */ /* 0x040fe20000000000 */
[C---:B------:R-:W-:Y:S01]  /*4080*/  ISETP.GE.AND P6, PT, R29.reuse, UR16, PT ;  /* 0x000000101d007c0c */ /* 0x040fe2000bfc6270 */
[C---:B------:R-:W-:Y:S01]  /*4090*/  VIADD R10, R29.reuse, 0x3 ;  /* 0x000000031d0a7836 */ /* 0x040fe20000000000 */
[----:B------:R-:W-:Y:S01]  /*40a0*/  ISETP.GE.AND P2, PT, R4, UR16, PT ;  /* 0x0000001004007c0c */ /* 0x000fe2000bf46270 */
[C---:B------:R-:W-:Y:S01]  /*40b0*/  VIADD R21, R29.reuse, 0x4 ;  /* 0x000000041d157836 */ /* 0x040fe20000000000 */
[----:B------:R-:W-:Y:S01]  /*40c0*/  ISETP.GE.AND P5, PT, R8, UR16, PT ;  /* 0x0000001008007c0c */ /* 0x000fe2000bfa6270 */
[C---:B------:R-:W-:Y:S01]  /*40d0*/  VIADD R8, R29.reuse, 0x6 ;  /* 0x000000061d087836 */ /* 0x040fe20000000000 */
[C---:B------:R-:W-:Y:S01]  /*40e0*/  IADD3 R4, R29.reuse, 0x5, RZ ;  /* 0x000000051d047810 */ /* 0x040fe20007ffe0ff */
[----:B------:R-:W-:Y:S01]  /*40f0*/  VIADD R29, R29, 0x7 ;  /* 0x000000071d1d7836 */ /* 0x000fe20000000000 */
[----:B------:R-:W-:-:S02]  /*4100*/  ISETP.GE.AND P1, PT, R10, UR16, PT ;  /* 0x000000100a007c0c */ /* 0x000fc4000bf26270 */
[----:B------:R-:W-:Y:S02]  /*4110*/  ISETP.GE.AND P0, PT, R4, UR16, PT ;  /* 0x0000001004007c0c */ /* 0x000fe4000bf06270 */
[----:B-----5:R-:W-:Y:S02]  /*4120*/  SEL R4, R12, RZ, !P6 ;  /* 0x000000ff0c047207 */ /* 0x020fe40007000000 */
[----:B------:R-:W-:Y:S02]  /*4130*/  ISETP.GE.AND P3, PT, R8, UR16, PT ;  /* 0x0000001008007c0c */ /* 0x000fe4000bf66270 */
[----:B------:R-:W-:Y:S02]  /*4140*/  PRMT R12, R12, 0x7632, R12 ;  /* 0x000076320c0c7816 */ /* 0x000fe4000000000c */
[----:B------:R-:W-:Y:S02]  /*4150*/  ISETP.GE.AND P4, PT, R21, UR16, PT ;  /* 0x0000001015007c0c */ /* 0x000fe4000bf86270 */
[----:B------:R-:W-:-:S02]  /*4160*/  ISETP.GE.AND P6, PT, R29, UR16, PT ;  /* 0x000000101d007c0c */ /* 0x000fc4000bfc6270 */
[----:B------:R-:W-:Y:S02]  /*4170*/  PRMT R8, R13, 0x7632, R8 ;  /* 0x000076320d087816 */ /* 0x000fe40000000008 */
        /* <DEDUP_REMOVED lines=13> */
.L_x_26088:
[----:B------:R-:W-:Y:S05]  /*4250*/  BSYNC B3 ;  /* 0x0000000000037941 */ /* 0x000fea0003800000 */
.L_x_26087:
[----:B-----5:R-:W-:Y:S01]  /*4260*/  HMUL2 R13, R30, R13 ;  /* 0x0000000d1e0d7232 */ /* 0x020fe20000000000 */
[----:B--2---:R-:W-:Y:S02]  /*4270*/  F2FP.F16.F32.PACK_AB R16, R17, R16 ;  /* 0x000000101110723e */ /* 0x004fe400000000ff */
        /* <DEDUP_REMOVED lines=8> */
.L_x_26086:
[----:B------:R-:W-:Y:S05]  /*4300*/  BSYNC B2 ;  /* 0x0000000000027941 */ /* 0x000fea0003800000 */
.L_x_26085:
[----:B------:R-:W-:-:S07]  /*4310*/  VIADD R7, R7, 0x4 ;  /* 0x0000000407077836 */ /* 0x000fce0000000000 */
.L_x_26084:
[----:B------:R-:W-:Y:S05]  /*4320*/  BSYNC B1 ;  /* 0x0000000000017941 */ /* 0x000fea0003800000 */
.L_x_26083:
[----:B------:R-:W-:-:S13]  /*4330*/  LOP3.LUT P0, RZ, R27, 0xfffffffc, RZ, 0xc0, !PT ;  /* 0xfffffffc1bff7812 */ /* 0x000fda000780c0ff */
[----:B------:R-:W-:Y:S05]  /*4340*/  @!P0 BRA `(.L_x_26082) ;  /* 0x0000000c00bc8947 */ /* 0x000fea0003800000 */
[----:B------:R-:W0:Y:S01]  /*4350*/  I2F.RP R4, R5 ;  /* 0x0000000500047306 */ /* 0x000e220000209400 */
[----:B------:R-:W1:Y:S01]  /*4360*/  S2UR UR7, SR_CgaCtaId ;  /* 0x00000000000779c3 */ /* 0x000e620000008800 */
[----:B------:R-:W-:Y:S01]  /*4370*/  UMOV UR6, 0x400 ;  /* 0x0000040000067882 */ /* 0x000fe20000000000 */
[C---:B------:R-:W-:Y:S01]  /*4380*/  IADD3 R8, P0, R7.reuse, UR5, RZ ;  /* 0x0000000507087c10 */ /* 0x040fe2000ff1e0ff */
[----:B------:R-:W-:Y:S01]  /*4390*/  UIADD3 UR6, UR6, 0x60, URZ ;  /* 0x0000006006067890 */ /* 0x000fe2000fffe03f */
[C---:B------:R-:W-:Y:S01]  /*43a0*/  LEA R13, R7.reuse, 0x80, 0x5 ;  /* 0x00000080070d7811 */ /* 0x040fe200078e28ff */
[----:B------:R-:W-:Y:S01]  /*43b0*/  ULDC.64 UR8, c[0x0][0x248] ;  /* 0x0000920000087ab9 */ /* 0x000fe20000000a00 */
[----:B------:R-:W-:-:S03]  /*43c0*/  LEA.HI.X.SX32 R15, R7, UR17, 0x1, P0 ;  /* 0x00000011070f7c11 */ /* 0x000fc600080f0eff */
[----:B------:R-:W-:Y:S02]  /*43d0*/  IMAD R27, R26, -0x800, R13 ;  /* 0xfffff8001a1b7824 */ /* 0x000fe400078e020d */
[----:B------:R-:W-:Y:S01]  /*43e0*/  IMAD.SHL.U32 R26, R7, 0x8, RZ ;  /* 0x00000008071a7824 */ /* 0x000fe200078e00ff */
[----:B0-----:R-:W0:Y:S01]  /*43f0*/  MUFU.RCP R4, R4 ;  /* 0x0000000400047308 */ /* 0x001e220000001000 */
[----:B-1----:R-:W-:-:S06]  /*4400*/  ULEA UR6, UR7, UR6, 0x18 ;  /* 0x0000000607067291 */ /* 0x002fcc000f8ec03f */
[----:B------:R-:W-:Y:S01]  /*4410*/  VIADD R27, R27, UR6 ;  /* 0x000000061b1b7c36 */ /* 0x000fe20008000000 */
[----:B0-----:R-:W-:Y:S02]  /*4420*/  IADD3 R34, R4, 0xffffffe, RZ ;  /* 0x0ffffffe04227810 */ /* 0x001fe40007ffe0ff */
[C---:B------:R-:W-:Y:S02]  /*4430*/  LEA R4, P0, R8.reuse, UR8, 0x2 ;  /* 0x0000000808047c11 */ /* 0x040fe4000f8010ff */
[----:B------:R0:W1:Y:S02]  /*4440*/  F2I.FTZ.U32.TRUNC.NTZ R35, R34 ;  /* 0x0000002200237305 */ /* 0x000064000021f000 */
[----:B------:R-:W-:Y:S01]  /*4450*/  LEA.HI.X R13, R8, UR9, R15, 0x2, P0 ;  /* 0x00000009080d7c11 */ /* 0x000fe200080f140f */
[----:B------:R-:W-:Y:S02]  /*4460*/  IMAD.IADD R8, R28, 0x1, -R7 ;  /* 0x000000011c087824 */ /* 0x000fe400078e0a07 */
[----:B0-----:R-:W-:-:S02]  /*4470*/  IMAD.MOV.U32 R34, RZ, RZ, RZ ;  /* 0x000000ffff227224 */ /* 0x001fc400078e00ff */
[----:B-1----:R-:W-:-:S04]  /*4480*/  IMAD.MOV R12, RZ, RZ, -R35 ;  /* 0x000000ffff0c7224 */ /* 0x002fc800078e0a23 */
[----:B------:R-:W-:-:S04]  /*4490*/  IMAD R17, R12, R5, RZ ;  /* 0x000000050c117224 */ /* 0x000fc800078e02ff */
[----:B------:R-:W-:Y:S01]  /*44a0*/  IMAD.HI.U32 R34, R35, R17, R34 ;  /* 0x0000001123227227 */ /* 0x000fe200078e0022 */
[----:B------:R-:W-:-:S07]  /*44b0*/  MOV R35, R5 ;  /* 0x0000000500237202 */ /* 0x000fce0000000f00 */
.L_x_26097:
        /* <DEDUP_REMOVED lines=8> */
[-C--:B-1----:R-:W-:Y:S02]  /*4540*/  IABS R29, R31.reuse ;  /* 0x0000001f001d7213 */ /* 0x082fe40000000000 */
[----:B------:R-:W-:-:S03]  /*4550*/  LOP3.LUT R28, RZ, R31, RZ, 0x33, !PT ;  /* 0x0000001fff1c7212 */ /* 0x000fc600078e33ff */
[----:B------:R-:W-:-:S05]  /*4560*/  IMAD R12, R29, R14, R12 ;  /* 0x0000000e1d0c7224 */ /* 0x000fca00078e020c */
[----:B------:R-:W-:Y:S01]  /*4570*/  ISETP.GT.U32.AND P1, PT, R35, R12, PT ;  /* 0x0000000c2300720c */ /* 0x000fe20003f24070 */
[----:B0-----:R-:W0:-:S12]  /*4580*/  MUFU.RCP R15, R15 ;  /* 0x0000000f000f7308 */ /* 0x001e180000001000 */
[----:B------:R-:W-:Y:S01]  /*4590*/  @!P1 IADD3 R12, R12, -R29, RZ ;  /* 0x8000001d0c0c9210 */ /* 0x000fe20007ffe0ff */
[----:B------:R-:W-:-:S03]  /*45a0*/  @!P1 VIADD R34, R34, 0x1 ;  /* 0x0000000122229836 */ /* 0x000fc60000000000 */
[----:B------:R-:W-:Y:S01]  /*45b0*/  ISETP.GE.U32.AND P0, PT, R12, R35, PT ;  /* 0x000000230c00720c */ /* 0x000fe20003f06070 */
[----:B0-----:R-:W-:Y:S01]  /*45c0*/  VIADD R32, R15, 0xffffffe ;  /* 0x0ffffffe0f207836 */ /* 0x001fe20000000000 */
[----:B------:R-:W-:-:S03]  /*45d0*/  LOP3.LUT R12, R26, R31, RZ, 0x3c, !PT ;  /* 0x0000001f1a0c7212 */ /* 0x000fc600078e3cff */
[----:B------:R0:W1:Y:S01]  /*45e0*/  F2I.FTZ.U32.TRUNC.NTZ R33, R32 ;  /* 0x0000002000217305 */ /* 0x000062000021f000 */
[----:B------:R-:W-:-:S07]  /*45f0*/  ISETP.GE.AND P2, PT, R12, RZ, PT ;  /* 0x000000ff0c00720c */ /* 0x000fce0003f46270 */
[----:B------:R-:W-:Y:S01]  /*4600*/  @P0 VIADD R34, R34, 0x1 ;  /* 0x0000000122220836 */ /* 0x000fe20000000000 */
[----:B------:R-:W-:Y:S01]  /*4610*/  ISETP.NE.AND P0, PT, R31, RZ, PT ;  /* 0x000000ff1f00720c */ /* 0x000fe20003f05270 */
[----:B0-----:R-:W-:-:S04]  /*4620*/  IMAD.MOV.U32 R32, RZ, RZ, RZ ;  /* 0x000000ffff207224 */ /* 0x001fc800078e00ff */
[----:B------:R-:W-:Y:S01]  /*4630*/  @!P2 IADD3 R34, -R34, RZ, RZ ;  /* 0x000000ff2222a210 */ /* 0x000fe20007ffe1ff */
[----:B-1----:R-:W-:-:S03]  /*4640*/  IMAD.MOV R15, RZ, RZ, -R33 ;  /* 0x000000ffff0f7224 */ /* 0x002fc600078e0a21 */
[----:B------:R-:W-:Y:S01]  /*4650*/  SEL R34, R28, R34, !P0 ;  /* 0x000000221c227207 */ /* 0x000fe20004000000 */
[----:B------:R-:W-:-:S03]  /*4660*/  IMAD R15, R15, R30, RZ ;  /* 0x0000001e0f0f7224 */ /* 0x000fc600078e02ff */
[----:B------:R-:W-:Y:S01]  /*4670*/  ISETP.LE.AND P3, PT, R34, R2, PT ;  /* 0x000000022200720c */ /* 0x000fe20003f63270 */
[----:B------:R-:W-:Y:S02]  /*4680*/  IMAD.IADD R12, R11, 0x1, R34 ;  /* 0x000000010b0c7824 */ /* 0x000fe400078e0222 */
[----:B------:R-:W-:Y:S01]  /*4690*/  IMAD.HI.U32 R32, R33, R15, R32 ;  /* 0x0000000f21207227 */ /* 0x000fe200078e0020 */
[----:B------:R-:W-:Y:S02]  /*46a0*/  LOP3.LUT R33, RZ, R5, RZ, 0x33, !PT ;  /* 0x00000005ff217212 */ /* 0x000fe400078e33ff */
        /* <DEDUP_REMOVED lines=10> */
[----:B------:R-:W-:Y:S01]  /*4750*/  ISETP.NE.AND P1, PT, R5, RZ, PT ;  /* 0x000000ff0500720c */ /* 0x000fe20003f25270 */
[----:B------:R-:W-:-:S03]  /*4760*/  IMAD.MOV.U32 R5, RZ, RZ, R13 ;  /* 0x000000ffff057224 */ /* 0x000fc600078e000d */
[----:B------:R-:W-:-:S04]  /*4770*/  @!P2 IADD3 R15, -R15, RZ, RZ ;  /* 0x000000ff0f0fa210 */ /* 0x000fc80007ffe1ff */
[----:B------:R-:W-:-:S04]  /*4780*/  SEL R15, R33, R15, !P1 ;  /* 0x0000000f210f7207 */ /* 0x000fc80004800000 */
[----:B------:R-:W-:-:S13]  /*4790*/  ISETP.NE.AND P2, PT, R15, RZ, PT ;  /* 0x000000ff0f00720c */ /* 0x000fda0003f45270 */
[----:B------:R-:W-:Y:S05]  /*47a0*/  @P2 BRA P3, `(.L_x_26090) ;  /* 0x0000000000f02947 */ /* 0x000fea0001800000 */
[----:B------:R-:W2:Y:S01]  /*47b0*/  LDG.E.CONSTANT R14, desc[UR12][R4.64] ;  /* 0x0000000c040e7981 */ /* 0x000ea2000c1e9900 */
[----:B------:R-:W-:-:S03]  /*47c0*/  IMAD.MOV.U32 R13, RZ, RZ, R25 ;  /* 0x000000ffff0d7224 */ /* 0x000fc600078e0019 */
[----:B------:R-:W0:Y:S04]  /*47d0*/  LDS.128 R20, [R27+-0x80] ;  /* 0xffff80001b147984 */ /* 0x000e280000000c00 */
[----:B------:R1:W3:Y:S01]  /*47e0*/  LDS.128 R16, [R27+-0x70] ;  /* 0xffff90001b107984 */ /* 0x0002e20000000c00 */
[----:B--2---:R-:W-:-:S05]  /*47f0*/  SHF.R.S32.HI R12, RZ, 0x1f, R14 ;  /* 0x0000001fff0c7819 */ /* 0x004fca000001140e */
[----:B------:R-:W-:Y:S02]  /*4800*/  IMAD R15, R12, UR10, RZ ;  /* 0x0000000a0c0f7c24 */ /* 0x000fe4000f8e02ff */
[----:B------:R-:W-:Y:S02]  /*4810*/  IMAD.MOV.U32 R12, RZ, RZ, R24 ;  /* 0x000000ffff0c7224 */ /* 0x000fe400078e0018 */
[C---:B------:R-:W-:Y:S02]  /*4820*/  IMAD R15, R14.reuse, R9, R15 ;  /* 0x000000090e0f7224 */ /* 0x040fe400078e020f */
[----:B------:R-:W-:-:S03]  /*4830*/  IMAD.WIDE.U32 R12, R14, UR10, R12 ;  /* 0x0000000a0e0c7c25 */ /* 0x000fc6000f8e000c */
[----:B------:R-:W-:Y:S02]  /*4840*/  LEA R14, P2, R12, UR14, 0x1 ;  /* 0x0000000e0c0e7c11 */ /* 0x000fe4000f8408ff */
[----:B------:R-:W-:-:S04]  /*4850*/  IADD3 R13, R13, R15, RZ ;  /* 0x0000000f0d0d7210 */ /* 0x000fc80007ffe0ff */
[----:B------:R-:W-:-:S06]  /*4860*/  LEA.HI.X R15, R12, UR15, R13, 0x1, P2 ;  /* 0x0000000f0c0f7c11 */ /* 0x000fcc00090f0c0d */
[----:B------:R-:W5:Y:S01]  /*4870*/  LDG.E.128.CONSTANT R12, desc[UR12][R14.64] ;  /* 0x0000000c0e0c7981 */ /* 0x000f62000c1e9d00 */
[----:B------:R-:W-:Y:S01]  /*4880*/  ISETP.NE.AND P2, PT, R8, RZ, PT ;  /* 0x000000ff0800720c */ /* 0x000fe20003f45270 */
[----:B------:R-:W-:Y:S01]  /*4890*/  BSSY B2, `(.L_x_26091) ;  /* 0x0000023000027945 */ /* 0x000fe20003800000 */
[----:B0-----:R-:W-:Y:S02]  /*48a0*/  F2FP.F16.F32.PACK_AB R22, R23, R22 ;  /* 0x000000161716723e */ /* 0x001fe400000000ff */
[----:B------:R-:W-:-:S09]  /*48b0*/  F2FP.F16.F32.PACK_AB R20, R21, R20 ;  /* 0x000000141514723e */ /* 0x000fd200000000ff */
[----:B-1-3--:R-:W-:Y:S05]  /*48c0*/  @P2 BRA `(.L_x_26092) ;  /* 0x00000000007c2947 */ /* 0x00afea0003800000 */
        /* <DEDUP_REMOVED lines=9> */
[----:B------:R-:W-:Y:S02]  /*4960*/  IADD3 R21, R26, 0x5, RZ ;  /* 0x000000051a157810 */ /* 0x000fe40007ffe0ff */
[C---:B-----5:R-:W-:Y:S02]  /*4970*/  SEL R23, R13.reuse, RZ, !P5 ;  /* 0x000000ff0d177207 */ /* 0x060fe40006800000 */
[----:B------:R-:W-:Y:S02]  /*4980*/  ISETP.GE.AND P5, PT, R34, UR16, PT ;  /* 0x0000001022007c0c */ /* 0x000fe4000bfa6270 */
[----:B------:R-:W-:Y:S02]  /*4990*/  SEL R34, R14, RZ, !P6 ;  /* 0x000000ff0e227207 */ /* 0x000fe40007000000 */
[----:B------:R-:W-:Y:S02]  /*49a0*/  PRMT R14, R13, 0x7632, R14 ;  /* 0x000076320d0e7816 */ /* 0x000fe4000000000e */
[----:B------:R-:W-:Y:S01]  /*49b0*/  ISETP.GE.AND P3, PT, R21, UR16, PT ;  /* 0x0000001015007c0c */ /* 0x000fe2000bf66270 */
[----:B------:R-:W-:Y:S01]  /*49c0*/  VIADD R21, R26, 0x1 ;  /* 0x000000011a157836 */ /* 0x000fe20000000000 */
[----:B------:R-:W-:-:S02]  /*49d0*/  SEL R36, R15, RZ, !P4 ;  /* 0x000000ff0f247207 */ /* 0x000fc40006000000 */
[----:B------:R-:W-:Y:S02]  /*49e0*/  PRMT R15, R14, 0x7632, R15 ;  /* 0x000076320e0f7816 */ /* 0x000fe4000000000f */
[----:B------:R-:W-:Y:S02]  /*49f0*/  ISETP.GE.AND P6, PT, R21, UR16, PT ;  /* 0x0000001015007c0c */ /* 0x000fe4000bfc6270 */
[----:B------:R-:W-:Y:S02]  /*4a00*/  PRMT R21, R15, 0x7632, R21 ;  /* 0x000076320f157816 */ /* 0x000fe40000000015 */
[----:B------:R-:W-:Y:S02]  /*4a10*/  ISETP.GE.AND P4, PT, R26, UR16, PT ;  /* 0x000000101a007c0c */ /* 0x000fe4000bf86270 */
        /* <DEDUP_REMOVED lines=10> */
.L_x_26092:
[----:B------:R-:W-:Y:S05]  /*4ac0*/  BSYNC B2 ;  /* 0x0000000000027941 */ /* 0x000fea0003800000 */
.L_x_26091:
[----:B-----5:R-:W-:Y:S01]  /*4ad0*/  HMUL2 R13, R22, R13 ;  /* 0x0000000d160d7232 */ /* 0x020fe20000000000 */
[----:B------:R-:W-:Y:S02]  /*4ae0*/  F2FP.F16.F32.PACK_AB R16, R17, R16 ;  /* 0x000000101110723e */ /* 0x000fe400000000ff */
[----:B------:R-:W-:Y:S01]  /*4af0*/  F2FP.F16.F32.PACK_AB R18, R19, R18 ;  /* 0x000000121312723e */ /* 0x000fe200000000ff */
[----:B------:R-:W-:-:S06]  /*4b00*/  HFMA2 R13, R20, R12, R13 ;  /* 0x0000000c140d7231 */ /* 0x000fcc000000000d */
[----:B------:R-:W-:-:S10]  /*4b10*/  HFMA2.MMA R13, R16, R14, R13 ;  /* 0x0000000e100d7235 */ /* 0x000fd4000000000d */
[----:B------:R-:W-:-:S05]  /*4b20*/  HFMA2 R13, R18, R15, R13 ;  /* 0x0000000f120d7231 */ /* 0x000fca000000000d */
[--C-:B------:R-:W-:Y:S02]  /*4b30*/  HADD2.F32 R12, -RZ, R13.reuse.H0_H0 ;  /* 0x2000000dff0c7230 */ /* 0x100fe40000004100 */
[----:B------:R-:W-:-:S05]  /*4b40*/  HADD2.F32 R13, -RZ, R13.H1_H1 ;  /* 0x3000000dff0d7230 */ /* 0x000fca0000004100 */
[----:B------:R-:W-:-:S04]  /*4b50*/  FADD.FTZ R13, R12, R13 ;  /* 0x0000000d0c0d7221 */ /* 0x000fc80000010000 */
[----:B------:R-:W-:-:S07]  /*4b60*/  FADD.FTZ R10, R10, R13 ;  /* 0x0000000d0a0a7221 */ /* 0x000fce0000010000 */
.L_x_26090:
[----:B------:R-:W-:Y:S05]  /*4b70*/  BSYNC B1 ;  /* 0x0000000000017941 */ /* 0x000fea0003800000 */
.L_x_26089:
[----:B------:R-:W0:Y:S01]  /*4b80*/  I2F.RP R12, R29 ;  /* 0x0000001d000c7306 */ /* 0x000e220000209400 */
[----:B------:R-:W-:Y:S01]  /*4b90*/  VIADD R36, R26, 0x20 ;  /* 0x000000201a247836 */ /* 0x000fe20000000000 */
[----:B------:R-:W-:Y:S01]  /*4ba0*/  BSSY B1, `(.L_x_26093) ;  /* 0x0000061000017945 */ /* 0x000fe20003800000 */
[----:B------:R-:W-:-:S03]  /*4bb0*/  IMAD.MOV.U32 R34, RZ, RZ, RZ ;  /* 0x000000ffff227224 */ /* 0x000fc600078e00ff */
[----:B------:R-:W-:-:S04]  /*4bc0*/  LOP3.LUT R31, R36, R31, RZ, 0x3c, !PT ;  /* 0x0000001f241f7212 */ /* 0x000fc800078e3cff */
[----:B------:R-:W-:Y:S01]  /*4bd0*/  ISETP.GE.AND P4, PT, R31, RZ, PT ;  /* 0x000000ff1f00720c */ /* 0x000fe20003f86270 */
[----:B0-----:R-:W0:Y:S02]  /*4be0*/  MUFU.RCP R12, R12 ;  /* 0x0000000c000c7308 */ /* 0x001e240000001000 */
[----:B0-----:R-:W-:-:S06]  /*4bf0*/  IADD3 R35, R12, 0xffffffe, RZ ;  /* 0x0ffffffe0c237810 */ /* 0x001fcc0007ffe0ff */
[----:B------:R-:W0:Y:S02]  /*4c00*/  F2I.FTZ.U32.TRUNC.NTZ R35, R35 ;  /* 0x0000002300237305 */ /* 0x000e24000021f000 */
[----:B0-----:R-:W-:-:S04]  /*4c10*/  IMAD.MOV R14, RZ, RZ, -R35 ;  /* 0x000000ffff0e7224 */ /* 0x001fc800078e0a23 */
[----:B------:R-:W-:Y:S01]  /*4c20*/  IMAD R13, R14, R29, RZ ;  /* 0x0000001d0e0d7224 */ /* 0x000fe200078e02ff */
[----:B------:R-:W-:-:S03]  /*4c30*/  IABS R14, R36 ;  /* 0x00000024000e7213 */ /* 0x000fc60000000000 */
[----:B------:R-:W-:-:S04]  /*4c40*/  IMAD.HI.U32 R34, R35, R13, R34 ;  /* 0x0000000d23227227 */ /* 0x000fc800078e0022 */
[----:B------:R-:W-:Y:S02]  /*4c50*/  IMAD.MOV.U32 R35, RZ, RZ, R29 ;  /* 0x000000ffff237224 */ /* 0x000fe400078e001d */
[----:B------:R-:W-:-:S05]  /*4c60*/  IMAD.HI.U32 R12, R34, R14, RZ ;  /* 0x0000000e220c7227 */ /* 0x000fca00078e00ff */
[----:B------:R-:W-:-:S05]  /*4c70*/  IADD3 R13, -R12, RZ, RZ ;  /* 0x000000ff0c0d7210 */ /* 0x000fca0007ffe1ff */
[----:B------:R-:W-:-:S05]  /*4c80*/  IMAD R14, R29, R13, R14 ;  /* 0x0000000d1d0e7224 */ /* 0x000fca00078e020e */
[----:B------:R-:W-:-:S13]  /*4c90*/  ISETP.GT.U32.AND P3, PT, R35, R14, PT ;  /* 0x0000000e2300720c */ /* 0x000fda0003f64070 */
[----:B------:R-:W-:Y:S02]  /*4ca0*/  @!P3 IMAD.IADD R14, R14, 0x1, -R29 ;  /* 0x000000010e0eb824 */ /* 0x000fe400078e0a1d */
[----:B------:R-:W-:-:S03]  /*4cb0*/  @!P3 VIADD R12, R12, 0x1 ;  /* 0x000000010c0cb836 */ /* 0x000fc60000000000 */
[----:B------:R-:W-:-:S13]  /*4cc0*/  ISETP.GE.U32.AND P2, PT, R14, R35, PT ;  /* 0x000000230e00720c */ /* 0x000fda0003f46070 */
[----:B------:R-:W-:-:S05]  /*4cd0*/  @P2 IADD3 R12, R12, 0x1, RZ ;  /* 0x000000010c0c2810 */ /* 0x000fca0007ffe0ff */
[----:B------:R-:W-:-:S05]  /*4ce0*/  @!P4 IMAD.MOV R12, RZ, RZ, -R12 ;  /* 0x000000ffff0cc224 */ /* 0x000fca00078e0a0c */
[----:B------:R-:W-:-:S05]  /*4cf0*/  SEL R12, R28, R12, !P0 ;  /* 0x0000000c1c0c7207 */ /* 0x000fca0004000000 */
        /* <DEDUP_REMOVED lines=10> */
[----:B------:R-:W-:-:S05]  /*4da0*/  @!P2 IMAD.MOV R13, RZ, RZ, -R13 ;  /* 0x000000ffff0da224 */ /* 0x000fca00078e0a0d */
[----:B------:R-:W-:Y:S02]  /*4db0*/  SEL R13, R33, R13, !P1 ;  /* 0x0000000d210d7207 */ /* 0x000fe40004800000 */
[----:B------:R-:W-:Y:S02]  /*4dc0*/  ISETP.LE.AND P1, PT, R12, R2, PT ;  /* 0x000000020c00720c */ /* 0x000fe40003f23270 */
[----:B------:R-:W-:-:S13]  /*4dd0*/  ISETP.NE.AND P0, PT, R13, RZ, PT ;  /* 0x000000ff0d00720c */ /* 0x000fda0003f05270 */
[----:B------:R-:W-:Y:S05]  /*4de0*/  @P0 BRA P1, `(.L_x_26094) ;  /* 0x0000000000f00947 */ /* 0x000fea0000800000 */
[----:B------:R-:W2:Y:S01]  /*4df0*/  LDG.E.CONSTANT R14, desc[UR12][R4.64+0x10] ;  /* 0x0000100c040e7981 */ /* 0x000ea2000c1e9900 */
[----:B------:R-:W-:-:S03]  /*4e00*/  MOV R13, R25 ;  /* 0x00000019000d7202 */ /* 0x000fc60000000f00 */
[----:B------:R-:W0:Y:S04]  /*4e10*/  LDS.128 R20, [R27] ;  /* 0x000000001b147984 */ /* 0x000e280000000c00 */
[----:B------:R1:W3:Y:S01]  /*4e20*/  LDS.128 R16, [R27+0x10] ;  /* 0x000010001b107984 */ /* 0x0002e20000000c00 */
[----:B--2---:R-:W-:-:S05]  /*4e30*/  SHF.R.S32.HI R12, RZ, 0x1f, R14 ;  /* 0x0000001fff0c7819 */ /* 0x004fca000001140e */
[----:B------:R-:W-:Y:S02]  /*4e40*/  IMAD R15, R12, UR10, RZ ;  /* 0x0000000a0c0f7c24 */ /* 0x000fe4000f8e02ff */
[----:B------:R-:W-:Y:S02]  /*4e50*/  IMAD.MOV.U32 R12, RZ, RZ, R24 ;  /* 0x000000ffff0c7224 */ /* 0x000fe400078e0018 */
[C---:B------:R-:W-:Y:S02]  /*4e60*/  IMAD R15, R14.reuse, R9, R15 ;  /* 0x000000090e0f7224 */ /* 0x040fe400078e020f */
[----:B------:R-:W-:-:S04]  /*4e70*/  IMAD.WIDE.U32 R12, R14, UR10, R12 ;  /* 0x0000000a0e0c7c25 */ /* 0x000fc8000f8e000c */
[----:B------:R-:W-:Y:S01]  /*4e80*/  IMAD.IADD R13, R13, 0x1, R15 ;  /* 0x000000010d0d7824 */ /* 0x000fe200078e020f */
[----:B------:R-:W-:-:S04]  /*4e90*/  LEA R14, P0, R12, UR14, 0x1 ;  /* 0x0000000e0c0e7c11 */ /* 0x000fc8000f8008ff */
[----:B------:R-:W-:-:S06]  /*4ea0*/  LEA.HI.X R15, R12, UR15, R13, 0x1, P0 ;  /* 0x0000000f0c0f7c11 */ /* 0x000fcc00080f0c0d */
[----:B------:R-:W5:Y:S01]  /*4eb0*/  LDG.E.128.CONSTANT R12, desc[UR12][R14.64] ;  /* 0x0000000c0e0c7981 */ /* 0x000f62000c1e9d00 */
[----:B------:R-:W-:Y:S01]  /*4ec0*/  ISETP.NE.AND P0, PT, R8, 0x4, PT ;  /* 0x000000040800780c */ /* 0x000fe20003f05270 */
[----:B------:R-:W-:Y:S01]  /*4ed0*/  BSSY B2, `(.L_x_26095) ;  /* 0x0000023000027945 */ /* 0x000fe20003800000 */
[----:B0-----:R-:W-:Y:S02]  /*4ee0*/  F2FP.F16.F32.PACK_AB R20, R21, R20 ;  /* 0x000000141514723e */ /* 0x001fe400000000ff */
[----:B------:R-:W-:-:S09]  /*4ef0*/  F2FP.F16.F32.PACK_AB R22, R23, R22 ;  /* 0x000000161716723e */ /* 0x000fd200000000ff */
[----:B-1-3--:R-:W-:Y:S05]  /*4f00*/  @P0 BRA `(.L_x_26096) ;  /* 0x00000000007c0947 */ /* 0x00afea0003800000 */
        /* <DEDUP_REMOVED lines=31> */
.L_x_26096:
[----:B------:R-:W-:Y:S05]  /*5100*/  BSYNC B2 ;  /* 0x0000000000027941 */ /* 0x000fea0003800000 */
.L_x_26095:
[----:B-----5:R-:W-:Y:S01]  /*5110*/  HMUL2 R13, R22, R13 ;  /* 0x0000000d160d7232 */ /* 0x020fe20000000000 */
[----:B------:R-:W-:Y:S02]  /*5120*/  F2FP.F16.F32.PACK_AB R16, R17, R16 ;  /* 0x000000101110723e */ /* 0x000fe400000000ff */
[----:B------:R-:W-:-:S03]  /*5130*/  F2FP.F16.F32.PACK_AB R18, R19, R18 ;  /* 0x000000121312723e */ /* 0x000fc600000000ff */
[----:B------:R-:W-:-:S10]  /*5140*/  HFMA2.MMA R13, R20, R12, R13 ;  /* 0x0000000c140d7235 */ /* 0x000fd4000000000d */
[----:B------:R-:W-:-:S06]  /*5150*/  HFMA2 R13, R16, R14, R13 ;  /* 0x0000000e100d7231 */ /* 0x000fcc000000000d */
[----:B------:R-:W-:-:S10]  /*5160*/  HFMA2.MMA R13, R18, R15, R13 ;  /* 0x0000000f120d7235 */ /* 0x000fd4000000000d */
[--C-:B------:R-:W-:Y:S02]  /*5170*/  HADD2.F32 R12, -RZ, R13.reuse.H0_H0 ;  /* 0x2000000dff0c7230 */ /* 0x100fe40000004100 */
[----:B------:R-:W-:-:S05]  /*5180*/  HADD2.F32 R13, -RZ, R13.H1_H1 ;  /* 0x3000000dff0d7230 */ /* 0x000fca0000004100 */
[----:B------:R-:W-:-:S04]  /*5190*/  FADD.FTZ R13, R12, R13 ;  /* 0x0000000d0c0d7221 */ /* 0x000fc80000010000 */
[----:B------:R-:W-:-:S07]  /*51a0*/  FADD.FTZ R10, R10, R13 ;  /* 0x0000000d0a0a7221 */ /* 0x000fce0000010000 */
.L_x_26094:
[----:B------:R-:W-:Y:S05]  /*51b0*/  BSYNC B1 ;  /* 0x0000000000017941 */ /* 0x000fea0003800000 */
.L_x_26093:
        /* <DEDUP_REMOVED lines=8> */
.L_x_26082:
[----:B------:R-:W-:Y:S05]  /*5240*/  BSYNC B0 ;  /* 0x0000000000007941 */ /* 0x000fea0003800000 */
.L_x_26081:
[----:B------:R-:W1:Y:S08]  /*5250*/  S2UR UR7, SR_CgaCtaId ;  /* 0x00000000000779c3 */ /* 0x000e700000008800 */
[----:B------:R-:W-:Y:S01]  /*5260*/  BAR.SYNC.DEFER_BLOCKING 0x0 ;  /* 0x0000000000007b1d */ /* 0x000fe20000010000 */
[C---:B------:R-:W-:Y:S01]  /*5270*/  LOP3.LUT R2, R0.reuse, 0xffffffc0, RZ, 0xc0, !PT ;  /* 0xffffffc000027812 */ /* 0x040fe200078ec0ff */
        /* <DEDUP_REMOVED lines=8> */
[----:B-1----:R-:W-:-:S06]  /*5300*/  ULEA UR6, UR7, UR6, 0x18 ;  /* 0x0000000607067291 */ /* 0x002fcc000f8ec03f */
[----:B------:R-:W-:-:S05]  /*5310*/  LEA R3, R3, UR6, 0x2 ;  /* 0x0000000603037c11 */ /* 0x000fca000f8e10ff */
[----:B------:R-:W-:Y:S01]  /*5320*/  @!P0 STS [R3+-0x100], R10 ;  /* 0xffff000a03008388 */ /* 0x000fe20000000800 */
[----:B------:R-:W-:Y:S01]  /*5330*/  BAR.SYNC.DEFER_BLOCKING 0x0 ;  /* 0x0000000000007b1d */ /* 0x000fe20000010000 */
[----:B------:R-:W-:-:S05]  /*5340*/  ISETP.NE.AND P0, PT, R2, 0x20, PT ;  /* 0x000000200200780c */ /* 0x000fca0003f05270 */
[----:B------:R-:W1:Y:S02]  /*5350*/  @!P1 LDS R5, [R3] ;  /* 0x0000000003059984 */ /* 0x000e640000000800 */
[----:B-1----:R-:W-:Y:S01]  /*5360*/  @!P1 FADD.FTZ R10, R10, R5 ;  /* 0x000000050a0a9221 */ /* 0x002fe20000010000 */
[----:B------:R-:W-:Y:S01]  /*5370*/  BAR.SYNC.DEFER_BLOCKING 0x0 ;  /* 0x0000000000007b1d */ /* 0x000fe20000010000 */
[----:B------:R-:W-:-:S05]  /*5380*/  ISETP.GT.U32.AND P1, PT, R0, 0x3e, PT ;  /* 0x0000003e0000780c */ /* 0x000fca0003f24070 */
[----:B------:R1:W-:Y:S02]  /*5390*/  @!P0 STS [R3+-0x80], R10 ;  /* 0xffff800a03008388 */ /* 0x0003e40000000800 */
[----:B------:R-:W-:Y:S06]  /*53a0*/  BAR.SYNC.DEFER_BLOCKING 0x0 ;  /* 0x0000000000007b1d */ /* 0x000fec0000010000 */
[----:B------:R1:W3:Y:S02]  /*53b0*/  @!P2 LDS R5, [R3] ;  /* 0x000000000305a984 */ /* 0x0002e40000000800 */
[----:B------:R-:W-:Y:S06]  /*53c0*/  BAR.SYNC.DEFER_BLOCKING 0x0 ;  /* 0x0000000000007b1d */ /* 0x000fec0000010000 */
[----:B------:R-:W-:Y:S05]  /*53d0*/  @P1 EXIT ;  /* 0x000000000000194d */ /* 0x000fea0003800000 */
[----:B------:R-:W4:Y:S01]  /*53e0*/  S2R R0, SR_CTAID.Y ;  /* 0x0000000000007919 */ /* 0x000f220000002600 */
[----:B------:R-:W5:Y:S01]  /*53f0*/  S2UR UR4, SR_CTAID.X ;  /* 0x00000000000479c3 */ /* 0x000f620000002500 */
[----:B------:R-:W-:Y:S01]  /*5400*/  ULDC UR5, c[0x0][0x14] ;  /* 0x0000050000057ab9 */ /* 0x000fe20000000800 */
[----:B------:R-:W-:Y:S01]  /*5410*/  ULDC UR6, c[0x0][0xc] ;  /* 0x0000030000067ab9 */ /* 0x000fe20000000800 */
[----:B-1----:R-:W1:Y:S01]  /*5420*/  S2R R3, SR_CTAID.Z ;  /* 0x0000000000037919 */ /* 0x002e620000002700 */
[----:B------:R-:W-:Y:S01]  /*5430*/  SHF.R.S32.HI R2, RZ, 0x1f, R6 ;  /* 0x0000001fff027819 */ /* 0x000fe20000011406 */
[----:B---3--:R-:W-:-:S05]  /*5440*/  @!P2 FADD.FTZ R10, R10, R5 ;  /* 0x000000050a0aa221 */ /* 0x008fca0000010000 */
[----:B------:R-:W-:Y:S01]  /*5450*/  F2FP.F16.F32.PACK_AB R10, RZ, R10 ;  /* 0x0000000aff0a723e */ /* 0x000fe200000000ff */
[----:B-----5:R-:W-:-:S04]  /*5460*/  UIMAD UR4, UR4, UR5, URZ ;  /* 0x00000005040472a4 */ /* 0x020fc8000f8e023f */
[----:B------:R-:W-:Y:S01]  /*5470*/  USHF.L.U32 UR4, UR4, 0x5, URZ ;  /* 0x0000000504047899 */ /* 0x000fe2000800063f */
[----:B----4-:R-:W-:Y:S01]  /*5480*/  IMAD R0, R0, UR6, RZ ;  /* 0x0000000600007c24 */ /* 0x010fe2000f8e02ff */
[----:B-1----:R-:W-:-:S03]  /*5490*/  SHF.L.U32 R3, R3, 0x5, RZ ;  /* 0x0000000503037819 */ /* 0x002fc600000006ff */
[----:B------:R-:W-:Y:S01]  /*54a0*/  IMAD R0, R0, UR5, RZ ;  /* 0x0000000500007c24 */ /* 0x000fe2000f8e02ff */
[----:B------:R-:W-:Y:S02]  /*54b0*/  USHF.R.S32.HI UR5, URZ, 0x1f, UR4 ;  /* 0x0000001f3f057899 */ /* 0x000fe40008011404 */
[--C-:B------:R-:W-:Y:S01]  /*54c0*/  IADD3 R7, P0, P1, R6, UR4, R3.reuse ;  /* 0x0000000406077c10 */ /* 0x100fe2000f91e003 */
[----:B------:R-:W-:Y:S01]  /*54d0*/  IMAD.SHL.U32 R0, R0, 0x20, RZ ;  /* 0x0000002000007824 */ /* 0x000fe200078e00ff */
[----:B------:R-:W-:-:S04]  /*54e0*/  SHF.R.S32.HI R3, RZ, 0x1f, R3 ;  /* 0x0000001fff037819 */ /* 0x000fc80000011403 */
[----:B0-----:R-:W-:Y:S01]  /*54f0*/  IADD3.X R9, R2, UR5, R3, P0, P1 ;  /* 0x0000000502097c10 */ /* 0x001fe200087e2403 */
[----:B------:R-:W-:Y:S01]  /*5500*/  ULDC.64 UR4, c[0x0][0x220] ;  /* 0x0000880000047ab9 */ /* 0x000fe20000000a00 */
[----:B------:R-:W-:-:S04]  /*5510*/  IADD3 R3, P0, R0, R7, RZ ;  /* 0x0000000700037210 */ /* 0x000fc80007f1e0ff */
[----:B------:R-:W-:Y:S02]  /*5520*/  LEA.HI.X.SX32 R0, R0, R9, 0x1, P0 ;  /* 0x0000000900007211 */ /* 0x000fe400000f0eff */
[----:B------:R-:W-:-:S04]  /*5530*/  LEA R2, P0, R3, UR4, 0x1 ;  /* 0x0000000403027c11 */ /* 0x000fc8000f8008ff */
[----:B------:R-:W-:-:S05]  /*5540*/  LEA.HI.X R3, R3, UR5, R0, 0x1, P0 ;  /* 0x0000000503037c11 */ /* 0x000fca00080f0c00 */
[----:B------:R-:W-:Y:S01]  /*5550*/  STG.E.U16 desc[UR12][R2.64], R10 ;  /* 0x0000000a02007986 */ /* 0x000fe2000c10150c */
[----:B------:R-:W-:Y:S05]  /*5560*/  EXIT ;  /* 0x000000000000794d */ /* 0x000fea0003800000 */
.L_x_26055:
        /* <DEDUP_REMOVED lines=8> */
.L_x_26099:
[----:B------:R-:W-:Y:S05]  /*55f0*/  BSYNC B2 ;  /* 0x0000000000027941 */ /* 0x000fea0003800000 */
.L_x_26098:
[----:B------:R-:W-:Y:S01]  /*5600*/  IMAD.MOV.U32 R13, RZ, RZ, R14 ;  /* 0x000000ffff0d7224 */ /* 0x000fe200078e000e */
[----:B------:R-:W-:Y:S01]  /*5610*/  HFMA2.MMA R27, -RZ, RZ, 0, 5.9604644775390625e-08 ;  /* 0x00000001ff1b7435 */ /* 0x000fe200000001ff */
[----:B------:R-:W-:Y:S02]  /*5620*/  IMAD.MOV.U32 R28, RZ, RZ, 0x1f ;  /* 0x0000001fff1c7424 */ /* 0x000fe400078e00ff */
[----:B------:R-:W-:Y:S01]  /*5630*/  FADD.FTZ R13, R12, R13 ;  /* 0x0000000d0c0d7221 */ /* 0x000fe20000010000 */
[----:B------:R-:W-:-:S03]  /*5640*/  IMAD.MOV.U32 R15, RZ, RZ, -0x1 ;  /* 0xffffffffff0f7424 */ /* 0x000fc600078e00ff */
[----:B------:R-:W-:-:S07]  /*5650*/  IMAD.MOV.U32 R26, RZ, RZ, R13 ;  /* 0x000000ffff1a7224 */ /* 0x000fce00078e000d */
[----:B------:R-:W-:Y:S05]  /*5660*/  WARPSYNC.COLLECTIVE R15, `(.L_x_26100) ;  /* 0x000000000f087348 */ /* 0x000fea0003c00000 */
[----:B------:R0:W1:Y:S02]  /*5670*/  SHFL.BFLY P3, R14, R26, R27, R28 ;  /* 0x0c00001b1a0e7389 */ /* 0x000064000006001c */
[----:B01----:R-:W-:Y:S01]  /*5680*/  ENDCOLLECTIVE ;  /* 0x000000000000791b */ /* 0x003fe20003800000 */
.L_x_26100:
[----:B------:R-:W-:Y:S05]  /*5690*/  BRA `(.L_x_26101) ;  /* 0xffffffc0009c7947 */ /* 0x000fea000383ffff */
.L_x_26058:
        /* <DEDUP_REMOVED lines=8> */
.L_x_26103:
[----:B------:R-:W-:Y:S05]  /*5720*/  BSYNC B0 ;  /* 0x0000000000007941 */ /* 0x000fea0003800000 */
.L_x_26102:
        /* <DEDUP_REMOVED lines=9> */
.L_x_26104:
[----:B------:R-:W-:Y:S01]  /*57c0*/  IMAD.MOV.U32 R27, RZ, RZ, 0x4 ;  /* 0x00000004ff1b7424 */ /* 0x000fe200078e00ff */
[----:B------:R-:W-:-:S04]  /*57d0*/  MOV R13, R14 ;  /* 0x0000000e000d7202 */ /* 0x000fc80000000f00 */
[----:B------:R-:W-:-:S05]  /*57e0*/  FMNMX.FTZ R13, R10, R13, !PT ;  /* 0x0000000d0a0d7209 */ /* 0x000fca0007810000 */
[----:B------:R-:W-:-:S07]  /*57f0*/  IMAD.MOV.U32 R26, RZ, RZ, R13 ;  /* 0x000000ffff1a7224 */ /* 0x000fce00078e000d */
[----:B------:R-:W-:Y:S05]  /*5800*/  WARPSYNC.COLLECTIVE R15, `(.L_x_26105) ;  /* 0x000000000f087348 */ /* 0x000fea0003c00000 */
[----:B------:R0:W1:Y:S02]  /*5810*/  SHFL.BFLY P3, R14, R26, R27, R28 ;  /* 0x0c00001b1a0e7389 */ /* 0x000064000006001c */
[----:B01----:R-:W-:Y:S01]  /*5820*/  ENDCOLLECTIVE ;  /* 0x000000000000791b */ /* 0x003fe20003800000 */
.L_x_26105:
[----:B------:R-:W-:Y:S05]  /*5830*/  BRA `(.L_x_26106) ;  /* 0xffffffc000e87947 */ /* 0x000fea000383ffff */
.L_x_26107:
        /* <DEDUP_REMOVED lines=12> */
.L_x_30018:


//--------------------- .text._ZN4vllm25paged_attention_v2_kernelIffLi256ELi32ELi128ELNS_18Fp8KVCacheDataTypeE0ELb0ELi512EEEvPfS2_PT_PKS3_PKT0_S9_ifPKiSB_iPKfiiiSD_SD_iiiii --------------------------
	.section	.text._ZN4vllm25paged_attention_v2_kernelIffLi256ELi32ELi128ELNS_18Fp8KVCacheDataTypeE0ELb0ELi512EEEvPfS2_PT_PKS3_PKT0_S9_ifPKiSB_iPKfiiiSD_SD_iiiii,"ax",@progbits
	.align	128
        .global         _ZN4vllm25paged_attention_v2_kernelIffLi256ELi32ELi128ELNS_18Fp8KVCacheDataTypeE0ELb0ELi512EEEvPfS2_PT_PKS3_PKT0_S9_ifPKiSB_iPKfiiiSD_SD_iiiii
        .type           _ZN4vllm25paged_attention_v2_kernelIffLi256ELi32ELi128ELNS_18Fp8KVCacheDataTypeE0ELb0ELi512EEEvPfS2_PT_PKS3_PKT0_S9_ifPKiSB_iPKfiiiSD_SD_iiiii,@function
        .size           _ZN4vllm25paged_attention_v2_kernelIffLi256ELi32ELi128ELNS_18Fp8KVCacheDataTypeE0ELb0ELi512EEEvPfS2_PT_PKS3_PKT0_S9_ifPKiSB_iPKfiiiSD_SD_iiiii,(.L_x_30019 - _ZN4vllm25paged_attention_v2_kernelIffLi256ELi32ELi128ELNS_18Fp8KVCacheDataTypeE0ELb0ELi512EEEvPfS2_PT_PKS3_PKT0_S9_ifPKiSB_iPKfiiiSD_SD_iiiii)
        .other          _ZN4vllm25paged_attention_v2_kernelIffLi256ELi32ELi128ELNS_18Fp8KVCacheDataTypeE0ELb0ELi512EEEvPfS2_PT_PKS3_PKT0_S9_ifPKiSB_iPKfiiiSD_SD_iiiii,@"STO_CUDA_ENTRY STV_DEFAULT"
_ZN4vllm25paged_attention_v2_kernelIffLi256ELi32ELi128ELNS_18Fp8KVCacheDataTypeE0ELb0ELi512EEEvPfS2_PT_PKS3_PKT0_S9_ifPKiSB_iPKfiiiSD_SD_iiiii:
.text._ZN4vllm25paged_attention_v2_kernelIffLi256ELi32ELi128ELNS_18Fp8KVCacheDataTypeE0ELb0ELi512EEEvPfS2_PT_PKS3_PKT0_S9_ifPKiSB_iPKfiiiSD_SD_iiiii:
[----:B------:R-:W0:Y:S01]  /*0000*/  LDC R1, c[0x0][0x28] ;  /* 0x00000a00ff017b82 */ /* 0x000e220000000800 */
[----:B------:R-:W1:Y:S07]  /*0010*/  S2R R228, SR_CTAID.Y ;  /* 0x0000000000e47919 */ /* 0x000e6e0000002600 */
[----:B------:R-:W1:Y:S01]  /*0020*/  LDC.64 R2, c[0x0][0x250] ;  /* 0x00009400ff027b82 */ /* 0x000e620000000a00 */
[----:B------:R-:W-:Y:S01]  /*0030*/  ULDC.64 UR10, c[0x0][0x208] ;  /* 0x00008200000a7ab9 */ /* 0x000fe20000000a00 */
[----:B0-----:R-:W-:Y:S01]  /*0040*/  IADD3 R1, R1, -0xa8, RZ ;  /* 0xffffff5801017810 */ /* 0x001fe20007ffe0ff */
[----:B-1----:R-:W-:-:S05]  /*0050*/  IMAD.WIDE R2, R228, 0x4, R2 ;  /* 0x00000004e4027825 */ /* 0x002fca00078e0202 */
[----:B------:R-:W2:Y:S01]  /*0060*/  LDG.E.CONSTANT R0, desc[UR10][R2.64] ;  /* 0x0000000a02007981 */ /* 0x000ea2000c1e9900 */
[----:B------:R-:W0:Y:S02]  /*0070*/  S2R R7, SR_CTAID.Z ;  /* 0x0000000000077919 */ /* 0x000e240000002700 */
[----:B0-----:R-:W-:-:S05]  /*0080*/  IMAD.SHL.U32 R4, R7, 0x200, RZ ;  /* 0x0000020007047824 */ /* 0x001fca00078e00ff */
[----:B--2---:R-:W-:-:S13]  /*0090*/  ISETP.GE.AND P0, PT, R4, R0, PT ;  /* 0x000000000400720c */ /* 0x004fda0003f06270 */
[----:B------:R-:W-:Y:S05]  /*00a0*/  @P0 EXIT ;  /* 0x000000000000094d */ /* 0x000fea0003800000 */
[----:B------:R-:W0:Y:S01]  /*00b0*/  LDC.64 R2, c[0x0][0x260] ;  /* 0x00009800ff027b82 */ /* 0x000e220000000a00 */
[----:B------:R-:W1:Y:S01]  /*00c0*/  S2R R9, SR_CTAID.X ;  /* 0x0000000000097919 */ /* 0x000e620000002500 */
[----:B------:R-:W-:-:S06]  /*00d0*/  HFMA2.MMA R4, -RZ, RZ, 0, 0 ;  /* 0x00000000ff047435 */ /* 0x000fcc00000001ff */
[----:B------:R-:W2:Y:S01]  /*00e0*/  LDC R13, c[0x0][0x240] ;  /* 0x00009000ff0d7b82 */ /* 0x000ea20000000800 */
[----:B0-----:R-:W-:-:S04]  /*00f0*/  ISETP.NE.U32.AND P0, PT, R2, RZ, PT ;  /* 0x000000ff0200720c */ /* 0x001fc80003f05070 */
[----:B------:R-:W-:-:S13]  /*0100*/  ISETP.NE.AND.EX P0, PT, R3, RZ, PT, P0 ;  /* 0x000000ff0300720c */ /* 0x000fda0003f05300 */
[----:B------:R-:W1:Y:S02]  /*0110*/  @P0 LDC.64 R2, c[0x0][0x260] ;  /* 0x00009800ff020b82 */ /* 0x000e640000000a00 */
[----:B-1----:R-:W-:-:S05]  /*0120*/  @P0 IMAD.WIDE R2, R9, 0x4, R2 ;  /* 0x0000000409020825 */ /* 0x002fca00078e0202 */
[----:B------:R0:W3:Y:S01]  /*0130*/  @P0 LDG.E.CONSTANT R4, desc[UR10][R2.64] ;  /* 0x0000000a02040981 */ /* 0x0000e2000c1e9900 */
[----:B--2---:R-:W-:Y:S01]  /*0140*/  IABS R11, R13 ;  /* 0x0000000d000b7213 */ /* 0x004fe20000000000 */
[----:B------:R-:W0:Y:S01]  /*0150*/  LDC R8, c[0x0][0xc] ;  /* 0x00000300ff087b82 */ /* 0x000e220000000800 */
[----:B------:R-:W-:Y:S02]  /*0160*/  BSSY B0, `(.L_x_26108) ;  /* 0x0000084000007945 */ /* 0x000fe40003800000 */
[----:B------:R-:W1:Y:S08]  /*0170*/  I2F.RP R6, R11 ;  /* 0x0000000b00067306 */ /* 0x000e700000209400 */
[----:B-1----:R-:W1:Y:S01]  /*0180*/  MUFU.RCP R6, R6 ;  /* 0x0000000600067308 */ /* 0x002e620000001000 */
[----:B0-----:R-:W-:Y:S01]  /*0190*/  IABS R2, R8 ;  /* 0x0000000800027213 */ /* 0x001fe20000000000 */
[----:B---3--:R1:W-:Y:S02]  /*01a0*/  STL [R1+0x74], R4 ;  /* 0x0000740401007387 */ /* 0x0083e40000100800 */
[----:B-1----:R-:W-:-:S04]  /*01b0*/  VIADD R4, R6, 0xffffffe ;  /* 0x0ffffffe06047836 */ /* 0x002fc80000000000 */
[----:B------:R0:W1:Y:S02]  /*01c0*/  F2I.FTZ.U32.TRUNC.NTZ R5, R4 ;  /* 0x0000000400057305 */ /* 0x000064000021f000 */
[----:B0-----:R-:W-:Y:S01]  /*01d0*/  IMAD.MOV.U32 R4, RZ, RZ, RZ ;  /* 0x000000ffff047224 */ /* 0x001fe200078e00ff */
[----:B-1----:R-:W-:-:S05]  /*01e0*/  IADD3 R10, RZ, -R5, RZ ;  /* 0x80000005ff0a7210 */ /* 0x002fca0007ffe0ff */
[----:B------:R-:W-:-:S04]  /*01f0*/  IMAD R15, R10, R11, RZ ;  /* 0x0000000b0a0f7224 */ /* 0x000fc800078e02ff */
[----:B------:R-:W-:-:S06]  /*0200*/  IMAD.HI.U32 R5, R5, R15, R4 ;  /* 0x0000000f05057227 */ /* 0x000fcc00078e0004 */
        /* <DEDUP_REMOVED lines=41> */
[----:B------:R-:W-:Y:S02]  /*04a0*/  SHF.R.S32.HI R3, RZ, 0x5, R3 ;  /* 0x00000005ff037819 */ /* 0x000fe40000011403 */
[----:B------:R-:W-:Y:S02]  /*04b0*/  LEA.HI R5, R5, R6, RZ, 0x5 ;  /* 0x0000000605057211 */ /* 0x000fe400078f28ff */
[----:B------:R-:W-:Y:S01]  /*04c0*/  MOV R12, R4 ;  /* 0x00000004000c7202 */ /* 0x000fe20000000f00 */
[----:B------:R-:W-:Y:S01]  /*04d0*/  IMAD.SHL.U32 R4, R7, 0x10, RZ ;  /* 0x0000001007047824 */ /* 0x000fe200078e00ff */
[----:B------:R-:W-:-:S02]  /*04e0*/  LOP3.LUT R2, R5, 0xffffffe0, RZ, 0xc0, !PT ;  /* 0xffffffe005027812 */ /* 0x000fc400078ec0ff */
[----:B------:R-:W-:Y:S02]  /*04f0*/  @!P2 IADD3 R12, -R12, RZ, RZ ;  /* 0x000000ff0c0ca210 */ /* 0x000fe40007ffe1ff */
[----:B------:R-:W-:Y:S01]  /*0500*/  @!P1 LOP3.LUT R12, RZ, R8, RZ, 0x33, !PT ;  /* 0x00000008ff0c9212 */ /* 0x000fe200078e33ff */
[----:B------:R-:W-:Y:S01]  /*0510*/  IMAD.IADD R2, R6, 0x1, -R2 ;  /* 0x0000000106027824 */ /* 0x000fe200078e0a02 */
[----:B------:R-:W-:Y:S02]  /*0520*/  VIADDMNMX R3, R4, 0x10, R3, PT ;  /* 0x0000001004037846 */ /* 0x000fe40003800103 */
[----:B------:R-:W-:Y:S02]  /*0530*/  ISETP.GT.AND P0, PT, R6, 0x3f, PT ;  /* 0x0000003f0600780c */ /* 0x000fe40003f04270 */
[----:B------:R0:W-:Y:S04]  /*0540*/  STL [R1+0x68], R2 ;  /* 0x0000680201007387 */ /* 0x0001e80000100800 */
[----:B------:R0:W-:Y:S04]  /*0550*/  STL [R1+0x6c], R12 ;  /* 0x00006c0c01007387 */ /* 0x0001e80000100800 */
[----:B------:R0:W-:Y:S03]  /*0560*/  STL [R1+0x70], R3 ;  /* 0x0000700301007387 */ /* 0x0001e60000100800 */
[----:B------:R-:W-:Y:S05]  /*0570*/  @P0 BRA `(.L_x_26109) ;  /* 0x0000000400080947 */ /* 0x000fea0003800000 */
[----:B0-----:R-:W-:Y:S01]  /*0580*/  VIMNMX R3, R6, -0x40, !PT ;  /* 0xffffffc006037848 */ /* 0x001fe20007fe0100 */
        /* <DEDUP_REMOVED lines=19> */
[----:B------:R-:W-:-:S04]  /*06c0*/  IADD3.X R3, R3, R11, R16, P0, P2 ;  /* 0x0000000b03037210 */ /* 0x000fc800007e4410 */
[----:B------:R-:W-:Y:S01]  /*06d0*/  LEA.HI.X R18, R18, UR7, R3, 0x2, P3 ;  /* 0x0000000712127c11 */ /* 0x000fe200098f1403 */
[----:B0-----:R-:W-:-:S06]  /*06e0*/  ULEA UR4, UR5, UR4, 0x18 ;  /* 0x0000000405047291 */ /* 0x001fcc000f8ec03f */
[----:B------:R-:W-:-:S07]  /*06f0*/  LEA R10, R6, UR4, 0x4 ;  /* 0x00000004060a7c11 */ /* 0x000fce000f8e20ff */
.L_x_26112:
        /* <DEDUP_REMOVED lines=11> */
.L_x_26111:
[----:B------:R-:W-:Y:S05]  /*07b0*/  BSYNC B1 ;  /* 0x0000000000017941 */ /* 0x000fea0003800000 */
.L_x_26110:
        /* <DEDUP_REMOVED lines=13> */
.L_x_26113:
[----:B------:R-:W-:Y:S01]  /*0890*/  MOV R3, R25 ;  /* 0x0000001900037202 */ /* 0x000fe20000000f00 */
[----:B------:R-:W-:-:S04]  /*08a0*/  IMAD.MOV.U32 R2, RZ, RZ, R24 ;  /* 0x000000ffff027224 */ /* 0x000fc800078e0018 */
[----:B------:R-:W-:-:S05]  /*08b0*/  IMAD.WIDE R2, R27, 0x4, R2 ;  /* 0x000000041b027825 */ /* 0x000fca00078e0202 */
[----:B------:R-:W2:Y:S04]  /*08c0*/  LDG.E.128.CONSTANT R8, desc[UR10][R2.64] ;  /* 0x0000000a02087981 */ /* 0x000ea8000c1e9d00 */
[----:B------:R-:W3:Y:S04]  /*08d0*/  LDG.E.128.CONSTANT R12, desc[UR10][R2.64+0x800] ;  /* 0x0008000a020c7981 */ /* 0x000ee8000c1e9d00 */
[----:B------:R-:W4:Y:S04]  /*08e0*/  LDG.E.128.CONSTANT R16, desc[UR10][R2.64+0x1000] ;  /* 0x0010000a02107981 */ /* 0x000f28000c1e9d00 */
[----:B------:R-:W5:Y:S01]  /*08f0*/  LDG.E.128.CONSTANT R20, desc[UR10][R2.64+0x1800] ;  /* 0x0018000a02147981 */ /* 0x000f62000c1e9d00 */
[----:B------:R-:W-:Y:S01]  /*0900*/  VIADD R7, R7, 0x200 ;  /* 0x0000020007077836 */ /* 0x000fe20000000000 */
[----:B------:R-:W-:-:S04]  /*0910*/  IADD3 R24, P1, R24, 0x2000, RZ ;  /* 0x0000200018187810 */ /* 0x000fc80007f3e0ff */
[----:B------:R-:W-:Y:S02]  /*0920*/  ISETP.GE.AND P0, PT, R7, -0x1c0, PT ;  /* 0xfffffe400700780c */ /* 0x000fe40003f06270 */
[----:B------:R-:W-:Y:S01]  /*0930*/  IADD3.X R25, RZ, R25, RZ, P1, !PT ;  /* 0x00000019ff197210 */ /* 0x000fe20000ffe4ff */
[----:B--2---:R-:W-:Y:S04]  /*0940*/  STS.128 [R6+-0x1000], R8 ;  /* 0xfff0000806007388 */ /* 0x004fe80000000c00 */
[----:B---3--:R-:W-:Y:S04]  /*0950*/  STS.128 [R6+-0x800], R12 ;  /* 0xfff8000c06007388 */ /* 0x008fe80000000c00 */
[----:B----4-:R-:W-:Y:S04]  /*0960*/  STS.128 [R6], R16 ;  /* 0x0000001006007388 */ /* 0x010fe80000000c00 */
[----:B-----5:R0:W-:Y:S02]  /*0970*/  STS.128 [R6+0x800], R20 ;  /* 0x0008001406007388 */ /* 0x0201e40000000c00 */
[----:B0-----:R-:W-:Y:S01]  /*0980*/  VIADD R6, R6, 0x2000 ;  /* 0x0000200006067836 */ /* 0x001fe20000000000 */
[----:B------:R-:W-:Y:S06]  /*0990*/  @!P0 BRA `(.L_x_26113) ;  /* 0xfffffffc00bc8947 */ /* 0x000fec000383ffff */
.L_x_26109:
[----:B------:R-:W-:Y:S05]  /*09a0*/  BSYNC B0 ;  /* 0x0000000000007941 */ /* 0x000fea0003800000 */
.L_x_26108:
[----:B0-----:R-:W2:Y:S01]  /*09b0*/  LDL R3, [R1+0x70] ;  /* 0x0000700001037983 */ /* 0x001ea20000100800 */
[----:B------:R-:W-:Y:S01]  /*09c0*/  LEA.HI.SX32 R2, R5, R4, 0x1b ;  /* 0x0000000405027211 */ /* 0x000fe200078fdaff */
[----:B------:R-:W-:Y:S01]  /*09d0*/  ULDC UR8, c[0x0][0x26c] ;  /* 0x00009b0000087ab9 */ /* 0x000fe20000000800 */
[----:B------:R-:W-:Y:S01]  /*09e0*/  ULDC UR16, c[0x0][0x26c] ;  /* 0x00009b0000107ab9 */ /* 0x000fe20000000800 */
[----:B------:R-:W-:Y:S01]  /*09f0*/  ULDC UR20, c[0x0][0x270] ;  /* 0x00009c0000147ab9 */ /* 0x000fe20000000800 */
        /* <DEDUP_REMOVED lines=8> */
[----:B------:R-:W-:Y:S01]  /*0a80*/  BAR.SYNC.DEFER_BLOCKING 0x0 ;  /* 0x0000000000007b1d */ /* 0x000fe20000010000 */
[----:B--2---:R-:W-:-:S02]  /*0a90*/  ISETP.GE.AND P1, PT, R2, R3, PT ;  /* 0x000000030200720c */ /* 0x004fc40003f26270 */
[----:B------:R-:W-:-:S05]  /*0aa0*/  MOV R3, 0xff7fffff ;  /* 0xff7fffff00037802 */ /* 0x000fca0000000f00 */
[----:B------:R0:W-:Y:S04]  /*0ab0*/  STL [R1+0x64], R3 ;  /* 0x0000640301007387 */ /* 0x0001e80000100800 */
[----:B------:R0:W-:Y:S02]  /*0ac0*/  STL [R1+0x60], R2 ;  /* 0x0000600201007387 */ /* 0x0001e40000100800 */
[----:B------:R-:W-:Y:S05]  /*0ad0*/  @P1 BRA `(.L_x_26115) ;  /* 0x0000003800941947 */ /* 0x000fea0003800000 */
[----:B------:R-:W1:Y:S01]  /*0ae0*/  S2UR UR5, SR_CgaCtaId ;  /* 0x00000000000579c3 */ /* 0x000e620000008800 */
[----:B------:R-:W-:Y:S02]  /*0af0*/  UMOV UR4, 0x400 ;  /* 0x0000040000047882 */ /* 0x000fe40000000000 */
[----:B-1----:R-:W-:-:S09]  /*0b00*/  ULEA UR4, UR5, UR4, 0x18 ;  /* 0x0000000405047291 */ /* 0x002fd2000f8ec03f */
[----:B------:R-:W1:Y:S04]  /*0b10*/  LDS.128 R12, [UR4] ;  /* 0x00000004ff0c7984 */ /* 0x000e680008000c00 */
[----:B------:R-:W2:Y:S04]  /*0b20*/  LDS.128 R8, [UR4+0x10] ;  /* 0x00001004ff087984 */ /* 0x000ea80008000c00 */
[----:B------:R-:W3:Y:S04]  /*0b30*/  LDS.128 R4, [UR4+0x20] ;  /* 0x00002004ff047984 */ /* 0x000ee80008000c00 */
[----:B------:R-:W-:Y:S04]  /*0b40*/  LDS.128 R248, [UR4+0x60] ;  /* 0x00006004fff87984 */ /* 0x000fe80008000c00 */
[----:B------:R-:W-:Y:S04]  /*0b50*/  LDS.128 R244, [UR4+0x70] ;  /* 0x00007004fff47984 */ /* 0x000fe80008000c00 */
[----:B------:R-:W-:Y:S04]  /*0b60*/  LDS.128 R16, [UR4+0xb0] ;  /* 0x0000b004ff107984 */ /* 0x000fe80008000c00 */
[----:B------:R-:W-:Y:S04]  /*0b70*/  LDS.128 R20, [UR4+0xc0] ;  /* 0x0000c004ff147984 */ /* 0x000fe80008000c00 */
[----:B------:R-:W-:Y:S04]  /*0b80*/  LDS.128 R24, [UR4+0xd0] ;  /* 0x0000d004ff187984 */ /* 0x000fe80008000c00 */
[----:B------:R-:W-:Y:S04]  /*0b90*/  LDS.128 R28, [UR4+0xe0] ;  /* 0x0000e004ff1c7984 */ /* 0x000fe80008000c00 */
[----:B------:R-:W-:Y:S04]  /*0ba0*/  LDS.128 R32, [UR4+0xf0] ;  /* 0x0000f004ff207984 */ /* 0x000fe80008000c00 */
[----:B-1----:R-:W-:Y:S04]  /*0bb0*/  STL.64 [R1+0x50], R12 ;  /* 0x0000500c01007387 */ /* 0x002fe80000100a00 */
[----:B------:R-:W-:Y:S04]  /*0bc0*/  STL.64 [R1+0x58], R14 ;  /* 0x0000580e01007387 */ /* 0x000fe80000100a00 */
[----:B------:R-:W1:Y:S04]  /*0bd0*/  LDS.128 R12, [UR4+0x30] ;  /* 0x00003004ff0c7984 */ /* 0x000e680008000c00 */
[----:B--2---:R-:W-:Y:S04]  /*0be0*/  STL.64 [R1+0x40], R8 ;  /* 0x0000400801007387 */ /* 0x004fe80000100a00 */
[----:B------:R-:W-:Y:S04]  /*0bf0*/  STL.64 [R1+0x48], R10 ;  /* 0x0000480a01007387 */ /* 0x000fe80000100a00 */
[----:B---3--:R-:W-:Y:S04]  /*0c00*/  STL.64 [R1+0x30], R4 ;  /* 0x0000300401007387 */ /* 0x008fe80000100a00 */
[----:B------:R-:W-:Y:S04]  /*0c10*/  STL.64 [R1+0x38], R6 ;  /* 0x0000380601007387 */ /* 0x000fe80000100a00 */
[----:B------:R-:W2:Y:S04]  /*0c20*/  LDS.128 R8, [UR4+0x40] ;  /* 0x00004004ff087984 */ /* 0x000ea80008000c00 */
[----:B------:R-:W3:Y:S04]  /*0c30*/  LDS.128 R4, [UR4+0x50] ;  /* 0x00005004ff047984 */ /* 0x000ee80008000c00 */
[----:B------:R-:W4:Y:S04]  /*0c40*/  LDS.128 R36, [UR4+0x100] ;  /* 0x00010004ff247984 */ /* 0x000f280008000c00 */
[----:B------:R-:W4:Y:S04]  /*0c50*/  LDS.128 R40, [UR4+0x110] ;  /* 0x00011004ff287984 */ /* 0x000f280008000c00 */
[----:B------:R-:W4:Y:S04]  /*0c60*/  LDS.128 R44, [UR4+0x120] ;  /* 0x00012004ff2c7984 */ /* 0x000f280008000c00 */
[----:B-1----:R1:W-:Y:S04]  /*0c70*/  STL.64 [R1+0x20], R12 ;  /* 0x0000200c01007387 */ /* 0x0023e80000100a00 */
[----:B------:R1:W-:Y:S04]  /*0c80*/  STL.64 [R1+0x28], R14 ;  /* 0x0000280e01007387 */ /* 0x0003e80000100a00 */
[----:B0-----:R-:W5:Y:S04]  /*0c90*/  LDL R3, [R1+0x74] ;  /* 0x0000740001037983 */ /* 0x001f680000100800 */
[----:B------:R-:W0:Y:S04]  /*0ca0*/  LDS.128 R12, [UR4+0xa0] ;  /* 0x0000a004ff0c7984 */ /* 0x000e280008000c00 */
[----:B------:R-:W0:Y:S04]  /*0cb0*/  LDS.128 R48, [UR4+0x130] ;  /* 0x00013004ff307984 */ /* 0x000e280008000c00 */
[----:B--2---:R1:W-:Y:S04]  /*0cc0*/  STL.64 [R1+0x10], R8 ;  /* 0x0000100801007387 */ /* 0x0043e80000100a00 */
[----:B------:R1:W-:Y:S04]  /*0cd0*/  STL.64 [R1+0x18], R10 ;  /* 0x0000180a01007387 */ /* 0x0003e80000100a00 */
[----:B---3--:R1:W-:Y:S04]  /*0ce0*/  STL.64 [R1], R4 ;  /* 0x0000000401007387 */ /* 0x0083e80000100a00 */
[----:B------:R1:W-:Y:S04]  /*0cf0*/  STL.64 [R1+0x8], R6 ;  /* 0x0000080601007387 */ /* 0x0003e80000100a00 */
[----:B------:R-:W2:Y:S04]  /*0d00*/  LDS.128 R4, [UR4+0x80] ;  /* 0x00008004ff047984 */ /* 0x000ea80008000c00 */
[----:B------:R-:W3:Y:S04]  /*0d10*/  LDS.128 R8, [UR4+0x90] ;  /* 0x00009004ff087984 */ /* 0x000ee80008000c00 */
[----:B------:R-:W0:Y:S04]  /*0d20*/  LDS.128 R52, [UR4+0x140] ;  /* 0x00014004ff347984 */ /* 0x000e280008000c00 */
        /* <DEDUP_REMOVED lines=42> */
[----:B------:R-:W0:Y:S01]  /*0fd0*/  LDS.128 R224, [UR4+0x3f0] ;  /* 0x0003f004ffe07984 */ /* 0x000e220008000c00 */
[----:B-----5:R-:W-:-:S13]  /*0fe0*/  FSETP.NEU.FTZ.AND P0, PT, R3, RZ, PT ;  /* 0x000000ff0300720b */ /* 0x020fda0003f1d000 */
[----:B01234-:R-:W-:Y:S05]  /*0ff0*/  @P0 BRA `(.L_x_26116) ;  /* 0x0000001800900947 */ /* 0x01ffea0003800000 */
[----:B------:R-:W-:Y:S01]  /*1000*/  IMAD.MOV.U32 R252, RZ, RZ, R2 ;  /* 0x000000fffffc7224 */ /* 0x000fe200078e0002 */
[----:B------:R-:W-:Y:S01]  /*1010*/  MOV R2, 0xff7fffff ;  /* 0xff7fffff00027802 */ /* 0x000fe20000000f00 */
[----:B------:R-:W-:Y:S01]  /*1020*/  ULDC UR4, c[0x0][0x258] ;  /* 0x0000960000047ab9 */ /* 0x000fe20000000800 */
[----:B------:R-:W-:Y:S01]  /*1030*/  BSSY B1, `(.L_x_26117) ;  /* 0x000019f000017945 */ /* 0x000fe20003800000 */
[----:B------:R-:W-:Y:S02]  /*1040*/  IMAD R3, R228, UR4, RZ ;  /* 0x00000004e4037c24 */ /* 0x000fe4000f8e02ff */
[----:B------:R0:W-:Y:S05]  /*1050*/  STL [R1+0x64], R2 ;  /* 0x0000640201007387 */ /* 0x0001ea0000100800 */
.L_x_26118:
[----:B------:R-:W1:Y:S01]  /*1060*/  S2R R228, SR_CTAID.Y ;  /* 0x0000000000e47919 */ /* 0x000e620000002600 */
[----:B------:R-:W-:Y:S01]  /*1070*/  ULDC UR4, c[0x0][0x258] ;  /* 0x0000960000047ab9 */ /* 0x000fe20000000800 */
[----:B0-----:R-:W-:Y:S01]  /*1080*/  SHF.R.S32.HI R2, RZ, 0x1f, R252 ;  /* 0x0000001fff027819 */ /* 0x001fe200000114fc */
[----:B------:R-:W2:Y:S04]  /*1090*/  LDL R229, [R1+0x68] ;  /* 0x0000680001e57983 */ /* 0x000ea80000100800 */
[----:B------:R-:W3:Y:S04]  /*10a0*/  LDL R230, [R1+0x6c] ;  /* 0x00006c0001e67983 */ /* 0x000ee80000100800 */
[----:B------:R-:W4:Y:S04]  /*10b0*/  LDL R243, [R1+0x58] ;  /* 0x0000580001f37983 */ /* 0x000f280000100800 */
[----:B------:R-:W5:Y:S01]  /*10c0*/  LDL R242, [R1+0x5c] ;  /* 0x00005c0001f27983 */ /* 0x000f620000100800 */
[----:B-1----:R-:W-:-:S05]  /*10d0*/  IMAD R228, R228, UR4, RZ ;  /* 0x00000004e4e47c24 */ /* 0x002fca000f8e02ff */
[----:B------:R-:W-:-:S04]  /*10e0*/  IADD3 R3, P0, R228, R252, RZ ;  /* 0x000000fce4037210 */ /* 0x000fc80007f1e0ff */
[----:B------:R-:W-:Y:S02]  /*10f0*/  LEA.HI.X.SX32 R228, R228, R2, 0x1, P0 ;  /* 0x00000002e4e47211 */ /* 0x000fe400000f0eff */
[----:B------:R-:W-:-:S04]  /*1100*/  LEA R2, P0, R3, UR6, 0x2 ;  /* 0x0000000603027c11 */ /* 0x000fc8000f8010ff */
[----:B------:R-:W-:-:S05]  /*1110*/  LEA.HI.X R3, R3, UR7, R228, 0x2, P0 ;  /* 0x0000000703037c11 */ /* 0x000fca00080f14e4 */
[----:B------:R2:W4:Y:S04]  /*1120*/  LDG.E.CONSTANT R228, desc[UR10][R2.64] ;  /* 0x0000000a02e47981 */ /* 0x000528000c1e9900 */
[----:B------:R0:W-:Y:S04]  /*1130*/  STL [R1+0xa4], R217 ;  /* 0x0000a4d901007387 */ /* 0x0001e80000100800 */
[----:B0-----:R-:W5:Y:S04]  /*1140*/  LDL R217, [R1+0x4c] ;  /* 0x00004c0001d97983 */ /* 0x001f680000100800 */
        /* <DEDUP_REMOVED lines=9> */
[----:B0-----:R-:W5:Y:S01]  /*11e0*/  LDL R222, [R1+0x40] ;  /* 0x0000400001de7983 */ /* 0x001f620000100800 */
[----:B--2---:R-:W-:-:S02]  /*11f0*/  IMAD.SHL.U32 R2, R229, 0x4, RZ ;  /* 0x00000004e5027824 */ /* 0x004fc400078e00ff */
[----:B---3--:R-:W-:-:S03]  /*1200*/  IMAD R3, R230, UR20, RZ ;  /* 0x00000014e6037c24 */ /* 0x008fc6000f8e02ff */
[----:B------:R-:W-:Y:S02]  /*1210*/  SHF.R.S32.HI R229, RZ, 0x1f, R2 ;  /* 0x0000001fffe57819 */ /* 0x000fe40000011402 */
[----:B------:R-:W-:-:S04]  /*1220*/  IADD3 R2, P0, R3, R2, RZ ;  /* 0x0000000203027210 */ /* 0x000fc80007f1e0ff */
[----:B------:R-:W-:-:S03]  /*1230*/  LEA.HI.X.SX32 R3, R3, R229, 0x1, P0 ;  /* 0x000000e503037211 */ /* 0x000fc600000f0eff */
[----:B----4-:R-:W-:-:S03]  /*1240*/  IMAD.WIDE R228, R228, UR8, R2 ;  /* 0x00000008e4e47c25 */ /* 0x010fc6000f8e0202 */
[----:B------:R-:W-:-:S04]  /*1250*/  LEA R2, P0, R228, UR12, 0x2 ;  /* 0x0000000ce4027c11 */ /* 0x000fc8000f8010ff */
[----:B------:R-:W-:-:S05]  /*1260*/  LEA.HI.X R3, R228, UR13, R229, 0x2, P0 ;  /* 0x0000000de4037c11 */ /* 0x000fca00080f14e5 */
[----:B------:R-:W5:Y:S04]  /*1270*/  LDG.E.128.CONSTANT R228, desc[UR10][R2.64+0x200] ;  /* 0x0002000a02e47981 */ /* 0x000f68000c1e9d00 */
[----:B------:R-:W2:Y:S04]  /*1280*/  LDG.E.128.CONSTANT R236, desc[UR10][R2.64] ;  /* 0x0000000a02ec7981 */ /* 0x000ea8000c1e9d00 */
[----:B------:R0:W-:Y:S04]  /*1290*/  STL [R1+0x8c], R224 ;  /* 0x00008ce001007387 */ /* 0x0001e80000100800 */
[----:B------:R1:W-:Y:S04]  /*12a0*/  STL [R1+0x88], R225 ;  /* 0x000088e101007387 */ /* 0x0003e80000100800 */
[----:B------:R-:W-:Y:S04]  /*12b0*/  STL [R1+0x84], R223 ;  /* 0x000084df01007387 */ /* 0x000fe80000100800 */
[----:B------:R-:W-:Y:S04]  /*12c0*/  STL [R1+0x80], R226 ;  /* 0x000080e201007387 */ /* 0x000fe80000100800 */
[----:B------:R3:W-:Y:S04]  /*12d0*/  STL [R1+0x7c], R227 ;  /* 0x00007ce301007387 */ /* 0x0007e80000100800 */
[----:B------:R4:W-:Y:S04]  /*12e0*/  STL [R1+0x78], R0 ;  /* 0x0000780001007387 */ /* 0x0009e80000100800 */
[----:B------:R-:W2:Y:S04]  /*12f0*/  LDL R241, [R1+0x30] ;  /* 0x0000300001f17983 */ /* 0x000ea80000100800 */
[----:B------:R-:W2:Y:S04]  /*1300*/  LDG.E.128.CONSTANT R232, desc[UR10][R2.64+0x400] ;  /* 0x0004000a02e87981 */ /* 0x000ea8000c1e9d00 */
[----:B------:R-:W2:Y:S04]  /*1310*/  LDL R240, [R1+0x34] ;  /* 0x0000340001f07983 */ /* 0x000ea80000100800 */
[----:B0-----:R-:W2:Y:S04]  /*1320*/  LDL R224, [R1+0x28] ;  /* 0x0000280001e07983 */ /* 0x001ea80000100800 */
[----:B-1----:R-:W2:Y:S04]  /*1330*/  LDL R225, [R1+0x2c] ;  /* 0x00002c0001e17983 */ /* 0x002ea80000100800 */
[----:B---3--:R-:W3:Y:S04]  /*1340*/  LDL R227, [R1+0x18] ;  /* 0x0000180001e37983 */ /* 0x008ee80000100800 */
[----:B------:R-:W3:Y:S04]  /*1350*/  LDL R223, [R1+0x1c] ;  /* 0x00001c0001df7983 */ /* 0x000ee80000100800 */
[----:B------:R-:W3:Y:S04]  /*1360*/  LDL R226, [R1+0x8] ;  /* 0x0000080001e27983 */ /* 0x000ee80000100800 */
[----:B----4-:R-:W4:Y:S01]  /*1370*/  LDL R0, [R1+0xc] ;  /* 0x00000c0001007983 */ /* 0x010f220000100800 */
[----:B-----5:R-:W-:Y:S01]  /*1380*/  FMUL.FTZ R228, R222, R228 ;  /* 0x000000e4dee47220 */ /* 0x020fe20000410000 */
[----:B------:R-:W-:Y:S01]  /*1390*/  FMUL.FTZ R229, R221, R229 ;  /* 0x000000e5dde57220 */ /* 0x000fe20000410000 */
[----:B------:R-:W-:Y:S01]  /*13a0*/  FMUL.FTZ R230, R218, R230 ;  /* 0x000000e6dae67220 */ /* 0x000fe20000410000 */
[----:B------:R-:W-:Y:S01]  /*13b0*/  FMUL.FTZ R231, R217, R231 ;  /* 0x000000e7d9e77220 */ /* 0x000fe20000410000 */
[----:B------:R-:W5:Y:S01]  /*13c0*/  LDL R218, [R1+0x38] ;  /* 0x0000380001da7983 */ /* 0x000f620000100800 */
[----:B--2---:R-:W-:Y:S01]  /*13d0*/  FFMA.FTZ R228, R220, R236, R228 ;  /* 0x000000ecdce47223 */ /* 0x004fe200000100e4 */
[----:B------:R-:W-:Y:S01]  /*13e0*/  FFMA.FTZ R229, R219, R237, R229 ;  /* 0x000000eddbe57223 */ /* 0x000fe200000100e5 */
[----:B------:R-:W-:Y:S01]  /*13f0*/  FFMA.FTZ R217, R243, R238, R230 ;  /* 0x000000eef3d97223 */ /* 0x000fe200000100e6 */
[----:B------:R-:W2:Y:S01]  /*1400*/  LDL R220, [R1+0x3c] ;  /* 0x00003c0001dc7983 */ /* 0x000ea20000100800 */
[----:B------:R-:W-:-:S03]  /*1410*/  FFMA.FTZ R219, R242, R239, R231 ;  /* 0x000000eff2db7223 */ /* 0x000fc600000100e7 */
[----:B------:R-:W3:Y:S04]  /*1420*/  LDL R221, [R1+0x20] ;  /* 0x0000200001dd7983 */ /* 0x000ee80000100800 */
[----:B------:R-:W3:Y:S04]  /*1430*/  LDG.E.128.CONSTANT R236, desc[UR10][R2.64+0x600] ;  /* 0x0006000a02ec7981 */ /* 0x000ee8000c1e9d00 */
[----:B------:R-:W4:Y:S01]  /*1440*/  LDL R222, [R1+0x24] ;  /* 0x0000240001de7983 */ /* 0x000f220000100800 */
[----:B------:R-:W-:Y:S01]  /*1450*/  FFMA.FTZ R232, R241, R232, R228 ;  /* 0x000000e8f1e87223 */ /* 0x000fe200000100e4 */
[----:B------:R-:W-:-:S02]  /*1460*/  FFMA.FTZ R233, R240, R233, R229 ;  /* 0x000000e9f0e97223 */ /* 0x000fc400000100e5 */
[----:B------:R-:W4:Y:S04]  /*1470*/  LDG.E.128.CONSTANT R240, desc[UR10][R2.64+0x800] ;  /* 0x0008000a02f07981 */ /* 0x000f28000c1e9d00 */
[----:B------:R-:W4:Y:S01]  /*1480*/  LDG.E.128.CONSTANT R228, desc[UR10][R2.64+0xa00] ;  /* 0x000a000a02e47981 */ /* 0x000f22000c1e9d00 */
[----:B-----5:R-:W-:-:S03]  /*1490*/  FFMA.FTZ R234, R218, R234, R217 ;  /* 0x000000eadaea7223 */ /* 0x020fc600000100d9 */
[----:B------:R-:W5:Y:S01]  /*14a0*/  LDL.LU R217, [R1+0xa4] ;  /* 0x0000a40001d97983 */ /* 0x000f620000300800 */
[----:B--2---:R-:W-:-:S03]  /*14b0*/  FFMA.FTZ R235, R220, R235, R219 ;  /* 0x000000ebdceb7223 */ /* 0x004fc600000100db */
[----:B------:R-:W2:Y:S04]  /*14c0*/  LDL.LU R218, [R1+0xa0] ;  /* 0x0000a00001da7983 */ /* 0x000ea80000300800 */
[----:B------:R-:W2:Y:S01]  /*14d0*/  LDL.LU R219, [R1+0x9c] ;  /* 0x00009c0001db7983 */ /* 0x000ea20000300800 */
[----:B---3--:R-:W-:-:S03]  /*14e0*/  FFMA.FTZ R232, R221, R236, R232 ;  /* 0x000000ecdde87223 */ /* 0x008fc600000100e8 */
[----:B------:R-:W3:Y:S01]  /*14f0*/  LDL.LU R220, [R1+0x98] ;  /* 0x0000980001dc7983 */ /* 0x000ee20000300800 */
[----:B----4-:R-:W-:-:S03]  /*1500*/  FFMA.FTZ R233, R222, R237, R233 ;  /* 0x000000eddee97223 */ /* 0x010fc600000100e9 */
[----:B------:R-:W4:Y:S01]  /*1510*/  LDL.LU R221, [R1+0x94] ;  /* 0x0000940001dd7983 */ /* 0x000f220000300800 */
[----:B------:R-:W-:-:S03]  /*1520*/  FFMA.FTZ R234, R224, R238, R234 ;  /* 0x000000eee0ea7223 */ /* 0x000fc600000100ea */
[----:B------:R-:W5:Y:S01]  /*1530*/  LDL R236, [R1+0x4] ;  /* 0x0000040001ec7983 */ /* 0x000f620000100800 */
[----:B------:R-:W-:-:S03]  /*1540*/  FFMA.FTZ R235, R225, R239, R235 ;  /* 0x000000efe1eb7223 */ /* 0x000fc600000100eb */
[----:B------:R-:W4:Y:S04]  /*1550*/  LDL.LU R222, [R1+0x90] ;  /* 0x0000900001de7983 */ /* 0x000f280000300800 */
[----:B------:R-:W2:Y:S04]  /*1560*/  LDL R237, [R1] ;  /* 0x0000000001ed7983 */ /* 0x000ea80000100800 */
[----:B------:R-:W4:Y:S04]  /*1570*/  LDL.LU R224, [R1+0x8c] ;  /* 0x00008c0001e07983 */ /* 0x000f280000300800 */
[----:B------:R-:W3:Y:S04]  /*1580*/  LDL R238, [R1+0x14] ;  /* 0x0000140001ee7983 */ /* 0x000ee80000100800 */
[----:B------:R-:W4:Y:S04]  /*1590*/  LDL.LU R225, [R1+0x88] ;  /* 0x0000880001e17983 */ /* 0x000f280000300800 */
[----:B------:R-:W2:Y:S01]  /*15a0*/  LDL R239, [R1+0x10] ;  /* 0x0000100001ef7983 */ /* 0x000ea20000100800 */
[----:B------:R-:W-:Y:S01]  /*15b0*/  FFMA.FTZ R227, R227, R242, R234 ;  /* 0x000000f2e3e37223 */ /* 0x000fe200000100ea */
[----:B------:R-:W-:Y:S01]  /*15c0*/  FFMA.FTZ R223, R223, R243, R235 ;  /* 0x000000f3dfdf7223 */ /* 0x000fe200000100eb */
[----:B---3--:R-:W-:-:S04]  /*15d0*/  FFMA.FTZ R233, R238, R241, R233 ;  /* 0x000000f1eee97223 */ /* 0x008fc800000100e9 */
[----:B-----5:R-:W-:Y:S01]  /*15e0*/  FFMA.FTZ R229, R236, R229, R233 ;  /* 0x000000e5ece57223 */ /* 0x020fe200000100e9 */
[----:B--2---:R-:W-:Y:S02]  /*15f0*/  FFMA.FTZ R232, R239, R240, R232 ;  /* 0x000000f0efe87223 */ /* 0x004fe400000100e8 */
[----:B------:R-:W2:Y:S02]  /*1600*/  LDG.E.128.CONSTANT R240, desc[UR10][R2.64+0xe00] ;  /* 0x000e000a02f07981 */ /* 0x000ea4000c1e9d00 */
[----:B------:R-:W-:Y:S02]  /*1610*/  FFMA.FTZ R228, R237, R228, R232 ;  /* 0x000000e4ede47223 */ /* 0x000fe400000100e8 */
[----:B------:R-:W3:Y:S04]  /*1620*/  LDG.E.128.CONSTANT R236, desc[UR10][R2.64+0xc00] ;  /* 0x000c000a02ec7981 */ /* 0x000ee8000c1e9d00 */
[----:B------:R-:W5:Y:S01]  /*1630*/  LDG.E.128.CONSTANT R232, desc[UR10][R2.64+0x1000] ;  /* 0x0010000a02e87981 */ /* 0x000f62000c1e9d00 */
[----:B------:R-:W-:Y:S01]  /*1640*/  FFMA.FTZ R230, R226, R230, R227 ;  /* 0x000000e6e2e67223 */ /* 0x000fe200000100e3 */
[----:B------:R-:W-:Y:S01]  /*1650*/  FFMA.FTZ R231, R0, R231, R223 ;  /* 0x000000e700e77223 */ /* 0x000fe200000100df */
[----:B---3--:R-:W-:Y:S01]  /*1660*/  FFMA.FTZ R228, R248, R236, R228 ;  /* 0x000000ecf8e47223 */ /* 0x008fe200000100e4 */
[----:B------:R-:W-:Y:S01]  /*1670*/  FFMA.FTZ R229, R249, R237, R229 ;  /* 0x000000edf9e57223 */ /* 0x000fe200000100e5 */
[----:B------:R-:W-:Y:S01]  /*1680*/  FFMA.FTZ R230, R250, R238, R230 ;  /* 0x000000eefae67223 */ /* 0x000fe200000100e6 */
[----:B------:R-:W-:-:S02]  /*1690*/  FFMA.FTZ R231, R251, R239, R231 ;  /* 0x000000effbe77223 */ /* 0x000fc400000100e7 */
[----:B------:R-:W3:Y:S01]  /*16a0*/  LDG.E.128.CONSTANT R236, desc[UR10][R2.64+0x1200] ;  /* 0x0012000a02ec7981 */ /* 0x000ee2000c1e9d00 */
[----:B--2---:R-:W-:Y:S01]  /*16b0*/  FFMA.FTZ R228, R244, R240, R228 ;  /* 0x000000f0f4e47223 */ /* 0x004fe200000100e4 */
[----:B------:R-:W-:Y:S01]  /*16c0*/  FFMA.FTZ R229, R245, R241, R229 ;  /* 0x000000f1f5e57223 */ /* 0x000fe200000100e5 */
[----:B------:R-:W-:Y:S01]  /*16d0*/  FFMA.FTZ R223, R246, R242, R230 ;  /* 0x000000f2f6df7223 */ /* 0x000fe200000100e6 */
[----:B------:R-:W-:Y:S02]  /*16e0*/  FFMA.FTZ R0, R247, R243, R231 ;  /* 0x000000f3f7007223 */ /* 0x000fe400000100e7 */
[----:B------:R-:W2:Y:S01]  /*16f0*/  LDG.E.128.CONSTANT R240, desc[UR10][R2.64+0x1400] ;  /* 0x0014000a02f07981 */ /* 0x000ea2000c1e9d00 */
[----:B-----5:R-:W-:Y:S01]  /*1700*/  FFMA.FTZ R232, R4, R232, R228 ;  /* 0x000000e804e87223 */ /* 0x020fe200000100e4 */
[----:B------:R-:W-:Y:S02]  /*1710*/  FFMA.FTZ R233, R5, R233, R229 ;  /* 0x000000e905e97223 */ /* 0x000fe400000100e5 */
        /* <DEDUP_REMOVED lines=236> */
[----:B------:R-:W-:Y:S01]  /*25e0*/  FFMA.FTZ R0, R195, R243, R231 ;  /* 0x000000f3c3007223 */ /* 0x000fe200000100e7 */
[----:B-----5:R-:W-:Y:S01]  /*25f0*/  FFMA.FTZ R232, R196, R232, R228 ;  /* 0x000000e8c4e87223 */ /* 0x020fe200000100e4 */
[----:B------:R-:W-:Y:S01]  /*2600*/  FFMA.FTZ R233, R197, R233, R229 ;  /* 0x000000e9c5e97223 */ /* 0x000fe200000100e5 */
[----:B------:R-:W2:Y:S04]  /*2610*/  LDG.E.128.CONSTANT R240, desc[UR10][R2.64+0x7600] ;  /* 0x0076000a02f07981 */ /* 0x000ea8000c1e9d00 */
[----:B------:R-:W5:Y:S01]  /*2620*/  LDG.E.128.CONSTANT R228, desc[UR10][R2.64+0x7200] ;  /* 0x0072000a02e47981 */ /* 0x000f62000c1e9d00 */
[----:B------:R-:W-:Y:S01]  /*2630*/  FFMA.FTZ R234, R198, R234, R223 ;  /* 0x000000eac6ea7223 */ /* 0x000fe200000100df */
[----:B------:R-:W-:Y:S01]  /*2640*/  FFMA.FTZ R235, R199, R235, R0 ;  /* 0x000000ebc7eb7223 */ /* 0x000fe20000010000 */
[----:B-----5:R-:W-:Y:S01]  /*2650*/  FFMA.FTZ R228, R200, R228, R232 ;  /* 0x000000e4c8e47223 */ /* 0x020fe200000100e8 */
[----:B------:R-:W-:Y:S01]  /*2660*/  FFMA.FTZ R229, R201, R229, R233 ;  /* 0x000000e5c9e57223 */ /* 0x000fe200000100e9 */
[----:B------:R-:W-:Y:S01]  /*2670*/  FFMA.FTZ R230, R202, R230, R234 ;  /* 0x000000e6cae67223 */ /* 0x000fe200000100ea */
[----:B------:R-:W-:Y:S01]  /*2680*/  FFMA.FTZ R231, R203, R231, R235 ;  /* 0x000000e7cbe77223 */ /* 0x000fe200000100eb */
[----:B---3--:R-:W-:Y:S01]  /*2690*/  FFMA.FTZ R228, R204, R236, R228 ;  /* 0x000000eccce47223 */ /* 0x008fe200000100e4 */
[----:B------:R-:W-:Y:S01]  /*26a0*/  FFMA.FTZ R229, R205, R237, R229 ;  /* 0x000000edcde57223 */ /* 0x000fe200000100e5 */
[----:B------:R-:W-:Y:S01]  /*26b0*/  FFMA.FTZ R230, R206, R238, R230 ;  /* 0x000000eecee67223 */ /* 0x000fe200000100e6 */
[----:B------:R-:W-:Y:S01]  /*26c0*/  FFMA.FTZ R231, R207, R239, R231 ;  /* 0x000000efcfe77223 */ /* 0x000fe200000100e7 */
[----:B------:R-:W3:Y:S04]  /*26d0*/  LDG.E.128.CONSTANT R232, desc[UR10][R2.64+0x7a00] ;  /* 0x007a000a02e87981 */ /* 0x000ee8000c1e9d00 */
[----:B------:R-:W5:Y:S01]  /*26e0*/  LDG.E.128.CONSTANT R236, desc[UR10][R2.64+0x7800] ;  /* 0x0078000a02ec7981 */ /* 0x000f62000c1e9d00 */
[----:B--2---:R-:W-:Y:S01]  /*26f0*/  FFMA.FTZ R223, R209, R241, R229 ;  /* 0x000000f1d1df7223 */ /* 0x004fe200000100e5 */
[----:B------:R-:W-:Y:S01]  /*2700*/  FFMA.FTZ R226, R208, R240, R228 ;  /* 0x000000f0d0e27223 */ /* 0x000fe200000100e4 */
[----:B------:R-:W-:Y:S01]  /*2710*/  FFMA.FTZ R227, R210, R242, R230 ;  /* 0x000000f2d2e37223 */ /* 0x000fe200000100e6 */
[----:B------:R-:W-:-:S02]  /*2720*/  FFMA.FTZ R0, R211, R243, R231 ;  /* 0x000000f3d3007223 */ /* 0x000fc400000100e7 */
[----:B------:R-:W2:Y:S04]  /*2730*/  LDG.E.128.CONSTANT R228, desc[UR10][R2.64+0x7c00] ;  /* 0x007c000a02e47981 */ /* 0x000ea8000c1e9d00 */
[----:B------:R0:W4:Y:S02]  /*2740*/  LDG.E.128.CONSTANT R240, desc[UR10][R2.64+0x7e00] ;  /* 0x007e000a02f07981 */ /* 0x000124000c1e9d00 */
[----:B0-----:R-:W-:Y:S02]  /*2750*/  MOV R3, R223 ;  /* 0x000000df00037202 */ /* 0x001fe40000000f00 */
[----:B------:R-:W4:Y:S01]  /*2760*/  LDL.LU R223, [R1+0x84] ;  /* 0x0000840001df7983 */ /* 0x000f220000300800 */
[----:B-----5:R-:W-:Y:S02]  /*2770*/  FFMA.FTZ R2, R212, R236, R226 ;  /* 0x000000ecd4027223 */ /* 0x020fe400000100e2 */
[----:B------:R-:W-:Y:S01]  /*2780*/  FFMA.FTZ R3, R213, R237, R3 ;  /* 0x000000edd5037223 */ /* 0x000fe20000010003 */
[----:B------:R-:W5:Y:S01]  /*2790*/  LDL.LU R226, [R1+0x80] ;  /* 0x0000800001e27983 */ /* 0x000f620000300800 */
[----:B------:R-:W-:Y:S01]  /*27a0*/  FFMA.FTZ R238, R214, R238, R227 ;  /* 0x000000eed6ee7223 */ /* 0x000fe200000100e3 */
[----:B------:R-:W-:Y:S01]  /*27b0*/  FFMA.FTZ R239, R215, R239, R0 ;  /* 0x000000efd7ef7223 */ /* 0x000fe20000010000 */
[----:B---3--:R-:W-:Y:S01]  /*27c0*/  FFMA.FTZ R3, R217, R233, R3 ;  /* 0x000000e9d9037223 */ /* 0x008fe20000010003 */
[----:B------:R-:W3:Y:S04]  /*27d0*/  LDL.LU R227, [R1+0x7c] ;  /* 0x00007c0001e37983 */ /* 0x000ee80000300800 */
[----:B------:R-:W3:Y:S04]  /*27e0*/  LDL.LU R0, [R1+0x78] ;  /* 0x0000780001007983 */ /* 0x000ee80000300800 */
[----:B------:R-:W3:Y:S04]  /*27f0*/  LDL R233, [R1+0x68] ;  /* 0x0000680001e97983 */ /* 0x000ee80000100800 */
[----:B------:R-:W3:Y:S04]  /*2800*/  LDL R236, [R1+0x64] ;  /* 0x0000640001ec7983 */ /* 0x000ee80000100800 */
[----:B------:R-:W3:Y:S01]  /*2810*/  LDL R237, [R1+0x70] ;  /* 0x0000700001ed7983 */ /* 0x000ee20000100800 */
[----:B------:R-:W-:-:S02]  /*2820*/  FFMA.FTZ R2, R216, R232, R2 ;  /* 0x000000e8d8027223 */ /* 0x000fc40000010002 */
[----:B------:R-:W0:Y:S01]  /*2830*/  S2R R232, SR_CTAID.Z ;  /* 0x0000000000e87919 */ /* 0x000e220000002700 */
[----:B------:R-:W-:Y:S01]  /*2840*/  FFMA.FTZ R234, R218, R234, R238 ;  /* 0x000000eadaea7223 */ /* 0x000fe200000100ee */
[----:B--2---:R-:W-:Y:S01]  /*2850*/  FFMA.FTZ R2, R220, R228, R2 ;  /* 0x000000e4dc027223 */ /* 0x004fe20000010002 */
[----:B----4-:R-:W-:Y:S01]  /*2860*/  FFMA.FTZ R3, R221, R229, R3 ;  /* 0x000000e5dd037223 */ /* 0x010fe20000010003 */
[----:B------:R-:W1:Y:S01]  /*2870*/  S2UR UR5, SR_CgaCtaId ;  /* 0x00000000000579c3 */ /* 0x000e620000008800 */
[----:B------:R-:W-:Y:S01]  /*2880*/  FFMA.FTZ R230, R222, R230, R234 ;  /* 0x000000e6dee67223 */ /* 0x000fe200000100ea */
[----:B------:R-:W-:Y:S01]  /*2890*/  FFMA.FTZ R2, R224, R240, R2 ;  /* 0x000000f0e0027223 */ /* 0x000fe20000010002 */
[----:B------:R-:W-:Y:S01]  /*28a0*/  FFMA.FTZ R3, R225, R241, R3 ;  /* 0x000000f1e1037223 */ /* 0x000fe20000010003 */
[----:B------:R-:W-:-:S03]  /*28b0*/  FFMA.FTZ R235, R219, R235, R239 ;  /* 0x000000ebdbeb7223 */ /* 0x000fc600000100ef */
[----:B------:R-:W-:Y:S01]  /*28c0*/  FADD.FTZ R3, R2, R3 ;  /* 0x0000000302037221 */ /* 0x000fe20000010000 */
[----:B------:R-:W-:Y:S01]  /*28d0*/  FFMA.FTZ R231, R223, R231, R235 ;  /* 0x000000e7dfe77223 */ /* 0x000fe200000100eb */
[----:B------:R-:W-:Y:S02]  /*28e0*/  UMOV UR4, 0x400 ;  /* 0x0000040000047882 */ /* 0x000fe40000000000 */
[----:B------:R-:W-:-:S04]  /*28f0*/  UIADD3 UR4, UR4, 0x420, URZ ;  /* 0x0000042004047890 */ /* 0x000fc8000fffe03f */
[----:B-1----:R-:W-:Y:S01]  /*2900*/  ULEA UR4, UR5, UR4, 0x18 ;  /* 0x0000000405047291 */ /* 0x002fe2000f8ec03f */
[----:B0-----:R-:W-:Y:S02]  /*2910*/  IMAD.SHL.U32 R232, R232, 0x200, RZ ;  /* 0x00000200e8e87824 */ /* 0x001fe400078e00ff */
[----:B-----5:R-:W-:-:S04]  /*2920*/  FFMA.FTZ R230, R226, R242, R230 ;  /* 0x000000f2e2e67223 */ /* 0x020fc800000100e6 */
[----:B------:R-:W-:Y:S01]  /*2930*/  FADD.FTZ R230, R230, R3 ;  /* 0x00000003e6e67221 */ /* 0x000fe20000010000 */
[----:B---3--:R-:W-:Y:S01]  /*2940*/  FFMA.FTZ R2, R227, R243, R231 ;  /* 0x000000f3e3027223 */ /* 0x008fe200000100e7 */
[----:B------:R-:W-:-:S04]  /*2950*/  LEA R3, R252, R233, 0x5 ;  /* 0x000000e9fc037211 */ /* 0x000fc800078e28ff */
[C---:B------:R-:W-:Y:S01]  /*2960*/  ISETP.GE.AND P0, PT, R3.reuse, R0, PT ;  /* 0x000000000300720c */ /* 0x040fe20003f06270 */
[----:B------:R-:W-:Y:S01]  /*2970*/  FADD.FTZ R2, R2, R230 ;  /* 0x000000e602027221 */ /* 0x000fe20000010000 */
[----:B------:R-:W-:-:S03]  /*2980*/  IMAD.IADD R3, R3, 0x1, -R232 ;  /* 0x0000000103037824 */ /* 0x000fc600078e0ae8 */
[----:B------:R-:W-:Y:S02]  /*2990*/  FFMA.FTZ R2, R2, UR9, RZ ;  /* 0x0000000902027c23 */ /* 0x000fe400080100ff */
[----:B------:R-:W-:-:S03]  /*29a0*/  LEA R3, R3, UR4, 0x2 ;  /* 0x0000000403037c11 */ /* 0x000fc6000f8e10ff */
[----:B------:R-:W-:-:S03]  /*29b0*/  FSEL R228, R2, RZ, !P0 ;  /* 0x000000ff02e47208 */ /* 0x000fc60004000000 */
[----:B------:R-:W-:Y:S02]  /*29c0*/  @!P0 FMNMX.FTZ R236, R236, R2, !PT ;  /* 0x00000002ecec8209 */ /* 0x000fe40007810000 */
[----:B------:R1:W-:Y:S01]  /*29d0*/  STS [R3], R228 ;  /* 0x000000e403007388 */ /* 0x0003e20000000800 */
[----:B------:R-:W-:-:S03]  /*29e0*/  IADD3 R252, R252, 0x4, RZ ;  /* 0x00000004fcfc7810 */ /* 0x000fc60007ffe0ff */
[----:B------:R1:W-:Y:S01]  /*29f0*/  @!P0 STL [R1+0x64], R236 ;  /* 0x000064ec01008387 */ /* 0x0003e20000100800 */
[----:B------:R-:W-:-:S13]  /*2a00*/  ISETP.GE.AND P2, PT, R252, R237, PT ;  /* 0x000000edfc00720c */ /* 0x000fda0003f46270 */
[----:B-1----:R-:W-:Y:S05]  /*2a10*/  @!P2 BRA `(.L_x_26118) ;  /* 0xffffffe40090a947 */ /* 0x002fea000383ffff */
[----:B------:R-:W-:Y:S05]  /*2a20*/  BSYNC B1 ;  /* 0x0000000000017941 */ /* 0x000fea0003800000 */
.L_x_26117:
[----:B------:R-:W-:Y:S05]  /*2a30*/  BRA `(.L_x_26115) ;  /* 0x0000001800bc7947 */ /* 0x000fea0003800000 */
.L_x_26116:
[----:B------:R-:W0:Y:S01]  /*2a40*/  S2R R229, SR_TID.X ;  /* 0x0000000000e57919 */ /* 0x000e220000002100 */
[----:B------:R-:W-:Y:S01]  /*2a50*/  MOV R252, R2 ;  /* 0x0000000200fc7202 */ /* 0x000fe20000000f00 */
[----:B------:R-:W-:Y:S01]  /*2a60*/  IMAD.MOV.U32 R2, RZ, RZ, -0x800001 ;  /* 0xff7fffffff027424 */ /* 0x000fe200078e00ff */
[----:B------:R-:W-:Y:S01]  /*2a70*/  ULDC UR4, c[0x0][0x258] ;  /* 0x0000960000047ab9 */ /* 0x000fe20000000800 */
[----:B0-----:R-:W-:-:S04]  /*2a80*/  SHF.R.S32.HI R230, RZ, 0x1f, R229 ;  /* 0x0000001fffe67819 */ /* 0x001fc800000114e5 */
[----:B------:R-:W-:-:S04]  /*2a90*/  LEA.HI R3, R230, R229, RZ, 0x5 ;  /* 0x000000e5e6037211 */ /* 0x000fc800078f28ff */
[----:B------:R-:W-:-:S05]  /*2aa0*/  LOP3.LUT R3, R3, 0xffffffe0, RZ, 0xc0, !PT ;  /* 0xffffffe003037812 */ /* 0x000fca00078ec0ff */
[----:B------:R-:W-:-:S05]  /*2ab0*/  IMAD.IADD R3, R229, 0x1, -R3 ;  /* 0x00000001e5037824 */ /* 0x000fca00078e0a03 */
[----:B------:R0:W-:Y:S04]  /*2ac0*/  STL [R1+0x68], R3 ;  /* 0x0000680301007387 */ /* 0x0001e80000100800 */
[----:B------:R1:W-:Y:S01]  /*2ad0*/  STL [R1+0x64], R2 ;  /* 0x0000640201007387 */ /* 0x0003e20000100800 */
[----:B0-----:R-:W-:-:S07]  /*2ae0*/  IMAD R3, R228, UR4, RZ ;  /* 0x00000004e4037c24 */ /* 0x001fce000f8e02ff */
.L_x_26119:
[----:B------:R-:W0:Y:S01]  /*2af0*/  S2R R228, SR_CTAID.Y ;  /* 0x0000000000e47919 */ /* 0x000e220000002600 */
[----:B------:R-:W-:Y:S01]  /*2b00*/  ULDC UR4, c[0x0][0x258] ;  /* 0x0000960000047ab9 */ /* 0x000fe20000000800 */
[----:B-1----:R-:W-:Y:S01]  /*2b10*/  SHF.R.S32.HI R2, RZ, 0x1f, R252 ;  /* 0x0000001fff027819 */ /* 0x002fe200000114fc */
[----:B------:R-:W2:Y:S04]  /*2b20*/  LDL R230, [R1+0x6c] ;  /* 0x00006c0001e67983 */ /* 0x000ea80000100800 */
[----:B------:R-:W3:Y:S04]  /*2b30*/  LDL R229, [R1+0x68] ;  /* 0x0000680001e57983 */ /* 0x000ee80000100800 */
[----:B------:R-:W4:Y:S04]  /*2b40*/  LDL R243, [R1+0x58] ;  /* 0x0000580001f37983 */ /* 0x000f280000100800 */
[----:B------:R-:W5:Y:S04]  /*2b50*/  LDL R242, [R1+0x5c] ;  /* 0x00005c0001f27983 */ /* 0x000f680000100800 */
[----:B------:R1:W-:Y:S04]  /*2b60*/  STL [R1+0xa4], R217 ;  /* 0x0000a4d901007387 */ /* 0x0003e80000100800 */
[----:B-1----:R-:W4:Y:S01]  /*2b70*/  LDL R217, [R1+0x4c] ;  /* 0x00004c0001d97983 */ /* 0x002f220000100800 */
[----:B0-----:R-:W-:-:S03]  /*2b80*/  IMAD R228, R228, UR4, RZ ;  /* 0x00000004e4e47c24 */ /* 0x001fc6000f8e02ff */
[----:B------:R0:W-:Y:S02]  /*2b90*/  STL [R1+0xa0], R218 ;  /* 0x0000a0da01007387 */ /* 0x0001e40000100800 */
[----:B------:R-:W-:-:S04]  /*2ba0*/  IADD3 R3, P0, R228, R252, RZ ;  /* 0x000000fce4037210 */ /* 0x000fc80007f1e0ff */
[----:B------:R-:W-:Y:S02]  /*2bb0*/  LEA.HI.X.SX32 R228, R228, R2, 0x1, P0 ;  /* 0x00000002e4e47211 */ /* 0x000fe400000f0eff */
[C---:B------:R-:W-:Y:S01]  /*2bc0*/  LEA R2, P0, R3.reuse, UR14, 0x2 ;  /* 0x0000000e03027c11 */ /* 0x040fe2000f8010ff */
[----:B0-----:R-:W5:Y:S03]  /*2bd0*/  LDL R218, [R1+0x48] ;  /* 0x0000480001da7983 */ /* 0x001f660000100800 */
[----:B------:R-:W-:Y:S01]  /*2be0*/  LEA.HI.X R3, R3, UR15, R228, 0x2, P0 ;  /* 0x0000000f03037c11 */ /* 0x000fe200080f14e4 */
[----:B------:R0:W-:Y:S04]  /*2bf0*/  STL [R1+0x9c], R219 ;  /* 0x00009cdb01007387 */ /* 0x0001e80000100800 */
[----:B------:R2:W4:Y:S04]  /*2c00*/  LDG.E.CONSTANT R228, desc[UR10][R2.64] ;  /* 0x0000000a02e47981 */ /* 0x000528000c1e9900 */
        /* <DEDUP_REMOVED lines=8> */
[----:B------:R1:W-:Y:S04]  /*2c90*/  STL [R1+0x88], R224 ;  /* 0x000088e001007387 */ /* 0x0003e80000100800 */
[----:B------:R-:W-:Y:S04]  /*2ca0*/  STL [R1+0x84], R225 ;  /* 0x000084e101007387 */ /* 0x000fe80000100800 */
[----:B------:R-:W-:Y:S04]  /*2cb0*/  STL [R1+0x80], R226 ;  /* 0x000080e201007387 */ /* 0x000fe80000100800 */
[----:B------:R1:W-:Y:S04]  /*2cc0*/  STL [R1+0x7c], R227 ;  /* 0x00007ce301007387 */ /* 0x0003e80000100800 */
[----:B------:R1:W-:Y:S04]  /*2cd0*/  STL [R1+0x78], R0 ;  /* 0x0000780001007387 */ /* 0x0003e80000100800 */
[----:B------:R-:W5:Y:S04]  /*2ce0*/  LDL R241, [R1+0x30] ;  /* 0x0000300001f17983 */ /* 0x000f680000100800 */
[----:B------:R-:W5:Y:S04]  /*2cf0*/  LDL R240, [R1+0x34] ;  /* 0x0000340001f07983 */ /* 0x000f680000100800 */
[----:B0-----:R-:W5:Y:S04]  /*2d00*/  LDL R223, [R1+0x28] ;  /* 0x0000280001df7983 */ /* 0x001f680000100800 */
[----:B-1----:R-:W5:Y:S04]  /*2d10*/  LDL R224, [R1+0x2c] ;  /* 0x00002c0001e07983 */ /* 0x002f680000100800 */
[----:B------:R-:W5:Y:S04]  /*2d20*/  LDL R227, [R1+0x18] ;  /* 0x0000180001e37983 */ /* 0x000f680000100800 */
[----:B------:R-:W5:Y:S04]  /*2d30*/  LDL R225, [R1+0x1c] ;  /* 0x00001c0001e17983 */ /* 0x000f680000100800 */
[----:B------:R-:W5:Y:S04]  /*2d40*/  LDL R226, [R1+0x8] ;  /* 0x0000080001e27983 */ /* 0x000f680000100800 */
[----:B------:R-:W5:Y:S01]  /*2d50*/  LDL R0, [R1+0xc] ;  /* 0x00000c0001007983 */ /* 0x000f620000100800 */
[----:B--2---:R-:W-:Y:S01]  /*2d60*/  IMAD R3, R230, UR21, RZ ;  /* 0x00000015e6037c24 */ /* 0x004fe2000f8e02ff */
[----:B---3--:R-:W-:-:S04]  /*2d70*/  SHF.L.U32 R2, R229, 0x2, RZ ;  /* 0x00000002e5027819 */ /* 0x008fc800000006ff */
        /* <DEDUP_REMOVED lines=8> */
[----:B------:R-:W3:Y:S01]  /*2e00*/  LDG.E.128.CONSTANT R232, desc[UR10][R2.64+0x400] ;  /* 0x0004000a02e87981 */ /* 0x000ee2000c1e9d00 */
[----:B-----5:R-:W-:Y:S01]  /*2e10*/  FMUL.FTZ R228, R222, R228 ;  /* 0x000000e4dee47220 */ /* 0x020fe20000410000 */
[----:B------:R-:W-:Y:S01]  /*2e20*/  FMUL.FTZ R229, R221, R229 ;  /* 0x000000e5dde57220 */ /* 0x000fe20000410000 */
[----:B------:R-:W-:Y:S01]  /*2e30*/  FMUL.FTZ R230, R218, R230 ;  /* 0x000000e6dae67220 */ /* 0x000fe20000410000 */
[----:B------:R-:W-:Y:S01]  /*2e40*/  FMUL.FTZ R231, R217, R231 ;  /* 0x000000e7d9e77220 */ /* 0x000fe20000410000 */
[----:B------:R-:W4:Y:S01]  /*2e50*/  LDL R218, [R1+0x38] ;  /* 0x0000380001da7983 */ /* 0x000f220000100800 */
[----:B--2---:R-:W-:Y:S01]  /*2e60*/  FFMA.FTZ R228, R220, R236, R228 ;  /* 0x000000ecdce47223 */ /* 0x004fe200000100e4 */
[----:B------:R-:W-:Y:S01]  /*2e70*/  FFMA.FTZ R229, R219, R237, R229 ;  /* 0x000000eddbe57223 */ /* 0x000fe200000100e5 */
[----:B------:R-:W-:Y:S01]  /*2e80*/  FFMA.FTZ R217, R243, R238, R230 ;  /* 0x000000eef3d97223 */ /* 0x000fe200000100e6 */
[----:B------:R-:W2:Y:S01]  /*2e90*/  LDL R220, [R1+0x3c] ;  /* 0x00003c0001dc7983 */ /* 0x000ea20000100800 */
[----:B------:R-:W-:-:S03]  /*2ea0*/  FFMA.FTZ R219, R242, R239, R231 ;  /* 0x000000eff2db7223 */ /* 0x000fc600000100e7 */
[----:B------:R-:W5:Y:S04]  /*2eb0*/  LDL R221, [R1+0x20] ;  /* 0x0000200001dd7983 */ /* 0x000f680000100800 */
[----:B------:R-:W5:Y:S04]  /*2ec0*/  LDG.E.128.CONSTANT R236, desc[UR10][R2.64+0x600] ;  /* 0x0006000a02ec7981 */ /* 0x000f68000c1e9d00 */
[----:B------:R-:W5:Y:S01]  /*2ed0*/  LDL R222, [R1+0x24] ;  /* 0x0000240001de7983 */ /* 0x000f620000100800 */
[----:B---3--:R-:W-:Y:S01]  /*2ee0*/  FFMA.FTZ R232, R241, R232, R228 ;  /* 0x000000e8f1e87223 */ /* 0x008fe200000100e4 */
[----:B------:R-:W-:-:S02]  /*2ef0*/  FFMA.FTZ R233, R240, R233, R229 ;  /* 0x000000e9f0e97223 */ /* 0x000fc400000100e5 */
[----:B------:R-:W3:Y:S04]  /*2f00*/  LDG.E.128.CONSTANT R240, desc[UR10][R2.64+0x800] ;  /* 0x0008000a02f07981 */ /* 0x000ee8000c1e9d00 */
[----:B------:R-:W3:Y:S01]  /*2f10*/  LDG.E.128.CONSTANT R228, desc[UR10][R2.64+0xa00] ;  /* 0x000a000a02e47981 */ /* 0x000ee2000c1e9d00 */
[----:B----4-:R-:W-:-:S03]  /*2f20*/  FFMA.FTZ R234, R218, R234, R217 ;  /* 0x000000eadaea7223 */ /* 0x010fc600000100d9 */
[----:B------:R-:W4:Y:S01]  /*2f30*/  LDL.LU R217, [R1+0xa4] ;  /* 0x0000a40001d97983 */ /* 0x000f220000300800 */
[----:B--2---:R-:W-:-:S03]  /*2f40*/  FFMA.FTZ R235, R220, R235, R219 ;  /* 0x000000ebdceb7223 */ /* 0x004fc600000100db */
[----:B------:R-:W2:Y:S04]  /*2f50*/  LDL.LU R218, [R1+0xa0] ;  /* 0x0000a00001da7983 */ /* 0x000ea80000300800 */
[----:B------:R-:W4:Y:S01]  /*2f60*/  LDL.LU R219, [R1+0x9c] ;  /* 0x00009c0001db7983 */ /* 0x000f220000300800 */
[----:B-----5:R-:W-:-:S03]  /*2f70*/  FFMA.FTZ R232, R221, R236, R232 ;  /* 0x000000ecdde87223 */ /* 0x020fc600000100e8 */
[----:B------:R-:W5:Y:S01]  /*2f80*/  LDL.LU R220, [R1+0x98] ;  /* 0x0000980001dc7983 */ /* 0x000f620000300800 */
[----:B------:R-:W-:-:S03]  /*2f90*/  FFMA.FTZ R233, R222, R237, R233 ;  /* 0x000000eddee97223 */ /* 0x000fc600000100e9 */
[----:B------:R-:W5:Y:S01]  /*2fa0*/  LDL.LU R221, [R1+0x94] ;  /* 0x0000940001dd7983 */ /* 0x000f620000300800 */
[----:B------:R-:W-:-:S03]  /*2fb0*/  FFMA.FTZ R234, R223, R238, R234 ;  /* 0x000000eedfea7223 */ /* 0x000fc600000100ea */
[----:B------:R-:W2:Y:S01]  /*2fc0*/  LDL R236, [R1+0x4] ;  /* 0x0000040001ec7983 */ /* 0x000ea20000100800 */
[----:B------:R-:W-:-:S03]  /*2fd0*/  FFMA.FTZ R235, R224, R239, R235 ;  /* 0x000000efe0eb7223 */ /* 0x000fc600000100eb */
[----:B------:R-:W5:Y:S04]  /*2fe0*/  LDL.LU R222, [R1+0x90] ;  /* 0x0000900001de7983 */ /* 0x000f680000300800 */
[----:B------:R-:W4:Y:S04]  /*2ff0*/  LDL R237, [R1] ;  /* 0x0000000001ed7983 */ /* 0x000f280000100800 */
[----:B------:R-:W5:Y:S04]  /*3000*/  LDL.LU R223, [R1+0x8c] ;  /* 0x00008c0001df7983 */ /* 0x000f680000300800 */
[----:B------:R-:W2:Y:S04]  /*3010*/  LDL R238, [R1+0x14] ;  /* 0x0000140001ee7983 */ /* 0x000ea80000100800 */
[----:B------:R-:W5:Y:S04]  /*3020*/  LDL.LU R224, [R1+0x88] ;  /* 0x0000880001e07983 */ /* 0x000f680000300800 */
[----:B------:R-:W4:Y:S01]  /*3030*/  LDL R239, [R1+0x10] ;  /* 0x0000100001ef7983 */ /* 0x000f220000100800 */
[----:B---3--:R-:W-:Y:S01]  /*3040*/  FFMA.FTZ R227, R227, R242, R234 ;  /* 0x000000f2e3e37223 */ /* 0x008fe200000100ea */
[----:B------:R-:W-:Y:S01]  /*3050*/  FFMA.FTZ R225, R225, R243, R235 ;  /* 0x000000f3e1e17223 */ /* 0x000fe200000100eb */
[----:B--2---:R-:W-:-:S04]  /*3060*/  FFMA.FTZ R233, R238, R241, R233 ;  /* 0x000000f1eee97223 */ /* 0x004fc800000100e9 */
[----:B------:R-:W-:Y:S01]  /*3070*/  FFMA.FTZ R229, R236, R229, R233 ;  /* 0x000000e5ece57223 */ /* 0x000fe200000100e9 */
[----:B----4-:R-:W-:Y:S02]  /*3080*/  FFMA.FTZ R232, R239, R240, R232 ;  /* 0x000000f0efe87223 */ /* 0x010fe400000100e8 */
[----:B------:R-:W2:Y:S02]  /*3090*/  LDG.E.128.CONSTANT R240, desc[UR10][R2.64+0xe00] ;  /* 0x000e000a02f07981 */ /* 0x000ea4000c1e9d00 */
[----:B------:R-:W-:Y:S02]  /*30a0*/  FFMA.FTZ R228, R237, R228, R232 ;  /* 0x000000e4ede47223 */ /* 0x000fe400000100e8 */
[----:B------:R-:W3:Y:S04]  /*30b0*/  LDG.E.128.CONSTANT R236, desc[UR10][R2.64+0xc00] ;  /* 0x000c000a02ec7981 */ /* 0x000ee8000c1e9d00 */
[----:B------:R-:W4:Y:S01]  /*30c0*/  LDG.E.128.CONSTANT R232, desc[UR10][R2.64+0x1000] ;  /* 0x0010000a02e87981 */ /* 0x000f22000c1e9d00 */
        /* <DEDUP_REMOVED lines=12> */
[----:B----4-:R-:W-:Y:S01]  /*3190*/  FFMA.FTZ R232, R4, R232, R228 ;  /* 0x000000e804e87223 */ /* 0x010fe200000100e4 */
[----:B------:R-:W-:Y:S02]  /*31a0*/  FFMA.FTZ R233, R5, R233, R229 ;  /* 0x000000e905e97223 */ /* 0x000fe400000100e5 */
        /* <DEDUP_REMOVED lines=237> */
[----:B----4-:R-:W-:Y:S02]  /*4080*/  FFMA.FTZ R232, R196, R232, R228 ;  /* 0x000000e8c4e87223 */ /* 0x010fe400000100e4 */
[----:B------:R-:W2:Y:S01]  /*4090*/  LDG.E.128.CONSTANT R228, desc[UR10][R2.64+0x7200] ;  /* 0x0072000a02e47981 */ /* 0x000ea2000c1e9d00 */
[----:B------:R-:W-:-:S03]  /*40a0*/  FFMA.FTZ R233, R197, R233, R241 ;  /* 0x000000e9c5e97223 */ /* 0x000fc600000100f1 */
[----:B------:R-:W4:Y:S01]  /*40b0*/  LDG.E.128.CONSTANT R240, desc[UR10][R2.64+0x7600] ;  /* 0x0076000a02f07981 */ /* 0x000f22000c1e9d00 */
[----:B------:R-:W-:Y:S01]  /*40c0*/  FFMA.FTZ R234, R198, R234, R225 ;  /* 0x000000eac6ea7223 */ /* 0x000fe200000100e1 */
[----:B------:R-:W-:Y:S01]  /*40d0*/  FFMA.FTZ R235, R199, R235, R0 ;  /* 0x000000ebc7eb7223 */ /* 0x000fe20000010000 */
[----:B--2---:R-:W-:Y:S01]  /*40e0*/  FFMA.FTZ R228, R200, R228, R232 ;  /* 0x000000e4c8e47223 */ /* 0x004fe200000100e8 */
[----:B------:R-:W-:Y:S01]  /*40f0*/  FFMA.FTZ R233, R201, R229, R233 ;  /* 0x000000e5c9e97223 */ /* 0x000fe200000100e9 */
[----:B------:R-:W-:Y:S01]  /*4100*/  FFMA.FTZ R234, R202, R230, R234 ;  /* 0x000000e6caea7223 */ /* 0x000fe200000100ea */
[----:B------:R-:W-:Y:S01]  /*4110*/  FFMA.FTZ R235, R203, R231, R235 ;  /* 0x000000e7cbeb7223 */ /* 0x000fe200000100eb */
[----:B---3--:R-:W-:Y:S02]  /*4120*/  FFMA.FTZ R232, R204, R236, R228 ;  /* 0x000000eccce87223 */ /* 0x008fe400000100e4 */
[----:B------:R-:W2:Y:S01]  /*4130*/  LDG.E.128.CONSTANT R228, desc[UR10][R2.64+0x7800] ;  /* 0x0078000a02e47981 */ /* 0x000ea2000c1e9d00 */
[----:B------:R-:W-:Y:S01]  /*4140*/  FFMA.FTZ R233, R205, R237, R233 ;  /* 0x000000edcde97223 */ /* 0x000fe200000100e9 */
[----:B------:R-:W-:Y:S01]  /*4150*/  FFMA.FTZ R234, R206, R238, R234 ;  /* 0x000000eeceea7223 */ /* 0x000fe200000100ea */
[----:B------:R-:W-:Y:S01]  /*4160*/  FFMA.FTZ R235, R207, R239, R235 ;  /* 0x000000efcfeb7223 */ /* 0x000fe200000100eb */
[----:B----4-:R-:W-:Y:S01]  /*4170*/  FFMA.FTZ R226, R208, R240, R232 ;  /* 0x000000f0d0e27223 */ /* 0x010fe200000100e8 */
[----:B------:R-:W-:Y:S01]  /*4180*/  FFMA.FTZ R225, R209, R241, R233 ;  /* 0x000000f1d1e17223 */ /* 0x000fe200000100e9 */
[----:B------:R-:W-:Y:S01]  /*4190*/  FFMA.FTZ R227, R210, R242, R234 ;  /* 0x000000f2d2e37223 */ /* 0x000fe200000100ea */
[----:B------:R-:W-:Y:S01]  /*41a0*/  FFMA.FTZ R0, R211, R243, R235 ;  /* 0x000000f3d3007223 */ /* 0x000fe200000100eb */
[----:B------:R-:W5:Y:S04]  /*41b0*/  LDG.E.128.CONSTANT R236, desc[UR10][R2.64+0x7c00] ;  /* 0x007c000a02ec7981 */ /* 0x000f68000c1e9d00 */
[----:B------:R-:W3:Y:S04]  /*41c0*/  LDG.E.128.CONSTANT R232, desc[UR10][R2.64+0x7a00] ;  /* 0x007a000a02e87981 */ /* 0x000ee8000c1e9d00 */
[----:B------:R0:W4:Y:S02]  /*41d0*/  LDG.E.128.CONSTANT R240, desc[UR10][R2.64+0x7e00] ;  /* 0x007e000a02f07981 */ /* 0x000124000c1e9d00 */
[----:B0-----:R-:W-:-:S02]  /*41e0*/  IMAD.MOV.U32 R3, RZ, RZ, R225 ;  /* 0x000000ffff037224 */ /* 0x001fc400078e00e1 */
[----:B------:R-:W4:Y:S01]  /*41f0*/  LDL.LU R225, [R1+0x84] ;  /* 0x0000840001e17983 */ /* 0x000f220000300800 */
[----:B--2---:R-:W-:-:S03]  /*4200*/  FFMA.FTZ R2, R212, R228, R226 ;  /* 0x000000e4d4027223 */ /* 0x004fc600000100e2 */
[----:B------:R-:W2:Y:S01]  /*4210*/  LDL.LU R226, [R1+0x80] ;  /* 0x0000800001e27983 */ /* 0x000ea20000300800 */
[----:B------:R-:W-:Y:S01]  /*4220*/  FFMA.FTZ R230, R214, R230, R227 ;  /* 0x000000e6d6e67223 */ /* 0x000fe200000100e3 */
[----:B------:R-:W-:Y:S02]  /*4230*/  FFMA.FTZ R231, R215, R231, R0 ;  /* 0x000000e7d7e77223 */ /* 0x000fe40000010000 */
[----:B------:R-:W2:Y:S04]  /*4240*/  LDL.LU R227, [R1+0x7c] ;  /* 0x00007c0001e37983 */ /* 0x000ea80000300800 */
[----:B------:R-:W2:Y:S01]  /*4250*/  LDL.LU R0, [R1+0x78] ;  /* 0x0000780001007983 */ /* 0x000ea20000300800 */
[----:B---3--:R-:W-:-:S03]  /*4260*/  FFMA.FTZ R231, R219, R235, R231 ;  /* 0x000000ebdbe77223 */ /* 0x008fc600000100e7 */
[----:B------:R-:W3:Y:S01]  /*4270*/  LDL R235, [R1+0x74] ;  /* 0x0000740001eb7983 */ /* 0x000ee20000100800 */
[----:B------:R-:W-:-:S04]  /*4280*/  FFMA.FTZ R3, R213, R229, R3 ;  /* 0x000000e5d5037223 */ /* 0x000fc80000010003 */
[----:B------:R-:W-:Y:S02]  /*4290*/  FFMA.FTZ R3, R217, R233, R3 ;  /* 0x000000e9d9037223 */ /* 0x000fe40000010003 */
[----:B------:R-:W3:Y:S01]  /*42a0*/  LDL R233, [R1+0x64] ;  /* 0x0000640001e97983 */ /* 0x000ee20000100800 */
[----:B------:R-:W-:-:S03]  /*42b0*/  FFMA.FTZ R2, R216, R232, R2 ;  /* 0x000000e8d8027223 */ /* 0x000fc60000010002 */
[----:B------:R-:W3:Y:S01]  /*42c0*/  LDL R232, [R1+0x70] ;  /* 0x0000700001e87983 */ /* 0x000ee20000100800 */
[----:B------:R-:W-:Y:S02]  /*42d0*/  FFMA.FTZ R230, R218, R234, R230 ;  /* 0x000000eadae67223 */ /* 0x000fe400000100e6 */
[----:B------:R-:W0:Y:S01]  /*42e0*/  S2R R234, SR_TID.X ;  /* 0x0000000000ea7919 */ /* 0x000e220000002100 */
[----:B-----5:R-:W-:Y:S01]  /*42f0*/  FFMA.FTZ R2, R220, R236, R2 ;  /* 0x000000ecdc027223 */ /* 0x020fe20000010002 */
[----:B------:R-:W-:-:S03]  /*4300*/  FFMA.FTZ R3, R221, R237, R3 ;  /* 0x000000eddd037223 */ /* 0x000fc60000010003 */
[----:B----4-:R-:W-:Y:S01]  /*4310*/  FFMA.FTZ R2, R224, R240, R2 ;  /* 0x000000f0e0027223 */ /* 0x010fe20000010002 */
[----:B------:R-:W-:-:S04]  /*4320*/  FFMA.FTZ R3, R225, R241, R3 ;  /* 0x000000f1e1037223 */ /* 0x000fc80000010003 */
[----:B------:R-:W-:Y:S01]  /*4330*/  FADD.FTZ R229, R2, R3 ;  /* 0x0000000302e57221 */ /* 0x000fe20000010000 */
[----:B0-----:R-:W-:-:S04]  /*4340*/  SHF.R.S32.HI R228, RZ, 0x1f, R234 ;  /* 0x0000001fffe47819 */ /* 0x001fc800000114ea */
[----:B------:R-:W-:-:S04]  /*4350*/  LEA.HI R228, R228, R234, RZ, 0x5 ;  /* 0x000000eae4e47211 */ /* 0x000fc800078f28ff */
[----:B------:R-:W-:-:S04]  /*4360*/  LOP3.LUT R228, R228, 0xffffffe0, RZ, 0xc0, !PT ;  /* 0xffffffe0e4e47812 */ /* 0x000fc800078ec0ff */
[----:B------:R-:W-:Y:S02]  /*4370*/  IADD3 R2, -R228, R234, RZ ;  /* 0x000000eae4027210 */ /* 0x000fe40007ffe1ff */
[----:B------:R-:W0:Y:S01]  /*4380*/  S2R R234, SR_CTAID.Z ;  /* 0x0000000000ea7919 */ /* 0x000e220000002700 */
[----:B------:R-:W1:Y:S01]  /*4390*/  S2UR UR5, SR_CgaCtaId ;  /* 0x00000000000579c3 */ /* 0x000e620000008800 */
[----:B------:R-:W-:Y:S01]  /*43a0*/  FFMA.FTZ R230, R222, R238, R230 ;  /* 0x000000eedee67223 */ /* 0x000fe200000100e6 */
[----:B------:R-:W-:Y:S01]  /*43b0*/  FFMA.FTZ R231, R223, R239, R231 ;  /* 0x000000efdfe77223 */ /* 0x000fe200000100e7 */
[C---:B------:R-:W-:Y:S01]  /*43c0*/  IMAD R2, R252.reuse, 0x20, R2 ;  /* 0x00000020fc027824 */ /* 0x040fe200078e0202 */
[----:B------:R-:W-:Y:S02]  /*43d0*/  UMOV UR4, 0x400 ;  /* 0x0000040000047882 */ /* 0x000fe40000000000 */
[----:B------:R-:W-:Y:S01]  /*43e0*/  UIADD3 UR4, UR4, 0x420, URZ ;  /* 0x0000042004047890 */ /* 0x000fe2000fffe03f */
[----:B------:R-:W-:-:S03]  /*43f0*/  IADD3 R252, R252, 0x4, RZ ;  /* 0x00000004fcfc7810 */ /* 0x000fc60007ffe0ff */
[----:B-1----:R-:W-:Y:S01]  /*4400*/  ULEA UR4, UR5, UR4, 0x18 ;  /* 0x0000000405047291 */ /* 0x002fe2000f8ec03f */
[----:B0-----:R-:W-:Y:S01]  /*4410*/  SHF.L.U32 R234, R234, 0x9, RZ ;  /* 0x00000009eaea7819 */ /* 0x001fe200000006ff */
[----:B--2---:R-:W-:Y:S01]  /*4420*/  FFMA.FTZ R230, R226, R242, R230 ;  /* 0x000000f2e2e67223 */ /* 0x004fe200000100e6 */
[----:B------:R-:W-:-:S03]  /*4430*/  FFMA.FTZ R3, R227, R243, R231 ;  /* 0x000000f3e3037223 */ /* 0x000fc600000100e7 */
[----:B------:R-:W-:Y:S01]  /*4440*/  FADD.FTZ R230, R230, R229 ;  /* 0x000000e5e6e67221 */ /* 0x000fe20000010000 */
[----:B------:R-:W-:-:S03]  /*4450*/  IADD3 R228, R2, 0x1, -R0 ;  /* 0x0000000102e47810 */ /* 0x000fc60007ffe800 */
[----:B------:R-:W-:Y:S01]  /*4460*/  FADD.FTZ R3, R3, R230 ;  /* 0x000000e603037221 */ /* 0x000fe20000010000 */
[C---:B------:R-:W-:Y:S02]  /*4470*/  ISETP.GE.AND P0, PT, R2.reuse, R0, PT ;  /* 0x000000000200720c */ /* 0x040fe40003f06270 */
[----:B------:R-:W-:Y:S01]  /*4480*/  I2FP.F32.S32 R228, R228 ;  /* 0x000000e400e47245 */ /* 0x000fe20000201400 */
[----:B------:R-:W-:Y:S01]  /*4490*/  FMUL.FTZ R3, R3, UR17 ;  /* 0x0000001103037c20 */ /* 0x000fe20008410000 */
[----:B------:R-:W-:-:S03]  /*44a0*/  IMAD.IADD R2, R2, 0x1, -R234 ;  /* 0x0000000102027824 */ /* 0x000fc600078e0aea */
[----:B---3--:R-:W-:Y:S02]  /*44b0*/  FFMA.FTZ R3, R228, R235, R3 ;  /* 0x000000ebe4037223 */ /* 0x008fe40000010003 */
[----:B------:R-:W-:-:S03]  /*44c0*/  LEA R2, R2, UR4, 0x2 ;  /* 0x0000000402027c11 */ /* 0x000fc6000f8e10ff */
[----:B------:R-:W-:Y:S02]  /*44d0*/  FSEL R228, R3, RZ, !P0 ;  /* 0x000000ff03e47208 */ /* 0x000fe40004000000 */
[----:B------:R-:W-:-:S03]  /*44e0*/  @!P0 FMNMX.FTZ R233, R233, R3, !PT ;  /* 0x00000003e9e98209 */ /* 0x000fc60007810000 */
[----:B------:R2:W-:Y:S04]  /*44f0*/  STS [R2], R228 ;  /* 0x000000e402007388 */ /* 0x0005e80000000800 */
[----:B------:R2:W-:Y:S01]  /*4500*/  @!P0 STL [R1+0x64], R233 ;  /* 0x000064e901008387 */ /* 0x0005e20000100800 */
[----:B------:R-:W-:-:S13]  /*4510*/  ISETP.GE.AND P0, PT, R252, R232, PT ;  /* 0x000000e8fc00720c */ /* 0x000fda0003f06270 */
[----:B--2---:R-:W-:Y:S05]  /*4520*/  @!P0 BRA `(.L_x_26119) ;  /* 0xffffffe400708947 */ /* 0x004fea000383ffff */
.L_x_26115:
[----:B------:R-:W-:Y:S05]  /*4530*/  BSYNC B0 ;  /* 0x0000000000007941 */ /* 0x000fea0003800000 */
.L_x_26114:
[----:B0-----:R-:W2:Y:S01]  /*4540*/  LDL.LU R3, [R1+0x64] ;  /* 0x0000640001037983 */ /* 0x001ea20000300800 */
[----:B------:R-:W-:Y:S01]  /*4550*/  BSSY B0, `(.L_x_26120) ;  /* 0x0000023000007945 */ /* 0x000fe20003800000 */
[----:B------:R-:W0:Y:S02]  /*4560*/  S2R R244, SR_TID.X ;  /* 0x0000000000f47919 */ /* 0x000e240000002100 */
[----:B0-----:R-:W-:-:S04]  /*4570*/  SHF.R.S32.HI R5, RZ, 0x1f, R244 ;  /* 0x0000001fff057819 */ /* 0x001fc800000114f4 */
[----:B------:R-:W-:-:S04]  /*4580*/  LEA.HI R5, R5, R244, RZ, 0x5 ;  /* 0x000000f405057211 */ /* 0x000fc800078f28ff */
[----:B------:R-:W-:-:S05]  /*4590*/  LOP3.LUT R5, R5, 0xffffffe0, RZ, 0xc0, !PT ;  /* 0xffffffe005057812 */ /* 0x000fca00078ec0ff */
[----:B------:R-:W-:-:S05]  /*45a0*/  IMAD.IADD R244, R244, 0x1, -R5 ;  /* 0x00000001f4f47824 */ /* 0x000fca00078e0a05 */
[C---:B------:R-:W-:Y:S02]  /*45b0*/  ISETP.GT.AND P2, PT, R244.reuse, 0x3, PT ;  /* 0x00000003f400780c */ /* 0x040fe40003f44270 */
[----:B------:R-:W-:-:S11]  /*45c0*/  ISETP.NE.AND P0, PT, R244, RZ, PT ;  /* 0x000000fff400720c */ /* 0x000fd60003f05270 */
[----:B------:R-:W0:Y:S01]  /*45d0*/  @!P2 S2R R6, SR_CgaCtaId ;  /* 0x000000000006a919 */ /* 0x000e220000008800 */
[----:B--2---:R-:W1:Y:S02]  /*45e0*/  SHFL.BFLY PT, R2, R3, 0x10, 0x1f ;  /* 0x0e001f0003027f89 */ /* 0x004e6400000e0000 */
[----:B-1----:R-:W-:-:S05]  /*45f0*/  FMNMX.FTZ R2, R2, R3, !PT ;  /* 0x0000000302027209 */ /* 0x002fca0007810000 */
[----:B------:R-:W1:Y:S02]  /*4600*/  SHFL.BFLY PT, R3, R2, 0x8, 0x1f ;  /* 0x0d001f0002037f89 */ /* 0x000e6400000e0000 */
[----:B-1----:R-:W-:-:S05]  /*4610*/  FMNMX.FTZ R3, R2, R3, !PT ;  /* 0x0000000302037209 */ /* 0x002fca0007810000 */
[----:B------:R-:W1:Y:S02]  /*4620*/  SHFL.BFLY PT, R4, R3, 0x4, 0x1f ;  /* 0x0c801f0003047f89 */ /* 0x000e6400000e0000 */
[----:B-1----:R-:W-:Y:S02]  /*4630*/  FMNMX.FTZ R4, R3, R4, !PT ;  /* 0x0000000403047209 */ /* 0x002fe40007810000 */
[----:B------:R-:W-:-:S03]  /*4640*/  @!P2 MOV R3, 0x400 ;  /* 0x000004000003a802 */ /* 0x000fc60000000f00 */
[----:B------:R-:W1:Y:S01]  /*4650*/  SHFL.BFLY PT, R5, R4, 0x2, 0x1f ;  /* 0x0c401f0004057f89 */ /* 0x000e6200000e0000 */
[----:B------:R-:W-:-:S04]  /*4660*/  @!P2 IADD3 R3, R3, 0x400, RZ ;  /* 0x000004000303a810 */ /* 0x000fc80007ffe0ff */
[----:B0-----:R-:W-:Y:S01]  /*4670*/  @!P2 LEA R3, R6, R3, 0x18 ;  /* 0x000000030603a211 */ /* 0x001fe200078ec0ff */
[----:B------:R-:W-:-:S03]  /*4680*/  IMAD.MOV.U32 R6, RZ, RZ, -0x800001 ;  /* 0xff7fffffff067424 */ /* 0x000fc600078e00ff */
[----:B------:R-:W-:Y:S02]  /*4690*/  @!P2 LEA R7, R244, R3, 0x2 ;  /* 0x00000003f407a211 */ /* 0x000fe400078e10ff */
[----:B-1----:R-:W-:-:S05]  /*46a0*/  FMNMX.FTZ R5, R4, R5, !PT ;  /* 0x0000000504057209 */ /* 0x002fca0007810000 */
[----:B------:R-:W0:Y:S02]  /*46b0*/  SHFL.BFLY PT, R2, R5, 0x1, 0x1f ;  /* 0x0c201f0005027f89 */ /* 0x000e2400000e0000 */
[----:B0-----:R-:W-:Y:S01]  /*46c0*/  FMNMX.FTZ R3, R5, R2, !PT ;  /* 0x0000000205037209 */ /* 0x001fe20007810000 */
[----:B------:R-:W-:Y:S06]  /*46d0*/  @P0 BRA `(.L_x_26121) ;  /* 0x0000000000280947 */ /* 0x000fec0003800000 */
[----:B------:R-:W0:Y:S01]  /*46e0*/  S2R R2, SR_TID.X ;  /* 0x0000000000027919 */ /* 0x000e220000002100 */
[----:B------:R-:W1:Y:S01]  /*46f0*/  S2UR UR5, SR_CgaCtaId ;  /* 0x00000000000579c3 */ /* 0x000e620000008800 */
[----:B------:R-:W-:Y:S02]  /*4700*/  UMOV UR4, 0x400 ;  /* 0x0000040000047882 */ /* 0x000fe40000000000 */
[----:B------:R-:W-:-:S04]  /*4710*/  UIADD3 UR4, UR4, 0x400, URZ ;  /* 0x0000040004047890 */ /* 0x000fc8000fffe03f */
[----:B-1----:R-:W-:Y:S01]  /*4720*/  ULEA UR4, UR5, UR4, 0x18 ;  /* 0x0000000405047291 */ /* 0x002fe2000f8ec03f */
[----:B0-----:R-:W-:-:S04]  /*4730*/  SHF.R.S32.HI R5, RZ, 0x1f, R2 ;  /* 0x0000001fff057819 */ /* 0x001fc80000011402 */
[----:B------:R-:W-:-:S04]  /*4740*/  LEA.HI R2, R5, R2, RZ, 0x5 ;  /* 0x0000000205027211 */ /* 0x000fc800078f28ff */
[----:B------:R-:W-:-:S04]  /*4750*/  SHF.R.S32.HI R2, RZ, 0x5, R2 ;  /* 0x00000005ff027819 */ /* 0x000fc80000011402 */
[----:B------:R-:W-:-:S05]  /*4760*/  LEA R2, R2, UR4, 0x2 ;  /* 0x0000000402027c11 */ /* 0x000fca000f8e10ff */
[----:B------:R0:W-:Y:S02]  /*4770*/  STS [R2], R3 ;  /* 0x0000000302007388 */ /* 0x0001e40000000800 */
.L_x_26121:
[----:B------:R-:W-:Y:S05]  /*4780*/  BSYNC B0 ;  /* 0x0000000000007941 */ /* 0x000fea0003800000 */
.L_x_26120:
[----:B------:R-:W2:Y:S01]  /*4790*/  LDL R5, [R1+0x70] ;  /* 0x0000700001057983 */ /* 0x000ea20000100800 */
[----:B------:R-:W-:Y:S01]  /*47a0*/  BSSY B0, `(.L_x_26122) ;  /* 0x00000ff000007945 */ /* 0x000fe20003800000 */
[----:B------:R-:W-:Y:S06]  /*47b0*/  BAR.SYNC.DEFER_BLOCKING 0x0 ;  /* 0x0000000000007b1d */ /* 0x000fec0000010000 */
[----:B0-----:R-:W2:Y:S01]  /*47c0*/  S2R R2, SR_CTAID.Z ;  /* 0x0000000000027919 */ /* 0x001ea20000002700 */
[----:B------:R-:W0:Y:S01]  /*47d0*/  S2R R9, SR_CTAID.Z ;  /* 0x0000000000097919 */ /* 0x000e220000002700 */
[----:B------:R-:W1:Y:S01]  /*47e0*/  S2R R4, SR_TID.X ;  /* 0x0000000000047919 */ /* 0x000e620000002100 */
[----:B------:R3:W4:Y:S02]  /*47f0*/  @!P2 LDS R6, [R7] ;  /* 0x000000000706a984 */ /* 0x0007240000000800 */
[----:B---3--:R-:W-:-:S02]  /*4800*/  VIADD R7, R0, 0x1f ;  /* 0x0000001f00077836 */ /* 0x008fc40000000000 */
[----:B0-----:R-:W-:Y:S01]  /*4810*/  IMAD.SHL.U32 R9, R9, 0x200, RZ ;  /* 0x0000020009097824 */ /* 0x001fe200078e00ff */
[----:B----4-:R-:W0:Y:S02]  /*4820*/  SHFL.BFLY PT, R3, R6, 0x2, 0x1f ;  /* 0x0c401f0006037f89 */ /* 0x010e2400000e0000 */
        /* <DEDUP_REMOVED lines=8> */
[----:B--2---:R-:W-:-:S05]  /*48b0*/  IMAD R5, R2, -0x10, R5 ;  /* 0xfffffff002057824 */ /* 0x004fca00078e0205 */
[----:B------:R-:W-:-:S04]  /*48c0*/  LEA R5, R5, R9, 0x5 ;  /* 0x0000000905057211 */ /* 0x000fc800078e28ff */
[----:B------:R-:W-:-:S04]  /*48d0*/  VIMNMX R5, R0, R5, PT ;  /* 0x0000000500057248 */ /* 0x000fc80003fe0100 */
[----:B------:R-:W-:-:S04]  /*48e0*/  IADD3 R5, -R9, R5, RZ ;  /* 0x0000000509057210 */ /* 0x000fc80007ffe1ff */
[----:B-1----:R-:W-:-:S13]  /*48f0*/  ISETP.GE.AND P2, PT, R4, R5, PT ;  /* 0x000000050400720c */ /* 0x002fda0003f46270 */
[----:B0-----:R-:W-:Y:S05]  /*4900*/  @P2 BRA `(.L_x_26123) ;  /* 0x0000000c00a02947 */ /* 0x001fea0003800000 */
        /* <DEDUP_REMOVED lines=16> */
[----:B------:R-:W0:Y:S01]  /*4a10*/  S2UR UR5, SR_CgaCtaId ;  /* 0x00000000000579c3 */ /* 0x000e220000008800 */
[----:B------:R-:W-:Y:S01]  /*4a20*/  UMOV UR4, 0x400 ;  /* 0x0000040000047882 */ /* 0x000fe20000000000 */
[----:B------:R-:W-:Y:S01]  /*4a30*/  MOV R10, R4 ;  /* 0x00000004000a7202 */ /* 0x000fe20000000f00 */
[----:B------:R-:W-:Y:S01]  /*4a40*/  UIADD3 UR4, UR4, 0x420, URZ ;  /* 0x0000042004047890 */ /* 0x000fe2000fffe03f */
[----:B------:R-:W-:-:S03]  /*4a50*/  IMAD.MOV.U32 R6, RZ, RZ, RZ ;  /* 0x000000ffff067224 */ /* 0x000fc600078e00ff */
[----:B0-----:R-:W-:-:S06]  /*4a60*/  ULEA UR4, UR5, UR4, 0x18 ;  /* 0x0000000405047291 */ /* 0x001fcc000f8ec03f */
[----:B------:R-:W-:-:S07]  /*4a70*/  LEA R7, R4, UR4, 0x2 ;  /* 0x0000000404077c11 */ /* 0x000fce000f8e10ff */
.L_x_26126:
        /* <DEDUP_REMOVED lines=11> */
.L_x_26125:
[----:B------:R-:W-:Y:S05]  /*4b30*/  BSYNC B1 ;  /* 0x0000000000017941 */ /* 0x000fea0003800000 */
.L_x_26124:
        /* <DEDUP_REMOVED lines=9> */
[----:B------:R-:W-:-:S04]  /*4bd0*/  LEA R7, R10, UR4, 0x2 ;  /* 0x000000040a077c11 */ /* 0x000fc8000f8e10ff */
[----:B------:R-:W-:Y:S02]  /*4be0*/  IADD3 R7, R7, 0x400, RZ ;  /* 0x0000040007077810 */ /* 0x000fe40007ffe0ff */
[----:B------:R-:W-:Y:S05]  /*4bf0*/  @!P3 BRA `(.L_x_26128) ;  /* 0x000000040098b947 */ /* 0x000fea0003800000 */
[----:B------:R-:W-:Y:S01]  /*4c00*/  PLOP3.LUT P0, PT, PT, PT, PT, 0x8, 0x0 ;  /* 0x000000000000781c */ /* 0x000fe20003f0e170 */
[----:B------:R-:W-:-:S12]  /*4c10*/  VIADD R9, R5, 0xfffffa00 ;  /* 0xfffffa0005097836 */ /* 0x000fd80000000000 */
.L_x_26129:
        /* <DEDUP_REMOVED lines=100> */
.L_x_26128:
[----:B------:R-:W-:Y:S05]  /*5260*/  BSYNC B1 ;  /* 0x0000000000017941 */ /* 0x000fea0003800000 */
.L_x_26127:
        /* <DEDUP_REMOVED lines=55> */
.L_x_26131:
[----:B------:R-:W-:Y:S05]  /*55e0*/  BSYNC B1 ;  /* 0x0000000000017941 */ /* 0x000fea0003800000 */
.L_x_26130:
        /* <DEDUP_REMOVED lines=19> */
[----:B------:R-:W3:Y:S01]  /*5720*/  MUFU.EX2 R14, R14 ;  /* 0x0000000e000e7308 */ /* 0x000ee20000000800 */
[----:B-1----:R0:W-:Y:S01]  /*5730*/  STS [R7+-0x200], R10 ;  /* 0xfffe000a07007388 */ /* 0x0021e20000000800 */
[----:B------:R-:W-:-:S03]  /*5740*/  FADD.FTZ R6, R6, R10 ;  /* 0x0000000a06067221 */ /* 0x000fc60000010000 */
[----:B--2---:R0:W-:Y:S01]  /*5750*/  STS [R7], R12 ;  /* 0x0000000c07007388 */ /* 0x0041e20000000800 */
[----:B------:R-:W-:-:S03]  /*5760*/  FADD.FTZ R6, R6, R12 ;  /* 0x0000000c06067221 */ /* 0x000fc60000010000 */
[----:B---3--:R0:W-:Y:S01]  /*5770*/  STS [R7+0x200], R14 ;  /* 0x0002000e07007388 */ /* 0x0081e20000000800 */
[----:B------:R-:W-:-:S07]  /*5780*/  FADD.FTZ R6, R6, R14 ;  /* 0x0000000e06067221 */ /* 0x000fce0000010000 */
.L_x_26123:
[----:B------:R-:W-:Y:S05]  /*5790*/  BSYNC B0 ;  /* 0x0000000000007941 */ /* 0x000fea0003800000 */
.L_x_26122:
[----:B0-----:R-:W0:Y:S01]  /*57a0*/  SHFL.BFLY PT, R7, R6, 0x10, 0x1f ;  /* 0x0e001f0006077f89 */ /* 0x001e2200000e0000 */
[----:B------:R-:W-:Y:S01]  /*57b0*/  LOP3.LUT P0, R12, R4, 0x1f, RZ, 0xc0, !PT ;  /* 0x0000001f040c7812 */ /* 0x000fe2000780c0ff */
[----:B------:R-:W-:Y:S03]  /*57c0*/  BSSY B0, `(.L_x_26132) ;  /* 0x00000b4000007945 */ /* 0x000fe60003800000 */
[----:B------:R-:W-:-:S09]  /*57d0*/  ISETP.GT.U32.AND P3, PT, R12, 0x3, PT ;  /* 0x000000030c00780c */ /* 0x000fd20003f64070 */
[----:B------:R-:W1:Y:S04]  /*57e0*/  @!P0 S2R R14, SR_CgaCtaId ;  /* 0x00000000000e8919 */ /* 0x000e680000008800 */
[----:B------:R-:W2:Y:S01]  /*57f0*/  @!P3 S2R R13, SR_CgaCtaId ;  /* 0x00000000000db919 */ /* 0x000ea20000008800 */
[----:B0-----:R-:W-:Y:S01]  /*5800*/  FADD.FTZ R7, R7, R6 ;  /* 0x0000000607077221 */ /* 0x001fe20000010000 */
[----:B------:R-:W-:-:S04]  /*5810*/  @!P0 MOV R6, 0x400 ;  /* 0x0000040000068802 */ /* 0x000fc80000000f00 */
[----:B------:R-:W0:Y:S02]  /*5820*/  SHFL.BFLY PT, R8, R7, 0x8, 0x1f ;  /* 0x0d001f0007087f89 */ /* 0x000e2400000e0000 */
[----:B0-----:R-:W-:Y:S01]  /*5830*/  FADD.FTZ R8, R7, R8 ;  /* 0x0000000807087221 */ /* 0x001fe20000010000 */
[----:B------:R-:W-:Y:S01]  /*5840*/  @!P0 VIADD R7, R6, 0x400 ;  /* 0x0000040006078836 */ /* 0x000fe20000000000 */
[----:B------:R-:W-:-:S03]  /*5850*/  @!P0 SHF.R.U32.HI R6, RZ, 0x3, R4 ;  /* 0x00000003ff068819 */ /* 0x000fc60000011604 */
[----:B------:R-:W0:Y:S01]  /*5860*/  SHFL.BFLY PT, R9, R8, 0x4, 0x1f ;  /* 0x0c801f0008097f89 */ /* 0x000e2200000e0000 */
[----:B-1----:R-:W-:Y:S02]  /*5870*/  @!P0 LEA R7, R14, R7, 0x18 ;  /* 0x000000070e078211 */ /* 0x002fe400078ec0ff */
[----:B------:R-:W-:-:S05]  /*5880*/  @!P0 LOP3.LUT R6, R6, 0x1ffffffc, RZ, 0xc0, !PT ;  /* 0x1ffffffc06068812 */ /* 0x000fca00078ec0ff */
[----:B------:R-:W-:Y:S02]  /*5890*/  @!P0 IMAD.IADD R6, R7, 0x1, R6 ;  /* 0x0000000107068824 */ /* 0x000fe400078e0206 */
[----:B0-----:R-:W-:Y:S01]  /*58a0*/  FADD.FTZ R9, R8, R9 ;  /* 0x0000000908097221 */ /* 0x001fe20000010000 */
[----:B------:R-:W-:-:S04]  /*58b0*/  @!P3 MOV R8, 0x400 ;  /* 0x000004000008b802 */ /* 0x000fc80000000f00 */
[----:B------:R-:W0:Y:S01]  /*58c0*/  SHFL.BFLY PT, R10, R9, 0x2, 0x1f ;  /* 0x0c401f00090a7f89 */ /* 0x000e2200000e0000 */
[----:B------:R-:W-:-:S04]  /*58d0*/  @!P3 IADD3 R8, R8, 0x400, RZ ;  /* 0x000004000808b810 */ /* 0x000fc80007ffe0ff */
[----:B--2---:R-:W-:-:S04]  /*58e0*/  @!P3 LEA R13, R13, R8, 0x18 ;  /* 0x000000080d0db211 */ /* 0x004fc800078ec0ff */
        /* <DEDUP_REMOVED lines=11> */
[----:B------:R0:W1:Y:S01]  /*59a0*/  SHFL.IDX PT, R31, R7, RZ, 0x1f ;  /* 0x00001fff071f7589 */ /* 0x00006200000e0000 */
[----:B------:R-:W-:Y:S05]  /*59b0*/  @P2 BRA `(.L_x_26133) ;  /* 0x0000000800502947 */ /* 0x000fea0003800000 */
[----:B------:R-:W2:Y:S01]  /*59c0*/  S2R R15, SR_CTAID.Z ;  /* 0x00000000000f7919 */ /* 0x000ea20000002700 */
[----:B0-----:R-:W-:Y:S01]  /*59d0*/  IMAD.MOV.U32 R7, RZ, RZ, -0x10 ;  /* 0xfffffff0ff077424 */ /* 0x001fe200078e00ff */
        /* <DEDUP_REMOVED lines=8> */
[----:B------:R-:W-:Y:S02]  /*5a60*/  IADD3 R7, -R4, -0x2, -R7 ;  /* 0xfffffffe04077810 */ /* 0x000fe40007ffe907 */
[----:B--2---:R-:W-:-:S05]  /*5a70*/  SHF.L.U32 R15, R15, 0x9, RZ ;  /* 0x000000090f0f7819 */ /* 0x004fca00000006ff */
[----:B------:R-:W-:-:S05]  /*5a80*/  IMAD.IADD R7, R7, 0x1, -R15 ;  /* 0x0000000107077824 */ /* 0x000fca00078e0a0f */
        /* <DEDUP_REMOVED lines=10> */
[----:B------:R-:W-:-:S03]  /*5b30*/  MOV R8, R4 ;  /* 0x0000000400087202 */ /* 0x000fc60000000f00 */
[----:B--2---:R-:W-:-:S06]  /*5b40*/  ULEA UR4, UR5, UR4, 0x18 ;  /* 0x0000000405047291 */ /* 0x004fcc000f8ec03f */
[----:B------:R-:W-:-:S07]  /*5b50*/  LEA R7, R4, UR4, 0x2 ;  /* 0x0000000404077c11 */ /* 0x000fce000f8e10ff */
.L_x_26136:
[----:B------:R-:W1:Y:S01]  /*5b60*/  LDS R9, [R7] ;  /* 0x0000000007097984 */ /* 0x000e620000000800 */
[----:B------:R-:W-:Y:S01]  /*5b70*/  VIADD R6, R6, 0xffffffff ;  /* 0xffffffff06067836 */ /* 0x000fe20000000000 */
[----:B------:R-:W-:-:S04]  /*5b80*/  IADD3 R8, R8, 0x80, RZ ;  /* 0x0000008008087810 */ /* 0x000fc80007ffe0ff */
[----:B------:R-:W-:Y:S01]  /*5b90*/  ISETP.NE.AND P0, PT, R6, RZ, PT ;  /* 0x000000ff0600720c */ /* 0x000fe20003f05270 */
[----:B-1----:R-:W-:-:S05]  /*5ba0*/  FMUL.FTZ R10, R9, R33 ;  /* 0x00000021090a7220 */ /* 0x002fca0000410000 */
[----:B------:R0:W-:Y:S02]  /*5bb0*/  STS [R7], R10 ;  /* 0x0000000a07007388 */ /* 0x0001e40000000800 */
[----:B0-----:R-:W-:-:S05]  /*5bc0*/  VIADD R7, R7, 0x200 ;  /* 0x0000020007077836 */ /* 0x001fca0000000000 */
[----:B------:R-:W-:Y:S05]  /*5bd0*/  @P0 BRA `(.L_x_26136) ;  /* 0xfffffffc00e00947 */ /* 0x000fea000383ffff */
.L_x_26135:
[----:B------:R-:W-:Y:S05]  /*5be0*/  BSYNC B1 ;  /* 0x0000000000017941 */ /* 0x000fea0003800000 */
.L_x_26134:
[----:B------:R-:W-:Y:S05]  /*5bf0*/  @!P2 BRA `(.L_x_26133) ;  /* 0x0000000400c0a947 */ /* 0x000fea0003800000 */
[----:B------:R-:W2:Y:S01]  /*5c00*/  S2UR UR5, SR_CgaCtaId ;  /* 0x00000000000579c3 */ /* 0x000ea20000008800 */
[----:B0-----:R-:W-:Y:S01]  /*5c10*/  IADD3 R6, R5, -R8, RZ ;  /* 0x8000000805067210 */ /* 0x001fe20007ffe0ff */
        /* <DEDUP_REMOVED lines=11> */
.L_x_26139:
        /* <DEDUP_REMOVED lines=52> */
.L_x_26138:
[----:B------:R-:W-:Y:S05]  /*6010*/  BSYNC B1 ;  /* 0x0000000000017941 */ /* 0x000fea0003800000 */
.L_x_26137:
[----:B------:R-:W-:Y:S01]  /*6020*/  IMAD.IADD R7, R5, 0x1, -R8 ;  /* 0x0000000105077824 */ /* 0x000fe200078e0a08 */
[----:B------:R-:W-:Y:S04]  /*6030*/  BSSY B1, `(.L_x_26140) ;  /* 0x000001e000017945 */ /* 0x000fe80003800000 */
        /* <DEDUP_REMOVED lines=29> */
.L_x_26141:
[----:B------:R-:W-:Y:S05]  /*6210*/  BSYNC B1 ;  /* 0x0000000000017941 */ /* 0x000fea0003800000 */
.L_x_26140:
        /* <DEDUP_REMOVED lines=14> */
.L_x_26133:
[----:B------:R-:W-:Y:S05]  /*6300*/  BSYNC B0 ;  /* 0x0000000000007941 */ /* 0x000fea0003800000 */
.L_x_26132:
[----:B------:R-:W-:Y:S01]  /*6310*/  BAR.SYNC.DEFER_BLOCKING 0x0 ;  /* 0x0000000000007b1d */ /* 0x000fe20000010000 */
[----:B------:R-:W-:Y:S01]  /*6320*/  ISETP.NE.AND P0, PT, R4, RZ, PT ;  /* 0x000000ff0400720c */ /* 0x000fe20003f05270 */
[----:B------:R-:W-:-:S04]  /*6330*/  HFMA2.MMA R12, -RZ, RZ, 0, 0 ;  /* 0x00000000ff0c7435 */ /* 0x000fc800000001ff */
[----:B------:R-:W-:Y:S01]  /*6340*/  ULDC UR12, c[0x0][0x26c] ;  /* 0x00009b00000c7ab9 */ /* 0x000fe20000000800 */
[----:B------:R-:W-:Y:S07]  /*6350*/  BSSY B0, `(.L_x_26142) ;  /* 0x0000018000007945 */ /* 0x000fee0003800000 */
[----:B------:R-:W-:Y:S05]  /*6360*/  @P0 BRA `(.L_x_26143) ;  /* 0x0000000000580947 */ /* 0x000fea0003800000 */
[----:B------:R-:W2:Y:S01]  /*6370*/  S2UR UR5, SR_CTAID.Y ;  /* 0x00000000000579c3 */ /* 0x000ea20000002600 */
[----:B------:R-:W-:Y:S01]  /*6380*/  ULDC UR4, c[0x0][0xc] ;  /* 0x0000030000047ab9 */ /* 0x000fe20000000800 */
[----:B0---4-:R-:W-:-:S06]  /*6390*/  SHF.R.S32.HI R6, RZ, 0x1f, R2 ;  /* 0x0000001fff067819 */ /* 0x011fcc0000011402 */
[----:B------:R-:W0:Y:S08]  /*63a0*/  LDC R4, c[0x0][0x14] ;  /* 0x00000500ff047b82 */ /* 0x000e300000000800 */
[----:B------:R-:W3:Y:S01]  /*63b0*/  S2UR UR6, SR_CTAID.X ;  /* 0x00000000000679c3 */ /* 0x000ee20000002500 */
[----:B--2---:R-:W-:-:S06]  /*63c0*/  UIMAD UR4, UR5, UR4, URZ ;  /* 0x00000004050472a4 */ /* 0x004fcc000f8e023f */
[C---:B0-----:R-:W-:Y:S01]  /*63d0*/  IMAD R5, R4.reuse, UR4, RZ ;  /* 0x0000000404057c24 */ /* 0x041fe2000f8e02ff */
[----:B------:R-:W-:Y:S01]  /*63e0*/  ULDC.64 UR4, c[0x0][0x218] ;  /* 0x0000860000047ab9 */ /* 0x000fe20000000a00 */
[----:B---3--:R-:W-:Y:S01]  /*63f0*/  IMAD R4, R4, UR6, RZ ;  /* 0x0000000604047c24 */ /* 0x008fe2000f8e02ff */
[----:B------:R-:W-:-:S04]  /*6400*/  ULDC.64 UR6, c[0x0][0x210] ;  /* 0x0000840000067ab9 */ /* 0x000fc80000000a00 */
[----:B------:R-:W-:Y:S02]  /*6410*/  IADD3 R2, P0, P2, R5, R4, R2 ;  /* 0x0000000405027210 */ /* 0x000fe40007a1e002 */
[----:B------:R-:W-:Y:S02]  /*6420*/  SHF.R.S32.HI R5, RZ, 0x1f, R5 ;  /* 0x0000001fff057819 */ /* 0x000fe40000011405 */
        /* <DEDUP_REMOVED lines=8> */
[----:B------:R2:W-:Y:S04]  /*64b0*/  STG.E desc[UR10][R4.64], R3 ;  /* 0x0000000304007986 */ /* 0x0005e8000c10190a */
[----:B-1----:R2:W-:Y:S02]  /*64c0*/  STG.E desc[UR10][R6.64], R31 ;  /* 0x0000001f06007986 */ /* 0x0025e4000c10190a */
.L_x_26143:
[----:B------:R-:W-:Y:S05]  /*64d0*/  BSYNC B0 ;  /* 0x0000000000007941 */ /* 0x000fea0003800000 */
.L_x_26142:
[----:B------:R-:W3:Y:S01]  /*64e0*/  S2R R250, SR_TID.X ;  /* 0x0000000000fa7919 */ /* 0x000ee20000002100 */
[----:B------:R-:W-:Y:S01]  /*64f0*/  ULDC.64 UR8, c[0x0][0x248] ;  /* 0x0000920000087ab9 */ /* 0x000fe20000000a00 */
        /* <DEDUP_REMOVED lines=19> */
[----:B-1----:R-:W-:Y:S02]  /*6630*/  CS2R R32, SRZ ;  /* 0x0000000000207805 */ /* 0x002fe4000001ff00 */
[----:B------:R-:W-:Y:S02]  /*6640*/  CS2R R34, SRZ ;  /* 0x0000000000227805 */ /* 0x000fe4000001ff00 */
[----:B------:R-:W-:Y:S02]  /*6650*/  CS2R R16, SRZ ;  /* 0x0000000000107805 */ /* 0x000fe4000001ff00 */
[----:B------:R-:W-:Y:S02]  /*6660*/  MOV R148, RZ ;  /* 0x000000ff00947202 */ /* 0x000fe40000000f00 */
[----:B------:R-:W-:Y:S02]  /*6670*/  CS2R R18, SRZ ;  /* 0x0000000000127805 */ /* 0x000fe4000001ff00 */
[----:B------:R-:W-:-:S02]  /*6680*/  CS2R R20, SRZ ;  /* 0x0000000000147805 */ /* 0x000fc4000001ff00 */
[----:B------:R-:W-:Y:S01]  /*6690*/  CS2R R22, SRZ ;  /* 0x0000000000167805 */ /* 0x000fe2000001ff00 */
[----:B------:R-:W-:Y:S01]  /*66a0*/  IMAD.MOV.U32 R29, RZ, RZ, RZ ;  /* 0x000000ffff1d7224 */ /* 0x000fe200078e00ff */
[----:B------:R-:W-:Y:S02]  /*66b0*/  CS2R R24, SRZ ;  /* 0x0000000000187805 */ /* 0x000fe4000001ff00 */
[----:B--2---:R-:W-:Y:S02]  /*66c0*/  CS2R R30, SRZ ;  /* 0x00000000001e7805 */ /* 0x004fe4000001ff00 */
[----:B------:R-:W-:Y:S02]  /*66d0*/  CS2R R26, SRZ ;  /* 0x00000000001a7805 */ /* 0x000fe4000001ff00 */
[----:B------:R-:W-:Y:S02]  /*66e0*/  CS2R R2, SRZ ;  /* 0x0000000000027805 */ /* 0x000fe4000001ff00 */
[----:B----4-:R-:W-:-:S02]  /*66f0*/  CS2R R4, SRZ ;  /* 0x0000000000047805 */ /* 0x010fc4000001ff00 */
[----:B0-----:R-:W-:Y:S02]  /*6700*/  CS2R R6, SRZ ;  /* 0x0000000000067805 */ /* 0x001fe4000001ff00 */
[----:B------:R-:W-:Y:S02]  /*6710*/  CS2R R8, SRZ ;  /* 0x0000000000087805 */ /* 0x000fe4000001ff00 */
[----:B------:R-:W-:Y:S01]  /*6720*/  CS2R R10, SRZ ;  /* 0x00000000000a7805 */ /* 0x000fe2000001ff00 */
[----:B---3--:R-:W-:Y:S06]  /*6730*/  @P1 BRA `(.L_x_26145) ;  /* 0x0000005800981947 */ /* 0x008fec0003800000 */
[----:B------:R-:W2:Y:S01]  /*6740*/  LDL.LU R36, [R1+0x6c] ;  /* 0x00006c0001247983 */ /* 0x000ea20000300800 */
[----:B------:R-:W-:Y:S01]  /*6750*/  SHF.R.S32.HI R37, RZ, 0x1f, R244 ;  /* 0x0000001fff257819 */ /* 0x000fe200000114f4 */
[----:B------:R-:W0:Y:S01]  /*6760*/  S2UR UR6, SR_CTAID.Y ;  /* 0x00000000000679c3 */ /* 0x000e220000002600 */
[----:B------:R-:W-:Y:S01]  /*6770*/  MOV R12, 0x400 ;  /* 0x00000400000c7802 */ /* 0x000fe20000000f00 */
[----:B------:R-:W1:Y:S01]  /*6780*/  S2R R41, SR_CgaCtaId ;  /* 0x0000000000297919 */ /* 0x000e620000008800 */
[----:B------:R-:W-:Y:S01]  /*6790*/  LEA.HI R37, R37, R244, RZ, 0x3 ;  /* 0x000000f425257211 */ /* 0x000fe200078f18ff */
[----:B------:R-:W-:Y:S01]  /*67a0*/  ULDC UR7, c[0x0][0x270] ;  /* 0x00009c0000077ab9 */ /* 0x000fe20000000800 */
[----:B------:R-:W-:Y:S02]  /*67b0*/  VIADD R247, R247, 0xffffffff ;  /* 0xfffffffff7f77836 */ /* 0x000fe40000000000 */
[C---:B------:R-:W-:Y:S01]  /*67c0*/  LOP3.LUT R39, R37.reuse, 0x3ffffff8, RZ, 0xc0, !PT ;  /* 0x3ffffff825277812 */ /* 0x040fe200078ec0ff */
[----:B------:R-:W3:Y:S01]  /*67d0*/  LDC R249, c[0x0][0x26c] ;  /* 0x00009b00fff97b82 */ /* 0x000ee20000000800 */
[----:B------:R-:W-:Y:S01]  /*67e0*/  SHF.L.U32 R37, R37, 0x2, RZ ;  /* 0x0000000225257819 */ /* 0x000fe200000006ff */
[----:B------:R-:W-:-:S02]  /*67f0*/  VIADD R12, R12, 0x420 ;  /* 0x000004200c0c7836 */ /* 0x000fc40000000000 */
[----:B------:R-:W-:Y:S01]  /*6800*/  IMAD.IADD R39, R244, 0x1, -R39 ;  /* 0x00000001f4277824 */ /* 0x000fe200078e0a27 */
[----:B------:R-:W-:-:S03]  /*6810*/  LOP3.LUT R28, R37, 0xffffffe0, RZ, 0xc0, !PT ;  /* 0xffffffe0251c7812 */ /* 0x000fc600078ec0ff */
[----:B------:R-:W0:Y:S01]  /*6820*/  LDC R248, c[0x0][0x258] ;  /* 0x00009600fff87b82 */ /* 0x000e220000000800 */
[----:B------:R-:W-:-:S05]  /*6830*/  SHF.L.U32 R245, R39, 0x2, RZ ;  /* 0x0000000227f57819 */ /* 0x000fca00000006ff */
[----:B------:R-:W-:-:S04]  /*6840*/  IMAD.IADD R28, R245, 0x1, R28 ;  /* 0x00000001f51c7824 */ /* 0x000fc800078e021c */
[C---:B------:R-:W-:Y:S01]  /*6850*/  VIADD R240, R28.reuse, 0x180 ;  /* 0x000001801cf07836 */ /* 0x040fe20000000000 */
[C---:B------:R-:W-:Y:S01]  /*6860*/  IADD3 R241, R28.reuse, 0x100, RZ ;  /* 0x000001001cf17810 */ /* 0x040fe20007ffe0ff */
[C---:B------:R-:W-:Y:S01]  /*6870*/  VIADD R238, R28.reuse, 0x280 ;  /* 0x000002801cee7836 */ /* 0x040fe20000000000 */
[C---:B------:R-:W-:Y:S01]  /*6880*/  IADD3 R239, R28.reuse, 0x200, RZ ;  /* 0x000002001cef7810 */ /* 0x040fe20007ffe0ff */
[C---:B------:R-:W-:Y:S01]  /*6890*/  VIADD R236, R28.reuse, 0x380 ;  /* 0x000003801cec7836 */ /* 0x040fe20000000000 */
[C---:B------:R-:W-:Y:S01]  /*68a0*/  IADD3 R237, R28.reuse, 0x300, RZ ;  /* 0x000003001ced7810 */ /* 0x040fe20007ffe0ff */
[C---:B------:R-:W-:Y:S01]  /*68b0*/  VIADD R234, R28.reuse, 0x480 ;  /* 0x000004801cea7836 */ /* 0x040fe20000000000 */
[----:B---3--:R-:W-:Y:S01]  /*68c0*/  SHF.R.S32.HI R249, RZ, 0x1f, R249 ;  /* 0x0000001ffff97819 */ /* 0x008fe200000114f9 */
[C---:B------:R-:W-:Y:S01]  /*68d0*/  VIADD R232, R28.reuse, 0x580 ;  /* 0x000005801ce87836 */ /* 0x040fe20000000000 */
[----:B-1----:R-:W-:Y:S01]  /*68e0*/  LEA R246, R41, R12, 0x18 ;  /* 0x0000000c29f67211 */ /* 0x002fe200078ec0ff */
[C---:B------:R-:W-:Y:S01]  /*68f0*/  VIADD R230, R28.reuse, 0x680 ;  /* 0x000006801ce67836 */ /* 0x040fe20000000000 */
[----:B------:R-:W-:Y:S01]  /*6900*/  MOV R12, RZ ;  /* 0x000000ff000c7202 */ /* 0x000fe20000000f00 */
[C---:B------:R-:W-:Y:S01]  /*6910*/  VIADD R228, R28.reuse, 0x780 ;  /* 0x000007801ce47836 */ /* 0x040fe20000000000 */
[----:B------:R-:W-:Y:S01]  /*6920*/  IADD3 R235, R28, 0x400, RZ ;  /* 0x000004001ceb7810 */ /* 0x000fe20007ffe0ff */
[----:B0-----:R-:W-:Y:S01]  /*6930*/  IMAD R248, R248, UR6, RZ ;  /* 0x00000006f8f87c24 */ /* 0x001fe2000f8e02ff */
        /* <DEDUP_REMOVED lines=49> */
[C---:B------:R-:W-:Y:S02]  /*6c50*/  IADD3 R183, R28.reuse, 0x1e00, RZ ;  /* 0x00001e001cb77810 */ /* 0x040fe40007ffe0ff */
[----:B------:R-:W-:Y:S01]  /*6c60*/  IADD3 R181, R28, 0x1f00, RZ ;  /* 0x00001f001cb57810 */ /* 0x000fe20007ffe0ff */
[----:B--2---:R-:W-:-:S05]  /*6c70*/  IMAD R242, R36, UR7, RZ ;  /* 0x0000000724f27c24 */ /* 0x004fca000f8e02ff */
[----:B------:R-:W-:-:S07]  /*6c80*/  SHF.R.S32.HI R243, RZ, 0x1f, R242 ;  /* 0x0000001ffff37819 */ /* 0x000fce00000114f2 */
.L_x_26146:
[----:B------:R-:W2:Y:S01]  /*6c90*/  LDL.LU R251, [R1+0x60] ;  /* 0x0000600001fb7983 */ /* 0x000ea20000300800 */
[----:B------:R-:W0:Y:S03]  /*6ca0*/  S2R R54, SR_CTAID.Z ;  /* 0x0000000000367919 */ /* 0x000e260000002700 */
[----:B------:R-:W3:Y:S01]  /*6cb0*/  LDL R252, [R1+0x70] ;  /* 0x0000700001fc7983 */ /* 0x000ee20000100800 */
[----:B--2---:R-:W-:Y:S02]  /*6cc0*/  SHF.R.S32.HI R37, RZ, 0x1f, R251 ;  /* 0x0000001fff257819 */ /* 0x004fe400000114fb */
[----:B------:R-:W-:-:S04]  /*6cd0*/  IADD3 R38, P0, R248, R251, RZ ;  /* 0x000000fbf8267210 */ /* 0x000fc80007f1e0ff */
[----:B------:R-:W-:Y:S02]  /*6ce0*/  LEA.HI.X.SX32 R37, R248, R37, 0x1, P0 ;  /* 0x00000025f8257211 */ /* 0x000fe400000f0eff */
[----:B------:R-:W-:-:S04]  /*6cf0*/  LEA R36, P0, R38, UR8, 0x2 ;  /* 0x0000000826247c11 */ /* 0x000fc8000f8010ff */
[----:B------:R-:W-:-:S05]  /*6d00*/  LEA.HI.X R37, R38, UR9, R37, 0x2, P0 ;  /* 0x0000000926257c11 */ /* 0x000fca00080f1425 */
[----:B------:R-:W2:Y:S02]  /*6d10*/  LDG.E.CONSTANT R36, desc[UR10][R36.64] ;  /* 0x0000000a24247981 */ /* 0x000ea4000c1e9900 */
[----:B--2---:R-:W-:Y:S01]  /*6d20*/  SHF.R.S32.HI R38, RZ, 0x1f, R36 ;  /* 0x0000001fff267819 */ /* 0x004fe20000011424 */
[----:B------:R-:W-:-:S04]  /*6d30*/  IMAD.WIDE.U32 R136, R36, UR12, R242 ;  /* 0x0000000c24887c25 */ /* 0x000fc8000f8e00f2 */
[----:B------:R-:W-:-:S04]  /*6d40*/  IMAD R38, R38, UR12, RZ ;  /* 0x0000000c26267c24 */ /* 0x000fc8000f8e02ff */
[----:B------:R-:W-:Y:S01]  /*6d50*/  IMAD R39, R36, R249, R38 ;  /* 0x000000f924277224 */ /* 0x000fe200078e0226 */
[----:B------:R-:W-:-:S04]  /*6d60*/  IADD3 R38, P0, R28, R136, RZ ;  /* 0x000000881c267210 */ /* 0x000fc80007f1e0ff */
[----:B------:R-:W-:Y:S02]  /*6d70*/  IADD3 R144, R137, R39, RZ ;  /* 0x0000002789907210 */ /* 0x000fe40007ffe0ff */
[----:B------:R-:W-:Y:S02]  /*6d80*/  LEA R80, P1, R38, UR4, 0x2 ;  /* 0x0000000426507c11 */ /* 0x000fe4000f8210ff */
[----:B------:R-:W-:-:S04]  /*6d90*/  LEA.HI.X.SX32 R39, R28, R144, 0x1, P0 ;  /* 0x000000901c277211 */ /* 0x000fc800000f0eff */
[----:B------:R-:W-:-:S05]  /*6da0*/  LEA.HI.X R81, R38, UR5, R39, 0x2, P1 ;  /* 0x0000000526517c11 */ /* 0x000fca00088f1427 */
[----:B------:R-:W2:Y:S01]  /*6db0*/  LDG.E.128.CONSTANT R64, desc[UR10][R80.64] ;  /* 0x0000000a50407981 */ /* 0x000ea2000c1e9d00 */
[----:B------:R-:W-:-:S04]  /*6dc0*/  IADD3 R36, P0, R241, R136, RZ ;  /* 0x00000088f1247210 */ /* 0x000fc80007f1e0ff */
[C---:B------:R-:W-:Y:S02]  /*6dd0*/  LEA R68, P1, R36.reuse, UR4, 0x2 ;  /* 0x0000000424447c11 */ /* 0x040fe4000f8210ff */
[----:B------:R-:W-:Y:S01]  /*6de0*/  LEA.HI.X.SX32 R37, R241, R144, 0x1, P0 ;  /* 0x00000090f1257211 */ /* 0x000fe200000f0eff */
[----:B------:R-:W4:Y:S03]  /*6df0*/  LDG.E.128.CONSTANT R80, desc[UR10][R80.64+0x200] ;  /* 0x0002000a50507981 */ /* 0x000f26000c1e9d00 */
[----:B------:R-:W-:Y:S02]  /*6e00*/  LEA.HI.X R69, R36, UR5, R37, 0x2, P1 ;  /* 0x0000000524457c11 */ /* 0x000fe400088f1425 */
[----:B------:R-:W-:-:S04]  /*6e10*/  IADD3 R37, P0, R240, R136, RZ ;  /* 0x00000088f0257210 */ /* 0x000fc80007f1e0ff */
[----:B------:R-:W-:Y:S01]  /*6e20*/  LEA R72, P1, R37, UR4, 0x2 ;  /* 0x0000000425487c11 */ /* 0x000fe2000f8210ff */
[----:B------:R-:W5:Y:S01]  /*6e30*/  LDG.E.128.CONSTANT R68, desc[UR10][R68.64] ;  /* 0x0000000a44447981 */ /* 0x000f62000c1e9d00 */
[----:B------:R-:W-:Y:S02]  /*6e40*/  LEA.HI.X.SX32 R38, R240, R144, 0x1, P0 ;  /* 0x00000090f0267211 */ /* 0x000fe400000f0eff */
[----:B------:R-:W-:Y:S02]  /*6e50*/  IADD3 R36, P0, R239, R136, RZ ;  /* 0x00000088ef247210 */ /* 0x000fe40007f1e0ff */
[----:B------:R-:W-:Y:S02]  /*6e60*/  LEA.HI.X R73, R37, UR5, R38, 0x2, P1 ;  /* 0x0000000525497c11 */ /* 0x000fe400088f1426 */
[----:B------:R-:W-:Y:S02]  /*6e70*/  LEA R76, P1, R36, UR4, 0x2 ;  /* 0x00000004244c7c11 */ /* 0x000fe4000f8210ff */
[----:B------:R-:W-:-:S02]  /*6e80*/  LEA.HI.X.SX32 R37, R239, R144, 0x1, P0 ;  /* 0x00000090ef257211 */ /* 0x000fc400000f0eff */
[----:B------:R-:W3:Y:S02]  /*6e90*/  LDG.E.128.CONSTANT R72, desc[UR10][R72.64] ;  /* 0x0000000a48487981 */ /* 0x000ee4000c1e9d00 */
[----:B------:R-:W-:Y:S02]  /*6ea0*/  LEA.HI.X R77, R36, UR5, R37, 0x2, P1 ;  /* 0x00000005244d7c11 */ /* 0x000fe400088f1425 */
[----:B------:R-:W-:-:S04]  /*6eb0*/  IADD3 R36, P0, R238, R136, RZ ;  /* 0x00000088ee247210 */ /* 0x000fc80007f1e0ff */
[----:B------:R-:W-:Y:S01]  /*6ec0*/  LEA R84, P1, R36, UR4, 0x2 ;  /* 0x0000000424547c11 */ /* 0x000fe2000f8210ff */
[----:B------:R-:W3:Y:S01]  /*6ed0*/  LDG.E.128.CONSTANT R76, desc[UR10][R76.64] ;  /* 0x0000000a4c4c7981 */ /* 0x000ee2000c1e9d00 */
[----:B------:R-:W-:-:S04]  /*6ee0*/  LEA.HI.X.SX32 R37, R238, R144, 0x1, P0 ;  /* 0x00000090ee257211 */ /* 0x000fc800000f0eff */
[----:B------:R-:W-:-:S06]  /*6ef0*/  LEA.HI.X R85, R36, UR5, R37, 0x2, P1 ;  /* 0x0000000524557c11 */ /* 0x000fcc00088f1425 */
[----:B------:R-:W3:Y:S01]  /*6f00*/  LDG.E.128.CONSTANT R84, desc[UR10][R84.64] ;  /* 0x0000000a54547981 */ /* 0x000ee2000c1e9d00 */
[----:B------:R-:W-:-:S04]  /*6f10*/  IADD3 R37, P0, R237, R136, RZ ;  /* 0x00000088ed257210 */ /* 0x000fc80007f1e0ff */
[----:B------:R-:W-:Y:S02]  /*6f20*/  LEA R92, P1, R37, UR4, 0x2 ;  /* 0x00000004255c7c11 */ /* 0x000fe4000f8210ff */
        /* <DEDUP_REMOVED lines=8> */
[----:B------:R-:W3:Y:S01]  /*6fb0*/  LDG.E.128.CONSTANT R88, desc[UR10][R88.64] ;  /* 0x0000000a58587981 */ /* 0x000ee2000c1e9d00 */
[----:B------:R-:W-:Y:S02]  /*6fc0*/  LEA R100, P1, R36, UR4, 0x2 ;  /* 0x0000000424647c11 */ /* 0x000fe4000f8210ff */
[----:B------:R-:W-:-:S04]  /*6fd0*/  LEA.HI.X.SX32 R37, R235, R144, 0x1, P0 ;  /* 0x00000090eb257211 */ /* 0x000fc800000f0eff */
[----:B------:R-:W-:Y:S02]  /*6fe0*/  LEA.HI.X R101, R36, UR5, R37, 0x2, P1 ;  /* 0x0000000524657c11 */ /* 0x000fe400088f1425 */
[----:B------:R-:W-:-:S04]  /*6ff0*/  IADD3 R36, P0, R234, R136, RZ ;  /* 0x00000088ea247210 */ /* 0x000fc80007f1e0ff */
[----:B------:R-:W-:Y:S01]  /*7000*/  LEA R112, P1, R36, UR4, 0x2 ;  /* 0x0000000424707c11 */ /* 0x000fe2000f8210ff */
[----:B------:R-:W3:Y:S01]  /*7010*/  LDG.E.128.CONSTANT R100, desc[UR10][R100.64] ;  /* 0x0000000a64647981 */ /* 0x000ee2000c1e9d00 */
[----:B------:R-:W-:-:S04]  /*7020*/  LEA.HI.X.SX32 R37, R234, R144, 0x1, P0 ;  /* 0x00000090ea257211 */ /* 0x000fc800000f0eff */
[----:B------:R-:W-:Y:S02]  /*7030*/  LEA.HI.X R113, R36, UR5, R37, 0x2, P1 ;  /* 0x0000000524717c11 */ /* 0x000fe400088f1425 */
[----:B------:R-:W-:-:S04]  /*7040*/  IADD3 R36, P0, R233, R136, RZ ;  /* 0x00000088e9247210 */ /* 0x000fc80007f1e0ff */
[----:B------:R-:W3:Y:S01]  /*7050*/  LDG.E.128.CONSTANT R112, desc[UR10][R112.64] ;  /* 0x0000000a70707981 */ /* 0x000ee2000c1e9d00 */
[----:B------:R-:W-:Y:S02]  /*7060*/  LEA R104, P1, R36, UR4, 0x2 ;  /* 0x0000000424687c11 */ /* 0x000fe4000f8210ff */
        /* <DEDUP_REMOVED lines=21> */
[----:B------:R-:W-:-:S06]  /*71c0*/  LEA.HI.X R121, R36, UR5, R37, 0x2, P1 ;  /* 0x0000000524797c11 */ /* 0x000fcc00088f1425 */
[----:B------:R-:W3:Y:S01]  /*71d0*/  LDG.E.128.CONSTANT R120, desc[UR10][R120.64] ;  /* 0x0000000a78787981 */ /* 0x000ee2000c1e9d00 */
[----:B------:R-:W-:-:S04]  /*71e0*/  IADD3 R36, P0, R228, R136, RZ ;  /* 0x00000088e4247210 */ /* 0x000fc80007f1e0ff */
[----:B------:R-:W-:Y:S02]  /*71f0*/  LEA R40, P1, R36, UR4, 0x2 ;  /* 0x0000000424287c11 */ /* 0x000fe4000f8210ff */
[----:B------:R-:W-:-:S04]  /*7200*/  LEA.HI.X.SX32 R37, R228, R144, 0x1, P0 ;  /* 0x00000090e4257211 */ /* 0x000fc800000f0eff */
[----:B------:R-:W-:-:S06]  /*7210*/  LEA.HI.X R41, R36, UR5, R37, 0x2, P1 ;  /* 0x0000000524297c11 */ /* 0x000fcc00088f1425 */
[----:B------:R-:W3:Y:S01]  /*7220*/  LDG.E.128.CONSTANT R40, desc[UR10][R40.64] ;  /* 0x0000000a28287981 */ /* 0x000ee2000c1e9d00 */
[----:B------:R-:W-:Y:S02]  /*7230*/  IADD3 R36, P0, R227, R136, RZ ;  /* 0x00000088e3247210 */ /* 0x000fe40007f1e0ff */
[----:B------:R-:W-:Y:S02]  /*7240*/  ISETP.NE.AND P1, PT, R251, R247, PT ;  /* 0x000000f7fb00720c */ /* 0x000fe40003f25270 */
[----:B------:R-:W-:Y:S02]  /*7250*/  LEA R44, P2, R36, UR4, 0x2 ;  /* 0x00000004242c7c11 */ /* 0x000fe4000f8410ff */
[----:B------:R-:W-:-:S04]  /*7260*/  LEA.HI.X.SX32 R37, R227, R144, 0x1, P0 ;  /* 0x00000090e3257211 */ /* 0x000fc800000f0eff */
[----:B------:R-:W-:-:S06]  /*7270*/  LEA.HI.X R45, R36, UR5, R37, 0x2, P2 ;  /* 0x00000005242d7c11 */ /* 0x000fcc00090f1425 */
[----:B------:R-:W3:Y:S01]  /*7280*/  LDG.E.128.CONSTANT R44, desc[UR10][R44.64] ;  /* 0x0000000a2c2c7981 */ /* 0x000ee2000c1e9d00 */
[----:B------:R-:W-:-:S04]  /*7290*/  IMAD R149, R251, 0x20, R245 ;  /* 0x00000020fb957824 */ /* 0x000fc800078e02f5 */
[C---:B------:R-:W-:Y:S01]  /*72a0*/  @!P1 VIADD R39, R149.reuse, 0x2 ;  /* 0x0000000295279836 */ /* 0x040fe20000000000 */
[C---:B------:R-:W-:Y:S02]  /*72b0*/  @!P1 IADD3 R37, R149.reuse, 0x1, RZ ;  /* 0x0000000195259810 */ /* 0x040fe40007ffe0ff */
[-C--:B------:R-:W-:Y:S02]  /*72c0*/  @!P1 ISETP.GE.AND P4, PT, R149, R0.reuse, PT ;  /* 0x000000009500920c */ /* 0x080fe40003f86270 */
[-C--:B------:R-:W-:Y:S02]  /*72d0*/  @!P1 ISETP.GE.AND P6, PT, R37, R0.reuse, PT ;  /* 0x000000002500920c */ /* 0x080fe40003fc6270 */
[C---:B------:R-:W-:Y:S02]  /*72e0*/  @!P1 IADD3 R49, R149.reuse, 0x2, RZ ;  /* 0x0000000295319810 */ /* 0x040fe40007ffe0ff */
[----:B------:R-:W-:Y:S02]  /*72f0*/  @!P1 IADD3 R37, R149, 0x3, RZ ;  /* 0x0000000395259810 */ /* 0x000fe40007ffe0ff */
[-C--:B------:R-:W-:Y:S01]  /*7300*/  @!P1 ISETP.GE.AND P0, PT, R39, R0.reuse, PT ;  /* 0x000000002700920c */ /* 0x080fe20003f06270 */
[----:B------:R-:W-:Y:S01]  /*7310*/  @!P1 VIADD R39, R149, 0x1 ;  /* 0x0000000195279836 */ /* 0x000fe20000000000 */
[----:B------:R-:W-:-:S02]  /*7320*/  @!P1 ISETP.GE.AND P3, PT, R49, R0, PT ;  /* 0x000000003100920c */ /* 0x000fc40003f66270 */
[-C--:B------:R-:W-:Y:S02]  /*7330*/  @!P1 ISETP.GE.AND P5, PT, R37, R0.reuse, PT ;  /* 0x000000002500920c */ /* 0x080fe40003fa6270 */
[----:B------:R-:W-:Y:S02]  /*7340*/  @!P1 IADD3 R49, R149, 0x1, RZ ;  /* 0x0000000195319810 */ /* 0x000fe40007ffe0ff */
[----:B------:R-:W-:Y:S01]  /*7350*/  @!P1 ISETP.GE.AND P2, PT, R39, R0, PT ;  /* 0x000000002700920c */ /* 0x000fe20003f46270 */
[C---:B------:R-:W-:Y:S01]  /*7360*/  @!P1 VIADD R39, R149.reuse, 0x3 ;  /* 0x0000000395279836 */ /* 0x040fe20000000000 */
[----:B0-----:R-:W-:Y:S01]  /*7370*/  SHF.L.U32 R54, R54, 0x9, RZ ;  /* 0x0000000936367819 */ /* 0x001fe200000006ff */
[C---:B------:R-:W-:Y:S01]  /*7380*/  @!P1 VIADD R53, R149.reuse, 0x2 ;  /* 0x0000000295359836 */ /* 0x040fe20000000000 */
[C---:B------:R-:W-:Y:S01]  /*7390*/  @!P1 IADD3 R57, R149.reuse, 0x3, RZ ;  /* 0x0000000395399810 */ /* 0x040fe20007ffe0ff */
[----:B------:R-:W-:Y:S01]  /*73a0*/  @!P1 VIADD R59, R149, 0x1 ;  /* 0x00000001953b9836 */ /* 0x000fe20000000000 */
[----:B--2---:R-:W-:-:S02]  /*73b0*/  @!P1 FSEL R64, R64, RZ, !P4 ;  /* 0x000000ff40409208 */ /* 0x004fc40006000000 */
[----:B------:R-:W-:Y:S02]  /*73c0*/  IADD3 R36, P4, R226, R136, RZ ;  /* 0x00000088e2247210 */ /* 0x000fe40007f9e0ff */
[----:B------:R-:W-:Y:S02]  /*73d0*/  @!P1 FSEL R65, R65, RZ, !P6 ;  /* 0x000000ff41419208 */ /* 0x000fe40007000000 */
[----:B------:R-:W-:Y:S02]  /*73e0*/  LEA R48, P6, R36, UR4, 0x2 ;  /* 0x0000000424307c11 */ /* 0x000fe4000f8c10ff */
[----:B------:R-:W-:Y:S02]  /*73f0*/  LEA.HI.X.SX32 R37, R226, R144, 0x1, P4 ;  /* 0x00000090e2257211 */ /* 0x000fe400020f0eff */
[----:B------:R-:W-:Y:S02]  /*7400*/  @!P1 ISETP.GE.AND P4, PT, R49, R0, PT ;  /* 0x000000003100920c */ /* 0x000fe40003f86270 */
[----:B------:R-:W-:-:S02]  /*7410*/  LEA.HI.X R49, R36, UR5, R37, 0x2, P6 ;  /* 0x0000000524317c11 */ /* 0x000fc4000b0f1425 */
[CC--:B------:R-:W-:Y:S02]  /*7420*/  @!P1 ISETP.GE.AND P6, PT, R149.reuse, R0.reuse, PT ;  /* 0x000000009500920c */ /* 0x0c0fe40003fc6270 */
[----:B------:R-:W-:Y:S02]  /*7430*/  @!P1 IADD3 R37, R149, 0x3, RZ ;  /* 0x0000000395259810 */ /* 0x000fe40007ffe0ff */
[----:B------:R-:W-:Y:S01]  /*7440*/  @!P1 FSEL R66, R66, RZ, !P0 ;  /* 0x000000ff42429208 */ /* 0x000fe20004000000 */
[----:B------:R-:W2:Y:S01]  /*7450*/  LDG.E.128.CONSTANT R48, desc[UR10][R48.64] ;  /* 0x0000000a30307981 */ /* 0x000ea2000c1e9d00 */
[----:B----4-:R-:W-:Y:S02]  /*7460*/  @!P1 FSEL R80, R80, RZ, !P6 ;  /* 0x000000ff50509208 */ /* 0x010fe40007000000 */
[-C--:B------:R-:W-:Y:S01]  /*7470*/  @!P1 ISETP.GE.AND P0, PT, R39, R0.reuse, PT ;  /* 0x000000002700920c */ /* 0x080fe20003f06270 */
[----:B------:R-:W-:Y:S01]  /*7480*/  @!P1 VIADD R39, R149, 0x2 ;  /* 0x0000000295279836 */ /* 0x000fe20000000000 */
[----:B------:R-:W-:-:S02]  /*7490*/  @!P1 ISETP.GE.AND P6, PT, R37, R0, PT ;  /* 0x000000002500920c */ /* 0x000fc40003fc6270 */
[----:B------:R-:W-:Y:S02]  /*74a0*/  @!P1 IADD3 R37, R149, 0x2, RZ ;  /* 0x0000000295259810 */ /* 0x000fe40007ffe0ff */
[----:B------:R-:W-:Y:S02]  /*74b0*/  @!P1 FSEL R83, R83, RZ, !P0 ;  /* 0x000000ff53539208 */ /* 0x000fe40004000000 */
[----:B------:R-:W-:Y:S02]  /*74c0*/  @!P1 ISETP.GE.AND P0, PT, R37, R0, PT ;  /* 0x000000002500920c */ /* 0x000fe40003f06270 */
[----:B------:R-:W-:Y:S02]  /*74d0*/  @!P1 IADD3 R37, R149, 0x1, RZ ;  /* 0x0000000195259810 */ /* 0x000fe40007ffe0ff */
[----:B------:R-:W-:Y:S02]  /*74e0*/  @!P1 FSEL R67, R67, RZ, !P5 ;  /* 0x000000ff43439208 */ /* 0x000fe40006800000 */
[----:B-----5:R-:W-:-:S02]  /*74f0*/  @!P1 FSEL R69, R69, RZ, !P4 ;  /* 0x000000ff45459208 */ /* 0x020fc40006000000 */
[-C--:B------:R-:W-:Y:S01]  /*7500*/  @!P1 ISETP.GE.AND P5, PT, R39, R0.reuse, PT ;  /* 0x000000002700920c */ /* 0x080fe20003fa6270 */
[----:B------:R-:W-:Y:S01]  /*7510*/  @!P1 VIADD R39, R149, 0x1 ;  /* 0x0000000195279836 */ /* 0x000fe20000000000 */
[-C--:B------:R-:W-:Y:S01]  /*7520*/  @!P1 ISETP.GE.AND P4, PT, R37, R0.reuse, PT ;  /* 0x000000002500920c */ /* 0x080fe20003f86270 */
[----:B------:R-:W-:Y:S01]  /*7530*/  @!P1 VIADD R37, R149, 0x2 ;  /* 0x0000000295259836 */ /* 0x000fe20000000000 */
[----:B------:R-:W-:Y:S02]  /*7540*/  @!P1 FSEL R81, R81, RZ, !P2 ;  /* 0x000000ff51519208 */ /* 0x000fe40005000000 */
[----:B------:R-:W-:Y:S02]  /*7550*/  @!P1 FSEL R71, R71, RZ, !P6 ;  /* 0x000000ff47479208 */ /* 0x000fe40007000000 */
[----:B------:R-:W-:Y:S01]  /*7560*/  @!P1 ISETP.GE.AND P2, PT, R39, R0, PT ;  /* 0x000000002700920c */ /* 0x000fe20003f46270 */
[----:B------:R-:W-:Y:S01]  /*7570*/  @!P1 VIADD R39, R149, 0x3 ;  /* 0x0000000395279836 */ /* 0x000fe20000000000 */
[----:B------:R-:W-:-:S02]  /*7580*/  @!P1 FSEL R82, R82, RZ, !P3 ;  /* 0x000000ff52529208 */ /* 0x000fc40005800000 */
[-C--:B------:R-:W-:Y:S02]  /*7590*/  @!P1 ISETP.GE.AND P6, PT, R37, R0.reuse, PT ;  /* 0x000000002500920c */ /* 0x080fe40003fc6270 */
[CC--:B------:R-:W-:Y:S02]  /*75a0*/  @!P1 ISETP.GE.AND P3, PT, R149.reuse, R0.reuse, PT ;  /* 0x000000009500920c */ /* 0x0c0fe40003f66270 */
[C---:B------:R-:W-:Y:S02]  /*75b0*/  @!P1 IADD3 R37, R149.reuse, 0x1, RZ ;  /* 0x0000000195259810 */ /* 0x040fe40007ffe0ff */
[----:B------:R-:W-:Y:S02]  /*75c0*/  @!P1 FSEL R70, R70, RZ, !P5 ;  /* 0x000000ff46469208 */ /* 0x000fe40006800000 */
[----:B------:R-:W-:Y:S02]  /*75d0*/  @!P1 ISETP.GE.AND P5, PT, R149, R0, PT ;  /* 0x000000009500920c */ /* 0x000fe40003fa6270 */
[----:B---3--:R-:W-:-:S02]  /*75e0*/  @!P1 FSEL R73, R73, RZ, !P2 ;  /* 0x000000ff49499208 */ /* 0x008fc40005000000 */
[----:B------:R-:W-:Y:S02]  /*75f0*/  @!P1 FSEL R68, R68, RZ, !P3 ;  /* 0x000000ff44449208 */ /* 0x000fe40005800000 */
[-C--:B------:R-:W-:Y:S01]  /*7600*/  @!P1 ISETP.GE.AND P2, PT, R37, R0.reuse, PT ;  /* 0x000000002500920c */ /* 0x080fe20003f46270 */
[----:B------:R-:W-:Y:S01]  /*7610*/  @!P1 VIADD R37, R149, 0x2 ;  /* 0x0000000295259836 */ /* 0x000fe20000000000 */
[-C--:B------:R-:W-:Y:S02]  /*7620*/  @!P1 ISETP.GE.AND P3, PT, R39, R0.reuse, PT ;  /* 0x000000002700920c */ /* 0x080fe40003f66270 */
[----:B------:R-:W-:Y:S02]  /*7630*/  @!P1 FSEL R74, R74, RZ, !P0 ;  /* 0x000000ff4a4a9208 */ /* 0x000fe40004000000 */
[----:B------:R-:W-:Y:S02]  /*7640*/  @!P1 FSEL R72, R72, RZ, !P5 ;  /* 0x000000ff48489208 */ /* 0x000fe40006800000 */
[----:B------:R-:W-:-:S02]  /*7650*/  @!P1 ISETP.GE.AND P0, PT, R149, R0, PT ;  /* 0x000000009500920c */ /* 0x000fc40003f06270 */
[----:B------:R-:W-:Y:S02]  /*7660*/  @!P1 ISETP.GE.AND P5, PT, R39, R0, PT ;  /* 0x000000002700920c */ /* 0x000fe40003fa6270 */
[----:B------:R-:W-:Y:S02]  /*7670*/  @!P1 FSEL R78, R78, RZ, !P6 ;  /* 0x000000ff4e4e9208 */ /* 0x000fe40007000000 */
[----:B------:R-:W-:Y:S02]  /*7680*/  IADD3 R36, P6, R225, R136, RZ ;  /* 0x00000088e1247210 */ /* 0x000fe40007fde0ff */
[----:B------:R-:W-:Y:S02]  /*7690*/  @!P1 FSEL R75, R75, RZ, !P3 ;  /* 0x000000ff4b4b9208 */ /* 0x000fe40005800000 */
[----:B------:R-:W-:Y:S02]  /*76a0*/  @!P1 FSEL R77, R77, RZ, !P4 ;  /* 0x000000ff4d4d9208 */ /* 0x000fe40006000000 */
[----:B------:R-:W-:-:S02]  /*76b0*/  @!P1 ISETP.GE.AND P3, PT, R37, R0, PT ;  /* 0x000000002500920c */ /* 0x000fc40003f66270 */
[----:B------:R-:W-:Y:S02]  /*76c0*/  @!P1 FSEL R76, R76, RZ, !P0 ;  /* 0x000000ff4c4c9208 */ /* 0x000fe40004000000 */
[-C--:B------:R-:W-:Y:S02]  /*76d0*/  @!P1 ISETP.GE.AND P4, PT, R149, R0.reuse, PT ;  /* 0x000000009500920c */ /* 0x080fe40003f86270 */
[----:B------:R-:W-:Y:S02]  /*76e0*/  @!P1 ISETP.GE.AND P0, PT, R39, R0, PT ;  /* 0x000000002700920c */ /* 0x000fe40003f06270 */
[----:B------:R-:W-:Y:S02]  /*76f0*/  @!P1 IADD3 R37, R149, 0x1, RZ ;  /* 0x0000000195259810 */ /* 0x000fe40007ffe0ff */
[----:B------:R-:W-:Y:S02]  /*7700*/  @!P1 FSEL R79, R79, RZ, !P5 ;  /* 0x000000ff4f4f9208 */ /* 0x000fe40006800000 */
[----:B------:R-:W-:-:S02]  /*7710*/  LEA R52, P5, R36, UR4, 0x2 ;  /* 0x0000000424347c11 */ /* 0x000fc4000f8a10ff */
[----:B------:R-:W-:Y:S02]  /*7720*/  LEA.HI.X.SX32 R39, R225, R144, 0x1, P6 ;  /* 0x00000090e1277211 */ /* 0x000fe400030f0eff */
[----:B------:R-:W-:Y:S02]  /*7730*/  @!P1 FSEL R84, R84, RZ, !P4 ;  /* 0x000000ff54549208 */ /* 0x000fe40006000000 */
[-C--:B------:R-:W-:Y:S01]  /*7740*/  @!P1 ISETP.GE.AND P4, PT, R37, R0.reuse, PT ;  /* 0x000000002500920c */ /* 0x080fe20003f86270 */
[----:B------:R-:W-:Y:S01]  /*7750*/  IMAD.IADD R37, R149, 0x1, -R54 ;  /* 0x0000000195257824 */ /* 0x000fe200078e0a36 */
[----:B------:R-:W-:Y:S02]  /*7760*/  @!P1 ISETP.GE.AND P6, PT, R53, R0, PT ;  /* 0x000000003500920c */ /* 0x000fe40003fc6270 */
[----:B------:R-:W-:Y:S02]  /*7770*/  LEA.HI.X R53, R36, UR5, R39, 0x2, P5 ;  /* 0x0000000524357c11 */ /* 0x000fe4000a8f1427 */
[----:B------:R-:W-:-:S02]  /*7780*/  IADD3 R36, P5, R224, R136, RZ ;  /* 0x00000088e0247210 */ /* 0x000fc40007fbe0ff */
[----:B------:R-:W-:Y:S02]  /*7790*/  LEA R37, R37, R246, 0x2 ;  /* 0x000000f625257211 */ /* 0x000fe400078e10ff */
[----:B------:R-:W-:Y:S01]  /*77a0*/  @!P1 FSEL R85, R85, RZ, !P2 ;  /* 0x000000ff55559208 */ /* 0x000fe20005000000 */
[----:B------:R-:W3:Y:S01]  /*77b0*/  LDG.E.128.CONSTANT R52, desc[UR10][R52.64] ;  /* 0x0000000a34347981 */ /* 0x000ee2000c1e9d00 */
[----:B------:R-:W-:Y:S02]  /*77c0*/  LEA.HI.X.SX32 R39, R224, R144, 0x1, P5 ;  /* 0x00000090e0277211 */ /* 0x000fe400028f0eff */
[----:B------:R-:W-:-:S04]  /*77d0*/  LEA R60, P2, R36, UR4, 0x2 ;  /* 0x00000004243c7c11 */ /* 0x000fc8000f8410ff */
[----:B------:R-:W-:Y:S02]  /*77e0*/  LEA.HI.X R61, R36, UR5, R39, 0x2, P2 ;  /* 0x00000005243d7c11 */ /* 0x000fe400090f1427 */
[----:B------:R-:W0:Y:S01]  /*77f0*/  LDS.128 R36, [R37] ;  /* 0x0000000025247984 */ /* 0x000e220000000c00 */
[-C--:B------:R-:W-:Y:S01]  /*7800*/  @!P1 ISETP.GE.AND P5, PT, R57, R0.reuse, PT ;  /* 0x000000003900920c */ /* 0x080fe20003fa6270 */
[----:B------:R-:W-:Y:S01]  /*7810*/  @!P1 VIADD R57, R149, 0x2 ;  /* 0x0000000295399836 */ /* 0x000fe20000000000 */
[----:B------:R-:W-:Y:S01]  /*7820*/  @!P1 FSEL R87, R87, RZ, !P0 ;  /* 0x000000ff57579208 */ /* 0x000fe20004000000 */
[----:B------:R-:W4:Y:S01]  /*7830*/  LDG.E.128.CONSTANT R60, desc[UR10][R60.64] ;  /* 0x0000000a3c3c7981 */ /* 0x000f22000c1e9d00 */
[-C--:B------:R-:W-:Y:S02]  /*7840*/  @!P1 ISETP.GE.AND P0, PT, R149, R0.reuse, PT ;  /* 0x000000009500920c */ /* 0x080fe40003f06270 */
[----:B------:R-:W-:Y:S02]  /*7850*/  @!P1 ISETP.GE.AND P2, PT, R57, R0, PT ;  /* 0x000000003900920c */ /* 0x000fe40003f46270 */
[----:B------:R-:W-:-:S02]  /*7860*/  @!P1 IADD3 R57, R149, 0x3, RZ ;  /* 0x0000000395399810 */ /* 0x000fc40007ffe0ff */
[----:B------:R-:W-:Y:S02]  /*7870*/  @!P1 FSEL R92, R92, RZ, !P0 ;  /* 0x000000ff5c5c9208 */ /* 0x000fe40004000000 */
[----:B------:R-:W-:Y:S02]  /*7880*/  @!P1 FSEL R94, R94, RZ, !P6 ;  /* 0x000000ff5e5e9208 */ /* 0x000fe40007000000 */
[-C--:B------:R-:W-:Y:S02]  /*7890*/  @!P1 ISETP.GE.AND P0, PT, R57, R0.reuse, PT ;  /* 0x000000003900920c */ /* 0x080fe40003f06270 */
[----:B------:R-:W-:Y:S02]  /*78a0*/  @!P1 ISETP.GE.AND P6, PT, R149, R0, PT ;  /* 0x000000009500920c */ /* 0x000fe40003fc6270 */
[----:B------:R-:W-:Y:S02]  /*78b0*/  @!P1 FSEL R95, R95, RZ, !P5 ;  /* 0x000000ff5f5f9208 */ /* 0x000fe40006800000 */
[----:B------:R-:W-:-:S02]  /*78c0*/  @!P1 FSEL R86, R86, RZ, !P3 ;  /* 0x000000ff56569208 */ /* 0x000fc40005800000 */
[----:B------:R-:W-:Y:S02]  /*78d0*/  @!P1 FSEL R93, R93, RZ, !P4 ;  /* 0x000000ff5d5d9208 */ /* 0x000fe40006000000 */
[----:B------:R-:W-:Y:S02]  /*78e0*/  IADD3 R57, P5, R223, R136, RZ ;  /* 0x00000088df397210 */ /* 0x000fe40007fbe0ff */
[CC--:B------:R-:W-:Y:S02]  /*78f0*/  @!P1 ISETP.GE.AND P3, PT, R59.reuse, R0.reuse, PT ;  /* 0x000000003b00920c */ /* 0x0c0fe40003f66270 */
[----:B------:R-:W-:Y:S01]  /*7900*/  @!P1 ISETP.GE.AND P4, PT, R59, R0, PT ;  /* 0x000000003b00920c */ /* 0x000fe20003f86270 */
[----:B------:R-:W-:Y:S01]  /*7910*/  @!P1 VIADD R59, R149, 0x2 ;  /* 0x00000002953b9836 */ /* 0x000fe20000000000 */
[----:B------:R-:W-:Y:S02]  /*7920*/  @!P1 FSEL R88, R88, RZ, !P6 ;  /* 0x000000ff58589208 */ /* 0x000fe40007000000 */
[----:B------:R-:W-:-:S02]  /*7930*/  LEA R56, P6, R57, UR4, 0x2 ;  /* 0x0000000439387c11 */ /* 0x000fc4000f8c10ff */
[----:B------:R-:W-:Y:S02]  /*7940*/  LEA.HI.X.SX32 R58, R223, R144, 0x1, P5 ;  /* 0x00000090df3a7211 */ /* 0x000fe400028f0eff */
[-C--:B------:R-:W-:Y:S01]  /*7950*/  @!P1 ISETP.GE.AND P5, PT, R59, R0.reuse, PT ;  /* 0x000000003b00920c */ /* 0x080fe20003fa6270 */
[----:B------:R-:W-:Y:S01]  /*7960*/  @!P1 VIADD R59, R149, 0x1 ;  /* 0x00000001953b9836 */ /* 0x000fe20000000000 */
[----:B------:R-:W-:Y:S02]  /*7970*/  LEA.HI.X R57, R57, UR5, R58, 0x2, P6 ;  /* 0x0000000539397c11 */ /* 0x000fe4000b0f143a */
[----:B------:R-:W-:Y:S02]  /*7980*/  @!P1 IADD3 R97, R149, 0x3, RZ ;  /* 0x0000000395619810 */ /* 0x000fe40007ffe0ff */
[----:B------:R-:W-:Y:S02]  /*7990*/  @!P1 FSEL R90, R90, RZ, !P2 ;  /* 0x000000ff5a5a9208 */ /* 0x000fe40005000000 */
[----:B------:R-:W-:-:S02]  /*79a0*/  @!P1 ISETP.GE.AND P2, PT, R59, R0, PT ;  /* 0x000000003b00920c */ /* 0x000fc40003f46270 */
[----:B------:R-:W5:Y:S01]  /*79b0*/  LDG.E.128.CONSTANT R56, desc[UR10][R56.64] ;  /* 0x0000000a38387981 */ /* 0x000f62000c1e9d00 */
[----:B------:R-:W-:Y:S02]  /*79c0*/  @!P1 FSEL R89, R89, RZ, !P3 ;  /* 0x000000ff59599208 */ /* 0x000fe40005800000 */
[-C--:B------:R-:W-:Y:S02]  /*79d0*/  @!P1 ISETP.GE.AND P3, PT, R97, R0.reuse, PT ;  /* 0x000000006100920c */ /* 0x080fe40003f66270 */
[----:B------:R-:W-:Y:S02]  /*79e0*/  @!P1 IADD3 R97, R149, 0x2, RZ ;  /* 0x0000000295619810 */ /* 0x000fe40007ffe0ff */
[----:B------:R-:W-:Y:S02]  /*79f0*/  @!P1 FSEL R91, R91, RZ, !P0 ;  /* 0x000000ff5b5b9208 */ /* 0x000fe40004000000 */
[----:B------:R-:W-:Y:S01]  /*7a00*/  @!P1 ISETP.GE.AND P0, PT, R97, R0, PT ;  /* 0x000000006100920c */ /* 0x000fe20003f06270 */
[----:B0-----:R-:W-:Y:S01]  /*7a10*/  FMUL.FTZ R65, R37, R65 ;  /* 0x0000004125417220 */ /* 0x001fe20000410000 */
[----:B------:R-:W-:-:S02]  /*7a20*/  @!P1 IADD3 R97, R149, 0x1, RZ ;  /* 0x0000000195619810 */ /* 0x000fc40007ffe0ff */
[----:B------:R-:W-:Y:S02]  /*7a30*/  @!P1 FSEL R101, R101, RZ, !P4 ;  /* 0x000000ff65659208 */ /* 0x000fe40006000000 */
[----:B------:R-:W-:Y:S02]  /*7a40*/  @!P1 FSEL R102, R102, RZ, !P5 ;  /* 0x000000ff66669208 */ /* 0x000fe40006800000 */
[----:B------:R-:W-:Y:S01]  /*7a50*/  @!P1 ISETP.GE.AND P4, PT, R97, R0, PT ;  /* 0x000000006100920c */ /* 0x000fe20003f86270 */
[----:B------:R-:W-:Y:S01]  /*7a60*/  FFMA.FTZ R97, R36, R64, R65 ;  /* 0x0000004024617223 */ /* 0x000fe20000010041 */
[----:B------:R-:W-:Y:S02]  /*7a70*/  @!P1 ISETP.GE.AND P5, PT, R149, R0, PT ;  /* 0x000000009500920c */ /* 0x000fe40003fa6270 */
[----:B------:R-:W-:Y:S02]  /*7a80*/  @!P1 FSEL R103, R103, RZ, !P3 ;  /* 0x000000ff67679208 */ /* 0x000fe40005800000 */
[----:B------:R-:W-:Y:S01]  /*7a90*/  IADD3 R96, P3, R222, R136, RZ ;  /* 0x00000088de607210 */ /* 0x000fe20007f7e0ff */
[----:B------:R-:W-:Y:S01]  /*7aa0*/  FFMA.FTZ R66, R38, R66, R97 ;  /* 0x0000004226427223 */ /* 0x000fe20000010061 */
[----:B------:R-:W-:Y:S01]  /*7ab0*/  @!P1 FSEL R112, R112, RZ, !P5 ;  /* 0x000000ff70709208 */ /* 0x000fe20006800000 */
[----:B------:R-:W-:Y:S01]  /*7ac0*/  @!P1 VIADD R99, R149, 0x3 ;  /* 0x0000000395639836 */ /* 0x000fe20000000000 */
[----:B------:R-:W-:-:S02]  /*7ad0*/  LEA R64, P5, R96, UR4, 0x2 ;  /* 0x0000000460407c11 */ /* 0x000fc4000f8a10ff */
[----:B------:R-:W-:Y:S02]  /*7ae0*/  LEA.HI.X.SX32 R65, R222, R144, 0x1, P3 ;  /* 0x00000090de417211 */ /* 0x000fe400018f0eff */
[CC--:B------:R-:W-:Y:S02]  /*7af0*/  @!P1 ISETP.GE.AND P6, PT, R149.reuse, R0.reuse, PT ;  /* 0x000000009500920c */ /* 0x0c0fe40003fc6270 */
[----:B------:R-:W-:Y:S02]  /*7b00*/  @!P1 IADD3 R97, R149, 0x3, RZ ;  /* 0x0000000395619810 */ /* 0x000fe40007ffe0ff */
[----:B------:R-:W-:Y:S02]  /*7b10*/  LEA.HI.X R65, R96, UR5, R65, 0x2, P5 ;  /* 0x0000000560417c11 */ /* 0x000fe4000a8f1441 */
[----:B------:R-:W-:Y:S02]  /*7b20*/  @!P1 FSEL R100, R100, RZ, !P6 ;  /* 0x000000ff64649208 */ /* 0x000fe40007000000 */
[----:B------:R-:W-:-:S02]  /*7b30*/  @!P1 ISETP.GE.AND P5, PT, R97, R0, PT ;  /* 0x000000006100920c */ /* 0x000fc40003fa6270 */
[-C--:B------:R-:W-:Y:S02]  /*7b40*/  @!P1 ISETP.GE.AND P6, PT, R99, R0.reuse, PT ;  /* 0x000000006300920c */ /* 0x080fe40003fc6270 */
[----:B------:R-:W-:Y:S02]  /*7b50*/  @!P1 IADD3 R97, R149, 0x2, RZ ;  /* 0x0000000295619810 */ /* 0x000fe40007ffe0ff */
[----:B------:R-:W-:Y:S02]  /*7b60*/  @!P1 FSEL R114, R114, RZ, !P0 ;  /* 0x000000ff72729208 */ /* 0x000fe40004000000 */
[-C--:B------:R-:W-:Y:S01]  /*7b70*/  @!P1 ISETP.GE.AND P0, PT, R97, R0.reuse, PT ;  /* 0x000000006100920c */ /* 0x080fe20003f06270 */
[----:B------:R-:W-:Y:S01]  /*7b80*/  @!P1 VIADD R97, R149, 0x3 ;  /* 0x0000000395619836 */ /* 0x000fe20000000000 */
[----:B------:R-:W-:Y:S02]  /*7b90*/  @!P1 FSEL R115, R115, RZ, !P6 ;  /* 0x000000ff73739208 */ /* 0x000fe40007000000 */
[----:B------:R-:W-:Y:S01]  /*7ba0*/  @!P1 ISETP.GE.AND P6, PT, R149, R0, PT ;  /* 0x000000009500920c */ /* 0x000fe20003fc6270 */
[----:B------:R-:W-:-:S02]  /*7bb0*/  FFMA.FTZ R96, R39, R67, R66 ;  /* 0x0000004327607223 */ /* 0x000fc40000010042 */
[----:B------:R-:W5:Y:S01]  /*7bc0*/  LDG.E.128.CONSTANT R64, desc[UR10][R64.64] ;  /* 0x0000000a40407981 */ /* 0x000f62000c1e9d00 */
[----:B------:R-:W-:Y:S02]  /*7bd0*/  @!P1 FSEL R104, R104, RZ, !P6 ;  /* 0x000000ff68689208 */ /* 0x000fe40007000000 */
[-C--:B------:R-:W-:Y:S02]  /*7be0*/  @!P1 ISETP.GE.AND P6, PT, R97, R0.reuse, PT ;  /* 0x000000006100920c */ /* 0x080fe40003fc6270 */
[----:B------:R-:W-:Y:S02]  /*7bf0*/  @!P1 IADD3 R97, R149, 0x1, RZ ;  /* 0x0000000195619810 */ /* 0x000fe40007ffe0ff */
[----:B------:R-:W-:Y:S01]  /*7c00*/  @!P1 FSEL R105, R105, RZ, !P4 ;  /* 0x000000ff69699208 */ /* 0x000fe20006000000 */
[----:B------:R-:W-:Y:S01]  /*7c10*/  FMUL.FTZ R81, R37, R81 ;  /* 0x0000005125517220 */ /* 0x000fe20000410000 */
[----:B------:R-:W-:Y:S02]  /*7c20*/  @!P1 ISETP.GE.AND P4, PT, R97, R0, PT ;  /* 0x000000006100920c */ /* 0x000fe40003f86270 */
[----:B------:R-:W-:-:S02]  /*7c30*/  @!P1 FSEL R107, R107, RZ, !P5 ;  /* 0x000000ff6b6b9208 */ /* 0x000fc40006800000 */
[----:B------:R-:W-:Y:S01]  /*7c40*/  IADD3 R97, P5, R221, R136, RZ ;  /* 0x00000088dd617210 */ /* 0x000fe20007fbe0ff */
[----:B------:R-:W-:Y:S02]  /*7c50*/  @!P1 VIADD R99, R149, 0x2 ;  /* 0x0000000295639836 */ /* 0x000fe40000000000 */
[----:B------:R-:W-:Y:S01]  /*7c60*/  FFMA.FTZ R81, R36, R80, R81 ;  /* 0x0000005024517223 */ /* 0x000fe20000010051 */
[----:B------:R-:W-:Y:S02]  /*7c70*/  LEA.HI.X.SX32 R98, R221, R144, 0x1, P5 ;  /* 0x00000090dd627211 */ /* 0x000fe400028f0eff */
[----:B------:R-:W-:Y:S01]  /*7c80*/  LEA R80, P5, R97, UR4, 0x2 ;  /* 0x0000000461507c11 */ /* 0x000fe2000f8a10ff */
[----:B------:R-:W-:Y:S01]  /*7c90*/  FFMA.FTZ R82, R38, R82, R81 ;  /* 0x0000005226527223 */ /* 0x000fe20000010051 */
[-C--:B------:R-:W-:Y:S01]  /*7ca0*/  @!P1 ISETP.GE.AND P3, PT, R99, R0.reuse, PT ;  /* 0x000000006300920c */ /* 0x080fe20003f66270 */
[----:B------:R-:W-:Y:S01]  /*7cb0*/  @!P1 VIADD R99, R149, 0x1 ;  /* 0x0000000195639836 */ /* 0x000fe20000000000 */
[----:B------:R-:W-:Y:S01]  /*7cc0*/  LEA.HI.X R81, R97, UR5, R98, 0x2, P5 ;  /* 0x0000000561517c11 */ /* 0x000fe2000a8f1462 */
[----:B------:R-:W-:Y:S01]  /*7cd0*/  FADD.FTZ R27, R96, R27 ;  /* 0x0000001b601b7221 */ /* 0x000fe20000010000 */
[----:B------:R-:W-:Y:S01]  /*7ce0*/  @!P1 FSEL R113, R113, RZ, !P2 ;  /* 0x000000ff71719208 */ /* 0x000fe20005000000 */
[----:B------:R-:W-:Y:S01]  /*7cf0*/  @!P1 VIADD R97, R149, 0x1 ;  /* 0x0000000195619836 */ /* 0x000fe20000000000 */
[----:B------:R-:W-:Y:S01]  /*7d00*/  @!P1 ISETP.GE.AND P2, PT, R99, R0, PT ;  /* 0x000000006300920c */ /* 0x000fe20003f46270 */
[----:B------:R-:W-:-:S02]  /*7d10*/  FFMA.FTZ R96, R39, R83, R82 ;  /* 0x0000005327607223 */ /* 0x000fc40000010052 */
[----:B------:R-:W5:Y:S01]  /*7d20*/  LDG.E.128.CONSTANT R80, desc[UR10][R80.64] ;  /* 0x0000000a50507981 */ /* 0x000f62000c1e9d00 */
[----:B------:R-:W-:Y:S02]  /*7d30*/  @!P1 FSEL R109, R109, RZ, !P2 ;  /* 0x000000ff6d6d9208 */ /* 0x000fe40005000000 */
[-C--:B------:R-:W-:Y:S02]  /*7d40*/  @!P1 ISETP.GE.AND P2, PT, R97, R0.reuse, PT ;  /* 0x000000006100920c */ /* 0x080fe40003f46270 */
[----:B------:R-:W-:Y:S02]  /*7d50*/  @!P1 IADD3 R97, R149, 0x2, RZ ;  /* 0x0000000295619810 */ /* 0x000fe40007ffe0ff */
[----:B------:R-:W-:Y:S02]  /*7d60*/  @!P1 FSEL R110, R110, RZ, !P0 ;  /* 0x000000ff6e6e9208 */ /* 0x000fe40004000000 */
[----:B------:R-:W-:Y:S01]  /*7d70*/  @!P1 ISETP.GE.AND P0, PT, R97, R0, PT ;  /* 0x000000006100920c */ /* 0x000fe20003f06270 */
[----:B------:R-:W-:Y:S01]  /*7d80*/  @!P1 VIADD R97, R149, 0x3 ;  /* 0x0000000395619836 */ /* 0x000fe20000000000 */
[----:B------:R-:W-:Y:S01]  /*7d90*/  @!P1 FSEL R111, R111, RZ, !P6 ;  /* 0x000000ff6f6f9208 */ /* 0x000fe20007000000 */
[----:B------:R-:W-:Y:S01]  /*7da0*/  @!P1 VIADD R99, R149, 0x2 ;  /* 0x0000000295639836 */ /* 0x000fe20000000000 */
[----:B------:R-:W-:-:S02]  /*7db0*/  @!P1 FSEL R106, R106, RZ, !P3 ;  /* 0x000000ff6a6a9208 */ /* 0x000fc40005800000 */
[CC--:B------:R-:W-:Y:S02]  /*7dc0*/  @!P1 ISETP.GE.AND P6, PT, R149.reuse, R0.reuse, PT ;  /* 0x000000009500920c */ /* 0x0c0fe40003fc6270 */
[-C--:B------:R-:W-:Y:S02]  /*7dd0*/  @!P1 ISETP.GE.AND P3, PT, R149, R0.reuse, PT ;  /* 0x000000009500920c */ /* 0x080fe40003f66270 */
[----:B------:R-:W-:Y:S02]  /*7de0*/  @!P1 FSEL R116, R116, RZ, !P6 ;  /* 0x000000ff74749208 */ /* 0x000fe40007000000 */
[----:B------:R-:W-:Y:S02]  /*7df0*/  @!P1 FSEL R108, R108, RZ, !P3 ;  /* 0x000000ff6c6c9208 */ /* 0x000fe40005800000 */
[-C--:B------:R-:W-:Y:S02]  /*7e00*/  @!P1 ISETP.GE.AND P6, PT, R97, R0.reuse, PT ;  /* 0x000000006100920c */ /* 0x080fe40003fc6270 */
[----:B------:R-:W-:-:S02]  /*7e10*/  @!P1 ISETP.GE.AND P3, PT, R99, R0, PT ;  /* 0x000000006300920c */ /* 0x000fc40003f66270 */
[C---:B------:R-:W-:Y:S02]  /*7e20*/  @!P1 IADD3 R97, R149.reuse, 0x1, RZ ;  /* 0x0000000195619810 */ /* 0x040fe40007ffe0ff */
[----:B------:R-:W-:Y:S02]  /*7e30*/  @!P1 IADD3 R99, R149, 0x3, RZ ;  /* 0x0000000395639810 */ /* 0x000fe40007ffe0ff */
[----:B------:R-:W-:Y:S02]  /*7e40*/  @!P1 FSEL R117, R117, RZ, !P4 ;  /* 0x000000ff75759208 */ /* 0x000fe40006000000 */
[-C--:B------:R-:W-:Y:S01]  /*7e50*/  @!P1 ISETP.GE.AND P4, PT, R97, R0.reuse, PT ;  /* 0x000000006100920c */ /* 0x080fe20003f86270 */
[----:B------:R-:W-:Y:S01]  /*7e60*/  @!P1 VIADD R97, R149, 0x2 ;  /* 0x0000000295619836 */ /* 0x000fe20000000000 */
[----:B------:R-:W-:Y:S02]  /*7e70*/  @!P1 ISETP.GE.AND P5, PT, R99, R0, PT ;  /* 0x000000006300920c */ /* 0x000fe40003fa6270 */
[----:B------:R-:W-:-:S02]  /*7e80*/  @!P1 FSEL R118, R118, RZ, !P3 ;  /* 0x000000ff76769208 */ /* 0x000fc40005800000 */
[----:B------:R-:W-:Y:S02]  /*7e90*/  @!P1 FSEL R119, R119, RZ, !P5 ;  /* 0x000000ff77779208 */ /* 0x000fe40006800000 */
[-C--:B------:R-:W-:Y:S02]  /*7ea0*/  @!P1 ISETP.GE.AND P3, PT, R97, R0.reuse, PT ;  /* 0x000000006100920c */ /* 0x080fe40003f66270 */
[CC--:B------:R-:W-:Y:S02]  /*7eb0*/  @!P1 ISETP.GE.AND P5, PT, R149.reuse, R0.reuse, PT ;  /* 0x000000009500920c */ /* 0x0c0fe40003fa6270 */
[----:B------:R-:W-:Y:S02]  /*7ec0*/  @!P1 IADD3 R97, R149, 0x3, RZ ;  /* 0x0000000395619810 */ /* 0x000fe40007ffe0ff */
[----:B------:R-:W-:Y:S01]  /*7ed0*/  @!P1 FSEL R124, R124, RZ, !P5 ;  /* 0x000000ff7c7c9208 */ /* 0x000fe20006800000 */
[----:B------:R-:W-:Y:S01]  /*7ee0*/  FMUL.FTZ R69, R37, R69 ;  /* 0x0000004525457220 */ /* 0x000fe20000410000 */
[----:B------:R-:W-:Y:S01]  /*7ef0*/  @!P1 ISETP.GE.AND P5, PT, R97, R0, PT ;  /* 0x000000006100920c */ /* 0x000fe20003fa6270 */
[----:B------:R-:W-:Y:S01]  /*7f00*/  @!P1 VIADD R97, R149, 0x1 ;  /* 0x0000000195619836 */ /* 0x000fe20000000000 */
[----:B------:R-:W-:Y:S01]  /*7f10*/  @!P1 FSEL R125, R125, RZ, !P2 ;  /* 0x000000ff7d7d9208 */ /* 0x000fe20005000000 */
[----:B------:R-:W-:Y:S01]  /*7f20*/  FFMA.FTZ R69, R36, R68, R69 ;  /* 0x0000004424457223 */ /* 0x000fe20000010045 */
[----:B------:R-:W-:-:S02]  /*7f30*/  @!P1 FSEL R126, R126, RZ, !P0 ;  /* 0x000000ff7e7e9208 */ /* 0x000fc40004000000 */
[-C--:B------:R-:W-:Y:S02]  /*7f40*/  @!P1 ISETP.GE.AND P2, PT, R97, R0.reuse, PT ;  /* 0x000000006100920c */ /* 0x080fe40003f46270 */
[----:B------:R-:W-:Y:S02]  /*7f50*/  @!P1 ISETP.GE.AND P0, PT, R149, R0, PT ;  /* 0x000000009500920c */ /* 0x000fe40003f06270 */
[----:B------:R-:W-:Y:S02]  /*7f60*/  @!P1 FSEL R127, R127, RZ, !P6 ;  /* 0x000000ff7f7f9208 */ /* 0x000fe40007000000 */
[----:B------:R-:W-:Y:S01]  /*7f70*/  IADD3 R97, P6, R220, R136, RZ ;  /* 0x00000088dc617210 */ /* 0x000fe20007fde0ff */
[----:B------:R-:W-:Y:S01]  /*7f80*/  FFMA.FTZ R70, R38, R70, R69 ;  /* 0x0000004626467223 */ /* 0x000fe20000010045 */
[----:B------:R-:W-:Y:S02]  /*7f90*/  @!P1 IADD3 R69, R149, 0x2, RZ ;  /* 0x0000000295459810 */ /* 0x000fe40007ffe0ff */
[----:B------:R-:W-:-:S02]  /*7fa0*/  @!P1 FSEL R120, R120, RZ, !P0 ;  /* 0x000000ff78789208 */ /* 0x000fc40004000000 */
[----:B------:R-:W-:Y:S02]  /*7fb0*/  LEA R68, P0, R97, UR4, 0x2 ;  /* 0x0000000461447c11 */ /* 0x000fe4000f8010ff */
[----:B------:R-:W-:Y:S02]  /*7fc0*/  LEA.HI.X.SX32 R98, R220, R144, 0x1, P6 ;  /* 0x00000090dc627211 */ /* 0x000fe400030f0eff */
[----:B------:R-:W-:Y:S02]  /*7fd0*/  @!P1 ISETP.GE.AND P6, PT, R69, R0, PT ;  /* 0x000000004500920c */ /* 0x000fe40003fc6270 */
[----:B------:R-:W-:Y:S01]  /*7fe0*/  LEA.HI.X R69, R97, UR5, R98, 0x2, P0 ;  /* 0x0000000561457c11 */ /* 0x000fe200080f1462 */
[----:B------:R-:W-:-:S05]  /*7ff0*/  @!P1 VIADD R97, R149, 0x3 ;  /* 0x0000000395619836 */ /* 0x000fca0000000000 */
[----:B------:R-:W-:Y:S01]  /*8000*/  @!P1 ISETP.GE.AND P0, PT, R97, R0, PT ;  /* 0x000000006100920c */ /* 0x000fe20003f06270 */
[----:B------:R-:W-:Y:S02]  /*8010*/  FFMA.FTZ R97, R39, R71, R70 ;  /* 0x0000004727617223 */ /* 0x000fe40000010046 */
[----:B------:R-:W5:Y:S01]  /*8020*/  LDG.E.128.CONSTANT R68, desc[UR10][R68.64] ;  /* 0x0000000a44447981 */ /* 0x000f62000c1e9d00 */
[----:B------:R-:W-:-:S04]  /*8030*/  FMUL.FTZ R73, R37, R73 ;  /* 0x0000004925497220 */ /* 0x000fc80000410000 */
[----:B------:R-:W-:Y:S01]  /*8040*/  FFMA.FTZ R73, R36, R72, R73 ;  /* 0x0000004824497223 */ /* 0x000fe20000010049 */
[----:B------:R-:W-:Y:S01]  /*8050*/  FMUL.FTZ R77, R37, R77 ;  /* 0x0000004d254d7220 */ /* 0x000fe20000410000 */
[----:B------:R-:W-:Y:S02]  /*8060*/  @!P1 FSEL R41, R41, RZ, !P2 ;  /* 0x000000ff29299208 */ /* 0x000fe40005000000 */
[----:B------:R-:W-:Y:S01]  /*8070*/  FFMA.FTZ R74, R38, R74, R73 ;  /* 0x0000004a264a7223 */ /* 0x000fe20000010049 */
[----:B------:R-:W-:Y:S01]  /*8080*/  IADD3 R73, P2, R219, R136, RZ ;  /* 0x00000088db497210 */ /* 0x000fe20007f5e0ff */
[----:B------:R-:W-:Y:S01]  /*8090*/  FFMA.FTZ R77, R36, R76, R77 ;  /* 0x0000004c244d7223 */ /* 0x000fe2000001004d */
[----:B------:R-:W-:Y:S02]  /*80a0*/  @!P1 FSEL R42, R42, RZ, !P6 ;  /* 0x000000ff2a2a9208 */ /* 0x000fe40007000000 */
[----:B------:R-:W-:Y:S02]  /*80b0*/  LEA R72, P6, R73, UR4, 0x2 ;  /* 0x0000000449487c11 */ /* 0x000fe4000f8c10ff */
[----:B------:R-:W-:-:S04]  /*80c0*/  LEA.HI.X.SX32 R76, R219, R144, 0x1, P2 ;  /* 0x00000090db4c7211 */ /* 0x000fc800010f0eff */
[----:B------:R-:W-:Y:S01]  /*80d0*/  LEA.HI.X R73, R73, UR5, R76, 0x2, P6 ;  /* 0x0000000549497c11 */ /* 0x000fe2000b0f144c */
[----:B------:R-:W-:Y:S01]  /*80e0*/  FADD.FTZ R11, R96, R11 ;  /* 0x0000000b600b7221 */ /* 0x000fe20000010000 */
[----:B------:R-:W-:Y:S01]  /*80f0*/  FFMA.FTZ R96, R39, R75, R74 ;  /* 0x0000004b27607223 */ /* 0x000fe2000001004a */
[----:B------:R-:W-:Y:S01]  /*8100*/  FFMA.FTZ R78, R38, R78, R77 ;  /* 0x0000004e264e7223 */ /* 0x000fe2000001004d */
[----:B------:R-:W-:Y:S02]  /*8110*/  @!P1 FSEL R43, R43, RZ, !P0 ;  /* 0x000000ff2b2b9208 */ /* 0x000fe40004000000 */
[----:B------:R-:W5:Y:S01]  /*8120*/  LDG.E.128.CONSTANT R72, desc[UR10][R72.64] ;  /* 0x0000000a48487981 */ /* 0x000f62000c1e9d00 */
[----:B------:R-:W-:Y:S02]  /*8130*/  @!P1 ISETP.GE.AND P6, PT, R149, R0, PT ;  /* 0x000000009500920c */ /* 0x000fe40003fc6270 */
[----:B------:R-:W-:Y:S02]  /*8140*/  IADD3 R77, P0, R218, R136, RZ ;  /* 0x00000088da4d7210 */ /* 0x000fe40007f1e0ff */
[----:B------:R-:W-:-:S02]  /*8150*/  @!P1 FSEL R44, R44, RZ, !P6 ;  /* 0x000000ff2c2c9208 */ /* 0x000fc40007000000 */
[----:B------:R-:W-:Y:S02]  /*8160*/  LEA R76, P6, R77, UR4, 0x2 ;  /* 0x000000044d4c7c11 */ /* 0x000fe4000f8c10ff */
[----:B------:R-:W-:Y:S01]  /*8170*/  LEA.HI.X.SX32 R98, R218, R144, 0x1, P0 ;  /* 0x00000090da627211 */ /* 0x000fe200000f0eff */
[----:B------:R-:W-:Y:S01]  /*8180*/  FMUL.FTZ R85, R37, R85 ;  /* 0x0000005525557220 */ /* 0x000fe20000410000 */
[----:B------:R-:W-:Y:S01]  /*8190*/  FADD.FTZ R10, R97, R10 ;  /* 0x0000000a610a7221 */ /* 0x000fe20000010000 */
[----:B------:R-:W-:Y:S02]  /*81a0*/  @!P1 IADD3 R97, R149, 0x2, RZ ;  /* 0x0000000295619810 */ /* 0x000fe40007ffe0ff */
[----:B------:R-:W-:Y:S01]  /*81b0*/  LEA.HI.X R77, R77, UR5, R98, 0x2, P6 ;  /* 0x000000054d4d7c11 */ /* 0x000fe2000b0f1462 */
[----:B------:R-:W-:Y:S01]  /*81c0*/  FFMA.FTZ R85, R36, R84, R85 ;  /* 0x0000005424557223 */ /* 0x000fe20000010055 */
[----:B------:R-:W-:Y:S02]  /*81d0*/  IADD3 R98, P6, R217, R136, RZ ;  /* 0x00000088d9627210 */ /* 0x000fe40007fde0ff */
[----:B------:R-:W-:Y:S01]  /*81e0*/  @!P1 ISETP.GE.AND P0, PT, R97, R0, PT ;  /* 0x000000006100920c */ /* 0x000fe20003f06270 */
[----:B------:R-:W-:Y:S01]  /*81f0*/  FFMA.FTZ R97, R39, R79, R78 ;  /* 0x0000004f27617223 */ /* 0x000fe2000001004e */
[----:B------:R-:W-:Y:S01]  /*8200*/  FFMA.FTZ R86, R38, R86, R85 ;  /* 0x0000005626567223 */ /* 0x000fe20000010055 */
[----:B------:R-:W5:Y:S01]  /*8210*/  LDG.E.128.CONSTANT R76, desc[UR10][R76.64] ;  /* 0x0000000a4c4c7981 */ /* 0x000f62000c1e9d00 */
[----:B------:R-:W-:-:S02]  /*8220*/  LEA.HI.X.SX32 R85, R217, R144, 0x1, P6 ;  /* 0x00000090d9557211 */ /* 0x000fc400030f0eff */
[----:B------:R-:W-:-:S04]  /*8230*/  LEA R84, P6, R98, UR4, 0x2 ;  /* 0x0000000462547c11 */ /* 0x000fc8000f8c10ff */
[----:B------:R-:W-:Y:S01]  /*8240*/  LEA.HI.X R85, R98, UR5, R85, 0x2, P6 ;  /* 0x0000000562557c11 */ /* 0x000fe2000b0f1455 */
[----:B------:R-:W-:Y:S01]  /*8250*/  FADD.FTZ R9, R96, R9 ;  /* 0x0000000960097221 */ /* 0x000fe20000010000 */
[----:B------:R-:W-:-:S04]  /*8260*/  FFMA.FTZ R96, R39, R87, R86 ;  /* 0x0000005727607223 */ /* 0x000fc80000010056 */
[----:B------:R-:W5:Y:S01]  /*8270*/  LDG.E.128.CONSTANT R84, desc[UR10][R84.64] ;  /* 0x0000000a54547981 */ /* 0x000f62000c1e9d00 */
[----:B------:R-:W-:Y:S02]  /*8280*/  @!P1 IADD3 R99, R149, 0x1, RZ ;  /* 0x0000000195639810 */ /* 0x000fe40007ffe0ff */
[----:B------:R-:W-:Y:S02]  /*8290*/  @!P1 FSEL R121, R121, RZ, !P4 ;  /* 0x000000ff79799208 */ /* 0x000fe40006000000 */
[-C--:B------:R-:W-:Y:S01]  /*82a0*/  @!P1 ISETP.GE.AND P4, PT, R99, R0.reuse, PT ;  /* 0x000000006300920c */ /* 0x080fe20003f86270 */
[----:B------:R-:W-:Y:S01]  /*82b0*/  @!P1 VIADD R99, R149, 0x2 ;  /* 0x0000000295639836 */ /* 0x000fe20000000000 */
[----:B------:R-:W-:Y:S02]  /*82c0*/  @!P1 FSEL R122, R122, RZ, !P3 ;  /* 0x000000ff7a7a9208 */ /* 0x000fe40005800000 */
[----:B------:R-:W-:Y:S02]  /*82d0*/  @!P1 FSEL R123, R123, RZ, !P5 ;  /* 0x000000ff7b7b9208 */ /* 0x000fe40006800000 */
[----:B------:R-:W-:-:S02]  /*82e0*/  @!P1 ISETP.GE.AND P3, PT, R99, R0, PT ;  /* 0x000000006300920c */ /* 0x000fc40003f66270 */
[CC--:B------:R-:W-:Y:S02]  /*82f0*/  @!P1 ISETP.GE.AND P5, PT, R149.reuse, R0.reuse, PT ;  /* 0x000000009500920c */ /* 0x0c0fe40003fa6270 */
[----:B------:R-:W-:Y:S02]  /*8300*/  @!P1 IADD3 R99, R149, 0x3, RZ ;  /* 0x0000000395639810 */ /* 0x000fe40007ffe0ff */
[----:B------:R-:W-:Y:S02]  /*8310*/  @!P1 FSEL R40, R40, RZ, !P5 ;  /* 0x000000ff28289208 */ /* 0x000fe40006800000 */
[----:B------:R-:W-:Y:S01]  /*8320*/  @!P1 ISETP.GE.AND P5, PT, R99, R0, PT ;  /* 0x000000006300920c */ /* 0x000fe20003fa6270 */
[----:B------:R-:W-:Y:S02]  /*8330*/  @!P1 VIADD R99, R149, 0x1 ;  /* 0x0000000195639836 */ /* 0x000fe40000000000 */
[----:B------:R-:W-:Y:S01]  /*8340*/  FADD.FTZ R8, R97, R8 ;  /* 0x0000000861087221 */ /* 0x000fe20000010000 */
[----:B------:R-:W-:Y:S01]  /*8350*/  FMUL.FTZ R93, R37, R93 ;  /* 0x0000005d255d7220 */ /* 0x000fe20000410000 */
[----:B------:R-:W-:-:S02]  /*8360*/  @!P1 FSEL R47, R47, RZ, !P5 ;  /* 0x000000ff2f2f9208 */ /* 0x000fc40006800000 */
[----:B------:R-:W-:Y:S01]  /*8370*/  IADD3 R97, P5, R216, R136, RZ ;  /* 0x00000088d8617210 */ /* 0x000fe20007fbe0ff */
[----:B------:R-:W-:Y:S01]  /*8380*/  FFMA.FTZ R93, R36, R92, R93 ;  /* 0x0000005c245d7223 */ /* 0x000fe2000001005d */
[----:B------:R-:W-:Y:S01]  /*8390*/  @!P1 ISETP.GE.AND P2, PT, R99, R0, PT ;  /* 0x000000006300920c */ /* 0x000fe20003f46270 */
[----:B------:R-:W-:Y:S02]  /*83a0*/  @!P1 VIADD R99, R149, 0x3 ;  /* 0x0000000395639836 */ /* 0x000fe40000000000 */
[----:B------:R-:W-:Y:S01]  /*83b0*/  FADD.FTZ R7, R96, R7 ;  /* 0x0000000760077221 */ /* 0x000fe20000010000 */
[----:B------:R-:W-:Y:S01]  /*83c0*/  LEA.HI.X.SX32 R92, R216, R144, 0x1, P5 ;  /* 0x00000090d85c7211 */ /* 0x000fe200028f0eff */
[----:B------:R-:W-:Y:S01]  /*83d0*/  FMUL.FTZ R101, R37, R101 ;  /* 0x0000006525657220 */ /* 0x000fe20000410000 */
[----:B------:R-:W-:Y:S02]  /*83e0*/  LEA R96, P5, R97, UR4, 0x2 ;  /* 0x0000000461607c11 */ /* 0x000fe4000f8a10ff */
[----:B------:R-:W-:Y:S01]  /*83f0*/  @!P1 FSEL R45, R45, RZ, !P4 ;  /* 0x000000ff2d2d9208 */ /* 0x000fe20006000000 */
[----:B------:R-:W-:Y:S01]  /*8400*/  FFMA.FTZ R101, R36, R100, R101 ;  /* 0x0000006424657223 */ /* 0x000fe20000010065 */
[----:B------:R-:W-:Y:S01]  /*8410*/  @!P1 ISETP.GE.AND P4, PT, R99, R0, PT ;  /* 0x000000006300920c */ /* 0x000fe20003f86270 */
[----:B------:R-:W-:Y:S01]  /*8420*/  @!P1 VIADD R99, R149, 0x2 ;  /* 0x0000000295639836 */ /* 0x000fe20000000000 */
[----:B------:R-:W-:-:S02]  /*8430*/  @!P1 FSEL R46, R46, RZ, !P3 ;  /* 0x000000ff2e2e9208 */ /* 0x000fc40005800000 */
[----:B------:R-:W-:Y:S02]  /*8440*/  @!P1 ISETP.GE.AND P3, PT, R149, R0, PT ;  /* 0x000000009500920c */ /* 0x000fe40003f66270 */
[----:B------:R-:W-:Y:S01]  /*8450*/  LEA.HI.X R97, R97, UR5, R92, 0x2, P5 ;  /* 0x0000000561617c11 */ /* 0x000fe2000a8f145c */
[----:B------:R-:W-:Y:S01]  /*8460*/  FFMA.FTZ R102, R38, R102, R101 ;  /* 0x0000006626667223 */ /* 0x000fe20000010065 */
[----:B--2---:R-:W-:Y:S01]  /*8470*/  @!P1 FSEL R51, R51, RZ, !P4 ;  /* 0x000000ff33339208 */ /* 0x004fe20006000000 */
[----:B------:R-:W-:Y:S01]  /*8480*/  FMUL.FTZ R89, R37, R89 ;  /* 0x0000005925597220 */ /* 0x000fe20000410000 */
[----:B------:R-:W-:Y:S01]  /*8490*/  @!P1 FSEL R48, R48, RZ, !P3 ;  /* 0x000000ff30309208 */ /* 0x000fe20005800000 */
[C---:B------:R-:W-:Y:S01]  /*84a0*/  @!P1 VIADD R101, R149.reuse, 0x3 ;  /* 0x0000000395659836 */ /* 0x040fe20000000000 */
[C---:B------:R-:W-:Y:S01]  /*84b0*/  @!P1 ISETP.GE.AND P4, PT, R149.reuse, R0, PT ;  /* 0x000000009500920c */ /* 0x040fe20003f86270 */
[----:B------:R-:W-:Y:S01]  /*84c0*/  FFMA.FTZ R94, R38, R94, R93 ;  /* 0x0000005e265e7223 */ /* 0x000fe2000001005d */
[----:B------:R-:W-:-:S02]  /*84d0*/  @!P1 IADD3 R129, R149, 0x1, RZ ;  /* 0x0000000195819810 */ /* 0x000fc40007ffe0ff */
[----:B------:R-:W-:Y:S02]  /*84e0*/  @!P1 ISETP.GE.AND P3, PT, R99, R0, PT ;  /* 0x000000006300920c */ /* 0x000fe40003f66270 */
[----:B------:R-:W2:Y:S01]  /*84f0*/  LDG.E.128.CONSTANT R96, desc[UR10][R96.64] ;  /* 0x0000000a60607981 */ /* 0x000ea2000c1e9d00 */
[----:B------:R-:W-:Y:S01]  /*8500*/  FFMA.FTZ R89, R36, R88, R89 ;  /* 0x0000005824597223 */ /* 0x000fe20000010059 */
[----:B------:R-:W-:Y:S02]  /*8510*/  @!P1 FSEL R49, R49, RZ, !P2 ;  /* 0x000000ff31319208 */ /* 0x000fe40005000000 */
[----:B---3--:R-:W-:Y:S01]  /*8520*/  @!P1 FSEL R52, R52, RZ, !P4 ;  /* 0x000000ff34349208 */ /* 0x008fe20006000000 */
[----:B------:R-:W-:Y:S01]  /*8530*/  FFMA.FTZ R95, R39, R95, R94 ;  /* 0x0000005f275f7223 */ /* 0x000fe2000001005e */
[----:B------:R-:W-:Y:S02]  /*8540*/  @!P1 ISETP.GE.AND P6, PT, R129, R0, PT ;  /* 0x000000008100920c */ /* 0x000fe40003fc6270 */
[----:B------:R-:W-:-:S02]  /*8550*/  IADD3 R92, P2, R215, R136, RZ ;  /* 0x00000088d75c7210 */ /* 0x000fc40007f5e0ff */
[----:B------:R-:W-:Y:S02]  /*8560*/  @!P1 ISETP.GE.AND P4, PT, R101, R0, PT ;  /* 0x000000006500920c */ /* 0x000fe40003f86270 */
[C---:B------:R-:W-:Y:S02]  /*8570*/  @!P1 IADD3 R93, R149.reuse, 0x3, RZ ;  /* 0x00000003955d9810 */ /* 0x040fe40007ffe0ff */
[----:B------:R-:W-:Y:S01]  /*8580*/  @!P1 IADD3 R101, R149, 0x1, RZ ;  /* 0x0000000195659810 */ /* 0x000fe20007ffe0ff */
[----:B------:R-:W-:Y:S01]  /*8590*/  FFMA.FTZ R90, R38, R90, R89 ;  /* 0x0000005a265a7223 */ /* 0x000fe20000010059 */
[----:B------:R-:W-:Y:S01]  /*85a0*/  LEA R88, P5, R92, UR4, 0x2 ;  /* 0x000000045c587c11 */ /* 0x000fe2000f8a10ff */
[----:B------:R-:W-:Y:S01]  /*85b0*/  FADD.FTZ R6, R95, R6 ;  /* 0x000000065f067221 */ /* 0x000fe20000010000 */
[----:B------:R-:W-:Y:S02]  /*85c0*/  LEA.HI.X.SX32 R89, R215, R144, 0x1, P2 ;  /* 0x00000090d7597211 */ /* 0x000fe400010f0eff */
[----:B------:R-:W-:Y:S01]  /*85d0*/  @!P1 FSEL R53, R53, RZ, !P6 ;  /* 0x000000ff35359208 */ /* 0x000fe20007000000 */
[----:B------:R-:W-:Y:S01]  /*85e0*/  @!P1 VIADD R95, R149, 0x1 ;  /* 0x00000001955f9836 */ /* 0x000fe20000000000 */
[----:B------:R-:W-:-:S02]  /*85f0*/  @!P1 ISETP.GE.AND P2, PT, R93, R0, PT ;  /* 0x000000005d00920c */ /* 0x000fc40003f46270 */
[----:B------:R-:W-:Y:S02]  /*8600*/  @!P1 FSEL R50, R50, RZ, !P0 ;  /* 0x000000ff32329208 */ /* 0x000fe40004000000 */
[----:B------:R-:W-:Y:S01]  /*8610*/  @!P1 ISETP.GE.AND P6, PT, R101, R0, PT ;  /* 0x000000006500920c */ /* 0x000fe20003fc6270 */
[----:B------:R-:W-:Y:S01]  /*8620*/  @!P1 VIADD R101, R149, 0x2 ;  /* 0x0000000295659836 */ /* 0x000fe20000000000 */
[----:B------:R-:W-:Y:S01]  /*8630*/  IADD3 R93, P0, R214, R136, RZ ;  /* 0x00000088d65d7210 */ /* 0x000fe20007f1e0ff */
[----:B------:R-:W-:Y:S01]  /*8640*/  FFMA.FTZ R90, R39, R91, R90 ;  /* 0x0000005b275a7223 */ /* 0x000fe2000001005a */
[----:B------:R-:W-:Y:S02]  /*8650*/  LEA.HI.X R89, R92, UR5, R89, 0x2, P5 ;  /* 0x000000055c597c11 */ /* 0x000fe4000a8f1459 */
[----:B------:R-:W-:Y:S02]  /*8660*/  LEA R92, P5, R93, UR4, 0x2 ;  /* 0x000000045d5c7c11 */ /* 0x000fe4000f8a10ff */
[----:B------:R-:W-:-:S02]  /*8670*/  LEA.HI.X.SX32 R94, R214, R144, 0x1, P0 ;  /* 0x00000090d65e7211 */ /* 0x000fc400000f0eff */
[----:B------:R-:W-:Y:S02]  /*8680*/  @!P1 FSEL R54, R54, RZ, !P3 ;  /* 0x000000ff36369208 */ /* 0x000fe40005800000 */
[----:B------:R-:W-:Y:S02]  /*8690*/  @!P1 FSEL R55, R55, RZ, !P2 ;  /* 0x000000ff37379208 */ /* 0x000fe40005000000 */
[-C--:B------:R-:W-:Y:S02]  /*86a0*/  @!P1 ISETP.GE.AND P0, PT, R95, R0.reuse, PT ;  /* 0x000000005f00920c */ /* 0x080fe40003f06270 */
[-C--:B------:R-:W-:Y:S02]  /*86b0*/  @!P1 ISETP.GE.AND P3, PT, R101, R0.reuse, PT ;  /* 0x000000006500920c */ /* 0x080fe40003f66270 */
[C---:B------:R-:W-:Y:S01]  /*86c0*/  @!P1 ISETP.GE.AND P2, PT, R149.reuse, R0, PT ;  /* 0x000000009500920c */ /* 0x040fe20003f46270 */
[----:B------:R-:W-:Y:S01]  /*86d0*/  FADD.FTZ R5, R90, R5 ;  /* 0x000000055a057221 */ /* 0x000fe20000010000 */
[----:B------:R-:W-:Y:S01]  /*86e0*/  @!P1 IADD3 R95, R149, 0x2, RZ ;  /* 0x00000002955f9810 */ /* 0x000fe20007ffe0ff */
[----:B------:R-:W-:Y:S01]  /*86f0*/  FMUL.FTZ R113, R37, R113 ;  /* 0x0000007125717220 */ /* 0x000fe20000410000 */
[----:B------:R-:W-:Y:S01]  /*8700*/  @!P1 IADD3 R101, R149, 0x3, RZ ;  /* 0x0000000395659810 */ /* 0x000fe20007ffe0ff */
[----:B------:R-:W3:Y:S01]  /*8710*/  LDG.E.128.CONSTANT R88, desc[UR10][R88.64] ;  /* 0x0000000a58587981 */ /* 0x000ee2000c1e9d00 */
[----:B------:R-:W-:-:S02]  /*8720*/  LEA.HI.X R93, R93, UR5, R94, 0x2, P5 ;  /* 0x000000055d5d7c11 */ /* 0x000fc4000a8f145e */
[----:B----4-:R-:W-:Y:S01]  /*8730*/  @!P1 FSEL R60, R60, RZ, !P2 ;  /* 0x000000ff3c3c9208 */ /* 0x010fe20005000000 */
[----:B------:R-:W-:Y:S01]  /*8740*/  FFMA.FTZ R113, R36, R112, R113 ;  /* 0x0000007024717223 */ /* 0x000fe20000010071 */
[-C--:B------:R-:W-:Y:S02]  /*8750*/  @!P1 ISETP.GE.AND P5, PT, R95, R0.reuse, PT ;  /* 0x000000005f00920c */ /* 0x080fe40003fa6270 */
[----:B------:R-:W-:Y:S01]  /*8760*/  @!P1 ISETP.GE.AND P2, PT, R101, R0, PT ;  /* 0x000000006500920c */ /* 0x000fe20003f46270 */
[----:B------:R-:W4:Y:S01]  /*8770*/  LDG.E.128.CONSTANT R92, desc[UR10][R92.64] ;  /* 0x0000000a5c5c7981 */ /* 0x000f22000c1e9d00 */
[----:B------:R-:W-:Y:S02]  /*8780*/  @!P1 FSEL R61, R61, RZ, !P0 ;  /* 0x000000ff3d3d9208 */ /* 0x000fe40004000000 */
[----:B------:R-:W-:Y:S01]  /*8790*/  IADD3 R101, P0, R213, R136, RZ ;  /* 0x00000088d5657210 */ /* 0x000fe20007f1e0ff */
[----:B------:R-:W-:Y:S01]  /*87a0*/  FFMA.FTZ R103, R39, R103, R102 ;  /* 0x0000006727677223 */ /* 0x000fe20000010066 */
[----:B------:R-:W-:Y:S01]  /*87b0*/  @!P1 FSEL R62, R62, RZ, !P5 ;  /* 0x000000ff3e3e9208 */ /* 0x000fe20006800000 */
[----:B------:R-:W-:Y:S01]  /*87c0*/  FFMA.FTZ R114, R38, R114, R113 ;  /* 0x0000007226727223 */ /* 0x000fe20000010071 */
[----:B------:R-:W-:Y:S01]  /*87d0*/  LEA R100, P5, R101, UR4, 0x2 ;  /* 0x0000000465647c11 */ /* 0x000fe2000f8a10ff */
[----:B------:R-:W-:Y:S01]  /*87e0*/  @!P1 VIADD R113, R149, 0x1 ;  /* 0x0000000195719836 */ /* 0x000fe20000000000 */
[----:B------:R-:W-:-:S04]  /*87f0*/  LEA.HI.X.SX32 R102, R213, R144, 0x1, P0 ;  /* 0x00000090d5667211 */ /* 0x000fc800000f0eff */
[----:B------:R-:W-:Y:S02]  /*8800*/  LEA.HI.X R101, R101, UR5, R102, 0x2, P5 ;  /* 0x0000000565657c11 */ /* 0x000fe4000a8f1466 */
[-C--:B------:R-:W-:Y:S02]  /*8810*/  @!P1 ISETP.GE.AND P0, PT, R113, R0.reuse, PT ;  /* 0x000000007100920c */ /* 0x080fe40003f06270 */
[----:B------:R-:W-:Y:S01]  /*8820*/  @!P1 IADD3 R113, R149, 0x2, RZ ;  /* 0x0000000295719810 */ /* 0x000fe20007ffe0ff */
[----:B------:R-:W-:Y:S01]  /*8830*/  FADD.FTZ R4, R103, R4 ;  /* 0x0000000467047221 */ /* 0x000fe20000010000 */
[-C--:B------:R-:W-:Y:S01]  /*8840*/  @!P1 ISETP.GE.AND P5, PT, R149, R0.reuse, PT ;  /* 0x000000009500920c */ /* 0x080fe20003fa6270 */
[----:B------:R-:W4:Y:S01]  /*8850*/  LDG.E.128.CONSTANT R100, desc[UR10][R100.64] ;  /* 0x0000000a64647981 */ /* 0x000f22000c1e9d00 */
[----:B------:R-:W-:Y:S02]  /*8860*/  @!P1 FSEL R63, R63, RZ, !P4 ;  /* 0x000000ff3f3f9208 */ /* 0x000fe40006000000 */
[----:B------:R-:W-:Y:S01]  /*8870*/  @!P1 ISETP.GE.AND P4, PT, R113, R0, PT ;  /* 0x000000007100920c */ /* 0x000fe20003f86270 */
[----:B------:R-:W-:Y:S01]  /*8880*/  @!P1 VIADD R113, R149, 0x3 ;  /* 0x0000000395719836 */ /* 0x000fe20000000000 */
[----:B-----5:R-:W-:Y:S01]  /*8890*/  @!P1 FSEL R56, R56, RZ, !P5 ;  /* 0x000000ff38389208 */ /* 0x020fe20006800000 */
[----:B------:R-:W-:Y:S01]  /*88a0*/  FMUL.FTZ R105, R37, R105 ;  /* 0x0000006925697220 */ /* 0x000fe20000410000 */
[----:B------:R-:W-:-:S02]  /*88b0*/  IADD3 R112, P5, R212, R136, RZ ;  /* 0x00000088d4707210 */ /* 0x000fc40007fbe0ff */
[----:B------:R-:W-:Y:S02]  /*88c0*/  @!P1 FSEL R57, R57, RZ, !P6 ;  /* 0x000000ff39399208 */ /* 0x000fe40007000000 */
[----:B------:R-:W-:Y:S01]  /*88d0*/  @!P1 ISETP.GE.AND P6, PT, R113, R0, PT ;  /* 0x000000007100920c */ /* 0x000fe20003fc6270 */
[----:B------:R-:W-:Y:S01]  /*88e0*/  FFMA.FTZ R113, R36, R104, R105 ;  /* 0x0000006824717223 */ /* 0x000fe20000010069 */
[----:B------:R-:W-:Y:S02]  /*88f0*/  LEA.HI.X.SX32 R105, R212, R144, 0x1, P5 ;  /* 0x00000090d4697211 */ /* 0x000fe400028f0eff */
[----:B------:R-:W-:Y:S01]  /*8900*/  LEA R104, P5, R112, UR4, 0x2 ;  /* 0x0000000470687c11 */ /* 0x000fe2000f8a10ff */
[----:B------:R-:W-:-:S03]  /*8910*/  FFMA.FTZ R106, R38, R106, R113 ;  /* 0x0000006a266a7223 */ /* 0x000fc60000010071 */
[----:B------:R-:W-:Y:S01]  /*8920*/  LEA.HI.X R105, R112, UR5, R105, 0x2, P5 ;  /* 0x0000000570697c11 */ /* 0x000fe2000a8f1469 */
[----:B------:R-:W-:Y:S01]  /*8930*/  FMUL.FTZ R109, R37, R109 ;  /* 0x0000006d256d7220 */ /* 0x000fe20000410000 */
[----:B------:R-:W-:Y:S01]  /*8940*/  FFMA.FTZ R113, R39, R107, R106 ;  /* 0x0000006b27717223 */ /* 0x000fe2000001006a */
[----:B------:R-:W-:-:S03]  /*8950*/  IADD3 R112, P5, R211, R136, RZ ;  /* 0x00000088d3707210 */ /* 0x000fc60007fbe0ff */
[----:B------:R-:W5:Y:S01]  /*8960*/  LDG.E.128.CONSTANT R104, desc[UR10][R104.64] ;  /* 0x0000000a68687981 */ /* 0x000f62000c1e9d00 */
[----:B------:R-:W-:Y:S01]  /*8970*/  FFMA.FTZ R109, R36, R108, R109 ;  /* 0x0000006c246d7223 */ /* 0x000fe2000001006d */
[----:B------:R-:W-:Y:S02]  /*8980*/  @!P1 FSEL R58, R58, RZ, !P3 ;  /* 0x000000ff3a3a9208 */ /* 0x000fe40005800000 */
[----:B------:R-:W-:Y:S01]  /*8990*/  LEA R108, P3, R112, UR4, 0x2 ;  /* 0x00000004706c7c11 */ /* 0x000fe2000f8610ff */
[----:B------:R-:W-:Y:S01]  /*89a0*/  FFMA.FTZ R110, R38, R110, R109 ;  /* 0x0000006e266e7223 */ /* 0x000fe2000001006d */
[----:B------:R-:W-:Y:S01]  /*89b0*/  LEA.HI.X.SX32 R109, R211, R144, 0x1, P5 ;  /* 0x00000090d36d7211 */ /* 0x000fe200028f0eff */
[----:B------:R-:W-:Y:S01]  /*89c0*/  FFMA.FTZ R114, R39, R115, R114 ;  /* 0x0000007327727223 */ /* 0x000fe20000010072 */
[----:B------:R-:W-:Y:S01]  /*89d0*/  @!P1 IADD3 R115, R149, 0x1, RZ ;  /* 0x0000000195739810 */ /* 0x000fe20007ffe0ff */
[----:B------:R-:W-:Y:S01]  /*89e0*/  FFMA.FTZ R111, R39, R111, R110 ;  /* 0x0000006f276f7223 */ /* 0x000fe2000001006e */
[----:B------:R-:W-:Y:S01]  /*89f0*/  LEA.HI.X R109, R112, UR5, R109, 0x2, P3 ;  /* 0x00000005706d7c11 */ /* 0x000fe200098f146d */
[----:B------:R-:W-:Y:S01]  /*8a00*/  FADD.FTZ R2, R113, R2 ;  /* 0x0000000271027221 */ /* 0x000fe20000010000 */
[----:B------:R-:W-:-:S02]  /*8a10*/  @!P1 FSEL R59, R59, RZ, !P2 ;  /* 0x000000ff3b3b9208 */ /* 0x000fc40005000000 */
[----:B------:R-:W-:Y:S01]  /*8a20*/  @!P1 ISETP.GE.AND P2, PT, R149, R0, PT ;  /* 0x000000009500920c */ /* 0x000fe20003f46270 */
[----:B------:R-:W-:Y:S01]  /*8a30*/  FADD.FTZ R16, R111, R16 ;  /* 0x000000106f107221 */ /* 0x000fe20000010000 */
[----:B------:R-:W-:Y:S01]  /*8a40*/  IADD3 R113, P3, R210, R136, RZ ;  /* 0x00000088d2717210 */ /* 0x000fe20007f7e0ff */
[----:B------:R-:W5:Y:S01]  /*8a50*/  LDG.E.128.CONSTANT R108, desc[UR10][R108.64] ;  /* 0x0000000a6c6c7981 */ /* 0x000f62000c1e9d00 */
[----:B------:R-:W-:Y:S01]  /*8a60*/  @!P1 ISETP.GE.AND P5, PT, R115, R0, PT ;  /* 0x000000007300920c */ /* 0x000fe20003fa6270 */
[----:B------:R-:W-:Y:S02]  /*8a70*/  @!P1 VIADD R115, R149, 0x2 ;  /* 0x0000000295739836 */ /* 0x000fe40000000000 */
[----:B------:R-:W-:Y:S01]  /*8a80*/  FADD.FTZ R3, R114, R3 ;  /* 0x0000000372037221 */ /* 0x000fe20000010000 */
[----:B------:R-:W-:Y:S01]  /*8a90*/  @!P1 FSEL R64, R64, RZ, !P2 ;  /* 0x000000ff40409208 */ /* 0x000fe20005000000 */
[----:B------:R-:W-:Y:S01]  /*8aa0*/  FMUL.FTZ R117, R37, R117 ;  /* 0x0000007525757220 */ /* 0x000fe20000410000 */
[----:B------:R-:W-:-:S02]  /*8ab0*/  LEA R112, P2, R113, UR4, 0x2 ;  /* 0x0000000471707c11 */ /* 0x000fc4000f8410ff */
[----:B------:R-:W-:Y:S02]  /*8ac0*/  LEA.HI.X.SX32 R114, R210, R144, 0x1, P3 ;  /* 0x00000090d2727211 */ /* 0x000fe400018f0eff */
[----:B------:R-:W-:Y:S01]  /*8ad0*/  @!P1 ISETP.GE.AND P3, PT, R115, R0, PT ;  /* 0x000000007300920c */ /* 0x000fe20003f66270 */
[----:B------:R-:W-:Y:S01]  /*8ae0*/  FFMA.FTZ R117, R36, R116, R117 ;  /* 0x0000007424757223 */ /* 0x000fe20000010075 */
[----:B------:R-:W-:Y:S02]  /*8af0*/  LEA.HI.X R113, R113, UR5, R114, 0x2, P2 ;  /* 0x0000000571717c11 */ /* 0x000fe400090f1472 */
[C---:B------:R-:W-:Y:S01]  /*8b00*/  @!P1 IADD3 R115, R149.reuse, 0x3, RZ ;  /* 0x0000000395739810 */ /* 0x040fe20007ffe0ff */
[----:B------:R-:W-:Y:S01]  /*8b10*/  FFMA.FTZ R118, R38, R118, R117 ;  /* 0x0000007626767223 */ /* 0x000fe20000010075 */
[----:B------:R-:W-:Y:S02]  /*8b20*/  @!P1 VIADD R117, R149, 0x1 ;  /* 0x0000000195759836 */ /* 0x000fe40000000000 */
[----:B------:R-:W-:-:S02]  /*8b30*/  @!P1 ISETP.GE.AND P2, PT, R115, R0, PT ;  /* 0x000000007300920c */ /* 0x000fc40003f46270 */
[----:B------:R-:W5:Y:S01]  /*8b40*/  LDG.E.128.CONSTANT R112, desc[UR10][R112.64] ;  /* 0x0000000a70707981 */ /* 0x000f62000c1e9d00 */
[----:B------:R-:W-:Y:S01]  /*8b50*/  @!P1 FSEL R65, R65, RZ, !P0 ;  /* 0x000000ff41419208 */ /* 0x000fe20004000000 */
[----:B------:R-:W-:Y:S01]  /*8b60*/  FMUL.FTZ R121, R37, R121 ;  /* 0x0000007925797220 */ /* 0x000fe20000410000 */
[----:B------:R-:W-:Y:S02]  /*8b70*/  @!P1 FSEL R66, R66, RZ, !P4 ;  /* 0x000000ff42429208 */ /* 0x000fe40006000000 */
[-C--:B------:R-:W-:Y:S02]  /*8b80*/  @!P1 ISETP.GE.AND P0, PT, R117, R0.reuse, PT ;  /* 0x000000007500920c */ /* 0x080fe40003f06270 */
[----:B------:R-:W-:Y:S02]  /*8b90*/  @!P1 ISETP.GE.AND P4, PT, R149, R0, PT ;  /* 0x000000009500920c */ /* 0x000fe40003f86270 */
[----:B------:R-:W-:Y:S02]  /*8ba0*/  @!P1 FSEL R67, R67, RZ, !P6 ;  /* 0x000000ff43439208 */ /* 0x000fe40007000000 */
[----:B------:R-:W-:Y:S01]  /*8bb0*/  IADD3 R117, P6, R209, R136, RZ ;  /* 0x00000088d1757210 */ /* 0x000fe20007fde0ff */
[----:B------:R-:W-:Y:S01]  /*8bc0*/  FFMA.FTZ R121, R36, R120, R121 ;  /* 0x0000007824797223 */ /* 0x000fe20000010079 */
[----:B------:R-:W-:-:S02]  /*8bd0*/  @!P1 FSEL R80, R80, RZ, !P4 ;  /* 0x000000ff50509208 */ /* 0x000fc40006000000 */
[----:B------:R-:W-:Y:S02]  /*8be0*/  LEA R116, P4, R117, UR4, 0x2 ;  /* 0x0000000475747c11 */ /* 0x000fe4000f8810ff */
[----:B------:R-:W-:Y:S01]  /*8bf0*/  LEA.HI.X.SX32 R120, R209, R144, 0x1, P6 ;  /* 0x00000090d1787211 */ /* 0x000fe200030f0eff */
[----:B------:R-:W-:-:S03]  /*8c00*/  FMUL.FTZ R125, R37, R125 ;  /* 0x0000007d257d7220 */ /* 0x000fc60000410000 */
[----:B------:R-:W-:Y:S01]  /*8c10*/  LEA.HI.X R117, R117, UR5, R120, 0x2, P4 ;  /* 0x0000000575757c11 */ /* 0x000fe2000a0f1478 */
[----:B------:R-:W-:Y:S01]  /*8c20*/  FFMA.FTZ R125, R36, R124, R125 ;  /* 0x0000007c247d7223 */ /* 0x000fe2000001007d */
[----:B------:R-:W-:Y:S01]  /*8c30*/  FFMA.FTZ R124, R39, R119, R118 ;  /* 0x00000077277c7223 */ /* 0x000fe20000010076 */
[----:B------:R-:W-:Y:S01]  /*8c40*/  FFMA.FTZ R122, R38, R122, R121 ;  /* 0x0000007a267a7223 */ /* 0x000fe20000010079 */
[----:B------:R-:W-:Y:S02]  /*8c50*/  FMUL.FTZ R41, R37, R41 ;  /* 0x0000002925297220 */ /* 0x000fe40000410000 */
[----:B------:R-:W5:Y:S01]  /*8c60*/  LDG.E.128.CONSTANT R116, desc[UR10][R116.64] ;  /* 0x0000000a74747981 */ /* 0x000f62000c1e9d00 */
[----:B------:R-:W-:Y:S01]  /*8c70*/  IADD3 R121, P4, R208, R136, RZ ;  /* 0x00000088d0797210 */ /* 0x000fe20007f9e0ff */
[----:B------:R-:W-:Y:S01]  /*8c80*/  FFMA.FTZ R41, R36, R40, R41 ;  /* 0x0000002824297223 */ /* 0x000fe20000010029 */
[----:B------:R-:W-:Y:S01]  /*8c90*/  @!P1 FSEL R81, R81, RZ, !P5 ;  /* 0x000000ff51519208 */ /* 0x000fe20006800000 */
[----:B------:R-:W-:Y:S01]  /*8ca0*/  FFMA.FTZ R126, R38, R126, R125 ;  /* 0x0000007e267e7223 */ /* 0x000fe2000001007d */
[----:B------:R-:W-:-:S02]  /*8cb0*/  LEA R120, P5, R121, UR4, 0x2 ;  /* 0x0000000479787c11 */ /* 0x000fc4000f8a10ff */
[----:B------:R-:W-:Y:S02]  /*8cc0*/  LEA.HI.X.SX32 R40, R208, R144, 0x1, P4 ;  /* 0x00000090d0287211 */ /* 0x000fe400020f0eff */
[----:B------:R-:W-:Y:S02]  /*8cd0*/  @!P1 IADD3 R125, R149, 0x2, RZ ;  /* 0x00000002957d9810 */ /* 0x000fe40007ffe0ff */
[----:B------:R-:W-:Y:S02]  /*8ce0*/  LEA.HI.X R121, R121, UR5, R40, 0x2, P5 ;  /* 0x0000000579797c11 */ /* 0x000fe4000a8f1428 */
[----:B------:R-:W-:Y:S01]  /*8cf0*/  @!P1 ISETP.GE.AND P6, PT, R125, R0, PT ;  /* 0x000000007d00920c */ /* 0x000fe20003fc6270 */
[----:B------:R-:W-:Y:S02]  /*8d00*/  @!P1 VIADD R125, R149, 0x3 ;  /* 0x00000003957d9836 */ /* 0x000fe40000000000 */
[----:B------:R-:W-:Y:S01]  /*8d10*/  FFMA.FTZ R42, R38, R42, R41 ;  /* 0x0000002a262a7223 */ /* 0x000fe20000010029 */
[----:B------:R-:W-:Y:S01]  /*8d20*/  FFMA.FTZ R40, R39, R123, R122 ;  /* 0x0000007b27287223 */ /* 0x000fe2000001007a */
[----:B------:R-:W-:Y:S01]  /*8d30*/  IADD3 R41, P5, R207, R136, RZ ;  /* 0x00000088cf297210 */ /* 0x000fe20007fbe0ff */
[----:B------:R-:W5:Y:S01]  /*8d40*/  LDG.E.128.CONSTANT R120, desc[UR10][R120.64] ;  /* 0x0000000a78787981 */ /* 0x000f62000c1e9d00 */
[----:B------:R-:W-:Y:S01]  /*8d50*/  @!P1 ISETP.GE.AND P4, PT, R125, R0, PT ;  /* 0x000000007d00920c */ /* 0x000fe20003f86270 */
[----:B------:R-:W-:Y:S01]  /*8d60*/  FFMA.FTZ R127, R39, R127, R126 ;  /* 0x0000007f277f7223 */ /* 0x000fe2000001007e */
[----:B------:R-:W-:Y:S01]  /*8d70*/  FADD.FTZ R31, R124, R31 ;  /* 0x0000001f7c1f7221 */ /* 0x000fe20000010000 */
[----:B------:R-:W-:-:S02]  /*8d80*/  @!P1 IADD3 R125, R149, 0x1, RZ ;  /* 0x00000001957d9810 */ /* 0x000fc40007ffe0ff */
[----:B------:R-:W-:Y:S02]  /*8d90*/  @!P1 FSEL R82, R82, RZ, !P3 ;  /* 0x000000ff52529208 */ /* 0x000fe40005800000 */
[----:B------:R-:W-:Y:S02]  /*8da0*/  LEA R124, P3, R41, UR4, 0x2 ;  /* 0x00000004297c7c11 */ /* 0x000fe4000f8610ff */
[----:B------:R-:W-:Y:S02]  /*8db0*/  LEA.HI.X.SX32 R126, R207, R144, 0x1, P5 ;  /* 0x00000090cf7e7211 */ /* 0x000fe400028f0eff */
[----:B------:R-:W-:Y:S02]  /*8dc0*/  @!P1 ISETP.GE.AND P5, PT, R125, R0, PT ;  /* 0x000000007d00920c */ /* 0x000fe40003fa6270 */
[----:B------:R-:W-:Y:S01]  /*8dd0*/  LEA.HI.X R125, R41, UR5, R126, 0x2, P3 ;  /* 0x00000005297d7c11 */ /* 0x000fe200098f147e */
[----:B------:R-:W-:Y:S01]  /*8de0*/  FMUL.FTZ R41, R37, R49 ;  /* 0x0000003125297220 */ /* 0x000fe20000410000 */
[----:B------:R-:W-:Y:S01]  /*8df0*/  FFMA.FTZ R49, R39, R43, R42 ;  /* 0x0000002b27317223 */ /* 0x000fe2000001002a */
[----:B------:R-:W-:-:S02]  /*8e00*/  FMUL.FTZ R45, R37, R45 ;  /* 0x0000002d252d7220 */ /* 0x000fc40000410000 */
[----:B------:R-:W-:Y:S01]  /*8e10*/  FFMA.FTZ R43, R36, R48, R41 ;  /* 0x00000030242b7223 */ /* 0x000fe20000010029 */
[----:B------:R-:W-:Y:S01]  /*8e20*/  IADD3 R41, P3, R206, R136, RZ ;  /* 0x00000088ce297210 */ /* 0x000fe20007f7e0ff */
[----:B------:R-:W-:Y:S01]  /*8e30*/  FADD.FTZ R26, R127, R26 ;  /* 0x0000001a7f1a7221 */ /* 0x000fe20000010000 */
[----:B------:R-:W-:Y:S01]  /*8e40*/  FADD.FTZ R13, R40, R13 ;  /* 0x0000000d280d7221 */ /* 0x000fe20000010000 */
[----:B------:R-:W-:Y:S01]  /*8e50*/  @!P1 FSEL R83, R83, RZ, !P2 ;  /* 0x000000ff53539208 */ /* 0x000fe20005000000 */
[----:B------:R-:W5:Y:S01]  /*8e60*/  LDG.E.128.CONSTANT R124, desc[UR10][R124.64] ;  /* 0x0000000a7c7c7981 */ /* 0x000f62000c1e9d00 */
[----:B------:R-:W-:Y:S01]  /*8e70*/  LEA R40, P2, R41, UR4, 0x2 ;  /* 0x0000000429287c11 */ /* 0x000fe2000f8410ff */
[----:B------:R-:W-:Y:S01]  /*8e80*/  FFMA.FTZ R45, R36, R44, R45 ;  /* 0x0000002c242d7223 */ /* 0x000fe2000001002d */
[----:B------:R-:W-:-:S03]  /*8e90*/  LEA.HI.X.SX32 R42, R206, R144, 0x1, P3 ;  /* 0x00000090ce2a7211 */ /* 0x000fc600018f0eff */
[----:B------:R-:W-:Y:S01]  /*8ea0*/  FFMA.FTZ R46, R38, R46, R45 ;  /* 0x0000002e262e7223 */ /* 0x000fe2000001002d */
[----:B------:R-:W-:Y:S02]  /*8eb0*/  LEA.HI.X R41, R41, UR5, R42, 0x2, P2 ;  /* 0x0000000529297c11 */ /* 0x000fe400090f142a */
[CC--:B------:R-:W-:Y:S02]  /*8ec0*/  @!P1 ISETP.GE.AND P2, PT, R149.reuse, R0.reuse, PT ;  /* 0x000000009500920c */ /* 0x0c0fe40003f46270 */
[----:B------:R-:W-:Y:S02]  /*8ed0*/  @!P1 IADD3 R45, R149, 0x3, RZ ;  /* 0x00000003952d9810 */ /* 0x000fe40007ffe0ff */
[----:B------:R-:W-:Y:S02]  /*8ee0*/  @!P1 FSEL R68, R68, RZ, !P2 ;  /* 0x000000ff44449208 */ /* 0x000fe40005000000 */
[----:B------:R-:W-:Y:S01]  /*8ef0*/  @!P1 ISETP.GE.AND P2, PT, R45, R0, PT ;  /* 0x000000002d00920c */ /* 0x000fe20003f46270 */
[----:B------:R-:W-:Y:S01]  /*8f00*/  @!P1 VIADD R45, R149, 0x1 ;  /* 0x00000001952d9836 */ /* 0x000fe20000000000 */
[----:B------:R-:W-:-:S02]  /*8f10*/  @!P1 FSEL R69, R69, RZ, !P0 ;  /* 0x000000ff45459208 */ /* 0x000fc40004000000 */
[----:B------:R-:W-:Y:S02]  /*8f20*/  @!P1 FSEL R70, R70, RZ, !P6 ;  /* 0x000000ff46469208 */ /* 0x000fe40007000000 */
[----:B------:R-:W-:Y:S02]  /*8f30*/  @!P1 ISETP.GE.AND P0, PT, R45, R0, PT ;  /* 0x000000002d00920c */ /* 0x000fe40003f06270 */
[----:B------:R-:W-:Y:S02]  /*8f40*/  IADD3 R45, P6, R205, R136, RZ ;  /* 0x00000088cd2d7210 */ /* 0x000fe40007fde0ff */
[----:B------:R-:W-:Y:S02]  /*8f50*/  @!P1 FSEL R71, R71, RZ, !P4 ;  /* 0x000000ff47479208 */ /* 0x000fe40006000000 */
[----:B------:R-:W-:Y:S02]  /*8f60*/  LEA R44, P4, R45, UR4, 0x2 ;  /* 0x000000042d2c7c11 */ /* 0x000fe4000f8810ff */
[----:B------:R-:W-:Y:S01]  /*8f70*/  LEA.HI.X.SX32 R48, R205, R144, 0x1, P6 ;  /* 0x00000090cd307211 */ /* 0x000fe200030f0eff */
[----:B------:R-:W-:Y:S01]  /*8f80*/  FFMA.FTZ R50, R38, R50, R43 ;  /* 0x0000003226327223 */ /* 0x000fe2000001002b */
[----:B------:R-:W-:Y:S01]  /*8f90*/  FADD.FTZ R30, R49, R30 ;  /* 0x0000001e311e7221 */ /* 0x000fe20000010000 */
[----:B------:R-:W5:Y:S01]  /*8fa0*/  LDG.E.128.CONSTANT R40, desc[UR10][R40.64] ;  /* 0x0000000a28287981 */ /* 0x000f62000c1e9d00 */
[----:B------:R-:W-:-:S02]  /*8fb0*/  LEA.HI.X R45, R45, UR5, R48, 0x2, P4 ;  /* 0x000000052d2d7c11 */ /* 0x000fc4000a0f1430 */
[C---:B------:R-:W-:Y:S01]  /*8fc0*/  IADD3 R49, P4, R204.reuse, R136, RZ ;  /* 0x00000088cc317210 */ /* 0x040fe20007f9e0ff */
[C---:B------:R-:W-:Y:S01]  /*8fd0*/  FFMA.FTZ R46, R39.reuse, R47, R46 ;  /* 0x0000002f272e7223 */ /* 0x040fe2000001002e */
[----:B------:R-:W-:Y:S01]  /*8fe0*/  FFMA.FTZ R51, R39, R51, R50 ;  /* 0x0000003327337223 */ /* 0x000fe20000010032 */
[----:B------:R-:W-:Y:S02]  /*8ff0*/  @!P1 IADD3 R47, R149, 0x2, RZ ;  /* 0x00000002952f9810 */ /* 0x000fe40007ffe0ff */
[----:B------:R-:W-:Y:S02]  /*9000*/  LEA.HI.X.SX32 R50, R204, R144, 0x1, P4 ;  /* 0x00000090cc327211 */ /* 0x000fe400020f0eff */
[----:B------:R-:W-:Y:S01]  /*9010*/  LEA R48, P4, R49, UR4, 0x2 ;  /* 0x0000000431307c11 */ /* 0x000fe2000f8810ff */
[----:B------:R-:W-:Y:S01]  /*9020*/  FMUL.FTZ R53, R37, R53 ;  /* 0x0000003525357220 */ /* 0x000fe20000410000 */
[----:B------:R-:W-:Y:S01]  /*9030*/  @!P1 ISETP.GE.AND P6, PT, R47, R0, PT ;  /* 0x000000002f00920c */ /* 0x000fe20003fc6270 */
[----:B------:R-:W-:Y:S01]  /*9040*/  FADD.FTZ R25, R46, R25 ;  /* 0x000000192e197221 */ /* 0x000fe20000010000 */
[----:B------:R-:W-:Y:S01]  /*9050*/  LEA.HI.X R49, R49, UR5, R50, 0x2, P4 ;  /* 0x0000000531317c11 */ /* 0x000fe2000a0f1432 */
[----:B------:R-:W5:Y:S01]  /*9060*/  LDG.E.128.CONSTANT R44, desc[UR10][R44.64] ;  /* 0x0000000a2c2c7981 */ /* 0x000f62000c1e9d00 */
[----:B------:R-:W-:Y:S01]  /*9070*/  FFMA.FTZ R53, R36, R52, R53 ;  /* 0x0000003424357223 */ /* 0x000fe20000010035 */
[----:B------:R-:W-:Y:S01]  /*9080*/  FADD.FTZ R24, R51, R24 ;  /* 0x0000001833187221 */ /* 0x000fe20000010000 */
[----:B------:R-:W-:-:S02]  /*9090*/  @!P1 ISETP.GE.AND P4, PT, R149, R0, PT ;  /* 0x000000009500920c */ /* 0x000fc40003f86270 */
[----:B------:R-:W-:Y:S01]  /*90a0*/  FFMA.FTZ R54, R38, R54, R53 ;  /* 0x0000003626367223 */ /* 0x000fe20000010035 */
[----:B------:R-:W5:Y:S01]  /*90b0*/  LDG.E.128.CONSTANT R48, desc[UR10][R48.64] ;  /* 0x0000000a30307981 */ /* 0x000f62000c1e9d00 */
[C---:B------:R-:W-:Y:S01]  /*90c0*/  @!P1 VIADD R53, R149.reuse, 0x3 ;  /* 0x0000000395359836 */ /* 0x040fe20000000000 */
[----:B------:R-:W-:Y:S01]  /*90d0*/  @!P1 FSEL R72, R72, RZ, !P4 ;  /* 0x000000ff48489208 */ /* 0x000fe20006000000 */
[----:B------:R-:W-:-:S03]  /*90e0*/  @!P1 VIADD R129, R149, 0x2 ;  /* 0x0000000295819836 */ /* 0x000fc60000000000 */
[-C--:B------:R-:W-:Y:S02]  /*90f0*/  @!P1 ISETP.GE.AND P4, PT, R53, R0.reuse, PT ;  /* 0x000000003500920c */ /* 0x080fe40003f86270 */
        /* <DEDUP_REMOVED lines=10> */
[----:B------:R-:W-:Y:S02]  /*91a0*/  @!P1 FSEL R76, R76, RZ, !P2 ;  /* 0x000000ff4c4c9208 */ /* 0x000fe40005000000 */
[----:B------:R-:W-:Y:S01]  /*91b0*/  @!P1 ISETP.GE.AND P2, PT, R53, R0, PT ;  /* 0x000000003500920c */ /* 0x000fe20003f46270 */
[----:B------:R-:W-:Y:S01]  /*91c0*/  @!P1 VIADD R53, R149, 0x1 ;  /* 0x0000000195359836 */ /* 0x000fe20000000000 */
[----:B------:R-:W-:-:S02]  /*91d0*/  @!P1 FSEL R77, R77, RZ, !P0 ;  /* 0x000000ff4d4d9208 */ /* 0x000fc40004000000 */
[----:B------:R-:W-:Y:S02]  /*91e0*/  @!P1 FSEL R78, R78, RZ, !P6 ;  /* 0x000000ff4e4e9208 */ /* 0x000fe40007000000 */
[-C--:B------:R-:W-:Y:S02]  /*91f0*/  @!P1 ISETP.GE.AND P0, PT, R53, R0.reuse, PT ;  /* 0x000000003500920c */ /* 0x080fe40003f06270 */
[C---:B------:R-:W-:Y:S02]  /*9200*/  @!P1 IADD3 R53, R149.reuse, 0x2, RZ ;  /* 0x0000000295359810 */ /* 0x040fe40007ffe0ff */
[-C--:B------:R-:W-:Y:S01]  /*9210*/  @!P1 ISETP.GE.AND P6, PT, R149, R0.reuse, PT ;  /* 0x000000009500920c */ /* 0x080fe20003fc6270 */
[----:B------:R-:W-:Y:S01]  /*9220*/  FMUL.FTZ R61, R37, R61 ;  /* 0x0000003d253d7220 */ /* 0x000fe20000410000 */
[----:B------:R-:W-:Y:S02]  /*9230*/  @!P1 FSEL R79, R79, RZ, !P4 ;  /* 0x000000ff4f4f9208 */ /* 0x000fe40006000000 */
[----:B------:R-:W-:-:S02]  /*9240*/  @!P1 ISETP.GE.AND P4, PT, R53, R0, PT ;  /* 0x000000003500920c */ /* 0x000fc40003f86270 */
[----:B------:R-:W-:Y:S01]  /*9250*/  @!P1 FSEL R84, R84, RZ, !P6 ;  /* 0x000000ff54549208 */ /* 0x000fe20007000000 */
[----:B------:R-:W-:Y:S01]  /*9260*/  FFMA.FTZ R54, R39, R55, R54 ;  /* 0x0000003727367223 */ /* 0x000fe20000010036 */
[----:B------:R-:W-:Y:S01]  /*9270*/  IADD3 R53, P6, R203, R136, RZ ;  /* 0x00000088cb357210 */ /* 0x000fe20007fde0ff */
[----:B------:R-:W-:Y:S02]  /*9280*/  @!P1 VIADD R55, R149, 0x3 ;  /* 0x0000000395379836 */ /* 0x000fe40000000000 */
[----:B------:R-:W-:Y:S01]  /*9290*/  FFMA.FTZ R61, R36, R60, R61 ;  /* 0x0000003c243d7223 */ /* 0x000fe2000001003d */
[----:B------:R-:W-:Y:S02]  /*92a0*/  @!P1 FSEL R85, R85, RZ, !P5 ;  /* 0x000000ff55559208 */ /* 0x000fe40006800000 */
[----:B------:R-:W-:Y:S02]  /*92b0*/  LEA R52, P5, R53, UR4, 0x2 ;  /* 0x0000000435347c11 */ /* 0x000fe4000f8a10ff */
[----:B------:R-:W-:-:S02]  /*92c0*/  LEA.HI.X.SX32 R60, R203, R144, 0x1, P6 ;  /* 0x00000090cb3c7211 */ /* 0x000fc400030f0eff */
[----:B------:R-:W-:Y:S02]  /*92d0*/  @!P1 ISETP.GE.AND P6, PT, R55, R0, PT ;  /* 0x000000003700920c */ /* 0x000fe40003fc6270 */
[----:B------:R-:W-:Y:S02]  /*92e0*/  LEA.HI.X R53, R53, UR5, R60, 0x2, P5 ;  /* 0x0000000535357c11 */ /* 0x000fe4000a8f143c */
[----:B------:R-:W-:Y:S01]  /*92f0*/  @!P1 IADD3 R55, R149, 0x1, RZ ;  /* 0x0000000195379810 */ /* 0x000fe20007ffe0ff */
[----:B------:R-:W-:-:S03]  /*9300*/  FADD.FTZ R23, R54, R23 ;  /* 0x0000001736177221 */ /* 0x000fc60000010000 */
[----:B------:R-:W-:Y:S02]  /*9310*/  @!P1 ISETP.GE.AND P5, PT, R55, R0, PT ;  /* 0x000000003700920c */ /* 0x000fe40003fa6270 */
[----:B------:R-:W5:Y:S01]  /*9320*/  LDG.E.128.CONSTANT R52, desc[UR10][R52.64] ;  /* 0x0000000a34347981 */ /* 0x000f62000c1e9d00 */
[----:B------:R-:W-:Y:S01]  /*9330*/  FFMA.FTZ R62, R38, R62, R61 ;  /* 0x0000003e263e7223 */ /* 0x000fe2000001003d */
[----:B------:R-:W-:Y:S01]  /*9340*/  @!P1 VIADD R61, R149, 0x2 ;  /* 0x00000002953d9836 */ /* 0x000fe20000000000 */
[----:B------:R-:W-:Y:S02]  /*9350*/  @!P1 FSEL R86, R86, RZ, !P3 ;  /* 0x000000ff56569208 */ /* 0x000fe40005800000 */
[----:B------:R-:W-:Y:S02]  /*9360*/  @!P1 FSEL R87, R87, RZ, !P2 ;  /* 0x000000ff57579208 */ /* 0x000fe40005000000 */
[-C--:B------:R-:W-:Y:S02]  /*9370*/  @!P1 ISETP.GE.AND P3, PT, R61, R0.reuse, PT ;  /* 0x000000003d00920c */ /* 0x080fe40003f66270 */
[----:B------:R-:W-:-:S02]  /*9380*/  @!P1 ISETP.GE.AND P2, PT, R149, R0, PT ;  /* 0x000000009500920c */ /* 0x000fc40003f46270 */
[----:B------:R-:W-:Y:S02]  /*9390*/  @!P1 IADD3 R61, R149, 0x3, RZ ;  /* 0x00000003953d9810 */ /* 0x000fe40007ffe0ff */
[----:B--2---:R-:W-:Y:S02]  /*93a0*/  @!P1 FSEL R96, R96, RZ, !P2 ;  /* 0x000000ff60609208 */ /* 0x004fe40005000000 */
[----:B------:R-:W-:Y:S01]  /*93b0*/  @!P1 ISETP.GE.AND P2, PT, R61, R0, PT ;  /* 0x000000003d00920c */ /* 0x000fe20003f46270 */
[----:B------:R-:W-:Y:S01]  /*93c0*/  @!P1 VIADD R61, R149, 0x1 ;  /* 0x00000001953d9836 */ /* 0x000fe20000000000 */
[----:B------:R-:W-:Y:S01]  /*93d0*/  @!P1 FSEL R97, R97, RZ, !P0 ;  /* 0x000000ff61619208 */ /* 0x000fe20004000000 */
[----:B------:R-:W-:-:S03]  /*93e0*/  FMUL.FTZ R65, R37, R65 ;  /* 0x0000004125417220 */ /* 0x000fc60000410000 */
[-C--:B------:R-:W-:Y:S02]  /*93f0*/  @!P1 ISETP.GE.AND P0, PT, R61, R0.reuse, PT ;  /* 0x000000003d00920c */ /* 0x080fe40003f06270 */
[----:B------:R-:W-:Y:S02]  /*9400*/  @!P1 IADD3 R61, R149, 0x2, RZ ;  /* 0x00000002953d9810 */ /* 0x000fe40007ffe0ff */
[----:B------:R-:W-:Y:S02]  /*9410*/  @!P1 FSEL R98, R98, RZ, !P4 ;  /* 0x000000ff62629208 */ /* 0x000fe40006000000 */
[----:B------:R-:W-:Y:S01]  /*9420*/  @!P1 ISETP.GE.AND P4, PT, R61, R0, PT ;  /* 0x000000003d00920c */ /* 0x000fe20003f86270 */
[----:B------:R-:W-:Y:S01]  /*9430*/  @!P1 VIADD R61, R149, 0x3 ;  /* 0x00000003953d9836 */ /* 0x000fe20000000000 */
[----:B------:R-:W-:Y:S01]  /*9440*/  @!P1 FSEL R99, R99, RZ, !P6 ;  /* 0x000000ff63639208 */ /* 0x000fe20007000000 */
[----:B------:R-:W-:Y:S01]  /*9450*/  FFMA.FTZ R65, R36, R64, R65 ;  /* 0x0000004024417223 */ /* 0x000fe20000010041 */
[----:B------:R-:W-:Y:S01]  /*9460*/  @!P1 ISETP.GE.AND P6, PT, R149, R0, PT ;  /* 0x000000009500920c */ /* 0x000fe20003fc6270 */
[----:B------:R-:W-:Y:S01]  /*9470*/  FMUL.FTZ R57, R37, R57 ;  /* 0x0000003925397220 */ /* 0x000fe20000410000 */
[----:B---3--:R-:W-:Y:S01]  /*9480*/  @!P1 FSEL R90, R90, RZ, !P3 ;  /* 0x000000ff5a5a9208 */ /* 0x008fe20005800000 */
[----:B------:R-:W-:Y:S01]  /*9490*/  FFMA.FTZ R66, R38, R66, R65 ;  /* 0x0000004226427223 */ /* 0x000fe20000010041 */
[----:B------:R-:W-:Y:S01]  /*94a0*/  @!P1 FSEL R88, R88, RZ, !P6 ;  /* 0x000000ff58589208 */ /* 0x000fe20007000000 */
[----:B------:R-:W-:Y:S01]  /*94b0*/  @!P1 VIADD R65, R149, 0x1 ;  /* 0x0000000195419836 */ /* 0x000fe20000000000 */
[----:B------:R-:W-:Y:S01]  /*94c0*/  @!P1 ISETP.GE.AND P6, PT, R61, R0, PT ;  /* 0x000000003d00920c */ /* 0x000fe20003fc6270 */
[----:B------:R-:W-:Y:S01]  /*94d0*/  FFMA.FTZ R57, R36, R56, R57 ;  /* 0x0000003824397223 */ /* 0x000fe20000010039 */
[----:B------:R-:W-:-:S02]  /*94e0*/  @!P1 IADD3 R61, R149, 0x1, RZ ;  /* 0x00000001953d9810 */ /* 0x000fc40007ffe0ff */
[----:B------:R-:W-:Y:S02]  /*94f0*/  @!P1 ISETP.GE.AND P3, PT, R149, R0, PT ;  /* 0x000000009500920c */ /* 0x000fe40003f66270 */
[----:B------:R-:W-:Y:S02]  /*9500*/  @!P1 FSEL R91, R91, RZ, !P2 ;  /* 0x000000ff5b5b9208 */ /* 0x000fe40005000000 */
[----:B------:R-:W-:Y:S02]  /*9510*/  IADD3 R60, P2, R202, R136, RZ ;  /* 0x00000088ca3c7210 */ /* 0x000fe40007f5e0ff */
[----:B------:R-:W-:Y:S01]  /*9520*/  @!P1 FSEL R89, R89, RZ, !P5 ;  /* 0x000000ff59599208 */ /* 0x000fe20006800000 */
[----:B------:R-:W-:Y:S01]  /*9530*/  FFMA.FTZ R58, R38, R58, R57 ;  /* 0x0000003a263a7223 */ /* 0x000fe20000010039 */
[----:B------:R-:W-:Y:S01]  /*9540*/  @!P1 ISETP.GE.AND P5, PT, R61, R0, PT ;  /* 0x000000003d00920c */ /* 0x000fe20003fa6270 */
[----:B------:R-:W-:Y:S01]  /*9550*/  @!P1 VIADD R61, R149, 0x2 ;  /* 0x00000002953d9836 */ /* 0x000fe20000000000 */
[----:B----4-:R-:W-:-:S02]  /*9560*/  @!P1 FSEL R93, R93, RZ, !P0 ;  /* 0x000000ff5d5d9208 */ /* 0x010fc40004000000 */
[----:B------:R-:W-:Y:S02]  /*9570*/  @!P1 FSEL R92, R92, RZ, !P3 ;  /* 0x000000ff5c5c9208 */ /* 0x000fe40005800000 */
[----:B------:R-:W-:Y:S02]  /*9580*/  @!P1 ISETP.GE.AND P0, PT, R65, R0, PT ;  /* 0x000000004100920c */ /* 0x000fe40003f06270 */
[----:B------:R-:W-:Y:S02]  /*9590*/  LEA R56, P3, R60, UR4, 0x2 ;  /* 0x000000043c387c11 */ /* 0x000fe4000f8610ff */
[----:B------:R-:W-:Y:S02]  /*95a0*/  LEA.HI.X.SX32 R57, R202, R144, 0x1, P2 ;  /* 0x00000090ca397211 */ /* 0x000fe400010f0eff */
[----:B------:R-:W-:Y:S01]  /*95b0*/  @!P1 IADD3 R65, R149, 0x2, RZ ;  /* 0x0000000295419810 */ /* 0x000fe20007ffe0ff */
[----:B------:R-:W-:Y:S01]  /*95c0*/  FFMA.FTZ R62, R39, R63, R62 ;  /* 0x0000003f273e7223 */ /* 0x000fe2000001003e */
[----:B------:R-:W-:-:S02]  /*95d0*/  @!P1 FSEL R94, R94, RZ, !P4 ;  /* 0x000000ff5e5e9208 */ /* 0x000fc40006000000 */
[-C--:B------:R-:W-:Y:S02]  /*95e0*/  @!P1 ISETP.GE.AND P2, PT, R61, R0.reuse, PT ;  /* 0x000000003d00920c */ /* 0x080fe40003f46270 */
[----:B------:R-:W-:Y:S02]  /*95f0*/  LEA.HI.X R57, R60, UR5, R57, 0x2, P3 ;  /* 0x000000053c397c11 */ /* 0x000fe400098f1439 */
[----:B------:R-:W-:Y:S01]  /*9600*/  @!P1 ISETP.GE.AND P4, PT, R65, R0, PT ;  /* 0x000000004100920c */ /* 0x000fe20003f86270 */
[----:B------:R-:W-:Y:S01]  /*9610*/  @!P1 VIADD R65, R149, 0x3 ;  /* 0x0000000395419836 */ /* 0x000fe20000000000 */
[----:B------:R-:W-:Y:S02]  /*9620*/  @!P1 FSEL R95, R95, RZ, !P6 ;  /* 0x000000ff5f5f9208 */ /* 0x000fe40007000000 */
[----:B------:R-:W-:Y:S02]  /*9630*/  IADD3 R61, P3, R201, R136, RZ ;  /* 0x00000088c93d7210 */ /* 0x000fe40007f7e0ff */
[----:B------:R-:W-:Y:S01]  /*9640*/  @!P1 ISETP.GE.AND P6, PT, R149, R0, PT ;  /* 0x000000009500920c */ /* 0x000fe20003fc6270 */
[----:B------:R-:W-:Y:S01]  /*9650*/  FADD.FTZ R29, R62, R29 ;  /* 0x0000001d3e1d7221 */ /* 0x000fe20000010000 */
[----:B------:R-:W-:-:S02]  /*9660*/  LEA.HI.X.SX32 R62, R201, R144, 0x1, P3 ;  /* 0x00000090c93e7211 */ /* 0x000fc400018f0eff */
[----:B------:R-:W-:Y:S02]  /*9670*/  @!P1 FSEL R100, R100, RZ, !P6 ;  /* 0x000000ff64649208 */ /* 0x000fe40007000000 */
[----:B------:R-:W-:Y:S02]  /*9680*/  LEA R60, P3, R61, UR4, 0x2 ;  /* 0x000000043d3c7c11 */ /* 0x000fe4000f8610ff */
[----:B------:R-:W-:Y:S02]  /*9690*/  @!P1 ISETP.GE.AND P6, PT, R65, R0, PT ;  /* 0x000000004100920c */ /* 0x000fe40003fc6270 */
[C---:B------:R-:W-:Y:S02]  /*96a0*/  @!P1 IADD3 R63, R149.reuse, 0x3, RZ ;  /* 0x00000003953f9810 */ /* 0x040fe40007ffe0ff */
[----:B------:R-:W-:Y:S01]  /*96b0*/  @!P1 IADD3 R65, R149, 0x1, RZ ;  /* 0x0000000195419810 */ /* 0x000fe20007ffe0ff */
[----:B------:R-:W-:Y:S01]  /*96c0*/  FMUL.FTZ R81, R37, R81 ;  /* 0x0000005125517220 */ /* 0x000fe20000410000 */
[----:B------:R-:W-:-:S02]  /*96d0*/  LEA.HI.X R61, R61, UR5, R62, 0x2, P3 ;  /* 0x000000053d3d7c11 */ /* 0x000fc400098f143e */
[----:B------:R-:W-:Y:S02]  /*96e0*/  @!P1 FSEL R101, R101, RZ, !P5 ;  /* 0x000000ff65659208 */ /* 0x000fe40006800000 */
[-C--:B------:R-:W-:Y:S02]  /*96f0*/  @!P1 ISETP.GE.AND P3, PT, R63, R0.reuse, PT ;  /* 0x000000003f00920c */ /* 0x080fe40003f66270 */
[----:B------:R-:W-:Y:S02]  /*9700*/  @!P1 ISETP.GE.AND P5, PT, R65, R0, PT ;  /* 0x000000004100920c */ /* 0x000fe40003fa6270 */
[----:B------:R-:W-:Y:S01]  /*9710*/  @!P1 FSEL R102, R102, RZ, !P2 ;  /* 0x000000ff66669208 */ /* 0x000fe20005000000 */
[----:B------:R-:W-:Y:S01]  /*9720*/  FFMA.FTZ R81, R36, R80, R81 ;  /* 0x0000005024517223 */ /* 0x000fe20000010051 */
[----:B------:R-:W-:Y:S01]  /*9730*/  IADD3 R65, P2, R200, R136, RZ ;  /* 0x00000088c8417210 */ /* 0x000fe20007f5e0ff */
[----:B------:R-:W-:Y:S01]  /*9740*/  FFMA.FTZ R59, R39, R59, R58 ;  /* 0x0000003b273b7223 */ /* 0x000fe2000001003a */
[----:B------:R-:W-:Y:S01]  /*9750*/  @!P1 FSEL R103, R103, RZ, !P3 ;  /* 0x000000ff67679208 */ /* 0x000fe20005800000 */
[----:B------:R-:W2:Y:S01]  /*9760*/  LDG.E.128.CONSTANT R60, desc[UR10][R60.64] ;  /* 0x0000000a3c3c7981 */ /* 0x000ea2000c1e9d00 */
[----:B------:R-:W-:-:S02]  /*9770*/  LEA R64, P3, R65, UR4, 0x2 ;  /* 0x0000000441407c11 */ /* 0x000fc4000f8610ff */
[----:B------:R-:W-:Y:S01]  /*9780*/  LEA.HI.X.SX32 R80, R200, R144, 0x1, P2 ;  /* 0x00000090c8507211 */ /* 0x000fe200010f0eff */
[----:B------:R-:W-:Y:S01]  /*9790*/  FFMA.FTZ R82, R38, R82, R81 ;  /* 0x0000005226527223 */ /* 0x000fe20000010051 */
[----:B------:R-:W-:Y:S02]  /*97a0*/  @!P1 IADD3 R81, R149, 0x3, RZ ;  /* 0x0000000395519810 */ /* 0x000fe40007ffe0ff */
[----:B------:R-:W-:Y:S02]  /*97b0*/  LEA.HI.X R65, R65, UR5, R80, 0x2, P3 ;  /* 0x0000000541417c11 */ /* 0x000fe400098f1450 */
[----:B------:R-:W-:Y:S01]  /*97c0*/  @!P1 ISETP.GE.AND P3, PT, R149, R0, PT ;  /* 0x000000009500920c */ /* 0x000fe20003f66270 */
[----:B------:R-:W-:Y:S02]  /*97d0*/  FADD.FTZ R22, R59, R22 ;  /* 0x000000163b167221 */ /* 0x000fe40000010000 */
[----:B------:R-:W3:Y:S01]  /*97e0*/  LDG.E.128.CONSTANT R56, desc[UR10][R56.64] ;  /* 0x0000000a38387981 */ /* 0x000ee2000c1e9d00 */
[----:B-----5:R-:W-:-:S02]  /*97f0*/  @!P1 FSEL R104, R104, RZ, !P3 ;  /* 0x000000ff68689208 */ /* 0x020fc40005800000 */
[----:B------:R-:W-:Y:S01]  /*9800*/  @!P1 ISETP.GE.AND P3, PT, R81, R0, PT ;  /* 0x000000005100920c */ /* 0x000fe20003f66270 */
[----:B------:R-:W-:Y:S01]  /*9810*/  @!P1 VIADD R81, R149, 0x1 ;  /* 0x0000000195519836 */ /* 0x000fe20000000000 */
[----:B------:R-:W-:-:S04]  /*9820*/  @!P1 FSEL R105, R105, RZ, !P0 ;  /* 0x000000ff69699208 */ /* 0x000fc80004000000 */
[-C--:B------:R-:W-:Y:S02]  /*9830*/  @!P1 ISETP.GE.AND P0, PT, R81, R0.reuse, PT ;  /* 0x000000005100920c */ /* 0x080fe40003f06270 */
[----:B------:R-:W-:Y:S02]  /*9840*/  @!P1 IADD3 R81, R149, 0x2, RZ ;  /* 0x0000000295519810 */ /* 0x000fe40007ffe0ff */
[----:B------:R-:W-:Y:S02]  /*9850*/  @!P1 FSEL R106, R106, RZ, !P4 ;  /* 0x000000ff6a6a9208 */ /* 0x000fe40006000000 */
[-C--:B------:R-:W-:Y:S01]  /*9860*/  @!P1 ISETP.GE.AND P4, PT, R81, R0.reuse, PT ;  /* 0x000000005100920c */ /* 0x080fe20003f86270 */
[----:B------:R-:W-:Y:S01]  /*9870*/  @!P1 VIADD R81, R149, 0x3 ;  /* 0x0000000395519836 */ /* 0x000fe20000000000 */
[----:B------:R-:W-:Y:S01]  /*9880*/  @!P1 FSEL R107, R107, RZ, !P6 ;  /* 0x000000ff6b6b9208 */ /* 0x000fe20007000000 */
[----:B------:R-:W-:Y:S01]  /*9890*/  FFMA.FTZ R66, R39, R67, R66 ;  /* 0x0000004327427223 */ /* 0x000fe20000010042 */
[C---:B------:R-:W-:Y:S01]  /*98a0*/  @!P1 ISETP.GE.AND P6, PT, R149.reuse, R0, PT ;  /* 0x000000009500920c */ /* 0x040fe20003fc6270 */
[----:B------:R-:W-:-:S03]  /*98b0*/  @!P1 VIADD R67, R149, 0x2 ;  /* 0x0000000295439836 */ /* 0x000fc60000000000 */
[----:B------:R-:W-:Y:S02]  /*98c0*/  @!P1 FSEL R108, R108, RZ, !P6 ;  /* 0x000000ff6c6c9208 */ /* 0x000fe40007000000 */
[-C--:B------:R-:W-:Y:S02]  /*98d0*/  @!P1 ISETP.GE.AND P6, PT, R81, R0.reuse, PT ;  /* 0x000000005100920c */ /* 0x080fe40003fc6270 */
[----:B------:R-:W-:Y:S02]  /*98e0*/  @!P1 IADD3 R81, R149, 0x1, RZ ;  /* 0x0000000195519810 */ /* 0x000fe40007ffe0ff */
[-C--:B------:R-:W-:Y:S02]  /*98f0*/  @!P1 ISETP.GE.AND P2, PT, R67, R0.reuse, PT ;  /* 0x000000004300920c */ /* 0x080fe40003f46270 */
[----:B------:R-:W-:Y:S02]  /*9900*/  @!P1 FSEL R109, R109, RZ, !P5 ;  /* 0x000000ff6d6d9208 */ /* 0x000fe40006800000 */
[-C--:B------:R-:W-:Y:S01]  /*9910*/  @!P1 ISETP.GE.AND P5, PT, R81, R0.reuse, PT ;  /* 0x000000005100920c */ /* 0x080fe20003fa6270 */
[----:B------:R-:W-:Y:S01]  /*9920*/  @!P1 VIADD R81, R149, 0x2 ;  /* 0x0000000295519836 */ /* 0x000fe20000000000 */
[----:B------:R-:W-:Y:S01]  /*9930*/  @!P1 FSEL R110, R110, RZ, !P2 ;  /* 0x000000ff6e6e9208 */ /* 0x000fe20005000000 */
[----:B------:R-:W-:Y:S01]  /*9940*/  FMUL.FTZ R69, R37, R69 ;  /* 0x0000004525457220 */ /* 0x000fe20000410000 */
[----:B------:R-:W-:-:S02]  /*9950*/  @!P1 ISETP.GE.AND P2, PT, R149, R0, PT ;  /* 0x000000009500920c */ /* 0x000fc40003f46270 */
[----:B------:R-:W-:Y:S01]  /*9960*/  @!P1 FSEL R111, R111, RZ, !P3 ;  /* 0x000000ff6f6f9208 */ /* 0x000fe20005800000 */
[----:B------:R-:W-:Y:S01]  /*9970*/  FFMA.FTZ R69, R36, R68, R69 ;  /* 0x0000004424457223 */ /* 0x000fe20000010045 */
[----:B------:R-:W-:Y:S02]  /*9980*/  @!P1 ISETP.GE.AND P3, PT, R81, R0, PT ;  /* 0x000000005100920c */ /* 0x000fe40003f66270 */
[----:B------:R-:W-:Y:S02]  /*9990*/  @!P1 FSEL R112, R112, RZ, !P2 ;  /* 0x000000ff70709208 */ /* 0x000fe40005000000 */
[----:B------:R-:W-:Y:S01]  /*99a0*/  IADD3 R81, P2, R199, R136, RZ ;  /* 0x00000088c7517210 */ /* 0x000fe20007f5e0ff */
[----:B------:R-:W-:-:S03]  /*99b0*/  FFMA.FTZ R80, R38, R70, R69 ;  /* 0x0000004626507223 */ /* 0x000fc60000010045 */
[----:B------:R-:W-:Y:S02]  /*99c0*/  LEA.HI.X.SX32 R70, R199, R144, 0x1, P2 ;  /* 0x00000090c7467211 */ /* 0x000fe400010f0eff */
[C---:B------:R-:W-:Y:S01]  /*99d0*/  LEA R68, P2, R81.reuse, UR4, 0x2 ;  /* 0x0000000451447c11 */ /* 0x040fe2000f8410ff */
[----:B------:R-:W-:Y:S02]  /*99e0*/  FADD.FTZ R21, R66, R21 ;  /* 0x0000001542157221 */ /* 0x000fe40000010000 */
[----:B------:R-:W4:Y:S01]  /*99f0*/  LDG.E.128.CONSTANT R64, desc[UR10][R64.64] ;  /* 0x0000000a40407981 */ /* 0x000f22000c1e9d00 */
[----:B------:R-:W-:Y:S02]  /*9a00*/  LEA.HI.X R69, R81, UR5, R70, 0x2, P2 ;  /* 0x0000000551457c11 */ /* 0x000fe400090f1446 */
[----:B------:R-:W-:Y:S02]  /*9a10*/  @!P1 IADD3 R81, R149, 0x2, RZ ;  /* 0x0000000295519810 */ /* 0x000fe40007ffe0ff */
[----:B------:R-:W-:-:S02]  /*9a20*/  @!P1 FSEL R114, R114, RZ, !P4 ;  /* 0x000000ff72729208 */ /* 0x000fc40006000000 */
[-C--:B------:R-:W-:Y:S01]  /*9a30*/  @!P1 ISETP.GE.AND P4, PT, R81, R0.reuse, PT ;  /* 0x000000005100920c */ /* 0x080fe20003f86270 */
[----:B------:R-:W-:Y:S01]  /*9a40*/  @!P1 VIADD R81, R149, 0x3 ;  /* 0x0000000395519836 */ /* 0x000fe20000000000 */
[----:B------:R-:W-:Y:S02]  /*9a50*/  @!P1 FSEL R115, R115, RZ, !P6 ;  /* 0x000000ff73739208 */ /* 0x000fe40007000000 */
[----:B------:R-:W-:-:S04]  /*9a60*/  @!P1 ISETP.GE.AND P6, PT, R149, R0, PT ;  /* 0x000000009500920c */ /* 0x000fc80003fc6270 */
[----:B------:R-:W-:Y:S02]  /*9a70*/  @!P1 FSEL R116, R116, RZ, !P6 ;  /* 0x000000ff74749208 */ /* 0x000fe40007000000 */
[----:B------:R-:W-:Y:S02]  /*9a80*/  @!P1 ISETP.GE.AND P6, PT, R81, R0, PT ;  /* 0x000000005100920c */ /* 0x000fe40003fc6270 */
[C---:B------:R-:W-:Y:S02]  /*9a90*/  @!P1 IADD3 R81, R149.reuse, 0x1, RZ ;  /* 0x0000000195519810 */ /* 0x040fe40007ffe0ff */
[----:B------:R-:W-:Y:S02]  /*9aa0*/  @!P1 IADD3 R129, R149, 0x3, RZ ;  /* 0x0000000395819810 */ /* 0x000fe40007ffe0ff */
[----:B------:R-:W-:Y:S02]  /*9ab0*/  @!P1 FSEL R117, R117, RZ, !P5 ;  /* 0x000000ff75759208 */ /* 0x000fe40006800000 */
[----:B------:R-:W-:-:S02]  /*9ac0*/  @!P1 FSEL R113, R113, RZ, !P0 ;  /* 0x000000ff71719208 */ /* 0x000fc40004000000 */
[-C--:B------:R-:W-:Y:S01]  /*9ad0*/  @!P1 ISETP.GE.AND P5, PT, R81, R0.reuse, PT ;  /* 0x000000005100920c */ /* 0x080fe20003fa6270 */
[----:B------:R-:W-:Y:S01]  /*9ae0*/  @!P1 VIADD R81, R149, 0x2 ;  /* 0x0000000295519836 */ /* 0x000fe20000000000 */
[-C--:B------:R-:W-:Y:S01]  /*9af0*/  @!P1 ISETP.GE.AND P0, PT, R129, R0.reuse, PT ;  /* 0x000000008100920c */ /* 0x080fe20003f06270 */
[----:B------:R-:W-:Y:S02]  /*9b00*/  FFMA.FTZ R80, R39, R71, R80 ;  /* 0x0000004727507223 */ /* 0x000fe40000010050 */
[----:B------:R-:W5:Y:S01]  /*9b10*/  LDG.E.128.CONSTANT R68, desc[UR10][R68.64] ;  /* 0x0000000a44447981 */ /* 0x000f62000c1e9d00 */
[----:B------:R-:W-:Y:S02]  /*9b20*/  @!P1 FSEL R118, R118, RZ, !P3 ;  /* 0x000000ff76769208 */ /* 0x000fe40005800000 */
[----:B------:R-:W-:Y:S01]  /*9b30*/  @!P1 FSEL R119, R119, RZ, !P0 ;  /* 0x000000ff77779208 */ /* 0x000fe20004000000 */
[----:B------:R-:W-:Y:S01]  /*9b40*/  @!P1 VIADD R129, R149, 0x1 ;  /* 0x0000000195819836 */ /* 0x000fe20000000000 */
[----:B------:R-:W-:-:S02]  /*9b50*/  @!P1 ISETP.GE.AND P3, PT, R81, R0, PT ;  /* 0x000000005100920c */ /* 0x000fc40003f66270 */
[CC--:B------:R-:W-:Y:S02]  /*9b60*/  @!P1 ISETP.GE.AND P0, PT, R149.reuse, R0.reuse, PT ;  /* 0x000000009500920c */ /* 0x0c0fe40003f06270 */
[----:B------:R-:W-:Y:S02]  /*9b70*/  @!P1 IADD3 R81, R149, 0x3, RZ ;  /* 0x0000000395519810 */ /* 0x000fe40007ffe0ff */
[----:B------:R-:W-:Y:S02]  /*9b80*/  @!P1 FSEL R120, R120, RZ, !P0 ;  /* 0x000000ff78789208 */ /* 0x000fe40004000000 */
[-C--:B------:R-:W-:Y:S01]  /*9b90*/  @!P1 ISETP.GE.AND P0, PT, R81, R0.reuse, PT ;  /* 0x000000005100920c */ /* 0x080fe20003f06270 */
[----:B------:R-:W-:Y:S01]  /*9ba0*/  @!P1 VIADD R81, R149, 0x1 ;  /* 0x0000000195519836 */ /* 0x000fe20000000000 */
[----:B------:R-:W-:-:S04]  /*9bb0*/  @!P1 ISETP.GE.AND P2, PT, R129, R0, PT ;  /* 0x000000008100920c */ /* 0x000fc80003f46270 */
[----:B------:R-:W-:Y:S02]  /*9bc0*/  @!P1 FSEL R121, R121, RZ, !P2 ;  /* 0x000000ff79799208 */ /* 0x000fe40005000000 */
[-C--:B------:R-:W-:Y:S02]  /*9bd0*/  @!P1 ISETP.GE.AND P2, PT, R81, R0.reuse, PT ;  /* 0x000000005100920c */ /* 0x080fe40003f46270 */
[----:B------:R-:W-:Y:S02]  /*9be0*/  @!P1 IADD3 R81, R149, 0x2, RZ ;  /* 0x0000000295519810 */ /* 0x000fe40007ffe0ff */
[----:B------:R-:W-:Y:S02]  /*9bf0*/  @!P1 FSEL R122, R122, RZ, !P4 ;  /* 0x000000ff7a7a9208 */ /* 0x000fe40006000000 */
[----:B------:R-:W-:Y:S01]  /*9c00*/  @!P1 ISETP.GE.AND P4, PT, R81, R0, PT ;  /* 0x000000005100920c */ /* 0x000fe20003f86270 */
[----:B------:R-:W-:Y:S01]  /*9c10*/  @!P1 VIADD R81, R149, 0x3 ;  /* 0x0000000395519836 */ /* 0x000fe20000000000 */
[----:B------:R-:W-:-:S02]  /*9c20*/  @!P1 FSEL R123, R123, RZ, !P6 ;  /* 0x000000ff7b7b9208 */ /* 0x000fc40007000000 */
[----:B------:R-:W-:-:S04]  /*9c30*/  @!P1 ISETP.GE.AND P6, PT, R149, R0, PT ;  /* 0x000000009500920c */ /* 0x000fc80003fc6270 */
        /* <DEDUP_REMOVED lines=8> */
[----:B------:R-:W-:Y:S01]  /*9cc0*/  FFMA.FTZ R83, R39, R83, R82 ;  /* 0x0000005327537223 */ /* 0x000fe20000010052 */
[----:B------:R-:W-:Y:S02]  /*9cd0*/  FFMA.FTZ R73, R36, R72, R73 ;  /* 0x0000004824497223 */ /* 0x000fe40000010049 */
[----:B------:R-:W-:Y:S02]  /*9ce0*/  LEA.HI.X.SX32 R82, R198, R144, 0x1, P0 ;  /* 0x00000090c6527211 */ /* 0x000fe400000f0eff */
[----:B------:R-:W-:Y:S01]  /*9cf0*/  LEA R72, P0, R81, UR4, 0x2 ;  /* 0x0000000451487c11 */ /* 0x000fe2000f8010ff */
[----:B------:R-:W-:-:S03]  /*9d00*/  FFMA.FTZ R74, R38, R74, R73 ;  /* 0x0000004a264a7223 */ /* 0x000fc60000010049 */
[----:B------:R-:W-:Y:S01]  /*9d10*/  LEA.HI.X R73, R81, UR5, R82, 0x2, P0 ;  /* 0x0000000551497c11 */ /* 0x000fe200080f1452 */
[----:B------:R-:W-:Y:S01]  /*9d20*/  FFMA.FTZ R81, R39, R75, R74 ;  /* 0x0000004b27517223 */ /* 0x000fe2000001004a */
[----:B------:R-:W-:Y:S01]  /*9d30*/  FADD.FTZ R20, R83, R20 ;  /* 0x0000001453147221 */ /* 0x000fe20000010000 */
[----:B------:R-:W-:Y:S01]  /*9d40*/  @!P1 FSEL R126, R126, RZ, !P3 ;  /* 0x000000ff7e7e9208 */ /* 0x000fe20005800000 */
[C---:B------:R-:W-:Y:S01]  /*9d50*/  @!P1 VIADD R83, R149.reuse, 0x2 ;  /* 0x0000000295539836 */ /* 0x040fe20000000000 */
[-C--:B------:R-:W-:Y:S01]  /*9d60*/  @!P1 ISETP.GE.AND P3, PT, R149, R0.reuse, PT ;  /* 0x000000009500920c */ /* 0x080fe20003f66270 */
[----:B------:R-:W5:Y:S03]  /*9d70*/  LDG.E.128.CONSTANT R72, desc[UR10][R72.64] ;  /* 0x0000000a48487981 */ /* 0x000f66000c1e9d00 */
[----:B------:R-:W-:Y:S02]  /*9d80*/  @!P1 FSEL R40, R40, RZ, !P3 ;  /* 0x000000ff28289208 */ /* 0x000fe40005800000 */
[----:B------:R-:W-:-:S02]  /*9d90*/  @!P1 ISETP.GE.AND P3, PT, R83, R0, PT ;  /* 0x000000005300920c */ /* 0x000fc40003f66270 */
[----:B------:R-:W-:Y:S01]  /*9da0*/  @!P1 IADD3 R83, R149, 0x3, RZ ;  /* 0x0000000395539810 */ /* 0x000fe20007ffe0ff */
[----:B------:R-:W-:-:S03]  /*9db0*/  FMUL.FTZ R77, R37, R77 ;  /* 0x0000004d254d7220 */ /* 0x000fc60000410000 */
[----:B------:R-:W-:Y:S01]  /*9dc0*/  @!P1 ISETP.GE.AND P0, PT, R83, R0, PT ;  /* 0x000000005300920c */ /* 0x000fe20003f06270 */
[C---:B------:R-:W-:Y:S01]  /*9dd0*/  @!P1 VIADD R83, R149.reuse, 0x1 ;  /* 0x0000000195539836 */ /* 0x040fe20000000000 */
[----:B------:R-:W-:Y:S01]  /*9de0*/  @!P1 FSEL R46, R46, RZ, !P3 ;  /* 0x000000ff2e2e9208 */ /* 0x000fe20005800000 */
[----:B------:R-:W-:Y:S01]  /*9df0*/  FADD.FTZ R19, R80, R19 ;  /* 0x0000001350137221 */ /* 0x000fe20000010000 */
[----:B------:R-:W-:Y:S01]  /*9e00*/  FFMA.FTZ R77, R36, R76, R77 ;  /* 0x0000004c244d7223 */ /* 0x000fe2000001004d */
[----:B------:R-:W-:Y:S02]  /*9e10*/  @!P1 ISETP.GE.AND P3, PT, R149, R0, PT ;  /* 0x000000009500920c */ /* 0x000fe40003f66270 */
[----:B------:R-:W-:Y:S02]  /*9e20*/  @!P1 FSEL R47, R47, RZ, !P0 ;  /* 0x000000ff2f2f9208 */ /* 0x000fe40004000000 */
[----:B------:R-:W-:Y:S02]  /*9e30*/  IADD3 R80, P0, R197, R136, RZ ;  /* 0x00000088c5507210 */ /* 0x000fe40007f1e0ff */
[----:B------:R-:W-:Y:S01]  /*9e40*/  @!P1 FSEL R41, R41, RZ, !P2 ;  /* 0x000000ff29299208 */ /* 0x000fe20005000000 */
[----:B------:R-:W-:Y:S01]  /*9e50*/  FFMA.FTZ R78, R38, R78, R77 ;  /* 0x0000004e264e7223 */ /* 0x000fe2000001004d */
[----:B------:R-:W-:-:S02]  /*9e60*/  @!P1 ISETP.GE.AND P2, PT, R83, R0, PT ;  /* 0x000000005300920c */ /* 0x000fc40003f46270 */
[----:B------:R-:W-:Y:S02]  /*9e70*/  @!P1 IADD3 R83, R149, 0x2, RZ ;  /* 0x0000000295539810 */ /* 0x000fe40007ffe0ff */
[----:B------:R-:W-:Y:S02]  /*9e80*/  @!P1 FSEL R48, R48, RZ, !P3 ;  /* 0x000000ff30309208 */ /* 0x000fe40005800000 */
[----:B------:R-:W-:Y:S02]  /*9e90*/  LEA R76, P3, R80, UR4, 0x2 ;  /* 0x00000004504c7c11 */ /* 0x000fe4000f8610ff */
[----:B------:R-:W-:Y:S02]  /*9ea0*/  LEA.HI.X.SX32 R77, R197, R144, 0x1, P0 ;  /* 0x00000090c54d7211 */ /* 0x000fe400000f0eff */
[----:B------:R-:W-:Y:S02]  /*9eb0*/  @!P1 FSEL R42, R42, RZ, !P4 ;  /* 0x000000ff2a2a9208 */ /* 0x000fe40006000000 */
[----:B------:R-:W-:-:S02]  /*9ec0*/  @!P1 FSEL R43, R43, RZ, !P6 ;  /* 0x000000ff2b2b9208 */ /* 0x000fc40007000000 */
[-C--:B------:R-:W-:Y:S02]  /*9ed0*/  @!P1 ISETP.GE.AND P4, PT, R83, R0.reuse, PT ;  /* 0x000000005300920c */ /* 0x080fe40003f86270 */
[CC--:B------:R-:W-:Y:S02]  /*9ee0*/  @!P1 ISETP.GE.AND P6, PT, R149.reuse, R0.reuse, PT ;  /* 0x000000009500920c */ /* 0x0c0fe40003fc6270 */
[----:B------:R-:W-:Y:S02]  /*9ef0*/  @!P1 IADD3 R83, R149, 0x3, RZ ;  /* 0x0000000395539810 */ /* 0x000fe40007ffe0ff */
[----:B------:R-:W-:Y:S02]  /*9f00*/  LEA.HI.X R77, R80, UR5, R77, 0x2, P3 ;  /* 0x00000005504d7c11 */ /* 0x000fe400098f144d */
[----:B------:R-:W-:Y:S01]  /*9f10*/  @!P1 FSEL R44, R44, RZ, !P6 ;  /* 0x000000ff2c2c9208 */ /* 0x000fe20007000000 */
[----:B------:R-:W-:Y:S01]  /*9f20*/  FFMA.FTZ R82, R39, R79, R78 ;  /* 0x0000004f27527223 */ /* 0x000fe2000001004e */
[----:B------:R-:W-:Y:S01]  /*9f30*/  @!P1 ISETP.GE.AND P6, PT, R83, R0, PT ;  /* 0x000000005300920c */ /* 0x000fe20003fc6270 */
[----:B------:R-:W-:Y:S01]  /*9f40*/  @!P1 VIADD R83, R149, 0x1 ;  /* 0x0000000195539836 */ /* 0x000fe20000000000 */
[----:B------:R-:W5:Y:S01]  /*9f50*/  LDG.E.128.CONSTANT R76, desc[UR10][R76.64] ;  /* 0x0000000a4c4c7981 */ /* 0x000f62000c1e9d00 */
[----:B------:R-:W-:Y:S01]  /*9f60*/  FMUL.FTZ R85, R37, R85 ;  /* 0x0000005525557220 */ /* 0x000fe20000410000 */
[----:B------:R-:W-:Y:S01]  /*9f70*/  FADD.FTZ R18, R81, R18 ;  /* 0x0000001251127221 */ /* 0x000fe20000010000 */
[----:B------:R-:W-:-:S02]  /*9f80*/  IADD3 R81, P3, R196, R136, RZ ;  /* 0x00000088c4517210 */ /* 0x000fc40007f7e0ff */
[----:B------:R-:W-:Y:S01]  /*9f90*/  @!P1 FSEL R45, R45, RZ, !P5 ;  /* 0x000000ff2d2d9208 */ /* 0x000fe20006800000 */
[----:B------:R-:W-:Y:S01]  /*9fa0*/  FFMA.FTZ R85, R36, R84, R85 ;  /* 0x0000005424557223 */ /* 0x000fe20000010055 */
[----:B------:R-:W-:Y:S02]  /*9fb0*/  @!P1 ISETP.GE.AND P5, PT, R83, R0, PT ;  /* 0x000000005300920c */ /* 0x000fe40003fa6270 */
[----:B------:R-:W-:Y:S02]  /*9fc0*/  @!P1 IADD3 R83, R149, 0x2, RZ ;  /* 0x0000000295539810 */ /* 0x000fe40007ffe0ff */
[----:B------:R-:W-:Y:S02]  /*9fd0*/  @!P1 FSEL R49, R49, RZ, !P2 ;  /* 0x000000ff31319208 */ /* 0x000fe40005000000 */
[----:B------:R-:W-:Y:S02]  /*9fe0*/  LEA R80, P2, R81, UR4, 0x2 ;  /* 0x0000000451507c11 */ /* 0x000fe4000f8410ff */
[----:B------:R-:W-:-:S02]  /*9ff0*/  LEA.HI.X.SX32 R84, R196, R144, 0x1, P3 ;  /* 0x00000090c4547211 */ /* 0x000fc400018f0eff */
[-C--:B------:R-:W-:Y:S02]  /*a000*/  @!P1 ISETP.GE.AND P0, PT, R83, R0.reuse, PT ;  /* 0x000000005300920c */ /* 0x080fe40003f06270 */
[----:B------:R-:W-:Y:S02]  /*a010*/  @!P1 IADD3 R83, R149, 0x3, RZ ;  /* 0x0000000395539810 */ /* 0x000fe40007ffe0ff */
[----:B------:R-:W-:Y:S01]  /*a020*/  LEA.HI.X R81, R81, UR5, R84, 0x2, P2 ;  /* 0x0000000551517c11 */ /* 0x000fe200090f1454 */
[----:B------:R-:W-:Y:S01]  /*a030*/  FMUL.FTZ R97, R37, R97 ;  /* 0x0000006125617220 */ /* 0x000fe20000410000 */
[----:B------:R-:W-:Y:S01]  /*a040*/  @!P1 ISETP.GE.AND P3, PT, R83, R0, PT ;  /* 0x000000005300920c */ /* 0x000fe20003f66270 */
[----:B------:R-:W-:Y:S01]  /*a050*/  FADD.FTZ R35, R82, R35 ;  /* 0x0000002352237221 */ /* 0x000fe20000010000 */
[----:B------:R-:W-:Y:S01]  /*a060*/  FMUL.FTZ R89, R37, R89 ;  /* 0x0000005925597220 */ /* 0x000fe20000410000 */
[----:B------:R-:W-:Y:S01]  /*a070*/  FFMA.FTZ R86, R38, R86, R85 ;  /* 0x0000005626567223 */ /* 0x000fe20000010055 */
[----:B------:R-:W5:Y:S01]  /*a080*/  LDG.E.128.CONSTANT R80, desc[UR10][R80.64] ;  /* 0x0000000a50507981 */ /* 0x000f62000c1e9d00 */
[----:B------:R-:W-:Y:S01]  /*a090*/  IADD3 R85, P2, R195, R136, RZ ;  /* 0x00000088c3557210 */ /* 0x000fe20007f5e0ff */
[C---:B------:R-:W-:Y:S01]  /*a0a0*/  FFMA.FTZ R97, R36.reuse, R96, R97 ;  /* 0x0000006024617223 */ /* 0x040fe20000010061 */
[----:B------:R-:W-:Y:S01]  /*a0b0*/  FFMA.FTZ R89, R36, R88, R89 ;  /* 0x0000005824597223 */ /* 0x000fe20000010059 */
[----:B------:R-:W-:-:S02]  /*a0c0*/  @!P1 FSEL R50, R50, RZ, !P4 ;  /* 0x000000ff32329208 */ /* 0x000fc40006000000 */
[----:B------:R-:W-:Y:S01]  /*a0d0*/  LEA R84, P4, R85, UR4, 0x2 ;  /* 0x0000000455547c11 */ /* 0x000fe2000f8810ff */
[----:B------:R-:W-:Y:S01]  /*a0e0*/  FFMA.FTZ R98, R38, R98, R97 ;  /* 0x0000006226627223 */ /* 0x000fe20000010061 */
[----:B------:R-:W-:Y:S01]  /*a0f0*/  LEA.HI.X.SX32 R88, R195, R144, 0x1, P2 ;  /* 0x00000090c3587211 */ /* 0x000fe200010f0eff */
[----:B------:R-:W-:-:S03]  /*a100*/  @!P1 VIADD R97, R149, 0x1 ;  /* 0x0000000195619836 */ /* 0x000fc60000000000 */
[----:B------:R-:W-:Y:S02]  /*a110*/  LEA.HI.X R85, R85, UR5, R88, 0x2, P4 ;  /* 0x0000000555557c11 */ /* 0x000fe4000a0f1458 */
[----:B------:R-:W-:Y:S01]  /*a120*/  @!P1 ISETP.GE.AND P2, PT, R97, R0, PT ;  /* 0x000000006100920c */ /* 0x000fe20003f46270 */
[----:B------:R-:W-:Y:S01]  /*a130*/  FMUL.FTZ R97, R37, R93 ;  /* 0x0000005d25617220 */ /* 0x000fe20000410000 */
[----:B------:R-:W-:Y:S01]  /*a140*/  FFMA.FTZ R93, R39, R87, R86 ;  /* 0x00000057275d7223 */ /* 0x000fe20000010056 */
[----:B------:R-:W-:Y:S01]  /*a150*/  @!P1 FSEL R51, R51, RZ, !P6 ;  /* 0x000000ff33339208 */ /* 0x000fe20007000000 */
[----:B------:R-:W5:Y:S01]  /*a160*/  LDG.E.128.CONSTANT R84, desc[UR10][R84.64] ;  /* 0x0000000a54547981 */ /* 0x000f62000c1e9d00 */
[----:B------:R-:W-:Y:S01]  /*a170*/  FFMA.FTZ R90, R38, R90, R89 ;  /* 0x0000005a265a7223 */ /* 0x000fe20000010059 */
[----:B------:R-:W-:Y:S02]  /*a180*/  @!P1 ISETP.GE.AND P6, PT, R149, R0, PT ;  /* 0x000000009500920c */ /* 0x000fe40003fc6270 */
[----:B------:R-:W-:Y:S01]  /*a190*/  IADD3 R89, P4, R194, R136, RZ ;  /* 0x00000088c2597210 */ /* 0x000fe20007f9e0ff */
[----:B------:R-:W-:Y:S01]  /*a1a0*/  FFMA.FTZ R98, R39, R99, R98 ;  /* 0x0000006327627223 */ /* 0x000fe20000010062 */
[----:B------:R-:W-:Y:S01]  /*a1b0*/  FFMA.FTZ R99, R36, R92, R97 ;  /* 0x0000005c24637223 */ /* 0x000fe20000010061 */
[----:B------:R-:W-:-:S02]  /*a1c0*/  @!P1 FSEL R52, R52, RZ, !P6 ;  /* 0x000000ff34349208 */ /* 0x000fc40007000000 */
[----:B------:R-:W-:Y:S02]  /*a1d0*/  LEA R88, P6, R89, UR4, 0x2 ;  /* 0x0000000459587c11 */ /* 0x000fe4000f8c10ff */
[----:B------:R-:W-:Y:S02]  /*a1e0*/  LEA.HI.X.SX32 R92, R194, R144, 0x1, P4 ;  /* 0x00000090c25c7211 */ /* 0x000fe400020f0eff */
[----:B------:R-:W-:Y:S02]  /*a1f0*/  @!P1 IADD3 R97, R149, 0x2, RZ ;  /* 0x0000000295619810 */ /* 0x000fe40007ffe0ff */
[----:B------:R-:W-:Y:S02]  /*a200*/  LEA.HI.X R89, R89, UR5, R92, 0x2, P6 ;  /* 0x0000000559597c11 */ /* 0x000fe4000b0f145c */
[----:B------:R-:W-:Y:S01]  /*a210*/  @!P1 ISETP.GE.AND P4, PT, R97, R0, PT ;  /* 0x000000006100920c */ /* 0x000fe20003f86270 */
[----:B------:R-:W-:Y:S01]  /*a220*/  FFMA.FTZ R97, R39, R91, R90 ;  /* 0x0000005b27617223 */ /* 0x000fe2000001005a */
[----:B------:R-:W-:-:S02]  /*a230*/  FADD.FTZ R148, R93, R148 ;  /* 0x000000945d947221 */ /* 0x000fc40000010000 */
[----:B------:R-:W5:Y:S01]  /*a240*/  LDG.E.128.CONSTANT R88, desc[UR10][R88.64] ;  /* 0x0000000a58587981 */ /* 0x000f62000c1e9d00 */
[----:B------:R-:W-:Y:S02]  /*a250*/  IADD3 R93, P6, R193, R136, RZ ;  /* 0x00000088c15d7210 */ /* 0x000fe40007fde0ff */
[----:B------:R-:W-:Y:S02]  /*a260*/  @!P1 FSEL R53, R53, RZ, !P5 ;  /* 0x000000ff35359208 */ /* 0x000fe40006800000 */
[----:B------:R-:W-:Y:S02]  /*a270*/  LEA R92, P5, R93, UR4, 0x2 ;  /* 0x000000045d5c7c11 */ /* 0x000fe4000f8a10ff */
[----:B------:R-:W-:Y:S01]  /*a280*/  LEA.HI.X.SX32 R96, R193, R144, 0x1, P6 ;  /* 0x00000090c1607211 */ /* 0x000fe200030f0eff */
[----:B------:R-:W-:-:S03]  /*a290*/  FFMA.FTZ R94, R38, R94, R99 ;  /* 0x0000005e265e7223 */ /* 0x000fc60000010063 */
[----:B------:R-:W-:Y:S01]  /*a2a0*/  LEA.HI.X R93, R93, UR5, R96, 0x2, P5 ;  /* 0x000000055d5d7c11 */ /* 0x000fe2000a8f1460 */
[----:B------:R-:W-:Y:S01]  /*a2b0*/  FFMA.FTZ R129, R39, R95, R94 ;  /* 0x0000005f27817223 */ /* 0x000fe2000001005e */
[----:B------:R-:W-:Y:S01]  /*a2c0*/  @!P1 IADD3 R99, R149, 0x3, RZ ;  /* 0x0000000395639810 */ /* 0x000fe20007ffe0ff */
[----:B------:R-:W-:Y:S01]  /*a2d0*/  FADD.FTZ R34, R97, R34 ;  /* 0x0000002261227221 */ /* 0x000fe20000010000 */
[----:B------:R-:W-:Y:S02]  /*a2e0*/  @!P1 FSEL R54, R54, RZ, !P0 ;  /* 0x000000ff36369208 */ /* 0x000fe40004000000 */
[----:B------:R-:W5:Y:S01]  /*a2f0*/  LDG.E.128.CONSTANT R92, desc[UR10][R92.64] ;  /* 0x0000000a5c5c7981 */ /* 0x000f62000c1e9d00 */
[----:B------:R-:W-:Y:S01]  /*a300*/  IADD3 R97, P0, R192, R136, RZ ;  /* 0x00000088c0617210 */ /* 0x000fe20007f1e0ff */
[----:B------:R-:W-:Y:S01]  /*a310*/  FADD.FTZ R17, R98, R17 ;  /* 0x0000001162117221 */ /* 0x000fe20000010000 */
[----:B------:R-:W-:Y:S01]  /*a320*/  @!P1 ISETP.GE.AND P6, PT, R99, R0, PT ;  /* 0x000000006300920c */ /* 0x000fe20003fc6270 */
[----:B------:R-:W-:Y:S01]  /*a330*/  @!P1 VIADD R99, R149, 0x1 ;  /* 0x0000000195639836 */ /* 0x000fe20000000000 */
[----:B------:R-:W-:-:S02]  /*a340*/  LEA.HI.X.SX32 R98, R192, R144, 0x1, P0 ;  /* 0x00000090c0627211 */ /* 0x000fc400000f0eff */
[----:B------:R-:W-:Y:S02]  /*a350*/  LEA R96, P0, R97, UR4, 0x2 ;  /* 0x0000000461607c11 */ /* 0x000fe4000f8010ff */
[-C--:B------:R-:W-:Y:S02]  /*a360*/  @!P1 ISETP.GE.AND P5, PT, R99, R0.reuse, PT ;  /* 0x000000006300920c */ /* 0x080fe40003fa6270 */
[----:B------:R-:W-:Y:S02]  /*a370*/  @!P1 IADD3 R99, R149, 0x2, RZ ;  /* 0x0000000295639810 */ /* 0x000fe40007ffe0ff */
[----:B------:R-:W-:Y:S02]  /*a380*/  LEA.HI.X R97, R97, UR5, R98, 0x2, P0 ;  /* 0x0000000561617c11 */ /* 0x000fe400080f1462 */
[----:B------:R-:W-:Y:S02]  /*a390*/  @!P1 FSEL R55, R55, RZ, !P3 ;  /* 0x000000ff37379208 */ /* 0x000fe40005800000 */
[----:B------:R-:W-:-:S02]  /*a3a0*/  @!P1 ISETP.GE.AND P3, PT, R99, R0, PT ;  /* 0x000000006300920c */ /* 0x000fc40003f66270 */
[----:B------:R-:W5:Y:S01]  /*a3b0*/  LDG.E.128.CONSTANT R96, desc[UR10][R96.64] ;  /* 0x0000000a60607981 */ /* 0x000f62000c1e9d00 */
[----:B------:R-:W-:-:S04]  /*a3c0*/  FMUL.FTZ R101, R37, R101 ;  /* 0x0000006525657220 */ /* 0x000fc80000410000 */
[----:B------:R-:W-:Y:S01]  /*a3d0*/  FFMA.FTZ R101, R36, R100, R101 ;  /* 0x0000006424657223 */ /* 0x000fe20000010065 */
[----:B------:R-:W-:-:S03]  /*a3e0*/  @!P1 ISETP.GE.AND P0, PT, R149, R0, PT ;  /* 0x000000009500920c */ /* 0x000fc60003f06270 */
[----:B------:R-:W-:Y:S01]  /*a3f0*/  FFMA.FTZ R102, R38, R102, R101 ;  /* 0x0000006626667223 */ /* 0x000fe20000010065 */
[----:B------:R-:W-:Y:S02]  /*a400*/  @!P1 IADD3 R101, R149, 0x3, RZ ;  /* 0x0000000395659810 */ /* 0x000fe40007ffe0ff */
[----:B---3--:R-:W-:Y:S02]  /*a410*/  @!P1 FSEL R56, R56, RZ, !P0 ;  /* 0x000000ff38389208 */ /* 0x008fe40004000000 */
[-C--:B------:R-:W-:Y:S01]  /*a420*/  @!P1 ISETP.GE.AND P0, PT, R101, R0.reuse, PT ;  /* 0x000000006500920c */ /* 0x080fe20003f06270 */
[----:B------:R-:W-:Y:S01]  /*a430*/  @!P1 VIADD R101, R149, 0x1 ;  /* 0x0000000195659836 */ /* 0x000fe20000000000 */
[----:B------:R-:W-:Y:S01]  /*a440*/  @!P1 FSEL R57, R57, RZ, !P2 ;  /* 0x000000ff39399208 */ /* 0x000fe20005000000 */
[----:B------:R-:W-:Y:S01]  /*a450*/  FMUL.FTZ R105, R37, R105 ;  /* 0x0000006925697220 */ /* 0x000fe20000410000 */
[----:B------:R-:W-:Y:S02]  /*a460*/  @!P1 FSEL R58, R58, RZ, !P4 ;  /* 0x000000ff3a3a9208 */ /* 0x000fe40006000000 */
[----:B------:R-:W-:-:S02]  /*a470*/  @!P1 ISETP.GE.AND P2, PT, R101, R0, PT ;  /* 0x000000006500920c */ /* 0x000fc40003f46270 */
[C---:B------:R-:W-:Y:S02]  /*a480*/  @!P1 IADD3 R101, R149.reuse, 0x2, RZ ;  /* 0x0000000295659810 */ /* 0x040fe40007ffe0ff */
[----:B------:R-:W-:Y:S01]  /*a490*/  @!P1 ISETP.GE.AND P4, PT, R149, R0, PT ;  /* 0x000000009500920c */ /* 0x000fe20003f86270 */
[----:B------:R-:W-:Y:S01]  /*a4a0*/  FFMA.FTZ R105, R36, R104, R105 ;  /* 0x0000006824697223 */ /* 0x000fe20000010069 */
[----:B------:R-:W-:Y:S01]  /*a4b0*/  @!P1 FSEL R59, R59, RZ, !P6 ;  /* 0x000000ff3b3b9208 */ /* 0x000fe20007000000 */
[----:B------:R-:W-:Y:S01]  /*a4c0*/  FMUL.FTZ R109, R37, R109 ;  /* 0x0000006d256d7220 */ /* 0x000fe20000410000 */
[----:B------:R-:W-:Y:S02]  /*a4d0*/  @!P1 ISETP.GE.AND P6, PT, R101, R0, PT ;  /* 0x000000006500920c */ /* 0x000fe40003fc6270 */
[----:B--2---:R-:W-:Y:S02]  /*a4e0*/  @!P1 FSEL R60, R60, RZ, !P4 ;  /* 0x000000ff3c3c9208 */ /* 0x004fe40006000000 */
[----:B------:R-:W-:Y:S01]  /*a4f0*/  IADD3 R101, P4, R191, R136, RZ ;  /* 0x00000088bf657210 */ /* 0x000fe20007f9e0ff */
[----:B------:R-:W-:Y:S01]  /*a500*/  FFMA.FTZ R104, R38, R106, R105 ;  /* 0x0000006a26687223 */ /* 0x000fe20000010069 */
[----:B------:R-:W-:Y:S01]  /*a510*/  @!P1 FSEL R61, R61, RZ, !P5 ;  /* 0x000000ff3d3d9208 */ /* 0x000fe20006800000 */
[----:B------:R-:W-:Y:S01]  /*a520*/  FFMA.FTZ R109, R36, R108, R109 ;  /* 0x0000006c246d7223 */ /* 0x000fe2000001006d */
[----:B------:R-:W-:-:S02]  /*a530*/  @!P1 IADD3 R105, R149, 0x3, RZ ;  /* 0x0000000395699810 */ /* 0x000fc40007ffe0ff */
[----:B------:R-:W-:Y:S02]  /*a540*/  LEA R100, P5, R101, UR4, 0x2 ;  /* 0x0000000465647c11 */ /* 0x000fe4000f8a10ff */
[----:B------:R-:W-:Y:S01]  /*a550*/  LEA.HI.X.SX32 R106, R191, R144, 0x1, P4 ;  /* 0x00000090bf6a7211 */ /* 0x000fe200020f0eff */
[----:B------:R-:W-:Y:S01]  /*a560*/  FFMA.FTZ R110, R38, R110, R109 ;  /* 0x0000006e266e7223 */ /* 0x000fe2000001006d */
[----:B------:R-:W-:Y:S02]  /*a570*/  @!P1 ISETP.GE.AND P4, PT, R105, R0, PT ;  /* 0x000000006900920c */ /* 0x000fe40003f86270 */
[----:B------:R-:W-:Y:S02]  /*a580*/  LEA.HI.X R101, R101, UR5, R106, 0x2, P5 ;  /* 0x0000000565657c11 */ /* 0x000fe4000a8f146a */
[----:B------:R-:W-:Y:S01]  /*a590*/  IADD3 R105, P5, R190, R136, RZ ;  /* 0x00000088be697210 */ /* 0x000fe20007fbe0ff */
[C---:B------:R-:W-:Y:S01]  /*a5a0*/  FFMA.FTZ R108, R39.reuse, R107, R104 ;  /* 0x0000006b276c7223 */ /* 0x040fe20000010068 */
[----:B------:R-:W-:Y:S01]  /*a5b0*/  FFMA.FTZ R111, R39, R111, R110 ;  /* 0x0000006f276f7223 */ /* 0x000fe2000001006e */
[----:B------:R-:W-:-:S02]  /*a5c0*/  @!P1 FSEL R62, R62, RZ, !P3 ;  /* 0x000000ff3e3e9208 */ /* 0x000fc40005800000 */
[----:B------:R-:W-:Y:S02]  /*a5d0*/  LEA R104, P3, R105, UR4, 0x2 ;  /* 0x0000000469687c11 */ /* 0x000fe4000f8610ff */
[----:B------:R-:W-:Y:S02]  /*a5e0*/  LEA.HI.X.SX32 R110, R190, R144, 0x1, P5 ;  /* 0x00000090be6e7211 */ /* 0x000fe400028f0eff */
[----:B------:R-:W-:Y:S01]  /*a5f0*/  @!P1 FSEL R63, R63, RZ, !P0 ;  /* 0x000000ff3f3f9208 */ /* 0x000fe20004000000 */
[----:B------:R-:W-:Y:S01]  /*a600*/  FMUL.FTZ R113, R37, R113 ;  /* 0x0000007125717220 */ /* 0x000fe20000410000 */
[----:B------:R-:W-:Y:S01]  /*a610*/  IADD3 R109, P0, R189, R136, RZ ;  /* 0x00000088bd6d7210 */ /* 0x000fe20007f1e0ff */
[----:B------:R-:W-:Y:S01]  /*a620*/  FADD.FTZ R15, R108, R15 ;  /* 0x0000000f6c0f7221 */ /* 0x000fe20000010000 */
[----:B------:R-:W-:Y:S01]  /*a630*/  LEA.HI.X R105, R105, UR5, R110, 0x2, P3 ;  /* 0x0000000569697c11 */ /* 0x000fe200098f146e */
[----:B------:R-:W-:Y:S01]  /*a640*/  FFMA.FTZ R113, R36, R112, R113 ;  /* 0x0000007024717223 */ /* 0x000fe20000010071 */
[----:B------:R-:W-:-:S02]  /*a650*/  LEA.HI.X.SX32 R110, R189, R144, 0x1, P0 ;  /* 0x00000090bd6e7211 */ /* 0x000fc400000f0eff */
[----:B------:R-:W-:Y:S01]  /*a660*/  LEA R108, P0, R109, UR4, 0x2 ;  /* 0x000000046d6c7c11 */ /* 0x000fe2000f8010ff */
[----:B------:R-:W-:Y:S01]  /*a670*/  FMUL.FTZ R117, R37, R117 ;  /* 0x0000007525757220 */ /* 0x000fe20000410000 */
[----:B------:R-:W-:Y:S02]  /*a680*/  FFMA.FTZ R114, R38, R114, R113 ;  /* 0x0000007226727223 */ /* 0x000fe40000010071 */
[----:B------:R-:W-:Y:S02]  /*a690*/  LEA.HI.X R109, R109, UR5, R110, 0x2, P0 ;  /* 0x000000056d6d7c11 */ /* 0x000fe400080f146e */
[----:B------:R-:W-:Y:S01]  /*a6a0*/  IADD3 R113, P0, R188, R136, RZ ;  /* 0x00000088bc717210 */ /* 0x000fe20007f1e0ff */
[----:B------:R-:W-:Y:S01]  /*a6b0*/  FFMA.FTZ R117, R36, R116, R117 ;  /* 0x0000007424757223 */ /* 0x000fe20000010075 */
[----:B----4-:R-:W-:Y:S01]  /*a6c0*/  @!P1 FSEL R65, R65, RZ, !P2 ;  /* 0x000000ff41419208 */ /* 0x010fe20005000000 */
[----:B------:R-:W-:Y:S01]  /*a6d0*/  FMUL.FTZ R121, R37, R121 ;  /* 0x0000007925797220 */ /* 0x000fe20000410000 */
[----:B------:R-:W-:-:S02]  /*a6e0*/  LEA R112, P2, R113, UR4, 0x2 ;  /* 0x0000000471707c11 */ /* 0x000fc4000f8410ff */
[----:B------:R-:W-:Y:S01]  /*a6f0*/  LEA.HI.X.SX32 R116, R188, R144, 0x1, P0 ;  /* 0x00000090bc747211 */ /* 0x000fe200000f0eff */
[----:B------:R-:W-:Y:S01]  /*a700*/  FADD.FTZ R32, R129, R32 ;  /* 0x0000002081207221 */ /* 0x000fe20000010000 */
[----:B------:R-:W-:Y:S01]  /*a710*/  FFMA.FTZ R129, R36, R120, R121 ;  /* 0x0000007824817223 */ /* 0x000fe20000010079 */
[C---:B------:R-:W-:Y:S01]  /*a720*/  FFMA.FTZ R118, R38.reuse, R118, R117 ;  /* 0x0000007626767223 */ /* 0x040fe20000010075 */
[----:B------:R-:W-:Y:S02]  /*a730*/  LEA.HI.X R113, R113, UR5, R116, 0x2, P2 ;  /* 0x0000000571717c11 */ /* 0x000fe400090f1474 */
[----:B------:R-:W-:Y:S02]  /*a740*/  @!P1 IADD3 R121, R149, 0x3, RZ ;  /* 0x0000000395799810 */ /* 0x000fe40007ffe0ff */
[----:B------:R-:W-:Y:S01]  /*a750*/  IADD3 R117, P2, R187, R136, RZ ;  /* 0x00000088bb757210 */ /* 0x000fe20007f5e0ff */
[----:B------:R-:W-:Y:S01]  /*a760*/  FMUL.FTZ R125, R37, R125 ;  /* 0x0000007d257d7220 */ /* 0x000fe20000410000 */
[----:B------:R-:W-:Y:S01]  /*a770*/  FFMA.FTZ R120, R38, R122, R129 ;  /* 0x0000007a26787223 */ /* 0x000fe20000010081 */
[----:B------:R-:W-:-:S02]  /*a780*/  @!P1 FSEL R66, R66, RZ, !P6 ;  /* 0x000000ff42429208 */ /* 0x000fc40007000000 */
[----:B------:R-:W-:Y:S01]  /*a790*/  @!P1 ISETP.GE.AND P0, PT, R121, R0, PT ;  /* 0x000000007900920c */ /* 0x000fe20003f06270 */
[----:B------:R-:W-:Y:S01]  /*a7a0*/  FFMA.FTZ R121, R39, R115, R114 ;  /* 0x0000007327797223 */ /* 0x000fe20000010072 */
[----:B------:R-:W-:Y:S02]  /*a7b0*/  LEA R116, P6, R117, UR4, 0x2 ;  /* 0x0000000475747c11 */ /* 0x000fe4000f8c10ff */
[----:B------:R-:W-:Y:S01]  /*a7c0*/  LEA.HI.X.SX32 R122, R187, R144, 0x1, P2 ;  /* 0x00000090bb7a7211 */ /* 0x000fe200010f0eff */
[----:B------:R-:W-:Y:S01]  /*a7d0*/  FFMA.FTZ R125, R36, R124, R125 ;  /* 0x0000007c247d7223 */ /* 0x000fe2000001007d */
[----:B------:R-:W-:Y:S01]  /*a7e0*/  FADD.FTZ R150, R121, R150 ;  /* 0x0000009679967221 */ /* 0x000fe20000010000 */
[----:B------:R-:W-:Y:S01]  /*a7f0*/  @!P1 FSEL R67, R67, RZ, !P4 ;  /* 0x000000ff43439208 */ /* 0x000fe20006000000 */
[----:B------:R-:W-:Y:S01]  /*a800*/  @!P1 VIADD R107, R149, 0x1 ;  /* 0x00000001956b9836 */ /* 0x000fe20000000000 */
[----:B------:R-:W-:Y:S01]  /*a810*/  LEA.HI.X R117, R117, UR5, R122, 0x2, P6 ;  /* 0x0000000575757c11 */ /* 0x000fe2000b0f147a */
[----:B------:R-:W-:Y:S01]  /*a820*/  FFMA.FTZ R123, R39, R123, R120 ;  /* 0x0000007b277b7223 */ /* 0x000fe20000010078 */
[C---:B------:R-:W-:Y:S01]  /*a830*/  @!P1 ISETP.GE.AND P6, PT, R149.reuse, R0, PT ;  /* 0x000000009500920c */ /* 0x040fe20003fc6270 */
[----:B------:R-:W-:Y:S01]  /*a840*/  FFMA.FTZ R126, R38, R126, R125 ;  /* 0x0000007e267e7223 */ /* 0x000fe2000001007d */
[----:B------:R-:W-:Y:S01]  /*a850*/  IADD3 R121, P4, R186, R136, RZ ;  /* 0x00000088ba797210 */ /* 0x000fe20007f9e0ff */
[----:B------:R-:W-:Y:S01]  /*a860*/  @!P1 VIADD R125, R149, 0x1 ;  /* 0x00000001957d9836 */ /* 0x000fe20000000000 */
[----:B-----5:R-:W-:Y:S01]  /*a870*/  @!P1 FSEL R68, R68, RZ, !P6 ;  /* 0x000000ff44449208 */ /* 0x020fe20007000000 */
[----:B------:R-:W-:Y:S01]  /*a880*/  FMUL.FTZ R41, R37, R41 ;  /* 0x0000002925297220 */ /* 0x000fe20000410000 */
[----:B------:R-:W-:Y:S01]  /*a890*/  LEA R120, P6, R121, UR4, 0x2 ;  /* 0x0000000479787c11 */ /* 0x000fe2000f8c10ff */
[----:B------:R-:W-:Y:S01]  /*a8a0*/  FADD.FTZ R14, R111, R14 ;  /* 0x0000000e6f0e7221 */ /* 0x000fe20000010000 */
[----:B------:R-:W-:Y:S01]  /*a8b0*/  LEA.HI.X.SX32 R124, R186, R144, 0x1, P4 ;  /* 0x00000090ba7c7211 */ /* 0x000fe200020f0eff */
[----:B------:R-:W-:Y:S01]  /*a8c0*/  FFMA.FTZ R41, R36, R40, R41 ;  /* 0x0000002824297223 */ /* 0x000fe20000010029 */
[-C--:B------:R-:W-:Y:S01]  /*a8d0*/  @!P1 ISETP.GE.AND P2, PT, R125, R0.reuse, PT ;  /* 0x000000007d00920c */ /* 0x080fe20003f46270 */
[----:B------:R-:W-:Y:S01]  /*a8e0*/  FFMA.FTZ R106, R39, R103, R102 ;  /* 0x00000067276a7223 */ /* 0x000fe20000010066 */
[----:B------:R-:W-:Y:S01]  /*a8f0*/  @!P1 ISETP.GE.AND P5, PT, R107, R0, PT ;  /* 0x000000006b00920c */ /* 0x000fe20003fa6270 */
[----:B------:R-:W-:Y:S01]  /*a900*/  FMUL.FTZ R45, R37, R45 ;  /* 0x0000002d252d7220 */ /* 0x000fe20000410000 */
[----:B------:R-:W-:Y:S01]  /*a910*/  @!P1 IADD3 R125, R149, 0x2, RZ ;  /* 0x00000002957d9810 */ /* 0x000fe20007ffe0ff */
[----:B------:R-:W2:Y:S01]  /*a920*/  LDG.E.128.CONSTANT R112, desc[UR10][R112.64] ;  /* 0x0000000a70707981 */ /* 0x000ea2000c1e9d00 */
[----:B------:R-:W-:-:S02]  /*a930*/  LEA.HI.X R121, R121, UR5, R124, 0x2, P6 ;  /* 0x0000000579797c11 */ /* 0x000fc4000b0f147c */
[----:B------:R-:W-:Y:S01]  /*a940*/  IADD3 R40, P6, R185, R136, RZ ;  /* 0x00000088b9287210 */ /* 0x000fe20007fde0ff */
[----:B------:R-:W-:Y:S01]  /*a950*/  FFMA.FTZ R42, R38, R42, R41 ;  /* 0x0000002a262a7223 */ /* 0x000fe20000010029 */
[----:B------:R-:W-:Y:S01]  /*a960*/  @!P1 ISETP.GE.AND P4, PT, R125, R0, PT ;  /* 0x000000007d00920c */ /* 0x000fe20003f86270 */
[----:B------:R-:W3:Y:S01]  /*a970*/  LDG.E.128.CONSTANT R100, desc[UR10][R100.64] ;  /* 0x0000000a64647981 */ /* 0x000ee2000c1e9d00 */
[----:B------:R-:W-:Y:S02]  /*a980*/  @!P1 FSEL R69, R69, RZ, !P5 ;  /* 0x000000ff45459208 */ /* 0x000fe40006800000 */
[----:B------:R-:W-:Y:S02]  /*a990*/  LEA R124, P5, R40, UR4, 0x2 ;  /* 0x00000004287c7c11 */ /* 0x000fe4000f8a10ff */
[----:B------:R-:W-:-:S04]  /*a9a0*/  LEA.HI.X.SX32 R125, R185, R144, 0x1, P6 ;  /* 0x00000090b97d7211 */ /* 0x000fc800030f0eff */
[----:B------:R-:W-:Y:S02]  /*a9b0*/  LEA.HI.X R125, R40, UR5, R125, 0x2, P5 ;  /* 0x00000005287d7c11 */ /* 0x000fe4000a8f147d */
[C---:B------:R-:W-:Y:S02]  /*a9c0*/  IADD3 R40, P5, R184.reuse, R136, RZ ;  /* 0x00000088b8287210 */ /* 0x040fe40007fbe0ff */
[C---:B------:R-:W-:Y:S02]  /*a9d0*/  @!P1 ISETP.GE.AND P3, PT, R149.reuse, R0, PT ;  /* 0x000000009500920c */ /* 0x040fe40003f66270 */
[----:B------:R-:W-:Y:S02]  /*a9e0*/  LEA.HI.X.SX32 R41, R184, R144, 0x1, P5 ;  /* 0x00000090b8297211 */ /* 0x000fe400028f0eff */
[----:B------:R-:W-:Y:S02]  /*a9f0*/  LEA R128, P5, R40, UR4, 0x2 ;  /* 0x0000000428807c11 */ /* 0x000fe4000f8a10ff */
[----:B------:R-:W-:-:S02]  /*aa00*/  @!P1 IADD3 R111, R149, 0x2, RZ ;  /* 0x00000002956f9810 */ /* 0x000fc40007ffe0ff */
[----:B------:R-:W-:Y:S02]  /*aa10*/  @!P1 FSEL R64, R64, RZ, !P3 ;  /* 0x000000ff40409208 */ /* 0x000fe40005800000 */
[----:B------:R-:W-:Y:S01]  /*aa20*/  LEA.HI.X R129, R40, UR5, R41, 0x2, P5 ;  /* 0x0000000528817c11 */ /* 0x000fe2000a8f1429 */
[----:B------:R-:W-:Y:S01]  /*aa30*/  @!P1 VIADD R41, R149, 0x1 ;  /* 0x0000000195299836 */ /* 0x000fe20000000000 */
[----:B------:R-:W-:Y:S02]  /*aa40*/  @!P1 ISETP.GE.AND P3, PT, R111, R0, PT ;  /* 0x000000006f00920c */ /* 0x000fe40003f66270 */
[----:B------:R-:W-:Y:S01]  /*aa50*/  IADD3 R40, P5, R183, R136, RZ ;  /* 0x00000088b7287210 */ /* 0x000fe20007fbe0ff */
[----:B------:R-:W-:Y:S01]  /*aa60*/  FADD.FTZ R33, R106, R33 ;  /* 0x000000216a217221 */ /* 0x000fe20000010000 */
[----:B------:R-:W-:Y:S01]  /*aa70*/  @!P1 FSEL R70, R70, RZ, !P3 ;  /* 0x000000ff46469208 */ /* 0x000fe20005800000 */
[----:B------:R-:W4:Y:S01]  /*aa80*/  LDG.E.128.CONSTANT R104, desc[UR10][R104.64] ;  /* 0x0000000a68687981 */ /* 0x000f22000c1e9d00 */
[----:B------:R-:W-:-:S02]  /*aa90*/  @!P1 ISETP.GE.AND P3, PT, R41, R0, PT ;  /* 0x000000002900920c */ /* 0x000fc40003f66270 */
[----:B------:R-:W-:Y:S02]  /*aaa0*/  LEA.HI.X.SX32 R41, R183, R144, 0x1, P5 ;  /* 0x00000090b7297211 */ /* 0x000fe400028f0eff */
[----:B------:R-:W-:Y:S01]  /*aab0*/  @!P1 FSEL R71, R71, RZ, !P0 ;  /* 0x000000ff47479208 */ /* 0x000fe20004000000 */
[----:B------:R-:W-:Y:S01]  /*aac0*/  FFMA.FTZ R45, R36, R44, R45 ;  /* 0x0000002c242d7223 */ /* 0x000fe2000001002d */
[C---:B------:R-:W-:Y:S01]  /*aad0*/  LEA R132, P5, R40.reuse, UR4, 0x2 ;  /* 0x0000000428847c11 */ /* 0x040fe2000f8a10ff */
[----:B------:R-:W5:Y:S03]  /*aae0*/  LDG.E.128.CONSTANT R108, desc[UR10][R108.64] ;  /* 0x0000000a6c6c7981 */ /* 0x000f66000c1e9d00 */
[----:B------:R-:W-:Y:S01]  /*aaf0*/  LEA.HI.X R133, R40, UR5, R41, 0x2, P5 ;  /* 0x0000000528857c11 */ /* 0x000fe2000a8f1429 */
[C---:B------:R-:W-:Y:S01]  /*ab00*/  FFMA.FTZ R126, R39.reuse, R127, R126 ;  /* 0x0000007f277e7223 */ /* 0x040fe2000001007e */
[C---:B------:R-:W-:Y:S01]  /*ab10*/  IADD3 R40, P5, R182.reuse, R136, RZ ;  /* 0x00000088b6287210 */ /* 0x040fe20007fbe0ff */
[----:B------:R-:W-:Y:S01]  /*ab20*/  FFMA.FTZ R122, R39, R119, R118 ;  /* 0x00000077277a7223 */ /* 0x000fe20000010076 */
[----:B------:R-:W-:Y:S01]  /*ab30*/  @!P1 ISETP.GE.AND P0, PT, R149, R0, PT ;  /* 0x000000009500920c */ /* 0x000fe20003f06270 */
[----:B------:R-:W2:Y:S01]  /*ab40*/  LDG.E.128.CONSTANT R116, desc[UR10][R116.64] ;  /* 0x0000000a74747981 */ /* 0x000ea2000c1e9d00 */
[----:B------:R-:W-:-:S02]  /*ab50*/  LEA.HI.X.SX32 R41, R182, R144, 0x1, P5 ;  /* 0x00000090b6297211 */ /* 0x000fc400028f0eff */
[----:B------:R-:W-:Y:S01]  /*ab60*/  LEA R138, P5, R40, UR4, 0x2 ;  /* 0x00000004288a7c11 */ /* 0x000fe2000f8a10ff */
[----:B------:R-:W-:Y:S01]  /*ab70*/  FADD.FTZ R152, R123, R152 ;  /* 0x000000987b987221 */ /* 0x000fe20000010000 */
[----:B------:R-:W-:Y:S01]  /*ab80*/  @!P1 FSEL R72, R72, RZ, !P0 ;  /* 0x000000ff48489208 */ /* 0x000fe20004000000 */
[----:B------:R-:W2:Y:S01]  /*ab90*/  LDG.E.128.CONSTANT R128, desc[UR10][R128.64] ;  /* 0x0000000a80807981 */ /* 0x000ea2000c1e9d00 */
[----:B------:R-:W-:Y:S02]  /*aba0*/  LEA.HI.X R139, R40, UR5, R41, 0x2, P5 ;  /* 0x00000005288b7c11 */ /* 0x000fe4000a8f1429 */
[C---:B------:R-:W-:Y:S01]  /*abb0*/  IADD3 R41, P0, R181.reuse, R136, RZ ;  /* 0x00000088b5297210 */ /* 0x040fe20007f1e0ff */
[----:B------:R-:W2:Y:S03]  /*abc0*/  LDG.E.128.CONSTANT R132, desc[UR10][R132.64] ;  /* 0x0000000a84847981 */ /* 0x000ea6000c1e9d00 */
[----:B------:R-:W-:-:S02]  /*abd0*/  LEA.HI.X.SX32 R44, R181, R144, 0x1, P0 ;  /* 0x00000090b52c7211 */ /* 0x000fc400000f0eff */
[----:B------:R-:W-:-:S04]  /*abe0*/  LEA R140, P0, R41, UR4, 0x2 ;  /* 0x00000004298c7c11 */ /* 0x000fc8000f8010ff */
[----:B------:R-:W-:Y:S02]  /*abf0*/  LEA.HI.X R141, R41, UR5, R44, 0x2, P0 ;  /* 0x00000005298d7c11 */ /* 0x000fe400080f142c */
[C---:B------:R-:W-:Y:S02]  /*ac00*/  @!P1 IADD3 R41, R149.reuse, 0x2, RZ ;  /* 0x0000000295299810 */ /* 0x040fe40007ffe0ff */
[----:B------:R-:W-:Y:S02]  /*ac10*/  @!P1 IADD3 R127, R149, 0x3, RZ ;  /* 0x00000003957f9810 */ /* 0x000fe40007ffe0ff */
[----:B------:R-:W-:Y:S02]  /*ac20*/  @!P1 ISETP.GE.AND P0, PT, R41, R0, PT ;  /* 0x000000002900920c */ /* 0x000fe40003f06270 */
[----:B------:R-:W-:Y:S02]  /*ac30*/  @!P1 FSEL R73, R73, RZ, !P2 ;  /* 0x000000ff49499208 */ /* 0x000fe40005000000 */
[----:B------:R-:W-:-:S02]  /*ac40*/  @!P1 FSEL R74, R74, RZ, !P4 ;  /* 0x000000ff4a4a9208 */ /* 0x000fc40006000000 */
[----:B------:R-:W-:Y:S01]  /*ac50*/  @!P1 FSEL R77, R77, RZ, !P3 ;  /* 0x000000ff4d4d9208 */ /* 0x000fe20005800000 */
[----:B------:R-:W-:Y:S01]  /*ac60*/  FADD.FTZ R151, R122, R151 ;  /* 0x000000977a977221 */ /* 0x000fe20000010000 */
[----:B------:R-:W-:Y:S01]  /*ac70*/  @!P1 IADD3 R41, R149, 0x3, RZ ;  /* 0x0000000395299810 */ /* 0x000fe20007ffe0ff */
[----:B------:R-:W2:Y:S01]  /*ac80*/  LDG.E.128.CONSTANT R120, desc[UR10][R120.64] ;  /* 0x0000000a78787981 */ /* 0x000ea2000c1e9d00 */
[-C--:B------:R-:W-:Y:S02]  /*ac90*/  @!P1 ISETP.GE.AND P6, PT, R127, R0.reuse, PT ;  /* 0x000000007f00920c */ /* 0x080fe40003fc6270 */
[-C--:B------:R-:W-:Y:S01]  /*aca0*/  @!P1 ISETP.GE.AND P2, PT, R41, R0.reuse, PT ;  /* 0x000000002900920c */ /* 0x080fe20003f46270 */
[----:B------:R-:W-:Y:S01]  /*acb0*/  @!P1 VIADD R41, R149, 0x1 ;  /* 0x0000000195299836 */ /* 0x000fe20000000000 */
[----:B------:R-:W-:Y:S01]  /*acc0*/  @!P1 FSEL R75, R75, RZ, !P6 ;  /* 0x000000ff4b4b9208 */ /* 0x000fe20007000000 */
[----:B------:R-:W-:Y:S01]  /*acd0*/  FADD.FTZ R153, R126, R153 ;  /* 0x000000997e997221 */ /* 0x000fe20000010000 */
[-C--:B------:R-:W-:Y:S01]  /*ace0*/  @!P1 ISETP.GE.AND P6, PT, R149, R0.reuse, PT ;  /* 0x000000009500920c */ /* 0x080fe20003fc6270 */
[----:B------:R-:W2:Y:S01]  /*acf0*/  LDG.E.128.CONSTANT R124, desc[UR10][R124.64] ;  /* 0x0000000a7c7c7981 */ /* 0x000ea2000c1e9d00 */
[----:B------:R-:W-:-:S02]  /*ad00*/  @!P1 ISETP.GE.AND P4, PT, R41, R0, PT ;  /* 0x000000002900920c */ /* 0x000fc40003f86270 */
[----:B------:R-:W-:Y:S01]  /*ad10*/  @!P1 IADD3 R41, R149, 0x2, RZ ;  /* 0x0000000295299810 */ /* 0x000fe20007ffe0ff */
[----:B------:R-:W2:Y:S01]  /*ad20*/  LDG.E.128.CONSTANT R140, desc[UR10][R140.64] ;  /* 0x0000000a8c8c7981 */ /* 0x000ea2000c1e9d00 */
[----:B------:R-:W-:Y:S02]  /*ad30*/  @!P1 FSEL R76, R76, RZ, !P6 ;  /* 0x000000ff4c4c9208 */ /* 0x000fe40007000000 */
[----:B------:R-:W-:Y:S02]  /*ad40*/  @!P1 ISETP.GE.AND P6, PT, R41, R0, PT ;  /* 0x000000002900920c */ /* 0x000fe40003fc6270 */
[----:B------:R-:W-:-:S04]  /*ad50*/  @!P1 IADD3 R41, R149, 0x3, RZ ;  /* 0x0000000395299810 */ /* 0x000fc80007ffe0ff */
[-C--:B------:R-:W-:Y:S01]  /*ad60*/  @!P1 ISETP.GE.AND P3, PT, R41, R0.reuse, PT ;  /* 0x000000002900920c */ /* 0x080fe20003f66270 */
[----:B------:R-:W-:Y:S01]  /*ad70*/  @!P1 VIADD R41, R149, 0x1 ;  /* 0x0000000195299836 */ /* 0x000fe20000000000 */
[----:B------:R-:W-:Y:S02]  /*ad80*/  @!P1 FSEL R78, R78, RZ, !P0 ;  /* 0x000000ff4e4e9208 */ /* 0x000fe40004000000 */
[----:B------:R-:W-:Y:S02]  /*ad90*/  @!P1 FSEL R79, R79, RZ, !P2 ;  /* 0x000000ff4f4f9208 */ /* 0x000fe40005000000 */
[-C--:B------:R-:W-:Y:S02]  /*ada0*/  @!P1 ISETP.GE.AND P0, PT, R41, R0.reuse, PT ;  /* 0x000000002900920c */ /* 0x080fe40003f06270 */
[C---:B------:R-:W-:Y:S02]  /*adb0*/  @!P1 ISETP.GE.AND P2, PT, R149.reuse, R0, PT ;  /* 0x000000009500920c */ /* 0x040fe40003f46270 */
[----:B------:R-:W-:-:S02]  /*adc0*/  @!P1 IADD3 R41, R149, 0x2, RZ ;  /* 0x0000000295299810 */ /* 0x000fc40007ffe0ff */
[----:B------:R-:W-:Y:S02]  /*add0*/  @!P1 FSEL R80, R80, RZ, !P2 ;  /* 0x000000ff50509208 */ /* 0x000fe40005000000 */
[-C--:B------:R-:W-:Y:S02]  /*ade0*/  @!P1 ISETP.GE.AND P2, PT, R41, R0.reuse, PT ;  /* 0x000000002900920c */ /* 0x080fe40003f46270 */
[----:B------:R-:W-:Y:S02]  /*adf0*/  @!P1 IADD3 R41, R149, 0x3, RZ ;  /* 0x0000000395299810 */ /* 0x000fe40007ffe0ff */
[----:B------:R-:W-:Y:S02]  /*ae00*/  @!P1 FSEL R81, R81, RZ, !P4 ;  /* 0x000000ff51519208 */ /* 0x000fe40006000000 */
[----:B------:R-:W-:Y:S01]  /*ae10*/  @!P1 ISETP.GE.AND P4, PT, R41, R0, PT ;  /* 0x000000002900920c */ /* 0x000fe20003f86270 */
[----:B------:R-:W-:Y:S01]  /*ae20*/  @!P1 VIADD R41, R149, 0x1 ;  /* 0x0000000195299836 */ /* 0x000fe20000000000 */
[----:B------:R-:W-:-:S02]  /*ae30*/  @!P1 FSEL R82, R82, RZ, !P6 ;  /* 0x000000ff52529208 */ /* 0x000fc40007000000 */
[----:B------:R-:W-:Y:S02]  /*ae40*/  @!P1 FSEL R83, R83, RZ, !P3 ;  /* 0x000000ff53539208 */ /* 0x000fe40005800000 */
[-C--:B------:R-:W-:Y:S02]  /*ae50*/  @!P1 ISETP.GE.AND P6, PT, R41, R0.reuse, PT ;  /* 0x000000002900920c */ /* 0x080fe40003fc6270 */
[CC--:B------:R-:W-:Y:S02]  /*ae60*/  @!P1 ISETP.GE.AND P3, PT, R149.reuse, R0.reuse, PT ;  /* 0x000000009500920c */ /* 0x0c0fe40003f66270 */
[----:B------:R-:W-:Y:S02]  /*ae70*/  @!P1 IADD3 R41, R149, 0x2, RZ ;  /* 0x0000000295299810 */ /* 0x000fe40007ffe0ff */
[----:B------:R-:W-:Y:S02]  /*ae80*/  @!P1 FSEL R84, R84, RZ, !P3 ;  /* 0x000000ff54549208 */ /* 0x000fe40005800000 */
[----:B------:R-:W-:-:S02]  /*ae90*/  @!P1 ISETP.GE.AND P3, PT, R41, R0, PT ;  /* 0x000000002900920c */ /* 0x000fc40003f66270 */
        /* <DEDUP_REMOVED lines=10> */
[----:B------:R-:W-:Y:S02]  /*af40*/  @!P1 ISETP.GE.AND P4, PT, R41, R0, PT ;  /* 0x000000002900920c */ /* 0x000fe40003f86270 */
[----:B------:R-:W-:Y:S02]  /*af50*/  @!P1 IADD3 R41, R149, 0x3, RZ ;  /* 0x0000000395299810 */ /* 0x000fe40007ffe0ff */
[----:B------:R-:W-:-:S02]  /*af60*/  @!P1 FSEL R89, R89, RZ, !P6 ;  /* 0x000000ff59599208 */ /* 0x000fc40007000000 */
        /* <DEDUP_REMOVED lines=22> */
[----:B------:R-:W-:Y:S01]  /*b0d0*/  @!P1 ISETP.GE.AND P3, PT, R41, R0, PT ;  /* 0x000000002900920c */ /* 0x000fe20003f66270 */
[----:B------:R-:W-:Y:S01]  /*b0e0*/  @!P1 VIADD R41, R149, 0x1 ;  /* 0x0000000195299836 */ /* 0x000fe20000000000 */
[----:B------:R-:W-:Y:S02]  /*b0f0*/  IADD3 R40, P5, R180, R136, RZ ;  /* 0x00000088b4287210 */ /* 0x000fe40007fbe0ff */
[----:B------:R-:W2:Y:S01]  /*b100*/  LDG.E.128.CONSTANT R136, desc[UR10][R138.64] ;  /* 0x0000000a8a887981 */ /* 0x000ea2000c1e9d00 */
[----:B------:R-:W-:Y:S02]  /*b110*/  @!P1 FSEL R98, R98, RZ, !P0 ;  /* 0x000000ff62629208 */ /* 0x000fe40004000000 */
[----:B------:R-:W-:-:S02]  /*b120*/  @!P1 ISETP.GE.AND P0, PT, R41, R0, PT ;  /* 0x000000002900920c */ /* 0x000fc40003f06270 */
[----:B------:R-:W-:Y:S02]  /*b130*/  LEA.HI.X.SX32 R41, R180, R144, 0x1, P5 ;  /* 0x00000090b4297211 */ /* 0x000fe400028f0eff */
[----:B------:R-:W-:-:S04]  /*b140*/  LEA R144, P5, R40, UR4, 0x2 ;  /* 0x0000000428907c11 */ /* 0x000fc8000f8a10ff */
[----:B------:R-:W-:-:S06]  /*b150*/  LEA.HI.X R145, R40, UR5, R41, 0x2, P5 ;  /* 0x0000000528917c11 */ /* 0x000fcc000a8f1429 */
[----:B------:R-:W2:Y:S01]  /*b160*/  LDG.E.128.CONSTANT R144, desc[UR10][R144.64] ;  /* 0x0000000a90907981 */ /* 0x000ea2000c1e9d00 */
[----:B------:R-:W-:Y:S02]  /*b170*/  @!P1 IADD3 R41, R149, 0x2, RZ ;  /* 0x0000000295299810 */ /* 0x000fe40007ffe0ff */
[----:B------:R-:W-:Y:S02]  /*b180*/  @!P1 FSEL R99, R99, RZ, !P2 ;  /* 0x000000ff63639208 */ /* 0x000fe40005000000 */
[-C--:B------:R-:W-:Y:S02]  /*b190*/  @!P1 ISETP.GE.AND P5, PT, R41, R0.reuse, PT ;  /* 0x000000002900920c */ /* 0x080fe40003fa6270 */
[C---:B------:R-:W-:Y:S02]  /*b1a0*/  @!P1 ISETP.GE.AND P2, PT, R149.reuse, R0, PT ;  /* 0x000000009500920c */ /* 0x040fe40003f46270 */
[----:B------:R-:W-:Y:S02]  /*b1b0*/  @!P1 IADD3 R41, R149, 0x3, RZ ;  /* 0x0000000395299810 */ /* 0x000fe40007ffe0ff */
[----:B---3--:R-:W-:-:S02]  /*b1c0*/  @!P1 FSEL R100, R100, RZ, !P2 ;  /* 0x000000ff64649208 */ /* 0x008fc40005000000 */
[----:B------:R-:W-:Y:S01]  /*b1d0*/  @!P1 ISETP.GE.AND P2, PT, R41, R0, PT ;  /* 0x000000002900920c */ /* 0x000fe20003f46270 */
[----:B------:R-:W-:Y:S01]  /*b1e0*/  @!P1 VIADD R41, R149, 0x1 ;  /* 0x0000000195299836 */ /* 0x000fe20000000000 */
[----:B------:R-:W-:-:S04]  /*b1f0*/  @!P1 FSEL R101, R101, RZ, !P4 ;  /* 0x000000ff65659208 */ /* 0x000fc80006000000 */
[-C--:B------:R-:W-:Y:S02]  /*b200*/  @!P1 ISETP.GE.AND P4, PT, R41, R0.reuse, PT ;  /* 0x000000002900920c */ /* 0x080fe40003f86270 */
[----:B------:R-:W-:Y:S02]  /*b210*/  @!P1 IADD3 R41, R149, 0x2, RZ ;  /* 0x0000000295299810 */ /* 0x000fe40007ffe0ff */
[----:B------:R-:W-:Y:S02]  /*b220*/  @!P1 FSEL R102, R102, RZ, !P6 ;  /* 0x000000ff66669208 */ /* 0x000fe40007000000 */
[----:B------:R-:W-:Y:S02]  /*b230*/  @!P1 FSEL R103, R103, RZ, !P3 ;  /* 0x000000ff67679208 */ /* 0x000fe40005800000 */
[-C--:B------:R-:W-:Y:S02]  /*b240*/  @!P1 ISETP.GE.AND P6, PT, R41, R0.reuse, PT ;  /* 0x000000002900920c */ /* 0x080fe40003fc6270 */
[----:B------:R-:W-:-:S02]  /*b250*/  @!P1 ISETP.GE.AND P3, PT, R149, R0, PT ;  /* 0x000000009500920c */ /* 0x000fc40003f66270 */
[----:B------:R-:W-:Y:S02]  /*b260*/  @!P1 IADD3 R41, R149, 0x3, RZ ;  /* 0x0000000395299810 */ /* 0x000fe40007ffe0ff */
[----:B----4-:R-:W-:Y:S02]  /*b270*/  @!P1 FSEL R104, R104, RZ, !P3 ;  /* 0x000000ff68689208 */ /* 0x010fe40005800000 */
        /* <DEDUP_REMOVED lines=10> */
[----:B-----5:R-:W-:Y:S02]  /*b320*/  @!P1 FSEL R108, R108, RZ, !P2 ;  /* 0x000000ff6c6c9208 */ /* 0x020fe40005000000 */
        /* <DEDUP_REMOVED lines=21> */
[----:B------:R-:W-:Y:S02]  /*b480*/  @!P1 FSEL R116, R116, RZ, !P2 ;  /* 0x000000ff74749208 */ /* 0x000fe40005000000 */
        /* <DEDUP_REMOVED lines=60> */
[-C--:B------:R-:W-:Y:S01]  /*b850*/  @!P1 ISETP.GE.AND P5, PT, R149, R0.reuse, PT ;  /* 0x000000009500920c */ /* 0x080fe20003fa6270 */
[----:B------:R-:W-:Y:S01]  /*b860*/  VIADD R251, R251, 0x4 ;  /* 0x00000004fbfb7836 */ /* 0x000fe20000000000 */
[----:B------:R-:W-:Y:S02]  /*b870*/  @!P1 IADD3 R41, R149, 0x3, RZ ;  /* 0x0000000395299810 */ /* 0x000fe40007ffe0ff */
[----:B------:R-:W-:Y:S02]  /*b880*/  @!P1 FSEL R140, R140, RZ, !P5 ;  /* 0x000000ff8c8c9208 */ /* 0x000fe40006800000 */
[----:B------:R-:W-:Y:S02]  /*b890*/  @!P1 ISETP.GE.AND P5, PT, R41, R0, PT ;  /* 0x000000002900920c */ /* 0x000fe40003fa6270 */
[----:B------:R-:W-:Y:S01]  /*b8a0*/  @!P1 FSEL R141, R141, RZ, !P4 ;  /* 0x000000ff8d8d9208 */ /* 0x000fe20006000000 */
[----:B------:R0:W-:Y:S01]  /*b8b0*/  STL [R1+0x60], R251 ;  /* 0x000060fb01007387 */ /* 0x0001e20000100800 */
[----:B------:R-:W-:-:S02]  /*b8c0*/  @!P1 IADD3 R41, R149, 0x2, RZ ;  /* 0x0000000295299810 */ /* 0x000fc40007ffe0ff */
[-C--:B------:R-:W-:Y:S02]  /*b8d0*/  @!P1 ISETP.GE.AND P4, PT, R149, R0.reuse, PT ;  /* 0x000000009500920c */ /* 0x080fe40003f86270 */
[----:B------:R-:W-:Y:S01]  /*b8e0*/  @!P1 FSEL R145, R145, RZ, !P0 ;  /* 0x000000ff91919208 */ /* 0x000fe20004000000 */
[C---:B------:R-:W-:Y:S01]  /*b8f0*/  FMUL.FTZ R49, R37.reuse, R49 ;  /* 0x0000003125317220 */ /* 0x040fe20000410000 */
[----:B------:R-:W-:Y:S01]  /*b900*/  @!P1 FSEL R142, R142, RZ, !P6 ;  /* 0x000000ff8e8e9208 */ /* 0x000fe20007000000 */
[----:B------:R-:W-:Y:S01]  /*b910*/  FMUL.FTZ R53, R37, R53 ;  /* 0x0000003525357220 */ /* 0x000fe20000410000 */
[----:B------:R-:W-:Y:S01]  /*b920*/  @!P1 ISETP.GE.AND P6, PT, R41, R0, PT ;  /* 0x000000002900920c */ /* 0x000fe20003fc6270 */
[C---:B------:R-:W-:Y:S01]  /*b930*/  FMUL.FTZ R57, R37.reuse, R57 ;  /* 0x0000003925397220 */ /* 0x040fe20000410000 */
        /* <DEDUP_REMOVED lines=21> */
[----:B------:R-:W-:Y:S01]  /*ba90*/  @!P1 FSEL R144, R144, RZ, !P4 ;  /* 0x000000ff90909208 */ /* 0x000fe20006000000 */
[----:B------:R-:W-:Y:S01]  /*baa0*/  FMUL.FTZ R37, R37, R145 ;  /* 0x0000009125257220 */ /* 0x000fe20000410000 */
[----:B------:R-:W-:Y:S01]  /*bab0*/  ISETP.GE.AND P0, PT, R251, R252, PT ;  /* 0x000000fcfb00720c */ /* 0x000fe20003f06270 */
[C---:B------:R-:W-:Y:S01]  /*bac0*/  FFMA.FTZ R48, R36.reuse, R48, R49 ;  /* 0x0000003024307223 */ /* 0x040fe20000010031 */
        /* <DEDUP_REMOVED lines=22> */
[----:B------:R-:W-:Y:S01]  /*bc30*/  FFMA.FTZ R141, R36, R140, R141 ;  /* 0x0000008c248d7223 */ /* 0x000fe2000001008d */
[----:B------:R-:W-:Y:S01]  /*bc40*/  @!P1 FSEL R146, R146, RZ, !P6 ;  /* 0x000000ff92929208 */ /* 0x000fe20007000000 */
[----:B------:R-:W-:Y:S01]  /*bc50*/  FFMA.FTZ R37, R36, R144, R37 ;  /* 0x0000009024257223 */ /* 0x000fe20000010025 */
[----:B------:R-:W-:Y:S01]  /*bc60*/  @!P1 FSEL R139, R139, RZ, !P2 ;  /* 0x000000ff8b8b9208 */ /* 0x000fe20005000000 */
[C---:B------:R-:W-:Y:S01]  /*bc70*/  FFMA.FTZ R46, R38.reuse, R46, R45 ;  /* 0x0000002e262e7223 */ /* 0x040fe2000001002d */
[----:B------:R-:W-:Y:S01]  /*bc80*/  @!P1 FSEL R143, R143, RZ, !P3 ;  /* 0x000000ff8f8f9208 */ /* 0x000fe20005800000 */
        /* <DEDUP_REMOVED lines=24> */
[----:B------:R-:W-:Y:S01]  /*be10*/  @!P1 FSEL R147, R147, RZ, !P5 ;  /* 0x000000ff93939208 */ /* 0x000fe20006800000 */
[----:B------:R-:W-:Y:S01]  /*be20*/  FFMA.FTZ R38, R38, R146, R37 ;  /* 0x0000009226267223 */ /* 0x000fe20000010025 */
        /* <DEDUP_REMOVED lines=54> */
[----:B0-----:R-:W-:Y:S06]  /*c190*/  @!P0 BRA `(.L_x_26146) ;  /* 0xffffffa800bc8947 */ /* 0x001fec000383ffff */
.L_x_26145:
[----:B------:R-:W-:Y:S05]  /*c1a0*/  BSYNC B0 ;  /* 0x0000000000007941 */ /* 0x000fea0003800000 */
.L_x_26144:
[----:B------:R-:W0:Y:S01]  /*c1b0*/  SHFL.BFLY PT, R42, R3, 0x4, 0x1f ;  /* 0x0c801f00032a7f89 */ /* 0x000e2200000e0000 */
[----:B------:R-:W-:Y:S01]  /*c1c0*/  LOP3.LUT R36, R250, 0xffffffc0, RZ, 0xc0, !PT ;  /* 0xffffffc0fa247812 */ /* 0x000fe200078ec0ff */
[----:B------:R-:W-:Y:S01]  /*c1d0*/  BSSY B0, `(.L_x_26147) ;  /* 0x00001d1000007945 */ /* 0x000fe20003800000 */
[----:B------:R-:W-:Y:S01]  /*c1e0*/  LOP3.LUT P0, RZ, R244, 0x7, RZ, 0xc0, !PT ;  /* 0x00000007f4ff7812 */ /* 0x000fe2000780c0ff */
[----:B------:R-:W1:Y:S03]  /*c1f0*/  SHFL.BFLY PT, R45, R2, 0x4, 0x1f ;  /* 0x0c801f00022d7f89 */ /* 0x000e6600000e0000 */
[----:B------:R-:W-:Y:S01]  /*c200*/  ISETP.NE.OR P1, PT, R36, 0x40, P0 ;  /* 0x000000402400780c */ /* 0x000fe20000725670 */
[----:B------:R-:W2:Y:S04]  /*c210*/  SHFL.BFLY PT, R0, R27, 0x4, 0x1f ;  /* 0x0c801f001b007f89 */ /* 0x000ea800000e0000 */
[----:B------:R-:W3:Y:S04]  /*c220*/  SHFL.BFLY PT, R37, R10, 0x4, 0x1f ;  /* 0x0c801f000a257f89 */ /* 0x000ee800000e0000 */
[----:B------:R-:W4:Y:S04]  /*c230*/  SHFL.BFLY PT, R41, R6, 0x4, 0x1f ;  /* 0x0c801f0006297f89 */ /* 0x000f2800000e0000 */
        /* <DEDUP_REMOVED lines=12> */
[----:B------:R-:W5:Y:S04]  /*c300*/  SHFL.BFLY PT, R51, R24, 0x4, 0x1f ;  /* 0x0c801f0018337f89 */ /* 0x000f6800000e0000 */
[----:B------:R-:W5:Y:S01]  /*c310*/  SHFL.BFLY PT, R53, R20, 0x4, 0x1f ;  /* 0x0c801f0014357f89 */ /* 0x000f6200000e0000 */
[----:B0-----:R-:W-:Y:S01]  /*c320*/  FADD.FTZ R47, R47, R16 ;  /* 0x000000102f2f7221 */ /* 0x001fe20000010000 */
[----:B-1----:R-:W-:Y:S02]  /*c330*/  FADD.FTZ R18, R3, R18 ;  /* 0x0000001203127221 */ /* 0x002fe40000010000 */
[----:B------:R-:W0:Y:S01]  /*c340*/  SHFL.BFLY PT, R39, R8, 0x4, 0x1f ;  /* 0x0c801f0008277f89 */ /* 0x000e2200000e0000 */
[----:B--2---:R-:W-:-:S03]  /*c350*/  FADD.FTZ R35, R2, R35 ;  /* 0x0000002302237221 */ /* 0x004fc60000010000 */
[----:B------:R-:W1:Y:S01]  /*c360*/  SHFL.BFLY PT, R3, R156, 0x4, 0x1f ;  /* 0x0c801f009c037f89 */ /* 0x000e6200000e0000 */
[----:B---3--:R-:W-:-:S03]  /*c370*/  FADD.FTZ R40, R40, R5 ;  /* 0x0000000528287221 */ /* 0x008fc60000010000 */
[----:B------:R-:W2:Y:S01]  /*c380*/  SHFL.BFLY PT, R2, R159, 0x4, 0x1f ;  /* 0x0c801f009f027f89 */ /* 0x000ea200000e0000 */
[----:B----4-:R-:W-:-:S03]  /*c390*/  FADD.FTZ R16, R10, R21 ;  /* 0x000000150a107221 */ /* 0x010fc60000010000 */
[----:B------:R-:W3:Y:S01]  /*c3a0*/  SHFL.BFLY PT, R4, R17, 0x4, 0x1f ;  /* 0x0c801f0011047f89 */ /* 0x000ee200000e0000 */
[----:B-----5:R-:W-:-:S03]  /*c3b0*/  FADD.FTZ R51, R51, R24 ;  /* 0x0000001833337221 */ /* 0x020fc60000010000 */
[----:B------:R-:W4:Y:S01]  /*c3c0*/  SHFL.BFLY PT, R6, R33, 0x4, 0x1f ;  /* 0x0c801f0021067f89 */ /* 0x000f2200000e0000 */
[----:B------:R-:W-:-:S03]  /*c3d0*/  FADD.FTZ R53, R53, R20 ;  /* 0x0000001435357221 */ /* 0x000fc60000010000 */
        /* <DEDUP_REMOVED lines=42> */
[----:B------:R-:W-:-:S03]  /*c680*/  FADD.FTZ R46, R46, R13 ;  /* 0x0000000d2e2e7221 */ /* 0x000fc60000010000 */
        /* <DEDUP_REMOVED lines=73> */
[----:B-1----:R-:W-:Y:S01]  /*cb20*/  FADD.FTZ R131, R3, R0 ;  /* 0x0000000003837221 */ /* 0x002fe20000010000 */
[----:B------:R-:W-:Y:S02]  /*cb30*/  SHF.R.S32.HI R3, RZ, 0x1f, R250 ;  /* 0x0000001fff037819 */ /* 0x000fe400000114fa */
[----:B------:R-:W1:Y:S01]  /*cb40*/  SHFL.BFLY PT, R58, R157, 0x4, 0x1f ;  /* 0x0c801f009d3a7f89 */ /* 0x000e6200000e0000 */
[----:B--2---:R-:W-:Y:S01]  /*cb50*/  FADD.FTZ R133, R5, R2 ;  /* 0x0000000205857221 */ /* 0x004fe20000010000 */
[----:B------:R-:W-:Y:S02]  /*cb60*/  LEA.HI R3, R3, R250, RZ, 0x5 ;  /* 0x000000fa03037211 */ /* 0x000fe400078f28ff */
[----:B------:R-:W2:Y:S01]  /*cb70*/  SHFL.BFLY PT, R65, R26, 0x2, 0x1f ;  /* 0x0c401f001a417f89 */ /* 0x000ea200000e0000 */
[----:B---3--:R-:W-:Y:S01]  /*cb80*/  FADD.FTZ R164, R29, R164 ;  /* 0x000000a41da47221 */ /* 0x008fe20000010000 */
[----:B------:R-:W-:-:S02]  /*cb90*/  SHF.R.S32.HI R3, RZ, 0x5, R3 ;  /* 0x00000005ff037819 */ /* 0x000fc40000011403 */
        /* <DEDUP_REMOVED lines=192> */
[----:B--2---:R-:W-:-:S03]  /*d7a0*/  FADD.FTZ R247, R107, R0 ;  /* 0x000000006bf77221 */ /* 0x004fc60000010000 */
[----:B------:R-:W2:Y:S04]  /*d7b0*/  SHFL.BFLY PT, R10, R89, 0x1, 0x1f ;  /* 0x0c201f00590a7f89 */ /* 0x000ea800000e0000 */
[----:B------:R-:W2:Y:S01]  /*d7c0*/  SHFL.BFLY PT, R12, R91, 0x1, 0x1f ;  /* 0x0c201f005b0c7f89 */ /* 0x000ea200000e0000 */
[----:B---3--:R-:W-:Y:S01]  /*d7d0*/  FADD.FTZ R0, R113, R2 ;  /* 0x0000000271007221 */ /* 0x008fe20000010000 */
[----:B------:R-:W-:Y:S02]  /*d7e0*/  SHF.L.U32 R2, R3, 0x8, RZ ;  /* 0x0000000803027819 */ /* 0x000fe400000006ff */
        /* <DEDUP_REMOVED lines=32> */
[----:B0-----:R-:W-:Y:S01]  /*d9f0*/  FADD.FTZ R245, R105, R32 ;  /* 0x0000002069f57221 */ /* 0x001fe20000010000 */
[----:B-1----:R-:W-:Y:S01]  /*da00*/  FADD.FTZ R249, R109, R34 ;  /* 0x000000226df97221 */ /* 0x002fe20000010000 */
[----:B--2---:R-:W-:Y:S01]  /*da10*/  FADD.FTZ R251, R111, R36 ;  /* 0x000000246ffb7221 */ /* 0x004fe20000010000 */
[----:B------:R-:W-:Y:S01]  /*da20*/  FADD.FTZ R130, R115, R130 ;  /* 0x0000008273827221 */ /* 0x000fe20000010000 */
[----:B---3--:R-:W-:Y:S01]  /*da30*/  FADD.FTZ R132, R117, R132 ;  /* 0x0000008475847221 */ /* 0x008fe20000010000 */
[----:B------:R-:W-:Y:S06]  /*da40*/  @P1 BRA `(.L_x_26148) ;  /* 0x0000000400241947 */ /* 0x000fec0003800000 */
        /* <DEDUP_REMOVED lines=73> */
.L_x_26148:
[----:B------:R-:W-:Y:S05]  /*dee0*/  BSYNC B0 ;  /* 0x0000000000007941 */ /* 0x000fea0003800000 */
.L_x_26147:
        /* <DEDUP_REMOVED lines=13> */
[----:B0-----:R-:W0:Y:S04]  /*dfc0*/  LDS R4, [R9] ;  /* 0x0000000009047984 */ /* 0x001e280000000800 */
        /* <DEDUP_REMOVED lines=37> */
[----:B---3--:R-:W-:Y:S02]  /*e220*/  FADD.FTZ R159, R159, R32 ;  /* 0x000000209f9f7221 */ /* 0x008fe40000010000 */
        /* <DEDUP_REMOVED lines=81> */
[----:B------:R-:W-:Y:S01]  /*e740*/  FADD.FTZ R243, R243, R68 ;  /* 0x00000044f3f37221 */ /* 0x000fe20000010000 */
[----:B--2---:R-:W-:Y:S01]  /*e750*/  FADD.FTZ R245, R245, R70 ;  /* 0x00000046f5f57221 */ /* 0x004fe20000010000 */
[----:B---3--:R-:W-:Y:S01]  /*e760*/  FADD.FTZ R247, R247, R72 ;  /* 0x00000048f7f77221 */ /* 0x008fe20000010000 */
[----:B----4-:R-:W-:Y:S01]  /*e770*/  FADD.FTZ R249, R249, R74 ;  /* 0x0000004af9f97221 */ /* 0x010fe20000010000 */
[----:B-----5:R-:W-:Y:S01]  /*e780*/  FADD.FTZ R251, R251, R76 ;  /* 0x0000004cfbfb7221 */ /* 0x020fe20000010000 */
[----:B------:R-:W-:Y:S01]  /*e790*/  FADD.FTZ R0, R0, R3 ;  /* 0x0000000300007221 */ /* 0x000fe20000010000 */
[----:B------:R-:W-:Y:S01]  /*e7a0*/  FADD.FTZ R130, R130, R5 ;  /* 0x0000000582827221 */ /* 0x000fe20000010000 */
[----:B------:R-:W-:-:S07]  /*e7b0*/  FADD.FTZ R132, R132, R7 ;  /* 0x0000000784847221 */ /* 0x000fce0000010000 */
.L_x_26150:
[----:B------:R-:W-:Y:S05]  /*e7c0*/  BSYNC B0 ;  /* 0x0000000000007941 */ /* 0x000fea0003800000 */
.L_x_26149:
        /* <DEDUP_REMOVED lines=12> */
[----:B0-----:R-:W-:-:S05]  /*e890*/  LEA R4, R3, UR4, 0x2 ;  /* 0x0000000403047c11 */ /* 0x001fca000f8e10ff */
        /* <DEDUP_REMOVED lines=64> */
.L_x_26152:
[----:B------:R-:W-:Y:S05]  /*eca0*/  BSYNC B0 ;  /* 0x0000000000007941 */ /* 0x000fea0003800000 */
.L_x_26151:
        /* <DEDUP_REMOVED lines=13> */
[----:B------:R-:W2:Y:S04]  /*ed80*/  LDS R2, [R9] ;  /* 0x0000000009027984 */ /* 0x000ea80000000800 */
[----:B01----:R-:W0:Y:S04]  /*ed90*/  LDS R4, [R9+0x10] ;  /* 0x0000100009047984 */ /* 0x003e280000000800 */
[----:B------:R-:W1:Y:S04]  /*eda0*/  LDS R6, [R9+0x20] ;  /* 0x0000200009067984 */ /* 0x000e680000000800 */
        /* <DEDUP_REMOVED lines=10> */
[----:B0-----:R-:W-:-:S03]  /*ee50*/  FADD.FTZ R133, R133, R4 ;  /* 0x0000000485857221 */ /* 0x001fc60000010000 */
[----:B------:R-:W0:Y:S01]  /*ee60*/  LDS R26, [R9+0xc0] ;  /* 0x0000c000091a7984 */ /* 0x000e220000000800 */
        /* <DEDUP_REMOVED lines=20> */
[----:B0-----:R-:W-:-:S03]  /*efb0*/  FADD.FTZ R155, R155, R26 ;  /* 0x0000001a9b9b7221 */ /* 0x001fc60000010000 */
[----:B------:R-:W0:Y:S01]  /*efc0*/  LDS R48, [R9+0x170] ;  /* 0x0001700009307984 */ /* 0x000e220000000800 */
[----:B-1----:R-:W-:Y:S01]  /*efd0*/  FADD.FTZ R157, R157, R28 ;  /* 0x0000001c9d9d7221 */ /* 0x002fe20000010000 */
[----:B---3--:R-:W-:Y:S02]  /*efe0*/  FADD.FTZ R159, R159, R30 ;  /* 0x0000001e9f9f7221 */ /* 0x008fe40000010000 */
[----:B------:R-:W1:Y:S01]  /*eff0*/  LDS R2, [R9+0x180] ;  /* 0x0001800009027984 */ /* 0x000e620000000800 */
        /* <DEDUP_REMOVED lines=17> */
[----:B------:R-:W0:Y:S04]  /*f110*/  LDS R20, [R9+0x210] ;  /* 0x0002100009147984 */ /* 0x000e280000000800 */
        /* <DEDUP_REMOVED lines=21> */
[----:B------:R-:W-:-:S03]  /*f270*/  FADD.FTZ R199, R199, R22 ;  /* 0x00000016c7c77221 */ /* 0x000fc60000010000 */
        /* <DEDUP_REMOVED lines=39> */
[----:B0-----:R-:W-:Y:S01]  /*f4f0*/  FADD.FTZ R241, R241, R64 ;  /* 0x00000040f1f17221 */ /* 0x001fe20000010000 */
[----:B------:R-:W-:Y:S01]  /*f500*/  FADD.FTZ R243, R243, R66 ;  /* 0x00000042f3f37221 */ /* 0x000fe20000010000 */
[----:B-1----:R-:W-:Y:S01]  /*f510*/  FADD.FTZ R245, R245, R68 ;  /* 0x00000044f5f57221 */ /* 0x002fe20000010000 */
[----:B---3--:R-:W-:Y:S01]  /*f520*/  FADD.FTZ R247, R247, R70 ;  /* 0x00000046f7f77221 */ /* 0x008fe20000010000 */
[----:B----4-:R-:W-:Y:S01]  /*f530*/  FADD.FTZ R249, R249, R72 ;  /* 0x00000048f9f97221 */ /* 0x010fe20000010000 */
[----:B-----5:R-:W-:Y:S01]  /*f540*/  FADD.FTZ R251, R251, R74 ;  /* 0x0000004afbfb7221 */ /* 0x020fe20000010000 */
[----:B------:R-:W-:Y:S01]  /*f550*/  FADD.FTZ R0, R0, R3 ;  /* 0x0000000300007221 */ /* 0x000fe20000010000 */
[----:B------:R-:W-:Y:S01]  /*f560*/  FADD.FTZ R130, R130, R5 ;  /* 0x0000000582827221 */ /* 0x000fe20000010000 */
[----:B------:R-:W-:-:S07]  /*f570*/  FADD.FTZ R132, R132, R7 ;  /* 0x0000000784847221 */ /* 0x000fce0000010000 */
.L_x_26154:
[----:B------:R-:W-:Y:S05]  /*f580*/  BSYNC B0 ;  /* 0x0000000000007941 */ /* 0x000fea0003800000 */
.L_x_26153:
[----:B------:R-:W-:Y:S06]  /*f590*/  BAR.SYNC.DEFER_BLOCKING 0x0 ;  /* 0x0000000000007b1d */ /* 0x000fec0000010000 */
[----:B------:R-:W-:Y:S05]  /*f5a0*/  @P2 EXIT ;  /* 0x000000000000294d */ /* 0x000fea0003800000 */
[----:B------:R-:W-:Y:S05]  /*f5b0*/  @P0 EXIT ;  /* 0x000000000000094d */ /* 0x000fea0003800000 */
[----:B------:R-:W2:Y:S01]  /*f5c0*/  S2UR UR5, SR_CTAID.Y ;  /* 0x00000000000579c3 */ /* 0x000ea20000002600 */
[----:B------:R-:W-:Y:S01]  /*f5d0*/  ULDC UR4, c[0x0][0xc] ;  /* 0x0000030000047ab9 */ /* 0x000fe20000000800 */
[----:B------:R-:W-:Y:S01]  /*f5e0*/  ULDC UR6, c[0x0][0x14] ;  /* 0x0000050000067ab9 */ /* 0x000fe20000000800 */
[----:B------:R-:W-:-:S04]  /*f5f0*/  SHF.R.S32.HI R3, RZ, 0x1f, R244 ;  /* 0x0000001fff037819 */ /* 0x000fc800000114f4 */
[----:B------:R-:W-:Y:S01]  /*f600*/  LEA.HI R3, R3, R244, RZ, 0x3 ;  /* 0x000000f403037211 */ /* 0x000fe200078f18ff */
[----:B------:R-:W3:Y:S03]  /*f610*/  S2UR UR7, SR_CTAID.X ;  /* 0x00000000000779c3 */ /* 0x000ee60000002500 */
[----:B------:R-:W-:-:S04]  /*f620*/  SHF.R.S32.HI R122, RZ, 0x3, R3 ;  /* 0x00000003ff7a7819 */ /* 0x000fc80000011403 */
[C---:B------:R-:W-:Y:S01]  /*f630*/  IADD3 R3, R122.reuse, 0x8, RZ ;  /* 0x000000087a037810 */ /* 0x040fe20007ffe0ff */
[----:B------:R-:W4:Y:S01]  /*f640*/  S2UR UR8, SR_CTAID.Z ;  /* 0x00000000000879c3 */ /* 0x000f220000002700 */
[C---:B------:R-:W-:Y:S01]  /*f650*/  VIADD R2, R122.reuse, 0x4 ;  /* 0x000000047a027836 */ /* 0x040fe20000000000 */
[C---:B01----:R-:W-:Y:S01]  /*f660*/  IADD3 R4, R122.reuse, 0xc, RZ ;  /* 0x0000000c7a047810 */ /* 0x043fe20007ffe0ff */
[----:B------:R-:W-:Y:S01]  /*f670*/  VIADD R13, R122, 0x1c ;  /* 0x0000001c7a0d7836 */ /* 0x000fe20000000000 */
[----:B--2---:R-:W-:Y:S02]  /*f680*/  UIMAD UR4, UR5, UR4, URZ ;  /* 0x00000004050472a4 */ /* 0x004fe4000f8e023f */
[----:B---3--:R-:W-:Y:S02]  /*f690*/  UIMAD UR5, UR7, UR6, URZ ;  /* 0x00000006070572a4 */ /* 0x008fe4000f8e023f */
[----:B------:R-:W-:Y:S02]  /*f6a0*/  UIMAD UR6, UR4, UR6, URZ ;  /* 0x00000006040672a4 */ /* 0x000fe4000f8e023f */
[----:B------:R-:W-:-:S02]  /*f6b0*/  USHF.L.U32 UR5, UR5, 0x8, URZ ;  /* 0x0000000805057899 */ /* 0x000fc4000800063f */
[----:B------:R-:W-:Y:S02]  /*f6c0*/  USHF.L.U32 UR6, UR6, 0x8, URZ ;  /* 0x0000000806067899 */ /* 0x000fe4000800063f */
[----:B----4-:R-:W-:Y:S02]  /*f6d0*/  USHF.L.U32 UR4, UR8, 0x8, URZ ;  /* 0x0000000808047899 */ /* 0x010fe4000800063f */
[----:B------:R-:W-:Y:S02]  /*f6e0*/  USHF.R.S32.HI UR8, URZ, 0x1f, UR5 ;  /* 0x0000001f3f087899 */ /* 0x000fe40008011405 */
[----:B------:R-:W-:Y:S02]  /*f6f0*/  USHF.R.S32.HI UR7, URZ, 0x1f, UR4 ;  /* 0x0000001f3f077899 */ /* 0x000fe40008011404 */
[----:B------:R-:W-:Y:S02]  /*f700*/  USHF.R.S32.HI UR9, URZ, 0x1f, UR6 ;  /* 0x0000001f3f097899 */ /* 0x000fe40008011406 */
[----:B------:R-:W-:-:S04]  /*f710*/  UIADD3 UR4, UP0, UP1, UR6, UR5, UR4 ;  /* 0x0000000506047290 */ /* 0x000fc8000f91e004 */
[----:B------:R-:W-:Y:S02]  /*f720*/  UIADD3.X UR7, UR9, UR8, UR7, UP0, UP1 ;  /* 0x0000000809077290 */ /* 0x000fe400087e2407 */
[C---:B------:R-:W-:Y:S01]  /*f730*/  IADD3 R7, P2, R3.reuse, UR4, RZ ;  /* 0x0000000403077c10 */ /* 0x040fe2000ff5e0ff */
[----:B------:R-:W-:Y:S01]  /*f740*/  ULDC.64 UR8, c[0x0][0x220] ;  /* 0x0000880000087ab9 */ /* 0x000fe20000000a00 */
[----:B------:R-:W-:Y:S02]  /*f750*/  IADD3 R9, P3, R4, UR4, RZ ;  /* 0x0000000404097c10 */ /* 0x000fe4000ff7e0ff */
[----:B------:R-:W-:Y:S02]  /*f760*/  IADD3 R5, P1, R2, UR4, RZ ;  /* 0x0000000402057c10 */ /* 0x000fe4000ff3e0ff */
[----:B------:R-:W-:Y:S02]  /*f770*/  IADD3 R11, P0, R122, UR4, RZ ;  /* 0x000000047a0b7c10 */ /* 0x000fe4000ff1e0ff */
[----:B------:R-:W-:-:S02]  /*f780*/  LEA.HI.X.SX32 R12, R3, UR7, 0x1, P2 ;  /* 0x00000007030c7c11 */ /* 0x000fc400090f0eff */
[----:B------:R-:W-:Y:S02]  /*f790*/  LEA.HI.X.SX32 R10, R4, UR7, 0x1, P3 ;  /* 0x00000007040a7c11 */ /* 0x000fe400098f0eff */
[----:B------:R-:W-:Y:S02]  /*f7a0*/  LEA.HI.X.SX32 R14, R2, UR7, 0x1, P1 ;  /* 0x00000007020e7c11 */ /* 0x000fe400088f0eff */
[----:B------:R-:W-:Y:S02]  /*f7b0*/  LEA.HI.X.SX32 R16, R122, UR7, 0x1, P0 ;  /* 0x000000077a107c11 */ /* 0x000fe400080f0eff */
[----:B------:R-:W-:Y:S02]  /*f7c0*/  LEA R6, P2, R7, UR8, 0x2 ;  /* 0x0000000807067c11 */ /* 0x000fe4000f8410ff */
[----:B------:R-:W-:Y:S02]  /*f7d0*/  LEA R8, P3, R9, UR8, 0x2 ;  /* 0x0000000809087c11 */ /* 0x000fe4000f8610ff */
[----:B------:R-:W-:-:S02]  /*f7e0*/  LEA R2, P0, R11, UR8, 0x2 ;  /* 0x000000080b027c11 */ /* 0x000fc4000f8010ff */
[----:B------:R-:W-:Y:S02]  /*f7f0*/  LEA.HI.X R7, R7, UR9, R12, 0x2, P2 ;  /* 0x0000000907077c11 */ /* 0x000fe400090f140c */
[----:B------:R-:W-:Y:S01]  /*f800*/  LEA.HI.X R9, R9, UR9, R10, 0x2, P3 ;  /* 0x0000000909097c11 */ /* 0x000fe200098f140a */
[C---:B------:R-:W-:Y:S01]  /*f810*/  VIADD R10, R122.reuse, 0x10 ;  /* 0x000000107a0a7836 */ /* 0x040fe20000000000 */
[----:B------:R-:W-:Y:S02]  /*f820*/  LEA R4, P1, R5, UR8, 0x2 ;  /* 0x0000000805047c11 */ /* 0x000fe4000f8210ff */
[----:B------:R-:W-:Y:S02]  /*f830*/  LEA.HI.X R3, R11, UR9, R16, 0x2, P0 ;  /* 0x000000090b037c11 */ /* 0x000fe400080f1410 */
[C---:B------:R-:W-:Y:S02]  /*f840*/  IADD3 R12, R122.reuse, 0x18, RZ ;  /* 0x000000187a0c7810 */ /* 0x040fe40007ffe0ff */
[----:B------:R-:W-:Y:S01]  /*f850*/  IADD3 R11, R122, 0x14, RZ ;  /* 0x000000147a0b7810 */ /* 0x000fe20007ffe0ff */
[----:B------:R-:W-:Y:S01]  /*f860*/  STG.E desc[UR10][R2.64], R131 ;  /* 0x0000008302007986 */ /* 0x000fe2000c10190a */
[----:B------:R-:W-:-:S02]  /*f870*/  LEA.HI.X R5, R5, UR9, R14, 0x2, P1 ;  /* 0x0000000905057c11 */ /* 0x000fc400088f140e */
[----:B------:R-:W-:Y:S02]  /*f880*/  IADD3 R15, P2, R12, UR4, RZ ;  /* 0x000000040c0f7c10 */ /* 0x000fe4000ff5e0ff */
[----:B------:R-:W-:Y:S01]  /*f890*/  IADD3 R21, P0, R10, UR4, RZ ;  /* 0x000000040a157c10 */ /* 0x000fe2000ff1e0ff */
[----:B------:R-:W-:Y:S01]  /*f8a0*/  STG.E desc[UR10][R4.64], R133 ;  /* 0x0000008504007986 */ /* 0x000fe2000c10190a */
[----:B------:R-:W-:Y:S02]  /*f8b0*/  IADD3 R19, P1, R11, UR4, RZ ;  /* 0x000000040b137c10 */ /* 0x000fe4000ff3e0ff */
[----:B------:R-:W-:Y:S01]  /*f8c0*/  IADD3 R17, P3, R13, UR4, RZ ;  /* 0x000000040d117c10 */ /* 0x000fe2000ff7e0ff */
[----:B------:R-:W-:Y:S01]  /*f8d0*/  STG.E desc[UR10][R6.64], R135 ;  /* 0x0000008706007986 */ /* 0x000fe2000c10190a */
[----:B------:R-:W-:Y:S02]  /*f8e0*/  LEA.HI.X.SX32 R20, R12, UR7, 0x1, P2 ;  /* 0x000000070c147c11 */ /* 0x000fe400090f0eff */
[----:B------:R-:W-:Y:S01]  /*f8f0*/  LEA.HI.X.SX32 R24, R10, UR7, 0x1, P0 ;  /* 0x000000070a187c11 */ /* 0x000fe200080f0eff */
[----:B------:R-:W-:Y:S01]  /*f900*/  STG.E desc[UR10][R8.64], R137 ;  /* 0x0000008908007986 */ /* 0x000fe2000c10190a */
[----:B------:R-:W-:-:S02]  /*f910*/  LEA.HI.X.SX32 R22, R11, UR7, 0x1, P1 ;  /* 0x000000070b167c11 */ /* 0x000fc400088f0eff */
[----:B------:R-:W-:Y:S02]  /*f920*/  LEA.HI.X.SX32 R18, R13, UR7, 0x1, P3 ;  /* 0x000000070d127c11 */ /* 0x000fe400098f0eff */
[----:B------:R-:W-:Y:S02]  /*f930*/  LEA R14, P2, R15, UR8, 0x2 ;  /* 0x000000080f0e7c11 */ /* 0x000fe4000f8410ff */
[----:B------:R-:W-:Y:S02]  /*f940*/  LEA R10, P0, R21, UR8, 0x2 ;  /* 0x00000008150a7c11 */ /* 0x000fe4000f8010ff */
[----:B------:R-:W-:Y:S02]  /*f950*/  LEA R12, P1, R19, UR8, 0x2 ;  /* 0x00000008130c7c11 */ /* 0x000fe4000f8210ff */
[----:B------:R-:W-:Y:S02]  /*f960*/  LEA R16, P3, R17, UR8, 0x2 ;  /* 0x0000000811107c11 */ /* 0x000fe4000f8610ff */
[----:B------:R-:W-:Y:S01]  /*f970*/  LEA.HI.X R15, R15, UR9, R20, 0x2, P2 ;  /* 0x000000090f0f7c11 */ /* 0x000fe200090f1414 */
[----:B------:R-:W-:Y:S01]  /*f980*/  VIADD R20, R122, 0x28 ;  /* 0x000000287a147836 */ /* 0x000fe20000000000 */
[----:B------:R-:W-:-:S02]  /*f990*/  LEA.HI.X R11, R21, UR9, R24, 0x2, P0 ;  /* 0x00000009150b7c11 */ /* 0x000fc400080f1418 */
[----:B------:R-:W-:Y:S02]  /*f9a0*/  LEA.HI.X R13, R19, UR9, R22, 0x2, P1 ;  /* 0x00000009130d7c11 */ /* 0x000fe400088f1416 */
[----:B------:R-:W-:Y:S01]  /*f9b0*/  LEA.HI.X R17, R17, UR9, R18, 0x2, P3 ;  /* 0x0000000911117c11 */ /* 0x000fe200098f1412 */
[----:B------:R-:W-:Y:S01]  /*f9c0*/  STG.E desc[UR10][R10.64], R139 ;  /* 0x0000008b0a007986 */ /* 0x000fe2000c10190a */
[C---:B------:R-:W-:Y:S02]  /*f9d0*/  IADD3 R18, R122.reuse, 0x20, RZ ;  /* 0x000000207a127810 */ /* 0x040fe40007ffe0ff */
[C---:B------:R-:W-:Y:S01]  /*f9e0*/  IADD3 R19, R122.reuse, 0x24, RZ ;  /* 0x000000247a137810 */ /* 0x040fe20007ffe0ff */
[----:B------:R-:W-:Y:S01]  /*f9f0*/  STG.E desc[UR10][R12.64], R141 ;  /* 0x0000008d0c007986 */ /* 0x000fe2000c10190a */
[----:B------:R-:W-:Y:S02]  /*fa00*/  IADD3 R21, R122, 0x2c, RZ ;  /* 0x0000002c7a157810 */ /* 0x000fe40007ffe0ff */
[----:B------:R-:W-:Y:S01]  /*fa10*/  IADD3 R29, P0, R18, UR4, RZ ;  /* 0x00000004121d7c10 */ /* 0x000fe2000ff1e0ff */
[----:B------:R-:W-:Y:S01]  /*fa20*/  STG.E desc[UR10][R14.64], R143 ;  /* 0x0000008f0e007986 */ /* 0x000fe2000c10190a */
[----:B------:R-:W-:-:S02]  /*fa30*/  IADD3 R27, P1, R19, UR4, RZ ;  /* 0x00000004131b7c10 */ /* 0x000fc4000ff3e0ff */
[----:B------:R-:W-:Y:S01]  /*fa40*/  IADD3 R23, P2, R20, UR4, RZ ;  /* 0x0000000414177c10 */ /* 0x000fe2000ff5e0ff */
[----:B------:R-:W-:Y:S01]  /*fa50*/  STG.E desc[UR10][R16.64], R145 ;  /* 0x0000009110007986 */ /* 0x000fe2000c10190a */
[----:B------:R-:W-:Y:S02]  /*fa60*/  IADD3 R25, P3, R21, UR4, RZ ;  /* 0x0000000415197c10 */ /* 0x000fe4000ff7e0ff */
[----:B------:R-:W-:Y:S02]  /*fa70*/  LEA.HI.X.SX32 R32, R18, UR7, 0x1, P0 ;  /* 0x0000000712207c11 */ /* 0x000fe400080f0eff */
[----:B------:R-:W-:Y:S02]  /*fa80*/  LEA.HI.X.SX32 R30, R19, UR7, 0x1, P1 ;  /* 0x00000007131e7c11 */ /* 0x000fe400088f0eff */
[----:B------:R-:W-:Y:S02]  /*fa90*/  LEA.HI.X.SX32 R28, R20, UR7, 0x1, P2 ;  /* 0x00000007141c7c11 */ /* 0x000fe400090f0eff */
[----:B------:R-:W-:-:S02]  /*faa0*/  LEA.HI.X.SX32 R26, R21, UR7, 0x1, P3 ;  /* 0x00000007151a7c11 */ /* 0x000fc400098f0eff */
[----:B------:R-:W-:Y:S02]  /*fab0*/  LEA R18, P0, R29, UR8, 0x2 ;  /* 0x000000081d127c11 */ /* 0x000fe4000f8010ff */
[----:B------:R-:W-:Y:S02]  /*fac0*/  LEA R20, P1, R27, UR8, 0x2 ;  /* 0x000000081b147c11 */ /* 0x000fe4000f8210ff */
[----:B------:R-:W-:Y:S02]  /*fad0*/  LEA R22, P2, R23, UR8, 0x2 ;  /* 0x0000000817167c11 */ /* 0x000fe4000f8410ff */
[----:B------:R-:W-:Y:S02]  /*fae0*/  LEA R24, P3, R25, UR8, 0x2 ;  /* 0x0000000819187c11 */ /* 0x000fe4000f8610ff */
[----:B------:R-:W-:Y:S02]  /*faf0*/  LEA.HI.X R19, R29, UR9, R32, 0x2, P0 ;  /* 0x000000091d137c11 */ /* 0x000fe400080f1420 */
[----:B------:R-:W-:Y:S01]  /*fb00*/  LEA.HI.X R21, R27, UR9, R30, 0x2, P1 ;  /* 0x000000091b157c11 */ /* 0x000fe200088f141e */
[----:B------:R-:W-:Y:S01]  /*fb10*/  VIADD R27, R122, 0x34 ;  /* 0x000000347a1b7836 */ /* 0x000fe20000000000 */
[----:B------:R-:W-:Y:S01]  /*fb20*/  LEA.HI.X R23, R23, UR9, R28, 0x2, P2 ;  /* 0x0000000917177c11 */ /* 0x000fe200090f141c */
[----:B------:R-:W-:Y:S01]  /*fb30*/  STG.E desc[UR10][R18.64], R147 ;  /* 0x0000009312007986 */ /* 0x000fe2000c10190a */
[----:B------:R-:W-:-:S02]  /*fb40*/  LEA.HI.X R25, R25, UR9, R26, 0x2, P3 ;  /* 0x0000000919197c11 */ /* 0x000fc400098f141a */
[C---:B------:R-:W-:Y:S01]  /*fb50*/  IADD3 R26, R122.reuse, 0x30, RZ ;  /* 0x000000307a1a7810 */ /* 0x040fe20007ffe0ff */
[----:B------:R-:W-:Y:S01]  /*fb60*/  STG.E desc[UR10][R20.64], R149 ;  /* 0x0000009514007986 */ /* 0x000fe2000c10190a */
[C---:B------:R-:W-:Y:S02]  /*fb70*/  IADD3 R28, R122.reuse, 0x38, RZ ;  /* 0x000000387a1c7810 */ /* 0x040fe40007ffe0ff */
[----:B------:R-:W-:Y:S01]  /*fb80*/  IADD3 R29, R122, 0x3c, RZ ;  /* 0x0000003c7a1d7810 */ /* 0x000fe20007ffe0ff */
[----:B------:R-:W-:Y:S01]  /*fb90*/  STG.E desc[UR10][R22.64], R151 ;  /* 0x0000009716007986 */ /* 0x000fe2000c10190a */
[----:B------:R-:W-:Y:S02]  /*fba0*/  IADD3 R37, P0, R26, UR4, RZ ;  /* 0x000000041a257c10 */ /* 0x000fe4000ff1e0ff */
[----:B------:R-:W-:Y:S01]  /*fbb0*/  IADD3 R31, P2, R28, UR4, RZ ;  /* 0x000000041c1f7c10 */ /* 0x000fe2000ff5e0ff */
[----:B------:R-:W-:Y:S01]  /*fbc0*/  STG.E desc[UR10][R24.64], R153 ;  /* 0x0000009918007986 */ /* 0x000fe2000c10190a */
[----:B------:R-:W-:-:S02]  /*fbd0*/  IADD3 R33, P3, R29, UR4, RZ ;  /* 0x000000041d217c10 */ /* 0x000fc4000ff7e0ff */
[----:B------:R-:W-:Y:S02]  /*fbe0*/  IADD3 R35, P1, R27, UR4, RZ ;  /* 0x000000041b237c10 */ /* 0x000fe4000ff3e0ff */
[----:B------:R-:W-:Y:S02]  /*fbf0*/  LEA.HI.X.SX32 R40, R26, UR7, 0x1, P0 ;  /* 0x000000071a287c11 */ /* 0x000fe400080f0eff */
[----:B------:R-:W-:Y:S02]  /*fc00*/  LEA.HI.X.SX32 R36, R28, UR7, 0x1, P2 ;  /* 0x000000071c247c11 */ /* 0x000fe400090f0eff */
[----:B------:R-:W-:Y:S02]  /*fc10*/  LEA.HI.X.SX32 R34, R29, UR7, 0x1, P3 ;  /* 0x000000071d227c11 */ /* 0x000fe400098f0eff */
[----:B------:R-:W-:Y:S02]  /*fc20*/  LEA.HI.X.SX32 R38, R27, UR7, 0x1, P1 ;  /* 0x000000071b267c11 */ /* 0x000fe400088f0eff */
[----:B------:R-:W-:-:S02]  /*fc30*/  LEA R26, P0, R37, UR8, 0x2 ;  /* 0x00000008251a7c11 */ /* 0x000fc4000f8010ff */
[----:B------:R-:W-:Y:S02]  /*fc40*/  LEA R30, P2, R31, UR8, 0x2 ;  /* 0x000000081f1e7c11 */ /* 0x000fe4000f8410ff */
[----:B------:R-:W-:Y:S02]  /*fc50*/  LEA R32, P3, R33, UR8, 0x2 ;  /* 0x0000000821207c11 */ /* 0x000fe4000f8610ff */
[----:B------:R-:W-:Y:S02]  /*fc60*/  LEA R28, P1, R35, UR8, 0x2 ;  /* 0x00000008231c7c11 */ /* 0x000fe4000f8210ff */
[----:B------:R-:W-:Y:S01]  /*fc70*/  LEA.HI.X R27, R37, UR9, R40, 0x2, P0 ;  /* 0x00000009251b7c11 */ /* 0x000fe200080f1428 */
[C---:B------:R-:W-:Y:S01]  /*fc80*/  VIADD R37, R122.reuse, 0x4c ;  /* 0x0000004c7a257836 */ /* 0x040fe20000000000 */
[----:B------:R-:W-:Y:S02]  /*fc90*/  LEA.HI.X R31, R31, UR9, R36, 0x2, P2 ;  /* 0x000000091f1f7c11 */ /* 0x000fe400090f1424 */
[----:B------:R-:W-:Y:S01]  /*fca0*/  LEA.HI.X R33, R33, UR9, R34, 0x2, P3 ;  /* 0x0000000921217c11 */ /* 0x000fe200098f1422 */
[C---:B------:R-:W-:Y:S01]  /*fcb0*/  VIADD R34, R122.reuse, 0x40 ;  /* 0x000000407a227836 */ /* 0x040fe20000000000 */
[----:B------:R-:W-:Y:S01]  /*fcc0*/  LEA.HI.X R29, R35, UR9, R38, 0x2, P1 ;  /* 0x00000009231d7c11 */ /* 0x000fe200088f1426 */
[----:B------:R-:W-:Y:S01]  /*fcd0*/  STG.E desc[UR10][R26.64], R155 ;  /* 0x0000009b1a007986 */ /* 0x000fe2000c10190a */
[----:B------:R-:W-:-:S02]  /*fce0*/  IADD3 R36, R122, 0x48, RZ ;  /* 0x000000487a247810 */ /* 0x000fc40007ffe0ff */
[----:B------:R-:W-:Y:S01]  /*fcf0*/  IADD3 R35, R122, 0x44, RZ ;  /* 0x000000447a237810 */ /* 0x000fe20007ffe0ff */
[----:B------:R-:W-:Y:S01]  /*fd00*/  STG.E desc[UR10][R28.64], R157 ;  /* 0x0000009d1c007986 */ /* 0x000fe2000c10190a */
[----:B------:R-:W-:Y:S02]  /*fd10*/  IADD3 R39, P2, R36, UR4, RZ ;  /* 0x0000000424277c10 */ /* 0x000fe4000ff5e0ff */
[----:B------:R-:W-:Y:S01]  /*fd20*/  IADD3 R45, P0, R34, UR4, RZ ;  /* 0x00000004222d7c10 */ /* 0x000fe2000ff1e0ff */
[----:B------:R-:W-:Y:S01]  /*fd30*/  STG.E desc[UR10][R30.64], R159 ;  /* 0x0000009f1e007986 */ /* 0x000fe2000c10190a */
[----:B------:R-:W-:Y:S02]  /*fd40*/  IADD3 R43, P1, R35, UR4, RZ ;  /* 0x00000004232b7c10 */ /* 0x000fe4000ff3e0ff */
[----:B------:R-:W-:Y:S01]  /*fd50*/  IADD3 R41, P3, R37, UR4, RZ ;  /* 0x0000000425297c10 */ /* 0x000fe2000ff7e0ff */
[----:B------:R-:W-:Y:S01]  /*fd60*/  STG.E desc[UR10][R32.64], R161 ;  /* 0x000000a120007986 */ /* 0x000fe2000c10190a */
[----:B------:R-:W-:-:S02]  /*fd70*/  LEA.HI.X.SX32 R44, R36, UR7, 0x1, P2 ;  /* 0x00000007242c7c11 */ /* 0x000fc400090f0eff */
[----:B------:R-:W-:Y:S02]  /*fd80*/  LEA.HI.X.SX32 R48, R34, UR7, 0x1, P0 ;  /* 0x0000000722307c11 */ /* 0x000fe400080f0eff */
[----:B------:R-:W-:Y:S02]  /*fd90*/  LEA.HI.X.SX32 R46, R35, UR7, 0x1, P1 ;  /* 0x00000007232e7c11 */ /* 0x000fe400088f0eff */
[----:B------:R-:W-:Y:S02]  /*fda0*/  LEA.HI.X.SX32 R42, R37, UR7, 0x1, P3 ;  /* 0x00000007252a7c11 */ /* 0x000fe400098f0eff */
[----:B------:R-:W-:Y:S02]  /*fdb0*/  LEA R38, P2, R39, UR8, 0x2 ;  /* 0x0000000827267c11 */ /* 0x000fe4000f8410ff */
[----:B------:R-:W-:Y:S02]  /*fdc0*/  LEA R34, P0, R45, UR8, 0x2 ;  /* 0x000000082d227c11 */ /* 0x000fe4000f8010ff */
[----:B------:R-:W-:-:S02]  /*fdd0*/  LEA R36, P1, R43, UR8, 0x2 ;  /* 0x000000082b247c11 */ /* 0x000fc4000f8210ff */
[----:B------:R-:W-:Y:S02]  /*fde0*/  LEA R40, P3, R41, UR8, 0x2 ;  /* 0x0000000829287c11 */ /* 0x000fe4000f8610ff */
[----:B------:R-:W-:Y:S01]  /*fdf0*/  LEA.HI.X R39, R39, UR9, R44, 0x2, P2 ;  /* 0x0000000927277c11 */ /* 0x000fe200090f142c */
[C---:B------:R-:W-:Y:S01]  /*fe00*/  VIADD R44, R122.reuse, 0x58 ;  /* 0x000000587a2c7836 */ /* 0x040fe20000000000 */
[----:B------:R-:W-:Y:S02]  /*fe10*/  LEA.HI.X R35, R45, UR9, R48, 0x2, P0 ;  /* 0x000000092d237c11 */ /* 0x000fe400080f1430 */
[----:B------:R-:W-:Y:S02]  /*fe20*/  LEA.HI.X R37, R43, UR9, R46, 0x2, P1 ;  /* 0x000000092b257c11 */ /* 0x000fe400088f142e */
[----:B------:R-:W-:Y:S01]  /*fe30*/  LEA.HI.X R41, R41, UR9, R42, 0x2, P3 ;  /* 0x0000000929297c11 */ /* 0x000fe200098f142a */
[----:B------:R-:W-:Y:S01]  /*fe40*/  STG.E desc[UR10][R34.64], R163 ;  /* 0x000000a322007986 */ /* 0x000fe2000c10190a */
[----:B------:R-:W-:-:S02]  /*fe50*/  IADD3 R42, R122, 0x50, RZ ;  /* 0x000000507a2a7810 */ /* 0x000fc40007ffe0ff */
[C---:B------:R-:W-:Y:S01]  /*fe60*/  IADD3 R43, R122.reuse, 0x54, RZ ;  /* 0x000000547a2b7810 */ /* 0x040fe20007ffe0ff */
[----:B------:R-:W-:Y:S01]  /*fe70*/  STG.E desc[UR10][R36.64], R165 ;  /* 0x000000a524007986 */ /* 0x000fe2000c10190a */
[----:B------:R-:W-:Y:S02]  /*fe80*/  IADD3 R45, R122, 0x5c, RZ ;  /* 0x0000005c7a2d7810 */ /* 0x000fe40007ffe0ff */
[----:B------:R-:W-:Y:S01]  /*fe90*/  IADD3 R53, P0, R42, UR4, RZ ;  /* 0x000000042a357c10 */ /* 0x000fe2000ff1e0ff */
[----:B------:R-:W-:Y:S01]  /*fea0*/  STG.E desc[UR10][R38.64], R167 ;  /* 0x000000a726007986 */ /* 0x000fe2000c10190a */
[----:B------:R-:W-:Y:S02]  /*feb0*/  IADD3 R51, P1, R43, UR4, RZ ;  /* 0x000000042b337c10 */ /* 0x000fe4000ff3e0ff */
[----:B------:R-:W-:Y:S01]  /*fec0*/  IADD3 R47, P2, R44, UR4, RZ ;  /* 0x000000042c2f7c10 */ /* 0x000fe2000ff5e0ff */
[----:B------:R-:W-:Y:S01]  /*fed0*/  STG.E desc[UR10][R40.64], R169 ;  /* 0x000000a928007986 */ /* 0x000fe2000c10190a */
[----:B------:R-:W-:-:S02]  /*fee0*/  IADD3 R49, P3, R45, UR4, RZ ;  /* 0x000000042d317c10 */ /* 0x000fc4000ff7e0ff */
[----:B------:R-:W-:Y:S02]  /*fef0*/  LEA.HI.X.SX32 R56, R42, UR7, 0x1, P0 ;  /* 0x000000072a387c11 */ /* 0x000fe400080f0eff */
[----:B------:R-:W-:Y:S02]  /*ff00*/  LEA.HI.X.SX32 R54, R43, UR7, 0x1, P1 ;  /* 0x000000072b367c11 */ /* 0x000fe400088f0eff */
[----:B------:R-:W-:Y:S02]  /*ff10*/  LEA.HI.X.SX32 R52, R44, UR7, 0x1, P2 ;  /* 0x000000072c347c11 */ /* 0x000fe400090f0eff */
[----:B------:R-:W-:Y:S02]  /*ff20*/  LEA.HI.X.SX32 R50, R45, UR7, 0x1, P3 ;  /* 0x000000072d327c11 */ /* 0x000fe400098f0eff */
[----:B------:R-:W-:Y:S02]  /*ff30*/  LEA R42, P0, R53, UR8, 0x2 ;  /* 0x00000008352a7c11 */ /* 0x000fe4000f8010ff */
[----:B------:R-:W-:-:S02]  /*ff40*/  LEA R44, P1, R51, UR8, 0x2 ;  /* 0x00000008332c7c11 */ /* 0x000fc4000f8210ff */
        /* <DEDUP_REMOVED lines=217> */
[----:B------:R-:W-:Y:S02]  /*10ce0*/  LEA.HI.X R115, R125, UR9, R134, 0x2, P0 ;  /* 0x000000097d737c11 */ /* 0x000fe400080f1486 */
[----:B------:R-:W-:Y:S02]  /*10cf0*/  LEA.HI.X R117, R123, UR9, R128, 0x2, P1 ;  /* 0x000000097b757c11 */ /* 0x000fe400088f1480 */
[----:B------:R-:W-:Y:S01]  /*10d00*/  LEA.HI.X R121, R121, UR9, R124, 0x2, P3 ;  /* 0x0000000979797c11 */ /* 0x000fe200098f147c */
[C---:B------:R-:W-:Y:S01]  /*10d10*/  VIADD R124, R122.reuse, 0xf4 ;  /* 0x000000f47a7c7836 */ /* 0x040fe20000000000 */
[C---:B------:R-:W-:Y:S01]  /*10d20*/  IADD3 R123, R122.reuse, 0xf0, RZ ;  /* 0x000000f07a7b7810 */ /* 0x040fe20007ffe0ff */
[----:B------:R-:W-:Y:S01]  /*10d30*/  STG.E desc[UR10][R114.64], R243 ;  /* 0x000000f372007986 */ /* 0x000fe2000c10190a */
[----:B------:R-:W-:-:S02]  /*10d40*/  IADD3 R125, R122, 0xf8, RZ ;  /* 0x000000f87a7d7810 */ /* 0x000fc40007ffe0ff */
[----:B------:R-:W-:Y:S01]  /*10d50*/  IADD3 R122, R122, 0xfc, RZ ;  /* 0x000000fc7a7a7810 */ /* 0x000fe20007ffe0ff */
[----:B------:R-:W-:Y:S01]  /*10d60*/  STG.E desc[UR10][R116.64], R245 ;  /* 0x000000f574007986 */ /* 0x000fe2000c10190a */
[----:B------:R-:W-:Y:S02]  /*10d70*/  LEA R118, P2, R119, UR8, 0x2 ;  /* 0x0000000877767c11 */ /* 0x000fe4000f8410ff */
[----:B------:R-:W-:Y:S02]  /*10d80*/  IADD3 R142, P0, R123, UR4, RZ ;  /* 0x000000047b8e7c10 */ /* 0x000fe4000ff1e0ff */
[----:B------:R-:W-:Y:S02]  /*10d90*/  IADD3 R129, P3, R122, UR4, RZ ;  /* 0x000000047a817c10 */ /* 0x000fe4000ff7e0ff */
[----:B------:R-:W-:Y:S02]  /*10da0*/  LEA.HI.X R119, R119, UR9, R126, 0x2, P2 ;  /* 0x0000000977777c11 */ /* 0x000fe400090f147e */
[----:B------:R-:W-:-:S02]  /*10db0*/  IADD3 R138, P1, R124, UR4, RZ ;  /* 0x000000047c8a7c10 */ /* 0x000fc4000ff3e0ff */
[----:B------:R-:W-:Y:S01]  /*10dc0*/  IADD3 R127, P2, R125, UR4, RZ ;  /* 0x000000047d7f7c10 */ /* 0x000fe2000ff5e0ff */
[----:B------:R-:W-:Y:S01]  /*10dd0*/  STG.E desc[UR10][R118.64], R247 ;  /* 0x000000f776007986 */ /* 0x000fe2000c10190a */
[----:B------:R-:W-:Y:S02]  /*10de0*/  LEA.HI.X.SX32 R123, R123, UR7, 0x1, P0 ;  /* 0x000000077b7b7c11 */ /* 0x000fe400080f0eff */
[----:B------:R-:W-:Y:S01]  /*10df0*/  LEA.HI.X.SX32 R134, R122, UR7, 0x1, P3 ;  /* 0x000000077a867c11 */ /* 0x000fe200098f0eff */
[----:B------:R-:W-:Y:S01]  /*10e00*/  STG.E desc[UR10][R120.64], R249 ;  /* 0x000000f978007986 */ /* 0x000fe2000c10190a */
[----:B------:R-:W-:Y:S02]  /*10e10*/  LEA.HI.X.SX32 R140, R124, UR7, 0x1, P1 ;  /* 0x000000077c8c7c11 */ /* 0x000fe400088f0eff */
[----:B------:R-:W-:Y:S02]  /*10e20*/  LEA R122, P0, R142, UR8, 0x2 ;  /* 0x000000088e7a7c11 */ /* 0x000fe4000f8010ff */
[----:B------:R-:W-:-:S02]  /*10e30*/  LEA.HI.X.SX32 R136, R125, UR7, 0x1, P2 ;  /* 0x000000077d887c11 */ /* 0x000fc400090f0eff */
[----:B------:R-:W-:Y:S02]  /*10e40*/  LEA R124, P1, R138, UR8, 0x2 ;  /* 0x000000088a7c7c11 */ /* 0x000fe4000f8210ff */
        /* <DEDUP_REMOVED lines=11> */
.L_x_26155:
        /* <DEDUP_REMOVED lines=16> */
.L_x_30019:


//--------------------- .text._ZN4vllm25paged_attention_v2_kernelIffLi192ELi32ELi128ELNS_18Fp8KVCacheDataTypeE0ELb0ELi512EEEvPfS2_PT_PKS3_PKT0_S9_ifPKiSB_iPKfiiiSD_SD_iiiii --------------------------
	.section	.text._ZN4vllm25paged_attention_v2_kernelIffLi192ELi32ELi128ELNS_18Fp8KVCacheDataTypeE0ELb0ELi512EEEvPfS2_PT_PKS3_PKT0_S9_ifPKiSB_iPKfiiiSD_SD_iiiii,"ax",@progbits
	.align	128
        .global         _ZN4vllm25paged_attention_v2_kernelIffLi192ELi32ELi128ELNS_18Fp8KVCacheDataTypeE0ELb0ELi512EEEvPfS2_PT_PKS3_PKT0_S9_ifPKiSB_iPKfiiiSD_SD_iiiii
        .type           _ZN4vllm25paged_attention_v2_kernelIffLi192ELi32ELi128ELNS_18Fp8KVCacheDataTypeE0ELb0ELi512EEEvPfS2_PT_PKS3_PKT0_S9_ifPKiSB_iPKfiiiSD_SD_iiiii,@function
        .size           _ZN4vllm25paged_attention_v2_kernelIffLi192ELi32ELi128ELNS_18Fp8KVCacheDataTypeE0ELb0ELi512EEEvPfS2_PT_PKS3_PKT0_S9_ifPKiSB_iPKfiiiSD_SD_iiiii,(.L_x_30020 - _ZN4vllm25paged_attention_v2_kernelIffLi192ELi32ELi128ELNS_18Fp8KVCacheDataTypeE0ELb0ELi512EEEvPfS2_PT_PKS3_PKT0_S9_ifPKiSB_iPKfiiiSD_SD_iiiii)
        .other          _ZN4vllm25paged_attention_v2_kernelIffLi192ELi32ELi128ELNS_18Fp8KVCacheDataTypeE0ELb0ELi512EEEvPfS2_PT_PKS3_PKT0_S9_ifPKiSB_iPKfiiiSD_SD_iiiii,@"STO_CUDA_ENTRY STV_DEFAULT"
_ZN4vllm25paged_attention_v2_kernelIffLi192ELi32ELi128ELNS_18Fp8KVCacheDataTypeE0ELb0ELi512EEEvPfS2_PT_PKS3_PKT0_S9_ifPKiSB_iPKfiiiSD_SD_iiiii:
.text._ZN4vllm25paged_attention_v2_kernelIffLi192ELi32ELi128ELNS_18Fp8KVCacheDataTypeE0ELb0ELi512EEEvPfS2_PT_PKS3_PKT0_S9_ifPKiSB_iPKfiiiSD_SD_iiiii:
        /* <DEDUP_REMOVED lines=33> */
[----:B------:R-:W-:Y:S02]  /*0210*/  USHF.L.U32 UR10, UR6, 0x4, URZ ;  /* 0x00000004060a7899 */ /* 0x000fe4000800063f */
[----:B------:R-:W-:Y:S01]  /*0220*/  IMAD R13, R8, R9, RZ ;  /* 0x00000009080d7224 */ /* 0x000fe200078e02ff */
[----:B------:R-:W-:-:S03]  /*0230*/  USHF.R.S32.HI UR5, URZ, 0x1f, UR4 ;  /* 0x0000001f3f057899 */ /* 0x000fc60008011404 */
[----:B------:R-:W-:Y:S01]  /*0240*/  IMAD.HI.U32 R5, R5, R13, R4 ;  /* 0x0000000d05057227 */ /* 0x000fe200078e0004 */
[----:B0-----:R-:W-:Y:S01]  /*0250*/  IABS R2, R6 ;  /* 0x0000000600027213 */ /* 0x001fe20000000000 */
[----:B------:R-:W-:-:S04]  /*0260*/  ULEA.HI UR5, UR5, UR4, URZ, 0x5 ;  /* 0x0000000405057291 */ /* 0x000fc8000f8f283f */
[----:B------:R-:W-:Y:S01]  /*0270*/  IMAD.HI.U32 R5, R5, R2, RZ ;  /* 0x0000000205057227 */ /* 0x000fe200078e00ff */
[----:B------:R-:W-:-:S04]  /*0280*/  USHF.R.S32.HI UR5, URZ, 0x5, UR5 ;  /* 0x000000053f057899 */ /* 0x000fc80008011405 */
        /* <DEDUP_REMOVED lines=26> */
[----:B------:R-:W-:Y:S01]  /*0430*/  IMAD R2, R0, R5, R4 ;  /* 0x0000000500027224 */ /* 0x000fe200078e0204 */
[----:B------:R-:W-:Y:S01]  /*0440*/  MOV R4, UR10 ;  /* 0x0000000a00047c02 */ /* 0x000fe20008000f00 */
[----:B------:R-:W0:Y:S01]  /*0450*/  S2R R5, SR_TID.X ;  /* 0x0000000000057919 */ /* 0x000e220000002100 */
[----:B------:R-:W-:Y:S02]  /*0460*/  IMAD.U32 R3, RZ, RZ, UR5 ;  /* 0x00000005ff037e24 */ /* 0x000fe4000f8e00ff */
[----:B------:R-:W-:-:S03]  /*0470*/  ISETP.GT.U32.AND P1, PT, R9, R2, PT ;  /* 0x000000020900720c */ /* 0x000fc60003f24070 */
[----:B------:R-:W-:-:S04]  /*0480*/  VIADDMNMX R3, R4, 0x10, R3, PT ;  /* 0x0000001004037846 */ /* 0x000fc80003800103 */
[----:B------:R-:W-:-:S06]  /*0490*/  R2UR UR18, R3 ;  /* 0x00000000031272ca */ /* 0x000fcc00000e0000 */
[-C--:B------:R-:W-:Y:S01]  /*04a0*/  @!P1 IADD3 R2, R2, -R9.reuse, RZ ;  /* 0x8000000902029210 */ /* 0x080fe20007ffe0ff */
[----:B------:R-:W-:Y:S01]  /*04b0*/  @!P1 VIADD R0, R0, 0x1 ;  /* 0x0000000100009836 */ /* 0x000fe20000000000 */
[----:B------:R-:W-:Y:S02]  /*04c0*/  ISETP.NE.AND P1, PT, R6, RZ, PT ;  /* 0x000000ff0600720c */ /* 0x000fe40003f25270 */
[----:B------:R-:W-:Y:S02]  /*04d0*/  ISETP.GE.U32.AND P0, PT, R2, R9, PT ;  /* 0x000000090200720c */ /* 0x000fe40003f06070 */
[----:B------:R-:W-:Y:S01]  /*04e0*/  LOP3.LUT R2, R7, R6, RZ, 0x3c, !PT ;  /* 0x0000000607027212 */ /* 0x000fe200078e3cff */
[----:B------:R-:W-:-:S03]  /*04f0*/  UIMAD UR4, UR6, -0x10, UR18 ;  /* 0xfffffff0060478a4 */ /* 0x000fc6000f8e0212 */
[----:B------:R-:W-:Y:S01]  /*0500*/  ISETP.GE.AND P2, PT, R2, RZ, PT ;  /* 0x000000ff0200720c */ /* 0x000fe20003f46270 */
[----:B------:R-:W-:-:S04]  /*0510*/  ULEA UR4, UR4, UR17, 0x5 ;  /* 0x0000001104047291 */ /* 0x000fc8000f8e283f */
[----:B------:R-:W-:Y:S01]  /*0520*/  UISETP.LT.AND UP0, UPT, UR16, UR4, UPT ;  /* 0x000000041000728c */ /* 0x000fe2000bf01270 */
[----:B0-----:R-:W-:Y:S02]  /*0530*/  SHF.R.S32.HI R2, RZ, 0x1f, R5 ;  /* 0x0000001fff027819 */ /* 0x001fe40000011405 */
[----:B------:R-:W-:Y:S01]  /*0540*/  @P0 IADD3 R0, R0, 0x1, RZ ;  /* 0x0000000100000810 */ /* 0x000fe20007ffe0ff */
[----:B------:R-:W-:Y:S01]  /*0550*/  USEL UR5, UR16, UR4, UP0 ;  /* 0x0000000410057287 */ /* 0x000fe20008000000 */
[----:B------:R-:W-:Y:S02]  /*0560*/  ISETP.GT.AND P0, PT, R5, 0x2f, PT ;  /* 0x0000002f0500780c */ /* 0x000fe40003f04270 */
[----:B------:R-:W-:Y:S01]  /*0570*/  LEA.HI R4, R2, R5, RZ, 0x5 ;  /* 0x0000000502047211 */ /* 0x000fe200078f28ff */
[----:B------:R-:W-:Y:S01]  /*0580*/  UIADD3 UR5, -UR17, UR5, URZ ;  /* 0x0000000511057290 */ /* 0x000fe2000fffe13f */
[----:B------:R-:W-:Y:S01]  /*0590*/  @!P2 IMAD.MOV R0, RZ, RZ, -R0 ;  /* 0x000000ffff00a224 */ /* 0x000fe200078e0a00 */
[----:B------:R-:W-:-:S02]  /*05a0*/  @!P1 LOP3.LUT R0, RZ, R6, RZ, 0x33, !PT ;  /* 0x00000006ff009212 */ /* 0x000fc400078e33ff */
[----:B------:R-:W-:-:S04]  /*05b0*/  LOP3.LUT R245, R4, 0xffffffe0, RZ, 0xc0, !PT ;  /* 0xffffffe004f57812 */ /* 0x000fc800078ec0ff */
[----:B------:R-:W-:Y:S02]  /*05c0*/  IADD3 R245, -R245, R5, RZ ;  /* 0x00000005f5f57210 */ /* 0x000fe40007ffe1ff */
        /* <DEDUP_REMOVED lines=26> */
.L_x_26160:
        /* <DEDUP_REMOVED lines=11> */
.L_x_26159:
[----:B------:R-:W-:Y:S05]  /*0820*/  BSYNC B1 ;  /* 0x0000000000017941 */ /* 0x000fea0003800000 */
.L_x_26158:
        /* <DEDUP_REMOVED lines=13> */
.L_x_26161:
        /* <DEDUP_REMOVED lines=17> */
.L_x_26157:
[----:B------:R-:W-:Y:S05]  /*0a10*/  BSYNC B0 ;  /* 0x0000000000007941 */ /* 0x000fea0003800000 */
.L_x_26156:
[----:B------:R-:W-:Y:S01]  /*0a20*/  LEA.HI.SX32 R3, R4, UR10, 0x1b ;  /* 0x0000000a04037c11 */ /* 0x000fe2000f8fdaff */
[----:B------:R-:W-:Y:S01]  /*0a30*/  ULDC UR4, c[0x0][0x258] ;  /* 0x0000960000047ab9 */ /* 0x000fe20000000800 */
[----:B------:R-:W-:Y:S01]  /*0a40*/  ULDC UR12, c[0x0][0x26c] ;  /* 0x00009b00000c7ab9 */ /* 0x000fe20000000800 */
[----:B------:R-:W-:Y:S01]  /*0a50*/  ULDC UR19, c[0x0][0x26c] ;  /* 0x00009b0000137ab9 */ /* 0x000fe20000000800 */
[----:B------:R-:W-:Y:S01]  /*0a60*/  ISETP.GE.AND P1, PT, R3, UR18, PT ;  /* 0x0000001203007c0c */ /* 0x000fe2000bf26270 */
[----:B------:R-:W-:Y:S01]  /*0a70*/  ULDC UR13, c[0x0][0x244] ;  /* 0x00009100000d7ab9 */ /* 0x000fe20000000800 */
[----:B------:R-:W-:Y:S01]  /*0a80*/  UIMAD UR4, UR7, UR4, URZ ;  /* 0x00000004070472a4 */ /* 0x000fe2000f8e023f */
[----:B------:R-:W-:Y:S01]  /*0a90*/  BSSY B0, `(.L_x_26162) ;  /* 0x000026a000007945 */ /* 0x000fe20003800000 */
[----:B------:R-:W-:Y:S01]  /*0aa0*/  ULDC UR24, c[0x0][0x244] ;  /* 0x0000910000187ab9 */ /* 0x000fe20000000800 */
[----:B------:R-:W-:Y:S01]  /*0ab0*/  ULDC.64 UR10, c[0x0][0x248] ;  /* 0x00009200000a7ab9 */ /* 0x000fe20000000a00 */
[----:B------:R-:W-:Y:S01]  /*0ac0*/  ULDC.64 UR20, c[0x0][0x248] ;  /* 0x0000920000147ab9 */ /* 0x000fe20000000a00 */
[----:B------:R-:W-:Y:S01]  /*0ad0*/  ULDC.64 UR14, c[0x0][0x230] ;  /* 0x00008c00000e7ab9 */ /* 0x000fe20000000a00 */
[----:B------:R-:W-:Y:S01]  /*0ae0*/  ULDC.64 UR22, c[0x0][0x230] ;  /* 0x00008c0000167ab9 */ /* 0x000fe20000000a00 */
[----:B------:R-:W-:Y:S01]  /*0af0*/  IMAD.MOV.U32 R2, RZ, RZ, -0x800001 ;  /* 0xff7fffffff027424 */ /* 0x000fe200078e00ff */
[----:B------:R-:W-:Y:S06]  /*0b00*/  BAR.SYNC.DEFER_BLOCKING 0x0 ;  /* 0x0000000000007b1d */ /* 0x000fec0000010000 */
[----:B------:R-:W-:Y:S05]  /*0b10*/  @P1 BRA `(.L_x_26163) ;  /* 0x0000002400841947 */ /* 0x000fea0003800000 */
[----:B------:R-:W0:Y:S01]  /*0b20*/  S2UR UR7, SR_CgaCtaId ;  /* 0x00000000000779c3 */ /* 0x000e220000008800 */
[----:B------:R-:W-:Y:S01]  /*0b30*/  UMOV UR6, 0x400 ;  /* 0x0000040000067882 */ /* 0x000fe20000000000 */
[----:B-----5:R-:W-:Y:S02]  /*0b40*/  FSETP.NEU.FTZ.AND P0, PT, R244, RZ, PT ;  /* 0x000000fff400720b */ /* 0x020fe40003f1d000 */
[----:B------:R-:W-:-:S04]  /*0b50*/  SHF.L.U32 R247, R245, 0x2, RZ ;  /* 0x00000002f5f77819 */ /* 0x000fc800000006ff */
[----:B------:R-:W-:Y:S01]  /*0b60*/  SHF.R.S32.HI R197, RZ, 0x1f, R247 ;  /* 0x0000001fffc57819 */ /* 0x000fe200000114f7 */
[----:B0-----:R-:W-:-:S09]  /*0b70*/  ULEA UR6, UR7, UR6, 0x18 ;  /* 0x0000000607067291 */ /* 0x001fd2000f8ec03f */
[----:B------:R-:W0:Y:S04]  /*0b80*/  LDS.128 R4, [UR6] ;  /* 0x00000006ff047984 */ /* 0x000e280008000c00 */
[----:B------:R-:W1:Y:S04]  /*0b90*/  LDS.128 R8, [UR6+0x10] ;  /* 0x00001006ff087984 */ /* 0x000e680008000c00 */
[----:B------:R-:W2:Y:S04]  /*0ba0*/  LDS.128 R12, [UR6+0x20] ;  /* 0x00002006ff0c7984 */ /* 0x000ea80008000c00 */
[----:B------:R-:W3:Y:S04]  /*0bb0*/  LDS.128 R16, [UR6+0x30] ;  /* 0x00003006ff107984 */ /* 0x000ee80008000c00 */
[----:B------:R-:W4:Y:S04]  /*0bc0*/  LDS.128 R20, [UR6+0x40] ;  /* 0x00004006ff147984 */ /* 0x000f280008000c00 */
        /* <DEDUP_REMOVED lines=43> */
[----:B------:R-:W-:-:S02]  /*0e80*/  ULDC UR6, c[0x0][0x270] ;  /* 0x00009c0000067ab9 */ /* 0x000fc40000000800 */
[----:B------:R-:W-:-:S05]  /*0e90*/  IMAD R2, R0, UR6, RZ ;  /* 0x0000000600027c24 */ /* 0x000fca000f8e02ff */
[----:B------:R-:W-:-:S04]  /*0ea0*/  IADD3 R246, P2, R2, R247, RZ ;  /* 0x000000f702f67210 */ /* 0x000fc80007f5e0ff */
[----:B------:R-:W-:Y:S01]  /*0eb0*/  LEA.HI.X.SX32 R247, R2, R197, 0x1, P2 ;  /* 0x000000c502f77211 */ /* 0x000fe200010f0eff */
[----:B-1234-:R-:W-:Y:S08]  /*0ec0*/  @P0 BRA `(.L_x_26164) ;  /* 0x0000001000400947 */ /* 0x01eff00003800000 */
[----:B------:R-:W-:Y:S01]  /*0ed0*/  BSSY B1, `(.L_x_26165) ;  /* 0x000010e000017945 */ /* 0x000fe20003800000 */
[----:B------:R-:W-:Y:S01]  /*0ee0*/  IMAD.MOV.U32 R244, RZ, RZ, R3 ;  /* 0x000000fffff47224 */ /* 0x000fe200078e0003 */
[----:B------:R-:W-:-:S07]  /*0ef0*/  MOV R2, 0xff7fffff ;  /* 0xff7fffff00027802 */ /* 0x000fce0000000f00 */
.L_x_26166:
[----:B------:R-:W-:Y:S02]  /*0f00*/  USHF.R.S32.HI UR6, URZ, 0x1f, UR4 ;  /* 0x0000001f3f067899 */ /* 0x000fe40008011404 */
[----:B-1----:R-:W-:-:S04]  /*0f10*/  IADD3 R196, P0, R244, UR4, RZ ;  /* 0x00000004f4c47c10 */ /* 0x002fc8000ff1e0ff */
[----:B------:R-:W-:Y:S02]  /*0f20*/  LEA.HI.X.SX32 R197, R244, UR6, 0x1, P0 ;  /* 0x00000006f4c57c11 */ /* 0x000fe400080f0eff */
[----:B------:R-:W-:-:S04]  /*0f30*/  LEA R216, P0, R196, UR10, 0x2 ;  /* 0x0000000ac4d87c11 */ /* 0x000fc8000f8010ff */
[----:B------:R-:W-:-:S05]  /*0f40*/  LEA.HI.X R217, R196, UR11, R197, 0x2, P0 ;  /* 0x0000000bc4d97c11 */ /* 0x000fca00080f14c5 */
[----:B------:R-:W2:Y:S02]  /*0f50*/  LDG.E.CONSTANT R197, desc[UR8][R216.64] ;  /* 0x00000008d8c57981 */ /* 0x000ea4000c1e9900 */
[----:B--2---:R-:W-:-:S03]  /*0f60*/  IMAD.WIDE R196, R197, UR12, R246 ;  /* 0x0000000cc5c47c25 */ /* 0x004fc6000f8e02f6 */
[----:B------:R-:W-:-:S04]  /*0f70*/  LEA R248, P0, R196, UR14, 0x2 ;  /* 0x0000000ec4f87c11 */ /* 0x000fc8000f8010ff */
[----:B------:R-:W-:-:S05]  /*0f80*/  LEA.HI.X R249, R196, UR15, R197, 0x2, P0 ;  /* 0x0000000fc4f97c11 */ /* 0x000fca00080f14c5 */
[----:B------:R-:W2:Y:S04]  /*0f90*/  LDG.E.128.CONSTANT R212, desc[UR8][R248.64+0x200] ;  /* 0x00020008f8d47981 */ /* 0x000ea8000c1e9d00 */
[----:B------:R-:W0:Y:S04]  /*0fa0*/  LDG.E.128.CONSTANT R208, desc[UR8][R248.64] ;  /* 0x00000008f8d07981 */ /* 0x000e28000c1e9d00 */
[----:B------:R-:W3:Y:S04]  /*0fb0*/  LDG.E.128.CONSTANT R204, desc[UR8][R248.64+0x400] ;  /* 0x00040008f8cc7981 */ /* 0x000ee8000c1e9d00 */
[----:B------:R-:W4:Y:S04]  /*0fc0*/  LDG.E.128.CONSTANT R196, desc[UR8][R248.64+0x600] ;  /* 0x00060008f8c47981 */ /* 0x000f28000c1e9d00 */
[----:B------:R-:W5:Y:S04]  /*0fd0*/  LDG.E.128.CONSTANT R200, desc[UR8][R248.64+0x800] ;  /* 0x00080008f8c87981 */ /* 0x000f68000c1e9d00 */
[----:B------:R-:W5:Y:S04]  /*0fe0*/  LDG.E.128.CONSTANT R220, desc[UR8][R248.64+0xa00] ;  /* 0x000a0008f8dc7981 */ /* 0x000f68000c1e9d00 */
[----:B------:R-:W5:Y:S04]  /*0ff0*/  LDG.E.128.CONSTANT R224, desc[UR8][R248.64+0xc00] ;  /* 0x000c0008f8e07981 */ /* 0x000f68000c1e9d00 */
[----:B------:R-:W5:Y:S04]  /*1000*/  LDG.E.128.CONSTANT R228, desc[UR8][R248.64+0xe00] ;  /* 0x000e0008f8e47981 */ /* 0x000f68000c1e9d00 */
[----:B------:R-:W5:Y:S04]  /*1010*/  LDG.E.128.CONSTANT R232, desc[UR8][R248.64+0x1000] ;  /* 0x00100008f8e87981 */ /* 0x000f68000c1e9d00 */
[----:B------:R-:W5:Y:S01]  /*1020*/  LDG.E.128.CONSTANT R236, desc[UR8][R248.64+0x1200] ;  /* 0x00120008f8ec7981 */ /* 0x000f62000c1e9d00 */
[----:B--2---:R-:W-:Y:S01]  /*1030*/  FMUL.FTZ R217, R8, R212 ;  /* 0x000000d408d97220 */ /* 0x004fe20000410000 */
[----:B------:R-:W-:Y:S01]  /*1040*/  FMUL.FTZ R212, R9, R213 ;  /* 0x000000d509d47220 */ /* 0x000fe20000410000 */
[----:B------:R-:W-:Y:S01]  /*1050*/  FMUL.FTZ R213, R10, R214 ;  /* 0x000000d60ad57220 */ /* 0x000fe20000410000 */
[----:B------:R-:W-:Y:S01]  /*1060*/  FMUL.FTZ R214, R11, R215 ;  /* 0x000000d70bd67220 */ /* 0x000fe20000410000 */
[----:B0-----:R-:W-:Y:S01]  /*1070*/  FFMA.FTZ R217, R4, R208, R217 ;  /* 0x000000d004d97223 */ /* 0x001fe200000100d9 */
[----:B------:R-:W-:Y:S01]  /*1080*/  FFMA.FTZ R212, R5, R209, R212 ;  /* 0x000000d105d47223 */ /* 0x000fe200000100d4 */
[----:B------:R-:W-:Y:S01]  /*1090*/  FFMA.FTZ R213, R6, R210, R213 ;  /* 0x000000d206d57223 */ /* 0x000fe200000100d5 */
[----:B------:R-:W-:Y:S01]  /*10a0*/  FFMA.FTZ R214, R7, R211, R214 ;  /* 0x000000d307d67223 */ /* 0x000fe200000100d6 */
[----:B---3--:R-:W-:Y:S01]  /*10b0*/  FFMA.FTZ R217, R12, R204, R217 ;  /* 0x000000cc0cd97223 */ /* 0x008fe200000100d9 */
[----:B------:R-:W-:Y:S01]  /*10c0*/  FFMA.FTZ R212, R13, R205, R212 ;  /* 0x000000cd0dd47223 */ /* 0x000fe200000100d4 */
[----:B------:R-:W-:Y:S01]  /*10d0*/  FFMA.FTZ R213, R14, R206, R213 ;  /* 0x000000ce0ed57223 */ /* 0x000fe200000100d5 */
[----:B------:R-:W-:Y:S01]  /*10e0*/  FFMA.FTZ R214, R15, R207, R214 ;  /* 0x000000cf0fd67223 */ /* 0x000fe200000100d6 */
[----:B----4-:R-:W-:Y:S01]  /*10f0*/  FFMA.FTZ R241, R16, R196, R217 ;  /* 0x000000c410f17223 */ /* 0x010fe200000100d9 */
[----:B------:R-:W-:Y:S01]  /*1100*/  FFMA.FTZ R240, R17, R197, R212 ;  /* 0x000000c511f07223 */ /* 0x000fe200000100d4 */
[----:B------:R-:W2:Y:S01]  /*1110*/  LDG.E.128.CONSTANT R216, desc[UR8][R248.64+0x1400] ;  /* 0x00140008f8d87981 */ /* 0x000ea2000c1e9d00 */
[----:B------:R-:W-:Y:S01]  /*1120*/  FFMA.FTZ R243, R18, R198, R213 ;  /* 0x000000c612f37223 */ /* 0x000fe200000100d5 */
[----:B------:R-:W-:-:S02]  /*1130*/  FFMA.FTZ R242, R19, R199, R214 ;  /* 0x000000c713f27223 */ /* 0x000fc400000100d6 */
[----:B------:R-:W3:Y:S04]  /*1140*/  LDG.E.128.CONSTANT R212, desc[UR8][R248.64+0x1600] ;  /* 0x00160008f8d47981 */ /* 0x000ee8000c1e9d00 */
[----:B------:R-:W4:Y:S04]  /*1150*/  LDG.E.128.CONSTANT R208, desc[UR8][R248.64+0x1800] ;  /* 0x00180008f8d07981 */ /* 0x000f28000c1e9d00 */
[----:B------:R-:W4:Y:S04]  /*1160*/  LDG.E.128.CONSTANT R204, desc[UR8][R248.64+0x1a00] ;  /* 0x001a0008f8cc7981 */ /* 0x000f28000c1e9d00 */
[----:B------:R-:W4:Y:S01]  /*1170*/  LDG.E.128.CONSTANT R196, desc[UR8][R248.64+0x1c00] ;  /* 0x001c0008f8c47981 */ /* 0x000f22000c1e9d00 */
[----:B-----5:R-:W-:Y:S01]  /*1180*/  FFMA.FTZ R241, R20, R200, R241 ;  /* 0x000000c814f17223 */ /* 0x020fe200000100f1 */
        /* <DEDUP_REMOVED lines=11> */
[----:B------:R-:W5:Y:S01]  /*1240*/  LDG.E.128.CONSTANT R200, desc[UR8][R248.64+0x1e00] ;  /* 0x001e0008f8c87981 */ /* 0x000f62000c1e9d00 */
        /* <DEDUP_REMOVED lines=14> */
[----:B------:R-:W5:Y:S04]  /*1330*/  LDG.E.128.CONSTANT R228, desc[UR8][R248.64+0x2400] ;  /* 0x00240008f8e47981 */ /* 0x000f68000c1e9d00 */
[----:B------:R-:W5:Y:S04]  /*1340*/  LDG.E.128.CONSTANT R232, desc[UR8][R248.64+0x2600] ;  /* 0x00260008f8e87981 */ /* 0x000f68000c1e9d00 */
[----:B------:R-:W5:Y:S01]  /*1350*/  LDG.E.128.CONSTANT R236, desc[UR8][R248.64+0x2800] ;  /* 0x00280008f8ec7981 */ /* 0x000f62000c1e9d00 */
[----:B--2---:R-:W-:Y:S01]  /*1360*/  FFMA.FTZ R241, R44, R216, R241 ;  /* 0x000000d82cf17223 */ /* 0x004fe200000100f1 */
        /* <DEDUP_REMOVED lines=9> */
[----:B------:R-:W-:Y:S01]  /*1400*/  FFMA.FTZ R243, R54, R210, R243 ;  /* 0x000000d236f37223 */ /* 0x000fe200000100f3 */
[----:B------:R-:W-:Y:S01]  /*1410*/  FFMA.FTZ R242, R55, R211, R242 ;  /* 0x000000d337f27223 */ /* 0x000fe200000100f2 */
[----:B------:R-:W2:Y:S04]  /*1420*/  LDG.E.128.CONSTANT R216, desc[UR8][R248.64+0x2c00] ;  /* 0x002c0008f8d87981 */ /* 0x000ea8000c1e9d00 */
[----:B------:R-:W3:Y:S01]  /*1430*/  LDG.E.128.CONSTANT R208, desc[UR8][R248.64+0x2a00] ;  /* 0x002a0008f8d07981 */ /* 0x000ee2000c1e9d00 */
[----:B------:R-:W-:-:S03]  /*1440*/  FFMA.FTZ R241, R56, R204, R241 ;  /* 0x000000cc38f17223 */ /* 0x000fc600000100f1 */
[----:B------:R-:W4:Y:S01]  /*1450*/  LDG.E.128.CONSTANT R212, desc[UR8][R248.64+0x2e00] ;  /* 0x002e0008f8d47981 */ /* 0x000f22000c1e9d00 */
[----:B------:R-:W-:Y:S01]  /*1460*/  FFMA.FTZ R240, R57, R205, R240 ;  /* 0x000000cd39f07223 */ /* 0x000fe200000100f0 */
[----:B------:R-:W-:Y:S01]  /*1470*/  FFMA.FTZ R243, R58, R206, R243 ;  /* 0x000000ce3af37223 */ /* 0x000fe200000100f3 */
[----:B------:R-:W-:Y:S02]  /*1480*/  FFMA.FTZ R242, R59, R207, R242 ;  /* 0x000000cf3bf27223 */ /* 0x000fe400000100f2 */
[----:B------:R-:W4:Y:S01]  /*1490*/  LDG.E.128.CONSTANT R204, desc[UR8][R248.64+0x3000] ;  /* 0x00300008f8cc7981 */ /* 0x000f22000c1e9d00 */
[----:B------:R-:W-:Y:S01]  /*14a0*/  FFMA.FTZ R241, R60, R196, R241 ;  /* 0x000000c43cf17223 */ /* 0x000fe200000100f1 */
[----:B------:R-:W-:Y:S01]  /*14b0*/  FFMA.FTZ R240, R61, R197, R240 ;  /* 0x000000c53df07223 */ /* 0x000fe200000100f0 */
[----:B------:R-:W-:Y:S01]  /*14c0*/  FFMA.FTZ R243, R62, R198, R243 ;  /* 0x000000c63ef37223 */ /* 0x000fe200000100f3 */
[----:B------:R-:W-:Y:S02]  /*14d0*/  FFMA.FTZ R242, R63, R199, R242 ;  /* 0x000000c73ff27223 */ /* 0x000fe400000100f2 */
        /* <DEDUP_REMOVED lines=25> */
[----:B------:R-:W5:Y:S04]  /*1670*/  LDG.E.128.CONSTANT R200, desc[UR8][R248.64+0x3400] ;  /* 0x00340008f8c87981 */ /* 0x000f68000c1e9d00 */
[----:B------:R-:W5:Y:S04]  /*1680*/  LDG.E.128.CONSTANT R224, desc[UR8][R248.64+0x3800] ;  /* 0x00380008f8e07981 */ /* 0x000f68000c1e9d00 */
[----:B------:R-:W5:Y:S04]  /*1690*/  LDG.E.128.CONSTANT R228, desc[UR8][R248.64+0x3a00] ;  /* 0x003a0008f8e47981 */ /* 0x000f68000c1e9d00 */
[----:B------:R-:W5:Y:S04]  /*16a0*/  LDG.E.128.CONSTANT R232, desc[UR8][R248.64+0x3c00] ;  /* 0x003c0008f8e87981 */ /* 0x000f68000c1e9d00 */
[----:B------:R-:W5:Y:S04]  /*16b0*/  LDG.E.128.CONSTANT R236, desc[UR8][R248.64+0x3e00] ;  /* 0x003e0008f8ec7981 */ /* 0x000f68000c1e9d00 */
[----:B------:R-:W5:Y:S01]  /*16c0*/  LDG.E.128.CONSTANT R220, desc[UR8][R248.64+0x4600] ;  /* 0x00460008f8dc7981 */ /* 0x000f62000c1e9d00 */
        /* <DEDUP_REMOVED lines=9> */
[----:B----4-:R-:W-:Y:S01]  /*1760*/  FFMA.FTZ R241, R96, R212, R241 ;  /* 0x000000d460f17223 */ /* 0x010fe200000100f1 */
[----:B------:R-:W-:Y:S01]  /*1770*/  FFMA.FTZ R240, R97, R213, R240 ;  /* 0x000000d561f07223 */ /* 0x000fe200000100f0 */
[----:B------:R-:W-:Y:S01]  /*1780*/  FFMA.FTZ R243, R98, R214, R243 ;  /* 0x000000d662f37223 */ /* 0x000fe200000100f3 */
[----:B------:R-:W-:Y:S01]  /*1790*/  FFMA.FTZ R242, R99, R215, R242 ;  /* 0x000000d763f27223 */ /* 0x000fe200000100f2 */
[----:B------:R-:W-:Y:S01]  /*17a0*/  FFMA.FTZ R241, R100, R204, R241 ;  /* 0x000000cc64f17223 */ /* 0x000fe200000100f1 */
[----:B------:R-:W-:Y:S01]  /*17b0*/  FFMA.FTZ R240, R101, R205, R240 ;  /* 0x000000cd65f07223 */ /* 0x000fe200000100f0 */
[----:B------:R-:W-:Y:S01]  /*17c0*/  FFMA.FTZ R243, R102, R206, R243 ;  /* 0x000000ce66f37223 */ /* 0x000fe200000100f3 */
[----:B------:R-:W-:Y:S01]  /*17d0*/  FFMA.FTZ R242, R103, R207, R242 ;  /* 0x000000cf67f27223 */ /* 0x000fe200000100f2 */
[----:B------:R-:W2:Y:S04]  /*17e0*/  LDG.E.128.CONSTANT R212, desc[UR8][R248.64+0x4200] ;  /* 0x00420008f8d47981 */ /* 0x000ea8000c1e9d00 */
[----:B------:R-:W4:Y:S04]  /*17f0*/  LDG.E.128.CONSTANT R204, desc[UR8][R248.64+0x4000] ;  /* 0x00400008f8cc7981 */ /* 0x000f28000c1e9d00 */
[----:B------:R-:W2:Y:S01]  /*1800*/  LDG.E.128.CONSTANT R216, desc[UR8][R248.64+0x4400] ;  /* 0x00440008f8d87981 */ /* 0x000ea2000c1e9d00 */
[----:B------:R-:W-:Y:S01]  /*1810*/  FFMA.FTZ R241, R104, R196, R241 ;  /* 0x000000c468f17223 */ /* 0x000fe200000100f1 */
[----:B------:R-:W-:Y:S01]  /*1820*/  FFMA.FTZ R240, R105, R197, R240 ;  /* 0x000000c569f07223 */ /* 0x000fe200000100f0 */
[----:B------:R-:W-:Y:S01]  /*1830*/  FFMA.FTZ R243, R106, R198, R243 ;  /* 0x000000c66af37223 */ /* 0x000fe200000100f3 */
[----:B------:R-:W-:-:S02]  /*1840*/  FFMA.FTZ R242, R107, R199, R242 ;  /* 0x000000c76bf27223 */ /* 0x000fc400000100f2 */
[----:B------:R-:W2:Y:S01]  /*1850*/  LDG.E.128.CONSTANT R196, desc[UR8][R248.64+0x4800] ;  /* 0x00480008f8c47981 */ /* 0x000ea2000c1e9d00 */
[----:B-----5:R-:W-:Y:S01]  /*1860*/  FFMA.FTZ R241, R108, R200, R241 ;  /* 0x000000c86cf17223 */ /* 0x020fe200000100f1 */
[----:B------:R-:W-:Y:S01]  /*1870*/  FFMA.FTZ R240, R109, R201, R240 ;  /* 0x000000c96df07223 */ /* 0x000fe200000100f0 */
[----:B------:R-:W-:Y:S01]  /*1880*/  FFMA.FTZ R243, R110, R202, R243 ;  /* 0x000000ca6ef37223 */ /* 0x000fe200000100f3 */
[----:B------:R-:W-:Y:S02]  /*1890*/  FFMA.FTZ R242, R111, R203, R242 ;  /* 0x000000cb6ff27223 */ /* 0x000fe400000100f2 */
[----:B------:R-:W5:Y:S01]  /*18a0*/  LDG.E.128.CONSTANT R200, desc[UR8][R248.64+0x4a00] ;  /* 0x004a0008f8c87981 */ /* 0x000f62000c1e9d00 */
[----:B---3--:R-:W-:Y:S01]  /*18b0*/  FFMA.FTZ R241, R112, R208, R241 ;  /* 0x000000d070f17223 */ /* 0x008fe200000100f1 */
        /* <DEDUP_REMOVED lines=19> */
[----:B----4-:R-:W-:Y:S01]  /*19f0*/  FFMA.FTZ R241, R132, R204, R241 ;  /* 0x000000cc84f17223 */ /* 0x010fe200000100f1 */
[----:B------:R-:W-:Y:S01]  /*1a00*/  FFMA.FTZ R240, R133, R205, R240 ;  /* 0x000000cd85f07223 */ /* 0x000fe200000100f0 */
[----:B------:R-:W-:Y:S01]  /*1a10*/  FFMA.FTZ R243, R134, R206, R243 ;  /* 0x000000ce86f37223 */ /* 0x000fe200000100f3 */
[----:B------:R-:W-:Y:S01]  /*1a20*/  FFMA.FTZ R242, R135, R207, R242 ;  /* 0x000000cf87f27223 */ /* 0x000fe200000100f2 */
[----:B------:R-:W3:Y:S04]  /*1a30*/  LDG.E.128.CONSTANT R208, desc[UR8][R248.64+0x4e00] ;  /* 0x004e0008f8d07981 */ /* 0x000ee8000c1e9d00 */
[----:B------:R-:W4:Y:S01]  /*1a40*/  LDG.E.128.CONSTANT R204, desc[UR8][R248.64+0x4c00] ;  /* 0x004c0008f8cc7981 */ /* 0x000f22000c1e9d00 */
[----:B--2---:R-:W-:Y:S01]  /*1a50*/  FFMA.FTZ R241, R136, R212, R241 ;  /* 0x000000d488f17223 */ /* 0x004fe200000100f1 */
[----:B------:R-:W-:Y:S01]  /*1a60*/  FFMA.FTZ R240, R137, R213, R240 ;  /* 0x000000d589f07223 */ /* 0x000fe200000100f0 */
[----:B------:R-:W-:Y:S01]  /*1a70*/  FFMA.FTZ R243, R138, R214, R243 ;  /* 0x000000d68af37223 */ /* 0x000fe200000100f3 */
[----:B------:R-:W-:Y:S01]  /*1a80*/  FFMA.FTZ R242, R139, R215, R242 ;  /* 0x000000d78bf27223 */ /* 0x000fe200000100f2 */
[----:B------:R-:W2:Y:S01]  /*1a90*/  LDG.E.128.CONSTANT R224, desc[UR8][R248.64+0x5600] ;  /* 0x00560008f8e07981 */ /* 0x000ea2000c1e9d00 */
[----:B------:R-:W-:-:S03]  /*1aa0*/  FFMA.FTZ R241, R140, R216, R241 ;  /* 0x000000d88cf17223 */ /* 0x000fc600000100f1 */
[----:B------:R-:W2:Y:S01]  /*1ab0*/  LDG.E.128.CONSTANT R212, desc[UR8][R248.64+0x5000] ;  /* 0x00500008f8d47981 */ /* 0x000ea2000c1e9d00 */
        /* <DEDUP_REMOVED lines=9> */
[----:B------:R-:W2:Y:S04]  /*1b50*/  LDG.E.128.CONSTANT R232, desc[UR8][R248.64+0x5a00] ;  /* 0x005a0008f8e87981 */ /* 0x000ea8000c1e9d00 */
[----:B------:R-:W2:Y:S01]  /*1b60*/  LDG.E.128.CONSTANT R220, desc[UR8][R248.64+0x5400] ;  /* 0x00540008f8dc7981 */ /* 0x000ea2000c1e9d00 */
[----:B------:R-:W-:-:S03]  /*1b70*/  FFMA.FTZ R196, R148, R196, R241 ;  /* 0x000000c494c47223 */ /* 0x000fc600000100f1 */
[----:B------:R-:W2:Y:S01]  /*1b80*/  LDG.E.128.CONSTANT R236, desc[UR8][R248.64+0x5c00] ;  /* 0x005c0008f8ec7981 */ /* 0x000ea2000c1e9d00 */
[----:B------:R-:W-:-:S03]  /*1b90*/  FFMA.FTZ R252, R149, R197, R240 ;  /* 0x000000c595fc7223 */ /* 0x000fc600000100f0 */
[----:B------:R-:W2:Y:S01]  /*1ba0*/  LDG.E.128.CONSTANT R240, desc[UR8][R248.64+0x5e00] ;  /* 0x005e0008f8f07981 */ /* 0x000ea2000c1e9d00 */
[----:B------:R-:W-:Y:S01]  /*1bb0*/  FFMA.FTZ R251, R150, R198, R251 ;  /* 0x000000c696fb7223 */ /* 0x000fe200000100fb */
[----:B-----5:R-:W-:Y:S01]  /*1bc0*/  FFMA.FTZ R197, R152, R200, R196 ;  /* 0x000000c898c57223 */ /* 0x020fe200000100c4 */
[----:B------:R-:W-:Y:S01]  /*1bd0*/  FFMA.FTZ R252, R153, R201, R252 ;  /* 0x000000c999fc7223 */ /* 0x000fe200000100fc */
[----:B------:R-:W-:Y:S01]  /*1be0*/  FFMA.FTZ R250, R151, R199, R250 ;  /* 0x000000c797fa7223 */ /* 0x000fe200000100fa */
[----:B------:R-:W-:-:S03]  /*1bf0*/  FFMA.FTZ R251, R154, R202, R251 ;  /* 0x000000ca9afb7223 */ /* 0x000fc600000100fb */
[----:B------:R-:W-:Y:S01]  /*1c00*/  FFMA.FTZ R250, R155, R203, R250 ;  /* 0x000000cb9bfa7223 */ /* 0x000fe200000100fa */
[----:B------:R-:W0:Y:S01]  /*1c10*/  S2UR UR7, SR_CgaCtaId ;  /* 0x00000000000779c3 */ /* 0x000e220000008800 */
[----:B------:R-:W-:Y:S01]  /*1c20*/  UMOV UR6, 0x400 ;  /* 0x0000040000067882 */ /* 0x000fe20000000000 */
[----:B------:R-:W-:Y:S01]  /*1c30*/  IMAD R198, R244, 0x20, R245 ;  /* 0x00000020f4c67824 */ /* 0x000fe200078e02f5 */
[----:B------:R-:W-:-:S04]  /*1c40*/  UIADD3 UR6, UR6, 0x320, URZ ;  /* 0x0000032006067890 */ /* 0x000fc8000fffe03f */
[----:B------:R-:W-:Y:S01]  /*1c50*/  ISETP.GE.AND P0, PT, R198, UR16, PT ;  /* 0x00000010c6007c0c */ /* 0x000fe2000bf06270 */
[----:B------:R-:W-:Y:S01]  /*1c60*/  VIADD R244, R244, 0x4 ;  /* 0x00000004f4f47836 */ /* 0x000fe20000000000 */
[----:B0-----:R-:W-:-:S04]  /*1c70*/  ULEA UR6, UR7, UR6, 0x18 ;  /* 0x0000000607067291 */ /* 0x001fc8000f8ec03f */
[----:B------:R-:W-:Y:S01]  /*1c80*/  ISETP.GE.AND P2, PT, R244, UR18, PT ;  /* 0x00000012f4007c0c */ /* 0x000fe2000bf46270 */
[----:B----4-:R-:W-:Y:S01]  /*1c90*/  FFMA.FTZ R197, R156, R204, R197 ;  /* 0x000000cc9cc57223 */ /* 0x010fe200000100c5 */
[----:B------:R-:W-:Y:S01]  /*1ca0*/  FFMA.FTZ R252, R157, R205, R252 ;  /* 0x000000cd9dfc7223 */ /* 0x000fe200000100fc */
[----:B------:R-:W-:Y:S02]  /*1cb0*/  FFMA.FTZ R251, R158, R206, R251 ;  /* 0x000000ce9efb7223 */ /* 0x000fe400000100fb */
[----:B---3--:R-:W-:Y:S01]  /*1cc0*/  FFMA.FTZ R197, R160, R208, R197 ;  /* 0x000000d0a0c57223 */ /* 0x008fe200000100c5 */
[----:B------:R-:W-:Y:S01]  /*1cd0*/  FFMA.FTZ R252, R161, R209, R252 ;  /* 0x000000d1a1fc7223 */ /* 0x000fe200000100fc */
[----:B------:R-:W-:Y:S01]  /*1ce0*/  FFMA.FTZ R250, R159, R207, R250 ;  /* 0x000000cf9ffa7223 */ /* 0x000fe200000100fa */
[----:B------:R-:W-:Y:S01]  /*1cf0*/  FFMA.FTZ R251, R162, R210, R251 ;  /* 0x000000d2a2fb7223 */ /* 0x000fe200000100fb */
[----:B--2---:R-:W-:Y:S01]  /*1d00*/  FFMA.FTZ R197, R164, R212, R197 ;  /* 0x000000d4a4c57223 */ /* 0x004fe200000100c5 */
        /* <DEDUP_REMOVED lines=30> */
[----:B------:R-:W-:-:S02]  /*1ef0*/  FFMA.FTZ R242, R194, R242, R251 ;  /* 0x000000f2c2f27223 */ /* 0x000fc400000100fb */
[----:B------:R-:W-:Y:S01]  /*1f00*/  FADD.FTZ R197, R197, R252 ;  /* 0x000000fcc5c57221 */ /* 0x000fe20000010000 */
[----:B------:R-:W-:-:S03]  /*1f10*/  FFMA.FTZ R196, R195, R243, R250 ;  /* 0x000000f3c3c47223 */ /* 0x000fc600000100fa */
[----:B------:R-:W-:-:S04]  /*1f20*/  FADD.FTZ R197, R242, R197 ;  /* 0x000000c5f2c57221 */ /* 0x000fc80000010000 */
[----:B------:R-:W-:Y:S01]  /*1f30*/  FADD.FTZ R196, R196, R197 ;  /* 0x000000c5c4c47221 */ /* 0x000fe20000010000 */
[----:B------:R-:W-:-:S03]  /*1f40*/  IADD3 R197, R198, -UR17, RZ ;  /* 0x80000011c6c57c10 */ /* 0x000fc6000fffe0ff */
[----:B------:R-:W-:Y:S01]  /*1f50*/  FFMA.FTZ R199, R196, UR13, RZ ;  /* 0x0000000dc4c77c23 */ /* 0x000fe200080100ff */
[----:B------:R-:W-:-:S04]  /*1f60*/  LEA R197, R197, UR6, 0x2 ;  /* 0x00000006c5c57c11 */ /* 0x000fc8000f8e10ff */
[----:B------:R-:W-:-:S05]  /*1f70*/  FSEL R196, R199, RZ, !P0 ;  /* 0x000000ffc7c47208 */ /* 0x000fca0004000000 */
[----:B------:R1:W-:Y:S01]  /*1f80*/  STS [R197], R196 ;  /* 0x000000c4c5007388 */ /* 0x0003e20000000800 */
[----:B------:R-:W-:Y:S01]  /*1f90*/  @!P0 FMNMX.FTZ R2, R2, R199, !PT ;  /* 0x000000c702028209 */ /* 0x000fe20007810000 */
[----:B------:R-:W-:Y:S06]  /*1fa0*/  @!P2 BRA `(.L_x_26166) ;  /* 0xffffffec00d4a947 */ /* 0x000fec000383ffff */
[----:B------:R-:W-:Y:S05]  /*1fb0*/  BSYNC B1 ;  /* 0x0000000000017941 */ /* 0x000fea0003800000 */
.L_x_26165:
[----:B------:R-:W-:Y:S05]  /*1fc0*/  BRA `(.L_x_26163) ;  /* 0x0000001000587947 */ /* 0x000fea0003800000 */
.L_x_26164:
[----:B------:R-:W-:Y:S01]  /*1fd0*/  MOV R245, R3 ;  /* 0x0000000300f57202 */ /* 0x000fe20000000f00 */
[----:B------:R-:W-:-:S07]  /*1fe0*/  IMAD.MOV.U32 R2, RZ, RZ, -0x800001 ;  /* 0xff7fffffff027424 */ /* 0x000fce00078e00ff */
.L_x_26167:
        /* <DEDUP_REMOVED lines=78> */
[----:B------:R-:W2:Y:S01]  /*24d0*/  LDG.E.128.CONSTANT R216, desc[UR8][R248.64+0x2a00] ;  /* 0x002a0008f8d87981 */ /* 0x000ea2000c1e9d00 */
[----:B----4-:R-:W-:Y:S01]  /*24e0*/  FFMA.FTZ R241, R52, R208, R241 ;  /* 0x000000d034f17223 */ /* 0x010fe200000100f1 */
[----:B------:R-:W-:Y:S01]  /*24f0*/  FFMA.FTZ R240, R53, R209, R240 ;  /* 0x000000d135f07223 */ /* 0x000fe200000100f0 */
[----:B------:R-:W-:Y:S01]  /*2500*/  FFMA.FTZ R243, R54, R210, R243 ;  /* 0x000000d236f37223 */ /* 0x000fe200000100f3 */
[----:B------:R-:W-:Y:S01]  /*2510*/  FFMA.FTZ R242, R55, R211, R242 ;  /* 0x000000d337f27223 */ /* 0x000fe200000100f2 */
[----:B------:R-:W3:Y:S01]  /*2520*/  LDG.E.128.CONSTANT R212, desc[UR8][R248.64+0x2c00] ;  /* 0x002c0008f8d47981 */ /* 0x000ee2000c1e9d00 */
[----:B------:R-:W-:Y:S01]  /*2530*/  FFMA.FTZ R241, R56, R204, R241 ;  /* 0x000000cc38f17223 */ /* 0x000fe200000100f1 */
[----:B------:R-:W-:Y:S01]  /*2540*/  FFMA.FTZ R240, R57, R205, R240 ;  /* 0x000000cd39f07223 */ /* 0x000fe200000100f0 */
[----:B------:R-:W-:Y:S01]  /*2550*/  FFMA.FTZ R243, R58, R206, R243 ;  /* 0x000000ce3af37223 */ /* 0x000fe200000100f3 */
[----:B------:R-:W-:Y:S01]  /*2560*/  FFMA.FTZ R242, R59, R207, R242 ;  /* 0x000000cf3bf27223 */ /* 0x000fe200000100f2 */
[----:B------:R-:W4:Y:S04]  /*2570*/  LDG.E.128.CONSTANT R208, desc[UR8][R248.64+0x3000] ;  /* 0x00300008f8d07981 */ /* 0x000f28000c1e9d00 */
[----:B------:R-:W4:Y:S01]  /*2580*/  LDG.E.128.CONSTANT R204, desc[UR8][R248.64+0x2e00] ;  /* 0x002e0008f8cc7981 */ /* 0x000f22000c1e9d00 */
[----:B------:R-:W-:Y:S01]  /*2590*/  FFMA.FTZ R241, R60, R196, R241 ;  /* 0x000000c43cf17223 */ /* 0x000fe200000100f1 */
[----:B------:R-:W-:Y:S01]  /*25a0*/  FFMA.FTZ R240, R61, R197, R240 ;  /* 0x000000c53df07223 */ /* 0x000fe200000100f0 */
[----:B------:R-:W-:Y:S01]  /*25b0*/  FFMA.FTZ R243, R62, R198, R243 ;  /* 0x000000c63ef37223 */ /* 0x000fe200000100f3 */
[----:B------:R-:W-:-:S02]  /*25c0*/  FFMA.FTZ R242, R63, R199, R242 ;  /* 0x000000c73ff27223 */ /* 0x000fc400000100f2 */
        /* <DEDUP_REMOVED lines=39> */
[----:B------:R-:W2:Y:S04]  /*2840*/  LDG.E.128.CONSTANT R216, desc[UR8][R248.64+0x4400] ;  /* 0x00440008f8d87981 */ /* 0x000ea8000c1e9d00 */
[----:B------:R-:W3:Y:S01]  /*2850*/  LDG.E.128.CONSTANT R212, desc[UR8][R248.64+0x4200] ;  /* 0x00420008f8d47981 */ /* 0x000ee2000c1e9d00 */
[----:B----4-:R-:W-:Y:S01]  /*2860*/  FFMA.FTZ R241, R96, R204, R241 ;  /* 0x000000cc60f17223 */ /* 0x010fe200000100f1 */
[----:B------:R-:W-:Y:S01]  /*2870*/  FFMA.FTZ R240, R97, R205, R240 ;  /* 0x000000cd61f07223 */ /* 0x000fe200000100f0 */
[----:B------:R-:W-:Y:S01]  /*2880*/  FFMA.FTZ R243, R98, R206, R243 ;  /* 0x000000ce62f37223 */ /* 0x000fe200000100f3 */
[----:B------:R-:W-:-:S02]  /*2890*/  FFMA.FTZ R242, R99, R207, R242 ;  /* 0x000000cf63f27223 */ /* 0x000fc400000100f2 */
[----:B------:R-:W4:Y:S01]  /*28a0*/  LDG.E.128.CONSTANT R204, desc[UR8][R248.64+0x3e00] ;  /* 0x003e0008f8cc7981 */ /* 0x000f22000c1e9d00 */
[----:B------:R-:W-:Y:S01]  /*28b0*/  FFMA.FTZ R241, R100, R208, R241 ;  /* 0x000000d064f17223 */ /* 0x000fe200000100f1 */
[----:B------:R-:W-:Y:S01]  /*28c0*/  FFMA.FTZ R240, R101, R209, R240 ;  /* 0x000000d165f07223 */ /* 0x000fe200000100f0 */
[----:B------:R-:W-:Y:S01]  /*28d0*/  FFMA.FTZ R243, R102, R210, R243 ;  /* 0x000000d266f37223 */ /* 0x000fe200000100f3 */
[----:B------:R-:W-:Y:S02]  /*28e0*/  FFMA.FTZ R242, R103, R211, R242 ;  /* 0x000000d367f27223 */ /* 0x000fe400000100f2 */
[----:B------:R-:W2:Y:S01]  /*28f0*/  LDG.E.128.CONSTANT R208, desc[UR8][R248.64+0x4000] ;  /* 0x00400008f8d07981 */ /* 0x000ea2000c1e9d00 */
[----:B------:R-:W-:Y:S01]  /*2900*/  FFMA.FTZ R241, R104, R196, R241 ;  /* 0x000000c468f17223 */ /* 0x000fe200000100f1 */
[----:B------:R-:W-:Y:S01]  /*2910*/  FFMA.FTZ R240, R105, R197, R240 ;  /* 0x000000c569f07223 */ /* 0x000fe200000100f0 */
[----:B------:R-:W-:Y:S01]  /*2920*/  FFMA.FTZ R243, R106, R198, R243 ;  /* 0x000000c66af37223 */ /* 0x000fe200000100f3 */
[----:B------:R-:W-:-:S02]  /*2930*/  FFMA.FTZ R242, R107, R199, R242 ;  /* 0x000000c76bf27223 */ /* 0x000fc400000100f2 */
[----:B------:R-:W3:Y:S01]  /*2940*/  LDG.E.128.CONSTANT R196, desc[UR8][R248.64+0x4800] ;  /* 0x00480008f8c47981 */ /* 0x000ee2000c1e9d00 */
        /* <DEDUP_REMOVED lines=25> */
[----:B----4-:R-:W-:Y:S01]  /*2ae0*/  FFMA.FTZ R241, R128, R204, R241 ;  /* 0x000000cc80f17223 */ /* 0x010fe200000100f1 */
[----:B------:R-:W-:Y:S01]  /*2af0*/  FFMA.FTZ R240, R129, R205, R240 ;  /* 0x000000cd81f07223 */ /* 0x000fe200000100f0 */
[----:B------:R-:W-:Y:S01]  /*2b00*/  FFMA.FTZ R243, R130, R206, R243 ;  /* 0x000000ce82f37223 */ /* 0x000fe200000100f3 */
[----:B------:R-:W-:-:S02]  /*2b10*/  FFMA.FTZ R242, R131, R207, R242 ;  /* 0x000000cf83f27223 */ /* 0x000fc400000100f2 */
[----:B------:R-:W4:Y:S01]  /*2b20*/  LDG.E.128.CONSTANT R204, desc[UR8][R248.64+0x4c00] ;  /* 0x004c0008f8cc7981 */ /* 0x000f22000c1e9d00 */
[----:B--2---:R-:W-:Y:S01]  /*2b30*/  FFMA.FTZ R241, R132, R208, R241 ;  /* 0x000000d084f17223 */ /* 0x004fe200000100f1 */
[----:B------:R-:W-:Y:S01]  /*2b40*/  FFMA.FTZ R240, R133, R209, R240 ;  /* 0x000000d185f07223 */ /* 0x000fe200000100f0 */
[----:B------:R-:W-:Y:S01]  /*2b50*/  FFMA.FTZ R243, R134, R210, R243 ;  /* 0x000000d286f37223 */ /* 0x000fe200000100f3 */
[----:B------:R-:W-:Y:S02]  /*2b60*/  FFMA.FTZ R242, R135, R211, R242 ;  /* 0x000000d387f27223 */ /* 0x000fe400000100f2 */
[----:B------:R-:W2:Y:S01]  /*2b70*/  LDG.E.128.CONSTANT R208, desc[UR8][R248.64+0x4e00] ;  /* 0x004e0008f8d07981 */ /* 0x000ea2000c1e9d00 */
[----:B---3--:R-:W-:Y:S01]  /*2b80*/  FFMA.FTZ R241, R136, R212, R241 ;  /* 0x000000d488f17223 */ /* 0x008fe200000100f1 */
[----:B------:R-:W-:Y:S01]  /*2b90*/  FFMA.FTZ R240, R137, R213, R240 ;  /* 0x000000d589f07223 */ /* 0x000fe200000100f0 */
[----:B------:R-:W-:Y:S01]  /*2ba0*/  FFMA.FTZ R243, R138, R214, R243 ;  /* 0x000000d68af37223 */ /* 0x000fe200000100f3 */
[----:B------:R-:W-:-:S02]  /*2bb0*/  FFMA.FTZ R242, R139, R215, R242 ;  /* 0x000000d78bf27223 */ /* 0x000fc400000100f2 */
[----:B------:R-:W3:Y:S01]  /*2bc0*/  LDG.E.128.CONSTANT R212, desc[UR8][R248.64+0x5000] ;  /* 0x00500008f8d47981 */ /* 0x000ee2000c1e9d00 */
[----:B------:R-:W-:Y:S01]  /*2bd0*/  FFMA.FTZ R241, R140, R216, R241 ;  /* 0x000000d88cf17223 */ /* 0x000fe200000100f1 */
[----:B------:R-:W-:Y:S01]  /*2be0*/  FFMA.FTZ R240, R141, R217, R240 ;  /* 0x000000d98df07223 */ /* 0x000fe200000100f0 */
[----:B------:R-:W-:Y:S01]  /*2bf0*/  FFMA.FTZ R243, R142, R218, R243 ;  /* 0x000000da8ef37223 */ /* 0x000fe200000100f3 */
[----:B------:R-:W-:Y:S02]  /*2c00*/  FFMA.FTZ R242, R143, R219, R242 ;  /* 0x000000db8ff27223 */ /* 0x000fe400000100f2 */
[----:B------:R-:W3:Y:S01]  /*2c10*/  LDG.E.128.CONSTANT R216, desc[UR8][R248.64+0x5200] ;  /* 0x00520008f8d87981 */ /* 0x000ee2000c1e9d00 */
[----:B------:R-:W-:Y:S01]  /*2c20*/  FFMA.FTZ R241, R144, R220, R241 ;  /* 0x000000dc90f17223 */ /* 0x000fe200000100f1 */
[----:B------:R-:W-:Y:S01]  /*2c30*/  FFMA.FTZ R240, R145, R221, R240 ;  /* 0x000000dd91f07223 */ /* 0x000fe200000100f0 */
[----:B------:R-:W-:Y:S01]  /*2c40*/  FFMA.FTZ R251, R146, R222, R243 ;  /* 0x000000de92fb7223 */ /* 0x000fe200000100f3 */
[----:B------:R-:W-:-:S02]  /*2c50*/  FFMA.FTZ R250, R147, R223, R242 ;  /* 0x000000df93fa7223 */ /* 0x000fc400000100f2 */
[----:B------:R-:W3:Y:S01]  /*2c60*/  LDG.E.128.CONSTANT R220, desc[UR8][R248.64+0x5400] ;  /* 0x00540008f8dc7981 */ /* 0x000ee2000c1e9d00 */
[----:B------:R-:W-:Y:S01]  /*2c70*/  FFMA.FTZ R196, R148, R196, R241 ;  /* 0x000000c494c47223 */ /* 0x000fe200000100f1 */
[----:B------:R-:W-:Y:S02]  /*2c80*/  FFMA.FTZ R252, R149, R197, R240 ;  /* 0x000000c595fc7223 */ /* 0x000fe400000100f0 */
[----:B------:R-:W3:Y:S01]  /*2c90*/  LDG.E.128.CONSTANT R240, desc[UR8][R248.64+0x5e00] ;  /* 0x005e0008f8f07981 */ /* 0x000ee2000c1e9d00 */
[----:B-----5:R-:W-:Y:S01]  /*2ca0*/  FFMA.FTZ R197, R152, R200, R196 ;  /* 0x000000c898c57223 */ /* 0x020fe200000100c4 */
[----:B------:R-:W-:Y:S01]  /*2cb0*/  FFMA.FTZ R251, R150, R198, R251 ;  /* 0x000000c696fb7223 */ /* 0x000fe200000100fb */
[----:B------:R-:W-:Y:S01]  /*2cc0*/  FFMA.FTZ R252, R153, R201, R252 ;  /* 0x000000c999fc7223 */ /* 0x000fe200000100fc */
[----:B------:R-:W0:Y:S01]  /*2cd0*/  S2R R196, SR_TID.X ;  /* 0x0000000000c47919 */ /* 0x000e220000002100 */
[----:B------:R-:W-:Y:S01]  /*2ce0*/  FFMA.FTZ R250, R151, R199, R250 ;  /* 0x000000c797fa7223 */ /* 0x000fe200000100fa */
[----:B------:R-:W-:-:S03]  /*2cf0*/  FFMA.FTZ R251, R154, R202, R251 ;  /* 0x000000ca9afb7223 */ /* 0x000fc600000100fb */
[----:B------:R-:W-:Y:S01]  /*2d00*/  FFMA.FTZ R250, R155, R203, R250 ;  /* 0x000000cb9bfa7223 */ /* 0x000fe200000100fa */
[----:B------:R-:W1:Y:S01]  /*2d10*/  S2UR UR7, SR_CgaCtaId ;  /* 0x00000000000779c3 */ /* 0x000e620000008800 */
[----:B------:R-:W-:Y:S01]  /*2d20*/  UMOV UR6, 0x400 ;  /* 0x0000040000067882 */ /* 0x000fe20000000000 */
[----:B0-----:R-:W-:-:S04]  /*2d30*/  SHF.R.S32.HI R199, RZ, 0x1f, R196 ;  /* 0x0000001fffc77819 */ /* 0x001fc800000114c4 */
[----:B------:R-:W-:-:S04]  /*2d40*/  LEA.HI R199, R199, R196, RZ, 0x5 ;  /* 0x000000c4c7c77211 */ /* 0x000fc800078f28ff */
[----:B------:R-:W-:-:S04]  /*2d50*/  LOP3.LUT R199, R199, 0xffffffe0, RZ, 0xc0, !PT ;  /* 0xffffffe0c7c77812 */ /* 0x000fc800078ec0ff */
[----:B------:R-:W-:Y:S01]  /*2d60*/  IADD3 R196, -R199, R196, RZ ;  /* 0x000000c4c7c47210 */ /* 0x000fe20007ffe1ff */
[----:B------:R-:W-:-:S03]  /*2d70*/  IMAD.U32 R199, RZ, RZ, UR16 ;  /* 0x00000010ffc77e24 */ /* 0x000fc6000f8e00ff */
[----:B------:R-:W-:Y:S01]  /*2d80*/  LEA R196, R245, R196, 0x5 ;  /* 0x000000c4f5c47211 */ /* 0x000fe200078e28ff */
[----:B------:R-:W-:-:S04]  /*2d90*/  UIADD3 UR6, UR6, 0x320, URZ ;  /* 0x0000032006067890 */ /* 0x000fc8000fffe03f */
[----:B-1----:R-:W-:Y:S01]  /*2da0*/  ULEA UR6, UR7, UR6, 0x18 ;  /* 0x0000000607067291 */ /* 0x002fe2000f8ec03f */
[----:B------:R-:W-:Y:S02]  /*2db0*/  ISETP.GE.AND P0, PT, R196, UR16, PT ;  /* 0x00000010c4007c0c */ /* 0x000fe4000bf06270 */
[----:B------:R-:W-:-:S04]  /*2dc0*/  IADD3 R245, R245, 0x4, RZ ;  /* 0x00000004f5f57810 */ /* 0x000fc80007ffe0ff */
[----:B------:R-:W-:Y:S01]  /*2dd0*/  ISETP.GE.AND P2, PT, R245, UR18, PT ;  /* 0x00000012f5007c0c */ /* 0x000fe2000bf46270 */
[----:B----4-:R-:W-:Y:S01]  /*2de0*/  FFMA.FTZ R197, R156, R204, R197 ;  /* 0x000000cc9cc57223 */ /* 0x010fe200000100c5 */
[----:B------:R-:W-:Y:S01]  /*2df0*/  FFMA.FTZ R252, R157, R205, R252 ;  /* 0x000000cd9dfc7223 */ /* 0x000fe200000100fc */
[----:B------:R-:W-:Y:S02]  /*2e00*/  FFMA.FTZ R251, R158, R206, R251 ;  /* 0x000000ce9efb7223 */ /* 0x000fe400000100fb */
        /* <DEDUP_REMOVED lines=38> */
[----:B------:R-:W-:Y:S01]  /*3070*/  FADD.FTZ R242, R242, R197 ;  /* 0x000000c5f2f27221 */ /* 0x000fe20000010000 */
[----:B------:R-:W-:-:S03]  /*3080*/  IADD3 R197, R196, 0x1, -R199 ;  /* 0x00000001c4c57810 */ /* 0x000fc60007ffe8c7 */
[----:B------:R-:W-:Y:S01]  /*3090*/  FADD.FTZ R242, R243, R242 ;  /* 0x000000f2f3f27221 */ /* 0x000fe20000010000 */
[----:B------:R-:W-:-:S03]  /*30a0*/  I2FP.F32.S32 R198, R197 ;  /* 0x000000c500c67245 */ /* 0x000fc60000201400 */
[----:B------:R-:W-:Y:S01]  /*30b0*/  FMUL.FTZ R197, R242, UR24 ;  /* 0x00000018f2c57c20 */ /* 0x000fe20008410000 */
[----:B------:R-:W-:-:S03]  /*30c0*/  VIADD R199, R196, -UR17 ;  /* 0x80000011c4c77c36 */ /* 0x000fc60008000000 */
[----:B------:R-:W-:Y:S02]  /*30d0*/  FFMA.FTZ R197, R198, R244, R197 ;  /* 0x000000f4c6c57223 */ /* 0x000fe400000100c5 */
[----:B------:R-:W-:-:S03]  /*30e0*/  LEA R199, R199, UR6, 0x2 ;  /* 0x00000006c7c77c11 */ /* 0x000fc6000f8e10ff */
[----:B------:R-:W-:-:S05]  /*30f0*/  FSEL R196, R197, RZ, !P0 ;  /* 0x000000ffc5c47208 */ /* 0x000fca0004000000 */
[----:B------:R1:W-:Y:S01]  /*3100*/  STS [R199], R196 ;  /* 0x000000c4c7007388 */ /* 0x0003e20000000800 */
[----:B------:R-:W-:Y:S01]  /*3110*/  @!P0 FMNMX.FTZ R2, R2, R197, !PT ;  /* 0x000000c502028209 */ /* 0x000fe20007810000 */
[----:B------:R-:W-:Y:S06]  /*3120*/  @!P2 BRA `(.L_x_26167) ;  /* 0xffffffec00b0a947 */ /* 0x000fec000383ffff */
.L_x_26163:
[----:B------:R-:W-:Y:S05]  /*3130*/  BSYNC B0 ;  /* 0x0000000000007941 */ /* 0x000fea0003800000 */
.L_x_26162:
[----:B------:R-:W0:Y:S01]  /*3140*/  SHFL.BFLY PT, R5, R2, 0x10, 0x1f ;  /* 0x0e001f0002057f89 */ /* 0x000e2200000e0000 */
[----:B------:R-:W-:Y:S01]  /*3150*/  BSSY B0, `(.L_x_26168) ;  /* 0x0000022000007945 */ /* 0x000fe20003800000 */
[----:B------:R-:W2:Y:S01]  /*3160*/  S2R R17, SR_TID.X ;  /* 0x0000000000117919 */ /* 0x000ea20000002100 */
[----:B0-----:R-:W-:-:S05]  /*3170*/  FMNMX.FTZ R5, R5, R2, !PT ;  /* 0x0000000205057209 */ /* 0x001fca0007810000 */
[----:B------:R-:W0:Y:S01]  /*3180*/  SHFL.BFLY PT, R4, R5, 0x8, 0x1f ;  /* 0x0d001f0005047f89 */ /* 0x000e2200000e0000 */
[----:B--2---:R-:W-:-:S04]  /*3190*/  SHF.R.S32.HI R6, RZ, 0x1f, R17 ;  /* 0x0000001fff067819 */ /* 0x004fc80000011411 */
[----:B------:R-:W-:-:S04]  /*31a0*/  LEA.HI R6, R6, R17, RZ, 0x5 ;  /* 0x0000001106067211 */ /* 0x000fc800078f28ff */
[----:B------:R-:W-:-:S05]  /*31b0*/  LOP3.LUT R6, R6, 0xffffffe0, RZ, 0xc0, !PT ;  /* 0xffffffe006067812 */ /* 0x000fca00078ec0ff */
[----:B------:R-:W-:Y:S02]  /*31c0*/  IMAD.IADD R17, R17, 0x1, -R6 ;  /* 0x0000000111117824 */ /* 0x000fe400078e0a06 */
[----:B------:R-:W-:Y:S01]  /*31d0*/  IMAD.MOV.U32 R6, RZ, RZ, -0x800001 ;  /* 0xff7fffffff067424 */ /* 0x000fe200078e00ff */
[----:B0-----:R-:W-:Y:S02]  /*31e0*/  FMNMX.FTZ R4, R5, R4, !PT ;  /* 0x0000000405047209 */ /* 0x001fe40007810000 */
[C---:B------:R-:W-:Y:S02]  /*31f0*/  ISETP.GT.AND P2, PT, R17.reuse, 0x3, PT ;  /* 0x000000031100780c */ /* 0x040fe40003f44270 */
[----:B------:R-:W-:Y:S01]  /*3200*/  ISETP.NE.AND P0, PT, R17, RZ, PT ;  /* 0x000000ff1100720c */ /* 0x000fe20003f05270 */
[----:B------:R-:W0:Y:S10]  /*3210*/  SHFL.BFLY PT, R7, R4, 0x4, 0x1f ;  /* 0x0c801f0004077f89 */ /* 0x000e3400000e0000 */
[----:B------:R-:W2:Y:S01]  /*3220*/  @!P2 S2R R9, SR_CgaCtaId ;  /* 0x000000000009a919 */ /* 0x000ea20000008800 */
[----:B0-----:R-:W-:-:S02]  /*3230*/  FMNMX.FTZ R7, R4, R7, !PT ;  /* 0x0000000704077209 */ /* 0x001fc40007810000 */
[----:B------:R-:W-:-:S03]  /*3240*/  @!P2 MOV R4, 0x400 ;  /* 0x000004000004a802 */ /* 0x000fc60000000f00 */
[----:B------:R-:W0:Y:S01]  /*3250*/  SHFL.BFLY PT, R2, R7, 0x2, 0x1f ;  /* 0x0c401f0007027f89 */ /* 0x000e2200000e0000 */
[----:B------:R-:W-:-:S04]  /*3260*/  @!P2 IADD3 R4, R4, 0x300, RZ ;  /* 0x000003000404a810 */ /* 0x000fc80007ffe0ff */
[----:B--2---:R-:W-:-:S04]  /*3270*/  @!P2 LEA R4, R9, R4, 0x18 ;  /* 0x000000040904a211 */ /* 0x004fc800078ec0ff */
[----:B------:R-:W-:Y:S02]  /*3280*/  @!P2 LEA R8, R17, R4, 0x2 ;  /* 0x000000041108a211 */ /* 0x000fe400078e10ff */
[----:B0-----:R-:W-:-:S05]  /*3290*/  FMNMX.FTZ R2, R7, R2, !PT ;  /* 0x0000000207027209 */ /* 0x001fca0007810000 */
[----:B------:R-:W0:Y:S02]  /*32a0*/  SHFL.BFLY PT, R5, R2, 0x1, 0x1f ;  /* 0x0c201f0002057f89 */ /* 0x000e2400000e0000 */
[----:B0-----:R-:W-:Y:S01]  /*32b0*/  FMNMX.FTZ R5, R2, R5, !PT ;  /* 0x0000000502057209 */ /* 0x001fe20007810000 */
[----:B------:R-:W-:Y:S06]  /*32c0*/  @P0 BRA `(.L_x_26169) ;  /* 0x0000000000280947 */ /* 0x000fec0003800000 */
[----:B------:R-:W0:Y:S01]  /*32d0*/  S2R R2, SR_TID.X ;  /* 0x0000000000027919 */ /* 0x000e220000002100 */
[----:B------:R-:W2:Y:S01]  /*32e0*/  S2UR UR7, SR_CgaCtaId ;  /* 0x00000000000779c3 */ /* 0x000ea20000008800 */
[----:B------:R-:W-:Y:S02]  /*32f0*/  UMOV UR6, 0x400 ;  /* 0x0000040000067882 */ /* 0x000fe40000000000 */
[----:B------:R-:W-:-:S04]  /*3300*/  UIADD3 UR6, UR6, 0x300, URZ ;  /* 0x0000030006067890 */ /* 0x000fc8000fffe03f */
[----:B--2---:R-:W-:Y:S01]  /*3310*/  ULEA UR6, UR7, UR6, 0x18 ;  /* 0x0000000607067291 */ /* 0x004fe2000f8ec03f */
[----:B0-----:R-:W-:-:S04]  /*3320*/  SHF.R.S32.HI R7, RZ, 0x1f, R2 ;  /* 0x0000001fff077819 */ /* 0x001fc80000011402 */
[----:B------:R-:W-:-:S04]  /*3330*/  LEA.HI R2, R7, R2, RZ, 0x5 ;  /* 0x0000000207027211 */ /* 0x000fc800078f28ff */
[----:B------:R-:W-:-:S04]  /*3340*/  SHF.R.S32.HI R2, RZ, 0x5, R2 ;  /* 0x00000005ff027819 */ /* 0x000fc80000011402 */
[----:B------:R-:W-:-:S05]  /*3350*/  LEA R2, R2, UR6, 0x2 ;  /* 0x0000000602027c11 */ /* 0x000fca000f8e10ff */
[----:B------:R0:W-:Y:S02]  /*3360*/  STS [R2], R5 ;  /* 0x0000000502007388 */ /* 0x0001e40000000800 */
.L_x_26169:
[----:B------:R-:W-:Y:S05]  /*3370*/  BSYNC B0 ;  /* 0x0000000000007941 */ /* 0x000fea0003800000 */
.L_x_26168:
[----:B------:R-:W-:Y:S01]  /*3380*/  BAR.SYNC.DEFER_BLOCKING 0x0 ;  /* 0x0000000000007b1d */ /* 0x000fe20000010000 */
[----:B------:R-:W-:-:S04]  /*3390*/  UIADD3 UR6, UR16, 0x1f, URZ ;  /* 0x0000001f10067890 */ /* 0x000fc8000fffe03f */
[----:B------:R-:W-:Y:S01]  /*33a0*/  USHF.R.S32.HI UR7, URZ, 0x1f, UR6 ;  /* 0x0000001f3f077899 */ /* 0x000fe20008011406 */
[----:B------:R-:W-:Y:S01]  /*33b0*/  BSSY B0, `(.L_x_26170) ;  /* 0x00000f7000007945 */ /* 0x000fe20003800000 */
[----:B------:R-:W2:Y:S02]  /*33c0*/  S2R R4, SR_TID.X ;  /* 0x0000000000047919 */ /* 0x000ea40000002100 */
[----:B------:R-:W-:-:S04]  /*33d0*/  ULEA.HI UR6, UR7, UR6, URZ, 0x5 ;  /* 0x0000000607067291 */ /* 0x000fc8000f8f283f */
[----:B------:R-:W-:Y:S01]  /*33e0*/  USHF.R.S32.HI UR6, URZ, 0x5, UR6 ;  /* 0x000000053f067899 */ /* 0x000fe20008011406 */
[----:B------:R-:W0:Y:S01]  /*33f0*/  @!P2 LDS R6, [R8] ;  /* 0x000000000806a984 */ /* 0x000e220000000800 */
[----:B--2---:R-:W-:-:S03]  /*3400*/  ISETP.GE.AND P2, PT, R4, UR5, PT ;  /* 0x0000000504007c0c */ /* 0x004fc6000bf46270 */
[----:B0-----:R-:W0:Y:S02]  /*3410*/  SHFL.BFLY PT, R5, R6, 0x2, 0x1f ;  /* 0x0c401f0006057f89 */ /* 0x001e2400000e0000 */
[----:B0-----:R-:W-:Y:S01]  /*3420*/  FMNMX.FTZ R5, R5, R6, !PT ;  /* 0x0000000605057209 */ /* 0x001fe20007810000 */
[----:B------:R-:W-:-:S04]  /*3430*/  IMAD.MOV.U32 R6, RZ, RZ, RZ ;  /* 0x000000ffff067224 */ /* 0x000fc800078e00ff */
[----:B------:R-:W0:Y:S02]  /*3440*/  SHFL.BFLY PT, R2, R5, 0x1, 0x1f ;  /* 0x0c201f0005027f89 */ /* 0x000e2400000e0000 */
[----:B0-----:R-:W-:-:S06]  /*3450*/  FMNMX.FTZ R2, R5, R2, !PT ;  /* 0x0000000205027209 */ /* 0x001fcc0007810000 */
[----:B------:R-:W0:Y:S01]  /*3460*/  SHFL.IDX PT, R2, R2, RZ, 0x1f ;  /* 0x00001fff02027589 */ /* 0x000e2200000e0000 */
[----:B------:R-:W-:Y:S05]  /*3470*/  @P2 BRA `(.L_x_26171) ;  /* 0x0000000c00a82947 */ /* 0x000fea0003800000 */
[----:B------:R-:W2:Y:S01]  /*3480*/  S2UR UR10, SR_CTAID.Z ;  /* 0x00000000000a79c3 */ /* 0x000ea20000002700 */
[----:B------:R-:W-:Y:S01]  /*3490*/  UMOV UR7, 0xfffffff0 ;  /* 0xfffffff000077882 */ /* 0x000fe20000000000 */
[----:B------:R-:W-:Y:S01]  /*34a0*/  LOP3.LUT R5, RZ, UR6, RZ, 0x33, !PT ;  /* 0x00000006ff057c12 */ /* 0x000fe2000f8e33ff */
[----:B------:R-:W-:Y:S01]  /*34b0*/  BSSY B1, `(.L_x_26172) ;  /* 0x0000020000017945 */ /* 0x000fe20003800000 */
[----:B------:R-:W-:Y:S01]  /*34c0*/  LOP3.LUT R6, RZ, UR16, RZ, 0x33, !PT ;  /* 0x00000010ff067c12 */ /* 0x000fe2000f8e33ff */
[----:B--2---:R-:W-:-:S06]  /*34d0*/  UIMAD UR7, UR10, UR7, -0x11 ;  /* 0xffffffef0a0774a4 */ /* 0x004fcc000f8e0207 */
        /* <DEDUP_REMOVED lines=9> */
[----:B------:R-:W-:-:S12]  /*3570*/  HFMA2.MMA R6, -RZ, RZ, 0, 0 ;  /* 0x00000000ff067435 */ /* 0x000fd800000001ff */
[----:B------:R-:W-:Y:S05]  /*3580*/  @!P0 BRA `(.L_x_26173) ;  /* 0x0000000000488947 */ /* 0x000fea0003800000 */
[----:B------:R-:W2:Y:S01]  /*3590*/  S2UR UR10, SR_CgaCtaId ;  /* 0x00000000000a79c3 */ /* 0x000ea20000008800 */
[----:B------:R-:W-:Y:S01]  /*35a0*/  UMOV UR7, 0x400 ;  /* 0x0000040000077882 */ /* 0x000fe20000000000 */
[----:B------:R-:W-:Y:S01]  /*35b0*/  IMAD.MOV.U32 R5, RZ, RZ, R4 ;  /* 0x000000ffff057224 */ /* 0x000fe200078e0004 */
[----:B------:R-:W-:Y:S01]  /*35c0*/  UIADD3 UR7, UR7, 0x320, URZ ;  /* 0x0000032007077890 */ /* 0x000fe2000fffe03f */
[----:B------:R-:W-:-:S03]  /*35d0*/  MOV R6, RZ ;  /* 0x000000ff00067202 */ /* 0x000fc60000000f00 */
[----:B--2---:R-:W-:-:S06]  /*35e0*/  ULEA UR7, UR10, UR7, 0x18 ;  /* 0x000000070a077291 */ /* 0x004fcc000f8ec03f */
[----:B------:R-:W-:-:S07]  /*35f0*/  LEA R8, R4, UR7, 0x2 ;  /* 0x0000000704087c11 */ /* 0x000fce000f8e10ff */
.L_x_26174:
        /* <DEDUP_REMOVED lines=11> */
.L_x_26173:
[----:B------:R-:W-:Y:S05]  /*36b0*/  BSYNC B1 ;  /* 0x0000000000017941 */ /* 0x000fea0003800000 */
.L_x_26172:
        /* <DEDUP_REMOVED lines=15> */
.L_x_26177:
        /* <DEDUP_REMOVED lines=12> */
[----:B0-----:R-:W-:-:S03]  /*3870*/  FADD.FTZ R9, -R2, R9 ;  /* 0x0000000902097221 */ /* 0x001fc60000010100 */
[----:B------:R-:W0:Y:S01]  /*3880*/  LDS R31, [R7+0x1000] ;  /* 0x00100000071f7984 */ /* 0x000e220000000800 */
[----:B------:R-:W-:Y:S01]  /*3890*/  FMUL.FTZ R9, R9, 1.4426950216293334961 ;  /* 0x3fb8aa3b09097820 */ /* 0x000fe20000410000 */
[C---:B--2---:R-:W-:Y:S02]  /*38a0*/  FADD.FTZ R11, -R2.reuse, R11 ;  /* 0x0000000b020b7221 */ /* 0x044fe40000010100 */
[----:B------:R-:W2:Y:S01]  /*38b0*/  LDS R33, [R7+0x1200] ;  /* 0x0012000007217984 */ /* 0x000ea20000000800 */
        /* <DEDUP_REMOVED lines=44> */
[----:B0-----:R-:W-:Y:S01]  /*3b80*/  FADD.FTZ R6, R6, R19 ;  /* 0x0000001306067221 */ /* 0x001fe20000010000 */
[C---:B-1----:R-:W-:Y:S01]  /*3b90*/  FADD.FTZ R39, -R2.reuse, R39 ;  /* 0x0000002702277221 */ /* 0x042fe20000010100 */
        /* <DEDUP_REMOVED lines=37> */
.L_x_26176:
[----:B------:R-:W-:Y:S05]  /*3df0*/  BSYNC B1 ;  /* 0x0000000000017941 */ /* 0x000fea0003800000 */
.L_x_26175:
        /* <DEDUP_REMOVED lines=14> */
[----:B0-----:R-:W-:-:S04]  /*3ee0*/  FADD.FTZ R9, -R2, R9 ;  /* 0x0000000902097221 */ /* 0x001fc80000010100 */
[----:B------:R-:W-:Y:S01]  /*3ef0*/  FMUL.FTZ R9, R9, 1.4426950216293334961 ;  /* 0x3fb8aa3b09097820 */ /* 0x000fe20000410000 */
[C---:B--2---:R-:W-:Y:S01]  /*3f00*/  FADD.FTZ R11, -R2.reuse, R11 ;  /* 0x0000000b020b7221 */ /* 0x044fe20000010100 */
[----:B---3--:R-:W-:-:S03]  /*3f10*/  FADD.FTZ R13, -R2, R13 ;  /* 0x0000000d020d7221 */ /* 0x008fc60000010100 */
        /* <DEDUP_REMOVED lines=37> */
.L_x_26179:
[----:B------:R-:W-:Y:S05]  /*4170*/  BSYNC B1 ;  /* 0x0000000000017941 */ /* 0x000fea0003800000 */
.L_x_26178:
[----:B------:R-:W-:-:S13]  /*4180*/  ISETP.LT.OR P0, PT, R5, UR5, P0 ;  /* 0x0000000505007c0c */ /* 0x000fda0008701670 */
[----:B------:R-:W-:Y:S05]  /*4190*/  @!P0 BRA `(.L_x_26171) ;  /* 0x0000000000608947 */ /* 0x000fea0003800000 */
[----:B------:R-:W0:Y:S04]  /*41a0*/  LDS R5, [R7+-0x400] ;  /* 0xfffc000007057984 */ /* 0x000e280000000800 */
[----:B------:R-:W2:Y:S04]  /*41b0*/  LDS R9, [R7+-0x200] ;  /* 0xfffe000007097984 */ /* 0x000ea80000000800 */
[----:B------:R-:W3:Y:S04]  /*41c0*/  LDS R11, [R7] ;  /* 0x00000000070b7984 */ /* 0x000ee80000000800 */
[----:B------:R-:W4:Y:S01]  /*41d0*/  LDS R13, [R7+0x200] ;  /* 0x00020000070d7984 */ /* 0x000f220000000800 */
[C---:B0-----:R-:W-:Y:S01]  /*41e0*/  FADD.FTZ R5, -R2.reuse, R5 ;  /* 0x0000000502057221 */ /* 0x041fe20000010100 */
[----:B--2---:R-:W-:-:S03]  /*41f0*/  FADD.FTZ R9, -R2, R9 ;  /* 0x0000000902097221 */ /* 0x004fc60000010100 */
[----:B------:R-:W-:Y:S01]  /*4200*/  FMUL.FTZ R5, R5, 1.4426950216293334961 ;  /* 0x3fb8aa3b05057820 */ /* 0x000fe20000410000 */
[----:B---3--:R-:W-:Y:S01]  /*4210*/  FADD.FTZ R11, -R2, R11 ;  /* 0x0000000b020b7221 */ /* 0x008fe20000010100 */
[----:B------:R-:W-:-:S04]  /*4220*/  FMUL.FTZ R9, R9, 1.4426950216293334961 ;  /* 0x3fb8aa3b09097820 */ /* 0x000fc80000410000 */
        /* <DEDUP_REMOVED lines=15> */
.L_x_26171:
[----:B------:R-:W-:Y:S05]  /*4320*/  BSYNC B0 ;  /* 0x0000000000007941 */ /* 0x000fea0003800000 */
.L_x_26170:
        /* <DEDUP_REMOVED lines=36> */
[----:B--2---:R-:W-:Y:S01]  /*4570*/  LOP3.LUT R5, RZ, UR6, RZ, 0x33, !PT ;  /* 0x00000006ff057c12 */ /* 0x004fe2000f8e33ff */
        /* <DEDUP_REMOVED lines=11> */
[----:B------:R-:W-:Y:S02]  /*4630*/  LOP3.LUT P0, R7, R6, 0x3, RZ, 0xc0, !PT ;  /* 0x0000000306077812 */ /* 0x000fe4000780c0ff */
[----:B------:R-:W-:Y:S01]  /*4640*/  MOV R6, R4 ;  /* 0x0000000400067202 */ /* 0x000fe20000000f00 */
[----:B------:R2:W3:Y:S10]  /*4650*/  MUFU.RCP R32, R5 ;  /* 0x0000000500207308 */ /* 0x0004f40000001000 */
[----:B--2---:R-:W-:Y:S05]  /*4660*/  @!P0 BRA `(.L_x_26183) ;  /* 0x00000000003c8947 */ /* 0x004fea0003800000 */
[----:B------:R-:W2:Y:S01]  /*4670*/  S2UR UR10, SR_CgaCtaId ;  /* 0x00000000000a79c3 */ /* 0x000ea20000008800 */
[----:B------:R-:W-:Y:S01]  /*4680*/  UMOV UR7, 0x400 ;  /* 0x0000040000077882 */ /* 0x000fe20000000000 */
[----:B------:R-:W-:Y:S01]  /*4690*/  IMAD.MOV.U32 R5, RZ, RZ, R7 ;  /* 0x000000ffff057224 */ /* 0x000fe200078e0007 */
[----:B------:R-:W-:Y:S01]  /*46a0*/  UIADD3 UR7, UR7, 0x320, URZ ;  /* 0x0000032007077890 */ /* 0x000fe2000fffe03f */
[----:B------:R-:W-:-:S03]  /*46b0*/  MOV R6, R4 ;  /* 0x0000000400067202 */ /* 0x000fc60000000f00 */
[----:B--2---:R-:W-:-:S06]  /*46c0*/  ULEA UR7, UR10, UR7, 0x18 ;  /* 0x000000070a077291 */ /* 0x004fcc000f8ec03f */
[----:B------:R-:W-:-:S07]  /*46d0*/  LEA R7, R4, UR7, 0x2 ;  /* 0x0000000704077c11 */ /* 0x000fce000f8e10ff */
.L_x_26184:
[----:B------:R-:W3:Y:S01]  /*46e0*/  LDS R8, [R7] ;  /* 0x0000000007087984 */ /* 0x000ee20000000800 */
[----:B------:R-:W-:Y:S01]  /*46f0*/  VIADD R5, R5, 0xffffffff ;  /* 0xffffffff05057836 */ /* 0x000fe20000000000 */
[----:B------:R-:W-:-:S04]  /*4700*/  IADD3 R6, R6, 0x80, RZ ;  /* 0x0000008006067810 */ /* 0x000fc80007ffe0ff */
[----:B------:R-:W-:Y:S01]  /*4710*/  ISETP.NE.AND P0, PT, R5, RZ, PT ;  /* 0x000000ff0500720c */ /* 0x000fe20003f05270 */
[----:B---3--:R-:W-:-:S05]  /*4720*/  FMUL.FTZ R8, R8, R32 ;  /* 0x0000002008087220 */ /* 0x008fca0000410000 */
[----:B------:R2:W-:Y:S02]  /*4730*/  STS [R7], R8 ;  /* 0x0000000807007388 */ /* 0x0005e40000000800 */
[----:B--2---:R-:W-:-:S05]  /*4740*/  VIADD R7, R7, 0x200 ;  /* 0x0000020007077836 */ /* 0x004fca0000000000 */
[----:B------:R-:W-:Y:S05]  /*4750*/  @P0 BRA `(.L_x_26184) ;  /* 0xfffffffc00e00947 */ /* 0x000fea000383ffff */
.L_x_26183:
[----:B------:R-:W-:Y:S05]  /*4760*/  BSYNC B1 ;  /* 0x0000000000017941 */ /* 0x000fea0003800000 */
.L_x_26182:
        /* <DEDUP_REMOVED lines=15> */
.L_x_26187:
        /* <DEDUP_REMOVED lines=52> */
.L_x_26186:
[----:B------:R-:W-:Y:S05]  /*4ba0*/  BSYNC B1 ;  /* 0x0000000000017941 */ /* 0x000fea0003800000 */
.L_x_26185:
        /* <DEDUP_REMOVED lines=31> */
.L_x_26189:
[----:B------:R-:W-:Y:S05]  /*4da0*/  BSYNC B1 ;  /* 0x0000000000017941 */ /* 0x000fea0003800000 */
.L_x_26188:
        /* <DEDUP_REMOVED lines=14> */
.L_x_26181:
[----:B------:R-:W-:Y:S05]  /*4e90*/  BSYNC B0 ;  /* 0x0000000000007941 */ /* 0x000fea0003800000 */
.L_x_26180:
[----:B------:R-:W-:Y:S01]  /*4ea0*/  BAR.SYNC.DEFER_BLOCKING 0x0 ;  /* 0x0000000000007b1d */ /* 0x000fe20000010000 */
[----:B------:R-:W-:Y:S01]  /*4eb0*/  ISETP.NE.AND P0, PT, R4, RZ, PT ;  /* 0x000000ff0400720c */ /* 0x000fe20003f05270 */
[----:B------:R-:W-:-:S04]  /*4ec0*/  IMAD.MOV.U32 R18, RZ, RZ, RZ ;  /* 0x000000ffff127224 */ /* 0x000fc800078e00ff */
[----:B------:R-:W-:Y:S01]  /*4ed0*/  ULDC UR19, c[0x0][0x26c] ;  /* 0x00009b0000137ab9 */ /* 0x000fe20000000800 */
[----:B------:R-:W-:Y:S07]  /*4ee0*/  BSSY B0, `(.L_x_26190) ;  /* 0x000001d000007945 */ /* 0x000fee0003800000 */
[----:B------:R-:W-:Y:S05]  /*4ef0*/  @P0 BRA `(.L_x_26191) ;  /* 0x00000000006c0947 */ /* 0x000fea0003800000 */
[----:B------:R-:W4:Y:S01]  /*4f00*/  S2UR UR7, SR_CTAID.Y ;  /* 0x00000000000779c3 */ /* 0x000f220000002600 */
[----:B------:R-:W-:Y:S01]  /*4f10*/  ULDC UR5, c[0x0][0xc] ;  /* 0x0000030000057ab9 */ /* 0x000fe20000000800 */
[----:B------:R-:W-:-:S06]  /*4f20*/  ULDC.64 UR14, c[0x0][0x210] ;  /* 0x00008400000e7ab9 */ /* 0x000fcc0000000a00 */
[----:B------:R-:W0:Y:S08]  /*4f30*/  S2UR UR10, SR_CTAID.X ;  /* 0x00000000000a79c3 */ /* 0x000e300000002500 */
[----:B------:R-:W1:Y:S01]  /*4f40*/  S2UR UR13, SR_CTAID.Z ;  /* 0x00000000000d79c3 */ /* 0x000e620000002700 */
[----:B----4-:R-:W-:-:S03]  /*4f50*/  UIMAD UR5, UR7, UR5, URZ ;  /* 0x00000005070572a4 */ /* 0x010fc6000f8e023f */
[----:B------:R-:W-:Y:S02]  /*4f60*/  ULDC UR7, c[0x0][0x14] ;  /* 0x0000050000077ab9 */ /* 0x000fe40000000800 */
[----:B------:R-:W-:Y:S02]  /*4f70*/  UIMAD UR5, UR5, UR7, URZ ;  /* 0x00000007050572a4 */ /* 0x000fe4000f8e023f */
[----:B0-----:R-:W-:Y:S02]  /*4f80*/  UIMAD UR7, UR10, UR7, URZ ;  /* 0x000000070a0772a4 */ /* 0x001fe4000f8e023f */
[----:B------:R-:W-:Y:S02]  /*4f90*/  USHF.R.S32.HI UR10, URZ, 0x1f, UR5 ;  /* 0x0000001f3f0a7899 */ /* 0x000fe40008011405 */
[----:B------:R-:W-:Y:S02]  /*4fa0*/  USHF.R.S32.HI UR11, URZ, 0x1f, UR7 ;  /* 0x0000001f3f0b7899 */ /* 0x000fe40008011407 */
[----:B-1----:R-:W-:-:S02]  /*4fb0*/  USHF.R.S32.HI UR12, URZ, 0x1f, UR13 ;  /* 0x0000001f3f0c7899 */ /* 0x002fc4000801140d */
        /* <DEDUP_REMOVED lines=11> */
[----:B------:R-:W-:Y:S02]  /*5070*/  MOV R5, UR11 ;  /* 0x0000000b00057c02 */ /* 0x000fe40008000f00 */
[----:B------:R-:W-:-:S03]  /*5080*/  IMAD.U32 R7, RZ, RZ, UR7 ;  /* 0x00000007ff077e24 */ /* 0x000fc6000f8e00ff */
[----:B------:R4:W-:Y:S04]  /*5090*/  STG.E desc[UR8][R4.64], R2 ;  /* 0x0000000204007986 */ /* 0x0009e8000c101908 */
[----:B---3--:R4:W-:Y:S02]  /*50a0*/  STG.E desc[UR8][R6.64], R33 ;  /* 0x0000002106007986 */ /* 0x0089e4000c101908 */
.L_x_26191:
[----:B------:R-:W-:Y:S05]  /*50b0*/  BSYNC B0 ;  /* 0x0000000000007941 */ /* 0x000fea0003800000 */
.L_x_26190:
[----:B------:R-:W0:Y:S01]  /*50c0*/  S2R R179, SR_TID.X ;  /* 0x0000000000b37919 */ /* 0x000e220000002100 */
[----:B------:R-:W-:Y:S01]  /*50d0*/  ULDC.64 UR12, c[0x0][0x248] ;  /* 0x00009200000c7ab9 */ /* 0x000fe20000000a00 */
[----:B------:R-:W-:Y:S01]  /*50e0*/  ULDC.64 UR10, c[0x0][0x238] ;  /* 0x00008e00000a7ab9 */ /* 0x000fe20000000a00 */
[----:B------:R-:W-:Y:S01]  /*50f0*/  BSSY B0, `(.L_x_26192) ;  /* 0x0000455000007945 */ /* 0x000fe20003800000 */
[----:B------:R-:W-:Y:S01]  /*5100*/  HFMA2.MMA R19, -RZ, RZ, 0, 0 ;  /* 0x00000000ff137435 */ /* 0x000fe200000001ff */
[----:B------:R-:W-:Y:S01]  /*5110*/  IMAD.MOV.U32 R16, RZ, RZ, RZ ;  /* 0x000000ffff107224 */ /* 0x000fe200078e00ff */
[----:B------:R-:W-:Y:S01]  /*5120*/  HFMA2.MMA R198, -RZ, RZ, 0, 0 ;  /* 0x00000000ffc67435 */ /* 0x000fe200000001ff */
[----:B------:R-:W-:Y:S02]  /*5130*/  MOV R191, RZ ;  /* 0x000000ff00bf7202 */ /* 0x000fe40000000f00 */
        /* <DEDUP_REMOVED lines=9> */
[----:B------:R-:W-:Y:S01]  /*51d0*/  IMAD.MOV.U32 R178, RZ, RZ, RZ ;  /* 0x000000ffffb27224 */ /* 0x000fe200078e00ff */
[----:B-1----:R-:W-:Y:S02]  /*51e0*/  CS2R R196, SRZ ;  /* 0x0000000000c47805 */ /* 0x002fe4000001ff00 */
[----:B------:R-:W-:Y:S02]  /*51f0*/  CS2R R180, SRZ ;  /* 0x0000000000b47805 */ /* 0x000fe4000001ff00 */
[----:B------:R-:W-:Y:S02]  /*5200*/  CS2R R182, SRZ ;  /* 0x0000000000b67805 */ /* 0x000fe4000001ff00 */
[----:B------:R-:W-:Y:S02]  /*5210*/  CS2R R184, SRZ ;  /* 0x0000000000b87805 */ /* 0x000fe4000001ff00 */
[----:B------:R-:W-:Y:S01]  /*5220*/  CS2R R186, SRZ ;  /* 0x0000000000ba7805 */ /* 0x000fe2000001ff00 */
[----:B------:R-:W-:Y:S01]  /*5230*/  IMAD.MOV.U32 R188, RZ, RZ, RZ ;  /* 0x000000ffffbc7224 */ /* 0x000fe200078e00ff */
[----:B0---4-:R-:W-:-:S02]  /*5240*/  MOV R2, RZ ;  /* 0x000000ff00027202 */ /* 0x011fc40000000f00 */
[----:B--2---:R-:W-:Y:S02]  /*5250*/  CS2R R4, SRZ ;  /* 0x0000000000047805 */ /* 0x004fe4000001ff00 */
[----:B------:R-:W-:Y:S02]  /*5260*/  CS2R R6, SRZ ;  /* 0x0000000000067805 */ /* 0x000fe4000001ff00 */
[----:B------:R-:W-:Y:S02]  /*5270*/  CS2R R8, SRZ ;  /* 0x0000000000087805 */ /* 0x000fe4000001ff00 */
[----:B------:R-:W-:Y:S02]  /*5280*/  CS2R R10, SRZ ;  /* 0x00000000000a7805 */ /* 0x000fe4000001ff00 */
[----:B------:R-:W-:Y:S02]  /*5290*/  CS2R R12, SRZ ;  /* 0x00000000000c7805 */ /* 0x000fe4000001ff00 */
[----:B------:R-:W-:Y:S01]  /*52a0*/  CS2R R14, SRZ ;  /* 0x00000000000e7805 */ /* 0x000fe2000001ff00 */
[----:B------:R-:W-:Y:S06]  /*52b0*/  @P1 BRA `(.L_x_26193) ;  /* 0x0000004000e01947 */ /* 0x000fec0003800000 */
[----:B---3--:R-:W0:Y:S01]  /*52c0*/  S2R R32, SR_CgaCtaId ;  /* 0x0000000000207919 */ /* 0x008e220000008800 */
[----:B------:R-:W-:Y:S01]  /*52d0*/  SHF.R.S32.HI R18, RZ, 0x1f, R17 ;  /* 0x0000001fff127819 */ /* 0x000fe20000011411 */
[----:B------:R-:W1:Y:S01]  /*52e0*/  LDC R30, c[0x0][0x26c] ;  /* 0x00009b00ff1e7b82 */ /* 0x000e620000000800 */
[----:B------:R-:W-:Y:S01]  /*52f0*/  MOV R29, 0x400 ;  /* 0x00000400001d7802 */ /* 0x000fe20000000f00 */
[----:B------:R-:W-:Y:S01]  /*5300*/  ULDC UR5, c[0x0][0x270] ;  /* 0x00009c0000057ab9 */ /* 0x000fe20000000800 */
[----:B------:R-:W-:Y:S01]  /*5310*/  LEA.HI R18, R18, R17, RZ, 0x3 ;  /* 0x0000001112127211 */ /* 0x000fe200078f18ff */
[----:B------:R-:W-:Y:S02]  /*5320*/  IMAD.U32 R248, RZ, RZ, UR6 ;  /* 0x00000006fff87e24 */ /* 0x000fe4000f8e00ff */
[----:B------:R-:W-:Y:S01]  /*5330*/  VIADD R29, R29, 0x320 ;  /* 0x000003201d1d7836 */ /* 0x000fe20000000000 */
[----:B------:R-:W-:Y:S01]  /*5340*/  LOP3.LUT R28, R18, 0x3ffffff8, RZ, 0xc0, !PT ;  /* 0x3ffffff8121c7812 */ /* 0x000fe200078ec0ff */
[----:B------:R-:W-:Y:S01]  /*5350*/  IMAD R250, R0, UR5, RZ ;  /* 0x0000000500fa7c24 */ /* 0x000fe2000f8e02ff */
[----:B------:R-:W-:-:S02]  /*5360*/  SHF.L.U32 R18, R18, 0x2, RZ ;  /* 0x0000000212127819 */ /* 0x000fc400000006ff */
[----:B------:R-:W-:Y:S01]  /*5370*/  IADD3 R248, R248, -0x1, RZ ;  /* 0xfffffffff8f87810 */ /* 0x000fe20007ffe0ff */
[----:B------:R-:W-:Y:S01]  /*5380*/  IMAD.IADD R28, R17, 0x1, -R28 ;  /* 0x00000001111c7824 */ /* 0x000fe200078e0a1c */
[----:B------:R-:W-:-:S04]  /*5390*/  SHF.R.S32.HI R251, RZ, 0x1f, R250 ;  /* 0x0000001ffffb7819 */ /* 0x000fc800000114fa */
[----:B------:R-:W-:Y:S02]  /*53a0*/  SHF.L.U32 R190, R28, 0x2, RZ ;  /* 0x000000021cbe7819 */ /* 0x000fe400000006ff */
[----:B-1----:R-:W-:Y:S02]  /*53b0*/  SHF.R.S32.HI R0, RZ, 0x1f, R30 ;  /* 0x0000001fff007819 */ /* 0x002fe4000001141e */
[----:B0-----:R-:W-:Y:S02]  /*53c0*/  LEA R189, R32, R29, 0x18 ;  /* 0x0000001d20bd7211 */ /* 0x001fe400078ec0ff */
[----:B------:R-:W-:Y:S02]  /*53d0*/  LOP3.LUT R29, R18, 0xffffffe0, RZ, 0xc0, !PT ;  /* 0xffffffe0121d7812 */ /* 0x000fe400078ec0ff */
[----:B------:R-:W-:-:S03]  /*53e0*/  MOV R18, RZ ;  /* 0x000000ff00127202 */ /* 0x000fc60000000f00 */
[----:B------:R-:W-:-:S04]  /*53f0*/  IMAD.IADD R246, R190, 0x1, R29 ;  /* 0x00000001bef67824 */ /* 0x000fc800078e021d */
        /* <DEDUP_REMOVED lines=46> */
.L_x_26194:
[----:B------:R-:W-:Y:S02]  /*56e0*/  USHF.R.S32.HI UR5, URZ, 0x1f, UR4 ;  /* 0x0000001f3f057899 */ /* 0x000fe40008011404 */
[----:B------:R-:W-:-:S04]  /*56f0*/  IADD3 R29, P0, R3, UR4, RZ ;  /* 0x00000004031d7c10 */ /* 0x000fc8000ff1e0ff */
[----:B------:R-:W-:Y:S02]  /*5700*/  LEA.HI.X.SX32 R30, R3, UR5, 0x1, P0 ;  /* 0x00000005031e7c11 */ /* 0x000fe400080f0eff */
[----:B------:R-:W-:-:S04]  /*5710*/  LEA R28, P0, R29, UR12, 0x2 ;  /* 0x0000000c1d1c7c11 */ /* 0x000fc8000f8010ff */
[----:B------:R-:W-:-:S06]  /*5720*/  LEA.HI.X R29, R29, UR13, R30, 0x2, P0 ;  /* 0x0000000d1d1d7c11 */ /* 0x000fcc00080f141e */
[----:B------:R-:W2:Y:S02]  /*5730*/  LDG.E.CONSTANT R29, desc[UR8][R28.64] ;  /* 0x000000081c1d7981 */ /* 0x000ea4000c1e9900 */
[----:B--2---:R-:W-:Y:S01]  /*5740*/  SHF.R.S32.HI R30, RZ, 0x1f, R29 ;  /* 0x0000001fff1e7819 */ /* 0x004fe2000001141d */
[----:B------:R-:W-:-:S04]  /*5750*/  IMAD.WIDE.U32 R160, R29, UR19, R250 ;  /* 0x000000131da07c25 */ /* 0x000fc8000f8e00fa */
[----:B------:R-:W-:Y:S01]  /*5760*/  IMAD R30, R30, UR19, RZ ;  /* 0x000000131e1e7c24 */ /* 0x000fe2000f8e02ff */
[----:B------:R-:W-:-:S03]  /*5770*/  IADD3 R31, P0, R246, R160, RZ ;  /* 0x000000a0f61f7210 */ /* 0x000fc60007f1e0ff */
[----:B------:R-:W-:Y:S01]  /*5780*/  IMAD R33, R29, R0, R30 ;  /* 0x000000001d217224 */ /* 0x000fe200078e021e */
[----:B------:R-:W-:-:S03]  /*5790*/  LEA R30, P1, R31, UR10, 0x2 ;  /* 0x0000000a1f1e7c11 */ /* 0x000fc6000f8210ff */
[----:B------:R-:W-:-:S05]  /*57a0*/  IMAD.IADD R168, R161, 0x1, R33 ;  /* 0x00000001a1a87824 */ /* 0x000fca00078e0221 */
[----:B------:R-:W-:-:S04]  /*57b0*/  LEA.HI.X.SX32 R32, R246, R168, 0x1, P0 ;  /* 0x000000a8f6207211 */ /* 0x000fc800000f0eff */
[----:B------:R-:W-:Y:S02]  /*57c0*/  LEA.HI.X R31, R31, UR11, R32, 0x2, P1 ;  /* 0x0000000b1f1f7c11 */ /* 0x000fe400088f1420 */
[----:B------:R-:W-:-:S03]  /*57d0*/  IADD3 R28, P0, R245, R160, RZ ;  /* 0x000000a0f51c7210 */ /* 0x000fc60007f1e0ff */
[----:B------:R-:W2:Y:S01]  /*57e0*/  LDG.E.128.CONSTANT R100, desc[UR8][R30.64] ;  /* 0x000000081e647981 */ /* 0x000ea2000c1e9d00 */
[C---:B------:R-:W-:Y:S02]  /*57f0*/  LEA R108, P1, R28.reuse, UR10, 0x2 ;  /* 0x0000000a1c6c7c11 */ /* 0x040fe4000f8210ff */
[----:B------:R-:W-:Y:S01]  /*5800*/  LEA.HI.X.SX32 R29, R245, R168, 0x1, P0 ;  /* 0x000000a8f51d7211 */ /* 0x000fe200000f0eff */
[----:B------:R0:W3:Y:S03]  /*5810*/  LDG.E.128.CONSTANT R104, desc[UR8][R30.64+0x200] ;  /* 0x000200081e687981 */ /* 0x0000e6000c1e9d00 */
[----:B------:R-:W-:Y:S02]  /*5820*/  LEA.HI.X R109, R28, UR11, R29, 0x2, P1 ;  /* 0x0000000b1c6d7c11 */ /* 0x000fe400088f141d */
[----:B------:R-:W-:-:S04]  /*5830*/  IADD3 R28, P0, R244, R160, RZ ;  /* 0x000000a0f41c7210 */ /* 0x000fc80007f1e0ff */
[----:B------:R-:W4:Y:S01]  /*5840*/  LDG.E.128.CONSTANT R108, desc[UR8][R108.64] ;  /* 0x000000086c6c7981 */ /* 0x000f22000c1e9d00 */
[----:B------:R-:W-:Y:S02]  /*5850*/  LEA R112, P1, R28, UR10, 0x2 ;  /* 0x0000000a1c707c11 */ /* 0x000fe4000f8210ff */
[----:B------:R-:W-:-:S04]  /*5860*/  LEA.HI.X.SX32 R29, R244, R168, 0x1, P0 ;  /* 0x000000a8f41d7211 */ /* 0x000fc800000f0eff */
[----:B------:R-:W-:Y:S02]  /*5870*/  LEA.HI.X R113, R28, UR11, R29, 0x2, P1 ;  /* 0x0000000b1c717c11 */ /* 0x000fe400088f141d */
[----:B------:R-:W-:-:S04]  /*5880*/  IADD3 R28, P0, R243, R160, RZ ;  /* 0x000000a0f31c7210 */ /* 0x000fc80007f1e0ff */
[----:B------:R-:W5:Y:S01]  /*5890*/  LDG.E.128.CONSTANT R112, desc[UR8][R112.64] ;  /* 0x0000000870707981 */ /* 0x000f62000c1e9d00 */
[----:B------:R-:W-:Y:S02]  /*58a0*/  LEA R120, P1, R28, UR10, 0x2 ;  /* 0x0000000a1c787c11 */ /* 0x000fe4000f8210ff */
[----:B------:R-:W-:-:S04]  /*58b0*/  LEA.HI.X.SX32 R29, R243, R168, 0x1, P0 ;  /* 0x000000a8f31d7211 */ /* 0x000fc800000f0eff */
[----:B------:R-:W-:Y:S02]  /*58c0*/  LEA.HI.X R121, R28, UR11, R29, 0x2, P1 ;  /* 0x0000000b1c797c11 */ /* 0x000fe400088f141d */
[----:B------:R-:W-:-:S04]  /*58d0*/  IADD3 R29, P0, R242, R160, RZ ;  /* 0x000000a0f21d7210 */ /* 0x000fc80007f1e0ff */
[----:B------:R-:W5:Y:S01]  /*58e0*/  LDG.E.128.CONSTANT R120, desc[UR8][R120.64] ;  /* 0x0000000878787981 */ /* 0x000f62000c1e9d00 */
[----:B------:R-:W-:Y:S02]  /*58f0*/  LEA R136, P1, R29, UR10, 0x2 ;  /* 0x0000000a1d887c11 */ /* 0x000fe4000f8210ff */
[----:B0-----:R-:W-:Y:S02]  /*5900*/  LEA.HI.X.SX32 R30, R242, R168, 0x1, P0 ;  /* 0x000000a8f21e7211 */ /* 0x001fe400000f0eff */
[----:B------:R-:W-:Y:S02]  /*5910*/  IADD3 R28, P0, R241, R160, RZ ;  /* 0x000000a0f11c7210 */ /* 0x000fe40007f1e0ff */
[----:B------:R-:W-:Y:S02]  /*5920*/  LEA.HI.X R137, R29, UR11, R30, 0x2, P1 ;  /* 0x0000000b1d897c11 */ /* 0x000fe400088f141e */
[----:B------:R-:W-:Y:S02]  /*5930*/  LEA R124, P1, R28, UR10, 0x2 ;  /* 0x0000000a1c7c7c11 */ /* 0x000fe4000f8210ff */
[----:B------:R-:W-:-:S02]  /*5940*/  LEA.HI.X.SX32 R29, R241, R168, 0x1, P0 ;  /* 0x000000a8f11d7211 */ /* 0x000fc400000f0eff */
[----:B------:R-:W5:Y:S02]  /*5950*/  LDG.E.128.CONSTANT R136, desc[UR8][R136.64] ;  /* 0x0000000888887981 */ /* 0x000f64000c1e9d00 */
[----:B------:R-:W-:-:S06]  /*5960*/  LEA.HI.X R125, R28, UR11, R29, 0x2, P1 ;  /* 0x0000000b1c7d7c11 */ /* 0x000fcc00088f141d */
[----:B------:R-:W5:Y:S01]  /*5970*/  LDG.E.128.CONSTANT R124, desc[UR8][R124.64] ;  /* 0x000000087c7c7981 */ /* 0x000f62000c1e9d00 */
[----:B------:R-:W-:-:S04]  /*5980*/  IADD3 R28, P0, R240, R160, RZ ;  /* 0x000000a0f01c7210 */ /* 0x000fc80007f1e0ff */
[----:B------:R-:W-:Y:S02]  /*5990*/  LEA R128, P1, R28, UR10, 0x2 ;  /* 0x0000000a1c807c11 */ /* 0x000fe4000f8210ff */
[----:B------:R-:W-:-:S04]  /*59a0*/  LEA.HI.X.SX32 R29, R240, R168, 0x1, P0 ;  /* 0x000000a8f01d7211 */ /* 0x000fc800000f0eff */
[----:B------:R-:W-:Y:S02]  /*59b0*/  LEA.HI.X R129, R28, UR11, R29, 0x2, P1 ;  /* 0x0000000b1c817c11 */ /* 0x000fe400088f141d */
[----:B------:R-:W-:-:S04]  /*59c0*/  IADD3 R28, P0, R239, R160, RZ ;  /* 0x000000a0ef1c7210 */ /* 0x000fc80007f1e0ff */
[----:B------:R-:W-:Y:S01]  /*59d0*/  LEA R132, P1, R28, UR10, 0x2 ;  /* 0x0000000a1c847c11 */ /* 0x000fe2000f8210ff */
[----:B------:R-:W5:Y:S01]  /*59e0*/  LDG.E.128.CONSTANT R128, desc[UR8][R128.64] ;  /* 0x0000000880807981 */ /* 0x000f62000c1e9d00 */
[----:B------:R-:W-:-:S04]  /*59f0*/  LEA.HI.X.SX32 R29, R239, R168, 0x1, P0 ;  /* 0x000000a8ef1d7211 */ /* 0x000fc800000f0eff */
        /* <DEDUP_REMOVED lines=9> */
[----:B------:R-:W5:Y:S02]  /*5a90*/  LDG.E.128.CONSTANT R140, desc[UR8][R140.64] ;  /* 0x000000088c8c7981 */ /* 0x000f64000c1e9d00 */
        /* <DEDUP_REMOVED lines=14> */
[----:B------:R-:W-:Y:S01]  /*5b80*/  IADD3 R33, P0, R233, R160, RZ ;  /* 0x000000a0e9217210 */ /* 0x000fe20007f1e0ff */
[----:B------:R-:W5:Y:S01]  /*5b90*/  LDG.E.128.CONSTANT R148, desc[UR8][R148.64] ;  /* 0x0000000894947981 */ /* 0x000f62000c1e9d00 */
[----:B------:R-:W-:Y:S02]  /*5ba0*/  LEA.HI.X R29, R29, UR11, R30, 0x2, P1 ;  /* 0x0000000b1d1d7c11 */ /* 0x000fe400088f141e */
[----:B------:R-:W-:Y:S02]  /*5bb0*/  LEA R32, P1, R33, UR10, 0x2 ;  /* 0x0000000a21207c11 */ /* 0x000fe4000f8210ff */
[----:B------:R-:W-:Y:S02]  /*5bc0*/  LEA.HI.X.SX32 R34, R233, R168, 0x1, P0 ;  /* 0x000000a8e9227211 */ /* 0x000fe400000f0eff */
[----:B------:R-:W-:Y:S01]  /*5bd0*/  IADD3 R37, P0, R232, R160, RZ ;  /* 0x000000a0e8257210 */ /* 0x000fe20007f1e0ff */
[----:B------:R-:W5:Y:S01]  /*5be0*/  LDG.E.128.CONSTANT R28, desc[UR8][R28.64] ;  /* 0x000000081c1c7981 */ /* 0x000f62000c1e9d00 */
[----:B------:R-:W-:-:S02]  /*5bf0*/  LEA.HI.X R33, R33, UR11, R34, 0x2, P1 ;  /* 0x0000000b21217c11 */ /* 0x000fc400088f1422 */
[C---:B------:R-:W-:Y:S02]  /*5c00*/  LEA R36, P1, R37.reuse, UR10, 0x2 ;  /* 0x0000000a25247c11 */ /* 0x040fe4000f8210ff */
[----:B------:R-:W-:Y:S02]  /*5c10*/  LEA.HI.X.SX32 R38, R232, R168, 0x1, P0 ;  /* 0x000000a8e8267211 */ /* 0x000fe400000f0eff */
[----:B------:R-:W5:Y:S02]  /*5c20*/  LDG.E.128.CONSTANT R32, desc[UR8][R32.64] ;  /* 0x0000000820207981 */ /* 0x000f64000c1e9d00 */
        /* <DEDUP_REMOVED lines=20> */
[----:B------:R-:W-:-:S06]  /*5d70*/  LEA.HI.X R53, R53, UR11, R54, 0x2, P1 ;  /* 0x0000000b35357c11 */ /* 0x000fcc00088f1436 */
[----:B------:R-:W5:Y:S01]  /*5d80*/  LDG.E.128.CONSTANT R52, desc[UR8][R52.64] ;  /* 0x0000000834347981 */ /* 0x000f62000c1e9d00 */
[----:B------:R-:W-:-:S04]  /*5d90*/  IADD3 R57, P0, R227, R160, RZ ;  /* 0x000000a0e3397210 */ /* 0x000fc80007f1e0ff */
[----:B------:R-:W-:Y:S02]  /*5da0*/  LEA R56, P1, R57, UR10, 0x2 ;  /* 0x0000000a39387c11 */ /* 0x000fe4000f8210ff */
[----:B------:R-:W-:-:S04]  /*5db0*/  LEA.HI.X.SX32 R58, R227, R168, 0x1, P0 ;  /* 0x000000a8e33a7211 */ /* 0x000fc800000f0eff */
[----:B------:R-:W-:Y:S02]  /*5dc0*/  LEA.HI.X R57, R57, UR11, R58, 0x2, P1 ;  /* 0x0000000b39397c11 */ /* 0x000fe400088f143a */
[----:B------:R-:W-:-:S04]  /*5dd0*/  IADD3 R61, P0, R226, R160, RZ ;  /* 0x000000a0e23d7210 */ /* 0x000fc80007f1e0ff */
[----:B------:R-:W5:Y:S01]  /*5de0*/  LDG.E.128.CONSTANT R56, desc[UR8][R56.64] ;  /* 0x0000000838387981 */ /* 0x000f62000c1e9d00 */
[----:B------:R-:W-:Y:S02]  /*5df0*/  LEA R60, P1, R61, UR10, 0x2 ;  /* 0x0000000a3d3c7c11 */ /* 0x000fe4000f8210ff */
[----:B------:R-:W-:Y:S02]  /*5e00*/  LEA.HI.X.SX32 R62, R226, R168, 0x1, P0 ;  /* 0x000000a8e23e7211 */ /* 0x000fe400000f0eff */
[----:B------:R-:W-:Y:S02]  /*5e10*/  IADD3 R65, P0, R225, R160, RZ ;  /* 0x000000a0e1417210 */ /* 0x000fe40007f1e0ff */
[----:B------:R-:W-:Y:S02]  /*5e20*/  LEA.HI.X R61, R61, UR11, R62, 0x2, P1 ;  /* 0x0000000b3d3d7c11 */ /* 0x000fe400088f143e */
[----:B------:R-:W-:Y:S02]  /*5e30*/  LEA.HI.X.SX32 R66, R225, R168, 0x1, P0 ;  /* 0x000000a8e1427211 */ /* 0x000fe400000f0eff */
[----:B------:R-:W-:-:S02]  /*5e40*/  LEA R64, P1, R65, UR10, 0x2 ;  /* 0x0000000a41407c11 */ /* 0x000fc4000f8210ff */
[----:B------:R-:W-:Y:S01]  /*5e50*/  ISETP.NE.AND P0, PT, R3, R248, PT ;  /* 0x000000f80300720c */ /* 0x000fe20003f05270 */
[----:B------:R-:W5:Y:S01]  /*5e60*/  LDG.E.128.CONSTANT R60, desc[UR8][R60.64] ;  /* 0x000000083c3c7981 */ /* 0x000f62000c1e9d00 */
[----:B------:R-:W-:Y:S02]  /*5e70*/  LEA.HI.X R65, R65, UR11, R66, 0x2, P1 ;  /* 0x0000000b41417c11 */ /* 0x000fe400088f1442 */
[C---:B------:R-:W-:Y:S02]  /*5e80*/  IADD3 R69, P1, R224.reuse, R160, RZ ;  /* 0x000000a0e0457210 */ /* 0x040fe40007f3e0ff */
[----:B------:R-:W-:Y:S02]  /*5e90*/  LEA R200, R3, R190, 0x5 ;  /* 0x000000be03c87211 */ /* 0x000fe400078e28ff */
[----:B------:R-:W-:Y:S01]  /*5ea0*/  LEA R68, P2, R69, UR10, 0x2 ;  /* 0x0000000a45447c11 */ /* 0x000fe2000f8410ff */
[----:B------:R-:W5:Y:S01]  /*5eb0*/  LDG.E.128.CONSTANT R64, desc[UR8][R64.64] ;  /* 0x0000000840407981 */ /* 0x000f62000c1e9d00 */
[----:B------:R-:W-:-:S03]  /*5ec0*/  LEA.HI.X.SX32 R74, R224, R168, 0x1, P1 ;  /* 0x000000a8e04a7211 */ /* 0x000fc600008f0eff */
[C---:B------:R-:W-:Y:S01]  /*5ed0*/  @!P0 VIADD R70, R200.reuse, 0x1 ;  /* 0x00000001c8468836 */ /* 0x040fe20000000000 */
[C---:B------:R-:W-:Y:S02]  /*5ee0*/  @!P0 IADD3 R71, R200.reuse, 0x2, RZ ;  /* 0x00000002c8478810 */ /* 0x040fe40007ffe0ff */
[----:B------:R-:W-:Y:S01]  /*5ef0*/  LEA.HI.X R69, R69, UR11, R74, 0x2, P2 ;  /* 0x0000000b45457c11 */ /* 0x000fe200090f144a */
[----:B------:R-:W-:Y:S01]  /*5f00*/  @!P0 VIADD R72, R200, 0x3 ;  /* 0x00000003c8488836 */ /* 0x000fe20000000000 */
[----:B------:R-:W-:Y:S02]  /*5f10*/  @!P0 ISETP.GE.AND P2, PT, R70, UR16, PT ;  /* 0x0000001046008c0c */ /* 0x000fe4000bf46270 */
[----:B------:R-:W-:Y:S02]  /*5f20*/  @!P0 ISETP.GE.AND P1, PT, R71, UR16, PT ;  /* 0x0000001047008c0c */ /* 0x000fe4000bf26270 */
[----:B------:R-:W5:Y:S01]  /*5f30*/  LDG.E.128.CONSTANT R68, desc[UR8][R68.64] ;  /* 0x0000000844447981 */ /* 0x000f62000c1e9d00 */
[----:B------:R-:W-:-:S02]  /*5f40*/  @!P0 ISETP.GE.AND P3, PT, R72, UR16, PT ;  /* 0x0000001048008c0c */ /* 0x000fc4000bf66270 */
[C---:B------:R-:W-:Y:S02]  /*5f50*/  @!P0 IADD3 R72, R200.reuse, 0x1, RZ ;  /* 0x00000001c8488810 */ /* 0x040fe40007ffe0ff */
[----:B------:R-:W-:Y:S02]  /*5f60*/  @!P0 ISETP.GE.AND P4, PT, R200, UR16, PT ;  /* 0x00000010c8008c0c */ /* 0x000fe4000bf86270 */
[----:B------:R-:W-:Y:S02]  /*5f70*/  @!P0 ISETP.GE.AND P6, PT, R72, UR16, PT ;  /* 0x0000001048008c0c */ /* 0x000fe4000bfc6270 */
[C---:B------:R-:W-:Y:S01]  /*5f80*/  @!P0 IADD3 R72, R200.reuse, 0x3, RZ ;  /* 0x00000003c8488810 */ /* 0x040fe20007ffe0ff */
[----:B------:R-:W-:-:S05]  /*5f90*/  @!P0 VIADD R73, R200, 0x2 ;  /* 0x00000002c8498836 */ /* 0x000fca0000000000 */
[----:B------:R-:W-:Y:S01]  /*5fa0*/  @!P0 ISETP.GE.AND P5, PT, R73, UR16, PT ;  /* 0x0000001049008c0c */ /* 0x000fe2000bfa6270 */
[----:B------:R-:W-:Y:S01]  /*5fb0*/  @!P0 VIADD R73, R200, 0x1 ;  /* 0x00000001c8498836 */ /* 0x000fe20000000000 */
[----:B--2---:R-:W-:Y:S02]  /*5fc0*/  @!P0 FSEL R100, R100, RZ, !P4 ;  /* 0x000000ff64648208 */ /* 0x004fe40006000000 */
[----:B------:R-:W-:Y:S02]  /*5fd0*/  @!P0 ISETP.GE.AND P4, PT, R72, UR16, PT ;  /* 0x0000001048008c0c */ /* 0x000fe4000bf86270 */
[----:B------:R-:W-:Y:S02]  /*5fe0*/  @!P0 IADD3 R72, R200, 0x2, RZ ;  /* 0x00000002c8488810 */ /* 0x000fe40007ffe0ff */
[----:B------:R-:W-:Y:S02]  /*5ff0*/  @!P0 FSEL R103, R103, RZ, !P3 ;  /* 0x000000ff67678208 */ /* 0x000fe40005800000 */
[----:B------:R-:W-:-:S02]  /*6000*/  @!P0 ISETP.GE.AND P3, PT, R72, UR16, PT ;  /* 0x0000001048008c0c */ /* 0x000fc4000bf66270 */
[----:B------:R-:W-:Y:S02]  /*6010*/  @!P0 IADD3 R72, R200, 0x1, RZ ;  /* 0x00000001c8488810 */ /* 0x000fe40007ffe0ff */
[----:B---3--:R-:W-:Y:S02]  /*6020*/  @!P0 FSEL R105, R105, RZ, !P6 ;  /* 0x000000ff69698208 */ /* 0x008fe40007000000 */
[----:B------:R-:W-:Y:S02]  /*6030*/  @!P0 FSEL R101, R101, RZ, !P2 ;  /* 0x000000ff65658208 */ /* 0x000fe40005000000 */
[----:B------:R-:W-:Y:S01]  /*6040*/  @!P0 ISETP.GE.AND P6, PT, R72, UR16, PT ;  /* 0x0000001048008c0c */ /* 0x000fe2000bfc6270 */
[C---:B------:R-:W-:Y:S01]  /*6050*/  @!P0 VIADD R72, R200.reuse, 0x2 ;  /* 0x00000002c8488836 */ /* 0x040fe20000000000 */
[----:B------:R-:W-:Y:S01]  /*6060*/  @!P0 ISETP.GE.AND P2, PT, R73, UR16, PT ;  /* 0x0000001049008c0c */ /* 0x000fe2000bf46270 */
[----:B------:R-:W-:Y:S01]  /*6070*/  @!P0 VIADD R73, R200, 0x3 ;  /* 0x00000003c8498836 */ /* 0x000fe20000000000 */
[----:B------:R-:W-:-:S02]  /*6080*/  @!P0 FSEL R102, R102, RZ, !P1 ;  /* 0x000000ff66668208 */ /* 0x000fc40004800000 */
[----:B------:R-:W-:Y:S02]  /*6090*/  @!P0 FSEL R106, R106, RZ, !P5 ;  /* 0x000000ff6a6a8208 */ /* 0x000fe40006800000 */
[C---:B------:R-:W-:Y:S02]  /*60a0*/  @!P0 ISETP.GE.AND P1, PT, R200.reuse, UR16, PT ;  /* 0x00000010c8008c0c */ /* 0x040fe4000bf26270 */
[----:B------:R-:W-:Y:S02]  /*60b0*/  @!P0 ISETP.GE.AND P5, PT, R200, UR16, PT ;  /* 0x00000010c8008c0c */ /* 0x000fe4000bfa6270 */
[----:B------:R-:W-:Y:S02]  /*60c0*/  @!P0 FSEL R107, R107, RZ, !P4 ;  /* 0x000000ff6b6b8208 */ /* 0x000fe40006000000 */
[----:B------:R-:W-:Y:S02]  /*60d0*/  @!P0 FSEL R104, R104, RZ, !P1 ;  /* 0x000000ff68688208 */ /* 0x000fe40004800000 */
[----:B------:R-:W-:-:S02]  /*60e0*/  @!P0 ISETP.GE.AND P4, PT, R72, UR16, PT ;  /* 0x0000001048008c0c */ /* 0x000fc4000bf86270 */
[----:B----4-:R-:W-:Y:S02]  /*60f0*/  @!P0 FSEL R108, R108, RZ, !P5 ;  /* 0x000000ff6c6c8208 */ /* 0x010fe40006800000 */
[C---:B------:R-:W-:Y:S02]  /*6100*/  @!P0 ISETP.GE.AND P1, PT, R73.reuse, UR16, PT ;  /* 0x0000001049008c0c */ /* 0x040fe4000bf26270 */
[----:B------:R-:W-:Y:S02]  /*6110*/  @!P0 ISETP.GE.AND P5, PT, R73, UR16, PT ;  /* 0x0000001049008c0c */ /* 0x000fe4000bfa6270 */
[----:B------:R-:W-:Y:S02]  /*6120*/  @!P0 IADD3 R72, R200, 0x1, RZ ;  /* 0x00000001c8488810 */ /* 0x000fe40007ffe0ff */
[----:B------:R-:W-:Y:S02]  /*6130*/  @!P0 FSEL R109, R109, RZ, !P2 ;  /* 0x000000ff6d6d8208 */ /* 0x000fe40005000000 */
[----:B------:R-:W-:-:S02]  /*6140*/  IADD3 R73, P2, R223, R160, RZ ;  /* 0x000000a0df497210 */ /* 0x000fc40007f5e0ff */
[----:B------:R-:W-:Y:S02]  /*6150*/  @!P0 FSEL R110, R110, RZ, !P3 ;  /* 0x000000ff6e6e8208 */ /* 0x000fe40005800000 */
[----:B------:R-:W-:Y:S02]  /*6160*/  @!P0 ISETP.GE.AND P3, PT, R72, UR16, PT ;  /* 0x0000001048008c0c */ /* 0x000fe4000bf66270 */
[----:B------:R-:W-:Y:S02]  /*6170*/  @!P0 FSEL R111, R111, RZ, !P1 ;  /* 0x000000ff6f6f8208 */ /* 0x000fe40004800000 */
[----:B------:R-:W-:Y:S02]  /*6180*/  LEA R72, P1, R73, UR10, 0x2 ;  /* 0x0000000a49487c11 */ /* 0x000fe4000f8210ff */
[----:B------:R-:W-:Y:S02]  /*6190*/  LEA.HI.X.SX32 R74, R223, R168, 0x1, P2 ;  /* 0x000000a8df4a7211 */ /* 0x000fe400010f0eff */
[----:B------:R-:W-:-:S02]  /*61a0*/  @!P0 ISETP.GE.AND P2, PT, R200, UR16, PT ;  /* 0x00000010c8008c0c */ /* 0x000fc4000bf46270 */
[C---:B------:R-:W-:Y:S01]  /*61b0*/  @!P0 IADD3 R76, R200.reuse, 0x3, RZ ;  /* 0x00000003c84c8810 */ /* 0x040fe20007ffe0ff */
[----:B------:R-:W-:Y:S01]  /*61c0*/  @!P0 VIADD R75, R200, 0x2 ;  /* 0x00000002c84b8836 */ /* 0x000fe20000000000 */
[----:B------:R-:W-:Y:S02]  /*61d0*/  LEA.HI.X R73, R73, UR11, R74, 0x2, P1 ;  /* 0x0000000b49497c11 */ /* 0x000fe400088f144a */
[----:B-----5:R-:W-:Y:S02]  /*61e0*/  @!P0 FSEL R112, R112, RZ, !P2 ;  /* 0x000000ff70708208 */ /* 0x020fe40005000000 */
[----:B------:R-:W-:Y:S01]  /*61f0*/  @!P0 ISETP.GE.AND P2, PT, R76, UR16, PT ;  /* 0x000000104c008c0c */ /* 0x000fe2000bf46270 */
[----:B------:R-:W-:Y:S01]  /*6200*/  @!P0 VIADD R76, R200, 0x1 ;  /* 0x00000001c84c8836 */ /* 0x000fe20000000000 */
[----:B------:R-:W-:Y:S02]  /*6210*/  @!P0 ISETP.GE.AND P1, PT, R75, UR16, PT ;  /* 0x000000104b008c0c */ /* 0x000fe4000bf26270 */
[----:B------:R-:W2:Y:S01]  /*6220*/  LDG.E.128.CONSTANT R72, desc[UR8][R72.64] ;  /* 0x0000000848487981 */ /* 0x000ea2000c1e9d00 */
[----:B------:R-:W-:-:S02]  /*6230*/  @!P0 FSEL R113, R113, RZ, !P6 ;  /* 0x000000ff71718208 */ /* 0x000fc40007000000 */
[----:B------:R-:W-:Y:S02]  /*6240*/  @!P0 ISETP.GE.AND P6, PT, R76, UR16, PT ;  /* 0x000000104c008c0c */ /* 0x000fe4000bfc6270 */
[----:B------:R-:W-:Y:S02]  /*6250*/  @!P0 IADD3 R76, R200, 0x2, RZ ;  /* 0x00000002c84c8810 */ /* 0x000fe40007ffe0ff */
[----:B------:R-:W-:Y:S02]  /*6260*/  @!P0 FSEL R115, R115, RZ, !P5 ;  /* 0x000000ff73738208 */ /* 0x000fe40006800000 */
[----:B------:R-:W-:Y:S02]  /*6270*/  @!P0 ISETP.GE.AND P5, PT, R76, UR16, PT ;  /* 0x000000104c008c0c */ /* 0x000fe4000bfa6270 */
[----:B------:R-:W-:Y:S02]  /*6280*/  @!P0 IADD3 R76, R200, 0x1, RZ ;  /* 0x00000001c84c8810 */ /* 0x000fe40007ffe0ff */
[----:B------:R-:W-:-:S02]  /*6290*/  @!P0 FSEL R121, R121, RZ, !P3 ;  /* 0x000000ff79798208 */ /* 0x000fc40005800000 */
[----:B------:R-:W-:Y:S01]  /*62a0*/  @!P0 ISETP.GE.AND P3, PT, R76, UR16, PT ;  /* 0x000000104c008c0c */ /* 0x000fe2000bf66270 */
[C---:B------:R-:W-:Y:S01]  /*62b0*/  @!P0 VIADD R76, R200.reuse, 0x2 ;  /* 0x00000002c84c8836 */ /* 0x040fe20000000000 */
[----:B------:R-:W-:Y:S01]  /*62c0*/  @!P0 FSEL R123, R123, RZ, !P2 ;  /* 0x000000ff7b7b8208 */ /* 0x000fe20005000000 */
[----:B------:R-:W-:Y:S01]  /*62d0*/  @!P0 VIADD R77, R200, 0x3 ;  /* 0x00000003c84d8836 */ /* 0x000fe20000000000 */
[----:B------:R-:W-:Y:S02]  /*62e0*/  @!P0 FSEL R114, R114, RZ, !P4 ;  /* 0x000000ff72728208 */ /* 0x000fe40006000000 */
[----:B------:R-:W-:Y:S02]  /*62f0*/  @!P0 ISETP.GE.AND P2, PT, R76, UR16, PT ;  /* 0x000000104c008c0c */ /* 0x000fe4000bf46270 */
[C---:B------:R-:W-:Y:S02]  /*6300*/  @!P0 ISETP.GE.AND P4, PT, R200.reuse, UR16, PT ;  /* 0x00000010c8008c0c */ /* 0x040fe4000bf86270 */
[----:B------:R-:W-:-:S02]  /*6310*/  @!P0 IADD3 R76, R200, 0x1, RZ ;  /* 0x00000001c84c8810 */ /* 0x000fc40007ffe0ff */
[----:B------:R-:W-:Y:S02]  /*6320*/  @!P0 FSEL R137, R137, RZ, !P6 ;  /* 0x000000ff89898208 */ /* 0x000fe40007000000 */
[----:B------:R-:W-:Y:S02]  /*6330*/  @!P0 FSEL R120, R120, RZ, !P4 ;  /* 0x000000ff78788208 */ /* 0x000fe40006000000 */
[----:B------:R-:W-:Y:S01]  /*6340*/  @!P0 ISETP.GE.AND P6, PT, R76, UR16, PT ;  /* 0x000000104c008c0c */ /* 0x000fe2000bfc6270 */
[----:B------:R-:W-:Y:S01]  /*6350*/  @!P0 VIADD R76, R200, 0x2 ;  /* 0x00000002c84c8836 */ /* 0x000fe20000000000 */
[----:B------:R-:W-:Y:S02]  /*6360*/  @!P0 ISETP.GE.AND P4, PT, R77, UR16, PT ;  /* 0x000000104d008c0c */ /* 0x000fe4000bf86270 */
[----:B------:R-:W-:Y:S02]  /*6370*/  @!P0 FSEL R122, R122, RZ, !P1 ;  /* 0x000000ff7a7a8208 */ /* 0x000fe40004800000 */
[----:B------:R-:W-:-:S02]  /*6380*/  @!P0 FSEL R138, R138, RZ, !P5 ;  /* 0x000000ff8a8a8208 */ /* 0x000fc40006800000 */
[C---:B------:R-:W-:Y:S02]  /*6390*/  @!P0 ISETP.GE.AND P1, PT, R200.reuse, UR16, PT ;  /* 0x00000010c8008c0c */ /* 0x040fe4000bf26270 */
[----:B------:R-:W-:Y:S02]  /*63a0*/  @!P0 ISETP.GE.AND P5, PT, R200, UR16, PT ;  /* 0x00000010c8008c0c */ /* 0x000fe4000bfa6270 */
[----:B------:R-:W-:Y:S02]  /*63b0*/  @!P0 FSEL R139, R139, RZ, !P4 ;  /* 0x000000ff8b8b8208 */ /* 0x000fe40006000000 */
[----:B------:R-:W-:Y:S02]  /*63c0*/  @!P0 FSEL R136, R136, RZ, !P1 ;  /* 0x000000ff88888208 */ /* 0x000fe40004800000 */
[----:B------:R-:W-:Y:S02]  /*63d0*/  @!P0 ISETP.GE.AND P4, PT, R76, UR16, PT ;  /* 0x000000104c008c0c */ /* 0x000fe4000bf86270 */
[----:B------:R-:W-:-:S02]  /*63e0*/  @!P0 FSEL R124, R124, RZ, !P5 ;  /* 0x000000ff7c7c8208 */ /* 0x000fc40006800000 */
[C---:B------:R-:W-:Y:S02]  /*63f0*/  @!P0 ISETP.GE.AND P1, PT, R77.reuse, UR16, PT ;  /* 0x000000104d008c0c */ /* 0x040fe4000bf26270 */
[----:B------:R-:W-:Y:S02]  /*6400*/  @!P0 ISETP.GE.AND P5, PT, R77, UR16, PT ;  /* 0x000000104d008c0c */ /* 0x000fe4000bfa6270 */
[----:B------:R-:W-:Y:S02]  /*6410*/  @!P0 IADD3 R76, R200, 0x1, RZ ;  /* 0x00000001c84c8810 */ /* 0x000fe40007ffe0ff */
[----:B------:R-:W-:Y:S02]  /*6420*/  @!P0 FSEL R125, R125, RZ, !P3 ;  /* 0x000000ff7d7d8208 */ /* 0x000fe40005800000 */
[----:B------:R-:W-:Y:S02]  /*6430*/  IADD3 R77, P3, R222, R160, RZ ;  /* 0x000000a0de4d7210 */ /* 0x000fe40007f7e0ff */
[----:B------:R-:W-:-:S02]  /*6440*/  @!P0 FSEL R126, R126, RZ, !P2 ;  /* 0x000000ff7e7e8208 */ /* 0x000fc40005000000 */
[----:B------:R-:W-:Y:S02]  /*6450*/  @!P0 ISETP.GE.AND P2, PT, R76, UR16, PT ;  /* 0x000000104c008c0c */ /* 0x000fe4000bf46270 */
[----:B------:R-:W-:Y:S02]  /*6460*/  @!P0 FSEL R127, R127, RZ, !P1 ;  /* 0x000000ff7f7f8208 */ /* 0x000fe40004800000 */
[----:B------:R-:W-:Y:S02]  /*6470*/  LEA R76, P1, R77, UR10, 0x2 ;  /* 0x0000000a4d4c7c11 */ /* 0x000fe4000f8210ff */
[----:B------:R-:W-:Y:S01]  /*6480*/  LEA.HI.X.SX32 R78, R222, R168, 0x1, P3 ;  /* 0x000000a8de4e7211 */ /* 0x000fe200018f0eff */
[----:B------:R-:W-:-:S03]  /*6490*/  @!P0 VIADD R79, R200, 0x2 ;  /* 0x00000002c84f8836 */ /* 0x000fc60000000000 */
[----:B------:R-:W-:Y:S02]  /*64a0*/  LEA.HI.X R77, R77, UR11, R78, 0x2, P1 ;  /* 0x0000000b4d4d7c11 */ /* 0x000fe400088f144e */
[----:B------:R-:W-:-:S04]  /*64b0*/  @!P0 ISETP.GE.AND P1, PT, R79, UR16, PT ;  /* 0x000000104f008c0c */ /* 0x000fc8000bf26270 */
[----:B------:R-:W3:Y:S01]  /*64c0*/  LDG.E.128.CONSTANT R76, desc[UR8][R76.64] ;  /* 0x000000084c4c7981 */ /* 0x000ee2000c1e9d00 */
[C---:B------:R-:W-:Y:S02]  /*64d0*/  @!P0 ISETP.GE.AND P3, PT, R200.reuse, UR16, PT ;  /* 0x00000010c8008c0c */ /* 0x040fe4000bf66270 */
[----:B------:R-:W-:Y:S02]  /*64e0*/  @!P0 IADD3 R80, R200, 0x3, RZ ;  /* 0x00000003c8508810 */ /* 0x000fe40007ffe0ff */
[----:B------:R-:W-:Y:S02]  /*64f0*/  @!P0 FSEL R128, R128, RZ, !P3 ;  /* 0x000000ff80808208 */ /* 0x000fe40005800000 */
[----:B------:R-:W-:Y:S01]  /*6500*/  @!P0 ISETP.GE.AND P3, PT, R80, UR16, PT ;  /* 0x0000001050008c0c */ /* 0x000fe2000bf66270 */
[----:B------:R-:W-:Y:S01]  /*6510*/  @!P0 VIADD R80, R200, 0x1 ;  /* 0x00000001c8508836 */ /* 0x000fe20000000000 */
[----:B------:R-:W-:-:S04]  /*6520*/  @!P0 FSEL R129, R129, RZ, !P6 ;  /* 0x000000ff81818208 */ /* 0x000fc80007000000 */
[----:B------:R-:W-:Y:S02]  /*6530*/  @!P0 ISETP.GE.AND P6, PT, R80, UR16, PT ;  /* 0x0000001050008c0c */ /* 0x000fe4000bfc6270 */
[----:B------:R-:W-:Y:S02]  /*6540*/  @!P0 IADD3 R80, R200, 0x2, RZ ;  /* 0x00000002c8508810 */ /* 0x000fe40007ffe0ff */
[----:B------:R-:W-:Y:S02]  /*6550*/  @!P0 FSEL R131, R131, RZ, !P5 ;  /* 0x000000ff83838208 */ /* 0x000fe40006800000 */
[----:B------:R-:W-:Y:S02]  /*6560*/  @!P0 ISETP.GE.AND P5, PT, R80, UR16, PT ;  /* 0x0000001050008c0c */ /* 0x000fe4000bfa6270 */
[C---:B------:R-:W-:Y:S01]  /*6570*/  @!P0 IADD3 R80, R200.reuse, 0x1, RZ ;  /* 0x00000001c8508810 */ /* 0x040fe20007ffe0ff */
[----:B------:R-:W-:Y:S01]  /*6580*/  @!P0 VIADD R81, R200, 0x3 ;  /* 0x00000003c8518836 */ /* 0x000fe20000000000 */
[----:B------:R-:W-:-:S02]  /*6590*/  @!P0 FSEL R130, R130, RZ, !P4 ;  /* 0x000000ff82828208 */ /* 0x000fc40006000000 */
[----:B------:R-:W-:Y:S02]  /*65a0*/  @!P0 ISETP.GE.AND P4, PT, R200, UR16, PT ;  /* 0x00000010c8008c0c */ /* 0x000fe4000bf86270 */
[----:B------:R-:W-:Y:S02]  /*65b0*/  @!P0 FSEL R133, R133, RZ, !P2 ;  /* 0x000000ff85858208 */ /* 0x000fe40005000000 */
[----:B------:R-:W-:Y:S01]  /*65c0*/  @!P0 ISETP.GE.AND P2, PT, R80, UR16, PT ;  /* 0x0000001050008c0c */ /* 0x000fe2000bf46270 */
[----:B------:R-:W-:Y:S01]  /*65d0*/  @!P0 VIADD R80, R200, 0x2 ;  /* 0x00000002c8508836 */ /* 0x000fe20000000000 */
[----:B------:R-:W-:Y:S02]  /*65e0*/  @!P0 FSEL R134, R134, RZ, !P1 ;  /* 0x000000ff86868208 */ /* 0x000fe40004800000 */
[----:B------:R-:W-:Y:S02]  /*65f0*/  @!P0 FSEL R132, R132, RZ, !P4 ;  /* 0x000000ff84848208 */ /* 0x000fe40006000000 */
[----:B------:R-:W-:-:S02]  /*6600*/  @!P0 ISETP.GE.AND P1, PT, R200, UR16, PT ;  /* 0x00000010c8008c0c */ /* 0x000fc4000bf26270 */
[----:B------:R-:W-:Y:S02]  /*6610*/  @!P0 ISETP.GE.AND P4, PT, R81, UR16, PT ;  /* 0x0000001051008c0c */ /* 0x000fe4000bf86270 */
[----:B------:R-:W-:Y:S01]  /*6620*/  @!P0 FSEL R135, R135, RZ, !P3 ;  /* 0x000000ff87878208 */ /* 0x000fe20005800000 */
[----:B------:R-:W-:Y:S01]  /*6630*/  @!P0 VIADD R83, R200, 0x2 ;  /* 0x00000002c8538836 */ /* 0x000fe20000000000 */
[----:B------:R-:W-:Y:S02]  /*6640*/  @!P0 ISETP.GE.AND P3, PT, R80, UR16, PT ;  /* 0x0000001050008c0c */ /* 0x000fe4000bf66270 */
[----:B------:R-:W-:Y:S02]  /*6650*/  @!P0 FSEL R140, R140, RZ, !P1 ;  /* 0x000000ff8c8c8208 */ /* 0x000fe40004800000 */
[----:B------:R-:W-:Y:S02]  /*6660*/  @!P0 FSEL R142, R142, RZ, !P5 ;  /* 0x000000ff8e8e8208 */ /* 0x000fe40006800000 */
[----:B------:R-:W-:-:S02]  /*6670*/  @!P0 IADD3 R80, R200, 0x1, RZ ;  /* 0x00000001c8508810 */ /* 0x000fc40007ffe0ff */
[----:B------:R-:W-:Y:S02]  /*6680*/  @!P0 ISETP.GE.AND P1, PT, R81, UR16, PT ;  /* 0x0000001051008c0c */ /* 0x000fe4000bf26270 */
[C---:B------:R-:W-:Y:S02]  /*6690*/  @!P0 ISETP.GE.AND P5, PT, R200.reuse, UR16, PT ;  /* 0x00000010c8008c0c */ /* 0x040fe4000bfa6270 */
[----:B------:R-:W-:Y:S02]  /*66a0*/  @!P0 FSEL R143, R143, RZ, !P4 ;  /* 0x000000ff8f8f8208 */ /* 0x000fe40006000000 */
[----:B------:R-:W-:Y:S02]  /*66b0*/  IADD3 R81, P4, R221, R160, RZ ;  /* 0x000000a0dd517210 */ /* 0x000fe40007f9e0ff */
[----:B------:R-:W-:Y:S02]  /*66c0*/  @!P0 IADD3 R84, R200, 0x3, RZ ;  /* 0x00000003c8548810 */ /* 0x000fe40007ffe0ff */
[----:B------:R-:W-:-:S02]  /*66d0*/  @!P0 FSEL R154, R154, RZ, !P3 ;  /* 0x000000ff9a9a8208 */ /* 0x000fc40005800000 */
[----:B------:R-:W-:Y:S02]  /*66e0*/  @!P0 FSEL R141, R141, RZ, !P6 ;  /* 0x000000ff8d8d8208 */ /* 0x000fe40007000000 */
[----:B------:R-:W-:Y:S02]  /*66f0*/  @!P0 FSEL R153, R153, RZ, !P2 ;  /* 0x000000ff99998208 */ /* 0x000fe40005000000 */
[----:B------:R-:W-:Y:S02]  /*6700*/  @!P0 ISETP.GE.AND P3, PT, R200, UR16, PT ;  /* 0x00000010c8008c0c */ /* 0x000fe4000bf66270 */
[----:B------:R-:W-:Y:S02]  /*6710*/  @!P0 ISETP.GE.AND P6, PT, R80, UR16, PT ;  /* 0x0000001050008c0c */ /* 0x000fe4000bfc6270 */
[----:B------:R-:W-:Y:S02]  /*6720*/  @!P0 FSEL R152, R152, RZ, !P5 ;  /* 0x000000ff98988208 */ /* 0x000fe40006800000 */
[----:B------:R-:W-:Y:S01]  /*6730*/  @!P0 ISETP.GE.AND P2, PT, R83, UR16, PT ;  /* 0x0000001053008c0c */ /* 0x000fe2000bf46270 */
[----:B------:R-:W-:Y:S01]  /*6740*/  @!P0 VIADD R83, R200, 0x1 ;  /* 0x00000001c8538836 */ /* 0x000fe20000000000 */
[----:B------:R-:W-:-:S02]  /*6750*/  LEA R80, P5, R81, UR10, 0x2 ;  /* 0x0000000a51507c11 */ /* 0x000fc4000f8a10ff */
[----:B------:R-:W-:Y:S02]  /*6760*/  LEA.HI.X.SX32 R82, R221, R168, 0x1, P4 ;  /* 0x000000a8dd527211 */ /* 0x000fe400020f0eff */
[----:B------:R-:W-:Y:S02]  /*6770*/  @!P0 ISETP.GE.AND P4, PT, R84, UR16, PT ;  /* 0x0000001054008c0c */ /* 0x000fe4000bf86270 */
[----:B------:R-:W-:Y:S02]  /*6780*/  @!P0 IADD3 R84, R200, 0x2, RZ ;  /* 0x00000002c8548810 */ /* 0x000fe40007ffe0ff */
[----:B------:R-:W-:Y:S02]  /*6790*/  @!P0 FSEL R144, R144, RZ, !P3 ;  /* 0x000000ff90908208 */ /* 0x000fe40005800000 */
[----:B------:R-:W-:Y:S01]  /*67a0*/  IADD3 R85, P3, R220, R160, RZ ;  /* 0x000000a0dc557210 */ /* 0x000fe20007f7e0ff */
[----:B------:R-:W-:Y:S01]  /*67b0*/  @!P0 VIADD R89, R200, 0x1 ;  /* 0x00000001c8598836 */ /* 0x000fe20000000000 */
[----:B------:R-:W-:-:S02]  /*67c0*/  LEA.HI.X R81, R81, UR11, R82, 0x2, P5 ;  /* 0x0000000b51517c11 */ /* 0x000fc4000a8f1452 */
[C---:B------:R-:W-:Y:S02]  /*67d0*/  @!P0 IADD3 R88, R200.reuse, 0x1, RZ ;  /* 0x00000001c8588810 */ /* 0x040fe40007ffe0ff */
[----:B------:R-:W-:Y:S02]  /*67e0*/  @!P0 ISETP.GE.AND P5, PT, R83, UR16, PT ;  /* 0x0000001053008c0c */ /* 0x000fe4000bfa6270 */
[----:B------:R-:W-:Y:S01]  /*67f0*/  @!P0 FSEL R155, R155, RZ, !P1 ;  /* 0x000000ff9b9b8208 */ /* 0x000fe20004800000 */
[----:B------:R-:W-:Y:S01]  /*6800*/  @!P0 VIADD R87, R200, 0x3 ;  /* 0x00000003c8578836 */ /* 0x000fe20000000000 */
[----:B------:R-:W-:Y:S01]  /*6810*/  @!P0 ISETP.GE.AND P1, PT, R84, UR16, PT ;  /* 0x0000001054008c0c */ /* 0x000fe2000bf26270 */
[----:B------:R-:W-:Y:S01]  /*6820*/  @!P0 VIADD R92, R200, 0x1 ;  /* 0x00000001c85c8836 */ /* 0x000fe20000000000 */
[----:B------:R-:W-:Y:S01]  /*6830*/  LEA.HI.X.SX32 R86, R220, R168, 0x1, P3 ;  /* 0x000000a8dc567211 */ /* 0x000fe200018f0eff */
[----:B------:R-:W-:Y:S01]  /*6840*/  @!P0 VIADD R93, R200, 0x3 ;  /* 0x00000003c85d8836 */ /* 0x000fe20000000000 */
[----:B------:R-:W-:Y:S01]  /*6850*/  @!P0 FSEL R147, R147, RZ, !P4 ;  /* 0x000000ff93938208 */ /* 0x000fe20006000000 */
[----:B------:R-:W4:Y:S01]  /*6860*/  LDG.E.128.CONSTANT R80, desc[UR8][R80.64] ;  /* 0x0000000850507981 */ /* 0x000f22000c1e9d00 */
[----:B------:R-:W-:-:S02]  /*6870*/  @!P0 ISETP.GE.AND P3, PT, R88, UR16, PT ;  /* 0x0000001058008c0c */ /* 0x000fc4000bf66270 */
[C---:B------:R-:W-:Y:S02]  /*6880*/  @!P0 ISETP.GE.AND P4, PT, R200.reuse, UR16, PT ;  /* 0x00000010c8008c0c */ /* 0x040fe4000bf86270 */
[C---:B------:R-:W-:Y:S02]  /*6890*/  @!P0 IADD3 R88, R200.reuse, 0x3, RZ ;  /* 0x00000003c8588810 */ /* 0x040fe40007ffe0ff */
[----:B------:R-:W-:Y:S02]  /*68a0*/  @!P0 FSEL R149, R149, RZ, !P5 ;  /* 0x000000ff95958208 */ /* 0x000fe40006800000 */
[----:B------:R-:W-:Y:S01]  /*68b0*/  @!P0 ISETP.GE.AND P5, PT, R89, UR16, PT ;  /* 0x0000001059008c0c */ /* 0x000fe2000bfa6270 */
[----:B------:R-:W-:Y:S01]  /*68c0*/  @!P0 VIADD R89, R200, 0x3 ;  /* 0x00000003c8598836 */ /* 0x000fe20000000000 */
[----:B------:R-:W-:Y:S02]  /*68d0*/  @!P0 FSEL R150, R150, RZ, !P1 ;  /* 0x000000ff96968208 */ /* 0x000fe40004800000 */
[----:B------:R-:W-:-:S02]  /*68e0*/  @!P0 FSEL R146, R146, RZ, !P2 ;  /* 0x000000ff92928208 */ /* 0x000fc40005000000 */
[C---:B------:R-:W-:Y:S02]  /*68f0*/  @!P0 ISETP.GE.AND P1, PT, R200.reuse, UR16, PT ;  /* 0x00000010c8008c0c */ /* 0x040fe4000bf26270 */
[----:B------:R-:W-:Y:S02]  /*6900*/  @!P0 FSEL R145, R145, RZ, !P6 ;  /* 0x000000ff91918208 */ /* 0x000fe40007000000 */
[----:B------:R-:W-:Y:S01]  /*6910*/  @!P0 ISETP.GE.AND P2, PT, R87, UR16, PT ;  /* 0x0000001057008c0c */ /* 0x000fe2000bf46270 */
[----:B------:R-:W-:Y:S01]  /*6920*/  @!P0 VIADD R87, R200, 0x2 ;  /* 0x00000002c8578836 */ /* 0x000fe20000000000 */
[----:B------:R-:W-:Y:S02]  /*6930*/  @!P0 FSEL R148, R148, RZ, !P4 ;  /* 0x000000ff94948208 */ /* 0x000fe40006000000 */
[----:B------:R-:W-:Y:S02]  /*6940*/  LEA R84, P6, R85, UR10, 0x2 ;  /* 0x0000000a55547c11 */ /* 0x000fe4000f8c10ff */
[----:B------:R-:W-:-:S02]  /*6950*/  @!P0 ISETP.GE.AND P4, PT, R88, UR16, PT ;  /* 0x0000001058008c0c */ /* 0x000fc4000bf86270 */
[----:B------:R-:W-:Y:S02]  /*6960*/  @!P0 IADD3 R88, R200, 0x2, RZ ;  /* 0x00000002c8588810 */ /* 0x000fe40007ffe0ff */
[----:B------:R-:W-:Y:S02]  /*6970*/  @!P0 FSEL R28, R28, RZ, !P1 ;  /* 0x000000ff1c1c8208 */ /* 0x000fe40004800000 */
[----:B------:R-:W-:Y:S01]  /*6980*/  @!P0 ISETP.GE.AND P1, PT, R89, UR16, PT ;  /* 0x0000001059008c0c */ /* 0x000fe2000bf26270 */
[----:B------:R-:W-:Y:S01]  /*6990*/  @!P0 VIADD R89, R200, 0x2 ;  /* 0x00000002c8598836 */ /* 0x000fe20000000000 */
[----:B------:R-:W-:Y:S02]  /*69a0*/  LEA.HI.X R85, R85, UR11, R86, 0x2, P6 ;  /* 0x0000000b55557c11 */ /* 0x000fe4000b0f1456 */
[----:B------:R-:W-:Y:S02]  /*69b0*/  @!P0 FSEL R151, R151, RZ, !P2 ;  /* 0x000000ff97978208 */ /* 0x000fe40005000000 */
[----:B------:R-:W-:-:S02]  /*69c0*/  @!P0 FSEL R29, R29, RZ, !P3 ;  /* 0x000000ff1d1d8208 */ /* 0x000fc40005800000 */
[----:B------:R-:W-:Y:S02]  /*69d0*/  @!P0 ISETP.GE.AND P6, PT, R87, UR16, PT ;  /* 0x0000001057008c0c */ /* 0x000fe4000bfc6270 */
[----:B------:R-:W-:Y:S01]  /*69e0*/  @!P0 ISETP.GE.AND P2, PT, R88, UR16, PT ;  /* 0x0000001058008c0c */ /* 0x000fe2000bf46270 */
[----:B------:R-:W5:Y:S01]  /*69f0*/  LDG.E.128.CONSTANT R84, desc[UR8][R84.64] ;  /* 0x0000000854547981 */ /* 0x000f62000c1e9d00 */
[C---:B------:R-:W-:Y:S02]  /*6a00*/  @!P0 ISETP.GE.AND P3, PT, R200.reuse, UR16, PT ;  /* 0x00000010c8008c0c */ /* 0x040fe4000bf66270 */
[----:B------:R-:W-:Y:S02]  /*6a10*/  @!P0 IADD3 R88, R200, 0x1, RZ ;  /* 0x00000001c8588810 */ /* 0x000fe40007ffe0ff */
[----:B------:R-:W-:Y:S02]  /*6a20*/  @!P0 FSEL R31, R31, RZ, !P4 ;  /* 0x000000ff1f1f8208 */ /* 0x000fe40006000000 */
[----:B------:R-:W-:-:S02]  /*6a30*/  @!P0 FSEL R30, R30, RZ, !P6 ;  /* 0x000000ff1e1e8208 */ /* 0x000fc40007000000 */
[----:B------:R-:W-:Y:S02]  /*6a40*/  @!P0 ISETP.GE.AND P4, PT, R89, UR16, PT ;  /* 0x0000001059008c0c */ /* 0x000fe4000bf86270 */
[----:B------:R-:W-:Y:S02]  /*6a50*/  @!P0 FSEL R32, R32, RZ, !P3 ;  /* 0x000000ff20208208 */ /* 0x000fe40005800000 */
[----:B------:R-:W-:Y:S02]  /*6a60*/  @!P0 ISETP.GE.AND P6, PT, R88, UR16, PT ;  /* 0x0000001058008c0c */ /* 0x000fe4000bfc6270 */
[C---:B------:R-:W-:Y:S02]  /*6a70*/  IADD3 R89, P3, R219.reuse, R160, RZ ;  /* 0x000000a0db597210 */ /* 0x040fe40007f7e0ff */
[----:B------:R-:W-:Y:S02]  /*6a80*/  @!P0 IADD3 R91, R200, 0x3, RZ ;  /* 0x00000003c85b8810 */ /* 0x000fe40007ffe0ff */
[----:B------:R-:W-:-:S02]  /*6a90*/  LEA.HI.X.SX32 R90, R219, R168, 0x1, P3 ;  /* 0x000000a8db5a7211 */ /* 0x000fc400018f0eff */
[----:B------:R-:W-:Y:S02]  /*6aa0*/  @!P0 FSEL R34, R34, RZ, !P2 ;  /* 0x000000ff22228208 */ /* 0x000fe40005000000 */
[----:B------:R-:W-:Y:S02]  /*6ab0*/  @!P0 FSEL R37, R37, RZ, !P6 ;  /* 0x000000ff25258208 */ /* 0x000fe40007000000 */
[----:B------:R-:W-:Y:S02]  /*6ac0*/  @!P0 FSEL R33, R33, RZ, !P5 ;  /* 0x000000ff21218208 */ /* 0x000fe40006800000 */
[----:B------:R-:W-:Y:S02]  /*6ad0*/  @!P0 ISETP.GE.AND P2, PT, R91, UR16, PT ;  /* 0x000000105b008c0c */ /* 0x000fe4000bf46270 */
[C---:B------:R-:W-:Y:S02]  /*6ae0*/  @!P0 ISETP.GE.AND P3, PT, R92.reuse, UR16, PT ;  /* 0x000000105c008c0c */ /* 0x040fe4000bf66270 */
[----:B------:R-:W-:-:S02]  /*6af0*/  @!P0 ISETP.GE.AND P6, PT, R92, UR16, PT ;  /* 0x000000105c008c0c */ /* 0x000fc4000bfc6270 */
[----:B------:R-:W-:Y:S02]  /*6b00*/  LEA R88, P5, R89, UR10, 0x2 ;  /* 0x0000000a59587c11 */ /* 0x000fe4000f8a10ff */
[----:B------:R-:W-:Y:S02]  /*6b10*/  @!P0 IADD3 R92, R200, 0x2, RZ ;  /* 0x00000002c85c8810 */ /* 0x000fe40007ffe0ff */
[----:B------:R-:W-:Y:S02]  /*6b20*/  @!P0 FSEL R39, R39, RZ, !P2 ;  /* 0x000000ff27278208 */ /* 0x000fe40005000000 */
[----:B------:R-:W-:Y:S02]  /*6b30*/  LEA.HI.X R89, R89, UR11, R90, 0x2, P5 ;  /* 0x0000000b59597c11 */ /* 0x000fe4000a8f145a */
[----:B------:R-:W-:Y:S01]  /*6b40*/  @!P0 ISETP.GE.AND P2, PT, R92, UR16, PT ;  /* 0x000000105c008c0c */ /* 0x000fe2000bf46270 */
[C---:B------:R-:W-:Y:S01]  /*6b50*/  @!P0 VIADD R92, R200.reuse, 0x1 ;  /* 0x00000001c85c8836 */ /* 0x040fe20000000000 */
[----:B------:R-:W-:-:S02]  /*6b60*/  @!P0 ISETP.GE.AND P5, PT, R200, UR16, PT ;  /* 0x00000010c8008c0c */ /* 0x000fc4000bfa6270 */
[----:B------:R-:W-:Y:S02]  /*6b70*/  @!P0 FSEL R41, R41, RZ, !P3 ;  /* 0x000000ff29298208 */ /* 0x000fe40005800000 */
[----:B------:R-:W-:Y:S02]  /*6b80*/  @!P0 FSEL R36, R36, RZ, !P5 ;  /* 0x000000ff24248208 */ /* 0x000fe40006800000 */
[----:B------:R-:W-:Y:S02]  /*6b90*/  @!P0 ISETP.GE.AND P5, PT, R93, UR16, PT ;  /* 0x000000105d008c0c */ /* 0x000fe4000bfa6270 */
[----:B------:R-:W-:Y:S02]  /*6ba0*/  @!P0 ISETP.GE.AND P3, PT, R92, UR16, PT ;  /* 0x000000105c008c0c */ /* 0x000fe4000bf66270 */
[----:B------:R-:W-:Y:S02]  /*6bb0*/  @!P0 IADD3 R92, R200, 0x2, RZ ;  /* 0x00000002c85c8810 */ /* 0x000fe40007ffe0ff */
[----:B------:R-:W-:-:S02]  /*6bc0*/  @!P0 FSEL R43, R43, RZ, !P5 ;  /* 0x000000ff2b2b8208 */ /* 0x000fc40006800000 */
[----:B------:R-:W-:Y:S02]  /*6bd0*/  @!P0 FSEL R38, R38, RZ, !P4 ;  /* 0x000000ff26268208 */ /* 0x000fe40006000000 */
[----:B------:R-:W-:Y:S01]  /*6be0*/  @!P0 ISETP.GE.AND P5, PT, R92, UR16, PT ;  /* 0x000000105c008c0c */ /* 0x000fe2000bfa6270 */
[C---:B------:R-:W-:Y:S01]  /*6bf0*/  @!P0 VIADD R92, R200.reuse, 0x1 ;  /* 0x00000001c85c8836 */ /* 0x040fe20000000000 */
[----:B------:R-:W-:Y:S02]  /*6c00*/  @!P0 ISETP.GE.AND P4, PT, R200, UR16, PT ;  /* 0x00000010c8008c0c */ /* 0x000fe4000bf86270 */
[----:B------:R-:W-:Y:S02]  /*6c10*/  @!P0 FSEL R45, R45, RZ, !P6 ;  /* 0x000000ff2d2d8208 */ /* 0x000fe40007000000 */
[----:B------:R-:W-:Y:S02]  /*6c20*/  @!P0 FSEL R40, R40, RZ, !P4 ;  /* 0x000000ff28288208 */ /* 0x000fe40006000000 */
[----:B------:R-:W-:-:S02]  /*6c30*/  @!P0 ISETP.GE.AND P4, PT, R93, UR16, PT ;  /* 0x000000105d008c0c */ /* 0x000fc4000bf86270 */
[----:B------:R-:W-:Y:S02]  /*6c40*/  @!P0 ISETP.GE.AND P6, PT, R92, UR16, PT ;  /* 0x000000105c008c0c */ /* 0x000fe4000bfc6270 */
[C---:B------:R-:W-:Y:S02]  /*6c50*/  @!P0 IADD3 R92, R200.reuse, 0x2, RZ ;  /* 0x00000002c85c8810 */ /* 0x040fe40007ffe0ff */
[----:B------:R-:W-:Y:S02]  /*6c60*/  @!P0 IADD3 R91, R200, 0x2, RZ ;  /* 0x00000002c85b8810 */ /* 0x000fe40007ffe0ff */
[----:B------:R-:W-:Y:S02]  /*6c70*/  @!P0 FSEL R47, R47, RZ, !P4 ;  /* 0x000000ff2f2f8208 */ /* 0x000fe40006000000 */
[----:B------:R-:W-:Y:S02]  /*6c80*/  @!P0 FSEL R35, R35, RZ, !P1 ;  /* 0x000000ff23238208 */ /* 0x000fe40004800000 */
[----:B------:R-:W-:Y:S01]  /*6c90*/  @!P0 ISETP.GE.AND P4, PT, R92, UR16, PT ;  /* 0x000000105c008c0c */ /* 0x000fe2000bf86270 */
[----:B------:R-:W-:Y:S01]  /*6ca0*/  @!P0 VIADD R92, R200, 0x1 ;  /* 0x00000001c85c8836 */ /* 0x000fe20000000000 */
[----:B------:R-:W-:-:S02]  /*6cb0*/  @!P0 ISETP.GE.AND P1, PT, R91, UR16, PT ;  /* 0x000000105b008c0c */ /* 0x000fc4000bf26270 */
[----:B------:R-:W-:Y:S01]  /*6cc0*/  @!P0 FSEL R46, R46, RZ, !P2 ;  /* 0x000000ff2e2e8208 */ /* 0x000fe20005000000 */
[----:B------:R-:W5:Y:S01]  /*6cd0*/  LDG.E.128.CONSTANT R88, desc[UR8][R88.64] ;  /* 0x0000000858587981 */ /* 0x000f62000c1e9d00 */
[----:B------:R-:W-:Y:S02]  /*6ce0*/  @!P0 FSEL R42, R42, RZ, !P1 ;  /* 0x000000ff2a2a8208 */ /* 0x000fe40004800000 */
[----:B------:R-:W-:Y:S02]  /*6cf0*/  @!P0 FSEL R49, R49, RZ, !P3 ;  /* 0x000000ff31318208 */ /* 0x000fe40005800000 */
[C---:B------:R-:W-:Y:S02]  /*6d00*/  @!P0 ISETP.GE.AND P1, PT, R200.reuse, UR16, PT ;  /* 0x00000010c8008c0c */ /* 0x040fe4000bf26270 */
[----:B------:R-:W-:Y:S02]  /*6d10*/  @!P0 ISETP.GE.AND P2, PT, R200, UR16, PT ;  /* 0x00000010c8008c0c */ /* 0x000fe4000bf46270 */
[----:B------:R-:W-:-:S02]  /*6d20*/  @!P0 ISETP.GE.AND P3, PT, R92, UR16, PT ;  /* 0x000000105c008c0c */ /* 0x000fc4000bf66270 */
[----:B------:R-:W-:Y:S02]  /*6d30*/  IADD3 R92, R200, -UR17, RZ ;  /* 0x80000011c85c7c10 */ /* 0x000fe4000fffe0ff */
[----:B------:R-:W-:Y:S02]  /*6d40*/  @!P0 FSEL R44, R44, RZ, !P1 ;  /* 0x000000ff2c2c8208 */ /* 0x000fe40004800000 */
[----:B------:R-:W-:Y:S01]  /*6d50*/  @!P0 FSEL R48, R48, RZ, !P2 ;  /* 0x000000ff30308208 */ /* 0x000fe20005000000 */
[----:B------:R-:W-:Y:S01]  /*6d60*/  IMAD R92, R92, 0x4, R189 ;  /* 0x000000045c5c7824 */ /* 0x000fe200078e02bd */
[C---:B------:R-:W-:Y:S02]  /*6d70*/  @!P0 ISETP.GE.AND P1, PT, R93.reuse, UR16, PT ;  /* 0x000000105d008c0c */ /* 0x040fe4000bf26270 */
[----:B------:R-:W-:Y:S01]  /*6d80*/  @!P0 ISETP.GE.AND P2, PT, R93, UR16, PT ;  /* 0x000000105d008c0c */ /* 0x000fe2000bf46270 */
[----:B------:R-:W-:Y:S01]  /*6d90*/  @!P0 VIADD R93, R200, 0x2 ;  /* 0x00000002c85d8836 */ /* 0x000fe20000000000 */
[----:B------:R-:W-:-:S02]  /*6da0*/  @!P0 FSEL R50, R50, RZ, !P5 ;  /* 0x000000ff32328208 */ /* 0x000fc40006800000 */
[C---:B------:R-:W-:Y:S02]  /*6db0*/  @!P0 ISETP.GE.AND P5, PT, R200.reuse, UR16, PT ;  /* 0x00000010c8008c0c */ /* 0x040fe4000bfa6270 */
[----:B------:R-:W-:Y:S02]  /*6dc0*/  @!P0 IADD3 R94, R200, 0x3, RZ ;  /* 0x00000003c85e8810 */ /* 0x000fe40007ffe0ff */
[----:B------:R-:W-:Y:S02]  /*6dd0*/  @!P0 FSEL R51, R51, RZ, !P1 ;  /* 0x000000ff33338208 */ /* 0x000fe40004800000 */
[----:B------:R-:W-:Y:S02]  /*6de0*/  @!P0 FSEL R52, R52, RZ, !P5 ;  /* 0x000000ff34348208 */ /* 0x000fe40006800000 */
[----:B------:R-:W-:Y:S02]  /*6df0*/  @!P0 ISETP.GE.AND P1, PT, R93, UR16, PT ;  /* 0x000000105d008c0c */ /* 0x000fe4000bf26270 */
[----:B------:R-:W-:-:S02]  /*6e00*/  @!P0 ISETP.GE.AND P5, PT, R94, UR16, PT ;  /* 0x000000105e008c0c */ /* 0x000fc4000bfa6270 */
[----:B------:R-:W0:Y:S01]  /*6e10*/  LDS.128 R92, [R92] ;  /* 0x000000005c5c7984 */ /* 0x000e220000000c00 */
[----:B------:R-:W-:Y:S02]  /*6e20*/  @!P0 FSEL R53, R53, RZ, !P6 ;  /* 0x000000ff35358208 */ /* 0x000fe40007000000 */
[C---:B------:R-:W-:Y:S02]  /*6e30*/  @!P0 ISETP.GE.AND P6, PT, R200.reuse, UR16, PT ;  /* 0x00000010c8008c0c */ /* 0x040fe4000bfc6270 */
[----:B------:R-:W-:Y:S02]  /*6e40*/  @!P0 IADD3 R96, R200, 0x1, RZ ;  /* 0x00000001c8608810 */ /* 0x000fe40007ffe0ff */
[----:B------:R-:W-:Y:S02]  /*6e50*/  @!P0 FSEL R54, R54, RZ, !P4 ;  /* 0x000000ff36368208 */ /* 0x000fe40006000000 */
[----:B------:R-:W-:Y:S02]  /*6e60*/  IADD3 R97, P4, R218, R160, RZ ;  /* 0x000000a0da617210 */ /* 0x000fe40007f9e0ff */
[----:B------:R-:W-:Y:S01]  /*6e70*/  @!P0 FSEL R55, R55, RZ, !P2 ;  /* 0x000000ff37378208 */ /* 0x000fe20005000000 */
[----:B------:R-:W-:Y:S01]  /*6e80*/  @!P0 VIADD R116, R200, 0x1 ;  /* 0x00000001c8748836 */ /* 0x000fe20000000000 */
[----:B------:R-:W-:-:S02]  /*6e90*/  @!P0 ISETP.GE.AND P2, PT, R96, UR16, PT ;  /* 0x0000001060008c0c */ /* 0x000fc4000bf46270 */
[----:B------:R-:W-:Y:S02]  /*6ea0*/  @!P0 FSEL R56, R56, RZ, !P6 ;  /* 0x000000ff38388208 */ /* 0x000fe40007000000 */
[C---:B------:R-:W-:Y:S02]  /*6eb0*/  LEA R96, P6, R97.reuse, UR10, 0x2 ;  /* 0x0000000a61607c11 */ /* 0x040fe4000f8c10ff */
[----:B------:R-:W-:Y:S01]  /*6ec0*/  LEA.HI.X.SX32 R98, R218, R168, 0x1, P4 ;  /* 0x000000a8da627211 */ /* 0x000fe200020f0eff */
[----:B------:R-:W-:Y:S01]  /*6ed0*/  @!P0 VIADD R99, R200, 0x2 ;  /* 0x00000002c8638836 */ /* 0x000fe20000000000 */
[----:B------:R-:W-:Y:S02]  /*6ee0*/  @!P0 FSEL R58, R58, RZ, !P1 ;  /* 0x000000ff3a3a8208 */ /* 0x000fe40004800000 */
[----:B------:R-:W-:Y:S02]  /*6ef0*/  LEA.HI.X R97, R97, UR11, R98, 0x2, P6 ;  /* 0x0000000b61617c11 */ /* 0x000fe4000b0f1462 */
[----:B------:R-:W-:Y:S01]  /*6f00*/  @!P0 ISETP.GE.AND P6, PT, R116, UR16, PT ;  /* 0x0000001074008c0c */ /* 0x000fe2000bfc6270 */
[C---:B------:R-:W-:Y:S01]  /*6f10*/  @!P0 VIADD R116, R200.reuse, 0x3 ;  /* 0x00000003c8748836 */ /* 0x040fe20000000000 */
[----:B------:R-:W-:-:S02]  /*6f20*/  @!P0 ISETP.GE.AND P1, PT, R200, UR16, PT ;  /* 0x00000010c8008c0c */ /* 0x000fc4000bf26270 */
[----:B------:R-:W-:Y:S02]  /*6f30*/  @!P0 ISETP.GE.AND P4, PT, R99, UR16, PT ;  /* 0x0000001063008c0c */ /* 0x000fe4000bf86270 */
[----:B------:R-:W-:Y:S02]  /*6f40*/  @!P0 IADD3 R99, R200, 0x3, RZ ;  /* 0x00000003c8638810 */ /* 0x000fe40007ffe0ff */
[----:B------:R-:W-:Y:S02]  /*6f50*/  @!P0 FSEL R60, R60, RZ, !P1 ;  /* 0x000000ff3c3c8208 */ /* 0x000fe40004800000 */
[----:B------:R-:W-:Y:S02]  /*6f60*/  @!P0 FSEL R57, R57, RZ, !P3 ;  /* 0x000000ff39398208 */ /* 0x000fe40005800000 */
[----:B------:R-:W-:Y:S01]  /*6f70*/  @!P0 ISETP.GE.AND P1, PT, R116, UR16, PT ;  /* 0x0000001074008c0c */ /* 0x000fe2000bf26270 */
[----:B------:R-:W-:Y:S01]  /*6f80*/  @!P0 VIADD R116, R200, 0x2 ;  /* 0x00000002c8748836 */ /* 0x000fe20000000000 */
[----:B------:R-:W-:-:S02]  /*6f90*/  @!P0 ISETP.GE.AND P3, PT, R99, UR16, PT ;  /* 0x0000001063008c0c */ /* 0x000fc4000bf66270 */
[----:B------:R-:W-:Y:S02]  /*6fa0*/  @!P0 IADD3 R117, R200, 0x2, RZ ;  /* 0x00000002c8758810 */ /* 0x000fe40007ffe0ff */
[----:B------:R-:W-:Y:S01]  /*6fb0*/  @!P0 FSEL R59, R59, RZ, !P5 ;  /* 0x000000ff3b3b8208 */ /* 0x000fe20006800000 */
[----:B0-----:R-:W-:Y:S01]  /*6fc0*/  FMUL.FTZ R101, R93, R101 ;  /* 0x000000655d657220 */ /* 0x001fe20000410000 */
[----:B------:R-:W-:Y:S01]  /*6fd0*/  @!P0 FSEL R62, R62, RZ, !P4 ;  /* 0x000000ff3e3e8208 */ /* 0x000fe20006000000 */
[----:B------:R-:W5:Y:S01]  /*6fe0*/  LDG.E.128.CONSTANT R96, desc[UR8][R96.64] ;  /* 0x0000000860607981 */ /* 0x000f62000c1e9d00 */
[----:B------:R-:W-:Y:S02]  /*6ff0*/  @!P0 FSEL R63, R63, RZ, !P3 ;  /* 0x000000ff3f3f8208 */ /* 0x000fe40005800000 */
[----:B------:R-:W-:Y:S02]  /*7000*/  @!P0 ISETP.GE.AND P5, PT, R117, UR16, PT ;  /* 0x0000001075008c0c */ /* 0x000fe4000bfa6270 */
[----:B------:R-:W-:-:S02]  /*7010*/  @!P0 ISETP.GE.AND P4, PT, R200, UR16, PT ;  /* 0x00000010c8008c0c */ /* 0x000fc4000bf86270 */
[----:B------:R-:W-:Y:S02]  /*7020*/  @!P0 ISETP.GE.AND P3, PT, R116, UR16, PT ;  /* 0x0000001074008c0c */ /* 0x000fe4000bf66270 */
[----:B------:R-:W-:Y:S01]  /*7030*/  @!P0 IADD3 R116, R200, 0x3, RZ ;  /* 0x00000003c8748810 */ /* 0x000fe20007ffe0ff */
[----:B------:R-:W-:Y:S01]  /*7040*/  FFMA.FTZ R101, R92, R100, R101 ;  /* 0x000000645c657223 */ /* 0x000fe20000010065 */
[----:B------:R-:W-:Y:S02]  /*7050*/  @!P0 FSEL R64, R64, RZ, !P4 ;  /* 0x000000ff40408208 */ /* 0x000fe40006000000 */
[----:B------:R-:W-:Y:S02]  /*7060*/  @!P0 FSEL R66, R66, RZ, !P5 ;  /* 0x000000ff42428208 */ /* 0x000fe40006800000 */
[----:B------:R-:W-:Y:S02]  /*7070*/  @!P0 ISETP.GE.AND P4, PT, R116, UR16, PT ;  /* 0x0000001074008c0c */ /* 0x000fe4000bf86270 */
[----:B------:R-:W-:-:S02]  /*7080*/  @!P0 ISETP.GE.AND P5, PT, R200, UR16, PT ;  /* 0x00000010c8008c0c */ /* 0x000fc4000bfa6270 */
[----:B------:R-:W-:Y:S02]  /*7090*/  @!P0 FSEL R67, R67, RZ, !P1 ;  /* 0x000000ff43438208 */ /* 0x000fe40004800000 */
[C---:B------:R-:W-:Y:S01]  /*70a0*/  IADD3 R116, P1, R217.reuse, R160, RZ ;  /* 0x000000a0d9747210 */ /* 0x040fe20007f3e0ff */
[----:B------:R-:W-:Y:S01]  /*70b0*/  FFMA.FTZ R102, R94, R102, R101 ;  /* 0x000000665e667223 */ /* 0x000fe20000010065 */
[----:B------:R-:W-:Y:S02]  /*70c0*/  @!P0 FSEL R68, R68, RZ, !P5 ;  /* 0x000000ff44448208 */ /* 0x000fe40006800000 */
[----:B------:R-:W-:Y:S02]  /*70d0*/  @!P0 IADD3 R117, R200, 0x1, RZ ;  /* 0x00000001c8758810 */ /* 0x000fe40007ffe0ff */
[----:B------:R-:W-:Y:S02]  /*70e0*/  LEA R100, P5, R116, UR10, 0x2 ;  /* 0x0000000a74647c11 */ /* 0x000fe4000f8a10ff */
[----:B------:R-:W-:-:S02]  /*70f0*/  LEA.HI.X.SX32 R101, R217, R168, 0x1, P1 ;  /* 0x000000a8d9657211 */ /* 0x000fc400008f0eff */
[----:B------:R-:W-:Y:S02]  /*7100*/  @!P0 FSEL R61, R61, RZ, !P2 ;  /* 0x000000ff3d3d8208 */ /* 0x000fe40005000000 */
[----:B------:R-:W-:Y:S02]  /*7110*/  @!P0 FSEL R65, R65, RZ, !P6 ;  /* 0x000000ff41418208 */ /* 0x000fe40007000000 */
[C---:B------:R-:W-:Y:S02]  /*7120*/  @!P0 ISETP.GE.AND P2, PT, R117.reuse, UR16, PT ;  /* 0x0000001075008c0c */ /* 0x040fe4000bf46270 */
[----:B------:R-:W-:Y:S01]  /*7130*/  @!P0 ISETP.GE.AND P6, PT, R117, UR16, PT ;  /* 0x0000001075008c0c */ /* 0x000fe2000bfc6270 */
[----:B------:R-:W-:Y:S01]  /*7140*/  @!P0 VIADD R117, R200, 0x2 ;  /* 0x00000002c8758836 */ /* 0x000fe20000000000 */
[----:B------:R-:W-:Y:S01]  /*7150*/  LEA.HI.X R101, R116, UR11, R101, 0x2, P5 ;  /* 0x0000000b74657c11 */ /* 0x000fe2000a8f1465 */
[----:B------:R-:W-:Y:S01]  /*7160*/  FMUL.FTZ R105, R93, R105 ;  /* 0x000000695d697220 */ /* 0x000fe20000410000 */
[----:B------:R-:W-:-:S02]  /*7170*/  FFMA.FTZ R116, R95, R103, R102 ;  /* 0x000000675f747223 */ /* 0x000fc40000010066 */
[----:B------:R-:W-:Y:S01]  /*7180*/  @!P0 ISETP.GE.AND P1, PT, R117, UR16, PT ;  /* 0x0000001075008c0c */ /* 0x000fe2000bf26270 */
[----:B------:R-:W-:Y:S01]  /*7190*/  FFMA.FTZ R105, R92, R104, R105 ;  /* 0x000000685c697223 */ /* 0x000fe20000010069 */
[----:B------:R-:W5:Y:S01]  /*71a0*/  LDG.E.128.CONSTANT R100, desc[UR8][R100.64] ;  /* 0x0000000864647981 */ /* 0x000f62000c1e9d00 */
[----:B------:R-:W-:Y:S02]  /*71b0*/  @!P0 IADD3 R104, R200, 0x3, RZ ;  /* 0x00000003c8688810 */ /* 0x000fe40007ffe0ff */
[----:B------:R-:W-:Y:S02]  /*71c0*/  IADD3 R117, P5, R216, R160, RZ ;  /* 0x000000a0d8757210 */ /* 0x000fe40007fbe0ff */
[----:B------:R-:W-:Y:S02]  /*71d0*/  @!P0 FSEL R69, R69, RZ, !P2 ;  /* 0x000000ff45458208 */ /* 0x000fe40005000000 */
[----:B------:R-:W-:Y:S02]  /*71e0*/  @!P0 ISETP.GE.AND P2, PT, R104, UR16, PT ;  /* 0x0000001068008c0c */ /* 0x000fe4000bf46270 */
[----:B------:R-:W-:-:S02]  /*71f0*/  LEA.HI.X.SX32 R118, R216, R168, 0x1, P5 ;  /* 0x000000a8d8767211 */ /* 0x000fc400028f0eff */
[----:B------:R-:W-:Y:S01]  /*7200*/  LEA R104, P5, R117, UR10, 0x2 ;  /* 0x0000000a75687c11 */ /* 0x000fe2000f8a10ff */
[----:B------:R-:W-:Y:S01]  /*7210*/  FFMA.FTZ R106, R94, R106, R105 ;  /* 0x0000006a5e6a7223 */ /* 0x000fe20000010069 */
[----:B------:R-:W-:Y:S02]  /*7220*/  FMUL.FTZ R109, R93, R109 ;  /* 0x0000006d5d6d7220 */ /* 0x000fe40000410000 */
[----:B------:R-:W-:Y:S01]  /*7230*/  LEA.HI.X R105, R117, UR11, R118, 0x2, P5 ;  /* 0x0000000b75697c11 */ /* 0x000fe2000a8f1476 */
[----:B------:R-:W-:Y:S01]  /*7240*/  FFMA.FTZ R117, R95, R107, R106 ;  /* 0x0000006b5f757223 */ /* 0x000fe2000001006a */
[----:B------:R-:W-:Y:S01]  /*7250*/  FFMA.FTZ R109, R92, R108, R109 ;  /* 0x0000006c5c6d7223 */ /* 0x000fe2000001006d */
[----:B------:R-:W-:Y:S01]  /*7260*/  FADD.FTZ R15, R116, R15 ;  /* 0x0000000f740f7221 */ /* 0x000fe20000010000 */
[----:B------:R-:W-:Y:S01]  /*7270*/  @!P0 VIADD R108, R200, 0x1 ;  /* 0x00000001c86c8836 */ /* 0x000fe20000000000 */
[----:B------:R-:W-:Y:S01]  /*7280*/  IADD3 R116, P5, R215, R160, RZ ;  /* 0x000000a0d7747210 */ /* 0x000fe20007fbe0ff */
[----:B------:R-:W5:Y:S01]  /*7290*/  LDG.E.128.CONSTANT R104, desc[UR8][R104.64] ;  /* 0x0000000868687981 */ /* 0x000f62000c1e9d00 */
[----:B------:R-:W-:Y:S01]  /*72a0*/  @!P0 FSEL R70, R70, RZ, !P3 ;  /* 0x000000ff46468208 */ /* 0x000fe20005800000 */
[----:B------:R-:W-:Y:S01]  /*72b0*/  FFMA.FTZ R110, R94, R110, R109 ;  /* 0x0000006e5e6e7223 */ /* 0x000fe2000001006d */
[----:B------:R-:W-:-:S02]  /*72c0*/  @!P0 ISETP.GE.AND P3, PT, R108, UR16, PT ;  /* 0x000000106c008c0c */ /* 0x000fc4000bf66270 */
[----:B------:R-:W-:Y:S02]  /*72d0*/  LEA.HI.X.SX32 R109, R215, R168, 0x1, P5 ;  /* 0x000000a8d76d7211 */ /* 0x000fe400028f0eff */
[----:B------:R-:W-:Y:S01]  /*72e0*/  LEA R108, P5, R116, UR10, 0x2 ;  /* 0x0000000a746c7c11 */ /* 0x000fe2000f8a10ff */
[----:B------:R-:W-:-:S03]  /*72f0*/  FMUL.FTZ R113, R93, R113 ;  /* 0x000000715d717220 */ /* 0x000fc60000410000 */
[----:B------:R-:W-:Y:S01]  /*7300*/  LEA.HI.X R109, R116, UR11, R109, 0x2, P5 ;  /* 0x0000000b746d7c11 */ /* 0x000fe2000a8f146d */
[----:B------:R-:W-:Y:S01]  /*7310*/  FFMA.FTZ R116, R95, R111, R110 ;  /* 0x0000006f5f747223 */ /* 0x000fe2000001006e */
[----:B------:R-:W-:Y:S01]  /*7320*/  @!P0 FSEL R71, R71, RZ, !P4 ;  /* 0x000000ff47478208 */ /* 0x000fe20006000000 */
[----:B------:R-:W-:Y:S01]  /*7330*/  FADD.FTZ R14, R117, R14 ;  /* 0x0000000e750e7221 */ /* 0x000fe20000010000 */
[----:B------:R-:W-:Y:S01]  /*7340*/  FFMA.FTZ R113, R92, R112, R113 ;  /* 0x000000705c717223 */ /* 0x000fe20000010071 */
[C---:B------:R-:W-:Y:S01]  /*7350*/  @!P0 ISETP.GE.AND P4, PT, R200.reuse, UR16, PT ;  /* 0x00000010c8008c0c */ /* 0x040fe2000bf86270 */
[----:B------:R-:W5:Y:S01]  /*7360*/  LDG.E.128.CONSTANT R108, desc[UR8][R108.64] ;  /* 0x000000086c6c7981 */ /* 0x000f62000c1e9d00 */
[----:B------:R-:W-:Y:S02]  /*7370*/  @!P0 IADD3 R112, R200, 0x2, RZ ;  /* 0x00000002c8708810 */ /* 0x000fe40007ffe0ff */
[----:B------:R-:W-:Y:S02]  /*7380*/  IADD3 R117, P5, R214, R160, RZ ;  /* 0x000000a0d6757210 */ /* 0x000fe40007fbe0ff */
[----:B--2---:R-:W-:-:S02]  /*7390*/  @!P0 FSEL R72, R72, RZ, !P4 ;  /* 0x000000ff48488208 */ /* 0x004fc40006000000 */
[----:B------:R-:W-:Y:S02]  /*73a0*/  @!P0 ISETP.GE.AND P4, PT, R112, UR16, PT ;  /* 0x0000001070008c0c */ /* 0x000fe4000bf86270 */
[----:B------:R-:W-:Y:S02]  /*73b0*/  LEA.HI.X.SX32 R118, R214, R168, 0x1, P5 ;  /* 0x000000a8d6767211 */ /* 0x000fe400028f0eff */
[----:B------:R-:W-:Y:S01]  /*73c0*/  LEA R112, P5, R117, UR10, 0x2 ;  /* 0x0000000a75707c11 */ /* 0x000fe2000f8a10ff */
[----:B------:R-:W-:-:S03]  /*73d0*/  FFMA.FTZ R114, R94, R114, R113 ;  /* 0x000000725e727223 */ /* 0x000fc60000010071 */
[----:B------:R-:W-:Y:S01]  /*73e0*/  LEA.HI.X R113, R117, UR11, R118, 0x2, P5 ;  /* 0x0000000b75717c11 */ /* 0x000fe2000a8f1476 */
[----:B------:R-:W-:Y:S01]  /*73f0*/  FADD.FTZ R13, R116, R13 ;  /* 0x0000000d740d7221 */ /* 0x000fe20000010000 */
[----:B------:R-:W-:Y:S01]  /*7400*/  FFMA.FTZ R119, R95, R115, R114 ;  /* 0x000000735f777223 */ /* 0x000fe20000010072 */
[----:B------:R-:W-:Y:S01]  /*7410*/  @!P0 VIADD R116, R200, 0x3 ;  /* 0x00000003c8748836 */ /* 0x000fe20000000000 */
[----:B------:R-:W-:Y:S02]  /*7420*/  IADD3 R117, P5, R213, R160, RZ ;  /* 0x000000a0d5757210 */ /* 0x000fe40007fbe0ff */
[----:B------:R-:W2:Y:S01]  /*7430*/  LDG.E.128.CONSTANT R112, desc[UR8][R112.64] ;  /* 0x0000000870707981 */ /* 0x000ea2000c1e9d00 */
[----:B------:R-:W-:Y:S02]  /*7440*/  @!P0 FSEL R73, R73, RZ, !P6 ;  /* 0x000000ff49498208 */ /* 0x000fe40007000000 */
[----:B------:R-:W-:Y:S02]  /*7450*/  @!P0 ISETP.GE.AND P6, PT, R116, UR16, PT ;  /* 0x0000001074008c0c */ /* 0x000fe4000bfc6270 */
[----:B------:R-:W-:-:S02]  /*7460*/  LEA.HI.X.SX32 R118, R213, R168, 0x1, P5 ;  /* 0x000000a8d5767211 */ /* 0x000fc400028f0eff */
[----:B------:R-:W-:Y:S01]  /*7470*/  LEA R116, P5, R117, UR10, 0x2 ;  /* 0x0000000a75747c11 */ /* 0x000fe2000f8a10ff */
[----:B------:R-:W-:-:S03]  /*7480*/  FMUL.FTZ R121, R93, R121 ;  /* 0x000000795d797220 */ /* 0x000fc60000410000 */
[----:B------:R-:W-:Y:S01]  /*7490*/  LEA.HI.X R117, R117, UR11, R118, 0x2, P5 ;  /* 0x0000000b75757c11 */ /* 0x000fe2000a8f1476 */
[----:B------:R-:W-:Y:S01]  /*74a0*/  FFMA.FTZ R121, R92, R120, R121 ;  /* 0x000000785c797223 */ /* 0x000fe20000010079 */
[----:B------:R-:W-:Y:S01]  /*74b0*/  FADD.FTZ R12, R119, R12 ;  /* 0x0000000c770c7221 */ /* 0x000fe20000010000 */
[----:B------:R-:W-:Y:S01]  /*74c0*/  @!P0 IADD3 R120, R200, 0x1, RZ ;  /* 0x00000001c8788810 */ /* 0x000fe20007ffe0ff */
[C---:B------:R-:W-:Y:S01]  /*74d0*/  FMUL.FTZ R125, R93.reuse, R125 ;  /* 0x0000007d5d7d7220 */ /* 0x040fe20000410000 */
[----:B------:R-:W-:Y:S01]  /*74e0*/  FFMA.FTZ R122, R94, R122, R121 ;  /* 0x0000007a5e7a7223 */ /* 0x000fe20000010079 */
[----:B------:R-:W2:Y:S01]  /*74f0*/  LDG.E.128.CONSTANT R116, desc[UR8][R116.64] ;  /* 0x0000000874747981 */ /* 0x000ea2000c1e9d00 */
[----:B------:R-:W-:Y:S02]  /*7500*/  @!P0 FSEL R74, R74, RZ, !P1 ;  /* 0x000000ff4a4a8208 */ /* 0x000fe40004800000 */
[----:B------:R-:W-:Y:S01]  /*7510*/  IADD3 R121, P1, R212, R160, RZ ;  /* 0x000000a0d4797210 */ /* 0x000fe20007f3e0ff */
[----:B------:R-:W-:Y:S01]  /*7520*/  FMUL.FTZ R137, R93, R137 ;  /* 0x000000895d897220 */ /* 0x000fe20000410000 */
[----:B------:R-:W-:Y:S01]  /*7530*/  @!P0 ISETP.GE.AND P5, PT, R120, UR16, PT ;  /* 0x0000001078008c0c */ /* 0x000fe2000bfa6270 */
[----:B------:R-:W-:Y:S01]  /*7540*/  FFMA.FTZ R125, R92, R124, R125 ;  /* 0x0000007c5c7d7223 */ /* 0x000fe2000001007d */
[----:B------:R-:W-:-:S02]  /*7550*/  @!P0 FSEL R75, R75, RZ, !P2 ;  /* 0x000000ff4b4b8208 */ /* 0x000fc40005000000 */
[C---:B------:R-:W-:Y:S02]  /*7560*/  LEA R120, P2, R121.reuse, UR10, 0x2 ;  /* 0x0000000a79787c11 */ /* 0x040fe4000f8410ff */
[----:B------:R-:W-:Y:S01]  /*7570*/  LEA.HI.X.SX32 R124, R212, R168, 0x1, P1 ;  /* 0x000000a8d47c7211 */ /* 0x000fe200008f0eff */
[----:B------:R-:W-:Y:S01]  /*7580*/  FFMA.FTZ R137, R92, R136, R137 ;  /* 0x000000885c897223 */ /* 0x000fe20000010089 */
[C---:B------:R-:W-:Y:S02]  /*7590*/  @!P0 VIADD R136, R200.reuse, 0x2 ;  /* 0x00000002c8888836 */ /* 0x040fe40000000000 */
[----:B------:R-:W-:Y:S02]  /*75a0*/  LEA.HI.X R121, R121, UR11, R124, 0x2, P2 ;  /* 0x0000000b79797c11 */ /* 0x000fe400090f147c */
[----:B------:R-:W-:Y:S02]  /*75b0*/  @!P0 ISETP.GE.AND P2, PT, R200, UR16, PT ;  /* 0x00000010c8008c0c */ /* 0x000fe4000bf46270 */
[----:B------:R-:W-:Y:S01]  /*75c0*/  @!P0 ISETP.GE.AND P1, PT, R136, UR16, PT ;  /* 0x0000001088008c0c */ /* 0x000fe2000bf26270 */
[----:B------:R-:W-:Y:S01]  /*75d0*/  FFMA.FTZ R136, R95, R123, R122 ;  /* 0x0000007b5f887223 */ /* 0x000fe2000001007a */
[C---:B------:R-:W-:Y:S01]  /*75e0*/  FFMA.FTZ R138, R94.reuse, R138, R137 ;  /* 0x0000008a5e8a7223 */ /* 0x040fe20000010089 */
[----:B------:R-:W2:Y:S01]  /*75f0*/  LDG.E.128.CONSTANT R120, desc[UR8][R120.64] ;  /* 0x0000000878787981 */ /* 0x000ea2000c1e9d00 */
[----:B------:R-:W-:Y:S01]  /*7600*/  FFMA.FTZ R126, R94, R126, R125 ;  /* 0x0000007e5e7e7223 */ /* 0x000fe2000001007d */
[----:B---3--:R-:W-:-:S02]  /*7610*/  @!P0 FSEL R76, R76, RZ, !P2 ;  /* 0x000000ff4c4c8208 */ /* 0x008fc40005000000 */
[----:B------:R-:W-:Y:S01]  /*7620*/  IADD3 R125, P2, R211, R160, RZ ;  /* 0x000000a0d37d7210 */ /* 0x000fe20007f5e0ff */
[----:B------:R-:W-:Y:S01]  /*7630*/  FFMA.FTZ R139, R95, R139, R138 ;  /* 0x0000008b5f8b7223 */ /* 0x000fe2000001008a */
[----:B------:R-:W-:Y:S02]  /*7640*/  @!P0 FSEL R77, R77, RZ, !P3 ;  /* 0x000000ff4d4d8208 */ /* 0x000fe40005800000 */
[----:B------:R-:W-:Y:S02]  /*7650*/  LEA R124, P3, R125, UR10, 0x2 ;  /* 0x0000000a7d7c7c11 */ /* 0x000fe4000f8610ff */
[----:B------:R-:W-:Y:S01]  /*7660*/  LEA.HI.X.SX32 R138, R211, R168, 0x1, P2 ;  /* 0x000000a8d38a7211 */ /* 0x000fe200010f0eff */
[----:B------:R-:W-:Y:S01]  /*7670*/  FFMA.FTZ R126, R95, R127, R126 ;  /* 0x0000007f5f7e7223 */ /* 0x000fe2000001007e */
[----:B------:R-:W-:Y:S02]  /*7680*/  @!P0 IADD3 R127, R200, 0x3, RZ ;  /* 0x00000003c87f8810 */ /* 0x000fe40007ffe0ff */
[----:B------:R-:W-:Y:S01]  /*7690*/  LEA.HI.X R125, R125, UR11, R138, 0x2, P3 ;  /* 0x0000000b7d7d7c11 */ /* 0x000fe200098f148a */
[----:B------:R-:W-:Y:S01]  /*76a0*/  FADD.FTZ R9, R126, R9 ;  /* 0x000000097e097221 */ /* 0x000fe20000010000 */
[----:B------:R-:W-:Y:S01]  /*76b0*/  @!P0 ISETP.GE.AND P2, PT, R127, UR16, PT ;  /* 0x000000107f008c0c */ /* 0x000fe2000bf46270 */
[----:B------:R-:W-:Y:S01]  /*76c0*/  FADD.FTZ R11, R136, R11 ;  /* 0x0000000b880b7221 */ /* 0x000fe20000010000 */
[----:B------:R-:W-:Y:S01]  /*76d0*/  FMUL.FTZ R129, R93, R129 ;  /* 0x000000815d817220 */ /* 0x000fe20000410000 */
[----:B------:R-:W-:Y:S01]  /*76e0*/  IADD3 R136, P3, R210, R160, RZ ;  /* 0x000000a0d2887210 */ /* 0x000fe20007f7e0ff */
[----:B------:R-:W3:Y:S02]  /*76f0*/  LDG.E.128.CONSTANT R124, desc[UR8][R124.64] ;  /* 0x000000087c7c7981 */ /* 0x000ee4000c1e9d00 */
[----:B------:R-:W-:Y:S01]  /*7700*/  FFMA.FTZ R137, R92, R128, R129 ;  /* 0x000000805c897223 */ /* 0x000fe20000010081 */
[----:B------:R-:W-:-:S02]  /*7710*/  LEA.HI.X.SX32 R129, R210, R168, 0x1, P3 ;  /* 0x000000a8d2817211 */ /* 0x000fc400018f0eff */
[----:B------:R-:W-:Y:S01]  /*7720*/  LEA R128, P3, R136, UR10, 0x2 ;  /* 0x0000000a88807c11 */ /* 0x000fe2000f8610ff */
[----:B------:R-:W-:-:S03]  /*7730*/  FFMA.FTZ R130, R94, R130, R137 ;  /* 0x000000825e827223 */ /* 0x000fc60000010089 */
[----:B------:R-:W-:Y:S01]  /*7740*/  LEA.HI.X R129, R136, UR11, R129, 0x2, P3 ;  /* 0x0000000b88817c11 */ /* 0x000fe200098f1481 */
[----:B------:R-:W-:Y:S01]  /*7750*/  FMUL.FTZ R133, R93, R133 ;  /* 0x000000855d857220 */ /* 0x000fe20000410000 */
[----:B------:R-:W-:Y:S01]  /*7760*/  FFMA.FTZ R137, R95, R131, R130 ;  /* 0x000000835f897223 */ /* 0x000fe20000010082 */
[----:B------:R-:W-:Y:S02]  /*7770*/  IADD3 R136, P3, R209, R160, RZ ;  /* 0x000000a0d1887210 */ /* 0x000fe40007f7e0ff */
[----:B------:R-:W-:Y:S01]  /*7780*/  FFMA.FTZ R133, R92, R132, R133 ;  /* 0x000000845c857223 */ /* 0x000fe20000010085 */
[----:B------:R-:W3:Y:S01]  /*7790*/  LDG.E.128.CONSTANT R128, desc[UR8][R128.64] ;  /* 0x0000000880807981 */ /* 0x000ee2000c1e9d00 */
[----:B------:R-:W-:Y:S01]  /*77a0*/  @!P0 VIADD R138, R200, 0x1 ;  /* 0x00000001c88a8836 */ /* 0x000fe20000000000 */
[----:B------:R-:W-:Y:S01]  /*77b0*/  @!P0 FSEL R78, R78, RZ, !P4 ;  /* 0x000000ff4e4e8208 */ /* 0x000fe20006000000 */
[----:B------:R-:W-:Y:S01]  /*77c0*/  FFMA.FTZ R134, R94, R134, R133 ;  /* 0x000000865e867223 */ /* 0x000fe20000010085 */
[----:B------:R-:W-:-:S02]  /*77d0*/  LEA R132, P4, R136, UR10, 0x2 ;  /* 0x0000000a88847c11 */ /* 0x000fc4000f8810ff */
[----:B------:R-:W-:Y:S02]  /*77e0*/  LEA.HI.X.SX32 R133, R209, R168, 0x1, P3 ;  /* 0x000000a8d1857211 */ /* 0x000fe400018f0eff */
[----:B------:R-:W-:Y:S01]  /*77f0*/  @!P0 ISETP.GE.AND P3, PT, R138, UR16, PT ;  /* 0x000000108a008c0c */ /* 0x000fe2000bf66270 */
[----:B------:R-:W-:Y:S01]  /*7800*/  @!P0 VIADD R138, R200, 0x3 ;  /* 0x00000003c88a8836 */ /* 0x000fe20000000000 */
[----:B------:R-:W-:Y:S02]  /*7810*/  LEA.HI.X R133, R136, UR11, R133, 0x2, P4 ;  /* 0x0000000b88857c11 */ /* 0x000fe4000a0f1485 */
[----:B------:R-:W-:Y:S02]  /*7820*/  @!P0 FSEL R79, R79, RZ, !P6 ;  /* 0x000000ff4f4f8208 */ /* 0x000fe40007000000 */
[----:B------:R-:W-:Y:S01]  /*7830*/  @!P0 ISETP.GE.AND P6, PT, R138, UR16, PT ;  /* 0x000000108a008c0c */ /* 0x000fe2000bfc6270 */
[----:B------:R-:W-:Y:S02]  /*7840*/  FFMA.FTZ R138, R95, R135, R134 ;  /* 0x000000875f8a7223 */ /* 0x000fe40000010086 */
[----:B------:R-:W3:Y:S01]  /*7850*/  LDG.E.128.CONSTANT R132, desc[UR8][R132.64] ;  /* 0x0000000884847981 */ /* 0x000ee2000c1e9d00 */
[----:B------:R-:W-:-:S02]  /*7860*/  @!P0 ISETP.GE.AND P4, PT, R200, UR16, PT ;  /* 0x00000010c8008c0c */ /* 0x000fc4000bf86270 */
[----:B------:R-:W-:Y:S02]  /*7870*/  @!P0 IADD3 R136, R200, 0x2, RZ ;  /* 0x00000002c8888810 */ /* 0x000fe40007ffe0ff */
[----:B----4-:R-:W-:Y:S02]  /*7880*/  @!P0 FSEL R80, R80, RZ, !P4 ;  /* 0x000000ff50508208 */ /* 0x010fe40006000000 */
[----:B------:R-:W-:Y:S02]  /*7890*/  @!P0 ISETP.GE.AND P4, PT, R136, UR16, PT ;  /* 0x0000001088008c0c */ /* 0x000fe4000bf86270 */
[----:B------:R-:W-:Y:S02]  /*78a0*/  @!P0 IADD3 R136, R200, 0x1, RZ ;  /* 0x00000001c8888810 */ /* 0x000fe40007ffe0ff */
[----:B------:R-:W-:Y:S02]  /*78b0*/  @!P0 FSEL R82, R82, RZ, !P1 ;  /* 0x000000ff52528208 */ /* 0x000fe40004800000 */
[----:B------:R-:W-:-:S02]  /*78c0*/  @!P0 ISETP.GE.AND P1, PT, R200, UR16, PT ;  /* 0x00000010c8008c0c */ /* 0x000fc4000bf26270 */
[----:B------:R-:W-:Y:S02]  /*78d0*/  @!P0 FSEL R81, R81, RZ, !P5 ;  /* 0x000000ff51518208 */ /* 0x000fe40006800000 */
[----:B------:R-:W-:Y:S01]  /*78e0*/  @!P0 ISETP.GE.AND P5, PT, R136, UR16, PT ;  /* 0x0000001088008c0c */ /* 0x000fe2000bfa6270 */
[----:B------:R-:W-:Y:S02]  /*78f0*/  @!P0 VIADD R136, R200, 0x2 ;  /* 0x00000002c8888836 */ /* 0x000fe40000000000 */
[----:B------:R-:W-:Y:S01]  /*7900*/  FADD.FTZ R8, R137, R8 ;  /* 0x0000000889087221 */ /* 0x000fe20000010000 */
[----:B------:R-:W-:Y:S01]  /*7910*/  FMUL.FTZ R141, R93, R141 ;  /* 0x0000008d5d8d7220 */ /* 0x000fe20000410000 */
[----:B-----5:R-:W-:Y:S02]  /*7920*/  @!P0 FSEL R84, R84, RZ, !P1 ;  /* 0x000000ff54548208 */ /* 0x020fe40004800000 */
[----:B------:R-:W-:Y:S01]  /*7930*/  IADD3 R137, P1, R208, R160, RZ ;  /* 0x000000a0d0897210 */ /* 0x000fe20007f3e0ff */
[----:B------:R-:W-:Y:S01]  /*7940*/  FFMA.FTZ R141, R92, R140, R141 ;  /* 0x0000008c5c8d7223 */ /* 0x000fe2000001008d */
[----:B------:R-:W-:-:S02]  /*7950*/  @!P0 FSEL R83, R83, RZ, !P2 ;  /* 0x000000ff53538208 */ /* 0x000fc40005000000 */
[----:B------:R-:W-:Y:S02]  /*7960*/  @!P0 ISETP.GE.AND P2, PT, R136, UR16, PT ;  /* 0x0000001088008c0c */ /* 0x000fe4000bf46270 */
[----:B------:R-:W-:Y:S02]  /*7970*/  @!P0 FSEL R85, R85, RZ, !P3 ;  /* 0x000000ff55558208 */ /* 0x000fe40005800000 */
[----:B------:R-:W-:Y:S02]  /*7980*/  LEA R136, P3, R137, UR10, 0x2 ;  /* 0x0000000a89887c11 */ /* 0x000fe4000f8610ff */
[----:B------:R-:W-:Y:S01]  /*7990*/  LEA.HI.X.SX32 R140, R208, R168, 0x1, P1 ;  /* 0x000000a8d08c7211 */ /* 0x000fe200008f0eff */
[----:B------:R-:W-:Y:S01]  /*79a0*/  FMUL.FTZ R145, R93, R145 ;  /* 0x000000915d917220 */ /* 0x000fe20000410000 */
[----:B------:R-:W-:Y:S02]  /*79b0*/  FFMA.FTZ R142, R94, R142, R141 ;  /* 0x0000008e5e8e7223 */ /* 0x000fe4000001008d */
[----:B------:R-:W-:-:S02]  /*79c0*/  LEA.HI.X R137, R137, UR11, R140, 0x2, P3 ;  /* 0x0000000b89897c11 */ /* 0x000fc400098f148c */
[----:B------:R-:W-:Y:S01]  /*79d0*/  IADD3 R141, P3, R207, R160, RZ ;  /* 0x000000a0cf8d7210 */ /* 0x000fe20007f7e0ff */
[----:B------:R-:W-:Y:S01]  /*79e0*/  FFMA.FTZ R145, R92, R144, R145 ;  /* 0x000000905c917223 */ /* 0x000fe20000010091 */
[----:B------:R-:W-:Y:S01]  /*79f0*/  @!P0 FSEL R86, R86, RZ, !P4 ;  /* 0x000000ff56568208 */ /* 0x000fe20006000000 */
[----:B------:R-:W-:Y:S01]  /*7a00*/  FMUL.FTZ R153, R93, R153 ;  /* 0x000000995d997220 */ /* 0x000fe20000410000 */
[----:B------:R-:W-:Y:S02]  /*7a10*/  LEA R140, P4, R141, UR10, 0x2 ;  /* 0x0000000a8d8c7c11 */ /* 0x000fe4000f8810ff */
[----:B------:R-:W-:Y:S01]  /*7a20*/  LEA.HI.X.SX32 R144, R207, R168, 0x1, P3 ;  /* 0x000000a8cf907211 */ /* 0x000fe200018f0eff */
[----:B------:R-:W-:Y:S01]  /*7a30*/  FFMA.FTZ R146, R94, R146, R145 ;  /* 0x000000925e927223 */ /* 0x000fe20000010091 */
[----:B------:R-:W-:Y:S01]  /*7a40*/  @!P0 FSEL R87, R87, RZ, !P6 ;  /* 0x000000ff57578208 */ /* 0x000fe20007000000 */
[----:B------:R-:W-:Y:S01]  /*7a50*/  FMUL.FTZ R149, R93, R149 ;  /* 0x000000955d957220 */ /* 0x000fe20000410000 */
[----:B------:R-:W-:Y:S01]  /*7a60*/  LEA.HI.X R141, R141, UR11, R144, 0x2, P4 ;  /* 0x0000000b8d8d7c11 */ /* 0x000fe2000a0f1490 */
[----:B------:R-:W-:Y:S01]  /*7a70*/  FFMA.FTZ R153, R92, R152, R153 ;  /* 0x000000985c997223 */ /* 0x000fe20000010099 */
[----:B------:R-:W-:-:S02]  /*7a80*/  @!P0 ISETP.GE.AND P6, PT, R200, UR16, PT ;  /* 0x00000010c8008c0c */ /* 0x000fc4000bfc6270 */
[----:B------:R-:W-:Y:S01]  /*7a90*/  IADD3 R145, P4, R206, R160, RZ ;  /* 0x000000a0ce917210 */ /* 0x000fe20007f9e0ff */
[----:B------:R-:W-:Y:S01]  /*7aa0*/  FFMA.FTZ R149, R92, R148, R149 ;  /* 0x000000945c957223 */ /* 0x000fe20000010095 */
[----:B------:R-:W-:Y:S01]  /*7ab0*/  @!P0 IADD3 R152, R200, 0x1, RZ ;  /* 0x00000001c8988810 */ /* 0x000fe20007ffe0ff */
[----:B------:R-:W-:Y:S01]  /*7ac0*/  FFMA.FTZ R154, R94, R154, R153 ;  /* 0x0000009a5e9a7223 */ /* 0x000fe20000010099 */
[----:B------:R-:W-:Y:S02]  /*7ad0*/  @!P0 FSEL R88, R88, RZ, !P6 ;  /* 0x000000ff58588208 */ /* 0x000fe40007000000 */
[----:B------:R-:W-:Y:S02]  /*7ae0*/  LEA R144, P6, R145, UR10, 0x2 ;  /* 0x0000000a91907c11 */ /* 0x000fe4000f8c10ff */
[----:B------:R-:W-:Y:S02]  /*7af0*/  LEA.HI.X.SX32 R148, R206, R168, 0x1, P4 ;  /* 0x000000a8ce947211 */ /* 0x000fe400020f0eff */
[----:B------:R-:W-:Y:S01]  /*7b00*/  @!P0 ISETP.GE.AND P3, PT, R152, UR16, PT ;  /* 0x0000001098008c0c */ /* 0x000fe2000bf66270 */
[----:B------:R-:W-:-:S02]  /*7b10*/  @!P0 VIADD R152, R200, 0x2 ;  /* 0x00000002c8988836 */ /* 0x000fc40000000000 */
[----:B------:R-:W-:Y:S01]  /*7b20*/  FFMA.FTZ R154, R95, R155, R154 ;  /* 0x0000009b5f9a7223 */ /* 0x000fe2000001009a */
[----:B------:R-:W-:Y:S01]  /*7b30*/  LEA.HI.X R145, R145, UR11, R148, 0x2, P6 ;  /* 0x0000000b91917c11 */ /* 0x000fe2000b0f1494 */
[----:B------:R-:W-:Y:S01]  /*7b40*/  FFMA.FTZ R150, R94, R150, R149 ;  /* 0x000000965e967223 */ /* 0x000fe20000010095 */
[----:B------:R-:W-:Y:S01]  /*7b50*/  IADD3 R149, P6, R205, R160, RZ ;  /* 0x000000a0cd957210 */ /* 0x000fe20007fde0ff */
[----:B------:R-:W-:Y:S01]  /*7b60*/  FFMA.FTZ R153, R95, R143, R142 ;  /* 0x0000008f5f997223 */ /* 0x000fe2000001008e */
[----:B------:R-:W-:Y:S01]  /*7b70*/  @!P0 ISETP.GE.AND P4, PT, R152, UR16, PT ;  /* 0x0000001098008c0c */ /* 0x000fe2000bf86270 */
[----:B------:R-:W-:Y:S01]  /*7b80*/  FADD.FTZ R5, R154, R5 ;  /* 0x000000059a057221 */ /* 0x000fe20000010000 */
[----:B------:R-:W-:Y:S01]  /*7b90*/  @!P0 FSEL R89, R89, RZ, !P5 ;  /* 0x000000ff59598208 */ /* 0x000fe20006800000 */
[----:B------:R-:W-:Y:S01]  /*7ba0*/  FMUL.FTZ R29, R93, R29 ;  /* 0x0000001d5d1d7220 */ /* 0x000fe20000410000 */
[----:B------:R-:W-:Y:S01]  /*7bb0*/  @!P0 IADD3 R154, R200, 0x3, RZ ;  /* 0x00000003c89a8810 */ /* 0x000fe20007ffe0ff */
[----:B------:R-:W-:Y:S01]  /*7bc0*/  FADD.FTZ R10, R139, R10 ;  /* 0x0000000a8b0a7221 */ /* 0x000fe20000010000 */
[----:B------:R-:W-:-:S02]  /*7bd0*/  LEA R148, P5, R149, UR10, 0x2 ;  /* 0x0000000a95947c11 */ /* 0x000fc4000f8a10ff */
[C---:B------:R-:W-:Y:S01]  /*7be0*/  @!P0 IADD3 R169, R200.reuse, 0x3, RZ ;  /* 0x00000003c8a98810 */ /* 0x040fe20007ffe0ff */
[----:B------:R-:W-:Y:S01]  /*7bf0*/  @!P0 VIADD R166, R200, 0x2 ;  /* 0x00000002c8a68836 */ /* 0x000fe20000000000 */
[----:B------:R-:W-:Y:S01]  /*7c00*/  LEA.HI.X.SX32 R152, R205, R168, 0x1, P6 ;  /* 0x000000a8cd987211 */ /* 0x000fe200030f0eff */
[----:B------:R-:W-:Y:S01]  /*7c10*/  FADD.FTZ R6, R153, R6 ;  /* 0x0000000699067221 */ /* 0x000fe20000010000 */
[----:B------:R-:W-:Y:S01]  /*7c20*/  FFMA.FTZ R153, R95, R147, R146 ;  /* 0x000000935f997223 */ /* 0x000fe20000010092 */
[----:B------:R-:W-:Y:S01]  /*7c30*/  @!P0 ISETP.GE.AND P6, PT, R154, UR16, PT ;  /* 0x000000109a008c0c */ /* 0x000fe2000bfc6270 */
[----:B------:R-:W-:Y:S01]  /*7c40*/  FFMA.FTZ R29, R92, R28, R29 ;  /* 0x0000001c5c1d7223 */ /* 0x000fe2000001001d */
[----:B------:R-:W-:Y:S01]  /*7c50*/  LEA.HI.X R149, R149, UR11, R152, 0x2, P5 ;  /* 0x0000000b95957c11 */ /* 0x000fe2000a8f1498 */
[----:B------:R-:W-:Y:S01]  /*7c60*/  FADD.FTZ R7, R138, R7 ;  /* 0x000000078a077221 */ /* 0x000fe20000010000 */
[----:B------:R-:W-:Y:S01]  /*7c70*/  IADD3 R154, P5, R204, R160, RZ ;  /* 0x000000a0cc9a7210 */ /* 0x000fe20007fbe0ff */
[----:B------:R-:W-:Y:S01]  /*7c80*/  FADD.FTZ R4, R153, R4 ;  /* 0x0000000499047221 */ /* 0x000fe20000010000 */
[----:B------:R-:W-:Y:S01]  /*7c90*/  @!P0 IADD3 R139, R200, 0x3, RZ ;  /* 0x00000003c88b8810 */ /* 0x000fe20007ffe0ff */
[----:B------:R-:W4:Y:S01]  /*7ca0*/  LDG.E.128.CONSTANT R140, desc[UR8][R140.64] ;  /* 0x000000088c8c7981 */ /* 0x000f22000c1e9d00 */
[----:B------:R-:W-:-:S02]  /*7cb0*/  LEA.HI.X.SX32 R153, R204, R168, 0x1, P5 ;  /* 0x000000a8cc997211 */ /* 0x000fc400028f0eff */
[C---:B------:R-:W-:Y:S01]  /*7cc0*/  LEA R152, P5, R154.reuse, UR10, 0x2 ;  /* 0x0000000a9a987c11 */ /* 0x040fe2000f8a10ff */
[----:B------:R-:W5:Y:S03]  /*7cd0*/  LDG.E.128.CONSTANT R144, desc[UR8][R144.64] ;  /* 0x0000000890907981 */ /* 0x000f66000c1e9d00 */
[----:B------:R-:W-:Y:S02]  /*7ce0*/  LEA.HI.X R153, R154, UR11, R153, 0x2, P5 ;  /* 0x0000000b9a997c11 */ /* 0x000fe4000a8f1499 */
[----:B------:R-:W-:-:S04]  /*7cf0*/  IADD3 R28, P5, R203, R160, RZ ;  /* 0x000000a0cb1c7210 */ /* 0x000fc80007fbe0ff */
[----:B------:R-:W-:Y:S02]  /*7d00*/  LEA.HI.X.SX32 R155, R203, R168, 0x1, P5 ;  /* 0x000000a8cb9b7211 */ /* 0x000fe400028f0eff */
[C---:B------:R-:W-:Y:S02]  /*7d10*/  LEA R156, P5, R28.reuse, UR10, 0x2 ;  /* 0x0000000a1c9c7c11 */ /* 0x040fe4000f8a10ff */
[----:B------:R-:W-:Y:S02]  /*7d20*/  @!P0 ISETP.GE.AND P1, PT, R139, UR16, PT ;  /* 0x000000108b008c0c */ /* 0x000fe4000bf26270 */
[----:B------:R-:W-:Y:S01]  /*7d30*/  LEA.HI.X R157, R28, UR11, R155, 0x2, P5 ;  /* 0x0000000b1c9d7c11 */ /* 0x000fe2000a8f149b */
[----:B------:R-:W4:Y:S01]  /*7d40*/  LDG.E.128.CONSTANT R136, desc[UR8][R136.64] ;  /* 0x0000000888887981 */ /* 0x000f22000c1e9d00 */
[----:B------:R-:W-:Y:S02]  /*7d50*/  IADD3 R28, P5, R202, R160, RZ ;  /* 0x000000a0ca1c7210 */ /* 0x000fe40007fbe0ff */
[----:B------:R-:W-:-:S02]  /*7d60*/  @!P0 FSEL R97, R97, RZ, !P3 ;  /* 0x000000ff61618208 */ /* 0x000fc40005800000 */
[----:B------:R-:W-:Y:S02]  /*7d70*/  @!P0 FSEL R91, R91, RZ, !P1 ;  /* 0x000000ff5b5b8208 */ /* 0x000fe40004800000 */
[----:B------:R-:W-:Y:S02]  /*7d80*/  @!P0 ISETP.GE.AND P3, PT, R169, UR16, PT ;  /* 0x00000010a9008c0c */ /* 0x000fe4000bf66270 */
[C---:B------:R-:W-:Y:S02]  /*7d90*/  @!P0 ISETP.GE.AND P1, PT, R200.reuse, UR16, PT ;  /* 0x00000010c8008c0c */ /* 0x040fe4000bf26270 */
[----:B------:R-:W-:Y:S02]  /*7da0*/  @!P0 IADD3 R169, R200, 0x1, RZ ;  /* 0x00000001c8a98810 */ /* 0x000fe40007ffe0ff */
[----:B------:R-:W-:Y:S02]  /*7db0*/  LEA.HI.X.SX32 R159, R202, R168, 0x1, P5 ;  /* 0x000000a8ca9f7211 */ /* 0x000fe400028f0eff */
[----:B------:R-:W-:-:S02]  /*7dc0*/  LEA R162, P5, R28, UR10, 0x2 ;  /* 0x0000000a1ca27c11 */ /* 0x000fc4000f8a10ff */
[----:B------:R-:W-:Y:S02]  /*7dd0*/  @!P0 FSEL R98, R98, RZ, !P4 ;  /* 0x000000ff62628208 */ /* 0x000fe40006000000 */
[----:B------:R-:W-:Y:S02]  /*7de0*/  @!P0 FSEL R96, R96, RZ, !P1 ;  /* 0x000000ff60608208 */ /* 0x000fe40004800000 */
[----:B------:R-:W-:Y:S01]  /*7df0*/  @!P0 ISETP.GE.AND P4, PT, R169, UR16, PT ;  /* 0x00000010a9008c0c */ /* 0x000fe2000bf86270 */
[C---:B------:R-:W-:Y:S01]  /*7e00*/  @!P0 VIADD R169, R200.reuse, 0x2 ;  /* 0x00000002c8a98836 */ /* 0x040fe20000000000 */
[----:B------:R-:W-:Y:S02]  /*7e10*/  @!P0 FSEL R99, R99, RZ, !P6 ;  /* 0x000000ff63638208 */ /* 0x000fe40007000000 */
[----:B------:R-:W-:Y:S02]  /*7e20*/  IADD3 R161, P1, R201, R160, RZ ;  /* 0x000000a0c9a17210 */ /* 0x000fe40007f3e0ff */
[----:B------:R-:W-:-:S02]  /*7e30*/  @!P0 ISETP.GE.AND P6, PT, R200, UR16, PT ;  /* 0x00000010c8008c0c */ /* 0x000fc4000bfc6270 */
[----:B------:R-:W-:Y:S02]  /*7e40*/  @!P0 IADD3 R154, R200, 0x1, RZ ;  /* 0x00000001c89a8810 */ /* 0x000fe40007ffe0ff */
[----:B------:R-:W-:Y:S02]  /*7e50*/  LEA.HI.X R163, R28, UR11, R159, 0x2, P5 ;  /* 0x0000000b1ca37c11 */ /* 0x000fe4000a8f149f */
[----:B------:R-:W-:Y:S02]  /*7e60*/  IADD3 R28, P5, R199, R160, RZ ;  /* 0x000000a0c71c7210 */ /* 0x000fe40007fbe0ff */
[----:B------:R-:W-:Y:S01]  /*7e70*/  @!P0 FSEL R90, R90, RZ, !P2 ;  /* 0x000000ff5a5a8208 */ /* 0x000fe20005000000 */
[----:B------:R-:W-:Y:S01]  /*7e80*/  FFMA.FTZ R151, R95, R151, R150 ;  /* 0x000000975f977223 */ /* 0x000fe20000010096 */
[----:B------:R-:W-:Y:S01]  /*7e90*/  LEA.HI.X.SX32 R160, R201, R168, 0x1, P1 ;  /* 0x000000a8c9a07211 */ /* 0x000fe200008f0eff */
[----:B------:R-:W5:Y:S01]  /*7ea0*/  LDG.E.128.CONSTANT R156, desc[UR8][R156.64] ;  /* 0x000000089c9c7981 */ /* 0x000f62000c1e9d00 */
[----:B------:R-:W-:-:S02]  /*7eb0*/  @!P0 ISETP.GE.AND P2, PT, R154, UR16, PT ;  /* 0x000000109a008c0c */ /* 0x000fc4000bf46270 */
[----:B------:R-:W-:Y:S02]  /*7ec0*/  @!P0 FSEL R100, R100, RZ, !P6 ;  /* 0x000000ff64648208 */ /* 0x000fe40007000000 */
[----:B------:R-:W-:Y:S02]  /*7ed0*/  @!P0 FSEL R103, R103, RZ, !P3 ;  /* 0x000000ff67678208 */ /* 0x000fe40005800000 */
[----:B------:R-:W-:Y:S01]  /*7ee0*/  @!P0 FSEL R105, R105, RZ, !P4 ;  /* 0x000000ff69698208 */ /* 0x000fe20006000000 */
[----:B------:R-:W-:Y:S01]  /*7ef0*/  FADD.FTZ R2, R151, R2 ;  /* 0x0000000297027221 */ /* 0x000fe20000010000 */
[----:B------:R-:W-:Y:S01]  /*7f00*/  LEA R164, P1, R161, UR10, 0x2 ;  /* 0x0000000aa1a47c11 */ /* 0x000fe2000f8210ff */
[----:B------:R-:W5:Y:S01]  /*7f10*/  LDG.E.128.CONSTANT R148, desc[UR8][R148.64] ;  /* 0x0000000894947981 */ /* 0x000f62000c1e9d00 */
[----:B------:R-:W-:Y:S02]  /*7f20*/  @!P0 ISETP.GE.AND P6, PT, R169, UR16, PT ;  /* 0x00000010a9008c0c */ /* 0x000fe4000bfc6270 */
[----:B------:R-:W-:Y:S01]  /*7f30*/  @!P0 IADD3 R169, R200, 0x3, RZ ;  /* 0x00000003c8a98810 */ /* 0x000fe20007ffe0ff */
[----:B------:R-:W5:Y:S01]  /*7f40*/  LDG.E.128.CONSTANT R152, desc[UR8][R152.64] ;  /* 0x0000000898987981 */ /* 0x000f62000c1e9d00 */
[----:B------:R-:W-:-:S02]  /*7f50*/  LEA.HI.X R165, R161, UR11, R160, 0x2, P1 ;  /* 0x0000000ba1a57c11 */ /* 0x000fc400088f14a0 */
[----:B------:R-:W-:Y:S01]  /*7f60*/  @!P0 FSEL R101, R101, RZ, !P2 ;  /* 0x000000ff65658208 */ /* 0x000fe20005000000 */
[----:B------:R-:W5:Y:S01]  /*7f70*/  LDG.E.128.CONSTANT R160, desc[UR8][R162.64] ;  /* 0x00000008a2a07981 */ /* 0x000f62000c1e9d00 */
[----:B------:R-:W-:Y:S02]  /*7f80*/  @!P0 ISETP.GE.AND P1, PT, R166, UR16, PT ;  /* 0x00000010a6008c0c */ /* 0x000fe4000bf26270 */
[----:B------:R-:W-:Y:S01]  /*7f90*/  @!P0 ISETP.GE.AND P2, PT, R169, UR16, PT ;  /* 0x00000010a9008c0c */ /* 0x000fe2000bf46270 */
[----:B------:R-:W5:Y:S01]  /*7fa0*/  LDG.E.128.CONSTANT R164, desc[UR8][R164.64] ;  /* 0x00000008a4a47981 */ /* 0x000f62000c1e9d00 */
[----:B------:R-:W-:Y:S02]  /*7fb0*/  @!P0 IADD3 R169, R200, 0x1, RZ ;  /* 0x00000001c8a98810 */ /* 0x000fe40007ffe0ff */
[----:B------:R-:W-:Y:S02]  /*7fc0*/  @!P0 FSEL R102, R102, RZ, !P1 ;  /* 0x000000ff66668208 */ /* 0x000fe40004800000 */
[----:B------:R-:W-:Y:S01]  /*7fd0*/  @!P0 ISETP.GE.AND P1, PT, R169, UR16, PT ;  /* 0x00000010a9008c0c */ /* 0x000fe2000bf26270 */
[C---:B------:R-:W-:Y:S01]  /*7fe0*/  @!P0 VIADD R169, R200.reuse, 0x2 ;  /* 0x00000002c8a98836 */ /* 0x040fe20000000000 */
[----:B------:R-:W-:-:S04]  /*7ff0*/  @!P0 ISETP.GE.AND P3, PT, R200, UR16, PT ;  /* 0x00000010c8008c0c */ /* 0x000fc8000bf66270 */
[----:B------:R-:W-:Y:S02]  /*8000*/  @!P0 FSEL R104, R104, RZ, !P3 ;  /* 0x000000ff68688208 */ /* 0x000fe40005800000 */
[----:B------:R-:W-:Y:S02]  /*8010*/  @!P0 ISETP.GE.AND P3, PT, R169, UR16, PT ;  /* 0x00000010a9008c0c */ /* 0x000fe4000bf66270 */
[----:B------:R-:W-:-:S04]  /*8020*/  @!P0 IADD3 R169, R200, 0x3, RZ ;  /* 0x00000003c8a98810 */ /* 0x000fc80007ffe0ff */
[----:B------:R-:W-:Y:S02]  /*8030*/  @!P0 ISETP.GE.AND P4, PT, R169, UR16, PT ;  /* 0x00000010a9008c0c */ /* 0x000fe4000bf86270 */
[----:B------:R-:W-:Y:S02]  /*8040*/  @!P0 IADD3 R169, R200, 0x1, RZ ;  /* 0x00000001c8a98810 */ /* 0x000fe40007ffe0ff */
[----:B------:R-:W-:Y:S02]  /*8050*/  @!P0 FSEL R106, R106, RZ, !P6 ;  /* 0x000000ff6a6a8208 */ /* 0x000fe40007000000 */
[----:B------:R-:W-:Y:S01]  /*8060*/  @!P0 ISETP.GE.AND P6, PT, R169, UR16, PT ;  /* 0x00000010a9008c0c */ /* 0x000fe2000bfc6270 */
[C---:B------:R-:W-:Y:S01]  /*8070*/  @!P0 VIADD R169, R200.reuse, 0x2 ;  /* 0x00000002c8a98836 */ /* 0x040fe20000000000 */
[----:B------:R-:W-:Y:S02]  /*8080*/  @!P0 FSEL R107, R107, RZ, !P2 ;  /* 0x000000ff6b6b8208 */ /* 0x000fe40005000000 */
[----:B------:R-:W-:-:S04]  /*8090*/  @!P0 ISETP.GE.AND P2, PT, R200, UR16, PT ;  /* 0x00000010c8008c0c */ /* 0x000fc8000bf46270 */
[----:B------:R-:W-:Y:S02]  /*80a0*/  @!P0 FSEL R108, R108, RZ, !P2 ;  /* 0x000000ff6c6c8208 */ /* 0x000fe40005000000 */
[----:B------:R-:W-:Y:S02]  /*80b0*/  @!P0 ISETP.GE.AND P2, PT, R169, UR16, PT ;  /* 0x00000010a9008c0c */ /* 0x000fe4000bf46270 */
[C---:B------:R-:W-:Y:S02]  /*80c0*/  @!P0 IADD3 R169, R200.reuse, 0x3, RZ ;  /* 0x00000003c8a98810 */ /* 0x040fe40007ffe0ff */
[----:B------:R-:W-:Y:S02]  /*80d0*/  @!P0 FSEL R109, R109, RZ, !P1 ;  /* 0x000000ff6d6d8208 */ /* 0x000fe40004800000 */
[----:B------:R-:W-:Y:S02]  /*80e0*/  @!P0 ISETP.GE.AND P1, PT, R169, UR16, PT ;  /* 0x00000010a9008c0c */ /* 0x000fe4000bf26270 */
[----:B------:R-:W-:-:S02]  /*80f0*/  @!P0 IADD3 R169, R200, 0x1, RZ ;  /* 0x00000001c8a98810 */ /* 0x000fc40007ffe0ff */
[----:B------:R-:W-:Y:S02]  /*8100*/  @!P0 FSEL R110, R110, RZ, !P3 ;  /* 0x000000ff6e6e8208 */ /* 0x000fe40005800000 */
[----:B------:R-:W-:Y:S01]  /*8110*/  @!P0 ISETP.GE.AND P3, PT, R169, UR16, PT ;  /* 0x00000010a9008c0c */ /* 0x000fe2000bf66270 */
[C---:B------:R-:W-:Y:S01]  /*8120*/  @!P0 VIADD R169, R200.reuse, 0x2 ;  /* 0x00000002c8a98836 */ /* 0x040fe20000000000 */
[----:B------:R-:W-:Y:S02]  /*8130*/  @!P0 FSEL R111, R111, RZ, !P4 ;  /* 0x000000ff6f6f8208 */ /* 0x000fe40006000000 */
[----:B------:R-:W-:-:S04]  /*8140*/  @!P0 ISETP.GE.AND P4, PT, R200, UR16, PT ;  /* 0x00000010c8008c0c */ /* 0x000fc8000bf86270 */
[----:B--2---:R-:W-:Y:S02]  /*8150*/  @!P0 FSEL R112, R112, RZ, !P4 ;  /* 0x000000ff70708208 */ /* 0x004fe40006000000 */
        /* <DEDUP_REMOVED lines=32> */
[----:B---3--:R-:W-:Y:S02]  /*8360*/  @!P0 FSEL R124, R124, RZ, !P3 ;  /* 0x000000ff7c7c8208 */ /* 0x008fe40005800000 */
        /* <DEDUP_REMOVED lines=23> */
[----:B------:R-:W-:Y:S02]  /*84e0*/  @!P0 IADD3 R169, R200, 0x3, RZ ;  /* 0x00000003c8a98810 */ /* 0x000fe40007ffe0ff */
[----:B------:R-:W-:Y:S02]  /*84f0*/  @!P0 FSEL R133, R133, RZ, !P6 ;  /* 0x000000ff85858208 */ /* 0x000fe40007000000 */
[----:B------:R-:W-:Y:S02]  /*8500*/  @!P0 ISETP.GE.AND P6, PT, R169, UR16, PT ;  /* 0x00000010a9008c0c */ /* 0x000fe4000bfc6270 */
[----:B------:R-:W-:-:S02]  /*8510*/  LEA.HI.X.SX32 R169, R199, R168, 0x1, P5 ;  /* 0x000000a8c7a97211 */ /* 0x000fc400028f0eff */
[----:B------:R-:W-:-:S04]  /*8520*/  LEA R168, P5, R28, UR10, 0x2 ;  /* 0x0000000a1ca87c11 */ /* 0x000fc8000f8a10ff */
[----:B------:R-:W-:-:S06]  /*8530*/  LEA.HI.X R169, R28, UR11, R169, 0x2, P5 ;  /* 0x0000000b1ca97c11 */ /* 0x000fcc000a8f14a9 */
[----:B------:R-:W2:Y:S01]  /*8540*/  LDG.E.128.CONSTANT R168, desc[UR8][R168.64] ;  /* 0x00000008a8a87981 */ /* 0x000ea2000c1e9d00 */
[----:B------:R-:W-:-:S04]  /*8550*/  @!P0 IADD3 R28, R200, 0x1, RZ ;  /* 0x00000001c81c8810 */ /* 0x000fc80007ffe0ff */
[----:B------:R-:W-:Y:S01]  /*8560*/  @!P0 ISETP.GE.AND P5, PT, R28, UR16, PT ;  /* 0x000000101c008c0c */ /* 0x000fe2000bfa6270 */
[----:B------:R-:W-:Y:S01]  /*8570*/  @!P0 VIADD R28, R200, 0x2 ;  /* 0x00000002c81c8836 */ /* 0x000fe20000000000 */
[----:B------:R-:W-:Y:S02]  /*8580*/  @!P0 FSEL R134, R134, RZ, !P2 ;  /* 0x000000ff86868208 */ /* 0x000fe40005000000 */
[----:B------:R-:W-:Y:S02]  /*8590*/  @!P0 FSEL R135, R135, RZ, !P1 ;  /* 0x000000ff87878208 */ /* 0x000fe40004800000 */
[----:B------:R-:W-:Y:S02]  /*85a0*/  @!P0 ISETP.GE.AND P2, PT, R28, UR16, PT ;  /* 0x000000101c008c0c */ /* 0x000fe4000bf46270 */
[C---:B------:R-:W-:Y:S02]  /*85b0*/  @!P0 ISETP.GE.AND P1, PT, R200.reuse, UR16, PT ;  /* 0x00000010c8008c0c */ /* 0x040fe4000bf26270 */
[----:B------:R-:W-:-:S02]  /*85c0*/  @!P0 IADD3 R28, R200, 0x3, RZ ;  /* 0x00000003c81c8810 */ /* 0x000fc40007ffe0ff */
[----:B----4-:R-:W-:Y:S02]  /*85d0*/  @!P0 FSEL R136, R136, RZ, !P1 ;  /* 0x000000ff88888208 */ /* 0x010fe40004800000 */
[----:B------:R-:W-:Y:S02]  /*85e0*/  @!P0 ISETP.GE.AND P1, PT, R28, UR16, PT ;  /* 0x000000101c008c0c */ /* 0x000fe4000bf26270 */
[----:B------:R-:W-:Y:S02]  /*85f0*/  @!P0 IADD3 R28, R200, 0x1, RZ ;  /* 0x00000001c81c8810 */ /* 0x000fe40007ffe0ff */
[----:B------:R-:W-:Y:S02]  /*8600*/  @!P0 FSEL R137, R137, RZ, !P3 ;  /* 0x000000ff89898208 */ /* 0x000fe40005800000 */
[----:B------:R-:W-:Y:S01]  /*8610*/  @!P0 ISETP.GE.AND P3, PT, R28, UR16, PT ;  /* 0x000000101c008c0c */ /* 0x000fe2000bf66270 */
[----:B------:R-:W-:Y:S01]  /*8620*/  @!P0 VIADD R28, R200, 0x2 ;  /* 0x00000002c81c8836 */ /* 0x000fe20000000000 */
[----:B------:R-:W-:-:S02]  /*8630*/  @!P0 FSEL R138, R138, RZ, !P4 ;  /* 0x000000ff8a8a8208 */ /* 0x000fc40006000000 */
[----:B------:R-:W-:Y:S02]  /*8640*/  @!P0 FSEL R139, R139, RZ, !P6 ;  /* 0x000000ff8b8b8208 */ /* 0x000fe40007000000 */
[----:B------:R-:W-:Y:S02]  /*8650*/  @!P0 ISETP.GE.AND P4, PT, R28, UR16, PT ;  /* 0x000000101c008c0c */ /* 0x000fe4000bf86270 */
[C---:B------:R-:W-:Y:S02]  /*8660*/  @!P0 ISETP.GE.AND P6, PT, R200.reuse, UR16, PT ;  /* 0x00000010c8008c0c */ /* 0x040fe4000bfc6270 */
[----:B------:R-:W-:Y:S02]  /*8670*/  @!P0 IADD3 R28, R200, 0x3, RZ ;  /* 0x00000003c81c8810 */ /* 0x000fe40007ffe0ff */
[----:B------:R-:W-:Y:S02]  /*8680*/  @!P0 FSEL R140, R140, RZ, !P6 ;  /* 0x000000ff8c8c8208 */ /* 0x000fe40007000000 */
[----:B------:R-:W-:-:S02]  /*8690*/  @!P0 ISETP.GE.AND P6, PT, R28, UR16, PT ;  /* 0x000000101c008c0c */ /* 0x000fc4000bfc6270 */
[----:B------:R-:W-:Y:S02]  /*86a0*/  @!P0 IADD3 R28, R200, 0x1, RZ ;  /* 0x00000001c81c8810 */ /* 0x000fe40007ffe0ff */
[----:B------:R-:W-:Y:S02]  /*86b0*/  @!P0 FSEL R141, R141, RZ, !P5 ;  /* 0x000000ff8d8d8208 */ /* 0x000fe40006800000 */
[----:B------:R-:W-:Y:S01]  /*86c0*/  @!P0 ISETP.GE.AND P5, PT, R28, UR16, PT ;  /* 0x000000101c008c0c */ /* 0x000fe2000bfa6270 */
[----:B------:R-:W-:Y:S01]  /*86d0*/  @!P0 VIADD R28, R200, 0x2 ;  /* 0x00000002c81c8836 */ /* 0x000fe20000000000 */
[----:B------:R-:W-:Y:S02]  /*86e0*/  @!P0 FSEL R142, R142, RZ, !P2 ;  /* 0x000000ff8e8e8208 */ /* 0x000fe40005000000 */
[----:B------:R-:W-:Y:S02]  /*86f0*/  @!P0 FSEL R143, R143, RZ, !P1 ;  /* 0x000000ff8f8f8208 */ /* 0x000fe40004800000 */
[----:B------:R-:W-:-:S02]  /*8700*/  @!P0 ISETP.GE.AND P2, PT, R28, UR16, PT ;  /* 0x000000101c008c0c */ /* 0x000fc4000bf46270 */
[C---:B------:R-:W-:Y:S02]  /*8710*/  @!P0 ISETP.GE.AND P1, PT, R200.reuse, UR16, PT ;  /* 0x00000010c8008c0c */ /* 0x040fe4000bf26270 */
[----:B------:R-:W-:Y:S02]  /*8720*/  @!P0 IADD3 R28, R200, 0x3, RZ ;  /* 0x00000003c81c8810 */ /* 0x000fe40007ffe0ff */
[----:B-----5:R-:W-:Y:S02]  /*8730*/  @!P0 FSEL R144, R144, RZ, !P1 ;  /* 0x000000ff90908208 */ /* 0x020fe40004800000 */
[----:B------:R-:W-:Y:S02]  /*8740*/  @!P0 ISETP.GE.AND P1, PT, R28, UR16, PT ;  /* 0x000000101c008c0c */ /* 0x000fe4000bf26270 */
[----:B------:R-:W-:Y:S02]  /*8750*/  @!P0 IADD3 R28, R200, 0x1, RZ ;  /* 0x00000001c81c8810 */ /* 0x000fe40007ffe0ff */
[----:B------:R-:W-:-:S02]  /*8760*/  @!P0 FSEL R145, R145, RZ, !P3 ;  /* 0x000000ff91918208 */ /* 0x000fc40005800000 */
[----:B------:R-:W-:Y:S01]  /*8770*/  @!P0 ISETP.GE.AND P3, PT, R28, UR16, PT ;  /* 0x000000101c008c0c */ /* 0x000fe2000bf66270 */
[----:B------:R-:W-:Y:S01]  /*8780*/  @!P0 VIADD R28, R200, 0x2 ;  /* 0x00000002c81c8836 */ /* 0x000fe20000000000 */
[----:B------:R-:W-:Y:S02]  /*8790*/  @!P0 FSEL R146, R146, RZ, !P4 ;  /* 0x000000ff92928208 */ /* 0x000fe40006000000 */
[----:B------:R-:W-:Y:S02]  /*87a0*/  @!P0 FSEL R147, R147, RZ, !P6 ;  /* 0x000000ff93938208 */ /* 0x000fe40007000000 */
[----:B------:R-:W-:Y:S02]  /*87b0*/  @!P0 ISETP.GE.AND P4, PT, R28, UR16, PT ;  /* 0x000000101c008c0c */ /* 0x000fe4000bf86270 */
[C---:B------:R-:W-:Y:S02]  /*87c0*/  @!P0 ISETP.GE.AND P6, PT, R200.reuse, UR16, PT ;  /* 0x00000010c8008c0c */ /* 0x040fe4000bfc6270 */
[----:B------:R-:W-:-:S02]  /*87d0*/  @!P0 IADD3 R28, R200, 0x3, RZ ;  /* 0x00000003c81c8810 */ /* 0x000fc40007ffe0ff */
[----:B------:R-:W-:Y:S02]  /*87e0*/  @!P0 FSEL R148, R148, RZ, !P6 ;  /* 0x000000ff94948208 */ /* 0x000fe40007000000 */
        /* <DEDUP_REMOVED lines=21> */
[----:B------:R-:W-:Y:S02]  /*8940*/  @!P0 FSEL R156, R156, RZ, !P6 ;  /* 0x000000ff9c9c8208 */ /* 0x000fe40007000000 */
        /* <DEDUP_REMOVED lines=17> */
[----:B------:R-:W-:-:S04]  /*8a60*/  @!P0 ISETP.GE.AND P4, PT, R200, UR16, PT ;  /* 0x00000010c8008c0c */ /* 0x000fc8000bf86270 */
[----:B------:R-:W-:Y:S02]  /*8a70*/  @!P0 FSEL R164, R164, RZ, !P4 ;  /* 0x000000ffa4a48208 */ /* 0x000fe40006000000 */
[----:B------:R-:W-:Y:S02]  /*8a80*/  @!P0 ISETP.GE.AND P4, PT, R28, UR16, PT ;  /* 0x000000101c008c0c */ /* 0x000fe4000bf86270 */
[C---:B------:R-:W-:Y:S02]  /*8a90*/  @!P0 IADD3 R28, R200.reuse, 0x2, RZ ;  /* 0x00000002c81c8810 */ /* 0x040fe40007ffe0ff */
[----:B------:R-:W-:Y:S02]  /*8aa0*/  @!P0 FSEL R165, R165, RZ, !P5 ;  /* 0x000000ffa5a58208 */ /* 0x000fe40006800000 */
[----:B------:R-:W-:Y:S02]  /*8ab0*/  @!P0 ISETP.GE.AND P5, PT, R200, UR16, PT ;  /* 0x00000010c8008c0c */ /* 0x000fe4000bfa6270 */
[----:B------:R-:W-:-:S02]  /*8ac0*/  @!P0 FSEL R166, R166, RZ, !P2 ;  /* 0x000000ffa6a68208 */ /* 0x000fc40005000000 */
[----:B------:R-:W-:Y:S02]  /*8ad0*/  @!P0 ISETP.GE.AND P2, PT, R28, UR16, PT ;  /* 0x000000101c008c0c */ /* 0x000fe4000bf46270 */
[----:B------:R-:W-:Y:S01]  /*8ae0*/  IADD3 R3, R3, 0x4, RZ ;  /* 0x0000000403037810 */ /* 0x000fe20007ffe0ff */
        /* <DEDUP_REMOVED lines=32> */
[----:B------:R-:W-:Y:S01]  /*8cf0*/  FMUL.FTZ R165, R93, R165 ;  /* 0x000000a55da57220 */ /* 0x000fe20000410000 */
[----:B------:R-:W-:-:S02]  /*8d00*/  @!P0 FSEL R163, R163, RZ, !P6 ;  /* 0x000000ffa3a38208 */ /* 0x000fc40007000000 */
        /* <DEDUP_REMOVED lines=62> */
[----:B--2---:R-:W-:-:S02]  /*90f0*/  @!P0 FSEL R169, R169, RZ, !P3 ;  /* 0x000000ffa9a98208 */ /* 0x004fc40005800000 */
[----:B------:R-:W-:Y:S02]  /*9100*/  @!P0 FSEL R168, R168, RZ, !P5 ;  /* 0x000000ffa8a88208 */ /* 0x000fe40006800000 */
[----:B------:R-:W-:Y:S01]  /*9110*/  @!P0 FSEL R170, R170, RZ, !P2 ;  /* 0x000000ffaaaa8208 */ /* 0x000fe20005000000 */
[----:B------:R-:W-:Y:S01]  /*9120*/  FMUL.FTZ R93, R93, R169 ;  /* 0x000000a95d5d7220 */ /* 0x000fe20000410000 */
[----:B------:R-:W-:Y:S02]  /*9130*/  @!P0 FSEL R171, R171, RZ, !P4 ;  /* 0x000000ffabab8208 */ /* 0x000fe40006000000 */
[----:B------:R-:W-:Y:S01]  /*9140*/  ISETP.GE.AND P0, PT, R3, UR18, PT ;  /* 0x0000001203007c0c */ /* 0x000fe2000bf06270 */
[----:B------:R-:W-:Y:S01]  /*9150*/  FFMA.FTZ R93, R92, R168, R93 ;  /* 0x000000a85c5d7223 */ /* 0x000fe2000001005d */
        /* <DEDUP_REMOVED lines=77> */
[----:B------:R-:W-:Y:S06]  /*9630*/  @!P0 BRA `(.L_x_26194) ;  /* 0xffffffc000288947 */ /* 0x000fec000383ffff */
.L_x_26193:
[----:B------:R-:W-:Y:S05]  /*9640*/  BSYNC B0 ;  /* 0x0000000000007941 */ /* 0x000fea0003800000 */
.L_x_26192:
[----:B------:R-:W0:Y:S01]  /*9650*/  SHFL.BFLY PT, R3, R14, 0x4, 0x1f ;  /* 0x0c801f000e037f89 */ /* 0x000e2200000e0000 */
[----:B------:R-:W-:Y:S01]  /*9660*/  LOP3.LUT R29, R179, 0xffffffc0, RZ, 0xc0, !PT ;  /* 0xffffffc0b31d7812 */ /* 0x000fe200078ec0ff */
[----:B------:R-:W-:Y:S01]  /*9670*/  BSSY B0, `(.L_x_26195) ;  /* 0x0000161000007945 */ /* 0x000fe20003800000 */
[----:B------:R-:W-:Y:S01]  /*9680*/  LOP3.LUT P0, RZ, R17, 0x7, RZ, 0xc0, !PT ;  /* 0x0000000711ff7812 */ /* 0x000fe2000780c0ff */
[----:B------:R-:W1:Y:S03]  /*9690*/  SHFL.BFLY PT, R39, R2, 0x4, 0x1f ;  /* 0x0c801f0002277f89 */ /* 0x000e6600000e0000 */
[----:B------:R-:W-:Y:S01]  /*96a0*/  ISETP.NE.OR P1, PT, R29, 0x40, P0 ;  /* 0x000000401d00780c */ /* 0x000fe20000725670 */
[----:B------:R-:W2:Y:S04]  /*96b0*/  SHFL.BFLY PT, R36, R5, 0x4, 0x1f ;  /* 0x0c801f0005247f89 */ /* 0x000ea800000e0000 */
[----:B------:R-:W4:Y:S04]  /*96c0*/  SHFL.BFLY PT, R0, R15, 0x4, 0x1f ;  /* 0x0c801f000f007f89 */ /* 0x000f2800000e0000 */
[----:B------:R-:W3:Y:S04]  /*96d0*/  SHFL.BFLY PT, R37, R4, 0x4, 0x1f ;  /* 0x0c801f0004257f89 */ /* 0x000ee800000e0000 */
[----:B------:R-:W3:Y:S01]  /*96e0*/  SHFL.BFLY PT, R35, R6, 0x4, 0x1f ;  /* 0x0c801f0006237f89 */ /* 0x000ee200000e0000 */
[----:B0-----:R-:W-:-:S03]  /*96f0*/  FADD.FTZ R14, R3, R14 ;  /* 0x0000000e030e7221 */ /* 0x001fc60000010000 */
[----:B------:R-:W0:Y:S01]  /*9700*/  SHFL.BFLY PT, R29, R12, 0x4, 0x1f ;  /* 0x0c801f000c1d7f89 */ /* 0x000e2200000e0000 */
[----:B-1----:R-:W-:-:S03]  /*9710*/  FADD.FTZ R39, R39, R2 ;  /* 0x0000000227277221 */ /* 0x002fc60000010000 */
        /* <DEDUP_REMOVED lines=8> */
[----:B------:R-:W3:Y:S04]  /*97a0*/  SHFL.BFLY PT, R28, R13, 0x4, 0x1f ;  /* 0x0c801f000d1c7f89 */ /* 0x000ee800000e0000 */
[----:B------:R-:W3:Y:S01]  /*97b0*/  SHFL.BFLY PT, R33, R8, 0x4, 0x1f ;  /* 0x0c801f0008217f89 */ /* 0x000ee200000e0000 */
[----:B0-----:R-:W-:Y:S01]  /*97c0*/  FADD.FTZ R29, R29, R12 ;  /* 0x0000000c1d1d7221 */ /* 0x001fe20000010000 */
[----:B-1----:R-:W-:Y:S02]  /*97d0*/  FADD.FTZ R184, R3, R184 ;  /* 0x000000b803b87221 */ /* 0x002fe40000010000 */
[----:B------:R-:W0:Y:S01]  /*97e0*/  SHFL.BFLY PT, R60, R19, 0x4, 0x1f ;  /* 0x0c801f00133c7f89 */ /* 0x000e2200000e0000 */
[----:B--2---:R-:W-:-:S03]  /*97f0*/  FADD.FTZ R197, R2, R197 ;  /* 0x000000c502c57221 */ /* 0x004fc60000010000 */
[----:B------:R-:W1:Y:S01]  /*9800*/  SHFL.BFLY PT, R3, R178, 0x4, 0x1f ;  /* 0x0c801f00b2037f89 */ /* 0x000e6200000e0000 */
[----:B----4-:R-:W-:-:S03]  /*9810*/  FADD.FTZ R31, R31, R10 ;  /* 0x0000000a1f1f7221 */ /* 0x010fc60000010000 */
[----:B------:R-:W2:Y:S01]  /*9820*/  SHFL.BFLY PT, R2, R25, 0x4, 0x1f ;  /* 0x0c801f0019027f89 */ /* 0x000ea200000e0000 */
[----:B---3--:R-:W-:-:S03]  /*9830*/  FADD.FTZ R38, R38, R187 ;  /* 0x000000bb26267221 */ /* 0x008fc60000010000 */
        /* <DEDUP_REMOVED lines=224> */
[----:B----4-:R-:W-:Y:S01]  /*a640*/  FADD.FTZ R35, R46, R37 ;  /* 0x000000252e237221 */ /* 0x010fe20000010000 */
[----:B------:R-:W-:Y:S02]  /*a650*/  SHF.R.S32.HI R46, RZ, 0x1f, R179 ;  /* 0x0000001fff2e7819 */ /* 0x000fe400000114b3 */
[----:B------:R-:W4:Y:S01]  /*a660*/  SHFL.BFLY PT, R43, R50, 0x1, 0x1f ;  /* 0x0c201f00322b7f89 */ /* 0x000f2200000e0000 */
[----:B------:R-:W-:Y:S01]  /*a670*/  FADD.FTZ R21, R184, R27 ;  /* 0x0000001bb8157221 */ /* 0x000fe20000010000 */
[----:B------:R-:W-:Y:S02]  /*a680*/  LEA.HI R46, R46, R179, RZ, 0x5 ;  /* 0x000000b32e2e7211 */ /* 0x000fe400078f28ff */
        /* <DEDUP_REMOVED lines=14> */
[----:B------:R-:W-:Y:S02]  /*a770*/  FADD.FTZ R37, R48, R41 ;  /* 0x0000002930257221 */ /* 0x000fe40000010000 */
[----:B------:R-:W-:Y:S01]  /*a780*/  IMAD R50, R50, 0xc0, RZ ;  /* 0x000000c032327824 */ /* 0x000fe200078e02ff */
        /* <DEDUP_REMOVED lines=13> */
[----:B------:R-:W-:Y:S01]  /*a860*/  FADD.FTZ R38, R193, R38 ;  /* 0x00000026c1267221 */ /* 0x000fe20000010000 */
[----:B------:R-:W-:Y:S01]  /*a870*/  BAR.SYNC.DEFER_BLOCKING 0x0 ;  /* 0x0000000000007b1d */ /* 0x000fe20000010000 */
[----:B------:R-:W-:Y:S01]  /*a880*/  FADD.FTZ R43, R57, R54 ;  /* 0x00000036392b7221 */ /* 0x000fe20000010000 */
[----:B0-----:R-:W-:Y:S01]  /*a890*/  FADD.FTZ R44, R59, R56 ;  /* 0x000000383b2c7221 */ /* 0x001fe20000010000 */
[----:B-1----:R-:W-:Y:S01]  /*a8a0*/  FADD.FTZ R45, R61, R58 ;  /* 0x0000003a3d2d7221 */ /* 0x002fe20000010000 */
[----:B--2---:R-:W-:Y:S01]  /*a8b0*/  FADD.FTZ R47, R63, R62 ;  /* 0x0000003e3f2f7221 */ /* 0x004fe20000010000 */
[----:B---3--:R-:W-:Y:S01]  /*a8c0*/  FADD.FTZ R48, R65, R64 ;  /* 0x0000004041307221 */ /* 0x008fe20000010000 */
        /* <DEDUP_REMOVED lines=59> */
.L_x_26196:
[----:B------:R-:W-:Y:S05]  /*ac80*/  BSYNC B0 ;  /* 0x0000000000007941 */ /* 0x000fea0003800000 */
.L_x_26195:
        /* <DEDUP_REMOVED lines=109> */
.L_x_26198:
[----:B------:R-:W-:Y:S05]  /*b360*/  BSYNC B0 ;  /* 0x0000000000007941 */ /* 0x000fea0003800000 */
.L_x_26197:
        /* <DEDUP_REMOVED lines=61> */
.L_x_26200:
[----:B------:R-:W-:Y:S05]  /*b740*/  BSYNC B0 ;  /* 0x0000000000007941 */ /* 0x000fea0003800000 */
.L_x_26199:
        /* <DEDUP_REMOVED lines=109> */
.L_x_26202:
[----:B------:R-:W-:Y:S05]  /*be20*/  BSYNC B0 ;  /* 0x0000000000007941 */ /* 0x000fea0003800000 */
.L_x_26201:
[----:B------:R-:W-:Y:S06]  /*be30*/  BAR.SYNC.DEFER_BLOCKING 0x0 ;  /* 0x0000000000007b1d */ /* 0x000fec0000010000 */
[----:B------:R-:W-:Y:S05]  /*be40*/  @P2 EXIT ;  /* 0x000000000000294d */ /* 0x000fea0003800000 */
[----:B------:R-:W-:Y:S05]  /*be50*/  @P0 EXIT ;  /* 0x000000000000094d */ /* 0x000fea0003800000 */
[----:B------:R-:W2:Y:S01]  /*be60*/  S2UR UR5, SR_CTAID.Y ;  /* 0x00000000000579c3 */ /* 0x000ea20000002600 */
[----:B------:R-:W-:Y:S01]  /*be70*/  ULDC UR6, c[0x0][0xc] ;  /* 0x0000030000067ab9 */ /* 0x000fe20000000800 */
[----:B------:R-:W-:Y:S01]  /*be80*/  SHF.R.S32.HI R50, RZ, 0x1f, R17 ;  /* 0x0000001fff327819 */ /* 0x000fe20000011411 */
[----:B------:R-:W-:Y:S02]  /*be90*/  ULDC UR4, c[0x0][0x14] ;  /* 0x0000050000047ab9 */ /* 0x000fe40000000800 */
[----:B------:R-:W-:Y:S01]  /*bea0*/  UIMAD UR11, UR4, 0xc0, URZ ;  /* 0x000000c0040b78a4 */ /* 0x000fe2000f8e023f */
[----:B------:R-:W-:Y:S02]  /*beb0*/  LEA.HI R17, R50, R17, RZ, 0x3 ;  /* 0x0000001132117211 */ /* 0x000fe400078f18ff */
[----:B------:R-:W3:Y:S02]  /*bec0*/  S2UR UR10, SR_CTAID.Z ;  /* 0x00000000000a79c3 */ /* 0x000ee40000002700 */
[----:B------:R-:W-:-:S04]  /*bed0*/  SHF.R.S32.HI R17, RZ, 0x3, R17 ;  /* 0x00000003ff117819 */ /* 0x000fc80000011411 */
[C---:B01----:R-:W-:Y:S01]  /*bee0*/  IADD3 R51, R17.reuse, 0x8, RZ ;  /* 0x0000000811337810 */ /* 0x043fe20007ffe0ff */
[C---:B------:R-:W-:Y:S01]  /*bef0*/  VIADD R52, R17.reuse, 0xc ;  /* 0x0000000c11347836 */ /* 0x040fe20000000000 */
[----:B------:R-:W0:Y:S01]  /*bf00*/  S2UR UR7, SR_CTAID.X ;  /* 0x00000000000779c3 */ /* 0x000e220000002500 */
[C---:B------:R-:W-:Y:S01]  /*bf10*/  IADD3 R50, R17.reuse, 0x4, RZ ;  /* 0x0000000411327810 */ /* 0x040fe20007ffe0ff */
[C---:B------:R-:W-:Y:S01]  /*bf20*/  VIADD R77, R17.reuse, 0x3c ;  /* 0x0000003c114d7836 */ /* 0x040fe20000000000 */
[C---:B------:R-:W-:Y:S01]  /*bf30*/  IADD3 R61, R17.reuse, 0x1c, RZ ;  /* 0x0000001c113d7810 */ /* 0x040fe20007ffe0ff */
[C---:B------:R-:W-:Y:S01]  /*bf40*/  VIADD R101, R17.reuse, 0x6c ;  /* 0x0000006c11657836 */ /* 0x040fe20000000000 */
[C---:B------:R-:W-:Y:S01]  /*bf50*/  IADD3 R69, R17.reuse, 0x2c, RZ ;  /* 0x0000002c11457810 */ /* 0x040fe20007ffe0ff */
[C---:B------:R-:W-:Y:S01]  /*bf60*/  VIADD R125, R17.reuse, 0x9c ;  /* 0x0000009c117d7836 */ /* 0x040fe20000000000 */
[C---:B------:R-:W-:Y:S01]  /*bf70*/  IADD3 R85, R17.reuse, 0x4c, RZ ;  /* 0x0000004c11557810 */ /* 0x040fe20007ffe0ff */
[----:B--2---:R-:W-:Y:S01]  /*bf80*/  UIMAD UR6, UR5, UR6, URZ ;  /* 0x00000006050672a4 */ /* 0x004fe2000f8e023f */
[----:B------:R-:W-:-:S02]  /*bf90*/  IADD3 R93, R17, 0x5c, RZ ;  /* 0x0000005c115d7810 */ /* 0x000fc40007ffe0ff */
[C---:B------:R-:W-:Y:S01]  /*bfa0*/  IADD3 R109, R17.reuse, 0x7c, RZ ;  /* 0x0000007c116d7810 */ /* 0x040fe20007ffe0ff */
[----:B------:R-:W-:Y:S01]  /*bfb0*/  UIMAD UR6, UR6, UR11, URZ ;  /* 0x0000000b060672a4 */ /* 0x000fe2000f8e023f */
[----:B------:R-:W-:Y:S01]  /*bfc0*/  IADD3 R117, R17, 0x8c, RZ ;  /* 0x0000008c11757810 */ /* 0x000fe20007ffe0ff */
[----:B---3--:R-:W-:Y:S02]  /*bfd0*/  UIMAD UR4, UR10, 0xc0, URZ ;  /* 0x000000c00a0478a4 */ /* 0x008fe4000f8e023f */
[----:B0-----:R-:W-:Y:S02]  /*bfe0*/  UIMAD UR5, UR7, UR11, URZ ;  /* 0x0000000b070572a4 */ /* 0x001fe4000f8e023f */
[----:B------:R-:W-:Y:S02]  /*bff0*/  USHF.R.S32.HI UR7, URZ, 0x1f, UR4 ;  /* 0x0000001f3f077899 */ /* 0x000fe40008011404 */
        /* <DEDUP_REMOVED lines=8> */
[----:B------:R-:W-:Y:S02]  /*c080*/  IADD3 R59, P1, R50, UR4, RZ ;  /* 0x00000004323b7c10 */ /* 0x000fe4000ff3e0ff */
[----:B------:R-:W-:-:S02]  /*c090*/  IADD3 R53, P0, R17, UR4, RZ ;  /* 0x0000000411357c10 */ /* 0x000fc4000ff1e0ff */
[----:B------:R-:W-:Y:S02]  /*c0a0*/  LEA.HI.X.SX32 R58, R52, UR7, 0x1, P3 ;  /* 0x00000007343a7c11 */ /* 0x000fe400098f0eff */
[----:B------:R-:W-:Y:S02]  /*c0b0*/  LEA R56, P2, R57, UR10, 0x2 ;  /* 0x0000000a39387c11 */ /* 0x000fe4000f8410ff */
[----:B------:R-:W-:Y:S02]  /*c0c0*/  LEA R54, P3, R55, UR10, 0x2 ;  /* 0x0000000a37367c11 */ /* 0x000fe4000f8610ff */
[----:B------:R-:W-:Y:S02]  /*c0d0*/  LEA.HI.X.SX32 R62, R50, UR7, 0x1, P1 ;  /* 0x00000007323e7c11 */ /* 0x000fe400088f0eff */
[----:B------:R-:W-:Y:S02]  /*c0e0*/  LEA.HI.X.SX32 R64, R17, UR7, 0x1, P0 ;  /* 0x0000000711407c11 */ /* 0x000fe400080f0eff */
[----:B------:R-:W-:Y:S01]  /*c0f0*/  LEA.HI.X R57, R57, UR11, R60, 0x2, P2 ;  /* 0x0000000b39397c11 */ /* 0x000fe200090f143c */
[----:B------:R-:W-:Y:S01]  /*c100*/  VIADD R60, R17, 0x18 ;  /* 0x00000018113c7836 */ /* 0x000fe20000000000 */
[----:B------:R-:W-:-:S02]  /*c110*/  LEA R52, P0, R53, UR10, 0x2 ;  /* 0x0000000a35347c11 */ /* 0x000fc4000f8010ff */
[----:B------:R-:W-:Y:S02]  /*c120*/  LEA R50, P1, R59, UR10, 0x2 ;  /* 0x0000000a3b327c11 */ /* 0x000fe4000f8210ff */
[----:B------:R-:W-:Y:S02]  /*c130*/  LEA.HI.X R55, R55, UR11, R58, 0x2, P3 ;  /* 0x0000000b37377c11 */ /* 0x000fe400098f143a */
[----:B------:R-:W-:Y:S02]  /*c140*/  IADD3 R58, R17, 0x10, RZ ;  /* 0x00000010113a7810 */ /* 0x000fe40007ffe0ff */
[----:B------:R-:W-:Y:S02]  /*c150*/  LEA.HI.X R53, R53, UR11, R64, 0x2, P0 ;  /* 0x0000000b35357c11 */ /* 0x000fe400080f1440 */
[----:B------:R-:W-:Y:S02]  /*c160*/  LEA.HI.X R51, R59, UR11, R62, 0x2, P1 ;  /* 0x0000000b3b337c11 */ /* 0x000fe400088f143e */
[----:B------:R-:W-:Y:S01]  /*c170*/  IADD3 R59, R17, 0x14, RZ ;  /* 0x00000014113b7810 */ /* 0x000fe20007ffe0ff */
[----:B------:R-:W-:Y:S01]  /*c180*/  STG.E desc[UR8][R52.64], R0 ;  /* 0x0000000034007986 */ /* 0x000fe2000c101908 */
[----:B------:R-:W-:-:S02]  /*c190*/  IADD3 R67, P0, R58, UR4, RZ ;  /* 0x000000043a437c10 */ /* 0x000fc4000ff1e0ff */
        /* <DEDUP_REMOVED lines=8> */
[----:B------:R-:W-:-:S02]  /*c220*/  LEA R58, P0, R67, UR10, 0x2 ;  /* 0x0000000a433a7c11 */ /* 0x000fc4000f8010ff */
[----:B------:R-:W-:Y:S02]  /*c230*/  LEA R62, P2, R63, UR10, 0x2 ;  /* 0x0000000a3f3e7c11 */ /* 0x000fe4000f8410ff */
[----:B------:R-:W-:Y:S02]  /*c240*/  LEA.HI.X.SX32 R61, R61, UR7, 0x1, P3 ;  /* 0x000000073d3d7c11 */ /* 0x000fe400098f0eff */
[----:B------:R-:W-:Y:S02]  /*c250*/  LEA R60, P3, R66, UR10, 0x2 ;  /* 0x0000000a423c7c11 */ /* 0x000fe4000f8610ff */
[----:B------:R-:W-:Y:S02]  /*c260*/  LEA.HI.X.SX32 R70, R59, UR7, 0x1, P1 ;  /* 0x000000073b467c11 */ /* 0x000fe400088f0eff */
[----:B------:R-:W-:Y:S01]  /*c270*/  LEA.HI.X R59, R67, UR11, R72, 0x2, P0 ;  /* 0x0000000b433b7c11 */ /* 0x000fe200080f1448 */
[----:B------:R-:W-:Y:S01]  /*c280*/  VIADD R67, R17, 0x24 ;  /* 0x0000002411437836 */ /* 0x000fe20000000000 */
[----:B------:R-:W-:-:S02]  /*c290*/  LEA.HI.X R63, R63, UR11, R68, 0x2, P2 ;  /* 0x0000000b3f3f7c11 */ /* 0x000fc400090f1444 */
[----:B------:R-:W-:Y:S01]  /*c2a0*/  LEA R64, P1, R65, UR10, 0x2 ;  /* 0x0000000a41407c11 */ /* 0x000fe2000f8210ff */
[----:B------:R-:W-:Y:S01]  /*c2b0*/  STG.E desc[UR8][R58.64], R5 ;  /* 0x000000053a007986 */ /* 0x000fe2000c101908 */
[C---:B------:R-:W-:Y:S02]  /*c2c0*/  IADD3 R68, R17.reuse, 0x28, RZ ;  /* 0x0000002811447810 */ /* 0x040fe40007ffe0ff */
[----:B------:R-:W-:Y:S02]  /*c2d0*/  LEA.HI.X R61, R66, UR11, R61, 0x2, P3 ;  /* 0x0000000b423d7c11 */ /* 0x000fe400098f143d */
[----:B------:R-:W-:Y:S02]  /*c2e0*/  IADD3 R66, R17, 0x20, RZ ;  /* 0x0000002011427810 */ /* 0x000fe40007ffe0ff */
[----:B------:R-:W-:Y:S02]  /*c2f0*/  LEA.HI.X R65, R65, UR11, R70, 0x2, P1 ;  /* 0x0000000b41417c11 */ /* 0x000fe400088f1446 */
        /* <DEDUP_REMOVED lines=10> */
[----:B------:R-:W-:Y:S02]  /*c3a0*/  LEA.HI.X.SX32 R80, R66, UR7, 0x1, P0 ;  /* 0x0000000742507c11 */ /* 0x000fe400080f0eff */
[----:B------:R-:W-:Y:S02]  /*c3b0*/  LEA.HI.X.SX32 R67, R69, UR7, 0x1, P3 ;  /* 0x0000000745437c11 */ /* 0x000fe400098f0eff */
[----:B------:R-:W-:Y:S02]  /*c3c0*/  LEA R66, P3, R74, UR10, 0x2 ;  /* 0x0000000a4a427c11 */ /* 0x000fe4000f8610ff */
[----:B------:R-:W-:Y:S02]  /*c3d0*/  LEA.HI.X R69, R75, UR11, R76, 0x2, P2 ;  /* 0x0000000b4b457c11 */ /* 0x000fe400090f144c */
[----:B------:R-:W-:Y:S02]  /*c3e0*/  IADD3 R76, R17, 0x38, RZ ;  /* 0x00000038114c7810 */ /* 0x000fe40007ffe0ff */
[----:B------:R-:W-:-:S02]  /*c3f0*/  LEA R70, P1, R71, UR10, 0x2 ;  /* 0x0000000a47467c11 */ /* 0x000fc4000f8210ff */
[----:B------:R-:W-:Y:S01]  /*c400*/  LEA.HI.X R67, R74, UR11, R67, 0x2, P3 ;  /* 0x0000000b4a437c11 */ /* 0x000fe200098f1443 */
[----:B------:R-:W-:Y:S01]  /*c410*/  VIADD R74, R17, 0x30 ;  /* 0x00000030114a7836 */ /* 0x000fe20000000000 */
[----:B------:R-:W-:Y:S02]  /*c420*/  LEA R72, P0, R73, UR10, 0x2 ;  /* 0x0000000a49487c11 */ /* 0x000fe4000f8010ff */
[----:B------:R-:W-:Y:S02]  /*c430*/  IADD3 R75, R17, 0x34, RZ ;  /* 0x00000034114b7810 */ /* 0x000fe40007ffe0ff */
[----:B------:R-:W-:Y:S02]  /*c440*/  IADD3 R83, P2, R76, UR4, RZ ;  /* 0x000000044c537c10 */ /* 0x000fe4000ff5e0ff */
[----:B------:R-:W-:Y:S02]  /*c450*/  LEA.HI.X R71, R71, UR11, R78, 0x2, P1 ;  /* 0x0000000b47477c11 */ /* 0x000fe400088f144e */
[----:B------:R-:W-:-:S02]  /*c460*/  LEA.HI.X R73, R73, UR11, R80, 0x2, P0 ;  /* 0x0000000b49497c11 */ /* 0x000fc400080f1450 */
[----:B------:R-:W-:Y:S02]  /*c470*/  IADD3 R79, P1, R75, UR4, RZ ;  /* 0x000000044b4f7c10 */ /* 0x000fe4000ff3e0ff */
[----:B------:R-:W-:Y:S01]  /*c480*/  IADD3 R81, P0, R74, UR4, RZ ;  /* 0x000000044a517c10 */ /* 0x000fe2000ff1e0ff */
[----:B------:R-:W-:Y:S01]  /*c490*/  STG.E desc[UR8][R72.64], R9 ;  /* 0x0000000948007986 */ /* 0x000fe2000c101908 */
[----:B------:R-:W-:Y:S02]  /*c4a0*/  IADD3 R82, P3, R77, UR4, RZ ;  /* 0x000000044d527c10 */ /* 0x000fe4000ff7e0ff */
[----:B------:R-:W-:Y:S01]  /*c4b0*/  LEA.HI.X.SX32 R84, R76, UR7, 0x1, P2 ;  /* 0x000000074c547c11 */ /* 0x000fe200090f0eff */
[----:B------:R-:W-:Y:S01]  /*c4c0*/  STG.E desc[UR8][R70.64], R10 ;  /* 0x0000000a46007986 */ /* 0x000fe2000c101908 */
[----:B------:R-:W-:Y:S02]  /*c4d0*/  LEA R76, P2, R83, UR10, 0x2 ;  /* 0x0000000a534c7c11 */ /* 0x000fe4000f8410ff */
[----:B------:R-:W-:Y:S01]  /*c4e0*/  LEA.HI.X.SX32 R86, R75, UR7, 0x1, P1 ;  /* 0x000000074b567c11 */ /* 0x000fe200088f0eff */
[----:B------:R-:W-:Y:S01]  /*c4f0*/  STG.E desc[UR8][R68.64], R11 ;  /* 0x0000000b44007986 */ /* 0x000fe2000c101908 */
[----:B------:R-:W-:-:S02]  /*c500*/  LEA.HI.X.SX32 R88, R74, UR7, 0x1, P0 ;  /* 0x000000074a587c11 */ /* 0x000fc400080f0eff */
[----:B------:R-:W-:Y:S01]  /*c510*/  LEA.HI.X.SX32 R75, R77, UR7, 0x1, P3 ;  /* 0x000000074d4b7c11 */ /* 0x000fe200098f0eff */
[----:B------:R-:W-:Y:S01]  /*c520*/  STG.E desc[UR8][R66.64], R12 ;  /* 0x0000000c42007986 */ /* 0x000fe2000c101908 */
[C---:B------:R-:W-:Y:S02]  /*c530*/  LEA R74, P3, R82.reuse, UR10, 0x2 ;  /* 0x0000000a524a7c11 */ /* 0x040fe4000f8610ff */
[----:B------:R-:W-:Y:S01]  /*c540*/  LEA.HI.X R77, R83, UR11, R84, 0x2, P2 ;  /* 0x0000000b534d7c11 */ /* 0x000fe200090f1454 */
[----:B------:R-:W-:Y:S01]  /*c550*/  VIADD R84, R17, 0x48 ;  /* 0x0000004811547836 */ /* 0x000fe20000000000 */
[----:B------:R-:W-:Y:S02]  /*c560*/  LEA R78, P1, R79, UR10, 0x2 ;  /* 0x0000000a4f4e7c11 */ /* 0x000fe4000f8210ff */
[----:B------:R-:W-:Y:S02]  /*c570*/  LEA R80, P0, R81, UR10, 0x2 ;  /* 0x0000000a51507c11 */ /* 0x000fe4000f8010ff */
[----:B------:R-:W-:-:S02]  /*c580*/  LEA.HI.X R75, R82, UR11, R75, 0x2, P3 ;  /* 0x0000000b524b7c11 */ /* 0x000fc400098f144b */
[C---:B------:R-:W-:Y:S02]  /*c590*/  IADD3 R83, R17.reuse, 0x44, RZ ;  /* 0x0000004411537810 */ /* 0x040fe40007ffe0ff */
[----:B------:R-:W-:Y:S02]  /*c5a0*/  IADD3 R82, R17, 0x40, RZ ;  /* 0x0000004011527810 */ /* 0x000fe40007ffe0ff */
[----:B------:R-:W-:Y:S02]  /*c5b0*/  LEA.HI.X R79, R79, UR11, R86, 0x2, P1 ;  /* 0x0000000b4f4f7c11 */ /* 0x000fe400088f1456 */
[----:B------:R-:W-:Y:S02]  /*c5c0*/  IADD3 R91, P2, R84, UR4, RZ ;  /* 0x00000004545b7c10 */ /* 0x000fe4000ff5e0ff */
[----:B------:R-:W-:Y:S02]  /*c5d0*/  LEA.HI.X R81, R81, UR11, R88, 0x2, P0 ;  /* 0x0000000b51517c11 */ /* 0x000fe400080f1458 */
[----:B------:R-:W-:-:S02]  /*c5e0*/  IADD3 R87, P1, R83, UR4, RZ ;  /* 0x0000000453577c10 */ /* 0x000fc4000ff3e0ff */
[----:B------:R-:W-:Y:S01]  /*c5f0*/  IADD3 R89, P0, R82, UR4, RZ ;  /* 0x0000000452597c10 */ /* 0x000fe2000ff1e0ff */
[----:B------:R-:W-:Y:S01]  /*c600*/  STG.E desc[UR8][R80.64], R13 ;  /* 0x0000000d50007986 */ /* 0x000fe2000c101908 */
[----:B------:R-:W-:Y:S02]  /*c610*/  IADD3 R90, P3, R85, UR4, RZ ;  /* 0x00000004555a7c10 */ /* 0x000fe4000ff7e0ff */
[----:B------:R-:W-:Y:S01]  /*c620*/  LEA.HI.X.SX32 R92, R84, UR7, 0x1, P2 ;  /* 0x00000007545c7c11 */ /* 0x000fe200090f0eff */
[----:B------:R-:W-:Y:S01]  /*c630*/  STG.E desc[UR8][R78.64], R14 ;  /* 0x0000000e4e007986 */ /* 0x000fe2000c101908 */
[----:B------:R-:W-:Y:S02]  /*c640*/  LEA.HI.X.SX32 R94, R83, UR7, 0x1, P1 ;  /* 0x00000007535e7c11 */ /* 0x000fe400088f0eff */
[----:B------:R-:W-:Y:S01]  /*c650*/  LEA R84, P2, R91, UR10, 0x2 ;  /* 0x0000000a5b547c11 */ /* 0x000fe2000f8410ff */
[----:B------:R-:W-:Y:S01]  /*c660*/  STG.E desc[UR8][R76.64], R15 ;  /* 0x0000000f4c007986 */ /* 0x000fe2000c101908 */
[----:B------:R-:W-:-:S02]  /*c670*/  LEA.HI.X.SX32 R96, R82, UR7, 0x1, P0 ;  /* 0x0000000752607c11 */ /* 0x000fc400080f0eff */
[----:B------:R-:W-:Y:S01]  /*c680*/  LEA.HI.X.SX32 R83, R85, UR7, 0x1, P3 ;  /* 0x0000000755537c11 */ /* 0x000fe200098f0eff */
[----:B------:R-:W-:Y:S01]  /*c690*/  STG.E desc[UR8][R74.64], R16 ;  /* 0x000000104a007986 */ /* 0x000fe2000c101908 */
[----:B------:R-:W-:Y:S02]  /*c6a0*/  LEA R82, P3, R90, UR10, 0x2 ;  /* 0x0000000a5a527c11 */ /* 0x000fe4000f8610ff */
[----:B------:R-:W-:Y:S01]  /*c6b0*/  LEA.HI.X R85, R91, UR11, R92, 0x2, P2 ;  /* 0x0000000b5b557c11 */ /* 0x000fe200090f145c */
[----:B------:R-:W-:Y:S01]  /*c6c0*/  VIADD R91, R17, 0x54 ;  /* 0x00000054115b7836 */ /* 0x000fe20000000000 */
[----:B------:R-:W-:Y:S02]  /*c6d0*/  LEA R86, P1, R87, UR10, 0x2 ;  /* 0x0000000a57567c11 */ /* 0x000fe4000f8210ff */
[----:B------:R-:W-:Y:S02]  /*c6e0*/  IADD3 R92, R17, 0x58, RZ ;  /* 0x00000058115c7810 */ /* 0x000fe40007ffe0ff */
[----:B------:R-:W-:-:S02]  /*c6f0*/  LEA R88, P0, R89, UR10, 0x2 ;  /* 0x0000000a59587c11 */ /* 0x000fc4000f8010ff */
[----:B------:R-:W-:Y:S02]  /*c700*/  LEA.HI.X R83, R90, UR11, R83, 0x2, P3 ;  /* 0x0000000b5a537c11 */ /* 0x000fe400098f1453 */
        /* <DEDUP_REMOVED lines=16> */
[C---:B------:R-:W-:Y:S02]  /*c810*/  LEA R90, P3, R98.reuse, UR10, 0x2 ;  /* 0x0000000a625a7c11 */ /* 0x040fe4000f8610ff */
[----:B------:R-:W-:Y:S02]  /*c820*/  LEA.HI.X R93, R99, UR11, R100, 0x2, P2 ;  /* 0x0000000b635d7c11 */ /* 0x000fe400090f1464 */
[----:B------:R-:W-:Y:S02]  /*c830*/  IADD3 R100, R17, 0x68, RZ ;  /* 0x0000006811647810 */ /* 0x000fe40007ffe0ff */
[----:B------:R-:W-:Y:S02]  /*c840*/  LEA R94, P1, R95, UR10, 0x2 ;  /* 0x0000000a5f5e7c11 */ /* 0x000fe4000f8210ff */
[----:B------:R-:W-:Y:S01]  /*c850*/  LEA.HI.X R91, R98, UR11, R91, 0x2, P3 ;  /* 0x0000000b625b7c11 */ /* 0x000fe200098f145b */
[----:B------:R-:W-:Y:S01]  /*c860*/  VIADD R98, R17, 0x60 ;  /* 0x0000006011627836 */ /* 0x000fe20000000000 */
[----:B------:R-:W-:-:S02]  /*c870*/  LEA R96, P0, R97, UR10, 0x2 ;  /* 0x0000000a61607c11 */ /* 0x000fc4000f8010ff */
[----:B------:R-:W-:Y:S02]  /*c880*/  IADD3 R99, R17, 0x64, RZ ;  /* 0x0000006411637810 */ /* 0x000fe40007ffe0ff */
[----:B------:R-:W-:Y:S02]  /*c890*/  IADD3 R107, P2, R100, UR4, RZ ;  /* 0x00000004646b7c10 */ /* 0x000fe4000ff5e0ff */
[----:B------:R-:W-:Y:S02]  /*c8a0*/  LEA.HI.X R95, R95, UR11, R102, 0x2, P1 ;  /* 0x0000000b5f5f7c11 */ /* 0x000fe400088f1466 */
[----:B------:R-:W-:Y:S02]  /*c8b0*/  LEA.HI.X R97, R97, UR11, R104, 0x2, P0 ;  /* 0x0000000b61617c11 */ /* 0x000fe400080f1468 */
[----:B------:R-:W-:Y:S02]  /*c8c0*/  IADD3 R103, P1, R99, UR4, RZ ;  /* 0x0000000463677c10 */ /* 0x000fe4000ff3e0ff */
[----:B------:R-:W-:Y:S01]  /*c8d0*/  IADD3 R105, P0, R98, UR4, RZ ;  /* 0x0000000462697c10 */ /* 0x000fe2000ff1e0ff */
[----:B------:R-:W-:Y:S01]  /*c8e0*/  STG.E desc[UR8][R96.64], R22 ;  /* 0x0000001660007986 */ /* 0x000fe2000c101908 */
[----:B------:R-:W-:-:S02]  /*c8f0*/  IADD3 R106, P3, R101, UR4, RZ ;  /* 0x00000004656a7c10 */ /* 0x000fc4000ff7e0ff */
[----:B------:R-:W-:Y:S01]  /*c900*/  LEA.HI.X.SX32 R108, R100, UR7, 0x1, P2 ;  /* 0x00000007646c7c11 */ /* 0x000fe200090f0eff */
[----:B------:R-:W-:Y:S01]  /*c910*/  STG.E desc[UR8][R94.64], R23 ;  /* 0x000000175e007986 */ /* 0x000fe2000c101908 */
[----:B------:R-:W-:Y:S02]  /*c920*/  LEA R100, P2, R107, UR10, 0x2 ;  /* 0x0000000a6b647c11 */ /* 0x000fe4000f8410ff */
[----:B------:R-:W-:Y:S01]  /*c930*/  LEA.HI.X.SX32 R110, R99, UR7, 0x1, P1 ;  /* 0x00000007636e7c11 */ /* 0x000fe200088f0eff */
[----:B------:R-:W-:Y:S01]  /*c940*/  STG.E desc[UR8][R92.64], R24 ;  /* 0x000000185c007986 */ /* 0x000fe2000c101908 */
[----:B------:R-:W-:Y:S02]  /*c950*/  LEA.HI.X.SX32 R112, R98, UR7, 0x1, P0 ;  /* 0x0000000762707c11 */ /* 0x000fe400080f0eff */
[----:B------:R-:W-:Y:S01]  /*c960*/  LEA.HI.X.SX32 R99, R101, UR7, 0x1, P3 ;  /* 0x0000000765637c11 */ /* 0x000fe200098f0eff */
[----:B------:R-:W-:Y:S01]  /*c970*/  STG.E desc[UR8][R90.64], R25 ;  /* 0x000000195a007986 */ /* 0x000fe2000c101908 */
[----:B------:R-:W-:-:S02]  /*c980*/  LEA R98, P3, R106, UR10, 0x2 ;  /* 0x0000000a6a627c11 */ /* 0x000fc4000f8610ff */
[----:B------:R-:W-:Y:S01]  /*c990*/  LEA.HI.X R101, R107, UR11, R108, 0x2, P2 ;  /* 0x0000000b6b657c11 */ /* 0x000fe200090f146c */
[----:B------:R-:W-:Y:S01]  /*c9a0*/  VIADD R108, R17, 0x78 ;  /* 0x00000078116c7836 */ /* 0x000fe20000000000 */
[----:B------:R-:W-:Y:S02]  /*c9b0*/  LEA R102, P1, R103, UR10, 0x2 ;  /* 0x0000000a67667c11 */ /* 0x000fe4000f8210ff */
[----:B------:R-:W-:Y:S02]  /*c9c0*/  LEA R104, P0, R105, UR10, 0x2 ;  /* 0x0000000a69687c11 */ /* 0x000fe4000f8010ff */
[----:B------:R-:W-:Y:S02]  /*c9d0*/  LEA.HI.X R99, R106, UR11, R99, 0x2, P3 ;  /* 0x0000000b6a637c11 */ /* 0x000fe400098f1463 */
[C---:B------:R-:W-:Y:S02]  /*c9e0*/  IADD3 R107, R17.reuse, 0x74, RZ ;  /* 0x00000074116b7810 */ /* 0x040fe40007ffe0ff */
[----:B------:R-:W-:-:S02]  /*c9f0*/  IADD3 R106, R17, 0x70, RZ ;  /* 0x00000070116a7810 */ /* 0x000fc40007ffe0ff */
[----:B------:R-:W-:Y:S02]  /*ca00*/  LEA.HI.X R103, R103, UR11, R110, 0x2, P1 ;  /* 0x0000000b67677c11 */ /* 0x000fe400088f146e */
[----:B------:R-:W-:Y:S02]  /*ca10*/  IADD3 R115, P2, R108, UR4, RZ ;  /* 0x000000046c737c10 */ /* 0x000fe4000ff5e0ff */
[----:B------:R-:W-:Y:S02]  /*ca20*/  LEA.HI.X R105, R105, UR11, R112, 0x2, P0 ;  /* 0x0000000b69697c11 */ /* 0x000fe400080f1470 */
[----:B------:R-:W-:Y:S02]  /*ca30*/  IADD3 R111, P1, R107, UR4, RZ ;  /* 0x000000046b6f7c10 */ /* 0x000fe4000ff3e0ff */
[----:B------:R-:W-:Y:S01]  /*ca40*/  IADD3 R113, P0, R106, UR4, RZ ;  /* 0x000000046a717c10 */ /* 0x000fe2000ff1e0ff */
[----:B------:R-:W-:Y:S01]  /*ca50*/  STG.E desc[UR8][R104.64], R26 ;  /* 0x0000001a68007986 */ /* 0x000fe2000c101908 */
[----:B------:R-:W-:-:S02]  /*ca60*/  IADD3 R114, P3, R109, UR4, RZ ;  /* 0x000000046d727c10 */ /* 0x000fc4000ff7e0ff */
[----:B------:R-:W-:Y:S01]  /*ca70*/  LEA.HI.X.SX32 R116, R108, UR7, 0x1, P2 ;  /* 0x000000076c747c11 */ /* 0x000fe200090f0eff */
[----:B------:R-:W-:Y:S01]  /*ca80*/  STG.E desc[UR8][R102.64], R27 ;  /* 0x0000001b66007986 */ /* 0x000fe2000c101908 */
[----:B------:R-:W-:Y:S02]  /*ca90*/  LEA.HI.X.SX32 R118, R107, UR7, 0x1, P1 ;  /* 0x000000076b767c11 */ /* 0x000fe400088f0eff */
[----:B------:R-:W-:Y:S01]  /*caa0*/  LEA R108, P2, R115, UR10, 0x2 ;  /* 0x0000000a736c7c11 */ /* 0x000fe2000f8410ff */
        /* <DEDUP_REMOVED lines=13> */
[----:B------:R-:W-:Y:S02]  /*cb80*/  LEA.HI.X R113, R113, UR11, R120, 0x2, P0 ;  /* 0x0000000b71717c11 */ /* 0x000fe400080f1478 */
[----:B------:R-:W-:Y:S02]  /*cb90*/  IADD3 R119, P1, R115, UR4, RZ ;  /* 0x0000000473777c10 */ /* 0x000fe4000ff3e0ff */
[----:B------:R-:W-:Y:S01]  /*cba0*/  IADD3 R121, P0, R114, UR4, RZ ;  /* 0x0000000472797c10 */ /* 0x000fe2000ff1e0ff */
[----:B------:R-:W-:Y:S01]  /*cbb0*/  STG.E desc[UR8][R112.64], R30 ;  /* 0x0000001e70007986 */ /* 0x000fe2000c101908 */
[----:B------:R-:W-:Y:S02]  /*cbc0*/  IADD3 R123, P2, R116, UR4, RZ ;  /* 0x00000004747b7c10 */ /* 0x000fe4000ff5e0ff */
[----:B------:R-:W-:Y:S01]  /*cbd0*/  IADD3 R122, P3, R117, UR4, RZ ;  /* 0x00000004757a7c10 */ /* 0x000fe2000ff7e0ff */
[----:B------:R-:W-:Y:S01]  /*cbe0*/  STG.E desc[UR8][R110.64], R31 ;  /* 0x0000001f6e007986 */ /* 0x000fe2000c101908 */
[----:B------:R-:W-:-:S02]  /*cbf0*/  LEA.HI.X.SX32 R126, R115, UR7, 0x1, P1 ;  /* 0x00000007737e7c11 */ /* 0x000fc400088f0eff */
[----:B------:R-:W-:Y:S01]  /*cc00*/  LEA.HI.X.SX32 R128, R114, UR7, 0x1, P0 ;  /* 0x0000000772807c11 */ /* 0x000fe200080f0eff */
[----:B------:R-:W-:Y:S01]  /*cc10*/  STG.E desc[UR8][R108.64], R32 ;  /* 0x000000206c007986 */ /* 0x000fe2000c101908 */
[----:B------:R-:W-:Y:S02]  /*cc20*/  LEA.HI.X.SX32 R124, R116, UR7, 0x1, P2 ;  /* 0x00000007747c7c11 */ /* 0x000fe400090f0eff */
[----:B------:R-:W-:Y:S01]  /*cc30*/  LEA.HI.X.SX32 R115, R117, UR7, 0x1, P3 ;  /* 0x0000000775737c11 */ /* 0x000fe200098f0eff */
[----:B------:R-:W-:Y:S01]  /*cc40*/  STG.E desc[UR8][R106.64], R33 ;  /* 0x000000216a007986 */ /* 0x000fe2000c101908 */
[C---:B------:R-:W-:Y:S02]  /*cc50*/  LEA R116, P2, R123.reuse, UR10, 0x2 ;  /* 0x0000000a7b747c11 */ /* 0x040fe4000f8410ff */
[----:B------:R-:W-:Y:S02]  /*cc60*/  LEA R114, P3, R122, UR10, 0x2 ;  /* 0x0000000a7a727c11 */ /* 0x000fe4000f8610ff */
[----:B------:R-:W-:-:S02]  /*cc70*/  LEA.HI.X R117, R123, UR11, R124, 0x2, P2 ;  /* 0x0000000b7b757c11 */ /* 0x000fc400090f147c */
[----:B------:R-:W-:Y:S01]  /*cc80*/  LEA.HI.X R115, R122, UR11, R115, 0x2, P3 ;  /* 0x0000000b7a737c11 */ /* 0x000fe200098f1473 */
[----:B------:R-:W-:Y:S01]  /*cc90*/  VIADD R122, R17, 0x90 ;  /* 0x00000090117a7836 */ /* 0x000fe20000000000 */
[----:B------:R-:W-:Y:S02]  /*cca0*/  LEA R120, P0, R121, UR10, 0x2 ;  /* 0x0000000a79787c11 */ /* 0x000fe4000f8010ff */
[----:B------:R-:W-:Y:S02]  /*ccb0*/  LEA R118, P1, R119, UR10, 0x2 ;  /* 0x0000000a77767c11 */ /* 0x000fe4000f8210ff */
[C---:B------:R-:W-:Y:S02]  /*ccc0*/  IADD3 R124, R17.reuse, 0x98, RZ ;  /* 0x00000098117c7810 */ /* 0x040fe40007ffe0ff */
[----:B------:R-:W-:Y:S02]  /*ccd0*/  IADD3 R123, R17, 0x94, RZ ;  /* 0x00000094117b7810 */ /* 0x000fe40007ffe0ff */
[----:B------:R-:W-:-:S02]  /*cce0*/  LEA.HI.X R121, R121, UR11, R128, 0x2, P0 ;  /* 0x0000000b79797c11 */ /* 0x000fc400080f1480 */
[----:B------:R-:W-:Y:S02]  /*ccf0*/  LEA.HI.X R119, R119, UR11, R126, 0x2, P1 ;  /* 0x0000000b77777c11 */ /* 0x000fe400088f147e */
[----:B------:R-:W-:Y:S01]  /*cd00*/  IADD3 R127, P2, R124, UR4, RZ ;  /* 0x000000047c7f7c10 */ /* 0x000fe2000ff5e0ff */
[----:B------:R-:W-:Y:S01]  /*cd10*/  STG.E desc[UR8][R120.64], R34 ;  /* 0x0000002278007986 */ /* 0x000fe2000c101908 */
[----:B------:R-:W-:Y:S02]  /*cd20*/  IADD3 R133, P0, R122, UR4, RZ ;  /* 0x000000047a857c10 */ /* 0x000fe4000ff1e0ff */
[----:B------:R-:W-:Y:S01]  /*cd30*/  IADD3 R131, P1, R123, UR4, RZ ;  /* 0x000000047b837c10 */ /* 0x000fe2000ff3e0ff */
[----:B------:R-:W-:Y:S01]  /*cd40*/  STG.E desc[UR8][R118.64], R35 ;  /* 0x0000002376007986 */ /* 0x000fe2000c101908 */
[----:B------:R-:W-:Y:S02]  /*cd50*/  LEA.HI.X.SX32 R132, R124, UR7, 0x1, P2 ;  /* 0x000000077c847c11 */ /* 0x000fe400090f0eff */
[----:B------:R-:W-:Y:S01]  /*cd60*/  IADD3 R129, P3, R125, UR4, RZ ;  /* 0x000000047d817c10 */ /* 0x000fe2000ff7e0ff */
[----:B------:R-:W-:Y:S01]  /*cd70*/  STG.E desc[UR8][R116.64], R36 ;  /* 0x0000002474007986 */ /* 0x000fe2000c101908 */
[----:B------:R-:W-:-:S02]  /*cd80*/  LEA.HI.X.SX32 R136, R122, UR7, 0x1, P0 ;  /* 0x000000077a887c11 */ /* 0x000fc400080f0eff */
[----:B------:R-:W-:Y:S01]  /*cd90*/  LEA.HI.X.SX32 R134, R123, UR7, 0x1, P1 ;  /* 0x000000077b867c11 */ /* 0x000fe200088f0eff */
[----:B------:R-:W-:Y:S01]  /*cda0*/  STG.E desc[UR8][R114.64], R37 ;  /* 0x0000002572007986 */ /* 0x000fe2000c101908 */
[----:B------:R-:W-:Y:S02]  /*cdb0*/  LEA R126, P2, R127, UR10, 0x2 ;  /* 0x0000000a7f7e7c11 */ /* 0x000fe4000f8410ff */
[----:B------:R-:W-:Y:S02]  /*cdc0*/  LEA R122, P0, R133, UR10, 0x2 ;  /* 0x0000000a857a7c11 */ /* 0x000fe4000f8010ff */
[----:B------:R-:W-:Y:S02]  /*cdd0*/  LEA R124, P1, R131, UR10, 0x2 ;  /* 0x0000000a837c7c11 */ /* 0x000fe4000f8210ff */
[----:B------:R-:W-:Y:S02]  /*cde0*/  LEA.HI.X.SX32 R130, R125, UR7, 0x1, P3 ;  /* 0x000000077d827c11 */ /* 0x000fe400098f0eff */
[----:B------:R-:W-:Y:S01]  /*cdf0*/  LEA.HI.X R127, R127, UR11, R132, 0x2, P2 ;  /* 0x0000000b7f7f7c11 */ /* 0x000fe200090f1484 */
[----:B------:R-:W-:Y:S01]  /*ce00*/  VIADD R132, R17, 0xa8 ;  /* 0x000000a811847836 */ /* 0x000fe20000000000 */
[----:B------:R-:W-:-:S02]  /*ce10*/  LEA R128, P3, R129, UR10, 0x2 ;  /* 0x0000000a81807c11 */ /* 0x000fc4000f8610ff */
[----:B------:R-:W-:Y:S02]  /*ce20*/  LEA.HI.X R123, R133, UR11, R136, 0x2, P0 ;  /* 0x0000000b857b7c11 */ /* 0x000fe400080f1488 */
[----:B------:R-:W-:Y:S02]  /*ce30*/  LEA.HI.X R125, R131, UR11, R134, 0x2, P1 ;  /* 0x0000000b837d7c11 */ /* 0x000fe400088f1486 */
[C---:B------:R-:W-:Y:S01]  /*ce40*/  IADD3 R131, R17.reuse, 0xa4, RZ ;  /* 0x000000a411837810 */ /* 0x040fe20007ffe0ff */
[----:B------:R-:W-:Y:S01]  /*ce50*/  STG.E desc[UR8][R122.64], R38 ;  /* 0x000000267a007986 */ /* 0x000fe2000c101908 */
[----:B------:R-:W-:Y:S02]  /*ce60*/  IADD3 R133, R17, 0xac, RZ ;  /* 0x000000ac11857810 */ /* 0x000fe40007ffe0ff */
[----:B------:R-:W-:Y:S01]  /*ce70*/  LEA.HI.X R129, R129, UR11, R130, 0x2, P3 ;  /* 0x0000000b81817c11 */ /* 0x000fe200098f1482 */
[----:B------:R-:W-:Y:S01]  /*ce80*/  STG.E desc[UR8][R124.64], R39 ;  /* 0x000000277c007986 */ /* 0x000fe2000c101908 */
[----:B------:R-:W-:-:S02]  /*ce90*/  IADD3 R130, R17, 0xa0, RZ ;  /* 0x000000a011827810 */ /* 0x000fc40007ffe0ff */
[----:B------:R-:W-:Y:S01]  /*cea0*/  IADD3 R139, P1, R131, UR4, RZ ;  /* 0x00000004838b7c10 */ /* 0x000fe2000ff3e0ff */
[----:B------:R-:W-:Y:S01]  /*ceb0*/  STG.E desc[UR8][R126.64], R40 ;  /* 0x000000287e007986 */ /* 0x000fe2000c101908 */
[----:B------:R-:W-:Y:S02]  /*cec0*/  IADD3 R135, P2, R132, UR4, RZ ;  /* 0x0000000484877c10 */ /* 0x000fe4000ff5e0ff */
[----:B------:R-:W-:Y:S01]  /*ced0*/  IADD3 R137, P3, R133, UR4, RZ ;  /* 0x0000000485897c10 */ /* 0x000fe2000ff7e0ff */
[----:B------:R-:W-:Y:S01]  /*cee0*/  STG.E desc[UR8][R128.64], R41 ;  /* 0x0000002980007986 */ /* 0x000fe2000c101908 */
[----:B------:R-:W-:Y:S02]  /*cef0*/  IADD3 R141, P0, R130, UR4, RZ ;  /* 0x00000004828d7c10 */ /* 0x000fe4000ff1e0ff */
[----:B------:R-:W-:Y:S02]  /*cf00*/  LEA.HI.X.SX32 R142, R131, UR7, 0x1, P1 ;  /* 0x00000007838e7c11 */ /* 0x000fe400088f0eff */
[----:B------:R-:W-:-:S02]  /*cf10*/  LEA.HI.X.SX32 R140, R132, UR7, 0x1, P2 ;  /* 0x00000007848c7c11 */ /* 0x000fc400090f0eff */
[----:B------:R-:W-:Y:S02]  /*cf20*/  LEA.HI.X.SX32 R138, R133, UR7, 0x1, P3 ;  /* 0x00000007858a7c11 */ /* 0x000fe400098f0eff */
[----:B------:R-:W-:Y:S02]  /*cf30*/  LEA R132, P1, R139, UR10, 0x2 ;  /* 0x0000000a8b847c11 */ /* 0x000fe4000f8210ff */
[----:B------:R-:W-:Y:S02]  /*cf40*/  LEA R136, P3, R137, UR10, 0x2 ;  /* 0x0000000a89887c11 */ /* 0x000fe4000f8610ff */
[----:B------:R-:W-:Y:S02]  /*cf50*/  LEA R134, P2, R135, UR10, 0x2 ;  /* 0x0000000a87867c11 */ /* 0x000fe4000f8410ff */
[----:B------:R-:W-:Y:S02]  /*cf60*/  LEA.HI.X.SX32 R144, R130, UR7, 0x1, P0 ;  /* 0x0000000782907c11 */ /* 0x000fe400080f0eff */
[----:B------:R-:W-:-:S02]  /*cf70*/  LEA R130, P0, R141, UR10, 0x2 ;  /* 0x0000000a8d827c11 */ /* 0x000fc4000f8010ff */
[----:B------:R-:W-:Y:S01]  /*cf80*/  LEA.HI.X R133, R139, UR11, R142, 0x2, P1 ;  /* 0x0000000b8b857c11 */ /* 0x000fe200088f148e */
[----:B------:R-:W-:Y:S01]  /*cf90*/  VIADD R139, R17, 0xb4 ;  /* 0x000000b4118b7836 */ /* 0x000fe20000000000 */
[----:B------:R-:W-:Y:S02]  /*cfa0*/  LEA.HI.X R137, R137, UR11, R138, 0x2, P3 ;  /* 0x0000000b89897c11 */ /* 0x000fe400098f148a */
[----:B------:R-:W-:Y:S02]  /*cfb0*/  LEA.HI.X R135, R135, UR11, R140, 0x2, P2 ;  /* 0x0000000b87877c11 */ /* 0x000fe400090f148c */
[C---:B------:R-:W-:Y:S02]  /*cfc0*/  IADD3 R138, R17.reuse, 0xb0, RZ ;  /* 0x000000b0118a7810 */ /* 0x040fe40007ffe0ff */
[----:B------:R-:W-:Y:S02]  /*cfd0*/  IADD3 R140, R17, 0xb8, RZ ;  /* 0x000000b8118c7810 */ /* 0x000fe40007ffe0ff */
[----:B------:R-:W-:-:S02]  /*cfe0*/  LEA.HI.X R131, R141, UR11, R144, 0x2, P0 ;  /* 0x0000000b8d837c11 */ /* 0x000fc400080f1490 */
[----:B------:R-:W-:Y:S02]  /*cff0*/  IADD3 R17, R17, 0xbc, RZ ;  /* 0x000000bc11117810 */ /* 0x000fe40007ffe0ff */
[----:B------:R-:W-:Y:S01]  /*d000*/  IADD3 R147, P0, R138, UR4, RZ ;  /* 0x000000048a937c10 */ /* 0x000fe2000ff1e0ff */
[----:B------:R-:W-:Y:S01]  /*d010*/  STG.E desc[UR8][R130.64], R42 ;  /* 0x0000002a82007986 */ /* 0x000fe2000c101908 */
[----:B------:R-:W-:Y:S02]  /*d020*/  IADD3 R141, P1, R139, UR4, RZ ;  /* 0x000000048b8d7c10 */ /* 0x000fe4000ff3e0ff */
[----:B------:R-:W-:Y:S01]  /*d030*/  IADD3 R143, P2, R140, UR4, RZ ;  /* 0x000000048c8f7c10 */ /* 0x000fe2000ff5e0ff */
[----:B------:R-:W-:Y:S01]  /*d040*/  STG.E desc[UR8][R132.64], R43 ;  /* 0x0000002b84007986 */ /* 0x000fe2000c101908 */
[----:B------:R-:W-:Y:S02]  /*d050*/  IADD3 R145, P3, R17, UR4, RZ ;  /* 0x0000000411917c10 */ /* 0x000fe4000ff7e0ff */
[----:B------:R-:W-:Y:S01]  /*d060*/  LEA.HI.X.SX32 R152, R138, UR7, 0x1, P0 ;  /* 0x000000078a987c11 */ /* 0x000fe200080f0eff */
[----:B------:R-:W-:Y:S01]  /*d070*/  STG.E desc[UR8][R134.64], R44 ;  /* 0x0000002c86007986 */ /* 0x000fe2000c101908 */
[----:B------:R-:W-:-:S02]  /*d080*/  LEA.HI.X.SX32 R150, R139, UR7, 0x1, P1 ;  /* 0x000000078b967c11 */ /* 0x000fc400088f0eff */
[----:B------:R-:W-:Y:S01]  /*d090*/  LEA.HI.X.SX32 R148, R140, UR7, 0x1, P2 ;  /* 0x000000078c947c11 */ /* 0x000fe200090f0eff */
[----:B------:R-:W-:Y:S01]  /*d0a0*/  STG.E desc[UR8][R136.64], R45 ;  /* 0x0000002d88007986 */ /* 0x000fe2000c101908 */
[----:B------:R-:W-:Y:S02]  /*d0b0*/  LEA R138, P0, R147, UR10, 0x2 ;  /* 0x0000000a938a7c11 */ /* 0x000fe4000f8010ff */
[----:B------:R-:W-:Y:S02]  /*d0c0*/  LEA R140, P1, R141, UR10, 0x2 ;  /* 0x0000000a8d8c7c11 */ /* 0x000fe4000f8210ff */
[----:B------:R-:W-:Y:S02]  /*d0d0*/  LEA.HI.X.SX32 R146, R17, UR7, 0x1, P3 ;  /* 0x0000000711927c11 */ /* 0x000fe400098f0eff */
        /* <DEDUP_REMOVED lines=11> */
.L_x_26203:
        /* <DEDUP_REMOVED lines=15> */
.L_x_30020:


//--------------------- .text._ZN4vllm25paged_attention_v2_kernelIffLi128ELi32ELi128ELNS_18Fp8KVCacheDataTypeE0ELb0ELi512EEEvPfS2_PT_PKS3_PKT0_S9_ifPKiSB_iPKfiiiSD_SD_iiiii --------------------------
	.section	.text._ZN4vllm25paged_attention_v2_kernelIffLi128ELi32ELi128ELNS_18Fp8KVCacheDataTypeE0ELb0ELi512EEEvPfS2_PT_PKS3_PKT0_S9_ifPKiSB_iPKfiiiSD_SD_iiiii,"ax",@progbits
	.align	128
        .global         _ZN4vllm25paged_attention_v2_kernelIffLi128ELi32ELi128ELNS_18Fp8KVCacheDataTypeE0ELb0ELi512EEEvPfS2_PT_PKS3_PKT0_S9_ifPKiSB_iPKfiiiSD_SD_iiiii
        .type           _ZN4vllm25paged_attention_v2_kernelIffLi128ELi32ELi128ELNS_18Fp8KVCacheDataTypeE0ELb0ELi512EEEvPfS2_PT_PKS3_PKT0_S9_ifPKiSB_iPKfiiiSD_SD_iiiii,@function
        .size           _ZN4vllm25paged_attention_v2_kernelIffLi128ELi32ELi128ELNS_18Fp8KVCacheDataTypeE0ELb0ELi512EEEvPfS2_PT_PKS3_PKT0_S9_ifPKiSB_iPKfiiiSD_SD_iiiii,(.L_x_30021 - _ZN4vllm25paged_attention_v2_kernelIffLi128ELi32ELi128ELNS_18Fp8KVCacheDataTypeE0ELb0ELi512EEEvPfS2_PT_PKS3_PKT0_S9_ifPKiSB_iPKfiiiSD_SD_iiiii)
        .other          _ZN4vllm25paged_attention_v2_kernelIffLi128ELi32ELi128ELNS_18Fp8KVCacheDataTypeE0ELb0ELi512EEEvPfS2_PT_PKS3_PKT0_S9_ifPKiSB_iPKfiiiSD_SD_iiiii,@"STO_CUDA_ENTRY STV_DEFAULT"
_ZN4vllm25paged_attention_v2_kernelIffLi128ELi32ELi128ELNS_18Fp8KVCacheDataTypeE0ELb0ELi512EEEvPfS2_PT_PKS3_PKT0_S9_ifPKiSB_iPKfiiiSD_SD_iiiii:
.text._ZN4vllm25paged_attention_v2_kernelIffLi128ELi32ELi128ELNS_18Fp8KVCacheDataTypeE0ELb0ELi512EEEvPfS2_PT_PKS3_PKT0_S9_ifPKiSB_iPKfiiiSD_SD_iiiii:
        /* <DEDUP_REMOVED lines=40> */
[----:B------:R-:W-:-:S04]  /*0280*/  USHF.R.S32.HI UR5, URZ, 0x5, UR5 ;  /* 0x000000053f057899 */ /* 0x000fc80008011405 */
[----:B------:R-:W-:Y:S01]  /*0290*/  IADD3 R0, -R5, RZ, RZ ;  /* 0x000000ff05007210 */ /* 0x000fe20007ffe1ff */
[----:B------:R-:W-:-:S04]  /*02a0*/  UISETP.LT.AND UP0, UPT, UR5, UR4, UPT ;  /* 0x000000040500728c */ /* 0x000fc8000bf01270 */
        /* <DEDUP_REMOVED lines=50> */
[----:B------:R-:W-:Y:S01]  /*05d0*/  VIMNMX R2, R7, -0x60, !PT ;  /* 0xffffffa007027848 */ /* 0x000fe20007fe0100 */
        /* <DEDUP_REMOVED lines=24> */
.L_x_26208:
        /* <DEDUP_REMOVED lines=9> */
.L_x_26207:
[----:B------:R-:W-:Y:S05]  /*07f0*/  BSYNC B1 ;  /* 0x0000000000017941 */ /* 0x000fea0003800000 */
.L_x_26206:
        /* <DEDUP_REMOVED lines=10> */
[----:B-1----:R-:W-:-:S04]  /*08a0*/  LEA R6, P0, R5, R24, 0x2 ;  /* 0x0000001805067211 */ /* 0x002fc800078010ff */
[----:B------:R-:W-:Y:S02]  /*08b0*/  LEA.HI.X R25, R5, R25, R10, 0x2, P0 ;  /* 0x0000001905197211 */ /* 0x000fe400000f140a */
[----:B------:R-:W-:-:S07]  /*08c0*/  IADD3 R5, R2, 0x1000, RZ ;  /* 0x0000100002057810 */ /* 0x000fce0007ffe0ff */
.L_x_26209:
        /* <DEDUP_REMOVED lines=17> */
.L_x_26205:
[----:B------:R-:W-:Y:S05]  /*09e0*/  BSYNC B0 ;  /* 0x0000000000007941 */ /* 0x000fea0003800000 */
.L_x_26204:
        /* <DEDUP_REMOVED lines=18> */
[----:B------:R-:W0:Y:S01]  /*0b10*/  S2UR UR8, SR_CgaCtaId ;  /* 0x00000000000879c3 */ /* 0x000e220000008800 */
[----:B------:R-:W-:Y:S01]  /*0b20*/  UMOV UR7, 0x400 ;  /* 0x0000040000077882 */ /* 0x000fe20000000000 */
[----:B-----5:R-:W-:Y:S02]  /*0b30*/  FSETP.NEU.FTZ.AND P0, PT, R155, RZ, PT ;  /* 0x000000ff9b00720b */ /* 0x020fe40003f1d000 */
[----:B------:R-:W-:-:S04]  /*0b40*/  SHF.L.U32 R3, R153, 0x2, RZ ;  /* 0x0000000299037819 */ /* 0x000fc800000006ff */
[----:B------:R-:W1:Y:S01]  /*0b50*/  LDC R4, c[0x0][0x26c] ;  /* 0x00009b00ff047b82 */ /* 0x000e620000000800 */
[----:B0-----:R-:W-:-:S09]  /*0b60*/  ULEA UR7, UR8, UR7, 0x18 ;  /* 0x0000000708077291 */ /* 0x001fd2000f8ec03f */
[----:B------:R-:W0:Y:S04]  /*0b70*/  LDS.128 R8, [UR7] ;  /* 0x00000007ff087984 */ /* 0x000e280008000c00 */
        /* <DEDUP_REMOVED lines=33> */
[----:B------:R-:W-:Y:S02]  /*0d90*/  IADD3 R156, P1, R2, R3, RZ ;  /* 0x00000003029c7210 */ /* 0x000fe40007f3e0ff */
[----:B------:R-:W-:-:S04]  /*0da0*/  SHF.R.S32.HI R3, RZ, 0x1f, R3 ;  /* 0x0000001fff037819 */ /* 0x000fc80000011403 */
[----:B------:R-:W-:Y:S02]  /*0db0*/  LEA.HI.X.SX32 R157, R2, R3, 0x1, P1 ;  /* 0x00000003029d7211 */ /* 0x000fe400008f0eff */
[----:B-1----:R-:W-:Y:S01]  /*0dc0*/  SHF.R.S32.HI R3, RZ, 0x1f, R4 ;  /* 0x0000001fff037819 */ /* 0x002fe20000011404 */
[----:B--234-:R-:W-:Y:S06]  /*0dd0*/  @P0 BRA `(.L_x_26212) ;  /* 0x0000000c000c0947 */ /* 0x01cfec0003800000 */
[----:B------:R-:W-:Y:S01]  /*0de0*/  BSSY B1, `(.L_x_26213) ;  /* 0x00000c1000017945 */ /* 0x000fe20003800000 */
[----:B------:R-:W-:Y:S01]  /*0df0*/  IMAD.MOV.U32 R2, RZ, RZ, -0x800001 ;  /* 0xff7fffffff027424 */ /* 0x000fe200078e00ff */
[----:B------:R-:W-:-:S07]  /*0e00*/  MOV R154, R152 ;  /* 0x00000098009a7202 */ /* 0x000fce0000000f00 */
.L_x_26214:
        /* <DEDUP_REMOVED lines=13> */
[----:B------:R-:W0:Y:S04]  /*0ee0*/  LDG.E.128.CONSTANT R140, desc[UR10][R158.64] ;  /* 0x0000000a9e8c7981 */ /* 0x000e28000c1e9d00 */
[----:B------:R-:W3:Y:S04]  /*0ef0*/  LDG.E.128.CONSTANT R136, desc[UR10][R158.64+0x400] ;  /* 0x0004000a9e887981 */ /* 0x000ee8000c1e9d00 */
[----:B------:R-:W4:Y:S01]  /*0f00*/  LDG.E.128.CONSTANT R148, desc[UR10][R158.64+0xa00] ;  /* 0x000a000a9e947981 */ /* 0x000f22000c1e9d00 */
[----:B--2---:R-:W-:Y:S01]  /*0f10*/  FMUL.FTZ R145, R12, R4 ;  /* 0x000000040c917220 */ /* 0x004fe20000410000 */
[----:B------:R-:W-:Y:S01]  /*0f20*/  FMUL.FTZ R155, R14, R6 ;  /* 0x000000060e9b7220 */ /* 0x000fe20000410000 */
[----:B------:R-:W-:Y:S01]  /*0f30*/  FMUL.FTZ R4, R13, R5 ;  /* 0x000000050d047220 */ /* 0x000fe20000410000 */
[----:B------:R-:W-:Y:S01]  /*0f40*/  FMUL.FTZ R6, R15, R7 ;  /* 0x000000070f067220 */ /* 0x000fe20000410000 */
[----:B0-----:R-:W-:Y:S01]  /*0f50*/  FFMA.FTZ R145, R8, R140, R145 ;  /* 0x0000008c08917223 */ /* 0x001fe20000010091 */
[----:B------:R-:W-:Y:S01]  /*0f60*/  FFMA.FTZ R155, R10, R142, R155 ;  /* 0x0000008e0a9b7223 */ /* 0x000fe2000001009b */
[----:B------:R-:W-:Y:S01]  /*0f70*/  FFMA.FTZ R4, R9, R141, R4 ;  /* 0x0000008d09047223 */ /* 0x000fe20000010004 */
[----:B------:R-:W-:-:S02]  /*0f80*/  FFMA.FTZ R160, R11, R143, R6 ;  /* 0x0000008f0ba07223 */ /* 0x000fc40000010006 */
[----:B------:R-:W2:Y:S01]  /*0f90*/  LDG.E.128.CONSTANT R140, desc[UR10][R158.64+0x600] ;  /* 0x0006000a9e8c7981 */ /* 0x000ea2000c1e9d00 */
[----:B---3--:R-:W-:Y:S01]  /*0fa0*/  FFMA.FTZ R161, R16, R136, R145 ;  /* 0x0000008810a17223 */ /* 0x008fe20000010091 */
[----:B------:R-:W-:Y:S02]  /*0fb0*/  FFMA.FTZ R136, R17, R137, R4 ;  /* 0x0000008911887223 */ /* 0x000fe40000010004 */
[----:B------:R-:W3:Y:S04]  /*0fc0*/  LDG.E.128.CONSTANT R144, desc[UR10][R158.64+0x800] ;  /* 0x0008000a9e907981 */ /* 0x000ee8000c1e9d00 */
[----:B------:R-:W5:Y:S01]  /*0fd0*/  LDG.E.128.CONSTANT R4, desc[UR10][R158.64+0xc00] ;  /* 0x000c000a9e047981 */ /* 0x000f62000c1e9d00 */
[----:B------:R-:W-:Y:S01]  /*0fe0*/  FFMA.FTZ R155, R18, R138, R155 ;  /* 0x0000008a129b7223 */ /* 0x000fe2000001009b */
[----:B------:R-:W-:Y:S01]  /*0ff0*/  FFMA.FTZ R160, R19, R139, R160 ;  /* 0x0000008b13a07223 */ /* 0x000fe200000100a0 */
[----:B--2---:R-:W-:Y:S01]  /*1000*/  FFMA.FTZ R161, R20, R140, R161 ;  /* 0x0000008c14a17223 */ /* 0x004fe200000100a1 */
[----:B------:R-:W-:Y:S01]  /*1010*/  FFMA.FTZ R136, R21, R141, R136 ;  /* 0x0000008d15887223 */ /* 0x000fe20000010088 */
[----:B------:R-:W-:Y:S01]  /*1020*/  FFMA.FTZ R155, R22, R142, R155 ;  /* 0x0000008e169b7223 */ /* 0x000fe2000001009b */
[----:B------:R-:W-:-:S02]  /*1030*/  FFMA.FTZ R160, R23, R143, R160 ;  /* 0x0000008f17a07223 */ /* 0x000fc400000100a0 */
[----:B------:R-:W2:Y:S01]  /*1040*/  LDG.E.128.CONSTANT R140, desc[UR10][R158.64+0xe00] ;  /* 0x000e000a9e8c7981 */ /* 0x000ea2000c1e9d00 */
[----:B---3--:R-:W-:Y:S01]  /*1050*/  FFMA.FTZ R161, R24, R144, R161 ;  /* 0x0000009018a17223 */ /* 0x008fe200000100a1 */
[----:B------:R-:W-:Y:S01]  /*1060*/  FFMA.FTZ R136, R25, R145, R136 ;  /* 0x0000009119887223 */ /* 0x000fe20000010088 */
[----:B------:R-:W-:Y:S01]  /*1070*/  FFMA.FTZ R155, R26, R146, R155 ;  /* 0x000000921a9b7223 */ /* 0x000fe2000001009b */
[----:B------:R-:W-:Y:S02]  /*1080*/  FFMA.FTZ R160, R27, R147, R160 ;  /* 0x000000931ba07223 */ /* 0x000fe400000100a0 */
[----:B------:R-:W3:Y:S01]  /*1090*/  LDG.E.128.CONSTANT R144, desc[UR10][R158.64+0x1000] ;  /* 0x0010000a9e907981 */ /* 0x000ee2000c1e9d00 */
[----:B----4-:R-:W-:Y:S01]  /*10a0*/  FFMA.FTZ R161, R28, R148, R161 ;  /* 0x000000941ca17223 */ /* 0x010fe200000100a1 */
[----:B------:R-:W-:Y:S01]  /*10b0*/  FFMA.FTZ R136, R29, R149, R136 ;  /* 0x000000951d887223 */ /* 0x000fe20000010088 */
[----:B------:R-:W-:Y:S01]  /*10c0*/  FFMA.FTZ R155, R30, R150, R155 ;  /* 0x000000961e9b7223 */ /* 0x000fe2000001009b */
[----:B------:R-:W-:-:S02]  /*10d0*/  FFMA.FTZ R160, R31, R151, R160 ;  /* 0x000000971fa07223 */ /* 0x000fc400000100a0 */
[----:B------:R-:W4:Y:S01]  /*10e0*/  LDG.E.128.CONSTANT R148, desc[UR10][R158.64+0x1200] ;  /* 0x0012000a9e947981 */ /* 0x000f22000c1e9d00 */
[----:B-----5:R-:W-:Y:S01]  /*10f0*/  FFMA.FTZ R161, R32, R4, R161 ;  /* 0x0000000420a17223 */ /* 0x020fe200000100a1 */
[----:B------:R-:W-:Y:S02]  /*1100*/  FFMA.FTZ R4, R33, R5, R136 ;  /* 0x0000000521047223 */ /* 0x000fe40000010088 */
        /* <DEDUP_REMOVED lines=86> */
[----:B------:R-:W-:Y:S01]  /*1670*/  FFMA.FTZ R160, R103, R143, R160 ;  /* 0x0000008f67a07223 */ /* 0x000fe200000100a0 */
[----:B---3--:R-:W-:Y:S01]  /*1680*/  FFMA.FTZ R161, R104, R144, R161 ;  /* 0x0000009068a17223 */ /* 0x008fe200000100a1 */
[----:B------:R-:W-:Y:S01]  /*1690*/  FFMA.FTZ R4, R105, R145, R4 ;  /* 0x0000009169047223 */ /* 0x000fe20000010004 */
[----:B------:R-:W-:Y:S01]  /*16a0*/  FFMA.FTZ R155, R106, R146, R155 ;  /* 0x000000926a9b7223 */ /* 0x000fe2000001009b */
[----:B------:R-:W-:-:S02]  /*16b0*/  FFMA.FTZ R160, R107, R147, R160 ;  /* 0x000000936ba07223 */ /* 0x000fc400000100a0 */
[----:B------:R-:W2:Y:S01]  /*16c0*/  LDG.E.128.CONSTANT R144, desc[UR10][R158.64+0x3c00] ;  /* 0x003c000a9e907981 */ /* 0x000ea2000c1e9d00 */
[----:B----4-:R-:W-:Y:S01]  /*16d0*/  FFMA.FTZ R161, R108, R148, R161 ;  /* 0x000000946ca17223 */ /* 0x010fe200000100a1 */
[----:B------:R-:W-:Y:S01]  /*16e0*/  FFMA.FTZ R140, R109, R149, R4 ;  /* 0x000000956d8c7223 */ /* 0x000fe20000010004 */
[----:B------:R-:W-:Y:S01]  /*16f0*/  FFMA.FTZ R141, R110, R150, R155 ;  /* 0x000000966e8d7223 */ /* 0x000fe2000001009b */
[----:B------:R-:W-:Y:S01]  /*1700*/  FFMA.FTZ R142, R111, R151, R160 ;  /* 0x000000976f8e7223 */ /* 0x000fe200000100a0 */
[----:B------:R-:W3:Y:S01]  /*1710*/  LDG.E.128.CONSTANT R4, desc[UR10][R158.64+0x3600] ;  /* 0x0036000a9e047981 */ /* 0x000ee2000c1e9d00 */
[----:B-----5:R-:W-:Y:S01]  /*1720*/  FFMA.FTZ R155, R112, R136, R161 ;  /* 0x00000088709b7223 */ /* 0x020fe200000100a1 */
[----:B------:R-:W-:Y:S01]  /*1730*/  FFMA.FTZ R160, R113, R137, R140 ;  /* 0x0000008971a07223 */ /* 0x000fe2000001008c */
[----:B------:R-:W-:Y:S01]  /*1740*/  FFMA.FTZ R161, R114, R138, R141 ;  /* 0x0000008a72a17223 */ /* 0x000fe2000001008d */
[----:B------:R-:W-:Y:S01]  /*1750*/  FFMA.FTZ R162, R115, R139, R142 ;  /* 0x0000008b73a27223 */ /* 0x000fe2000001008e */
[----:B------:R-:W4:Y:S04]  /*1760*/  LDG.E.128.CONSTANT R148, desc[UR10][R158.64+0x3e00] ;  /* 0x003e000a9e947981 */ /* 0x000f28000c1e9d00 */
[----:B------:R-:W5:Y:S04]  /*1770*/  LDG.E.128.CONSTANT R136, desc[UR10][R158.64+0x3800] ;  /* 0x0038000a9e887981 */ /* 0x000f68000c1e9d00 */
[----:B------:R-:W2:Y:S01]  /*1780*/  LDG.E.128.CONSTANT R140, desc[UR10][R158.64+0x3a00] ;  /* 0x003a000a9e8c7981 */ /* 0x000ea2000c1e9d00 */
[----:B------:R-:W0:Y:S01]  /*1790*/  S2UR UR8, SR_CgaCtaId ;  /* 0x00000000000879c3 */ /* 0x000e220000008800 */
[----:B------:R-:W-:-:S02]  /*17a0*/  UMOV UR7, 0x400 ;  /* 0x0000040000077882 */ /* 0x000fc40000000000 */
[----:B------:R-:W-:-:S04]  /*17b0*/  UIADD3 UR7, UR7, 0x220, URZ ;  /* 0x0000022007077890 */ /* 0x000fc8000fffe03f */
[----:B0-----:R-:W-:Y:S01]  /*17c0*/  ULEA UR7, UR8, UR7, 0x18 ;  /* 0x0000000708077291 */ /* 0x001fe2000f8ec03f */
[----:B---3--:R-:W-:Y:S01]  /*17d0*/  FFMA.FTZ R155, R116, R4, R155 ;  /* 0x00000004749b7223 */ /* 0x008fe2000001009b */
[----:B------:R-:W-:Y:S01]  /*17e0*/  FFMA.FTZ R160, R117, R5, R160 ;  /* 0x0000000575a07223 */ /* 0x000fe200000100a0 */
[----:B------:R-:W-:Y:S01]  /*17f0*/  FFMA.FTZ R161, R118, R6, R161 ;  /* 0x0000000676a17223 */ /* 0x000fe200000100a1 */
[----:B------:R-:W-:Y:S01]  /*1800*/  FFMA.FTZ R162, R119, R7, R162 ;  /* 0x0000000777a27223 */ /* 0x000fe200000100a2 */
[----:B-----5:R-:W-:Y:S01]  /*1810*/  FFMA.FTZ R155, R120, R136, R155 ;  /* 0x00000088789b7223 */ /* 0x020fe2000001009b */
[----:B------:R-:W-:Y:S01]  /*1820*/  FFMA.FTZ R160, R121, R137, R160 ;  /* 0x0000008979a07223 */ /* 0x000fe200000100a0 */
[----:B------:R-:W-:Y:S02]  /*1830*/  FFMA.FTZ R161, R122, R138, R161 ;  /* 0x0000008a7aa17223 */ /* 0x000fe400000100a1 */
        /* <DEDUP_REMOVED lines=11> */
[----:B------:R-:W-:-:S02]  /*18f0*/  FFMA.FTZ R150, R134, R150, R161 ;  /* 0x0000009686967223 */ /* 0x000fc400000100a1 */
[----:B------:R-:W-:Y:S01]  /*1900*/  FADD.FTZ R149, R148, R149 ;  /* 0x0000009594957221 */ /* 0x000fe20000010000 */
[----:B------:R-:W-:-:S03]  /*1910*/  FFMA.FTZ R4, R135, R151, R162 ;  /* 0x0000009787047223 */ /* 0x000fc600000100a2 */
[----:B------:R-:W-:Y:S01]  /*1920*/  FADD.FTZ R149, R150, R149 ;  /* 0x0000009596957221 */ /* 0x000fe20000010000 */
[----:B------:R-:W-:-:S03]  /*1930*/  LEA R6, R154, R153, 0x5 ;  /* 0x000000999a067211 */ /* 0x000fc600078e28ff */
[----:B------:R-:W-:Y:S01]  /*1940*/  FADD.FTZ R4, R4, R149 ;  /* 0x0000009504047221 */ /* 0x000fe20000010000 */
[C---:B------:R-:W-:Y:S01]  /*1950*/  ISETP.GE.AND P0, PT, R6.reuse, UR16, PT ;  /* 0x0000001006007c0c */ /* 0x040fe2000bf06270 */
[----:B------:R-:W-:Y:S02]  /*1960*/  VIADD R5, R6, -UR17 ;  /* 0x8000001106057c36 */ /* 0x000fe40008000000 */
[----:B------:R-:W-:-:S03]  /*1970*/  FFMA.FTZ R7, R4, UR9, RZ ;  /* 0x0000000904077c23 */ /* 0x000fc600080100ff */
[----:B------:R-:W-:Y:S02]  /*1980*/  LEA R5, R5, UR7, 0x2 ;  /* 0x0000000705057c11 */ /* 0x000fe4000f8e10ff */
[----:B------:R-:W-:Y:S02]  /*1990*/  FSEL R4, R7, RZ, !P0 ;  /* 0x000000ff07047208 */ /* 0x000fe40004000000 */
[----:B------:R-:W-:-:S03]  /*19a0*/  IADD3 R154, R154, 0x4, RZ ;  /* 0x000000049a9a7810 */ /* 0x000fc60007ffe0ff */
[----:B------:R1:W-:Y:S01]  /*19b0*/  STS [R5], R4 ;  /* 0x0000000405007388 */ /* 0x0003e20000000800 */
[----:B------:R-:W-:Y:S02]  /*19c0*/  ISETP.GE.AND P1, PT, R154, UR4, PT ;  /* 0x000000049a007c0c */ /* 0x000fe4000bf26270 */
[----:B------:R-:W-:-:S11]  /*19d0*/  @!P0 FMNMX.FTZ R2, R2, R7, !PT ;  /* 0x0000000702028209 */ /* 0x000fd60007810000 */
[----:B-1----:R-:W-:Y:S05]  /*19e0*/  @!P1 BRA `(.L_x_26214) ;  /* 0xfffffff400089947 */ /* 0x002fea000383ffff */
[----:B------:R-:W-:Y:S05]  /*19f0*/  BSYNC B1 ;  /* 0x0000000000017941 */ /* 0x000fea0003800000 */
.L_x_26213:
[----:B------:R-:W-:Y:S05]  /*1a00*/  BRA `(.L_x_26211) ;  /* 0x0000000c00187947 */ /* 0x000fea0003800000 */
.L_x_26212:
[----:B------:R-:W-:Y:S01]  /*1a10*/  IMAD.MOV.U32 R2, RZ, RZ, -0x800001 ;  /* 0xff7fffffff027424 */ /* 0x000fe200078e00ff */
[----:B------:R-:W-:-:S07]  /*1a20*/  MOV R154, R152 ;  /* 0x00000098009a7202 */ /* 0x000fce0000000f00 */
.L_x_26215:
[----:B------:R-:W-:-:S04]  /*1a30*/  IADD3 R4, P0, R154, UR5, RZ ;  /* 0x000000059a047c10 */ /* 0x000fc8000ff1e0ff */
[----:B------:R-:W-:Y:S02]  /*1a40*/  LEA.HI.X.SX32 R5, R154, UR18, 0x1, P0 ;  /* 0x000000129a057c11 */ /* 0x000fe400080f0eff */
[----:B------:R-:W-:-:S04]  /*1a50*/  LEA R136, P0, R4, UR20, 0x2 ;  /* 0x0000001404887c11 */ /* 0x000fc8000f8010ff */
[----:B------:R-:W-:-:S05]  /*1a60*/  LEA.HI.X R137, R4, UR21, R5, 0x2, P0 ;  /* 0x0000001504897c11 */ /* 0x000fca00080f1405 */
[----:B------:R-:W2:Y:S01]  /*1a70*/  LDG.E.CONSTANT R136, desc[UR10][R136.64] ;  /* 0x0000000a88887981 */ /* 0x000ea2000c1e9900 */
[----:B------:R-:W-:Y:S02]  /*1a80*/  MOV R5, R157 ;  /* 0x0000009d00057202 */ /* 0x000fe40000000f00 */
[----:B--2---:R-:W-:-:S05]  /*1a90*/  SHF.R.S32.HI R4, RZ, 0x1f, R136 ;  /* 0x0000001fff047819 */ /* 0x004fca0000011488 */
[----:B------:R-:W-:Y:S02]  /*1aa0*/  IMAD R6, R4, UR22, RZ ;  /* 0x0000001604067c24 */ /* 0x000fe4000f8e02ff */
[----:B------:R-:W-:Y:S02]  /*1ab0*/  IMAD.MOV.U32 R4, RZ, RZ, R156 ;  /* 0x000000ffff047224 */ /* 0x000fe400078e009c */
[C---:B------:R-:W-:Y:S02]  /*1ac0*/  IMAD R7, R136.reuse, R3, R6 ;  /* 0x0000000388077224 */ /* 0x040fe400078e0206 */
[----:B------:R-:W-:-:S04]  /*1ad0*/  IMAD.WIDE.U32 R4, R136, UR22, R4 ;  /* 0x0000001688047c25 */ /* 0x000fc8000f8e0004 */
[----:B------:R-:W-:Y:S01]  /*1ae0*/  IMAD.IADD R5, R5, 0x1, R7 ;  /* 0x0000000105057824 */ /* 0x000fe200078e0207 */
[----:B------:R-:W-:-:S04]  /*1af0*/  LEA R158, P0, R4, UR24, 0x2 ;  /* 0x00000018049e7c11 */ /* 0x000fc8000f8010ff */
        /* <DEDUP_REMOVED lines=14> */
[----:B------:R-:W2:Y:S01]  /*1be0*/  LDG.E.128.CONSTANT R140, desc[UR10][R158.64+0x800] ;  /* 0x0008000a9e8c7981 */ /* 0x000ea2000c1e9d00 */
[----:B------:R-:W-:Y:S01]  /*1bf0*/  FFMA.FTZ R4, R17, R145, R4 ;  /* 0x0000009111047223 */ /* 0x000fe20000010004 */
[----:B------:R-:W-:Y:S01]  /*1c00*/  FFMA.FTZ R5, R18, R146, R5 ;  /* 0x0000009212057223 */ /* 0x000fe20000010005 */
[----:B------:R-:W-:Y:S01]  /*1c10*/  FFMA.FTZ R160, R19, R147, R6 ;  /* 0x0000009313a07223 */ /* 0x000fe20000010006 */
[----:B----4-:R-:W-:Y:S01]  /*1c20*/  FFMA.FTZ R161, R20, R136, R149 ;  /* 0x0000008814a17223 */ /* 0x010fe20000010095 */
[----:B------:R-:W3:Y:S01]  /*1c30*/  LDG.E.128.CONSTANT R144, desc[UR10][R158.64+0xa00] ;  /* 0x000a000a9e907981 */ /* 0x000ee2000c1e9d00 */
[----:B------:R-:W-:-:S03]  /*1c40*/  FFMA.FTZ R136, R21, R137, R4 ;  /* 0x0000008915887223 */ /* 0x000fc60000010004 */
[----:B------:R-:W4:Y:S01]  /*1c50*/  LDG.E.128.CONSTANT R148, desc[UR10][R158.64+0xc00] ;  /* 0x000c000a9e947981 */ /* 0x000f22000c1e9d00 */
[----:B------:R-:W-:-:S03]  /*1c60*/  FFMA.FTZ R137, R22, R138, R5 ;  /* 0x0000008a16897223 */ /* 0x000fc60000010005 */
[----:B------:R-:W5:Y:S01]  /*1c70*/  LDG.E.128.CONSTANT R4, desc[UR10][R158.64+0xe00] ;  /* 0x000e000a9e047981 */ /* 0x000f62000c1e9d00 */
[----:B------:R-:W-:Y:S01]  /*1c80*/  FFMA.FTZ R160, R23, R139, R160 ;  /* 0x0000008b17a07223 */ /* 0x000fe200000100a0 */
        /* <DEDUP_REMOVED lines=8> */
[----:B------:R-:W-:Y:S01]  /*1d10*/  FFMA.FTZ R160, R31, R147, R160 ;  /* 0x000000931fa07223 */ /* 0x000fe200000100a0 */
[----:B----4-:R-:W-:Y:S01]  /*1d20*/  FFMA.FTZ R161, R32, R148, R161 ;  /* 0x0000009420a17223 */ /* 0x010fe200000100a1 */
[----:B------:R-:W3:Y:S01]  /*1d30*/  LDG.E.128.CONSTANT R144, desc[UR10][R158.64+0x1200] ;  /* 0x0012000a9e907981 */ /* 0x000ee2000c1e9d00 */
[----:B------:R-:W-:Y:S01]  /*1d40*/  FFMA.FTZ R136, R33, R149, R136 ;  /* 0x0000009521887223 */ /* 0x000fe20000010088 */
[----:B------:R-:W-:Y:S01]  /*1d50*/  FFMA.FTZ R137, R34, R150, R137 ;  /* 0x0000009622897223 */ /* 0x000fe20000010089 */
[----:B------:R-:W-:Y:S01]  /*1d60*/  FFMA.FTZ R160, R35, R151, R160 ;  /* 0x0000009723a07223 */ /* 0x000fe200000100a0 */
[----:B-----5:R-:W-:Y:S01]  /*1d70*/  FFMA.FTZ R161, R36, R4, R161 ;  /* 0x0000000424a17223 */ /* 0x020fe200000100a1 */
[----:B------:R-:W4:Y:S01]  /*1d80*/  LDG.E.128.CONSTANT R148, desc[UR10][R158.64+0x1400] ;  /* 0x0014000a9e947981 */ /* 0x000f22000c1e9d00 */
[----:B------:R-:W-:Y:S01]  /*1d90*/  FFMA.FTZ R4, R37, R5, R136 ;  /* 0x0000000525047223 */ /* 0x000fe20000010088 */
[----:B------:R-:W-:-:S02]  /*1da0*/  FFMA.FTZ R5, R38, R6, R137 ;  /* 0x0000000626057223 */ /* 0x000fc40000010089 */
        /* <DEDUP_REMOVED lines=12> */
[----:B----4-:R-:W-:Y:S01]  /*1e70*/  FFMA.FTZ R161, R48, R148, R161 ;  /* 0x0000009430a17223 */ /* 0x010fe200000100a1 */
[----:B------:R-:W-:Y:S01]  /*1e80*/  FFMA.FTZ R4, R49, R149, R4 ;  /* 0x0000009531047223 */ /* 0x000fe20000010004 */
[----:B------:R-:W-:Y:S01]  /*1e90*/  FFMA.FTZ R5, R50, R150, R5 ;  /* 0x0000009632057223 */ /* 0x000fe20000010005 */
[----:B------:R-:W-:Y:S01]  /*1ea0*/  FFMA.FTZ R160, R51, R151, R160 ;  /* 0x0000009733a07223 */ /* 0x000fe200000100a0 */
[----:B-----5:R-:W-:Y:S01]  /*1eb0*/  FFMA.FTZ R161, R52, R136, R161 ;  /* 0x0000008834a17223 */ /* 0x020fe200000100a1 */
[----:B------:R-:W4:Y:S01]  /*1ec0*/  LDG.E.128.CONSTANT R148, desc[UR10][R158.64+0x1c00] ;  /* 0x001c000a9e947981 */ /* 0x000f22000c1e9d00 */
[----:B------:R-:W-:Y:S01]  /*1ed0*/  FFMA.FTZ R136, R53, R137, R4 ;  /* 0x0000008935887223 */ /* 0x000fe20000010004 */
[----:B------:R-:W-:Y:S02]  /*1ee0*/  FFMA.FTZ R137, R54, R138, R5 ;  /* 0x0000008a36897223 */ /* 0x000fe40000010005 */
[----:B------:R-:W5:Y:S01]  /*1ef0*/  LDG.E.128.CONSTANT R4, desc[UR10][R158.64+0x1e00] ;  /* 0x001e000a9e047981 */ /* 0x000f62000c1e9d00 */
        /* <DEDUP_REMOVED lines=57> */
[----:B------:R-:W-:Y:S01]  /*2290*/  FFMA.FTZ R4, R101, R5, R136 ;  /* 0x0000000565047223 */ /* 0x000fe20000010088 */
[----:B------:R-:W-:Y:S02]  /*22a0*/  FFMA.FTZ R5, R102, R6, R137 ;  /* 0x0000000666057223 */ /* 0x000fe40000010089 */
[----:B------:R-:W5:Y:S01]  /*22b0*/  LDG.E.128.CONSTANT R136, desc[UR10][R158.64+0x3600] ;  /* 0x0036000a9e887981 */ /* 0x000f62000c1e9d00 */
        /* <DEDUP_REMOVED lines=12> */
[----:B------:R-:W-:Y:S02]  /*2380*/  FFMA.FTZ R161, R114, R150, R5 ;  /* 0x0000009672a17223 */ /* 0x000fe40000010005 */
[----:B------:R-:W3:Y:S01]  /*2390*/  LDG.E.128.CONSTANT R4, desc[UR10][R158.64+0x3800] ;  /* 0x0038000a9e047981 */ /* 0x000ee2000c1e9d00 */
[----:B-----5:R-:W-:-:S03]  /*23a0*/  FFMA.FTZ R163, R116, R136, R141 ;  /* 0x0000008874a37223 */ /* 0x020fc6000001008d */
[----:B------:R-:W4:Y:S01]  /*23b0*/  LDG.E.128.CONSTANT R140, desc[UR10][R158.64+0x3a00] ;  /* 0x003a000a9e8c7981 */ /* 0x000f22000c1e9d00 */
[----:B------:R-:W-:-:S03]  /*23c0*/  FFMA.FTZ R162, R115, R151, R162 ;  /* 0x0000009773a27223 */ /* 0x000fc600000100a2 */
[----:B------:R-:W5:Y:S01]  /*23d0*/  LDG.E.128.CONSTANT R148, desc[UR10][R158.64+0x3e00] ;  /* 0x003e000a9e947981 */ /* 0x000f62000c1e9d00 */
[----:B------:R-:W-:Y:S01]  /*23e0*/  FFMA.FTZ R160, R117, R137, R160 ;  /* 0x0000008975a07223 */ /* 0x000fe200000100a0 */
[----:B------:R-:W-:Y:S01]  /*23f0*/  FFMA.FTZ R161, R118, R138, R161 ;  /* 0x0000008a76a17223 */ /* 0x000fe200000100a1 */
[----:B------:R-:W-:Y:S01]  /*2400*/  FFMA.FTZ R162, R119, R139, R162 ;  /* 0x0000008b77a27223 */ /* 0x000fe200000100a2 */
[----:B------:R-:W0:Y:S01]  /*2410*/  S2UR UR8, SR_CgaCtaId ;  /* 0x00000000000879c3 */ /* 0x000e220000008800 */
[----:B------:R-:W-:Y:S01]  /*2420*/  UIADD3 UR7, -UR16, 0x1, URZ ;  /* 0x0000000110077890 */ /* 0x000fe2000fffe13f */
[----:B---3--:R-:W-:Y:S01]  /*2430*/  FFMA.FTZ R163, R120, R4, R163 ;  /* 0x0000000478a37223 */ /* 0x008fe200000100a3 */
[----:B------:R-:W-:Y:S01]  /*2440*/  FFMA.FTZ R160, R121, R5, R160 ;  /* 0x0000000579a07223 */ /* 0x000fe200000100a0 */
[----:B------:R-:W-:Y:S02]  /*2450*/  FFMA.FTZ R161, R122, R6, R161 ;  /* 0x000000067aa17223 */ /* 0x000fe400000100a1 */
[----:B----4-:R-:W-:Y:S01]  /*2460*/  FFMA.FTZ R163, R124, R140, R163 ;  /* 0x0000008c7ca37223 */ /* 0x010fe200000100a3 */
[----:B------:R-:W-:Y:S01]  /*2470*/  FFMA.FTZ R160, R125, R141, R160 ;  /* 0x0000008d7da07223 */ /* 0x000fe200000100a0 */
[----:B------:R-:W-:Y:S01]  /*2480*/  FFMA.FTZ R162, R123, R7, R162 ;  /* 0x000000077ba27223 */ /* 0x000fe200000100a2 */
[----:B------:R-:W-:Y:S01]  /*2490*/  FFMA.FTZ R161, R126, R142, R161 ;  /* 0x0000008e7ea17223 */ /* 0x000fe200000100a1 */
[----:B--2---:R-:W-:Y:S01]  /*24a0*/  FFMA.FTZ R163, R128, R144, R163 ;  /* 0x0000009080a37223 */ /* 0x004fe200000100a3 */
[----:B------:R-:W-:Y:S01]  /*24b0*/  FFMA.FTZ R160, R129, R145, R160 ;  /* 0x0000009181a07223 */ /* 0x000fe200000100a0 */
[----:B------:R-:W-:Y:S01]  /*24c0*/  FFMA.FTZ R162, R127, R143, R162 ;  /* 0x0000008f7fa27223 */ /* 0x000fe200000100a2 */
[----:B------:R-:W-:Y:S01]  /*24d0*/  FFMA.FTZ R161, R130, R146, R161 ;  /* 0x0000009282a17223 */ /* 0x000fe200000100a1 */
[----:B-----5:R-:W-:Y:S01]  /*24e0*/  FFMA.FTZ R148, R132, R148, R163 ;  /* 0x0000009484947223 */ /* 0x020fe200000100a3 */
[----:B------:R-:W-:Y:S01]  /*24f0*/  FFMA.FTZ R149, R133, R149, R160 ;  /* 0x0000009585957223 */ /* 0x000fe200000100a0 */
[----:B------:R-:W-:Y:S01]  /*2500*/  FFMA.FTZ R162, R131, R147, R162 ;  /* 0x0000009383a27223 */ /* 0x000fe200000100a2 */
[----:B------:R-:W-:Y:S01]  /*2510*/  FFMA.FTZ R150, R134, R150, R161 ;  /* 0x0000009686967223 */ /* 0x000fe200000100a1 */
[----:B------:R-:W-:Y:S01]  /*2520*/  LEA R6, R154, R153, 0x5 ;  /* 0x000000999a067211 */ /* 0x000fe200078e28ff */
[----:B------:R-:W-:Y:S01]  /*2530*/  FADD.FTZ R149, R148, R149 ;  /* 0x0000009594957221 */ /* 0x000fe20000010000 */
[----:B------:R-:W-:-:S03]  /*2540*/  FFMA.FTZ R151, R135, R151, R162 ;  /* 0x0000009787977223 */ /* 0x000fc600000100a2 */
[----:B------:R-:W-:Y:S01]  /*2550*/  FADD.FTZ R150, R150, R149 ;  /* 0x0000009596967221 */ /* 0x000fe20000010000 */
[----:B------:R-:W-:Y:S01]  /*2560*/  VIADD R4, R6, UR7 ;  /* 0x0000000706047c36 */ /* 0x000fe20008000000 */
[----:B------:R-:W-:Y:S02]  /*2570*/  UMOV UR7, 0x400 ;  /* 0x0000040000077882 */ /* 0x000fe40000000000 */
[----:B------:R-:W-:Y:S01]  /*2580*/  FADD.FTZ R150, R151, R150 ;  /* 0x0000009697967221 */ /* 0x000fe20000010000 */
[----:B------:R-:W-:Y:S01]  /*2590*/  UIADD3 UR7, UR7, 0x220, URZ ;  /* 0x0000022007077890 */ /* 0x000fe2000fffe03f */
[----:B------:R-:W-:Y:S02]  /*25a0*/  I2FP.F32.S32 R5, R4 ;  /* 0x0000000400057245 */ /* 0x000fe40000201400 */
[----:B------:R-:W-:Y:S01]  /*25b0*/  FMUL.FTZ R150, R150, UR23 ;  /* 0x0000001796967c20 */ /* 0x000fe20008410000 */
[----:B0-----:R-:W-:Y:S01]  /*25c0*/  ULEA UR7, UR8, UR7, 0x18 ;  /* 0x0000000708077291 */ /* 0x001fe2000f8ec03f */
[----:B------:R-:W-:-:S02]  /*25d0*/  IADD3 R4, R6, -UR17, RZ ;  /* 0x8000001106047c10 */ /* 0x000fc4000fffe0ff */
[----:B------:R-:W-:Y:S01]  /*25e0*/  FFMA.FTZ R7, R5, R155, R150 ;  /* 0x0000009b05077223 */ /* 0x000fe20000010096 */
[----:B------:R-:W-:Y:S02]  /*25f0*/  ISETP.GE.AND P0, PT, R6, UR16, PT ;  /* 0x0000001006007c0c */ /* 0x000fe4000bf06270 */
[----:B------:R-:W-:Y:S02]  /*2600*/  LEA R5, R4, UR7, 0x2 ;  /* 0x0000000704057c11 */ /* 0x000fe4000f8e10ff */
[----:B------:R-:W-:Y:S01]  /*2610*/  FSEL R4, R7, RZ, !P0 ;  /* 0x000000ff07047208 */ /* 0x000fe20004000000 */
[----:B------:R-:W-:-:S04]  /*2620*/  VIADD R154, R154, 0x4 ;  /* 0x000000049a9a7836 */ /* 0x000fc80000000000 */
[----:B------:R1:W-:Y:S01]  /*2630*/  STS [R5], R4 ;  /* 0x0000000405007388 */ /* 0x0003e20000000800 */
[----:B------:R-:W-:-:S03]  /*2640*/  ISETP.GE.AND P1, PT, R154, UR4, PT ;  /* 0x000000049a007c0c */ /* 0x000fc6000bf26270 */
[----:B------:R-:W-:-:S10]  /*2650*/  @!P0 FMNMX.FTZ R2, R2, R7, !PT ;  /* 0x0000000702028209 */ /* 0x000fd40007810000 */
[----:B-1----:R-:W-:Y:S05]  /*2660*/  @!P1 BRA `(.L_x_26215) ;  /* 0xfffffff000f09947 */ /* 0x002fea000383ffff */
.L_x_26211:
[----:B------:R-:W-:Y:S05]  /*2670*/  BSYNC B0 ;  /* 0x0000000000007941 */ /* 0x000fea0003800000 */
.L_x_26210:
[----:B------:R-:W0:Y:S01]  /*2680*/  SHFL.BFLY PT, R3, R2, 0x10, 0x1f ;  /* 0x0e001f0002037f89 */ /* 0x000e2200000e0000 */
[C---:B------:R-:W-:Y:S01]  /*2690*/  ISETP.NE.AND P0, PT, R153.reuse, RZ, PT ;  /* 0x000000ff9900720c */ /* 0x040fe20003f05270 */
[----:B------:R-:W-:Y:S01]  /*26a0*/  UIADD3 UR7, UR16, 0x1f, URZ ;  /* 0x0000001f10077890 */ /* 0x000fe2000fffe03f */
[----:B------:R-:W-:Y:S01]  /*26b0*/  ISETP.GT.AND P1, PT, R153, 0x3, PT ;  /* 0x000000039900780c */ /* 0x000fe20003f24270 */
[----:B------:R-:W-:Y:S02]  /*26c0*/  BSSY B0, `(.L_x_26216) ;  /* 0x0000111000007945 */ /* 0x000fe40003800000 */
[----:B------:R-:W-:-:S04]  /*26d0*/  USHF.R.S32.HI UR8, URZ, 0x1f, UR7 ;  /* 0x0000001f3f087899 */ /* 0x000fc80008011407 */
[----:B------:R-:W-:-:S04]  /*26e0*/  ULEA.HI UR7, UR8, UR7, URZ, 0x5 ;  /* 0x0000000708077291 */ /* 0x000fc8000f8f283f */
[----:B------:R-:W1:Y:S01]  /*26f0*/  @!P0 S2R R9, SR_CgaCtaId ;  /* 0x0000000000098919 */ /* 0x000e620000008800 */
[----:B------:R-:W-:Y:S01]  /*2700*/  USHF.R.S32.HI UR7, URZ, 0x5, UR7 ;  /* 0x000000053f077899 */ /* 0x000fe20008011407 */
[----:B------:R-:W2:Y:S01]  /*2710*/  @!P1 S2R R11, SR_CgaCtaId ;  /* 0x00000000000b9919 */ /* 0x000ea20000008800 */
[----:B0-----:R-:W-:Y:S02]  /*2720*/  FMNMX.FTZ R4, R3, R2, !PT ;  /* 0x0000000203047209 */ /* 0x001fe40007810000 */
[----:B------:R-:W-:-:S03]  /*2730*/  @!P0 MOV R2, 0x400 ;  /* 0x0000040000028802 */ /* 0x000fc60000000f00 */
[----:B------:R-:W0:Y:S01]  /*2740*/  SHFL.BFLY PT, R3, R4, 0x8, 0x1f ;  /* 0x0d001f0004037f89 */ /* 0x000e2200000e0000 */
[----:B------:R-:W-:Y:S02]  /*2750*/  @!P0 IADD3 R2, R2, 0x200, RZ ;  /* 0x0000020002028810 */ /* 0x000fe40007ffe0ff */
[----:B0-----:R-:W-:Y:S02]  /*2760*/  FMNMX.FTZ R5, R4, R3, !PT ;  /* 0x0000000304057209 */ /* 0x001fe40007810000 */
[----:B------:R-:W0:Y:S03]  /*2770*/  S2R R3, SR_TID.X ;  /* 0x0000000000037919 */ /* 0x000e260000002100 */
[----:B------:R-:W3:Y:S02]  /*2780*/  SHFL.BFLY PT, R6, R5, 0x4, 0x1f ;  /* 0x0c801f0005067f89 */ /* 0x000ee400000e0000 */
[----:B---3--:R-:W-:-:S02]  /*2790*/  FMNMX.FTZ R6, R5, R6, !PT ;  /* 0x0000000605067209 */ /* 0x008fc40007810000 */
[----:B-1----:R-:W-:Y:S02]  /*27a0*/  @!P0 LEA R5, R9, R2, 0x18 ;  /* 0x0000000209058211 */ /* 0x002fe400078ec0ff */
[----:B0-----:R-:W-:Y:S01]  /*27b0*/  SHF.R.S32.HI R8, RZ, 0x1f, R3 ;  /* 0x0000001fff087819 */ /* 0x001fe20000011403 */
[----:B------:R-:W0:Y:S03]  /*27c0*/  SHFL.BFLY PT, R7, R6, 0x2, 0x1f ;  /* 0x0c401f0006077f89 */ /* 0x000e2600000e0000 */
[----:B------:R-:W-:-:S04]  /*27d0*/  LEA.HI R8, R8, R3, RZ, 0x5 ;  /* 0x0000000308087211 */ /* 0x000fc800078f28ff */
[----:B------:R-:W-:-:S04]  /*27e0*/  SHF.R.S32.HI R2, RZ, 0x5, R8 ;  /* 0x00000005ff027819 */ /* 0x000fc80000011408 */
[----:B------:R-:W-:Y:S02]  /*27f0*/  @!P0 LEA R5, R2, R5, 0x2 ;  /* 0x0000000502058211 */ /* 0x000fe400078e10ff */
[----:B0-----:R-:W-:Y:S02]  /*2800*/  FMNMX.FTZ R7, R6, R7, !PT ;  /* 0x0000000706077209 */ /* 0x001fe40007810000 */
[----:B------:R-:W-:-:S03]  /*2810*/  @!P1 MOV R6, 0x400 ;  /* 0x0000040000069802 */ /* 0x000fc60000000f00 */
[----:B------:R-:W0:Y:S02]  /*2820*/  SHFL.BFLY PT, R4, R7, 0x1, 0x1f ;  /* 0x0c201f0007047f89 */ /* 0x000e2400000e0000 */
[----:B------:R-:W-:-:S05]  /*2830*/  @!P1 VIADD R6, R6, 0x200 ;  /* 0x0000020006069836 */ /* 0x000fca0000000000 */
[----:B--2---:R-:W-:-:S04]  /*2840*/  @!P1 LEA R8, R11, R6, 0x18 ;  /* 0x000000060b089211 */ /* 0x004fc800078ec0ff */
[----:B------:R-:W-:Y:S02]  /*2850*/  @!P1 LEA R8, R153, R8, 0x2 ;  /* 0x0000000899089211 */ /* 0x000fe400078e10ff */
[----:B0-----:R-:W-:Y:S01]  /*2860*/  @!P0 FMNMX.FTZ R6, R7, R4, !PT ;  /* 0x0000000407068209 */ /* 0x001fe20007810000 */
[----:B------:R-:W-:-:S04]  /*2870*/  IMAD.MOV.U32 R7, RZ, RZ, -0x800001 ;  /* 0xff7fffffff077424 */ /* 0x000fc800078e00ff */
        /* <DEDUP_REMOVED lines=25> */
[----:B------:R-:W-:Y:S01]  /*2a10*/  IMAD.MOV.U32 R5, RZ, RZ, RZ ;  /* 0x000000ffff057224 */ /* 0x000fe200078e00ff */
        /* <DEDUP_REMOVED lines=9> */
.L_x_26220:
        /* <DEDUP_REMOVED lines=11> */
.L_x_26219:
[----:B------:R-:W-:Y:S05]  /*2b60*/  BSYNC B1 ;  /* 0x0000000000017941 */ /* 0x000fea0003800000 */
.L_x_26218:
        /* <DEDUP_REMOVED lines=15> */
.L_x_26223:
        /* <DEDUP_REMOVED lines=100> */
.L_x_26222:
[----:B------:R-:W-:Y:S05]  /*32a0*/  BSYNC B1 ;  /* 0x0000000000017941 */ /* 0x000fea0003800000 */
.L_x_26221:
        /* <DEDUP_REMOVED lines=55> */
.L_x_26225:
[----:B------:R-:W-:Y:S05]  /*3620*/  BSYNC B1 ;  /* 0x0000000000017941 */ /* 0x000fea0003800000 */
.L_x_26224:
        /* <DEDUP_REMOVED lines=26> */
.L_x_26217:
[----:B------:R-:W-:Y:S05]  /*37d0*/  BSYNC B0 ;  /* 0x0000000000007941 */ /* 0x000fea0003800000 */
.L_x_26216:
        /* <DEDUP_REMOVED lines=59> */
.L_x_26230:
        /* <DEDUP_REMOVED lines=8> */
.L_x_26229:
[----:B------:R-:W-:Y:S05]  /*3c10*/  BSYNC B1 ;  /* 0x0000000000017941 */ /* 0x000fea0003800000 */
.L_x_26228:
        /* <DEDUP_REMOVED lines=13> */
[----:B------:R-:W-:-:S04]  /*3cf0*/  PLOP3.LUT P0, PT, PT, PT, PT, 0x8, 0x0 ;  /* 0x000000000000781c */ /* 0x000fc80003f0e170 */
[----:B------:R-:W-:-:S09]  /*3d00*/  IADD3 R35, R35, -0x600, RZ ;  /* 0xfffffa0023237810 */ /* 0x000fd20007ffe0ff */
.L_x_26233:
        /* <DEDUP_REMOVED lines=52> */
.L_x_26232:
[----:B------:R-:W-:Y:S05]  /*4050*/  BSYNC B1 ;  /* 0x0000000000017941 */ /* 0x000fea0003800000 */
.L_x_26231:
        /* <DEDUP_REMOVED lines=31> */
.L_x_26235:
[----:B------:R-:W-:Y:S05]  /*4250*/  BSYNC B1 ;  /* 0x0000000000017941 */ /* 0x000fea0003800000 */
.L_x_26234:
        /* <DEDUP_REMOVED lines=14> */
.L_x_26227:
[----:B------:R-:W-:Y:S05]  /*4340*/  BSYNC B0 ;  /* 0x0000000000007941 */ /* 0x000fea0003800000 */
.L_x_26226:
        /* <DEDUP_REMOVED lines=29> */
[----:B------:R-:W-:-:S03]  /*4520*/  MOV R9, UR8 ;  /* 0x0000000800097c02 */ /* 0x000fc60008000f00 */
[----:B------:R3:W-:Y:S04]  /*4530*/  STG.E desc[UR10][R6.64], R4 ;  /* 0x0000000406007986 */ /* 0x0007e8000c10190a */
[----:B--2---:R3:W-:Y:S02]  /*4540*/  STG.E desc[UR10][R8.64], R33 ;  /* 0x0000002108007986 */ /* 0x0047e4000c10190a */
.L_x_26237:
[----:B------:R-:W-:Y:S05]  /*4550*/  BSYNC B0 ;  /* 0x0000000000007941 */ /* 0x000fea0003800000 */
.L_x_26236:
[----:B------:R-:W-:Y:S01]  /*4560*/  ULDC UR14, c[0x0][0x26c] ;  /* 0x00009b00000e7ab9 */ /* 0x000fe20000000800 */
[----:B------:R-:W-:Y:S01]  /*4570*/  ULDC.64 UR12, c[0x0][0x238] ;  /* 0x00008e00000c7ab9 */ /* 0x000fe20000000a00 */
[----:B------:R-:W-:Y:S04]  /*4580*/  BSSY B0, `(.L_x_26238) ;  /* 0x000030b000007945 */ /* 0x000fe80003800000 */
[----:B------:R-:W-:Y:S05]  /*4590*/  @!P1 BRA `(.L_x_26239) ;  /* 0x00000000004c9947 */ /* 0x000fea0003800000 */
[----:B------:R-:W-:Y:S01]  /*45a0*/  HFMA2.MMA R104, -RZ, RZ, 0, 0 ;  /* 0x00000000ff687435 */ /* 0x000fe200000001ff */
[----:B------:R-:W-:Y:S01]  /*45b0*/  IMAD.MOV.U32 R112, RZ, RZ, RZ ;  /* 0x000000ffff707224 */ /* 0x000fe200078e00ff */
[----:B------:R-:W-:Y:S02]  /*45c0*/  CS2R R110, SRZ ;  /* 0x00000000006e7805 */ /* 0x000fe4000001ff00 */
[----:B------:R-:W-:Y:S02]  /*45d0*/  CS2R R108, SRZ ;  /* 0x00000000006c7805 */ /* 0x000fe4000001ff00 */
[----:B01-3--:R-:W-:Y:S02]  /*45e0*/  CS2R R4, SRZ ;  /* 0x0000000000047805 */ /* 0x00bfe4000001ff00 */
        /* <DEDUP_REMOVED lines=12> */
[----:B------:R-:W-:Y:S01]  /*46b0*/  MOV R115, RZ ;  /* 0x000000ff00737202 */ /* 0x000fe20000000f00 */
[----:B------:R-:W-:Y:S06]  /*46c0*/  BRA `(.L_x_26240) ;  /* 0x0000002c00d87947 */ /* 0x000fec0003800000 */
.L_x_26239:
[----:B0--3--:R-:W-:Y:S01]  /*46d0*/  SHF.R.S32.HI R4, RZ, 0x1f, R153 ;  /* 0x0000001fff047819 */ /* 0x009fe20000011499 */
[----:B------:R-:W-:Y:S01]  /*46e0*/  ULDC.64 UR8, c[0x0][0x248] ;  /* 0x0000920000087ab9 */ /* 0x000fe20000000a00 */
[----:B------:R-:W-:Y:S01]  /*46f0*/  IADD3 R107, P0, R152, UR5, RZ ;  /* 0x00000005986b7c10 */ /* 0x000fe2000ff1e0ff */
[----:B------:R-:W0:Y:S01]  /*4700*/  LDC R24, c[0x0][0x26c] ;  /* 0x00009b00ff187b82 */ /* 0x000e220000000800 */
[----:B------:R-:W-:Y:S01]  /*4710*/  LEA.HI R4, R4, R153, RZ, 0x3 ;  /* 0x0000009904047211 */ /* 0x000fe200078f18ff */
[----:B------:R-:W-:Y:S01]  /*4720*/  UMOV UR6, 0x400 ;  /* 0x0000040000067882 */ /* 0x000fe20000000000 */
[----:B-1----:R-:W-:Y:S01]  /*4730*/  IMAD.U32 R8, RZ, RZ, UR17 ;  /* 0x00000011ff087e24 */ /* 0x002fe2000f8e00ff */
[----:B------:R-:W-:Y:S01]  /*4740*/  UIADD3 UR6, UR6, 0x220, URZ ;  /* 0x0000022006067890 */ /* 0x000fe2000fffe03f */
[C---:B------:R-:W-:Y:S01]  /*4750*/  LOP3.LUT R6, R4.reuse, 0xfffffff8, RZ, 0xc0, !PT ;  /* 0xfffffff804067812 */ /* 0x040fe200078ec0ff */
[----:B------:R-:W-:Y:S01]  /*4760*/  IMAD.SHL.U32 R4, R4, 0x4, RZ ;  /* 0x0000000404047824 */ /* 0x000fe200078e00ff */
[----:B------:R-:W-:Y:S01]  /*4770*/  HFMA2.MMA R104, -RZ, RZ, 0, 0 ;  /* 0x00000000ff687435 */ /* 0x000fe200000001ff */
[----:B------:R-:W-:Y:S01]  /*4780*/  LOP3.LUT R105, RZ, UR7, RZ, 0x33, !PT ;  /* 0x00000007ff697c12 */ /* 0x000fe2000f8e33ff */
[----:B------:R-:W-:Y:S01]  /*4790*/  IMAD.MOV.U32 R112, RZ, RZ, RZ ;  /* 0x000000ffff707224 */ /* 0x000fe200078e00ff */
[----:B------:R-:W-:-:S02]  /*47a0*/  IADD3 R25, R153, -R6, RZ ;  /* 0x8000000699197210 */ /* 0x000fc40007ffe0ff */
[----:B------:R-:W-:Y:S02]  /*47b0*/  CS2R R110, SRZ ;  /* 0x00000000006e7805 */ /* 0x000fe4000001ff00 */
[----:B------:R-:W-:Y:S02]  /*47c0*/  LEA.HI.X.SX32 R6, R152, UR18, 0x1, P0 ;  /* 0x0000001298067c11 */ /* 0x000fe400080f0eff */
[----:B------:R-:W-:Y:S02]  /*47d0*/  CS2R R108, SRZ ;  /* 0x00000000006c7805 */ /* 0x000fe4000001ff00 */
[----:B------:R-:W-:Y:S01]  /*47e0*/  LEA R106, P0, R107, UR8, 0x2 ;  /* 0x000000086b6a7c11 */ /* 0x000fe2000f8010ff */
[----:B------:R-:W1:Y:S01]  /*47f0*/  S2UR UR8, SR_CgaCtaId ;  /* 0x00000000000879c3 */ /* 0x000e620000008800 */
[----:B------:R-:W-:Y:S02]  /*4800*/  SHF.L.U32 R5, R25, 0x2, RZ ;  /* 0x0000000219057819 */ /* 0x000fe400000006ff */
[----:B------:R-:W-:-:S02]  /*4810*/  CS2R R10, SRZ ;  /* 0x00000000000a7805 */ /* 0x000fc4000001ff00 */
[----:B------:R-:W-:Y:S02]  /*4820*/  LOP3.LUT R4, R4, 0xffffffe0, RZ, 0xc0, !PT ;  /* 0xffffffe004047812 */ /* 0x000fe400078ec0ff */
[----:B------:R-:W-:Y:S02]  /*4830*/  CS2R R12, SRZ ;  /* 0x00000000000c7805 */ /* 0x000fe4000001ff00 */
[----:B------:R-:W-:Y:S01]  /*4840*/  LEA.HI.X R107, R107, UR9, R6, 0x2, P0 ;  /* 0x000000096b6b7c11 */ /* 0x000fe200080f1406 */
[----:B------:R-:W-:Y:S01]  /*4850*/  ULDC UR9, c[0x0][0x270] ;  /* 0x00009c0000097ab9 */ /* 0x000fe20000000800 */
[----:B------:R-:W-:Y:S01]  /*4860*/  IMAD R113, R2, 0x20, R5 ;  /* 0x0000002002717824 */ /* 0x000fe200078e0205 */
[----:B------:R-:W-:Y:S01]  /*4870*/  IADD3 R114, R5, R4, RZ ;  /* 0x0000000405727210 */ /* 0x000fe20007ffe0ff */
[----:B------:R-:W-:Y:S01]  /*4880*/  IMAD R150, R0, UR9, RZ ;  /* 0x0000000900967c24 */ /* 0x000fe2000f8e02ff */
[----:B------:R-:W-:Y:S02]  /*4890*/  LEA R25, R2, R25, 0x3 ;  /* 0x0000001902197211 */ /* 0x000fe400078e18ff */
[----:B------:R-:W-:-:S02]  /*48a0*/  CS2R R4, SRZ ;  /* 0x0000000000047805 */ /* 0x000fc4000001ff00 */
[----:B------:R-:W-:Y:S02]  /*48b0*/  IADD3 R113, R113, 0x3, R8 ;  /* 0x0000000371717810 */ /* 0x000fe40007ffe008 */
        /* <DEDUP_REMOVED lines=8> */
[----:B------:R-:W-:Y:S01]  /*4940*/  CS2R R102, SRZ ;  /* 0x0000000000667805 */ /* 0x000fe2000001ff00 */
[----:B------:R-:W-:Y:S01]  /*4950*/  IMAD.MOV.U32 R116, RZ, RZ, RZ ;  /* 0x000000ffff747224 */ /* 0x000fe200078e00ff */
[----:B0-----:R-:W-:Y:S01]  /*4960*/  SHF.R.S32.HI R0, RZ, 0x1f, R24 ;  /* 0x0000001fff007819 */ /* 0x001fe20000011418 */
[----:B-1----:R-:W-:Y:S01]  /*4970*/  ULEA UR6, UR8, UR6, 0x18 ;  /* 0x0000000608067291 */ /* 0x002fe2000f8ec03f */
[----:B------:R-:W-:Y:S01]  /*4980*/  IMAD.MOV.U32 R115, RZ, RZ, RZ ;  /* 0x000000ffff737224 */ /* 0x000fe200078e00ff */
[----:B------:R-:W-:Y:S01]  /*4990*/  SHF.R.S32.HI R151, RZ, 0x1f, R150 ;  /* 0x0000001fff977819 */ /* 0x000fe20000011496 */
[C---:B------:R-:W-:Y:S01]  /*49a0*/  VIADD R146, R114.reuse, 0x180 ;  /* 0x0000018072927836 */ /* 0x040fe20000000000 */
[C---:B------:R-:W-:Y:S01]  /*49b0*/  IADD3 R147, R114.reuse, 0x100, RZ ;  /* 0x0000010072937810 */ /* 0x040fe20007ffe0ff */
[C---:B------:R-:W-:Y:S01]  /*49c0*/  VIADD R144, R114.reuse, 0x280 ;  /* 0x0000028072907836 */ /* 0x040fe20000000000 */
        /* <DEDUP_REMOVED lines=28> */
.L_x_26241:
[----:B------:R-:W3:Y:S04]  /*4b90*/  LDG.E.CONSTANT R25, desc[UR10][R106.64] ;  /* 0x0000000a6a197981 */ /* 0x000ee8000c1e9900 */
[----:B--2---:R-:W0:Y:S01]  /*4ba0*/  LDS.128 R32, [R117] ;  /* 0x0000000075207984 */ /* 0x004e220000000c00 */
[----:B---3--:R-:W-:Y:S01]  /*4bb0*/  SHF.R.S32.HI R24, RZ, 0x1f, R25 ;  /* 0x0000001fff187819 */ /* 0x008fe20000011419 */
[----:B------:R-:W-:-:S04]  /*4bc0*/  IMAD.WIDE.U32 R148, R25, UR14, R150 ;  /* 0x0000000e19947c25 */ /* 0x000fc8000f8e0096 */
[----:B------:R-:W-:-:S04]  /*4bd0*/  IMAD R24, R24, UR14, RZ ;  /* 0x0000000e18187c24 */ /* 0x000fc8000f8e02ff */
[----:B------:R-:W-:Y:S01]  /*4be0*/  IMAD R27, R25, R0, R24 ;  /* 0x00000000191b7224 */ /* 0x000fe200078e0218 */
[----:B------:R-:W-:-:S04]  /*4bf0*/  IADD3 R25, P0, R114, R148, RZ ;  /* 0x0000009472197210 */ /* 0x000fc80007f1e0ff */
[----:B------:R-:W-:Y:S02]  /*4c00*/  IADD3 R149, R149, R27, RZ ;  /* 0x0000001b95957210 */ /* 0x000fe40007ffe0ff */
[----:B------:R-:W-:Y:S02]  /*4c10*/  LEA R24, P1, R25, UR12, 0x2 ;  /* 0x0000000c19187c11 */ /* 0x000fe4000f8210ff */
[----:B------:R-:W-:Y:S02]  /*4c20*/  LEA.HI.X.SX32 R26, R114, R149, 0x1, P0 ;  /* 0x00000095721a7211 */ /* 0x000fe400000f0eff */
[----:B------:R-:W-:Y:S02]  /*4c30*/  IADD3 R27, P0, R147, R148, RZ ;  /* 0x00000094931b7210 */ /* 0x000fe40007f1e0ff */
[----:B------:R-:W-:Y:S02]  /*4c40*/  LEA.HI.X R25, R25, UR13, R26, 0x2, P1 ;  /* 0x0000000d19197c11 */ /* 0x000fe400088f141a */
[----:B------:R-:W-:-:S02]  /*4c50*/  LEA R72, P1, R27, UR12, 0x2 ;  /* 0x0000000c1b487c11 */ /* 0x000fc4000f8210ff */
[-C--:B------:R-:W-:Y:S01]  /*4c60*/  LEA.HI.X.SX32 R28, R147, R149.reuse, 0x1, P0 ;  /* 0x00000095931c7211 */ /* 0x080fe200000f0eff */
[----:B------:R-:W2:Y:S01]  /*4c70*/  LDG.E.128.CONSTANT R80, desc[UR10][R24.64] ;  /* 0x0000000a18507981 */ /* 0x000ea2000c1e9d00 */
[----:B------:R-:W-:Y:S02]  /*4c80*/  IADD3 R26, P0, R146, R148, RZ ;  /* 0x00000094921a7210 */ /* 0x000fe40007f1e0ff */
[----:B------:R-:W-:Y:S01]  /*4c90*/  LEA.HI.X R73, R27, UR13, R28, 0x2, P1 ;  /* 0x0000000d1b497c11 */ /* 0x000fe200088f141c */
[----:B------:R1:W3:Y:S01]  /*4ca0*/  LDG.E.128.CONSTANT R84, desc[UR10][R24.64+0x200] ;  /* 0x0002000a18547981 */ /* 0x0002e2000c1e9d00 */
[----:B------:R-:W-:Y:S02]  /*4cb0*/  LEA R76, P1, R26, UR12, 0x2 ;  /* 0x0000000c1a4c7c11 */ /* 0x000fe4000f8210ff */
[----:B------:R-:W-:Y:S02]  /*4cc0*/  LEA.HI.X.SX32 R27, R146, R149, 0x1, P0 ;  /* 0x00000095921b7211 */ /* 0x000fe400000f0eff */
[----:B------:R-:W4:Y:S02]  /*4cd0*/  LDG.E.128.CONSTANT R72, desc[UR10][R72.64] ;  /* 0x0000000a48487981 */ /* 0x000f24000c1e9d00 */
[----:B------:R-:W-:-:S02]  /*4ce0*/  LEA.HI.X R77, R26, UR13, R27, 0x2, P1 ;  /* 0x0000000d1a4d7c11 */ /* 0x000fc400088f141b */
[----:B------:R-:W-:-:S04]  /*4cf0*/  IADD3 R26, P0, R145, R148, RZ ;  /* 0x00000094911a7210 */ /* 0x000fc80007f1e0ff */
[----:B------:R-:W-:Y:S01]  /*4d00*/  LEA R68, P1, R26, UR12, 0x2 ;  /* 0x0000000c1a447c11 */ /* 0x000fe2000f8210ff */
[----:B------:R-:W4:Y:S01]  /*4d10*/  LDG.E.128.CONSTANT R76, desc[UR10][R76.64] ;  /* 0x0000000a4c4c7981 */ /* 0x000f22000c1e9d00 */
[----:B-1----:R-:W-:-:S04]  /*4d20*/  LEA.HI.X.SX32 R25, R145, R149, 0x1, P0 ;  /* 0x0000009591197211 */ /* 0x002fc800000f0eff */
[----:B------:R-:W-:Y:S02]  /*4d30*/  LEA.HI.X R69, R26, UR13, R25, 0x2, P1 ;  /* 0x0000000d1a457c11 */ /* 0x000fe400088f1419 */
[----:B------:R-:W-:-:S04]  /*4d40*/  IADD3 R25, P0, R144, R148, RZ ;  /* 0x0000009490197210 */ /* 0x000fc80007f1e0ff */
[----:B------:R-:W4:Y:S01]  /*4d50*/  LDG.E.128.CONSTANT R68, desc[UR10][R68.64] ;  /* 0x0000000a44447981 */ /* 0x000f22000c1e9d00 */
[----:B------:R-:W-:Y:S02]  /*4d60*/  LEA R60, P1, R25, UR12, 0x2 ;  /* 0x0000000c193c7c11 */ /* 0x000fe4000f8210ff */
[-C--:B------:R-:W-:Y:S02]  /*4d70*/  LEA.HI.X.SX32 R26, R144, R149.reuse, 0x1, P0 ;  /* 0x00000095901a7211 */ /* 0x080fe400000f0eff */
[----:B------:R-:W-:Y:S02]  /*4d80*/  IADD3 R24, P0, R143, R148, RZ ;  /* 0x000000948f187210 */ /* 0x000fe40007f1e0ff */
[----:B------:R-:W-:Y:S02]  /*4d90*/  LEA.HI.X R61, R25, UR13, R26, 0x2, P1 ;  /* 0x0000000d193d7c11 */ /* 0x000fe400088f141a */
[----:B------:R-:W-:Y:S02]  /*4da0*/  LEA R64, P1, R24, UR12, 0x2 ;  /* 0x0000000c18407c11 */ /* 0x000fe4000f8210ff */
[----:B------:R-:W-:-:S02]  /*4db0*/  LEA.HI.X.SX32 R25, R143, R149, 0x1, P0 ;  /* 0x000000958f197211 */ /* 0x000fc400000f0eff */
[----:B------:R-:W4:Y:S02]  /*4dc0*/  LDG.E.128.CONSTANT R60, desc[UR10][R60.64] ;  /* 0x0000000a3c3c7981 */ /* 0x000f24000c1e9d00 */
[----:B------:R-:W-:Y:S02]  /*4dd0*/  LEA.HI.X R65, R24, UR13, R25, 0x2, P1 ;  /* 0x0000000d18417c11 */ /* 0x000fe400088f1419 */
[----:B------:R-:W-:-:S04]  /*4de0*/  IADD3 R24, P0, R142, R148, RZ ;  /* 0x000000948e187210 */ /* 0x000fc80007f1e0ff */
[----:B------:R-:W4:Y:S01]  /*4df0*/  LDG.E.128.CONSTANT R64, desc[UR10][R64.64] ;  /* 0x0000000a40407981 */ /* 0x000f22000c1e9d00 */
[----:B------:R-:W-:Y:S02]  /*4e00*/  LEA R56, P1, R24, UR12, 0x2 ;  /* 0x0000000c18387c11 */ /* 0x000fe4000f8210ff */
[----:B------:R-:W-:-:S04]  /*4e10*/  LEA.HI.X.SX32 R25, R142, R149, 0x1, P0 ;  /* 0x000000958e197211 */ /* 0x000fc800000f0eff */
[----:B------:R-:W-:-:S06]  /*4e20*/  LEA.HI.X R57, R24, UR13, R25, 0x2, P1 ;  /* 0x0000000d18397c11 */ /* 0x000fcc00088f1419 */
[----:B------:R-:W4:Y:S01]  /*4e30*/  LDG.E.128.CONSTANT R56, desc[UR10][R56.64] ;  /* 0x0000000a38387981 */ /* 0x000f22000c1e9d00 */
[----:B------:R-:W-:-:S04]  /*4e40*/  IADD3 R24, P0, R141, R148, RZ ;  /* 0x000000948d187210 */ /* 0x000fc80007f1e0ff */
        /* <DEDUP_REMOVED lines=17> */
[----:B------:R-:W-:Y:S01]  /*4f60*/  LEA.HI.X R37, R24, UR13, R25, 0x2, P1 ;  /* 0x0000000d18257c11 */ /* 0x000fe200088f1419 */
[----:B------:R-:W-:-:S05]  /*4f70*/  IMAD.IADD R24, R105, 0x1, R152 ;  /* 0x0000000169187824 */ /* 0x000fca00078e0298 */
[----:B------:R-:W4:Y:S01]  /*4f80*/  LDG.E.128.CONSTANT R36, desc[UR10][R36.64] ;  /* 0x0000000a24247981 */ /* 0x000f22000c1e9d00 */
[----:B------:R-:W-:Y:S02]  /*4f90*/  ISETP.NE.AND P0, PT, R24, -0x2, PT ;  /* 0xfffffffe1800780c */ /* 0x000fe40003f05270 */
[----:B------:R-:W-:-:S04]  /*4fa0*/  IADD3 R26, P1, R137, R148, RZ ;  /* 0x00000094891a7210 */ /* 0x000fc80007f3e0ff */
[----:B------:R-:W-:Y:S02]  /*4fb0*/  LEA.HI.X.SX32 R27, R137, R149, 0x1, P1 ;  /* 0x00000095891b7211 */ /* 0x000fe400008f0eff */
[----:B------:R-:W-:-:S04]  /*4fc0*/  LEA R40, P2, R26, UR12, 0x2 ;  /* 0x0000000c1a287c11 */ /* 0x000fc8000f8410ff */
[----:B------:R-:W-:Y:S01]  /*4fd0*/  LEA.HI.X R41, R26, UR13, R27, 0x2, P2 ;  /* 0x0000000d1a297c11 */ /* 0x000fe200090f141b */
[C---:B------:R-:W-:Y:S01]  /*4fe0*/  @!P0 VIADD R25, R113.reuse, 0xfffffffe ;  /* 0xfffffffe71198836 */ /* 0x040fe20000000000 */
[----:B------:R-:W-:-:S04]  /*4ff0*/  @!P0 IADD3 R24, R113, -0x3, RZ ;  /* 0xfffffffd71188810 */ /* 0x000fc80007ffe0ff */
[----:B------:R-:W-:Y:S01]  /*5000*/  @!P0 ISETP.GE.AND P6, PT, R25, UR16, PT ;  /* 0x0000001019008c0c */ /* 0x000fe2000bfc6270 */
[----:B------:R-:W4:Y:S01]  /*5010*/  LDG.E.128.CONSTANT R40, desc[UR10][R40.64] ;  /* 0x0000000a28287981 */ /* 0x000f22000c1e9d00 */
[----:B------:R-:W-:Y:S02]  /*5020*/  @!P0 IADD3 R25, R113, -0x1, RZ ;  /* 0xffffffff71198810 */ /* 0x000fe40007ffe0ff */
[C---:B------:R-:W-:Y:S02]  /*5030*/  @!P0 ISETP.GE.AND P1, PT, R24.reuse, UR16, PT ;  /* 0x0000001018008c0c */ /* 0x040fe4000bf26270 */
[----:B------:R-:W-:Y:S01]  /*5040*/  @!P0 ISETP.GE.AND P3, PT, R25, UR16, PT ;  /* 0x0000001019008c0c */ /* 0x000fe2000bf66270 */
[C---:B------:R-:W-:Y:S01]  /*5050*/  @!P0 VIADD R25, R113.reuse, 0xfffffffe ;  /* 0xfffffffe71198836 */ /* 0x040fe20000000000 */
[----:B------:R-:W-:Y:S02]  /*5060*/  @!P0 ISETP.GE.AND P2, PT, R24, UR16, PT ;  /* 0x0000001018008c0c */ /* 0x000fe4000bf46270 */
[----:B------:R-:W-:-:S02]  /*5070*/  @!P0 IADD3 R26, R113, -0x1, RZ ;  /* 0xffffffff711a8810 */ /* 0x000fc40007ffe0ff */
[----:B------:R-:W-:Y:S02]  /*5080*/  @!P0 ISETP.GE.AND P5, PT, R25, UR16, PT ;  /* 0x0000001019008c0c */ /* 0x000fe4000bfa6270 */
[----:B------:R-:W-:Y:S01]  /*5090*/  @!P0 ISETP.GE.AND P4, PT, R26, UR16, PT ;  /* 0x000000101a008c0c */ /* 0x000fe2000bf86270 */
[C---:B------:R-:W-:Y:S01]  /*50a0*/  @!P0 VIADD R26, R113.reuse, 0xfffffffe ;  /* 0xfffffffe711a8836 */ /* 0x040fe20000000000 */
[C---:B------:R-:W-:Y:S02]  /*50b0*/  @!P0 IADD3 R27, R113.reuse, -0x1, RZ ;  /* 0xffffffff711b8810 */ /* 0x040fe40007ffe0ff */
[C---:B------:R-:W-:Y:S01]  /*50c0*/  @!P0 IADD3 R28, R113.reuse, -0x3, RZ ;  /* 0xfffffffd711c8810 */ /* 0x040fe20007ffe0ff */
[C---:B------:R-:W-:Y:S02]  /*50d0*/  @!P0 VIADD R29, R113.reuse, 0xfffffffd ;  /* 0xfffffffd711d8836 */ /* 0x040fe40000000000 */
[C---:B------:R-:W-:Y:S01]  /*50e0*/  @!P0 VIADD R88, R113.reuse, 0xfffffffe ;  /* 0xfffffffe71588836 */ /* 0x040fe20000000000 */
[----:B------:R-:W-:-:S02]  /*50f0*/  @!P0 IADD3 R31, R113, -0x3, RZ ;  /* 0xfffffffd711f8810 */ /* 0x000fc40007ffe0ff */
[----:B--2---:R-:W-:Y:S02]  /*5100*/  @!P0 FSEL R80, R80, RZ, !P1 ;  /* 0x000000ff50508208 */ /* 0x004fe40004800000 */
[----:B------:R-:W-:Y:S02]  /*5110*/  @!P0 FSEL R81, R81, RZ, !P6 ;  /* 0x000000ff51518208 */ /* 0x000fe40007000000 */
[----:B------:R-:W-:Y:S02]  /*5120*/  @!P0 ISETP.GE.AND P1, PT, R24, UR16, PT ;  /* 0x0000001018008c0c */ /* 0x000fe4000bf26270 */
[----:B------:R-:W-:Y:S02]  /*5130*/  @!P0 ISETP.GE.AND P6, PT, R113, UR16, PT ;  /* 0x0000001071008c0c */ /* 0x000fe4000bfc6270 */
[----:B------:R-:W-:Y:S02]  /*5140*/  @!P0 FSEL R82, R82, RZ, !P3 ;  /* 0x000000ff52528208 */ /* 0x000fe40005800000 */
[----:B------:R-:W-:-:S02]  /*5150*/  IADD3 R24, P3, R136, R148, RZ ;  /* 0x0000009488187210 */ /* 0x000fc40007f7e0ff */
[----:B------:R-:W-:Y:S02]  /*5160*/  @!P0 FSEL R83, R83, RZ, !P6 ;  /* 0x000000ff53538208 */ /* 0x000fe40007000000 */
[----:B------:R-:W-:Y:S02]  /*5170*/  LEA R96, P6, R24, UR12, 0x2 ;  /* 0x0000000c18607c11 */ /* 0x000fe4000f8c10ff */
[----:B------:R-:W-:-:S04]  /*5180*/  LEA.HI.X.SX32 R25, R136, R149, 0x1, P3 ;  /* 0x0000009588197211 */ /* 0x000fc800018f0eff */
[----:B------:R-:W-:Y:S02]  /*5190*/  LEA.HI.X R97, R24, UR13, R25, 0x2, P6 ;  /* 0x0000000d18617c11 */ /* 0x000fe4000b0f1419 */
[C---:B------:R-:W-:Y:S01]  /*51a0*/  @!P0 IADD3 R25, R113.reuse, -0x2, RZ ;  /* 0xfffffffe71198810 */ /* 0x040fe20007ffe0ff */
[C---:B------:R-:W-:Y:S01]  /*51b0*/  @!P0 VIADD R24, R113.reuse, 0xffffffff ;  /* 0xffffffff71188836 */ /* 0x040fe20000000000 */
[----:B---3--:R-:W-:Y:S02]  /*51c0*/  @!P0 FSEL R84, R84, RZ, !P2 ;  /* 0x000000ff54548208 */ /* 0x008fe40005000000 */
[----:B------:R-:W-:Y:S01]  /*51d0*/  @!P0 ISETP.GE.AND P6, PT, R113, UR16, PT ;  /* 0x0000001071008c0c */ /* 0x000fe2000bfc6270 */
[----:B------:R-:W2:Y:S01]  /*51e0*/  LDG.E.128.CONSTANT R96, desc[UR10][R96.64] ;  /* 0x0000000a60607981 */ /* 0x000ea2000c1e9d00 */
[----:B------:R-:W-:Y:S02]  /*51f0*/  @!P0 FSEL R86, R86, RZ, !P4 ;  /* 0x000000ff56568208 */ /* 0x000fe40006000000 */
[----:B------:R-:W-:-:S02]  /*5200*/  @!P0 ISETP.GE.AND P2, PT, R26, UR16, PT ;  /* 0x000000101a008c0c */ /* 0x000fc4000bf46270 */
[----:B------:R-:W-:Y:S01]  /*5210*/  @!P0 ISETP.GE.AND P4, PT, R25, UR16, PT ;  /* 0x0000001019008c0c */ /* 0x000fe2000bf86270 */
[C---:B------:R-:W-:Y:S01]  /*5220*/  @!P0 VIADD R26, R113.reuse, 0xfffffffd ;  /* 0xfffffffd711a8836 */ /* 0x040fe20000000000 */
[----:B------:R-:W-:Y:S02]  /*5230*/  @!P0 IADD3 R25, R113, -0x3, RZ ;  /* 0xfffffffd71198810 */ /* 0x000fe40007ffe0ff */
[----:B------:R-:W-:Y:S02]  /*5240*/  @!P0 FSEL R87, R87, RZ, !P6 ;  /* 0x000000ff57578208 */ /* 0x000fe40007000000 */
[----:B------:R-:W-:Y:S01]  /*5250*/  @!P0 ISETP.GE.AND P6, PT, R24, UR16, PT ;  /* 0x0000001018008c0c */ /* 0x000fe2000bfc6270 */
[----:B------:R-:W-:Y:S01]  /*5260*/  @!P0 VIADD R24, R113, 0xfffffffe ;  /* 0xfffffffe71188836 */ /* 0x000fe20000000000 */
[----:B----4-:R-:W-:Y:S02]  /*5270*/  @!P0 FSEL R72, R72, RZ, !P1 ;  /* 0x000000ff48488208 */ /* 0x010fe40004800000 */
[----:B------:R-:W-:-:S02]  /*5280*/  @!P0 FSEL R73, R73, RZ, !P2 ;  /* 0x000000ff49498208 */ /* 0x000fc40005000000 */
[----:B------:R-:W-:Y:S02]  /*5290*/  @!P0 ISETP.GE.AND P3, PT, R27, UR16, PT ;  /* 0x000000101b008c0c */ /* 0x000fe4000bf66270 */
[----:B------:R-:W-:Y:S02]  /*52a0*/  @!P0 ISETP.GE.AND P1, PT, R25, UR16, PT ;  /* 0x0000001019008c0c */ /* 0x000fe4000bf26270 */
[----:B------:R-:W-:Y:S02]  /*52b0*/  @!P0 ISETP.GE.AND P2, PT, R113, UR16, PT ;  /* 0x0000001071008c0c */ /* 0x000fe4000bf46270 */
[----:B------:R-:W-:Y:S02]  /*52c0*/  @!P0 FSEL R85, R85, RZ, !P5 ;  /* 0x000000ff55558208 */ /* 0x000fe40006800000 */
[----:B------:R-:W-:Y:S02]  /*52d0*/  @!P0 IADD3 R25, R113, -0x1, RZ ;  /* 0xffffffff71198810 */ /* 0x000fe40007ffe0ff */
[----:B------:R-:W-:-:S02]  /*52e0*/  @!P0 ISETP.GE.AND P5, PT, R26, UR16, PT ;  /* 0x000000101a008c0c */ /* 0x000fc4000bfa6270 */
[----:B------:R-:W-:Y:S02]  /*52f0*/  @!P0 FSEL R74, R74, RZ, !P3 ;  /* 0x000000ff4a4a8208 */ /* 0x000fe40005800000 */
[----:B------:R-:W-:Y:S02]  /*5300*/  @!P0 FSEL R75, R75, RZ, !P2 ;  /* 0x000000ff4b4b8208 */ /* 0x000fe40005000000 */
[----:B------:R-:W-:Y:S01]  /*5310*/  @!P0 ISETP.GE.AND P3, PT, R24, UR16, PT ;  /* 0x0000001018008c0c */ /* 0x000fe2000bf66270 */
[----:B------:R-:W-:Y:S01]  /*5320*/  @!P0 VIADD R24, R113, 0xfffffffd ;  /* 0xfffffffd71188836 */ /* 0x000fe20000000000 */
[----:B------:R-:W-:Y:S02]  /*5330*/  @!P0 ISETP.GE.AND P2, PT, R25, UR16, PT ;  /* 0x0000001019008c0c */ /* 0x000fe4000bf46270 */
[----:B------:R-:W-:Y:S02]  /*5340*/  @!P0 FSEL R77, R77, RZ, !P4 ;  /* 0x000000ff4d4d8208 */ /* 0x000fe40006000000 */
[----:B------:R-:W-:-:S02]  /*5350*/  @!P0 FSEL R68, R68, RZ, !P1 ;  /* 0x000000ff44448208 */ /* 0x000fc40004800000 */
[----:B------:R-:W-:Y:S02]  /*5360*/  @!P0 FSEL R76, R76, RZ, !P5 ;  /* 0x000000ff4c4c8208 */ /* 0x000fe40006800000 */
[----:B------:R-:W-:Y:S02]  /*5370*/  IADD3 R25, P4, R135, R148, RZ ;  /* 0x0000009487197210 */ /* 0x000fe40007f9e0ff */
[----:B------:R-:W-:Y:S01]  /*5380*/  @!P0 ISETP.GE.AND P1, PT, R28, UR16, PT ;  /* 0x000000101c008c0c */ /* 0x000fe2000bf26270 */
[C---:B------:R-:W-:Y:S01]  /*5390*/  @!P0 VIADD R28, R113.reuse, 0xfffffffe ;  /* 0xfffffffe711c8836 */ /* 0x040fe20000000000 */
[C---:B------:R-:W-:Y:S02]  /*53a0*/  @!P0 ISETP.GE.AND P5, PT, R113.reuse, UR16, PT ;  /* 0x0000001071008c0c */ /* 0x040fe4000bfa6270 */
[----:B------:R-:W-:Y:S02]  /*53b0*/  @!P0 IADD3 R27, R113, -0x2, RZ ;  /* 0xfffffffe711b8810 */ /* 0x000fe40007ffe0ff */
[----:B------:R-:W-:-:S02]  /*53c0*/  @!P0 FSEL R78, R78, RZ, !P6 ;  /* 0x000000ff4e4e8208 */ /* 0x000fc40007000000 */
[----:B------:R-:W-:Y:S02]  /*53d0*/  LEA.HI.X.SX32 R26, R135, R149, 0x1, P4 ;  /* 0x00000095871a7211 */ /* 0x000fe400020f0eff */
[----:B------:R-:W-:Y:S02]  /*53e0*/  @!P0 ISETP.GE.AND P6, PT, R24, UR16, PT ;  /* 0x0000001018008c0c */ /* 0x000fe4000bfc6270 */
[----:B------:R-:W-:Y:S02]  /*53f0*/  @!P0 FSEL R79, R79, RZ, !P5 ;  /* 0x000000ff4f4f8208 */ /* 0x000fe40006800000 */
[----:B------:R-:W-:Y:S01]  /*5400*/  @!P0 ISETP.GE.AND P4, PT, R27, UR16, PT ;  /* 0x000000101b008c0c */ /* 0x000fe2000bf86270 */
[----:B------:R-:W-:Y:S01]  /*5410*/  @!P0 VIADD R27, R113, 0xffffffff ;  /* 0xffffffff711b8836 */ /* 0x000fe20000000000 */
[----:B------:R-:W-:Y:S02]  /*5420*/  @!P0 FSEL R69, R69, RZ, !P3 ;  /* 0x000000ff45458208 */ /* 0x000fe40005800000 */
[----:B------:R-:W-:-:S02]  /*5430*/  @!P0 FSEL R70, R70, RZ, !P2 ;  /* 0x000000ff46468208 */ /* 0x000fc40005000000 */
[----:B------:R-:W-:Y:S02]  /*5440*/  LEA R24, P5, R25, UR12, 0x2 ;  /* 0x0000000c19187c11 */ /* 0x000fe4000f8a10ff */
[----:B------:R-:W-:Y:S02]  /*5450*/  @!P0 ISETP.GE.AND P3, PT, R28, UR16, PT ;  /* 0x000000101c008c0c */ /* 0x000fe4000bf66270 */
[C---:B------:R-:W-:Y:S02]  /*5460*/  @!P0 ISETP.GE.AND P2, PT, R113.reuse, UR16, PT ;  /* 0x0000001071008c0c */ /* 0x040fe4000bf46270 */
[----:B------:R-:W-:Y:S02]  /*5470*/  @!P0 IADD3 R28, R113, -0x1, RZ ;  /* 0xffffffff711c8810 */ /* 0x000fe40007ffe0ff */
[----:B------:R-:W-:Y:S02]  /*5480*/  LEA.HI.X R25, R25, UR13, R26, 0x2, P5 ;  /* 0x0000000d19197c11 */ /* 0x000fe4000a8f141a */
[----:B------:R-:W-:-:S02]  /*5490*/  @!P0 FSEL R71, R71, RZ, !P2 ;  /* 0x000000ff47478208 */ /* 0x000fc40005000000 */
[----:B------:R-:W-:Y:S02]  /*54a0*/  @!P0 ISETP.GE.AND P5, PT, R27, UR16, PT ;  /* 0x000000101b008c0c */ /* 0x000fe4000bfa6270 */
[----:B------:R-:W-:Y:S01]  /*54b0*/  @!P0 ISETP.GE.AND P2, PT, R28, UR16, PT ;  /* 0x000000101c008c0c */ /* 0x000fe2000bf46270 */
[----:B------:R-:W3:Y:S01]  /*54c0*/  LDG.E.128.CONSTANT R24, desc[UR10][R24.64] ;  /* 0x0000000a18187981 */ /* 0x000ee2000c1e9d00 */
[----:B------:R-:W-:Y:S02]  /*54d0*/  @!P0 IADD3 R28, R113, -0x2, RZ ;  /* 0xfffffffe711c8810 */ /* 0x000fe40007ffe0ff */
[----:B------:R-:W-:Y:S02]  /*54e0*/  @!P0 FSEL R61, R61, RZ, !P4 ;  /* 0x000000ff3d3d8208 */ /* 0x000fe40006000000 */
[----:B------:R-:W-:Y:S02]  /*54f0*/  @!P0 ISETP.GE.AND P4, PT, R113, UR16, PT ;  /* 0x0000001071008c0c */ /* 0x000fe4000bf86270 */
[----:B------:R-:W-:-:S02]  /*5500*/  @!P0 FSEL R62, R62, RZ, !P5 ;  /* 0x000000ff3e3e8208 */ /* 0x000fc40006800000 */
[----:B------:R-:W-:Y:S01]  /*5510*/  @!P0 ISETP.GE.AND P5, PT, R28, UR16, PT ;  /* 0x000000101c008c0c */ /* 0x000fe2000bfa6270 */
[----:B------:R-:W-:Y:S01]  /*5520*/  @!P0 VIADD R28, R113, 0xffffffff ;  /* 0xffffffff711c8836 */ /* 0x000fe20000000000 */
[----:B------:R-:W-:Y:S02]  /*5530*/  @!P0 FSEL R60, R60, RZ, !P6 ;  /* 0x000000ff3c3c8208 */ /* 0x000fe40007000000 */
[----:B------:R-:W-:Y:S02]  /*5540*/  @!P0 ISETP.GE.AND P6, PT, R29, UR16, PT ;  /* 0x000000101d008c0c */ /* 0x000fe4000bfc6270 */
[----:B------:R-:W-:Y:S02]  /*5550*/  @!P0 FSEL R63, R63, RZ, !P4 ;  /* 0x000000ff3f3f8208 */ /* 0x000fe40006000000 */
[----:B------:R-:W-:Y:S02]  /*5560*/  IADD3 R29, P4, R134, R148, RZ ;  /* 0x00000094861d7210 */ /* 0x000fe40007f9e0ff */
[----:B------:R-:W-:-:S02]  /*5570*/  @!P0 FSEL R64, R64, RZ, !P1 ;  /* 0x000000ff40408208 */ /* 0x000fc40004800000 */
[----:B------:R-:W-:Y:S02]  /*5580*/  @!P0 ISETP.GE.AND P1, PT, R28, UR16, PT ;  /* 0x000000101c008c0c */ /* 0x000fe4000bf26270 */
[----:B------:R-:W-:Y:S02]  /*5590*/  @!P0 FSEL R65, R65, RZ, !P3 ;  /* 0x000000ff41418208 */ /* 0x000fe40005800000 */
[----:B------:R-:W-:Y:S02]  /*55a0*/  LEA R28, P3, R29, UR12, 0x2 ;  /* 0x0000000c1d1c7c11 */ /* 0x000fe4000f8610ff */
[----:B------:R-:W-:Y:S02]  /*55b0*/  LEA.HI.X.SX32 R30, R134, R149, 0x1, P4 ;  /* 0x00000095861e7211 */ /* 0x000fe400020f0eff */
[----:B------:R-:W-:Y:S02]  /*55c0*/  @!P0 ISETP.GE.AND P4, PT, R113, UR16, PT ;  /* 0x0000001071008c0c */ /* 0x000fe4000bf86270 */
[----:B------:R-:W-:-:S02]  /*55d0*/  LEA.HI.X R29, R29, UR13, R30, 0x2, P3 ;  /* 0x0000000d1d1d7c11 */ /* 0x000fc400098f141e */
[----:B------:R-:W-:Y:S02]  /*55e0*/  @!P0 FSEL R67, R67, RZ, !P4 ;  /* 0x000000ff43438208 */ /* 0x000fe40006000000 */
[----:B------:R-:W-:Y:S02]  /*55f0*/  @!P0 ISETP.GE.AND P3, PT, R88, UR16, PT ;  /* 0x0000001058008c0c */ /* 0x000fe4000bf66270 */
[C---:B------:R-:W-:Y:S02]  /*5600*/  IADD3 R88, P4, R133.reuse, R148, RZ ;  /* 0x0000009485587210 */ /* 0x040fe40007f9e0ff */
[----:B------:R-:W-:Y:S02]  /*5610*/  @!P0 FSEL R56, R56, RZ, !P6 ;  /* 0x000000ff38388208 */ /* 0x000fe40007000000 */
[----:B------:R-:W-:Y:S02]  /*5620*/  LEA R92, P6, R88, UR12, 0x2 ;  /* 0x0000000c585c7c11 */ /* 0x000fe4000f8c10ff */
[----:B------:R-:W-:-:S04]  /*5630*/  LEA.HI.X.SX32 R89, R133, R149, 0x1, P4 ;  /* 0x0000009585597211 */ /* 0x000fc800020f0eff */
[----:B------:R-:W-:-:S06]  /*5640*/  LEA.HI.X R93, R88, UR13, R89, 0x2, P6 ;  /* 0x0000000d585d7c11 */ /* 0x000fcc000b0f1459 */
[----:B------:R-:W4:Y:S01]  /*5650*/  LDG.E.128.CONSTANT R92, desc[UR10][R92.64] ;  /* 0x0000000a5c5c7981 */ /* 0x000f22000c1e9d00 */
[----:B------:R-:W-:Y:S02]  /*5660*/  @!P0 FSEL R66, R66, RZ, !P2 ;  /* 0x000000ff42428208 */ /* 0x000fe40005000000 */
[----:B------:R-:W-:Y:S02]  /*5670*/  @!P0 ISETP.GE.AND P2, PT, R31, UR16, PT ;  /* 0x000000101f008c0c */ /* 0x000fe4000bf46270 */
[----:B------:R-:W4:Y:S01]  /*5680*/  LDG.E.128.CONSTANT R28, desc[UR10][R28.64] ;  /* 0x0000000a1c1c7981 */ /* 0x000f22000c1e9d00 */
[----:B0-----:R-:W-:Y:S01]  /*5690*/  FMUL.FTZ R81, R33, R81 ;  /* 0x0000005121517220 */ /* 0x001fe20000410000 */
[----:B------:R-:W-:Y:S02]  /*56a0*/  @!P0 FSEL R58, R58, RZ, !P1 ;  /* 0x000000ff3a3a8208 */ /* 0x000fe40004800000 */
[C---:B------:R-:W-:Y:S01]  /*56b0*/  @!P0 ISETP.GE.AND P1, PT, R113.reuse, UR16, PT ;  /* 0x0000001071008c0c */ /* 0x040fe2000bf26270 */
[----:B------:R-:W-:Y:S01]  /*56c0*/  FFMA.FTZ R81, R32, R80, R81 ;  /* 0x0000005020517223 */ /* 0x000fe20000010051 */
[C---:B------:R-:W-:Y:S01]  /*56d0*/  @!P0 VIADD R80, R113.reuse, 0xffffffff ;  /* 0xffffffff71508836 */ /* 0x040fe20000000000 */
[----:B------:R-:W-:Y:S01]  /*56e0*/  @!P0 FSEL R48, R48, RZ, !P2 ;  /* 0x000000ff30308208 */ /* 0x000fe20005000000 */
[----:B------:R-:W-:Y:S01]  /*56f0*/  @!P0 VIADD R88, R113, 0xfffffffd ;  /* 0xfffffffd71588836 */ /* 0x000fe20000000000 */
[----:B------:R-:W-:-:S02]  /*5700*/  @!P0 FSEL R59, R59, RZ, !P1 ;  /* 0x000000ff3b3b8208 */ /* 0x000fc40004800000 */
[----:B------:R-:W-:Y:S02]  /*5710*/  @!P0 ISETP.GE.AND P1, PT, R80, UR16, PT ;  /* 0x0000001050008c0c */ /* 0x000fe4000bf26270 */
[----:B------:R-:W-:Y:S01]  /*5720*/  IADD3 R80, P2, R132, R148, RZ ;  /* 0x0000009484507210 */ /* 0x000fe20007f5e0ff */
[----:B------:R-:W-:Y:S01]  /*5730*/  FFMA.FTZ R82, R34, R82, R81 ;  /* 0x0000005222527223 */ /* 0x000fe20000010051 */
[----:B------:R-:W-:Y:S02]  /*5740*/  @!P0 FSEL R57, R57, RZ, !P5 ;  /* 0x000000ff39398208 */ /* 0x000fe40006800000 */
[----:B------:R-:W-:Y:S02]  /*5750*/  @!P0 IADD3 R89, R113, -0x2, RZ ;  /* 0xfffffffe71598810 */ /* 0x000fe40007ffe0ff */
[----:B------:R-:W-:Y:S02]  /*5760*/  @!P0 ISETP.GE.AND P5, PT, R88, UR16, PT ;  /* 0x0000001058008c0c */ /* 0x000fe4000bfa6270 */
[----:B------:R-:W-:-:S02]  /*5770*/  @!P0 FSEL R49, R49, RZ, !P3 ;  /* 0x000000ff31318208 */ /* 0x000fc40005800000 */
[----:B------:R-:W-:Y:S02]  /*5780*/  LEA R88, P3, R80, UR12, 0x2 ;  /* 0x0000000c50587c11 */ /* 0x000fe4000f8610ff */
[----:B------:R-:W-:Y:S02]  /*5790*/  LEA.HI.X.SX32 R81, R132, R149, 0x1, P2 ;  /* 0x0000009584517211 */ /* 0x000fe400010f0eff */
[----:B------:R-:W-:Y:S02]  /*57a0*/  @!P0 IADD3 R90, R113, -0x1, RZ ;  /* 0xffffffff715a8810 */ /* 0x000fe40007ffe0ff */
[----:B------:R-:W-:Y:S02]  /*57b0*/  @!P0 ISETP.GE.AND P6, PT, R89, UR16, PT ;  /* 0x0000001059008c0c */ /* 0x000fe4000bfc6270 */
[----:B------:R-:W-:Y:S01]  /*57c0*/  LEA.HI.X R89, R80, UR13, R81, 0x2, P3 ;  /* 0x0000000d50597c11 */ /* 0x000fe200098f1451 */
[C---:B------:R-:W-:Y:S01]  /*57d0*/  FMUL.FTZ R85, R33.reuse, R85 ;  /* 0x0000005521557220 */ /* 0x040fe20000410000 */
[----:B------:R-:W-:Y:S01]  /*57e0*/  @!P0 ISETP.GE.AND P4, PT, R90, UR16, PT ;  /* 0x000000105a008c0c */ /* 0x000fe2000bf86270 */
[----:B------:R-:W-:-:S02]  /*57f0*/  FMUL.FTZ R73, R33, R73 ;  /* 0x0000004921497220 */ /* 0x000fc40000410000 */
[----:B------:R-:W-:Y:S01]  /*5800*/  FFMA.FTZ R85, R32, R84, R85 ;  /* 0x0000005420557223 */ /* 0x000fe20000010055 */
[----:B------:R-:W-:Y:S01]  /*5810*/  @!P0 FSEL R50, R50, RZ, !P4 ;  /* 0x000000ff32328208 */ /* 0x000fe20006000000 */
[----:B------:R-:W4:Y:S01]  /*5820*/  LDG.E.128.CONSTANT R88, desc[UR10][R88.64] ;  /* 0x0000000a58587981 */ /* 0x000f22000c1e9d00 */
[C---:B------:R-:W-:Y:S01]  /*5830*/  @!P0 IADD3 R84, R113.reuse, -0x3, RZ ;  /* 0xfffffffd71548810 */ /* 0x040fe20007ffe0ff */
[----:B------:R-:W-:Y:S01]  /*5840*/  FFMA.FTZ R73, R32, R72, R73 ;  /* 0x0000004820497223 */ /* 0x000fe20000010049 */
[----:B------:R-:W-:Y:S02]  /*5850*/  @!P0 ISETP.GE.AND P4, PT, R113, UR16, PT ;  /* 0x0000001071008c0c */ /* 0x000fe4000bf86270 */
[----:B------:R-:W-:Y:S01]  /*5860*/  IADD3 R72, P3, R131, R148, RZ ;  /* 0x0000009483487210 */ /* 0x000fe20007f7e0ff */
[----:B------:R-:W-:Y:S01]  /*5870*/  FFMA.FTZ R86, R34, R86, R85 ;  /* 0x0000005622567223 */ /* 0x000fe20000010055 */
[----:B------:R-:W-:Y:S02]  /*5880*/  @!P0 ISETP.GE.AND P2, PT, R84, UR16, PT ;  /* 0x0000001054008c0c */ /* 0x000fe4000bf46270 */
[----:B------:R-:W-:-:S02]  /*5890*/  @!P0 FSEL R51, R51, RZ, !P4 ;  /* 0x000000ff33338208 */ /* 0x000fc40006000000 */
[----:B------:R-:W-:Y:S02]  /*58a0*/  LEA R84, P4, R72, UR12, 0x2 ;  /* 0x0000000c48547c11 */ /* 0x000fe4000f8810ff */
[----:B------:R-:W-:Y:S01]  /*58b0*/  LEA.HI.X.SX32 R81, R131, R149, 0x1, P3 ;  /* 0x0000009583517211 */ /* 0x000fe200018f0eff */
[----:B------:R-:W-:-:S03]  /*58c0*/  FFMA.FTZ R87, R35, R87, R86 ;  /* 0x0000005723577223 */ /* 0x000fc60000010056 */
[----:B------:R-:W-:Y:S01]  /*58d0*/  LEA.HI.X R85, R72, UR13, R81, 0x2, P4 ;  /* 0x0000000d48557c11 */ /* 0x000fe2000a0f1451 */
[----:B------:R-:W-:Y:S01]  /*58e0*/  FADD.FTZ R116, R87, R116 ;  /* 0x0000007457747221 */ /* 0x000fe20000010000 */
[----:B------:R-:W-:Y:S01]  /*58f0*/  @!P0 VIADD R80, R113, 0xfffffffe ;  /* 0xfffffffe71508836 */ /* 0x000fe20000000000 */
[----:B------:R-:W-:-:S03]  /*5900*/  IADD3 R72, P4, R130, R148, RZ ;  /* 0x0000009482487210 */ /* 0x000fc60007f9e0ff */
[----:B------:R-:W4:Y:S01]  /*5910*/  LDG.E.128.CONSTANT R84, desc[UR10][R84.64] ;  /* 0x0000000a54547981 */ /* 0x000f22000c1e9d00 */
[----:B------:R-:W-:Y:S01]  /*5920*/  @!P0 ISETP.GE.AND P3, PT, R80, UR16, PT ;  /* 0x0000001050008c0c */ /* 0x000fe2000bf66270 */
[----:B------:R-:W-:Y:S01]  /*5930*/  FFMA.FTZ R74, R34, R74, R73 ;  /* 0x0000004a224a7223 */ /* 0x000fe20000010049 */
[----:B------:R-:W-:Y:S02]  /*5940*/  @!P0 FSEL R52, R52, RZ, !P5 ;  /* 0x000000ff34348208 */ /* 0x000fe40006800000 */
[----:B------:R-:W-:Y:S02]  /*5950*/  LEA R80, P5, R72, UR12, 0x2 ;  /* 0x0000000c48507c11 */ /* 0x000fe4000f8a10ff */
[----:B------:R-:W-:Y:S01]  /*5960*/  LEA.HI.X.SX32 R73, R130, R149, 0x1, P4 ;  /* 0x0000009582497211 */ /* 0x000fe200020f0eff */
[----:B------:R-:W-:Y:S01]  /*5970*/  FFMA.FTZ R82, R35, R83, R82 ;  /* 0x0000005323527223 */ /* 0x000fe20000010052 */
[----:B------:R-:W-:Y:S02]  /*5980*/  FMUL.FTZ R77, R33, R77 ;  /* 0x0000004d214d7220 */ /* 0x000fe40000410000 */
[----:B------:R-:W-:Y:S01]  /*5990*/  LEA.HI.X R81, R72, UR13, R73, 0x2, P5 ;  /* 0x0000000d48517c11 */ /* 0x000fe2000a8f1449 */
[----:B------:R-:W-:Y:S01]  /*59a0*/  FADD.FTZ R115, R82, R115 ;  /* 0x0000007352737221 */ /* 0x000fe20000010000 */
[----:B------:R-:W-:Y:S01]  /*59b0*/  FFMA.FTZ R77, R32, R76, R77 ;  /* 0x0000004c204d7223 */ /* 0x000fe2000001004d */
[----:B------:R-:W-:-:S03]  /*59c0*/  @!P0 IADD3 R76, R113, -0x1, RZ ;  /* 0xffffffff714c8810 */ /* 0x000fc60007ffe0ff */
[----:B------:R-:W4:Y:S01]  /*59d0*/  LDG.E.128.CONSTANT R80, desc[UR10][R80.64] ;  /* 0x0000000a50507981 */ /* 0x000f22000c1e9d00 */
[----:B------:R-:W-:Y:S01]  /*59e0*/  IADD3 R72, P5, R129, R148, RZ ;  /* 0x0000009481487210 */ /* 0x000fe20007fbe0ff */
[----:B------:R-:W-:Y:S01]  /*59f0*/  FFMA.FTZ R78, R34, R78, R77 ;  /* 0x0000004e224e7223 */ /* 0x000fe2000001004d */
[----:B------:R-:W-:Y:S02]  /*5a00*/  @!P0 ISETP.GE.AND P4, PT, R76, UR16, PT ;  /* 0x000000104c008c0c */ /* 0x000fe4000bf86270 */
[----:B------:R-:W-:Y:S02]  /*5a10*/  @!P0 FSEL R53, R53, RZ, !P6 ;  /* 0x000000ff35358208 */ /* 0x000fe40007000000 */
[----:B------:R-:W-:Y:S02]  /*5a20*/  LEA R76, P6, R72, UR12, 0x2 ;  /* 0x0000000c484c7c11 */ /* 0x000fe4000f8c10ff */
[----:B------:R-:W-:Y:S01]  /*5a30*/  LEA.HI.X.SX32 R73, R129, R149, 0x1, P5 ;  /* 0x0000009581497211 */ /* 0x000fe200028f0eff */
[----:B------:R-:W-:-:S03]  /*5a40*/  FFMA.FTZ R78, R35, R79, R78 ;  /* 0x0000004f234e7223 */ /* 0x000fc6000001004e */
[----:B------:R-:W-:Y:S01]  /*5a50*/  LEA.HI.X R77, R72, UR13, R73, 0x2, P6 ;  /* 0x0000000d484d7c11 */ /* 0x000fe2000b0f1449 */
[C---:B------:R-:W-:Y:S01]  /*5a60*/  FMUL.FTZ R69, R33.reuse, R69 ;  /* 0x0000004521457220 */ /* 0x040fe20000410000 */
[----:B------:R-:W-:Y:S01]  /*5a70*/  FMUL.FTZ R61, R33, R61 ;  /* 0x0000003d213d7220 */ /* 0x000fe20000410000 */
[----:B------:R-:W-:Y:S01]  /*5a80*/  FADD.FTZ R103, R78, R103 ;  /* 0x000000674e677221 */ /* 0x000fe20000010000 */
[----:B------:R-:W-:Y:S02]  /*5a90*/  @!P0 FSEL R54, R54, RZ, !P1 ;  /* 0x000000ff36368208 */ /* 0x000fe40004800000 */
[----:B------:R-:W4:Y:S01]  /*5aa0*/  LDG.E.128.CONSTANT R76, desc[UR10][R76.64] ;  /* 0x0000000a4c4c7981 */ /* 0x000f22000c1e9d00 */
[C---:B------:R-:W-:Y:S01]  /*5ab0*/  FFMA.FTZ R69, R32.reuse, R68, R69 ;  /* 0x0000004420457223 */ /* 0x040fe20000010045 */
[----:B------:R-:W-:Y:S01]  /*5ac0*/  FFMA.FTZ R61, R32, R60, R61 ;  /* 0x0000003c203d7223 */ /* 0x000fe2000001003d */
[----:B------:R-:W-:Y:S02]  /*5ad0*/  @!P0 ISETP.GE.AND P6, PT, R113, UR16, PT ;  /* 0x0000001071008c0c */ /* 0x000fe4000bfc6270 */
[----:B------:R-:W-:Y:S01]  /*5ae0*/  IADD3 R60, P1, R128, R148, RZ ;  /* 0x00000094803c7210 */ /* 0x000fe20007f3e0ff */
[----:B------:R-:W-:Y:S01]  /*5af0*/  FFMA.FTZ R70, R34, R70, R69 ;  /* 0x0000004622467223 */ /* 0x000fe20000010045 */
[----:B------:R-:W-:-:S02]  /*5b00*/  @!P0 FSEL R55, R55, RZ, !P6 ;  /* 0x000000ff37378208 */ /* 0x000fc40007000000 */
[----:B------:R-:W-:Y:S02]  /*5b10*/  LEA R72, P6, R60, UR12, 0x2 ;  /* 0x0000000c3c487c11 */ /* 0x000fe4000f8c10ff */
[----:B------:R-:W-:Y:S01]  /*5b20*/  LEA.HI.X.SX32 R69, R128, R149, 0x1, P1 ;  /* 0x0000009580457211 */ /* 0x000fe200008f0eff */
[----:B------:R-:W-:Y:S01]  /*5b30*/  FFMA.FTZ R75, R35, R75, R74 ;  /* 0x0000004b234b7223 */ /* 0x000fe2000001004a */
[C---:B------:R-:W-:Y:S02]  /*5b40*/  @!P0 VIADD R68, R113.reuse, 0xfffffffd ;  /* 0xfffffffd71448836 */ /* 0x040fe40000000000 */
[----:B------:R-:W-:Y:S01]  /*5b50*/  LEA.HI.X R73, R60, UR13, R69, 0x2, P6 ;  /* 0x0000000d3c497c11 */ /* 0x000fe2000b0f1445 */
[----:B------:R-:W-:Y:S02]  /*5b60*/  @!P0 VIADD R60, R113, 0xffffffff ;  /* 0xffffffff713c8836 */ /* 0x000fe40000000000 */
[----:B------:R-:W-:Y:S01]  /*5b70*/  FADD.FTZ R104, R75, R104 ;  /* 0x000000684b687221 */ /* 0x000fe20000010000 */
[----:B------:R-:W-:-:S02]  /*5b80*/  @!P0 ISETP.GE.AND P5, PT, R68, UR16, PT ;  /* 0x0000001044008c0c */ /* 0x000fc4000bfa6270 */
[----:B------:R-:W-:Y:S01]  /*5b90*/  @!P0 IADD3 R68, R113, -0x2, RZ ;  /* 0xfffffffe71448810 */ /* 0x000fe20007ffe0ff */
[----:B------:R-:W4:Y:S01]  /*5ba0*/  LDG.E.128.CONSTANT R72, desc[UR10][R72.64] ;  /* 0x0000000a48487981 */ /* 0x000f22000c1e9d00 */
[----:B------:R-:W-:Y:S02]  /*5bb0*/  @!P0 ISETP.GE.AND P6, PT, R60, UR16, PT ;  /* 0x000000103c008c0c */ /* 0x000fe4000bfc6270 */
[----:B------:R-:W-:Y:S02]  /*5bc0*/  @!P0 FSEL R44, R44, RZ, !P2 ;  /* 0x000000ff2c2c8208 */ /* 0x000fe40005000000 */
        /* <DEDUP_REMOVED lines=8> */
[----:B------:R-:W-:Y:S01]  /*5c50*/  FMUL.FTZ R65, R33, R65 ;  /* 0x0000004121417220 */ /* 0x000fe20000410000 */
[----:B------:R-:W-:Y:S01]  /*5c60*/  FADD.FTZ R102, R71, R102 ;  /* 0x0000006647667221 */ /* 0x000fe20000010000 */
[----:B------:R-:W-:Y:S02]  /*5c70*/  IADD3 R60, P3, R126, R148, RZ ;  /* 0x000000947e3c7210 */ /* 0x000fe40007f7e0ff */
[----:B------:R-:W-:Y:S01]  /*5c80*/  FFMA.FTZ R65, R32, R64, R65 ;  /* 0x0000004020417223 */ /* 0x000fe20000010041 */
[----:B------:R-:W4:Y:S01]  /*5c90*/  LDG.E.128.CONSTANT R68, desc[UR10][R68.64] ;  /* 0x0000000a44447981 */ /* 0x000f22000c1e9d00 */
[----:B------:R-:W-:Y:S01]  /*5ca0*/  @!P0 IADD3 R64, R113, -0x3, RZ ;  /* 0xfffffffd71408810 */ /* 0x000fe20007ffe0ff */
[----:B------:R-:W-:Y:S01]  /*5cb0*/  FMUL.FTZ R57, R33, R57 ;  /* 0x0000003921397220 */ /* 0x000fe20000410000 */
[----:B------:R-:W-:Y:S01]  /*5cc0*/  @!P0 FSEL R46, R46, RZ, !P4 ;  /* 0x000000ff2e2e8208 */ /* 0x000fe20006000000 */
[----:B------:R-:W-:Y:S01]  /*5cd0*/  FFMA.FTZ R66, R34, R66, R65 ;  /* 0x0000004222427223 */ /* 0x000fe20000010041 */
[----:B------:R-:W-:-:S02]  /*5ce0*/  @!P0 ISETP.GE.AND P2, PT, R64, UR16, PT ;  /* 0x0000001040008c0c */ /* 0x000fc4000bf46270 */
[----:B------:R-:W-:Y:S02]  /*5cf0*/  LEA R64, P4, R60, UR12, 0x2 ;  /* 0x0000000c3c407c11 */ /* 0x000fe4000f8810ff */
[----:B------:R-:W-:Y:S01]  /*5d00*/  LEA.HI.X.SX32 R61, R126, R149, 0x1, P3 ;  /* 0x000000957e3d7211 */ /* 0x000fe200018f0eff */
[----:B------:R-:W-:Y:S01]  /*5d10*/  FFMA.FTZ R67, R35, R67, R66 ;  /* 0x0000004323437223 */ /* 0x000fe20000010042 */
[----:B------:R-:W-:Y:S01]  /*5d20*/  FFMA.FTZ R57, R32, R56, R57 ;  /* 0x0000003820397223 */ /* 0x000fe20000010039 */
[C---:B------:R-:W-:Y:S01]  /*5d30*/  @!P0 VIADD R56, R113.reuse, 0xfffffffe ;  /* 0xfffffffe71388836 */ /* 0x040fe20000000000 */
[----:B------:R-:W-:Y:S02]  /*5d40*/  LEA.HI.X R65, R60, UR13, R61, 0x2, P4 ;  /* 0x0000000d3c417c11 */ /* 0x000fe4000a0f143d */
[----:B------:R-:W-:Y:S01]  /*5d50*/  @!P0 ISETP.GE.AND P4, PT, R113, UR16, PT ;  /* 0x0000001071008c0c */ /* 0x000fe2000bf86270 */
[----:B------:R-:W-:Y:S01]  /*5d60*/  FADD.FTZ R100, R67, R100 ;  /* 0x0000006443647221 */ /* 0x000fe20000010000 */
[----:B------:R-:W-:Y:S01]  /*5d70*/  FFMA.FTZ R58, R34, R58, R57 ;  /* 0x0000003a223a7223 */ /* 0x000fe20000010039 */
[----:B------:R-:W-:Y:S01]  /*5d80*/  @!P0 ISETP.GE.AND P3, PT, R56, UR16, PT ;  /* 0x0000001038008c0c */ /* 0x000fe2000bf66270 */
[----:B------:R-:W4:Y:S01]  /*5d90*/  LDG.E.128.CONSTANT R64, desc[UR10][R64.64] ;  /* 0x0000000a40407981 */ /* 0x000f22000c1e9d00 */
[----:B------:R-:W-:-:S02]  /*5da0*/  @!P0 IADD3 R57, R113, -0x1, RZ ;  /* 0xffffffff71398810 */ /* 0x000fc40007ffe0ff */
[----:B------:R-:W-:Y:S02]  /*5db0*/  @!P0 FSEL R47, R47, RZ, !P4 ;  /* 0x000000ff2f2f8208 */ /* 0x000fe40006000000 */
[----:B------:R-:W-:Y:S02]  /*5dc0*/  IADD3 R56, P4, R125, R148, RZ ;  /* 0x000000947d387210 */ /* 0x000fe40007f9e0ff */
[----:B------:R-:W-:Y:S02]  /*5dd0*/  @!P0 FSEL R36, R36, RZ, !P5 ;  /* 0x000000ff24248208 */ /* 0x000fe40006800000 */
[----:B------:R-:W-:Y:S02]  /*5de0*/  @!P0 ISETP.GE.AND P5, PT, R57, UR16, PT ;  /* 0x0000001039008c0c */ /* 0x000fe4000bfa6270 */
[----:B------:R-:W-:Y:S02]  /*5df0*/  LEA.HI.X.SX32 R57, R125, R149, 0x1, P4 ;  /* 0x000000957d397211 */ /* 0x000fe400020f0eff */
[----:B------:R-:W-:Y:S01]  /*5e00*/  LEA R60, P4, R56, UR12, 0x2 ;  /* 0x0000000c383c7c11 */ /* 0x000fe2000f8810ff */
[----:B------:R-:W-:-:S03]  /*5e10*/  FFMA.FTZ R62, R35, R63, R62 ;  /* 0x0000003f233e7223 */ /* 0x000fc6000001003e */
[----:B------:R-:W-:Y:S01]  /*5e20*/  LEA.HI.X R61, R56, UR13, R57, 0x2, P4 ;  /* 0x0000000d383d7c11 */ /* 0x000fe2000a0f1439 */
[----:B------:R-:W-:Y:S01]  /*5e30*/  FMUL.FTZ R49, R33, R49 ;  /* 0x0000003121317220 */ /* 0x000fe20000410000 */
[----:B------:R-:W-:-:S04]  /*5e40*/  FADD.FTZ R101, R62, R101 ;  /* 0x000000653e657221 */ /* 0x000fc80000010000 */
[----:B------:R-:W4:Y:S01]  /*5e50*/  LDG.E.128.CONSTANT R60, desc[UR10][R60.64] ;  /* 0x0000000a3c3c7981 */ /* 0x000f22000c1e9d00 */
[----:B------:R-:W-:Y:S01]  /*5e60*/  FFMA.FTZ R49, R32, R48, R49 ;  /* 0x0000003020317223 */ /* 0x000fe20000010031 */
[----:B------:R-:W-:Y:S02]  /*5e70*/  IADD3 R48, P4, R124, R148, RZ ;  /* 0x000000947c307210 */ /* 0x000fe40007f9e0ff */
[----:B------:R-:W-:Y:S01]  /*5e80*/  @!P0 FSEL R37, R37, RZ, !P1 ;  /* 0x000000ff25258208 */ /* 0x000fe20004800000 */
[----:B------:R-:W-:Y:S01]  /*5e90*/  FFMA.FTZ R50, R34, R50, R49 ;  /* 0x0000003222327223 */ /* 0x000fe20000010031 */
[----:B------:R-:W-:Y:S02]  /*5ea0*/  LEA R56, P1, R48, UR12, 0x2 ;  /* 0x0000000c30387c11 */ /* 0x000fe4000f8210ff */
[----:B------:R-:W-:Y:S01]  /*5eb0*/  LEA.HI.X.SX32 R49, R124, R149, 0x1, P4 ;  /* 0x000000957c317211 */ /* 0x000fe200020f0eff */
[----:B------:R-:W-:Y:S01]  /*5ec0*/  FFMA.FTZ R58, R35, R59, R58 ;  /* 0x0000003b233a7223 */ /* 0x000fe2000001003a */
[----:B------:R-:W-:-:S02]  /*5ed0*/  FMUL.FTZ R53, R33, R53 ;  /* 0x0000003521357220 */ /* 0x000fc40000410000 */
[----:B------:R-:W-:Y:S01]  /*5ee0*/  LEA.HI.X R57, R48, UR13, R49, 0x2, P1 ;  /* 0x0000000d30397c11 */ /* 0x000fe200088f1431 */
[----:B------:R-:W-:Y:S01]  /*5ef0*/  FMUL.FTZ R45, R33, R45 ;  /* 0x0000002d212d7220 */ /* 0x000fe20000410000 */
[----:B------:R-:W-:Y:S01]  /*5f00*/  FFMA.FTZ R53, R32, R52, R53 ;  /* 0x0000003420357223 */ /* 0x000fe20000010035 */
[----:B------:R-:W-:Y:S01]  /*5f10*/  FADD.FTZ R23, R58, R23 ;  /* 0x000000173a177221 */ /* 0x000fe20000010000 */
[----:B------:R-:W-:Y:S02]  /*5f20*/  @!P0 VIADD R52, R113, 0xfffffffd ;  /* 0xfffffffd71348836 */ /* 0x000fe40000000000 */
[----:B------:R-:W-:Y:S01]  /*5f30*/  FFMA.FTZ R45, R32, R44, R45 ;  /* 0x0000002c202d7223 */ /* 0x000fe2000001002d */
[----:B------:R-:W4:Y:S01]  /*5f40*/  LDG.E.128.CONSTANT R56, desc[UR10][R56.64] ;  /* 0x0000000a38387981 */ /* 0x000f22000c1e9d00 */
[----:B------:R-:W-:Y:S01]  /*5f50*/  IADD3 R44, P1, R123, R148, RZ ;  /* 0x000000947b2c7210 */ /* 0x000fe20007f3e0ff */
[----:B------:R-:W-:Y:S01]  /*5f60*/  FFMA.FTZ R54, R34, R54, R53 ;  /* 0x0000003622367223 */ /* 0x000fe20000010035 */
[----:B------:R-:W-:-:S02]  /*5f70*/  @!P0 ISETP.GE.AND P4, PT, R52, UR16, PT ;  /* 0x0000001034008c0c */ /* 0x000fc4000bf86270 */
[----:B------:R-:W-:Y:S02]  /*5f80*/  @!P0 FSEL R38, R38, RZ, !P6 ;  /* 0x000000ff26268208 */ /* 0x000fe40007000000 */
[----:B------:R-:W-:Y:S02]  /*5f90*/  LEA R52, P6, R44, UR12, 0x2 ;  /* 0x0000000c2c347c11 */ /* 0x000fe4000f8c10ff */
[----:B------:R-:W-:Y:S01]  /*5fa0*/  LEA.HI.X.SX32 R49, R123, R149, 0x1, P1 ;  /* 0x000000957b317211 */ /* 0x000fe200008f0eff */
[----:B------:R-:W-:-:S03]  /*5fb0*/  FFMA.FTZ R54, R35, R55, R54 ;  /* 0x0000003723367223 */ /* 0x000fc60000010036 */
[----:B------:R-:W-:Y:S01]  /*5fc0*/  LEA.HI.X R53, R44, UR13, R49, 0x2, P6 ;  /* 0x0000000d2c357c11 */ /* 0x000fe2000b0f1431 */
[----:B------:R-:W-:Y:S01]  /*5fd0*/  FADD.FTZ R21, R54, R21 ;  /* 0x0000001536157221 */ /* 0x000fe20000010000 */
[----:B------:R-:W-:Y:S01]  /*5fe0*/  FFMA.FTZ R46, R34, R46, R45 ;  /* 0x0000002e222e7223 */ /* 0x000fe2000001002d */
[C---:B------:R-:W-:Y:S01]  /*5ff0*/  @!P0 VIADD R45, R113.reuse, 0xffffffff ;  /* 0xffffffff712d8836 */ /* 0x040fe20000000000 */
[----:B------:R-:W-:Y:S02]  /*6000*/  @!P0 IADD3 R48, R113, -0x2, RZ ;  /* 0xfffffffe71308810 */ /* 0x000fe40007ffe0ff */
[----:B------:R-:W4:Y:S01]  /*6010*/  LDG.E.128.CONSTANT R52, desc[UR10][R52.64] ;  /* 0x0000000a34347981 */ /* 0x000f22000c1e9d00 */
[----:B------:R-:W-:Y:S02]  /*6020*/  IADD3 R44, P6, R122, R148, RZ ;  /* 0x000000947a2c7210 */ /* 0x000fe40007fde0ff */
[----:B------:R-:W-:Y:S02]  /*6030*/  @!P0 FSEL R40, R40, RZ, !P2 ;  /* 0x000000ff28288208 */ /* 0x000fe40005000000 */
[----:B------:R-:W-:-:S02]  /*6040*/  @!P0 ISETP.GE.AND P1, PT, R48, UR16, PT ;  /* 0x0000001030008c0c */ /* 0x000fc4000bf26270 */
[----:B------:R-:W-:Y:S02]  /*6050*/  @!P0 ISETP.GE.AND P2, PT, R45, UR16, PT ;  /* 0x000000102d008c0c */ /* 0x000fe4000bf46270 */
[----:B------:R-:W-:Y:S01]  /*6060*/  @!P0 FSEL R41, R41, RZ, !P3 ;  /* 0x000000ff29298208 */ /* 0x000fe20005800000 */
[----:B------:R-:W-:Y:S01]  /*6070*/  FMUL.FTZ R37, R33, R37 ;  /* 0x0000002521257220 */ /* 0x000fe20000410000 */
[----:B------:R-:W-:Y:S02]  /*6080*/  LEA R48, P3, R44, UR12, 0x2 ;  /* 0x0000000c2c307c11 */ /* 0x000fe4000f8610ff */
[----:B------:R-:W-:Y:S01]  /*6090*/  LEA.HI.X.SX32 R45, R122, R149, 0x1, P6 ;  /* 0x000000957a2d7211 */ /* 0x000fe200030f0eff */
[----:B------:R-:W-:Y:S01]  /*60a0*/  FFMA.FTZ R51, R35, R51, R50 ;  /* 0x0000003323337223 */ /* 0x000fe20000010032 */
[----:B------:R-:W-:Y:S01]  /*60b0*/  FFMA.FTZ R37, R32, R36, R37 ;  /* 0x0000002420257223 */ /* 0x000fe20000010025 */
[----:B------:R-:W-:Y:S02]  /*60c0*/  @!P0 ISETP.GE.AND P6, PT, R113, UR16, PT ;  /* 0x0000001071008c0c */ /* 0x000fe4000bfc6270 */
[----:B------:R-:W-:-:S02]  /*60d0*/  LEA.HI.X R49, R44, UR13, R45, 0x2, P3 ;  /* 0x0000000d2c317c11 */ /* 0x000fc400098f142d */
[----:B------:R-:W-:Y:S01]  /*60e0*/  IADD3 R36, P3, R121, R148, RZ ;  /* 0x0000009479247210 */ /* 0x000fe20007f7e0ff */
[----:B------:R-:W-:Y:S01]  /*60f0*/  FADD.FTZ R22, R51, R22 ;  /* 0x0000001633167221 */ /* 0x000fe20000010000 */
[----:B------:R-:W-:Y:S01]  /*6100*/  FFMA.FTZ R38, R34, R38, R37 ;  /* 0x0000002622267223 */ /* 0x000fe20000010025 */
[----:B------:R-:W-:Y:S01]  /*6110*/  @!P0 FSEL R39, R39, RZ, !P6 ;  /* 0x000000ff27278208 */ /* 0x000fe20007000000 */
[----:B------:R-:W4:Y:S01]  /*6120*/  LDG.E.128.CONSTANT R48, desc[UR10][R48.64] ;  /* 0x0000000a30307981 */ /* 0x000f22000c1e9d00 */
[C---:B------:R-:W-:Y:S02]  /*6130*/  LEA R44, P6, R36.reuse, UR12, 0x2 ;  /* 0x0000000c242c7c11 */ /* 0x040fe4000f8c10ff */
[----:B------:R-:W-:Y:S01]  /*6140*/  LEA.HI.X.SX32 R37, R121, R149, 0x1, P3 ;  /* 0x0000009579257211 */ /* 0x000fe200018f0eff */
[----:B------:R-:W-:Y:S01]  /*6150*/  FMUL.FTZ R41, R33, R41 ;  /* 0x0000002921297220 */ /* 0x000fe20000410000 */
[----:B--2---:R-:W-:Y:S02]  /*6160*/  @!P0 FSEL R97, R97, RZ, !P1 ;  /* 0x000000ff61618208 */ /* 0x004fe40004800000 */
[----:B------:R-:W-:-:S02]  /*6170*/  LEA.HI.X R45, R36, UR13, R37, 0x2, P6 ;  /* 0x0000000d242d7c11 */ /* 0x000fc4000b0f1425 */
[----:B------:R-:W-:Y:S01]  /*6180*/  IADD3 R36, P1, R120, R148, RZ ;  /* 0x0000009478247210 */ /* 0x000fe20007f3e0ff */
[----:B------:R-:W-:Y:S01]  /*6190*/  FFMA.FTZ R41, R32, R40, R41 ;  /* 0x0000002820297223 */ /* 0x000fe20000010029 */
[----:B------:R-:W-:Y:S01]  /*61a0*/  @!P0 FSEL R42, R42, RZ, !P5 ;  /* 0x000000ff2a2a8208 */ /* 0x000fe20006800000 */
[C---:B------:R-:W-:Y:S01]  /*61b0*/  FFMA.FTZ R38, R35.reuse, R39, R38 ;  /* 0x0000002723267223 */ /* 0x040fe20000010026 */
[----:B------:R-:W-:Y:S01]  /*61c0*/  LEA R40, P3, R36, UR12, 0x2 ;  /* 0x0000000c24287c11 */ /* 0x000fe2000f8610ff */
[----:B------:R-:W-:Y:S01]  /*61d0*/  FFMA.FTZ R47, R35, R47, R46 ;  /* 0x0000002f232f7223 */ /* 0x000fe2000001002e */
[----:B------:R-:W-:Y:S01]  /*61e0*/  LEA.HI.X.SX32 R39, R120, R149, 0x1, P1 ;  /* 0x0000009578277211 */ /* 0x000fe200008f0eff */
[----:B------:R-:W-:Y:S01]  /*61f0*/  FFMA.FTZ R42, R34, R42, R41 ;  /* 0x0000002a222a7223 */ /* 0x000fe20000010029 */
[----:B------:R-:W-:Y:S02]  /*6200*/  @!P0 FSEL R96, R96, RZ, !P4 ;  /* 0x000000ff60608208 */ /* 0x000fe40006000000 */
[----:B------:R-:W-:Y:S01]  /*6210*/  LEA.HI.X R41, R36, UR13, R39, 0x2, P3 ;  /* 0x0000000d24297c11 */ /* 0x000fe200098f1427 */
[----:B------:R-:W-:-:S02]  /*6220*/  @!P0 VIADD R39, R113, 0xfffffffe ;  /* 0xfffffffe71278836 */ /* 0x000fc40000000000 */
[----:B------:R-:W-:Y:S01]  /*6230*/  FADD.FTZ R20, R47, R20 ;  /* 0x000000142f147221 */ /* 0x000fe20000010000 */
[----:B------:R-:W-:Y:S01]  /*6240*/  FMUL.FTZ R97, R33, R97 ;  /* 0x0000006121617220 */ /* 0x000fe20000410000 */
[----:B------:R-:W2:Y:S01]  /*6250*/  LDG.E.128.CONSTANT R44, desc[UR10][R44.64] ;  /* 0x0000000a2c2c7981 */ /* 0x000ea2000c1e9d00 */
[----:B------:R-:W-:Y:S02]  /*6260*/  @!P0 ISETP.GE.AND P5, PT, R113, UR16, PT ;  /* 0x0000001071008c0c */ /* 0x000fe4000bfa6270 */
[----:B------:R-:W-:Y:S01]  /*6270*/  FFMA.FTZ R97, R32, R96, R97 ;  /* 0x0000006020617223 */ /* 0x000fe20000010061 */
[----:B------:R-:W-:Y:S02]  /*6280*/  @!P0 ISETP.GE.AND P3, PT, R39, UR16, PT ;  /* 0x0000001027008c0c */ /* 0x000fe4000bf66270 */
[----:B------:R-:W-:Y:S02]  /*6290*/  @!P0 IADD3 R96, R113, -0x2, RZ ;  /* 0xfffffffe71608810 */ /* 0x000fe40007ffe0ff */
[----:B------:R-:W-:-:S02]  /*62a0*/  @!P0 FSEL R43, R43, RZ, !P5 ;  /* 0x000000ff2b2b8208 */ /* 0x000fc40006800000 */
[----:B---3--:R-:W-:Y:S02]  /*62b0*/  @!P0 FSEL R25, R25, RZ, !P3 ;  /* 0x000000ff19198208 */ /* 0x008fe40005800000 */
[----:B------:R-:W-:Y:S02]  /*62c0*/  @!P0 ISETP.GE.AND P3, PT, R96, UR16, PT ;  /* 0x0000001060008c0c */ /* 0x000fe4000bf66270 */
[----:B------:R-:W-:Y:S02]  /*62d0*/  IADD3 R37, P4, R119, R148, RZ ;  /* 0x0000009477257210 */ /* 0x000fe40007f9e0ff */
[----:B------:R-:W-:Y:S01]  /*62e0*/  @!P0 IADD3 R96, R113, -0x3, RZ ;  /* 0xfffffffd71608810 */ /* 0x000fe20007ffe0ff */
[----:B------:R-:W-:Y:S01]  /*62f0*/  FFMA.FTZ R43, R35, R43, R42 ;  /* 0x0000002b232b7223 */ /* 0x000fe2000001002a */
[----:B------:R-:W-:Y:S01]  /*6300*/  FADD.FTZ R19, R38, R19 ;  /* 0x0000001326137221 */ /* 0x000fe20000010000 */
[----:B------:R-:W-:Y:S02]  /*6310*/  LEA R36, P1, R37, UR12, 0x2 ;  /* 0x0000000c25247c11 */ /* 0x000fe4000f8210ff */
[----:B------:R-:W-:-:S02]  /*6320*/  LEA.HI.X.SX32 R38, R119, R149, 0x1, P4 ;  /* 0x0000009577267211 */ /* 0x000fc400020f0eff */
[----:B------:R-:W-:Y:S02]  /*6330*/  @!P0 ISETP.GE.AND P6, PT, R96, UR16, PT ;  /* 0x0000001060008c0c */ /* 0x000fe4000bfc6270 */
[----:B------:R-:W-:Y:S01]  /*6340*/  IADD3 R148, P5, R118, R148, RZ ;  /* 0x0000009476947210 */ /* 0x000fe20007fbe0ff */
[----:B------:R-:W-:Y:S01]  /*6350*/  FADD.FTZ R18, R43, R18 ;  /* 0x000000122b127221 */ /* 0x000fe20000010000 */
[----:B------:R-:W-:Y:S01]  /*6360*/  @!P0 FSEL R98, R98, RZ, !P2 ;  /* 0x000000ff62628208 */ /* 0x000fe20005000000 */
[----:B------:R-:W3:Y:S01]  /*6370*/  LDG.E.128.CONSTANT R40, desc[UR10][R40.64] ;  /* 0x0000000a28287981 */ /* 0x000ee2000c1e9d00 */
[----:B------:R-:W-:Y:S02]  /*6380*/  LEA.HI.X R37, R37, UR13, R38, 0x2, P1 ;  /* 0x0000000d25257c11 */ /* 0x000fe400088f1426 */
[----:B----4-:R-:W-:Y:S02]  /*6390*/  @!P0 FSEL R92, R92, RZ, !P6 ;  /* 0x000000ff5c5c8208 */ /* 0x010fe40007000000 */
[----:B------:R-:W-:-:S02]  /*63a0*/  @!P0 ISETP.GE.AND P1, PT, R113, UR16, PT ;  /* 0x0000001071008c0c */ /* 0x000fc4000bf26270 */
[----:B------:R-:W-:Y:S02]  /*63b0*/  LEA.HI.X.SX32 R149, R118, R149, 0x1, P5 ;  /* 0x0000009576957211 */ /* 0x000fe400028f0eff */
[----:B------:R-:W-:Y:S01]  /*63c0*/  LEA R96, P6, R148, UR12, 0x2 ;  /* 0x0000000c94607c11 */ /* 0x000fe2000f8c10ff */
[----:B------:R-:W-:Y:S01]  /*63d0*/  FFMA.FTZ R154, R34, R98, R97 ;  /* 0x00000062229a7223 */ /* 0x000fe20000010061 */
[----:B------:R-:W-:Y:S02]  /*63e0*/  @!P0 IADD3 R38, R113, -0x3, RZ ;  /* 0xfffffffd71268810 */ /* 0x000fe40007ffe0ff */
[----:B------:R-:W-:Y:S02]  /*63f0*/  @!P0 FSEL R99, R99, RZ, !P1 ;  /* 0x000000ff63638208 */ /* 0x000fe40004800000 */
[----:B------:R-:W-:Y:S02]  /*6400*/  LEA.HI.X R97, R148, UR13, R149, 0x2, P6 ;  /* 0x0000000d94617c11 */ /* 0x000fe4000b0f1495 */
[----:B------:R-:W-:Y:S01]  /*6410*/  @!P0 ISETP.GE.AND P2, PT, R38, UR16, PT ;  /* 0x0000001026008c0c */ /* 0x000fe2000bf46270 */
[----:B------:R-:W-:Y:S01]  /*6420*/  FFMA.FTZ R154, R35, R99, R154 ;  /* 0x00000063239a7223 */ /* 0x000fe2000001009a */
[----:B------:R-:W4:Y:S04]  /*6430*/  LDG.E.128.CONSTANT R36, desc[UR10][R36.64] ;  /* 0x0000000a24247981 */ /* 0x000f28000c1e9d00 */
[----:B------:R-:W4:Y:S01]  /*6440*/  LDG.E.128.CONSTANT R96, desc[UR10][R96.64] ;  /* 0x0000000a60607981 */ /* 0x000f22000c1e9d00 */
[----:B------:R-:W-:Y:S01]  /*6450*/  @!P0 FSEL R24, R24, RZ, !P2 ;  /* 0x000000ff18188208 */ /* 0x000fe20005000000 */
[----:B------:R-:W-:-:S04]  /*6460*/  FMUL.FTZ R25, R33, R25 ;  /* 0x0000001921197220 */ /* 0x000fc80000410000 */
[----:B------:R-:W-:Y:S01]  /*6470*/  FFMA.FTZ R25, R32, R24, R25 ;  /* 0x0000001820197223 */ /* 0x000fe20000010019 */
[----:B------:R-:W-:-:S04]  /*6480*/  @!P0 IADD3 R24, R113, -0x1, RZ ;  /* 0xffffffff71188810 */ /* 0x000fc80007ffe0ff */
[----:B------:R-:W-:Y:S01]  /*6490*/  @!P0 ISETP.GE.AND P1, PT, R24, UR16, PT ;  /* 0x0000001018008c0c */ /* 0x000fe2000bf26270 */
[----:B------:R-:W-:-:S05]  /*64a0*/  @!P0 VIADD R24, R113, 0xfffffffd ;  /* 0xfffffffd71188836 */ /* 0x000fca0000000000 */
[----:B------:R-:W-:Y:S01]  /*64b0*/  @!P0 ISETP.GE.AND P2, PT, R24, UR16, PT ;  /* 0x0000001018008c0c */ /* 0x000fe2000bf46270 */
[C---:B------:R-:W-:Y:S01]  /*64c0*/  @!P0 VIADD R24, R113.reuse, 0xffffffff ;  /* 0xffffffff71188836 */ /* 0x040fe20000000000 */
[----:B------:R-:W-:Y:S02]  /*64d0*/  @!P0 FSEL R26, R26, RZ, !P1 ;  /* 0x000000ff1a1a8208 */ /* 0x000fe40004800000 */
[C---:B------:R-:W-:Y:S02]  /*64e0*/  @!P0 ISETP.GE.AND P1, PT, R113.reuse, UR16, PT ;  /* 0x0000001071008c0c */ /* 0x040fe4000bf26270 */
[----:B------:R-:W-:Y:S01]  /*64f0*/  @!P0 ISETP.GE.AND P4, PT, R24, UR16, PT ;  /* 0x0000001018008c0c */ /* 0x000fe2000bf86270 */
[----:B------:R-:W-:Y:S01]  /*6500*/  @!P0 VIADD R24, R113, 0xfffffffe ;  /* 0xfffffffe71188836 */ /* 0x000fe20000000000 */
[----:B------:R-:W-:-:S04]  /*6510*/  @!P0 FSEL R27, R27, RZ, !P1 ;  /* 0x000000ff1b1b8208 */ /* 0x000fc80004800000 */
[----:B------:R-:W-:Y:S02]  /*6520*/  @!P0 ISETP.GE.AND P1, PT, R24, UR16, PT ;  /* 0x0000001018008c0c */ /* 0x000fe4000bf26270 */
[C---:B------:R-:W-:Y:S02]  /*6530*/  @!P0 IADD3 R24, R113.reuse, -0x1, RZ ;  /* 0xffffffff71188810 */ /* 0x040fe40007ffe0ff */
[----:B------:R-:W-:Y:S02]  /*6540*/  @!P0 FSEL R28, R28, RZ, !P2 ;  /* 0x000000ff1c1c8208 */ /* 0x000fe40005000000 */
[----:B------:R-:W-:Y:S01]  /*6550*/  @!P0 ISETP.GE.AND P2, PT, R24, UR16, PT ;  /* 0x0000001018008c0c */ /* 0x000fe2000bf46270 */
[----:B------:R-:W-:Y:S01]  /*6560*/  @!P0 VIADD R24, R113, 0xfffffffd ;  /* 0xfffffffd71188836 */ /* 0x000fe20000000000 */
[----:B------:R-:W-:Y:S02]  /*6570*/  @!P0 FSEL R29, R29, RZ, !P3 ;  /* 0x000000ff1d1d8208 */ /* 0x000fe40005800000 */
[----:B------:R-:W-:-:S02]  /*6580*/  @!P0 FSEL R30, R30, RZ, !P4 ;  /* 0x000000ff1e1e8208 */ /* 0x000fc40006000000 */
[----:B------:R-:W-:Y:S02]  /*6590*/  @!P0 ISETP.GE.AND P3, PT, R24, UR16, PT ;  /* 0x0000001018008c0c */ /* 0x000fe4000bf66270 */
[C---:B------:R-:W-:Y:S02]  /*65a0*/  @!P0 ISETP.GE.AND P4, PT, R113.reuse, UR16, PT ;  /* 0x0000001071008c0c */ /* 0x040fe4000bf86270 */
[----:B------:R-:W-:Y:S02]  /*65b0*/  @!P0 IADD3 R24, R113, -0x2, RZ ;  /* 0xfffffffe71188810 */ /* 0x000fe40007ffe0ff */
[----:B------:R-:W-:Y:S02]  /*65c0*/  @!P0 FSEL R31, R31, RZ, !P4 ;  /* 0x000000ff1f1f8208 */ /* 0x000fe40006000000 */
[----:B------:R-:W-:Y:S01]  /*65d0*/  @!P0 ISETP.GE.AND P4, PT, R24, UR16, PT ;  /* 0x0000001018008c0c */ /* 0x000fe2000bf86270 */
[----:B------:R-:W-:-:S05]  /*65e0*/  @!P0 VIADD R24, R113, 0xffffffff ;  /* 0xffffffff71188836 */ /* 0x000fca0000000000 */
[----:B------:R-:W-:Y:S02]  /*65f0*/  @!P0 ISETP.GE.AND P5, PT, R24, UR16, PT ;  /* 0x0000001018008c0c */ /* 0x000fe4000bfa6270 */
[----:B------:R-:W-:-:S04]  /*6600*/  @!P0 IADD3 R24, R113, -0x3, RZ ;  /* 0xfffffffd71188810 */ /* 0x000fc80007ffe0ff */
[----:B------:R-:W-:Y:S01]  /*6610*/  @!P0 ISETP.GE.AND P6, PT, R24, UR16, PT ;  /* 0x0000001018008c0c */ /* 0x000fe2000bfc6270 */
[----:B------:R-:W-:Y:S01]  /*6620*/  @!P0 VIADD R24, R113, 0xfffffffe ;  /* 0xfffffffe71188836 */ /* 0x000fe20000000000 */
[----:B------:R-:W-:Y:S02]  /*6630*/  @!P0 FSEL R93, R93, RZ, !P1 ;  /* 0x000000ff5d5d8208 */ /* 0x000fe40004800000 */
[----:B------:R-:W-:Y:S02]  /*6640*/  @!P0 FSEL R94, R94, RZ, !P2 ;  /* 0x000000ff5e5e8208 */ /* 0x000fe40005000000 */
[----:B------:R-:W-:Y:S02]  /*6650*/  @!P0 ISETP.GE.AND P1, PT, R24, UR16, PT ;  /* 0x0000001018008c0c */ /* 0x000fe4000bf26270 */
[C---:B------:R-:W-:Y:S02]  /*6660*/  @!P0 ISETP.GE.AND P2, PT, R113.reuse, UR16, PT ;  /* 0x0000001071008c0c */ /* 0x040fe4000bf46270 */
[----:B------:R-:W-:-:S02]  /*6670*/  @!P0 IADD3 R24, R113, -0x1, RZ ;  /* 0xffffffff71188810 */ /* 0x000fc40007ffe0ff */
[----:B------:R-:W-:Y:S02]  /*6680*/  @!P0 FSEL R95, R95, RZ, !P2 ;  /* 0x000000ff5f5f8208 */ /* 0x000fe40005000000 */
[----:B------:R-:W-:Y:S01]  /*6690*/  @!P0 ISETP.GE.AND P2, PT, R24, UR16, PT ;  /* 0x0000001018008c0c */ /* 0x000fe2000bf46270 */
[----:B------:R-:W-:Y:S01]  /*66a0*/  @!P0 VIADD R24, R113, 0xfffffffd ;  /* 0xfffffffd71188836 */ /* 0x000fe20000000000 */
[----:B------:R-:W-:-:S04]  /*66b0*/  @!P0 FSEL R88, R88, RZ, !P3 ;  /* 0x000000ff58588208 */ /* 0x000fc80005800000 */
[----:B------:R-:W-:Y:S02]  /*66c0*/  @!P0 ISETP.GE.AND P3, PT, R24, UR16, PT ;  /* 0x0000001018008c0c */ /* 0x000fe4000bf66270 */
[----:B------:R-:W-:Y:S02]  /*66d0*/  @!P0 IADD3 R24, R113, -0x2, RZ ;  /* 0xfffffffe71188810 */ /* 0x000fe40007ffe0ff */
[----:B------:R-:W-:Y:S02]  /*66e0*/  @!P0 FSEL R89, R89, RZ, !P4 ;  /* 0x000000ff59598208 */ /* 0x000fe40006000000 */
[----:B------:R-:W-:Y:S01]  /*66f0*/  @!P0 ISETP.GE.AND P4, PT, R24, UR16, PT ;  /* 0x0000001018008c0c */ /* 0x000fe2000bf86270 */
[C---:B------:R-:W-:Y:S01]  /*6700*/  @!P0 VIADD R24, R113.reuse, 0xffffffff ;  /* 0xffffffff71188836 */ /* 0x040fe20000000000 */
[----:B------:R-:W-:Y:S02]  /*6710*/  @!P0 FSEL R90, R90, RZ, !P5 ;  /* 0x000000ff5a5a8208 */ /* 0x000fe40006800000 */
[----:B------:R-:W-:-:S04]  /*6720*/  @!P0 ISETP.GE.AND P5, PT, R113, UR16, PT ;  /* 0x0000001071008c0c */ /* 0x000fc8000bfa6270 */
[----:B------:R-:W-:Y:S02]  /*6730*/  @!P0 FSEL R91, R91, RZ, !P5 ;  /* 0x000000ff5b5b8208 */ /* 0x000fe40006800000 */
[----:B------:R-:W-:Y:S02]  /*6740*/  @!P0 ISETP.GE.AND P5, PT, R24, UR16, PT ;  /* 0x0000001018008c0c */ /* 0x000fe4000bfa6270 */
[C---:B------:R-:W-:Y:S02]  /*6750*/  @!P0 IADD3 R24, R113.reuse, -0x3, RZ ;  /* 0xfffffffd71188810 */ /* 0x040fe40007ffe0ff */
[----:B------:R-:W-:Y:S02]  /*6760*/  @!P0 FSEL R84, R84, RZ, !P6 ;  /* 0x000000ff54548208 */ /* 0x000fe40007000000 */
[----:B------:R-:W-:Y:S01]  /*6770*/  @!P0 ISETP.GE.AND P6, PT, R24, UR16, PT ;  /* 0x0000001018008c0c */ /* 0x000fe2000bfc6270 */
[----:B------:R-:W-:Y:S01]  /*6780*/  @!P0 VIADD R24, R113, 0xfffffffe ;  /* 0xfffffffe71188836 */ /* 0x000fe20000000000 */
[----:B------:R-:W-:-:S02]  /*6790*/  @!P0 FSEL R85, R85, RZ, !P1 ;  /* 0x000000ff55558208 */ /* 0x000fc40004800000 */
[----:B------:R-:W-:Y:S02]  /*67a0*/  @!P0 FSEL R86, R86, RZ, !P2 ;  /* 0x000000ff56568208 */ /* 0x000fe40005000000 */
[----:B------:R-:W-:Y:S02]  /*67b0*/  @!P0 ISETP.GE.AND P1, PT, R24, UR16, PT ;  /* 0x0000001018008c0c */ /* 0x000fe4000bf26270 */
[C---:B------:R-:W-:Y:S02]  /*67c0*/  @!P0 ISETP.GE.AND P2, PT, R113.reuse, UR16, PT ;  /* 0x0000001071008c0c */ /* 0x040fe4000bf46270 */
[----:B------:R-:W-:Y:S02]  /*67d0*/  @!P0 IADD3 R24, R113, -0x1, RZ ;  /* 0xffffffff71188810 */ /* 0x000fe40007ffe0ff */
        /* <DEDUP_REMOVED lines=102> */
[----:B--2---:R-:W-:Y:S02]  /*6e40*/  @!P0 FSEL R44, R44, RZ, !P6 ;  /* 0x000000ff2c2c8208 */ /* 0x004fe40007000000 */
        /* <DEDUP_REMOVED lines=10> */
[----:B---3--:R-:W-:-:S04]  /*6ef0*/  @!P0 FSEL R40, R40, RZ, !P3 ;  /* 0x000000ff28288208 */ /* 0x008fc80005800000 */
[----:B------:R-:W-:Y:S02]  /*6f00*/  @!P0 ISETP.GE.AND P3, PT, R24, UR16, PT ;  /* 0x0000001018008c0c */ /* 0x000fe4000bf66270 */
[----:B------:R-:W-:Y:S02]  /*6f10*/  @!P0 IADD3 R24, R113, -0x3, RZ ;  /* 0xfffffffd71188810 */ /* 0x000fe40007ffe0ff */
[----:B------:R-:W-:Y:S02]  /*6f20*/  @!P0 FSEL R41, R41, RZ, !P4 ;  /* 0x000000ff29298208 */ /* 0x000fe40006000000 */
[----:B------:R-:W-:Y:S01]  /*6f30*/  @!P0 ISETP.GE.AND P4, PT, R24, UR16, PT ;  /* 0x0000001018008c0c */ /* 0x000fe2000bf86270 */
[----:B------:R-:W-:Y:S01]  /*6f40*/  @!P0 VIADD R24, R113, 0xffffffff ;  /* 0xffffffff71188836 */ /* 0x000fe20000000000 */
[----:B----4-:R-:W-:Y:S02]  /*6f50*/  @!P0 FSEL R37, R37, RZ, !P1 ;  /* 0x000000ff25258208 */ /* 0x010fe40004800000 */
[----:B------:R-:W-:-:S02]  /*6f60*/  @!P0 FSEL R97, R97, RZ, !P3 ;  /* 0x000000ff61618208 */ /* 0x000fc40005800000 */
[----:B------:R-:W-:Y:S02]  /*6f70*/  @!P0 FSEL R96, R96, RZ, !P4 ;  /* 0x000000ff60608208 */ /* 0x000fe40006000000 */
[----:B------:R-:W-:Y:S02]  /*6f80*/  @!P0 FSEL R38, R38, RZ, !P2 ;  /* 0x000000ff26268208 */ /* 0x000fe40005000000 */
[----:B------:R-:W-:Y:S02]  /*6f90*/  @!P0 ISETP.GE.AND P1, PT, R24, UR16, PT ;  /* 0x0000001018008c0c */ /* 0x000fe4000bf26270 */
[C---:B------:R-:W-:Y:S02]  /*6fa0*/  @!P0 ISETP.GE.AND P3, PT, R113.reuse, UR16, PT ;  /* 0x0000001071008c0c */ /* 0x040fe4000bf66270 */
[C---:B------:R-:W-:Y:S02]  /*6fb0*/  @!P0 ISETP.GE.AND P4, PT, R113.reuse, UR16, PT ;  /* 0x0000001071008c0c */ /* 0x040fe4000bf86270 */
[----:B------:R-:W-:-:S02]  /*6fc0*/  @!P0 ISETP.GE.AND P2, PT, R113, UR16, PT ;  /* 0x0000001071008c0c */ /* 0x000fc4000bf46270 */
[----:B------:R-:W-:Y:S02]  /*6fd0*/  @!P0 FSEL R42, R42, RZ, !P5 ;  /* 0x000000ff2a2a8208 */ /* 0x000fe40006800000 */
[----:B------:R-:W-:Y:S02]  /*6fe0*/  @!P0 FSEL R36, R36, RZ, !P6 ;  /* 0x000000ff24248208 */ /* 0x000fe40007000000 */
[----:B------:R-:W-:Y:S02]  /*6ff0*/  @!P0 FSEL R43, R43, RZ, !P3 ;  /* 0x000000ff2b2b8208 */ /* 0x000fe40005800000 */
[----:B------:R-:W-:Y:S02]  /*7000*/  @!P0 FSEL R98, R98, RZ, !P1 ;  /* 0x000000ff62628208 */ /* 0x000fe40004800000 */
[----:B------:R-:W-:Y:S02]  /*7010*/  @!P0 FSEL R39, R39, RZ, !P4 ;  /* 0x000000ff27278208 */ /* 0x000fe40006000000 */
[----:B------:R-:W-:-:S02]  /*7020*/  @!P0 FSEL R99, R99, RZ, !P2 ;  /* 0x000000ff63638208 */ /* 0x000fc40005000000 */
[----:B------:R-:W-:Y:S02]  /*7030*/  IADD3 R106, P0, R106, 0x10, RZ ;  /* 0x000000106a6a7810 */ /* 0x000fe40007f1e0ff */
        /* <DEDUP_REMOVED lines=18> */
[----:B------:R-:W-:Y:S01]  /*7160*/  IADD3.X R107, RZ, R107, RZ, P0, !PT ;  /* 0x0000006bff6b7210 */ /* 0x000fe200007fe4ff */
[----:B------:R-:W-:Y:S01]  /*7170*/  FFMA.FTZ R26, R34, R26, R25 ;  /* 0x0000001a221a7223 */ /* 0x000fe20000010019 */
[----:B------:R-:W-:Y:S01]  /*7180*/  ISETP.GE.AND P0, PT, R152, UR4, PT ;  /* 0x0000000498007c0c */ /* 0x000fe2000bf06270 */
        /* <DEDUP_REMOVED lines=71> */
[----:B------:R-:W-:-:S02]  /*7600*/  VIADD R117, R117, 0x200 ;  /* 0x0000020075757836 */ /* 0x000fc40000000000 */
[----:B------:R-:W-:Y:S01]  /*7610*/  VIADD R113, R113, 0x80 ;  /* 0x0000008071717836 */ /* 0x000fe20000000000 */
[----:B------:R-:W-:Y:S06]  /*7620*/  @!P0 BRA `(.L_x_26241) ;  /* 0xffffffd400588947 */ /* 0x000fec000383ffff */
.L_x_26240:
[----:B------:R-:W-:Y:S05]  /*7630*/  BSYNC B0 ;  /* 0x0000000000007941 */ /* 0x000fea0003800000 */
.L_x_26238:
[----:B------:R-:W0:Y:S01]  /*7640*/  SHFL.BFLY PT, R28, R23, 0x4, 0x1f ;  /* 0x0c801f00171c7f89 */ /* 0x000e2200000e0000 */
[----:B------:R-:W-:Y:S01]  /*7650*/  LOP3.LUT P0, RZ, R153, 0x7, RZ, 0xc0, !PT ;  /* 0x0000000799ff7812 */ /* 0x000fe2000780c0ff */
[----:B------:R-:W-:Y:S01]  /*7660*/  BSSY B0, `(.L_x_26242) ;  /* 0x00000ee000007945 */ /* 0x000fe20003800000 */
[----:B------:R-:W-:Y:S01]  /*7670*/  SHF.L.U32 R2, R2, 0x7, RZ ;  /* 0x0000000702027819 */ /* 0x000fe200000006ff */
[----:B------:R-:W1:Y:S04]  /*7680*/  SHFL.BFLY PT, R0, R115, 0x4, 0x1f ;  /* 0x0c801f0073007f89 */ /* 0x000e6800000e0000 */
[----:B------:R-:W3:Y:S04]  /*7690*/  SHFL.BFLY PT, R27, R104, 0x4, 0x1f ;  /* 0x0c801f00681b7f89 */ /* 0x000ee800000e0000 */
[----:B------:R-:W4:Y:S04]  /*76a0*/  SHFL.BFLY PT, R25, R116, 0x4, 0x1f ;  /* 0x0c801f0074197f89 */ /* 0x000f2800000e0000 */
[----:B------:R-:W2:Y:S04]  /*76b0*/  SHFL.BFLY PT, R24, R103, 0x4, 0x1f ;  /* 0x0c801f0067187f89 */ /* 0x000ea800000e0000 */
[----:B------:R-:W2:Y:S04]  /*76c0*/  SHFL.BFLY PT, R29, R102, 0x4, 0x1f ;  /* 0x0c801f00661d7f89 */ /* 0x000ea800000e0000 */
[----:B------:R-:W2:Y:S01]  /*76d0*/  SHFL.BFLY PT, R26, R101, 0x4, 0x1f ;  /* 0x0c801f00651a7f89 */ /* 0x000ea200000e0000 */
[----:B0-----:R-:W-:-:S03]  /*76e0*/  FADD.FTZ R28, R28, R23 ;  /* 0x000000171c1c7221 */ /* 0x001fc60000010000 */
[----:B------:R-:W0:Y:S01]  /*76f0*/  SHFL.BFLY PT, R31, R100, 0x4, 0x1f ;  /* 0x0c801f00641f7f89 */ /* 0x000e2200000e0000 */
[----:B-1----:R-:W-:-:S03]  /*7700*/  FADD.FTZ R0, R0, R115 ;  /* 0x0000007300007221 */ /* 0x002fc60000010000 */
[----:B------:R-:W1:Y:S01]  /*7710*/  SHFL.BFLY PT, R50, R5, 0x4, 0x1f ;  /* 0x0c801f0005327f89 */ /* 0x000e6200000e0000 */
[----:B---3--:R-:W-:-:S03]  /*7720*/  FADD.FTZ R27, R27, R104 ;  /* 0x000000681b1b7221 */ /* 0x008fc60000010000 */
[----:B------:R-:W3:Y:S01]  /*7730*/  SHFL.BFLY PT, R35, R20, 0x4, 0x1f ;  /* 0x0c801f0014237f89 */ /* 0x000ee200000e0000 */
        /* <DEDUP_REMOVED lines=44> */
[----:B--2---:R-:W-:Y:S01]  /*7a00*/  FADD.FTZ R109, R20, R109 ;  /* 0x0000006d146d7221 */ /* 0x004fe20000010000 */
[----:B------:R-:W-:Y:S02]  /*7a10*/  LOP3.LUT R20, R3, 0xffffffc0, RZ, 0xc0, !PT ;  /* 0xffffffc003147812 */ /* 0x000fe400078ec0ff */
[----:B------:R-:W2:Y:S01]  /*7a20*/  SHFL.BFLY PT, R8, R29, 0x2, 0x1f ;  /* 0x0c401f001d087f89 */ /* 0x000ea200000e0000 */
[----:B------:R-:W-:Y:S01]  /*7a30*/  FADD.FTZ R6, R27, R6 ;  /* 0x000000061b067221 */ /* 0x000fe20000010000 */
[----:B------:R-:W-:Y:S02]  /*7a40*/  ISETP.NE.OR P1, PT, R20, 0x40, P0 ;  /* 0x000000401400780c */ /* 0x000fe40000725670 */
        /* <DEDUP_REMOVED lines=82> */
[----:B------:R-:W-:Y:S02]  /*7f70*/  FADD.FTZ R58, R55, R58 ;  /* 0x0000003a373a7221 */ /* 0x000fe40000010000 */
[----:B------:R-:W2:Y:S01]  /*7f80*/  SHFL.BFLY PT, R15, R14, 0x1, 0x1f ;  /* 0x0c201f000e0f7f89 */ /* 0x000ea200000e0000 */
[----:B------:R-:W-:-:S03]  /*7f90*/  FADD.FTZ R60, R111, R60 ;  /* 0x0000003c6f3c7221 */ /* 0x000fc60000010000 */
[----:B------:R-:W2:Y:S01]  /*7fa0*/  SHFL.BFLY PT, R17, R32, 0x1, 0x1f ;  /* 0x0c201f0020117f89 */ /* 0x000ea200000e0000 */
[----:B0-----:R-:W-:-:S03]  /*7fb0*/  FADD.FTZ R62, R57, R62 ;  /* 0x0000003e393e7221 */ /* 0x001fc60000010000 */
[----:B------:R-:W-:Y:S01]  /*7fc0*/  SHFL.BFLY PT, R21, R34, 0x1, 0x1f ;  /* 0x0c201f0022157f89 */ /* 0x000fe200000e0000 */
[----:B-1----:R-:W-:-:S03]  /*7fd0*/  FADD.FTZ R10, R28, R19 ;  /* 0x000000131c0a7221 */ /* 0x002fc60000010000 */
[----:B------:R-:W0:Y:S01]  /*7fe0*/  SHFL.BFLY PT, R23, R18, 0x1, 0x1f ;  /* 0x0c201f0012177f89 */ /* 0x000e2200000e0000 */
[----:B---3--:R-:W-:-:S03]  /*7ff0*/  FADD.FTZ R11, R12, R11 ;  /* 0x0000000b0c0b7221 */ /* 0x008fc60000010000 */
[----:B------:R-:W1:Y:S01]  /*8000*/  SHFL.BFLY PT, R19, R16, 0x1, 0x1f ;  /* 0x0c201f0010137f89 */ /* 0x000e6200000e0000 */
[----:B----4-:R-:W-:-:S03]  /*8010*/  FADD.FTZ R12, R30, R13 ;  /* 0x0000000d1e0c7221 */ /* 0x010fc60000010000 */
[----:B------:R-:W3:Y:S04]  /*8020*/  SHFL.BFLY PT, R27, R20, 0x1, 0x1f ;  /* 0x0c201f00141b7f89 */ /* 0x000ee800000e0000 */
[----:B------:R-:W4:Y:S01]  /*8030*/  SHFL.BFLY PT, R31, R22, 0x1, 0x1f ;  /* 0x0c201f00161f7f89 */ /* 0x000f2200000e0000 */
[----:B--2---:R-:W-:-:S03]  /*8040*/  FADD.FTZ R13, R14, R15 ;  /* 0x0000000f0e0d7221 */ /* 0x004fc60000010000 */
[----:B------:R-:W2:Y:S01]  /*8050*/  SHFL.BFLY PT, R25, R36, 0x1, 0x1f ;  /* 0x0c201f0024197f89 */ /* 0x000ea200000e0000 */
[----:B------:R-:W-:-:S03]  /*8060*/  FADD.FTZ R14, R32, R17 ;  /* 0x00000011200e7221 */ /* 0x000fc60000010000 */
[----:B------:R-:W2:Y:S04]  /*8070*/  SHFL.BFLY PT, R29, R38, 0x1, 0x1f ;  /* 0x0c201f00261d7f89 */ /* 0x000ea800000e0000 */
[----:B------:R-:W2:Y:S01]  /*8080*/  SHFL.BFLY PT, R33, R40, 0x1, 0x1f ;  /* 0x0c201f0028217f89 */ /* 0x000ea200000e0000 */
[----:B0-----:R-:W-:-:S03]  /*8090*/  FADD.FTZ R17, R18, R23 ;  /* 0x0000001712117221 */ /* 0x001fc60000010000 */
[----:B------:R-:W0:Y:S01]  /*80a0*/  SHFL.BFLY PT, R35, R42, 0x1, 0x1f ;  /* 0x0c201f002a237f89 */ /* 0x000e2200000e0000 */
[----:B-1----:R-:W-:Y:S01]  /*80b0*/  FADD.FTZ R15, R16, R19 ;  /* 0x00000013100f7221 */ /* 0x002fe20000010000 */
[----:B------:R-:W-:Y:S02]  /*80c0*/  FADD.FTZ R16, R34, R21 ;  /* 0x0000001522107221 */ /* 0x000fe40000010000 */
        /* <DEDUP_REMOVED lines=21> */
[----:B------:R-:W-:Y:S01]  /*8220*/  FADD.FTZ R28, R52, R45 ;  /* 0x0000002d341c7221 */ /* 0x000fe20000010000 */
[----:B------:R-:W-:Y:S01]  /*8230*/  BAR.SYNC.DEFER_BLOCKING 0x0 ;  /* 0x0000000000007b1d */ /* 0x000fe20000010000 */
[----:B------:R-:W-:Y:S01]  /*8240*/  FADD.FTZ R29, R54, R47 ;  /* 0x0000002f361d7221 */ /* 0x000fe20000010000 */
[----:B0-----:R-:W-:Y:S01]  /*8250*/  FADD.FTZ R30, R108, R49 ;  /* 0x000000316c1e7221 */ /* 0x001fe20000010000 */
[----:B-1----:R-:W-:Y:S01]  /*8260*/  FADD.FTZ R31, R56, R51 ;  /* 0x00000033381f7221 */ /* 0x002fe20000010000 */
[----:B---3--:R-:W-:Y:S01]  /*8270*/  FADD.FTZ R32, R58, R53 ;  /* 0x000000353a207221 */ /* 0x008fe20000010000 */
[----:B----4-:R-:W-:Y:S01]  /*8280*/  FADD.FTZ R33, R60, R55 ;  /* 0x000000373c217221 */ /* 0x010fe20000010000 */
[----:B--2---:R-:W-:Y:S01]  /*8290*/  FADD.FTZ R34, R62, R57 ;  /* 0x000000393e227221 */ /* 0x004fe20000010000 */
        /* <DEDUP_REMOVED lines=42> */
.L_x_26243:
[----:B------:R-:W-:Y:S05]  /*8540*/  BSYNC B0 ;  /* 0x0000000000007941 */ /* 0x000fea0003800000 */
.L_x_26242:
        /* <DEDUP_REMOVED lines=77> */
.L_x_26245:
[----:B------:R-:W-:Y:S05]  /*8a20*/  BSYNC B0 ;  /* 0x0000000000007941 */ /* 0x000fea0003800000 */
.L_x_26244:
        /* <DEDUP_REMOVED lines=45> */
.L_x_26247:
[----:B------:R-:W-:Y:S05]  /*8d00*/  BSYNC B0 ;  /* 0x0000000000007941 */ /* 0x000fea0003800000 */
.L_x_26246:
        /* <DEDUP_REMOVED lines=67> */
[----:B--2---:R-:W-:Y:S01]  /*9140*/  FADD.FTZ R25, R25, R54 ;  /* 0x0000003619197221 */ /* 0x004fe20000010000 */
[----:B0-----:R-:W-:Y:S01]  /*9150*/  FADD.FTZ R26, R26, R57 ;  /* 0x000000391a1a7221 */ /* 0x001fe20000010000 */
[----:B-1----:R-:W-:Y:S01]  /*9160*/  FADD.FTZ R27, R27, R56 ;  /* 0x000000381b1b7221 */ /* 0x002fe20000010000 */
[----:B---3--:R-:W-:Y:S01]  /*9170*/  FADD.FTZ R28, R28, R59 ;  /* 0x0000003b1c1c7221 */ /* 0x008fe20000010000 */
[----:B----4-:R-:W-:Y:S01]  /*9180*/  FADD.FTZ R29, R29, R58 ;  /* 0x0000003a1d1d7221 */ /* 0x010fe20000010000 */
[----:B------:R-:W-:Y:S01]  /*9190*/  FADD.FTZ R30, R30, R61 ;  /* 0x0000003d1e1e7221 */ /* 0x000fe20000010000 */
[----:B------:R-:W-:Y:S01]  /*91a0*/  FADD.FTZ R31, R31, R60 ;  /* 0x0000003c1f1f7221 */ /* 0x000fe20000010000 */
[----:B------:R-:W-:Y:S01]  /*91b0*/  FADD.FTZ R32, R32, R63 ;  /* 0x0000003f20207221 */ /* 0x000fe20000010000 */
[----:B------:R-:W-:Y:S01]  /*91c0*/  FADD.FTZ R33, R33, R62 ;  /* 0x0000003e21217221 */ /* 0x000fe20000010000 */
[----:B------:R-:W-:-:S07]  /*91d0*/  FADD.FTZ R34, R34, R65 ;  /* 0x0000004122227221 */ /* 0x000fce0000010000 */
.L_x_26249:
[----:B------:R-:W-:Y:S05]  /*91e0*/  BSYNC B0 ;  /* 0x0000000000007941 */ /* 0x000fea0003800000 */
.L_x_26248:
        /* <DEDUP_REMOVED lines=12> */
[----:B------:R-:W-:Y:S02]  /*92b0*/  USHF.L.U32 UR5, UR4, 0x7, URZ ;  /* 0x0000000704057899 */ /* 0x000fe4000800063f */
[----:B------:R-:W-:Y:S01]  /*92c0*/  USHF.L.U32 UR7, UR6, 0x7, URZ ;  /* 0x0000000706077899 */ /* 0x000fe2000800063f */
[----:B------:R-:W-:Y:S01]  /*92d0*/  LEA.HI R2, R2, R153, RZ, 0x3 ;  /* 0x0000009902027211 */ /* 0x000fe200078f18ff */
[----:B------:R-:W-:Y:S02]  /*92e0*/  USHF.R.S32.HI UR13, URZ, 0x1f, UR5 ;  /* 0x0000001f3f0d7899 */ /* 0x000fe40008011405 */
[----:B------:R-:W-:Y:S01]  /*92f0*/  USHF.R.S32.HI UR12, URZ, 0x1f, UR7 ;  /* 0x0000001f3f0c7899 */ /* 0x000fe20008011407 */
[----:B01----:R-:W-:-:S04]  /*9300*/  SHF.R.S32.HI R35, RZ, 0x3, R2 ;  /* 0x00000003ff237819 */ /* 0x003fc80000011402 */
[C---:B------:R-:W-:Y:S01]  /*9310*/  IADD3 R3, R35.reuse, 0x4, RZ ;  /* 0x0000000423037810 */ /* 0x040fe20007ffe0ff */
[C---:B------:R-:W-:Y:S01]  /*9320*/  VIADD R36, R35.reuse, 0x8 ;  /* 0x0000000823247836 */ /* 0x040fe20000000000 */
[C---:B------:R-:W-:Y:S02]  /*9330*/  IADD3 R37, R35.reuse, 0xc, RZ ;  /* 0x0000000c23257810 */ /* 0x040fe40007ffe0ff */
[C---:B------:R-:W-:Y:S02]  /*9340*/  IADD3 R53, R35.reuse, 0x2c, RZ ;  /* 0x0000002c23357810 */ /* 0x040fe40007ffe0ff */
[C---:B------:R-:W-:Y:S02]  /*9350*/  IADD3 R61, R35.reuse, 0x3c, RZ ;  /* 0x0000003c233d7810 */ /* 0x040fe40007ffe0ff */
[C---:B------:R-:W-:Y:S02]  /*9360*/  IADD3 R69, R35.reuse, 0x4c, RZ ;  /* 0x0000004c23457810 */ /* 0x040fe40007ffe0ff */
[C---:B------:R-:W-:Y:S01]  /*9370*/  IADD3 R77, R35.reuse, 0x5c, RZ ;  /* 0x0000005c234d7810 */ /* 0x040fe20007ffe0ff */
[----:B--2---:R-:W-:Y:S01]  /*9380*/  USHF.L.U32 UR8, UR8, 0x7, URZ ;  /* 0x0000000708087899 */ /* 0x004fe2000800063f */
[----:B------:R-:W-:-:S03]  /*9390*/  IADD3 R85, R35, 0x6c, RZ ;  /* 0x0000006c23557810 */ /* 0x000fc60007ffe0ff */
[----:B------:R-:W-:Y:S02]  /*93a0*/  USHF.R.S32.HI UR9, URZ, 0x1f, UR8 ;  /* 0x0000001f3f097899 */ /* 0x000fe40008011408 */
[----:B------:R-:W-:-:S04]  /*93b0*/  UIADD3 UR5, UP0, UP1, UR5, UR7, UR8 ;  /* 0x0000000705057290 */ /* 0x000fc8000f91e008 */
[----:B------:R-:W-:Y:S02]  /*93c0*/  UIADD3.X UR9, UR13, UR12, UR9, UP0, UP1 ;  /* 0x0000000c0d097290 */ /* 0x000fe400087e2409 */
[C---:B------:R-:W-:Y:S01]  /*93d0*/  IADD3 R41, P2, R36.reuse, UR5, RZ ;  /* 0x0000000524297c10 */ /* 0x040fe2000ff5e0ff */
[----:B------:R-:W-:Y:S01]  /*93e0*/  ULDC.64 UR12, c[0x0][0x220] ;  /* 0x00008800000c7ab9 */ /* 0x000fe20000000a00 */
[----:B------:R-:W-:Y:S02]  /*93f0*/  IADD3 R43, P1, R3, UR5, RZ ;  /* 0x00000005032b7c10 */ /* 0x000fe4000ff3e0ff */
[----:B------:R-:W-:Y:S02]  /*9400*/  IADD3 R39, P3, R37, UR5, RZ ;  /* 0x0000000525277c10 */ /* 0x000fe4000ff7e0ff */
[----:B------:R-:W-:Y:S02]  /*9410*/  LEA.HI.X.SX32 R44, R36, UR9, 0x1, P2 ;  /* 0x00000009242c7c11 */ /* 0x000fe400090f0eff */
[----:B------:R-:W-:-:S02]  /*9420*/  IADD3 R45, P0, R35, UR5, RZ ;  /* 0x00000005232d7c10 */ /* 0x000fc4000ff1e0ff */
[----:B------:R-:W-:Y:S02]  /*9430*/  LEA R40, P2, R41, UR12, 0x2 ;  /* 0x0000000c29287c11 */ /* 0x000fe4000f8410ff */
[----:B------:R-:W-:Y:S02]  /*9440*/  LEA.HI.X.SX32 R46, R3, UR9, 0x1, P1 ;  /* 0x00000009032e7c11 */ /* 0x000fe400088f0eff */
[----:B------:R-:W-:Y:S02]  /*9450*/  LEA.HI.X.SX32 R42, R37, UR9, 0x1, P3 ;  /* 0x00000009252a7c11 */ /* 0x000fe400098f0eff */
[----:B------:R-:W-:Y:S02]  /*9460*/  LEA.HI.X.SX32 R48, R35, UR9, 0x1, P0 ;  /* 0x0000000923307c11 */ /* 0x000fe400080f0eff */
[----:B------:R-:W-:Y:S02]  /*9470*/  LEA R36, P1, R43, UR12, 0x2 ;  /* 0x0000000c2b247c11 */ /* 0x000fe4000f8210ff */
[----:B------:R-:W-:-:S02]  /*9480*/  LEA R38, P3, R39, UR12, 0x2 ;  /* 0x0000000c27267c11 */ /* 0x000fc4000f8610ff */
[----:B------:R-:W-:Y:S01]  /*9490*/  LEA.HI.X R41, R41, UR13, R44, 0x2, P2 ;  /* 0x0000000d29297c11 */ /* 0x000fe200090f142c */
[----:B------:R-:W-:Y:S01]  /*94a0*/  VIADD R44, R35, 0x18 ;  /* 0x00000018232c7836 */ /* 0x000fe20000000000 */
[----:B------:R-:W-:Y:S02]  /*94b0*/  LEA R2, P0, R45, UR12, 0x2 ;  /* 0x0000000c2d027c11 */ /* 0x000fe4000f8010ff */
[----:B------:R-:W-:Y:S02]  /*94c0*/  LEA.HI.X R37, R43, UR13, R46, 0x2, P1 ;  /* 0x0000000d2b257c11 */ /* 0x000fe400088f142e */
[----:B------:R-:W-:Y:S01]  /*94d0*/  LEA.HI.X R39, R39, UR13, R42, 0x2, P3 ;  /* 0x0000000d27277c11 */ /* 0x000fe200098f142a */
[----:B------:R-:W-:Y:S01]  /*94e0*/  VIADD R42, R35, 0x10 ;  /* 0x00000010232a7836 */ /* 0x000fe20000000000 */
[----:B------:R-:W-:Y:S02]  /*94f0*/  LEA.HI.X R3, R45, UR13, R48, 0x2, P0 ;  /* 0x0000000d2d037c11 */ /* 0x000fe400080f1430 */
        /* <DEDUP_REMOVED lines=10> */
[----:B------:R-:W-:Y:S01]  /*95a0*/  LEA R44, P2, R51, UR12, 0x2 ;  /* 0x0000000c332c7c11 */ /* 0x000fe2000f8410ff */
[----:B------:R-:W-:Y:S01]  /*95b0*/  STG.E desc[UR10][R38.64], R6 ;  /* 0x0000000626007986 */ /* 0x000fe2000c10190a */
[----:B------:R-:W-:Y:S02]  /*95c0*/  LEA.HI.X.SX32 R54, R43, UR9, 0x1, P1 ;  /* 0x000000092b367c11 */ /* 0x000fe400088f0eff */
[----:B------:R-:W-:Y:S02]  /*95d0*/  LEA.HI.X.SX32 R56, R42, UR9, 0x1, P0 ;  /* 0x000000092a387c11 */ /* 0x000fe400080f0eff */
[----:B------:R-:W-:Y:S02]  /*95e0*/  LEA.HI.X.SX32 R43, R45, UR9, 0x1, P3 ;  /* 0x000000092d2b7c11 */ /* 0x000fe400098f0eff */
[----:B------:R-:W-:Y:S02]  /*95f0*/  LEA R42, P3, R50, UR12, 0x2 ;  /* 0x0000000c322a7c11 */ /* 0x000fe4000f8610ff */
[----:B------:R-:W-:Y:S01]  /*9600*/  LEA.HI.X R45, R51, UR13, R52, 0x2, P2 ;  /* 0x0000000d332d7c11 */ /* 0x000fe200090f1434 */
[----:B------:R-:W-:Y:S01]  /*9610*/  VIADD R52, R35, 0x28 ;  /* 0x0000002823347836 */ /* 0x000fe20000000000 */
        /* <DEDUP_REMOVED lines=47> */
[----:B------:R-:W-:Y:S01]  /*9910*/  LEA.HI.X R59, R66, UR13, R59, 0x2, P3 ;  /* 0x0000000d423b7c11 */ /* 0x000fe200098f143b */
[----:B------:R-:W-:Y:S01]  /*9920*/  VIADD R66, R35, 0x40 ;  /* 0x0000004023427836 */ /* 0x000fe20000000000 */
[----:B------:R-:W-:Y:S02]  /*9930*/  LEA R64, P0, R65, UR12, 0x2 ;  /* 0x0000000c41407c11 */ /* 0x000fe4000f8010ff */
[----:B------:R-:W-:Y:S02]  /*9940*/  IADD3 R67, R35, 0x44, RZ ;  /* 0x0000004423437810 */ /* 0x000fe40007ffe0ff */
[----:B------:R-:W-:-:S02]  /*9950*/  IADD3 R75, P2, R68, UR5, RZ ;  /* 0x00000005444b7c10 */ /* 0x000fc4000ff5e0ff */
[----:B------:R-:W-:Y:S02]  /*9960*/  LEA.HI.X R63, R63, UR13, R70, 0x2, P1 ;  /* 0x0000000d3f3f7c11 */ /* 0x000fe400088f1446 */
[----:B------:R-:W-:Y:S02]  /*9970*/  LEA.HI.X R65, R65, UR13, R72, 0x2, P0 ;  /* 0x0000000d41417c11 */ /* 0x000fe400080f1448 */
[----:B------:R-:W-:Y:S02]  /*9980*/  IADD3 R71, P1, R67, UR5, RZ ;  /* 0x0000000543477c10 */ /* 0x000fe4000ff3e0ff */
[----:B------:R-:W-:Y:S01]  /*9990*/  IADD3 R73, P0, R66, UR5, RZ ;  /* 0x0000000542497c10 */ /* 0x000fe2000ff1e0ff */
[----:B------:R-:W-:Y:S01]  /*99a0*/  STG.E desc[UR10][R64.64], R15 ;  /* 0x0000000f40007986 */ /* 0x000fe2000c10190a */
[----:B------:R-:W-:Y:S02]  /*99b0*/  IADD3 R74, P3, R69, UR5, RZ ;  /* 0x00000005454a7c10 */ /* 0x000fe4000ff7e0ff */
[----:B------:R-:W-:Y:S01]  /*99c0*/  LEA.HI.X.SX32 R76, R68, UR9, 0x1, P2 ;  /* 0x00000009444c7c11 */ /* 0x000fe200090f0eff */
[----:B------:R-:W-:Y:S01]  /*99d0*/  STG.E desc[UR10][R62.64], R16 ;  /* 0x000000103e007986 */ /* 0x000fe2000c10190a */
[----:B------:R-:W-:-:S02]  /*99e0*/  LEA R68, P2, R75, UR12, 0x2 ;  /* 0x0000000c4b447c11 */ /* 0x000fc4000f8410ff */
[----:B------:R-:W-:Y:S01]  /*99f0*/  LEA.HI.X.SX32 R78, R67, UR9, 0x1, P1 ;  /* 0x00000009434e7c11 */ /* 0x000fe200088f0eff */
[----:B------:R-:W-:Y:S01]  /*9a00*/  STG.E desc[UR10][R60.64], R17 ;  /* 0x000000113c007986 */ /* 0x000fe2000c10190a */
[----:B------:R-:W-:Y:S02]  /*9a10*/  LEA.HI.X.SX32 R80, R66, UR9, 0x1, P0 ;  /* 0x0000000942507c11 */ /* 0x000fe400080f0eff */
[----:B------:R-:W-:Y:S01]  /*9a20*/  LEA.HI.X.SX32 R67, R69, UR9, 0x1, P3 ;  /* 0x0000000945437c11 */ /* 0x000fe200098f0eff */
[----:B------:R-:W-:Y:S01]  /*9a30*/  STG.E desc[UR10][R58.64], R18 ;  /* 0x000000123a007986 */ /* 0x000fe2000c10190a */
        /* <DEDUP_REMOVED lines=27> */
[C---:B------:R-:W-:Y:S02]  /*9bf0*/  IADD3 R83, R35.reuse, 0x64, RZ ;  /* 0x0000006423537810 */ /* 0x040fe40007ffe0ff */
[----:B------:R-:W-:Y:S01]  /*9c00*/  LEA.HI.X R75, R82, UR13, R75, 0x2, P3 ;  /* 0x0000000d524b7c11 */ /* 0x000fe200098f144b */
[----:B------:R-:W-:Y:S01]  /*9c10*/  VIADD R82, R35, 0x60 ;  /* 0x0000006023527836 */ /* 0x000fe20000000000 */
[----:B------:R-:W-:-:S02]  /*9c20*/  LEA R80, P0, R81, UR12, 0x2 ;  /* 0x0000000c51507c11 */ /* 0x000fc4000f8010ff */
[----:B------:R-:W-:Y:S02]  /*9c30*/  LEA.HI.X R79, R79, UR13, R86, 0x2, P1 ;  /* 0x0000000d4f4f7c11 */ /* 0x000fe400088f1456 */
[----:B------:R-:W-:Y:S02]  /*9c40*/  IADD3 R91, P1, R83, UR5, RZ ;  /* 0x00000005535b7c10 */ /* 0x000fe4000ff3e0ff */
[----:B------:R-:W-:Y:S02]  /*9c50*/  IADD3 R87, P2, R84, UR5, RZ ;  /* 0x0000000554577c10 */ /* 0x000fe4000ff5e0ff */
[----:B------:R-:W-:Y:S02]  /*9c60*/  IADD3 R89, P3, R85, UR5, RZ ;  /* 0x0000000555597c10 */ /* 0x000fe4000ff7e0ff */
[----:B------:R-:W-:Y:S02]  /*9c70*/  LEA.HI.X R81, R81, UR13, R88, 0x2, P0 ;  /* 0x0000000d51517c11 */ /* 0x000fe400080f1458 */
[----:B------:R-:W-:-:S02]  /*9c80*/  IADD3 R93, P0, R82, UR5, RZ ;  /* 0x00000005525d7c10 */ /* 0x000fc4000ff1e0ff */
[----:B------:R-:W-:Y:S01]  /*9c90*/  LEA.HI.X.SX32 R94, R83, UR9, 0x1, P1 ;  /* 0x00000009535e7c11 */ /* 0x000fe200088f0eff */
[----:B------:R-:W-:Y:S01]  /*9ca0*/  STG.E desc[UR10][R80.64], R23 ;  /* 0x0000001750007986 */ /* 0x000fe2000c10190a */
[----:B------:R-:W-:Y:S02]  /*9cb0*/  LEA.HI.X.SX32 R92, R84, UR9, 0x1, P2 ;  /* 0x00000009545c7c11 */ /* 0x000fe400090f0eff */
[----:B------:R-:W-:Y:S01]  /*9cc0*/  LEA.HI.X.SX32 R90, R85, UR9, 0x1, P3 ;  /* 0x00000009555a7c11 */ /* 0x000fe200098f0eff */
[----:B------:R-:W-:Y:S01]  /*9cd0*/  STG.E desc[UR10][R78.64], R24 ;  /* 0x000000184e007986 */ /* 0x000fe2000c10190a */
[----:B------:R-:W-:Y:S02]  /*9ce0*/  LEA R84, P1, R91, UR12, 0x2 ;  /* 0x0000000c5b547c11 */ /* 0x000fe4000f8210ff */
[----:B------:R-:W-:Y:S01]  /*9cf0*/  LEA R88, P3, R89, UR12, 0x2 ;  /* 0x0000000c59587c11 */ /* 0x000fe2000f8610ff */
[----:B------:R-:W-:Y:S01]  /*9d00*/  STG.E desc[UR10][R76.64], R25 ;  /* 0x000000194c007986 */ /* 0x000fe2000c10190a */
[----:B------:R-:W-:-:S02]  /*9d10*/  LEA R86, P2, R87, UR12, 0x2 ;  /* 0x0000000c57567c11 */ /* 0x000fc4000f8410ff */
[----:B------:R-:W-:Y:S01]  /*9d20*/  LEA.HI.X.SX32 R96, R82, UR9, 0x1, P0 ;  /* 0x0000000952607c11 */ /* 0x000fe200080f0eff */
[----:B------:R-:W-:Y:S01]  /*9d30*/  STG.E desc[UR10][R74.64], R26 ;  /* 0x0000001a4a007986 */ /* 0x000fe2000c10190a */
[----:B------:R-:W-:Y:S02]  /*9d40*/  LEA R82, P0, R93, UR12, 0x2 ;  /* 0x0000000c5d527c11 */ /* 0x000fe4000f8010ff */
[----:B------:R-:W-:Y:S01]  /*9d50*/  LEA.HI.X R85, R91, UR13, R94, 0x2, P1 ;  /* 0x0000000d5b557c11 */ /* 0x000fe200088f145e */
[----:B------:R-:W-:Y:S01]  /*9d60*/  VIADD R91, R35, 0x74 ;  /* 0x00000074235b7836 */ /* 0x000fe20000000000 */
[----:B------:R-:W-:Y:S02]  /*9d70*/  LEA.HI.X R89, R89, UR13, R90, 0x2, P3 ;  /* 0x0000000d59597c11 */ /* 0x000fe400098f145a */
[----:B------:R-:W-:Y:S02]  /*9d80*/  LEA.HI.X R87, R87, UR13, R92, 0x2, P2 ;  /* 0x0000000d57577c11 */ /* 0x000fe400090f145c */
[----:B------:R-:W-:-:S02]  /*9d90*/  IADD3 R90, R35, 0x70, RZ ;  /* 0x00000070235a7810 */ /* 0x000fc40007ffe0ff */
[----:B------:R-:W-:Y:S02]  /*9da0*/  IADD3 R92, R35, 0x78, RZ ;  /* 0x00000078235c7810 */ /* 0x000fe40007ffe0ff */
[----:B------:R-:W-:Y:S02]  /*9db0*/  LEA.HI.X R83, R93, UR13, R96, 0x2, P0 ;  /* 0x0000000d5d537c11 */ /* 0x000fe400080f1460 */
[----:B------:R-:W-:Y:S02]  /*9dc0*/  IADD3 R35, R35, 0x7c, RZ ;  /* 0x0000007c23237810 */ /* 0x000fe40007ffe0ff */
[----:B------:R-:W-:Y:S01]  /*9dd0*/  IADD3 R99, P0, R90, UR5, RZ ;  /* 0x000000055a637c10 */ /* 0x000fe2000ff1e0ff */
[----:B------:R-:W-:Y:S01]  /*9de0*/  STG.E desc[UR10][R82.64], R27 ;  /* 0x0000001b52007986 */ /* 0x000fe2000c10190a */
[----:B------:R-:W-:Y:S02]  /*9df0*/  IADD3 R93, P1, R91, UR5, RZ ;  /* 0x000000055b5d7c10 */ /* 0x000fe4000ff3e0ff */
[----:B------:R-:W-:Y:S01]  /*9e00*/  IADD3 R95, P2, R92, UR5, RZ ;  /* 0x000000055c5f7c10 */ /* 0x000fe2000ff5e0ff */
[----:B------:R-:W-:Y:S01]  /*9e10*/  STG.E desc[UR10][R84.64], R28 ;  /* 0x0000001c54007986 */ /* 0x000fe2000c10190a */
[----:B------:R-:W-:-:S02]  /*9e20*/  IADD3 R97, P3, R35, UR5, RZ ;  /* 0x0000000523617c10 */ /* 0x000fc4000ff7e0ff */
[----:B------:R-:W-:Y:S01]  /*9e30*/  LEA.HI.X.SX32 R104, R90, UR9, 0x1, P0 ;  /* 0x000000095a687c11 */ /* 0x000fe200080f0eff */
[----:B------:R-:W-:Y:S01]  /*9e40*/  STG.E desc[UR10][R86.64], R29 ;  /* 0x0000001d56007986 */ /* 0x000fe2000c10190a */
[----:B------:R-:W-:Y:S02]  /*9e50*/  LEA.HI.X.SX32 R102, R91, UR9, 0x1, P1 ;  /* 0x000000095b667c11 */ /* 0x000fe400088f0eff */
[----:B------:R-:W-:Y:S01]  /*9e60*/  LEA.HI.X.SX32 R100, R92, UR9, 0x1, P2 ;  /* 0x000000095c647c11 */ /* 0x000fe200090f0eff */
[----:B------:R-:W-:Y:S01]  /*9e70*/  STG.E desc[UR10][R88.64], R30 ;  /* 0x0000001e58007986 */ /* 0x000fe2000c10190a */
[----:B------:R-:W-:Y:S02]  /*9e80*/  LEA R90, P0, R99, UR12, 0x2 ;  /* 0x0000000c635a7c11 */ /* 0x000fe4000f8010ff */
[----:B------:R-:W-:Y:S02]  /*9e90*/  LEA R92, P1, R93, UR12, 0x2 ;  /* 0x0000000c5d5c7c11 */ /* 0x000fe4000f8210ff */
[----:B------:R-:W-:-:S02]  /*9ea0*/  LEA.HI.X.SX32 R98, R35, UR9, 0x1, P3 ;  /* 0x0000000923627c11 */ /* 0x000fc400098f0eff */
        /* <DEDUP_REMOVED lines=11> */
.L_x_26250:
        /* <DEDUP_REMOVED lines=10> */
.L_x_30021:


//--------------------- .text._ZN4vllm25paged_attention_v2_kernelIffLi120ELi32ELi128ELNS_18Fp8KVCacheDataTypeE0ELb0ELi512EEEvPfS2_PT_PKS3_PKT0_S9_ifPKiSB_iPKfiiiSD_SD_iiiii --------------------------
	.section	.text._ZN4vllm25paged_attention_v2_kernelIffLi120ELi32ELi128ELNS_18Fp8KVCacheDataTypeE0ELb0ELi512EEEvPfS2_PT_PKS3_PKT0_S9_ifPKiSB_iPKfiiiSD_SD_iiiii,"ax",@progbits
	.align	128
        .global         _ZN4vllm25paged_attention_v2_kernelIffLi120ELi32ELi128ELNS_18Fp8KVCacheDataTypeE0ELb0ELi512EEEvPfS2_PT_PKS3_PKT0_S9_ifPKiSB_iPKfiiiSD_SD_iiiii
        .type           _ZN4vllm25paged_attention_v2_kernelIffLi120ELi32ELi128ELNS_18Fp8KVCacheDataTypeE0ELb0ELi512EEEvPfS2_PT_PKS3_PKT0_S9_ifPKiSB_iPKfiiiSD_SD_iiiii,@function
        .size           _ZN4vllm25paged_attention_v2_kernelIffLi120ELi32ELi128ELNS_18Fp8KVCacheDataTypeE0ELb0ELi512EEEvPfS2_PT_PKS3_PKT0_S9_ifPKiSB_iPKfiiiSD_SD_iiiii,(.L_x_30022 - _ZN4vllm25paged_attention_v2_kernelIffLi120ELi32ELi128ELNS_18Fp8KVCacheDataTypeE0ELb0ELi512EEEvPfS2_PT_PKS3_PKT0_S9_ifPKiSB_iPKfiiiSD_SD_iiiii)
        .other          _ZN4vllm25paged_attention_v2_kernelIffLi120ELi32ELi128ELNS_18Fp8KVCacheDataTypeE0ELb0ELi512EEEvPfS2_PT_PKS3_PKT0_S9_ifPKiSB_iPKfiiiSD_SD_iiiii,@"STO_CUDA_ENTRY STV_DEFAULT"
_ZN4vllm25paged_attention_v2_kernelIffLi120ELi32ELi128ELNS_18Fp8KVCacheDataTypeE0ELb0ELi512EEEvPfS2_PT_PKS3_PKT0_S9_ifPKiSB_iPKfiiiSD_SD_iiiii:
.text._ZN4vllm25paged_attention_v2_kernelIffLi120ELi32ELi128ELNS_18Fp8KVCacheDataTypeE0ELb0ELi512EEEvPfS2_PT_PKS3_PKT0_S9_ifPKiSB_iPKfiiiSD_SD_iiiii:
        /* <DEDUP_REMOVED lines=52> */
[----:B------:R0:W2:Y:S02]  /*0340*/  F2I.FTZ.U32.TRUNC.NTZ R3, R2 ;  /* 0x0000000200037305 */ /* 0x0000a4000021f000 */
[----:B0-----:R-:W-:Y:S01]  /*0350*/  IMAD.MOV.U32 R2, RZ, RZ, RZ ;  /* 0x000000ffff027224 */ /* 0x001fe200078e00ff */
[----:B--2---:R-:W-:-:S05]  /*0360*/  IADD3 R4, RZ, -R3, RZ ;  /* 0x80000003ff047210 */ /* 0x004fca0007ffe0ff */
[----:B------:R-:W-:Y:S01]  /*0370*/  IMAD R5, R4, R7, RZ ;  /* 0x0000000704057224 */ /* 0x000fe200078e02ff */
[----:B------:R-:W-:-:S03]  /*0380*/  IABS R4, R9 ;  /* 0x0000000900047213 */ /* 0x000fc60000000000 */
[----:B------:R-:W-:-:S06]  /*0390*/  IMAD.HI.U32 R3, R3, R5, R2 ;  /* 0x0000000503037227 */ /* 0x000fcc00078e0002 */
[----:B------:R-:W-:-:S04]  /*03a0*/  IMAD.HI.U32 R5, R3, R4, RZ ;  /* 0x0000000403057227 */ /* 0x000fc800078e00ff */
[----:B------:R-:W-:Y:S02]  /*03b0*/  IMAD R2, R5, R0, R4 ;  /* 0x0000000005027224 */ /* 0x000fe400078e0204 */
[----:B------:R-:W-:Y:S02]  /*03c0*/  VIADD R0, R154, 0x1f ;  /* 0x0000001f9a007836 */ /* 0x000fe40000000000 */
[----:B------:R-:W-:Y:S01]  /*03d0*/  IMAD.SHL.U32 R4, R6, 0x10, RZ ;  /* 0x0000001006047824 */ /* 0x000fe200078e00ff */
[----:B------:R-:W-:Y:S02]  /*03e0*/  ISETP.GT.U32.AND P1, PT, R7, R2, PT ;  /* 0x000000020700720c */ /* 0x000fe40003f24070 */
[----:B------:R-:W-:-:S04]  /*03f0*/  SHF.R.S32.HI R3, RZ, 0x1f, R0 ;  /* 0x0000001fff037819 */ /* 0x000fc80000011400 */
[----:B------:R-:W-:Y:S02]  /*0400*/  LEA.HI R3, R3, R0, RZ, 0x5 ;  /* 0x0000000003037211 */ /* 0x000fe400078f28ff */
[----:B------:R-:W-:Y:S02]  /*0410*/  LOP3.LUT R0, R9, R12, RZ, 0x3c, !PT ;  /* 0x0000000c09007212 */ /* 0x000fe400078e3cff */
[----:B------:R-:W-:Y:S02]  /*0420*/  SHF.R.S32.HI R3, RZ, 0x5, R3 ;  /* 0x00000005ff037819 */ /* 0x000fe40000011403 */
[----:B------:R-:W-:Y:S02]  /*0430*/  ISETP.GE.AND P2, PT, R0, RZ, PT ;  /* 0x000000ff0000720c */ /* 0x000fe40003f46270 */
[----:B------:R-:W-:Y:S02]  /*0440*/  @!P1 IADD3 R2, R2, -R7, RZ ;  /* 0x8000000702029210 */ /* 0x000fe40007ffe0ff */
[----:B------:R-:W-:-:S02]  /*0450*/  @!P1 IADD3 R5, R5, 0x1, RZ ;  /* 0x0000000105059810 */ /* 0x000fc40007ffe0ff */
[----:B------:R-:W-:Y:S02]  /*0460*/  ISETP.GE.U32.AND P0, PT, R2, R7, PT ;  /* 0x000000070200720c */ /* 0x000fe40003f06070 */
[----:B------:R-:W-:Y:S02]  /*0470*/  VIADDMNMX R153, R4, 0x10, R3, PT ;  /* 0x0000001004997846 */ /* 0x000fe40003800103 */
[----:B-1----:R-:W-:Y:S02]  /*0480*/  SHF.R.S32.HI R3, RZ, 0x1f, R10 ;  /* 0x0000001fff037819 */ /* 0x002fe4000001140a */
[----:B------:R-:W-:Y:S02]  /*0490*/  ISETP.NE.AND P1, PT, R12, RZ, PT ;  /* 0x000000ff0c00720c */ /* 0x000fe40003f25270 */
[----:B------:R-:W-:-:S05]  /*04a0*/  IADD3 R2, -R4, R153, RZ ;  /* 0x0000009904027210 */ /* 0x000fca0007ffe1ff */
[----:B------:R-:W-:Y:S01]  /*04b0*/  @P0 VIADD R5, R5, 0x1 ;  /* 0x0000000105050836 */ /* 0x000fe20000000000 */
[----:B------:R-:W-:-:S03]  /*04c0*/  ISETP.GT.AND P0, PT, R10, 0x1d, PT ;  /* 0x0000001d0a00780c */ /* 0x000fc60003f04270 */
[----:B------:R-:W-:Y:S01]  /*04d0*/  IMAD.MOV.U32 R0, RZ, RZ, R5 ;  /* 0x000000ffff007224 */ /* 0x000fe200078e0005 */
[----:B------:R-:W-:Y:S02]  /*04e0*/  LEA.HI R5, R3, R10, RZ, 0x5 ;  /* 0x0000000a03057211 */ /* 0x000fe400078f28ff */
[----:B------:R-:W-:Y:S01]  /*04f0*/  LEA R3, R2, R155, 0x5 ;  /* 0x0000009b02037211 */ /* 0x000fe200078e28ff */
[----:B------:R-:W-:Y:S01]  /*0500*/  @!P2 IMAD.MOV R0, RZ, RZ, -R0 ;  /* 0x000000ffff00a224 */ /* 0x000fe200078e0a00 */
[----:B------:R-:W-:Y:S02]  /*0510*/  LOP3.LUT R7, R5, 0xffffffe0, RZ, 0xc0, !PT ;  /* 0xffffffe005077812 */ /* 0x000fe400078ec0ff */
[----:B------:R-:W-:Y:S02]  /*0520*/  VIMNMX R152, R154, R3, PT ;  /* 0x000000039a987248 */ /* 0x000fe40003fe0100 */
[----:B------:R-:W-:Y:S02]  /*0530*/  @!P1 LOP3.LUT R0, RZ, R12, RZ, 0x33, !PT ;  /* 0x0000000cff009212 */ /* 0x000fe400078e33ff */
[----:B------:R-:W-:Y:S01]  /*0540*/  IADD3 R7, -R7, R10, RZ ;  /* 0x0000000a07077210 */ /* 0x000fe20007ffe1ff */
        /* <DEDUP_REMOVED lines=26> */
.L_x_26255:
        /* <DEDUP_REMOVED lines=9> */
.L_x_26254:
[----:B------:R-:W-:Y:S05]  /*0780*/  BSYNC B1 ;  /* 0x0000000000017941 */ /* 0x000fea0003800000 */
.L_x_26253:
        /* <DEDUP_REMOVED lines=13> */
.L_x_26256:
        /* <DEDUP_REMOVED lines=17> */
.L_x_26252:
[----:B------:R-:W-:Y:S05]  /*0970*/  BSYNC B0 ;  /* 0x0000000000007941 */ /* 0x000fea0003800000 */
.L_x_26251:
        /* <DEDUP_REMOVED lines=17> */
[----:B------:R-:W0:Y:S01]  /*0a90*/  S2UR UR5, SR_CgaCtaId ;  /* 0x00000000000579c3 */ /* 0x000e220000008800 */
[----:B------:R-:W-:Y:S01]  /*0aa0*/  UMOV UR4, 0x400 ;  /* 0x0000040000047882 */ /* 0x000fe20000000000 */
[----:B-----5:R-:W-:Y:S02]  /*0ab0*/  FSETP.NEU.FTZ.AND P0, PT, R156, RZ, PT ;  /* 0x000000ff9c00720b */ /* 0x020fe40003f1d000 */
[----:B------:R-:W-:-:S04]  /*0ac0*/  SHF.L.U32 R159, R7, 0x2, RZ ;  /* 0x00000002079f7819 */ /* 0x000fc800000006ff */
[----:B------:R-:W1:Y:S01]  /*0ad0*/  LDC R4, c[0x0][0x26c] ;  /* 0x00009b00ff047b82 */ /* 0x000e620000000800 */
[----:B------:R-:W-:Y:S01]  /*0ae0*/  SHF.R.S32.HI R9, RZ, 0x1f, R159 ;  /* 0x0000001fff097819 */ /* 0x000fe2000001149f */
[----:B0-----:R-:W-:Y:S01]  /*0af0*/  ULEA UR4, UR5, UR4, 0x18 ;  /* 0x0000000405047291 */ /* 0x001fe2000f8ec03f */
[----:B-1----:R-:W-:-:S08]  /*0b00*/  SHF.R.S32.HI R4, RZ, 0x1f, R4 ;  /* 0x0000001fff047819 */ /* 0x002fd00000011404 */
        /* <DEDUP_REMOVED lines=36> */
[----:B------:R-:W-:-:S07]  /*0d50*/  IMAD.MOV.U32 R2, RZ, RZ, -0x800001 ;  /* 0xff7fffffff027424 */ /* 0x000fce00078e00ff */
.L_x_26261:
        /* <DEDUP_REMOVED lines=13> */
[----:B------:R-:W0:Y:S04]  /*0e30*/  LDG.E.128.CONSTANT R140, desc[UR10][R156.64] ;  /* 0x0000000a9c8c7981 */ /* 0x000e28000c1e9d00 */
[----:B------:R-:W3:Y:S04]  /*0e40*/  LDG.E.128.CONSTANT R144, desc[UR10][R156.64+0x400] ;  /* 0x0004000a9c907981 */ /* 0x000ee8000c1e9d00 */
[----:B------:R-:W4:Y:S04]  /*0e50*/  LDG.E.128.CONSTANT R8, desc[UR10][R156.64+0x600] ;  /* 0x0006000a9c087981 */ /* 0x000f28000c1e9d00 */
        /* <DEDUP_REMOVED lines=13> */
[----:B----4-:R-:W-:Y:S01]  /*0f30*/  FFMA.FTZ R149, R24, R8, R149 ;  /* 0x0000000818957223 */ /* 0x010fe20000010095 */
[----:B------:R-:W-:Y:S01]  /*0f40*/  FFMA.FTZ R134, R23, R147, R134 ;  /* 0x0000009317867223 */ /* 0x000fe20000010086 */
[----:B------:R-:W-:Y:S01]  /*0f50*/  FFMA.FTZ R132, R25, R9, R132 ;  /* 0x0000000919847223 */ /* 0x000fe20000010084 */
[----:B------:R-:W3:Y:S01]  /*0f60*/  LDG.E.128.CONSTANT R144, desc[UR10][R156.64+0xc00] ;  /* 0x000c000a9c907981 */ /* 0x000ee2000c1e9d00 */
[----:B-----5:R-:W-:-:S03]  /*0f70*/  FFMA.FTZ R161, R28, R136, R149 ;  /* 0x000000881ca17223 */ /* 0x020fc60000010095 */
[----:B------:R-:W4:Y:S01]  /*0f80*/  LDG.E.128.CONSTANT R148, desc[UR10][R156.64+0xe00] ;  /* 0x000e000a9c947981 */ /* 0x000f22000c1e9d00 */
[----:B------:R-:W-:Y:S01]  /*0f90*/  FFMA.FTZ R133, R26, R10, R133 ;  /* 0x0000000a1a857223 */ /* 0x000fe20000010085 */
[----:B------:R-:W-:Y:S02]  /*0fa0*/  FFMA.FTZ R160, R27, R11, R134 ;  /* 0x0000000b1ba07223 */ /* 0x000fe40000010086 */
[----:B------:R-:W5:Y:S01]  /*0fb0*/  LDG.E.128.CONSTANT R8, desc[UR10][R156.64+0x1000] ;  /* 0x0010000a9c087981 */ /* 0x000f62000c1e9d00 */
[----:B------:R-:W-:Y:S01]  /*0fc0*/  FFMA.FTZ R136, R29, R137, R132 ;  /* 0x000000891d887223 */ /* 0x000fe20000010084 */
[----:B------:R-:W-:Y:S02]  /*0fd0*/  FFMA.FTZ R137, R30, R138, R133 ;  /* 0x0000008a1e897223 */ /* 0x000fe40000010085 */
[----:B------:R-:W5:Y:S01]  /*0fe0*/  LDG.E.128.CONSTANT R132, desc[UR10][R156.64+0x1200] ;  /* 0x0012000a9c847981 */ /* 0x000f62000c1e9d00 */
[----:B------:R-:W-:Y:S01]  /*0ff0*/  FFMA.FTZ R160, R31, R139, R160 ;  /* 0x0000008b1fa07223 */ /* 0x000fe200000100a0 */
[----:B--2---:R-:W-:Y:S01]  /*1000*/  FFMA.FTZ R161, R32, R140, R161 ;  /* 0x0000008c20a17223 */ /* 0x004fe200000100a1 */
[----:B------:R-:W-:Y:S01]  /*1010*/  FFMA.FTZ R136, R33, R141, R136 ;  /* 0x0000008d21887223 */ /* 0x000fe20000010088 */
[----:B------:R-:W-:-:S02]  /*1020*/  FFMA.FTZ R137, R34, R142, R137 ;  /* 0x0000008e22897223 */ /* 0x000fc40000010089 */
[----:B---3--:R-:W-:Y:S01]  /*1030*/  FFMA.FTZ R161, R36, R144, R161 ;  /* 0x0000009024a17223 */ /* 0x008fe200000100a1 */
[----:B------:R-:W-:Y:S01]  /*1040*/  FFMA.FTZ R136, R37, R145, R136 ;  /* 0x0000009125887223 */ /* 0x000fe20000010088 */
[----:B------:R-:W-:Y:S02]  /*1050*/  FFMA.FTZ R137, R38, R146, R137 ;  /* 0x0000009226897223 */ /* 0x000fe40000010089 */
[----:B----4-:R-:W-:Y:S01]  /*1060*/  FFMA.FTZ R161, R40, R148, R161 ;  /* 0x0000009428a17223 */ /* 0x010fe200000100a1 */
[----:B------:R-:W-:Y:S01]  /*1070*/  FFMA.FTZ R136, R41, R149, R136 ;  /* 0x0000009529887223 */ /* 0x000fe20000010088 */
[----:B------:R-:W-:Y:S01]  /*1080*/  FFMA.FTZ R160, R35, R143, R160 ;  /* 0x0000008f23a07223 */ /* 0x000fe200000100a0 */
[----:B------:R-:W-:Y:S01]  /*1090*/  FFMA.FTZ R141, R42, R150, R137 ;  /* 0x000000962a8d7223 */ /* 0x000fe20000010089 */
[----:B-----5:R-:W-:Y:S01]  /*10a0*/  FFMA.FTZ R161, R44, R8, R161 ;  /* 0x000000082ca17223 */ /* 0x020fe200000100a1 */
[----:B------:R-:W-:Y:S02]  /*10b0*/  FFMA.FTZ R8, R45, R9, R136 ;  /* 0x000000092d087223 */ /* 0x000fe40000010088 */
[----:B------:R-:W2:Y:S01]  /*10c0*/  LDG.E.128.CONSTANT R136, desc[UR10][R156.64+0x1400] ;  /* 0x0014000a9c887981 */ /* 0x000ea2000c1e9d00 */
[----:B------:R-:W-:-:S03]  /*10d0*/  FFMA.FTZ R160, R39, R147, R160 ;  /* 0x0000009327a07223 */ /* 0x000fc600000100a0 */
[----:B------:R-:W3:Y:S01]  /*10e0*/  LDG.E.128.CONSTANT R144, desc[UR10][R156.64+0x1600] ;  /* 0x0016000a9c907981 */ /* 0x000ee2000c1e9d00 */
[----:B------:R-:W-:Y:S01]  /*10f0*/  FFMA.FTZ R160, R43, R151, R160 ;  /* 0x000000972ba07223 */ /* 0x000fe200000100a0 */
[----:B------:R-:W-:Y:S02]  /*1100*/  FFMA.FTZ R161, R48, R132, R161 ;  /* 0x0000008430a17223 */ /* 0x000fe400000100a1 */
[----:B------:R-:W4:Y:S01]  /*1110*/  LDG.E.128.CONSTANT R148, desc[UR10][R156.64+0x1800] ;  /* 0x0018000a9c947981 */ /* 0x000f22000c1e9d00 */
[----:B------:R-:W-:Y:S01]  /*1120*/  FFMA.FTZ R141, R46, R10, R141 ;  /* 0x0000000a2e8d7223 */ /* 0x000fe2000001008d */
[----:B------:R-:W-:Y:S01]  /*1130*/  FFMA.FTZ R160, R47, R11, R160 ;  /* 0x0000000b2fa07223 */ /* 0x000fe200000100a0 */
[----:B------:R-:W-:Y:S02]  /*1140*/  FFMA.FTZ R132, R49, R133, R8 ;  /* 0x0000008531847223 */ /* 0x000fe40000010008 */
[----:B------:R-:W5:Y:S01]  /*1150*/  LDG.E.128.CONSTANT R8, desc[UR10][R156.64+0x1a00] ;  /* 0x001a000a9c087981 */ /* 0x000f62000c1e9d00 */
[----:B------:R-:W-:-:S03]  /*1160*/  FFMA.FTZ R133, R50, R134, R141 ;  /* 0x0000008632857223 */ /* 0x000fc6000001008d */
[----:B------:R-:W5:Y:S01]  /*1170*/  LDG.E.128.CONSTANT R140, desc[UR10][R156.64+0x1c00] ;  /* 0x001c000a9c8c7981 */ /* 0x000f62000c1e9d00 */
[----:B------:R-:W-:Y:S01]  /*1180*/  FFMA.FTZ R160, R51, R135, R160 ;  /* 0x0000008733a07223 */ /* 0x000fe200000100a0 */
[----:B--2---:R-:W-:Y:S01]  /*1190*/  FFMA.FTZ R161, R52, R136, R161 ;  /* 0x0000008834a17223 */ /* 0x004fe200000100a1 */
[----:B------:R-:W-:Y:S01]  /*11a0*/  FFMA.FTZ R132, R53, R137, R132 ;  /* 0x0000008935847223 */ /* 0x000fe20000010084 */
[----:B------:R-:W-:Y:S02]  /*11b0*/  FFMA.FTZ R133, R54, R138, R133 ;  /* 0x0000008a36857223 */ /* 0x000fe40000010085 */
        /* <DEDUP_REMOVED lines=8> */
[----:B------:R-:W-:-:S02]  /*1240*/  FFMA.FTZ R8, R65, R9, R132 ;  /* 0x0000000941087223 */ /* 0x000fc40000010084 */
        /* <DEDUP_REMOVED lines=26> */
[----:B------:R-:W-:Y:S02]  /*13f0*/  FFMA.FTZ R160, R83, R151, R160 ;  /* 0x0000009753a07223 */ /* 0x000fe400000100a0 */
[----:B------:R-:W4:Y:S01]  /*1400*/  LDG.E.128.CONSTANT R148, desc[UR10][R156.64+0x2c00] ;  /* 0x002c000a9c947981 */ /* 0x000f22000c1e9d00 */
[----:B-----5:R-:W-:Y:S01]  /*1410*/  FFMA.FTZ R161, R84, R8, R161 ;  /* 0x0000000854a17223 */ /* 0x020fe200000100a1 */
[----:B------:R-:W-:Y:S01]  /*1420*/  FFMA.FTZ R140, R85, R9, R140 ;  /* 0x00000009558c7223 */ /* 0x000fe2000001008c */
[----:B------:R-:W-:Y:S01]  /*1430*/  FFMA.FTZ R141, R86, R10, R141 ;  /* 0x0000000a568d7223 */ /* 0x000fe2000001008d */
[----:B------:R-:W-:-:S02]  /*1440*/  FFMA.FTZ R160, R87, R11, R160 ;  /* 0x0000000b57a07223 */ /* 0x000fc400000100a0 */
[----:B------:R-:W5:Y:S01]  /*1450*/  LDG.E.128.CONSTANT R8, desc[UR10][R156.64+0x2e00] ;  /* 0x002e000a9c087981 */ /* 0x000f62000c1e9d00 */
[----:B------:R-:W-:Y:S01]  /*1460*/  FFMA.FTZ R161, R88, R136, R161 ;  /* 0x0000008858a17223 */ /* 0x000fe200000100a1 */
        /* <DEDUP_REMOVED lines=21> */
[----:B------:R-:W-:Y:S01]  /*15c0*/  FFMA.FTZ R161, R106, R10, R137 ;  /* 0x0000000a6aa17223 */ /* 0x000fe20000010089 */
[----:B------:R-:W-:Y:S02]  /*15d0*/  FFMA.FTZ R162, R107, R11, R162 ;  /* 0x0000000b6ba27223 */ /* 0x000fe400000100a2 */
[----:B------:R-:W5:Y:S01]  /*15e0*/  LDG.E.128.CONSTANT R8, desc[UR10][R156.64+0x3400] ;  /* 0x0034000a9c087981 */ /* 0x000f62000c1e9d00 */
[----:B------:R-:W-:-:S03]  /*15f0*/  FFMA.FTZ R163, R108, R140, R139 ;  /* 0x0000008c6ca37223 */ /* 0x000fc6000001008b */
[----:B------:R-:W3:Y:S01]  /*1600*/  LDG.E.128.CONSTANT R136, desc[UR10][R156.64+0x3600] ;  /* 0x0036000a9c887981 */ /* 0x000ee2000c1e9d00 */
[----:B------:R-:W-:Y:S01]  /*1610*/  FFMA.FTZ R160, R109, R141, R160 ;  /* 0x0000008d6da07223 */ /* 0x000fe200000100a0 */
[----:B------:R-:W-:Y:S01]  /*1620*/  FFMA.FTZ R161, R110, R142, R161 ;  /* 0x0000008e6ea17223 */ /* 0x000fe200000100a1 */
[----:B------:R-:W-:Y:S01]  /*1630*/  FFMA.FTZ R162, R111, R143, R162 ;  /* 0x0000008f6fa27223 */ /* 0x000fe200000100a2 */
[----:B------:R-:W0:Y:S01]  /*1640*/  S2UR UR5, SR_CgaCtaId ;  /* 0x00000000000579c3 */ /* 0x000e220000008800 */
[----:B------:R-:W-:Y:S02]  /*1650*/  UMOV UR4, 0x400 ;  /* 0x0000040000047882 */ /* 0x000fe40000000000 */
[----:B------:R-:W-:-:S04]  /*1660*/  UIADD3 UR4, UR4, 0x200, URZ ;  /* 0x0000020004047890 */ /* 0x000fc8000fffe03f */
[----:B0-----:R-:W-:Y:S01]  /*1670*/  ULEA UR4, UR5, UR4, 0x18 ;  /* 0x0000000405047291 */ /* 0x001fe2000f8ec03f */
[----:B--2---:R-:W-:Y:S01]  /*1680*/  FFMA.FTZ R163, R112, R132, R163 ;  /* 0x0000008470a37223 */ /* 0x004fe200000100a3 */
[----:B------:R-:W-:Y:S01]  /*1690*/  FFMA.FTZ R160, R113, R133, R160 ;  /* 0x0000008571a07223 */ /* 0x000fe200000100a0 */
[----:B------:R-:W-:Y:S01]  /*16a0*/  FFMA.FTZ R161, R114, R134, R161 ;  /* 0x0000008672a17223 */ /* 0x000fe200000100a1 */
[----:B------:R-:W-:Y:S01]  /*16b0*/  FFMA.FTZ R162, R115, R135, R162 ;  /* 0x0000008773a27223 */ /* 0x000fe200000100a2 */
[----:B-----5:R-:W-:Y:S01]  /*16c0*/  FFMA.FTZ R163, R116, R8, R163 ;  /* 0x0000000874a37223 */ /* 0x020fe200000100a3 */
[----:B------:R-:W-:Y:S01]  /*16d0*/  FFMA.FTZ R160, R117, R9, R160 ;  /* 0x0000000975a07223 */ /* 0x000fe200000100a0 */
[----:B------:R-:W-:Y:S02]  /*16e0*/  FFMA.FTZ R161, R118, R10, R161 ;  /* 0x0000000a76a17223 */ /* 0x000fe400000100a1 */
        /* <DEDUP_REMOVED lines=15> */
[----:B------:R-:W-:-:S03]  /*17e0*/  IMAD R9, R6, 0x20, R7 ;  /* 0x0000002006097824 */ /* 0x000fc600078e0207 */
[----:B------:R-:W-:Y:S02]  /*17f0*/  FADD.FTZ R8, R8, R149 ;  /* 0x0000009508087221 */ /* 0x000fe40000010000 */
[----:B------:R-:W-:Y:S02]  /*1800*/  IADD3 R10, -R155, R9, RZ ;  /* 0x000000099b0a7210 */ /* 0x000fe40007ffe1ff */
[----:B------:R-:W-:Y:S01]  /*1810*/  FFMA.FTZ R11, R8, UR12, RZ ;  /* 0x0000000c080b7c23 */ /* 0x000fe200080100ff */
[----:B------:R-:W-:Y:S02]  /*1820*/  ISETP.GE.AND P0, PT, R9, R154, PT ;  /* 0x0000009a0900720c */ /* 0x000fe40003f06270 */
[----:B------:R-:W-:Y:S02]  /*1830*/  LEA R9, R10, UR4, 0x2 ;  /* 0x000000040a097c11 */ /* 0x000fe4000f8e10ff */
[----:B------:R-:W-:Y:S01]  /*1840*/  FSEL R8, R11, RZ, !P0 ;  /* 0x000000ff0b087208 */ /* 0x000fe20004000000 */
[----:B------:R-:W-:-:S04]  /*1850*/  VIADD R6, R6, 0x4 ;  /* 0x0000000406067836 */ /* 0x000fc80000000000 */
[----:B------:R1:W-:Y:S01]  /*1860*/  STS [R9], R8 ;  /* 0x0000000809007388 */ /* 0x0003e20000000800 */
[----:B------:R-:W-:-:S03]  /*1870*/  ISETP.GE.AND P2, PT, R6, R153, PT ;  /* 0x000000990600720c */ /* 0x000fc60003f46270 */
[----:B------:R-:W-:-:S10]  /*1880*/  @!P0 FMNMX.FTZ R2, R2, R11, !PT ;  /* 0x0000000b02028209 */ /* 0x000fd40007810000 */
[----:B-1----:R-:W-:Y:S05]  /*1890*/  @!P2 BRA `(.L_x_26261) ;  /* 0xfffffff40030a947 */ /* 0x002fea000383ffff */
[----:B------:R-:W-:Y:S05]  /*18a0*/  BSYNC B1 ;  /* 0x0000000000017941 */ /* 0x000fea0003800000 */
.L_x_26260:
[----:B------:R-:W-:Y:S05]  /*18b0*/  BRA `(.L_x_26258) ;  /* 0x0000000800ec7947 */ /* 0x000fea0003800000 */
.L_x_26259:
[----:B------:R-:W-:-:S07]  /*18c0*/  MOV R2, 0xff7fffff ;  /* 0xff7fffff00027802 */ /* 0x000fce0000000f00 */
.L_x_26262:
[----:B------:R-:W-:-:S04]  /*18d0*/  IADD3 R9, P0, R5, R6, RZ ;  /* 0x0000000605097210 */ /* 0x000fc80007f1e0ff */
[----:B------:R-:W-:Y:S02]  /*18e0*/  LEA.HI.X.SX32 R10, R6, R3, 0x1, P0 ;  /* 0x00000003060a7211 */ /* 0x000fe400000f0eff */
[----:B-1----:R-:W-:-:S04]  /*18f0*/  LEA R8, P0, R9, UR14, 0x2 ;  /* 0x0000000e09087c11 */ /* 0x002fc8000f8010ff */
[----:B------:R-:W-:-:S05]  /*1900*/  LEA.HI.X R9, R9, UR15, R10, 0x2, P0 ;  /* 0x0000000f09097c11 */ /* 0x000fca00080f140a */
[----:B------:R1:W2:Y:S02]  /*1910*/  LDG.E.CONSTANT R133, desc[UR10][R8.64] ;  /* 0x0000000a08857981 */ /* 0x0002a4000c1e9900 */
[----:B-1----:R-:W-:Y:S01]  /*1920*/  MOV R9, R159 ;  /* 0x0000009f00097202 */ /* 0x002fe20000000f00 */
[----:B------:R-:W-:Y:S01]  /*1930*/  IMAD.MOV.U32 R8, RZ, RZ, R158 ;  /* 0x000000ffff087224 */ /* 0x000fe200078e009e */
        /* <DEDUP_REMOVED lines=27> */
[----:B------:R-:W2:Y:S01]  /*1af0*/  LDG.E.128.CONSTANT R144, desc[UR10][R160.64+0xe00] ;  /* 0x000e000aa0907981 */ /* 0x000ea2000c1e9d00 */
[----:B------:R-:W-:-:S03]  /*1b00*/  FFMA.FTZ R138, R27, R139, R140 ;  /* 0x0000008b1b8a7223 */ /* 0x000fc6000001008c */
[----:B------:R-:W3:Y:S01]  /*1b10*/  LDG.E.128.CONSTANT R132, desc[UR10][R160.64+0xa00] ;  /* 0x000a000aa0847981 */ /* 0x000ee2000c1e9d00 */
[----:B-----5:R-:W-:Y:S01]  /*1b20*/  FFMA.FTZ R148, R29, R9, R136 ;  /* 0x000000091d947223 */ /* 0x020fe20000010088 */
[----:B------:R-:W-:Y:S02]  /*1b30*/  FFMA.FTZ R149, R28, R8, R149 ;  /* 0x000000081c957223 */ /* 0x000fe40000010095 */
[----:B------:R-:W4:Y:S01]  /*1b40*/  LDG.E.128.CONSTANT R140, desc[UR10][R160.64+0xc00] ;  /* 0x000c000aa08c7981 */ /* 0x000f22000c1e9d00 */
[----:B------:R-:W-:Y:S01]  /*1b50*/  FFMA.FTZ R151, R30, R10, R137 ;  /* 0x0000000a1e977223 */ /* 0x000fe20000010089 */
[----:B------:R-:W-:Y:S02]  /*1b60*/  FFMA.FTZ R150, R31, R11, R138 ;  /* 0x0000000b1f967223 */ /* 0x000fe4000001008a */
[----:B------:R-:W5:Y:S04]  /*1b70*/  LDG.E.128.CONSTANT R136, desc[UR10][R160.64+0x1000] ;  /* 0x0010000aa0887981 */ /* 0x000f68000c1e9d00 */
[----:B------:R-:W5:Y:S01]  /*1b80*/  LDG.E.128.CONSTANT R8, desc[UR10][R160.64+0x1200] ;  /* 0x0012000aa0087981 */ /* 0x000f62000c1e9d00 */
        /* <DEDUP_REMOVED lines=10> */
[----:B--2---:R-:W-:Y:S01]  /*1c30*/  FFMA.FTZ R149, R40, R144, R149 ;  /* 0x0000009028957223 */ /* 0x004fe20000010095 */
        /* <DEDUP_REMOVED lines=9> */
[----:B------:R-:W-:Y:S01]  /*1cd0*/  FFMA.FTZ R149, R48, R8, R149 ;  /* 0x0000000830957223 */ /* 0x000fe20000010095 */
[----:B------:R-:W-:Y:S01]  /*1ce0*/  FFMA.FTZ R148, R49, R9, R148 ;  /* 0x0000000931947223 */ /* 0x000fe20000010094 */
[----:B------:R-:W-:Y:S01]  /*1cf0*/  FFMA.FTZ R151, R50, R10, R151 ;  /* 0x0000000a32977223 */ /* 0x000fe20000010097 */
[----:B------:R-:W-:-:S02]  /*1d00*/  FFMA.FTZ R150, R51, R11, R150 ;  /* 0x0000000b33967223 */ /* 0x000fc40000010096 */
[----:B------:R-:W5:Y:S01]  /*1d10*/  LDG.E.128.CONSTANT R8, desc[UR10][R160.64+0x1c00] ;  /* 0x001c000aa0087981 */ /* 0x000f62000c1e9d00 */
        /* <DEDUP_REMOVED lines=15> */
[----:B-----5:R-:W-:Y:S01]  /*1e10*/  FFMA.FTZ R149, R64, R136, R149 ;  /* 0x0000008840957223 */ /* 0x020fe20000010095 */
[----:B------:R-:W-:Y:S01]  /*1e20*/  FFMA.FTZ R148, R65, R137, R148 ;  /* 0x0000008941947223 */ /* 0x000fe20000010094 */
[----:B------:R-:W-:Y:S01]  /*1e30*/  FFMA.FTZ R151, R66, R138, R151 ;  /* 0x0000008a42977223 */ /* 0x000fe20000010097 */
[----:B------:R-:W-:-:S02]  /*1e40*/  FFMA.FTZ R150, R67, R139, R150 ;  /* 0x0000008b43967223 */ /* 0x000fc40000010096 */
[----:B------:R-:W5:Y:S01]  /*1e50*/  LDG.E.128.CONSTANT R136, desc[UR10][R160.64+0x2400] ;  /* 0x0024000aa0887981 */ /* 0x000f62000c1e9d00 */
[----:B------:R-:W-:Y:S01]  /*1e60*/  FFMA.FTZ R149, R68, R8, R149 ;  /* 0x0000000844957223 */ /* 0x000fe20000010095 */
[----:B------:R-:W-:Y:S01]  /*1e70*/  FFMA.FTZ R148, R69, R9, R148 ;  /* 0x0000000945947223 */ /* 0x000fe20000010094 */
[----:B------:R-:W-:Y:S01]  /*1e80*/  FFMA.FTZ R151, R70, R10, R151 ;  /* 0x0000000a46977223 */ /* 0x000fe20000010097 */
[----:B------:R-:W-:Y:S02]  /*1e90*/  FFMA.FTZ R150, R71, R11, R150 ;  /* 0x0000000b47967223 */ /* 0x000fe40000010096 */
        /* <DEDUP_REMOVED lines=47> */
[----:B------:R-:W-:Y:S02]  /*2190*/  FFMA.FTZ R8, R109, R9, R148 ;  /* 0x000000096d087223 */ /* 0x000fe40000010094 */
[----:B------:R-:W2:Y:S01]  /*21a0*/  LDG.E.128.CONSTANT R148, desc[UR10][R160.64+0x3a00] ;  /* 0x003a000aa0947981 */ /* 0x000ea2000c1e9d00 */
[----:B------:R-:W-:Y:S01]  /*21b0*/  FFMA.FTZ R157, R110, R10, R157 ;  /* 0x0000000a6e9d7223 */ /* 0x000fe2000001009d */
[----:B------:R-:W-:Y:S01]  /*21c0*/  FFMA.FTZ R162, R111, R11, R162 ;  /* 0x0000000b6fa27223 */ /* 0x000fe200000100a2 */
[----:B------:R-:W0:Y:S01]  /*21d0*/  S2UR UR5, SR_CgaCtaId ;  /* 0x00000000000579c3 */ /* 0x000e220000008800 */
[----:B------:R-:W-:Y:S02]  /*21e0*/  LEA R10, R6, R7, 0x5 ;  /* 0x00000007060a7211 */ /* 0x000fe400078e28ff */
[----:B------:R-:W-:Y:S01]  /*21f0*/  IADD3 R9, -R154, 0x1, RZ ;  /* 0x000000019a097810 */ /* 0x000fe20007ffe1ff */
[----:B------:R-:W-:-:S02]  /*2200*/  UMOV UR4, 0x400 ;  /* 0x0000040000047882 */ /* 0x000fc40000000000 */
[----:B------:R-:W-:Y:S01]  /*2210*/  UIADD3 UR4, UR4, 0x200, URZ ;  /* 0x0000020004047890 */ /* 0x000fe2000fffe03f */
[----:B------:R-:W-:Y:S02]  /*2220*/  IADD3 R11, -R155, R10, RZ ;  /* 0x0000000a9b0b7210 */ /* 0x000fe40007ffe1ff */
[----:B------:R-:W-:Y:S01]  /*2230*/  ISETP.GE.AND P0, PT, R10, R154, PT ;  /* 0x0000009a0a00720c */ /* 0x000fe20003f06270 */
[----:B------:R-:W-:Y:S01]  /*2240*/  VIADD R6, R6, 0x4 ;  /* 0x0000000406067836 */ /* 0x000fe20000000000 */
[----:B0-----:R-:W-:-:S06]  /*2250*/  ULEA UR4, UR5, UR4, 0x18 ;  /* 0x0000000405047291 */ /* 0x001fcc000f8ec03f */
[----:B------:R-:W-:Y:S02]  /*2260*/  LEA R11, R11, UR4, 0x2 ;  /* 0x000000040b0b7c11 */ /* 0x000fe4000f8e10ff */
[----:B------:R-:W-:Y:S01]  /*2270*/  ISETP.GE.AND P2, PT, R6, R153, PT ;  /* 0x000000990600720c */ /* 0x000fe20003f46270 */
[----:B---3--:R-:W-:Y:S01]  /*2280*/  FFMA.FTZ R163, R112, R132, R163 ;  /* 0x0000008470a37223 */ /* 0x008fe200000100a3 */
[----:B------:R-:W-:Y:S01]  /*2290*/  FFMA.FTZ R8, R113, R133, R8 ;  /* 0x0000008571087223 */ /* 0x000fe20000010008 */
[----:B------:R-:W-:Y:S01]  /*22a0*/  FFMA.FTZ R157, R114, R134, R157 ;  /* 0x00000086729d7223 */ /* 0x000fe2000001009d */
[----:B------:R-:W-:Y:S01]  /*22b0*/  FFMA.FTZ R162, R115, R135, R162 ;  /* 0x0000008773a27223 */ /* 0x000fe200000100a2 */
[----:B-----5:R-:W-:Y:S01]  /*22c0*/  FFMA.FTZ R163, R116, R136, R163 ;  /* 0x0000008874a37223 */ /* 0x020fe200000100a3 */
        /* <DEDUP_REMOVED lines=15> */
[----:B------:R-:W-:Y:S01]  /*23c0*/  FFMA.FTZ R151, R131, R151, R162 ;  /* 0x0000009783977223 */ /* 0x000fe200000100a2 */
[----:B------:R-:W-:Y:S02]  /*23d0*/  IMAD.IADD R8, R9, 0x1, R10 ;  /* 0x0000000109087824 */ /* 0x000fe400078e020a */
[----:B------:R-:W-:-:S04]  /*23e0*/  FADD.FTZ R150, R150, R149 ;  /* 0x0000009596967221 */ /* 0x000fc80000010000 */
[----:B------:R-:W-:Y:S01]  /*23f0*/  FADD.FTZ R9, R151, R150 ;  /* 0x0000009697097221 */ /* 0x000fe20000010000 */
[----:B------:R-:W-:-:S03]  /*2400*/  I2FP.F32.S32 R8, R8 ;  /* 0x0000000800087245 */ /* 0x000fc60000201400 */
[----:B------:R-:W-:-:S04]  /*2410*/  FMUL.FTZ R9, R9, UR17 ;  /* 0x0000001109097c20 */ /* 0x000fc80008410000 */
[----:B------:R-:W-:-:S05]  /*2420*/  FFMA.FTZ R9, R8, R156, R9 ;  /* 0x0000009c08097223 */ /* 0x000fca0000010009 */
[----:B------:R-:W-:-:S05]  /*2430*/  FSEL R8, R9, RZ, !P0 ;  /* 0x000000ff09087208 */ /* 0x000fca0004000000 */
[----:B------:R1:W-:Y:S01]  /*2440*/  STS [R11], R8 ;  /* 0x000000080b007388 */ /* 0x0003e20000000800 */
[----:B------:R-:W-:Y:S01]  /*2450*/  @!P0 FMNMX.FTZ R2, R2, R9, !PT ;  /* 0x0000000902028209 */ /* 0x000fe20007810000 */
[----:B------:R-:W-:Y:S06]  /*2460*/  @!P2 BRA `(.L_x_26262) ;  /* 0xfffffff40018a947 */ /* 0x000fec000383ffff */
.L_x_26258:
[----:B------:R-:W-:Y:S05]  /*2470*/  BSYNC B0 ;  /* 0x0000000000007941 */ /* 0x000fea0003800000 */
.L_x_26257:
[----:B------:R-:W0:Y:S01]  /*2480*/  SHFL.BFLY PT, R9, R2, 0x10, 0x1f ;  /* 0x0e001f0002097f89 */ /* 0x000e2200000e0000 */
[C---:B------:R-:W-:Y:S01]  /*2490*/  ISETP.GT.AND P2, PT, R7.reuse, 0x3, PT ;  /* 0x000000030700780c */ /* 0x040fe20003f44270 */
[----:B------:R-:W-:Y:S01]  /*24a0*/  BSSY B0, `(.L_x_26263) ;  /* 0x000001c000007945 */ /* 0x000fe20003800000 */
[----:B------:R-:W-:-:S11]  /*24b0*/  ISETP.NE.AND P0, PT, R7, RZ, PT ;  /* 0x000000ff0700720c */ /* 0x000fd60003f05270 */
[----:B------:R-:W2:Y:S01]  /*24c0*/  @!P2 S2R R13, SR_CgaCtaId ;  /* 0x00000000000da919 */ /* 0x000ea20000008800 */
[----:B-1----:R-:W-:-:S04]  /*24d0*/  @!P2 MOV R8, 0x400 ;  /* 0x000004000008a802 */ /* 0x002fc80000000f00 */
[----:B------:R-:W-:Y:S02]  /*24e0*/  @!P2 IADD3 R8, R8, 0x1e0, RZ ;  /* 0x000001e00808a810 */ /* 0x000fe40007ffe0ff */
[----:B0-----:R-:W-:-:S05]  /*24f0*/  FMNMX.FTZ R9, R9, R2, !PT ;  /* 0x0000000209097209 */ /* 0x001fca0007810000 */
[----:B------:R-:W0:Y:S01]  /*2500*/  SHFL.BFLY PT, R4, R9, 0x8, 0x1f ;  /* 0x0d001f0009047f89 */ /* 0x000e2200000e0000 */
[----:B--2---:R-:W-:Y:S02]  /*2510*/  @!P2 LEA R2, R13, R8, 0x18 ;  /* 0x000000080d02a211 */ /* 0x004fe400078ec0ff */
[----:B0-----:R-:W-:Y:S02]  /*2520*/  FMNMX.FTZ R4, R9, R4, !PT ;  /* 0x0000000409047209 */ /* 0x001fe40007810000 */
[----:B------:R-:W0:Y:S03]  /*2530*/  S2R R9, SR_TID.X ;  /* 0x0000000000097919 */ /* 0x000e260000002100 */
[----:B------:R-:W1:Y:S02]  /*2540*/  SHFL.BFLY PT, R11, R4, 0x4, 0x1f ;  /* 0x0c801f00040b7f89 */ /* 0x000e6400000e0000 */
[----:B-1----:R-:W-:Y:S01]  /*2550*/  FMNMX.FTZ R11, R4, R11, !PT ;  /* 0x0000000b040b7209 */ /* 0x002fe20007810000 */
[----:B------:R-:W-:-:S04]  /*2560*/  IMAD.MOV.U32 R4, RZ, RZ, -0x800001 ;  /* 0xff7fffffff047424 */ /* 0x000fc800078e00ff */
[----:B------:R-:W1:Y:S02]  /*2570*/  SHFL.BFLY PT, R6, R11, 0x2, 0x1f ;  /* 0x0c401f000b067f89 */ /* 0x000e6400000e0000 */
[----:B-1----:R-:W-:Y:S02]  /*2580*/  FMNMX.FTZ R8, R11, R6, !PT ;  /* 0x000000060b087209 */ /* 0x002fe40007810000 */
[----:B------:R-:W-:-:S03]  /*2590*/  @!P2 LEA R6, R7, R2, 0x2 ;  /* 0x000000020706a211 */ /* 0x000fc600078e10ff */
[----:B------:R1:W2:Y:S01]  /*25a0*/  SHFL.BFLY PT, R13, R8, 0x1, 0x1f ;  /* 0x0c201f00080d7f89 */ /* 0x0002a200000e0000 */
[----:B0-----:R-:W-:Y:S05]  /*25b0*/  @P0 BRA `(.L_x_26264) ;  /* 0x0000000000280947 */ /* 0x001fea0003800000 */
[----:B------:R-:W0:Y:S01]  /*25c0*/  S2UR UR5, SR_CgaCtaId ;  /* 0x00000000000579c3 */ /* 0x000e220000008800 */
[----:B------:R-:W-:Y:S01]  /*25d0*/  UMOV UR4, 0x400 ;  /* 0x0000040000047882 */ /* 0x000fe20000000000 */
[----:B------:R-:W-:Y:S01]  /*25e0*/  SHF.R.S32.HI R2, RZ, 0x1f, R9 ;  /* 0x0000001fff027819 */ /* 0x000fe20000011409 */
[----:B------:R-:W-:Y:S01]  /*25f0*/  UIADD3 UR4, UR4, 0x1e0, URZ ;  /* 0x000001e004047890 */ /* 0x000fe2000fffe03f */
[----:B--2---:R-:W-:Y:S02]  /*2600*/  FMNMX.FTZ R11, R8, R13, !PT ;  /* 0x0000000d080b7209 */ /* 0x004fe40007810000 */
[----:B------:R-:W-:-:S04]  /*2610*/  LEA.HI R2, R2, R9, RZ, 0x5 ;  /* 0x0000000902027211 */ /* 0x000fc800078f28ff */
[----:B------:R-:W-:Y:S01]  /*2620*/  SHF.R.S32.HI R2, RZ, 0x5, R2 ;  /* 0x00000005ff027819 */ /* 0x000fe20000011402 */
[----:B0-----:R-:W-:-:S06]  /*2630*/  ULEA UR4, UR5, UR4, 0x18 ;  /* 0x0000000405047291 */ /* 0x001fcc000f8ec03f */
[----:B------:R-:W-:-:S05]  /*2640*/  LEA R2, R2, UR4, 0x2 ;  /* 0x0000000402027c11 */ /* 0x000fca000f8e10ff */
[----:B------:R0:W-:Y:S02]  /*2650*/  STS [R2], R11 ;  /* 0x0000000b02007388 */ /* 0x0001e40000000800 */
.L_x_26264:
[----:B------:R-:W-:Y:S05]  /*2660*/  BSYNC B0 ;  /* 0x0000000000007941 */ /* 0x000fea0003800000 */
.L_x_26263:
[----:B------:R-:W-:Y:S01]  /*2670*/  BAR.SYNC.DEFER_BLOCKING 0x0 ;  /* 0x0000000000007b1d */ /* 0x000fe20000010000 */
[----:B-1----:R-:W-:-:S05]  /*2680*/  VIADD R8, R154, 0x1f ;  /* 0x0000001f9a087836 */ /* 0x002fca0000000000 */
[----:B--2---:R-:W-:Y:S01]  /*2690*/  SHF.R.S32.HI R13, RZ, 0x1f, R8 ;  /* 0x0000001fff0d7819 */ /* 0x004fe20000011408 */
[----:B------:R-:W-:Y:S03]  /*26a0*/  BSSY B0, `(.L_x_26265) ;  /* 0x00000f5000007945 */ /* 0x000fe60003800000 */
[----:B------:R-:W-:Y:S01]  /*26b0*/  LEA.HI R13, R13, R8, RZ, 0x5 ;  /* 0x000000080d0d7211 */ /* 0x000fe200078f28ff */
[----:B------:R-:W-:-:S03]  /*26c0*/  HFMA2.MMA R8, -RZ, RZ, 0, 0 ;  /* 0x00000000ff087435 */ /* 0x000fc600000001ff */
[----:B------:R-:W-:Y:S01]  /*26d0*/  SHF.R.S32.HI R24, RZ, 0x5, R13 ;  /* 0x00000005ff187819 */ /* 0x000fe2000001140d */
        /* <DEDUP_REMOVED lines=10> */
[----:B------:R-:W-:Y:S01]  /*2780*/  LOP3.LUT R4, RZ, R24, RZ, 0x33, !PT ;  /* 0x00000018ff047212 */ /* 0x000fe200078e33ff */
[----:B------:R-:W-:Y:S01]  /*2790*/  BSSY B1, `(.L_x_26267) ;  /* 0x0000020000017945 */ /* 0x000fe20003800000 */
[----:B------:R-:W-:Y:S02]  /*27a0*/  LOP3.LUT R11, RZ, R154, RZ, 0x33, !PT ;  /* 0x0000009aff0b7212 */ /* 0x000fe400078e33ff */
[----:B------:R-:W-:Y:S01]  /*27b0*/  MOV R8, RZ ;  /* 0x000000ff00087202 */ /* 0x000fe20000000f00 */
[----:B-1----:R-:W-:-:S06]  /*27c0*/  UIMAD UR4, UR5, UR4, -0x11 ;  /* 0xffffffef050474a4 */ /* 0x002fcc000f8e0204 */
[----:B------:R-:W-:-:S04]  /*27d0*/  VIMNMX R4, R4, UR4, !PT ;  /* 0x0000000404047c48 */ /* 0x000fc8000ffe0100 */
        /* <DEDUP_REMOVED lines=16> */
.L_x_26269:
        /* <DEDUP_REMOVED lines=11> */
.L_x_26268:
[----:B------:R-:W-:Y:S05]  /*2990*/  BSYNC B1 ;  /* 0x0000000000017941 */ /* 0x000fea0003800000 */
.L_x_26267:
        /* <DEDUP_REMOVED lines=14> */
.L_x_26272:
        /* <DEDUP_REMOVED lines=100> */
.L_x_26271:
[----:B------:R-:W-:Y:S05]  /*30c0*/  BSYNC B1 ;  /* 0x0000000000017941 */ /* 0x000fea0003800000 */
.L_x_26270:
        /* <DEDUP_REMOVED lines=55> */
.L_x_26274:
[----:B------:R-:W-:Y:S05]  /*3440*/  BSYNC B1 ;  /* 0x0000000000017941 */ /* 0x000fea0003800000 */
.L_x_26273:
        /* <DEDUP_REMOVED lines=26> */
.L_x_26266:
[----:B------:R-:W-:Y:S05]  /*35f0*/  BSYNC B0 ;  /* 0x0000000000007941 */ /* 0x000fea0003800000 */
.L_x_26265:
        /* <DEDUP_REMOVED lines=36> */
[----:B------:R-:W-:Y:S01]  /*3840*/  LOP3.LUT R4, RZ, R24, RZ, 0x33, !PT ;  /* 0x00000018ff047212 */ /* 0x000fe200078e33ff */
[----:B------:R-:W-:Y:S01]  /*3850*/  BSSY B1, `(.L_x_26277) ;  /* 0x000001e000017945 */ /* 0x000fe20003800000 */
[----:B-1----:R-:W-:Y:S01]  /*3860*/  LOP3.LUT R11, RZ, R154, RZ, 0x33, !PT ;  /* 0x0000009aff0b7212 */ /* 0x002fe200078e33ff */
[----:B---3--:R-:W-:-:S06]  /*3870*/  UIMAD UR4, UR4, UR5, -0x11 ;  /* 0xffffffef040474a4 */ /* 0x008fcc000f8e0205 */
[----:B------:R-:W-:-:S04]  /*3880*/  VIMNMX R4, R4, UR4, !PT ;  /* 0x0000000404047c48 */ /* 0x000fc8000ffe0100 */
[----:B------:R-:W-:-:S04]  /*3890*/  LEA R4, R4, 0x1f, 0x5 ;  /* 0x0000001f04047811 */ /* 0x000fc800078e28ff */
[----:B------:R-:W-:Y:S02]  /*38a0*/  VIMNMX R4, R4, R11, !PT ;  /* 0x0000000b04047248 */ /* 0x000fe40007fe0100 */
[----:B------:R-:W-:Y:S02]  /*38b0*/  MOV R11, R9 ;  /* 0x00000009000b7202 */ /* 0x000fe40000000f00 */
        /* <DEDUP_REMOVED lines=15> */
.L_x_26279:
        /* <DEDUP_REMOVED lines=8> */
.L_x_26278:
[----:B------:R-:W-:Y:S05]  /*3a30*/  BSYNC B1 ;  /* 0x0000000000017941 */ /* 0x000fea0003800000 */
.L_x_26277:
        /* <DEDUP_REMOVED lines=14> */
.L_x_26282:
        /* <DEDUP_REMOVED lines=52> */
.L_x_26281:
[----:B------:R-:W-:Y:S05]  /*3e60*/  BSYNC B1 ;  /* 0x0000000000017941 */ /* 0x000fea0003800000 */
.L_x_26280:
        /* <DEDUP_REMOVED lines=31> */
.L_x_26284:
[----:B------:R-:W-:Y:S05]  /*4060*/  BSYNC B1 ;  /* 0x0000000000017941 */ /* 0x000fea0003800000 */
.L_x_26283:
        /* <DEDUP_REMOVED lines=14> */
.L_x_26276:
[----:B------:R-:W-:Y:S05]  /*4150*/  BSYNC B0 ;  /* 0x0000000000007941 */ /* 0x000fea0003800000 */
.L_x_26275:
[----:B------:R-:W-:Y:S01]  /*4160*/  BAR.SYNC.DEFER_BLOCKING 0x0 ;  /* 0x0000000000007b1d */ /* 0x000fe20000010000 */
[----:B------:R-:W-:Y:S01]  /*4170*/  ISETP.NE.AND P0, PT, R9, RZ, PT ;  /* 0x000000ff0900720c */ /* 0x000fe20003f05270 */
[----:B------:R-:W-:-:S04]  /*4180*/  HFMA2.MMA R116, -RZ, RZ, 0, 0 ;  /* 0x00000000ff747435 */ /* 0x000fc800000001ff */
[----:B------:R-:W-:Y:S01]  /*4190*/  ULDC UR14, c[0x0][0x26c] ;  /* 0x00009b00000e7ab9 */ /* 0x000fe20000000800 */
[----:B------:R-:W-:Y:S07]  /*41a0*/  BSSY B0, `(.L_x_26285) ;  /* 0x000001d000007945 */ /* 0x000fee0003800000 */
        /* <DEDUP_REMOVED lines=24> */
[----:B-1----:R-:W-:Y:S02]  /*4330*/  IMAD.U32 R11, RZ, RZ, UR7 ;  /* 0x00000007ff0b7e24 */ /* 0x002fe4000f8e00ff */
[----:B------:R-:W-:-:S03]  /*4340*/  MOV R13, UR5 ;  /* 0x00000005000d7c02 */ /* 0x000fc60008000f00 */
[----:B------:R3:W-:Y:S04]  /*4350*/  STG.E desc[UR10][R10.64], R2 ;  /* 0x000000020a007986 */ /* 0x0007e8000c10190a */
[----:B--2---:R3:W-:Y:S02]  /*4360*/  STG.E desc[UR10][R12.64], R37 ;  /* 0x000000250c007986 */ /* 0x0047e4000c10190a */
.L_x_26286:
[----:B------:R-:W-:Y:S05]  /*4370*/  BSYNC B0 ;  /* 0x0000000000007941 */ /* 0x000fea0003800000 */
.L_x_26285:
[----:B------:R-:W-:Y:S01]  /*4380*/  ULDC.64 UR6, c[0x0][0x238] ;  /* 0x00008e0000067ab9 */ /* 0x000fe20000000a00 */
[----:B------:R-:W-:Y:S01]  /*4390*/  BSSY B0, `(.L_x_26287) ;  /* 0x00002d0000007945 */ /* 0x000fe20003800000 */
        /* <DEDUP_REMOVED lines=9> */
[----:B-1----:R-:W-:Y:S02]  /*4430*/  CS2R R16, SRZ ;  /* 0x0000000000107805 */ /* 0x002fe4000001ff00 */
[----:B------:R-:W-:-:S02]  /*4440*/  CS2R R14, SRZ ;  /* 0x00000000000e7805 */ /* 0x000fc4000001ff00 */
[----:B---3--:R-:W-:Y:S02]  /*4450*/  CS2R R12, SRZ ;  /* 0x00000000000c7805 */ /* 0x008fe4000001ff00 */
[----:B------:R-:W-:Y:S01]  /*4460*/  CS2R R10, SRZ ;  /* 0x00000000000a7805 */ /* 0x000fe2000001ff00 */
[----:B------:R-:W-:Y:S01]  /*4470*/  IMAD.MOV.U32 R8, RZ, RZ, RZ ;  /* 0x000000ffff087224 */ /* 0x000fe200078e00ff */
[----:B------:R-:W-:Y:S01]  /*4480*/  MOV R6, RZ ;  /* 0x000000ff00067202 */ /* 0x000fe20000000f00 */
[----:B------:R-:W-:Y:S01]  /*4490*/  IMAD.MOV.U32 R4, RZ, RZ, RZ ;  /* 0x000000ffff047224 */ /* 0x000fe200078e00ff */
[----:B------:R-:W-:Y:S06]  /*44a0*/  @P1 BRA `(.L_x_26288) ;  /* 0x0000002800f81947 */ /* 0x000fec0003800000 */
[----:B------:R-:W1:Y:S01]  /*44b0*/  S2R R25, SR_CTAID.Z ;  /* 0x0000000000197919 */ /* 0x000e620000002700 */
[----:B------:R-:W3:Y:S01]  /*44c0*/  S2UR UR5, SR_CgaCtaId ;  /* 0x00000000000579c3 */ /* 0x000ee20000008800 */
[----:B0-----:R-:W-:Y:S01]  /*44d0*/  SHF.R.S32.HI R2, RZ, 0x1f, R7 ;  /* 0x0000001fff027819 */ /* 0x001fe20000011407 */
[----:B------:R-:W-:Y:S01]  /*44e0*/  UMOV UR4, 0x400 ;  /* 0x0000040000047882 */ /* 0x000fe20000000000 */
[----:B------:R-:W-:Y:S01]  /*44f0*/  SHF.R.S32.HI R26, RZ, 0x1f, R9 ;  /* 0x0000001fff1a7819 */ /* 0x000fe20000011409 */
[----:B------:R-:W-:Y:S01]  /*4500*/  UIADD3 UR4, UR4, 0x200, URZ ;  /* 0x0000020004047890 */ /* 0x000fe2000fffe03f */
[----:B------:R-:W-:Y:S01]  /*4510*/  LEA.HI R2, R2, R7, RZ, 0x3 ;  /* 0x0000000702027211 */ /* 0x000fe200078f18ff */
[----:B------:R-:W-:Y:S01]  /*4520*/  ULDC UR8, c[0x0][0x270] ;  /* 0x00009c0000087ab9 */ /* 0x000fe20000000800 */
[----:B------:R-:W-:Y:S01]  /*4530*/  LEA.HI R27, R26, R9, RZ, 0x5 ;  /* 0x000000091a1b7211 */ /* 0x000fe200078f28ff */
[----:B------:R-:W0:Y:S01]  /*4540*/  LDC R29, c[0x0][0x26c] ;  /* 0x00009b00ff1d7b82 */ /* 0x000e220000000800 */
[C---:B------:R-:W-:Y:S01]  /*4550*/  LOP3.LUT R26, R2.reuse, 0xfffffff8, RZ, 0xc0, !PT ;  /* 0xfffffff8021a7812 */ /* 0x040fe200078ec0ff */
[----:B------:R-:W-:Y:S01]  /*4560*/  ULDC.64 UR12, c[0x0][0x248] ;  /* 0x00009200000c7ab9 */ /* 0x000fe20000000a00 */
[----:B------:R-:W-:Y:S01]  /*4570*/  SHF.L.U32 R2, R2, 0x2, RZ ;  /* 0x0000000202027819 */ /* 0x000fe200000006ff */
[----:B------:R-:W-:Y:S01]  /*4580*/  IMAD R148, R0, UR8, RZ ;  /* 0x0000000800947c24 */ /* 0x000fe2000f8e02ff */
[----:B------:R-:W-:Y:S01]  /*4590*/  SHF.R.S32.HI R30, RZ, 0x5, R27 ;  /* 0x00000005ff1e7819 */ /* 0x000fe2000001141b */
[----:B------:R-:W-:Y:S01]  /*45a0*/  IMAD.IADD R26, R7, 0x1, -R26 ;  /* 0x00000001071a7824 */ /* 0x000fe200078e0a1a */
[----:B------:R-:W-:Y:S01]  /*45b0*/  LOP3.LUT R28, R2, 0xffffffe0, RZ, 0xc0, !PT ;  /* 0xffffffe0021c7812 */ /* 0x000fe200078ec0ff */
[----:B------:R-:W-:Y:S01]  /*45c0*/  IMAD.MOV.U32 R116, RZ, RZ, RZ ;  /* 0x000000ffff747224 */ /* 0x000fe200078e00ff */
[----:B------:R-:W-:-:S02]  /*45d0*/  SHF.R.S32.HI R149, RZ, 0x1f, R148 ;  /* 0x0000001fff957819 */ /* 0x000fc40000011494 */
[----:B------:R-:W-:Y:S01]  /*45e0*/  LEA R117, R30, R26, 0x3 ;  /* 0x0000001a1e757211 */ /* 0x000fe200078e18ff */
[----:B---3--:R-:W-:-:S06]  /*45f0*/  ULEA UR4, UR5, UR4, 0x18 ;  /* 0x0000000405047291 */ /* 0x008fcc000f8ec03f */
[----:B------:R-:W-:Y:S02]  /*4600*/  LEA R117, R117, UR4, 0x4 ;  /* 0x0000000475757c11 */ /* 0x000fe4000f8e20ff */
[----:B-1----:R-:W-:Y:S01]  /*4610*/  LEA R2, R25, R30, 0x4 ;  /* 0x0000001e19027211 */ /* 0x002fe200078e20ff */
[----:B------:R-:W-:Y:S01]  /*4620*/  IMAD.SHL.U32 R25, R26, 0x4, RZ ;  /* 0x000000041a197824 */ /* 0x000fe200078e00ff */
[----:B0-----:R-:W-:Y:S02]  /*4630*/  SHF.R.S32.HI R0, RZ, 0x1f, R29 ;  /* 0x0000001fff007819 */ /* 0x001fe4000001141d */
[----:B------:R-:W-:Y:S01]  /*4640*/  IADD3 R119, P0, R5, R2, RZ ;  /* 0x0000000205777210 */ /* 0x000fe20007f1e0ff */
[----:B------:R-:W-:Y:S01]  /*4650*/  IMAD.IADD R5, R25, 0x1, R28 ;  /* 0x0000000119057824 */ /* 0x000fe200078e021c */
[----:B------:R-:W-:Y:S02]  /*4660*/  LEA R26, R30, R25, 0x5 ;  /* 0x000000191e1a7211 */ /* 0x000fe400078e28ff */
[----:B------:R-:W-:Y:S01]  /*4670*/  LEA.HI.X.SX32 R28, R2, R3, 0x1, P0 ;  /* 0x00000003021c7211 */ /* 0x000fe200000f0eff */
[----:B------:R-:W-:Y:S01]  /*4680*/  VIADD R146, R5, 0x180 ;  /* 0x0000018005927836 */ /* 0x000fe20000000000 */
[----:B------:R-:W-:Y:S01]  /*4690*/  LEA R118, P0, R119, UR12, 0x2 ;  /* 0x0000000c77767c11 */ /* 0x000fe2000f8010ff */
[C---:B------:R-:W-:Y:S01]  /*46a0*/  VIADD R144, R5.reuse, 0x280 ;  /* 0x0000028005907836 */ /* 0x040fe20000000000 */
[----:B------:R-:W-:Y:S01]  /*46b0*/  IADD3 R155, R26, 0x3, R155 ;  /* 0x000000031a9b7810 */ /* 0x000fe20007ffe09b */
[----:B------:R-:W-:Y:S01]  /*46c0*/  VIADD R142, R5, 0x380 ;  /* 0x00000380058e7836 */ /* 0x000fe20000000000 */
[----:B------:R-:W-:Y:S01]  /*46d0*/  LEA.HI.X R119, R119, UR13, R28, 0x2, P0 ;  /* 0x0000000d77777c11 */ /* 0x000fe200080f141c */
[C---:B------:R-:W-:Y:S01]  /*46e0*/  VIADD R140, R5.reuse, 0x480 ;  /* 0x00000480058c7836 */ /* 0x040fe20000000000 */
[----:B------:R-:W-:Y:S01]  /*46f0*/  LOP3.LUT R3, RZ, R24, RZ, 0x33, !PT ;  /* 0x00000018ff037212 */ /* 0x000fe200078e33ff */
        /* <DEDUP_REMOVED lines=21> */
[C---:B------:R-:W-:Y:S02]  /*4850*/  IADD3 R125, R5.reuse, 0xc00, RZ ;  /* 0x00000c00057d7810 */ /* 0x040fe40007ffe0ff */
[C---:B------:R-:W-:Y:S02]  /*4860*/  IADD3 R123, R5.reuse, 0xd00, RZ ;  /* 0x00000d00057b7810 */ /* 0x040fe40007ffe0ff */
[----:B------:R-:W-:-:S07]  /*4870*/  IADD3 R121, R5, 0xe00, RZ ;  /* 0x00000e0005797810 */ /* 0x000fce0007ffe0ff */
.L_x_26289:
[----:B------:R-:W3:Y:S02]  /*4880*/  LDG.E.CONSTANT R25, desc[UR10][R118.64] ;  /* 0x0000000a76197981 */ /* 0x000ee4000c1e9900 */
[----:B---3--:R-:W-:Y:S01]  /*4890*/  SHF.R.S32.HI R24, RZ, 0x1f, R25 ;  /* 0x0000001fff187819 */ /* 0x008fe20000011419 */
        /* <DEDUP_REMOVED lines=8> */
[----:B------:R-:W3:Y:S04]  /*4920*/  LDG.E.128.CONSTANT R52, desc[UR10][R24.64] ;  /* 0x0000000a18347981 */ /* 0x000ee8000c1e9d00 */
[----:B------:R0:W4:Y:S01]  /*4930*/  LDG.E.128.CONSTANT R60, desc[UR10][R24.64+0x200] ;  /* 0x0002000a183c7981 */ /* 0x000122000c1e9d00 */
[----:B------:R-:W-:-:S04]  /*4940*/  IADD3 R26, P0, R147, R102, RZ ;  /* 0x00000066931a7210 */ /* 0x000fc80007f1e0ff */
[----:B------:R-:W-:Y:S02]  /*4950*/  LEA R64, P1, R26, UR6, 0x2 ;  /* 0x000000061a407c11 */ /* 0x000fe4000f8210ff */
[----:B------:R-:W-:-:S04]  /*4960*/  LEA.HI.X.SX32 R27, R147, R100, 0x1, P0 ;  /* 0x00000064931b7211 */ /* 0x000fc800000f0eff */
[----:B------:R-:W-:Y:S02]  /*4970*/  LEA.HI.X R65, R26, UR7, R27, 0x2, P1 ;  /* 0x000000071a417c11 */ /* 0x000fe400088f141b */
[----:B------:R-:W-:-:S04]  /*4980*/  IADD3 R27, P0, R146, R102, RZ ;  /* 0x00000066921b7210 */ /* 0x000fc80007f1e0ff */
[----:B------:R-:W-:Y:S01]  /*4990*/  LEA R80, P1, R27, UR6, 0x2 ;  /* 0x000000061b507c11 */ /* 0x000fe2000f8210ff */
[----:B------:R-:W4:Y:S01]  /*49a0*/  LDG.E.128.CONSTANT R64, desc[UR10][R64.64] ;  /* 0x0000000a40407981 */ /* 0x000f22000c1e9d00 */
[----:B------:R-:W-:Y:S02]  /*49b0*/  LEA.HI.X.SX32 R28, R146, R100, 0x1, P0 ;  /* 0x00000064921c7211 */ /* 0x000fe400000f0eff */
[----:B------:R-:W-:Y:S02]  /*49c0*/  IADD3 R26, P0, R145, R102, RZ ;  /* 0x00000066911a7210 */ /* 0x000fe40007f1e0ff */
[----:B------:R-:W-:Y:S02]  /*49d0*/  LEA.HI.X R81, R27, UR7, R28, 0x2, P1 ;  /* 0x000000071b517c11 */ /* 0x000fe400088f141c */
[----:B------:R-:W-:Y:S02]  /*49e0*/  LEA R68, P1, R26, UR6, 0x2 ;  /* 0x000000061a447c11 */ /* 0x000fe4000f8210ff */
[----:B0-----:R-:W-:-:S02]  /*49f0*/  LEA.HI.X.SX32 R25, R145, R100, 0x1, P0 ;  /* 0x0000006491197211 */ /* 0x001fc400000f0eff */
[----:B------:R-:W4:Y:S01]  /*4a00*/  LDG.E.128.CONSTANT R80, desc[UR10][R80.64] ;  /* 0x0000000a50507981 */ /* 0x000f22000c1e9d00 */
[----:B------:R-:W-:Y:S02]  /*4a10*/  IADD3 R24, P0, R144, R102, RZ ;  /* 0x0000006690187210 */ /* 0x000fe40007f1e0ff */
[----:B------:R-:W-:Y:S02]  /*4a20*/  LEA.HI.X R69, R26, UR7, R25, 0x2, P1 ;  /* 0x000000071a457c11 */ /* 0x000fe400088f1419 */
[----:B------:R-:W-:-:S04]  /*4a30*/  LEA R72, P1, R24, UR6, 0x2 ;  /* 0x0000000618487c11 */ /* 0x000fc8000f8210ff */
[----:B------:R-:W4:Y:S01]  /*4a40*/  LDG.E.128.CONSTANT R68, desc[UR10][R68.64] ;  /* 0x0000000a44447981 */ /* 0x000f22000c1e9d00 */
[----:B------:R-:W-:-:S04]  /*4a50*/  LEA.HI.X.SX32 R25, R144, R100, 0x1, P0 ;  /* 0x0000006490197211 */ /* 0x000fc800000f0eff */
        /* <DEDUP_REMOVED lines=15> */
[----:B------:R-:W-:Y:S02]  /*4b50*/  LEA.HI.X R93, R24, UR7, R25, 0x2, P1 ;  /* 0x00000007185d7c11 */ /* 0x000fe400088f1419 */
[----:B------:R-:W-:-:S04]  /*4b60*/  IADD3 R24, P0, R140, R102, RZ ;  /* 0x000000668c187210 */ /* 0x000fc80007f1e0ff */
[----:B------:R-:W4:Y:S01]  /*4b70*/  LDG.E.128.CONSTANT R92, desc[UR10][R92.64] ;  /* 0x0000000a5c5c7981 */ /* 0x000f22000c1e9d00 */
[----:B------:R-:W-:Y:S02]  /*4b80*/  LEA R88, P1, R24, UR6, 0x2 ;  /* 0x0000000618587c11 */ /* 0x000fe4000f8210ff */
[----:B------:R-:W-:-:S04]  /*4b90*/  LEA.HI.X.SX32 R25, R140, R100, 0x1, P0 ;  /* 0x000000648c197211 */ /* 0x000fc800000f0eff */
[----:B------:R-:W-:Y:S02]  /*4ba0*/  LEA.HI.X R89, R24, UR7, R25, 0x2, P1 ;  /* 0x0000000718597c11 */ /* 0x000fe400088f1419 */
[----:B------:R-:W-:-:S04]  /*4bb0*/  IADD3 R24, P0, R139, R102, RZ ;  /* 0x000000668b187210 */ /* 0x000fc80007f1e0ff */
[----:B------:R-:W-:Y:S01]  /*4bc0*/  LEA R96, P1, R24, UR6, 0x2 ;  /* 0x0000000618607c11 */ /* 0x000fe2000f8210ff */
[----:B------:R-:W4:Y:S01]  /*4bd0*/  LDG.E.128.CONSTANT R88, desc[UR10][R88.64] ;  /* 0x0000000a58587981 */ /* 0x000f22000c1e9d00 */
[----:B------:R-:W-:-:S04]  /*4be0*/  LEA.HI.X.SX32 R25, R139, R100, 0x1, P0 ;  /* 0x000000648b197211 */ /* 0x000fc800000f0eff */
[----:B------:R-:W-:Y:S01]  /*4bf0*/  LEA.HI.X R97, R24, UR7, R25, 0x2, P1 ;  /* 0x0000000718617c11 */ /* 0x000fe200088f1419 */
[----:B------:R-:W-:-:S05]  /*4c00*/  IMAD.IADD R24, R3, 0x1, R2 ;  /* 0x0000000103187824 */ /* 0x000fca00078e0202 */
[----:B------:R-:W-:Y:S01]  /*4c10*/  ISETP.NE.AND P0, PT, R24, -0x2, PT ;  /* 0xfffffffe1800780c */ /* 0x000fe20003f05270 */
[----:B------:R-:W4:Y:S01]  /*4c20*/  LDG.E.128.CONSTANT R96, desc[UR10][R96.64] ;  /* 0x0000000a60607981 */ /* 0x000f22000c1e9d00 */
[----:B------:R-:W-:-:S04]  /*4c30*/  IADD3 R26, P1, R138, R102, RZ ;  /* 0x000000668a1a7210 */ /* 0x000fc80007f3e0ff */
[----:B------:R-:W-:Y:S02]  /*4c40*/  LEA R24, P3, R26, UR6, 0x2 ;  /* 0x000000061a187c11 */ /* 0x000fe4000f8610ff */
[----:B------:R-:W-:-:S05]  /*4c50*/  LEA.HI.X.SX32 R29, R138, R100, 0x1, P1 ;  /* 0x000000648a1d7211 */ /* 0x000fca00008f0eff */
[C---:B------:R-:W-:Y:S01]  /*4c60*/  @!P0 IADD3 R25, R155.reuse, -0x3, RZ ;  /* 0xfffffffd9b198810 */ /* 0x040fe20007ffe0ff */
[C---:B------:R-:W-:Y:S01]  /*4c70*/  @!P0 VIADD R31, R155.reuse, 0xfffffffd ;  /* 0xfffffffd9b1f8836 */ /* 0x040fe20000000000 */
[C---:B------:R-:W-:Y:S01]  /*4c80*/  @!P0 IADD3 R27, R155.reuse, -0x1, RZ ;  /* 0xffffffff9b1b8810 */ /* 0x040fe20007ffe0ff */
[----:B------:R-:W-:Y:S01]  /*4c90*/  @!P0 VIADD R33, R155, 0xffffffff ;  /* 0xffffffff9b218836 */ /* 0x000fe20000000000 */
[-C--:B------:R-:W-:Y:S01]  /*4ca0*/  @!P0 ISETP.GE.AND P2, PT, R25, R154.reuse, PT ;  /* 0x0000009a1900820c */ /* 0x080fe20003f46270 */
[----:B------:R-:W-:Y:S01]  /*4cb0*/  @!P0 VIADD R25, R155, 0xfffffffe ;  /* 0xfffffffe9b198836 */ /* 0x000fe20000000000 */
[-C--:B------:R-:W-:Y:S02]  /*4cc0*/  @!P0 ISETP.GE.AND P4, PT, R27, R154.reuse, PT ;  /* 0x0000009a1b00820c */ /* 0x080fe40003f86270 */
[-C--:B------:R-:W-:Y:S02]  /*4cd0*/  @!P0 ISETP.GE.AND P5, PT, R31, R154.reuse, PT ;  /* 0x0000009a1f00820c */ /* 0x080fe40003fa6270 */
[----:B------:R-:W-:-:S02]  /*4ce0*/  @!P0 ISETP.GE.AND P1, PT, R25, R154, PT ;  /* 0x0000009a1900820c */ /* 0x000fc40003f26270 */
[----:B------:R-:W-:Y:S02]  /*4cf0*/  LEA.HI.X R25, R26, UR7, R29, 0x2, P3 ;  /* 0x000000071a197c11 */ /* 0x000fe400098f141d */
[----:B------:R-:W-:Y:S02]  /*4d00*/  IADD3 R29, P3, R137, R102, RZ ;  /* 0x00000066891d7210 */ /* 0x000fe40007f7e0ff */
[----:B------:R-:W-:Y:S02]  /*4d10*/  @!P0 IADD3 R31, R155, -0x2, RZ ;  /* 0xfffffffe9b1f8810 */ /* 0x000fe40007ffe0ff */
[----:B------:R-:W4:Y:S01]  /*4d20*/  LDG.E.128.CONSTANT R24, desc[UR10][R24.64] ;  /* 0x0000000a18187981 */ /* 0x000f22000c1e9d00 */
[----:B------:R-:W-:Y:S02]  /*4d30*/  LEA R28, P6, R29, UR6, 0x2 ;  /* 0x000000061d1c7c11 */ /* 0x000fe4000f8c10ff */
[----:B------:R-:W-:-:S04]  /*4d40*/  LEA.HI.X.SX32 R30, R137, R100, 0x1, P3 ;  /* 0x00000064891e7211 */ /* 0x000fc800018f0eff */
[----:B------:R-:W-:Y:S02]  /*4d50*/  LEA.HI.X R29, R29, UR7, R30, 0x2, P6 ;  /* 0x000000071d1d7c11 */ /* 0x000fe4000b0f141e */
[----:B------:R-:W-:Y:S02]  /*4d60*/  @!P0 ISETP.GE.AND P3, PT, R33, R154, PT ;  /* 0x0000009a2100820c */ /* 0x000fe40003f66270 */
[----:B------:R-:W-:Y:S01]  /*4d70*/  IADD3 R33, P6, R136, R102, RZ ;  /* 0x0000006688217210 */ /* 0x000fe20007fde0ff */
[----:B------:R-:W-:-:S03]  /*4d80*/  @!P0 VIADD R35, R155, 0xfffffffe ;  /* 0xfffffffe9b238836 */ /* 0x000fc60000000000 */
[----:B------:R-:W-:Y:S02]  /*4d90*/  LEA.HI.X.SX32 R36, R136, R100, 0x1, P6 ;  /* 0x0000006488247211 */ /* 0x000fe400030f0eff */
[----:B------:R-:W-:Y:S01]  /*4da0*/  IADD3 R34, P6, R135, R102, RZ ;  /* 0x0000006687227210 */ /* 0x000fe20007fde0ff */
[C---:B--2---:R-:W-:Y:S01]  /*4db0*/  @!P0 VIADD R39, R155.reuse, 0xfffffffd ;  /* 0xfffffffd9b278836 */ /* 0x044fe20000000000 */
[C---:B------:R-:W-:Y:S01]  /*4dc0*/  @!P0 IADD3 R37, R155.reuse, -0x1, RZ ;  /* 0xffffffff9b258810 */ /* 0x040fe20007ffe0ff */
[C---:B------:R-:W-:Y:S01]  /*4dd0*/  @!P0 VIADD R41, R155.reuse, 0xffffffff ;  /* 0xffffffff9b298836 */ /* 0x040fe20000000000 */
[C---:B------:R-:W-:Y:S01]  /*4de0*/  @!P0 IADD3 R43, R155.reuse, -0x3, RZ ;  /* 0xfffffffd9b2b8810 */ /* 0x040fe20007ffe0ff */
[----:B------:R-:W-:Y:S01]  /*4df0*/  @!P0 VIADD R45, R155, 0xfffffffd ;  /* 0xfffffffd9b2d8836 */ /* 0x000fe20000000000 */
[----:B---3--:R-:W-:Y:S02]  /*4e00*/  @!P0 FSEL R52, R52, RZ, !P2 ;  /* 0x000000ff34348208 */ /* 0x008fe40005000000 */
[----:B------:R-:W-:-:S02]  /*4e10*/  @!P0 ISETP.GE.AND P2, PT, R31, R154, PT ;  /* 0x0000009a1f00820c */ /* 0x000fc40003f46270 */
[----:B------:R-:W-:Y:S02]  /*4e20*/  @!P0 FSEL R53, R53, RZ, !P1 ;  /* 0x000000ff35358208 */ /* 0x000fe40004800000 */
[CC--:B------:R-:W-:Y:S02]  /*4e30*/  @!P0 ISETP.GE.AND P1, PT, R155.reuse, R154.reuse, PT ;  /* 0x0000009a9b00820c */ /* 0x0c0fe40003f26270 */
[----:B------:R-:W-:Y:S02]  /*4e40*/  @!P0 IADD3 R31, R155, -0x3, RZ ;  /* 0xfffffffd9b1f8810 */ /* 0x000fe40007ffe0ff */
[----:B------:R-:W-:Y:S02]  /*4e50*/  @!P0 FSEL R55, R55, RZ, !P1 ;  /* 0x000000ff37378208 */ /* 0x000fe40004800000 */
[----:B------:R-:W-:Y:S02]  /*4e60*/  @!P0 ISETP.GE.AND P1, PT, R31, R154, PT ;  /* 0x0000009a1f00820c */ /* 0x000fe40003f26270 */
[----:B------:R-:W2:Y:S01]  /*4e70*/  LDG.E.128.CONSTANT R28, desc[UR10][R28.64] ;  /* 0x0000000a1c1c7981 */ /* 0x000ea2000c1e9d00 */
[----:B------:R-:W-:-:S02]  /*4e80*/  @!P0 FSEL R54, R54, RZ, !P4 ;  /* 0x000000ff36368208 */ /* 0x000fc40006000000 */
[----:B------:R-:W-:Y:S02]  /*4e90*/  LEA R32, P4, R33, UR6, 0x2 ;  /* 0x0000000621207c11 */ /* 0x000fe4000f8810ff */
[----:B----4-:R-:W-:Y:S02]  /*4ea0*/  @!P0 FSEL R60, R60, RZ, !P5 ;  /* 0x000000ff3c3c8208 */ /* 0x010fe40006800000 */
[----:B------:R-:W-:Y:S02]  /*4eb0*/  @!P0 ISETP.GE.AND P5, PT, R35, R154, PT ;  /* 0x0000009a2300820c */ /* 0x000fe40003fa6270 */
[----:B------:R-:W-:Y:S02]  /*4ec0*/  LEA.HI.X R33, R33, UR7, R36, 0x2, P4 ;  /* 0x0000000721217c11 */ /* 0x000fe4000a0f1424 */
[----:B------:R-:W-:Y:S02]  /*4ed0*/  LEA.HI.X.SX32 R35, R135, R100, 0x1, P6 ;  /* 0x0000006487237211 */ /* 0x000fe400030f0eff */
[----:B------:R-:W-:-:S02]  /*4ee0*/  LEA R36, P4, R34, UR6, 0x2 ;  /* 0x0000000622247c11 */ /* 0x000fc4000f8810ff */
[----:B------:R-:W-:Y:S02]  /*4ef0*/  @!P0 FSEL R61, R61, RZ, !P2 ;  /* 0x000000ff3d3d8208 */ /* 0x000fe40005000000 */
[-C--:B------:R-:W-:Y:S02]  /*4f00*/  @!P0 ISETP.GE.AND P6, PT, R37, R154.reuse, PT ;  /* 0x0000009a2500820c */ /* 0x080fe40003fc6270 */
[-C--:B------:R-:W-:Y:S02]  /*4f10*/  @!P0 ISETP.GE.AND P2, PT, R39, R154.reuse, PT ;  /* 0x0000009a2700820c */ /* 0x080fe40003f46270 */
[----:B------:R-:W-:Y:S02]  /*4f20*/  LEA.HI.X R37, R34, UR7, R35, 0x2, P4 ;  /* 0x0000000722257c11 */ /* 0x000fe4000a0f1423 */
[----:B------:R-:W-:Y:S01]  /*4f30*/  @!P0 FSEL R62, R62, RZ, !P3 ;  /* 0x000000ff3e3e8208 */ /* 0x000fe20005800000 */
[----:B------:R-:W3:Y:S01]  /*4f40*/  LDG.E.128.CONSTANT R32, desc[UR10][R32.64] ;  /* 0x0000000a20207981 */ /* 0x000ee2000c1e9d00 */
[----:B------:R-:W-:-:S02]  /*4f50*/  @!P0 ISETP.GE.AND P3, PT, R155, R154, PT ;  /* 0x0000009a9b00820c */ /* 0x000fc40003f66270 */
[----:B------:R-:W-:Y:S02]  /*4f60*/  @!P0 IADD3 R39, R155, -0x2, RZ ;  /* 0xfffffffe9b278810 */ /* 0x000fe40007ffe0ff */
[----:B------:R-:W-:Y:S02]  /*4f70*/  @!P0 FSEL R63, R63, RZ, !P3 ;  /* 0x000000ff3f3f8208 */ /* 0x000fe40005800000 */
[-C--:B------:R-:W-:Y:S02]  /*4f80*/  @!P0 ISETP.GE.AND P3, PT, R39, R154.reuse, PT ;  /* 0x0000009a2700820c */ /* 0x080fe40003f66270 */
[----:B------:R-:W4:Y:S01]  /*4f90*/  LDG.E.128.CONSTANT R36, desc[UR10][R36.64] ;  /* 0x0000000a24247981 */ /* 0x000f22000c1e9d00 */
[----:B------:R-:W-:Y:S02]  /*4fa0*/  @!P0 FSEL R64, R64, RZ, !P1 ;  /* 0x000000ff40408208 */ /* 0x000fe40004800000 */
[-C--:B------:R-:W-:Y:S01]  /*4fb0*/  @!P0 ISETP.GE.AND P1, PT, R41, R154.reuse, PT ;  /* 0x0000009a2900820c */ /* 0x080fe20003f26270 */
[----:B------:R-:W-:Y:S01]  /*4fc0*/  @!P0 VIADD R41, R155, 0xfffffffe ;  /* 0xfffffffe9b298836 */ /* 0x000fe20000000000 */
[----:B------:R-:W-:-:S02]  /*4fd0*/  @!P0 ISETP.GE.AND P4, PT, R43, R154, PT ;  /* 0x0000009a2b00820c */ /* 0x000fc40003f86270 */
[----:B------:R-:W-:Y:S02]  /*4fe0*/  @!P0 FSEL R65, R65, RZ, !P5 ;  /* 0x000000ff41418208 */ /* 0x000fe40006800000 */
[CC--:B------:R-:W-:Y:S02]  /*4ff0*/  @!P0 ISETP.GE.AND P5, PT, R155.reuse, R154.reuse, PT ;  /* 0x0000009a9b00820c */ /* 0x0c0fe40003fa6270 */
[----:B------:R-:W-:Y:S02]  /*5000*/  @!P0 IADD3 R43, R155, -0x1, RZ ;  /* 0xffffffff9b2b8810 */ /* 0x000fe40007ffe0ff */
[----:B------:R-:W-:Y:S02]  /*5010*/  @!P0 FSEL R66, R66, RZ, !P6 ;  /* 0x000000ff42428208 */ /* 0x000fe40007000000 */
[----:B------:R-:W-:Y:S02]  /*5020*/  @!P0 FSEL R67, R67, RZ, !P5 ;  /* 0x000000ff43438208 */ /* 0x000fe40006800000 */
[----:B------:R-:W-:-:S02]  /*5030*/  @!P0 ISETP.GE.AND P6, PT, R41, R154, PT ;  /* 0x0000009a2900820c */ /* 0x000fc40003fc6270 */
[-C--:B------:R-:W-:Y:S02]  /*5040*/  @!P0 ISETP.GE.AND P5, PT, R43, R154.reuse, PT ;  /* 0x0000009a2b00820c */ /* 0x080fe40003fa6270 */
[----:B------:R-:W0:Y:S01]  /*5050*/  LDS.128 R40, [R117] ;  /* 0x0000000075287984 */ /* 0x000e220000000c00 */
[----:B------:R-:W-:Y:S02]  /*5060*/  @!P0 FSEL R80, R80, RZ, !P2 ;  /* 0x000000ff50508208 */ /* 0x000fe40005000000 */
[-C--:B------:R-:W-:Y:S02]  /*5070*/  @!P0 ISETP.GE.AND P2, PT, R45, R154.reuse, PT ;  /* 0x0000009a2d00820c */ /* 0x080fe40003f46270 */
[----:B------:R-:W-:Y:S02]  /*5080*/  @!P0 IADD3 R45, R155, -0x2, RZ ;  /* 0xfffffffe9b2d8810 */ /* 0x000fe40007ffe0ff */
[----:B------:R-:W-:Y:S02]  /*5090*/  @!P0 FSEL R82, R82, RZ, !P1 ;  /* 0x000000ff52528208 */ /* 0x000fe40004800000 */
[----:B------:R-:W-:-:S02]  /*50a0*/  @!P0 ISETP.GE.AND P1, PT, R45, R154, PT ;  /* 0x0000009a2d00820c */ /* 0x000fc40003f26270 */
[----:B------:R-:W-:Y:S02]  /*50b0*/  @!P0 IADD3 R45, R155, -0x3, RZ ;  /* 0xfffffffd9b2d8810 */ /* 0x000fe40007ffe0ff */
[----:B------:R-:W-:Y:S02]  /*50c0*/  @!P0 FSEL R68, R68, RZ, !P4 ;  /* 0x000000ff44448208 */ /* 0x000fe40006000000 */
[----:B------:R-:W-:Y:S02]  /*50d0*/  @!P0 FSEL R69, R69, RZ, !P6 ;  /* 0x000000ff45458208 */ /* 0x000fe40007000000 */
[-C--:B------:R-:W-:Y:S02]  /*50e0*/  @!P0 ISETP.GE.AND P4, PT, R45, R154.reuse, PT ;  /* 0x0000009a2d00820c */ /* 0x080fe40003f86270 */
[----:B------:R-:W-:Y:S02]  /*50f0*/  @!P0 ISETP.GE.AND P6, PT, R155, R154, PT ;  /* 0x0000009a9b00820c */ /* 0x000fe40003fc6270 */
[----:B------:R-:W-:-:S02]  /*5100*/  @!P0 FSEL R70, R70, RZ, !P5 ;  /* 0x000000ff46468208 */ /* 0x000fc40006800000 */
[C---:B------:R-:W-:Y:S01]  /*5110*/  IADD3 R45, P5, R134.reuse, R102, RZ ;  /* 0x00000066862d7210 */ /* 0x040fe20007fbe0ff */
[----:B------:R-:W-:Y:S01]  /*5120*/  @!P0 VIADD R47, R155, 0xffffffff ;  /* 0xffffffff9b2f8836 */ /* 0x000fe20000000000 */
[----:B------:R-:W-:Y:S02]  /*5130*/  @!P0 FSEL R81, R81, RZ, !P3 ;  /* 0x000000ff51518208 */ /* 0x000fe40005800000 */
[----:B------:R-:W-:Y:S02]  /*5140*/  @!P0 ISETP.GE.AND P3, PT, R155, R154, PT ;  /* 0x0000009a9b00820c */ /* 0x000fe40003f66270 */
[----:B------:R-:W-:Y:S02]  /*5150*/  @!P0 FSEL R71, R71, RZ, !P6 ;  /* 0x000000ff47478208 */ /* 0x000fe40007000000 */
[----:B------:R-:W-:Y:S02]  /*5160*/  LEA R44, P6, R45, UR6, 0x2 ;  /* 0x000000062d2c7c11 */ /* 0x000fe4000f8c10ff */
[----:B------:R-:W-:-:S02]  /*5170*/  LEA.HI.X.SX32 R46, R134, R100, 0x1, P5 ;  /* 0x00000064862e7211 */ /* 0x000fc400028f0eff */
[----:B------:R-:W-:Y:S02]  /*5180*/  @!P0 FSEL R83, R83, RZ, !P3 ;  /* 0x000000ff53538208 */ /* 0x000fe40005800000 */
[-C--:B------:R-:W-:Y:S01]  /*5190*/  @!P0 ISETP.GE.AND P3, PT, R47, R154.reuse, PT ;  /* 0x0000009a2f00820c */ /* 0x080fe20003f66270 */
[----:B------:R-:W-:Y:S01]  /*51a0*/  @!P0 VIADD R47, R155, 0xfffffffe ;  /* 0xfffffffe9b2f8836 */ /* 0x000fe20000000000 */
[----:B------:R-:W-:Y:S02]  /*51b0*/  LEA.HI.X R45, R45, UR7, R46, 0x2, P6 ;  /* 0x000000072d2d7c11 */ /* 0x000fe4000b0f142e */
[C---:B------:R-:W-:Y:S01]  /*51c0*/  @!P0 IADD3 R49, R155.reuse, -0x1, RZ ;  /* 0xffffffff9b318810 */ /* 0x040fe20007ffe0ff */
[----:B------:R-:W-:Y:S01]  /*51d0*/  @!P0 VIADD R51, R155, 0xfffffffd ;  /* 0xfffffffd9b338836 */ /* 0x000fe20000000000 */
[----:B------:R-:W-:Y:S02]  /*51e0*/  @!P0 ISETP.GE.AND P5, PT, R47, R154, PT ;  /* 0x0000009a2f00820c */ /* 0x000fe40003fa6270 */
[----:B------:R-:W4:Y:S01]  /*51f0*/  LDG.E.128.CONSTANT R44, desc[UR10][R44.64] ;  /* 0x0000000a2c2c7981 */ /* 0x000f22000c1e9d00 */
[----:B------:R-:W-:-:S02]  /*5200*/  @!P0 FSEL R72, R72, RZ, !P2 ;  /* 0x000000ff48488208 */ /* 0x000fc40005000000 */
[-C--:B------:R-:W-:Y:S02]  /*5210*/  @!P0 ISETP.GE.AND P2, PT, R49, R154.reuse, PT ;  /* 0x0000009a3100820c */ /* 0x080fe40003f46270 */
[----:B------:R-:W-:Y:S02]  /*5220*/  @!P0 FSEL R73, R73, RZ, !P1 ;  /* 0x000000ff49498208 */ /* 0x000fe40004800000 */
[----:B------:R-:W-:Y:S02]  /*5230*/  @!P0 ISETP.GE.AND P6, PT, R155, R154, PT ;  /* 0x0000009a9b00820c */ /* 0x000fe40003fc6270 */
[----:B------:R-:W-:Y:S02]  /*5240*/  IADD3 R49, P1, R133, R102, RZ ;  /* 0x0000006685317210 */ /* 0x000fe40007f3e0ff */
[----:B------:R-:W-:Y:S02]  /*5250*/  @!P0 FSEL R74, R74, RZ, !P3 ;  /* 0x000000ff4a4a8208 */ /* 0x000fe40005800000 */
[----:B------:R-:W-:-:S02]  /*5260*/  @!P0 ISETP.GE.AND P3, PT, R51, R154, PT ;  /* 0x0000009a3300820c */ /* 0x000fc40003f66270 */
[----:B------:R-:W-:Y:S02]  /*5270*/  @!P0 IADD3 R51, R155, -0x2, RZ ;  /* 0xfffffffe9b338810 */ /* 0x000fe40007ffe0ff */
[----:B------:R-:W-:Y:S02]  /*5280*/  @!P0 FSEL R75, R75, RZ, !P6 ;  /* 0x000000ff4b4b8208 */ /* 0x000fe40007000000 */
[----:B------:R-:W-:Y:S02]  /*5290*/  LEA R48, P6, R49, UR6, 0x2 ;  /* 0x0000000631307c11 */ /* 0x000fe4000f8c10ff */
[----:B------:R-:W-:Y:S02]  /*52a0*/  LEA.HI.X.SX32 R50, R133, R100, 0x1, P1 ;  /* 0x0000006485327211 */ /* 0x000fe400008f0eff */
[----:B------:R-:W-:Y:S01]  /*52b0*/  @!P0 ISETP.GE.AND P1, PT, R51, R154, PT ;  /* 0x0000009a3300820c */ /* 0x000fe20003f26270 */
[----:B------:R-:W-:Y:S01]  /*52c0*/  @!P0 VIADD R51, R155, 0xffffffff ;  /* 0xffffffff9b338836 */ /* 0x000fe20000000000 */
[----:B------:R-:W-:Y:S01]  /*52d0*/  LEA.HI.X R49, R49, UR7, R50, 0x2, P6 ;  /* 0x0000000731317c11 */ /* 0x000fe2000b0f1432 */
[----:B0-----:R-:W-:Y:S01]  /*52e0*/  FMUL.FTZ R53, R41, R53 ;  /* 0x0000003529357220 */ /* 0x001fe20000410000 */
[----:B------:R-:W-:-:S02]  /*52f0*/  @!P0 FSEL R76, R76, RZ, !P4 ;  /* 0x000000ff4c4c8208 */ /* 0x000fc40006000000 */
[----:B------:R-:W-:Y:S01]  /*5300*/  @!P0 ISETP.GE.AND P4, PT, R51, R154, PT ;  /* 0x0000009a3300820c */ /* 0x000fe20003f86270 */
[----:B------:R-:W-:Y:S01]  /*5310*/  FFMA.FTZ R57, R40, R52, R53 ;  /* 0x0000003428397223 */ /* 0x000fe20000010035 */
[----:B------:R-:W4:Y:S01]  /*5320*/  LDG.E.128.CONSTANT R48, desc[UR10][R48.64] ;  /* 0x0000000a30307981 */ /* 0x000f22000c1e9d00 */
[C---:B------:R-:W-:Y:S02]  /*5330*/  IADD3 R53, P6, R132.reuse, R102, RZ ;  /* 0x0000006684357210 */ /* 0x040fe40007fde0ff */
[----:B------:R-:W-:Y:S02]  /*5340*/  @!P0 FSEL R77, R77, RZ, !P5 ;  /* 0x000000ff4d4d8208 */ /* 0x000fe40006800000 */
[----:B------:R-:W-:Y:S02]  /*5350*/  LEA R52, P5, R53, UR6, 0x2 ;  /* 0x0000000635347c11 */ /* 0x000fe4000f8a10ff */
[----:B------:R-:W-:Y:S01]  /*5360*/  LEA.HI.X.SX32 R56, R132, R100, 0x1, P6 ;  /* 0x0000006484387211 */ /* 0x000fe200030f0eff */
[----:B------:R-:W-:Y:S01]  /*5370*/  FFMA.FTZ R54, R42, R54, R57 ;  /* 0x000000362a367223 */ /* 0x000fe20000010039 */
[----:B------:R-:W-:-:S02]  /*5380*/  @!P0 IADD3 R59, R155, -0x3, RZ ;  /* 0xfffffffd9b3b8810 */ /* 0x000fc40007ffe0ff */
[----:B------:R-:W-:Y:S02]  /*5390*/  LEA.HI.X R53, R53, UR7, R56, 0x2, P5 ;  /* 0x0000000735357c11 */ /* 0x000fe4000a8f1438 */
[----:B------:R-:W-:Y:S02]  /*53a0*/  @!P0 FSEL R78, R78, RZ, !P2 ;  /* 0x000000ff4e4e8208 */ /* 0x000fe40005000000 */
[-C--:B------:R-:W-:Y:S01]  /*53b0*/  @!P0 ISETP.GE.AND P2, PT, R59, R154.reuse, PT ;  /* 0x0000009a3b00820c */ /* 0x080fe20003f46270 */
[----:B------:R-:W-:Y:S01]  /*53c0*/  FFMA.FTZ R59, R43, R55, R54 ;  /* 0x000000372b3b7223 */ /* 0x000fe20000010036 */
[----:B------:R-:W-:Y:S01]  /*53d0*/  @!P0 ISETP.GE.AND P6, PT, R155, R154, PT ;  /* 0x0000009a9b00820c */ /* 0x000fe20003fc6270 */
[----:B------:R-:W4:Y:S03]  /*53e0*/  LDG.E.128.CONSTANT R52, desc[UR10][R52.64] ;  /* 0x0000000a34347981 */ /* 0x000f26000c1e9d00 */
[----:B------:R-:W-:-:S02]  /*53f0*/  @!P0 FSEL R79, R79, RZ, !P6 ;  /* 0x000000ff4f4f8208 */ /* 0x000fc40007000000 */
[----:B------:R-:W-:Y:S01]  /*5400*/  IADD3 R57, P6, R131, R102, RZ ;  /* 0x0000006683397210 */ /* 0x000fe20007fde0ff */
[----:B------:R-:W-:-:S03]  /*5410*/  FMUL.FTZ R61, R41, R61 ;  /* 0x0000003d293d7220 */ /* 0x000fc60000410000 */
[----:B------:R-:W-:Y:S02]  /*5420*/  LEA R56, P5, R57, UR6, 0x2 ;  /* 0x0000000639387c11 */ /* 0x000fe4000f8a10ff */
[----:B------:R-:W-:Y:S01]  /*5430*/  LEA.HI.X.SX32 R58, R131, R100, 0x1, P6 ;  /* 0x00000064833a7211 */ /* 0x000fe200030f0eff */
[----:B------:R-:W-:-:S03]  /*5440*/  FFMA.FTZ R61, R40, R60, R61 ;  /* 0x0000003c283d7223 */ /* 0x000fc6000001003d */
[----:B------:R-:W-:Y:S01]  /*5450*/  LEA.HI.X R57, R57, UR7, R58, 0x2, P5 ;  /* 0x0000000739397c11 */ /* 0x000fe2000a8f143a */
[----:B------:R-:W-:Y:S02]  /*5460*/  @!P0 VIADD R101, R155, 0xfffffffe ;  /* 0xfffffffe9b658836 */ /* 0x000fe40000000000 */
[----:B------:R-:W-:Y:S01]  /*5470*/  FADD.FTZ R4, R59, R4 ;  /* 0x000000043b047221 */ /* 0x000fe20000010000 */
[----:B------:R-:W-:Y:S01]  /*5480*/  FMUL.FTZ R65, R41, R65 ;  /* 0x0000004129417220 */ /* 0x000fe20000410000 */
[----:B------:R-:W-:Y:S01]  /*5490*/  FFMA.FTZ R62, R42, R62, R61 ;  /* 0x0000003e2a3e7223 */ /* 0x000fe2000001003d */
[----:B------:R-:W-:Y:S01]  /*54a0*/  @!P0 FSEL R84, R84, RZ, !P3 ;  /* 0x000000ff54548208 */ /* 0x000fe20005800000 */
[----:B------:R-:W4:Y:S01]  /*54b0*/  LDG.E.128.CONSTANT R56, desc[UR10][R56.64] ;  /* 0x0000000a38387981 */ /* 0x000f22000c1e9d00 */
[----:B------:R-:W-:Y:S02]  /*54c0*/  @!P0 ISETP.GE.AND P6, PT, R101, R154, PT ;  /* 0x0000009a6500820c */ /* 0x000fe40003fc6270 */
[----:B------:R-:W-:Y:S01]  /*54d0*/  IADD3 R61, P3, R130, R102, RZ ;  /* 0x00000066823d7210 */ /* 0x000fe20007f7e0ff */
[----:B------:R-:W-:Y:S01]  /*54e0*/  FMUL.FTZ R81, R41, R81 ;  /* 0x0000005129517220 */ /* 0x000fe20000410000 */
[----:B------:R-:W-:Y:S01]  /*54f0*/  @!P0 IADD3 R101, R155, -0x1, RZ ;  /* 0xffffffff9b658810 */ /* 0x000fe20007ffe0ff */
[----:B------:R-:W-:Y:S01]  /*5500*/  FFMA.FTZ R65, R40, R64, R65 ;  /* 0x0000004028417223 */ /* 0x000fe20000010041 */
[----:B------:R-:W-:-:S02]  /*5510*/  @!P0 FSEL R85, R85, RZ, !P1 ;  /* 0x000000ff55558208 */ /* 0x000fc40004800000 */
[----:B------:R-:W-:Y:S02]  /*5520*/  LEA R60, P1, R61, UR6, 0x2 ;  /* 0x000000063d3c7c11 */ /* 0x000fe4000f8210ff */
[----:B------:R-:W-:Y:S02]  /*5530*/  LEA.HI.X.SX32 R64, R130, R100, 0x1, P3 ;  /* 0x0000006482407211 */ /* 0x000fe400018f0eff */
[----:B------:R-:W-:Y:S01]  /*5540*/  @!P0 ISETP.GE.AND P5, PT, R101, R154, PT ;  /* 0x0000009a6500820c */ /* 0x000fe20003fa6270 */
[----:B------:R-:W-:Y:S01]  /*5550*/  FFMA.FTZ R101, R40, R80, R81 ;  /* 0x0000005028657223 */ /* 0x000fe20000010051 */
[----:B------:R-:W-:Y:S01]  /*5560*/  @!P0 VIADD R81, R155, 0xfffffffd ;  /* 0xfffffffd9b518836 */ /* 0x000fe20000000000 */
[----:B------:R-:W-:-:S04]  /*5570*/  LEA.HI.X R61, R61, UR7, R64, 0x2, P1 ;  /* 0x000000073d3d7c11 */ /* 0x000fc800088f1440 */
[----:B------:R-:W-:Y:S01]  /*5580*/  @!P0 ISETP.GE.AND P3, PT, R81, R154, PT ;  /* 0x0000009a5100820c */ /* 0x000fe20003f66270 */
[----:B------:R-:W-:Y:S02]  /*5590*/  FFMA.FTZ R81, R43, R63, R62 ;  /* 0x0000003f2b517223 */ /* 0x000fe4000001003e */
[----:B------:R-:W4:Y:S01]  /*55a0*/  LDG.E.128.CONSTANT R60, desc[UR10][R60.64] ;  /* 0x0000000a3c3c7981 */ /* 0x000f22000c1e9d00 */
[----:B------:R-:W-:Y:S01]  /*55b0*/  FFMA.FTZ R66, R42, R66, R65 ;  /* 0x000000422a427223 */ /* 0x000fe20000010041 */
[----:B------:R-:W-:Y:S01]  /*55c0*/  FMUL.FTZ R69, R41, R69 ;  /* 0x0000004529457220 */ /* 0x000fe20000410000 */
[----:B------:R-:W-:Y:S02]  /*55d0*/  IADD3 R65, P1, R129, R102, RZ ;  /* 0x0000006681417210 */ /* 0x000fe40007f3e0ff */
[----:B------:R-:W-:Y:S01]  /*55e0*/  @!P0 FSEL R86, R86, RZ, !P4 ;  /* 0x000000ff56568208 */ /* 0x000fe20006000000 */
[----:B------:R-:W-:Y:S01]  /*55f0*/  FFMA.FTZ R69, R40, R68, R69 ;  /* 0x0000004428457223 */ /* 0x000fe20000010045 */
[----:B------:R-:W-:-:S02]  /*5600*/  LEA R64, P4, R65, UR6, 0x2 ;  /* 0x0000000641407c11 */ /* 0x000fc4000f8810ff */
[----:B------:R-:W-:-:S04]  /*5610*/  LEA.HI.X.SX32 R68, R129, R100, 0x1, P1 ;  /* 0x0000006481447211 */ /* 0x000fc800008f0eff */
[----:B------:R-:W-:Y:S01]  /*5620*/  LEA.HI.X R65, R65, UR7, R68, 0x2, P4 ;  /* 0x0000000741417c11 */ /* 0x000fe2000a0f1444 */
[----:B------:R-:W-:Y:S01]  /*5630*/  FADD.FTZ R6, R81, R6 ;  /* 0x0000000651067221 */ /* 0x000fe20000010000 */
[----:B------:R-:W-:Y:S01]  /*5640*/  FFMA.FTZ R81, R43, R67, R66 ;  /* 0x000000432b517223 */ /* 0x000fe20000010042 */
[----:B------:R-:W-:Y:S01]  /*5650*/  FFMA.FTZ R70, R42, R70, R69 ;  /* 0x000000462a467223 */ /* 0x000fe20000010045 */
[----:B------:R-:W-:Y:S02]  /*5660*/  IADD3 R69, P4, R128, R102, RZ ;  /* 0x0000006680457210 */ /* 0x000fe40007f9e0ff */
[----:B------:R-:W4:Y:S01]  /*5670*/  LDG.E.128.CONSTANT R64, desc[UR10][R64.64] ;  /* 0x0000000a40407981 */ /* 0x000f22000c1e9d00 */
[----:B------:R-:W-:Y:S02]  /*5680*/  @!P0 FSEL R92, R92, RZ, !P2 ;  /* 0x000000ff5c5c8208 */ /* 0x000fe40005000000 */
[----:B------:R-:W-:Y:S02]  /*5690*/  LEA R68, P2, R69, UR6, 0x2 ;  /* 0x0000000645447c11 */ /* 0x000fe4000f8410ff */
[----:B------:R-:W-:Y:S01]  /*56a0*/  LEA.HI.X.SX32 R80, R128, R100, 0x1, P4 ;  /* 0x0000006480507211 */ /* 0x000fe200020f0eff */
[----:B------:R-:W-:Y:S01]  /*56b0*/  FMUL.FTZ R73, R41, R73 ;  /* 0x0000004929497220 */ /* 0x000fe20000410000 */
[----:B------:R-:W-:-:S02]  /*56c0*/  FFMA.FTZ R82, R42, R82, R101 ;  /* 0x000000522a527223 */ /* 0x000fc40000010065 */
[----:B------:R-:W-:Y:S01]  /*56d0*/  LEA.HI.X R69, R69, UR7, R80, 0x2, P2 ;  /* 0x0000000745457c11 */ /* 0x000fe200090f1450 */
[----:B------:R-:W-:Y:S01]  /*56e0*/  FADD.FTZ R8, R81, R8 ;  /* 0x0000000851087221 */ /* 0x000fe20000010000 */
[----:B------:R-:W-:Y:S01]  /*56f0*/  FFMA.FTZ R81, R40, R72, R73 ;  /* 0x0000004828517223 */ /* 0x000fe20000010049 */
[----:B------:R-:W-:Y:S01]  /*5700*/  IADD3 R73, P2, R127, R102, RZ ;  /* 0x000000667f497210 */ /* 0x000fe20007f5e0ff */
[C---:B------:R-:W-:Y:S01]  /*5710*/  FFMA.FTZ R80, R43.reuse, R71, R70 ;  /* 0x000000472b507223 */ /* 0x040fe20000010046 */
[----:B------:R-:W-:Y:S01]  /*5720*/  FFMA.FTZ R83, R43, R83, R82 ;  /* 0x000000532b537223 */ /* 0x000fe20000010052 */
[----:B------:R-:W4:Y:S01]  /*5730*/  LDG.E.128.CONSTANT R68, desc[UR10][R68.64] ;  /* 0x0000000a44447981 */ /* 0x000f22000c1e9d00 */
[----:B------:R-:W-:Y:S01]  /*5740*/  @!P0 FSEL R93, R93, RZ, !P6 ;  /* 0x000000ff5d5d8208 */ /* 0x000fe20007000000 */
[----:B------:R-:W-:Y:S01]  /*5750*/  FFMA.FTZ R74, R42, R74, R81 ;  /* 0x0000004a2a4a7223 */ /* 0x000fe20000010051 */
[----:B------:R-:W-:Y:S02]  /*5760*/  LEA R72, P6, R73, UR6, 0x2 ;  /* 0x0000000649487c11 */ /* 0x000fe4000f8c10ff */
[----:B------:R-:W-:Y:S01]  /*5770*/  LEA.HI.X.SX32 R82, R127, R100, 0x1, P2 ;  /* 0x000000647f527211 */ /* 0x000fe200010f0eff */
[----:B------:R-:W-:Y:S01]  /*5780*/  FADD.FTZ R10, R83, R10 ;  /* 0x0000000a530a7221 */ /* 0x000fe20000010000 */
[C---:B------:R-:W-:Y:S01]  /*5790*/  @!P0 IADD3 R101, R155.reuse, -0x2, RZ ;  /* 0xfffffffe9b658810 */ /* 0x040fe20007ffe0ff */
[----:B------:R-:W-:Y:S01]  /*57a0*/  FADD.FTZ R11, R80, R11 ;  /* 0x0000000b500b7221 */ /* 0x000fe20000010000 */
[----:B------:R-:W-:Y:S01]  /*57b0*/  @!P0 IADD3 R83, R155, -0x3, RZ ;  /* 0xfffffffd9b538810 */ /* 0x000fe20007ffe0ff */
[----:B------:R-:W-:Y:S01]  /*57c0*/  FMUL.FTZ R77, R41, R77 ;  /* 0x0000004d294d7220 */ /* 0x000fe20000410000 */
[----:B------:R-:W-:Y:S01]  /*57d0*/  LEA.HI.X R73, R73, UR7, R82, 0x2, P6 ;  /* 0x0000000749497c11 */ /* 0x000fe2000b0f1452 */
[----:B------:R-:W-:Y:S01]  /*57e0*/  FFMA.FTZ R81, R43, R75, R74 ;  /* 0x0000004b2b517223 */ /* 0x000fe2000001004a */
[----:B------:R-:W-:Y:S01]  /*57f0*/  @!P0 ISETP.GE.AND P1, PT, R101, R154, PT ;  /* 0x0000009a6500820c */ /* 0x000fe20003f26270 */
[----:B------:R-:W-:Y:S01]  /*5800*/  @!P0 VIADD R101, R155, 0xffffffff ;  /* 0xffffffff9b658836 */ /* 0x000fe20000000000 */
[----:B------:R-:W-:-:S02]  /*5810*/  IADD3 R80, P6, R126, R102, RZ ;  /* 0x000000667e507210 */ /* 0x000fc40007fde0ff */
[----:B------:R-:W-:Y:S01]  /*5820*/  @!P0 ISETP.GE.AND P2, PT, R83, R154, PT ;  /* 0x0000009a5300820c */ /* 0x000fe20003f46270 */
[----:B------:R-:W-:Y:S01]  /*5830*/  FFMA.FTZ R83, R40, R76, R77 ;  /* 0x0000004c28537223 */ /* 0x000fe2000001004d */
[----:B------:R-:W-:Y:S01]  /*5840*/  @!P0 FSEL R94, R94, RZ, !P5 ;  /* 0x000000ff5e5e8208 */ /* 0x000fe20006800000 */
[----:B------:R-:W-:Y:S01]  /*5850*/  FADD.FTZ R12, R81, R12 ;  /* 0x0000000c510c7221 */ /* 0x000fe20000010000 */
[----:B------:R-:W-:Y:S01]  /*5860*/  LEA R76, P5, R80, UR6, 0x2 ;  /* 0x00000006504c7c11 */ /* 0x000fe2000f8a10ff */
[C---:B------:R-:W-:Y:S01]  /*5870*/  FMUL.FTZ R85, R41.reuse, R85 ;  /* 0x0000005529557220 */ /* 0x040fe20000410000 */
[----:B------:R-:W-:Y:S01]  /*5880*/  LEA.HI.X.SX32 R77, R126, R100, 0x1, P6 ;  /* 0x000000647e4d7211 */ /* 0x000fe200030f0eff */
[----:B------:R-:W-:Y:S01]  /*5890*/  FMUL.FTZ R93, R41, R93 ;  /* 0x0000005d295d7220 */ /* 0x000fe20000410000 */
[----:B------:R-:W-:Y:S01]  /*58a0*/  @!P0 FSEL R89, R89, RZ, !P1 ;  /* 0x000000ff59598208 */ /* 0x000fe20004800000 */
[----:B------:R-:W4:Y:S01]  /*58b0*/  LDG.E.128.CONSTANT R72, desc[UR10][R72.64] ;  /* 0x0000000a48487981 */ /* 0x000f22000c1e9d00 */
[----:B------:R-:W-:-:S02]  /*58c0*/  IADD3 R81, P1, R125, R102, RZ ;  /* 0x000000667d517210 */ /* 0x000fc40007f3e0ff */
[----:B------:R-:W-:Y:S01]  /*58d0*/  @!P0 ISETP.GE.AND P4, PT, R101, R154, PT ;  /* 0x0000009a6500820c */ /* 0x000fe20003f86270 */
[C---:B------:R-:W-:Y:S01]  /*58e0*/  @!P0 VIADD R101, R155.reuse, 0xfffffffe ;  /* 0xfffffffe9b658836 */ /* 0x040fe20000000000 */
[----:B------:R-:W-:Y:S01]  /*58f0*/  @!P0 FSEL R88, R88, RZ, !P3 ;  /* 0x000000ff58588208 */ /* 0x000fe20005800000 */
[----:B------:R-:W-:Y:S01]  /*5900*/  FFMA.FTZ R85, R40, R84, R85 ;  /* 0x0000005428557223 */ /* 0x000fe20000010055 */
[----:B------:R-:W-:Y:S01]  /*5910*/  LEA.HI.X R77, R80, UR7, R77, 0x2, P5 ;  /* 0x00000007504d7c11 */ /* 0x000fe2000a8f144d */
[----:B------:R-:W-:Y:S01]  /*5920*/  FFMA.FTZ R93, R40, R92, R93 ;  /* 0x0000005c285d7223 */ /* 0x000fe2000001005d */
[----:B------:R-:W-:Y:S02]  /*5930*/  @!P0 ISETP.GE.AND P3, PT, R155, R154, PT ;  /* 0x0000009a9b00820c */ /* 0x000fe40003f66270 */
[----:B------:R-:W-:Y:S02]  /*5940*/  LEA R80, P5, R81, UR6, 0x2 ;  /* 0x0000000651507c11 */ /* 0x000fe4000f8a10ff */
[----:B------:R-:W-:Y:S01]  /*5950*/  LEA.HI.X.SX32 R82, R125, R100, 0x1, P1 ;  /* 0x000000647d527211 */ /* 0x000fe200008f0eff */
[----:B------:R-:W-:Y:S01]  /*5960*/  FMUL.FTZ R89, R41, R89 ;  /* 0x0000005929597220 */ /* 0x000fe20000410000 */
[----:B------:R-:W-:Y:S01]  /*5970*/  @!P0 ISETP.GE.AND P6, PT, R101, R154, PT ;  /* 0x0000009a6500820c */ /* 0x000fe20003fc6270 */
[C---:B------:R-:W-:Y:S01]  /*5980*/  FFMA.FTZ R86, R42.reuse, R86, R85 ;  /* 0x000000562a567223 */ /* 0x040fe20000010055 */
[----:B------:R-:W-:Y:S01]  /*5990*/  FFMA.FTZ R94, R42, R94, R93 ;  /* 0x0000005e2a5e7223 */ /* 0x000fe2000001005d */
[----:B------:R-:W-:Y:S01]  /*59a0*/  @!P0 FSEL R87, R87, RZ, !P3 ;  /* 0x000000ff57578208 */ /* 0x000fe20005800000 */
[----:B------:R-:W-:Y:S01]  /*59b0*/  @!P0 VIADD R93, R155, 0xfffffffd ;  /* 0xfffffffd9b5d8836 */ /* 0x000fe20000000000 */
[----:B------:R-:W-:-:S02]  /*59c0*/  LEA.HI.X R81, R81, UR7, R82, 0x2, P5 ;  /* 0x0000000751517c11 */ /* 0x000fc4000a8f1452 */
[----:B------:R-:W-:Y:S01]  /*59d0*/  IADD3 R85, P3, R124, R102, RZ ;  /* 0x000000667c557210 */ /* 0x000fe20007f7e0ff */
[----:B------:R-:W-:Y:S01]  /*59e0*/  FFMA.FTZ R150, R42, R78, R83 ;  /* 0x0000004e2a967223 */ /* 0x000fe20000010053 */
[C---:B------:R-:W-:Y:S01]  /*59f0*/  @!P0 ISETP.GE.AND P5, PT, R155.reuse, R154, PT ;  /* 0x0000009a9b00820c */ /* 0x040fe20003fa6270 */
[----:B------:R-:W-:Y:S01]  /*5a00*/  FFMA.FTZ R89, R40, R88, R89 ;  /* 0x0000005828597223 */ /* 0x000fe20000010059 */
[----:B------:R-:W-:Y:S02]  /*5a10*/  @!P0 IADD3 R83, R155, -0x1, RZ ;  /* 0xffffffff9b538810 */ /* 0x000fe40007ffe0ff */
[----:B------:R-:W-:Y:S02]  /*5a20*/  @!P0 FSEL R97, R97, RZ, !P6 ;  /* 0x000000ff61618208 */ /* 0x000fe40007000000 */
[----:B------:R-:W-:Y:S02]  /*5a30*/  LEA.HI.X.SX32 R88, R124, R100, 0x1, P3 ;  /* 0x000000647c587211 */ /* 0x000fe400018f0eff */
[----:B------:R-:W-:-:S02]  /*5a40*/  @!P0 FSEL R95, R95, RZ, !P5 ;  /* 0x000000ff5f5f8208 */ /* 0x000fc40006800000 */
[-C--:B------:R-:W-:Y:S01]  /*5a50*/  @!P0 ISETP.GE.AND P3, PT, R93, R154.reuse, PT ;  /* 0x0000009a5d00820c */ /* 0x080fe20003f66270 */
[----:B------:R-:W-:Y:S01]  /*5a60*/  FFMA.FTZ R93, R43, R87, R86 ;  /* 0x000000572b5d7223 */ /* 0x000fe20000010056 */
[----:B------:R-:W-:Y:S01]  /*5a70*/  @!P0 ISETP.GE.AND P1, PT, R83, R154, PT ;  /* 0x0000009a5300820c */ /* 0x000fe20003f26270 */
[----:B------:R-:W-:Y:S01]  /*5a80*/  FMUL.FTZ R97, R41, R97 ;  /* 0x0000006129617220 */ /* 0x000fe20000410000 */
[----:B------:R-:W-:Y:S01]  /*5a90*/  @!P0 FSEL R96, R96, RZ, !P2 ;  /* 0x000000ff60608208 */ /* 0x000fe20005000000 */
[----:B------:R-:W-:Y:S01]  /*5aa0*/  FFMA.FTZ R94, R43, R95, R94 ;  /* 0x0000005f2b5e7223 */ /* 0x000fe2000001005e */
[----:B------:R-:W-:Y:S01]  /*5ab0*/  FADD.FTZ R14, R93, R14 ;  /* 0x0000000e5d0e7221 */ /* 0x000fe20000010000 */
[----:B------:R-:W-:Y:S01]  /*5ac0*/  IADD3 R93, P2, R122, R102, RZ ;  /* 0x000000667a5d7210 */ /* 0x000fe20007f5e0ff */
[----:B------:R-:W-:Y:S01]  /*5ad0*/  FFMA.FTZ R150, R43, R79, R150 ;  /* 0x0000004f2b967223 */ /* 0x000fe20000010096 */
[----:B------:R-:W-:Y:S01]  /*5ae0*/  @!P0 FSEL R98, R98, RZ, !P1 ;  /* 0x000000ff62628208 */ /* 0x000fe20004800000 */
[----:B------:R-:W-:Y:S01]  /*5af0*/  FFMA.FTZ R97, R40, R96, R97 ;  /* 0x0000006028617223 */ /* 0x000fe20000010061 */
[----:B------:R-:W4:Y:S01]  /*5b00*/  LDG.E.128.CONSTANT R76, desc[UR10][R76.64] ;  /* 0x0000000a4c4c7981 */ /* 0x000f22000c1e9d00 */
[----:B------:R-:W-:Y:S01]  /*5b10*/  FADD.FTZ R15, R94, R15 ;  /* 0x0000000f5e0f7221 */ /* 0x000fe20000010000 */
[----:B------:R-:W-:Y:S01]  /*5b20*/  LEA.HI.X.SX32 R94, R122, R100, 0x1, P2 ;  /* 0x000000647a5e7211 */ /* 0x000fe200010f0eff */
[----:B------:R-:W-:Y:S01]  /*5b30*/  FFMA.FTZ R98, R42, R98, R97 ;  /* 0x000000622a627223 */ /* 0x000fe20000010061 */
[----:B------:R-:W-:Y:S01]  /*5b40*/  @!P0 FSEL R90, R90, RZ, !P4 ;  /* 0x000000ff5a5a8208 */ /* 0x000fe20006000000 */
[C---:B------:R-:W-:Y:S01]  /*5b50*/  @!P0 VIADD R101, R155.reuse, 0xffffffff ;  /* 0xffffffff9b658836 */ /* 0x040fe20000000000 */
[C---:B------:R-:W-:Y:S01]  /*5b60*/  @!P0 ISETP.GE.AND P2, PT, R155.reuse, R154, PT ;  /* 0x0000009a9b00820c */ /* 0x040fe20003f46270 */
[----:B------:R-:W4:Y:S01]  /*5b70*/  LDG.E.128.CONSTANT R80, desc[UR10][R80.64] ;  /* 0x0000000a50507981 */ /* 0x000f22000c1e9d00 */
[----:B------:R-:W-:-:S02]  /*5b80*/  @!P0 IADD3 R97, R155, -0x1, RZ ;  /* 0xffffffff9b618810 */ /* 0x000fc40007ffe0ff */
[----:B------:R-:W-:Y:S01]  /*5b90*/  LEA R84, P5, R85, UR6, 0x2 ;  /* 0x0000000655547c11 */ /* 0x000fe2000f8a10ff */
[----:B------:R-:W-:Y:S01]  /*5ba0*/  FFMA.FTZ R90, R42, R90, R89 ;  /* 0x0000005a2a5a7223 */ /* 0x000fe20000010059 */
[----:B------:R-:W-:Y:S02]  /*5bb0*/  @!P0 FSEL R99, R99, RZ, !P2 ;  /* 0x000000ff63638208 */ /* 0x000fe40005000000 */
[----:B------:R-:W-:Y:S01]  /*5bc0*/  @!P0 ISETP.GE.AND P2, PT, R97, R154, PT ;  /* 0x0000009a6100820c */ /* 0x000fe20003f46270 */
[----:B------:R-:W-:Y:S01]  /*5bd0*/  @!P0 VIADD R97, R155, 0xfffffffd ;  /* 0xfffffffd9b618836 */ /* 0x000fe20000000000 */
[----:B------:R-:W-:Y:S02]  /*5be0*/  LEA.HI.X R85, R85, UR7, R88, 0x2, P5 ;  /* 0x0000000755557c11 */ /* 0x000fe4000a8f1458 */
[----:B------:R-:W-:Y:S02]  /*5bf0*/  IADD3 R89, P4, R123, R102, RZ ;  /* 0x000000667b597210 */ /* 0x000fe40007f9e0ff */
[----:B------:R-:W-:-:S02]  /*5c00*/  @!P0 ISETP.GE.AND P5, PT, R155, R154, PT ;  /* 0x0000009a9b00820c */ /* 0x000fc40003fa6270 */
[----:B------:R-:W-:Y:S01]  /*5c10*/  @!P0 IADD3 R95, R155, -0x2, RZ ;  /* 0xfffffffe9b5f8810 */ /* 0x000fe20007ffe0ff */
[----:B------:R-:W4:Y:S01]  /*5c20*/  LDG.E.128.CONSTANT R84, desc[UR10][R84.64] ;  /* 0x0000000a54547981 */ /* 0x000f22000c1e9d00 */
[----:B------:R-:W-:Y:S02]  /*5c30*/  LEA.HI.X.SX32 R92, R123, R100, 0x1, P4 ;  /* 0x000000647b5c7211 */ /* 0x000fe400020f0eff */
[----:B------:R-:W-:Y:S02]  /*5c40*/  @!P0 FSEL R24, R24, RZ, !P3 ;  /* 0x000000ff18188208 */ /* 0x000fe40005800000 */
[-C--:B------:R-:W-:Y:S02]  /*5c50*/  @!P0 ISETP.GE.AND P4, PT, R95, R154.reuse, PT ;  /* 0x0000009a5f00820c */ /* 0x080fe40003f86270 */
[----:B------:R-:W-:Y:S02]  /*5c60*/  @!P0 FSEL R91, R91, RZ, !P5 ;  /* 0x000000ff5b5b8208 */ /* 0x000fe40006800000 */
[----:B------:R-:W-:-:S02]  /*5c70*/  @!P0 ISETP.GE.AND P3, PT, R97, R154, PT ;  /* 0x0000009a6100820c */ /* 0x000fc40003f66270 */
[----:B------:R-:W-:Y:S02]  /*5c80*/  LEA R88, P6, R89, UR6, 0x2 ;  /* 0x0000000659587c11 */ /* 0x000fe4000f8c10ff */
[-C--:B------:R-:W-:Y:S02]  /*5c90*/  @!P0 ISETP.GE.AND P5, PT, R101, R154.reuse, PT ;  /* 0x0000009a6500820c */ /* 0x080fe40003fa6270 */
[----:B------:R-:W-:Y:S02]  /*5ca0*/  @!P0 IADD3 R97, R155, -0x2, RZ ;  /* 0xfffffffe9b618810 */ /* 0x000fe40007ffe0ff */
[----:B------:R-:W-:Y:S02]  /*5cb0*/  @!P0 FSEL R25, R25, RZ, !P4 ;  /* 0x000000ff19198208 */ /* 0x000fe40006000000 */
[----:B------:R-:W-:Y:S02]  /*5cc0*/  LEA.HI.X R89, R89, UR7, R92, 0x2, P6 ;  /* 0x0000000759597c11 */ /* 0x000fe4000b0f145c */
[----:B------:R-:W-:Y:S01]  /*5cd0*/  @!P0 ISETP.GE.AND P4, PT, R97, R154, PT ;  /* 0x0000009a6100820c */ /* 0x000fe20003f86270 */
[----:B------:R-:W-:Y:S01]  /*5ce0*/  @!P0 VIADD R97, R155, 0xffffffff ;  /* 0xffffffff9b618836 */ /* 0x000fe20000000000 */
[----:B------:R-:W-:-:S02]  /*5cf0*/  @!P0 FSEL R26, R26, RZ, !P5 ;  /* 0x000000ff1a1a8208 */ /* 0x000fc40006800000 */
[----:B------:R-:W-:Y:S02]  /*5d00*/  LEA R92, P6, R93, UR6, 0x2 ;  /* 0x000000065d5c7c11 */ /* 0x000fe4000f8c10ff */
[CC--:B------:R-:W-:Y:S02]  /*5d10*/  @!P0 ISETP.GE.AND P5, PT, R155.reuse, R154.reuse, PT ;  /* 0x0000009a9b00820c */ /* 0x0c0fe40003fa6270 */
[----:B------:R-:W-:Y:S02]  /*5d20*/  @!P0 IADD3 R101, R155, -0x3, RZ ;  /* 0xfffffffd9b658810 */ /* 0x000fe40007ffe0ff */
[----:B------:R-:W-:Y:S02]  /*5d30*/  LEA.HI.X R93, R93, UR7, R94, 0x2, P6 ;  /* 0x000000075d5d7c11 */ /* 0x000fe4000b0f145e */
[----:B------:R-:W-:Y:S02]  /*5d40*/  @!P0 FSEL R27, R27, RZ, !P5 ;  /* 0x000000ff1b1b8208 */ /* 0x000fe40006800000 */
[-C--:B------:R-:W-:Y:S01]  /*5d50*/  @!P0 ISETP.GE.AND P6, PT, R101, R154.reuse, PT ;  /* 0x0000009a6500820c */ /* 0x080fe20003fc6270 */
[----:B------:R-:W-:Y:S01]  /*5d60*/  @!P0 VIADD R101, R155, 0xfffffffe ;  /* 0xfffffffe9b658836 */ /* 0x000fe20000000000 */
[----:B------:R-:W-:-:S02]  /*5d70*/  @!P0 ISETP.GE.AND P5, PT, R97, R154, PT ;  /* 0x0000009a6100820c */ /* 0x000fc40003fa6270 */
[----:B------:R-:W-:Y:S02]  /*5d80*/  @!P0 IADD3 R97, R155, -0x3, RZ ;  /* 0xfffffffd9b618810 */ /* 0x000fe40007ffe0ff */
[----:B--2---:R-:W-:Y:S02]  /*5d90*/  @!P0 FSEL R28, R28, RZ, !P6 ;  /* 0x000000ff1c1c8208 */ /* 0x004fe40007000000 */
[-C--:B------:R-:W-:Y:S01]  /*5da0*/  @!P0 ISETP.GE.AND P6, PT, R97, R154.reuse, PT ;  /* 0x0000009a6100820c */ /* 0x080fe20003fc6270 */
[----:B------:R-:W-:Y:S01]  /*5db0*/  @!P0 VIADD R97, R155, 0xfffffffe ;  /* 0xfffffffe9b618836 */ /* 0x000fe20000000000 */
[----:B------:R-:W-:Y:S02]  /*5dc0*/  @!P0 ISETP.GE.AND P1, PT, R101, R154, PT ;  /* 0x0000009a6500820c */ /* 0x000fe40003f26270 */
[----:B------:R-:W-:Y:S02]  /*5dd0*/  @!P0 FSEL R30, R30, RZ, !P2 ;  /* 0x000000ff1e1e8208 */ /* 0x000fe40005000000 */
[----:B------:R-:W-:-:S02]  /*5de0*/  @!P0 FSEL R29, R29, RZ, !P1 ;  /* 0x000000ff1d1d8208 */ /* 0x000fc40004800000 */
[-C--:B------:R-:W-:Y:S02]  /*5df0*/  @!P0 ISETP.GE.AND P1, PT, R97, R154.reuse, PT ;  /* 0x0000009a6100820c */ /* 0x080fe40003f26270 */
[CC--:B------:R-:W-:Y:S02]  /*5e00*/  @!P0 ISETP.GE.AND P2, PT, R155.reuse, R154.reuse, PT ;  /* 0x0000009a9b00820c */ /* 0x0c0fe40003f46270 */
[----:B------:R-:W-:Y:S02]  /*5e10*/  @!P0 IADD3 R97, R155, -0x1, RZ ;  /* 0xffffffff9b618810 */ /* 0x000fe40007ffe0ff */
[----:B------:R-:W-:Y:S02]  /*5e20*/  @!P0 FSEL R31, R31, RZ, !P2 ;  /* 0x000000ff1f1f8208 */ /* 0x000fe40005000000 */
[-C--:B------:R-:W-:Y:S01]  /*5e30*/  @!P0 ISETP.GE.AND P2, PT, R97, R154.reuse, PT ;  /* 0x0000009a6100820c */ /* 0x080fe20003f46270 */
[----:B------:R-:W-:Y:S01]  /*5e40*/  @!P0 VIADD R97, R155, 0xfffffffd ;  /* 0xfffffffd9b618836 */ /* 0x000fe20000000000 */
[----:B---3--:R-:W-:Y:S01]  /*5e50*/  @!P0 FSEL R32, R32, RZ, !P3 ;  /* 0x000000ff20208208 */ /* 0x008fe20005800000 */
[----:B------:R-:W-:Y:S01]  /*5e60*/  FFMA.FTZ R95, R43, R91, R90 ;  /* 0x0000005b2b5f7223 */ /* 0x000fe2000001005a */
[----:B------:R-:W-:Y:S01]  /*5e70*/  @!P0 FSEL R34, R34, RZ, !P5 ;  /* 0x000000ff22228208 */ /* 0x000fe20006800000 */
[----:B------:R-:W2:Y:S01]  /*5e80*/  LDG.E.128.CONSTANT R88, desc[UR10][R88.64] ;  /* 0x0000000a58587981 */ /* 0x000ea2000c1e9d00 */
[----:B------:R-:W-:-:S02]  /*5e90*/  @!P0 ISETP.GE.AND P3, PT, R97, R154, PT ;  /* 0x0000009a6100820c */ /* 0x000fc40003f66270 */
[----:B------:R-:W-:Y:S01]  /*5ea0*/  @!P0 IADD3 R97, R155, -0x2, RZ ;  /* 0xfffffffe9b618810 */ /* 0x000fe20007ffe0ff */
[----:B------:R-:W-:Y:S01]  /*5eb0*/  FFMA.FTZ R98, R43, R99, R98 ;  /* 0x000000632b627223 */ /* 0x000fe20000010062 */
[----:B----4-:R-:W-:Y:S01]  /*5ec0*/  @!P0 FSEL R36, R36, RZ, !P6 ;  /* 0x000000ff24248208 */ /* 0x010fe20007000000 */
[----:B------:R-:W-:Y:S01]  /*5ed0*/  @!P0 VIADD R99, R155, 0xffffffff ;  /* 0xffffffff9b638836 */ /* 0x000fe20000000000 */
[----:B------:R-:W-:Y:S02]  /*5ee0*/  @!P0 ISETP.GE.AND P5, PT, R97, R154, PT ;  /* 0x0000009a6100820c */ /* 0x000fe40003fa6270 */
[----:B------:R-:W-:Y:S02]  /*5ef0*/  IADD3 R97, P6, R121, R102, RZ ;  /* 0x0000006679617210 */ /* 0x000fe40007fde0ff */
[----:B------:R-:W-:Y:S01]  /*5f00*/  @!P0 FSEL R33, R33, RZ, !P4 ;  /* 0x000000ff21218208 */ /* 0x000fe20006000000 */
[----:B------:R-:W-:Y:S01]  /*5f10*/  FADD.FTZ R13, R150, R13 ;  /* 0x0000000d960d7221 */ /* 0x000fe20000010000 */
[----:B------:R-:W-:-:S02]  /*5f20*/  @!P0 ISETP.GE.AND P4, PT, R155, R154, PT ;  /* 0x0000009a9b00820c */ /* 0x000fc40003f86270 */
[----:B------:R-:W-:Y:S02]  /*5f30*/  @!P0 FSEL R37, R37, RZ, !P1 ;  /* 0x000000ff25258208 */ /* 0x000fe40004800000 */
[----:B------:R-:W-:Y:S02]  /*5f40*/  LEA.HI.X.SX32 R150, R121, R100, 0x1, P6 ;  /* 0x0000006479967211 */ /* 0x000fe400030f0eff */
[----:B------:R-:W-:Y:S02]  /*5f50*/  LEA R96, P1, R97, UR6, 0x2 ;  /* 0x0000000661607c11 */ /* 0x000fe4000f8210ff */
[----:B------:R-:W-:Y:S02]  /*5f60*/  @!P0 ISETP.GE.AND P6, PT, R99, R154, PT ;  /* 0x0000009a6300820c */ /* 0x000fe40003fc6270 */
[----:B------:R-:W-:Y:S02]  /*5f70*/  @!P0 FSEL R35, R35, RZ, !P4 ;  /* 0x000000ff23238208 */ /* 0x000fe40006000000 */
[----:B------:R-:W-:-:S02]  /*5f80*/  @!P0 IADD3 R99, R155, -0x3, RZ ;  /* 0xfffffffd9b638810 */ /* 0x000fc40007ffe0ff */
[----:B------:R-:W-:Y:S02]  /*5f90*/  @!P0 FSEL R38, R38, RZ, !P2 ;  /* 0x000000ff26268208 */ /* 0x000fe40005000000 */
[C---:B------:R-:W-:Y:S02]  /*5fa0*/  IADD3 R102, P4, R120.reuse, R102, RZ ;  /* 0x0000006678667210 */ /* 0x040fe40007f9e0ff */
[-C--:B------:R-:W-:Y:S02]  /*5fb0*/  @!P0 ISETP.GE.AND P2, PT, R155, R154.reuse, PT ;  /* 0x0000009a9b00820c */ /* 0x080fe40003f46270 */
[----:B------:R-:W-:Y:S02]  /*5fc0*/  LEA.HI.X R97, R97, UR7, R150, 0x2, P1 ;  /* 0x0000000761617c11 */ /* 0x000fe400088f1496 */
[----:B------:R-:W-:Y:S01]  /*5fd0*/  @!P0 ISETP.GE.AND P1, PT, R99, R154, PT ;  /* 0x0000009a6300820c */ /* 0x000fe20003f26270 */
[----:B------:R-:W-:Y:S01]  /*5fe0*/  FADD.FTZ R16, R95, R16 ;  /* 0x000000105f107221 */ /* 0x000fe20000010000 */
[----:B------:R-:W-:Y:S01]  /*5ff0*/  LEA.HI.X.SX32 R99, R120, R100, 0x1, P4 ;  /* 0x0000006478637211 */ /* 0x000fe200020f0eff */
[----:B------:R-:W3:Y:S01]  /*6000*/  LDG.E.128.CONSTANT R92, desc[UR10][R92.64] ;  /* 0x0000000a5c5c7981 */ /* 0x000ee2000c1e9d00 */
[----:B------:R-:W-:-:S02]  /*6010*/  @!P0 FSEL R39, R39, RZ, !P2 ;  /* 0x000000ff27278208 */ /* 0x000fc40005000000 */
[C---:B------:R-:W-:Y:S02]  /*6020*/  LEA R100, P2, R102.reuse, UR6, 0x2 ;  /* 0x0000000666647c11 */ /* 0x040fe4000f8410ff */
[----:B------:R-:W-:Y:S02]  /*6030*/  @!P0 ISETP.GE.AND P4, PT, R101, R154, PT ;  /* 0x0000009a6500820c */ /* 0x000fe40003f86270 */
[----:B------:R-:W-:Y:S01]  /*6040*/  LEA.HI.X R101, R102, UR7, R99, 0x2, P2 ;  /* 0x0000000766657c11 */ /* 0x000fe200090f1463 */
[----:B------:R-:W-:Y:S02]  /*6050*/  @!P0 VIADD R99, R155, 0xffffffff ;  /* 0xffffffff9b638836 */ /* 0x000fe40000000000 */
[----:B------:R-:W-:-:S03]  /*6060*/  FADD.FTZ R17, R98, R17 ;  /* 0x0000001162117221 */ /* 0x000fc60000010000 */
[----:B------:R-:W-:Y:S01]  /*6070*/  @!P0 ISETP.GE.AND P2, PT, R99, R154, PT ;  /* 0x0000009a6300820c */ /* 0x000fe20003f46270 */
[----:B------:R-:W4:Y:S04]  /*6080*/  LDG.E.128.CONSTANT R100, desc[UR10][R100.64] ;  /* 0x0000000a64647981 */ /* 0x000f28000c1e9d00 */
[----:B------:R-:W4:Y:S01]  /*6090*/  LDG.E.128.CONSTANT R96, desc[UR10][R96.64] ;  /* 0x0000000a60607981 */ /* 0x000f22000c1e9d00 */
[C---:B------:R-:W-:Y:S01]  /*60a0*/  FMUL.FTZ R25, R41.reuse, R25 ;  /* 0x0000001929197220 */ /* 0x040fe20000410000 */
[----:B------:R-:W-:-:S03]  /*60b0*/  FMUL.FTZ R29, R41, R29 ;  /* 0x0000001d291d7220 */ /* 0x000fc60000410000 */
[----:B------:R-:W-:-:S04]  /*60c0*/  FFMA.FTZ R25, R40, R24, R25 ;  /* 0x0000001828197223 */ /* 0x000fc80000010019 */
[----:B------:R-:W-:Y:S01]  /*60d0*/  FFMA.FTZ R26, R42, R26, R25 ;  /* 0x0000001a2a1a7223 */ /* 0x000fe20000010019 */
[----:B------:R-:W-:Y:S01]  /*60e0*/  FFMA.FTZ R25, R40, R28, R29 ;  /* 0x0000001c28197223 */ /* 0x000fe2000001001d */
[----:B------:R-:W-:Y:S02]  /*60f0*/  @!P0 IADD3 R29, R155, -0x3, RZ ;  /* 0xfffffffd9b1d8810 */ /* 0x000fe40007ffe0ff */
[----:B------:R-:W-:Y:S02]  /*6100*/  @!P0 FSEL R44, R44, RZ, !P3 ;  /* 0x000000ff2c2c8208 */ /* 0x000fe40005800000 */
[----:B------:R-:W-:Y:S01]  /*6110*/  @!P0 ISETP.GE.AND P3, PT, R29, R154, PT ;  /* 0x0000009a1d00820c */ /* 0x000fe20003f66270 */
[----:B------:R-:W-:Y:S01]  /*6120*/  @!P0 VIADD R29, R155, 0xfffffffe ;  /* 0xfffffffe9b1d8836 */ /* 0x000fe20000000000 */
[----:B------:R-:W-:Y:S02]  /*6130*/  @!P0 FSEL R45, R45, RZ, !P5 ;  /* 0x000000ff2d2d8208 */ /* 0x000fe40006800000 */
[----:B------:R-:W-:-:S02]  /*6140*/  @!P0 FSEL R46, R46, RZ, !P6 ;  /* 0x000000ff2e2e8208 */ /* 0x000fc40007000000 */
[-C--:B------:R-:W-:Y:S02]  /*6150*/  @!P0 ISETP.GE.AND P5, PT, R29, R154.reuse, PT ;  /* 0x0000009a1d00820c */ /* 0x080fe40003fa6270 */
[CC--:B------:R-:W-:Y:S02]  /*6160*/  @!P0 ISETP.GE.AND P6, PT, R155.reuse, R154.reuse, PT ;  /* 0x0000009a9b00820c */ /* 0x0c0fe40003fc6270 */
[----:B------:R-:W-:Y:S02]  /*6170*/  @!P0 IADD3 R29, R155, -0x1, RZ ;  /* 0xffffffff9b1d8810 */ /* 0x000fe40007ffe0ff */
[----:B------:R-:W-:Y:S02]  /*6180*/  @!P0 FSEL R47, R47, RZ, !P6 ;  /* 0x000000ff2f2f8208 */ /* 0x000fe40007000000 */
[----:B------:R-:W-:Y:S01]  /*6190*/  @!P0 ISETP.GE.AND P6, PT, R29, R154, PT ;  /* 0x0000009a1d00820c */ /* 0x000fe20003fc6270 */
[----:B------:R-:W-:Y:S01]  /*61a0*/  @!P0 VIADD R29, R155, 0xfffffffd ;  /* 0xfffffffd9b1d8836 */ /* 0x000fe20000000000 */
[----:B------:R-:W-:-:S04]  /*61b0*/  @!P0 FSEL R48, R48, RZ, !P1 ;  /* 0x000000ff30308208 */ /* 0x000fc80004800000 */
[-C--:B------:R-:W-:Y:S02]  /*61c0*/  @!P0 ISETP.GE.AND P1, PT, R29, R154.reuse, PT ;  /* 0x0000009a1d00820c */ /* 0x080fe40003f26270 */
[----:B------:R-:W-:Y:S02]  /*61d0*/  @!P0 IADD3 R29, R155, -0x2, RZ ;  /* 0xfffffffe9b1d8810 */ /* 0x000fe40007ffe0ff */
[----:B------:R-:W-:Y:S02]  /*61e0*/  @!P0 FSEL R49, R49, RZ, !P4 ;  /* 0x000000ff31318208 */ /* 0x000fe40006000000 */
[-C--:B------:R-:W-:Y:S01]  /*61f0*/  @!P0 ISETP.GE.AND P4, PT, R29, R154.reuse, PT ;  /* 0x0000009a1d00820c */ /* 0x080fe20003f86270 */
[C---:B------:R-:W-:Y:S01]  /*6200*/  @!P0 VIADD R29, R155.reuse, 0xffffffff ;  /* 0xffffffff9b1d8836 */ /* 0x040fe20000000000 */
[----:B------:R-:W-:Y:S02]  /*6210*/  @!P0 FSEL R50, R50, RZ, !P2 ;  /* 0x000000ff32328208 */ /* 0x000fe40005000000 */
[----:B------:R-:W-:-:S04]  /*6220*/  @!P0 ISETP.GE.AND P2, PT, R155, R154, PT ;  /* 0x0000009a9b00820c */ /* 0x000fc80003f46270 */
[----:B------:R-:W-:Y:S02]  /*6230*/  @!P0 FSEL R51, R51, RZ, !P2 ;  /* 0x000000ff33338208 */ /* 0x000fe40005000000 */
[-C--:B------:R-:W-:Y:S02]  /*6240*/  @!P0 ISETP.GE.AND P2, PT, R29, R154.reuse, PT ;  /* 0x0000009a1d00820c */ /* 0x080fe40003f46270 */
[----:B------:R-:W-:Y:S02]  /*6250*/  @!P0 IADD3 R29, R155, -0x3, RZ ;  /* 0xfffffffd9b1d8810 */ /* 0x000fe40007ffe0ff */
[----:B------:R-:W-:Y:S02]  /*6260*/  @!P0 FSEL R52, R52, RZ, !P3 ;  /* 0x000000ff34348208 */ /* 0x000fe40005800000 */
[----:B------:R-:W-:Y:S01]  /*6270*/  @!P0 ISETP.GE.AND P3, PT, R29, R154, PT ;  /* 0x0000009a1d00820c */ /* 0x000fe20003f66270 */
[----:B------:R-:W-:Y:S01]  /*6280*/  @!P0 VIADD R29, R155, 0xfffffffe ;  /* 0xfffffffe9b1d8836 */ /* 0x000fe20000000000 */
[----:B------:R-:W-:-:S02]  /*6290*/  @!P0 FSEL R53, R53, RZ, !P5 ;  /* 0x000000ff35358208 */ /* 0x000fc40006800000 */
[----:B------:R-:W-:Y:S02]  /*62a0*/  @!P0 FSEL R54, R54, RZ, !P6 ;  /* 0x000000ff36368208 */ /* 0x000fe40007000000 */
        /* <DEDUP_REMOVED lines=94> */
[----:B--2---:R-:W-:-:S04]  /*6890*/  @!P0 FSEL R88, R88, RZ, !P1 ;  /* 0x000000ff58588208 */ /* 0x004fc80004800000 */
        /* <DEDUP_REMOVED lines=9> */
[----:B------:R-:W-:Y:S01]  /*6930*/  @!P0 IADD3 R29, R155, -0x2, RZ ;  /* 0xfffffffe9b1d8810 */ /* 0x000fe20007ffe0ff */
[----:B------:R-:W-:Y:S02]  /*6940*/  VIADD R2, R2, 0x4 ;  /* 0x0000000402027836 */ /* 0x000fe40000000000 */
[C---:B------:R-:W-:Y:S01]  /*6950*/  FMUL.FTZ R33, R41.reuse, R33 ;  /* 0x0000002129217220 */ /* 0x040fe20000410000 */
[----:B------:R-:W-:Y:S01]  /*6960*/  FMUL.FTZ R37, R41, R37 ;  /* 0x0000002529257220 */ /* 0x000fe20000410000 */
[----:B---3--:R-:W-:Y:S02]  /*6970*/  @!P0 FSEL R92, R92, RZ, !P3 ;  /* 0x000000ff5c5c8208 */ /* 0x008fe40005800000 */
[----:B------:R-:W-:Y:S01]  /*6980*/  @!P0 ISETP.GE.AND P3, PT, R29, R154, PT ;  /* 0x0000009a1d00820c */ /* 0x000fe20003f66270 */
[----:B------:R-:W-:Y:S01]  /*6990*/  @!P0 VIADD R29, R155, 0xfffffffd ;  /* 0xfffffffd9b1d8836 */ /* 0x000fe20000000000 */
[----:B------:R-:W-:-:S02]  /*69a0*/  @!P0 FSEL R93, R93, RZ, !P5 ;  /* 0x000000ff5d5d8208 */ /* 0x000fc40006800000 */
[----:B------:R-:W-:Y:S02]  /*69b0*/  @!P0 FSEL R94, R94, RZ, !P6 ;  /* 0x000000ff5e5e8208 */ /* 0x000fe40007000000 */
[-C--:B------:R-:W-:Y:S02]  /*69c0*/  @!P0 ISETP.GE.AND P5, PT, R29, R154.reuse, PT ;  /* 0x0000009a1d00820c */ /* 0x080fe40003fa6270 */
[C---:B------:R-:W-:Y:S02]  /*69d0*/  @!P0 ISETP.GE.AND P6, PT, R155.reuse, R154, PT ;  /* 0x0000009a9b00820c */ /* 0x040fe40003fc6270 */
[----:B------:R-:W-:Y:S02]  /*69e0*/  @!P0 IADD3 R29, R155, -0x1, RZ ;  /* 0xffffffff9b1d8810 */ /* 0x000fe40007ffe0ff */
[----:B------:R-:W-:Y:S02]  /*69f0*/  @!P0 FSEL R95, R95, RZ, !P6 ;  /* 0x000000ff5f5f8208 */ /* 0x000fe40007000000 */
[----:B----4-:R-:W-:-:S02]  /*6a00*/  @!P0 FSEL R101, R101, RZ, !P3 ;  /* 0x000000ff65658208 */ /* 0x010fc40005800000 */
[----:B------:R-:W-:Y:S02]  /*6a10*/  @!P0 FSEL R97, R97, RZ, !P4 ;  /* 0x000000ff61618208 */ /* 0x000fe40006000000 */
[----:B------:R-:W-:Y:S02]  /*6a20*/  @!P0 FSEL R96, R96, RZ, !P1 ;  /* 0x000000ff60608208 */ /* 0x000fe40004800000 */
[----:B------:R-:W-:Y:S02]  /*6a30*/  @!P0 FSEL R98, R98, RZ, !P2 ;  /* 0x000000ff62628208 */ /* 0x000fe40005000000 */
[-C--:B------:R-:W-:Y:S02]  /*6a40*/  @!P0 ISETP.GE.AND P6, PT, R29, R154.reuse, PT ;  /* 0x0000009a1d00820c */ /* 0x080fe40003fc6270 */
[CC--:B------:R-:W-:Y:S02]  /*6a50*/  @!P0 ISETP.GE.AND P1, PT, R155.reuse, R154.reuse, PT ;  /* 0x0000009a9b00820c */ /* 0x0c0fe40003f26270 */
        /* <DEDUP_REMOVED lines=17> */
[----:B------:R-:W-:-:S02]  /*6b70*/  @!P0 FSEL R102, R102, RZ, !P6 ;  /* 0x000000ff66668208 */ /* 0x000fc40007000000 */
[----:B------:R-:W-:Y:S02]  /*6b80*/  @!P0 FSEL R99, R99, RZ, !P1 ;  /* 0x000000ff63638208 */ /* 0x000fe40004800000 */
[----:B------:R-:W-:Y:S02]  /*6b90*/  @!P0 FSEL R103, R103, RZ, !P2 ;  /* 0x000000ff67678208 */ /* 0x000fe40005000000 */
        /* <DEDUP_REMOVED lines=54> */
[----:B------:R-:W-:Y:S01]  /*6f00*/  IADD3 R118, P1, R118, 0x10, RZ ;  /* 0x0000001076767810 */ /* 0x000fe20007f3e0ff */
        /* <DEDUP_REMOVED lines=20> */
[----:B------:R-:W-:Y:S01]  /*7050*/  IADD3 R117, R117, 0x200, RZ ;  /* 0x0000020075757810 */ /* 0x000fe20007ffe0ff */
[----:B------:R-:W-:Y:S01]  /*7060*/  IMAD.X R119, RZ, RZ, R119, P1 ;  /* 0x000000ffff777224 */ /* 0x000fe200008e0677 */
[----:B------:R-:W-:Y:S01]  /*7070*/  IADD3 R155, R155, 0x80, RZ ;  /* 0x000000809b9b7810 */ /* 0x000fe20007ffe0ff */
[----:B------:R-:W-:Y:S06]  /*7080*/  @!P0 BRA `(.L_x_26289) ;  /* 0xffffffd400fc8947 */ /* 0x000fec000383ffff */
.L_x_26288:
[----:B------:R-:W-:Y:S05]  /*7090*/  BSYNC B0 ;  /* 0x0000000000007941 */ /* 0x000fea0003800000 */
.L_x_26287:
[----:B------:R-:W1:Y:S01]  /*70a0*/  SHFL.BFLY PT, R3, R4, 0x4, 0x1f ;  /* 0x0c801f0004037f89 */ /* 0x000e6200000e0000 */
[----:B------:R-:W-:Y:S01]  /*70b0*/  LOP3.LUT R34, R9, 0xffffffc0, RZ, 0xc0, !PT ;  /* 0xffffffc009227812 */ /* 0x000fe200078ec0ff */
[----:B------:R-:W-:Y:S01]  /*70c0*/  BSSY B0, `(.L_x_26290) ;  /* 0x00000e3000007945 */ /* 0x000fe20003800000 */
[----:B------:R-:W-:Y:S01]  /*70d0*/  LOP3.LUT P0, RZ, R7, 0x7, RZ, 0xc0, !PT ;  /* 0x0000000707ff7812 */ /* 0x000fe2000780c0ff */
[----:B------:R-:W3:Y:S03]  /*70e0*/  SHFL.BFLY PT, R0, R11, 0x4, 0x1f ;  /* 0x0c801f000b007f89 */ /* 0x000ee600000e0000 */
[----:B------:R-:W-:Y:S01]  /*70f0*/  ISETP.NE.OR P1, PT, R34, 0x40, P0 ;  /* 0x000000402200780c */ /* 0x000fe20000725670 */
[----:B------:R-:W4:Y:S04]  /*7100*/  SHFL.BFLY PT, R25, R8, 0x4, 0x1f ;  /* 0x0c801f0008197f89 */ /* 0x000f2800000e0000 */
[----:B------:R-:W0:Y:S04]  /*7110*/  SHFL.BFLY PT, R24, R15, 0x4, 0x1f ;  /* 0x0c801f000f187f89 */ /* 0x000e2800000e0000 */
[----:B------:R-:W2:Y:S04]  /*7120*/  SHFL.BFLY PT, R5, R6, 0x4, 0x1f ;  /* 0x0c801f0006057f89 */ /* 0x000ea800000e0000 */
[----:B------:R-:W2:Y:S01]  /*7130*/  SHFL.BFLY PT, R27, R10, 0x4, 0x1f ;  /* 0x0c801f000a1b7f89 */ /* 0x000ea200000e0000 */
[----:B-1----:R-:W-:-:S03]  /*7140*/  FADD.FTZ R3, R3, R4 ;  /* 0x0000000403037221 */ /* 0x002fc60000010000 */
[----:B------:R-:W1:Y:S01]  /*7150*/  SHFL.BFLY PT, R28, R19, 0x4, 0x1f ;  /* 0x0c801f00131c7f89 */ /* 0x000e6200000e0000 */
[----:B---3--:R-:W-:-:S03]  /*7160*/  FADD.FTZ R11, R0, R11 ;  /* 0x0000000b000b7221 */ /* 0x008fc60000010000 */
[----:B------:R-:W3:Y:S01]  /*7170*/  SHFL.BFLY PT, R30, R21, 0x4, 0x1f ;  /* 0x0c801f00151e7f89 */ /* 0x000ee200000e0000 */
[----:B----4-:R-:W-:-:S03]  /*7180*/  FADD.FTZ R25, R25, R8 ;  /* 0x0000000819197221 */ /* 0x010fc60000010000 */
[----:B------:R-:W4:Y:S01]  /*7190*/  SHFL.BFLY PT, R4, R105, 0x4, 0x1f ;  /* 0x0c801f0069047f89 */ /* 0x000f2200000e0000 */
[----:B0-----:R-:W-:-:S03]  /*71a0*/  FADD.FTZ R24, R24, R15 ;  /* 0x0000000f18187221 */ /* 0x001fc60000010000 */
[----:B------:R-:W0:Y:S01]  /*71b0*/  SHFL.BFLY PT, R29, R12, 0x4, 0x1f ;  /* 0x0c801f000c1d7f89 */ /* 0x000e2200000e0000 */
[----:B--2---:R-:W-:-:S03]  /*71c0*/  FADD.FTZ R5, R5, R6 ;  /* 0x0000000605057221 */ /* 0x004fc60000010000 */
[----:B------:R-:W2:Y:S01]  /*71d0*/  SHFL.BFLY PT, R2, R13, 0x4, 0x1f ;  /* 0x0c801f000d027f89 */ /* 0x000ea200000e0000 */
[----:B------:R-:W-:-:S03]  /*71e0*/  FADD.FTZ R27, R27, R10 ;  /* 0x0000000a1b1b7221 */ /* 0x000fc60000010000 */
        /* <DEDUP_REMOVED lines=126> */
[----:B------:R-:W-:Y:S01]  /*79d0*/  FADD.FTZ R13, R26, R15 ;  /* 0x0000000f1a0d7221 */ /* 0x000fe20000010000 */
[----:B------:R-:W-:Y:S02]  /*79e0*/  SHF.R.S32.HI R26, RZ, 0x1f, R9 ;  /* 0x0000001fff1a7819 */ /* 0x000fe40000011409 */
[----:B------:R-:W2:Y:S01]  /*79f0*/  SHFL.BFLY PT, R27, R20, 0x1, 0x1f ;  /* 0x0c201f00141b7f89 */ /* 0x000ea200000e0000 */
[----:B-1----:R-:W-:-:S03]  /*7a00*/  FADD.FTZ R10, R14, R21 ;  /* 0x000000150e0a7221 */ /* 0x002fc60000010000 */
[----:B------:R-:W1:Y:S01]  /*7a10*/  SHFL.BFLY PT, R31, R22, 0x1, 0x1f ;  /* 0x0c201f00161f7f89 */ /* 0x000e6200000e0000 */
[----:B---3--:R-:W-:-:S03]  /*7a20*/  FADD.FTZ R14, R18, R17 ;  /* 0x00000011120e7221 */ /* 0x008fc60000010000 */
[----:B------:R-:W3:Y:S01]  /*7a30*/  SHFL.BFLY PT, R35, R34, 0x1, 0x1f ;  /* 0x0c201f0022237f89 */ /* 0x000ee200000e0000 */
[----:B----4-:R-:W-:Y:S01]  /*7a40*/  FADD.FTZ R17, R30, R29 ;  /* 0x0000001d1e117221 */ /* 0x010fe20000010000 */
[----:B------:R-:W-:Y:S02]  /*7a50*/  LEA.HI R29, R26, R9, RZ, 0x5 ;  /* 0x000000091a1d7211 */ /* 0x000fe400078f28ff */
[----:B------:R-:W4:Y:S01]  /*7a60*/  SHFL.BFLY PT, R37, R36, 0x1, 0x1f ;  /* 0x0c201f0024257f89 */ /* 0x000f2200000e0000 */
[----:B0-----:R-:W-:Y:S01]  /*7a70*/  FADD.FTZ R19, R32, R33 ;  /* 0x0000002120137221 */ /* 0x001fe20000010000 */
[----:B------:R-:W-:Y:S02]  /*7a80*/  SHF.R.S32.HI R33, RZ, 0x5, R29 ;  /* 0x00000005ff217819 */ /* 0x000fe4000001141d */
[----:B------:R-:W0:Y:S01]  /*7a90*/  SHFL.BFLY PT, R39, R106, 0x1, 0x1f ;  /* 0x0c201f006a277f89 */ /* 0x000e2200000e0000 */
[----:B--2---:R-:W-:Y:S02]  /*7aa0*/  FADD.FTZ R11, R24, R23 ;  /* 0x00000017180b7221 */ /* 0x004fe40000010000 */
[----:B------:R-:W-:Y:S01]  /*7ab0*/  IMAD R33, R33, 0x78, RZ ;  /* 0x0000007821217824 */ /* 0x000fe200078e02ff */
        /* <DEDUP_REMOVED lines=19> */
[----:B-1----:R-:W-:Y:S01]  /*7bf0*/  FADD.FTZ R26, R110, R47 ;  /* 0x0000002f6e1a7221 */ /* 0x002fe20000010000 */
[----:B------:R-:W-:Y:S01]  /*7c00*/  BAR.SYNC.DEFER_BLOCKING 0x0 ;  /* 0x0000000000007b1d */ /* 0x000fe20000010000 */
[----:B---3--:R-:W-:Y:S01]  /*7c10*/  FADD.FTZ R27, R42, R49 ;  /* 0x000000312a1b7221 */ /* 0x008fe20000010000 */
[----:B----4-:R-:W-:Y:S01]  /*7c20*/  FADD.FTZ R28, R112, R51 ;  /* 0x00000033701c7221 */ /* 0x010fe20000010000 */
[----:B0-----:R-:W-:Y:S01]  /*7c30*/  FADD.FTZ R29, R44, R53 ;  /* 0x000000352c1d7221 */ /* 0x001fe20000010000 */
[----:B--2---:R-:W-:Y:S01]  /*7c40*/  FADD.FTZ R30, R46, R55 ;  /* 0x000000372e1e7221 */ /* 0x004fe20000010000 */
[----:B------:R-:W-:Y:S01]  /*7c50*/  FADD.FTZ R31, R48, R57 ;  /* 0x00000039301f7221 */ /* 0x000fe20000010000 */
[----:B------:R-:W-:Y:S01]  /*7c60*/  FADD.FTZ R32, R50, R59 ;  /* 0x0000003b32207221 */ /* 0x000fe20000010000 */
        /* <DEDUP_REMOVED lines=40> */
.L_x_26291:
[----:B------:R-:W-:Y:S05]  /*7ef0*/  BSYNC B0 ;  /* 0x0000000000007941 */ /* 0x000fea0003800000 */
.L_x_26290:
        /* <DEDUP_REMOVED lines=73> */
.L_x_26293:
[----:B------:R-:W-:Y:S05]  /*8390*/  BSYNC B0 ;  /* 0x0000000000007941 */ /* 0x000fea0003800000 */
.L_x_26292:
        /* <DEDUP_REMOVED lines=43> */
.L_x_26295:
[----:B------:R-:W-:Y:S05]  /*8650*/  BSYNC B0 ;  /* 0x0000000000007941 */ /* 0x000fea0003800000 */
.L_x_26294:
        /* <DEDUP_REMOVED lines=63> */
[----:B------:R-:W-:Y:S01]  /*8a50*/  FADD.FTZ R23, R23, R50 ;  /* 0x0000003217177221 */ /* 0x000fe20000010000 */
        /* <DEDUP_REMOVED lines=8> */
[----:B------:R-:W-:-:S07]  /*8ae0*/  FADD.FTZ R32, R32, R63 ;  /* 0x0000003f20207221 */ /* 0x000fce0000010000 */
.L_x_26297:
[----:B------:R-:W-:Y:S05]  /*8af0*/  BSYNC B0 ;  /* 0x0000000000007941 */ /* 0x000fea0003800000 */
.L_x_26296:
        /* <DEDUP_REMOVED lines=12> */
[----:B------:R-:W-:Y:S01]  /*8bc0*/  SHF.R.S32.HI R34, RZ, 0x1f, R7 ;  /* 0x0000001fff227819 */ /* 0x000fe20000011407 */
        /* <DEDUP_REMOVED lines=8> */
[C---:B------:R-:W-:Y:S02]  /*8c50*/  IADD3 R55, R7.reuse, 0x34, RZ ;  /* 0x0000003407377810 */ /* 0x040fe40007ffe0ff */
[C---:B------:R-:W-:Y:S02]  /*8c60*/  IADD3 R63, R7.reuse, 0x44, RZ ;  /* 0x00000044073f7810 */ /* 0x040fe40007ffe0ff */
[----:B------:R-:W-:Y:S01]  /*8c70*/  IADD3 R79, R7, 0x64, RZ ;  /* 0x00000064074f7810 */ /* 0x000fe20007ffe0ff */
[----:B--2---:R-:W-:-:S04]  /*8c80*/  UIMAD UR6, UR6, 0x78, URZ ;  /* 0x00000078060678a4 */ /* 0x004fc8000f8e023f */
[----:B------:R-:W-:Y:S02]  /*8c90*/  USHF.R.S32.HI UR7, URZ, 0x1f, UR6 ;  /* 0x0000001f3f077899 */ /* 0x000fe40008011406 */
[----:B------:R-:W-:-:S04]  /*8ca0*/  UIADD3 UR6, UP0, UP1, UR4, UR5, UR6 ;  /* 0x0000000504067290 */ /* 0x000fc8000f91e006 */
[----:B------:R-:W-:Y:S02]  /*8cb0*/  UIADD3.X UR7, UR9, UR8, UR7, UP0, UP1 ;  /* 0x0000000809077290 */ /* 0x000fe400087e2407 */
[----:B------:R-:W-:Y:S01]  /*8cc0*/  IADD3 R33, P1, R9, UR6, RZ ;  /* 0x0000000609217c10 */ /* 0x000fe2000ff3e0ff */
[----:B------:R-:W-:Y:S01]  /*8cd0*/  ULDC.64 UR8, c[0x0][0x220] ;  /* 0x0000880000087ab9 */ /* 0x000fe20000000a00 */
[----:B01----:R-:W-:Y:S02]  /*8ce0*/  IADD3 R35, P0, R7, UR6, RZ ;  /* 0x0000000607237c10 */ /* 0x003fe4000ff1e0ff */
[----:B------:R-:W-:Y:S01]  /*8cf0*/  LEA.HI.X.SX32 R38, R9, UR7, 0x1, P1 ;  /* 0x0000000709267c11 */ /* 0x000fe200088f0eff */
[----:B------:R-:W-:Y:S01]  /*8d00*/  VIADD R9, R7, 0x8 ;  /* 0x0000000807097836 */ /* 0x000fe20000000000 */
[----:B------:R-:W-:Y:S02]  /*8d10*/  LEA R36, P1, R33, UR8, 0x2 ;  /* 0x0000000821247c11 */ /* 0x000fe4000f8210ff */
[----:B------:R-:W-:-:S02]  /*8d20*/  IADD3 R46, P3, R39, UR6, RZ ;  /* 0x00000006272e7c10 */ /* 0x000fc4000ff7e0ff */
[----:B------:R-:W-:Y:S01]  /*8d30*/  LEA.HI.X R37, R33, UR9, R38, 0x2, P1 ;  /* 0x0000000921257c11 */ /* 0x000fe200088f1426 */
[C---:B------:R-:W-:Y:S01]  /*8d40*/  VIADD R38, R7.reuse, 0x10 ;  /* 0x0000001007267836 */ /* 0x040fe20000000000 */
[----:B------:R-:W-:Y:S02]  /*8d50*/  LEA.HI.X.SX32 R40, R7, UR7, 0x1, P0 ;  /* 0x0000000707287c11 */ /* 0x000fe400080f0eff */
[----:B------:R-:W-:Y:S02]  /*8d60*/  LEA R34, P0, R35, UR8, 0x2 ;  /* 0x0000000823227c11 */ /* 0x000fe4000f8010ff */
[C---:B------:R-:W-:Y:S02]  /*8d70*/  IADD3 R41, P2, R38.reuse, UR6, RZ ;  /* 0x0000000626297c10 */ /* 0x040fe4000ff5e0ff */
[----:B------:R-:W-:Y:S02]  /*8d80*/  LEA.HI.X.SX32 R39, R39, UR7, 0x1, P3 ;  /* 0x0000000727277c11 */ /* 0x000fe400098f0eff */
[----:B------:R-:W-:-:S02]  /*8d90*/  LEA.HI.X.SX32 R48, R38, UR7, 0x1, P2 ;  /* 0x0000000726307c11 */ /* 0x000fc400090f0eff */
[C---:B------:R-:W-:Y:S02]  /*8da0*/  LEA R38, P3, R46.reuse, UR8, 0x2 ;  /* 0x000000082e267c11 */ /* 0x040fe4000f8610ff */
[----:B------:R-:W-:Y:S02]  /*8db0*/  LEA.HI.X R35, R35, UR9, R40, 0x2, P0 ;  /* 0x0000000923237c11 */ /* 0x000fe400080f1428 */
[----:B------:R-:W-:Y:S02]  /*8dc0*/  LEA R40, P2, R41, UR8, 0x2 ;  /* 0x0000000829287c11 */ /* 0x000fe4000f8410ff */
[----:B------:R-:W-:Y:S01]  /*8dd0*/  LEA.HI.X R39, R46, UR9, R39, 0x2, P3 ;  /* 0x000000092e277c11 */ /* 0x000fe200098f1427 */
[----:B------:R-:W-:Y:S01]  /*8de0*/  STG.E desc[UR10][R34.64], R0 ;  /* 0x0000000022007986 */ /* 0x000fe2000c10190a */
[----:B------:R-:W-:Y:S02]  /*8df0*/  IADD3 R46, R7, 0x20, RZ ;  /* 0x00000020072e7810 */ /* 0x000fe40007ffe0ff */
[----:B------:R-:W-:Y:S01]  /*8e00*/  LEA.HI.X R41, R41, UR9, R48, 0x2, P2 ;  /* 0x0000000929297c11 */ /* 0x000fe200090f1430 */
[----:B------:R-:W-:Y:S01]  /*8e10*/  STG.E desc[UR10][R36.64], R2 ;  /* 0x0000000224007986 */ /* 0x000fe2000c10190a */
[----:B------:R-:W-:-:S02]  /*8e20*/  IADD3 R49, P2, R46, UR6, RZ ;  /* 0x000000062e317c10 */ /* 0x000fc4000ff5e0ff */
[C---:B------:R-:W-:Y:S02]  /*8e30*/  IADD3 R54, P3, R47.reuse, UR6, RZ ;  /* 0x000000062f367c10 */ /* 0x040fe4000ff7e0ff */
[----:B------:R-:W-:Y:S02]  /*8e40*/  LEA.HI.X.SX32 R56, R46, UR7, 0x1, P2 ;  /* 0x000000072e387c11 */ /* 0x000fe400090f0eff */
[----:B------:R-:W-:Y:S02]  /*8e50*/  LEA.HI.X.SX32 R47, R47, UR7, 0x1, P3 ;  /* 0x000000072f2f7c11 */ /* 0x000fe400098f0eff */
[----:B------:R-:W-:Y:S02]  /*8e60*/  IADD3 R33, R7, 0xc, RZ ;  /* 0x0000000c07217810 */ /* 0x000fe40007ffe0ff */
[----:B------:R-:W-:Y:S02]  /*8e70*/  LEA R46, P3, R54, UR8, 0x2 ;  /* 0x00000008362e7c11 */ /* 0x000fe4000f8610ff */
[----:B------:R-:W-:-:S02]  /*8e80*/  IADD3 R45, P0, R9, UR6, RZ ;  /* 0x00000006092d7c10 */ /* 0x000fc4000ff1e0ff */
[----:B------:R-:W-:Y:S02]  /*8e90*/  IADD3 R43, P1, R33, UR6, RZ ;  /* 0x00000006212b7c10 */ /* 0x000fe4000ff3e0ff */
[----:B------:R-:W-:Y:S01]  /*8ea0*/  LEA.HI.X R47, R54, UR9, R47, 0x2, P3 ;  /* 0x00000009362f7c11 */ /* 0x000fe200098f142f */
[----:B------:R-:W-:Y:S01]  /*8eb0*/  VIADD R54, R7, 0x30 ;  /* 0x0000003007367836 */ /* 0x000fe20000000000 */
[----:B------:R-:W-:Y:S02]  /*8ec0*/  LEA R48, P2, R49, UR8, 0x2 ;  /* 0x0000000831307c11 */ /* 0x000fe4000f8410ff */
[----:B------:R-:W-:Y:S01]  /*8ed0*/  LEA.HI.X.SX32 R52, R9, UR7, 0x1, P0 ;  /* 0x0000000709347c11 */ /* 0x000fe200080f0eff */
[----:B------:R-:W-:Y:S01]  /*8ee0*/  VIADD R9, R7, 0x18 ;  /* 0x0000001807097836 */ /* 0x000fe20000000000 */
[----:B------:R-:W-:Y:S02]  /*8ef0*/  LEA.HI.X.SX32 R50, R33, UR7, 0x1, P1 ;  /* 0x0000000721327c11 */ /* 0x000fe400088f0eff */
[----:B------:R-:W-:-:S02]  /*8f00*/  LEA R44, P0, R45, UR8, 0x2 ;  /* 0x000000082d2c7c11 */ /* 0x000fc4000f8010ff */
[----:B------:R-:W-:Y:S02]  /*8f10*/  LEA R42, P1, R43, UR8, 0x2 ;  /* 0x000000082b2a7c11 */ /* 0x000fe4000f8210ff */
[----:B------:R-:W-:Y:S02]  /*8f20*/  LEA.HI.X R49, R49, UR9, R56, 0x2, P2 ;  /* 0x0000000931317c11 */ /* 0x000fe400090f1438 */
[----:B------:R-:W-:Y:S02]  /*8f30*/  IADD3 R33, R7, 0x1c, RZ ;  /* 0x0000001c07217810 */ /* 0x000fe40007ffe0ff */
[----:B------:R-:W-:Y:S02]  /*8f40*/  IADD3 R57, P2, R54, UR6, RZ ;  /* 0x0000000636397c10 */ /* 0x000fe4000ff5e0ff */
[----:B------:R-:W-:Y:S02]  /*8f50*/  IADD3 R62, P3, R55, UR6, RZ ;  /* 0x00000006373e7c10 */ /* 0x000fe4000ff7e0ff */
[----:B------:R-:W-:-:S02]  /*8f60*/  LEA.HI.X R45, R45, UR9, R52, 0x2, P0 ;  /* 0x000000092d2d7c11 */ /* 0x000fc400080f1434 */
[----:B------:R-:W-:Y:S02]  /*8f70*/  LEA.HI.X R43, R43, UR9, R50, 0x2, P1 ;  /* 0x000000092b2b7c11 */ /* 0x000fe400088f1432 */
        /* <DEDUP_REMOVED lines=12> */
[----:B------:R-:W-:Y:S02]  /*9040*/  LEA R50, P1, R51, UR8, 0x2 ;  /* 0x0000000833327c11 */ /* 0x000fe4000f8210ff */
[----:B------:R-:W-:Y:S02]  /*9050*/  IADD3 R9, R7, 0x28, RZ ;  /* 0x0000002807097810 */ /* 0x000fe40007ffe0ff */
[----:B------:R-:W-:Y:S02]  /*9060*/  LEA R56, P2, R57, UR8, 0x2 ;  /* 0x0000000839387c11 */ /* 0x000fe4000f8410ff */
[----:B------:R-:W-:-:S02]  /*9070*/  LEA.HI.X R55, R62, UR9, R55, 0x2, P3 ;  /* 0x000000093e377c11 */ /* 0x000fc400098f1437 */
[C---:B------:R-:W-:Y:S02]  /*9080*/  IADD3 R33, R7.reuse, 0x2c, RZ ;  /* 0x0000002c07217810 */ /* 0x040fe40007ffe0ff */
[----:B------:R-:W-:Y:S02]  /*9090*/  IADD3 R62, R7, 0x40, RZ ;  /* 0x00000040073e7810 */ /* 0x000fe40007ffe0ff */
[----:B------:R-:W-:Y:S02]  /*90a0*/  LEA.HI.X R53, R53, UR9, R60, 0x2, P0 ;  /* 0x0000000935357c11 */ /* 0x000fe400080f143c */
[----:B------:R-:W-:Y:S02]  /*90b0*/  LEA.HI.X R51, R51, UR9, R58, 0x2, P1 ;  /* 0x0000000933337c11 */ /* 0x000fe400088f143a */
[----:B------:R-:W-:Y:S01]  /*90c0*/  IADD3 R61, P0, R9, UR6, RZ ;  /* 0x00000006093d7c10 */ /* 0x000fe2000ff1e0ff */
[----:B------:R-:W-:Y:S01]  /*90d0*/  STG.E desc[UR10][R52.64], R8 ;  /* 0x0000000834007986 */ /* 0x000fe2000c10190a */
[----:B------:R-:W-:-:S02]  /*90e0*/  LEA.HI.X R57, R57, UR9, R64, 0x2, P2 ;  /* 0x0000000939397c11 */ /* 0x000fc400090f1440 */
[----:B------:R-:W-:Y:S01]  /*90f0*/  IADD3 R59, P1, R33, UR6, RZ ;  /* 0x00000006213b7c10 */ /* 0x000fe2000ff3e0ff */
[----:B------:R-:W-:Y:S01]  /*9100*/  STG.E desc[UR10][R50.64], R10 ;  /* 0x0000000a32007986 */ /* 0x000fe2000c10190a */
[C---:B------:R-:W-:Y:S02]  /*9110*/  IADD3 R65, P2, R62.reuse, UR6, RZ ;  /* 0x000000063e417c10 */ /* 0x040fe4000ff5e0ff */
[----:B------:R-:W-:Y:S01]  /*9120*/  IADD3 R70, P3, R63, UR6, RZ ;  /* 0x000000063f467c10 */ /* 0x000fe2000ff7e0ff */
[----:B------:R-:W-:Y:S01]  /*9130*/  STG.E desc[UR10][R48.64], R11 ;  /* 0x0000000b30007986 */ /* 0x000fe2000c10190a */
[----:B------:R-:W-:Y:S02]  /*9140*/  LEA.HI.X.SX32 R68, R9, UR7, 0x1, P0 ;  /* 0x0000000709447c11 */ /* 0x000fe400080f0eff */
[----:B------:R-:W-:Y:S01]  /*9150*/  LEA.HI.X.SX32 R66, R33, UR7, 0x1, P1 ;  /* 0x0000000721427c11 */ /* 0x000fe200088f0eff */
[----:B------:R-:W-:Y:S01]  /*9160*/  VIADD R33, R7, 0x3c ;  /* 0x0000003c07217836 */ /* 0x000fe20000000000 */
[----:B------:R-:W-:Y:S01]  /*9170*/  LEA R60, P0, R61, UR8, 0x2 ;  /* 0x000000083d3c7c11 */ /* 0x000fe2000f8010ff */
[----:B------:R-:W-:Y:S01]  /*9180*/  STG.E desc[UR10][R46.64], R12 ;  /* 0x0000000c2e007986 */ /* 0x000fe2000c10190a */
[----:B------:R-:W-:-:S02]  /*9190*/  LEA.HI.X.SX32 R72, R62, UR7, 0x1, P2 ;  /* 0x000000073e487c11 */ /* 0x000fc400090f0eff */
[----:B------:R-:W-:Y:S02]  /*91a0*/  LEA.HI.X.SX32 R63, R63, UR7, 0x1, P3 ;  /* 0x000000073f3f7c11 */ /* 0x000fe400098f0eff */
[----:B------:R-:W-:Y:S02]  /*91b0*/  LEA R58, P1, R59, UR8, 0x2 ;  /* 0x000000083b3a7c11 */ /* 0x000fe4000f8210ff */
[----:B------:R-:W-:Y:S02]  /*91c0*/  IADD3 R9, R7, 0x38, RZ ;  /* 0x0000003807097810 */ /* 0x000fe40007ffe0ff */
[----:B------:R-:W-:Y:S02]  /*91d0*/  LEA R62, P3, R70, UR8, 0x2 ;  /* 0x00000008463e7c11 */ /* 0x000fe4000f8610ff */
[----:B------:R-:W-:Y:S02]  /*91e0*/  LEA.HI.X R61, R61, UR9, R68, 0x2, P0 ;  /* 0x000000093d3d7c11 */ /* 0x000fe400080f1444 */
[----:B------:R-:W-:-:S02]  /*91f0*/  LEA.HI.X R59, R59, UR9, R66, 0x2, P1 ;  /* 0x000000093b3b7c11 */ /* 0x000fc400088f1442 */
[----:B------:R-:W-:Y:S01]  /*9200*/  IADD3 R69, P0, R9, UR6, RZ ;  /* 0x0000000609457c10 */ /* 0x000fe2000ff1e0ff */
[----:B------:R-:W-:Y:S01]  /*9210*/  STG.E desc[UR10][R60.64], R13 ;  /* 0x0000000d3c007986 */ /* 0x000fe2000c10190a */
[----:B------:R-:W-:Y:S02]  /*9220*/  LEA R64, P2, R65, UR8, 0x2 ;  /* 0x0000000841407c11 */ /* 0x000fe4000f8410ff */
[----:B------:R-:W-:Y:S01]  /*9230*/  LEA.HI.X R63, R70, UR9, R63, 0x2, P3 ;  /* 0x00000009463f7c11 */ /* 0x000fe200098f143f */
[----:B------:R-:W-:Y:S01]  /*9240*/  STG.E desc[UR10][R58.64], R14 ;  /* 0x0000000e3a007986 */ /* 0x000fe2000c10190a */
[----:B------:R-:W-:Y:S02]  /*9250*/  IADD3 R67, P1, R33, UR6, RZ ;  /* 0x0000000621437c10 */ /* 0x000fe4000ff3e0ff */
[----:B------:R-:W-:Y:S01]  /*9260*/  IADD3 R70, R7, 0x50, RZ ;  /* 0x0000005007467810 */ /* 0x000fe20007ffe0ff */
[----:B------:R-:W-:Y:S01]  /*9270*/  STG.E desc[UR10][R56.64], R15 ;  /* 0x0000000f38007986 */ /* 0x000fe2000c10190a */
[----:B------:R-:W-:Y:S01]  /*9280*/  LEA.HI.X.SX32 R76, R9, UR7, 0x1, P0 ;  /* 0x00000007094c7c11 */ /* 0x000fe200080f0eff */
[----:B------:R-:W-:Y:S01]  /*9290*/  VIADD R9, R7, 0x48 ;  /* 0x0000004807097836 */ /* 0x000fe20000000000 */
[----:B------:R-:W-:Y:S01]  /*92a0*/  LEA.HI.X R65, R65, UR9, R72, 0x2, P2 ;  /* 0x0000000941417c11 */ /* 0x000fe200090f1448 */
[----:B------:R-:W-:Y:S01]  /*92b0*/  STG.E desc[UR10][R54.64], R16 ;  /* 0x0000001036007986 */ /* 0x000fe2000c10190a */
[----:B------:R-:W-:-:S02]  /*92c0*/  LEA.HI.X.SX32 R74, R33, UR7, 0x1, P1 ;  /* 0x00000007214a7c11 */ /* 0x000fc400088f0eff */
[----:B------:R-:W-:Y:S02]  /*92d0*/  LEA R68, P0, R69, UR8, 0x2 ;  /* 0x0000000845447c11 */ /* 0x000fe4000f8010ff */
[----:B------:R-:W-:Y:S02]  /*92e0*/  IADD3 R73, P2, R70, UR6, RZ ;  /* 0x0000000646497c10 */ /* 0x000fe4000ff5e0ff */
[----:B------:R-:W-:Y:S02]  /*92f0*/  IADD3 R78, P3, R71, UR6, RZ ;  /* 0x00000006474e7c10 */ /* 0x000fe4000ff7e0ff */
[----:B------:R-:W-:Y:S02]  /*9300*/  LEA R66, P1, R67, UR8, 0x2 ;  /* 0x0000000843427c11 */ /* 0x000fe4000f8210ff */
[----:B------:R-:W-:Y:S02]  /*9310*/  IADD3 R33, R7, 0x4c, RZ ;  /* 0x0000004c07217810 */ /* 0x000fe40007ffe0ff */
[----:B------:R-:W-:-:S02]  /*9320*/  LEA.HI.X R69, R69, UR9, R76, 0x2, P0 ;  /* 0x0000000945457c11 */ /* 0x000fc400080f144c */
[----:B------:R-:W-:Y:S02]  /*9330*/  LEA.HI.X.SX32 R80, R70, UR7, 0x1, P2 ;  /* 0x0000000746507c11 */ /* 0x000fe400090f0eff */
[----:B------:R-:W-:Y:S01]  /*9340*/  LEA.HI.X.SX32 R71, R71, UR7, 0x1, P3 ;  /* 0x0000000747477c11 */ /* 0x000fe200098f0eff */
[----:B------:R-:W-:Y:S01]  /*9350*/  STG.E desc[UR10][R68.64], R17 ;  /* 0x0000001144007986 */ /* 0x000fe2000c10190a */
[----:B------:R-:W-:Y:S02]  /*9360*/  LEA.HI.X R67, R67, UR9, R74, 0x2, P1 ;  /* 0x0000000943437c11 */ /* 0x000fe400088f144a */
[----:B------:R-:W-:Y:S02]  /*9370*/  IADD3 R77, P0, R9, UR6, RZ ;  /* 0x00000006094d7c10 */ /* 0x000fe4000ff1e0ff */
[----:B------:R-:W-:Y:S01]  /*9380*/  LEA R70, P3, R78, UR8, 0x2 ;  /* 0x000000084e467c11 */ /* 0x000fe2000f8610ff */
[----:B------:R-:W-:Y:S01]  /*9390*/  STG.E desc[UR10][R66.64], R18 ;  /* 0x0000001242007986 */ /* 0x000fe2000c10190a */
[----:B------:R-:W-:-:S02]  /*93a0*/  IADD3 R75, P1, R33, UR6, RZ ;  /* 0x00000006214b7c10 */ /* 0x000fc4000ff3e0ff */
[----:B------:R-:W-:Y:S01]  /*93b0*/  LEA.HI.X.SX32 R84, R9, UR7, 0x1, P0 ;  /* 0x0000000709547c11 */ /* 0x000fe200080f0eff */
[----:B------:R-:W-:Y:S01]  /*93c0*/  STG.E desc[UR10][R64.64], R19 ;  /* 0x0000001340007986 */ /* 0x000fe2000c10190a */
[----:B------:R-:W-:Y:S01]  /*93d0*/  LEA.HI.X R71, R78, UR9, R71, 0x2, P3 ;  /* 0x000000094e477c11 */ /* 0x000fe200098f1447 */
[----:B------:R-:W-:Y:S01]  /*93e0*/  VIADD R78, R7, 0x60 ;  /* 0x00000060074e7836 */ /* 0x000fe20000000000 */
[----:B------:R-:W-:Y:S01]  /*93f0*/  LEA.HI.X.SX32 R82, R33, UR7, 0x1, P1 ;  /* 0x0000000721527c11 */ /* 0x000fe200088f0eff */
[----:B------:R-:W-:Y:S01]  /*9400*/  STG.E desc[UR10][R62.64], R20 ;  /* 0x000000143e007986 */ /* 0x000fe2000c10190a */
[----:B------:R-:W-:Y:S02]  /*9410*/  LEA R76, P0, R77, UR8, 0x2 ;  /* 0x000000084d4c7c11 */ /* 0x000fe4000f8010ff */
[----:B------:R-:W-:Y:S02]  /*9420*/  LEA R72, P2, R73, UR8, 0x2 ;  /* 0x0000000849487c11 */ /* 0x000fe4000f8410ff */
[----:B------:R-:W-:-:S02]  /*9430*/  LEA R74, P1, R75, UR8, 0x2 ;  /* 0x000000084b4a7c11 */ /* 0x000fc4000f8210ff */
[----:B------:R-:W-:Y:S02]  /*9440*/  IADD3 R9, R7, 0x58, RZ ;  /* 0x0000005807097810 */ /* 0x000fe40007ffe0ff */
[----:B------:R-:W-:Y:S02]  /*9450*/  IADD3 R85, P3, R79, UR6, RZ ;  /* 0x000000064f557c10 */ /* 0x000fe4000ff7e0ff */
[----:B------:R-:W-:Y:S02]  /*9460*/  IADD3 R33, R7, 0x5c, RZ ;  /* 0x0000005c07217810 */ /* 0x000fe40007ffe0ff */
[----:B------:R-:W-:Y:S02]  /*9470*/  LEA.HI.X R77, R77, UR9, R84, 0x2, P0 ;  /* 0x000000094d4d7c11 */ /* 0x000fe400080f1454 */
[----:B------:R-:W-:Y:S02]  /*9480*/  LEA.HI.X R73, R73, UR9, R80, 0x2, P2 ;  /* 0x0000000949497c11 */ /* 0x000fe400090f1450 */
[----:B------:R-:W-:Y:S01]  /*9490*/  LEA.HI.X R75, R75, UR9, R82, 0x2, P1 ;  /* 0x000000094b4b7c11 */ /* 0x000fe200088f1452 */
[----:B------:R-:W-:Y:S01]  /*94a0*/  STG.E desc[UR10][R76.64], R21 ;  /* 0x000000154c007986 */ /* 0x000fe2000c10190a */
[----:B------:R-:W-:-:S02]  /*94b0*/  IADD3 R87, P0, R9, UR6, RZ ;  /* 0x0000000609577c10 */ /* 0x000fc4000ff1e0ff */
[C---:B------:R-:W-:Y:S01]  /*94c0*/  IADD3 R83, P2, R78.reuse, UR6, RZ ;  /* 0x000000064e537c10 */ /* 0x040fe2000ff5e0ff */
[----:B------:R-:W-:Y:S01]  /*94d0*/  STG.E desc[UR10][R74.64], R22 ;  /* 0x000000164a007986 */ /* 0x000fe2000c10190a */
[----:B------:R-:W-:Y:S02]  /*94e0*/  LEA.HI.X.SX32 R86, R79, UR7, 0x1, P3 ;  /* 0x000000074f567c11 */ /* 0x000fe400098f0eff */
[----:B------:R-:W-:Y:S01]  /*94f0*/  IADD3 R81, P1, R33, UR6, RZ ;  /* 0x0000000621517c10 */ /* 0x000fe2000ff3e0ff */
[----:B------:R-:W-:Y:S01]  /*9500*/  STG.E desc[UR10][R72.64], R23 ;  /* 0x0000001748007986 */ /* 0x000fe2000c10190a */
[----:B------:R-:W-:Y:S02]  /*9510*/  LEA R84, P3, R85, UR8, 0x2 ;  /* 0x0000000855547c11 */ /* 0x000fe4000f8610ff */
[----:B------:R-:W-:Y:S01]  /*9520*/  LEA.HI.X.SX32 R92, R9, UR7, 0x1, P0 ;  /* 0x00000007095c7c11 */ /* 0x000fe200080f0eff */
[----:B------:R-:W-:Y:S01]  /*9530*/  STG.E desc[UR10][R70.64], R24 ;  /* 0x0000001846007986 */ /* 0x000fe2000c10190a */
[----:B------:R-:W-:-:S02]  /*9540*/  LEA.HI.X.SX32 R88, R78, UR7, 0x1, P2 ;  /* 0x000000074e587c11 */ /* 0x000fc400090f0eff */
[----:B------:R-:W-:Y:S01]  /*9550*/  LEA.HI.X.SX32 R90, R33, UR7, 0x1, P1 ;  /* 0x00000007215a7c11 */ /* 0x000fe200088f0eff */
[----:B------:R-:W-:Y:S01]  /*9560*/  VIADD R33, R7, 0x6c ;  /* 0x0000006c07217836 */ /* 0x000fe20000000000 */
[----:B------:R-:W-:Y:S02]  /*9570*/  LEA R78, P0, R87, UR8, 0x2 ;  /* 0x00000008574e7c11 */ /* 0x000fe4000f8010ff */
[----:B------:R-:W-:Y:S02]  /*9580*/  LEA R82, P2, R83, UR8, 0x2 ;  /* 0x0000000853527c11 */ /* 0x000fe4000f8410ff */
[----:B------:R-:W-:Y:S02]  /*9590*/  LEA.HI.X R85, R85, UR9, R86, 0x2, P3 ;  /* 0x0000000955557c11 */ /* 0x000fe400098f1456 */
[----:B------:R-:W-:Y:S02]  /*95a0*/  LEA R80, P1, R81, UR8, 0x2 ;  /* 0x0000000851507c11 */ /* 0x000fe4000f8210ff */
[----:B------:R-:W-:-:S02]  /*95b0*/  IADD3 R9, R7, 0x68, RZ ;  /* 0x0000006807097810 */ /* 0x000fc40007ffe0ff */
[----:B------:R-:W-:Y:S02]  /*95c0*/  IADD3 R86, R7, 0x70, RZ ;  /* 0x0000007007567810 */ /* 0x000fe40007ffe0ff */
[----:B------:R-:W-:Y:S02]  /*95d0*/  LEA.HI.X R79, R87, UR9, R92, 0x2, P0 ;  /* 0x00000009574f7c11 */ /* 0x000fe400080f145c */
[----:B------:R-:W-:Y:S02]  /*95e0*/  LEA.HI.X R83, R83, UR9, R88, 0x2, P2 ;  /* 0x0000000953537c11 */ /* 0x000fe400090f1458 */
[----:B------:R-:W-:Y:S01]  /*95f0*/  IADD3 R7, R7, 0x74, RZ ;  /* 0x0000007407077810 */ /* 0x000fe20007ffe0ff */
[----:B------:R-:W-:Y:S01]  /*9600*/  STG.E desc[UR10][R78.64], R25 ;  /* 0x000000194e007986 */ /* 0x000fe2000c10190a */
[----:B------:R-:W-:Y:S02]  /*9610*/  LEA.HI.X R81, R81, UR9, R90, 0x2, P1 ;  /* 0x0000000951517c11 */ /* 0x000fe400088f145a */
[----:B------:R-:W-:-:S02]  /*9620*/  IADD3 R87, P0, R9, UR6, RZ ;  /* 0x0000000609577c10 */ /* 0x000fc4000ff1e0ff */
[C---:B------:R-:W-:Y:S01]  /*9630*/  IADD3 R91, P2, R86.reuse, UR6, RZ ;  /* 0x00000006565b7c10 */ /* 0x040fe2000ff5e0ff */
        /* <DEDUP_REMOVED lines=8> */
[----:B------:R-:W-:Y:S02]  /*96c0*/  LEA R86, P0, R87, UR8, 0x2 ;  /* 0x0000000857567c11 */ /* 0x000fe4000f8010ff */
[----:B------:R-:W-:Y:S02]  /*96d0*/  LEA R88, P1, R89, UR8, 0x2 ;  /* 0x0000000859587c11 */ /* 0x000fe4000f8210ff */
[----:B------:R-:W-:Y:S02]  /*96e0*/  LEA.HI.X.SX32 R94, R7, UR7, 0x1, P3 ;  /* 0x00000007075e7c11 */ /* 0x000fe400098f0eff */
        /* <DEDUP_REMOVED lines=11> */
.L_x_26298:
        /* <DEDUP_REMOVED lines=14> */
.L_x_30022:


//--------------------- .text._ZN4vllm25paged_attention_v2_kernelIffLi112ELi32ELi128ELNS_18Fp8KVCacheDataTypeE0ELb0ELi512EEEvPfS2_PT_PKS3_PKT0_S9_ifPKiSB_iPKfiiiSD_SD_iiiii --------------------------
	.section	.text._ZN4vllm25paged_attention_v2_kernelIffLi112ELi32ELi128ELNS_18Fp8KVCacheDataTypeE0ELb0ELi512EEEvPfS2_PT_PKS3_PKT0_S9_ifPKiSB_iPKfiiiSD_SD_iiiii,"ax",@progbits
	.align	128
        .global         _ZN4vllm25paged_attention_v2_kernelIffLi112ELi32ELi128ELNS_18Fp8KVCacheDataTypeE0ELb0ELi512EEEvPfS2_PT_PKS3_PKT0_S9_ifPKiSB_iPKfiiiSD_SD_iiiii
        .type           _ZN4vllm25paged_attention_v2_kernelIffLi112ELi32ELi128ELNS_18Fp8KVCacheDataTypeE0ELb0ELi512EEEvPfS2_PT_PKS3_PKT0_S9_ifPKiSB_iPKfiiiSD_SD_iiiii,@function
        .size           _ZN4vllm25paged_attention_v2_kernelIffLi112ELi32ELi128ELNS_18Fp8KVCacheDataTypeE0ELb0ELi512EEEvPfS2_PT_PKS3_PKT0_S9_ifPKiSB_iPKfiiiSD_SD_iiiii,(.L_x_30023 - _ZN4vllm25paged_attention_v2_kernelIffLi112ELi32ELi128ELNS_18Fp8KVCacheDataTypeE0ELb0ELi512EEEvPfS2_PT_PKS3_PKT0_S9_ifPKiSB_iPKfiiiSD_SD_iiiii)
        .other          _ZN4vllm25paged_attention_v2_kernelIffLi112ELi32ELi128ELNS_18Fp8KVCacheDataTypeE0ELb0ELi512EEEvPfS2_PT_PKS3_PKT0_S9_ifPKiSB_iPKfiiiSD_SD_iiiii,@"STO_CUDA_ENTRY STV_DEFAULT"
_ZN4vllm25paged_attention_v2_kernelIffLi112ELi32ELi128ELNS_18Fp8KVCacheDataTypeE0ELb0ELi512EEEvPfS2_PT_PKS3_PKT0_S9_ifPKiSB_iPKfiiiSD_SD_iiiii:
.text._ZN4vllm25paged_attention_v2_kernelIffLi112ELi32ELi128ELNS_18Fp8KVCacheDataTypeE0ELb0ELi512EEEvPfS2_PT_PKS3_PKT0_S9_ifPKiSB_iPKfiiiSD_SD_iiiii:
        /* <DEDUP_REMOVED lines=25> */
[----:B---3--:R-:W-:Y:S01]  /*0190*/  IMAD.MOV R10, RZ, RZ, -R5 ;  /* 0x000000ffff0a7224 */ /* 0x008fe200078e0a05 */
[----:B------:R0:W5:Y:S01]  /*01a0*/  @P0 LDG.E.CONSTANT R149, desc[UR10][R2.64] ;  /* 0x0000000a02950981 */ /* 0x000162000c1e9900 */
[----:B------:R-:W-:Y:S01]  /*01b0*/  IMAD.SHL.U32 R6, R6, 0x10, RZ ;  /* 0x0000001006067824 */ /* 0x000fe200078e00ff */
        /* <DEDUP_REMOVED lines=29> */
[----:B------:R-:W-:-:S04]  /*0390*/  IMAD.HI.U32 R3, R3, R5, R2 ;  /* 0x0000000503037227 */ /* 0x000fc800078e0002 */
[----:B------:R-:W-:Y:S02]  /*03a0*/  VIADD R2, R156, 0x1f ;  /* 0x0000001f9c027836 */ /* 0x000fe40000000000 */
[----:B------:R-:W-:-:S03]  /*03b0*/  IMAD.HI.U32 R5, R3, R4, RZ ;  /* 0x0000000403057227 */ /* 0x000fc600078e00ff */
[----:B------:R-:W-:Y:S01]  /*03c0*/  SHF.R.S32.HI R3, RZ, 0x1f, R2 ;  /* 0x0000001fff037819 */ /* 0x000fe20000011402 */
[----:B------:R-:W-:Y:S02]  /*03d0*/  IMAD R4, R5, R0, R4 ;  /* 0x0000000005047224 */ /* 0x000fe400078e0204 */
[----:B------:R-:W0:Y:S01]  /*03e0*/  S2R R0, SR_TID.X ;  /* 0x0000000000007919 */ /* 0x000e220000002100 */
[----:B------:R-:W-:Y:S02]  /*03f0*/  LEA.HI R3, R3, R2, RZ, 0x5 ;  /* 0x0000000203037211 */ /* 0x000fe400078f28ff */
[----:B------:R-:W-:Y:S02]  /*0400*/  ISETP.GT.U32.AND P1, PT, R7, R4, PT ;  /* 0x000000040700720c */ /* 0x000fe40003f24070 */
[----:B------:R-:W-:Y:S02]  /*0410*/  SHF.R.S32.HI R155, RZ, 0x5, R3 ;  /* 0x00000005ff9b7819 */ /* 0x000fe40000011403 */
[----:B------:R-:W-:-:S02]  /*0420*/  LOP3.LUT R2, R9, R10, RZ, 0x3c, !PT ;  /* 0x0000000a09027212 */ /* 0x000fc400078e3cff */
[----:B------:R-:W-:Y:S02]  /*0430*/  VIADDMNMX R154, R6, 0x10, R155, PT ;  /* 0x00000010069a7846 */ /* 0x000fe4000380019b */
[----:B------:R-:W-:-:S05]  /*0440*/  ISETP.GE.AND P2, PT, R2, RZ, PT ;  /* 0x000000ff0200720c */ /* 0x000fca0003f46270 */
[-C--:B------:R-:W-:Y:S02]  /*0450*/  @!P1 IADD3 R4, R4, -R7.reuse, RZ ;  /* 0x8000000704049210 */ /* 0x080fe40007ffe0ff */
[----:B------:R-:W-:Y:S02]  /*0460*/  @!P1 IADD3 R5, R5, 0x1, RZ ;  /* 0x0000000105059810 */ /* 0x000fe40007ffe0ff */
[----:B------:R-:W-:Y:S02]  /*0470*/  ISETP.GE.U32.AND P0, PT, R4, R7, PT ;  /* 0x000000070400720c */ /* 0x000fe40003f06070 */
[----:B------:R-:W-:Y:S02]  /*0480*/  ISETP.NE.AND P1, PT, R10, RZ, PT ;  /* 0x000000ff0a00720c */ /* 0x000fe40003f25270 */
[----:B------:R-:W-:Y:S02]  /*0490*/  IADD3 R4, -R6, R154, RZ ;  /* 0x0000009a06047210 */ /* 0x000fe40007ffe1ff */
[----:B0-----:R-:W-:-:S07]  /*04a0*/  SHF.R.S32.HI R3, RZ, 0x1f, R0 ;  /* 0x0000001fff037819 */ /* 0x001fce0000011400 */
        /* <DEDUP_REMOVED lines=9> */
[----:B------:R-:W-:Y:S01]  /*0540*/  IADD3 R152, -R5, R0, RZ ;  /* 0x0000000005987210 */ /* 0x000fe20007ffe1ff */
[----:B------:R-:W-:Y:S01]  /*0550*/  IMAD.IADD R153, R4, 0x1, -R157 ;  /* 0x0000000104997824 */ /* 0x000fe200078e0a9d */
        /* <DEDUP_REMOVED lines=26> */
[----:B------:R-:W-:-:S07]  /*0700*/  LEA R11, R0, UR4, 0x4 ;  /* 0x00000004000b7c11 */ /* 0x000fce000f8e20ff */
.L_x_26303:
        /* <DEDUP_REMOVED lines=11> */
.L_x_26302:
[----:B------:R-:W-:Y:S05]  /*07c0*/  BSYNC B1 ;  /* 0x0000000000017941 */ /* 0x000fea0003800000 */
.L_x_26301:
        /* <DEDUP_REMOVED lines=13> */
.L_x_26304:
        /* <DEDUP_REMOVED lines=17> */
.L_x_26300:
[----:B------:R-:W-:Y:S05]  /*09b0*/  BSYNC B0 ;  /* 0x0000000000007941 */ /* 0x000fea0003800000 */
.L_x_26299:
        /* <DEDUP_REMOVED lines=60> */
.L_x_26309:
[----:B------:R-:W-:-:S04]  /*0d80*/  IADD3 R120, P0, R6, R7, RZ ;  /* 0x0000000706787210 */ /* 0x000fc80007f1e0ff */
[----:B------:R-:W-:Y:S02]  /*0d90*/  LEA.HI.X.SX32 R121, R7, R4, 0x1, P0 ;  /* 0x0000000407797211 */ /* 0x000fe400000f0eff */
        /* <DEDUP_REMOVED lines=14> */
[----:B------:R-:W5:Y:S04]  /*0e80*/  LDG.E.128.CONSTANT R140, desc[UR10][R160.64+0x800] ;  /* 0x0008000aa08c7981 */ /* 0x000f68000c1e9d00 */
[----:B------:R-:W5:Y:S01]  /*0e90*/  LDG.E.128.CONSTANT R144, desc[UR10][R160.64+0xa00] ;  /* 0x000a000aa0907981 */ /* 0x000f62000c1e9d00 */
[----:B--2---:R-:W-:Y:S01]  /*0ea0*/  FMUL.FTZ R133, R112, R124 ;  /* 0x0000007c70857220 */ /* 0x004fe20000410000 */
[----:B------:R-:W-:Y:S01]  /*0eb0*/  FMUL.FTZ R148, R113, R125 ;  /* 0x0000007d71947220 */ /* 0x000fe20000410000 */
[----:B------:R-:W-:Y:S01]  /*0ec0*/  FMUL.FTZ R125, R114, R126 ;  /* 0x0000007e727d7220 */ /* 0x000fe20000410000 */
[----:B------:R-:W-:-:S03]  /*0ed0*/  FMUL.FTZ R124, R115, R127 ;  /* 0x0000007f737c7220 */ /* 0x000fc60000410000 */
[----:B0-----:R-:W-:Y:S01]  /*0ee0*/  FFMA.FTZ R149, R118, R122, R125 ;  /* 0x0000007a76957223 */ /* 0x001fe2000001007d */
[----:B------:R-:W-:Y:S02]  /*0ef0*/  FFMA.FTZ R150, R119, R123, R124 ;  /* 0x0000007b77967223 */ /* 0x000fe4000001007c */
[----:B------:R-:W2:Y:S01]  /*0f00*/  LDG.E.128.CONSTANT R124, desc[UR10][R160.64+0xc00] ;  /* 0x000c000aa07c7981 */ /* 0x000ea2000c1e9d00 */
        /* <DEDUP_REMOVED lines=16> */
[----:B------:R-:W4:Y:S01]  /*1010*/  LDG.E.128.CONSTANT R128, desc[UR10][R160.64+0x1600] ;  /* 0x0016000aa0807981 */ /* 0x000f22000c1e9d00 */
[----:B------:R-:W-:-:S03]  /*1020*/  FFMA.FTZ R151, R96, R144, R151 ;  /* 0x0000009060977223 */ /* 0x000fc60000010097 */
[----:B------:R-:W5:Y:S01]  /*1030*/  LDG.E.128.CONSTANT R140, desc[UR10][R160.64+0x1200] ;  /* 0x0012000aa08c7981 */ /* 0x000f62000c1e9d00 */
[----:B------:R-:W-:Y:S01]  /*1040*/  FFMA.FTZ R148, R97, R145, R148 ;  /* 0x0000009161947223 */ /* 0x000fe20000010094 */
[----:B------:R-:W-:Y:S01]  /*1050*/  FFMA.FTZ R149, R98, R146, R149 ;  /* 0x0000009262957223 */ /* 0x000fe20000010095 */
[----:B------:R-:W-:Y:S01]  /*1060*/  FFMA.FTZ R150, R99, R147, R150 ;  /* 0x0000009363967223 */ /* 0x000fe20000010096 */
[----:B------:R-:W4:Y:S04]  /*1070*/  LDG.E.128.CONSTANT R136, desc[UR10][R160.64+0x1c00] ;  /* 0x001c000aa0887981 */ /* 0x000f28000c1e9d00 */
[----:B------:R-:W4:Y:S01]  /*1080*/  LDG.E.128.CONSTANT R144, desc[UR10][R160.64+0x1400] ;  /* 0x0014000aa0907981 */ /* 0x000f22000c1e9d00 */
[----:B--2---:R-:W-:Y:S01]  /*1090*/  FFMA.FTZ R151, R92, R124, R151 ;  /* 0x0000007c5c977223 */ /* 0x004fe20000010097 */
[----:B------:R-:W-:Y:S01]  /*10a0*/  FFMA.FTZ R148, R93, R125, R148 ;  /* 0x0000007d5d947223 */ /* 0x000fe20000010094 */
[----:B------:R-:W-:Y:S01]  /*10b0*/  FFMA.FTZ R149, R94, R126, R149 ;  /* 0x0000007e5e957223 */ /* 0x000fe20000010095 */
[----:B------:R-:W-:-:S02]  /*10c0*/  FFMA.FTZ R150, R95, R127, R150 ;  /* 0x0000007f5f967223 */ /* 0x000fc40000010096 */
[----:B------:R-:W2:Y:S01]  /*10d0*/  LDG.E.128.CONSTANT R124, desc[UR10][R160.64+0x1800] ;  /* 0x0018000aa07c7981 */ /* 0x000ea2000c1e9d00 */
[----:B------:R-:W-:Y:S01]  /*10e0*/  FFMA.FTZ R151, R88, R120, R151 ;  /* 0x0000007858977223 */ /* 0x000fe20000010097 */
        /* <DEDUP_REMOVED lines=9> */
[----:B-----5:R-:W-:Y:S01]  /*1180*/  FFMA.FTZ R151, R80, R140, R151 ;  /* 0x0000008c50977223 */ /* 0x020fe20000010097 */
[----:B------:R-:W-:Y:S01]  /*1190*/  FFMA.FTZ R148, R81, R141, R148 ;  /* 0x0000008d51947223 */ /* 0x000fe20000010094 */
[----:B------:R-:W-:Y:S01]  /*11a0*/  FFMA.FTZ R149, R82, R142, R149 ;  /* 0x0000008e52957223 */ /* 0x000fe20000010095 */
[----:B------:R-:W-:Y:S02]  /*11b0*/  FFMA.FTZ R150, R83, R143, R150 ;  /* 0x0000008f53967223 */ /* 0x000fe40000010096 */
[----:B------:R-:W5:Y:S01]  /*11c0*/  LDG.E.128.CONSTANT R140, desc[UR10][R160.64+0x1e00] ;  /* 0x001e000aa08c7981 */ /* 0x000f62000c1e9d00 */
        /* <DEDUP_REMOVED lines=8> */
[----:B------:R-:W4:Y:S04]  /*1250*/  LDG.E.128.CONSTANT R144, desc[UR10][R160.64+0x2000] ;  /* 0x0020000aa0907981 */ /* 0x000f28000c1e9d00 */
[----:B------:R-:W3:Y:S01]  /*1260*/  LDG.E.128.CONSTANT R128, desc[UR10][R160.64+0x2400] ;  /* 0x0024000aa0807981 */ /* 0x000ee2000c1e9d00 */
        /* <DEDUP_REMOVED lines=39> */
[----:B------:R-:W5:Y:S01]  /*14e0*/  LDG.E.128.CONSTANT R132, desc[UR10][R160.64+0x2e00] ;  /* 0x002e000aa0847981 */ /* 0x000f62000c1e9d00 */
[----:B------:R-:W-:Y:S01]  /*14f0*/  FFMA.FTZ R163, R36, R120, R151 ;  /* 0x0000007824a37223 */ /* 0x000fe20000010097 */
[----:B------:R-:W-:Y:S01]  /*1500*/  FFMA.FTZ R120, R37, R121, R148 ;  /* 0x0000007925787223 */ /* 0x000fe20000010094 */
[----:B------:R-:W-:Y:S02]  /*1510*/  FFMA.FTZ R121, R38, R122, R149 ;  /* 0x0000007a26797223 */ /* 0x000fe40000010095 */
[----:B------:R-:W4:Y:S01]  /*1520*/  LDG.E.128.CONSTANT R148, desc[UR10][R160.64+0x3600] ;  /* 0x0036000aa0947981 */ /* 0x000f22000c1e9d00 */
[----:B------:R-:W-:Y:S01]  /*1530*/  FFMA.FTZ R162, R39, R123, R162 ;  /* 0x0000007b27a27223 */ /* 0x000fe200000100a2 */
[----:B------:R-:W0:Y:S01]  /*1540*/  S2UR UR5, SR_CgaCtaId ;  /* 0x00000000000579c3 */ /* 0x000e220000008800 */
[----:B------:R-:W-:-:S02]  /*1550*/  UMOV UR4, 0x400 ;  /* 0x0000040000047882 */ /* 0x000fc40000000000 */
[----:B------:R-:W-:-:S04]  /*1560*/  UIADD3 UR4, UR4, 0x1e0, URZ ;  /* 0x000001e004047890 */ /* 0x000fc8000fffe03f */
[----:B0-----:R-:W-:Y:S01]  /*1570*/  ULEA UR4, UR5, UR4, 0x18 ;  /* 0x0000000405047291 */ /* 0x001fe2000f8ec03f */
[----:B--2---:R-:W-:Y:S01]  /*1580*/  FFMA.FTZ R163, R32, R124, R163 ;  /* 0x0000007c20a37223 */ /* 0x004fe200000100a3 */
[----:B------:R-:W-:Y:S01]  /*1590*/  FFMA.FTZ R120, R33, R125, R120 ;  /* 0x0000007d21787223 */ /* 0x000fe20000010078 */
[----:B------:R-:W-:Y:S02]  /*15a0*/  FFMA.FTZ R121, R34, R126, R121 ;  /* 0x0000007e22797223 */ /* 0x000fe40000010079 */
[----:B---3--:R-:W-:Y:S01]  /*15b0*/  FFMA.FTZ R163, R28, R128, R163 ;  /* 0x000000801ca37223 */ /* 0x008fe200000100a3 */
[----:B------:R-:W-:Y:S01]  /*15c0*/  FFMA.FTZ R120, R29, R129, R120 ;  /* 0x000000811d787223 */ /* 0x000fe20000010078 */
[----:B------:R-:W-:Y:S01]  /*15d0*/  FFMA.FTZ R162, R35, R127, R162 ;  /* 0x0000007f23a27223 */ /* 0x000fe200000100a2 */
[----:B------:R-:W-:Y:S01]  /*15e0*/  FFMA.FTZ R121, R30, R130, R121 ;  /* 0x000000821e797223 */ /* 0x000fe20000010079 */
        /* <DEDUP_REMOVED lines=36> */
.L_x_26308:
[----:B------:R-:W-:Y:S05]  /*1830*/  BRA `(.L_x_26306) ;  /* 0x0000000800c47947 */ /* 0x000fea0003800000 */
.L_x_26307:
[----:B------:R-:W-:Y:S02]  /*1840*/  IADD3 R148, -R156, 0x1, RZ ;  /* 0x000000019c947810 */ /* 0x000fe40007ffe1ff */
[----:B------:R-:W-:-:S07]  /*1850*/  MOV R3, 0xff7fffff ;  /* 0xff7fffff00037802 */ /* 0x000fce0000000f00 */
.L_x_26310:
[----:B------:R-:W-:-:S04]  /*1860*/  IADD3 R121, P0, R6, R7, RZ ;  /* 0x0000000706797210 */ /* 0x000fc80007f1e0ff */
[----:B------:R-:W-:Y:S02]  /*1870*/  LEA.HI.X.SX32 R122, R7, R4, 0x1, P0 ;  /* 0x00000004077a7211 */ /* 0x000fe400000f0eff */
[----:B------:R-:W-:-:S04]  /*1880*/  LEA R120, P0, R121, UR14, 0x2 ;  /* 0x0000000e79787c11 */ /* 0x000fc8000f8010ff */
        /* <DEDUP_REMOVED lines=23> */
[----:B------:R-:W-:-:S02]  /*1a00*/  FFMA.FTZ R125, R118, R126, R139 ;  /* 0x0000007e767d7223 */ /* 0x000fc4000001008b */
[----:B------:R-:W2:Y:S01]  /*1a10*/  LDG.E.128.CONSTANT R136, desc[UR10][R150.64+0x800] ;  /* 0x0008000a96887981 */ /* 0x000ea2000c1e9d00 */
[----:B------:R-:W-:Y:S01]  /*1a20*/  FFMA.FTZ R130, R119, R127, R130 ;  /* 0x0000007f77827223 */ /* 0x000fe20000010082 */
[----:B---3--:R-:W-:Y:S01]  /*1a30*/  FFMA.FTZ R129, R108, R120, R129 ;  /* 0x000000786c817223 */ /* 0x008fe20000010081 */
[----:B------:R-:W-:Y:S01]  /*1a40*/  FFMA.FTZ R128, R109, R121, R128 ;  /* 0x000000796d807223 */ /* 0x000fe20000010080 */
[----:B------:R-:W-:Y:S01]  /*1a50*/  FFMA.FTZ R125, R110, R122, R125 ;  /* 0x0000007a6e7d7223 */ /* 0x000fe2000001007d */
[----:B------:R-:W-:Y:S02]  /*1a60*/  FFMA.FTZ R160, R111, R123, R130 ;  /* 0x0000007b6fa07223 */ /* 0x000fe40000010082 */
[----:B------:R-:W3:Y:S01]  /*1a70*/  LDG.E.128.CONSTANT R120, desc[UR10][R150.64+0xe00] ;  /* 0x000e000a96787981 */ /* 0x000ee2000c1e9d00 */
[----:B----4-:R-:W-:Y:S01]  /*1a80*/  FFMA.FTZ R161, R104, R132, R129 ;  /* 0x0000008468a17223 */ /* 0x010fe20000010081 */
[----:B------:R-:W-:Y:S02]  /*1a90*/  FFMA.FTZ R132, R105, R133, R128 ;  /* 0x0000008569847223 */ /* 0x000fe40000010080 */
[----:B------:R-:W4:Y:S01]  /*1aa0*/  LDG.E.128.CONSTANT R128, desc[UR10][R150.64+0x1000] ;  /* 0x0010000a96807981 */ /* 0x000f22000c1e9d00 */
[----:B------:R-:W-:-:S03]  /*1ab0*/  FFMA.FTZ R133, R106, R134, R125 ;  /* 0x000000866a857223 */ /* 0x000fc6000001007d */
[----:B------:R-:W4:Y:S01]  /*1ac0*/  LDG.E.128.CONSTANT R124, desc[UR10][R150.64+0x1200] ;  /* 0x0012000a967c7981 */ /* 0x000f22000c1e9d00 */
[----:B------:R-:W-:Y:S01]  /*1ad0*/  FFMA.FTZ R160, R107, R135, R160 ;  /* 0x000000876ba07223 */ /* 0x000fe200000100a0 */
[----:B--2---:R-:W-:Y:S01]  /*1ae0*/  FFMA.FTZ R161, R100, R136, R161 ;  /* 0x0000008864a17223 */ /* 0x004fe200000100a1 */
[----:B------:R-:W-:Y:S01]  /*1af0*/  FFMA.FTZ R132, R101, R137, R132 ;  /* 0x0000008965847223 */ /* 0x000fe20000010084 */
[----:B------:R-:W-:Y:S02]  /*1b00*/  FFMA.FTZ R133, R102, R138, R133 ;  /* 0x0000008a66857223 */ /* 0x000fe40000010085 */
        /* <DEDUP_REMOVED lines=16> */
[----:B------:R-:W3:Y:S04]  /*1c10*/  LDG.E.128.CONSTANT R144, desc[UR10][R150.64+0x1800] ;  /* 0x0018000a96907981 */ /* 0x000ee8000c1e9d00 */
[----:B------:R-:W4:Y:S01]  /*1c20*/  LDG.E.128.CONSTANT R120, desc[UR10][R150.64+0x1600] ;  /* 0x0016000a96787981 */ /* 0x000f22000c1e9d00 */
[----:B------:R-:W-:Y:S01]  /*1c30*/  FFMA.FTZ R161, R80, R124, R161 ;  /* 0x0000007c50a17223 */ /* 0x000fe200000100a1 */
[----:B------:R-:W-:Y:S01]  /*1c40*/  FFMA.FTZ R137, R86, R130, R137 ;  /* 0x0000008256897223 */ /* 0x000fe20000010089 */
[----:B------:R-:W-:Y:S01]  /*1c50*/  FFMA.FTZ R160, R87, R131, R160 ;  /* 0x0000008357a07223 */ /* 0x000fe200000100a0 */
[----:B------:R-:W-:Y:S01]  /*1c60*/  FFMA.FTZ R124, R81, R125, R128 ;  /* 0x0000007d517c7223 */ /* 0x000fe20000010080 */
[----:B------:R-:W5:Y:S04]  /*1c70*/  LDG.E.128.CONSTANT R140, desc[UR10][R150.64+0x1c00] ;  /* 0x001c000a968c7981 */ /* 0x000f68000c1e9d00 */
        /* <DEDUP_REMOVED lines=9> */
[----:B----4-:R-:W-:Y:S01]  /*1d10*/  FFMA.FTZ R124, R73, R121, R124 ;  /* 0x00000079497c7223 */ /* 0x010fe2000001007c */
[----:B------:R-:W-:Y:S01]  /*1d20*/  FFMA.FTZ R161, R72, R120, R161 ;  /* 0x0000007848a17223 */ /* 0x000fe200000100a1 */
[----:B------:R-:W-:-:S02]  /*1d30*/  FFMA.FTZ R125, R74, R122, R125 ;  /* 0x0000007a4a7d7223 */ /* 0x000fc4000001007d */
[----:B---3--:R-:W-:Y:S01]  /*1d40*/  FFMA.FTZ R124, R69, R145, R124 ;  /* 0x00000091457c7223 */ /* 0x008fe2000001007c */
[----:B------:R-:W-:Y:S01]  /*1d50*/  FFMA.FTZ R161, R68, R144, R161 ;  /* 0x0000009044a17223 */ /* 0x000fe200000100a1 */
[----:B------:R-:W-:Y:S01]  /*1d60*/  FFMA.FTZ R125, R70, R146, R125 ;  /* 0x00000092467d7223 */ /* 0x000fe2000001007d */
[----:B------:R-:W-:Y:S01]  /*1d70*/  FFMA.FTZ R160, R75, R123, R160 ;  /* 0x0000007b4ba07223 */ /* 0x000fe200000100a0 */
[----:B-----5:R-:W-:Y:S01]  /*1d80*/  FFMA.FTZ R124, R65, R129, R124 ;  /* 0x00000081417c7223 */ /* 0x020fe2000001007c */
[----:B------:R-:W3:Y:S01]  /*1d90*/  LDG.E.128.CONSTANT R120, desc[UR10][R150.64+0x2000] ;  /* 0x0020000a96787981 */ /* 0x000ee2000c1e9d00 */
[----:B------:R-:W-:Y:S01]  /*1da0*/  FFMA.FTZ R161, R64, R128, R161 ;  /* 0x0000008040a17223 */ /* 0x000fe200000100a1 */
[----:B------:R-:W-:Y:S01]  /*1db0*/  FFMA.FTZ R129, R66, R130, R125 ;  /* 0x0000008242817223 */ /* 0x000fe2000001007d */
[----:B------:R-:W-:Y:S02]  /*1dc0*/  FFMA.FTZ R128, R61, R141, R124 ;  /* 0x0000008d3d807223 */ /* 0x000fe4000001007c */
[----:B------:R-:W4:Y:S01]  /*1dd0*/  LDG.E.128.CONSTANT R124, desc[UR10][R150.64+0x2200] ;  /* 0x0022000a967c7981 */ /* 0x000f22000c1e9d00 */
        /* <DEDUP_REMOVED lines=8> */
[----:B------:R-:W2:Y:S01]  /*1e60*/  LDG.E.128.CONSTANT R128, desc[UR10][R150.64+0x2600] ;  /* 0x0026000a96807981 */ /* 0x000ea2000c1e9d00 */
[----:B------:R-:W-:-:S03]  /*1e70*/  FFMA.FTZ R160, R63, R143, R160 ;  /* 0x0000008f3fa07223 */ /* 0x000fc600000100a0 */
[----:B------:R-:W2:Y:S01]  /*1e80*/  LDG.E.128.CONSTANT R140, desc[UR10][R150.64+0x2800] ;  /* 0x0028000a968c7981 */ /* 0x000ea2000c1e9d00 */
        /* <DEDUP_REMOVED lines=15> */
[----:B--2---:R-:W-:Y:S01]  /*1f80*/  FFMA.FTZ R161, R40, R128, R161 ;  /* 0x0000008028a17223 */ /* 0x004fe200000100a1 */
[----:B------:R-:W-:Y:S01]  /*1f90*/  FFMA.FTZ R136, R41, R129, R136 ;  /* 0x0000008129887223 */ /* 0x000fe20000010088 */
[----:B------:R-:W-:Y:S01]  /*1fa0*/  FFMA.FTZ R137, R42, R130, R137 ;  /* 0x000000822a897223 */ /* 0x000fe20000010089 */
[----:B------:R-:W-:Y:S01]  /*1fb0*/  FFMA.FTZ R162, R43, R131, R160 ;  /* 0x000000832ba27223 */ /* 0x000fe200000100a0 */
[----:B------:R-:W-:Y:S01]  /*1fc0*/  FFMA.FTZ R139, R36, R140, R161 ;  /* 0x0000008c248b7223 */ /* 0x000fe200000100a1 */
[----:B------:R-:W2:Y:S01]  /*1fd0*/  LDG.E.128.CONSTANT R128, desc[UR10][R150.64+0x3000] ;  /* 0x0030000a96807981 */ /* 0x000ea2000c1e9d00 */
[----:B------:R-:W-:Y:S01]  /*1fe0*/  FFMA.FTZ R160, R37, R141, R136 ;  /* 0x0000008d25a07223 */ /* 0x000fe20000010088 */
[----:B------:R-:W-:Y:S01]  /*1ff0*/  FFMA.FTZ R161, R38, R142, R137 ;  /* 0x0000008e26a17223 */ /* 0x000fe20000010089 */
[----:B------:R-:W-:Y:S01]  /*2000*/  FFMA.FTZ R163, R32, R132, R139 ;  /* 0x0000008420a37223 */ /* 0x000fe2000001008b */
[----:B------:R-:W5:Y:S01]  /*2010*/  LDG.E.128.CONSTANT R144, desc[UR10][R150.64+0x3600] ;  /* 0x0036000a96907981 */ /* 0x000f62000c1e9d00 */
[----:B------:R-:W-:-:S03]  /*2020*/  FFMA.FTZ R162, R39, R143, R162 ;  /* 0x0000008f27a27223 */ /* 0x000fc600000100a2 */
[----:B------:R-:W5:Y:S04]  /*2030*/  LDG.E.128.CONSTANT R136, desc[UR10][R150.64+0x3200] ;  /* 0x0032000a96887981 */ /* 0x000f68000c1e9d00 */
[----:B------:R-:W5:Y:S01]  /*2040*/  LDG.E.128.CONSTANT R140, desc[UR10][R150.64+0x3400] ;  /* 0x0034000a968c7981 */ /* 0x000f62000c1e9d00 */
[----:B------:R-:W-:Y:S01]  /*2050*/  FFMA.FTZ R160, R33, R133, R160 ;  /* 0x0000008521a07223 */ /* 0x000fe200000100a0 */
[----:B------:R-:W-:Y:S01]  /*2060*/  FFMA.FTZ R161, R34, R134, R161 ;  /* 0x0000008622a17223 */ /* 0x000fe200000100a1 */
[----:B------:R-:W-:Y:S01]  /*2070*/  FFMA.FTZ R162, R35, R135, R162 ;  /* 0x0000008723a27223 */ /* 0x000fe200000100a2 */
[----:B------:R-:W0:Y:S01]  /*2080*/  S2UR UR5, SR_CgaCtaId ;  /* 0x00000000000579c3 */ /* 0x000e220000008800 */
[----:B------:R-:W-:Y:S02]  /*2090*/  UMOV UR4, 0x400 ;  /* 0x0000040000047882 */ /* 0x000fe40000000000 */
[----:B------:R-:W-:-:S04]  /*20a0*/  UIADD3 UR4, UR4, 0x1e0, URZ ;  /* 0x000001e004047890 */ /* 0x000fc8000fffe03f */
[----:B0-----:R-:W-:Y:S01]  /*20b0*/  ULEA UR4, UR5, UR4, 0x18 ;  /* 0x0000000405047291 */ /* 0x001fe2000f8ec03f */
        /* <DEDUP_REMOVED lines=23> */
[----:B------:R-:W-:Y:S01]  /*2230*/  LEA R123, R7, R152, 0x5 ;  /* 0x00000098077b7211 */ /* 0x000fe200078e28ff */
[----:B------:R-:W-:Y:S01]  /*2240*/  FADD.FTZ R145, R144, R145 ;  /* 0x0000009190917221 */ /* 0x000fe20000010000 */
[----:B------:R-:W-:-:S03]  /*2250*/  FFMA.FTZ R147, R11, R147, R162 ;  /* 0x000000930b937223 */ /* 0x000fc600000100a2 */
[----:B------:R-:W-:Y:S01]  /*2260*/  FADD.FTZ R146, R146, R145 ;  /* 0x0000009192927221 */ /* 0x000fe20000010000 */
[----:B------:R-:W-:-:S03]  /*2270*/  IMAD.IADD R120, R148, 0x1, R123 ;  /* 0x0000000194787824 */ /* 0x000fc600078e027b */
[----:B------:R-:W-:Y:S02]  /*2280*/  FADD.FTZ R146, R147, R146 ;  /* 0x0000009293927221 */ /* 0x000fe40000010000 */
[----:B------:R-:W-:Y:S02]  /*2290*/  I2FP.F32.S32 R121, R120 ;  /* 0x0000007800797245 */ /* 0x000fe40000201400 */
[----:B------:R-:W-:Y:S01]  /*22a0*/  FMUL.FTZ R120, R146, UR17 ;  /* 0x0000001192787c20 */ /* 0x000fe20008410000 */
[----:B------:R-:W-:Y:S02]  /*22b0*/  IADD3 R124, -R157, R123, RZ ;  /* 0x0000007b9d7c7210 */ /* 0x000fe40007ffe1ff */
[----:B------:R-:W-:Y:S01]  /*22c0*/  ISETP.GE.AND P0, PT, R123, R156, PT ;  /* 0x0000009c7b00720c */ /* 0x000fe20003f06270 */
[----:B------:R-:W-:Y:S01]  /*22d0*/  FFMA.FTZ R122, R121, R149, R120 ;  /* 0x00000095797a7223 */ /* 0x000fe20000010078 */
[----:B------:R-:W-:-:S04]  /*22e0*/  LEA R121, R124, UR4, 0x2 ;  /* 0x000000047c797c11 */ /* 0x000fc8000f8e10ff */
[----:B------:R-:W-:Y:S01]  /*22f0*/  FSEL R120, R122, RZ, !P0 ;  /* 0x000000ff7a787208 */ /* 0x000fe20004000000 */
[----:B------:R-:W-:-:S04]  /*2300*/  VIADD R7, R7, 0x4 ;  /* 0x0000000407077836 */ /* 0x000fc80000000000 */
[----:B------:R1:W-:Y:S01]  /*2310*/  STS [R121], R120 ;  /* 0x0000007879007388 */ /* 0x0003e20000000800 */
[----:B------:R-:W-:Y:S02]  /*2320*/  ISETP.GE.AND P2, PT, R7, R154, PT ;  /* 0x0000009a0700720c */ /* 0x000fe40003f46270 */
[----:B------:R-:W-:-:S11]  /*2330*/  @!P0 FMNMX.FTZ R3, R3, R122, !PT ;  /* 0x0000007a03038209 */ /* 0x000fd60007810000 */
[----:B-1----:R-:W-:Y:S05]  /*2340*/  @!P2 BRA `(.L_x_26310) ;  /* 0xfffffff40044a947 */ /* 0x002fea000383ffff */
.L_x_26306:
[----:B------:R-:W-:Y:S05]  /*2350*/  BSYNC B0 ;  /* 0x0000000000007941 */ /* 0x000fea0003800000 */
.L_x_26305:
[----:B------:R-:W0:Y:S01]  /*2360*/  SHFL.BFLY PT, R8, R3, 0x10, 0x1f ;  /* 0x0e001f0003087f89 */ /* 0x000e2200000e0000 */
[C---:B------:R-:W-:Y:S01]  /*2370*/  ISETP.GT.AND P2, PT, R152.reuse, 0x3, PT ;  /* 0x000000039800780c */ /* 0x040fe20003f44270 */
[----:B------:R-:W-:Y:S01]  /*2380*/  BSSY B0, `(.L_x_26311) ;  /* 0x000001b000007945 */ /* 0x000fe20003800000 */
[----:B------:R-:W-:-:S11]  /*2390*/  ISETP.NE.AND P0, PT, R152, RZ, PT ;  /* 0x000000ff9800720c */ /* 0x000fd60003f05270 */
[----:B------:R-:W1:Y:S01]  /*23a0*/  @!P2 S2R R12, SR_CgaCtaId ;  /* 0x00000000000ca919 */ /* 0x000e620000008800 */
[----:B------:R-:W-:-:S04]  /*23b0*/  @!P2 MOV R9, 0x400 ;  /* 0x000004000009a802 */ /* 0x000fc80000000f00 */
[----:B------:R-:W-:Y:S02]  /*23c0*/  @!P2 IADD3 R9, R9, 0x1c0, RZ ;  /* 0x000001c00909a810 */ /* 0x000fe40007ffe0ff */
[----:B0-----:R-:W-:-:S05]  /*23d0*/  FMNMX.FTZ R8, R8, R3, !PT ;  /* 0x0000000308087209 */ /* 0x001fca0007810000 */
[----:B------:R-:W0:Y:S01]  /*23e0*/  SHFL.BFLY PT, R5, R8, 0x8, 0x1f ;  /* 0x0d001f0008057f89 */ /* 0x000e2200000e0000 */
[----:B-1----:R-:W-:Y:S02]  /*23f0*/  @!P2 LEA R9, R12, R9, 0x18 ;  /* 0x000000090c09a211 */ /* 0x002fe400078ec0ff */
[----:B0-----:R-:W-:-:S05]  /*2400*/  FMNMX.FTZ R5, R8, R5, !PT ;  /* 0x0000000508057209 */ /* 0x001fca0007810000 */
[----:B------:R-:W0:Y:S02]  /*2410*/  SHFL.BFLY PT, R10, R5, 0x4, 0x1f ;  /* 0x0c801f00050a7f89 */ /* 0x000e2400000e0000 */
[----:B0-----:R-:W-:Y:S02]  /*2420*/  FMNMX.FTZ R10, R5, R10, !PT ;  /* 0x0000000a050a7209 */ /* 0x001fe40007810000 */
[----:B------:R-:W-:-:S03]  /*2430*/  @!P2 LEA R5, R152, R9, 0x2 ;  /* 0x000000099805a211 */ /* 0x000fc600078e10ff */
[----:B------:R-:W0:Y:S02]  /*2440*/  SHFL.BFLY PT, R7, R10, 0x2, 0x1f ;  /* 0x0c401f000a077f89 */ /* 0x000e2400000e0000 */
[----:B0-----:R-:W-:Y:S01]  /*2450*/  FMNMX.FTZ R8, R10, R7, !PT ;  /* 0x000000070a087209 */ /* 0x001fe20007810000 */
[----:B------:R-:W-:-:S04]  /*2460*/  IMAD.MOV.U32 R7, RZ, RZ, -0x800001 ;  /* 0xff7fffffff077424 */ /* 0x000fc800078e00ff */
[----:B------:R0:W1:Y:S01]  /*2470*/  SHFL.BFLY PT, R9, R8, 0x1, 0x1f ;  /* 0x0c201f0008097f89 */ /* 0x00006200000e0000 */
[----:B------:R-:W-:Y:S05]  /*2480*/  @P0 BRA `(.L_x_26312) ;  /* 0x0000000000280947 */ /* 0x000fea0003800000 */
[----:B------:R-:W2:Y:S01]  /*2490*/  S2UR UR5, SR_CgaCtaId ;  /* 0x00000000000579c3 */ /* 0x000ea20000008800 */
[----:B------:R-:W-:Y:S01]  /*24a0*/  UMOV UR4, 0x400 ;  /* 0x0000040000047882 */ /* 0x000fe20000000000 */
[----:B------:R-:W-:Y:S01]  /*24b0*/  SHF.R.S32.HI R3, RZ, 0x1f, R0 ;  /* 0x0000001fff037819 */ /* 0x000fe20000011400 */
[----:B------:R-:W-:Y:S01]  /*24c0*/  UIADD3 UR4, UR4, 0x1c0, URZ ;  /* 0x000001c004047890 */ /* 0x000fe2000fffe03f */
[----:B01----:R-:W-:Y:S02]  /*24d0*/  FMNMX.FTZ R8, R8, R9, !PT ;  /* 0x0000000908087209 */ /* 0x003fe40007810000 */
[----:B------:R-:W-:-:S04]  /*24e0*/  LEA.HI R3, R3, R0, RZ, 0x5 ;  /* 0x0000000003037211 */ /* 0x000fc800078f28ff */
[----:B------:R-:W-:Y:S01]  /*24f0*/  SHF.R.S32.HI R3, RZ, 0x5, R3 ;  /* 0x00000005ff037819 */ /* 0x000fe20000011403 */
[----:B--2---:R-:W-:-:S06]  /*2500*/  ULEA UR4, UR5, UR4, 0x18 ;  /* 0x0000000405047291 */ /* 0x004fcc000f8ec03f */
[----:B------:R-:W-:-:S05]  /*2510*/  LEA R3, R3, UR4, 0x2 ;  /* 0x0000000403037c11 */ /* 0x000fca000f8e10ff */
[----:B------:R2:W-:Y:S02]  /*2520*/  STS [R3], R8 ;  /* 0x0000000803007388 */ /* 0x0005e40000000800 */
.L_x_26312:
[----:B------:R-:W-:Y:S05]  /*2530*/  BSYNC B0 ;  /* 0x0000000000007941 */ /* 0x000fea0003800000 */
.L_x_26311:
[----:B------:R-:W-:Y:S01]  /*2540*/  BAR.SYNC.DEFER_BLOCKING 0x0 ;  /* 0x0000000000007b1d */ /* 0x000fe20000010000 */
[----:B-1----:R-:W-:-:S05]  /*2550*/  IMAD.MOV.U32 R9, RZ, RZ, RZ ;  /* 0x000000ffff097224 */ /* 0x002fca00078e00ff */
[----:B------:R-:W-:Y:S01]  /*2560*/  BSSY B0, `(.L_x_26313) ;  /* 0x00000f2000007945 */ /* 0x000fe20003800000 */
[----:B------:R-:W0:Y:S01]  /*2570*/  @!P2 LDS R7, [R5] ;  /* 0x000000000507a984 */ /* 0x000e220000000800 */
[----:B------:R-:W-:-:S03]  /*2580*/  ISETP.GE.AND P2, PT, R0, R153, PT ;  /* 0x000000990000720c */ /* 0x000fc60003f46270 */
[----:B0-2---:R-:W0:Y:S02]  /*2590*/  SHFL.BFLY PT, R8, R7, 0x2, 0x1f ;  /* 0x0c401f0007087f89 */ /* 0x005e2400000e0000 */
        /* <DEDUP_REMOVED lines=9> */
[----:B------:R-:W-:Y:S01]  /*2630*/  LOP3.LUT R8, RZ, R156, RZ, 0x33, !PT ;  /* 0x0000009cff087212 */ /* 0x000fe200078e33ff */
[----:B------:R-:W-:Y:S01]  /*2640*/  IMAD.MOV.U32 R9, RZ, RZ, RZ ;  /* 0x000000ffff097224 */ /* 0x000fe200078e00ff */
[----:B-1----:R-:W-:-:S06]  /*2650*/  UIMAD UR4, UR5, UR4, -0x11 ;  /* 0xffffffef050474a4 */ /* 0x002fcc000f8e0204 */
[----:B------:R-:W-:-:S04]  /*2660*/  VIMNMX R5, R5, UR4, !PT ;  /* 0x0000000405057c48 */ /* 0x000fc8000ffe0100 */
        /* <DEDUP_REMOVED lines=16> */
.L_x_26317:
        /* <DEDUP_REMOVED lines=11> */
.L_x_26316:
[----:B------:R-:W-:Y:S05]  /*2820*/  BSYNC B1 ;  /* 0x0000000000017941 */ /* 0x000fea0003800000 */
.L_x_26315:
        /* <DEDUP_REMOVED lines=14> */
.L_x_26320:
        /* <DEDUP_REMOVED lines=100> */
.L_x_26319:
[----:B------:R-:W-:Y:S05]  /*2f50*/  BSYNC B1 ;  /* 0x0000000000017941 */ /* 0x000fea0003800000 */
.L_x_26318:
        /* <DEDUP_REMOVED lines=55> */
.L_x_26322:
[----:B------:R-:W-:Y:S05]  /*32d0*/  BSYNC B1 ;  /* 0x0000000000017941 */ /* 0x000fea0003800000 */
.L_x_26321:
        /* <DEDUP_REMOVED lines=26> */
.L_x_26314:
[----:B------:R-:W-:Y:S05]  /*3480*/  BSYNC B0 ;  /* 0x0000000000007941 */ /* 0x000fea0003800000 */
.L_x_26313:
        /* <DEDUP_REMOVED lines=59> */
.L_x_26327:
        /* <DEDUP_REMOVED lines=8> */
.L_x_26326:
[----:B------:R-:W-:Y:S05]  /*38c0*/  BSYNC B1 ;  /* 0x0000000000017941 */ /* 0x000fea0003800000 */
.L_x_26325:
        /* <DEDUP_REMOVED lines=14> */
.L_x_26330:
        /* <DEDUP_REMOVED lines=52> */
.L_x_26329:
[----:B------:R-:W-:Y:S05]  /*3cf0*/  BSYNC B1 ;  /* 0x0000000000017941 */ /* 0x000fea0003800000 */
.L_x_26328:
        /* <DEDUP_REMOVED lines=31> */
.L_x_26332:
[----:B------:R-:W-:Y:S05]  /*3ef0*/  BSYNC B1 ;  /* 0x0000000000017941 */ /* 0x000fea0003800000 */
.L_x_26331:
        /* <DEDUP_REMOVED lines=14> */
.L_x_26324:
[----:B------:R-:W-:Y:S05]  /*3fe0*/  BSYNC B0 ;  /* 0x0000000000007941 */ /* 0x000fea0003800000 */
.L_x_26323:
[----:B------:R-:W-:Y:S01]  /*3ff0*/  BAR.SYNC.DEFER_BLOCKING 0x0 ;  /* 0x0000000000007b1d */ /* 0x000fe20000010000 */
[----:B------:R-:W-:Y:S01]  /*4000*/  ISETP.NE.AND P0, PT, R0, RZ, PT ;  /* 0x000000ff0000720c */ /* 0x000fe20003f05270 */
[----:B------:R-:W-:-:S04]  /*4010*/  IMAD.MOV.U32 R113, RZ, RZ, RZ ;  /* 0x000000ffff717224 */ /* 0x000fc800078e00ff */
        /* <DEDUP_REMOVED lines=26> */
[----:B------:R-:W-:Y:S02]  /*41c0*/  MOV R9, UR7 ;  /* 0x0000000700097c02 */ /* 0x000fe40008000f00 */
[----:B------:R-:W-:-:S03]  /*41d0*/  IMAD.U32 R11, RZ, RZ, UR5 ;  /* 0x00000005ff0b7e24 */ /* 0x000fc6000f8e00ff */
[----:B------:R3:W-:Y:S04]  /*41e0*/  STG.E desc[UR10][R8.64], R3 ;  /* 0x0000000308007986 */ /* 0x0007e8000c10190a */
[----:B--2---:R3:W-:Y:S02]  /*41f0*/  STG.E desc[UR10][R10.64], R35 ;  /* 0x000000230a007986 */ /* 0x0047e4000c10190a */
.L_x_26334:
[----:B------:R-:W-:Y:S05]  /*4200*/  BSYNC B0 ;  /* 0x0000000000007941 */ /* 0x000fea0003800000 */
.L_x_26333:
[----:B------:R-:W-:Y:S01]  /*4210*/  ULDC.64 UR6, c[0x0][0x238] ;  /* 0x00008e0000067ab9 */ /* 0x000fe20000000a00 */
[----:B------:R-:W-:Y:S01]  /*4220*/  BSSY B0, `(.L_x_26335) ;  /* 0x000029f000007945 */ /* 0x000fe20003800000 */
[----:B------:R-:W-:Y:S01]  /*4230*/  HFMA2.MMA R112, -RZ, RZ, 0, 0 ;  /* 0x00000000ff707435 */ /* 0x000fe200000001ff */
        /* <DEDUP_REMOVED lines=8> */
[----:B-1----:R-:W-:Y:S02]  /*42c0*/  CS2R R14, SRZ ;  /* 0x00000000000e7805 */ /* 0x002fe4000001ff00 */
[----:B------:R-:W-:Y:S02]  /*42d0*/  CS2R R12, SRZ ;  /* 0x00000000000c7805 */ /* 0x000fe4000001ff00 */
[----:B---3--:R-:W-:-:S02]  /*42e0*/  CS2R R10, SRZ ;  /* 0x00000000000a7805 */ /* 0x008fc4000001ff00 */
[----:B------:R-:W-:Y:S01]  /*42f0*/  CS2R R8, SRZ ;  /* 0x0000000000087805 */ /* 0x000fe2000001ff00 */
[----:B------:R-:W-:Y:S01]  /*4300*/  IMAD.MOV.U32 R7, RZ, RZ, RZ ;  /* 0x000000ffff077224 */ /* 0x000fe200078e00ff */
[----:B------:R-:W-:Y:S01]  /*4310*/  MOV R5, RZ ;  /* 0x000000ff00057202 */ /* 0x000fe20000000f00 */
        /* <DEDUP_REMOVED lines=12> */
[----:B------:R-:W-:Y:S01]  /*43e0*/  IMAD.SHL.U32 R3, R3, 0x4, RZ ;  /* 0x0000000403037824 */ /* 0x000fe200078e00ff */
[----:B------:R-:W-:Y:S01]  /*43f0*/  SHF.R.S32.HI R29, RZ, 0x5, R26 ;  /* 0x00000005ff1d7819 */ /* 0x000fe2000001141a */
[----:B------:R-:W-:Y:S01]  /*4400*/  ULDC.64 UR12, c[0x0][0x248] ;  /* 0x00009200000c7ab9 */ /* 0x000fe20000000a00 */
[----:B------:R-:W-:Y:S01]  /*4410*/  IADD3 R25, R152, -R25, RZ ;  /* 0x8000001998197210 */ /* 0x000fe20007ffe0ff */
[----:B------:R-:W-:Y:S01]  /*4420*/  IMAD R144, R2, UR8, RZ ;  /* 0x0000000802907c24 */ /* 0x000fe2000f8e02ff */
[----:B------:R-:W-:-:S02]  /*4430*/  LOP3.LUT R27, R3, 0xffffffe0, RZ, 0xc0, !PT ;  /* 0xffffffe0031b7812 */ /* 0x000fc400078ec0ff */
[----:B------:R-:W-:Y:S02]  /*4440*/  LOP3.LUT R116, RZ, R155, RZ, 0x33, !PT ;  /* 0x0000009bff747212 */ /* 0x000fe400078e33ff */
[----:B------:R-:W-:Y:S02]  /*4450*/  MOV R113, RZ ;  /* 0x000000ff00717202 */ /* 0x000fe40000000f00 */
[----:B------:R-:W-:Y:S01]  /*4460*/  SHF.R.S32.HI R145, RZ, 0x1f, R144 ;  /* 0x0000001fff917819 */ /* 0x000fe20000011490 */
[----:B---3--:R-:W-:Y:S01]  /*4470*/  ULEA UR4, UR5, UR4, 0x18 ;  /* 0x0000000405047291 */ /* 0x008fe2000f8ec03f */
[----:B-1----:R-:W-:Y:S01]  /*4480*/  IMAD R3, R24, 0x10, R29 ;  /* 0x0000001018037824 */ /* 0x002fe200078e021d */
[----:B------:R-:W-:Y:S01]  /*4490*/  SHF.L.U32 R24, R25, 0x2, RZ ;  /* 0x0000000219187819 */ /* 0x000fe200000006ff */
[----:B------:R-:W-:Y:S01]  /*44a0*/  IMAD R25, R29, 0x8, R25 ;  /* 0x000000081d197824 */ /* 0x000fe200078e0219 */
[----:B0-----:R-:W-:Y:S02]  /*44b0*/  SHF.R.S32.HI R114, RZ, 0x1f, R114 ;  /* 0x0000001fff727819 */ /* 0x001fe40000011472 */
[----:B------:R-:W-:-:S02]  /*44c0*/  IADD3 R115, P0, R6, R3, RZ ;  /* 0x0000000306737210 */ /* 0x000fc40007f1e0ff */
[----:B------:R-:W-:Y:S01]  /*44d0*/  IADD3 R6, R24, R27, RZ ;  /* 0x0000001b18067210 */ /* 0x000fe20007ffe0ff */
[----:B------:R-:W-:Y:S01]  /*44e0*/  IMAD R24, R29, 0x20, R24 ;  /* 0x000000201d187824 */ /* 0x000fe200078e0218 */
[----:B------:R-:W-:Y:S02]  /*44f0*/  LEA.HI.X.SX32 R26, R3, R4, 0x1, P0 ;  /* 0x00000004031a7211 */ /* 0x000fe400000f0eff */
[C---:B------:R-:W-:Y:S01]  /*4500*/  LEA R4, P0, R115.reuse, UR12, 0x2 ;  /* 0x0000000c73047c11 */ /* 0x040fe2000f8010ff */
[----:B------:R-:W-:Y:S01]  /*4510*/  VIADD R142, R6, 0x100 ;  /* 0x00000100068e7836 */ /* 0x000fe20000000000 */
[----:B------:R-:W-:Y:S01]  /*4520*/  IADD3 R157, R24, 0x3, R157 ;  /* 0x00000003189d7810 */ /* 0x000fe20007ffe09d */
[C---:B------:R-:W-:Y:S01]  /*4530*/  VIADD R140, R6.reuse, 0x200 ;  /* 0x00000200068c7836 */ /* 0x040fe20000000000 */
[----:B------:R-:W-:Y:S01]  /*4540*/  LEA.HI.X R115, R115, UR13, R26, 0x2, P0 ;  /* 0x0000000d73737c11 */ /* 0x000fe200080f141a */
        /* <DEDUP_REMOVED lines=24> */
[----:B------:R-:W-:-:S07]  /*46d0*/  IADD3 R125, R6, 0xd80, RZ ;  /* 0x00000d80067d7810 */ /* 0x000fce0007ffe0ff */
.L_x_26337:
[----:B------:R-:W-:Y:S01]  /*46e0*/  MOV R25, R115 ;  /* 0x0000007300197202 */ /* 0x000fe20000000f00 */
[----:B------:R-:W-:-:S05]  /*46f0*/  IMAD.MOV.U32 R24, RZ, RZ, R4 ;  /* 0x000000ffff187224 */ /* 0x000fca00078e0004 */
[----:B------:R-:W3:Y:S01]  /*4700*/  LDG.E.CONSTANT R25, desc[UR10][R24.64] ;  /* 0x0000000a18197981 */ /* 0x000ee2000c1e9900 */
[----:B------:R-:W-:Y:S02]  /*4710*/  IADD3 R46, R116, R3, RZ ;  /* 0x00000003742e7210 */ /* 0x000fe40007ffe0ff */
[----:B---3--:R-:W-:Y:S01]  /*4720*/  SHF.R.S32.HI R26, RZ, 0x1f, R25 ;  /* 0x0000001fff1a7819 */ /* 0x008fe20000011419 */
[----:B------:R-:W-:-:S04]  /*4730*/  IMAD.WIDE.U32 R146, R25, UR14, R144 ;  /* 0x0000000e19927c25 */ /* 0x000fc8000f8e0090 */
[----:B------:R-:W-:Y:S01]  /*4740*/  IMAD R26, R26, UR14, RZ ;  /* 0x0000000e1a1a7c24 */ /* 0x000fe2000f8e02ff */
[----:B------:R-:W-:-:S03]  /*4750*/  IADD3 R27, P0, R6, R146, RZ ;  /* 0x00000092061b7210 */ /* 0x000fc60007f1e0ff */
[----:B------:R-:W-:Y:S01]  /*4760*/  IMAD R143, R25, R114, R26 ;  /* 0x00000072198f7224 */ /* 0x000fe200078e021a */
[----:B------:R-:W-:-:S03]  /*4770*/  LEA R26, P1, R27, UR6, 0x2 ;  /* 0x000000061b1a7c11 */ /* 0x000fc6000f8210ff */
[----:B------:R-:W-:-:S05]  /*4780*/  IMAD.IADD R143, R147, 0x1, R143 ;  /* 0x00000001938f7824 */ /* 0x000fca00078e028f */
[----:B------:R-:W-:-:S04]  /*4790*/  LEA.HI.X.SX32 R28, R6, R143, 0x1, P0 ;  /* 0x0000008f061c7211 */ /* 0x000fc800000f0eff */
[----:B------:R-:W-:-:S05]  /*47a0*/  LEA.HI.X R27, R27, UR7, R28, 0x2, P1 ;  /* 0x000000071b1b7c11 */ /* 0x000fca00088f141c */
[----:B------:R-:W3:Y:S01]  /*47b0*/  LDG.E.128.CONSTANT R76, desc[UR10][R26.64] ;  /* 0x0000000a1a4c7981 */ /* 0x000ee2000c1e9d00 */
[----:B------:R-:W-:-:S03]  /*47c0*/  IADD3 R24, P0, R142, R146, RZ ;  /* 0x000000928e187210 */ /* 0x000fc60007f1e0ff */
[----:B------:R0:W4:Y:S01]  /*47d0*/  LDG.E.128.CONSTANT R80, desc[UR10][R26.64+0x200] ;  /* 0x0002000a1a507981 */ /* 0x000122000c1e9d00 */
        /* <DEDUP_REMOVED lines=9> */
[----:B------:R-:W4:Y:S01]  /*4870*/  LDG.E.128.CONSTANT R88, desc[UR10][R88.64] ;  /* 0x0000000a58587981 */ /* 0x000f22000c1e9d00 */
[----:B------:R-:W-:Y:S02]  /*4880*/  LEA R24, P1, R25, UR6, 0x2 ;  /* 0x0000000619187c11 */ /* 0x000fe4000f8210ff */
[----:B0-----:R-:W-:-:S04]  /*4890*/  LEA.HI.X.SX32 R26, R140, R143, 0x1, P0 ;  /* 0x0000008f8c1a7211 */ /* 0x001fc800000f0eff */
        /* <DEDUP_REMOVED lines=19> */
[----:B--2---:R-:W-:-:S04]  /*49d0*/  LEA.HI.X.SX32 R34, R136, R143, 0x1, P0 ;  /* 0x0000008f88227211 */ /* 0x004fc800000f0eff */
[----:B------:R-:W-:-:S06]  /*49e0*/  LEA.HI.X R33, R33, UR7, R34, 0x2, P1 ;  /* 0x0000000721217c11 */ /* 0x000fcc00088f1422 */
[----:B------:R-:W2:Y:S01]  /*49f0*/  LDG.E.128.CONSTANT R32, desc[UR10][R32.64] ;  /* 0x0000000a20207981 */ /* 0x000ea2000c1e9d00 */
[----:B------:R-:W-:-:S04]  /*4a00*/  IADD3 R37, P0, R135, R146, RZ ;  /* 0x0000009287257210 */ /* 0x000fc80007f1e0ff */
[----:B------:R-:W-:Y:S02]  /*4a10*/  LEA R36, P1, R37, UR6, 0x2 ;  /* 0x0000000625247c11 */ /* 0x000fe4000f8210ff */
[----:B------:R-:W-:-:S04]  /*4a20*/  LEA.HI.X.SX32 R38, R135, R143, 0x1, P0 ;  /* 0x0000008f87267211 */ /* 0x000fc800000f0eff */
[----:B------:R-:W-:Y:S02]  /*4a30*/  LEA.HI.X R37, R37, UR7, R38, 0x2, P1 ;  /* 0x0000000725257c11 */ /* 0x000fe400088f1426 */
[----:B------:R-:W-:-:S04]  /*4a40*/  IADD3 R41, P0, R134, R146, RZ ;  /* 0x0000009286297210 */ /* 0x000fc80007f1e0ff */
[----:B------:R-:W2:Y:S01]  /*4a50*/  LDG.E.128.CONSTANT R36, desc[UR10][R36.64] ;  /* 0x0000000a24247981 */ /* 0x000ea2000c1e9d00 */
[----:B------:R-:W-:Y:S02]  /*4a60*/  LEA R40, P1, R41, UR6, 0x2 ;  /* 0x0000000629287c11 */ /* 0x000fe4000f8210ff */
[----:B------:R-:W-:-:S04]  /*4a70*/  LEA.HI.X.SX32 R42, R134, R143, 0x1, P0 ;  /* 0x0000008f862a7211 */ /* 0x000fc800000f0eff */
[----:B------:R-:W-:Y:S02]  /*4a80*/  LEA.HI.X R41, R41, UR7, R42, 0x2, P1 ;  /* 0x0000000729297c11 */ /* 0x000fe400088f142a */
[----:B------:R-:W-:-:S04]  /*4a90*/  IADD3 R45, P0, R133, R146, RZ ;  /* 0x00000092852d7210 */ /* 0x000fc80007f1e0ff */
[----:B------:R-:W2:Y:S01]  /*4aa0*/  LDG.E.128.CONSTANT R40, desc[UR10][R40.64] ;  /* 0x0000000a28287981 */ /* 0x000ea2000c1e9d00 */
[----:B------:R-:W-:Y:S02]  /*4ab0*/  LEA R44, P1, R45, UR6, 0x2 ;  /* 0x000000062d2c7c11 */ /* 0x000fe4000f8210ff */
[----:B------:R-:W-:Y:S02]  /*4ac0*/  LEA.HI.X.SX32 R48, R133, R143, 0x1, P0 ;  /* 0x0000008f85307211 */ /* 0x000fe400000f0eff */
[----:B------:R-:W-:Y:S02]  /*4ad0*/  ISETP.NE.AND P0, PT, R46, -0x2, PT ;  /* 0xfffffffe2e00780c */ /* 0x000fe40003f05270 */
[----:B------:R-:W-:Y:S02]  /*4ae0*/  LEA.HI.X R45, R45, UR7, R48, 0x2, P1 ;  /* 0x000000072d2d7c11 */ /* 0x000fe400088f1430 */
[----:B------:R-:W-:-:S04]  /*4af0*/  IADD3 R49, P1, R132, R146, RZ ;  /* 0x0000009284317210 */ /* 0x000fc80007f3e0ff */
[----:B------:R-:W2:Y:S01]  /*4b00*/  LDG.E.128.CONSTANT R44, desc[UR10][R44.64] ;  /* 0x0000000a2c2c7981 */ /* 0x000ea2000c1e9d00 */
[----:B------:R-:W-:Y:S02]  /*4b10*/  LEA R48, P2, R49, UR6, 0x2 ;  /* 0x0000000631307c11 */ /* 0x000fe4000f8410ff */
[----:B------:R-:W-:Y:S02]  /*4b20*/  LEA.HI.X.SX32 R50, R132, R143, 0x1, P1 ;  /* 0x0000008f84327211 */ /* 0x000fe400008f0eff */
[C---:B------:R-:W-:Y:S01]  /*4b30*/  @!P0 IADD3 R55, R157.reuse, -0x2, RZ ;  /* 0xfffffffe9d378810 */ /* 0x040fe20007ffe0ff */
[----:B------:R-:W-:Y:S01]  /*4b40*/  @!P0 VIADD R57, R157, 0xffffffff ;  /* 0xffffffff9d398836 */ /* 0x000fe20000000000 */
[----:B------:R-:W-:Y:S01]  /*4b50*/  LEA.HI.X R49, R49, UR7, R50, 0x2, P2 ;  /* 0x0000000731317c11 */ /* 0x000fe200090f1432 */
[----:B------:R-:W-:-:S05]  /*4b60*/  @!P0 VIADD R53, R157, 0xfffffffd ;  /* 0xfffffffd9d358836 */ /* 0x000fca0000000000 */
[----:B------:R-:W2:Y:S01]  /*4b70*/  LDG.E.128.CONSTANT R48, desc[UR10][R48.64] ;  /* 0x0000000a30307981 */ /* 0x000ea2000c1e9d00 */
[-C--:B------:R-:W-:Y:S02]  /*4b80*/  @!P0 ISETP.GE.AND P3, PT, R55, R156.reuse, PT ;  /* 0x0000009c3700820c */ /* 0x080fe40003f66270 */
[-C--:B------:R-:W-:Y:S02]  /*4b90*/  @!P0 ISETP.GE.AND P5, PT, R57, R156.reuse, PT ;  /* 0x0000009c3900820c */ /* 0x080fe40003fa6270 */
[CC--:B------:R-:W-:Y:S02]  /*4ba0*/  @!P0 ISETP.GE.AND P4, PT, R53.reuse, R156.reuse, PT ;  /* 0x0000009c3500820c */ /* 0x0c0fe40003f86270 */
[-C--:B------:R-:W-:Y:S02]  /*4bb0*/  @!P0 ISETP.GE.AND P1, PT, R53, R156.reuse, PT ;  /* 0x0000009c3500820c */ /* 0x080fe40003f26270 */
[----:B------:R-:W-:Y:S02]  /*4bc0*/  @!P0 ISETP.GE.AND P6, PT, R57, R156, PT ;  /* 0x0000009c3900820c */ /* 0x000fe40003fc6270 */
[----:B------:R-:W-:-:S02]  /*4bd0*/  @!P0 IADD3 R63, R157, -0x3, RZ ;  /* 0xfffffffd9d3f8810 */ /* 0x000fc40007ffe0ff */
[----:B------:R-:W-:Y:S01]  /*4be0*/  @!P0 ISETP.GE.AND P2, PT, R55, R156, PT ;  /* 0x0000009c3700820c */ /* 0x000fe20003f46270 */
[C---:B------:R-:W-:Y:S02]  /*4bf0*/  @!P0 VIADD R65, R157.reuse, 0xfffffffe ;  /* 0xfffffffe9d418836 */ /* 0x040fe40000000000 */
[C---:B------:R-:W-:Y:S01]  /*4c00*/  @!P0 VIADD R67, R157.reuse, 0xfffffffd ;  /* 0xfffffffd9d438836 */ /* 0x040fe20000000000 */
[C---:B------:R-:W-:Y:S02]  /*4c10*/  @!P0 IADD3 R69, R157.reuse, -0x2, RZ ;  /* 0xfffffffe9d458810 */ /* 0x040fe40007ffe0ff */
[C---:B------:R-:W-:Y:S01]  /*4c20*/  @!P0 IADD3 R71, R157.reuse, -0x3, RZ ;  /* 0xfffffffd9d478810 */ /* 0x040fe20007ffe0ff */
[C---:B------:R-:W-:Y:S01]  /*4c30*/  @!P0 VIADD R75, R157.reuse, 0xfffffffd ;  /* 0xfffffffd9d4b8836 */ /* 0x040fe20000000000 */
[C---:B------:R-:W-:Y:S02]  /*4c40*/  @!P0 IADD3 R93, R157.reuse, -0x2, RZ ;  /* 0xfffffffe9d5d8810 */ /* 0x040fe40007ffe0ff */
[C---:B------:R-:W-:Y:S01]  /*4c50*/  @!P0 IADD3 R95, R157.reuse, -0x3, RZ ;  /* 0xfffffffd9d5f8810 */ /* 0x040fe20007ffe0ff */
[----:B------:R-:W-:Y:S01]  /*4c60*/  @!P0 VIADD R147, R157, 0xfffffffd ;  /* 0xfffffffd9d938836 */ /* 0x000fe20000000000 */
[----:B---3--:R-:W-:-:S02]  /*4c70*/  @!P0 FSEL R77, R77, RZ, !P3 ;  /* 0x000000ff4d4d8208 */ /* 0x008fc40005800000 */
[----:B------:R-:W-:Y:S02]  /*4c80*/  @!P0 ISETP.GE.AND P3, PT, R157, R156, PT ;  /* 0x0000009c9d00820c */ /* 0x000fe40003f66270 */
[----:B------:R-:W-:Y:S02]  /*4c90*/  @!P0 FSEL R78, R78, RZ, !P5 ;  /* 0x000000ff4e4e8208 */ /* 0x000fe40006800000 */
[----:B------:R-:W-:Y:S02]  /*4ca0*/  IADD3 R52, P5, R131, R146, RZ ;  /* 0x0000009283347210 */ /* 0x000fe40007fbe0ff */
[----:B------:R-:W-:Y:S02]  /*4cb0*/  @!P0 FSEL R76, R76, RZ, !P4 ;  /* 0x000000ff4c4c8208 */ /* 0x000fe40006000000 */
[----:B------:R-:W-:Y:S02]  /*4cc0*/  @!P0 ISETP.GE.AND P4, PT, R53, R156, PT ;  /* 0x0000009c3500820c */ /* 0x000fe40003f86270 */
[----:B------:R-:W-:-:S02]  /*4cd0*/  @!P0 FSEL R79, R79, RZ, !P3 ;  /* 0x000000ff4f4f8208 */ /* 0x000fc40005800000 */
[C---:B------:R-:W-:Y:S02]  /*4ce0*/  LEA R56, P3, R52.reuse, UR6, 0x2 ;  /* 0x0000000634387c11 */ /* 0x040fe4000f8610ff */
[----:B------:R-:W-:Y:S02]  /*4cf0*/  LEA.HI.X.SX32 R53, R131, R143, 0x1, P5 ;  /* 0x0000008f83357211 */ /* 0x000fe400028f0eff */
[----:B------:R-:W-:Y:S02]  /*4d00*/  @!P0 ISETP.GE.AND P5, PT, R57, R156, PT ;  /* 0x0000009c3900820c */ /* 0x000fe40003fa6270 */
[----:B------:R-:W-:Y:S02]  /*4d10*/  LEA.HI.X R57, R52, UR7, R53, 0x2, P3 ;  /* 0x0000000734397c11 */ /* 0x000fe400098f1435 */
[----:B------:R-:W-:Y:S02]  /*4d20*/  IADD3 R61, P3, R130, R146, RZ ;  /* 0x00000092823d7210 */ /* 0x000fe40007f7e0ff */
[----:B----4-:R-:W-:-:S02]  /*4d30*/  @!P0 FSEL R82, R82, RZ, !P6 ;  /* 0x000000ff52528208 */ /* 0x010fc40007000000 */
[----:B------:R-:W3:Y:S01]  /*4d40*/  LDG.E.128.CONSTANT R56, desc[UR10][R56.64] ;  /* 0x0000000a38387981 */ /* 0x000ee2000c1e9d00 */
[----:B------:R-:W-:Y:S02]  /*4d50*/  LEA R60, P6, R61, UR6, 0x2 ;  /* 0x000000063d3c7c11 */ /* 0x000fe4000f8c10ff */
[----:B------:R-:W-:Y:S02]  /*4d60*/  LEA.HI.X.SX32 R62, R130, R143, 0x1, P3 ;  /* 0x0000008f823e7211 */ /* 0x000fe400018f0eff */
[----:B------:R-:W-:Y:S02]  /*4d70*/  @!P0 ISETP.GE.AND P3, PT, R63, R156, PT ;  /* 0x0000009c3f00820c */ /* 0x000fe40003f66270 */
[----:B------:R-:W-:Y:S02]  /*4d80*/  @!P0 FSEL R80, R80, RZ, !P1 ;  /* 0x000000ff50508208 */ /* 0x000fe40004800000 */
[----:B------:R-:W-:Y:S02]  /*4d90*/  @!P0 IADD3 R63, R157, -0x1, RZ ;  /* 0xffffffff9d3f8810 */ /* 0x000fe40007ffe0ff */
[----:B------:R-:W-:-:S02]  /*4da0*/  LEA.HI.X R61, R61, UR7, R62, 0x2, P6 ;  /* 0x000000073d3d7c11 */ /* 0x000fc4000b0f143e */
[-C--:B------:R-:W-:Y:S02]  /*4db0*/  @!P0 ISETP.GE.AND P1, PT, R55, R156.reuse, PT ;  /* 0x0000009c3700820c */ /* 0x080fe40003f26270 */
[----:B------:R-:W0:Y:S01]  /*4dc0*/  LDS.128 R52, [R2] ;  /* 0x0000000002347984 */ /* 0x000e220000000c00 */
[----:B------:R-:W-:Y:S02]  /*4dd0*/  @!P0 FSEL R81, R81, RZ, !P2 ;  /* 0x000000ff51518208 */ /* 0x000fe40005000000 */
[-C--:B------:R-:W-:Y:S02]  /*4de0*/  @!P0 ISETP.GE.AND P2, PT, R157, R156.reuse, PT ;  /* 0x0000009c9d00820c */ /* 0x080fe40003f46270 */
[----:B------:R-:W-:Y:S02]  /*4df0*/  @!P0 ISETP.GE.AND P6, PT, R63, R156, PT ;  /* 0x0000009c3f00820c */ /* 0x000fe40003fc6270 */
[----:B------:R-:W4:Y:S01]  /*4e00*/  LDG.E.128.CONSTANT R60, desc[UR10][R60.64] ;  /* 0x0000000a3c3c7981 */ /* 0x000f22000c1e9d00 */
[----:B------:R-:W-:-:S02]  /*4e10*/  @!P0 FSEL R83, R83, RZ, !P2 ;  /* 0x000000ff53538208 */ /* 0x000fc40005000000 */
[----:B------:R-:W-:Y:S02]  /*4e20*/  @!P0 ISETP.GE.AND P2, PT, R65, R156, PT ;  /* 0x0000009c4100820c */ /* 0x000fe40003f46270 */
[----:B------:R-:W-:Y:S02]  /*4e30*/  @!P0 FSEL R84, R84, RZ, !P4 ;  /* 0x000000ff54548208 */ /* 0x000fe40006000000 */
[----:B------:R-:W-:Y:S02]  /*4e40*/  IADD3 R65, P4, R129, R146, RZ ;  /* 0x0000009281417210 */ /* 0x000fe40007f9e0ff */
[----:B------:R-:W-:Y:S02]  /*4e50*/  @!P0 FSEL R85, R85, RZ, !P1 ;  /* 0x000000ff55558208 */ /* 0x000fe40004800000 */
[----:B------:R-:W-:Y:S02]  /*4e60*/  @!P0 ISETP.GE.AND P1, PT, R157, R156, PT ;  /* 0x0000009c9d00820c */ /* 0x000fe40003f26270 */
[----:B------:R-:W-:-:S02]  /*4e70*/  @!P0 FSEL R86, R86, RZ, !P5 ;  /* 0x000000ff56568208 */ /* 0x000fc40006800000 */
[----:B------:R-:W-:Y:S02]  /*4e80*/  LEA R64, P5, R65, UR6, 0x2 ;  /* 0x0000000641407c11 */ /* 0x000fe4000f8a10ff */
[----:B------:R-:W-:Y:S02]  /*4e90*/  LEA.HI.X.SX32 R66, R129, R143, 0x1, P4 ;  /* 0x0000008f81427211 */ /* 0x000fe400020f0eff */
[----:B------:R-:W-:Y:S02]  /*4ea0*/  @!P0 FSEL R87, R87, RZ, !P1 ;  /* 0x000000ff57578208 */ /* 0x000fe40004800000 */
[----:B------:R-:W-:Y:S01]  /*4eb0*/  @!P0 ISETP.GE.AND P1, PT, R67, R156, PT ;  /* 0x0000009c4300820c */ /* 0x000fe20003f26270 */
[----:B------:R-:W-:Y:S01]  /*4ec0*/  @!P0 VIADD R67, R157, 0xffffffff ;  /* 0xffffffff9d438836 */ /* 0x000fe20000000000 */
[----:B------:R-:W-:Y:S02]  /*4ed0*/  LEA.HI.X R65, R65, UR7, R66, 0x2, P5 ;  /* 0x0000000741417c11 */ /* 0x000fe4000a8f1442 */
[----:B------:R-:W-:-:S02]  /*4ee0*/  @!P0 FSEL R88, R88, RZ, !P3 ;  /* 0x000000ff58588208 */ /* 0x000fc40005800000 */
[-C--:B------:R-:W-:Y:S02]  /*4ef0*/  @!P0 ISETP.GE.AND P5, PT, R67, R156.reuse, PT ;  /* 0x0000009c4300820c */ /* 0x080fe40003fa6270 */
[----:B------:R-:W4:Y:S01]  /*4f00*/  LDG.E.128.CONSTANT R64, desc[UR10][R64.64] ;  /* 0x0000000a40407981 */ /* 0x000f22000c1e9d00 */
[-C--:B------:R-:W-:Y:S02]  /*4f10*/  @!P0 ISETP.GE.AND P4, PT, R69, R156.reuse, PT ;  /* 0x0000009c4500820c */ /* 0x080fe40003f86270 */
[----:B------:R-:W-:Y:S02]  /*4f20*/  @!P0 ISETP.GE.AND P3, PT, R157, R156, PT ;  /* 0x0000009c9d00820c */ /* 0x000fe40003f66270 */
[----:B------:R-:W-:Y:S02]  /*4f30*/  @!P0 FSEL R89, R89, RZ, !P2 ;  /* 0x000000ff59598208 */ /* 0x000fe40005000000 */
[----:B------:R-:W-:Y:S02]  /*4f40*/  IADD3 R69, P2, R128, R146, RZ ;  /* 0x0000009280457210 */ /* 0x000fe40007f5e0ff */
[----:B------:R-:W-:-:S02]  /*4f50*/  @!P0 FSEL R90, R90, RZ, !P6 ;  /* 0x000000ff5a5a8208 */ /* 0x000fc40007000000 */
[-C--:B------:R-:W-:Y:S01]  /*4f60*/  @!P0 ISETP.GE.AND P6, PT, R71, R156.reuse, PT ;  /* 0x0000009c4700820c */ /* 0x080fe20003fc6270 */
[----:B------:R-:W-:Y:S01]  /*4f70*/  @!P0 VIADD R71, R157, 0xfffffffe ;  /* 0xfffffffe9d478836 */ /* 0x000fe20000000000 */
[----:B------:R-:W-:Y:S02]  /*4f80*/  @!P0 FSEL R91, R91, RZ, !P3 ;  /* 0x000000ff5b5b8208 */ /* 0x000fe40005800000 */
[----:B------:R-:W-:Y:S02]  /*4f90*/  LEA R68, P3, R69, UR6, 0x2 ;  /* 0x0000000645447c11 */ /* 0x000fe4000f8610ff */
[----:B------:R-:W-:Y:S02]  /*4fa0*/  LEA.HI.X.SX32 R70, R128, R143, 0x1, P2 ;  /* 0x0000008f80467211 */ /* 0x000fe400010f0eff */
[----:B------:R-:W-:Y:S02]  /*4fb0*/  @!P0 ISETP.GE.AND P2, PT, R71, R156, PT ;  /* 0x0000009c4700820c */ /* 0x000fe40003f46270 */
[----:B------:R-:W-:-:S02]  /*4fc0*/  @!P0 IADD3 R71, R157, -0x1, RZ ;  /* 0xffffffff9d478810 */ /* 0x000fc40007ffe0ff */
[----:B------:R-:W-:Y:S02]  /*4fd0*/  LEA.HI.X R69, R69, UR7, R70, 0x2, P3 ;  /* 0x0000000745457c11 */ /* 0x000fe400098f1446 */
[----:B------:R-:W-:Y:S01]  /*4fe0*/  @!P0 ISETP.GE.AND P3, PT, R71, R156, PT ;  /* 0x0000009c4700820c */ /* 0x000fe20003f66270 */
[----:B0-----:R-:W-:Y:S01]  /*4ff0*/  FMUL.FTZ R77, R53, R77 ;  /* 0x0000004d354d7220 */ /* 0x001fe20000410000 */
[----:B------:R-:W-:Y:S02]  /*5000*/  @!P0 FSEL R25, R25, RZ, !P4 ;  /* 0x000000ff19198208 */ /* 0x000fe40006000000 */
[----:B------:R-:W4:Y:S01]  /*5010*/  LDG.E.128.CONSTANT R68, desc[UR10][R68.64] ;  /* 0x0000000a44447981 */ /* 0x000f22000c1e9d00 */
[----:B------:R-:W-:Y:S01]  /*5020*/  IADD3 R73, P4, R127, R146, RZ ;  /* 0x000000927f497210 */ /* 0x000fe20007f9e0ff */
[----:B------:R-:W-:Y:S01]  /*5030*/  FFMA.FTZ R77, R52, R76, R77 ;  /* 0x0000004c344d7223 */ /* 0x000fe2000001004d */
[----:B------:R-:W-:Y:S02]  /*5040*/  @!P0 FSEL R26, R26, RZ, !P5 ;  /* 0x000000ff1a1a8208 */ /* 0x000fe40006800000 */
[----:B------:R-:W-:-:S02]  /*5050*/  LEA R72, P5, R73, UR6, 0x2 ;  /* 0x0000000649487c11 */ /* 0x000fc4000f8a10ff */
[----:B------:R-:W-:Y:S02]  /*5060*/  LEA.HI.X.SX32 R74, R127, R143, 0x1, P4 ;  /* 0x0000008f7f4a7211 */ /* 0x000fe400020f0eff */
[----:B------:R-:W-:Y:S02]  /*5070*/  @!P0 FSEL R24, R24, RZ, !P1 ;  /* 0x000000ff18188208 */ /* 0x000fe40004800000 */
[----:B------:R-:W-:Y:S01]  /*5080*/  @!P0 ISETP.GE.AND P1, PT, R157, R156, PT ;  /* 0x0000009c9d00820c */ /* 0x000fe20003f26270 */
[----:B------:R-:W-:Y:S01]  /*5090*/  FFMA.FTZ R78, R54, R78, R77 ;  /* 0x0000004e364e7223 */ /* 0x000fe2000001004d */
[----:B------:R-:W-:Y:S02]  /*50a0*/  LEA.HI.X R73, R73, UR7, R74, 0x2, P5 ;  /* 0x0000000749497c11 */ /* 0x000fe4000a8f144a */
[----:B------:R-:W-:Y:S02]  /*50b0*/  IADD3 R77, P5, R126, R146, RZ ;  /* 0x000000927e4d7210 */ /* 0x000fe40007fbe0ff */
[----:B------:R-:W-:-:S02]  /*50c0*/  @!P0 FSEL R27, R27, RZ, !P1 ;  /* 0x000000ff1b1b8208 */ /* 0x000fc40004800000 */
[-C--:B------:R-:W-:Y:S01]  /*50d0*/  @!P0 ISETP.GE.AND P1, PT, R93, R156.reuse, PT ;  /* 0x0000009c5d00820c */ /* 0x080fe20003f26270 */
[----:B------:R-:W-:Y:S01]  /*50e0*/  @!P0 VIADD R93, R157, 0xffffffff ;  /* 0xffffffff9d5d8836 */ /* 0x000fe20000000000 */
[----:B------:R-:W-:Y:S01]  /*50f0*/  @!P0 FSEL R100, R100, RZ, !P6 ;  /* 0x000000ff64648208 */ /* 0x000fe20007000000 */
[----:B------:R-:W-:Y:S01]  /*5100*/  FMUL.FTZ R81, R53, R81 ;  /* 0x0000005135517220 */ /* 0x000fe20000410000 */
[----:B------:R-:W-:Y:S02]  /*5110*/  @!P0 ISETP.GE.AND P4, PT, R75, R156, PT ;  /* 0x0000009c4b00820c */ /* 0x000fe40003f86270 */
[----:B------:R-:W-:Y:S01]  /*5120*/  LEA R76, P6, R77, UR6, 0x2 ;  /* 0x000000064d4c7c11 */ /* 0x000fe2000f8c10ff */
[----:B------:R-:W4:Y:S01]  /*5130*/  LDG.E.128.CONSTANT R72, desc[UR10][R72.64] ;  /* 0x0000000a48487981 */ /* 0x000f22000c1e9d00 */
[----:B------:R-:W-:Y:S02]  /*5140*/  LEA.HI.X.SX32 R92, R126, R143, 0x1, P5 ;  /* 0x0000008f7e5c7211 */ /* 0x000fe400028f0eff */
[----:B------:R-:W-:-:S02]  /*5150*/  @!P0 FSEL R101, R101, RZ, !P2 ;  /* 0x000000ff65658208 */ /* 0x000fc40005000000 */
[----:B------:R-:W-:Y:S01]  /*5160*/  @!P0 ISETP.GE.AND P2, PT, R93, R156, PT ;  /* 0x0000009c5d00820c */ /* 0x000fe20003f46270 */
[----:B------:R-:W-:Y:S01]  /*5170*/  FFMA.FTZ R93, R52, R80, R81 ;  /* 0x00000050345d7223 */ /* 0x000fe20000010051 */
[----:B------:R-:W-:Y:S02]  /*5180*/  LEA.HI.X R77, R77, UR7, R92, 0x2, P6 ;  /* 0x000000074d4d7c11 */ /* 0x000fe4000b0f145c */
[----:B------:R-:W-:Y:S02]  /*5190*/  @!P0 FSEL R102, R102, RZ, !P3 ;  /* 0x000000ff66668208 */ /* 0x000fe40005800000 */
[----:B------:R-:W-:Y:S02]  /*51a0*/  @!P0 ISETP.GE.AND P6, PT, R157, R156, PT ;  /* 0x0000009c9d00820c */ /* 0x000fe40003fc6270 */
[----:B------:R-:W-:Y:S01]  /*51b0*/  IADD3 R81, P3, R117, R146, RZ ;  /* 0x0000009275517210 */ /* 0x000fe20007f7e0ff */
[----:B------:R-:W-:Y:S01]  /*51c0*/  FFMA.FTZ R92, R55, R79, R78 ;  /* 0x0000004f375c7223 */ /* 0x000fe2000001004e */
[----:B------:R-:W-:Y:S01]  /*51d0*/  @!P0 FSEL R103, R103, RZ, !P6 ;  /* 0x000000ff67678208 */ /* 0x000fe20007000000 */
[----:B------:R-:W-:Y:S01]  /*51e0*/  FFMA.FTZ R82, R54, R82, R93 ;  /* 0x0000005236527223 */ /* 0x000fe2000001005d */
[----:B------:R-:W-:-:S02]  /*51f0*/  LEA R80, P6, R81, UR6, 0x2 ;  /* 0x0000000651507c11 */ /* 0x000fc4000f8c10ff */
[----:B------:R-:W-:Y:S01]  /*5200*/  LEA.HI.X.SX32 R94, R117, R143, 0x1, P3 ;  /* 0x0000008f755e7211 */ /* 0x000fe200018f0eff */
[----:B------:R-:W-:Y:S01]  /*5210*/  FMUL.FTZ R85, R53, R85 ;  /* 0x0000005535557220 */ /* 0x000fe20000410000 */
[----:B------:R-:W-:Y:S01]  /*5220*/  @!P0 ISETP.GE.AND P5, PT, R95, R156, PT ;  /* 0x0000009c5f00820c */ /* 0x000fe20003fa6270 */
[----:B------:R-:W-:Y:S01]  /*5230*/  @!P0 VIADD R95, R157, 0xfffffffe ;  /* 0xfffffffe9d5f8836 */ /* 0x000fe20000000000 */
[----:B------:R-:W-:Y:S01]  /*5240*/  LEA.HI.X R81, R81, UR7, R94, 0x2, P6 ;  /* 0x0000000751517c11 */ /* 0x000fe2000b0f145e */
[----:B------:R-:W-:Y:S01]  /*5250*/  FADD.FTZ R5, R92, R5 ;  /* 0x000000055c057221 */ /* 0x000fe20000010000 */
[----:B------:R-:W-:Y:S01]  /*5260*/  @!P0 FSEL R96, R96, RZ, !P4 ;  /* 0x000000ff60608208 */ /* 0x000fe20006000000 */
[----:B------:R-:W-:Y:S01]  /*5270*/  FFMA.FTZ R92, R55, R83, R82 ;  /* 0x00000053375c7223 */ /* 0x000fe20000010052 */
[----:B------:R-:W-:Y:S01]  /*5280*/  IADD3 R94, P4, R118, R146, RZ ;  /* 0x00000092765e7210 */ /* 0x000fe20007f9e0ff */
[----:B------:R-:W-:Y:S01]  /*5290*/  FFMA.FTZ R93, R52, R84, R85 ;  /* 0x00000054345d7223 */ /* 0x000fe20000010055 */
[----:B------:R-:W4:Y:S01]  /*52a0*/  LDG.E.128.CONSTANT R76, desc[UR10][R76.64] ;  /* 0x0000000a4c4c7981 */ /* 0x000f22000c1e9d00 */
[----:B------:R-:W-:Y:S01]  /*52b0*/  @!P0 ISETP.GE.AND P3, PT, R95, R156, PT ;  /* 0x0000009c5f00820c */ /* 0x000fe20003f66270 */
[----:B------:R-:W-:Y:S01]  /*52c0*/  FADD.FTZ R7, R92, R7 ;  /* 0x000000075c077221 */ /* 0x000fe20000010000 */
[----:B------:R-:W-:Y:S01]  /*52d0*/  @!P0 IADD3 R95, R157, -0x1, RZ ;  /* 0xffffffff9d5f8810 */ /* 0x000fe20007ffe0ff */
[----:B------:R-:W-:Y:S01]  /*52e0*/  FMUL.FTZ R89, R53, R89 ;  /* 0x0000005935597220 */ /* 0x000fe20000410000 */
[----:B------:R-:W-:Y:S01]  /*52f0*/  LEA R84, P6, R94, UR6, 0x2 ;  /* 0x000000065e547c11 */ /* 0x000fe2000f8c10ff */
[----:B------:R-:W-:Y:S01]  /*5300*/  FFMA.FTZ R86, R54, R86, R93 ;  /* 0x0000005636567223 */ /* 0x000fe2000001005d */
[----:B------:R-:W-:-:S02]  /*5310*/  LEA.HI.X.SX32 R85, R118, R143, 0x1, P4 ;  /* 0x0000008f76557211 */ /* 0x000fc400020f0eff */
[----:B------:R-:W-:Y:S01]  /*5320*/  @!P0 FSEL R97, R97, RZ, !P1 ;  /* 0x000000ff61618208 */ /* 0x000fe20004800000 */
[----:B------:R-:W-:Y:S01]  /*5330*/  FMUL.FTZ R25, R53, R25 ;  /* 0x0000001935197220 */ /* 0x000fe20000410000 */
[----:B------:R-:W-:Y:S01]  /*5340*/  IADD3 R92, P1, R119, R146, RZ ;  /* 0x00000092775c7210 */ /* 0x000fe20007f3e0ff */
[----:B------:R-:W-:Y:S01]  /*5350*/  FMUL.FTZ R101, R53, R101 ;  /* 0x0000006535657220 */ /* 0x000fe20000410000 */
[----:B------:R-:W-:Y:S01]  /*5360*/  @!P0 ISETP.GE.AND P4, PT, R95, R156, PT ;  /* 0x0000009c5f00820c */ /* 0x000fe20003f86270 */
[----:B------:R-:W-:Y:S01]  /*5370*/  FFMA.FTZ R95, R52, R88, R89 ;  /* 0x00000058345f7223 */ /* 0x000fe20000010059 */
[----:B------:R-:W-:Y:S01]  /*5380*/  LEA.HI.X R85, R94, UR7, R85, 0x2, P6 ;  /* 0x000000075e557c11 */ /* 0x000fe2000b0f1455 */
[----:B------:R-:W-:Y:S01]  /*5390*/  FFMA.FTZ R93, R55, R87, R86 ;  /* 0x00000057375d7223 */ /* 0x000fe20000010056 */
[----:B------:R-:W-:Y:S01]  /*53a0*/  LEA R88, P6, R92, UR6, 0x2 ;  /* 0x000000065c587c11 */ /* 0x000fe2000f8c10ff */
[----:B------:R-:W4:Y:S01]  /*53b0*/  LDG.E.128.CONSTANT R80, desc[UR10][R80.64] ;  /* 0x0000000a50507981 */ /* 0x000f22000c1e9d00 */
[----:B------:R-:W-:Y:S01]  /*53c0*/  LEA.HI.X.SX32 R89, R119, R143, 0x1, P1 ;  /* 0x0000008f77597211 */ /* 0x000fe200008f0eff */
[----:B------:R-:W-:Y:S01]  /*53d0*/  FADD.FTZ R8, R93, R8 ;  /* 0x000000085d087221 */ /* 0x000fe20000010000 */
[----:B------:R-:W-:Y:S01]  /*53e0*/  @!P0 FSEL R98, R98, RZ, !P2 ;  /* 0x000000ff62628208 */ /* 0x000fe20005000000 */
[----:B------:R-:W-:Y:S01]  /*53f0*/  FFMA.FTZ R25, R52, R24, R25 ;  /* 0x0000001834197223 */ /* 0x000fe20000010019 */
[----:B------:R-:W-:Y:S01]  /*5400*/  LEA.HI.X R89, R92, UR7, R89, 0x2, P6 ;  /* 0x000000075c597c11 */ /* 0x000fe2000b0f1459 */
[----:B------:R-:W-:Y:S01]  /*5410*/  FFMA.FTZ R101, R52, R100, R101 ;  /* 0x0000006434657223 */ /* 0x000fe20000010065 */
[----:B------:R-:W-:-:S02]  /*5420*/  @!P0 ISETP.GE.AND P2, PT, R157, R156, PT ;  /* 0x0000009c9d00820c */ /* 0x000fc40003f46270 */
[----:B------:R-:W-:Y:S02]  /*5430*/  @!P0 FSEL R28, R28, RZ, !P5 ;  /* 0x000000ff1c1c8208 */ /* 0x000fe40006800000 */
[----:B------:R-:W-:Y:S01]  /*5440*/  @!P0 FSEL R29, R29, RZ, !P3 ;  /* 0x000000ff1d1d8208 */ /* 0x000fe20005800000 */
[----:B------:R-:W-:Y:S01]  /*5450*/  FFMA.FTZ R90, R54, R90, R95 ;  /* 0x0000005a365a7223 */ /* 0x000fe2000001005f */
[----:B------:R-:W-:Y:S01]  /*5460*/  IADD3 R93, P6, R120, R146, RZ ;  /* 0x00000092785d7210 */ /* 0x000fe20007fde0ff */
[----:B------:R-:W-:Y:S01]  /*5470*/  FFMA.FTZ R26, R54, R26, R25 ;  /* 0x0000001a361a7223 */ /* 0x000fe20000010019 */
[----:B------:R-:W-:Y:S01]  /*5480*/  @!P0 FSEL R99, R99, RZ, !P2 ;  /* 0x000000ff63638208 */ /* 0x000fe20005000000 */
[----:B------:R-:W4:Y:S01]  /*5490*/  LDG.E.128.CONSTANT R84, desc[UR10][R84.64] ;  /* 0x0000000a54547981 */ /* 0x000f22000c1e9d00 */
[----:B------:R-:W-:Y:S02]  /*54a0*/  LEA R92, P2, R93, UR6, 0x2 ;  /* 0x000000065d5c7c11 */ /* 0x000fe4000f8410ff */
[----:B------:R-:W-:-:S02]  /*54b0*/  LEA.HI.X.SX32 R24, R120, R143, 0x1, P6 ;  /* 0x0000008f78187211 */ /* 0x000fc400030f0eff */
[----:B------:R-:W-:Y:S01]  /*54c0*/  IADD3 R25, P5, R121, R146, RZ ;  /* 0x0000009279197210 */ /* 0x000fe20007fbe0ff */
[----:B------:R-:W-:Y:S01]  /*54d0*/  FFMA.FTZ R102, R54, R102, R101 ;  /* 0x0000006636667223 */ /* 0x000fe20000010065 */
[----:B------:R-:W-:Y:S01]  /*54e0*/  LEA.HI.X R93, R93, UR7, R24, 0x2, P2 ;  /* 0x000000075d5d7c11 */ /* 0x000fe200090f1418 */
[----:B------:R-:W-:Y:S01]  /*54f0*/  FMUL.FTZ R101, R53, R97 ;  /* 0x0000006135657220 */ /* 0x000fe20000410000 */
[----:B------:R-:W-:Y:S02]  /*5500*/  LEA.HI.X.SX32 R100, R121, R143, 0x1, P5 ;  /* 0x0000008f79647211 */ /* 0x000fe400028f0eff */
[----:B------:R-:W-:Y:S01]  /*5510*/  LEA R24, P5, R25, UR6, 0x2 ;  /* 0x0000000619187c11 */ /* 0x000fe2000f8a10ff */
[----:B------:R-:W-:Y:S01]  /*5520*/  FFMA.FTZ R101, R52, R96, R101 ;  /* 0x0000006034657223 */ /* 0x000fe20000010065 */
[----:B------:R-:W-:Y:S01]  /*5530*/  @!P0 ISETP.GE.AND P1, PT, R147, R156, PT ;  /* 0x0000009c9300820c */ /* 0x000fe20003f26270 */
[----:B------:R-:W-:Y:S01]  /*5540*/  FFMA.FTZ R97, R55, R27, R26 ;  /* 0x0000001b37617223 */ /* 0x000fe2000001001a */
[----:B------:R-:W-:-:S02]  /*5550*/  LEA.HI.X R25, R25, UR7, R100, 0x2, P5 ;  /* 0x0000000719197c11 */ /* 0x000fc4000a8f1464 */
[----:B------:R-:W-:Y:S01]  /*5560*/  IADD3 R96, P5, R122, R146, RZ ;  /* 0x000000927a607210 */ /* 0x000fe20007fbe0ff */
[----:B------:R-:W-:Y:S01]  /*5570*/  FFMA.FTZ R98, R54, R98, R101 ;  /* 0x0000006236627223 */ /* 0x000fe20000010065 */
[----:B------:R-:W-:Y:S01]  /*5580*/  FADD.FTZ R10, R97, R10 ;  /* 0x0000000a610a7221 */ /* 0x000fe20000010000 */
[----:B--2---:R-:W-:Y:S01]  /*5590*/  @!P0 FSEL R32, R32, RZ, !P1 ;  /* 0x000000ff20208208 */ /* 0x004fe20004800000 */
[----:B------:R-:W-:Y:S01]  /*55a0*/  FMUL.FTZ R29, R53, R29 ;  /* 0x0000001d351d7220 */ /* 0x000fe20000410000 */
[----:B------:R-:W-:Y:S02]  /*55b0*/  LEA.HI.X.SX32 R101, R122, R143, 0x1, P5 ;  /* 0x0000008f7a657211 */ /* 0x000fe400028f0eff */
[----:B------:R-:W-:Y:S02]  /*55c0*/  @!P0 IADD3 R95, R157, -0x2, RZ ;  /* 0xfffffffe9d5f8810 */ /* 0x000fe40007ffe0ff */
[----:B------:R-:W-:Y:S01]  /*55d0*/  @!P0 FSEL R30, R30, RZ, !P4 ;  /* 0x000000ff1e1e8208 */ /* 0x000fe20006000000 */
[C---:B------:R-:W-:Y:S01]  /*55e0*/  FFMA.FTZ R102, R55.reuse, R103, R102 ;  /* 0x0000006737667223 */ /* 0x040fe20000010066 */
[----:B------:R-:W-:Y:S01]  /*55f0*/  LEA R100, P5, R96, UR6, 0x2 ;  /* 0x0000000660647c11 */ /* 0x000fe2000f8a10ff */
[----:B------:R-:W-:Y:S01]  /*5600*/  FFMA.FTZ R94, R55, R91, R90 ;  /* 0x0000005b375e7223 */ /* 0x000fe2000001005a */
[----:B------:R-:W-:Y:S01]  /*5610*/  IADD3 R97, P1, R123, R146, RZ ;  /* 0x000000927b617210 */ /* 0x000fe20007f3e0ff */
[----:B------:R-:W-:Y:S01]  /*5620*/  FFMA.FTZ R29, R52, R28, R29 ;  /* 0x0000001c341d7223 */ /* 0x000fe2000001001d */
[----:B------:R-:W-:Y:S01]  /*5630*/  @!P0 ISETP.GE.AND P6, PT, R95, R156, PT ;  /* 0x0000009c5f00820c */ /* 0x000fe20003fc6270 */
[----:B------:R-:W-:Y:S01]  /*5640*/  @!P0 VIADD R95, R157, 0xffffffff ;  /* 0xffffffff9d5f8836 */ /* 0x000fe20000000000 */
[----:B------:R-:W-:Y:S01]  /*5650*/  LEA.HI.X R101, R96, UR7, R101, 0x2, P5 ;  /* 0x0000000760657c11 */ /* 0x000fe2000a8f1465 */
[----:B------:R-:W2:Y:S01]  /*5660*/  LDG.E.128.CONSTANT R88, desc[UR10][R88.64] ;  /* 0x0000000a58587981 */ /* 0x000ea2000c1e9d00 */
[----:B------:R-:W-:-:S02]  /*5670*/  LEA.HI.X.SX32 R28, R123, R143, 0x1, P1 ;  /* 0x0000008f7b1c7211 */ /* 0x000fc400008f0eff */
[----:B------:R-:W-:Y:S01]  /*5680*/  LEA R96, P1, R97, UR6, 0x2 ;  /* 0x0000000661607c11 */ /* 0x000fe2000f8210ff */
[----:B------:R-:W-:Y:S01]  /*5690*/  FFMA.FTZ R30, R54, R30, R29 ;  /* 0x0000001e361e7223 */ /* 0x000fe2000001001d */
[-C--:B------:R-:W-:Y:S01]  /*56a0*/  @!P0 ISETP.GE.AND P2, PT, R95, R156.reuse, PT ;  /* 0x0000009c5f00820c */ /* 0x080fe20003f46270 */
[----:B------:R-:W-:Y:S01]  /*56b0*/  @!P0 VIADD R29, R157, 0xfffffffe ;  /* 0xfffffffe9d1d8836 */ /* 0x000fe20000000000 */
[----:B------:R-:W-:Y:S01]  /*56c0*/  LEA.HI.X R97, R97, UR7, R28, 0x2, P1 ;  /* 0x0000000761617c11 */ /* 0x000fe200088f141c */
[----:B------:R-:W2:Y:S01]  /*56d0*/  LDG.E.128.CONSTANT R24, desc[UR10][R24.64] ;  /* 0x0000000a18187981 */ /* 0x000ea2000c1e9d00 */
[----:B------:R-:W-:Y:S02]  /*56e0*/  @!P0 ISETP.GE.AND P1, PT, R157, R156, PT ;  /* 0x0000009c9d00820c */ /* 0x000fe40003f26270 */
[----:B------:R-:W-:Y:S02]  /*56f0*/  @!P0 FSEL R34, R34, RZ, !P2 ;  /* 0x000000ff22228208 */ /* 0x000fe40005000000 */
[----:B------:R-:W-:-:S02]  /*5700*/  @!P0 FSEL R31, R31, RZ, !P1 ;  /* 0x000000ff1f1f8208 */ /* 0x000fc40004800000 */
[-C--:B------:R-:W-:Y:S02]  /*5710*/  @!P0 ISETP.GE.AND P1, PT, R29, R156.reuse, PT ;  /* 0x0000009c1d00820c */ /* 0x080fe40003f26270 */
[CC--:B------:R-:W-:Y:S02]  /*5720*/  @!P0 ISETP.GE.AND P2, PT, R157.reuse, R156.reuse, PT ;  /* 0x0000009c9d00820c */ /* 0x0c0fe40003f46270 */
[C---:B------:R-:W-:Y:S02]  /*5730*/  @!P0 IADD3 R29, R157.reuse, -0x1, RZ ;  /* 0xffffffff9d1d8810 */ /* 0x040fe40007ffe0ff */
[----:B------:R-:W-:Y:S02]  /*5740*/  @!P0 IADD3 R103, R157, -0x2, RZ ;  /* 0xfffffffe9d678810 */ /* 0x000fe40007ffe0ff */
[----:B------:R-:W-:Y:S02]  /*5750*/  @!P0 FSEL R35, R35, RZ, !P2 ;  /* 0x000000ff23238208 */ /* 0x000fe40005000000 */
[-C--:B------:R-:W-:Y:S01]  /*5760*/  @!P0 ISETP.GE.AND P2, PT, R29, R156.reuse, PT ;  /* 0x0000009c1d00820c */ /* 0x080fe20003f46270 */
[----:B------:R-:W-:Y:S01]  /*5770*/  @!P0 VIADD R29, R157, 0xfffffffd ;  /* 0xfffffffd9d1d8836 */ /* 0x000fe20000000000 */
[----:B------:R-:W-:-:S02]  /*5780*/  @!P0 ISETP.GE.AND P3, PT, R147, R156, PT ;  /* 0x0000009c9300820c */ /* 0x000fc40003f66270 */
[-C--:B------:R-:W-:Y:S01]  /*5790*/  @!P0 ISETP.GE.AND P4, PT, R103, R156.reuse, PT ;  /* 0x0000009c6700820c */ /* 0x080fe20003f86270 */
[----:B------:R-:W-:Y:S01]  /*57a0*/  @!P0 VIADD R103, R157, 0xffffffff ;  /* 0xffffffff9d678836 */ /* 0x000fe20000000000 */
[----:B------:R-:W-:Y:S02]  /*57b0*/  @!P0 FSEL R36, R36, RZ, !P3 ;  /* 0x000000ff24248208 */ /* 0x000fe40005800000 */
[-C--:B------:R-:W-:Y:S02]  /*57c0*/  @!P0 ISETP.GE.AND P3, PT, R29, R156.reuse, PT ;  /* 0x0000009c1d00820c */ /* 0x080fe40003f66270 */
[-C--:B------:R-:W-:Y:S02]  /*57d0*/  @!P0 ISETP.GE.AND P5, PT, R103, R156.reuse, PT ;  /* 0x0000009c6700820c */ /* 0x080fe40003fa6270 */
[----:B------:R-:W-:Y:S02]  /*57e0*/  @!P0 IADD3 R29, R157, -0x2, RZ ;  /* 0xfffffffe9d1d8810 */ /* 0x000fe40007ffe0ff */
[----:B------:R-:W-:Y:S01]  /*57f0*/  @!P0 FSEL R37, R37, RZ, !P4 ;  /* 0x000000ff25258208 */ /* 0x000fe20006000000 */
[----:B------:R-:W-:Y:S01]  /*5800*/  FFMA.FTZ R147, R55, R99, R98 ;  /* 0x0000006337937223 */ /* 0x000fe20000010062 */
[----:B------:R-:W-:Y:S01]  /*5810*/  @!P0 ISETP.GE.AND P4, PT, R29, R156, PT ;  /* 0x0000009c1d00820c */ /* 0x000fe20003f86270 */
[----:B------:R-:W-:Y:S01]  /*5820*/  @!P0 VIADD R29, R157, 0xffffffff ;  /* 0xffffffff9d1d8836 */ /* 0x000fe20000000000 */
[----:B------:R-:W-:-:S02]  /*5830*/  @!P0 FSEL R38, R38, RZ, !P5 ;  /* 0x000000ff26268208 */ /* 0x000fc40006800000 */
[CC--:B------:R-:W-:Y:S01]  /*5840*/  @!P0 ISETP.GE.AND P5, PT, R157.reuse, R156.reuse, PT ;  /* 0x0000009c9d00820c */ /* 0x0c0fe20003fa6270 */
[----:B------:R-:W-:Y:S01]  /*5850*/  FADD.FTZ R9, R94, R9 ;  /* 0x000000095e097221 */ /* 0x000fe20000010000 */
[----:B------:R-:W-:Y:S01]  /*5860*/  @!P0 IADD3 R99, R157, -0x3, RZ ;  /* 0xfffffffd9d638810 */ /* 0x000fe20007ffe0ff */
[----:B------:R-:W2:Y:S01]  /*5870*/  LDG.E.128.CONSTANT R92, desc[UR10][R92.64] ;  /* 0x0000000a5c5c7981 */ /* 0x000ea2000c1e9d00 */
[----:B------:R-:W-:Y:S02]  /*5880*/  @!P0 FSEL R33, R33, RZ, !P6 ;  /* 0x000000ff21218208 */ /* 0x000fe40007000000 */
[----:B------:R-:W-:Y:S02]  /*5890*/  @!P0 FSEL R39, R39, RZ, !P5 ;  /* 0x000000ff27278208 */ /* 0x000fe40006800000 */
[-C--:B------:R-:W-:Y:S02]  /*58a0*/  @!P0 ISETP.GE.AND P6, PT, R99, R156.reuse, PT ;  /* 0x0000009c6300820c */ /* 0x080fe40003fc6270 */
[----:B------:R-:W-:-:S02]  /*58b0*/  @!P0 ISETP.GE.AND P5, PT, R29, R156, PT ;  /* 0x0000009c1d00820c */ /* 0x000fc40003fa6270 */
[----:B------:R-:W-:Y:S02]  /*58c0*/  @!P0 FSEL R41, R41, RZ, !P1 ;  /* 0x000000ff29298208 */ /* 0x000fe40004800000 */
[----:B------:R-:W-:Y:S02]  /*58d0*/  @!P0 FSEL R42, R42, RZ, !P2 ;  /* 0x000000ff2a2a8208 */ /* 0x000fe40005000000 */
[----:B------:R-:W-:Y:S02]  /*58e0*/  @!P0 FSEL R44, R44, RZ, !P3 ;  /* 0x000000ff2c2c8208 */ /* 0x000fe40005800000 */
[----:B------:R-:W-:Y:S01]  /*58f0*/  @!P0 FSEL R45, R45, RZ, !P4 ;  /* 0x000000ff2d2d8208 */ /* 0x000fe20006000000 */
[----:B------:R-:W-:Y:S01]  /*5900*/  FADD.FTZ R11, R102, R11 ;  /* 0x0000000b660b7221 */ /* 0x000fe20000010000 */
[----:B------:R-:W-:Y:S01]  /*5910*/  @!P0 IADD3 R29, R157, -0x3, RZ ;  /* 0xfffffffd9d1d8810 */ /* 0x000fe20007ffe0ff */
[----:B------:R-:W2:Y:S01]  /*5920*/  LDG.E.128.CONSTANT R100, desc[UR10][R100.64] ;  /* 0x0000000a64647981 */ /* 0x000ea2000c1e9d00 */
[----:B------:R-:W-:-:S02]  /*5930*/  @!P0 FSEL R40, R40, RZ, !P6 ;  /* 0x000000ff28288208 */ /* 0x000fc40007000000 */
[-C--:B------:R-:W-:Y:S01]  /*5940*/  @!P0 ISETP.GE.AND P6, PT, R29, R156.reuse, PT ;  /* 0x0000009c1d00820c */ /* 0x080fe20003fc6270 */
[C---:B------:R-:W-:Y:S01]  /*5950*/  @!P0 VIADD R29, R157.reuse, 0xfffffffe ;  /* 0xfffffffe9d1d8836 */ /* 0x040fe20000000000 */
[-C--:B------:R-:W-:Y:S01]  /*5960*/  @!P0 ISETP.GE.AND P2, PT, R157, R156.reuse, PT ;  /* 0x0000009c9d00820c */ /* 0x080fe20003f46270 */
[----:B------:R-:W-:Y:S01]  /*5970*/  FMUL.FTZ R33, R53, R33 ;  /* 0x0000002135217220 */ /* 0x000fe20000410000 */
[----:B------:R-:W2:Y:S02]  /*5980*/  LDG.E.128.CONSTANT R96, desc[UR10][R96.64] ;  /* 0x0000000a60607981 */ /* 0x000ea4000c1e9d00 */
[----:B------:R-:W-:Y:S02]  /*5990*/  @!P0 ISETP.GE.AND P1, PT, R29, R156, PT ;  /* 0x0000009c1d00820c */ /* 0x000fe40003f26270 */
[----:B------:R-:W-:Y:S02]  /*59a0*/  @!P0 IADD3 R29, R157, -0x1, RZ ;  /* 0xffffffff9d1d8810 */ /* 0x000fe40007ffe0ff */
[----:B------:R-:W-:-:S02]  /*59b0*/  @!P0 FSEL R43, R43, RZ, !P2 ;  /* 0x000000ff2b2b8208 */ /* 0x000fc40005000000 */
[----:B------:R-:W-:Y:S01]  /*59c0*/  @!P0 ISETP.GE.AND P2, PT, R29, R156, PT ;  /* 0x0000009c1d00820c */ /* 0x000fe20003f46270 */
[----:B------:R-:W-:-:S05]  /*59d0*/  @!P0 VIADD R29, R157, 0xfffffffd ;  /* 0xfffffffd9d1d8836 */ /* 0x000fca0000000000 */
[-C--:B------:R-:W-:Y:S02]  /*59e0*/  @!P0 ISETP.GE.AND P3, PT, R29, R156.reuse, PT ;  /* 0x0000009c1d00820c */ /* 0x080fe40003f66270 */
[----:B------:R-:W-:Y:S02]  /*59f0*/  @!P0 IADD3 R29, R157, -0x2, RZ ;  /* 0xfffffffe9d1d8810 */ /* 0x000fe40007ffe0ff */
[----:B------:R-:W-:Y:S02]  /*5a00*/  @!P0 FSEL R46, R46, RZ, !P5 ;  /* 0x000000ff2e2e8208 */ /* 0x000fe40006800000 */
[-C--:B------:R-:W-:Y:S01]  /*5a10*/  @!P0 ISETP.GE.AND P4, PT, R29, R156.reuse, PT ;  /* 0x0000009c1d00820c */ /* 0x080fe20003f86270 */
[C---:B------:R-:W-:Y:S01]  /*5a20*/  @!P0 VIADD R29, R157.reuse, 0xffffffff ;  /* 0xffffffff9d1d8836 */ /* 0x040fe20000000000 */
[----:B------:R-:W-:-:S04]  /*5a30*/  @!P0 ISETP.GE.AND P5, PT, R157, R156, PT ;  /* 0x0000009c9d00820c */ /* 0x000fc80003fa6270 */
[----:B------:R-:W-:Y:S02]  /*5a40*/  @!P0 FSEL R47, R47, RZ, !P5 ;  /* 0x000000ff2f2f8208 */ /* 0x000fe40006800000 */
[-C--:B------:R-:W-:Y:S02]  /*5a50*/  @!P0 ISETP.GE.AND P5, PT, R29, R156.reuse, PT ;  /* 0x0000009c1d00820c */ /* 0x080fe40003fa6270 */
[----:B------:R-:W-:Y:S02]  /*5a60*/  @!P0 IADD3 R29, R157, -0x3, RZ ;  /* 0xfffffffd9d1d8810 */ /* 0x000fe40007ffe0ff */
[----:B------:R-:W-:Y:S02]  /*5a70*/  @!P0 FSEL R49, R49, RZ, !P1 ;  /* 0x000000ff31318208 */ /* 0x000fe40004800000 */
[----:B------:R-:W-:Y:S02]  /*5a80*/  @!P0 FSEL R48, R48, RZ, !P6 ;  /* 0x000000ff30308208 */ /* 0x000fe40007000000 */
[----:B------:R-:W-:-:S02]  /*5a90*/  @!P0 ISETP.GE.AND P1, PT, R29, R156, PT ;  /* 0x0000009c1d00820c */ /* 0x000fc40003f26270 */
[----:B------:R-:W-:Y:S02]  /*5aa0*/  @!P0 FSEL R50, R50, RZ, !P2 ;  /* 0x000000ff32328208 */ /* 0x000fe40005000000 */
[----:B------:R-:W-:Y:S02]  /*5ab0*/  @!P0 ISETP.GE.AND P6, PT, R157, R156, PT ;  /* 0x0000009c9d00820c */ /* 0x000fe40003fc6270 */
[----:B------:R-:W-:Y:S01]  /*5ac0*/  IADD3 R29, P2, R124, R146, RZ ;  /* 0x000000927c1d7210 */ /* 0x000fe20007f5e0ff */
[----:B------:R-:W-:Y:S01]  /*5ad0*/  FFMA.FTZ R33, R52, R32, R33 ;  /* 0x0000002034217223 */ /* 0x000fe20000010021 */
[----:B------:R-:W-:Y:S02]  /*5ae0*/  @!P0 FSEL R51, R51, RZ, !P6 ;  /* 0x000000ff33338208 */ /* 0x000fe40007000000 */
[----:B------:R-:W-:Y:S02]  /*5af0*/  LEA.HI.X.SX32 R32, R124, R143, 0x1, P2 ;  /* 0x0000008f7c207211 */ /* 0x000fe400010f0eff */
[----:B------:R-:W-:-:S02]  /*5b00*/  IADD3 R146, P6, R125, R146, RZ ;  /* 0x000000927d927210 */ /* 0x000fc40007fde0ff */
[----:B------:R-:W-:Y:S01]  /*5b10*/  LEA R28, P2, R29, UR6, 0x2 ;  /* 0x000000061d1c7c11 */ /* 0x000fe2000f8410ff */
[----:B------:R-:W-:Y:S01]  /*5b20*/  FFMA.FTZ R34, R54, R34, R33 ;  /* 0x0000002236227223 */ /* 0x000fe20000010021 */
[----:B------:R-:W-:Y:S01]  /*5b30*/  @!P0 VIADD R33, R157, 0xfffffffe ;  /* 0xfffffffe9d218836 */ /* 0x000fe20000000000 */
[----:B------:R-:W-:Y:S02]  /*5b40*/  LEA.HI.X.SX32 R143, R125, R143, 0x1, P6 ;  /* 0x0000008f7d8f7211 */ /* 0x000fe400030f0eff */
[----:B------:R-:W-:Y:S02]  /*5b50*/  LEA.HI.X R29, R29, UR7, R32, 0x2, P2 ;  /* 0x000000071d1d7c11 */ /* 0x000fe400090f1420 */
[C---:B------:R-:W-:Y:S02]  /*5b60*/  LEA R32, P6, R146.reuse, UR6, 0x2 ;  /* 0x0000000692207c11 */ /* 0x040fe4000f8c10ff */
[----:B------:R-:W-:Y:S02]  /*5b70*/  @!P0 ISETP.GE.AND P2, PT, R33, R156, PT ;  /* 0x0000009c2100820c */ /* 0x000fe40003f46270 */
[----:B------:R-:W-:Y:S01]  /*5b80*/  LEA.HI.X R33, R146, UR7, R143, 0x2, P6 ;  /* 0x0000000792217c11 */ /* 0x000fe2000b0f148f */
[----:B------:R-:W-:Y:S01]  /*5b90*/  FMUL.FTZ R143, R53, R37 ;  /* 0x00000025358f7220 */ /* 0x000fe20000410000 */
[C---:B------:R-:W-:Y:S01]  /*5ba0*/  FFMA.FTZ R146, R55.reuse, R31, R30 ;  /* 0x0000001f37927223 */ /* 0x040fe2000001001e */
[----:B------:R-:W-:Y:S01]  /*5bb0*/  FFMA.FTZ R37, R55, R35, R34 ;  /* 0x0000002337257223 */ /* 0x000fe20000010022 */
[----:B------:R-:W2:Y:S04]  /*5bc0*/  LDG.E.128.CONSTANT R28, desc[UR10][R28.64] ;  /* 0x0000000a1c1c7981 */ /* 0x000ea8000c1e9d00 */
[----:B------:R-:W2:Y:S01]  /*5bd0*/  LDG.E.128.CONSTANT R32, desc[UR10][R32.64] ;  /* 0x0000000a20207981 */ /* 0x000ea2000c1e9d00 */
[----:B------:R-:W-:Y:S01]  /*5be0*/  FADD.FTZ R12, R147, R12 ;  /* 0x0000000c930c7221 */ /* 0x000fe20000010000 */
[----:B------:R-:W-:Y:S01]  /*5bf0*/  @!P0 VIADD R147, R157, 0xfffffffd ;  /* 0xfffffffd9d938836 */ /* 0x000fe20000000000 */
[----:B---3--:R-:W-:-:S04]  /*5c00*/  @!P0 FSEL R56, R56, RZ, !P3 ;  /* 0x000000ff38388208 */ /* 0x008fc80005800000 */
        /* <DEDUP_REMOVED lines=9> */
[C---:B------:R-:W-:Y:S02]  /*5ca0*/  @!P0 IADD3 R147, R157.reuse, -0x3, RZ ;  /* 0xfffffffd9d938810 */ /* 0x040fe40007ffe0ff */
[----:B-----5:R-:W-:Y:S02]  /*5cb0*/  @!P0 IADD3 R149, R157, -0x1, RZ ;  /* 0xffffffff9d958810 */ /* 0x020fe40007ffe0ff */
[----:B----4-:R-:W-:Y:S02]  /*5cc0*/  @!P0 FSEL R60, R60, RZ, !P1 ;  /* 0x000000ff3c3c8208 */ /* 0x010fe40004800000 */
[-C--:B------:R-:W-:Y:S01]  /*5cd0*/  @!P0 ISETP.GE.AND P1, PT, R147, R156.reuse, PT ;  /* 0x0000009c9300820c */ /* 0x080fe20003f26270 */
[----:B------:R-:W-:Y:S01]  /*5ce0*/  @!P0 VIADD R147, R157, 0xfffffffe ;  /* 0xfffffffe9d938836 */ /* 0x000fe20000000000 */
[----:B------:R-:W-:-:S02]  /*5cf0*/  @!P0 ISETP.GE.AND P6, PT, R149, R156, PT ;  /* 0x0000009c9500820c */ /* 0x000fc40003fc6270 */
[----:B------:R-:W-:Y:S02]  /*5d00*/  @!P0 FSEL R61, R61, RZ, !P2 ;  /* 0x000000ff3d3d8208 */ /* 0x000fe40005000000 */
[----:B------:R-:W-:Y:S02]  /*5d10*/  @!P0 FSEL R62, R62, RZ, !P6 ;  /* 0x000000ff3e3e8208 */ /* 0x000fe40007000000 */
[-C--:B------:R-:W-:Y:S02]  /*5d20*/  @!P0 ISETP.GE.AND P2, PT, R147, R156.reuse, PT ;  /* 0x0000009c9300820c */ /* 0x080fe40003f46270 */
[C---:B------:R-:W-:Y:S02]  /*5d30*/  @!P0 ISETP.GE.AND P6, PT, R157.reuse, R156, PT ;  /* 0x0000009c9d00820c */ /* 0x040fe40003fc6270 */
[----:B------:R-:W-:Y:S02]  /*5d40*/  @!P0 IADD3 R147, R157, -0x1, RZ ;  /* 0xffffffff9d938810 */ /* 0x000fe40007ffe0ff */
[----:B------:R-:W-:-:S02]  /*5d50*/  @!P0 FSEL R63, R63, RZ, !P6 ;  /* 0x000000ff3f3f8208 */ /* 0x000fc40007000000 */
        /* <DEDUP_REMOVED lines=116> */
[----:B------:R-:W-:Y:S02]  /*64a0*/  @!P0 FSEL R97, R97, RZ, !P4 ;  /* 0x000000ff61618208 */ /* 0x000fe40006000000 */
[-C--:B------:R-:W-:Y:S01]  /*64b0*/  @!P0 ISETP.GE.AND P5, PT, R147, R156.reuse, PT ;  /* 0x0000009c9300820c */ /* 0x080fe20003fa6270 */
[C---:B------:R-:W-:Y:S01]  /*64c0*/  @!P0 VIADD R147, R157.reuse, 0xffffffff ;  /* 0xffffffff9d938836 */ /* 0x040fe20000000000 */
[----:B------:R-:W-:-:S02]  /*64d0*/  @!P0 ISETP.GE.AND P4, PT, R157, R156, PT ;  /* 0x0000009c9d00820c */ /* 0x000fc40003f86270 */
[----:B------:R-:W-:Y:S02]  /*64e0*/  IADD3 R3, R3, 0x4, RZ ;  /* 0x0000000403037810 */ /* 0x000fe40007ffe0ff */
[----:B------:R-:W-:Y:S02]  /*64f0*/  @!P0 FSEL R99, R99, RZ, !P4 ;  /* 0x000000ff63638208 */ /* 0x000fe40006000000 */
[----:B------:R-:W-:Y:S01]  /*6500*/  @!P0 ISETP.GE.AND P4, PT, R147, R156, PT ;  /* 0x0000009c9300820c */ /* 0x000fe20003f86270 */
[C---:B------:R-:W-:Y:S01]  /*6510*/  FMUL.FTZ R41, R53.reuse, R41 ;  /* 0x0000002935297220 */ /* 0x040fe20000410000 */
[C---:B------:R-:W-:Y:S01]  /*6520*/  FMUL.FTZ R45, R53.reuse, R45 ;  /* 0x0000002d352d7220 */ /* 0x040fe20000410000 */
[C---:B------:R-:W-:Y:S01]  /*6530*/  FMUL.FTZ R49, R53.reuse, R49 ;  /* 0x0000003135317220 */ /* 0x040fe20000410000 */
[C---:B------:R-:W-:Y:S01]  /*6540*/  FMUL.FTZ R57, R53.reuse, R57 ;  /* 0x0000003935397220 */ /* 0x040fe20000410000 */
[----:B------:R-:W-:Y:S01]  /*6550*/  FMUL.FTZ R61, R53, R61 ;  /* 0x0000003d353d7220 */ /* 0x000fe20000410000 */
[----:B------:R-:W-:-:S02]  /*6560*/  @!P0 FSEL R29, R29, RZ, !P2 ;  /* 0x000000ff1d1d8208 */ /* 0x000fc40005000000 */
[----:B------:R-:W-:Y:S02]  /*6570*/  @!P0 FSEL R28, R28, RZ, !P1 ;  /* 0x000000ff1c1c8208 */ /* 0x000fe40004800000 */
[----:B------:R-:W-:Y:S02]  /*6580*/  @!P0 FSEL R33, R33, RZ, !P3 ;  /* 0x000000ff21218208 */ /* 0x000fe40005800000 */
[CC--:B------:R-:W-:Y:S02]  /*6590*/  @!P0 ISETP.GE.AND P1, PT, R157.reuse, R156.reuse, PT ;  /* 0x0000009c9d00820c */ /* 0x0c0fe40003f26270 */
[----:B------:R-:W-:Y:S01]  /*65a0*/  @!P0 ISETP.GE.AND P2, PT, R157, R156, PT ;  /* 0x0000009c9d00820c */ /* 0x000fe20003f46270 */
[C---:B------:R-:W-:Y:S01]  /*65b0*/  FMUL.FTZ R65, R53.reuse, R65 ;  /* 0x0000004135417220 */ /* 0x040fe20000410000 */
[----:B------:R-:W-:Y:S01]  /*65c0*/  @!P0 FSEL R32, R32, RZ, !P5 ;  /* 0x000000ff20208208 */ /* 0x000fe20006800000 */
        /* <DEDUP_REMOVED lines=74> */
[----:B------:R-:W-:Y:S01]  /*6a70*/  IADD3 R4, P1, R4, 0x10, RZ ;  /* 0x0000001004047810 */ /* 0x000fe20007f3e0ff */
        /* <DEDUP_REMOVED lines=21> */
[----:B------:R-:W-:Y:S01]  /*6bd0*/  VIADD R2, R2, 0x200 ;  /* 0x0000020002027836 */ /* 0x000fe20000000000 */
[----:B------:R-:W-:Y:S01]  /*6be0*/  IADD3.X R115, RZ, R115, RZ, P1, !PT ;  /* 0x00000073ff737210 */ /* 0x000fe20000ffe4ff */
[----:B------:R-:W-:Y:S01]  /*6bf0*/  VIADD R157, R157, 0x80 ;  /* 0x000000809d9d7836 */ /* 0x000fe20000000000 */
[----:B------:R-:W-:Y:S06]  /*6c00*/  @!P0 BRA `(.L_x_26337) ;  /* 0xffffffd800b48947 */ /* 0x000fec000383ffff */
.L_x_26336:
[----:B------:R-:W-:Y:S05]  /*6c10*/  BSYNC B0 ;  /* 0x0000000000007941 */ /* 0x000fea0003800000 */
.L_x_26335:
[----:B------:R-:W1:Y:S01]  /*6c20*/  SHFL.BFLY PT, R2, R5, 0x4, 0x1f ;  /* 0x0c801f0005027f89 */ /* 0x000e6200000e0000 */
[----:B------:R-:W-:Y:S01]  /*6c30*/  LOP3.LUT R32, R0, 0xffffffc0, RZ, 0xc0, !PT ;  /* 0xffffffc000207812 */ /* 0x000fe200078ec0ff */
[----:B------:R-:W-:Y:S01]  /*6c40*/  BSSY B0, `(.L_x_26338) ;  /* 0x00000d5000007945 */ /* 0x000fe20003800000 */
[----:B------:R-:W-:Y:S01]  /*6c50*/  LOP3.LUT P0, RZ, R152, 0x7, RZ, 0xc0, !PT ;  /* 0x0000000798ff7812 */ /* 0x000fe2000780c0ff */
[----:B------:R-:W3:Y:S03]  /*6c60*/  SHFL.BFLY PT, R24, R11, 0x4, 0x1f ;  /* 0x0c801f000b187f89 */ /* 0x000ee600000e0000 */
[----:B------:R-:W-:Y:S01]  /*6c70*/  ISETP.NE.OR P1, PT, R32, 0x40, P0 ;  /* 0x000000402000780c */ /* 0x000fe20000725670 */
[----:B------:R-:W4:Y:S04]  /*6c80*/  SHFL.BFLY PT, R4, R7, 0x4, 0x1f ;  /* 0x0c801f0007047f89 */ /* 0x000f2800000e0000 */
[----:B0-----:R-:W0:Y:S04]  /*6c90*/  SHFL.BFLY PT, R3, R8, 0x4, 0x1f ;  /* 0x0c801f0008037f89 */ /* 0x001e2800000e0000 */
        /* <DEDUP_REMOVED lines=15> */
[----:B-1----:R-:W-:Y:S01]  /*6d90*/  FADD.FTZ R29, R29, R14 ;  /* 0x0000000e1d1d7221 */ /* 0x002fe20000010000 */
[----:B---3--:R-:W-:Y:S02]  /*6da0*/  FADD.FTZ R18, R5, R18 ;  /* 0x0000001205127221 */ /* 0x008fe40000010000 */
[----:B------:R-:W1:Y:S01]  /*6db0*/  SHFL.BFLY PT, R3, R2, 0x2, 0x1f ;  /* 0x0c401f0002037f89 */ /* 0x000e6200000e0000 */
[----:B----4-:R-:W-:-:S03]  /*6dc0*/  FADD.FTZ R30, R30, R17 ;  /* 0x000000111e1e7221 */ /* 0x010fc60000010000 */
[----:B------:R-:W3:Y:S01]  /*6dd0*/  SHFL.BFLY PT, R5, R4, 0x2, 0x1f ;  /* 0x0c401f0004057f89 */ /* 0x000ee200000e0000 */
[----:B0-----:R-:W-:-:S03]  /*6de0*/  FADD.FTZ R6, R6, R9 ;  /* 0x0000000906067221 */ /* 0x001fc60000010000 */
[----:B------:R-:W0:Y:S01]  /*6df0*/  SHFL.BFLY PT, R10, R19, 0x4, 0x1f ;  /* 0x0c801f00130a7f89 */ /* 0x000e2200000e0000 */
[----:B--2---:R-:W-:-:S03]  /*6e00*/  FADD.FTZ R31, R31, R16 ;  /* 0x000000101f1f7221 */ /* 0x004fc60000010000 */
[----:B------:R-:W2:Y:S01]  /*6e10*/  SHFL.BFLY PT, R14, R21, 0x4, 0x1f ;  /* 0x0c801f00150e7f89 */ /* 0x000ea200000e0000 */
[----:B------:R-:W-:-:S03]  /*6e20*/  FADD.FTZ R28, R28, R15 ;  /* 0x0000000f1c1c7221 */ /* 0x000fc60000010000 */
[----:B------:R-:W4:Y:S01]  /*6e30*/  SHFL.BFLY PT, R17, R22, 0x4, 0x1f ;  /* 0x0c801f0016117f89 */ /* 0x000f2200000e0000 */
[----:B------:R-:W-:-:S03]  /*6e40*/  FADD.FTZ R15, R11, R20 ;  /* 0x000000140b0f7221 */ /* 0x000fc60000010000 */
[----:B------:R-:W4:Y:S04]  /*6e50*/  SHFL.BFLY PT, R16, R23, 0x4, 0x1f ;  /* 0x0c801f0017107f89 */ /* 0x000f2800000e0000 */
[----:B------:R-:W4:Y:S01]  /*6e60*/  SHFL.BFLY PT, R13, R26, 0x2, 0x1f ;  /* 0x0c401f001a0d7f89 */ /* 0x000f2200000e0000 */
[----:B-1----:R-:W-:-:S03]  /*6e70*/  FADD.FTZ R2, R2, R3 ;  /* 0x0000000302027221 */ /* 0x002fc60000010000 */
[----:B------:R-:W1:Y:S01]  /*6e80*/  SHFL.BFLY PT, R11, R24, 0x2, 0x1f ;  /* 0x0c401f00180b7f89 */ /* 0x000e6200000e0000 */
[----:B---3--:R-:W-:-:S03]  /*6e90*/  FADD.FTZ R5, R4, R5 ;  /* 0x0000000504057221 */ /* 0x008fc60000010000 */
[----:B------:R-:W3:Y:S01]  /*6ea0*/  SHFL.BFLY PT, R34, R107, 0x4, 0x1f ;  /* 0x0c801f006b227f89 */ /* 0x000ee200000e0000 */
[----:B0-----:R-:W-:-:S03]  /*6eb0*/  FADD.FTZ R19, R10, R19 ;  /* 0x000000130a137221 */ /* 0x001fc60000010000 */
[----:B------:R-:W0:Y:S01]  /*6ec0*/  SHFL.BFLY PT, R36, R109, 0x4, 0x1f ;  /* 0x0c801f006d247f89 */ /* 0x000e2200000e0000 */
[----:B--2---:R-:W-:-:S03]  /*6ed0*/  FADD.FTZ R21, R14, R21 ;  /* 0x000000150e157221 */ /* 0x004fc60000010000 */
[----:B------:R-:W2:Y:S01]  /*6ee0*/  SHFL.BFLY PT, R9, R6, 0x2, 0x1f ;  /* 0x0c401f0006097f89 */ /* 0x000ea200000e0000 */
[----:B----4-:R-:W-:-:S03]  /*6ef0*/  FADD.FTZ R17, R17, R22 ;  /* 0x0000001611117221 */ /* 0x010fc60000010000 */
[----:B------:R-:W4:Y:S01]  /*6f00*/  SHFL.BFLY PT, R3, R28, 0x2, 0x1f ;  /* 0x0c401f001c037f89 */ /* 0x000f2200000e0000 */
[----:B------:R-:W-:-:S03]  /*6f10*/  FADD.FTZ R23, R16, R23 ;  /* 0x0000001710177221 */ /* 0x000fc60000010000 */
[----:B------:R-:W4:Y:S01]  /*6f20*/  SHFL.BFLY PT, R27, R12, 0x4, 0x1f ;  /* 0x0c801f000c1b7f89 */ /* 0x000f2200000e0000 */
[----:B------:R-:W-:-:S03]  /*6f30*/  FADD.FTZ R26, R26, R13 ;  /* 0x0000000d1a1a7221 */ /* 0x000fc60000010000 */
        /* <DEDUP_REMOVED lines=85> */
[----:B-1----:R-:W-:Y:S01]  /*7490*/  FADD.FTZ R14, R18, R23 ;  /* 0x00000017120e7221 */ /* 0x002fe20000010000 */
[----:B------:R-:W-:Y:S02]  /*74a0*/  SHF.R.S32.HI R23, RZ, 0x1f, R0 ;  /* 0x0000001fff177819 */ /* 0x000fe40000011400 */
[----:B------:R-:W1:Y:S01]  /*74b0*/  SHFL.BFLY PT, R25, R20, 0x1, 0x1f ;  /* 0x0c201f0014197f89 */ /* 0x000e6200000e0000 */
[----:B---3--:R-:W-:Y:S01]  /*74c0*/  FADD.FTZ R9, R26, R9 ;  /* 0x000000091a097221 */ /* 0x008fe20000010000 */
[----:B------:R-:W-:Y:S02]  /*74d0*/  LEA.HI R26, R23, R0, RZ, 0x5 ;  /* 0x00000000171a7211 */ /* 0x000fe400078f28ff */
[----:B------:R-:W3:Y:S01]  /*74e0*/  SHFL.BFLY PT, R27, R22, 0x1, 0x1f ;  /* 0x0c201f00161b7f89 */ /* 0x000ee200000e0000 */
[----:B0-----:R-:W-:-:S03]  /*74f0*/  FADD.FTZ R7, R24, R13 ;  /* 0x0000000d18077221 */ /* 0x001fc60000010000 */
[----:B------:R-:W0:Y:S01]  /*7500*/  SHFL.BFLY PT, R29, R32, 0x1, 0x1f ;  /* 0x0c201f00201d7f89 */ /* 0x000e2200000e0000 */
[----:B--2---:R-:W-:Y:S01]  /*7510*/  FADD.FTZ R13, R30, R21 ;  /* 0x000000151e0d7221 */ /* 0x004fe20000010000 */
[----:B------:R-:W-:Y:S02]  /*7520*/  SHF.R.S32.HI R30, RZ, 0x5, R26 ;  /* 0x00000005ff1e7819 */ /* 0x000fe4000001141a */
[----:B------:R-:W2:Y:S01]  /*7530*/  SHFL.BFLY PT, R33, R34, 0x1, 0x1f ;  /* 0x0c201f0022217f89 */ /* 0x000ea200000e0000 */
[----:B----4-:R-:W-:Y:S02]  /*7540*/  FADD.FTZ R8, R12, R15 ;  /* 0x0000000f0c087221 */ /* 0x010fe40000010000 */
[----:B------:R-:W-:Y:S01]  /*7550*/  IMAD R30, R30, 0x70, RZ ;  /* 0x000000701e1e7824 */ /* 0x000fe200078e02ff */
        /* <DEDUP_REMOVED lines=21> */
[----:B---3--:R-:W-:Y:S01]  /*76b0*/  FADD.FTZ R23, R44, R43 ;  /* 0x0000002b2c177221 */ /* 0x008fe20000010000 */
[----:B------:R-:W-:Y:S01]  /*76c0*/  BAR.SYNC.DEFER_BLOCKING 0x0 ;  /* 0x0000000000007b1d */ /* 0x000fe20000010000 */
[----:B0-----:R-:W-:Y:S01]  /*76d0*/  FADD.FTZ R24, R46, R45 ;  /* 0x0000002d2e187221 */ /* 0x001fe20000010000 */
[----:B--2---:R-:W-:Y:S01]  /*76e0*/  FADD.FTZ R25, R48, R47 ;  /* 0x0000002f30197221 */ /* 0x004fe20000010000 */
[----:B----4-:R-:W-:Y:S01]  /*76f0*/  FADD.FTZ R26, R50, R49 ;  /* 0x00000031321a7221 */ /* 0x010fe20000010000 */
[----:B------:R-:W-:Y:S01]  /*7700*/  FADD.FTZ R27, R52, R51 ;  /* 0x00000033341b7221 */ /* 0x000fe20000010000 */
        /* <DEDUP_REMOVED lines=40> */
.L_x_26339:
[----:B------:R-:W-:Y:S05]  /*7990*/  BSYNC B0 ;  /* 0x0000000000007941 */ /* 0x000fea0003800000 */
.L_x_26338:
        /* <DEDUP_REMOVED lines=68> */
[----:B------:R-:W-:-:S07]  /*7de0*/  FADD.FTZ R29, R29, R58 ;  /* 0x0000003a1d1d7221 */ /* 0x000fce0000010000 */
.L_x_26341:
[----:B------:R-:W-:Y:S05]  /*7df0*/  BSYNC B0 ;  /* 0x0000000000007941 */ /* 0x000fea0003800000 */
.L_x_26340:
        /* <DEDUP_REMOVED lines=41> */
.L_x_26343:
[----:B------:R-:W-:Y:S05]  /*8090*/  BSYNC B0 ;  /* 0x0000000000007941 */ /* 0x000fea0003800000 */
.L_x_26342:
        /* <DEDUP_REMOVED lines=69> */
.L_x_26345:
[----:B------:R-:W-:Y:S05]  /*84f0*/  BSYNC B0 ;  /* 0x0000000000007941 */ /* 0x000fea0003800000 */
.L_x_26344:
        /* <DEDUP_REMOVED lines=12> */
[----:B01----:R-:W-:Y:S01]  /*85c0*/  SHF.R.S32.HI R31, RZ, 0x1f, R152 ;  /* 0x0000001fff1f7819 */ /* 0x003fe20000011498 */
        /* <DEDUP_REMOVED lines=8> */
[C---:B------:R-:W-:Y:S01]  /*8650*/  IADD3 R49, R0.reuse, 0x2c, RZ ;  /* 0x0000002c00317810 */ /* 0x040fe20007ffe0ff */
[C---:B------:R-:W-:Y:S01]  /*8660*/  VIADD R65, R0.reuse, 0x4c ;  /* 0x0000004c00417836 */ /* 0x040fe20000000000 */
[----:B------:R-:W-:Y:S01]  /*8670*/  IADD3 R57, R0, 0x3c, RZ ;  /* 0x0000003c00397810 */ /* 0x000fe20007ffe0ff */
[----:B--2---:R-:W-:-:S04]  /*8680*/  UIMAD UR6, UR6, 0x70, URZ ;  /* 0x00000070060678a4 */ /* 0x004fc8000f8e023f */
        /* <DEDUP_REMOVED lines=10> */
[----:B------:R-:W-:Y:S02]  /*8730*/  IADD3 R37, P1, R31, UR6, RZ ;  /* 0x000000061f257c10 */ /* 0x000fe4000ff3e0ff */
[----:B------:R-:W-:Y:S02]  /*8740*/  LEA.HI.X.SX32 R33, R33, UR7, 0x1, P3 ;  /* 0x0000000721217c11 */ /* 0x000fe400098f0eff */
[----:B------:R-:W-:Y:S02]  /*8750*/  LEA R30, P0, R39, UR8, 0x2 ;  /* 0x00000008271e7c11 */ /* 0x000fe4000f8010ff */
[----:B------:R-:W-:Y:S02]  /*8760*/  LEA R32, P3, R38, UR8, 0x2 ;  /* 0x0000000826207c11 */ /* 0x000fe4000f8610ff */
[----:B------:R-:W-:-:S02]  /*8770*/  LEA.HI.X R35, R35, UR9, R40, 0x2, P2 ;  /* 0x0000000923237c11 */ /* 0x000fc400090f1428 */
[----:B------:R-:W-:Y:S02]  /*8780*/  LEA.HI.X.SX32 R42, R31, UR7, 0x1, P1 ;  /* 0x000000071f2a7c11 */ /* 0x000fe400088f0eff */
[----:B------:R-:W-:Y:S02]  /*8790*/  IADD3 R40, R0, 0x18, RZ ;  /* 0x0000001800287810 */ /* 0x000fe40007ffe0ff */
[----:B------:R-:W-:Y:S02]  /*87a0*/  LEA R36, P1, R37, UR8, 0x2 ;  /* 0x0000000825247c11 */ /* 0x000fe4000f8210ff */
[----:B------:R-:W-:Y:S02]  /*87b0*/  LEA.HI.X R31, R39, UR9, R44, 0x2, P0 ;  /* 0x00000009271f7c11 */ /* 0x000fe400080f142c */
[----:B------:R-:W-:Y:S01]  /*87c0*/  LEA.HI.X R33, R38, UR9, R33, 0x2, P3 ;  /* 0x0000000926217c11 */ /* 0x000fe200098f1421 */
[C---:B------:R-:W-:Y:S01]  /*87d0*/  VIADD R38, R0.reuse, 0x10 ;  /* 0x0000001000267836 */ /* 0x040fe20000000000 */
[----:B------:R-:W-:Y:S01]  /*87e0*/  IADD3 R39, R0, 0x14, RZ ;  /* 0x0000001400277810 */ /* 0x000fe20007ffe0ff */
[----:B------:R-:W-:Y:S01]  /*87f0*/  STG.E desc[UR10][R30.64], R2 ;  /* 0x000000021e007986 */ /* 0x000fe2000c10190a */
[----:B------:R-:W-:-:S02]  /*8800*/  IADD3 R47, P2, R40, UR6, RZ ;  /* 0x00000006282f7c10 */ /* 0x000fc4000ff5e0ff */
        /* <DEDUP_REMOVED lines=11> */
[----:B------:R-:W-:Y:S02]  /*88c0*/  LEA.HI.X.SX32 R39, R41, UR7, 0x1, P3 ;  /* 0x0000000729277c11 */ /* 0x000fe400098f0eff */
[----:B------:R-:W-:Y:S02]  /*88d0*/  LEA R38, P3, R46, UR8, 0x2 ;  /* 0x000000082e267c11 */ /* 0x000fe4000f8610ff */
[----:B------:R-:W-:Y:S01]  /*88e0*/  LEA.HI.X R41, R47, UR9, R48, 0x2, P2 ;  /* 0x000000092f297c11 */ /* 0x000fe200090f1430 */
[----:B------:R-:W-:Y:S01]  /*88f0*/  VIADD R48, R0, 0x28 ;  /* 0x0000002800307836 */ /* 0x000fe20000000000 */
[----:B------:R-:W-:-:S02]  /*8900*/  LEA R42, P1, R43, UR8, 0x2 ;  /* 0x000000082b2a7c11 */ /* 0x000fc4000f8210ff */
[----:B------:R-:W-:Y:S02]  /*8910*/  LEA R44, P0, R45, UR8, 0x2 ;  /* 0x000000082d2c7c11 */ /* 0x000fe4000f8010ff */
[----:B------:R-:W-:Y:S02]  /*8920*/  LEA.HI.X R39, R46, UR9, R39, 0x2, P3 ;  /* 0x000000092e277c11 */ /* 0x000fe400098f1427 */
[C---:B------:R-:W-:Y:S02]  /*8930*/  IADD3 R47, R0.reuse, 0x24, RZ ;  /* 0x00000024002f7810 */ /* 0x040fe40007ffe0ff */
[----:B------:R-:W-:Y:S02]  /*8940*/  IADD3 R46, R0, 0x20, RZ ;  /* 0x00000020002e7810 */ /* 0x000fe40007ffe0ff */
[----:B------:R-:W-:Y:S02]  /*8950*/  LEA.HI.X R43, R43, UR9, R50, 0x2, P1 ;  /* 0x000000092b2b7c11 */ /* 0x000fe400088f1432 */
        /* <DEDUP_REMOVED lines=8> */
[----:B------:R-:W-:-:S02]  /*89e0*/  LEA.HI.X.SX32 R58, R47, UR7, 0x1, P1 ;  /* 0x000000072f3a7c11 */ /* 0x000fc400088f0eff */
[----:B------:R-:W-:Y:S01]  /*89f0*/  LEA R48, P2, R55, UR8, 0x2 ;  /* 0x0000000837307c11 */ /* 0x000fe2000f8410ff */
        /* <DEDUP_REMOVED lines=24> */
[----:B------:R-:W-:Y:S01]  /*8b80*/  LEA.HI.X.SX32 R55, R57, UR7, 0x1, P3 ;  /* 0x0000000739377c11 */ /* 0x000fe200098f0eff */
[----:B------:R-:W-:Y:S01]  /*8b90*/  STG.E desc[UR10][R46.64], R13 ;  /* 0x0000000d2e007986 */ /* 0x000fe2000c10190a */
[C---:B------:R-:W-:Y:S02]  /*8ba0*/  LEA R56, P2, R63.reuse, UR8, 0x2 ;  /* 0x000000083f387c11 */ /* 0x040fe4000f8410ff */
[C---:B------:R-:W-:Y:S02]  /*8bb0*/  LEA R54, P3, R62.reuse, UR8, 0x2 ;  /* 0x000000083e367c11 */ /* 0x040fe4000f8610ff */
[----:B------:R-:W-:Y:S02]  /*8bc0*/  LEA.HI.X R57, R63, UR9, R64, 0x2, P2 ;  /* 0x000000093f397c11 */ /* 0x000fe400090f1440 */
[----:B------:R-:W-:Y:S01]  /*8bd0*/  LEA.HI.X R55, R62, UR9, R55, 0x2, P3 ;  /* 0x000000093e377c11 */ /* 0x000fe200098f1437 */
[----:B------:R-:W-:Y:S01]  /*8be0*/  VIADD R62, R0, 0x40 ;  /* 0x00000040003e7836 */ /* 0x000fe20000000000 */
[----:B------:R-:W-:-:S02]  /*8bf0*/  LEA R60, P0, R61, UR8, 0x2 ;  /* 0x000000083d3c7c11 */ /* 0x000fc4000f8010ff */
[----:B------:R-:W-:Y:S02]  /*8c00*/  LEA R58, P1, R59, UR8, 0x2 ;  /* 0x000000083b3a7c11 */ /* 0x000fe4000f8210ff */
[C---:B------:R-:W-:Y:S02]  /*8c10*/  IADD3 R64, R0.reuse, 0x48, RZ ;  /* 0x0000004800407810 */ /* 0x040fe40007ffe0ff */
[----:B------:R-:W-:Y:S02]  /*8c20*/  IADD3 R63, R0, 0x44, RZ ;  /* 0x00000044003f7810 */ /* 0x000fe40007ffe0ff */
[----:B------:R-:W-:Y:S02]  /*8c30*/  LEA.HI.X R61, R61, UR9, R68, 0x2, P0 ;  /* 0x000000093d3d7c11 */ /* 0x000fe400080f1444 */
[----:B------:R-:W-:Y:S02]  /*8c40*/  LEA.HI.X R59, R59, UR9, R66, 0x2, P1 ;  /* 0x000000093b3b7c11 */ /* 0x000fe400088f1442 */
[----:B------:R-:W-:Y:S01]  /*8c50*/  IADD3 R67, P2, R64, UR6, RZ ;  /* 0x0000000640437c10 */ /* 0x000fe2000ff5e0ff */
[----:B------:R-:W-:Y:S01]  /*8c60*/  STG.E desc[UR10][R60.64], R14 ;  /* 0x0000000e3c007986 */ /* 0x000fe2000c10190a */
[----:B------:R-:W-:-:S02]  /*8c70*/  IADD3 R73, P0, R62, UR6, RZ ;  /* 0x000000063e497c10 */ /* 0x000fc4000ff1e0ff */
[----:B------:R-:W-:Y:S01]  /*8c80*/  IADD3 R71, P1, R63, UR6, RZ ;  /* 0x000000063f477c10 */ /* 0x000fe2000ff3e0ff */
[----:B------:R-:W-:Y:S01]  /*8c90*/  STG.E desc[UR10][R58.64], R15 ;  /* 0x0000000f3a007986 */ /* 0x000fe2000c10190a */
[----:B------:R-:W-:Y:S02]  /*8ca0*/  LEA.HI.X.SX32 R72, R64, UR7, 0x1, P2 ;  /* 0x0000000740487c11 */ /* 0x000fe400090f0eff */
[----:B------:R-:W-:Y:S01]  /*8cb0*/  IADD3 R69, P3, R65, UR6, RZ ;  /* 0x0000000641457c10 */ /* 0x000fe2000ff7e0ff */
[----:B------:R-:W-:Y:S01]  /*8cc0*/  STG.E desc[UR10][R56.64], R16 ;  /* 0x0000001038007986 */ /* 0x000fe2000c10190a */
[----:B------:R-:W-:Y:S02]  /*8cd0*/  LEA.HI.X.SX32 R76, R62, UR7, 0x1, P0 ;  /* 0x000000073e4c7c11 */ /* 0x000fe400080f0eff */
[----:B------:R-:W-:Y:S01]  /*8ce0*/  LEA.HI.X.SX32 R74, R63, UR7, 0x1, P1 ;  /* 0x000000073f4a7c11 */ /* 0x000fe200088f0eff */
[----:B------:R-:W-:Y:S01]  /*8cf0*/  STG.E desc[UR10][R54.64], R17 ;  /* 0x0000001136007986 */ /* 0x000fe2000c10190a */
[----:B------:R-:W-:-:S02]  /*8d00*/  LEA R66, P2, R67, UR8, 0x2 ;  /* 0x0000000843427c11 */ /* 0x000fc4000f8410ff */
[----:B------:R-:W-:Y:S02]  /*8d10*/  LEA R62, P0, R73, UR8, 0x2 ;  /* 0x00000008493e7c11 */ /* 0x000fe4000f8010ff */
[----:B------:R-:W-:Y:S02]  /*8d20*/  LEA R64, P1, R71, UR8, 0x2 ;  /* 0x0000000847407c11 */ /* 0x000fe4000f8210ff */
[----:B------:R-:W-:Y:S02]  /*8d30*/  LEA.HI.X.SX32 R70, R65, UR7, 0x1, P3 ;  /* 0x0000000741467c11 */ /* 0x000fe400098f0eff */
[----:B------:R-:W-:Y:S01]  /*8d40*/  LEA.HI.X R67, R67, UR9, R72, 0x2, P2 ;  /* 0x0000000943437c11 */ /* 0x000fe200090f1448 */
[----:B------:R-:W-:Y:S01]  /*8d50*/  VIADD R72, R0, 0x58 ;  /* 0x0000005800487836 */ /* 0x000fe20000000000 */
[----:B------:R-:W-:Y:S02]  /*8d60*/  LEA R68, P3, R69, UR8, 0x2 ;  /* 0x0000000845447c11 */ /* 0x000fe4000f8610ff */
[----:B------:R-:W-:-:S02]  /*8d70*/  LEA.HI.X R63, R73, UR9, R76, 0x2, P0 ;  /* 0x00000009493f7c11 */ /* 0x000fc400080f144c */
[----:B------:R-:W-:Y:S02]  /*8d80*/  LEA.HI.X R65, R71, UR9, R74, 0x2, P1 ;  /* 0x0000000947417c11 */ /* 0x000fe400088f144a */
[C---:B------:R-:W-:Y:S01]  /*8d90*/  IADD3 R71, R0.reuse, 0x54, RZ ;  /* 0x0000005400477810 */ /* 0x040fe20007ffe0ff */
[----:B------:R-:W-:Y:S01]  /*8da0*/  STG.E desc[UR10][R62.64], R18 ;  /* 0x000000123e007986 */ /* 0x000fe2000c10190a */
[C---:B------:R-:W-:Y:S02]  /*8db0*/  IADD3 R73, R0.reuse, 0x5c, RZ ;  /* 0x0000005c00497810 */ /* 0x040fe40007ffe0ff */
[----:B------:R-:W-:Y:S01]  /*8dc0*/  LEA.HI.X R69, R69, UR9, R70, 0x2, P3 ;  /* 0x0000000945457c11 */ /* 0x000fe200098f1446 */
        /* <DEDUP_REMOVED lines=11> */
[----:B------:R-:W-:-:S02]  /*8e80*/  LEA R72, P1, R79, UR8, 0x2 ;  /* 0x000000084f487c11 */ /* 0x000fc4000f8210ff */
[----:B------:R-:W-:Y:S02]  /*8e90*/  LEA R76, P3, R77, UR8, 0x2 ;  /* 0x000000084d4c7c11 */ /* 0x000fe4000f8610ff */
[----:B------:R-:W-:Y:S02]  /*8ea0*/  LEA R74, P2, R75, UR8, 0x2 ;  /* 0x000000084b4a7c11 */ /* 0x000fe4000f8410ff */
[----:B------:R-:W-:Y:S02]  /*8eb0*/  LEA.HI.X.SX32 R84, R70, UR7, 0x1, P0 ;  /* 0x0000000746547c11 */ /* 0x000fe400080f0eff */
[----:B------:R-:W-:Y:S02]  /*8ec0*/  LEA R70, P0, R81, UR8, 0x2 ;  /* 0x0000000851467c11 */ /* 0x000fe4000f8010ff */
[----:B------:R-:W-:Y:S01]  /*8ed0*/  LEA.HI.X R73, R79, UR9, R82, 0x2, P1 ;  /* 0x000000094f497c11 */ /* 0x000fe200088f1452 */
[----:B------:R-:W-:Y:S01]  /*8ee0*/  VIADD R79, R0, 0x64 ;  /* 0x00000064004f7836 */ /* 0x000fe20000000000 */
[----:B------:R-:W-:-:S02]  /*8ef0*/  LEA.HI.X R77, R77, UR9, R78, 0x2, P3 ;  /* 0x000000094d4d7c11 */ /* 0x000fc400098f144e */
[----:B------:R-:W-:Y:S02]  /*8f00*/  LEA.HI.X R75, R75, UR9, R80, 0x2, P2 ;  /* 0x000000094b4b7c11 */ /* 0x000fe400090f1450 */
[C---:B------:R-:W-:Y:S02]  /*8f10*/  IADD3 R78, R0.reuse, 0x60, RZ ;  /* 0x00000060004e7810 */ /* 0x040fe40007ffe0ff */
[C---:B------:R-:W-:Y:S02]  /*8f20*/  IADD3 R80, R0.reuse, 0x68, RZ ;  /* 0x0000006800507810 */ /* 0x040fe40007ffe0ff */
[----:B------:R-:W-:Y:S02]  /*8f30*/  LEA.HI.X R71, R81, UR9, R84, 0x2, P0 ;  /* 0x0000000951477c11 */ /* 0x000fe400080f1454 */
[----:B------:R-:W-:Y:S02]  /*8f40*/  IADD3 R0, R0, 0x6c, RZ ;  /* 0x0000006c00007810 */ /* 0x000fe40007ffe0ff */
[----:B------:R-:W-:Y:S01]  /*8f50*/  IADD3 R87, P0, R78, UR6, RZ ;  /* 0x000000064e577c10 */ /* 0x000fe2000ff1e0ff */
[----:B------:R-:W-:Y:S01]  /*8f60*/  STG.E desc[UR10][R70.64], R22 ;  /* 0x0000001646007986 */ /* 0x000fe2000c10190a */
[----:B------:R-:W-:-:S02]  /*8f70*/  IADD3 R81, P1, R79, UR6, RZ ;  /* 0x000000064f517c10 */ /* 0x000fc4000ff3e0ff */
[----:B------:R-:W-:Y:S01]  /*8f80*/  IADD3 R83, P2, R80, UR6, RZ ;  /* 0x0000000650537c10 */ /* 0x000fe2000ff5e0ff */
[----:B------:R-:W-:Y:S01]  /*8f90*/  STG.E desc[UR10][R72.64], R23 ;  /* 0x0000001748007986 */ /* 0x000fe2000c10190a */
[----:B------:R-:W-:Y:S02]  /*8fa0*/  IADD3 R85, P3, R0, UR6, RZ ;  /* 0x0000000600557c10 */ /* 0x000fe4000ff7e0ff */
[----:B------:R-:W-:Y:S01]  /*8fb0*/  LEA.HI.X.SX32 R90, R78, UR7, 0x1, P0 ;  /* 0x000000074e5a7c11 */ /* 0x000fe200080f0eff */
        /* <DEDUP_REMOVED lines=18> */
.L_x_26346:
        /* <DEDUP_REMOVED lines=10> */
.L_x_30023:


//--------------------- .text._ZN4vllm25paged_attention_v2_kernelIffLi96ELi32ELi128ELNS_18Fp8KVCacheDataTypeE0ELb0ELi512EEEvPfS2_PT_PKS3_PKT0_S9_ifPKiSB_iPKfiiiSD_SD_iiiii --------------------------
	.section	.text._ZN4vllm25paged_attention_v2_kernelIffLi96ELi32ELi128ELNS_18Fp8KVCacheDataTypeE0ELb0ELi512EEEvPfS2_PT_PKS3_PKT0_S9_ifPKiSB_iPKfiiiSD_SD_iiiii,"ax",@progbits
	.align	128
        .global         _ZN4vllm25paged_attention_v2_kernelIffLi96ELi32ELi128ELNS_18Fp8KVCacheDataTypeE0ELb0ELi512EEEvPfS2_PT_PKS3_PKT0_S9_ifPKiSB_iPKfiiiSD_SD_iiiii
        .type           _ZN4vllm25paged_attention_v2_kernelIffLi96ELi32ELi128ELNS_18Fp8KVCacheDataTypeE0ELb0ELi512EEEvPfS2_PT_PKS3_PKT0_S9_ifPKiSB_iPKfiiiSD_SD_iiiii,@function
        .size           _ZN4vllm25paged_attention_v2_kernelIffLi96ELi32ELi128ELNS_18Fp8KVCacheDataTypeE0ELb0ELi512EEEvPfS2_PT_PKS3_PKT0_S9_ifPKiSB_iPKfiiiSD_SD_iiiii,(.L_x_30024 - _ZN4vllm25paged_attention_v2_kernelIffLi96ELi32ELi128ELNS_18Fp8KVCacheDataTypeE0ELb0ELi512EEEvPfS2_PT_PKS3_PKT0_S9_ifPKiSB_iPKfiiiSD_SD_iiiii)
        .other          _ZN4vllm25paged_attention_v2_kernelIffLi96ELi32ELi128ELNS_18Fp8KVCacheDataTypeE0ELb0ELi512EEEvPfS2_PT_PKS3_PKT0_S9_ifPKiSB_iPKfiiiSD_SD_iiiii,@"STO_CUDA_ENTRY STV_DEFAULT"
_ZN4vllm25paged_attention_v2_kernelIffLi96ELi32ELi128ELNS_18Fp8KVCacheDataTypeE0ELb0ELi512EEEvPfS2_PT_PKS3_PKT0_S9_ifPKiSB_iPKfiiiSD_SD_iiiii:
.text._ZN4vllm25paged_attention_v2_kernelIffLi96ELi32ELi128ELNS_18Fp8KVCacheDataTypeE0ELb0ELi512EEEvPfS2_PT_PKS3_PKT0_S9_ifPKiSB_iPKfiiiSD_SD_iiiii:
        /* <DEDUP_REMOVED lines=42> */
[----:B------:R-:W-:-:S05]  /*02a0*/  @P0 IADD3 R5, R5, 0x1, RZ ;  /* 0x0000000105050810 */ /* 0x000fca0007ffe0ff */
[----:B------:R-:W-:-:S05]  /*02b0*/  IMAD.MOV.U32 R8, RZ, RZ, R5 ;  /* 0x000000ffff087224 */ /* 0x000fca00078e0005 */
[----:B------:R-:W-:Y:S02]  /*02c0*/  @!P2 IADD3 R8, -R8, RZ, RZ ;  /* 0x000000ff0808a210 */ /* 0x000fe40007ffe1ff */
[----:B------:R-:W-:Y:S02]  /*02d0*/  @!P1 LOP3.LUT R8, RZ, R9, RZ, 0x33, !PT ;  /* 0x00000009ff089212 */ /* 0x000fe400078e33ff */
[----:B------:R-:W0:Y:S02]  /*02e0*/  S2R R9, SR_TID.X ;  /* 0x0000000000097919 */ /* 0x000e240000002100 */
[----:B------:R-:W-:-:S04]  /*02f0*/  IABS R5, R8 ;  /* 0x0000000800057213 */ /* 0x000fc80000000000 */
[----:B------:R-:W1:Y:S08]  /*0300*/  I2F.RP R0, R5 ;  /* 0x0000000500007306 */ /* 0x000e700000209400 */
[----:B-1----:R-:W1:Y:S02]  /*0310*/  MUFU.RCP R0, R0 ;  /* 0x0000000000007308 */ /* 0x002e640000001000 */
[----:B-1----:R-:W-:-:S02]  /*0320*/  VIADD R2, R0, 0xffffffe ;  /* 0x0ffffffe00027836 */ /* 0x002fc40000000000 */
[----:B------:R-:W-:-:S04]  /*0330*/  VIADD R0, R154, 0x1f ;  /* 0x0000001f9a007836 */ /* 0x000fc80000000000 */
[----:B------:R1:W2:Y:S02]  /*0340*/  F2I.FTZ.U32.TRUNC.NTZ R3, R2 ;  /* 0x0000000200037305 */ /* 0x0002a4000021f000 */
[----:B-1----:R-:W-:Y:S01]  /*0350*/  IMAD.MOV.U32 R2, RZ, RZ, RZ ;  /* 0x000000ffff027224 */ /* 0x002fe200078e00ff */
[----:B--2---:R-:W-:-:S05]  /*0360*/  IADD3 R4, RZ, -R3, RZ ;  /* 0x80000003ff047210 */ /* 0x004fca0007ffe0ff */
[----:B------:R-:W-:Y:S01]  /*0370*/  IMAD R7, R4, R5, RZ ;  /* 0x0000000504077224 */ /* 0x000fe200078e02ff */
[----:B------:R-:W-:-:S03]  /*0380*/  IABS R4, R8 ;  /* 0x0000000800047213 */ /* 0x000fc60000000000 */
[----:B------:R-:W-:Y:S01]  /*0390*/  IMAD.HI.U32 R3, R3, R7, R2 ;  /* 0x0000000703037227 */ /* 0x000fe200078e0002 */
[----:B------:R-:W-:-:S05]  /*03a0*/  IADD3 R7, RZ, -R4, RZ ;  /* 0x80000004ff077210 */ /* 0x000fca0007ffe0ff */
[----:B------:R-:W-:Y:S01]  /*03b0*/  IMAD.HI.U32 R4, R3, R6, RZ ;  /* 0x0000000603047227 */ /* 0x000fe200078e00ff */
[----:B------:R-:W-:-:S03]  /*03c0*/  SHF.R.S32.HI R3, RZ, 0x1f, R0 ;  /* 0x0000001fff037819 */ /* 0x000fc60000011400 */
[----:B------:R-:W-:Y:S01]  /*03d0*/  IMAD R2, R4, R7, R6 ;  /* 0x0000000704027224 */ /* 0x000fe200078e0206 */
[----:B------:R-:W-:Y:S02]  /*03e0*/  LEA.HI R3, R3, R0, RZ, 0x5 ;  /* 0x0000000003037211 */ /* 0x000fe400078f28ff */
[----:B------:R-:W-:Y:S02]  /*03f0*/  LEA R0, R24, 0x10, 0x4 ;  /* 0x0000001018007811 */ /* 0x000fe400078e20ff */
[----:B------:R-:W-:Y:S02]  /*0400*/  ISETP.GT.U32.AND P1, PT, R5, R2, PT ;  /* 0x000000020500720c */ /* 0x000fe40003f24070 */
[----:B------:R-:W-:-:S04]  /*0410*/  SHF.R.S32.HI R3, RZ, 0x5, R3 ;  /* 0x00000005ff037819 */ /* 0x000fc80000011403 */
[----:B------:R-:W-:Y:S02]  /*0420*/  VIMNMX R153, R3, R0, PT ;  /* 0x0000000003997248 */ /* 0x000fe40003fe0100 */
[----:B0-----:R-:W-:-:S05]  /*0430*/  SHF.R.S32.HI R3, RZ, 0x1f, R9 ;  /* 0x0000001fff037819 */ /* 0x001fca0000011409 */
[-C--:B------:R-:W-:Y:S01]  /*0440*/  @!P1 IADD3 R2, R2, -R5.reuse, RZ ;  /* 0x8000000502029210 */ /* 0x080fe20007ffe0ff */
[----:B------:R-:W-:Y:S01]  /*0450*/  @!P1 VIADD R4, R4, 0x1 ;  /* 0x0000000104049836 */ /* 0x000fe20000000000 */
[----:B------:R-:W-:Y:S02]  /*0460*/  ISETP.NE.AND P1, PT, R8, RZ, PT ;  /* 0x000000ff0800720c */ /* 0x000fe40003f25270 */
[----:B------:R-:W-:Y:S02]  /*0470*/  ISETP.GE.U32.AND P0, PT, R2, R5, PT ;  /* 0x000000050200720c */ /* 0x000fe40003f06070 */
[----:B------:R-:W-:-:S04]  /*0480*/  LOP3.LUT R2, R11, R8, RZ, 0x3c, !PT ;  /* 0x000000080b027212 */ /* 0x000fc800078e3cff */
[----:B------:R-:W-:Y:S01]  /*0490*/  ISETP.GE.AND P2, PT, R2, RZ, PT ;  /* 0x000000ff0200720c */ /* 0x000fe20003f46270 */
[----:B------:R-:W-:-:S06]  /*04a0*/  IMAD R2, R24, -0x10, R153 ;  /* 0xfffffff018027824 */ /* 0x000fcc00078e0299 */
[----:B------:R-:W-:Y:S02]  /*04b0*/  @P0 IADD3 R4, R4, 0x1, RZ ;  /* 0x0000000104040810 */ /* 0x000fe40007ffe0ff */
        /* <DEDUP_REMOVED lines=36> */
.L_x_26351:
        /* <DEDUP_REMOVED lines=9> */
.L_x_26350:
[----:B------:R-:W-:Y:S05]  /*0790*/  BSYNC B1 ;  /* 0x0000000000017941 */ /* 0x000fea0003800000 */
.L_x_26349:
        /* <DEDUP_REMOVED lines=13> */
.L_x_26352:
        /* <DEDUP_REMOVED lines=17> */
.L_x_26348:
[----:B------:R-:W-:Y:S05]  /*0980*/  BSYNC B0 ;  /* 0x0000000000007941 */ /* 0x000fea0003800000 */
.L_x_26347:
[----:B------:R-:W-:Y:S01]  /*0990*/  IMAD R6, R24, 0x10, R4 ;  /* 0x0000001018067824 */ /* 0x000fe200078e0204 */
[----:B------:R-:W-:Y:S01]  /*09a0*/  ULDC UR4, c[0x0][0x258] ;  /* 0x0000960000047ab9 */ /* 0x000fe20000000800 */
[----:B------:R-:W-:Y:S01]  /*09b0*/  ULDC UR12, c[0x0][0x26c] ;  /* 0x00009b00000c7ab9 */ /* 0x000fe20000000800 */
[----:B------:R-:W-:Y:S01]  /*09c0*/  IMAD R5, R25, UR4, RZ ;  /* 0x0000000419057c24 */ /* 0x000fe2000f8e02ff */
[----:B------:R-:W-:Y:S01]  /*09d0*/  ULDC UR13, c[0x0][0x26c] ;  /* 0x00009b00000d7ab9 */ /* 0x000fe20000000800 */
[----:B------:R-:W-:Y:S01]  /*09e0*/  ISETP.GE.AND P0, PT, R6, R153, PT ;  /* 0x000000990600720c */ /* 0x000fe20003f06270 */
[----:B------:R-:W-:Y:S01]  /*09f0*/  ULDC UR5, c[0x0][0x244] ;  /* 0x0000910000057ab9 */ /* 0x000fe20000000800 */
[----:B------:R-:W-:Y:S01]  /*0a00*/  ULDC UR18, c[0x0][0x244] ;  /* 0x0000910000127ab9 */ /* 0x000fe20000000800 */
[----:B------:R-:W-:Y:S01]  /*0a10*/  ULDC.64 UR6, c[0x0][0x248] ;  /* 0x0000920000067ab9 */ /* 0x000fe20000000a00 */
[----:B------:R-:W-:Y:S01]  /*0a20*/  ULDC.64 UR14, c[0x0][0x248] ;  /* 0x00009200000e7ab9 */ /* 0x000fe20000000a00 */
[----:B------:R-:W-:Y:S01]  /*0a30*/  ULDC.64 UR8, c[0x0][0x230] ;  /* 0x00008c0000087ab9 */ /* 0x000fe20000000a00 */
[----:B------:R-:W-:Y:S01]  /*0a40*/  ULDC.64 UR16, c[0x0][0x230] ;  /* 0x00008c0000107ab9 */ /* 0x000fe20000000a00 */
[----:B------:R-:W-:Y:S01]  /*0a50*/  BSSY B0, `(.L_x_26353) ;  /* 0x000015f000007945 */ /* 0x000fe20003800000 */
[----:B------:R-:W-:-:S02]  /*0a60*/  MOV R2, 0xff7fffff ;  /* 0xff7fffff00027802 */ /* 0x000fc40000000f00 */
[----:B------:R-:W-:Y:S01]  /*0a70*/  SHF.R.S32.HI R3, RZ, 0x1f, R5 ;  /* 0x0000001fff037819 */ /* 0x000fe20000011405 */
[----:B------:R-:W-:Y:S06]  /*0a80*/  BAR.SYNC.DEFER_BLOCKING 0x0 ;  /* 0x0000000000007b1d */ /* 0x000fec0000010000 */
[----:B------:R-:W-:Y:S05]  /*0a90*/  @P0 BRA `(.L_x_26354) ;  /* 0x0000001400680947 */ /* 0x000fea0003800000 */
[----:B------:R-:W0:Y:S01]  /*0aa0*/  S2R R107, SR_CgaCtaId ;  /* 0x00000000006b7919 */ /* 0x000e220000008800 */
[----:B------:R-:W-:Y:S01]  /*0ab0*/  MOV R156, 0x400 ;  /* 0x00000400009c7802 */ /* 0x000fe20000000f00 */
[----:B------:R-:W1:Y:S01]  /*0ac0*/  LDC R4, c[0x0][0x26c] ;  /* 0x00009b00ff047b82 */ /* 0x000e620000000800 */
[----:B-----5:R-:W-:Y:S01]  /*0ad0*/  FSETP.NEU.FTZ.AND P0, PT, R159, RZ, PT ;  /* 0x000000ff9f00720b */ /* 0x020fe20003f1d000 */
[----:B------:R-:W-:Y:S01]  /*0ae0*/  ULDC UR4, c[0x0][0x270] ;  /* 0x00009c0000047ab9 */ /* 0x000fe20000000800 */
[----:B------:R-:W-:Y:S02]  /*0af0*/  IMAD.SHL.U32 R105, R7, 0x4, RZ ;  /* 0x0000000407697824 */ /* 0x000fe400078e00ff */
[----:B------:R-:W-:-:S05]  /*0b00*/  IMAD R2, R0, UR4, RZ ;  /* 0x0000000400027c24 */ /* 0x000fca000f8e02ff */
[----:B------:R-:W-:Y:S02]  /*0b10*/  IADD3 R160, P1, R2, R105, RZ ;  /* 0x0000006902a07210 */ /* 0x000fe40007f3e0ff */
[----:B------:R-:W-:-:S04]  /*0b20*/  SHF.R.S32.HI R105, RZ, 0x1f, R105 ;  /* 0x0000001fff697819 */ /* 0x000fc80000011469 */
[----:B------:R-:W-:Y:S02]  /*0b30*/  LEA.HI.X.SX32 R161, R2, R105, 0x1, P1 ;  /* 0x0000006902a17211 */ /* 0x000fe400008f0eff */
[----:B-1----:R-:W-:Y:S02]  /*0b40*/  SHF.R.S32.HI R4, RZ, 0x1f, R4 ;  /* 0x0000001fff047819 */ /* 0x002fe40000011404 */
[----:B0-----:R-:W-:-:S05]  /*0b50*/  LEA R104, R107, R156, 0x18 ;  /* 0x0000009c6b687211 */ /* 0x001fca00078ec0ff */
[----:B------:R0:W1:Y:S04]  /*0b60*/  LDS.128 R8, [R104] ;  /* 0x0000000068087984 */ /* 0x0000680000000c00 */
[----:B------:R0:W2:Y:S04]  /*0b70*/  LDS.128 R12, [R104+0x10] ;  /* 0x00001000680c7984 */ /* 0x0000a80000000c00 */
[----:B------:R0:W3:Y:S04]  /*0b80*/  LDS.128 R16, [R104+0x20] ;  /* 0x0000200068107984 */ /* 0x0000e80000000c00 */
[----:B------:R0:W4:Y:S04]  /*0b90*/  LDS.128 R20, [R104+0x30] ;  /* 0x0000300068147984 */ /* 0x0001280000000c00 */
[----:B------:R0:W0:Y:S04]  /*0ba0*/  LDS.128 R24, [R104+0x40] ;  /* 0x0000400068187984 */ /* 0x0000280000000c00 */
        /* <DEDUP_REMOVED lines=18> */
[----:B------:R0:W0:Y:S01]  /*0cd0*/  LDS.128 R100, [R104+0x170] ;  /* 0x0001700068647984 */ /* 0x0000220000000c00 */
[----:B-1234-:R-:W-:Y:S05]  /*0ce0*/  @P0 BRA `(.L_x_26355) ;  /* 0x0000000800640947 */ /* 0x01efea0003800000 */
[----:B------:R-:W-:Y:S01]  /*0cf0*/  IADD3 R156, R156, 0x1a0, RZ ;  /* 0x000001a09c9c7810 */ /* 0x000fe20007ffe0ff */
[----:B------:R-:W-:Y:S01]  /*0d00*/  BSSY B1, `(.L_x_26356) ;  /* 0x0000096000017945 */ /* 0x000fe20003800000 */
[----:B------:R-:W-:Y:S01]  /*0d10*/  IMAD.MOV.U32 R2, RZ, RZ, -0x800001 ;  /* 0xff7fffffff027424 */ /* 0x000fe200078e00ff */
[----:B------:R-:W-:Y:S02]  /*0d20*/  MOV R158, R6 ;  /* 0x00000006009e7202 */ /* 0x000fe40000000f00 */
[----:B------:R-:W-:-:S07]  /*0d30*/  LEA R156, R107, R156, 0x18 ;  /* 0x0000009c6b9c7211 */ /* 0x000fce00078ec0ff */
.L_x_26357:
[----:B0-----:R-:W-:-:S04]  /*0d40*/  IADD3 R104, P0, R5, R158, RZ ;  /* 0x0000009e05687210 */ /* 0x001fc80007f1e0ff */
        /* <DEDUP_REMOVED lines=14> */
[----:B------:R-:W5:Y:S04]  /*0e30*/  LDG.E.128.CONSTANT R120, desc[UR10][R162.64+0x600] ;  /* 0x0006000aa2787981 */ /* 0x000f68000c1e9d00 */
        /* <DEDUP_REMOVED lines=10> */
[----:B---3--:R-:W-:Y:S01]  /*0ee0*/  FFMA.FTZ R148, R9, R105, R148 ;  /* 0x0000006909947223 */ /* 0x008fe20000010094 */
[----:B------:R-:W-:Y:S01]  /*0ef0*/  FFMA.FTZ R129, R8, R104, R129 ;  /* 0x0000006808817223 */ /* 0x000fe20000010081 */
[----:B------:R-:W-:-:S02]  /*0f00*/  FFMA.FTZ R149, R10, R106, R125 ;  /* 0x0000006a0a957223 */ /* 0x000fc4000001007d */
[----:B------:R-:W2:Y:S01]  /*0f10*/  LDG.E.128.CONSTANT R124, desc[UR10][R162.64+0x1200] ;  /* 0x0012000aa27c7981 */ /* 0x000ea2000c1e9d00 */
[----:B------:R-:W-:Y:S01]  /*0f20*/  FFMA.FTZ R150, R11, R107, R128 ;  /* 0x0000006b0b967223 */ /* 0x000fe20000010080 */
[----:B----4-:R-:W-:Y:S02]  /*0f30*/  FFMA.FTZ R151, R16, R108, R129 ;  /* 0x0000006c10977223 */ /* 0x010fe40000010081 */
[----:B------:R-:W3:Y:S04]  /*0f40*/  LDG.E.128.CONSTANT R128, desc[UR10][R162.64+0x1400] ;  /* 0x0014000aa2807981 */ /* 0x000ee8000c1e9d00 */
[----:B------:R-:W4:Y:S01]  /*0f50*/  LDG.E.128.CONSTANT R104, desc[UR10][R162.64+0x1800] ;  /* 0x0018000aa2687981 */ /* 0x000f22000c1e9d00 */
        /* <DEDUP_REMOVED lines=25> */
[----:B------:R-:W-:-:S03]  /*10f0*/  FFMA.FTZ R151, R40, R116, R151 ;  /* 0x0000007428977223 */ /* 0x000fc60000010097 */
[----:B------:R-:W5:Y:S01]  /*1100*/  LDG.E.128.CONSTANT R112, desc[UR10][R162.64+0x1c00] ;  /* 0x001c000aa2707981 */ /* 0x000f62000c1e9d00 */
        /* <DEDUP_REMOVED lines=22> */
[----:B----4-:R-:W-:Y:S01]  /*1270*/  FFMA.FTZ R157, R56, R104, R151 ;  /* 0x00000068389d7223 */ /* 0x010fe20000010097 */
[----:B------:R-:W-:Y:S01]  /*1280*/  FFMA.FTZ R104, R57, R105, R148 ;  /* 0x0000006939687223 */ /* 0x000fe20000010094 */
[----:B------:R-:W-:Y:S02]  /*1290*/  FFMA.FTZ R105, R58, R106, R149 ;  /* 0x0000006a3a697223 */ /* 0x000fe40000010095 */
[----:B------:R-:W4:Y:S01]  /*12a0*/  LDG.E.128.CONSTANT R148, desc[UR10][R162.64+0x2e00] ;  /* 0x002e000aa2947981 */ /* 0x000f22000c1e9d00 */
        /* <DEDUP_REMOVED lines=12> */
[----:B------:R-:W-:Y:S01]  /*1370*/  FFMA.FTZ R157, R72, R120, R157 ;  /* 0x00000078489d7223 */ /* 0x000fe2000001009d */
[----:B------:R-:W-:Y:S01]  /*1380*/  FFMA.FTZ R104, R73, R121, R104 ;  /* 0x0000007949687223 */ /* 0x000fe20000010068 */
[----:B------:R-:W-:Y:S01]  /*1390*/  FFMA.FTZ R164, R71, R119, R164 ;  /* 0x0000007747a47223 */ /* 0x000fe200000100a4 */
[----:B------:R-:W-:-:S03]  /*13a0*/  FFMA.FTZ R105, R74, R122, R105 ;  /* 0x0000007a4a697223 */ /* 0x000fc60000010069 */
[----:B------:R-:W-:Y:S01]  /*13b0*/  FFMA.FTZ R164, R75, R123, R164 ;  /* 0x0000007b4ba47223 */ /* 0x000fe200000100a4 */
[----:B--2---:R-:W-:Y:S01]  /*13c0*/  FFMA.FTZ R157, R76, R124, R157 ;  /* 0x0000007c4c9d7223 */ /* 0x004fe2000001009d */
        /* <DEDUP_REMOVED lines=31> */
[C---:B------:R-:W-:Y:S01]  /*15c0*/  ISETP.GE.AND P0, PT, R105.reuse, R154, PT ;  /* 0x0000009a6900720c */ /* 0x040fe20003f06270 */
[----:B------:R-:W-:Y:S02]  /*15d0*/  IMAD.IADD R107, R105, 0x1, -R155 ;  /* 0x00000001696b7824 */ /* 0x000fe400078e0a9b */
[----:B------:R-:W-:-:S03]  /*15e0*/  FFMA.FTZ R109, R104, UR5, RZ ;  /* 0x00000005686d7c23 */ /* 0x000fc600080100ff */
[----:B------:R-:W-:Y:S02]  /*15f0*/  LEA R107, R107, R156, 0x2 ;  /* 0x0000009c6b6b7211 */ /* 0x000fe400078e10ff */
[----:B------:R-:W-:Y:S01]  /*1600*/  FSEL R104, R109, RZ, !P0 ;  /* 0x000000ff6d687208 */ /* 0x000fe20004000000 */
[----:B------:R-:W-:-:S04]  /*1610*/  VIADD R158, R158, 0x4 ;  /* 0x000000049e9e7836 */ /* 0x000fc80000000000 */
[----:B------:R1:W-:Y:S01]  /*1620*/  STS [R107], R104 ;  /* 0x000000686b007388 */ /* 0x0003e20000000800 */
[----:B------:R-:W-:Y:S02]  /*1630*/  ISETP.GE.AND P1, PT, R158, R153, PT ;  /* 0x000000999e00720c */ /* 0x000fe40003f26270 */
[----:B------:R-:W-:-:S11]  /*1640*/  @!P0 FMNMX.FTZ R2, R2, R109, !PT ;  /* 0x0000006d02028209 */ /* 0x000fd60007810000 */
[----:B-1----:R-:W-:Y:S05]  /*1650*/  @!P1 BRA `(.L_x_26357) ;  /* 0xfffffff400b89947 */ /* 0x002fea000383ffff */
[----:B------:R-:W-:Y:S05]  /*1660*/  BSYNC B1 ;  /* 0x0000000000017941 */ /* 0x000fea0003800000 */
.L_x_26356:
[----:B------:R-:W-:Y:S05]  /*1670*/  BRA `(.L_x_26354) ;  /* 0x0000000800707947 */ /* 0x000fea0003800000 */
.L_x_26355:
[----:B------:R-:W-:Y:S01]  /*1680*/  IADD3 R156, R156, 0x1a0, RZ ;  /* 0x000001a09c9c7810 */ /* 0x000fe20007ffe0ff */
[----:B------:R-:W-:Y:S01]  /*1690*/  IMAD.MOV.U32 R2, RZ, RZ, -0x800001 ;  /* 0xff7fffffff027424 */ /* 0x000fe200078e00ff */
[----:B------:R-:W-:Y:S02]  /*16a0*/  IADD3 R157, -R154, 0x1, RZ ;  /* 0x000000019a9d7810 */ /* 0x000fe40007ffe1ff */
[----:B------:R-:W-:Y:S02]  /*16b0*/  LEA R156, R107, R156, 0x18 ;  /* 0x0000009c6b9c7211 */ /* 0x000fe400078ec0ff */
[----:B------:R-:W-:-:S07]  /*16c0*/  MOV R158, R6 ;  /* 0x00000006009e7202 */ /* 0x000fce0000000f00 */
.L_x_26358:
[----:B------:R-:W-:-:S04]  /*16d0*/  IADD3 R105, P0, R5, R158, RZ ;  /* 0x0000009e05697210 */ /* 0x000fc80007f1e0ff */
[----:B------:R-:W-:Y:S02]  /*16e0*/  LEA.HI.X.SX32 R106, R158, R3, 0x1, P0 ;  /* 0x000000039e6a7211 */ /* 0x000fe400000f0eff */
[----:B0-----:R-:W-:-:S04]  /*16f0*/  LEA R104, P0, R105, UR14, 0x2 ;  /* 0x0000000e69687c11 */ /* 0x001fc8000f8010ff */
[----:B------:R-:W-:-:S06]  /*1700*/  LEA.HI.X R105, R105, UR15, R106, 0x2, P0 ;  /* 0x0000000f69697c11 */ /* 0x000fcc00080f146a */
        /* <DEDUP_REMOVED lines=25> */
[----:B------:R-:W-:-:S02]  /*18a0*/  FFMA.FTZ R108, R9, R109, R116 ;  /* 0x0000006d096c7223 */ /* 0x000fc40000010074 */
[----:B------:R-:W2:Y:S01]  /*18b0*/  LDG.E.128.CONSTANT R116, desc[UR10][R162.64+0x1000] ;  /* 0x0010000aa2747981 */ /* 0x000ea2000c1e9d00 */
[----:B------:R-:W-:Y:S01]  /*18c0*/  FFMA.FTZ R148, R11, R111, R120 ;  /* 0x0000006f0b947223 */ /* 0x000fe20000010078 */
[----:B------:R-:W-:Y:S01]  /*18d0*/  FFMA.FTZ R109, R10, R110, R123 ;  /* 0x0000006e0a6d7223 */ /* 0x000fe2000001007b */
[----:B----4-:R-:W-:Y:S02]  /*18e0*/  FFMA.FTZ R111, R16, R104, R121 ;  /* 0x00000068106f7223 */ /* 0x010fe40000010079 */
[----:B------:R-:W3:Y:S01]  /*18f0*/  LDG.E.128.CONSTANT R120, desc[UR10][R162.64+0x1200] ;  /* 0x0012000aa2787981 */ /* 0x000ee2000c1e9d00 */
[----:B------:R-:W-:Y:S01]  /*1900*/  FFMA.FTZ R108, R17, R105, R108 ;  /* 0x00000069116c7223 */ /* 0x000fe2000001006c */
[----:B------:R-:W-:Y:S01]  /*1910*/  FFMA.FTZ R109, R18, R106, R109 ;  /* 0x0000006a126d7223 */ /* 0x000fe2000001006d */
[----:B------:R-:W-:Y:S02]  /*1920*/  FFMA.FTZ R148, R19, R107, R148 ;  /* 0x0000006b13947223 */ /* 0x000fe40000010094 */
[----:B------:R-:W4:Y:S01]  /*1930*/  LDG.E.128.CONSTANT R104, desc[UR10][R162.64+0x1800] ;  /* 0x0018000aa2687981 */ /* 0x000f22000c1e9d00 */
[----:B-----5:R-:W-:Y:S01]  /*1940*/  FFMA.FTZ R149, R20, R112, R111 ;  /* 0x0000007014957223 */ /* 0x020fe2000001006f */
[----:B------:R-:W-:Y:S01]  /*1950*/  FFMA.FTZ R112, R21, R113, R108 ;  /* 0x0000007115707223 */ /* 0x000fe2000001006c */
[----:B------:R-:W-:-:S02]  /*1960*/  FFMA.FTZ R113, R22, R114, R109 ;  /* 0x0000007216717223 */ /* 0x000fc4000001006d */
        /* <DEDUP_REMOVED lines=17> */
[----:B------:R-:W5:Y:S02]  /*1a80*/  LDG.E.128.CONSTANT R140, desc[UR10][R162.64+0x2a00] ;  /* 0x002a000aa28c7981 */ /* 0x000f64000c1e9d00 */
[----:B------:R-:W-:Y:S02]  /*1a90*/  FFMA.FTZ R148, R39, R147, R148 ;  /* 0x0000009327947223 */ /* 0x000fe40000010094 */
[----:B------:R-:W5:Y:S01]  /*1aa0*/  LDG.E.128.CONSTANT R144, desc[UR10][R162.64+0x2c00] ;  /* 0x002c000aa2907981 */ /* 0x000f62000c1e9d00 */
[----:B--2---:R-:W-:Y:S01]  /*1ab0*/  FFMA.FTZ R149, R40, R116, R149 ;  /* 0x0000007428957223 */ /* 0x004fe20000010095 */
[----:B------:R-:W-:Y:S01]  /*1ac0*/  FFMA.FTZ R116, R41, R117, R112 ;  /* 0x0000007529747223 */ /* 0x000fe20000010070 */
[----:B------:R-:W-:Y:S02]  /*1ad0*/  FFMA.FTZ R129, R42, R118, R113 ;  /* 0x000000762a817223 */ /* 0x000fe40000010071 */
[----:B------:R-:W2:Y:S01]  /*1ae0*/  LDG.E.128.CONSTANT R112, desc[UR10][R162.64+0x1c00] ;  /* 0x001c000aa2707981 */ /* 0x000ea2000c1e9d00 */
[----:B------:R-:W-:Y:S01]  /*1af0*/  FFMA.FTZ R148, R43, R119, R148 ;  /* 0x000000772b947223 */ /* 0x000fe20000010094 */
[----:B---3--:R-:W-:Y:S01]  /*1b00*/  FFMA.FTZ R128, R45, R121, R116 ;  /* 0x000000792d807223 */ /* 0x008fe20000010074 */
[----:B------:R-:W-:Y:S01]  /*1b10*/  FFMA.FTZ R149, R44, R120, R149 ;  /* 0x000000782c957223 */ /* 0x000fe20000010095 */
[----:B------:R-:W3:Y:S01]  /*1b20*/  LDG.E.128.CONSTANT R116, desc[UR10][R162.64+0x1e00] ;  /* 0x001e000aa2747981 */ /* 0x000ee2000c1e9d00 */
        /* <DEDUP_REMOVED lines=8> */
[----:B------:R-:W3:Y:S01]  /*1bb0*/  LDG.E.128.CONSTANT R124, desc[UR10][R162.64+0x2200] ;  /* 0x0022000aa27c7981 */ /* 0x000ee2000c1e9d00 */
[----:B------:R-:W-:Y:S01]  /*1bc0*/  FFMA.FTZ R132, R53, R133, R128 ;  /* 0x0000008535847223 */ /* 0x000fe20000010080 */
[----:B------:R-:W-:-:S02]  /*1bd0*/  FFMA.FTZ R137, R54, R134, R129 ;  /* 0x0000008636897223 */ /* 0x000fc40000010081 */
[----:B------:R-:W3:Y:S01]  /*1be0*/  LDG.E.128.CONSTANT R128, desc[UR10][R162.64+0x2400] ;  /* 0x0024000aa2807981 */ /* 0x000ee2000c1e9d00 */
[----:B----4-:R-:W-:Y:S01]  /*1bf0*/  FFMA.FTZ R149, R56, R104, R149 ;  /* 0x0000006838957223 */ /* 0x010fe20000010095 */
[----:B------:R-:W-:Y:S01]  /*1c00*/  FFMA.FTZ R164, R55, R135, R148 ;  /* 0x0000008737a47223 */ /* 0x000fe20000010094 */
[----:B------:R-:W-:Y:S02]  /*1c10*/  FFMA.FTZ R104, R57, R105, R132 ;  /* 0x0000006939687223 */ /* 0x000fe40000010084 */
[----:B------:R-:W4:Y:S01]  /*1c20*/  LDG.E.128.CONSTANT R132, desc[UR10][R162.64+0x2600] ;  /* 0x0026000aa2847981 */ /* 0x000f22000c1e9d00 */
[----:B------:R-:W-:-:S03]  /*1c30*/  FFMA.FTZ R105, R58, R106, R137 ;  /* 0x0000006a3a697223 */ /* 0x000fc60000010089 */
[----:B------:R-:W4:Y:S01]  /*1c40*/  LDG.E.128.CONSTANT R136, desc[UR10][R162.64+0x2800] ;  /* 0x0028000aa2887981 */ /* 0x000f22000c1e9d00 */
[----:B-----5:R-:W-:-:S03]  /*1c50*/  FFMA.FTZ R165, R60, R108, R149 ;  /* 0x0000006c3ca57223 */ /* 0x020fc60000010095 */
[----:B------:R-:W5:Y:S01]  /*1c60*/  LDG.E.128.CONSTANT R148, desc[UR10][R162.64+0x2e00] ;  /* 0x002e000aa2947981 */ /* 0x000f62000c1e9d00 */
        /* <DEDUP_REMOVED lines=53> */
[----:B------:R-:W-:Y:S02]  /*1fc0*/  FFMA.FTZ R105, R105, R159, R148 ;  /* 0x0000009f69697223 */ /* 0x000fe40000010094 */
[----:B------:R-:W-:-:S03]  /*1fd0*/  IMAD R107, R107, 0x4, R156 ;  /* 0x000000046b6b7824 */ /* 0x000fc600078e029c */
[----:B------:R-:W-:Y:S02]  /*1fe0*/  FSEL R104, R105, RZ, !P0 ;  /* 0x000000ff69687208 */ /* 0x000fe40004000000 */
[----:B------:R-:W-:-:S03]  /*1ff0*/  IADD3 R158, R158, 0x4, RZ ;  /* 0x000000049e9e7810 */ /* 0x000fc60007ffe0ff */
[----:B------:R1:W-:Y:S01]  /*2000*/  STS [R107], R104 ;  /* 0x000000686b007388 */ /* 0x0003e20000000800 */
[----:B------:R-:W-:Y:S02]  /*2010*/  ISETP.GE.AND P1, PT, R158, R153, PT ;  /* 0x000000999e00720c */ /* 0x000fe40003f26270 */
[----:B------:R-:W-:-:S11]  /*2020*/  @!P0 FMNMX.FTZ R2, R2, R105, !PT ;  /* 0x0000006902028209 */ /* 0x000fd60007810000 */
[----:B-1----:R-:W-:Y:S05]  /*2030*/  @!P1 BRA `(.L_x_26358) ;  /* 0xfffffff400a49947 */ /* 0x002fea000383ffff */
.L_x_26354:
[----:B------:R-:W-:Y:S05]  /*2040*/  BSYNC B0 ;  /* 0x0000000000007941 */ /* 0x000fea0003800000 */
.L_x_26353:
[----:B------:R-:W0:Y:S01]  /*2050*/  SHFL.BFLY PT, R9, R2, 0x10, 0x1f ;  /* 0x0e001f0002097f89 */ /* 0x000e2200000e0000 */
[C---:B------:R-:W-:Y:S01]  /*2060*/  ISETP.NE.AND P0, PT, R7.reuse, RZ, PT ;  /* 0x000000ff0700720c */ /* 0x040fe20003f05270 */
[----:B------:R-:W-:Y:S01]  /*2070*/  BSSY B0, `(.L_x_26359) ;  /* 0x0000112000007945 */ /* 0x000fe20003800000 */
[----:B------:R-:W-:Y:S02]  /*2080*/  ISETP.GT.AND P1, PT, R7, 0x3, PT ;  /* 0x000000030700780c */ /* 0x000fe40003f24270 */
[----:B------:R-:W-:-:S09]  /*2090*/  IADD3 R14, R154, 0x1f, RZ ;  /* 0x0000001f9a0e7810 */ /* 0x000fd20007ffe0ff */
[----:B------:R-:W1:Y:S02]  /*20a0*/  @!P0 S2R R15, SR_CgaCtaId ;  /* 0x00000000000f8919 */ /* 0x000e640000008800 */
[----:B------:R-:W2:Y:S01]  /*20b0*/  @!P1 S2R R17, SR_CgaCtaId ;  /* 0x0000000000119919 */ /* 0x000ea20000008800 */
[----:B0-----:R-:W-:Y:S02]  /*20c0*/  FMNMX.FTZ R4, R9, R2, !PT ;  /* 0x0000000209047209 */ /* 0x001fe40007810000 */
[----:B------:R-:W-:-:S03]  /*20d0*/  @!P0 MOV R2, 0x400 ;  /* 0x0000040000028802 */ /* 0x000fc60000000f00 */
[----:B------:R-:W0:Y:S02]  /*20e0*/  SHFL.BFLY PT, R9, R4, 0x8, 0x1f ;  /* 0x0d001f0004097f89 */ /* 0x000e2400000e0000 */
[----:B------:R-:W-:Y:S01]  /*20f0*/  @!P0 VIADD R2, R2, 0x180 ;  /* 0x0000018002028836 */ /* 0x000fe20000000000 */
[----:B0-----:R-:W-:Y:S02]  /*2100*/  FMNMX.FTZ R8, R4, R9, !PT ;  /* 0x0000000904087209 */ /* 0x001fe40007810000 */
[----:B------:R-:W-:-:S03]  /*2110*/  @!P1 MOV R4, 0x400 ;  /* 0x0000040000049802 */ /* 0x000fc60000000f00 */
[----:B------:R-:W0:Y:S01]  /*2120*/  SHFL.BFLY PT, R9, R8, 0x4, 0x1f ;  /* 0x0c801f0008097f89 */ /* 0x000e2200000e0000 */
[----:B------:R-:W-:-:S04]  /*2130*/  @!P1 IADD3 R4, R4, 0x180, RZ ;  /* 0x0000018004049810 */ /* 0x000fc80007ffe0ff */
[----:B--2---:R-:W-:Y:S02]  /*2140*/  @!P1 LEA R4, R17, R4, 0x18 ;  /* 0x0000000411049211 */ /* 0x004fe400078ec0ff */
[----:B0-----:R-:W-:Y:S02]  /*2150*/  FMNMX.FTZ R10, R8, R9, !PT ;  /* 0x00000009080a7209 */ /* 0x001fe40007810000 */
[----:B------:R-:W0:Y:S03]  /*2160*/  S2R R9, SR_TID.X ;  /* 0x0000000000097919 */ /* 0x000e260000002100 */
[----:B------:R-:W2:Y:S02]  /*2170*/  SHFL.BFLY PT, R11, R10, 0x2, 0x1f ;  /* 0x0c401f000a0b7f89 */ /* 0x000ea400000e0000 */
[----:B--2---:R-:W-:Y:S02]  /*2180*/  FMNMX.FTZ R12, R10, R11, !PT ;  /* 0x0000000b0a0c7209 */ /* 0x004fe40007810000 */
[----:B-1----:R-:W-:-:S02]  /*2190*/  @!P0 LEA R11, R15, R2, 0x18 ;  /* 0x000000020f0b8211 */ /* 0x002fc400078ec0ff */
[----:B0-----:R-:W-:Y:S01]  /*21a0*/  SHF.R.S32.HI R8, RZ, 0x1f, R9 ;  /* 0x0000001fff087819 */ /* 0x001fe20000011409 */
[----:B------:R-:W0:Y:S01]  /*21b0*/  SHFL.BFLY PT, R13, R12, 0x1, 0x1f ;  /* 0x0c201f000c0d7f89 */ /* 0x000e2200000e0000 */
[----:B------:R-:W-:Y:S02]  /*21c0*/  MOV R10, 0xff7fffff ;  /* 0xff7fffff000a7802 */ /* 0x000fe40000000f00 */
[----:B------:R-:W-:Y:S02]  /*21d0*/  LEA.HI R8, R8, R9, RZ, 0x5 ;  /* 0x0000000908087211 */ /* 0x000fe400078f28ff */
[----:B------:R-:W-:Y:S02]  /*21e0*/  SHF.R.S32.HI R15, RZ, 0x1f, R14 ;  /* 0x0000001fff0f7819 */ /* 0x000fe4000001140e */
[----:B------:R-:W-:-:S05]  /*21f0*/  SHF.R.S32.HI R2, RZ, 0x5, R8 ;  /* 0x00000005ff027819 */ /* 0x000fca0000011408 */
[----:B------:R-:W-:Y:S01]  /*2200*/  @!P0 IMAD R11, R2, 0x4, R11 ;  /* 0x00000004020b8824 */ /* 0x000fe200078e020b */
[----:B0-----:R-:W-:Y:S01]  /*2210*/  @!P0 FMNMX.FTZ R8, R12, R13, !PT ;  /* 0x0000000d0c088209 */ /* 0x001fe20007810000 */
[----:B------:R-:W-:-:S04]  /*2220*/  @!P1 IMAD R12, R7, 0x4, R4 ;  /* 0x00000004070c9824 */ /* 0x000fc800078e0204 */
[----:B------:R0:W-:Y:S01]  /*2230*/  @!P0 STS [R11], R8 ;  /* 0x000000080b008388 */ /* 0x0001e20000000800 */
[----:B------:R-:W-:Y:S01]  /*2240*/  BAR.SYNC.DEFER_BLOCKING 0x0 ;  /* 0x0000000000007b1d */ /* 0x000fe20000010000 */
[----:B0-----:R-:W-:Y:S01]  /*2250*/  LEA.HI R11, R15, R14, RZ, 0x5 ;  /* 0x0000000e0f0b7211 */ /* 0x001fe200078f28ff */
[----:B------:R-:W-:-:S03]  /*2260*/  IMAD.MOV.U32 R8, RZ, RZ, RZ ;  /* 0x000000ffff087224 */ /* 0x000fc600078e00ff */
        /* <DEDUP_REMOVED lines=14> */
[----:B-1----:R-:W-:-:S06]  /*2350*/  UIMAD UR4, UR5, UR4, -0x11 ;  /* 0xffffffef050474a4 */ /* 0x002fcc000f8e0204 */
[----:B------:R-:W-:-:S04]  /*2360*/  VIMNMX R8, R8, UR4, !PT ;  /* 0x0000000408087c48 */ /* 0x000fc8000ffe0100 */
[----:B------:R-:W-:-:S04]  /*2370*/  LEA R8, R8, 0x1f, 0x5 ;  /* 0x0000001f08087811 */ /* 0x000fc800078e28ff */
[----:B------:R-:W-:Y:S02]  /*2380*/  VIMNMX R8, R8, R13, !PT ;  /* 0x0000000d08087248 */ /* 0x000fe40007fe0100 */
[----:B------:R-:W-:Y:S02]  /*2390*/  MOV R13, R9 ;  /* 0x00000009000d7202 */ /* 0x000fe40000000f00 */
        /* <DEDUP_REMOVED lines=14> */
.L_x_26363:
        /* <DEDUP_REMOVED lines=11> */
.L_x_26362:
[----:B------:R-:W-:Y:S05]  /*2530*/  BSYNC B1 ;  /* 0x0000000000017941 */ /* 0x000fea0003800000 */
.L_x_26361:
        /* <DEDUP_REMOVED lines=14> */
.L_x_26366:
        /* <DEDUP_REMOVED lines=100> */
.L_x_26365:
[----:B------:R-:W-:Y:S05]  /*2c60*/  BSYNC B1 ;  /* 0x0000000000017941 */ /* 0x000fea0003800000 */
.L_x_26364:
        /* <DEDUP_REMOVED lines=55> */
.L_x_26368:
[----:B------:R-:W-:Y:S05]  /*2fe0*/  BSYNC B1 ;  /* 0x0000000000017941 */ /* 0x000fea0003800000 */
.L_x_26367:
        /* <DEDUP_REMOVED lines=26> */
.L_x_26360:
[----:B------:R-:W-:Y:S05]  /*3190*/  BSYNC B0 ;  /* 0x0000000000007941 */ /* 0x000fea0003800000 */
.L_x_26359:
        /* <DEDUP_REMOVED lines=59> */
.L_x_26373:
        /* <DEDUP_REMOVED lines=8> */
.L_x_26372:
[----:B------:R-:W-:Y:S05]  /*35d0*/  BSYNC B1 ;  /* 0x0000000000017941 */ /* 0x000fea0003800000 */
.L_x_26371:
        /* <DEDUP_REMOVED lines=14> */
.L_x_26376:
        /* <DEDUP_REMOVED lines=52> */
.L_x_26375:
[----:B------:R-:W-:Y:S05]  /*3a00*/  BSYNC B1 ;  /* 0x0000000000017941 */ /* 0x000fea0003800000 */
.L_x_26374:
        /* <DEDUP_REMOVED lines=31> */
.L_x_26378:
[----:B------:R-:W-:Y:S05]  /*3c00*/  BSYNC B1 ;  /* 0x0000000000017941 */ /* 0x000fea0003800000 */
.L_x_26377:
        /* <DEDUP_REMOVED lines=14> */
.L_x_26370:
[----:B------:R-:W-:Y:S05]  /*3cf0*/  BSYNC B0 ;  /* 0x0000000000007941 */ /* 0x000fea0003800000 */
.L_x_26369:
        /* <DEDUP_REMOVED lines=32> */
.L_x_26380:
[----:B------:R-:W-:Y:S05]  /*3f00*/  BSYNC B0 ;  /* 0x0000000000007941 */ /* 0x000fea0003800000 */
.L_x_26379:
[----:B------:R-:W-:Y:S01]  /*3f10*/  ULDC UR9, c[0x0][0x26c] ;  /* 0x00009b0000097ab9 */ /* 0x000fe20000000800 */
[----:B------:R-:W-:Y:S01]  /*3f20*/  ULDC.64 UR6, c[0x0][0x238] ;  /* 0x00008e0000067ab9 */ /* 0x000fe20000000a00 */
[----:B------:R-:W-:Y:S04]  /*3f30*/  BSSY B0, `(.L_x_26381) ;  /* 0x0000254000007945 */ /* 0x000fe80003800000 */
[----:B------:R-:W-:Y:S05]  /*3f40*/  @!P1 BRA `(.L_x_26382) ;  /* 0x00000000003c9947 */ /* 0x000fea0003800000 */
[----:B-1----:R-:W-:Y:S01]  /*3f50*/  HFMA2.MMA R8, -RZ, RZ, 0, 0 ;  /* 0x00000000ff087435 */ /* 0x002fe200000001ff */
        /* <DEDUP_REMOVED lines=8> */
[----:B---3--:R-:W-:Y:S02]  /*3fe0*/  CS2R R14, SRZ ;  /* 0x00000000000e7805 */ /* 0x008fe4000001ff00 */
[----:B------:R-:W-:Y:S01]  /*3ff0*/  CS2R R12, SRZ ;  /* 0x00000000000c7805 */ /* 0x000fe2000001ff00 */
[----:B------:R-:W-:Y:S01]  /*4000*/  IMAD.MOV.U32 R10, RZ, RZ, RZ ;  /* 0x000000ffff0a7224 */ /* 0x000fe200078e00ff */
[----:B------:R-:W-:Y:S01]  /*4010*/  MOV R122, RZ ;  /* 0x000000ff007a7202 */ /* 0x000fe20000000f00 */
[----:B------:R-:W-:Y:S01]  /*4020*/  IMAD.MOV.U32 R0, RZ, RZ, RZ ;  /* 0x000000ffff007224 */ /* 0x000fe200078e00ff */
[----:B------:R-:W-:Y:S06]  /*4030*/  BRA `(.L_x_26383) ;  /* 0x00000024000c7947 */ /* 0x000fec0003800000 */
.L_x_26382:
[----:B0--3--:R-:W-:Y:S01]  /*4040*/  SHF.R.S32.HI R4, RZ, 0x1f, R7 ;  /* 0x0000001fff047819 */ /* 0x009fe20000011407 */
[----:B------:R-:W-:Y:S01]  /*4050*/  ULDC.64 UR4, c[0x0][0x248] ;  /* 0x0000920000047ab9 */ /* 0x000fe20000000a00 */
[----:B------:R-:W-:Y:S01]  /*4060*/  IADD3 R12, P0, R5, R6, RZ ;  /* 0x00000006050c7210 */ /* 0x000fe20007f1e0ff */
[----:B------:R-:W0:Y:S01]  /*4070*/  LDC R124, c[0x0][0x26c] ;  /* 0x00009b00ff7c7b82 */ /* 0x000e220000000800 */
[----:B------:R-:W-:Y:S01]  /*4080*/  LEA.HI R4, R4, R7, RZ, 0x3 ;  /* 0x0000000704047211 */ /* 0x000fe200078f18ff */
[----:B------:R-:W-:Y:S01]  /*4090*/  ULDC UR8, c[0x0][0x270] ;  /* 0x00009c0000087ab9 */ /* 0x000fe20000000800 */
[----:B------:R-:W-:Y:S01]  /*40a0*/  LEA.HI.X.SX32 R3, R6, R3, 0x1, P0 ;  /* 0x0000000306037211 */ /* 0x000fe200000f0eff */
[----:B------:R-:W-:Y:S01]  /*40b0*/  IMAD R118, R0, UR8, RZ ;  /* 0x0000000800767c24 */ /* 0x000fe2000f8e02ff */
[C---:B-1----:R-:W-:Y:S01]  /*40c0*/  LOP3.LUT R8, R4.reuse, 0xfffffff8, RZ, 0xc0, !PT ;  /* 0xfffffff804087812 */ /* 0x042fe200078ec0ff */
[----:B------:R-:W-:Y:S01]  /*40d0*/  HFMA2.MMA R122, -RZ, RZ, 0, 0 ;  /* 0x00000000ff7a7435 */ /* 0x000fe200000001ff */
[----:B------:R-:W-:-:S02]  /*40e0*/  SHF.L.U32 R5, R4, 0x2, RZ ;  /* 0x0000000204057819 */ /* 0x000fc400000006ff */
[----:B------:R-:W-:Y:S02]  /*40f0*/  CS2R R120, SRZ ;  /* 0x0000000000787805 */ /* 0x000fe4000001ff00 */
[C---:B------:R-:W-:Y:S01]  /*4100*/  LEA R4, P0, R12.reuse, UR4, 0x2 ;  /* 0x000000040c047c11 */ /* 0x040fe2000f8010ff */
[----:B------:R-:W-:Y:S01]  /*4110*/  IMAD.IADD R21, R7, 0x1, -R8 ;  /* 0x0000000107157824 */ /* 0x000fe200078e0a08 */
[----:B------:R-:W-:Y:S01]  /*4120*/  LOP3.LUT R8, R5, 0xffffffe0, RZ, 0xc0, !PT ;  /* 0xffffffe005087812 */ /* 0x000fe200078ec0ff */
[----:B------:R-:W-:Y:S01]  /*4130*/  UMOV UR4, 0x400 ;  /* 0x0000040000047882 */ /* 0x000fe20000000000 */
[----:B------:R-:W-:Y:S01]  /*4140*/  LEA.HI.X R5, R12, UR5, R3, 0x2, P0 ;  /* 0x000000050c057c11 */ /* 0x000fe200080f1403 */
[----:B------:R-:W1:Y:S01]  /*4150*/  S2UR UR5, SR_CgaCtaId ;  /* 0x00000000000579c3 */ /* 0x000e620000008800 */
[----:B------:R-:W-:Y:S01]  /*4160*/  IMAD.SHL.U32 R13, R21, 0x4, RZ ;  /* 0x00000004150d7824 */ /* 0x000fe200078e00ff */
[----:B------:R-:W-:Y:S01]  /*4170*/  UIADD3 UR4, UR4, 0x1a0, URZ ;  /* 0x000001a004047890 */ /* 0x000fe2000fffe03f */
[C---:B------:R-:W-:Y:S01]  /*4180*/  IMAD R21, R2.reuse, 0x8, R21 ;  /* 0x0000000802157824 */ /* 0x040fe200078e0215 */
[----:B------:R-:W-:Y:S01]  /*4190*/  LOP3.LUT R11, RZ, R11, RZ, 0x33, !PT ;  /* 0x0000000bff0b7212 */ /* 0x000fe200078e33ff */
[----:B------:R-:W-:Y:S01]  /*41a0*/  IMAD.IADD R3, R13, 0x1, R8 ;  /* 0x000000010d037824 */ /* 0x000fe200078e0208 */
[----:B------:R-:W-:-:S02]  /*41b0*/  LEA R10, R2, R13, 0x5 ;  /* 0x0000000d020a7211 */ /* 0x000fc400078e28ff */
[----:B------:R-:W-:Y:S02]  /*41c0*/  CS2R R116, SRZ ;  /* 0x0000000000747805 */ /* 0x000fe4000001ff00 */
[----:B------:R-:W-:Y:S02]  /*41d0*/  CS2R R114, SRZ ;  /* 0x0000000000727805 */ /* 0x000fe4000001ff00 */
[----:B------:R-:W-:Y:S02]  /*41e0*/  CS2R R112, SRZ ;  /* 0x0000000000707805 */ /* 0x000fe4000001ff00 */
[----:B------:R-:W-:Y:S01]  /*41f0*/  IADD3 R155, R10, 0x3, R155 ;  /* 0x000000030a9b7810 */ /* 0x000fe20007ffe09b */
[----:B------:R-:W-:Y:S01]  /*4200*/  HFMA2.MMA R10, -RZ, RZ, 0, 0 ;  /* 0x00000000ff0a7435 */ /* 0x000fe200000001ff */
[----:B------:R-:W-:Y:S02]  /*4210*/  CS2R R110, SRZ ;  /* 0x00000000006e7805 */ /* 0x000fe4000001ff00 */
[----:B------:R-:W-:-:S02]  /*4220*/  CS2R R108, SRZ ;  /* 0x00000000006c7805 */ /* 0x000fc4000001ff00 */
[----:B------:R-:W-:Y:S02]  /*4230*/  CS2R R18, SRZ ;  /* 0x0000000000127805 */ /* 0x000fe4000001ff00 */
[----:B------:R-:W-:Y:S02]  /*4240*/  CS2R R16, SRZ ;  /* 0x0000000000107805 */ /* 0x000fe4000001ff00 */
[----:B------:R-:W-:Y:S02]  /*4250*/  CS2R R14, SRZ ;  /* 0x00000000000e7805 */ /* 0x000fe4000001ff00 */
[----:B------:R-:W-:Y:S01]  /*4260*/  CS2R R12, SRZ ;  /* 0x00000000000c7805 */ /* 0x000fe2000001ff00 */
[----:B------:R-:W-:Y:S01]  /*4270*/  IMAD.MOV.U32 R8, RZ, RZ, RZ ;  /* 0x000000ffff087224 */ /* 0x000fe200078e00ff */
[----:B------:R-:W-:Y:S01]  /*4280*/  MOV R0, RZ ;  /* 0x000000ff00007202 */ /* 0x000fe20000000f00 */
[C---:B------:R-:W-:Y:S01]  /*4290*/  VIADD R127, R3.reuse, 0x100 ;  /* 0x00000100037f7836 */ /* 0x040fe20000000000 */
[----:B0-----:R-:W-:Y:S01]  /*42a0*/  SHF.R.S32.HI R124, RZ, 0x1f, R124 ;  /* 0x0000001fff7c7819 */ /* 0x001fe2000001147c */
[C---:B------:R-:W-:Y:S01]  /*42b0*/  VIADD R131, R3.reuse, 0x200 ;  /* 0x0000020003837836 */ /* 0x040fe20000000000 */
[----:B------:R-:W-:Y:S01]  /*42c0*/  SHF.R.S32.HI R119, RZ, 0x1f, R118 ;  /* 0x0000001fff777819 */ /* 0x000fe20000011476 */
[----:B-1----:R-:W-:Y:S01]  /*42d0*/  ULEA UR4, UR5, UR4, 0x18 ;  /* 0x0000000405047291 */ /* 0x002fe2000f8ec03f */
[C---:B------:R-:W-:Y:S01]  /*42e0*/  IADD3 R129, R3.reuse, 0x180, RZ ;  /* 0x0000018003817810 */ /* 0x040fe20007ffe0ff */
[C---:B------:R-:W-:Y:S01]  /*42f0*/  VIADD R135, R3.reuse, 0x300 ;  /* 0x0000030003877836 */ /* 0x040fe20000000000 */
[C---:B------:R-:W-:Y:S01]  /*4300*/  IADD3 R133, R3.reuse, 0x280, RZ ;  /* 0x0000028003857810 */ /* 0x040fe20007ffe0ff */
[C---:B------:R-:W-:Y:S01]  /*4310*/  VIADD R139, R3.reuse, 0x400 ;  /* 0x00000400038b7836 */ /* 0x040fe20000000000 */
[C---:B------:R-:W-:Y:S01]  /*4320*/  IADD3 R137, R3.reuse, 0x380, RZ ;  /* 0x0000038003897810 */ /* 0x040fe20007ffe0ff */
[----:B------:R-:W-:Y:S01]  /*4330*/  VIADD R143, R3, 0x500 ;  /* 0x00000500038f7836 */ /* 0x000fe20000000000 */
[----:B------:R-:W-:Y:S01]  /*4340*/  LEA R123, R21, UR4, 0x4 ;  /* 0x00000004157b7c11 */ /* 0x000fe2000f8e20ff */
[C---:B------:R-:W-:Y:S01]  /*4350*/  VIADD R147, R3.reuse, 0x600 ;  /* 0x0000060003937836 */ /* 0x040fe20000000000 */
[C---:B------:R-:W-:Y:S01]  /*4360*/  IADD3 R141, R3.reuse, 0x480, RZ ;  /* 0x00000480038d7810 */ /* 0x040fe20007ffe0ff */
[C---:B------:R-:W-:Y:S01]  /*4370*/  VIADD R151, R3.reuse, 0x700 ;  /* 0x0000070003977836 */ /* 0x040fe20000000000 */
[C---:B------:R-:W-:Y:S01]  /*4380*/  IADD3 R145, R3.reuse, 0x580, RZ ;  /* 0x0000058003917810 */ /* 0x040fe20007ffe0ff */
[C---:B-----5:R-:W-:Y:S01]  /*4390*/  VIADD R159, R3.reuse, 0x800 ;  /* 0x00000800039f7836 */ /* 0x060fe20000000000 */
        /* <DEDUP_REMOVED lines=9> */
.L_x_26384:
[----:B------:R-:W3:Y:S01]  /*4430*/  LDG.E.CONSTANT R21, desc[UR10][R4.64] ;  /* 0x0000000a04157981 */ /* 0x000ee2000c1e9900 */
[----:B------:R-:W-:Y:S02]  /*4440*/  IADD3 R64, R11, R6, RZ ;  /* 0x000000060b407210 */ /* 0x000fe40007ffe0ff */
[----:B---3--:R-:W-:Y:S01]  /*4450*/  SHF.R.S32.HI R20, RZ, 0x1f, R21 ;  /* 0x0000001fff147819 */ /* 0x008fe20000011415 */
[----:B------:R-:W-:-:S04]  /*4460*/  IMAD.WIDE.U32 R104, R21, UR9, R118 ;  /* 0x0000000915687c25 */ /* 0x000fc8000f8e0076 */
[----:B------:R-:W-:-:S04]  /*4470*/  IMAD R20, R20, UR9, RZ ;  /* 0x0000000914147c24 */ /* 0x000fc8000f8e02ff */
[----:B------:R-:W-:Y:S01]  /*4480*/  IMAD R21, R21, R124, R20 ;  /* 0x0000007c15157224 */ /* 0x000fe200078e0214 */
[----:B------:R-:W-:-:S03]  /*4490*/  IADD3 R20, P0, R3, R104, RZ ;  /* 0x0000006803147210 */ /* 0x000fc60007f1e0ff */
[----:B------:R-:W-:Y:S01]  /*44a0*/  IMAD.IADD R106, R105, 0x1, R21 ;  /* 0x00000001696a7824 */ /* 0x000fe200078e0215 */
[----:B------:R-:W-:-:S04]  /*44b0*/  LEA R24, P1, R20, UR6, 0x2 ;  /* 0x0000000614187c11 */ /* 0x000fc8000f8210ff */
        /* <DEDUP_REMOVED lines=13> */
[----:B0-----:R-:W-:-:S04]  /*4590*/  IADD3 R25, P0, R131, R104, RZ ;  /* 0x0000006883197210 */ /* 0x001fc80007f1e0ff */
        /* <DEDUP_REMOVED lines=19> */
[----:B--2---:R-:W-:-:S04]  /*46d0*/  IADD3 R41, P0, R139, R104, RZ ;  /* 0x000000688b297210 */ /* 0x004fc80007f1e0ff */
[----:B------:R-:W2:Y:S01]  /*46e0*/  LDG.E.128.CONSTANT R36, desc[UR10][R36.64] ;  /* 0x0000000a24247981 */ /* 0x000ea2000c1e9d00 */
[----:B------:R-:W-:Y:S02]  /*46f0*/  LEA R40, P1, R41, UR6, 0x2 ;  /* 0x0000000629287c11 */ /* 0x000fe4000f8210ff */
[----:B------:R-:W-:Y:S02]  /*4700*/  LEA.HI.X.SX32 R42, R139, R106, 0x1, P0 ;  /* 0x0000006a8b2a7211 */ /* 0x000fe400000f0eff */
[----:B------:R-:W-:Y:S02]  /*4710*/  IADD3 R45, P0, R141, R104, RZ ;  /* 0x000000688d2d7210 */ /* 0x000fe40007f1e0ff */
[----:B------:R-:W-:Y:S02]  /*4720*/  LEA.HI.X R41, R41, UR7, R42, 0x2, P1 ;  /* 0x0000000729297c11 */ /* 0x000fe400088f142a */
[----:B------:R-:W-:Y:S02]  /*4730*/  LEA R44, P1, R45, UR6, 0x2 ;  /* 0x000000062d2c7c11 */ /* 0x000fe4000f8210ff */
[----:B------:R-:W-:-:S02]  /*4740*/  LEA.HI.X.SX32 R46, R141, R106, 0x1, P0 ;  /* 0x0000006a8d2e7211 */ /* 0x000fc400000f0eff */
[----:B------:R-:W2:Y:S02]  /*4750*/  LDG.E.128.CONSTANT R40, desc[UR10][R40.64] ;  /* 0x0000000a28287981 */ /* 0x000ea4000c1e9d00 */
[----:B------:R-:W-:-:S06]  /*4760*/  LEA.HI.X R45, R45, UR7, R46, 0x2, P1 ;  /* 0x000000072d2d7c11 */ /* 0x000fcc00088f142e */
[----:B------:R-:W2:Y:S01]  /*4770*/  LDG.E.128.CONSTANT R44, desc[UR10][R44.64] ;  /* 0x0000000a2c2c7981 */ /* 0x000ea2000c1e9d00 */
[----:B------:R-:W-:-:S04]  /*4780*/  IADD3 R49, P0, R143, R104, RZ ;  /* 0x000000688f317210 */ /* 0x000fc80007f1e0ff */
[----:B------:R-:W-:Y:S02]  /*4790*/  LEA.HI.X.SX32 R50, R143, R106, 0x1, P0 ;  /* 0x0000006a8f327211 */ /* 0x000fe400000f0eff */
[----:B------:R-:W-:Y:S02]  /*47a0*/  IADD3 R53, P0, R145, R104, RZ ;  /* 0x0000006891357210 */ /* 0x000fe40007f1e0ff */
[----:B------:R-:W-:Y:S02]  /*47b0*/  LEA R48, P1, R49, UR6, 0x2 ;  /* 0x0000000631307c11 */ /* 0x000fe4000f8210ff */
[----:B------:R-:W-:Y:S02]  /*47c0*/  LEA.HI.X.SX32 R54, R145, R106, 0x1, P0 ;  /* 0x0000006a91367211 */ /* 0x000fe400000f0eff */
[----:B------:R-:W-:Y:S02]  /*47d0*/  IADD3 R57, P0, R147, R104, RZ ;  /* 0x0000006893397210 */ /* 0x000fe40007f1e0ff */
[----:B------:R-:W-:-:S02]  /*47e0*/  LEA.HI.X R49, R49, UR7, R50, 0x2, P1 ;  /* 0x0000000731317c11 */ /* 0x000fc400088f1432 */
[----:B------:R-:W-:Y:S02]  /*47f0*/  LEA.HI.X.SX32 R58, R147, R106, 0x1, P0 ;  /* 0x0000006a933a7211 */ /* 0x000fe400000f0eff */
[----:B------:R-:W-:Y:S02]  /*4800*/  IADD3 R61, P0, R149, R104, RZ ;  /* 0x00000068953d7210 */ /* 0x000fe40007f1e0ff */
[----:B------:R-:W-:Y:S01]  /*4810*/  LEA R52, P1, R53, UR6, 0x2 ;  /* 0x0000000635347c11 */ /* 0x000fe2000f8210ff */
[----:B------:R-:W2:Y:S01]  /*4820*/  LDG.E.128.CONSTANT R48, desc[UR10][R48.64] ;  /* 0x0000000a30307981 */ /* 0x000ea2000c1e9d00 */
[----:B------:R-:W-:Y:S02]  /*4830*/  LEA.HI.X.SX32 R62, R149, R106, 0x1, P0 ;  /* 0x0000006a953e7211 */ /* 0x000fe400000f0eff */
[----:B------:R-:W-:Y:S02]  /*4840*/  ISETP.NE.AND P0, PT, R64, -0x2, PT ;  /* 0xfffffffe4000780c */ /* 0x000fe40003f05270 */
[----:B------:R-:W-:-:S02]  /*4850*/  LEA.HI.X R53, R53, UR7, R54, 0x2, P1 ;  /* 0x0000000735357c11 */ /* 0x000fc400088f1436 */
[----:B------:R-:W-:-:S04]  /*4860*/  LEA R56, P1, R57, UR6, 0x2 ;  /* 0x0000000639387c11 */ /* 0x000fc8000f8210ff */
[----:B------:R-:W-:Y:S01]  /*4870*/  LEA.HI.X R57, R57, UR7, R58, 0x2, P1 ;  /* 0x0000000739397c11 */ /* 0x000fe200088f143a */
[----:B------:R-:W2:Y:S01]  /*4880*/  LDG.E.128.CONSTANT R52, desc[UR10][R52.64] ;  /* 0x0000000a34347981 */ /* 0x000ea2000c1e9d00 */
[----:B------:R-:W-:-:S04]  /*4890*/  LEA R60, P1, R61, UR6, 0x2 ;  /* 0x000000063d3c7c11 */ /* 0x000fc8000f8210ff */
[----:B------:R-:W-:Y:S01]  /*48a0*/  LEA.HI.X R61, R61, UR7, R62, 0x2, P1 ;  /* 0x000000073d3d7c11 */ /* 0x000fe200088f143e */
[----:B------:R-:W-:Y:S01]  /*48b0*/  @!P0 VIADD R69, R155, 0xfffffffd ;  /* 0xfffffffd9b458836 */ /* 0x000fe20000000000 */
[-C--:B------:R-:W-:Y:S01]  /*48c0*/  IADD3 R65, P1, R151, R104.reuse, RZ ;  /* 0x0000006897417210 */ /* 0x080fe20007f3e0ff */
[C---:B------:R-:W-:Y:S01]  /*48d0*/  @!P0 VIADD R75, R155.reuse, 0xfffffffe ;  /* 0xfffffffe9b4b8836 */ /* 0x040fe20000000000 */
[----:B------:R-:W-:Y:S02]  /*48e0*/  @!P0 IADD3 R71, R155, -0x2, RZ ;  /* 0xfffffffe9b478810 */ /* 0x000fe40007ffe0ff */
[----:B------:R-:W-:Y:S01]  /*48f0*/  IADD3 R72, P6, R159, R104, RZ ;  /* 0x000000689f487210 */ /* 0x000fe20007fde0ff */
[----:B------:R-:W-:Y:S01]  /*4900*/  @!P0 VIADD R77, R155, 0xfffffffd ;  /* 0xfffffffd9b4d8836 */ /* 0x000fe20000000000 */
[----:B------:R-:W-:Y:S01]  /*4910*/  LEA R64, P2, R65, UR6, 0x2 ;  /* 0x0000000641407c11 */ /* 0x000fe2000f8410ff */
[----:B------:R-:W2:Y:S01]  /*4920*/  LDG.E.128.CONSTANT R56, desc[UR10][R56.64] ;  /* 0x0000000a38387981 */ /* 0x000ea2000c1e9d00 */
[----:B------:R-:W-:-:S02]  /*4930*/  LEA.HI.X.SX32 R66, R151, R106, 0x1, P1 ;  /* 0x0000006a97427211 */ /* 0x000fc400008f0eff */
[----:B------:R-:W-:Y:S01]  /*4940*/  IADD3 R70, P1, R157, R104, RZ ;  /* 0x000000689d467210 */ /* 0x000fe20007f3e0ff */
[----:B------:R-:W2:Y:S01]  /*4950*/  LDG.E.128.CONSTANT R60, desc[UR10][R60.64] ;  /* 0x0000000a3c3c7981 */ /* 0x000ea2000c1e9d00 */
[-C--:B------:R-:W-:Y:S01]  /*4960*/  @!P0 ISETP.GE.AND P5, PT, R69, R154.reuse, PT ;  /* 0x0000009a4500820c */ /* 0x080fe20003fa6270 */
[----:B------:R-:W-:Y:S01]  /*4970*/  @!P0 VIADD R69, R155, 0xffffffff ;  /* 0xffffffff9b458836 */ /* 0x000fe20000000000 */
[----:B------:R-:W-:Y:S02]  /*4980*/  LEA.HI.X R65, R65, UR7, R66, 0x2, P2 ;  /* 0x0000000741417c11 */ /* 0x000fe400090f1442 */
[----:B------:R-:W-:Y:S02]  /*4990*/  @!P0 ISETP.GE.AND P3, PT, R71, R154, PT ;  /* 0x0000009a4700820c */ /* 0x000fe40003f66270 */
[----:B------:R-:W-:Y:S02]  /*49a0*/  LEA R68, P2, R70, UR6, 0x2 ;  /* 0x0000000646447c11 */ /* 0x000fe4000f8410ff */
[----:B------:R-:W-:Y:S01]  /*49b0*/  LEA.HI.X.SX32 R71, R157, R106, 0x1, P1 ;  /* 0x0000006a9d477211 */ /* 0x000fe200008f0eff */
[C---:B------:R-:W-:Y:S01]  /*49c0*/  @!P0 VIADD R85, R155.reuse, 0xffffffff ;  /* 0xffffffff9b558836 */ /* 0x040fe20000000000 */
[----:B------:R-:W-:Y:S01]  /*49d0*/  @!P0 IADD3 R73, R155, -0x3, RZ ;  /* 0xfffffffd9b498810 */ /* 0x000fe20007ffe0ff */
[----:B------:R-:W2:Y:S01]  /*49e0*/  LDG.E.128.CONSTANT R64, desc[UR10][R64.64] ;  /* 0x0000000a40407981 */ /* 0x000ea2000c1e9d00 */
[----:B------:R-:W-:-:S02]  /*49f0*/  @!P0 ISETP.GE.AND P4, PT, R69, R154, PT ;  /* 0x0000009a4500820c */ /* 0x000fc40003f86270 */
[----:B------:R-:W-:Y:S02]  /*4a00*/  LEA.HI.X R69, R70, UR7, R71, 0x2, P2 ;  /* 0x0000000746457c11 */ /* 0x000fe400090f1447 */
[-C--:B------:R-:W-:Y:S02]  /*4a10*/  @!P0 ISETP.GE.AND P2, PT, R73, R154.reuse, PT ;  /* 0x0000009a4900820c */ /* 0x080fe40003f46270 */
[----:B------:R-:W-:Y:S02]  /*4a20*/  @!P0 ISETP.GE.AND P1, PT, R75, R154, PT ;  /* 0x0000009a4b00820c */ /* 0x000fe40003f26270 */
[C---:B------:R-:W-:Y:S01]  /*4a30*/  @!P0 IADD3 R75, R155.reuse, -0x1, RZ ;  /* 0xffffffff9b4b8810 */ /* 0x040fe20007ffe0ff */
[----:B------:R-:W-:Y:S01]  /*4a40*/  @!P0 VIADD R89, R155, 0xfffffffd ;  /* 0xfffffffd9b598836 */ /* 0x000fe20000000000 */
[----:B------:R-:W-:Y:S01]  /*4a50*/  LEA.HI.X.SX32 R73, R159, R106, 0x1, P6 ;  /* 0x0000006a9f497211 */ /* 0x000fe200030f0eff */
[----:B------:R-:W-:Y:S01]  /*4a60*/  @!P0 VIADD R105, R155, 0xffffffff ;  /* 0xffffffff9b698836 */ /* 0x000fe20000000000 */
[----:B------:R-:W-:Y:S01]  /*4a70*/  @!P0 ISETP.GE.AND P6, PT, R77, R154, PT ;  /* 0x0000009a4d00820c */ /* 0x000fe20003fc6270 */
[----:B------:R-:W2:Y:S01]  /*4a80*/  LDG.E.128.CONSTANT R68, desc[UR10][R68.64] ;  /* 0x0000000a44447981 */ /* 0x000ea2000c1e9d00 */
[----:B------:R-:W-:-:S02]  /*4a90*/  @!P0 IADD3 R83, R155, -0x2, RZ ;  /* 0xfffffffe9b538810 */ /* 0x000fc40007ffe0ff */
[C---:B------:R-:W-:Y:S02]  /*4aa0*/  @!P0 IADD3 R87, R155.reuse, -0x1, RZ ;  /* 0xffffffff9b578810 */ /* 0x040fe40007ffe0ff */
[C---:B------:R-:W-:Y:S02]  /*4ab0*/  @!P0 IADD3 R91, R155.reuse, -0x2, RZ ;  /* 0xfffffffe9b5b8810 */ /* 0x040fe40007ffe0ff */
[----:B------:R-:W-:Y:S02]  /*4ac0*/  @!P0 IADD3 R107, R155, -0x1, RZ ;  /* 0xffffffff9b6b8810 */ /* 0x000fe40007ffe0ff */
[----:B---3--:R-:W-:Y:S02]  /*4ad0*/  @!P0 FSEL R92, R92, RZ, !P5 ;  /* 0x000000ff5c5c8208 */ /* 0x008fe40006800000 */
[----:B------:R-:W-:Y:S02]  /*4ae0*/  LEA R76, P5, R72, UR6, 0x2 ;  /* 0x00000006484c7c11 */ /* 0x000fe4000f8a10ff */
[----:B------:R-:W-:-:S02]  /*4af0*/  @!P0 FSEL R93, R93, RZ, !P3 ;  /* 0x000000ff5d5d8208 */ /* 0x000fc40005800000 */
[-C--:B------:R-:W-:Y:S02]  /*4b00*/  @!P0 ISETP.GE.AND P3, PT, R75, R154.reuse, PT ;  /* 0x0000009a4b00820c */ /* 0x080fe40003f66270 */
[----:B------:R-:W-:Y:S02]  /*4b10*/  LEA.HI.X R77, R72, UR7, R73, 0x2, P5 ;  /* 0x00000007484d7c11 */ /* 0x000fe4000a8f1449 */
[----:B------:R-:W0:Y:S01]  /*4b20*/  LDS.128 R72, [R123] ;  /* 0x000000007b487984 */ /* 0x000e220000000c00 */
[----:B------:R-:W-:Y:S02]  /*4b30*/  @!P0 FSEL R94, R94, RZ, !P4 ;  /* 0x000000ff5e5e8208 */ /* 0x000fe40006000000 */
[----:B------:R-:W-:Y:S01]  /*4b40*/  @!P0 ISETP.GE.AND P5, PT, R155, R154, PT ;  /* 0x0000009a9b00820c */ /* 0x000fe20003fa6270 */
[----:B------:R-:W3:Y:S01]  /*4b50*/  LDG.E.128.CONSTANT R76, desc[UR10][R76.64] ;  /* 0x0000000a4c4c7981 */ /* 0x000ee2000c1e9d00 */
[----:B------:R-:W-:Y:S02]  /*4b60*/  IADD3 R81, P4, R161, R104, RZ ;  /* 0x00000068a1517210 */ /* 0x000fe40007f9e0ff */
[----:B------:R-:W-:-:S02]  /*4b70*/  @!P0 FSEL R95, R95, RZ, !P5 ;  /* 0x000000ff5f5f8208 */ /* 0x000fc40006800000 */
[----:B------:R-:W-:Y:S02]  /*4b80*/  LEA R80, P5, R81, UR6, 0x2 ;  /* 0x0000000651507c11 */ /* 0x000fe4000f8a10ff */
[----:B------:R-:W-:Y:S02]  /*4b90*/  LEA.HI.X.SX32 R82, R161, R106, 0x1, P4 ;  /* 0x0000006aa1527211 */ /* 0x000fe400020f0eff */
[----:B----4-:R-:W-:Y:S02]  /*4ba0*/  @!P0 FSEL R96, R96, RZ, !P2 ;  /* 0x000000ff60608208 */ /* 0x010fe40005000000 */
[-C--:B------:R-:W-:Y:S01]  /*4bb0*/  @!P0 ISETP.GE.AND P2, PT, R85, R154.reuse, PT ;  /* 0x0000009a5500820c */ /* 0x080fe20003f46270 */
[----:B------:R-:W-:Y:S01]  /*4bc0*/  @!P0 VIADD R85, R155, 0xfffffffe ;  /* 0xfffffffe9b558836 */ /* 0x000fe20000000000 */
[----:B------:R-:W-:Y:S02]  /*4bd0*/  LEA.HI.X R81, R81, UR7, R82, 0x2, P5 ;  /* 0x0000000751517c11 */ /* 0x000fe4000a8f1452 */
[----:B------:R-:W-:-:S02]  /*4be0*/  @!P0 ISETP.GE.AND P5, PT, R155, R154, PT ;  /* 0x0000009a9b00820c */ /* 0x000fc40003fa6270 */
[----:B------:R-:W-:Y:S02]  /*4bf0*/  @!P0 FSEL R98, R98, RZ, !P3 ;  /* 0x000000ff62628208 */ /* 0x000fe40005800000 */
[----:B------:R-:W-:Y:S02]  /*4c00*/  @!P0 FSEL R99, R99, RZ, !P5 ;  /* 0x000000ff63638208 */ /* 0x000fe40006800000 */
[----:B------:R-:W-:Y:S02]  /*4c10*/  @!P0 ISETP.GE.AND P3, PT, R85, R154, PT ;  /* 0x0000009a5500820c */ /* 0x000fe40003f66270 */
[----:B------:R-:W-:Y:S02]  /*4c20*/  IADD3 R85, P5, R163, R104, RZ ;  /* 0x00000068a3557210 */ /* 0x000fe40007fbe0ff */
[----:B-----5:R-:W-:Y:S02]  /*4c30*/  @!P0 FSEL R100, R100, RZ, !P6 ;  /* 0x000000ff64648208 */ /* 0x020fe40007000000 */
[----:B------:R-:W-:-:S02]  /*4c40*/  @!P0 ISETP.GE.AND P4, PT, R83, R154, PT ;  /* 0x0000009a5300820c */ /* 0x000fc40003f86270 */
[----:B------:R-:W-:Y:S02]  /*4c50*/  LEA R84, P6, R85, UR6, 0x2 ;  /* 0x0000000655547c11 */ /* 0x000fe4000f8c10ff */
[----:B------:R-:W-:Y:S02]  /*4c60*/  LEA.HI.X.SX32 R86, R163, R106, 0x1, P5 ;  /* 0x0000006aa3567211 */ /* 0x000fe400028f0eff */
[----:B------:R-:W-:Y:S02]  /*4c70*/  @!P0 FSEL R101, R101, RZ, !P4 ;  /* 0x000000ff65658208 */ /* 0x000fe40006000000 */
[----:B------:R-:W-:Y:S02]  /*4c80*/  LEA.HI.X R85, R85, UR7, R86, 0x2, P6 ;  /* 0x0000000755557c11 */ /* 0x000fe4000b0f1456 */
[----:B------:R-:W-:Y:S02]  /*4c90*/  @!P0 ISETP.GE.AND P4, PT, R89, R154, PT ;  /* 0x0000009a5900820c */ /* 0x000fe40003f86270 */
[----:B------:R-:W-:-:S02]  /*4ca0*/  @!P0 FSEL R102, R102, RZ, !P2 ;  /* 0x000000ff66668208 */ /* 0x000fc40005000000 */
[----:B------:R-:W-:Y:S01]  /*4cb0*/  @!P0 ISETP.GE.AND P6, PT, R155, R154, PT ;  /* 0x0000009a9b00820c */ /* 0x000fe20003fc6270 */
[----:B0-----:R-:W-:Y:S01]  /*4cc0*/  FMUL.FTZ R93, R73, R93 ;  /* 0x0000005d495d7220 */ /* 0x001fe20000410000 */
[----:B------:R-:W-:Y:S02]  /*4cd0*/  IADD3 R89, P2, R165, R104, RZ ;  /* 0x00000068a5597210 */ /* 0x000fe40007f5e0ff */
[----:B------:R-:W-:Y:S01]  /*4ce0*/  @!P0 FSEL R103, R103, RZ, !P6 ;  /* 0x000000ff67678208 */ /* 0x000fe20007000000 */
[----:B------:R-:W-:Y:S01]  /*4cf0*/  FFMA.FTZ R93, R72, R92, R93 ;  /* 0x0000005c485d7223 */ /* 0x000fe2000001005d */
[----:B------:R-:W-:Y:S02]  /*4d00*/  @!P0 FSEL R97, R97, RZ, !P1 ;  /* 0x000000ff61618208 */ /* 0x000fe40004800000 */
[----:B------:R-:W-:Y:S02]  /*4d10*/  LEA R88, P6, R89, UR6, 0x2 ;  /* 0x0000000659587c11 */ /* 0x000fe4000f8c10ff */
[----:B------:R-:W-:-:S02]  /*4d20*/  LEA.HI.X.SX32 R90, R165, R106, 0x1, P2 ;  /* 0x0000006aa55a7211 */ /* 0x000fc400010f0eff */
[----:B------:R-:W-:Y:S01]  /*4d30*/  @!P0 ISETP.GE.AND P5, PT, R87, R154, PT ;  /* 0x0000009a5700820c */ /* 0x000fe20003fa6270 */
[----:B------:R-:W-:Y:S01]  /*4d40*/  FMUL.FTZ R97, R73, R97 ;  /* 0x0000006149617220 */ /* 0x000fe20000410000 */
[----:B------:R-:W-:Y:S01]  /*4d50*/  LEA.HI.X R89, R89, UR7, R90, 0x2, P6 ;  /* 0x0000000759597c11 */ /* 0x000fe2000b0f145a */
[----:B------:R-:W-:Y:S01]  /*4d60*/  FFMA.FTZ R94, R74, R94, R93 ;  /* 0x0000005e4a5e7223 */ /* 0x000fe2000001005d */
[C---:B------:R-:W-:Y:S01]  /*4d70*/  @!P0 ISETP.GE.AND P6, PT, R155.reuse, R154, PT ;  /* 0x0000009a9b00820c */ /* 0x040fe20003fc6270 */
[----:B------:R-:W4:Y:S01]  /*4d80*/  LDG.E.128.CONSTANT R84, desc[UR10][R84.64] ;  /* 0x0000000a54547981 */ /* 0x000f22000c1e9d00 */
[----:B------:R-:W-:Y:S02]  /*4d90*/  @!P0 FSEL R22, R22, RZ, !P5 ;  /* 0x000000ff16168208 */ /* 0x000fe40006800000 */
[----:B------:R-:W-:Y:S02]  /*4da0*/  @!P0 IADD3 R83, R155, -0x3, RZ ;  /* 0xfffffffd9b538810 */ /* 0x000fe40007ffe0ff */
[----:B------:R-:W-:Y:S01]  /*4db0*/  IADD3 R93, P5, R126, R104, RZ ;  /* 0x000000687e5d7210 */ /* 0x000fe20007fbe0ff */
[----:B------:R-:W-:Y:S01]  /*4dc0*/  FFMA.FTZ R97, R72, R96, R97 ;  /* 0x0000006048617223 */ /* 0x000fe20000010061 */
[----:B------:R-:W-:Y:S01]  /*4dd0*/  @!P0 ISETP.GE.AND P2, PT, R105, R154, PT ;  /* 0x0000009a6900820c */ /* 0x000fe20003f46270 */
[----:B------:R-:W-:Y:S01]  /*4de0*/  @!P0 VIADD R105, R155, 0xfffffffe ;  /* 0xfffffffe9b698836 */ /* 0x000fe20000000000 */
[----:B------:R-:W-:-:S02]  /*4df0*/  @!P0 FSEL R23, R23, RZ, !P6 ;  /* 0x000000ff17178208 */ /* 0x000fc40007000000 */
[----:B------:R-:W-:Y:S02]  /*4e00*/  @!P0 ISETP.GE.AND P1, PT, R83, R154, PT ;  /* 0x0000009a5300820c */ /* 0x000fe40003f26270 */
[----:B------:R-:W-:Y:S02]  /*4e10*/  LEA R92, P6, R93, UR6, 0x2 ;  /* 0x000000065d5c7c11 */ /* 0x000fe4000f8c10ff */
[----:B------:R-:W-:Y:S01]  /*4e20*/  LEA.HI.X.SX32 R96, R126, R106, 0x1, P5 ;  /* 0x0000006a7e607211 */ /* 0x000fe200028f0eff */
[----:B------:R-:W-:Y:S01]  /*4e30*/  FFMA.FTZ R132, R74, R98, R97 ;  /* 0x000000624a847223 */ /* 0x000fe20000010061 */
[----:B------:R-:W-:Y:S01]  /*4e40*/  @!P0 FSEL R20, R20, RZ, !P1 ;  /* 0x000000ff14148208 */ /* 0x000fe20004800000 */
[----:B------:R-:W5:Y:S01]  /*4e50*/  LDG.E.128.CONSTANT R80, desc[UR10][R80.64] ;  /* 0x0000000a50507981 */ /* 0x000f62000c1e9d00 */
[----:B------:R-:W-:Y:S01]  /*4e60*/  @!P0 ISETP.GE.AND P5, PT, R105, R154, PT ;  /* 0x0000009a6900820c */ /* 0x000fe20003fa6270 */
[----:B------:R-:W-:Y:S01]  /*4e70*/  @!P0 VIADD R105, R155, 0xfffffffd ;  /* 0xfffffffd9b698836 */ /* 0x000fe20000000000 */
[----:B------:R-:W-:-:S02]  /*4e80*/  LEA.HI.X R93, R93, UR7, R96, 0x2, P6 ;  /* 0x000000075d5d7c11 */ /* 0x000fc4000b0f1460 */
[----:B------:R-:W-:Y:S02]  /*4e90*/  @!P0 ISETP.GE.AND P1, PT, R91, R154, PT ;  /* 0x0000009a5b00820c */ /* 0x000fe40003f26270 */
[C---:B------:R-:W-:Y:S02]  /*4ea0*/  IADD3 R97, P6, R128.reuse, R104, RZ ;  /* 0x0000006880617210 */ /* 0x040fe40007fde0ff */
[----:B------:R-:W-:Y:S02]  /*4eb0*/  @!P0 FSEL R25, R25, RZ, !P1 ;  /* 0x000000ff19198208 */ /* 0x000fe40004800000 */
[----:B------:R-:W-:Y:S02]  /*4ec0*/  LEA.HI.X.SX32 R98, R128, R106, 0x1, P6 ;  /* 0x0000006a80627211 */ /* 0x000fe400030f0eff */
[----:B------:R-:W-:Y:S02]  /*4ed0*/  LEA R96, P1, R97, UR6, 0x2 ;  /* 0x0000000661607c11 */ /* 0x000fe4000f8210ff */
[----:B------:R-:W-:-:S02]  /*4ee0*/  @!P0 ISETP.GE.AND P6, PT, R105, R154, PT ;  /* 0x0000009a6900820c */ /* 0x000fc40003fc6270 */
[----:B------:R-:W-:Y:S02]  /*4ef0*/  @!P0 IADD3 R105, R155, -0x2, RZ ;  /* 0xfffffffe9b698810 */ /* 0x000fe40007ffe0ff */
[----:B------:R-:W-:Y:S02]  /*4f00*/  LEA.HI.X R97, R97, UR7, R98, 0x2, P1 ;  /* 0x0000000761617c11 */ /* 0x000fe400088f1462 */
[-C--:B------:R-:W-:Y:S01]  /*4f10*/  @!P0 ISETP.GE.AND P1, PT, R105, R154.reuse, PT ;  /* 0x0000009a6900820c */ /* 0x080fe20003f26270 */
[C---:B------:R-:W-:Y:S01]  /*4f20*/  @!P0 VIADD R105, R155.reuse, 0xffffffff ;  /* 0xffffffff9b698836 */ /* 0x040fe20000000000 */
[----:B------:R-:W-:Y:S02]  /*4f30*/  @!P0 FSEL R26, R26, RZ, !P2 ;  /* 0x000000ff1a1a8208 */ /* 0x000fe40005000000 */
[C---:B------:R-:W-:Y:S02]  /*4f40*/  @!P0 ISETP.GE.AND P2, PT, R155.reuse, R154, PT ;  /* 0x0000009a9b00820c */ /* 0x040fe40003f46270 */
[----:B------:R-:W-:-:S02]  /*4f50*/  @!P0 IADD3 R91, R155, -0x3, RZ ;  /* 0xfffffffd9b5b8810 */ /* 0x000fc40007ffe0ff */
[----:B------:R-:W-:Y:S02]  /*4f60*/  @!P0 FSEL R21, R21, RZ, !P3 ;  /* 0x000000ff15158208 */ /* 0x000fe40005800000 */
[----:B------:R-:W-:Y:S02]  /*4f70*/  @!P0 FSEL R27, R27, RZ, !P2 ;  /* 0x000000ff1b1b8208 */ /* 0x000fe40005000000 */
[-C--:B------:R-:W-:Y:S02]  /*4f80*/  @!P0 ISETP.GE.AND P3, PT, R91, R154.reuse, PT ;  /* 0x0000009a5b00820c */ /* 0x080fe40003f66270 */
[----:B------:R-:W-:Y:S01]  /*4f90*/  @!P0 ISETP.GE.AND P2, PT, R105, R154, PT ;  /* 0x0000009a6900820c */ /* 0x000fe20003f46270 */
[----:B------:R-:W4:Y:S01]  /*4fa0*/  LDG.E.128.CONSTANT R88, desc[UR10][R88.64] ;  /* 0x0000000a58587981 */ /* 0x000f22000c1e9d00 */
[----:B------:R-:W-:Y:S02]  /*4fb0*/  @!P0 IADD3 R105, R155, -0x3, RZ ;  /* 0xfffffffd9b698810 */ /* 0x000fe40007ffe0ff */
[----:B------:R-:W-:-:S02]  /*4fc0*/  @!P0 FSEL R28, R28, RZ, !P3 ;  /* 0x000000ff1c1c8208 */ /* 0x000fc40005800000 */
[----:B------:R-:W-:Y:S02]  /*4fd0*/  @!P0 FSEL R24, R24, RZ, !P4 ;  /* 0x000000ff18188208 */ /* 0x000fe40006000000 */
[-C--:B------:R-:W-:Y:S01]  /*4fe0*/  @!P0 ISETP.GE.AND P3, PT, R105, R154.reuse, PT ;  /* 0x0000009a6900820c */ /* 0x080fe20003f66270 */
[----:B------:R-:W-:Y:S01]  /*4ff0*/  @!P0 VIADD R105, R155, 0xfffffffe ;  /* 0xfffffffe9b698836 */ /* 0x000fe20000000000 */
[-C--:B------:R-:W-:Y:S02]  /*5000*/  @!P0 ISETP.GE.AND P4, PT, R107, R154.reuse, PT ;  /* 0x0000009a6b00820c */ /* 0x080fe40003f86270 */
[----:B------:R-:W-:Y:S02]  /*5010*/  @!P0 FSEL R29, R29, RZ, !P5 ;  /* 0x000000ff1d1d8208 */ /* 0x000fe40006800000 */
[----:B------:R-:W-:Y:S02]  /*5020*/  @!P0 FSEL R30, R30, RZ, !P4 ;  /* 0x000000ff1e1e8208 */ /* 0x000fe40006000000 */
[----:B------:R-:W-:-:S02]  /*5030*/  @!P0 ISETP.GE.AND P5, PT, R105, R154, PT ;  /* 0x0000009a6900820c */ /* 0x000fc40003fa6270 */
        /* <DEDUP_REMOVED lines=16> */
[----:B--2---:R-:W-:Y:S02]  /*5140*/  @!P0 FSEL R36, R36, RZ, !P3 ;  /* 0x000000ff24248208 */ /* 0x004fe40005800000 */
        /* <DEDUP_REMOVED lines=8> */
[-C--:B------:R-:W-:Y:S01]  /*51d0*/  @!P0 ISETP.GE.AND P4, PT, R105, R154.reuse, PT ;  /* 0x0000009a6900820c */ /* 0x080fe20003f86270 */
[----:B------:R-:W-:Y:S01]  /*51e0*/  @!P0 VIADD R105, R155, 0xfffffffd ;  /* 0xfffffffd9b698836 */ /* 0x000fe20000000000 */
[----:B------:R-:W-:Y:S01]  /*51f0*/  @!P0 FSEL R40, R40, RZ, !P6 ;  /* 0x000000ff28288208 */ /* 0x000fe20007000000 */
[----:B------:R-:W-:Y:S01]  /*5200*/  FFMA.FTZ R107, R75, R95, R94 ;  /* 0x0000005f4b6b7223 */ /* 0x000fe2000001005e */
[----:B------:R-:W-:Y:S01]  /*5210*/  FMUL.FTZ R101, R73, R101 ;  /* 0x0000006549657220 */ /* 0x000fe20000410000 */
[----:B------:R-:W2:Y:S01]  /*5220*/  LDG.E.128.CONSTANT R92, desc[UR10][R92.64] ;  /* 0x0000000a5c5c7981 */ /* 0x000ea2000c1e9d00 */
[----:B------:R-:W-:-:S02]  /*5230*/  @!P0 ISETP.GE.AND P6, PT, R105, R154, PT ;  /* 0x0000009a6900820c */ /* 0x000fc40003fc6270 */
[----:B------:R-:W-:Y:S02]  /*5240*/  @!P0 IADD3 R105, R155, -0x2, RZ ;  /* 0xfffffffe9b698810 */ /* 0x000fe40007ffe0ff */
[----:B------:R-:W-:Y:S01]  /*5250*/  @!P0 FSEL R41, R41, RZ, !P1 ;  /* 0x000000ff29298208 */ /* 0x000fe20004800000 */
[----:B------:R-:W-:Y:S01]  /*5260*/  FFMA.FTZ R101, R72, R100, R101 ;  /* 0x0000006448657223 */ /* 0x000fe20000010065 */
[-C--:B------:R-:W-:Y:S01]  /*5270*/  @!P0 ISETP.GE.AND P1, PT, R105, R154.reuse, PT ;  /* 0x0000009a6900820c */ /* 0x080fe20003f26270 */
[C---:B------:R-:W-:Y:S01]  /*5280*/  @!P0 VIADD R105, R155.reuse, 0xffffffff ;  /* 0xffffffff9b698836 */ /* 0x040fe20000000000 */
[----:B------:R-:W-:Y:S02]  /*5290*/  @!P0 FSEL R42, R42, RZ, !P2 ;  /* 0x000000ff2a2a8208 */ /* 0x000fe40005000000 */
[----:B------:R-:W-:Y:S02]  /*52a0*/  @!P0 ISETP.GE.AND P2, PT, R155, R154, PT ;  /* 0x0000009a9b00820c */ /* 0x000fe40003f46270 */
[----:B------:R-:W-:-:S02]  /*52b0*/  @!P0 FSEL R44, R44, RZ, !P3 ;  /* 0x000000ff2c2c8208 */ /* 0x000fc40005800000 */
[----:B------:R-:W-:Y:S01]  /*52c0*/  IADD3 R134, P3, R130, R104, RZ ;  /* 0x0000006882867210 */ /* 0x000fe20007f7e0ff */
[----:B------:R-:W-:Y:S01]  /*52d0*/  FFMA.FTZ R102, R74, R102, R101 ;  /* 0x000000664a667223 */ /* 0x000fe20000010065 */
[----:B------:R-:W-:Y:S02]  /*52e0*/  @!P0 FSEL R43, R43, RZ, !P2 ;  /* 0x000000ff2b2b8208 */ /* 0x000fe40005000000 */
[----:B------:R-:W-:Y:S02]  /*52f0*/  @!P0 ISETP.GE.AND P2, PT, R105, R154, PT ;  /* 0x0000009a6900820c */ /* 0x000fe40003f46270 */
[----:B------:R-:W-:Y:S02]  /*5300*/  @!P0 FSEL R45, R45, RZ, !P5 ;  /* 0x000000ff2d2d8208 */ /* 0x000fe40006800000 */
[----:B------:R-:W-:Y:S02]  /*5310*/  LEA.HI.X.SX32 R101, R130, R106, 0x1, P3 ;  /* 0x0000006a82657211 */ /* 0x000fe400018f0eff */
[----:B------:R-:W-:-:S02]  /*5320*/  IADD3 R105, P5, R125, R104, RZ ;  /* 0x000000687d697210 */ /* 0x000fc40007fbe0ff */
[C---:B------:R-:W-:Y:S02]  /*5330*/  LEA R100, P3, R134.reuse, UR6, 0x2 ;  /* 0x0000000686647c11 */ /* 0x040fe4000f8610ff */
[----:B------:R-:W-:Y:S01]  /*5340*/  @!P0 IADD3 R104, R155, -0x3, RZ ;  /* 0xfffffffd9b688810 */ /* 0x000fe20007ffe0ff */
[----:B------:R-:W-:Y:S01]  /*5350*/  FFMA.FTZ R132, R75, R99, R132 ;  /* 0x000000634b847223 */ /* 0x000fe20000010084 */
[----:B------:R-:W-:Y:S01]  /*5360*/  LEA.HI.X R101, R134, UR7, R101, 0x2, P3 ;  /* 0x0000000786657c11 */ /* 0x000fe200098f1465 */
[----:B------:R-:W2:Y:S01]  /*5370*/  LDG.E.128.CONSTANT R96, desc[UR10][R96.64] ;  /* 0x0000000a60607981 */ /* 0x000ea2000c1e9d00 */
[----:B------:R-:W-:Y:S02]  /*5380*/  @!P0 ISETP.GE.AND P3, PT, R104, R154, PT ;  /* 0x0000009a6800820c */ /* 0x000fe40003f66270 */
[----:B------:R-:W-:Y:S02]  /*5390*/  LEA.HI.X.SX32 R106, R125, R106, 0x1, P5 ;  /* 0x0000006a7d6a7211 */ /* 0x000fe400028f0eff */
[----:B------:R-:W-:-:S04]  /*53a0*/  LEA R104, P5, R105, UR6, 0x2 ;  /* 0x0000000669687c11 */ /* 0x000fc8000f8a10ff */
[----:B------:R-:W-:Y:S01]  /*53b0*/  LEA.HI.X R105, R105, UR7, R106, 0x2, P5 ;  /* 0x0000000769697c11 */ /* 0x000fe2000a8f146a */
[----:B------:R-:W-:Y:S01]  /*53c0*/  FMUL.FTZ R106, R73, R21 ;  /* 0x00000015496a7220 */ /* 0x000fe20000410000 */
[----:B------:R-:W-:Y:S01]  /*53d0*/  FFMA.FTZ R21, R75, R103, R102 ;  /* 0x000000674b157223 */ /* 0x000fe20000010066 */
[----:B------:R-:W-:Y:S01]  /*53e0*/  FADD.FTZ R122, R107, R122 ;  /* 0x0000007a6b7a7221 */ /* 0x000fe20000010000 */
[----:B------:R-:W2:Y:S01]  /*53f0*/  LDG.E.128.CONSTANT R100, desc[UR10][R100.64] ;  /* 0x0000000a64647981 */ /* 0x000ea2000c1e9d00 */
[----:B------:R-:W-:-:S03]  /*5400*/  FFMA.FTZ R20, R72, R20, R106 ;  /* 0x0000001448147223 */ /* 0x000fc6000001006a */
[----:B------:R-:W2:Y:S01]  /*5410*/  LDG.E.128.CONSTANT R104, desc[UR10][R104.64] ;  /* 0x0000000a68687981 */ /* 0x000ea2000c1e9d00 */
[----:B------:R-:W-:Y:S01]  /*5420*/  FADD.FTZ R0, R132, R0 ;  /* 0x0000000084007221 */ /* 0x000fe20000010000 */
        /* <DEDUP_REMOVED lines=12> */
[C---:B------:R-:W-:Y:S01]  /*54f0*/  @!P0 ISETP.GE.AND P2, PT, R155.reuse, R154, PT ;  /* 0x0000009a9b00820c */ /* 0x040fe20003f46270 */
[----:B------:R-:W-:-:S03]  /*5500*/  @!P0 VIADD R134, R155, 0xfffffffe ;  /* 0xfffffffe9b868836 */ /* 0x000fc60000000000 */
[----:B------:R-:W-:Y:S02]  /*5510*/  @!P0 FSEL R51, R51, RZ, !P2 ;  /* 0x000000ff33338208 */ /* 0x000fe40005000000 */
[-C--:B------:R-:W-:Y:S02]  /*5520*/  @!P0 ISETP.GE.AND P2, PT, R132, R154.reuse, PT ;  /* 0x0000009a8400820c */ /* 0x080fe40003f46270 */
[C---:B------:R-:W-:Y:S02]  /*5530*/  @!P0 IADD3 R132, R155.reuse, -0x3, RZ ;  /* 0xfffffffd9b848810 */ /* 0x040fe40007ffe0ff */
[----:B------:R-:W-:Y:S02]  /*5540*/  @!P0 FSEL R52, R52, RZ, !P3 ;  /* 0x000000ff34348208 */ /* 0x000fe40005800000 */
[----:B------:R-:W-:Y:S02]  /*5550*/  @!P0 FSEL R46, R46, RZ, !P4 ;  /* 0x000000ff2e2e8208 */ /* 0x000fe40006000000 */
        /* <DEDUP_REMOVED lines=66> */
[----:B-----5:R-:W-:Y:S02]  /*5980*/  @!P0 FSEL R80, R80, RZ, !P3 ;  /* 0x000000ff50508208 */ /* 0x020fe40005800000 */
        /* <DEDUP_REMOVED lines=10> */
[----:B----4-:R-:W-:-:S04]  /*5a30*/  @!P0 FSEL R84, R84, RZ, !P6 ;  /* 0x000000ff54548208 */ /* 0x010fc80007000000 */
        /* <DEDUP_REMOVED lines=38> */
[C---:B------:R-:W-:Y:S02]  /*5ca0*/  @!P0 ISETP.GE.AND P5, PT, R155.reuse, R154, PT ;  /* 0x0000009a9b00820c */ /* 0x040fe40003fa6270 */
[----:B------:R-:W-:Y:S02]  /*5cb0*/  @!P0 IADD3 R132, R155, -0x1, RZ ;  /* 0xffffffff9b848810 */ /* 0x000fe40007ffe0ff */
[----:B------:R-:W-:Y:S01]  /*5cc0*/  @!P0 FSEL R101, R101, RZ, !P1 ;  /* 0x000000ff65658208 */ /* 0x000fe20004800000 */
[----:B------:R-:W-:Y:S01]  /*5cd0*/  VIADD R6, R6, 0x4 ;  /* 0x0000000406067836 */ /* 0x000fe20000000000 */
[----:B------:R-:W-:-:S02]  /*5ce0*/  @!P0 FSEL R99, R99, RZ, !P5 ;  /* 0x000000ff63638208 */ /* 0x000fc40006800000 */
[----:B------:R-:W-:Y:S02]  /*5cf0*/  @!P0 FSEL R105, R105, RZ, !P3 ;  /* 0x000000ff69698208 */ /* 0x000fe40005800000 */
[----:B------:R-:W-:Y:S02]  /*5d00*/  @!P0 FSEL R102, R102, RZ, !P2 ;  /* 0x000000ff66668208 */ /* 0x000fe40005000000 */
[-C--:B------:R-:W-:Y:S02]  /*5d10*/  @!P0 ISETP.GE.AND P5, PT, R132, R154.reuse, PT ;  /* 0x0000009a8400820c */ /* 0x080fe40003fa6270 */
        /* <DEDUP_REMOVED lines=117> */
.L_x_26383:
[----:B------:R-:W-:Y:S05]  /*6470*/  BSYNC B0 ;  /* 0x0000000000007941 */ /* 0x000fea0003800000 */
.L_x_26381:
[----:B0-----:R-:W0:Y:S01]  /*6480*/  SHFL.BFLY PT, R4, R13, 0x4, 0x1f ;  /* 0x0c801f000d047f89 */ /* 0x001e2200000e0000 */
        /* <DEDUP_REMOVED lines=11> */
[----:B------:R-:W-:Y:S01]  /*6540*/  LOP3.LUT R4, R7, 0x7, RZ, 0xc0, !PT ;  /* 0x0000000707047812 */ /* 0x000fe200078ec0ff */
[----:B-1----:R-:W-:Y:S01]  /*6550*/  ULEA UR4, UR5, UR4, 0x18 ;  /* 0x0000000405047291 */ /* 0x002fe2000f8ec03f */
[----:B------:R-:W0:Y:S01]  /*6560*/  SHFL.BFLY PT, R6, R15, 0x4, 0x1f ;  /* 0x0c801f000f067f89 */ /* 0x000e2200000e0000 */
[----:B---3--:R-:W-:Y:S01]  /*6570*/  FADD.FTZ R3, R3, R122 ;  /* 0x0000007a03037221 */ /* 0x008fe20000010000 */
[----:B------:R-:W-:-:S02]  /*6580*/  ISETP.NE.AND P2, PT, R4, RZ, PT ;  /* 0x000000ff0400720c */ /* 0x000fc40003f45270 */
[----:B------:R-:W1:Y:S01]  /*6590*/  SHFL.BFLY PT, R20, R17, 0x4, 0x1f ;  /* 0x0c801f0011147f89 */ /* 0x000e6200000e0000 */
[----:B----4-:R-:W-:Y:S01]  /*65a0*/  FADD.FTZ R5, R5, R0 ;  /* 0x0000000005057221 */ /* 0x010fe20000010000 */
[----:B------:R-:W-:Y:S02]  /*65b0*/  ISETP.GT.OR P0, PT, R9, 0x3f, P2 ;  /* 0x0000003f0900780c */ /* 0x000fe40001704670 */
[----:B------:R-:W3:Y:S01]  /*65c0*/  SHFL.BFLY PT, R21, R10, 0x4, 0x1f ;  /* 0x0c801f000a157f89 */ /* 0x000ee200000e0000 */
[----:B--2---:R-:W-:Y:S01]  /*65d0*/  FADD.FTZ R23, R23, R12 ;  /* 0x0000000c17177221 */ /* 0x004fe20000010000 */
[C---:B------:R-:W-:Y:S01]  /*65e0*/  VIADD R12, R9.reuse, 0x1f ;  /* 0x0000001f090c7836 */ /* 0x040fe20000000000 */
[----:B------:R-:W-:Y:S01]  /*65f0*/  ISETP.GT.OR P1, PT, R9, 0x1f, P2 ;  /* 0x0000001f0900780c */ /* 0x000fe20001724670 */
[----:B------:R-:W2:Y:S01]  /*6600*/  SHFL.BFLY PT, R24, R109, 0x4, 0x1f ;  /* 0x0c801f006d187f89 */ /* 0x000ea200000e0000 */
[----:B------:R-:W-:Y:S02]  /*6610*/  FADD.FTZ R11, R11, R8 ;  /* 0x000000080b0b7221 */ /* 0x000fe40000010000 */
[----:B------:R-:W-:Y:S01]  /*6620*/  ISETP.GT.U32.AND P3, PT, R12, 0x3e, PT ;  /* 0x0000003e0c00780c */ /* 0x000fe20003f64070 */
[----:B------:R-:W4:Y:S01]  /*6630*/  SHFL.BFLY PT, R27, R16, 0x4, 0x1f ;  /* 0x0c801f00101b7f89 */ /* 0x000f2200000e0000 */
[----:B------:R-:W-:-:S03]  /*6640*/  FADD.FTZ R19, R22, R19 ;  /* 0x0000001316137221 */ /* 0x000fc60000010000 */
[----:B------:R-:W4:Y:S01]  /*6650*/  SHFL.BFLY PT, R29, R18, 0x4, 0x1f ;  /* 0x0c801f00121d7f89 */ /* 0x000f2200000e0000 */
[----:B------:R-:W-:Y:S01]  /*6660*/  FADD.FTZ R25, R25, R14 ;  /* 0x0000000e19197221 */ /* 0x000fe20000010000 */
[----:B------:R-:W-:Y:S02]  /*6670*/  SHF.R.S32.HI R14, RZ, 0x1f, R7 ;  /* 0x0000001fff0e7819 */ /* 0x000fe40000011407 */
[----:B------:R-:W4:Y:S01]  /*6680*/  SHFL.BFLY PT, R30, R115, 0x4, 0x1f ;  /* 0x0c801f00731e7f89 */ /* 0x000f2200000e0000 */
[----:B0-----:R-:W-:Y:S01]  /*6690*/  FADD.FTZ R15, R6, R15 ;  /* 0x0000000f060f7221 */ /* 0x001fe20000010000 */
[----:B------:R-:W-:Y:S02]  /*66a0*/  LEA.HI R50, R14, R7, RZ, 0x3 ;  /* 0x000000070e327211 */ /* 0x000fe400078f18ff */
[----:B------:R-:W0:Y:S01]  /*66b0*/  SHFL.BFLY PT, R31, R108, 0x4, 0x1f ;  /* 0x0c801f006c1f7f89 */ /* 0x000e2200000e0000 */
[----:B-1----:R-:W-:-:S03]  /*66c0*/  FADD.FTZ R20, R20, R17 ;  /* 0x0000001114147221 */ /* 0x002fc60000010000 */
[----:B------:R-:W1:Y:S01]  /*66d0*/  SHFL.BFLY PT, R33, R110, 0x4, 0x1f ;  /* 0x0c801f006e217f89 */ /* 0x000e6200000e0000 */
[----:B---3--:R-:W-:Y:S01]  /*66e0*/  FADD.FTZ R21, R21, R10 ;  /* 0x0000000a15157221 */ /* 0x008fe20000010000 */
[----:B------:R-:W-:Y:S02]  /*66f0*/  LOP3.LUT R10, R9, 0xffffffc0, RZ, 0xc0, !PT ;  /* 0xffffffc0090a7812 */ /* 0x000fe400078ec0ff */
[----:B------:R-:W3:Y:S01]  /*6700*/  SHFL.BFLY PT, R26, R111, 0x4, 0x1f ;  /* 0x0c801f006f1a7f89 */ /* 0x000ee200000e0000 */
[----:B--2---:R-:W-:Y:S01]  /*6710*/  FADD.FTZ R109, R24, R109 ;  /* 0x0000006d186d7221 */ /* 0x004fe20000010000 */
[----:B------:R-:W-:Y:S02]  /*6720*/  ISETP.NE.OR P5, PT, R10, 0x40, P2 ;  /* 0x000000400a00780c */ /* 0x000fe400017a5670 */
[----:B------:R-:W2:Y:S01]  /*6730*/  SHFL.BFLY PT, R35, R112, 0x4, 0x1f ;  /* 0x0c801f0070237f89 */ /* 0x000ea200000e0000 */
[----:B----4-:R-:W-:Y:S01]  /*6740*/  FADD.FTZ R27, R27, R16 ;  /* 0x000000101b1b7221 */ /* 0x010fe20000010000 */
[----:B------:R-:W-:-:S02]  /*6750*/  LOP3.LUT R16, R9, 0xffffffe0, RZ, 0xc0, !PT ;  /* 0xffffffe009107812 */ /* 0x000fc400078ec0ff */
[----:B------:R-:W4:Y:S01]  /*6760*/  SHFL.BFLY PT, R28, R113, 0x4, 0x1f ;  /* 0x0c801f00711c7f89 */ /* 0x000f2200000e0000 */
[----:B------:R-:W-:Y:S01]  /*6770*/  FADD.FTZ R29, R29, R18 ;  /* 0x000000121d1d7221 */ /* 0x000fe20000010000 */
[----:B------:R-:W-:Y:S02]  /*6780*/  ISETP.NE.OR P4, PT, R16, 0x20, P2 ;  /* 0x000000201000780c */ /* 0x000fe40001785670 */
        /* <DEDUP_REMOVED lines=67> */
[----:B----4-:R-:W-:Y:S01]  /*6bc0*/  FADD.FTZ R46, R41, R46 ;  /* 0x0000002e292e7221 */ /* 0x010fe20000010000 */
[----:B------:R-:W-:Y:S01]  /*6bd0*/  SHF.R.S32.HI R41, RZ, 0x3, R50 ;  /* 0x00000003ff297819 */ /* 0x000fe20000011432 */
        /* <DEDUP_REMOVED lines=12> */
[----:B------:R-:W-:-:S03]  /*6ca0*/  IMAD R24, R2, 0x60, R41 ;  /* 0x0000006002187824 */ /* 0x000fc600078e0229 */
[----:B------:R-:W2:Y:S01]  /*6cb0*/  SHFL.BFLY PT, R23, R22, 0x1, 0x1f ;  /* 0x0c201f0016177f89 */ /* 0x000ea200000e0000 */
[----:B----4-:R-:W-:Y:S01]  /*6cc0*/  FADD.FTZ R6, R10, R11 ;  /* 0x0000000b0a067221 */ /* 0x010fe20000010000 */
[----:B------:R-:W-:Y:S02]  /*6cd0*/  LEA R25, R24, UR4, 0x2 ;  /* 0x0000000418197c11 */ /* 0x000fe4000f8e10ff */
        /* <DEDUP_REMOVED lines=11> */
[----:B------:R-:W-:-:S03]  /*6d90*/  FADD.FTZ R12, R22, R23 ;  /* 0x00000017160c7221 */ /* 0x000fc60000010000 */
        /* <DEDUP_REMOVED lines=12> */
[----:B------:R-:W-:Y:S01]  /*6e60*/  BAR.SYNC.DEFER_BLOCKING 0x0 ;  /* 0x0000000000007b1d */ /* 0x000fe20000010000 */
[----:B------:R-:W-:Y:S01]  /*6e70*/  FADD.FTZ R19, R36, R37 ;  /* 0x0000002524137221 */ /* 0x000fe20000010000 */
[----:B----4-:R-:W-:Y:S01]  /*6e80*/  FADD.FTZ R20, R38, R39 ;  /* 0x0000002726147221 */ /* 0x010fe20000010000 */
        /* <DEDUP_REMOVED lines=29> */
.L_x_26386:
[----:B------:R-:W-:Y:S05]  /*7060*/  BSYNC B0 ;  /* 0x0000000000007941 */ /* 0x000fea0003800000 */
.L_x_26385:
        /* <DEDUP_REMOVED lines=51> */
.L_x_26388:
[----:B------:R-:W-:Y:S05]  /*73a0*/  BSYNC B0 ;  /* 0x0000000000007941 */ /* 0x000fea0003800000 */
.L_x_26387:
        /* <DEDUP_REMOVED lines=27> */
.L_x_26390:
[----:B------:R-:W-:Y:S05]  /*7560*/  BSYNC B0 ;  /* 0x0000000000007941 */ /* 0x000fea0003800000 */
.L_x_26389:
        /* <DEDUP_REMOVED lines=51> */
.L_x_26392:
[----:B------:R-:W-:Y:S05]  /*78a0*/  BSYNC B0 ;  /* 0x0000000000007941 */ /* 0x000fea0003800000 */
.L_x_26391:
        /* <DEDUP_REMOVED lines=13> */
[C---:B01----:R-:W-:Y:S01]  /*7980*/  VIADD R25, R41.reuse, 0x8 ;  /* 0x0000000829197836 */ /* 0x043fe20000000000 */
[----:B------:R-:W-:Y:S01]  /*7990*/  USHF.R.S32.HI UR9, URZ, 0x1f, UR4 ;  /* 0x0000001f3f097899 */ /* 0x000fe20008011404 */
        /* <DEDUP_REMOVED lines=14> */
[----:B------:R-:W-:-:S02]  /*7a80*/  LEA R30, P2, R31, UR8, 0x2 ;  /* 0x000000081f1e7c11 */ /* 0x000fc4000f8410ff */
[----:B------:R-:W-:Y:S02]  /*7a90*/  LEA.HI.X.SX32 R36, R24, UR7, 0x1, P1 ;  /* 0x0000000718247c11 */ /* 0x000fe400088f0eff */
[----:B------:R-:W-:Y:S02]  /*7aa0*/  LEA.HI.X.SX32 R32, R26, UR7, 0x1, P3 ;  /* 0x000000071a207c11 */ /* 0x000fe400098f0eff */
[----:B------:R-:W-:Y:S02]  /*7ab0*/  IADD3 R27, P0, R41, UR6, RZ ;  /* 0x00000006291b7c10 */ /* 0x000fe4000ff1e0ff */
[----:B------:R-:W-:Y:S02]  /*7ac0*/  LEA R24, P1, R33, UR8, 0x2 ;  /* 0x0000000821187c11 */ /* 0x000fe4000f8210ff */
[----:B------:R-:W-:Y:S02]  /*7ad0*/  LEA R28, P3, R29, UR8, 0x2 ;  /* 0x000000081d1c7c11 */ /* 0x000fe4000f8610ff */
[----:B------:R-:W-:Y:S01]  /*7ae0*/  LEA.HI.X R31, R31, UR9, R34, 0x2, P2 ;  /* 0x000000091f1f7c11 */ /* 0x000fe200090f1422 */
[C---:B------:R-:W-:Y:S01]  /*7af0*/  VIADD R34, R41.reuse, 0x18 ;  /* 0x0000001829227836 */ /* 0x040fe20000000000 */
[----:B------:R-:W-:-:S02]  /*7b00*/  LEA.HI.X.SX32 R38, R41, UR7, 0x1, P0 ;  /* 0x0000000729267c11 */ /* 0x000fc400080f0eff */
[----:B------:R-:W-:Y:S02]  /*7b10*/  LEA.HI.X R25, R33, UR9, R36, 0x2, P1 ;  /* 0x0000000921197c11 */ /* 0x000fe400088f1424 */
[----:B------:R-:W-:Y:S01]  /*7b20*/  LEA.HI.X R29, R29, UR9, R32, 0x2, P3 ;  /* 0x000000091d1d7c11 */ /* 0x000fe200098f1420 */
[----:B------:R-:W-:Y:S01]  /*7b30*/  VIADD R32, R41, 0x10 ;  /* 0x0000001029207836 */ /* 0x000fe20000000000 */
[----:B------:R-:W-:Y:S02]  /*7b40*/  LEA R26, P0, R27, UR8, 0x2 ;  /* 0x000000081b1a7c11 */ /* 0x000fe4000f8010ff */
[----:B------:R-:W-:Y:S02]  /*7b50*/  IADD3 R33, R41, 0x14, RZ ;  /* 0x0000001429217810 */ /* 0x000fe40007ffe0ff */
[----:B------:R-:W-:Y:S02]  /*7b60*/  IADD3 R43, P2, R34, UR6, RZ ;  /* 0x00000006222b7c10 */ /* 0x000fe4000ff5e0ff */
[----:B------:R-:W-:-:S02]  /*7b70*/  LEA.HI.X R27, R27, UR9, R38, 0x2, P0 ;  /* 0x000000091b1b7c11 */ /* 0x000fc400080f1426 */
[----:B------:R-:W-:Y:S02]  /*7b80*/  IADD3 R37, P1, R33, UR6, RZ ;  /* 0x0000000621257c10 */ /* 0x000fe4000ff3e0ff */
        /* <DEDUP_REMOVED lines=20> */
[----:B------:R-:W-:Y:S02]  /*7cd0*/  LEA.HI.X R39, R39, UR9, R48, 0x2, P0 ;  /* 0x0000000927277c11 */ /* 0x000fe400080f1430 */
[----:B------:R-:W-:Y:S02]  /*7ce0*/  IADD3 R47, P1, R43, UR6, RZ ;  /* 0x000000062b2f7c10 */ /* 0x000fe4000ff3e0ff */
[----:B------:R-:W-:Y:S01]  /*7cf0*/  IADD3 R49, P0, R42, UR6, RZ ;  /* 0x000000062a317c10 */ /* 0x000fe2000ff1e0ff */
[----:B------:R-:W-:Y:S01]  /*7d00*/  STG.E desc[UR10][R38.64], R6 ;  /* 0x0000000626007986 */ /* 0x000fe2000c10190a */
[----:B------:R-:W-:-:S02]  /*7d10*/  IADD3 R51, P2, R44, UR6, RZ ;  /* 0x000000062c337c10 */ /* 0x000fc4000ff5e0ff */
[----:B------:R-:W-:Y:S01]  /*7d20*/  IADD3 R50, P3, R45, UR6, RZ ;  /* 0x000000062d327c10 */ /* 0x000fe2000ff7e0ff */
[----:B------:R-:W-:Y:S01]  /*7d30*/  STG.E desc[UR10][R36.64], R7 ;  /* 0x0000000724007986 */ /* 0x000fe2000c10190a */
[----:B------:R-:W-:Y:S02]  /*7d40*/  LEA.HI.X.SX32 R54, R43, UR7, 0x1, P1 ;  /* 0x000000072b367c11 */ /* 0x000fe400088f0eff */
[----:B------:R-:W-:Y:S01]  /*7d50*/  LEA.HI.X.SX32 R56, R42, UR7, 0x1, P0 ;  /* 0x000000072a387c11 */ /* 0x000fe200080f0eff */
[----:B------:R-:W-:Y:S01]  /*7d60*/  STG.E desc[UR10][R34.64], R8 ;  /* 0x0000000822007986 */ /* 0x000fe2000c10190a */
[----:B------:R-:W-:Y:S02]  /*7d70*/  LEA.HI.X.SX32 R52, R44, UR7, 0x1, P2 ;  /* 0x000000072c347c11 */ /* 0x000fe400090f0eff */
[----:B------:R-:W-:Y:S01]  /*7d80*/  LEA.HI.X.SX32 R43, R45, UR7, 0x1, P3 ;  /* 0x000000072d2b7c11 */ /* 0x000fe200098f0eff */
[----:B------:R-:W-:Y:S01]  /*7d90*/  STG.E desc[UR10][R32.64], R9 ;  /* 0x0000000920007986 */ /* 0x000fe2000c10190a */
[----:B------:R-:W-:-:S02]  /*7da0*/  LEA R44, P2, R51, UR8, 0x2 ;  /* 0x00000008332c7c11 */ /* 0x000fc4000f8410ff */
[C---:B------:R-:W-:Y:S02]  /*7db0*/  LEA R42, P3, R50.reuse, UR8, 0x2 ;  /* 0x00000008322a7c11 */ /* 0x040fe4000f8610ff */
[----:B------:R-:W-:Y:S02]  /*7dc0*/  LEA.HI.X R45, R51, UR9, R52, 0x2, P2 ;  /* 0x00000009332d7c11 */ /* 0x000fe400090f1434 */
[----:B------:R-:W-:Y:S01]  /*7dd0*/  LEA.HI.X R43, R50, UR9, R43, 0x2, P3 ;  /* 0x00000009322b7c11 */ /* 0x000fe200098f142b */
[----:B------:R-:W-:Y:S01]  /*7de0*/  VIADD R50, R41, 0x30 ;  /* 0x0000003029327836 */ /* 0x000fe20000000000 */
[----:B------:R-:W-:Y:S02]  /*7df0*/  LEA R48, P0, R49, UR8, 0x2 ;  /* 0x0000000831307c11 */ /* 0x000fe4000f8010ff */
[----:B------:R-:W-:Y:S02]  /*7e00*/  LEA R46, P1, R47, UR8, 0x2 ;  /* 0x000000082f2e7c11 */ /* 0x000fe4000f8210ff */
[----:B------:R-:W-:-:S02]  /*7e10*/  IADD3 R52, R41, 0x38, RZ ;  /* 0x0000003829347810 */ /* 0x000fc40007ffe0ff */
[----:B------:R-:W-:Y:S02]  /*7e20*/  IADD3 R51, R41, 0x34, RZ ;  /* 0x0000003429337810 */ /* 0x000fe40007ffe0ff */
[----:B------:R-:W-:Y:S02]  /*7e30*/  LEA.HI.X R49, R49, UR9, R56, 0x2, P0 ;  /* 0x0000000931317c11 */ /* 0x000fe400080f1438 */
[----:B------:R-:W-:Y:S02]  /*7e40*/  LEA.HI.X R47, R47, UR9, R54, 0x2, P1 ;  /* 0x000000092f2f7c11 */ /* 0x000fe400088f1436 */
[----:B------:R-:W-:Y:S01]  /*7e50*/  IADD3 R55, P2, R52, UR6, RZ ;  /* 0x0000000634377c10 */ /* 0x000fe2000ff5e0ff */
[----:B------:R-:W-:Y:S01]  /*7e60*/  STG.E desc[UR10][R48.64], R10 ;  /* 0x0000000a30007986 */ /* 0x000fe2000c10190a */
[----:B------:R-:W-:Y:S02]  /*7e70*/  IADD3 R61, P0, R50, UR6, RZ ;  /* 0x00000006323d7c10 */ /* 0x000fe4000ff1e0ff */
[----:B------:R-:W-:Y:S01]  /*7e80*/  IADD3 R59, P1, R51, UR6, RZ ;  /* 0x00000006333b7c10 */ /* 0x000fe2000ff3e0ff */
[----:B------:R-:W-:Y:S01]  /*7e90*/  STG.E desc[UR10][R46.64], R11 ;  /* 0x0000000b2e007986 */ /* 0x000fe2000c10190a */
[----:B------:R-:W-:-:S02]  /*7ea0*/  LEA.HI.X.SX32 R60, R52, UR7, 0x1, P2 ;  /* 0x00000007343c7c11 */ /* 0x000fc400090f0eff */
[----:B------:R-:W-:Y:S01]  /*7eb0*/  IADD3 R57, P3, R53, UR6, RZ ;  /* 0x0000000635397c10 */ /* 0x000fe2000ff7e0ff */
[----:B------:R-:W-:Y:S01]  /*7ec0*/  STG.E desc[UR10][R44.64], R12 ;  /* 0x0000000c2c007986 */ /* 0x000fe2000c10190a */
[----:B------:R-:W-:Y:S02]  /*7ed0*/  LEA.HI.X.SX32 R64, R50, UR7, 0x1, P0 ;  /* 0x0000000732407c11 */ /* 0x000fe400080f0eff */
[----:B------:R-:W-:Y:S01]  /*7ee0*/  LEA.HI.X.SX32 R62, R51, UR7, 0x1, P1 ;  /* 0x00000007333e7c11 */ /* 0x000fe200088f0eff */
[----:B------:R-:W-:Y:S01]  /*7ef0*/  STG.E desc[UR10][R42.64], R13 ;  /* 0x0000000d2a007986 */ /* 0x000fe2000c10190a */
[----:B------:R-:W-:Y:S02]  /*7f00*/  LEA R54, P2, R55, UR8, 0x2 ;  /* 0x0000000837367c11 */ /* 0x000fe4000f8410ff */
[----:B------:R-:W-:Y:S02]  /*7f10*/  LEA R50, P0, R61, UR8, 0x2 ;  /* 0x000000083d327c11 */ /* 0x000fe4000f8010ff */
[----:B------:R-:W-:-:S02]  /*7f20*/  LEA R52, P1, R59, UR8, 0x2 ;  /* 0x000000083b347c11 */ /* 0x000fc4000f8210ff */
[----:B------:R-:W-:Y:S02]  /*7f30*/  LEA.HI.X.SX32 R58, R53, UR7, 0x1, P3 ;  /* 0x00000007353a7c11 */ /* 0x000fe400098f0eff */
[----:B------:R-:W-:Y:S01]  /*7f40*/  LEA.HI.X R55, R55, UR9, R60, 0x2, P2 ;  /* 0x0000000937377c11 */ /* 0x000fe200090f143c */
[----:B------:R-:W-:Y:S01]  /*7f50*/  VIADD R60, R41, 0x48 ;  /* 0x00000048293c7836 */ /* 0x000fe20000000000 */
[----:B------:R-:W-:Y:S02]  /*7f60*/  LEA R56, P3, R57, UR8, 0x2 ;  /* 0x0000000839387c11 */ /* 0x000fe4000f8610ff */
[----:B------:R-:W-:Y:S02]  /*7f70*/  LEA.HI.X R51, R61, UR9, R64, 0x2, P0 ;  /* 0x000000093d337c11 */ /* 0x000fe400080f1440 */
[----:B------:R-:W-:Y:S02]  /*7f80*/  LEA.HI.X R53, R59, UR9, R62, 0x2, P1 ;  /* 0x000000093b357c11 */ /* 0x000fe400088f143e */
[C---:B------:R-:W-:Y:S01]  /*7f90*/  IADD3 R59, R41.reuse, 0x44, RZ ;  /* 0x00000044293b7810 */ /* 0x040fe20007ffe0ff */
[----:B------:R-:W-:Y:S01]  /*7fa0*/  STG.E desc[UR10][R50.64], R14 ;  /* 0x0000000e32007986 */ /* 0x000fe2000c10190a */
[----:B------:R-:W-:-:S02]  /*7fb0*/  IADD3 R61, R41, 0x4c, RZ ;  /* 0x0000004c293d7810 */ /* 0x000fc40007ffe0ff */
[----:B------:R-:W-:Y:S01]  /*7fc0*/  LEA.HI.X R57, R57, UR9, R58, 0x2, P3 ;  /* 0x0000000939397c11 */ /* 0x000fe200098f143a */
        /* <DEDUP_REMOVED lines=11> */
[----:B------:R-:W-:Y:S02]  /*8080*/  LEA R60, P1, R67, UR8, 0x2 ;  /* 0x00000008433c7c11 */ /* 0x000fe4000f8210ff */
[----:B------:R-:W-:Y:S02]  /*8090*/  LEA R64, P3, R65, UR8, 0x2 ;  /* 0x0000000841407c11 */ /* 0x000fe4000f8610ff */
[----:B------:R-:W-:-:S02]  /*80a0*/  LEA R62, P2, R63, UR8, 0x2 ;  /* 0x000000083f3e7c11 */ /* 0x000fc4000f8410ff */
[----:B------:R-:W-:Y:S02]  /*80b0*/  LEA.HI.X.SX32 R72, R58, UR7, 0x1, P0 ;  /* 0x000000073a487c11 */ /* 0x000fe400080f0eff */
        /* <DEDUP_REMOVED lines=34> */
.L_x_26393:
        /* <DEDUP_REMOVED lines=10> */
.L_x_30024:


//--------------------- .text._ZN4vllm25paged_attention_v2_kernelIffLi80ELi32ELi128ELNS_18Fp8KVCacheDataTypeE0ELb0ELi512EEEvPfS2_PT_PKS3_PKT0_S9_ifPKiSB_iPKfiiiSD_SD_iiiii --------------------------
	.section	.text._ZN4vllm25paged_attention_v2_kernelIffLi80ELi32ELi128ELNS_18Fp8KVCacheDataTypeE0ELb0ELi512EEEvPfS2_PT_PKS3_PKT0_S9_ifPKiSB_iPKfiiiSD_SD_iiiii,"ax",@progbits
	.align	128
        .global         _ZN4vllm25paged_attention_v2_kernelIffLi80ELi32ELi128ELNS_18Fp8KVCacheDataTypeE0ELb0ELi512EEEvPfS2_PT_PKS3_PKT0_S9_ifPKiSB_iPKfiiiSD_SD_iiiii
        .type           _ZN4vllm25paged_attention_v2_kernelIffLi80ELi32ELi128ELNS_18Fp8KVCacheDataTypeE0ELb0ELi512EEEvPfS2_PT_PKS3_PKT0_S9_ifPKiSB_iPKfiiiSD_SD_iiiii,@function
        .size           _ZN4vllm25paged_attention_v2_kernelIffLi80ELi32ELi128ELNS_18Fp8KVCacheDataTypeE0ELb0ELi512EEEvPfS2_PT_PKS3_PKT0_S9_ifPKiSB_iPKfiiiSD_SD_iiiii,(.L_x_30025 - _ZN4vllm25paged_attention_v2_kernelIffLi80ELi32ELi128ELNS_18Fp8KVCacheDataTypeE0ELb0ELi512EEEvPfS2_PT_PKS3_PKT0_S9_ifPKiSB_iPKfiiiSD_SD_iiiii)
        .other          _ZN4vllm25paged_attention_v2_kernelIffLi80ELi32ELi128ELNS_18Fp8KVCacheDataTypeE0ELb0ELi512EEEvPfS2_PT_PKS3_PKT0_S9_ifPKiSB_iPKfiiiSD_SD_iiiii,@"STO_CUDA_ENTRY STV_DEFAULT"
_ZN4vllm25paged_attention_v2_kernelIffLi80ELi32ELi128ELNS_18Fp8KVCacheDataTypeE0ELb0ELi512EEEvPfS2_PT_PKS3_PKT0_S9_ifPKiSB_iPKfiiiSD_SD_iiiii:
.text._ZN4vllm25paged_attention_v2_kernelIffLi80ELi32ELi128ELNS_18Fp8KVCacheDataTypeE0ELb0ELi512EEEvPfS2_PT_PKS3_PKT0_S9_ifPKiSB_iPKfiiiSD_SD_iiiii:
[----:B------:R-:W-:Y:S01]  /*0000*/  LDC R1, c[0x0][0x28] ;  /* 0x00000a00ff017b82 */ /* 0x000fe20000000800 */
[----:B------:R-:W0:Y:S07]  /*0010*/  S2R R4, SR_CTAID.Y ;  /* 0x0000000000047919 */ /* 0x000e2e0000002600 */
[----:B------:R-:W0:Y:S01]  /*0020*/  LDC.64 R112, c[0x0][0x250] ;  /* 0x00009400ff707b82 */ /* 0x000e220000000a00 */
[----:B------:R-:W-:Y:S01]  /*0030*/  ULDC.64 UR10, c[0x0][0x208] ;  /* 0x00008200000a7ab9 */ /* 0x000fe20000000a00 */
[----:B0-----:R-:W-:-:S06]  /*0040*/  IMAD.WIDE R112, R4, 0x4, R112 ;  /* 0x0000000404707825 */ /* 0x001fcc00078e0270 */
        /* <DEDUP_REMOVED lines=60> */
[----:B------:R-:W-:-:S04]  /*0410*/  LOP3.LUT R2, R9, R10, RZ, 0x3c, !PT ;  /* 0x0000000a09027212 */ /* 0x000fc800078e3cff */
[----:B------:R-:W-:-:S05]  /*0420*/  ISETP.GE.AND P2, PT, R2, RZ, PT ;  /* 0x000000ff0200720c */ /* 0x000fca0003f46270 */
[-C--:B------:R-:W-:Y:S01]  /*0430*/  @!P1 IADD3 R6, R6, -R7.reuse, RZ ;  /* 0x8000000706069210 */ /* 0x080fe20007ffe0ff */
[----:B------:R-:W-:Y:S01]  /*0440*/  @!P1 VIADD R5, R5, 0x1 ;  /* 0x0000000105059836 */ /* 0x000fe20000000000 */
[----:B------:R-:W-:Y:S02]  /*0450*/  ISETP.NE.AND P1, PT, R10, RZ, PT ;  /* 0x000000ff0a00720c */ /* 0x000fe40003f25270 */
[----:B------:R-:W-:Y:S02]  /*0460*/  ISETP.GE.U32.AND P0, PT, R6, R7, PT ;  /* 0x000000070600720c */ /* 0x000fe40003f06070 */
[----:B------:R-:W-:-:S04]  /*0470*/  LEA R6, R29, 0x10, 0x4 ;  /* 0x000000101d067811 */ /* 0x000fc800078e20ff */
[----:B------:R-:W-:-:S05]  /*0480*/  VIMNMX R6, R3, R6, PT ;  /* 0x0000000603067248 */ /* 0x000fca0003fe0100 */
[----:B------:R-:W-:Y:S01]  /*0490*/  IMAD R8, R29, -0x10, R6 ;  /* 0xfffffff01d087824 */ /* 0x000fe200078e0206 */
[----:B0-----:R-:W-:Y:S02]  /*04a0*/  SHF.R.S32.HI R3, RZ, 0x1f, R0 ;  /* 0x0000001fff037819 */ /* 0x001fe40000011400 */
[----:B------:R-:W-:Y:S02]  /*04b0*/  @P0 IADD3 R5, R5, 0x1, RZ ;  /* 0x0000000105050810 */ /* 0x000fe40007ffe0ff */
[----:B------:R-:W-:Y:S02]  /*04c0*/  ISETP.GT.AND P0, PT, R0, 0x13, PT ;  /* 0x000000130000780c */ /* 0x000fe40003f04270 */
[----:B------:R-:W-:Y:S01]  /*04d0*/  LEA.HI R88, R3, R0, RZ, 0x5 ;  /* 0x0000000003587211 */ /* 0x000fe200078f28ff */
[----:B------:R-:W-:Y:S01]  /*04e0*/  IMAD.MOV.U32 R2, RZ, RZ, R5 ;  /* 0x000000ffff027224 */ /* 0x000fe200078e0005 */
[----:B------:R-:W-:Y:S02]  /*04f0*/  LEA R3, R8, R117, 0x5 ;  /* 0x0000007508037211 */ /* 0x000fe400078e28ff */
[----:B------:R-:W-:Y:S01]  /*0500*/  LOP3.LUT R89, R88, 0xffffffe0, RZ, 0xc0, !PT ;  /* 0xffffffe058597812 */ /* 0x000fe200078ec0ff */
[----:B------:R-:W-:Y:S01]  /*0510*/  @!P2 IMAD.MOV R2, RZ, RZ, -R2 ;  /* 0x000000ffff02a224 */ /* 0x000fe200078e0a02 */
[----:B------:R-:W-:-:S02]  /*0520*/  VIMNMX R8, R112, R3, PT ;  /* 0x0000000370087248 */ /* 0x000fc40003fe0100 */
[----:B------:R-:W-:Y:S02]  /*0530*/  @!P1 LOP3.LUT R2, RZ, R10, RZ, 0x33, !PT ;  /* 0x0000000aff029212 */ /* 0x000fe400078e33ff */
[----:B------:R-:W-:Y:S01]  /*0540*/  SHF.R.S32.HI R88, RZ, 0x5, R88 ;  /* 0x00000005ff587819 */ /* 0x000fe20000011458 */
[----:B------:R-:W-:Y:S01]  /*0550*/  IMAD.IADD R7, R8, 0x1, -R117 ;  /* 0x0000000108077824 */ /* 0x000fe200078e0a75 */
[----:B------:R-:W-:Y:S01]  /*0560*/  IADD3 R89, -R89, R0, RZ ;  /* 0x0000000059597210 */ /* 0x000fe20007ffe1ff */
        /* <DEDUP_REMOVED lines=22> */
[----:B------:R-:W-:Y:S02]  /*06d0*/  LEA.HI.X R9, R11, UR7, R12, 0x2, P0 ;  /* 0x000000070b097c11 */ /* 0x000fe400080f140c */
[----:B------:R-:W-:Y:S01]  /*06e0*/  MOV R11, R0 ;  /* 0x00000000000b7202 */ /* 0x000fe20000000f00 */
[----:B0-----:R-:W-:-:S06]  /*06f0*/  ULEA UR4, UR5, UR4, 0x18 ;  /* 0x0000000405047291 */ /* 0x001fcc000f8ec03f */
[----:B------:R-:W-:-:S07]  /*0700*/  LEA R12, R0, UR4, 0x4 ;  /* 0x00000004000c7c11 */ /* 0x000fce000f8e20ff */
.L_x_26398:
        /* <DEDUP_REMOVED lines=9> */
.L_x_26397:
[----:B------:R-:W-:Y:S05]  /*07a0*/  BSYNC B1 ;  /* 0x0000000000017941 */ /* 0x000fea0003800000 */
.L_x_26396:
        /* <DEDUP_REMOVED lines=10> */
[----:B-1----:R-:W-:Y:S02]  /*0850*/  LEA R10, P0, R31, R8, 0x2 ;  /* 0x000000081f0a7211 */ /* 0x002fe400078010ff */
[----:B------:R-:W-:Y:S02]  /*0860*/  IADD3 R3, R3, 0x1000, RZ ;  /* 0x0000100003037810 */ /* 0x000fe40007ffe0ff */
[----:B------:R-:W-:-:S09]  /*0870*/  LEA.HI.X R31, R31, R9, R14, 0x2, P0 ;  /* 0x000000091f1f7211 */ /* 0x000fd200000f140e */
.L_x_26399:
        /* <DEDUP_REMOVED lines=17> */
.L_x_26395:
[----:B------:R-:W-:Y:S05]  /*0990*/  BSYNC B0 ;  /* 0x0000000000007941 */ /* 0x000fea0003800000 */
.L_x_26394:
        /* <DEDUP_REMOVED lines=14> */
[----:B------:R-:W0:Y:S01]  /*0a80*/  S2UR UR5, SR_CgaCtaId ;  /* 0x00000000000579c3 */ /* 0x000e220000008800 */
[----:B------:R-:W-:Y:S01]  /*0a90*/  UMOV UR4, 0x400 ;  /* 0x0000040000047882 */ /* 0x000fe20000000000 */
[----:B-----5:R-:W-:Y:S02]  /*0aa0*/  FSETP.NEU.FTZ.AND P0, PT, R119, RZ, PT ;  /* 0x000000ff7700720b */ /* 0x020fe40003f1d000 */
[----:B------:R-:W-:Y:S02]  /*0ab0*/  SHF.L.U32 R91, R89, 0x2, RZ ;  /* 0x00000002595b7819 */ /* 0x000fe400000006ff */
[----:B------:R-:W-:Y:S02]  /*0ac0*/  SHF.R.S32.HI R92, RZ, 0x1f, R90 ;  /* 0x0000001fff5c7819 */ /* 0x000fe4000001145a */
[----:B------:R-:W1:Y:S01]  /*0ad0*/  LDC R93, c[0x0][0x26c] ;  /* 0x00009b00ff5d7b82 */ /* 0x000e620000000800 */
[----:B------:R-:W-:Y:S01]  /*0ae0*/  SHF.R.S32.HI R4, RZ, 0x1f, R91 ;  /* 0x0000001fff047819 */ /* 0x000fe2000001145b */
        /* <DEDUP_REMOVED lines=24> */
[----:B------:R-:W-:Y:S02]  /*0c70*/  LEA.HI.X.SX32 R121, R3, R4, 0x1, P1 ;  /* 0x0000000403797211 */ /* 0x000fe400008f0eff */
[----:B-1----:R-:W-:Y:S01]  /*0c80*/  SHF.R.S32.HI R4, RZ, 0x1f, R93 ;  /* 0x0000001fff047819 */ /* 0x002fe2000001145d */
[----:B--234-:R-:W-:Y:S06]  /*0c90*/  @P0 BRA `(.L_x_26402) ;  /* 0x0000000800340947 */ /* 0x01cfec0003800000 */
[----:B------:R-:W-:Y:S01]  /*0ca0*/  UIADD3 UR4, UR4, 0x160, URZ ;  /* 0x0000016004047890 */ /* 0x000fe2000fffe03f */
[----:B------:R-:W-:Y:S01]  /*0cb0*/  IADD3 R113, P0, R90, R5, RZ ;  /* 0x000000055a717210 */ /* 0x000fe20007f1e0ff */
[----:B------:R-:W-:Y:S01]  /*0cc0*/  ULDC.64 UR6, c[0x0][0x248] ;  /* 0x0000920000067ab9 */ /* 0x000fe20000000a00 */
[C---:B------:R-:W-:Y:S01]  /*0cd0*/  IMAD R90, R88.reuse, 0x20, R89 ;  /* 0x00000020585a7824 */ /* 0x040fe200078e0259 */
[----:B------:R-:W-:Y:S01]  /*0ce0*/  ULEA UR4, UR5, UR4, 0x18 ;  /* 0x0000000405047291 */ /* 0x000fe2000f8ec03f */
[----:B------:R-:W-:Y:S01]  /*0cf0*/  LEA.HI.X.SX32 R92, R5, R92, 0x1, P0 ;  /* 0x0000005c055c7211 */ /* 0x000fe200000f0eff */
[----:B------:R-:W-:Y:S01]  /*0d00*/  BSSY B1, `(.L_x_26403) ;  /* 0x0000085000017945 */ /* 0x000fe20003800000 */
[----:B------:R-:W-:Y:S01]  /*0d10*/  LEA R114, P0, R113, UR6, 0x2 ;  /* 0x0000000671727c11 */ /* 0x000fe2000f8010ff */
[----:B------:R-:W-:Y:S01]  /*0d20*/  IMAD.IADD R117, R117, 0x1, R90 ;  /* 0x0000000175757824 */ /* 0x000fe200078e025a */
[----:B------:R-:W-:Y:S01]  /*0d30*/  LEA R88, R88, R91, 0x7 ;  /* 0x0000005b58587211 */ /* 0x000fe200078e38ff */
[----:B------:R-:W-:Y:S01]  /*0d40*/  IMAD.MOV.U32 R115, RZ, RZ, R5 ;  /* 0x000000ffff737224 */ /* 0x000fe200078e0005 */
[----:B------:R-:W-:-:S02]  /*0d50*/  LEA.HI.X R113, R113, UR7, R92, 0x2, P0 ;  /* 0x0000000771717c11 */ /* 0x000fc400080f145c */
[----:B------:R-:W-:Y:S02]  /*0d60*/  MOV R3, 0xff7fffff ;  /* 0xff7fffff00037802 */ /* 0x000fe40000000f00 */
[----:B------:R-:W-:-:S07]  /*0d70*/  IADD3 R116, R88, UR4, RZ ;  /* 0x0000000458747c10 */ /* 0x000fce000fffe0ff */
.L_x_26404:
        /* <DEDUP_REMOVED lines=26> */
[----:B------:R-:W2:Y:S01]  /*0f20*/  LDG.E.128.CONSTANT R100, desc[UR10][R118.64+0xa00] ;  /* 0x000a000a76647981 */ /* 0x000ea2000c1e9d00 */
[----:B------:R-:W-:Y:S01]  /*0f30*/  FFMA.FTZ R98, R19, R107, R98 ;  /* 0x0000006b13627223 */ /* 0x000fe20000010062 */
[----:B----4-:R-:W-:Y:S01]  /*0f40*/  FFMA.FTZ R96, R21, R93, R96 ;  /* 0x0000005d15607223 */ /* 0x010fe20000010060 */
[----:B------:R-:W-:Y:S01]  /*0f50*/  FFMA.FTZ R97, R22, R94, R97 ;  /* 0x0000005e16617223 */ /* 0x000fe20000010061 */
[----:B------:R-:W3:Y:S01]  /*0f60*/  LDG.E.128.CONSTANT R104, desc[UR10][R118.64+0xc00] ;  /* 0x000c000a76687981 */ /* 0x000ee2000c1e9d00 */
[----:B------:R-:W-:Y:S01]  /*0f70*/  FFMA.FTZ R109, R20, R92, R109 ;  /* 0x0000005c146d7223 */ /* 0x000fe2000001006d */
[----:B------:R-:W-:Y:S01]  /*0f80*/  FFMA.FTZ R92, R23, R95, R98 ;  /* 0x0000005f175c7223 */ /* 0x000fe20000010062 */
[----:B-----5:R-:W-:Y:S01]  /*0f90*/  FFMA.FTZ R108, R25, R89, R96 ;  /* 0x00000059196c7223 */ /* 0x020fe20000010060 */
[----:B------:R-:W-:-:S02]  /*0fa0*/  FFMA.FTZ R111, R26, R90, R97 ;  /* 0x0000005a1a6f7223 */ /* 0x000fc40000010061 */
[----:B------:R-:W4:Y:S01]  /*0fb0*/  LDG.E.128.CONSTANT R96, desc[UR10][R118.64+0xe00] ;  /* 0x000e000a76607981 */ /* 0x000f22000c1e9d00 */
[----:B------:R-:W-:-:S03]  /*0fc0*/  FFMA.FTZ R110, R27, R91, R92 ;  /* 0x0000005b1b6e7223 */ /* 0x000fc6000001005c */
[----:B------:R-:W5:Y:S01]  /*0fd0*/  LDG.E.128.CONSTANT R92, desc[UR10][R118.64+0x1000] ;  /* 0x0010000a765c7981 */ /* 0x000f62000c1e9d00 */
[----:B------:R-:W-:-:S03]  /*0fe0*/  FFMA.FTZ R109, R24, R88, R109 ;  /* 0x00000058186d7223 */ /* 0x000fc6000001006d */
        /* <DEDUP_REMOVED lines=20> */
[----:B------:R-:W5:Y:S01]  /*1130*/  LDG.E.128.CONSTANT R92, desc[UR10][R118.64+0x1800] ;  /* 0x0018000a765c7981 */ /* 0x000f62000c1e9d00 */
[----:B------:R-:W-:Y:S01]  /*1140*/  FFMA.FTZ R109, R44, R88, R109 ;  /* 0x000000582c6d7223 */ /* 0x000fe2000001006d */
        /* <DEDUP_REMOVED lines=24> */
[----:B------:R-:W-:Y:S01]  /*12d0*/  FFMA.FTZ R125, R64, R88, R109 ;  /* 0x00000058407d7223 */ /* 0x000fe2000001006d */
[----:B------:R-:W-:Y:S02]  /*12e0*/  FFMA.FTZ R88, R65, R89, R108 ;  /* 0x0000005941587223 */ /* 0x000fe4000001006c */
[----:B------:R-:W3:Y:S01]  /*12f0*/  LDG.E.128.CONSTANT R108, desc[UR10][R118.64+0x2600] ;  /* 0x0026000a766c7981 */ /* 0x000ee2000c1e9d00 */
[----:B------:R-:W-:Y:S01]  /*1300*/  FFMA.FTZ R123, R66, R90, R123 ;  /* 0x0000005a427b7223 */ /* 0x000fe2000001007b */
[----:B------:R-:W-:Y:S01]  /*1310*/  FFMA.FTZ R122, R67, R91, R122 ;  /* 0x0000005b437a7223 */ /* 0x000fe2000001007a */
[----:B------:R-:W-:Y:S02]  /*1320*/  IADD3 R115, R115, 0x4, RZ ;  /* 0x0000000473737810 */ /* 0x000fe40007ffe0ff */
[----:B------:R-:W-:Y:S02]  /*1330*/  ISETP.GE.AND P0, PT, R117, R112, PT ;  /* 0x000000707500720c */ /* 0x000fe40003f06270 */
[----:B------:R-:W-:-:S02]  /*1340*/  ISETP.GE.AND P2, PT, R115, R6, PT ;  /* 0x000000067300720c */ /* 0x000fc40003f46270 */
[----:B------:R-:W-:Y:S01]  /*1350*/  IADD3 R114, P1, R114, 0x10, RZ ;  /* 0x0000001072727810 */ /* 0x000fe20007f3e0ff */
[----:B------:R-:W-:-:S03]  /*1360*/  VIADD R117, R117, 0x80 ;  /* 0x0000008075757836 */ /* 0x000fc60000000000 */
[----:B------:R-:W-:Y:S01]  /*1370*/  IADD3.X R113, RZ, R113, RZ, P1, !PT ;  /* 0x00000071ff717210 */ /* 0x000fe20000ffe4ff */
        /* <DEDUP_REMOVED lines=30> */
.L_x_26403:
[----:B------:R-:W-:Y:S05]  /*1560*/  BRA `(.L_x_26401) ;  /* 0x00000008004c7947 */ /* 0x000fea0003800000 */
.L_x_26402:
[----:B------:R-:W-:Y:S01]  /*1570*/  SHF.R.S32.HI R3, RZ, 0x1f, R0 ;  /* 0x0000001fff037819 */ /* 0x000fe20000011400 */
[----:B------:R-:W-:Y:S01]  /*1580*/  UIADD3 UR4, UR4, 0x160, URZ ;  /* 0x0000016004047890 */ /* 0x000fe2000fffe03f */
[----:B------:R-:W-:Y:S01]  /*1590*/  IADD3 R90, P0, R90, R5, RZ ;  /* 0x000000055a5a7210 */ /* 0x000fe20007f1e0ff */
[----:B------:R-:W-:Y:S01]  /*15a0*/  ULDC.64 UR6, c[0x0][0x248] ;  /* 0x0000920000067ab9 */ /* 0x000fe20000000a00 */
[----:B------:R-:W-:Y:S01]  /*15b0*/  LEA.HI R3, R3, R0, RZ, 0x5 ;  /* 0x0000000003037211 */ /* 0x000fe200078f28ff */
[----:B------:R-:W-:Y:S01]  /*15c0*/  ULEA UR4, UR5, UR4, 0x18 ;  /* 0x0000000405047291 */ /* 0x000fe2000f8ec03f */
[----:B------:R-:W-:Y:S02]  /*15d0*/  LEA.HI.X.SX32 R113, R5, R92, 0x1, P0 ;  /* 0x0000005c05717211 */ /* 0x000fe400000f0eff */
[----:B------:R-:W-:Y:S01]  /*15e0*/  SHF.R.S32.HI R94, RZ, 0x5, R3 ;  /* 0x00000005ff5e7819 */ /* 0x000fe20000011403 */
[----:B------:R-:W-:Y:S01]  /*15f0*/  IMAD.MOV.U32 R3, RZ, RZ, -0x800001 ;  /* 0xff7fffffff037424 */ /* 0x000fe200078e00ff */
[----:B------:R-:W-:-:S02]  /*1600*/  LEA R114, P0, R90, UR6, 0x2 ;  /* 0x000000065a727c11 */ /* 0x000fc4000f8010ff */
[C---:B------:R-:W-:Y:S01]  /*1610*/  LEA R88, R94.reuse, R89, 0x5 ;  /* 0x000000595e587211 */ /* 0x040fe200078e28ff */
[----:B------:R-:W-:Y:S01]  /*1620*/  IMAD R91, R94, 0x80, R91 ;  /* 0x000000805e5b7824 */ /* 0x000fe200078e025b */
[----:B------:R-:W-:Y:S02]  /*1630*/  LEA.HI.X R113, R90, UR7, R113, 0x2, P0 ;  /* 0x000000075a717c11 */ /* 0x000fe400080f1471 */
[----:B------:R-:W-:Y:S01]  /*1640*/  IADD3 R117, R117, R88, RZ ;  /* 0x0000005875757210 */ /* 0x000fe20007ffe0ff */
[----:B------:R-:W-:Y:S01]  /*1650*/  VIADD R118, R91, UR4 ;  /* 0x000000045b767c36 */ /* 0x000fe20008000000 */
[----:B------:R-:W-:Y:S02]  /*1660*/  MOV R115, R5 ;  /* 0x0000000500737202 */ /* 0x000fe40000000f00 */
[----:B------:R-:W-:-:S07]  /*1670*/  IADD3 R116, -R112, 0x1, R117 ;  /* 0x0000000170747810 */ /* 0x000fce0007ffe175 */
.L_x_26405:
[----:B------:R-:W-:Y:S01]  /*1680*/  IMAD.MOV.U32 R89, RZ, RZ, R113 ;  /* 0x000000ffff597224 */ /* 0x000fe200078e0071 */
[----:B------:R-:W-:-:S05]  /*1690*/  MOV R88, R114 ;  /* 0x0000007200587202 */ /* 0x000fca0000000f00 */
[----:B------:R-:W2:Y:S01]  /*16a0*/  LDG.E.CONSTANT R89, desc[UR10][R88.64] ;  /* 0x0000000a58597981 */ /* 0x000ea2000c1e9900 */
[----:B------:R-:W-:Y:S01]  /*16b0*/  IMAD.MOV.U32 R91, RZ, RZ, R121 ;  /* 0x000000ffff5b7224 */ /* 0x000fe200078e0079 */
[----:B--2---:R-:W-:-:S05]  /*16c0*/  SHF.R.S32.HI R90, RZ, 0x1f, R89 ;  /* 0x0000001fff5a7819 */ /* 0x004fca0000011459 */
[----:B------:R-:W-:Y:S01]  /*16d0*/  IMAD R92, R90, UR14, RZ ;  /* 0x0000000e5a5c7c24 */ /* 0x000fe2000f8e02ff */
[----:B------:R-:W-:-:S03]  /*16e0*/  MOV R90, R120 ;  /* 0x00000078005a7202 */ /* 0x000fc60000000f00 */
[C---:B------:R-:W-:Y:S02]  /*16f0*/  IMAD R93, R89.reuse, R4, R92 ;  /* 0x00000004595d7224 */ /* 0x040fe400078e025c */
[----:B------:R-:W-:-:S03]  /*1700*/  IMAD.WIDE.U32 R90, R89, UR14, R90 ;  /* 0x0000000e595a7c25 */ /* 0x000fc6000f8e005a */
[----:B------:R-:W-:Y:S02]  /*1710*/  LEA R122, P0, R90, UR16, 0x2 ;  /* 0x000000105a7a7c11 */ /* 0x000fe4000f8010ff */
[----:B------:R-:W-:-:S04]  /*1720*/  IADD3 R91, R91, R93, RZ ;  /* 0x0000005d5b5b7210 */ /* 0x000fc80007ffe0ff */
        /* <DEDUP_REMOVED lines=15> */
[----:B------:R-:W-:-:S02]  /*1820*/  FFMA.FTZ R92, R17, R89, R92 ;  /* 0x00000059115c7223 */ /* 0x000fc4000001005c */
[----:B----4-:R-:W-:Y:S02]  /*1830*/  FFMA.FTZ R111, R20, R96, R105 ;  /* 0x00000060146f7223 */ /* 0x010fe40000010069 */
[----:B------:R-:W3:Y:S01]  /*1840*/  LDG.E.128.CONSTANT R104, desc[UR10][R122.64+0xa00] ;  /* 0x000a000a7a687981 */ /* 0x000ee2000c1e9d00 */
[----:B------:R-:W-:Y:S01]  /*1850*/  FFMA.FTZ R109, R18, R90, R93 ;  /* 0x0000005a126d7223 */ /* 0x000fe2000001005d */
[----:B------:R-:W-:Y:S02]  /*1860*/  FFMA.FTZ R108, R19, R91, R94 ;  /* 0x0000005b136c7223 */ /* 0x000fe4000001005e */
[----:B------:R-:W4:Y:S01]  /*1870*/  LDG.E.128.CONSTANT R88, desc[UR10][R122.64+0xc00] ;  /* 0x000c000a7a587981 */ /* 0x000f22000c1e9d00 */
[----:B------:R-:W-:-:S03]  /*1880*/  FFMA.FTZ R96, R21, R97, R92 ;  /* 0x0000006115607223 */ /* 0x000fc6000001005c */
[----:B------:R-:W5:Y:S01]  /*1890*/  LDG.E.128.CONSTANT R92, desc[UR10][R122.64+0xe00] ;  /* 0x000e000a7a5c7981 */ /* 0x000f62000c1e9d00 */
[----:B------:R-:W-:Y:S01]  /*18a0*/  FFMA.FTZ R109, R22, R98, R109 ;  /* 0x00000062166d7223 */ /* 0x000fe2000001006d */
        /* <DEDUP_REMOVED lines=42> */
[----:B------:R-:W-:-:S03]  /*1b50*/  FFMA.FTZ R96, R57, R101, R96 ;  /* 0x0000006539607223 */ /* 0x000fc60000010060 */
[----:B---3--:R-:W-:Y:S01]  /*1b60*/  FFMA.FTZ R111, R60, R104, R111 ;  /* 0x000000683c6f7223 */ /* 0x008fe2000001006f */
[----:B------:R-:W-:Y:S01]  /*1b70*/  FFMA.FTZ R96, R61, R105, R96 ;  /* 0x000000693d607223 */ /* 0x000fe20000010060 */
[----:B------:R-:W-:Y:S02]  /*1b80*/  FFMA.FTZ R109, R58, R102, R109 ;  /* 0x000000663a6d7223 */ /* 0x000fe4000001006d */
[----:B----4-:R-:W-:Y:S01]  /*1b90*/  FFMA.FTZ R111, R64, R88, R111 ;  /* 0x00000058406f7223 */ /* 0x010fe2000001006f */
[----:B------:R-:W-:Y:S02]  /*1ba0*/  FFMA.FTZ R88, R65, R89, R96 ;  /* 0x0000005941587223 */ /* 0x000fe40000010060 */
[----:B------:R-:W2:Y:S01]  /*1bb0*/  LDG.E.128.CONSTANT R96, desc[UR10][R122.64+0x2000] ;  /* 0x0020000a7a607981 */ /* 0x000ea2000c1e9d00 */
[----:B------:R-:W-:Y:S01]  /*1bc0*/  FFMA.FTZ R108, R59, R103, R108 ;  /* 0x000000673b6c7223 */ /* 0x000fe2000001006c */
[----:B------:R-:W-:Y:S02]  /*1bd0*/  FFMA.FTZ R109, R62, R106, R109 ;  /* 0x0000006a3e6d7223 */ /* 0x000fe4000001006d */
[----:B------:R-:W3:Y:S01]  /*1be0*/  LDG.E.128.CONSTANT R100, desc[UR10][R122.64+0x2200] ;  /* 0x0022000a7a647981 */ /* 0x000ee2000c1e9d00 */
[----:B------:R-:W-:-:S03]  /*1bf0*/  FFMA.FTZ R124, R63, R107, R108 ;  /* 0x0000006b3f7c7223 */ /* 0x000fc6000001006c */
[----:B------:R-:W4:Y:S01]  /*1c00*/  LDG.E.128.CONSTANT R104, desc[UR10][R122.64+0x2400] ;  /* 0x0024000a7a687981 */ /* 0x000f22000c1e9d00 */
[----:B------:R-:W-:Y:S01]  /*1c10*/  FFMA.FTZ R89, R66, R90, R109 ;  /* 0x0000005a42597223 */ /* 0x000fe2000001006d */
[----:B-----5:R-:W-:Y:S02]  /*1c20*/  FFMA.FTZ R125, R68, R92, R111 ;  /* 0x0000005c447d7223 */ /* 0x020fe4000001006f */
[----:B------:R-:W5:Y:S01]  /*1c30*/  LDG.E.128.CONSTANT R108, desc[UR10][R122.64+0x2600] ;  /* 0x0026000a7a6c7981 */ /* 0x000f62000c1e9d00 */
[----:B------:R-:W-:Y:S01]  /*1c40*/  FFMA.FTZ R88, R69, R93, R88 ;  /* 0x0000005d45587223 */ /* 0x000fe20000010058 */
[----:B------:R-:W-:Y:S01]  /*1c50*/  FFMA.FTZ R124, R67, R91, R124 ;  /* 0x0000005b437c7223 */ /* 0x000fe2000001007c */
[----:B------:R-:W-:-:S03]  /*1c60*/  FFMA.FTZ R89, R70, R94, R89 ;  /* 0x0000005e46597223 */ /* 0x000fc60000010059 */
[----:B------:R-:W-:Y:S01]  /*1c70*/  FFMA.FTZ R124, R71, R95, R124 ;  /* 0x0000005f477c7223 */ /* 0x000fe2000001007c */
[----:B------:R-:W-:Y:S01]  /*1c80*/  VIADD R115, R115, 0x4 ;  /* 0x0000000473737836 */ /* 0x000fe20000000000 */
[----:B------:R-:W-:-:S04]  /*1c90*/  ISETP.GE.AND P0, PT, R117, R112, PT ;  /* 0x000000707500720c */ /* 0x000fc80003f06270 */
[----:B------:R-:W-:Y:S02]  /*1ca0*/  ISETP.GE.AND P1, PT, R115, R6, PT ;  /* 0x000000067300720c */ /* 0x000fe40003f26270 */
[----:B------:R-:W-:Y:S01]  /*1cb0*/  IADD3 R117, R117, 0x80, RZ ;  /* 0x0000008075757810 */ /* 0x000fe20007ffe0ff */
[----:B--2---:R-:W-:Y:S01]  /*1cc0*/  FFMA.FTZ R125, R72, R96, R125 ;  /* 0x00000060487d7223 */ /* 0x004fe2000001007d */
[----:B------:R-:W-:Y:S01]  /*1cd0*/  FFMA.FTZ R88, R73, R97, R88 ;  /* 0x0000006149587223 */ /* 0x000fe20000010058 */
[----:B------:R-:W-:Y:S02]  /*1ce0*/  FFMA.FTZ R89, R74, R98, R89 ;  /* 0x000000624a597223 */ /* 0x000fe40000010059 */
        /* <DEDUP_REMOVED lines=8> */
[----:B-----5:R-:W-:Y:S01]  /*1d70*/  FFMA.FTZ R108, R84, R108, R125 ;  /* 0x0000006c546c7223 */ /* 0x020fe2000001007d */
[----:B------:R-:W-:Y:S01]  /*1d80*/  FFMA.FTZ R109, R85, R109, R88 ;  /* 0x0000006d556d7223 */ /* 0x000fe20000010058 */
[----:B------:R-:W-:Y:S01]  /*1d90*/  FFMA.FTZ R124, R83, R107, R124 ;  /* 0x0000006b537c7223 */ /* 0x000fe2000001007c */
[----:B------:R-:W-:-:S02]  /*1da0*/  FFMA.FTZ R89, R86, R110, R89 ;  /* 0x0000006e56597223 */ /* 0x000fc40000010059 */
[----:B------:R-:W-:Y:S01]  /*1db0*/  FADD.FTZ R108, R108, R109 ;  /* 0x0000006d6c6c7221 */ /* 0x000fe20000010000 */
[----:B------:R-:W-:-:S03]  /*1dc0*/  FFMA.FTZ R111, R87, R111, R124 ;  /* 0x0000006f576f7223 */ /* 0x000fc6000001007c */
        /* <DEDUP_REMOVED lines=9> */
[----:B------:R-:W-:Y:S02]  /*1e60*/  VIADD R116, R116, 0x80 ;  /* 0x0000008074747836 */ /* 0x000fe40000000000 */
[----:B------:R-:W-:Y:S01]  /*1e70*/  IADD3.X R113, RZ, R113, RZ, P0, !PT ;  /* 0x00000071ff717210 */ /* 0x000fe200007fe4ff */
[----:B0-----:R-:W-:Y:S01]  /*1e80*/  VIADD R118, R118, 0x200 ;  /* 0x0000020076767836 */ /* 0x001fe20000000000 */
[----:B------:R-:W-:Y:S07]  /*1e90*/  @!P1 BRA `(.L_x_26405) ;  /* 0xfffffff400f89947 */ /* 0x000fee000383ffff */
.L_x_26401:
[----:B------:R-:W-:Y:S05]  /*1ea0*/  BSYNC B0 ;  /* 0x0000000000007941 */ /* 0x000fea0003800000 */
.L_x_26400:
[----:B------:R-:W0:Y:S01]  /*1eb0*/  SHFL.BFLY PT, R4, R3, 0x10, 0x1f ;  /* 0x0e001f0003047f89 */ /* 0x000e2200000e0000 */
[----:B------:R-:W-:Y:S01]  /*1ec0*/  SHF.R.S32.HI R11, RZ, 0x1f, R0 ;  /* 0x0000001fff0b7819 */ /* 0x000fe20000011400 */
[----:B------:R-:W-:Y:S03]  /*1ed0*/  BSSY B0, `(.L_x_26406) ;  /* 0x0000113000007945 */ /* 0x000fe60003800000 */
[----:B------:R-:W-:-:S04]  /*1ee0*/  LEA.HI R13, R11, R0, RZ, 0x5 ;  /* 0x000000000b0d7211 */ /* 0x000fc800078f28ff */
[----:B------:R-:W-:Y:S02]  /*1ef0*/  LOP3.LUT R11, R13, 0xffffffe0, RZ, 0xc0, !PT ;  /* 0xffffffe00d0b7812 */ /* 0x000fe400078ec0ff */
[----:B0-----:R-:W-:-:S05]  /*1f00*/  FMNMX.FTZ R8, R4, R3, !PT ;  /* 0x0000000304087209 */ /* 0x001fca0007810000 */
[----:B------:R-:W0:Y:S02]  /*1f10*/  SHFL.BFLY PT, R9, R8, 0x8, 0x1f ;  /* 0x0d001f0008097f89 */ /* 0x000e2400000e0000 */
        /* <DEDUP_REMOVED lines=12> */
[----:B------:R-:W-:Y:S02]  /*1fe0*/  @!P1 MOV R11, 0x400 ;  /* 0x00000400000b9802 */ /* 0x000fe40000000f00 */
[----:B------:R-:W-:Y:S01]  /*1ff0*/  MOV R10, 0xff7fffff ;  /* 0xff7fffff000a7802 */ /* 0x000fe20000000f00 */
[----:B------:R-:W0:Y:S01]  /*2000*/  SHFL.BFLY PT, R12, R9, 0x1, 0x1f ;  /* 0x0c201f00090c7f89 */ /* 0x000e2200000e0000 */
[----:B------:R-:W-:-:S02]  /*2010*/  @!P1 IADD3 R11, R11, 0x140, RZ ;  /* 0x000001400b0b9810 */ /* 0x000fc40007ffe0ff */
[----:B-1----:R-:W-:Y:S02]  /*2020*/  @!P0 LEA R8, R8, R3, 0x18 ;  /* 0x0000000308088211 */ /* 0x002fe400078ec0ff */
[----:B------:R-:W-:Y:S02]  /*2030*/  SHF.R.S32.HI R3, RZ, 0x5, R13 ;  /* 0x00000005ff037819 */ /* 0x000fe4000001140d */
[----:B--2---:R-:W-:-:S03]  /*2040*/  @!P1 LEA R13, R14, R11, 0x18 ;  /* 0x0000000b0e0d9211 */ /* 0x004fc600078ec0ff */
[----:B------:R-:W-:Y:S01]  /*2050*/  @!P0 IMAD R8, R3, 0x4, R8 ;  /* 0x0000000403088824 */ /* 0x000fe200078e0208 */
[----:B0-----:R-:W-:Y:S01]  /*2060*/  @!P0 FMNMX.FTZ R11, R9, R12, !PT ;  /* 0x0000000c090b8209 */ /* 0x001fe20007810000 */
[----:B------:R-:W-:-:S04]  /*2070*/  @!P1 IMAD R12, R4, 0x4, R13 ;  /* 0x00000004040c9824 */ /* 0x000fc800078e020d */
        /* <DEDUP_REMOVED lines=39> */
.L_x_26410:
        /* <DEDUP_REMOVED lines=11> */
.L_x_26409:
[----:B------:R-:W-:Y:S05]  /*23a0*/  BSYNC B1 ;  /* 0x0000000000017941 */ /* 0x000fea0003800000 */
.L_x_26408:
        /* <DEDUP_REMOVED lines=14> */
.L_x_26413:
        /* <DEDUP_REMOVED lines=100> */
.L_x_26412:
[----:B------:R-:W-:Y:S05]  /*2ad0*/  BSYNC B1 ;  /* 0x0000000000017941 */ /* 0x000fea0003800000 */
.L_x_26411:
        /* <DEDUP_REMOVED lines=55> */
.L_x_26415:
[----:B------:R-:W-:Y:S05]  /*2e50*/  BSYNC B1 ;  /* 0x0000000000017941 */ /* 0x000fea0003800000 */
.L_x_26414:
        /* <DEDUP_REMOVED lines=26> */
.L_x_26407:
[----:B------:R-:W-:Y:S05]  /*3000*/  BSYNC B0 ;  /* 0x0000000000007941 */ /* 0x000fea0003800000 */
.L_x_26406:
        /* <DEDUP_REMOVED lines=35> */
[----:B------:R-:W-:Y:S01]  /*3240*/  MOV R11, 0xfffffff0 ;  /* 0xfffffff0000b7802 */ /* 0x000fe20000000f00 */
[----:B------:R-:W-:Y:S04]  /*3250*/  BSSY B1, `(.L_x_26418) ;  /* 0x000001f000017945 */ /* 0x000fe80003800000 */
[----:B-1----:R-:W-:Y:S01]  /*3260*/  IMAD R12, R10, R11, -0x11 ;  /* 0xffffffef0a0c7424 */ /* 0x002fe200078e020b */
        /* <DEDUP_REMOVED lines=21> */
.L_x_26420:
        /* <DEDUP_REMOVED lines=8> */
.L_x_26419:
[----:B------:R-:W-:Y:S05]  /*3440*/  BSYNC B1 ;  /* 0x0000000000017941 */ /* 0x000fea0003800000 */
.L_x_26418:
        /* <DEDUP_REMOVED lines=14> */
.L_x_26423:
        /* <DEDUP_REMOVED lines=52> */
.L_x_26422:
[----:B------:R-:W-:Y:S05]  /*3870*/  BSYNC B1 ;  /* 0x0000000000017941 */ /* 0x000fea0003800000 */
.L_x_26421:
        /* <DEDUP_REMOVED lines=31> */
.L_x_26425:
[----:B------:R-:W-:Y:S05]  /*3a70*/  BSYNC B1 ;  /* 0x0000000000017941 */ /* 0x000fea0003800000 */
.L_x_26424:
        /* <DEDUP_REMOVED lines=14> */
.L_x_26417:
[----:B------:R-:W-:Y:S05]  /*3b60*/  BSYNC B0 ;  /* 0x0000000000007941 */ /* 0x000fea0003800000 */
.L_x_26416:
        /* <DEDUP_REMOVED lines=32> */
.L_x_26427:
[----:B------:R-:W-:Y:S05]  /*3d70*/  BSYNC B0 ;  /* 0x0000000000007941 */ /* 0x000fea0003800000 */
.L_x_26426:
[----:B------:R-:W-:Y:S01]  /*3d80*/  ULDC UR9, c[0x0][0x26c] ;  /* 0x00009b0000097ab9 */ /* 0x000fe20000000800 */
[----:B------:R-:W-:Y:S01]  /*3d90*/  ULDC.64 UR6, c[0x0][0x238] ;  /* 0x00008e0000067ab9 */ /* 0x000fe20000000a00 */
[----:B------:R-:W-:Y:S04]  /*3da0*/  BSSY B0, `(.L_x_26428) ;  /* 0x00001fe000007945 */ /* 0x000fe80003800000 */
[----:B------:R-:W-:Y:S05]  /*3db0*/  @!P1 BRA `(.L_x_26429) ;  /* 0x0000000000309947 */ /* 0x000fea0003800000 */
[----:B-1-3--:R-:W-:Y:S01]  /*3dc0*/  HFMA2.MMA R11, -RZ, RZ, 0, 0 ;  /* 0x00000000ff0b7435 */ /* 0x00afe200000001ff */
[----:B------:R-:W-:Y:S01]  /*3dd0*/  IMAD.MOV.U32 R92, RZ, RZ, RZ ;  /* 0x000000ffff5c7224 */ /* 0x000fe200078e00ff */
        /* <DEDUP_REMOVED lines=9> */
[----:B------:R-:W-:Y:S06]  /*3e70*/  BRA `(.L_x_26430) ;  /* 0x0000001c00c07947 */ /* 0x000fec0003800000 */
.L_x_26429:
[----:B------:R-:W4:Y:S01]  /*3e80*/  S2UR UR4, SR_CTAID.Y ;  /* 0x00000000000479c3 */ /* 0x000f220000002600 */
[----:B-1----:R-:W-:Y:S01]  /*3e90*/  SHF.R.S32.HI R7, RZ, 0x1f, R4 ;  /* 0x0000001fff077819 */ /* 0x002fe20000011404 */
[----:B------:R-:W1:Y:S01]  /*3ea0*/  S2R R14, SR_CTAID.Z ;  /* 0x00000000000e7919 */ /* 0x000e620000002700 */
[----:B---3--:R-:W-:Y:S01]  /*3eb0*/  SHF.R.S32.HI R11, RZ, 0x1f, R5 ;  /* 0x0000001fff0b7819 */ /* 0x008fe20000011405 */
[----:B------:R-:W-:Y:S01]  /*3ec0*/  ULDC UR8, c[0x0][0x270] ;  /* 0x00009c0000087ab9 */ /* 0x000fe20000000800 */
[----:B------:R-:W-:Y:S01]  /*3ed0*/  LEA.HI R7, R7, R4, RZ, 0x3 ;  /* 0x0000000407077211 */ /* 0x000fe200078f18ff */
[----:B------:R-:W-:Y:S01]  /*3ee0*/  IMAD R118, R2, UR8, RZ ;  /* 0x0000000802767c24 */ /* 0x000fe2000f8e02ff */
[----:B------:R-:W-:Y:S01]  /*3ef0*/  LOP3.LUT R8, RZ, R8, RZ, 0x33, !PT ;  /* 0x00000008ff087212 */ /* 0x000fe200078e33ff */
[----:B0-----:R-:W4:Y:S01]  /*3f00*/  LDC R9, c[0x0][0x258] ;  /* 0x00009600ff097b82 */ /* 0x001f220000000800 */
[----:B------:R-:W-:Y:S01]  /*3f10*/  IMAD.MOV.U32 R92, RZ, RZ, RZ ;  /* 0x000000ffff5c7224 */ /* 0x000fe200078e00ff */
[----:B------:R-:W-:-:S02]  /*3f20*/  CS2R R90, SRZ ;  /* 0x00000000005a7805 */ /* 0x000fc4000001ff00 */
[----:B------:R-:W-:Y:S02]  /*3f30*/  CS2R R88, SRZ ;  /* 0x0000000000587805 */ /* 0x000fe4000001ff00 */
[----:B------:R-:W-:Y:S02]  /*3f40*/  CS2R R86, SRZ ;  /* 0x0000000000567805 */ /* 0x000fe4000001ff00 */
[----:B------:R-:W-:Y:S02]  /*3f50*/  CS2R R84, SRZ ;  /* 0x0000000000547805 */ /* 0x000fe4000001ff00 */
[----:B------:R-:W-:Y:S02]  /*3f60*/  CS2R R82, SRZ ;  /* 0x0000000000527805 */ /* 0x000fe4000001ff00 */
[----:B------:R-:W-:Y:S01]  /*3f70*/  CS2R R80, SRZ ;  /* 0x0000000000507805 */ /* 0x000fe2000001ff00 */
[----:B------:R-:W0:Y:S01]  /*3f80*/  LDC R93, c[0x0][0x26c] ;  /* 0x00009b00ff5d7b82 */ /* 0x000e220000000800 */
[----:B------:R-:W-:-:S02]  /*3f90*/  CS2R R94, SRZ ;  /* 0x00000000005e7805 */ /* 0x000fc4000001ff00 */
[----:B-----5:R-:W-:Y:S01]  /*3fa0*/  SHF.R.S32.HI R119, RZ, 0x1f, R118 ;  /* 0x0000001fff777819 */ /* 0x020fe20000011476 */
[----:B----4-:R-:W-:Y:S01]  /*3fb0*/  IMAD R10, R9, UR4, RZ ;  /* 0x00000004090a7c24 */ /* 0x010fe2000f8e02ff */
[C---:B------:R-:W-:Y:S01]  /*3fc0*/  LOP3.LUT R9, R7.reuse, 0xfffffff8, RZ, 0xc0, !PT ;  /* 0xfffffff807097812 */ /* 0x040fe200078ec0ff */
[----:B------:R-:W-:Y:S01]  /*3fd0*/  ULDC.64 UR4, c[0x0][0x248] ;  /* 0x0000920000047ab9 */ /* 0x000fe20000000a00 */
[----:B------:R-:W-:Y:S02]  /*3fe0*/  SHF.L.U32 R7, R7, 0x2, RZ ;  /* 0x0000000207077819 */ /* 0x000fe400000006ff */
[----:B------:R-:W-:Y:S01]  /*3ff0*/  IADD3 R13, P0, R10, R5, RZ ;  /* 0x000000050a0d7210 */ /* 0x000fe20007f1e0ff */
[----:B------:R-:W-:Y:S01]  /*4000*/  IMAD.IADD R16, R4, 0x1, -R9 ;  /* 0x0000000104107824 */ /* 0x000fe200078e0a09 */
[----:B------:R-:W-:Y:S02]  /*4010*/  LOP3.LUT R7, R7, 0xffffffe0, RZ, 0xc0, !PT ;  /* 0xffffffe007077812 */ /* 0x000fe400078ec0ff */
[----:B------:R-:W-:Y:S01]  /*4020*/  LEA.HI.X.SX32 R18, R10, R11, 0x1, P0 ;  /* 0x0000000b0a127211 */ /* 0x000fe200000f0eff */
[----:B------:R-:W-:Y:S01]  /*4030*/  IMAD.SHL.U32 R12, R16, 0x4, RZ ;  /* 0x00000004100c7824 */ /* 0x000fe200078e00ff */
[----:B------:R-:W-:Y:S01]  /*4040*/  LEA R10, P0, R13, UR4, 0x2 ;  /* 0x000000040d0a7c11 */ /* 0x000fe2000f8010ff */
[----:B------:R-:W-:Y:S01]  /*4050*/  UMOV UR4, 0x400 ;  /* 0x0000040000047882 */ /* 0x000fe20000000000 */
[----:B------:R-:W-:Y:S01]  /*4060*/  IMAD R2, R3, 0x8, R16 ;  /* 0x0000000803027824 */ /* 0x000fe200078e0210 */
[----:B------:R-:W-:Y:S01]  /*4070*/  UIADD3 UR4, UR4, 0x160, URZ ;  /* 0x0000016004047890 */ /* 0x000fe2000fffe03f */
[----:B------:R-:W-:Y:S01]  /*4080*/  IMAD.IADD R9, R12, 0x1, R7 ;  /* 0x000000010c097824 */ /* 0x000fe200078e0207 */
[----:B------:R-:W-:Y:S01]  /*4090*/  LEA.HI.X R7, R13, UR5, R18, 0x2, P0 ;  /* 0x000000050d077c11 */ /* 0x000fe200080f1412 */
[----:B------:R-:W3:Y:S01]  /*40a0*/  S2UR UR5, SR_CgaCtaId ;  /* 0x00000000000579c3 */ /* 0x000ee20000008800 */
[----:B------:R-:W-:-:S02]  /*40b0*/  LEA R11, R3, R12, 0x5 ;  /* 0x0000000c030b7211 */ /* 0x000fc400078e28ff */
[----:B------:R-:W-:Y:S02]  /*40c0*/  CS2R R12, SRZ ;  /* 0x00000000000c7805 */ /* 0x000fe4000001ff00 */
[----:B0-----:R-:W-:Y:S01]  /*40d0*/  SHF.R.S32.HI R93, RZ, 0x1f, R93 ;  /* 0x0000001fff5d7819 */ /* 0x001fe2000001145d */
[C---:B------:R-:W-:Y:S01]  /*40e0*/  VIADD R114, R9.reuse, 0x180 ;  /* 0x0000018009727836 */ /* 0x040fe20000000000 */
[----:B-1----:R-:W-:Y:S02]  /*40f0*/  LEA R105, R14, R11, 0x9 ;  /* 0x0000000b0e697211 */ /* 0x002fe400078e48ff */
[----:B------:R-:W-:Y:S02]  /*4100*/  CS2R R14, SRZ ;  /* 0x00000000000e7805 */ /* 0x000fe4000001ff00 */
[----:B------:R-:W-:Y:S01]  /*4110*/  MOV R11, RZ ;  /* 0x000000ff000b7202 */ /* 0x000fe20000000f00 */
        /* <DEDUP_REMOVED lines=17> */
[----:B------:R-:W-:-:S02]  /*4230*/  IADD3 R102, R9, 0x900, RZ ;  /* 0x0000090009667810 */ /* 0x000fc40007ffe0ff */
[----:B------:R-:W-:-:S03]  /*4240*/  IADD3 R105, R105, 0x3, RZ ;  /* 0x0000000369697810 */ /* 0x000fc60007ffe0ff */
[----:B------:R-:W-:-:S07]  /*4250*/  LEA R2, R2, UR4, 0x4 ;  /* 0x0000000402027c11 */ /* 0x000fce000f8e20ff */
.L_x_26431:
[----:B------:R-:W-:Y:S01]  /*4260*/  IMAD.MOV.U32 R16, RZ, RZ, R10 ;  /* 0x000000ffff107224 */ /* 0x000fe200078e000a */
[----:B------:R-:W-:-:S05]  /*4270*/  MOV R17, R7 ;  /* 0x0000000700117202 */ /* 0x000fca0000000f00 */
[----:B------:R-:W3:Y:S02]  /*4280*/  LDG.E.CONSTANT R16, desc[UR10][R16.64] ;  /* 0x0000000a10107981 */ /* 0x000ee4000c1e9900 */
        /* <DEDUP_REMOVED lines=9> */
[----:B--2---:R-:W2:Y:S04]  /*4320*/  LDG.E.128.CONSTANT R32, desc[UR10][R18.64] ;  /* 0x0000000a12207981 */ /* 0x004ea8000c1e9d00 */
[----:B------:R0:W3:Y:S01]  /*4330*/  LDG.E.128.CONSTANT R28, desc[UR10][R18.64+0x200] ;  /* 0x0002000a121c7981 */ /* 0x0000e2000c1e9d00 */
[----:B------:R-:W-:-:S04]  /*4340*/  IADD3 R17, P0, R115, R120, RZ ;  /* 0x0000007873117210 */ /* 0x000fc80007f1e0ff */
[----:B------:R-:W-:Y:S02]  /*4350*/  LEA R24, P1, R17, UR6, 0x2 ;  /* 0x0000000611187c11 */ /* 0x000fe4000f8210ff */
[----:B------:R-:W-:Y:S02]  /*4360*/  LEA.HI.X.SX32 R20, R115, R116, 0x1, P0 ;  /* 0x0000007473147211 */ /* 0x000fe400000f0eff */
[----:B------:R-:W-:Y:S02]  /*4370*/  IADD3 R16, P0, R114, R120, RZ ;  /* 0x0000007872107210 */ /* 0x000fe40007f1e0ff */
[----:B------:R-:W-:Y:S02]  /*4380*/  LEA.HI.X R25, R17, UR7, R20, 0x2, P1 ;  /* 0x0000000711197c11 */ /* 0x000fe400088f1414 */
[----:B------:R-:W-:Y:S02]  /*4390*/  LEA R72, P1, R16, UR6, 0x2 ;  /* 0x0000000610487c11 */ /* 0x000fe4000f8210ff */
[----:B------:R-:W-:-:S02]  /*43a0*/  LEA.HI.X.SX32 R17, R114, R116, 0x1, P0 ;  /* 0x0000007472117211 */ /* 0x000fc400000f0eff */
[----:B------:R-:W4:Y:S02]  /*43b0*/  LDG.E.128.CONSTANT R24, desc[UR10][R24.64] ;  /* 0x0000000a18187981 */ /* 0x000f24000c1e9d00 */
        /* <DEDUP_REMOVED lines=9> */
[----:B0-----:R-:W-:-:S04]  /*4450*/  LEA.HI.X.SX32 R18, R111, R116, 0x1, P0 ;  /* 0x000000746f127211 */ /* 0x001fc800000f0eff */
[----:B------:R-:W-:-:S06]  /*4460*/  LEA.HI.X R17, R17, UR7, R18, 0x2, P1 ;  /* 0x0000000711117c11 */ /* 0x000fcc00088f1412 */
[----:B------:R-:W5:Y:S01]  /*4470*/  LDG.E.128.CONSTANT R16, desc[UR10][R16.64] ;  /* 0x0000000a10107981 */ /* 0x000f62000c1e9d00 */
[----:B------:R-:W-:-:S04]  /*4480*/  IADD3 R20, P0, R110, R120, RZ ;  /* 0x000000786e147210 */ /* 0x000fc80007f1e0ff */
        /* <DEDUP_REMOVED lines=16> */
[----:B------:R-:W-:Y:S02]  /*4590*/  LEA.HI.X.SX32 R22, R107, R116, 0x1, P0 ;  /* 0x000000746b167211 */ /* 0x000fe400000f0eff */
[----:B------:R-:W-:Y:S02]  /*45a0*/  IADD3 R20, R8, R5, RZ ;  /* 0x0000000508147210 */ /* 0x000fe40007ffe0ff */
[----:B------:R-:W-:Y:S02]  /*45b0*/  LEA.HI.X R57, R21, UR7, R22, 0x2, P1 ;  /* 0x0000000715397c11 */ /* 0x000fe400088f1416 */
[----:B------:R-:W-:Y:S02]  /*45c0*/  ISETP.NE.AND P1, PT, R20, -0x2, PT ;  /* 0xfffffffe1400780c */ /* 0x000fe40003f25270 */
[----:B------:R-:W-:Y:S01]  /*45d0*/  IADD3 R36, P0, R106, R120, RZ ;  /* 0x000000786a247210 */ /* 0x000fe20007f1e0ff */
[----:B------:R-:W0:Y:S04]  /*45e0*/  LDS.128 R20, [R2] ;  /* 0x0000000002147984 */ /* 0x000e280000000c00 */
[----:B------:R-:W5:Y:S01]  /*45f0*/  LDG.E.128.CONSTANT R56, desc[UR10][R56.64] ;  /* 0x0000000a38387981 */ /* 0x000f62000c1e9d00 */
[----:B------:R-:W-:-:S02]  /*4600*/  LEA R52, P2, R36, UR6, 0x2 ;  /* 0x0000000624347c11 */ /* 0x000fc4000f8410ff */
[----:B------:R-:W-:-:S03]  /*4610*/  LEA.HI.X.SX32 R41, R106, R116, 0x1, P0 ;  /* 0x000000746a297211 */ /* 0x000fc600000f0eff */
[C---:B------:R-:W-:Y:S01]  /*4620*/  @!P1 VIADD R37, R105.reuse, 0xfffffffd ;  /* 0xfffffffd69259836 */ /* 0x040fe20000000000 */
[----:B------:R-:W-:Y:S02]  /*4630*/  LEA.HI.X R53, R36, UR7, R41, 0x2, P2 ;  /* 0x0000000724357c11 */ /* 0x000fe400090f1429 */
[----:B------:R-:W-:Y:S02]  /*4640*/  @!P1 IADD3 R39, R105, -0x2, RZ ;  /* 0xfffffffe69279810 */ /* 0x000fe40007ffe0ff */
[----:B------:R-:W-:Y:S01]  /*4650*/  @!P1 ISETP.GE.AND P2, PT, R37, R112, PT ;  /* 0x000000702500920c */ /* 0x000fe20003f46270 */
[----:B------:R-:W-:Y:S01]  /*4660*/  @!P1 VIADD R37, R105, 0xffffffff ;  /* 0xffffffff69259836 */ /* 0x000fe20000000000 */
[----:B------:R-:W5:Y:S01]  /*4670*/  LDG.E.128.CONSTANT R52, desc[UR10][R52.64] ;  /* 0x0000000a34347981 */ /* 0x000f62000c1e9d00 */
[----:B------:R-:W-:Y:S02]  /*4680*/  IADD3 R36, P3, R104, R120, RZ ;  /* 0x0000007868247210 */ /* 0x000fe40007f7e0ff */
[----:B------:R-:W-:-:S02]  /*4690*/  @!P1 ISETP.GE.AND P6, PT, R39, R112, PT ;  /* 0x000000702700920c */ /* 0x000fc40003fc6270 */
[----:B------:R-:W-:Y:S02]  /*46a0*/  @!P1 ISETP.GE.AND P0, PT, R37, R112, PT ;  /* 0x000000702500920c */ /* 0x000fe40003f06270 */
[----:B------:R-:W-:Y:S02]  /*46b0*/  LEA R48, P5, R36, UR6, 0x2 ;  /* 0x0000000624307c11 */ /* 0x000fe4000f8a10ff */
[----:B------:R-:W-:-:S04]  /*46c0*/  LEA.HI.X.SX32 R37, R104, R116, 0x1, P3 ;  /* 0x0000007468257211 */ /* 0x000fc800018f0eff */
[----:B------:R-:W-:Y:S01]  /*46d0*/  LEA.HI.X R49, R36, UR7, R37, 0x2, P5 ;  /* 0x0000000724317c11 */ /* 0x000fe2000a8f1425 */
[C---:B------:R-:W-:Y:S01]  /*46e0*/  @!P1 VIADD R37, R105.reuse, 0xfffffffd ;  /* 0xfffffffd69259836 */ /* 0x040fe20000000000 */
[----:B------:R-:W-:-:S04]  /*46f0*/  @!P1 ISETP.GE.AND P5, PT, R105, R112, PT ;  /* 0x000000706900920c */ /* 0x000fc80003fa6270 */
[----:B------:R-:W5:Y:S01]  /*4700*/  LDG.E.128.CONSTANT R48, desc[UR10][R48.64] ;  /* 0x0000000a30307981 */ /* 0x000f62000c1e9d00 */
[C---:B------:R-:W-:Y:S01]  /*4710*/  @!P1 VIADD R41, R105.reuse, 0xfffffffe ;  /* 0xfffffffe69299836 */ /* 0x040fe20000000000 */
[----:B------:R-:W-:-:S04]  /*4720*/  @!P1 IADD3 R39, R105, -0x3, RZ ;  /* 0xfffffffd69279810 */ /* 0x000fc80007ffe0ff */
[-C--:B------:R-:W-:Y:S02]  /*4730*/  @!P1 ISETP.GE.AND P3, PT, R41, R112.reuse, PT ;  /* 0x000000702900920c */ /* 0x080fe40003f66270 */
[----:B------:R-:W-:Y:S02]  /*4740*/  @!P1 ISETP.GE.AND P4, PT, R39, R112, PT ;  /* 0x000000702700920c */ /* 0x000fe40003f86270 */
[----:B------:R-:W-:Y:S02]  /*4750*/  @!P1 IADD3 R39, R105, -0x1, RZ ;  /* 0xffffffff69279810 */ /* 0x000fe40007ffe0ff */
[----:B--2---:R-:W-:Y:S02]  /*4760*/  @!P1 FSEL R33, R33, RZ, !P6 ;  /* 0x000000ff21219208 */ /* 0x004fe40007000000 */
[----:B------:R-:W-:Y:S02]  /*4770*/  IADD3 R36, P6, R96, R120, RZ ;  /* 0x0000007860247210 */ /* 0x000fe40007fde0ff */
[----:B------:R-:W-:-:S02]  /*4780*/  @!P1 FSEL R34, R34, RZ, !P0 ;  /* 0x000000ff22229208 */ /* 0x000fc40004000000 */
[----:B------:R-:W-:Y:S02]  /*4790*/  @!P1 ISETP.GE.AND P0, PT, R37, R112, PT ;  /* 0x000000702500920c */ /* 0x000fe40003f06270 */
[----:B------:R-:W-:Y:S02]  /*47a0*/  @!P1 FSEL R35, R35, RZ, !P5 ;  /* 0x000000ff23239208 */ /* 0x000fe40006800000 */
[----:B------:R-:W-:Y:S02]  /*47b0*/  LEA R44, P5, R36, UR6, 0x2 ;  /* 0x00000006242c7c11 */ /* 0x000fe4000f8a10ff */
[----:B------:R-:W-:Y:S01]  /*47c0*/  LEA.HI.X.SX32 R37, R96, R116, 0x1, P6 ;  /* 0x0000007460257211 */ /* 0x000fe200030f0eff */
[----:B0-----:R-:W-:Y:S01]  /*47d0*/  FMUL.FTZ R33, R21, R33 ;  /* 0x0000002115217220 */ /* 0x001fe20000410000 */
[----:B------:R-:W-:Y:S02]  /*47e0*/  @!P1 FSEL R32, R32, RZ, !P2 ;  /* 0x000000ff20209208 */ /* 0x000fe40005000000 */
[----:B------:R-:W-:-:S02]  /*47f0*/  LEA.HI.X R45, R36, UR7, R37, 0x2, P5 ;  /* 0x00000007242d7c11 */ /* 0x000fc4000a8f1425 */
[----:B---3--:R-:W-:Y:S01]  /*4800*/  @!P1 FSEL R29, R29, RZ, !P3 ;  /* 0x000000ff1d1d9208 */ /* 0x008fe20005800000 */
[----:B------:R-:W-:Y:S01]  /*4810*/  FFMA.FTZ R33, R20, R32, R33 ;  /* 0x0000002014217223 */ /* 0x000fe20000010021 */
[----:B------:R-:W-:Y:S02]  /*4820*/  IADD3 R32, P5, R97, R120, RZ ;  /* 0x0000007861207210 */ /* 0x000fe40007fbe0ff */
[----:B------:R-:W2:Y:S01]  /*4830*/  LDG.E.128.CONSTANT R44, desc[UR10][R44.64] ;  /* 0x0000000a2c2c7981 */ /* 0x000ea2000c1e9d00 */
[----:B------:R-:W-:Y:S01]  /*4840*/  FFMA.FTZ R34, R22, R34, R33 ;  /* 0x0000002216227223 */ /* 0x000fe20000010021 */
[----:B------:R-:W-:Y:S01]  /*4850*/  @!P1 ISETP.GE.AND P2, PT, R39, R112, PT ;  /* 0x000000702700920c */ /* 0x000fe20003f46270 */
[----:B------:R-:W-:Y:S01]  /*4860*/  FMUL.FTZ R29, R21, R29 ;  /* 0x0000001d151d7220 */ /* 0x000fe20000410000 */
[----:B------:R-:W-:Y:S02]  /*4870*/  @!P1 FSEL R28, R28, RZ, !P4 ;  /* 0x000000ff1c1c9208 */ /* 0x000fe40006000000 */
[----:B------:R-:W-:-:S02]  /*4880*/  LEA R40, P3, R32, UR6, 0x2 ;  /* 0x0000000620287c11 */ /* 0x000fc4000f8610ff */
[----:B------:R-:W-:Y:S01]  /*4890*/  LEA.HI.X.SX32 R33, R97, R116, 0x1, P5 ;  /* 0x0000007461217211 */ /* 0x000fe200028f0eff */
[----:B------:R-:W-:Y:S01]  /*48a0*/  FFMA.FTZ R29, R20, R28, R29 ;  /* 0x0000001c141d7223 */ /* 0x000fe2000001001d */
[----:B------:R-:W-:Y:S02]  /*48b0*/  @!P1 FSEL R30, R30, RZ, !P2 ;  /* 0x000000ff1e1e9208 */ /* 0x000fe40005000000 */
[C---:B------:R-:W-:Y:S02]  /*48c0*/  @!P1 ISETP.GE.AND P5, PT, R105.reuse, R112, PT ;  /* 0x000000706900920c */ /* 0x040fe40003fa6270 */
[----:B------:R-:W-:Y:S02]  /*48d0*/  LEA.HI.X R41, R32, UR7, R33, 0x2, P3 ;  /* 0x0000000720297c11 */ /* 0x000fe400098f1421 */
[----:B------:R-:W-:Y:S01]  /*48e0*/  @!P1 IADD3 R39, R105, -0x2, RZ ;  /* 0xfffffffe69279810 */ /* 0x000fe20007ffe0ff */
[----:B------:R-:W-:Y:S01]  /*48f0*/  FFMA.FTZ R30, R22, R30, R29 ;  /* 0x0000001e161e7223 */ /* 0x000fe2000001001d */
[----:B------:R-:W-:-:S02]  /*4900*/  @!P1 FSEL R31, R31, RZ, !P5 ;  /* 0x000000ff1f1f9208 */ /* 0x000fc40006800000 */
[----:B------:R-:W-:Y:S01]  /*4910*/  IADD3 R28, P3, R98, R120, RZ ;  /* 0x00000078621c7210 */ /* 0x000fe20007f7e0ff */
[----:B------:R-:W3:Y:S01]  /*4920*/  LDG.E.128.CONSTANT R40, desc[UR10][R40.64] ;  /* 0x0000000a28287981 */ /* 0x000ee2000c1e9d00 */
[----:B------:R-:W-:Y:S01]  /*4930*/  @!P1 ISETP.GE.AND P6, PT, R39, R112, PT ;  /* 0x000000702700920c */ /* 0x000fe20003fc6270 */
[----:B------:R-:W-:Y:S01]  /*4940*/  FFMA.FTZ R30, R23, R31, R30 ;  /* 0x0000001f171e7223 */ /* 0x000fe2000001001e */
[C---:B------:R-:W-:Y:S01]  /*4950*/  @!P1 IADD3 R37, R105.reuse, -0x3, RZ ;  /* 0xfffffffd69259810 */ /* 0x040fe20007ffe0ff */
[C---:B------:R-:W-:Y:S01]  /*4960*/  @!P1 VIADD R39, R105.reuse, 0xffffffff ;  /* 0xffffffff69279836 */ /* 0x040fe20000000000 */
[----:B------:R-:W-:Y:S01]  /*4970*/  LEA R36, P5, R28, UR6, 0x2 ;  /* 0x000000061c247c11 */ /* 0x000fe2000f8a10ff */
[----:B------:R-:W-:Y:S01]  /*4980*/  @!P1 VIADD R31, R105, 0xfffffffe ;  /* 0xfffffffe691f9836 */ /* 0x000fe20000000000 */
[----:B------:R-:W-:Y:S02]  /*4990*/  LEA.HI.X.SX32 R29, R98, R116, 0x1, P3 ;  /* 0x00000074621d7211 */ /* 0x000fe400018f0eff */
[----:B----4-:R-:W-:-:S02]  /*49a0*/  @!P1 FSEL R25, R25, RZ, !P6 ;  /* 0x000000ff19199208 */ /* 0x010fc40007000000 */
[-C--:B------:R-:W-:Y:S02]  /*49b0*/  @!P1 ISETP.GE.AND P2, PT, R37, R112.reuse, PT ;  /* 0x000000702500920c */ /* 0x080fe40003f46270 */
[----:B------:R-:W-:Y:S01]  /*49c0*/  LEA.HI.X R37, R28, UR7, R29, 0x2, P5 ;  /* 0x000000071c257c11 */ /* 0x000fe2000a8f141d */
[----:B------:R-:W-:Y:S01]  /*49d0*/  FMUL.FTZ R25, R21, R25 ;  /* 0x0000001915197220 */ /* 0x000fe20000410000 */
[-C--:B------:R-:W-:Y:S02]  /*49e0*/  @!P1 ISETP.GE.AND P4, PT, R39, R112.reuse, PT ;  /* 0x000000702700920c */ /* 0x080fe40003f86270 */
[----:B------:R-:W-:Y:S02]  /*49f0*/  @!P1 ISETP.GE.AND P3, PT, R31, R112, PT ;  /* 0x000000701f00920c */ /* 0x000fe40003f66270 */
[----:B------:R-:W-:Y:S01]  /*4a00*/  @!P1 IADD3 R29, R105, -0x1, RZ ;  /* 0xffffffff691d9810 */ /* 0x000fe20007ffe0ff */
[----:B------:R-:W4:Y:S01]  /*4a10*/  LDG.E.128.CONSTANT R36, desc[UR10][R36.64] ;  /* 0x0000000a24247981 */ /* 0x000f22000c1e9d00 */
[----:B------:R-:W-:-:S02]  /*4a20*/  @!P1 FSEL R24, R24, RZ, !P0 ;  /* 0x000000ff18189208 */ /* 0x000fc40004000000 */
[----:B------:R-:W-:Y:S02]  /*4a30*/  IADD3 R28, P5, R99, R120, RZ ;  /* 0x00000078631c7210 */ /* 0x000fe40007fbe0ff */
[----:B------:R-:W-:Y:S01]  /*4a40*/  @!P1 ISETP.GE.AND P0, PT, R29, R112, PT ;  /* 0x000000701d00920c */ /* 0x000fe20003f06270 */
[----:B------:R-:W-:Y:S01]  /*4a50*/  FFMA.FTZ R25, R20, R24, R25 ;  /* 0x0000001814197223 */ /* 0x000fe20000010019 */
[----:B-----5:R-:W-:Y:S02]  /*4a60*/  @!P1 FSEL R73, R73, RZ, !P3 ;  /* 0x000000ff49499208 */ /* 0x020fe40005800000 */
[----:B------:R-:W-:Y:S02]  /*4a70*/  @!P1 FSEL R26, R26, RZ, !P4 ;  /* 0x000000ff1a1a9208 */ /* 0x000fe40006000000 */
[----:B------:R-:W-:Y:S02]  /*4a80*/  LEA R32, P3, R28, UR6, 0x2 ;  /* 0x000000061c207c11 */ /* 0x000fe4000f8610ff */
[----:B------:R-:W-:-:S02]  /*4a90*/  LEA.HI.X.SX32 R29, R99, R116, 0x1, P5 ;  /* 0x00000074631d7211 */ /* 0x000fc400028f0eff */
[----:B------:R-:W-:Y:S02]  /*4aa0*/  @!P1 FSEL R72, R72, RZ, !P2 ;  /* 0x000000ff48489208 */ /* 0x000fe40005000000 */
[----:B------:R-:W-:Y:S01]  /*4ab0*/  IADD3 R24, P2, R100, R120, RZ ;  /* 0x0000007864187210 */ /* 0x000fe20007f5e0ff */
[----:B------:R-:W-:Y:S01]  /*4ac0*/  FFMA.FTZ R26, R22, R26, R25 ;  /* 0x0000001a161a7223 */ /* 0x000fe20000010019 */
[----:B------:R-:W-:Y:S02]  /*4ad0*/  LEA.HI.X R33, R28, UR7, R29, 0x2, P3 ;  /* 0x000000071c217c11 */ /* 0x000fe400098f141d */
[----:B------:R-:W-:Y:S02]  /*4ae0*/  @!P1 FSEL R74, R74, RZ, !P0 ;  /* 0x000000ff4a4a9208 */ /* 0x000fe40004000000 */
[----:B------:R-:W-:Y:S02]  /*4af0*/  LEA R28, P0, R24, UR6, 0x2 ;  /* 0x00000006181c7c11 */ /* 0x000fe4000f8010ff */
[----:B------:R-:W-:Y:S01]  /*4b00*/  LEA.HI.X.SX32 R25, R100, R116, 0x1, P2 ;  /* 0x0000007464197211 */ /* 0x000fe200010f0eff */
[----:B------:R-:W-:Y:S01]  /*4b10*/  FMUL.FTZ R73, R21, R73 ;  /* 0x0000004915497220 */ /* 0x000fe20000410000 */
[----:B------:R-:W-:-:S02]  /*4b20*/  @!P1 ISETP.GE.AND P3, PT, R105, R112, PT ;  /* 0x000000706900920c */ /* 0x000fc40003f66270 */
[----:B------:R-:W-:Y:S01]  /*4b30*/  LEA.HI.X R29, R24, UR7, R25, 0x2, P0 ;  /* 0x00000007181d7c11 */ /* 0x000fe200080f1419 */
[----:B------:R-:W-:Y:S02]  /*4b40*/  @!P1 VIADD R25, R105, 0xfffffffd ;  /* 0xfffffffd69199836 */ /* 0x000fe40000000000 */
[----:B------:R-:W-:Y:S01]  /*4b50*/  FFMA.FTZ R35, R23, R35, R34 ;  /* 0x0000002317237223 */ /* 0x000fe20000010022 */
[----:B------:R-:W-:Y:S01]  /*4b60*/  @!P1 FSEL R27, R27, RZ, !P3 ;  /* 0x000000ff1b1b9208 */ /* 0x000fe20005800000 */
[----:B------:R-:W-:Y:S01]  /*4b70*/  FFMA.FTZ R73, R20, R72, R73 ;  /* 0x0000004814497223 */ /* 0x000fe20000010049 */
[----:B------:R-:W-:Y:S02]  /*4b80*/  @!P1 ISETP.GE.AND P3, PT, R25, R112, PT ;  /* 0x000000701900920c */ /* 0x000fe40003f66270 */
[----:B------:R-:W-:Y:S01]  /*4b90*/  IADD3 R25, P0, R101, R120, RZ ;  /* 0x0000007865197210 */ /* 0x000fe20007f1e0ff */
[----:B------:R-:W-:Y:S01]  /*4ba0*/  FADD.FTZ R94, R35, R94 ;  /* 0x0000005e235e7221 */ /* 0x000fe20000010000 */
[----:B------:R-:W-:Y:S01]  /*4bb0*/  FFMA.FTZ R72, R23, R27, R26 ;  /* 0x0000001b17487223 */ /* 0x000fe2000001001a */
[----:B------:R-:W5:Y:S01]  /*4bc0*/  LDG.E.128.CONSTANT R32, desc[UR10][R32.64] ;  /* 0x0000000a20207981 */ /* 0x000f62000c1e9d00 */
[----:B------:R-:W-:Y:S01]  /*4bd0*/  FFMA.FTZ R74, R22, R74, R73 ;  /* 0x0000004a164a7223 */ /* 0x000fe20000010049 */
[----:B------:R-:W-:Y:S01]  /*4be0*/  LEA R24, P2, R25, UR6, 0x2 ;  /* 0x0000000619187c11 */ /* 0x000fe2000f8410ff */
[----:B------:R-:W-:Y:S01]  /*4bf0*/  @!P1 VIADD R73, R105, 0xffffffff ;  /* 0xffffffff69499836 */ /* 0x000fe20000000000 */
[----:B------:R-:W-:-:S04]  /*4c00*/  LEA.HI.X.SX32 R26, R101, R116, 0x1, P0 ;  /* 0x00000074651a7211 */ /* 0x000fc800000f0eff */
[----:B------:R-:W-:Y:S02]  /*4c10*/  LEA.HI.X R25, R25, UR7, R26, 0x2, P2 ;  /* 0x0000000719197c11 */ /* 0x000fe400090f141a */
[-C--:B------:R-:W-:Y:S02]  /*4c20*/  @!P1 ISETP.GE.AND P2, PT, R73, R112.reuse, PT ;  /* 0x000000704900920c */ /* 0x080fe40003f46270 */
[C---:B------:R-:W-:Y:S02]  /*4c30*/  @!P1 IADD3 R73, R105.reuse, -0x2, RZ ;  /* 0xfffffffe69499810 */ /* 0x040fe40007ffe0ff */
[----:B------:R-:W-:Y:S02]  /*4c40*/  @!P1 IADD3 R27, R105, -0x2, RZ ;  /* 0xfffffffe691b9810 */ /* 0x000fe40007ffe0ff */
[----:B------:R-:W-:Y:S02]  /*4c50*/  @!P1 FSEL R76, R76, RZ, !P3 ;  /* 0x000000ff4c4c9208 */ /* 0x000fe40005800000 */
[-C--:B------:R-:W-:Y:S01]  /*4c60*/  @!P1 ISETP.GE.AND P3, PT, R73, R112.reuse, PT ;  /* 0x000000704900920c */ /* 0x080fe20003f66270 */
[----:B------:R-:W-:Y:S01]  /*4c70*/  @!P1 VIADD R73, R105, 0xfffffffd ;  /* 0xfffffffd69499836 */ /* 0x000fe20000000000 */
[----:B------:R-:W-:Y:S01]  /*4c80*/  @!P1 ISETP.GE.AND P0, PT, R27, R112, PT ;  /* 0x000000701b00920c */ /* 0x000fe20003f06270 */
[----:B------:R-:W-:Y:S01]  /*4c90*/  FADD.FTZ R95, R30, R95 ;  /* 0x0000005f1e5f7221 */ /* 0x000fe20000010000 */
[----:B------:R-:W-:Y:S01]  /*4ca0*/  @!P1 FSEL R78, R78, RZ, !P2 ;  /* 0x000000ff4e4e9208 */ /* 0x000fe20005000000 */
[----:B------:R-:W5:Y:S01]  /*4cb0*/  LDG.E.128.CONSTANT R28, desc[UR10][R28.64] ;  /* 0x0000000a1c1c7981 */ /* 0x000f62000c1e9d00 */
[----:B------:R-:W-:-:S02]  /*4cc0*/  @!P1 FSEL R77, R77, RZ, !P0 ;  /* 0x000000ff4d4d9208 */ /* 0x000fc40004000000 */
[-C--:B------:R-:W-:Y:S01]  /*4cd0*/  @!P1 ISETP.GE.AND P0, PT, R105, R112.reuse, PT ;  /* 0x000000706900920c */ /* 0x080fe20003f06270 */
[----:B------:R-:W-:Y:S01]  /*4ce0*/  FADD.FTZ R11, R72, R11 ;  /* 0x0000000b480b7221 */ /* 0x000fe20000010000 */
[-C--:B------:R-:W-:Y:S01]  /*4cf0*/  @!P1 ISETP.GE.AND P2, PT, R73, R112.reuse, PT ;  /* 0x000000704900920c */ /* 0x080fe20003f46270 */
[----:B------:R-:W5:Y:S01]  /*4d00*/  LDG.E.128.CONSTANT R24, desc[UR10][R24.64] ;  /* 0x0000000a18187981 */ /* 0x000f62000c1e9d00 */
[----:B------:R-:W-:Y:S02]  /*4d10*/  @!P1 FSEL R17, R17, RZ, !P3 ;  /* 0x000000ff11119208 */ /* 0x000fe40005800000 */
[----:B------:R-:W-:Y:S02]  /*4d20*/  @!P1 FSEL R75, R75, RZ, !P0 ;  /* 0x000000ff4b4b9208 */ /* 0x000fe40004000000 */
[----:B------:R-:W-:Y:S01]  /*4d30*/  @!P1 FSEL R16, R16, RZ, !P2 ;  /* 0x000000ff10109208 */ /* 0x000fe20005000000 */
[----:B------:R-:W-:Y:S01]  /*4d40*/  FMUL.FTZ R17, R21, R17 ;  /* 0x0000001115117220 */ /* 0x000fe20000410000 */
[----:B------:R-:W-:Y:S01]  /*4d50*/  @!P1 ISETP.GE.AND P0, PT, R105, R112, PT ;  /* 0x000000706900920c */ /* 0x000fe20003f06270 */
[----:B------:R-:W-:-:S02]  /*4d60*/  FMUL.FTZ R77, R21, R77 ;  /* 0x0000004d154d7220 */ /* 0x000fc40000410000 */
[----:B------:R-:W-:Y:S01]  /*4d70*/  FFMA.FTZ R17, R20, R16, R17 ;  /* 0x0000001014117223 */ /* 0x000fe20000010011 */
[----:B------:R-:W-:Y:S02]  /*4d80*/  @!P1 FSEL R79, R79, RZ, !P0 ;  /* 0x000000ff4f4f9208 */ /* 0x000fe40004000000 */
[-C--:B------:R-:W-:Y:S02]  /*4d90*/  IADD3 R16, P0, R102, R120.reuse, RZ ;  /* 0x0000007866107210 */ /* 0x080fe40007f1e0ff */
[----:B------:R-:W-:Y:S01]  /*4da0*/  IADD3 R120, P3, R103, R120, RZ ;  /* 0x0000007867787210 */ /* 0x000fe20007f7e0ff */
[----:B------:R-:W-:Y:S01]  /*4db0*/  FFMA.FTZ R77, R20, R76, R77 ;  /* 0x0000004c144d7223 */ /* 0x000fe2000001004d */
[----:B------:R-:W-:Y:S01]  /*4dc0*/  FFMA.FTZ R117, R23, R75, R74 ;  /* 0x0000004b17757223 */ /* 0x000fe2000001004a */
[-C--:B------:R-:W-:Y:S02]  /*4dd0*/  LEA.HI.X.SX32 R73, R102, R116.reuse, 0x1, P0 ;  /* 0x0000007466497211 */ /* 0x080fe400000f0eff */
[----:B------:R-:W-:-:S02]  /*4de0*/  LEA.HI.X.SX32 R75, R103, R116, 0x1, P3 ;  /* 0x00000074674b7211 */ /* 0x000fc400018f0eff */
[----:B------:R-:W-:Y:S02]  /*4df0*/  LEA R76, P0, R120, UR6, 0x2 ;  /* 0x00000006784c7c11 */ /* 0x000fe4000f8010ff */
[----:B------:R-:W-:Y:S01]  /*4e00*/  LEA R72, P2, R16, UR6, 0x2 ;  /* 0x0000000610487c11 */ /* 0x000fe2000f8410ff */
[----:B------:R-:W-:Y:S01]  /*4e10*/  FFMA.FTZ R122, R22, R78, R77 ;  /* 0x0000004e167a7223 */ /* 0x000fe2000001004d */
[----:B------:R-:W-:Y:S02]  /*4e20*/  LEA.HI.X R77, R120, UR7, R75, 0x2, P0 ;  /* 0x00000007784d7c11 */ /* 0x000fe400080f144b */
[----:B------:R-:W-:Y:S02]  /*4e30*/  LEA.HI.X R73, R16, UR7, R73, 0x2, P2 ;  /* 0x0000000710497c11 */ /* 0x000fe400090f1449 */
[----:B------:R-:W-:Y:S01]  /*4e40*/  @!P1 IADD3 R75, R105, -0x1, RZ ;  /* 0xffffffff694b9810 */ /* 0x000fe20007ffe0ff */
[----:B------:R-:W-:Y:S02]  /*4e50*/  FFMA.FTZ R122, R23, R79, R122 ;  /* 0x0000004f177a7223 */ /* 0x000fe4000001007a */
[----:B------:R-:W5:Y:S01]  /*4e60*/  LDG.E.128.CONSTANT R76, desc[UR10][R76.64] ;  /* 0x0000000a4c4c7981 */ /* 0x000f62000c1e9d00 */
[----:B------:R-:W-:-:S03]  /*4e70*/  @!P1 ISETP.GE.AND P0, PT, R75, R112, PT ;  /* 0x000000704b00920c */ /* 0x000fc60003f06270 */
[----:B------:R-:W5:Y:S01]  /*4e80*/  LDG.E.128.CONSTANT R72, desc[UR10][R72.64] ;  /* 0x0000000a48487981 */ /* 0x000f62000c1e9d00 */
[----:B------:R-:W-:-:S05]  /*4e90*/  @!P1 FSEL R18, R18, RZ, !P0 ;  /* 0x000000ff12129208 */ /* 0x000fca0004000000 */
[----:B------:R-:W-:Y:S01]  /*4ea0*/  FFMA.FTZ R18, R22, R18, R17 ;  /* 0x0000001216127223 */ /* 0x000fe20000010011 */
[----:B------:R-:W-:-:S05]  /*4eb0*/  @!P1 VIADD R17, R105, 0xfffffffe ;  /* 0xfffffffe69119836 */ /* 0x000fca0000000000 */
[-C--:B------:R-:W-:Y:S02]  /*4ec0*/  @!P1 ISETP.GE.AND P3, PT, R17, R112.reuse, PT ;  /* 0x000000701100920c */ /* 0x080fe40003f66270 */
[----:B------:R-:W-:Y:S02]  /*4ed0*/  @!P1 IADD3 R17, R105, -0x3, RZ ;  /* 0xfffffffd69119810 */ /* 0x000fe40007ffe0ff */
[----:B------:R-:W-:Y:S02]  /*4ee0*/  @!P1 FSEL R69, R69, RZ, !P3 ;  /* 0x000000ff45459208 */ /* 0x000fe40005800000 */
[----:B------:R-:W-:-:S03]  /*4ef0*/  @!P1 ISETP.GE.AND P2, PT, R17, R112, PT ;  /* 0x000000701100920c */ /* 0x000fc60003f46270 */
[----:B------:R-:W-:Y:S01]  /*4f00*/  FMUL.FTZ R17, R21, R69 ;  /* 0x0000004515117220 */ /* 0x000fe20000410000 */
[C---:B------:R-:W-:Y:S01]  /*4f10*/  @!P1 VIADD R69, R105.reuse, 0xffffffff ;  /* 0xffffffff69459836 */ /* 0x040fe20000000000 */
[----:B------:R-:W-:-:S04]  /*4f20*/  @!P1 ISETP.GE.AND P0, PT, R105, R112, PT ;  /* 0x000000706900920c */ /* 0x000fc80003f06270 */
[----:B------:R-:W-:Y:S01]  /*4f30*/  @!P1 ISETP.GE.AND P5, PT, R69, R112, PT ;  /* 0x000000704500920c */ /* 0x000fe20003fa6270 */
[----:B------:R-:W-:Y:S01]  /*4f40*/  @!P1 VIADD R69, R105, 0xfffffffe ;  /* 0xfffffffe69459836 */ /* 0x000fe20000000000 */
[----:B------:R-:W-:-:S04]  /*4f50*/  @!P1 FSEL R19, R19, RZ, !P0 ;  /* 0x000000ff13139208 */ /* 0x000fc80004000000 */
[-C--:B------:R-:W-:Y:S01]  /*4f60*/  @!P1 ISETP.GE.AND P0, PT, R69, R112.reuse, PT ;  /* 0x000000704500920c */ /* 0x080fe20003f06270 */
[----:B------:R-:W-:Y:S01]  /*4f70*/  @!P1 VIADD R69, R105, 0xfffffffd ;  /* 0xfffffffd69459836 */ /* 0x000fe20000000000 */
[----:B------:R-:W-:Y:S01]  /*4f80*/  @!P1 FSEL R70, R70, RZ, !P5 ;  /* 0x000000ff46469208 */ /* 0x000fe20006800000 */
[----:B------:R-:W-:Y:S01]  /*4f90*/  FADD.FTZ R12, R117, R12 ;  /* 0x0000000c750c7221 */ /* 0x000fe20000010000 */
[-C--:B------:R-:W-:Y:S02]  /*4fa0*/  @!P1 ISETP.GE.AND P5, PT, R105, R112.reuse, PT ;  /* 0x000000706900920c */ /* 0x080fe40003fa6270 */
[----:B------:R-:W-:Y:S01]  /*4fb0*/  @!P1 ISETP.GE.AND P3, PT, R69, R112, PT ;  /* 0x000000704500920c */ /* 0x000fe20003f66270 */
[C---:B------:R-:W-:Y:S01]  /*4fc0*/  @!P1 VIADD R69, R105.reuse, 0xffffffff ;  /* 0xffffffff69459836 */ /* 0x040fe20000000000 */
[----:B------:R-:W-:Y:S02]  /*4fd0*/  @!P1 IADD3 R117, R105, -0x3, RZ ;  /* 0xfffffffd69759810 */ /* 0x000fe40007ffe0ff */
[----:B------:R-:W-:-:S02]  /*4fe0*/  @!P1 FSEL R71, R71, RZ, !P5 ;  /* 0x000000ff47479208 */ /* 0x000fc40006800000 */
[-C--:B------:R-:W-:Y:S02]  /*4ff0*/  @!P1 ISETP.GE.AND P4, PT, R117, R112.reuse, PT ;  /* 0x000000707500920c */ /* 0x080fe40003f86270 */
[----:B------:R-:W-:Y:S02]  /*5000*/  @!P1 ISETP.GE.AND P5, PT, R69, R112, PT ;  /* 0x000000704500920c */ /* 0x000fe40003fa6270 */
[C---:B------:R-:W-:Y:S02]  /*5010*/  @!P1 IADD3 R69, R105.reuse, -0x3, RZ ;  /* 0xfffffffd69459810 */ /* 0x040fe40007ffe0ff */
[----:B------:R-:W-:Y:S02]  /*5020*/  @!P1 IADD3 R117, R105, -0x1, RZ ;  /* 0xffffffff69759810 */ /* 0x000fe40007ffe0ff */
[----:B------:R-:W-:Y:S02]  /*5030*/  @!P1 FSEL R64, R64, RZ, !P4 ;  /* 0x000000ff40409208 */ /* 0x000fe40006000000 */
[----:B------:R-:W-:-:S02]  /*5040*/  @!P1 FSEL R68, R68, RZ, !P2 ;  /* 0x000000ff44449208 */ /* 0x000fc40005000000 */
[-C--:B------:R-:W-:Y:S01]  /*5050*/  @!P1 ISETP.GE.AND P4, PT, R69, R112.reuse, PT ;  /* 0x000000704500920c */ /* 0x080fe20003f86270 */
[----:B------:R-:W-:Y:S01]  /*5060*/  @!P1 VIADD R69, R105, 0xfffffffe ;  /* 0xfffffffe69459836 */ /* 0x000fe20000000000 */
[-C--:B------:R-:W-:Y:S02]  /*5070*/  @!P1 ISETP.GE.AND P2, PT, R117, R112.reuse, PT ;  /* 0x000000707500920c */ /* 0x080fe40003f46270 */
[----:B------:R-:W-:Y:S02]  /*5080*/  @!P1 FSEL R65, R65, RZ, !P0 ;  /* 0x000000ff41419208 */ /* 0x000fe40004000000 */
[----:B------:R-:W-:Y:S02]  /*5090*/  @!P1 FSEL R66, R66, RZ, !P2 ;  /* 0x000000ff42429208 */ /* 0x000fe40005000000 */
[-C--:B------:R-:W-:Y:S02]  /*50a0*/  @!P1 ISETP.GE.AND P0, PT, R69, R112.reuse, PT ;  /* 0x000000704500920c */ /* 0x080fe40003f06270 */
[----:B------:R-:W-:-:S02]  /*50b0*/  @!P1 ISETP.GE.AND P2, PT, R105, R112, PT ;  /* 0x000000706900920c */ /* 0x000fc40003f46270 */
[----:B------:R-:W-:Y:S02]  /*50c0*/  @!P1 IADD3 R69, R105, -0x1, RZ ;  /* 0xffffffff69459810 */ /* 0x000fe40007ffe0ff */
[----:B------:R-:W-:Y:S02]  /*50d0*/  @!P1 FSEL R67, R67, RZ, !P2 ;  /* 0x000000ff43439208 */ /* 0x000fe40005000000 */
[-C--:B------:R-:W-:Y:S01]  /*50e0*/  @!P1 ISETP.GE.AND P2, PT, R69, R112.reuse, PT ;  /* 0x000000704500920c */ /* 0x080fe20003f46270 */
[C---:B------:R-:W-:Y:S01]  /*50f0*/  @!P1 VIADD R69, R105.reuse, 0xfffffffd ;  /* 0xfffffffd69459836 */ /* 0x040fe20000000000 */
[----:B------:R-:W-:Y:S02]  /*5100*/  @!P1 IADD3 R117, R105, -0x2, RZ ;  /* 0xfffffffe69759810 */ /* 0x000fe40007ffe0ff */
[----:B------:R-:W-:Y:S02]  /*5110*/  @!P1 FSEL R60, R60, RZ, !P3 ;  /* 0x000000ff3c3c9208 */ /* 0x000fe40005800000 */
[----:B------:R-:W-:-:S02]  /*5120*/  @!P1 ISETP.GE.AND P6, PT, R117, R112, PT ;  /* 0x000000707500920c */ /* 0x000fc40003fc6270 */
        /* <DEDUP_REMOVED lines=54> */
[----:B---3--:R-:W-:Y:S02]  /*5490*/  @!P1 FSEL R40, R40, RZ, !P4 ;  /* 0x000000ff28289208 */ /* 0x008fe40006000000 */
        /* <DEDUP_REMOVED lines=49> */
[----:B------:R-:W-:Y:S01]  /*57b0*/  @!P1 ISETP.GE.AND P2, PT, R105, R112, PT ;  /* 0x000000706900920c */ /* 0x000fe20003f46270 */
[----:B------:R-:W-:Y:S01]  /*57c0*/  VIADD R5, R5, 0x4 ;  /* 0x0000000405057836 */ /* 0x000fe20000000000 */
[----:B------:R-:W-:Y:S01]  /*57d0*/  @!P1 IADD3 R69, R105, -0x1, RZ ;  /* 0xffffffff69459810 */ /* 0x000fe20007ffe0ff */
[----:B------:R-:W-:Y:S01]  /*57e0*/  FMUL.FTZ R65, R21, R65 ;  /* 0x0000004115417220 */ /* 0x000fe20000410000 */
[----:B------:R-:W-:Y:S02]  /*57f0*/  @!P1 FSEL R27, R27, RZ, !P2 ;  /* 0x000000ff1b1b9208 */ /* 0x000fe40005000000 */
[----:B------:R-:W-:-:S02]  /*5800*/  @!P1 FSEL R77, R77, RZ, !P4 ;  /* 0x000000ff4d4d9208 */ /* 0x000fc40006000000 */
[----:B------:R-:W-:Y:S02]  /*5810*/  @!P1 FSEL R76, R76, RZ, !P0 ;  /* 0x000000ff4c4c9208 */ /* 0x000fe40004000000 */
[----:B------:R-:W-:Y:S02]  /*5820*/  @!P1 FSEL R73, R73, RZ, !P6 ;  /* 0x000000ff49499208 */ /* 0x000fe40007000000 */
[-C--:B------:R-:W-:Y:S01]  /*5830*/  @!P1 ISETP.GE.AND P0, PT, R105, R112.reuse, PT ;  /* 0x000000706900920c */ /* 0x080fe20003f06270 */
        /* <DEDUP_REMOVED lines=15> */
[----:B------:R-:W-:Y:S01]  /*5930*/  ISETP.GE.AND P0, PT, R5, R6, PT ;  /* 0x000000060500720c */ /* 0x000fe20003f06270 */
[----:B------:R-:W-:Y:S01]  /*5940*/  FFMA.FTZ R17, R20, R68, R17 ;  /* 0x0000004414117223 */ /* 0x000fe20000010011 */
        /* <DEDUP_REMOVED lines=13> */
[----:B------:R-:W-:Y:S01]  /*5a20*/  @!P1 ISETP.GE.AND P3, PT, R105, R112, PT ;  /* 0x000000706900920c */ /* 0x000fe20003f66270 */
        /* <DEDUP_REMOVED lines=53> */
.L_x_26430:
[----:B------:R-:W-:Y:S05]  /*5d80*/  BSYNC B0 ;  /* 0x0000000000007941 */ /* 0x000fea0003800000 */
.L_x_26428:
[----:B------:R-:W1:Y:S01]  /*5d90*/  SHFL.BFLY PT, R2, R95, 0x4, 0x1f ;  /* 0x0c801f005f027f89 */ /* 0x000e6200000e0000 */
[----:B------:R-:W3:Y:S01]  /*5da0*/  S2UR UR5, SR_CgaCtaId ;  /* 0x00000000000579c3 */ /* 0x000ee20000008800 */
[----:B------:R-:W-:Y:S01]  /*5db0*/  UMOV UR4, 0x400 ;  /* 0x0000040000047882 */ /* 0x000fe20000000000 */
[----:B------:R-:W-:Y:S01]  /*5dc0*/  BSSY B0, `(.L_x_26432) ;  /* 0x000009f000007945 */ /* 0x000fe20003800000 */
[----:B------:R-:W4:Y:S01]  /*5dd0*/  SHFL.BFLY PT, R5, R94, 0x4, 0x1f ;  /* 0x0c801f005e057f89 */ /* 0x000f2200000e0000 */
[----:B------:R-:W-:-:S03]  /*5de0*/  UIADD3 UR4, UR4, 0x160, URZ ;  /* 0x0000016004047890 */ /* 0x000fc6000fffe03f */
[----:B------:R-:W0:Y:S04]  /*5df0*/  SHFL.BFLY PT, R7, R12, 0x4, 0x1f ;  /* 0x0c801f000c077f89 */ /* 0x000e2800000e0000 */
[----:B------:R-:W2:Y:S04]  /*5e00*/  SHFL.BFLY PT, R16, R81, 0x4, 0x1f ;  /* 0x0c801f0051107f89 */ /* 0x000ea800000e0000 */
        /* <DEDUP_REMOVED lines=8> */
[----:B------:R-:W-:-:S02]  /*5e90*/  ISETP.NE.AND P2, PT, R2, RZ, PT ;  /* 0x000000ff0200720c */ /* 0x000fc40003f45270 */
[----:B------:R-:W3:Y:S01]  /*5ea0*/  SHFL.BFLY PT, R27, R90, 0x4, 0x1f ;  /* 0x0c801f005a1b7f89 */ /* 0x000ee200000e0000 */
[----:B0-----:R-:W-:Y:S01]  /*5eb0*/  FADD.FTZ R7, R7, R12 ;  /* 0x0000000c07077221 */ /* 0x001fe20000010000 */
[----:B------:R-:W-:Y:S02]  /*5ec0*/  ISETP.GT.OR P0, PT, R0, 0x3f, P2 ;  /* 0x0000003f0000780c */ /* 0x000fe40001704670 */
[----:B------:R-:W0:Y:S01]  /*5ed0*/  SHFL.BFLY PT, R19, R82, 0x4, 0x1f ;  /* 0x0c801f0052137f89 */ /* 0x000e2200000e0000 */
[----:B--2---:R-:W-:Y:S01]  /*5ee0*/  FADD.FTZ R81, R16, R81 ;  /* 0x0000005110517221 */ /* 0x004fe20000010000 */
[----:B------:R-:W-:Y:S02]  /*5ef0*/  ISETP.GT.OR P1, PT, R0, 0x1f, P2 ;  /* 0x0000001f0000780c */ /* 0x000fe40001724670 */
[----:B------:R-:W2:Y:S01]  /*5f00*/  SHFL.BFLY PT, R8, R13, 0x4, 0x1f ;  /* 0x0c801f000d087f89 */ /* 0x000ea200000e0000 */
[----:B------:R-:W-:-:S03]  /*5f10*/  FADD.FTZ R11, R6, R11 ;  /* 0x0000000b060b7221 */ /* 0x000fc60000010000 */
        /* <DEDUP_REMOVED lines=8> */
[----:B------:R-:W-:Y:S02]  /*5fa0*/  SHF.R.S32.HI R27, RZ, 0x1f, R4 ;  /* 0x0000001fff1b7819 */ /* 0x000fe40000011404 */
[----:B------:R-:W3:Y:S01]  /*5fb0*/  SHFL.BFLY PT, R9, R14, 0x4, 0x1f ;  /* 0x0c801f000e097f89 */ /* 0x000ee200000e0000 */
[----:B0-----:R-:W-:Y:S01]  /*5fc0*/  FADD.FTZ R19, R19, R82 ;  /* 0x0000005213137221 */ /* 0x001fe20000010000 */
[----:B------:R-:W-:Y:S02]  /*5fd0*/  LEA.HI R40, R27, R4, RZ, 0x3 ;  /* 0x000000041b287211 */ /* 0x000fe400078f18ff */
[----:B------:R-:W0:Y:S01]  /*5fe0*/  SHFL.BFLY PT, R17, R80, 0x4, 0x1f ;  /* 0x0c801f0050117f89 */ /* 0x000e2200000e0000 */
[----:B--2---:R-:W-:-:S03]  /*5ff0*/  FADD.FTZ R13, R8, R13 ;  /* 0x0000000d080d7221 */ /* 0x004fc60000010000 */
[----:B------:R-:W2:Y:S01]  /*6000*/  SHFL.BFLY PT, R18, R83, 0x4, 0x1f ;  /* 0x0c801f0053127f89 */ /* 0x000ea200000e0000 */
[----:B----4-:R-:W-:-:S03]  /*6010*/  FADD.FTZ R91, R26, R91 ;  /* 0x0000005b1a5b7221 */ /* 0x010fc60000010000 */
[----:B------:R-:W4:Y:S01]  /*6020*/  SHFL.BFLY PT, R25, R88, 0x4, 0x1f ;  /* 0x0c801f0058197f89 */ /* 0x000f2200000e0000 */
[----:B------:R-:W-:-:S03]  /*6030*/  FADD.FTZ R23, R23, R86 ;  /* 0x0000005617177221 */ /* 0x000fc60000010000 */
[----:B------:R-:W4:Y:S01]  /*6040*/  SHFL.BFLY PT, R29, R92, 0x4, 0x1f ;  /* 0x0c801f005c1d7f89 */ /* 0x000f2200000e0000 */
[----:B------:R-:W-:Y:S01]  /*6050*/  FADD.FTZ R87, R22, R87 ;  /* 0x0000005716577221 */ /* 0x000fe20000010000 */
[----:B------:R-:W-:Y:S02]  /*6060*/  LOP3.LUT R22, R0, 0xffffffc0, RZ, 0xc0, !PT ;  /* 0xffffffc000167812 */ /* 0x000fe400078ec0ff */
[----:B------:R-:W4:Y:S01]  /*6070*/  SHFL.BFLY PT, R2, R5, 0x2, 0x1f ;  /* 0x0c401f0005027f89 */ /* 0x000f2200000e0000 */
[----:B-1----:R-:W-:Y:S01]  /*6080*/  FADD.FTZ R89, R24, R89 ;  /* 0x0000005918597221 */ /* 0x002fe20000010000 */
[----:B------:R-:W-:Y:S01]  /*6090*/  VIADD R24, R0, 0x1f ;  /* 0x0000001f00187836 */ /* 0x000fe20000000000 */
[----:B------:R-:W-:Y:S01]  /*60a0*/  ISETP.NE.OR P5, PT, R22, 0x40, P2 ;  /* 0x000000401600780c */ /* 0x000fe200017a5670 */
[----:B------:R-:W1:Y:S01]  /*60b0*/  SHFL.BFLY PT, R10, R7, 0x2, 0x1f ;  /* 0x0c401f00070a7f89 */ /* 0x000e6200000e0000 */
[----:B---3--:R-:W-:Y:S01]  /*60c0*/  FADD.FTZ R9, R9, R14 ;  /* 0x0000000e09097221 */ /* 0x008fe20000010000 */
[----:B------:R-:W-:-:S02]  /*60d0*/  LOP3.LUT R22, R0, 0xffffffe0, RZ, 0xc0, !PT ;  /* 0xffffffe000167812 */ /* 0x000fc400078ec0ff */
[----:B------:R-:W3:Y:S01]  /*60e0*/  SHFL.BFLY PT, R20, R81, 0x2, 0x1f ;  /* 0x0c401f0051147f89 */ /* 0x000ee200000e0000 */
[----:B0-----:R-:W-:Y:S01]  /*60f0*/  FADD.FTZ R17, R17, R80 ;  /* 0x0000005011117221 */ /* 0x001fe20000010000 */
[----:B------:R-:W-:Y:S02]  /*6100*/  ISETP.GT.U32.AND P3, PT, R24, 0x3e, PT ;  /* 0x0000003e1800780c */ /* 0x000fe40003f64070 */
[----:B------:R-:W0:Y:S01]  /*6110*/  SHFL.BFLY PT, R8, R11, 0x2, 0x1f ;  /* 0x0c401f000b087f89 */ /* 0x000e2200000e0000 */
[----:B--2---:R-:W-:Y:S01]  /*6120*/  FADD.FTZ R83, R18, R83 ;  /* 0x0000005312537221 */ /* 0x004fe20000010000 */
[----:B------:R-:W-:Y:S02]  /*6130*/  ISETP.NE.OR P4, PT, R22, 0x20, P2 ;  /* 0x000000201600780c */ /* 0x000fe40001785670 */
        /* <DEDUP_REMOVED lines=39> */
[----:B0-----:R-:W-:Y:S01]  /*63b0*/  FADD.FTZ R90, R90, R31 ;  /* 0x0000001f5a5a7221 */ /* 0x001fe20000010000 */
[----:B--2---:R-:W-:Y:S02]  /*63c0*/  FADD.FTZ R91, R91, R0 ;  /* 0x000000005b5b7221 */ /* 0x004fe40000010000 */
[----:B------:R-:W0:Y:S01]  /*63d0*/  SHFL.BFLY PT, R7, R6, 0x1, 0x1f ;  /* 0x0c201f0006077f89 */ /* 0x000e2200000e0000 */
[----:B----4-:R-:W-:-:S03]  /*63e0*/  FADD.FTZ R92, R92, R33 ;  /* 0x000000215c5c7221 */ /* 0x010fc60000010000 */
[----:B------:R-:W2:Y:S01]  /*63f0*/  SHFL.BFLY PT, R9, R8, 0x1, 0x1f ;  /* 0x0c201f0008097f89 */ /* 0x000ea200000e0000 */
[----:B------:R-:W-:-:S03]  /*6400*/  FADD.FTZ R0, R2, R5 ;  /* 0x0000000502007221 */ /* 0x000fc60000010000 */
[----:B------:R-:W4:Y:S01]  /*6410*/  SHFL.BFLY PT, R13, R12, 0x1, 0x1f ;  /* 0x0c201f000c0d7f89 */ /* 0x000f2200000e0000 */
[----:B------:R-:W-:-:S03]  /*6420*/  FADD.FTZ R5, R10, R11 ;  /* 0x0000000b0a057221 */ /* 0x000fc60000010000 */
[----:B------:R-:W4:Y:S01]  /*6430*/  SHFL.BFLY PT, R15, R14, 0x1, 0x1f ;  /* 0x0c201f000e0f7f89 */ /* 0x000f2200000e0000 */
[----:B-1----:R-:W-:-:S03]  /*6440*/  FADD.FTZ R10, R20, R21 ;  /* 0x00000015140a7221 */ /* 0x002fc60000010000 */
[----:B------:R-:W1:Y:S01]  /*6450*/  SHFL.BFLY PT, R17, R16, 0x1, 0x1f ;  /* 0x0c201f0010117f89 */ /* 0x000e6200000e0000 */
[----:B------:R-:W-:Y:S01]  /*6460*/  SHF.R.S32.HI R20, RZ, 0x3, R40 ;  /* 0x00000003ff147819 */ /* 0x000fe20000011428 */
[----:B---3--:R-:W-:Y:S02]  /*6470*/  FADD.FTZ R11, R22, R23 ;  /* 0x00000017160b7221 */ /* 0x008fe40000010000 */
[----:B------:R-:W3:Y:S02]  /*6480*/  SHFL.BFLY PT, R19, R18, 0x1, 0x1f ;  /* 0x0c201f0012137f89 */ /* 0x000ee400000e0000 */
[----:B------:R-:W-:Y:S02]  /*6490*/  IMAD R22, R3, 0x50, R20 ;  /* 0x0000005003167824 */ /* 0x000fe400078e0214 */
[----:B------:R-:W3:Y:S01]  /*64a0*/  SHFL.BFLY PT, R25, R24, 0x1, 0x1f ;  /* 0x0c201f0018197f89 */ /* 0x000ee200000e0000 */
[----:B0-----:R-:W-:Y:S02]  /*64b0*/  FADD.FTZ R2, R6, R7 ;  /* 0x0000000706027221 */ /* 0x001fe40000010000 */
[----:B------:R-:W-:Y:S01]  /*64c0*/  LEA R22, R22, UR4, 0x2 ;  /* 0x0000000416167c11 */ /* 0x000fe2000f8e10ff */
[----:B------:R-:W0:Y:S01]  /*64d0*/  SHFL.BFLY PT, R27, R26, 0x1, 0x1f ;  /* 0x0c201f001a1b7f89 */ /* 0x000e2200000e0000 */
[----:B--2---:R-:W-:-:S03]  /*64e0*/  FADD.FTZ R4, R8, R9 ;  /* 0x0000000908047221 */ /* 0x004fc60000010000 */
[----:B------:R-:W2:Y:S01]  /*64f0*/  SHFL.BFLY PT, R29, R28, 0x1, 0x1f ;  /* 0x0c201f001c1d7f89 */ /* 0x000ea200000e0000 */
[----:B----4-:R-:W-:-:S03]  /*6500*/  FADD.FTZ R6, R12, R13 ;  /* 0x0000000d0c067221 */ /* 0x010fc60000010000 */
[----:B------:R-:W4:Y:S01]  /*6510*/  SHFL.BFLY PT, R31, R30, 0x1, 0x1f ;  /* 0x0c201f001e1f7f89 */ /* 0x000f2200000e0000 */
[----:B------:R-:W-:-:S03]  /*6520*/  FADD.FTZ R7, R14, R15 ;  /* 0x0000000f0e077221 */ /* 0x000fc60000010000 */
[----:B------:R-:W4:Y:S01]  /*6530*/  SHFL.BFLY PT, R33, R32, 0x1, 0x1f ;  /* 0x0c201f0020217f89 */ /* 0x000f2200000e0000 */
        /* <DEDUP_REMOVED lines=8> */
[----:B--2---:R-:W-:-:S03]  /*65c0*/  FADD.FTZ R14, R28, R29 ;  /* 0x0000001d1c0e7221 */ /* 0x004fc60000010000 */
[----:B------:R-:W2:Y:S01]  /*65d0*/  SHFL.BFLY PT, R41, R92, 0x1, 0x1f ;  /* 0x0c201f005c297f89 */ /* 0x000ea200000e0000 */
[----:B----4-:R-:W-:Y:S01]  /*65e0*/  FADD.FTZ R15, R30, R31 ;  /* 0x0000001f1e0f7221 */ /* 0x010fe20000010000 */
[----:B------:R-:W-:Y:S01]  /*65f0*/  BAR.SYNC.DEFER_BLOCKING 0x0 ;  /* 0x0000000000007b1d */ /* 0x000fe20000010000 */
[----:B------:R-:W-:Y:S01]  /*6600*/  FADD.FTZ R16, R32, R33 ;  /* 0x0000002120107221 */ /* 0x000fe20000010000 */
[----:B-1----:R-:W-:Y:S01]  /*6610*/  FADD.FTZ R17, R34, R35 ;  /* 0x0000002322117221 */ /* 0x002fe20000010000 */
[----:B---3--:R-:W-:Y:S01]  /*6620*/  FADD.FTZ R18, R36, R37 ;  /* 0x0000002524127221 */ /* 0x008fe20000010000 */
[----:B------:R-:W-:Y:S01]  /*6630*/  FADD.FTZ R3, R90, R39 ;  /* 0x000000275a037221 */ /* 0x000fe20000010000 */
[----:B0-----:R-:W-:Y:S01]  /*6640*/  FADD.FTZ R19, R91, R38 ;  /* 0x000000265b137221 */ /* 0x001fe20000010000 */
        /* <DEDUP_REMOVED lines=22> */
.L_x_26433:
[----:B------:R-:W-:Y:S05]  /*67b0*/  BSYNC B0 ;  /* 0x0000000000007941 */ /* 0x000fea0003800000 */
.L_x_26432:
        /* <DEDUP_REMOVED lines=42> */
[----:B------:R-:W-:-:S07]  /*6a60*/  FADD.FTZ R21, R21, R42 ;  /* 0x0000002a15157221 */ /* 0x000fce0000010000 */
.L_x_26435:
[----:B------:R-:W-:Y:S05]  /*6a70*/  BSYNC B0 ;  /* 0x0000000000007941 */ /* 0x000fea0003800000 */
.L_x_26434:
        /* <DEDUP_REMOVED lines=23> */
.L_x_26437:
[----:B------:R-:W-:Y:S05]  /*6bf0*/  BSYNC B0 ;  /* 0x0000000000007941 */ /* 0x000fea0003800000 */
.L_x_26436:
[----:B------:R-:W-:Y:S06]  /*6c00*/  BAR.SYNC.DEFER_BLOCKING 0x0 ;  /* 0x0000000000007b1d */ /* 0x000fec0000010000 */
[----:B------:R-:W-:Y:S04]  /*6c10*/  BSSY B0, `(.L_x_26438) ;  /* 0x000002a000007945 */ /* 0x000fe80003800000 */
[----:B------:R-:W-:Y:S05]  /*6c20*/  @P1 BRA `(.L_x_26439) ;  /* 0x0000000000a01947 */ /* 0x000fea0003800000 */
[----:B------:R-:W0:Y:S04]  /*6c30*/  @!P2 LDS R42, [R22+0x130] ;  /* 0x00013000162aa984 */ /* 0x000e280000000800 */
        /* <DEDUP_REMOVED lines=23> */
[----:B------:R-:W4:Y:S01]  /*6db0*/  @!P2 LDS R41, [R22+0x100] ;  /* 0x000100001629a984 */ /* 0x000f220000000800 */
[----:B------:R-:W-:-:S03]  /*6dc0*/  FADD.FTZ R8, R8, R31 ;  /* 0x0000001f08087221 */ /* 0x000fc60000010000 */
[----:B------:R-:W4:Y:S01]  /*6dd0*/  @!P2 LDS R38, [R22+0x110] ;  /* 0x000110001626a984 */ /* 0x000f220000000800 */
[----:B------:R-:W-:-:S03]  /*6de0*/  FADD.FTZ R9, R9, R28 ;  /* 0x0000001c09097221 */ /* 0x000fc60000010000 */
[----:B------:R-:W4:Y:S01]  /*6df0*/  @!P2 LDS R40, [R22+0x120] ;  /* 0x000120001628a984 */ /* 0x000f220000000800 */
        /* <DEDUP_REMOVED lines=8> */
[----:B------:R-:W-:Y:S01]  /*6e80*/  @!P2 FADD.FTZ R18, R18, R41 ;  /* 0x000000291212a221 */ /* 0x000fe20000010000 */
[----:B------:R-:W-:Y:S01]  /*6e90*/  @!P2 FADD.FTZ R3, R3, R38 ;  /* 0x000000260303a221 */ /* 0x000fe20000010000 */
[----:B------:R-:W-:-:S07]  /*6ea0*/  @!P2 FADD.FTZ R19, R19, R40 ;  /* 0x000000281313a221 */ /* 0x000fce0000010000 */
.L_x_26439:
[----:B------:R-:W-:Y:S05]  /*6eb0*/  BSYNC B0 ;  /* 0x0000000000007941 */ /* 0x000fea0003800000 */
.L_x_26438:
        /* <DEDUP_REMOVED lines=10> */
[----:B---3--:R-:W-:Y:S02]  /*6f60*/  UIMAD UR6, UR8, 0x50, URZ ;  /* 0x00000050080678a4 */ /* 0x008fe4000f8e023f */
[----:B----4-:R-:W-:Y:S02]  /*6f70*/  UIMAD UR5, UR7, UR9, URZ ;  /* 0x00000009070572a4 */ /* 0x010fe4000f8e023f */
[----:B------:R-:W-:Y:S02]  /*6f80*/  USHF.R.S32.HI UR7, URZ, 0x1f, UR4 ;  /* 0x0000001f3f077899 */ /* 0x000fe40008011404 */
[----:B------:R-:W-:Y:S02]  /*6f90*/  USHF.R.S32.HI UR9, URZ, 0x1f, UR6 ;  /* 0x0000001f3f097899 */ /* 0x000fe40008011406 */
[----:B------:R-:W-:-:S02]  /*6fa0*/  USHF.R.S32.HI UR8, URZ, 0x1f, UR5 ;  /* 0x0000001f3f087899 */ /* 0x000fc40008011405 */
[----:B------:R-:W-:-:S04]  /*6fb0*/  UIADD3 UR4, UP0, UP1, UR4, UR5, UR6 ;  /* 0x0000000504047290 */ /* 0x000fc8000f91e006 */
[----:B------:R-:W-:Y:S01]  /*6fc0*/  UIADD3.X UR7, UR7, UR8, UR9, UP0, UP1 ;  /* 0x0000000807077290 */ /* 0x000fe200087e2409 */
[----:B------:R-:W-:Y:S11]  /*6fd0*/  @P2 EXIT ;  /* 0x000000000000294d */ /* 0x000ff60003800000 */
[C---:B------:R-:W-:Y:S01]  /*6fe0*/  VIADD R24, R20.reuse, 0x8 ;  /* 0x0000000814187836 */ /* 0x040fe20000000000 */
[C---:B------:R-:W-:Y:S01]  /*6ff0*/  IADD3 R25, R20.reuse, 0xc, RZ ;  /* 0x0000000c14197810 */ /* 0x040fe20007ffe0ff */
[----:B------:R-:W-:Y:S01]  /*7000*/  ULDC.64 UR8, c[0x0][0x220] ;  /* 0x0000880000087ab9 */ /* 0x000fe20000000a00 */
[C---:B------:R-:W-:Y:S01]  /*7010*/  IADD3 R31, P0, R20.reuse, UR4, RZ ;  /* 0x00000004141f7c10 */ /* 0x040fe2000ff1e0ff */
[----:B------:R-:W-:Y:S01]  /*7020*/  VIADD R41, R20, 0x2c ;  /* 0x0000002c14297836 */ /* 0x000fe20000000000 */
[----:B------:R-:W-:Y:S02]  /*7030*/  IADD3 R27, P2, R24, UR4, RZ ;  /* 0x00000004181b7c10 */ /* 0x000fe4000ff5e0ff */
[----:B------:R-:W-:Y:S02]  /*7040*/  IADD3 R23, R20, 0x4, RZ ;  /* 0x0000000414177810 */ /* 0x000fe40007ffe0ff */
[----:B------:R-:W-:Y:S02]  /*7050*/  IADD3 R30, P3, R25, UR4, RZ ;  /* 0x00000004191e7c10 */ /* 0x000fe4000ff7e0ff */
[----:B------:R-:W-:-:S02]  /*7060*/  LEA.HI.X.SX32 R32, R24, UR7, 0x1, P2 ;  /* 0x0000000718207c11 */ /* 0x000fc400090f0eff */
[----:B------:R-:W-:Y:S02]  /*7070*/  LEA R26, P2, R27, UR8, 0x2 ;  /* 0x000000081b1a7c11 */ /* 0x000fe4000f8410ff */
[----:B------:R-:W-:Y:S02]  /*7080*/  LEA.HI.X.SX32 R36, R20, UR7, 0x1, P0 ;  /* 0x0000000714247c11 */ /* 0x000fe400080f0eff */
[----:B------:R-:W-:Y:S02]  /*7090*/  IADD3 R29, P1, R23, UR4, RZ ;  /* 0x00000004171d7c10 */ /* 0x000fe4000ff3e0ff */
[----:B------:R-:W-:Y:S02]  /*70a0*/  LEA.HI.X.SX32 R25, R25, UR7, 0x1, P3 ;  /* 0x0000000719197c11 */ /* 0x000fe400098f0eff */
[----:B01----:R-:W-:Y:S02]  /*70b0*/  LEA R22, P0, R31, UR8, 0x2 ;  /* 0x000000081f167c11 */ /* 0x003fe4000f8010ff */
[----:B------:R-:W-:-:S02]  /*70c0*/  LEA R24, P3, R30, UR8, 0x2 ;  /* 0x000000081e187c11 */ /* 0x000fc4000f8610ff */
[----:B------:R-:W-:Y:S01]  /*70d0*/  LEA.HI.X R27, R27, UR9, R32, 0x2, P2 ;  /* 0x000000091b1b7c11 */ /* 0x000fe200090f1420 */
[----:B------:R-:W-:Y:S01]  /*70e0*/  VIADD R32, R20, 0x18 ;  /* 0x0000001814207836 */ /* 0x000fe20000000000 */
[----:B------:R-:W-:Y:S02]  /*70f0*/  LEA.HI.X.SX32 R34, R23, UR7, 0x1, P1 ;  /* 0x0000000717227c11 */ /* 0x000fe400088f0eff */
[----:B------:R-:W-:Y:S02]  /*7100*/  LEA R28, P1, R29, UR8, 0x2 ;  /* 0x000000081d1c7c11 */ /* 0x000fe4000f8210ff */
[----:B------:R-:W-:Y:S02]  /*7110*/  LEA.HI.X R23, R31, UR9, R36, 0x2, P0 ;  /* 0x000000091f177c11 */ /* 0x000fe400080f1424 */
[----:B------:R-:W-:Y:S01]  /*7120*/  LEA.HI.X R25, R30, UR9, R25, 0x2, P3 ;  /* 0x000000091e197c11 */ /* 0x000fe200098f1419 */
[C---:B------:R-:W-:Y:S01]  /*7130*/  VIADD R30, R20.reuse, 0x10 ;  /* 0x00000010141e7836 */ /* 0x040fe20000000000 */
[C---:B------:R-:W-:Y:S01]  /*7140*/  IADD3 R31, R20.reuse, 0x14, RZ ;  /* 0x00000014141f7810 */ /* 0x040fe20007ffe0ff */
[----:B------:R-:W-:Y:S01]  /*7150*/  STG.E desc[UR10][R22.64], R0 ;  /* 0x0000000016007986 */ /* 0x000fe2000c10190a */
[----:B------:R-:W-:-:S02]  /*7160*/  IADD3 R33, R20, 0x1c, RZ ;  /* 0x0000001c14217810 */ /* 0x000fc40007ffe0ff */
[----:B------:R-:W-:Y:S02]  /*7170*/  IADD3 R39, P2, R32, UR4, RZ ;  /* 0x0000000420277c10 */ /* 0x000fe4000ff5e0ff */
        /* <DEDUP_REMOVED lines=13> */
[----:B------:R-:W-:Y:S02]  /*7250*/  LEA.HI.X R33, R39, UR9, R40, 0x2, P2 ;  /* 0x0000000927217c11 */ /* 0x000fe400090f1428 */
[----:B------:R-:W-:-:S02]  /*7260*/  IADD3 R40, R20, 0x28, RZ ;  /* 0x0000002814287810 */ /* 0x000fc40007ffe0ff */
[----:B------:R-:W-:Y:S02]  /*7270*/  LEA R34, P1, R35, UR8, 0x2 ;  /* 0x0000000823227c11 */ /* 0x000fe4000f8210ff */
[----:B------:R-:W-:Y:S01]  /*7280*/  LEA.HI.X R31, R38, UR9, R31, 0x2, P3 ;  /* 0x00000009261f7c11 */ /* 0x000fe200098f141f */
[C---:B------:R-:W-:Y:S01]  /*7290*/  VIADD R38, R20.reuse, 0x20 ;  /* 0x0000002014267836 */ /* 0x040fe20000000000 */
[----:B------:R-:W-:Y:S02]  /*72a0*/  IADD3 R39, R20, 0x24, RZ ;  /* 0x0000002414277810 */ /* 0x000fe40007ffe0ff */
[----:B------:R-:W-:Y:S02]  /*72b0*/  LEA R36, P0, R37, UR8, 0x2 ;  /* 0x0000000825247c11 */ /* 0x000fe4000f8010ff */
[----:B------:R-:W-:Y:S02]  /*72c0*/  IADD3 R47, P2, R40, UR4, RZ ;  /* 0x00000004282f7c10 */ /* 0x000fe4000ff5e0ff */
[----:B------:R-:W-:-:S02]  /*72d0*/  LEA.HI.X R35, R35, UR9, R42, 0x2, P1 ;  /* 0x0000000923237c11 */ /* 0x000fc400088f142a */
[----:B------:R-:W-:Y:S02]  /*72e0*/  IADD3 R43, P1, R39, UR4, RZ ;  /* 0x00000004272b7c10 */ /* 0x000fe4000ff3e0ff */
[----:B------:R-:W-:Y:S02]  /*72f0*/  LEA.HI.X R37, R37, UR9, R44, 0x2, P0 ;  /* 0x0000000925257c11 */ /* 0x000fe400080f142c */
[----:B------:R-:W-:Y:S02]  /*7300*/  IADD3 R46, P3, R41, UR4, RZ ;  /* 0x00000004292e7c10 */ /* 0x000fe4000ff7e0ff */
[----:B------:R-:W-:Y:S01]  /*7310*/  LEA.HI.X.SX32 R48, R40, UR7, 0x1, P2 ;  /* 0x0000000728307c11 */ /* 0x000fe200090f0eff */
[----:B------:R-:W-:Y:S01]  /*7320*/  STG.E desc[UR10][R36.64], R6 ;  /* 0x0000000624007986 */ /* 0x000fe2000c10190a */
[----:B------:R-:W-:Y:S02]  /*7330*/  IADD3 R45, P0, R38, UR4, RZ ;  /* 0x00000004262d7c10 */ /* 0x000fe4000ff1e0ff */
[----:B------:R-:W-:Y:S01]  /*7340*/  LEA R40, P2, R47, UR8, 0x2 ;  /* 0x000000082f287c11 */ /* 0x000fe2000f8410ff */
[----:B------:R-:W-:Y:S01]  /*7350*/  STG.E desc[UR10][R34.64], R7 ;  /* 0x0000000722007986 */ /* 0x000fe2000c10190a */
[----:B------:R-:W-:-:S02]  /*7360*/  LEA.HI.X.SX32 R50, R39, UR7, 0x1, P1 ;  /* 0x0000000727327c11 */ /* 0x000fc400088f0eff */
[----:B------:R-:W-:Y:S01]  /*7370*/  LEA.HI.X.SX32 R39, R41, UR7, 0x1, P3 ;  /* 0x0000000729277c11 */ /* 0x000fe200098f0eff */
[----:B------:R-:W-:Y:S01]  /*7380*/  STG.E desc[UR10][R32.64], R8 ;  /* 0x0000000820007986 */ /* 0x000fe2000c10190a */
[----:B------:R-:W-:Y:S02]  /*7390*/  LEA.HI.X.SX32 R52, R38, UR7, 0x1, P0 ;  /* 0x0000000726347c11 */ /* 0x000fe400080f0eff */
[----:B------:R-:W-:Y:S01]  /*73a0*/  LEA.HI.X R41, R47, UR9, R48, 0x2, P2 ;  /* 0x000000092f297c11 */ /* 0x000fe200090f1430 */
[----:B------:R-:W-:Y:S01]  /*73b0*/  VIADD R48, R20, 0x38 ;  /* 0x0000003814307836 */ /* 0x000fe20000000000 */
[----:B------:R-:W-:Y:S01]  /*73c0*/  LEA R42, P1, R43, UR8, 0x2 ;  /* 0x000000082b2a7c11 */ /* 0x000fe2000f8210ff */
[----:B------:R-:W-:Y:S01]  /*73d0*/  STG.E desc[UR10][R30.64], R9 ;  /* 0x000000091e007986 */ /* 0x000fe2000c10190a */
[----:B------:R-:W-:Y:S02]  /*73e0*/  LEA R38, P3, R46, UR8, 0x2 ;  /* 0x000000082e267c11 */ /* 0x000fe4000f8610ff */
[----:B------:R-:W-:-:S02]  /*73f0*/  IADD3 R47, R20, 0x34, RZ ;  /* 0x00000034142f7810 */ /* 0x000fc40007ffe0ff */
[----:B------:R-:W-:Y:S02]  /*7400*/  IADD3 R49, R20, 0x3c, RZ ;  /* 0x0000003c14317810 */ /* 0x000fe40007ffe0ff */
[----:B------:R-:W-:Y:S02]  /*7410*/  LEA R44, P0, R45, UR8, 0x2 ;  /* 0x000000082d2c7c11 */ /* 0x000fe4000f8010ff */
[----:B------:R-:W-:Y:S02]  /*7420*/  LEA.HI.X R43, R43, UR9, R50, 0x2, P1 ;  /* 0x000000092b2b7c11 */ /* 0x000fe400088f1432 */
[----:B------:R-:W-:Y:S02]  /*7430*/  LEA.HI.X R39, R46, UR9, R39, 0x2, P3 ;  /* 0x000000092e277c11 */ /* 0x000fe400098f1427 */
[----:B------:R-:W-:Y:S02]  /*7440*/  IADD3 R46, R20, 0x30, RZ ;  /* 0x00000030142e7810 */ /* 0x000fe40007ffe0ff */
[----:B------:R-:W-:-:S02]  /*7450*/  IADD3 R55, P1, R47, UR4, RZ ;  /* 0x000000042f377c10 */ /* 0x000fc4000ff3e0ff */
[----:B------:R-:W-:Y:S02]  /*7460*/  IADD3 R51, P2, R48, UR4, RZ ;  /* 0x0000000430337c10 */ /* 0x000fe4000ff5e0ff */
[----:B------:R-:W-:Y:S02]  /*7470*/  IADD3 R53, P3, R49, UR4, RZ ;  /* 0x0000000431357c10 */ /* 0x000fe4000ff7e0ff */
[----:B------:R-:W-:Y:S02]  /*7480*/  LEA.HI.X R45, R45, UR9, R52, 0x2, P0 ;  /* 0x000000092d2d7c11 */ /* 0x000fe400080f1434 */
[----:B------:R-:W-:Y:S02]  /*7490*/  IADD3 R57, P0, R46, UR4, RZ ;  /* 0x000000042e397c10 */ /* 0x000fe4000ff1e0ff */
[----:B------:R-:W-:Y:S01]  /*74a0*/  LEA.HI.X.SX32 R58, R47, UR7, 0x1, P1 ;  /* 0x000000072f3a7c11 */ /* 0x000fe200088f0eff */
[----:B------:R-:W-:Y:S01]  /*74b0*/  STG.E desc[UR10][R44.64], R10 ;  /* 0x0000000a2c007986 */ /* 0x000fe2000c10190a */
[----:B------:R-:W-:-:S02]  /*74c0*/  LEA.HI.X.SX32 R56, R48, UR7, 0x1, P2 ;  /* 0x0000000730387c11 */ /* 0x000fc400090f0eff */
[----:B------:R-:W-:Y:S01]  /*74d0*/  LEA.HI.X.SX32 R54, R49, UR7, 0x1, P3 ;  /* 0x0000000731367c11 */ /* 0x000fe200098f0eff */
[----:B------:R-:W-:Y:S01]  /*74e0*/  STG.E desc[UR10][R42.64], R11 ;  /* 0x0000000b2a007986 */ /* 0x000fe2000c10190a */
[----:B------:R-:W-:Y:S02]  /*74f0*/  LEA R48, P1, R55, UR8, 0x2 ;  /* 0x0000000837307c11 */ /* 0x000fe4000f8210ff */
[----:B------:R-:W-:Y:S01]  /*7500*/  LEA R52, P3, R53, UR8, 0x2 ;  /* 0x0000000835347c11 */ /* 0x000fe2000f8610ff */
[----:B------:R-:W-:Y:S01]  /*7510*/  STG.E desc[UR10][R40.64], R12 ;  /* 0x0000000c28007986 */ /* 0x000fe2000c10190a */
[----:B------:R-:W-:Y:S02]  /*7520*/  LEA R50, P2, R51, UR8, 0x2 ;  /* 0x0000000833327c11 */ /* 0x000fe4000f8410ff */
[----:B------:R-:W-:Y:S01]  /*7530*/  LEA.HI.X.SX32 R60, R46, UR7, 0x1, P0 ;  /* 0x000000072e3c7c11 */ /* 0x000fe200080f0eff */
[----:B------:R-:W-:Y:S01]  /*7540*/  STG.E desc[UR10][R38.64], R13 ;  /* 0x0000000d26007986 */ /* 0x000fe2000c10190a */
[----:B------:R-:W-:-:S02]  /*7550*/  LEA R46, P0, R57, UR8, 0x2 ;  /* 0x00000008392e7c11 */ /* 0x000fc4000f8010ff */
[----:B------:R-:W-:Y:S01]  /*7560*/  LEA.HI.X R49, R55, UR9, R58, 0x2, P1 ;  /* 0x0000000937317c11 */ /* 0x000fe200088f143a */
[C---:B------:R-:W-:Y:S01]  /*7570*/  VIADD R55, R20.reuse, 0x44 ;  /* 0x0000004414377836 */ /* 0x040fe20000000000 */
        /* <DEDUP_REMOVED lines=8> */
[C---:B------:R-:W-:Y:S02]  /*7600*/  IADD3 R57, P1, R55.reuse, UR4, RZ ;  /* 0x0000000437397c10 */ /* 0x040fe4000ff3e0ff */
        /* <DEDUP_REMOVED lines=22> */
.L_x_26440:
        /* <DEDUP_REMOVED lines=9> */
.L_x_30025:


//--------------------- .text._ZN4vllm25paged_attention_v2_kernelIffLi64ELi32ELi128ELNS_18Fp8KVCacheDataTypeE0ELb0ELi512EEEvPfS2_PT_PKS3_PKT0_S9_ifPKiSB_iPKfiiiSD_SD_iiiii --------------------------
	.section	.text._ZN4vllm25paged_attention_v2_kernelIffLi64ELi32ELi128ELNS_18Fp8KVCacheDataTypeE0ELb0ELi512EEEvPfS2_PT_PKS3_PKT0_S9_ifPKiSB_iPKfiiiSD_SD_iiiii,"ax",@progbits
	.align	128
        .global         _ZN4vllm25paged_attention_v2_kernelIffLi64ELi32ELi128ELNS_18Fp8KVCacheDataTypeE0ELb0ELi512EEEvPfS2_PT_PKS3_PKT0_S9_ifPKiSB_iPKfiiiSD_SD_iiiii
        .type           _ZN4vllm25paged_attention_v2_kernelIffLi64ELi32ELi128ELNS_18Fp8KVCacheDataTypeE0ELb0ELi512EEEvPfS2_PT_PKS3_PKT0_S9_ifPKiSB_iPKfiiiSD_SD_iiiii,@function
        .size           _ZN4vllm25paged_attention_v2_kernelIffLi64ELi32ELi128ELNS_18Fp8KVCacheDataTypeE0ELb0ELi512EEEvPfS2_PT_PKS3_PKT0_S9_ifPKiSB_iPKfiiiSD_SD_iiiii,(.L_x_30026 - _ZN4vllm25paged_attention_v2_kernelIffLi64ELi32ELi128ELNS_18Fp8KVCacheDataTypeE0ELb0ELi512EEEvPfS2_PT_PKS3_PKT0_S9_ifPKiSB_iPKfiiiSD_SD_iiiii)
        .other          _ZN4vllm25paged_attention_v2_kernelIffLi64ELi32ELi128ELNS_18Fp8KVCacheDataTypeE0ELb0ELi512EEEvPfS2_PT_PKS3_PKT0_S9_ifPKiSB_iPKfiiiSD_SD_iiiii,@"STO_CUDA_ENTRY STV_DEFAULT"
_ZN4vllm25paged_attention_v2_kernelIffLi64ELi32ELi128ELNS_18Fp8KVCacheDataTypeE0ELb0ELi512EEEvPfS2_PT_PKS3_PKT0_S9_ifPKiSB_iPKfiiiSD_SD_iiiii:
.text._ZN4vllm25paged_attention_v2_kernelIffLi64ELi32ELi128ELNS_18Fp8KVCacheDataTypeE0ELb0ELi512EEEvPfS2_PT_PKS3_PKT0_S9_ifPKiSB_iPKfiiiSD_SD_iiiii:
        /* <DEDUP_REMOVED lines=50> */
[----:B------:R-:W0:Y:S04]  /*0320*/  S2R R0, SR_TID.X ;  /* 0x0000000000007919 */ /* 0x000e280000002100 */
[----:B------:R1:W2:Y:S02]  /*0330*/  F2I.FTZ.U32.TRUNC.NTZ R3, R2 ;  /* 0x0000000200037305 */ /* 0x0002a4000021f000 */
[----:B-1----:R-:W-:Y:S01]  /*0340*/  HFMA2.MMA R2, -RZ, RZ, 0, 0 ;  /* 0x00000000ff027435 */ /* 0x002fe200000001ff */
[----:B--2---:R-:W-:-:S04]  /*0350*/  IMAD.MOV R6, RZ, RZ, -R3 ;  /* 0x000000ffff067224 */ /* 0x004fc800078e0a03 */
[----:B------:R-:W-:Y:S01]  /*0360*/  IMAD R11, R6, R7, RZ ;  /* 0x00000007060b7224 */ /* 0x000fe200078e02ff */
[----:B------:R-:W-:-:S04]  /*0370*/  IABS R6, R9 ;  /* 0x0000000900067213 */ /* 0x000fc80000000000 */
[----:B------:R-:W-:Y:S01]  /*0380*/  IMAD.HI.U32 R3, R3, R11, R2 ;  /* 0x0000000b03037227 */ /* 0x000fe200078e0002 */
[----:B------:R-:W-:-:S03]  /*0390*/  IADD3 R2, R112, 0x1f, RZ ;  /* 0x0000001f70027810 */ /* 0x000fc60007ffe0ff */
[----:B------:R-:W-:Y:S02]  /*03a0*/  IMAD.MOV R11, RZ, RZ, -R8 ;  /* 0x000000ffff0b7224 */ /* 0x000fe400078e0a08 */
[----:B------:R-:W-:Y:S01]  /*03b0*/  IMAD.HI.U32 R8, R3, R6, RZ ;  /* 0x0000000603087227 */ /* 0x000fe200078e00ff */
[----:B------:R-:W-:-:S03]  /*03c0*/  SHF.R.S32.HI R3, RZ, 0x1f, R2 ;  /* 0x0000001fff037819 */ /* 0x000fc60000011402 */
[----:B------:R-:W-:Y:S01]  /*03d0*/  IMAD R6, R8, R11, R6 ;  /* 0x0000000b08067224 */ /* 0x000fe200078e0206 */
[----:B------:R-:W-:Y:S02]  /*03e0*/  LEA.HI R3, R3, R2, RZ, 0x5 ;  /* 0x0000000203037211 */ /* 0x000fe400078f28ff */
[----:B------:R-:W-:Y:S02]  /*03f0*/  LOP3.LUT R2, R9, R10, RZ, 0x3c, !PT ;  /* 0x0000000a09027212 */ /* 0x000fe400078e3cff */
[----:B------:R-:W-:Y:S02]  /*0400*/  ISETP.GT.U32.AND P1, PT, R7, R6, PT ;  /* 0x000000060700720c */ /* 0x000fe40003f24070 */
[----:B------:R-:W-:Y:S02]  /*0410*/  SHF.R.S32.HI R3, RZ, 0x5, R3 ;  /* 0x00000005ff037819 */ /* 0x000fe40000011403 */
[----:B------:R-:W-:-:S09]  /*0420*/  ISETP.GE.AND P2, PT, R2, RZ, PT ;  /* 0x000000ff0200720c */ /* 0x000fd20003f46270 */
[----:B------:R-:W-:Y:S01]  /*0430*/  @!P1 IMAD.IADD R6, R6, 0x1, -R7 ;  /* 0x0000000106069824 */ /* 0x000fe200078e0a07 */
[----:B------:R-:W-:Y:S02]  /*0440*/  @!P1 IADD3 R8, R8, 0x1, RZ ;  /* 0x0000000108089810 */ /* 0x000fe40007ffe0ff */
[----:B------:R-:W-:Y:S02]  /*0450*/  ISETP.NE.AND P1, PT, R10, RZ, PT ;  /* 0x000000ff0a00720c */ /* 0x000fe40003f25270 */
[----:B------:R-:W-:Y:S02]  /*0460*/  ISETP.GE.U32.AND P0, PT, R6, R7, PT ;  /* 0x000000070600720c */ /* 0x000fe40003f06070 */
[----:B------:R-:W-:Y:S02]  /*0470*/  LEA R6, R117, 0x10, 0x4 ;  /* 0x0000001075067811 */ /* 0x000fe400078e20ff */
[----:B0-----:R-:W-:Y:S02]  /*0480*/  SHF.R.S32.HI R7, RZ, 0x1f, R0 ;  /* 0x0000001fff077819 */ /* 0x001fe40000011400 */
[----:B------:R-:W-:-:S02]  /*0490*/  VIMNMX R6, R3, R6, PT ;  /* 0x0000000603067248 */ /* 0x000fc40003fe0100 */
[----:B------:R-:W-:-:S03]  /*04a0*/  LEA.HI R72, R7, R0, RZ, 0x5 ;  /* 0x0000000007487211 */ /* 0x000fc600078f28ff */
[----:B------:R-:W-:Y:S01]  /*04b0*/  IMAD R2, R117, -0x10, R6 ;  /* 0xfffffff075027824 */ /* 0x000fe200078e0206 */
[----:B------:R-:W-:Y:S01]  /*04c0*/  LOP3.LUT R73, R72, 0xffffffe0, RZ, 0xc0, !PT ;  /* 0xffffffe048497812 */ /* 0x000fe200078ec0ff */
[----:B------:R-:W-:Y:S01]  /*04d0*/  @P0 VIADD R8, R8, 0x1 ;  /* 0x0000000108080836 */ /* 0x000fe20000000000 */
[----:B------:R-:W-:Y:S02]  /*04e0*/  ISETP.GT.AND P0, PT, R0, 0xf, PT ;  /* 0x0000000f0000780c */ /* 0x000fe40003f04270 */
[----:B------:R-:W-:Y:S01]  /*04f0*/  LEA R3, R2, R5, 0x5 ;  /* 0x0000000502037211 */ /* 0x000fe200078e28ff */
[----:B------:R-:W-:Y:S01]  /*0500*/  IMAD.MOV.U32 R2, RZ, RZ, R8 ;  /* 0x000000ffff027224 */ /* 0x000fe200078e0008 */
[----:B------:R-:W-:Y:S02]  /*0510*/  SHF.R.S32.HI R72, RZ, 0x5, R72 ;  /* 0x00000005ff487819 */ /* 0x000fe40000011448 */
[----:B------:R-:W-:Y:S02]  /*0520*/  VIMNMX R8, R112, R3, PT ;  /* 0x0000000370087248 */ /* 0x000fe40003fe0100 */
[----:B------:R-:W-:-:S02]  /*0530*/  @!P2 IADD3 R2, -R2, RZ, RZ ;  /* 0x000000ff0202a210 */ /* 0x000fc40007ffe1ff */
[----:B------:R-:W-:Y:S01]  /*0540*/  @!P1 LOP3.LUT R2, RZ, R10, RZ, 0x33, !PT ;  /* 0x0000000aff029212 */ /* 0x000fe200078e33ff */
[----:B------:R-:W-:Y:S01]  /*0550*/  IMAD.IADD R7, R8, 0x1, -R5 ;  /* 0x0000000108077824 */ /* 0x000fe200078e0a05 */
[----:B------:R-:W-:Y:S01]  /*0560*/  IADD3 R73, -R73, R0, RZ ;  /* 0x0000000049497210 */ /* 0x000fe20007ffe1ff */
[----:B------:R-:W-:Y:S06]  /*0570*/  @P0 BRA `(.L_x_26442) ;  /* 0x0000000400040947 */ /* 0x000fec0003800000 */
[C---:B------:R-:W-:Y:S01]  /*0580*/  VIMNMX R3, R0.reuse, -0x70, !PT ;  /* 0xffffff9000037848 */ /* 0x040fe20007fe0100 */
[----:B------:R-:W-:Y:S01]  /*0590*/  ULDC UR4, c[0x0][0x268] ;  /* 0x00009a0000047ab9 */ /* 0x000fe20000000800 */
[----:B------:R-:W-:Y:S01]  /*05a0*/  IMAD.SHL.U32 R10, R9, 0x40, RZ ;  /* 0x00000040090a7824 */ /* 0x000fe200078e00ff */
        /* <DEDUP_REMOVED lines=22> */
.L_x_26445:
        /* <DEDUP_REMOVED lines=9> */
.L_x_26444:
[----:B------:R-:W-:Y:S05]  /*07a0*/  BSYNC B1 ;  /* 0x0000000000017941 */ /* 0x000fea0003800000 */
.L_x_26443:
        /* <DEDUP_REMOVED lines=13> */
.L_x_26446:
        /* <DEDUP_REMOVED lines=17> */
.L_x_26442:
[----:B------:R-:W-:Y:S05]  /*0990*/  BSYNC B0 ;  /* 0x0000000000007941 */ /* 0x000fea0003800000 */
.L_x_26441:
        /* <DEDUP_REMOVED lines=52> */
[----:B------:R-:W-:Y:S01]  /*0ce0*/  IMAD R117, R117, 0x200, R74 ;  /* 0x0000020075757824 */ /* 0x000fe200078e024a */
[----:B------:R-:W-:Y:S01]  /*0cf0*/  LEA R72, R72, R75, 0x7 ;  /* 0x0000004b48487211 */ /* 0x000fe200078e38ff */
[----:B------:R-:W-:Y:S01]  /*0d00*/  IMAD.MOV.U32 R115, RZ, RZ, R5 ;  /* 0x000000ffff737224 */ /* 0x000fe200078e0005 */
[----:B------:R-:W-:-:S02]  /*0d10*/  LEA.HI.X R113, R113, UR7, R76, 0x2, P0 ;  /* 0x0000000771717c11 */ /* 0x000fc400080f144c */
[----:B------:R-:W-:Y:S02]  /*0d20*/  MOV R3, 0xff7fffff ;  /* 0xff7fffff00037802 */ /* 0x000fe40000000f00 */
[----:B------:R-:W-:-:S07]  /*0d30*/  IADD3 R116, R72, UR4, RZ ;  /* 0x0000000448747c10 */ /* 0x000fce000fffe0ff */
.L_x_26451:
        /* <DEDUP_REMOVED lines=34> */
[----:B------:R-:W-:Y:S01]  /*0f60*/  FFMA.FTZ R88, R21, R89, R84 ;  /* 0x0000005915587223 */ /* 0x000fe20000010054 */
[----:B------:R-:W-:-:S02]  /*0f70*/  FFMA.FTZ R103, R22, R90, R85 ;  /* 0x0000005a16677223 */ /* 0x000fc40000010055 */
[----:B------:R-:W4:Y:S01]  /*0f80*/  LDG.E.128.CONSTANT R84, desc[UR10][R118.64+0x1200] ;  /* 0x0012000a76547981 */ /* 0x000f22000c1e9d00 */
[----:B------:R-:W-:Y:S01]  /*0f90*/  FFMA.FTZ R100, R23, R91, R100 ;  /* 0x0000005b17647223 */ /* 0x000fe20000010064 */
[----:B-----5:R-:W-:Y:S01]  /*0fa0*/  FFMA.FTZ R102, R25, R93, R88 ;  /* 0x0000005d19667223 */ /* 0x020fe20000010058 */
[----:B------:R-:W-:Y:S01]  /*0fb0*/  FFMA.FTZ R101, R24, R92, R101 ;  /* 0x0000005c18657223 */ /* 0x000fe20000010065 */
[----:B------:R-:W5:Y:S01]  /*0fc0*/  LDG.E.128.CONSTANT R88, desc[UR10][R118.64+0x1400] ;  /* 0x0014000a76587981 */ /* 0x000f62000c1e9d00 */
[----:B------:R-:W-:Y:S01]  /*0fd0*/  FFMA.FTZ R103, R26, R94, R103 ;  /* 0x0000005e1a677223 */ /* 0x000fe20000010067 */
[----:B------:R-:W-:Y:S01]  /*0fe0*/  FFMA.FTZ R100, R27, R95, R100 ;  /* 0x0000005f1b647223 */ /* 0x000fe20000010064 */
[----:B------:R-:W-:Y:S01]  /*0ff0*/  FFMA.FTZ R101, R28, R96, R101 ;  /* 0x000000601c657223 */ /* 0x000fe20000010065 */
[----:B------:R-:W5:Y:S01]  /*1000*/  LDG.E.128.CONSTANT R92, desc[UR10][R118.64+0x1600] ;  /* 0x0016000a765c7981 */ /* 0x000f62000c1e9d00 */
[----:B------:R-:W-:Y:S01]  /*1010*/  FFMA.FTZ R102, R29, R97, R102 ;  /* 0x000000611d667223 */ /* 0x000fe20000010066 */
[----:B------:R-:W-:Y:S01]  /*1020*/  FFMA.FTZ R123, R30, R98, R103 ;  /* 0x000000621e7b7223 */ /* 0x000fe20000010067 */
[----:B------:R-:W-:-:S02]  /*1030*/  FFMA.FTZ R122, R31, R99, R100 ;  /* 0x000000631f7a7223 */ /* 0x000fc40000010064 */
[----:B------:R-:W5:Y:S01]  /*1040*/  LDG.E.128.CONSTANT R96, desc[UR10][R118.64+0x1800] ;  /* 0x0018000a76607981 */ /* 0x000f62000c1e9d00 */
[----:B------:R-:W-:Y:S01]  /*1050*/  FFMA.FTZ R125, R32, R72, R101 ;  /* 0x00000048207d7223 */ /* 0x000fe20000010065 */
[----:B------:R-:W-:Y:S02]  /*1060*/  FFMA.FTZ R72, R33, R73, R102 ;  /* 0x0000004921487223 */ /* 0x000fe40000010066 */
[----:B------:R-:W5:Y:S01]  /*1070*/  LDG.E.128.CONSTANT R100, desc[UR10][R118.64+0x1a00] ;  /* 0x001a000a76647981 */ /* 0x000f62000c1e9d00 */
        /* <DEDUP_REMOVED lines=54> */
.L_x_26450:
[----:B------:R-:W-:Y:S05]  /*13e0*/  BRA `(.L_x_26448) ;  /* 0x0000000400fc7947 */ /* 0x000fea0003800000 */
.L_x_26449:
        /* <DEDUP_REMOVED lines=13> */
[----:B------:R-:W-:Y:S01]  /*14c0*/  LEA R117, R117, R72, 0x9 ;  /* 0x0000004875757211 */ /* 0x000fe200078e48ff */
[----:B------:R-:W-:Y:S01]  /*14d0*/  VIADD R118, R75, UR4 ;  /* 0x000000044b767c36 */ /* 0x000fe20008000000 */
[----:B------:R-:W-:Y:S02]  /*14e0*/  MOV R115, R5 ;  /* 0x0000000500737202 */ /* 0x000fe40000000f00 */
[----:B------:R-:W-:-:S07]  /*14f0*/  IADD3 R116, -R112, 0x1, R117 ;  /* 0x0000000170747810 */ /* 0x000fce0007ffe175 */
.L_x_26452:
        /* <DEDUP_REMOVED lines=34> */
[----:B------:R-:W-:-:S02]  /*1720*/  FFMA.FTZ R94, R21, R85, R80 ;  /* 0x00000055155e7223 */ /* 0x000fc40000010050 */
[----:B------:R-:W2:Y:S01]  /*1730*/  LDG.E.128.CONSTANT R80, desc[UR10][R122.64+0x1000] ;  /* 0x0010000a7a507981 */ /* 0x000ea2000c1e9d00 */
[----:B------:R-:W-:Y:S01]  /*1740*/  FFMA.FTZ R93, R22, R86, R93 ;  /* 0x00000056165d7223 */ /* 0x000fe2000001005d */
[----:B------:R-:W-:Y:S01]  /*1750*/  FFMA.FTZ R92, R23, R87, R92 ;  /* 0x00000057175c7223 */ /* 0x000fe2000001005c */
[----:B-----5:R-:W-:Y:S01]  /*1760*/  FFMA.FTZ R105, R24, R88, R105 ;  /* 0x0000005818697223 */ /* 0x020fe20000010069 */
[----:B------:R-:W3:Y:S01]  /*1770*/  LDG.E.128.CONSTANT R84, desc[UR10][R122.64+0x1200] ;  /* 0x0012000a7a547981 */ /* 0x000ee2000c1e9d00 */
[----:B------:R-:W-:Y:S01]  /*1780*/  FFMA.FTZ R94, R25, R89, R94 ;  /* 0x00000059195e7223 */ /* 0x000fe2000001005e */
[----:B------:R-:W-:Y:S01]  /*1790*/  FFMA.FTZ R93, R26, R90, R93 ;  /* 0x0000005a1a5d7223 */ /* 0x000fe2000001005d */
[----:B------:R-:W-:Y:S01]  /*17a0*/  FFMA.FTZ R124, R27, R91, R92 ;  /* 0x0000005b1b7c7223 */ /* 0x000fe2000001005c */
[----:B------:R-:W-:Y:S01]  /*17b0*/  FFMA.FTZ R105, R28, R96, R105 ;  /* 0x000000601c697223 */ /* 0x000fe20000010069 */
[----:B------:R-:W4:Y:S01]  /*17c0*/  LDG.E.128.CONSTANT R88, desc[UR10][R122.64+0x1400] ;  /* 0x0014000a7a587981 */ /* 0x000f22000c1e9d00 */
        /* <DEDUP_REMOVED lines=8> */
[----:B------:R-:W-:Y:S02]  /*1850*/  FFMA.FTZ R125, R36, R76, R105 ;  /* 0x0000004c247d7223 */ /* 0x000fe40000010069 */
[----:B------:R-:W5:Y:S04]  /*1860*/  LDG.E.128.CONSTANT R100, desc[UR10][R122.64+0x1a00] ;  /* 0x001a000a7a647981 */ /* 0x000f68000c1e9d00 */
        /* <DEDUP_REMOVED lines=55> */
.L_x_26448:
[----:B------:R-:W-:Y:S05]  /*1be0*/  BSYNC B0 ;  /* 0x0000000000007941 */ /* 0x000fea0003800000 */
.L_x_26447:
        /* <DEDUP_REMOVED lines=68> */
.L_x_26457:
        /* <DEDUP_REMOVED lines=11> */
.L_x_26456:
[----:B------:R-:W-:Y:S05]  /*20e0*/  BSYNC B1 ;  /* 0x0000000000017941 */ /* 0x000fea0003800000 */
.L_x_26455:
        /* <DEDUP_REMOVED lines=14> */
.L_x_26460:
        /* <DEDUP_REMOVED lines=100> */
.L_x_26459:
[----:B------:R-:W-:Y:S05]  /*2810*/  BSYNC B1 ;  /* 0x0000000000017941 */ /* 0x000fea0003800000 */
.L_x_26458:
        /* <DEDUP_REMOVED lines=55> */
.L_x_26462:
[----:B------:R-:W-:Y:S05]  /*2b90*/  BSYNC B1 ;  /* 0x0000000000017941 */ /* 0x000fea0003800000 */
.L_x_26461:
        /* <DEDUP_REMOVED lines=26> */
.L_x_26454:
[----:B------:R-:W-:Y:S05]  /*2d40*/  BSYNC B0 ;  /* 0x0000000000007941 */ /* 0x000fea0003800000 */
.L_x_26453:
        /* <DEDUP_REMOVED lines=59> */
.L_x_26467:
        /* <DEDUP_REMOVED lines=8> */
.L_x_26466:
[----:B------:R-:W-:Y:S05]  /*3180*/  BSYNC B1 ;  /* 0x0000000000017941 */ /* 0x000fea0003800000 */
.L_x_26465:
        /* <DEDUP_REMOVED lines=14> */
.L_x_26470:
        /* <DEDUP_REMOVED lines=52> */
.L_x_26469:
[----:B------:R-:W-:Y:S05]  /*35b0*/  BSYNC B1 ;  /* 0x0000000000017941 */ /* 0x000fea0003800000 */
.L_x_26468:
        /* <DEDUP_REMOVED lines=31> */
.L_x_26472:
[----:B------:R-:W-:Y:S05]  /*37b0*/  BSYNC B1 ;  /* 0x0000000000017941 */ /* 0x000fea0003800000 */
.L_x_26471:
        /* <DEDUP_REMOVED lines=14> */
.L_x_26464:
[----:B------:R-:W-:Y:S05]  /*38a0*/  BSYNC B0 ;  /* 0x0000000000007941 */ /* 0x000fea0003800000 */
.L_x_26463:
        /* <DEDUP_REMOVED lines=32> */
.L_x_26474:
[----:B------:R-:W-:Y:S05]  /*3ab0*/  BSYNC B0 ;  /* 0x0000000000007941 */ /* 0x000fea0003800000 */
.L_x_26473:
        /* <DEDUP_REMOVED lines=8> */
[----:B-1----:R-:W-:Y:S02]  /*3b40*/  CS2R R14, SRZ ;  /* 0x00000000000e7805 */ /* 0x002fe4000001ff00 */
[----:B---3--:R-:W-:Y:S02]  /*3b50*/  CS2R R12, SRZ ;  /* 0x00000000000c7805 */ /* 0x008fe4000001ff00 */
[----:B------:R-:W-:-:S02]  /*3b60*/  CS2R R10, SRZ ;  /* 0x00000000000a7805 */ /* 0x000fc4000001ff00 */
[----:B0-----:R-:W-:Y:S01]  /*3b70*/  CS2R R8, SRZ ;  /* 0x0000000000087805 */ /* 0x001fe2000001ff00 */
[----:B------:R-:W-:Y:S01]  /*3b80*/  IMAD.MOV.U32 R102, RZ, RZ, RZ ;  /* 0x000000ffff667224 */ /* 0x000fe200078e00ff */
[----:B------:R-:W-:Y:S01]  /*3b90*/  MOV R93, RZ ;  /* 0x000000ff005d7202 */ /* 0x000fe20000000f00 */
[----:B------:R-:W-:Y:S06]  /*3ba0*/  BRA `(.L_x_26477) ;  /* 0x00000018001c7947 */ /* 0x000fec0003800000 */
.L_x_26476:
[----:B------:R-:W4:Y:S01]  /*3bb0*/  S2UR UR4, SR_CTAID.Y ;  /* 0x00000000000479c3 */ /* 0x000f220000002600 */
[----:B-1-3--:R-:W1:Y:S01]  /*3bc0*/  S2R R12, SR_CTAID.Z ;  /* 0x00000000000c7919 */ /* 0x00ae620000002700 */
[----:B------:R-:W-:Y:S01]  /*3bd0*/  SHF.R.S32.HI R7, RZ, 0x1f, R4 ;  /* 0x0000001fff077819 */ /* 0x000fe20000011404 */
[----:B------:R-:W-:Y:S01]  /*3be0*/  ULDC.64 UR8, c[0x0][0x248] ;  /* 0x0000920000087ab9 */ /* 0x000fe20000000a00 */
[----:B------:R-:W-:Y:S01]  /*3bf0*/  SHF.R.S32.HI R11, RZ, 0x1f, R5 ;  /* 0x0000001fff0b7819 */ /* 0x000fe20000011405 */
[----:B------:R-:W-:Y:S01]  /*3c00*/  IMAD.MOV.U32 R88, RZ, RZ, RZ ;  /* 0x000000ffff587224 */ /* 0x000fe200078e00ff */
[----:B------:R-:W-:Y:S02]  /*3c10*/  LEA.HI R7, R7, R4, RZ, 0x3 ;  /* 0x0000000407077211 */ /* 0x000fe400078f18ff */
[----:B------:R-:W-:Y:S01]  /*3c20*/  CS2R R86, SRZ ;  /* 0x0000000000567805 */ /* 0x000fe2000001ff00 */
[----:B0-----:R-:W4:Y:S01]  /*3c30*/  LDC R8, c[0x0][0x258] ;  /* 0x00009600ff087b82 */ /* 0x001f220000000800 */
[----:B------:R-:W-:-:S02]  /*3c40*/  LOP3.LUT R92, RZ, R92, RZ, 0x33, !PT ;  /* 0x0000005cff5c7212 */ /* 0x000fc400078e33ff */
[----:B------:R-:W-:Y:S02]  /*3c50*/  CS2R R84, SRZ ;  /* 0x0000000000547805 */ /* 0x000fe4000001ff00 */
[C---:B------:R-:W-:Y:S02]  /*3c60*/  LOP3.LUT R9, R7.reuse, 0xfffffff8, RZ, 0xc0, !PT ;  /* 0xfffffff807097812 */ /* 0x040fe400078ec0ff */
[----:B------:R-:W-:Y:S02]  /*3c70*/  CS2R R14, SRZ ;  /* 0x00000000000e7805 */ /* 0x000fe4000001ff00 */
[----:B------:R-:W-:Y:S01]  /*3c80*/  SHF.L.U32 R7, R7, 0x2, RZ ;  /* 0x0000000207077819 */ /* 0x000fe200000006ff */
[----:B------:R-:W-:Y:S01]  /*3c90*/  IMAD.MOV.U32 R102, RZ, RZ, RZ ;  /* 0x000000ffff667224 */ /* 0x000fe200078e00ff */
[----:B------:R-:W0:Y:S01]  /*3ca0*/  S2UR UR5, SR_CgaCtaId ;  /* 0x00000000000579c3 */ /* 0x000e220000008800 */
[----:B------:R-:W-:Y:S01]  /*3cb0*/  IMAD.IADD R16, R4, 0x1, -R9 ;  /* 0x0000000104107824 */ /* 0x000fe200078e0a09 */
[----:B------:R-:W-:Y:S01]  /*3cc0*/  LOP3.LUT R7, R7, 0xffffffe0, RZ, 0xc0, !PT ;  /* 0xffffffe007077812 */ /* 0x000fe200078ec0ff */
[----:B------:R-:W-:-:S05]  /*3cd0*/  IMAD.MOV.U32 R93, RZ, RZ, RZ ;  /* 0x000000ffff5d7224 */ /* 0x000fca00078e00ff */
[----:B------:R-:W3:Y:S01]  /*3ce0*/  LDC R94, c[0x0][0x26c] ;  /* 0x00009b00ff5e7b82 */ /* 0x000ee20000000800 */
[----:B----4-:R-:W-:Y:S01]  /*3cf0*/  IMAD R10, R8, UR4, RZ ;  /* 0x00000004080a7c24 */ /* 0x010fe2000f8e02ff */
[----:B------:R-:W-:Y:S01]  /*3d00*/  UMOV UR4, 0x400 ;  /* 0x0000040000047882 */ /* 0x000fe20000000000 */
[----:B------:R-:W-:Y:S01]  /*3d10*/  IMAD.SHL.U32 R8, R16, 0x4, RZ ;  /* 0x0000000410087824 */ /* 0x000fe200078e00ff */
[----:B------:R-:W-:Y:S02]  /*3d20*/  UIADD3 UR4, UR4, 0x120, URZ ;  /* 0x0000012004047890 */ /* 0x000fe4000fffe03f */
[----:B------:R-:W-:Y:S01]  /*3d30*/  IADD3 R91, P0, R10, R5, RZ ;  /* 0x000000050a5b7210 */ /* 0x000fe20007f1e0ff */
[----:B------:R-:W-:Y:S01]  /*3d40*/  IMAD.IADD R89, R8, 0x1, R7 ;  /* 0x0000000108597824 */ /* 0x000fe200078e0207 */
[----:B------:R-:W-:Y:S01]  /*3d50*/  LEA R9, R3, R8, 0x5 ;  /* 0x0000000803097211 */ /* 0x000fe200078e28ff */
[----:B0-----:R-:W-:Y:S01]  /*3d60*/  ULEA UR4, UR5, UR4, 0x18 ;  /* 0x0000000405047291 */ /* 0x001fe2000f8ec03f */
[----:B------:R-:W-:Y:S01]  /*3d70*/  LEA.HI.X.SX32 R10, R10, R11, 0x1, P0 ;  /* 0x0000000b0a0a7211 */ /* 0x000fe200000f0eff */
[----:B------:R-:W-:Y:S01]  /*3d80*/  HFMA2.MMA R7, -RZ, RZ, 0, 0 ;  /* 0x00000000ff077435 */ /* 0x000fe200000001ff */
[----:B------:R-:W-:Y:S01]  /*3d90*/  LEA R90, P0, R91, UR8, 0x2 ;  /* 0x000000085b5a7c11 */ /* 0x000fe2000f8010ff */
[----:B------:R-:W-:Y:S01]  /*3da0*/  ULDC UR8, c[0x0][0x270] ;  /* 0x00009c0000087ab9 */ /* 0x000fe20000000800 */
[----:B-1----:R-:W-:Y:S01]  /*3db0*/  LEA R95, R12, R9, 0x9 ;  /* 0x000000090c5f7211 */ /* 0x002fe200078e48ff */
[----:B------:R-:W-:Y:S01]  /*3dc0*/  IMAD R96, R2, UR8, RZ ;  /* 0x0000000802607c24 */ /* 0x000fe2000f8e02ff */
[----:B------:R-:W-:-:S02]  /*3dd0*/  LEA R2, R3, R16, 0x3 ;  /* 0x0000001003027211 */ /* 0x000fc400078e18ff */
[----:B------:R-:W-:Y:S02]  /*3de0*/  CS2R R12, SRZ ;  /* 0x00000000000c7805 */ /* 0x000fe4000001ff00 */
[----:B------:R-:W-:Y:S02]  /*3df0*/  LEA.HI.X R91, R91, UR9, R10, 0x2, P0 ;  /* 0x000000095b5b7c11 */ /* 0x000fe400080f140a */
[----:B------:R-:W-:Y:S02]  /*3e00*/  CS2R R10, SRZ ;  /* 0x00000000000a7805 */ /* 0x000fe4000001ff00 */
[----:B------:R-:W-:Y:S02]  /*3e10*/  CS2R R8, SRZ ;  /* 0x0000000000087805 */ /* 0x000fe4000001ff00 */
[----:B---3--:R-:W-:Y:S01]  /*3e20*/  SHF.R.S32.HI R94, RZ, 0x1f, R94 ;  /* 0x0000001fff5e7819 */ /* 0x008fe2000001145e */
[C---:B------:R-:W-:Y:S01]  /*3e30*/  VIADD R99, R89.reuse, 0x180 ;  /* 0x0000018059637836 */ /* 0x040fe20000000000 */
[----:B------:R-:W-:Y:S01]  /*3e40*/  SHF.R.S32.HI R97, RZ, 0x1f, R96 ;  /* 0x0000001fff617819 */ /* 0x000fe20000011460 */
        /* <DEDUP_REMOVED lines=13> */
[----:B-----5:R-:W-:Y:S02]  /*3f20*/  IADD3 R119, R89, 0x700, RZ ;  /* 0x0000070059777810 */ /* 0x020fe40007ffe0ff */
[----:B------:R-:W-:-:S07]  /*3f30*/  IADD3 R95, R95, 0x3, RZ ;  /* 0x000000035f5f7810 */ /* 0x000fce0007ffe0ff */
.L_x_26478:
[----:B------:R-:W3:Y:S02]  /*3f40*/  LDG.E.CONSTANT R17, desc[UR10][R90.64] ;  /* 0x0000000a5a117981 */ /* 0x000ee4000c1e9900 */
        /* <DEDUP_REMOVED lines=23> */
[----:B0-----:R-:W-:-:S04]  /*40c0*/  LEA.HI.X.SX32 R34, R100, R78, 0x1, P0 ;  /* 0x0000004e64227211 */ /* 0x001fc800000f0eff */
[----:B------:R-:W-:Y:S02]  /*40d0*/  LEA.HI.X R33, R33, UR7, R34, 0x2, P1 ;  /* 0x0000000721217c11 */ /* 0x000fe400088f1422 */
[----:B--2---:R-:W-:-:S04]  /*40e0*/  IADD3 R37, P0, R101, R74, RZ ;  /* 0x0000004a65257210 */ /* 0x004fc80007f1e0ff */
[----:B------:R-:W2:Y:S01]  /*40f0*/  LDG.E.128.CONSTANT R32, desc[UR10][R32.64] ;  /* 0x0000000a20207981 */ /* 0x000ea2000c1e9d00 */
        /* <DEDUP_REMOVED lines=12> */
[----:B------:R-:W-:Y:S02]  /*41c0*/  IADD3 R49, P0, R107, R74, RZ ;  /* 0x0000004a6b317210 */ /* 0x000fe40007f1e0ff */
[----:B------:R-:W-:Y:S02]  /*41d0*/  LEA.HI.X R45, R45, UR7, R46, 0x2, P1 ;  /* 0x000000072d2d7c11 */ /* 0x000fe400088f142e */
[----:B------:R-:W-:Y:S02]  /*41e0*/  LEA R48, P1, R49, UR6, 0x2 ;  /* 0x0000000631307c11 */ /* 0x000fe4000f8210ff */
[----:B------:R-:W-:-:S02]  /*41f0*/  LEA.HI.X.SX32 R50, R107, R78, 0x1, P0 ;  /* 0x0000004e6b327211 */ /* 0x000fc400000f0eff */
[----:B------:R-:W2:Y:S01]  /*4200*/  LDG.E.128.CONSTANT R44, desc[UR10][R44.64] ;  /* 0x0000000a2c2c7981 */ /* 0x000ea2000c1e9d00 */
[----:B------:R-:W-:Y:S02]  /*4210*/  IADD3 R53, P0, R109, R74, RZ ;  /* 0x0000004a6d357210 */ /* 0x000fe40007f1e0ff */
[----:B------:R-:W-:Y:S02]  /*4220*/  LEA.HI.X R49, R49, UR7, R50, 0x2, P1 ;  /* 0x0000000731317c11 */ /* 0x000fe400088f1432 */
[----:B------:R-:W-:Y:S02]  /*4230*/  LEA R52, P1, R53, UR6, 0x2 ;  /* 0x0000000635347c11 */ /* 0x000fe4000f8210ff */
[----:B------:R-:W-:Y:S02]  /*4240*/  LEA.HI.X.SX32 R54, R109, R78, 0x1, P0 ;  /* 0x0000004e6d367211 */ /* 0x000fe400000f0eff */
[----:B------:R-:W-:Y:S01]  /*4250*/  IADD3 R57, P0, R111, R74, RZ ;  /* 0x0000004a6f397210 */ /* 0x000fe20007f1e0ff */
[----:B------:R-:W2:Y:S01]  /*4260*/  LDG.E.128.CONSTANT R48, desc[UR10][R48.64] ;  /* 0x0000000a30307981 */ /* 0x000ea2000c1e9d00 */
[----:B------:R-:W-:-:S02]  /*4270*/  LEA.HI.X R53, R53, UR7, R54, 0x2, P1 ;  /* 0x0000000735357c11 */ /* 0x000fc400088f1436 */
[----:B------:R-:W-:Y:S02]  /*4280*/  LEA R56, P1, R57, UR6, 0x2 ;  /* 0x0000000639387c11 */ /* 0x000fe4000f8210ff */
[----:B------:R-:W-:Y:S02]  /*4290*/  LEA.HI.X.SX32 R58, R111, R78, 0x1, P0 ;  /* 0x0000004e6f3a7211 */ /* 0x000fe400000f0eff */
[----:B------:R-:W2:Y:S02]  /*42a0*/  LDG.E.128.CONSTANT R52, desc[UR10][R52.64] ;  /* 0x0000000a34347981 */ /* 0x000ea4000c1e9d00 */
        /* <DEDUP_REMOVED lines=14> */
[----:B------:R-:W-:Y:S01]  /*4390*/  IADD3 R73, P0, R119, R74, RZ ;  /* 0x0000004a77497210 */ /* 0x000fe20007f1e0ff */
[----:B------:R-:W2:Y:S01]  /*43a0*/  LDG.E.128.CONSTANT R64, desc[UR10][R64.64] ;  /* 0x0000000a40407981 */ /* 0x000ea2000c1e9d00 */
[----:B------:R-:W-:Y:S02]  /*43b0*/  LEA.HI.X R69, R69, UR7, R70, 0x2, P1 ;  /* 0x0000000745457c11 */ /* 0x000fe400088f1446 */
[----:B------:R-:W-:Y:S02]  /*43c0*/  LEA R72, P1, R73, UR6, 0x2 ;  /* 0x0000000649487c11 */ /* 0x000fe4000f8210ff */
[----:B------:R-:W-:Y:S02]  /*43d0*/  LEA.HI.X.SX32 R76, R119, R78, 0x1, P0 ;  /* 0x0000004e774c7211 */ /* 0x000fe400000f0eff */
[----:B------:R-:W-:Y:S01]  /*43e0*/  IADD3 R74, P0, R121, R74, RZ ;  /* 0x0000004a794a7210 */ /* 0x000fe20007f1e0ff */
[----:B------:R-:W2:Y:S01]  /*43f0*/  LDG.E.128.CONSTANT R68, desc[UR10][R68.64] ;  /* 0x0000000a44447981 */ /* 0x000ea2000c1e9d00 */
[----:B------:R-:W-:-:S02]  /*4400*/  LEA.HI.X R73, R73, UR7, R76, 0x2, P1 ;  /* 0x0000000749497c11 */ /* 0x000fc400088f144c */
[----:B------:R-:W-:Y:S02]  /*4410*/  LEA R76, P1, R74, UR6, 0x2 ;  /* 0x000000064a4c7c11 */ /* 0x000fe4000f8210ff */
[----:B------:R-:W-:-:S04]  /*4420*/  LEA.HI.X.SX32 R75, R121, R78, 0x1, P0 ;  /* 0x0000004e794b7211 */ /* 0x000fc800000f0eff */
[----:B------:R-:W-:Y:S02]  /*4430*/  LEA.HI.X R77, R74, UR7, R75, 0x2, P1 ;  /* 0x000000074a4d7c11 */ /* 0x000fe400088f144b */
[----:B------:R-:W2:Y:S04]  /*4440*/  LDG.E.128.CONSTANT R72, desc[UR10][R72.64] ;  /* 0x0000000a48487981 */ /* 0x000ea8000c1e9d00 */
[----:B------:R-:W2:Y:S01]  /*4450*/  LDG.E.128.CONSTANT R76, desc[UR10][R76.64] ;  /* 0x0000000a4c4c7981 */ /* 0x000ea2000c1e9d00 */
[----:B------:R-:W-:-:S04]  /*4460*/  IADD3 R80, R92, R5, RZ ;  /* 0x000000055c507210 */ /* 0x000fc80007ffe0ff */
[----:B------:R-:W-:-:S13]  /*4470*/  ISETP.NE.AND P1, PT, R80, -0x2, PT ;  /* 0xfffffffe5000780c */ /* 0x000fda0003f25270 */
[C---:B------:R-:W-:Y:S02]  /*4480*/  @!P1 VIADD R81, R95.reuse, 0xfffffffd ;  /* 0xfffffffd5f519836 */ /* 0x040fe40000000000 */
[----:B------:R-:W-:-:S03]  /*4490*/  @!P1 VIADD R123, R95, 0xffffffff ;  /* 0xffffffff5f7b9836 */ /* 0x000fc60000000000 */
[-C--:B------:R-:W-:Y:S02]  /*44a0*/  @!P1 ISETP.GE.AND P2, PT, R81, R112.reuse, PT ;  /* 0x000000705100920c */ /* 0x080fe40003f46270 */
[-C--:B------:R-:W-:Y:S02]  /*44b0*/  @!P1 ISETP.GE.AND P5, PT, R123, R112.reuse, PT ;  /* 0x000000707b00920c */ /* 0x080fe40003fa6270 */
[-C--:B------:R-:W-:Y:S02]  /*44c0*/  @!P1 ISETP.GE.AND P3, PT, R81, R112.reuse, PT ;  /* 0x000000705100920c */ /* 0x080fe40003f66270 */
[----:B------:R-:W-:Y:S02]  /*44d0*/  @!P1 IADD3 R83, R95, -0x2, RZ ;  /* 0xfffffffe5f539810 */ /* 0x000fe40007ffe0ff */
[-C--:B------:R-:W-:Y:S02]  /*44e0*/  @!P1 ISETP.GE.AND P4, PT, R123, R112.reuse, PT ;  /* 0x000000707b00920c */ /* 0x080fe40003f86270 */
[----:B------:R-:W-:-:S02]  /*44f0*/  @!P1 ISETP.GE.AND P6, PT, R83, R112, PT ;  /* 0x000000705300920c */ /* 0x000fc40003fc6270 */
[-C--:B------:R-:W-:Y:S01]  /*4500*/  @!P1 ISETP.GE.AND P0, PT, R83, R112.reuse, PT ;  /* 0x000000705300920c */ /* 0x080fe20003f06270 */
[----:B------:R-:W-:Y:S01]  /*4510*/  @!P1 VIADD R83, R95, 0xffffffff ;  /* 0xffffffff5f539836 */ /* 0x000fe20000000000 */
[----:B---3--:R-:W-:Y:S02]  /*4520*/  @!P1 FSEL R16, R16, RZ, !P2 ;  /* 0x000000ff10109208 */ /* 0x008fe40005000000 */
[-C--:B------:R-:W-:Y:S02]  /*4530*/  @!P1 ISETP.GE.AND P2, PT, R81, R112.reuse, PT ;  /* 0x000000705100920c */ /* 0x080fe40003f46270 */
[----:B------:R-:W-:Y:S02]  /*4540*/  @!P1 IADD3 R81, R95, -0x2, RZ ;  /* 0xfffffffe5f519810 */ /* 0x000fe40007ffe0ff */
[----:B------:R-:W-:Y:S02]  /*4550*/  @!P1 FSEL R18, R18, RZ, !P5 ;  /* 0x000000ff12129208 */ /* 0x000fe40006800000 */
[----:B------:R-:W-:-:S02]  /*4560*/  @!P1 ISETP.GE.AND P5, PT, R81, R112, PT ;  /* 0x000000705100920c */ /* 0x000fc40003fa6270 */
[----:B------:R-:W-:Y:S02]  /*4570*/  @!P1 IADD3 R81, R95, -0x3, RZ ;  /* 0xfffffffd5f519810 */ /* 0x000fe40007ffe0ff */
[----:B----4-:R-:W-:Y:S02]  /*4580*/  @!P1 FSEL R20, R20, RZ, !P3 ;  /* 0x000000ff14149208 */ /* 0x010fe40005800000 */
[-C--:B------:R-:W-:Y:S01]  /*4590*/  @!P1 ISETP.GE.AND P3, PT, R81, R112.reuse, PT ;  /* 0x000000705100920c */ /* 0x080fe20003f66270 */
[----:B------:R-:W-:Y:S01]  /*45a0*/  @!P1 VIADD R81, R95, 0xfffffffe ;  /* 0xfffffffe5f519836 */ /* 0x000fe20000000000 */
[----:B------:R-:W-:Y:S02]  /*45b0*/  @!P1 FSEL R22, R22, RZ, !P4 ;  /* 0x000000ff16169208 */ /* 0x000fe40006000000 */
[----:B------:R-:W-:Y:S02]  /*45c0*/  @!P1 FSEL R17, R17, RZ, !P6 ;  /* 0x000000ff11119208 */ /* 0x000fe40007000000 */
[----:B------:R-:W-:-:S02]  /*45d0*/  @!P1 ISETP.GE.AND P4, PT, R81, R112, PT ;  /* 0x000000705100920c */ /* 0x000fc40003f86270 */
[CC--:B------:R-:W-:Y:S02]  /*45e0*/  @!P1 ISETP.GE.AND P6, PT, R95.reuse, R112.reuse, PT ;  /* 0x000000705f00920c */ /* 0x0c0fe40003fc6270 */
[----:B------:R-:W-:Y:S02]  /*45f0*/  @!P1 IADD3 R81, R95, -0x3, RZ ;  /* 0xfffffffd5f519810 */ /* 0x000fe40007ffe0ff */
[----:B-----5:R-:W-:Y:S02]  /*4600*/  @!P1 FSEL R24, R24, RZ, !P2 ;  /* 0x000000ff18189208 */ /* 0x020fe40005000000 */
        /* <DEDUP_REMOVED lines=19> */
[----:B--2---:R-:W-:Y:S02]  /*4740*/  @!P1 FSEL R32, R32, RZ, !P2 ;  /* 0x000000ff20209208 */ /* 0x004fe40005000000 */
        /* <DEDUP_REMOVED lines=35> */
[----:B------:R-:W-:Y:S02]  /*4980*/  @!P1 ISETP.GE.AND P4, PT, R95, R112, PT ;  /* 0x000000705f00920c */ /* 0x000fe40003f86270 */
[----:B------:R-:W-:-:S02]  /*4990*/  @!P1 FSEL R46, R46, RZ, !P0 ;  /* 0x000000ff2e2e9208 */ /* 0x000fc40004000000 */
[----:B------:R-:W-:Y:S02]  /*49a0*/  @!P1 FSEL R41, R41, RZ, !P5 ;  /* 0x000000ff29299208 */ /* 0x000fe40006800000 */
[-C--:B------:R-:W-:Y:S02]  /*49b0*/  @!P1 ISETP.GE.AND P0, PT, R81, R112.reuse, PT ;  /* 0x000000705100920c */ /* 0x080fe40003f06270 */
[CC--:B------:R-:W-:Y:S02]  /*49c0*/  @!P1 ISETP.GE.AND P5, PT, R95.reuse, R112.reuse, PT ;  /* 0x000000705f00920c */ /* 0x0c0fe40003fa6270 */
[----:B------:R-:W-:Y:S02]  /*49d0*/  @!P1 IADD3 R81, R95, -0x3, RZ ;  /* 0xfffffffd5f519810 */ /* 0x000fe40007ffe0ff */
[----:B------:R-:W-:Y:S02]  /*49e0*/  @!P1 FSEL R47, R47, RZ, !P4 ;  /* 0x000000ff2f2f9208 */ /* 0x000fe40006000000 */
[----:B------:R-:W-:-:S02]  /*49f0*/  @!P1 ISETP.GE.AND P4, PT, R83, R112, PT ;  /* 0x000000705300920c */ /* 0x000fc40003f86270 */
[----:B------:R-:W-:Y:S02]  /*4a00*/  @!P1 FSEL R48, R48, RZ, !P2 ;  /* 0x000000ff30309208 */ /* 0x000fe40005000000 */
[----:B------:R-:W-:Y:S02]  /*4a10*/  @!P1 FSEL R43, R43, RZ, !P5 ;  /* 0x000000ff2b2b9208 */ /* 0x000fe40006800000 */
[-C--:B------:R-:W-:Y:S01]  /*4a20*/  @!P1 ISETP.GE.AND P2, PT, R81, R112.reuse, PT ;  /* 0x000000705100920c */ /* 0x080fe20003f46270 */
[----:B------:R-:W-:Y:S01]  /*4a30*/  @!P1 VIADD R81, R95, 0xfffffffe ;  /* 0xfffffffe5f519836 */ /* 0x000fe20000000000 */
[----:B------:R-:W-:Y:S02]  /*4a40*/  @!P1 FSEL R49, R49, RZ, !P6 ;  /* 0x000000ff31319208 */ /* 0x000fe40007000000 */
[-C--:B------:R-:W-:Y:S02]  /*4a50*/  @!P1 ISETP.GE.AND P5, PT, R83, R112.reuse, PT ;  /* 0x000000705300920c */ /* 0x080fe40003fa6270 */
[----:B------:R-:W-:-:S02]  /*4a60*/  @!P1 ISETP.GE.AND P6, PT, R95, R112, PT ;  /* 0x000000705f00920c */ /* 0x000fc40003fc6270 */
[----:B------:R-:W-:Y:S02]  /*4a70*/  @!P1 FSEL R54, R54, RZ, !P4 ;  /* 0x000000ff36369208 */ /* 0x000fe40006000000 */
[-C--:B------:R-:W-:Y:S02]  /*4a80*/  @!P1 ISETP.GE.AND P4, PT, R95, R112.reuse, PT ;  /* 0x000000705f00920c */ /* 0x080fe40003f86270 */
[----:B------:R-:W-:Y:S02]  /*4a90*/  @!P1 FSEL R50, R50, RZ, !P5 ;  /* 0x000000ff32329208 */ /* 0x000fe40006800000 */
[----:B------:R-:W-:Y:S02]  /*4aa0*/  @!P1 FSEL R51, R51, RZ, !P6 ;  /* 0x000000ff33339208 */ /* 0x000fe40007000000 */
[-C--:B------:R-:W-:Y:S02]  /*4ab0*/  @!P1 ISETP.GE.AND P5, PT, R81, R112.reuse, PT ;  /* 0x000000705100920c */ /* 0x080fe40003fa6270 */
[----:B------:R-:W-:Y:S01]  /*4ac0*/  @!P1 ISETP.GE.AND P6, PT, R83, R112, PT ;  /* 0x000000705300920c */ /* 0x000fe20003fc6270 */
[C---:B------:R-:W-:Y:S01]  /*4ad0*/  @!P1 VIADD R83, R95.reuse, 0xfffffffe ;  /* 0xfffffffe5f539836 */ /* 0x040fe20000000000 */
[----:B------:R-:W-:-:S02]  /*4ae0*/  @!P1 IADD3 R81, R95, -0x3, RZ ;  /* 0xfffffffd5f519810 */ /* 0x000fc40007ffe0ff */
[----:B------:R-:W-:Y:S02]  /*4af0*/  @!P1 FSEL R55, R55, RZ, !P4 ;  /* 0x000000ff37379208 */ /* 0x000fe40006000000 */
[-C--:B------:R-:W-:Y:S02]  /*4b00*/  @!P1 ISETP.GE.AND P4, PT, R123, R112.reuse, PT ;  /* 0x000000707b00920c */ /* 0x080fe40003f86270 */
[----:B------:R-:W-:Y:S02]  /*4b10*/  @!P1 IADD3 R123, R95, -0x3, RZ ;  /* 0xfffffffd5f7b9810 */ /* 0x000fe40007ffe0ff */
[----:B------:R-:W-:Y:S02]  /*4b20*/  @!P1 FSEL R52, R52, RZ, !P3 ;  /* 0x000000ff34349208 */ /* 0x000fe40005800000 */
[----:B------:R-:W-:Y:S02]  /*4b30*/  @!P1 FSEL R53, R53, RZ, !P0 ;  /* 0x000000ff35359208 */ /* 0x000fe40004000000 */
[----:B------:R-:W-:-:S02]  /*4b40*/  @!P1 ISETP.GE.AND P3, PT, R81, R112, PT ;  /* 0x000000705100920c */ /* 0x000fc40003f66270 */
[-C--:B------:R-:W-:Y:S02]  /*4b50*/  @!P1 ISETP.GE.AND P0, PT, R83, R112.reuse, PT ;  /* 0x000000705300920c */ /* 0x080fe40003f06270 */
[----:B------:R-:W-:Y:S01]  /*4b60*/  @!P1 FSEL R56, R56, RZ, !P2 ;  /* 0x000000ff38389208 */ /* 0x000fe20005000000 */
[----:B------:R-:W0:Y:S01]  /*4b70*/  LDS.128 R80, [R2] ;  /* 0x0000000002507984 */ /* 0x000e220000000c00 */
[-C--:B------:R-:W-:Y:S01]  /*4b80*/  @!P1 ISETP.GE.AND P2, PT, R123, R112.reuse, PT ;  /* 0x000000707b00920c */ /* 0x080fe20003f46270 */
[----:B------:R-:W-:Y:S01]  /*4b90*/  @!P1 VIADD R123, R95, 0xfffffffe ;  /* 0xfffffffe5f7b9836 */ /* 0x000fe20000000000 */
        /* <DEDUP_REMOVED lines=23> */
[----:B------:R-:W-:Y:S01]  /*4d10*/  @!P1 FSEL R68, R68, RZ, !P3 ;  /* 0x000000ff44449208 */ /* 0x000fe20005800000 */
[----:B0-----:R-:W-:Y:S01]  /*4d20*/  FMUL.FTZ R17, R81, R17 ;  /* 0x0000001151117220 */ /* 0x001fe20000410000 */
[CC--:B------:R-:W-:Y:S02]  /*4d30*/  @!P1 ISETP.GE.AND P6, PT, R123.reuse, R112.reuse, PT ;  /* 0x000000707b00920c */ /* 0x0c0fe40003fc6270 */
[----:B------:R-:W-:Y:S01]  /*4d40*/  @!P1 ISETP.GE.AND P3, PT, R123, R112, PT ;  /* 0x000000707b00920c */ /* 0x000fe20003f66270 */
[----:B------:R-:W-:Y:S02]  /*4d50*/  @!P1 VIADD R123, R95, 0xfffffffd ;  /* 0xfffffffd5f7b9836 */ /* 0x000fe40000000000 */
[----:B------:R-:W-:Y:S01]  /*4d60*/  FFMA.FTZ R17, R80, R16, R17 ;  /* 0x0000001050117223 */ /* 0x000fe20000010011 */
[----:B------:R-:W-:Y:S02]  /*4d70*/  @!P1 FSEL R69, R69, RZ, !P0 ;  /* 0x000000ff45459208 */ /* 0x000fe40004000000 */
[----:B------:R-:W-:Y:S01]  /*4d80*/  @!P1 ISETP.GE.AND P0, PT, R123, R112, PT ;  /* 0x000000707b00920c */ /* 0x000fe20003f06270 */
[----:B------:R-:W-:Y:S01]  /*4d90*/  FFMA.FTZ R18, R82, R18, R17 ;  /* 0x0000001252127223 */ /* 0x000fe20000010011 */
[----:B------:R-:W-:-:S02]  /*4da0*/  @!P1 FSEL R65, R65, RZ, !P5 ;  /* 0x000000ff41419208 */ /* 0x000fc40006800000 */
[----:B------:R-:W-:Y:S02]  /*4db0*/  @!P1 FSEL R70, R70, RZ, !P4 ;  /* 0x000000ff46469208 */ /* 0x000fe40006000000 */
[CC--:B------:R-:W-:Y:S02]  /*4dc0*/  @!P1 ISETP.GE.AND P5, PT, R95.reuse, R112.reuse, PT ;  /* 0x000000705f00920c */ /* 0x0c0fe40003fa6270 */
[----:B------:R-:W-:Y:S01]  /*4dd0*/  @!P1 ISETP.GE.AND P4, PT, R95, R112, PT ;  /* 0x000000705f00920c */ /* 0x000fe20003f86270 */
[----:B------:R-:W-:Y:S01]  /*4de0*/  VIADD R5, R5, 0x4 ;  /* 0x0000000405057836 */ /* 0x000fe20000000000 */
[C---:B------:R-:W-:Y:S02]  /*4df0*/  @!P1 IADD3 R125, R95.reuse, -0x1, RZ ;  /* 0xffffffff5f7d9810 */ /* 0x040fe40007ffe0ff */
[----:B------:R-:W-:Y:S02]  /*4e00*/  @!P1 IADD3 R17, R95, -0x1, RZ ;  /* 0xffffffff5f119810 */ /* 0x000fe40007ffe0ff */
[----:B------:R-:W-:-:S02]  /*4e10*/  @!P1 FSEL R73, R73, RZ, !P6 ;  /* 0x000000ff49499208 */ /* 0x000fc40007000000 */
[----:B------:R-:W-:Y:S02]  /*4e20*/  @!P1 FSEL R77, R77, RZ, !P3 ;  /* 0x000000ff4d4d9208 */ /* 0x000fe40005800000 */
[----:B------:R-:W-:Y:S02]  /*4e30*/  @!P1 FSEL R76, R76, RZ, !P0 ;  /* 0x000000ff4c4c9208 */ /* 0x000fe40004000000 */
[-C--:B------:R-:W-:Y:S02]  /*4e40*/  @!P1 ISETP.GE.AND P0, PT, R95, R112.reuse, PT ;  /* 0x000000705f00920c */ /* 0x080fe40003f06270 */
[----:B------:R-:W-:Y:S02]  /*4e50*/  @!P1 FSEL R67, R67, RZ, !P5 ;  /* 0x000000ff43439208 */ /* 0x000fe40006800000 */
[----:B------:R-:W-:Y:S01]  /*4e60*/  @!P1 FSEL R71, R71, RZ, !P4 ;  /* 0x000000ff47479208 */ /* 0x000fe20006000000 */
[----:B------:R-:W-:Y:S01]  /*4e70*/  FMUL.FTZ R21, R81, R21 ;  /* 0x0000001551157220 */ /* 0x000fe20000410000 */
[-C--:B------:R-:W-:Y:S01]  /*4e80*/  @!P1 ISETP.GE.AND P5, PT, R125, R112.reuse, PT ;  /* 0x000000707d00920c */ /* 0x080fe20003fa6270 */
[----:B------:R-:W-:Y:S01]  /*4e90*/  FMUL.FTZ R25, R81, R25 ;  /* 0x0000001951197220 */ /* 0x000fe20000410000 */
        /* <DEDUP_REMOVED lines=88> */
.L_x_26477:
[----:B------:R-:W-:Y:S05]  /*5420*/  BSYNC B0 ;  /* 0x0000000000007941 */ /* 0x000fea0003800000 */
.L_x_26475:
[----:B------:R-:W0:Y:S01]  /*5430*/  SHFL.BFLY PT, R2, R93, 0x4, 0x1f ;  /* 0x0c801f005d027f89 */ /* 0x000e2200000e0000 */
[----:B------:R-:W-:Y:S01]  /*5440*/  LOP3.LUT R28, R4, 0x7, RZ, 0xc0, !PT ;  /* 0x00000007041c7812 */ /* 0x000fe200078ec0ff */
[----:B------:R-:W-:Y:S01]  /*5450*/  VIADD R30, R0, 0x1f ;  /* 0x0000001f001e7836 */ /* 0x000fe20000000000 */
[----:B--2---:R-:W-:Y:S01]  /*5460*/  SHF.R.S32.HI R37, RZ, 0x1f, R4 ;  /* 0x0000001fff257819 */ /* 0x004fe20000011404 */
[----:B------:R-:W1:Y:S01]  /*5470*/  SHFL.BFLY PT, R5, R102, 0x4, 0x1f ;  /* 0x0c801f0066057f89 */ /* 0x000e6200000e0000 */
[----:B------:R-:W-:Y:S01]  /*5480*/  ISETP.NE.AND P2, PT, R28, RZ, PT ;  /* 0x000000ff1c00720c */ /* 0x000fe20003f45270 */
[----:B------:R-:W2:Y:S01]  /*5490*/  S2UR UR5, SR_CgaCtaId ;  /* 0x00000000000579c3 */ /* 0x000ea20000008800 */
[----:B------:R-:W-:Y:S01]  /*54a0*/  LEA.HI R37, R37, R4, RZ, 0x3 ;  /* 0x0000000425257211 */ /* 0x000fe200078f18ff */
[----:B------:R-:W3:Y:S01]  /*54b0*/  SHFL.BFLY PT, R6, R7, 0x4, 0x1f ;  /* 0x0c801f0007067f89 */ /* 0x000ee200000e0000 */
[----:B------:R-:W-:Y:S01]  /*54c0*/  ISETP.GT.U32.AND P3, PT, R30, 0x3e, PT ;  /* 0x0000003e1e00780c */ /* 0x000fe20003f64070 */
[----:B------:R-:W-:Y:S01]  /*54d0*/  UMOV UR4, 0x400 ;  /* 0x0000040000047882 */ /* 0x000fe20000000000 */
[C---:B------:R-:W-:Y:S01]  /*54e0*/  LOP3.LUT R30, R0.reuse, 0xffffffc0, RZ, 0xc0, !PT ;  /* 0xffffffc0001e7812 */ /* 0x040fe200078ec0ff */
[----:B------:R-:W4:Y:S01]  /*54f0*/  SHFL.BFLY PT, R21, R12, 0x4, 0x1f ;  /* 0x0c801f000c157f89 */ /* 0x000f2200000e0000 */
[----:B------:R-:W-:Y:S01]  /*5500*/  UIADD3 UR4, UR4, 0x120, URZ ;  /* 0x0000012004047890 */ /* 0x000fe2000fffe03f */
[----:B------:R-:W-:Y:S01]  /*5510*/  LOP3.LUT R34, R0, 0xffffffe0, RZ, 0xc0, !PT ;  /* 0xffffffe000227812 */ /* 0x000fe200078ec0ff */
[----:B------:R-:W-:Y:S01]  /*5520*/  BSSY B0, `(.L_x_26479) ;  /* 0x0000077000007945 */ /* 0x000fe20003800000 */
[----:B------:R-:W4:Y:S01]  /*5530*/  SHFL.BFLY PT, R16, R9, 0x4, 0x1f ;  /* 0x0c801f0009107f89 */ /* 0x000f2200000e0000 */
[----:B------:R-:W-:-:S02]  /*5540*/  ISETP.NE.OR P5, PT, R30, 0x40, P2 ;  /* 0x000000401e00780c */ /* 0x000fc400017a5670 */
[C---:B------:R-:W-:Y:S01]  /*5550*/  ISETP.GT.OR P0, PT, R0.reuse, 0x3f, P2 ;  /* 0x0000003f0000780c */ /* 0x040fe20001704670 */
[----:B------:R-:W4:Y:S01]  /*5560*/  SHFL.BFLY PT, R19, R10, 0x4, 0x1f ;  /* 0x0c801f000a137f89 */ /* 0x000f2200000e0000 */
[----:B------:R-:W-:Y:S02]  /*5570*/  ISETP.GT.OR P1, PT, R0, 0x1f, P2 ;  /* 0x0000001f0000780c */ /* 0x000fe40001724670 */
[----:B------:R-:W-:Y:S01]  /*5580*/  SHF.R.S32.HI R42, RZ, 0x3, R37 ;  /* 0x00000003ff2a7819 */ /* 0x000fe20000011425 */
[----:B------:R-:W4:Y:S01]  /*5590*/  SHFL.BFLY PT, R17, R8, 0x4, 0x1f ;  /* 0x0c801f0008117f89 */ /* 0x000f2200000e0000 */
[----:B0-----:R-:W-:Y:S01]  /*55a0*/  FADD.FTZ R2, R2, R93 ;  /* 0x0000005d02027221 */ /* 0x001fe20000010000 */
[----:B------:R-:W-:Y:S02]  /*55b0*/  ISETP.NE.OR P4, PT, R34, 0x20, P2 ;  /* 0x000000202200780c */ /* 0x000fe40001785670 */
[----:B------:R-:W0:Y:S01]  /*55c0*/  SHFL.BFLY PT, R23, R14, 0x4, 0x1f ;  /* 0x0c801f000e177f89 */ /* 0x000e2200000e0000 */
[----:B-1----:R-:W-:Y:S01]  /*55d0*/  FADD.FTZ R102, R5, R102 ;  /* 0x0000006605667221 */ /* 0x002fe20000010000 */
[----:B--2---:R-:W-:-:S02]  /*55e0*/  ULEA UR4, UR5, UR4, 0x18 ;  /* 0x0000000405047291 */ /* 0x004fc4000f8ec03f */
        /* <DEDUP_REMOVED lines=23> */
[----:B------:R-:W-:Y:S01]  /*5760*/  FADD.FTZ R86, R27, R86 ;  /* 0x000000561b567221 */ /* 0x000fe20000010000 */
[----:B0-----:R-:W-:Y:S02]  /*5770*/  FADD.FTZ R26, R26, R87 ;  /* 0x000000571a1a7221 */ /* 0x001fe40000010000 */
        /* <DEDUP_REMOVED lines=30> */
[----:B--2---:R-:W-:Y:S01]  /*5960*/  FADD.FTZ R31, R86, R31 ;  /* 0x0000001f561f7221 */ /* 0x004fe20000010000 */
[----:B---3--:R-:W-:Y:S02]  /*5970*/  FADD.FTZ R33, R26, R33 ;  /* 0x000000211a217221 */ /* 0x008fe40000010000 */
[----:B------:R-:W2:Y:S01]  /*5980*/  SHFL.BFLY PT, R13, R16, 0x1, 0x1f ;  /* 0x0c201f00100d7f89 */ /* 0x000ea200000e0000 */
[----:B----4-:R-:W-:-:S03]  /*5990*/  FADD.FTZ R32, R35, R28 ;  /* 0x0000001c23207221 */ /* 0x010fc60000010000 */
[----:B------:R-:W3:Y:S01]  /*59a0*/  SHFL.BFLY PT, R11, R8, 0x1, 0x1f ;  /* 0x0c201f00080b7f89 */ /* 0x000ee200000e0000 */
        /* <DEDUP_REMOVED lines=8> */
[----:B------:R-:W-:-:S03]  /*5a30*/  LEA R12, R3, R42, 0x6 ;  /* 0x0000002a030c7211 */ /* 0x000fc600078e30ff */
[----:B------:R-:W1:Y:S01]  /*5a40*/  SHFL.BFLY PT, R21, R20, 0x1, 0x1f ;  /* 0x0c201f0014157f89 */ /* 0x000e6200000e0000 */
[----:B--2---:R-:W-:Y:S01]  /*5a50*/  FADD.FTZ R6, R16, R13 ;  /* 0x0000000d10067221 */ /* 0x004fe20000010000 */
[----:B------:R-:W-:Y:S02]  /*5a60*/  LEA R13, R12, UR4, 0x2 ;  /* 0x000000040c0d7c11 */ /* 0x000fe4000f8e10ff */
[----:B------:R-:W2:Y:S01]  /*5a70*/  SHFL.BFLY PT, R24, R27, 0x1, 0x1f ;  /* 0x0c201f001b187f89 */ /* 0x000ea200000e0000 */
[----:B---3--:R-:W-:-:S03]  /*5a80*/  FADD.FTZ R5, R8, R11 ;  /* 0x0000000b08057221 */ /* 0x008fc60000010000 */
[----:B------:R-:W3:Y:S01]  /*5a90*/  SHFL.BFLY PT, R26, R29, 0x1, 0x1f ;  /* 0x0c201f001d1a7f89 */ /* 0x000ee200000e0000 */
[----:B----4-:R-:W-:-:S03]  /*5aa0*/  FADD.FTZ R11, R14, R23 ;  /* 0x000000170e0b7221 */ /* 0x010fc60000010000 */
[----:B------:R-:W4:Y:S01]  /*5ab0*/  SHFL.BFLY PT, R28, R31, 0x1, 0x1f ;  /* 0x0c201f001f1c7f89 */ /* 0x000f2200000e0000 */
[----:B------:R-:W-:-:S03]  /*5ac0*/  FADD.FTZ R7, R10, R15 ;  /* 0x0000000f0a077221 */ /* 0x000fc60000010000 */
[----:B------:R-:W4:Y:S01]  /*5ad0*/  SHFL.BFLY PT, R30, R33, 0x1, 0x1f ;  /* 0x0c201f00211e7f89 */ /* 0x000f2200000e0000 */
[----:B0-----:R-:W-:-:S03]  /*5ae0*/  FADD.FTZ R14, R25, R22 ;  /* 0x00000016190e7221 */ /* 0x001fc60000010000 */
[----:B------:R-:W0:Y:S01]  /*5af0*/  SHFL.BFLY PT, R35, R32, 0x1, 0x1f ;  /* 0x0c201f0020237f89 */ /* 0x000e2200000e0000 */
[----:B-1----:R-:W-:Y:S01]  /*5b00*/  FADD.FTZ R8, R18, R17 ;  /* 0x0000001112087221 */ /* 0x002fe20000010000 */
[----:B------:R-:W-:Y:S01]  /*5b10*/  BAR.SYNC.DEFER_BLOCKING 0x0 ;  /* 0x0000000000007b1d */ /* 0x000fe20000010000 */
[----:B------:R-:W-:Y:S01]  /*5b20*/  FADD.FTZ R10, R20, R21 ;  /* 0x00000015140a7221 */ /* 0x000fe20000010000 */
[----:B--2---:R-:W-:Y:S01]  /*5b30*/  FADD.FTZ R15, R27, R24 ;  /* 0x000000181b0f7221 */ /* 0x004fe20000010000 */
[----:B---3--:R-:W-:Y:S01]  /*5b40*/  FADD.FTZ R22, R29, R26 ;  /* 0x0000001a1d167221 */ /* 0x008fe20000010000 */
        /* <DEDUP_REMOVED lines=20> */
.L_x_26480:
[----:B------:R-:W-:Y:S05]  /*5c90*/  BSYNC B0 ;  /* 0x0000000000007941 */ /* 0x000fea0003800000 */
.L_x_26479:
        /* <DEDUP_REMOVED lines=35> */
.L_x_26482:
[----:B------:R-:W-:Y:S05]  /*5ed0*/  BSYNC B0 ;  /* 0x0000000000007941 */ /* 0x000fea0003800000 */
.L_x_26481:
        /* <DEDUP_REMOVED lines=19> */
.L_x_26484:
[----:B------:R-:W-:Y:S05]  /*6010*/  BSYNC B0 ;  /* 0x0000000000007941 */ /* 0x000fea0003800000 */
.L_x_26483:
        /* <DEDUP_REMOVED lines=36> */
.L_x_26486:
[----:B------:R-:W-:Y:S05]  /*6260*/  BSYNC B0 ;  /* 0x0000000000007941 */ /* 0x000fea0003800000 */
.L_x_26485:
        /* <DEDUP_REMOVED lines=20> */
[C---:B------:R-:W-:Y:S01]  /*63b0*/  IADD3 R16, R42.reuse, 0x8, RZ ;  /* 0x000000082a107810 */ /* 0x040fe20007ffe0ff */
[C---:B------:R-:W-:Y:S01]  /*63c0*/  VIADD R17, R42.reuse, 0xc ;  /* 0x0000000c2a117836 */ /* 0x040fe20000000000 */
[----:B------:R-:W-:Y:S01]  /*63d0*/  IADD3 R27, P0, R42, UR4, RZ ;  /* 0x000000042a1b7c10 */ /* 0x000fe2000ff1e0ff */
        /* <DEDUP_REMOVED lines=8> */
[----:B------:R-:W-:Y:S02]  /*6460*/  LEA R16, P1, R25, UR8, 0x2 ;  /* 0x0000000819107c11 */ /* 0x000fe4000f8210ff */
[----:B------:R-:W-:Y:S02]  /*6470*/  LEA R20, P2, R21, UR8, 0x2 ;  /* 0x0000000815147c11 */ /* 0x000fe4000f8410ff */
[----:B------:R-:W-:-:S02]  /*6480*/  LEA.HI.X.SX32 R24, R17, UR7, 0x1, P3 ;  /* 0x0000000711187c11 */ /* 0x000fc400098f0eff */
[----:B------:R-:W-:Y:S01]  /*6490*/  LEA.HI.X R13, R27, UR9, R30, 0x2, P0 ;  /* 0x000000091b0d7c11 */ /* 0x000fe200080f141e */
[C---:B------:R-:W-:Y:S01]  /*64a0*/  VIADD R27, R42.reuse, 0x1c ;  /* 0x0000001c2a1b7836 */ /* 0x040fe20000000000 */
[----:B------:R-:W-:Y:S02]  /*64b0*/  LEA R18, P3, R19, UR8, 0x2 ;  /* 0x0000000813127c11 */ /* 0x000fe4000f8610ff */
[----:B------:R-:W-:Y:S01]  /*64c0*/  LEA.HI.X R17, R25, UR9, R28, 0x2, P1 ;  /* 0x0000000919117c11 */ /* 0x000fe200088f141c */
[C---:B------:R-:W-:Y:S01]  /*64d0*/  VIADD R25, R42.reuse, 0x14 ;  /* 0x000000142a197836 */ /* 0x040fe20000000000 */
[----:B------:R-:W-:Y:S01]  /*64e0*/  LEA.HI.X R21, R21, UR9, R26, 0x2, P2 ;  /* 0x0000000915157c11 */ /* 0x000fe200090f141a */
[----:B------:R-:W-:Y:S01]  /*64f0*/  STG.E desc[UR10][R12.64], R0 ;  /* 0x000000000c007986 */ /* 0x000fe2000c10190a */
[----:B------:R-:W-:Y:S02]  /*6500*/  IADD3 R26, R42, 0x18, RZ ;  /* 0x000000182a1a7810 */ /* 0x000fe40007ffe0ff */
[----:B------:R-:W-:Y:S01]  /*6510*/  LEA.HI.X R19, R19, UR9, R24, 0x2, P3 ;  /* 0x0000000913137c11 */ /* 0x000fe200098f1418 */
[----:B------:R-:W-:Y:S01]  /*6520*/  STG.E desc[UR10][R16.64], R2 ;  /* 0x0000000210007986 */ /* 0x000fe2000c10190a */
[----:B------:R-:W-:-:S02]  /*6530*/  IADD3 R29, P2, R26, UR4, RZ ;  /* 0x000000041a1d7c10 */ /* 0x000fc4000ff5e0ff */
[----:B------:R-:W-:Y:S01]  /*6540*/  IADD3 R31, P3, R27, UR4, RZ ;  /* 0x000000041b1f7c10 */ /* 0x000fe2000ff7e0ff */
[----:B------:R-:W-:Y:S01]  /*6550*/  STG.E desc[UR10][R20.64], R4 ;  /* 0x0000000414007986 */ /* 0x000fe2000c10190a */
[----:B------:R-:W-:Y:S02]  /*6560*/  IADD3 R24, R42, 0x10, RZ ;  /* 0x000000102a187810 */ /* 0x000fe40007ffe0ff */
[----:B------:R-:W-:Y:S01]  /*6570*/  IADD3 R33, P1, R25, UR4, RZ ;  /* 0x0000000419217c10 */ /* 0x000fe2000ff3e0ff */
[----:B------:R-:W-:Y:S01]  /*6580*/  STG.E desc[UR10][R18.64], R5 ;  /* 0x0000000512007986 */ /* 0x000fe2000c10190a */
[----:B------:R-:W-:Y:S02]  /*6590*/  LEA.HI.X.SX32 R36, R26, UR7, 0x1, P2 ;  /* 0x000000071a247c11 */ /* 0x000fe400090f0eff */
[----:B------:R-:W-:Y:S02]  /*65a0*/  LEA.HI.X.SX32 R34, R27, UR7, 0x1, P3 ;  /* 0x000000071b227c11 */ /* 0x000fe400098f0eff */
[----:B------:R-:W-:-:S02]  /*65b0*/  IADD3 R35, P0, R24, UR4, RZ ;  /* 0x0000000418237c10 */ /* 0x000fc4000ff1e0ff */
[----:B------:R-:W-:Y:S02]  /*65c0*/  LEA.HI.X.SX32 R38, R25, UR7, 0x1, P1 ;  /* 0x0000000719267c11 */ /* 0x000fe400088f0eff */
[----:B------:R-:W-:Y:S02]  /*65d0*/  LEA R28, P2, R29, UR8, 0x2 ;  /* 0x000000081d1c7c11 */ /* 0x000fe4000f8410ff */
[----:B------:R-:W-:Y:S02]  /*65e0*/  LEA R30, P3, R31, UR8, 0x2 ;  /* 0x000000081f1e7c11 */ /* 0x000fe4000f8610ff */
[----:B------:R-:W-:Y:S02]  /*65f0*/  LEA R26, P1, R33, UR8, 0x2 ;  /* 0x00000008211a7c11 */ /* 0x000fe4000f8210ff */
[----:B------:R-:W-:Y:S02]  /*6600*/  LEA.HI.X.SX32 R40, R24, UR7, 0x1, P0 ;  /* 0x0000000718287c11 */ /* 0x000fe400080f0eff */
[----:B------:R-:W-:Y:S01]  /*6610*/  LEA.HI.X R29, R29, UR9, R36, 0x2, P2 ;  /* 0x000000091d1d7c11 */ /* 0x000fe200090f1424 */
[C---:B------:R-:W-:Y:S01]  /*6620*/  VIADD R36, R42.reuse, 0x2c ;  /* 0x0000002c2a247836 */ /* 0x040fe20000000000 */
[----:B------:R-:W-:Y:S01]  /*6630*/  LEA.HI.X R31, R31, UR9, R34, 0x2, P3 ;  /* 0x000000091f1f7c11 */ /* 0x000fe200098f1422 */
[----:B------:R-:W-:Y:S01]  /*6640*/  VIADD R34, R42, 0x24 ;  /* 0x000000242a227836 */ /* 0x000fe20000000000 */
[----:B------:R-:W-:-:S02]  /*6650*/  LEA R24, P0, R35, UR8, 0x2 ;  /* 0x0000000823187c11 */ /* 0x000fc4000f8010ff */
[----:B------:R-:W-:Y:S02]  /*6660*/  LEA.HI.X R27, R33, UR9, R38, 0x2, P1 ;  /* 0x00000009211b7c11 */ /* 0x000fe400088f1426 */
        /* <DEDUP_REMOVED lines=17> */
[----:B------:R-:W-:Y:S01]  /*6780*/  LEA.HI.X R35, R43, UR9, R50, 0x2, P0 ;  /* 0x000000092b237c11 */ /* 0x000fe200080f1432 */
[C---:B------:R-:W-:Y:S01]  /*6790*/  VIADD R43, R42.reuse, 0x34 ;  /* 0x000000342a2b7836 */ /* 0x040fe20000000000 */
[----:B------:R-:W-:Y:S02]  /*67a0*/  LEA.HI.X R41, R41, UR9, R44, 0x2, P3 ;  /* 0x0000000929297c11 */ /* 0x000fe400098f142c */
[C---:B------:R-:W-:Y:S01]  /*67b0*/  IADD3 R33, R42.reuse, 0x30, RZ ;  /* 0x000000302a217810 */ /* 0x040fe20007ffe0ff */
[----:B------:R-:W-:Y:S01]  /*67c0*/  STG.E desc[UR10][R34.64], R10 ;  /* 0x0000000a22007986 */ /* 0x000fe2000c10190a */
[C---:B------:R-:W-:Y:S01]  /*67d0*/  IADD3 R44, R42.reuse, 0x38, RZ ;  /* 0x000000382a2c7810 */ /* 0x040fe20007ffe0ff */
[----:B------:R-:W-:Y:S01]  /*67e0*/  VIADD R42, R42, 0x3c ;  /* 0x0000003c2a2a7836 */ /* 0x000fe20000000000 */
[----:B------:R-:W-:-:S02]  /*67f0*/  LEA R36, P1, R37, UR8, 0x2 ;  /* 0x0000000825247c11 */ /* 0x000fc4000f8210ff */
[----:B------:R-:W-:Y:S02]  /*6800*/  LEA R38, P2, R39, UR8, 0x2 ;  /* 0x0000000827267c11 */ /* 0x000fe4000f8410ff */
[----:B------:R-:W-:Y:S02]  /*6810*/  LEA.HI.X R37, R37, UR9, R48, 0x2, P1 ;  /* 0x0000000925257c11 */ /* 0x000fe400088f1430 */
[----:B------:R-:W-:Y:S02]  /*6820*/  LEA.HI.X R39, R39, UR9, R46, 0x2, P2 ;  /* 0x0000000927277c11 */ /* 0x000fe400090f142e */
        /* <DEDUP_REMOVED lines=24> */
.L_x_26487:
        /* <DEDUP_REMOVED lines=13> */
.L_x_30026:


//--------------------- .text._ZN4vllm25paged_attention_v2_kernelIffLi32ELi32ELi128ELNS_18Fp8KVCacheDataTypeE0ELb0ELi512EEEvPfS2_PT_PKS3_PKT0_S9_ifPKiSB_iPKfiiiSD_SD_iiiii --------------------------
	.section	.text._ZN4vllm25paged_attention_v2_kernelIffLi32ELi32ELi128ELNS_18Fp8KVCacheDataTypeE0ELb0ELi512EEEvPfS2_PT_PKS3_PKT0_S9_ifPKiSB_iPKfiiiSD_SD_iiiii,"ax",@progbits
	.align	128
        .global         _ZN4vllm25paged_attention_v2_kernelIffLi32ELi32ELi128ELNS_18Fp8KVCacheDataTypeE0ELb0ELi512EEEvPfS2_PT_PKS3_PKT0_S9_ifPKiSB_iPKfiiiSD_SD_iiiii
        .type           _ZN4vllm25paged_attention_v2_kernelIffLi32ELi32ELi128ELNS_18Fp8KVCacheDataTypeE0ELb0ELi512EEEvPfS2_PT_PKS3_PKT0_S9_ifPKiSB_iPKfiiiSD_SD_iiiii,@function
        .size           _ZN4vllm25paged_attention_v2_kernelIffLi32ELi32ELi128ELNS_18Fp8KVCacheDataTypeE0ELb0ELi512EEEvPfS2_PT_PKS3_PKT0_S9_ifPKiSB_iPKfiiiSD_SD_iiiii,(.L_x_30027 - _ZN4vllm25paged_attention_v2_kernelIffLi32ELi32ELi128ELNS_18Fp8KVCacheDataTypeE0ELb0ELi512EEEvPfS2_PT_PKS3_PKT0_S9_ifPKiSB_iPKfiiiSD_SD_iiiii)
        .other          _ZN4vllm25paged_attention_v2_kernelIffLi32ELi32ELi128ELNS_18Fp8KVCacheDataTypeE0ELb0ELi512EEEvPfS2_PT_PKS3_PKT0_S9_ifPKiSB_iPKfiiiSD_SD_iiiii,@"STO_CUDA_ENTRY STV_DEFAULT"
_ZN4vllm25paged_attention_v2_kernelIffLi32ELi32ELi128ELNS_18Fp8KVCacheDataTypeE0ELb0ELi512EEEvPfS2_PT_PKS3_PKT0_S9_ifPKiSB_iPKfiiiSD_SD_iiiii:
.text._ZN4vllm25paged_attention_v2_kernelIffLi32ELi32ELi128ELNS_18Fp8KVCacheDataTypeE0ELb0ELi512EEEvPfS2_PT_PKS3_PKT0_S9_ifPKiSB_iPKfiiiSD_SD_iiiii:
        /* <DEDUP_REMOVED lines=33> */
[----:B------:R-:W-:-:S05]  /*0210*/  IADD3 R0, -R9, RZ, RZ ;  /* 0x000000ff09007210 */ /* 0x000fca0007ffe1ff */
        /* <DEDUP_REMOVED lines=34> */
[----:B------:R-:W-:Y:S02]  /*0440*/  @!P1 IADD3 R7, R7, 0x1, RZ ;  /* 0x0000000107079810 */ /* 0x000fe40007ffe0ff */
[----:B------:R-:W-:Y:S02]  /*0450*/  VIMNMX R58, R5, R58, PT ;  /* 0x0000003a053a7248 */ /* 0x000fe40003fe0100 */
[----:B------:R-:W-:-:S02]  /*0460*/  ISETP.GE.U32.AND P0, PT, R6, R9, PT ;  /* 0x000000090600720c */ /* 0x000fc40003f06070 */
[----:B------:R-:W-:Y:S01]  /*0470*/  ISETP.GE.AND P2, PT, R2, RZ, PT ;  /* 0x000000ff0200720c */ /* 0x000fe20003f46270 */
[----:B------:R-:W-:Y:S01]  /*0480*/  IMAD R6, R57, -0x10, R58 ;  /* 0xfffffff039067824 */ /* 0x000fe200078e023a */
[----:B------:R-:W-:Y:S02]  /*0490*/  ISETP.NE.AND P1, PT, R8, RZ, PT ;  /* 0x000000ff0800720c */ /* 0x000fe40003f25270 */
        /* <DEDUP_REMOVED lines=32> */
[----:B------:R-:W-:Y:S02]  /*06a0*/  SHF.R.S32.HI R7, RZ, 0x1f, R5 ;  /* 0x0000001fff077819 */ /* 0x000fe40000011405 */
[----:B------:R-:W-:Y:S02]  /*06b0*/  IADD3 R18, P0, P2, R5, R3, R12 ;  /* 0x0000000305127210 */ /* 0x000fe40007a1e00c */
[----:B------:R-:W-:-:S02]  /*06c0*/  MOV R5, R6 ;  /* 0x0000000600057202 */ /* 0x000fc40000000f00 */
[----:B------:R-:W-:Y:S02]  /*06d0*/  IADD3.X R7, R7, R15, R16, P0, P2 ;  /* 0x0000000f07077210 */ /* 0x000fe400007e4410 */
[----:B------:R-:W-:-:S04]  /*06e0*/  LEA R17, P0, R18, UR6, 0x2 ;  /* 0x0000000612117c11 */ /* 0x000fc8000f8010ff */
[----:B------:R-:W-:Y:S01]  /*06f0*/  LEA.HI.X R18, R18, UR7, R7, 0x2, P0 ;  /* 0x0000000712127c11 */ /* 0x000fe200080f1407 */
[----:B0-----:R-:W-:-:S06]  /*0700*/  ULEA UR4, UR5, UR4, 0x18 ;  /* 0x0000000405047291 */ /* 0x001fcc000f8ec03f */
[----:B------:R-:W-:-:S07]  /*0710*/  LEA R14, R0, UR4, 0x4 ;  /* 0x00000004000e7c11 */ /* 0x000fce000f8e20ff */
.L_x_26492:
        /* <DEDUP_REMOVED lines=11> */
.L_x_26491:
[----:B------:R-:W-:Y:S05]  /*07d0*/  BSYNC B1 ;  /* 0x0000000000017941 */ /* 0x000fea0003800000 */
.L_x_26490:
        /* <DEDUP_REMOVED lines=13> */
.L_x_26493:
        /* <DEDUP_REMOVED lines=17> */
.L_x_26489:
[----:B------:R-:W-:Y:S05]  /*09c0*/  BSYNC B0 ;  /* 0x0000000000007941 */ /* 0x000fea0003800000 */
.L_x_26488:
        /* <DEDUP_REMOVED lines=14> */
[----:B------:R-:W0:Y:S01]  /*0ab0*/  S2UR UR5, SR_CgaCtaId ;  /* 0x00000000000579c3 */ /* 0x000e220000008800 */
[----:B------:R-:W-:Y:S01]  /*0ac0*/  UMOV UR4, 0x400 ;  /* 0x0000040000047882 */ /* 0x000fe20000000000 */
[----:B-----5:R-:W-:Y:S01]  /*0ad0*/  FSETP.NEU.FTZ.AND P0, PT, R67, RZ, PT ;  /* 0x000000ff4300720b */ /* 0x020fe20003f1d000 */
[----:B------:R-:W-:-:S05]  /*0ae0*/  IMAD.SHL.U32 R39, R37, 0x4, RZ ;  /* 0x0000000425277824 */ /* 0x000fca00078e00ff */
        /* <DEDUP_REMOVED lines=11> */
[----:B------:R-:W0:Y:S01]  /*0ba0*/  LDS.128 R4, [UR6+0x70] ;  /* 0x00007006ff047984 */ /* 0x000e220008000c00 */
[----:B------:R-:W-:-:S02]  /*0bb0*/  ULDC UR6, c[0x0][0x270] ;  /* 0x00009c0000067ab9 */ /* 0x000fc40000000800 */
[----:B------:R-:W-:-:S05]  /*0bc0*/  IMAD R3, R2, UR6, RZ ;  /* 0x0000000602037c24 */ /* 0x000fca000f8e02ff */
[----:B------:R-:W-:-:S04]  /*0bd0*/  IADD3 R68, P1, R3, R39, RZ ;  /* 0x0000002703447210 */ /* 0x000fc80007f3e0ff */
[----:B------:R-:W-:Y:S02]  /*0be0*/  LEA.HI.X.SX32 R69, R3, R40, 0x1, P1 ;  /* 0x0000002803457211 */ /* 0x000fe400008f0eff */
[----:B------:R-:W-:Y:S01]  /*0bf0*/  SHF.R.S32.HI R40, RZ, 0x1f, R38 ;  /* 0x0000001fff287819 */ /* 0x000fe20000011426 */
[----:B------:R-:W-:Y:S06]  /*0c00*/  @P0 BRA `(.L_x_26496) ;  /* 0x00000004003c0947 */ /* 0x000fec0003800000 */
[----:B------:R-:W-:Y:S01]  /*0c10*/  UIADD3 UR4, UR4, 0xa0, URZ ;  /* 0x000000a004047890 */ /* 0x000fe2000fffe03f */
[----:B------:R-:W-:Y:S01]  /*0c20*/  IADD3 R53, P0, R38, R57, RZ ;  /* 0x0000003926357210 */ /* 0x000fe20007f1e0ff */
[----:B------:R-:W-:Y:S01]  /*0c30*/  ULDC.64 UR6, c[0x0][0x248] ;  /* 0x0000920000067ab9 */ /* 0x000fe20000000a00 */
[C---:B------:R-:W-:Y:S01]  /*0c40*/  LEA R38, R36.reuse, R37, 0x5 ;  /* 0x0000002524267211 */ /* 0x040fe200078e28ff */
[----:B------:R-:W-:Y:S01]  /*0c50*/  ULEA UR4, UR5, UR4, 0x18 ;  /* 0x0000000405047291 */ /* 0x000fe2000f8ec03f */
[----:B------:R-:W-:Y:S01]  /*0c60*/  LEA.HI.X.SX32 R40, R57, R40, 0x1, P0 ;  /* 0x0000002839287211 */ /* 0x000fe200000f0eff */
[----:B------:R-:W-:Y:S01]  /*0c70*/  IMAD R36, R36, 0x80, R39 ;  /* 0x0000008024247824 */ /* 0x000fe200078e0227 */
[----:B------:R-:W-:Y:S01]  /*0c80*/  LEA R52, P0, R53, UR6, 0x2 ;  /* 0x0000000635347c11 */ /* 0x000fe2000f8010ff */
[----:B------:R-:W-:Y:S01]  /*0c90*/  BSSY B1, `(.L_x_26497) ;  /* 0x0000045000017945 */ /* 0x000fe20003800000 */
[----:B------:R-:W-:Y:S01]  /*0ca0*/  IADD3 R61, R65, R38, RZ ;  /* 0x00000026413d7210 */ /* 0x000fe20007ffe0ff */
[----:B------:R-:W-:Y:S01]  /*0cb0*/  IMAD.MOV.U32 R3, RZ, RZ, -0x800001 ;  /* 0xff7fffffff037424 */ /* 0x000fe200078e00ff */
[----:B------:R-:W-:Y:S01]  /*0cc0*/  LEA.HI.X R53, R53, UR7, R40, 0x2, P0 ;  /* 0x0000000735357c11 */ /* 0x000fe200080f1428 */
[----:B------:R-:W-:Y:S01]  /*0cd0*/  VIADD R54, R36, UR4 ;  /* 0x0000000424367c36 */ /* 0x000fe20008000000 */
[----:B------:R-:W-:-:S07]  /*0ce0*/  MOV R55, R57 ;  /* 0x0000003900377202 */ /* 0x000fce0000000f00 */
.L_x_26498:
[----:B------:R-:W5:Y:S02]  /*0cf0*/  LDG.E.CONSTANT R39, desc[UR10][R52.64] ;  /* 0x0000000a34277981 */ /* 0x000f64000c1e9900 */
[----:B-----5:R-:W-:-:S05]  /*0d00*/  SHF.R.S32.HI R36, RZ, 0x1f, R39 ;  /* 0x0000001fff247819 */ /* 0x020fca0000011427 */
[----:B------:R-:W-:Y:S02]  /*0d10*/  IMAD R38, R36, UR13, RZ ;  /* 0x0000000d24267c24 */ /* 0x000fe4000f8e02ff */
[----:B------:R-:W-:-:S04]  /*0d20*/  IMAD.WIDE.U32 R36, R39, UR13, R68 ;  /* 0x0000000d27247c25 */ /* 0x000fc8000f8e0044 */
[----:B------:R-:W-:Y:S01]  /*0d30*/  IMAD R39, R39, R56, R38 ;  /* 0x0000003827277224 */ /* 0x000fe200078e0226 */
[----:B------:R-:W-:-:S04]  /*0d40*/  LEA R62, P0, R36, UR8, 0x2 ;  /* 0x00000008243e7c11 */ /* 0x000fc8000f8010ff */
[----:B------:R-:W-:-:S04]  /*0d50*/  IADD3 R37, R37, R39, RZ ;  /* 0x0000002725257210 */ /* 0x000fc80007ffe0ff */
[----:B------:R-:W-:-:S05]  /*0d60*/  LEA.HI.X R63, R36, UR9, R37, 0x2, P0 ;  /* 0x00000009243f7c11 */ /* 0x000fca00080f1425 */
[----:B------:R-:W1:Y:S04]  /*0d70*/  LDG.E.128.CONSTANT R40, desc[UR10][R62.64+0x200] ;  /* 0x0002000a3e287981 */ /* 0x000e68000c1e9d00 */
[----:B------:R-:W0:Y:S04]  /*0d80*/  LDG.E.128.CONSTANT R44, desc[UR10][R62.64] ;  /* 0x0000000a3e2c7981 */ /* 0x000e28000c1e9d00 */
[----:B------:R-:W2:Y:S04]  /*0d90*/  LDG.E.128.CONSTANT R48, desc[UR10][R62.64+0x400] ;  /* 0x0004000a3e307981 */ /* 0x000ea8000c1e9d00 */
[----:B------:R-:W3:Y:S01]  /*0da0*/  LDG.E.128.CONSTANT R36, desc[UR10][R62.64+0x600] ;  /* 0x0006000a3e247981 */ /* 0x000ee2000c1e9d00 */
[----:B-1----:R-:W-:Y:S01]  /*0db0*/  FMUL.FTZ R65, R28, R40 ;  /* 0x000000281c417220 */ /* 0x002fe20000410000 */
[----:B------:R-:W-:Y:S01]  /*0dc0*/  FMUL.FTZ R40, R29, R41 ;  /* 0x000000291d287220 */ /* 0x000fe20000410000 */
[----:B------:R-:W-:Y:S01]  /*0dd0*/  FMUL.FTZ R41, R30, R42 ;  /* 0x0000002a1e297220 */ /* 0x000fe20000410000 */
[----:B------:R-:W-:Y:S01]  /*0de0*/  FMUL.FTZ R42, R31, R43 ;  /* 0x0000002b1f2a7220 */ /* 0x000fe20000410000 */
[----:B0-----:R-:W-:Y:S01]  /*0df0*/  FFMA.FTZ R65, R32, R44, R65 ;  /* 0x0000002c20417223 */ /* 0x001fe20000010041 */
        /* <DEDUP_REMOVED lines=8> */
[----:B------:R-:W4:Y:S01]  /*0e80*/  LDG.E.128.CONSTANT R40, desc[UR10][R62.64+0x800] ;  /* 0x0008000a3e287981 */ /* 0x000f22000c1e9d00 */
[----:B------:R-:W-:Y:S01]  /*0e90*/  FFMA.FTZ R64, R21, R37, R64 ;  /* 0x0000002515407223 */ /* 0x000fe20000010040 */
[----:B------:R-:W-:Y:S01]  /*0ea0*/  FFMA.FTZ R67, R22, R38, R67 ;  /* 0x0000002616437223 */ /* 0x000fe20000010043 */
[----:B------:R-:W-:Y:S01]  /*0eb0*/  FFMA.FTZ R66, R23, R39, R66 ;  /* 0x0000002717427223 */ /* 0x000fe20000010042 */
[----:B------:R-:W2:Y:S04]  /*0ec0*/  LDG.E.128.CONSTANT R44, desc[UR10][R62.64+0xc00] ;  /* 0x000c000a3e2c7981 */ /* 0x000ea8000c1e9d00 */
[----:B------:R-:W3:Y:S04]  /*0ed0*/  LDG.E.128.CONSTANT R36, desc[UR10][R62.64+0xa00] ;  /* 0x000a000a3e247981 */ /* 0x000ee8000c1e9d00 */
[----:B------:R-:W5:Y:S01]  /*0ee0*/  LDG.E.128.CONSTANT R48, desc[UR10][R62.64+0xe00] ;  /* 0x000e000a3e307981 */ /* 0x000f62000c1e9d00 */
[----:B------:R-:W-:Y:S01]  /*0ef0*/  VIADD R55, R55, 0x4 ;  /* 0x0000000437377836 */ /* 0x000fe20000000000 */
[----:B------:R-:W-:-:S04]  /*0f00*/  ISETP.GE.AND P0, PT, R61, R60, PT ;  /* 0x0000003c3d00720c */ /* 0x000fc80003f06270 */
[----:B------:R-:W-:Y:S02]  /*0f10*/  ISETP.GE.AND P2, PT, R55, R58, PT ;  /* 0x0000003a3700720c */ /* 0x000fe40003f46270 */
[----:B------:R-:W-:Y:S02]  /*0f20*/  IADD3 R52, P1, R52, 0x10, RZ ;  /* 0x0000001034347810 */ /* 0x000fe40007f3e0ff */
[----:B------:R-:W-:-:S03]  /*0f30*/  IADD3 R61, R61, 0x80, RZ ;  /* 0x000000803d3d7810 */ /* 0x000fc60007ffe0ff */
[----:B------:R-:W-:Y:S02]  /*0f40*/  IMAD.X R53, RZ, RZ, R53, P1 ;  /* 0x000000ffff357224 */ /* 0x000fe400008e0635 */
[----:B----4-:R-:W-:Y:S01]  /*0f50*/  FFMA.FTZ R65, R16, R40, R65 ;  /* 0x0000002810417223 */ /* 0x010fe20000010041 */
[----:B------:R-:W-:Y:S01]  /*0f60*/  FFMA.FTZ R64, R17, R41, R64 ;  /* 0x0000002911407223 */ /* 0x000fe20000010040 */
[----:B------:R-:W-:Y:S01]  /*0f70*/  FFMA.FTZ R67, R18, R42, R67 ;  /* 0x0000002a12437223 */ /* 0x000fe20000010043 */
[----:B------:R-:W-:Y:S01]  /*0f80*/  FFMA.FTZ R66, R19, R43, R66 ;  /* 0x0000002b13427223 */ /* 0x000fe20000010042 */
[----:B---3--:R-:W-:Y:S01]  /*0f90*/  FFMA.FTZ R65, R12, R36, R65 ;  /* 0x000000240c417223 */ /* 0x008fe20000010041 */
[----:B------:R-:W-:Y:S01]  /*0fa0*/  FFMA.FTZ R64, R13, R37, R64 ;  /* 0x000000250d407223 */ /* 0x000fe20000010040 */
[----:B------:R-:W-:Y:S02]  /*0fb0*/  FFMA.FTZ R67, R14, R38, R67 ;  /* 0x000000260e437223 */ /* 0x000fe40000010043 */
[----:B--2---:R-:W-:Y:S01]  /*0fc0*/  FFMA.FTZ R65, R8, R44, R65 ;  /* 0x0000002c08417223 */ /* 0x004fe20000010041 */
        /* <DEDUP_REMOVED lines=15> */
[----:B0-----:R-:W-:Y:S01]  /*10c0*/  IADD3 R54, R54, 0x200, RZ ;  /* 0x0000020036367810 */ /* 0x001fe20007ffe0ff */
[----:B------:R-:W-:Y:S06]  /*10d0*/  @!P2 BRA `(.L_x_26498) ;  /* 0xfffffffc0004a947 */ /* 0x000fec000383ffff */
[----:B------:R-:W-:Y:S05]  /*10e0*/  BSYNC B1 ;  /* 0x0000000000017941 */ /* 0x000fea0003800000 */
.L_x_26497:
[----:B------:R-:W-:Y:S05]  /*10f0*/  BRA `(.L_x_26495) ;  /* 0x00000004005c7947 */ /* 0x000fea0003800000 */
.L_x_26496:
[----:B------:R-:W-:Y:S01]  /*1100*/  SHF.R.S32.HI R3, RZ, 0x1f, R0 ;  /* 0x0000001fff037819 */ /* 0x000fe20000011400 */
[----:B------:R-:W-:Y:S01]  /*1110*/  UIADD3 UR4, UR4, 0xa0, URZ ;  /* 0x000000a004047890 */ /* 0x000fe2000fffe03f */
[----:B------:R-:W-:Y:S01]  /*1120*/  IADD3 R38, P0, R38, R57, RZ ;  /* 0x0000003926267210 */ /* 0x000fe20007f1e0ff */
[----:B------:R-:W-:Y:S01]  /*1130*/  ULDC.64 UR6, c[0x0][0x248] ;  /* 0x0000920000067ab9 */ /* 0x000fe20000000a00 */
[----:B------:R-:W-:Y:S01]  /*1140*/  LEA.HI R3, R3, R0, RZ, 0x5 ;  /* 0x0000000003037211 */ /* 0x000fe200078f28ff */
[----:B------:R-:W-:Y:S01]  /*1150*/  ULEA UR4, UR5, UR4, 0x18 ;  /* 0x0000000405047291 */ /* 0x000fe2000f8ec03f */
[----:B------:R-:W-:Y:S01]  /*1160*/  LEA.HI.X.SX32 R61, R57, R40, 0x1, P0 ;  /* 0x00000028393d7211 */ /* 0x000fe200000f0eff */
[----:B------:R-:W-:Y:S01]  /*1170*/  IMAD.MOV.U32 R63, RZ, RZ, R57 ;  /* 0x000000ffff3f7224 */ /* 0x000fe200078e0039 */
[----:B------:R-:W-:Y:S02]  /*1180*/  SHF.R.S32.HI R42, RZ, 0x5, R3 ;  /* 0x00000005ff2a7819 */ /* 0x000fe40000011403 */
[----:B------:R-:W-:-:S02]  /*1190*/  LEA R62, P0, R38, UR6, 0x2 ;  /* 0x00000006263e7c11 */ /* 0x000fc4000f8010ff */
[C---:B------:R-:W-:Y:S01]  /*11a0*/  LEA R39, R42.reuse, R39, 0x7 ;  /* 0x000000272a277211 */ /* 0x040fe200078e38ff */
[----:B------:R-:W-:Y:S01]  /*11b0*/  IMAD R36, R42, 0x20, R37 ;  /* 0x000000202a247824 */ /* 0x000fe200078e0225 */
[----:B------:R-:W-:Y:S02]  /*11c0*/  LEA.HI.X R61, R38, UR7, R61, 0x2, P0 ;  /* 0x00000007263d7c11 */ /* 0x000fe400080f143d */
[----:B------:R-:W-:Y:S01]  /*11d0*/  MOV R3, 0xff7fffff ;  /* 0xff7fffff00037802 */ /* 0x000fe20000000f00 */
[----:B------:R-:W-:Y:S01]  /*11e0*/  IMAD.IADD R65, R65, 0x1, R36 ;  /* 0x0000000141417824 */ /* 0x000fe200078e0224 */
[----:B------:R-:W-:-:S04]  /*11f0*/  IADD3 R66, R39, UR4, RZ ;  /* 0x0000000427427c10 */ /* 0x000fc8000fffe0ff */
[----:B------:R-:W-:-:S07]  /*1200*/  IADD3 R64, -R60, 0x1, R65 ;  /* 0x000000013c407810 */ /* 0x000fce0007ffe141 */
.L_x_26499:
[----:B------:R-:W-:Y:S01]  /*1210*/  IMAD.MOV.U32 R44, RZ, RZ, R62 ;  /* 0x000000ffff2c7224 */ /* 0x000fe200078e003e */
[----:B------:R-:W-:-:S05]  /*1220*/  MOV R45, R61 ;  /* 0x0000003d002d7202 */ /* 0x000fca0000000f00 */
[----:B------:R-:W5:Y:S01]  /*1230*/  LDG.E.CONSTANT R39, desc[UR10][R44.64] ;  /* 0x0000000a2c277981 */ /* 0x000f62000c1e9900 */
[----:B------:R-:W-:Y:S02]  /*1240*/  MOV R37, R69 ;  /* 0x0000004500257202 */ /* 0x000fe40000000f00 */
[----:B-----5:R-:W-:-:S05]  /*1250*/  SHF.R.S32.HI R36, RZ, 0x1f, R39 ;  /* 0x0000001fff247819 */ /* 0x020fca0000011427 */
[----:B------:R-:W-:Y:S02]  /*1260*/  IMAD R38, R36, UR14, RZ ;  /* 0x0000000e24267c24 */ /* 0x000fe4000f8e02ff */
[----:B------:R-:W-:-:S04]  /*1270*/  IMAD.MOV.U32 R36, RZ, RZ, R68 ;  /* 0x000000ffff247224 */ /* 0x000fc800078e0044 */
[----:B------:R-:W-:-:S04]  /*1280*/  IMAD.WIDE.U32 R36, R39, UR14, R36 ;  /* 0x0000000e27247c25 */ /* 0x000fc8000f8e0024 */
[----:B------:R-:W-:Y:S01]  /*1290*/  IMAD R39, R39, R56, R38 ;  /* 0x0000003827277224 */ /* 0x000fe200078e0226 */
[----:B------:R-:W-:-:S03]  /*12a0*/  LEA R70, P0, R36, UR16, 0x2 ;  /* 0x0000001024467c11 */ /* 0x000fc6000f8010ff */
[----:B------:R-:W-:-:S05]  /*12b0*/  IMAD.IADD R37, R37, 0x1, R39 ;  /* 0x0000000125257824 */ /* 0x000fca00078e0227 */
[----:B------:R-:W-:-:S05]  /*12c0*/  LEA.HI.X R71, R36, UR17, R37, 0x2, P0 ;  /* 0x0000001124477c11 */ /* 0x000fca00080f1425 */
[----:B------:R-:W1:Y:S04]  /*12d0*/  LDG.E.128.CONSTANT R36, desc[UR10][R70.64+0x200] ;  /* 0x0002000a46247981 */ /* 0x000e68000c1e9d00 */
[----:B------:R-:W0:Y:S04]  /*12e0*/  LDG.E.128.CONSTANT R40, desc[UR10][R70.64] ;  /* 0x0000000a46287981 */ /* 0x000e28000c1e9d00 */
[----:B------:R-:W4:Y:S01]  /*12f0*/  LDG.E.128.CONSTANT R52, desc[UR10][R70.64+0x800] ;  /* 0x0008000a46347981 */ /* 0x000f22000c1e9d00 */
[----:B-1----:R-:W-:Y:S01]  /*1300*/  FMUL.FTZ R45, R28, R36 ;  /* 0x000000241c2d7220 */ /* 0x002fe20000410000 */
[----:B------:R-:W-:Y:S01]  /*1310*/  FMUL.FTZ R36, R29, R37 ;  /* 0x000000251d247220 */ /* 0x000fe20000410000 */
[----:B------:R-:W-:-:S02]  /*1320*/  FMUL.FTZ R49, R30, R38 ;  /* 0x000000261e317220 */ /* 0x000fc40000410000 */
[----:B0-----:R-:W-:Y:S01]  /*1330*/  FFMA.FTZ R37, R32, R40, R45 ;  /* 0x0000002820257223 */ /* 0x001fe2000001002d */
[----:B------:R-:W-:Y:S01]  /*1340*/  FFMA.FTZ R36, R33, R41, R36 ;  /* 0x0000002921247223 */ /* 0x000fe20000010024 */
[----:B------:R-:W2:Y:S01]  /*1350*/  LDG.E.128.CONSTANT R44, desc[UR10][R70.64+0x400] ;  /* 0x0004000a462c7981 */ /* 0x000ea2000c1e9d00 */
[----:B------:R-:W-:-:S03]  /*1360*/  FFMA.FTZ R41, R34, R42, R49 ;  /* 0x0000002a22297223 */ /* 0x000fc60000010031 */
[----:B------:R-:W3:Y:S01]  /*1370*/  LDG.E.128.CONSTANT R48, desc[UR10][R70.64+0x600] ;  /* 0x0006000a46307981 */ /* 0x000ee2000c1e9d00 */
[----:B------:R-:W-:-:S04]  /*1380*/  FMUL.FTZ R38, R31, R39 ;  /* 0x000000271f267220 */ /* 0x000fc80000410000 */
        /* <DEDUP_REMOVED lines=10> */
[----:B------:R-:W2:Y:S04]  /*1430*/  LDG.E.128.CONSTANT R40, desc[UR10][R70.64+0xc00] ;  /* 0x000c000a46287981 */ /* 0x000ea8000c1e9d00 */
[----:B------:R-:W3:Y:S04]  /*1440*/  LDG.E.128.CONSTANT R36, desc[UR10][R70.64+0xa00] ;  /* 0x000a000a46247981 */ /* 0x000ee8000c1e9d00 */
[----:B------:R-:W4:Y:S01]  /*1450*/  LDG.E.128.CONSTANT R44, desc[UR10][R70.64+0xe00] ;  /* 0x000e000a462c7981 */ /* 0x000f22000c1e9d00 */
[----:B------:R-:W-:Y:S01]  /*1460*/  FFMA.FTZ R48, R17, R53, R48 ;  /* 0x0000003511307223 */ /* 0x000fe20000010030 */
[----:B------:R-:W-:Y:S01]  /*1470*/  FFMA.FTZ R49, R18, R54, R49 ;  /* 0x0000003612317223 */ /* 0x000fe20000010031 */
[----:B------:R-:W-:Y:S01]  /*1480*/  FFMA.FTZ R50, R19, R55, R50 ;  /* 0x0000003713327223 */ /* 0x000fe20000010032 */
[----:B------:R-:W-:-:S02]  /*1490*/  ISETP.GE.AND P0, PT, R65, R60, PT ;  /* 0x0000003c4100720c */ /* 0x000fc40003f06270 */
[----:B------:R-:W-:-:S04]  /*14a0*/  IADD3 R63, R63, 0x4, RZ ;  /* 0x000000043f3f7810 */ /* 0x000fc80007ffe0ff */
[----:B------:R-:W-:Y:S01]  /*14b0*/  ISETP.GE.AND P1, PT, R63, R58, PT ;  /* 0x0000003a3f00720c */ /* 0x000fe20003f26270 */
[----:B------:R-:W-:Y:S02]  /*14c0*/  VIADD R65, R65, 0x80 ;  /* 0x0000008041417836 */ /* 0x000fe40000000000 */
[----:B---3--:R-:W-:Y:S01]  /*14d0*/  FFMA.FTZ R51, R12, R36, R51 ;  /* 0x000000240c337223 */ /* 0x008fe20000010033 */
[----:B------:R-:W-:Y:S01]  /*14e0*/  FFMA.FTZ R48, R13, R37, R48 ;  /* 0x000000250d307223 */ /* 0x000fe20000010030 */
[----:B------:R-:W-:Y:S02]  /*14f0*/  FFMA.FTZ R49, R14, R38, R49 ;  /* 0x000000260e317223 */ /* 0x000fe40000010031 */
[----:B--2---:R-:W-:Y:S01]  /*1500*/  FFMA.FTZ R51, R8, R40, R51 ;  /* 0x0000002808337223 */ /* 0x004fe20000010033 */
        /* <DEDUP_REMOVED lines=19> */
[----:B------:R-:W-:Y:S01]  /*1640*/  IMAD.X R61, RZ, RZ, R61, P0 ;  /* 0x000000ffff3d7224 */ /* 0x000fe200000e063d */
[----:B0-----:R-:W-:Y:S01]  /*1650*/  IADD3 R66, R66, 0x200, RZ ;  /* 0x0000020042427810 */ /* 0x001fe20007ffe0ff */
[----:B------:R-:W-:Y:S06]  /*1660*/  @!P1 BRA `(.L_x_26499) ;  /* 0xfffffff800e89947 */ /* 0x000fec000383ffff */
.L_x_26495:
[----:B------:R-:W-:Y:S05]  /*1670*/  BSYNC B0 ;  /* 0x0000000000007941 */ /* 0x000fea0003800000 */
.L_x_26494:
[----:B------:R-:W0:Y:S01]  /*1680*/  SHFL.BFLY PT, R4, R3, 0x10, 0x1f ;  /* 0x0e001f0003047f89 */ /* 0x000e2200000e0000 */
[----:B------:R-:W-:Y:S01]  /*1690*/  SHF.R.S32.HI R9, RZ, 0x1f, R0 ;  /* 0x0000001fff097819 */ /* 0x000fe20000011400 */
[----:B------:R-:W-:Y:S03]  /*16a0*/  BSSY B0, `(.L_x_26500) ;  /* 0x0000113000007945 */ /* 0x000fe60003800000 */
        /* <DEDUP_REMOVED lines=15> */
[----:B0-----:R-:W-:-:S05]  /*17a0*/  FMNMX.FTZ R7, R6, R7, !PT ;  /* 0x0000000706077209 */ /* 0x001fca0007810000 */
[----:B------:R-:W0:Y:S01]  /*17b0*/  SHFL.BFLY PT, R8, R7, 0x2, 0x1f ;  /* 0x0c401f0007087f89 */ /* 0x000e2200000e0000 */
[----:B-1----:R-:W-:Y:S02]  /*17c0*/  @!P0 LEA R6, R10, R3, 0x18 ;  /* 0x000000030a068211 */ /* 0x002fe400078ec0ff */
[----:B------:R-:W-:Y:S01]  /*17d0*/  SHF.R.S32.HI R3, RZ, 0x5, R11 ;  /* 0x00000005ff037819 */ /* 0x000fe2000001140b */
[----:B------:R-:W-:Y:S01]  /*17e0*/  VIADD R11, R60, 0x1f ;  /* 0x0000001f3c0b7836 */ /* 0x000fe20000000000 */
[----:B--2---:R-:W-:Y:S02]  /*17f0*/  @!P1 LEA R9, R12, R9, 0x18 ;  /* 0x000000090c099211 */ /* 0x004fe400078ec0ff */
[----:B------:R-:W-:Y:S02]  /*1800*/  @!P0 LEA R6, R3, R6, 0x2 ;  /* 0x0000000603068211 */ /* 0x000fe400078e10ff */
[----:B0-----:R-:W-:Y:S02]  /*1810*/  FMNMX.FTZ R5, R7, R8, !PT ;  /* 0x0000000807057209 */ /* 0x001fe40007810000 */
[----:B------:R-:W-:-:S02]  /*1820*/  @!P1 LEA R9, R4, R9, 0x2 ;  /* 0x0000000904099211 */ /* 0x000fc400078e10ff */
[----:B------:R-:W-:Y:S01]  /*1830*/  SHF.R.S32.HI R12, RZ, 0x1f, R11 ;  /* 0x0000001fff0c7819 */ /* 0x000fe2000001140b */
[----:B------:R-:W0:Y:S02]  /*1840*/  SHFL.BFLY PT, R8, R5, 0x1, 0x1f ;  /* 0x0c201f0005087f89 */ /* 0x000e2400000e0000 */
[----:B0-----:R-:W-:Y:S01]  /*1850*/  @!P0 FMNMX.FTZ R7, R5, R8, !PT ;  /* 0x0000000805078209 */ /* 0x001fe20007810000 */
[----:B------:R-:W-:-:S04]  /*1860*/  IMAD.MOV.U32 R8, RZ, RZ, -0x800001 ;  /* 0xff7fffffff087424 */ /* 0x000fc800078e00ff */
[----:B------:R0:W-:Y:S01]  /*1870*/  @!P0 STS [R6], R7 ;  /* 0x0000000706008388 */ /* 0x0001e20000000800 */
[----:B------:R-:W-:Y:S01]  /*1880*/  BAR.SYNC.DEFER_BLOCKING 0x0 ;  /* 0x0000000000007b1d */ /* 0x000fe20000010000 */
[----:B0-----:R-:W-:Y:S01]  /*1890*/  LEA.HI R6, R12, R11, RZ, 0x5 ;  /* 0x0000000b0c067211 */ /* 0x001fe200078f28ff */
        /* <DEDUP_REMOVED lines=34> */
.L_x_26504:
        /* <DEDUP_REMOVED lines=11> */
.L_x_26503:
[----:B------:R-:W-:Y:S05]  /*1b70*/  BSYNC B1 ;  /* 0x0000000000017941 */ /* 0x000fea0003800000 */
.L_x_26502:
        /* <DEDUP_REMOVED lines=14> */
.L_x_26507:
        /* <DEDUP_REMOVED lines=29> */
[C---:B------:R-:W-:Y:S02]  /*1e30*/  FADD.FTZ R22, -R5.reuse, R22 ;  /* 0x0000001605167221 */ /* 0x040fe40000010100 */
[----:B------:R-:W3:Y:S01]  /*1e40*/  LDS R20, [R8+0x1400] ;  /* 0x0014000008147984 */ /* 0x000ee20000000800 */
        /* <DEDUP_REMOVED lines=28> */
[----:B------:R-:W-:Y:S02]  /*2010*/  FADD.FTZ R20, -R5, R20 ;  /* 0x0000001405147221 */ /* 0x000fe40000010100 */
        /* <DEDUP_REMOVED lines=40> */
.L_x_26506:
[----:B------:R-:W-:Y:S05]  /*22a0*/  BSYNC B1 ;  /* 0x0000000000017941 */ /* 0x000fea0003800000 */
.L_x_26505:
        /* <DEDUP_REMOVED lines=55> */
.L_x_26509:
[----:B------:R-:W-:Y:S05]  /*2620*/  BSYNC B1 ;  /* 0x0000000000017941 */ /* 0x000fea0003800000 */
.L_x_26508:
        /* <DEDUP_REMOVED lines=26> */
.L_x_26501:
[----:B------:R-:W-:Y:S05]  /*27d0*/  BSYNC B0 ;  /* 0x0000000000007941 */ /* 0x000fea0003800000 */
.L_x_26500:
        /* <DEDUP_REMOVED lines=59> */
.L_x_26514:
        /* <DEDUP_REMOVED lines=8> */
.L_x_26513:
[----:B------:R-:W-:Y:S05]  /*2c10*/  BSYNC B1 ;  /* 0x0000000000017941 */ /* 0x000fea0003800000 */
.L_x_26512:
        /* <DEDUP_REMOVED lines=14> */
.L_x_26517:
        /* <DEDUP_REMOVED lines=52> */
.L_x_26516:
[----:B------:R-:W-:Y:S05]  /*3040*/  BSYNC B1 ;  /* 0x0000000000017941 */ /* 0x000fea0003800000 */
.L_x_26515:
        /* <DEDUP_REMOVED lines=31> */
.L_x_26519:
[----:B------:R-:W-:Y:S05]  /*3240*/  BSYNC B1 ;  /* 0x0000000000017941 */ /* 0x000fea0003800000 */
.L_x_26518:
        /* <DEDUP_REMOVED lines=14> */
.L_x_26511:
[----:B------:R-:W-:Y:S05]  /*3330*/  BSYNC B0 ;  /* 0x0000000000007941 */ /* 0x000fea0003800000 */
.L_x_26510:
        /* <DEDUP_REMOVED lines=28> */
[----:B------:R-:W-:Y:S02]  /*3500*/  MOV R9, UR7 ;  /* 0x0000000700097c02 */ /* 0x000fe40008000f00 */
[----:B------:R-:W-:-:S03]  /*3510*/  IMAD.U32 R11, RZ, RZ, UR5 ;  /* 0x00000005ff0b7e24 */ /* 0x000fc6000f8e00ff */
[----:B------:R3:W-:Y:S04]  /*3520*/  STG.E desc[UR10][R8.64], R5 ;  /* 0x0000000508007986 */ /* 0x0007e8000c10190a */
[----:B------:R3:W-:Y:S02]  /*3530*/  STG.E desc[UR10][R10.64], R7 ;  /* 0x000000070a007986 */ /* 0x0007e4000c10190a */
.L_x_26521:
[----:B------:R-:W-:Y:S05]  /*3540*/  BSYNC B0 ;  /* 0x0000000000007941 */ /* 0x000fea0003800000 */
.L_x_26520:
[----:B------:R-:W-:Y:S01]  /*3550*/  ULDC UR12, c[0x0][0x26c] ;  /* 0x00009b00000c7ab9 */ /* 0x000fe20000000800 */
[----:B------:R-:W-:Y:S01]  /*3560*/  ULDC.64 UR6, c[0x0][0x238] ;  /* 0x00008e0000067ab9 */ /* 0x000fe20000000a00 */
[----:B------:R-:W-:Y:S04]  /*3570*/  BSSY B0, `(.L_x_26522) ;  /* 0x00000ea000007945 */ /* 0x000fe80003800000 */
[----:B------:R-:W-:Y:S05]  /*3580*/  @!P1 BRA `(.L_x_26523) ;  /* 0x0000000000189947 */ /* 0x000fea0003800000 */
[----:B------:R-:W-:Y:S01]  /*3590*/  HFMA2.MMA R45, -RZ, RZ, 0, 0 ;  /* 0x00000000ff2d7435 */ /* 0x000fe200000001ff */
[----:B------:R-:W-:Y:S02]  /*35a0*/  CS2R R52, SRZ ;  /* 0x0000000000347805 */ /* 0x000fe4000001ff00 */
[----:B------:R-:W-:Y:S02]  /*35b0*/  CS2R R48, SRZ ;  /* 0x0000000000307805 */ /* 0x000fe4000001ff00 */
[----:B------:R-:W-:Y:S01]  /*35c0*/  CS2R R46, SRZ ;  /* 0x00000000002e7805 */ /* 0x000fe2000001ff00 */
[----:B------:R-:W-:Y:S01]  /*35d0*/  IMAD.MOV.U32 R54, RZ, RZ, RZ ;  /* 0x000000ffff367224 */ /* 0x000fe200078e00ff */
[----:B------:R-:W-:Y:S06]  /*35e0*/  BRA `(.L_x_26524) ;  /* 0x0000000c00887947 */ /* 0x000fec0003800000 */
.L_x_26523:
[----:B------:R-:W4:Y:S01]  /*35f0*/  S2UR UR4, SR_CTAID.Y ;  /* 0x00000000000479c3 */ /* 0x000f220000002600 */
[----:B--2---:R-:W2:Y:S01]  /*3600*/  S2R R12, SR_CTAID.Z ;  /* 0x00000000000c7919 */ /* 0x004ea20000002700 */
[----:B0--3--:R-:W-:Y:S01]  /*3610*/  SHF.R.S32.HI R5, RZ, 0x1f, R4 ;  /* 0x0000001fff057819 */ /* 0x009fe20000011404 */
[----:B------:R-:W-:Y:S01]  /*3620*/  ULDC.64 UR8, c[0x0][0x248] ;  /* 0x0000920000087ab9 */ /* 0x000fe20000000a00 */
[----:B------:R-:W-:Y:S01]  /*3630*/  SHF.R.S32.HI R9, RZ, 0x1f, R57 ;  /* 0x0000001fff097819 */ /* 0x000fe20000011439 */
[----:B------:R-:W-:Y:S01]  /*3640*/  HFMA2.MMA R54, -RZ, RZ, 0, 0 ;  /* 0x00000000ff367435 */ /* 0x000fe200000001ff */
[----:B------:R-:W-:Y:S02]  /*3650*/  LEA.HI R5, R5, R4, RZ, 0x3 ;  /* 0x0000000405057211 */ /* 0x000fe400078f18ff */
[----:B------:R-:W-:Y:S01]  /*3660*/  CS2R R52, SRZ ;  /* 0x0000000000347805 */ /* 0x000fe2000001ff00 */
[----:B-1----:R-:W4:Y:S01]  /*3670*/  LDC R7, c[0x0][0x258] ;  /* 0x00009600ff077b82 */ /* 0x002f220000000800 */
[----:B------:R-:W-:-:S02]  /*3680*/  LOP3.LUT R6, RZ, R6, RZ, 0x33, !PT ;  /* 0x00000006ff067212 */ /* 0x000fc400078e33ff */
[----:B------:R-:W-:Y:S02]  /*3690*/  CS2R R48, SRZ ;  /* 0x0000000000307805 */ /* 0x000fe4000001ff00 */
[----:B------:R-:W-:Y:S02]  /*36a0*/  CS2R R46, SRZ ;  /* 0x00000000002e7805 */ /* 0x000fe4000001ff00 */
[----:B------:R-:W-:Y:S01]  /*36b0*/  MOV R45, RZ ;  /* 0x000000ff002d7202 */ /* 0x000fe20000000f00 */
[----:B------:R-:W0:Y:S08]  /*36c0*/  S2UR UR5, SR_CgaCtaId ;  /* 0x00000000000579c3 */ /* 0x000e300000008800 */
[----:B------:R-:W1:Y:S01]  /*36d0*/  LDC R56, c[0x0][0x26c] ;  /* 0x00009b00ff387b82 */ /* 0x000e620000000800 */
[----:B----4-:R-:W-:Y:S01]  /*36e0*/  IMAD R10, R7, UR4, RZ ;  /* 0x00000004070a7c24 */ /* 0x010fe2000f8e02ff */
[C---:B------:R-:W-:Y:S01]  /*36f0*/  LOP3.LUT R7, R5.reuse, 0xfffffff8, RZ, 0xc0, !PT ;  /* 0xfffffff805077812 */ /* 0x040fe200078ec0ff */
[----:B------:R-:W-:Y:S01]  /*3700*/  IMAD.SHL.U32 R5, R5, 0x4, RZ ;  /* 0x0000000405057824 */ /* 0x000fe200078e00ff */
[----:B------:R-:W-:-:S02]  /*3710*/  UMOV UR4, 0x400 ;  /* 0x0000040000047882 */ /* 0x000fc40000000000 */
[----:B------:R-:W-:Y:S01]  /*3720*/  IADD3 R11, P0, R10, R57, RZ ;  /* 0x000000390a0b7210 */ /* 0x000fe20007f1e0ff */
[----:B------:R-:W-:Y:S01]  /*3730*/  UIADD3 UR4, UR4, 0xa0, URZ ;  /* 0x000000a004047890 */ /* 0x000fe2000fffe03f */
[----:B------:R-:W-:Y:S02]  /*3740*/  IADD3 R8, R4, -R7, RZ ;  /* 0x8000000704087210 */ /* 0x000fe40007ffe0ff */
[----:B------:R-:W-:Y:S01]  /*3750*/  LEA.HI.X.SX32 R14, R10, R9, 0x1, P0 ;  /* 0x000000090a0e7211 */ /* 0x000fe200000f0eff */
[----:B0-----:R-:W-:Y:S01]  /*3760*/  ULEA UR4, UR5, UR4, 0x18 ;  /* 0x0000000405047291 */ /* 0x001fe2000f8ec03f */
[----:B------:R-:W-:Y:S02]  /*3770*/  SHF.L.U32 R10, R8, 0x2, RZ ;  /* 0x00000002080a7819 */ /* 0x000fe400000006ff */
[----:B------:R-:W-:Y:S02]  /*3780*/  LOP3.LUT R5, R5, 0xffffffe0, RZ, 0xc0, !PT ;  /* 0xffffffe005057812 */ /* 0x000fe400078ec0ff */
[----:B------:R-:W-:Y:S01]  /*3790*/  LEA R44, P0, R11, UR8, 0x2 ;  /* 0x000000080b2c7c11 */ /* 0x000fe2000f8010ff */
[----:B------:R-:W-:Y:S01]  /*37a0*/  IMAD R9, R3, 0x20, R10 ;  /* 0x0000002003097824 */ /* 0x000fe200078e020a */
[----:B------:R-:W-:Y:S01]  /*37b0*/  ULDC UR8, c[0x0][0x270] ;  /* 0x00009c0000087ab9 */ /* 0x000fe20000000800 */
[----:B------:R-:W-:Y:S01]  /*37c0*/  IADD3 R7, R10, R5, RZ ;  /* 0x000000050a077210 */ /* 0x000fe20007ffe0ff */
[----:B------:R-:W-:Y:S01]  /*37d0*/  IMAD R50, R2, UR8, RZ ;  /* 0x0000000802327c24 */ /* 0x000fe2000f8e02ff */
[----:B------:R-:W-:Y:S01]  /*37e0*/  LEA.HI.X R5, R11, UR9, R14, 0x2, P0 ;  /* 0x000000090b057c11 */ /* 0x000fe200080f140e */
[----:B------:R-:W-:Y:S01]  /*37f0*/  IMAD R2, R3, 0x8, R8 ;  /* 0x0000000803027824 */ /* 0x000fe200078e0208 */
[----:B-1----:R-:W-:Y:S01]  /*3800*/  SHF.R.S32.HI R56, RZ, 0x1f, R56 ;  /* 0x0000001fff387819 */ /* 0x002fe20000011438 */
[----:B--2---:R-:W-:Y:S01]  /*3810*/  IMAD R9, R12, 0x200, R9 ;  /* 0x000002000c097824 */ /* 0x004fe200078e0209 */
[----:B------:R-:W-:Y:S01]  /*3820*/  SHF.R.S32.HI R51, RZ, 0x1f, R50 ;  /* 0x0000001fff337819 */ /* 0x000fe20000011432 */
[C---:B------:R-:W-:Y:S01]  /*3830*/  VIADD R59, R7.reuse, 0x100 ;  /* 0x00000100073b7836 */ /* 0x040fe20000000000 */
[----:B------:R-:W-:Y:S01]  /*3840*/  LEA R2, R2, UR4, 0x4 ;  /* 0x0000000402027c11 */ /* 0x000fe2000f8e20ff */
[C---:B------:R-:W-:Y:S01]  /*3850*/  VIADD R62, R7.reuse, 0x200 ;  /* 0x00000200073e7836 */ /* 0x040fe20000000000 */
[C---:B------:R-:W-:Y:S01]  /*3860*/  IADD3 R61, R7.reuse, 0x180, RZ ;  /* 0x00000180073d7810 */ /* 0x040fe20007ffe0ff */
[C---:B------:R-:W-:Y:S01]  /*3870*/  VIADD R64, R7.reuse, 0x300 ;  /* 0x0000030007407836 */ /* 0x040fe20000000000 */
[----:B------:R-:W-:Y:S01]  /*3880*/  IADD3 R63, R7, 0x280, RZ ;  /* 0x00000280073f7810 */ /* 0x000fe20007ffe0ff */
[----:B------:R-:W-:Y:S01]  /*3890*/  VIADD R55, R9, 0x3 ;  /* 0x0000000309377836 */ /* 0x000fe20000000000 */
[----:B------:R-:W-:-:S07]  /*38a0*/  IADD3 R65, R7, 0x380, RZ ;  /* 0x0000038007417810 */ /* 0x000fce0007ffe0ff */
.L_x_26525:
[----:B------:R-:W-:Y:S01]  /*38b0*/  MOV R12, R44 ;  /* 0x0000002c000c7202 */ /* 0x000fe20000000f00 */
[----:B------:R-:W-:-:S05]  /*38c0*/  IMAD.MOV.U32 R13, RZ, RZ, R5 ;  /* 0x000000ffff0d7224 */ /* 0x000fca00078e0005 */
[----:B------:R-:W2:Y:S01]  /*38d0*/  LDG.E.CONSTANT R9, desc[UR10][R12.64] ;  /* 0x0000000a0c097981 */ /* 0x000ea2000c1e9900 */
[----:B------:R-:W-:Y:S01]  /*38e0*/  IMAD.IADD R40, R6, 0x1, R57 ;  /* 0x0000000106287824 */ /* 0x000fe200078e0239 */
        /* <DEDUP_REMOVED lines=9> */
[----:B------:R-:W2:Y:S04]  /*3980*/  LDG.E.128.CONSTANT R8, desc[UR10][R24.64] ;  /* 0x0000000a18087981 */ /* 0x000ea8000c1e9d00 */
[----:B------:R0:W3:Y:S01]  /*3990*/  LDG.E.128.CONSTANT R12, desc[UR10][R24.64+0x200] ;  /* 0x0002000a180c7981 */ /* 0x0000e2000c1e9d00 */
        /* <DEDUP_REMOVED lines=9> */
[----:B0-----:R-:W-:-:S04]  /*3a30*/  IADD3 R25, P0, R62, R34, RZ ;  /* 0x000000223e197210 */ /* 0x001fc80007f1e0ff */
[----:B------:R-:W4:Y:S01]  /*3a40*/  LDG.E.128.CONSTANT R20, desc[UR10][R20.64] ;  /* 0x0000000a14147981 */ /* 0x000f22000c1e9d00 */
[----:B------:R-:W-:Y:S02]  /*3a50*/  LEA R24, P1, R25, UR6, 0x2 ;  /* 0x0000000619187c11 */ /* 0x000fe4000f8210ff */
[----:B------:R-:W-:-:S04]  /*3a60*/  LEA.HI.X.SX32 R26, R62, R38, 0x1, P0 ;  /* 0x000000263e1a7211 */ /* 0x000fc800000f0eff */
[----:B------:R-:W-:Y:S02]  /*3a70*/  LEA.HI.X R25, R25, UR7, R26, 0x2, P1 ;  /* 0x0000000719197c11 */ /* 0x000fe400088f141a */
[----:B------:R-:W-:-:S04]  /*3a80*/  IADD3 R29, P0, R63, R34, RZ ;  /* 0x000000223f1d7210 */ /* 0x000fc80007f1e0ff */
[----:B------:R-:W4:Y:S01]  /*3a90*/  LDG.E.128.CONSTANT R24, desc[UR10][R24.64] ;  /* 0x0000000a18187981 */ /* 0x000f22000c1e9d00 */
[----:B------:R-:W-:Y:S02]  /*3aa0*/  LEA R28, P1, R29, UR6, 0x2 ;  /* 0x000000061d1c7c11 */ /* 0x000fe4000f8210ff */
[----:B------:R-:W-:Y:S02]  /*3ab0*/  LEA.HI.X.SX32 R30, R63, R38, 0x1, P0 ;  /* 0x000000263f1e7211 */ /* 0x000fe400000f0eff */
[C---:B------:R-:W-:Y:S02]  /*3ac0*/  IADD3 R33, P0, R64.reuse, R34, RZ ;  /* 0x0000002240217210 */ /* 0x040fe40007f1e0ff */
[----:B------:R-:W-:Y:S02]  /*3ad0*/  LEA.HI.X R29, R29, UR7, R30, 0x2, P1 ;  /* 0x000000071d1d7c11 */ /* 0x000fe400088f141e */
[----:B------:R-:W-:Y:S02]  /*3ae0*/  LEA R32, P1, R33, UR6, 0x2 ;  /* 0x0000000621207c11 */ /* 0x000fe4000f8210ff */
[----:B------:R-:W-:-:S02]  /*3af0*/  LEA.HI.X.SX32 R36, R64, R38, 0x1, P0 ;  /* 0x0000002640247211 */ /* 0x000fc400000f0eff */
[----:B------:R-:W-:Y:S01]  /*3b00*/  IADD3 R34, P0, R65, R34, RZ ;  /* 0x0000002241227210 */ /* 0x000fe20007f1e0ff */
[----:B------:R-:W4:Y:S01]  /*3b10*/  LDG.E.128.CONSTANT R28, desc[UR10][R28.64] ;  /* 0x0000000a1c1c7981 */ /* 0x000f22000c1e9d00 */
[----:B------:R-:W-:Y:S02]  /*3b20*/  LEA.HI.X R33, R33, UR7, R36, 0x2, P1 ;  /* 0x0000000721217c11 */ /* 0x000fe400088f1424 */
[----:B------:R-:W-:Y:S02]  /*3b30*/  LEA R36, P1, R34, UR6, 0x2 ;  /* 0x0000000622247c11 */ /* 0x000fe4000f8210ff */
[----:B------:R-:W-:-:S04]  /*3b40*/  LEA.HI.X.SX32 R35, R65, R38, 0x1, P0 ;  /* 0x0000002641237211 */ /* 0x000fc800000f0eff */
[----:B------:R-:W-:Y:S02]  /*3b50*/  LEA.HI.X R37, R34, UR7, R35, 0x2, P1 ;  /* 0x0000000722257c11 */ /* 0x000fe400088f1423 */
[----:B------:R-:W4:Y:S04]  /*3b60*/  LDG.E.128.CONSTANT R32, desc[UR10][R32.64] ;  /* 0x0000000a20207981 */ /* 0x000f28000c1e9d00 */
[----:B------:R-:W4:Y:S01]  /*3b70*/  LDG.E.128.CONSTANT R36, desc[UR10][R36.64] ;  /* 0x0000000a24247981 */ /* 0x000f22000c1e9d00 */
[----:B------:R-:W-:Y:S02]  /*3b80*/  ISETP.NE.AND P0, PT, R40, -0x2, PT ;  /* 0xfffffffe2800780c */ /* 0x000fe40003f05270 */
[----:B------:R-:W-:-:S11]  /*3b90*/  IADD3 R57, R57, 0x4, RZ ;  /* 0x0000000439397810 */ /* 0x000fd60007ffe0ff */
[C---:B------:R-:W-:Y:S02]  /*3ba0*/  @!P0 IADD3 R41, R55.reuse, -0x3, RZ ;  /* 0xfffffffd37298810 */ /* 0x040fe40007ffe0ff */
[-C--:B------:R-:W-:Y:S02]  /*3bb0*/  @!P0 ISETP.GE.AND P6, PT, R55, R60.reuse, PT ;  /* 0x0000003c3700820c */ /* 0x080fe40003fc6270 */
[----:B------:R-:W-:Y:S01]  /*3bc0*/  @!P0 ISETP.GE.AND P1, PT, R41, R60, PT ;  /* 0x0000003c2900820c */ /* 0x000fe20003f26270 */
[----:B------:R-:W-:-:S05]  /*3bd0*/  @!P0 VIADD R41, R55, 0xfffffffe ;  /* 0xfffffffe37298836 */ /* 0x000fca0000000000 */
[----:B------:R-:W-:Y:S02]  /*3be0*/  @!P0 ISETP.GE.AND P2, PT, R41, R60, PT ;  /* 0x0000003c2900820c */ /* 0x000fe40003f46270 */
[----:B------:R-:W-:-:S04]  /*3bf0*/  @!P0 IADD3 R41, R55, -0x1, RZ ;  /* 0xffffffff37298810 */ /* 0x000fc80007ffe0ff */
[----:B------:R-:W-:Y:S02]  /*3c00*/  @!P0 ISETP.GE.AND P3, PT, R41, R60, PT ;  /* 0x0000003c2900820c */ /* 0x000fe40003f66270 */
[----:B------:R0:W1:Y:S02]  /*3c10*/  LDS.128 R40, [R2] ;  /* 0x0000000002287984 */ /* 0x0000640000000c00 */
[----:B0-----:R-:W-:Y:S01]  /*3c20*/  VIADD R2, R2, 0x200 ;  /* 0x0000020002027836 */ /* 0x001fe20000000000 */
[----:B--2---:R-:W-:Y:S02]  /*3c30*/  @!P0 FSEL R9, R9, RZ, !P2 ;  /* 0x000000ff09098208 */ /* 0x004fe40005000000 */
[----:B------:R-:W-:Y:S02]  /*3c40*/  @!P0 FSEL R8, R8, RZ, !P1 ;  /* 0x000000ff08088208 */ /* 0x000fe40004800000 */
[----:B------:R-:W-:Y:S01]  /*3c50*/  @!P0 FSEL R10, R10, RZ, !P3 ;  /* 0x000000ff0a0a8208 */ /* 0x000fe20005800000 */
[----:B-1----:R-:W-:Y:S01]  /*3c60*/  FMUL.FTZ R9, R41, R9 ;  /* 0x0000000929097220 */ /* 0x002fe20000410000 */
[----:B---3--:R-:W-:-:S03]  /*3c70*/  @!P0 FSEL R15, R15, RZ, !P6 ;  /* 0x000000ff0f0f8208 */ /* 0x008fc60007000000 */
[----:B------:R-:W-:-:S04]  /*3c80*/  FFMA.FTZ R9, R40, R8, R9 ;  /* 0x0000000828097223 */ /* 0x000fc80000010009 */
[----:B------:R-:W-:Y:S01]  /*3c90*/  FFMA.FTZ R10, R42, R10, R9 ;  /* 0x0000000a2a0a7223 */ /* 0x000fe20000010009 */
[----:B------:R-:W-:-:S05]  /*3ca0*/  @!P0 VIADD R9, R55, 0xfffffffe ;  /* 0xfffffffe37098836 */ /* 0x000fca0000000000 */
[-C--:B------:R-:W-:Y:S02]  /*3cb0*/  @!P0 ISETP.GE.AND P2, PT, R9, R60.reuse, PT ;  /* 0x0000003c0900820c */ /* 0x080fe40003f46270 */
[----:B------:R-:W-:Y:S02]  /*3cc0*/  @!P0 IADD3 R9, R55, -0x3, RZ ;  /* 0xfffffffd37098810 */ /* 0x000fe40007ffe0ff */
[----:B------:R-:W-:Y:S02]  /*3cd0*/  @!P0 FSEL R13, R13, RZ, !P2 ;  /* 0x000000ff0d0d8208 */ /* 0x000fe40005000000 */
[----:B------:R-:W-:Y:S01]  /*3ce0*/  @!P0 ISETP.GE.AND P1, PT, R9, R60, PT ;  /* 0x0000003c0900820c */ /* 0x000fe20003f26270 */
[----:B------:R-:W-:Y:S02]  /*3cf0*/  @!P0 VIADD R9, R55, 0xffffffff ;  /* 0xffffffff37098836 */ /* 0x000fe40000000000 */
[----:B------:R-:W-:Y:S01]  /*3d00*/  FMUL.FTZ R13, R41, R13 ;  /* 0x0000000d290d7220 */ /* 0x000fe20000410000 */
[----:B------:R-:W-:-:S02]  /*3d10*/  @!P0 FSEL R12, R12, RZ, !P1 ;  /* 0x000000ff0c0c8208 */ /* 0x000fc40004800000 */
[-C--:B------:R-:W-:Y:S02]  /*3d20*/  @!P0 ISETP.GE.AND P2, PT, R9, R60.reuse, PT ;  /* 0x0000003c0900820c */ /* 0x080fe40003f46270 */
[C---:B------:R-:W-:Y:S01]  /*3d30*/  @!P0 ISETP.GE.AND P1, PT, R55.reuse, R60, PT ;  /* 0x0000003c3700820c */ /* 0x040fe20003f26270 */
[----:B------:R-:W-:Y:S01]  /*3d40*/  FFMA.FTZ R13, R40, R12, R13 ;  /* 0x0000000c280d7223 */ /* 0x000fe2000001000d */
[----:B------:R-:W-:Y:S02]  /*3d50*/  @!P0 IADD3 R9, R55, -0x3, RZ ;  /* 0xfffffffd37098810 */ /* 0x000fe40007ffe0ff */
[----:B------:R-:W-:Y:S02]  /*3d60*/  @!P0 FSEL R11, R11, RZ, !P1 ;  /* 0x000000ff0b0b8208 */ /* 0x000fe40004800000 */
[----:B------:R-:W-:Y:S01]  /*3d70*/  @!P0 ISETP.GE.AND P1, PT, R9, R60, PT ;  /* 0x0000003c0900820c */ /* 0x000fe20003f26270 */
[----:B------:R-:W-:Y:S01]  /*3d80*/  @!P0 VIADD R9, R55, 0xfffffffe ;  /* 0xfffffffe37098836 */ /* 0x000fe20000000000 */
[----:B------:R-:W-:Y:S01]  /*3d90*/  @!P0 FSEL R14, R14, RZ, !P2 ;  /* 0x000000ff0e0e8208 */ /* 0x000fe20005000000 */
[----:B------:R-:W-:Y:S01]  /*3da0*/  FFMA.FTZ R11, R43, R11, R10 ;  /* 0x0000000b2b0b7223 */ /* 0x000fe2000001000a */
[----:B----4-:R-:W-:-:S02]  /*3db0*/  @!P0 FSEL R16, R16, RZ, !P1 ;  /* 0x000000ff10108208 */ /* 0x010fc40004800000 */
[----:B------:R-:W-:Y:S01]  /*3dc0*/  @!P0 ISETP.GE.AND P2, PT, R9, R60, PT ;  /* 0x0000003c0900820c */ /* 0x000fe20003f46270 */
[C---:B------:R-:W-:Y:S02]  /*3dd0*/  @!P0 VIADD R9, R55.reuse, 0xfffffffd ;  /* 0xfffffffd37098836 */ /* 0x040fe40000000000 */
[----:B------:R-:W-:Y:S01]  /*3de0*/  FFMA.FTZ R14, R42, R14, R13 ;  /* 0x0000000e2a0e7223 */ /* 0x000fe2000001000d */
[----:B------:R-:W-:Y:S01]  /*3df0*/  @!P0 IADD3 R13, R55, -0x1, RZ ;  /* 0xffffffff370d8810 */ /* 0x000fe20007ffe0ff */
[----:B------:R-:W-:Y:S01]  /*3e00*/  FADD.FTZ R54, R11, R54 ;  /* 0x000000360b367221 */ /* 0x000fe20000010000 */
[----:B------:R-:W-:Y:S01]  /*3e10*/  @!P0 FSEL R17, R17, RZ, !P2 ;  /* 0x000000ff11118208 */ /* 0x000fe20005000000 */
[----:B------:R-:W-:Y:S01]  /*3e20*/  FFMA.FTZ R14, R43, R15, R14 ;  /* 0x0000000f2b0e7223 */ /* 0x000fe2000001000e */
[-C--:B------:R-:W-:Y:S01]  /*3e30*/  @!P0 ISETP.GE.AND P4, PT, R9, R60.reuse, PT ;  /* 0x0000003c0900820c */ /* 0x080fe20003f86270 */
[----:B------:R-:W-:Y:S01]  /*3e40*/  @!P0 VIADD R9, R55, 0xffffffff ;  /* 0xffffffff37098836 */ /* 0x000fe20000000000 */
[-C--:B------:R-:W-:Y:S01]  /*3e50*/  @!P0 ISETP.GE.AND P3, PT, R13, R60.reuse, PT ;  /* 0x0000003c0d00820c */ /* 0x080fe20003f66270 */
[----:B------:R-:W-:Y:S01]  /*3e60*/  FMUL.FTZ R17, R41, R17 ;  /* 0x0000001129117220 */ /* 0x000fe20000410000 */
[----:B------:R-:W-:Y:S01]  /*3e70*/  @!P0 IADD3 R13, R55, -0x2, RZ ;  /* 0xfffffffe370d8810 */ /* 0x000fe20007ffe0ff */
[----:B------:R-:W-:Y:S01]  /*3e80*/  FADD.FTZ R53, R14, R53 ;  /* 0x000000350e357221 */ /* 0x000fe20000010000 */
[----:B------:R-:W-:Y:S01]  /*3e90*/  @!P0 ISETP.GE.AND P6, PT, R9, R60, PT ;  /* 0x0000003c0900820c */ /* 0x000fe20003fc6270 */
[----:B------:R-:W-:Y:S01]  /*3ea0*/  FFMA.FTZ R17, R40, R16, R17 ;  /* 0x0000001028117223 */ /* 0x000fe20000010011 */
[----:B------:R-:W-:-:S02]  /*3eb0*/  @!P0 IADD3 R9, R55, -0x3, RZ ;  /* 0xfffffffd37098810 */ /* 0x000fc40007ffe0ff */
[----:B------:R-:W-:Y:S02]  /*3ec0*/  @!P0 FSEL R18, R18, RZ, !P3 ;  /* 0x000000ff12128208 */ /* 0x000fe40005800000 */
[-C--:B------:R-:W-:Y:S01]  /*3ed0*/  @!P0 ISETP.GE.AND P1, PT, R9, R60.reuse, PT ;  /* 0x0000003c0900820c */ /* 0x080fe20003f26270 */
[C---:B------:R-:W-:Y:S01]  /*3ee0*/  @!P0 VIADD R9, R55.reuse, 0xfffffffe ;  /* 0xfffffffe37098836 */ /* 0x040fe20000000000 */
[----:B------:R-:W-:Y:S01]  /*3ef0*/  @!P0 ISETP.GE.AND P3, PT, R55, R60, PT ;  /* 0x0000003c3700820c */ /* 0x000fe20003f66270 */
[----:B------:R-:W-:Y:S01]  /*3f00*/  FFMA.FTZ R18, R42, R18, R17 ;  /* 0x000000122a127223 */ /* 0x000fe20000010011 */
[----:B------:R-:W-:Y:S02]  /*3f10*/  @!P0 FSEL R20, R20, RZ, !P4 ;  /* 0x000000ff14148208 */ /* 0x000fe40006000000 */
[----:B------:R-:W-:Y:S02]  /*3f20*/  @!P0 ISETP.GE.AND P2, PT, R9, R60, PT ;  /* 0x0000003c0900820c */ /* 0x000fe40003f46270 */
[----:B------:R-:W-:-:S02]  /*3f30*/  @!P0 IADD3 R9, R55, -0x1, RZ ;  /* 0xffffffff37098810 */ /* 0x000fc40007ffe0ff */
[----:B------:R-:W-:Y:S02]  /*3f40*/  @!P0 FSEL R19, R19, RZ, !P3 ;  /* 0x000000ff13138208 */ /* 0x000fe40005800000 */
[-C--:B------:R-:W-:Y:S01]  /*3f50*/  @!P0 ISETP.GE.AND P3, PT, R9, R60.reuse, PT ;  /* 0x0000003c0900820c */ /* 0x080fe20003f66270 */
[----:B------:R-:W-:Y:S01]  /*3f60*/  @!P0 VIADD R9, R55, 0xfffffffd ;  /* 0xfffffffd37098836 */ /* 0x000fe20000000000 */
[-C--:B------:R-:W-:Y:S01]  /*3f70*/  @!P0 ISETP.GE.AND P5, PT, R13, R60.reuse, PT ;  /* 0x0000003c0d00820c */ /* 0x080fe20003fa6270 */
[----:B------:R-:W-:Y:S01]  /*3f80*/  FFMA.FTZ R18, R43, R19, R18 ;  /* 0x000000132b127223 */ /* 0x000fe20000010012 */
[----:B------:R-:W-:Y:S02]  /*3f90*/  @!P0 FSEL R22, R22, RZ, !P6 ;  /* 0x000000ff16168208 */ /* 0x000fe40007000000 */
[----:B------:R-:W-:Y:S01]  /*3fa0*/  @!P0 ISETP.GE.AND P4, PT, R9, R60, PT ;  /* 0x0000003c0900820c */ /* 0x000fe20003f86270 */
[----:B------:R-:W-:Y:S01]  /*3fb0*/  FADD.FTZ R45, R18, R45 ;  /* 0x0000002d122d7221 */ /* 0x000fe20000010000 */
[----:B------:R-:W-:-:S02]  /*3fc0*/  @!P0 IADD3 R9, R55, -0x2, RZ ;  /* 0xfffffffe37098810 */ /* 0x000fc40007ffe0ff */
[----:B------:R-:W-:Y:S02]  /*3fd0*/  @!P0 FSEL R21, R21, RZ, !P5 ;  /* 0x000000ff15158208 */ /* 0x000fe40006800000 */
[-C--:B------:R-:W-:Y:S01]  /*3fe0*/  @!P0 ISETP.GE.AND P5, PT, R9, R60.reuse, PT ;  /* 0x0000003c0900820c */ /* 0x080fe20003fa6270 */
[C---:B------:R-:W-:Y:S01]  /*3ff0*/  @!P0 VIADD R9, R55.reuse, 0xffffffff ;  /* 0xffffffff37098836 */ /* 0x040fe20000000000 */
[----:B------:R-:W-:Y:S01]  /*4000*/  @!P0 ISETP.GE.AND P6, PT, R55, R60, PT ;  /* 0x0000003c3700820c */ /* 0x000fe20003fc6270 */
[----:B------:R-:W-:Y:S01]  /*4010*/  FMUL.FTZ R21, R41, R21 ;  /* 0x0000001529157220 */ /* 0x000fe20000410000 */
[----:B------:R-:W-:Y:S02]  /*4020*/  @!P0 FSEL R24, R24, RZ, !P1 ;  /* 0x000000ff18188208 */ /* 0x000fe40004800000 */
[----:B------:R-:W-:Y:S01]  /*4030*/  @!P0 FSEL R23, R23, RZ, !P6 ;  /* 0x000000ff17178208 */ /* 0x000fe20007000000 */
[----:B------:R-:W-:Y:S01]  /*4040*/  FFMA.FTZ R21, R40, R20, R21 ;  /* 0x0000001428157223 */ /* 0x000fe20000010015 */
[----:B------:R-:W-:-:S02]  /*4050*/  @!P0 ISETP.GE.AND P6, PT, R9, R60, PT ;  /* 0x0000003c0900820c */ /* 0x000fc40003fc6270 */
[----:B------:R-:W-:Y:S01]  /*4060*/  @!P0 IADD3 R9, R55, -0x3, RZ ;  /* 0xfffffffd37098810 */ /* 0x000fe20007ffe0ff */
[----:B------:R-:W-:Y:S01]  /*4070*/  FFMA.FTZ R22, R42, R22, R21 ;  /* 0x000000162a167223 */ /* 0x000fe20000010015 */
[----:B------:R-:W-:Y:S02]  /*4080*/  @!P0 FSEL R25, R25, RZ, !P2 ;  /* 0x000000ff19198208 */ /* 0x000fe40005000000 */
[-C--:B------:R-:W-:Y:S01]  /*4090*/  @!P0 ISETP.GE.AND P1, PT, R9, R60.reuse, PT ;  /* 0x0000003c0900820c */ /* 0x080fe20003f26270 */
[----:B------:R-:W-:Y:S01]  /*40a0*/  @!P0 VIADD R9, R55, 0xfffffffe ;  /* 0xfffffffe37098836 */ /* 0x000fe20000000000 */
[----:B------:R-:W-:Y:S01]  /*40b0*/  @!P0 FSEL R26, R26, RZ, !P3 ;  /* 0x000000ff1a1a8208 */ /* 0x000fe20005800000 */
[----:B------:R-:W-:Y:S01]  /*40c0*/  FMUL.FTZ R25, R41, R25 ;  /* 0x0000001929197220 */ /* 0x000fe20000410000 */
[-C--:B------:R-:W-:Y:S01]  /*40d0*/  @!P0 ISETP.GE.AND P3, PT, R55, R60.reuse, PT ;  /* 0x0000003c3700820c */ /* 0x080fe20003f66270 */
[----:B------:R-:W-:Y:S01]  /*40e0*/  FFMA.FTZ R23, R43, R23, R22 ;  /* 0x000000172b177223 */ /* 0x000fe20000010016 */
[----:B------:R-:W-:Y:S01]  /*40f0*/  @!P0 ISETP.GE.AND P2, PT, R9, R60, PT ;  /* 0x0000003c0900820c */ /* 0x000fe20003f46270 */
[----:B------:R-:W-:Y:S01]  /*4100*/  FFMA.FTZ R25, R40, R24, R25 ;  /* 0x0000001828197223 */ /* 0x000fe20000010019 */
[----:B------:R-:W-:Y:S01]  /*4110*/  @!P0 IADD3 R9, R55, -0x1, RZ ;  /* 0xffffffff37098810 */ /* 0x000fe20007ffe0ff */
[----:B------:R-:W-:Y:S01]  /*4120*/  FADD.FTZ R46, R23, R46 ;  /* 0x0000002e172e7221 */ /* 0x000fe20000010000 */
[----:B------:R-:W-:Y:S01]  /*4130*/  @!P0 FSEL R27, R27, RZ, !P3 ;  /* 0x000000ff1b1b8208 */ /* 0x000fe20005800000 */
[----:B------:R-:W-:Y:S01]  /*4140*/  FFMA.FTZ R26, R42, R26, R25 ;  /* 0x0000001a2a1a7223 */ /* 0x000fe20000010019 */
[----:B------:R-:W-:Y:S01]  /*4150*/  @!P0 ISETP.GE.AND P3, PT, R9, R60, PT ;  /* 0x0000003c0900820c */ /* 0x000fe20003f66270 */
[----:B------:R-:W-:Y:S01]  /*4160*/  @!P0 VIADD R9, R55, 0xfffffffe ;  /* 0xfffffffe37098836 */ /* 0x000fe20000000000 */
[----:B------:R-:W-:Y:S01]  /*4170*/  @!P0 FSEL R28, R28, RZ, !P4 ;  /* 0x000000ff1c1c8208 */ /* 0x000fe20006000000 */
[----:B------:R-:W-:Y:S01]  /*4180*/  FFMA.FTZ R26, R43, R27, R26 ;  /* 0x0000001b2b1a7223 */ /* 0x000fe2000001001a */
[----:B------:R-:W-:-:S02]  /*4190*/  @!P0 FSEL R29, R29, RZ, !P5 ;  /* 0x000000ff1d1d8208 */ /* 0x000fc40006800000 */
[-C--:B------:R-:W-:Y:S01]  /*41a0*/  @!P0 ISETP.GE.AND P4, PT, R9, R60.reuse, PT ;  /* 0x0000003c0900820c */ /* 0x080fe20003f86270 */
[----:B------:R-:W-:Y:S01]  /*41b0*/  FADD.FTZ R47, R26, R47 ;  /* 0x0000002f1a2f7221 */ /* 0x000fe20000010000 */
[----:B------:R-:W-:Y:S01]  /*41c0*/  @!P0 IADD3 R9, R55, -0x3, RZ ;  /* 0xfffffffd37098810 */ /* 0x000fe20007ffe0ff */
[----:B------:R-:W-:Y:S01]  /*41d0*/  FMUL.FTZ R29, R41, R29 ;  /* 0x0000001d291d7220 */ /* 0x000fe20000410000 */
[----:B------:R-:W-:Y:S02]  /*41e0*/  @!P0 FSEL R30, R30, RZ, !P6 ;  /* 0x000000ff1e1e8208 */ /* 0x000fe40007000000 */
[-C--:B------:R-:W-:Y:S01]  /*41f0*/  @!P0 ISETP.GE.AND P5, PT, R9, R60.reuse, PT ;  /* 0x0000003c0900820c */ /* 0x080fe20003fa6270 */
[C---:B------:R-:W-:Y:S01]  /*4200*/  @!P0 VIADD R9, R55.reuse, 0xffffffff ;  /* 0xffffffff37098836 */ /* 0x040fe20000000000 */
[----:B------:R-:W-:Y:S01]  /*4210*/  @!P0 ISETP.GE.AND P6, PT, R55, R60, PT ;  /* 0x0000003c3700820c */ /* 0x000fe20003fc6270 */
[----:B------:R-:W-:Y:S01]  /*4220*/  FFMA.FTZ R29, R40, R28, R29 ;  /* 0x0000001c281d7223 */ /* 0x000fe2000001001d */
[----:B------:R-:W-:-:S02]  /*4230*/  @!P0 FSEL R33, R33, RZ, !P2 ;  /* 0x000000ff21218208 */ /* 0x000fc40005000000 */
[----:B------:R-:W-:Y:S01]  /*4240*/  @!P0 FSEL R31, R31, RZ, !P6 ;  /* 0x000000ff1f1f8208 */ /* 0x000fe20007000000 */
[----:B------:R-:W-:Y:S01]  /*4250*/  FFMA.FTZ R30, R42, R30, R29 ;  /* 0x0000001e2a1e7223 */ /* 0x000fe2000001001d */
[----:B------:R-:W-:Y:S01]  /*4260*/  @!P0 FSEL R32, R32, RZ, !P1 ;  /* 0x000000ff20208208 */ /* 0x000fe20004800000 */
[----:B------:R-:W-:Y:S01]  /*4270*/  FMUL.FTZ R33, R41, R33 ;  /* 0x0000002129217220 */ /* 0x000fe20000410000 */
[----:B------:R-:W-:Y:S01]  /*4280*/  @!P0 FSEL R37, R37, RZ, !P4 ;  /* 0x000000ff25258208 */ /* 0x000fe20006000000 */
[----:B------:R-:W-:Y:S01]  /*4290*/  FFMA.FTZ R31, R43, R31, R30 ;  /* 0x0000001f2b1f7223 */ /* 0x000fe2000001001e */
[----:B------:R-:W-:Y:S01]  /*42a0*/  @!P0 ISETP.GE.AND P6, PT, R9, R60, PT ;  /* 0x0000003c0900820c */ /* 0x000fe20003fc6270 */
[----:B------:R-:W-:Y:S01]  /*42b0*/  FFMA.FTZ R33, R40, R32, R33 ;  /* 0x0000002028217223 */ /* 0x000fe20000010021 */
[-C--:B------:R-:W-:Y:S01]  /*42c0*/  @!P0 ISETP.GE.AND P1, PT, R55, R60.reuse, PT ;  /* 0x0000003c3700820c */ /* 0x080fe20003f26270 */
[----:B------:R-:W-:Y:S01]  /*42d0*/  FMUL.FTZ R37, R41, R37 ;  /* 0x0000002529257220 */ /* 0x000fe20000410000 */
[----:B------:R-:W-:Y:S01]  /*42e0*/  @!P0 ISETP.GE.AND P2, PT, R55, R60, PT ;  /* 0x0000003c3700820c */ /* 0x000fe20003f46270 */
[----:B------:R-:W-:Y:S01]  /*42f0*/  FADD.FTZ R48, R31, R48 ;  /* 0x000000301f307221 */ /* 0x000fe20000010000 */
[----:B------:R-:W-:Y:S01]  /*4300*/  @!P0 FSEL R36, R36, RZ, !P5 ;  /* 0x000000ff24248208 */ /* 0x000fe20006800000 */
[----:B------:R-:W-:Y:S01]  /*4310*/  VIADD R55, R55, 0x80 ;  /* 0x0000008037377836 */ /* 0x000fe20000000000 */
[----:B------:R-:W-:-:S02]  /*4320*/  @!P0 FSEL R34, R34, RZ, !P3 ;  /* 0x000000ff22228208 */ /* 0x000fc40005800000 */
[----:B------:R-:W-:Y:S01]  /*4330*/  @!P0 FSEL R38, R38, RZ, !P6 ;  /* 0x000000ff26268208 */ /* 0x000fe20007000000 */
[----:B------:R-:W-:Y:S01]  /*4340*/  FFMA.FTZ R37, R40, R36, R37 ;  /* 0x0000002428257223 */ /* 0x000fe20000010025 */
[----:B------:R-:W-:Y:S01]  /*4350*/  @!P0 FSEL R35, R35, RZ, !P1 ;  /* 0x000000ff23238208 */ /* 0x000fe20004800000 */
[C---:B------:R-:W-:Y:S01]  /*4360*/  FFMA.FTZ R34, R42.reuse, R34, R33 ;  /* 0x000000222a227223 */ /* 0x040fe20000010021 */
[----:B------:R-:W-:Y:S01]  /*4370*/  @!P0 FSEL R39, R39, RZ, !P2 ;  /* 0x000000ff27278208 */ /* 0x000fe20005000000 */
[----:B------:R-:W-:Y:S01]  /*4380*/  FFMA.FTZ R38, R42, R38, R37 ;  /* 0x000000262a267223 */ /* 0x000fe20000010025 */
[----:B------:R-:W-:Y:S01]  /*4390*/  ISETP.GE.AND P0, PT, R57, R58, PT ;  /* 0x0000003a3900720c */ /* 0x000fe20003f06270 */
[C---:B------:R-:W-:Y:S01]  /*43a0*/  FFMA.FTZ R34, R43.reuse, R35, R34 ;  /* 0x000000232b227223 */ /* 0x040fe20000010022 */
[----:B------:R-:W-:Y:S01]  /*43b0*/  IADD3 R44, P1, R44, 0x10, RZ ;  /* 0x000000102c2c7810 */ /* 0x000fe20007f3e0ff */
[----:B------:R-:W-:Y:S02]  /*43c0*/  FFMA.FTZ R39, R43, R39, R38 ;  /* 0x000000272b277223 */ /* 0x000fe40000010026 */
[----:B------:R-:W-:Y:S01]  /*43d0*/  FADD.FTZ R49, R34, R49 ;  /* 0x0000003122317221 */ /* 0x000fe20000010000 */
[----:B------:R-:W-:Y:S01]  /*43e0*/  IADD3.X R5, RZ, R5, RZ, P1, !PT ;  /* 0x00000005ff057210 */ /* 0x000fe20000ffe4ff */
[----:B------:R-:W-:-:S06]  /*43f0*/  FADD.FTZ R52, R39, R52 ;  /* 0x0000003427347221 */ /* 0x000fcc0000010000 */
[----:B------:R-:W-:Y:S05]  /*4400*/  @!P0 BRA `(.L_x_26525) ;  /* 0xfffffff400288947 */ /* 0x000fea000383ffff */
.L_x_26524:
[----:B------:R-:W-:Y:S05]  /*4410*/  BSYNC B0 ;  /* 0x0000000000007941 */ /* 0x000fea0003800000 */
.L_x_26522:
[----:B0--3--:R-:W0:Y:S01]  /*4420*/  SHFL.BFLY PT, R5, R54, 0x4, 0x1f ;  /* 0x0c801f0036057f89 */ /* 0x009e2200000e0000 */
[----:B------:R-:W3:Y:S01]  /*4430*/  S2UR UR5, SR_CgaCtaId ;  /* 0x00000000000579c3 */ /* 0x000ee20000008800 */
[----:B------:R-:W-:Y:S01]  /*4440*/  LOP3.LUT R20, R4, 0x7, RZ, 0xc0, !PT ;  /* 0x0000000704147812 */ /* 0x000fe200078ec0ff */
[----:B------:R-:W-:Y:S01]  /*4450*/  UMOV UR4, 0x400 ;  /* 0x0000040000047882 */ /* 0x000fe20000000000 */
[----:B------:R-:W4:Y:S01]  /*4460*/  SHFL.BFLY PT, R2, R53, 0x4, 0x1f ;  /* 0x0c801f0035027f89 */ /* 0x000f2200000e0000 */
[----:B------:R-:W-:Y:S01]  /*4470*/  SHF.R.S32.HI R23, RZ, 0x1f, R4 ;  /* 0x0000001fff177819 */ /* 0x000fe20000011404 */
[----:B------:R-:W-:Y:S01]  /*4480*/  UIADD3 UR4, UR4, 0xa0, URZ ;  /* 0x000000a004047890 */ /* 0x000fe2000fffe03f */
[----:B------:R-:W-:Y:S01]  /*4490*/  ISETP.NE.AND P2, PT, R20, RZ, PT ;  /* 0x000000ff1400720c */ /* 0x000fe20003f45270 */
[----:B-12---:R-:W1:Y:S01]  /*44a0*/  SHFL.BFLY PT, R8, R45, 0x4, 0x1f ;  /* 0x0c801f002d087f89 */ /* 0x006e6200000e0000 */
[----:B------:R-:W-:Y:S01]  /*44b0*/  LOP3.LUT R20, R0, 0xffffffc0, RZ, 0xc0, !PT ;  /* 0xffffffc000147812 */ /* 0x000fe200078ec0ff */
[----:B------:R-:W-:Y:S01]  /*44c0*/  BSSY B0, `(.L_x_26526) ;  /* 0x0000055000007945 */ /* 0x000fe20003800000 */
[----:B------:R-:W-:Y:S01]  /*44d0*/  LEA.HI R23, R23, R4, RZ, 0x3 ;  /* 0x0000000417177211 */ /* 0x000fe200078f18ff */
[----:B------:R-:W2:Y:S01]  /*44e0*/  SHFL.BFLY PT, R7, R46, 0x4, 0x1f ;  /* 0x0c801f002e077f89 */ /* 0x000ea200000e0000 */
[----:B------:R-:W-:-:S02]  /*44f0*/  ISETP.NE.OR P5, PT, R20, 0x40, P2 ;  /* 0x000000401400780c */ /* 0x000fc400017a5670 */
[C---:B------:R-:W-:Y:S01]  /*4500*/  LOP3.LUT R4, R0.reuse, 0xffffffe0, RZ, 0xc0, !PT ;  /* 0xffffffe000047812 */ /* 0x040fe200078ec0ff */
[----:B------:R-:W2:Y:S01]  /*4510*/  SHFL.BFLY PT, R12, R47, 0x4, 0x1f ;  /* 0x0c801f002f0c7f89 */ /* 0x000ea200000e0000 */
[----:B------:R-:W-:Y:S02]  /*4520*/  SHF.R.S32.HI R20, RZ, 0x3, R23 ;  /* 0x00000003ff147819 */ /* 0x000fe40000011417 */
[----:B------:R-:W-:Y:S01]  /*4530*/  ISETP.GT.OR P0, PT, R0, 0x3f, P2 ;  /* 0x0000003f0000780c */ /* 0x000fe20001704670 */
[----:B------:R-:W2:Y:S01]  /*4540*/  SHFL.BFLY PT, R9, R48, 0x4, 0x1f ;  /* 0x0c801f0030097f89 */ /* 0x000ea200000e0000 */
[----:B------:R-:W-:Y:S01]  /*4550*/  ISETP.NE.OR P4, PT, R4, 0x20, P2 ;  /* 0x000000200400780c */ /* 0x000fe20001785670 */
[----:B------:R-:W-:Y:S01]  /*4560*/  IMAD R4, R3, 0x20, R20 ;  /* 0x0000002003047824 */ /* 0x000fe200078e0214 */
[C---:B------:R-:W-:Y:S01]  /*4570*/  IADD3 R21, R0.reuse, 0x1f, RZ ;  /* 0x0000001f00157810 */ /* 0x040fe20007ffe0ff */
[----:B------:R-:W2:Y:S01]  /*4580*/  SHFL.BFLY PT, R16, R49, 0x4, 0x1f ;  /* 0x0c801f0031107f89 */ /* 0x000ea200000e0000 */
[----:B0-----:R-:W-:Y:S01]  /*4590*/  FADD.FTZ R5, R5, R54 ;  /* 0x0000003605057221 */ /* 0x001fe20000010000 */
[----:B---3--:R-:W-:Y:S01]  /*45a0*/  ULEA UR4, UR5, UR4, 0x18 ;  /* 0x0000000405047291 */ /* 0x008fe2000f8ec03f */
[----:B------:R-:W-:Y:S01]  /*45b0*/  ISETP.GT.OR P1, PT, R0, 0x1f, P2 ;  /* 0x0000001f0000780c */ /* 0x000fe20001724670 */
[----:B------:R-:W0:Y:S01]  /*45c0*/  SHFL.BFLY PT, R11, R52, 0x4, 0x1f ;  /* 0x0c801f00340b7f89 */ /* 0x000e2200000e0000 */
[----:B----4-:R-:W-:Y:S01]  /*45d0*/  FADD.FTZ R6, R2, R53 ;  /* 0x0000003502067221 */ /* 0x010fe20000010000 */
[----:B------:R-:W-:Y:S01]  /*45e0*/  ISETP.GT.U32.AND P3, PT, R21, 0x3e, PT ;  /* 0x0000003e1500780c */ /* 0x000fe20003f64070 */
[----:B-1----:R-:W-:Y:S01]  /*45f0*/  FADD.FTZ R8, R8, R45 ;  /* 0x0000002d08087221 */ /* 0x002fe20000010000 */
[----:B------:R-:W1:Y:S01]  /*4600*/  SHFL.BFLY PT, R2, R5, 0x2, 0x1f ;  /* 0x0c401f0005027f89 */ /* 0x000e6200000e0000 */
[----:B------:R-:W-:Y:S01]  /*4610*/  LEA R4, R4, UR4, 0x2 ;  /* 0x0000000404047c11 */ /* 0x000fe2000f8e10ff */
[----:B--2---:R-:W-:Y:S01]  /*4620*/  FADD.FTZ R10, R7, R46 ;  /* 0x0000002e070a7221 */ /* 0x004fe20000010000 */
[----:B------:R-:W-:Y:S01]  /*4630*/  BAR.SYNC.DEFER_BLOCKING 0x0 ;  /* 0x0000000000007b1d */ /* 0x000fe20000010000 */
[----:B------:R-:W-:Y:S01]  /*4640*/  FADD.FTZ R12, R12, R47 ;  /* 0x0000002f0c0c7221 */ /* 0x000fe20000010000 */
[----:B------:R-:W-:-:S04]  /*4650*/  FADD.FTZ R14, R9, R48 ;  /* 0x00000030090e7221 */ /* 0x000fc80000010000 */
[----:B------:R-:W2:Y:S01]  /*4660*/  SHFL.BFLY PT, R7, R6, 0x2, 0x1f ;  /* 0x0c401f0006077f89 */ /* 0x000ea200000e0000 */
[----:B------:R-:W-:-:S03]  /*4670*/  FADD.FTZ R16, R16, R49 ;  /* 0x0000003110107221 */ /* 0x000fc60000010000 */
[----:B------:R-:W3:Y:S01]  /*4680*/  SHFL.BFLY PT, R9, R8, 0x2, 0x1f ;  /* 0x0c401f0008097f89 */ /* 0x000ee200000e0000 */
[----:B0-----:R-:W-:-:S03]  /*4690*/  FADD.FTZ R18, R11, R52 ;  /* 0x000000340b127221 */ /* 0x001fc60000010000 */
[----:B------:R-:W0:Y:S04]  /*46a0*/  SHFL.BFLY PT, R13, R12, 0x2, 0x1f ;  /* 0x0c401f000c0d7f89 */ /* 0x000e2800000e0000 */
[----:B------:R-:W4:Y:S01]  /*46b0*/  SHFL.BFLY PT, R11, R10, 0x2, 0x1f ;  /* 0x0c401f000a0b7f89 */ /* 0x000f2200000e0000 */
[----:B-1----:R-:W-:-:S03]  /*46c0*/  FADD.FTZ R2, R5, R2 ;  /* 0x0000000205027221 */ /* 0x002fc60000010000 */
[----:B------:R-:W1:Y:S04]  /*46d0*/  SHFL.BFLY PT, R15, R14, 0x2, 0x1f ;  /* 0x0c401f000e0f7f89 */ /* 0x000e6800000e0000 */
[----:B------:R-:W1:Y:S04]  /*46e0*/  SHFL.BFLY PT, R17, R16, 0x2, 0x1f ;  /* 0x0c401f0010117f89 */ /* 0x000e6800000e0000 */
[----:B------:R-:W1:Y:S01]  /*46f0*/  SHFL.BFLY PT, R19, R18, 0x2, 0x1f ;  /* 0x0c401f0012137f89 */ /* 0x000e6200000e0000 */
[----:B--2---:R-:W-:Y:S01]  /*4700*/  FADD.FTZ R7, R6, R7 ;  /* 0x0000000706077221 */ /* 0x004fe20000010000 */
[----:B---3--:R-:W-:-:S02]  /*4710*/  FADD.FTZ R9, R8, R9 ;  /* 0x0000000908097221 */ /* 0x008fc40000010000 */
[----:B------:R-:W2:Y:S01]  /*4720*/  SHFL.BFLY PT, R5, R2, 0x1, 0x1f ;  /* 0x0c201f0002057f89 */ /* 0x000ea200000e0000 */
[----:B0-----:R-:W-:-:S03]  /*4730*/  FADD.FTZ R13, R12, R13 ;  /* 0x0000000d0c0d7221 */ /* 0x001fc60000010000 */
[----:B------:R-:W0:Y:S01]  /*4740*/  SHFL.BFLY PT, R6, R7, 0x1, 0x1f ;  /* 0x0c201f0007067f89 */ /* 0x000e2200000e0000 */
[----:B----4-:R-:W-:-:S03]  /*4750*/  FADD.FTZ R11, R10, R11 ;  /* 0x0000000b0a0b7221 */ /* 0x010fc60000010000 */
[----:B------:R-:W3:Y:S01]  /*4760*/  SHFL.BFLY PT, R8, R9, 0x1, 0x1f ;  /* 0x0c201f0009087f89 */ /* 0x000ee200000e0000 */
        /* <DEDUP_REMOVED lines=8> */
[----:B------:R-:W2:Y:S01]  /*47f0*/  SHFL.BFLY PT, R18, R19, 0x1, 0x1f ;  /* 0x0c201f0013127f89 */ /* 0x000ea200000e0000 */
[----:B0-----:R-:W-:Y:S01]  /*4800*/  FADD.FTZ R2, R7, R6 ;  /* 0x0000000607027221 */ /* 0x001fe20000010000 */
[----:B---3--:R-:W-:Y:S02]  /*4810*/  FADD.FTZ R3, R9, R8 ;  /* 0x0000000809037221 */ /* 0x008fe40000010000 */
[----:B------:R0:W-:Y:S01]  /*4820*/  @!P5 STS [R4+-0x100], R0 ;  /* 0xffff00000400d388 */ /* 0x0001e20000000800 */
[----:B-1----:R-:W-:-:S03]  /*4830*/  FADD.FTZ R6, R11, R10 ;  /* 0x0000000a0b067221 */ /* 0x002fc60000010000 */
[----:B------:R0:W-:Y:S01]  /*4840*/  @!P5 STS [R4+-0xf0], R2 ;  /* 0xffff10020400d388 */ /* 0x0001e20000000800 */
[----:B----4-:R-:W-:-:S03]  /*4850*/  FADD.FTZ R7, R13, R12 ;  /* 0x0000000c0d077221 */ /* 0x010fc60000010000 */
[----:B------:R0:W-:Y:S01]  /*4860*/  @!P5 STS [R4+-0xe0], R3 ;  /* 0xffff20030400d388 */ /* 0x0001e20000000800 */
[----:B------:R-:W-:-:S03]  /*4870*/  FADD.FTZ R23, R15, R14 ;  /* 0x0000000e0f177221 */ /* 0x000fc60000010000 */
[----:B------:R0:W-:Y:S01]  /*4880*/  @!P5 STS [R4+-0xd0], R6 ;  /* 0xffff30060400d388 */ /* 0x0001e20000000800 */
[----:B------:R-:W-:-:S03]  /*4890*/  FADD.FTZ R25, R17, R16 ;  /* 0x0000001011197221 */ /* 0x000fc60000010000 */
[----:B------:R0:W-:Y:S01]  /*48a0*/  @!P5 STS [R4+-0xc0], R7 ;  /* 0xffff40070400d388 */ /* 0x0001e20000000800 */
[----:B--2---:R-:W-:-:S03]  /*48b0*/  FADD.FTZ R27, R19, R18 ;  /* 0x00000012131b7221 */ /* 0x004fc60000010000 */
        /* <DEDUP_REMOVED lines=21> */
.L_x_26527:
[----:B------:R-:W-:Y:S05]  /*4a10*/  BSYNC B0 ;  /* 0x0000000000007941 */ /* 0x000fea0003800000 */
.L_x_26526:
        /* <DEDUP_REMOVED lines=28> */
.L_x_26529:
[----:B------:R-:W-:Y:S05]  /*4be0*/  BSYNC B0 ;  /* 0x0000000000007941 */ /* 0x000fea0003800000 */
.L_x_26528:
        /* <DEDUP_REMOVED lines=20> */
[C---:B------:R-:W-:Y:S01]  /*4d30*/  IADD3 R9, R20.reuse, 0xc, RZ ;  /* 0x0000000c14097810 */ /* 0x040fe20007ffe0ff */
[----:B------:R-:W-:Y:S01]  /*4d40*/  ULDC.64 UR8, c[0x0][0x220] ;  /* 0x0000880000087ab9 */ /* 0x000fe20000000a00 */
[----:B------:R-:W-:Y:S02]  /*4d50*/  IADD3 R5, R20, 0x4, RZ ;  /* 0x0000000414057810 */ /* 0x000fe40007ffe0ff */
[----:B------:R-:W-:Y:S02]  /*4d60*/  IADD3 R13, P3, R9, UR4, RZ ;  /* 0x00000004090d7c10 */ /* 0x000fe4000ff7e0ff */
[----:B------:R-:W-:Y:S02]  /*4d70*/  IADD3 R11, P2, R8, UR4, RZ ;  /* 0x00000004080b7c10 */ /* 0x000fe4000ff5e0ff */
[----:B------:R-:W-:Y:S02]  /*4d80*/  IADD3 R15, P1, R5, UR4, RZ ;  /* 0x00000004050f7c10 */ /* 0x000fe4000ff3e0ff */
[----:B------:R-:W-:-:S02]  /*4d90*/  LEA.HI.X.SX32 R14, R9, UR7, 0x1, P3 ;  /* 0x00000007090e7c11 */ /* 0x000fc400098f0eff */
[----:B------:R-:W-:Y:S02]  /*4da0*/  IADD3 R17, P0, R20, UR4, RZ ;  /* 0x0000000414117c10 */ /* 0x000fe4000ff1e0ff */
[----:B------:R-:W-:Y:S02]  /*4db0*/  LEA.HI.X.SX32 R16, R8, UR7, 0x1, P2 ;  /* 0x0000000708107c11 */ /* 0x000fe400090f0eff */
[----:B------:R-:W-:Y:S02]  /*4dc0*/  LEA R12, P3, R13, UR8, 0x2 ;  /* 0x000000080d0c7c11 */ /* 0x000fe4000f8610ff */
[----:B------:R-:W-:Y:S02]  /*4dd0*/  LEA.HI.X.SX32 R18, R5, UR7, 0x1, P1 ;  /* 0x0000000705127c11 */ /* 0x000fe400088f0eff */
[----:B------:R-:W-:Y:S02]  /*4de0*/  LEA R10, P2, R11, UR8, 0x2 ;  /* 0x000000080b0a7c11 */ /* 0x000fe4000f8410ff */
[----:B------:R-:W-:-:S02]  /*4df0*/  LEA R8, P1, R15, UR8, 0x2 ;  /* 0x000000080f087c11 */ /* 0x000fc4000f8210ff */
[C---:B------:R-:W-:Y:S02]  /*4e00*/  LEA.HI.X.SX32 R22, R20.reuse, UR7, 0x1, P0 ;  /* 0x0000000714167c11 */ /* 0x040fe400080f0eff */
[----:B------:R-:W-:Y:S01]  /*4e10*/  LEA.HI.X R13, R13, UR9, R14, 0x2, P3 ;  /* 0x000000090d0d7c11 */ /* 0x000fe200098f140e */
[C---:B------:R-:W-:Y:S01]  /*4e20*/  VIADD R14, R20.reuse, 0x10 ;  /* 0x00000010140e7836 */ /* 0x040fe20000000000 */
[----:B01----:R-:W-:Y:S02]  /*4e30*/  LEA R4, P0, R17, UR8, 0x2 ;  /* 0x0000000811047c11 */ /* 0x003fe4000f8010ff */
[----:B------:R-:W-:Y:S01]  /*4e40*/  LEA.HI.X R11, R11, UR9, R16, 0x2, P2 ;  /* 0x000000090b0b7c11 */ /* 0x000fe200090f1410 */
[C---:B------:R-:W-:Y:S01]  /*4e50*/  VIADD R16, R20.reuse, 0x18 ;  /* 0x0000001814107836 */ /* 0x040fe20000000000 */
[----:B------:R-:W-:Y:S02]  /*4e60*/  LEA.HI.X R9, R15, UR9, R18, 0x2, P1 ;  /* 0x000000090f097c11 */ /* 0x000fe400088f1412 */
[----:B------:R-:W-:-:S02]  /*4e70*/  IADD3 R15, R20, 0x14, RZ ;  /* 0x00000014140f7810 */ /* 0x000fc40007ffe0ff */
        /* <DEDUP_REMOVED lines=27> */
.L_x_26530:
        /* <DEDUP_REMOVED lines=13> */
.L_x_30027:


//--------------------- .text._ZN4vllm25paged_attention_v2_kernelIffLi256ELi32ELi128ELNS_18Fp8KVCacheDataTypeE0ELb1ELi512EEEvPfS2_PT_PKS3_PKT0_S9_ifPKiSB_iPKfiiiSD_SD_iiiii --------------------------
	.section	.text._ZN4vllm25paged_attention_v2_kernelIffLi256ELi32ELi128ELNS_18Fp8KVCacheDataTypeE0ELb1ELi512EEEvPfS2_PT_PKS3_PKT0_S9_ifPKiSB_iPKfiiiSD_SD_iiiii,"ax",@progbits
	.align	128
        .global         _ZN4vllm25paged_attention_v2_kernelIffLi256ELi32ELi128ELNS_18Fp8KVCacheDataTypeE0ELb1ELi512EEEvPfS2_PT_PKS3_PKT0_S9_ifPKiSB_iPKfiiiSD_SD_iiiii
        .type           _ZN4vllm25paged_attention_v2_kernelIffLi256ELi32ELi128ELNS_18Fp8KVCacheDataTypeE0ELb1ELi512EEEvPfS2_PT_PKS3_PKT0_S9_ifPKiSB_iPKfiiiSD_SD_iiiii,@function
        .size           _ZN4vllm25paged_attention_v2_kernelIffLi256ELi32ELi128ELNS_18Fp8KVCacheDataTypeE0ELb1ELi512EEEvPfS2_PT_PKS3_PKT0_S9_ifPKiSB_iPKfiiiSD_SD_iiiii,(.L_x_30028 - _ZN4vllm25paged_attention_v2_kernelIffLi256ELi32ELi128ELNS_18Fp8KVCacheDataTypeE0ELb1ELi512EEEvPfS2_PT_PKS3_PKT0_S9_ifPKiSB_iPKfiiiSD_SD_iiiii)
        .other          _ZN4vllm25paged_attention_v2_kernelIffLi256ELi32ELi128ELNS_18Fp8KVCacheDataTypeE0ELb1ELi512EEEvPfS2_PT_PKS3_PKT0_S9_ifPKiSB_iPKfiiiSD_SD_iiiii,@"STO_CUDA_ENTRY STV_DEFAULT"
_ZN4vllm25paged_attention_v2_kernelIffLi256ELi32ELi128ELNS_18Fp8KVCacheDataTypeE0ELb1ELi512EEEvPfS2_PT_PKS3_PKT0_S9_ifPKiSB_iPKfiiiSD_SD_iiiii:
.text._ZN4vllm25paged_attention_v2_kernelIffLi256ELi32ELi128ELNS_18Fp8KVCacheDataTypeE0ELb1ELi512EEEvPfS2_PT_PKS3_PKT0_S9_ifPKiSB_iPKfiiiSD_SD_iiiii:
[----:B------:R-:W0:Y:S08]  /*0000*/  LDC R1, c[0x0][0x28] ;  /* 0x00000a00ff017b82 */ /* 0x000e300000000800 */
[----:B------:R-:W1:Y:S01]  /*0010*/  S2UR UR6, SR_CTAID.Y ;  /* 0x00000000000679c3 */ /* 0x000e620000002600 */
[----:B------:R-:W-:Y:S01]  /*0020*/  ULDC.64 UR4, c[0x0][0x250] ;  /* 0x0000940000047ab9 */ /* 0x000fe20000000a00 */
[----:B------:R-:W-:Y:S01]  /*0030*/  ULDC.64 UR14, c[0x0][0x208] ;  /* 0x00008200000e7ab9 */ /* 0x000fe20000000a00 */
[----:B0-----:R-:W-:Y:S01]  /*0040*/  VIADD R1, R1, 0xffffff58 ;  /* 0xffffff5801017836 */ /* 0x001fe20000000000 */
[----:B-1----:R-:W-:-:S06]  /*0050*/  UIMAD.WIDE UR4, UR6, 0x4, UR4 ;  /* 0x00000004060478a5 */ /* 0x002fcc000f8e0204 */
[----:B------:R-:W-:Y:S01]  /*0060*/  IMAD.U32 R2, RZ, RZ, UR4 ;  /* 0x00000004ff027e24 */ /* 0x000fe2000f8e00ff */
        /* <DEDUP_REMOVED lines=10> */
[----:B------:R-:W-:Y:S01]  /*0110*/  IMAD.MOV.U32 R4, RZ, RZ, RZ ;  /* 0x000000ffff047224 */ /* 0x000fe200078e00ff */
[----:B------:R-:W-:Y:S01]  /*0120*/  UISETP.NE.U32.AND UP0, UPT, UR4, URZ, UPT ;  /* 0x0000003f0400728c */ /* 0x000fe2000bf05070 */
[----:B------:R-:W-:Y:S01]  /*0130*/  ULDC UR8, c[0x0][0x240] ;  /* 0x0000900000087ab9 */ /* 0x000fe20000000800 */
[----:B------:R-:W-:Y:S02]  /*0140*/  ULDC UR9, c[0x0][0xc] ;  /* 0x0000030000097ab9 */ /* 0x000fe40000000800 */
[----:B------:R-:W-:Y:S01]  /*0150*/  UISETP.NE.AND.EX UP0, UPT, UR5, URZ, UPT, UP0 ;  /* 0x0000003f0500728c */ /* 0x000fe2000bf05300 */
[----:B------:R-:W-:Y:S01]  /*0160*/  IMAD.U32 R0, RZ, RZ, UR8 ;  /* 0x00000008ff007e24 */ /* 0x000fe2000f8e00ff */
[----:B------:R-:W-:Y:S01]  /*0170*/  USHF.L.U32 UR12, UR12, 0x4, URZ ;  /* 0x000000040c0c7899 */ /* 0x000fe2000800063f */
[----:B------:R-:W-:-:S03]  /*0180*/  ULDC.64 UR22, c[0x0][0x228] ;  /* 0x00008a0000167ab9 */ /* 0x000fc60000000a00 */
[----:B------:R-:W-:Y:S02]  /*0190*/  PLOP3.LUT P0, PT, PT, PT, UP0, 0x80, 0x0 ;  /* 0x000000000000781c */ /* 0x000fe40003f0f008 */
[----:B------:R-:W-:-:S03]  /*01a0*/  IABS R0, R0 ;  /* 0x0000000000007213 */ /* 0x000fc60000000000 */
[----:B------:R-:W-:Y:S01]  /*01b0*/  @UP0 ULDC.64 UR4, c[0x0][0x260] ;  /* 0x0000980000040ab9 */ /* 0x000fe20000000a00 */
[----:B------:R-:W-:Y:S01]  /*01c0*/  R2UR UR13, R0 ;  /* 0x00000000000d72ca */ /* 0x000fe200000e0000 */
[----:B0-----:R-:W-:-:S06]  /*01d0*/  @UP0 UIMAD.WIDE UR4, UR7, 0x4, UR4 ;  /* 0x00000004070408a5 */ /* 0x001fcc000f8e0204 */
[----:B------:R-:W-:Y:S01]  /*01e0*/  MOV R2, UR4 ;  /* 0x0000000400027c02 */ /* 0x000fe20008000f00 */
[----:B------:R-:W-:-:S05]  /*01f0*/  IMAD.U32 R3, RZ, RZ, UR5 ;  /* 0x00000005ff037e24 */ /* 0x000fca000f8e00ff */
[----:B------:R-:W0:Y:S01]  /*0200*/  I2F.RP R0, UR13 ;  /* 0x0000000d00007d06 */ /* 0x000e220008209400 */
[----:B------:R-:W2:Y:S01]  /*0210*/  @P0 LDG.E.CONSTANT R4, desc[UR14][R2.64] ;  /* 0x0000000e02040981 */ /* 0x000ea2000c1e9900 */
[----:B------:R-:W1:Y:S01]  /*0220*/  LDC R5, c[0x0][0xc] ;  /* 0x00000300ff057b82 */ /* 0x000e620000000800 */
[----:B------:R-:W-:Y:S01]  /*0230*/  UMOV UR4, URZ ;  /* 0x0000003f00047c82 */ /* 0x000fe20008000000 */
[----:B------:R-:W-:Y:S04]  /*0240*/  BSSY B0, `(.L_x_26531) ;  /* 0x000007d000007945 */ /* 0x000fe80003800000 */
[----:B0-----:R-:W0:Y:S01]  /*0250*/  MUFU.RCP R0, R0 ;  /* 0x0000000000007308 */ /* 0x001e220000001000 */
[----:B-1----:R-:W-:-:S04]  /*0260*/  IABS R5, R5 ;  /* 0x0000000500057213 */ /* 0x002fc80000000000 */
[----:B------:R-:W-:Y:S02]  /*0270*/  R2UR UR11, R5 ;  /* 0x00000000050b72ca */ /* 0x000fe400000e0000 */
[----:B------:R-:W1:Y:S02]  /*0280*/  S2R R5, SR_TID.X ;  /* 0x0000000000057919 */ /* 0x000e640000002100 */
[----:B-1----:R-:W-:Y:S01]  /*0290*/  ISETP.GT.AND P0, PT, R5, 0x3f, PT ;  /* 0x0000003f0500780c */ /* 0x002fe20003f04270 */
[----:B--2---:R0:W-:Y:S02]  /*02a0*/  STL [R1+0x70], R4 ;  /* 0x0000700401007387 */ /* 0x0041e40000100800 */
[----:B0-----:R-:W-:-:S06]  /*02b0*/  VIADD R4, R0, 0xffffffe ;  /* 0x0ffffffe00047836 */ /* 0x001fcc0000000000 */
[----:B------:R-:W0:Y:S02]  /*02c0*/  F2I.FTZ.U32.TRUNC.NTZ R4, R4 ;  /* 0x0000000400047305 */ /* 0x000e24000021f000 */
[----:B0-----:R-:W-:Y:S02]  /*02d0*/  R2UR UR5, R4 ;  /* 0x00000000040572ca */ /* 0x001fe400000e0000 */
[----:B------:R-:W0:Y:S11]  /*02e0*/  S2R R4, SR_CTAID.X ;  /* 0x0000000000047919 */ /* 0x000e360000002500 */
[----:B------:R-:W-:-:S04]  /*02f0*/  UIADD3 UR10, URZ, -UR5, URZ ;  /* 0x800000053f0a7290 */ /* 0x000fc8000fffe03f */
[----:B------:R-:W-:-:S04]  /*0300*/  UIMAD UR10, UR10, UR13, URZ ;  /* 0x0000000d0a0a72a4 */ /* 0x000fc8000f8e023f */
[----:B------:R-:W-:-:S04]  /*0310*/  UIMAD.WIDE.U32 UR4, UR5, UR10, UR4 ;  /* 0x0000000a050472a5 */ /* 0x000fc8000f8e0004 */
[----:B------:R-:W-:-:S04]  /*0320*/  UIMAD.WIDE.U32 UR4, UR5, UR11, URZ ;  /* 0x0000000b050472a5 */ /* 0x000fc8000f8e003f */
[----:B------:R-:W-:-:S04]  /*0330*/  UIADD3 UR4, -UR5, URZ, URZ ;  /* 0x0000003f05047290 */ /* 0x000fc8000fffe13f */
[----:B------:R-:W-:Y:S01]  /*0340*/  UIMAD UR4, UR13, UR4, UR11 ;  /* 0x000000040d0472a4 */ /* 0x000fe2000f8e020b */
[----:B0-----:R-:W-:-:S03]  /*0350*/  IABS R4, R4 ;  /* 0x0000000400047213 */ /* 0x001fc60000000000 */
[----:B------:R-:W-:Y:S01]  /*0360*/  UISETP.GT.U32.AND UP1, UPT, UR13, UR4, UPT ;  /* 0x000000040d00728c */ /* 0x000fe2000bf24070 */
[----:B------:R-:W-:-:S10]  /*0370*/  R2UR UR11, R4 ;  /* 0x00000000040b72ca */ /* 0x000fd400000e0000 */
[----:B------:R-:W-:Y:S02]  /*0380*/  @!UP1 UIADD3 UR4, UR4, -UR13, URZ ;  /* 0x8000000d04049290 */ /* 0x000fe4000fffe03f */
[----:B------:R-:W-:Y:S02]  /*0390*/  @!UP1 UIADD3 UR5, UR5, 0x1, URZ ;  /* 0x0000000105059890 */ /* 0x000fe4000fffe03f */
[----:B------:R-:W-:Y:S02]  /*03a0*/  UISETP.GE.U32.AND UP0, UPT, UR4, UR13, UPT ;  /* 0x0000000d0400728c */ /* 0x000fe4000bf06070 */
[----:B------:R-:W-:-:S04]  /*03b0*/  ULOP3.LUT UR4, UR9, UR8, URZ, 0x3c, !UPT ;  /* 0x0000000809047292 */ /* 0x000fc8000f8e3c3f */
[----:B------:R-:W-:-:S03]  /*03c0*/  UISETP.GE.AND UP1, UPT, UR4, URZ, UPT ;  /* 0x0000003f0400728c */ /* 0x000fc6000bf26270 */
[----:B------:R-:W-:Y:S02]  /*03d0*/  UMOV UR4, URZ ;  /* 0x0000003f00047c82 */ /* 0x000fe40008000000 */
[----:B------:R-:W-:Y:S02]  /*03e0*/  @UP0 UIADD3 UR5, UR5, 0x1, URZ ;  /* 0x0000000105050890 */ /* 0x000fe4000fffe03f */
[----:B------:R-:W-:-:S05]  /*03f0*/  UISETP.NE.AND UP0, UPT, UR8, URZ, UPT ;  /* 0x0000003f0800728c */ /* 0x000fca000bf05270 */
[----:B------:R-:W-:Y:S02]  /*0400*/  UMOV UR18, UR5 ;  /* 0x0000000500127c82 */ /* 0x000fe40008000000 */
[----:B------:R-:W-:-:S04]  /*0410*/  @!UP1 UIADD3 UR18, -UR18, URZ, URZ ;  /* 0x0000003f12129290 */ /* 0x000fc8000fffe13f */
[----:B------:R-:W-:-:S06]  /*0420*/  @!UP0 ULOP3.LUT UR18, URZ, UR8, URZ, 0x33, !UPT ;  /* 0x000000083f128292 */ /* 0x000fcc000f8e333f */
[----:B------:R-:W-:-:S04]  /*0430*/  MOV R3, UR18 ;  /* 0x0000001200037c02 */ /* 0x000fc80008000f00 */
[-C--:B------:R-:W-:Y:S02]  /*0440*/  IABS R0, R3.reuse ;  /* 0x0000000300007213 */ /* 0x080fe40000000000 */
[----:B------:R-:W-:Y:S02]  /*0450*/  IABS R3, R3 ;  /* 0x0000000300037213 */ /* 0x000fe40000000000 */
[----:B------:R-:W-:-:S13]  /*0460*/  R2UR UR19, R0 ;  /* 0x00000000001372ca */ /* 0x000fda00000e0000 */
[----:B------:R-:W0:Y:S08]  /*0470*/  I2F.RP R0, UR19 ;  /* 0x0000001300007d06 */ /* 0x000e300008209400 */
[----:B0-----:R-:W0:Y:S02]  /*0480*/  MUFU.RCP R0, R0 ;  /* 0x0000000000007308 */ /* 0x001e240000001000 */
[----:B0-----:R-:W-:-:S02]  /*0490*/  VIADD R2, R0, 0xffffffe ;  /* 0x0ffffffe00027836 */ /* 0x001fc40000000000 */
[----:B------:R-:W-:Y:S01]  /*04a0*/  IMAD.MOV R0, RZ, RZ, -R3 ;  /* 0x000000ffff007224 */ /* 0x000fe200078e0a03 */
[----:B------:R-:W-:-:S03]  /*04b0*/  MOV R3, UR12 ;  /* 0x0000000c00037c02 */ /* 0x000fc60008000f00 */
[----:B------:R-:W0:Y:S01]  /*04c0*/  F2I.FTZ.U32.TRUNC.NTZ R2, R2 ;  /* 0x0000000200027305 */ /* 0x000e22000021f000 */
[----:B------:R-:W-:Y:S02]  /*04d0*/  R2UR UR13, R0 ;  /* 0x00000000000d72ca */ /* 0x000fe400000e0000 */
[----:B0-----:R-:W-:-:S13]  /*04e0*/  R2UR UR5, R2 ;  /* 0x00000000020572ca */ /* 0x001fda00000e0000 */
[----:B------:R-:W-:-:S04]  /*04f0*/  UIADD3 UR10, URZ, -UR5, URZ ;  /* 0x800000053f0a7290 */ /* 0x000fc8000fffe03f */
[----:B------:R-:W-:-:S04]  /*0500*/  UIMAD UR10, UR10, UR19, URZ ;  /* 0x000000130a0a72a4 */ /* 0x000fc8000f8e023f */
[----:B------:R-:W-:-:S04]  /*0510*/  UIMAD.WIDE.U32 UR4, UR5, UR10, UR4 ;  /* 0x0000000a050472a5 */ /* 0x000fc8000f8e0004 */
[----:B------:R-:W-:Y:S02]  /*0520*/  UIMAD.WIDE.U32 UR4, UR5, UR11, URZ ;  /* 0x0000000b050472a5 */ /* 0x000fe4000f8e003f */
[----:B------:R-:W-:-:S05]  /*0530*/  UIADD3 UR4, UR16, 0x1f, URZ ;  /* 0x0000001f10047890 */ /* 0x000fca000fffe03f */
[----:B------:R-:W-:Y:S01]  /*0540*/  UMOV UR10, UR5 ;  /* 0x00000005000a7c82 */ /* 0x000fe20008000000 */
[----:B------:R-:W-:Y:S02]  /*0550*/  USHF.R.S32.HI UR5, URZ, 0x1f, UR4 ;  /* 0x0000001f3f057899 */ /* 0x000fe40008011404 */
[----:B------:R-:W-:Y:S02]  /*0560*/  UIMAD UR11, UR10, UR13, UR11 ;  /* 0x0000000d0a0b72a4 */ /* 0x000fe4000f8e020b */
[----:B------:R-:W-:Y:S02]  /*0570*/  ULEA.HI UR5, UR5, UR4, URZ, 0x5 ;  /* 0x0000000405057291 */ /* 0x000fe4000f8f283f */
[----:B------:R-:W-:Y:S02]  /*0580*/  UISETP.GT.U32.AND UP1, UPT, UR19, UR11, UPT ;  /* 0x0000000b1300728c */ /* 0x000fe4000bf24070 */
[----:B------:R-:W-:Y:S01]  /*0590*/  USHF.R.S32.HI UR5, URZ, 0x5, UR5 ;  /* 0x000000053f057899 */ /* 0x000fe20008011405 */
[----:B------:R-:W-:-:S02]  /*05a0*/  ULDC UR13, c[0x0][0x268] ;  /* 0x00009a00000d7ab9 */ /* 0x000fc40000000800 */
[----:B------:R-:W-:-:S03]  /*05b0*/  UIMAD UR4, UR6, UR13, URZ ;  /* 0x0000000d060472a4 */ /* 0x000fc6000f8e023f */
[----:B------:R-:W-:Y:S01]  /*05c0*/  IMAD.U32 R0, RZ, RZ, UR5 ;  /* 0x00000005ff007e24 */ /* 0x000fe2000f8e00ff */
[----:B------:R-:W-:Y:S02]  /*05d0*/  ULOP3.LUT UR13, UR7, UR18, URZ, 0x3c, !UPT ;  /* 0x00000012070d7292 */ /* 0x000fe4000f8e3c3f */
[----:B------:R-:W-:Y:S02]  /*05e0*/  @!UP1 UIADD3 UR11, UR11, -UR19, URZ ;  /* 0x800000130b0b9290 */ /* 0x000fe4000fffe03f */
[----:B------:R-:W-:Y:S01]  /*05f0*/  VIADDMNMX R3, R3, 0x10, R0, PT ;  /* 0x0000001003037846 */ /* 0x000fe20003800100 */
[----:B------:R-:W-:Y:S01]  /*0600*/  @!UP1 UIADD3 UR10, UR10, 0x1, URZ ;  /* 0x000000010a0a9890 */ /* 0x000fe2000fffe03f */
[----:B------:R-:W-:Y:S01]  /*0610*/  SHF.R.S32.HI R0, RZ, 0x1f, R5 ;  /* 0x0000001fff007819 */ /* 0x000fe20000011405 */
[----:B------:R-:W-:Y:S01]  /*0620*/  UISETP.GE.U32.AND UP0, UPT, UR11, UR19, UPT ;  /* 0x000000130b00728c */ /* 0x000fe2000bf06070 */
[----:B------:R-:W-:Y:S01]  /*0630*/  R2UR UR20, R3 ;  /* 0x00000000031472ca */ /* 0x000fe200000e0000 */
[----:B------:R-:W-:Y:S01]  /*0640*/  UISETP.GE.AND UP1, UPT, UR13, URZ, UPT ;  /* 0x0000003f0d00728c */ /* 0x000fe2000bf26270 */
[----:B------:R-:W-:Y:S01]  /*0650*/  LEA.HI R0, R0, R5, RZ, 0x5 ;  /* 0x0000000500007211 */ /* 0x000fe200078f28ff */
[----:B------:R-:W-:-:S03]  /*0660*/  USHF.L.U32 UR11, UR7, 0x8, URZ ;  /* 0x00000008070b7899 */ /* 0x000fc6000800063f */
[----:B------:R-:W-:Y:S01]  /*0670*/  LOP3.LUT R2, R0, 0xffffffe0, RZ, 0xc0, !PT ;  /* 0xffffffe000027812 */ /* 0x000fe200078ec0ff */
[----:B------:R-:W-:Y:S02]  /*0680*/  USHF.R.S32.HI UR5, URZ, 0x1f, UR11 ;  /* 0x0000001f3f057899 */ /* 0x000fe4000801140b */
[----:B------:R-:W-:Y:S02]  /*0690*/  UIADD3 UR11, UP2, UR4, UR11, URZ ;  /* 0x0000000b040b7290 */ /* 0x000fe4000ff5e03f */
[----:B------:R-:W-:Y:S01]  /*06a0*/  IMAD.IADD R2, R5, 0x1, -R2 ;  /* 0x0000000105027824 */ /* 0x000fe200078e0a02 */
[----:B------:R-:W-:Y:S02]  /*06b0*/  @UP0 UIADD3 UR10, UR10, 0x1, URZ ;  /* 0x000000010a0a0890 */ /* 0x000fe4000fffe03f */
[----:B------:R-:W-:Y:S02]  /*06c0*/  UISETP.NE.AND UP0, UPT, UR18, URZ, UPT ;  /* 0x0000003f1200728c */ /* 0x000fe4000bf05270 */
[----:B------:R0:W-:Y:S01]  /*06d0*/  STL [R1+0x64], R2 ;  /* 0x0000640201007387 */ /* 0x0001e20000100800 */
[----:B------:R-:W-:-:S02]  /*06e0*/  @!UP1 UIADD3 UR10, -UR10, URZ, URZ ;  /* 0x0000003f0a0a9290 */ /* 0x000fc4000fffe13f */
[----:B------:R-:W-:-:S06]  /*06f0*/  ULEA.HI.X.SX32 UR5, UR4, UR5, 0x1, UP2 ;  /* 0x0000000504057291 */ /* 0x000fcc00090f0e3f */
[----:B------:R-:W-:-:S03]  /*0700*/  @!UP0 ULOP3.LUT UR10, URZ, UR18, URZ, 0x33, !UPT ;  /* 0x000000123f0a8292 */ /* 0x000fc6000f8e333f */
[----:B------:R-:W-:Y:S01]  /*0710*/  ULDC.64 UR18, c[0x0][0x228] ;  /* 0x00008a0000127ab9 */ /* 0x000fe20000000a00 */
[----:B0-----:R-:W-:Y:S08]  /*0720*/  @P0 BRA `(.L_x_26532) ;  /* 0x0000000000b80947 */ /* 0x001ff00003800000 */
[C---:B------:R-:W-:Y:S01]  /*0730*/  VIMNMX R2, R5.reuse, -0x40, !PT ;  /* 0xffffffc005027848 */ /* 0x040fe20007fe0100 */
[----:B------:R-:W-:Y:S03]  /*0740*/  BSSY B1, `(.L_x_26533) ;  /* 0x0000016000017945 */ /* 0x000fe60003800000 */
[----:B------:R-:W-:-:S04]  /*0750*/  IADD3 R3, -R5, 0x7f, R2 ;  /* 0x0000007f05037810 */ /* 0x000fc80007ffe102 */
[C---:B------:R-:W-:Y:S02]  /*0760*/  LEA.HI R2, R3.reuse, 0x1, RZ, 0x19 ;  /* 0x0000000103027811 */ /* 0x040fe400078fc8ff */
[----:B------:R-:W-:Y:S02]  /*0770*/  ISETP.GE.U32.AND P1, PT, R3, 0x180, PT ;  /* 0x000001800300780c */ /* 0x000fe40003f26070 */
[----:B------:R-:W-:-:S13]  /*0780*/  LOP3.LUT P0, R2, R2, 0x3, RZ, 0xc0, !PT ;  /* 0x0000000302027812 */ /* 0x000fda000780c0ff */
[----:B------:R-:W-:Y:S05]  /*0790*/  @!P0 BRA `(.L_x_26534) ;  /* 0x0000000000408947 */ /* 0x000fea0003800000 */
[----:B------:R-:W0:Y:S01]  /*07a0*/  S2R R6, SR_CgaCtaId ;  /* 0x0000000000067919 */ /* 0x000e220000008800 */
[----:B------:R-:W-:Y:S02]  /*07b0*/  MOV R3, 0x400 ;  /* 0x0000040000037802 */ /* 0x000fe40000000f00 */
[----:B------:R-:W-:Y:S02]  /*07c0*/  MOV R4, R2 ;  /* 0x0000000200047202 */ /* 0x000fe40000000f00 */
[----:B0-----:R-:W-:-:S07]  /*07d0*/  LEA R6, R6, R3, 0x18 ;  /* 0x0000000306067211 */ /* 0x001fce00078ec0ff */
.L_x_26535:
[----:B------:R-:W-:-:S05]  /*07e0*/  IMAD.SHL.U32 R2, R5, 0x4, RZ ;  /* 0x0000000405027824 */ /* 0x000fca00078e00ff */
[----:B------:R-:W-:-:S04]  /*07f0*/  IADD3 R3, P0, R2, UR11, RZ ;  /* 0x0000000b02037c10 */ /* 0x000fc8000ff1e0ff */
[----:B0-----:R-:W-:Y:S02]  /*0800*/  LEA.HI.X.SX32 R8, R2, UR5, 0x1, P0 ;  /* 0x0000000502087c11 */ /* 0x001fe400080f0eff */
[----:B------:R-:W-:-:S04]  /*0810*/  LEA R2, P0, R3, UR18, 0x2 ;  /* 0x0000001203027c11 */ /* 0x000fc8000f8010ff */
[----:B------:R-:W-:-:S05]  /*0820*/  LEA.HI.X R3, R3, UR19, R8, 0x2, P0 ;  /* 0x0000001303037c11 */ /* 0x000fca00080f1408 */
[----:B------:R-:W2:Y:S01]  /*0830*/  LDG.E.128.CONSTANT R8, desc[UR14][R2.64] ;  /* 0x0000000e02087981 */ /* 0x000ea2000c1e9d00 */
[C---:B------:R-:W-:Y:S01]  /*0840*/  IMAD R7, R5.reuse, 0x10, R6 ;  /* 0x0000001005077824 */ /* 0x040fe200078e0206 */
[----:B------:R-:W-:Y:S01]  /*0850*/  IADD3 R4, R4, -0x1, RZ ;  /* 0xffffffff04047810 */ /* 0x000fe20007ffe0ff */
[----:B------:R-:W-:-:S03]  /*0860*/  VIADD R5, R5, 0x80 ;  /* 0x0000008005057836 */ /* 0x000fc60000000000 */
[----:B------:R-:W-:Y:S01]  /*0870*/  ISETP.NE.AND P0, PT, R4, RZ, PT ;  /* 0x000000ff0400720c */ /* 0x000fe20003f05270 */
[----:B--2---:R0:W-:-:S12]  /*0880*/  STS.128 [R7], R8 ;  /* 0x0000000807007388 */ /* 0x0041d80000000c00 */
[----:B------:R-:W-:Y:S05]  /*0890*/  @P0 BRA `(.L_x_26535) ;  /* 0xfffffffc00d00947 */ /* 0x000fea000383ffff */
.L_x_26534:
[----:B------:R-:W-:Y:S05]  /*08a0*/  BSYNC B1 ;  /* 0x0000000000017941 */ /* 0x000fea0003800000 */
.L_x_26533:
[----:B------:R-:W-:Y:S05]  /*08b0*/  @!P1 BRA `(.L_x_26532) ;  /* 0x0000000000549947 */ /* 0x000fea0003800000 */
[----:B------:R-:W1:Y:S01]  /*08c0*/  S2R R3, SR_CgaCtaId ;  /* 0x0000000000037919 */ /* 0x000e620000008800 */
[----:B------:R-:W-:-:S04]  /*08d0*/  MOV R2, 0x400 ;  /* 0x0000040000027802 */ /* 0x000fc80000000f00 */
[----:B-1----:R-:W-:-:S07]  /*08e0*/  LEA R6, R3, R2, 0x18 ;  /* 0x0000000203067211 */ /* 0x002fce00078ec0ff */
.L_x_26536:
[----:B------:R-:W-:-:S05]  /*08f0*/  IMAD.SHL.U32 R2, R5, 0x4, RZ ;  /* 0x0000000405027824 */ /* 0x000fca00078e00ff */
[----:B------:R-:W-:-:S04]  /*0900*/  IADD3 R3, P0, R2, UR11, RZ ;  /* 0x0000000b02037c10 */ /* 0x000fc8000ff1e0ff */
[----:B------:R-:W-:Y:S02]  /*0910*/  LEA.HI.X.SX32 R4, R2, UR5, 0x1, P0 ;  /* 0x0000000502047c11 */ /* 0x000fe400080f0eff */
[----:B------:R-:W-:-:S04]  /*0920*/  LEA R2, P0, R3, UR22, 0x2 ;  /* 0x0000001603027c11 */ /* 0x000fc8000f8010ff */
[----:B------:R-:W-:-:S05]  /*0930*/  LEA.HI.X R3, R3, UR23, R4, 0x2, P0 ;  /* 0x0000001703037c11 */ /* 0x000fca00080f1404 */
[----:B-1----:R-:W2:Y:S04]  /*0940*/  LDG.E.128.CONSTANT R20, desc[UR14][R2.64] ;  /* 0x0000000e02147981 */ /* 0x002ea8000c1e9d00 */
[----:B0-----:R-:W3:Y:S04]  /*0950*/  LDG.E.128.CONSTANT R8, desc[UR14][R2.64+0x800] ;  /* 0x0008000e02087981 */ /* 0x001ee8000c1e9d00 */
[----:B------:R-:W4:Y:S04]  /*0960*/  LDG.E.128.CONSTANT R12, desc[UR14][R2.64+0x1000] ;  /* 0x0010000e020c7981 */ /* 0x000f28000c1e9d00 */
[----:B------:R-:W5:Y:S01]  /*0970*/  LDG.E.128.CONSTANT R16, desc[UR14][R2.64+0x1800] ;  /* 0x0018000e02107981 */ /* 0x000f62000c1e9d00 */
[C---:B------:R-:W-:Y:S01]  /*0980*/  LEA R7, R5.reuse, R6, 0x4 ;  /* 0x0000000605077211 */ /* 0x040fe200078e20ff */
[C---:B------:R-:W-:Y:S01]  /*0990*/  VIADD R4, R5.reuse, 0x200 ;  /* 0x0000020005047836 */ /* 0x040fe20000000000 */
[----:B------:R-:W-:-:S03]  /*09a0*/  ISETP.GE.AND P0, PT, R5, -0x1c0, PT ;  /* 0xfffffe400500780c */ /* 0x000fc60003f06270 */
[----:B------:R-:W-:Y:S01]  /*09b0*/  IMAD.MOV.U32 R5, RZ, RZ, R4 ;  /* 0x000000ffff057224 */ /* 0x000fe200078e0004 */
[----:B--2---:R1:W-:Y:S04]  /*09c0*/  STS.128 [R7], R20 ;  /* 0x0000001407007388 */ /* 0x0043e80000000c00 */
[----:B---3--:R1:W-:Y:S04]  /*09d0*/  STS.128 [R7+0x800], R8 ;  /* 0x0008000807007388 */ /* 0x0083e80000000c00 */
[----:B----4-:R1:W-:Y:S04]  /*09e0*/  STS.128 [R7+0x1000], R12 ;  /* 0x0010000c07007388 */ /* 0x0103e80000000c00 */
[----:B-----5:R1:W-:Y:S01]  /*09f0*/  STS.128 [R7+0x1800], R16 ;  /* 0x0018001007007388 */ /* 0x0203e20000000c00 */
[----:B------:R-:W-:Y:S05]  /*0a00*/  @!P0 BRA `(.L_x_26536) ;  /* 0xfffffffc00b88947 */ /* 0x000fea000383ffff */
.L_x_26532:
[----:B------:R-:W-:Y:S05]  /*0a10*/  BSYNC B0 ;  /* 0x0000000000007941 */ /* 0x000fea0003800000 */
.L_x_26531:
[----:B------:R-:W-:Y:S01]  /*0a20*/  ULDC UR22, c[0x0][0x294] ;  /* 0x0000a50000167ab9 */ /* 0x000fe20000000800 */
[----:B------:R-:W-:Y:S01]  /*0a30*/  UIADD3 UR13, UR16, -0x1, URZ ;  /* 0xffffffff100d7890 */ /* 0x000fe2000fffe03f */
[----:B------:R-:W-:Y:S01]  /*0a40*/  MOV R2, UR22 ;  /* 0x0000001600027c02 */ /* 0x000fe20008000f00 */
[----:B------:R-:W-:Y:S01]  /*0a50*/  ULDC UR23, c[0x0][0x298] ;  /* 0x0000a60000177ab9 */ /* 0x000fe20000000800 */
[----:B------:R-:W-:Y:S01]  /*0a60*/  LEA.HI.SX32 R0, R0, UR12, 0x1b ;  /* 0x0000000c00007c11 */ /* 0x000fe2000f8fdaff */
[----:B------:R-:W-:Y:S01]  /*0a70*/  UISETP.GT.AND UP1, UPT, UR23, -0x1, UPT ;  /* 0xffffffff1700788c */ /* 0x000fe2000bf24270 */
[----:B------:R-:W-:Y:S01]  /*0a80*/  IABS R2, R2 ;  /* 0x0000000200027213 */ /* 0x000fe20000000000 */
[----:B------:R-:W-:Y:S01]  /*0a90*/  UISETP.NE.AND UP0, UPT, UR22, URZ, UPT ;  /* 0x0000003f1600728c */ /* 0x000fe2000bf05270 */
[----:B------:R-:W-:Y:S01]  /*0aa0*/  MOV R4, UR13 ;  /* 0x0000000d00047c02 */ /* 0x000fe20008000f00 */
[----:B------:R-:W-:Y:S01]  /*0ab0*/  ULOP3.LUT UR13, UR13, UR22, URZ, 0x3c, !UPT ;  /* 0x000000160d0d7292 */ /* 0x000fe2000f8e3c3f */
[----:B------:R-:W-:Y:S01]  /*0ac0*/  ISETP.GE.AND P0, PT, R0, UR20, PT ;  /* 0x0000001400007c0c */ /* 0x000fe2000bf06270 */
[----:B------:R-:W-:Y:S01]  /*0ad0*/  IMAD.MOV.U32 R5, RZ, RZ, R2 ;  /* 0x000000ffff057224 */ /* 0x000fe200078e0002 */
[----:B------:R-:W-:Y:S01]  /*0ae0*/  IABS R4, R4 ;  /* 0x0000000400047213 */ /* 0x000fe20000000000 */
[----:B------:R-:W-:Y:S01]  /*0af0*/  ULDC UR19, c[0x0][0x288] ;  /* 0x0000a20000137ab9 */ /* 0x000fe20000000800 */
[----:B------:R-:W-:Y:S01]  /*0b00*/  ULDC UR30, c[0x0][0x270] ;  /* 0x00009c00001e7ab9 */ /* 0x000fe20000000800 */
[----:B------:R-:W2:Y:S01]  /*0b10*/  I2F.RP R2, R5 ;  /* 0x0000000500027306 */ /* 0x000ea20000209400 */
[C---:B------:R-:W-:Y:S01]  /*0b20*/  R2UR UR21, R5.reuse ;  /* 0x00000000051572ca */ /* 0x040fe200000e0000 */
[----:B------:R-:W-:Y:S01]  /*0b30*/  STL [R1+0x60], R5 ;  /* 0x0000600501007387 */ /* 0x000fe20000100800 */
[----:B------:R-:W-:Y:S01]  /*0b40*/  R2UR UR18, R4 ;  /* 0x00000000041272ca */ /* 0x000fe200000e0000 */
[----:B------:R-:W-:Y:S01]  /*0b50*/  @!UP1 UIMAD UR8, UR8, UR19, UR10 ;  /* 0x00000013080892a4 */ /* 0x000fe2000f8e020a */
[----:B------:R-:W-:Y:S01]  /*0b60*/  R2UR UR24, R5 ;  /* 0x00000000051872ca */ /* 0x000fe200000e0000 */
[----:B------:R-:W-:Y:S01]  /*0b70*/  @UP1 UIMAD UR7, UR9, UR19, UR7 ;  /* 0x00000013090712a4 */ /* 0x000fe2000f8e0207 */
[----:B------:R-:W-:Y:S01]  /*0b80*/  BSSY B0, `(.L_x_26537) ;  /* 0x000043d000007945 */ /* 0x000fe20003800000 */
[----:B------:R-:W-:Y:S01]  /*0b90*/  ULDC UR29, c[0x0][0x270] ;  /* 0x00009c00001d7ab9 */ /* 0x000fe20000000800 */
[----:B------:R-:W-:Y:S01]  /*0ba0*/  ULDC UR28, c[0x0][0x26c] ;  /* 0x00009b00001c7ab9 */ /* 0x000fe20000000800 */
[----:B------:R-:W-:Y:S01]  /*0bb0*/  ULDC UR27, c[0x0][0x26c] ;  /* 0x00009b00001b7ab9 */ /* 0x000fe20000000800 */
[----:B------:R-:W-:Y:S01]  /*0bc0*/  ULDC UR26, c[0x0][0x28c] ;  /* 0x0000a300001a7ab9 */ /* 0x000fe20000000800 */
[----:B------:R-:W-:Y:S01]  /*0bd0*/  ULDC UR9, c[0x0][0x244] ;  /* 0x0000910000097ab9 */ /* 0x000fe20000000800 */
[----:B------:R-:W-:Y:S01]  /*0be0*/  ULDC UR31, c[0x0][0x244] ;  /* 0x00009100001f7ab9 */ /* 0x000fe20000000800 */
[----:B--2---:R-:W2:Y:S02]  /*0bf0*/  MUFU.RCP R2, R2 ;  /* 0x0000000200027308 */ /* 0x004ea40000001000 */
[----:B--2---:R-:W-:-:S02]  /*0c00*/  VIADD R3, R2, 0xffffffe ;  /* 0x0ffffffe02037836 */ /* 0x004fc40000000000 */
[----:B------:R-:W-:-:S04]  /*0c10*/  IMAD.MOV.U32 R2, RZ, RZ, -0x800001 ;  /* 0xff7fffffff027424 */ /* 0x000fc800078e00ff */
[----:B------:R-:W2:Y:S01]  /*0c20*/  F2I.FTZ.U32.TRUNC.NTZ R3, R3 ;  /* 0x0000000300037305 */ /* 0x000ea2000021f000 */
[----:B------:R3:W-:Y:S02]  /*0c30*/  STL [R1+0x68], R2 ;  /* 0x0000680201007387 */ /* 0x0007e40000100800 */
[----:B---3--:R-:W-:Y:S01]  /*0c40*/  IMAD.MOV.U32 R2, RZ, RZ, R5 ;  /* 0x000000ffff027224 */ /* 0x008fe200078e0005 */
[----:B--2---:R-:W-:-:S04]  /*0c50*/  R2UR UR5, R3 ;  /* 0x00000000030572ca */ /* 0x004fc800000e0000 */
[----:B------:R2:W-:Y:S09]  /*0c60*/  STL [R1+0x6c], R2 ;  /* 0x00006c0201007387 */ /* 0x0005f20000100800 */
[----:B------:R-:W-:-:S04]  /*0c70*/  UIMAD UR4, UR5, UR21, URZ ;  /* 0x00000015050472a4 */ /* 0x000fc8000f8e023f */
[----:B------:R-:W-:-:S03]  /*0c80*/  UIADD3 UR11, -UR4, URZ, URZ ;  /* 0x0000003f040b7290 */ /* 0x000fc6000fffe13f */
[----:B------:R-:W-:Y:S02]  /*0c90*/  UMOV UR4, URZ ;  /* 0x0000003f00047c82 */ /* 0x000fe40008000000 */
[----:B------:R-:W-:-:S07]  /*0ca0*/  UIMAD.WIDE.U32 UR4, UR5, UR11, UR4 ;  /* 0x0000000b050472a5 */ /* 0x000fce000f8e0004 */
[----:B------:R-:W-:Y:S02]  /*0cb0*/  UMOV UR11, UR5 ;  /* 0x00000005000b7c82 */ /* 0x000fe40008000000 */
[----:B------:R-:W-:-:S04]  /*0cc0*/  UIMAD.WIDE.U32 UR4, UR11, UR18, URZ ;  /* 0x000000120b0472a5 */ /* 0x000fc8000f8e003f */
[----:B------:R-:W-:-:S04]  /*0cd0*/  UIADD3 UR4, -UR5, URZ, URZ ;  /* 0x0000003f05047290 */ /* 0x000fc8000fffe13f */
[----:B------:R-:W-:-:S03]  /*0ce0*/  UIMAD UR4, UR21, UR4, UR18 ;  /* 0x00000004150472a4 */ /* 0x000fc6000f8e0212 */
[----:B------:R-:W-:Y:S01]  /*0cf0*/  ULDC UR18, c[0x0][0x258] ;  /* 0x0000960000127ab9 */ /* 0x000fe20000000800 */
[----:B------:R-:W-:Y:S02]  /*0d00*/  UISETP.GT.U32.AND UP3, UPT, UR24, UR4, UPT ;  /* 0x000000041800728c */ /* 0x000fe4000bf64070 */
[----:B------:R-:W-:-:S03]  /*0d10*/  UIMAD UR6, UR6, UR18, URZ ;  /* 0x00000012060672a4 */ /* 0x000fc6000f8e023f */
[----:B------:R-:W-:-:S06]  /*0d20*/  ULDC.64 UR18, c[0x0][0x248] ;  /* 0x0000920000127ab9 */ /* 0x000fcc0000000a00 */
[----:B------:R-:W-:Y:S02]  /*0d30*/  @!UP3 UIADD3 UR4, UR4, -UR21, URZ ;  /* 0x800000150404b290 */ /* 0x000fe4000fffe03f */
[----:B------:R-:W-:Y:S02]  /*0d40*/  @!UP3 UIADD3 UR5, UR5, 0x1, URZ ;  /* 0x000000010505b890 */ /* 0x000fe4000fffe03f */
[----:B------:R-:W-:Y:S02]  /*0d50*/  UISETP.GE.U32.AND UP2, UPT, UR4, UR24, UPT ;  /* 0x000000180400728c */ /* 0x000fe4000bf46070 */
[----:B------:R-:W-:Y:S02]  /*0d60*/  UISETP.GE.AND UP3, UPT, UR13, URZ, UPT ;  /* 0x0000003f0d00728c */ /* 0x000fe4000bf66270 */
[----:B------:R-:W-:Y:S01]  /*0d70*/  @!UP1 UIADD3 UR4, -UR23, URZ, URZ ;  /* 0x0000003f17049290 */ /* 0x000fe2000fffe13f */
[----:B------:R-:W-:Y:S01]  /*0d80*/  ULDC UR21, c[0x0][0x28c] ;  /* 0x0000a30000157ab9 */ /* 0x000fe20000000800 */
[----:B------:R-:W-:-:S02]  /*0d90*/  ULDC.64 UR12, c[0x0][0x248] ;  /* 0x00009200000c7ab9 */ /* 0x000fc40000000a00 */
[----:B------:R-:W-:Y:S02]  /*0da0*/  @!UP1 UIMAD UR8, UR8, UR4, URZ ;  /* 0x00000004080892a4 */ /* 0x000fe4000f8e023f */
[----:B------:R-:W-:Y:S02]  /*0db0*/  @UP1 UIMAD UR8, UR7, UR23, URZ ;  /* 0x00000017070812a4 */ /* 0x000fe4000f8e023f */
[----:B------:R-:W-:Y:S01]  /*0dc0*/  @UP2 UIADD3 UR5, UR5, 0x1, URZ ;  /* 0x0000000105052890 */ /* 0x000fe2000fffe03f */
[----:B------:R-:W-:-:S06]  /*0dd0*/  ULDC.64 UR24, c[0x0][0x230] ;  /* 0x00008c0000187ab9 */ /* 0x000fcc0000000a00 */
[----:B------:R-:W-:Y:S01]  /*0de0*/  UMOV UR4, UR5 ;  /* 0x0000000500047c82 */ /* 0x000fe20008000000 */
[----:B------:R-:W-:Y:S02]  /*0df0*/  UIADD3 UR5, UR8, 0x1, URZ ;  /* 0x0000000108057890 */ /* 0x000fe4000fffe03f */
[----:B------:R-:W-:Y:S02]  /*0e00*/  @!UP3 UIADD3 UR4, -UR4, URZ, URZ ;  /* 0x0000003f0404b290 */ /* 0x000fe4000fffe13f */
[----:B------:R-:W-:-:S03]  /*0e10*/  @!UP0 ULOP3.LUT UR4, URZ, UR22, URZ, 0x33, !UPT ;  /* 0x000000163f048292 */ /* 0x000fc6000f8e333f */
[----:B------:R-:W-:Y:S01]  /*0e20*/  ULDC.64 UR22, c[0x0][0x230] ;  /* 0x00008c0000167ab9 */ /* 0x000fe20000000a00 */
[----:B------:R-:W-:Y:S06]  /*0e30*/  BAR.SYNC.DEFER_BLOCKING 0x0 ;  /* 0x0000000000007b1d */ /* 0x000fec0000010000 */
[----:B--2---:R-:W-:Y:S05]  /*0e40*/  @P0 BRA `(.L_x_26538) ;  /* 0x0000004000400947 */ /* 0x004fea0003800000 */
[----:B------:R-:W2:Y:S01]  /*0e50*/  S2UR UR8, SR_CgaCtaId ;  /* 0x00000000000879c3 */ /* 0x000ea20000008800 */
[----:B------:R-:W-:Y:S02]  /*0e60*/  UMOV UR7, 0x400 ;  /* 0x0000040000077882 */ /* 0x000fe40000000000 */
[----:B--2---:R-:W-:-:S09]  /*0e70*/  ULEA UR7, UR8, UR7, 0x18 ;  /* 0x0000000708077291 */ /* 0x004fd2000f8ec03f */
[----:B-1----:R-:W1:Y:S04]  /*0e80*/  LDS.128 R12, [UR7] ;  /* 0x00000007ff0c7984 */ /* 0x002e680008000c00 */
[----:B0-----:R-:W0:Y:S04]  /*0e90*/  LDS.128 R8, [UR7+0x10] ;  /* 0x00001007ff087984 */ /* 0x001e280008000c00 */
[----:B------:R-:W2:Y:S04]  /*0ea0*/  LDS.128 R4, [UR7+0x20] ;  /* 0x00002007ff047984 */ /* 0x000ea80008000c00 */
        /* <DEDUP_REMOVED lines=10> */
[----:B0-----:R-:W-:Y:S04]  /*0f50*/  STL.64 [R1+0x40], R8 ;  /* 0x0000400801007387 */ /* 0x001fe80000100a00 */
[----:B------:R-:W-:Y:S04]  /*0f60*/  STL.64 [R1+0x48], R10 ;  /* 0x0000480a01007387 */ /* 0x000fe80000100a00 */
[----:B--2---:R-:W-:Y:S04]  /*0f70*/  STL.64 [R1+0x30], R4 ;  /* 0x0000300401007387 */ /* 0x004fe80000100a00 */
[----:B------:R-:W-:Y:S04]  /*0f80*/  STL.64 [R1+0x38], R6 ;  /* 0x0000380601007387 */ /* 0x000fe80000100a00 */
[----:B------:R-:W0:Y:S04]  /*0f90*/  LDS.128 R8, [UR7+0x40] ;  /* 0x00004007ff087984 */ /* 0x000e280008000c00 */
[----:B------:R-:W2:Y:S04]  /*0fa0*/  LDS.128 R4, [UR7+0x50] ;  /* 0x00005007ff047984 */ /* 0x000ea80008000c00 */
[----:B------:R-:W3:Y:S04]  /*0fb0*/  LDS.128 R36, [UR7+0x100] ;  /* 0x00010007ff247984 */ /* 0x000ee80008000c00 */
[----:B------:R-:W4:Y:S04]  /*0fc0*/  LDS.128 R40, [UR7+0x110] ;  /* 0x00011007ff287984 */ /* 0x000f280008000c00 */
[----:B------:R-:W3:Y:S04]  /*0fd0*/  LDS.128 R44, [UR7+0x120] ;  /* 0x00012007ff2c7984 */ /* 0x000ee80008000c00 */
[----:B-1----:R1:W-:Y:S04]  /*0fe0*/  STL.64 [R1+0x20], R12 ;  /* 0x0000200c01007387 */ /* 0x0023e80000100a00 */
[----:B------:R1:W-:Y:S04]  /*0ff0*/  STL.64 [R1+0x28], R14 ;  /* 0x0000280e01007387 */ /* 0x0003e80000100a00 */
[----:B------:R-:W5:Y:S04]  /*1000*/  LDL R2, [R1+0x70] ;  /* 0x0000700001027983 */ /* 0x000f680000100800 */
[----:B------:R-:W1:Y:S04]  /*1010*/  LDS.128 R12, [UR7+0xa0] ;  /* 0x0000a007ff0c7984 */ /* 0x000e680008000c00 */
[----:B------:R-:W1:Y:S04]  /*1020*/  LDS.128 R48, [UR7+0x130] ;  /* 0x00013007ff307984 */ /* 0x000e680008000c00 */
[----:B0-----:R0:W-:Y:S04]  /*1030*/  STL.64 [R1+0x10], R8 ;  /* 0x0000100801007387 */ /* 0x0011e80000100a00 */
[----:B------:R0:W-:Y:S04]  /*1040*/  STL.64 [R1+0x18], R10 ;  /* 0x0000180a01007387 */ /* 0x0001e80000100a00 */
[----:B--2---:R0:W-:Y:S04]  /*1050*/  STL.64 [R1], R4 ;  /* 0x0000000401007387 */ /* 0x0041e80000100a00 */
[----:B------:R0:W-:Y:S04]  /*1060*/  STL.64 [R1+0x8], R6 ;  /* 0x0000080601007387 */ /* 0x0001e80000100a00 */
[----:B------:R-:W2:Y:S04]  /*1070*/  LDS.128 R4, [UR7+0x80] ;  /* 0x00008007ff047984 */ /* 0x000ea80008000c00 */
        /* <DEDUP_REMOVED lines=47> */
[----:B------:R-:W2:Y:S01]  /*1370*/  LDL R2, [R1+0x64] ;  /* 0x0000640001027983 */ /* 0x000ea20000100800 */
[----:B------:R-:W-:Y:S01]  /*1380*/  BSSY B1, `(.L_x_26540) ;  /* 0x00001dc000017945 */ /* 0x000fe20003800000 */
[----:B------:R-:W-:Y:S01]  /*1390*/  MOV R252, R0 ;  /* 0x0000000000fc7202 */ /* 0x000fe20000000f00 */
[----:B--2---:R-:W-:Y:S02]  /*13a0*/  VIADD R3, R2, -UR17 ;  /* 0x8000001102037c36 */ /* 0x004fe40008000000 */
[----:B------:R-:W-:-:S05]  /*13b0*/  IMAD.MOV.U32 R2, RZ, RZ, -0x800001 ;  /* 0xff7fffffff027424 */ /* 0x000fca00078e00ff */
[----:B------:R0:W-:Y:S04]  /*13c0*/  STL [R1+0x68], R2 ;  /* 0x0000680201007387 */ /* 0x0001e80000100800 */
[----:B------:R0:W-:Y:S02]  /*13d0*/  STL [R1+0x70], R3 ;  /* 0x0000700301007387 */ /* 0x0001e40000100800 */
.L_x_26544:
[----:B--2---:R-:W2:Y:S01]  /*13e0*/  LDL R230, [R1+0x6c] ;  /* 0x00006c0001e67983 */ /* 0x004ea20000100800 */
[----:B-1----:R-:W1:Y:S01]  /*13f0*/  LDC R229, c[0x0][0x294] ;  /* 0x0000a500ffe57b82 */ /* 0x002e620000000800 */
[----:B0-----:R-:W-:Y:S01]  /*1400*/  SHF.L.U32 R2, R252, 0x5, RZ ;  /* 0x00000005fc027819 */ /* 0x001fe200000006ff */
[----:B------:R-:W-:Y:S01]  /*1410*/  UIADD3 UR7, UR4, -UR26, URZ ;  /* 0x8000001a04077290 */ /* 0x000fe2000fffe03f */
[----:B------:R-:W-:Y:S02]  /*1420*/  BSSY B2, `(.L_x_26541) ;  /* 0x00001ce000027945 */ /* 0x000fe40003800000 */
[----:B------:R-:W-:-:S03]  /*1430*/  IABS R3, R2 ;  /* 0x0000000200037213 */ /* 0x000fc60000000000 */
[----:B------:R-:W0:Y:S01]  /*1440*/  LDC R231, c[0x0][0x290] ;  /* 0x0000a400ffe77b82 */ /* 0x000e220000000800 */
[-C--:B-1----:R-:W-:Y:S02]  /*1450*/  LOP3.LUT R2, R2, R229.reuse, RZ, 0x3c, !PT ;  /* 0x000000e502027212 */ /* 0x082fe400078e3cff */
[----:B------:R-:W-:Y:S02]  /*1460*/  IABS R228, R229 ;  /* 0x000000e500e47213 */ /* 0x000fe40000000000 */
[----:B------:R-:W-:Y:S01]  /*1470*/  ISETP.GE.AND P3, PT, R2, RZ, PT ;  /* 0x000000ff0200720c */ /* 0x000fe20003f66270 */
[----:B------:R-:W-:-:S04]  /*1480*/  IMAD.HI.U32 R2, R3, UR11, RZ ;  /* 0x0000000b03027c27 */ /* 0x000fc8000f8e00ff */
[----:B------:R-:W-:Y:S02]  /*1490*/  IMAD.MOV.U32 R232, RZ, RZ, R228 ;  /* 0x000000ffffe87224 */ /* 0x000fe400078e00e4 */
[----:B------:R-:W-:-:S03]  /*14a0*/  IMAD.MOV R228, RZ, RZ, -R2 ;  /* 0x000000ffffe47224 */ /* 0x000fc600078e0a02 */
[----:B------:R1:W-:Y:S01]  /*14b0*/  STL [R1+0x60], R232 ;  /* 0x000060e801007387 */ /* 0x0003e20000100800 */
[----:B------:R-:W-:-:S05]  /*14c0*/  IMAD R3, R232, R228, R3 ;  /* 0x000000e4e8037224 */ /* 0x000fca00078e0203 */
[----:B--2---:R-:W-:-:S13]  /*14d0*/  ISETP.GT.U32.AND P2, PT, R230, R3, PT ;  /* 0x00000003e600720c */ /* 0x004fda0003f44070 */
[----:B------:R-:W-:Y:S01]  /*14e0*/  @!P2 IADD3 R3, R3, -R232, RZ ;  /* 0x800000e80303a210 */ /* 0x000fe20007ffe0ff */
[----:B------:R-:W-:Y:S01]  /*14f0*/  @!P2 VIADD R2, R2, 0x1 ;  /* 0x000000010202a836 */ /* 0x000fe20000000000 */
[----:B------:R-:W-:Y:S02]  /*1500*/  ISETP.NE.AND P2, PT, R229, RZ, PT ;  /* 0x000000ffe500720c */ /* 0x000fe40003f45270 */
[----:B------:R-:W-:Y:S02]  /*1510*/  ISETP.GE.U32.AND P1, PT, R3, R230, PT ;  /* 0x000000e60300720c */ /* 0x000fe40003f26070 */
[----:B0-----:R-:W-:-:S11]  /*1520*/  IABS R230, R231 ;  /* 0x000000e700e67213 */ /* 0x001fd60000000000 */
[----:B------:R-:W-:-:S05]  /*1530*/  @P1 VIADD R2, R2, 0x1 ;  /* 0x0000000102021836 */ /* 0x000fca0000000000 */
[----:B------:R-:W-:Y:S02]  /*1540*/  MOV R228, R2 ;  /* 0x0000000200e47202 */ /* 0x000fe40000000f00 */
[----:B------:R-:W0:Y:S03]  /*1550*/  I2F.RP R2, R230 ;  /* 0x000000e600027306 */ /* 0x000e260000209400 */
[----:B------:R-:W-:Y:S01]  /*1560*/  @!P3 IMAD.MOV R228, RZ, RZ, -R228 ;  /* 0x000000ffffe4b224 */ /* 0x000fe200078e0ae4 */
[----:B------:R-:W-:-:S04]  /*1570*/  @!P2 LOP3.LUT R228, RZ, R229, RZ, 0x33, !PT ;  /* 0x000000e5ffe4a212 */ /* 0x000fc800078e33ff */
[----:B0-----:R-:W0:Y:S02]  /*1580*/  MUFU.RCP R2, R2 ;  /* 0x0000000200027308 */ /* 0x001e240000001000 */
[----:B0-----:R-:W-:-:S06]  /*1590*/  VIADD R2, R2, 0xffffffe ;  /* 0x0ffffffe02027836 */ /* 0x001fcc0000000000 */
[----:B------:R-:W0:Y:S02]  /*15a0*/  F2I.FTZ.U32.TRUNC.NTZ R3, R2 ;  /* 0x0000000200037305 */ /* 0x000e24000021f000 */
[----:B0-----:R-:W-:-:S05]  /*15b0*/  IADD3 R2, RZ, -R3, RZ ;  /* 0x80000003ff027210 */ /* 0x001fca0007ffe0ff */
[----:B------:R-:W-:Y:S02]  /*15c0*/  IMAD R229, R2, R230, RZ ;  /* 0x000000e602e57224 */ /* 0x000fe400078e02ff */
[----:B------:R-:W-:-:S04]  /*15d0*/  IMAD.MOV.U32 R2, RZ, RZ, RZ ;  /* 0x000000ffff027224 */ /* 0x000fc800078e00ff */
[----:B------:R-:W-:-:S04]  /*15e0*/  IMAD.HI.U32 R229, R3, R229, R2 ;  /* 0x000000e503e57227 */ /* 0x000fc800078e0002 */
[----:B------:R-:W-:-:S05]  /*15f0*/  VIADD R2, R228, UR5 ;  /* 0x00000005e4027c36 */ /* 0x000fca0008000000 */
        /* <DEDUP_REMOVED lines=8> */
[----:B------:R-:W-:Y:S01]  /*1680*/  @!P1 IMAD.IADD R3, R3, 0x1, -R230 ;  /* 0x0000000103039824 */ /* 0x000fe200078e0ae6 */
[----:B------:R-:W-:-:S04]  /*1690*/  ISETP.NE.AND P1, PT, R231, RZ, PT ;  /* 0x000000ffe700720c */ /* 0x000fc80003f25270 */
[----:B------:R-:W-:Y:S02]  /*16a0*/  @!P2 IADD3 R3, -R3, RZ, RZ ;  /* 0x000000ff0303a210 */ /* 0x000fe40007ffe1ff */
[----:B------:R-:W-:-:S07]  /*16b0*/  ISETP.LE.AND P2, PT, R228, UR7, PT ;  /* 0x00000007e4007c0c */ /* 0x000fce000bf43270 */
[----:B------:R-:W-:-:S04]  /*16c0*/  @!P1 LOP3.LUT R3, RZ, R231, RZ, 0x33, !PT ;  /* 0x000000e7ff039212 */ /* 0x000fc800078e33ff */
[----:B------:R-:W-:-:S13]  /*16d0*/  ISETP.NE.AND P1, PT, R3, RZ, PT ;  /* 0x000000ff0300720c */ /* 0x000fda0003f25270 */
[----:B-1---5:R-:W-:Y:S05]  /*16e0*/  @P1 BRA P2, `(.L_x_26542) ;  /* 0x00000018005c1947 */ /* 0x022fea0001000000 */
[----:B------:R-:W-:Y:S01]  /*16f0*/  USHF.R.S32.HI UR7, URZ, 0x1f, UR6 ;  /* 0x0000001f3f077899 */ /* 0x000fe20008011406 */
[----:B------:R-:W2:Y:S01]  /*1700*/  LDL R232, [R1+0x64] ;  /* 0x0000640001e87983 */ /* 0x000ea20000100800 */
[----:B------:R-:W-:-:S03]  /*1710*/  IADD3 R3, P1, R252, UR6, RZ ;  /* 0x00000006fc037c10 */ /* 0x000fc6000ff3e0ff */
[----:B------:R-:W3:Y:S01]  /*1720*/  LDL R243, [R1+0x58] ;  /* 0x0000580001f37983 */ /* 0x000ee20000100800 */
[----:B------:R-:W-:Y:S02]  /*1730*/  LEA.HI.X.SX32 R228, R252, UR7, 0x1, P1 ;  /* 0x00000007fce47c11 */ /* 0x000fe400088f0eff */
[C---:B------:R-:W-:Y:S01]  /*1740*/  LEA R2, P1, R3.reuse, UR12, 0x2 ;  /* 0x0000000c03027c11 */ /* 0x040fe2000f8210ff */
[----:B------:R-:W4:Y:S03]  /*1750*/  LDL R242, [R1+0x5c] ;  /* 0x00005c0001f27983 */ /* 0x000f260000100800 */
[----:B------:R-:W-:Y:S01]  /*1760*/  LEA.HI.X R3, R3, UR13, R228, 0x2, P1 ;  /* 0x0000000d03037c11 */ /* 0x000fe200088f14e4 */
[----:B------:R-:W-:Y:S01]  /*1770*/  UIMAD UR7, UR10, UR30, URZ ;  /* 0x0000001e0a0772a4 */ /* 0x000fe2000f8e023f */
[----:B------:R0:W-:Y:S04]  /*1780*/  STL [R1+0xa0], R215 ;  /* 0x0000a0d701007387 */ /* 0x0001e80000100800 */
[----:B------:R2:W3:Y:S01]  /*1790*/  LDG.E.CONSTANT R228, desc[UR14][R2.64] ;  /* 0x0000000e02e47981 */ /* 0x0004e2000c1e9900 */
[----:B------:R-:W-:-:S03]  /*17a0*/  IMAD.U32 R229, RZ, RZ, UR7 ;  /* 0x00000007ffe57e24 */ /* 0x000fc6000f8e00ff */
[----:B0-----:R-:W4:Y:S04]  /*17b0*/  LDL R215, [R1+0x4c] ;  /* 0x00004c0001d77983 */ /* 0x001f280000100800 */
[----:B------:R0:W-:Y:S04]  /*17c0*/  STL [R1+0x9c], R218 ;  /* 0x00009cda01007387 */ /* 0x0001e80000100800 */
        /* <DEDUP_REMOVED lines=10> */
[----:B------:R1:W-:Y:S04]  /*1870*/  STL [R1+0x84], R225 ;  /* 0x000084e101007387 */ /* 0x0003e80000100800 */
[----:B------:R-:W-:Y:S04]  /*1880*/  STL [R1+0x80], R223 ;  /* 0x000080df01007387 */ /* 0x000fe80000100800 */
[----:B------:R-:W-:Y:S04]  /*1890*/  STL [R1+0x7c], R226 ;  /* 0x00007ce201007387 */ /* 0x000fe80000100800 */
[----:B------:R1:W-:Y:S04]  /*18a0*/  STL [R1+0x78], R227 ;  /* 0x000078e301007387 */ /* 0x0003e80000100800 */
[----:B------:R1:W-:Y:S04]  /*18b0*/  STL [R1+0x74], R0 ;  /* 0x0000740001007387 */ /* 0x0003e80000100800 */
[----:B------:R-:W4:Y:S04]  /*18c0*/  LDL R241, [R1+0x30] ;  /* 0x0000300001f17983 */ /* 0x000f280000100800 */
[----:B------:R-:W4:Y:S04]  /*18d0*/  LDL R240, [R1+0x34] ;  /* 0x0000340001f07983 */ /* 0x000f280000100800 */
[----:B0-----:R-:W4:Y:S04]  /*18e0*/  LDL R224, [R1+0x28] ;  /* 0x0000280001e07983 */ /* 0x001f280000100800 */
[----:B-1----:R-:W4:Y:S04]  /*18f0*/  LDL R225, [R1+0x2c] ;  /* 0x00002c0001e17983 */ /* 0x002f280000100800 */
[----:B------:R-:W4:Y:S04]  /*1900*/  LDL R227, [R1+0x18] ;  /* 0x0000180001e37983 */ /* 0x000f280000100800 */
[----:B------:R-:W4:Y:S04]  /*1910*/  LDL R223, [R1+0x1c] ;  /* 0x00001c0001df7983 */ /* 0x000f280000100800 */
[----:B------:R-:W4:Y:S04]  /*1920*/  LDL R226, [R1+0x8] ;  /* 0x0000080001e27983 */ /* 0x000f280000100800 */
[----:B------:R-:W4:Y:S01]  /*1930*/  LDL R0, [R1+0xc] ;  /* 0x00000c0001007983 */ /* 0x000f220000100800 */
[----:B--2---:R-:W-:-:S05]  /*1940*/  IMAD.SHL.U32 R2, R232, 0x4, RZ ;  /* 0x00000004e8027824 */ /* 0x004fca00078e00ff */
[----:B------:R-:W-:Y:S02]  /*1950*/  SHF.R.S32.HI R3, RZ, 0x1f, R2 ;  /* 0x0000001fff037819 */ /* 0x000fe40000011402 */
[----:B------:R-:W-:-:S04]  /*1960*/  IADD3 R2, P1, R2, UR7, RZ ;  /* 0x0000000702027c10 */ /* 0x000fc8000ff3e0ff */
[----:B------:R-:W-:-:S03]  /*1970*/  LEA.HI.X.SX32 R3, R229, R3, 0x1, P1 ;  /* 0x00000003e5037211 */ /* 0x000fc600008f0eff */
[----:B---3--:R-:W-:-:S03]  /*1980*/  IMAD.WIDE R228, R228, UR28, R2 ;  /* 0x0000001ce4e47c25 */ /* 0x008fc6000f8e0202 */
[----:B------:R-:W-:-:S04]  /*1990*/  LEA R2, P1, R228, UR22, 0x2 ;  /* 0x00000016e4027c11 */ /* 0x000fc8000f8210ff */
[----:B------:R-:W-:-:S05]  /*19a0*/  LEA.HI.X R3, R228, UR23, R229, 0x2, P1 ;  /* 0x00000017e4037c11 */ /* 0x000fca00088f14e5 */
[----:B------:R-:W4:Y:S04]  /*19b0*/  LDG.E.128.CONSTANT R228, desc[UR14][R2.64+0x200] ;  /* 0x0002000e02e47981 */ /* 0x000f28000c1e9d00 */
[----:B------:R-:W2:Y:S04]  /*19c0*/  LDG.E.128.CONSTANT R236, desc[UR14][R2.64] ;  /* 0x0000000e02ec7981 */ /* 0x000ea8000c1e9d00 */
[----:B------:R-:W3:Y:S01]  /*19d0*/  LDG.E.128.CONSTANT R232, desc[UR14][R2.64+0x400] ;  /* 0x0004000e02e87981 */ /* 0x000ee2000c1e9d00 */
[----:B----4-:R-:W-:Y:S01]  /*19e0*/  FMUL.FTZ R228, R222, R228 ;  /* 0x000000e4dee47220 */ /* 0x010fe20000410000 */
        /* <DEDUP_REMOVED lines=9> */
[----:B------:R-:W2:Y:S04]  /*1a80*/  LDL R219, [R1+0x20] ;  /* 0x0000200001db7983 */ /* 0x000ea80000100800 */
[----:B------:R-:W2:Y:S04]  /*1a90*/  LDG.E.128.CONSTANT R236, desc[UR14][R2.64+0x600] ;  /* 0x0006000e02ec7981 */ /* 0x000ea8000c1e9d00 */
[----:B------:R-:W2:Y:S01]  /*1aa0*/  LDL R222, [R1+0x24] ;  /* 0x0000240001de7983 */ /* 0x000ea20000100800 */
        /* <DEDUP_REMOVED lines=8> */
[----:B------:R-:W2:Y:S01]  /*1b30*/  LDL.LU R220, [R1+0x98] ;  /* 0x0000980001dc7983 */ /* 0x000ea20000300800 */
[----:B------:R-:W-:-:S03]  /*1b40*/  FFMA.FTZ R232, R219, R236, R232 ;  /* 0x000000ecdbe87223 */ /* 0x000fc600000100e8 */
[----:B------:R-:W2:Y:S01]  /*1b50*/  LDL.LU R221, [R1+0x94] ;  /* 0x0000940001dd7983 */ /* 0x000ea20000300800 */
[----:B------:R-:W-:-:S03]  /*1b60*/  FFMA.FTZ R233, R222, R237, R233 ;  /* 0x000000eddee97223 */ /* 0x000fc600000100e9 */
[----:B------:R-:W2:Y:S01]  /*1b70*/  LDL.LU R219, [R1+0x90] ;  /* 0x0000900001db7983 */ /* 0x000ea20000300800 */
[----:B------:R-:W-:-:S03]  /*1b80*/  FFMA.FTZ R234, R224, R238, R234 ;  /* 0x000000eee0ea7223 */ /* 0x000fc600000100ea */
[----:B------:R-:W4:Y:S01]  /*1b90*/  LDL R236, [R1+0x4] ;  /* 0x0000040001ec7983 */ /* 0x000f220000100800 */
[----:B------:R-:W-:-:S03]  /*1ba0*/  FFMA.FTZ R235, R225, R239, R235 ;  /* 0x000000efe1eb7223 */ /* 0x000fc600000100eb */
[----:B------:R-:W2:Y:S04]  /*1bb0*/  LDL.LU R222, [R1+0x8c] ;  /* 0x00008c0001de7983 */ /* 0x000ea80000300800 */
[----:B------:R-:W2:Y:S04]  /*1bc0*/  LDL R237, [R1] ;  /* 0x0000000001ed7983 */ /* 0x000ea80000100800 */
[----:B------:R-:W2:Y:S04]  /*1bd0*/  LDL.LU R224, [R1+0x88] ;  /* 0x0000880001e07983 */ /* 0x000ea80000300800 */
[----:B------:R-:W4:Y:S04]  /*1be0*/  LDL R238, [R1+0x14] ;  /* 0x0000140001ee7983 */ /* 0x000f280000100800 */
[----:B------:R-:W2:Y:S04]  /*1bf0*/  LDL.LU R225, [R1+0x84] ;  /* 0x0000840001e17983 */ /* 0x000ea80000300800 */
[----:B------:R-:W2:Y:S01]  /*1c00*/  LDL R239, [R1+0x10] ;  /* 0x0000100001ef7983 */ /* 0x000ea20000100800 */
[----:B---3--:R-:W-:Y:S01]  /*1c10*/  FFMA.FTZ R227, R227, R242, R234 ;  /* 0x000000f2e3e37223 */ /* 0x008fe200000100ea */
[----:B------:R-:W-:Y:S01]  /*1c20*/  FFMA.FTZ R223, R223, R243, R235 ;  /* 0x000000f3dfdf7223 */ /* 0x000fe200000100eb */
[----:B----4-:R-:W-:-:S04]  /*1c30*/  FFMA.FTZ R233, R238, R241, R233 ;  /* 0x000000f1eee97223 */ /* 0x010fc800000100e9 */
[----:B------:R-:W-:Y:S01]  /*1c40*/  FFMA.FTZ R229, R236, R229, R233 ;  /* 0x000000e5ece57223 */ /* 0x000fe200000100e9 */
[----:B--2---:R-:W-:Y:S02]  /*1c50*/  FFMA.FTZ R232, R239, R240, R232 ;  /* 0x000000f0efe87223 */ /* 0x004fe400000100e8 */
        /* <DEDUP_REMOVED lines=260> */
[----:B------:R-:W4:Y:S01]  /*2ca0*/  LDG.E.128.CONSTANT R240, desc[UR14][R2.64+0x7600] ;  /* 0x0076000e02f07981 */ /* 0x000f22000c1e9d00 */
        /* <DEDUP_REMOVED lines=14> */
[----:B------:R-:W4:Y:S04]  /*2d90*/  LDG.E.128.CONSTANT R228, desc[UR14][R2.64+0x7c00] ;  /* 0x007c000e02e47981 */ /* 0x000f28000c1e9d00 */
[----:B------:R0:W4:Y:S02]  /*2da0*/  LDG.E.128.CONSTANT R240, desc[UR14][R2.64+0x7e00] ;  /* 0x007e000e02f07981 */ /* 0x000124000c1e9d00 */
[----:B0-----:R-:W-:Y:S02]  /*2db0*/  MOV R3, R223 ;  /* 0x000000df00037202 */ /* 0x001fe40000000f00 */
[----:B------:R-:W4:Y:S01]  /*2dc0*/  LDL.LU R223, [R1+0x80] ;  /* 0x0000800001df7983 */ /* 0x000f220000300800 */
[----:B---3--:R-:W-:-:S03]  /*2dd0*/  FFMA.FTZ R2, R212, R236, R226 ;  /* 0x000000ecd4027223 */ /* 0x008fc600000100e2 */
[----:B------:R-:W3:Y:S01]  /*2de0*/  LDL.LU R226, [R1+0x7c] ;  /* 0x00007c0001e27983 */ /* 0x000ee20000300800 */
[----:B------:R-:W-:Y:S01]  /*2df0*/  FFMA.FTZ R3, R213, R237, R3 ;  /* 0x000000edd5037223 */ /* 0x000fe20000010003 */
[----:B------:R-:W-:Y:S02]  /*2e00*/  FFMA.FTZ R238, R214, R238, R227 ;  /* 0x000000eed6ee7223 */ /* 0x000fe400000100e3 */
[----:B------:R-:W3:Y:S04]  /*2e10*/  LDL R237, [R1+0x64] ;  /* 0x0000640001ed7983 */ /* 0x000ee80000100800 */
[----:B------:R-:W3:Y:S04]  /*2e20*/  LDL.LU R227, [R1+0x78] ;  /* 0x0000780001e37983 */ /* 0x000ee80000300800 */
[----:B------:R-:W3:Y:S01]  /*2e30*/  LDL R236, [R1+0x70] ;  /* 0x0000700001ec7983 */ /* 0x000ee20000100800 */
[----:B--2---:R-:W-:Y:S01]  /*2e40*/  FFMA.FTZ R2, R216, R232, R2 ;  /* 0x000000e8d8027223 */ /* 0x004fe20000010002 */
[----:B------:R-:W-:-:S02]  /*2e50*/  FFMA.FTZ R232, R215, R239, R0 ;  /* 0x000000efd7e87223 */ /* 0x000fc40000010000 */
[----:B------:R1:W5:Y:S01]  /*2e60*/  LDL.LU R0, [R1+0x74] ;  /* 0x0000740001007983 */ /* 0x0003620000300800 */
[----:B------:R-:W-:Y:S01]  /*2e70*/  FFMA.FTZ R3, R217, R233, R3 ;  /* 0x000000e9d9037223 */ /* 0x000fe20000010003 */
[----:B------:R-:W0:Y:S01]  /*2e80*/  S2UR UR8, SR_CgaCtaId ;  /* 0x00000000000879c3 */ /* 0x000e220000008800 */
[----:B------:R-:W-:Y:S01]  /*2e90*/  FFMA.FTZ R234, R218, R234, R238 ;  /* 0x000000eadaea7223 */ /* 0x000fe200000100ee */
[----:B----4-:R-:W-:Y:S01]  /*2ea0*/  FFMA.FTZ R2, R220, R228, R2 ;  /* 0x000000e4dc027223 */ /* 0x010fe20000010002 */
[----:B------:R-:W-:Y:S01]  /*2eb0*/  FFMA.FTZ R3, R221, R229, R3 ;  /* 0x000000e5dd037223 */ /* 0x000fe20000010003 */
[----:B------:R-:W-:Y:S01]  /*2ec0*/  FFMA.FTZ R228, R219, R235, R232 ;  /* 0x000000ebdbe47223 */ /* 0x000fe200000100e8 */
[----:B------:R-:W-:Y:S01]  /*2ed0*/  FFMA.FTZ R230, R222, R230, R234 ;  /* 0x000000e6dee67223 */ /* 0x000fe200000100ea */
[----:B------:R-:W-:Y:S01]  /*2ee0*/  FFMA.FTZ R2, R224, R240, R2 ;  /* 0x000000f0e0027223 */ /* 0x000fe20000010002 */
[----:B------:R-:W-:Y:S01]  /*2ef0*/  FFMA.FTZ R3, R225, R241, R3 ;  /* 0x000000f1e1037223 */ /* 0x000fe20000010003 */
[----:B------:R-:W-:-:S03]  /*2f00*/  FFMA.FTZ R228, R223, R231, R228 ;  /* 0x000000e7dfe47223 */ /* 0x000fc600000100e4 */
[----:B------:R-:W-:Y:S01]  /*2f10*/  FADD.FTZ R3, R2, R3 ;  /* 0x0000000302037221 */ /* 0x000fe20000010000 */
[----:B------:R-:W-:Y:S02]  /*2f20*/  UMOV UR7, 0x400 ;  /* 0x0000040000077882 */ /* 0x000fe40000000000 */
[----:B------:R-:W-:-:S04]  /*2f30*/  UIADD3 UR7, UR7, 0x420, URZ ;  /* 0x0000042007077890 */ /* 0x000fc8000fffe03f */
[----:B0-----:R-:W-:Y:S01]  /*2f40*/  ULEA UR7, UR8, UR7, 0x18 ;  /* 0x0000000708077291 */ /* 0x001fe2000f8ec03f */
[----:B---3--:R-:W-:-:S04]  /*2f50*/  FFMA.FTZ R230, R226, R242, R230 ;  /* 0x000000f2e2e67223 */ /* 0x008fc800000100e6 */
[----:B------:R-:W-:Y:S01]  /*2f60*/  FADD.FTZ R230, R230, R3 ;  /* 0x00000003e6e67221 */ /* 0x000fe20000010000 */
[----:B------:R-:W-:Y:S02]  /*2f70*/  IMAD.SHL.U32 R3, R252, 0x20, RZ ;  /* 0x00000020fc037824 */ /* 0x000fe400078e00ff */
[----:B------:R-:W-:Y:S02]  /*2f80*/  FFMA.FTZ R2, R227, R243, R228 ;  /* 0x000000f3e3027223 */ /* 0x000fe400000100e4 */
[----:B------:R-:W-:Y:S02]  /*2f90*/  IMAD.IADD R228, R237, 0x1, R3 ;  /* 0x00000001ede47824 */ /* 0x000fe400078e0203 */
[----:B------:R-:W-:Y:S01]  /*2fa0*/  FADD.FTZ R2, R2, R230 ;  /* 0x000000e602027221 */ /* 0x000fe20000010000 */
[----:B------:R-:W-:Y:S02]  /*2fb0*/  IADD3 R3, R236, R3, RZ ;  /* 0x00000003ec037210 */ /* 0x000fe40007ffe0ff */
[----:B------:R-:W-:Y:S01]  /*2fc0*/  ISETP.GE.AND P1, PT, R228, UR16, PT ;  /* 0x00000010e4007c0c */ /* 0x000fe2000bf26270 */
[----:B------:R-:W-:Y:S01]  /*2fd0*/  FFMA.FTZ R2, R2, UR9, RZ ;  /* 0x0000000902027c23 */ /* 0x000fe200080100ff */
[----:B------:R-:W-:-:S04]  /*2fe0*/  LEA R3, R3, UR7, 0x2 ;  /* 0x0000000703037c11 */ /* 0x000fc8000f8e10ff */
[----:B------:R-:W-:-:S05]  /*2ff0*/  FSEL R228, R2, RZ, !P1 ;  /* 0x000000ff02e47208 */ /* 0x000fca0004800000 */
[----:B------:R1:W-:Y:S02]  /*3000*/  STS [R3], R228 ;  /* 0x000000e403007388 */ /* 0x0003e40000000800 */
[----:B------:R-:W-:Y:S05]  /*3010*/  @P1 BRA `(.L_x_26543) ;  /* 0x0000000000381947 */ /* 0x000fea0003800000 */
[----:B------:R-:W2:Y:S02]  /*3020*/  LDL.LU R233, [R1+0x68] ;  /* 0x0000680001e97983 */ /* 0x000ea40000300800 */
[----:B--2---:R-:W-:-:S05]  /*3030*/  FMNMX.FTZ R233, R233, R2, !PT ;  /* 0x00000002e9e97209 */ /* 0x004fca0007810000 */
[----:B------:R2:W-:Y:S01]  /*3040*/  STL [R1+0x68], R233 ;  /* 0x000068e901007387 */ /* 0x0005e20000100800 */
[----:B------:R-:W-:Y:S05]  /*3050*/  BRA `(.L_x_26543) ;  /* 0x0000000000287947 */ /* 0x000fea0003800000 */
.L_x_26542:
[----:B------:R-:W2:Y:S01]  /*3060*/  LDL R3, [R1+0x70] ;  /* 0x0000700001037983 */ /* 0x000ea20000100800 */
[----:B------:R-:W0:Y:S01]  /*3070*/  S2UR UR8, SR_CgaCtaId ;  /* 0x00000000000879c3 */ /* 0x000e220000008800 */
[----:B------:R-:W-:Y:S01]  /*3080*/  UMOV UR7, 0x400 ;  /* 0x0000040000077882 */ /* 0x000fe20000000000 */
[----:B------:R-:W-:Y:S01]  /*3090*/  IMAD.SHL.U32 R2, R252, 0x20, RZ ;  /* 0x00000020fc027824 */ /* 0x000fe200078e00ff */
[----:B------:R-:W-:-:S04]  /*30a0*/  UIADD3 UR7, UR7, 0x420, URZ ;  /* 0x0000042007077890 */ /* 0x000fc8000fffe03f */
[----:B0-----:R-:W-:Y:S01]  /*30b0*/  ULEA UR7, UR8, UR7, 0x18 ;  /* 0x0000000708077291 */ /* 0x001fe2000f8ec03f */
[----:B--2---:R-:W-:Y:S01]  /*30c0*/  IMAD.IADD R2, R3, 0x1, R2 ;  /* 0x0000000103027824 */ /* 0x004fe200078e0202 */
[----:B------:R-:W-:-:S04]  /*30d0*/  MOV R3, 0xff7fffff ;  /* 0xff7fffff00037802 */ /* 0x000fc80000000f00 */
[----:B------:R-:W-:-:S05]  /*30e0*/  LEA R2, R2, UR7, 0x2 ;  /* 0x0000000702027c11 */ /* 0x000fca000f8e10ff */
[----:B------:R0:W-:Y:S02]  /*30f0*/  STS [R2], R3 ;  /* 0x0000000302007388 */ /* 0x0001e40000000800 */
.L_x_26543:
[----:B------:R-:W-:Y:S05]  /*3100*/  BSYNC B2 ;  /* 0x0000000000027941 */ /* 0x000fea0003800000 */
.L_x_26541:
[----:B------:R-:W-:-:S05]  /*3110*/  VIADD R252, R252, 0x4 ;  /* 0x00000004fcfc7836 */ /* 0x000fca0000000000 */
[----:B------:R-:W-:-:S13]  /*3120*/  ISETP.GE.AND P1, PT, R252, UR20, PT ;  /* 0x00000014fc007c0c */ /* 0x000fda000bf26270 */
[----:B------:R-:W-:Y:S05]  /*3130*/  @!P1 BRA `(.L_x_26544) ;  /* 0xffffffe000a89947 */ /* 0x000fea000383ffff */
[----:B------:R-:W-:Y:S05]  /*3140*/  BSYNC B1 ;  /* 0x0000000000017941 */ /* 0x000fea0003800000 */
.L_x_26540:
[----:B------:R-:W-:Y:S05]  /*3150*/  BRA `(.L_x_26538) ;  /* 0x0000001c007c7947 */ /* 0x000fea0003800000 */
.L_x_26539:
[----:B------:R-:W-:Y:S01]  /*3160*/  MOV R2, 0xff7fffff ;  /* 0xff7fffff00027802 */ /* 0x000fe20000000f00 */
[----:B------:R-:W-:-:S04]  /*3170*/  IMAD.MOV.U32 R252, RZ, RZ, R0 ;  /* 0x000000fffffc7224 */ /* 0x000fc800078e0000 */
[----:B------:R0:W-:Y:S03]  /*3180*/  STL [R1+0x68], R2 ;  /* 0x0000680201007387 */ /* 0x0001e60000100800 */
.L_x_26548:
[----:B--2---:R-:W2:Y:S01]  /*3190*/  LDL R230, [R1+0x6c] ;  /* 0x00006c0001e67983 */ /* 0x004ea20000100800 */
[----:B-1----:R-:W1:Y:S01]  /*31a0*/  LDC R229, c[0x0][0x294] ;  /* 0x0000a500ffe57b82 */ /* 0x002e620000000800 */
[----:B0-----:R-:W-:Y:S01]  /*31b0*/  IMAD.SHL.U32 R2, R252, 0x20, RZ ;  /* 0x00000020fc027824 */ /* 0x001fe200078e00ff */
[----:B------:R-:W-:Y:S01]  /*31c0*/  UIADD3 UR7, UR4, -UR21, URZ ;  /* 0x8000001504077290 */ /* 0x000fe2000fffe03f */
[----:B------:R-:W-:Y:S03]  /*31d0*/  BSSY B1, `(.L_x_26545) ;  /* 0x00001d4000017945 */ /* 0x000fe60003800000 */
[----:B------:R-:W-:Y:S02]  /*31e0*/  IABS R3, R2 ;  /* 0x0000000200037213 */ /* 0x000fe40000000000 */
[----:B------:R-:W0:Y:S01]  /*31f0*/  LDC R231, c[0x0][0x290] ;  /* 0x0000a400ffe77b82 */ /* 0x000e220000000800 */
[----:B-1----:R-:W-:-:S02]  /*3200*/  LOP3.LUT R2, R2, R229, RZ, 0x3c, !PT ;  /* 0x000000e502027212 */ /* 0x002fc400078e3cff */
[----:B------:R-:W-:Y:S02]  /*3210*/  IABS R228, R229 ;  /* 0x000000e500e47213 */ /* 0x000fe40000000000 */
[----:B------:R-:W-:Y:S01]  /*3220*/  ISETP.GE.AND P3, PT, R2, RZ, PT ;  /* 0x000000ff0200720c */ /* 0x000fe20003f66270 */
[----:B------:R-:W-:-:S04]  /*3230*/  IMAD.HI.U32 R2, R3, UR11, RZ ;  /* 0x0000000b03027c27 */ /* 0x000fc8000f8e00ff */
[----:B------:R-:W-:Y:S01]  /*3240*/  IMAD.MOV.U32 R232, RZ, RZ, R228 ;  /* 0x000000ffffe87224 */ /* 0x000fe200078e00e4 */
[----:B------:R-:W-:-:S04]  /*3250*/  IADD3 R228, -R2, RZ, RZ ;  /* 0x000000ff02e47210 */ /* 0x000fc80007ffe1ff */
[----:B------:R1:W-:Y:S01]  /*3260*/  STL [R1+0x60], R232 ;  /* 0x000060e801007387 */ /* 0x0003e20000100800 */
[----:B------:R-:W-:-:S05]  /*3270*/  IMAD R3, R232, R228, R3 ;  /* 0x000000e4e8037224 */ /* 0x000fca00078e0203 */
[----:B--2---:R-:W-:-:S13]  /*3280*/  ISETP.GT.U32.AND P2, PT, R230, R3, PT ;  /* 0x00000003e600720c */ /* 0x004fda0003f44070 */
[----:B------:R-:W-:Y:S02]  /*3290*/  @!P2 IMAD.IADD R3, R3, 0x1, -R232 ;  /* 0x000000010303a824 */ /* 0x000fe400078e0ae8 */
[----:B------:R-:W-:Y:S01]  /*32a0*/  @!P2 VIADD R2, R2, 0x1 ;  /* 0x000000010202a836 */ /* 0x000fe20000000000 */
[----:B------:R-:W-:Y:S02]  /*32b0*/  ISETP.NE.AND P2, PT, R229, RZ, PT ;  /* 0x000000ffe500720c */ /* 0x000fe40003f45270 */
[----:B------:R-:W-:Y:S02]  /*32c0*/  ISETP.GE.U32.AND P1, PT, R3, R230, PT ;  /* 0x000000e60300720c */ /* 0x000fe40003f26070 */
[----:B0-----:R-:W-:-:S11]  /*32d0*/  IABS R230, R231 ;  /* 0x000000e700e67213 */ /* 0x001fd60000000000 */
[----:B------:R-:W-:-:S05]  /*32e0*/  @P1 IADD3 R2, R2, 0x1, RZ ;  /* 0x0000000102021810 */ /* 0x000fca0007ffe0ff */
[----:B------:R-:W-:Y:S02]  /*32f0*/  IMAD.MOV.U32 R228, RZ, RZ, R2 ;  /* 0x000000ffffe47224 */ /* 0x000fe400078e0002 */
[----:B------:R-:W0:Y:S02]  /*3300*/  I2F.RP R2, R230 ;  /* 0x000000e600027306 */ /* 0x000e240000209400 */
[----:B------:R-:W-:Y:S01]  /*3310*/  @!P3 IMAD.MOV R228, RZ, RZ, -R228 ;  /* 0x000000ffffe4b224 */ /* 0x000fe200078e0ae4 */
[----:B------:R-:W-:-:S05]  /*3320*/  @!P2 LOP3.LUT R228, RZ, R229, RZ, 0x33, !PT ;  /* 0x000000e5ffe4a212 */ /* 0x000fca00078e33ff */
[----:B0-----:R-:W0:Y:S02]  /*3330*/  MUFU.RCP R2, R2 ;  /* 0x0000000200027308 */ /* 0x001e240000001000 */
[----:B0-----:R-:W-:-:S06]  /*3340*/  IADD3 R2, R2, 0xffffffe, RZ ;  /* 0x0ffffffe02027810 */ /* 0x001fcc0007ffe0ff */
[----:B------:R-:W0:Y:S02]  /*3350*/  F2I.FTZ.U32.TRUNC.NTZ R3, R2 ;  /* 0x0000000200037305 */ /* 0x000e24000021f000 */
[----:B0-----:R-:W-:-:S04]  /*3360*/  IMAD.MOV R2, RZ, RZ, -R3 ;  /* 0x000000ffff027224 */ /* 0x001fc800078e0a03 */
[----:B------:R-:W-:Y:S02]  /*3370*/  IMAD R229, R2, R230, RZ ;  /* 0x000000e602e57224 */ /* 0x000fe400078e02ff */
[----:B------:R-:W-:-:S04]  /*3380*/  IMAD.MOV.U32 R2, RZ, RZ, RZ ;  /* 0x000000ffff027224 */ /* 0x000fc800078e00ff */
[----:B------:R-:W-:Y:S01]  /*3390*/  IMAD.HI.U32 R229, R3, R229, R2 ;  /* 0x000000e503e57227 */ /* 0x000fe200078e0002 */
[----:B------:R-:W-:-:S04]  /*33a0*/  IADD3 R2, R228, UR5, RZ ;  /* 0x00000005e4027c10 */ /* 0x000fc8000fffe0ff */
        /* <DEDUP_REMOVED lines=11> */
[----:B------:R-:W-:-:S09]  /*3460*/  ISETP.LE.AND P2, PT, R228, UR7, PT ;  /* 0x00000007e4007c0c */ /* 0x000fd2000bf43270 */
        /* <DEDUP_REMOVED lines=14> */
[----:B------:R-:W-:-:S03]  /*3550*/  MOV R229, UR7 ;  /* 0x0000000700e57c02 */ /* 0x000fc60008000f00 */
        /* <DEDUP_REMOVED lines=352> */
[----:B0-----:R-:W-:Y:S02]  /*4b60*/  IMAD.MOV.U32 R3, RZ, RZ, R223 ;  /* 0x000000ffff037224 */ /* 0x001fe400078e00df */
[----:B------:R-:W4:Y:S01]  /*4b70*/  LDL.LU R223, [R1+0x80] ;  /* 0x0000800001df7983 */ /* 0x000f220000300800 */
[----:B---3--:R-:W-:-:S03]  /*4b80*/  FFMA.FTZ R2, R212, R236, R226 ;  /* 0x000000ecd4027223 */ /* 0x008fc600000100e2 */
[----:B------:R-:W3:Y:S01]  /*4b90*/  LDL.LU R226, [R1+0x7c] ;  /* 0x00007c0001e27983 */ /* 0x000ee20000300800 */
[----:B------:R-:W-:-:S03]  /*4ba0*/  FFMA.FTZ R238, R214, R238, R227 ;  /* 0x000000eed6ee7223 */ /* 0x000fc600000100e3 */
[----:B------:R-:W3:Y:S04]  /*4bb0*/  LDL R236, [R1+0x64] ;  /* 0x0000640001ec7983 */ /* 0x000ee80000100800 */
[----:B------:R-:W3:Y:S01]  /*4bc0*/  LDL.LU R227, [R1+0x78] ;  /* 0x0000780001e37983 */ /* 0x000ee20000300800 */
[----:B------:R-:W-:-:S03]  /*4bd0*/  FFMA.FTZ R3, R213, R237, R3 ;  /* 0x000000edd5037223 */ /* 0x000fc60000010003 */
[----:B------:R-:W3:Y:S01]  /*4be0*/  LDL R237, [R1+0x70] ;  /* 0x0000700001ed7983 */ /* 0x000ee20000100800 */
[----:B--2---:R-:W-:Y:S01]  /*4bf0*/  FFMA.FTZ R2, R216, R232, R2 ;  /* 0x000000e8d8027223 */ /* 0x004fe20000010002 */
[----:B------:R-:W-:Y:S02]  /*4c00*/  FFMA.FTZ R232, R215, R239, R0 ;  /* 0x000000efd7e87223 */ /* 0x000fe40000010000 */
[----:B------:R1:W5:Y:S01]  /*4c10*/  LDL.LU R0, [R1+0x74] ;  /* 0x0000740001007983 */ /* 0x0003620000300800 */
[----:B------:R-:W-:Y:S01]  /*4c20*/  FFMA.FTZ R3, R217, R233, R3 ;  /* 0x000000e9d9037223 */ /* 0x000fe20000010003 */
[----:B------:R-:W-:Y:S01]  /*4c30*/  FFMA.FTZ R234, R218, R234, R238 ;  /* 0x000000eadaea7223 */ /* 0x000fe200000100ee */
[----:B----4-:R-:W-:Y:S02]  /*4c40*/  FFMA.FTZ R2, R220, R228, R2 ;  /* 0x000000e4dc027223 */ /* 0x010fe40000010002 */
[----:B------:R-:W-:Y:S01]  /*4c50*/  FFMA.FTZ R3, R221, R229, R3 ;  /* 0x000000e5dd037223 */ /* 0x000fe20000010003 */
[----:B------:R-:W-:Y:S01]  /*4c60*/  FFMA.FTZ R228, R219, R235, R232 ;  /* 0x000000ebdbe47223 */ /* 0x000fe200000100e8 */
[----:B------:R-:W-:Y:S01]  /*4c70*/  FFMA.FTZ R230, R222, R230, R234 ;  /* 0x000000e6dee67223 */ /* 0x000fe200000100ea */
[----:B------:R-:W-:Y:S01]  /*4c80*/  FFMA.FTZ R2, R224, R240, R2 ;  /* 0x000000f0e0027223 */ /* 0x000fe20000010002 */
[----:B------:R-:W-:Y:S01]  /*4c90*/  FFMA.FTZ R3, R225, R241, R3 ;  /* 0x000000f1e1037223 */ /* 0x000fe20000010003 */
[----:B------:R-:W-:-:S03]  /*4ca0*/  FFMA.FTZ R228, R223, R231, R228 ;  /* 0x000000e7dfe47223 */ /* 0x000fc600000100e4 */
[----:B------:R-:W-:Y:S01]  /*4cb0*/  FADD.FTZ R3, R2, R3 ;  /* 0x0000000302037221 */ /* 0x000fe20000010000 */
[----:B------:R-:W0:Y:S01]  /*4cc0*/  S2UR UR8, SR_CgaCtaId ;  /* 0x00000000000879c3 */ /* 0x000e220000008800 */
[----:B------:R-:W-:Y:S01]  /*4cd0*/  MOV R229, UR16 ;  /* 0x0000001000e57c02 */ /* 0x000fe20008000f00 */
[----:B------:R-:W-:Y:S02]  /*4ce0*/  UMOV UR7, 0x400 ;  /* 0x0000040000077882 */ /* 0x000fe40000000000 */
[----:B------:R-:W-:-:S04]  /*4cf0*/  UIADD3 UR7, UR7, 0x420, URZ ;  /* 0x0000042007077890 */ /* 0x000fc8000fffe03f */
[----:B0-----:R-:W-:Y:S01]  /*4d00*/  ULEA UR7, UR8, UR7, 0x18 ;  /* 0x0000000708077291 */ /* 0x001fe2000f8ec03f */
[----:B---3--:R-:W-:Y:S01]  /*4d10*/  FFMA.FTZ R230, R226, R242, R230 ;  /* 0x000000f2e2e67223 */ /* 0x008fe200000100e6 */
[----:B------:R-:W-:-:S03]  /*4d20*/  FFMA.FTZ R2, R227, R243, R228 ;  /* 0x000000f3e3027223 */ /* 0x000fc600000100e4 */
[----:B------:R-:W-:-:S04]  /*4d30*/  FADD.FTZ R228, R230, R3 ;  /* 0x00000003e6e47221 */ /* 0x000fc80000010000 */
[----:B------:R-:W-:Y:S01]  /*4d40*/  FADD.FTZ R228, R2, R228 ;  /* 0x000000e402e47221 */ /* 0x000fe20000010000 */
[----:B------:R-:W-:-:S04]  /*4d50*/  IMAD.SHL.U32 R2, R252, 0x20, RZ ;  /* 0x00000020fc027824 */ /* 0x000fc800078e00ff */
[----:B------:R-:W-:-:S05]  /*4d60*/  IMAD.IADD R3, R236, 0x1, R2 ;  /* 0x00000001ec037824 */ /* 0x000fca00078e0202 */
[----:B------:R-:W-:Y:S01]  /*4d70*/  IADD3 R229, R3, 0x1, -R229 ;  /* 0x0000000103e57810 */ /* 0x000fe20007ffe8e5 */
[----:B------:R-:W-:-:S03]  /*4d80*/  FMUL.FTZ R228, R228, UR31 ;  /* 0x0000001fe4e47c20 */ /* 0x000fc60008410000 */
[----:B------:R-:W-:-:S05]  /*4d90*/  I2FP.F32.S32 R229, R229 ;  /* 0x000000e500e57245 */ /* 0x000fca0000201400 */
[----:B------:R-:W-:Y:S01]  /*4da0*/  FFMA.FTZ R228, R229, R237, R228 ;  /* 0x000000ede5e47223 */ /* 0x000fe200000100e4 */
[----:B------:R-:W-:Y:S01]  /*4db0*/  VIADD R229, R236, -UR17 ;  /* 0x80000011ece57c36 */ /* 0x000fe20008000000 */
[----:B------:R-:W-:-:S04]  /*4dc0*/  ISETP.GE.AND P1, PT, R3, UR16, PT ;  /* 0x0000001003007c0c */ /* 0x000fc8000bf26270 */
[----:B------:R-:W-:Y:S02]  /*4dd0*/  IADD3 R2, R2, R229, RZ ;  /* 0x000000e502027210 */ /* 0x000fe40007ffe0ff */
[----:B------:R-:W-:Y:S02]  /*4de0*/  FSEL R3, R228, RZ, !P1 ;  /* 0x000000ffe4037208 */ /* 0x000fe40004800000 */
[----:B------:R-:W-:-:S05]  /*4df0*/  LEA R2, R2, UR7, 0x2 ;  /* 0x0000000702027c11 */ /* 0x000fca000f8e10ff */
[----:B------:R1:W-:Y:S01]  /*4e00*/  STS [R2], R3 ;  /* 0x0000000302007388 */ /* 0x0003e20000000800 */
[----:B------:R-:W-:Y:S05]  /*4e10*/  @P1 BRA `(.L_x_26547) ;  /* 0x00000000003c1947 */ /* 0x000fea0003800000 */
[----:B------:R-:W2:Y:S02]  /*4e20*/  LDL.LU R233, [R1+0x68] ;  /* 0x0000680001e97983 */ /* 0x000ea40000300800 */
[----:B--2---:R-:W-:-:S05]  /*4e30*/  FMNMX.FTZ R233, R233, R228, !PT ;  /* 0x000000e4e9e97209 */ /* 0x004fca0007810000 */
[----:B------:R2:W-:Y:S01]  /*4e40*/  STL [R1+0x68], R233 ;  /* 0x000068e901007387 */ /* 0x0005e20000100800 */
[----:B------:R-:W-:Y:S05]  /*4e50*/  BRA `(.L_x_26547) ;  /* 0x00000000002c7947 */ /* 0x000fea0003800000 */
.L_x_26546:
[----:B------:R-:W2:Y:S01]  /*4e60*/  LDL R2, [R1+0x64] ;  /* 0x0000640001027983 */ /* 0x000ea20000100800 */
[----:B------:R-:W0:Y:S01]  /*4e70*/  S2UR UR8, SR_CgaCtaId ;  /* 0x00000000000879c3 */ /* 0x000e220000008800 */
[----:B------:R-:W-:Y:S01]  /*4e80*/  UMOV UR7, 0x400 ;  /* 0x0000040000077882 */ /* 0x000fe20000000000 */
[----:B------:R-:W-:Y:S01]  /*4e90*/  IMAD.SHL.U32 R3, R252, 0x20, RZ ;  /* 0x00000020fc037824 */ /* 0x000fe200078e00ff */
[----:B------:R-:W-:-:S04]  /*4ea0*/  UIADD3 UR7, UR7, 0x420, URZ ;  /* 0x0000042007077890 */ /* 0x000fc8000fffe03f */
[----:B0-----:R-:W-:Y:S01]  /*4eb0*/  ULEA UR7, UR8, UR7, 0x18 ;  /* 0x0000000708077291 */ /* 0x001fe2000f8ec03f */
[----:B--2---:R-:W-:-:S05]  /*4ec0*/  VIADD R2, R2, -UR17 ;  /* 0x8000001102027c36 */ /* 0x004fca0008000000 */
[----:B------:R-:W-:Y:S01]  /*4ed0*/  IADD3 R2, R3, R2, RZ ;  /* 0x0000000203027210 */ /* 0x000fe20007ffe0ff */
[----:B------:R-:W-:-:S03]  /*4ee0*/  IMAD.MOV.U32 R3, RZ, RZ, -0x800001 ;  /* 0xff7fffffff037424 */ /* 0x000fc600078e00ff */
[----:B------:R-:W-:-:S05]  /*4ef0*/  LEA R2, R2, UR7, 0x2 ;  /* 0x0000000702027c11 */ /* 0x000fca000f8e10ff */
[----:B------:R0:W-:Y:S02]  /*4f00*/  STS [R2], R3 ;  /* 0x0000000302007388 */ /* 0x0001e40000000800 */
.L_x_26547:
[----:B------:R-:W-:Y:S05]  /*4f10*/  BSYNC B1 ;  /* 0x0000000000017941 */ /* 0x000fea0003800000 */
.L_x_26545:
[----:B------:R-:W-:-:S05]  /*4f20*/  VIADD R252, R252, 0x4 ;  /* 0x00000004fcfc7836 */ /* 0x000fca0000000000 */
[----:B------:R-:W-:-:S13]  /*4f30*/  ISETP.GE.AND P1, PT, R252, UR20, PT ;  /* 0x00000014fc007c0c */ /* 0x000fda000bf26270 */
[----:B------:R-:W-:Y:S05]  /*4f40*/  @!P1 BRA `(.L_x_26548) ;  /* 0xffffffe000909947 */ /* 0x000fea000383ffff */
.L_x_26538:
[----:B------:R-:W-:Y:S05]  /*4f50*/  BSYNC B0 ;  /* 0x0000000000007941 */ /* 0x000fea0003800000 */
.L_x_26537:
[----:B01----:R-:W3:Y:S04]  /*4f60*/  LDL.LU R3, [R1+0x68] ;  /* 0x0000680001037983 */ /* 0x003ee80000300800 */
[----:B------:R-:W4:Y:S01]  /*4f70*/  LDL R228, [R1+0x64] ;  /* 0x0000640001e47983 */ /* 0x000f220000100800 */
[----:B------:R-:W-:Y:S03]  /*4f80*/  BSSY B0, `(.L_x_26549) ;  /* 0x000001e000007945 */ /* 0x000fe60003800000 */
[----:B---3--:R-:W0:Y:S01]  /*4f90*/  SHFL.BFLY PT, R2, R3, 0x10, 0x1f ;  /* 0x0e001f0003027f89 */ /* 0x008e2200000e0000 */
[C---:B----4-:R-:W-:Y:S02]  /*4fa0*/  ISETP.GT.AND P2, PT, R228.reuse, 0x3, PT ;  /* 0x00000003e400780c */ /* 0x050fe40003f44270 */
[----:B------:R-:W-:-:S11]  /*4fb0*/  ISETP.NE.AND P1, PT, R228, RZ, PT ;  /* 0x000000ffe400720c */ /* 0x000fd60003f25270 */
[----:B------:R-:W1:Y:S01]  /*4fc0*/  @!P2 S2R R8, SR_CgaCtaId ;  /* 0x000000000008a919 */ /* 0x000e620000008800 */
[----:B------:R-:W-:-:S04]  /*4fd0*/  @!P2 MOV R7, 0x400 ;  /* 0x000004000007a802 */ /* 0x000fc80000000f00 */
[----:B------:R-:W-:Y:S02]  /*4fe0*/  @!P2 IADD3 R7, R7, 0x400, RZ ;  /* 0x000004000707a810 */ /* 0x000fe40007ffe0ff */
[----:B0-----:R-:W-:-:S05]  /*4ff0*/  FMNMX.FTZ R2, R2, R3, !PT ;  /* 0x0000000302027209 */ /* 0x001fca0007810000 */
[----:B------:R-:W0:Y:S01]  /*5000*/  SHFL.BFLY PT, R3, R2, 0x8, 0x1f ;  /* 0x0d001f0002037f89 */ /* 0x000e2200000e0000 */
[----:B-1----:R-:W-:Y:S02]  /*5010*/  @!P2 LEA R7, R8, R7, 0x18 ;  /* 0x000000070807a211 */ /* 0x002fe400078ec0ff */
[----:B0-----:R-:W-:-:S03]  /*5020*/  FMNMX.FTZ R3, R2, R3, !PT ;  /* 0x0000000302037209 */ /* 0x001fc60007810000 */
[----:B------:R-:W-:Y:S02]  /*5030*/  @!P2 IMAD R7, R228, 0x4, R7 ;  /* 0x00000004e407a824 */ /* 0x000fe400078e0207 */
[----:B------:R-:W0:Y:S02]  /*5040*/  SHFL.BFLY PT, R4, R3, 0x4, 0x1f ;  /* 0x0c801f0003047f89 */ /* 0x000e2400000e0000 */
[----:B0-----:R-:W-:Y:S01]  /*5050*/  FMNMX.FTZ R4, R3, R4, !PT ;  /* 0x0000000403047209 */ /* 0x001fe20007810000 */
[----:B------:R-:W-:-:S04]  /*5060*/  IMAD.MOV.U32 R3, RZ, RZ, -0x800001 ;  /* 0xff7fffffff037424 */ /* 0x000fc800078e00ff */
[----:B------:R-:W0:Y:S02]  /*5070*/  SHFL.BFLY PT, R5, R4, 0x2, 0x1f ;  /* 0x0c401f0004057f89 */ /* 0x000e2400000e0000 */
[----:B0-----:R-:W-:-:S05]  /*5080*/  FMNMX.FTZ R5, R4, R5, !PT ;  /* 0x0000000504057209 */ /* 0x001fca0007810000 */
        /* <DEDUP_REMOVED lines=13> */
.L_x_26550:
[----:B------:R-:W-:Y:S05]  /*5160*/  BSYNC B0 ;  /* 0x0000000000007941 */ /* 0x000fea0003800000 */
.L_x_26549:
[----:B------:R-:W-:Y:S01]  /*5170*/  BAR.SYNC.DEFER_BLOCKING 0x0 ;  /* 0x0000000000007b1d */ /* 0x000fe20000010000 */
[----:B------:R-:W-:-:S04]  /*5180*/  UIADD3 UR8, UR16, 0x1f, URZ ;  /* 0x0000001f10087890 */ /* 0x000fc8000fffe03f */
[----:B------:R-:W-:-:S03]  /*5190*/  USHF.R.S32.HI UR9, URZ, 0x1f, UR8 ;  /* 0x0000001f3f097899 */ /* 0x000fc60008011408 */
[----:B------:R-:W1:Y:S01]  /*51a0*/  S2UR UR11, SR_CTAID.Z ;  /* 0x00000000000b79c3 */ /* 0x000e620000002700 */
[----:B------:R-:W-:Y:S01]  /*51b0*/  BSSY B0, `(.L_x_26551) ;  /* 0x0000055000007945 */ /* 0x000fe20003800000 */
[----:B------:R-:W3:Y:S01]  /*51c0*/  S2R R11, SR_TID.X ;  /* 0x00000000000b7919 */ /* 0x000ee20000002100 */
[----:B------:R-:W-:-:S04]  /*51d0*/  ULEA.HI UR9, UR9, UR8, URZ, 0x5 ;  /* 0x0000000809097291 */ /* 0x000fc8000f8f283f */
[----:B------:R-:W-:Y:S01]  /*51e0*/  USHF.R.S32.HI UR9, URZ, 0x5, UR9 ;  /* 0x000000053f097899 */ /* 0x000fe20008011409 */
[----:B------:R-:W0:Y:S01]  /*51f0*/  @!P2 LDS R3, [R7] ;  /* 0x000000000703a984 */ /* 0x000e220000000800 */
[----:B-1----:R-:W-:-:S04]  /*5200*/  UIMAD UR7, UR11, -0x10, UR20 ;  /* 0xfffffff00b0778a4 */ /* 0x002fc8000f8e0214 */
[----:B------:R-:W-:-:S04]  /*5210*/  ULEA UR7, UR7, UR17, 0x5 ;  /* 0x0000001107077291 */ /* 0x000fc8000f8e283f */
[----:B------:R-:W-:-:S04]  /*5220*/  UISETP.LT.AND UP0, UPT, UR16, UR7, UPT ;  /* 0x000000071000728c */ /* 0x000fc8000bf01270 */
[----:B------:R-:W-:-:S04]  /*5230*/  USEL UR7, UR16, UR7, UP0 ;  /* 0x0000000710077287 */ /* 0x000fc80008000000 */
[----:B------:R-:W-:-:S06]  /*5240*/  UIADD3 UR7, -UR17, UR7, URZ ;  /* 0x0000000711077290 */ /* 0x000fcc000fffe13f */
[----:B---3--:R-:W-:Y:S01]  /*5250*/  ISETP.GE.AND P1, PT, R11, UR7, PT ;  /* 0x000000070b007c0c */ /* 0x008fe2000bf26270 */
[----:B0-----:R-:W0:Y:S02]  /*5260*/  SHFL.BFLY PT, R2, R3, 0x2, 0x1f ;  /* 0x0c401f0003027f89 */ /* 0x001e2400000e0000 */
[----:B0-----:R-:W-:-:S05]  /*5270*/  FMNMX.FTZ R2, R2, R3, !PT ;  /* 0x0000000302027209 */ /* 0x001fca0007810000 */
[----:B------:R-:W0:Y:S02]  /*5280*/  SHFL.BFLY PT, R5, R2, 0x1, 0x1f ;  /* 0x0c201f0002057f89 */ /* 0x000e2400000e0000 */
[----:B0-----:R-:W-:Y:S01]  /*5290*/  FMNMX.FTZ R5, R2, R5, !PT ;  /* 0x0000000502057209 */ /* 0x001fe20007810000 */
[----:B------:R-:W-:-:S04]  /*52a0*/  HFMA2.MMA R2, -RZ, RZ, 0, 0 ;  /* 0x00000000ff027435 */ /* 0x000fc800000001ff */
[----:B------:R0:W1:Y:S01]  /*52b0*/  SHFL.IDX PT, R10, R5, RZ, 0x1f ;  /* 0x00001fff050a7589 */ /* 0x00006200000e0000 */
[----:B------:R-:W-:Y:S06]  /*52c0*/  @P1 BRA `(.L_x_26552) ;  /* 0x00000004000c1947 */ /* 0x000fec0003800000 */
        /* <DEDUP_REMOVED lines=16> */
[----:B0-----:R-:W0:Y:S01]  /*53d0*/  S2R R5, SR_CgaCtaId ;  /* 0x0000000000057919 */ /* 0x001e220000008800 */
[----:B------:R-:W-:-:S05]  /*53e0*/  MOV R2, 0x400 ;  /* 0x0000040000027802 */ /* 0x000fca0000000f00 */
[----:B------:R-:W-:Y:S02]  /*53f0*/  VIADD R4, R2, 0x420 ;  /* 0x0000042002047836 */ /* 0x000fe40000000000 */
[----:B------:R-:W-:-:S03]  /*5400*/  IMAD.MOV.U32 R2, RZ, RZ, RZ ;  /* 0x000000ffff027224 */ /* 0x000fc600078e00ff */
[----:B0-----:R-:W-:Y:S02]  /*5410*/  LEA R7, R5, R4, 0x18 ;  /* 0x0000000405077211 */ /* 0x001fe400078ec0ff */
[----:B------:R-:W-:-:S07]  /*5420*/  MOV R4, R11 ;  /* 0x0000000b00047202 */ /* 0x000fce0000000f00 */
.L_x_26555:
[C---:B---3--:R-:W-:Y:S01]  /*5430*/  IMAD R5, R4.reuse, 0x4, R7 ;  /* 0x0000000404057824 */ /* 0x048fe200078e0207 */
[----:B------:R-:W-:Y:S01]  /*5440*/  IADD3 R4, R4, 0x80, RZ ;  /* 0x0000008004047810 */ /* 0x000fe20007ffe0ff */
[----:B------:R-:W-:-:S03]  /*5450*/  VIADD R3, R3, 0xffffffff ;  /* 0xffffffff03037836 */ /* 0x000fc60000000000 */
[----:B------:R-:W1:Y:S02]  /*5460*/  LDS R6, [R5] ;  /* 0x0000000005067984 */ /* 0x000e640000000800 */
[----:B------:R-:W-:Y:S01]  /*5470*/  ISETP.NE.AND P2, PT, R3, RZ, PT ;  /* 0x000000ff0300720c */ /* 0x000fe20003f45270 */
[----:B-1----:R-:W-:-:S04]  /*5480*/  FADD.FTZ R6, -R10, R6 ;  /* 0x000000060a067221 */ /* 0x002fc80000010100 */
[----:B------:R-:W-:-:S06]  /*5490*/  FMUL.FTZ R6, R6, 1.4426950216293334961 ;  /* 0x3fb8aa3b06067820 */ /* 0x000fcc0000410000 */
[----:B------:R-:W0:Y:S02]  /*54a0*/  MUFU.EX2 R6, R6 ;  /* 0x0000000600067308 */ /* 0x000e240000000800 */
[----:B0-----:R3:W-:Y:S01]  /*54b0*/  STS [R5], R6 ;  /* 0x0000000605007388 */ /* 0x0017e20000000800 */
[----:B------:R-:W-:Y:S01]  /*54c0*/  FADD.FTZ R2, R6, R2 ;  /* 0x0000000206027221 */ /* 0x000fe20000010000 */
[----:B------:R-:W-:Y:S06]  /*54d0*/  @P2 BRA `(.L_x_26555) ;  /* 0xfffffffc00d42947 */ /* 0x000fec000383ffff */
.L_x_26554:
[----:B------:R-:W-:Y:S05]  /*54e0*/  BSYNC B1 ;  /* 0x0000000000017941 */ /* 0x000fea0003800000 */
.L_x_26553:
[----:B------:R-:W-:Y:S05]  /*54f0*/  @!P3 BRA `(.L_x_26552) ;  /* 0x000000000080b947 */ /* 0x000fea0003800000 */
[----:B---3--:R-:W3:Y:S01]  /*5500*/  S2R R6, SR_CgaCtaId ;  /* 0x0000000000067919 */ /* 0x008ee20000008800 */
[----:B------:R-:W-:-:S05]  /*5510*/  MOV R3, 0x400 ;  /* 0x0000040000037802 */ /* 0x000fca0000000f00 */
[----:B------:R-:W-:-:S05]  /*5520*/  VIADD R3, R3, 0x420 ;  /* 0x0000042003037836 */ /* 0x000fca0000000000 */
[----:B---3--:R-:W-:-:S07]  /*5530*/  LEA R13, R6, R3, 0x18 ;  /* 0x00000003060d7211 */ /* 0x008fce00078ec0ff */
.L_x_26556:
[C---:B----4-:R-:W-:Y:S01]  /*5540*/  IMAD R12, R4.reuse, 0x4, R13 ;  /* 0x00000004040c7824 */ /* 0x050fe200078e020d */
[----:B------:R-:W-:-:S04]  /*5550*/  IADD3 R4, R4, 0x200, RZ ;  /* 0x0000020004047810 */ /* 0x000fc80007ffe0ff */
[----:B------:R-:W1:Y:S01]  /*5560*/  LDS R3, [R12] ;  /* 0x000000000c037984 */ /* 0x000e620000000800 */
[----:B------:R-:W-:-:S03]  /*5570*/  ISETP.GE.AND P2, PT, R4, UR7, PT ;  /* 0x0000000704007c0c */ /* 0x000fc6000bf46270 */
[----:B0-----:R-:W0:Y:S04]  /*5580*/  LDS R5, [R12+0x200] ;  /* 0x000200000c057984 */ /* 0x001e280000000800 */
[----:B------:R-:W3:Y:S04]  /*5590*/  LDS R6, [R12+0x400] ;  /* 0x000400000c067984 */ /* 0x000ee80000000800 */
[----:B------:R-:W4:Y:S01]  /*55a0*/  LDS R7, [R12+0x600] ;  /* 0x000600000c077984 */ /* 0x000f220000000800 */
[C---:B-1----:R-:W-:Y:S01]  /*55b0*/  FADD.FTZ R3, -R10.reuse, R3 ;  /* 0x000000030a037221 */ /* 0x042fe20000010100 */
[----:B0-----:R-:W-:-:S03]  /*55c0*/  FADD.FTZ R5, -R10, R5 ;  /* 0x000000050a057221 */ /* 0x001fc60000010100 */
[----:B------:R-:W-:Y:S01]  /*55d0*/  FMUL.FTZ R3, R3, 1.4426950216293334961 ;  /* 0x3fb8aa3b03037820 */ /* 0x000fe20000410000 */
[----:B---3--:R-:W-:Y:S01]  /*55e0*/  FADD.FTZ R6, -R10, R6 ;  /* 0x000000060a067221 */ /* 0x008fe20000010100 */
[----:B------:R-:W-:-:S04]  /*55f0*/  FMUL.FTZ R5, R5, 1.4426950216293334961 ;  /* 0x3fb8aa3b05057820 */ /* 0x000fc80000410000 */
[----:B------:R-:W0:Y:S01]  /*5600*/  MUFU.EX2 R3, R3 ;  /* 0x0000000300037308 */ /* 0x000e220000000800 */
[----:B----4-:R-:W-:Y:S01]  /*5610*/  FADD.FTZ R8, -R10, R7 ;  /* 0x000000070a087221 */ /* 0x010fe20000010100 */
[----:B------:R-:W-:-:S03]  /*5620*/  FMUL.FTZ R6, R6, 1.4426950216293334961 ;  /* 0x3fb8aa3b06067820 */ /* 0x000fc60000410000 */
[----:B------:R-:W-:-:S03]  /*5630*/  FMUL.FTZ R8, R8, 1.4426950216293334961 ;  /* 0x3fb8aa3b08087820 */ /* 0x000fc60000410000 */
[----:B------:R-:W1:Y:S08]  /*5640*/  MUFU.EX2 R5, R5 ;  /* 0x0000000500057308 */ /* 0x000e700000000800 */
[----:B------:R-:W3:Y:S01]  /*5650*/  MUFU.EX2 R7, R6 ;  /* 0x0000000600077308 */ /* 0x000ee20000000800 */
[----:B0-----:R4:W-:Y:S01]  /*5660*/  STS [R12], R3 ;  /* 0x000000030c007388 */ /* 0x0019e20000000800 */
[----:B------:R-:W-:-:S06]  /*5670*/  FADD.FTZ R2, R3, R2 ;  /* 0x0000000203027221 */ /* 0x000fcc0000010000 */
[----:B------:R-:W0:Y:S01]  /*5680*/  MUFU.EX2 R9, R8 ;  /* 0x0000000800097308 */ /* 0x000e220000000800 */
[----:B-1----:R4:W-:Y:S01]  /*5690*/  STS [R12+0x200], R5 ;  /* 0x000200050c007388 */ /* 0x0029e20000000800 */
[----:B------:R-:W-:-:S03]  /*56a0*/  FADD.FTZ R2, R2, R5 ;  /* 0x0000000502027221 */ /* 0x000fc60000010000 */
[----:B---3--:R4:W-:Y:S01]  /*56b0*/  STS [R12+0x400], R7 ;  /* 0x000400070c007388 */ /* 0x0089e20000000800 */
[----:B------:R-:W-:-:S03]  /*56c0*/  FADD.FTZ R2, R2, R7 ;  /* 0x0000000702027221 */ /* 0x000fc60000010000 */
[----:B0-----:R4:W-:Y:S01]  /*56d0*/  STS [R12+0x600], R9 ;  /* 0x000600090c007388 */ /* 0x0019e20000000800 */
[----:B------:R-:W-:Y:S01]  /*56e0*/  FADD.FTZ R2, R2, R9 ;  /* 0x0000000902027221 */ /* 0x000fe20000010000 */
[----:B------:R-:W-:Y:S06]  /*56f0*/  @!P2 BRA `(.L_x_26556) ;  /* 0xfffffffc0090a947 */ /* 0x000fec000383ffff */
.L_x_26552:
[----:B------:R-:W-:Y:S05]  /*5700*/  BSYNC B0 ;  /* 0x0000000000007941 */ /* 0x000fea0003800000 */
.L_x_26551:
[----:B----4-:R-:W4:Y:S01]  /*5710*/  SHFL.BFLY PT, R3, R2, 0x10, 0x1f ;  /* 0x0e001f0002037f89 */ /* 0x010f2200000e0000 */
[----:B------:R-:W-:Y:S01]  /*5720*/  LOP3.LUT P2, R8, R11, 0x1f, RZ, 0xc0, !PT ;  /* 0x0000001f0b087812 */ /* 0x000fe2000784c0ff */
[----:B------:R-:W-:Y:S03]  /*5730*/  BSSY B0, `(.L_x_26557) ;  /* 0x0000055000007945 */ /* 0x000fe60003800000 */
[----:B------:R-:W-:-:S09]  /*5740*/  ISETP.GT.U32.AND P3, PT, R8, 0x3, PT ;  /* 0x000000030800780c */ /* 0x000fd20003f64070 */
[----:B------:R-:W2:Y:S04]  /*5750*/  @!P2 S2R R12, SR_CgaCtaId ;  /* 0x00000000000ca919 */ /* 0x000ea80000008800 */
[----:B------:R-:W1:Y:S01]  /*5760*/  @!P3 S2R R9, SR_CgaCtaId ;  /* 0x000000000009b919 */ /* 0x000e620000008800 */
[----:B----4-:R-:W-:Y:S01]  /*5770*/  FADD.FTZ R3, R3, R2 ;  /* 0x0000000203037221 */ /* 0x010fe20000010000 */
[----:B------:R-:W-:-:S04]  /*5780*/  @!P2 MOV R2, 0x400 ;  /* 0x000004000002a802 */ /* 0x000fc80000000f00 */
[----:B------:R-:W4:Y:S02]  /*5790*/  SHFL.BFLY PT, R4, R3, 0x8, 0x1f ;  /* 0x0d001f0003047f89 */ /* 0x000f2400000e0000 */
[----:B----4-:R-:W-:Y:S01]  /*57a0*/  FADD.FTZ R4, R3, R4 ;  /* 0x0000000403047221 */ /* 0x010fe20000010000 */
[----:B------:R-:W-:Y:S01]  /*57b0*/  @!P2 VIADD R3, R2, 0x400 ;  /* 0x000004000203a836 */ /* 0x000fe20000000000 */
[----:B------:R-:W-:-:S03]  /*57c0*/  @!P2 SHF.R.U32.HI R2, RZ, 0x3, R11 ;  /* 0x00000003ff02a819 */ /* 0x000fc6000001160b */
[----:B0--3--:R-:W0:Y:S01]  /*57d0*/  SHFL.BFLY PT, R5, R4, 0x4, 0x1f ;  /* 0x0c801f0004057f89 */ /* 0x009e2200000e0000 */
[----:B--2---:R-:W-:Y:S02]  /*57e0*/  @!P2 LEA R3, R12, R3, 0x18 ;  /* 0x000000030c03a211 */ /* 0x004fe400078ec0ff */
[----:B------:R-:W-:-:S04]  /*57f0*/  @!P2 LOP3.LUT R2, R2, 0x1ffffffc, RZ, 0xc0, !PT ;  /* 0x1ffffffc0202a812 */ /* 0x000fc800078ec0ff */
[----:B------:R-:W-:Y:S01]  /*5800*/  @!P2 IADD3 R2, R3, R2, RZ ;  /* 0x000000020302a210 */ /* 0x000fe20007ffe0ff */
[----:B0-----:R-:W-:Y:S01]  /*5810*/  FADD.FTZ R5, R4, R5 ;  /* 0x0000000504057221 */ /* 0x001fe20000010000 */
[----:B------:R-:W-:-:S04]  /*5820*/  @!P3 MOV R4, 0x400 ;  /* 0x000004000004b802 */ /* 0x000fc80000000f00 */
[----:B------:R-:W0:Y:S01]  /*5830*/  SHFL.BFLY PT, R6, R5, 0x2, 0x1f ;  /* 0x0c401f0005067f89 */ /* 0x000e2200000e0000 */
[----:B------:R-:W-:-:S05]  /*5840*/  @!P3 VIADD R4, R4, 0x400 ;  /* 0x000004000404b836 */ /* 0x000fca0000000000 */
[----:B-1----:R-:W-:-:S05]  /*5850*/  @!P3 LEA R9, R9, R4, 0x18 ;  /* 0x000000040909b211 */ /* 0x002fca00078ec0ff */
        /* <DEDUP_REMOVED lines=28> */
[----:B------:R0:W1:Y:S10]  /*5a20*/  MUFU.RCP R7, R2 ;  /* 0x0000000200077308 */ /* 0x0000740000001000 */
[----:B0-----:R-:W-:Y:S05]  /*5a30*/  @!P1 BRA `(.L_x_26560) ;  /* 0x0000000000389947 */ /* 0x001fea0003800000 */
[----:B------:R-:W0:Y:S01]  /*5a40*/  S2R R6, SR_CgaCtaId ;  /* 0x0000000000067919 */ /* 0x000e220000008800 */
[----:B------:R-:W-:Y:S02]  /*5a50*/  MOV R2, 0x400 ;  /* 0x0000040000027802 */ /* 0x000fe40000000f00 */
[----:B------:R-:W-:-:S03]  /*5a60*/  MOV R3, R11 ;  /* 0x0000000b00037202 */ /* 0x000fc60000000f00 */
[----:B------:R-:W-:Y:S02]  /*5a70*/  VIADD R5, R2, 0x420 ;  /* 0x0000042002057836 */ /* 0x000fe40000000000 */
[----:B------:R-:W-:-:S03]  /*5a80*/  IMAD.MOV.U32 R2, RZ, RZ, R4 ;  /* 0x000000ffff027224 */ /* 0x000fc600078e0004 */
[----:B0-----:R-:W-:-:S07]  /*5a90*/  LEA R6, R6, R5, 0x18 ;  /* 0x0000000506067211 */ /* 0x001fce00078ec0ff */
.L_x_26561:
[C---:B0-----:R-:W-:Y:S01]  /*5aa0*/  IMAD R4, R3.reuse, 0x4, R6 ;  /* 0x0000000403047824 */ /* 0x041fe200078e0206 */
[----:B------:R-:W-:Y:S01]  /*5ab0*/  IADD3 R3, R3, 0x80, RZ ;  /* 0x0000008003037810 */ /* 0x000fe20007ffe0ff */
[----:B------:R-:W-:-:S03]  /*5ac0*/  VIADD R2, R2, 0xffffffff ;  /* 0xffffffff02027836 */ /* 0x000fc60000000000 */
[----:B------:R-:W1:Y:S02]  /*5ad0*/  LDS R5, [R4] ;  /* 0x0000000004057984 */ /* 0x000e640000000800 */
[----:B------:R-:W-:Y:S01]  /*5ae0*/  ISETP.NE.AND P1, PT, R2, RZ, PT ;  /* 0x000000ff0200720c */ /* 0x000fe20003f25270 */
[----:B-1----:R-:W-:-:S05]  /*5af0*/  FMUL.FTZ R5, R5, R7 ;  /* 0x0000000705057220 */ /* 0x002fca0000410000 */
[----:B------:R0:W-:Y:S07]  /*5b00*/  STS [R4], R5 ;  /* 0x0000000504007388 */ /* 0x0001ee0000000800 */
[----:B------:R-:W-:Y:S05]  /*5b10*/  @P1 BRA `(.L_x_26561) ;  /* 0xfffffffc00e01947 */ /* 0x000fea000383ffff */
.L_x_26560:
[----:B------:R-:W-:Y:S05]  /*5b20*/  BSYNC B1 ;  /* 0x0000000000017941 */ /* 0x000fea0003800000 */
.L_x_26559:
[----:B------:R-:W-:Y:S05]  /*5b30*/  @!P2 BRA `(.L_x_26558) ;  /* 0x000000000050a947 */ /* 0x000fea0003800000 */
[----:B0-----:R-:W0:Y:S01]  /*5b40*/  S2R R5, SR_CgaCtaId ;  /* 0x0000000000057919 */ /* 0x001e220000008800 */
[----:B------:R-:W-:-:S05]  /*5b50*/  MOV R2, 0x400 ;  /* 0x0000040000027802 */ /* 0x000fca0000000f00 */
[----:B------:R-:W-:-:S05]  /*5b60*/  VIADD R2, R2, 0x420 ;  /* 0x0000042002027836 */ /* 0x000fca0000000000 */
[----:B0-----:R-:W-:-:S07]  /*5b70*/  LEA R8, R5, R2, 0x18 ;  /* 0x0000000205087211 */ /* 0x001fce00078ec0ff */
.L_x_26562:
[C---:B----4-:R-:W-:Y:S01]  /*5b80*/  IMAD R13, R3.reuse, 0x4, R8 ;  /* 0x00000004030d7824 */ /* 0x050fe200078e0208 */
[----:B------:R-:W-:-:S04]  /*5b90*/  IADD3 R3, R3, 0x200, RZ ;  /* 0x0000020003037810 */ /* 0x000fc80007ffe0ff */
[----:B------:R-:W1:Y:S01]  /*5ba0*/  LDS R2, [R13] ;  /* 0x000000000d027984 */ /* 0x000e620000000800 */
[----:B------:R-:W-:-:S03]  /*5bb0*/  ISETP.GE.AND P1, PT, R3, UR7, PT ;  /* 0x0000000703007c0c */ /* 0x000fc6000bf26270 */
[----:B------:R-:W0:Y:S04]  /*5bc0*/  LDS R4, [R13+0x200] ;  /* 0x000200000d047984 */ /* 0x000e280000000800 */
[----:B------:R-:W2:Y:S04]  /*5bd0*/  LDS R5, [R13+0x400] ;  /* 0x000400000d057984 */ /* 0x000ea80000000800 */
[----:B------:R-:W3:Y:S01]  /*5be0*/  LDS R6, [R13+0x600] ;  /* 0x000600000d067984 */ /* 0x000ee20000000800 */
[-C--:B-1----:R-:W-:Y:S01]  /*5bf0*/  FMUL.FTZ R2, R2, R7.reuse ;  /* 0x0000000702027220 */ /* 0x082fe20000410000 */
[----:B0-----:R-:W-:-:S04]  /*5c00*/  FMUL.FTZ R4, R4, R7 ;  /* 0x0000000704047220 */ /* 0x001fc80000410000 */
[----:B------:R4:W-:Y:S01]  /*5c10*/  STS [R13], R2 ;  /* 0x000000020d007388 */ /* 0x0009e20000000800 */
[----:B--2---:R-:W-:-:S03]  /*5c20*/  FMUL.FTZ R5, R5, R7 ;  /* 0x0000000705057220 */ /* 0x004fc60000410000 */
[----:B------:R4:W-:Y:S01]  /*5c30*/  STS [R13+0x200], R4 ;  /* 0x000200040d007388 */ /* 0x0009e20000000800 */
[----:B---3--:R-:W-:-:S03]  /*5c40*/  FMUL.FTZ R6, R6, R7 ;  /* 0x0000000706067220 */ /* 0x008fc60000410000 */
[----:B------:R4:W-:Y:S04]  /*5c50*/  STS [R13+0x400], R5 ;  /* 0x000400050d007388 */ /* 0x0009e80000000800 */
[----:B------:R4:W-:Y:S01]  /*5c60*/  STS [R13+0x600], R6 ;  /* 0x000600060d007388 */ /* 0x0009e20000000800 */
[----:B------:R-:W-:Y:S05]  /*5c70*/  @!P1 BRA `(.L_x_26562) ;  /* 0xfffffffc00c09947 */ /* 0x000fea000383ffff */
.L_x_26558:
[----:B------:R-:W-:Y:S05]  /*5c80*/  BSYNC B0 ;  /* 0x0000000000007941 */ /* 0x000fea0003800000 */
.L_x_26557:
[----:B------:R-:W-:Y:S01]  /*5c90*/  BAR.SYNC.DEFER_BLOCKING 0x0 ;  /* 0x0000000000007b1d */ /* 0x000fe20000010000 */
[----:B------:R-:W-:Y:S01]  /*5ca0*/  ISETP.NE.AND P1, PT, R11, RZ, PT ;  /* 0x000000ff0b00720c */ /* 0x000fe20003f25270 */
[----:B------:R-:W-:-:S04]  /*5cb0*/  IMAD.MOV.U32 R39, RZ, RZ, RZ ;  /* 0x000000ffff277224 */ /* 0x000fc800078e00ff */
[----:B------:R-:W-:Y:S01]  /*5cc0*/  ULDC UR21, c[0x0][0x26c] ;  /* 0x00009b0000157ab9 */ /* 0x000fe20000000800 */
[----:B------:R-:W-:Y:S07]  /*5cd0*/  BSSY B0, `(.L_x_26563) ;  /* 0x0000018000007945 */ /* 0x000fee0003800000 */
[----:B------:R-:W-:Y:S05]  /*5ce0*/  @P1 BRA `(.L_x_26564) ;  /* 0x0000000000581947 */ /* 0x000fea0003800000 */
[----:B------:R-:W2:Y:S01]  /*5cf0*/  S2UR UR8, SR_CTAID.Y ;  /* 0x00000000000879c3 */ /* 0x000ea20000002600 */
[----:B------:R-:W-:Y:S01]  /*5d00*/  ULDC UR7, c[0x0][0xc] ;  /* 0x0000030000077ab9 */ /* 0x000fe20000000800 */
[----:B------:R-:W-:-:S06]  /*5d10*/  ULDC.64 UR18, c[0x0][0x210] ;  /* 0x0000840000127ab9 */ /* 0x000fcc0000000a00 */
[----:B0-----:R-:W4:Y:S08]  /*5d20*/  LDC R3, c[0x0][0x14] ;  /* 0x00000500ff037b82 */ /* 0x001f300000000800 */
[----:B------:R-:W0:Y:S01]  /*5d30*/  S2UR UR12, SR_CTAID.X ;  /* 0x00000000000c79c3 */ /* 0x000e220000002500 */
[----:B--2---:R-:W-:-:S06]  /*5d40*/  UIMAD UR7, UR8, UR7, URZ ;  /* 0x00000007080772a4 */ /* 0x004fcc000f8e023f */
[----:B----4-:R-:W-:Y:S01]  /*5d50*/  IMAD R2, R3, UR7, RZ ;  /* 0x0000000703027c24 */ /* 0x010fe2000f8e02ff */
[----:B------:R-:W-:-:S04]  /*5d60*/  USHF.R.S32.HI UR7, URZ, 0x1f, UR11 ;  /* 0x0000001f3f077899 */ /* 0x000fc8000801140b */
[----:B------:R-:W-:Y:S01]  /*5d70*/  SHF.R.S32.HI R4, RZ, 0x1f, R2 ;  /* 0x0000001fff047819 */ /* 0x000fe20000011402 */
[----:B0-----:R-:W-:Y:S01]  /*5d80*/  IMAD R3, R3, UR12, RZ ;  /* 0x0000000c03037c24 */ /* 0x001fe2000f8e02ff */
[----:B------:R-:W-:-:S04]  /*5d90*/  ULDC.64 UR12, c[0x0][0x218] ;  /* 0x00008600000c7ab9 */ /* 0x000fc80000000a00 */
[--C-:B------:R-:W-:Y:S02]  /*5da0*/  IADD3 R2, P1, P2, R2, UR11, R3.reuse ;  /* 0x0000000b02027c10 */ /* 0x100fe4000fa3e003 */
[----:B------:R-:W-:-:S04]  /*5db0*/  SHF.R.S32.HI R3, RZ, 0x1f, R3 ;  /* 0x0000001fff037819 */ /* 0x000fc80000011403 */
[----:B------:R-:W-:Y:S01]  /*5dc0*/  IADD3.X R3, R4, UR7, R3, P1, P2 ;  /* 0x0000000704037c10 */ /* 0x000fe20008fe4403 */
        /* <DEDUP_REMOVED lines=8> */
.L_x_26564:
[----:B------:R-:W-:Y:S05]  /*5e50*/  BSYNC B0 ;  /* 0x0000000000007941 */ /* 0x000fea0003800000 */
.L_x_26563:
[----:B------:R-:W-:Y:S01]  /*5e60*/  ULDC.64 UR18, c[0x0][0x248] ;  /* 0x0000920000127ab9 */ /* 0x000fe20000000a00 */
[----:B------:R-:W-:Y:S01]  /*5e70*/  ULDC.64 UR12, c[0x0][0x238] ;  /* 0x00008e00000c7ab9 */ /* 0x000fe20000000a00 */
[----:B------:R-:W-:Y:S01]  /*5e80*/  BSSY B0, `(.L_x_26565) ;  /* 0x00005f7000007945 */ /* 0x000fe20003800000 */
[----:B------:R-:W-:Y:S01]  /*5e90*/  HFMA2.MMA R165, -RZ, RZ, 0, 0 ;  /* 0x00000000ffa57435 */ /* 0x000fe200000001ff */
[----:B------:R-:W-:Y:S02]  /*5ea0*/  CS2R R166, SRZ ;  /* 0x0000000000a67805 */ /* 0x000fe4000001ff00 */
[----:B------:R-:W-:Y:S02]  /*5eb0*/  CS2R R162, SRZ ;  /* 0x0000000000a27805 */ /* 0x000fe4000001ff00 */
        /* <DEDUP_REMOVED lines=10> */
[----:B------:R-:W-:Y:S01]  /*5f60*/  CS2R R140, SRZ ;  /* 0x00000000008c7805 */ /* 0x000fe2000001ff00 */
[----:B------:R-:W-:Y:S01]  /*5f70*/  IMAD.MOV.U32 R137, RZ, RZ, RZ ;  /* 0x000000ffff897224 */ /* 0x000fe200078e00ff */
[----:B0-2-4-:R-:W-:Y:S02]  /*5f80*/  CS2R R2, SRZ ;  /* 0x0000000000027805 */ /* 0x015fe4000001ff00 */
[----:B------:R-:W-:Y:S02]  /*5f90*/  CS2R R4, SRZ ;  /* 0x0000000000047805 */ /* 0x000fe4000001ff00 */
[----:B-1----:R-:W-:Y:S02]  /*5fa0*/  CS2R R6, SRZ ;  /* 0x0000000000067805 */ /* 0x002fe4000001ff00 */
        /* <DEDUP_REMOVED lines=15> */
[----:B------:R-:W-:Y:S06]  /*60a0*/  @P0 BRA `(.L_x_26566) ;  /* 0x0000005c00500947 */ /* 0x000fec0003800000 */
[----:B------:R-:W2:Y:S04]  /*60b0*/  LDL R42, [R1+0x60] ;  /* 0x00006000012a7983 */ /* 0x000ea80000100800 */
[----:B------:R-:W3:Y:S01]  /*60c0*/  LDL R40, [R1+0x64] ;  /* 0x0000640001287983 */ /* 0x000ee20000100800 */
[----:B------:R-:W-:Y:S01]  /*60d0*/  IMAD.MOV.U32 R250, RZ, RZ, RZ ;  /* 0x000000fffffa7224 */ /* 0x000fe200078e00ff */
[----:B------:R-:W-:Y:S01]  /*60e0*/  ULDC UR7, c[0x0][0x270] ;  /* 0x00009c0000077ab9 */ /* 0x000fe20000000800 */
[----:B------:R-:W-:Y:S01]  /*60f0*/  ULDC UR8, c[0x0][0x28c] ;  /* 0x0000a30000087ab9 */ /* 0x000fe20000000800 */
[----:B------:R-:W-:Y:S01]  /*6100*/  UIMAD UR7, UR10, UR7, URZ ;  /* 0x000000070a0772a4 */ /* 0x000fe2000f8e023f */
[----:B------:R-:W-:-:S05]  /*6110*/  MOV R252, UR9 ;  /* 0x0000000900fc7c02 */ /* 0x000fca0008000f00 */
[----:B------:R-:W-:Y:S02]  /*6120*/  VIADD R252, R252, 0xffffffff ;  /* 0xfffffffffcfc7836 */ /* 0x000fe40000000000 */
[----:B------:R-:W-:Y:S01]  /*6130*/  IMAD.U32 R248, RZ, RZ, UR7 ;  /* 0x00000007fff87e24 */ /* 0x000fe2000f8e00ff */
[----:B--2---:R-:W0:Y:S01]  /*6140*/  I2F.RP R39, R42 ;  /* 0x0000002a00277306 */ /* 0x004e220000209400 */
[----:B---3--:R-:W-:-:S04]  /*6150*/  SHF.R.S32.HI R38, RZ, 0x1f, R40 ;  /* 0x0000001fff267819 */ /* 0x008fc80000011428 */
[----:B------:R-:W-:-:S04]  /*6160*/  LEA.HI R38, R38, R40, RZ, 0x3 ;  /* 0x0000002826267211 */ /* 0x000fc800078f18ff */
[C---:B------:R-:W-:Y:S01]  /*6170*/  LOP3.LUT R247, R38.reuse, 0x3ffffff8, RZ, 0xc0, !PT ;  /* 0x3ffffff826f77812 */ /* 0x040fe200078ec0ff */
[----:B------:R-:W-:Y:S01]  /*6180*/  IMAD.SHL.U32 R38, R38, 0x4, RZ ;  /* 0x0000000426267824 */ /* 0x000fe200078e00ff */
[----:B0-----:R-:W0:Y:S02]  /*6190*/  MUFU.RCP R39, R39 ;  /* 0x0000002700277308 */ /* 0x001e240000001000 */
[----:B------:R-:W-:Y:S02]  /*61a0*/  IADD3 R247, R40, -R247, RZ ;  /* 0x800000f728f77210 */ /* 0x000fe40007ffe0ff */
        /* <DEDUP_REMOVED lines=8> */
[----:B0-----:R-:W-:Y:S01]  /*6230*/  IADD3 R251, R39, 0xffffffe, RZ ;  /* 0x0ffffffe27fb7810 */ /* 0x001fe20007ffe0ff */
[----:B------:R-:W-:Y:S01]  /*6240*/  IMAD.MOV.U32 R39, RZ, RZ, RZ ;  /* 0x000000ffff277224 */ /* 0x000fe200078e00ff */
[C---:B------:R-:W-:Y:S01]  /*6250*/  IADD3 R237, R38.reuse, 0x580, RZ ;  /* 0x0000058026ed7810 */ /* 0x040fe20007ffe0ff */
[C---:B------:R-:W-:Y:S01]  /*6260*/  VIADD R241, R38.reuse, 0x380 ;  /* 0x0000038026f17836 */ /* 0x040fe20000000000 */
[C---:B------:R-:W-:Y:S01]  /*6270*/  IADD3 R232, R38.reuse, 0x700, RZ ;  /* 0x0000070026e87810 */ /* 0x040fe20007ffe0ff */
[C---:B------:R-:W-:Y:S01]  /*6280*/  VIADD R239, R38.reuse, 0x480 ;  /* 0x0000048026ef7836 */ /* 0x040fe20000000000 */
[----:B------:R-:W0:Y:S01]  /*6290*/  F2I.FTZ.U32.TRUNC.NTZ R251, R251 ;  /* 0x000000fb00fb7305 */ /* 0x000e22000021f000 */
        /* <DEDUP_REMOVED lines=14> */
[--C-:B0-----:R-:W-:Y:S01]  /*6380*/  IMAD.MOV R41, RZ, RZ, -R251.reuse ;  /* 0x000000ffff297224 */ /* 0x101fe200078e0afb */
        /* <DEDUP_REMOVED lines=10> */
[----:B------:R-:W-:Y:S01]  /*6430*/  IMAD.U32 R251, RZ, RZ, UR8 ;  /* 0x00000008fffb7e24 */ /* 0x000fe2000f8e00ff */
[----:B------:R-:W-:Y:S01]  /*6440*/  USHF.R.S32.HI UR8, URZ, 0x1f, UR7 ;  /* 0x0000001f3f087899 */ /* 0x000fe20008011407 */
[C---:B------:R-:W-:Y:S01]  /*6450*/  VIADD R221, R38.reuse, 0xc00 ;  /* 0x00000c0026dd7836 */ /* 0x040fe20000000000 */
[C---:B------:R-:W-:Y:S01]  /*6460*/  IADD3 R180, R38.reuse, 0x1c00, RZ ;  /* 0x00001c0026b47810 */ /* 0x040fe20007ffe0ff */
[C---:B------:R-:W-:Y:S01]  /*6470*/  VIADD R219, R38.reuse, 0xc80 ;  /* 0x00000c8026db7836 */ /* 0x040fe20000000000 */
[----:B------:R-:W-:Y:S01]  /*6480*/  IADD3 R251, -R251, UR4, RZ ;  /* 0x00000004fbfb7c10 */ /* 0x000fe2000fffe1ff */
[C---:B------:R-:W-:Y:S01]  /*6490*/  VIADD R217, R38.reuse, 0xd80 ;  /* 0x00000d8026d97836 */ /* 0x040fe20000000000 */
[C---:B------:R-:W-:Y:S01]  /*64a0*/  IADD3 R177, R38.reuse, 0x1d80, RZ ;  /* 0x00001d8026b17810 */ /* 0x040fe20007ffe0ff */
[----:B------:R-:W-:Y:S01]  /*64b0*/  IMAD.U32 R249, RZ, RZ, UR8 ;  /* 0x00000008fff97e24 */ /* 0x000fe2000f8e00ff */
        /* <DEDUP_REMOVED lines=25> */
.L_x_26569:
[----:B------:R-:W2:Y:S01]  /*6650*/  LDL R47, [R1+0x60] ;  /* 0x00006000012f7983 */ /* 0x000ea20000100800 */
[----:B------:R-:W0:Y:S01]  /*6660*/  LDC R48, c[0x0][0x290] ;  /* 0x0000a400ff307b82 */ /* 0x000e220000000800 */
[----:B-----5:R-:W-:Y:S01]  /*6670*/  IMAD.SHL.U32 R136, R0, 0x20, RZ ;  /* 0x0000002000887824 */ /* 0x020fe200078e00ff */
[----:B------:R-:W-:Y:S04]  /*6680*/  BSSY B1, `(.L_x_26567) ;  /* 0x0000573000017945 */ /* 0x000fe80003800000 */
[----:B------:R-:W-:Y:S02]  /*6690*/  IABS R41, R136 ;  /* 0x0000008800297213 */ /* 0x000fe40000000000 */
[----:B------:R-:W1:Y:S03]  /*66a0*/  LDC R43, c[0x0][0x294] ;  /* 0x0000a500ff2b7b82 */ /* 0x000e660000000800 */
[----:B------:R-:W-:-:S05]  /*66b0*/  IMAD.HI.U32 R40, R250, R41, RZ ;  /* 0x00000029fa287227 */ /* 0x000fca00078e00ff */
[----:B------:R-:W-:Y:S02]  /*66c0*/  IADD3 R42, -R40, RZ, RZ ;  /* 0x000000ff282a7210 */ /* 0x000fe40007ffe1ff */
[----:B0-----:R-:W-:-:S04]  /*66d0*/  IABS R45, R48 ;  /* 0x00000030002d7213 */ /* 0x001fc80000000000 */
[----:B------:R-:W0:Y:S01]  /*66e0*/  I2F.RP R46, R45 ;  /* 0x0000002d002e7306 */ /* 0x000e220000209400 */
[----:B-1----:R-:W-:-:S05]  /*66f0*/  IABS R44, R43 ;  /* 0x0000002b002c7213 */ /* 0x002fca0000000000 */
[----:B------:R-:W-:Y:S02]  /*6700*/  IMAD R41, R44, R42, R41 ;  /* 0x0000002a2c297224 */ /* 0x000fe400078e0229 */
[----:B0-----:R-:W0:Y:S03]  /*6710*/  MUFU.RCP R46, R46 ;  /* 0x0000002e002e7308 */ /* 0x001e260000001000 */
[----:B--2---:R-:W-:-:S13]  /*6720*/  ISETP.GT.U32.AND P1, PT, R47, R41, PT ;  /* 0x000000292f00720c */ /* 0x004fda0003f24070 */
        /* <DEDUP_REMOVED lines=10> */
[----:B------:R-:W-:Y:S01]  /*67d0*/  @!P2 IADD3 R44, -R44, RZ, RZ ;  /* 0x000000ff2c2ca210 */ /* 0x000fe20007ffe1ff */
[----:B0-----:R-:W-:Y:S01]  /*67e0*/  IMAD.MOV R40, RZ, RZ, -R41 ;  /* 0x000000ffff287224 */ /* 0x001fe200078e0a29 */
[----:B------:R-:W-:Y:S02]  /*67f0*/  @!P1 LOP3.LUT R44, RZ, R43, RZ, 0x33, !PT ;  /* 0x0000002bff2c9212 */ /* 0x000fe400078e33ff */
[----:B------:R-:W-:Y:S01]  /*6800*/  ISETP.NE.AND P2, PT, R48, RZ, PT ;  /* 0x000000ff3000720c */ /* 0x000fe20003f45270 */
[----:B------:R-:W-:Y:S01]  /*6810*/  IMAD R43, R40, R45, RZ ;  /* 0x0000002d282b7224 */ /* 0x000fe200078e02ff */
[----:B------:R-:W-:Y:S01]  /*6820*/  MOV R40, RZ ;  /* 0x000000ff00287202 */ /* 0x000fe20000000f00 */
[----:B------:R-:W-:-:S04]  /*6830*/  VIADD R42, R44, UR5 ;  /* 0x000000052c2a7c36 */ /* 0x000fc80008000000 */
        /* <DEDUP_REMOVED lines=22> */
[----:B------:R-:W-:Y:S01]  /*69a0*/  LEA R136, R247, R136, 0x2 ;  /* 0x00000088f7887211 */ /* 0x000fe200078e10ff */
[----:B--2---:R-:W-:-:S03]  /*69b0*/  IMAD.WIDE R138, R41, UR21, R248 ;  /* 0x00000015298a7c25 */ /* 0x004fc6000f8e02f8 */
[----:B------:R-:W-:-:S04]  /*69c0*/  IADD3 R42, P0, R38, R138, RZ ;  /* 0x0000008a262a7210 */ /* 0x000fc80007f1e0ff */
[----:B------:R-:W-:Y:S02]  /*69d0*/  LEA.HI.X.SX32 R43, R38, R139, 0x1, P0 ;  /* 0x0000008b262b7211 */ /* 0x000fe400000f0eff */
[----:B------:R-:W-:-:S04]  /*69e0*/  LEA R132, P0, R42, UR12, 0x2 ;  /* 0x0000000c2a847c11 */ /* 0x000fc8000f8010ff */
[----:B------:R-:W-:-:S05]  /*69f0*/  LEA.HI.X R133, R42, UR13, R43, 0x2, P0 ;  /* 0x0000000d2a857c11 */ /* 0x000fca00080f142b */
[----:B------:R-:W2:Y:S04]  /*6a00*/  LDG.E.128.CONSTANT R128, desc[UR14][R132.64] ;  /* 0x0000000e84807981 */ /* 0x000ea8000c1e9d00 */
[----:B------:R-:W3:Y:S01]  /*6a10*/  LDG.E.128.CONSTANT R132, desc[UR14][R132.64+0x200] ;  /* 0x0002000e84847981 */ /* 0x000ee2000c1e9d00 */
[----:B------:R-:W-:-:S04]  /*6a20*/  IADD3 R42, P0, R246, R138, RZ ;  /* 0x0000008af62a7210 */ /* 0x000fc80007f1e0ff */
[----:B------:R-:W-:Y:S02]  /*6a30*/  LEA.HI.X.SX32 R43, R246, R139, 0x1, P0 ;  /* 0x0000008bf62b7211 */ /* 0x000fe400000f0eff */
[----:B------:R-:W-:-:S04]  /*6a40*/  LEA R40, P0, R42, UR12, 0x2 ;  /* 0x0000000c2a287c11 */ /* 0x000fc8000f8010ff */
[----:B------:R-:W-:Y:S02]  /*6a50*/  LEA.HI.X R41, R42, UR13, R43, 0x2, P0 ;  /* 0x0000000d2a297c11 */ /* 0x000fe400080f142b */
[----:B------:R-:W-:-:S04]  /*6a60*/  IADD3 R44, P0, R245, R138, RZ ;  /* 0x0000008af52c7210 */ /* 0x000fc80007f1e0ff */
[----:B------:R-:W-:Y:S01]  /*6a70*/  LEA.HI.X.SX32 R45, R245, R139, 0x1, P0 ;  /* 0x0000008bf52d7211 */ /* 0x000fe200000f0eff */
[----:B------:R-:W4:Y:S01]  /*6a80*/  LDG.E.128.CONSTANT R40, desc[UR14][R40.64] ;  /* 0x0000000e28287981 */ /* 0x000f22000c1e9d00 */
[----:B------:R-:W-:-:S04]  /*6a90*/  LEA R124, P0, R44, UR12, 0x2 ;  /* 0x0000000c2c7c7c11 */ /* 0x000fc8000f8010ff */
[----:B------:R-:W-:Y:S02]  /*6aa0*/  LEA.HI.X R125, R44, UR13, R45, 0x2, P0 ;  /* 0x0000000d2c7d7c11 */ /* 0x000fe400080f142d */
[----:B------:R-:W-:-:S04]  /*6ab0*/  IADD3 R44, P0, R244, R138, RZ ;  /* 0x0000008af42c7210 */ /* 0x000fc80007f1e0ff */
[----:B------:R-:W5:Y:S01]  /*6ac0*/  LDG.E.128.CONSTANT R124, desc[UR14][R124.64] ;  /* 0x0000000e7c7c7981 */ /* 0x000f62000c1e9d00 */
[----:B------:R-:W-:Y:S02]  /*6ad0*/  LEA.HI.X.SX32 R45, R244, R139, 0x1, P0 ;  /* 0x0000008bf42d7211 */ /* 0x000fe400000f0eff */
[----:B------:R-:W-:-:S04]  /*6ae0*/  LEA R120, P0, R44, UR12, 0x2 ;  /* 0x0000000c2c787c11 */ /* 0x000fc8000f8010ff */
[----:B------:R-:W-:Y:S02]  /*6af0*/  LEA.HI.X R121, R44, UR13, R45, 0x2, P0 ;  /* 0x0000000d2c797c11 */ /* 0x000fe400080f142d */
[----:B------:R-:W-:-:S04]  /*6b00*/  IADD3 R44, P0, R243, R138, RZ ;  /* 0x0000008af32c7210 */ /* 0x000fc80007f1e0ff */
[----:B------:R-:W-:Y:S01]  /*6b10*/  LEA.HI.X.SX32 R45, R243, R139, 0x1, P0 ;  /* 0x0000008bf32d7211 */ /* 0x000fe200000f0eff */
[----:B------:R-:W5:Y:S01]  /*6b20*/  LDG.E.128.CONSTANT R120, desc[UR14][R120.64] ;  /* 0x0000000e78787981 */ /* 0x000f62000c1e9d00 */
        /* <DEDUP_REMOVED lines=16> */
[----:B------:R-:W-:-:S06]  /*6c30*/  LEA.HI.X R109, R44, UR13, R45, 0x2, P0 ;  /* 0x0000000d2c6d7c11 */ /* 0x000fcc00080f142d */
[----:B------:R-:W5:Y:S01]  /*6c40*/  LDG.E.128.CONSTANT R108, desc[UR14][R108.64] ;  /* 0x0000000e6c6c7981 */ /* 0x000f62000c1e9d00 */
[----:B------:R-:W-:-:S04]  /*6c50*/  IADD3 R44, P0, R239, R138, RZ ;  /* 0x0000008aef2c7210 */ /* 0x000fc80007f1e0ff */
        /* <DEDUP_REMOVED lines=9> */
[----:B------:R-:W5:Y:S01]  /*6cf0*/  LDG.E.128.CONSTANT R112, desc[UR14][R112.64] ;  /* 0x0000000e70707981 */ /* 0x000f62000c1e9d00 */
[----:B------:R-:W-:Y:S02]  /*6d00*/  LEA.HI.X.SX32 R45, R237, R139, 0x1, P0 ;  /* 0x0000008bed2d7211 */ /* 0x000fe400000f0eff */
        /* <DEDUP_REMOVED lines=16> */
[----:B------:R-:W-:-:S06]  /*6e10*/  LEA.HI.X R81, R44, UR13, R45, 0x2, P0 ;  /* 0x0000000d2c517c11 */ /* 0x000fcc00080f142d */
[----:B------:R-:W5:Y:S01]  /*6e20*/  LDG.E.128.CONSTANT R80, desc[UR14][R80.64] ;  /* 0x0000000e50507981 */ /* 0x000f62000c1e9d00 */
[----:B------:R-:W-:-:S04]  /*6e30*/  IADD3 R44, P0, R231, R138, RZ ;  /* 0x0000008ae72c7210 */ /* 0x000fc80007f1e0ff */
[----:B------:R-:W-:Y:S02]  /*6e40*/  LEA.HI.X.SX32 R45, R231, R139, 0x1, P0 ;  /* 0x0000008be72d7211 */ /* 0x000fe400000f0eff */
[----:B------:R-:W-:Y:S02]  /*6e50*/  ISETP.NE.AND P0, PT, R0, R252, PT ;  /* 0x000000fc0000720c */ /* 0x000fe40003f05270 */
[----:B------:R-:W-:-:S04]  /*6e60*/  LEA R76, P1, R44, UR12, 0x2 ;  /* 0x0000000c2c4c7c11 */ /* 0x000fc8000f8210ff */
[----:B------:R-:W-:-:S06]  /*6e70*/  LEA.HI.X R77, R44, UR13, R45, 0x2, P1 ;  /* 0x0000000d2c4d7c11 */ /* 0x000fcc00088f142d */
[----:B------:R-:W5:Y:S01]  /*6e80*/  LDG.E.128.CONSTANT R76, desc[UR14][R76.64] ;  /* 0x0000000e4c4c7981 */ /* 0x000f62000c1e9d00 */
[C---:B------:R-:W-:Y:S01]  /*6e90*/  @!P0 VIADD R44, R136.reuse, 0x1 ;  /* 0x00000001882c8836 */ /* 0x040fe20000000000 */
[C---:B------:R-:W-:Y:S01]  /*6ea0*/  @!P0 IADD3 R45, R136.reuse, 0x2, RZ ;  /* 0x00000002882d8810 */ /* 0x040fe20007ffe0ff */
[C---:B------:R-:W-:Y:S01]  /*6eb0*/  @!P0 VIADD R46, R136.reuse, 0x3 ;  /* 0x00000003882e8836 */ /* 0x040fe20000000000 */
[----:B------:R-:W-:Y:S02]  /*6ec0*/  @!P0 IADD3 R47, R136, 0x1, RZ ;  /* 0x00000001882f8810 */ /* 0x000fe40007ffe0ff */
[----:B------:R-:W-:Y:S02]  /*6ed0*/  @!P0 ISETP.GE.AND P2, PT, R44, UR16, PT ;  /* 0x000000102c008c0c */ /* 0x000fe4000bf46270 */
[----:B------:R-:W-:Y:S02]  /*6ee0*/  IADD3 R44, P6, R230, R138, RZ ;  /* 0x0000008ae62c7210 */ /* 0x000fe40007fde0ff */
[----:B------:R-:W-:-:S02]  /*6ef0*/  @!P0 ISETP.GE.AND P1, PT, R45, UR16, PT ;  /* 0x000000102d008c0c */ /* 0x000fc4000bf26270 */
[----:B------:R-:W-:Y:S02]  /*6f00*/  LEA.HI.X.SX32 R45, R230, R139, 0x1, P6 ;  /* 0x0000008be62d7211 */ /* 0x000fe400030f0eff */
[----:B------:R-:W-:Y:S02]  /*6f10*/  LEA R72, P6, R44, UR12, 0x2 ;  /* 0x0000000c2c487c11 */ /* 0x000fe4000f8c10ff */
[----:B------:R-:W-:Y:S01]  /*6f20*/  @!P0 ISETP.GE.AND P5, PT, R46, UR16, PT ;  /* 0x000000102e008c0c */ /* 0x000fe2000bfa6270 */
[----:B------:R-:W-:Y:S01]  /*6f30*/  @!P0 VIADD R46, R136, 0x2 ;  /* 0x00000002882e8836 */ /* 0x000fe20000000000 */
[----:B------:R-:W-:Y:S02]  /*6f40*/  LEA.HI.X R73, R44, UR13, R45, 0x2, P6 ;  /* 0x0000000d2c497c11 */ /* 0x000fe4000b0f142d */
[----:B------:R-:W-:Y:S02]  /*6f50*/  @!P0 ISETP.GE.AND P4, PT, R47, UR16, PT ;  /* 0x000000102f008c0c */ /* 0x000fe4000bf86270 */
[----:B------:R-:W-:-:S02]  /*6f60*/  @!P0 ISETP.GE.AND P3, PT, R136, UR16, PT ;  /* 0x0000001088008c0c */ /* 0x000fc4000bf66270 */
[C---:B------:R-:W-:Y:S01]  /*6f70*/  @!P0 IADD3 R47, R136.reuse, 0x3, RZ ;  /* 0x00000003882f8810 */ /* 0x040fe20007ffe0ff */
[----:B------:R-:W5:Y:S01]  /*6f80*/  LDG.E.128.CONSTANT R72, desc[UR14][R72.64] ;  /* 0x0000000e48487981 */ /* 0x000f62000c1e9d00 */
[----:B------:R-:W-:Y:S02]  /*6f90*/  @!P0 ISETP.GE.AND P6, PT, R136, UR16, PT ;  /* 0x0000001088008c0c */ /* 0x000fe4000bfc6270 */
[----:B--2---:R-:W-:Y:S02]  /*6fa0*/  @!P0 FSEL R131, R131, RZ, !P5 ;  /* 0x000000ff83838208 */ /* 0x004fe40006800000 */
[C---:B------:R-:W-:Y:S02]  /*6fb0*/  IADD3 R44, P5, R229.reuse, R138, RZ ;  /* 0x0000008ae52c7210 */ /* 0x040fe40007fbe0ff */
[----:B------:R-:W-:Y:S02]  /*6fc0*/  @!P0 FSEL R128, R128, RZ, !P3 ;  /* 0x000000ff80808208 */ /* 0x000fe40005800000 */
[----:B------:R-:W-:-:S02]  /*6fd0*/  LEA.HI.X.SX32 R45, R229, R139, 0x1, P5 ;  /* 0x0000008be52d7211 */ /* 0x000fc400028f0eff */
[----:B------:R-:W-:Y:S02]  /*6fe0*/  @!P0 ISETP.GE.AND P3, PT, R47, UR16, PT ;  /* 0x000000102f008c0c */ /* 0x000fe4000bf66270 */
[C---:B------:R-:W-:Y:S02]  /*6ff0*/  LEA R60, P5, R44.reuse, UR12, 0x2 ;  /* 0x0000000c2c3c7c11 */ /* 0x040fe4000f8a10ff */
[----:B---3--:R-:W-:Y:S02]  /*7000*/  @!P0 FSEL R135, R135, RZ, !P3 ;  /* 0x000000ff87878208 */ /* 0x008fe40005800000 */
[----:B------:R-:W-:Y:S02]  /*7010*/  LEA.HI.X R61, R44, UR13, R45, 0x2, P5 ;  /* 0x0000000d2c3d7c11 */ /* 0x000fe4000a8f142d */
[----:B------:R-:W-:Y:S02]  /*7020*/  IADD3 R44, P3, R228, R138, RZ ;  /* 0x0000008ae42c7210 */ /* 0x000fe40007f7e0ff */
[----:B------:R-:W-:-:S02]  /*7030*/  @!P0 FSEL R129, R129, RZ, !P2 ;  /* 0x000000ff81818208 */ /* 0x000fc40005000000 */
[----:B------:R-:W-:Y:S01]  /*7040*/  LEA.HI.X.SX32 R45, R228, R139, 0x1, P3 ;  /* 0x0000008be42d7211 */ /* 0x000fe200018f0eff */
[----:B------:R-:W2:Y:S01]  /*7050*/  LDG.E.128.CONSTANT R60, desc[UR14][R60.64] ;  /* 0x0000000e3c3c7981 */ /* 0x000ea2000c1e9d00 */
[----:B------:R-:W-:Y:S02]  /*7060*/  LEA R56, P3, R44, UR12, 0x2 ;  /* 0x0000000c2c387c11 */ /* 0x000fe4000f8610ff */
[----:B------:R-:W-:Y:S01]  /*7070*/  @!P0 ISETP.GE.AND P2, PT, R46, UR16, PT ;  /* 0x000000102e008c0c */ /* 0x000fe2000bf46270 */
[----:B------:R-:W-:Y:S01]  /*7080*/  @!P0 VIADD R46, R136, 0x1 ;  /* 0x00000001882e8836 */ /* 0x000fe20000000000 */
[----:B------:R-:W-:Y:S02]  /*7090*/  LEA.HI.X R57, R44, UR13, R45, 0x2, P3 ;  /* 0x0000000d2c397c11 */ /* 0x000fe400098f142d */
[----:B------:R-:W-:Y:S02]  /*70a0*/  @!P0 FSEL R130, R130, RZ, !P1 ;  /* 0x000000ff82828208 */ /* 0x000fe40004800000 */
[----:B------:R-:W-:-:S02]  /*70b0*/  @!P0 ISETP.GE.AND P1, PT, R46, UR16, PT ;  /* 0x000000102e008c0c */ /* 0x000fc4000bf26270 */
[----:B------:R-:W3:Y:S01]  /*70c0*/  LDG.E.128.CONSTANT R56, desc[UR14][R56.64] ;  /* 0x0000000e38387981 */ /* 0x000ee2000c1e9d00 */
[----:B------:R-:W-:Y:S02]  /*70d0*/  @!P0 IADD3 R46, R136, 0x2, RZ ;  /* 0x00000002882e8810 */ /* 0x000fe40007ffe0ff */
[----:B------:R-:W-:Y:S02]  /*70e0*/  @!P0 FSEL R133, R133, RZ, !P4 ;  /* 0x000000ff85858208 */ /* 0x000fe40006000000 */
[----:B------:R-:W-:Y:S01]  /*70f0*/  @!P0 ISETP.GE.AND P4, PT, R46, UR16, PT ;  /* 0x000000102e008c0c */ /* 0x000fe2000bf86270 */
[----:B------:R-:W-:Y:S01]  /*7100*/  @!P0 VIADD R46, R136, 0x1 ;  /* 0x00000001882e8836 */ /* 0x000fe20000000000 */
[----:B------:R-:W-:Y:S02]  /*7110*/  @!P0 FSEL R134, R134, RZ, !P2 ;  /* 0x000000ff86868208 */ /* 0x000fe40005000000 */
[----:B------:R-:W-:Y:S02]  /*7120*/  @!P0 ISETP.GE.AND P5, PT, R136, UR16, PT ;  /* 0x0000001088008c0c */ /* 0x000fe4000bfa6270 */
[----:B------:R-:W-:-:S02]  /*7130*/  @!P0 ISETP.GE.AND P2, PT, R46, UR16, PT ;  /* 0x000000102e008c0c */ /* 0x000fc4000bf46270 */
[----:B------:R-:W-:Y:S02]  /*7140*/  @!P0 IADD3 R46, R136, 0x2, RZ ;  /* 0x00000002882e8810 */ /* 0x000fe40007ffe0ff */
[----:B----4-:R-:W-:Y:S01]  /*7150*/  @!P0 FSEL R40, R40, RZ, !P5 ;  /* 0x000000ff28288208 */ /* 0x010fe20006800000 */
[----:B------:R-:W-:Y:S01]  /*7160*/  @!P0 VIADD R44, R136, 0x2 ;  /* 0x00000002882c8836 */ /* 0x000fe20000000000 */
[----:B------:R-:W-:Y:S02]  /*7170*/  @!P0 FSEL R132, R132, RZ, !P6 ;  /* 0x000000ff84848208 */ /* 0x000fe40007000000 */
[----:B------:R-:W-:Y:S01]  /*7180*/  @!P0 ISETP.GE.AND P5, PT, R46, UR16, PT ;  /* 0x000000102e008c0c */ /* 0x000fe2000bfa6270 */
[----:B------:R-:W-:Y:S01]  /*7190*/  @!P0 VIADD R46, R136, 0x3 ;  /* 0x00000003882e8836 */ /* 0x000fe20000000000 */
[----:B------:R-:W-:Y:S02]  /*71a0*/  @!P0 ISETP.GE.AND P6, PT, R47, UR16, PT ;  /* 0x000000102f008c0c */ /* 0x000fe4000bfc6270 */
[----:B------:R-:W-:-:S02]  /*71b0*/  @!P0 FSEL R42, R42, RZ, !P4 ;  /* 0x000000ff2a2a8208 */ /* 0x000fc40006000000 */
[----:B------:R-:W-:Y:S02]  /*71c0*/  @!P0 ISETP.GE.AND P4, PT, R136, UR16, PT ;  /* 0x0000001088008c0c */ /* 0x000fe4000bf86270 */
[----:B------:R-:W-:Y:S02]  /*71d0*/  @!P0 FSEL R41, R41, RZ, !P1 ;  /* 0x000000ff29298208 */ /* 0x000fe40004800000 */
[----:B------:R-:W-:Y:S02]  /*71e0*/  @!P0 FSEL R43, R43, RZ, !P6 ;  /* 0x000000ff2b2b8208 */ /* 0x000fe40007000000 */
[----:B------:R-:W-:Y:S02]  /*71f0*/  @!P0 ISETP.GE.AND P1, PT, R46, UR16, PT ;  /* 0x000000102e008c0c */ /* 0x000fe4000bf26270 */
[----:B------:R-:W-:Y:S02]  /*7200*/  @!P0 ISETP.GE.AND P6, PT, R44, UR16, PT ;  /* 0x000000102c008c0c */ /* 0x000fe4000bfc6270 */
[----:B------:R-:W-:-:S02]  /*7210*/  @!P0 IADD3 R45, R136, 0x3, RZ ;  /* 0x00000003882d8810 */ /* 0x000fc40007ffe0ff */
[----:B-----5:R-:W-:Y:S02]  /*7220*/  @!P0 FSEL R124, R124, RZ, !P4 ;  /* 0x000000ff7c7c8208 */ /* 0x020fe40006000000 */
[C---:B------:R-:W-:Y:S02]  /*7230*/  IADD3 R44, P4, R226.reuse, R138, RZ ;  /* 0x0000008ae22c7210 */ /* 0x040fe40007f9e0ff */
[----:B------:R-:W-:Y:S02]  /*7240*/  @!P0 FSEL R125, R125, RZ, !P2 ;  /* 0x000000ff7d7d8208 */ /* 0x000fe40005000000 */
[----:B------:R-:W-:Y:S02]  /*7250*/  @!P0 ISETP.GE.AND P2, PT, R45, UR16, PT ;  /* 0x000000102d008c0c */ /* 0x000fe4000bf46270 */
[----:B------:R-:W-:Y:S02]  /*7260*/  @!P0 FSEL R127, R127, RZ, !P1 ;  /* 0x000000ff7f7f8208 */ /* 0x000fe40004800000 */
[----:B------:R-:W-:-:S02]  /*7270*/  LEA.HI.X.SX32 R45, R226, R139, 0x1, P4 ;  /* 0x0000008be22d7211 */ /* 0x000fc400020f0eff */
[----:B------:R-:W-:Y:S02]  /*7280*/  LEA R68, P1, R44, UR12, 0x2 ;  /* 0x0000000c2c447c11 */ /* 0x000fe4000f8210ff */
[----:B------:R-:W-:Y:S02]  /*7290*/  @!P0 IADD3 R47, R136, 0x1, RZ ;  /* 0x00000001882f8810 */ /* 0x000fe40007ffe0ff */
[----:B------:R-:W-:Y:S01]  /*72a0*/  LEA.HI.X R69, R44, UR13, R45, 0x2, P1 ;  /* 0x0000000d2c457c11 */ /* 0x000fe200088f142d */
[C---:B------:R-:W-:Y:S01]  /*72b0*/  @!P0 VIADD R46, R136.reuse, 0x1 ;  /* 0x00000001882e8836 */ /* 0x040fe20000000000 */
[----:B------:R-:W-:Y:S02]  /*72c0*/  @!P0 ISETP.GE.AND P3, PT, R47, UR16, PT ;  /* 0x000000102f008c0c */ /* 0x000fe4000bf66270 */
[----:B------:R-:W-:Y:S01]  /*72d0*/  @!P0 IADD3 R44, R136, 0x1, RZ ;  /* 0x00000001882c8810 */ /* 0x000fe20007ffe0ff */
[----:B------:R-:W0:Y:S01]  /*72e0*/  S2UR UR8, SR_CgaCtaId ;  /* 0x00000000000879c3 */ /* 0x000e220000008800 */
[----:B------:R-:W4:Y:S01]  /*72f0*/  LDG.E.128.CONSTANT R68, desc[UR14][R68.64] ;  /* 0x0000000e44447981 */ /* 0x000f22000c1e9d00 */
[----:B------:R-:W-:-:S02]  /*7300*/  @!P0 FSEL R121, R121, RZ, !P3 ;  /* 0x000000ff79798208 */ /* 0x000fc40005800000 */
[----:B------:R-:W-:Y:S02]  /*7310*/  @!P0 FSEL R126, R126, RZ, !P5 ;  /* 0x000000ff7e7e8208 */ /* 0x000fe40006800000 */
[----:B------:R-:W-:Y:S01]  /*7320*/  @!P0 ISETP.GE.AND P3, PT, R44, UR16, PT ;  /* 0x000000102c008c0c */ /* 0x000fe2000bf66270 */
[----:B------:R-:W-:Y:S01]  /*7330*/  @!P0 VIADD R44, R136, 0x2 ;  /* 0x00000002882c8836 */ /* 0x000fe20000000000 */
[----:B------:R-:W-:Y:S02]  /*7340*/  @!P0 ISETP.GE.AND P5, PT, R46, UR16, PT ;  /* 0x000000102e008c0c */ /* 0x000fe4000bfa6270 */
[----:B------:R-:W-:Y:S02]  /*7350*/  @!P0 ISETP.GE.AND P4, PT, R136, UR16, PT ;  /* 0x0000001088008c0c */ /* 0x000fe4000bf86270 */
[----:B------:R-:W-:Y:S02]  /*7360*/  @!P0 FSEL R122, R122, RZ, !P6 ;  /* 0x000000ff7a7a8208 */ /* 0x000fe40007000000 */
[----:B------:R-:W-:-:S02]  /*7370*/  @!P0 IADD3 R46, R136, 0x2, RZ ;  /* 0x00000002882e8810 */ /* 0x000fc40007ffe0ff */
[----:B------:R-:W-:Y:S02]  /*7380*/  @!P0 ISETP.GE.AND P6, PT, R136, UR16, PT ;  /* 0x0000001088008c0c */ /* 0x000fe4000bfc6270 */
[----:B------:R-:W-:Y:S02]  /*7390*/  @!P0 FSEL R120, R120, RZ, !P4 ;  /* 0x000000ff78788208 */ /* 0x000fe40006000000 */
[----:B------:R-:W-:Y:S02]  /*73a0*/  @!P0 FSEL R123, R123, RZ, !P2 ;  /* 0x000000ff7b7b8208 */ /* 0x000fe40005000000 */
[----:B------:R-:W-:Y:S01]  /*73b0*/  @!P0 ISETP.GE.AND P4, PT, R46, UR16, PT ;  /* 0x000000102e008c0c */ /* 0x000fe2000bf86270 */
[----:B------:R-:W-:Y:S01]  /*73c0*/  @!P0 VIADD R46, R136, 0x1 ;  /* 0x00000001882e8836 */ /* 0x000fe20000000000 */
[----:B------:R-:W-:Y:S02]  /*73d0*/  @!P0 ISETP.GE.AND P2, PT, R44, UR16, PT ;  /* 0x000000102c008c0c */ /* 0x000fe4000bf46270 */
[----:B------:R-:W-:-:S02]  /*73e0*/  @!P0 IADD3 R45, R136, 0x3, RZ ;  /* 0x00000003882d8810 */ /* 0x000fc40007ffe0ff */
[----:B------:R-:W-:Y:S02]  /*73f0*/  @!P0 FSEL R116, R116, RZ, !P6 ;  /* 0x000000ff74748208 */ /* 0x000fe40007000000 */
[----:B------:R-:W-:Y:S02]  /*7400*/  IADD3 R44, P6, R225, R138, RZ ;  /* 0x0000008ae12c7210 */ /* 0x000fe40007fde0ff */
[----:B------:R-:W-:Y:S02]  /*7410*/  @!P0 FSEL R117, R117, RZ, !P5 ;  /* 0x000000ff75758208 */ /* 0x000fe40006800000 */
[----:B------:R-:W-:Y:S02]  /*7420*/  @!P0 ISETP.GE.AND P5, PT, R45, UR16, PT ;  /* 0x000000102d008c0c */ /* 0x000fe4000bfa6270 */
[----:B------:R-:W-:Y:S02]  /*7430*/  LEA.HI.X.SX32 R45, R225, R139, 0x1, P6 ;  /* 0x0000008be12d7211 */ /* 0x000fe400030f0eff */
[----:B------:R-:W-:-:S02]  /*7440*/  @!P0 FSEL R118, R118, RZ, !P4 ;  /* 0x000000ff76768208 */ /* 0x000fc40006000000 */
[----:B------:R-:W-:Y:S02]  /*7450*/  LEA R52, P6, R44, UR12, 0x2 ;  /* 0x0000000c2c347c11 */ /* 0x000fe4000f8c10ff */
[----:B------:R-:W-:Y:S01]  /*7460*/  @!P0 ISETP.GE.AND P4, PT, R46, UR16, PT ;  /* 0x000000102e008c0c */ /* 0x000fe2000bf86270 */
[C---:B------:R-:W-:Y:S01]  /*7470*/  @!P0 VIADD R47, R136.reuse, 0x3 ;  /* 0x00000003882f8836 */ /* 0x040fe20000000000 */
[----:B------:R-:W-:Y:S01]  /*7480*/  @!P0 IADD3 R46, R136, 0x2, RZ ;  /* 0x00000002882e8810 */ /* 0x000fe20007ffe0ff */
[----:B------:R-:W-:Y:S01]  /*7490*/  UMOV UR7, 0x400 ;  /* 0x0000040000077882 */ /* 0x000fe20000000000 */
[----:B------:R-:W-:Y:S02]  /*74a0*/  LEA.HI.X R53, R44, UR13, R45, 0x2, P6 ;  /* 0x0000000d2c357c11 */ /* 0x000fe4000b0f142d */
[----:B------:R-:W-:Y:S01]  /*74b0*/  @!P0 ISETP.GE.AND P6, PT, R46, UR16, PT ;  /* 0x000000102e008c0c */ /* 0x000fe2000bfc6270 */
[C---:B------:R-:W-:Y:S01]  /*74c0*/  @!P0 VIADD R46, R136.reuse, 0x1 ;  /* 0x00000001882e8836 */ /* 0x040fe20000000000 */
[----:B------:R-:W-:Y:S01]  /*74d0*/  @!P0 ISETP.GE.AND P1, PT, R47, UR16, PT ;  /* 0x000000102f008c0c */ /* 0x000fe2000bf26270 */
[----:B------:R-:W-:Y:S01]  /*74e0*/  UIADD3 UR7, UR7, 0x420, URZ ;  /* 0x0000042007077890 */ /* 0x000fe2000fffe03f */
[----:B------:R-:W-:Y:S01]  /*74f0*/  @!P0 FSEL R101, R101, RZ, !P3 ;  /* 0x000000ff65658208 */ /* 0x000fe20005800000 */
[----:B------:R-:W-:Y:S01]  /*7500*/  @!P0 VIADD R45, R136, 0x3 ;  /* 0x00000003882d8836 */ /* 0x000fe20000000000 */
[----:B------:R-:W-:Y:S01]  /*7510*/  @!P0 FSEL R119, R119, RZ, !P1 ;  /* 0x000000ff77778208 */ /* 0x000fe20004800000 */
[----:B0-----:R-:W-:Y:S01]  /*7520*/  ULEA UR7, UR8, UR7, 0x18 ;  /* 0x0000000708077291 */ /* 0x001fe2000f8ec03f */
[----:B------:R-:W-:Y:S01]  /*7530*/  @!P0 ISETP.GE.AND P3, PT, R46, UR16, PT ;  /* 0x000000102e008c0c */ /* 0x000fe2000bf66270 */
[----:B------:R-:W5:Y:S01]  /*7540*/  LDG.E.128.CONSTANT R52, desc[UR14][R52.64] ;  /* 0x0000000e34347981 */ /* 0x000f62000c1e9d00 */
[----:B------:R-:W-:-:S02]  /*7550*/  @!P0 ISETP.GE.AND P1, PT, R136, UR16, PT ;  /* 0x0000001088008c0c */ /* 0x000fc4000bf26270 */
[----:B------:R-:W-:Y:S02]  /*7560*/  @!P0 FSEL R102, R102, RZ, !P2 ;  /* 0x000000ff66668208 */ /* 0x000fe40005000000 */
[C---:B------:R-:W-:Y:S02]  /*7570*/  @!P0 IADD3 R46, R136.reuse, 0x2, RZ ;  /* 0x00000002882e8810 */ /* 0x040fe40007ffe0ff */
[C---:B------:R-:W-:Y:S02]  /*7580*/  IADD3 R44, R136.reuse, -UR17, RZ ;  /* 0x80000011882c7c10 */ /* 0x040fe4000fffe0ff */
[----:B------:R-:W-:Y:S02]  /*7590*/  @!P0 ISETP.GE.AND P2, PT, R136, UR16, PT ;  /* 0x0000001088008c0c */ /* 0x000fe4000bf46270 */
[----:B------:R-:W-:Y:S02]  /*75a0*/  @!P0 FSEL R103, R103, RZ, !P5 ;  /* 0x000000ff67678208 */ /* 0x000fe40006800000 */
[----:B------:R-:W-:-:S02]  /*75b0*/  @!P0 FSEL R100, R100, RZ, !P1 ;  /* 0x000000ff64648208 */ /* 0x000fc40004800000 */
[----:B------:R-:W-:Y:S01]  /*75c0*/  @!P0 ISETP.GE.AND P5, PT, R46, UR16, PT ;  /* 0x000000102e008c0c */ /* 0x000fe2000bfa6270 */
[----:B------:R-:W-:Y:S01]  /*75d0*/  @!P0 VIADD R46, R136, 0x1 ;  /* 0x00000001882e8836 */ /* 0x000fe20000000000 */
[----:B------:R-:W-:Y:S02]  /*75e0*/  @!P0 ISETP.GE.AND P1, PT, R45, UR16, PT ;  /* 0x000000102d008c0c */ /* 0x000fe4000bf26270 */
[----:B------:R-:W-:Y:S02]  /*75f0*/  LEA R44, R44, UR7, 0x2 ;  /* 0x000000072c2c7c11 */ /* 0x000fe4000f8e10ff */
[----:B------:R-:W-:Y:S02]  /*7600*/  @!P0 FSEL R104, R104, RZ, !P2 ;  /* 0x000000ff68688208 */ /* 0x000fe40005000000 */
[----:B------:R-:W-:Y:S01]  /*7610*/  @!P0 FSEL R105, R105, RZ, !P4 ;  /* 0x000000ff69698208 */ /* 0x000fe20006000000 */
[----:B------:R0:W1:Y:S01]  /*7620*/  LDS.128 R64, [R44] ;  /* 0x000000002c407984 */ /* 0x0000620000000c00 */
[----:B------:R-:W-:-:S02]  /*7630*/  @!P0 ISETP.GE.AND P2, PT, R45, UR16, PT ;  /* 0x000000102d008c0c */ /* 0x000fc4000bf46270 */
[----:B------:R-:W-:Y:S02]  /*7640*/  @!P0 ISETP.GE.AND P4, PT, R136, UR16, PT ;  /* 0x0000001088008c0c */ /* 0x000fe4000bf86270 */
[----:B------:R-:W-:Y:S02]  /*7650*/  @!P0 FSEL R106, R106, RZ, !P6 ;  /* 0x000000ff6a6a8208 */ /* 0x000fe40007000000 */
[----:B------:R-:W-:Y:S02]  /*7660*/  IADD3 R45, P6, R224, R138, RZ ;  /* 0x0000008ae02d7210 */ /* 0x000fe40007fde0ff */
[----:B------:R-:W-:Y:S02]  /*7670*/  @!P0 FSEL R107, R107, RZ, !P1 ;  /* 0x000000ff6b6b8208 */ /* 0x000fe40004800000 */
[----:B------:R-:W-:Y:S02]  /*7680*/  @!P0 ISETP.GE.AND P1, PT, R46, UR16, PT ;  /* 0x000000102e008c0c */ /* 0x000fe4000bf26270 */
[----:B------:R-:W-:-:S02]  /*7690*/  @!P0 IADD3 R47, R136, 0x2, RZ ;  /* 0x00000002882f8810 */ /* 0x000fc40007ffe0ff */
[----:B------:R-:W-:Y:S02]  /*76a0*/  @!P0 FSEL R108, R108, RZ, !P4 ;  /* 0x000000ff6c6c8208 */ /* 0x000fe40006000000 */
[----:B------:R-:W-:Y:S02]  /*76b0*/  LEA.HI.X.SX32 R46, R224, R139, 0x1, P6 ;  /* 0x0000008be02e7211 */ /* 0x000fe400030f0eff */
[----:B0-----:R-:W-:Y:S02]  /*76c0*/  LEA R44, P4, R45, UR12, 0x2 ;  /* 0x0000000c2d2c7c11 */ /* 0x001fe4000f8810ff */
[----:B------:R-:W-:Y:S01]  /*76d0*/  @!P0 ISETP.GE.AND P6, PT, R47, UR16, PT ;  /* 0x000000102f008c0c */ /* 0x000fe2000bfc6270 */
[----:B------:R-:W-:Y:S01]  /*76e0*/  @!P0 VIADD R47, R136, 0x3 ;  /* 0x00000003882f8836 */ /* 0x000fe20000000000 */
[----:B------:R-:W-:Y:S02]  /*76f0*/  LEA.HI.X R45, R45, UR13, R46, 0x2, P4 ;  /* 0x0000000d2d2d7c11 */ /* 0x000fe4000a0f142e */
[----:B------:R-:W-:-:S02]  /*7700*/  @!P0 FSEL R109, R109, RZ, !P3 ;  /* 0x000000ff6d6d8208 */ /* 0x000fc40005800000 */
[----:B------:R-:W-:Y:S02]  /*7710*/  @!P0 ISETP.GE.AND P3, PT, R47, UR16, PT ;  /* 0x000000102f008c0c */ /* 0x000fe4000bf66270 */
[----:B------:R-:W5:Y:S01]  /*7720*/  LDG.E.128.CONSTANT R44, desc[UR14][R44.64] ;  /* 0x0000000e2c2c7981 */ /* 0x000f62000c1e9d00 */
[C---:B------:R-:W-:Y:S01]  /*7730*/  @!P0 VIADD R49, R136.reuse, 0x2 ;  /* 0x0000000288318836 */ /* 0x040fe20000000000 */
[----:B------:R-:W-:Y:S02]  /*7740*/  @!P0 IADD3 R48, R136, 0x1, RZ ;  /* 0x0000000188308810 */ /* 0x000fe40007ffe0ff */
[----:B------:R-:W-:Y:S02]  /*7750*/  @!P0 FSEL R111, R111, RZ, !P2 ;  /* 0x000000ff6f6f8208 */ /* 0x000fe40005000000 */
[----:B------:R-:W-:Y:S02]  /*7760*/  @!P0 FSEL R110, R110, RZ, !P5 ;  /* 0x000000ff6e6e8208 */ /* 0x000fe40006800000 */
[----:B------:R-:W-:Y:S01]  /*7770*/  @!P0 ISETP.GE.AND P2, PT, R49, UR16, PT ;  /* 0x0000001031008c0c */ /* 0x000fe2000bf46270 */
[----:B------:R-:W-:Y:S01]  /*7780*/  @!P0 VIADD R49, R136, 0x1 ;  /* 0x0000000188318836 */ /* 0x000fe20000000000 */
[----:B------:R-:W-:-:S02]  /*7790*/  @!P0 ISETP.GE.AND P4, PT, R48, UR16, PT ;  /* 0x0000001030008c0c */ /* 0x000fc4000bf86270 */
[----:B------:R-:W-:Y:S02]  /*77a0*/  @!P0 ISETP.GE.AND P5, PT, R136, UR16, PT ;  /* 0x0000001088008c0c */ /* 0x000fe4000bfa6270 */
[----:B------:R-:W-:Y:S02]  /*77b0*/  @!P0 FSEL R94, R94, RZ, !P6 ;  /* 0x000000ff5e5e8208 */ /* 0x000fe40007000000 */
[C---:B------:R-:W-:Y:S02]  /*77c0*/  @!P0 IADD3 R48, R136.reuse, 0x3, RZ ;  /* 0x0000000388308810 */ /* 0x040fe40007ffe0ff */
[----:B------:R-:W-:Y:S02]  /*77d0*/  @!P0 ISETP.GE.AND P6, PT, R136, UR16, PT ;  /* 0x0000001088008c0c */ /* 0x000fe4000bfc6270 */
[----:B------:R-:W-:Y:S02]  /*77e0*/  @!P0 FSEL R92, R92, RZ, !P5 ;  /* 0x000000ff5c5c8208 */ /* 0x000fe40006800000 */
[----:B------:R-:W-:-:S02]  /*77f0*/  @!P0 FSEL R93, R93, RZ, !P1 ;  /* 0x000000ff5d5d8208 */ /* 0x000fc40004800000 */
[----:B------:R-:W-:Y:S02]  /*7800*/  @!P0 ISETP.GE.AND P5, PT, R48, UR16, PT ;  /* 0x0000001030008c0c */ /* 0x000fe4000bfa6270 */
[----:B------:R-:W-:Y:S02]  /*7810*/  @!P0 ISETP.GE.AND P1, PT, R49, UR16, PT ;  /* 0x0000001031008c0c */ /* 0x000fe4000bf26270 */
[----:B------:R-:W-:Y:S02]  /*7820*/  @!P0 FSEL R112, R112, RZ, !P6 ;  /* 0x000000ff70708208 */ /* 0x000fe40007000000 */
[----:B------:R-:W-:Y:S02]  /*7830*/  @!P0 IADD3 R48, R136, 0x2, RZ ;  /* 0x0000000288308810 */ /* 0x000fe40007ffe0ff */
[----:B------:R-:W-:Y:S02]  /*7840*/  IADD3 R49, P6, R223, R138, RZ ;  /* 0x0000008adf317210 */ /* 0x000fe40007fde0ff */
[----:B------:R-:W-:-:S02]  /*7850*/  @!P0 FSEL R95, R95, RZ, !P3 ;  /* 0x000000ff5f5f8208 */ /* 0x000fc40005800000 */
[----:B------:R-:W-:Y:S02]  /*7860*/  @!P0 ISETP.GE.AND P3, PT, R48, UR16, PT ;  /* 0x0000001030008c0c */ /* 0x000fe4000bf66270 */
[----:B------:R-:W-:Y:S01]  /*7870*/  LEA.HI.X.SX32 R50, R223, R139, 0x1, P6 ;  /* 0x0000008bdf327211 */ /* 0x000fe200030f0eff */
[----:B-1----:R-:W-:Y:S01]  /*7880*/  FMUL.FTZ R129, R65, R129 ;  /* 0x0000008141817220 */ /* 0x002fe20000410000 */
[C---:B------:R-:W-:Y:S01]  /*7890*/  LEA R48, P6, R49.reuse, UR12, 0x2 ;  /* 0x0000000c31307c11 */ /* 0x040fe2000f8c10ff */
[----:B------:R-:W-:Y:S02]  /*78a0*/  @!P0 VIADD R51, R136, 0x3 ;  /* 0x0000000388338836 */ /* 0x000fe40000000000 */
[----:B------:R-:W-:Y:S01]  /*78b0*/  FFMA.FTZ R129, R64, R128, R129 ;  /* 0x0000008040817223 */ /* 0x000fe20000010081 */
[----:B------:R-:W-:Y:S01]  /*78c0*/  LEA.HI.X R49, R49, UR13, R50, 0x2, P6 ;  /* 0x0000000d31317c11 */ /* 0x000fe2000b0f1432 */
[----:B------:R-:W-:Y:S01]  /*78d0*/  FMUL.FTZ R133, R65, R133 ;  /* 0x0000008541857220 */ /* 0x000fe20000410000 */
[----:B------:R-:W-:Y:S01]  /*78e0*/  @!P0 FSEL R114, R114, RZ, !P2 ;  /* 0x000000ff72728208 */ /* 0x000fe20005000000 */
[----:B------:R-:W-:Y:S01]  /*78f0*/  FFMA.FTZ R130, R66, R130, R129 ;  /* 0x0000008242827223 */ /* 0x000fe20000010081 */
[----:B------:R-:W-:-:S02]  /*7900*/  @!P0 IADD3 R128, R136, 0x1, RZ ;  /* 0x0000000188808810 */ /* 0x000fc40007ffe0ff */
[----:B------:R-:W-:Y:S02]  /*7910*/  @!P0 ISETP.GE.AND P2, PT, R51, UR16, PT ;  /* 0x0000001033008c0c */ /* 0x000fe4000bf46270 */
[----:B------:R-:W-:Y:S01]  /*7920*/  @!P0 FSEL R115, R115, RZ, !P5 ;  /* 0x000000ff73738208 */ /* 0x000fe20006800000 */
[----:B------:R-:W5:Y:S01]  /*7930*/  LDG.E.128.CONSTANT R48, desc[UR14][R48.64] ;  /* 0x0000000e30307981 */ /* 0x000f62000c1e9d00 */
[----:B------:R-:W-:Y:S02]  /*7940*/  @!P0 ISETP.GE.AND P6, PT, R136, UR16, PT ;  /* 0x0000001088008c0c */ /* 0x000fe4000bfc6270 */
[----:B------:R-:W-:Y:S01]  /*7950*/  IADD3 R129, P5, R222, R138, RZ ;  /* 0x0000008ade817210 */ /* 0x000fe20007fbe0ff */
[----:B------:R-:W-:Y:S01]  /*7960*/  FFMA.FTZ R133, R64, R132, R133 ;  /* 0x0000008440857223 */ /* 0x000fe20000010085 */
[----:B------:R-:W-:Y:S01]  /*7970*/  @!P0 FSEL R113, R113, RZ, !P4 ;  /* 0x000000ff71718208 */ /* 0x000fe20006000000 */
[----:B------:R-:W-:Y:S01]  /*7980*/  FMUL.FTZ R41, R65, R41 ;  /* 0x0000002941297220 */ /* 0x000fe20000410000 */
[----:B------:R-:W-:-:S02]  /*7990*/  @!P0 ISETP.GE.AND P4, PT, R128, UR16, PT ;  /* 0x0000001080008c0c */ /* 0x000fc4000bf86270 */
[----:B------:R-:W-:Y:S02]  /*79a0*/  @!P0 FSEL R96, R96, RZ, !P6 ;  /* 0x000000ff60608208 */ /* 0x000fe40007000000 */
[----:B------:R-:W-:Y:S02]  /*79b0*/  LEA.HI.X.SX32 R132, R222, R139, 0x1, P5 ;  /* 0x0000008bde847211 */ /* 0x000fe400028f0eff */
[C---:B------:R-:W-:Y:S01]  /*79c0*/  LEA R128, P6, R129.reuse, UR12, 0x2 ;  /* 0x0000000c81807c11 */ /* 0x040fe2000f8c10ff */
[----:B------:R-:W-:Y:S01]  /*79d0*/  FFMA.FTZ R41, R64, R40, R41 ;  /* 0x0000002840297223 */ /* 0x000fe20000010029 */
[----:B------:R-:W-:Y:S02]  /*79e0*/  FFMA.FTZ R188, R66, R134, R133 ;  /* 0x0000008642bc7223 */ /* 0x000fe40000010085 */
[----:B------:R-:W-:Y:S02]  /*79f0*/  LEA.HI.X R129, R129, UR13, R132, 0x2, P6 ;  /* 0x0000000d81817c11 */ /* 0x000fe4000b0f1484 */
[----:B------:R-:W-:Y:S01]  /*7a00*/  IADD3 R40, P6, R221, R138, RZ ;  /* 0x0000008add287210 */ /* 0x000fe20007fde0ff */
[----:B------:R-:W-:-:S02]  /*7a10*/  @!P0 VIADD R133, R136, 0x2 ;  /* 0x0000000288858836 */ /* 0x000fc40000000000 */
[----:B------:R-:W-:Y:S01]  /*7a20*/  FFMA.FTZ R172, R66, R42, R41 ;  /* 0x0000002a42ac7223 */ /* 0x000fe20000010029 */
[----:B------:R-:W-:Y:S02]  /*7a30*/  @!P0 FSEL R97, R97, RZ, !P1 ;  /* 0x000000ff61618208 */ /* 0x000fe40004800000 */
[----:B------:R-:W-:Y:S02]  /*7a40*/  LEA.HI.X.SX32 R41, R221, R139, 0x1, P6 ;  /* 0x0000008bdd297211 */ /* 0x000fe400030f0eff */
[C---:B------:R-:W-:Y:S01]  /*7a50*/  LEA R132, P1, R40.reuse, UR12, 0x2 ;  /* 0x0000000c28847c11 */ /* 0x040fe2000f8210ff */
[----:B------:R-:W-:Y:S01]  /*7a60*/  FFMA.FTZ R189, R67, R131, R130 ;  /* 0x0000008343bd7223 */ /* 0x000fe20000010082 */
[----:B------:R-:W-:Y:S01]  /*7a70*/  @!P0 ISETP.GE.AND P5, PT, R133, UR16, PT ;  /* 0x0000001085008c0c */ /* 0x000fe2000bfa6270 */
[----:B------:R-:W5:Y:S01]  /*7a80*/  LDG.E.128.CONSTANT R128, desc[UR14][R128.64] ;  /* 0x0000000e80807981 */ /* 0x000f62000c1e9d00 */
[----:B------:R-:W-:Y:S01]  /*7a90*/  LEA.HI.X R133, R40, UR13, R41, 0x2, P1 ;  /* 0x0000000d28857c11 */ /* 0x000fe200088f1429 */
[----:B------:R-:W-:Y:S01]  /*7aa0*/  FFMA.FTZ R188, R67, R135, R188 ;  /* 0x0000008743bc7223 */ /* 0x000fe200000100bc */
[----:B------:R-:W-:-:S04]  /*7ab0*/  @!P0 VIADD R40, R136, 0x1 ;  /* 0x0000000188288836 */ /* 0x000fc80000000000 */
[----:B------:R-:W5:Y:S01]  /*7ac0*/  LDG.E.128.CONSTANT R132, desc[UR14][R132.64] ;  /* 0x0000000e84847981 */ /* 0x000f62000c1e9d00 */
        /* <DEDUP_REMOVED lines=10> */
[----:B------:R-:W-:Y:S02]  /*7b70*/  @!P0 IADD3 R42, R136, 0x3, RZ ;  /* 0x00000003882a8810 */ /* 0x000fe40007ffe0ff */
[----:B------:R-:W-:Y:S02]  /*7b80*/  @!P0 FSEL R89, R89, RZ, !P4 ;  /* 0x000000ff59598208 */ /* 0x000fe40006000000 */
[----:B------:R-:W-:Y:S01]  /*7b90*/  @!P0 ISETP.GE.AND P4, PT, R40, UR16, PT ;  /* 0x0000001028008c0c */ /* 0x000fe2000bf86270 */
[----:B------:R-:W-:Y:S01]  /*7ba0*/  @!P0 VIADD R40, R136, 0x2 ;  /* 0x0000000288288836 */ /* 0x000fe20000000000 */
[----:B------:R-:W-:-:S02]  /*7bb0*/  @!P0 ISETP.GE.AND P6, PT, R42, UR16, PT ;  /* 0x000000102a008c0c */ /* 0x000fc4000bfc6270 */
[----:B------:R-:W-:Y:S02]  /*7bc0*/  @!P0 FSEL R90, R90, RZ, !P5 ;  /* 0x000000ff5a5a8208 */ /* 0x000fe40006800000 */
[----:B------:R-:W-:Y:S02]  /*7bd0*/  @!P0 FSEL R91, R91, RZ, !P6 ;  /* 0x000000ff5b5b8208 */ /* 0x000fe40007000000 */
[----:B------:R-:W-:Y:S02]  /*7be0*/  @!P0 ISETP.GE.AND P5, PT, R40, UR16, PT ;  /* 0x0000001028008c0c */ /* 0x000fe4000bfa6270 */
[C---:B------:R-:W-:Y:S02]  /*7bf0*/  @!P0 ISETP.GE.AND P6, PT, R136.reuse, UR16, PT ;  /* 0x0000001088008c0c */ /* 0x040fe4000bfc6270 */
[----:B------:R-:W-:Y:S01]  /*7c00*/  @!P0 IADD3 R40, R136, 0x3, RZ ;  /* 0x0000000388288810 */ /* 0x000fe20007ffe0ff */
[----:B------:R-:W-:Y:S01]  /*7c10*/  FMUL.FTZ R121, R65, R121 ;  /* 0x0000007941797220 */ /* 0x000fe20000410000 */
[----:B------:R-:W-:-:S02]  /*7c20*/  @!P0 FSEL R84, R84, RZ, !P6 ;  /* 0x000000ff54548208 */ /* 0x000fc40007000000 */
[----:B------:R-:W-:Y:S02]  /*7c30*/  @!P0 ISETP.GE.AND P6, PT, R40, UR16, PT ;  /* 0x0000001028008c0c */ /* 0x000fe4000bfc6270 */
[----:B------:R-:W-:Y:S02]  /*7c40*/  @!P0 FSEL R85, R85, RZ, !P1 ;  /* 0x000000ff55558208 */ /* 0x000fe40004800000 */
[C---:B------:R-:W-:Y:S01]  /*7c50*/  IADD3 R40, P1, R219.reuse, R138, RZ ;  /* 0x0000008adb287210 */ /* 0x040fe20007f3e0ff */
[----:B------:R-:W-:Y:S01]  /*7c60*/  FFMA.FTZ R121, R64, R120, R121 ;  /* 0x0000007840797223 */ /* 0x000fe20000010079 */
[----:B------:R-:W-:Y:S02]  /*7c70*/  @!P0 FSEL R86, R86, RZ, !P3 ;  /* 0x000000ff56568208 */ /* 0x000fe40005800000 */
[----:B------:R-:W-:Y:S02]  /*7c80*/  LEA.HI.X.SX32 R41, R219, R139, 0x1, P1 ;  /* 0x0000008bdb297211 */ /* 0x000fe400008f0eff */
[----:B------:R-:W-:Y:S01]  /*7c90*/  LEA R120, P3, R40, UR12, 0x2 ;  /* 0x0000000c28787c11 */ /* 0x000fe2000f8610ff */
[----:B------:R-:W-:-:S03]  /*7ca0*/  FFMA.FTZ R170, R66, R122, R121 ;  /* 0x0000007a42aa7223 */ /* 0x000fc60000010079 */
[----:B------:R-:W-:Y:S01]  /*7cb0*/  LEA.HI.X R121, R40, UR13, R41, 0x2, P3 ;  /* 0x0000000d28797c11 */ /* 0x000fe200098f1429 */
[----:B------:R-:W-:Y:S01]  /*7cc0*/  FFMA.FTZ R170, R67, R123, R170 ;  /* 0x0000007b43aa7223 */ /* 0x000fe200000100aa */
[C---:B------:R-:W-:Y:S01]  /*7cd0*/  @!P0 VIADD R42, R136.reuse, 0x1 ;  /* 0x00000001882a8836 */ /* 0x040fe20000000000 */
[----:B------:R-:W-:Y:S02]  /*7ce0*/  @!P0 FSEL R87, R87, RZ, !P2 ;  /* 0x000000ff57578208 */ /* 0x000fe40005000000 */
[----:B------:R-:W-:Y:S01]  /*7cf0*/  @!P0 ISETP.GE.AND P3, PT, R136, UR16, PT ;  /* 0x0000001088008c0c */ /* 0x000fe2000bf66270 */
[----:B------:R-:W5:Y:S01]  /*7d00*/  LDG.E.128.CONSTANT R120, desc[UR14][R120.64] ;  /* 0x0000000e78787981 */ /* 0x000f62000c1e9d00 */
[----:B------:R-:W-:Y:S02]  /*7d10*/  IADD3 R41, P2, R218, R138, RZ ;  /* 0x0000008ada297210 */ /* 0x000fe40007f5e0ff */
[----:B------:R-:W-:Y:S02]  /*7d20*/  @!P0 ISETP.GE.AND P1, PT, R42, UR16, PT ;  /* 0x000000102a008c0c */ /* 0x000fe4000bf26270 */
[----:B------:R-:W-:-:S02]  /*7d30*/  @!P0 FSEL R80, R80, RZ, !P3 ;  /* 0x000000ff50508208 */ /* 0x000fc40005800000 */
[----:B------:R-:W-:Y:S02]  /*7d40*/  LEA.HI.X.SX32 R42, R218, R139, 0x1, P2 ;  /* 0x0000008bda2a7211 */ /* 0x000fe400010f0eff */
[----:B------:R-:W-:Y:S01]  /*7d50*/  LEA R40, P3, R41, UR12, 0x2 ;  /* 0x0000000c29287c11 */ /* 0x000fe2000f8610ff */
[----:B------:R-:W-:Y:S01]  /*7d60*/  FFMA.FTZ R172, R67, R43, R172 ;  /* 0x0000002b43ac7223 */ /* 0x000fe200000100ac */
[C---:B------:R-:W-:Y:S02]  /*7d70*/  @!P0 IADD3 R43, R136.reuse, 0x2, RZ ;  /* 0x00000002882b8810 */ /* 0x040fe40007ffe0ff */
[----:B------:R-:W-:Y:S01]  /*7d80*/  LEA.HI.X R41, R41, UR13, R42, 0x2, P3 ;  /* 0x0000000d29297c11 */ /* 0x000fe200098f142a */
[----:B------:R-:W-:Y:S01]  /*7d90*/  @!P0 VIADD R42, R136, 0x3 ;  /* 0x00000003882a8836 */ /* 0x000fe20000000000 */
[----:B------:R-:W-:-:S04]  /*7da0*/  @!P0 ISETP.GE.AND P2, PT, R43, UR16, PT ;  /* 0x000000102b008c0c */ /* 0x000fc8000bf46270 */
[----:B------:R-:W-:Y:S02]  /*7db0*/  @!P0 ISETP.GE.AND P3, PT, R42, UR16, PT ;  /* 0x000000102a008c0c */ /* 0x000fe4000bf66270 */
[----:B------:R-:W5:Y:S01]  /*7dc0*/  LDG.E.128.CONSTANT R40, desc[UR14][R40.64] ;  /* 0x0000000e28287981 */ /* 0x000f62000c1e9d00 */
[C---:B------:R-:W-:Y:S01]  /*7dd0*/  FMUL.FTZ R101, R65.reuse, R101 ;  /* 0x0000006541657220 */ /* 0x040fe20000410000 */
[----:B------:R-:W-:Y:S01]  /*7de0*/  @!P0 FSEL R82, R82, RZ, !P5 ;  /* 0x000000ff52528208 */ /* 0x000fe20006800000 */
[----:B------:R-:W-:Y:S02]  /*7df0*/  FMUL.FTZ R117, R65, R117 ;  /* 0x0000007541757220 */ /* 0x000fe40000410000 */
[----:B------:R-:W-:Y:S01]  /*7e00*/  FFMA.FTZ R101, R64, R100, R101 ;  /* 0x0000006440657223 */ /* 0x000fe20000010065 */
[C---:B------:R-:W-:Y:S02]  /*7e10*/  @!P0 IADD3 R100, R136.reuse, 0x1, RZ ;  /* 0x0000000188648810 */ /* 0x040fe40007ffe0ff */
[----:B------:R-:W-:-:S02]  /*7e20*/  @!P0 ISETP.GE.AND P5, PT, R136, UR16, PT ;  /* 0x0000001088008c0c */ /* 0x000fc4000bfa6270 */
[----:B------:R-:W-:Y:S01]  /*7e30*/  @!P0 FSEL R81, R81, RZ, !P4 ;  /* 0x000000ff51518208 */ /* 0x000fe20006000000 */
[----:B------:R-:W-:Y:S01]  /*7e40*/  FFMA.FTZ R117, R64, R116, R117 ;  /* 0x0000007440757223 */ /* 0x000fe20000010075 */
[----:B------:R-:W-:Y:S01]  /*7e50*/  @!P0 ISETP.GE.AND P4, PT, R100, UR16, PT ;  /* 0x0000001064008c0c */ /* 0x000fe2000bf86270 */
[----:B------:R-:W-:Y:S01]  /*7e60*/  @!P0 VIADD R100, R136, 0x2 ;  /* 0x0000000288648836 */ /* 0x000fe20000000000 */
[----:B------:R-:W-:Y:S02]  /*7e70*/  @!P0 FSEL R76, R76, RZ, !P5 ;  /* 0x000000ff4c4c8208 */ /* 0x000fe40006800000 */
[----:B------:R-:W-:Y:S01]  /*7e80*/  IADD3 R116, P5, R217, R138, RZ ;  /* 0x0000008ad9747210 */ /* 0x000fe20007fbe0ff */
[----:B------:R-:W-:Y:S01]  /*7e90*/  FFMA.FTZ R168, R66, R102, R101 ;  /* 0x0000006642a87223 */ /* 0x000fe20000010065 */
[----:B------:R-:W-:Y:S02]  /*7ea0*/  @!P0 FSEL R83, R83, RZ, !P6 ;  /* 0x000000ff53538208 */ /* 0x000fe40007000000 */
[----:B------:R-:W-:-:S02]  /*7eb0*/  @!P0 ISETP.GE.AND P6, PT, R100, UR16, PT ;  /* 0x0000001064008c0c */ /* 0x000fc4000bfc6270 */
[----:B------:R-:W-:Y:S02]  /*7ec0*/  @!P0 IADD3 R102, R136, 0x3, RZ ;  /* 0x0000000388668810 */ /* 0x000fe40007ffe0ff */
[----:B------:R-:W-:Y:S02]  /*7ed0*/  LEA.HI.X.SX32 R101, R217, R139, 0x1, P5 ;  /* 0x0000008bd9657211 */ /* 0x000fe400028f0eff */
[----:B------:R-:W-:Y:S01]  /*7ee0*/  LEA R100, P5, R116, UR12, 0x2 ;  /* 0x0000000c74647c11 */ /* 0x000fe2000f8a10ff */
[----:B------:R-:W-:Y:S01]  /*7ef0*/  FMUL.FTZ R105, R65, R105 ;  /* 0x0000006941697220 */ /* 0x000fe20000410000 */
[----:B------:R-:W-:Y:S02]  /*7f00*/  @!P0 FSEL R77, R77, RZ, !P1 ;  /* 0x000000ff4d4d8208 */ /* 0x000fe40004800000 */
[----:B------:R-:W-:Y:S01]  /*7f10*/  @!P0 ISETP.GE.AND P1, PT, R102, UR16, PT ;  /* 0x0000001066008c0c */ /* 0x000fe2000bf26270 */
[----:B------:R-:W-:Y:S01]  /*7f20*/  @!P0 VIADD R102, R136, 0x1 ;  /* 0x0000000188668836 */ /* 0x000fe20000000000 */
[----:B------:R-:W-:Y:S01]  /*7f30*/  LEA.HI.X R101, R116, UR13, R101, 0x2, P5 ;  /* 0x0000000d74657c11 */ /* 0x000fe2000a8f1465 */
[----:B------:R-:W-:Y:S01]  /*7f40*/  FFMA.FTZ R105, R64, R104, R105 ;  /* 0x0000006840697223 */ /* 0x000fe20000010069 */
[----:B------:R-:W-:Y:S01]  /*7f50*/  @!P0 IADD3 R104, R136, 0x2, RZ ;  /* 0x0000000288688810 */ /* 0x000fe20007ffe0ff */
[----:B------:R-:W-:Y:S01]  /*7f60*/  FFMA.FTZ R168, R67, R103, R168 ;  /* 0x0000006743a87223 */ /* 0x000fe200000100a8 */
[----:B------:R-:W-:-:S02]  /*7f70*/  @!P0 ISETP.GE.AND P5, PT, R102, UR16, PT ;  /* 0x0000001066008c0c */ /* 0x000fc4000bfa6270 */
[----:B------:R-:W5:Y:S01]  /*7f80*/  LDG.E.128.CONSTANT R100, desc[UR14][R100.64] ;  /* 0x0000000e64647981 */ /* 0x000f62000c1e9d00 */
        /* <DEDUP_REMOVED lines=16> */
[----:B--2---:R-:W-:Y:S02]  /*8090*/  @!P0 FSEL R60, R60, RZ, !P1 ;  /* 0x000000ff3c3c8208 */ /* 0x004fe40004800000 */
[----:B------:R-:W-:Y:S01]  /*80a0*/  @!P0 ISETP.GE.AND P1, PT, R104, UR16, PT ;  /* 0x0000001068008c0c */ /* 0x000fe2000bf26270 */
[----:B------:R-:W-:Y:S01]  /*80b0*/  @!P0 VIADD R104, R136, 0x1 ;  /* 0x0000000188688836 */ /* 0x000fe20000000000 */
[----:B------:R-:W-:-:S02]  /*80c0*/  @!P0 FSEL R62, R62, RZ, !P2 ;  /* 0x000000ff3e3e8208 */ /* 0x000fc40005000000 */
[----:B------:R-:W-:Y:S01]  /*80d0*/  @!P0 ISETP.GE.AND P2, PT, R136, UR16, PT ;  /* 0x0000001088008c0c */ /* 0x000fe2000bf46270 */
[----:B------:R-:W-:Y:S01]  /*80e0*/  FMUL.FTZ R109, R65, R109 ;  /* 0x0000006d416d7220 */ /* 0x000fe20000410000 */
[----:B------:R-:W-:Y:S01]  /*80f0*/  @!P0 FSEL R61, R61, RZ, !P5 ;  /* 0x000000ff3d3d8208 */ /* 0x000fe20006800000 */
[----:B------:R-:W-:Y:S01]  /*8100*/  FFMA.FTZ R106, R66, R106, R105 ;  /* 0x0000006a426a7223 */ /* 0x000fe20000010069 */
[----:B------:R-:W-:Y:S02]  /*8110*/  @!P0 ISETP.GE.AND P5, PT, R104, UR16, PT ;  /* 0x0000001068008c0c */ /* 0x000fe4000bfa6270 */
[----:B---3--:R-:W-:Y:S02]  /*8120*/  @!P0 FSEL R56, R56, RZ, !P2 ;  /* 0x000000ff38388208 */ /* 0x008fe40005000000 */
[----:B------:R-:W-:Y:S02]  /*8130*/  @!P0 IADD3 R104, R136, 0x2, RZ ;  /* 0x0000000288688810 */ /* 0x000fe40007ffe0ff */
[----:B------:R-:W-:Y:S01]  /*8140*/  IADD3 R105, P2, R216, R138, RZ ;  /* 0x0000008ad8697210 */ /* 0x000fe20007f5e0ff */
[----:B------:R-:W-:Y:S01]  /*8150*/  FFMA.FTZ R109, R64, R108, R109 ;  /* 0x0000006c406d7223 */ /* 0x000fe2000001006d */
[----:B------:R-:W-:-:S02]  /*8160*/  @!P0 FSEL R63, R63, RZ, !P3 ;  /* 0x000000ff3f3f8208 */ /* 0x000fc40005800000 */
[----:B------:R-:W-:Y:S02]  /*8170*/  @!P0 ISETP.GE.AND P3, PT, R104, UR16, PT ;  /* 0x0000001068008c0c */ /* 0x000fe4000bf66270 */
[----:B------:R-:W-:Y:S02]  /*8180*/  LEA.HI.X.SX32 R108, R216, R139, 0x1, P2 ;  /* 0x0000008bd86c7211 */ /* 0x000fe400010f0eff */
[----:B------:R-:W-:Y:S01]  /*8190*/  LEA R104, P2, R105, UR12, 0x2 ;  /* 0x0000000c69687c11 */ /* 0x000fe2000f8410ff */
[----:B------:R-:W-:-:S03]  /*81a0*/  FFMA.FTZ R118, R66, R118, R117 ;  /* 0x0000007642767223 */ /* 0x000fc60000010075 */
[----:B------:R-:W-:Y:S01]  /*81b0*/  LEA.HI.X R105, R105, UR13, R108, 0x2, P2 ;  /* 0x0000000d69697c11 */ /* 0x000fe200090f146c */
[----:B------:R-:W-:Y:S01]  /*81c0*/  FMUL.FTZ R117, R65, R93 ;  /* 0x0000005d41757220 */ /* 0x000fe20000410000 */
[----:B------:R-:W-:-:S04]  /*81d0*/  FFMA.FTZ R93, R67, R107, R106 ;  /* 0x0000006b435d7223 */ /* 0x000fc8000001006a */
[----:B------:R-:W2:Y:S01]  /*81e0*/  LDG.E.128.CONSTANT R104, desc[UR14][R104.64] ;  /* 0x0000000e68687981 */ /* 0x000ea2000c1e9d00 */
[----:B------:R-:W-:Y:S01]  /*81f0*/  FFMA.FTZ R110, R66, R110, R109 ;  /* 0x0000006e426e7223 */ /* 0x000fe2000001006d */
[----:B------:R-:W-:Y:S02]  /*8200*/  @!P0 VIADD R116, R136, 0x3 ;  /* 0x0000000388748836 */ /* 0x000fe40000000000 */
[----:B------:R-:W-:Y:S01]  /*8210*/  FFMA.FTZ R109, R64, R92, R117 ;  /* 0x0000005c406d7223 */ /* 0x000fe20000010075 */
[----:B------:R-:W-:Y:S02]  /*8220*/  @!P0 FSEL R59, R59, RZ, !P1 ;  /* 0x000000ff3b3b8208 */ /* 0x000fe40004800000 */
[----:B------:R-:W-:Y:S02]  /*8230*/  IADD3 R92, P1, R215, R138, RZ ;  /* 0x0000008ad75c7210 */ /* 0x000fe40007f3e0ff */
[----:B------:R-:W-:Y:S02]  /*8240*/  @!P0 FSEL R57, R57, RZ, !P4 ;  /* 0x000000ff39398208 */ /* 0x000fe40006000000 */
[----:B------:R-:W-:-:S02]  /*8250*/  @!P0 ISETP.GE.AND P4, PT, R116, UR16, PT ;  /* 0x0000001074008c0c */ /* 0x000fc4000bf86270 */
[----:B------:R-:W-:Y:S02]  /*8260*/  LEA.HI.X.SX32 R117, R215, R139, 0x1, P1 ;  /* 0x0000008bd7757211 */ /* 0x000fe400008f0eff */
[----:B------:R-:W-:-:S04]  /*8270*/  LEA R116, P1, R92, UR12, 0x2 ;  /* 0x0000000c5c747c11 */ /* 0x000fc8000f8210ff */
[----:B------:R-:W-:Y:S01]  /*8280*/  LEA.HI.X R117, R92, UR13, R117, 0x2, P1 ;  /* 0x0000000d5c757c11 */ /* 0x000fe200088f1475 */
[----:B------:R-:W-:Y:S01]  /*8290*/  FFMA.FTZ R169, R67, R119, R118 ;  /* 0x0000007743a97223 */ /* 0x000fe20000010076 */
[----:B------:R-:W-:Y:S02]  /*82a0*/  @!P0 VIADD R92, R136, 0x1 ;  /* 0x00000001885c8836 */ /* 0x000fe40000000000 */
[----:B------:R-:W-:Y:S02]  /*82b0*/  FMUL.FTZ R97, R65, R97 ;  /* 0x0000006141617220 */ /* 0x000fe40000410000 */
[----:B------:R-:W3:Y:S01]  /*82c0*/  LDG.E.128.CONSTANT R116, desc[UR14][R116.64] ;  /* 0x0000000e74747981 */ /* 0x000ee2000c1e9d00 */
[----:B----4-:R-:W-:Y:S01]  /*82d0*/  @!P0 FSEL R69, R69, RZ, !P5 ;  /* 0x000000ff45458208 */ /* 0x010fe20006800000 */
[----:B------:R-:W-:Y:S01]  /*82e0*/  FFMA.FTZ R97, R64, R96, R97 ;  /* 0x0000006040617223 */ /* 0x000fe20000010061 */
[----:B------:R-:W-:Y:S02]  /*82f0*/  @!P0 ISETP.GE.AND P5, PT, R92, UR16, PT ;  /* 0x000000105c008c0c */ /* 0x000fe4000bfa6270 */
[----:B------:R-:W-:-:S02]  /*8300*/  @!P0 FSEL R71, R71, RZ, !P4 ;  /* 0x000000ff47478208 */ /* 0x000fc40006000000 */
[----:B------:R-:W-:Y:S01]  /*8310*/  IADD3 R92, P4, R212, R138, RZ ;  /* 0x0000008ad45c7210 */ /* 0x000fe20007f9e0ff */
[----:B------:R-:W-:-:S03]  /*8320*/  FFMA.FTZ R98, R66, R98, R97 ;  /* 0x0000006242627223 */ /* 0x000fc60000010061 */
[----:B------:R-:W-:Y:S02]  /*8330*/  LEA.HI.X.SX32 R97, R212, R139, 0x1, P4 ;  /* 0x0000008bd4617211 */ /* 0x000fe400020f0eff */
[----:B------:R-:W-:Y:S01]  /*8340*/  LEA R96, P4, R92, UR12, 0x2 ;  /* 0x0000000c5c607c11 */ /* 0x000fe2000f8810ff */
[----:B------:R-:W-:-:S03]  /*8350*/  FFMA.FTZ R94, R66, R94, R109 ;  /* 0x0000005e425e7223 */ /* 0x000fc6000001006d */
[----:B------:R-:W-:Y:S01]  /*8360*/  LEA.HI.X R97, R92, UR13, R97, 0x2, P4 ;  /* 0x0000000d5c617c11 */ /* 0x000fe2000a0f1461 */
[C---:B------:R-:W-:Y:S01]  /*8370*/  FFMA.FTZ R95, R67.reuse, R95, R94 ;  /* 0x0000005f435f7223 */ /* 0x040fe2000001005e */
[----:B------:R-:W-:Y:S01]  /*8380*/  @!P0 IADD3 R108, R136, 0x1, RZ ;  /* 0x00000001886c8810 */ /* 0x000fe20007ffe0ff */
[----:B------:R-:W-:-:S03]  /*8390*/  FFMA.FTZ R94, R67, R99, R98 ;  /* 0x00000063435e7223 */ /* 0x000fc60000010062 */
[----:B------:R-:W4:Y:S01]  /*83a0*/  LDG.E.128.CONSTANT R96, desc[UR14][R96.64] ;  /* 0x0000000e60607981 */ /* 0x000f22000c1e9d00 */
[----:B------:R-:W-:Y:S01]  /*83b0*/  @!P0 ISETP.GE.AND P2, PT, R108, UR16, PT ;  /* 0x000000106c008c0c */ /* 0x000fe2000bf46270 */
[----:B------:R-:W-:Y:S01]  /*83c0*/  @!P0 VIADD R108, R136, 0x2 ;  /* 0x00000002886c8836 */ /* 0x000fe20000000000 */
[----:B------:R-:W-:Y:S02]  /*83d0*/  @!P0 FSEL R58, R58, RZ, !P6 ;  /* 0x000000ff3a3a8208 */ /* 0x000fe40007000000 */
[----:B------:R-:W-:-:S04]  /*83e0*/  @!P0 ISETP.GE.AND P6, PT, R136, UR16, PT ;  /* 0x0000001088008c0c */ /* 0x000fc8000bfc6270 */
[----:B------:R-:W-:Y:S02]  /*83f0*/  @!P0 FSEL R68, R68, RZ, !P6 ;  /* 0x000000ff44448208 */ /* 0x000fe40007000000 */
[----:B------:R-:W-:Y:S02]  /*8400*/  @!P0 ISETP.GE.AND P6, PT, R108, UR16, PT ;  /* 0x000000106c008c0c */ /* 0x000fe4000bfc6270 */
[----:B------:R-:W-:Y:S02]  /*8410*/  @!P0 IADD3 R108, R136, 0x3, RZ ;  /* 0x00000003886c8810 */ /* 0x000fe40007ffe0ff */
[----:B------:R-:W-:Y:S02]  /*8420*/  @!P0 FSEL R70, R70, RZ, !P3 ;  /* 0x000000ff46468208 */ /* 0x000fe40005800000 */
[----:B------:R-:W-:Y:S02]  /*8430*/  @!P0 ISETP.GE.AND P1, PT, R108, UR16, PT ;  /* 0x000000106c008c0c */ /* 0x000fe4000bf26270 */
[----:B------:R-:W-:-:S02]  /*8440*/  @!P0 ISETP.GE.AND P3, PT, R136, UR16, PT ;  /* 0x0000001088008c0c */ /* 0x000fc4000bf66270 */
[----:B------:R-:W-:Y:S02]  /*8450*/  @!P0 IADD3 R108, R136, 0x2, RZ ;  /* 0x00000002886c8810 */ /* 0x000fe40007ffe0ff */
[----:B------:R-:W-:Y:S01]  /*8460*/  IADD3 R109, P4, R211, R138, RZ ;  /* 0x0000008ad36d7210 */ /* 0x000fe20007f9e0ff */
[----:B------:R-:W-:Y:S01]  /*8470*/  FFMA.FTZ R92, R67, R111, R110 ;  /* 0x0000006f435c7223 */ /* 0x000fe2000001006e */
[----:B-----5:R-:W-:Y:S02]  /*8480*/  @!P0 FSEL R52, R52, RZ, !P3 ;  /* 0x000000ff34348208 */ /* 0x020fe40005800000 */
[----:B------:R-:W-:Y:S02]  /*8490*/  @!P0 ISETP.GE.AND P3, PT, R108, UR16, PT ;  /* 0x000000106c008c0c */ /* 0x000fe4000bf66270 */
[----:B------:R-:W-:Y:S02]  /*84a0*/  LEA.HI.X.SX32 R110, R211, R139, 0x1, P4 ;  /* 0x0000008bd36e7211 */ /* 0x000fe400020f0eff */
[----:B------:R-:W-:Y:S01]  /*84b0*/  LEA R108, P4, R109, UR12, 0x2 ;  /* 0x0000000c6d6c7c11 */ /* 0x000fe2000f8810ff */
[----:B------:R-:W-:Y:S01]  /*84c0*/  FMUL.FTZ R85, R65, R85 ;  /* 0x0000005541557220 */ /* 0x000fe20000410000 */
[----:B------:R-:W-:Y:S01]  /*84d0*/  @!P0 VIADD R111, R136, 0x3 ;  /* 0x00000003886f8836 */ /* 0x000fe20000000000 */
[----:B------:R-:W-:-:S02]  /*84e0*/  @!P0 FSEL R54, R54, RZ, !P6 ;  /* 0x000000ff36368208 */ /* 0x000fc40007000000 */
[----:B------:R-:W-:Y:S01]  /*84f0*/  LEA.HI.X R109, R109, UR13, R110, 0x2, P4 ;  /* 0x0000000d6d6d7c11 */ /* 0x000fe2000a0f146e */
[----:B------:R-:W-:Y:S01]  /*8500*/  FFMA.FTZ R85, R64, R84, R85 ;  /* 0x0000005440557223 */ /* 0x000fe20000010055 */
[C---:B------:R-:W-:Y:S02]  /*8510*/  @!P0 IADD3 R110, R136.reuse, 0x1, RZ ;  /* 0x00000001886e8810 */ /* 0x040fe40007ffe0ff */
[C---:B------:R-:W-:Y:S01]  /*8520*/  @!P0 ISETP.GE.AND P6, PT, R136.reuse, UR16, PT ;  /* 0x0000001088008c0c */ /* 0x040fe2000bfc6270 */
[----:B------:R-:W-:Y:S01]  /*8530*/  FMUL.FTZ R89, R65, R89 ;  /* 0x0000005941597220 */ /* 0x000fe20000410000 */
[----:B------:R-:W-:Y:S01]  /*8540*/  @!P0 FSEL R53, R53, RZ, !P2 ;  /* 0x000000ff35358208 */ /* 0x000fe20005000000 */
[----:B------:R-:W-:Y:S01]  /*8550*/  @!P0 VIADD R84, R136, 0x2 ;  /* 0x0000000288548836 */ /* 0x000fe20000000000 */
[----:B------:R-:W-:Y:S01]  /*8560*/  @!P0 ISETP.GE.AND P2, PT, R111, UR16, PT ;  /* 0x000000106f008c0c */ /* 0x000fe2000bf46270 */
[----:B------:R-:W-:Y:S01]  /*8570*/  FFMA.FTZ R86, R66, R86, R85 ;  /* 0x0000005642567223 */ /* 0x000fe20000010055 */
[----:B------:R-:W-:Y:S01]  /*8580*/  @!P0 ISETP.GE.AND P4, PT, R110, UR16, PT ;  /* 0x000000106e008c0c */ /* 0x000fe2000bf86270 */
[----:B------:R-:W-:Y:S01]  /*8590*/  FMUL.FTZ R113, R65, R113 ;  /* 0x0000007141717220 */ /* 0x000fe20000410000 */
[----:B------:R-:W-:Y:S01]  /*85a0*/  @!P0 FSEL R44, R44, RZ, !P6 ;  /* 0x000000ff2c2c8208 */ /* 0x000fe20007000000 */
[----:B------:R-:W5:Y:S01]  /*85b0*/  LDG.E.128.CONSTANT R108, desc[UR14][R108.64] ;  /* 0x0000000e6c6c7981 */ /* 0x000f62000c1e9d00 */
[----:B------:R-:W-:Y:S01]  /*85c0*/  IADD3 R85, P6, R210, R138, RZ ;  /* 0x0000008ad2557210 */ /* 0x000fe20007fde0ff */
[C---:B------:R-:W-:Y:S01]  /*85d0*/  FFMA.FTZ R89, R64.reuse, R88, R89 ;  /* 0x0000005840597223 */ /* 0x040fe20000010059 */
[----:B------:R-:W-:Y:S01]  /*85e0*/  @!P0 FSEL R55, R55, RZ, !P1 ;  /* 0x000000ff37378208 */ /* 0x000fe20004800000 */
[----:B------:R-:W-:Y:S01]  /*85f0*/  FFMA.FTZ R113, R64, R112, R113 ;  /* 0x0000007040717223 */ /* 0x000fe20000010071 */
[----:B------:R-:W-:Y:S01]  /*8600*/  @!P0 ISETP.GE.AND P1, PT, R84, UR16, PT ;  /* 0x0000001054008c0c */ /* 0x000fe2000bf26270 */
[----:B------:R-:W-:Y:S01]  /*8610*/  FMUL.FTZ R81, R65, R81 ;  /* 0x0000005141517220 */ /* 0x000fe20000410000 */
[----:B------:R-:W-:-:S02]  /*8620*/  LEA.HI.X.SX32 R88, R210, R139, 0x1, P6 ;  /* 0x0000008bd2587211 */ /* 0x000fc400030f0eff */
[C---:B------:R-:W-:Y:S01]  /*8630*/  LEA R84, P6, R85.reuse, UR12, 0x2 ;  /* 0x0000000c55547c11 */ /* 0x040fe2000f8c10ff */
[----:B------:R-:W-:Y:S01]  /*8640*/  FFMA.FTZ R114, R66, R114, R113 ;  /* 0x0000007242727223 */ /* 0x000fe20000010071 */
[----:B------:R-:W-:Y:S01]  /*8650*/  FFMA.FTZ R81, R64, R80, R81 ;  /* 0x0000005040517223 */ /* 0x000fe20000010051 */
[----:B------:R-:W-:Y:S01]  /*8660*/  @!P0 VIADD R80, R136, 0x1 ;  /* 0x0000000188508836 */ /* 0x000fe20000000000 */
[----:B------:R-:W-:Y:S02]  /*8670*/  LEA.HI.X R85, R85, UR13, R88, 0x2, P6 ;  /* 0x0000000d55557c11 */ /* 0x000fe4000b0f1458 */
[----:B------:R-:W-:Y:S02]  /*8680*/  @!P0 FSEL R46, R46, RZ, !P3 ;  /* 0x000000ff2e2e8208 */ /* 0x000fe40005800000 */
[----:B------:R-:W-:Y:S01]  /*8690*/  IADD3 R88, P3, R209, R138, RZ ;  /* 0x0000008ad1587210 */ /* 0x000fe20007f7e0ff */
[----:B------:R-:W-:Y:S01]  /*86a0*/  FFMA.FTZ R115, R67, R115, R114 ;  /* 0x0000007343737223 */ /* 0x000fe20000010072 */
[----:B------:R-:W-:Y:S01]  /*86b0*/  FFMA.FTZ R114, R66, R82, R81 ;  /* 0x0000005242727223 */ /* 0x000fe20000010051 */
[----:B------:R-:W-:-:S02]  /*86c0*/  @!P0 ISETP.GE.AND P6, PT, R80, UR16, PT ;  /* 0x0000001050008c0c */ /* 0x000fc4000bfc6270 */
[----:B------:R-:W-:Y:S02]  /*86d0*/  LEA.HI.X.SX32 R81, R209, R139, 0x1, P3 ;  /* 0x0000008bd1517211 */ /* 0x000fe400018f0eff */
[----:B------:R-:W-:Y:S02]  /*86e0*/  LEA R80, P3, R88, UR12, 0x2 ;  /* 0x0000000c58507c11 */ /* 0x000fe4000f8610ff */
[----:B------:R-:W-:Y:S02]  /*86f0*/  @!P0 IADD3 R82, R136, 0x2, RZ ;  /* 0x0000000288528810 */ /* 0x000fe40007ffe0ff */
[----:B------:R-:W-:Y:S01]  /*8700*/  LEA.HI.X R81, R88, UR13, R81, 0x2, P3 ;  /* 0x0000000d58517c11 */ /* 0x000fe200098f1451 */
[C---:B------:R-:W-:Y:S01]  /*8710*/  FFMA.FTZ R114, R67.reuse, R83, R114 ;  /* 0x0000005343727223 */ /* 0x040fe20000010072 */
[----:B------:R-:W-:Y:S01]  /*8720*/  @!P0 ISETP.GE.AND P3, PT, R82, UR16, PT ;  /* 0x0000001052008c0c */ /* 0x000fe2000bf66270 */
[----:B------:R-:W-:Y:S02]  /*8730*/  FFMA.FTZ R113, R67, R87, R86 ;  /* 0x0000005743717223 */ /* 0x000fe40000010056 */
[----:B------:R-:W5:Y:S04]  /*8740*/  LDG.E.128.CONSTANT R84, desc[UR14][R84.64] ;  /* 0x0000000e54547981 */ /* 0x000f68000c1e9d00 */
[----:B------:R-:W5:Y:S01]  /*8750*/  LDG.E.128.CONSTANT R80, desc[UR14][R80.64] ;  /* 0x0000000e50507981 */ /* 0x000f62000c1e9d00 */
[----:B------:R-:W-:Y:S01]  /*8760*/  FMUL.FTZ R77, R65, R77 ;  /* 0x0000004d414d7220 */ /* 0x000fe20000410000 */
[----:B------:R-:W-:-:S02]  /*8770*/  @!P0 FSEL R47, R47, RZ, !P2 ;  /* 0x000000ff2f2f8208 */ /* 0x000fc40005000000 */
[----:B------:R-:W-:Y:S01]  /*8780*/  @!P0 ISETP.GE.AND P2, PT, R136, UR16, PT ;  /* 0x0000001088008c0c */ /* 0x000fe2000bf46270 */
[----:B------:R-:W-:Y:S01]  /*8790*/  FFMA.FTZ R77, R64, R76, R77 ;  /* 0x0000004c404d7223 */ /* 0x000fe2000001004d */
[----:B------:R-:W-:Y:S02]  /*87a0*/  @!P0 VIADD R76, R136, 0x3 ;  /* 0x00000003884c8836 */ /* 0x000fe40000000000 */
[----:B------:R-:W-:Y:S01]  /*87b0*/  @!P0 FSEL R48, R48, RZ, !P2 ;  /* 0x000000ff30308208 */ /* 0x000fe20005000000 */
[----:B------:R-:W-:Y:S02]  /*87c0*/  FFMA.FTZ R112, R66, R90, R89 ;  /* 0x0000005a42707223 */ /* 0x000fe40000010059 */
[----:B------:R-:W-:Y:S02]  /*87d0*/  @!P0 ISETP.GE.AND P2, PT, R76, UR16, PT ;  /* 0x000000104c008c0c */ /* 0x000fe4000bf46270 */
[C---:B------:R-:W-:Y:S02]  /*87e0*/  @!P0 IADD3 R76, R136.reuse, 0x1, RZ ;  /* 0x00000001884c8810 */ /* 0x040fe40007ffe0ff */
        /* <DEDUP_REMOVED lines=8> */
[----:B------:R-:W-:Y:S02]  /*8870*/  @!P0 ISETP.GE.AND P1, PT, R76, UR16, PT ;  /* 0x000000104c008c0c */ /* 0x000fe4000bf26270 */
[C---:B------:R-:W-:Y:S02]  /*8880*/  @!P0 ISETP.GE.AND P5, PT, R136.reuse, UR16, PT ;  /* 0x0000001088008c0c */ /* 0x040fe4000bfa6270 */
[----:B------:R-:W-:Y:S01]  /*8890*/  @!P0 IADD3 R76, R136, 0x3, RZ ;  /* 0x00000003884c8810 */ /* 0x000fe20007ffe0ff */
[C---:B------:R-:W-:Y:S01]  /*88a0*/  FMUL.FTZ R73, R65.reuse, R73 ;  /* 0x0000004941497220 */ /* 0x040fe20000410000 */
[----:B------:R-:W-:Y:S01]  /*88b0*/  @!P0 FSEL R128, R128, RZ, !P5 ;  /* 0x000000ff80808208 */ /* 0x000fe20006800000 */
[----:B------:R-:W-:Y:S01]  /*88c0*/  FMUL.FTZ R125, R65, R125 ;  /* 0x0000007d417d7220 */ /* 0x000fe20000410000 */
[----:B------:R-:W-:Y:S01]  /*88d0*/  @!P0 ISETP.GE.AND P5, PT, R76, UR16, PT ;  /* 0x000000104c008c0c */ /* 0x000fe2000bfa6270 */
[----:B------:R-:W-:Y:S01]  /*88e0*/  @!P0 VIADD R76, R136, 0x1 ;  /* 0x00000001884c8836 */ /* 0x000fe20000000000 */
[----:B------:R-:W-:Y:S01]  /*88f0*/  @!P0 FSEL R130, R130, RZ, !P3 ;  /* 0x000000ff82828208 */ /* 0x000fe20005800000 */
[----:B------:R-:W-:Y:S01]  /*8900*/  FFMA.FTZ R73, R64, R72, R73 ;  /* 0x0000004840497223 */ /* 0x000fe20000010049 */
[----:B------:R-:W-:-:S02]  /*8910*/  @!P0 ISETP.GE.AND P3, PT, R136, UR16, PT ;  /* 0x0000001088008c0c */ /* 0x000fc4000bf66270 */
[----:B------:R-:W-:Y:S02]  /*8920*/  @!P0 FSEL R131, R131, RZ, !P2 ;  /* 0x000000ff83838208 */ /* 0x000fe40005000000 */
[----:B------:R-:W-:Y:S01]  /*8930*/  IADD3 R72, P2, R208, R138, RZ ;  /* 0x0000008ad0487210 */ /* 0x000fe20007f5e0ff */
[----:B------:R-:W-:Y:S01]  /*8940*/  FFMA.FTZ R125, R64, R124, R125 ;  /* 0x0000007c407d7223 */ /* 0x000fe2000001007d */
[----:B------:R-:W-:Y:S01]  /*8950*/  @!P0 FSEL R129, R129, RZ, !P6 ;  /* 0x000000ff81818208 */ /* 0x000fe20007000000 */
[----:B------:R-:W-:Y:S01]  /*8960*/  FFMA.FTZ R124, R66, R78, R77 ;  /* 0x0000004e427c7223 */ /* 0x000fe2000001004d */
[----:B------:R-:W-:Y:S01]  /*8970*/  @!P0 ISETP.GE.AND P6, PT, R76, UR16, PT ;  /* 0x000000104c008c0c */ /* 0x000fe2000bfc6270 */
[----:B------:R-:W-:Y:S01]  /*8980*/  FMUL.FTZ R61, R65, R61 ;  /* 0x0000003d413d7220 */ /* 0x000fe20000410000 */
[----:B------:R-:W-:Y:S02]  /*8990*/  @!P0 FSEL R132, R132, RZ, !P3 ;  /* 0x000000ff84848208 */ /* 0x000fe40005800000 */
[----:B------:R-:W-:-:S02]  /*89a0*/  LEA.HI.X.SX32 R77, R208, R139, 0x1, P2 ;  /* 0x0000008bd04d7211 */ /* 0x000fc400010f0eff */
[----:B------:R-:W-:Y:S01]  /*89b0*/  LEA R76, P3, R72, UR12, 0x2 ;  /* 0x0000000c484c7c11 */ /* 0x000fe2000f8610ff */
[----:B------:R-:W-:Y:S01]  /*89c0*/  FFMA.FTZ R126, R66, R126, R125 ;  /* 0x0000007e427e7223 */ /* 0x000fe2000001007d */
[----:B------:R-:W-:Y:S02]  /*89d0*/  FFMA.FTZ R61, R64, R60, R61 ;  /* 0x0000003c403d7223 */ /* 0x000fe4000001003d */
[----:B------:R-:W-:Y:S02]  /*89e0*/  LEA.HI.X R77, R72, UR13, R77, 0x2, P3 ;  /* 0x0000000d484d7c11 */ /* 0x000fe400098f144d */
[----:B------:R-:W-:Y:S01]  /*89f0*/  IADD3 R72, P3, R207, R138, RZ ;  /* 0x0000008acf487210 */ /* 0x000fe20007f7e0ff */
[----:B------:R-:W-:Y:S01]  /*8a00*/  FFMA.FTZ R171, R67, R127, R126 ;  /* 0x0000007f43ab7223 */ /* 0x000fe2000001007e */
[----:B------:R-:W-:Y:S01]  /*8a10*/  @!P0 IADD3 R78, R136, 0x2, RZ ;  /* 0x00000002884e8810 */ /* 0x000fe20007ffe0ff */
[----:B------:R-:W-:Y:S01]  /*8a20*/  FFMA.FTZ R126, R66, R62, R61 ;  /* 0x0000003e427e7223 */ /* 0x000fe2000001003d */
[----:B------:R-:W-:-:S02]  /*8a30*/  LEA.HI.X.SX32 R61, R207, R139, 0x1, P3 ;  /* 0x0000008bcf3d7211 */ /* 0x000fc400018f0eff */
[----:B------:R-:W-:Y:S01]  /*8a40*/  LEA R60, P3, R72, UR12, 0x2 ;  /* 0x0000000c483c7c11 */ /* 0x000fe2000f8610ff */
[C---:B------:R-:W-:Y:S01]  /*8a50*/  FFMA.FTZ R124, R67.reuse, R79, R124 ;  /* 0x0000004f437c7223 */ /* 0x040fe2000001007c */
[----:B------:R-:W-:Y:S02]  /*8a60*/  @!P0 ISETP.GE.AND P2, PT, R78, UR16, PT ;  /* 0x000000104e008c0c */ /* 0x000fe4000bf46270 */
[----:B------:R-:W5:Y:S01]  /*8a70*/  LDG.E.128.CONSTANT R76, desc[UR14][R76.64] ;  /* 0x0000000e4c4c7981 */ /* 0x000f62000c1e9d00 */
[----:B------:R-:W-:Y:S01]  /*8a80*/  LEA.HI.X R61, R72, UR13, R61, 0x2, P3 ;  /* 0x0000000d483d7c11 */ /* 0x000fe200098f143d */
[----:B------:R-:W-:-:S05]  /*8a90*/  FFMA.FTZ R126, R67, R63, R126 ;  /* 0x0000003f437e7223 */ /* 0x000fca000001007e */
[----:B------:R-:W5:Y:S01]  /*8aa0*/  LDG.E.128.CONSTANT R60, desc[UR14][R60.64] ;  /* 0x0000000e3c3c7981 */ /* 0x000f62000c1e9d00 */
[C---:B------:R-:W-:Y:S01]  /*8ab0*/  FMUL.FTZ R57, R65.reuse, R57 ;  /* 0x0000003941397220 */ /* 0x040fe20000410000 */
[----:B------:R-:W-:Y:S01]  /*8ac0*/  FMUL.FTZ R69, R65, R69 ;  /* 0x0000004541457220 */ /* 0x000fe20000410000 */
[C---:B------:R-:W-:Y:S02]  /*8ad0*/  IADD3 R72, P3, R205.reuse, R138, RZ ;  /* 0x0000008acd487210 */ /* 0x040fe40007f7e0ff */
[C---:B------:R-:W-:Y:S01]  /*8ae0*/  FFMA.FTZ R57, R64.reuse, R56, R57 ;  /* 0x0000003840397223 */ /* 0x040fe20000010039 */
[----:B------:R-:W-:Y:S01]  /*8af0*/  FFMA.FTZ R69, R64, R68, R69 ;  /* 0x0000004440457223 */ /* 0x000fe20000010045 */
[----:B------:R-:W-:Y:S02]  /*8b00*/  @!P0 VIADD R68, R136, 0x2 ;  /* 0x0000000288448836 */ /* 0x000fe40000000000 */
[----:B------:R-:W-:Y:S01]  /*8b10*/  FFMA.FTZ R58, R66, R58, R57 ;  /* 0x0000003a423a7223 */ /* 0x000fe20000010039 */
[----:B------:R-:W-:-:S02]  /*8b20*/  LEA.HI.X.SX32 R57, R205, R139, 0x1, P3 ;  /* 0x0000008bcd397211 */ /* 0x000fc400018f0eff */
[----:B------:R-:W-:Y:S02]  /*8b30*/  LEA R56, P3, R72, UR12, 0x2 ;  /* 0x0000000c48387c11 */ /* 0x000fe4000f8610ff */
[----:B------:R-:W-:Y:S02]  /*8b40*/  @!P0 FSEL R134, R134, RZ, !P1 ;  /* 0x000000ff86868208 */ /* 0x000fe40004800000 */
[----:B------:R-:W-:Y:S02]  /*8b50*/  @!P0 FSEL R135, R135, RZ, !P5 ;  /* 0x000000ff87878208 */ /* 0x000fe40006800000 */
[----:B------:R-:W-:Y:S02]  /*8b60*/  LEA.HI.X R57, R72, UR13, R57, 0x2, P3 ;  /* 0x0000000d48397c11 */ /* 0x000fe400098f1439 */
[----:B------:R-:W-:Y:S02]  /*8b70*/  @!P0 ISETP.GE.AND P1, PT, R68, UR16, PT ;  /* 0x0000001044008c0c */ /* 0x000fe4000bf26270 */
[----:B------:R-:W-:-:S02]  /*8b80*/  @!P0 ISETP.GE.AND P5, PT, R136, UR16, PT ;  /* 0x0000001088008c0c */ /* 0x000fc4000bfa6270 */
[----:B------:R-:W-:Y:S01]  /*8b90*/  @!P0 IADD3 R68, R136, 0x3, RZ ;  /* 0x0000000388448810 */ /* 0x000fe20007ffe0ff */
[----:B------:R-:W-:Y:S01]  /*8ba0*/  FFMA.FTZ R127, R67, R59, R58 ;  /* 0x0000003b437f7223 */ /* 0x000fe2000001003a */
[----:B------:R-:W-:Y:S01]  /*8bb0*/  @!P0 FSEL R120, R120, RZ, !P5 ;  /* 0x000000ff78788208 */ /* 0x000fe20006800000 */
[----:B------:R-:W-:Y:S01]  /*8bc0*/  FFMA.FTZ R74, R66, R74, R73 ;  /* 0x0000004a424a7223 */ /* 0x000fe20000010049 */
[----:B------:R-:W-:Y:S01]  /*8bd0*/  @!P0 ISETP.GE.AND P5, PT, R68, UR16, PT ;  /* 0x0000001044008c0c */ /* 0x000fe2000bfa6270 */
[----:B------:R-:W5:Y:S01]  /*8be0*/  LDG.E.128.CONSTANT R56, desc[UR14][R56.64] ;  /* 0x0000000e38387981 */ /* 0x000f62000c1e9d00 */
[C---:B------:R-:W-:Y:S02]  /*8bf0*/  @!P0 VIADD R68, R136.reuse, 0x1 ;  /* 0x0000000188448836 */ /* 0x040fe40000000000 */
[----:B------:R-:W-:Y:S01]  /*8c00*/  @!P0 VIADD R73, R136, 0x3 ;  /* 0x0000000388498836 */ /* 0x000fe20000000000 */
[----:B------:R-:W-:Y:S02]  /*8c10*/  @!P0 FSEL R121, R121, RZ, !P6 ;  /* 0x000000ff79798208 */ /* 0x000fe40007000000 */
[----:B------:R-:W-:-:S02]  /*8c20*/  @!P0 FSEL R133, R133, RZ, !P4 ;  /* 0x000000ff85858208 */ /* 0x000fc40006000000 */
[----:B------:R-:W-:Y:S02]  /*8c30*/  @!P0 ISETP.GE.AND P6, PT, R68, UR16, PT ;  /* 0x0000001044008c0c */ /* 0x000fe4000bfc6270 */
[----:B------:R-:W-:Y:S02]  /*8c40*/  @!P0 ISETP.GE.AND P4, PT, R73, UR16, PT ;  /* 0x0000001049008c0c */ /* 0x000fe4000bf86270 */
[C---:B------:R-:W-:Y:S02]  /*8c50*/  @!P0 IADD3 R68, R136.reuse, 0x2, RZ ;  /* 0x0000000288448810 */ /* 0x040fe40007ffe0ff */
[----:B------:R-:W-:Y:S02]  /*8c60*/  @!P0 IADD3 R72, R136, 0x1, RZ ;  /* 0x0000000188488810 */ /* 0x000fe40007ffe0ff */
[----:B------:R-:W-:Y:S02]  /*8c70*/  @!P0 FSEL R122, R122, RZ, !P2 ;  /* 0x000000ff7a7a8208 */ /* 0x000fe40005000000 */
[----:B------:R-:W-:Y:S01]  /*8c80*/  @!P0 ISETP.GE.AND P2, PT, R68, UR16, PT ;  /* 0x0000001044008c0c */ /* 0x000fe2000bf46270 */
[----:B------:R-:W-:Y:S01]  /*8c90*/  @!P0 VIADD R68, R136, 0x3 ;  /* 0x0000000388448836 */ /* 0x000fe20000000000 */
[----:B------:R-:W-:-:S02]  /*8ca0*/  @!P0 FSEL R123, R123, RZ, !P4 ;  /* 0x000000ff7b7b8208 */ /* 0x000fc40006000000 */
[----:B------:R-:W-:Y:S02]  /*8cb0*/  @!P0 ISETP.GE.AND P4, PT, R136, UR16, PT ;  /* 0x0000001088008c0c */ /* 0x000fe4000bf86270 */
[----:B------:R-:W-:Y:S01]  /*8cc0*/  @!P0 ISETP.GE.AND P3, PT, R72, UR16, PT ;  /* 0x0000001048008c0c */ /* 0x000fe2000bf66270 */
[----:B------:R-:W-:Y:S01]  /*8cd0*/  FFMA.FTZ R70, R66, R70, R69 ;  /* 0x0000004642467223 */ /* 0x000fe20000010045 */
[----:B------:R-:W-:Y:S01]  /*8ce0*/  @!P0 FSEL R40, R40, RZ, !P4 ;  /* 0x000000ff28288208 */ /* 0x000fe20006000000 */
[----:B------:R-:W-:Y:S01]  /*8cf0*/  FMUL.FTZ R53, R65, R53 ;  /* 0x0000003541357220 */ /* 0x000fe20000410000 */
[----:B------:R-:W-:Y:S02]  /*8d00*/  @!P0 ISETP.GE.AND P4, PT, R68, UR16, PT ;  /* 0x0000001044008c0c */ /* 0x000fe4000bf86270 */
[----:B------:R-:W-:Y:S02]  /*8d10*/  @!P0 FSEL R41, R41, RZ, !P3 ;  /* 0x000000ff29298208 */ /* 0x000fe40005800000 */
[----:B------:R-:W-:-:S02]  /*8d20*/  @!P0 IADD3 R68, R136, 0x1, RZ ;  /* 0x0000000188448810 */ /* 0x000fc40007ffe0ff */
[----:B------:R-:W-:Y:S01]  /*8d30*/  IADD3 R69, P3, R204, R138, RZ ;  /* 0x0000008acc457210 */ /* 0x000fe20007f7e0ff */
[----:B------:R-:W-:Y:S01]  /*8d40*/  FFMA.FTZ R53, R64, R52, R53 ;  /* 0x0000003440357223 */ /* 0x000fe20000010035 */
[----:B------:R-:W-:Y:S02]  /*8d50*/  @!P0 FSEL R42, R42, RZ, !P1 ;  /* 0x000000ff2a2a8208 */ /* 0x000fe40004800000 */
[----:B------:R-:W-:Y:S02]  /*8d60*/  @!P0 ISETP.GE.AND P1, PT, R68, UR16, PT ;  /* 0x0000001044008c0c */ /* 0x000fe4000bf26270 */
[----:B------:R-:W-:Y:S02]  /*8d70*/  LEA.HI.X.SX32 R52, R204, R139, 0x1, P3 ;  /* 0x0000008bcc347211 */ /* 0x000fe400018f0eff */
[----:B------:R-:W-:Y:S01]  /*8d80*/  LEA R68, P3, R69, UR12, 0x2 ;  /* 0x0000000c45447c11 */ /* 0x000fe2000f8610ff */
[----:B------:R-:W-:-:S03]  /*8d90*/  FMUL.FTZ R45, R65, R45 ;  /* 0x0000002d412d7220 */ /* 0x000fc60000410000 */
[----:B------:R-:W-:Y:S01]  /*8da0*/  LEA.HI.X R69, R69, UR13, R52, 0x2, P3 ;  /* 0x0000000d45457c11 */ /* 0x000fe200098f1434 */
[----:B------:R-:W-:Y:S01]  /*8db0*/  FFMA.FTZ R159, R67, R71, R70 ;  /* 0x00000047439f7223 */ /* 0x000fe20000010046 */
[----:B------:R-:W-:Y:S01]  /*8dc0*/  FFMA.FTZ R45, R64, R44, R45 ;  /* 0x0000002c402d7223 */ /* 0x000fe2000001002d */
[----:B------:R-:W-:Y:S02]  /*8dd0*/  @!P0 FSEL R43, R43, RZ, !P5 ;  /* 0x000000ff2b2b8208 */ /* 0x000fe40006800000 */
[C---:B------:R-:W-:Y:S01]  /*8de0*/  IADD3 R44, P5, R203.reuse, R138, RZ ;  /* 0x0000008acb2c7210 */ /* 0x040fe20007fbe0ff */
[----:B------:R-:W5:Y:S01]  /*8df0*/  LDG.E.128.CONSTANT R68, desc[UR14][R68.64] ;  /* 0x0000000e44447981 */ /* 0x000f62000c1e9d00 */
[----:B------:R-:W-:Y:S02]  /*8e00*/  FFMA.FTZ R164, R66, R54, R53 ;  /* 0x0000003642a47223 */ /* 0x000fe40000010035 */
[----:B------:R-:W-:Y:S02]  /*8e10*/  LEA.HI.X.SX32 R53, R203, R139, 0x1, P5 ;  /* 0x0000008bcb357211 */ /* 0x000fe400028f0eff */
[----:B------:R-:W-:Y:S01]  /*8e20*/  LEA R52, P5, R44, UR12, 0x2 ;  /* 0x0000000c2c347c11 */ /* 0x000fe2000f8a10ff */
[----:B------:R-:W-:-:S03]  /*8e30*/  FMUL.FTZ R49, R65, R49 ;  /* 0x0000003141317220 */ /* 0x000fc60000410000 */
[----:B------:R-:W-:Y:S01]  /*8e40*/  LEA.HI.X R53, R44, UR13, R53, 0x2, P5 ;  /* 0x0000000d2c357c11 */ /* 0x000fe2000a8f1435 */
[----:B------:R-:W-:Y:S01]  /*8e50*/  FFMA.FTZ R164, R67, R55, R164 ;  /* 0x0000003743a47223 */ /* 0x000fe200000100a4 */
[----:B------:R-:W-:Y:S01]  /*8e60*/  FFMA.FTZ R49, R64, R48, R49 ;  /* 0x0000003040317223 */ /* 0x000fe20000010031 */
[C---:B------:R-:W-:Y:S01]  /*8e70*/  @!P0 ISETP.GE.AND P3, PT, R136.reuse, UR16, PT ;  /* 0x0000001088008c0c */ /* 0x040fe2000bf66270 */
[----:B------:R-:W-:Y:S02]  /*8e80*/  @!P0 VIADD R48, R136, 0x2 ;  /* 0x0000000288308836 */ /* 0x000fe40000000000 */
[----:B------:R-:W5:Y:S01]  /*8e90*/  LDG.E.128.CONSTANT R52, desc[UR14][R52.64] ;  /* 0x0000000e34347981 */ /* 0x000f62000c1e9d00 */
[----:B------:R-:W-:Y:S01]  /*8ea0*/  FFMA.FTZ R46, R66, R46, R45 ;  /* 0x0000002e422e7223 */ /* 0x000fe2000001002d */
[----:B------:R-:W-:Y:S02]  /*8eb0*/  IADD3 R45, P5, R202, R138, RZ ;  /* 0x0000008aca2d7210 */ /* 0x000fe40007fbe0ff */
[----:B------:R-:W-:-:S02]  /*8ec0*/  @!P0 FSEL R100, R100, RZ, !P3 ;  /* 0x000000ff64648208 */ /* 0x000fc40005800000 */
[----:B------:R-:W-:Y:S02]  /*8ed0*/  @!P0 ISETP.GE.AND P3, PT, R48, UR16, PT ;  /* 0x0000001030008c0c */ /* 0x000fe4000bf66270 */
[----:B------:R-:W-:Y:S02]  /*8ee0*/  @!P0 FSEL R101, R101, RZ, !P6 ;  /* 0x000000ff65658208 */ /* 0x000fe40007000000 */
[----:B------:R-:W-:Y:S02]  /*8ef0*/  LEA.HI.X.SX32 R48, R202, R139, 0x1, P5 ;  /* 0x0000008bca307211 */ /* 0x000fe400028f0eff */
[----:B------:R-:W-:Y:S01]  /*8f00*/  LEA R44, P6, R45, UR12, 0x2 ;  /* 0x0000000c2d2c7c11 */ /* 0x000fe2000f8c10ff */
[----:B------:R-:W-:Y:S01]  /*8f10*/  FMUL.FTZ R129, R65, R129 ;  /* 0x0000008141817220 */ /* 0x000fe20000410000 */
[----:B------:R-:W-:Y:S02]  /*8f20*/  FFMA.FTZ R50, R66, R50, R49 ;  /* 0x0000003242327223 */ /* 0x000fe40000010031 */
[----:B------:R-:W-:Y:S01]  /*8f30*/  LEA.HI.X R45, R45, UR13, R48, 0x2, P6 ;  /* 0x0000000d2d2d7c11 */ /* 0x000fe2000b0f1430 */
[----:B------:R-:W-:Y:S01]  /*8f40*/  FFMA.FTZ R49, R64, R128, R129 ;  /* 0x0000008040317223 */ /* 0x000fe20000010081 */
[----:B------:R-:W-:Y:S01]  /*8f50*/  FFMA.FTZ R128, R67, R47, R46 ;  /* 0x0000002f43807223 */ /* 0x000fe2000001002e */
[----:B------:R-:W-:-:S02]  /*8f60*/  @!P0 VIADD R48, R136, 0x1 ;  /* 0x0000000188308836 */ /* 0x000fc40000000000 */
[----:B------:R-:W-:Y:S01]  /*8f70*/  FFMA.FTZ R130, R66, R130, R49 ;  /* 0x0000008242827223 */ /* 0x000fe20000010031 */
[----:B------:R-:W5:Y:S01]  /*8f80*/  LDG.E.128.CONSTANT R44, desc[UR14][R44.64] ;  /* 0x0000000e2c2c7981 */ /* 0x000f62000c1e9d00 */
[----:B------:R-:W-:Y:S01]  /*8f90*/  IADD3 R49, P6, R201, R138, RZ ;  /* 0x0000008ac9317210 */ /* 0x000fe20007fde0ff */
[----:B------:R-:W-:Y:S01]  /*8fa0*/  FFMA.FTZ R129, R67, R51, R50 ;  /* 0x0000003343817223 */ /* 0x000fe20000010032 */
[----:B------:R-:W-:Y:S02]  /*8fb0*/  @!P0 FSEL R102, R102, RZ, !P2 ;  /* 0x000000ff66668208 */ /* 0x000fe40005000000 */
[----:B------:R-:W-:Y:S02]  /*8fc0*/  @!P0 ISETP.GE.AND P2, PT, R48, UR16, PT ;  /* 0x0000001030008c0c */ /* 0x000fe4000bf46270 */
[----:B------:R-:W-:Y:S02]  /*8fd0*/  LEA.HI.X.SX32 R50, R201, R139, 0x1, P6 ;  /* 0x0000008bc9327211 */ /* 0x000fe400030f0eff */
[----:B------:R-:W-:-:S04]  /*8fe0*/  LEA R48, P6, R49, UR12, 0x2 ;  /* 0x0000000c31307c11 */ /* 0x000fc8000f8c10ff */
[----:B------:R-:W-:Y:S02]  /*8ff0*/  LEA.HI.X R49, R49, UR13, R50, 0x2, P6 ;  /* 0x0000000d31317c11 */ /* 0x000fe4000b0f1432 */
[----:B------:R-:W-:Y:S02]  /*9000*/  @!P0 IADD3 R72, R136, 0x3, RZ ;  /* 0x0000000388488810 */ /* 0x000fe40007ffe0ff */
[----:B------:R-:W-:Y:S02]  /*9010*/  IADD3 R73, P6, R200, R138, RZ ;  /* 0x0000008ac8497210 */ /* 0x000fe40007fde0ff */
[----:B------:R-:W5:Y:S01]  /*9020*/  LDG.E.128.CONSTANT R48, desc[UR14][R48.64] ;  /* 0x0000000e30307981 */ /* 0x000f62000c1e9d00 */
[----:B------:R-:W-:Y:S02]  /*9030*/  @!P0 ISETP.GE.AND P5, PT, R72, UR16, PT ;  /* 0x0000001048008c0c */ /* 0x000fe4000bfa6270 */
[----:B------:R-:W-:Y:S01]  /*9040*/  @!P0 IADD3 R72, R136, 0x2, RZ ;  /* 0x0000000288488810 */ /* 0x000fe20007ffe0ff */
[----:B------:R-:W-:Y:S01]  /*9050*/  FFMA.FTZ R125, R67, R75, R74 ;  /* 0x0000004b437d7223 */ /* 0x000fe2000001004a */
[----:B------:R-:W-:-:S02]  /*9060*/  @!P0 FSEL R103, R103, RZ, !P4 ;  /* 0x000000ff67678208 */ /* 0x000fc40006000000 */
[----:B------:R-:W-:Y:S02]  /*9070*/  @!P0 ISETP.GE.AND P4, PT, R72, UR16, PT ;  /* 0x0000001048008c0c */ /* 0x000fe4000bf86270 */
[----:B------:R-:W-:Y:S02]  /*9080*/  LEA.HI.X.SX32 R74, R200, R139, 0x1, P6 ;  /* 0x0000008bc84a7211 */ /* 0x000fe400030f0eff */
[----:B------:R-:W-:Y:S01]  /*9090*/  LEA R72, P6, R73, UR12, 0x2 ;  /* 0x0000000c49487c11 */ /* 0x000fe2000f8c10ff */
[----:B------:R-:W-:-:S03]  /*90a0*/  FMUL.FTZ R41, R65, R41 ;  /* 0x0000002941297220 */ /* 0x000fc60000410000 */
[----:B------:R-:W-:Y:S02]  /*90b0*/  LEA.HI.X R73, R73, UR13, R74, 0x2, P6 ;  /* 0x0000000d49497c11 */ /* 0x000fe4000b0f144a */
[----:B------:R-:W-:Y:S01]  /*90c0*/  @!P0 ISETP.GE.AND P6, PT, R136, UR16, PT ;  /* 0x0000001088008c0c */ /* 0x000fe2000bfc6270 */
[----:B------:R-:W-:Y:S01]  /*90d0*/  FFMA.FTZ R41, R64, R40, R41 ;  /* 0x0000002840297223 */ /* 0x000fe20000010029 */
[----:B------:R-:W-:Y:S02]  /*90e0*/  @!P0 VIADD R88, R136, 0x3 ;  /* 0x0000000388588836 */ /* 0x000fe40000000000 */
[----:B------:R-:W5:Y:S01]  /*90f0*/  LDG.E.128.CONSTANT R72, desc[UR14][R72.64] ;  /* 0x0000000e48487981 */ /* 0x000f62000c1e9d00 */
[----:B--2---:R-:W-:Y:S02]  /*9100*/  @!P0 FSEL R104, R104, RZ, !P6 ;  /* 0x000000ff68688208 */ /* 0x004fe40007000000 */
[----:B------:R-:W-:Y:S02]  /*9110*/  IADD3 R40, P6, R198, R138, RZ ;  /* 0x0000008ac6287210 */ /* 0x000fe40007fde0ff */
[----:B------:R-:W-:-:S02]  /*9120*/  @!P0 FSEL R105, R105, RZ, !P1 ;  /* 0x000000ff69698208 */ /* 0x000fc40004800000 */
[----:B------:R-:W-:Y:S02]  /*9130*/  @!P0 ISETP.GE.AND P1, PT, R88, UR16, PT ;  /* 0x0000001058008c0c */ /* 0x000fe4000bf26270 */
[----:B------:R-:W-:Y:S02]  /*9140*/  LEA.HI.X.SX32 R89, R198, R139, 0x1, P6 ;  /* 0x0000008bc6597211 */ /* 0x000fe400030f0eff */
[----:B------:R-:W-:Y:S02]  /*9150*/  LEA R88, P6, R40, UR12, 0x2 ;  /* 0x0000000c28587c11 */ /* 0x000fe4000f8c10ff */
[----:B------:R-:W-:Y:S02]  /*9160*/  @!P0 IADD3 R90, R136, 0x1, RZ ;  /* 0x00000001885a8810 */ /* 0x000fe40007ffe0ff */
[----:B------:R-:W-:Y:S01]  /*9170*/  LEA.HI.X R89, R40, UR13, R89, 0x2, P6 ;  /* 0x0000000d28597c11 */ /* 0x000fe2000b0f1459 */
[----:B------:R-:W-:Y:S01]  /*9180*/  FFMA.FTZ R112, R67, R91, R112 ;  /* 0x0000005b43707223 */ /* 0x000fe20000010070 */
[----:B------:R-:W-:-:S04]  /*9190*/  @!P0 ISETP.GE.AND P6, PT, R90, UR16, PT ;  /* 0x000000105a008c0c */ /* 0x000fc8000bfc6270 */
[----:B------:R-:W2:Y:S01]  /*91a0*/  LDG.E.128.CONSTANT R88, desc[UR14][R88.64] ;  /* 0x0000000e58587981 */ /* 0x000ea2000c1e9d00 */
[----:B------:R-:W-:Y:S01]  /*91b0*/  @!P0 VIADD R40, R136, 0x2 ;  /* 0x0000000288288836 */ /* 0x000fe20000000000 */
[----:B------:R-:W-:Y:S01]  /*91c0*/  @!P0 FSEL R106, R106, RZ, !P3 ;  /* 0x000000ff6a6a8208 */ /* 0x000fe20005800000 */
[----:B------:R-:W-:Y:S01]  /*91d0*/  FMUL.FTZ R101, R65, R101 ;  /* 0x0000006541657220 */ /* 0x000fe20000410000 */
[----:B---3--:R-:W-:Y:S01]  /*91e0*/  @!P0 FSEL R117, R117, RZ, !P2 ;  /* 0x000000ff75758208 */ /* 0x008fe20005000000 */
[----:B------:R-:W-:Y:S01]  /*91f0*/  FFMA.FTZ R42, R66, R42, R41 ;  /* 0x0000002a422a7223 */ /* 0x000fe20000010029 */
[----:B------:R-:W-:Y:S02]  /*9200*/  @!P0 ISETP.GE.AND P3, PT, R136, UR16, PT ;  /* 0x0000001088008c0c */ /* 0x000fe4000bf66270 */
[----:B------:R-:W-:Y:S02]  /*9210*/  @!P0 FSEL R107, R107, RZ, !P5 ;  /* 0x000000ff6b6b8208 */ /* 0x000fe40006800000 */
[----:B------:R-:W-:-:S02]  /*9220*/  @!P0 ISETP.GE.AND P2, PT, R40, UR16, PT ;  /* 0x0000001028008c0c */ /* 0x000fc4000bf46270 */
[----:B------:R-:W-:Y:S02]  /*9230*/  @!P0 IADD3 R40, R136, 0x3, RZ ;  /* 0x0000000388288810 */ /* 0x000fe40007ffe0ff */
[C---:B------:R-:W-:Y:S01]  /*9240*/  IADD3 R41, P5, R197.reuse, R138, RZ ;  /* 0x0000008ac5297210 */ /* 0x040fe20007fbe0ff */
[----:B------:R-:W-:Y:S01]  /*9250*/  FFMA.FTZ R101, R64, R100, R101 ;  /* 0x0000006440657223 */ /* 0x000fe20000010065 */
[----:B------:R-:W-:Y:S02]  /*9260*/  @!P0 FSEL R116, R116, RZ, !P3 ;  /* 0x000000ff74748208 */ /* 0x000fe40005800000 */
[----:B------:R-:W-:Y:S02]  /*9270*/  @!P0 ISETP.GE.AND P3, PT, R40, UR16, PT ;  /* 0x0000001028008c0c */ /* 0x000fe4000bf66270 */
[----:B------:R-:W-:Y:S02]  /*9280*/  LEA.HI.X.SX32 R100, R197, R139, 0x1, P5 ;  /* 0x0000008bc5647211 */ /* 0x000fe400028f0eff */
[----:B------:R-:W-:Y:S01]  /*9290*/  LEA R40, P5, R41, UR12, 0x2 ;  /* 0x0000000c29287c11 */ /* 0x000fe2000f8a10ff */
[C---:B------:R-:W-:Y:S01]  /*92a0*/  FMUL.FTZ R117, R65.reuse, R117 ;  /* 0x0000007541757220 */ /* 0x040fe20000410000 */
[----:B------:R-:W-:-:S02]  /*92b0*/  FMUL.FTZ R105, R65, R105 ;  /* 0x0000006941697220 */ /* 0x000fc40000410000 */
[----:B------:R-:W-:Y:S01]  /*92c0*/  LEA.HI.X R41, R41, UR13, R100, 0x2, P5 ;  /* 0x0000000d29297c11 */ /* 0x000fe2000a8f1464 */
[----:B------:R-:W-:Y:S01]  /*92d0*/  FFMA.FTZ R102, R66, R102, R101 ;  /* 0x0000006642667223 */ /* 0x000fe20000010065 */
[----:B------:R-:W-:Y:S01]  /*92e0*/  @!P0 FSEL R118, R118, RZ, !P4 ;  /* 0x000000ff76768208 */ /* 0x000fe20006000000 */
[C---:B------:R-:W-:Y:S01]  /*92f0*/  FFMA.FTZ R101, R64.reuse, R116, R117 ;  /* 0x0000007440657223 */ /* 0x040fe20000010075 */
[----:B------:R-:W-:Y:S01]  /*9300*/  FFMA.FTZ R105, R64, R104, R105 ;  /* 0x0000006840697223 */ /* 0x000fe20000010069 */
[C---:B------:R-:W-:Y:S01]  /*9310*/  FFMA.FTZ R116, R67.reuse, R43, R42 ;  /* 0x0000002b43747223 */ /* 0x040fe2000001002a */
[----:B------:R-:W-:Y:S02]  /*9320*/  @!P0 VIADD R104, R136, 0x1 ;  /* 0x0000000188688836 */ /* 0x000fe40000000000 */
[----:B------:R-:W-:Y:S01]  /*9330*/  FFMA.FTZ R117, R67, R103, R102 ;  /* 0x0000006743757223 */ /* 0x000fe20000010066 */
[----:B------:R-:W3:Y:S01]  /*9340*/  LDG.E.128.CONSTANT R40, desc[UR14][R40.64] ;  /* 0x0000000e28287981 */ /* 0x000ee2000c1e9d00 */
[----:B------:R-:W-:Y:S01]  /*9350*/  FFMA.FTZ R102, R66, R118, R101 ;  /* 0x0000007642667223 */ /* 0x000fe20000010065 */
[----:B------:R-:W-:-:S02]  /*9360*/  IADD3 R101, P5, R196, R138, RZ ;  /* 0x0000008ac4657210 */ /* 0x000fc40007fbe0ff */
[----:B----4-:R-:W-:Y:S02]  /*9370*/  @!P0 FSEL R97, R97, RZ, !P6 ;  /* 0x000000ff61618208 */ /* 0x010fe40007000000 */
[----:B------:R-:W-:Y:S02]  /*9380*/  @!P0 ISETP.GE.AND P4, PT, R104, UR16, PT ;  /* 0x0000001068008c0c */ /* 0x000fe4000bf86270 */
[----:B------:R-:W-:Y:S02]  /*9390*/  @!P0 ISETP.GE.AND P6, PT, R136, UR16, PT ;  /* 0x0000001088008c0c */ /* 0x000fe4000bfc6270 */
[----:B------:R-:W-:Y:S02]  /*93a0*/  @!P0 FSEL R119, R119, RZ, !P1 ;  /* 0x000000ff77778208 */ /* 0x000fe40004800000 */
[----:B------:R-:W-:Y:S02]  /*93b0*/  LEA.HI.X.SX32 R104, R196, R139, 0x1, P5 ;  /* 0x0000008bc4687211 */ /* 0x000fe400028f0eff */
[----:B------:R-:W-:Y:S01]  /*93c0*/  LEA R100, P1, R101, UR12, 0x2 ;  /* 0x0000000c65647c11 */ /* 0x000fe2000f8210ff */
[----:B------:R-:W-:Y:S01]  /*93d0*/  FMUL.FTZ R97, R65, R97 ;  /* 0x0000006141617220 */ /* 0x000fe20000410000 */
[----:B------:R-:W-:-:S02]  /*93e0*/  @!P0 FSEL R96, R96, RZ, !P6 ;  /* 0x000000ff60608208 */ /* 0x000fc40007000000 */
[----:B------:R-:W-:Y:S01]  /*93f0*/  LEA.HI.X R101, R101, UR13, R104, 0x2, P1 ;  /* 0x0000000d65657c11 */ /* 0x000fe200088f1468 */
[----:B------:R-:W-:Y:S01]  /*9400*/  FMUL.FTZ R121, R65, R121 ;  /* 0x0000007941797220 */ /* 0x000fe20000410000 */
[----:B------:R-:W-:Y:S01]  /*9410*/  @!P0 FSEL R98, R98, RZ, !P2 ;  /* 0x000000ff62628208 */ /* 0x000fe20005000000 */
[----:B------:R-:W-:Y:S01]  /*9420*/  FFMA.FTZ R97, R64, R96, R97 ;  /* 0x0000006040617223 */ /* 0x000fe20000010061 */
[----:B------:R-:W-:Y:S01]  /*9430*/  FFMA.FTZ R119, R67, R119, R102 ;  /* 0x0000007743777223 */ /* 0x000fe20000010066 */
[----:B------:R-:W-:Y:S01]  /*9440*/  @!P0 IADD3 R104, R136, 0x2, RZ ;  /* 0x0000000288688810 */ /* 0x000fe20007ffe0ff */
[----:B------:R-:W4:Y:S01]  /*9450*/  LDG.E.128.CONSTANT R100, desc[UR14][R100.64] ;  /* 0x0000000e64647981 */ /* 0x000f22000c1e9d00 */
[----:B------:R-:W-:Y:S01]  /*9460*/  IADD3 R96, P1, R195, R138, RZ ;  /* 0x0000008ac3607210 */ /* 0x000fe20007f3e0ff */
[----:B------:R-:W-:Y:S01]  /*9470*/  FFMA.FTZ R121, R64, R120, R121 ;  /* 0x0000007840797223 */ /* 0x000fe20000010079 */
[----:B------:R-:W-:Y:S01]  /*9480*/  FFMA.FTZ R120, R66, R98, R97 ;  /* 0x0000006242787223 */ /* 0x000fe20000010061 */
[----:B------:R-:W-:-:S02]  /*9490*/  @!P0 ISETP.GE.AND P2, PT, R104, UR16, PT ;  /* 0x0000001068008c0c */ /* 0x000fc4000bf46270 */
[----:B------:R-:W-:Y:S02]  /*94a0*/  LEA.HI.X.SX32 R97, R195, R139, 0x1, P1 ;  /* 0x0000008bc3617211 */ /* 0x000fe400008f0eff */
[----:B------:R-:W-:Y:S01]  /*94b0*/  LEA R104, P1, R96, UR12, 0x2 ;  /* 0x0000000c60687c11 */ /* 0x000fe2000f8210ff */
[----:B------:R-:W-:Y:S01]  /*94c0*/  FFMA.FTZ R106, R66, R106, R105 ;  /* 0x0000006a426a7223 */ /* 0x000fe20000010069 */
[----:B------:R-:W-:Y:S02]  /*94d0*/  @!P0 VIADD R98, R136, 0x3 ;  /* 0x0000000388628836 */ /* 0x000fe40000000000 */
[----:B------:R-:W-:Y:S01]  /*94e0*/  LEA.HI.X R105, R96, UR13, R97, 0x2, P1 ;  /* 0x0000000d60697c11 */ /* 0x000fe200088f1461 */
[----:B------:R-:W-:Y:S02]  /*94f0*/  FFMA.FTZ R118, R67, R107, R106 ;  /* 0x0000006b43767223 */ /* 0x000fe4000001006a */
[----:B------:R-:W-:-:S03]  /*9500*/  @!P0 ISETP.GE.AND P1, PT, R98, UR16, PT ;  /* 0x0000001062008c0c */ /* 0x000fc6000bf26270 */
[----:B------:R-:W4:Y:S01]  /*9510*/  LDG.E.128.CONSTANT R104, desc[UR14][R104.64] ;  /* 0x0000000e68687981 */ /* 0x000f22000c1e9d00 */
[----:B-----5:R-:W-:Y:S02]  /*9520*/  @!P0 FSEL R111, R111, RZ, !P1 ;  /* 0x000000ff6f6f8208 */ /* 0x020fe40004800000 */
[----:B------:R-:W-:Y:S02]  /*9530*/  @!P0 IADD3 R96, R136, 0x1, RZ ;  /* 0x0000000188608810 */ /* 0x000fe40007ffe0ff */
[----:B------:R-:W-:Y:S02]  /*9540*/  IADD3 R97, P1, R194, R138, RZ ;  /* 0x0000008ac2617210 */ /* 0x000fe40007f3e0ff */
[----:B------:R-:W-:Y:S02]  /*9550*/  @!P0 FSEL R99, R99, RZ, !P3 ;  /* 0x000000ff63638208 */ /* 0x000fe40005800000 */
[----:B------:R-:W-:Y:S02]  /*9560*/  @!P0 FSEL R110, R110, RZ, !P2 ;  /* 0x000000ff6e6e8208 */ /* 0x000fe40005000000 */
[----:B------:R-:W-:-:S02]  /*9570*/  @!P0 ISETP.GE.AND P2, PT, R96, UR16, PT ;  /* 0x0000001060008c0c */ /* 0x000fc4000bf46270 */
[----:B------:R-:W-:Y:S02]  /*9580*/  LEA.HI.X.SX32 R98, R194, R139, 0x1, P1 ;  /* 0x0000008bc2627211 */ /* 0x000fe400008f0eff */
[----:B------:R-:W-:Y:S01]  /*9590*/  LEA R96, P1, R97, UR12, 0x2 ;  /* 0x0000000c61607c11 */ /* 0x000fe2000f8210ff */
[----:B------:R-:W-:Y:S01]  /*95a0*/  FFMA.FTZ R120, R67, R99, R120 ;  /* 0x0000006343787223 */ /* 0x000fe20000010078 */
[----:B------:R-:W-:Y:S02]  /*95b0*/  @!P0 VIADD R99, R136, 0x1 ;  /* 0x0000000188638836 */ /* 0x000fe40000000000 */
[----:B------:R-:W-:Y:S02]  /*95c0*/  LEA.HI.X R97, R97, UR13, R98, 0x2, P1 ;  /* 0x0000000d61617c11 */ /* 0x000fe400088f1462 */
[----:B------:R-:W-:Y:S02]  /*95d0*/  @!P0 FSEL R109, R109, RZ, !P4 ;  /* 0x000000ff6d6d8208 */ /* 0x000fe40006000000 */
[----:B------:R-:W-:-:S02]  /*95e0*/  @!P0 ISETP.GE.AND P4, PT, R99, UR16, PT ;  /* 0x0000001063008c0c */ /* 0x000fc4000bf86270 */
[----:B------:R-:W5:Y:S01]  /*95f0*/  LDG.E.128.CONSTANT R96, desc[UR14][R96.64] ;  /* 0x0000000e60607981 */ /* 0x000f62000c1e9d00 */
[C---:B------:R-:W-:Y:S02]  /*9600*/  @!P0 ISETP.GE.AND P3, PT, R136.reuse, UR16, PT ;  /* 0x0000001088008c0c */ /* 0x040fe4000bf66270 */
[----:B------:R-:W-:Y:S02]  /*9610*/  @!P0 FSEL R81, R81, RZ, !P4 ;  /* 0x000000ff51518208 */ /* 0x000fe40006000000 */
[----:B------:R-:W-:Y:S02]  /*9620*/  @!P0 ISETP.GE.AND P1, PT, R136, UR16, PT ;  /* 0x0000001088008c0c */ /* 0x000fe4000bf26270 */
[----:B------:R-:W-:Y:S01]  /*9630*/  @!P0 FSEL R85, R85, RZ, !P2 ;  /* 0x000000ff55558208 */ /* 0x000fe20005000000 */
[C---:B------:R-:W-:Y:S01]  /*9640*/  FMUL.FTZ R81, R65.reuse, R81 ;  /* 0x0000005141517220 */ /* 0x040fe20000410000 */
[----:B------:R-:W-:Y:S02]  /*9650*/  @!P0 FSEL R80, R80, RZ, !P3 ;  /* 0x000000ff50508208 */ /* 0x000fe40005800000 */
[----:B------:R-:W-:Y:S01]  /*9660*/  @!P0 FSEL R84, R84, RZ, !P1 ;  /* 0x000000ff54548208 */ /* 0x000fe20004800000 */
[----:B------:R-:W-:-:S02]  /*9670*/  FMUL.FTZ R85, R65, R85 ;  /* 0x0000005541557220 */ /* 0x000fc40000410000 */
[----:B------:R-:W-:Y:S01]  /*9680*/  FFMA.FTZ R81, R64, R80, R81 ;  /* 0x0000005040517223 */ /* 0x000fe20000010051 */
[----:B------:R-:W-:Y:S01]  /*9690*/  @!P0 IADD3 R80, R136, 0x2, RZ ;  /* 0x0000000288508810 */ /* 0x000fe20007ffe0ff */
[----:B------:R-:W-:Y:S01]  /*96a0*/  FFMA.FTZ R85, R64, R84, R85 ;  /* 0x0000005440557223 */ /* 0x000fe20000010055 */
[----:B------:R-:W-:Y:S02]  /*96b0*/  @!P0 IADD3 R84, R136, 0x2, RZ ;  /* 0x0000000288548810 */ /* 0x000fe40007ffe0ff */
[----:B------:R-:W-:Y:S01]  /*96c0*/  @!P0 ISETP.GE.AND P1, PT, R80, UR16, PT ;  /* 0x0000001050008c0c */ /* 0x000fe2000bf26270 */
[C---:B------:R-:W-:Y:S01]  /*96d0*/  @!P0 VIADD R80, R136.reuse, 0x3 ;  /* 0x0000000388508836 */ /* 0x040fe20000000000 */
[----:B------:R-:W-:Y:S02]  /*96e0*/  @!P0 ISETP.GE.AND P5, PT, R136, UR16, PT ;  /* 0x0000001088008c0c */ /* 0x000fe4000bfa6270 */
[----:B------:R-:W-:Y:S01]  /*96f0*/  @!P0 ISETP.GE.AND P2, PT, R84, UR16, PT ;  /* 0x0000001054008c0c */ /* 0x000fe2000bf46270 */
[----:B------:R-:W-:Y:S01]  /*9700*/  @!P0 VIADD R84, R136, 0x1 ;  /* 0x0000000188548836 */ /* 0x000fe20000000000 */
[----:B------:R-:W-:-:S02]  /*9710*/  @!P0 FSEL R108, R108, RZ, !P5 ;  /* 0x000000ff6c6c8208 */ /* 0x000fc40006800000 */
[C---:B------:R-:W-:Y:S02]  /*9720*/  @!P0 ISETP.GE.AND P4, PT, R80.reuse, UR16, PT ;  /* 0x0000001050008c0c */ /* 0x040fe4000bf86270 */
[----:B------:R-:W-:Y:S02]  /*9730*/  @!P0 ISETP.GE.AND P5, PT, R80, UR16, PT ;  /* 0x0000001050008c0c */ /* 0x000fe4000bfa6270 */
[----:B------:R-:W-:Y:S02]  /*9740*/  @!P0 IADD3 R80, R136, 0x2, RZ ;  /* 0x0000000288508810 */ /* 0x000fe40007ffe0ff */
[----:B------:R-:W-:Y:S01]  /*9750*/  @!P0 ISETP.GE.AND P3, PT, R84, UR16, PT ;  /* 0x0000001054008c0c */ /* 0x000fe2000bf66270 */
[----:B------:R-:W-:Y:S01]  /*9760*/  @!P0 VIADD R84, R136, 0x3 ;  /* 0x0000000388548836 */ /* 0x000fe20000000000 */
[----:B------:R-:W-:Y:S02]  /*9770*/  @!P0 FSEL R86, R86, RZ, !P1 ;  /* 0x000000ff56568208 */ /* 0x000fe40004800000 */
[----:B------:R-:W-:-:S02]  /*9780*/  @!P0 FSEL R82, R82, RZ, !P2 ;  /* 0x000000ff52528208 */ /* 0x000fc40005000000 */
[----:B------:R-:W-:Y:S02]  /*9790*/  @!P0 ISETP.GE.AND P1, PT, R80, UR16, PT ;  /* 0x0000001050008c0c */ /* 0x000fe4000bf26270 */
[----:B------:R-:W-:Y:S01]  /*97a0*/  IADD3 R80, P6, R193, R138, RZ ;  /* 0x0000008ac1507210 */ /* 0x000fe20007fde0ff */
[----:B------:R-:W-:Y:S01]  /*97b0*/  FFMA.FTZ R131, R67, R131, R130 ;  /* 0x0000008343837223 */ /* 0x000fe20000010082 */
[----:B------:R-:W-:Y:S01]  /*97c0*/  FFMA.FTZ R122, R66, R122, R121 ;  /* 0x0000007a427a7223 */ /* 0x000fe20000010079 */
[----:B------:R-:W-:Y:S01]  /*97d0*/  @!P0 ISETP.GE.AND P2, PT, R84, UR16, PT ;  /* 0x0000001054008c0c */ /* 0x000fe2000bf46270 */
[----:B------:R-:W-:Y:S01]  /*97e0*/  FFMA.FTZ R130, R66, R82, R81 ;  /* 0x0000005242827223 */ /* 0x000fe20000010051 */
[----:B------:R-:W-:Y:S02]  /*97f0*/  @!P0 FSEL R83, R83, RZ, !P5 ;  /* 0x000000ff53538208 */ /* 0x000fe40006800000 */
[----:B------:R-:W-:Y:S02]  /*9800*/  LEA.HI.X.SX32 R81, R193, R139, 0x1, P6 ;  /* 0x0000008bc1517211 */ /* 0x000fe400030f0eff */
[----:B------:R-:W-:Y:S01]  /*9810*/  LEA R84, P5, R80, UR12, 0x2 ;  /* 0x0000000c50547c11 */ /* 0x000fe2000f8a10ff */
[----:B------:R-:W-:Y:S01]  /*9820*/  FFMA.FTZ R123, R67, R123, R122 ;  /* 0x0000007b437b7223 */ /* 0x000fe2000001007a */
[----:B------:R-:W-:Y:S01]  /*9830*/  FFMA.FTZ R122, R66, R86, R85 ;  /* 0x00000056427a7223 */ /* 0x000fe20000010055 */
[----:B------:R-:W-:-:S02]  /*9840*/  @!P0 FSEL R87, R87, RZ, !P4 ;  /* 0x000000ff57578208 */ /* 0x000fc40006000000 */
[----:B------:R-:W-:-:S03]  /*9850*/  LEA.HI.X R85, R80, UR13, R81, 0x2, P5 ;  /* 0x0000000d50557c11 */ /* 0x000fc6000a8f1451 */
[----:B------:R-:W-:-:S03]  /*9860*/  FFMA.FTZ R122, R67, R87, R122 ;  /* 0x00000057437a7223 */ /* 0x000fc6000001007a */
[----:B------:R-:W5:Y:S01]  /*9870*/  LDG.E.128.CONSTANT R84, desc[UR14][R84.64] ;  /* 0x0000000e54547981 */ /* 0x000f62000c1e9d00 */
[C---:B------:R-:W-:Y:S01]  /*9880*/  @!P0 VIADD R80, R136.reuse, 0x2 ;  /* 0x0000000288508836 */ /* 0x040fe20000000000 */
[C---:B------:R-:W-:Y:S02]  /*9890*/  @!P0 IADD3 R82, R136.reuse, 0x1, RZ ;  /* 0x0000000188528810 */ /* 0x040fe40007ffe0ff */
[----:B------:R-:W-:Y:S02]  /*98a0*/  @!P0 ISETP.GE.AND P5, PT, R136, UR16, PT ;  /* 0x0000001088008c0c */ /* 0x000fe4000bfa6270 */
[----:B------:R-:W-:Y:S02]  /*98b0*/  @!P0 FSEL R77, R77, RZ, !P3 ;  /* 0x000000ff4d4d8208 */ /* 0x000fe40005800000 */
[----:B------:R-:W-:Y:S02]  /*98c0*/  @!P0 ISETP.GE.AND P4, PT, R82, UR16, PT ;  /* 0x0000001052008c0c */ /* 0x000fe4000bf86270 */
[----:B------:R-:W-:-:S02]  /*98d0*/  @!P0 ISETP.GE.AND P3, PT, R80, UR16, PT ;  /* 0x0000001050008c0c */ /* 0x000fc4000bf66270 */
[----:B------:R-:W-:Y:S01]  /*98e0*/  @!P0 IADD3 R80, R136, 0x3, RZ ;  /* 0x0000000388508810 */ /* 0x000fe20007ffe0ff */
[----:B------:R-:W-:Y:S01]  /*98f0*/  FMUL.FTZ R77, R65, R77 ;  /* 0x0000004d414d7220 */ /* 0x000fe20000410000 */
[----:B------:R-:W-:Y:S02]  /*9900*/  @!P0 FSEL R76, R76, RZ, !P5 ;  /* 0x000000ff4c4c8208 */ /* 0x000fe40006800000 */
[----:B------:R-:W-:Y:S02]  /*9910*/  @!P0 FSEL R61, R61, RZ, !P4 ;  /* 0x000000ff3d3d8208 */ /* 0x000fe40006000000 */
[----:B------:R-:W-:Y:S02]  /*9920*/  @!P0 ISETP.GE.AND P5, PT, R136, UR16, PT ;  /* 0x0000001088008c0c */ /* 0x000fe4000bfa6270 */
[----:B------:R-:W-:Y:S01]  /*9930*/  @!P0 ISETP.GE.AND P4, PT, R80, UR16, PT ;  /* 0x0000001050008c0c */ /* 0x000fe2000bf86270 */
[----:B------:R-:W-:Y:S02]  /*9940*/  @!P0 VIADD R80, R136, 0x1 ;  /* 0x0000000188508836 */ /* 0x000fe40000000000 */
[----:B------:R-:W-:Y:S01]  /*9950*/  FFMA.FTZ R77, R64, R76, R77 ;  /* 0x0000004c404d7223 */ /* 0x000fe2000001004d */
[----:B------:R-:W-:Y:S01]  /*9960*/  IADD3 R76, P6, R190, R138, RZ ;  /* 0x0000008abe4c7210 */ /* 0x000fe20007fde0ff */
[----:B------:R-:W-:Y:S01]  /*9970*/  FMUL.FTZ R61, R65, R61 ;  /* 0x0000003d413d7220 */ /* 0x000fe20000410000 */
[----:B------:R-:W-:-:S02]  /*9980*/  @!P0 FSEL R60, R60, RZ, !P5 ;  /* 0x000000ff3c3c8208 */ /* 0x000fc40006800000 */
[----:B------:R-:W-:Y:S02]  /*9990*/  @!P0 ISETP.GE.AND P5, PT, R80, UR16, PT ;  /* 0x0000001050008c0c */ /* 0x000fe4000bfa6270 */
[----:B------:R-:W-:Y:S02]  /*99a0*/  @!P0 FSEL R78, R78, RZ, !P1 ;  /* 0x000000ff4e4e8208 */ /* 0x000fe40004800000 */
[----:B------:R-:W-:Y:S02]  /*99b0*/  LEA.HI.X.SX32 R81, R190, R139, 0x1, P6 ;  /* 0x0000008bbe517211 */ /* 0x000fe400030f0eff */
[----:B------:R-:W-:Y:S01]  /*99c0*/  LEA R80, P1, R76, UR12, 0x2 ;  /* 0x0000000c4c507c11 */ /* 0x000fe2000f8210ff */
[----:B------:R-:W-:Y:S01]  /*99d0*/  FFMA.FTZ R61, R64, R60, R61 ;  /* 0x0000003c403d7223 */ /* 0x000fe2000001003d */
[----:B------:R-:W-:Y:S02]  /*99e0*/  @!P0 FSEL R62, R62, RZ, !P3 ;  /* 0x000000ff3e3e8208 */ /* 0x000fe40005800000 */
[----:B------:R-:W-:-:S03]  /*99f0*/  LEA.HI.X R81, R76, UR13, R81, 0x2, P1 ;  /* 0x0000000d4c517c11 */ /* 0x000fc600088f1451 */
[----:B------:R-:W-:Y:S01]  /*9a00*/  FFMA.FTZ R62, R66, R62, R61 ;  /* 0x0000003e423e7223 */ /* 0x000fe2000001003d */
[----:B------:R-:W-:Y:S01]  /*9a10*/  IADD3 R61, P1, R187, R138, RZ ;  /* 0x0000008abb3d7210 */ /* 0x000fe20007f3e0ff */
[----:B------:R-:W-:Y:S02]  /*9a20*/  FFMA.FTZ R130, R67, R83, R130 ;  /* 0x0000005343827223 */ /* 0x000fe40000010082 */
[----:B------:R-:W5:Y:S01]  /*9a30*/  LDG.E.128.CONSTANT R80, desc[UR14][R80.64] ;  /* 0x0000000e50507981 */ /* 0x000f62000c1e9d00 */
[----:B------:R-:W-:Y:S01]  /*9a40*/  LEA.HI.X.SX32 R76, R187, R139, 0x1, P1 ;  /* 0x0000008bbb4c7211 */ /* 0x000fe200008f0eff */
[----:B------:R-:W-:Y:S01]  /*9a50*/  FMUL.FTZ R133, R65, R133 ;  /* 0x0000008541857220 */ /* 0x000fe20000410000 */
[----:B------:R-:W-:Y:S02]  /*9a60*/  LEA R60, P1, R61, UR12, 0x2 ;  /* 0x0000000c3d3c7c11 */ /* 0x000fe4000f8210ff */
[----:B------:R-:W-:Y:S01]  /*9a70*/  @!P0 FSEL R63, R63, RZ, !P4 ;  /* 0x000000ff3f3f8208 */ /* 0x000fe20006000000 */
[----:B------:R-:W-:Y:S01]  /*9a80*/  FFMA.FTZ R133, R64, R132, R133 ;  /* 0x0000008440857223 */ /* 0x000fe20000010085 */
[----:B------:R-:W-:-:S03]  /*9a90*/  LEA.HI.X R61, R61, UR13, R76, 0x2, P1 ;  /* 0x0000000d3d3d7c11 */ /* 0x000fc600088f144c */
[----:B------:R-:W-:Y:S01]  /*9aa0*/  FFMA.FTZ R134, R66, R134, R133 ;  /* 0x0000008642867223 */ /* 0x000fe20000010085 */
[----:B------:R-:W-:Y:S01]  /*9ab0*/  FFMA.FTZ R133, R67, R63, R62 ;  /* 0x0000003f43857223 */ /* 0x000fe2000001003e */
[----:B------:R-:W-:Y:S01]  /*9ac0*/  @!P0 ISETP.GE.AND P3, PT, R136, UR16, PT ;  /* 0x0000001088008c0c */ /* 0x000fe2000bf66270 */
[----:B------:R-:W5:Y:S01]  /*9ad0*/  LDG.E.128.CONSTANT R60, desc[UR14][R60.64] ;  /* 0x0000000e3c3c7981 */ /* 0x000f62000c1e9d00 */
[----:B------:R-:W-:Y:S01]  /*9ae0*/  @!P0 FSEL R57, R57, RZ, !P5 ;  /* 0x000000ff39398208 */ /* 0x000fe20006800000 */
[----:B------:R-:W-:Y:S01]  /*9af0*/  FFMA.FTZ R132, R66, R78, R77 ;  /* 0x0000004e42847223 */ /* 0x000fe2000001004d */
[----:B------:R-:W-:Y:S02]  /*9b00*/  @!P0 FSEL R56, R56, RZ, !P3 ;  /* 0x000000ff38388208 */ /* 0x000fe40005800000 */
[----:B------:R-:W-:Y:S01]  /*9b10*/  @!P0 IADD3 R77, R136, 0x2, RZ ;  /* 0x00000002884d8810 */ /* 0x000fe20007ffe0ff */
[----:B------:R-:W-:-:S03]  /*9b20*/  FMUL.FTZ R57, R65, R57 ;  /* 0x0000003941397220 */ /* 0x000fc60000410000 */
[----:B------:R-:W-:Y:S01]  /*9b30*/  @!P0 ISETP.GE.AND P3, PT, R77, UR16, PT ;  /* 0x000000104d008c0c */ /* 0x000fe2000bf66270 */
[----:B------:R-:W-:Y:S01]  /*9b40*/  FFMA.FTZ R57, R64, R56, R57 ;  /* 0x0000003840397223 */ /* 0x000fe20000010039 */
[----:B------:R-:W-:Y:S02]  /*9b50*/  @!P0 VIADD R56, R136, 0x3 ;  /* 0x0000000388388836 */ /* 0x000fe40000000000 */
[----:B------:R-:W-:-:S03]  /*9b60*/  @!P0 FSEL R58, R58, RZ, !P3 ;  /* 0x000000ff3a3a8208 */ /* 0x000fc60005800000 */
[----:B------:R-:W-:Y:S01]  /*9b70*/  @!P0 ISETP.GE.AND P3, PT, R56, UR16, PT ;  /* 0x0000001038008c0c */ /* 0x000fe2000bf66270 */
[----:B------:R-:W-:-:S05]  /*9b80*/  @!P0 VIADD R56, R136, 0x2 ;  /* 0x0000000288388836 */ /* 0x000fca0000000000 */
[----:B------:R-:W-:Y:S01]  /*9b90*/  @!P0 ISETP.GE.AND P5, PT, R56, UR16, PT ;  /* 0x0000001038008c0c */ /* 0x000fe2000bfa6270 */
[----:B------:R-:W-:Y:S02]  /*9ba0*/  @!P0 VIADD R56, R136, 0x1 ;  /* 0x0000000188388836 */ /* 0x000fe40000000000 */
[----:B------:R-:W-:Y:S01]  /*9bb0*/  FFMA.FTZ R135, R67, R135, R134 ;  /* 0x0000008743877223 */ /* 0x000fe20000010086 */
[----:B------:R-:W-:Y:S01]  /*9bc0*/  @!P0 FSEL R59, R59, RZ, !P3 ;  /* 0x000000ff3b3b8208 */ /* 0x000fe20005800000 */
[----:B------:R-:W-:Y:S01]  /*9bd0*/  FFMA.FTZ R134, R66, R58, R57 ;  /* 0x0000003a42867223 */ /* 0x000fe20000010039 */
[----:B------:R-:W-:Y:S02]  /*9be0*/  @!P0 ISETP.GE.AND P3, PT, R136, UR16, PT ;  /* 0x0000001088008c0c */ /* 0x000fe4000bf66270 */
[----:B------:R-:W-:Y:S01]  /*9bf0*/  @!P0 ISETP.GE.AND P1, PT, R56, UR16, PT ;  /* 0x0000001038008c0c */ /* 0x000fe2000bf26270 */
[C---:B------:R-:W-:Y:S01]  /*9c00*/  @!P0 VIADD R56, R136.reuse, 0x3 ;  /* 0x0000000388388836 */ /* 0x040fe20000000000 */
[----:B------:R-:W-:-:S02]  /*9c10*/  @!P0 IADD3 R57, R136, 0x1, RZ ;  /* 0x0000000188398810 */ /* 0x000fc40007ffe0ff */
[----:B------:R-:W-:Y:S02]  /*9c20*/  @!P0 FSEL R68, R68, RZ, !P3 ;  /* 0x000000ff44448208 */ /* 0x000fe40005800000 */
[----:B------:R-:W-:Y:S02]  /*9c30*/  @!P0 ISETP.GE.AND P4, PT, R57, UR16, PT ;  /* 0x0000001039008c0c */ /* 0x000fe4000bf86270 */
[----:B------:R-:W-:Y:S02]  /*9c40*/  @!P0 ISETP.GE.AND P3, PT, R56, UR16, PT ;  /* 0x0000001038008c0c */ /* 0x000fe4000bf66270 */
[C---:B------:R-:W-:Y:S02]  /*9c50*/  @!P0 IADD3 R56, R136.reuse, 0x1, RZ ;  /* 0x0000000188388810 */ /* 0x040fe40007ffe0ff */
[----:B------:R-:W-:Y:S02]  /*9c60*/  @!P0 IADD3 R57, R136, 0x3, RZ ;  /* 0x0000000388398810 */ /* 0x000fe40007ffe0ff */
[----:B------:R-:W-:-:S02]  /*9c70*/  @!P0 FSEL R69, R69, RZ, !P4 ;  /* 0x000000ff45458208 */ /* 0x000fc40006000000 */
[----:B------:R-:W-:Y:S01]  /*9c80*/  @!P0 ISETP.GE.AND P4, PT, R56, UR16, PT ;  /* 0x0000001038008c0c */ /* 0x000fe2000bf86270 */
[----:B------:R-:W-:Y:S01]  /*9c90*/  @!P0 VIADD R56, R136, 0x2 ;  /* 0x0000000288388836 */ /* 0x000fe20000000000 */
[----:B------:R-:W-:Y:S02]  /*9ca0*/  @!P0 ISETP.GE.AND P6, PT, R57, UR16, PT ;  /* 0x0000001039008c0c */ /* 0x000fe4000bfc6270 */
[----:B------:R-:W-:Y:S02]  /*9cb0*/  @!P0 FSEL R70, R70, RZ, !P5 ;  /* 0x000000ff46468208 */ /* 0x000fe40006800000 */
[----:B------:R-:W-:Y:S02]  /*9cc0*/  @!P0 FSEL R71, R71, RZ, !P6 ;  /* 0x000000ff47478208 */ /* 0x000fe40007000000 */
[----:B------:R-:W-:Y:S02]  /*9cd0*/  @!P0 ISETP.GE.AND P5, PT, R56, UR16, PT ;  /* 0x0000001038008c0c */ /* 0x000fe4000bfa6270 */
[----:B------:R-:W-:-:S02]  /*9ce0*/  @!P0 ISETP.GE.AND P6, PT, R136, UR16, PT ;  /* 0x0000001088008c0c */ /* 0x000fc4000bfc6270 */
[----:B------:R-:W-:Y:S02]  /*9cf0*/  @!P0 IADD3 R56, R136, 0x3, RZ ;  /* 0x0000000388388810 */ /* 0x000fe40007ffe0ff */
[----:B------:R-:W-:Y:S02]  /*9d00*/  @!P0 FSEL R52, R52, RZ, !P6 ;  /* 0x000000ff34348208 */ /* 0x000fe40007000000 */
[----:B------:R-:W-:Y:S01]  /*9d10*/  @!P0 ISETP.GE.AND P6, PT, R56, UR16, PT ;  /* 0x0000001038008c0c */ /* 0x000fe2000bfc6270 */
[C---:B------:R-:W-:Y:S01]  /*9d20*/  @!P0 VIADD R56, R136.reuse, 0x1 ;  /* 0x0000000188388836 */ /* 0x040fe20000000000 */
[----:B------:R-:W-:Y:S02]  /*9d30*/  @!P0 IADD3 R57, R136, 0x2, RZ ;  /* 0x0000000288398810 */ /* 0x000fe40007ffe0ff */
[----:B------:R-:W-:Y:S02]  /*9d40*/  @!P0 FSEL R79, R79, RZ, !P2 ;  /* 0x000000ff4f4f8208 */ /* 0x000fe40005000000 */
[----:B------:R-:W-:-:S02]  /*9d50*/  @!P0 FSEL R53, R53, RZ, !P1 ;  /* 0x000000ff35358208 */ /* 0x000fc40004800000 */
[----:B------:R-:W-:Y:S02]  /*9d60*/  @!P0 ISETP.GE.AND P2, PT, R57, UR16, PT ;  /* 0x0000001039008c0c */ /* 0x000fe4000bf46270 */
        /* <DEDUP_REMOVED lines=44> */
[----:B------:R-:W-:Y:S02]  /*a030*/  @!P0 FSEL R90, R90, RZ, !P2 ;  /* 0x000000ff5a5a8208 */ /* 0x000fe40005000000 */
[----:B------:R-:W-:Y:S02]  /*a040*/  @!P0 ISETP.GE.AND P1, PT, R56, UR16, PT ;  /* 0x0000001038008c0c */ /* 0x000fe4000bf26270 */
[----:B------:R-:W-:Y:S02]  /*a050*/  @!P0 IADD3 R56, R136, 0x2, RZ ;  /* 0x0000000288388810 */ /* 0x000fe40007ffe0ff */
[----:B------:R-:W-:Y:S02]  /*a060*/  IADD3 R57, P2, R186, R138, RZ ;  /* 0x0000008aba397210 */ /* 0x000fe40007f5e0ff */
[----:B------:R-:W-:Y:S02]  /*a070*/  @!P0 FSEL R91, R91, RZ, !P3 ;  /* 0x000000ff5b5b8208 */ /* 0x000fe40005800000 */
[----:B------:R-:W-:-:S02]  /*a080*/  @!P0 ISETP.GE.AND P3, PT, R56, UR16, PT ;  /* 0x0000001038008c0c */ /* 0x000fc4000bf66270 */
[----:B------:R-:W-:Y:S02]  /*a090*/  LEA.HI.X.SX32 R58, R186, R139, 0x1, P2 ;  /* 0x0000008bba3a7211 */ /* 0x000fe400010f0eff */
[----:B------:R-:W-:-:S04]  /*a0a0*/  LEA R56, P2, R57, UR12, 0x2 ;  /* 0x0000000c39387c11 */ /* 0x000fc8000f8410ff */
[----:B------:R-:W-:Y:S01]  /*a0b0*/  LEA.HI.X R57, R57, UR13, R58, 0x2, P2 ;  /* 0x0000000d39397c11 */ /* 0x000fe200090f143a */
[----:B------:R-:W-:Y:S01]  /*a0c0*/  FFMA.FTZ R134, R67, R59, R134 ;  /* 0x0000003b43867223 */ /* 0x000fe20000010086 */
[----:B------:R-:W-:-:S04]  /*a0d0*/  FMUL.FTZ R53, R65, R53 ;  /* 0x0000003541357220 */ /* 0x000fc80000410000 */
[----:B------:R-:W2:Y:S01]  /*a0e0*/  LDG.E.128.CONSTANT R56, desc[UR14][R56.64] ;  /* 0x0000000e38387981 */ /* 0x000ea2000c1e9d00 */
[----:B------:R-:W-:Y:S01]  /*a0f0*/  FFMA.FTZ R53, R64, R52, R53 ;  /* 0x0000003440357223 */ /* 0x000fe20000010035 */
[C---:B------:R-:W-:Y:S01]  /*a100*/  @!P0 ISETP.GE.AND P2, PT, R136.reuse, UR16, PT ;  /* 0x0000001088008c0c */ /* 0x040fe2000bf46270 */
[----:B------:R-:W-:-:S03]  /*a110*/  @!P0 VIADD R52, R136, 0x3 ;  /* 0x0000000388348836 */ /* 0x000fc60000000000 */
[----:B---3--:R-:W-:Y:S02]  /*a120*/  @!P0 FSEL R40, R40, RZ, !P2 ;  /* 0x000000ff28288208 */ /* 0x008fe40005000000 */
        /* <DEDUP_REMOVED lines=10> */
[----:B----4-:R-:W-:Y:S02]  /*a1d0*/  @!P0 FSEL R100, R100, RZ, !P6 ;  /* 0x000000ff64648208 */ /* 0x010fe40007000000 */
        /* <DEDUP_REMOVED lines=8> */
[----:B------:R-:W-:Y:S01]  /*a260*/  @!P0 FSEL R103, R103, RZ, !P2 ;  /* 0x000000ff67678208 */ /* 0x000fe20005000000 */
[----:B------:R-:W-:Y:S01]  /*a270*/  FMUL.FTZ R45, R65, R45 ;  /* 0x0000002d412d7220 */ /* 0x000fe20000410000 */
[----:B------:R-:W-:Y:S01]  /*a280*/  @!P0 ISETP.GE.AND P2, PT, R136, UR16, PT ;  /* 0x0000001088008c0c */ /* 0x000fe2000bf46270 */
[----:B------:R-:W-:Y:S01]  /*a290*/  FFMA.FTZ R192, R66, R54, R53 ;  /* 0x0000003642c07223 */ /* 0x000fe20000010035 */
[----:B------:R-:W-:-:S02]  /*a2a0*/  @!P0 FSEL R105, R105, RZ, !P4 ;  /* 0x000000ff69698208 */ /* 0x000fc40006000000 */
[C---:B------:R-:W-:Y:S01]  /*a2b0*/  IADD3 R53, P4, R185.reuse, R138, RZ ;  /* 0x0000008ab9357210 */ /* 0x040fe20007f9e0ff */
[----:B------:R-:W-:Y:S01]  /*a2c0*/  FFMA.FTZ R45, R64, R44, R45 ;  /* 0x0000002c402d7223 */ /* 0x000fe2000001002d */
[----:B------:R-:W-:Y:S02]  /*a2d0*/  @!P0 FSEL R104, R104, RZ, !P2 ;  /* 0x000000ff68688208 */ /* 0x000fe40005000000 */
[----:B------:R-:W-:Y:S02]  /*a2e0*/  @!P0 ISETP.GE.AND P2, PT, R52, UR16, PT ;  /* 0x0000001034008c0c */ /* 0x000fe4000bf46270 */
[----:B------:R-:W-:Y:S02]  /*a2f0*/  @!P0 FSEL R106, R106, RZ, !P5 ;  /* 0x000000ff6a6a8208 */ /* 0x000fe40006800000 */
[----:B------:R-:W-:Y:S02]  /*a300*/  LEA.HI.X.SX32 R44, R185, R139, 0x1, P4 ;  /* 0x0000008bb92c7211 */ /* 0x000fe400020f0eff */
[----:B------:R-:W-:-:S02]  /*a310*/  LEA R52, P5, R53, UR12, 0x2 ;  /* 0x0000000c35347c11 */ /* 0x000fc4000f8a10ff */
[----:B------:R-:W-:Y:S02]  /*a320*/  @!P0 IADD3 R54, R136, 0x1, RZ ;  /* 0x0000000188368810 */ /* 0x000fe40007ffe0ff */
[----:B------:R-:W-:Y:S01]  /*a330*/  LEA.HI.X R53, R53, UR13, R44, 0x2, P5 ;  /* 0x0000000d35357c11 */ /* 0x000fe2000a8f142c */
[----:B------:R-:W-:Y:S01]  /*a340*/  FFMA.FTZ R192, R67, R55, R192 ;  /* 0x0000003743c07223 */ /* 0x000fe200000100c0 */
[----:B------:R-:W-:Y:S01]  /*a350*/  @!P0 ISETP.GE.AND P4, PT, R54, UR16, PT ;  /* 0x0000001036008c0c */ /* 0x000fe2000bf86270 */
[----:B------:R-:W-:Y:S01]  /*a360*/  FMUL.FTZ R49, R65, R49 ;  /* 0x0000003141317220 */ /* 0x000fe20000410000 */
[----:B------:R-:W-:Y:S02]  /*a370*/  @!P0 FSEL R107, R107, RZ, !P6 ;  /* 0x000000ff6b6b8208 */ /* 0x000fe40007000000 */
[----:B------:R-:W3:Y:S01]  /*a380*/  LDG.E.128.CONSTANT R52, desc[UR14][R52.64] ;  /* 0x0000000e34347981 */ /* 0x000ee2000c1e9d00 */
[----:B------:R-:W-:Y:S01]  /*a390*/  FFMA.FTZ R46, R66, R46, R45 ;  /* 0x0000002e422e7223 */ /* 0x000fe2000001002d */
[----:B------:R-:W-:-:S02]  /*a3a0*/  @!P0 ISETP.GE.AND P6, PT, R136, UR16, PT ;  /* 0x0000001088008c0c */ /* 0x000fc4000bfc6270 */
[----:B------:R-:W-:Y:S01]  /*a3b0*/  IADD3 R45, P5, R184, R138, RZ ;  /* 0x0000008ab82d7210 */ /* 0x000fe20007fbe0ff */
[----:B------:R-:W-:Y:S01]  /*a3c0*/  FFMA.FTZ R49, R64, R48, R49 ;  /* 0x0000003040317223 */ /* 0x000fe20000010031 */
[----:B-----5:R-:W-:Y:S02]  /*a3d0*/  @!P0 FSEL R96, R96, RZ, !P6 ;  /* 0x000000ff60608208 */ /* 0x020fe40007000000 */
[----:B------:R-:W-:Y:S02]  /*a3e0*/  LEA.HI.X.SX32 R48, R184, R139, 0x1, P5 ;  /* 0x0000008bb8307211 */ /* 0x000fe400028f0eff */
[----:B------:R-:W-:-:S04]  /*a3f0*/  LEA R44, P6, R45, UR12, 0x2 ;  /* 0x0000000c2d2c7c11 */ /* 0x000fc8000f8c10ff */
[----:B------:R-:W-:Y:S01]  /*a400*/  LEA.HI.X R45, R45, UR13, R48, 0x2, P6 ;  /* 0x0000000d2d2d7c11 */ /* 0x000fe2000b0f1430 */
[----:B------:R-:W-:Y:S01]  /*a410*/  FFMA.FTZ R199, R67, R47, R46 ;  /* 0x0000002f43c77223 */ /* 0x000fe2000001002e */
[----:B------:R-:W-:Y:S01]  /*a420*/  FFMA.FTZ R206, R66, R50, R49 ;  /* 0x0000003242ce7223 */ /* 0x000fe20000010031 */
[----:B------:R-:W-:-:S03]  /*a430*/  IADD3 R49, P6, R183, R138, RZ ;  /* 0x0000008ab7317210 */ /* 0x000fc60007fde0ff */
[----:B------:R-:W4:Y:S01]  /*a440*/  LDG.E.128.CONSTANT R44, desc[UR14][R44.64] ;  /* 0x0000000e2c2c7981 */ /* 0x000f22000c1e9d00 */
[----:B------:R-:W-:Y:S01]  /*a450*/  LEA.HI.X.SX32 R50, R183, R139, 0x1, P6 ;  /* 0x0000008bb7327211 */ /* 0x000fe200030f0eff */
[----:B------:R-:W-:Y:S01]  /*a460*/  FMUL.FTZ R69, R65, R69 ;  /* 0x0000004541457220 */ /* 0x000fe20000410000 */
[----:B------:R-:W-:Y:S01]  /*a470*/  LEA R48, P6, R49, UR12, 0x2 ;  /* 0x0000000c31307c11 */ /* 0x000fe2000f8c10ff */
[----:B------:R-:W-:Y:S02]  /*a480*/  FMUL.FTZ R41, R65, R41 ;  /* 0x0000002941297220 */ /* 0x000fe40000410000 */
[----:B------:R-:W-:Y:S01]  /*a490*/  FFMA.FTZ R69, R64, R68, R69 ;  /* 0x0000004440457223 */ /* 0x000fe20000010045 */
[----:B------:R-:W-:Y:S01]  /*a4a0*/  LEA.HI.X R49, R49, UR13, R50, 0x2, P6 ;  /* 0x0000000d31317c11 */ /* 0x000fe2000b0f1432 */
[----:B------:R-:W-:Y:S02]  /*a4b0*/  @!P0 VIADD R68, R136, 0x2 ;  /* 0x0000000288448836 */ /* 0x000fe40000000000 */
[----:B------:R-:W-:Y:S01]  /*a4c0*/  FFMA.FTZ R206, R67, R51, R206 ;  /* 0x0000003343ce7223 */ /* 0x000fe200000100ce */
[----:B------:R-:W-:Y:S01]  /*a4d0*/  FFMA.FTZ R41, R64, R40, R41 ;  /* 0x0000002840297223 */ /* 0x000fe20000010029 */
[----:B------:R-:W-:Y:S01]  /*a4e0*/  IADD3 R40, P6, R182, R138, RZ ;  /* 0x0000008ab6287210 */ /* 0x000fe20007fde0ff */
[----:B------:R-:W5:Y:S01]  /*a4f0*/  LDG.E.128.CONSTANT R48, desc[UR14][R48.64] ;  /* 0x0000000e30307981 */ /* 0x000f62000c1e9d00 */
[----:B------:R-:W-:-:S02]  /*a500*/  @!P0 ISETP.GE.AND P5, PT, R68, UR16, PT ;  /* 0x0000001044008c0c */ /* 0x000fc4000bfa6270 */
[----:B------:R-:W-:Y:S01]  /*a510*/  @!P0 IADD3 R68, R136, 0x3, RZ ;  /* 0x0000000388448810 */ /* 0x000fe20007ffe0ff */
[----:B------:R-:W-:Y:S01]  /*a520*/  FFMA.FTZ R70, R66, R70, R69 ;  /* 0x0000004642467223 */ /* 0x000fe20000010045 */
[----:B------:R-:W-:Y:S02]  /*a530*/  @!P0 FSEL R97, R97, RZ, !P1 ;  /* 0x000000ff61618208 */ /* 0x000fe40004800000 */
[----:B------:R-:W-:Y:S02]  /*a540*/  @!P0 ISETP.GE.AND P1, PT, R68, UR16, PT ;  /* 0x0000001044008c0c */ /* 0x000fe4000bf26270 */
[----:B------:R-:W-:Y:S02]  /*a550*/  LEA.HI.X.SX32 R69, R182, R139, 0x1, P6 ;  /* 0x0000008bb6457211 */ /* 0x000fe400030f0eff */
[----:B------:R-:W-:Y:S01]  /*a560*/  LEA R68, P6, R40, UR12, 0x2 ;  /* 0x0000000c28447c11 */ /* 0x000fe2000f8c10ff */
[----:B------:R-:W-:Y:S01]  /*a570*/  FFMA.FTZ R191, R67, R71, R70 ;  /* 0x0000004743bf7223 */ /* 0x000fe20000010046 */
[----:B------:R-:W-:-:S02]  /*a580*/  @!P0 VIADD R70, R136, 0x1 ;  /* 0x0000000188468836 */ /* 0x000fc40000000000 */
[----:B------:R-:W-:Y:S02]  /*a590*/  LEA.HI.X R69, R40, UR13, R69, 0x2, P6 ;  /* 0x0000000d28457c11 */ /* 0x000fe4000b0f1445 */
[----:B------:R-:W-:Y:S02]  /*a5a0*/  @!P0 FSEL R98, R98, RZ, !P3 ;  /* 0x000000ff62628208 */ /* 0x000fe40005800000 */
[----:B------:R-:W-:Y:S01]  /*a5b0*/  @!P0 ISETP.GE.AND P3, PT, R70, UR16, PT ;  /* 0x0000001046008c0c */ /* 0x000fe2000bf66270 */
[----:B------:R-:W-:Y:S01]  /*a5c0*/  FFMA.FTZ R220, R66, R42, R41 ;  /* 0x0000002a42dc7223 */ /* 0x000fe20000010029 */
[----:B------:R-:W5:Y:S01]  /*a5d0*/  LDG.E.128.CONSTANT R68, desc[UR14][R68.64] ;  /* 0x0000000e44447981 */ /* 0x000f62000c1e9d00 */
[----:B------:R-:W-:Y:S02]  /*a5e0*/  @!P0 FSEL R99, R99, RZ, !P2 ;  /* 0x000000ff63638208 */ /* 0x000fe40005000000 */
[----:B------:R-:W-:Y:S02]  /*a5f0*/  @!P0 ISETP.GE.AND P6, PT, R136, UR16, PT ;  /* 0x0000001088008c0c */ /* 0x000fe4000bfc6270 */
[----:B------:R-:W-:-:S02]  /*a600*/  IADD3 R41, P2, R181, R138, RZ ;  /* 0x0000008ab5297210 */ /* 0x000fc40007f5e0ff */
[----:B------:R-:W-:Y:S02]  /*a610*/  @!P0 FSEL R84, R84, RZ, !P6 ;  /* 0x000000ff54548208 */ /* 0x000fe40007000000 */
[----:B------:R-:W-:Y:S02]  /*a620*/  LEA.HI.X.SX32 R42, R181, R139, 0x1, P2 ;  /* 0x0000008bb52a7211 */ /* 0x000fe400010f0eff */
[----:B------:R-:W-:Y:S01]  /*a630*/  LEA R40, P6, R41, UR12, 0x2 ;  /* 0x0000000c29287c11 */ /* 0x000fe2000f8c10ff */
[----:B------:R-:W-:-:S03]  /*a640*/  FMUL.FTZ R73, R65, R73 ;  /* 0x0000004941497220 */ /* 0x000fc60000410000 */
[----:B------:R-:W-:Y:S01]  /*a650*/  LEA.HI.X R41, R41, UR13, R42, 0x2, P6 ;  /* 0x0000000d29297c11 */ /* 0x000fe2000b0f142a */
[----:B------:R-:W-:Y:S01]  /*a660*/  FFMA.FTZ R73, R64, R72, R73 ;  /* 0x0000004840497223 */ /* 0x000fe20000010049 */
[C---:B------:R-:W-:Y:S01]  /*a670*/  FFMA.FTZ R220, R67.reuse, R43, R220 ;  /* 0x0000002b43dc7223 */ /* 0x040fe200000100dc */
[----:B------:R-:W-:Y:S02]  /*a680*/  @!P0 IADD3 R72, R136, 0x2, RZ ;  /* 0x0000000288488810 */ /* 0x000fe40007ffe0ff */
[----:B------:R-:W-:Y:S01]  /*a690*/  FFMA.FTZ R74, R66, R74, R73 ;  /* 0x0000004a424a7223 */ /* 0x000fe20000010049 */
[----:B------:R-:W5:Y:S01]  /*a6a0*/  LDG.E.128.CONSTANT R40, desc[UR14][R40.64] ;  /* 0x0000000e28287981 */ /* 0x000f62000c1e9d00 */
[----:B------:R-:W-:Y:S02]  /*a6b0*/  IADD3 R73, P6, R180, R138, RZ ;  /* 0x0000008ab4497210 */ /* 0x000fe40007fde0ff */
[----:B------:R-:W-:Y:S01]  /*a6c0*/  FFMA.FTZ R213, R67, R75, R74 ;  /* 0x0000004b43d57223 */ /* 0x000fe2000001004a */
[----:B------:R-:W-:-:S02]  /*a6d0*/  @!P0 ISETP.GE.AND P2, PT, R72, UR16, PT ;  /* 0x0000001048008c0c */ /* 0x000fc4000bf46270 */
[----:B------:R-:W-:Y:S02]  /*a6e0*/  LEA.HI.X.SX32 R74, R180, R139, 0x1, P6 ;  /* 0x0000008bb44a7211 */ /* 0x000fe400030f0eff */
[----:B------:R-:W-:Y:S01]  /*a6f0*/  LEA R72, P6, R73, UR12, 0x2 ;  /* 0x0000000c49487c11 */ /* 0x000fe2000f8c10ff */
[----:B------:R-:W-:-:S03]  /*a700*/  @!P0 VIADD R75, R136, 0x1 ;  /* 0x00000001884b8836 */ /* 0x000fc60000000000 */
[----:B------:R-:W-:Y:S02]  /*a710*/  LEA.HI.X R73, R73, UR13, R74, 0x2, P6 ;  /* 0x0000000d49497c11 */ /* 0x000fe4000b0f144a */
[----:B------:R-:W-:Y:S02]  /*a720*/  @!P0 FSEL R85, R85, RZ, !P4 ;  /* 0x000000ff55558208 */ /* 0x000fe40006000000 */
[----:B------:R-:W-:Y:S02]  /*a730*/  @!P0 ISETP.GE.AND P4, PT, R75, UR16, PT ;  /* 0x000000104b008c0c */ /* 0x000fe4000bf86270 */
[----:B------:R-:W5:Y:S01]  /*a740*/  LDG.E.128.CONSTANT R72, desc[UR14][R72.64] ;  /* 0x0000000e48487981 */ /* 0x000f62000c1e9d00 */
[----:B------:R-:W-:-:S04]  /*a750*/  IADD3 R77, P6, R179, R138, RZ ;  /* 0x0000008ab34d7210 */ /* 0x000fc80007fde0ff */
[----:B------:R-:W-:Y:S02]  /*a760*/  LEA.HI.X.SX32 R78, R179, R139, 0x1, P6 ;  /* 0x0000008bb34e7211 */ /* 0x000fe400030f0eff */
[----:B------:R-:W-:Y:S01]  /*a770*/  LEA R76, P6, R77, UR12, 0x2 ;  /* 0x0000000c4d4c7c11 */ /* 0x000fe2000f8c10ff */
[----:B------:R-:W-:Y:S01]  /*a780*/  FFMA.FTZ R132, R67, R79, R132 ;  /* 0x0000004f43847223 */ /* 0x000fe20000010084 */
[----:B------:R-:W-:Y:S01]  /*a790*/  FMUL.FTZ R85, R65, R85 ;  /* 0x0000005541557220 */ /* 0x000fe20000410000 */
[----:B------:R-:W-:Y:S02]  /*a7a0*/  @!P0 IADD3 R79, R136, 0x2, RZ ;  /* 0x00000002884f8810 */ /* 0x000fe40007ffe0ff */
[----:B------:R-:W-:Y:S02]  /*a7b0*/  LEA.HI.X R77, R77, UR13, R78, 0x2, P6 ;  /* 0x0000000d4d4d7c11 */ /* 0x000fe4000b0f144e */
[----:B------:R-:W-:Y:S01]  /*a7c0*/  @!P0 FSEL R81, R81, RZ, !P3 ;  /* 0x000000ff51518208 */ /* 0x000fe20005800000 */
[----:B------:R-:W-:Y:S01]  /*a7d0*/  FFMA.FTZ R85, R64, R84, R85 ;  /* 0x0000005440557223 */ /* 0x000fe20000010055 */
[----:B------:R-:W-:-:S02]  /*a7e0*/  @!P0 FSEL R86, R86, RZ, !P5 ;  /* 0x000000ff56568208 */ /* 0x000fc40006800000 */
[----:B------:R-:W-:Y:S02]  /*a7f0*/  @!P0 ISETP.GE.AND P3, PT, R136, UR16, PT ;  /* 0x0000001088008c0c */ /* 0x000fe4000bf66270 */
[----:B------:R-:W-:Y:S01]  /*a800*/  @!P0 ISETP.GE.AND P5, PT, R79, UR16, PT ;  /* 0x000000104f008c0c */ /* 0x000fe2000bfa6270 */
[----:B------:R-:W-:Y:S01]  /*a810*/  FFMA.FTZ R86, R66, R86, R85 ;  /* 0x0000005642567223 */ /* 0x000fe20000010055 */
[----:B------:R-:W-:Y:S01]  /*a820*/  @!P0 FSEL R80, R80, RZ, !P3 ;  /* 0x000000ff50508208 */ /* 0x000fe20005800000 */
[----:B------:R-:W5:Y:S01]  /*a830*/  LDG.E.128.CONSTANT R76, desc[UR14][R76.64] ;  /* 0x0000000e4c4c7981 */ /* 0x000f62000c1e9d00 */
[C---:B------:R-:W-:Y:S01]  /*a840*/  FMUL.FTZ R81, R65.reuse, R81 ;  /* 0x0000005141517220 */ /* 0x040fe20000410000 */
[----:B------:R-:W-:Y:S01]  /*a850*/  IADD3 R85, P3, R178, R138, RZ ;  /* 0x0000008ab2557210 */ /* 0x000fe20007f7e0ff */
[----:B------:R-:W-:Y:S02]  /*a860*/  FMUL.FTZ R89, R65, R89 ;  /* 0x0000005941597220 */ /* 0x000fe40000410000 */
[----:B------:R-:W-:Y:S01]  /*a870*/  FFMA.FTZ R81, R64, R80, R81 ;  /* 0x0000005040517223 */ /* 0x000fe20000010051 */
[----:B------:R-:W-:Y:S01]  /*a880*/  LEA.HI.X.SX32 R80, R178, R139, 0x1, P3 ;  /* 0x0000008bb2507211 */ /* 0x000fe200018f0eff */
[----:B------:R-:W-:Y:S01]  /*a890*/  FFMA.FTZ R89, R64, R88, R89 ;  /* 0x0000005840597223 */ /* 0x000fe20000010059 */
[----:B------:R-:W-:-:S02]  /*a8a0*/  @!P0 FSEL R61, R61, RZ, !P4 ;  /* 0x000000ff3d3d8208 */ /* 0x000fc40006000000 */
[----:B------:R-:W-:Y:S02]  /*a8b0*/  LEA R84, P3, R85, UR12, 0x2 ;  /* 0x0000000c55547c11 */ /* 0x000fe4000f8610ff */
[----:B------:R-:W-:Y:S01]  /*a8c0*/  @!P0 ISETP.GE.AND P4, PT, R136, UR16, PT ;  /* 0x0000001088008c0c */ /* 0x000fe2000bf86270 */
[----:B------:R-:W-:Y:S01]  /*a8d0*/  FFMA.FTZ R214, R66, R90, R89 ;  /* 0x0000005a42d67223 */ /* 0x000fe20000010059 */
[----:B------:R-:W-:Y:S02]  /*a8e0*/  @!P0 FSEL R87, R87, RZ, !P1 ;  /* 0x000000ff57578208 */ /* 0x000fe40004800000 */
[----:B------:R-:W-:Y:S01]  /*a8f0*/  LEA.HI.X R85, R85, UR13, R80, 0x2, P3 ;  /* 0x0000000d55557c11 */ /* 0x000fe200098f1450 */
[----:B------:R-:W-:Y:S01]  /*a900*/  FMUL.FTZ R89, R65, R61 ;  /* 0x0000003d41597220 */ /* 0x000fe20000410000 */
[----:B------:R-:W-:Y:S01]  /*a910*/  @!P0 FSEL R60, R60, RZ, !P4 ;  /* 0x000000ff3c3c8208 */ /* 0x000fe20006000000 */
[----:B------:R-:W-:Y:S01]  /*a920*/  FFMA.FTZ R61, R67, R87, R86 ;  /* 0x00000057433d7223 */ /* 0x000fe20000010056 */
[----:B------:R-:W-:-:S02]  /*a930*/  @!P0 FSEL R82, R82, RZ, !P2 ;  /* 0x000000ff52528208 */ /* 0x000fc40005000000 */
[----:B------:R-:W5:Y:S01]  /*a940*/  LDG.E.128.CONSTANT R84, desc[UR14][R84.64] ;  /* 0x0000000e54547981 */ /* 0x000f62000c1e9d00 */
[----:B------:R-:W-:Y:S01]  /*a950*/  FFMA.FTZ R89, R64, R60, R89 ;  /* 0x0000003c40597223 */ /* 0x000fe20000010059 */
[C---:B------:R-:W-:Y:S01]  /*a960*/  IADD3 R60, P1, R177.reuse, R138, RZ ;  /* 0x0000008ab13c7210 */ /* 0x040fe20007f3e0ff */
[----:B------:R-:W-:Y:S01]  /*a970*/  FFMA.FTZ R82, R66, R82, R81 ;  /* 0x0000005242527223 */ /* 0x000fe20000010051 */
[----:B------:R-:W-:Y:S02]  /*a980*/  @!P0 FSEL R62, R62, RZ, !P5 ;  /* 0x000000ff3e3e8208 */ /* 0x000fe40006800000 */
[----:B------:R-:W-:Y:S02]  /*a990*/  LEA.HI.X.SX32 R81, R177, R139, 0x1, P1 ;  /* 0x0000008bb1517211 */ /* 0x000fe400008f0eff */
[----:B------:R-:W-:Y:S01]  /*a9a0*/  LEA R88, P1, R60, UR12, 0x2 ;  /* 0x0000000c3c587c11 */ /* 0x000fe2000f8210ff */
[----:B------:R-:W-:Y:S01]  /*a9b0*/  FMUL.FTZ R97, R65, R97 ;  /* 0x0000006141617220 */ /* 0x000fe20000410000 */
[----:B------:R-:W-:-:S02]  /*a9c0*/  FFMA.FTZ R62, R66, R62, R89 ;  /* 0x0000003e423e7223 */ /* 0x000fc40000010059 */
[----:B------:R-:W-:Y:S01]  /*a9d0*/  LEA.HI.X R89, R60, UR13, R81, 0x2, P1 ;  /* 0x0000000d3c597c11 */ /* 0x000fe200088f1451 */
[----:B------:R-:W-:Y:S01]  /*a9e0*/  FFMA.FTZ R97, R64, R96, R97 ;  /* 0x0000006040617223 */ /* 0x000fe20000010061 */
[----:B------:R-:W-:Y:S01]  /*a9f0*/  FFMA.FTZ R214, R67, R91, R214 ;  /* 0x0000005b43d67223 */ /* 0x000fe200000100d6 */
[----:B------:R-:W-:Y:S02]  /*aa00*/  FMUL.FTZ R101, R65, R101 ;  /* 0x0000006541657220 */ /* 0x000fe40000410000 */
[----:B------:R-:W-:Y:S01]  /*aa10*/  FFMA.FTZ R234, R66, R98, R97 ;  /* 0x0000006242ea7223 */ /* 0x000fe20000010061 */
[----:B------:R-:W5:Y:S01]  /*aa20*/  LDG.E.128.CONSTANT R88, desc[UR14][R88.64] ;  /* 0x0000000e58587981 */ /* 0x000f62000c1e9d00 */
[----:B------:R-:W-:Y:S01]  /*aa30*/  IADD3 R97, P1, R176, R138, RZ ;  /* 0x0000008ab0617210 */ /* 0x000fe20007f3e0ff */
[----:B------:R-:W-:Y:S01]  /*aa40*/  FFMA.FTZ R101, R64, R100, R101 ;  /* 0x0000006440657223 */ /* 0x000fe20000010065 */
[----:B------:R-:W-:Y:S02]  /*aa50*/  IADD3 R98, P2, R175, R138, RZ ;  /* 0x0000008aaf627210 */ /* 0x000fe40007f5e0ff */
[----:B------:R-:W-:-:S02]  /*aa60*/  LEA.HI.X.SX32 R100, R176, R139, 0x1, P1 ;  /* 0x0000008bb0647211 */ /* 0x000fc400008f0eff */
[----:B------:R-:W-:Y:S01]  /*aa70*/  LEA R96, P1, R97, UR12, 0x2 ;  /* 0x0000000c61607c11 */ /* 0x000fe2000f8210ff */
[----:B------:R-:W-:Y:S01]  /*aa80*/  FFMA.FTZ R234, R67, R99, R234 ;  /* 0x0000006343ea7223 */ /* 0x000fe200000100ea */
[----:B------:R-:W-:Y:S02]  /*aa90*/  LEA.HI.X.SX32 R99, R175, R139, 0x1, P2 ;  /* 0x0000008baf637211 */ /* 0x000fe400010f0eff */
[----:B------:R-:W-:Y:S02]  /*aaa0*/  LEA.HI.X R97, R97, UR13, R100, 0x2, P1 ;  /* 0x0000000d61617c11 */ /* 0x000fe400088f1464 */
[----:B------:R-:W-:Y:S01]  /*aab0*/  LEA R100, P1, R98, UR12, 0x2 ;  /* 0x0000000c62647c11 */ /* 0x000fe2000f8210ff */
[----:B------:R-:W-:Y:S01]  /*aac0*/  FFMA.FTZ R102, R66, R102, R101 ;  /* 0x0000006642667223 */ /* 0x000fe20000010065 */
[----:B------:R-:W-:Y:S02]  /*aad0*/  FMUL.FTZ R105, R65, R105 ;  /* 0x0000006941697220 */ /* 0x000fe40000410000 */
[----:B------:R-:W-:-:S02]  /*aae0*/  LEA.HI.X R101, R98, UR13, R99, 0x2, P1 ;  /* 0x0000000d62657c11 */ /* 0x000fc400088f1463 */
[----:B------:R-:W5:Y:S01]  /*aaf0*/  LDG.E.128.CONSTANT R96, desc[UR14][R96.64] ;  /* 0x0000000e60607981 */ /* 0x000f62000c1e9d00 */
[----:B------:R-:W-:Y:S01]  /*ab00*/  IADD3 R80, P3, R174, R138, RZ ;  /* 0x0000008aae507210 */ /* 0x000fe20007f7e0ff */
[----:B------:R-:W-:-:S03]  /*ab10*/  FFMA.FTZ R105, R64, R104, R105 ;  /* 0x0000006840697223 */ /* 0x000fc60000010069 */
[----:B------:R-:W-:Y:S02]  /*ab20*/  LEA.HI.X.SX32 R81, R174, R139, 0x1, P3 ;  /* 0x0000008bae517211 */ /* 0x000fe400018f0eff */
[----:B------:R-:W-:Y:S01]  /*ab30*/  LEA R104, P1, R80, UR12, 0x2 ;  /* 0x0000000c50687c11 */ /* 0x000fe2000f8210ff */
[----:B------:R-:W-:Y:S01]  /*ab40*/  FFMA.FTZ R106, R66, R106, R105 ;  /* 0x0000006a426a7223 */ /* 0x000fe20000010069 */
[----:B------:R-:W-:Y:S02]  /*ab50*/  FFMA.FTZ R227, R67, R103, R102 ;  /* 0x0000006743e37223 */ /* 0x000fe40000010066 */
[----:B------:R-:W-:Y:S01]  /*ab60*/  LEA.HI.X R105, R80, UR13, R81, 0x2, P1 ;  /* 0x0000000d50697c11 */ /* 0x000fe200088f1451 */
[----:B------:R-:W5:Y:S01]  /*ab70*/  LDG.E.128.CONSTANT R100, desc[UR14][R100.64] ;  /* 0x0000000e64647981 */ /* 0x000f62000c1e9d00 */
[----:B------:R-:W-:Y:S01]  /*ab80*/  FMUL.FTZ R109, R65, R109 ;  /* 0x0000006d416d7220 */ /* 0x000fe20000410000 */
[----:B------:R-:W-:Y:S01]  /*ab90*/  IADD3 R60, P4, R173, R138, RZ ;  /* 0x0000008aad3c7210 */ /* 0x000fe20007f9e0ff */
[----:B------:R-:W-:-:S02]  /*aba0*/  FFMA.FTZ R233, R67, R107, R106 ;  /* 0x0000006b43e97223 */ /* 0x000fc4000001006a */
[----:B------:R-:W-:Y:S01]  /*abb0*/  FFMA.FTZ R109, R64, R108, R109 ;  /* 0x0000006c406d7223 */ /* 0x000fe2000001006d */
[----:B------:R-:W5:Y:S01]  /*abc0*/  LDG.E.128.CONSTANT R104, desc[UR14][R104.64] ;  /* 0x0000000e68687981 */ /* 0x000f62000c1e9d00 */
[----:B------:R-:W-:Y:S02]  /*abd0*/  LEA.HI.X.SX32 R138, R173, R139, 0x1, P4 ;  /* 0x0000008bad8a7211 */ /* 0x000fe400020f0eff */
[----:B------:R-:W-:Y:S01]  /*abe0*/  LEA R108, P1, R60, UR12, 0x2 ;  /* 0x0000000c3c6c7c11 */ /* 0x000fe2000f8210ff */
[----:B------:R-:W-:-:S03]  /*abf0*/  FFMA.FTZ R110, R66, R110, R109 ;  /* 0x0000006e426e7223 */ /* 0x000fc6000001006d */
[----:B------:R-:W-:Y:S01]  /*ac00*/  LEA.HI.X R109, R60, UR13, R138, 0x2, P1 ;  /* 0x0000000d3c6d7c11 */ /* 0x000fe200088f148a */
[----:B------:R-:W-:-:S05]  /*ac10*/  FFMA.FTZ R121, R67, R111, R110 ;  /* 0x0000006f43797223 */ /* 0x000fca000001006e */
[----:B------:R-:W5:Y:S01]  /*ac20*/  LDG.E.128.CONSTANT R108, desc[UR14][R108.64] ;  /* 0x0000000e6c6c7981 */ /* 0x000f62000c1e9d00 */
[C---:B------:R-:W-:Y:S01]  /*ac30*/  @!P0 VIADD R60, R136.reuse, 0x1 ;  /* 0x00000001883c8836 */ /* 0x040fe20000000000 */
[----:B------:R-:W-:-:S04]  /*ac40*/  @!P0 ISETP.GE.AND P1, PT, R136, UR16, PT ;  /* 0x0000001088008c0c */ /* 0x000fc8000bf26270 */
[----:B------:R-:W-:-:S04]  /*ac50*/  @!P0 ISETP.GE.AND P2, PT, R60, UR16, PT ;  /* 0x000000103c008c0c */ /* 0x000fc8000bf46270 */
[----:B--2---:R-:W-:Y:S02]  /*ac60*/  @!P0 FSEL R57, R57, RZ, !P2 ;  /* 0x000000ff39398208 */ /* 0x004fe40005000000 */
[----:B------:R-:W-:-:S03]  /*ac70*/  @!P0 FSEL R56, R56, RZ, !P1 ;  /* 0x000000ff38388208 */ /* 0x000fc60004800000 */
[----:B------:R-:W-:-:S04]  /*ac80*/  FMUL.FTZ R57, R65, R57 ;  /* 0x0000003941397220 */ /* 0x000fc80000410000 */
[----:B------:R-:W-:Y:S01]  /*ac90*/  FFMA.FTZ R57, R64, R56, R57 ;  /* 0x0000003840397223 */ /* 0x000fe20000010039 */
[----:B------:R-:W-:-:S04]  /*aca0*/  @!P0 IADD3 R56, R136, 0x3, RZ ;  /* 0x0000000388388810 */ /* 0x000fc80007ffe0ff */
[C---:B------:R-:W-:Y:S02]  /*acb0*/  @!P0 ISETP.GE.AND P6, PT, R56.reuse, UR16, PT ;  /* 0x0000001038008c0c */ /* 0x040fe4000bfc6270 */
[----:B------:R-:W-:Y:S01]  /*acc0*/  @!P0 ISETP.GE.AND P1, PT, R56, UR16, PT ;  /* 0x0000001038008c0c */ /* 0x000fe2000bf26270 */
[----:B------:R-:W-:-:S05]  /*acd0*/  @!P0 VIADD R56, R136, 0x2 ;  /* 0x0000000288388836 */ /* 0x000fca0000000000 */
[----:B------:R-:W-:Y:S02]  /*ace0*/  @!P0 ISETP.GE.AND P2, PT, R56, UR16, PT ;  /* 0x0000001038008c0c */ /* 0x000fe4000bf46270 */
[----:B------:R-:W-:-:S04]  /*acf0*/  @!P0 IADD3 R56, R136, 0x3, RZ ;  /* 0x0000000388388810 */ /* 0x000fc80007ffe0ff */
[----:B------:R-:W-:Y:S01]  /*ad00*/  @!P0 ISETP.GE.AND P3, PT, R56, UR16, PT ;  /* 0x0000001038008c0c */ /* 0x000fe2000bf66270 */
[----:B------:R-:W-:-:S05]  /*ad10*/  @!P0 VIADD R56, R136, 0x1 ;  /* 0x0000000188388836 */ /* 0x000fca0000000000 */
[----:B------:R-:W-:Y:S02]  /*ad20*/  @!P0 ISETP.GE.AND P4, PT, R56, UR16, PT ;  /* 0x0000001038008c0c */ /* 0x000fe4000bf86270 */
[----:B------:R-:W-:-:S04]  /*ad30*/  @!P0 IADD3 R56, R136, 0x2, RZ ;  /* 0x0000000288388810 */ /* 0x000fc80007ffe0ff */
[----:B------:R-:W-:Y:S01]  /*ad40*/  @!P0 ISETP.GE.AND P5, PT, R56, UR16, PT ;  /* 0x0000001038008c0c */ /* 0x000fe2000bfa6270 */
[----:B------:R-:W-:Y:S01]  /*ad50*/  @!P0 VIADD R56, R136, 0x3 ;  /* 0x0000000388388836 */ /* 0x000fe20000000000 */
[----:B------:R-:W-:-:S04]  /*ad60*/  @!P0 FSEL R83, R83, RZ, !P6 ;  /* 0x000000ff53538208 */ /* 0x000fc80007000000 */
[----:B------:R-:W-:Y:S02]  /*ad70*/  @!P0 ISETP.GE.AND P6, PT, R56, UR16, PT ;  /* 0x0000001038008c0c */ /* 0x000fe4000bfc6270 */
[----:B------:R-:W-:Y:S02]  /*ad80*/  @!P0 IADD3 R56, R136, 0x1, RZ ;  /* 0x0000000188388810 */ /* 0x000fe40007ffe0ff */
[----:B------:R-:W-:Y:S02]  /*ad90*/  @!P0 FSEL R63, R63, RZ, !P1 ;  /* 0x000000ff3f3f8208 */ /* 0x000fe40004800000 */
[----:B------:R-:W-:Y:S01]  /*ada0*/  @!P0 ISETP.GE.AND P1, PT, R56, UR16, PT ;  /* 0x0000001038008c0c */ /* 0x000fe2000bf26270 */
[----:B------:R-:W-:Y:S01]  /*adb0*/  @!P0 VIADD R56, R136, 0x2 ;  /* 0x0000000288388836 */ /* 0x000fe20000000000 */
[----:B------:R-:W-:Y:S02]  /*adc0*/  @!P0 FSEL R58, R58, RZ, !P2 ;  /* 0x000000ff3a3a8208 */ /* 0x000fe40005000000 */
[----:B------:R-:W-:-:S02]  /*add0*/  @!P0 FSEL R59, R59, RZ, !P3 ;  /* 0x000000ff3b3b8208 */ /* 0x000fc40005800000 */
[----:B------:R-:W-:Y:S02]  /*ade0*/  @!P0 ISETP.GE.AND P2, PT, R56, UR16, PT ;  /* 0x0000001038008c0c */ /* 0x000fe4000bf46270 */
[C---:B------:R-:W-:Y:S02]  /*adf0*/  @!P0 ISETP.GE.AND P3, PT, R136.reuse, UR16, PT ;  /* 0x0000001088008c0c */ /* 0x040fe4000bf66270 */
[----:B------:R-:W-:Y:S02]  /*ae00*/  @!P0 IADD3 R56, R136, 0x3, RZ ;  /* 0x0000000388388810 */ /* 0x000fe40007ffe0ff */
[----:B---3--:R-:W-:Y:S02]  /*ae10*/  @!P0 FSEL R52, R52, RZ, !P3 ;  /* 0x000000ff34348208 */ /* 0x008fe40005800000 */
        /* <DEDUP_REMOVED lines=21> */
[----:B-----5:R-:W-:Y:S02]  /*af70*/  @!P0 FSEL R48, R48, RZ, !P3 ;  /* 0x000000ff30308208 */ /* 0x020fe40005800000 */
        /* <DEDUP_REMOVED lines=83> */
[----:B------:R-:W-:Y:S02]  /*b4b0*/  @!P0 ISETP.GE.AND P2, PT, R136, UR16, PT ;  /* 0x0000001088008c0c */ /* 0x000fe4000bf46270 */
[----:B------:R-:W-:Y:S02]  /*b4c0*/  @!P0 FSEL R102, R102, RZ, !P5 ;  /* 0x000000ff66668208 */ /* 0x000fe40006800000 */
[----:B------:R-:W-:Y:S02]  /*b4d0*/  @!P0 FSEL R100, R100, RZ, !P2 ;  /* 0x000000ff64648208 */ /* 0x000fe40005000000 */
[----:B------:R-:W-:Y:S02]  /*b4e0*/  @!P0 ISETP.GE.AND P2, PT, R56, UR16, PT ;  /* 0x0000001038008c0c */ /* 0x000fe4000bf46270 */
[C---:B------:R-:W-:Y:S02]  /*b4f0*/  @!P0 ISETP.GE.AND P5, PT, R136.reuse, UR16, PT ;  /* 0x0000001088008c0c */ /* 0x040fe4000bfa6270 */
[----:B------:R-:W-:-:S02]  /*b500*/  @!P0 IADD3 R56, R136, 0x3, RZ ;  /* 0x0000000388388810 */ /* 0x000fc40007ffe0ff */
[----:B------:R-:W-:Y:S02]  /*b510*/  @!P0 FSEL R101, R101, RZ, !P4 ;  /* 0x000000ff65658208 */ /* 0x000fe40006000000 */
[----:B------:R-:W-:Y:S02]  /*b520*/  @!P0 FSEL R104, R104, RZ, !P5 ;  /* 0x000000ff68688208 */ /* 0x000fe40006800000 */
[C---:B------:R-:W-:Y:S02]  /*b530*/  @!P0 ISETP.GE.AND P4, PT, R56.reuse, UR16, PT ;  /* 0x0000001038008c0c */ /* 0x040fe4000bf86270 */
[----:B------:R-:W-:Y:S01]  /*b540*/  @!P0 ISETP.GE.AND P5, PT, R56, UR16, PT ;  /* 0x0000001038008c0c */ /* 0x000fe2000bfa6270 */
[----:B------:R-:W-:Y:S01]  /*b550*/  @!P0 VIADD R56, R136, 0x1 ;  /* 0x0000000188388836 */ /* 0x000fe20000000000 */
[----:B------:R-:W-:-:S04]  /*b560*/  @!P0 FSEL R105, R105, RZ, !P1 ;  /* 0x000000ff69698208 */ /* 0x000fc80004800000 */
[----:B------:R-:W-:Y:S02]  /*b570*/  @!P0 ISETP.GE.AND P1, PT, R56, UR16, PT ;  /* 0x0000001038008c0c */ /* 0x000fe4000bf26270 */
[----:B------:R-:W-:Y:S02]  /*b580*/  @!P0 FSEL R106, R106, RZ, !P2 ;  /* 0x000000ff6a6a8208 */ /* 0x000fe40005000000 */
[C---:B------:R-:W-:Y:S02]  /*b590*/  @!P0 IADD3 R56, R136.reuse, 0x2, RZ ;  /* 0x0000000288388810 */ /* 0x040fe40007ffe0ff */
[----:B------:R-:W-:Y:S02]  /*b5a0*/  @!P0 ISETP.GE.AND P2, PT, R136, UR16, PT ;  /* 0x0000001088008c0c */ /* 0x000fe4000bf46270 */
[----:B------:R-:W-:Y:S01]  /*b5b0*/  @!P0 FSEL R109, R109, RZ, !P1 ;  /* 0x000000ff6d6d8208 */ /* 0x000fe20004800000 */
[C---:B------:R-:W-:Y:S01]  /*b5c0*/  FMUL.FTZ R53, R65.reuse, R53 ;  /* 0x0000003541357220 */ /* 0x040fe20000410000 */
[----:B------:R-:W-:Y:S01]  /*b5d0*/  @!P0 ISETP.GE.AND P1, PT, R56, UR16, PT ;  /* 0x0000001038008c0c */ /* 0x000fe2000bf26270 */
        /* <DEDUP_REMOVED lines=42> */
[----:B------:R-:W-:-:S02]  /*b880*/  @!P0 FSEL R103, R103, RZ, !P6 ;  /* 0x000000ff67678208 */ /* 0x000fc40007000000 */
[----:B------:R-:W-:Y:S02]  /*b890*/  @!P0 FSEL R107, R107, RZ, !P4 ;  /* 0x000000ff6b6b8208 */ /* 0x000fe40006000000 */
        /* <DEDUP_REMOVED lines=80> */
[----:B------:R-:W-:-:S07]  /*bda0*/  FADD.FTZ R39, R39, R66 ;  /* 0x0000004227277221 */ /* 0x000fce0000010000 */
.L_x_26568:
[----:B------:R-:W-:Y:S05]  /*bdb0*/  BSYNC B1 ;  /* 0x0000000000017941 */ /* 0x000fea0003800000 */
.L_x_26567:
[----:B------:R-:W-:-:S05]  /*bdc0*/  VIADD R0, R0, 0x4 ;  /* 0x0000000400007836 */ /* 0x000fca0000000000 */
[----:B------:R-:W-:-:S13]  /*bdd0*/  ISETP.GE.AND P0, PT, R0, UR20, PT ;  /* 0x0000001400007c0c */ /* 0x000fda000bf06270 */
[----:B------:R-:W-:Y:S05]  /*bde0*/  @!P0 BRA `(.L_x_26569) ;  /* 0xffffffa800188947 */ /* 0x000fea000383ffff */
.L_x_26566:
[----:B------:R-:W-:Y:S05]  /*bdf0*/  BSYNC B0 ;  /* 0x0000000000007941 */ /* 0x000fea0003800000 */
.L_x_26565:
[----:B------:R-:W2:Y:S01]  /*be00*/  LDL R78, [R1+0x64] ;  /* 0x00006400014e7983 */ /* 0x000ea20000100800 */
[----:B------:R-:W-:Y:S03]  /*be10*/  BSSY B0, `(.L_x_26570) ;  /* 0x00001d4000007945 */ /* 0x000fe60003800000 */
[----:B------:R-:W0:Y:S04]  /*be20*/  SHFL.BFLY PT, R41, R36, 0x4, 0x1f ;  /* 0x0c801f0024297f89 */ /* 0x000e2800000e0000 */
[----:B------:R-:W1:Y:S04]  /*be30*/  SHFL.BFLY PT, R50, R17, 0x4, 0x1f ;  /* 0x0c801f0011327f89 */ /* 0x000e6800000e0000 */
[----:B-----5:R-:W3:Y:S04]  /*be40*/  SHFL.BFLY PT, R0, R37, 0x4, 0x1f ;  /* 0x0c801f0025007f89 */ /* 0x020ee800000e0000 */
[----:B------:R-:W4:Y:S04]  /*be50*/  SHFL.BFLY PT, R46, R27, 0x4, 0x1f ;  /* 0x0c801f001b2e7f89 */ /* 0x000f2800000e0000 */
[----:B------:R-:W4:Y:S04]  /*be60*/  SHFL.BFLY PT, R52, R15, 0x4, 0x1f ;  /* 0x0c801f000f347f89 */ /* 0x000f2800000e0000 */
[----:B------:R-:W4:Y:S04]  /*be70*/  SHFL.BFLY PT, R38, R35, 0x4, 0x1f ;  /* 0x0c801f0023267f89 */ /* 0x000f2800000e0000 */
[----:B------:R-:W4:Y:S01]  /*be80*/  SHFL.BFLY PT, R43, R34, 0x4, 0x1f ;  /* 0x0c801f00222b7f89 */ /* 0x000f2200000e0000 */
[----:B0-----:R-:W-:Y:S01]  /*be90*/  FADD.FTZ R41, R41, R36 ;  /* 0x0000002429297221 */ /* 0x001fe20000010000 */
[----:B-1----:R-:W-:-:S02]  /*bea0*/  FADD.FTZ R50, R50, R17 ;  /* 0x0000001132327221 */ /* 0x002fc40000010000 */
[----:B------:R-:W0:Y:S01]  /*beb0*/  SHFL.BFLY PT, R40, R33, 0x4, 0x1f ;  /* 0x0c801f0021287f89 */ /* 0x000e2200000e0000 */
[----:B---3--:R-:W-:-:S03]  /*bec0*/  FADD.FTZ R37, R0, R37 ;  /* 0x0000002500257221 */ /* 0x008fc60000010000 */
[----:B------:R-:W1:Y:S01]  /*bed0*/  SHFL.BFLY PT, R48, R25, 0x4, 0x1f ;  /* 0x0c801f0019307f89 */ /* 0x000e6200000e0000 */
[----:B----4-:R-:W-:-:S03]  /*bee0*/  FADD.FTZ R46, R46, R27 ;  /* 0x0000001b2e2e7221 */ /* 0x010fc60000010000 */
[----:B------:R-:W3:Y:S01]  /*bef0*/  SHFL.BFLY PT, R36, R21, 0x4, 0x1f ;  /* 0x0c801f0015247f89 */ /* 0x000ee200000e0000 */
[----:B------:R-:W-:-:S03]  /*bf00*/  FADD.FTZ R52, R52, R15 ;  /* 0x0000000f34347221 */ /* 0x000fc60000010000 */
[----:B------:R-:W4:Y:S01]  /*bf10*/  SHFL.BFLY PT, R57, R18, 0x4, 0x1f ;  /* 0x0c801f0012397f89 */ /* 0x000f2200000e0000 */
        /* <DEDUP_REMOVED lines=99> */
[----:B------:R-:W-:Y:S01]  /*c550*/  FADD.FTZ R163, R16, R163 ;  /* 0x000000a310a37221 */ /* 0x000fe20000010000 */
[----:B------:R-:W4:Y:S01]  /*c560*/  S2R R0, SR_TID.X ;  /* 0x0000000000007919 */ /* 0x000f220000002100 */
[----:B------:R-:W-:Y:S01]  /*c570*/  FADD.FTZ R165, R18, R165 ;  /* 0x000000a512a57221 */ /* 0x000fe20000010000 */
        /* <DEDUP_REMOVED lines=10> */
[----:B------:R-:W2:Y:S04]  /*c620*/  SHFL.BFLY PT, R5, R154, 0x4, 0x1f ;  /* 0x0c801f009a057f89 */ /* 0x000ea800000e0000 */
[----:B------:R-:W2:Y:S01]  /*c630*/  SHFL.BFLY PT, R7, R156, 0x4, 0x1f ;  /* 0x0c801f009c077f89 */ /* 0x000ea200000e0000 */
[----:B------:R-:W-:-:S03]  /*c640*/  FADD.FTZ R158, R9, R158 ;  /* 0x0000009e099e7221 */ /* 0x000fc60000010000 */
[----:B------:R-:W2:Y:S01]  /*c650*/  SHFL.BFLY PT, R11, R160, 0x4, 0x1f ;  /* 0x0c801f00a00b7f89 */ /* 0x000ea200000e0000 */
[----:B------:R-:W-:Y:S01]  /*c660*/  LOP3.LUT R9, R0, 0xffffffc0, RZ, 0xc0, !PT ;  /* 0xffffffc000097812 */ /* 0x000fe200078ec0ff */
[----:B0-----:R-:W-:Y:S02]  /*c670*/  FADD.FTZ R15, R36, R15 ;  /* 0x0000000f240f7221 */ /* 0x001fe40000010000 */
        /* <DEDUP_REMOVED lines=8> */
[----:B------:R-:W-:Y:S02]  /*c700*/  LOP3.LUT P0, RZ, R78, 0x7, RZ, 0xc0, !PT ;  /* 0x000000074eff7812 */ /* 0x000fe4000780c0ff */
        /* <DEDUP_REMOVED lines=110> */
[----:B----4-:R-:W-:Y:S01]  /*cdf0*/  FADD.FTZ R139, R5, R10 ;  /* 0x0000000a058b7221 */ /* 0x010fe20000010000 */
[----:B------:R-:W-:Y:S02]  /*ce00*/  SHF.R.S32.HI R5, RZ, 0x1f, R0 ;  /* 0x0000001fff057819 */ /* 0x000fe40000011400 */
[----:B------:R-:W4:Y:S01]  /*ce10*/  SHFL.BFLY PT, R24, R51, 0x1, 0x1f ;  /* 0x0c201f0033187f89 */ /* 0x000f2200000e0000 */
[----:B--2---:R-:W-:Y:S01]  /*ce20*/  FADD.FTZ R141, R45, R12 ;  /* 0x0000000c2d8d7221 */ /* 0x004fe20000010000 */
[----:B------:R-:W-:Y:S02]  /*ce30*/  LEA.HI R5, R5, R0, RZ, 0x5 ;  /* 0x0000000005057211 */ /* 0x000fe400078f28ff */
        /* <DEDUP_REMOVED lines=79> */
[----:B---3--:R-:W-:Y:S01]  /*d330*/  FADD.FTZ R197, R65, R34 ;  /* 0x0000002241c57221 */ /* 0x008fe20000010000 */
[----:B----4-:R-:W-:Y:S02]  /*d340*/  FADD.FTZ R199, R67, R36 ;  /* 0x0000002443c77221 */ /* 0x010fe40000010000 */
[----:B------:R-:W3:Y:S01]  /*d350*/  SHFL.BFLY PT, R40, R71, 0x1, 0x1f ;  /* 0x0c201f0047287f89 */ /* 0x000ee200000e0000 */
[----:B--2---:R-:W-:-:S03]  /*d360*/  FADD.FTZ R201, R69, R4 ;  /* 0x0000000445c97221 */ /* 0x004fc60000010000 */
[----:B------:R-:W2:Y:S01]  /*d370*/  SHFL.BFLY PT, R42, R73, 0x1, 0x1f ;  /* 0x0c201f00492a7f89 */ /* 0x000ea200000e0000 */
        /* <DEDUP_REMOVED lines=8> */
[----:B------:R-:W-:-:S03]  /*d400*/  SHF.R.S32.HI R2, RZ, 0x5, R5 ;  /* 0x00000005ff027819 */ /* 0x000fc60000011405 */
[----:B------:R-:W1:Y:S01]  /*d410*/  SHFL.BFLY PT, R14, R223, 0x1, 0x1f ;  /* 0x0c201f00df0e7f89 */ /* 0x000e6200000e0000 */
[----:B---3--:R-:W-:Y:S01]  /*d420*/  FADD.FTZ R205, R71, R40 ;  /* 0x0000002847cd7221 */ /* 0x008fe20000010000 */
[----:B------:R-:W-:Y:S02]  /*d430*/  SHF.L.U32 R2, R2, 0x8, RZ ;  /* 0x0000000802027819 */ /* 0x000fe400000006ff */
[----:B------:R-:W3:Y:S01]  /*d440*/  SHFL.BFLY PT, R16, R83, 0x1, 0x1f ;  /* 0x0c201f0053107f89 */ /* 0x000ee200000e0000 */
[----:B--2---:R-:W-:-:S03]  /*d450*/  FADD.FTZ R209, R73, R42 ;  /* 0x0000002a49d17221 */ /* 0x004fc60000010000 */
        /* <DEDUP_REMOVED lines=9> */
[----:B------:R-:W-:-:S03]  /*d4f0*/  FADD.FTZ R223, R223, R14 ;  /* 0x0000000edfdf7221 */ /* 0x000fc60000010000 */
        /* <DEDUP_REMOVED lines=19> */
[----:B----4-:R-:W-:Y:S01]  /*d630*/  FADD.FTZ R243, R93, R8 ;  /* 0x000000085df37221 */ /* 0x010fe20000010000 */
[----:B------:R-:W-:Y:S01]  /*d640*/  FADD.FTZ R245, R245, R34 ;  /* 0x00000022f5f57221 */ /* 0x000fe20000010000 */
[----:B0-----:R-:W-:Y:S01]  /*d650*/  FADD.FTZ R247, R95, R36 ;  /* 0x000000245ff77221 */ /* 0x001fe20000010000 */
[----:B-1----:R-:W-:Y:S01]  /*d660*/  FADD.FTZ R251, R251, R38 ;  /* 0x00000026fbfb7221 */ /* 0x002fe20000010000 */
[----:B------:R-:W-:Y:S01]  /*d670*/  FADD.FTZ R130, R97, R130 ;  /* 0x0000008261827221 */ /* 0x000fe20000010000 */
[----:B---3--:R-:W-:Y:S01]  /*d680*/  FADD.FTZ R132, R132, R3 ;  /* 0x0000000384847221 */ /* 0x008fe20000010000 */
[----:B--2---:R-:W-:Y:S01]  /*d690*/  FADD.FTZ R134, R99, R134 ;  /* 0x0000008663867221 */ /* 0x004fe20000010000 */
[----:B------:R-:W-:Y:S06]  /*d6a0*/  BAR.SYNC.DEFER_BLOCKING 0x0 ;  /* 0x0000000000007b1d */ /* 0x000fec0000010000 */
        /* <DEDUP_REMOVED lines=74> */
.L_x_26571:
[----:B------:R-:W-:Y:S05]  /*db50*/  BSYNC B0 ;  /* 0x0000000000007941 */ /* 0x000fea0003800000 */
.L_x_26570:
        /* <DEDUP_REMOVED lines=141> */
.L_x_26573:
[----:B------:R-:W-:Y:S05]  /*e430*/  BSYNC B0 ;  /* 0x0000000000007941 */ /* 0x000fea0003800000 */
.L_x_26572:
        /* <DEDUP_REMOVED lines=77> */
.L_x_26575:
[----:B------:R-:W-:Y:S05]  /*e910*/  BSYNC B0 ;  /* 0x0000000000007941 */ /* 0x000fea0003800000 */
.L_x_26574:
        /* <DEDUP_REMOVED lines=50> */
[----:B0-----:R-:W-:Y:S01]  /*ec40*/  FADD.FTZ R157, R157, R26 ;  /* 0x0000001a9d9d7221 */ /* 0x001fe20000010000 */
[----:B-1----:R-:W-:Y:S02]  /*ec50*/  FADD.FTZ R159, R159, R28 ;  /* 0x0000001c9f9f7221 */ /* 0x002fe40000010000 */
[----:B------:R-:W0:Y:S01]  /*ec60*/  LDS R0, [R9+0x180] ;  /* 0x0001800009007984 */ /* 0x000e220000000800 */
[----:B----4-:R-:W-:-:S03]  /*ec70*/  FADD.FTZ R161, R161, R30 ;  /* 0x0000001ea1a17221 */ /* 0x010fc60000010000 */
[----:B------:R-:W1:Y:S01]  /*ec80*/  LDS R2, [R9+0x190] ;  /* 0x0001900009027984 */ /* 0x000e620000000800 */
        /* <DEDUP_REMOVED lines=15> */
[----:B------:R-:W3:Y:S04]  /*ed80*/  LDS R18, [R9+0x210] ;  /* 0x0002100009127984 */ /* 0x000ee80000000800 */
        /* <DEDUP_REMOVED lines=21> */
[----:B------:R-:W-:-:S03]  /*eee0*/  FADD.FTZ R199, R199, R20 ;  /* 0x00000014c7c77221 */ /* 0x000fc60000010000 */
        /* <DEDUP_REMOVED lines=40> */
[----:B------:R-:W-:Y:S01]  /*f170*/  FADD.FTZ R243, R243, R64 ;  /* 0x00000040f3f37221 */ /* 0x000fe20000010000 */
[----:B0-----:R-:W-:Y:S01]  /*f180*/  FADD.FTZ R245, R245, R66 ;  /* 0x00000042f5f57221 */ /* 0x001fe20000010000 */
[----:B-1----:R-:W-:Y:S01]  /*f190*/  FADD.FTZ R247, R247, R68 ;  /* 0x00000044f7f77221 */ /* 0x002fe20000010000 */
[----:B----4-:R-:W-:Y:S01]  /*f1a0*/  FADD.FTZ R249, R249, R70 ;  /* 0x00000046f9f97221 */ /* 0x010fe20000010000 */
[----:B-----5:R-:W-:Y:S01]  /*f1b0*/  FADD.FTZ R251, R251, R72 ;  /* 0x00000048fbfb7221 */ /* 0x020fe20000010000 */
[----:B------:R-:W-:Y:S01]  /*f1c0*/  FADD.FTZ R130, R130, R3 ;  /* 0x0000000382827221 */ /* 0x000fe20000010000 */
[----:B------:R-:W-:Y:S01]  /*f1d0*/  FADD.FTZ R132, R132, R5 ;  /* 0x0000000584847221 */ /* 0x000fe20000010000 */
[----:B------:R-:W-:-:S07]  /*f1e0*/  FADD.FTZ R134, R134, R7 ;  /* 0x0000000786867221 */ /* 0x000fce0000010000 */
.L_x_26577:
[----:B------:R-:W-:Y:S05]  /*f1f0*/  BSYNC B0 ;  /* 0x0000000000007941 */ /* 0x000fea0003800000 */
.L_x_26576:
[----:B------:R-:W-:Y:S06]  /*f200*/  BAR.SYNC.DEFER_BLOCKING 0x0 ;  /* 0x0000000000007b1d */ /* 0x000fec0000010000 */
[----:B------:R-:W-:Y:S05]  /*f210*/  @P2 EXIT ;  /* 0x000000000000294d */ /* 0x000fea0003800000 */
[----:B------:R-:W-:Y:S05]  /*f220*/  @P0 EXIT ;  /* 0x000000000000094d */ /* 0x000fea0003800000 */
[----:B------:R-:W2:Y:S01]  /*f230*/  S2UR UR5, SR_CTAID.Y ;  /* 0x00000000000579c3 */ /* 0x000ea20000002600 */
[----:B------:R-:W-:Y:S01]  /*f240*/  ULDC UR4, c[0x0][0xc] ;  /* 0x0000030000047ab9 */ /* 0x000fe20000000800 */
[----:B------:R-:W-:Y:S01]  /*f250*/  SHF.R.S32.HI R0, RZ, 0x1f, R78 ;  /* 0x0000001fff007819 */ /* 0x000fe2000001144e */
[----:B------:R-:W-:-:S03]  /*f260*/  ULDC UR6, c[0x0][0x14] ;  /* 0x0000050000067ab9 */ /* 0x000fc60000000800 */
[----:B------:R-:W-:Y:S02]  /*f270*/  LEA.HI R0, R0, R78, RZ, 0x3 ;  /* 0x0000004e00007211 */ /* 0x000fe400078f18ff */
[----:B------:R-:W3:Y:S02]  /*f280*/  S2UR UR7, SR_CTAID.X ;  /* 0x00000000000779c3 */ /* 0x000ee40000002500 */
[----:B------:R-:W-:-:S04]  /*f290*/  SHF.R.S32.HI R0, RZ, 0x3, R0 ;  /* 0x00000003ff007819 */ /* 0x000fc80000011400 */
[C---:B01----:R-:W-:Y:S01]  /*f2a0*/  IADD3 R4, R0.reuse, 0xc, RZ ;  /* 0x0000000c00047810 */ /* 0x043fe20007ffe0ff */
[C---:B------:R-:W-:Y:S01]  /*f2b0*/  VIADD R3, R0.reuse, 0x8 ;  /* 0x0000000800037836 */ /* 0x040fe20000000000 */
[----:B------:R-:W0:Y:S01]  /*f2c0*/  S2UR UR8, SR_CTAID.Z ;  /* 0x00000000000879c3 */ /* 0x000e220000002700 */
[C---:B------:R-:W-:Y:S02]  /*f2d0*/  IADD3 R2, R0.reuse, 0x4, RZ ;  /* 0x0000000400027810 */ /* 0x040fe40007ffe0ff */
[----:B------:R-:W-:Y:S01]  /*f2e0*/  IADD3 R13, R0, 0x1c, RZ ;  /* 0x0000001c000d7810 */ /* 0x000fe20007ffe0ff */
[----:B--2---:R-:W-:Y:S02]  /*f2f0*/  UIMAD UR4, UR5, UR4, URZ ;  /* 0x00000004050472a4 */ /* 0x004fe4000f8e023f */
[----:B---3--:R-:W-:Y:S02]  /*f300*/  UIMAD UR5, UR7, UR6, URZ ;  /* 0x00000006070572a4 */ /* 0x008fe4000f8e023f */
[----:B------:R-:W-:-:S02]  /*f310*/  UIMAD UR6, UR4, UR6, URZ ;  /* 0x00000006040672a4 */ /* 0x000fc4000f8e023f */
[----:B------:R-:W-:Y:S02]  /*f320*/  USHF.L.U32 UR5, UR5, 0x8, URZ ;  /* 0x0000000805057899 */ /* 0x000fe4000800063f */
[----:B------:R-:W-:Y:S02]  /*f330*/  USHF.L.U32 UR6, UR6, 0x8, URZ ;  /* 0x0000000806067899 */ /* 0x000fe4000800063f */
[----:B0-----:R-:W-:Y:S02]  /*f340*/  USHF.L.U32 UR4, UR8, 0x8, URZ ;  /* 0x0000000808047899 */ /* 0x001fe4000800063f */
        /* <DEDUP_REMOVED lines=11> */
[----:B------:R-:W-:Y:S01]  /*f400*/  LEA.HI.X R7, R7, UR9, R12, 0x2, P2 ;  /* 0x0000000907077c11 */ /* 0x000fe200090f140c */
[----:B------:R-:W-:Y:S01]  /*f410*/  VIADD R12, R0, 0x18 ;  /* 0x00000018000c7836 */ /* 0x000fe20000000000 */
[----:B------:R-:W-:Y:S02]  /*f420*/  LEA.HI.X.SX32 R10, R4, UR7, 0x1, P3 ;  /* 0x00000007040a7c11 */ /* 0x000fe400098f0eff */
[----:B------:R-:W-:Y:S02]  /*f430*/  IADD3 R11, P0, R0, UR4, RZ ;  /* 0x00000004000b7c10 */ /* 0x000fe4000ff1e0ff */
[----:B------:R-:W-:Y:S02]  /*f440*/  LEA R8, P3, R9, UR8, 0x2 ;  /* 0x0000000809087c11 */ /* 0x000fe4000f8610ff */
[----:B------:R-:W-:Y:S02]  /*f450*/  LEA.HI.X.SX32 R14, R2, UR7, 0x1, P1 ;  /* 0x00000007020e7c11 */ /* 0x000fe400088f0eff */
[----:B------:R-:W-:-:S02]  /*f460*/  LEA.HI.X.SX32 R16, R0, UR7, 0x1, P0 ;  /* 0x0000000700107c11 */ /* 0x000fc400080f0eff */
[----:B------:R-:W-:Y:S02]  /*f470*/  LEA R4, P1, R5, UR8, 0x2 ;  /* 0x0000000805047c11 */ /* 0x000fe4000f8210ff */
[----:B------:R-:W-:Y:S01]  /*f480*/  LEA.HI.X R9, R9, UR9, R10, 0x2, P3 ;  /* 0x0000000909097c11 */ /* 0x000fe200098f140a */
[----:B------:R-:W-:Y:S01]  /*f490*/  VIADD R10, R0, 0x10 ;  /* 0x00000010000a7836 */ /* 0x000fe20000000000 */
[C---:B------:R-:W-:Y:S02]  /*f4a0*/  IADD3 R15, P2, R12.reuse, UR4, RZ ;  /* 0x000000040c0f7c10 */ /* 0x040fe4000ff5e0ff */
[----:B------:R-:W-:Y:S02]  /*f4b0*/  LEA R2, P0, R11, UR8, 0x2 ;  /* 0x000000080b027c11 */ /* 0x000fe4000f8010ff */
[----:B------:R-:W-:Y:S02]  /*f4c0*/  LEA.HI.X R5, R5, UR9, R14, 0x2, P1 ;  /* 0x0000000905057c11 */ /* 0x000fe400088f140e */
[----:B------:R-:W-:-:S02]  /*f4d0*/  LEA.HI.X.SX32 R20, R12, UR7, 0x1, P2 ;  /* 0x000000070c147c11 */ /* 0x000fc400090f0eff */
[----:B------:R-:W-:Y:S02]  /*f4e0*/  LEA.HI.X R3, R11, UR9, R16, 0x2, P0 ;  /* 0x000000090b037c11 */ /* 0x000fe400080f1410 */
[C---:B------:R-:W-:Y:S02]  /*f4f0*/  LEA R14, P2, R15.reuse, UR8, 0x2 ;  /* 0x000000080f0e7c11 */ /* 0x040fe4000f8410ff */
[----:B------:R-:W-:Y:S01]  /*f500*/  IADD3 R11, R0, 0x14, RZ ;  /* 0x00000014000b7810 */ /* 0x000fe20007ffe0ff */
[----:B------:R-:W-:Y:S01]  /*f510*/  STG.E desc[UR14][R2.64], R131 ;  /* 0x0000008302007986 */ /* 0x000fe2000c10190e */
[----:B------:R-:W-:Y:S02]  /*f520*/  IADD3 R21, P0, R10, UR4, RZ ;  /* 0x000000040a157c10 */ /* 0x000fe4000ff1e0ff */
[----:B------:R-:W-:Y:S01]  /*f530*/  LEA.HI.X R15, R15, UR9, R20, 0x2, P2 ;  /* 0x000000090f0f7c11 */ /* 0x000fe200090f1414 */
[----:B------:R-:W-:Y:S01]  /*f540*/  VIADD R20, R0, 0x28 ;  /* 0x0000002800147836 */ /* 0x000fe20000000000 */
        /* <DEDUP_REMOVED lines=9> */
[----:B------:R-:W-:Y:S02]  /*f5e0*/  LEA R12, P1, R19, UR8, 0x2 ;  /* 0x00000008130c7c11 */ /* 0x000fe4000f8210ff */
[----:B------:R-:W-:-:S02]  /*f5f0*/  LEA R16, P3, R17, UR8, 0x2 ;  /* 0x0000000811107c11 */ /* 0x000fc4000f8610ff */
[----:B------:R-:W-:Y:S02]  /*f600*/  LEA.HI.X R11, R21, UR9, R24, 0x2, P0 ;  /* 0x00000009150b7c11 */ /* 0x000fe400080f1418 */
[----:B------:R-:W-:Y:S02]  /*f610*/  IADD3 R23, P2, R20, UR4, RZ ;  /* 0x0000000414177c10 */ /* 0x000fe4000ff5e0ff */
[C---:B------:R-:W-:Y:S01]  /*f620*/  IADD3 R21, R0.reuse, 0x2c, RZ ;  /* 0x0000002c00157810 */ /* 0x040fe20007ffe0ff */
[----:B------:R-:W-:Y:S01]  /*f630*/  STG.E desc[UR14][R10.64], R139 ;  /* 0x0000008b0a007986 */ /* 0x000fe2000c10190e */
[----:B------:R-:W-:Y:S02]  /*f640*/  LEA.HI.X R13, R19, UR9, R22, 0x2, P1 ;  /* 0x00000009130d7c11 */ /* 0x000fe400088f1416 */
[----:B------:R-:W-:Y:S01]  /*f650*/  LEA.HI.X R17, R17, UR9, R18, 0x2, P3 ;  /* 0x0000000911117c11 */ /* 0x000fe200098f1412 */
[----:B------:R-:W-:Y:S01]  /*f660*/  VIADD R18, R0, 0x20 ;  /* 0x0000002000127836 */ /* 0x000fe20000000000 */
[----:B------:R-:W-:Y:S01]  /*f670*/  LEA.HI.X.SX32 R28, R20, UR7, 0x1, P2 ;  /* 0x00000007141c7c11 */ /* 0x000fe200090f0eff */
[----:B------:R-:W-:Y:S01]  /*f680*/  STG.E desc[UR14][R12.64], R141 ;  /* 0x0000008d0c007986 */ /* 0x000fe2000c10190e */
[----:B------:R-:W-:-:S02]  /*f690*/  IADD3 R25, P3, R21, UR4, RZ ;  /* 0x0000000415197c10 */ /* 0x000fc4000ff7e0ff */
[----:B------:R-:W-:Y:S01]  /*f6a0*/  LEA R22, P2, R23, UR8, 0x2 ;  /* 0x0000000817167c11 */ /* 0x000fe2000f8410ff */
[----:B------:R-:W-:Y:S01]  /*f6b0*/  STG.E desc[UR14][R14.64], R143 ;  /* 0x0000008f0e007986 */ /* 0x000fe2000c10190e */
[C---:B------:R-:W-:Y:S02]  /*f6c0*/  IADD3 R19, R0.reuse, 0x24, RZ ;  /* 0x0000002400137810 */ /* 0x040fe40007ffe0ff */
[----:B------:R-:W-:Y:S01]  /*f6d0*/  LEA.HI.X.SX32 R26, R21, UR7, 0x1, P3 ;  /* 0x00000007151a7c11 */ /* 0x000fe200098f0eff */
[----:B------:R-:W-:Y:S01]  /*f6e0*/  STG.E desc[UR14][R16.64], R145 ;  /* 0x0000009110007986 */ /* 0x000fe2000c10190e */
[----:B------:R-:W-:Y:S01]  /*f6f0*/  LEA.HI.X R23, R23, UR9, R28, 0x2, P2 ;  /* 0x0000000917177c11 */ /* 0x000fe200090f141c */
[----:B------:R-:W-:Y:S01]  /*f700*/  VIADD R28, R0, 0x38 ;  /* 0x00000038001c7836 */ /* 0x000fe20000000000 */
[----:B------:R-:W-:Y:S02]  /*f710*/  IADD3 R29, P0, R18, UR4, RZ ;  /* 0x00000004121d7c10 */ /* 0x000fe4000ff1e0ff */
[----:B------:R-:W-:-:S02]  /*f720*/  IADD3 R27, P1, R19, UR4, RZ ;  /* 0x00000004131b7c10 */ /* 0x000fc4000ff3e0ff */
[----:B------:R-:W-:Y:S02]  /*f730*/  LEA R24, P3, R25, UR8, 0x2 ;  /* 0x0000000819187c11 */ /* 0x000fe4000f8610ff */
[----:B------:R-:W-:Y:S02]  /*f740*/  LEA.HI.X.SX32 R32, R18, UR7, 0x1, P0 ;  /* 0x0000000712207c11 */ /* 0x000fe400080f0eff */
[----:B------:R-:W-:Y:S02]  /*f750*/  LEA.HI.X.SX32 R30, R19, UR7, 0x1, P1 ;  /* 0x00000007131e7c11 */ /* 0x000fe400088f0eff */
[----:B------:R-:W-:Y:S01]  /*f760*/  LEA.HI.X R25, R25, UR9, R26, 0x2, P3 ;  /* 0x0000000919197c11 */ /* 0x000fe200098f141a */
[----:B------:R-:W-:Y:S01]  /*f770*/  VIADD R26, R0, 0x30 ;  /* 0x00000030001a7836 */ /* 0x000fe20000000000 */
[----:B------:R-:W-:Y:S02]  /*f780*/  LEA R18, P0, R29, UR8, 0x2 ;  /* 0x000000081d127c11 */ /* 0x000fe4000f8010ff */
[----:B------:R-:W-:-:S02]  /*f790*/  LEA R20, P1, R27, UR8, 0x2 ;  /* 0x000000081b147c11 */ /* 0x000fc4000f8210ff */
[C---:B------:R-:W-:Y:S02]  /*f7a0*/  IADD3 R31, P2, R28.reuse, UR4, RZ ;  /* 0x000000041c1f7c10 */ /* 0x040fe4000ff5e0ff */
[----:B------:R-:W-:Y:S02]  /*f7b0*/  LEA.HI.X R19, R29, UR9, R32, 0x2, P0 ;  /* 0x000000091d137c11 */ /* 0x000fe400080f1420 */
[----:B------:R-:W-:Y:S02]  /*f7c0*/  LEA.HI.X R21, R27, UR9, R30, 0x2, P1 ;  /* 0x000000091b157c11 */ /* 0x000fe400088f141e */
[----:B------:R-:W-:Y:S01]  /*f7d0*/  LEA.HI.X.SX32 R36, R28, UR7, 0x1, P2 ;  /* 0x000000071c247c11 */ /* 0x000fe200090f0eff */
[----:B------:R-:W-:Y:S01]  /*f7e0*/  STG.E desc[UR14][R18.64], R147 ;  /* 0x0000009312007986 */ /* 0x000fe2000c10190e */
[C---:B------:R-:W-:Y:S02]  /*f7f0*/  IADD3 R27, R0.reuse, 0x34, RZ ;  /* 0x00000034001b7810 */ /* 0x040fe40007ffe0ff */
[----:B------:R-:W-:Y:S01]  /*f800*/  IADD3 R29, R0, 0x3c, RZ ;  /* 0x0000003c001d7810 */ /* 0x000fe20007ffe0ff */
[----:B------:R-:W-:Y:S01]  /*f810*/  STG.E desc[UR14][R20.64], R149 ;  /* 0x0000009514007986 */ /* 0x000fe2000c10190e */
[----:B------:R-:W-:-:S02]  /*f820*/  IADD3 R37, P0, R26, UR4, RZ ;  /* 0x000000041a257c10 */ /* 0x000fc4000ff1e0ff */
[----:B------:R-:W-:Y:S01]  /*f830*/  LEA R30, P2, R31, UR8, 0x2 ;  /* 0x000000081f1e7c11 */ /* 0x000fe2000f8410ff */
[----:B------:R-:W-:Y:S01]  /*f840*/  STG.E desc[UR14][R22.64], R151 ;  /* 0x0000009716007986 */ /* 0x000fe2000c10190e */
[----:B------:R-:W-:Y:S02]  /*f850*/  IADD3 R35, P1, R27, UR4, RZ ;  /* 0x000000041b237c10 */ /* 0x000fe4000ff3e0ff */
[----:B------:R-:W-:Y:S01]  /*f860*/  IADD3 R33, P3, R29, UR4, RZ ;  /* 0x000000041d217c10 */ /* 0x000fe2000ff7e0ff */
[----:B------:R-:W-:Y:S01]  /*f870*/  STG.E desc[UR14][R24.64], R153 ;  /* 0x0000009918007986 */ /* 0x000fe2000c10190e */
[----:B------:R-:W-:Y:S02]  /*f880*/  LEA.HI.X.SX32 R40, R26, UR7, 0x1, P0 ;  /* 0x000000071a287c11 */ /* 0x000fe400080f0eff */
[----:B------:R-:W-:Y:S01]  /*f890*/  LEA.HI.X R31, R31, UR9, R36, 0x2, P2 ;  /* 0x000000091f1f7c11 */ /* 0x000fe200090f1424 */
[----:B------:R-:W-:Y:S01]  /*f8a0*/  VIADD R36, R0, 0x48 ;  /* 0x0000004800247836 */ /* 0x000fe20000000000 */
[----:B------:R-:W-:-:S02]  /*f8b0*/  LEA R26, P0, R37, UR8, 0x2 ;  /* 0x00000008251a7c11 */ /* 0x000fc4000f8010ff */
[----:B------:R-:W-:Y:S02]  /*f8c0*/  LEA.HI.X.SX32 R38, R27, UR7, 0x1, P1 ;  /* 0x000000071b267c11 */ /* 0x000fe400088f0eff */
[----:B------:R-:W-:Y:S02]  /*f8d0*/  LEA.HI.X.SX32 R34, R29, UR7, 0x1, P3 ;  /* 0x000000071d227c11 */ /* 0x000fe400098f0eff */
[----:B------:R-:W-:Y:S02]  /*f8e0*/  LEA R32, P3, R33, UR8, 0x2 ;  /* 0x0000000821207c11 */ /* 0x000fe4000f8610ff */
[----:B------:R-:W-:Y:S02]  /*f8f0*/  LEA.HI.X R27, R37, UR9, R40, 0x2, P0 ;  /* 0x00000009251b7c11 */ /* 0x000fe400080f1428 */
[----:B------:R-:W-:Y:S02]  /*f900*/  LEA R28, P1, R35, UR8, 0x2 ;  /* 0x00000008231c7c11 */ /* 0x000fe4000f8210ff */
[----:B------:R-:W-:Y:S01]  /*f910*/  IADD3 R37, R0, 0x4c, RZ ;  /* 0x0000004c00257810 */ /* 0x000fe20007ffe0ff */
[----:B------:R-:W-:Y:S01]  /*f920*/  STG.E desc[UR14][R26.64], R155 ;  /* 0x0000009b1a007986 */ /* 0x000fe2000c10190e */
[----:B------:R-:W-:-:S02]  /*f930*/  IADD3 R39, P2, R36, UR4, RZ ;  /* 0x0000000424277c10 */ /* 0x000fc4000ff5e0ff */
[----:B------:R-:W-:Y:S01]  /*f940*/  LEA.HI.X R33, R33, UR9, R34, 0x2, P3 ;  /* 0x0000000921217c11 */ /* 0x000fe200098f1422 */
[----:B------:R-:W-:Y:S01]  /*f950*/  VIADD R34, R0, 0x40 ;  /* 0x0000004000227836 */ /* 0x000fe20000000000 */
[----:B------:R-:W-:Y:S02]  /*f960*/  LEA.HI.X R29, R35, UR9, R38, 0x2, P1 ;  /* 0x00000009231d7c11 */ /* 0x000fe400088f1426 */
[----:B------:R-:W-:Y:S02]  /*f970*/  IADD3 R41, P3, R37, UR4, RZ ;  /* 0x0000000425297c10 */ /* 0x000fe4000ff7e0ff */
[----:B------:R-:W-:Y:S01]  /*f980*/  LEA.HI.X.SX32 R44, R36, UR7, 0x1, P2 ;  /* 0x00000007242c7c11 */ /* 0x000fe200090f0eff */
[----:B------:R-:W-:Y:S01]  /*f990*/  STG.E desc[UR14][R28.64], R157 ;  /* 0x0000009d1c007986 */ /* 0x000fe2000c10190e */
[----:B------:R-:W-:Y:S02]  /*f9a0*/  IADD3 R35, R0, 0x44, RZ ;  /* 0x0000004400237810 */ /* 0x000fe40007ffe0ff */
[----:B------:R-:W-:Y:S01]  /*f9b0*/  LEA R38, P2, R39, UR8, 0x2 ;  /* 0x0000000827267c11 */ /* 0x000fe2000f8410ff */
[----:B------:R-:W-:Y:S01]  /*f9c0*/  STG.E desc[UR14][R30.64], R159 ;  /* 0x0000009f1e007986 */ /* 0x000fe2000c10190e */
[----:B------:R-:W-:-:S02]  /*f9d0*/  LEA.HI.X.SX32 R42, R37, UR7, 0x1, P3 ;  /* 0x00000007252a7c11 */ /* 0x000fc400098f0eff */
[----:B------:R-:W-:Y:S01]  /*f9e0*/  IADD3 R45, P0, R34, UR4, RZ ;  /* 0x00000004222d7c10 */ /* 0x000fe2000ff1e0ff */
[----:B------:R-:W-:Y:S01]  /*f9f0*/  STG.E desc[UR14][R32.64], R161 ;  /* 0x000000a120007986 */ /* 0x000fe2000c10190e */
[----:B------:R-:W-:Y:S02]  /*fa00*/  IADD3 R43, P1, R35, UR4, RZ ;  /* 0x00000004232b7c10 */ /* 0x000fe4000ff3e0ff */
[----:B------:R-:W-:Y:S02]  /*fa10*/  LEA R40, P3, R41, UR8, 0x2 ;  /* 0x0000000829287c11 */ /* 0x000fe4000f8610ff */
[----:B------:R-:W-:Y:S01]  /*fa20*/  LEA.HI.X R39, R39, UR9, R44, 0x2, P2 ;  /* 0x0000000927277c11 */ /* 0x000fe200090f142c */
[----:B------:R-:W-:Y:S01]  /*fa30*/  VIADD R44, R0, 0x58 ;  /* 0x00000058002c7836 */ /* 0x000fe20000000000 */
[----:B------:R-:W-:Y:S02]  /*fa40*/  LEA.HI.X.SX32 R48, R34, UR7, 0x1, P0 ;  /* 0x0000000722307c11 */ /* 0x000fe400080f0eff */
[----:B------:R-:W-:-:S02]  /*fa50*/  LEA.HI.X.SX32 R46, R35, UR7, 0x1, P1 ;  /* 0x00000007232e7c11 */ /* 0x000fc400088f0eff */
[----:B------:R-:W-:Y:S01]  /*fa60*/  LEA.HI.X R41, R41, UR9, R42, 0x2, P3 ;  /* 0x0000000929297c11 */ /* 0x000fe200098f142a */
[----:B------:R-:W-:Y:S01]  /*fa70*/  VIADD R42, R0, 0x50 ;  /* 0x00000050002a7836 */ /* 0x000fe20000000000 */
[----:B------:R-:W-:Y:S02]  /*fa80*/  LEA R34, P0, R45, UR8, 0x2 ;  /* 0x000000082d227c11 */ /* 0x000fe4000f8010ff */
[----:B------:R-:W-:Y:S02]  /*fa90*/  LEA R36, P1, R43, UR8, 0x2 ;  /* 0x000000082b247c11 */ /* 0x000fe4000f8210ff */
[----:B------:R-:W-:Y:S02]  /*faa0*/  IADD3 R47, P2, R44, UR4, RZ ;  /* 0x000000042c2f7c10 */ /* 0x000fe4000ff5e0ff */
[----:B------:R-:W-:Y:S02]  /*fab0*/  LEA.HI.X R35, R45, UR9, R48, 0x2, P0 ;  /* 0x000000092d237c11 */ /* 0x000fe400080f1430 */
[----:B------:R-:W-:-:S02]  /*fac0*/  LEA.HI.X R37, R43, UR9, R46, 0x2, P1 ;  /* 0x000000092b257c11 */ /* 0x000fc400088f142e */
[C---:B------:R-:W-:Y:S01]  /*fad0*/  IADD3 R43, R0.reuse, 0x54, RZ ;  /* 0x00000054002b7810 */ /* 0x040fe20007ffe0ff */
[----:B------:R-:W-:Y:S01]  /*fae0*/  STG.E desc[UR14][R34.64], R163 ;  /* 0x000000a322007986 */ /* 0x000fe2000c10190e */
[----:B------:R-:W-:Y:S02]  /*faf0*/  IADD3 R45, R0, 0x5c, RZ ;  /* 0x0000005c002d7810 */ /* 0x000fe40007ffe0ff */
[----:B------:R-:W-:Y:S01]  /*fb00*/  IADD3 R53, P0, R42, UR4, RZ ;  /* 0x000000042a357c10 */ /* 0x000fe2000ff1e0ff */
[----:B------:R-:W-:Y:S01]  /*fb10*/  STG.E desc[UR14][R36.64], R165 ;  /* 0x000000a524007986 */ /* 0x000fe2000c10190e */
[----:B------:R-:W-:Y:S02]  /*fb20*/  LEA.HI.X.SX32 R52, R44, UR7, 0x1, P2 ;  /* 0x000000072c347c11 */ /* 0x000fe400090f0eff */
[----:B------:R-:W-:Y:S01]  /*fb30*/  LEA R46, P2, R47, UR8, 0x2 ;  /* 0x000000082f2e7c11 */ /* 0x000fe2000f8410ff */
[----:B------:R-:W-:Y:S01]  /*fb40*/  STG.E desc[UR14][R38.64], R167 ;  /* 0x000000a726007986 */ /* 0x000fe2000c10190e */
[----:B------:R-:W-:-:S02]  /*fb50*/  IADD3 R51, P1, R43, UR4, RZ ;  /* 0x000000042b337c10 */ /* 0x000fc4000ff3e0ff */
[----:B------:R-:W-:Y:S01]  /*fb60*/  IADD3 R49, P3, R45, UR4, RZ ;  /* 0x000000042d317c10 */ /* 0x000fe2000ff7e0ff */
[----:B------:R-:W-:Y:S01]  /*fb70*/  STG.E desc[UR14][R40.64], R169 ;  /* 0x000000a928007986 */ /* 0x000fe2000c10190e */
[----:B------:R-:W-:Y:S02]  /*fb80*/  LEA.HI.X.SX32 R56, R42, UR7, 0x1, P0 ;  /* 0x000000072a387c11 */ /* 0x000fe400080f0eff */
[----:B------:R-:W-:Y:S02]  /*fb90*/  LEA R42, P0, R53, UR8, 0x2 ;  /* 0x00000008352a7c11 */ /* 0x000fe4000f8010ff */
[----:B------:R-:W-:Y:S01]  /*fba0*/  LEA.HI.X R47, R47, UR9, R52, 0x2, P2 ;  /* 0x000000092f2f7c11 */ /* 0x000fe200090f1434 */
[----:B------:R-:W-:Y:S01]  /*fbb0*/  VIADD R52, R0, 0x68 ;  /* 0x0000006800347836 */ /* 0x000fe20000000000 */
[----:B------:R-:W-:Y:S02]  /*fbc0*/  LEA.HI.X.SX32 R54, R43, UR7, 0x1, P1 ;  /* 0x000000072b367c11 */ /* 0x000fe400088f0eff */
[----:B------:R-:W-:-:S02]  /*fbd0*/  LEA.HI.X.SX32 R50, R45, UR7, 0x1, P3 ;  /* 0x000000072d327c11 */ /* 0x000fc400098f0eff */
[----:B------:R-:W-:Y:S02]  /*fbe0*/  LEA R48, P3, R49, UR8, 0x2 ;  /* 0x0000000831307c11 */ /* 0x000fe4000f8610ff */
[----:B------:R-:W-:Y:S02]  /*fbf0*/  LEA.HI.X R43, R53, UR9, R56, 0x2, P0 ;  /* 0x00000009352b7c11 */ /* 0x000fe400080f1438 */
[----:B------:R-:W-:Y:S02]  /*fc00*/  LEA R44, P1, R51, UR8, 0x2 ;  /* 0x00000008332c7c11 */ /* 0x000fe4000f8210ff */
[----:B------:R-:W-:Y:S01]  /*fc10*/  IADD3 R53, R0, 0x6c, RZ ;  /* 0x0000006c00357810 */ /* 0x000fe20007ffe0ff */
[----:B------:R-:W-:Y:S01]  /*fc20*/  STG.E desc[UR14][R42.64], R171 ;  /* 0x000000ab2a007986 */ /* 0x000fe2000c10190e */
[----:B------:R-:W-:Y:S02]  /*fc30*/  IADD3 R55, P2, R52, UR4, RZ ;  /* 0x0000000434377c10 */ /* 0x000fe4000ff5e0ff */
[----:B------:R-:W-:Y:S01]  /*fc40*/  LEA.HI.X R49, R49, UR9, R50, 0x2, P3 ;  /* 0x0000000931317c11 */ /* 0x000fe200098f1432 */
[----:B------:R-:W-:Y:S01]  /*fc50*/  VIADD R50, R0, 0x60 ;  /* 0x0000006000327836 */ /* 0x000fe20000000000 */
[----:B------:R-:W-:-:S02]  /*fc60*/  LEA.HI.X R45, R51, UR9, R54, 0x2, P1 ;  /* 0x00000009332d7c11 */ /* 0x000fc400088f1436 */
[----:B------:R-:W-:Y:S02]  /*fc70*/  IADD3 R57, P3, R53, UR4, RZ ;  /* 0x0000000435397c10 */ /* 0x000fe4000ff7e0ff */
[----:B------:R-:W-:Y:S01]  /*fc80*/  IADD3 R51, R0, 0x64, RZ ;  /* 0x0000006400337810 */ /* 0x000fe20007ffe0ff */
[----:B------:R-:W-:Y:S01]  /*fc90*/  STG.E desc[UR14][R44.64], R173 ;  /* 0x000000ad2c007986 */ /* 0x000fe2000c10190e */
[----:B------:R-:W-:Y:S02]  /*fca0*/  LEA.HI.X.SX32 R60, R52, UR7, 0x1, P2 ;  /* 0x00000007343c7c11 */ /* 0x000fe400090f0eff */
[----:B------:R-:W-:Y:S01]  /*fcb0*/  LEA R54, P2, R55, UR8, 0x2 ;  /* 0x0000000837367c11 */ /* 0x000fe2000f8410ff */
[----:B------:R-:W-:Y:S01]  /*fcc0*/  STG.E desc[UR14][R46.64], R175 ;  /* 0x000000af2e007986 */ /* 0x000fe2000c10190e */
[----:B------:R-:W-:Y:S02]  /*fcd0*/  LEA.HI.X.SX32 R58, R53, UR7, 0x1, P3 ;  /* 0x00000007353a7c11 */ /* 0x000fe400098f0eff */
[----:B------:R-:W-:Y:S01]  /*fce0*/  IADD3 R61, P0, R50, UR4, RZ ;  /* 0x00000004323d7c10 */ /* 0x000fe2000ff1e0ff */
[----:B------:R-:W-:Y:S01]  /*fcf0*/  STG.E desc[UR14][R48.64], R177 ;  /* 0x000000b130007986 */ /* 0x000fe2000c10190e */
[----:B------:R-:W-:-:S02]  /*fd00*/  IADD3 R59, P1, R51, UR4, RZ ;  /* 0x00000004333b7c10 */ /* 0x000fc4000ff3e0ff */
[----:B------:R-:W-:Y:S02]  /*fd10*/  LEA R56, P3, R57, UR8, 0x2 ;  /* 0x0000000839387c11 */ /* 0x000fe4000f8610ff */
[----:B------:R-:W-:Y:S01]  /*fd20*/  LEA.HI.X R55, R55, UR9, R60, 0x2, P2 ;  /* 0x0000000937377c11 */ /* 0x000fe200090f143c */
[----:B------:R-:W-:Y:S01]  /*fd30*/  VIADD R60, R0, 0x78 ;  /* 0x00000078003c7836 */ /* 0x000fe20000000000 */
[----:B------:R-:W-:Y:S02]  /*fd40*/  LEA.HI.X.SX32 R64, R50, UR7, 0x1, P0 ;  /* 0x0000000732407c11 */ /* 0x000fe400080f0eff */
[----:B------:R-:W-:Y:S02]  /*fd50*/  LEA.HI.X.SX32 R62, R51, UR7, 0x1, P1 ;  /* 0x00000007333e7c11 */ /* 0x000fe400088f0eff */
[----:B------:R-:W-:Y:S01]  /*fd60*/  LEA.HI.X R57, R57, UR9, R58, 0x2, P3 ;  /* 0x0000000939397c11 */ /* 0x000fe200098f143a */
[----:B------:R-:W-:Y:S01]  /*fd70*/  VIADD R58, R0, 0x70 ;  /* 0x00000070003a7836 */ /* 0x000fe20000000000 */
[----:B------:R-:W-:-:S02]  /*fd80*/  LEA R50, P0, R61, UR8, 0x2 ;  /* 0x000000083d327c11 */ /* 0x000fc4000f8010ff */
[----:B------:R-:W-:Y:S02]  /*fd90*/  LEA R52, P1, R59, UR8, 0x2 ;  /* 0x000000083b347c11 */ /* 0x000fe4000f8210ff */
[----:B------:R-:W-:Y:S02]  /*fda0*/  IADD3 R63, P2, R60, UR4, RZ ;  /* 0x000000043c3f7c10 */ /* 0x000fe4000ff5e0ff */
[----:B------:R-:W-:Y:S02]  /*fdb0*/  LEA.HI.X R51, R61, UR9, R64, 0x2, P0 ;  /* 0x000000093d337c11 */ /* 0x000fe400080f1440 */
[----:B------:R-:W-:Y:S02]  /*fdc0*/  LEA.HI.X R53, R59, UR9, R62, 0x2, P1 ;  /* 0x000000093b357c11 */ /* 0x000fe400088f143e */
[C---:B------:R-:W-:Y:S01]  /*fdd0*/  IADD3 R59, R0.reuse, 0x74, RZ ;  /* 0x00000074003b7810 */ /* 0x040fe20007ffe0ff */
[----:B------:R-:W-:Y:S01]  /*fde0*/  STG.E desc[UR14][R50.64], R179 ;  /* 0x000000b332007986 */ /* 0x000fe2000c10190e */
[----:B------:R-:W-:-:S02]  /*fdf0*/  IADD3 R61, R0, 0x7c, RZ ;  /* 0x0000007c003d7810 */ /* 0x000fc40007ffe0ff */
[----:B------:R-:W-:Y:S01]  /*fe00*/  IADD3 R69, P0, R58, UR4, RZ ;  /* 0x000000043a457c10 */ /* 0x000fe2000ff1e0ff */
[----:B------:R-:W-:Y:S01]  /*fe10*/  STG.E desc[UR14][R52.64], R181 ;  /* 0x000000b534007986 */ /* 0x000fe2000c10190e */
[----:B------:R-:W-:Y:S02]  /*fe20*/  LEA.HI.X.SX32 R68, R60, UR7, 0x1, P2 ;  /* 0x000000073c447c11 */ /* 0x000fe400090f0eff */
[----:B------:R-:W-:Y:S01]  /*fe30*/  LEA R62, P2, R63, UR8, 0x2 ;  /* 0x000000083f3e7c11 */ /* 0x000fe2000f8410ff */
[----:B------:R-:W-:Y:S01]  /*fe40*/  STG.E desc[UR14][R54.64], R183 ;  /* 0x000000b736007986 */ /* 0x000fe2000c10190e */
[----:B------:R-:W-:Y:S02]  /*fe50*/  IADD3 R67, P1, R59, UR4, RZ ;  /* 0x000000043b437c10 */ /* 0x000fe4000ff3e0ff */
[----:B------:R-:W-:Y:S01]  /*fe60*/  IADD3 R65, P3, R61, UR4, RZ ;  /* 0x000000043d417c10 */ /* 0x000fe2000ff7e0ff */
[----:B------:R-:W-:Y:S01]  /*fe70*/  STG.E desc[UR14][R56.64], R185 ;  /* 0x000000b938007986 */ /* 0x000fe2000c10190e */
[----:B------:R-:W-:-:S02]  /*fe80*/  LEA.HI.X.SX32 R72, R58, UR7, 0x1, P0 ;  /* 0x000000073a487c11 */ /* 0x000fc400080f0eff */
[----:B------:R-:W-:Y:S02]  /*fe90*/  LEA R58, P0, R69, UR8, 0x2 ;  /* 0x00000008453a7c11 */ /* 0x000fe4000f8010ff */
[----:B------:R-:W-:Y:S01]  /*fea0*/  LEA.HI.X R63, R63, UR9, R68, 0x2, P2 ;  /* 0x000000093f3f7c11 */ /* 0x000fe200090f1444 */
[----:B------:R-:W-:Y:S01]  /*feb0*/  VIADD R68, R0, 0x88 ;  /* 0x0000008800447836 */ /* 0x000fe20000000000 */
[----:B------:R-:W-:Y:S02]  /*fec0*/  LEA.HI.X.SX32 R70, R59, UR7, 0x1, P1 ;  /* 0x000000073b467c11 */ /* 0x000fe400088f0eff */
[----:B------:R-:W-:Y:S02]  /*fed0*/  LEA.HI.X.SX32 R66, R61, UR7, 0x1, P3 ;  /* 0x000000073d427c11 */ /* 0x000fe400098f0eff */
[----:B------:R-:W-:Y:S02]  /*fee0*/  LEA R64, P3, R65, UR8, 0x2 ;  /* 0x0000000841407c11 */ /* 0x000fe4000f8610ff */
[----:B------:R-:W-:-:S02]  /*fef0*/  LEA.HI.X R59, R69, UR9, R72, 0x2, P0 ;  /* 0x00000009453b7c11 */ /* 0x000fc400080f1448 */
[----:B------:R-:W-:Y:S02]  /*ff00*/  LEA R60, P1, R67, UR8, 0x2 ;  /* 0x00000008433c7c11 */ /* 0x000fe4000f8210ff */
[----:B------:R-:W-:Y:S01]  /*ff10*/  IADD3 R69, R0, 0x8c, RZ ;  /* 0x0000008c00457810 */ /* 0x000fe20007ffe0ff */
[----:B------:R-:W-:Y:S01]  /*ff20*/  STG.E desc[UR14][R58.64], R187 ;  /* 0x000000bb3a007986 */ /* 0x000fe2000c10190e */
[----:B------:R-:W-:Y:S02]  /*ff30*/  IADD3 R71, P2, R68, UR4, RZ ;  /* 0x0000000444477c10 */ /* 0x000fe4000ff5e0ff */
[----:B------:R-:W-:Y:S01]  /*ff40*/  LEA.HI.X R65, R65, UR9, R66, 0x2, P3 ;  /* 0x0000000941417c11 */ /* 0x000fe200098f1442 */
[----:B------:R-:W-:Y:S01]  /*ff50*/  VIADD R66, R0, 0x80 ;  /* 0x0000008000427836 */ /* 0x000fe20000000000 */
[----:B------:R-:W-:Y:S02]  /*ff60*/  LEA.HI.X R61, R67, UR9, R70, 0x2, P1 ;  /* 0x00000009433d7c11 */ /* 0x000fe400088f1446 */
[----:B------:R-:W-:-:S02]  /*ff70*/  IADD3 R73, P3, R69, UR4, RZ ;  /* 0x0000000445497c10 */ /* 0x000fc4000ff7e0ff */
        /* <DEDUP_REMOVED lines=39> */
[----:B------:R-:W-:-:S02]  /*101f0*/  LEA R80, P3, R81, UR8, 0x2 ;  /* 0x0000000851507c11 */ /* 0x000fc4000f8610ff */
[----:B------:R-:W-:Y:S02]  /*10200*/  LEA.HI.X R75, R85, UR9, R88, 0x2, P0 ;  /* 0x00000009554b7c11 */ /* 0x000fe400080f1458 */
[C---:B------:R-:W-:Y:S02]  /*10210*/  IADD3 R85, R0.reuse, 0xac, RZ ;  /* 0x000000ac00557810 */ /* 0x040fe40007ffe0ff */
[----:B------:R-:W-:Y:S01]  /*10220*/  LEA.HI.X R77, R83, UR9, R86, 0x2, P1 ;  /* 0x00000009534d7c11 */ /* 0x000fe200088f1456 */
[----:B------:R-:W-:Y:S01]  /*10230*/  STG.E desc[UR14][R74.64], R203 ;  /* 0x000000cb4a007986 */ /* 0x000fe2000c10190e */
[----:B------:R-:W-:Y:S01]  /*10240*/  LEA.HI.X R81, R81, UR9, R82, 0x2, P3 ;  /* 0x0000000951517c11 */ /* 0x000fe200098f1452 */
[----:B------:R-:W-:Y:S01]  /*10250*/  VIADD R82, R0, 0xa0 ;  /* 0x000000a000527836 */ /* 0x000fe20000000000 */
[----:B------:R-:W-:Y:S01]  /*10260*/  IADD3 R87, P2, R84, UR4, RZ ;  /* 0x0000000454577c10 */ /* 0x000fe2000ff5e0ff */
[----:B------:R-:W-:Y:S01]  /*10270*/  STG.E desc[UR14][R76.64], R205 ;  /* 0x000000cd4c007986 */ /* 0x000fe2000c10190e */
[----:B------:R-:W-:-:S02]  /*10280*/  IADD3 R83, R0, 0xa4, RZ ;  /* 0x000000a400537810 */ /* 0x000fc40007ffe0ff */
[----:B------:R-:W-:Y:S01]  /*10290*/  IADD3 R89, P3, R85, UR4, RZ ;  /* 0x0000000455597c10 */ /* 0x000fe2000ff7e0ff */
[----:B------:R-:W-:Y:S01]  /*102a0*/  STG.E desc[UR14][R78.64], R207 ;  /* 0x000000cf4e007986 */ /* 0x000fe2000c10190e */
[----:B------:R-:W-:Y:S02]  /*102b0*/  LEA.HI.X.SX32 R92, R84, UR7, 0x1, P2 ;  /* 0x00000007545c7c11 */ /* 0x000fe400090f0eff */
[----:B------:R-:W-:Y:S01]  /*102c0*/  IADD3 R91, P1, R83, UR4, RZ ;  /* 0x00000004535b7c10 */ /* 0x000fe2000ff3e0ff */
[----:B------:R-:W-:Y:S01]  /*102d0*/  STG.E desc[UR14][R80.64], R209 ;  /* 0x000000d150007986 */ /* 0x000fe2000c10190e */
[----:B------:R-:W-:Y:S02]  /*102e0*/  LEA.HI.X.SX32 R90, R85, UR7, 0x1, P3 ;  /* 0x00000007555a7c11 */ /* 0x000fe400098f0eff */
[----:B------:R-:W-:Y:S02]  /*102f0*/  LEA R86, P2, R87, UR8, 0x2 ;  /* 0x0000000857567c11 */ /* 0x000fe4000f8410ff */
[----:B------:R-:W-:-:S02]  /*10300*/  IADD3 R93, P0, R82, UR4, RZ ;  /* 0x00000004525d7c10 */ /* 0x000fc4000ff1e0ff */
[----:B------:R-:W-:Y:S02]  /*10310*/  LEA R88, P3, R89, UR8, 0x2 ;  /* 0x0000000859587c11 */ /* 0x000fe4000f8610ff */
[----:B------:R-:W-:Y:S02]  /*10320*/  LEA.HI.X.SX32 R94, R83, UR7, 0x1, P1 ;  /* 0x00000007535e7c11 */ /* 0x000fe400088f0eff */
[----:B------:R-:W-:Y:S01]  /*10330*/  LEA.HI.X R87, R87, UR9, R92, 0x2, P2 ;  /* 0x0000000957577c11 */ /* 0x000fe200090f145c */
[----:B------:R-:W-:Y:S01]  /*10340*/  VIADD R92, R0, 0xb8 ;  /* 0x000000b8005c7836 */ /* 0x000fe20000000000 */
[----:B------:R-:W-:Y:S02]  /*10350*/  LEA.HI.X.SX32 R96, R82, UR7, 0x1, P0 ;  /* 0x0000000752607c11 */ /* 0x000fe400080f0eff */
[----:B------:R-:W-:Y:S02]  /*10360*/  LEA R84, P1, R91, UR8, 0x2 ;  /* 0x000000085b547c11 */ /* 0x000fe4000f8210ff */
[----:B------:R-:W-:Y:S01]  /*10370*/  LEA.HI.X R89, R89, UR9, R90, 0x2, P3 ;  /* 0x0000000959597c11 */ /* 0x000fe200098f145a */
[----:B------:R-:W-:Y:S01]  /*10380*/  VIADD R90, R0, 0xb0 ;  /* 0x000000b0005a7836 */ /* 0x000fe20000000000 */
[----:B------:R-:W-:-:S02]  /*10390*/  LEA R82, P0, R93, UR8, 0x2 ;  /* 0x000000085d527c11 */ /* 0x000fc4000f8010ff */
[----:B------:R-:W-:Y:S02]  /*103a0*/  LEA.HI.X R85, R91, UR9, R94, 0x2, P1 ;  /* 0x000000095b557c11 */ /* 0x000fe400088f145e */
[----:B------:R-:W-:Y:S02]  /*103b0*/  LEA.HI.X R83, R93, UR9, R96, 0x2, P0 ;  /* 0x000000095d537c11 */ /* 0x000fe400080f1460 */
[----:B------:R-:W-:Y:S02]  /*103c0*/  IADD3 R91, R0, 0xb4, RZ ;  /* 0x000000b4005b7810 */ /* 0x000fe40007ffe0ff */
[----:B------:R-:W-:Y:S01]  /*103d0*/  IADD3 R95, P2, R92, UR4, RZ ;  /* 0x000000045c5f7c10 */ /* 0x000fe2000ff5e0ff */
[----:B------:R-:W-:Y:S01]  /*103e0*/  STG.E desc[UR14][R82.64], R211 ;  /* 0x000000d352007986 */ /* 0x000fe2000c10190e */
[----:B------:R-:W-:Y:S02]  /*103f0*/  IADD3 R93, R0, 0xbc, RZ ;  /* 0x000000bc005d7810 */ /* 0x000fe40007ffe0ff */
[----:B------:R-:W-:Y:S01]  /*10400*/  IADD3 R101, P0, R90, UR4, RZ ;  /* 0x000000045a657c10 */ /* 0x000fe2000ff1e0ff */
[----:B------:R-:W-:Y:S01]  /*10410*/  STG.E desc[UR14][R84.64], R213 ;  /* 0x000000d554007986 */ /* 0x000fe2000c10190e */
[----:B------:R-:W-:-:S02]  /*10420*/  IADD3 R99, P1, R91, UR4, RZ ;  /* 0x000000045b637c10 */ /* 0x000fc4000ff3e0ff */
[----:B------:R-:W-:Y:S01]  /*10430*/  LEA.HI.X.SX32 R100, R92, UR7, 0x1, P2 ;  /* 0x000000075c647c11 */ /* 0x000fe200090f0eff */
[----:B------:R-:W-:Y:S01]  /*10440*/  STG.E desc[UR14][R86.64], R215 ;  /* 0x000000d756007986 */ /* 0x000fe2000c10190e */
[----:B------:R-:W-:Y:S02]  /*10450*/  IADD3 R97, P3, R93, UR4, RZ ;  /* 0x000000045d617c10 */ /* 0x000fe4000ff7e0ff */
[----:B------:R-:W-:Y:S01]  /*10460*/  LEA.HI.X.SX32 R104, R90, UR7, 0x1, P0 ;  /* 0x000000075a687c11 */ /* 0x000fe200080f0eff */
[----:B------:R-:W-:Y:S01]  /*10470*/  STG.E desc[UR14][R88.64], R217 ;  /* 0x000000d958007986 */ /* 0x000fe2000c10190e */
[----:B------:R-:W-:Y:S02]  /*10480*/  LEA R94, P2, R95, UR8, 0x2 ;  /* 0x000000085f5e7c11 */ /* 0x000fe4000f8410ff */
[----:B------:R-:W-:Y:S02]  /*10490*/  LEA R90, P0, R101, UR8, 0x2 ;  /* 0x00000008655a7c11 */ /* 0x000fe4000f8010ff */
[----:B------:R-:W-:-:S02]  /*104a0*/  LEA.HI.X.SX32 R102, R91, UR7, 0x1, P1 ;  /* 0x000000075b667c11 */ /* 0x000fc400088f0eff */
[----:B------:R-:W-:Y:S02]  /*104b0*/  LEA.HI.X.SX32 R98, R93, UR7, 0x1, P3 ;  /* 0x000000075d627c11 */ /* 0x000fe400098f0eff */
[----:B------:R-:W-:Y:S02]  /*104c0*/  LEA R92, P1, R99, UR8, 0x2 ;  /* 0x00000008635c7c11 */ /* 0x000fe4000f8210ff */
[----:B------:R-:W-:Y:S01]  /*104d0*/  LEA.HI.X R95, R95, UR9, R100, 0x2, P2 ;  /* 0x000000095f5f7c11 */ /* 0x000fe200090f1464 */
[C---:B------:R-:W-:Y:S01]  /*104e0*/  VIADD R100, R0.reuse, 0xc8 ;  /* 0x000000c800647836 */ /* 0x040fe20000000000 */
[----:B------:R-:W-:Y:S02]  /*104f0*/  LEA R96, P3, R97, UR8, 0x2 ;  /* 0x0000000861607c11 */ /* 0x000fe4000f8610ff */
[----:B------:R-:W-:Y:S02]  /*10500*/  LEA.HI.X R91, R101, UR9, R104, 0x2, P0 ;  /* 0x00000009655b7c11 */ /* 0x000fe400080f1468 */
[----:B------:R-:W-:-:S02]  /*10510*/  IADD3 R101, R0, 0xcc, RZ ;  /* 0x000000cc00657810 */ /* 0x000fc40007ffe0ff */
[----:B------:R-:W-:Y:S01]  /*10520*/  LEA.HI.X R93, R99, UR9, R102, 0x2, P1 ;  /* 0x00000009635d7c11 */ /* 0x000fe200088f1466 */
[----:B------:R-:W-:Y:S01]  /*10530*/  STG.E desc[UR14][R90.64], R219 ;  /* 0x000000db5a007986 */ /* 0x000fe2000c10190e */
[----:B------:R-:W-:Y:S01]  /*10540*/  LEA.HI.X R97, R97, UR9, R98, 0x2, P3 ;  /* 0x0000000961617c11 */ /* 0x000fe200098f1462 */
[C---:B------:R-:W-:Y:S01]  /*10550*/  VIADD R98, R0.reuse, 0xc0 ;  /* 0x000000c000627836 */ /* 0x040fe20000000000 */
[----:B------:R-:W-:Y:S01]  /*10560*/  IADD3 R99, R0, 0xc4, RZ ;  /* 0x000000c400637810 */ /* 0x000fe20007ffe0ff */
        /* <DEDUP_REMOVED lines=8> */
[----:B------:R-:W-:Y:S02]  /*105f0*/  IADD3 R109, P0, R98, UR4, RZ ;  /* 0x00000004626d7c10 */ /* 0x000fe4000ff1e0ff */
[----:B------:R-:W-:Y:S02]  /*10600*/  LEA R102, P2, R103, UR8, 0x2 ;  /* 0x0000000867667c11 */ /* 0x000fe4000f8410ff */
[----:B------:R-:W-:Y:S02]  /*10610*/  LEA R104, P3, R105, UR8, 0x2 ;  /* 0x0000000869687c11 */ /* 0x000fe4000f8610ff */
[----:B------:R-:W-:-:S02]  /*10620*/  LEA.HI.X.SX32 R110, R99, UR7, 0x1, P1 ;  /* 0x00000007636e7c11 */ /* 0x000fc400088f0eff */
[----:B------:R-:W-:Y:S02]  /*10630*/  LEA R100, P1, R107, UR8, 0x2 ;  /* 0x000000086b647c11 */ /* 0x000fe4000f8210ff */
[----:B------:R-:W-:Y:S02]  /*10640*/  LEA.HI.X.SX32 R112, R98, UR7, 0x1, P0 ;  /* 0x0000000762707c11 */ /* 0x000fe400080f0eff */
[----:B------:R-:W-:Y:S01]  /*10650*/  LEA.HI.X R103, R103, UR9, R108, 0x2, P2 ;  /* 0x0000000967677c11 */ /* 0x000fe200090f146c */
[C---:B------:R-:W-:Y:S01]  /*10660*/  VIADD R108, R0.reuse, 0xd8 ;  /* 0x000000d8006c7836 */ /* 0x040fe20000000000 */
[----:B------:R-:W-:Y:S01]  /*10670*/  LEA.HI.X R105, R105, UR9, R106, 0x2, P3 ;  /* 0x0000000969697c11 */ /* 0x000fe200098f146a */
[----:B------:R-:W-:Y:S01]  /*10680*/  VIADD R106, R0, 0xd0 ;  /* 0x000000d0006a7836 */ /* 0x000fe20000000000 */
[----:B------:R-:W-:Y:S02]  /*10690*/  LEA R98, P0, R109, UR8, 0x2 ;  /* 0x000000086d627c11 */ /* 0x000fe4000f8010ff */
[----:B------:R-:W-:-:S02]  /*106a0*/  LEA.HI.X R101, R107, UR9, R110, 0x2, P1 ;  /* 0x000000096b657c11 */ /* 0x000fc400088f146e */
[C---:B------:R-:W-:Y:S02]  /*106b0*/  IADD3 R107, R0.reuse, 0xd4, RZ ;  /* 0x000000d4006b7810 */ /* 0x040fe40007ffe0ff */
        /* <DEDUP_REMOVED lines=13> */
[----:B------:R-:W-:Y:S02]  /*10790*/  LEA R110, P2, R111, UR8, 0x2 ;  /* 0x000000086f6e7c11 */ /* 0x000fe4000f8410ff */
[----:B------:R-:W-:Y:S02]  /*107a0*/  LEA.HI.X.SX32 R118, R107, UR7, 0x1, P1 ;  /* 0x000000076b767c11 */ /* 0x000fe400088f0eff */
[----:B------:R-:W-:-:S02]  /*107b0*/  LEA R108, P1, R115, UR8, 0x2 ;  /* 0x00000008736c7c11 */ /* 0x000fc4000f8210ff */
[----:B------:R-:W-:Y:S02]  /*107c0*/  LEA.HI.X.SX32 R114, R109, UR7, 0x1, P3 ;  /* 0x000000076d727c11 */ /* 0x000fe400098f0eff */
[----:B------:R-:W-:Y:S02]  /*107d0*/  LEA R112, P3, R113, UR8, 0x2 ;  /* 0x0000000871707c11 */ /* 0x000fe4000f8610ff */
[----:B------:R-:W-:Y:S02]  /*107e0*/  LEA.HI.X R107, R117, UR9, R120, 0x2, P0 ;  /* 0x00000009756b7c11 */ /* 0x000fe400080f1478 */
[----:B------:R-:W-:Y:S01]  /*107f0*/  LEA.HI.X R111, R111, UR9, R116, 0x2, P2 ;  /* 0x000000096f6f7c11 */ /* 0x000fe200090f1474 */
[C---:B------:R-:W-:Y:S01]  /*10800*/  VIADD R116, R0.reuse, 0xe8 ;  /* 0x000000e800747836 */ /* 0x040fe20000000000 */
[----:B------:R-:W-:Y:S01]  /*10810*/  IADD3 R117, R0, 0xec, RZ ;  /* 0x000000ec00757810 */ /* 0x000fe20007ffe0ff */
[----:B------:R-:W-:Y:S01]  /*10820*/  STG.E desc[UR14][R106.64], R235 ;  /* 0x000000eb6a007986 */ /* 0x000fe2000c10190e */
[----:B------:R-:W-:-:S02]  /*10830*/  LEA.HI.X R109, R115, UR9, R118, 0x2, P1 ;  /* 0x00000009736d7c11 */ /* 0x000fc400088f1476 */
[C---:B------:R-:W-:Y:S02]  /*10840*/  IADD3 R115, R0.reuse, 0xe4, RZ ;  /* 0x000000e400737810 */ /* 0x040fe40007ffe0ff */
[----:B------:R-:W-:Y:S01]  /*10850*/  LEA.HI.X R113, R113, UR9, R114, 0x2, P3 ;  /* 0x0000000971717c11 */ /* 0x000fe200098f1472 */
[----:B------:R-:W-:Y:S01]  /*10860*/  VIADD R114, R0, 0xe0 ;  /* 0x000000e000727836 */ /* 0x000fe20000000000 */
        /* <DEDUP_REMOVED lines=9> */
[----:B------:R-:W-:Y:S02]  /*10900*/  LEA R120, P3, R121, UR8, 0x2 ;  /* 0x0000000879787c11 */ /* 0x000fe4000f8610ff */
[----:B------:R-:W-:Y:S02]  /*10910*/  LEA.HI.X.SX32 R126, R115, UR7, 0x1, P1 ;  /* 0x00000007737e7c11 */ /* 0x000fe400088f0eff */
[----:B------:R-:W-:Y:S02]  /*10920*/  LEA R118, P2, R119, UR8, 0x2 ;  /* 0x0000000877767c11 */ /* 0x000fe4000f8410ff */
[----:B------:R-:W-:-:S02]  /*10930*/  LEA R116, P1, R123, UR8, 0x2 ;  /* 0x000000087b747c11 */ /* 0x000fc4000f8210ff */
[----:B------:R-:W-:Y:S02]  /*10940*/  LEA.HI.X.SX32 R128, R114, UR7, 0x1, P0 ;  /* 0x0000000772807c11 */ /* 0x000fe400080f0eff */
[----:B------:R-:W-:Y:S01]  /*10950*/  LEA.HI.X R121, R121, UR9, R122, 0x2, P3 ;  /* 0x0000000979797c11 */ /* 0x000fe200098f147a */
[C---:B------:R-:W-:Y:S01]  /*10960*/  VIADD R122, R0.reuse, 0xf0 ;  /* 0x000000f0007a7836 */ /* 0x040fe20000000000 */
[----:B------:R-:W-:Y:S02]  /*10970*/  LEA R114, P0, R125, UR8, 0x2 ;  /* 0x000000087d727c11 */ /* 0x000fe4000f8010ff */
        /* <DEDUP_REMOVED lines=31> */
.L_x_26578:
        /* <DEDUP_REMOVED lines=9> */
.L_x_30028:


//--------------------- .text._ZN4vllm25paged_attention_v2_kernelIffLi192ELi32ELi128ELNS_18Fp8KVCacheDataTypeE0ELb1ELi512EEEvPfS2_PT_PKS3_PKT0_S9_ifPKiSB_iPKfiiiSD_SD_iiiii --------------------------
	.section	.text._ZN4vllm25paged_attention_v2_kernelIffLi192ELi32ELi128ELNS_18Fp8KVCacheDataTypeE0ELb1ELi512EEEvPfS2_PT_PKS3_PKT0_S9_ifPKiSB_iPKfiiiSD_SD_iiiii,"ax",@progbits
	.align	128
        .global         _ZN4vllm25paged_attention_v2_kernelIffLi192ELi32ELi128ELNS_18Fp8KVCacheDataTypeE0ELb1ELi512EEEvPfS2_PT_PKS3_PKT0_S9_ifPKiSB_iPKfiiiSD_SD_iiiii
        .type           _ZN4vllm25paged_attention_v2_kernelIffLi192ELi32ELi128ELNS_18Fp8KVCacheDataTypeE0ELb1ELi512EEEvPfS2_PT_PKS3_PKT0_S9_ifPKiSB_iPKfiiiSD_SD_iiiii,@function
        .size           _ZN4vllm25paged_attention_v2_kernelIffLi192ELi32ELi128ELNS_18Fp8KVCacheDataTypeE0ELb1ELi512EEEvPfS2_PT_PKS3_PKT0_S9_ifPKiSB_iPKfiiiSD_SD_iiiii,(.L_x_30029 - _ZN4vllm25paged_attention_v2_kernelIffLi192ELi32ELi128ELNS_18Fp8KVCacheDataTypeE0ELb1ELi512EEEvPfS2_PT_PKS3_PKT0_S9_ifPKiSB_iPKfiiiSD_SD_iiiii)
        .other          _ZN4vllm25paged_attention_v2_kernelIffLi192ELi32ELi128ELNS_18Fp8KVCacheDataTypeE0ELb1ELi512EEEvPfS2_PT_PKS3_PKT0_S9_ifPKiSB_iPKfiiiSD_SD_iiiii,@"STO_CUDA_ENTRY STV_DEFAULT"
_ZN4vllm25paged_attention_v2_kernelIffLi192ELi32ELi128ELNS_18Fp8KVCacheDataTypeE0ELb1ELi512EEEvPfS2_PT_PKS3_PKT0_S9_ifPKiSB_iPKfiiiSD_SD_iiiii:
.text._ZN4vllm25paged_attention_v2_kernelIffLi192ELi32ELi128ELNS_18Fp8KVCacheDataTypeE0ELb1ELi512EEEvPfS2_PT_PKS3_PKT0_S9_ifPKiSB_iPKfiiiSD_SD_iiiii:
        /* <DEDUP_REMOVED lines=14> */
[----:B------:R-:W-:Y:S01]  /*00e0*/  ULDC UR8, c[0x0][0x240] ;  /* 0x0000900000087ab9 */ /* 0x000fe20000000800 */
[----:B------:R-:W0:Y:S01]  /*00f0*/  S2UR UR7, SR_CTAID.X ;  /* 0x00000000000779c3 */ /* 0x000e220000002500 */
[----:B------:R-:W-:Y:S01]  /*0100*/  MOV R0, UR8 ;  /* 0x0000000800007c02 */ /* 0x000fe20008000f00 */
[----:B------:R-:W-:Y:S01]  /*0110*/  ULDC.64 UR4, c[0x0][0x260] ;  /* 0x0000980000047ab9 */ /* 0x000fe20000000a00 */
[----:B------:R-:W-:Y:S01]  /*0120*/  ULDC UR9, c[0x0][0xc] ;  /* 0x0000030000097ab9 */ /* 0x000fe20000000800 */
[----:B------:R-:W-:Y:S01]  /*0130*/  UISETP.NE.U32.AND UP0, UPT, UR4, URZ, UPT ;  /* 0x0000003f0400728c */ /* 0x000fe2000bf05070 */
[----:B------:R-:W-:Y:S01]  /*0140*/  IABS R0, R0 ;  /* 0x0000000000007213 */ /* 0x000fe20000000000 */
[----:B------:R-:W-:Y:S01]  /*0150*/  IMAD.MOV.U32 R248, RZ, RZ, RZ ;  /* 0x000000fffff87224 */ /* 0x000fe200078e00ff */
[----:B------:R-:W-:Y:S02]  /*0160*/  USHF.L.U32 UR11, UR11, 0x4, URZ ;  /* 0x000000040b0b7899 */ /* 0x000fe4000800063f */
[----:B------:R-:W-:Y:S01]  /*0170*/  R2UR UR13, R0 ;  /* 0x00000000000d72ca */ /* 0x000fe200000e0000 */
[----:B------:R-:W-:Y:S01]  /*0180*/  UISETP.NE.AND.EX UP0, UPT, UR5, URZ, UPT, UP0 ;  /* 0x0000003f0500728c */ /* 0x000fe2000bf05300 */
[----:B------:R-:W1:Y:S01]  /*0190*/  LDC R5, c[0x0][0xc] ;  /* 0x00000300ff057b82 */ /* 0x000e620000000800 */
[----:B------:R-:W-:-:S04]  /*01a0*/  ULDC.64 UR22, c[0x0][0x228] ;  /* 0x00008a0000167ab9 */ /* 0x000fc80000000a00 */
[----:B------:R-:W-:-:S05]  /*01b0*/  PLOP3.LUT P0, PT, PT, PT, UP0, 0x80, 0x0 ;  /* 0x000000000000781c */ /* 0x000fca0003f0f008 */
[----:B------:R-:W-:Y:S01]  /*01c0*/  @UP0 ULDC.64 UR4, c[0x0][0x260] ;  /* 0x0000980000040ab9 */ /* 0x000fe20000000a00 */
[----:B------:R-:W2:Y:S01]  /*01d0*/  I2F.RP R0, UR13 ;  /* 0x0000000d00007d06 */ /* 0x000ea20008209400 */
[----:B0-----:R-:W-:-:S06]  /*01e0*/  @UP0 UIMAD.WIDE UR4, UR7, 0x4, UR4 ;  /* 0x00000004070408a5 */ /* 0x001fcc000f8e0204 */
[----:B------:R-:W-:Y:S01]  /*01f0*/  MOV R3, UR5 ;  /* 0x0000000500037c02 */ /* 0x000fe20008000f00 */
[----:B------:R-:W-:Y:S01]  /*0200*/  IMAD.U32 R2, RZ, RZ, UR4 ;  /* 0x00000004ff027e24 */ /* 0x000fe2000f8e00ff */
[----:B--2---:R-:W0:Y:S01]  /*0210*/  MUFU.RCP R0, R0 ;  /* 0x0000000000007308 */ /* 0x004e220000001000 */
[----:B-1----:R-:W-:Y:S01]  /*0220*/  IABS R5, R5 ;  /* 0x0000000500057213 */ /* 0x002fe20000000000 */
[----:B------:R-:W-:Y:S02]  /*0230*/  UMOV UR4, URZ ;  /* 0x0000003f00047c82 */ /* 0x000fe40008000000 */
[----:B------:R1:W5:Y:S01]  /*0240*/  @P0 LDG.E.CONSTANT R248, desc[UR14][R2.64] ;  /* 0x0000000e02f80981 */ /* 0x000362000c1e9900 */
[----:B------:R-:W-:Y:S01]  /*0250*/  BSSY B0, `(.L_x_26579) ;  /* 0x000007f000007945 */ /* 0x000fe20003800000 */
[----:B------:R-:W-:Y:S02]  /*0260*/  R2UR UR12, R5 ;  /* 0x00000000050c72ca */ /* 0x000fe400000e0000 */
[----:B------:R-:W2:Y:S01]  /*0270*/  S2R R5, SR_TID.X ;  /* 0x0000000000057919 */ /* 0x000ea20000002100 */
[----:B0-----:R-:W-:-:S06]  /*0280*/  VIADD R4, R0, 0xffffffe ;  /* 0x0ffffffe00047836 */ /* 0x001fcc0000000000 */
[----:B------:R-:W0:Y:S02]  /*0290*/  F2I.FTZ.U32.TRUNC.NTZ R4, R4 ;  /* 0x0000000400047305 */ /* 0x000e24000021f000 */
[----:B0-----:R-:W-:Y:S02]  /*02a0*/  R2UR UR5, R4 ;  /* 0x00000000040572ca */ /* 0x001fe400000e0000 */
[----:B------:R-:W0:Y:S01]  /*02b0*/  S2R R4, SR_CTAID.X ;  /* 0x0000000000047919 */ /* 0x000e220000002500 */
[----:B--2---:R-:W-:-:S10]  /*02c0*/  ISETP.GT.AND P0, PT, R5, 0x2f, PT ;  /* 0x0000002f0500780c */ /* 0x004fd40003f04270 */
        /* <DEDUP_REMOVED lines=20> */
[----:B-1----:R-:W-:-:S05]  /*0410*/  IMAD.U32 R3, RZ, RZ, UR16 ;  /* 0x00000010ff037e24 */ /* 0x002fca000f8e00ff */
[-C--:B------:R-:W-:Y:S02]  /*0420*/  IABS R0, R3.reuse ;  /* 0x0000000300007213 */ /* 0x080fe40000000000 */
[----:B------:R-:W-:Y:S02]  /*0430*/  IABS R3, R3 ;  /* 0x0000000300037213 */ /* 0x000fe40000000000 */
[----:B------:R-:W-:-:S13]  /*0440*/  R2UR UR19, R0 ;  /* 0x00000000001372ca */ /* 0x000fda00000e0000 */
[----:B------:R-:W0:Y:S08]  /*0450*/  I2F.RP R0, UR19 ;  /* 0x0000001300007d06 */ /* 0x000e300008209400 */
[----:B0-----:R-:W0:Y:S02]  /*0460*/  MUFU.RCP R0, R0 ;  /* 0x0000000000007308 */ /* 0x001e240000001000 */
[----:B0-----:R-:W-:Y:S01]  /*0470*/  IADD3 R2, R0, 0xffffffe, RZ ;  /* 0x0ffffffe00027810 */ /* 0x001fe20007ffe0ff */
[----:B------:R-:W-:-:S02]  /*0480*/  IMAD.MOV R0, RZ, RZ, -R3 ;  /* 0x000000ffff007224 */ /* 0x000fc400078e0a03 */
[----:B------:R-:W-:-:S03]  /*0490*/  IMAD.U32 R3, RZ, RZ, UR11 ;  /* 0x0000000bff037e24 */ /* 0x000fc6000f8e00ff */
        /* <DEDUP_REMOVED lines=15> */
[----:B------:R-:W-:Y:S02]  /*0590*/  UIMAD UR4, UR6, UR13, URZ ;  /* 0x0000000d060472a4 */ /* 0x000fe4000f8e023f */
[----:B------:R-:W-:Y:S01]  /*05a0*/  ULOP3.LUT UR13, UR7, UR16, URZ, 0x3c, !UPT ;  /* 0x00000010070d7292 */ /* 0x000fe2000f8e3c3f */
[----:B------:R-:W-:-:S03]  /*05b0*/  MOV R0, UR5 ;  /* 0x0000000500007c02 */ /* 0x000fc60008000f00 */
[----:B------:R-:W-:Y:S02]  /*05c0*/  @!UP1 UIADD3 UR12, UR12, -UR19, URZ ;  /* 0x800000130c0c9290 */ /* 0x000fe4000fffe03f */
[----:B------:R-:W-:Y:S01]  /*05d0*/  @!UP1 UIADD3 UR10, UR10, 0x1, URZ ;  /* 0x000000010a0a9890 */ /* 0x000fe2000fffe03f */
[----:B------:R-:W-:Y:S01]  /*05e0*/  VIADDMNMX R3, R3, 0x10, R0, PT ;  /* 0x0000001003037846 */ /* 0x000fe20003800100 */
[----:B------:R-:W-:Y:S01]  /*05f0*/  UISETP.GE.U32.AND UP0, UPT, UR12, UR19, UPT ;  /* 0x000000130c00728c */ /* 0x000fe2000bf06070 */
[----:B------:R-:W-:Y:S01]  /*0600*/  SHF.R.S32.HI R0, RZ, 0x1f, R5 ;  /* 0x0000001fff007819 */ /* 0x000fe20000011405 */
[----:B------:R-:W-:Y:S01]  /*0610*/  UISETP.GE.AND UP1, UPT, UR13, URZ, UPT ;  /* 0x0000003f0d00728c */ /* 0x000fe2000bf26270 */
[----:B------:R-:W-:Y:S01]  /*0620*/  R2UR UR20, R3 ;  /* 0x00000000031472ca */ /* 0x000fe200000e0000 */
[----:B------:R-:W-:Y:S01]  /*0630*/  UIMAD UR12, UR7, 0xc0, URZ ;  /* 0x000000c0070c78a4 */ /* 0x000fe2000f8e023f */
[----:B------:R-:W-:-:S03]  /*0640*/  LEA.HI R4, R0, R5, RZ, 0x5 ;  /* 0x0000000500047211 */ /* 0x000fc600078f28ff */
[----:B------:R-:W-:Y:S01]  /*0650*/  USHF.R.S32.HI UR5, URZ, 0x1f, UR12 ;  /* 0x0000001f3f057899 */ /* 0x000fe2000801140c */
[----:B------:R-:W-:Y:S01]  /*0660*/  LOP3.LUT R245, R4, 0xffffffe0, RZ, 0xc0, !PT ;  /* 0xffffffe004f57812 */ /* 0x000fe200078ec0ff */
[----:B------:R-:W-:Y:S02]  /*0670*/  UIADD3 UR12, UP2, UR4, UR12, URZ ;  /* 0x0000000c040c7290 */ /* 0x000fe4000ff5e03f */
[----:B------:R-:W-:Y:S02]  /*0680*/  @UP0 UIADD3 UR10, UR10, 0x1, URZ ;  /* 0x000000010a0a0890 */ /* 0x000fe4000fffe03f */
[----:B------:R-:W-:Y:S01]  /*0690*/  UISETP.NE.AND UP0, UPT, UR16, URZ, UPT ;  /* 0x0000003f1000728c */ /* 0x000fe2000bf05270 */
[----:B------:R-:W-:Y:S01]  /*06a0*/  IMAD.IADD R245, R5, 0x1, -R245 ;  /* 0x0000000105f57824 */ /* 0x000fe200078e0af5 */
[----:B------:R-:W-:Y:S02]  /*06b0*/  @!UP1 UIADD3 UR10, -UR10, URZ, URZ ;  /* 0x0000003f0a0a9290 */ /* 0x000fe4000fffe13f */
[----:B------:R-:W-:-:S07]  /*06c0*/  ULEA.HI.X.SX32 UR13, UR4, UR5, 0x1, UP2 ;  /* 0x00000005040d7291 */ /* 0x000fce00090f0e3f */
[----:B------:R-:W-:Y:S01]  /*06d0*/  @!UP0 ULOP3.LUT UR10, URZ, UR16, URZ, 0x33, !UPT ;  /* 0x000000103f0a8292 */ /* 0x000fe2000f8e333f */
[----:B------:R-:W-:Y:S11]  /*06e0*/  @P0 BRA `(.L_x_26580) ;  /* 0x0000000000d40947 */ /* 0x000ff60003800000 */
        /* <DEDUP_REMOVED lines=8> */
[----:B------:R-:W-:-:S04]  /*0770*/  MOV R2, 0x400 ;  /* 0x0000040000027802 */ /* 0x000fc80000000f00 */
[----:B0-----:R-:W-:-:S07]  /*0780*/  LEA R6, R3, R2, 0x18 ;  /* 0x0000000203067211 */ /* 0x001fce00078ec0ff */
.L_x_26583:
[----:B------:R-:W-:-:S05]  /*0790*/  IMAD.SHL.U32 R2, R5, 0x4, RZ ;  /* 0x0000000405027824 */ /* 0x000fca00078e00ff */
[----:B------:R-:W-:-:S04]  /*07a0*/  IADD3 R3, P0, R2, UR12, RZ ;  /* 0x0000000c02037c10 */ /* 0x000fc8000ff1e0ff */
[----:B0-----:R-:W-:Y:S02]  /*07b0*/  LEA.HI.X.SX32 R8, R2, UR13, 0x1, P0 ;  /* 0x0000000d02087c11 */ /* 0x001fe400080f0eff */
[----:B------:R-:W-:-:S04]  /*07c0*/  LEA R2, P0, R3, UR22, 0x2 ;  /* 0x0000001603027c11 */ /* 0x000fc8000f8010ff */
[----:B------:R-:W-:-:S05]  /*07d0*/  LEA.HI.X R3, R3, UR23, R8, 0x2, P0 ;  /* 0x0000001703037c11 */ /* 0x000fca00080f1408 */
[----:B------:R-:W2:Y:S01]  /*07e0*/  LDG.E.128.CONSTANT R8, desc[UR14][R2.64] ;  /* 0x0000000e02087981 */ /* 0x000ea2000c1e9d00 */
[C---:B------:R-:W-:Y:S01]  /*07f0*/  LEA R7, R5.reuse, R6, 0x4 ;  /* 0x0000000605077211 */ /* 0x040fe200078e20ff */
[----:B------:R-:W-:Y:S02]  /*0800*/  VIADD R0, R0, 0xffffffff ;  /* 0xffffffff00007836 */ /* 0x000fe40000000000 */
[----:B------:R-:W-:-:S03]  /*0810*/  VIADD R5, R5, 0x80 ;  /* 0x0000008005057836 */ /* 0x000fc60000000000 */
[----:B------:R-:W-:Y:S01]  /*0820*/  ISETP.NE.AND P0, PT, R0, RZ, PT ;  /* 0x000000ff0000720c */ /* 0x000fe20003f05270 */
[----:B--2---:R0:W-:-:S12]  /*0830*/  STS.128 [R7], R8 ;  /* 0x0000000807007388 */ /* 0x0041d80000000c00 */
[----:B------:R-:W-:Y:S05]  /*0840*/  @P0 BRA `(.L_x_26583) ;  /* 0xfffffffc00d00947 */ /* 0x000fea000383ffff */
.L_x_26582:
[----:B------:R-:W-:Y:S05]  /*0850*/  BSYNC B1 ;  /* 0x0000000000017941 */ /* 0x000fea0003800000 */
.L_x_26581:
[----:B------:R-:W-:Y:S05]  /*0860*/  @!P1 BRA `(.L_x_26580) ;  /* 0x0000000000749947 */ /* 0x000fea0003800000 */
[----:B------:R-:W1:Y:S01]  /*0870*/  S2UR UR19, SR_CgaCtaId ;  /* 0x00000000001379c3 */ /* 0x000e620000008800 */
[----:B------:R-:W-:Y:S01]  /*0880*/  UMOV UR16, 0x400 ;  /* 0x0000040000107882 */ /* 0x000fe20000000000 */
[----:B------:R-:W-:Y:S01]  /*0890*/  ULDC.64 UR4, c[0x0][0x228] ;  /* 0x00008a0000047ab9 */ /* 0x000fe20000000a00 */
[C---:B------:R-:W-:Y:S01]  /*08a0*/  IADD3 R6, R5.reuse, -0x200, RZ ;  /* 0xfffffe0005067810 */ /* 0x040fe20007ffe0ff */
[----:B------:R-:W-:Y:S01]  /*08b0*/  ULEA UR4, UP0, UR12, UR4, 0x2 ;  /* 0x000000040c047291 */ /* 0x000fe2000f80103f */
[----:B0-----:R-:W-:-:S03]  /*08c0*/  IMAD.SHL.U32 R7, R5, 0x4, RZ ;  /* 0x0000000405077824 */ /* 0x001fc600078e00ff */
[----:B------:R-:W-:-:S06]  /*08d0*/  ULEA.HI.X UR5, UR12, UR5, UR13, 0x2, UP0 ;  /* 0x000000050c057291 */ /* 0x000fcc00080f140d */
[----:B------:R-:W-:Y:S01]  /*08e0*/  IMAD.U32 R24, RZ, RZ, UR5 ;  /* 0x00000005ff187e24 */ /* 0x000fe2000f8e00ff */
[----:B-1----:R-:W-:-:S06]  /*08f0*/  ULEA UR16, UR19, UR16, 0x18 ;  /* 0x0000001013107291 */ /* 0x002fcc000f8ec03f */
[----:B------:R-:W-:Y:S01]  /*0900*/  LEA R0, R5, UR16, 0x4 ;  /* 0x0000001005007c11 */ /* 0x000fe2000f8e20ff */
[----:B------:R-:W-:-:S03]  /*0910*/  IMAD.U32 R5, RZ, RZ, UR4 ;  /* 0x00000004ff057e24 */ /* 0x000fc6000f8e00ff */
[----:B------:R-:W-:-:S07]  /*0920*/  IADD3 R0, R0, 0x1000, RZ ;  /* 0x0000100000007810 */ /* 0x000fce0007ffe0ff */
.L_x_26584:
        /* <DEDUP_REMOVED lines=17> */
.L_x_26580:
[----:B------:R-:W-:Y:S05]  /*0a40*/  BSYNC B0 ;  /* 0x0000000000007941 */ /* 0x000fea0003800000 */
.L_x_26579:
[----:B------:R-:W-:Y:S01]  /*0a50*/  ULDC UR22, c[0x0][0x294] ;  /* 0x0000a50000167ab9 */ /* 0x000fe20000000800 */
[----:B------:R-:W-:Y:S01]  /*0a60*/  UIADD3 UR16, UR17, -0x1, URZ ;  /* 0xffffffff11107890 */ /* 0x000fe2000fffe03f */
[----:B------:R-:W-:Y:S01]  /*0a70*/  IMAD.U32 R0, RZ, RZ, UR22 ;  /* 0x00000016ff007e24 */ /* 0x000fe2000f8e00ff */
[----:B------:R-:W-:Y:S01]  /*0a80*/  ULDC UR23, c[0x0][0x298] ;  /* 0x0000a60000177ab9 */ /* 0x000fe20000000800 */
[----:B------:R-:W-:Y:S01]  /*0a90*/  UISETP.NE.AND UP0, UPT, UR22, URZ, UPT ;  /* 0x0000003f1600728c */ /* 0x000fe2000bf05270 */
[----:B------:R-:W-:Y:S01]  /*0aa0*/  BSSY B0, `(.L_x_26585) ;  /* 0x0000308000007945 */ /* 0x000fe20003800000 */
[----:B------:R-:W-:Y:S01]  /*0ab0*/  UISETP.GT.AND UP1, UPT, UR23, -0x1, UPT ;  /* 0xffffffff1700788c */ /* 0x000fe2000bf24270 */
[----:B------:R-:W-:Y:S01]  /*0ac0*/  IABS R0, R0 ;  /* 0x0000000000007213 */ /* 0x000fe20000000000 */
[----:B------:R-:W-:Y:S01]  /*0ad0*/  ULDC UR21, c[0x0][0x270] ;  /* 0x00009c0000157ab9 */ /* 0x000fe20000000800 */
[----:B------:R-:W-:Y:S01]  /*0ae0*/  MOV R5, UR16 ;  /* 0x0000001000057c02 */ /* 0x000fe20008000f00 */
[----:B------:R-:W-:Y:S01]  /*0af0*/  ULOP3.LUT UR16, UR16, UR22, URZ, 0x3c, !UPT ;  /* 0x0000001610107292 */ /* 0x000fe2000f8e3c3f */
[----:B------:R-:W1:Y:S01]  /*0b00*/  I2F.RP R2, R0 ;  /* 0x0000000000027306 */ /* 0x000e620000209400 */
[C---:B------:R-:W-:Y:S01]  /*0b10*/  R2UR UR24, R0.reuse ;  /* 0x00000000001872ca */ /* 0x040fe200000e0000 */
[----:B------:R-:W-:Y:S01]  /*0b20*/  ULDC UR30, c[0x0][0x270] ;  /* 0x00009c00001e7ab9 */ /* 0x000fe20000000800 */
[----:B------:R-:W-:Y:S01]  /*0b30*/  IABS R5, R5 ;  /* 0x0000000500057213 */ /* 0x000fe20000000000 */
[----:B------:R-:W-:Y:S01]  /*0b40*/  ULDC UR31, c[0x0][0x26c] ;  /* 0x00009b00001f7ab9 */ /* 0x000fe20000000800 */
[----:B------:R-:W-:Y:S01]  /*0b50*/  R2UR UR25, R0 ;  /* 0x00000000001972ca */ /* 0x000fe200000e0000 */
[----:B------:R-:W-:Y:S01]  /*0b60*/  ULDC UR32, c[0x0][0x26c] ;  /* 0x00009b0000207ab9 */ /* 0x000fe20000000800 */
[----:B------:R-:W-:Y:S01]  /*0b70*/  R2UR UR19, R5 ;  /* 0x00000000051372ca */ /* 0x000fe200000e0000 */
[----:B------:R-:W-:Y:S01]  /*0b80*/  ULDC UR33, c[0x0][0x28c] ;  /* 0x0000a30000217ab9 */ /* 0x000fe20000000800 */
[----:B------:R-:W-:Y:S01]  /*0b90*/  ULDC.64 UR26, c[0x0][0x230] ;  /* 0x00008c00001a7ab9 */ /* 0x000fe20000000a00 */
[----:B------:R-:W-:Y:S01]  /*0ba0*/  ULDC.64 UR28, c[0x0][0x230] ;  /* 0x00008c00001c7ab9 */ /* 0x000fe20000000a00 */
[----:B------:R-:W-:Y:S01]  /*0bb0*/  IMAD.MOV.U32 R244, RZ, RZ, R0 ;  /* 0x000000fffff47224 */ /* 0x000fe200078e0000 */
[----:B-1----:R-:W1:Y:S02]  /*0bc0*/  MUFU.RCP R2, R2 ;  /* 0x0000000200027308 */ /* 0x002e640000001000 */
[----:B-1----:R-:W-:-:S02]  /*0bd0*/  VIADD R3, R2, 0xffffffe ;  /* 0x0ffffffe02037836 */ /* 0x002fc40000000000 */
[----:B------:R-:W-:-:S04]  /*0be0*/  IMAD.MOV.U32 R2, RZ, RZ, -0x800001 ;  /* 0xff7fffffff027424 */ /* 0x000fc800078e00ff */
[----:B------:R-:W1:Y:S02]  /*0bf0*/  F2I.FTZ.U32.TRUNC.NTZ R3, R3 ;  /* 0x0000000300037305 */ /* 0x000e64000021f000 */
[----:B-1----:R-:W-:Y:S02]  /*0c00*/  R2UR UR5, R3 ;  /* 0x00000000030572ca */ /* 0x002fe400000e0000 */
[----:B------:R-:W-:Y:S01]  /*0c10*/  LEA.HI.SX32 R3, R4, UR11, 0x1b ;  /* 0x0000000b04037c11 */ /* 0x000fe2000f8fdaff */
[----:B------:R-:W-:Y:S03]  /*0c20*/  BAR.SYNC.DEFER_BLOCKING 0x0 ;  /* 0x0000000000007b1d */ /* 0x000fe60000010000 */
[----:B------:R-:W-:-:S07]  /*0c30*/  ISETP.GE.AND P0, PT, R3, UR20, PT ;  /* 0x0000001403007c0c */ /* 0x000fce000bf06270 */
[----:B------:R-:W-:-:S04]  /*0c40*/  UIMAD UR4, UR5, UR24, URZ ;  /* 0x00000018050472a4 */ /* 0x000fc8000f8e023f */
[----:B------:R-:W-:-:S03]  /*0c50*/  UIADD3 UR12, -UR4, URZ, URZ ;  /* 0x0000003f040c7290 */ /* 0x000fc6000fffe13f */
[----:B------:R-:W-:Y:S02]  /*0c60*/  UMOV UR4, URZ ;  /* 0x0000003f00047c82 */ /* 0x000fe40008000000 */
[----:B------:R-:W-:-:S04]  /*0c70*/  UIMAD.WIDE.U32 UR12, UR5, UR12, UR4 ;  /* 0x0000000c050c72a5 */ /* 0x000fc8000f8e0004 */
[----:B------:R-:W-:-:S03]  /*0c80*/  UIMAD.WIDE.U32 UR4, UR13, UR19, URZ ;  /* 0x000000130d0472a5 */ /* 0x000fc6000f8e003f */
[----:B------:R-:W-:Y:S01]  /*0c90*/  ULDC UR12, c[0x0][0x258] ;  /* 0x00009600000c7ab9 */ /* 0x000fe20000000800 */
[----:B------:R-:W-:Y:S02]  /*0ca0*/  UIADD3 UR4, -UR5, URZ, URZ ;  /* 0x0000003f05047290 */ /* 0x000fe4000fffe13f */
[----:B------:R-:W-:Y:S02]  /*0cb0*/  UIMAD UR6, UR6, UR12, URZ ;  /* 0x0000000c060672a4 */ /* 0x000fe4000f8e023f */
[----:B------:R-:W-:-:S03]  /*0cc0*/  UIMAD UR4, UR24, UR4, UR19 ;  /* 0x00000004180472a4 */ /* 0x000fc6000f8e0213 */
[----:B------:R-:W-:Y:S01]  /*0cd0*/  ULDC UR19, c[0x0][0x288] ;  /* 0x0000a20000137ab9 */ /* 0x000fe20000000800 */
[----:B------:R-:W-:Y:S02]  /*0ce0*/  UISETP.GT.U32.AND UP3, UPT, UR25, UR4, UPT ;  /* 0x000000041900728c */ /* 0x000fe4000bf64070 */
[----:B------:R-:W-:Y:S02]  /*0cf0*/  @!UP1 UIMAD UR8, UR8, UR19, UR10 ;  /* 0x00000013080892a4 */ /* 0x000fe4000f8e020a */
[----:B------:R-:W-:-:S03]  /*0d00*/  @UP1 UIMAD UR7, UR9, UR19, UR7 ;  /* 0x00000013090712a4 */ /* 0x000fc6000f8e0207 */
[----:B------:R-:W-:-:S04]  /*0d10*/  ULDC UR9, c[0x0][0x244] ;  /* 0x0000910000097ab9 */ /* 0x000fc80000000800 */
        /* <DEDUP_REMOVED lines=9> */
[----:B------:R-:W-:-:S07]  /*0db0*/  @UP2 UIADD3 UR5, UR5, 0x1, URZ ;  /* 0x0000000105052890 */ /* 0x000fce000fffe03f */
[----:B------:R-:W-:Y:S01]  /*0dc0*/  UMOV UR4, UR5 ;  /* 0x0000000500047c82 */ /* 0x000fe20008000000 */
[----:B------:R-:W-:Y:S02]  /*0dd0*/  UIADD3 UR5, UR8, 0x1, URZ ;  /* 0x0000000108057890 */ /* 0x000fe4000fffe03f */
[----:B------:R-:W-:Y:S02]  /*0de0*/  @!UP3 UIADD3 UR4, -UR4, URZ, URZ ;  /* 0x0000003f0404b290 */ /* 0x000fe4000fffe13f */
[----:B------:R-:W-:-:S03]  /*0df0*/  @!UP0 ULOP3.LUT UR4, URZ, UR22, URZ, 0x33, !UPT ;  /* 0x000000163f048292 */ /* 0x000fc6000f8e333f */
[----:B------:R-:W-:Y:S01]  /*0e00*/  ULDC.64 UR22, c[0x0][0x248] ;  /* 0x0000920000167ab9 */ /* 0x000fe20000000a00 */
[----:B------:R-:W-:Y:S08]  /*0e10*/  @P0 BRA `(.L_x_26586) ;  /* 0x0000002c00400947 */ /* 0x000ff00003800000 */
[----:B------:R-:W1:Y:S01]  /*0e20*/  S2UR UR8, SR_CgaCtaId ;  /* 0x00000000000879c3 */ /* 0x000e620000008800 */
[----:B-----5:R-:W-:Y:S01]  /*0e30*/  FSETP.NEU.FTZ.AND P1, PT, R248, RZ, PT ;  /* 0x000000fff800720b */ /* 0x020fe20003f3d000 */
[----:B------:R-:W-:Y:S02]  /*0e40*/  UMOV UR7, 0x400 ;  /* 0x0000040000077882 */ /* 0x000fe40000000000 */
[----:B-1----:R-:W-:-:S09]  /*0e50*/  ULEA UR7, UR8, UR7, 0x18 ;  /* 0x0000000708077291 */ /* 0x002fd2000f8ec03f */
[----:B0-----:R-:W0:Y:S04]  /*0e60*/  LDS.128 R4, [UR7] ;  /* 0x00000007ff047984 */ /* 0x001e280008000c00 */
        /* <DEDUP_REMOVED lines=47> */
[----:B-1234-:R-:W-:Y:S05]  /*1160*/  @P1 BRA `(.L_x_26587) ;  /* 0x0000001400381947 */ /* 0x01efea0003800000 */
[----:B------:R-:W-:Y:S01]  /*1170*/  ULDC UR7, c[0x0][0x28c] ;  /* 0x0000a30000077ab9 */ /* 0x000fe20000000800 */
[----:B------:R-:W-:Y:S01]  /*1180*/  BSSY B1, `(.L_x_26588) ;  /* 0x000014b000017945 */ /* 0x000fe20003800000 */
[----:B------:R-:W-:Y:S01]  /*1190*/  MOV R247, UR7 ;  /* 0x0000000700f77c02 */ /* 0x000fe20008000f00 */
[----:B------:R-:W-:Y:S02]  /*11a0*/  IMAD.MOV.U32 R248, RZ, RZ, R3 ;  /* 0x000000fffff87224 */ /* 0x000fe400078e0003 */
[----:B------:R-:W-:Y:S01]  /*11b0*/  IMAD.MOV.U32 R2, RZ, RZ, -0x800001 ;  /* 0xff7fffffff027424 */ /* 0x000fe200078e00ff */
[----:B------:R-:W-:-:S07]  /*11c0*/  IADD3 R247, -R247, UR4, RZ ;  /* 0x00000004f7f77c10 */ /* 0x000fce000fffe1ff */
.L_x_26592:
[----:B-1----:R-:W1:Y:S01]  /*11d0*/  LDC R202, c[0x0][0x290] ;  /* 0x0000a400ffca7b82 */ /* 0x002e620000000800 */
[----:B--2---:R-:W-:Y:S01]  /*11e0*/  SHF.L.U32 R246, R248, 0x5, RZ ;  /* 0x00000005f8f67819 */ /* 0x004fe200000006ff */
[----:B------:R-:W-:Y:S01]  /*11f0*/  UMOV UR7, 0x400 ;  /* 0x0000040000077882 */ /* 0x000fe20000000000 */
[----:B------:R-:W-:Y:S01]  /*1200*/  BSSY B2, `(.L_x_26589) ;  /* 0x000013f000027945 */ /* 0x000fe20003800000 */
[----:B------:R-:W-:Y:S01]  /*1210*/  UIADD3 UR7, UR7, 0x320, URZ ;  /* 0x0000032007077890 */ /* 0x000fe2000fffe03f */
[----:B------:R-:W-:-:S03]  /*1220*/  IABS R197, R246 ;  /* 0x000000f600c57213 */ /* 0x000fc60000000000 */
[----:B------:R-:W2:Y:S02]  /*1230*/  LDC R203, c[0x0][0x294] ;  /* 0x0000a500ffcb7b82 */ /* 0x000ea40000000800 */
[----:B------:R-:W-:-:S04]  /*1240*/  IMAD.HI.U32 R196, R197, UR13, RZ ;  /* 0x0000000dc5c47c27 */ /* 0x000fc8000f8e00ff */
[----:B------:R-:W-:Y:S02]  /*1250*/  IMAD.MOV R199, RZ, RZ, -R196 ;  /* 0x000000ffffc77224 */ /* 0x000fe400078e0ac4 */
[----:B------:R-:W3:Y:S01]  /*1260*/  S2UR UR8, SR_CgaCtaId ;  /* 0x00000000000879c3 */ /* 0x000ee20000008800 */
[----:B-1----:R-:W-:-:S04]  /*1270*/  IABS R201, R202 ;  /* 0x000000ca00c97213 */ /* 0x002fc80000000000 */
[----:B------:R-:W1:Y:S01]  /*1280*/  I2F.RP R198, R201 ;  /* 0x000000c900c67306 */ /* 0x000e620000209400 */
[----:B--2---:R-:W-:-:S05]  /*1290*/  IABS R0, R203 ;  /* 0x000000cb00007213 */ /* 0x004fca0000000000 */
[----:B------:R-:W-:Y:S01]  /*12a0*/  IMAD R197, R0, R199, R197 ;  /* 0x000000c700c57224 */ /* 0x000fe200078e02c5 */
[----:B---3--:R-:W-:-:S04]  /*12b0*/  ULEA UR7, UR8, UR7, 0x18 ;  /* 0x0000000708077291 */ /* 0x008fc8000f8ec03f */
[----:B------:R-:W-:Y:S01]  /*12c0*/  ISETP.GT.U32.AND P2, PT, R244, R197, PT ;  /* 0x000000c5f400720c */ /* 0x000fe20003f44070 */
[----:B-1----:R-:W1:-:S12]  /*12d0*/  MUFU.RCP R198, R198 ;  /* 0x000000c600c67308 */ /* 0x002e580000001000 */
[----:B------:R-:W-:Y:S02]  /*12e0*/  @!P2 IMAD.IADD R197, R197, 0x1, -R0 ;  /* 0x00000001c5c5a824 */ /* 0x000fe400078e0a00 */
[----:B------:R-:W-:Y:S01]  /*12f0*/  @!P2 VIADD R196, R196, 0x1 ;  /* 0x00000001c4c4a836 */ /* 0x000fe20000000000 */
[----:B------:R-:W-:Y:S02]  /*1300*/  ISETP.NE.AND P2, PT, R203, RZ, PT ;  /* 0x000000ffcb00720c */ /* 0x000fe40003f45270 */
[----:B------:R-:W-:Y:S02]  /*1310*/  ISETP.GE.U32.AND P1, PT, R197, R244, PT ;  /* 0x000000f4c500720c */ /* 0x000fe40003f26070 */
[----:B------:R-:W-:Y:S02]  /*1320*/  LOP3.LUT R197, R246, R203, RZ, 0x3c, !PT ;  /* 0x000000cbf6c57212 */ /* 0x000fe400078e3cff */
[----:B-1----:R-:W-:Y:S02]  /*1330*/  IADD3 R199, R198, 0xffffffe, RZ ;  /* 0x0ffffffec6c77810 */ /* 0x002fe40007ffe0ff */
[----:B------:R-:W-:-:S02]  /*1340*/  ISETP.GE.AND P3, PT, R197, RZ, PT ;  /* 0x000000ffc500720c */ /* 0x000fc40003f66270 */
[----:B------:R-:W1:Y:S05]  /*1350*/  F2I.FTZ.U32.TRUNC.NTZ R197, R199 ;  /* 0x000000c700c57305 */ /* 0x000e6a000021f000 */
[----:B------:R-:W-:-:S05]  /*1360*/  @P1 VIADD R196, R196, 0x1 ;  /* 0x00000001c4c41836 */ /* 0x000fca0000000000 */
[----:B------:R-:W-:-:S05]  /*1370*/  MOV R200, R196 ;  /* 0x000000c400c87202 */ /* 0x000fca0000000f00 */
[----:B------:R-:W-:Y:S01]  /*1380*/  @!P3 IMAD.MOV R200, RZ, RZ, -R200 ;  /* 0x000000ffffc8b224 */ /* 0x000fe200078e0ac8 */
[----:B------:R-:W-:Y:S01]  /*1390*/  @!P2 LOP3.LUT R200, RZ, R203, RZ, 0x33, !PT ;  /* 0x000000cbffc8a212 */ /* 0x000fe200078e33ff */
[----:B-1----:R-:W-:-:S03]  /*13a0*/  IMAD.MOV R196, RZ, RZ, -R197 ;  /* 0x000000ffffc47224 */ /* 0x002fc600078e0ac5 */
[----:B------:R-:W-:Y:S01]  /*13b0*/  IADD3 R198, R200, UR5, RZ ;  /* 0x00000005c8c67c10 */ /* 0x000fe2000fffe0ff */
[----:B------:R-:W-:Y:S02]  /*13c0*/  IMAD R203, R196, R201, RZ ;  /* 0x000000c9c4cb7224 */ /* 0x000fe400078e02ff */
[----:B------:R-:W-:Y:S01]  /*13d0*/  IMAD.MOV.U32 R196, RZ, RZ, RZ ;  /* 0x000000ffffc47224 */ /* 0x000fe200078e00ff */
[----:B------:R-:W-:Y:S02]  /*13e0*/  IABS R199, R198 ;  /* 0x000000c600c77213 */ /* 0x000fe40000000000 */
[----:B------:R-:W-:Y:S01]  /*13f0*/  ISETP.GE.AND P3, PT, R198, RZ, PT ;  /* 0x000000ffc600720c */ /* 0x000fe20003f66270 */
[----:B------:R-:W-:-:S04]  /*1400*/  IMAD.HI.U32 R196, R197, R203, R196 ;  /* 0x000000cbc5c47227 */ /* 0x000fc800078e00c4 */
[----:B------:R-:W-:-:S04]  /*1410*/  IMAD.MOV.U32 R197, RZ, RZ, R199 ;  /* 0x000000ffffc57224 */ /* 0x000fc800078e00c7 */
[----:B------:R-:W-:-:S05]  /*1420*/  IMAD.HI.U32 R196, R196, R197, RZ ;  /* 0x000000c5c4c47227 */ /* 0x000fca00078e00ff */
[----:B------:R-:W-:-:S05]  /*1430*/  IADD3 R196, -R196, RZ, RZ ;  /* 0x000000ffc4c47210 */ /* 0x000fca0007ffe1ff */
[----:B------:R-:W-:Y:S02]  /*1440*/  IMAD R196, R201, R196, R197 ;  /* 0x000000c4c9c47224 */ /* 0x000fe400078e02c5 */
[----:B------:R-:W-:-:S03]  /*1450*/  VIADD R197, R245, -UR18 ;  /* 0x80000012f5c57c36 */ /* 0x000fc60008000000 */
[----:B------:R-:W-:Y:S01]  /*1460*/  ISETP.GT.U32.AND P1, PT, R201, R196, PT ;  /* 0x000000c4c900720c */ /* 0x000fe20003f24070 */
[----:B------:R-:W-:-:S05]  /*1470*/  IMAD.IADD R246, R197, 0x1, R246 ;  /* 0x00000001c5f67824 */ /* 0x000fca00078e02f6 */
[----:B------:R-:W-:-:S07]  /*1480*/  LEA R246, R246, UR7, 0x2 ;  /* 0x00000007f6f67c11 */ /* 0x000fce000f8e10ff */
[----:B------:R-:W-:Y:S01]  /*1490*/  @!P1 IMAD.IADD R196, R196, 0x1, -R201 ;  /* 0x00000001c4c49824 */ /* 0x000fe200078e0ac9 */
[----:B------:R-:W-:-:S04]  /*14a0*/  ISETP.NE.AND P1, PT, R202, RZ, PT ;  /* 0x000000ffca00720c */ /* 0x000fc80003f25270 */
[----:B------:R-:W-:-:S13]  /*14b0*/  ISETP.GT.U32.AND P2, PT, R201, R196, PT ;  /* 0x000000c4c900720c */ /* 0x000fda0003f44070 */
[----:B------:R-:W-:Y:S01]  /*14c0*/  @!P2 IMAD.IADD R196, R196, 0x1, -R201 ;  /* 0x00000001c4c4a824 */ /* 0x000fe200078e0ac9 */
[----:B------:R-:W-:-:S04]  /*14d0*/  ISETP.LE.AND P2, PT, R200, R247, PT ;  /* 0x000000f7c800720c */ /* 0x000fc80003f43270 */
[----:B------:R-:W-:Y:S02]  /*14e0*/  @!P3 IADD3 R196, -R196, RZ, RZ ;  /* 0x000000ffc4c4b210 */ /* 0x000fe40007ffe1ff */
        /* <DEDUP_REMOVED lines=10> */
[----:B------:R-:W-:-:S04]  /*1590*/  SHF.L.U32 R196, R245, 0x2, RZ ;  /* 0x00000002f5c47819 */ /* 0x000fc800000006ff */
[----:B------:R-:W-:Y:S01]  /*15a0*/  SHF.R.S32.HI R197, RZ, 0x1f, R196 ;  /* 0x0000001fffc57819 */ /* 0x000fe200000114c4 */
[----:B------:R-:W-:Y:S01]  /*15b0*/  IMAD.U32 R200, RZ, RZ, UR7 ;  /* 0x00000007ffc87e24 */ /* 0x000fe2000f8e00ff */
[----:B------:R-:W-:-:S04]  /*15c0*/  IADD3 R196, P1, R196, UR7, RZ ;  /* 0x00000007c4c47c10 */ /* 0x000fc8000ff3e0ff */
[----:B------:R-:W-:-:S03]  /*15d0*/  LEA.HI.X.SX32 R197, R200, R197, 0x1, P1 ;  /* 0x000000c5c8c57211 */ /* 0x000fc600008f0eff */
        /* <DEDUP_REMOVED lines=23> */
[----:B------:R-:W-:Y:S01]  /*1750*/  FFMA.FTZ R212, R13, R209, R212 ;  /* 0x000000d10dd47223 */ /* 0x000fe200000100d4 */
[----:B------:R-:W-:Y:S01]  /*1760*/  FFMA.FTZ R213, R14, R210, R213 ;  /* 0x000000d20ed57223 */ /* 0x000fe200000100d5 */
[----:B------:R-:W3:Y:S01]  /*1770*/  LDG.E.128.CONSTANT R224, desc[UR14][R250.64+0x1000] ;  /* 0x0010000efae07981 */ /* 0x000ee2000c1e9d00 */
        /* <DEDUP_REMOVED lines=14> */
[----:B------:R-:W5:Y:S01]  /*1860*/  LDG.E.128.CONSTANT R212, desc[UR14][R250.64+0x1800] ;  /* 0x0018000efad47981 */ /* 0x000f62000c1e9d00 */
[----:B------:R-:W-:-:S03]  /*1870*/  FFMA.FTZ R243, R28, R216, R201 ;  /* 0x000000d81cf37223 */ /* 0x000fc600000100c9 */
[----:B------:R-:W4:Y:S04]  /*1880*/  LDG.E.128.CONSTANT R200, desc[UR14][R250.64+0x1c00] ;  /* 0x001c000efac87981 */ /* 0x000f28000c1e9d00 */
[----:B------:R-:W4:Y:S01]  /*1890*/  LDG.E.128.CONSTANT R196, desc[UR14][R250.64+0x1e00] ;  /* 0x001e000efac47981 */ /* 0x000f22000c1e9d00 */
        /* <DEDUP_REMOVED lines=74> */
[----:B------:R-:W2:Y:S01]  /*1d40*/  LDG.E.128.CONSTANT R232, desc[UR14][R250.64+0x3c00] ;  /* 0x003c000efae87981 */ /* 0x000ea2000c1e9d00 */
        /* <DEDUP_REMOVED lines=12> */
[----:B------:R-:W5:Y:S01]  /*1e10*/  LDG.E.128.CONSTANT R236, desc[UR14][R250.64+0x3e00] ;  /* 0x003e000efaec7981 */ /* 0x000f62000c1e9d00 */
[----:B----4-:R-:W-:Y:S01]  /*1e20*/  FFMA.FTZ R243, R100, R204, R243 ;  /* 0x000000cc64f37223 */ /* 0x010fe200000100f3 */
[----:B------:R-:W-:Y:S01]  /*1e30*/  FFMA.FTZ R240, R101, R205, R240 ;  /* 0x000000cd65f07223 */ /* 0x000fe200000100f0 */
[----:B------:R-:W-:Y:S01]  /*1e40*/  FFMA.FTZ R241, R102, R206, R241 ;  /* 0x000000ce66f17223 */ /* 0x000fe200000100f1 */
[----:B------:R-:W-:Y:S01]  /*1e50*/  FFMA.FTZ R242, R103, R207, R242 ;  /* 0x000000cf67f27223 */ /* 0x000fe200000100f2 */
[----:B------:R-:W4:Y:S04]  /*1e60*/  LDG.E.128.CONSTANT R212, desc[UR14][R250.64+0x4200] ;  /* 0x0042000efad47981 */ /* 0x000f28000c1e9d00 */
[----:B------:R-:W4:Y:S04]  /*1e70*/  LDG.E.128.CONSTANT R204, desc[UR14][R250.64+0x4000] ;  /* 0x0040000efacc7981 */ /* 0x000f28000c1e9d00 */
[----:B------:R-:W4:Y:S01]  /*1e80*/  LDG.E.128.CONSTANT R216, desc[UR14][R250.64+0x4400] ;  /* 0x0044000efad87981 */ /* 0x000f22000c1e9d00 */
[----:B------:R-:W-:Y:S01]  /*1e90*/  FFMA.FTZ R243, R104, R196, R243 ;  /* 0x000000c468f37223 */ /* 0x000fe200000100f3 */
        /* <DEDUP_REMOVED lines=57> */
[----:B------:R-:W5:Y:S01]  /*2230*/  LDG.E.128.CONSTANT R240, desc[UR14][R250.64+0x5e00] ;  /* 0x005e000efaf07981 */ /* 0x000f62000c1e9d00 */
[----:B------:R-:W-:Y:S01]  /*2240*/  FFMA.FTZ R249, R152, R200, R249 ;  /* 0x000000c898f97223 */ /* 0x000fe200000100f9 */
[----:B------:R-:W-:Y:S01]  /*2250*/  FFMA.FTZ R196, R153, R201, R196 ;  /* 0x000000c999c47223 */ /* 0x000fe200000100c4 */
[----:B------:R-:W-:Y:S01]  /*2260*/  FFMA.FTZ R252, R151, R199, R252 ;  /* 0x000000c797fc7223 */ /* 0x000fe200000100fc */
[----:B------:R-:W-:-:S03]  /*2270*/  FFMA.FTZ R197, R154, R202, R197 ;  /* 0x000000ca9ac57223 */ /* 0x000fc600000100c5 */
[----:B------:R-:W-:Y:S01]  /*2280*/  FFMA.FTZ R252, R155, R203, R252 ;  /* 0x000000cb9bfc7223 */ /* 0x000fe200000100fc */
[----:B------:R-:W-:Y:S02]  /*2290*/  IMAD.SHL.U32 R198, R248, 0x20, RZ ;  /* 0x00000020f8c67824 */ /* 0x000fe400078e00ff */
[----:B----4-:R-:W-:Y:S01]  /*22a0*/  FFMA.FTZ R249, R156, R204, R249 ;  /* 0x000000cc9cf97223 */ /* 0x010fe200000100f9 */
[----:B------:R-:W-:Y:S01]  /*22b0*/  FFMA.FTZ R196, R157, R205, R196 ;  /* 0x000000cd9dc47223 */ /* 0x000fe200000100c4 */
[----:B------:R-:W-:Y:S02]  /*22c0*/  FFMA.FTZ R197, R158, R206, R197 ;  /* 0x000000ce9ec57223 */ /* 0x000fe400000100c5 */
        /* <DEDUP_REMOVED lines=40> */
[----:B------:R-:W-:-:S03]  /*2550*/  IADD3 R197, R245, R198, RZ ;  /* 0x000000c6f5c57210 */ /* 0x000fc60007ffe0ff */
[----:B------:R-:W-:Y:S01]  /*2560*/  FFMA.FTZ R199, R196, UR9, RZ ;  /* 0x00000009c4c77c23 */ /* 0x000fe200080100ff */
[----:B------:R-:W-:-:S04]  /*2570*/  ISETP.GE.AND P1, PT, R197, UR17, PT ;  /* 0x00000011c5007c0c */ /* 0x000fc8000bf26270 */
[----:B------:R-:W-:-:S05]  /*2580*/  FSEL R197, R199, RZ, !P1 ;  /* 0x000000ffc7c57208 */ /* 0x000fca0004800000 */
[----:B------:R2:W-:Y:S04]  /*2590*/  STS [R246], R197 ;  /* 0x000000c5f6007388 */ /* 0x0005e80000000800 */
[----:B------:R-:W-:Y:S05]  /*25a0*/  @P1 BRA `(.L_x_26591) ;  /* 0x0000000000101947 */ /* 0x000fea0003800000 */
[----:B------:R-:W-:Y:S01]  /*25b0*/  FMNMX.FTZ R2, R2, R199, !PT ;  /* 0x000000c702027209 */ /* 0x000fe20007810000 */
[----:B------:R-:W-:Y:S06]  /*25c0*/  BRA `(.L_x_26591) ;  /* 0x0000000000087947 */ /* 0x000fec0003800000 */
.L_x_26590:
[----:B------:R-:W-:-:S05]  /*25d0*/  IMAD.MOV.U32 R197, RZ, RZ, -0x800001 ;  /* 0xff7fffffffc57424 */ /* 0x000fca00078e00ff */
[----:B------:R1:W-:Y:S02]  /*25e0*/  STS [R246], R197 ;  /* 0x000000c5f6007388 */ /* 0x0003e40000000800 */
.L_x_26591:
[----:B------:R-:W-:Y:S05]  /*25f0*/  BSYNC B2 ;  /* 0x0000000000027941 */ /* 0x000fea0003800000 */
.L_x_26589:
[----:B------:R-:W-:-:S05]  /*2600*/  VIADD R248, R248, 0x4 ;  /* 0x00000004f8f87836 */ /* 0x000fca0000000000 */
[----:B------:R-:W-:-:S13]  /*2610*/  ISETP.GE.AND P1, PT, R248, UR20, PT ;  /* 0x00000014f8007c0c */ /* 0x000fda000bf26270 */
[----:B------:R-:W-:Y:S05]  /*2620*/  @!P1 BRA `(.L_x_26592) ;  /* 0xffffffe800e89947 */ /* 0x000fea000383ffff */
[----:B------:R-:W-:Y:S05]  /*2630*/  BSYNC B1 ;  /* 0x0000000000017941 */ /* 0x000fea0003800000 */
.L_x_26588:
[----:B------:R-:W-:Y:S05]  /*2640*/  BRA `(.L_x_26586) ;  /* 0x0000001400347947 */ /* 0x000fea0003800000 */
.L_x_26587:
[----:B------:R-:W-:Y:S01]  /*2650*/  MOV R247, R3 ;  /* 0x0000000300f77202 */ /* 0x000fe20000000f00 */
[----:B------:R-:W-:-:S07]  /*2660*/  IMAD.MOV.U32 R2, RZ, RZ, -0x800001 ;  /* 0xff7fffffff027424 */ /* 0x000fce00078e00ff */
.L_x_26596:
[----:B-1----:R-:W1:Y:S01]  /*2670*/  LDC R204, c[0x0][0x290] ;  /* 0x0000a400ffcc7b82 */ /* 0x002e620000000800 */
[----:B--2---:R-:W-:Y:S01]  /*2680*/  IMAD.SHL.U32 R246, R247, 0x20, RZ ;  /* 0x00000020f7f67824 */ /* 0x004fe200078e00ff */
[----:B------:R-:W-:Y:S01]  /*2690*/  UIADD3 UR11, UR4, -UR33, URZ ;  /* 0x80000021040b7290 */ /* 0x000fe2000fffe03f */
[----:B------:R-:W-:Y:S01]  /*26a0*/  BSSY B1, `(.L_x_26593) ;  /* 0x0000144000017945 */ /* 0x000fe20003800000 */
[----:B------:R-:W-:Y:S02]  /*26b0*/  UMOV UR7, 0x400 ;  /* 0x0000040000077882 */ /* 0x000fe40000000000 */
[----:B------:R-:W-:Y:S01]  /*26c0*/  IABS R197, R246 ;  /* 0x000000f600c57213 */ /* 0x000fe20000000000 */
[----:B------:R-:W-:Y:S01]  /*26d0*/  UIADD3 UR7, UR7, 0x320, URZ ;  /* 0x0000032007077890 */ /* 0x000fe2000fffe03f */
[----:B------:R-:W2:Y:S03]  /*26e0*/  LDC R201, c[0x0][0x294] ;  /* 0x0000a500ffc97b82 */ /* 0x000ea60000000800 */
[----:B------:R-:W-:-:S05]  /*26f0*/  IMAD.HI.U32 R196, R197, UR13, RZ ;  /* 0x0000000dc5c47c27 */ /* 0x000fca000f8e00ff */
[----:B------:R-:W-:Y:S01]  /*2700*/  IADD3 R198, -R196, RZ, RZ ;  /* 0x000000ffc4c67210 */ /* 0x000fe20007ffe1ff */
        /* <DEDUP_REMOVED lines=8> */
[----:B------:R-:W-:Y:S01]  /*2790*/  @!P2 IMAD.IADD R197, R197, 0x1, -R0 ;  /* 0x00000001c5c5a824 */ /* 0x000fe200078e0a00 */
[----:B------:R-:W-:Y:S02]  /*27a0*/  @!P2 IADD3 R196, R196, 0x1, RZ ;  /* 0x00000001c4c4a810 */ /* 0x000fe40007ffe0ff */
[----:B------:R-:W-:Y:S02]  /*27b0*/  ISETP.NE.AND P2, PT, R201, RZ, PT ;  /* 0x000000ffc900720c */ /* 0x000fe40003f45270 */
[----:B------:R-:W-:Y:S01]  /*27c0*/  ISETP.GE.U32.AND P1, PT, R197, R244, PT ;  /* 0x000000f4c500720c */ /* 0x000fe20003f26070 */
[----:B-1----:R-:W-:Y:S01]  /*27d0*/  VIADD R202, R200, 0xffffffe ;  /* 0x0ffffffec8ca7836 */ /* 0x002fe20000000000 */
[----:B------:R-:W-:-:S04]  /*27e0*/  LOP3.LUT R197, R246, R201, RZ, 0x3c, !PT ;  /* 0x000000c9f6c57212 */ /* 0x000fc800078e3cff */
[----:B------:R-:W-:Y:S02]  /*27f0*/  ISETP.GE.AND P3, PT, R197, RZ, PT ;  /* 0x000000ffc500720c */ /* 0x000fe40003f66270 */
[----:B------:R-:W1:Y:S05]  /*2800*/  F2I.FTZ.U32.TRUNC.NTZ R197, R202 ;  /* 0x000000ca00c57305 */ /* 0x000e6a000021f000 */
[----:B------:R-:W-:-:S04]  /*2810*/  @P1 VIADD R196, R196, 0x1 ;  /* 0x00000001c4c41836 */ /* 0x000fc80000000000 */
[----:B------:R-:W-:-:S05]  /*2820*/  IMAD.MOV.U32 R199, RZ, RZ, R196 ;  /* 0x000000ffffc77224 */ /* 0x000fca00078e00c4 */
[----:B------:R-:W-:Y:S01]  /*2830*/  @!P3 IADD3 R199, -R199, RZ, RZ ;  /* 0x000000ffc7c7b210 */ /* 0x000fe20007ffe1ff */
[----:B-1----:R-:W-:Y:S01]  /*2840*/  IMAD.MOV R196, RZ, RZ, -R197 ;  /* 0x000000ffffc47224 */ /* 0x002fe200078e0ac5 */
[----:B------:R-:W-:Y:S02]  /*2850*/  @!P2 LOP3.LUT R199, RZ, R201, RZ, 0x33, !PT ;  /* 0x000000c9ffc7a212 */ /* 0x000fe400078e33ff */
[----:B------:R-:W-:Y:S01]  /*2860*/  ISETP.NE.AND P3, PT, R204, RZ, PT ;  /* 0x000000ffcc00720c */ /* 0x000fe20003f65270 */
[----:B------:R-:W-:Y:S01]  /*2870*/  IMAD R201, R196, R203, RZ ;  /* 0x000000cbc4c97224 */ /* 0x000fe200078e02ff */
[----:B------:R-:W-:Y:S01]  /*2880*/  HFMA2.MMA R196, -RZ, RZ, 0, 0 ;  /* 0x00000000ffc47435 */ /* 0x000fe200000001ff */
[----:B------:R-:W-:-:S05]  /*2890*/  VIADD R198, R199, UR5 ;  /* 0x00000005c7c67c36 */ /* 0x000fca0008000000 */
[----:B------:R-:W-:Y:S02]  /*28a0*/  IABS R200, R198 ;  /* 0x000000c600c87213 */ /* 0x000fe40000000000 */
[----:B------:R-:W-:Y:S02]  /*28b0*/  ISETP.GE.AND P2, PT, R198, RZ, PT ;  /* 0x000000ffc600720c */ /* 0x000fe40003f46270 */
[----:B------:R-:W-:-:S04]  /*28c0*/  IMAD.HI.U32 R196, R197, R201, R196 ;  /* 0x000000c9c5c47227 */ /* 0x000fc800078e00c4 */
[----:B------:R-:W-:-:S04]  /*28d0*/  IMAD.MOV.U32 R197, RZ, RZ, R200 ;  /* 0x000000ffffc57224 */ /* 0x000fc800078e00c8 */
[----:B------:R-:W-:-:S04]  /*28e0*/  IMAD.HI.U32 R196, R196, R197, RZ ;  /* 0x000000c5c4c47227 */ /* 0x000fc800078e00ff */
[----:B------:R-:W-:-:S04]  /*28f0*/  IMAD.MOV R196, RZ, RZ, -R196 ;  /* 0x000000ffffc47224 */ /* 0x000fc800078e0ac4 */
[----:B------:R-:W-:Y:S01]  /*2900*/  IMAD R196, R203, R196, R197 ;  /* 0x000000c4cbc47224 */ /* 0x000fe200078e02c5 */
[----:B------:R-:W-:-:S04]  /*2910*/  IADD3 R197, R245, -UR18, RZ ;  /* 0x80000012f5c57c10 */ /* 0x000fc8000fffe0ff */
[----:B------:R-:W-:Y:S01]  /*2920*/  ISETP.GT.U32.AND P1, PT, R203, R196, PT ;  /* 0x000000c4cb00720c */ /* 0x000fe20003f24070 */
[----:B------:R-:W-:-:S05]  /*2930*/  IMAD.IADD R246, R246, 0x1, R197 ;  /* 0x00000001f6f67824 */ /* 0x000fca00078e02c5 */
[----:B------:R-:W-:-:S07]  /*2940*/  LEA R246, R246, UR7, 0x2 ;  /* 0x00000007f6f67c11 */ /* 0x000fce000f8e10ff */
[----:B------:R-:W-:-:S04]  /*2950*/  @!P1 IADD3 R196, R196, -R203, RZ ;  /* 0x800000cbc4c49210 */ /* 0x000fc80007ffe0ff */
[----:B------:R-:W-:-:S13]  /*2960*/  ISETP.GT.U32.AND P1, PT, R203, R196, PT ;  /* 0x000000c4cb00720c */ /* 0x000fda0003f24070 */
[----:B------:R-:W-:-:S04]  /*2970*/  @!P1 IMAD.IADD R196, R196, 0x1, -R203 ;  /* 0x00000001c4c49824 */ /* 0x000fc800078e0acb */
[----:B------:R-:W-:Y:S01]  /*2980*/  @!P2 IMAD.MOV R196, RZ, RZ, -R196 ;  /* 0x000000ffffc4a224 */ /* 0x000fe200078e0ac4 */
[----:B------:R-:W-:Y:S02]  /*2990*/  @!P3 LOP3.LUT R196, RZ, R204, RZ, 0x33, !PT ;  /* 0x000000ccffc4b212 */ /* 0x000fe400078e33ff */
[----:B------:R-:W-:Y:S02]  /*29a0*/  ISETP.LE.AND P2, PT, R199, UR11, PT ;  /* 0x0000000bc7007c0c */ /* 0x000fe4000bf43270 */
        /* <DEDUP_REMOVED lines=10> */
[----:B------:R-:W-:Y:S02]  /*2a50*/  SHF.R.S32.HI R197, RZ, 0x1f, R196 ;  /* 0x0000001fffc57819 */ /* 0x000fe400000114c4 */
[----:B------:R-:W-:Y:S02]  /*2a60*/  IADD3 R196, P1, R196, UR7, RZ ;  /* 0x00000007c4c47c10 */ /* 0x000fe4000ff3e0ff */
[----:B------:R-:W-:-:S04]  /*2a70*/  MOV R200, UR7 ;  /* 0x0000000700c87c02 */ /* 0x000fc80008000f00 */
        /* <DEDUP_REMOVED lines=204> */
[----:B------:R-:W-:Y:S02]  /*3740*/  IMAD.U32 R199, RZ, RZ, UR17 ;  /* 0x00000011ffc77e24 */ /* 0x000fe4000f8e00ff */
        /* <DEDUP_REMOVED lines=37> */
[----:B------:R-:W-:-:S02]  /*39a0*/  IMAD.SHL.U32 R196, R247, 0x20, RZ ;  /* 0x00000020f7c47824 */ /* 0x000fc400078e00ff */
[----:B------:R-:W-:Y:S01]  /*39b0*/  FFMA.FTZ R252, R191, R239, R252 ;  /* 0x000000efbffc7223 */ /* 0x000fe200000100fc */
[----:B------:R-:W-:Y:S01]  /*39c0*/  FFMA.FTZ R197, R194, R242, R197 ;  /* 0x000000f2c2c57223 */ /* 0x000fe200000100c5 */
[----:B------:R-:W-:Y:S01]  /*39d0*/  FADD.FTZ R240, R240, R241 ;  /* 0x000000f1f0f07221 */ /* 0x000fe20000010000 */
[----:B------:R-:W-:Y:S01]  /*39e0*/  IADD3 R196, R245, R196, RZ ;  /* 0x000000c4f5c47210 */ /* 0x000fe20007ffe0ff */
[----:B------:R-:W-:Y:S02]  /*39f0*/  FFMA.FTZ R243, R195, R243, R252 ;  /* 0x000000f3c3f37223 */ /* 0x000fe400000100fc */
[----:B------:R-:W-:Y:S01]  /*3a00*/  FADD.FTZ R240, R197, R240 ;  /* 0x000000f0c5f07221 */ /* 0x000fe20000010000 */
[----:B------:R-:W-:-:S03]  /*3a10*/  IADD3 R197, R196, 0x1, -R199 ;  /* 0x00000001c4c57810 */ /* 0x000fc60007ffe8c7 */
[----:B------:R-:W-:Y:S01]  /*3a20*/  FADD.FTZ R240, R243, R240 ;  /* 0x000000f0f3f07221 */ /* 0x000fe20000010000 */
[----:B------:R-:W-:-:S03]  /*3a30*/  I2FP.F32.S32 R198, R197 ;  /* 0x000000c500c67245 */ /* 0x000fc60000201400 */
[----:B------:R-:W-:Y:S01]  /*3a40*/  FMUL.FTZ R197, R240, UR16 ;  /* 0x00000010f0c57c20 */ /* 0x000fe20008410000 */
[----:B------:R-:W-:-:S03]  /*3a50*/  ISETP.GE.AND P1, PT, R196, UR17, PT ;  /* 0x00000011c4007c0c */ /* 0x000fc6000bf26270 */
[----:B------:R-:W-:-:S05]  /*3a60*/  FFMA.FTZ R199, R198, R248, R197 ;  /* 0x000000f8c6c77223 */ /* 0x000fca00000100c5 */
[----:B------:R-:W-:-:S05]  /*3a70*/  FSEL R197, R199, RZ, !P1 ;  /* 0x000000ffc7c57208 */ /* 0x000fca0004800000 */
[----:B------:R2:W-:Y:S01]  /*3a80*/  STS [R246], R197 ;  /* 0x000000c5f6007388 */ /* 0x0005e20000000800 */
[----:B------:R-:W-:Y:S05]  /*3a90*/  @P1 BRA `(.L_x_26595) ;  /* 0x0000000000101947 */ /* 0x000fea0003800000 */
[----:B------:R-:W-:Y:S01]  /*3aa0*/  FMNMX.FTZ R2, R2, R199, !PT ;  /* 0x000000c702027209 */ /* 0x000fe20007810000 */
[----:B------:R-:W-:Y:S06]  /*3ab0*/  BRA `(.L_x_26595) ;  /* 0x0000000000087947 */ /* 0x000fec0003800000 */
.L_x_26594:
[----:B------:R-:W-:-:S05]  /*3ac0*/  IMAD.MOV.U32 R197, RZ, RZ, -0x800001 ;  /* 0xff7fffffffc57424 */ /* 0x000fca00078e00ff */
[----:B------:R1:W-:Y:S02]  /*3ad0*/  STS [R246], R197 ;  /* 0x000000c5f6007388 */ /* 0x0003e40000000800 */
.L_x_26595:
[----:B------:R-:W-:Y:S05]  /*3ae0*/  BSYNC B1 ;  /* 0x0000000000017941 */ /* 0x000fea0003800000 */
.L_x_26593:
[----:B------:R-:W-:-:S05]  /*3af0*/  VIADD R247, R247, 0x4 ;  /* 0x00000004f7f77836 */ /* 0x000fca0000000000 */
[----:B------:R-:W-:-:S13]  /*3b00*/  ISETP.GE.AND P1, PT, R247, UR20, PT ;  /* 0x00000014f7007c0c */ /* 0x000fda000bf26270 */
[----:B------:R-:W-:Y:S05]  /*3b10*/  @!P1 BRA `(.L_x_26596) ;  /* 0xffffffe800d49947 */ /* 0x000fea000383ffff */
.L_x_26586:
[----:B------:R-:W-:Y:S05]  /*3b20*/  BSYNC B0 ;  /* 0x0000000000007941 */ /* 0x000fea0003800000 */
.L_x_26585:
[----:B0-----:R-:W0:Y:S01]  /*3b30*/  SHFL.BFLY PT, R5, R2, 0x10, 0x1f ;  /* 0x0e001f0002057f89 */ /* 0x001e2200000e0000 */
[C---:B------:R-:W-:Y:S01]  /*3b40*/  ISETP.GT.AND P2, PT, R245.reuse, 0x3, PT ;  /* 0x00000003f500780c */ /* 0x040fe20003f44270 */
[----:B------:R-:W-:Y:S01]  /*3b50*/  BSSY B0, `(.L_x_26597) ;  /* 0x000001c000007945 */ /* 0x000fe20003800000 */
[----:B------:R-:W-:-:S11]  /*3b60*/  ISETP.NE.AND P1, PT, R245, RZ, PT ;  /* 0x000000fff500720c */ /* 0x000fd60003f25270 */
[----:B------:R-:W3:Y:S01]  /*3b70*/  @!P2 S2R R11, SR_CgaCtaId ;  /* 0x00000000000ba919 */ /* 0x000ee20000008800 */
[----:B0-----:R-:W-:Y:S02]  /*3b80*/  FMNMX.FTZ R5, R5, R2, !PT ;  /* 0x0000000205057209 */ /* 0x001fe40007810000 */
[----:B------:R-:W-:-:S03]  /*3b90*/  @!P2 MOV R2, 0x400 ;  /* 0x000004000002a802 */ /* 0x000fc60000000f00 */
[----:B------:R-:W0:Y:S01]  /*3ba0*/  SHFL.BFLY PT, R4, R5, 0x8, 0x1f ;  /* 0x0d001f0005047f89 */ /* 0x000e2200000e0000 */
[----:B------:R-:W-:-:S04]  /*3bb0*/  @!P2 IADD3 R2, R2, 0x300, RZ ;  /* 0x000003000202a810 */ /* 0x000fc80007ffe0ff */
[----:B---3--:R-:W-:Y:S02]  /*3bc0*/  @!P2 LEA R2, R11, R2, 0x18 ;  /* 0x000000020b02a211 */ /* 0x008fe400078ec0ff */
        /* <DEDUP_REMOVED lines=11> */
[----:B------:R-:W3:Y:S01]  /*3c80*/  S2UR UR8, SR_CgaCtaId ;  /* 0x00000000000879c3 */ /* 0x000ee20000008800 */
[----:B------:R-:W-:Y:S02]  /*3c90*/  UMOV UR7, 0x400 ;  /* 0x0000040000077882 */ /* 0x000fe40000000000 */
[----:B------:R-:W-:-:S04]  /*3ca0*/  UIADD3 UR7, UR7, 0x300, URZ ;  /* 0x0000030007077890 */ /* 0x000fc8000fffe03f */
[----:B---3--:R-:W-:Y:S01]  /*3cb0*/  ULEA UR7, UR8, UR7, 0x18 ;  /* 0x0000000708077291 */ /* 0x008fe2000f8ec03f */
[----:B0-----:R-:W-:-:S04]  /*3cc0*/  SHF.R.S32.HI R7, RZ, 0x1f, R2 ;  /* 0x0000001fff077819 */ /* 0x001fc80000011402 */
[----:B------:R-:W-:-:S04]  /*3cd0*/  LEA.HI R2, R7, R2, RZ, 0x5 ;  /* 0x0000000207027211 */ /* 0x000fc800078f28ff */
[----:B------:R-:W-:-:S04]  /*3ce0*/  SHF.R.S32.HI R2, RZ, 0x5, R2 ;  /* 0x00000005ff027819 */ /* 0x000fc80000011402 */
[----:B------:R-:W-:-:S05]  /*3cf0*/  LEA R2, R2, UR7, 0x2 ;  /* 0x0000000702027c11 */ /* 0x000fca000f8e10ff */
[----:B------:R0:W-:Y:S02]  /*3d00*/  STS [R2], R9 ;  /* 0x0000000902007388 */ /* 0x0001e40000000800 */
.L_x_26598:
[----:B------:R-:W-:Y:S05]  /*3d10*/  BSYNC B0 ;  /* 0x0000000000007941 */ /* 0x000fea0003800000 */
.L_x_26597:
[----:B------:R-:W-:Y:S01]  /*3d20*/  BAR.SYNC.DEFER_BLOCKING 0x0 ;  /* 0x0000000000007b1d */ /* 0x000fe20000010000 */
[----:B------:R-:W-:-:S04]  /*3d30*/  UIADD3 UR8, UR17, 0x1f, URZ ;  /* 0x0000001f11087890 */ /* 0x000fc8000fffe03f */
[----:B------:R-:W-:-:S03]  /*3d40*/  USHF.R.S32.HI UR9, URZ, 0x1f, UR8 ;  /* 0x0000001f3f097899 */ /* 0x000fc60008011408 */
[----:B------:R-:W3:Y:S01]  /*3d50*/  S2UR UR11, SR_CTAID.Z ;  /* 0x00000000000b79c3 */ /* 0x000ee20000002700 */
[----:B------:R-:W-:Y:S01]  /*3d60*/  BSSY B0, `(.L_x_26599) ;  /* 0x0000055000007945 */ /* 0x000fe20003800000 */
[----:B------:R-:W4:Y:S01]  /*3d70*/  S2R R13, SR_TID.X ;  /* 0x00000000000d7919 */ /* 0x000f220000002100 */
[----:B------:R-:W-:-:S04]  /*3d80*/  ULEA.HI UR9, UR9, UR8, URZ, 0x5 ;  /* 0x0000000809097291 */ /* 0x000fc8000f8f283f */
[----:B------:R-:W-:Y:S01]  /*3d90*/  USHF.R.S32.HI UR9, URZ, 0x5, UR9 ;  /* 0x000000053f097899 */ /* 0x000fe20008011409 */
[----:B------:R-:W1:Y:S01]  /*3da0*/  @!P2 LDS R4, [R5] ;  /* 0x000000000504a984 */ /* 0x000e620000000800 */
[----:B---3--:R-:W-:-:S04]  /*3db0*/  UIMAD UR7, UR11, -0x10, UR20 ;  /* 0xfffffff00b0778a4 */ /* 0x008fc8000f8e0214 */
[----:B------:R-:W-:-:S04]  /*3dc0*/  ULEA UR7, UR7, UR18, 0x5 ;  /* 0x0000001207077291 */ /* 0x000fc8000f8e283f */
[----:B------:R-:W-:-:S04]  /*3dd0*/  UISETP.LT.AND UP0, UPT, UR17, UR7, UPT ;  /* 0x000000071100728c */ /* 0x000fc8000bf01270 */
[----:B------:R-:W-:-:S04]  /*3de0*/  USEL UR7, UR17, UR7, UP0 ;  /* 0x0000000711077287 */ /* 0x000fc80008000000 */
[----:B------:R-:W-:-:S06]  /*3df0*/  UIADD3 UR7, -UR18, UR7, URZ ;  /* 0x0000000712077290 */ /* 0x000fcc000fffe13f */
[----:B----4-:R-:W-:Y:S01]  /*3e00*/  ISETP.GE.AND P1, PT, R13, UR7, PT ;  /* 0x000000070d007c0c */ /* 0x010fe2000bf26270 */
[----:B-1----:R-:W1:Y:S02]  /*3e10*/  SHFL.BFLY PT, R7, R4, 0x2, 0x1f ;  /* 0x0c401f0004077f89 */ /* 0x002e6400000e0000 */
[----:B-1----:R-:W-:Y:S02]  /*3e20*/  FMNMX.FTZ R7, R7, R4, !PT ;  /* 0x0000000407077209 */ /* 0x002fe40007810000 */
[----:B------:R-:W-:-:S03]  /*3e30*/  MOV R4, RZ ;  /* 0x000000ff00047202 */ /* 0x000fc60000000f00 */
[----:B0-----:R-:W0:Y:S02]  /*3e40*/  SHFL.BFLY PT, R2, R7, 0x1, 0x1f ;  /* 0x0c201f0007027f89 */ /* 0x001e2400000e0000 */
[----:B0-----:R-:W-:-:S05]  /*3e50*/  FMNMX.FTZ R2, R7, R2, !PT ;  /* 0x0000000207027209 */ /* 0x001fca0007810000 */
[----:B------:R0:W1:Y:S01]  /*3e60*/  SHFL.IDX PT, R12, R2, RZ, 0x1f ;  /* 0x00001fff020c7589 */ /* 0x00006200000e0000 */
[----:B------:R-:W-:Y:S05]  /*3e70*/  @P1 BRA `(.L_x_26600) ;  /* 0x00000004000c1947 */ /* 0x000fea0003800000 */
[----:B------:R-:W-:Y:S01]  /*3e80*/  UMOV UR8, 0xfffffff0 ;  /* 0xfffffff000087882 */ /* 0x000fe20000000000 */
[----:B0-----:R-:W-:Y:S01]  /*3e90*/  LOP3.LUT R2, RZ, UR9, RZ, 0x33, !PT ;  /* 0x00000009ff027c12 */ /* 0x001fe2000f8e33ff */
        /* <DEDUP_REMOVED lines=12> */
[----:B------:R-:W-:-:S12]  /*3f60*/  HFMA2.MMA R4, -RZ, RZ, 0, 0 ;  /* 0x00000000ff047435 */ /* 0x000fd800000001ff */
[----:B------:R-:W-:Y:S05]  /*3f70*/  @!P2 BRA `(.L_x_26602) ;  /* 0x000000000044a947 */ /* 0x000fea0003800000 */
[----:B------:R-:W0:Y:S01]  /*3f80*/  S2R R7, SR_CgaCtaId ;  /* 0x0000000000077919 */ /* 0x000e220000008800 */
[----:B------:R-:W-:Y:S01]  /*3f90*/  MOV R2, 0x400 ;  /* 0x0000040000027802 */ /* 0x000fe20000000f00 */
[----:B------:R-:W-:-:S04]  /*3fa0*/  IMAD.MOV.U32 R4, RZ, RZ, RZ ;  /* 0x000000ffff047224 */ /* 0x000fc800078e00ff */
[----:B------:R-:W-:-:S05]  /*3fb0*/  VIADD R2, R2, 0x320 ;  /* 0x0000032002027836 */ /* 0x000fca0000000000 */
[----:B0-----:R-:W-:Y:S02]  /*3fc0*/  LEA R9, R7, R2, 0x18 ;  /* 0x0000000207097211 */ /* 0x001fe400078ec0ff */
[----:B------:R-:W-:-:S07]  /*3fd0*/  MOV R2, R13 ;  /* 0x0000000d00027202 */ /* 0x000fce0000000f00 */
.L_x_26603:
[C---:B0-----:R-:W-:Y:S01]  /*3fe0*/  IMAD R6, R2.reuse, 0x4, R9 ;  /* 0x0000000402067824 */ /* 0x041fe200078e0209 */
        /* <DEDUP_REMOVED lines=10> */
.L_x_26602:
[----:B------:R-:W-:Y:S05]  /*4090*/  BSYNC B1 ;  /* 0x0000000000017941 */ /* 0x000fea0003800000 */
.L_x_26601:
[----:B------:R-:W-:Y:S05]  /*40a0*/  @!P3 BRA `(.L_x_26600) ;  /* 0x000000000080b947 */ /* 0x000fea0003800000 */
[----:B0-----:R-:W0:Y:S01]  /*40b0*/  S2R R6, SR_CgaCtaId ;  /* 0x0000000000067919 */ /* 0x001e220000008800 */
[----:B------:R-:W-:-:S05]  /*40c0*/  MOV R5, 0x400 ;  /* 0x0000040000057802 */ /* 0x000fca0000000f00 */
[----:B------:R-:W-:-:S05]  /*40d0*/  VIADD R5, R5, 0x320 ;  /* 0x0000032005057836 */ /* 0x000fca0000000000 */
[----:B0-----:R-:W-:-:S07]  /*40e0*/  LEA R15, R6, R5, 0x18 ;  /* 0x00000005060f7211 */ /* 0x001fce00078ec0ff */
.L_x_26604:
[C---:B----4-:R-:W-:Y:S01]  /*40f0*/  IMAD R14, R2.reuse, 0x4, R15 ;  /* 0x00000004020e7824 */ /* 0x050fe200078e020f */
[----:B------:R-:W-:-:S04]  /*4100*/  IADD3 R2, R2, 0x200, RZ ;  /* 0x0000020002027810 */ /* 0x000fc80007ffe0ff */
[----:B------:R-:W1:Y:S01]  /*4110*/  LDS R5, [R14] ;  /* 0x000000000e057984 */ /* 0x000e620000000800 */
[----:B------:R-:W-:-:S03]  /*4120*/  ISETP.GE.AND P2, PT, R2, UR7, PT ;  /* 0x0000000702007c0c */ /* 0x000fc6000bf46270 */
[----:B------:R-:W0:Y:S04]  /*4130*/  LDS R6, [R14+0x200] ;  /* 0x000200000e067984 */ /* 0x000e280000000800 */
        /* <DEDUP_REMOVED lines=23> */
.L_x_26600:
[----:B------:R-:W-:Y:S05]  /*42b0*/  BSYNC B0 ;  /* 0x0000000000007941 */ /* 0x000fea0003800000 */
.L_x_26599:
[----:B----4-:R-:W3:Y:S01]  /*42c0*/  SHFL.BFLY PT, R5, R4, 0x10, 0x1f ;  /* 0x0e001f0004057f89 */ /* 0x010ee200000e0000 */
[----:B------:R-:W-:Y:S01]  /*42d0*/  LOP3.LUT P2, R8, R13, 0x1f, RZ, 0xc0, !PT ;  /* 0x0000001f0d087812 */ /* 0x000fe2000784c0ff */
[----:B------:R-:W-:Y:S03]  /*42e0*/  BSSY B0, `(.L_x_26605) ;  /* 0x0000055000007945 */ /* 0x000fe60003800000 */
[----:B------:R-:W-:-:S09]  /*42f0*/  ISETP.GT.U32.AND P3, PT, R8, 0x3, PT ;  /* 0x000000030800780c */ /* 0x000fd20003f64070 */
[----:B------:R-:W4:Y:S04]  /*4300*/  @!P2 S2R R11, SR_CgaCtaId ;  /* 0x00000000000ba919 */ /* 0x000f280000008800 */
[----:B------:R-:W2:Y:S01]  /*4310*/  @!P3 S2R R10, SR_CgaCtaId ;  /* 0x00000000000ab919 */ /* 0x000ea20000008800 */
[----:B---3--:R-:W-:Y:S01]  /*4320*/  FADD.FTZ R5, R5, R4 ;  /* 0x0000000405057221 */ /* 0x008fe20000010000 */
[----:B------:R-:W-:-:S04]  /*4330*/  @!P2 MOV R4, 0x400 ;  /* 0x000004000004a802 */ /* 0x000fc80000000f00 */
[----:B0-----:R-:W0:Y:S01]  /*4340*/  SHFL.BFLY PT, R2, R5, 0x8, 0x1f ;  /* 0x0d001f0005027f89 */ /* 0x001e2200000e0000 */
[----:B------:R-:W-:-:S05]  /*4350*/  @!P2 VIADD R4, R4, 0x300 ;  /* 0x000003000404a836 */ /* 0x000fca0000000000 */
[----:B----4-:R-:W-:Y:S01]  /*4360*/  @!P2 LEA R11, R11, R4, 0x18 ;  /* 0x000000040b0ba211 */ /* 0x010fe200078ec0ff */
[----:B0-----:R-:W-:Y:S01]  /*4370*/  FADD.FTZ R2, R5, R2 ;  /* 0x0000000205027221 */ /* 0x001fe20000010000 */
[----:B------:R-:W-:-:S04]  /*4380*/  @!P3 MOV R5, 0x400 ;  /* 0x000004000005b802 */ /* 0x000fc80000000f00 */
[----:B------:R-:W0:Y:S01]  /*4390*/  SHFL.BFLY PT, R7, R2, 0x4, 0x1f ;  /* 0x0c801f0002077f89 */ /* 0x000e2200000e0000 */
[----:B------:R-:W-:-:S05]  /*43a0*/  @!P3 VIADD R5, R5, 0x300 ;  /* 0x000003000505b836 */ /* 0x000fca0000000000 */
[----:B--2---:R-:W-:-:S05]  /*43b0*/  @!P3 LEA R5, R10, R5, 0x18 ;  /* 0x000000050a05b211 */ /* 0x004fca00078ec0ff */
[----:B------:R-:W-:Y:S02]  /*43c0*/  @!P3 IMAD R8, R8, 0x4, R5 ;  /* 0x000000040808b824 */ /* 0x000fe400078e0205 */
        /* <DEDUP_REMOVED lines=29> */
[----:B--2---:R-:W-:Y:S01]  /*45a0*/  FADD.FTZ R2, R11, 9.9999999747524270788e-07 ;  /* 0x358637bd0b027421 */ /* 0x004fe20000010000 */
[----:B------:R-:W-:Y:S02]  /*45b0*/  LOP3.LUT P1, R5, R4, 0x3, RZ, 0xc0, !PT ;  /* 0x0000000304057812 */ /* 0x000fe4000782c0ff */
[----:B------:R-:W-:Y:S01]  /*45c0*/  MOV R4, R13 ;  /* 0x0000000d00047202 */ /* 0x000fe20000000f00 */
[----:B------:R0:W2:Y:S10]  /*45d0*/  MUFU.RCP R9, R2 ;  /* 0x0000000200097308 */ /* 0x0000b40000001000 */
[----:B0-----:R-:W-:Y:S05]  /*45e0*/  @!P1 BRA `(.L_x_26608) ;  /* 0x0000000000389947 */ /* 0x001fea0003800000 */
[----:B------:R-:W0:Y:S01]  /*45f0*/  S2R R7, SR_CgaCtaId ;  /* 0x0000000000077919 */ /* 0x000e220000008800 */
[----:B------:R-:W-:Y:S02]  /*4600*/  MOV R2, 0x400 ;  /* 0x0000040000027802 */ /* 0x000fe40000000f00 */
[----:B------:R-:W-:-:S03]  /*4610*/  MOV R4, R13 ;  /* 0x0000000d00047202 */ /* 0x000fc60000000f00 */
[----:B------:R-:W-:Y:S02]  /*4620*/  VIADD R6, R2, 0x320 ;  /* 0x0000032002067836 */ /* 0x000fe40000000000 */
[----:B------:R-:W-:-:S03]  /*4630*/  IMAD.MOV.U32 R2, RZ, RZ, R5 ;  /* 0x000000ffff027224 */ /* 0x000fc600078e0005 */
[----:B0-----:R-:W-:-:S07]  /*4640*/  LEA R7, R7, R6, 0x18 ;  /* 0x0000000607077211 */ /* 0x001fce00078ec0ff */
.L_x_26609:
[C---:B0-----:R-:W-:Y:S01]  /*4650*/  IMAD R5, R4.reuse, 0x4, R7 ;  /* 0x0000000404057824 */ /* 0x041fe200078e0207 */
[----:B------:R-:W-:Y:S01]  /*4660*/  IADD3 R4, R4, 0x80, RZ ;  /* 0x0000008004047810 */ /* 0x000fe20007ffe0ff */
[----:B------:R-:W-:-:S03]  /*4670*/  VIADD R2, R2, 0xffffffff ;  /* 0xffffffff02027836 */ /* 0x000fc60000000000 */
[----:B------:R-:W2:Y:S02]  /*4680*/  LDS R6, [R5] ;  /* 0x0000000005067984 */ /* 0x000ea40000000800 */
[----:B------:R-:W-:Y:S01]  /*4690*/  ISETP.NE.AND P1, PT, R2, RZ, PT ;  /* 0x000000ff0200720c */ /* 0x000fe20003f25270 */
[----:B--2---:R-:W-:-:S05]  /*46a0*/  FMUL.FTZ R6, R6, R9 ;  /* 0x0000000906067220 */ /* 0x004fca0000410000 */
[----:B------:R0:W-:Y:S07]  /*46b0*/  STS [R5], R6 ;  /* 0x0000000605007388 */ /* 0x0001ee0000000800 */
[----:B------:R-:W-:Y:S05]  /*46c0*/  @P1 BRA `(.L_x_26609) ;  /* 0xfffffffc00e01947 */ /* 0x000fea000383ffff */
.L_x_26608:
[----:B------:R-:W-:Y:S05]  /*46d0*/  BSYNC B1 ;  /* 0x0000000000017941 */ /* 0x000fea0003800000 */
.L_x_26607:
[----:B------:R-:W-:Y:S05]  /*46e0*/  @!P2 BRA `(.L_x_26606) ;  /* 0x000000000050a947 */ /* 0x000fea0003800000 */
[----:B0-----:R-:W0:Y:S01]  /*46f0*/  S2R R5, SR_CgaCtaId ;  /* 0x0000000000057919 */ /* 0x001e220000008800 */
[----:B------:R-:W-:-:S05]  /*4700*/  MOV R2, 0x400 ;  /* 0x0000040000027802 */ /* 0x000fca0000000f00 */
[----:B------:R-:W-:-:S05]  /*4710*/  VIADD R2, R2, 0x320 ;  /* 0x0000032002027836 */ /* 0x000fca0000000000 */
[----:B0-----:R-:W-:-:S07]  /*4720*/  LEA R15, R5, R2, 0x18 ;  /* 0x00000002050f7211 */ /* 0x001fce00078ec0ff */
.L_x_26610:
[C---:B0-----:R-:W-:Y:S01]  /*4730*/  IMAD R8, R4.reuse, 0x4, R15 ;  /* 0x0000000404087824 */ /* 0x041fe200078e020f */
[----:B------:R-:W-:-:S04]  /*4740*/  IADD3 R4, R4, 0x200, RZ ;  /* 0x0000020004047810 */ /* 0x000fc80007ffe0ff */
[----:B------:R-:W2:Y:S01]  /*4750*/  LDS R2, [R8] ;  /* 0x0000000008027984 */ /* 0x000ea20000000800 */
[----:B------:R-:W-:-:S03]  /*4760*/  ISETP.GE.AND P1, PT, R4, UR7, PT ;  /* 0x0000000704007c0c */ /* 0x000fc6000bf26270 */
[----:B------:R-:W0:Y:S04]  /*4770*/  LDS R5, [R8+0x200] ;  /* 0x0002000008057984 */ /* 0x000e280000000800 */
[----:B------:R-:W3:Y:S04]  /*4780*/  LDS R6, [R8+0x400] ;  /* 0x0004000008067984 */ /* 0x000ee80000000800 */
[----:B------:R-:W4:Y:S01]  /*4790*/  LDS R7, [R8+0x600] ;  /* 0x0006000008077984 */ /* 0x000f220000000800 */
[-C--:B--2---:R-:W-:Y:S01]  /*47a0*/  FMUL.FTZ R2, R2, R9.reuse ;  /* 0x0000000902027220 */ /* 0x084fe20000410000 */
[----:B0-----:R-:W-:-:S04]  /*47b0*/  FMUL.FTZ R5, R5, R9 ;  /* 0x0000000905057220 */ /* 0x001fc80000410000 */
[----:B------:R0:W-:Y:S01]  /*47c0*/  STS [R8], R2 ;  /* 0x0000000208007388 */ /* 0x0001e20000000800 */
[----:B---3--:R-:W-:-:S03]  /*47d0*/  FMUL.FTZ R6, R6, R9 ;  /* 0x0000000906067220 */ /* 0x008fc60000410000 */
[----:B------:R0:W-:Y:S01]  /*47e0*/  STS [R8+0x200], R5 ;  /* 0x0002000508007388 */ /* 0x0001e20000000800 */
[----:B----4-:R-:W-:-:S03]  /*47f0*/  FMUL.FTZ R7, R7, R9 ;  /* 0x0000000907077220 */ /* 0x010fc60000410000 */
[----:B------:R0:W-:Y:S04]  /*4800*/  STS [R8+0x400], R6 ;  /* 0x0004000608007388 */ /* 0x0001e80000000800 */
[----:B------:R0:W-:Y:S01]  /*4810*/  STS [R8+0x600], R7 ;  /* 0x0006000708007388 */ /* 0x0001e20000000800 */
[----:B------:R-:W-:Y:S05]  /*4820*/  @!P1 BRA `(.L_x_26610) ;  /* 0xfffffffc00c09947 */ /* 0x000fea000383ffff */
.L_x_26606:
[----:B------:R-:W-:Y:S05]  /*4830*/  BSYNC B0 ;  /* 0x0000000000007941 */ /* 0x000fea0003800000 */
.L_x_26605:
        /* <DEDUP_REMOVED lines=8> */
[----:B------:R-:W-:-:S06]  /*48c0*/  ULDC.64 UR22, c[0x0][0x210] ;  /* 0x0000840000167ab9 */ /* 0x000fcc0000000a00 */
[----:B0-----:R-:W0:Y:S08]  /*48d0*/  LDC R5, c[0x0][0x14] ;  /* 0x00000500ff057b82 */ /* 0x001e300000000800 */
[----:B------:R-:W4:Y:S01]  /*48e0*/  S2UR UR12, SR_CTAID.X ;  /* 0x00000000000c79c3 */ /* 0x000f220000002500 */
[----:B---3--:R-:W-:-:S06]  /*48f0*/  UIMAD UR7, UR8, UR7, URZ ;  /* 0x00000007080772a4 */ /* 0x008fcc000f8e023f */
[----:B0-----:R-:W-:Y:S01]  /*4900*/  IMAD R2, R5, UR7, RZ ;  /* 0x0000000705027c24 */ /* 0x001fe2000f8e02ff */
[----:B------:R-:W-:-:S04]  /*4910*/  USHF.R.S32.HI UR7, URZ, 0x1f, UR11 ;  /* 0x0000001f3f077899 */ /* 0x000fc8000801140b */
[----:B------:R-:W-:Y:S01]  /*4920*/  SHF.R.S32.HI R4, RZ, 0x1f, R2 ;  /* 0x0000001fff047819 */ /* 0x000fe20000011402 */
[----:B----4-:R-:W-:Y:S01]  /*4930*/  IMAD R5, R5, UR12, RZ ;  /* 0x0000000c05057c24 */ /* 0x010fe2000f8e02ff */
[----:B------:R-:W-:-:S04]  /*4940*/  ULDC.64 UR12, c[0x0][0x218] ;  /* 0x00008600000c7ab9 */ /* 0x000fc80000000a00 */
[--C-:B------:R-:W-:Y:S02]  /*4950*/  IADD3 R2, P1, P2, R2, UR11, R5.reuse ;  /* 0x0000000b02027c10 */ /* 0x100fe4000fa3e005 */
[----:B------:R-:W-:-:S03]  /*4960*/  SHF.R.S32.HI R5, RZ, 0x1f, R5 ;  /* 0x0000001fff057819 */ /* 0x000fc60000011405 */
[----:B------:R-:W-:Y:S01]  /*4970*/  IMAD.SHL.U32 R6, R2, 0x4, RZ ;  /* 0x0000000402067824 */ /* 0x000fe200078e00ff */
[----:B------:R-:W-:-:S04]  /*4980*/  IADD3.X R5, R4, UR7, R5, P1, P2 ;  /* 0x0000000704057c10 */ /* 0x000fc80008fe4405 */
[----:B------:R-:W-:Y:S02]  /*4990*/  SHF.L.U64.HI R2, R2, 0x2, R5 ;  /* 0x0000000202027819 */ /* 0x000fe40000010205 */
[C---:B------:R-:W-:Y:S02]  /*49a0*/  IADD3 R4, P1, R6.reuse, UR12, RZ ;  /* 0x0000000c06047c10 */ /* 0x040fe4000ff3e0ff */
[----:B------:R-:W-:Y:S02]  /*49b0*/  IADD3 R6, P2, R6, UR22, RZ ;  /* 0x0000001606067c10 */ /* 0x000fe4000ff5e0ff */
[C---:B------:R-:W-:Y:S02]  /*49c0*/  IADD3.X R5, R2.reuse, UR13, RZ, P1, !PT ;  /* 0x0000000d02057c10 */ /* 0x040fe40008ffe4ff */
[----:B------:R-:W-:-:S03]  /*49d0*/  IADD3.X R7, R2, UR23, RZ, P2, !PT ;  /* 0x0000001702077c10 */ /* 0x000fc600097fe4ff */
[----:B-1----:R3:W-:Y:S04]  /*49e0*/  STG.E desc[UR14][R4.64], R12 ;  /* 0x0000000c04007986 */ /* 0x0027e8000c10190e */
[----:B--2---:R3:W-:Y:S02]  /*49f0*/  STG.E desc[UR14][R6.64], R11 ;  /* 0x0000000b06007986 */ /* 0x0047e4000c10190e */
.L_x_26612:
[----:B------:R-:W-:Y:S05]  /*4a00*/  BSYNC B0 ;  /* 0x0000000000007941 */ /* 0x000fea0003800000 */
.L_x_26611:
[----:B------:R-:W-:Y:S01]  /*4a10*/  ULDC.64 UR22, c[0x0][0x248] ;  /* 0x0000920000167ab9 */ /* 0x000fe20000000a00 */
[----:B------:R-:W-:Y:S01]  /*4a20*/  ULDC.64 UR12, c[0x0][0x238] ;  /* 0x00008e00000c7ab9 */ /* 0x000fe20000000a00 */
[----:B------:R-:W-:Y:S01]  /*4a30*/  BSSY B0, `(.L_x_26613) ;  /* 0x0000489000007945 */ /* 0x000fe20003800000 */
[----:B0-----:R-:W-:Y:S01]  /*4a40*/  HFMA2.MMA R2, -RZ, RZ, 0, 0 ;  /* 0x00000000ff027435 */ /* 0x001fe200000001ff */
        /* <DEDUP_REMOVED lines=23> */
[----:B------:R-:W-:Y:S06]  /*4bc0*/  @P0 BRA `(.L_x_26614) ;  /* 0x0000004400bc0947 */ /* 0x000fec0003800000 */
[----:B---3--:R-:W0:Y:S01]  /*4bd0*/  I2F.RP R7, R0 ;  /* 0x0000000000077306 */ /* 0x008e220000209400 */
[----:B------:R-:W-:Y:S01]  /*4be0*/  SHF.R.S32.HI R4, RZ, 0x1f, R245 ;  /* 0x0000001fff047819 */ /* 0x000fe200000114f5 */
[----:B------:R-:W-:Y:S01]  /*4bf0*/  ULDC UR7, c[0x0][0x270] ;  /* 0x00009c0000077ab9 */ /* 0x000fe20000000800 */
[----:B------:R-:W-:Y:S01]  /*4c00*/  ULDC UR8, c[0x0][0x28c] ;  /* 0x0000a30000087ab9 */ /* 0x000fe20000000800 */
[----:B------:R-:W-:Y:S01]  /*4c10*/  UIMAD UR7, UR10, UR7, URZ ;  /* 0x000000070a0772a4 */ /* 0x000fe2000f8e023f */
[----:B------:R-:W-:Y:S01]  /*4c20*/  LEA.HI R6, R4, R245, RZ, 0x3 ;  /* 0x000000f504067211 */ /* 0x000fe200078f18ff */
[----:B------:R-:W-:Y:S01]  /*4c30*/  IMAD.MOV.U32 R234, RZ, RZ, RZ ;  /* 0x000000ffffea7224 */ /* 0x000fe200078e00ff */
[----:B------:R-:W-:Y:S02]  /*4c40*/  MOV R4, RZ ;  /* 0x000000ff00047202 */ /* 0x000fe40000000f00 */
[C---:B------:R-:W-:Y:S01]  /*4c50*/  LOP3.LUT R8, R6.reuse, 0x3ffffff8, RZ, 0xc0, !PT ;  /* 0x3ffffff806087812 */ /* 0x040fe200078ec0ff */
[----:B------:R-:W-:-:S02]  /*4c60*/  IMAD.SHL.U32 R6, R6, 0x4, RZ ;  /* 0x0000000406067824 */ /* 0x000fc400078e00ff */
[----:B------:R-:W-:Y:S01]  /*4c70*/  IMAD.U32 R250, RZ, RZ, UR7 ;  /* 0x00000007fffa7e24 */ /* 0x000fe2000f8e00ff */
[----:B0-----:R-:W0:Y:S02]  /*4c80*/  MUFU.RCP R7, R7 ;  /* 0x0000000700077308 */ /* 0x001e240000001000 */
[----:B0-----:R-:W-:Y:S02]  /*4c90*/  VIADD R5, R7, 0xffffffe ;  /* 0x0ffffffe07057836 */ /* 0x001fe40000000000 */
[----:B------:R-:W-:-:S04]  /*4ca0*/  IMAD.U32 R7, RZ, RZ, UR9 ;  /* 0x00000009ff077e24 */ /* 0x000fc8000f8e00ff */
[----:B------:R-:W2:Y:S02]  /*4cb0*/  F2I.FTZ.U32.TRUNC.NTZ R5, R5 ;  /* 0x0000000500057305 */ /* 0x000ea4000021f000 */
[----:B--2---:R-:W-:-:S04]  /*4cc0*/  IMAD.MOV R9, RZ, RZ, -R5 ;  /* 0x000000ffff097224 */ /* 0x004fc800078e0a05 */
[----:B------:R-:W-:-:S04]  /*4cd0*/  IMAD R9, R9, R0, RZ ;  /* 0x0000000009097224 */ /* 0x000fc800078e02ff */
[----:B------:R-:W-:Y:S01]  /*4ce0*/  IMAD.HI.U32 R4, R5, R9, R4 ;  /* 0x0000000905047227 */ /* 0x000fe200078e0004 */
[----:B------:R-:W-:Y:S01]  /*4cf0*/  MOV R9, UR8 ;  /* 0x0000000800097c02 */ /* 0x000fe20008000f00 */
[----:B------:R-:W-:Y:S02]  /*4d00*/  USHF.R.S32.HI UR8, URZ, 0x1f, UR7 ;  /* 0x0000001f3f087899 */ /* 0x000fe40008011407 */
[----:B------:R-:W-:Y:S01]  /*4d10*/  IMAD.IADD R5, R245, 0x1, -R8 ;  /* 0x00000001f5057824 */ /* 0x000fe200078e0a08 */
[----:B------:R-:W-:Y:S02]  /*4d20*/  LOP3.LUT R8, R6, 0xffffffe0, RZ, 0xc0, !PT ;  /* 0xffffffe006087812 */ /* 0x000fe400078ec0ff */
[----:B------:R-:W-:Y:S02]  /*4d30*/  IADD3 R6, R7, -0x1, RZ ;  /* 0xffffffff07067810 */ /* 0x000fe40007ffe0ff */
[----:B------:R-:W-:Y:S01]  /*4d40*/  MOV R251, UR8 ;  /* 0x0000000800fb7c02 */ /* 0x000fe20008000f00 */
[----:B------:R-:W-:Y:S01]  /*4d50*/  IMAD R7, R5, 0x4, R8 ;  /* 0x0000000405077824 */ /* 0x000fe200078e0208 */
[----:B------:R-:W-:-:S03]  /*4d60*/  IADD3 R8, -R9, UR4, RZ ;  /* 0x0000000409087c10 */ /* 0x000fc6000fffe1ff */
[C---:B------:R-:W-:Y:S01]  /*4d70*/  VIADD R9, R7.reuse, 0x100 ;  /* 0x0000010007097836 */ /* 0x040fe20000000000 */
[C---:B------:R-:W-:Y:S01]  /*4d80*/  IADD3 R11, R7.reuse, 0x200, RZ ;  /* 0x00000200070b7810 */ /* 0x040fe20007ffe0ff */
[C---:B------:R-:W-:Y:S01]  /*4d90*/  VIADD R10, R7.reuse, 0x180 ;  /* 0x00000180070a7836 */ /* 0x040fe20000000000 */
[C---:B------:R-:W-:Y:S01]  /*4da0*/  IADD3 R14, R7.reuse, 0x380, RZ ;  /* 0x00000380070e7810 */ /* 0x040fe20007ffe0ff */
[C---:B-1----:R-:W-:Y:S01]  /*4db0*/  VIADD R12, R7.reuse, 0x280 ;  /* 0x00000280070c7836 */ /* 0x042fe20000000000 */
        /* <DEDUP_REMOVED lines=41> */
.L_x_26617:
[----:B------:R-:W0:Y:S01]  /*5050*/  LDC R40, c[0x0][0x290] ;  /* 0x0000a400ff287b82 */ /* 0x000e220000000800 */
[----:B------:R-:W-:Y:S01]  /*5060*/  IMAD.SHL.U32 R62, R3, 0x20, RZ ;  /* 0x00000020033e7824 */ /* 0x000fe200078e00ff */
        /* <DEDUP_REMOVED lines=56> */
[----:B------:R-:W2:Y:S01]  /*53f0*/  LDG.E.128.CONSTANT R92, desc[UR14][R34.64] ;  /* 0x0000000e225c7981 */ /* 0x000ea2000c1e9d00 */
[----:B------:R-:W-:-:S03]  /*5400*/  IADD3 R36, P0, R9, R156, RZ ;  /* 0x0000009c09247210 */ /* 0x000fc60007f1e0ff */
[----:B------:R0:W3:Y:S01]  /*5410*/  LDG.E.128.CONSTANT R96, desc[UR14][R34.64+0x200] ;  /* 0x0002000e22607981 */ /* 0x0000e2000c1e9d00 */
[----:B------:R-:W-:Y:S02]  /*5420*/  LEA.HI.X.SX32 R37, R9, R157, 0x1, P0 ;  /* 0x0000009d09257211 */ /* 0x000fe400000f0eff */
[----:B------:R-:W-:-:S04]  /*5430*/  LEA R100, P0, R36, UR12, 0x2 ;  /* 0x0000000c24647c11 */ /* 0x000fc8000f8010ff */
[----:B------:R-:W-:Y:S02]  /*5440*/  LEA.HI.X R101, R36, UR13, R37, 0x2, P0 ;  /* 0x0000000d24657c11 */ /* 0x000fe400080f1425 */
[----:B------:R-:W-:-:S04]  /*5450*/  IADD3 R32, P0, R10, R156, RZ ;  /* 0x0000009c0a207210 */ /* 0x000fc80007f1e0ff */
[----:B------:R-:W4:Y:S01]  /*5460*/  LDG.E.128.CONSTANT R100, desc[UR14][R100.64] ;  /* 0x0000000e64647981 */ /* 0x000f22000c1e9d00 */
[----:B------:R-:W-:Y:S02]  /*5470*/  LEA.HI.X.SX32 R33, R10, R157, 0x1, P0 ;  /* 0x0000009d0a217211 */ /* 0x000fe400000f0eff */
[----:B------:R-:W-:-:S04]  /*5480*/  LEA R104, P0, R32, UR12, 0x2 ;  /* 0x0000000c20687c11 */ /* 0x000fc8000f8010ff */
[----:B------:R-:W-:Y:S02]  /*5490*/  LEA.HI.X R105, R32, UR13, R33, 0x2, P0 ;  /* 0x0000000d20697c11 */ /* 0x000fe400080f1421 */
[----:B------:R-:W-:-:S04]  /*54a0*/  IADD3 R33, P0, R11, R156, RZ ;  /* 0x0000009c0b217210 */ /* 0x000fc80007f1e0ff */
[----:B------:R-:W4:Y:S01]  /*54b0*/  LDG.E.128.CONSTANT R104, desc[UR14][R104.64] ;  /* 0x0000000e68687981 */ /* 0x000f22000c1e9d00 */
[-C--:B------:R-:W-:Y:S02]  /*54c0*/  LEA.HI.X.SX32 R36, R11, R157.reuse, 0x1, P0 ;  /* 0x0000009d0b247211 */ /* 0x080fe400000f0eff */
[C---:B------:R-:W-:Y:S02]  /*54d0*/  LEA R108, P0, R33.reuse, UR12, 0x2 ;  /* 0x0000000c216c7c11 */ /* 0x040fe4000f8010ff */
[C---:B------:R-:W-:Y:S02]  /*54e0*/  IADD3 R32, P1, R12.reuse, R156, RZ ;  /* 0x0000009c0c207210 */ /* 0x040fe40007f3e0ff */
[----:B------:R-:W-:Y:S02]  /*54f0*/  LEA.HI.X R109, R33, UR13, R36, 0x2, P0 ;  /* 0x0000000d216d7c11 */ /* 0x000fe400080f1424 */
[----:B------:R-:W-:Y:S02]  /*5500*/  LEA.HI.X.SX32 R33, R12, R157, 0x1, P1 ;  /* 0x0000009d0c217211 */ /* 0x000fe400008f0eff */
[----:B------:R-:W-:-:S02]  /*5510*/  LEA R152, P0, R32, UR12, 0x2 ;  /* 0x0000000c20987c11 */ /* 0x000fc4000f8010ff */
[----:B------:R-:W4:Y:S02]  /*5520*/  LDG.E.128.CONSTANT R108, desc[UR14][R108.64] ;  /* 0x0000000e6c6c7981 */ /* 0x000f24000c1e9d00 */
[----:B------:R-:W-:Y:S02]  /*5530*/  LEA.HI.X R153, R32, UR13, R33, 0x2, P0 ;  /* 0x0000000d20997c11 */ /* 0x000fe400080f1421 */
[----:B------:R-:W-:-:S04]  /*5540*/  IADD3 R32, P0, R13, R156, RZ ;  /* 0x0000009c0d207210 */ /* 0x000fc80007f1e0ff */
[----:B------:R-:W-:Y:S01]  /*5550*/  LEA.HI.X.SX32 R33, R13, R157, 0x1, P0 ;  /* 0x0000009d0d217211 */ /* 0x000fe200000f0eff */
[----:B------:R-:W4:Y:S01]  /*5560*/  LDG.E.128.CONSTANT R152, desc[UR14][R152.64] ;  /* 0x0000000e98987981 */ /* 0x000f22000c1e9d00 */
[----:B------:R-:W-:-:S04]  /*5570*/  LEA R112, P0, R32, UR12, 0x2 ;  /* 0x0000000c20707c11 */ /* 0x000fc8000f8010ff */
[----:B------:R-:W-:Y:S02]  /*5580*/  LEA.HI.X R113, R32, UR13, R33, 0x2, P0 ;  /* 0x0000000d20717c11 */ /* 0x000fe400080f1421 */
[----:B------:R-:W-:-:S04]  /*5590*/  IADD3 R32, P0, R14, R156, RZ ;  /* 0x0000009c0e207210 */ /* 0x000fc80007f1e0ff */
[----:B------:R-:W4:Y:S01]  /*55a0*/  LDG.E.128.CONSTANT R112, desc[UR14][R112.64] ;  /* 0x0000000e70707981 */ /* 0x000f22000c1e9d00 */
[----:B------:R-:W-:Y:S02]  /*55b0*/  LEA.HI.X.SX32 R33, R14, R157, 0x1, P0 ;  /* 0x0000009d0e217211 */ /* 0x000fe400000f0eff */
[----:B------:R-:W-:-:S04]  /*55c0*/  LEA R116, P0, R32, UR12, 0x2 ;  /* 0x0000000c20747c11 */ /* 0x000fc8000f8010ff */
[----:B------:R-:W-:-:S06]  /*55d0*/  LEA.HI.X R117, R32, UR13, R33, 0x2, P0 ;  /* 0x0000000d20757c11 */ /* 0x000fcc00080f1421 */
[----:B------:R-:W4:Y:S01]  /*55e0*/  LDG.E.128.CONSTANT R116, desc[UR14][R116.64] ;  /* 0x0000000e74747981 */ /* 0x000f22000c1e9d00 */
[----:B------:R-:W-:-:S04]  /*55f0*/  IADD3 R32, P0, R15, R156, RZ ;  /* 0x0000009c0f207210 */ /* 0x000fc80007f1e0ff */
[----:B------:R-:W-:Y:S02]  /*5600*/  LEA.HI.X.SX32 R33, R15, R157, 0x1, P0 ;  /* 0x0000009d0f217211 */ /* 0x000fe400000f0eff */
[----:B------:R-:W-:-:S04]  /*5610*/  LEA R120, P0, R32, UR12, 0x2 ;  /* 0x0000000c20787c11 */ /* 0x000fc8000f8010ff */
[----:B------:R-:W-:Y:S02]  /*5620*/  LEA.HI.X R121, R32, UR13, R33, 0x2, P0 ;  /* 0x0000000d20797c11 */ /* 0x000fe400080f1421 */
[----:B------:R-:W-:-:S04]  /*5630*/  IADD3 R33, P0, R16, R156, RZ ;  /* 0x0000009c10217210 */ /* 0x000fc80007f1e0ff */
[----:B------:R-:W4:Y:S01]  /*5640*/  LDG.E.128.CONSTANT R120, desc[UR14][R120.64] ;  /* 0x0000000e78787981 */ /* 0x000f22000c1e9d00 */
[-C--:B0-----:R-:W-:Y:S02]  /*5650*/  LEA.HI.X.SX32 R34, R16, R157.reuse, 0x1, P0 ;  /* 0x0000009d10227211 */ /* 0x081fe400000f0eff */
[----:B------:R-:W-:Y:S02]  /*5660*/  LEA R148, P0, R33, UR12, 0x2 ;  /* 0x0000000c21947c11 */ /* 0x000fe4000f8010ff */
[----:B------:R-:W-:Y:S02]  /*5670*/  IADD3 R32, P1, R17, R156, RZ ;  /* 0x0000009c11207210 */ /* 0x000fe40007f3e0ff */
[----:B------:R-:W-:Y:S02]  /*5680*/  LEA.HI.X R149, R33, UR13, R34, 0x2, P0 ;  /* 0x0000000d21957c11 */ /* 0x000fe400080f1422 */
[----:B------:R-:W-:Y:S02]  /*5690*/  LEA.HI.X.SX32 R33, R17, R157, 0x1, P1 ;  /* 0x0000009d11217211 */ /* 0x000fe400008f0eff */
[----:B------:R-:W-:-:S02]  /*56a0*/  LEA R124, P0, R32, UR12, 0x2 ;  /* 0x0000000c207c7c11 */ /* 0x000fc4000f8010ff */
[----:B------:R-:W4:Y:S02]  /*56b0*/  LDG.E.128.CONSTANT R148, desc[UR14][R148.64] ;  /* 0x0000000e94947981 */ /* 0x000f24000c1e9d00 */
        /* <DEDUP_REMOVED lines=56> */
[----:B------:R-:W-:Y:S02]  /*5a40*/  IADD3 R57, P0, R29, R156, RZ ;  /* 0x0000009c1d397210 */ /* 0x000fe40007f1e0ff */
[----:B------:R-:W-:Y:S02]  /*5a50*/  ISETP.NE.AND P1, PT, R3, R6, PT ;  /* 0x000000060300720c */ /* 0x000fe40003f25270 */
[----:B------:R-:W-:Y:S01]  /*5a60*/  LEA.HI.X.SX32 R58, R29, R157, 0x1, P0 ;  /* 0x0000009d1d3a7211 */ /* 0x000fe200000f0eff */
[----:B------:R-:W4:Y:S01]  /*5a70*/  LDG.E.128.CONSTANT R52, desc[UR14][R52.64] ;  /* 0x0000000e34347981 */ /* 0x000f22000c1e9d00 */
[----:B------:R-:W-:Y:S02]  /*5a80*/  LEA R56, P0, R57, UR12, 0x2 ;  /* 0x0000000c39387c11 */ /* 0x000fe4000f8010ff */
[----:B------:R-:W-:-:S02]  /*5a90*/  IADD3 R61, P2, R30, R156, RZ ;  /* 0x0000009c1e3d7210 */ /* 0x000fc40007f5e0ff */
[----:B------:R-:W-:Y:S02]  /*5aa0*/  LEA.HI.X R57, R57, UR13, R58, 0x2, P0 ;  /* 0x0000000d39397c11 */ /* 0x000fe400080f143a */
[----:B------:R-:W-:Y:S02]  /*5ab0*/  LEA.HI.X.SX32 R64, R30, R157, 0x1, P2 ;  /* 0x0000009d1e407211 */ /* 0x000fe400010f0eff */
[----:B------:R-:W-:Y:S01]  /*5ac0*/  LEA R60, P0, R61, UR12, 0x2 ;  /* 0x0000000c3d3c7c11 */ /* 0x000fe2000f8010ff */
[----:B------:R-:W-:Y:S01]  /*5ad0*/  @!P1 VIADD R65, R187, 0x2 ;  /* 0x00000002bb419836 */ /* 0x000fe20000000000 */
[----:B------:R-:W4:Y:S02]  /*5ae0*/  LDG.E.128.CONSTANT R56, desc[UR14][R56.64] ;  /* 0x0000000e38387981 */ /* 0x000f24000c1e9d00 */
[----:B------:R-:W-:Y:S01]  /*5af0*/  LEA.HI.X R61, R61, UR13, R64, 0x2, P0 ;  /* 0x0000000d3d3d7c11 */ /* 0x000fe200080f1440 */
[----:B------:R-:W-:Y:S01]  /*5b00*/  @!P1 VIADD R64, R187, 0x1 ;  /* 0x00000001bb409836 */ /* 0x000fe20000000000 */
[----:B------:R-:W-:-:S02]  /*5b10*/  IADD3 R66, P0, R31, R156, RZ ;  /* 0x0000009c1f427210 */ /* 0x000fc40007f1e0ff */
[----:B------:R-:W-:Y:S02]  /*5b20*/  @!P1 ISETP.GE.AND P2, PT, R65, UR17, PT ;  /* 0x0000001141009c0c */ /* 0x000fe4000bf46270 */
[----:B------:R-:W4:Y:S01]  /*5b30*/  LDG.E.128.CONSTANT R60, desc[UR14][R60.64] ;  /* 0x0000000e3c3c7981 */ /* 0x000f22000c1e9d00 */
[----:B------:R-:W-:Y:S02]  /*5b40*/  @!P1 ISETP.GE.AND P3, PT, R64, UR17, PT ;  /* 0x0000001140009c0c */ /* 0x000fe4000bf66270 */
[----:B------:R-:W-:Y:S02]  /*5b50*/  @!P1 IADD3 R65, R187, 0x3, RZ ;  /* 0x00000003bb419810 */ /* 0x000fe40007ffe0ff */
[----:B------:R-:W-:Y:S02]  /*5b60*/  LEA.HI.X.SX32 R67, R31, R157, 0x1, P0 ;  /* 0x0000009d1f437211 */ /* 0x000fe400000f0eff */
[----:B------:R-:W-:Y:S02]  /*5b70*/  LEA R64, P4, R66, UR12, 0x2 ;  /* 0x0000000c42407c11 */ /* 0x000fe4000f8810ff */
[----:B------:R-:W-:-:S02]  /*5b80*/  @!P1 ISETP.GE.AND P6, PT, R65, UR17, PT ;  /* 0x0000001141009c0c */ /* 0x000fc4000bfc6270 */
[----:B------:R-:W-:Y:S01]  /*5b90*/  LEA.HI.X R65, R66, UR13, R67, 0x2, P4 ;  /* 0x0000000d42417c11 */ /* 0x000fe2000a0f1443 */
[----:B------:R-:W-:-:S05]  /*5ba0*/  @!P1 VIADD R68, R187, 0x1 ;  /* 0x00000001bb449836 */ /* 0x000fca0000000000 */
[----:B------:R-:W4:Y:S01]  /*5bb0*/  LDG.E.128.CONSTANT R64, desc[UR14][R64.64] ;  /* 0x0000000e40407981 */ /* 0x000f22000c1e9d00 */
[----:B------:R-:W-:Y:S02]  /*5bc0*/  @!P1 ISETP.GE.AND P0, PT, R68, UR17, PT ;  /* 0x0000001144009c0c */ /* 0x000fe4000bf06270 */
[C---:B------:R-:W-:Y:S02]  /*5bd0*/  @!P1 ISETP.GE.AND P5, PT, R187.reuse, UR17, PT ;  /* 0x00000011bb009c0c */ /* 0x040fe4000bfa6270 */
[C---:B------:R-:W-:Y:S01]  /*5be0*/  @!P1 IADD3 R68, R187.reuse, 0x3, RZ ;  /* 0x00000003bb449810 */ /* 0x040fe20007ffe0ff */
[C---:B------:R-:W-:Y:S01]  /*5bf0*/  @!P1 VIADD R69, R187.reuse, 0x2 ;  /* 0x00000002bb459836 */ /* 0x040fe20000000000 */
[----:B--2---:R-:W-:Y:S02]  /*5c00*/  @!P1 FSEL R92, R92, RZ, !P5 ;  /* 0x000000ff5c5c9208 */ /* 0x004fe40006800000 */
[----:B------:R-:W-:Y:S01]  /*5c10*/  @!P1 ISETP.GE.AND P5, PT, R68, UR17, PT ;  /* 0x0000001144009c0c */ /* 0x000fe2000bfa6270 */
[----:B------:R-:W-:Y:S01]  /*5c20*/  @!P1 VIADD R68, R187, 0x2 ;  /* 0x00000002bb449836 */ /* 0x000fe20000000000 */
[----:B------:R-:W-:-:S02]  /*5c30*/  @!P1 FSEL R95, R95, RZ, !P6 ;  /* 0x000000ff5f5f9208 */ /* 0x000fc40007000000 */
[----:B------:R-:W-:Y:S02]  /*5c40*/  @!P1 ISETP.GE.AND P4, PT, R69, UR17, PT ;  /* 0x0000001145009c0c */ /* 0x000fe4000bf86270 */
[----:B------:R-:W-:Y:S01]  /*5c50*/  @!P1 ISETP.GE.AND P6, PT, R68, UR17, PT ;  /* 0x0000001144009c0c */ /* 0x000fe2000bfc6270 */
[C---:B------:R-:W-:Y:S02]  /*5c60*/  @!P1 VIADD R68, R187.reuse, 0x1 ;  /* 0x00000001bb449836 */ /* 0x040fe40000000000 */
[----:B------:R-:W-:Y:S01]  /*5c70*/  @!P1 VIADD R69, R187, 0x1 ;  /* 0x00000001bb459836 */ /* 0x000fe20000000000 */
[----:B---3--:R-:W-:Y:S02]  /*5c80*/  @!P1 FSEL R97, R97, RZ, !P0 ;  /* 0x000000ff61619208 */ /* 0x008fe40004000000 */
[----:B------:R-:W-:Y:S01]  /*5c90*/  @!P1 ISETP.GE.AND P0, PT, R68, UR17, PT ;  /* 0x0000001144009c0c */ /* 0x000fe2000bf06270 */
[----:B------:R-:W-:Y:S01]  /*5ca0*/  @!P1 VIADD R68, R187, 0x2 ;  /* 0x00000002bb449836 */ /* 0x000fe20000000000 */
[----:B------:R-:W-:-:S02]  /*5cb0*/  @!P1 FSEL R93, R93, RZ, !P3 ;  /* 0x000000ff5d5d9208 */ /* 0x000fc40005800000 */
[----:B------:R-:W-:Y:S02]  /*5cc0*/  @!P1 FSEL R94, R94, RZ, !P2 ;  /* 0x000000ff5e5e9208 */ /* 0x000fe40005000000 */
[----:B------:R-:W-:Y:S02]  /*5cd0*/  @!P1 ISETP.GE.AND P3, PT, R69, UR17, PT ;  /* 0x0000001145009c0c */ /* 0x000fe4000bf66270 */
[C---:B------:R-:W-:Y:S02]  /*5ce0*/  @!P1 ISETP.GE.AND P2, PT, R187.reuse, UR17, PT ;  /* 0x00000011bb009c0c */ /* 0x040fe4000bf46270 */
[----:B------:R-:W-:Y:S02]  /*5cf0*/  @!P1 FSEL R98, R98, RZ, !P4 ;  /* 0x000000ff62629208 */ /* 0x000fe40006000000 */
[C---:B------:R-:W-:Y:S02]  /*5d00*/  @!P1 IADD3 R69, R187.reuse, 0x3, RZ ;  /* 0x00000003bb459810 */ /* 0x040fe40007ffe0ff */
[C---:B------:R-:W-:Y:S01]  /*5d10*/  @!P1 ISETP.GE.AND P4, PT, R187.reuse, UR17, PT ;  /* 0x00000011bb009c0c */ /* 0x040fe2000bf86270 */
[----:B------:R-:W-:Y:S01]  /*5d20*/  @!P1 VIADD R70, R187, 0x1 ;  /* 0x00000001bb469836 */ /* 0x000fe20000000000 */
[----:B------:R-:W-:-:S02]  /*5d30*/  @!P1 FSEL R99, R99, RZ, !P5 ;  /* 0x000000ff63639208 */ /* 0x000fc40006800000 */
[----:B------:R-:W-:Y:S02]  /*5d40*/  @!P1 FSEL R96, R96, RZ, !P2 ;  /* 0x000000ff60609208 */ /* 0x000fe40005000000 */
[----:B------:R-:W-:Y:S02]  /*5d50*/  @!P1 ISETP.GE.AND P5, PT, R68, UR17, PT ;  /* 0x0000001144009c0c */ /* 0x000fe4000bfa6270 */
[----:B------:R-:W-:Y:S02]  /*5d60*/  @!P1 ISETP.GE.AND P2, PT, R69, UR17, PT ;  /* 0x0000001145009c0c */ /* 0x000fe4000bf46270 */
[----:B------:R-:W-:Y:S02]  /*5d70*/  @!P1 IADD3 R68, R187, 0x3, RZ ;  /* 0x00000003bb449810 */ /* 0x000fe40007ffe0ff */
[----:B----4-:R-:W-:Y:S02]  /*5d80*/  @!P1 FSEL R100, R100, RZ, !P4 ;  /* 0x000000ff64649208 */ /* 0x010fe40006000000 */
[----:B------:R-:W-:-:S02]  /*5d90*/  IADD3 R69, P4, R164, R156, RZ ;  /* 0x0000009ca4457210 */ /* 0x000fc40007f9e0ff */
[----:B------:R-:W-:Y:S02]  /*5da0*/  @!P1 FSEL R101, R101, RZ, !P3 ;  /* 0x000000ff65659208 */ /* 0x000fe40005800000 */
[----:B------:R-:W-:Y:S02]  /*5db0*/  @!P1 FSEL R102, R102, RZ, !P6 ;  /* 0x000000ff66669208 */ /* 0x000fe40007000000 */
[----:B------:R-:W-:Y:S02]  /*5dc0*/  @!P1 ISETP.GE.AND P3, PT, R68, UR17, PT ;  /* 0x0000001144009c0c */ /* 0x000fe4000bf66270 */
[----:B------:R-:W-:Y:S02]  /*5dd0*/  @!P1 ISETP.GE.AND P6, PT, R70, UR17, PT ;  /* 0x0000001146009c0c */ /* 0x000fe4000bfc6270 */
[----:B------:R-:W-:Y:S02]  /*5de0*/  @!P1 FSEL R103, R103, RZ, !P2 ;  /* 0x000000ff67679208 */ /* 0x000fe40005000000 */
[----:B------:R-:W-:-:S02]  /*5df0*/  LEA.HI.X.SX32 R70, R164, R157, 0x1, P4 ;  /* 0x0000009da4467211 */ /* 0x000fc400020f0eff */
[----:B------:R-:W-:Y:S01]  /*5e00*/  LEA R68, P2, R69, UR12, 0x2 ;  /* 0x0000000c45447c11 */ /* 0x000fe2000f8410ff */
[C---:B------:R-:W-:Y:S01]  /*5e10*/  @!P1 VIADD R71, R187.reuse, 0x2 ;  /* 0x00000002bb479836 */ /* 0x040fe20000000000 */
[C---:B------:R-:W-:Y:S02]  /*5e20*/  @!P1 ISETP.GE.AND P4, PT, R187.reuse, UR17, PT ;  /* 0x00000011bb009c0c */ /* 0x040fe4000bf86270 */
[----:B------:R-:W-:Y:S02]  /*5e30*/  @!P1 IADD3 R72, R187, 0x3, RZ ;  /* 0x00000003bb489810 */ /* 0x000fe40007ffe0ff */
[----:B------:R-:W-:Y:S02]  /*5e40*/  LEA.HI.X R69, R69, UR13, R70, 0x2, P2 ;  /* 0x0000000d45457c11 */ /* 0x000fe400090f1446 */
[----:B------:R-:W-:Y:S02]  /*5e50*/  @!P1 FSEL R104, R104, RZ, !P4 ;  /* 0x000000ff68689208 */ /* 0x000fe40006000000 */
[----:B------:R-:W-:Y:S01]  /*5e60*/  @!P1 ISETP.GE.AND P4, PT, R72, UR17, PT ;  /* 0x0000001148009c0c */ /* 0x000fe2000bf86270 */
[----:B------:R-:W-:Y:S01]  /*5e70*/  @!P1 VIADD R72, R187, 0x1 ;  /* 0x00000001bb489836 */ /* 0x000fe20000000000 */
[----:B------:R-:W-:-:S02]  /*5e80*/  @!P1 ISETP.GE.AND P2, PT, R71, UR17, PT ;  /* 0x0000001147009c0c */ /* 0x000fc4000bf46270 */
[----:B------:R-:W2:Y:S01]  /*5e90*/  LDG.E.128.CONSTANT R68, desc[UR14][R68.64] ;  /* 0x0000000e44447981 */ /* 0x000ea2000c1e9d00 */
[----:B------:R-:W-:Y:S02]  /*5ea0*/  @!P1 FSEL R105, R105, RZ, !P0 ;  /* 0x000000ff69699208 */ /* 0x000fe40004000000 */
[----:B------:R-:W-:Y:S01]  /*5eb0*/  @!P1 ISETP.GE.AND P0, PT, R72, UR17, PT ;  /* 0x0000001148009c0c */ /* 0x000fe2000bf06270 */
[----:B------:R-:W-:Y:S01]  /*5ec0*/  @!P1 VIADD R72, R187, 0x2 ;  /* 0x00000002bb489836 */ /* 0x000fe20000000000 */
[----:B------:R-:W-:-:S04]  /*5ed0*/  @!P1 FSEL R107, R107, RZ, !P3 ;  /* 0x000000ff6b6b9208 */ /* 0x000fc80005800000 */
[----:B------:R-:W-:Y:S01]  /*5ee0*/  @!P1 ISETP.GE.AND P3, PT, R72, UR17, PT ;  /* 0x0000001148009c0c */ /* 0x000fe2000bf66270 */
[----:B------:R-:W-:Y:S01]  /*5ef0*/  @!P1 VIADD R72, R187, 0x1 ;  /* 0x00000001bb489836 */ /* 0x000fe20000000000 */
[----:B------:R-:W-:-:S04]  /*5f00*/  @!P1 FSEL R109, R109, RZ, !P6 ;  /* 0x000000ff6d6d9208 */ /* 0x000fc80007000000 */
[----:B------:R-:W-:Y:S01]  /*5f10*/  @!P1 ISETP.GE.AND P6, PT, R72, UR17, PT ;  /* 0x0000001148009c0c */ /* 0x000fe2000bfc6270 */
[----:B------:R-:W-:Y:S01]  /*5f20*/  @!P1 VIADD R72, R187, 0x2 ;  /* 0x00000002bb489836 */ /* 0x000fe20000000000 */
[----:B------:R-:W-:Y:S02]  /*5f30*/  @!P1 FSEL R111, R111, RZ, !P4 ;  /* 0x000000ff6f6f9208 */ /* 0x000fe40006000000 */
[----:B------:R-:W-:Y:S02]  /*5f40*/  @!P1 FSEL R106, R106, RZ, !P5 ;  /* 0x000000ff6a6a9208 */ /* 0x000fe40006800000 */
[----:B------:R-:W-:Y:S02]  /*5f50*/  @!P1 ISETP.GE.AND P4, PT, R72, UR17, PT ;  /* 0x0000001148009c0c */ /* 0x000fe4000bf86270 */
[C---:B------:R-:W-:Y:S02]  /*5f60*/  @!P1 ISETP.GE.AND P5, PT, R187.reuse, UR17, PT ;  /* 0x00000011bb009c0c */ /* 0x040fe4000bfa6270 */
[----:B------:R-:W-:-:S02]  /*5f70*/  @!P1 IADD3 R72, R187, 0x1, RZ ;  /* 0x00000001bb489810 */ /* 0x000fc40007ffe0ff */
[----:B------:R-:W-:Y:S02]  /*5f80*/  @!P1 IADD3 R73, R187, 0x3, RZ ;  /* 0x00000003bb499810 */ /* 0x000fe40007ffe0ff */
[----:B------:R-:W-:Y:S02]  /*5f90*/  @!P1 FSEL R153, R153, RZ, !P0 ;  /* 0x000000ff99999208 */ /* 0x000fe40004000000 */
[----:B------:R-:W-:Y:S02]  /*5fa0*/  @!P1 FSEL R108, R108, RZ, !P5 ;  /* 0x000000ff6c6c9208 */ /* 0x000fe40006800000 */
[----:B------:R-:W-:Y:S01]  /*5fb0*/  @!P1 ISETP.GE.AND P0, PT, R72, UR17, PT ;  /* 0x0000001148009c0c */ /* 0x000fe2000bf06270 */
[----:B------:R-:W-:Y:S01]  /*5fc0*/  @!P1 VIADD R72, R187, 0x2 ;  /* 0x00000002bb489836 */ /* 0x000fe20000000000 */
[----:B------:R-:W-:Y:S02]  /*5fd0*/  @!P1 ISETP.GE.AND P5, PT, R73, UR17, PT ;  /* 0x0000001149009c0c */ /* 0x000fe4000bfa6270 */
[----:B------:R-:W-:-:S02]  /*5fe0*/  @!P1 FSEL R110, R110, RZ, !P2 ;  /* 0x000000ff6e6e9208 */ /* 0x000fc40005000000 */
[C---:B------:R-:W-:Y:S02]  /*5ff0*/  @!P1 ISETP.GE.AND P2, PT, R187.reuse, UR17, PT ;  /* 0x00000011bb009c0c */ /* 0x040fe4000bf46270 */
[----:B------:R-:W-:Y:S02]  /*6000*/  @!P1 FSEL R154, R154, RZ, !P3 ;  /* 0x000000ff9a9a9208 */ /* 0x000fe40005800000 */
[----:B------:R-:W-:Y:S02]  /*6010*/  @!P1 ISETP.GE.AND P3, PT, R187, UR17, PT ;  /* 0x00000011bb009c0c */ /* 0x000fe4000bf66270 */
[----:B------:R-:W-:Y:S02]  /*6020*/  @!P1 FSEL R155, R155, RZ, !P5 ;  /* 0x000000ff9b9b9208 */ /* 0x000fe40006800000 */
[----:B------:R-:W-:Y:S01]  /*6030*/  @!P1 ISETP.GE.AND P5, PT, R72, UR17, PT ;  /* 0x0000001148009c0c */ /* 0x000fe2000bfa6270 */
[----:B------:R-:W-:Y:S01]  /*6040*/  @!P1 VIADD R72, R187, 0x3 ;  /* 0x00000003bb489836 */ /* 0x000fe20000000000 */
[----:B------:R-:W-:-:S02]  /*6050*/  @!P1 FSEL R152, R152, RZ, !P2 ;  /* 0x000000ff98989208 */ /* 0x000fc40005000000 */
[----:B------:R-:W-:Y:S02]  /*6060*/  @!P1 ISETP.GE.AND P2, PT, R73, UR17, PT ;  /* 0x0000001149009c0c */ /* 0x000fe4000bf46270 */
[----:B------:R-:W-:Y:S02]  /*6070*/  @!P1 IADD3 R74, R187, 0x1, RZ ;  /* 0x00000001bb4a9810 */ /* 0x000fe40007ffe0ff */
[----:B------:R-:W-:Y:S02]  /*6080*/  @!P1 FSEL R112, R112, RZ, !P3 ;  /* 0x000000ff70709208 */ /* 0x000fe40005800000 */
[----:B------:R-:W-:Y:S02]  /*6090*/  IADD3 R73, P3, R165, R156, RZ ;  /* 0x0000009ca5497210 */ /* 0x000fe40007f7e0ff */
[----:B------:R-:W-:Y:S02]  /*60a0*/  @!P1 FSEL R113, R113, RZ, !P6 ;  /* 0x000000ff71719208 */ /* 0x000fe40007000000 */
[----:B------:R-:W-:-:S02]  /*60b0*/  @!P1 FSEL R114, R114, RZ, !P4 ;  /* 0x000000ff72729208 */ /* 0x000fc40006000000 */
[----:B------:R-:W-:Y:S02]  /*60c0*/  @!P1 ISETP.GE.AND P6, PT, R72, UR17, PT ;  /* 0x0000001148009c0c */ /* 0x000fe4000bfc6270 */
[----:B------:R-:W-:Y:S02]  /*60d0*/  @!P1 ISETP.GE.AND P4, PT, R74, UR17, PT ;  /* 0x000000114a009c0c */ /* 0x000fe4000bf86270 */
[----:B------:R-:W-:Y:S02]  /*60e0*/  @!P1 FSEL R115, R115, RZ, !P2 ;  /* 0x000000ff73739208 */ /* 0x000fe40005000000 */
[----:B------:R-:W-:Y:S02]  /*60f0*/  LEA.HI.X.SX32 R74, R165, R157, 0x1, P3 ;  /* 0x0000009da54a7211 */ /* 0x000fe400018f0eff */
[----:B------:R-:W-:Y:S01]  /*6100*/  LEA R72, P2, R73, UR12, 0x2 ;  /* 0x0000000c49487c11 */ /* 0x000fe2000f8410ff */
[C---:B------:R-:W-:Y:S01]  /*6110*/  @!P1 VIADD R75, R187.reuse, 0x2 ;  /* 0x00000002bb4b9836 */ /* 0x040fe20000000000 */
[----:B------:R-:W-:-:S02]  /*6120*/  @!P1 ISETP.GE.AND P3, PT, R187, UR17, PT ;  /* 0x00000011bb009c0c */ /* 0x000fc4000bf66270 */
[----:B------:R-:W-:Y:S01]  /*6130*/  LEA.HI.X R73, R73, UR13, R74, 0x2, P2 ;  /* 0x0000000d49497c11 */ /* 0x000fe200090f144a */
[----:B------:R-:W-:Y:S01]  /*6140*/  @!P1 VIADD R76, R187, 0x3 ;  /* 0x00000003bb4c9836 */ /* 0x000fe20000000000 */
[----:B------:R-:W-:Y:S02]  /*6150*/  @!P1 FSEL R116, R116, RZ, !P3 ;  /* 0x000000ff74749208 */ /* 0x000fe40005800000 */
[----:B------:R-:W-:Y:S02]  /*6160*/  @!P1 ISETP.GE.AND P3, PT, R75, UR17, PT ;  /* 0x000000114b009c0c */ /* 0x000fe4000bf66270 */
[----:B------:R-:W3:Y:S01]  /*6170*/  LDG.E.128.CONSTANT R72, desc[UR14][R72.64] ;  /* 0x0000000e48487981 */ /* 0x000ee2000c1e9d00 */
[----:B------:R-:W-:Y:S02]  /*6180*/  @!P1 ISETP.GE.AND P2, PT, R76, UR17, PT ;  /* 0x000000114c009c0c */ /* 0x000fe4000bf46270 */
[----:B------:R-:W-:Y:S02]  /*6190*/  @!P1 IADD3 R76, R187, 0x1, RZ ;  /* 0x00000001bb4c9810 */ /* 0x000fe40007ffe0ff */
[----:B------:R-:W-:-:S02]  /*61a0*/  @!P1 FSEL R117, R117, RZ, !P0 ;  /* 0x000000ff75759208 */ /* 0x000fc40004000000 */
        /* <DEDUP_REMOVED lines=9> */
[C---:B------:R-:W-:Y:S01]  /*6240*/  @!P1 VIADD R77, R187.reuse, 0x3 ;  /* 0x00000003bb4d9836 */ /* 0x040fe20000000000 */
[----:B------:R-:W-:-:S02]  /*6250*/  @!P1 ISETP.GE.AND P5, PT, R187, UR17, PT ;  /* 0x00000011bb009c0c */ /* 0x000fc4000bfa6270 */
[----:B------:R-:W-:Y:S02]  /*6260*/  @!P1 FSEL R123, R123, RZ, !P2 ;  /* 0x000000ff7b7b9208 */ /* 0x000fe40005000000 */
[----:B------:R-:W-:Y:S02]  /*6270*/  @!P1 FSEL R122, R122, RZ, !P3 ;  /* 0x000000ff7a7a9208 */ /* 0x000fe40005800000 */
[----:B------:R-:W-:Y:S01]  /*6280*/  @!P1 ISETP.GE.AND P2, PT, R76, UR17, PT ;  /* 0x000000114c009c0c */ /* 0x000fe2000bf46270 */
[C---:B------:R-:W-:Y:S01]  /*6290*/  @!P1 VIADD R76, R187.reuse, 0x1 ;  /* 0x00000001bb4c9836 */ /* 0x040fe20000000000 */
[----:B------:R-:W-:Y:S02]  /*62a0*/  @!P1 FSEL R120, R120, RZ, !P5 ;  /* 0x000000ff78789208 */ /* 0x000fe40006800000 */
[----:B------:R-:W-:Y:S02]  /*62b0*/  @!P1 ISETP.GE.AND P3, PT, R187, UR17, PT ;  /* 0x00000011bb009c0c */ /* 0x000fe4000bf66270 */
[----:B------:R-:W-:-:S02]  /*62c0*/  @!P1 ISETP.GE.AND P5, PT, R77, UR17, PT ;  /* 0x000000114d009c0c */ /* 0x000fc4000bfa6270 */
[----:B------:R-:W-:Y:S02]  /*62d0*/  @!P1 FSEL R148, R148, RZ, !P3 ;  /* 0x000000ff94949208 */ /* 0x000fe40005800000 */
[----:B------:R-:W-:Y:S02]  /*62e0*/  @!P1 FSEL R149, R149, RZ, !P0 ;  /* 0x000000ff95959208 */ /* 0x000fe40004000000 */
[----:B------:R-:W-:Y:S02]  /*62f0*/  @!P1 FSEL R150, R150, RZ, !P6 ;  /* 0x000000ff96969208 */ /* 0x000fe40007000000 */
[----:B------:R-:W-:Y:S02]  /*6300*/  @!P1 ISETP.GE.AND P3, PT, R77, UR17, PT ;  /* 0x000000114d009c0c */ /* 0x000fe4000bf66270 */
[----:B------:R-:W-:Y:S02]  /*6310*/  @!P1 ISETP.GE.AND P0, PT, R76, UR17, PT ;  /* 0x000000114c009c0c */ /* 0x000fe4000bf06270 */
[----:B------:R-:W-:-:S02]  /*6320*/  @!P1 ISETP.GE.AND P6, PT, R187, UR17, PT ;  /* 0x00000011bb009c0c */ /* 0x000fc4000bfc6270 */
[----:B------:R-:W-:Y:S02]  /*6330*/  @!P1 FSEL R151, R151, RZ, !P5 ;  /* 0x000000ff97979208 */ /* 0x000fe40006800000 */
[----:B------:R-:W-:Y:S02]  /*6340*/  @!P1 IADD3 R76, R187, 0x2, RZ ;  /* 0x00000002bb4c9810 */ /* 0x000fe40007ffe0ff */
[----:B------:R-:W-:Y:S02]  /*6350*/  IADD3 R77, P5, R166, R156, RZ ;  /* 0x0000009ca64d7210 */ /* 0x000fe40007fbe0ff */
[----:B------:R-:W-:Y:S02]  /*6360*/  @!P1 FSEL R124, R124, RZ, !P6 ;  /* 0x000000ff7c7c9208 */ /* 0x000fe40007000000 */
[----:B------:R-:W-:Y:S02]  /*6370*/  @!P1 ISETP.GE.AND P6, PT, R76, UR17, PT ;  /* 0x000000114c009c0c */ /* 0x000fe4000bfc6270 */
[----:B------:R-:W-:-:S02]  /*6380*/  LEA.HI.X.SX32 R78, R166, R157, 0x1, P5 ;  /* 0x0000009da64e7211 */ /* 0x000fc400028f0eff */
[----:B------:R-:W-:Y:S01]  /*6390*/  LEA R76, P5, R77, UR12, 0x2 ;  /* 0x0000000c4d4c7c11 */ /* 0x000fe2000f8a10ff */
[----:B------:R-:W-:Y:S01]  /*63a0*/  @!P1 VIADD R79, R187, 0x3 ;  /* 0x00000003bb4f9836 */ /* 0x000fe20000000000 */
[----:B------:R-:W-:Y:S02]  /*63b0*/  @!P1 FSEL R127, R127, RZ, !P3 ;  /* 0x000000ff7f7f9208 */ /* 0x000fe40005800000 */
[----:B------:R-:W-:Y:S02]  /*63c0*/  LEA.HI.X R77, R77, UR13, R78, 0x2, P5 ;  /* 0x0000000d4d4d7c11 */ /* 0x000fe4000a8f144e */
[C---:B------:R-:W-:Y:S02]  /*63d0*/  @!P1 ISETP.GE.AND P3, PT, R187.reuse, UR17, PT ;  /* 0x00000011bb009c0c */ /* 0x040fe4000bf66270 */
[C---:B------:R-:W-:Y:S01]  /*63e0*/  @!P1 IADD3 R78, R187.reuse, 0x2, RZ ;  /* 0x00000002bb4e9810 */ /* 0x040fe20007ffe0ff */
[----:B------:R-:W-:Y:S01]  /*63f0*/  @!P1 VIADD R80, R187, 0x1 ;  /* 0x00000001bb509836 */ /* 0x000fe20000000000 */
[----:B------:R-:W-:-:S02]  /*6400*/  @!P1 FSEL R125, R125, RZ, !P4 ;  /* 0x000000ff7d7d9208 */ /* 0x000fc40006000000 */
[----:B------:R-:W-:Y:S02]  /*6410*/  @!P1 FSEL R128, R128, RZ, !P3 ;  /* 0x000000ff80809208 */ /* 0x000fe40005800000 */
[C---:B------:R-:W-:Y:S02]  /*6420*/  @!P1 ISETP.GE.AND P4, PT, R79.reuse, UR17, PT ;  /* 0x000000114f009c0c */ /* 0x040fe4000bf86270 */
[----:B------:R-:W-:Y:S02]  /*6430*/  @!P1 ISETP.GE.AND P5, PT, R78, UR17, PT ;  /* 0x000000114e009c0c */ /* 0x000fe4000bfa6270 */
[----:B------:R-:W-:Y:S02]  /*6440*/  @!P1 ISETP.GE.AND P3, PT, R79, UR17, PT ;  /* 0x000000114f009c0c */ /* 0x000fe4000bf66270 */
[----:B------:R-:W4:Y:S01]  /*6450*/  LDG.E.128.CONSTANT R76, desc[UR14][R76.64] ;  /* 0x0000000e4c4c7981 */ /* 0x000f22000c1e9d00 */
[----:B------:R-:W-:Y:S02]  /*6460*/  @!P1 FSEL R126, R126, RZ, !P2 ;  /* 0x000000ff7e7e9208 */ /* 0x000fe40005000000 */
[----:B------:R-:W-:-:S02]  /*6470*/  @!P1 FSEL R129, R129, RZ, !P0 ;  /* 0x000000ff81819208 */ /* 0x000fc40004000000 */
[C---:B------:R-:W-:Y:S02]  /*6480*/  @!P1 ISETP.GE.AND P2, PT, R80.reuse, UR17, PT ;  /* 0x0000001150009c0c */ /* 0x040fe4000bf46270 */
        /* <DEDUP_REMOVED lines=8> */
[----:B------:R-:W-:Y:S01]  /*6510*/  @!P1 FSEL R135, R135, RZ, !P3 ;  /* 0x000000ff87879208 */ /* 0x000fe20005800000 */
[----:B------:R-:W-:Y:S01]  /*6520*/  @!P1 VIADD R81, R187, 0x3 ;  /* 0x00000003bb519836 */ /* 0x000fe20000000000 */
[----:B------:R-:W-:-:S02]  /*6530*/  @!P1 FSEL R130, R130, RZ, !P6 ;  /* 0x000000ff82829208 */ /* 0x000fc40007000000 */
[----:B------:R-:W-:Y:S01]  /*6540*/  @!P1 ISETP.GE.AND P3, PT, R80, UR17, PT ;  /* 0x0000001150009c0c */ /* 0x000fe2000bf66270 */
[C---:B------:R-:W-:Y:S01]  /*6550*/  @!P1 VIADD R80, R187.reuse, 0x1 ;  /* 0x00000001bb509836 */ /* 0x040fe20000000000 */
[----:B------:R-:W-:Y:S02]  /*6560*/  @!P1 ISETP.GE.AND P6, PT, R187, UR17, PT ;  /* 0x00000011bb009c0c */ /* 0x000fe4000bfc6270 */
[----:B------:R-:W-:Y:S02]  /*6570*/  @!P1 FSEL R137, R137, RZ, !P0 ;  /* 0x000000ff89899208 */ /* 0x000fe40004000000 */
[----:B------:R-:W-:Y:S02]  /*6580*/  @!P1 FSEL R132, R132, RZ, !P6 ;  /* 0x000000ff84849208 */ /* 0x000fe40007000000 */
[----:B------:R-:W-:Y:S02]  /*6590*/  @!P1 ISETP.GE.AND P6, PT, R81, UR17, PT ;  /* 0x0000001151009c0c */ /* 0x000fe4000bfc6270 */
[----:B------:R-:W-:-:S02]  /*65a0*/  @!P1 FSEL R134, R134, RZ, !P5 ;  /* 0x000000ff86869208 */ /* 0x000fc40006800000 */
[----:B------:R-:W-:Y:S02]  /*65b0*/  @!P1 ISETP.GE.AND P0, PT, R80, UR17, PT ;  /* 0x0000001150009c0c */ /* 0x000fe4000bf06270 */
[----:B------:R-:W-:Y:S02]  /*65c0*/  @!P1 FSEL R138, R138, RZ, !P4 ;  /* 0x000000ff8a8a9208 */ /* 0x000fe40006000000 */
[C---:B------:R-:W-:Y:S02]  /*65d0*/  @!P1 ISETP.GE.AND P5, PT, R187.reuse, UR17, PT ;  /* 0x00000011bb009c0c */ /* 0x040fe4000bfa6270 */
[C---:B------:R-:W-:Y:S02]  /*65e0*/  @!P1 IADD3 R80, R187.reuse, 0x2, RZ ;  /* 0x00000002bb509810 */ /* 0x040fe40007ffe0ff */
[----:B------:R-:W-:Y:S02]  /*65f0*/  @!P1 ISETP.GE.AND P4, PT, R187, UR17, PT ;  /* 0x00000011bb009c0c */ /* 0x000fe4000bf86270 */
[----:B------:R-:W-:-:S02]  /*6600*/  @!P1 FSEL R139, R139, RZ, !P6 ;  /* 0x000000ff8b8b9208 */ /* 0x000fc40007000000 */
[----:B------:R-:W-:Y:S02]  /*6610*/  @!P1 FSEL R136, R136, RZ, !P5 ;  /* 0x000000ff88889208 */ /* 0x000fe40006800000 */
[----:B------:R-:W-:Y:S01]  /*6620*/  @!P1 ISETP.GE.AND P6, PT, R80, UR17, PT ;  /* 0x0000001150009c0c */ /* 0x000fe2000bfc6270 */
[----:B------:R-:W-:Y:S01]  /*6630*/  @!P1 VIADD R80, R187, 0x1 ;  /* 0x00000001bb509836 */ /* 0x000fe20000000000 */
[----:B------:R-:W-:Y:S02]  /*6640*/  @!P1 FSEL R140, R140, RZ, !P4 ;  /* 0x000000ff8c8c9208 */ /* 0x000fe40006000000 */
[C---:B------:R-:W-:Y:S02]  /*6650*/  @!P1 ISETP.GE.AND P5, PT, R81.reuse, UR17, PT ;  /* 0x0000001151009c0c */ /* 0x040fe4000bfa6270 */
[----:B------:R-:W-:Y:S02]  /*6660*/  @!P1 ISETP.GE.AND P4, PT, R81, UR17, PT ;  /* 0x0000001151009c0c */ /* 0x000fe4000bf86270 */
[----:B------:R-:W-:-:S02]  /*6670*/  @!P1 FSEL R142, R142, RZ, !P3 ;  /* 0x000000ff8e8e9208 */ /* 0x000fc40005800000 */
[----:B------:R-:W-:Y:S01]  /*6680*/  IADD3 R81, P3, R167, R156, RZ ;  /* 0x0000009ca7517210 */ /* 0x000fe20007f7e0ff */
[----:B------:R-:W-:Y:S01]  /*6690*/  @!P1 VIADD R83, R187, 0x2 ;  /* 0x00000002bb539836 */ /* 0x000fe20000000000 */
[----:B------:R-:W-:Y:S02]  /*66a0*/  @!P1 FSEL R141, R141, RZ, !P2 ;  /* 0x000000ff8d8d9208 */ /* 0x000fe40005000000 */
[----:B------:R-:W-:Y:S02]  /*66b0*/  @!P1 ISETP.GE.AND P2, PT, R187, UR17, PT ;  /* 0x00000011bb009c0c */ /* 0x000fe4000bf46270 */
[----:B------:R-:W-:Y:S02]  /*66c0*/  @!P1 FSEL R143, R143, RZ, !P5 ;  /* 0x000000ff8f8f9208 */ /* 0x000fe40006800000 */
[----:B------:R-:W-:Y:S02]  /*66d0*/  @!P1 ISETP.GE.AND P5, PT, R80, UR17, PT ;  /* 0x0000001150009c0c */ /* 0x000fe4000bfa6270 */
[----:B------:R-:W-:-:S02]  /*66e0*/  LEA.HI.X.SX32 R82, R167, R157, 0x1, P3 ;  /* 0x0000009da7527211 */ /* 0x000fc400018f0eff */
[----:B------:R-:W-:Y:S02]  /*66f0*/  LEA R80, P3, R81, UR12, 0x2 ;  /* 0x0000000c51507c11 */ /* 0x000fe4000f8610ff */
[----:B------:R-:W-:Y:S02]  /*6700*/  @!P1 FSEL R144, R144, RZ, !P2 ;  /* 0x000000ff90909208 */ /* 0x000fe40005000000 */
[----:B------:R-:W-:Y:S02]  /*6710*/  @!P1 ISETP.GE.AND P2, PT, R83, UR17, PT ;  /* 0x0000001153009c0c */ /* 0x000fe4000bf46270 */
[----:B------:R-:W-:Y:S02]  /*6720*/  @!P1 IADD3 R83, R187, 0x3, RZ ;  /* 0x00000003bb539810 */ /* 0x000fe40007ffe0ff */
[----:B------:R-:W-:Y:S02]  /*6730*/  LEA.HI.X R81, R81, UR13, R82, 0x2, P3 ;  /* 0x0000000d51517c11 */ /* 0x000fe400098f1452 */
[----:B------:R-:W-:-:S02]  /*6740*/  @!P1 FSEL R145, R145, RZ, !P0 ;  /* 0x000000ff91919208 */ /* 0x000fc40004000000 */
[----:B------:R-:W-:Y:S02]  /*6750*/  @!P1 ISETP.GE.AND P0, PT, R83, UR17, PT ;  /* 0x0000001153009c0c */ /* 0x000fe4000bf06270 */
[----:B------:R-:W4:Y:S01]  /*6760*/  LDG.E.128.CONSTANT R80, desc[UR14][R80.64] ;  /* 0x0000000e50507981 */ /* 0x000f22000c1e9d00 */
[C---:B------:R-:W-:Y:S01]  /*6770*/  @!P1 VIADD R84, R187.reuse, 0x1 ;  /* 0x00000001bb549836 */ /* 0x040fe20000000000 */
[----:B------:R-:W-:Y:S01]  /*6780*/  @!P1 FSEL R146, R146, RZ, !P6 ;  /* 0x000000ff92929208 */ /* 0x000fe20007000000 */
[C---:B------:R-:W-:Y:S01]  /*6790*/  @!P1 VIADD R85, R187.reuse, 0x2 ;  /* 0x00000002bb559836 */ /* 0x040fe20000000000 */
[C---:B------:R-:W-:Y:S02]  /*67a0*/  @!P1 ISETP.GE.AND P6, PT, R187.reuse, UR17, PT ;  /* 0x00000011bb009c0c */ /* 0x040fe4000bfc6270 */
[----:B------:R-:W-:Y:S02]  /*67b0*/  @!P1 ISETP.GE.AND P3, PT, R84, UR17, PT ;  /* 0x0000001154009c0c */ /* 0x000fe4000bf66270 */
[----:B------:R-:W-:-:S02]  /*67c0*/  @!P1 IADD3 R84, R187, 0x3, RZ ;  /* 0x00000003bb549810 */ /* 0x000fc40007ffe0ff */
[----:B------:R-:W-:Y:S02]  /*67d0*/  @!P1 FSEL R147, R147, RZ, !P4 ;  /* 0x000000ff93939208 */ /* 0x000fe40006000000 */
[----:B------:R-:W-:Y:S02]  /*67e0*/  @!P1 FSEL R32, R32, RZ, !P6 ;  /* 0x000000ff20209208 */ /* 0x000fe40007000000 */
[----:B------:R-:W-:Y:S01]  /*67f0*/  @!P1 ISETP.GE.AND P4, PT, R85, UR17, PT ;  /* 0x0000001155009c0c */ /* 0x000fe2000bf86270 */
[C---:B------:R-:W-:Y:S01]  /*6800*/  @!P1 VIADD R85, R187.reuse, 0x1 ;  /* 0x00000001bb559836 */ /* 0x040fe20000000000 */
[----:B------:R-:W-:Y:S01]  /*6810*/  @!P1 ISETP.GE.AND P6, PT, R84, UR17, PT ;  /* 0x0000001154009c0c */ /* 0x000fe2000bfc6270 */
[----:B------:R-:W-:Y:S01]  /*6820*/  @!P1 VIADD R84, R187, 0x2 ;  /* 0x00000002bb549836 */ /* 0x000fe20000000000 */
[----:B------:R-:W-:Y:S01]  /*6830*/  @!P1 FSEL R33, R33, RZ, !P5 ;  /* 0x000000ff21219208 */ /* 0x000fe20006800000 */
[----:B------:R-:W0:Y:S01]  /*6840*/  S2UR UR8, SR_CgaCtaId ;  /* 0x00000000000879c3 */ /* 0x000e220000008800 */
[----:B------:R-:W-:-:S02]  /*6850*/  @!P1 FSEL R34, R34, RZ, !P2 ;  /* 0x000000ff22229208 */ /* 0x000fc40005000000 */
[----:B------:R-:W-:Y:S02]  /*6860*/  @!P1 FSEL R35, R35, RZ, !P0 ;  /* 0x000000ff23239208 */ /* 0x000fe40004000000 */
[----:B------:R-:W-:Y:S02]  /*6870*/  @!P1 ISETP.GE.AND P5, PT, R85, UR17, PT ;  /* 0x0000001155009c0c */ /* 0x000fe4000bfa6270 */
[C---:B------:R-:W-:Y:S02]  /*6880*/  @!P1 ISETP.GE.AND P2, PT, R187.reuse, UR17, PT ;  /* 0x00000011bb009c0c */ /* 0x040fe4000bf46270 */
[----:B------:R-:W-:Y:S01]  /*6890*/  @!P1 ISETP.GE.AND P0, PT, R84, UR17, PT ;  /* 0x0000001154009c0c */ /* 0x000fe2000bf06270 */
[C---:B------:R-:W-:Y:S01]  /*68a0*/  @!P1 VIADD R84, R187.reuse, 0x1 ;  /* 0x00000001bb549836 */ /* 0x040fe20000000000 */
        /* <DEDUP_REMOVED lines=16> */
[----:B------:R-:W-:Y:S01]  /*69b0*/  UMOV UR7, 0x400 ;  /* 0x0000040000077882 */ /* 0x000fe20000000000 */
[----:B------:R-:W-:-:S02]  /*69c0*/  @!P1 FSEL R42, R42, RZ, !P0 ;  /* 0x000000ff2a2a9208 */ /* 0x000fc40004000000 */
[----:B------:R-:W-:Y:S02]  /*69d0*/  @!P1 FSEL R43, R43, RZ, !P2 ;  /* 0x000000ff2b2b9208 */ /* 0x000fe40005000000 */
[----:B------:R-:W-:Y:S02]  /*69e0*/  @!P1 ISETP.GE.AND P5, PT, R85, UR17, PT ;  /* 0x0000001155009c0c */ /* 0x000fe4000bfa6270 */
[C---:B------:R-:W-:Y:S02]  /*69f0*/  @!P1 ISETP.GE.AND P0, PT, R187.reuse, UR17, PT ;  /* 0x00000011bb009c0c */ /* 0x040fe4000bf06270 */
[----:B------:R-:W-:Y:S01]  /*6a00*/  @!P1 ISETP.GE.AND P2, PT, R84, UR17, PT ;  /* 0x0000001154009c0c */ /* 0x000fe2000bf46270 */
[C---:B------:R-:W-:Y:S01]  /*6a10*/  @!P1 VIADD R84, R187.reuse, 0x1 ;  /* 0x00000001bb549836 */ /* 0x040fe20000000000 */
[----:B------:R-:W-:Y:S01]  /*6a20*/  @!P1 IADD3 R85, R187, 0x3, RZ ;  /* 0x00000003bb559810 */ /* 0x000fe20007ffe0ff */
[----:B------:R-:W-:Y:S01]  /*6a30*/  UIADD3 UR7, UR7, 0x320, URZ ;  /* 0x0000032007077890 */ /* 0x000fe2000fffe03f */
[----:B------:R-:W-:-:S02]  /*6a40*/  @!P1 FSEL R44, R44, RZ, !P0 ;  /* 0x000000ff2c2c9208 */ /* 0x000fc40004000000 */
[----:B------:R-:W-:Y:S01]  /*6a50*/  @!P1 ISETP.GE.AND P0, PT, R85, UR17, PT ;  /* 0x0000001155009c0c */ /* 0x000fe2000bf06270 */
[----:B------:R-:W-:Y:S01]  /*6a60*/  @!P1 VIADD R85, R187, 0x2 ;  /* 0x00000002bb559836 */ /* 0x000fe20000000000 */
[----:B------:R-:W-:Y:S01]  /*6a70*/  @!P1 FSEL R45, R45, RZ, !P3 ;  /* 0x000000ff2d2d9208 */ /* 0x000fe20005800000 */
[----:B0-----:R-:W-:Y:S01]  /*6a80*/  ULEA UR7, UR8, UR7, 0x18 ;  /* 0x0000000708077291 */ /* 0x001fe2000f8ec03f */
[----:B------:R-:W-:Y:S01]  /*6a90*/  @!P1 ISETP.GE.AND P3, PT, R84, UR17, PT ;  /* 0x0000001154009c0c */ /* 0x000fe2000bf66270 */
[C---:B------:R-:W-:Y:S01]  /*6aa0*/  VIADD R84, R187.reuse, -UR18 ;  /* 0x80000012bb547c36 */ /* 0x040fe20008000000 */
[----:B------:R-:W-:Y:S01]  /*6ab0*/  @!P1 FSEL R46, R46, RZ, !P4 ;  /* 0x000000ff2e2e9208 */ /* 0x000fe20006000000 */
[----:B------:R-:W-:Y:S01]  /*6ac0*/  @!P1 VIADD R86, R187, 0x1 ;  /* 0x00000001bb569836 */ /* 0x000fe20000000000 */
[----:B------:R-:W-:Y:S02]  /*6ad0*/  @!P1 ISETP.GE.AND P4, PT, R85, UR17, PT ;  /* 0x0000001155009c0c */ /* 0x000fe4000bf86270 */
[----:B------:R-:W-:-:S02]  /*6ae0*/  @!P1 FSEL R47, R47, RZ, !P6 ;  /* 0x000000ff2f2f9208 */ /* 0x000fc40007000000 */
[C---:B------:R-:W-:Y:S02]  /*6af0*/  @!P1 ISETP.GE.AND P6, PT, R187.reuse, UR17, PT ;  /* 0x00000011bb009c0c */ /* 0x040fe4000bfc6270 */
[----:B------:R-:W-:Y:S02]  /*6b00*/  @!P1 IADD3 R85, R187, 0x3, RZ ;  /* 0x00000003bb559810 */ /* 0x000fe40007ffe0ff */
[----:B------:R-:W-:Y:S02]  /*6b10*/  LEA R84, R84, UR7, 0x2 ;  /* 0x0000000754547c11 */ /* 0x000fe4000f8e10ff */
[----:B------:R-:W-:Y:S02]  /*6b20*/  @!P1 FSEL R48, R48, RZ, !P6 ;  /* 0x000000ff30309208 */ /* 0x000fe40007000000 */
[----:B------:R-:W-:Y:S02]  /*6b30*/  @!P1 FSEL R49, R49, RZ, !P5 ;  /* 0x000000ff31319208 */ /* 0x000fe40006800000 */
[----:B------:R-:W-:-:S02]  /*6b40*/  @!P1 ISETP.GE.AND P6, PT, R85, UR17, PT ;  /* 0x0000001155009c0c */ /* 0x000fc4000bfc6270 */
[----:B------:R-:W-:Y:S02]  /*6b50*/  @!P1 ISETP.GE.AND P5, PT, R86, UR17, PT ;  /* 0x0000001156009c0c */ /* 0x000fe4000bfa6270 */
[----:B------:R-:W0:Y:S01]  /*6b60*/  LDS.128 R84, [R84] ;  /* 0x0000000054547984 */ /* 0x000e220000000c00 */
[----:B------:R-:W-:Y:S01]  /*6b70*/  @!P1 FSEL R50, R50, RZ, !P2 ;  /* 0x000000ff32329208 */ /* 0x000fe20005000000 */
[C---:B------:R-:W-:Y:S01]  /*6b80*/  @!P1 VIADD R88, R187.reuse, 0x3 ;  /* 0x00000003bb589836 */ /* 0x040fe20000000000 */
[C---:B------:R-:W-:Y:S02]  /*6b90*/  @!P1 ISETP.GE.AND P2, PT, R187.reuse, UR17, PT ;  /* 0x00000011bb009c0c */ /* 0x040fe4000bf46270 */
[----:B------:R-:W-:Y:S02]  /*6ba0*/  @!P1 IADD3 R89, R187, 0x2, RZ ;  /* 0x00000002bb599810 */ /* 0x000fe40007ffe0ff */
[----:B------:R-:W-:Y:S02]  /*6bb0*/  @!P1 FSEL R51, R51, RZ, !P0 ;  /* 0x000000ff33339208 */ /* 0x000fe40004000000 */
[----:B------:R-:W-:Y:S01]  /*6bc0*/  @!P1 ISETP.GE.AND P0, PT, R89, UR17, PT ;  /* 0x0000001159009c0c */ /* 0x000fe2000bf06270 */
[----:B------:R-:W-:Y:S01]  /*6bd0*/  @!P1 VIADD R89, R187, 0x1 ;  /* 0x00000001bb599836 */ /* 0x000fe20000000000 */
[----:B------:R-:W-:-:S02]  /*6be0*/  @!P1 FSEL R52, R52, RZ, !P2 ;  /* 0x000000ff34349208 */ /* 0x000fc40005000000 */
[----:B------:R-:W-:Y:S02]  /*6bf0*/  @!P1 ISETP.GE.AND P2, PT, R88, UR17, PT ;  /* 0x0000001158009c0c */ /* 0x000fe4000bf46270 */
[----:B------:R-:W-:Y:S02]  /*6c00*/  @!P1 IADD3 R88, R187, 0x2, RZ ;  /* 0x00000002bb589810 */ /* 0x000fe40007ffe0ff */
[----:B------:R-:W-:Y:S02]  /*6c10*/  @!P1 FSEL R53, R53, RZ, !P3 ;  /* 0x000000ff35359208 */ /* 0x000fe40005800000 */
[----:B------:R-:W-:Y:S02]  /*6c20*/  @!P1 FSEL R55, R55, RZ, !P6 ;  /* 0x000000ff37379208 */ /* 0x000fe40007000000 */
[----:B------:R-:W-:Y:S01]  /*6c30*/  @!P1 ISETP.GE.AND P3, PT, R89, UR17, PT ;  /* 0x0000001159009c0c */ /* 0x000fe2000bf66270 */
[----:B------:R-:W-:Y:S01]  /*6c40*/  @!P1 VIADD R89, R187, 0x3 ;  /* 0x00000003bb599836 */ /* 0x000fe20000000000 */
[----:B------:R-:W-:-:S02]  /*6c50*/  @!P1 FSEL R54, R54, RZ, !P4 ;  /* 0x000000ff36369208 */ /* 0x000fc40006000000 */
[----:B------:R-:W-:Y:S01]  /*6c60*/  @!P1 ISETP.GE.AND P6, PT, R88, UR17, PT ;  /* 0x0000001158009c0c */ /* 0x000fe2000bfc6270 */
[C---:B------:R-:W-:Y:S01]  /*6c70*/  @!P1 VIADD R88, R187.reuse, 0x1 ;  /* 0x00000001bb589836 */ /* 0x040fe20000000000 */
[----:B------:R-:W-:Y:S02]  /*6c80*/  @!P1 ISETP.GE.AND P4, PT, R187, UR17, PT ;  /* 0x00000011bb009c0c */ /* 0x000fe4000bf86270 */
[----:B------:R-:W-:Y:S02]  /*6c90*/  @!P1 FSEL R57, R57, RZ, !P5 ;  /* 0x000000ff39399208 */ /* 0x000fe40006800000 */
[----:B------:R-:W-:Y:S02]  /*6ca0*/  @!P1 FSEL R56, R56, RZ, !P4 ;  /* 0x000000ff38389208 */ /* 0x000fe40006000000 */
[----:B------:R-:W-:Y:S02]  /*6cb0*/  @!P1 FSEL R58, R58, RZ, !P0 ;  /* 0x000000ff3a3a9208 */ /* 0x000fe40004000000 */
[----:B------:R-:W-:-:S02]  /*6cc0*/  @!P1 ISETP.GE.AND P4, PT, R89, UR17, PT ;  /* 0x0000001159009c0c */ /* 0x000fc4000bf86270 */
[----:B------:R-:W-:Y:S02]  /*6cd0*/  @!P1 ISETP.GE.AND P5, PT, R88, UR17, PT ;  /* 0x0000001158009c0c */ /* 0x000fe4000bfa6270 */
[----:B------:R-:W-:Y:S02]  /*6ce0*/  @!P1 ISETP.GE.AND P0, PT, R187, UR17, PT ;  /* 0x00000011bb009c0c */ /* 0x000fe4000bf06270 */
[----:B------:R-:W-:Y:S02]  /*6cf0*/  @!P1 FSEL R59, R59, RZ, !P2 ;  /* 0x000000ff3b3b9208 */ /* 0x000fe40005000000 */
[----:B------:R-:W-:Y:S02]  /*6d00*/  @!P1 IADD3 R88, R187, 0x2, RZ ;  /* 0x00000002bb589810 */ /* 0x000fe40007ffe0ff */
[----:B------:R-:W-:Y:S02]  /*6d10*/  IADD3 R89, P2, R168, R156, RZ ;  /* 0x0000009ca8597210 */ /* 0x000fe40007f5e0ff */
[----:B------:R-:W-:-:S02]  /*6d20*/  @!P1 FSEL R60, R60, RZ, !P0 ;  /* 0x000000ff3c3c9208 */ /* 0x000fc40004000000 */
[----:B------:R-:W-:Y:S02]  /*6d30*/  @!P1 ISETP.GE.AND P0, PT, R88, UR17, PT ;  /* 0x0000001158009c0c */ /* 0x000fe4000bf06270 */
[----:B------:R-:W-:Y:S02]  /*6d40*/  LEA.HI.X.SX32 R90, R168, R157, 0x1, P2 ;  /* 0x0000009da85a7211 */ /* 0x000fe400010f0eff */
[----:B------:R-:W-:Y:S01]  /*6d50*/  LEA R88, P2, R89, UR12, 0x2 ;  /* 0x0000000c59587c11 */ /* 0x000fe2000f8410ff */
[----:B------:R-:W-:Y:S01]  /*6d60*/  @!P1 VIADD R91, R187, 0x3 ;  /* 0x00000003bb5b9836 */ /* 0x000fe20000000000 */
[----:B------:R-:W-:Y:S02]  /*6d70*/  @!P1 FSEL R63, R63, RZ, !P4 ;  /* 0x000000ff3f3f9208 */ /* 0x000fe40006000000 */
[----:B------:R-:W-:Y:S02]  /*6d80*/  LEA.HI.X R89, R89, UR13, R90, 0x2, P2 ;  /* 0x0000000d59597c11 */ /* 0x000fe400090f145a */
[----:B------:R-:W-:-:S02]  /*6d90*/  IADD3 R90, P2, R169, R156, RZ ;  /* 0x0000009ca95a7210 */ /* 0x000fc40007f5e0ff */
[----:B------:R-:W-:Y:S02]  /*6da0*/  @!P1 ISETP.GE.AND P4, PT, R187, UR17, PT ;  /* 0x00000011bb009c0c */ /* 0x000fe4000bf86270 */
[----:B------:R-:W-:Y:S02]  /*6db0*/  @!P1 FSEL R61, R61, RZ, !P3 ;  /* 0x000000ff3d3d9208 */ /* 0x000fe40005800000 */
[----:B------:R-:W-:Y:S02]  /*6dc0*/  @!P1 ISETP.GE.AND P3, PT, R91, UR17, PT ;  /* 0x000000115b009c0c */ /* 0x000fe4000bf66270 */
[----:B------:R-:W-:Y:S02]  /*6dd0*/  LEA.HI.X.SX32 R91, R169, R157, 0x1, P2 ;  /* 0x0000009da95b7211 */ /* 0x000fe400010f0eff */
[----:B------:R-:W-:Y:S02]  /*6de0*/  @!P1 FSEL R64, R64, RZ, !P4 ;  /* 0x000000ff40409208 */ /* 0x000fe40006000000 */
[----:B------:R-:W-:Y:S01]  /*6df0*/  LEA R160, P4, R90, UR12, 0x2 ;  /* 0x0000000c5aa07c11 */ /* 0x000fe2000f8810ff */
[----:B0-----:R-:W-:-:S03]  /*6e00*/  FMUL.FTZ R93, R85, R93 ;  /* 0x0000005d555d7220 */ /* 0x001fc60000410000 */
[----:B------:R-:W-:Y:S02]  /*6e10*/  LEA.HI.X R161, R90, UR13, R91, 0x2, P4 ;  /* 0x0000000d5aa17c11 */ /* 0x000fe4000a0f145b */
[----:B------:R-:W4:Y:S01]  /*6e20*/  LDG.E.128.CONSTANT R88, desc[UR14][R88.64] ;  /* 0x0000000e58587981 */ /* 0x000f22000c1e9d00 */
[----:B------:R-:W-:Y:S01]  /*6e30*/  FFMA.FTZ R93, R84, R92, R93 ;  /* 0x0000005c545d7223 */ /* 0x000fe2000001005d */
[----:B------:R-:W-:Y:S01]  /*6e40*/  FMUL.FTZ R97, R85, R97 ;  /* 0x0000006155617220 */ /* 0x000fe20000410000 */
[----:B------:R-:W-:Y:S02]  /*6e50*/  IADD3 R92, P4, R170, R156, RZ ;  /* 0x0000009caa5c7210 */ /* 0x000fe40007f9e0ff */
[----:B------:R-:W-:Y:S01]  /*6e60*/  FFMA.FTZ R94, R86, R94, R93 ;  /* 0x0000005e565e7223 */ /* 0x000fe2000001005d */
[----:B------:R-:W-:Y:S01]  /*6e70*/  FFMA.FTZ R97, R84, R96, R97 ;  /* 0x0000006054617223 */ /* 0x000fe20000010061 */
[----:B------:R-:W-:Y:S01]  /*6e80*/  LEA.HI.X.SX32 R93, R170, R157, 0x1, P4 ;  /* 0x0000009daa5d7211 */ /* 0x000fe200020f0eff */
[----:B------:R-:W-:Y:S01]  /*6e90*/  @!P1 VIADD R158, R187, 0x1 ;  /* 0x00000001bb9e9836 */ /* 0x000fe20000000000 */
[----:B------:R-:W-:-:S02]  /*6ea0*/  @!P1 FSEL R65, R65, RZ, !P5 ;  /* 0x000000ff41419208 */ /* 0x000fc40006800000 */
[----:B------:R-:W-:Y:S01]  /*6eb0*/  LEA R96, P5, R92, UR12, 0x2 ;  /* 0x0000000c5c607c11 */ /* 0x000fe2000f8a10ff */
[----:B------:R-:W-:Y:S01]  /*6ec0*/  FFMA.FTZ R98, R86, R98, R97 ;  /* 0x0000006256627223 */ /* 0x000fe20000010061 */
[----:B------:R-:W-:Y:S01]  /*6ed0*/  @!P1 FSEL R62, R62, RZ, !P6 ;  /* 0x000000ff3e3e9208 */ /* 0x000fe20007000000 */
[----:B------:R-:W-:Y:S01]  /*6ee0*/  FFMA.FTZ R235, R87, R95, R94 ;  /* 0x0000005f57eb7223 */ /* 0x000fe2000001005e */
[----:B------:R-:W-:Y:S02]  /*6ef0*/  LEA.HI.X R97, R92, UR13, R93, 0x2, P5 ;  /* 0x0000000d5c617c11 */ /* 0x000fe4000a8f145d */
[----:B------:R-:W-:Y:S01]  /*6f00*/  @!P1 ISETP.GE.AND P6, PT, R158, UR17, PT ;  /* 0x000000119e009c0c */ /* 0x000fe2000bfc6270 */
[----:B------:R-:W4:Y:S01]  /*6f10*/  LDG.E.128.CONSTANT R92, desc[UR14][R160.64] ;  /* 0x0000000ea05c7981 */ /* 0x000f22000c1e9d00 */
[----:B------:R-:W-:Y:S02]  /*6f20*/  @!P1 IADD3 R158, R187, 0x2, RZ ;  /* 0x00000002bb9e9810 */ /* 0x000fe40007ffe0ff */
[----:B------:R-:W-:-:S02]  /*6f30*/  IADD3 R159, P5, R171, R156, RZ ;  /* 0x0000009cab9f7210 */ /* 0x000fc40007fbe0ff */
[----:B------:R-:W-:Y:S01]  /*6f40*/  @!P1 ISETP.GE.AND P2, PT, R158, UR17, PT ;  /* 0x000000119e009c0c */ /* 0x000fe2000bf46270 */
[----:B------:R-:W-:Y:S02]  /*6f50*/  @!P1 VIADD R158, R187, 0x3 ;  /* 0x00000003bb9e9836 */ /* 0x000fe40000000000 */
[----:B------:R-:W-:Y:S01]  /*6f60*/  FFMA.FTZ R237, R87, R99, R98 ;  /* 0x0000006357ed7223 */ /* 0x000fe20000010062 */
[----:B------:R-:W-:Y:S01]  /*6f70*/  @!P1 VIADD R99, R187, 0x1 ;  /* 0x00000001bb639836 */ /* 0x000fe20000000000 */
[----:B------:R-:W-:Y:S02]  /*6f80*/  LEA.HI.X.SX32 R98, R171, R157, 0x1, P5 ;  /* 0x0000009dab627211 */ /* 0x000fe400028f0eff */
[----:B------:R-:W-:Y:S02]  /*6f90*/  @!P1 ISETP.GE.AND P4, PT, R158, UR17, PT ;  /* 0x000000119e009c0c */ /* 0x000fe4000bf86270 */
[----:B------:R-:W-:Y:S02]  /*6fa0*/  LEA R158, P5, R159, UR12, 0x2 ;  /* 0x0000000c9f9e7c11 */ /* 0x000fe4000f8a10ff */
[----:B------:R-:W-:-:S02]  /*6fb0*/  @!P1 FSEL R66, R66, RZ, !P0 ;  /* 0x000000ff42429208 */ /* 0x000fc40004000000 */
[----:B------:R-:W-:Y:S02]  /*6fc0*/  @!P1 ISETP.GE.AND P0, PT, R99, UR17, PT ;  /* 0x0000001163009c0c */ /* 0x000fe4000bf06270 */
[----:B------:R-:W-:Y:S01]  /*6fd0*/  LEA.HI.X R159, R159, UR13, R98, 0x2, P5 ;  /* 0x0000000d9f9f7c11 */ /* 0x000fe2000a8f1462 */
[----:B------:R-:W-:Y:S01]  /*6fe0*/  FMUL.FTZ R101, R85, R101 ;  /* 0x0000006555657220 */ /* 0x000fe20000410000 */
[----:B------:R-:W4:Y:S01]  /*6ff0*/  LDG.E.128.CONSTANT R96, desc[UR14][R96.64] ;  /* 0x0000000e60607981 */ /* 0x000f22000c1e9d00 */
[----:B------:R-:W-:Y:S02]  /*7000*/  @!P1 FSEL R67, R67, RZ, !P3 ;  /* 0x000000ff43439208 */ /* 0x000fe40005800000 */
[----:B------:R-:W-:Y:S01]  /*7010*/  @!P1 ISETP.GE.AND P3, PT, R187, UR17, PT ;  /* 0x00000011bb009c0c */ /* 0x000fe2000bf66270 */
[----:B------:R-:W-:Y:S01]  /*7020*/  FFMA.FTZ R101, R84, R100, R101 ;  /* 0x0000006454657223 */ /* 0x000fe20000010065 */
[----:B------:R-:W-:Y:S02]  /*7030*/  FMUL.FTZ R105, R85, R105 ;  /* 0x0000006955697220 */ /* 0x000fe40000410000 */
[----:B--2---:R-:W-:-:S02]  /*7040*/  @!P1 FSEL R68, R68, RZ, !P3 ;  /* 0x000000ff44449208 */ /* 0x004fc40005800000 */
[----:B------:R-:W-:Y:S01]  /*7050*/  IADD3 R100, P3, R172, R156, RZ ;  /* 0x0000009cac647210 */ /* 0x000fe20007f7e0ff */
[----:B------:R-:W-:Y:S01]  /*7060*/  FFMA.FTZ R236, R86, R102, R101 ;  /* 0x0000006656ec7223 */ /* 0x000fe20000010065 */
[----:B------:R-:W-:Y:S01]  /*7070*/  FFMA.FTZ R101, R84, R104, R105 ;  /* 0x0000006854657223 */ /* 0x000fe20000010069 */
[----:B------:R-:W-:Y:S02]  /*7080*/  @!P1 IADD3 R102, R187, 0x2, RZ ;  /* 0x00000002bb669810 */ /* 0x000fe40007ffe0ff */
[----:B------:R-:W-:Y:S02]  /*7090*/  LEA.HI.X.SX32 R105, R172, R157, 0x1, P3 ;  /* 0x0000009dac697211 */ /* 0x000fe400018f0eff */
[----:B------:R-:W-:Y:S01]  /*70a0*/  LEA R104, P5, R100, UR12, 0x2 ;  /* 0x0000000c64687c11 */ /* 0x000fe2000f8a10ff */
[----:B------:R-:W-:Y:S01]  /*70b0*/  FFMA.FTZ R236, R87, R103, R236 ;  /* 0x0000006757ec7223 */ /* 0x000fe200000100ec */
[----:B------:R-:W-:Y:S01]  /*70c0*/  @!P1 ISETP.GE.AND P3, PT, R102, UR17, PT ;  /* 0x0000001166009c0c */ /* 0x000fe2000bf66270 */
[----:B------:R-:W-:Y:S01]  /*70d0*/  FFMA.FTZ R106, R86, R106, R101 ;  /* 0x0000006a566a7223 */ /* 0x000fe20000010065 */
[----:B------:R-:W-:-:S02]  /*70e0*/  LEA.HI.X R105, R100, UR13, R105, 0x2, P5 ;  /* 0x0000000d64697c11 */ /* 0x000fc4000a8f1469 */
[----:B------:R-:W2:Y:S01]  /*70f0*/  LDG.E.128.CONSTANT R100, desc[UR14][R158.64] ;  /* 0x0000000e9e647981 */ /* 0x000ea2000c1e9d00 */
[----:B------:R-:W-:-:S04]  /*7100*/  FMUL.FTZ R109, R85, R109 ;  /* 0x0000006d556d7220 */ /* 0x000fc80000410000 */
[----:B------:R-:W-:Y:S01]  /*7110*/  FFMA.FTZ R109, R84, R108, R109 ;  /* 0x0000006c546d7223 */ /* 0x000fe2000001006d */
[----:B------:R-:W-:Y:S01]  /*7120*/  FFMA.FTZ R239, R87, R107, R106 ;  /* 0x0000006b57ef7223 */ /* 0x000fe2000001006a */
[----:B------:R-:W-:Y:S01]  /*7130*/  FMUL.FTZ R153, R85, R153 ;  /* 0x0000009955997220 */ /* 0x000fe20000410000 */
[----:B------:R-:W-:Y:S01]  /*7140*/  @!P1 FSEL R69, R69, RZ, !P6 ;  /* 0x000000ff45459208 */ /* 0x000fe20007000000 */
[----:B------:R-:W-:Y:S01]  /*7150*/  FFMA.FTZ R238, R86, R110, R109 ;  /* 0x0000006e56ee7223 */ /* 0x000fe2000001006d */
[C---:B------:R-:W-:Y:S01]  /*7160*/  IADD3 R109, P5, R173.reuse, R156, RZ ;  /* 0x0000009cad6d7210 */ /* 0x040fe20007fbe0ff */
[----:B------:R-:W2:Y:S03]  /*7170*/  LDG.E.128.CONSTANT R104, desc[UR14][R104.64] ;  /* 0x0000000e68687981 */ /* 0x000ea6000c1e9d00 */
[----:B------:R-:W-:Y:S02]  /*7180*/  LEA.HI.X.SX32 R110, R173, R157, 0x1, P5 ;  /* 0x0000009dad6e7211 */ /* 0x000fe400028f0eff */
[----:B------:R-:W-:Y:S01]  /*7190*/  LEA R108, P6, R109, UR12, 0x2 ;  /* 0x0000000c6d6c7c11 */ /* 0x000fe2000f8c10ff */
[----:B------:R-:W-:Y:S01]  /*71a0*/  FFMA.FTZ R153, R84, R152, R153 ;  /* 0x0000009854997223 */ /* 0x000fe20000010099 */
[----:B------:R-:W-:-:S02]  /*71b0*/  @!P1 VIADD R152, R187, 0x3 ;  /* 0x00000003bb989836 */ /* 0x000fc40000000000 */
[----:B------:R-:W-:Y:S02]  /*71c0*/  LEA.HI.X R109, R109, UR13, R110, 0x2, P6 ;  /* 0x0000000d6d6d7c11 */ /* 0x000fe4000b0f146e */
[----:B------:R-:W-:Y:S01]  /*71d0*/  IADD3 R110, P6, R174, R156, RZ ;  /* 0x0000009cae6e7210 */ /* 0x000fe20007fde0ff */
[----:B------:R-:W-:Y:S01]  /*71e0*/  FFMA.FTZ R154, R86, R154, R153 ;  /* 0x0000009a569a7223 */ /* 0x000fe20000010099 */
[----:B------:R-:W-:Y:S01]  /*71f0*/  FFMA.FTZ R238, R87, R111, R238 ;  /* 0x0000006f57ee7223 */ /* 0x000fe200000100ee */
[----:B------:R-:W-:Y:S02]  /*7200*/  @!P1 ISETP.GE.AND P5, PT, R152, UR17, PT ;  /* 0x0000001198009c0c */ /* 0x000fe4000bfa6270 */
[----:B------:R-:W-:Y:S02]  /*7210*/  @!P1 IADD3 R153, R187, 0x1, RZ ;  /* 0x00000001bb999810 */ /* 0x000fe40007ffe0ff */
[----:B------:R-:W-:Y:S02]  /*7220*/  LEA.HI.X.SX32 R111, R174, R157, 0x1, P6 ;  /* 0x0000009dae6f7211 */ /* 0x000fe400030f0eff */
[----:B------:R-:W-:-:S02]  /*7230*/  LEA R152, P6, R110, UR12, 0x2 ;  /* 0x0000000c6e987c11 */ /* 0x000fc4000f8c10ff */
[----:B------:R-:W-:Y:S02]  /*7240*/  @!P1 FSEL R70, R70, RZ, !P2 ;  /* 0x000000ff46469208 */ /* 0x000fe40005000000 */
[----:B------:R-:W-:Y:S02]  /*7250*/  @!P1 ISETP.GE.AND P2, PT, R153, UR17, PT ;  /* 0x0000001199009c0c */ /* 0x000fe4000bf46270 */
[----:B------:R-:W-:Y:S02]  /*7260*/  LEA.HI.X R153, R110, UR13, R111, 0x2, P6 ;  /* 0x0000000d6e997c11 */ /* 0x000fe4000b0f146f */
[----:B------:R-:W2:Y:S01]  /*7270*/  LDG.E.128.CONSTANT R108, desc[UR14][R108.64] ;  /* 0x0000000e6c6c7981 */ /* 0x000ea2000c1e9d00 */
[----:B------:R-:W-:Y:S01]  /*7280*/  FMUL.FTZ R113, R85, R113 ;  /* 0x0000007155717220 */ /* 0x000fe20000410000 */
[----:B------:R-:W-:Y:S02]  /*7290*/  @!P1 FSEL R71, R71, RZ, !P4 ;  /* 0x000000ff47479208 */ /* 0x000fe40006000000 */
[----:B------:R-:W-:Y:S01]  /*72a0*/  @!P1 ISETP.GE.AND P4, PT, R187, UR17, PT ;  /* 0x00000011bb009c0c */ /* 0x000fe2000bf86270 */
[----:B------:R-:W-:Y:S01]  /*72b0*/  FFMA.FTZ R113, R84, R112, R113 ;  /* 0x0000007054717223 */ /* 0x000fe20000010071 */
[----:B------:R-:W-:-:S02]  /*72c0*/  FMUL.FTZ R117, R85, R117 ;  /* 0x0000007555757220 */ /* 0x000fc40000410000 */
[----:B---3--:R-:W-:Y:S02]  /*72d0*/  @!P1 FSEL R72, R72, RZ, !P4 ;  /* 0x000000ff48489208 */ /* 0x008fe40006000000 */
[----:B------:R-:W-:Y:S01]  /*72e0*/  IADD3 R112, P4, R175, R156, RZ ;  /* 0x0000009caf707210 */ /* 0x000fe20007f9e0ff */
[----:B------:R-:W-:Y:S01]  /*72f0*/  FFMA.FTZ R240, R86, R114, R113 ;  /* 0x0000007256f07223 */ /* 0x000fe20000010071 */
[----:B------:R-:W-:Y:S01]  /*7300*/  FFMA.FTZ R113, R84, R116, R117 ;  /* 0x0000007454717223 */ /* 0x000fe20000010075 */
[----:B------:R-:W-:Y:S01]  /*7310*/  @!P1 VIADD R114, R187, 0x2 ;  /* 0x00000002bb729836 */ /* 0x000fe20000000000 */
[----:B------:R-:W-:Y:S02]  /*7320*/  LEA.HI.X.SX32 R117, R175, R157, 0x1, P4 ;  /* 0x0000009daf757211 */ /* 0x000fe400020f0eff */
[----:B------:R-:W-:Y:S01]  /*7330*/  LEA R116, P6, R112, UR12, 0x2 ;  /* 0x0000000c70747c11 */ /* 0x000fe2000f8c10ff */
[----:B------:R-:W-:Y:S01]  /*7340*/  FFMA.FTZ R240, R87, R115, R240 ;  /* 0x0000007357f07223 */ /* 0x000fe200000100f0 */
[----:B------:R-:W-:Y:S01]  /*7350*/  @!P1 ISETP.GE.AND P4, PT, R114, UR17, PT ;  /* 0x0000001172009c0c */ /* 0x000fe2000bf86270 */
[----:B------:R-:W-:Y:S01]  /*7360*/  FFMA.FTZ R118, R86, R118, R113 ;  /* 0x0000007656767223 */ /* 0x000fe20000010071 */
[----:B------:R-:W-:-:S02]  /*7370*/  LEA.HI.X R117, R112, UR13, R117, 0x2, P6 ;  /* 0x0000000d70757c11 */ /* 0x000fc4000b0f1475 */
[----:B------:R-:W3:Y:S01]  /*7380*/  LDG.E.128.CONSTANT R112, desc[UR14][R152.64] ;  /* 0x0000000e98707981 */ /* 0x000ee2000c1e9d00 */
[----:B------:R-:W-:-:S04]  /*7390*/  FMUL.FTZ R121, R85, R121 ;  /* 0x0000007955797220 */ /* 0x000fc80000410000 */
[----:B------:R-:W-:Y:S01]  /*73a0*/  FFMA.FTZ R121, R84, R120, R121 ;  /* 0x0000007854797223 */ /* 0x000fe20000010079 */
[----:B------:R-:W-:Y:S01]  /*73b0*/  @!P1 FSEL R73, R73, RZ, !P0 ;  /* 0x000000ff49499208 */ /* 0x000fe20004000000 */
[----:B------:R-:W-:Y:S02]  /*73c0*/  FFMA.FTZ R243, R87, R119, R118 ;  /* 0x0000007757f37223 */ /* 0x000fe40000010076 */
[----:B------:R-:W-:Y:S01]  /*73d0*/  FFMA.FTZ R242, R86, R122, R121 ;  /* 0x0000007a56f27223 */ /* 0x000fe20000010079 */
[C---:B------:R-:W-:Y:S01]  /*73e0*/  IADD3 R121, P0, R176.reuse, R156, RZ ;  /* 0x0000009cb0797210 */ /* 0x040fe20007f1e0ff */
[----:B------:R-:W3:Y:S01]  /*73f0*/  LDG.E.128.CONSTANT R116, desc[UR14][R116.64] ;  /* 0x0000000e74747981 */ /* 0x000ee2000c1e9d00 */
[----:B------:R-:W-:Y:S02]  /*7400*/  FMUL.FTZ R149, R85, R149 ;  /* 0x0000009555957220 */ /* 0x000fe40000410000 */
[----:B------:R-:W-:Y:S02]  /*7410*/  LEA.HI.X.SX32 R122, R176, R157, 0x1, P0 ;  /* 0x0000009db07a7211 */ /* 0x000fe400000f0eff */
[----:B------:R-:W-:Y:S01]  /*7420*/  LEA R120, P6, R121, UR12, 0x2 ;  /* 0x0000000c79787c11 */ /* 0x000fe2000f8c10ff */
[----:B------:R-:W-:Y:S01]  /*7430*/  FFMA.FTZ R149, R84, R148, R149 ;  /* 0x0000009454957223 */ /* 0x000fe20000010095 */
[----:B------:R-:W-:-:S02]  /*7440*/  @!P1 IADD3 R148, R187, 0x3, RZ ;  /* 0x00000003bb949810 */ /* 0x000fc40007ffe0ff */
[----:B------:R-:W-:Y:S02]  /*7450*/  LEA.HI.X R121, R121, UR13, R122, 0x2, P6 ;  /* 0x0000000d79797c11 */ /* 0x000fe4000b0f147a */
[----:B------:R-:W-:Y:S01]  /*7460*/  IADD3 R122, P6, R177, R156, RZ ;  /* 0x0000009cb17a7210 */ /* 0x000fe20007fde0ff */
[----:B------:R-:W-:Y:S01]  /*7470*/  FFMA.FTZ R150, R86, R150, R149 ;  /* 0x0000009656967223 */ /* 0x000fe20000010095 */
[----:B------:R-:W-:Y:S01]  /*7480*/  FFMA.FTZ R242, R87, R123, R242 ;  /* 0x0000007b57f27223 */ /* 0x000fe200000100f2 */
[----:B------:R-:W-:Y:S01]  /*7490*/  @!P1 VIADD R149, R187, 0x1 ;  /* 0x00000001bb959836 */ /* 0x000fe20000000000 */
[----:B------:R-:W-:Y:S02]  /*74a0*/  @!P1 ISETP.GE.AND P0, PT, R148, UR17, PT ;  /* 0x0000001194009c0c */ /* 0x000fe4000bf06270 */
[----:B------:R-:W-:Y:S02]  /*74b0*/  LEA.HI.X.SX32 R123, R177, R157, 0x1, P6 ;  /* 0x0000009db17b7211 */ /* 0x000fe400030f0eff */
[----:B------:R-:W-:-:S02]  /*74c0*/  LEA R148, P6, R122, UR12, 0x2 ;  /* 0x0000000c7a947c11 */ /* 0x000fc4000f8c10ff */
[----:B------:R-:W-:Y:S02]  /*74d0*/  @!P1 FSEL R74, R74, RZ, !P3 ;  /* 0x000000ff4a4a9208 */ /* 0x000fe40005800000 */
[----:B------:R-:W-:Y:S02]  /*74e0*/  @!P1 ISETP.GE.AND P3, PT, R149, UR17, PT ;  /* 0x0000001195009c0c */ /* 0x000fe4000bf66270 */
[----:B------:R-:W-:Y:S01]  /*74f0*/  LEA.HI.X R149, R122, UR13, R123, 0x2, P6 ;  /* 0x0000000d7a957c11 */ /* 0x000fe2000b0f147b */
[----:B------:R-:W-:Y:S01]  /*7500*/  FMUL.FTZ R125, R85, R125 ;  /* 0x0000007d557d7220 */ /* 0x000fe20000410000 */
[----:B------:R-:W3:Y:S01]  /*7510*/  LDG.E.128.CONSTANT R120, desc[UR14][R120.64] ;  /* 0x0000000e78787981 */ /* 0x000ee2000c1e9d00 */
[----:B------:R-:W-:Y:S02]  /*7520*/  @!P1 FSEL R75, R75, RZ, !P5 ;  /* 0x000000ff4b4b9208 */ /* 0x000fe40006800000 */
[----:B------:R-:W-:Y:S01]  /*7530*/  @!P1 ISETP.GE.AND P5, PT, R187, UR17, PT ;  /* 0x00000011bb009c0c */ /* 0x000fe2000bfa6270 */
[----:B------:R-:W-:Y:S01]  /*7540*/  FFMA.FTZ R125, R84, R124, R125 ;  /* 0x0000007c547d7223 */ /* 0x000fe2000001007d */
[----:B------:R-:W-:-:S02]  /*7550*/  FMUL.FTZ R129, R85, R129 ;  /* 0x0000008155817220 */ /* 0x000fc40000410000 */
[----:B----4-:R-:W-:Y:S02]  /*7560*/  @!P1 FSEL R76, R76, RZ, !P5 ;  /* 0x000000ff4c4c9208 */ /* 0x010fe40006800000 */
        /* <DEDUP_REMOVED lines=10> */
[----:B------:R0:W4:Y:S01]  /*7610*/  LDG.E.128.CONSTANT R124, desc[UR14][R148.64] ;  /* 0x0000000e947c7981 */ /* 0x000122000c1e9d00 */
[----:B------:R-:W-:-:S04]  /*7620*/  FMUL.FTZ R133, R85, R133 ;  /* 0x0000008555857220 */ /* 0x000fc80000410000 */
[----:B------:R-:W-:Y:S01]  /*7630*/  FFMA.FTZ R133, R84, R132, R133 ;  /* 0x0000008454857223 */ /* 0x000fe20000010085 */
[----:B------:R-:W-:-:S03]  /*7640*/  @!P1 FSEL R77, R77, RZ, !P2 ;  /* 0x000000ff4d4d9208 */ /* 0x000fc60005000000 */
[----:B------:R-:W-:Y:S01]  /*7650*/  FFMA.FTZ R246, R86, R134, R133 ;  /* 0x0000008656f67223 */ /* 0x000fe20000010085 */
[----:B------:R-:W-:Y:S01]  /*7660*/  IADD3 R133, P2, R179, R156, RZ ;  /* 0x0000009cb3857210 */ /* 0x000fe20007f5e0ff */
[----:B------:R-:W-:Y:S01]  /*7670*/  FFMA.FTZ R249, R87, R131, R130 ;  /* 0x0000008357f97223 */ /* 0x000fe20000010082 */
[----:B------:R-:W-:Y:S01]  /*7680*/  FMUL.FTZ R137, R85, R137 ;  /* 0x0000008955897220 */ /* 0x000fe20000410000 */
[----:B------:R-:W4:Y:S01]  /*7690*/  LDG.E.128.CONSTANT R128, desc[UR14][R128.64] ;  /* 0x0000000e80807981 */ /* 0x000f22000c1e9d00 */
[----:B------:R-:W-:Y:S02]  /*76a0*/  LEA.HI.X.SX32 R134, R179, R157, 0x1, P2 ;  /* 0x0000009db3867211 */ /* 0x000fe400010f0eff */
[----:B------:R-:W-:Y:S01]  /*76b0*/  LEA R132, P6, R133, UR12, 0x2 ;  /* 0x0000000c85847c11 */ /* 0x000fe2000f8c10ff */
[----:B------:R-:W-:Y:S01]  /*76c0*/  FFMA.FTZ R137, R84, R136, R137 ;  /* 0x0000008854897223 */ /* 0x000fe20000010089 */
[----:B------:R-:W-:Y:S01]  /*76d0*/  @!P1 VIADD R136, R187, 0x3 ;  /* 0x00000003bb889836 */ /* 0x000fe20000000000 */
[----:B------:R-:W-:-:S02]  /*76e0*/  @!P1 FSEL R78, R78, RZ, !P4 ;  /* 0x000000ff4e4e9208 */ /* 0x000fc40006000000 */
[----:B------:R-:W-:Y:S02]  /*76f0*/  LEA.HI.X R133, R133, UR13, R134, 0x2, P6 ;  /* 0x0000000d85857c11 */ /* 0x000fe4000b0f1486 */
[----:B------:R-:W-:Y:S01]  /*7700*/  IADD3 R134, P4, R180, R156, RZ ;  /* 0x0000009cb4867210 */ /* 0x000fe20007f9e0ff */
[----:B------:R-:W-:Y:S01]  /*7710*/  FFMA.FTZ R246, R87, R135, R246 ;  /* 0x0000008757f67223 */ /* 0x000fe200000100f6 */
[----:B------:R-:W-:Y:S01]  /*7720*/  FFMA.FTZ R138, R86, R138, R137 ;  /* 0x0000008a568a7223 */ /* 0x000fe20000010089 */
[----:B------:R-:W-:Y:S02]  /*7730*/  @!P1 ISETP.GE.AND P2, PT, R136, UR17, PT ;  /* 0x0000001188009c0c */ /* 0x000fe4000bf46270 */
[----:B------:R-:W-:Y:S02]  /*7740*/  @!P1 IADD3 R137, R187, 0x1, RZ ;  /* 0x00000001bb899810 */ /* 0x000fe40007ffe0ff */
[----:B------:R-:W-:Y:S02]  /*7750*/  LEA.HI.X.SX32 R135, R180, R157, 0x1, P4 ;  /* 0x0000009db4877211 */ /* 0x000fe400020f0eff */
[C---:B------:R-:W-:Y:S01]  /*7760*/  LEA R136, P6, R134.reuse, UR12, 0x2 ;  /* 0x0000000c86887c11 */ /* 0x040fe2000f8c10ff */
[----:B------:R-:W-:Y:S01]  /*7770*/  FMUL.FTZ R145, R85, R145 ;  /* 0x0000009155917220 */ /* 0x000fe20000410000 */
[----:B------:R-:W-:Y:S01]  /*7780*/  @!P1 ISETP.GE.AND P4, PT, R137, UR17, PT ;  /* 0x0000001189009c0c */ /* 0x000fe2000bf86270 */
[----:B------:R-:W-:Y:S01]  /*7790*/  FMUL.FTZ R141, R85, R141 ;  /* 0x0000008d558d7220 */ /* 0x000fe20000410000 */
[----:B------:R-:W-:Y:S01]  /*77a0*/  LEA.HI.X R137, R134, UR13, R135, 0x2, P6 ;  /* 0x0000000d86897c11 */ /* 0x000fe2000b0f1487 */
[C---:B------:R-:W-:Y:S01]  /*77b0*/  FFMA.FTZ R145, R84.reuse, R144, R145 ;  /* 0x0000009054917223 */ /* 0x040fe20000010091 */
[----:B------:R-:W4:Y:S01]  /*77c0*/  LDG.E.128.CONSTANT R132, desc[UR14][R132.64] ;  /* 0x0000000e84847981 */ /* 0x000f22000c1e9d00 */
[----:B------:R-:W-:Y:S01]  /*77d0*/  @!P1 FSEL R79, R79, RZ, !P0 ;  /* 0x000000ff4f4f9208 */ /* 0x000fe20004000000 */
[----:B------:R-:W-:Y:S01]  /*77e0*/  FMUL.FTZ R33, R85, R33 ;  /* 0x0000002155217220 */ /* 0x000fe20000410000 */
[----:B------:R-:W-:Y:S01]  /*77f0*/  @!P1 ISETP.GE.AND P0, PT, R187, UR17, PT ;  /* 0x00000011bb009c0c */ /* 0x000fe2000bf06270 */
[----:B------:R-:W-:Y:S01]  /*7800*/  FFMA.FTZ R141, R84, R140, R141 ;  /* 0x0000008c548d7223 */ /* 0x000fe2000001008d */
[----:B-----5:R-:W-:Y:S01]  /*7810*/  FFMA.FTZ R248, R86, R146, R145 ;  /* 0x0000009256f87223 */ /* 0x020fe20000010091 */
[----:B------:R-:W-:Y:S01]  /*7820*/  FFMA.FTZ R145, R84, R32, R33 ;  /* 0x0000002054917223 */ /* 0x000fe20000010021 */
[----:B------:R-:W-:Y:S01]  /*7830*/  @!P1 FSEL R80, R80, RZ, !P0 ;  /* 0x000000ff50509208 */ /* 0x000fe20004000000 */
[----:B------:R-:W-:Y:S01]  /*7840*/  FFMA.FTZ R142, R86, R142, R141 ;  /* 0x0000008e568e7223 */ /* 0x000fe2000001008d */
[----:B------:R-:W-:Y:S01]  /*7850*/  IADD3 R32, P0, R181, R156, RZ ;  /* 0x0000009cb5207210 */ /* 0x000fe20007f1e0ff */
[----:B------:R-:W-:-:S03]  /*7860*/  @!P1 VIADD R141, R187, 0x2 ;  /* 0x00000002bb8d9836 */ /* 0x000fc60000000000 */
[----:B------:R-:W-:Y:S02]  /*7870*/  LEA.HI.X.SX32 R33, R181, R157, 0x1, P0 ;  /* 0x0000009db5217211 */ /* 0x000fe400000f0eff */
[C---:B------:R-:W-:Y:S02]  /*7880*/  LEA R140, P6, R32.reuse, UR12, 0x2 ;  /* 0x0000000c208c7c11 */ /* 0x040fe4000f8c10ff */
[----:B------:R-:W-:Y:S02]  /*7890*/  @!P1 ISETP.GE.AND P0, PT, R141, UR17, PT ;  /* 0x000000118d009c0c */ /* 0x000fe4000bf06270 */
[----:B------:R-:W-:Y:S01]  /*78a0*/  LEA.HI.X R141, R32, UR13, R33, 0x2, P6 ;  /* 0x0000000d208d7c11 */ /* 0x000fe2000b0f1421 */
[C---:B------:R-:W-:Y:S01]  /*78b0*/  FFMA.FTZ R33, R87.reuse, R139, R138 ;  /* 0x0000008b57217223 */ /* 0x040fe2000001008a */
[----:B------:R-:W-:Y:S01]  /*78c0*/  FFMA.FTZ R32, R87, R143, R142 ;  /* 0x0000008f57207223 */ /* 0x000fe2000001008e */
[----:B------:R-:W-:Y:S01]  /*78d0*/  @!P1 FSEL R81, R81, RZ, !P3 ;  /* 0x000000ff51519208 */ /* 0x000fe20005800000 */
[----:B------:R-:W4:Y:S01]  /*78e0*/  LDG.E.128.CONSTANT R136, desc[UR14][R136.64] ;  /* 0x0000000e88887981 */ /* 0x000f22000c1e9d00 */
[----:B------:R-:W-:Y:S01]  /*78f0*/  IADD3 R142, P3, R182, R156, RZ ;  /* 0x0000009cb68e7210 */ /* 0x000fe20007f7e0ff */
[----:B------:R-:W-:Y:S01]  /*7900*/  FFMA.FTZ R34, R86, R34, R145 ;  /* 0x0000002256227223 */ /* 0x000fe20000010091 */
[----:B------:R-:W-:-:S02]  /*7910*/  @!P1 IADD3 R145, R187, 0x3, RZ ;  /* 0x00000003bb919810 */ /* 0x000fc40007ffe0ff */
[----:B------:R-:W-:Y:S02]  /*7920*/  LEA.HI.X.SX32 R143, R182, R157, 0x1, P3 ;  /* 0x0000009db68f7211 */ /* 0x000fe400018f0eff */
[C---:B------:R-:W-:Y:S02]  /*7930*/  LEA R144, P6, R142.reuse, UR12, 0x2 ;  /* 0x0000000c8e907c11 */ /* 0x040fe4000f8c10ff */
[----:B------:R-:W-:Y:S02]  /*7940*/  @!P1 ISETP.GE.AND P3, PT, R145, UR17, PT ;  /* 0x0000001191009c0c */ /* 0x000fe4000bf66270 */
[----:B------:R-:W-:Y:S01]  /*7950*/  LEA.HI.X R145, R142, UR13, R143, 0x2, P6 ;  /* 0x0000000d8e917c11 */ /* 0x000fe2000b0f148f */
[----:B------:R-:W-:-:S05]  /*7960*/  @!P1 VIADD R142, R187, 0x1 ;  /* 0x00000001bb8e9836 */ /* 0x000fca0000000000 */
[----:B------:R-:W-:Y:S02]  /*7970*/  @!P1 ISETP.GE.AND P6, PT, R142, UR17, PT ;  /* 0x000000118e009c0c */ /* 0x000fe4000bfc6270 */
[----:B------:R-:W4:Y:S01]  /*7980*/  LDG.E.128.CONSTANT R140, desc[UR14][R140.64] ;  /* 0x0000000e8c8c7981 */ /* 0x000f22000c1e9d00 */
[C---:B------:R-:W-:Y:S01]  /*7990*/  FMUL.FTZ R37, R85.reuse, R37 ;  /* 0x0000002555257220 */ /* 0x040fe20000410000 */
[----:B------:R-:W-:Y:S01]  /*79a0*/  @!P1 FSEL R82, R82, RZ, !P5 ;  /* 0x000000ff52529208 */ /* 0x000fe20006800000 */
[----:B------:R-:W-:Y:S02]  /*79b0*/  FMUL.FTZ R41, R85, R41 ;  /* 0x0000002955297220 */ /* 0x000fe40000410000 */
[----:B------:R-:W-:Y:S01]  /*79c0*/  FFMA.FTZ R37, R84, R36, R37 ;  /* 0x0000002454257223 */ /* 0x000fe20000010025 */
[----:B------:R-:W-:-:S03]  /*79d0*/  IADD3 R36, P5, R183, R156, RZ ;  /* 0x0000009cb7247210 */ /* 0x000fc60007fbe0ff */
[----:B------:R-:W-:Y:S01]  /*79e0*/  FFMA.FTZ R38, R86, R38, R37 ;  /* 0x0000002656267223 */ /* 0x000fe20000010025 */
[----:B------:R-:W-:Y:S01]  /*79f0*/  FFMA.FTZ R37, R84, R40, R41 ;  /* 0x0000002854257223 */ /* 0x000fe20000010029 */
[----:B------:R-:W-:Y:S01]  /*7a00*/  LEA.HI.X.SX32 R41, R183, R157, 0x1, P5 ;  /* 0x0000009db7297211 */ /* 0x000fe200028f0eff */
[----:B------:R-:W-:Y:S01]  /*7a10*/  FFMA.FTZ R248, R87, R147, R248 ;  /* 0x0000009357f87223 */ /* 0x000fe200000100f8 */
[C---:B0-----:R-:W-:Y:S01]  /*7a20*/  LEA R148, P5, R36.reuse, UR12, 0x2 ;  /* 0x0000000c24947c11 */ /* 0x041fe2000f8a10ff */
[----:B------:R-:W4:Y:S03]  /*7a30*/  LDG.E.128.CONSTANT R144, desc[UR14][R144.64] ;  /* 0x0000000e90907981 */ /* 0x000f26000c1e9d00 */
[----:B------:R-:W-:Y:S02]  /*7a40*/  LEA.HI.X R149, R36, UR13, R41, 0x2, P5 ;  /* 0x0000000d24957c11 */ /* 0x000fe4000a8f1429 */
[----:B------:R-:W-:-:S04]  /*7a50*/  IADD3 R36, P5, R184, R156, RZ ;  /* 0x0000009cb8247210 */ /* 0x000fc80007fbe0ff */
[----:B------:R-:W-:Y:S02]  /*7a60*/  LEA.HI.X.SX32 R41, R184, R157, 0x1, P5 ;  /* 0x0000009db8297211 */ /* 0x000fe400028f0eff */
[C---:B------:R-:W-:Y:S01]  /*7a70*/  LEA R152, P5, R36.reuse, UR12, 0x2 ;  /* 0x0000000c24987c11 */ /* 0x040fe2000f8a10ff */
[----:B------:R-:W-:Y:S02]  /*7a80*/  FFMA.FTZ R247, R87, R151, R150 ;  /* 0x0000009757f77223 */ /* 0x000fe40000010096 */
[----:B------:R-:W4:Y:S01]  /*7a90*/  LDG.E.128.CONSTANT R148, desc[UR14][R148.64] ;  /* 0x0000000e94947981 */ /* 0x000f22000c1e9d00 */
[----:B------:R-:W-:Y:S02]  /*7aa0*/  LEA.HI.X R153, R36, UR13, R41, 0x2, P5 ;  /* 0x0000000d24997c11 */ /* 0x000fe4000a8f1429 */
[----:B------:R-:W-:-:S04]  /*7ab0*/  IADD3 R36, P5, R185, R156, RZ ;  /* 0x0000009cb9247210 */ /* 0x000fc80007fbe0ff */
[----:B------:R-:W-:Y:S02]  /*7ac0*/  LEA.HI.X.SX32 R41, R185, R157, 0x1, P5 ;  /* 0x0000009db9297211 */ /* 0x000fe400028f0eff */
[----:B------:R-:W-:-:S04]  /*7ad0*/  LEA R158, P5, R36, UR12, 0x2 ;  /* 0x0000000c249e7c11 */ /* 0x000fc8000f8a10ff */
[----:B------:R-:W-:Y:S02]  /*7ae0*/  LEA.HI.X R159, R36, UR13, R41, 0x2, P5 ;  /* 0x0000000d249f7c11 */ /* 0x000fe4000a8f1429 */
[C---:B------:R-:W-:Y:S01]  /*7af0*/  IADD3 R36, P5, R186.reuse, R156, RZ ;  /* 0x0000009cba247210 */ /* 0x040fe20007fbe0ff */
[----:B------:R-:W-:Y:S02]  /*7b00*/  FFMA.FTZ R241, R87, R155, R154 ;  /* 0x0000009b57f17223 */ /* 0x000fe4000001009a */
[----:B------:R-:W4:Y:S01]  /*7b10*/  LDG.E.128.CONSTANT R152, desc[UR14][R152.64] ;  /* 0x0000000e98987981 */ /* 0x000f22000c1e9d00 */
[----:B------:R-:W-:Y:S02]  /*7b20*/  LEA.HI.X.SX32 R157, R186, R157, 0x1, P5 ;  /* 0x0000009dba9d7211 */ /* 0x000fe400028f0eff */
[----:B------:R-:W-:-:S04]  /*7b30*/  LEA R160, P5, R36, UR12, 0x2 ;  /* 0x0000000c24a07c11 */ /* 0x000fc8000f8a10ff */
[----:B------:R-:W-:Y:S02]  /*7b40*/  LEA.HI.X R161, R36, UR13, R157, 0x2, P5 ;  /* 0x0000000d24a17c11 */ /* 0x000fe4000a8f149d */
[----:B------:R-:W4:Y:S04]  /*7b50*/  LDG.E.128.CONSTANT R156, desc[UR14][R158.64] ;  /* 0x0000000e9e9c7981 */ /* 0x000f28000c1e9d00 */
[----:B------:R-:W4:Y:S01]  /*7b60*/  LDG.E.128.CONSTANT R160, desc[UR14][R160.64] ;  /* 0x0000000ea0a07981 */ /* 0x000f22000c1e9d00 */
[----:B------:R-:W-:Y:S02]  /*7b70*/  @!P1 IADD3 R36, R187, 0x2, RZ ;  /* 0x00000002bb249810 */ /* 0x000fe40007ffe0ff */
[----:B------:R-:W-:Y:S02]  /*7b80*/  @!P1 FSEL R83, R83, RZ, !P2 ;  /* 0x000000ff53539208 */ /* 0x000fe40005000000 */
[----:B------:R-:W-:Y:S01]  /*7b90*/  @!P1 ISETP.GE.AND P5, PT, R36, UR17, PT ;  /* 0x0000001124009c0c */ /* 0x000fe2000bfa6270 */
[C---:B------:R-:W-:Y:S01]  /*7ba0*/  @!P1 VIADD R36, R187.reuse, 0x3 ;  /* 0x00000003bb249836 */ /* 0x040fe20000000000 */
        /* <DEDUP_REMOVED lines=11> */
[C---:B------:R-:W-:Y:S02]  /*7c60*/  @!P1 IADD3 R36, R187.reuse, 0x3, RZ ;  /* 0x00000003bb249810 */ /* 0x040fe40007ffe0ff */
[----:B------:R-:W-:Y:S02]  /*7c70*/  @!P1 FSEL R92, R92, RZ, !P3 ;  /* 0x000000ff5c5c9208 */ /* 0x000fe40005800000 */
[----:B------:R-:W-:Y:S01]  /*7c80*/  @!P1 ISETP.GE.AND P3, PT, R36, UR17, PT ;  /* 0x0000001124009c0c */ /* 0x000fe2000bf66270 */
[----:B------:R-:W-:Y:S01]  /*7c90*/  @!P1 VIADD R36, R187, 0x1 ;  /* 0x00000001bb249836 */ /* 0x000fe20000000000 */
[----:B------:R-:W-:-:S04]  /*7ca0*/  @!P1 FSEL R93, R93, RZ, !P6 ;  /* 0x000000ff5d5d9208 */ /* 0x000fc80007000000 */
[----:B------:R-:W-:Y:S02]  /*7cb0*/  @!P1 ISETP.GE.AND P6, PT, R36, UR17, PT ;  /* 0x0000001124009c0c */ /* 0x000fe4000bfc6270 */
[C---:B------:R-:W-:Y:S02]  /*7cc0*/  @!P1 IADD3 R36, R187.reuse, 0x2, RZ ;  /* 0x00000002bb249810 */ /* 0x040fe40007ffe0ff */
[----:B------:R-:W-:Y:S02]  /*7cd0*/  @!P1 FSEL R94, R94, RZ, !P5 ;  /* 0x000000ff5e5e9208 */ /* 0x000fe40006800000 */
        /* <DEDUP_REMOVED lines=15> */
[----:B--2---:R-:W-:Y:S02]  /*7dd0*/  @!P1 FSEL R100, R100, RZ, !P3 ;  /* 0x000000ff64649208 */ /* 0x004fe40005800000 */
        /* <DEDUP_REMOVED lines=65> */
[----:B----4-:R-:W-:Y:S02]  /*81f0*/  @!P1 FSEL R124, R124, RZ, !P3 ;  /* 0x000000ff7c7c9208 */ /* 0x010fe40005800000 */
        /* <DEDUP_REMOVED lines=77> */
[----:B------:R-:W-:Y:S02]  /*86d0*/  @!P1 ISETP.GE.AND P0, PT, R187, UR17, PT ;  /* 0x00000011bb009c0c */ /* 0x000fe4000bf06270 */
[----:B------:R-:W-:Y:S02]  /*86e0*/  @!P1 FSEL R153, R153, RZ, !P4 ;  /* 0x000000ff99999208 */ /* 0x000fe40006000000 */
[----:B------:R-:W-:Y:S02]  /*86f0*/  @!P1 FSEL R156, R156, RZ, !P0 ;  /* 0x000000ff9c9c9208 */ /* 0x000fe40004000000 */
[C---:B------:R-:W-:Y:S02]  /*8700*/  @!P1 ISETP.GE.AND P4, PT, R36.reuse, UR17, PT ;  /* 0x0000001124009c0c */ /* 0x040fe4000bf86270 */
[----:B------:R-:W-:Y:S02]  /*8710*/  @!P1 ISETP.GE.AND P0, PT, R36, UR17, PT ;  /* 0x0000001124009c0c */ /* 0x000fe4000bf06270 */
[----:B------:R-:W-:-:S02]  /*8720*/  @!P1 IADD3 R36, R187, 0x1, RZ ;  /* 0x00000001bb249810 */ /* 0x000fc40007ffe0ff */
[----:B------:R-:W-:Y:S02]  /*8730*/  @!P1 FSEL R157, R157, RZ, !P6 ;  /* 0x000000ff9d9d9208 */ /* 0x000fe40007000000 */
[----:B------:R-:W-:Y:S01]  /*8740*/  @!P1 ISETP.GE.AND P6, PT, R36, UR17, PT ;  /* 0x0000001124009c0c */ /* 0x000fe2000bfc6270 */
[C---:B------:R-:W-:Y:S01]  /*8750*/  @!P1 VIADD R36, R187.reuse, 0x2 ;  /* 0x00000002bb249836 */ /* 0x040fe20000000000 */
[----:B------:R-:W-:Y:S02]  /*8760*/  @!P1 FSEL R158, R158, RZ, !P5 ;  /* 0x000000ff9e9e9208 */ /* 0x000fe40006800000 */
        /* <DEDUP_REMOVED lines=177> */
.L_x_26616:
[----:B------:R-:W-:Y:S05]  /*9280*/  BSYNC B1 ;  /* 0x0000000000017941 */ /* 0x000fea0003800000 */
.L_x_26615:
[----:B------:R-:W-:-:S04]  /*9290*/  IADD3 R3, R3, 0x4, RZ ;  /* 0x0000000403037810 */ /* 0x000fc80007ffe0ff */
[----:B------:R-:W-:-:S13]  /*92a0*/  ISETP.GE.AND P0, PT, R3, UR20, PT ;  /* 0x0000001403007c0c */ /* 0x000fda000bf06270 */
[----:B------:R-:W-:Y:S05]  /*92b0*/  @!P0 BRA `(.L_x_26617) ;  /* 0xffffffbc00648947 */ /* 0x000fea000383ffff */
.L_x_26614:
[----:B------:R-:W-:Y:S05]  /*92c0*/  BSYNC B0 ;  /* 0x0000000000007941 */ /* 0x000fea0003800000 */
.L_x_26613:
[----:B------:R-:W0:Y:S01]  /*92d0*/  SHFL.BFLY PT, R3, R2, 0x4, 0x1f ;  /* 0x0c801f0002037f89 */ /* 0x000e2200000e0000 */
[----:B------:R-:W-:Y:S01]  /*92e0*/  LOP3.LUT P0, RZ, R245, 0x7, RZ, 0xc0, !PT ;  /* 0x00000007f5ff7812 */ /* 0x000fe2000780c0ff */
[----:B------:R-:W-:Y:S02]  /*92f0*/  BSSY B0, `(.L_x_26618) ;  /* 0x0000162000007945 */ /* 0x000fe40003800000 */
[----:B---3--:R-:W3:Y:S04]  /*9300*/  SHFL.BFLY PT, R4, R191, 0x4, 0x1f ;  /* 0x0c801f00bf047f89 */ /* 0x008ee800000e0000 */
[----:B------:R-:W4:Y:S04]  /*9310*/  SHFL.BFLY PT, R0, R189, 0x4, 0x1f ;  /* 0x0c801f00bd007f89 */ /* 0x000f2800000e0000 */
[----:B------:R-:W2:Y:S04]  /*9320*/  SHFL.BFLY PT, R8, R195, 0x4, 0x1f ;  /* 0x0c801f00c3087f89 */ /* 0x000ea800000e0000 */
[----:B------:R-:W2:Y:S04]  /*9330*/  SHFL.BFLY PT, R6, R193, 0x4, 0x1f ;  /* 0x0c801f00c1067f89 */ /* 0x000ea800000e0000 */
[----:B------:R-:W2:Y:S01]  /*9340*/  SHFL.BFLY PT, R10, R197, 0x4, 0x1f ;  /* 0x0c801f00c50a7f89 */ /* 0x000ea200000e0000 */
[----:B0-----:R-:W-:-:S03]  /*9350*/  FADD.FTZ R3, R3, R2 ;  /* 0x0000000203037221 */ /* 0x001fc60000010000 */
[----:B-1----:R-:W0:Y:S01]  /*9360*/  SHFL.BFLY PT, R12, R199, 0x4, 0x1f ;  /* 0x0c801f00c70c7f89 */ /* 0x002e2200000e0000 */
[----:B---3--:R-:W-:-:S03]  /*9370*/  FADD.FTZ R191, R4, R191 ;  /* 0x000000bf04bf7221 */ /* 0x008fc60000010000 */
[----:B------:R-:W1:Y:S01]  /*9380*/  SHFL.BFLY PT, R2, R207, 0x4, 0x1f ;  /* 0x0c801f00cf027f89 */ /* 0x000e6200000e0000 */
[----:B----4-:R-:W-:-:S03]  /*9390*/  FADD.FTZ R189, R0, R189 ;  /* 0x000000bd00bd7221 */ /* 0x010fc60000010000 */
[----:B------:R-:W3:Y:S01]  /*93a0*/  SHFL.BFLY PT, R4, R211, 0x4, 0x1f ;  /* 0x0c801f00d3047f89 */ /* 0x000ee200000e0000 */
[----:B--2---:R-:W-:-:S03]  /*93b0*/  FADD.FTZ R195, R8, R195 ;  /* 0x000000c308c37221 */ /* 0x004fc60000010000 */
[----:B------:R-:W2:Y:S01]  /*93c0*/  SHFL.BFLY PT, R18, R205, 0x4, 0x1f ;  /* 0x0c801f00cd127f89 */ /* 0x000ea200000e0000 */
[----:B------:R-:W-:-:S03]  /*93d0*/  FADD.FTZ R193, R6, R193 ;  /* 0x000000c106c17221 */ /* 0x000fc60000010000 */
[----:B------:R-:W4:Y:S01]  /*93e0*/  SHFL.BFLY PT, R16, R203, 0x4, 0x1f ;  /* 0x0c801f00cb107f89 */ /* 0x000f2200000e0000 */
[----:B------:R-:W-:-:S03]  /*93f0*/  FADD.FTZ R197, R10, R197 ;  /* 0x000000c50ac57221 */ /* 0x000fc60000010000 */
[----:B------:R-:W4:Y:S04]  /*9400*/  SHFL.BFLY PT, R20, R209, 0x4, 0x1f ;  /* 0x0c801f00d1147f89 */ /* 0x000f2800000e0000 */
[----:B------:R-:W4:Y:S01]  /*9410*/  SHFL.BFLY PT, R14, R201, 0x4, 0x1f ;  /* 0x0c801f00c90e7f89 */ /* 0x000f2200000e0000 */
[----:B0-----:R-:W-:Y:S01]  /*9420*/  FADD.FTZ R199, R12, R199 ;  /* 0x000000c70cc77221 */ /* 0x001fe20000010000 */
[----:B------:R-:W0:Y:S01]  /*9430*/  S2R R0, SR_TID.X ;  /* 0x0000000000007919 */ /* 0x000e220000002100 */
[----:B-1----:R-:W-:Y:S01]  /*9440*/  FADD.FTZ R207, R2, R207 ;  /* 0x000000cf02cf7221 */ /* 0x002fe20000010000 */
        /* <DEDUP_REMOVED lines=8> */
[----:B------:R-:W0:Y:S01]  /*94d0*/  SHFL.BFLY PT, R4, R229, 0x4, 0x1f ;  /* 0x0c801f00e5047f89 */ /* 0x000e2200000e0000 */
[----:B------:R-:W-:-:S03]  /*94e0*/  FADD.FTZ R201, R14, R201 ;  /* 0x000000c90ec97221 */ /* 0x000fc60000010000 */
[----:B------:R-:W0:Y:S04]  /*94f0*/  SHFL.BFLY PT, R7, R190, 0x4, 0x1f ;  /* 0x0c801f00be077f89 */ /* 0x000e2800000e0000 */
        /* <DEDUP_REMOVED lines=8> */
[----:B0-----:R-:W-:Y:S02]  /*9580*/  LOP3.LUT R8, R0, 0xffffffc0, RZ, 0xc0, !PT ;  /* 0xffffffc000087812 */ /* 0x001fe400078ec0ff */
[----:B------:R-:W0:Y:S01]  /*9590*/  SHFL.BFLY PT, R13, R196, 0x4, 0x1f ;  /* 0x0c801f00c40d7f89 */ /* 0x000e2200000e0000 */
[----:B------:R-:W-:Y:S01]  /*95a0*/  FADD.FTZ R229, R4, R229 ;  /* 0x000000e504e57221 */ /* 0x000fe20000010000 */
[----:B------:R-:W-:Y:S02]  /*95b0*/  ISETP.NE.OR P1, PT, R8, 0x40, P0 ;  /* 0x000000400800780c */ /* 0x000fe40000725670 */
        /* <DEDUP_REMOVED lines=9> */
[----:B--2---:R-:W-:-:S03]  /*9650*/  FADD.FTZ R219, R10, R219 ;  /* 0x000000db0adb7221 */ /* 0x004fc60000010000 */
[----:B------:R-:W2:Y:S01]  /*9660*/  SHFL.BFLY PT, R35, R218, 0x4, 0x1f ;  /* 0x0c801f00da237f89 */ /* 0x000ea200000e0000 */
[----:B0-----:R-:W-:-:S03]  /*9670*/  FADD.FTZ R13, R13, R196 ;  /* 0x000000c40d0d7221 */ /* 0x001fc60000010000 */
[----:B------:R-:W0:Y:S01]  /*9680*/  SHFL.BFLY PT, R22, R233, 0x4, 0x1f ;  /* 0x0c801f00e9167f89 */ /* 0x000e2200000e0000 */
        /* <DEDUP_REMOVED lines=194> */
[----:B0-----:R-:W-:Y:S01]  /*a2b0*/  FADD.FTZ R35, R68, R45 ;  /* 0x0000002d44237221 */ /* 0x001fe20000010000 */
[----:B------:R-:W-:Y:S02]  /*a2c0*/  SHF.R.S32.HI R45, RZ, 0x1f, R0 ;  /* 0x0000001fff2d7819 */ /* 0x000fe40000011400 */
[----:B------:R-:W0:Y:S01]  /*a2d0*/  SHFL.BFLY PT, R39, R62, 0x1, 0x1f ;  /* 0x0c201f003e277f89 */ /* 0x000e2200000e0000 */
[----:B----4-:R-:W-:Y:S01]  /*a2e0*/  FADD.FTZ R36, R70, R47 ;  /* 0x0000002f46247221 */ /* 0x010fe20000010000 */
[----:B------:R-:W-:Y:S02]  /*a2f0*/  LEA.HI R47, R45, R0, RZ, 0x5 ;  /* 0x000000002d2f7211 */ /* 0x000fe400078f28ff */
[----:B------:R-:W4:Y:S01]  /*a300*/  SHFL.BFLY PT, R41, R64, 0x1, 0x1f ;  /* 0x0c201f0040297f89 */ /* 0x000f2200000e0000 */
[----:B------:R-:W-:Y:S01]  /*a310*/  FADD.FTZ R26, R50, R27 ;  /* 0x0000001b321a7221 */ /* 0x000fe20000010000 */
[----:B------:R-:W-:-:S02]  /*a320*/  SHF.R.S32.HI R50, RZ, 0x5, R47 ;  /* 0x00000005ff327819 */ /* 0x000fc4000001142f */
[----:B------:R-:W4:Y:S01]  /*a330*/  SHFL.BFLY PT, R43, R66, 0x1, 0x1f ;  /* 0x0c201f00422b7f89 */ /* 0x000f2200000e0000 */
[----:B------:R-:W-:Y:S02]  /*a340*/  FADD.FTZ R27, R52, R29 ;  /* 0x0000001d341b7221 */ /* 0x000fe40000010000 */
[----:B------:R-:W-:Y:S01]  /*a350*/  IMAD R50, R50, 0xc0, RZ ;  /* 0x000000c032327824 */ /* 0x000fe200078e02ff */
        /* <DEDUP_REMOVED lines=25> */
[----:B------:R-:W-:Y:S01]  /*a4f0*/  FADD.FTZ R43, R84, R61 ;  /* 0x0000003d542b7221 */ /* 0x000fe20000010000 */
[----:B------:R-:W-:Y:S01]  /*a500*/  BAR.SYNC.DEFER_BLOCKING 0x0 ;  /* 0x0000000000007b1d */ /* 0x000fe20000010000 */
[----:B------:R-:W-:Y:S01]  /*a510*/  FADD.FTZ R44, R86, R63 ;  /* 0x0000003f562c7221 */ /* 0x000fe20000010000 */
[----:B-1----:R-:W-:Y:S01]  /*a520*/  FADD.FTZ R45, R88, R65 ;  /* 0x00000041582d7221 */ /* 0x002fe20000010000 */
[----:B---3--:R-:W-:Y:S01]  /*a530*/  FADD.FTZ R46, R90, R67 ;  /* 0x000000435a2e7221 */ /* 0x008fe20000010000 */
[----:B--2---:R-:W-:Y:S01]  /*a540*/  FADD.FTZ R47, R92, R69 ;  /* 0x000000455c2f7221 */ /* 0x004fe20000010000 */
        /* <DEDUP_REMOVED lines=60> */
.L_x_26619:
[----:B------:R-:W-:Y:S05]  /*a910*/  BSYNC B0 ;  /* 0x0000000000007941 */ /* 0x000fea0003800000 */
.L_x_26618:
        /* <DEDUP_REMOVED lines=109> */
.L_x_26621:
[----:B------:R-:W-:Y:S05]  /*aff0*/  BSYNC B0 ;  /* 0x0000000000007941 */ /* 0x000fea0003800000 */
.L_x_26620:
        /* <DEDUP_REMOVED lines=61> */
.L_x_26623:
[----:B------:R-:W-:Y:S05]  /*b3d0*/  BSYNC B0 ;  /* 0x0000000000007941 */ /* 0x000fea0003800000 */
.L_x_26622:
        /* <DEDUP_REMOVED lines=109> */
.L_x_26625:
[----:B------:R-:W-:Y:S05]  /*bab0*/  BSYNC B0 ;  /* 0x0000000000007941 */ /* 0x000fea0003800000 */
.L_x_26624:
[----:B------:R-:W-:Y:S06]  /*bac0*/  BAR.SYNC.DEFER_BLOCKING 0x0 ;  /* 0x0000000000007b1d */ /* 0x000fec0000010000 */
[----:B------:R-:W-:Y:S05]  /*bad0*/  @P2 EXIT ;  /* 0x000000000000294d */ /* 0x000fea0003800000 */
[----:B------:R-:W-:Y:S05]  /*bae0*/  @P0 EXIT ;  /* 0x000000000000094d */ /* 0x000fea0003800000 */
[----:B------:R-:W2:Y:S01]  /*baf0*/  S2UR UR5, SR_CTAID.Y ;  /* 0x00000000000579c3 */ /* 0x000ea20000002600 */
[----:B------:R-:W-:Y:S01]  /*bb00*/  SHF.R.S32.HI R0, RZ, 0x1f, R245 ;  /* 0x0000001fff007819 */ /* 0x000fe200000114f5 */
[----:B------:R-:W-:Y:S01]  /*bb10*/  ULDC UR6, c[0x0][0xc] ;  /* 0x0000030000067ab9 */ /* 0x000fe20000000800 */
[----:B------:R-:W-:Y:S02]  /*bb20*/  ULDC UR4, c[0x0][0x14] ;  /* 0x0000050000047ab9 */ /* 0x000fe40000000800 */
[----:B------:R-:W-:Y:S01]  /*bb30*/  UIMAD UR9, UR4, 0xc0, URZ ;  /* 0x000000c0040978a4 */ /* 0x000fe2000f8e023f */
[----:B------:R-:W-:Y:S02]  /*bb40*/  LEA.HI R0, R0, R245, RZ, 0x3 ;  /* 0x000000f500007211 */ /* 0x000fe400078f18ff */
[----:B------:R-:W3:Y:S02]  /*bb50*/  S2UR UR8, SR_CTAID.Z ;  /* 0x00000000000879c3 */ /* 0x000ee40000002700 */
[----:B------:R-:W-:-:S04]  /*bb60*/  SHF.R.S32.HI R0, RZ, 0x3, R0 ;  /* 0x00000003ff007819 */ /* 0x000fc80000011400 */
[C---:B------:R-:W-:Y:S01]  /*bb70*/  IADD3 R52, R0.reuse, 0xc, RZ ;  /* 0x0000000c00347810 */ /* 0x040fe20007ffe0ff */
[C---:B01----:R-:W-:Y:S01]  /*bb80*/  VIADD R51, R0.reuse, 0x8 ;  /* 0x0000000800337836 */ /* 0x043fe20000000000 */
[----:B------:R-:W0:Y:S01]  /*bb90*/  S2UR UR7, SR_CTAID.X ;  /* 0x00000000000779c3 */ /* 0x000e220000002500 */
[C---:B------:R-:W-:Y:S02]  /*bba0*/  IADD3 R50, R0.reuse, 0x4, RZ ;  /* 0x0000000400327810 */ /* 0x040fe40007ffe0ff */
[C---:B------:R-:W-:Y:S02]  /*bbb0*/  IADD3 R61, R0.reuse, 0x1c, RZ ;  /* 0x0000001c003d7810 */ /* 0x040fe40007ffe0ff */
[C---:B------:R-:W-:Y:S02]  /*bbc0*/  IADD3 R69, R0.reuse, 0x2c, RZ ;  /* 0x0000002c00457810 */ /* 0x040fe40007ffe0ff */
[C---:B------:R-:W-:Y:S01]  /*bbd0*/  IADD3 R77, R0.reuse, 0x3c, RZ ;  /* 0x0000003c004d7810 */ /* 0x040fe20007ffe0ff */
[----:B--2---:R-:W-:Y:S01]  /*bbe0*/  UIMAD UR6, UR5, UR6, URZ ;  /* 0x00000006050672a4 */ /* 0x004fe2000f8e023f */
[----:B------:R-:W-:-:S02]  /*bbf0*/  IADD3 R85, R0, 0x4c, RZ ;  /* 0x0000004c00557810 */ /* 0x000fc40007ffe0ff */
[C---:B------:R-:W-:Y:S01]  /*bc00*/  IADD3 R93, R0.reuse, 0x5c, RZ ;  /* 0x0000005c005d7810 */ /* 0x040fe20007ffe0ff */
[----:B------:R-:W-:Y:S01]  /*bc10*/  UIMAD UR6, UR6, UR9, URZ ;  /* 0x00000009060672a4 */ /* 0x000fe2000f8e023f */
[C---:B------:R-:W-:Y:S02]  /*bc20*/  IADD3 R101, R0.reuse, 0x6c, RZ ;  /* 0x0000006c00657810 */ /* 0x040fe40007ffe0ff */
[C---:B------:R-:W-:Y:S01]  /*bc30*/  IADD3 R109, R0.reuse, 0x7c, RZ ;  /* 0x0000007c006d7810 */ /* 0x040fe20007ffe0ff */
[----:B---3--:R-:W-:Y:S01]  /*bc40*/  UIMAD UR4, UR8, 0xc0, URZ ;  /* 0x000000c0080478a4 */ /* 0x008fe2000f8e023f */
[C---:B------:R-:W-:Y:S02]  /*bc50*/  IADD3 R117, R0.reuse, 0x8c, RZ ;  /* 0x0000008c00757810 */ /* 0x040fe40007ffe0ff */
[----:B------:R-:W-:Y:S01]  /*bc60*/  IADD3 R125, R0, 0x9c, RZ ;  /* 0x0000009c007d7810 */ /* 0x000fe20007ffe0ff */
[----:B0-----:R-:W-:Y:S02]  /*bc70*/  UIMAD UR5, UR7, UR9, URZ ;  /* 0x00000009070572a4 */ /* 0x001fe4000f8e023f */
[----:B------:R-:W-:-:S02]  /*bc80*/  USHF.R.S32.HI UR7, URZ, 0x1f, UR4 ;  /* 0x0000001f3f077899 */ /* 0x000fc40008011404 */
        /* <DEDUP_REMOVED lines=9> */
[----:B------:R-:W-:-:S02]  /*bd20*/  IADD3 R59, P1, R50, UR4, RZ ;  /* 0x00000004323b7c10 */ /* 0x000fc4000ff3e0ff */
[----:B------:R-:W-:Y:S02]  /*bd30*/  IADD3 R53, P0, R0, UR4, RZ ;  /* 0x0000000400357c10 */ /* 0x000fe4000ff1e0ff */
[----:B------:R-:W-:Y:S02]  /*bd40*/  LEA R56, P2, R57, UR8, 0x2 ;  /* 0x0000000839387c11 */ /* 0x000fe4000f8410ff */
[----:B------:R-:W-:Y:S02]  /*bd50*/  LEA R54, P3, R55, UR8, 0x2 ;  /* 0x0000000837367c11 */ /* 0x000fe4000f8610ff */
[----:B------:R-:W-:Y:S02]  /*bd60*/  LEA.HI.X.SX32 R62, R50, UR7, 0x1, P1 ;  /* 0x00000007323e7c11 */ /* 0x000fe400088f0eff */
[C---:B------:R-:W-:Y:S02]  /*bd70*/  LEA.HI.X.SX32 R64, R0.reuse, UR7, 0x1, P0 ;  /* 0x0000000700407c11 */ /* 0x040fe400080f0eff */
[----:B------:R-:W-:Y:S01]  /*bd80*/  LEA.HI.X R57, R57, UR9, R60, 0x2, P2 ;  /* 0x0000000939397c11 */ /* 0x000fe200090f143c */
[C---:B------:R-:W-:Y:S01]  /*bd90*/  VIADD R60, R0.reuse, 0x18 ;  /* 0x00000018003c7836 */ /* 0x040fe20000000000 */
[----:B------:R-:W-:Y:S01]  /*bda0*/  LEA.HI.X R55, R55, UR9, R58, 0x2, P3 ;  /* 0x0000000937377c11 */ /* 0x000fe200098f143a */
[----:B------:R-:W-:Y:S01]  /*bdb0*/  VIADD R58, R0, 0x10 ;  /* 0x00000010003a7836 */ /* 0x000fe20000000000 */
[----:B------:R-:W-:-:S02]  /*bdc0*/  LEA R52, P0, R53, UR8, 0x2 ;  /* 0x0000000835347c11 */ /* 0x000fc4000f8010ff */
[----:B------:R-:W-:Y:S02]  /*bdd0*/  LEA R50, P1, R59, UR8, 0x2 ;  /* 0x000000083b327c11 */ /* 0x000fe4000f8210ff */
[----:B------:R-:W-:Y:S02]  /*bde0*/  LEA.HI.X R53, R53, UR9, R64, 0x2, P0 ;  /* 0x0000000935357c11 */ /* 0x000fe400080f1440 */
[----:B------:R-:W-:Y:S02]  /*bdf0*/  LEA.HI.X R51, R59, UR9, R62, 0x2, P1 ;  /* 0x000000093b337c11 */ /* 0x000fe400088f143e */
[----:B------:R-:W-:Y:S01]  /*be00*/  IADD3 R59, R0, 0x14, RZ ;  /* 0x00000014003b7810 */ /* 0x000fe20007ffe0ff */
[----:B------:R-:W-:Y:S01]  /*be10*/  STG.E desc[UR14][R52.64], R2 ;  /* 0x0000000234007986 */ /* 0x000fe2000c10190e */
        /* <DEDUP_REMOVED lines=11> */
[----:B------:R-:W-:-:S02]  /*bed0*/  LEA R62, P2, R63, UR8, 0x2 ;  /* 0x000000083f3e7c11 */ /* 0x000fc4000f8410ff */
[----:B------:R-:W-:Y:S02]  /*bee0*/  LEA R60, P3, R66, UR8, 0x2 ;  /* 0x00000008423c7c11 */ /* 0x000fe4000f8610ff */
[----:B------:R-:W-:Y:S02]  /*bef0*/  LEA.HI.X.SX32 R70, R59, UR7, 0x1, P1 ;  /* 0x000000073b467c11 */ /* 0x000fe400088f0eff */
[----:B------:R-:W-:Y:S02]  /*bf00*/  LEA R64, P1, R65, UR8, 0x2 ;  /* 0x0000000841407c11 */ /* 0x000fe4000f8210ff */
[----:B------:R-:W-:Y:S02]  /*bf10*/  LEA.HI.X R59, R67, UR9, R72, 0x2, P0 ;  /* 0x00000009433b7c11 */ /* 0x000fe400080f1448 */
[----:B------:R-:W-:Y:S01]  /*bf20*/  LEA.HI.X R63, R63, UR9, R68, 0x2, P2 ;  /* 0x000000093f3f7c11 */ /* 0x000fe200090f1444 */
[----:B------:R-:W-:Y:S01]  /*bf30*/  VIADD R68, R0, 0x28 ;  /* 0x0000002800447836 */ /* 0x000fe20000000000 */
[----:B------:R-:W-:Y:S01]  /*bf40*/  LEA.HI.X R61, R66, UR9, R61, 0x2, P3 ;  /* 0x00000009423d7c11 */ /* 0x000fe200098f143d */
[C---:B------:R-:W-:Y:S01]  /*bf50*/  VIADD R66, R0.reuse, 0x20 ;  /* 0x0000002000427836 */ /* 0x040fe20000000000 */
        /* <DEDUP_REMOVED lines=17> */
[----:B------:R-:W-:Y:S01]  /*c070*/  LEA.HI.X R69, R75, UR9, R76, 0x2, P2 ;  /* 0x000000094b457c11 */ /* 0x000fe200090f144c */
[----:B------:R-:W-:Y:S01]  /*c080*/  VIADD R76, R0, 0x38 ;  /* 0x00000038004c7836 */ /* 0x000fe20000000000 */
[----:B------:R-:W-:Y:S01]  /*c090*/  LEA.HI.X R67, R74, UR9, R67, 0x2, P3 ;  /* 0x000000094a437c11 */ /* 0x000fe200098f1443 */
[----:B------:R-:W-:Y:S01]  /*c0a0*/  VIADD R74, R0, 0x30 ;  /* 0x00000030004a7836 */ /* 0x000fe20000000000 */
[----:B------:R-:W-:-:S02]  /*c0b0*/  LEA R72, P0, R73, UR8, 0x2 ;  /* 0x0000000849487c11 */ /* 0x000fc4000f8010ff */
        /* <DEDUP_REMOVED lines=16> */
[----:B------:R-:W-:Y:S02]  /*c1c0*/  LEA R74, P3, R82, UR8, 0x2 ;  /* 0x00000008524a7c11 */ /* 0x000fe4000f8610ff */
[----:B------:R-:W-:Y:S02]  /*c1d0*/  LEA R78, P1, R79, UR8, 0x2 ;  /* 0x000000084f4e7c11 */ /* 0x000fe4000f8210ff */
[----:B------:R-:W-:Y:S01]  /*c1e0*/  LEA.HI.X R77, R83, UR9, R84, 0x2, P2 ;  /* 0x00000009534d7c11 */ /* 0x000fe200090f1454 */
[----:B------:R-:W-:Y:S01]  /*c1f0*/  VIADD R84, R0, 0x48 ;  /* 0x0000004800547836 */ /* 0x000fe20000000000 */
[----:B------:R-:W-:Y:S01]  /*c200*/  LEA.HI.X R75, R82, UR9, R75, 0x2, P3 ;  /* 0x00000009524b7c11 */ /* 0x000fe200098f144b */
[C---:B------:R-:W-:Y:S01]  /*c210*/  VIADD R82, R0.reuse, 0x40 ;  /* 0x0000004000527836 */ /* 0x040fe20000000000 */
[----:B------:R-:W-:Y:S02]  /*c220*/  LEA R80, P0, R81, UR8, 0x2 ;  /* 0x0000000851507c11 */ /* 0x000fe4000f8010ff */
        /* <DEDUP_REMOVED lines=15> */
[----:B------:R-:W-:Y:S02]  /*c320*/  LEA R84, P2, R91, UR8, 0x2 ;  /* 0x000000085b547c11 */ /* 0x000fe4000f8410ff */
[----:B------:R-:W-:Y:S02]  /*c330*/  LEA R82, P3, R90, UR8, 0x2 ;  /* 0x000000085a527c11 */ /* 0x000fe4000f8610ff */
[----:B------:R-:W-:-:S02]  /*c340*/  LEA R86, P1, R87, UR8, 0x2 ;  /* 0x0000000857567c11 */ /* 0x000fc4000f8210ff */
[----:B------:R-:W-:Y:S01]  /*c350*/  LEA.HI.X R85, R91, UR9, R92, 0x2, P2 ;  /* 0x000000095b557c11 */ /* 0x000fe200090f145c */
[----:B------:R-:W-:Y:S01]  /*c360*/  VIADD R92, R0, 0x58 ;  /* 0x00000058005c7836 */ /* 0x000fe20000000000 */
[----:B------:R-:W-:Y:S01]  /*c370*/  LEA.HI.X R83, R90, UR9, R83, 0x2, P3 ;  /* 0x000000095a537c11 */ /* 0x000fe200098f1453 */
[C---:B------:R-:W-:Y:S01]  /*c380*/  VIADD R90, R0.reuse, 0x50 ;  /* 0x00000050005a7836 */ /* 0x040fe20000000000 */
[----:B------:R-:W-:Y:S02]  /*c390*/  LEA R88, P0, R89, UR8, 0x2 ;  /* 0x0000000859587c11 */ /* 0x000fe4000f8010ff */
        /* <DEDUP_REMOVED lines=85> */
[----:B------:R-:W-:Y:S02]  /*c8f0*/  LEA R114, P3, R122, UR8, 0x2 ;  /* 0x000000087a727c11 */ /* 0x000fe4000f8610ff */
[----:B------:R-:W-:Y:S01]  /*c900*/  LEA.HI.X R117, R123, UR9, R124, 0x2, P2 ;  /* 0x000000097b757c11 */ /* 0x000fe200090f147c */
[----:B------:R-:W-:Y:S01]  /*c910*/  VIADD R124, R0, 0x98 ;  /* 0x00000098007c7836 */ /* 0x000fe20000000000 */
[----:B------:R-:W-:Y:S01]  /*c920*/  LEA.HI.X R115, R122, UR9, R115, 0x2, P3 ;  /* 0x000000097a737c11 */ /* 0x000fe200098f1473 */
[----:B------:R-:W-:Y:S01]  /*c930*/  VIADD R122, R0, 0x90 ;  /* 0x00000090007a7836 */ /* 0x000fe20000000000 */
[----:B------:R-:W-:-:S02]  /*c940*/  LEA R120, P0, R121, UR8, 0x2 ;  /* 0x0000000879787c11 */ /* 0x000fc4000f8010ff */
[----:B------:R-:W-:Y:S02]  /*c950*/  LEA R118, P1, R119, UR8, 0x2 ;  /* 0x0000000877767c11 */ /* 0x000fe4000f8210ff */
[----:B------:R-:W-:Y:S02]  /*c960*/  IADD3 R123, R0, 0x94, RZ ;  /* 0x00000094007b7810 */ /* 0x000fe40007ffe0ff */
[----:B------:R-:W-:Y:S02]  /*c970*/  LEA.HI.X R121, R121, UR9, R128, 0x2, P0 ;  /* 0x0000000979797c11 */ /* 0x000fe400080f1480 */
[----:B------:R-:W-:Y:S02]  /*c980*/  IADD3 R133, P0, R122, UR4, RZ ;  /* 0x000000047a857c10 */ /* 0x000fe4000ff1e0ff */
[----:B------:R-:W-:Y:S01]  /*c990*/  IADD3 R127, P2, R124, UR4, RZ ;  /* 0x000000047c7f7c10 */ /* 0x000fe2000ff5e0ff */
[----:B------:R-:W-:Y:S01]  /*c9a0*/  STG.E desc[UR14][R120.64], R34 ;  /* 0x0000002278007986 */ /* 0x000fe2000c10190e */
[----:B------:R-:W-:-:S02]  /*c9b0*/  LEA.HI.X R119, R119, UR9, R126, 0x2, P1 ;  /* 0x0000000977777c11 */ /* 0x000fc400088f147e */
[----:B------:R-:W-:Y:S02]  /*c9c0*/  IADD3 R131, P1, R123, UR4, RZ ;  /* 0x000000047b837c10 */ /* 0x000fe4000ff3e0ff */
[----:B------:R-:W-:Y:S01]  /*c9d0*/  IADD3 R129, P3, R125, UR4, RZ ;  /* 0x000000047d817c10 */ /* 0x000fe2000ff7e0ff */
[----:B------:R-:W-:Y:S01]  /*c9e0*/  STG.E desc[UR14][R118.64], R35 ;  /* 0x0000002376007986 */ /* 0x000fe2000c10190e */
[----:B------:R-:W-:Y:S02]  /*c9f0*/  LEA.HI.X.SX32 R136, R122, UR7, 0x1, P0 ;  /* 0x000000077a887c11 */ /* 0x000fe400080f0eff */
[----:B------:R-:W-:Y:S01]  /*ca00*/  LEA.HI.X.SX32 R132, R124, UR7, 0x1, P2 ;  /* 0x000000077c847c11 */ /* 0x000fe200090f0eff */
[----:B------:R-:W-:Y:S01]  /*ca10*/  STG.E desc[UR14][R116.64], R36 ;  /* 0x0000002474007986 */ /* 0x000fe2000c10190e */
[----:B------:R-:W-:Y:S02]  /*ca20*/  LEA R122, P0, R133, UR8, 0x2 ;  /* 0x00000008857a7c11 */ /* 0x000fe4000f8010ff */
[----:B------:R-:W-:Y:S01]  /*ca30*/  LEA R126, P2, R127, UR8, 0x2 ;  /* 0x000000087f7e7c11 */ /* 0x000fe2000f8410ff */
[----:B------:R-:W-:Y:S01]  /*ca40*/  STG.E desc[UR14][R114.64], R37 ;  /* 0x0000002572007986 */ /* 0x000fe2000c10190e */
[----:B------:R-:W-:-:S02]  /*ca50*/  LEA.HI.X.SX32 R134, R123, UR7, 0x1, P1 ;  /* 0x000000077b867c11 */ /* 0x000fc400088f0eff */
[----:B------:R-:W-:Y:S02]  /*ca60*/  LEA R124, P1, R131, UR8, 0x2 ;  /* 0x00000008837c7c11 */ /* 0x000fe4000f8210ff */
        /* <DEDUP_REMOVED lines=59> */
.L_x_26626:
        /* <DEDUP_REMOVED lines=14> */
.L_x_30029:


//--------------------- .text._ZN4vllm25paged_attention_v2_kernelIffLi128ELi32ELi128ELNS_18Fp8KVCacheDataTypeE0ELb1ELi512EEEvPfS2_PT_PKS3_PKT0_S9_ifPKiSB_iPKfiiiSD_SD_iiiii --------------------------
	.section	.text._ZN4vllm25paged_attention_v2_kernelIffLi128ELi32ELi128ELNS_18Fp8KVCacheDataTypeE0ELb1ELi512EEEvPfS2_PT_PKS3_PKT0_S9_ifPKiSB_iPKfiiiSD_SD_iiiii,"ax",@progbits
	.align	128
        .global         _ZN4vllm25paged_attention_v2_kernelIffLi128ELi32ELi128ELNS_18Fp8KVCacheDataTypeE0ELb1ELi512EEEvPfS2_PT_PKS3_PKT0_S9_ifPKiSB_iPKfiiiSD_SD_iiiii
        .type           _ZN4vllm25paged_attention_v2_kernelIffLi128ELi32ELi128ELNS_18Fp8KVCacheDataTypeE0ELb1ELi512EEEvPfS2_PT_PKS3_PKT0_S9_ifPKiSB_iPKfiiiSD_SD_iiiii,@function
        .size           _ZN4vllm25paged_attention_v2_kernelIffLi128ELi32ELi128ELNS_18Fp8KVCacheDataTypeE0ELb1ELi512EEEvPfS2_PT_PKS3_PKT0_S9_ifPKiSB_iPKfiiiSD_SD_iiiii,(.L_x_30030 - _ZN4vllm25paged_attention_v2_kernelIffLi128ELi32ELi128ELNS_18Fp8KVCacheDataTypeE0ELb1ELi512EEEvPfS2_PT_PKS3_PKT0_S9_ifPKiSB_iPKfiiiSD_SD_iiiii)
        .other          _ZN4vllm25paged_attention_v2_kernelIffLi128ELi32ELi128ELNS_18Fp8KVCacheDataTypeE0ELb1ELi512EEEvPfS2_PT_PKS3_PKT0_S9_ifPKiSB_iPKfiiiSD_SD_iiiii,@"STO_CUDA_ENTRY STV_DEFAULT"
_ZN4vllm25paged_attention_v2_kernelIffLi128ELi32ELi128ELNS_18Fp8KVCacheDataTypeE0ELb1ELi512EEEvPfS2_PT_PKS3_PKT0_S9_ifPKiSB_iPKfiiiSD_SD_iiiii:
.text._ZN4vllm25paged_attention_v2_kernelIffLi128ELi32ELi128ELNS_18Fp8KVCacheDataTypeE0ELb1ELi512EEEvPfS2_PT_PKS3_PKT0_S9_ifPKiSB_iPKfiiiSD_SD_iiiii:
        /* <DEDUP_REMOVED lines=18> */
[----:B------:R-:W-:Y:S01]  /*0120*/  IMAD.MOV.U32 R154, RZ, RZ, RZ ;  /* 0x000000ffff9a7224 */ /* 0x000fe200078e00ff */
[----:B------:R-:W-:Y:S01]  /*0130*/  UISETP.NE.U32.AND UP0, UPT, UR4, URZ, UPT ;  /* 0x0000003f0400728c */ /* 0x000fe2000bf05070 */
[----:B------:R-:W-:-:S03]  /*0140*/  IABS R0, R0 ;  /* 0x0000000000007213 */ /* 0x000fc60000000000 */
[----:B------:R-:W-:Y:S01]  /*0150*/  UISETP.NE.AND.EX UP0, UPT, UR5, URZ, UPT, UP0 ;  /* 0x0000003f0500728c */ /* 0x000fe2000bf05300 */
[----:B------:R-:W-:Y:S01]  /*0160*/  R2UR UR13, R0 ;  /* 0x00000000000d72ca */ /* 0x000fe200000e0000 */
[----:B------:R-:W-:-:S04]  /*0170*/  ULDC UR9, c[0x0][0xc] ;  /* 0x0000030000097ab9 */ /* 0x000fc80000000800 */
[----:B------:R-:W-:-:S05]  /*0180*/  PLOP3.LUT P0, PT, PT, PT, UP0, 0x80, 0x0 ;  /* 0x000000000000781c */ /* 0x000fca0003f0f008 */
[----:B------:R-:W-:-:S03]  /*0190*/  @UP0 ULDC.64 UR4, c[0x0][0x260] ;  /* 0x0000980000040ab9 */ /* 0x000fc60000000a00 */
[----:B------:R-:W1:Y:S01]  /*01a0*/  I2F.RP R0, UR13 ;  /* 0x0000000d00007d06 */ /* 0x000e620008209400 */
[----:B------:R-:W2:Y:S01]  /*01b0*/  LDC R5, c[0x0][0xc] ;  /* 0x00000300ff057b82 */ /* 0x000ea20000000800 */
[----:B0-----:R-:W-:-:S06]  /*01c0*/  @UP0 UIMAD.WIDE UR4, UR7, 0x4, UR4 ;  /* 0x00000004070408a5 */ /* 0x001fcc000f8e0204 */
[----:B------:R-:W-:Y:S01]  /*01d0*/  MOV R3, UR5 ;  /* 0x0000000500037c02 */ /* 0x000fe20008000f00 */
[----:B------:R-:W-:Y:S01]  /*01e0*/  IMAD.U32 R2, RZ, RZ, UR4 ;  /* 0x00000004ff027e24 */ /* 0x000fe2000f8e00ff */
[----:B-1----:R-:W0:Y:S01]  /*01f0*/  MUFU.RCP R0, R0 ;  /* 0x0000000000007308 */ /* 0x002e220000001000 */
[----:B--2---:R-:W-:Y:S01]  /*0200*/  IABS R5, R5 ;  /* 0x0000000500057213 */ /* 0x004fe20000000000 */
[----:B------:R-:W-:Y:S02]  /*0210*/  UMOV UR4, URZ ;  /* 0x0000003f00047c82 */ /* 0x000fe40008000000 */
[----:B------:R1:W5:Y:S01]  /*0220*/  @P0 LDG.E.CONSTANT R154, desc[UR14][R2.64] ;  /* 0x0000000e029a0981 */ /* 0x000362000c1e9900 */
[----:B------:R-:W-:Y:S01]  /*0230*/  USHF.L.U32 UR21, UR11, 0x4, URZ ;  /* 0x000000040b157899 */ /* 0x000fe2000800063f */
[----:B------:R-:W-:Y:S01]  /*0240*/  R2UR UR12, R5 ;  /* 0x00000000050c72ca */ /* 0x000fe200000e0000 */
[----:B------:R-:W-:Y:S01]  /*0250*/  BSSY B0, `(.L_x_26627) ;  /* 0x000008c000007945 */ /* 0x000fe20003800000 */
        /* <DEDUP_REMOVED lines=13> */
[----:B------:R-:W-:-:S11]  /*0330*/  UISETP.GT.U32.AND UP1, UPT, UR13, UR4, UPT ;  /* 0x000000040d00728c */ /* 0x000fd6000bf24070 */
[----:B------:R-:W-:Y:S02]  /*0340*/  @!UP1 UIADD3 UR4, UR4, -UR13, URZ ;  /* 0x8000000d04049290 */ /* 0x000fe4000fffe03f */
[----:B------:R-:W-:Y:S02]  /*0350*/  @!UP1 UIADD3 UR5, UR5, 0x1, URZ ;  /* 0x0000000105059890 */ /* 0x000fe4000fffe03f */
[----:B------:R-:W-:Y:S01]  /*0360*/  UISETP.GE.U32.AND UP0, UPT, UR4, UR13, UPT ;  /* 0x0000000d0400728c */ /* 0x000fe2000bf06070 */
[----:B------:R-:W-:Y:S01]  /*0370*/  R2UR UR13, R4 ;  /* 0x00000000040d72ca */ /* 0x000fe200000e0000 */
[----:B------:R-:W-:-:S04]  /*0380*/  ULOP3.LUT UR4, UR9, UR8, URZ, 0x3c, !UPT ;  /* 0x0000000809047292 */ /* 0x000fc8000f8e3c3f */
[----:B------:R-:W-:Y:S02]  /*0390*/  UISETP.GE.AND UP1, UPT, UR4, URZ, UPT ;  /* 0x0000003f0400728c */ /* 0x000fe4000bf26270 */
[----:B------:R-:W-:-:S03]  /*03a0*/  UIADD3 UR4, UR17, 0x1f, URZ ;  /* 0x0000001f11047890 */ /* 0x000fc6000fffe03f */
[----:B------:R-:W-:Y:S02]  /*03b0*/  @UP0 UIADD3 UR5, UR5, 0x1, URZ ;  /* 0x0000000105050890 */ /* 0x000fe4000fffe03f */
[----:B------:R-:W-:Y:S02]  /*03c0*/  UISETP.NE.AND UP0, UPT, UR8, URZ, UPT ;  /* 0x0000003f0800728c */ /* 0x000fe4000bf05270 */
[----:B------:R-:W-:-:S03]  /*03d0*/  USHF.R.S32.HI UR10, URZ, 0x1f, UR4 ;  /* 0x0000001f3f0a7899 */ /* 0x000fc60008011404 */
[----:B------:R-:W-:Y:S01]  /*03e0*/  UMOV UR16, UR5 ;  /* 0x0000000500107c82 */ /* 0x000fe20008000000 */
[----:B------:R-:W-:Y:S02]  /*03f0*/  ULEA.HI UR10, UR10, UR4, URZ, 0x5 ;  /* 0x000000040a0a7291 */ /* 0x000fe4000f8f283f */
[----:B------:R-:W-:Y:S01]  /*0400*/  @!UP1 UIADD3 UR16, -UR16, URZ, URZ ;  /* 0x0000003f10109290 */ /* 0x000fe2000fffe13f */
[----:B------:R-:W-:Y:S02]  /*0410*/  UMOV UR4, URZ ;  /* 0x0000003f00047c82 */ /* 0x000fe40008000000 */
[----:B------:R-:W-:Y:S02]  /*0420*/  @!UP0 ULOP3.LUT UR16, URZ, UR8, URZ, 0x33, !UPT ;  /* 0x000000083f108292 */ /* 0x000fe4000f8e333f */
[----:B------:R-:W-:-:S04]  /*0430*/  USHF.R.S32.HI UR10, URZ, 0x5, UR10 ;  /* 0x000000053f0a7899 */ /* 0x000fc8000801140a */
        /* <DEDUP_REMOVED lines=9> */
[----:B------:R-:W0:Y:S02]  /*04d0*/  F2I.FTZ.U32.TRUNC.NTZ R2, R2 ;  /* 0x0000000200027305 */ /* 0x000e24000021f000 */
[----:B0-----:R-:W-:-:S13]  /*04e0*/  R2UR UR5, R2 ;  /* 0x00000000020572ca */ /* 0x001fda00000e0000 */
[----:B------:R-:W-:-:S04]  /*04f0*/  UIADD3 UR12, URZ, -UR5, URZ ;  /* 0x800000053f0c7290 */ /* 0x000fc8000fffe03f */
[----:B------:R-:W-:-:S04]  /*0500*/  UIMAD UR12, UR12, UR20, URZ ;  /* 0x000000140c0c72a4 */ /* 0x000fc8000f8e023f */
[----:B------:R-:W-:-:S03]  /*0510*/  UIMAD.WIDE.U32 UR4, UR5, UR12, UR4 ;  /* 0x0000000c050472a5 */ /* 0x000fc6000f8e0004 */
[----:B------:R-:W-:Y:S01]  /*0520*/  R2UR UR12, R0 ;  /* 0x00000000000c72ca */ /* 0x000fe200000e0000 */
[----:B------:R-:W-:Y:S01]  /*0530*/  UIMAD.WIDE.U32 UR4, UR5, UR13, URZ ;  /* 0x0000000d050472a5 */ /* 0x000fe2000f8e003f */
[----:B------:R-:W-:-:S04]  /*0540*/  MOV R0, UR10 ;  /* 0x0000000a00007c02 */ /* 0x000fc80008000f00 */
[----:B------:R-:W-:-:S04]  /*0550*/  VIADDMNMX R0, R3, 0x10, R0, PT ;  /* 0x0000001003007846 */ /* 0x000fc80003800100 */
[----:B------:R-:W-:Y:S02]  /*0560*/  R2UR UR19, R0 ;  /* 0x00000000001372ca */ /* 0x000fe400000e0000 */
[----:B------:R-:W-:Y:S01]  /*0570*/  SHF.R.S32.HI R0, RZ, 0x1f, R7 ;  /* 0x0000001fff007819 */ /* 0x000fe20000011407 */
[----:B------:R-:W-:-:S03]  /*0580*/  UIMAD UR10, UR5, UR12, UR13 ;  /* 0x0000000c050a72a4 */ /* 0x000fc6000f8e020d */
[----:B------:R-:W-:Y:S01]  /*0590*/  LEA.HI R4, R0, R7, RZ, 0x5 ;  /* 0x0000000700047211 */ /* 0x000fe200078f28ff */
[----:B------:R-:W-:-:S03]  /*05a0*/  UISETP.GT.U32.AND UP2, UPT, UR20, UR10, UPT ;  /* 0x0000000a1400728c */ /* 0x000fc6000bf44070 */
[----:B------:R-:W-:-:S03]  /*05b0*/  LOP3.LUT R157, R4, 0xffffffe0, RZ, 0xc0, !PT ;  /* 0xffffffe0049d7812 */ /* 0x000fc600078ec0ff */
[----:B------:R-:W-:Y:S02]  /*05c0*/  UIMAD UR4, UR11, -0x10, UR19 ;  /* 0xfffffff00b0478a4 */ /* 0x000fe4000f8e0213 */
[----:B------:R-:W-:Y:S02]  /*05d0*/  IMAD.IADD R157, R7, 0x1, -R157 ;  /* 0x00000001079d7824 */ /* 0x000fe400078e0a9d */
[----:B------:R-:W-:Y:S02]  /*05e0*/  ULEA UR4, UR4, UR18, 0x5 ;  /* 0x0000001204047291 */ /* 0x000fe4000f8e283f */
[----:B------:R-:W-:Y:S02]  /*05f0*/  @!UP2 UIADD3 UR10, UR10, -UR20, URZ ;  /* 0x800000140a0aa290 */ /* 0x000fe4000fffe03f */
[----:B------:R-:W-:Y:S02]  /*0600*/  @!UP2 UIADD3 UR5, UR5, 0x1, URZ ;  /* 0x000000010505a890 */ /* 0x000fe4000fffe03f */
[----:B------:R-:W-:-:S02]  /*0610*/  UISETP.GE.U32.AND UP1, UPT, UR10, UR20, UPT ;  /* 0x000000140a00728c */ /* 0x000fc4000bf26070 */
[----:B------:R-:W-:Y:S02]  /*0620*/  ULOP3.LUT UR10, UR7, UR16, URZ, 0x3c, !UPT ;  /* 0x00000010070a7292 */ /* 0x000fe4000f8e3c3f */
[----:B------:R-:W-:Y:S02]  /*0630*/  UISETP.LT.AND UP0, UPT, UR17, UR4, UPT ;  /* 0x000000041100728c */ /* 0x000fe4000bf01270 */
[----:B------:R-:W-:Y:S02]  /*0640*/  UISETP.GE.AND UP2, UPT, UR10, URZ, UPT ;  /* 0x0000003f0a00728c */ /* 0x000fe4000bf46270 */
[----:B------:R-:W-:-:S03]  /*0650*/  USEL UR11, UR17, UR4, UP0 ;  /* 0x00000004110b7287 */ /* 0x000fc60008000000 */
[----:B------:R-:W-:Y:S02]  /*0660*/  @UP1 UIADD3 UR5, UR5, 0x1, URZ ;  /* 0x0000000105051890 */ /* 0x000fe4000fffe03f */
[----:B------:R-:W-:Y:S02]  /*0670*/  UISETP.NE.AND UP1, UPT, UR16, URZ, UPT ;  /* 0x0000003f1000728c */ /* 0x000fe4000bf25270 */
[----:B------:R-:W-:-:S03]  /*0680*/  UIADD3 UR11, -UR18, UR11, URZ ;  /* 0x0000000b120b7290 */ /* 0x000fc6000fffe13f */
[----:B------:R-:W-:Y:S02]  /*0690*/  UMOV UR10, UR5 ;  /* 0x00000005000a7c82 */ /* 0x000fe40008000000 */
[----:B------:R-:W-:-:S04]  /*06a0*/  @!UP2 UIADD3 UR10, -UR10, URZ, URZ ;  /* 0x0000003f0a0aa290 */ /* 0x000fc8000fffe13f */
[----:B------:R-:W-:Y:S01]  /*06b0*/  @!UP1 ULOP3.LUT UR10, URZ, UR16, URZ, 0x33, !UPT ;  /* 0x000000103f0a9292 */ /* 0x000fe2000f8e333f */
[----:B------:R-:W-:Y:S11]  /*06c0*/  @P0 BRA `(.L_x_26628) ;  /* 0x0000000400100947 */ /* 0x000ff60003800000 */
[----:B------:R-:W0:Y:S01]  /*06d0*/  S2R R5, SR_CTAID.X ;  /* 0x0000000000057919 */ /* 0x000e220000002500 */
[C---:B------:R-:W-:Y:S01]  /*06e0*/  VIMNMX R0, R7.reuse, -0x60, !PT ;  /* 0xffffffa007007848 */ /* 0x040fe20007fe0100 */
[----:B------:R-:W-:Y:S01]  /*06f0*/  ULDC UR4, c[0x0][0x268] ;  /* 0x00009a0000047ab9 */ /* 0x000fe20000000800 */
[----:B------:R-:W-:Y:S01]  /*0700*/  BSSY B1, `(.L_x_26629) ;  /* 0x0000022000017945 */ /* 0x000fe20003800000 */
[----:B------:R-:W-:Y:S01]  /*0710*/  IMAD.U32 R3, RZ, RZ, UR4 ;  /* 0x00000004ff037e24 */ /* 0x000fe2000f8e00ff */
[----:B------:R-:W-:-:S04]  /*0720*/  IADD3 R0, -R7, 0x7f, R0 ;  /* 0x0000007f07007810 */ /* 0x000fc80007ffe100 */
[C---:B------:R-:W-:Y:S02]  /*0730*/  LEA.HI R2, R0.reuse, 0x1, RZ, 0x19 ;  /* 0x0000000100027811 */ /* 0x040fe400078fc8ff */
[----:B------:R-:W-:Y:S01]  /*0740*/  ISETP.GE.U32.AND P1, PT, R0, 0x180, PT ;  /* 0x000001800000780c */ /* 0x000fe20003f26070 */
[----:B------:R-:W-:Y:S01]  /*0750*/  IMAD R0, R3, UR6, RZ ;  /* 0x0000000603007c24 */ /* 0x000fe2000f8e02ff */
[----:B------:R-:W-:-:S04]  /*0760*/  LOP3.LUT P0, R2, R2, 0x3, RZ, 0xc0, !PT ;  /* 0x0000000302027812 */ /* 0x000fc8000780c0ff */
[----:B------:R-:W-:Y:S02]  /*0770*/  SHF.R.S32.HI R9, RZ, 0x1f, R0 ;  /* 0x0000001fff097819 */ /* 0x000fe40000011400 */
[----:B0-----:R-:W-:-:S04]  /*0780*/  SHF.L.U32 R5, R5, 0x7, RZ ;  /* 0x0000000705057819 */ /* 0x001fc800000006ff */
[----:B------:R-:W-:-:S03]  /*0790*/  SHF.R.S32.HI R10, RZ, 0x1f, R5 ;  /* 0x0000001fff0a7819 */ /* 0x000fc60000011405 */
[----:B------:R-:W-:Y:S05]  /*07a0*/  @!P0 BRA `(.L_x_26630) ;  /* 0x00000000005c8947 */ /* 0x000fea0003800000 */
[----:B------:R-:W0:Y:S01]  /*07b0*/  S2UR UR5, SR_CgaCtaId ;  /* 0x00000000000579c3 */ /* 0x000e220000008800 */
[----:B------:R-:W-:Y:S01]  /*07c0*/  IMAD.SHL.U32 R3, R7, 0x4, RZ ;  /* 0x0000000407037824 */ /* 0x000fe200078e00ff */
[----:B------:R-:W-:Y:S01]  /*07d0*/  UMOV UR4, 0x400 ;  /* 0x0000040000047882 */ /* 0x000fe20000000000 */
[----:B------:R-:W-:-:S03]  /*07e0*/  ULDC.64 UR12, c[0x0][0x228] ;  /* 0x00008a00000c7ab9 */ /* 0x000fc60000000a00 */
        /* <DEDUP_REMOVED lines=8> */
.L_x_26631:
        /* <DEDUP_REMOVED lines=11> */
.L_x_26630:
[----:B------:R-:W-:Y:S05]  /*0920*/  BSYNC B1 ;  /* 0x0000000000017941 */ /* 0x000fea0003800000 */
.L_x_26629:
[----:B------:R-:W-:Y:S05]  /*0930*/  @!P1 BRA `(.L_x_26628) ;  /* 0x0000000000749947 */ /* 0x000fea0003800000 */
[----:B------:R-:W0:Y:S01]  /*0940*/  S2UR UR5, SR_CgaCtaId ;  /* 0x00000000000579c3 */ /* 0x000e220000008800 */
[----:B------:R-:W-:Y:S01]  /*0950*/  UMOV UR4, 0x400 ;  /* 0x0000040000047882 */ /* 0x000fe20000000000 */
[----:B------:R-:W-:Y:S01]  /*0960*/  IADD3 R25, P0, R0, R5, RZ ;  /* 0x0000000500197210 */ /* 0x000fe20007f1e0ff */
[----:B------:R-:W-:-:S03]  /*0970*/  VIADD R5, R7, 0xfffffe00 ;  /* 0xfffffe0007057836 */ /* 0x000fc60000000000 */
[----:B------:R-:W-:Y:S02]  /*0980*/  IADD3.X R10, R9, R10, RZ, P0, !PT ;  /* 0x0000000a090a7210 */ /* 0x000fe400007fe4ff */
[----:B------:R-:W1:Y:S01]  /*0990*/  LDC.64 R2, c[0x0][0x228] ;  /* 0x00008a00ff027b82 */ /* 0x000e620000000a00 */
[----:B0-----:R-:W-:-:S06]  /*09a0*/  ULEA UR4, UR5, UR4, 0x18 ;  /* 0x0000000405047291 */ /* 0x001fcc000f8ec03f */
[C---:B------:R-:W-:Y:S01]  /*09b0*/  LEA R0, R7.reuse, UR4, 0x4 ;  /* 0x0000000407007c11 */ /* 0x040fe2000f8e20ff */
[----:B------:R-:W-:Y:S01]  /*09c0*/  IMAD.SHL.U32 R7, R7, 0x4, RZ ;  /* 0x0000000407077824 */ /* 0x000fe200078e00ff */
[C---:B-1----:R-:W-:Y:S02]  /*09d0*/  LEA R6, P0, R25.reuse, R2, 0x2 ;  /* 0x0000000219067211 */ /* 0x042fe400078010ff */
[----:B------:R-:W-:Y:S02]  /*09e0*/  IADD3 R0, R0, 0x1000, RZ ;  /* 0x0000100000007810 */ /* 0x000fe40007ffe0ff */
[----:B------:R-:W-:-:S09]  /*09f0*/  LEA.HI.X R25, R25, R3, R10, 0x2, P0 ;  /* 0x0000000319197211 */ /* 0x000fd200000f140a */
.L_x_26632:
        /* <DEDUP_REMOVED lines=17> */
.L_x_26628:
[----:B------:R-:W-:Y:S05]  /*0b10*/  BSYNC B0 ;  /* 0x0000000000007941 */ /* 0x000fea0003800000 */
.L_x_26627:
[----:B------:R-:W-:Y:S01]  /*0b20*/  ULDC UR22, c[0x0][0x294] ;  /* 0x0000a50000167ab9 */ /* 0x000fe20000000800 */
[----:B------:R-:W-:Y:S01]  /*0b30*/  UIADD3 UR16, UR17, -0x1, URZ ;  /* 0xffffffff11107890 */ /* 0x000fe2000fffe03f */
[----:B------:R-:W-:Y:S01]  /*0b40*/  MOV R0, UR22 ;  /* 0x0000001600007c02 */ /* 0x000fe20008000f00 */
[----:B------:R-:W-:Y:S01]  /*0b50*/  ULDC UR23, c[0x0][0x298] ;  /* 0x0000a60000177ab9 */ /* 0x000fe20000000800 */
[----:B------:R-:W-:Y:S01]  /*0b60*/  LEA.HI.SX32 R153, R4, UR21, 0x1b ;  /* 0x0000001504997c11 */ /* 0x000fe2000f8fdaff */
[----:B------:R-:W-:Y:S01]  /*0b70*/  UISETP.GT.AND UP1, UPT, UR23, -0x1, UPT ;  /* 0xffffffff1700788c */ /* 0x000fe2000bf24270 */
[----:B------:R-:W-:Y:S01]  /*0b80*/  IABS R0, R0 ;  /* 0x0000000000007213 */ /* 0x000fe20000000000 */
[----:B------:R-:W-:Y:S01]  /*0b90*/  IMAD.U32 R5, RZ, RZ, UR16 ;  /* 0x00000010ff057e24 */ /* 0x000fe2000f8e00ff */
[----:B------:R-:W-:Y:S01]  /*0ba0*/  ULOP3.LUT UR16, UR16, UR22, URZ, 0x3c, !UPT ;  /* 0x0000001610107292 */ /* 0x000fe2000f8e3c3f */
[----:B------:R-:W-:Y:S01]  /*0bb0*/  ISETP.GE.AND P1, PT, R153, UR19, PT ;  /* 0x0000001399007c0c */ /* 0x000fe2000bf26270 */
[----:B------:R-:W0:Y:S01]  /*0bc0*/  I2F.RP R2, R0 ;  /* 0x0000000000027306 */ /* 0x000e220000209400 */
[C---:B------:R-:W-:Y:S01]  /*0bd0*/  R2UR UR24, R0.reuse ;  /* 0x00000000001872ca */ /* 0x040fe200000e0000 */
[----:B------:R-:W-:Y:S01]  /*0be0*/  UISETP.NE.AND UP0, UPT, UR22, URZ, UPT ;  /* 0x0000003f1600728c */ /* 0x000fe2000bf05270 */
[----:B------:R-:W-:Y:S01]  /*0bf0*/  IABS R5, R5 ;  /* 0x0000000500057213 */ /* 0x000fe20000000000 */
[----:B------:R-:W-:Y:S01]  /*0c00*/  ULDC UR28, c[0x0][0x26c] ;  /* 0x00009b00001c7ab9 */ /* 0x000fe20000000800 */
[----:B------:R-:W-:Y:S01]  /*0c10*/  R2UR UR25, R0 ;  /* 0x00000000001972ca */ /* 0x000fe200000e0000 */
[----:B------:R-:W-:Y:S01]  /*0c20*/  ULDC UR29, c[0x0][0x244] ;  /* 0x00009100001d7ab9 */ /* 0x000fe20000000800 */
[----:B------:R-:W-:Y:S01]  /*0c30*/  R2UR UR20, R5 ;  /* 0x00000000051472ca */ /* 0x000fe200000e0000 */
[----:B------:R-:W-:Y:S01]  /*0c40*/  ULDC.64 UR26, c[0x0][0x230] ;  /* 0x00008c00001a7ab9 */ /* 0x000fe20000000a00 */
[----:B------:R-:W-:Y:S01]  /*0c50*/  BSSY B0, `(.L_x_26633) ;  /* 0x0000240000007945 */ /* 0x000fe20003800000 */
[----:B------:R-:W-:Y:S01]  /*0c60*/  IMAD.MOV.U32 R156, RZ, RZ, R0 ;  /* 0x000000ffff9c7224 */ /* 0x000fe200078e0000 */
[----:B0-----:R-:W0:Y:S02]  /*0c70*/  MUFU.RCP R2, R2 ;  /* 0x0000000200027308 */ /* 0x001e240000001000 */
[----:B0-----:R-:W-:Y:S01]  /*0c80*/  VIADD R3, R2, 0xffffffe ;  /* 0x0ffffffe02037836 */ /* 0x001fe20000000000 */
[----:B------:R-:W-:-:S05]  /*0c90*/  MOV R2, 0xff7fffff ;  /* 0xff7fffff00027802 */ /* 0x000fca0000000f00 */
[----:B------:R-:W0:Y:S02]  /*0ca0*/  F2I.FTZ.U32.TRUNC.NTZ R3, R3 ;  /* 0x0000000300037305 */ /* 0x000e24000021f000 */
[----:B0-----:R-:W-:-:S13]  /*0cb0*/  R2UR UR5, R3 ;  /* 0x00000000030572ca */ /* 0x001fda00000e0000 */
        /* <DEDUP_REMOVED lines=8> */
[----:B------:R-:W-:Y:S01]  /*0d40*/  UIMAD UR4, UR24, UR4, UR20 ;  /* 0x00000004180472a4 */ /* 0x000fe2000f8e0214 */
[----:B------:R-:W-:Y:S02]  /*0d50*/  ULDC UR12, c[0x0][0x244] ;  /* 0x00009100000c7ab9 */ /* 0x000fe40000000800 */
[----:B------:R-:W-:Y:S01]  /*0d60*/  ULDC UR20, c[0x0][0x288] ;  /* 0x0000a20000147ab9 */ /* 0x000fe20000000800 */
[----:B------:R-:W-:Y:S02]  /*0d70*/  UISETP.GT.U32.AND UP3, UPT, UR25, UR4, UPT ;  /* 0x000000041900728c */ /* 0x000fe4000bf64070 */
[----:B------:R-:W-:-:S02]  /*0d80*/  @!UP1 UIMAD UR8, UR8, UR20, UR10 ;  /* 0x00000014080892a4 */ /* 0x000fc4000f8e020a */
[----:B------:R-:W-:Y:S02]  /*0d90*/  @UP1 UIMAD UR7, UR9, UR20, UR7 ;  /* 0x00000014090712a4 */ /* 0x000fe4000f8e0207 */
[----:B------:R-:W-:Y:S01]  /*0da0*/  USHF.R.S32.HI UR9, URZ, 0x1f, UR6 ;  /* 0x0000001f3f097899 */ /* 0x000fe20008011406 */
[----:B------:R-:W-:-:S04]  /*0db0*/  ULDC.64 UR20, c[0x0][0x248] ;  /* 0x0000920000147ab9 */ /* 0x000fc80000000a00 */
        /* <DEDUP_REMOVED lines=15> */
[----:B------:R-:W-:Y:S06]  /*0eb0*/  BAR.SYNC.DEFER_BLOCKING 0x0 ;  /* 0x0000000000007b1d */ /* 0x000fec0000010000 */
[----:B------:R-:W-:Y:S05]  /*0ec0*/  @P1 BRA `(.L_x_26634) ;  /* 0x0000002000601947 */ /* 0x000fea0003800000 */
[----:B------:R-:W0:Y:S01]  /*0ed0*/  S2UR UR8, SR_CgaCtaId ;  /* 0x00000000000879c3 */ /* 0x000e220000008800 */
[----:B------:R-:W-:Y:S01]  /*0ee0*/  UMOV UR7, 0x400 ;  /* 0x0000040000077882 */ /* 0x000fe20000000000 */
[----:B-----5:R-:W-:Y:S01]  /*0ef0*/  FSETP.NEU.FTZ.AND P0, PT, R154, RZ, PT ;  /* 0x000000ff9a00720b */ /* 0x020fe20003f1d000 */
[----:B------:R-:W-:-:S05]  /*0f00*/  IMAD.SHL.U32 R160, R157, 0x4, RZ ;  /* 0x000000049da07824 */ /* 0x000fca00078e00ff */
[----:B------:R-:W-:Y:S01]  /*0f10*/  SHF.R.S32.HI R0, RZ, 0x1f, R160 ;  /* 0x0000001fff007819 */ /* 0x000fe200000114a0 */
[----:B0-----:R-:W-:-:S03]  /*0f20*/  ULEA UR7, UR8, UR7, 0x18 ;  /* 0x0000000708077291 */ /* 0x001fc6000f8ec03f */
[----:B------:R-:W-:Y:S02]  /*0f30*/  ULDC UR8, c[0x0][0x28c] ;  /* 0x0000a30000087ab9 */ /* 0x000fe40000000800 */
[----:B------:R-:W-:-:S04]  /*0f40*/  IMAD.U32 R3, RZ, RZ, UR8 ;  /* 0x00000008ff037e24 */ /* 0x000fc8000f8e00ff */
[----:B------:R-:W0:Y:S01]  /*0f50*/  LDS.128 R128, [UR7] ;  /* 0x00000007ff807984 */ /* 0x000e220008000c00 */
[----:B------:R-:W-:-:S03]  /*0f60*/  IADD3 R3, -R3, UR4, RZ ;  /* 0x0000000403037c10 */ /* 0x000fc6000fffe1ff */
        /* <DEDUP_REMOVED lines=32> */
[----:B------:R-:W-:-:S06]  /*1170*/  UIMAD UR7, UR10, UR7, URZ ;  /* 0x000000070a0772a4 */ /* 0x000fcc000f8e023f */
[----:B------:R-:W-:Y:S02]  /*1180*/  IADD3 R160, P2, R160, UR7, RZ ;  /* 0x00000007a0a07c10 */ /* 0x000fe4000ff5e0ff */
[----:B------:R-:W-:-:S04]  /*1190*/  MOV R133, UR7 ;  /* 0x0000000700857c02 */ /* 0x000fc80008000f00 */
[----:B------:R-:W-:Y:S01]  /*11a0*/  LEA.HI.X.SX32 R161, R133, R0, 0x1, P2 ;  /* 0x0000000085a17211 */ /* 0x000fe200010f0eff */
[----:B-1234-:R-:W-:Y:S06]  /*11b0*/  @P0 BRA `(.L_x_26635) ;  /* 0x0000000c00d00947 */ /* 0x01efec0003800000 */
[----:B------:R-:W-:Y:S01]  /*11c0*/  BSSY B1, `(.L_x_26636) ;  /* 0x00000f2000017945 */ /* 0x000fe20003800000 */
[----:B------:R-:W-:Y:S01]  /*11d0*/  IMAD.MOV.U32 R159, RZ, RZ, R153 ;  /* 0x000000ffff9f7224 */ /* 0x000fe200078e0099 */
[----:B------:R-:W-:-:S07]  /*11e0*/  MOV R2, 0xff7fffff ;  /* 0xff7fffff00027802 */ /* 0x000fce0000000f00 */
.L_x_26640:
[----:B-1----:R-:W1:Y:S01]  /*11f0*/  LDC R140, c[0x0][0x290] ;  /* 0x0000a400ff8c7b82 */ /* 0x002e620000000800 */
[----:B------:R-:W-:Y:S01]  /*1200*/  IMAD.SHL.U32 R132, R159, 0x20, RZ ;  /* 0x000000209f847824 */ /* 0x000fe200078e00ff */
[----:B------:R-:W-:Y:S01]  /*1210*/  UMOV UR7, 0x400 ;  /* 0x0000040000077882 */ /* 0x000fe20000000000 */
[----:B------:R-:W-:Y:S01]  /*1220*/  BSSY B2, `(.L_x_26637) ;  /* 0x00000e8000027945 */ /* 0x000fe20003800000 */
[----:B------:R-:W-:Y:S02]  /*1230*/  UIADD3 UR7, UR7, 0x220, URZ ;  /* 0x0000022007077890 */ /* 0x000fe4000fffe03f */
[----:B------:R-:W-:Y:S02]  /*1240*/  IABS R135, R132 ;  /* 0x0000008400877213 */ /* 0x000fe40000000000 */
[----:B--2---:R-:W2:Y:S03]  /*1250*/  LDC R139, c[0x0][0x294] ;  /* 0x0000a500ff8b7b82 */ /* 0x004ea60000000800 */
[----:B------:R-:W-:-:S04]  /*1260*/  IMAD.HI.U32 R133, R135, UR13, RZ ;  /* 0x0000000d87857c27 */ /* 0x000fc8000f8e00ff */
[----:B------:R-:W-:Y:S01]  /*1270*/  IMAD.MOV R134, RZ, RZ, -R133 ;  /* 0x000000ffff867224 */ /* 0x000fe200078e0a85 */
[----:B------:R-:W3:Y:S01]  /*1280*/  S2UR UR8, SR_CgaCtaId ;  /* 0x00000000000879c3 */ /* 0x000ee20000008800 */
[----:B-1----:R-:W-:-:S04]  /*1290*/  IABS R137, R140 ;  /* 0x0000008c00897213 */ /* 0x002fc80000000000 */
[----:B------:R-:W1:Y:S01]  /*12a0*/  I2F.RP R136, R137 ;  /* 0x0000008900887306 */ /* 0x000e620000209400 */
[----:B--2---:R-:W-:-:S05]  /*12b0*/  IABS R0, R139 ;  /* 0x0000008b00007213 */ /* 0x004fca0000000000 */
[----:B------:R-:W-:Y:S01]  /*12c0*/  IMAD R135, R0, R134, R135 ;  /* 0x0000008600877224 */ /* 0x000fe200078e0287 */
[----:B------:R-:W-:Y:S01]  /*12d0*/  LOP3.LUT R134, R132, R139, RZ, 0x3c, !PT ;  /* 0x0000008b84867212 */ /* 0x000fe200078e3cff */
[----:B---3--:R-:W-:-:S03]  /*12e0*/  ULEA UR7, UR8, UR7, 0x18 ;  /* 0x0000000708077291 */ /* 0x008fc6000f8ec03f */
[----:B------:R-:W-:Y:S01]  /*12f0*/  ISETP.GT.U32.AND P2, PT, R156, R135, PT ;  /* 0x000000879c00720c */ /* 0x000fe20003f44070 */
[----:B-1----:R-:W1:Y:S01]  /*1300*/  MUFU.RCP R136, R136 ;  /* 0x0000008800887308 */ /* 0x002e620000001000 */
[----:B------:R-:W-:-:S11]  /*1310*/  ISETP.GE.AND P3, PT, R134, RZ, PT ;  /* 0x000000ff8600720c */ /* 0x000fd60003f66270 */
[----:B------:R-:W-:Y:S01]  /*1320*/  @!P2 IADD3 R135, R135, -R0, RZ ;  /* 0x800000008787a210 */ /* 0x000fe20007ffe0ff */
[----:B------:R-:W-:Y:S01]  /*1330*/  @!P2 VIADD R133, R133, 0x1 ;  /* 0x000000018585a836 */ /* 0x000fe20000000000 */
[----:B------:R-:W-:Y:S02]  /*1340*/  ISETP.NE.AND P2, PT, R139, RZ, PT ;  /* 0x000000ff8b00720c */ /* 0x000fe40003f45270 */
[----:B------:R-:W-:Y:S01]  /*1350*/  ISETP.GE.U32.AND P0, PT, R135, R156, PT ;  /* 0x0000009c8700720c */ /* 0x000fe20003f06070 */
[----:B-1----:R-:W-:-:S06]  /*1360*/  VIADD R135, R136, 0xffffffe ;  /* 0x0ffffffe88877836 */ /* 0x002fcc0000000000 */
[----:B------:R-:W1:Y:S06]  /*1370*/  F2I.FTZ.U32.TRUNC.NTZ R135, R135 ;  /* 0x0000008700877305 */ /* 0x000e6c000021f000 */
[----:B------:R-:W-:-:S05]  /*1380*/  @P0 IADD3 R133, R133, 0x1, RZ ;  /* 0x0000000185850810 */ /* 0x000fca0007ffe0ff */
[----:B------:R-:W-:-:S04]  /*1390*/  IMAD.MOV.U32 R138, RZ, RZ, R133 ;  /* 0x000000ffff8a7224 */ /* 0x000fc800078e0085 */
[----:B------:R-:W-:Y:S01]  /*13a0*/  @!P3 IMAD.MOV R138, RZ, RZ, -R138 ;  /* 0x000000ffff8ab224 */ /* 0x000fe200078e0a8a */
[----:B------:R-:W-:Y:S02]  /*13b0*/  @!P2 LOP3.LUT R138, RZ, R139, RZ, 0x33, !PT ;  /* 0x0000008bff8aa212 */ /* 0x000fe400078e33ff */
[----:B-1----:R-:W-:-:S03]  /*13c0*/  IADD3 R134, RZ, -R135, RZ ;  /* 0x80000087ff867210 */ /* 0x002fc60007ffe0ff */
[----:B------:R-:W-:Y:S02]  /*13d0*/  VIADD R133, R138, UR5 ;  /* 0x000000058a857c36 */ /* 0x000fe40008000000 */
[----:B------:R-:W-:Y:S02]  /*13e0*/  IMAD R139, R134, R137, RZ ;  /* 0x00000089868b7224 */ /* 0x000fe400078e02ff */
[----:B------:R-:W-:Y:S01]  /*13f0*/  IMAD.MOV.U32 R134, RZ, RZ, RZ ;  /* 0x000000ffff867224 */ /* 0x000fe200078e00ff */
[----:B------:R-:W-:Y:S02]  /*1400*/  IABS R136, R133 ;  /* 0x0000008500887213 */ /* 0x000fe40000000000 */
[----:B------:R-:W-:Y:S01]  /*1410*/  ISETP.GE.AND P3, PT, R133, RZ, PT ;  /* 0x000000ff8500720c */ /* 0x000fe20003f66270 */
[----:B------:R-:W-:Y:S01]  /*1420*/  IMAD.HI.U32 R134, R135, R139, R134 ;  /* 0x0000008b87867227 */ /* 0x000fe200078e0086 */
[----:B------:R-:W-:-:S03]  /*1430*/  MOV R135, R136 ;  /* 0x0000008800877202 */ /* 0x000fc60000000f00 */
[----:B------:R-:W-:Y:S02]  /*1440*/  VIADD R133, R157, -UR18 ;  /* 0x800000129d857c36 */ /* 0x000fe40008000000 */
[----:B------:R-:W-:-:S03]  /*1450*/  IMAD.HI.U32 R134, R134, R135, RZ ;  /* 0x0000008786867227 */ /* 0x000fc600078e00ff */
[----:B------:R-:W-:Y:S01]  /*1460*/  IADD3 R158, R133, R132, RZ ;  /* 0x00000084859e7210 */ /* 0x000fe20007ffe0ff */
[----:B------:R-:W-:-:S03]  /*1470*/  IMAD.MOV R134, RZ, RZ, -R134 ;  /* 0x000000ffff867224 */ /* 0x000fc600078e0a86 */
[----:B------:R-:W-:Y:S01]  /*1480*/  LEA R158, R158, UR7, 0x2 ;  /* 0x000000079e9e7c11 */ /* 0x000fe2000f8e10ff */
        /* <DEDUP_REMOVED lines=37> */
[----:B------:R-:W3:Y:S04]  /*16e0*/  LDG.E.128.CONSTANT R144, desc[UR14][R162.64+0xa00] ;  /* 0x000a000ea2907981 */ /* 0x000ee8000c1e9d00 */
        /* <DEDUP_REMOVED lines=67> */
[----:B------:R-:W-:Y:S02]  /*1b20*/  FFMA.FTZ R153, R64, R140, R153 ;  /* 0x0000008c40997223 */ /* 0x000fe40000010099 */
[----:B---3--:R-:W-:Y:S01]  /*1b30*/  FFMA.FTZ R132, R61, R145, R132 ;  /* 0x000000913d847223 */ /* 0x008fe20000010084 */
[----:B------:R-:W-:Y:S01]  /*1b40*/  FFMA.FTZ R133, R62, R146, R133 ;  /* 0x000000923e857223 */ /* 0x000fe20000010085 */
[----:B------:R-:W-:-:S02]  /*1b50*/  FFMA.FTZ R152, R67, R143, R152 ;  /* 0x0000008f43987223 */ /* 0x000fc40000010098 */
[----:B----4-:R-:W-:Y:S01]  /*1b60*/  FFMA.FTZ R140, R57, R149, R132 ;  /* 0x00000095398c7223 */ /* 0x010fe20000010084 */
[----:B------:R-:W-:Y:S02]  /*1b70*/  FFMA.FTZ R141, R58, R150, R133 ;  /* 0x000000963a8d7223 */ /* 0x000fe40000010085 */
[----:B------:R-:W2:Y:S01]  /*1b80*/  LDG.E.128.CONSTANT R132, desc[UR14][R162.64+0x2800] ;  /* 0x0028000ea2847981 */ /* 0x000ea2000c1e9d00 */
[----:B------:R-:W-:Y:S01]  /*1b90*/  FFMA.FTZ R153, R60, R144, R153 ;  /* 0x000000903c997223 */ /* 0x000fe20000010099 */
[----:B------:R-:W-:Y:S02]  /*1ba0*/  FFMA.FTZ R152, R63, R147, R152 ;  /* 0x000000933f987223 */ /* 0x000fe40000010098 */
[----:B------:R-:W3:Y:S01]  /*1bb0*/  LDG.E.128.CONSTANT R144, desc[UR14][R162.64+0x2a00] ;  /* 0x002a000ea2907981 */ /* 0x000ee2000c1e9d00 */
        /* <DEDUP_REMOVED lines=17> */
[----:B----4-:R-:W-:-:S03]  /*1cd0*/  FFMA.FTZ R153, R40, R148, R153 ;  /* 0x0000009428997223 */ /* 0x010fc60000010099 */
[----:B------:R-:W3:Y:S01]  /*1ce0*/  LDG.E.128.CONSTANT R144, desc[UR14][R162.64+0x3000] ;  /* 0x0030000ea2907981 */ /* 0x000ee2000c1e9d00 */
        /* <DEDUP_REMOVED lines=9> */
[----:B---3--:R-:W-:Y:S01]  /*1d80*/  FFMA.FTZ R140, R33, R145, R140 ;  /* 0x00000091218c7223 */ /* 0x008fe2000001008c */
[----:B------:R-:W-:-:S03]  /*1d90*/  FFMA.FTZ R141, R34, R146, R141 ;  /* 0x00000092228d7223 */ /* 0x000fc6000001008d */
[----:B----4-:R-:W-:Y:S01]  /*1da0*/  FFMA.FTZ R140, R29, R149, R140 ;  /* 0x000000951d8c7223 */ /* 0x010fe2000001008c */
[----:B------:R-:W-:-:S03]  /*1db0*/  FFMA.FTZ R141, R30, R150, R141 ;  /* 0x000000961e8d7223 */ /* 0x000fc6000001008d */
[----:B--2---:R-:W-:Y:S01]  /*1dc0*/  FFMA.FTZ R140, R25, R133, R140 ;  /* 0x00000085198c7223 */ /* 0x004fe2000001008c */
[----:B------:R-:W-:Y:S01]  /*1dd0*/  FFMA.FTZ R153, R32, R144, R153 ;  /* 0x0000009020997223 */ /* 0x000fe20000010099 */
[----:B------:R-:W-:Y:S02]  /*1de0*/  FFMA.FTZ R133, R26, R134, R141 ;  /* 0x000000861a857223 */ /* 0x000fe4000001008d */
[----:B-----5:R-:W-:Y:S02]  /*1df0*/  FFMA.FTZ R134, R21, R137, R140 ;  /* 0x0000008915867223 */ /* 0x020fe4000001008c */
[----:B------:R-:W2:Y:S01]  /*1e00*/  LDG.E.128.CONSTANT R140, desc[UR14][R162.64+0x3800] ;  /* 0x0038000ea28c7981 */ /* 0x000ea2000c1e9d00 */
[----:B------:R-:W-:Y:S01]  /*1e10*/  FFMA.FTZ R153, R28, R148, R153 ;  /* 0x000000941c997223 */ /* 0x000fe20000010099 */
[----:B------:R-:W-:Y:S02]  /*1e20*/  FFMA.FTZ R152, R35, R147, R152 ;  /* 0x0000009323987223 */ /* 0x000fe40000010098 */
[----:B------:R-:W3:Y:S01]  /*1e30*/  LDG.E.128.CONSTANT R144, desc[UR14][R162.64+0x3a00] ;  /* 0x003a000ea2907981 */ /* 0x000ee2000c1e9d00 */
[----:B------:R-:W-:Y:S01]  /*1e40*/  FFMA.FTZ R153, R24, R132, R153 ;  /* 0x0000008418997223 */ /* 0x000fe20000010099 */
[----:B------:R-:W-:-:S02]  /*1e50*/  FFMA.FTZ R132, R31, R151, R152 ;  /* 0x000000971f847223 */ /* 0x000fc40000010098 */
[----:B------:R-:W4:Y:S01]  /*1e60*/  LDG.E.128.CONSTANT R148, desc[UR14][R162.64+0x3c00] ;  /* 0x003c000ea2947981 */ /* 0x000f22000c1e9d00 */
[----:B------:R-:W-:-:S03]  /*1e70*/  FFMA.FTZ R165, R20, R136, R153 ;  /* 0x0000008814a57223 */ /* 0x000fc60000010099 */
[----:B------:R-:W5:Y:S01]  /*1e80*/  LDG.E.128.CONSTANT R152, desc[UR14][R162.64+0x3e00] ;  /* 0x003e000ea2987981 */ /* 0x000f62000c1e9d00 */
        /* <DEDUP_REMOVED lines=19> */
[----:B------:R-:W-:Y:S01]  /*1fc0*/  FFMA.FTZ R132, R7, R155, R132 ;  /* 0x0000009b07847223 */ /* 0x000fe20000010084 */
[----:B------:R-:W-:Y:S02]  /*1fd0*/  IMAD.SHL.U32 R134, R159, 0x20, RZ ;  /* 0x000000209f867824 */ /* 0x000fe400078e00ff */
[----:B------:R-:W-:-:S04]  /*1fe0*/  FADD.FTZ R133, R133, R152 ;  /* 0x0000009885857221 */ /* 0x000fc80000010000 */
[----:B------:R-:W-:Y:S01]  /*1ff0*/  FADD.FTZ R132, R132, R133 ;  /* 0x0000008584847221 */ /* 0x000fe20000010000 */
[----:B------:R-:W-:-:S03]  /*2000*/  IMAD.IADD R133, R157, 0x1, R134 ;  /* 0x000000019d857824 */ /* 0x000fc600078e0286 */
[----:B------:R-:W-:Y:S02]  /*2010*/  FFMA.FTZ R135, R132, UR12, RZ ;  /* 0x0000000c84877c23 */ /* 0x000fe400080100ff */
[----:B------:R-:W-:-:S04]  /*2020*/  ISETP.GE.AND P0, PT, R133, UR17, PT ;  /* 0x0000001185007c0c */ /* 0x000fc8000bf06270 */
[----:B------:R-:W-:-:S05]  /*2030*/  FSEL R133, R135, RZ, !P0 ;  /* 0x000000ff87857208 */ /* 0x000fca0004000000 */
[----:B------:R2:W-:Y:S04]  /*2040*/  STS [R158], R133 ;  /* 0x000000859e007388 */ /* 0x0005e80000000800 */
[----:B------:R-:W-:Y:S05]  /*2050*/  @P0 BRA `(.L_x_26639) ;  /* 0x0000000000100947 */ /* 0x000fea0003800000 */
[----:B------:R-:W-:Y:S01]  /*2060*/  FMNMX.FTZ R2, R2, R135, !PT ;  /* 0x0000008702027209 */ /* 0x000fe20007810000 */
[----:B------:R-:W-:Y:S06]  /*2070*/  BRA `(.L_x_26639) ;  /* 0x0000000000087947 */ /* 0x000fec0003800000 */
.L_x_26638:
[----:B------:R-:W-:-:S05]  /*2080*/  MOV R133, 0xff7fffff ;  /* 0xff7fffff00857802 */ /* 0x000fca0000000f00 */
[----:B------:R1:W-:Y:S02]  /*2090*/  STS [R158], R133 ;  /* 0x000000859e007388 */ /* 0x0003e40000000800 */
.L_x_26639:
[----:B------:R-:W-:Y:S05]  /*20a0*/  BSYNC B2 ;  /* 0x0000000000027941 */ /* 0x000fea0003800000 */
.L_x_26637:
[----:B------:R-:W-:-:S05]  /*20b0*/  VIADD R159, R159, 0x4 ;  /* 0x000000049f9f7836 */ /* 0x000fca0000000000 */
[----:B------:R-:W-:-:S13]  /*20c0*/  ISETP.GE.AND P0, PT, R159, UR19, PT ;  /* 0x000000139f007c0c */ /* 0x000fda000bf06270 */
[----:B------:R-:W-:Y:S05]  /*20d0*/  @!P0 BRA `(.L_x_26640) ;  /* 0xfffffff000448947 */ /* 0x000fea000383ffff */
[----:B------:R-:W-:Y:S05]  /*20e0*/  BSYNC B1 ;  /* 0x0000000000017941 */ /* 0x000fea0003800000 */
.L_x_26636:
[----:B------:R-:W-:Y:S05]  /*20f0*/  BRA `(.L_x_26634) ;  /* 0x0000000c00d47947 */ /* 0x000fea0003800000 */
.L_x_26635:
[----:B------:R-:W-:-:S07]  /*2100*/  IMAD.MOV.U32 R2, RZ, RZ, -0x800001 ;  /* 0xff7fffffff027424 */ /* 0x000fce00078e00ff */
.L_x_26644:
[----:B-1----:R-:W1:Y:S01]  /*2110*/  LDC R140, c[0x0][0x290] ;  /* 0x0000a400ff8c7b82 */ /* 0x002e620000000800 */
[----:B------:R-:W-:Y:S01]  /*2120*/  SHF.L.U32 R132, R153, 0x5, RZ ;  /* 0x0000000599847819 */ /* 0x000fe200000006ff */
[----:B------:R-:W-:Y:S01]  /*2130*/  UMOV UR7, 0x400 ;  /* 0x0000040000077882 */ /* 0x000fe20000000000 */
[----:B------:R-:W-:Y:S01]  /*2140*/  BSSY B1, `(.L_x_26641) ;  /* 0x00000ed000017945 */ /* 0x000fe20003800000 */
[----:B------:R-:W-:Y:S01]  /*2150*/  UIADD3 UR7, UR7, 0x220, URZ ;  /* 0x0000022007077890 */ /* 0x000fe2000fffe03f */
[----:B------:R-:W-:-:S03]  /*2160*/  IABS R135, R132 ;  /* 0x0000008400877213 */ /* 0x000fc60000000000 */
[----:B--2---:R-:W2:Y:S02]  /*2170*/  LDC R137, c[0x0][0x294] ;  /* 0x0000a500ff897b82 */ /* 0x004ea40000000800 */
[----:B------:R-:W-:-:S04]  /*2180*/  IMAD.HI.U32 R133, R135, UR13, RZ ;  /* 0x0000000d87857c27 */ /* 0x000fc8000f8e00ff */
[----:B------:R-:W-:Y:S02]  /*2190*/  IMAD.MOV R134, RZ, RZ, -R133 ;  /* 0x000000ffff867224 */ /* 0x000fe400078e0a85 */
        /* <DEDUP_REMOVED lines=10> */
[----:B------:R-:W-:Y:S02]  /*2240*/  @!P2 IMAD.IADD R135, R135, 0x1, -R0 ;  /* 0x000000018787a824 */ /* 0x000fe400078e0a00 */
[----:B------:R-:W-:Y:S01]  /*2250*/  @!P2 VIADD R133, R133, 0x1 ;  /* 0x000000018585a836 */ /* 0x000fe20000000000 */
[----:B------:R-:W-:Y:S02]  /*2260*/  ISETP.NE.AND P2, PT, R137, RZ, PT ;  /* 0x000000ff8900720c */ /* 0x000fe40003f45270 */
[----:B------:R-:W-:Y:S02]  /*2270*/  ISETP.GE.U32.AND P0, PT, R135, R156, PT ;  /* 0x0000009c8700720c */ /* 0x000fe40003f06070 */
[----:B-1----:R-:W-:-:S06]  /*2280*/  IADD3 R135, R138, 0xffffffe, RZ ;  /* 0x0ffffffe8a877810 */ /* 0x002fcc0007ffe0ff */
[----:B------:R-:W1:Y:S05]  /*2290*/  F2I.FTZ.U32.TRUNC.NTZ R135, R135 ;  /* 0x0000008700877305 */ /* 0x000e6a000021f000 */
[----:B------:R-:W-:-:S05]  /*22a0*/  @P0 VIADD R133, R133, 0x1 ;  /* 0x0000000185850836 */ /* 0x000fca0000000000 */
[----:B------:R-:W-:-:S05]  /*22b0*/  MOV R136, R133 ;  /* 0x0000008500887202 */ /* 0x000fca0000000f00 */
[----:B------:R-:W-:Y:S01]  /*22c0*/  @!P3 IMAD.MOV R136, RZ, RZ, -R136 ;  /* 0x000000ffff88b224 */ /* 0x000fe200078e0a88 */
[----:B------:R-:W-:Y:S01]  /*22d0*/  @!P2 LOP3.LUT R136, RZ, R137, RZ, 0x33, !PT ;  /* 0x00000089ff88a212 */ /* 0x000fe200078e33ff */
[--C-:B-1----:R-:W-:Y:S01]  /*22e0*/  IMAD.MOV R134, RZ, RZ, -R135.reuse ;  /* 0x000000ffff867224 */ /* 0x102fe200078e0a87 */
[----:B------:R-:W-:Y:S02]  /*22f0*/  ISETP.NE.AND P3, PT, R140, RZ, PT ;  /* 0x000000ff8c00720c */ /* 0x000fe40003f65270 */
[----:B------:R-:W-:Y:S01]  /*2300*/  IADD3 R133, R136, UR5, RZ ;  /* 0x0000000588857c10 */ /* 0x000fe2000fffe0ff */
[----:B------:R-:W-:Y:S02]  /*2310*/  IMAD R137, R134, R139, RZ ;  /* 0x0000008b86897224 */ /* 0x000fe400078e02ff */
[----:B------:R-:W-:Y:S01]  /*2320*/  IMAD.MOV.U32 R134, RZ, RZ, RZ ;  /* 0x000000ffff867224 */ /* 0x000fe200078e00ff */
[----:B------:R-:W-:Y:S02]  /*2330*/  IABS R138, R133 ;  /* 0x00000085008a7213 */ /* 0x000fe40000000000 */
[----:B------:R-:W-:Y:S01]  /*2340*/  ISETP.GE.AND P2, PT, R133, RZ, PT ;  /* 0x000000ff8500720c */ /* 0x000fe20003f46270 */
[----:B------:R-:W-:-:S04]  /*2350*/  IMAD.HI.U32 R134, R135, R137, R134 ;  /* 0x0000008987867227 */ /* 0x000fc800078e0086 */
[----:B------:R-:W-:Y:S02]  /*2360*/  IMAD.MOV.U32 R135, RZ, RZ, R138 ;  /* 0x000000ffff877224 */ /* 0x000fe400078e008a */
[----:B------:R-:W-:Y:S02]  /*2370*/  VIADD R133, R157, -UR18 ;  /* 0x800000129d857c36 */ /* 0x000fe40008000000 */
[----:B------:R-:W-:-:S04]  /*2380*/  IMAD.HI.U32 R134, R134, R135, RZ ;  /* 0x0000008786867227 */ /* 0x000fc800078e00ff */
[----:B------:R-:W-:Y:S01]  /*2390*/  IMAD.IADD R152, R133, 0x1, R132 ;  /* 0x0000000185987824 */ /* 0x000fe200078e0284 */
[----:B------:R-:W-:-:S04]  /*23a0*/  IADD3 R134, -R134, RZ, RZ ;  /* 0x000000ff86867210 */ /* 0x000fc80007ffe1ff */
[----:B------:R-:W-:Y:S01]  /*23b0*/  LEA R152, R152, UR7, 0x2 ;  /* 0x0000000798987c11 */ /* 0x000fe2000f8e10ff */
        /* <DEDUP_REMOVED lines=40> */
[----:B------:R-:W3:Y:S04]  /*2640*/  LDG.E.128.CONSTANT R140, desc[UR14][R158.64+0xa00] ;  /* 0x000a000e9e8c7981 */ /* 0x000ee8000c1e9d00 */
[----:B------:R-:W4:Y:S04]  /*2650*/  LDG.E.128.CONSTANT R144, desc[UR14][R158.64+0xc00] ;  /* 0x000c000e9e907981 */ /* 0x000f28000c1e9d00 */
[----:B------:R-:W5:Y:S01]  /*2660*/  LDG.E.128.CONSTANT R132, desc[UR14][R158.64+0xe00] ;  /* 0x000e000e9e847981 */ /* 0x000f62000c1e9d00 */
[----:B--2---:R-:W-:Y:S01]  /*2670*/  FFMA.FTZ R149, R112, R136, R149 ;  /* 0x0000008870957223 */ /* 0x004fe20000010095 */
        /* <DEDUP_REMOVED lines=16> */
[----:B------:R-:W-:Y:S01]  /*2780*/  FFMA.FTZ R151, R102, R134, R151 ;  /* 0x0000008666977223 */ /* 0x000fe20000010097 */
[----:B------:R-:W-:-:S02]  /*2790*/  FFMA.FTZ R150, R103, R135, R150 ;  /* 0x0000008767967223 */ /* 0x000fc40000010096 */
[----:B------:R-:W5:Y:S01]  /*27a0*/  LDG.E.128.CONSTANT R132, desc[UR14][R158.64+0x1600] ;  /* 0x0016000e9e847981 */ /* 0x000f62000c1e9d00 */
        /* <DEDUP_REMOVED lines=100> */
[----:B------:R-:W-:-:S02]  /*2df0*/  IMAD.U32 R133, RZ, RZ, UR17 ;  /* 0x00000011ff857e24 */ /* 0x000fc4000f8e00ff */
        /* <DEDUP_REMOVED lines=13> */
[----:B------:R-:W-:Y:S01]  /*2ed0*/  SHF.L.U32 R132, R153, 0x5, RZ ;  /* 0x0000000599847819 */ /* 0x000fe200000006ff */
[----:B------:R-:W-:Y:S01]  /*2ee0*/  FFMA.FTZ R162, R11, R147, R162 ;  /* 0x000000930ba27223 */ /* 0x000fe200000100a2 */
[----:B------:R-:W-:Y:S01]  /*2ef0*/  FFMA.FTZ R150, R6, R150, R155 ;  /* 0x0000009606967223 */ /* 0x000fe2000001009b */
[----:B------:R-:W-:-:S02]  /*2f00*/  FADD.FTZ R149, R148, R149 ;  /* 0x0000009594957221 */ /* 0x000fc40000010000 */
[----:B------:R-:W-:Y:S02]  /*2f10*/  IMAD.IADD R132, R157, 0x1, R132 ;  /* 0x000000019d847824 */ /* 0x000fe400078e0284 */
[----:B------:R-:W-:Y:S01]  /*2f20*/  FFMA.FTZ R151, R7, R151, R162 ;  /* 0x0000009707977223 */ /* 0x000fe200000100a2 */
[----:B------:R-:W-:Y:S02]  /*2f30*/  FADD.FTZ R150, R150, R149 ;  /* 0x0000009596967221 */ /* 0x000fe40000010000 */
[----:B------:R-:W-:Y:S02]  /*2f40*/  IADD3 R133, R132, 0x1, -R133 ;  /* 0x0000000184857810 */ /* 0x000fe40007ffe885 */
[----:B------:R-:W-:Y:S02]  /*2f50*/  FADD.FTZ R150, R151, R150 ;  /* 0x0000009697967221 */ /* 0x000fe40000010000 */
[----:B------:R-:W-:Y:S02]  /*2f60*/  I2FP.F32.S32 R134, R133 ;  /* 0x0000008500867245 */ /* 0x000fe40000201400 */
        /* <DEDUP_REMOVED lines=8> */
.L_x_26642:
[----:B------:R-:W-:-:S05]  /*2ff0*/  MOV R133, 0xff7fffff ;  /* 0xff7fffff00857802 */ /* 0x000fca0000000f00 */
[----:B------:R1:W-:Y:S02]  /*3000*/  STS [R152], R133 ;  /* 0x0000008598007388 */ /* 0x0003e40000000800 */
.L_x_26643:
[----:B------:R-:W-:Y:S05]  /*3010*/  BSYNC B1 ;  /* 0x0000000000017941 */ /* 0x000fea0003800000 */
.L_x_26641:
[----:B------:R-:W-:-:S05]  /*3020*/  VIADD R153, R153, 0x4 ;  /* 0x0000000499997836 */ /* 0x000fca0000000000 */
[----:B------:R-:W-:-:S13]  /*3030*/  ISETP.GE.AND P0, PT, R153, UR19, PT ;  /* 0x0000001399007c0c */ /* 0x000fda000bf06270 */
[----:B------:R-:W-:Y:S05]  /*3040*/  @!P0 BRA `(.L_x_26644) ;  /* 0xfffffff000308947 */ /* 0x000fea000383ffff */
.L_x_26634:
[----:B------:R-:W-:Y:S05]  /*3050*/  BSYNC B0 ;  /* 0x0000000000007941 */ /* 0x000fea0003800000 */
.L_x_26633:
[----:B------:R-:W3:Y:S01]  /*3060*/  SHFL.BFLY PT, R3, R2, 0x10, 0x1f ;  /* 0x0e001f0002037f89 */ /* 0x000ee200000e0000 */
[C---:B------:R-:W-:Y:S01]  /*3070*/  ISETP.GT.AND P2, PT, R157.reuse, 0x3, PT ;  /* 0x000000039d00780c */ /* 0x040fe20003f44270 */
[----:B------:R-:W-:Y:S01]  /*3080*/  BSSY B0, `(.L_x_26645) ;  /* 0x000001c000007945 */ /* 0x000fe20003800000 */
[----:B------:R-:W-:-:S11]  /*3090*/  ISETP.NE.AND P0, PT, R157, RZ, PT ;  /* 0x000000ff9d00720c */ /* 0x000fd60003f05270 */
[----:B0-----:R-:W0:Y:S01]  /*30a0*/  @!P2 S2R R9, SR_CgaCtaId ;  /* 0x000000000009a919 */ /* 0x001e220000008800 */
[----:B---3--:R-:W-:Y:S02]  /*30b0*/  FMNMX.FTZ R3, R3, R2, !PT ;  /* 0x0000000203037209 */ /* 0x008fe40007810000 */
[----:B------:R-:W-:-:S03]  /*30c0*/  @!P2 MOV R2, 0x400 ;  /* 0x000004000002a802 */ /* 0x000fc60000000f00 */
[----:B------:R-:W3:Y:S01]  /*30d0*/  SHFL.BFLY PT, R4, R3, 0x8, 0x1f ;  /* 0x0d001f0003047f89 */ /* 0x000ee200000e0000 */
[----:B------:R-:W-:-:S04]  /*30e0*/  @!P2 IADD3 R2, R2, 0x200, RZ ;  /* 0x000002000202a810 */ /* 0x000fc80007ffe0ff */
[----:B0-----:R-:W-:Y:S02]  /*30f0*/  @!P2 LEA R2, R9, R2, 0x18 ;  /* 0x000000020902a211 */ /* 0x001fe400078ec0ff */
[----:B---3--:R-:W-:Y:S01]  /*3100*/  FMNMX.FTZ R4, R3, R4, !PT ;  /* 0x0000000403047209 */ /* 0x008fe20007810000 */
[----:B------:R-:W-:-:S04]  /*3110*/  IMAD.MOV.U32 R3, RZ, RZ, -0x800001 ;  /* 0xff7fffffff037424 */ /* 0x000fc800078e00ff */
[----:B------:R-:W0:Y:S02]  /*3120*/  SHFL.BFLY PT, R5, R4, 0x4, 0x1f ;  /* 0x0c801f0004057f89 */ /* 0x000e2400000e0000 */
[----:B0-----:R-:W-:Y:S02]  /*3130*/  FMNMX.FTZ R5, R4, R5, !PT ;  /* 0x0000000504057209 */ /* 0x001fe40007810000 */
[----:B------:R-:W-:-:S03]  /*3140*/  @!P2 LEA R4, R157, R2, 0x2 ;  /* 0x000000029d04a211 */ /* 0x000fc600078e10ff */
[----:B------:R-:W0:Y:S02]  /*3150*/  SHFL.BFLY PT, R6, R5, 0x2, 0x1f ;  /* 0x0c401f0005067f89 */ /* 0x000e2400000e0000 */
[----:B0-----:R-:W-:-:S05]  /*3160*/  FMNMX.FTZ R7, R5, R6, !PT ;  /* 0x0000000605077209 */ /* 0x001fca0007810000 */
[----:B------:R-:W0:Y:S02]  /*3170*/  SHFL.BFLY PT, R6, R7, 0x1, 0x1f ;  /* 0x0c201f0007067f89 */ /* 0x000e2400000e0000 */
[----:B0-----:R-:W-:Y:S02]  /*3180*/  FMNMX.FTZ R9, R7, R6, !PT ;  /* 0x0000000607097209 */ /* 0x001fe40007810000 */
[----:B------:R-:W0:Y:S01]  /*3190*/  S2R R6, SR_TID.X ;  /* 0x0000000000067919 */ /* 0x000e220000002100 */
[----:B------:R-:W-:Y:S05]  /*31a0*/  @P0 BRA `(.L_x_26646) ;  /* 0x0000000000240947 */ /* 0x000fea0003800000 */
[----:B------:R-:W3:Y:S01]  /*31b0*/  S2UR UR8, SR_CgaCtaId ;  /* 0x00000000000879c3 */ /* 0x000ee20000008800 */
[----:B------:R-:W-:Y:S01]  /*31c0*/  UMOV UR7, 0x400 ;  /* 0x0000040000077882 */ /* 0x000fe20000000000 */
[----:B0-----:R-:W-:Y:S01]  /*31d0*/  SHF.R.S32.HI R5, RZ, 0x1f, R6 ;  /* 0x0000001fff057819 */ /* 0x001fe20000011406 */
[----:B------:R-:W-:-:S03]  /*31e0*/  UIADD3 UR7, UR7, 0x200, URZ ;  /* 0x0000020007077890 */ /* 0x000fc6000fffe03f */
[----:B------:R-:W-:-:S04]  /*31f0*/  LEA.HI R2, R5, R6, RZ, 0x5 ;  /* 0x0000000605027211 */ /* 0x000fc800078f28ff */
[----:B------:R-:W-:Y:S01]  /*3200*/  SHF.R.S32.HI R2, RZ, 0x5, R2 ;  /* 0x00000005ff027819 */ /* 0x000fe20000011402 */
[----:B---3--:R-:W-:-:S06]  /*3210*/  ULEA UR7, UR8, UR7, 0x18 ;  /* 0x0000000708077291 */ /* 0x008fcc000f8ec03f */
[----:B------:R-:W-:-:S05]  /*3220*/  LEA R2, R2, UR7, 0x2 ;  /* 0x0000000702027c11 */ /* 0x000fca000f8e10ff */
[----:B------:R3:W-:Y:S02]  /*3230*/  STS [R2], R9 ;  /* 0x0000000902007388 */ /* 0x0007e40000000800 */
.L_x_26646:
[----:B------:R-:W-:Y:S05]  /*3240*/  BSYNC B0 ;  /* 0x0000000000007941 */ /* 0x000fea0003800000 */
.L_x_26645:
[----:B------:R-:W-:Y:S01]  /*3250*/  BAR.SYNC.DEFER_BLOCKING 0x0 ;  /* 0x0000000000007b1d */ /* 0x000fe20000010000 */
[----:B------:R-:W-:-:S04]  /*3260*/  UIADD3 UR7, UR17, 0x1f, URZ ;  /* 0x0000001f11077890 */ /* 0x000fc8000fffe03f */
[----:B------:R-:W-:Y:S01]  /*3270*/  USHF.R.S32.HI UR8, URZ, 0x1f, UR7 ;  /* 0x0000001f3f087899 */ /* 0x000fe20008011407 */
[----:B------:R-:W-:Y:S03]  /*3280*/  BSSY B0, `(.L_x_26647) ;  /* 0x00000f6000007945 */ /* 0x000fe60003800000 */
[----:B------:R-:W-:-:S04]  /*3290*/  ULEA.HI UR7, UR8, UR7, URZ, 0x5 ;  /* 0x0000000708077291 */ /* 0x000fc8000f8f283f */
[----:B------:R-:W-:Y:S01]  /*32a0*/  USHF.R.S32.HI UR7, URZ, 0x5, UR7 ;  /* 0x000000053f077899 */ /* 0x000fe20008011407 */
[----:B------:R4:W3:Y:S01]  /*32b0*/  @!P2 LDS R3, [R4] ;  /* 0x000000000403a984 */ /* 0x0008e20000000800 */
[----:B0-----:R-:W-:Y:S01]  /*32c0*/  ISETP.GE.AND P2, PT, R6, UR11, PT ;  /* 0x0000000b06007c0c */ /* 0x001fe2000bf46270 */
[----:B----4-:R-:W-:Y:S02]  /*32d0*/  IMAD.MOV.U32 R4, RZ, RZ, RZ ;  /* 0x000000ffff047224 */ /* 0x010fe400078e00ff */
[----:B---3--:R-:W0:Y:S02]  /*32e0*/  SHFL.BFLY PT, R2, R3, 0x2, 0x1f ;  /* 0x0c401f0003027f89 */ /* 0x008e2400000e0000 */
[----:B0-----:R-:W-:-:S05]  /*32f0*/  FMNMX.FTZ R5, R2, R3, !PT ;  /* 0x0000000302057209 */ /* 0x001fca0007810000 */
[----:B------:R-:W0:Y:S02]  /*3300*/  SHFL.BFLY PT, R2, R5, 0x1, 0x1f ;  /* 0x0c201f0005027f89 */ /* 0x000e2400000e0000 */
[----:B0-----:R-:W-:-:S06]  /*3310*/  FMNMX.FTZ R2, R5, R2, !PT ;  /* 0x0000000205027209 */ /* 0x001fcc0007810000 */
[----:B------:R-:W0:Y:S01]  /*3320*/  SHFL.IDX PT, R2, R2, RZ, 0x1f ;  /* 0x00001fff02027589 */ /* 0x000e2200000e0000 */
[----:B------:R-:W-:Y:S05]  /*3330*/  @P2 BRA `(.L_x_26648) ;  /* 0x0000000c00a82947 */ /* 0x000fea0003800000 */
[----:B------:R-:W3:Y:S01]  /*3340*/  S2UR UR9, SR_CTAID.Z ;  /* 0x00000000000979c3 */ /* 0x000ee20000002700 */
[----:B------:R-:W-:Y:S01]  /*3350*/  UMOV UR8, 0xfffffff0 ;  /* 0xfffffff000087882 */ /* 0x000fe20000000000 */
[----:B------:R-:W-:Y:S01]  /*3360*/  LOP3.LUT R3, RZ, UR7, RZ, 0x33, !PT ;  /* 0x00000007ff037c12 */ /* 0x000fe2000f8e33ff */
[----:B------:R-:W-:Y:S01]  /*3370*/  BSSY B1, `(.L_x_26649) ;  /* 0x0000020000017945 */ /* 0x000fe20003800000 */
[----:B------:R-:W-:Y:S01]  /*3380*/  LOP3.LUT R4, RZ, UR17, RZ, 0x33, !PT ;  /* 0x00000011ff047c12 */ /* 0x000fe2000f8e33ff */
[----:B---3--:R-:W-:-:S06]  /*3390*/  UIMAD UR8, UR9, UR8, -0x11 ;  /* 0xffffffef090874a4 */ /* 0x008fcc000f8e0208 */
        /* <DEDUP_REMOVED lines=11> */
[----:B------:R-:W3:Y:S01]  /*3450*/  S2UR UR9, SR_CgaCtaId ;  /* 0x00000000000979c3 */ /* 0x000ee20000008800 */
[----:B------:R-:W-:Y:S01]  /*3460*/  UMOV UR8, 0x400 ;  /* 0x0000040000087882 */ /* 0x000fe20000000000 */
[----:B------:R-:W-:Y:S01]  /*3470*/  IMAD.MOV.U32 R4, RZ, RZ, RZ ;  /* 0x000000ffff047224 */ /* 0x000fe200078e00ff */
[----:B------:R-:W-:Y:S01]  /*3480*/  UIADD3 UR8, UR8, 0x220, URZ ;  /* 0x0000022008087890 */ /* 0x000fe2000fffe03f */
[----:B------:R-:W-:-:S03]  /*3490*/  MOV R3, R6 ;  /* 0x0000000600037202 */ /* 0x000fc60000000f00 */
[----:B---3--:R-:W-:-:S06]  /*34a0*/  ULEA UR8, UR9, UR8, 0x18 ;  /* 0x0000000809087291 */ /* 0x008fcc000f8ec03f */
[----:B------:R-:W-:-:S07]  /*34b0*/  LEA R7, R6, UR8, 0x2 ;  /* 0x0000000806077c11 */ /* 0x000fce000f8e10ff */
.L_x_26651:
        /* <DEDUP_REMOVED lines=11> */
.L_x_26650:
[----:B------:R-:W-:Y:S05]  /*3570*/  BSYNC B1 ;  /* 0x0000000000017941 */ /* 0x000fea0003800000 */
.L_x_26649:
        /* <DEDUP_REMOVED lines=15> */
.L_x_26654:
[----:B------:R-:W0:Y:S01]  /*3670*/  LDS R7, [R5+-0x400] ;  /* 0xfffc000005077984 */ /* 0x000e220000000800 */
[----:B------:R-:W-:-:S03]  /*3680*/  VIADD R3, R3, 0x800 ;  /* 0x0000080003037836 */ /* 0x000fc60000000000 */
[----:B------:R-:W3:Y:S02]  /*3690*/  LDS R9, [R5+-0x200] ;  /* 0xfffe000005097984 */ /* 0x000ee40000000800 */
[----:B------:R-:W-:Y:S02]  /*36a0*/  ISETP.GE.AND P3, PT, R3, R8, PT ;  /* 0x000000080300720c */ /* 0x000fe40003f66270 */
[----:B------:R-:W4:Y:S04]  /*36b0*/  LDS R11, [R5] ;  /* 0x00000000050b7984 */ /* 0x000f280000000800 */
[----:B------:R-:W1:Y:S04]  /*36c0*/  LDS R13, [R5+0x200] ;  /* 0x00020000050d7984 */ /* 0x000e680000000800 */
[----:B------:R-:W2:Y:S04]  /*36d0*/  LDS R15, [R5+0x400] ;  /* 0x00040000050f7984 */ /* 0x000ea80000000800 */
[----:B------:R-:W2:Y:S04]  /*36e0*/  LDS R17, [R5+0x600] ;  /* 0x0006000005117984 */ /* 0x000ea80000000800 */
[----:B------:R-:W2:Y:S04]  /*36f0*/  LDS R19, [R5+0x800] ;  /* 0x0008000005137984 */ /* 0x000ea80000000800 */
[----:B------:R-:W2:Y:S04]  /*3700*/  LDS R21, [R5+0xa00] ;  /* 0x000a000005157984 */ /* 0x000ea80000000800 */
[----:B------:R-:W2:Y:S04]  /*3710*/  LDS R23, [R5+0xc00] ;  /* 0x000c000005177984 */ /* 0x000ea80000000800 */
[----:B------:R-:W2:Y:S01]  /*3720*/  LDS R25, [R5+0xe00] ;  /* 0x000e000005197984 */ /* 0x000ea20000000800 */
[----:B0-----:R-:W-:-:S03]  /*3730*/  FADD.FTZ R7, -R2, R7 ;  /* 0x0000000702077221 */ /* 0x001fc60000010100 */
[----:B------:R-:W0:Y:S01]  /*3740*/  LDS R27, [R5+0x1000] ;  /* 0x00100000051b7984 */ /* 0x000e220000000800 */
        /* <DEDUP_REMOVED lines=8> */
[C---:B-1----:R-:W-:Y:S01]  /*37d0*/  FADD.FTZ R13, -R2.reuse, R13 ;  /* 0x0000000d020d7221 */ /* 0x042fe20000010100 */
[----:B------:R-:W1:Y:S01]  /*37e0*/  LDS R33, [R5+0x1600] ;  /* 0x0016000005217984 */ /* 0x000e620000000800 */
[----:B--2---:R-:W-:-:S02]  /*37f0*/  FADD.FTZ R15, -R2, R15 ;  /* 0x0000000f020f7221 */ /* 0x004fc40000010100 */
[----:B------:R-:W-:Y:S01]  /*3800*/  FMUL.FTZ R13, R13, 1.4426950216293334961 ;  /* 0x3fb8aa3b0d0d7820 */ /* 0x000fe20000410000 */
[----:B------:R-:W2:Y:S01]  /*3810*/  LDS R35, [R5+0x1800] ;  /* 0x0018000005237984 */ /* 0x000ea20000000800 */
[----:B------:R-:W0:Y:S01]  /*3820*/  MUFU.EX2 R9, R9 ;  /* 0x0000000900097308 */ /* 0x000e220000000800 */
[----:B------:R-:W-:Y:S01]  /*3830*/  FMUL.FTZ R15, R15, 1.4426950216293334961 ;  /* 0x3fb8aa3b0f0f7820 */ /* 0x000fe20000410000 */
[C---:B------:R-:W-:Y:S01]  /*3840*/  FADD.FTZ R17, -R2.reuse, R17 ;  /* 0x0000001102117221 */ /* 0x040fe20000010100 */
[----:B------:R-:W2:Y:S01]  /*3850*/  LDS R37, [R5+0x1a00] ;  /* 0x001a000005257984 */ /* 0x000ea20000000800 */
        /* <DEDUP_REMOVED lines=30> */
[----:B0-----:R-:W-:Y:S01]  /*3a40*/  FADD.FTZ R4, R4, R15 ;  /* 0x0000000f04047221 */ /* 0x001fe20000010000 */
[C---:B--2---:R-:W-:Y:S01]  /*3a50*/  FADD.FTZ R35, -R2.reuse, R35 ;  /* 0x0000002302237221 */ /* 0x044fe20000010100 */
        /* <DEDUP_REMOVED lines=37> */
.L_x_26653:
[----:B------:R-:W-:Y:S05]  /*3cb0*/  BSYNC B1 ;  /* 0x0000000000017941 */ /* 0x000fea0003800000 */
.L_x_26652:
        /* <DEDUP_REMOVED lines=14> */
[----:B0-----:R-:W-:-:S04]  /*3da0*/  FADD.FTZ R7, -R2, R7 ;  /* 0x0000000702077221 */ /* 0x001fc80000010100 */
[----:B------:R-:W-:Y:S01]  /*3db0*/  FMUL.FTZ R7, R7, 1.4426950216293334961 ;  /* 0x3fb8aa3b07077820 */ /* 0x000fe20000410000 */
[C---:B---3--:R-:W-:Y:S01]  /*3dc0*/  FADD.FTZ R9, -R2.reuse, R9 ;  /* 0x0000000902097221 */ /* 0x048fe20000010100 */
[----:B----4-:R-:W-:-:S03]  /*3dd0*/  FADD.FTZ R11, -R2, R11 ;  /* 0x0000000b020b7221 */ /* 0x010fc60000010100 */
[----:B------:R-:W-:Y:S01]  /*3de0*/  FMUL.FTZ R9, R9, 1.4426950216293334961 ;  /* 0x3fb8aa3b09097820 */ /* 0x000fe20000410000 */
[----:B------:R-:W0:Y:S01]  /*3df0*/  MUFU.EX2 R7, R7 ;  /* 0x0000000700077308 */ /* 0x000e220000000800 */
[----:B------:R-:W-:Y:S01]  /*3e00*/  FMUL.FTZ R11, R11, 1.4426950216293334961 ;  /* 0x3fb8aa3b0b0b7820 */ /* 0x000fe20000410000 */
[C---:B-1----:R-:W-:Y:S01]  /*3e10*/  FADD.FTZ R13, -R2.reuse, R13 ;  /* 0x0000000d020d7221 */ /* 0x042fe20000010100 */
[----:B--2---:R-:W-:-:S03]  /*3e20*/  FADD.FTZ R15, -R2, R15 ;  /* 0x0000000f020f7221 */ /* 0x004fc60000010100 */
        /* <DEDUP_REMOVED lines=32> */
.L_x_26656:
[----:B------:R-:W-:Y:S05]  /*4030*/  BSYNC B1 ;  /* 0x0000000000017941 */ /* 0x000fea0003800000 */
.L_x_26655:
[----:B------:R-:W-:-:S13]  /*4040*/  ISETP.LT.OR P0, PT, R3, UR11, P0 ;  /* 0x0000000b03007c0c */ /* 0x000fda0008701670 */
[----:B------:R-:W-:Y:S05]  /*4050*/  @!P0 BRA `(.L_x_26648) ;  /* 0x0000000000608947 */ /* 0x000fea0003800000 */
[----:B------:R-:W0:Y:S04]  /*4060*/  LDS R3, [R5+-0x400] ;  /* 0xfffc000005037984 */ /* 0x000e280000000800 */
[----:B------:R-:W3:Y:S04]  /*4070*/  LDS R7, [R5+-0x200] ;  /* 0xfffe000005077984 */ /* 0x000ee80000000800 */
[----:B------:R-:W4:Y:S04]  /*4080*/  LDS R9, [R5] ;  /* 0x0000000005097984 */ /* 0x000f280000000800 */
[----:B------:R-:W1:Y:S01]  /*4090*/  LDS R11, [R5+0x200] ;  /* 0x00020000050b7984 */ /* 0x000e620000000800 */
[C---:B0-----:R-:W-:Y:S01]  /*40a0*/  FADD.FTZ R3, -R2.reuse, R3 ;  /* 0x0000000302037221 */ /* 0x041fe20000010100 */
[----:B---3--:R-:W-:-:S03]  /*40b0*/  FADD.FTZ R7, -R2, R7 ;  /* 0x0000000702077221 */ /* 0x008fc60000010100 */
[----:B------:R-:W-:Y:S01]  /*40c0*/  FMUL.FTZ R3, R3, 1.4426950216293334961 ;  /* 0x3fb8aa3b03037820 */ /* 0x000fe20000410000 */
[----:B----4-:R-:W-:Y:S01]  /*40d0*/  FADD.FTZ R9, -R2, R9 ;  /* 0x0000000902097221 */ /* 0x010fe20000010100 */
[----:B------:R-:W-:-:S04]  /*40e0*/  FMUL.FTZ R7, R7, 1.4426950216293334961 ;  /* 0x3fb8aa3b07077820 */ /* 0x000fc80000410000 */
[----:B------:R-:W0:Y:S01]  /*40f0*/  MUFU.EX2 R3, R3 ;  /* 0x0000000300037308 */ /* 0x000e220000000800 */
[----:B-1----:R-:W-:Y:S01]  /*4100*/  FADD.FTZ R11, -R2, R11 ;  /* 0x0000000b020b7221 */ /* 0x002fe20000010100 */
[----:B------:R-:W-:-:S03]  /*4110*/  FMUL.FTZ R9, R9, 1.4426950216293334961 ;  /* 0x3fb8aa3b09097820 */ /* 0x000fc60000410000 */
[----:B------:R-:W-:-:S03]  /*4120*/  FMUL.FTZ R11, R11, 1.4426950216293334961 ;  /* 0x3fb8aa3b0b0b7820 */ /* 0x000fc60000410000 */
[----:B------:R-:W1:Y:S08]  /*4130*/  MUFU.EX2 R7, R7 ;  /* 0x0000000700077308 */ /* 0x000e700000000800 */
[----:B------:R-:W3:Y:S01]  /*4140*/  MUFU.EX2 R9, R9 ;  /* 0x0000000900097308 */ /* 0x000ee20000000800 */
[----:B0-----:R4:W-:Y:S01]  /*4150*/  STS [R5+-0x400], R3 ;  /* 0xfffc000305007388 */ /* 0x0019e20000000800 */
[----:B------:R-:W-:-:S06]  /*4160*/  FADD.FTZ R4, R4, R3 ;  /* 0x0000000304047221 */ /* 0x000fcc0000010000 */
[----:B------:R-:W0:Y:S01]  /*4170*/  MUFU.EX2 R11, R11 ;  /* 0x0000000b000b7308 */ /* 0x000e220000000800 */
[----:B-1----:R4:W-:Y:S01]  /*4180*/  STS [R5+-0x200], R7 ;  /* 0xfffe000705007388 */ /* 0x0029e20000000800 */
[----:B------:R-:W-:-:S03]  /*4190*/  FADD.FTZ R4, R4, R7 ;  /* 0x0000000704047221 */ /* 0x000fc60000010000 */
[----:B---3--:R4:W-:Y:S01]  /*41a0*/  STS [R5], R9 ;  /* 0x0000000905007388 */ /* 0x0089e20000000800 */
[----:B------:R-:W-:-:S03]  /*41b0*/  FADD.FTZ R4, R4, R9 ;  /* 0x0000000904047221 */ /* 0x000fc60000010000 */
[----:B0-----:R4:W-:Y:S01]  /*41c0*/  STS [R5+0x200], R11 ;  /* 0x0002000b05007388 */ /* 0x0019e20000000800 */
[----:B------:R-:W-:-:S07]  /*41d0*/  FADD.FTZ R4, R4, R11 ;  /* 0x0000000b04047221 */ /* 0x000fce0000010000 */
.L_x_26648:
[----:B------:R-:W-:Y:S05]  /*41e0*/  BSYNC B0 ;  /* 0x0000000000007941 */ /* 0x000fea0003800000 */
.L_x_26647:
[----:B----4-:R-:W3:Y:S01]  /*41f0*/  SHFL.BFLY PT, R3, R4, 0x10, 0x1f ;  /* 0x0e001f0004037f89 */ /* 0x010ee200000e0000 */
[----:B------:R-:W-:Y:S01]  /*4200*/  LOP3.LUT P0, R9, R6, 0x1f, RZ, 0xc0, !PT ;  /* 0x0000001f06097812 */ /* 0x000fe2000780c0ff */
[----:B------:R-:W-:Y:S03]  /*4210*/  BSSY B0, `(.L_x_26657) ;  /* 0x00000b4000007945 */ /* 0x000fe60003800000 */
[----:B------:R-:W-:-:S09]  /*4220*/  ISETP.GT.U32.AND P3, PT, R9, 0x3, PT ;  /* 0x000000030900780c */ /* 0x000fd20003f64070 */
[----:B------:R-:W4:Y:S04]  /*4230*/  @!P0 S2R R11, SR_CgaCtaId ;  /* 0x00000000000b8919 */ /* 0x000f280000008800 */
[----:B------:R-:W1:Y:S01]  /*4240*/  @!P3 S2R R13, SR_CgaCtaId ;  /* 0x00000000000db919 */ /* 0x000e620000008800 */
[----:B---3--:R-:W-:-:S05]  /*4250*/  FADD.FTZ R3, R3, R4 ;  /* 0x0000000403037221 */ /* 0x008fca0000010000 */
[----:B------:R-:W3:Y:S02]  /*4260*/  SHFL.BFLY PT, R8, R3, 0x8, 0x1f ;  /* 0x0d001f0003087f89 */ /* 0x000ee400000e0000 */
[----:B---3--:R-:W-:Y:S01]  /*4270*/  FADD.FTZ R8, R3, R8 ;  /* 0x0000000803087221 */ /* 0x008fe20000010000 */
[----:B------:R-:W-:-:S04]  /*4280*/  @!P0 MOV R3, 0x400 ;  /* 0x0000040000038802 */ /* 0x000fc80000000f00 */
[----:B------:R-:W3:Y:S01]  /*4290*/  SHFL.BFLY PT, R5, R8, 0x4, 0x1f ;  /* 0x0c801f0008057f89 */ /* 0x000ee200000e0000 */
[----:B------:R-:W-:Y:S01]  /*42a0*/  @!P0 VIADD R4, R3, 0x200 ;  /* 0x0000020003048836 */ /* 0x000fe20000000000 */
[----:B------:R-:W-:-:S04]  /*42b0*/  @!P0 SHF.R.U32.HI R3, RZ, 0x3, R6 ;  /* 0x00000003ff038819 */ /* 0x000fc80000011606 */
[----:B----4-:R-:W-:Y:S02]  /*42c0*/  @!P0 LEA R4, R11, R4, 0x18 ;  /* 0x000000040b048211 */ /* 0x010fe400078ec0ff */
[----:B------:R-:W-:-:S05]  /*42d0*/  @!P0 LOP3.LUT R3, R3, 0x1ffffffc, RZ, 0xc0, !PT ;  /* 0x1ffffffc03038812 */ /* 0x000fca00078ec0ff */
[----:B------:R-:W-:Y:S02]  /*42e0*/  @!P0 IMAD.IADD R4, R4, 0x1, R3 ;  /* 0x0000000104048824 */ /* 0x000fe400078e0203 */
[----:B---3--:R-:W-:Y:S01]  /*42f0*/  FADD.FTZ R5, R8, R5 ;  /* 0x0000000508057221 */ /* 0x008fe20000010000 */
[----:B------:R-:W-:-:S04]  /*4300*/  @!P3 MOV R8, 0x400 ;  /* 0x000004000008b802 */ /* 0x000fc80000000f00 */
[----:B------:R-:W3:Y:S01]  /*4310*/  SHFL.BFLY PT, R10, R5, 0x2, 0x1f ;  /* 0x0c401f00050a7f89 */ /* 0x000ee200000e0000 */
[----:B------:R-:W-:-:S04]  /*4320*/  @!P3 IADD3 R8, R8, 0x200, RZ ;  /* 0x000002000808b810 */ /* 0x000fc80007ffe0ff */
[----:B-1----:R-:W-:-:S04]  /*4330*/  @!P3 LEA R8, R13, R8, 0x18 ;  /* 0x000000080d08b211 */ /* 0x002fc800078ec0ff */
[----:B------:R-:W-:Y:S01]  /*4340*/  @!P3 LEA R9, R9, R8, 0x2 ;  /* 0x000000080909b211 */ /* 0x000fe200078e10ff */
        /* <DEDUP_REMOVED lines=10> */
[----:B------:R1:W3:Y:S01]  /*43f0*/  SHFL.IDX PT, R33, R3, RZ, 0x1f ;  /* 0x00001fff03217589 */ /* 0x0002e200000e0000 */
[----:B------:R-:W-:Y:S05]  /*4400*/  @P2 BRA `(.L_x_26658) ;  /* 0x0000000800502947 */ /* 0x000fea0003800000 */
[----:B------:R-:W4:Y:S01]  /*4410*/  S2UR UR8, SR_CTAID.Z ;  /* 0x00000000000879c3 */ /* 0x000f220000002700 */
[----:B------:R-:W-:Y:S01]  /*4420*/  UMOV UR9, 0xfffffff0 ;  /* 0xfffffff000097882 */ /* 0x000fe20000000000 */
[----:B-1----:R-:W-:Y:S01]  /*4430*/  LOP3.LUT R3, RZ, UR7, RZ, 0x33, !PT ;  /* 0x00000007ff037c12 */ /* 0x002fe2000f8e33ff */
        /* <DEDUP_REMOVED lines=22> */
.L_x_26661:
[----:B------:R-:W3:Y:S01]  /*45a0*/  LDS R7, [R5] ;  /* 0x0000000005077984 */ /* 0x000ee20000000800 */
[----:B------:R-:W-:Y:S01]  /*45b0*/  VIADD R3, R3, 0xffffffff ;  /* 0xffffffff03037836 */ /* 0x000fe20000000000 */
[----:B------:R-:W-:-:S04]  /*45c0*/  IADD3 R4, R4, 0x80, RZ ;  /* 0x0000008004047810 */ /* 0x000fc80007ffe0ff */
[----:B------:R-:W-:Y:S01]  /*45d0*/  ISETP.NE.AND P0, PT, R3, RZ, PT ;  /* 0x000000ff0300720c */ /* 0x000fe20003f05270 */
[----:B---3--:R-:W-:-:S05]  /*45e0*/  FMUL.FTZ R8, R7, R32 ;  /* 0x0000002007087220 */ /* 0x008fca0000410000 */
[----:B------:R1:W-:Y:S02]  /*45f0*/  STS [R5], R8 ;  /* 0x0000000805007388 */ /* 0x0003e40000000800 */
[----:B-1----:R-:W-:-:S05]  /*4600*/  VIADD R5, R5, 0x200 ;  /* 0x0000020005057836 */ /* 0x002fca0000000000 */
[----:B------:R-:W-:Y:S05]  /*4610*/  @P0 BRA `(.L_x_26661) ;  /* 0xfffffffc00e00947 */ /* 0x000fea000383ffff */
.L_x_26660:
[----:B------:R-:W-:Y:S05]  /*4620*/  BSYNC B1 ;  /* 0x0000000000017941 */ /* 0x000fea0003800000 */
.L_x_26659:
        /* <DEDUP_REMOVED lines=15> */
.L_x_26664:
[----:B------:R-:W3:Y:S01]  /*4720*/  LDS R5, [R3+-0x400] ;  /* 0xfffc000003057984 */ /* 0x000ee20000000800 */
[----:B------:R-:W-:-:S03]  /*4730*/  VIADD R4, R4, 0x800 ;  /* 0x0000080004047836 */ /* 0x000fc60000000000 */
[----:B------:R-:W1:Y:S02]  /*4740*/  LDS R7, [R3+-0x200] ;  /* 0xfffe000003077984 */ /* 0x000e640000000800 */
        /* <DEDUP_REMOVED lines=12> */
[----:B-1----:R-:W-:-:S03]  /*4810*/  FMUL.FTZ R10, R7, R32 ;  /* 0x00000020070a7220 */ /* 0x002fc60000410000 */
[----:B------:R-:W1:Y:S01]  /*4820*/  LDS R28, [R3+0x1400] ;  /* 0x00140000031c7984 */ /* 0x000e620000000800 */
        /* <DEDUP_REMOVED lines=35> */
.L_x_26663:
[----:B------:R-:W-:Y:S05]  /*4a60*/  BSYNC B1 ;  /* 0x0000000000017941 */ /* 0x000fea0003800000 */
.L_x_26662:
[----:B------:R-:W-:Y:S01]  /*4a70*/  IADD3 R5, -R4, UR11, RZ ;  /* 0x0000000b04057c10 */ /* 0x000fe2000fffe1ff */
[----:B------:R-:W-:Y:S03]  /*4a80*/  BSSY B1, `(.L_x_26665) ;  /* 0x000001e000017945 */ /* 0x000fe60003800000 */
[----:B------:R-:W-:-:S13]  /*4a90*/  ISETP.GT.AND P2, PT, R5, 0x200, PT ;  /* 0x000002000500780c */ /* 0x000fda0003f44270 */
[----:B------:R-:W-:Y:S05]  /*4aa0*/  @!P2 BRA `(.L_x_26666) ;  /* 0x00000000006ca947 */ /* 0x000fea0003800000 */
[----:B------:R-:W3:Y:S01]  /*4ab0*/  LDS R5, [R3+-0x400] ;  /* 0xfffc000003057984 */ /* 0x000ee20000000800 */
[----:B------:R-:W-:Y:S01]  /*4ac0*/  PLOP3.LUT P0, PT, PT, PT, PT, 0x8, 0x0 ;  /* 0x000000000000781c */ /* 0x000fe20003f0e170 */
[----:B------:R-:W-:Y:S02]  /*4ad0*/  VIADD R4, R4, 0x400 ;  /* 0x0000040004047836 */ /* 0x000fe40000000000 */
[----:B------:R-:W1:Y:S04]  /*4ae0*/  LDS R7, [R3+-0x200] ;  /* 0xfffe000003077984 */ /* 0x000e680000000800 */
[----:B------:R-:W4:Y:S04]  /*4af0*/  LDS R9, [R3] ;  /* 0x0000000003097984 */ /* 0x000f280000000800 */
[----:B------:R-:W0:Y:S04]  /*4b00*/  LDS R11, [R3+0x200] ;  /* 0x00020000030b7984 */ /* 0x000e280000000800 */
[----:B------:R-:W2:Y:S04]  /*4b10*/  LDS R13, [R3+0x400] ;  /* 0x00040000030d7984 */ /* 0x000ea80000000800 */
[----:B------:R-:W2:Y:S04]  /*4b20*/  LDS R15, [R3+0x600] ;  /* 0x00060000030f7984 */ /* 0x000ea80000000800 */
[----:B------:R-:W2:Y:S04]  /*4b30*/  LDS R17, [R3+0x800] ;  /* 0x0008000003117984 */ /* 0x000ea80000000800 */
[----:B------:R-:W2:Y:S01]  /*4b40*/  LDS R19, [R3+0xa00] ;  /* 0x000a000003137984 */ /* 0x000ea20000000800 */
[-C--:B---3--:R-:W-:Y:S01]  /*4b50*/  FMUL.FTZ R8, R5, R32.reuse ;  /* 0x0000002005087220 */ /* 0x088fe20000410000 */
[----:B-1----:R-:W-:-:S04]  /*4b60*/  FMUL.FTZ R10, R7, R32 ;  /* 0x00000020070a7220 */ /* 0x002fc80000410000 */
        /* <DEDUP_REMOVED lines=15> */
.L_x_26666:
[----:B------:R-:W-:Y:S05]  /*4c60*/  BSYNC B1 ;  /* 0x0000000000017941 */ /* 0x000fea0003800000 */
.L_x_26665:
[----:B------:R-:W-:-:S13]  /*4c70*/  ISETP.LT.OR P0, PT, R4, UR11, P0 ;  /* 0x0000000b04007c0c */ /* 0x000fda0008701670 */
[----:B------:R-:W-:Y:S05]  /*4c80*/  @!P0 BRA `(.L_x_26658) ;  /* 0x0000000000308947 */ /* 0x000fea0003800000 */
[----:B------:R-:W3:Y:S04]  /*4c90*/  LDS R4, [R3+-0x400] ;  /* 0xfffc000003047984 */ /* 0x000ee80000000800 */
[----:B------:R-:W1:Y:S04]  /*4ca0*/  LDS R5, [R3+-0x200] ;  /* 0xfffe000003057984 */ /* 0x000e680000000800 */
[----:B------:R-:W4:Y:S04]  /*4cb0*/  LDS R7, [R3] ;  /* 0x0000000003077984 */ /* 0x000f280000000800 */
[----:B------:R-:W0:Y:S01]  /*4cc0*/  LDS R9, [R3+0x200] ;  /* 0x0002000003097984 */ /* 0x000e220000000800 */
[-C--:B---3--:R-:W-:Y:S01]  /*4cd0*/  FMUL.FTZ R4, R4, R32.reuse ;  /* 0x0000002004047220 */ /* 0x088fe20000410000 */
[----:B-1----:R-:W-:-:S04]  /*4ce0*/  FMUL.FTZ R8, R5, R32 ;  /* 0x0000002005087220 */ /* 0x002fc80000410000 */
[----:B------:R1:W-:Y:S01]  /*4cf0*/  STS [R3+-0x400], R4 ;  /* 0xfffc000403007388 */ /* 0x0003e20000000800 */
[----:B----4-:R-:W-:-:S03]  /*4d00*/  FMUL.FTZ R10, R7, R32 ;  /* 0x00000020070a7220 */ /* 0x010fc60000410000 */
[----:B------:R1:W-:Y:S01]  /*4d10*/  STS [R3+-0x200], R8 ;  /* 0xfffe000803007388 */ /* 0x0003e20000000800 */
[----:B0-----:R-:W-:-:S03]  /*4d20*/  FMUL.FTZ R12, R9, R32 ;  /* 0x00000020090c7220 */ /* 0x001fc60000410000 */
[----:B------:R1:W-:Y:S04]  /*4d30*/  STS [R3], R10 ;  /* 0x0000000a03007388 */ /* 0x0003e80000000800 */
[----:B------:R1:W-:Y:S02]  /*4d40*/  STS [R3+0x200], R12 ;  /* 0x0002000c03007388 */ /* 0x0003e40000000800 */
.L_x_26658:
[----:B------:R-:W-:Y:S05]  /*4d50*/  BSYNC B0 ;  /* 0x0000000000007941 */ /* 0x000fea0003800000 */
.L_x_26657:
        /* <DEDUP_REMOVED lines=31> */
[----:B------:R4:W-:Y:S04]  /*4f50*/  STG.E desc[UR14][R4.64], R2 ;  /* 0x0000000204007986 */ /* 0x0009e8000c10190e */
[----:B---3--:R4:W-:Y:S02]  /*4f60*/  STG.E desc[UR14][R8.64], R33 ;  /* 0x0000002108007986 */ /* 0x0089e4000c10190e */
.L_x_26668:
[----:B------:R-:W-:Y:S05]  /*4f70*/  BSYNC B0 ;  /* 0x0000000000007941 */ /* 0x000fea0003800000 */
.L_x_26667:
        /* <DEDUP_REMOVED lines=9> */
[----:B--2---:R-:W-:Y:S02]  /*5010*/  CS2R R132, SRZ ;  /* 0x0000000000847805 */ /* 0x004fe4000001ff00 */
        /* <DEDUP_REMOVED lines=8> */
[----:B------:R-:W-:Y:S01]  /*50a0*/  CS2R R114, SRZ ;  /* 0x0000000000727805 */ /* 0x000fe2000001ff00 */
[----:B------:R-:W-:Y:S06]  /*50b0*/  @P1 BRA `(.L_x_26670) ;  /* 0x0000003000641947 */ /* 0x000fec0003800000 */
[----:B-1--4-:R-:W1:Y:S01]  /*50c0*/  I2F.RP R4, R0 ;  /* 0x0000000000047306 */ /* 0x012e620000209400 */
[----:B------:R-:W2:Y:S01]  /*50d0*/  S2R R5, SR_CTAID.Z ;  /* 0x0000000000057919 */ /* 0x000ea20000002700 */
[----:B------:R-:W-:Y:S01]  /*50e0*/  SHF.R.S32.HI R7, RZ, 0x1f, R6 ;  /* 0x0000001fff077819 */ /* 0x000fe20000011406 */
[----:B------:R-:W4:Y:S01]  /*50f0*/  LDC R9, c[0x0][0x26c] ;  /* 0x00009b00ff097b82 */ /* 0x000f220000000800 */
[----:B------:R-:W-:Y:S01]  /*5100*/  SHF.R.S32.HI R8, RZ, 0x1f, R157 ;  /* 0x0000001fff087819 */ /* 0x000fe2000001149d */
[----:B------:R-:W-:Y:S01]  /*5110*/  ULDC UR9, c[0x0][0x270] ;  /* 0x00009c0000097ab9 */ /* 0x000fe20000000800 */
[----:B------:R-:W-:Y:S01]  /*5120*/  LEA.HI R7, R7, R6, RZ, 0x5 ;  /* 0x0000000607077211 */ /* 0x000fe200078f28ff */
[----:B------:R-:W-:Y:S01]  /*5130*/  IMAD.U32 R160, RZ, RZ, UR9 ;  /* 0x00000009ffa07e24 */ /* 0x000fe2000f8e00ff */
[----:B------:R-:W-:Y:S01]  /*5140*/  LEA.HI R8, R8, R157, RZ, 0x3 ;  /* 0x0000009d08087211 */ /* 0x000fe200078f18ff */
[----:B------:R-:W-:Y:S01]  /*5150*/  ULDC UR8, c[0x0][0x28c] ;  /* 0x0000a30000087ab9 */ /* 0x000fe20000000800 */
[----:B0-----:R-:W-:Y:S01]  /*5160*/  SHF.R.S32.HI R2, RZ, 0x5, R7 ;  /* 0x00000005ff027819 */ /* 0x001fe20000011407 */
[----:B------:R-:W-:Y:S01]  /*5170*/  IMAD R160, R160, UR10, RZ ;  /* 0x0000000aa0a07c24 */ /* 0x000fe2000f8e02ff */
[----:B------:R-:W-:Y:S01]  /*5180*/  MOV R144, RZ ;  /* 0x000000ff00907202 */ /* 0x000fe20000000f00 */
[----:B------:R-:W-:Y:S01]  /*5190*/  IMAD.U32 R112, RZ, RZ, UR7 ;  /* 0x00000007ff707e24 */ /* 0x000fe2000f8e00ff */
[----:B-1----:R-:W0:Y:S02]  /*51a0*/  MUFU.RCP R4, R4 ;  /* 0x0000000400047308 */ /* 0x002e240000001000 */
[----:B------:R-:W-:Y:S01]  /*51b0*/  SHF.R.S32.HI R161, RZ, 0x1f, R160 ;  /* 0x0000001fffa17819 */ /* 0x000fe200000114a0 */
[----:B------:R-:W-:-:S02]  /*51c0*/  VIADD R112, R112, 0xffffffff ;  /* 0xffffffff70707836 */ /* 0x000fc40000000000 */
[----:B0-----:R-:W-:Y:S02]  /*51d0*/  VIADD R3, R4, 0xffffffe ;  /* 0x0ffffffe04037836 */ /* 0x001fe40000000000 */
[----:B--2---:R-:W-:Y:S01]  /*51e0*/  IMAD R5, R5, 0x10, R2 ;  /* 0x0000001005057824 */ /* 0x004fe200078e0202 */
[----:B------:R-:W-:-:S03]  /*51f0*/  MOV R2, RZ ;  /* 0x000000ff00027202 */ /* 0x000fc60000000f00 */
[----:B------:R-:W0:Y:S02]  /*5200*/  F2I.FTZ.U32.TRUNC.NTZ R3, R3 ;  /* 0x0000000300037305 */ /* 0x000e24000021f000 */
[----:B0-----:R-:W-:-:S05]  /*5210*/  IADD3 R11, RZ, -R3, RZ ;  /* 0x80000003ff0b7210 */ /* 0x001fca0007ffe0ff */
[----:B------:R-:W-:-:S04]  /*5220*/  IMAD R7, R11, R0, RZ ;  /* 0x000000000b077224 */ /* 0x000fc800078e02ff */
[----:B------:R-:W-:Y:S01]  /*5230*/  IMAD.HI.U32 R4, R3, R7, R2 ;  /* 0x0000000703047227 */ /* 0x000fe200078e0002 */
[C---:B------:R-:W-:Y:S02]  /*5240*/  LOP3.LUT R2, R8.reuse, 0x3ffffff8, RZ, 0xc0, !PT ;  /* 0x3ffffff808027812 */ /* 0x040fe400078ec0ff */
[----:B------:R-:W-:Y:S02]  /*5250*/  SHF.L.U32 R8, R8, 0x2, RZ ;  /* 0x0000000208087819 */ /* 0x000fe400000006ff */
[----:B----4-:R-:W-:Y:S01]  /*5260*/  SHF.R.S32.HI R3, RZ, 0x1f, R9 ;  /* 0x0000001fff037819 */ /* 0x010fe20000011409 */
[----:B------:R-:W-:Y:S01]  /*5270*/  IMAD.IADD R111, R157, 0x1, -R2 ;  /* 0x000000019d6f7824 */ /* 0x000fe200078e0a02 */
[----:B------:R-:W-:Y:S02]  /*5280*/  LOP3.LUT R8, R8, 0xffffffe0, RZ, 0xc0, !PT ;  /* 0xffffffe008087812 */ /* 0x000fe400078ec0ff */
[----:B------:R-:W-:Y:S02]  /*5290*/  MOV R2, UR8 ;  /* 0x0000000800027c02 */ /* 0x000fe40008000f00 */
[----:B------:R-:W-:-:S02]  /*52a0*/  LEA R110, R111, R8, 0x2 ;  /* 0x000000086f6e7211 */ /* 0x000fc400078e10ff */
[----:B------:R-:W-:Y:S02]  /*52b0*/  IADD3 R2, -R2, UR4, RZ ;  /* 0x0000000402027c10 */ /* 0x000fe4000fffe1ff */
        /* <DEDUP_REMOVED lines=29> */
[----:B------:R-:W-:-:S07]  /*5490*/  VIADD R102, R110, 0xf00 ;  /* 0x00000f006e667836 */ /* 0x000fce0000000000 */
.L_x_26673:
[----:B---3--:R-:W0:Y:S01]  /*54a0*/  LDC R32, c[0x0][0x290] ;  /* 0x0000a400ff207b82 */ /* 0x008e220000000800 */
        /* <DEDUP_REMOVED lines=22> */
[----:B------:R-:W-:Y:S01]  /*5610*/  @!P2 IADD3 R27, -R27, RZ, RZ ;  /* 0x000000ff1b1ba210 */ /* 0x000fe20007ffe1ff */
[----:B0-----:R-:W-:Y:S01]  /*5620*/  IMAD.MOV R24, RZ, RZ, -R25 ;  /* 0x000000ffff187224 */ /* 0x001fe200078e0a19 */
[----:B------:R-:W-:Y:S02]  /*5630*/  @!P1 LOP3.LUT R27, RZ, R29, RZ, 0x33, !PT ;  /* 0x0000001dff1b9212 */ /* 0x000fe400078e33ff */
[----:B------:R-:W-:Y:S01]  /*5640*/  ISETP.NE.AND P2, PT, R32, RZ, PT ;  /* 0x000000ff2000720c */ /* 0x000fe20003f45270 */
[----:B------:R-:W-:Y:S01]  /*5650*/  IMAD R29, R24, R31, RZ ;  /* 0x0000001f181d7224 */ /* 0x000fe200078e02ff */
[----:B------:R-:W-:Y:S01]  /*5660*/  IADD3 R26, R27, UR5, RZ ;  /* 0x000000051b1a7c10 */ /* 0x000fe2000fffe0ff */
        /* <DEDUP_REMOVED lines=22> */
[----:B------:R-:W2:Y:S01]  /*57d0*/  LDG.E.CONSTANT R24, desc[UR14][R24.64] ;  /* 0x0000000e18187981 */ /* 0x000ea2000c1e9900 */
[----:B------:R-:W-:Y:S02]  /*57e0*/  LEA R104, R111, R104, 0x2 ;  /* 0x000000686f687211 */ /* 0x000fe400078e10ff */
[----:B--2---:R-:W-:Y:S01]  /*57f0*/  SHF.R.S32.HI R26, RZ, 0x1f, R24 ;  /* 0x0000001fff1a7819 */ /* 0x004fe20000011418 */
        /* <DEDUP_REMOVED lines=8> */
[----:B------:R-:W2:Y:S01]  /*5880*/  LDG.E.128.CONSTANT R40, desc[UR14][R34.64] ;  /* 0x0000000e22287981 */ /* 0x000ea2000c1e9d00 */
[----:B------:R-:W-:-:S03]  /*5890*/  IADD3 R25, P0, R109, R162, RZ ;  /* 0x000000a26d197210 */ /* 0x000fc60007f1e0ff */
[----:B------:R-:W3:Y:S01]  /*58a0*/  LDG.E.128.CONSTANT R92, desc[UR14][R34.64+0x200] ;  /* 0x0002000e225c7981 */ /* 0x000ee2000c1e9d00 */
        /* <DEDUP_REMOVED lines=39> */
[----:B------:R-:W-:Y:S01]  /*5b20*/  LEA R64, P1, R36, UR12, 0x2 ;  /* 0x0000000c24407c11 */ /* 0x000fe2000f8210ff */
[----:B------:R-:W4:Y:S01]  /*5b30*/  LDG.E.128.CONSTANT R76, desc[UR14][R76.64] ;  /* 0x0000000e4c4c7981 */ /* 0x000f22000c1e9d00 */
        /* <DEDUP_REMOVED lines=23> */
[----:B------:R-:W-:Y:S02]  /*5cb0*/  ISETP.NE.AND P0, PT, R5, R112, PT ;  /* 0x000000700500720c */ /* 0x000fe40003f05270 */
[----:B------:R-:W-:-:S04]  /*5cc0*/  IADD3 R38, P1, R15, R162, RZ ;  /* 0x000000a20f267210 */ /* 0x000fc80007f3e0ff */
[----:B------:R-:W-:-:S07]  /*5cd0*/  LEA R48, P6, R38, UR12, 0x2 ;  /* 0x0000000c26307c11 */ /* 0x000fce000f8c10ff */
[----:B------:R-:W-:-:S04]  /*5ce0*/  @!P0 IADD3 R37, R104, 0x2, RZ ;  /* 0x0000000268258810 */ /* 0x000fc80007ffe0ff */
[----:B------:R-:W-:Y:S02]  /*5cf0*/  @!P0 ISETP.GE.AND P3, PT, R37, UR17, PT ;  /* 0x0000001125008c0c */ /* 0x000fe4000bf66270 */
[----:B------:R-:W-:-:S04]  /*5d00*/  LEA.HI.X.SX32 R37, R15, R146, 0x1, P1 ;  /* 0x000000920f257211 */ /* 0x000fc800008f0eff */
[----:B------:R-:W-:-:S06]  /*5d10*/  LEA.HI.X R49, R38, UR13, R37, 0x2, P6 ;  /* 0x0000000d26317c11 */ /* 0x000fcc000b0f1425 */
[----:B------:R-:W4:Y:S01]  /*5d20*/  LDG.E.128.CONSTANT R48, desc[UR14][R48.64] ;  /* 0x0000000e30307981 */ /* 0x000f22000c1e9d00 */
[C---:B------:R-:W-:Y:S01]  /*5d30*/  @!P0 VIADD R36, R104.reuse, 0x1 ;  /* 0x0000000168248836 */ /* 0x040fe20000000000 */
[----:B------:R-:W-:-:S04]  /*5d40*/  @!P0 ISETP.GE.AND P1, PT, R104, UR17, PT ;  /* 0x0000001168008c0c */ /* 0x000fc8000bf26270 */
[----:B------:R-:W-:Y:S01]  /*5d50*/  @!P0 ISETP.GE.AND P2, PT, R36, UR17, PT ;  /* 0x0000001124008c0c */ /* 0x000fe2000bf46270 */
[C---:B------:R-:W-:Y:S01]  /*5d60*/  @!P0 VIADD R36, R104.reuse, 0x3 ;  /* 0x0000000368248836 */ /* 0x040fe20000000000 */
[----:B------:R-:W-:-:S04]  /*5d70*/  @!P0 IADD3 R39, R104, 0x1, RZ ;  /* 0x0000000168278810 */ /* 0x000fc80007ffe0ff */
[----:B------:R-:W-:Y:S02]  /*5d80*/  @!P0 ISETP.GE.AND P4, PT, R36, UR17, PT ;  /* 0x0000001124008c0c */ /* 0x000fe4000bf86270 */
[----:B------:R-:W-:Y:S02]  /*5d90*/  @!P0 ISETP.GE.AND P5, PT, R39, UR17, PT ;  /* 0x0000001127008c0c */ /* 0x000fe4000bfa6270 */
[C---:B------:R-:W-:Y:S01]  /*5da0*/  @!P0 IADD3 R37, R104.reuse, 0x1, RZ ;  /* 0x0000000168258810 */ /* 0x040fe20007ffe0ff */
[----:B------:R-:W-:Y:S01]  /*5db0*/  @!P0 VIADD R44, R104, 0x2 ;  /* 0x00000002682c8836 */ /* 0x000fe20000000000 */
[----:B------:R-:W0:Y:S04]  /*5dc0*/  S2UR UR9, SR_CgaCtaId ;  /* 0x00000000000979c3 */ /* 0x000e280000008800 */
[----:B------:R-:W-:Y:S01]  /*5dd0*/  @!P0 ISETP.GE.AND P6, PT, R44, UR17, PT ;  /* 0x000000112c008c0c */ /* 0x000fe2000bfc6270 */
[----:B------:R-:W-:-:S02]  /*5de0*/  UMOV UR8, 0x400 ;  /* 0x0000040000087882 */ /* 0x000fc40000000000 */
[----:B------:R-:W-:Y:S01]  /*5df0*/  UIADD3 UR8, UR8, 0x220, URZ ;  /* 0x0000022008087890 */ /* 0x000fe2000fffe03f */
[----:B------:R-:W-:-:S03]  /*5e00*/  @!P0 VIADD R38, R104, 0x2 ;  /* 0x0000000268268836 */ /* 0x000fc60000000000 */
[----:B0-----:R-:W-:Y:S01]  /*5e10*/  ULEA UR8, UR9, UR8, 0x18 ;  /* 0x0000000809087291 */ /* 0x001fe2000f8ec03f */
[----:B--2---:R-:W-:Y:S02]  /*5e20*/  @!P0 FSEL R40, R40, RZ, !P1 ;  /* 0x000000ff28288208 */ /* 0x004fe40004800000 */
[----:B------:R-:W-:Y:S01]  /*5e30*/  @!P0 ISETP.GE.AND P1, PT, R36, UR17, PT ;  /* 0x0000001124008c0c */ /* 0x000fe2000bf26270 */
[----:B------:R-:W-:Y:S01]  /*5e40*/  @!P0 VIADD R36, R104, 0x2 ;  /* 0x0000000268248836 */ /* 0x000fe20000000000 */
[----:B------:R-:W-:-:S04]  /*5e50*/  @!P0 FSEL R43, R43, RZ, !P4 ;  /* 0x000000ff2b2b8208 */ /* 0x000fc80006000000 */
[----:B------:R-:W-:Y:S01]  /*5e60*/  @!P0 ISETP.GE.AND P4, PT, R36, UR17, PT ;  /* 0x0000001124008c0c */ /* 0x000fe2000bf86270 */
[----:B------:R-:W-:Y:S01]  /*5e70*/  @!P0 VIADD R36, R104, 0x1 ;  /* 0x0000000168248836 */ /* 0x000fe20000000000 */
[----:B---3--:R-:W-:-:S04]  /*5e80*/  @!P0 FSEL R93, R93, RZ, !P5 ;  /* 0x000000ff5d5d8208 */ /* 0x008fc80006800000 */
[----:B------:R-:W-:Y:S02]  /*5e90*/  @!P0 ISETP.GE.AND P5, PT, R36, UR17, PT ;  /* 0x0000001124008c0c */ /* 0x000fe4000bfa6270 */
[----:B------:R-:W-:Y:S02]  /*5ea0*/  @!P0 IADD3 R36, R104, 0x2, RZ ;  /* 0x0000000268248810 */ /* 0x000fe40007ffe0ff */
[----:B------:R-:W-:Y:S02]  /*5eb0*/  @!P0 FSEL R95, R95, RZ, !P1 ;  /* 0x000000ff5f5f8208 */ /* 0x000fe40004800000 */
[----:B------:R-:W-:Y:S02]  /*5ec0*/  @!P0 FSEL R41, R41, RZ, !P2 ;  /* 0x000000ff29298208 */ /* 0x000fe40005000000 */
[----:B------:R-:W-:Y:S02]  /*5ed0*/  @!P0 FSEL R42, R42, RZ, !P3 ;  /* 0x000000ff2a2a8208 */ /* 0x000fe40005800000 */
[----:B------:R-:W-:Y:S01]  /*5ee0*/  @!P0 ISETP.GE.AND P1, PT, R36, UR17, PT ;  /* 0x0000001124008c0c */ /* 0x000fe2000bf26270 */
[----:B------:R-:W-:Y:S01]  /*5ef0*/  @!P0 VIADD R36, R104, 0x1 ;  /* 0x0000000168248836 */ /* 0x000fe20000000000 */
[----:B------:R-:W-:-:S02]  /*5f00*/  @!P0 ISETP.GE.AND P2, PT, R37, UR17, PT ;  /* 0x0000001125008c0c */ /* 0x000fc4000bf46270 */
[C---:B------:R-:W-:Y:S02]  /*5f10*/  @!P0 ISETP.GE.AND P3, PT, R104.reuse, UR17, PT ;  /* 0x0000001168008c0c */ /* 0x040fe4000bf66270 */
[----:B------:R-:W-:Y:S02]  /*5f20*/  @!P0 IADD3 R37, R104, 0x3, RZ ;  /* 0x0000000368258810 */ /* 0x000fe40007ffe0ff */
[----:B------:R-:W-:Y:S02]  /*5f30*/  @!P0 FSEL R92, R92, RZ, !P3 ;  /* 0x000000ff5c5c8208 */ /* 0x000fe40005800000 */
[----:B----4-:R-:W-:Y:S02]  /*5f40*/  @!P0 FSEL R25, R25, RZ, !P2 ;  /* 0x000000ff19198208 */ /* 0x010fe40005000000 */
[----:B------:R-:W-:Y:S02]  /*5f50*/  @!P0 ISETP.GE.AND P3, PT, R37, UR17, PT ;  /* 0x0000001125008c0c */ /* 0x000fe4000bf66270 */
[----:B------:R-:W-:-:S02]  /*5f60*/  @!P0 ISETP.GE.AND P2, PT, R36, UR17, PT ;  /* 0x0000001124008c0c */ /* 0x000fc4000bf46270 */
[----:B------:R-:W-:Y:S02]  /*5f70*/  @!P0 IADD3 R36, R104, 0x2, RZ ;  /* 0x0000000268248810 */ /* 0x000fe40007ffe0ff */
[----:B------:R-:W-:Y:S02]  /*5f80*/  @!P0 FSEL R27, R27, RZ, !P3 ;  /* 0x000000ff1b1b8208 */ /* 0x000fe40005800000 */
[----:B------:R-:W-:Y:S02]  /*5f90*/  @!P0 FSEL R94, R94, RZ, !P6 ;  /* 0x000000ff5e5e8208 */ /* 0x000fe40007000000 */
[----:B------:R-:W-:Y:S01]  /*5fa0*/  @!P0 ISETP.GE.AND P3, PT, R36, UR17, PT ;  /* 0x0000001124008c0c */ /* 0x000fe2000bf66270 */
[C---:B------:R-:W-:Y:S01]  /*5fb0*/  @!P0 VIADD R36, R104.reuse, 0x1 ;  /* 0x0000000168248836 */ /* 0x040fe20000000000 */
[----:B------:R-:W-:Y:S02]  /*5fc0*/  @!P0 ISETP.GE.AND P6, PT, R104, UR17, PT ;  /* 0x0000001168008c0c */ /* 0x000fe4000bfc6270 */
[----:B------:R-:W-:-:S02]  /*5fd0*/  @!P0 FSEL R29, R29, RZ, !P5 ;  /* 0x000000ff1d1d8208 */ /* 0x000fc40006800000 */
[----:B------:R-:W-:Y:S02]  /*5fe0*/  @!P0 FSEL R24, R24, RZ, !P6 ;  /* 0x000000ff18188208 */ /* 0x000fe40007000000 */
[----:B------:R-:W-:Y:S02]  /*5ff0*/  @!P0 ISETP.GE.AND P6, PT, R37, UR17, PT ;  /* 0x0000001125008c0c */ /* 0x000fe4000bfc6270 */
[----:B------:R-:W-:Y:S02]  /*6000*/  @!P0 ISETP.GE.AND P5, PT, R36, UR17, PT ;  /* 0x0000001124008c0c */ /* 0x000fe4000bfa6270 */
[----:B------:R-:W-:Y:S02]  /*6010*/  @!P0 IADD3 R36, R104, 0x2, RZ ;  /* 0x0000000268248810 */ /* 0x000fe40007ffe0ff */
[----:B------:R-:W-:Y:S02]  /*6020*/  @!P0 FSEL R31, R31, RZ, !P6 ;  /* 0x000000ff1f1f8208 */ /* 0x000fe40007000000 */
[----:B------:R-:W-:-:S02]  /*6030*/  @!P0 FSEL R26, R26, RZ, !P4 ;  /* 0x000000ff1a1a8208 */ /* 0x000fc40006000000 */
[----:B------:R-:W-:Y:S01]  /*6040*/  @!P0 ISETP.GE.AND P6, PT, R36, UR17, PT ;  /* 0x0000001124008c0c */ /* 0x000fe2000bfc6270 */
[C---:B------:R-:W-:Y:S01]  /*6050*/  @!P0 VIADD R36, R104.reuse, 0x1 ;  /* 0x0000000168248836 */ /* 0x040fe20000000000 */
[----:B------:R-:W-:Y:S02]  /*6060*/  @!P0 ISETP.GE.AND P4, PT, R104, UR17, PT ;  /* 0x0000001168008c0c */ /* 0x000fe4000bf86270 */
[----:B------:R-:W-:Y:S02]  /*6070*/  @!P0 FSEL R33, R33, RZ, !P2 ;  /* 0x000000ff21218208 */ /* 0x000fe40005000000 */
[----:B------:R-:W-:Y:S02]  /*6080*/  @!P0 FSEL R28, R28, RZ, !P4 ;  /* 0x000000ff1c1c8208 */ /* 0x000fe40006000000 */
[----:B------:R-:W-:Y:S02]  /*6090*/  @!P0 ISETP.GE.AND P4, PT, R37, UR17, PT ;  /* 0x0000001125008c0c */ /* 0x000fe4000bf86270 */
[----:B------:R-:W-:-:S02]  /*60a0*/  @!P0 ISETP.GE.AND P2, PT, R36, UR17, PT ;  /* 0x0000001124008c0c */ /* 0x000fc4000bf46270 */
[----:B------:R-:W-:Y:S02]  /*60b0*/  @!P0 IADD3 R36, R104, 0x2, RZ ;  /* 0x0000000268248810 */ /* 0x000fe40007ffe0ff */
[----:B------:R-:W-:Y:S02]  /*60c0*/  @!P0 FSEL R30, R30, RZ, !P1 ;  /* 0x000000ff1e1e8208 */ /* 0x000fe40004800000 */
[----:B------:R-:W-:Y:S02]  /*60d0*/  @!P0 FSEL R34, R34, RZ, !P3 ;  /* 0x000000ff22228208 */ /* 0x000fe40005800000 */
[----:B------:R-:W-:Y:S02]  /*60e0*/  @!P0 FSEL R35, R35, RZ, !P4 ;  /* 0x000000ff23238208 */ /* 0x000fe40006000000 */
[C---:B------:R-:W-:Y:S02]  /*60f0*/  @!P0 ISETP.GE.AND P1, PT, R104.reuse, UR17, PT ;  /* 0x0000001168008c0c */ /* 0x040fe4000bf26270 */
[----:B------:R-:W-:-:S02]  /*6100*/  @!P0 ISETP.GE.AND P3, PT, R104, UR17, PT ;  /* 0x0000001168008c0c */ /* 0x000fc4000bf66270 */
[----:B------:R-:W-:Y:S01]  /*6110*/  @!P0 ISETP.GE.AND P4, PT, R36, UR17, PT ;  /* 0x0000001124008c0c */ /* 0x000fe2000bf86270 */
[----:B------:R-:W-:Y:S01]  /*6120*/  VIADD R36, R104, -UR18 ;  /* 0x8000001268247c36 */ /* 0x000fe20008000000 */
[----:B------:R-:W-:Y:S02]  /*6130*/  @!P0 FSEL R32, R32, RZ, !P1 ;  /* 0x000000ff20208208 */ /* 0x000fe40004800000 */
[----:B------:R-:W-:Y:S02]  /*6140*/  @!P0 FSEL R88, R88, RZ, !P3 ;  /* 0x000000ff58588208 */ /* 0x000fe40005800000 */
[C---:B------:R-:W-:Y:S02]  /*6150*/  @!P0 ISETP.GE.AND P1, PT, R37.reuse, UR17, PT ;  /* 0x0000001125008c0c */ /* 0x040fe4000bf26270 */
[----:B------:R-:W-:Y:S02]  /*6160*/  @!P0 ISETP.GE.AND P3, PT, R37, UR17, PT ;  /* 0x0000001125008c0c */ /* 0x000fe4000bf66270 */
[----:B------:R-:W-:-:S02]  /*6170*/  @!P0 IADD3 R37, R104, 0x1, RZ ;  /* 0x0000000168258810 */ /* 0x000fc40007ffe0ff */
[----:B------:R-:W-:Y:S02]  /*6180*/  LEA R36, R36, UR8, 0x2 ;  /* 0x0000000824247c11 */ /* 0x000fe4000f8e10ff */
[----:B------:R-:W-:Y:S02]  /*6190*/  @!P0 FSEL R89, R89, RZ, !P5 ;  /* 0x000000ff59598208 */ /* 0x000fe40006800000 */
[----:B------:R-:W-:Y:S02]  /*61a0*/  @!P0 FSEL R90, R90, RZ, !P6 ;  /* 0x000000ff5a5a8208 */ /* 0x000fe40007000000 */
[----:B------:R-:W-:Y:S02]  /*61b0*/  @!P0 ISETP.GE.AND P5, PT, R37, UR17, PT ;  /* 0x0000001125008c0c */ /* 0x000fe4000bfa6270 */
[----:B------:R-:W-:Y:S02]  /*61c0*/  @!P0 ISETP.GE.AND P6, PT, R38, UR17, PT ;  /* 0x0000001126008c0c */ /* 0x000fe4000bfc6270 */
[----:B------:R-:W0:Y:S01]  /*61d0*/  LDS.128 R36, [R36] ;  /* 0x0000000024247984 */ /* 0x000e220000000c00 */
[----:B------:R-:W-:-:S02]  /*61e0*/  @!P0 FSEL R91, R91, RZ, !P1 ;  /* 0x000000ff5b5b8208 */ /* 0x000fc40004800000 */
[C---:B------:R-:W-:Y:S02]  /*61f0*/  @!P0 ISETP.GE.AND P1, PT, R104.reuse, UR17, PT ;  /* 0x0000001168008c0c */ /* 0x040fe4000bf26270 */
[----:B------:R-:W-:Y:S02]  /*6200*/  @!P0 IADD3 R44, R104, 0x3, RZ ;  /* 0x00000003682c8810 */ /* 0x000fe40007ffe0ff */
[----:B------:R-:W-:Y:S02]  /*6210*/  @!P0 FSEL R80, R80, RZ, !P1 ;  /* 0x000000ff50508208 */ /* 0x000fe40004800000 */
[----:B------:R-:W-:Y:S02]  /*6220*/  @!P0 ISETP.GE.AND P1, PT, R44, UR17, PT ;  /* 0x000000112c008c0c */ /* 0x000fe4000bf26270 */
[----:B------:R-:W-:Y:S02]  /*6230*/  @!P0 IADD3 R44, R104, 0x2, RZ ;  /* 0x00000002682c8810 */ /* 0x000fe40007ffe0ff */
[----:B------:R-:W-:-:S02]  /*6240*/  @!P0 FSEL R83, R83, RZ, !P3 ;  /* 0x000000ff53538208 */ /* 0x000fc40005800000 */
[----:B------:R-:W-:Y:S02]  /*6250*/  @!P0 ISETP.GE.AND P3, PT, R44, UR17, PT ;  /* 0x000000112c008c0c */ /* 0x000fe4000bf66270 */
[C---:B------:R-:W-:Y:S02]  /*6260*/  @!P0 IADD3 R44, R104.reuse, 0x1, RZ ;  /* 0x00000001682c8810 */ /* 0x040fe40007ffe0ff */
[----:B------:R-:W-:Y:S01]  /*6270*/  @!P0 FSEL R69, R69, RZ, !P5 ;  /* 0x000000ff45458208 */ /* 0x000fe20006800000 */
[----:B------:R-:W-:Y:S01]  /*6280*/  @!P0 VIADD R45, R104, 0x1 ;  /* 0x00000001682d8836 */ /* 0x000fe20000000000 */
[----:B------:R-:W-:Y:S01]  /*6290*/  @!P0 ISETP.GE.AND P5, PT, R44, UR17, PT ;  /* 0x000000112c008c0c */ /* 0x000fe2000bfa6270 */
[----:B------:R-:W-:Y:S01]  /*62a0*/  @!P0 VIADD R44, R104, 0x2 ;  /* 0x00000002682c8836 */ /* 0x000fe20000000000 */
[----:B------:R-:W-:Y:S02]  /*62b0*/  @!P0 FSEL R81, R81, RZ, !P2 ;  /* 0x000000ff51518208 */ /* 0x000fe40005000000 */
[----:B------:R-:W-:-:S02]  /*62c0*/  @!P0 FSEL R71, R71, RZ, !P1 ;  /* 0x000000ff47478208 */ /* 0x000fc40004800000 */
[----:B------:R-:W-:Y:S01]  /*62d0*/  @!P0 ISETP.GE.AND P2, PT, R45, UR17, PT ;  /* 0x000000112d008c0c */ /* 0x000fe2000bf46270 */
[----:B------:R-:W-:Y:S01]  /*62e0*/  @!P0 VIADD R45, R104, 0x3 ;  /* 0x00000003682d8836 */ /* 0x000fe20000000000 */
[----:B------:R-:W-:Y:S02]  /*62f0*/  @!P0 FSEL R82, R82, RZ, !P4 ;  /* 0x000000ff52528208 */ /* 0x000fe40006000000 */
[----:B------:R-:W-:Y:S02]  /*6300*/  @!P0 ISETP.GE.AND P1, PT, R44, UR17, PT ;  /* 0x000000112c008c0c */ /* 0x000fe4000bf26270 */
[C---:B------:R-:W-:Y:S02]  /*6310*/  @!P0 ISETP.GE.AND P4, PT, R104.reuse, UR17, PT ;  /* 0x0000001168008c0c */ /* 0x040fe4000bf86270 */
[----:B------:R-:W-:Y:S02]  /*6320*/  @!P0 IADD3 R44, R104, 0x1, RZ ;  /* 0x00000001682c8810 */ /* 0x000fe40007ffe0ff */
[----:B------:R-:W-:-:S02]  /*6330*/  @!P0 FSEL R73, R73, RZ, !P2 ;  /* 0x000000ff49498208 */ /* 0x000fc40005000000 */
[----:B------:R-:W-:Y:S02]  /*6340*/  @!P0 FSEL R68, R68, RZ, !P4 ;  /* 0x000000ff44448208 */ /* 0x000fe40006000000 */
[----:B------:R-:W-:Y:S01]  /*6350*/  @!P0 ISETP.GE.AND P2, PT, R44, UR17, PT ;  /* 0x000000112c008c0c */ /* 0x000fe2000bf46270 */
[----:B------:R-:W-:Y:S01]  /*6360*/  @!P0 VIADD R44, R104, 0x2 ;  /* 0x00000002682c8836 */ /* 0x000fe20000000000 */
[----:B------:R-:W-:Y:S02]  /*6370*/  @!P0 ISETP.GE.AND P4, PT, R45, UR17, PT ;  /* 0x000000112d008c0c */ /* 0x000fe4000bf86270 */
[----:B------:R-:W-:Y:S02]  /*6380*/  @!P0 FSEL R70, R70, RZ, !P6 ;  /* 0x000000ff46468208 */ /* 0x000fe40007000000 */
[----:B------:R-:W-:Y:S02]  /*6390*/  @!P0 FSEL R75, R75, RZ, !P4 ;  /* 0x000000ff4b4b8208 */ /* 0x000fe40006000000 */
[----:B------:R-:W-:-:S02]  /*63a0*/  @!P0 ISETP.GE.AND P4, PT, R44, UR17, PT ;  /* 0x000000112c008c0c */ /* 0x000fc4000bf86270 */
[C---:B------:R-:W-:Y:S02]  /*63b0*/  @!P0 ISETP.GE.AND P6, PT, R104.reuse, UR17, PT ;  /* 0x0000001168008c0c */ /* 0x040fe4000bfc6270 */
[----:B------:R-:W-:Y:S01]  /*63c0*/  @!P0 IADD3 R44, R104, 0x1, RZ ;  /* 0x00000001682c8810 */ /* 0x000fe20007ffe0ff */
[----:B0-----:R-:W-:Y:S01]  /*63d0*/  FMUL.FTZ R41, R37, R41 ;  /* 0x0000002925297220 */ /* 0x001fe20000410000 */
[----:B------:R-:W-:Y:S02]  /*63e0*/  @!P0 FSEL R78, R78, RZ, !P1 ;  /* 0x000000ff4e4e8208 */ /* 0x000fe40004800000 */
[----:B------:R-:W-:Y:S02]  /*63f0*/  @!P0 ISETP.GE.AND P1, PT, R104, UR17, PT ;  /* 0x0000001168008c0c */ /* 0x000fe4000bf26270 */
[----:B------:R-:W-:Y:S02]  /*6400*/  @!P0 FSEL R77, R77, RZ, !P5 ;  /* 0x000000ff4d4d8208 */ /* 0x000fe40006800000 */
[----:B------:R-:W-:-:S02]  /*6410*/  @!P0 FSEL R72, R72, RZ, !P6 ;  /* 0x000000ff48488208 */ /* 0x000fc40007000000 */
[----:B------:R-:W-:Y:S02]  /*6420*/  @!P0 FSEL R74, R74, RZ, !P3 ;  /* 0x000000ff4a4a8208 */ /* 0x000fe40005800000 */
[----:B------:R-:W-:Y:S01]  /*6430*/  @!P0 ISETP.GE.AND P5, PT, R44, UR17, PT ;  /* 0x000000112c008c0c */ /* 0x000fe2000bfa6270 */
[----:B------:R-:W-:Y:S01]  /*6440*/  @!P0 VIADD R44, R104, 0x2 ;  /* 0x00000002682c8836 */ /* 0x000fe20000000000 */
[----:B------:R-:W-:Y:S01]  /*6450*/  @!P0 ISETP.GE.AND P6, PT, R45, UR17, PT ;  /* 0x000000112d008c0c */ /* 0x000fe2000bfc6270 */
[----:B------:R-:W-:Y:S01]  /*6460*/  FFMA.FTZ R41, R36, R40, R41 ;  /* 0x0000002824297223 */ /* 0x000fe20000010029 */
[----:B------:R-:W-:Y:S02]  /*6470*/  @!P0 ISETP.GE.AND P3, PT, R104, UR17, PT ;  /* 0x0000001168008c0c */ /* 0x000fe4000bf66270 */
[----:B------:R-:W-:Y:S02]  /*6480*/  @!P0 FSEL R64, R64, RZ, !P1 ;  /* 0x000000ff40408208 */ /* 0x000fe40004800000 */
[----:B------:R-:W-:-:S02]  /*6490*/  IADD3 R40, P1, R16, R162, RZ ;  /* 0x000000a210287210 */ /* 0x000fc40007f3e0ff */
[----:B------:R-:W-:Y:S02]  /*64a0*/  @!P0 FSEL R76, R76, RZ, !P3 ;  /* 0x000000ff4c4c8208 */ /* 0x000fe40005800000 */
[----:B------:R-:W-:Y:S02]  /*64b0*/  @!P0 FSEL R79, R79, RZ, !P6 ;  /* 0x000000ff4f4f8208 */ /* 0x000fe40007000000 */
[----:B------:R-:W-:Y:S02]  /*64c0*/  @!P0 ISETP.GE.AND P3, PT, R45, UR17, PT ;  /* 0x000000112d008c0c */ /* 0x000fe4000bf66270 */
[----:B------:R-:W-:Y:S02]  /*64d0*/  @!P0 ISETP.GE.AND P6, PT, R44, UR17, PT ;  /* 0x000000112c008c0c */ /* 0x000fe4000bfc6270 */
[----:B------:R-:W-:Y:S02]  /*64e0*/  @!P0 FSEL R65, R65, RZ, !P2 ;  /* 0x000000ff41418208 */ /* 0x000fe40005000000 */
[----:B------:R-:W-:-:S02]  /*64f0*/  LEA R44, P2, R40, UR12, 0x2 ;  /* 0x0000000c282c7c11 */ /* 0x000fc4000f8410ff */
[----:B------:R-:W-:Y:S01]  /*6500*/  LEA.HI.X.SX32 R45, R16, R146, 0x1, P1 ;  /* 0x00000092102d7211 */ /* 0x000fe200008f0eff */
[C---:B------:R-:W-:Y:S01]  /*6510*/  @!P0 VIADD R47, R104.reuse, 0x1 ;  /* 0x00000001682f8836 */ /* 0x040fe20000000000 */
[----:B------:R-:W-:Y:S02]  /*6520*/  @!P0 IADD3 R46, R104, 0x3, RZ ;  /* 0x00000003682e8810 */ /* 0x000fe40007ffe0ff */
[----:B------:R-:W-:Y:S02]  /*6530*/  LEA.HI.X R45, R40, UR13, R45, 0x2, P2 ;  /* 0x0000000d282d7c11 */ /* 0x000fe400090f142d */
[----:B------:R-:W-:Y:S02]  /*6540*/  @!P0 FSEL R66, R66, RZ, !P4 ;  /* 0x000000ff42428208 */ /* 0x000fe40006000000 */
[----:B------:R-:W-:Y:S02]  /*6550*/  @!P0 ISETP.GE.AND P4, PT, R46, UR17, PT ;  /* 0x000000112e008c0c */ /* 0x000fe4000bf86270 */
[----:B------:R-:W-:-:S02]  /*6560*/  @!P0 ISETP.GE.AND P1, PT, R47, UR17, PT ;  /* 0x000000112f008c0c */ /* 0x000fc4000bf26270 */
[----:B------:R-:W2:Y:S01]  /*6570*/  LDG.E.128.CONSTANT R44, desc[UR14][R44.64] ;  /* 0x0000000e2c2c7981 */ /* 0x000ea2000c1e9d00 */
[----:B------:R-:W-:Y:S01]  /*6580*/  @!P0 FSEL R67, R67, RZ, !P3 ;  /* 0x000000ff43438208 */ /* 0x000fe20005800000 */
[----:B------:R-:W-:Y:S01]  /*6590*/  FFMA.FTZ R148, R38, R42, R41 ;  /* 0x0000002a26947223 */ /* 0x000fe20000010029 */
[----:B------:R-:W-:Y:S02]  /*65a0*/  @!P0 ISETP.GE.AND P3, PT, R104, UR17, PT ;  /* 0x0000001168008c0c */ /* 0x000fe4000bf66270 */
[----:B------:R-:W-:Y:S02]  /*65b0*/  IADD3 R41, P2, R17, R162, RZ ;  /* 0x000000a211297210 */ /* 0x000fe40007f5e0ff */
[----:B------:R-:W-:Y:S02]  /*65c0*/  @!P0 FSEL R84, R84, RZ, !P3 ;  /* 0x000000ff54548208 */ /* 0x000fe40005800000 */
[----:B------:R-:W-:Y:S02]  /*65d0*/  LEA R40, P3, R41, UR12, 0x2 ;  /* 0x0000000c29287c11 */ /* 0x000fe4000f8610ff */
[----:B------:R-:W-:Y:S01]  /*65e0*/  LEA.HI.X.SX32 R42, R17, R146, 0x1, P2 ;  /* 0x00000092112a7211 */ /* 0x000fe200010f0eff */
[----:B------:R-:W-:-:S03]  /*65f0*/  FMUL.FTZ R93, R37, R93 ;  /* 0x0000005d255d7220 */ /* 0x000fc60000410000 */
[----:B------:R-:W-:Y:S01]  /*6600*/  LEA.HI.X R41, R41, UR13, R42, 0x2, P3 ;  /* 0x0000000d29297c11 */ /* 0x000fe200098f142a */
[----:B------:R-:W-:Y:S01]  /*6610*/  FMUL.FTZ R25, R37, R25 ;  /* 0x0000001925197220 */ /* 0x000fe20000410000 */
[----:B------:R-:W-:Y:S01]  /*6620*/  FFMA.FTZ R148, R39, R43, R148 ;  /* 0x0000002b27947223 */ /* 0x000fe20000010094 */
[----:B------:R-:W-:Y:S01]  /*6630*/  FFMA.FTZ R93, R36, R92, R93 ;  /* 0x0000005c245d7223 */ /* 0x000fe2000001005d */
[----:B------:R-:W-:Y:S01]  /*6640*/  @!P0 IADD3 R92, R104, 0x2, RZ ;  /* 0x00000002685c8810 */ /* 0x000fe20007ffe0ff */
[----:B------:R-:W-:Y:S01]  /*6650*/  FFMA.FTZ R25, R36, R24, R25 ;  /* 0x0000001824197223 */ /* 0x000fe20000010019 */
[----:B------:R-:W3:Y:S01]  /*6660*/  LDG.E.128.CONSTANT R40, desc[UR14][R40.64] ;  /* 0x0000000e28287981 */ /* 0x000ee2000c1e9d00 */
[----:B------:R-:W-:Y:S01]  /*6670*/  IADD3 R24, P3, R18, R162, RZ ;  /* 0x000000a212187210 */ /* 0x000fe20007f7e0ff */
[----:B------:R-:W-:Y:S01]  /*6680*/  FFMA.FTZ R94, R38, R94, R93 ;  /* 0x0000005e265e7223 */ /* 0x000fe2000001005d */
[----:B------:R-:W-:Y:S02]  /*6690*/  @!P0 ISETP.GE.AND P2, PT, R92, UR17, PT ;  /* 0x000000115c008c0c */ /* 0x000fe4000bf46270 */
[----:B------:R-:W-:-:S02]  /*66a0*/  @!P0 FSEL R85, R85, RZ, !P5 ;  /* 0x000000ff55558208 */ /* 0x000fc40006800000 */
[----:B------:R-:W-:Y:S02]  /*66b0*/  LEA R92, P5, R24, UR12, 0x2 ;  /* 0x0000000c185c7c11 */ /* 0x000fe4000f8a10ff */
[----:B------:R-:W-:-:S04]  /*66c0*/  LEA.HI.X.SX32 R93, R18, R146, 0x1, P3 ;  /* 0x00000092125d7211 */ /* 0x000fc800018f0eff */
[----:B------:R-:W-:Y:S01]  /*66d0*/  LEA.HI.X R93, R24, UR13, R93, 0x2, P5 ;  /* 0x0000000d185d7c11 */ /* 0x000fe2000a8f145d */
[----:B------:R-:W-:Y:S01]  /*66e0*/  FFMA.FTZ R145, R39, R95, R94 ;  /* 0x0000005f27917223 */ /* 0x000fe2000001005e */
[----:B------:R-:W-:Y:S01]  /*66f0*/  FMUL.FTZ R29, R37, R29 ;  /* 0x0000001d251d7220 */ /* 0x000fe20000410000 */
[----:B------:R-:W-:-:S03]  /*6700*/  FFMA.FTZ R150, R38, R26, R25 ;  /* 0x0000001a26967223 */ /* 0x000fc60000010019 */
[----:B------:R-:W4:Y:S01]  /*6710*/  LDG.E.128.CONSTANT R92, desc[UR14][R92.64] ;  /* 0x0000000e5c5c7981 */ /* 0x000f22000c1e9d00 */
[----:B------:R-:W-:Y:S01]  /*6720*/  IADD3 R25, P5, R19, R162, RZ ;  /* 0x000000a213197210 */ /* 0x000fe20007fbe0ff */
[----:B------:R-:W-:Y:S01]  /*6730*/  FFMA.FTZ R29, R36, R28, R29 ;  /* 0x0000001c241d7223 */ /* 0x000fe2000001001d */
[----:B------:R-:W-:Y:S01]  /*6740*/  @!P0 VIADD R28, R104, 0x3 ;  /* 0x00000003681c8836 */ /* 0x000fe20000000000 */
[----:B------:R-:W-:Y:S02]  /*6750*/  @!P0 FSEL R86, R86, RZ, !P6 ;  /* 0x000000ff56568208 */ /* 0x000fe40007000000 */
[----:B------:R-:W-:Y:S02]  /*6760*/  LEA R24, P6, R25, UR12, 0x2 ;  /* 0x0000000c19187c11 */ /* 0x000fe4000f8c10ff */
[----:B------:R-:W-:Y:S02]  /*6770*/  LEA.HI.X.SX32 R26, R19, R146, 0x1, P5 ;  /* 0x00000092131a7211 */ /* 0x000fe400028f0eff */
[----:B------:R-:W-:-:S02]  /*6780*/  @!P0 ISETP.GE.AND P3, PT, R28, UR17, PT ;  /* 0x000000111c008c0c */ /* 0x000fc4000bf66270 */
[----:B------:R-:W-:Y:S02]  /*6790*/  LEA.HI.X R25, R25, UR13, R26, 0x2, P6 ;  /* 0x0000000d19197c11 */ /* 0x000fe4000b0f141a */
[----:B------:R-:W-:Y:S01]  /*67a0*/  @!P0 IADD3 R28, R104, 0x1, RZ ;  /* 0x00000001681c8810 */ /* 0x000fe20007ffe0ff */
[----:B------:R-:W-:Y:S01]  /*67b0*/  FFMA.FTZ R150, R39, R27, R150 ;  /* 0x0000001b27967223 */ /* 0x000fe20000010096 */
[----:B------:R-:W-:Y:S01]  /*67c0*/  @!P0 FSEL R87, R87, RZ, !P4 ;  /* 0x000000ff57578208 */ /* 0x000fe20006000000 */
[----:B------:R-:W-:Y:S01]  /*67d0*/  FFMA.FTZ R30, R38, R30, R29 ;  /* 0x0000001e261e7223 */ /* 0x000fe2000001001d */
[----:B------:R-:W-:Y:S01]  /*67e0*/  @!P0 ISETP.GE.AND P5, PT, R28, UR17, PT ;  /* 0x000000111c008c0c */ /* 0x000fe2000bfa6270 */
[C---:B------:R-:W-:Y:S01]  /*67f0*/  @!P0 VIADD R28, R104.reuse, 0x2 ;  /* 0x00000002681c8836 */ /* 0x040fe20000000000 */
[----:B------:R-:W-:Y:S01]  /*6800*/  @!P0 ISETP.GE.AND P4, PT, R104, UR17, PT ;  /* 0x0000001168008c0c */ /* 0x000fe2000bf86270 */
[----:B------:R-:W4:Y:S01]  /*6810*/  LDG.E.128.CONSTANT R24, desc[UR14][R24.64] ;  /* 0x0000000e18187981 */ /* 0x000f22000c1e9d00 */
[----:B------:R-:W-:Y:S01]  /*6820*/  IADD3 R29, P6, R20, R162, RZ ;  /* 0x000000a2141d7210 */ /* 0x000fe20007fde0ff */
[----:B------:R-:W-:Y:S01]  /*6830*/  FFMA.FTZ R147, R39, R31, R30 ;  /* 0x0000001f27937223 */ /* 0x000fe2000001001e */
[----:B------:R-:W-:-:S02]  /*6840*/  @!P0 FSEL R60, R60, RZ, !P4 ;  /* 0x000000ff3c3c8208 */ /* 0x000fc40006000000 */
[----:B------:R-:W-:Y:S02]  /*6850*/  @!P0 ISETP.GE.AND P4, PT, R28, UR17, PT ;  /* 0x000000111c008c0c */ /* 0x000fe4000bf86270 */
[----:B------:R-:W-:Y:S02]  /*6860*/  LEA.HI.X.SX32 R30, R20, R146, 0x1, P6 ;  /* 0x00000092141e7211 */ /* 0x000fe400030f0eff */
[----:B------:R-:W-:Y:S01]  /*6870*/  LEA R28, P6, R29, UR12, 0x2 ;  /* 0x0000000c1d1c7c11 */ /* 0x000fe2000f8c10ff */
[----:B------:R-:W-:-:S03]  /*6880*/  FMUL.FTZ R33, R37, R33 ;  /* 0x0000002125217220 */ /* 0x000fc60000410000 */
[----:B------:R-:W-:Y:S01]  /*6890*/  LEA.HI.X R29, R29, UR13, R30, 0x2, P6 ;  /* 0x0000000d1d1d7c11 */ /* 0x000fe2000b0f141e */
[----:B------:R-:W-:Y:S01]  /*68a0*/  FFMA.FTZ R33, R36, R32, R33 ;  /* 0x0000002024217223 */ /* 0x000fe20000010021 */
[----:B------:R-:W-:Y:S01]  /*68b0*/  FMUL.FTZ R81, R37, R81 ;  /* 0x0000005125517220 */ /* 0x000fe20000410000 */
[----:B------:R-:W-:Y:S02]  /*68c0*/  IADD3 R32, P6, R21, R162, RZ ;  /* 0x000000a215207210 */ /* 0x000fe40007fde0ff */
[----:B------:R-:W-:Y:S01]  /*68d0*/  FFMA.FTZ R152, R38, R34, R33 ;  /* 0x0000002226987223 */ /* 0x000fe20000010021 */
[----:B------:R-:W4:Y:S01]  /*68e0*/  LDG.E.128.CONSTANT R28, desc[UR14][R28.64] ;  /* 0x0000000e1c1c7981 */ /* 0x000f22000c1e9d00 */
[----:B------:R-:W-:Y:S02]  /*68f0*/  @!P0 IADD3 R33, R104, 0x3, RZ ;  /* 0x0000000368218810 */ /* 0x000fe40007ffe0ff */
[----:B------:R-:W-:Y:S01]  /*6900*/  @!P0 FSEL R61, R61, RZ, !P1 ;  /* 0x000000ff3d3d8208 */ /* 0x000fe20004800000 */
[----:B------:R-:W-:Y:S01]  /*6910*/  FFMA.FTZ R81, R36, R80, R81 ;  /* 0x0000005024517223 */ /* 0x000fe20000010051 */
[----:B------:R-:W-:-:S02]  /*6920*/  @!P0 ISETP.GE.AND P1, PT, R33, UR17, PT ;  /* 0x0000001121008c0c */ /* 0x000fc4000bf26270 */
[----:B------:R-:W-:Y:S02]  /*6930*/  LEA.HI.X.SX32 R33, R21, R146, 0x1, P6 ;  /* 0x0000009215217211 */ /* 0x000fe400030f0eff */
[----:B------:R-:W-:Y:S01]  /*6940*/  LEA R80, P6, R32, UR12, 0x2 ;  /* 0x0000000c20507c11 */ /* 0x000fe2000f8c10ff */
[----:B-----5:R-:W-:-:S03]  /*6950*/  FFMA.FTZ R154, R38, R82, R81 ;  /* 0x00000052269a7223 */ /* 0x020fc60000010051 */
[----:B------:R-:W-:Y:S01]  /*6960*/  LEA.HI.X R81, R32, UR13, R33, 0x2, P6 ;  /* 0x0000000d20517c11 */ /* 0x000fe2000b0f1421 */
[----:B------:R-:W-:Y:S01]  /*6970*/  FFMA.FTZ R154, R39, R83, R154 ;  /* 0x00000053279a7223 */ /* 0x000fe2000001009a */
[C---:B------:R-:W-:Y:S01]  /*6980*/  @!P0 ISETP.GE.AND P6, PT, R104.reuse, UR17, PT ;  /* 0x0000001168008c0c */ /* 0x040fe2000bfc6270 */
[----:B------:R-:W-:Y:S01]  /*6990*/  @!P0 VIADD R32, R104, 0x1 ;  /* 0x0000000168208836 */ /* 0x000fe20000000000 */
[----:B------:R-:W-:Y:S02]  /*69a0*/  @!P0 FSEL R62, R62, RZ, !P2 ;  /* 0x000000ff3e3e8208 */ /* 0x000fe40005000000 */
[----:B------:R-:W4:Y:S01]  /*69b0*/  LDG.E.128.CONSTANT R80, desc[UR14][R80.64] ;  /* 0x0000000e50507981 */ /* 0x000f22000c1e9d00 */
[----:B------:R-:W-:Y:S02]  /*69c0*/  IADD3 R33, P2, R22, R162, RZ ;  /* 0x000000a216217210 */ /* 0x000fe40007f5e0ff */
[----:B------:R-:W-:Y:S02]  /*69d0*/  @!P0 FSEL R56, R56, RZ, !P6 ;  /* 0x000000ff38388208 */ /* 0x000fe40007000000 */
[----:B------:R-:W-:-:S02]  /*69e0*/  @!P0 ISETP.GE.AND P6, PT, R32, UR17, PT ;  /* 0x0000001120008c0c */ /* 0x000fc4000bfc6270 */
[----:B------:R-:W-:Y:S02]  /*69f0*/  LEA.HI.X.SX32 R34, R22, R146, 0x1, P2 ;  /* 0x0000009216227211 */ /* 0x000fe400010f0eff */
[----:B------:R-:W-:Y:S01]  /*6a00*/  LEA R32, P2, R33, UR12, 0x2 ;  /* 0x0000000c21207c11 */ /* 0x000fe2000f8410ff */
[----:B------:R-:W-:-:S03]  /*6a10*/  FMUL.FTZ R69, R37, R69 ;  /* 0x0000004525457220 */ /* 0x000fc60000410000 */
[----:B------:R-:W-:Y:S01]  /*6a20*/  LEA.HI.X R33, R33, UR13, R34, 0x2, P2 ;  /* 0x0000000d21217c11 */ /* 0x000fe200090f1422 */
[----:B------:R-:W-:Y:S01]  /*6a30*/  FFMA.FTZ R69, R36, R68, R69 ;  /* 0x0000004424457223 */ /* 0x000fe20000010045 */
[----:B------:R-:W-:Y:S01]  /*6a40*/  FFMA.FTZ R152, R39, R35, R152 ;  /* 0x0000002327987223 */ /* 0x000fe20000010098 */
[----:B------:R-:W-:Y:S01]  /*6a50*/  FMUL.FTZ R73, R37, R73 ;  /* 0x0000004925497220 */ /* 0x000fe20000410000 */
[----:B------:R-:W-:Y:S02]  /*6a60*/  @!P0 ISETP.GE.AND P2, PT, R104, UR17, PT ;  /* 0x0000001168008c0c */ /* 0x000fe4000bf46270 */
[----:B------:R-:W4:Y:S01]  /*6a70*/  LDG.E.128.CONSTANT R32, desc[UR14][R32.64] ;  /* 0x0000000e20207981 */ /* 0x000f22000c1e9d00 */
[----:B------:R-:W-:Y:S01]  /*6a80*/  FFMA.FTZ R70, R38, R70, R69 ;  /* 0x0000004626467223 */ /* 0x000fe20000010045 */
[----:B------:R-:W-:Y:S02]  /*6a90*/  @!P0 FSEL R57, R57, RZ, !P5 ;  /* 0x000000ff39398208 */ /* 0x000fe40006800000 */
[----:B------:R-:W-:Y:S01]  /*6aa0*/  IADD3 R69, P5, R23, R162, RZ ;  /* 0x000000a217457210 */ /* 0x000fe20007fbe0ff */
[----:B------:R-:W-:Y:S01]  /*6ab0*/  FFMA.FTZ R73, R36, R72, R73 ;  /* 0x0000004824497223 */ /* 0x000fe20000010049 */
[----:B------:R-:W-:-:S02]  /*6ac0*/  @!P0 FSEL R52, R52, RZ, !P2 ;  /* 0x000000ff34348208 */ /* 0x000fc40005000000 */
[----:B------:R-:W-:Y:S02]  /*6ad0*/  LEA R68, P2, R69, UR12, 0x2 ;  /* 0x0000000c45447c11 */ /* 0x000fe4000f8410ff */
[----:B------:R-:W-:-:S04]  /*6ae0*/  LEA.HI.X.SX32 R72, R23, R146, 0x1, P5 ;  /* 0x0000009217487211 */ /* 0x000fc800028f0eff */
[----:B------:R-:W-:Y:S01]  /*6af0*/  LEA.HI.X R69, R69, UR13, R72, 0x2, P2 ;  /* 0x0000000d45457c11 */ /* 0x000fe200090f1448 */
[----:B------:R-:W-:Y:S01]  /*6b00*/  FFMA.FTZ R156, R38, R74, R73 ;  /* 0x0000004a269c7223 */ /* 0x000fe20000010049 */
[----:B------:R-:W-:Y:S01]  /*6b10*/  @!P0 IADD3 R73, R104, 0x2, RZ ;  /* 0x0000000268498810 */ /* 0x000fe20007ffe0ff */
[----:B------:R-:W-:Y:S01]  /*6b20*/  FFMA.FTZ R151, R39, R71, R70 ;  /* 0x0000004727977223 */ /* 0x000fe20000010046 */
[----:B------:R-:W-:Y:S01]  /*6b30*/  FMUL.FTZ R65, R37, R65 ;  /* 0x0000004125417220 */ /* 0x000fe20000410000 */
[----:B------:R-:W-:Y:S01]  /*6b40*/  IADD3 R72, P2, R96, R162, RZ ;  /* 0x000000a260487210 */ /* 0x000fe20007f5e0ff */
[----:B------:R-:W4:Y:S01]  /*6b50*/  LDG.E.128.CONSTANT R68, desc[UR14][R68.64] ;  /* 0x0000000e44447981 */ /* 0x000f22000c1e9d00 */
[----:B------:R-:W-:Y:S01]  /*6b60*/  @!P0 ISETP.GE.AND P5, PT, R73, UR17, PT ;  /* 0x0000001149008c0c */ /* 0x000fe2000bfa6270 */
[----:B------:R-:W-:Y:S01]  /*6b70*/  FFMA.FTZ R73, R36, R64, R65 ;  /* 0x0000004024497223 */ /* 0x000fe20000010041 */
[----:B------:R-:W-:Y:S02]  /*6b80*/  LEA.HI.X.SX32 R65, R96, R146, 0x1, P2 ;  /* 0x0000009260417211 */ /* 0x000fe400010f0eff */
[----:B------:R-:W-:Y:S01]  /*6b90*/  LEA R64, P2, R72, UR12, 0x2 ;  /* 0x0000000c48407c11 */ /* 0x000fe2000f8410ff */
[----:B------:R-:W-:-:S03]  /*6ba0*/  FFMA.FTZ R158, R38, R66, R73 ;  /* 0x00000042269e7223 */ /* 0x000fc60000010049 */
[----:B------:R-:W-:Y:S01]  /*6bb0*/  LEA.HI.X R65, R72, UR13, R65, 0x2, P2 ;  /* 0x0000000d48417c11 */ /* 0x000fe200090f1441 */
[----:B------:R-:W-:Y:S01]  /*6bc0*/  FFMA.FTZ R158, R39, R67, R158 ;  /* 0x00000043279e7223 */ /* 0x000fe2000001009e */
[----:B------:R-:W-:Y:S01]  /*6bd0*/  FMUL.FTZ R77, R37, R77 ;  /* 0x0000004d254d7220 */ /* 0x000fe20000410000 */
[----:B------:R-:W-:-:S03]  /*6be0*/  IADD3 R72, P2, R97, R162, RZ ;  /* 0x000000a261487210 */ /* 0x000fc60007f5e0ff */
[----:B------:R-:W4:Y:S01]  /*6bf0*/  LDG.E.128.CONSTANT R64, desc[UR14][R64.64] ;  /* 0x0000000e40407981 */ /* 0x000f22000c1e9d00 */
[----:B------:R-:W-:Y:S01]  /*6c00*/  FFMA.FTZ R77, R36, R76, R77 ;  /* 0x0000004c244d7223 */ /* 0x000fe2000001004d */
[----:B------:R-:W-:Y:S02]  /*6c10*/  @!P0 FSEL R53, R53, RZ, !P6 ;  /* 0x000000ff35358208 */ /* 0x000fe40007000000 */
[----:B------:R-:W-:Y:S02]  /*6c20*/  LEA R76, P6, R72, UR12, 0x2 ;  /* 0x0000000c484c7c11 */ /* 0x000fe4000f8c10ff */
[----:B------:R-:W-:Y:S01]  /*6c30*/  LEA.HI.X.SX32 R73, R97, R146, 0x1, P2 ;  /* 0x0000009261497211 */ /* 0x000fe200010f0eff */
[----:B------:R-:W-:-:S03]  /*6c40*/  FFMA.FTZ R78, R38, R78, R77 ;  /* 0x0000004e264e7223 */ /* 0x000fc6000001004d */
[----:B------:R-:W-:Y:S01]  /*6c50*/  LEA.HI.X R77, R72, UR13, R73, 0x2, P6 ;  /* 0x0000000d484d7c11 */ /* 0x000fe2000b0f1449 */
[----:B------:R-:W-:Y:S01]  /*6c60*/  FMUL.FTZ R53, R37, R53 ;  /* 0x0000003525357220 */ /* 0x000fe20000410000 */
[----:B------:R-:W-:Y:S01]  /*6c70*/  FFMA.FTZ R153, R39, R79, R78 ;  /* 0x0000004f27997223 */ /* 0x000fe2000001004e */
[----:B------:R-:W-:Y:S02]  /*6c80*/  FMUL.FTZ R57, R37, R57 ;  /* 0x0000003925397220 */ /* 0x000fe40000410000 */
[----:B------:R-:W-:Y:S01]  /*6c90*/  FFMA.FTZ R53, R36, R52, R53 ;  /* 0x0000003424357223 */ /* 0x000fe20000010035 */
[----:B------:R-:W4:Y:S01]  /*6ca0*/  LDG.E.128.CONSTANT R76, desc[UR14][R76.64] ;  /* 0x0000000e4c4c7981 */ /* 0x000f22000c1e9d00 */
[----:B------:R-:W-:Y:S01]  /*6cb0*/  IADD3 R52, P6, R98, R162, RZ ;  /* 0x000000a262347210 */ /* 0x000fe20007fde0ff */
[----:B------:R-:W-:Y:S01]  /*6cc0*/  FFMA.FTZ R57, R36, R56, R57 ;  /* 0x0000003824397223 */ /* 0x000fe20000010039 */
[----:B------:R-:W-:Y:S02]  /*6cd0*/  @!P0 IADD3 R56, R104, 0x1, RZ ;  /* 0x0000000168388810 */ /* 0x000fe40007ffe0ff */
[----:B------:R-:W-:-:S02]  /*6ce0*/  @!P0 FSEL R58, R58, RZ, !P4 ;  /* 0x000000ff3a3a8208 */ /* 0x000fc40006000000 */
[----:B------:R-:W-:Y:S02]  /*6cf0*/  LEA R72, P4, R52, UR12, 0x2 ;  /* 0x0000000c34487c11 */ /* 0x000fe4000f8810ff */
[----:B------:R-:W-:Y:S01]  /*6d00*/  LEA.HI.X.SX32 R73, R98, R146, 0x1, P6 ;  /* 0x0000009262497211 */ /* 0x000fe200030f0eff */
[----:B------:R-:W-:Y:S01]  /*6d10*/  @!P0 VIADD R74, R104, 0x3 ;  /* 0x00000003684a8836 */ /* 0x000fe20000000000 */
[----:B------:R-:W-:Y:S02]  /*6d20*/  @!P0 ISETP.GE.AND P6, PT, R56, UR17, PT ;  /* 0x0000001138008c0c */ /* 0x000fe4000bfc6270 */
[----:B------:R-:W-:Y:S02]  /*6d30*/  LEA.HI.X R73, R52, UR13, R73, 0x2, P4 ;  /* 0x0000000d34497c11 */ /* 0x000fe4000a0f1449 */
[----:B------:R-:W-:Y:S02]  /*6d40*/  @!P0 FSEL R54, R54, RZ, !P5 ;  /* 0x000000ff36368208 */ /* 0x000fe40006800000 */
[----:B------:R-:W-:-:S02]  /*6d50*/  @!P0 ISETP.GE.AND P5, PT, R104, UR17, PT ;  /* 0x0000001168008c0c */ /* 0x000fc4000bfa6270 */
[----:B------:R-:W-:Y:S01]  /*6d60*/  @!P0 FSEL R49, R49, RZ, !P6 ;  /* 0x000000ff31318208 */ /* 0x000fe20007000000 */
[----:B------:R-:W-:Y:S01]  /*6d70*/  FFMA.FTZ R156, R39, R75, R156 ;  /* 0x0000004b279c7223 */ /* 0x000fe2000001009c */
[----:B------:R-:W-:Y:S01]  /*6d80*/  @!P0 ISETP.GE.AND P2, PT, R74, UR17, PT ;  /* 0x000000114a008c0c */ /* 0x000fe2000bf46270 */
[----:B------:R-:W-:Y:S01]  /*6d90*/  @!P0 VIADD R52, R104, 0x2 ;  /* 0x0000000268348836 */ /* 0x000fe20000000000 */
[----:B------:R-:W4:Y:S01]  /*6da0*/  LDG.E.128.CONSTANT R72, desc[UR14][R72.64] ;  /* 0x0000000e48487981 */ /* 0x000f22000c1e9d00 */
[----:B------:R-:W-:Y:S01]  /*6db0*/  @!P0 FSEL R48, R48, RZ, !P5 ;  /* 0x000000ff30308208 */ /* 0x000fe20006800000 */
[C---:B------:R-:W-:Y:S01]  /*6dc0*/  FFMA.FTZ R164, R38.reuse, R54, R53 ;  /* 0x0000003626a47223 */ /* 0x040fe20000010035 */
[----:B------:R-:W-:Y:S01]  /*6dd0*/  FMUL.FTZ R49, R37, R49 ;  /* 0x0000003125317220 */ /* 0x000fe20000410000 */
[----:B------:R-:W-:Y:S01]  /*6de0*/  IADD3 R53, P4, R99, R162, RZ ;  /* 0x000000a263357210 */ /* 0x000fe20007f9e0ff */
[----:B------:R-:W-:Y:S01]  /*6df0*/  FFMA.FTZ R58, R38, R58, R57 ;  /* 0x0000003a263a7223 */ /* 0x000fe20000010039 */
[----:B------:R-:W-:Y:S01]  /*6e00*/  @!P0 ISETP.GE.AND P6, PT, R52, UR17, PT ;  /* 0x0000001134008c0c */ /* 0x000fe2000bfc6270 */
[----:B------:R-:W-:Y:S01]  /*6e10*/  FFMA.FTZ R57, R36, R48, R49 ;  /* 0x0000003024397223 */ /* 0x000fe20000010031 */
[----:B------:R-:W-:-:S02]  /*6e20*/  LEA R52, P5, R53, UR12, 0x2 ;  /* 0x0000000c35347c11 */ /* 0x000fc4000f8a10ff */
[----:B------:R-:W-:Y:S02]  /*6e30*/  LEA.HI.X.SX32 R48, R99, R146, 0x1, P4 ;  /* 0x0000009263307211 */ /* 0x000fe400020f0eff */
[----:B------:R-:W-:Y:S02]  /*6e40*/  @!P0 FSEL R55, R55, RZ, !P2 ;  /* 0x000000ff37378208 */ /* 0x000fe40005000000 */
[----:B------:R-:W-:Y:S02]  /*6e50*/  LEA.HI.X R53, R53, UR13, R48, 0x2, P5 ;  /* 0x0000000d35357c11 */ /* 0x000fe4000a8f1430 */
[----:B------:R-:W-:Y:S01]  /*6e60*/  @!P0 FSEL R50, R50, RZ, !P6 ;  /* 0x000000ff32328208 */ /* 0x000fe20007000000 */
[----:B------:R-:W-:Y:S01]  /*6e70*/  FFMA.FTZ R164, R39, R55, R164 ;  /* 0x0000003727a47223 */ /* 0x000fe200000100a4 */
[----:B------:R-:W-:Y:S01]  /*6e80*/  @!P0 FSEL R59, R59, RZ, !P1 ;  /* 0x000000ff3b3b8208 */ /* 0x000fe20004800000 */
[----:B------:R-:W-:Y:S01]  /*6e90*/  FMUL.FTZ R61, R37, R61 ;  /* 0x0000003d253d7220 */ /* 0x000fe20000410000 */
[----:B------:R-:W4:Y:S01]  /*6ea0*/  LDG.E.128.CONSTANT R52, desc[UR14][R52.64] ;  /* 0x0000000e34347981 */ /* 0x000f22000c1e9d00 */
[----:B------:R-:W-:Y:S01]  /*6eb0*/  @!P0 FSEL R63, R63, RZ, !P3 ;  /* 0x000000ff3f3f8208 */ /* 0x000fe20005800000 */
[----:B------:R-:W-:Y:S01]  /*6ec0*/  FFMA.FTZ R50, R38, R50, R57 ;  /* 0x0000003226327223 */ /* 0x000fe20000010039 */
[----:B------:R-:W-:Y:S01]  /*6ed0*/  IADD3 R57, P3, R100, R162, RZ ;  /* 0x000000a264397210 */ /* 0x000fe20007f7e0ff */
[----:B------:R-:W-:Y:S01]  /*6ee0*/  FFMA.FTZ R61, R36, R60, R61 ;  /* 0x0000003c243d7223 */ /* 0x000fe2000001003d */
[----:B------:R-:W-:Y:S01]  /*6ef0*/  FFMA.FTZ R49, R39, R59, R58 ;  /* 0x0000003b27317223 */ /* 0x000fe2000001003a */
[----:B------:R-:W-:-:S02]  /*6f00*/  IADD3 R58, P5, R101, R162, RZ ;  /* 0x000000a2653a7210 */ /* 0x000fc40007fbe0ff */
[----:B------:R-:W-:Y:S02]  /*6f10*/  LEA R56, P4, R57, UR12, 0x2 ;  /* 0x0000000c39387c11 */ /* 0x000fe4000f8810ff */
[-C--:B------:R-:W-:Y:S02]  /*6f20*/  LEA.HI.X.SX32 R60, R100, R146.reuse, 0x1, P3 ;  /* 0x00000092643c7211 */ /* 0x080fe400018f0eff */
[----:B------:R-:W-:Y:S02]  /*6f30*/  LEA.HI.X.SX32 R59, R101, R146, 0x1, P5 ;  /* 0x00000092653b7211 */ /* 0x000fe400028f0eff */
[----:B------:R-:W-:Y:S01]  /*6f40*/  LEA.HI.X R57, R57, UR13, R60, 0x2, P4 ;  /* 0x0000000d39397c11 */ /* 0x000fe2000a0f143c */
[----:B------:R-:W-:Y:S01]  /*6f50*/  FFMA.FTZ R62, R38, R62, R61 ;  /* 0x0000003e263e7223 */ /* 0x000fe2000001003d */
[C---:B------:R-:W-:Y:S01]  /*6f60*/  LEA R60, P3, R58.reuse, UR12, 0x2 ;  /* 0x0000000c3a3c7c11 */ /* 0x040fe2000f8610ff */
[----:B------:R-:W-:Y:S02]  /*6f70*/  FMUL.FTZ R85, R37, R85 ;  /* 0x0000005525557220 */ /* 0x000fe40000410000 */
[----:B------:R-:W-:Y:S01]  /*6f80*/  FFMA.FTZ R48, R39, R63, R62 ;  /* 0x0000003f27307223 */ /* 0x000fe2000001003e */
[----:B------:R-:W-:-:S02]  /*6f90*/  LEA.HI.X R61, R58, UR13, R59, 0x2, P3 ;  /* 0x0000000d3a3d7c11 */ /* 0x000fc400098f143b */
[----:B------:R-:W4:Y:S01]  /*6fa0*/  LDG.E.128.CONSTANT R56, desc[UR14][R56.64] ;  /* 0x0000000e38387981 */ /* 0x000f22000c1e9d00 */
[----:B------:R-:W-:Y:S01]  /*6fb0*/  IADD3 R62, P2, R102, R162, RZ ;  /* 0x000000a2663e7210 */ /* 0x000fe20007f5e0ff */
[----:B------:R-:W-:-:S03]  /*6fc0*/  FFMA.FTZ R85, R36, R84, R85 ;  /* 0x0000005424557223 */ /* 0x000fc60000010055 */
[----:B------:R-:W-:Y:S02]  /*6fd0*/  LEA.HI.X.SX32 R63, R102, R146, 0x1, P2 ;  /* 0x00000092663f7211 */ /* 0x000fe400010f0eff */
[----:B------:R-:W-:Y:S01]  /*6fe0*/  LEA R84, P3, R62, UR12, 0x2 ;  /* 0x0000000c3e547c11 */ /* 0x000fe2000f8610ff */
[----:B------:R-:W-:Y:S01]  /*6ff0*/  FFMA.FTZ R86, R38, R86, R85 ;  /* 0x0000005626567223 */ /* 0x000fe20000010055 */
[----:B------:R-:W-:Y:S02]  /*7000*/  FMUL.FTZ R89, R37, R89 ;  /* 0x0000005925597220 */ /* 0x000fe40000410000 */
[----:B------:R-:W-:Y:S02]  /*7010*/  LEA.HI.X R85, R62, UR13, R63, 0x2, P3 ;  /* 0x0000000d3e557c11 */ /* 0x000fe400098f143f */
[----:B------:R-:W4:Y:S01]  /*7020*/  LDG.E.128.CONSTANT R60, desc[UR14][R60.64] ;  /* 0x0000000e3c3c7981 */ /* 0x000f22000c1e9d00 */
[----:B------:R-:W-:Y:S01]  /*7030*/  IADD3 R162, P1, R103, R162, RZ ;  /* 0x000000a267a27210 */ /* 0x000fe20007f3e0ff */
[----:B------:R-:W-:Y:S01]  /*7040*/  FFMA.FTZ R89, R36, R88, R89 ;  /* 0x0000005824597223 */ /* 0x000fe20000010059 */
[----:B------:R-:W-:-:S02]  /*7050*/  FFMA.FTZ R155, R39, R87, R86 ;  /* 0x00000057279b7223 */ /* 0x000fc40000010056 */
[----:B------:R-:W-:Y:S02]  /*7060*/  LEA.HI.X.SX32 R87, R103, R146, 0x1, P1 ;  /* 0x0000009267577211 */ /* 0x000fe400008f0eff */
[----:B------:R-:W-:Y:S01]  /*7070*/  LEA R88, P1, R162, UR12, 0x2 ;  /* 0x0000000ca2587c11 */ /* 0x000fe2000f8210ff */
[----:B------:R-:W-:-:S03]  /*7080*/  FFMA.FTZ R90, R38, R90, R89 ;  /* 0x0000005a265a7223 */ /* 0x000fc60000010059 */
[----:B------:R-:W-:Y:S01]  /*7090*/  LEA.HI.X R89, R162, UR13, R87, 0x2, P1 ;  /* 0x0000000da2597c11 */ /* 0x000fe200088f1457 */
[----:B------:R-:W-:Y:S01]  /*70a0*/  FFMA.FTZ R149, R39, R91, R90 ;  /* 0x0000005b27957223 */ /* 0x000fe2000001005a */
[----:B------:R-:W4:Y:S01]  /*70b0*/  LDG.E.128.CONSTANT R84, desc[UR14][R84.64] ;  /* 0x0000000e54547981 */ /* 0x000f22000c1e9d00 */
[----:B------:R-:W-:-:S04]  /*70c0*/  @!P0 IADD3 R90, R104, 0x3, RZ ;  /* 0x00000003685a8810 */ /* 0x000fc80007ffe0ff */
[----:B------:R-:W-:Y:S02]  /*70d0*/  @!P0 ISETP.GE.AND P1, PT, R90, UR17, PT ;  /* 0x000000115a008c0c */ /* 0x000fe4000bf26270 */
[----:B------:R-:W4:Y:S02]  /*70e0*/  LDG.E.128.CONSTANT R88, desc[UR14][R88.64] ;  /* 0x0000000e58587981 */ /* 0x000f24000c1e9d00 */
[----:B------:R-:W-:-:S05]  /*70f0*/  @!P0 FSEL R51, R51, RZ, !P1 ;  /* 0x000000ff33338208 */ /* 0x000fca0004800000 */
[----:B------:R-:W-:Y:S01]  /*7100*/  FFMA.FTZ R51, R39, R51, R50 ;  /* 0x0000003327337223 */ /* 0x000fe20000010032 */
        /* <DEDUP_REMOVED lines=8> */
[C---:B------:R-:W-:Y:S01]  /*7190*/  @!P0 VIADD R50, R104.reuse, 0x2 ;  /* 0x0000000268328836 */ /* 0x040fe20000000000 */
[----:B------:R-:W-:-:S04]  /*71a0*/  @!P0 ISETP.GE.AND P3, PT, R104, UR17, PT ;  /* 0x0000001168008c0c */ /* 0x000fc8000bf66270 */
[----:B------:R-:W-:Y:S02]  /*71b0*/  @!P0 ISETP.GE.AND P2, PT, R50, UR17, PT ;  /* 0x0000001132008c0c */ /* 0x000fe4000bf46270 */
[----:B------:R-:W-:Y:S02]  /*71c0*/  @!P0 IADD3 R50, R104, 0x3, RZ ;  /* 0x0000000368328810 */ /* 0x000fe40007ffe0ff */
[----:B--2---:R-:W-:Y:S02]  /*71d0*/  @!P0 FSEL R44, R44, RZ, !P3 ;  /* 0x000000ff2c2c8208 */ /* 0x004fe40005800000 */
        /* <DEDUP_REMOVED lines=259> */
.L_x_26672:
[----:B------:R-:W-:Y:S05]  /*8210*/  BSYNC B1 ;  /* 0x0000000000017941 */ /* 0x000fea0003800000 */
.L_x_26671:
[----:B------:R-:W-:-:S05]  /*8220*/  VIADD R5, R5, 0x4 ;  /* 0x0000000405057836 */ /* 0x000fca0000000000 */
[----:B------:R-:W-:-:S13]  /*8230*/  ISETP.GE.AND P0, PT, R5, UR19, PT ;  /* 0x0000001305007c0c */ /* 0x000fda000bf06270 */
[----:B------:R-:W-:Y:S05]  /*8240*/  @!P0 BRA `(.L_x_26673) ;  /* 0xffffffd000948947 */ /* 0x000fea000383ffff */
.L_x_26670:
[----:B------:R-:W-:Y:S05]  /*8250*/  BSYNC B0 ;  /* 0x0000000000007941 */ /* 0x000fea0003800000 */
.L_x_26669:
[----:B-1----:R-:W0:Y:S01]  /*8260*/  SHFL.BFLY PT, R3, R114, 0x4, 0x1f ;  /* 0x0c801f0072037f89 */ /* 0x002e2200000e0000 */
[----:B------:R-:W-:Y:S01]  /*8270*/  LOP3.LUT P0, RZ, R157, 0x7, RZ, 0xc0, !PT ;  /* 0x000000079dff7812 */ /* 0x000fe2000780c0ff */
[----:B------:R-:W-:Y:S02]  /*8280*/  BSSY B0, `(.L_x_26674) ;  /* 0x00000f1000007945 */ /* 0x000fe40003800000 */
[----:B------:R-:W1:Y:S04]  /*8290*/  SHFL.BFLY PT, R0, R113, 0x4, 0x1f ;  /* 0x0c801f0071007f89 */ /* 0x000e6800000e0000 */
[----:B----4-:R-:W2:Y:S04]  /*82a0*/  SHFL.BFLY PT, R4, R115, 0x4, 0x1f ;  /* 0x0c801f0073047f89 */ /* 0x010ea800000e0000 */
        /* <DEDUP_REMOVED lines=77> */
[----:B------:R-:W-:Y:S02]  /*8780*/  LOP3.LUT R30, R6, 0xffffffc0, RZ, 0xc0, !PT ;  /* 0xffffffc0061e7812 */ /* 0x000fe400078ec0ff */
[----:B------:R-:W2:Y:S01]  /*8790*/  SHFL.BFLY PT, R19, R12, 0x2, 0x1f ;  /* 0x0c401f000c137f89 */ /* 0x000ea200000e0000 */
[----:B---3--:R-:W-:Y:S01]  /*87a0*/  FADD.FTZ R141, R32, R141 ;  /* 0x0000008d208d7221 */ /* 0x008fe20000010000 */
[----:B------:R-:W-:Y:S02]  /*87b0*/  ISETP.NE.OR P1, PT, R30, 0x40, P0 ;  /* 0x000000401e00780c */ /* 0x000fe40000725670 */
        /* <DEDUP_REMOVED lines=78> */
[----:B------:R-:W-:Y:S02]  /*8ca0*/  SHF.R.S32.HI R34, RZ, 0x5, R32 ;  /* 0x00000005ff227819 */ /* 0x000fe40000011420 */
[----:B------:R-:W4:Y:S01]  /*8cb0*/  SHFL.BFLY PT, R35, R28, 0x1, 0x1f ;  /* 0x0c201f001c237f89 */ /* 0x000f2200000e0000 */
[----:B0-----:R-:W-:Y:S01]  /*8cc0*/  FADD.FTZ R2, R2, R5 ;  /* 0x0000000502027221 */ /* 0x001fe20000010000 */
[----:B------:R-:W-:Y:S02]  /*8cd0*/  SHF.L.U32 R34, R34, 0x7, RZ ;  /* 0x0000000722227819 */ /* 0x000fe400000006ff */
        /* <DEDUP_REMOVED lines=29> */
[----:B--2---:R-:W-:Y:S01]  /*8eb0*/  FADD.FTZ R30, R141, R40 ;  /* 0x000000288d1e7221 */ /* 0x004fe20000010000 */
[----:B---3--:R-:W-:Y:S01]  /*8ec0*/  FADD.FTZ R31, R142, R55 ;  /* 0x000000378e1f7221 */ /* 0x008fe20000010000 */
[----:B----4-:R-:W-:Y:S01]  /*8ed0*/  FADD.FTZ R32, R143, R42 ;  /* 0x0000002a8f207221 */ /* 0x010fe20000010000 */
        /* <DEDUP_REMOVED lines=43> */
.L_x_26675:
[----:B------:R-:W-:Y:S05]  /*9190*/  BSYNC B0 ;  /* 0x0000000000007941 */ /* 0x000fea0003800000 */
.L_x_26674:
        /* <DEDUP_REMOVED lines=77> */
.L_x_26677:
[----:B------:R-:W-:Y:S05]  /*9670*/  BSYNC B0 ;  /* 0x0000000000007941 */ /* 0x000fea0003800000 */
.L_x_26676:
        /* <DEDUP_REMOVED lines=45> */
.L_x_26679:
[----:B------:R-:W-:Y:S05]  /*9950*/  BSYNC B0 ;  /* 0x0000000000007941 */ /* 0x000fea0003800000 */
.L_x_26678:
        /* <DEDUP_REMOVED lines=77> */
.L_x_26681:
[----:B------:R-:W-:Y:S05]  /*9e30*/  BSYNC B0 ;  /* 0x0000000000007941 */ /* 0x000fea0003800000 */
.L_x_26680:
        /* <DEDUP_REMOVED lines=10> */
[C---:B------:R-:W-:Y:S01]  /*9ee0*/  IADD3 R34, R6.reuse, 0x4, RZ ;  /* 0x0000000406227810 */ /* 0x040fe20007ffe0ff */
[C---:B01----:R-:W-:Y:S01]  /*9ef0*/  VIADD R35, R6.reuse, 0x8 ;  /* 0x0000000806237836 */ /* 0x043fe20000000000 */
[----:B------:R-:W0:Y:S01]  /*9f00*/  S2UR UR8, SR_CTAID.Z ;  /* 0x00000000000879c3 */ /* 0x000e220000002700 */
[C---:B------:R-:W-:Y:S02]  /*9f10*/  IADD3 R36, R6.reuse, 0xc, RZ ;  /* 0x0000000c06247810 */ /* 0x040fe40007ffe0ff */
[C---:B------:R-:W-:Y:S02]  /*9f20*/  IADD3 R45, R6.reuse, 0x1c, RZ ;  /* 0x0000001c062d7810 */ /* 0x040fe40007ffe0ff */
[C---:B------:R-:W-:Y:S02]  /*9f30*/  IADD3 R53, R6.reuse, 0x2c, RZ ;  /* 0x0000002c06357810 */ /* 0x040fe40007ffe0ff */
[C---:B------:R-:W-:Y:S01]  /*9f40*/  IADD3 R61, R6.reuse, 0x3c, RZ ;  /* 0x0000003c063d7810 */ /* 0x040fe20007ffe0ff */
[----:B--2---:R-:W-:Y:S01]  /*9f50*/  UIMAD UR4, UR5, UR4, URZ ;  /* 0x00000004050472a4 */ /* 0x004fe2000f8e023f */
[----:B------:R-:W-:-:S02]  /*9f60*/  IADD3 R69, R6, 0x4c, RZ ;  /* 0x0000004c06457810 */ /* 0x000fc40007ffe0ff */
[C---:B------:R-:W-:Y:S02]  /*9f70*/  IADD3 R77, R6.reuse, 0x5c, RZ ;  /* 0x0000005c064d7810 */ /* 0x040fe40007ffe0ff */
[----:B------:R-:W-:Y:S01]  /*9f80*/  IADD3 R85, R6, 0x6c, RZ ;  /* 0x0000006c06557810 */ /* 0x000fe20007ffe0ff */
[----:B---3--:R-:W-:Y:S02]  /*9f90*/  UIMAD UR5, UR7, UR6, URZ ;  /* 0x00000006070572a4 */ /* 0x008fe4000f8e023f */
[----:B------:R-:W-:Y:S02]  /*9fa0*/  UIMAD UR6, UR4, UR6, URZ ;  /* 0x00000006040672a4 */ /* 0x000fe4000f8e023f */
[----:B------:R-:W-:Y:S02]  /*9fb0*/  USHF.L.U32 UR5, UR5, 0x7, URZ ;  /* 0x0000000705057899 */ /* 0x000fe4000800063f */
[----:B------:R-:W-:Y:S02]  /*9fc0*/  USHF.L.U32 UR6, UR6, 0x7, URZ ;  /* 0x0000000706067899 */ /* 0x000fe4000800063f */
[----:B0-----:R-:W-:-:S02]  /*9fd0*/  USHF.L.U32 UR4, UR8, 0x7, URZ ;  /* 0x0000000708047899 */ /* 0x001fc4000800063f */
        /* <DEDUP_REMOVED lines=13> */
[C---:B------:R-:W-:Y:S02]  /*a0b0*/  IADD3 R37, P0, R6.reuse, UR4, RZ ;  /* 0x0000000406257c10 */ /* 0x040fe4000ff1e0ff */
[----:B------:R-:W-:Y:S02]  /*a0c0*/  LEA R34, P1, R43, UR8, 0x2 ;  /* 0x000000082b227c11 */ /* 0x000fe4000f8210ff */
[----:B------:R-:W-:Y:S02]  /*a0d0*/  LEA R38, P3, R39, UR8, 0x2 ;  /* 0x0000000827267c11 */ /* 0x000fe4000f8610ff */
[----:B------:R-:W-:Y:S01]  /*a0e0*/  LEA.HI.X R41, R41, UR9, R44, 0x2, P2 ;  /* 0x0000000929297c11 */ /* 0x000fe200090f142c */
[C---:B------:R-:W-:Y:S01]  /*a0f0*/  VIADD R44, R6.reuse, 0x18 ;  /* 0x00000018062c7836 */ /* 0x040fe20000000000 */
[----:B------:R-:W-:-:S02]  /*a100*/  LEA.HI.X.SX32 R48, R6, UR7, 0x1, P0 ;  /* 0x0000000706307c11 */ /* 0x000fc400080f0eff */
[----:B------:R-:W-:Y:S02]  /*a110*/  LEA.HI.X R35, R43, UR9, R46, 0x2, P1 ;  /* 0x000000092b237c11 */ /* 0x000fe400088f142e */
[----:B------:R-:W-:Y:S01]  /*a120*/  LEA.HI.X R39, R39, UR9, R42, 0x2, P3 ;  /* 0x0000000927277c11 */ /* 0x000fe200098f142a */
[C---:B------:R-:W-:Y:S01]  /*a130*/  VIADD R42, R6.reuse, 0x10 ;  /* 0x00000010062a7836 */ /* 0x040fe20000000000 */
[C---:B------:R-:W-:Y:S02]  /*a140*/  LEA R36, P0, R37.reuse, UR8, 0x2 ;  /* 0x0000000825247c11 */ /* 0x040fe4000f8010ff */
        /* <DEDUP_REMOVED lines=43> */
[C---:B------:R-:W-:Y:S01]  /*a400*/  VIADD R58, R6.reuse, 0x30 ;  /* 0x00000030063a7836 */ /* 0x040fe20000000000 */
        /* <DEDUP_REMOVED lines=22> */
[C---:B------:R-:W-:Y:S01]  /*a570*/  VIADD R66, R6.reuse, 0x40 ;  /* 0x0000004006427836 */ /* 0x040fe20000000000 */
        /* <DEDUP_REMOVED lines=42> */
[C---:B------:R-:W-:Y:S01]  /*a820*/  VIADD R84, R6.reuse, 0x68 ;  /* 0x0000006806547836 */ /* 0x040fe20000000000 */
[----:B------:R-:W-:Y:S02]  /*a830*/  LEA R78, P1, R79, UR8, 0x2 ;  /* 0x000000084f4e7c11 */ /* 0x000fe4000f8210ff */
[----:B------:R-:W-:Y:S02]  /*a840*/  IADD3 R83, R6, 0x64, RZ ;  /* 0x0000006406537810 */ /* 0x000fe40007ffe0ff */
[----:B------:R-:W-:Y:S01]  /*a850*/  LEA.HI.X R75, R82, UR9, R75, 0x2, P3 ;  /* 0x00000009524b7c11 */ /* 0x000fe200098f144b */
[----:B------:R-:W-:Y:S01]  /*a860*/  VIADD R82, R6, 0x60 ;  /* 0x0000006006527836 */ /* 0x000fe20000000000 */
[----:B------:R-:W-:Y:S02]  /*a870*/  LEA R80, P0, R81, UR8, 0x2 ;  /* 0x0000000851507c11 */ /* 0x000fe4000f8010ff */
[----:B------:R-:W-:-:S02]  /*a880*/  IADD3 R89, P3, R85, UR4, RZ ;  /* 0x0000000455597c10 */ /* 0x000fc4000ff7e0ff */
[----:B------:R-:W-:Y:S02]  /*a890*/  LEA.HI.X R79, R79, UR9, R86, 0x2, P1 ;  /* 0x000000094f4f7c11 */ /* 0x000fe400088f1456 */
[----:B------:R-:W-:Y:S02]  /*a8a0*/  IADD3 R87, P2, R84, UR4, RZ ;  /* 0x0000000454577c10 */ /* 0x000fe4000ff5e0ff */
[----:B------:R-:W-:Y:S02]  /*a8b0*/  IADD3 R91, P1, R83, UR4, RZ ;  /* 0x00000004535b7c10 */ /* 0x000fe4000ff3e0ff */
[----:B------:R-:W-:Y:S02]  /*a8c0*/  LEA.HI.X R81, R81, UR9, R88, 0x2, P0 ;  /* 0x0000000951517c11 */ /* 0x000fe400080f1458 */
[----:B------:R-:W-:Y:S02]  /*a8d0*/  LEA.HI.X.SX32 R90, R85, UR7, 0x1, P3 ;  /* 0x00000007555a7c11 */ /* 0x000fe400098f0eff */
[----:B------:R-:W-:Y:S01]  /*a8e0*/  IADD3 R93, P0, R82, UR4, RZ ;  /* 0x00000004525d7c10 */ /* 0x000fe2000ff1e0ff */
[----:B------:R-:W-:Y:S01]  /*a8f0*/  STG.E desc[UR14][R80.64], R22 ;  /* 0x0000001650007986 */ /* 0x000fe2000c10190e */
[----:B------:R-:W-:-:S02]  /*a900*/  LEA.HI.X.SX32 R92, R84, UR7, 0x1, P2 ;  /* 0x00000007545c7c11 */ /* 0x000fc400090f0eff */
[----:B------:R-:W-:Y:S01]  /*a910*/  LEA R88, P3, R89, UR8, 0x2 ;  /* 0x0000000859587c11 */ /* 0x000fe2000f8610ff */
[----:B------:R-:W-:Y:S01]  /*a920*/  STG.E desc[UR14][R78.64], R23 ;  /* 0x000000174e007986 */ /* 0x000fe2000c10190e */
[----:B------:R-:W-:Y:S02]  /*a930*/  LEA.HI.X.SX32 R94, R83, UR7, 0x1, P1 ;  /* 0x00000007535e7c11 */ /* 0x000fe400088f0eff */
[----:B------:R-:W-:Y:S01]  /*a940*/  LEA R86, P2, R87, UR8, 0x2 ;  /* 0x0000000857567c11 */ /* 0x000fe2000f8410ff */
[----:B------:R-:W-:Y:S01]  /*a950*/  STG.E desc[UR14][R76.64], R24 ;  /* 0x000000184c007986 */ /* 0x000fe2000c10190e */
[----:B------:R-:W-:Y:S02]  /*a960*/  LEA R84, P1, R91, UR8, 0x2 ;  /* 0x000000085b547c11 */ /* 0x000fe4000f8210ff */
[----:B------:R-:W-:Y:S01]  /*a970*/  LEA.HI.X.SX32 R96, R82, UR7, 0x1, P0 ;  /* 0x0000000752607c11 */ /* 0x000fe200080f0eff */
[----:B------:R-:W-:Y:S01]  /*a980*/  STG.E desc[UR14][R74.64], R25 ;  /* 0x000000194a007986 */ /* 0x000fe2000c10190e */
[----:B------:R-:W-:Y:S01]  /*a990*/  LEA.HI.X R89, R89, UR9, R90, 0x2, P3 ;  /* 0x0000000959597c11 */ /* 0x000fe200098f145a */
[----:B------:R-:W-:Y:S01]  /*a9a0*/  VIADD R90, R6, 0x70 ;  /* 0x00000070065a7836 */ /* 0x000fe20000000000 */
[----:B------:R-:W-:-:S02]  /*a9b0*/  LEA R82, P0, R93, UR8, 0x2 ;  /* 0x000000085d527c11 */ /* 0x000fc4000f8010ff */
[----:B------:R-:W-:Y:S01]  /*a9c0*/  LEA.HI.X R87, R87, UR9, R92, 0x2, P2 ;  /* 0x0000000957577c11 */ /* 0x000fe200090f145c */
[C---:B------:R-:W-:Y:S01]  /*a9d0*/  VIADD R92, R6.reuse, 0x78 ;  /* 0x00000078065c7836 */ /* 0x040fe20000000000 */
        /* <DEDUP_REMOVED lines=29> */
.L_x_26682:
        /* <DEDUP_REMOVED lines=13> */
.L_x_30030:


//--------------------- .text._ZN4vllm25paged_attention_v2_kernelIffLi120ELi32ELi128ELNS_18Fp8KVCacheDataTypeE0ELb1ELi512EEEvPfS2_PT_PKS3_PKT0_S9_ifPKiSB_iPKfiiiSD_SD_iiiii --------------------------
	.section	.text._ZN4vllm25paged_attention_v2_kernelIffLi120ELi32ELi128ELNS_18Fp8KVCacheDataTypeE0ELb1ELi512EEEvPfS2_PT_PKS3_PKT0_S9_ifPKiSB_iPKfiiiSD_SD_iiiii,"ax",@progbits
	.align	128
        .global         _ZN4vllm25paged_attention_v2_kernelIffLi120ELi32ELi128ELNS_18Fp8KVCacheDataTypeE0ELb1ELi512EEEvPfS2_PT_PKS3_PKT0_S9_ifPKiSB_iPKfiiiSD_SD_iiiii
        .type           _ZN4vllm25paged_attention_v2_kernelIffLi120ELi32ELi128ELNS_18Fp8KVCacheDataTypeE0ELb1ELi512EEEvPfS2_PT_PKS3_PKT0_S9_ifPKiSB_iPKfiiiSD_SD_iiiii,@function
        .size           _ZN4vllm25paged_attention_v2_kernelIffLi120ELi32ELi128ELNS_18Fp8KVCacheDataTypeE0ELb1ELi512EEEvPfS2_PT_PKS3_PKT0_S9_ifPKiSB_iPKfiiiSD_SD_iiiii,(.L_x_30031 - _ZN4vllm25paged_attention_v2_kernelIffLi120ELi32ELi128ELNS_18Fp8KVCacheDataTypeE0ELb1ELi512EEEvPfS2_PT_PKS3_PKT0_S9_ifPKiSB_iPKfiiiSD_SD_iiiii)
        .other          _ZN4vllm25paged_attention_v2_kernelIffLi120ELi32ELi128ELNS_18Fp8KVCacheDataTypeE0ELb1ELi512EEEvPfS2_PT_PKS3_PKT0_S9_ifPKiSB_iPKfiiiSD_SD_iiiii,@"STO_CUDA_ENTRY STV_DEFAULT"
_ZN4vllm25paged_attention_v2_kernelIffLi120ELi32ELi128ELNS_18Fp8KVCacheDataTypeE0ELb1ELi512EEEvPfS2_PT_PKS3_PKT0_S9_ifPKiSB_iPKfiiiSD_SD_iiiii:
.text._ZN4vllm25paged_attention_v2_kernelIffLi120ELi32ELi128ELNS_18Fp8KVCacheDataTypeE0ELb1ELi512EEEvPfS2_PT_PKS3_PKT0_S9_ifPKiSB_iPKfiiiSD_SD_iiiii:
        /* <DEDUP_REMOVED lines=67> */
[----:B------:R-:W0:Y:S01]  /*0430*/  S2R R8, SR_TID.X ;  /* 0x0000000000087919 */ /* 0x000e220000002100 */
[----:B------:R-:W-:Y:S02]  /*0440*/  MOV R3, UR5 ;  /* 0x0000000500037c02 */ /* 0x000fe40008000f00 */
        /* <DEDUP_REMOVED lines=9> */
[----:B------:R-:W-:Y:S01]  /*04e0*/  UIMAD UR4, UR6, -0x10, UR18 ;  /* 0xfffffff0060478a4 */ /* 0x000fe2000f8e0212 */
[----:B------:R-:W-:-:S03]  /*04f0*/  LOP3.LUT R2, R25, R6, RZ, 0x3c, !PT ;  /* 0x0000000619027212 */ /* 0x000fc600078e3cff */
[----:B------:R-:W-:Y:S01]  /*0500*/  ULEA UR4, UR4, UR17, 0x5 ;  /* 0x0000001104047291 */ /* 0x000fe2000f8e283f */
[----:B------:R-:W-:Y:S02]  /*0510*/  ISETP.GE.AND P2, PT, R2, RZ, PT ;  /* 0x000000ff0200720c */ /* 0x000fe40003f46270 */
[----:B0-----:R-:W-:Y:S01]  /*0520*/  SHF.R.S32.HI R2, RZ, 0x1f, R8 ;  /* 0x0000001fff027819 */ /* 0x001fe20000011408 */
[----:B------:R-:W-:-:S03]  /*0530*/  UISETP.LT.AND UP0, UPT, UR16, UR4, UPT ;  /* 0x000000041000728c */ /* 0x000fc6000bf01270 */
[----:B------:R-:W-:Y:S01]  /*0540*/  LEA.HI R4, R2, R8, RZ, 0x5 ;  /* 0x0000000802047211 */ /* 0x000fe200078f28ff */
[----:B------:R-:W-:Y:S01]  /*0550*/  USEL UR5, UR16, UR4, UP0 ;  /* 0x0000000410057287 */ /* 0x000fe20008000000 */
[----:B------:R-:W-:Y:S02]  /*0560*/  @P0 IADD3 R0, R0, 0x1, RZ ;  /* 0x0000000100000810 */ /* 0x000fe40007ffe0ff */
[----:B------:R-:W-:Y:S01]  /*0570*/  ISETP.GT.AND P0, PT, R8, 0x1d, PT ;  /* 0x0000001d0800780c */ /* 0x000fe20003f04270 */
[----:B------:R-:W-:Y:S01]  /*0580*/  UIADD3 UR5, -UR17, UR5, URZ ;  /* 0x0000000511057290 */ /* 0x000fe2000fffe13f */
[----:B------:R-:W-:Y:S01]  /*0590*/  LOP3.LUT R157, R4, 0xffffffe0, RZ, 0xc0, !PT ;  /* 0xffffffe0049d7812 */ /* 0x000fe200078ec0ff */
[----:B------:R-:W-:Y:S01]  /*05a0*/  @!P2 IMAD.MOV R0, RZ, RZ, -R0 ;  /* 0x000000ffff00a224 */ /* 0x000fe200078e0a00 */
[----:B------:R-:W-:-:S03]  /*05b0*/  @!P1 LOP3.LUT R0, RZ, R6, RZ, 0x33, !PT ;  /* 0x00000006ff009212 */ /* 0x000fc600078e33ff */
[----:B------:R-:W-:-:S06]  /*05c0*/  IMAD.IADD R157, R8, 0x1, -R157 ;  /* 0x00000001089d7824 */ /* 0x000fcc00078e0a9d */
[----:B------:R-:W-:Y:S05]  /*05d0*/  @P0 BRA `(.L_x_26684) ;  /* 0x0000000400040947 */ /* 0x000fea0003800000 */
[C---:B------:R-:W-:Y:S01]  /*05e0*/  VIMNMX R2, R8.reuse, -0x62, !PT ;  /* 0xffffff9e08027848 */ /* 0x040fe20007fe0100 */
[----:B------:R-:W-:Y:S01]  /*05f0*/  ULDC UR4, c[0x0][0x268] ;  /* 0x00009a0000047ab9 */ /* 0x000fe20000000800 */
[----:B------:R-:W-:Y:S01]  /*0600*/  IMAD R6, R25, 0x78, RZ ;  /* 0x0000007819067824 */ /* 0x000fe200078e02ff */
[----:B------:R-:W-:Y:S01]  /*0610*/  MOV R5, UR4 ;  /* 0x0000000400057c02 */ /* 0x000fe20008000f00 */
[----:B------:R-:W-:Y:S01]  /*0620*/  BSSY B1, `(.L_x_26685) ;  /* 0x000001e000017945 */ /* 0x000fe20003800000 */
[----:B------:R-:W-:Y:S02]  /*0630*/  IADD3 R2, -R8, 0x7f, R2 ;  /* 0x0000007f08027810 */ /* 0x000fe40007ffe102 */
        /* <DEDUP_REMOVED lines=19> */
.L_x_26687:
        /* <DEDUP_REMOVED lines=9> */
.L_x_26686:
[----:B------:R-:W-:Y:S05]  /*0800*/  BSYNC B1 ;  /* 0x0000000000017941 */ /* 0x000fea0003800000 */
.L_x_26685:
        /* <DEDUP_REMOVED lines=8> */
[----:B0-----:R-:W-:Y:S01]  /*0890*/  ULEA UR4, UR6, UR4, 0x18 ;  /* 0x0000000406047291 */ /* 0x001fe2000f8ec03f */
[----:B-1----:R-:W-:-:S05]  /*08a0*/  LEA R7, P0, R6, R2, 0x2 ;  /* 0x0000000206077211 */ /* 0x002fca00078010ff */
[----:B------:R-:W-:Y:S02]  /*08b0*/  LEA R2, R8, UR4, 0x4 ;  /* 0x0000000408027c11 */ /* 0x000fe4000f8e20ff */
[----:B------:R-:W-:-:S03]  /*08c0*/  LEA.HI.X R26, R6, R3, R10, 0x2, P0 ;  /* 0x00000003061a7211 */ /* 0x000fc600000f140a */
[----:B------:R-:W-:-:S07]  /*08d0*/  VIADD R6, R2, 0x1000 ;  /* 0x0000100002067836 */ /* 0x000fce0000000000 */
.L_x_26688:
        /* <DEDUP_REMOVED lines=17> */
.L_x_26684:
[----:B------:R-:W-:Y:S05]  /*09f0*/  BSYNC B0 ;  /* 0x0000000000007941 */ /* 0x000fea0003800000 */
.L_x_26683:
        /* <DEDUP_REMOVED lines=20> */
[----:B0-----:R-:W0:Y:S02]  /*0b40*/  MUFU.RCP R5, R5 ;  /* 0x0000000500057308 */ /* 0x001e240000001000 */
[----:B0-----:R-:W-:-:S06]  /*0b50*/  VIADD R2, R5, 0xffffffe ;  /* 0x0ffffffe05027836 */ /* 0x001fcc0000000000 */
[----:B------:R0:W1:Y:S02]  /*0b60*/  F2I.FTZ.U32.TRUNC.NTZ R3, R2 ;  /* 0x0000000200037305 */ /* 0x000064000021f000 */
[----:B0-----:R-:W-:Y:S02]  /*0b70*/  IMAD.MOV.U32 R2, RZ, RZ, RZ ;  /* 0x000000ffff027224 */ /* 0x001fe400078e00ff */
[----:B-1----:R-:W-:-:S05]  /*0b80*/  IMAD R6, R3, R153, RZ ;  /* 0x0000009903067224 */ /* 0x002fca00078e02ff */
[----:B------:R-:W-:Y:S02]  /*0b90*/  IADD3 R155, -R6, RZ, RZ ;  /* 0x000000ff069b7210 */ /* 0x000fe40007ffe1ff */
[----:B------:R-:W-:-:S03]  /*0ba0*/  IABS R6, R7 ;  /* 0x0000000700067213 */ /* 0x000fc60000000000 */
[----:B------:R-:W-:-:S06]  /*0bb0*/  IMAD.HI.U32 R155, R3, R155, R2 ;  /* 0x0000009b039b7227 */ /* 0x000fcc00078e0002 */
[----:B------:R-:W-:-:S04]  /*0bc0*/  IMAD.HI.U32 R2, R155, R6, RZ ;  /* 0x000000069b027227 */ /* 0x000fc800078e00ff */
[----:B------:R-:W-:-:S04]  /*0bd0*/  IMAD.MOV R3, RZ, RZ, -R2 ;  /* 0x000000ffff037224 */ /* 0x000fc800078e0a02 */
[----:B------:R-:W-:Y:S01]  /*0be0*/  IMAD R6, R153, R3, R6 ;  /* 0x0000000399067224 */ /* 0x000fe200078e0206 */
[----:B------:R-:W-:Y:S01]  /*0bf0*/  LOP3.LUT R3, R9, UR4, RZ, 0x3c, !PT ;  /* 0x0000000409037c12 */ /* 0x000fe2000f8e3cff */
[----:B------:R-:W-:Y:S02]  /*0c00*/  ULDC UR4, c[0x0][0x288] ;  /* 0x0000a20000047ab9 */ /* 0x000fe40000000800 */
[----:B------:R-:W-:Y:S01]  /*0c10*/  @!P3 IMAD R5, R27, UR4, R0 ;  /* 0x000000041b05bc24 */ /* 0x000fe2000f8e0200 */
[----:B------:R-:W-:Y:S02]  /*0c20*/  ISETP.GT.U32.AND P1, PT, R153, R6, PT ;  /* 0x000000069900720c */ /* 0x000fe40003f24070 */
[----:B------:R-:W-:Y:S01]  /*0c30*/  ISETP.GE.AND P2, PT, R3, RZ, PT ;  /* 0x000000ff0300720c */ /* 0x000fe20003f46270 */
[----:B------:R-:W-:Y:S01]  /*0c40*/  @P3 IMAD R3, R24, UR4, R25 ;  /* 0x0000000418033c24 */ /* 0x000fe2000f8e0219 */
[----:B------:R-:W-:Y:S02]  /*0c50*/  ULDC UR4, c[0x0][0x258] ;  /* 0x0000960000047ab9 */ /* 0x000fe40000000800 */
[----:B------:R-:W-:-:S04]  /*0c60*/  UIMAD UR4, UR7, UR4, URZ ;  /* 0x00000004070472a4 */ /* 0x000fc8000f8e023f */
[----:B------:R-:W-:-:S03]  /*0c70*/  USHF.R.S32.HI UR10, URZ, 0x1f, UR4 ;  /* 0x0000001f3f0a7899 */ /* 0x000fc60008011404 */
[-C--:B------:R-:W-:Y:S01]  /*0c80*/  @!P1 IADD3 R6, R6, -R153.reuse, RZ ;  /* 0x8000009906069210 */ /* 0x080fe20007ffe0ff */
[----:B------:R-:W-:Y:S01]  /*0c90*/  @!P1 VIADD R2, R2, 0x1 ;  /* 0x0000000102029836 */ /* 0x000fe20000000000 */
[----:B------:R-:W-:Y:S02]  /*0ca0*/  ISETP.NE.AND P1, PT, R9, RZ, PT ;  /* 0x000000ff0900720c */ /* 0x000fe40003f25270 */
[----:B------:R-:W-:Y:S02]  /*0cb0*/  ISETP.GE.U32.AND P0, PT, R6, R153, PT ;  /* 0x000000990600720c */ /* 0x000fe40003f06070 */
[----:B------:R-:W-:-:S05]  /*0cc0*/  @!P3 IADD3 R6, -R8, RZ, RZ ;  /* 0x000000ff0806b210 */ /* 0x000fca0007ffe1ff */
[----:B------:R-:W-:Y:S02]  /*0cd0*/  @!P3 IMAD R5, R5, R6, RZ ;  /* 0x000000060505b224 */ /* 0x000fe400078e02ff */
[----:B------:R-:W-:-:S04]  /*0ce0*/  @P3 IMAD R5, R3, R8, RZ ;  /* 0x0000000803053224 */ /* 0x000fc800078e02ff */
[----:B------:R-:W-:Y:S02]  /*0cf0*/  @P0 VIADD R2, R2, 0x1 ;  /* 0x0000000102020836 */ /* 0x000fe40000000000 */
[----:B------:R-:W-:Y:S02]  /*0d00*/  VIADD R3, R5, 0x1 ;  /* 0x0000000105037836 */ /* 0x000fe40000000000 */
[----:B------:R-:W-:Y:S01]  /*0d10*/  @!P2 IMAD.MOV R2, RZ, RZ, -R2 ;  /* 0x000000ffff02a224 */ /* 0x000fe200078e0a02 */
[----:B------:R-:W-:Y:S02]  /*0d20*/  @!P1 LOP3.LUT R2, RZ, R9, RZ, 0x33, !PT ;  /* 0x00000009ff029212 */ /* 0x000fe400078e33ff */
[----:B------:R-:W-:-:S13]  /*0d30*/  ISETP.GE.AND P1, PT, R149, UR18, PT ;  /* 0x0000001295007c0c */ /* 0x000fda000bf26270 */
[----:B------:R-:W-:Y:S05]  /*0d40*/  @P1 BRA `(.L_x_26690) ;  /* 0x0000002000001947 */ /* 0x000fea0003800000 */
[----:B------:R-:W0:Y:S01]  /*0d50*/  S2UR UR7, SR_CgaCtaId ;  /* 0x00000000000779c3 */ /* 0x000e220000008800 */
[----:B------:R-:W-:Y:S01]  /*0d60*/  UMOV UR6, 0x400 ;  /* 0x0000040000067882 */ /* 0x000fe20000000000 */
[----:B-----5:R-:W-:Y:S01]  /*0d70*/  FSETP.NEU.FTZ.AND P0, PT, R150, RZ, PT ;  /* 0x000000ff9600720b */ /* 0x020fe20003f1d000 */
[----:B------:R-:W-:-:S05]  /*0d80*/  IMAD.SHL.U32 R161, R157, 0x4, RZ ;  /* 0x000000049da17824 */ /* 0x000fca00078e00ff */
        /* <DEDUP_REMOVED lines=33> */
[----:B------:R-:W-:Y:S01]  /*0fa0*/  IMAD R124, R0, UR6, RZ ;  /* 0x00000006007c7c24 */ /* 0x000fe2000f8e02ff */
[----:B------:R-:W-:Y:S02]  /*0fb0*/  ULDC UR6, c[0x0][0x28c] ;  /* 0x0000a30000067ab9 */ /* 0x000fe40000000800 */
[----:B------:R-:W-:Y:S02]  /*0fc0*/  IADD3 R152, R2, -UR6, RZ ;  /* 0x8000000602987c10 */ /* 0x000fe4000fffe0ff */
[----:B------:R-:W-:-:S04]  /*0fd0*/  IADD3 R160, P2, R124, R161, RZ ;  /* 0x000000a17ca07210 */ /* 0x000fc80007f5e0ff */
[----:B------:R-:W-:Y:S01]  /*0fe0*/  LEA.HI.X.SX32 R161, R124, R125, 0x1, P2 ;  /* 0x0000007d7ca17211 */ /* 0x000fe200010f0eff */
[----:B-1234-:R-:W-:Y:S08]  /*0ff0*/  @P0 BRA `(.L_x_26691) ;  /* 0x0000000c00a80947 */ /* 0x01eff00003800000 */
[----:B------:R-:W-:Y:S01]  /*1000*/  BSSY B1, `(.L_x_26692) ;  /* 0x00000e8000017945 */ /* 0x000fe20003800000 */
[----:B------:R-:W-:Y:S02]  /*1010*/  IMAD.MOV.U32 R159, RZ, RZ, R149 ;  /* 0x000000ffff9f7224 */ /* 0x000fe400078e0095 */
[----:B------:R-:W-:-:S07]  /*1020*/  IMAD.MOV.U32 R154, RZ, RZ, -0x800001 ;  /* 0xff7fffffff9a7424 */ /* 0x000fce00078e00ff */
.L_x_26696:
[----:B-1----:R-:W1:Y:S01]  /*1030*/  LDC R130, c[0x0][0x290] ;  /* 0x0000a400ff827b82 */ /* 0x002e620000000800 */
[----:B--2---:R-:W-:Y:S01]  /*1040*/  SHF.L.U32 R158, R159, 0x5, RZ ;  /* 0x000000059f9e7819 */ /* 0x004fe200000006ff */
[----:B------:R-:W-:Y:S01]  /*1050*/  UMOV UR6, 0x400 ;  /* 0x0000040000067882 */ /* 0x000fe20000000000 */
[----:B------:R-:W-:Y:S01]  /*1060*/  BSSY B2, `(.L_x_26693) ;  /* 0x00000de000027945 */ /* 0x000fe20003800000 */
[----:B------:R-:W-:Y:S01]  /*1070*/  UIADD3 UR6, UR6, 0x200, URZ ;  /* 0x0000020006067890 */ /* 0x000fe2000fffe03f */
[----:B------:R-:W-:-:S03]  /*1080*/  IABS R128, R158 ;  /* 0x0000009e00807213 */ /* 0x000fc60000000000 */
[----:B------:R-:W2:Y:S02]  /*1090*/  LDC R131, c[0x0][0x294] ;  /* 0x0000a500ff837b82 */ /* 0x000ea40000000800 */
[----:B------:R-:W-:-:S04]  /*10a0*/  IMAD.HI.U32 R124, R155, R128, RZ ;  /* 0x000000809b7c7227 */ /* 0x000fc800078e00ff */
        /* <DEDUP_REMOVED lines=9> */
[----:B------:R-:W-:Y:S02]  /*1140*/  @!P2 IADD3 R125, R125, -R153, RZ ;  /* 0x800000997d7da210 */ /* 0x000fe40007ffe0ff */
[----:B------:R-:W-:Y:S02]  /*1150*/  @!P2 IADD3 R124, R124, 0x1, RZ ;  /* 0x000000017c7ca810 */ /* 0x000fe40007ffe0ff */
[----:B------:R-:W-:Y:S01]  /*1160*/  ISETP.GE.U32.AND P0, PT, R125, R156, PT ;  /* 0x0000009c7d00720c */ /* 0x000fe20003f06070 */
[----:B-1----:R-:W-:Y:S01]  /*1170*/  VIADD R127, R126, 0xffffffe ;  /* 0x0ffffffe7e7f7836 */ /* 0x002fe20000000000 */
[----:B------:R-:W-:Y:S02]  /*1180*/  LOP3.LUT R125, R158, R131, RZ, 0x3c, !PT ;  /* 0x000000839e7d7212 */ /* 0x000fe400078e3cff */
[----:B------:R-:W-:Y:S02]  /*1190*/  ISETP.NE.AND P2, PT, R131, RZ, PT ;  /* 0x000000ff8300720c */ /* 0x000fe40003f45270 */
[----:B------:R-:W-:-:S02]  /*11a0*/  ISETP.GE.AND P3, PT, R125, RZ, PT ;  /* 0x000000ff7d00720c */ /* 0x000fc40003f66270 */
[----:B------:R-:W1:Y:S05]  /*11b0*/  F2I.FTZ.U32.TRUNC.NTZ R125, R127 ;  /* 0x0000007f007d7305 */ /* 0x000e6a000021f000 */
[----:B------:R-:W-:-:S05]  /*11c0*/  @P0 VIADD R124, R124, 0x1 ;  /* 0x000000017c7c0836 */ /* 0x000fca0000000000 */
[----:B------:R-:W-:Y:S02]  /*11d0*/  MOV R128, R124 ;  /* 0x0000007c00807202 */ /* 0x000fe40000000f00 */
[----:B-1----:R-:W-:-:S03]  /*11e0*/  IADD3 R124, RZ, -R125, RZ ;  /* 0x8000007dff7c7210 */ /* 0x002fc60007ffe0ff */
        /* <DEDUP_REMOVED lines=10> */
[----:B------:R-:W-:-:S05]  /*1290*/  IADD3 R124, -R124, RZ, RZ ;  /* 0x000000ff7c7c7210 */ /* 0x000fca0007ffe1ff */
[----:B------:R-:W-:Y:S01]  /*12a0*/  IMAD R124, R129, R124, R125 ;  /* 0x0000007c817c7224 */ /* 0x000fe200078e027d */
[----:B------:R-:W-:-:S04]  /*12b0*/  IADD3 R125, R157, -UR17, RZ ;  /* 0x800000119d7d7c10 */ /* 0x000fc8000fffe0ff */
[----:B------:R-:W-:Y:S01]  /*12c0*/  ISETP.GT.U32.AND P0, PT, R129, R124, PT ;  /* 0x0000007c8100720c */ /* 0x000fe20003f04070 */
[----:B------:R-:W-:-:S05]  /*12d0*/  IMAD.IADD R158, R125, 0x1, R158 ;  /* 0x000000017d9e7824 */ /* 0x000fca00078e029e */
[----:B------:R-:W-:-:S07]  /*12e0*/  LEA R158, R158, UR6, 0x2 ;  /* 0x000000069e9e7c11 */ /* 0x000fce000f8e10ff */
        /* <DEDUP_REMOVED lines=73> */
[----:B------:R-:W-:-:S03]  /*1780*/  FFMA.FTZ R129, R82, R134, R129 ;  /* 0x0000008652817223 */ /* 0x000fc60000010081 */
[----:B---3--:R-:W-:Y:S01]  /*1790*/  FFMA.FTZ R128, R77, R141, R128 ;  /* 0x0000008d4d807223 */ /* 0x008fe20000010080 */
[----:B------:R-:W-:-:S03]  /*17a0*/  FFMA.FTZ R129, R78, R142, R129 ;  /* 0x0000008e4e817223 */ /* 0x000fc60000010081 */
[----:B----4-:R-:W-:Y:S01]  /*17b0*/  FFMA.FTZ R128, R73, R145, R128 ;  /* 0x0000009149807223 */ /* 0x010fe20000010080 */
[----:B------:R-:W-:Y:S01]  /*17c0*/  FFMA.FTZ R151, R80, R132, R151 ;  /* 0x0000008450977223 */ /* 0x000fe20000010097 */
[----:B------:R-:W-:Y:S01]  /*17d0*/  FFMA.FTZ R150, R83, R135, R150 ;  /* 0x0000008753967223 */ /* 0x000fe20000010096 */
[----:B------:R-:W-:Y:S01]  /*17e0*/  FFMA.FTZ R133, R74, R146, R129 ;  /* 0x000000924a857223 */ /* 0x000fe20000010081 */
        /* <DEDUP_REMOVED lines=29> */
[----:B------:R-:W2:Y:S01]  /*19c0*/  LDG.E.128.CONSTANT R140, desc[UR8][R148.64+0x2800] ;  /* 0x00280008948c7981 */ /* 0x000ea2000c1e9d00 */
[----:B-----5:R-:W-:Y:S01]  /*19d0*/  FFMA.FTZ R151, R48, R136, R151 ;  /* 0x0000008830977223 */ /* 0x020fe20000010097 */
[----:B------:R-:W-:Y:S01]  /*19e0*/  FFMA.FTZ R124, R49, R137, R124 ;  /* 0x00000089317c7223 */ /* 0x000fe2000001007c */
[----:B------:R-:W-:Y:S01]  /*19f0*/  FFMA.FTZ R125, R50, R138, R125 ;  /* 0x0000008a327d7223 */ /* 0x000fe2000001007d */
[----:B------:R-:W-:Y:S01]  /*1a00*/  FFMA.FTZ R150, R51, R139, R150 ;  /* 0x0000008b33967223 */ /* 0x000fe20000010096 */
[----:B------:R-:W3:Y:S04]  /*1a10*/  LDG.E.128.CONSTANT R144, desc[UR8][R148.64+0x2c00] ;  /* 0x002c000894907981 */ /* 0x000ee8000c1e9d00 */
[----:B------:R-:W4:Y:S01]  /*1a20*/  LDG.E.128.CONSTANT R136, desc[UR8][R148.64+0x2a00] ;  /* 0x002a000894887981 */ /* 0x000f22000c1e9d00 */
[----:B------:R-:W-:Y:S01]  /*1a30*/  FFMA.FTZ R151, R44, R132, R151 ;  /* 0x000000842c977223 */ /* 0x000fe20000010097 */
[----:B------:R-:W-:Y:S01]  /*1a40*/  FFMA.FTZ R132, R45, R133, R124 ;  /* 0x000000852d847223 */ /* 0x000fe2000001007c */
[----:B------:R-:W-:Y:S01]  /*1a50*/  FFMA.FTZ R133, R46, R134, R125 ;  /* 0x000000862e857223 */ /* 0x000fe2000001007d */
[----:B------:R-:W5:Y:S04]  /*1a60*/  LDG.E.128.CONSTANT R128, desc[UR8][R148.64+0x3000] ;  /* 0x0030000894807981 */ /* 0x000f68000c1e9d00 */
[----:B------:R-:W5:Y:S01]  /*1a70*/  LDG.E.128.CONSTANT R124, desc[UR8][R148.64+0x2e00] ;  /* 0x002e0008947c7981 */ /* 0x000f62000c1e9d00 */
[----:B------:R-:W-:Y:S01]  /*1a80*/  FFMA.FTZ R150, R47, R135, R150 ;  /* 0x000000872f967223 */ /* 0x000fe20000010096 */
[----:B--2---:R-:W-:Y:S01]  /*1a90*/  FFMA.FTZ R151, R40, R140, R151 ;  /* 0x0000008c28977223 */ /* 0x004fe20000010097 */
[----:B------:R-:W-:Y:S01]  /*1aa0*/  FFMA.FTZ R132, R41, R141, R132 ;  /* 0x0000008d29847223 */ /* 0x000fe20000010084 */
[----:B------:R-:W-:-:S02]  /*1ab0*/  FFMA.FTZ R133, R42, R142, R133 ;  /* 0x0000008e2a857223 */ /* 0x000fc40000010085 */
[----:B----4-:R-:W-:Y:S01]  /*1ac0*/  FFMA.FTZ R151, R36, R136, R151 ;  /* 0x0000008824977223 */ /* 0x010fe20000010097 */
        /* <DEDUP_REMOVED lines=8> */
[----:B------:R-:W2:Y:S01]  /*1b50*/  LDG.E.128.CONSTANT R140, desc[UR8][R148.64+0x3600] ;  /* 0x00360008948c7981 */ /* 0x000ea2000c1e9d00 */
[----:B------:R-:W-:-:S03]  /*1b60*/  FFMA.FTZ R150, R39, R139, R150 ;  /* 0x0000008b27967223 */ /* 0x000fc60000010096 */
[----:B------:R-:W3:Y:S01]  /*1b70*/  LDG.E.128.CONSTANT R132, desc[UR8][R148.64+0x3200] ;  /* 0x0032000894847981 */ /* 0x000ee2000c1e9d00 */
[----:B------:R-:W-:-:S03]  /*1b80*/  FFMA.FTZ R125, R30, R126, R137 ;  /* 0x0000007e1e7d7223 */ /* 0x000fc60000010089 */
[----:B------:R-:W4:Y:S01]  /*1b90*/  LDG.E.128.CONSTANT R136, desc[UR8][R148.64+0x3400] ;  /* 0x0034000894887981 */ /* 0x000f22000c1e9d00 */
[----:B------:R-:W-:-:S03]  /*1ba0*/  FFMA.FTZ R162, R35, R147, R150 ;  /* 0x0000009323a27223 */ /* 0x000fc60000010096 */
[----:B------:R-:W5:Y:S01]  /*1bb0*/  LDG.E.128.CONSTANT R144, desc[UR8][R148.64+0x3800] ;  /* 0x0038000894907981 */ /* 0x000f62000c1e9d00 */
[----:B------:R-:W-:-:S03]  /*1bc0*/  FFMA.FTZ R163, R24, R128, R151 ;  /* 0x0000008018a37223 */ /* 0x000fc60000010097 */
[----:B------:R-:W5:Y:S01]  /*1bd0*/  LDG.E.128.CONSTANT R148, desc[UR8][R148.64+0x3a00] ;  /* 0x003a000894947981 */ /* 0x000f62000c1e9d00 */
[----:B------:R-:W-:Y:S01]  /*1be0*/  FFMA.FTZ R124, R25, R129, R124 ;  /* 0x00000081197c7223 */ /* 0x000fe2000001007c */
[----:B------:R-:W-:Y:S01]  /*1bf0*/  FFMA.FTZ R162, R31, R127, R162 ;  /* 0x0000007f1fa27223 */ /* 0x000fe200000100a2 */
[----:B------:R-:W-:-:S03]  /*1c00*/  FFMA.FTZ R125, R26, R130, R125 ;  /* 0x000000821a7d7223 */ /* 0x000fc6000001007d */
[----:B------:R-:W-:Y:S01]  /*1c10*/  FFMA.FTZ R162, R27, R131, R162 ;  /* 0x000000831ba27223 */ /* 0x000fe200000100a2 */
[----:B------:R-:W-:Y:S01]  /*1c20*/  SHF.L.U32 R126, R159, 0x5, RZ ;  /* 0x000000059f7e7819 */ /* 0x000fe200000006ff */
        /* <DEDUP_REMOVED lines=31> */
.L_x_26694:
[----:B------:R-:W-:-:S05]  /*1e20*/  MOV R125, 0xff7fffff ;  /* 0xff7fffff007d7802 */ /* 0x000fca0000000f00 */
[----:B------:R1:W-:Y:S02]  /*1e30*/  STS [R158], R125 ;  /* 0x0000007d9e007388 */ /* 0x0003e40000000800 */
.L_x_26695:
[----:B------:R-:W-:Y:S05]  /*1e40*/  BSYNC B2 ;  /* 0x0000000000027941 */ /* 0x000fea0003800000 */
.L_x_26693:
[----:B------:R-:W-:-:S05]  /*1e50*/  VIADD R159, R159, 0x4 ;  /* 0x000000049f9f7836 */ /* 0x000fca0000000000 */
[----:B------:R-:W-:-:S13]  /*1e60*/  ISETP.GE.AND P0, PT, R159, UR18, PT ;  /* 0x000000129f007c0c */ /* 0x000fda000bf06270 */
[----:B------:R-:W-:Y:S05]  /*1e70*/  @!P0 BRA `(.L_x_26696) ;  /* 0xfffffff0006c8947 */ /* 0x000fea000383ffff */
[----:B------:R-:W-:Y:S05]  /*1e80*/  BSYNC B1 ;  /* 0x0000000000017941 */ /* 0x000fea0003800000 */
.L_x_26692:
[----:B------:R-:W-:Y:S05]  /*1e90*/  BRA `(.L_x_26690) ;  /* 0x0000000c00ac7947 */ /* 0x000fea0003800000 */
.L_x_26691:
[----:B------:R-:W-:-:S07]  /*1ea0*/  MOV R154, 0xff7fffff ;  /* 0xff7fffff009a7802 */ /* 0x000fce0000000f00 */
.L_x_26700:
[----:B-1----:R-:W1:Y:S01]  /*1eb0*/  LDC R132, c[0x0][0x290] ;  /* 0x0000a400ff847b82 */ /* 0x002e620000000800 */
[----:B--2---:R-:W-:Y:S01]  /*1ec0*/  IMAD.SHL.U32 R148, R149, 0x20, RZ ;  /* 0x0000002095947824 */ /* 0x004fe200078e00ff */
[----:B------:R-:W-:Y:S01]  /*1ed0*/  UMOV UR6, 0x400 ;  /* 0x0000040000067882 */ /* 0x000fe20000000000 */
[----:B------:R-:W-:Y:S01]  /*1ee0*/  BSSY B1, `(.L_x_26697) ;  /* 0x00000e3000017945 */ /* 0x000fe20003800000 */
[----:B------:R-:W-:Y:S02]  /*1ef0*/  UIADD3 UR6, UR6, 0x200, URZ ;  /* 0x0000020006067890 */ /* 0x000fe4000fffe03f */
[----:B------:R-:W-:Y:S02]  /*1f00*/  IABS R126, R148 ;  /* 0x00000094007e7213 */ /* 0x000fe40000000000 */
[----:B------:R-:W2:Y:S03]  /*1f10*/  LDC R129, c[0x0][0x294] ;  /* 0x0000a500ff817b82 */ /* 0x000ea60000000800 */
[----:B------:R-:W-:-:S05]  /*1f20*/  IMAD.HI.U32 R124, R155, R126, RZ ;  /* 0x0000007e9b7c7227 */ /* 0x000fca00078e00ff */
        /* <DEDUP_REMOVED lines=17> */
[----:B------:R-:W-:-:S05]  /*2040*/  @P0 IADD3 R124, R124, 0x1, RZ ;  /* 0x000000017c7c0810 */ /* 0x000fca0007ffe0ff */
[----:B------:R-:W-:-:S05]  /*2050*/  IMAD.MOV.U32 R127, RZ, RZ, R124 ;  /* 0x000000ffff7f7224 */ /* 0x000fca00078e007c */
[----:B------:R-:W-:Y:S01]  /*2060*/  @!P3 IADD3 R127, -R127, RZ, RZ ;  /* 0x000000ff7f7fb210 */ /* 0x000fe20007ffe1ff */
[----:B-1----:R-:W-:Y:S01]  /*2070*/  IMAD.MOV R124, RZ, RZ, -R125 ;  /* 0x000000ffff7c7224 */ /* 0x002fe200078e0a7d */
        /* <DEDUP_REMOVED lines=11> */
[----:B------:R-:W-:Y:S02]  /*2130*/  IMAD R124, R131, R124, R125 ;  /* 0x0000007c837c7224 */ /* 0x000fe400078e027d */
[----:B------:R-:W-:-:S03]  /*2140*/  VIADD R125, R157, -UR17 ;  /* 0x800000119d7d7c36 */ /* 0x000fc60008000000 */
[----:B------:R-:W-:Y:S02]  /*2150*/  ISETP.GT.U32.AND P0, PT, R131, R124, PT ;  /* 0x0000007c8300720c */ /* 0x000fe40003f04070 */
[----:B------:R-:W-:-:S04]  /*2160*/  IADD3 R148, R125, R148, RZ ;  /* 0x000000947d947210 */ /* 0x000fc80007ffe0ff */
[----:B------:R-:W-:-:S07]  /*2170*/  LEA R148, R148, UR6, 0x2 ;  /* 0x0000000694947c11 */ /* 0x000fce000f8e10ff */
        /* <DEDUP_REMOVED lines=147> */
[----:B------:R-:W-:Y:S01]  /*2ab0*/  MOV R125, UR16 ;  /* 0x00000010007d7c02 */ /* 0x000fe20008000f00 */
[----:B---3--:R-:W-:Y:S01]  /*2ac0*/  FFMA.FTZ R159, R20, R128, R159 ;  /* 0x00000080149f7223 */ /* 0x008fe2000001009f */
[----:B------:R-:W-:Y:S01]  /*2ad0*/  FFMA.FTZ R124, R21, R129, R124 ;  /* 0x00000081157c7223 */ /* 0x000fe2000001007c */
[----:B------:R-:W-:Y:S01]  /*2ae0*/  FFMA.FTZ R151, R22, R130, R151 ;  /* 0x0000008216977223 */ /* 0x000fe20000010097 */
[----:B------:R-:W-:Y:S01]  /*2af0*/  FFMA.FTZ R158, R23, R131, R158 ;  /* 0x00000083179e7223 */ /* 0x000fe2000001009e */
[----:B-----5:R-:W-:Y:S01]  /*2b00*/  FFMA.FTZ R159, R16, R132, R159 ;  /* 0x00000084109f7223 */ /* 0x020fe2000001009f */
[----:B------:R-:W-:Y:S01]  /*2b10*/  FFMA.FTZ R124, R17, R133, R124 ;  /* 0x00000085117c7223 */ /* 0x000fe2000001007c */
[----:B------:R-:W-:-:S02]  /*2b20*/  FFMA.FTZ R151, R18, R134, R151 ;  /* 0x0000008612977223 */ /* 0x000fc40000010097 */
        /* <DEDUP_REMOVED lines=14> */
[----:B------:R-:W-:Y:S02]  /*2c10*/  IMAD.IADD R124, R157, 0x1, R124 ;  /* 0x000000019d7c7824 */ /* 0x000fe400078e027c */
[----:B------:R-:W-:Y:S01]  /*2c20*/  FFMA.FTZ R147, R7, R147, R158 ;  /* 0x0000009307937223 */ /* 0x000fe2000001009e */
[----:B------:R-:W-:Y:S02]  /*2c30*/  FADD.FTZ R146, R146, R145 ;  /* 0x0000009192927221 */ /* 0x000fe40000010000 */
[----:B------:R-:W-:Y:S02]  /*2c40*/  IADD3 R125, R124, 0x1, -R125 ;  /* 0x000000017c7d7810 */ /* 0x000fe40007ffe87d */
[----:B------:R-:W-:-:S02]  /*2c50*/  FADD.FTZ R146, R147, R146 ;  /* 0x0000009293927221 */ /* 0x000fc40000010000 */
        /* <DEDUP_REMOVED lines=9> */
.L_x_26698:
[----:B------:R-:W-:-:S05]  /*2cf0*/  MOV R125, 0xff7fffff ;  /* 0xff7fffff007d7802 */ /* 0x000fca0000000f00 */
[----:B------:R1:W-:Y:S02]  /*2d00*/  STS [R148], R125 ;  /* 0x0000007d94007388 */ /* 0x0003e40000000800 */
.L_x_26699:
[----:B------:R-:W-:Y:S05]  /*2d10*/  BSYNC B1 ;  /* 0x0000000000017941 */ /* 0x000fea0003800000 */
.L_x_26697:
[----:B------:R-:W-:-:S05]  /*2d20*/  VIADD R149, R149, 0x4 ;  /* 0x0000000495957836 */ /* 0x000fca0000000000 */
[----:B------:R-:W-:-:S13]  /*2d30*/  ISETP.GE.AND P0, PT, R149, UR18, PT ;  /* 0x0000001295007c0c */ /* 0x000fda000bf06270 */
[----:B------:R-:W-:Y:S05]  /*2d40*/  @!P0 BRA `(.L_x_26700) ;  /* 0xfffffff000588947 */ /* 0x000fea000383ffff */
.L_x_26690:
[----:B------:R-:W-:Y:S05]  /*2d50*/  BSYNC B0 ;  /* 0x0000000000007941 */ /* 0x000fea0003800000 */
.L_x_26689:
[----:B0-----:R-:W0:Y:S01]  /*2d60*/  SHFL.BFLY PT, R5, R154, 0x10, 0x1f ;  /* 0x0e001f009a057f89 */ /* 0x001e2200000e0000 */
[C---:B------:R-:W-:Y:S01]  /*2d70*/  ISETP.GT.AND P2, PT, R157.reuse, 0x3, PT ;  /* 0x000000039d00780c */ /* 0x040fe20003f44270 */
[----:B------:R-:W-:Y:S01]  /*2d80*/  BSSY B0, `(.L_x_26701) ;  /* 0x000001c000007945 */ /* 0x000fe20003800000 */
[----:B------:R-:W-:Y:S01]  /*2d90*/  ISETP.NE.AND P0, PT, R157, RZ, PT ;  /* 0x000000ff9d00720c */ /* 0x000fe20003f05270 */
[----:B------:R-:W3:Y:S10]  /*2da0*/  S2R R121, SR_TID.X ;  /* 0x0000000000797919 */ /* 0x000ef40000002100 */
[----:B------:R-:W4:Y:S01]  /*2db0*/  @!P2 S2R R11, SR_CgaCtaId ;  /* 0x00000000000ba919 */ /* 0x000f220000008800 */
[----:B------:R-:W-:-:S04]  /*2dc0*/  @!P2 MOV R8, 0x400 ;  /* 0x000004000008a802 */ /* 0x000fc80000000f00 */
[----:B------:R-:W-:Y:S02]  /*2dd0*/  @!P2 IADD3 R8, R8, 0x1e0, RZ ;  /* 0x000001e00808a810 */ /* 0x000fe40007ffe0ff */
[----:B0-----:R-:W-:-:S05]  /*2de0*/  FMNMX.FTZ R5, R5, R154, !PT ;  /* 0x0000009a05057209 */ /* 0x001fca0007810000 */
[----:B------:R-:W0:Y:S01]  /*2df0*/  SHFL.BFLY PT, R4, R5, 0x8, 0x1f ;  /* 0x0d001f0005047f89 */ /* 0x000e2200000e0000 */
[----:B----4-:R-:W-:Y:S02]  /*2e00*/  @!P2 LEA R8, R11, R8, 0x18 ;  /* 0x000000080b08a211 */ /* 0x010fe400078ec0ff */
[----:B0-----:R-:W-:Y:S01]  /*2e10*/  FMNMX.FTZ R4, R5, R4, !PT ;  /* 0x0000000405047209 */ /* 0x001fe20007810000 */
[----:B------:R-:W-:-:S04]  /*2e20*/  IMAD.MOV.U32 R5, RZ, RZ, -0x800001 ;  /* 0xff7fffffff057424 */ /* 0x000fc800078e00ff */
[----:B------:R-:W0:Y:S02]  /*2e30*/  SHFL.BFLY PT, R7, R4, 0x4, 0x1f ;  /* 0x0c801f0004077f89 */ /* 0x000e2400000e0000 */
[----:B0-----:R-:W-:-:S05]  /*2e40*/  FMNMX.FTZ R7, R4, R7, !PT ;  /* 0x0000000704077209 */ /* 0x001fca0007810000 */
[----:B------:R-:W0:Y:S02]  /*2e50*/  SHFL.BFLY PT, R6, R7, 0x2, 0x1f ;  /* 0x0c401f0007067f89 */ /* 0x000e2400000e0000 */
[----:B0-----:R-:W-:Y:S02]  /*2e60*/  FMNMX.FTZ R6, R7, R6, !PT ;  /* 0x0000000607067209 */ /* 0x001fe40007810000 */
[----:B------:R-:W-:-:S03]  /*2e70*/  @!P2 LEA R7, R157, R8, 0x2 ;  /* 0x000000089d07a211 */ /* 0x000fc600078e10ff */
[----:B------:R-:W0:Y:S02]  /*2e80*/  SHFL.BFLY PT, R9, R6, 0x1, 0x1f ;  /* 0x0c201f0006097f89 */ /* 0x000e2400000e0000 */
[----:B0-----:R-:W-:Y:S01]  /*2e90*/  FMNMX.FTZ R9, R6, R9, !PT ;  /* 0x0000000906097209 */ /* 0x001fe20007810000 */
[----:B---3--:R-:W-:Y:S06]  /*2ea0*/  @P0 BRA `(.L_x_26702) ;  /* 0x0000000000240947 */ /* 0x008fec0003800000 */
        /* <DEDUP_REMOVED lines=9> */
.L_x_26702:
[----:B------:R-:W-:Y:S05]  /*2f40*/  BSYNC B0 ;  /* 0x0000000000007941 */ /* 0x000fea0003800000 */
.L_x_26701:
[----:B------:R-:W-:Y:S01]  /*2f50*/  BAR.SYNC.DEFER_BLOCKING 0x0 ;  /* 0x0000000000007b1d */ /* 0x000fe20000010000 */
[----:B------:R-:W-:-:S04]  /*2f60*/  UIADD3 UR6, UR16, 0x1f, URZ ;  /* 0x0000001f10067890 */ /* 0x000fc8000fffe03f */
[----:B------:R-:W-:Y:S01]  /*2f70*/  USHF.R.S32.HI UR7, URZ, 0x1f, UR6 ;  /* 0x0000001f3f077899 */ /* 0x000fe20008011406 */
[----:B------:R-:W-:Y:S03]  /*2f80*/  BSSY B0, `(.L_x_26703) ;  /* 0x00000f6000007945 */ /* 0x000fe60003800000 */
[----:B------:R-:W-:-:S04]  /*2f90*/  ULEA.HI UR6, UR7, UR6, URZ, 0x5 ;  /* 0x0000000607067291 */ /* 0x000fc8000f8f283f */
[----:B------:R-:W-:Y:S01]  /*2fa0*/  USHF.R.S32.HI UR6, URZ, 0x5, UR6 ;  /* 0x000000053f067899 */ /* 0x000fe20008011406 */
[----:B------:R3:W0:Y:S01]  /*2fb0*/  @!P2 LDS R5, [R7] ;  /* 0x000000000705a984 */ /* 0x0006220000000800 */
[----:B------:R-:W-:Y:S01]  /*2fc0*/  ISETP.GE.AND P2, PT, R121, UR5, PT ;  /* 0x0000000579007c0c */ /* 0x000fe2000bf46270 */
[----:B---3--:R-:W-:Y:S02]  /*2fd0*/  IMAD.MOV.U32 R7, RZ, RZ, RZ ;  /* 0x000000ffff077224 */ /* 0x008fe400078e00ff */
[----:B0-----:R-:W0:Y:S02]  /*2fe0*/  SHFL.BFLY PT, R4, R5, 0x2, 0x1f ;  /* 0x0c401f0005047f89 */ /* 0x001e2400000e0000 */
        /* <DEDUP_REMOVED lines=29> */
.L_x_26707:
        /* <DEDUP_REMOVED lines=11> */
.L_x_26706:
[----:B------:R-:W-:Y:S05]  /*3270*/  BSYNC B1 ;  /* 0x0000000000017941 */ /* 0x000fea0003800000 */
.L_x_26705:
        /* <DEDUP_REMOVED lines=15> */
.L_x_26710:
        /* <DEDUP_REMOVED lines=15> */
[C---:B---3--:R-:W-:Y:S01]  /*3460*/  FADD.FTZ R11, -R4.reuse, R11 ;  /* 0x0000000b040b7221 */ /* 0x048fe20000010100 */
[----:B----4-:R-:W-:-:S03]  /*3470*/  FADD.FTZ R13, -R4, R13 ;  /* 0x0000000d040d7221 */ /* 0x010fc60000010100 */
[----:B------:R-:W-:Y:S01]  /*3480*/  FMUL.FTZ R11, R11, 1.4426950216293334961 ;  /* 0x3fb8aa3b0b0b7820 */ /* 0x000fe20000410000 */
[----:B------:R3:W4:Y:S01]  /*3490*/  MUFU.EX2 R8, R9 ;  /* 0x0000000900087308 */ /* 0x0007220000000800 */
[----:B------:R-:W-:Y:S01]  /*34a0*/  FMUL.FTZ R13, R13, 1.4426950216293334961 ;  /* 0x3fb8aa3b0d0d7820 */ /* 0x000fe20000410000 */
[C---:B-1----:R-:W-:Y:S01]  /*34b0*/  FADD.FTZ R15, -R4.reuse, R15 ;  /* 0x0000000f040f7221 */ /* 0x042fe20000010100 */
[----:B--2---:R-:W-:-:S03]  /*34c0*/  FADD.FTZ R17, -R4, R17 ;  /* 0x0000001104117221 */ /* 0x004fc60000010100 */
[----:B------:R-:W-:Y:S02]  /*34d0*/  FMUL.FTZ R15, R15, 1.4426950216293334961 ;  /* 0x3fb8aa3b0f0f7820 */ /* 0x000fe40000410000 */
[----:B------:R1:W2:Y:S01]  /*34e0*/  MUFU.EX2 R10, R11 ;  /* 0x0000000b000a7308 */ /* 0x0002a20000000800 */
[----:B---3--:R-:W3:Y:S01]  /*34f0*/  LDS R9, [R5+0x1200] ;  /* 0x0012000005097984 */ /* 0x008ee20000000800 */
[----:B------:R-:W-:Y:S01]  /*3500*/  FMUL.FTZ R17, R17, 1.4426950216293334961 ;  /* 0x3fb8aa3b11117820 */ /* 0x000fe20000410000 */
[C---:B------:R-:W-:Y:S01]  /*3510*/  FADD.FTZ R19, -R4.reuse, R19 ;  /* 0x0000001304137221 */ /* 0x040fe20000010100 */
[----:B------:R-:W-:-:S03]  /*3520*/  FADD.FTZ R21, -R4, R21 ;  /* 0x0000001504157221 */ /* 0x000fc60000010100 */
[----:B------:R-:W-:Y:S01]  /*3530*/  FMUL.FTZ R19, R19, 1.4426950216293334961 ;  /* 0x3fb8aa3b13137820 */ /* 0x000fe20000410000 */
[----:B------:R2:W0:Y:S01]  /*3540*/  MUFU.EX2 R12, R13 ;  /* 0x0000000d000c7308 */ /* 0x0004220000000800 */
[----:B-1----:R-:W1:Y:S01]  /*3550*/  LDS R11, [R5+0x1400] ;  /* 0x00140000050b7984 */ /* 0x002e620000000800 */
[----:B----4-:R-:W-:Y:S01]  /*3560*/  FADD.FTZ R7, R8, R7 ;  /* 0x0000000708077221 */ /* 0x010fe20000010000 */
[----:B------:R-:W-:Y:S01]  /*3570*/  FMUL.FTZ R21, R21, 1.4426950216293334961 ;  /* 0x3fb8aa3b15157820 */ /* 0x000fe20000410000 */
[C---:B------:R-:W-:Y:S01]  /*3580*/  FADD.FTZ R23, -R4.reuse, R23 ;  /* 0x0000001704177221 */ /* 0x040fe20000010100 */
[----:B------:R-:W-:Y:S01]  /*3590*/  STS [R5+-0x400], R8 ;  /* 0xfffc000805007388 */ /* 0x000fe20000000800 */
[C---:B------:R-:W-:Y:S02]  /*35a0*/  FADD.FTZ R25, -R4.reuse, R25 ;  /* 0x0000001904197221 */ /* 0x040fe40000010100 */
[----:B------:R4:W4:Y:S01]  /*35b0*/  MUFU.EX2 R14, R15 ;  /* 0x0000000f000e7308 */ /* 0x0009220000000800 */
[----:B--2---:R-:W2:Y:S01]  /*35c0*/  LDS R13, [R5+0x1600] ;  /* 0x00160000050d7984 */ /* 0x004ea20000000800 */
[----:B------:R-:W-:Y:S01]  /*35d0*/  FADD.FTZ R7, R7, R10 ;  /* 0x0000000a07077221 */ /* 0x000fe20000010000 */
[----:B------:R-:W-:Y:S01]  /*35e0*/  FMUL.FTZ R23, R23, 1.4426950216293334961 ;  /* 0x3fb8aa3b17177820 */ /* 0x000fe20000410000 */
[----:B------:R-:W-:Y:S01]  /*35f0*/  FMUL.FTZ R25, R25, 1.4426950216293334961 ;  /* 0x3fb8aa3b19197820 */ /* 0x000fe20000410000 */
[C---:B------:R-:W-:Y:S01]  /*3600*/  FADD.FTZ R27, -R4.reuse, R27 ;  /* 0x0000001b041b7221 */ /* 0x040fe20000010100 */
[----:B------:R-:W-:Y:S01]  /*3610*/  STS [R5+-0x200], R10 ;  /* 0xfffe000a05007388 */ /* 0x000fe20000000800 */
[----:B0-----:R-:W-:Y:S01]  /*3620*/  FADD.FTZ R29, -R4, R29 ;  /* 0x0000001d041d7221 */ /* 0x001fe20000010100 */
[----:B------:R0:W3:Y:S01]  /*3630*/  MUFU.EX2 R16, R17 ;  /* 0x0000001100107308 */ /* 0x0000e20000000800 */
[----:B------:R-:W-:Y:S01]  /*3640*/  FADD.FTZ R7, R7, R12 ;  /* 0x0000000c07077221 */ /* 0x000fe20000010000 */
[----:B----4-:R-:W4:Y:S01]  /*3650*/  LDS R15, [R5+0x1800] ;  /* 0x00180000050f7984 */ /* 0x010f220000000800 */
[----:B------:R-:W-:Y:S01]  /*3660*/  FMUL.FTZ R27, R27, 1.4426950216293334961 ;  /* 0x3fb8aa3b1b1b7820 */ /* 0x000fe20000410000 */
[----:B------:R-:W-:-:S02]  /*3670*/  FMUL.FTZ R29, R29, 1.4426950216293334961 ;  /* 0x3fb8aa3b1d1d7820 */ /* 0x000fc40000410000 */
[----:B------:R-:W-:Y:S02]  /*3680*/  STS [R5], R12 ;  /* 0x0000000c05007388 */ /* 0x000fe40000000800 */
[----:B------:R-:W1:Y:S01]  /*3690*/  MUFU.EX2 R18, R19 ;  /* 0x0000001300127308 */ /* 0x000e620000000800 */
[----:B------:R-:W-:Y:S01]  /*36a0*/  FADD.FTZ R7, R7, R14 ;  /* 0x0000000e07077221 */ /* 0x000fe20000010000 */
[----:B0-----:R-:W0:Y:S04]  /*36b0*/  LDS R17, [R5+0x1a00] ;  /* 0x001a000005117984 */ /* 0x001e280000000800 */
[----:B------:R-:W-:Y:S02]  /*36c0*/  STS [R5+0x200], R14 ;  /* 0x0002000e05007388 */ /* 0x000fe40000000800 */
[----:B------:R-:W2:Y:S01]  /*36d0*/  MUFU.EX2 R20, R21 ;  /* 0x0000001500147308 */ /* 0x000ea20000000800 */
[----:B---3--:R-:W-:Y:S01]  /*36e0*/  FADD.FTZ R7, R7, R16 ;  /* 0x0000001007077221 */ /* 0x008fe20000010000 */
[----:B------:R-:W-:Y:S01]  /*36f0*/  FADD.FTZ R9, -R4, R9 ;  /* 0x0000000904097221 */ /* 0x000fe20000010100 */
[----:B------:R-:W-:Y:S03]  /*3700*/  STS [R5+0x400], R16 ;  /* 0x0004001005007388 */ /* 0x000fe60000000800 */
[----:B------:R-:W-:-:S02]  /*3710*/  FMUL.FTZ R9, R9, 1.4426950216293334961 ;  /* 0x3fb8aa3b09097820 */ /* 0x000fc40000410000 */
[----:B------:R-:W3:Y:S01]  /*3720*/  MUFU.EX2 R22, R23 ;  /* 0x0000001700167308 */ /* 0x000ee20000000800 */
[----:B-1----:R-:W-:Y:S01]  /*3730*/  FADD.FTZ R7, R7, R18 ;  /* 0x0000001207077221 */ /* 0x002fe20000010000 */
[C---:B------:R-:W-:Y:S01]  /*3740*/  FADD.FTZ R11, -R4.reuse, R11 ;  /* 0x0000000b040b7221 */ /* 0x040fe20000010100 */
[----:B------:R-:W-:Y:S03]  /*3750*/  STS [R5+0x600], R18 ;  /* 0x0006001205007388 */ /* 0x000fe60000000800 */
[----:B------:R-:W-:Y:S02]  /*3760*/  FMUL.FTZ R11, R11, 1.4426950216293334961 ;  /* 0x3fb8aa3b0b0b7820 */ /* 0x000fe40000410000 */
[----:B------:R-:W1:Y:S01]  /*3770*/  MUFU.EX2 R24, R25 ;  /* 0x0000001900187308 */ /* 0x000e620000000800 */
[----:B--2---:R-:W-:Y:S01]  /*3780*/  FADD.FTZ R7, R7, R20 ;  /* 0x0000001407077221 */ /* 0x004fe20000010000 */
[----:B------:R-:W-:Y:S01]  /*3790*/  FADD.FTZ R13, -R4, R13 ;  /* 0x0000000d040d7221 */ /* 0x000fe20000010100 */
[----:B------:R-:W-:Y:S03]  /*37a0*/  STS [R5+0x800], R20 ;  /* 0x0008001405007388 */ /* 0x000fe60000000800 */
[----:B------:R-:W-:-:S02]  /*37b0*/  FMUL.FTZ R13, R13, 1.4426950216293334961 ;  /* 0x3fb8aa3b0d0d7820 */ /* 0x000fc40000410000 */
[----:B------:R-:W2:Y:S01]  /*37c0*/  MUFU.EX2 R26, R27 ;  /* 0x0000001b001a7308 */ /* 0x000ea20000000800 */
[----:B---3--:R-:W-:Y:S01]  /*37d0*/  FADD.FTZ R7, R7, R22 ;  /* 0x0000001607077221 */ /* 0x008fe20000010000 */
[C---:B----4-:R-:W-:Y:S01]  /*37e0*/  FADD.FTZ R15, -R4.reuse, R15 ;  /* 0x0000000f040f7221 */ /* 0x050fe20000010100 */
[----:B------:R-:W-:Y:S03]  /*37f0*/  STS [R5+0xa00], R22 ;  /* 0x000a001605007388 */ /* 0x000fe60000000800 */
[----:B------:R-:W-:Y:S02]  /*3800*/  FMUL.FTZ R15, R15, 1.4426950216293334961 ;  /* 0x3fb8aa3b0f0f7820 */ /* 0x000fe40000410000 */
[----:B------:R-:W3:Y:S01]  /*3810*/  MUFU.EX2 R28, R29 ;  /* 0x0000001d001c7308 */ /* 0x000ee20000000800 */
[----:B-1----:R-:W-:Y:S01]  /*3820*/  FADD.FTZ R7, R7, R24 ;  /* 0x0000001807077221 */ /* 0x002fe20000010000 */
[----:B0-----:R-:W-:Y:S01]  /*3830*/  FADD.FTZ R17, -R4, R17 ;  /* 0x0000001104117221 */ /* 0x001fe20000010100 */
[----:B------:R-:W-:Y:S03]  /*3840*/  STS [R5+0xc00], R24 ;  /* 0x000c001805007388 */ /* 0x000fe60000000800 */
[----:B------:R-:W-:-:S02]  /*3850*/  FMUL.FTZ R17, R17, 1.4426950216293334961 ;  /* 0x3fb8aa3b11117820 */ /* 0x000fc40000410000 */
        /* <DEDUP_REMOVED lines=21> */
.L_x_26709:
[----:B------:R-:W-:Y:S05]  /*39b0*/  BSYNC B1 ;  /* 0x0000000000017941 */ /* 0x000fea0003800000 */
.L_x_26708:
        /* <DEDUP_REMOVED lines=16> */
[----:B---3--:R-:W-:-:S03]  /*3ac0*/  FADD.FTZ R11, -R4, R11 ;  /* 0x0000000b040b7221 */ /* 0x008fc60000010100 */
[----:B------:R-:W0:Y:S01]  /*3ad0*/  MUFU.EX2 R8, R9 ;  /* 0x0000000900087308 */ /* 0x000e220000000800 */
[----:B------:R-:W-:Y:S01]  /*3ae0*/  FMUL.FTZ R11, R11, 1.4426950216293334961 ;  /* 0x3fb8aa3b0b0b7820 */ /* 0x000fe20000410000 */
[C---:B----4-:R-:W-:Y:S01]  /*3af0*/  FADD.FTZ R13, -R4.reuse, R13 ;  /* 0x0000000d040d7221 */ /* 0x050fe20000010100 */
[----:B-1----:R-:W-:-:S03]  /*3b00*/  FADD.FTZ R15, -R4, R15 ;  /* 0x0000000f040f7221 */ /* 0x002fc60000010100 */
[----:B------:R-:W-:Y:S02]  /*3b10*/  FMUL.FTZ R13, R13, 1.4426950216293334961 ;  /* 0x3fb8aa3b0d0d7820 */ /* 0x000fe40000410000 */
[----:B------:R-:W1:Y:S01]  /*3b20*/  MUFU.EX2 R10, R11 ;  /* 0x0000000b000a7308 */ /* 0x000e620000000800 */
[----:B------:R-:W-:Y:S01]  /*3b30*/  FMUL.FTZ R15, R15, 1.4426950216293334961 ;  /* 0x3fb8aa3b0f0f7820 */ /* 0x000fe20000410000 */
[C---:B--2---:R-:W-:Y:S01]  /*3b40*/  FADD.FTZ R17, -R4.reuse, R17 ;  /* 0x0000001104117221 */ /* 0x044fe20000010100 */
        /* <DEDUP_REMOVED lines=30> */
.L_x_26712:
[----:B------:R-:W-:Y:S05]  /*3d30*/  BSYNC B1 ;  /* 0x0000000000017941 */ /* 0x000fea0003800000 */
.L_x_26711:
        /* <DEDUP_REMOVED lines=9> */
[C---:B----4-:R-:W-:Y:S01]  /*3dd0*/  FADD.FTZ R13, -R4.reuse, R13 ;  /* 0x0000000d040d7221 */ /* 0x050fe20000010100 */
[----:B------:R-:W-:Y:S02]  /*3de0*/  FMUL.FTZ R11, R11, 1.4426950216293334961 ;  /* 0x3fb8aa3b0b0b7820 */ /* 0x000fe40000410000 */
        /* <DEDUP_REMOVED lines=15> */
.L_x_26704:
[----:B------:R-:W-:Y:S05]  /*3ee0*/  BSYNC B0 ;  /* 0x0000000000007941 */ /* 0x000fea0003800000 */
.L_x_26703:
[----:B----4-:R-:W3:Y:S01]  /*3ef0*/  SHFL.BFLY PT, R6, R7, 0x10, 0x1f ;  /* 0x0e001f0007067f89 */ /* 0x010ee200000e0000 */
[----:B------:R-:W-:Y:S01]  /*3f00*/  LOP3.LUT P0, R11, R121, 0x1f, RZ, 0xc0, !PT ;  /* 0x0000001f790b7812 */ /* 0x000fe2000780c0ff */
[----:B------:R-:W-:Y:S03]  /*3f10*/  BSSY B0, `(.L_x_26713) ;  /* 0x00000b4000007945 */ /* 0x000fe60003800000 */
[----:B------:R-:W-:-:S09]  /*3f20*/  ISETP.GT.U32.AND P3, PT, R11, 0x3, PT ;  /* 0x000000030b00780c */ /* 0x000fd20003f64070 */
[----:B------:R-:W4:Y:S04]  /*3f30*/  @!P0 S2R R13, SR_CgaCtaId ;  /* 0x00000000000d8919 */ /* 0x000f280000008800 */
[----:B------:R-:W1:Y:S01]  /*3f40*/  @!P3 S2R R12, SR_CgaCtaId ;  /* 0x00000000000cb919 */ /* 0x000e620000008800 */
[----:B---3--:R-:W-:Y:S01]  /*3f50*/  FADD.FTZ R6, R6, R7 ;  /* 0x0000000706067221 */ /* 0x008fe20000010000 */
[----:B------:R-:W-:-:S04]  /*3f60*/  @!P3 MOV R7, 0x400 ;  /* 0x000004000007b802 */ /* 0x000fc80000000f00 */
[----:B------:R-:W3:Y:S01]  /*3f70*/  SHFL.BFLY PT, R5, R6, 0x8, 0x1f ;  /* 0x0d001f0006057f89 */ /* 0x000ee200000e0000 */
[----:B------:R-:W-:-:S04]  /*3f80*/  @!P3 IADD3 R7, R7, 0x1e0, RZ ;  /* 0x000001e00707b810 */ /* 0x000fc80007ffe0ff */
[----:B-1----:R-:W-:Y:S01]  /*3f90*/  @!P3 LEA R12, R12, R7, 0x18 ;  /* 0x000000070c0cb211 */ /* 0x002fe200078ec0ff */
[----:B---3--:R-:W-:Y:S01]  /*3fa0*/  FADD.FTZ R5, R6, R5 ;  /* 0x0000000506057221 */ /* 0x008fe20000010000 */
[----:B------:R-:W-:Y:S02]  /*3fb0*/  @!P0 MOV R6, 0x400 ;  /* 0x0000040000068802 */ /* 0x000fe40000000f00 */
[----:B------:R-:W-:Y:S02]  /*3fc0*/  @!P3 LEA R11, R11, R12, 0x2 ;  /* 0x0000000c0b0bb211 */ /* 0x000fe400078e10ff */
[----:B------:R-:W1:Y:S01]  /*3fd0*/  SHFL.BFLY PT, R8, R5, 0x4, 0x1f ;  /* 0x0c801f0005087f89 */ /* 0x000e6200000e0000 */
[----:B------:R-:W-:-:S05]  /*3fe0*/  @!P0 VIADD R6, R6, 0x1e0 ;  /* 0x000001e006068836 */ /* 0x000fca0000000000 */
[----:B----4-:R-:W-:Y:S01]  /*3ff0*/  @!P0 LEA R6, R13, R6, 0x18 ;  /* 0x000000060d068211 */ /* 0x010fe200078ec0ff */
        /* <DEDUP_REMOVED lines=19> */
[----:B------:R-:W-:Y:S01]  /*4130*/  LOP3.LUT R5, RZ, UR6, RZ, 0x33, !PT ;  /* 0x00000006ff057c12 */ /* 0x000fe2000f8e33ff */
[----:B------:R-:W-:Y:S01]  /*4140*/  BSSY B1, `(.L_x_26715) ;  /* 0x000001e000017945 */ /* 0x000fe20003800000 */
[----:B-1----:R-:W-:Y:S01]  /*4150*/  LOP3.LUT R6, RZ, UR16, RZ, 0x33, !PT ;  /* 0x00000010ff067c12 */ /* 0x002fe2000f8e33ff */
        /* <DEDUP_REMOVED lines=20> */
.L_x_26717:
        /* <DEDUP_REMOVED lines=8> */
.L_x_26716:
[----:B------:R-:W-:Y:S05]  /*4320*/  BSYNC B1 ;  /* 0x0000000000017941 */ /* 0x000fea0003800000 */
.L_x_26715:
        /* <DEDUP_REMOVED lines=13> */
[----:B------:R-:W-:-:S04]  /*4400*/  PLOP3.LUT P0, PT, PT, PT, PT, 0x8, 0x0 ;  /* 0x000000000000781c */ /* 0x000fc80003f0e170 */
[----:B------:R-:W-:-:S09]  /*4410*/  IADD3 R35, R35, -0x600, RZ ;  /* 0xfffffa0023237810 */ /* 0x000fd20007ffe0ff */
.L_x_26720:
        /* <DEDUP_REMOVED lines=52> */
.L_x_26719:
[----:B------:R-:W-:Y:S05]  /*4760*/  BSYNC B1 ;  /* 0x0000000000017941 */ /* 0x000fea0003800000 */
.L_x_26718:
        /* <DEDUP_REMOVED lines=31> */
.L_x_26722:
[----:B------:R-:W-:Y:S05]  /*4960*/  BSYNC B1 ;  /* 0x0000000000017941 */ /* 0x000fea0003800000 */
.L_x_26721:
        /* <DEDUP_REMOVED lines=14> */
.L_x_26714:
[----:B------:R-:W-:Y:S05]  /*4a50*/  BSYNC B0 ;  /* 0x0000000000007941 */ /* 0x000fea0003800000 */
.L_x_26713:
        /* <DEDUP_REMOVED lines=33> */
.L_x_26724:
[----:B------:R-:W-:Y:S05]  /*4c70*/  BSYNC B0 ;  /* 0x0000000000007941 */ /* 0x000fea0003800000 */
.L_x_26723:
[----:B------:R-:W-:Y:S01]  /*4c80*/  ULDC.64 UR12, c[0x0][0x248] ;  /* 0x00009200000c7ab9 */ /* 0x000fe20000000a00 */
[----:B------:R-:W-:Y:S01]  /*4c90*/  ULDC.64 UR10, c[0x0][0x238] ;  /* 0x00008e00000a7ab9 */ /* 0x000fe20000000a00 */
[----:B------:R-:W-:Y:S01]  /*4ca0*/  BSSY B0, `(.L_x_26725) ;  /* 0x0000300000007945 */ /* 0x000fe20003800000 */
[----:B----4-:R-:W-:Y:S01]  /*4cb0*/  HFMA2.MMA R7, -RZ, RZ, 0, 0 ;  /* 0x00000000ff077435 */ /* 0x010fe200000001ff */
        /* <DEDUP_REMOVED lines=11> */
[----:B-1----:R-:W-:Y:S02]  /*4d70*/  CS2R R12, SRZ ;  /* 0x00000000000c7805 */ /* 0x002fe4000001ff00 */
[----:B------:R-:W-:Y:S02]  /*4d80*/  CS2R R10, SRZ ;  /* 0x00000000000a7805 */ /* 0x000fe4000001ff00 */
[----:B------:R-:W-:Y:S01]  /*4d90*/  CS2R R8, SRZ ;  /* 0x0000000000087805 */ /* 0x000fe2000001ff00 */
[----:B------:R-:W-:Y:S06]  /*4da0*/  @P1 BRA `(.L_x_26726) ;  /* 0x0000002c00bc1947 */ /* 0x000fec0003800000 */
[----:B------:R-:W1:Y:S01]  /*4db0*/  I2F.RP R20, R153 ;  /* 0x0000009900147306 */ /* 0x000e620000209400 */
[----:B0-----:R-:W-:Y:S01]  /*4dc0*/  SHF.R.S32.HI R4, RZ, 0x1f, R121 ;  /* 0x0000001fff047819 */ /* 0x001fe20000011479 */
[----:B------:R-:W0:Y:S01]  /*4dd0*/  S2R R6, SR_CTAID.Z ;  /* 0x0000000000067919 */ /* 0x000e220000002700 */
[----:B------:R-:W4:Y:S01]  /*4de0*/  LDC R22, c[0x0][0x26c] ;  /* 0x00009b00ff167b82 */ /* 0x000f220000000800 */
[----:B------:R-:W-:Y:S01]  /*4df0*/  ULDC UR7, c[0x0][0x270] ;  /* 0x00009c0000077ab9 */ /* 0x000fe20000000800 */
[----:B------:R-:W-:Y:S01]  /*4e00*/  LEA.HI R4, R4, R121, RZ, 0x5 ;  /* 0x0000007904047211 */ /* 0x000fe200078f28ff */
[----:B------:R-:W-:Y:S01]  /*4e10*/  IMAD R164, R0, UR7, RZ ;  /* 0x0000000700a47c24 */ /* 0x000fe2000f8e02ff */
[----:B------:R-:W-:Y:S01]  /*4e20*/  MOV R152, UR6 ;  /* 0x0000000600987c02 */ /* 0x000fe20008000f00 */
[----:B------:R-:W-:Y:S01]  /*4e30*/  ULDC UR5, c[0x0][0x28c] ;  /* 0x0000a30000057ab9 */ /* 0x000fe20000000800 */
[----:B------:R-:W-:Y:S01]  /*4e40*/  SHF.R.S32.HI R21, RZ, 0x5, R4 ;  /* 0x00000005ff157819 */ /* 0x000fe20000011404 */
[----:B------:R-:W-:Y:S01]  /*4e50*/  VIADD R2, R2, -UR5 ;  /* 0x8000000502027c36 */ /* 0x000fe20008000000 */
[----:B------:R-:W-:Y:S01]  /*4e60*/  SHF.R.S32.HI R4, RZ, 0x1f, R157 ;  /* 0x0000001fff047819 */ /* 0x000fe2000001149d */
[----:B------:R-:W-:Y:S01]  /*4e70*/  VIADD R152, R152, 0xffffffff ;  /* 0xffffffff98987836 */ /* 0x000fe20000000000 */
[----:B------:R-:W-:Y:S01]  /*4e80*/  MOV R120, RZ ;  /* 0x000000ff00787202 */ /* 0x000fe20000000f00 */
[----:B-1----:R-:W1:Y:S01]  /*4e90*/  MUFU.RCP R20, R20 ;  /* 0x0000001400147308 */ /* 0x002e620000001000 */
[----:B------:R-:W-:-:S02]  /*4ea0*/  SHF.R.S32.HI R165, RZ, 0x1f, R164 ;  /* 0x0000001fffa57819 */ /* 0x000fc400000114a4 */
[----:B----4-:R-:W-:Y:S01]  /*4eb0*/  SHF.R.S32.HI R0, RZ, 0x1f, R22 ;  /* 0x0000001fff007819 */ /* 0x010fe20000011416 */
[----:B-1----:R-:W-:Y:S01]  /*4ec0*/  VIADD R5, R20, 0xffffffe ;  /* 0x0ffffffe14057836 */ /* 0x002fe20000000000 */
[----:B------:R-:W-:Y:S01]  /*4ed0*/  LEA.HI R20, R4, R157, RZ, 0x3 ;  /* 0x0000009d04147211 */ /* 0x000fe200078f18ff */
[----:B0-----:R-:W-:Y:S01]  /*4ee0*/  IMAD R6, R6, 0x10, R21 ;  /* 0x0000001006067824 */ /* 0x001fe200078e0215 */
[----:B------:R-:W-:-:S03]  /*4ef0*/  MOV R4, RZ ;  /* 0x000000ff00047202 */ /* 0x000fc60000000f00 */
[----:B------:R-:W0:Y:S02]  /*4f00*/  F2I.FTZ.U32.TRUNC.NTZ R5, R5 ;  /* 0x0000000500057305 */ /* 0x000e24000021f000 */
[----:B0-----:R-:W-:-:S05]  /*4f10*/  IADD3 R24, RZ, -R5, RZ ;  /* 0x80000005ff187210 */ /* 0x001fca0007ffe0ff */
[----:B------:R-:W-:-:S04]  /*4f20*/  IMAD R23, R24, R153, RZ ;  /* 0x0000009918177224 */ /* 0x000fc800078e02ff */
[----:B------:R-:W-:Y:S01]  /*4f30*/  IMAD.HI.U32 R5, R5, R23, R4 ;  /* 0x0000001705057227 */ /* 0x000fe200078e0004 */
[----:B------:R-:W-:-:S03]  /*4f40*/  LOP3.LUT R4, R20, 0x3ffffff8, RZ, 0xc0, !PT ;  /* 0x3ffffff814047812 */ /* 0x000fc600078ec0ff */
[----:B------:R-:W-:Y:S02]  /*4f50*/  IMAD.SHL.U32 R20, R20, 0x4, RZ ;  /* 0x0000000414147824 */ /* 0x000fe400078e00ff */
[----:B------:R-:W-:-:S03]  /*4f60*/  IMAD.IADD R4, R157, 0x1, -R4 ;  /* 0x000000019d047824 */ /* 0x000fc600078e0a04 */
[----:B------:R-:W-:-:S04]  /*4f70*/  LOP3.LUT R151, R20, 0xffffffe0, RZ, 0xc0, !PT ;  /* 0xffffffe014977812 */ /* 0x000fc800078ec0ff */
[----:B------:R-:W-:-:S04]  /*4f80*/  LEA R151, R4, R151, 0x2 ;  /* 0x0000009704977211 */ /* 0x000fc800078e10ff */
[C---:B-----5:R-:W-:Y:S01]  /*4f90*/  IADD3 R150, R151.reuse, 0x100, RZ ;  /* 0x0000010097967810 */ /* 0x060fe20007ffe0ff */
[C---:B------:R-:W-:Y:S01]  /*4fa0*/  VIADD R149, R151.reuse, 0x180 ;  /* 0x0000018097957836 */ /* 0x040fe20000000000 */
[C---:B--2---:R-:W-:Y:S01]  /*4fb0*/  IADD3 R148, R151.reuse, 0x200, RZ ;  /* 0x0000020097947810 */ /* 0x044fe20007ffe0ff */
        /* <DEDUP_REMOVED lines=25> */
.L_x_26729:
        /* <DEDUP_REMOVED lines=57> */
[----:B------:R-:W-:-:S04]  /*54e0*/  LEA R22, P1, R23, UR10, 0x2 ;  /* 0x0000000a17167c11 */ /* 0x000fc8000f8210ff */
[----:B------:R-:W-:-:S04]  /*54f0*/  IADD3 R96, R99, R25, RZ ;  /* 0x0000001963607210 */ /* 0x000fc80007ffe0ff */
[----:B------:R-:W-:-:S04]  /*5500*/  LEA.HI.X.SX32 R24, R151, R96, 0x1, P0 ;  /* 0x0000006097187211 */ /* 0x000fc800000f0eff */
[----:B------:R-:W-:Y:S02]  /*5510*/  LEA.HI.X R23, R23, UR11, R24, 0x2, P1 ;  /* 0x0000000b17177c11 */ /* 0x000fe400088f1418 */
[----:B------:R-:W-:-:S03]  /*5520*/  IADD3 R20, P0, R150, R98, RZ ;  /* 0x0000006296147210 */ /* 0x000fc60007f1e0ff */
[----:B------:R-:W2:Y:S01]  /*5530*/  LDG.E.128.CONSTANT R56, desc[UR8][R22.64] ;  /* 0x0000000816387981 */ /* 0x000ea2000c1e9d00 */
[----:B------:R-:W-:Y:S02]  /*5540*/  LEA R92, P1, R20, UR10, 0x2 ;  /* 0x0000000a145c7c11 */ /* 0x000fe4000f8210ff */
[----:B------:R-:W-:Y:S01]  /*5550*/  LEA.HI.X.SX32 R21, R150, R96, 0x1, P0 ;  /* 0x0000006096157211 */ /* 0x000fe200000f0eff */
[----:B------:R0:W4:Y:S03]  /*5560*/  LDG.E.128.CONSTANT R60, desc[UR8][R22.64+0x200] ;  /* 0x00020008163c7981 */ /* 0x000126000c1e9d00 */
        /* <DEDUP_REMOVED lines=52> */
[----:B------:R-:W-:Y:S01]  /*58b0*/  ISETP.NE.AND P0, PT, R6, R152, PT ;  /* 0x000000980600720c */ /* 0x000fe20003f05270 */
[----:B------:R-:W-:-:S12]  /*58c0*/  IMAD R123, R4, 0x4, R123 ;  /* 0x00000004047b7824 */ /* 0x000fd800078e027b */
[C---:B---3--:R-:W-:Y:S01]  /*58d0*/  @!P0 VIADD R33, R123.reuse, 0x2 ;  /* 0x000000027b218836 */ /* 0x048fe20000000000 */
[C---:B------:R-:W-:Y:S01]  /*58e0*/  @!P0 IADD3 R32, R123.reuse, 0x1, RZ ;  /* 0x000000017b208810 */ /* 0x040fe20007ffe0ff */
[C---:B------:R-:W-:Y:S01]  /*58f0*/  @!P0 VIADD R35, R123.reuse, 0x2 ;  /* 0x000000027b238836 */ /* 0x040fe20000000000 */
[C---:B------:R-:W-:Y:S01]  /*5900*/  @!P0 IADD3 R34, R123.reuse, 0x3, RZ ;  /* 0x000000037b228810 */ /* 0x040fe20007ffe0ff */
[----:B------:R-:W-:Y:S01]  /*5910*/  @!P0 VIADD R36, R123, 0x1 ;  /* 0x000000017b248836 */ /* 0x000fe20000000000 */
[----:B------:R-:W-:Y:S02]  /*5920*/  @!P0 ISETP.GE.AND P4, PT, R33, UR16, PT ;  /* 0x0000001021008c0c */ /* 0x000fe4000bf86270 */
[----:B------:R-:W-:Y:S02]  /*5930*/  @!P0 ISETP.GE.AND P6, PT, R123, UR16, PT ;  /* 0x000000107b008c0c */ /* 0x000fe4000bfc6270 */
[----:B------:R-:W-:Y:S02]  /*5940*/  IADD3 R33, P3, R139, R98, RZ ;  /* 0x000000628b217210 */ /* 0x000fe40007f7e0ff */
[----:B------:R-:W-:-:S02]  /*5950*/  @!P0 ISETP.GE.AND P1, PT, R32, UR16, PT ;  /* 0x0000001020008c0c */ /* 0x000fc4000bf26270 */
[----:B------:R-:W-:Y:S02]  /*5960*/  @!P0 ISETP.GE.AND P5, PT, R34, UR16, PT ;  /* 0x0000001022008c0c */ /* 0x000fe4000bfa6270 */
[----:B------:R-:W-:Y:S02]  /*5970*/  @!P0 ISETP.GE.AND P2, PT, R32, UR16, PT ;  /* 0x0000001020008c0c */ /* 0x000fe4000bf46270 */
[----:B------:R-:W-:Y:S02]  /*5980*/  LEA.HI.X.SX32 R34, R139, R96, 0x1, P3 ;  /* 0x000000608b227211 */ /* 0x000fe400018f0eff */
[----:B------:R-:W-:Y:S02]  /*5990*/  @!P0 ISETP.GE.AND P3, PT, R35, UR16, PT ;  /* 0x0000001023008c0c */ /* 0x000fe4000bf66270 */
[C---:B------:R-:W-:Y:S02]  /*59a0*/  @!P0 IADD3 R35, R123.reuse, 0x3, RZ ;  /* 0x000000037b238810 */ /* 0x040fe40007ffe0ff */
[----:B------:R-:W-:Y:S01]  /*59b0*/  @!P0 IADD3 R37, R123, 0x2, RZ ;  /* 0x000000027b258810 */ /* 0x000fe20007ffe0ff */
[----:B------:R-:W0:Y:S01]  /*59c0*/  S2UR UR7, SR_CgaCtaId ;  /* 0x00000000000779c3 */ /* 0x000e220000008800 */
[----:B------:R-:W-:-:S02]  /*59d0*/  UMOV UR5, 0x400 ;  /* 0x0000040000057882 */ /* 0x000fc40000000000 */
[----:B------:R-:W-:Y:S01]  /*59e0*/  UIADD3 UR5, UR5, 0x200, URZ ;  /* 0x0000020005057890 */ /* 0x000fe2000fffe03f */
[C---:B------:R-:W-:Y:S01]  /*59f0*/  @!P0 IADD3 R41, R123.reuse, 0x3, RZ ;  /* 0x000000037b298810 */ /* 0x040fe20007ffe0ff */
[C---:B------:R-:W-:Y:S01]  /*5a00*/  @!P0 VIADD R42, R123.reuse, 0x1 ;  /* 0x000000017b2a8836 */ /* 0x040fe20000000000 */
[C---:B------:R-:W-:Y:S01]  /*5a10*/  @!P0 IADD3 R43, R123.reuse, 0x2, RZ ;  /* 0x000000027b2b8810 */ /* 0x040fe20007ffe0ff */
[C---:B------:R-:W-:Y:S01]  /*5a20*/  @!P0 VIADD R39, R123.reuse, 0x2 ;  /* 0x000000027b278836 */ /* 0x040fe20000000000 */
[----:B0-----:R-:W-:Y:S01]  /*5a30*/  ULEA UR5, UR7, UR5, 0x18 ;  /* 0x0000000507057291 */ /* 0x001fe2000f8ec03f */
[C---:B------:R-:W-:Y:S01]  /*5a40*/  @!P0 VIADD R47, R123.reuse, 0x3 ;  /* 0x000000037b2f8836 */ /* 0x040fe20000000000 */
[----:B------:R-:W-:Y:S02]  /*5a50*/  @!P0 IADD3 R48, R123, 0x1, RZ ;  /* 0x000000017b308810 */ /* 0x000fe40007ffe0ff */
[----:B--2---:R-:W-:Y:S02]  /*5a60*/  @!P0 FSEL R56, R56, RZ, !P6 ;  /* 0x000000ff38388208 */ /* 0x004fe40007000000 */
[----:B------:R-:W-:-:S02]  /*5a70*/  LEA R32, P6, R33, UR10, 0x2 ;  /* 0x0000000a21207c11 */ /* 0x000fc4000f8c10ff */
[----:B------:R-:W-:Y:S02]  /*5a80*/  @!P0 FSEL R57, R57, RZ, !P1 ;  /* 0x000000ff39398208 */ /* 0x000fe40004800000 */
[----:B------:R-:W-:Y:S02]  /*5a90*/  LEA.HI.X R33, R33, UR11, R34, 0x2, P6 ;  /* 0x0000000b21217c11 */ /* 0x000fe4000b0f1422 */
[----:B------:R-:W-:Y:S02]  /*5aa0*/  @!P0 ISETP.GE.AND P1, PT, R35, UR16, PT ;  /* 0x0000001023008c0c */ /* 0x000fe4000bf26270 */
[----:B------:R-:W-:Y:S01]  /*5ab0*/  @!P0 ISETP.GE.AND P6, PT, R36, UR16, PT ;  /* 0x0000001024008c0c */ /* 0x000fe2000bfc6270 */
[C---:B------:R-:W-:Y:S01]  /*5ac0*/  @!P0 VIADD R36, R123.reuse, 0x3 ;  /* 0x000000037b248836 */ /* 0x040fe20000000000 */
[----:B------:R-:W2:Y:S01]  /*5ad0*/  LDG.E.128.CONSTANT R32, desc[UR8][R32.64] ;  /* 0x0000000820207981 */ /* 0x000ea2000c1e9d00 */
[----:B------:R-:W-:Y:S02]  /*5ae0*/  @!P0 FSEL R58, R58, RZ, !P4 ;  /* 0x000000ff3a3a8208 */ /* 0x000fe40006000000 */
[----:B------:R-:W-:-:S02]  /*5af0*/  @!P0 ISETP.GE.AND P4, PT, R123, UR16, PT ;  /* 0x000000107b008c0c */ /* 0x000fc4000bf86270 */
[----:B------:R-:W-:Y:S02]  /*5b00*/  @!P0 FSEL R59, R59, RZ, !P5 ;  /* 0x000000ff3b3b8208 */ /* 0x000fe40006800000 */
[----:B------:R-:W-:Y:S02]  /*5b10*/  @!P0 ISETP.GE.AND P5, PT, R37, UR16, PT ;  /* 0x0000001025008c0c */ /* 0x000fe4000bfa6270 */
[C---:B------:R-:W-:Y:S02]  /*5b20*/  @!P0 IADD3 R37, R123.reuse, 0x1, RZ ;  /* 0x000000017b258810 */ /* 0x040fe40007ffe0ff */
[----:B----4-:R-:W-:Y:S02]  /*5b30*/  @!P0 FSEL R60, R60, RZ, !P4 ;  /* 0x000000ff3c3c8208 */ /* 0x010fe40006000000 */
        /* <DEDUP_REMOVED lines=10> */
[----:B-----5:R-:W-:-:S02]  /*5be0*/  @!P0 FSEL R92, R92, RZ, !P3 ;  /* 0x000000ff5c5c8208 */ /* 0x020fc40005800000 */
        /* <DEDUP_REMOVED lines=10> */
[----:B------:R-:W-:Y:S02]  /*5c90*/  @!P0 FSEL R64, R64, RZ, !P4 ;  /* 0x000000ff40408208 */ /* 0x000fe40006000000 */
[----:B------:R-:W-:Y:S02]  /*5ca0*/  @!P0 FSEL R65, R65, RZ, !P2 ;  /* 0x000000ff41418208 */ /* 0x000fe40005000000 */
[----:B------:R-:W-:-:S02]  /*5cb0*/  @!P0 FSEL R66, R66, RZ, !P1 ;  /* 0x000000ff42428208 */ /* 0x000fc40004800000 */
[----:B------:R-:W-:Y:S01]  /*5cc0*/  @!P0 ISETP.GE.AND P4, PT, R36, UR16, PT ;  /* 0x0000001024008c0c */ /* 0x000fe2000bf86270 */
[----:B------:R-:W-:Y:S01]  /*5cd0*/  @!P0 VIADD R36, R123, 0x2 ;  /* 0x000000027b248836 */ /* 0x000fe20000000000 */
[----:B------:R-:W-:Y:S02]  /*5ce0*/  @!P0 ISETP.GE.AND P2, PT, R37, UR16, PT ;  /* 0x0000001025008c0c */ /* 0x000fe4000bf46270 */
[C---:B------:R-:W-:Y:S02]  /*5cf0*/  @!P0 ISETP.GE.AND P1, PT, R123.reuse, UR16, PT ;  /* 0x000000107b008c0c */ /* 0x040fe4000bf26270 */
[----:B------:R-:W-:Y:S02]  /*5d00*/  @!P0 IADD3 R37, R123, 0x3, RZ ;  /* 0x000000037b258810 */ /* 0x000fe40007ffe0ff */
[----:B------:R-:W-:Y:S02]  /*5d10*/  @!P0 FSEL R68, R68, RZ, !P1 ;  /* 0x000000ff44448208 */ /* 0x000fe40004800000 */
[----:B------:R-:W-:-:S02]  /*5d20*/  @!P0 FSEL R70, R70, RZ, !P5 ;  /* 0x000000ff46468208 */ /* 0x000fc40006800000 */
[----:B------:R-:W-:Y:S02]  /*5d30*/  @!P0 FSEL R67, R67, RZ, !P3 ;  /* 0x000000ff43438208 */ /* 0x000fe40005800000 */
[----:B------:R-:W-:Y:S02]  /*5d40*/  @!P0 ISETP.GE.AND P1, PT, R37, UR16, PT ;  /* 0x0000001025008c0c */ /* 0x000fe4000bf26270 */
[----:B------:R-:W-:Y:S02]  /*5d50*/  @!P0 ISETP.GE.AND P5, PT, R123, UR16, PT ;  /* 0x000000107b008c0c */ /* 0x000fe4000bfa6270 */
[----:B------:R-:W-:Y:S02]  /*5d60*/  @!P0 FSEL R71, R71, RZ, !P4 ;  /* 0x000000ff47478208 */ /* 0x000fe40006000000 */
[----:B------:R-:W-:Y:S01]  /*5d70*/  @!P0 ISETP.GE.AND P3, PT, R36, UR16, PT ;  /* 0x0000001024008c0c */ /* 0x000fe2000bf66270 */
[----:B------:R-:W-:Y:S01]  /*5d80*/  @!P0 VIADD R36, R123, 0x1 ;  /* 0x000000017b248836 */ /* 0x000fe20000000000 */
[----:B------:R-:W-:-:S02]  /*5d90*/  IADD3 R37, P4, R138, R98, RZ ;  /* 0x000000628a257210 */ /* 0x000fc40007f9e0ff */
[----:B------:R-:W-:Y:S02]  /*5da0*/  @!P0 FSEL R72, R72, RZ, !P5 ;  /* 0x000000ff48488208 */ /* 0x000fe40006800000 */
[----:B------:R-:W-:Y:S02]  /*5db0*/  LEA R40, P5, R37, UR10, 0x2 ;  /* 0x0000000a25287c11 */ /* 0x000fe4000f8a10ff */
[----:B------:R-:W-:Y:S02]  /*5dc0*/  LEA.HI.X.SX32 R38, R138, R96, 0x1, P4 ;  /* 0x000000608a267211 */ /* 0x000fe400020f0eff */
[----:B------:R-:W-:Y:S02]  /*5dd0*/  @!P0 FSEL R69, R69, RZ, !P6 ;  /* 0x000000ff45458208 */ /* 0x000fe40007000000 */
[----:B------:R-:W-:Y:S02]  /*5de0*/  @!P0 ISETP.GE.AND P6, PT, R36, UR16, PT ;  /* 0x0000001024008c0c */ /* 0x000fe4000bfc6270 */
[----:B------:R-:W-:-:S02]  /*5df0*/  IADD3 R36, R123, -UR17, RZ ;  /* 0x800000117b247c10 */ /* 0x000fc4000fffe0ff */
[----:B------:R-:W-:Y:S02]  /*5e00*/  @!P0 ISETP.GE.AND P4, PT, R41, UR16, PT ;  /* 0x0000001029008c0c */ /* 0x000fe4000bf86270 */
[----:B------:R-:W-:Y:S02]  /*5e10*/  LEA.HI.X R41, R37, UR11, R38, 0x2, P5 ;  /* 0x0000000b25297c11 */ /* 0x000fe4000a8f1426 */
[----:B------:R-:W-:Y:S02]  /*5e20*/  @!P0 FSEL R74, R74, RZ, !P3 ;  /* 0x000000ff4a4a8208 */ /* 0x000fe40005800000 */
[----:B------:R-:W-:Y:S02]  /*5e30*/  LEA R36, R36, UR5, 0x2 ;  /* 0x0000000524247c11 */ /* 0x000fe4000f8e10ff */
[----:B------:R-:W-:Y:S02]  /*5e40*/  @!P0 ISETP.GE.AND P3, PT, R123, UR16, PT ;  /* 0x000000107b008c0c */ /* 0x000fe4000bf66270 */
[----:B------:R-:W-:-:S02]  /*5e50*/  @!P0 FSEL R75, R75, RZ, !P1 ;  /* 0x000000ff4b4b8208 */ /* 0x000fc40004800000 */
[----:B------:R-:W-:Y:S02]  /*5e60*/  @!P0 ISETP.GE.AND P5, PT, R42, UR16, PT ;  /* 0x000000102a008c0c */ /* 0x000fe4000bfa6270 */
[----:B------:R-:W-:Y:S02]  /*5e70*/  @!P0 ISETP.GE.AND P1, PT, R43, UR16, PT ;  /* 0x000000102b008c0c */ /* 0x000fe4000bf26270 */
[----:B------:R-:W3:Y:S01]  /*5e80*/  LDG.E.128.CONSTANT R40, desc[UR8][R40.64] ;  /* 0x0000000828287981 */ /* 0x000ee2000c1e9d00 */
[----:B------:R-:W-:Y:S02]  /*5e90*/  @!P0 FSEL R73, R73, RZ, !P2 ;  /* 0x000000ff49498208 */ /* 0x000fe40005000000 */
[----:B------:R-:W-:Y:S02]  /*5ea0*/  @!P0 FSEL R88, R88, RZ, !P3 ;  /* 0x000000ff58588208 */ /* 0x000fe40005800000 */
[----:B------:R-:W-:Y:S02]  /*5eb0*/  @!P0 ISETP.GE.AND P2, PT, R39, UR16, PT ;  /* 0x0000001027008c0c */ /* 0x000fe4000bf46270 */
[----:B------:R-:W-:Y:S01]  /*5ec0*/  IADD3 R45, P3, R137, R98, RZ ;  /* 0x00000062892d7210 */ /* 0x000fe20007f7e0ff */
[----:B------:R-:W0:Y:S01]  /*5ed0*/  LDS.128 R36, [R36] ;  /* 0x0000000024247984 */ /* 0x000e220000000c00 */
[----:B------:R-:W-:-:S02]  /*5ee0*/  @!P0 FSEL R89, R89, RZ, !P6 ;  /* 0x000000ff59598208 */ /* 0x000fc40007000000 */
[----:B------:R-:W-:Y:S02]  /*5ef0*/  LEA R44, P6, R45, UR10, 0x2 ;  /* 0x0000000a2d2c7c11 */ /* 0x000fe4000f8c10ff */
[----:B------:R-:W-:-:S04]  /*5f00*/  LEA.HI.X.SX32 R46, R137, R96, 0x1, P3 ;  /* 0x00000060892e7211 */ /* 0x000fc800018f0eff */
[----:B------:R-:W-:Y:S02]  /*5f10*/  LEA.HI.X R45, R45, UR11, R46, 0x2, P6 ;  /* 0x0000000b2d2d7c11 */ /* 0x000fe4000b0f142e */
[----:B------:R-:W-:Y:S02]  /*5f20*/  @!P0 FSEL R90, R90, RZ, !P2 ;  /* 0x000000ff5a5a8208 */ /* 0x000fe40005000000 */
[----:B------:R-:W-:Y:S02]  /*5f30*/  @!P0 ISETP.GE.AND P2, PT, R47, UR16, PT ;  /* 0x000000102f008c0c */ /* 0x000fe4000bf46270 */
[----:B------:R-:W-:Y:S01]  /*5f40*/  @!P0 FSEL R91, R91, RZ, !P4 ;  /* 0x000000ff5b5b8208 */ /* 0x000fe20006000000 */
[----:B------:R-:W4:Y:S01]  /*5f50*/  LDG.E.128.CONSTANT R44, desc[UR8][R44.64] ;  /* 0x000000082c2c7981 */ /* 0x000f22000c1e9d00 */
[C---:B------:R-:W-:Y:S02]  /*5f60*/  @!P0 ISETP.GE.AND P4, PT, R123.reuse, UR16, PT ;  /* 0x000000107b008c0c */ /* 0x040fe4000bf86270 */
[----:B------:R-:W-:Y:S01]  /*5f70*/  IADD3 R49, P6, R136, R98, RZ ;  /* 0x0000006288317210 */ /* 0x000fe20007fde0ff */
[----:B------:R-:W-:Y:S01]  /*5f80*/  @!P0 VIADD R51, R123, 0x2 ;  /* 0x000000027b338836 */ /* 0x000fe20000000000 */
[----:B------:R-:W-:-:S02]  /*5f90*/  @!P0 ISETP.GE.AND P3, PT, R48, UR16, PT ;  /* 0x0000001030008c0c */ /* 0x000fc4000bf66270 */
[----:B------:R-:W-:Y:S02]  /*5fa0*/  @!P0 FSEL R76, R76, RZ, !P4 ;  /* 0x000000ff4c4c8208 */ /* 0x000fe40006000000 */
[----:B------:R-:W-:Y:S02]  /*5fb0*/  LEA R48, P4, R49, UR10, 0x2 ;  /* 0x0000000a31307c11 */ /* 0x000fe4000f8810ff */
[----:B------:R-:W-:Y:S02]  /*5fc0*/  LEA.HI.X.SX32 R50, R136, R96, 0x1, P6 ;  /* 0x0000006088327211 */ /* 0x000fe400030f0eff */
[----:B------:R-:W-:Y:S02]  /*5fd0*/  @!P0 FSEL R77, R77, RZ, !P5 ;  /* 0x000000ff4d4d8208 */ /* 0x000fe40006800000 */
[----:B------:R-:W-:Y:S01]  /*5fe0*/  @!P0 ISETP.GE.AND P5, PT, R51, UR16, PT ;  /* 0x0000001033008c0c */ /* 0x000fe2000bfa6270 */
[----:B------:R-:W-:Y:S01]  /*5ff0*/  @!P0 VIADD R51, R123, 0x1 ;  /* 0x000000017b338836 */ /* 0x000fe20000000000 */
[----:B------:R-:W-:-:S02]  /*6000*/  LEA.HI.X R49, R49, UR11, R50, 0x2, P4 ;  /* 0x0000000b31317c11 */ /* 0x000fc4000a0f1432 */
[C---:B------:R-:W-:Y:S02]  /*6010*/  @!P0 IADD3 R50, R123.reuse, 0x2, RZ ;  /* 0x000000027b328810 */ /* 0x040fe40007ffe0ff */
[----:B------:R-:W-:Y:S02]  /*6020*/  @!P0 ISETP.GE.AND P4, PT, R123, UR16, PT ;  /* 0x000000107b008c0c */ /* 0x000fe4000bf86270 */
[----:B------:R-:W-:Y:S02]  /*6030*/  @!P0 FSEL R78, R78, RZ, !P1 ;  /* 0x000000ff4e4e8208 */ /* 0x000fe40004800000 */
[----:B------:R-:W-:Y:S02]  /*6040*/  @!P0 FSEL R79, R79, RZ, !P2 ;  /* 0x000000ff4f4f8208 */ /* 0x000fe40005000000 */
[----:B------:R-:W-:Y:S02]  /*6050*/  @!P0 ISETP.GE.AND P1, PT, R51, UR16, PT ;  /* 0x0000001033008c0c */ /* 0x000fe4000bf26270 */
[----:B------:R-:W-:-:S02]  /*6060*/  @!P0 ISETP.GE.AND P2, PT, R50, UR16, PT ;  /* 0x0000001032008c0c */ /* 0x000fc4000bf46270 */
[----:B------:R-:W5:Y:S01]  /*6070*/  LDG.E.128.CONSTANT R48, desc[UR8][R48.64] ;  /* 0x0000000830307981 */ /* 0x000f62000c1e9d00 */
[----:B------:R-:W-:Y:S02]  /*6080*/  @!P0 IADD3 R52, R123, 0x3, RZ ;  /* 0x000000037b348810 */ /* 0x000fe40007ffe0ff */
[----:B------:R-:W-:Y:S02]  /*6090*/  @!P0 FSEL R80, R80, RZ, !P4 ;  /* 0x000000ff50508208 */ /* 0x000fe40006000000 */
[----:B------:R-:W-:Y:S02]  /*60a0*/  IADD3 R53, P4, R135, R98, RZ ;  /* 0x0000006287357210 */ /* 0x000fe40007f9e0ff */
[----:B------:R-:W-:Y:S02]  /*60b0*/  @!P0 ISETP.GE.AND P6, PT, R52, UR16, PT ;  /* 0x0000001034008c0c */ /* 0x000fe4000bfc6270 */
[----:B------:R-:W-:Y:S02]  /*60c0*/  @!P0 FSEL R81, R81, RZ, !P3 ;  /* 0x000000ff51518208 */ /* 0x000fe40005800000 */
[----:B------:R-:W-:-:S02]  /*60d0*/  LEA R52, P3, R53, UR10, 0x2 ;  /* 0x0000000a35347c11 */ /* 0x000fc4000f8610ff */
[----:B------:R-:W-:Y:S01]  /*60e0*/  LEA.HI.X.SX32 R54, R135, R96, 0x1, P4 ;  /* 0x0000006087367211 */ /* 0x000fe200020f0eff */
[----:B0-----:R-:W-:Y:S01]  /*60f0*/  FMUL.FTZ R57, R37, R57 ;  /* 0x0000003925397220 */ /* 0x001fe20000410000 */
[----:B------:R-:W-:Y:S02]  /*6100*/  @!P0 VIADD R55, R123, 0x3 ;  /* 0x000000037b378836 */ /* 0x000fe40000000000 */
[----:B------:R-:W-:Y:S01]  /*6110*/  LEA.HI.X R53, R53, UR11, R54, 0x2, P3 ;  /* 0x0000000b35357c11 */ /* 0x000fe200098f1436 */
[----:B------:R-:W-:Y:S02]  /*6120*/  FFMA.FTZ R57, R36, R56, R57 ;  /* 0x0000003824397223 */ /* 0x000fe40000010039 */
[----:B------:R-:W-:-:S03]  /*6130*/  @!P0 ISETP.GE.AND P4, PT, R55, UR16, PT ;  /* 0x0000001037008c0c */ /* 0x000fc6000bf86270 */
[----:B------:R-:W5:Y:S01]  /*6140*/  LDG.E.128.CONSTANT R52, desc[UR8][R52.64] ;  /* 0x0000000834347981 */ /* 0x000f62000c1e9d00 */
[----:B------:R-:W-:Y:S01]  /*6150*/  FFMA.FTZ R154, R38, R58, R57 ;  /* 0x0000003a269a7223 */ /* 0x000fe20000010039 */
[----:B------:R-:W-:Y:S02]  /*6160*/  IADD3 R57, P3, R134, R98, RZ ;  /* 0x0000006286397210 */ /* 0x000fe40007f7e0ff */
[----:B------:R-:W-:Y:S02]  /*6170*/  @!P0 FSEL R82, R82, RZ, !P5 ;  /* 0x000000ff52528208 */ /* 0x000fe40006800000 */
[----:B------:R-:W-:Y:S02]  /*6180*/  LEA R56, P5, R57, UR10, 0x2 ;  /* 0x0000000a39387c11 */ /* 0x000fe4000f8a10ff */
[----:B------:R-:W-:Y:S01]  /*6190*/  LEA.HI.X.SX32 R58, R134, R96, 0x1, P3 ;  /* 0x00000060863a7211 */ /* 0x000fe200018f0eff */
[----:B------:R-:W-:-:S03]  /*61a0*/  FMUL.FTZ R61, R37, R61 ;  /* 0x0000003d253d7220 */ /* 0x000fc60000410000 */
[----:B------:R-:W-:Y:S01]  /*61b0*/  LEA.HI.X R57, R57, UR11, R58, 0x2, P5 ;  /* 0x0000000b39397c11 */ /* 0x000fe2000a8f143a */
[----:B------:R-:W-:Y:S01]  /*61c0*/  FFMA.FTZ R61, R36, R60, R61 ;  /* 0x0000003c243d7223 */ /* 0x000fe2000001003d */
[----:B------:R-:W-:Y:S01]  /*61d0*/  FFMA.FTZ R154, R39, R59, R154 ;  /* 0x0000003b279a7223 */ /* 0x000fe2000001009a */
[----:B------:R-:W-:Y:S01]  /*61e0*/  @!P0 IADD3 R60, R123, 0x1, RZ ;  /* 0x000000017b3c8810 */ /* 0x000fe20007ffe0ff */
[----:B------:R-:W-:Y:S01]  /*61f0*/  FMUL.FTZ R65, R37, R65 ;  /* 0x0000004125417220 */ /* 0x000fe20000410000 */
[----:B------:R-:W-:Y:S01]  /*6200*/  FFMA.FTZ R62, R38, R62, R61 ;  /* 0x0000003e263e7223 */ /* 0x000fe2000001003d */
[----:B------:R-:W5:Y:S01]  /*6210*/  LDG.E.128.CONSTANT R56, desc[UR8][R56.64] ;  /* 0x0000000838387981 */ /* 0x000f62000c1e9d00 */
[----:B------:R-:W-:Y:S01]  /*6220*/  IADD3 R61, P5, R133, R98, RZ ;  /* 0x00000062853d7210 */ /* 0x000fe20007fbe0ff */
[----:B------:R-:W-:Y:S01]  /*6230*/  FFMA.FTZ R65, R36, R64, R65 ;  /* 0x0000004024417223 */ /* 0x000fe20000010041 */
[----:B------:R-:W-:Y:S02]  /*6240*/  @!P0 ISETP.GE.AND P3, PT, R60, UR16, PT ;  /* 0x000000103c008c0c */ /* 0x000fe4000bf66270 */
[----:B------:R-:W-:-:S02]  /*6250*/  @!P0 FSEL R83, R83, RZ, !P6 ;  /* 0x000000ff53538208 */ /* 0x000fc40007000000 */
[----:B------:R-:W-:Y:S02]  /*6260*/  LEA R60, P6, R61, UR10, 0x2 ;  /* 0x0000000a3d3c7c11 */ /* 0x000fe4000f8c10ff */
[----:B------:R-:W-:-:S04]  /*6270*/  LEA.HI.X.SX32 R64, R133, R96, 0x1, P5 ;  /* 0x0000006085407211 */ /* 0x000fc800028f0eff */
[----:B------:R-:W-:Y:S02]  /*6280*/  LEA.HI.X R61, R61, UR11, R64, 0x2, P6 ;  /* 0x0000000b3d3d7c11 */ /* 0x000fe4000b0f1440 */
[----:B------:R-:W-:Y:S01]  /*6290*/  @!P0 ISETP.GE.AND P6, PT, R123, UR16, PT ;  /* 0x000000107b008c0c */ /* 0x000fe2000bfc6270 */
[----:B------:R-:W-:Y:S01]  /*62a0*/  FFMA.FTZ R155, R39, R63, R62 ;  /* 0x0000003f279b7223 */ /* 0x000fe2000001003e */
[----:B------:R-:W-:Y:S02]  /*62b0*/  FFMA.FTZ R158, R38, R66, R65 ;  /* 0x00000042269e7223 */ /* 0x000fe40000010041 */
[----:B------:R-:W5:Y:S01]  /*62c0*/  LDG.E.128.CONSTANT R60, desc[UR8][R60.64] ;  /* 0x000000083c3c7981 */ /* 0x000f62000c1e9d00 */
[----:B------:R-:W-:Y:S02]  /*62d0*/  @!P0 FSEL R84, R84, RZ, !P6 ;  /* 0x000000ff54548208 */ /* 0x000fe40007000000 */
[----:B------:R-:W-:Y:S02]  /*62e0*/  @!P0 IADD3 R64, R123, 0x1, RZ ;  /* 0x000000017b408810 */ /* 0x000fe40007ffe0ff */
[----:B------:R-:W-:-:S02]  /*62f0*/  IADD3 R65, P6, R132, R98, RZ ;  /* 0x0000006284417210 */ /* 0x000fc40007fde0ff */
        /* <DEDUP_REMOVED lines=13> */
[----:B------:R-:W-:Y:S02]  /*63d0*/  @!P0 FSEL R86, R86, RZ, !P2 ;  /* 0x000000ff56568208 */ /* 0x000fe40005000000 */
[----:B------:R-:W-:-:S02]  /*63e0*/  LEA R68, P2, R69, UR10, 0x2 ;  /* 0x0000000a45447c11 */ /* 0x000fc4000f8410ff */
[----:B------:R-:W-:-:S04]  /*63f0*/  LEA.HI.X.SX32 R72, R131, R96, 0x1, P6 ;  /* 0x0000006083487211 */ /* 0x000fc800030f0eff */
[----:B------:R-:W-:Y:S01]  /*6400*/  LEA.HI.X R69, R69, UR11, R72, 0x2, P2 ;  /* 0x0000000b45457c11 */ /* 0x000fe200090f1448 */
[----:B------:R-:W-:Y:S01]  /*6410*/  FFMA.FTZ R159, R39, R71, R70 ;  /* 0x00000047279f7223 */ /* 0x000fe20000010046 */
[----:B------:R-:W-:Y:S01]  /*6420*/  FFMA.FTZ R160, R38, R74, R73 ;  /* 0x0000004a26a07223 */ /* 0x000fe20000010049 */
[----:B------:R-:W-:-:S03]  /*6430*/  @!P0 ISETP.GE.AND P2, PT, R123, UR16, PT ;  /* 0x000000107b008c0c */ /* 0x000fc6000bf46270 */
[----:B------:R-:W5:Y:S01]  /*6440*/  LDG.E.128.CONSTANT R68, desc[UR8][R68.64] ;  /* 0x0000000844447981 */ /* 0x000f62000c1e9d00 */
[----:B------:R-:W-:Y:S02]  /*6450*/  @!P0 FSEL R87, R87, RZ, !P4 ;  /* 0x000000ff57578208 */ /* 0x000fe40006000000 */
        /* <DEDUP_REMOVED lines=8> */
[----:B------:R-:W-:Y:S02]  /*64e0*/  @!P0 IADD3 R76, R123, 0x1, RZ ;  /* 0x000000017b4c8810 */ /* 0x000fe40007ffe0ff */
[----:B------:R-:W-:Y:S01]  /*64f0*/  FFMA.FTZ R162, R38, R78, R77 ;  /* 0x0000004e26a27223 */ /* 0x000fe2000001004d */
[----:B------:R-:W5:Y:S01]  /*6500*/  LDG.E.128.CONSTANT R72, desc[UR8][R72.64] ;  /* 0x0000000848487981 */ /* 0x000f62000c1e9d00 */
[----:B------:R-:W-:Y:S02]  /*6510*/  IADD3 R77, P2, R129, R98, RZ ;  /* 0x00000062814d7210 */ /* 0x000fe40007f5e0ff */
[----:B------:R-:W-:Y:S02]  /*6520*/  @!P0 ISETP.GE.AND P4, PT, R76, UR16, PT ;  /* 0x000000104c008c0c */ /* 0x000fe4000bf86270 */
[----:B------:R-:W-:-:S02]  /*6530*/  @!P0 FSEL R21, R21, RZ, !P3 ;  /* 0x000000ff15158208 */ /* 0x000fc40005800000 */
[----:B------:R-:W-:Y:S02]  /*6540*/  LEA R76, P3, R77, UR10, 0x2 ;  /* 0x0000000a4d4c7c11 */ /* 0x000fe4000f8610ff */
[----:B------:R-:W-:Y:S01]  /*6550*/  LEA.HI.X.SX32 R78, R129, R96, 0x1, P2 ;  /* 0x00000060814e7211 */ /* 0x000fe200010f0eff */
[----:B------:R-:W-:-:S03]  /*6560*/  FMUL.FTZ R81, R37, R81 ;  /* 0x0000005125517220 */ /* 0x000fc60000410000 */
[----:B------:R-:W-:Y:S01]  /*6570*/  LEA.HI.X R77, R77, UR11, R78, 0x2, P3 ;  /* 0x0000000b4d4d7c11 */ /* 0x000fe200098f144e */
[----:B------:R-:W-:Y:S01]  /*6580*/  FFMA.FTZ R81, R36, R80, R81 ;  /* 0x0000005024517223 */ /* 0x000fe20000010051 */
[----:B------:R-:W-:Y:S01]  /*6590*/  @!P0 ISETP.GE.AND P3, PT, R123, UR16, PT ;  /* 0x000000107b008c0c */ /* 0x000fe2000bf66270 */
[----:B------:R-:W-:Y:S01]  /*65a0*/  FFMA.FTZ R162, R39, R79, R162 ;  /* 0x0000004f27a27223 */ /* 0x000fe200000100a2 */
[----:B------:R-:W-:Y:S01]  /*65b0*/  FMUL.FTZ R85, R37, R85 ;  /* 0x0000005525557220 */ /* 0x000fe20000410000 */
[----:B------:R-:W-:Y:S01]  /*65c0*/  @!P0 VIADD R80, R123, 0x2 ;  /* 0x000000027b508836 */ /* 0x000fe20000000000 */
[----:B------:R-:W5:Y:S01]  /*65d0*/  LDG.E.128.CONSTANT R76, desc[UR8][R76.64] ;  /* 0x000000084c4c7981 */ /* 0x000f62000c1e9d00 */
[----:B------:R-:W-:Y:S01]  /*65e0*/  FFMA.FTZ R82, R38, R82, R81 ;  /* 0x0000005226527223 */ /* 0x000fe20000010051 */
[----:B------:R-:W-:Y:S01]  /*65f0*/  @!P0 FSEL R24, R24, RZ, !P3 ;  /* 0x000000ff18188208 */ /* 0x000fe20005800000 */
[----:B------:R-:W-:Y:S01]  /*6600*/  FFMA.FTZ R85, R36, R84, R85 ;  /* 0x0000005424557223 */ /* 0x000fe20000010055 */
[----:B------:R-:W-:-:S02]  /*6610*/  IADD3 R81, P3, R128, R98, RZ ;  /* 0x0000006280517210 */ /* 0x000fc40007f7e0ff */
[----:B------:R-:W-:Y:S02]  /*6620*/  @!P0 ISETP.GE.AND P2, PT, R80, UR16, PT ;  /* 0x0000001050008c0c */ /* 0x000fe4000bf46270 */
[----:B------:R-:W-:Y:S01]  /*6630*/  @!P0 FSEL R25, R25, RZ, !P1 ;  /* 0x000000ff19198208 */ /* 0x000fe20004800000 */
[----:B------:R-:W-:Y:S01]  /*6640*/  FFMA.FTZ R86, R38, R86, R85 ;  /* 0x0000005626567223 */ /* 0x000fe20000010055 */
[----:B------:R-:W-:Y:S02]  /*6650*/  LEA R80, P1, R81, UR10, 0x2 ;  /* 0x0000000a51507c11 */ /* 0x000fe4000f8210ff */
[----:B------:R-:W-:Y:S01]  /*6660*/  LEA.HI.X.SX32 R84, R128, R96, 0x1, P3 ;  /* 0x0000006080547211 */ /* 0x000fe200018f0eff */
[----:B------:R-:W-:Y:S01]  /*6670*/  FMUL.FTZ R93, R37, R93 ;  /* 0x0000005d255d7220 */ /* 0x000fe20000410000 */
[----:B------:R-:W-:Y:S02]  /*6680*/  @!P0 IADD3 R85, R123, 0x1, RZ ;  /* 0x000000017b558810 */ /* 0x000fe40007ffe0ff */
[----:B------:R-:W-:Y:S01]  /*6690*/  LEA.HI.X R81, R81, UR11, R84, 0x2, P1 ;  /* 0x0000000b51517c11 */ /* 0x000fe200088f1454 */
[----:B------:R-:W-:Y:S01]  /*66a0*/  FFMA.FTZ R93, R36, R92, R93 ;  /* 0x0000005c245d7223 */ /* 0x000fe2000001005d */
[----:B------:R-:W-:Y:S01]  /*66b0*/  FMUL.FTZ R89, R37, R89 ;  /* 0x0000005925597220 */ /* 0x000fe20000410000 */
[----:B------:R-:W-:Y:S01]  /*66c0*/  @!P0 ISETP.GE.AND P3, PT, R85, UR16, PT ;  /* 0x0000001055008c0c */ /* 0x000fe2000bf66270 */
[----:B------:R-:W-:-:S02]  /*66d0*/  @!P0 VIADD R92, R123, 0x2 ;  /* 0x000000027b5c8836 */ /* 0x000fc40000000000 */
[----:B------:R-:W-:Y:S01]  /*66e0*/  FMUL.FTZ R85, R37, R21 ;  /* 0x0000001525557220 */ /* 0x000fe20000410000 */
[C---:B------:R-:W-:Y:S01]  /*66f0*/  FFMA.FTZ R21, R39.reuse, R83, R82 ;  /* 0x0000005327157223 */ /* 0x040fe20000010052 */
[----:B------:R-:W-:Y:S01]  /*6700*/  FFMA.FTZ R163, R39, R87, R86 ;  /* 0x0000005727a37223 */ /* 0x000fe20000010056 */
[C---:B------:R-:W-:Y:S01]  /*6710*/  FFMA.FTZ R89, R36.reuse, R88, R89 ;  /* 0x0000005824597223 */ /* 0x040fe20000010059 */
[----:B------:R-:W-:Y:S01]  /*6720*/  FMUL.FTZ R87, R37, R25 ;  /* 0x0000001925577220 */ /* 0x000fe20000410000 */
[----:B------:R-:W5:Y:S01]  /*6730*/  LDG.E.128.CONSTANT R80, desc[UR8][R80.64] ;  /* 0x0000000850507981 */ /* 0x000f62000c1e9d00 */
[----:B------:R-:W-:Y:S02]  /*6740*/  @!P0 VIADD R88, R123, 0x2 ;  /* 0x000000027b588836 */ /* 0x000fe40000000000 */
[----:B------:R-:W-:Y:S01]  /*6750*/  FFMA.FTZ R25, R36, R20, R85 ;  /* 0x0000001424197223 */ /* 0x000fe20000010055 */
[----:B------:R-:W-:Y:S02]  /*6760*/  @!P0 ISETP.GE.AND P5, PT, R92, UR16, PT ;  /* 0x000000105c008c0c */ /* 0x000fe4000bfa6270 */
[----:B------:R-:W-:-:S02]  /*6770*/  IADD3 R20, P1, R127, R98, RZ ;  /* 0x000000627f147210 */ /* 0x000fc40007f3e0ff */
[----:B------:R-:W-:Y:S02]  /*6780*/  @!P0 FSEL R29, R29, RZ, !P4 ;  /* 0x000000ff1d1d8208 */ /* 0x000fe40006000000 */
[----:B------:R-:W-:Y:S02]  /*6790*/  @!P0 ISETP.GE.AND P6, PT, R88, UR16, PT ;  /* 0x0000001058008c0c */ /* 0x000fe4000bfc6270 */
[----:B------:R-:W-:Y:S02]  /*67a0*/  @!P0 FSEL R22, R22, RZ, !P5 ;  /* 0x000000ff16168208 */ /* 0x000fe40006800000 */
[----:B------:R-:W-:Y:S02]  /*67b0*/  LEA R84, P4, R20, UR10, 0x2 ;  /* 0x0000000a14547c11 */ /* 0x000fe4000f8810ff */
[----:B------:R-:W-:Y:S02]  /*67c0*/  LEA.HI.X.SX32 R85, R127, R96, 0x1, P1 ;  /* 0x000000607f557211 */ /* 0x000fe400008f0eff */
[----:B------:R-:W-:Y:S01]  /*67d0*/  @!P0 ISETP.GE.AND P5, PT, R123, UR16, PT ;  /* 0x000000107b008c0c */ /* 0x000fe2000bfa6270 */
[----:B------:R-:W-:Y:S01]  /*67e0*/  FFMA.FTZ R87, R36, R24, R87 ;  /* 0x0000001824577223 */ /* 0x000fe20000010057 */
[----:B------:R-:W-:-:S02]  /*67f0*/  @!P0 FSEL R26, R26, RZ, !P6 ;  /* 0x000000ff1a1a8208 */ /* 0x000fc40007000000 */
[----:B------:R-:W-:Y:S01]  /*6800*/  LEA.HI.X R85, R20, UR11, R85, 0x2, P4 ;  /* 0x0000000b14557c11 */ /* 0x000fe2000a0f1455 */
[----:B------:R-:W-:Y:S01]  /*6810*/  FMUL.FTZ R29, R37, R29 ;  /* 0x0000001d251d7220 */ /* 0x000fe20000410000 */
[----:B------:R-:W-:Y:S01]  /*6820*/  @!P0 FSEL R28, R28, RZ, !P5 ;  /* 0x000000ff1c1c8208 */ /* 0x000fe20006800000 */
[C---:B------:R-:W-:Y:S01]  /*6830*/  FFMA.FTZ R26, R38.reuse, R26, R87 ;  /* 0x0000001a261a7223 */ /* 0x040fe20000010057 */
[----:B------:R-:W-:Y:S02]  /*6840*/  FFMA.FTZ R90, R38, R90, R89 ;  /* 0x0000005a265a7223 */ /* 0x000fe40000010059 */
[----:B------:R-:W5:Y:S01]  /*6850*/  LDG.E.128.CONSTANT R84, desc[UR8][R84.64] ;  /* 0x0000000854547981 */ /* 0x000f62000c1e9d00 */
[----:B------:R-:W-:Y:S01]  /*6860*/  FFMA.FTZ R28, R36, R28, R29 ;  /* 0x0000001c241c7223 */ /* 0x000fe2000001001d */
[----:B------:R-:W-:Y:S01]  /*6870*/  IADD3 R29, P6, R126, R98, RZ ;  /* 0x000000627e1d7210 */ /* 0x000fe20007fde0ff */
[----:B------:R-:W-:Y:S01]  /*6880*/  FFMA.FTZ R161, R39, R91, R90 ;  /* 0x0000005b27a17223 */ /* 0x000fe2000001005a */
[----:B------:R-:W-:-:S02]  /*6890*/  FFMA.FTZ R22, R38, R22, R25 ;  /* 0x0000001626167223 */ /* 0x000fc40000010019 */
[----:B------:R-:W-:Y:S02]  /*68a0*/  LEA.HI.X.SX32 R90, R126, R96, 0x1, P6 ;  /* 0x000000607e5a7211 */ /* 0x000fe400030f0eff */
[----:B------:R-:W-:Y:S02]  /*68b0*/  LEA R88, P6, R29, UR10, 0x2 ;  /* 0x0000000a1d587c11 */ /* 0x000fe4000f8c10ff */
[----:B------:R-:W-:Y:S02]  /*68c0*/  IADD3 R25, P5, R125, R98, RZ ;  /* 0x000000627d197210 */ /* 0x000fe40007fbe0ff */
[----:B------:R-:W-:Y:S02]  /*68d0*/  LEA.HI.X R89, R29, UR11, R90, 0x2, P6 ;  /* 0x0000000b1d597c11 */ /* 0x000fe4000b0f145a */
[----:B------:R-:W-:Y:S02]  /*68e0*/  LEA.HI.X.SX32 R90, R125, R96, 0x1, P5 ;  /* 0x000000607d5a7211 */ /* 0x000fe400028f0eff */
[----:B------:R-:W-:Y:S01]  /*68f0*/  LEA R92, P6, R25, UR10, 0x2 ;  /* 0x0000000a195c7c11 */ /* 0x000fe2000f8c10ff */
[----:B------:R-:W-:-:S03]  /*6900*/  FFMA.FTZ R156, R38, R94, R93 ;  /* 0x0000005e269c7223 */ /* 0x000fc6000001005d */
[----:B------:R-:W-:Y:S02]  /*6910*/  LEA.HI.X R93, R25, UR11, R90, 0x2, P6 ;  /* 0x0000000b195d7c11 */ /* 0x000fe4000b0f145a */
[----:B------:R-:W5:Y:S01]  /*6920*/  LDG.E.128.CONSTANT R88, desc[UR8][R88.64] ;  /* 0x0000000858587981 */ /* 0x000f62000c1e9d00 */
[-C--:B------:R-:W-:Y:S01]  /*6930*/  IADD3 R24, P4, R124, R98.reuse, RZ ;  /* 0x000000627c187210 */ /* 0x080fe20007f9e0ff */
[----:B------:R-:W-:Y:S01]  /*6940*/  FFMA.FTZ R156, R39, R95, R156 ;  /* 0x0000005f279c7223 */ /* 0x000fe2000001009c */
[----:B------:R-:W-:Y:S01]  /*6950*/  IADD3 R20, P1, R122, R98, RZ ;  /* 0x000000627a147210 */ /* 0x000fe20007f3e0ff */
[----:B------:R-:W5:Y:S01]  /*6960*/  LDG.E.128.CONSTANT R92, desc[UR8][R92.64] ;  /* 0x000000085c5c7981 */ /* 0x000f62000c1e9d00 */
[----:B------:R-:W-:Y:S02]  /*6970*/  LEA R98, P5, R24, UR10, 0x2 ;  /* 0x0000000a18627c11 */ /* 0x000fe4000f8a10ff */
[----:B------:R-:W-:-:S04]  /*6980*/  LEA.HI.X.SX32 R25, R124, R96, 0x1, P4 ;  /* 0x000000607c197211 */ /* 0x000fc800020f0eff */
[----:B------:R-:W-:Y:S02]  /*6990*/  LEA.HI.X R99, R24, UR11, R25, 0x2, P5 ;  /* 0x0000000b18637c11 */ /* 0x000fe4000a8f1419 */
[----:B------:R-:W-:Y:S02]  /*69a0*/  LEA.HI.X.SX32 R25, R122, R96, 0x1, P1 ;  /* 0x000000607a197211 */ /* 0x000fe400008f0eff */
[C---:B------:R-:W-:Y:S02]  /*69b0*/  LEA R100, P1, R20.reuse, UR10, 0x2 ;  /* 0x0000000a14647c11 */ /* 0x040fe4000f8210ff */
[----:B------:R-:W5:Y:S02]  /*69c0*/  LDG.E.128.CONSTANT R96, desc[UR8][R98.64] ;  /* 0x0000000862607981 */ /* 0x000f64000c1e9d00 */
[----:B------:R-:W-:-:S06]  /*69d0*/  LEA.HI.X R101, R20, UR11, R25, 0x2, P1 ;  /* 0x0000000b14657c11 */ /* 0x000fcc00088f1419 */
[----:B------:R-:W5:Y:S01]  /*69e0*/  LDG.E.128.CONSTANT R100, desc[UR8][R100.64] ;  /* 0x0000000864647981 */ /* 0x000f62000c1e9d00 */
[C---:B------:R-:W-:Y:S01]  /*69f0*/  @!P0 ISETP.GE.AND P1, PT, R123.reuse, UR16, PT ;  /* 0x000000107b008c0c */ /* 0x040fe2000bf26270 */
[----:B------:R-:W-:Y:S01]  /*6a00*/  @!P0 VIADD R20, R123, 0x3 ;  /* 0x000000037b148836 */ /* 0x000fe20000000000 */
[----:B------:R-:W-:Y:S02]  /*6a10*/  @!P0 FSEL R30, R30, RZ, !P2 ;  /* 0x000000ff1e1e8208 */ /* 0x000fe40005000000 */
[----:B--2---:R-:W-:Y:S02]  /*6a20*/  @!P0 FSEL R33, R33, RZ, !P3 ;  /* 0x000000ff21218208 */ /* 0x004fe40005800000 */
[----:B------:R-:W-:Y:S02]  /*6a30*/  @!P0 FSEL R32, R32, RZ, !P1 ;  /* 0x000000ff20208208 */ /* 0x000fe40004800000 */
[C---:B------:R-:W-:Y:S02]  /*6a40*/  @!P0 ISETP.GE.AND P1, PT, R20.reuse, UR16, PT ;  /* 0x0000001014008c0c */ /* 0x040fe4000bf26270 */
[----:B------:R-:W-:-:S02]  /*6a50*/  @!P0 ISETP.GE.AND P2, PT, R20, UR16, PT ;  /* 0x0000001014008c0c */ /* 0x000fc4000bf46270 */
        /* <DEDUP_REMOVED lines=44> */
[----:B-----5:R-:W-:Y:S02]  /*6d20*/  @!P0 FSEL R48, R48, RZ, !P5 ;  /* 0x000000ff30308208 */ /* 0x020fe40006800000 */
        /* <DEDUP_REMOVED lines=243> */
.L_x_26728:
[----:B------:R-:W-:Y:S05]  /*7c60*/  BSYNC B1 ;  /* 0x0000000000017941 */ /* 0x000fea0003800000 */
.L_x_26727:
[----:B------:R-:W-:-:S04]  /*7c70*/  IADD3 R6, R6, 0x4, RZ ;  /* 0x0000000406067810 */ /* 0x000fc80007ffe0ff */
[----:B------:R-:W-:-:S13]  /*7c80*/  ISETP.GE.AND P0, PT, R6, UR18, PT ;  /* 0x0000001206007c0c */ /* 0x000fda000bf06270 */
[----:B------:R-:W-:Y:S05]  /*7c90*/  @!P0 BRA `(.L_x_26729) ;  /* 0xffffffd4002c8947 */ /* 0x000fea000383ffff */
.L_x_26726:
[----:B------:R-:W-:Y:S05]  /*7ca0*/  BSYNC B0 ;  /* 0x0000000000007941 */ /* 0x000fea0003800000 */
.L_x_26725:
[----:B------:R-:W1:Y:S01]  /*7cb0*/  SHFL.BFLY PT, R3, R8, 0x4, 0x1f ;  /* 0x0c801f0008037f89 */ /* 0x000e6200000e0000 */
[----:B------:R-:W-:Y:S01]  /*7cc0*/  LOP3.LUT P0, RZ, R157, 0x7, RZ, 0xc0, !PT ;  /* 0x000000079dff7812 */ /* 0x000fe2000780c0ff */
[----:B------:R-:W-:Y:S02]  /*7cd0*/  BSSY B0, `(.L_x_26730) ;  /* 0x00000e3000007945 */ /* 0x000fe40003800000 */
[----:B------:R-:W4:Y:S04]  /*7ce0*/  SHFL.BFLY PT, R21, R12, 0x4, 0x1f ;  /* 0x0c801f000c157f89 */ /* 0x000f2800000e0000 */
[----:B------:R-:W0:Y:S04]  /*7cf0*/  SHFL.BFLY PT, R2, R9, 0x4, 0x1f ;  /* 0x0c801f0009027f89 */ /* 0x000e2800000e0000 */
[----:B------:R-:W2:Y:S04]  /*7d00*/  SHFL.BFLY PT, R0, R7, 0x4, 0x1f ;  /* 0x0c801f0007007f89 */ /* 0x000ea800000e0000 */
[----:B------:R-:W3:Y:S04]  /*7d10*/  SHFL.BFLY PT, R23, R14, 0x4, 0x1f ;  /* 0x0c801f000e177f89 */ /* 0x000ee800000e0000 */
[----:B------:R-:W3:Y:S01]  /*7d20*/  SHFL.BFLY PT, R22, R17, 0x4, 0x1f ;  /* 0x0c801f0011167f89 */ /* 0x000ee200000e0000 */
[----:B-1----:R-:W-:-:S03]  /*7d30*/  FADD.FTZ R8, R3, R8 ;  /* 0x0000000803087221 */ /* 0x002fc60000010000 */
[----:B------:R-:W1:Y:S01]  /*7d40*/  SHFL.BFLY PT, R20, R15, 0x4, 0x1f ;  /* 0x0c801f000f147f89 */ /* 0x000e6200000e0000 */
[----:B----4-:R-:W-:-:S03]  /*7d50*/  FADD.FTZ R21, R21, R12 ;  /* 0x0000000c15157221 */ /* 0x010fc60000010000 */
[----:B------:R-:W4:Y:S01]  /*7d60*/  SHFL.BFLY PT, R3, R110, 0x4, 0x1f ;  /* 0x0c801f006e037f89 */ /* 0x000f2200000e0000 */
[----:B0-----:R-:W-:-:S03]  /*7d70*/  FADD.FTZ R2, R2, R9 ;  /* 0x0000000902027221 */ /* 0x001fc60000010000 */
[----:B------:R-:W0:Y:S01]  /*7d80*/  SHFL.BFLY PT, R6, R13, 0x4, 0x1f ;  /* 0x0c801f000d067f89 */ /* 0x000e2200000e0000 */
[----:B--2---:R-:W-:-:S03]  /*7d90*/  FADD.FTZ R0, R0, R7 ;  /* 0x0000000700007221 */ /* 0x004fc60000010000 */
[----:B------:R-:W2:Y:S01]  /*7da0*/  SHFL.BFLY PT, R4, R11, 0x4, 0x1f ;  /* 0x0c801f000b047f89 */ /* 0x000ea200000e0000 */
[----:B---3--:R-:W-:-:S03]  /*7db0*/  FADD.FTZ R23, R23, R14 ;  /* 0x0000000e17177221 */ /* 0x008fc60000010000 */
[----:B------:R-:W3:Y:S01]  /*7dc0*/  SHFL.BFLY PT, R12, R111, 0x4, 0x1f ;  /* 0x0c801f006f0c7f89 */ /* 0x000ee200000e0000 */
[----:B------:R-:W-:-:S03]  /*7dd0*/  FADD.FTZ R22, R22, R17 ;  /* 0x0000001116167221 */ /* 0x000fc60000010000 */
        /* <DEDUP_REMOVED lines=48> */
[----:B0-----:R-:W-:Y:S01]  /*80e0*/  FADD.FTZ R116, R19, R116 ;  /* 0x0000007413747221 */ /* 0x001fe20000010000 */
[----:B------:R-:W-:Y:S02]  /*80f0*/  LOP3.LUT R19, R121, 0xffffffc0, RZ, 0xc0, !PT ;  /* 0xffffffc079137812 */ /* 0x000fe400078ec0ff */
[----:B------:R-:W0:Y:S01]  /*8100*/  SHFL.BFLY PT, R2, R29, 0x2, 0x1f ;  /* 0x0c401f001d027f89 */ /* 0x000e2200000e0000 */
[----:B--2---:R-:W-:Y:S01]  /*8110*/  FADD.FTZ R27, R27, R18 ;  /* 0x000000121b1b7221 */ /* 0x004fe20000010000 */
[----:B------:R-:W-:Y:S02]  /*8120*/  ISETP.NE.OR P1, PT, R19, 0x40, P0 ;  /* 0x000000401300780c */ /* 0x000fe40000725670 */
        /* <DEDUP_REMOVED lines=73> */
[----:B------:R-:W-:Y:S01]  /*85c0*/  FADD.FTZ R14, R29, R26 ;  /* 0x0000001a1d0e7221 */ /* 0x000fe20000010000 */
[----:B------:R-:W-:Y:S02]  /*85d0*/  SHF.R.S32.HI R26, RZ, 0x1f, R121 ;  /* 0x0000001fff1a7819 */ /* 0x000fe40000011479 */
[----:B------:R-:W3:Y:S01]  /*85e0*/  SHFL.BFLY PT, R21, R18, 0x1, 0x1f ;  /* 0x0c201f0012157f89 */ /* 0x000ee200000e0000 */
[----:B------:R-:W-:Y:S01]  /*85f0*/  FADD.FTZ R15, R25, R28 ;  /* 0x0000001c190f7221 */ /* 0x000fe20000010000 */
[----:B------:R-:W-:Y:S02]  /*8600*/  LEA.HI R28, R26, R121, RZ, 0x5 ;  /* 0x000000791a1c7211 */ /* 0x000fe400078f28ff */
[----:B------:R-:W3:Y:S01]  /*8610*/  SHFL.BFLY PT, R23, R24, 0x1, 0x1f ;  /* 0x0c201f0018177f89 */ /* 0x000ee200000e0000 */
[----:B-1----:R-:W-:-:S03]  /*8620*/  FADD.FTZ R10, R16, R11 ;  /* 0x0000000b100a7221 */ /* 0x002fc60000010000 */
[----:B------:R-:W1:Y:S01]  /*8630*/  SHFL.BFLY PT, R27, R110, 0x1, 0x1f ;  /* 0x0c201f006e1b7f89 */ /* 0x000e6200000e0000 */
[----:B----4-:R-:W-:Y:S01]  /*8640*/  FADD.FTZ R16, R31, R30 ;  /* 0x0000001e1f107221 */ /* 0x010fe20000010000 */
[----:B------:R-:W-:Y:S02]  /*8650*/  SHF.R.S32.HI R31, RZ, 0x5, R28 ;  /* 0x00000005ff1f7819 */ /* 0x000fe4000001141c */
[----:B------:R-:W4:Y:S01]  /*8660*/  SHFL.BFLY PT, R32, R107, 0x1, 0x1f ;  /* 0x0c201f006b207f89 */ /* 0x000f2200000e0000 */
[----:B0-----:R-:W-:Y:S02]  /*8670*/  FADD.FTZ R7, R12, R13 ;  /* 0x0000000d0c077221 */ /* 0x001fe40000010000 */
[----:B------:R-:W-:Y:S01]  /*8680*/  IMAD R31, R31, 0x78, RZ ;  /* 0x000000781f1f7824 */ /* 0x000fe200078e02ff */
        /* <DEDUP_REMOVED lines=23> */
[----:B-1----:R-:W-:Y:S01]  /*8800*/  FADD.FTZ R24, R114, R37 ;  /* 0x0000002572187221 */ /* 0x002fe20000010000 */
[----:B------:R-:W-:Y:S01]  /*8810*/  BAR.SYNC.DEFER_BLOCKING 0x0 ;  /* 0x0000000000007b1d */ /* 0x000fe20000010000 */
[----:B----4-:R-:W-:Y:S01]  /*8820*/  FADD.FTZ R25, R115, R42 ;  /* 0x0000002a73197221 */ /* 0x010fe20000010000 */
[----:B0-----:R-:W-:Y:S01]  /*8830*/  FADD.FTZ R26, R116, R39 ;  /* 0x00000027741a7221 */ /* 0x001fe20000010000 */
[----:B--2---:R-:W-:Y:S01]  /*8840*/  FADD.FTZ R27, R117, R44 ;  /* 0x0000002c751b7221 */ /* 0x004fe20000010000 */
[----:B---3--:R-:W-:Y:S01]  /*8850*/  FADD.FTZ R28, R41, R46 ;  /* 0x0000002e291c7221 */ /* 0x008fe20000010000 */
        /* <DEDUP_REMOVED lines=42> */
.L_x_26731:
[----:B------:R-:W-:Y:S05]  /*8b00*/  BSYNC B0 ;  /* 0x0000000000007941 */ /* 0x000fea0003800000 */
.L_x_26730:
        /* <DEDUP_REMOVED lines=73> */
.L_x_26733:
[----:B------:R-:W-:Y:S05]  /*8fa0*/  BSYNC B0 ;  /* 0x0000000000007941 */ /* 0x000fea0003800000 */
.L_x_26732:
        /* <DEDUP_REMOVED lines=43> */
.L_x_26735:
[----:B------:R-:W-:Y:S05]  /*9260*/  BSYNC B0 ;  /* 0x0000000000007941 */ /* 0x000fea0003800000 */
.L_x_26734:
        /* <DEDUP_REMOVED lines=73> */
.L_x_26737:
[----:B------:R-:W-:Y:S05]  /*9700*/  BSYNC B0 ;  /* 0x0000000000007941 */ /* 0x000fea0003800000 */
.L_x_26736:
[----:B------:R-:W-:Y:S06]  /*9710*/  BAR.SYNC.DEFER_BLOCKING 0x0 ;  /* 0x0000000000007b1d */ /* 0x000fec0000010000 */
[----:B------:R-:W-:Y:S05]  /*9720*/  @P2 EXIT ;  /* 0x000000000000294d */ /* 0x000fea0003800000 */
[----:B------:R-:W-:Y:S05]  /*9730*/  @P0 EXIT ;  /* 0x000000000000094d */ /* 0x000fea0003800000 */
[----:B------:R-:W2:Y:S01]  /*9740*/  S2UR UR5, SR_CTAID.Y ;  /* 0x00000000000579c3 */ /* 0x000ea20000002600 */
[----:B------:R-:W-:Y:S01]  /*9750*/  ULDC UR6, c[0x0][0xc] ;  /* 0x0000030000067ab9 */ /* 0x000fe20000000800 */
[----:B------:R-:W-:Y:S01]  /*9760*/  ULDC UR4, c[0x0][0x14] ;  /* 0x0000050000047ab9 */ /* 0x000fe20000000800 */
[----:B------:R-:W-:Y:S01]  /*9770*/  SHF.R.S32.HI R32, RZ, 0x1f, R157 ;  /* 0x0000001fff207819 */ /* 0x000fe2000001149d */
[----:B------:R-:W-:-:S03]  /*9780*/  UIMAD UR11, UR4, 0x78, URZ ;  /* 0x00000078040b78a4 */ /* 0x000fc6000f8e023f */
[----:B------:R-:W-:Y:S01]  /*9790*/  LEA.HI R31, R32, R157, RZ, 0x3 ;  /* 0x0000009d201f7211 */ /* 0x000fe200078f18ff */
[----:B------:R-:W3:Y:S03]  /*97a0*/  S2UR UR10, SR_CTAID.Z ;  /* 0x00000000000a79c3 */ /* 0x000ee60000002700 */
[----:B------:R-:W-:-:S04]  /*97b0*/  SHF.R.S32.HI R31, RZ, 0x3, R31 ;  /* 0x00000003ff1f7819 */ /* 0x000fc8000001141f */
[C---:B01----:R-:W-:Y:S01]  /*97c0*/  IADD3 R33, R31.reuse, 0x4, RZ ;  /* 0x000000041f217810 */ /* 0x043fe20007ffe0ff */
[----:B------:R-:W0:Y:S01]  /*97d0*/  S2UR UR7, SR_CTAID.X ;  /* 0x00000000000779c3 */ /* 0x000e220000002500 */
[C---:B------:R-:W-:Y:S02]  /*97e0*/  IADD3 R39, R31.reuse, 0x14, RZ ;  /* 0x000000141f277810 */ /* 0x040fe40007ffe0ff */
[C---:B------:R-:W-:Y:S02]  /*97f0*/  IADD3 R47, R31.reuse, 0x24, RZ ;  /* 0x000000241f2f7810 */ /* 0x040fe40007ffe0ff */
[C---:B------:R-:W-:Y:S02]  /*9800*/  IADD3 R55, R31.reuse, 0x34, RZ ;  /* 0x000000341f377810 */ /* 0x040fe40007ffe0ff */
[C---:B------:R-:W-:Y:S01]  /*9810*/  IADD3 R63, R31.reuse, 0x44, RZ ;  /* 0x000000441f3f7810 */ /* 0x040fe20007ffe0ff */
[----:B--2---:R-:W-:Y:S01]  /*9820*/  UIMAD UR6, UR5, UR6, URZ ;  /* 0x00000006050672a4 */ /* 0x004fe2000f8e023f */
[----:B------:R-:W-:-:S02]  /*9830*/  IADD3 R71, R31, 0x54, RZ ;  /* 0x000000541f477810 */ /* 0x000fc40007ffe0ff */
[----:B------:R-:W-:Y:S01]  /*9840*/  IADD3 R79, R31, 0x64, RZ ;  /* 0x000000641f4f7810 */ /* 0x000fe20007ffe0ff */
[----:B------:R-:W-:Y:S02]  /*9850*/  UIMAD UR6, UR6, UR11, URZ ;  /* 0x0000000b060672a4 */ /* 0x000fe4000f8e023f */
[----:B---3--:R-:W-:Y:S02]  /*9860*/  UIMAD UR4, UR10, 0x78, URZ ;  /* 0x000000780a0478a4 */ /* 0x008fe4000f8e023f */
[----:B0-----:R-:W-:Y:S02]  /*9870*/  UIMAD UR5, UR7, UR11, URZ ;  /* 0x0000000b070572a4 */ /* 0x001fe4000f8e023f */
[----:B------:R-:W-:Y:S02]  /*9880*/  USHF.R.S32.HI UR7, URZ, 0x1f, UR4 ;  /* 0x0000001f3f077899 */ /* 0x000fe40008011404 */
        /* <DEDUP_REMOVED lines=10> */
[C---:B------:R-:W-:Y:S02]  /*9930*/  LEA R32, P0, R36.reuse, UR10, 0x2 ;  /* 0x0000000a24207c11 */ /* 0x040fe4000f8010ff */
        /* <DEDUP_REMOVED lines=12> */
[----:B------:R-:W-:Y:S02]  /*9a00*/  LEA R38, P2, R45, UR10, 0x2 ;  /* 0x0000000a2d267c11 */ /* 0x000fe4000f8410ff */
[----:B------:R-:W-:Y:S02]  /*9a10*/  LEA.HI.X.SX32 R48, R37, UR7, 0x1, P1 ;  /* 0x0000000725307c11 */ /* 0x000fe400088f0eff */
[----:B------:R-:W-:-:S02]  /*9a20*/  LEA.HI.X.SX32 R50, R36, UR7, 0x1, P0 ;  /* 0x0000000724327c11 */ /* 0x000fc400080f0eff */
[----:B------:R-:W-:Y:S02]  /*9a30*/  LEA.HI.X.SX32 R37, R39, UR7, 0x1, P3 ;  /* 0x0000000727257c11 */ /* 0x000fe400098f0eff */
        /* <DEDUP_REMOVED lines=96> */
[C---:B------:R-:W-:Y:S02]  /*a040*/  IADD3 R77, R31.reuse, 0x5c, RZ ;  /* 0x0000005c1f4d7810 */ /* 0x040fe40007ffe0ff */
        /* <DEDUP_REMOVED lines=24> */
[----:B------:R-:W-:Y:S01]  /*a1d0*/  VIADD R86, R31, 0x70 ;  /* 0x000000701f567836 */ /* 0x000fe20000000000 */
[----:B------:R-:W-:Y:S02]  /*a1e0*/  LEA.HI.X R79, R85, UR11, R88, 0x2, P1 ;  /* 0x0000000b554f7c11 */ /* 0x000fe400088f1458 */
[----:B------:R-:W-:Y:S02]  /*a1f0*/  IADD3 R85, R31, 0x6c, RZ ;  /* 0x0000006c1f557810 */ /* 0x000fe40007ffe0ff */
        /* <DEDUP_REMOVED lines=27> */
.L_x_26738:
        /* <DEDUP_REMOVED lines=13> */
.L_x_30031:


//--------------------- .text._ZN4vllm25paged_attention_v2_kernelIffLi112ELi32ELi128ELNS_18Fp8KVCacheDataTypeE0ELb1ELi512EEEvPfS2_PT_PKS3_PKT0_S9_ifPKiSB_iPKfiiiSD_SD_iiiii --------------------------
	.section	.text._ZN4vllm25paged_attention_v2_kernelIffLi112ELi32ELi128ELNS_18Fp8KVCacheDataTypeE0ELb1ELi512EEEvPfS2_PT_PKS3_PKT0_S9_ifPKiSB_iPKfiiiSD_SD_iiiii,"ax",@progbits
	.align	128
        .global         _ZN4vllm25paged_attention_v2_kernelIffLi112ELi32ELi128ELNS_18Fp8KVCacheDataTypeE0ELb1ELi512EEEvPfS2_PT_PKS3_PKT0_S9_ifPKiSB_iPKfiiiSD_SD_iiiii
        .type           _ZN4vllm25paged_attention_v2_kernelIffLi112ELi32ELi128ELNS_18Fp8KVCacheDataTypeE0ELb1ELi512EEEvPfS2_PT_PKS3_PKT0_S9_ifPKiSB_iPKfiiiSD_SD_iiiii,@function
        .size           _ZN4vllm25paged_attention_v2_kernelIffLi112ELi32ELi128ELNS_18Fp8KVCacheDataTypeE0ELb1ELi512EEEvPfS2_PT_PKS3_PKT0_S9_ifPKiSB_iPKfiiiSD_SD_iiiii,(.L_x_30032 - _ZN4vllm25paged_attention_v2_kernelIffLi112ELi32ELi128ELNS_18Fp8KVCacheDataTypeE0ELb1ELi512EEEvPfS2_PT_PKS3_PKT0_S9_ifPKiSB_iPKfiiiSD_SD_iiiii)
        .other          _ZN4vllm25paged_attention_v2_kernelIffLi112ELi32ELi128ELNS_18Fp8KVCacheDataTypeE0ELb1ELi512EEEvPfS2_PT_PKS3_PKT0_S9_ifPKiSB_iPKfiiiSD_SD_iiiii,@"STO_CUDA_ENTRY STV_DEFAULT"
_ZN4vllm25paged_attention_v2_kernelIffLi112ELi32ELi128ELNS_18Fp8KVCacheDataTypeE0ELb1ELi512EEEvPfS2_PT_PKS3_PKT0_S9_ifPKiSB_iPKfiiiSD_SD_iiiii:
.text._ZN4vllm25paged_attention_v2_kernelIffLi112ELi32ELi128ELNS_18Fp8KVCacheDataTypeE0ELb1ELi512EEEvPfS2_PT_PKS3_PKT0_S9_ifPKiSB_iPKfiiiSD_SD_iiiii:
        /* <DEDUP_REMOVED lines=57> */
[----:B------:R-:W-:-:S05]  /*0390*/  MOV R7, R4 ;  /* 0x0000000400077202 */ /* 0x000fca0000000f00 */
        /* <DEDUP_REMOVED lines=9> */
[-C--:B------:R-:W-:Y:S01]  /*0430*/  @!P1 IADD3 R2, R2, -R5.reuse, RZ ;  /* 0x8000000502029210 */ /* 0x080fe20007ffe0ff */
[----:B------:R-:W-:Y:S01]  /*0440*/  @!P1 VIADD R4, R4, 0x1 ;  /* 0x0000000104049836 */ /* 0x000fe20000000000 */
[----:B------:R-:W-:Y:S02]  /*0450*/  ISETP.GE.AND P2, PT, R0, RZ, PT ;  /* 0x000000ff0000720c */ /* 0x000fe40003f46270 */
[----:B------:R-:W-:Y:S01]  /*0460*/  ISETP.GE.U32.AND P0, PT, R2, R5, PT ;  /* 0x000000050200720c */ /* 0x000fe20003f06070 */
[----:B------:R-:W-:Y:S01]  /*0470*/  IMAD.SHL.U32 R5, R6, 0x10, RZ ;  /* 0x0000001006057824 */ /* 0x000fe200078e00ff */
[----:B------:R-:W-:-:S04]  /*0480*/  ISETP.NE.AND P1, PT, R8, RZ, PT ;  /* 0x000000ff0800720c */ /* 0x000fc80003f25270 */
[----:B------:R-:W-:-:S05]  /*0490*/  VIADDMNMX R151, R5, 0x10, R152, PT ;  /* 0x0000001005977846 */ /* 0x000fca0003800198 */
[----:B------:R-:W-:Y:S01]  /*04a0*/  IMAD R3, R6, -0x10, R151 ;  /* 0xfffffff006037824 */ /* 0x000fe200078e0297 */
[----:B0-----:R-:W-:Y:S02]  /*04b0*/  SHF.R.S32.HI R2, RZ, 0x1f, R7 ;  /* 0x0000001fff027819 */ /* 0x001fe40000011407 */
[----:B------:R-:W-:Y:S02]  /*04c0*/  @P0 IADD3 R4, R4, 0x1, RZ ;  /* 0x0000000104040810 */ /* 0x000fe40007ffe0ff */
[----:B------:R-:W-:-:S03]  /*04d0*/  ISETP.GT.AND P0, PT, R7, 0x1b, PT ;  /* 0x0000001b0700780c */ /* 0x000fc60003f04270 */
[----:B------:R-:W-:Y:S01]  /*04e0*/  IMAD.MOV.U32 R0, RZ, RZ, R4 ;  /* 0x000000ffff007224 */ /* 0x000fe200078e0004 */
[----:B------:R-:W-:Y:S01]  /*04f0*/  LEA.HI R4, R2, R7, RZ, 0x5 ;  /* 0x0000000702047211 */ /* 0x000fe200078f28ff */
[----:B------:R-:W-:-:S03]  /*0500*/  IMAD R2, R3, 0x20, R154 ;  /* 0x0000002003027824 */ /* 0x000fc600078e029a */
[----:B------:R-:W-:Y:S02]  /*0510*/  LOP3.LUT R6, R4, 0xffffffe0, RZ, 0xc0, !PT ;  /* 0xffffffe004067812 */ /* 0x000fe400078ec0ff */
[----:B------:R-:W-:Y:S02]  /*0520*/  VIMNMX R3, R153, R2, PT ;  /* 0x0000000299037248 */ /* 0x000fe40003fe0100 */
[----:B------:R-:W-:Y:S01]  /*0530*/  @!P2 IADD3 R0, -R0, RZ, RZ ;  /* 0x000000ff0000a210 */ /* 0x000fe20007ffe1ff */
[----:B------:R-:W-:Y:S01]  /*0540*/  IMAD.IADD R149, R7, 0x1, -R6 ;  /* 0x0000000107957824 */ /* 0x000fe200078e0a06 */
[----:B------:R-:W-:Y:S01]  /*0550*/  @!P1 LOP3.LUT R0, RZ, R8, RZ, 0x33, !PT ;  /* 0x00000008ff009212 */ /* 0x000fe200078e33ff */
[----:B------:R-:W-:Y:S01]  /*0560*/  IMAD.IADD R150, R3, 0x1, -R154 ;  /* 0x0000000103967824 */ /* 0x000fe200078e0a9a */
[----:B------:R-:W-:Y:S06]  /*0570*/  @P0 BRA `(.L_x_26740) ;  /* 0x0000000400080947 */ /* 0x000fec0003800000 */
        /* <DEDUP_REMOVED lines=22> */
[----:B------:R-:W-:Y:S02]  /*06e0*/  LEA.HI.X R3, R10, UR7, R11, 0x2, P0 ;  /* 0x000000070a037c11 */ /* 0x000fe400080f140b */
[----:B------:R-:W-:Y:S01]  /*06f0*/  MOV R10, R7 ;  /* 0x00000007000a7202 */ /* 0x000fe20000000f00 */
[----:B0-----:R-:W-:-:S06]  /*0700*/  ULEA UR4, UR5, UR4, 0x18 ;  /* 0x0000000405047291 */ /* 0x001fcc000f8ec03f */
[----:B------:R-:W-:-:S07]  /*0710*/  LEA R11, R7, UR4, 0x4 ;  /* 0x00000004070b7c11 */ /* 0x000fce000f8e20ff */
.L_x_26743:
        /* <DEDUP_REMOVED lines=9> */
.L_x_26742:
[----:B------:R-:W-:Y:S05]  /*07b0*/  BSYNC B1 ;  /* 0x0000000000017941 */ /* 0x000fea0003800000 */
.L_x_26741:
        /* <DEDUP_REMOVED lines=13> */
.L_x_26744:
        /* <DEDUP_REMOVED lines=17> */
.L_x_26740:
[----:B------:R-:W-:Y:S05]  /*09a0*/  BSYNC B0 ;  /* 0x0000000000007941 */ /* 0x000fea0003800000 */
.L_x_26739:
[----:B------:R-:W0:Y:S01]  /*09b0*/  LDC R10, c[0x0][0x294] ;  /* 0x0000a500ff0a7b82 */ /* 0x000e220000000800 */
[----:B------:R-:W-:Y:S01]  /*09c0*/  IADD3 R3, R153, -0x1, RZ ;  /* 0xffffffff99037810 */ /* 0x000fe20007ffe0ff */
[----:B------:R-:W-:Y:S01]  /*09d0*/  IMAD.MOV.U32 R146, RZ, RZ, RZ ;  /* 0x000000ffff927224 */ /* 0x000fe200078e00ff */
[----:B------:R-:W-:Y:S01]  /*09e0*/  LEA.HI.SX32 R157, R4, R5, 0x1b ;  /* 0x00000005049d7211 */ /* 0x000fe200078fdaff */
[----:B------:R-:W-:Y:S01]  /*09f0*/  ULDC UR4, c[0x0][0x288] ;  /* 0x0000a20000047ab9 */ /* 0x000fe20000000800 */
[----:B------:R-:W-:Y:S01]  /*0a00*/  ULDC UR8, c[0x0][0x26c] ;  /* 0x00009b0000087ab9 */ /* 0x000fe20000000800 */
[----:B------:R-:W-:Y:S01]  /*0a10*/  ULDC UR16, c[0x0][0x26c] ;  /* 0x00009b0000107ab9 */ /* 0x000fe20000000800 */
[----:B------:R-:W-:Y:S01]  /*0a20*/  ULDC UR9, c[0x0][0x244] ;  /* 0x0000910000097ab9 */ /* 0x000fe20000000800 */
[----:B------:R-:W1:Y:S01]  /*0a30*/  LDC R11, c[0x0][0x298] ;  /* 0x0000a600ff0b7b82 */ /* 0x000e620000000800 */
[----:B------:R-:W-:Y:S01]  /*0a40*/  ULDC UR17, c[0x0][0x244] ;  /* 0x0000910000117ab9 */ /* 0x000fe20000000800 */
[----:B------:R-:W-:Y:S01]  /*0a50*/  ULDC.64 UR6, c[0x0][0x248] ;  /* 0x0000920000067ab9 */ /* 0x000fe20000000a00 */
[----:B------:R-:W-:Y:S01]  /*0a60*/  ULDC.64 UR14, c[0x0][0x248] ;  /* 0x00009200000e7ab9 */ /* 0x000fe20000000a00 */
[----:B------:R-:W-:Y:S01]  /*0a70*/  ULDC.64 UR12, c[0x0][0x230] ;  /* 0x00008c00000c7ab9 */ /* 0x000fe20000000a00 */
[----:B------:R-:W-:Y:S01]  /*0a80*/  ULDC.64 UR18, c[0x0][0x230] ;  /* 0x00008c0000127ab9 */ /* 0x000fe20000000a00 */
[----:B------:R-:W-:Y:S01]  /*0a90*/  BSSY B0, `(.L_x_26745) ;  /* 0x000020c000007945 */ /* 0x000fe20003800000 */
[----:B------:R-:W-:-:S02]  /*0aa0*/  MOV R145, 0xff7fffff ;  /* 0xff7fffff00917802 */ /* 0x000fc40000000f00 */
[----:B0-----:R-:W-:-:S04]  /*0ab0*/  IABS R2, R10 ;  /* 0x0000000a00027213 */ /* 0x001fc80000000000 */
[----:B------:R-:W0:Y:S01]  /*0ac0*/  I2F.RP R6, R2 ;  /* 0x0000000200067306 */ /* 0x000e220000209400 */
[----:B------:R-:W-:Y:S01]  /*0ad0*/  BAR.SYNC.DEFER_BLOCKING 0x0 ;  /* 0x0000000000007b1d */ /* 0x000fe20000010000 */
[----:B-1----:R-:W-:-:S06]  /*0ae0*/  ISETP.GT.AND P3, PT, R11, -0x1, PT ;  /* 0xffffffff0b00780c */ /* 0x002fcc0003f64270 */
[----:B0-----:R-:W0:Y:S07]  /*0af0*/  MUFU.RCP R6, R6 ;  /* 0x0000000600067308 */ /* 0x001e2e0000001000 */
[----:B------:R-:W-:Y:S02]  /*0b00*/  @!P3 IMAD.MOV R12, RZ, RZ, -R11 ;  /* 0x000000ffff0cb224 */ /* 0x000fe400078e0a0b */
        /* <DEDUP_REMOVED lines=8> */
[----:B------:R-:W-:Y:S01]  /*0b90*/  ISETP.GE.AND P2, PT, R3, RZ, PT ;  /* 0x000000ff0300720c */ /* 0x000fe20003f46270 */
[----:B------:R-:W-:Y:S02]  /*0ba0*/  IMAD.MOV.U32 R147, RZ, RZ, R2 ;  /* 0x000000ffff937224 */ /* 0x000fe400078e0002 */
[----:B------:R-:W-:-:S04]  /*0bb0*/  IMAD.HI.U32 R8, R146, R9, RZ ;  /* 0x0000000992087227 */ /* 0x000fc800078e00ff */
[----:B------:R-:W-:-:S04]  /*0bc0*/  IMAD.MOV R6, RZ, RZ, -R8 ;  /* 0x000000ffff067224 */ /* 0x000fc800078e0a08 */
[----:B------:R-:W-:Y:S02]  /*0bd0*/  IMAD R9, R2, R6, R9 ;  /* 0x0000000602097224 */ /* 0x000fe400078e0209 */
[----:B------:R-:W-:-:S03]  /*0be0*/  @P3 IMAD R6, R28, UR4, R31 ;  /* 0x000000041c063c24 */ /* 0x000fc6000f8e021f */
[----:B------:R-:W-:-:S13]  /*0bf0*/  ISETP.GT.U32.AND P1, PT, R2, R9, PT ;  /* 0x000000090200720c */ /* 0x000fda0003f24070 */
[----:B------:R-:W-:Y:S01]  /*0c00*/  @!P1 IMAD.IADD R9, R9, 0x1, -R2 ;  /* 0x0000000109099824 */ /* 0x000fe200078e0a02 */
[----:B------:R-:W-:Y:S02]  /*0c10*/  @!P1 IADD3 R8, R8, 0x1, RZ ;  /* 0x0000000108089810 */ /* 0x000fe40007ffe0ff */
[----:B------:R-:W-:Y:S02]  /*0c20*/  ISETP.NE.AND P1, PT, R10, RZ, PT ;  /* 0x000000ff0a00720c */ /* 0x000fe40003f25270 */
[----:B------:R-:W-:Y:S01]  /*0c30*/  ISETP.GE.U32.AND P0, PT, R9, R2, PT ;  /* 0x000000020900720c */ /* 0x000fe20003f06070 */
[----:B------:R-:W-:Y:S01]  /*0c40*/  @!P3 IMAD R9, R33, UR4, R0 ;  /* 0x000000042109bc24 */ /* 0x000fe2000f8e0200 */
[----:B------:R-:W-:Y:S02]  /*0c50*/  ULDC UR4, c[0x0][0x258] ;  /* 0x0000960000047ab9 */ /* 0x000fe40000000800 */
[----:B------:R-:W-:-:S05]  /*0c60*/  IMAD R148, R29, UR4, RZ ;  /* 0x000000041d947c24 */ /* 0x000fca000f8e02ff */
[----:B------:R-:W-:-:S04]  /*0c70*/  SHF.R.S32.HI R4, RZ, 0x1f, R148 ;  /* 0x0000001fff047819 */ /* 0x000fc80000011494 */
[----:B------:R-:W-:-:S05]  /*0c80*/  @P0 VIADD R8, R8, 0x1 ;  /* 0x0000000108080836 */ /* 0x000fca0000000000 */
[----:B------:R-:W-:Y:S01]  /*0c90*/  MOV R3, R8 ;  /* 0x0000000800037202 */ /* 0x000fe20000000f00 */
[----:B------:R-:W-:Y:S02]  /*0ca0*/  @!P3 IMAD R8, R9, R12, RZ ;  /* 0x0000000c0908b224 */ /* 0x000fe400078e02ff */
[----:B------:R-:W-:Y:S02]  /*0cb0*/  @P3 IMAD R8, R6, R11, RZ ;  /* 0x0000000b06083224 */ /* 0x000fe400078e02ff */
[----:B------:R-:W-:Y:S01]  /*0cc0*/  @!P2 IMAD.MOV R3, RZ, RZ, -R3 ;  /* 0x000000ffff03a224 */ /* 0x000fe200078e0a03 */
[----:B------:R-:W-:Y:S02]  /*0cd0*/  @!P1 LOP3.LUT R3, RZ, R10, RZ, 0x33, !PT ;  /* 0x0000000aff039212 */ /* 0x000fe400078e33ff */
[----:B------:R-:W-:Y:S02]  /*0ce0*/  ISETP.GE.AND P1, PT, R157, R151, PT ;  /* 0x000000979d00720c */ /* 0x000fe40003f26270 */
[----:B------:R-:W-:-:S11]  /*0cf0*/  IADD3 R5, R8, 0x1, RZ ;  /* 0x0000000108057810 */ /* 0x000fd60007ffe0ff */
[----:B------:R-:W-:Y:S05]  /*0d00*/  @P1 BRA `(.L_x_26746) ;  /* 0x0000001c00901947 */ /* 0x000fea0003800000 */
[----:B------:R-:W0:Y:S01]  /*0d10*/  S2UR UR5, SR_CgaCtaId ;  /* 0x00000000000579c3 */ /* 0x000e220000008800 */
[----:B------:R-:W-:Y:S01]  /*0d20*/  UMOV UR4, 0x400 ;  /* 0x0000040000047882 */ /* 0x000fe20000000000 */
[----:B-----5:R-:W-:Y:S01]  /*0d30*/  FSETP.NEU.FTZ.AND P0, PT, R158, RZ, PT ;  /* 0x000000ff9e00720b */ /* 0x020fe20003f1d000 */
[----:B------:R-:W-:Y:S01]  /*0d40*/  IMAD.SHL.U32 R161, R149, 0x4, RZ ;  /* 0x0000000495a17824 */ /* 0x000fe200078e00ff */
[----:B------:R-:W-:-:S04]  /*0d50*/  IADD3 R144, -R154, R149, RZ ;  /* 0x000000959a907210 */ /* 0x000fc80007ffe1ff */
        /* <DEDUP_REMOVED lines=33> */
[----:B------:R-:W-:Y:S02]  /*0f70*/  VIADD R6, R3, -UR4 ;  /* 0x8000000403067c36 */ /* 0x000fe40008000000 */
[----:B------:R-:W-:-:S04]  /*0f80*/  IADD3 R160, P2, R2, R161, RZ ;  /* 0x000000a102a07210 */ /* 0x000fc80007f5e0ff */
[----:B------:R-:W-:Y:S01]  /*0f90*/  LEA.HI.X.SX32 R161, R2, R121, 0x1, P2 ;  /* 0x0000007902a17211 */ /* 0x000fe200010f0eff */
[----:B-1234-:R-:W-:Y:S08]  /*0fa0*/  @P0 BRA `(.L_x_26747) ;  /* 0x0000000c00740947 */ /* 0x01eff00003800000 */
[----:B------:R-:W-:Y:S01]  /*0fb0*/  BSSY B1, `(.L_x_26748) ;  /* 0x00000db000017945 */ /* 0x000fe20003800000 */
[----:B------:R-:W-:-:S07]  /*0fc0*/  MOV R145, 0xff7fffff ;  /* 0xff7fffff00917802 */ /* 0x000fce0000000f00 */
.L_x_26752:
[----:B-1----:R-:W1:Y:S01]  /*0fd0*/  LDC R128, c[0x0][0x290] ;  /* 0x0000a400ff807b82 */ /* 0x002e620000000800 */
[----:B------:R-:W-:Y:S01]  /*0fe0*/  IMAD.SHL.U32 R156, R157, 0x20, RZ ;  /* 0x000000209d9c7824 */ /* 0x000fe200078e00ff */
[----:B------:R-:W-:Y:S01]  /*0ff0*/  UMOV UR4, 0x400 ;  /* 0x0000040000047882 */ /* 0x000fe20000000000 */
[----:B------:R-:W-:Y:S01]  /*1000*/  BSSY B2, `(.L_x_26749) ;  /* 0x00000d2000027945 */ /* 0x000fe20003800000 */
[----:B------:R-:W-:Y:S01]  /*1010*/  UIADD3 UR4, UR4, 0x1e0, URZ ;  /* 0x000001e004047890 */ /* 0x000fe2000fffe03f */
[----:B--2---:R-:W-:Y:S01]  /*1020*/  IMAD.IADD R155, R144, 0x1, R156 ;  /* 0x00000001909b7824 */ /* 0x004fe200078e029c */
        /* <DEDUP_REMOVED lines=13> */
[----:B------:R-:W-:Y:S02]  /*1100*/  ISETP.GE.AND P3, PT, R121, RZ, PT ;  /* 0x000000ff7900720c */ /* 0x000fe40003f66270 */
[----:B------:R-:W-:-:S09]  /*1110*/  LEA R155, R155, UR4, 0x2 ;  /* 0x000000049b9b7c11 */ /* 0x000fd2000f8e10ff */
[----:B------:R-:W-:Y:S02]  /*1120*/  @!P2 IMAD.IADD R122, R122, 0x1, -R2 ;  /* 0x000000017a7aa824 */ /* 0x000fe400078e0a02 */
[----:B------:R-:W-:Y:S01]  /*1130*/  @!P2 VIADD R120, R120, 0x1 ;  /* 0x000000017878a836 */ /* 0x000fe20000000000 */
[----:B------:R-:W-:Y:S02]  /*1140*/  ISETP.NE.AND P2, PT, R127, RZ, PT ;  /* 0x000000ff7f00720c */ /* 0x000fe40003f45270 */
[----:B------:R-:W-:Y:S02]  /*1150*/  ISETP.GE.U32.AND P0, PT, R122, R147, PT ;  /* 0x000000937a00720c */ /* 0x000fe40003f06070 */
[----:B-1----:R-:W-:-:S04]  /*1160*/  IADD3 R124, R123, 0xffffffe, RZ ;  /* 0x0ffffffe7b7c7810 */ /* 0x002fc80007ffe0ff */
[----:B------:R-:W1:Y:S07]  /*1170*/  F2I.FTZ.U32.TRUNC.NTZ R121, R124 ;  /* 0x0000007c00797305 */ /* 0x000e6e000021f000 */
[----:B------:R-:W-:-:S05]  /*1180*/  @P0 IADD3 R120, R120, 0x1, RZ ;  /* 0x0000000178780810 */ /* 0x000fca0007ffe0ff */
[----:B------:R-:W-:Y:S02]  /*1190*/  IMAD.MOV.U32 R126, RZ, RZ, R120 ;  /* 0x000000ffff7e7224 */ /* 0x000fe400078e0078 */
[----:B-1----:R-:W-:-:S03]  /*11a0*/  IMAD.MOV R120, RZ, RZ, -R121 ;  /* 0x000000ffff787224 */ /* 0x002fc600078e0a79 */
[----:B------:R-:W-:Y:S02]  /*11b0*/  @!P3 IADD3 R126, -R126, RZ, RZ ;  /* 0x000000ff7e7eb210 */ /* 0x000fe40007ffe1ff */
        /* <DEDUP_REMOVED lines=17> */
[----:B------:R-:W-:Y:S02]  /*12d0*/  @!P3 IADD3 R120, -R120, RZ, RZ ;  /* 0x000000ff7878b210 */ /* 0x000fe40007ffe1ff */
[----:B------:R-:W-:-:S04]  /*12e0*/  @!P0 LOP3.LUT R120, RZ, R128, RZ, 0x33, !PT ;  /* 0x00000080ff788212 */ /* 0x000fc800078e33ff */
[----:B------:R-:W-:-:S13]  /*12f0*/  ISETP.NE.AND P0, PT, R120, RZ, PT ;  /* 0x000000ff7800720c */ /* 0x000fda0003f05270 */
[----:B------:R-:W-:Y:S05]  /*1300*/  @P0 BRA P2, `(.L_x_26750) ;  /* 0x00000008007c0947 */ /* 0x000fea0001000000 */
[----:B------:R-:W-:-:S04]  /*1310*/  IADD3 R120, P0, R148, R157, RZ ;  /* 0x0000009d94787210 */ /* 0x000fc80007f1e0ff */
[----:B------:R-:W-:Y:S02]  /*1320*/  LEA.HI.X.SX32 R121, R157, R4, 0x1, P0 ;  /* 0x000000049d797211 */ /* 0x000fe400000f0eff */
        /* <DEDUP_REMOVED lines=8> */
[----:B------:R-:W3:Y:S01]  /*13b0*/  LDG.E.128.CONSTANT R128, desc[UR10][R158.64+0x400] ;  /* 0x0004000a9e807981 */ /* 0x000ee2000c1e9d00 */
[----:B--2---:R-:W-:Y:S01]  /*13c0*/  FMUL.FTZ R135, R12, R124 ;  /* 0x0000007c0c877220 */ /* 0x004fe20000410000 */
[----:B------:R-:W-:Y:S01]  /*13d0*/  FMUL.FTZ R140, R13, R125 ;  /* 0x0000007d0d8c7220 */ /* 0x000fe20000410000 */
[----:B------:R-:W-:Y:S01]  /*13e0*/  FMUL.FTZ R137, R14, R126 ;  /* 0x0000007e0e897220 */ /* 0x000fe20000410000 */
[----:B------:R-:W-:Y:S01]  /*13f0*/  FMUL.FTZ R124, R15, R127 ;  /* 0x0000007f0f7c7220 */ /* 0x000fe20000410000 */
[----:B0-----:R-:W-:Y:S01]  /*1400*/  FFMA.FTZ R125, R8, R120, R135 ;  /* 0x00000078087d7223 */ /* 0x001fe20000010087 */
[----:B------:R-:W-:Y:S01]  /*1410*/  FFMA.FTZ R140, R9, R121, R140 ;  /* 0x00000079098c7223 */ /* 0x000fe2000001008c */
[----:B------:R-:W2:Y:S01]  /*1420*/  LDG.E.128.CONSTANT R132, desc[UR10][R158.64+0x600] ;  /* 0x0006000a9e847981 */ /* 0x000ea2000c1e9d00 */
[----:B------:R-:W-:-:S03]  /*1430*/  FFMA.FTZ R141, R10, R122, R137 ;  /* 0x0000007a0a8d7223 */ /* 0x000fc60000010089 */
[----:B------:R-:W4:Y:S01]  /*1440*/  LDG.E.128.CONSTANT R136, desc[UR10][R158.64+0x800] ;  /* 0x0008000a9e887981 */ /* 0x000f22000c1e9d00 */
[----:B------:R-:W-:-:S03]  /*1450*/  FFMA.FTZ R142, R11, R123, R124 ;  /* 0x0000007b0b8e7223 */ /* 0x000fc6000001007c */
[----:B------:R-:W5:Y:S01]  /*1460*/  LDG.E.128.CONSTANT R120, desc[UR10][R158.64+0xa00] ;  /* 0x000a000a9e787981 */ /* 0x000f62000c1e9d00 */
[----:B---3--:R-:W-:Y:S01]  /*1470*/  FFMA.FTZ R143, R16, R128, R125 ;  /* 0x00000080108f7223 */ /* 0x008fe2000001007d */
[----:B------:R-:W-:Y:S01]  /*1480*/  FFMA.FTZ R140, R17, R129, R140 ;  /* 0x00000081118c7223 */ /* 0x000fe2000001008c */
[----:B------:R-:W-:Y:S01]  /*1490*/  FFMA.FTZ R141, R18, R130, R141 ;  /* 0x00000082128d7223 */ /* 0x000fe2000001008d */
[----:B------:R-:W3:Y:S01]  /*14a0*/  LDG.E.128.CONSTANT R124, desc[UR10][R158.64+0xc00] ;  /* 0x000c000a9e7c7981 */ /* 0x000ee2000c1e9d00 */
[----:B------:R-:W-:-:S03]  /*14b0*/  FFMA.FTZ R142, R19, R131, R142 ;  /* 0x00000083138e7223 */ /* 0x000fc6000001008e */
        /* <DEDUP_REMOVED lines=10> */
[----:B-----5:R-:W-:-:S03]  /*1560*/  FFMA.FTZ R143, R28, R120, R143 ;  /* 0x000000781c8f7223 */ /* 0x020fc6000001008f */
[----:B------:R-:W4:Y:S01]  /*1570*/  LDG.E.128.CONSTANT R136, desc[UR10][R158.64+0x1000] ;  /* 0x0010000a9e887981 */ /* 0x000f22000c1e9d00 */
[----:B------:R-:W-:Y:S01]  /*1580*/  FFMA.FTZ R140, R29, R121, R140 ;  /* 0x000000791d8c7223 */ /* 0x000fe2000001008c */
[----:B------:R-:W-:Y:S01]  /*1590*/  FFMA.FTZ R141, R30, R122, R141 ;  /* 0x0000007a1e8d7223 */ /* 0x000fe2000001008d */
[----:B------:R-:W-:Y:S02]  /*15a0*/  FFMA.FTZ R142, R31, R123, R142 ;  /* 0x0000007b1f8e7223 */ /* 0x000fe4000001008e */
[----:B------:R-:W5:Y:S01]  /*15b0*/  LDG.E.128.CONSTANT R120, desc[UR10][R158.64+0x1200] ;  /* 0x0012000a9e787981 */ /* 0x000f62000c1e9d00 */
        /* <DEDUP_REMOVED lines=86> */
[----:B------:R-:W-:Y:S01]  /*1b20*/  FFMA.FTZ R120, R101, R125, R120 ;  /* 0x0000007d65787223 */ /* 0x000fe20000010078 */
[----:B------:R-:W-:-:S02]  /*1b30*/  FFMA.FTZ R121, R102, R126, R121 ;  /* 0x0000007e66797223 */ /* 0x000fc40000010079 */
[----:B--2---:R-:W-:Y:S01]  /*1b40*/  FFMA.FTZ R163, R104, R128, R163 ;  /* 0x0000008068a37223 */ /* 0x004fe200000100a3 */
[----:B------:R-:W-:Y:S01]  /*1b50*/  FFMA.FTZ R120, R105, R129, R120 ;  /* 0x0000008169787223 */ /* 0x000fe20000010078 */
[----:B------:R-:W-:Y:S01]  /*1b60*/  FFMA.FTZ R162, R103, R127, R162 ;  /* 0x0000007f67a27223 */ /* 0x000fe200000100a2 */
[----:B------:R-:W-:Y:S01]  /*1b70*/  FFMA.FTZ R121, R106, R130, R121 ;  /* 0x000000826a797223 */ /* 0x000fe20000010079 */
[----:B------:R-:W-:Y:S01]  /*1b80*/  FFMA.FTZ R163, R108, R132, R163 ;  /* 0x000000846ca37223 */ /* 0x000fe200000100a3 */
[----:B------:R-:W-:Y:S01]  /*1b90*/  FFMA.FTZ R120, R109, R133, R120 ;  /* 0x000000856d787223 */ /* 0x000fe20000010078 */
[----:B------:R-:W-:Y:S01]  /*1ba0*/  FFMA.FTZ R162, R107, R131, R162 ;  /* 0x000000836ba27223 */ /* 0x000fe200000100a2 */
[----:B------:R-:W-:-:S03]  /*1bb0*/  FFMA.FTZ R121, R110, R134, R121 ;  /* 0x000000866e797223 */ /* 0x000fc60000010079 */
[----:B------:R-:W-:Y:S01]  /*1bc0*/  FFMA.FTZ R162, R111, R135, R162 ;  /* 0x000000876fa27223 */ /* 0x000fe200000100a2 */
[----:B------:R-:W-:-:S04]  /*1bd0*/  IADD3 R156, R149, R156, RZ ;  /* 0x0000009c959c7210 */ /* 0x000fc80007ffe0ff */
[----:B------:R-:W-:Y:S01]  /*1be0*/  ISETP.GE.AND P0, PT, R156, R153, PT ;  /* 0x000000999c00720c */ /* 0x000fe20003f06270 */
[----:B----4-:R-:W-:Y:S01]  /*1bf0*/  FFMA.FTZ R163, R112, R136, R163 ;  /* 0x0000008870a37223 */ /* 0x010fe200000100a3 */
[----:B------:R-:W-:Y:S01]  /*1c00*/  FFMA.FTZ R120, R113, R137, R120 ;  /* 0x0000008971787223 */ /* 0x000fe20000010078 */
[----:B------:R-:W-:Y:S02]  /*1c10*/  FFMA.FTZ R121, R114, R138, R121 ;  /* 0x0000008a72797223 */ /* 0x000fe40000010079 */
[----:B-----5:R-:W-:Y:S01]  /*1c20*/  FFMA.FTZ R140, R116, R140, R163 ;  /* 0x0000008c748c7223 */ /* 0x020fe200000100a3 */
[----:B------:R-:W-:Y:S01]  /*1c30*/  FFMA.FTZ R141, R117, R141, R120 ;  /* 0x0000008d758d7223 */ /* 0x000fe20000010078 */
[----:B------:R-:W-:Y:S01]  /*1c40*/  FFMA.FTZ R162, R115, R139, R162 ;  /* 0x0000008b73a27223 */ /* 0x000fe200000100a2 */
[----:B------:R-:W-:Y:S02]  /*1c50*/  FFMA.FTZ R121, R118, R142, R121 ;  /* 0x0000008e76797223 */ /* 0x000fe40000010079 */
[----:B------:R-:W-:Y:S01]  /*1c60*/  FADD.FTZ R140, R140, R141 ;  /* 0x0000008d8c8c7221 */ /* 0x000fe20000010000 */
[----:B------:R-:W-:-:S03]  /*1c70*/  FFMA.FTZ R120, R119, R143, R162 ;  /* 0x0000008f77787223 */ /* 0x000fc600000100a2 */
[----:B------:R-:W-:-:S04]  /*1c80*/  FADD.FTZ R121, R121, R140 ;  /* 0x0000008c79797221 */ /* 0x000fc80000010000 */
[----:B------:R-:W-:-:S04]  /*1c90*/  FADD.FTZ R120, R120, R121 ;  /* 0x0000007978787221 */ /* 0x000fc80000010000 */
[----:B------:R-:W-:-:S05]  /*1ca0*/  FFMA.FTZ R122, R120, UR9, RZ ;  /* 0x00000009787a7c23 */ /* 0x000fca00080100ff */
[----:B------:R-:W-:-:S05]  /*1cb0*/  FSEL R120, R122, RZ, !P0 ;  /* 0x000000ff7a787208 */ /* 0x000fca0004000000 */
[----:B------:R2:W-:Y:S01]  /*1cc0*/  STS [R155], R120 ;  /* 0x000000789b007388 */ /* 0x0005e20000000800 */
[----:B------:R-:W-:Y:S05]  /*1cd0*/  @P0 BRA `(.L_x_26751) ;  /* 0x0000000000100947 */ /* 0x000fea0003800000 */
[----:B------:R-:W-:Y:S01]  /*1ce0*/  FMNMX.FTZ R145, R145, R122, !PT ;  /* 0x0000007a91917209 */ /* 0x000fe20007810000 */
[----:B------:R-:W-:Y:S06]  /*1cf0*/  BRA `(.L_x_26751) ;  /* 0x0000000000087947 */ /* 0x000fec0003800000 */
.L_x_26750:
[----:B------:R-:W-:-:S05]  /*1d00*/  IMAD.MOV.U32 R120, RZ, RZ, -0x800001 ;  /* 0xff7fffffff787424 */ /* 0x000fca00078e00ff */
[----:B------:R1:W-:Y:S02]  /*1d10*/  STS [R155], R120 ;  /* 0x000000789b007388 */ /* 0x0003e40000000800 */
.L_x_26751:
[----:B------:R-:W-:Y:S05]  /*1d20*/  BSYNC B2 ;  /* 0x0000000000027941 */ /* 0x000fea0003800000 */
.L_x_26749:
[----:B------:R-:W-:-:S04]  /*1d30*/  IADD3 R157, R157, 0x4, RZ ;  /* 0x000000049d9d7810 */ /* 0x000fc80007ffe0ff */
[----:B------:R-:W-:-:S13]  /*1d40*/  ISETP.GE.AND P0, PT, R157, R151, PT ;  /* 0x000000979d00720c */ /* 0x000fda0003f06270 */
[----:B------:R-:W-:Y:S05]  /*1d50*/  @!P0 BRA `(.L_x_26752) ;  /* 0xfffffff0009c8947 */ /* 0x000fea000383ffff */
[----:B------:R-:W-:Y:S05]  /*1d60*/  BSYNC B1 ;  /* 0x0000000000017941 */ /* 0x000fea0003800000 */
.L_x_26748:
[----:B------:R-:W-:Y:S05]  /*1d70*/  BRA `(.L_x_26746) ;  /* 0x0000000c00747947 */ /* 0x000fea0003800000 */
.L_x_26747:
[----:B------:R-:W-:-:S07]  /*1d80*/  IMAD.MOV.U32 R145, RZ, RZ, -0x800001 ;  /* 0xff7fffffff917424 */ /* 0x000fce00078e00ff */
.L_x_26756:
[----:B-1----:R-:W1:Y:S01]  /*1d90*/  LDC R128, c[0x0][0x290] ;  /* 0x0000a400ff807b82 */ /* 0x002e620000000800 */
[----:B------:R-:W-:Y:S01]  /*1da0*/  SHF.L.U32 R156, R157, 0x5, RZ ;  /* 0x000000059d9c7819 */ /* 0x000fe200000006ff */
[----:B------:R-:W-:Y:S01]  /*1db0*/  UMOV UR4, 0x400 ;  /* 0x0000040000047882 */ /* 0x000fe20000000000 */
[----:B------:R-:W-:Y:S01]  /*1dc0*/  BSSY B1, `(.L_x_26753) ;  /* 0x00000d5000017945 */ /* 0x000fe20003800000 */
[----:B------:R-:W-:Y:S01]  /*1dd0*/  UIADD3 UR4, UR4, 0x1e0, URZ ;  /* 0x000001e004047890 */ /* 0x000fe2000fffe03f */
[-C--:B------:R-:W-:Y:S02]  /*1de0*/  IABS R121, R156.reuse ;  /* 0x0000009c00797213 */ /* 0x080fe40000000000 */
[----:B--2---:R-:W-:Y:S01]  /*1df0*/  IADD3 R155, R144, R156, RZ ;  /* 0x0000009c909b7210 */ /* 0x004fe20007ffe0ff */
        /* <DEDUP_REMOVED lines=14> */
[----:B------:R-:W-:Y:S02]  /*1ee0*/  @!P2 IADD3 R122, R122, -R2, RZ ;  /* 0x800000027a7aa210 */ /* 0x000fe40007ffe0ff */
[----:B------:R-:W-:Y:S02]  /*1ef0*/  @!P2 IADD3 R120, R120, 0x1, RZ ;  /* 0x000000017878a810 */ /* 0x000fe40007ffe0ff */
[----:B------:R-:W-:Y:S01]  /*1f00*/  ISETP.GE.U32.AND P0, PT, R122, R147, PT ;  /* 0x000000937a00720c */ /* 0x000fe20003f06070 */
[----:B-1----:R-:W-:Y:S01]  /*1f10*/  VIADD R126, R124, 0xffffffe ;  /* 0x0ffffffe7c7e7836 */ /* 0x002fe20000000000 */
[----:B------:R-:W-:-:S03]  /*1f20*/  ISETP.NE.AND P2, PT, R125, RZ, PT ;  /* 0x000000ff7d00720c */ /* 0x000fc60003f45270 */
[----:B------:R-:W1:Y:S08]  /*1f30*/  F2I.FTZ.U32.TRUNC.NTZ R121, R126 ;  /* 0x0000007e00797305 */ /* 0x000e70000021f000 */
[----:B------:R-:W-:-:S05]  /*1f40*/  @P0 VIADD R120, R120, 0x1 ;  /* 0x0000000178780836 */ /* 0x000fca0000000000 */
[----:B------:R-:W-:Y:S02]  /*1f50*/  MOV R123, R120 ;  /* 0x00000078007b7202 */ /* 0x000fe40000000f00 */
[----:B-1----:R-:W-:-:S03]  /*1f60*/  IADD3 R120, RZ, -R121, RZ ;  /* 0x80000079ff787210 */ /* 0x002fc60007ffe0ff */
        /* <DEDUP_REMOVED lines=46> */
[----:B------:R-:W-:-:S02]  /*2250*/  FFMA.FTZ R140, R19, R135, R122 ;  /* 0x00000087138c7223 */ /* 0x000fc4000001007a */
[----:B------:R-:W3:Y:S01]  /*2260*/  LDG.E.128.CONSTANT R132, desc[UR10][R162.64+0xa00] ;  /* 0x000a000aa2847981 */ /* 0x000ee2000c1e9d00 */
[----:B----4-:R-:W-:-:S03]  /*2270*/  FFMA.FTZ R143, R20, R124, R139 ;  /* 0x0000007c148f7223 */ /* 0x010fc6000001008b */
        /* <DEDUP_REMOVED lines=49> */
[----:B------:R-:W-:Y:S01]  /*2590*/  FFMA.FTZ R140, R59, R131, R140 ;  /* 0x000000833b8c7223 */ /* 0x000fe2000001008c */
[----:B------:R-:W-:Y:S01]  /*25a0*/  FFMA.FTZ R143, R60, R132, R143 ;  /* 0x000000843c8f7223 */ /* 0x000fe2000001008f */
[----:B----4-:R-:W-:Y:S02]  /*25b0*/  FFMA.FTZ R128, R65, R137, R124 ;  /* 0x0000008941807223 */ /* 0x010fe4000001007c */
[----:B------:R-:W2:Y:S01]  /*25c0*/  LDG.E.128.CONSTANT R124, desc[UR10][R162.64+0x2000] ;  /* 0x0020000aa27c7981 */ /* 0x000ea2000c1e9d00 */
[----:B------:R-:W-:Y:S01]  /*25d0*/  FFMA.FTZ R141, R62, R134, R141 ;  /* 0x000000863e8d7223 */ /* 0x000fe2000001008d */
[----:B------:R-:W-:Y:S02]  /*25e0*/  FFMA.FTZ R140, R63, R135, R140 ;  /* 0x000000873f8c7223 */ /* 0x000fe4000001008c */
[----:B------:R-:W3:Y:S01]  /*25f0*/  LDG.E.128.CONSTANT R132, desc[UR10][R162.64+0x2200] ;  /* 0x0022000aa2847981 */ /* 0x000ee2000c1e9d00 */
        /* <DEDUP_REMOVED lines=19> */
[----:B------:R-:W-:-:S02]  /*2730*/  FFMA.FTZ R120, R81, R137, R120 ;  /* 0x0000008951787223 */ /* 0x000fc40000010078 */
[----:B------:R-:W3:Y:S01]  /*2740*/  LDG.E.128.CONSTANT R132, desc[UR10][R162.64+0x2800] ;  /* 0x0028000aa2847981 */ /* 0x000ee2000c1e9d00 */
        /* <DEDUP_REMOVED lines=8> */
[----:B---3--:R-:W-:Y:S01]  /*27d0*/  FFMA.FTZ R143, R88, R132, R143 ;  /* 0x00000084588f7223 */ /* 0x008fe2000001008f */
[----:B------:R-:W-:-:S03]  /*27e0*/  FFMA.FTZ R128, R89, R133, R128 ;  /* 0x0000008559807223 */ /* 0x000fc60000010080 */
[----:B----4-:R-:W-:Y:S01]  /*27f0*/  FFMA.FTZ R143, R92, R136, R143 ;  /* 0x000000885c8f7223 */ /* 0x010fe2000001008f */
[----:B------:R-:W-:-:S03]  /*2800*/  FFMA.FTZ R128, R93, R137, R128 ;  /* 0x000000895d807223 */ /* 0x000fc60000010080 */
[----:B-----5:R-:W-:Y:S01]  /*2810*/  FFMA.FTZ R143, R96, R120, R143 ;  /* 0x00000078608f7223 */ /* 0x020fe2000001008f */
[----:B------:R-:W-:Y:S02]  /*2820*/  FFMA.FTZ R120, R97, R121, R128 ;  /* 0x0000007961787223 */ /* 0x000fe40000010080 */
[----:B------:R-:W3:Y:S01]  /*2830*/  LDG.E.128.CONSTANT R128, desc[UR10][R162.64+0x3000] ;  /* 0x0030000aa2807981 */ /* 0x000ee2000c1e9d00 */
[----:B------:R-:W-:Y:S01]  /*2840*/  FFMA.FTZ R141, R90, R134, R141 ;  /* 0x000000865a8d7223 */ /* 0x000fe2000001008d */
[----:B------:R-:W-:Y:S02]  /*2850*/  FFMA.FTZ R140, R91, R135, R140 ;  /* 0x000000875b8c7223 */ /* 0x000fe4000001008c */
[----:B------:R-:W4:Y:S01]  /*2860*/  LDG.E.128.CONSTANT R132, desc[UR10][R162.64+0x3200] ;  /* 0x0032000aa2847981 */ /* 0x000f22000c1e9d00 */
[----:B------:R-:W-:Y:S01]  /*2870*/  FFMA.FTZ R141, R94, R138, R141 ;  /* 0x0000008a5e8d7223 */ /* 0x000fe2000001008d */
[----:B------:R-:W-:Y:S02]  /*2880*/  FFMA.FTZ R164, R95, R139, R140 ;  /* 0x0000008b5fa47223 */ /* 0x000fe4000001008c */
[----:B------:R-:W5:Y:S01]  /*2890*/  LDG.E.128.CONSTANT R136, desc[UR10][R162.64+0x3400] ;  /* 0x0034000aa2887981 */ /* 0x000f62000c1e9d00 */
[----:B------:R-:W-:Y:S01]  /*28a0*/  FFMA.FTZ R121, R98, R122, R141 ;  /* 0x0000007a62797223 */ /* 0x000fe2000001008d */
[----:B--2---:R-:W-:-:S02]  /*28b0*/  FFMA.FTZ R159, R100, R124, R143 ;  /* 0x0000007c649f7223 */ /* 0x004fc4000001008f */
[----:B------:R-:W2:Y:S01]  /*28c0*/  LDG.E.128.CONSTANT R140, desc[UR10][R162.64+0x3600] ;  /* 0x0036000aa28c7981 */ /* 0x000ea2000c1e9d00 */
[----:B------:R-:W-:Y:S01]  /*28d0*/  FFMA.FTZ R120, R101, R125, R120 ;  /* 0x0000007d65787223 */ /* 0x000fe20000010078 */
[----:B------:R-:W-:Y:S01]  /*28e0*/  FFMA.FTZ R164, R99, R123, R164 ;  /* 0x0000007b63a47223 */ /* 0x000fe200000100a4 */
[----:B------:R-:W-:-:S03]  /*28f0*/  FFMA.FTZ R121, R102, R126, R121 ;  /* 0x0000007e66797223 */ /* 0x000fc60000010079 */
[----:B------:R-:W-:Y:S01]  /*2900*/  FFMA.FTZ R164, R103, R127, R164 ;  /* 0x0000007f67a47223 */ /* 0x000fe200000100a4 */
[----:B------:R-:W-:-:S05]  /*2910*/  IMAD.IADD R156, R149, 0x1, R156 ;  /* 0x00000001959c7824 */ /* 0x000fca00078e029c */
[----:B------:R-:W-:Y:S01]  /*2920*/  ISETP.GE.AND P0, PT, R156, R153, PT ;  /* 0x000000999c00720c */ /* 0x000fe20003f06270 */
        /* <DEDUP_REMOVED lines=11> */
[----:B--2---:R-:W-:Y:S01]  /*29e0*/  FFMA.FTZ R140, R116, R140, R159 ;  /* 0x0000008c748c7223 */ /* 0x004fe2000001009f */
        /* <DEDUP_REMOVED lines=9> */
[----:B------:R-:W-:-:S04]  /*2a80*/  FMUL.FTZ R121, R140, UR17 ;  /* 0x000000118c797c20 */ /* 0x000fc80008410000 */
[----:B------:R-:W-:-:S05]  /*2a90*/  FFMA.FTZ R122, R120, R158, R121 ;  /* 0x0000009e787a7223 */ /* 0x000fca0000010079 */
[----:B------:R-:W-:-:S05]  /*2aa0*/  FSEL R120, R122, RZ, !P0 ;  /* 0x000000ff7a787208 */ /* 0x000fca0004000000 */
[----:B------:R2:W-:Y:S01]  /*2ab0*/  STS [R155], R120 ;  /* 0x000000789b007388 */ /* 0x0005e20000000800 */
[----:B------:R-:W-:Y:S05]  /*2ac0*/  @P0 BRA `(.L_x_26755) ;  /* 0x0000000000100947 */ /* 0x000fea0003800000 */
[----:B------:R-:W-:Y:S01]  /*2ad0*/  FMNMX.FTZ R145, R145, R122, !PT ;  /* 0x0000007a91917209 */ /* 0x000fe20007810000 */
[----:B------:R-:W-:Y:S06]  /*2ae0*/  BRA `(.L_x_26755) ;  /* 0x0000000000087947 */ /* 0x000fec0003800000 */
.L_x_26754:
[----:B------:R-:W-:-:S05]  /*2af0*/  MOV R120, 0xff7fffff ;  /* 0xff7fffff00787802 */ /* 0x000fca0000000f00 */
[----:B------:R1:W-:Y:S02]  /*2b00*/  STS [R155], R120 ;  /* 0x000000789b007388 */ /* 0x0003e40000000800 */
.L_x_26755:
[----:B------:R-:W-:Y:S05]  /*2b10*/  BSYNC B1 ;  /* 0x0000000000017941 */ /* 0x000fea0003800000 */
.L_x_26753:
[----:B------:R-:W-:-:S05]  /*2b20*/  VIADD R157, R157, 0x4 ;  /* 0x000000049d9d7836 */ /* 0x000fca0000000000 */
[----:B------:R-:W-:-:S13]  /*2b30*/  ISETP.GE.AND P0, PT, R157, R151, PT ;  /* 0x000000979d00720c */ /* 0x000fda0003f06270 */
[----:B------:R-:W-:Y:S05]  /*2b40*/  @!P0 BRA `(.L_x_26756) ;  /* 0xfffffff000908947 */ /* 0x000fea000383ffff */
.L_x_26746:
[----:B------:R-:W-:Y:S05]  /*2b50*/  BSYNC B0 ;  /* 0x0000000000007941 */ /* 0x000fea0003800000 */
.L_x_26745:
[----:B------:R-:W3:Y:S01]  /*2b60*/  SHFL.BFLY PT, R6, R145, 0x10, 0x1f ;  /* 0x0e001f0091067f89 */ /* 0x000ee200000e0000 */
[C---:B------:R-:W-:Y:S01]  /*2b70*/  ISETP.GT.AND P2, PT, R149.reuse, 0x3, PT ;  /* 0x000000039500780c */ /* 0x040fe20003f44270 */
[----:B------:R-:W-:Y:S01]  /*2b80*/  BSSY B0, `(.L_x_26757) ;  /* 0x000001b000007945 */ /* 0x000fe20003800000 */
[----:B------:R-:W-:-:S11]  /*2b90*/  ISETP.NE.AND P0, PT, R149, RZ, PT ;  /* 0x000000ff9500720c */ /* 0x000fd60003f05270 */
[----:B------:R-:W4:Y:S01]  /*2ba0*/  @!P2 S2R R13, SR_CgaCtaId ;  /* 0x00000000000da919 */ /* 0x000f220000008800 */
[----:B------:R-:W-:-:S04]  /*2bb0*/  @!P2 MOV R12, 0x400 ;  /* 0x00000400000ca802 */ /* 0x000fc80000000f00 */
[----:B------:R-:W-:Y:S02]  /*2bc0*/  @!P2 IADD3 R12, R12, 0x1c0, RZ ;  /* 0x000001c00c0ca810 */ /* 0x000fe40007ffe0ff */
[----:B---3--:R-:W-:-:S05]  /*2bd0*/  FMNMX.FTZ R6, R6, R145, !PT ;  /* 0x0000009106067209 */ /* 0x008fca0007810000 */
[----:B0-----:R-:W0:Y:S01]  /*2be0*/  SHFL.BFLY PT, R9, R6, 0x8, 0x1f ;  /* 0x0d001f0006097f89 */ /* 0x001e2200000e0000 */
[----:B----4-:R-:W-:-:S04]  /*2bf0*/  @!P2 LEA R12, R13, R12, 0x18 ;  /* 0x0000000c0d0ca211 */ /* 0x010fc800078ec0ff */
[----:B------:R-:W-:Y:S02]  /*2c00*/  @!P2 LEA R12, R149, R12, 0x2 ;  /* 0x0000000c950ca211 */ /* 0x000fe400078e10ff */
[----:B0-----:R-:W-:-:S05]  /*2c10*/  FMNMX.FTZ R9, R6, R9, !PT ;  /* 0x0000000906097209 */ /* 0x001fca0007810000 */
        /* <DEDUP_REMOVED lines=17> */
.L_x_26758:
[----:B------:R-:W-:Y:S05]  /*2d30*/  BSYNC B0 ;  /* 0x0000000000007941 */ /* 0x000fea0003800000 */
.L_x_26757:
[----:B------:R-:W-:Y:S01]  /*2d40*/  BAR.SYNC.DEFER_BLOCKING 0x0 ;  /* 0x0000000000007b1d */ /* 0x000fe20000010000 */
[----:B------:R-:W-:-:S05]  /*2d50*/  IMAD.MOV.U32 R10, RZ, RZ, RZ ;  /* 0x000000ffff0a7224 */ /* 0x000fca00078e00ff */
[----:B------:R-:W-:Y:S01]  /*2d60*/  BSSY B0, `(.L_x_26759) ;  /* 0x00000f2000007945 */ /* 0x000fe20003800000 */
        /* <DEDUP_REMOVED lines=32> */
.L_x_26763:
        /* <DEDUP_REMOVED lines=11> */
.L_x_26762:
[----:B------:R-:W-:Y:S05]  /*3020*/  BSYNC B1 ;  /* 0x0000000000017941 */ /* 0x000fea0003800000 */
.L_x_26761:
        /* <DEDUP_REMOVED lines=14> */
.L_x_26766:
        /* <DEDUP_REMOVED lines=100> */
.L_x_26765:
[----:B------:R-:W-:Y:S05]  /*3750*/  BSYNC B1 ;  /* 0x0000000000017941 */ /* 0x000fea0003800000 */
.L_x_26764:
[----:B------:R-:W-:Y:S01]  /*3760*/  IMAD.IADD R11, R150, 0x1, -R9 ;  /* 0x00000001960b7824 */ /* 0x000fe200078e0a09 */
[----:B------:R-:W-:Y:S04]  /*3770*/  BSSY B1, `(.L_x_26767) ;  /* 0x0000036000017945 */ /* 0x000fe80003800000 */
        /* <DEDUP_REMOVED lines=53> */
.L_x_26768:
[----:B------:R-:W-:Y:S05]  /*3ad0*/  BSYNC B1 ;  /* 0x0000000000017941 */ /* 0x000fea0003800000 */
.L_x_26767:
[----:B------:R-:W-:-:S13]  /*3ae0*/  ISETP.LT.OR P0, PT, R9, R150, P0 ;  /* 0x000000960900720c */ /* 0x000fda0000701670 */
        /* <DEDUP_REMOVED lines=25> */
.L_x_26760:
[----:B------:R-:W-:Y:S05]  /*3c80*/  BSYNC B0 ;  /* 0x0000000000007941 */ /* 0x000fea0003800000 */
.L_x_26759:
        /* <DEDUP_REMOVED lines=9> */
[----:B------:R-:W-:-:S05]  /*3d20*/  @!P3 VIADD R10, R10, 0x1c0 ;  /* 0x000001c00a0ab836 */ /* 0x000fca0000000000 */
[----:B-1----:R-:W-:Y:S01]  /*3d30*/  @!P3 LEA R15, R15, R10, 0x18 ;  /* 0x0000000a0f0fb211 */ /* 0x002fe200078ec0ff */
[----:B---3--:R-:W-:Y:S01]  /*3d40*/  FADD.FTZ R8, R9, R8 ;  /* 0x0000000809087221 */ /* 0x008fe20000010000 */
[----:B------:R-:W-:-:S03]  /*3d50*/  @!P0 MOV R9, 0x400 ;  /* 0x0000040000098802 */ /* 0x000fc60000000f00 */
[----:B------:R-:W-:Y:S01]  /*3d60*/  @!P3 IMAD R14, R14, 0x4, R15 ;  /* 0x000000040e0eb824 */ /* 0x000fe200078e020f */
[----:B------:R-:W1:Y:S01]  /*3d70*/  SHFL.BFLY PT, R11, R8, 0x4, 0x1f ;  /* 0x0c801f00080b7f89 */ /* 0x000e6200000e0000 */
[----:B------:R-:W-:-:S04]  /*3d80*/  @!P0 IADD3 R9, R9, 0x1c0, RZ ;  /* 0x000001c009098810 */ /* 0x000fc80007ffe0ff */
        /* <DEDUP_REMOVED lines=20> */
[----:B------:R-:W-:Y:S01]  /*3ed0*/  LOP3.LUT R8, RZ, R152, RZ, 0x33, !PT ;  /* 0x00000098ff087212 */ /* 0x000fe200078e33ff */
[----:B------:R-:W-:Y:S01]  /*3ee0*/  BSSY B1, `(.L_x_26771) ;  /* 0x000001e000017945 */ /* 0x000fe20003800000 */
[----:B-1----:R-:W-:Y:S01]  /*3ef0*/  LOP3.LUT R9, RZ, R153, RZ, 0x33, !PT ;  /* 0x00000099ff097212 */ /* 0x002fe200078e33ff */
[----:B----4-:R-:W-:-:S06]  /*3f00*/  UIMAD UR4, UR4, UR5, -0x11 ;  /* 0xffffffef040474a4 */ /* 0x010fcc000f8e0205 */
        /* <DEDUP_REMOVED lines=14> */
[----:B-1----:R-:W-:Y:S01]  /*3ff0*/  MOV R8, R10 ;  /* 0x0000000a00087202 */ /* 0x002fe20000000f00 */
[----:B------:R-:W-:Y:S01]  /*4000*/  UIADD3 UR4, UR4, 0x1e0, URZ ;  /* 0x000001e004047890 */ /* 0x000fe2000fffe03f */
[----:B------:R-:W-:-:S03]  /*4010*/  IMAD.MOV.U32 R9, RZ, RZ, R7 ;  /* 0x000000ffff097224 */ /* 0x000fc600078e0007 */
[----:B----4-:R-:W-:-:S06]  /*4020*/  ULEA UR4, UR5, UR4, 0x18 ;  /* 0x0000000405047291 */ /* 0x010fcc000f8ec03f */
[----:B------:R-:W-:-:S07]  /*4030*/  LEA R10, R7, UR4, 0x2 ;  /* 0x00000004070a7c11 */ /* 0x000fce000f8e10ff */
.L_x_26773:
[----:B------:R-:W3:Y:S01]  /*4040*/  LDS R11, [R10] ;  /* 0x000000000a0b7984 */ /* 0x000ee20000000800 */
[----:B------:R-:W-:Y:S01]  /*4050*/  IADD3 R8, R8, -0x1, RZ ;  /* 0xffffffff08087810 */ /* 0x000fe20007ffe0ff */
[----:B------:R-:W-:-:S03]  /*4060*/  VIADD R9, R9, 0x80 ;  /* 0x0000008009097836 */ /* 0x000fc60000000000 */
[----:B------:R-:W-:Y:S01]  /*4070*/  ISETP.NE.AND P0, PT, R8, RZ, PT ;  /* 0x000000ff0800720c */ /* 0x000fe20003f05270 */
[----:B---3--:R-:W-:-:S05]  /*4080*/  FMUL.FTZ R11, R11, R37 ;  /* 0x000000250b0b7220 */ /* 0x008fca0000410000 */
[----:B------:R1:W-:Y:S02]  /*4090*/  STS [R10], R11 ;  /* 0x0000000b0a007388 */ /* 0x0003e40000000800 */
[----:B-1----:R-:W-:-:S05]  /*40a0*/  IADD3 R10, R10, 0x200, RZ ;  /* 0x000002000a0a7810 */ /* 0x002fca0007ffe0ff */
[----:B------:R-:W-:Y:S05]  /*40b0*/  @P0 BRA `(.L_x_26773) ;  /* 0xfffffffc00e00947 */ /* 0x000fea000383ffff */
.L_x_26772:
[----:B------:R-:W-:Y:S05]  /*40c0*/  BSYNC B1 ;  /* 0x0000000000017941 */ /* 0x000fea0003800000 */
.L_x_26771:
        /* <DEDUP_REMOVED lines=14> */
.L_x_26776:
[----:B------:R-:W3:Y:S01]  /*41b0*/  LDS R10, [R8+-0x400] ;  /* 0xfffc0000080a7984 */ /* 0x000ee20000000800 */
[----:B------:R-:W-:-:S03]  /*41c0*/  IADD3 R9, R9, 0x800, RZ ;  /* 0x0000080009097810 */ /* 0x000fc60007ffe0ff */
[----:B------:R-:W1:Y:S01]  /*41d0*/  LDS R12, [R8+-0x200] ;  /* 0xfffe0000080c7984 */ /* 0x000e620000000800 */
[----:B------:R-:W-:-:S03]  /*41e0*/  ISETP.GE.AND P2, PT, R9, R36, PT ;  /* 0x000000240900720c */ /* 0x000fc60003f46270 */
        /* <DEDUP_REMOVED lines=48> */
.L_x_26775:
[----:B------:R-:W-:Y:S05]  /*44f0*/  BSYNC B1 ;  /* 0x0000000000017941 */ /* 0x000fea0003800000 */
.L_x_26774:
[----:B------:R-:W-:Y:S01]  /*4500*/  IADD3 R10, R150, -R9, RZ ;  /* 0x80000009960a7210 */ /* 0x000fe20007ffe0ff */
        /* <DEDUP_REMOVED lines=30> */
.L_x_26778:
[----:B------:R-:W-:Y:S05]  /*46f0*/  BSYNC B1 ;  /* 0x0000000000017941 */ /* 0x000fea0003800000 */
.L_x_26777:
[----:B------:R-:W-:-:S13]  /*4700*/  ISETP.LT.OR P0, PT, R9, R150, P0 ;  /* 0x000000960900720c */ /* 0x000fda0000701670 */
        /* <DEDUP_REMOVED lines=13> */
.L_x_26770:
[----:B------:R-:W-:Y:S05]  /*47e0*/  BSYNC B0 ;  /* 0x0000000000007941 */ /* 0x000fea0003800000 */
.L_x_26769:
        /* <DEDUP_REMOVED lines=33> */
.L_x_26780:
[----:B------:R-:W-:Y:S05]  /*4a00*/  BSYNC B0 ;  /* 0x0000000000007941 */ /* 0x000fea0003800000 */
.L_x_26779:
[----:B------:R-:W-:Y:S01]  /*4a10*/  ULDC.64 UR8, c[0x0][0x248] ;  /* 0x0000920000087ab9 */ /* 0x000fe20000000a00 */
[----:B------:R-:W-:Y:S01]  /*4a20*/  ULDC.64 UR6, c[0x0][0x238] ;  /* 0x00008e0000067ab9 */ /* 0x000fe20000000a00 */
[----:B------:R-:W-:Y:S01]  /*4a30*/  BSSY B0, `(.L_x_26781) ;  /* 0x00002d0000007945 */ /* 0x000fe20003800000 */
[----:B--2---:R-:W-:Y:S01]  /*4a40*/  HFMA2.MMA R120, -RZ, RZ, 0, 0 ;  /* 0x00000000ff787435 */ /* 0x004fe200000001ff */
        /* <DEDUP_REMOVED lines=12> */
[----:B----4-:R-:W-:Y:S01]  /*4b10*/  CS2R R10, SRZ ;  /* 0x00000000000a7805 */ /* 0x010fe2000001ff00 */
[----:B------:R-:W-:Y:S06]  /*4b20*/  @P1 BRA `(.L_x_26782) ;  /* 0x0000002c00001947 */ /* 0x000fec0003800000 */
[----:B------:R-:W1:Y:S01]  /*4b30*/  I2F.RP R23, R2 ;  /* 0x0000000200177306 */ /* 0x000e620000209400 */
[----:B------:R-:W2:Y:S01]  /*4b40*/  S2R R9, SR_CTAID.Z ;  /* 0x0000000000097919 */ /* 0x000ea20000002700 */
[----:B0-----:R-:W-:Y:S01]  /*4b50*/  SHF.R.S32.HI R6, RZ, 0x1f, R7 ;  /* 0x0000001fff067819 */ /* 0x001fe20000011407 */
[----:B------:R-:W0:Y:S01]  /*4b60*/  LDC R22, c[0x0][0x26c] ;  /* 0x00009b00ff167b82 */ /* 0x000e220000000800 */
[----:B------:R-:W-:Y:S01]  /*4b70*/  ULDC UR5, c[0x0][0x270] ;  /* 0x00009c0000057ab9 */ /* 0x000fe20000000800 */
[----:B------:R-:W-:Y:S01]  /*4b80*/  ULDC UR4, c[0x0][0x28c] ;  /* 0x0000a30000047ab9 */ /* 0x000fe20000000800 */
[----:B------:R-:W-:Y:S01]  /*4b90*/  LEA.HI R8, R6, R7, RZ, 0x5 ;  /* 0x0000000706087211 */ /* 0x000fe200078f28ff */
[----:B------:R-:W-:Y:S01]  /*4ba0*/  IMAD R162, R0, UR5, RZ ;  /* 0x0000000500a27c24 */ /* 0x000fe2000f8e02ff */
[----:B------:R-:W-:Y:S01]  /*4bb0*/  SHF.R.S32.HI R6, RZ, 0x1f, R149 ;  /* 0x0000001fff067819 */ /* 0x000fe20000011495 */
[----:B------:R-:W-:Y:S01]  /*4bc0*/  VIADD R152, R152, 0xffffffff ;  /* 0xffffffff98987836 */ /* 0x000fe20000000000 */
[----:B------:R-:W-:-:S02]  /*4bd0*/  SHF.R.S32.HI R8, RZ, 0x5, R8 ;  /* 0x00000005ff087819 */ /* 0x000fc40000011408 */
[----:B------:R-:W-:Y:S02]  /*4be0*/  LEA.HI R6, R6, R149, RZ, 0x3 ;  /* 0x0000009506067211 */ /* 0x000fe400078f18ff */
[----:B------:R-:W-:Y:S01]  /*4bf0*/  IADD3 R122, R3, -UR4, RZ ;  /* 0x80000004037a7c10 */ /* 0x000fe2000fffe0ff */
[----:B-1----:R-:W1:Y:S01]  /*4c00*/  MUFU.RCP R23, R23 ;  /* 0x0000001700177308 */ /* 0x002e620000001000 */
[----:B------:R-:W-:Y:S02]  /*4c10*/  MOV R121, RZ ;  /* 0x000000ff00797202 */ /* 0x000fe40000000f00 */
[----:B------:R-:W-:Y:S02]  /*4c20*/  SHF.R.S32.HI R163, RZ, 0x1f, R162 ;  /* 0x0000001fffa37819 */ /* 0x000fe400000114a2 */
[----:B0-----:R-:W-:Y:S01]  /*4c30*/  SHF.R.S32.HI R3, RZ, 0x1f, R22 ;  /* 0x0000001fff037819 */ /* 0x001fe20000011416 */
[----:B-1----:R-:W-:Y:S02]  /*4c40*/  VIADD R20, R23, 0xffffffe ;  /* 0x0ffffffe17147836 */ /* 0x002fe40000000000 */
[----:B--2---:R-:W-:-:S02]  /*4c50*/  IMAD R9, R9, 0x10, R8 ;  /* 0x0000001009097824 */ /* 0x004fc400078e0208 */
[----:B------:R0:W1:Y:S02]  /*4c60*/  F2I.FTZ.U32.TRUNC.NTZ R21, R20 ;  /* 0x0000001400157305 */ /* 0x000064000021f000 */
[----:B0-----:R-:W-:Y:S02]  /*4c70*/  MOV R20, RZ ;  /* 0x000000ff00147202 */ /* 0x001fe40000000f00 */
[----:B-1----:R-:W-:-:S05]  /*4c80*/  IADD3 R25, RZ, -R21, RZ ;  /* 0x80000015ff197210 */ /* 0x002fca0007ffe0ff */
[----:B------:R-:W-:-:S04]  /*4c90*/  IMAD R23, R25, R2, RZ ;  /* 0x0000000219177224 */ /* 0x000fc800078e02ff */
[----:B------:R-:W-:Y:S01]  /*4ca0*/  IMAD.HI.U32 R8, R21, R23, R20 ;  /* 0x0000001715087227 */ /* 0x000fe200078e0014 */
[----:B------:R-:W-:-:S03]  /*4cb0*/  LOP3.LUT R20, R6, 0x3ffffff8, RZ, 0xc0, !PT ;  /* 0x3ffffff806147812 */ /* 0x000fc600078ec0ff */
[----:B------:R-:W-:Y:S01]  /*4cc0*/  IMAD.SHL.U32 R21, R6, 0x4, RZ ;  /* 0x0000000406157824 */ /* 0x000fe200078e00ff */
[----:B------:R-:W-:-:S04]  /*4cd0*/  IADD3 R6, R149, -R20, RZ ;  /* 0x8000001495067210 */ /* 0x000fc80007ffe0ff */
[----:B------:R-:W-:-:S05]  /*4ce0*/  LOP3.LUT R21, R21, 0xffffffe0, RZ, 0xc0, !PT ;  /* 0xffffffe015157812 */ /* 0x000fca00078ec0ff */
[----:B------:R-:W-:-:S04]  /*4cf0*/  IMAD R0, R6, 0x4, R21 ;  /* 0x0000000406007824 */ /* 0x000fc800078e0215 */
        /* <DEDUP_REMOVED lines=26> */
.L_x_26785:
        /* <DEDUP_REMOVED lines=60> */
[----:B------:R-:W2:Y:S01]  /*5260*/  LDG.E.128.CONSTANT R64, desc[UR10][R22.64] ;  /* 0x0000000a16407981 */ /* 0x000ea2000c1e9d00 */
[----:B------:R-:W-:-:S03]  /*5270*/  IADD3 R20, P0, R155, R98, RZ ;  /* 0x000000629b147210 */ /* 0x000fc60007f1e0ff */
[----:B------:R0:W4:Y:S01]  /*5280*/  LDG.E.128.CONSTANT R92, desc[UR10][R22.64+0x200] ;  /* 0x0002000a165c7981 */ /* 0x000122000c1e9d00 */
        /* <DEDUP_REMOVED lines=9> */
[----:B------:R-:W-:-:S04]  /*5320*/  IADD3 R20, P0, R147, R98, RZ ;  /* 0x0000006293147210 */ /* 0x000fc80007f1e0ff */
[----:B------:R-:W-:Y:S02]  /*5330*/  LEA R76, P1, R20, UR6, 0x2 ;  /* 0x00000006144c7c11 */ /* 0x000fe4000f8210ff */
[----:B------:R-:W-:-:S04]  /*5340*/  LEA.HI.X.SX32 R21, R147, R96, 0x1, P0 ;  /* 0x0000006093157211 */ /* 0x000fc800000f0eff */
        /* <DEDUP_REMOVED lines=19> */
[----:B0-----:R-:W-:-:S04]  /*5480*/  LEA.HI.X.SX32 R22, R143, R96, 0x1, P0 ;  /* 0x000000608f167211 */ /* 0x001fc800000f0eff */
[----:B------:R-:W-:-:S06]  /*5490*/  LEA.HI.X R21, R21, UR7, R22, 0x2, P1 ;  /* 0x0000000715157c11 */ /* 0x000fcc00088f1416 */
[----:B------:R-:W3:Y:S01]  /*54a0*/  LDG.E.128.CONSTANT R20, desc[UR10][R20.64] ;  /* 0x0000000a14147981 */ /* 0x000ee2000c1e9d00 */
[CC--:B------:R-:W-:Y:S02]  /*54b0*/  IADD3 R25, P0, R142.reuse, R98.reuse, RZ ;  /* 0x000000628e197210 */ /* 0x0c0fe40007f1e0ff */
[----:B------:R-:W-:Y:S02]  /*54c0*/  IADD3 R26, P2, R141, R98, RZ ;  /* 0x000000628d1a7210 */ /* 0x000fe40007f5e0ff */
[----:B------:R-:W-:Y:S02]  /*54d0*/  LEA R24, P1, R25, UR6, 0x2 ;  /* 0x0000000619187c11 */ /* 0x000fe4000f8210ff */
[-C--:B------:R-:W-:Y:S02]  /*54e0*/  LEA.HI.X.SX32 R30, R142, R96.reuse, 0x1, P0 ;  /* 0x000000608e1e7211 */ /* 0x080fe400000f0eff */
[----:B------:R-:W-:Y:S02]  /*54f0*/  LEA R28, P0, R26, UR6, 0x2 ;  /* 0x000000061a1c7c11 */ /* 0x000fe4000f8010ff */
[----:B------:R-:W-:-:S02]  /*5500*/  LEA.HI.X.SX32 R27, R141, R96, 0x1, P2 ;  /* 0x000000608d1b7211 */ /* 0x000fc400010f0eff */
[----:B------:R-:W-:Y:S02]  /*5510*/  LEA.HI.X R25, R25, UR7, R30, 0x2, P1 ;  /* 0x0000000719197c11 */ /* 0x000fe400088f141e */
[----:B------:R-:W-:-:S04]  /*5520*/  LEA.HI.X R29, R26, UR7, R27, 0x2, P0 ;  /* 0x000000071a1d7c11 */ /* 0x000fc800080f141b */
[----:B------:R-:W3:Y:S04]  /*5530*/  LDG.E.128.CONSTANT R24, desc[UR10][R24.64] ;  /* 0x0000000a18187981 */ /* 0x000ee8000c1e9d00 */
[----:B------:R-:W3:Y:S01]  /*5540*/  LDG.E.128.CONSTANT R28, desc[UR10][R28.64] ;  /* 0x0000000a1c1c7981 */ /* 0x000ee2000c1e9d00 */
[----:B------:R-:W-:Y:S01]  /*5550*/  ISETP.NE.AND P0, PT, R9, R152, PT ;  /* 0x000000980900720c */ /* 0x000fe20003f05270 */
[----:B------:R-:W0:Y:S01]  /*5560*/  S2UR UR5, SR_CgaCtaId ;  /* 0x00000000000579c3 */ /* 0x000e220000008800 */
[----:B------:R-:W-:-:S11]  /*5570*/  LEA R128, R6, R33, 0x2 ;  /* 0x0000002106807211 */ /* 0x000fd600078e10ff */
[C---:B------:R-:W-:Y:S01]  /*5580*/  @!P0 VIADD R32, R128.reuse, 0x1 ;  /* 0x0000000180208836 */ /* 0x040fe20000000000 */
[C---:B------:R-:W-:Y:S01]  /*5590*/  @!P0 IADD3 R34, R128.reuse, 0x2, RZ ;  /* 0x0000000280228810 */ /* 0x040fe20007ffe0ff */
[C---:B------:R-:W-:Y:S01]  /*55a0*/  @!P0 VIADD R36, R128.reuse, 0x3 ;  /* 0x0000000380248836 */ /* 0x040fe20000000000 */
[CC--:B------:R-:W-:Y:S01]  /*55b0*/  @!P0 ISETP.GE.AND P1, PT, R128.reuse, R153.reuse, PT ;  /* 0x000000998000820c */ /* 0x0c0fe20003f26270 */
[----:B------:R-:W-:Y:S01]  /*55c0*/  @!P0 VIADD R42, R128, 0x1 ;  /* 0x00000001802a8836 */ /* 0x000fe20000000000 */
[CC--:B------:R-:W-:Y:S02]  /*55d0*/  @!P0 ISETP.GE.AND P5, PT, R32.reuse, R153.reuse, PT ;  /* 0x000000992000820c */ /* 0x0c0fe40003fa6270 */
[-C--:B------:R-:W-:Y:S02]  /*55e0*/  @!P0 ISETP.GE.AND P3, PT, R32, R153.reuse, PT ;  /* 0x000000992000820c */ /* 0x080fe40003f66270 */
[----:B------:R-:W-:Y:S02]  /*55f0*/  @!P0 IADD3 R32, R128, 0x3, RZ ;  /* 0x0000000380208810 */ /* 0x000fe40007ffe0ff */
[----:B------:R-:W-:-:S02]  /*5600*/  @!P0 ISETP.GE.AND P6, PT, R34, R153, PT ;  /* 0x000000992200820c */ /* 0x000fc40003fc6270 */
[-C--:B------:R-:W-:Y:S02]  /*5610*/  @!P0 ISETP.GE.AND P4, PT, R36, R153.reuse, PT ;  /* 0x000000992400820c */ /* 0x080fe40003f86270 */
[----:B------:R-:W-:Y:S01]  /*5620*/  @!P0 ISETP.GE.AND P2, PT, R34, R153, PT ;  /* 0x000000992200820c */ /* 0x000fe20003f46270 */
[C---:B------:R-:W-:Y:S01]  /*5630*/  @!P0 VIADD R34, R128.reuse, 0x1 ;  /* 0x0000000180228836 */ /* 0x040fe20000000000 */
[C---:B------:R-:W-:Y:S01]  /*5640*/  @!P0 IADD3 R36, R128.reuse, 0x1, RZ ;  /* 0x0000000180248810 */ /* 0x040fe20007ffe0ff */
[C---:B------:R-:W-:Y:S01]  /*5650*/  @!P0 VIADD R46, R128.reuse, 0x2 ;  /* 0x00000002802e8836 */ /* 0x040fe20000000000 */
[C---:B------:R-:W-:Y:S01]  /*5660*/  @!P0 IADD3 R40, R128.reuse, 0x3, RZ ;  /* 0x0000000380288810 */ /* 0x040fe20007ffe0ff */
[----:B------:R-:W-:Y:S01]  /*5670*/  UMOV UR4, 0x400 ;  /* 0x0000040000047882 */ /* 0x000fe20000000000 */
[C---:B------:R-:W-:Y:S01]  /*5680*/  @!P0 IADD3 R48, R128.reuse, 0x3, RZ ;  /* 0x0000000380308810 */ /* 0x040fe20007ffe0ff */
[----:B------:R-:W-:Y:S01]  /*5690*/  UIADD3 UR4, UR4, 0x1e0, URZ ;  /* 0x000001e004047890 */ /* 0x000fe2000fffe03f */
[----:B------:R-:W-:-:S03]  /*56a0*/  @!P0 VIADD R52, R128, 0x1 ;  /* 0x0000000180348836 */ /* 0x000fc60000000000 */
[----:B0-----:R-:W-:Y:S01]  /*56b0*/  ULEA UR4, UR5, UR4, 0x18 ;  /* 0x0000000405047291 */ /* 0x001fe2000f8ec03f */
[C---:B------:R-:W-:Y:S01]  /*56c0*/  @!P0 IADD3 R54, R128.reuse, 0x2, RZ ;  /* 0x0000000280368810 */ /* 0x040fe20007ffe0ff */
[C---:B------:R-:W-:Y:S01]  /*56d0*/  @!P0 VIADD R56, R128.reuse, 0x2 ;  /* 0x0000000280388836 */ /* 0x040fe20000000000 */
[C---:B------:R-:W-:Y:S01]  /*56e0*/  @!P0 IADD3 R58, R128.reuse, 0x3, RZ ;  /* 0x00000003803a8810 */ /* 0x040fe20007ffe0ff */
[C---:B------:R-:W-:Y:S01]  /*56f0*/  @!P0 VIADD R60, R128.reuse, 0x1 ;  /* 0x00000001803c8836 */ /* 0x040fe20000000000 */
[----:B------:R-:W-:Y:S02]  /*5700*/  @!P0 IADD3 R62, R128, 0x2, RZ ;  /* 0x00000002803e8810 */ /* 0x000fe40007ffe0ff */
[----:B--2---:R-:W-:Y:S02]  /*5710*/  @!P0 FSEL R64, R64, RZ, !P1 ;  /* 0x000000ff40408208 */ /* 0x004fe40004800000 */
[----:B------:R-:W-:Y:S02]  /*5720*/  @!P0 ISETP.GE.AND P1, PT, R32, R153, PT ;  /* 0x000000992000820c */ /* 0x000fe40003f26270 */
[----:B------:R-:W-:-:S02]  /*5730*/  @!P0 IADD3 R32, R128, 0x2, RZ ;  /* 0x0000000280208810 */ /* 0x000fc40007ffe0ff */
[----:B------:R-:W-:Y:S02]  /*5740*/  @!P0 FSEL R66, R66, RZ, !P6 ;  /* 0x000000ff42428208 */ /* 0x000fe40007000000 */
[-C--:B------:R-:W-:Y:S02]  /*5750*/  @!P0 ISETP.GE.AND P6, PT, R128, R153.reuse, PT ;  /* 0x000000998000820c */ /* 0x080fe40003fc6270 */
[----:B------:R-:W-:Y:S02]  /*5760*/  @!P0 FSEL R67, R67, RZ, !P4 ;  /* 0x000000ff43438208 */ /* 0x000fe40006000000 */
[----:B------:R-:W-:Y:S01]  /*5770*/  @!P0 ISETP.GE.AND P4, PT, R32, R153, PT ;  /* 0x000000992000820c */ /* 0x000fe20003f86270 */
[----:B------:R-:W-:Y:S01]  /*5780*/  @!P0 VIADD R32, R128, 0x3 ;  /* 0x0000000380208836 */ /* 0x000fe20000000000 */
[----:B----4-:R-:W-:Y:S02]  /*5790*/  @!P0 FSEL R92, R92, RZ, !P6 ;  /* 0x000000ff5c5c8208 */ /* 0x010fe40007000000 */
[----:B------:R-:W-:-:S02]  /*57a0*/  IADD3 R33, P6, R140, R98, RZ ;  /* 0x000000628c217210 */ /* 0x000fc40007fde0ff */
[----:B------:R-:W-:Y:S02]  /*57b0*/  @!P0 FSEL R65, R65, RZ, !P5 ;  /* 0x000000ff41418208 */ /* 0x000fe40006800000 */
[----:B------:R-:W-:Y:S02]  /*57c0*/  @!P0 FSEL R93, R93, RZ, !P3 ;  /* 0x000000ff5d5d8208 */ /* 0x000fe40005800000 */
[-C--:B------:R-:W-:Y:S02]  /*57d0*/  @!P0 ISETP.GE.AND P5, PT, R34, R153.reuse, PT ;  /* 0x000000992200820c */ /* 0x080fe40003fa6270 */
[----:B------:R-:W-:Y:S02]  /*57e0*/  @!P0 ISETP.GE.AND P3, PT, R32, R153, PT ;  /* 0x000000992000820c */ /* 0x000fe40003f66270 */
[----:B------:R-:W-:Y:S02]  /*57f0*/  @!P0 FSEL R94, R94, RZ, !P2 ;  /* 0x000000ff5e5e8208 */ /* 0x000fe40005000000 */
[----:B------:R-:W-:-:S02]  /*5800*/  LEA R32, P2, R33, UR6, 0x2 ;  /* 0x0000000621207c11 */ /* 0x000fc4000f8410ff */
[----:B------:R-:W-:Y:S02]  /*5810*/  LEA.HI.X.SX32 R34, R140, R96, 0x1, P6 ;  /* 0x000000608c227211 */ /* 0x000fe400030f0eff */
[-C--:B------:R-:W-:Y:S02]  /*5820*/  @!P0 ISETP.GE.AND P6, PT, R128, R153.reuse, PT ;  /* 0x000000998000820c */ /* 0x080fe40003fc6270 */
[----:B------:R-:W-:Y:S02]  /*5830*/  LEA.HI.X R33, R33, UR7, R34, 0x2, P2 ;  /* 0x0000000721217c11 */ /* 0x000fe400090f1422 */
[----:B------:R-:W-:Y:S02]  /*5840*/  @!P0 FSEL R95, R95, RZ, !P1 ;  /* 0x000000ff5f5f8208 */ /* 0x000fe40004800000 */
[----:B------:R-:W-:Y:S01]  /*5850*/  @!P0 ISETP.GE.AND P1, PT, R36, R153, PT ;  /* 0x000000992400820c */ /* 0x000fe20003f26270 */
[----:B------:R-:W-:Y:S01]  /*5860*/  @!P0 VIADD R36, R128, 0x2 ;  /* 0x0000000280248836 */ /* 0x000fe20000000000 */
[----:B---3--:R-:W2:Y:S01]  /*5870*/  LDG.E.128.CONSTANT R32, desc[UR10][R32.64] ;  /* 0x0000000a20207981 */ /* 0x008ea2000c1e9d00 */
[----:B------:R-:W-:-:S02]  /*5880*/  @!P0 FSEL R68, R68, RZ, !P6 ;  /* 0x000000ff44448208 */ /* 0x000fc40007000000 */
[----:B------:R-:W-:Y:S02]  /*5890*/  IADD3 R37, P6, R139, R98, RZ ;  /* 0x000000628b257210 */ /* 0x000fe40007fde0ff */
[----:B------:R-:W-:Y:S02]  /*58a0*/  @!P0 ISETP.GE.AND P2, PT, R36, R153, PT ;  /* 0x000000992400820c */ /* 0x000fe40003f46270 */
[----:B------:R-:W-:Y:S02]  /*58b0*/  @!P0 FSEL R69, R69, RZ, !P5 ;  /* 0x000000ff45458208 */ /* 0x000fe40006800000 */
[----:B------:R-:W-:Y:S02]  /*58c0*/  LEA R36, P5, R37, UR6, 0x2 ;  /* 0x0000000625247c11 */ /* 0x000fe4000f8a10ff */
[----:B------:R-:W-:-:S04]  /*58d0*/  LEA.HI.X.SX32 R38, R139, R96, 0x1, P6 ;  /* 0x000000608b267211 */ /* 0x000fc800030f0eff */
[----:B------:R-:W-:Y:S02]  /*58e0*/  LEA.HI.X R37, R37, UR7, R38, 0x2, P5 ;  /* 0x0000000725257c11 */ /* 0x000fe4000a8f1426 */
[----:B------:R-:W-:Y:S02]  /*58f0*/  @!P0 FSEL R71, R71, RZ, !P3 ;  /* 0x000000ff47478208 */ /* 0x000fe40005800000 */
[-C--:B------:R-:W-:Y:S02]  /*5900*/  @!P0 ISETP.GE.AND P3, PT, R128, R153.reuse, PT ;  /* 0x000000998000820c */ /* 0x080fe40003f66270 */
[----:B------:R-:W3:Y:S01]  /*5910*/  LDG.E.128.CONSTANT R36, desc[UR10][R36.64] ;  /* 0x0000000a24247981 */ /* 0x000ee2000c1e9d00 */
[----:B------:R-:W-:Y:S02]  /*5920*/  IADD3 R41, P5, R138, R98, RZ ;  /* 0x000000628a297210 */ /* 0x000fe40007fbe0ff */
[----:B------:R-:W-:Y:S02]  /*5930*/  @!P0 FSEL R70, R70, RZ, !P4 ;  /* 0x000000ff46468208 */ /* 0x000fe40006000000 */
[----:B------:R-:W-:-:S02]  /*5940*/  @!P0 ISETP.GE.AND P4, PT, R42, R153, PT ;  /* 0x000000992a00820c */ /* 0x000fc40003f86270 */
[----:B------:R-:W-:Y:S02]  /*5950*/  @!P0 FSEL R72, R72, RZ, !P3 ;  /* 0x000000ff48488208 */ /* 0x000fe40005800000 */
[----:B------:R-:W-:Y:S02]  /*5960*/  LEA R44, P3, R41, UR6, 0x2 ;  /* 0x00000006292c7c11 */ /* 0x000fe4000f8610ff */
[----:B------:R-:W-:-:S04]  /*5970*/  LEA.HI.X.SX32 R42, R138, R96, 0x1, P5 ;  /* 0x000000608a2a7211 */ /* 0x000fc800028f0eff */
[----:B------:R-:W-:Y:S02]  /*5980*/  LEA.HI.X R45, R41, UR7, R42, 0x2, P3 ;  /* 0x00000007292d7c11 */ /* 0x000fe400098f142a */
[-C--:B------:R-:W-:Y:S02]  /*5990*/  @!P0 ISETP.GE.AND P5, PT, R46, R153.reuse, PT ;  /* 0x000000992e00820c */ /* 0x080fe40003fa6270 */
[-C--:B------:R-:W-:Y:S02]  /*59a0*/  @!P0 ISETP.GE.AND P6, PT, R40, R153.reuse, PT ;  /* 0x000000992800820c */ /* 0x080fe40003fc6270 */
[----:B------:R-:W4:Y:S01]  /*59b0*/  LDG.E.128.CONSTANT R44, desc[UR10][R44.64] ;  /* 0x0000000a2c2c7981 */ /* 0x000f22000c1e9d00 */
[----:B------:R-:W-:Y:S02]  /*59c0*/  IADD3 R49, P3, R137, R98, RZ ;  /* 0x0000006289317210 */ /* 0x000fe40007f7e0ff */
[----:B------:R-:W-:Y:S02]  /*59d0*/  @!P0 FSEL R73, R73, RZ, !P1 ;  /* 0x000000ff49498208 */ /* 0x000fe40004800000 */
[----:B------:R-:W-:-:S02]  /*59e0*/  @!P0 ISETP.GE.AND P1, PT, R48, R153, PT ;  /* 0x000000993000820c */ /* 0x000fc40003f26270 */
[----:B------:R-:W-:Y:S02]  /*59f0*/  @!P0 FSEL R75, R75, RZ, !P6 ;  /* 0x000000ff4b4b8208 */ /* 0x000fe40007000000 */
[----:B------:R-:W-:Y:S02]  /*5a00*/  LEA R48, P6, R49, UR6, 0x2 ;  /* 0x0000000631307c11 */ /* 0x000fe4000f8c10ff */
[----:B------:R-:W-:Y:S02]  /*5a10*/  LEA.HI.X.SX32 R50, R137, R96, 0x1, P3 ;  /* 0x0000006089327211 */ /* 0x000fe400018f0eff */
[----:B------:R-:W-:Y:S02]  /*5a20*/  IADD3 R40, -R154, R128, RZ ;  /* 0x000000809a287210 */ /* 0x000fe40007ffe1ff */
[----:B------:R-:W-:Y:S02]  /*5a30*/  @!P0 FSEL R74, R74, RZ, !P2 ;  /* 0x000000ff4a4a8208 */ /* 0x000fe40005000000 */
[----:B------:R-:W-:-:S02]  /*5a40*/  LEA.HI.X R49, R49, UR7, R50, 0x2, P6 ;  /* 0x0000000731317c11 */ /* 0x000fc4000b0f1432 */
[CC--:B------:R-:W-:Y:S02]  /*5a50*/  @!P0 ISETP.GE.AND P2, PT, R128.reuse, R153.reuse, PT ;  /* 0x000000998000820c */ /* 0x0c0fe40003f46270 */
[----:B------:R-:W-:Y:S02]  /*5a60*/  @!P0 IADD3 R50, R128, 0x1, RZ ;  /* 0x0000000180328810 */ /* 0x000fe40007ffe0ff */
[----:B------:R-:W-:Y:S02]  /*5a70*/  LEA R40, R40, UR4, 0x2 ;  /* 0x0000000428287c11 */ /* 0x000fe4000f8e10ff */
[----:B------:R-:W-:Y:S02]  /*5a80*/  @!P0 FSEL R76, R76, RZ, !P2 ;  /* 0x000000ff4c4c8208 */ /* 0x000fe40005000000 */
[----:B------:R-:W-:Y:S02]  /*5a90*/  @!P0 FSEL R78, R78, RZ, !P5 ;  /* 0x000000ff4e4e8208 */ /* 0x000fe40006800000 */
[-C--:B------:R-:W-:Y:S01]  /*5aa0*/  @!P0 ISETP.GE.AND P2, PT, R52, R153.reuse, PT ;  /* 0x000000993400820c */ /* 0x080fe20003f46270 */
[----:B------:R-:W-:Y:S01]  /*5ab0*/  @!P0 VIADD R52, R128, 0x3 ;  /* 0x0000000380348836 */ /* 0x000fe20000000000 */
[-C--:B------:R-:W-:Y:S01]  /*5ac0*/  @!P0 ISETP.GE.AND P5, PT, R50, R153.reuse, PT ;  /* 0x000000993200820c */ /* 0x080fe20003fa6270 */
[----:B------:R-:W0:Y:S01]  /*5ad0*/  LDS.128 R40, [R40] ;  /* 0x0000000028287984 */ /* 0x000e220000000c00 */
[----:B------:R-:W-:-:S02]  /*5ae0*/  @!P0 ISETP.GE.AND P6, PT, R128, R153, PT ;  /* 0x000000998000820c */ /* 0x000fc40003fc6270 */
[----:B------:R-:W-:Y:S01]  /*5af0*/  @!P0 FSEL R79, R79, RZ, !P1 ;  /* 0x000000ff4f4f8208 */ /* 0x000fe20004800000 */
[----:B------:R-:W4:Y:S01]  /*5b00*/  LDG.E.128.CONSTANT R48, desc[UR10][R48.64] ;  /* 0x0000000a30307981 */ /* 0x000f22000c1e9d00 */
[----:B------:R-:W-:Y:S02]  /*5b10*/  IADD3 R53, P1, R136, R98, RZ ;  /* 0x0000006288357210 */ /* 0x000fe40007f3e0ff */
[----:B------:R-:W-:Y:S02]  /*5b20*/  @!P0 FSEL R77, R77, RZ, !P4 ;  /* 0x000000ff4d4d8208 */ /* 0x000fe40006000000 */
[-C--:B------:R-:W-:Y:S02]  /*5b30*/  @!P0 ISETP.GE.AND P3, PT, R54, R153.reuse, PT ;  /* 0x000000993600820c */ /* 0x080fe40003f66270 */
[----:B------:R-:W-:Y:S02]  /*5b40*/  @!P0 ISETP.GE.AND P4, PT, R52, R153, PT ;  /* 0x000000993400820c */ /* 0x000fe40003f86270 */
[----:B------:R-:W-:-:S02]  /*5b50*/  @!P0 FSEL R80, R80, RZ, !P6 ;  /* 0x000000ff50508208 */ /* 0x000fc40007000000 */
[----:B------:R-:W-:Y:S02]  /*5b60*/  LEA R52, P6, R53, UR6, 0x2 ;  /* 0x0000000635347c11 */ /* 0x000fe4000f8c10ff */
[----:B------:R-:W-:-:S04]  /*5b70*/  LEA.HI.X.SX32 R54, R136, R96, 0x1, P1 ;  /* 0x0000006088367211 */ /* 0x000fc800008f0eff */
[----:B------:R-:W-:Y:S02]  /*5b80*/  LEA.HI.X R53, R53, UR7, R54, 0x2, P6 ;  /* 0x0000000735357c11 */ /* 0x000fe4000b0f1436 */
[----:B------:R-:W-:-:S04]  /*5b90*/  IADD3 R57, P6, R135, R98, RZ ;  /* 0x0000006287397210 */ /* 0x000fc80007fde0ff */
[----:B------:R-:W4:Y:S01]  /*5ba0*/  LDG.E.128.CONSTANT R52, desc[UR10][R52.64] ;  /* 0x0000000a34347981 */ /* 0x000f22000c1e9d00 */
[----:B------:R-:W-:Y:S02]  /*5bb0*/  @!P0 FSEL R81, R81, RZ, !P2 ;  /* 0x000000ff51518208 */ /* 0x000fe40005000000 */
[-C--:B------:R-:W-:Y:S02]  /*5bc0*/  @!P0 ISETP.GE.AND P2, PT, R56, R153.reuse, PT ;  /* 0x000000993800820c */ /* 0x080fe40003f46270 */
[----:B------:R-:W-:Y:S02]  /*5bd0*/  @!P0 ISETP.GE.AND P1, PT, R58, R153, PT ;  /* 0x000000993a00820c */ /* 0x000fe40003f26270 */
[----:B------:R-:W-:Y:S02]  /*5be0*/  @!P0 FSEL R83, R83, RZ, !P4 ;  /* 0x000000ff53538208 */ /* 0x000fe40006000000 */
[----:B------:R-:W-:Y:S02]  /*5bf0*/  LEA R56, P4, R57, UR6, 0x2 ;  /* 0x0000000639387c11 */ /* 0x000fe4000f8810ff */
[----:B------:R-:W-:-:S04]  /*5c00*/  LEA.HI.X.SX32 R58, R135, R96, 0x1, P6 ;  /* 0x00000060873a7211 */ /* 0x000fc800030f0eff */
[----:B------:R-:W-:Y:S01]  /*5c10*/  LEA.HI.X R57, R57, UR7, R58, 0x2, P4 ;  /* 0x0000000739397c11 */ /* 0x000fe2000a0f143a */
[----:B------:R-:W-:Y:S01]  /*5c20*/  @!P0 VIADD R58, R128, 0x3 ;  /* 0x00000003803a8836 */ /* 0x000fe20000000000 */
[----:B------:R-:W-:Y:S02]  /*5c30*/  @!P0 FSEL R82, R82, RZ, !P3 ;  /* 0x000000ff52528208 */ /* 0x000fe40005800000 */
[-C--:B------:R-:W-:Y:S02]  /*5c40*/  @!P0 ISETP.GE.AND P3, PT, R128, R153.reuse, PT ;  /* 0x000000998000820c */ /* 0x080fe40003f66270 */
[----:B------:R-:W-:Y:S02]  /*5c50*/  @!P0 ISETP.GE.AND P4, PT, R58, R153, PT ;  /* 0x000000993a00820c */ /* 0x000fe40003f86270 */
[----:B------:R-:W4:Y:S01]  /*5c60*/  LDG.E.128.CONSTANT R56, desc[UR10][R56.64] ;  /* 0x0000000a38387981 */ /* 0x000f22000c1e9d00 */
[----:B------:R-:W-:Y:S02]  /*5c70*/  @!P0 FSEL R85, R85, RZ, !P5 ;  /* 0x000000ff55558208 */ /* 0x000fe40006800000 */
[----:B------:R-:W-:-:S02]  /*5c80*/  IADD3 R61, P5, R134, R98, RZ ;  /* 0x00000062863d7210 */ /* 0x000fc40007fbe0ff */
[----:B------:R-:W-:Y:S02]  /*5c90*/  @!P0 FSEL R84, R84, RZ, !P3 ;  /* 0x000000ff54548208 */ /* 0x000fe40005800000 */
[-C--:B------:R-:W-:Y:S02]  /*5ca0*/  @!P0 ISETP.GE.AND P6, PT, R60, R153.reuse, PT ;  /* 0x000000993c00820c */ /* 0x080fe40003fc6270 */
[----:B------:R-:W-:Y:S02]  /*5cb0*/  @!P0 ISETP.GE.AND P3, PT, R62, R153, PT ;  /* 0x000000993e00820c */ /* 0x000fe40003f66270 */
[----:B------:R-:W-:Y:S02]  /*5cc0*/  @!P0 FSEL R86, R86, RZ, !P2 ;  /* 0x000000ff56568208 */ /* 0x000fe40005000000 */
[----:B------:R-:W-:Y:S02]  /*5cd0*/  LEA R60, P2, R61, UR6, 0x2 ;  /* 0x000000063d3c7c11 */ /* 0x000fe4000f8410ff */
[----:B------:R-:W-:Y:S01]  /*5ce0*/  LEA.HI.X.SX32 R62, R134, R96, 0x1, P5 ;  /* 0x00000060863e7211 */ /* 0x000fe200028f0eff */
[----:B0-----:R-:W-:-:S03]  /*5cf0*/  FMUL.FTZ R65, R41, R65 ;  /* 0x0000004129417220 */ /* 0x001fc60000410000 */
[----:B------:R-:W-:Y:S01]  /*5d00*/  LEA.HI.X R61, R61, UR7, R62, 0x2, P2 ;  /* 0x000000073d3d7c11 */ /* 0x000fe200090f143e */
[----:B------:R-:W-:Y:S01]  /*5d10*/  FFMA.FTZ R65, R40, R64, R65 ;  /* 0x0000004028417223 */ /* 0x000fe20000010041 */
[----:B------:R-:W-:Y:S01]  /*5d20*/  @!P0 IADD3 R64, R128, 0x1, RZ ;  /* 0x0000000180408810 */ /* 0x000fe20007ffe0ff */
[----:B------:R-:W-:Y:S01]  /*5d30*/  FMUL.FTZ R69, R41, R69 ;  /* 0x0000004529457220 */ /* 0x000fe20000410000 */
[----:B------:R-:W-:Y:S02]  /*5d40*/  @!P0 FSEL R87, R87, RZ, !P1 ;  /* 0x000000ff57578208 */ /* 0x000fe40004800000 */
[----:B------:R-:W4:Y:S01]  /*5d50*/  LDG.E.128.CONSTANT R60, desc[UR10][R60.64] ;  /* 0x0000000a3c3c7981 */ /* 0x000f22000c1e9d00 */
[----:B------:R-:W-:Y:S01]  /*5d60*/  FFMA.FTZ R66, R42, R66, R65 ;  /* 0x000000422a427223 */ /* 0x000fe20000010041 */
[-C--:B------:R-:W-:Y:S02]  /*5d70*/  @!P0 ISETP.GE.AND P2, PT, R128, R153.reuse, PT ;  /* 0x000000998000820c */ /* 0x080fe40003f46270 */
[----:B------:R-:W-:Y:S01]  /*5d80*/  IADD3 R65, P1, R133, R98, RZ ;  /* 0x0000006285417210 */ /* 0x000fe20007f3e0ff */
[----:B------:R-:W-:Y:S01]  /*5d90*/  FFMA.FTZ R69, R40, R68, R69 ;  /* 0x0000004428457223 */ /* 0x000fe20000010045 */
[----:B------:R-:W-:-:S02]  /*5da0*/  @!P0 ISETP.GE.AND P5, PT, R64, R153, PT ;  /* 0x000000994000820c */ /* 0x000fc40003fa6270 */
[----:B------:R-:W-:Y:S02]  /*5db0*/  @!P0 FSEL R88, R88, RZ, !P2 ;  /* 0x000000ff58588208 */ /* 0x000fe40005000000 */
[----:B------:R-:W-:Y:S02]  /*5dc0*/  LEA R64, P2, R65, UR6, 0x2 ;  /* 0x0000000641407c11 */ /* 0x000fe4000f8410ff */
[----:B------:R-:W-:-:S04]  /*5dd0*/  LEA.HI.X.SX32 R68, R133, R96, 0x1, P1 ;  /* 0x0000006085447211 */ /* 0x000fc800008f0eff */
[----:B------:R-:W-:Y:S01]  /*5de0*/  LEA.HI.X R65, R65, UR7, R68, 0x2, P2 ;  /* 0x0000000741417c11 */ /* 0x000fe200090f1444 */
[----:B------:R-:W-:Y:S01]  /*5df0*/  FFMA.FTZ R157, R43, R67, R66 ;  /* 0x000000432b9d7223 */ /* 0x000fe20000010042 */
[----:B------:R-:W-:Y:S01]  /*5e00*/  FMUL.FTZ R73, R41, R73 ;  /* 0x0000004929497220 */ /* 0x000fe20000410000 */
[----:B------:R-:W-:Y:S01]  /*5e10*/  FFMA.FTZ R70, R42, R70, R69 ;  /* 0x000000462a467223 */ /* 0x000fe20000010045 */
[----:B------:R-:W-:Y:S02]  /*5e20*/  IADD3 R69, P2, R132, R98, RZ ;  /* 0x0000006284457210 */ /* 0x000fe40007f5e0ff */
[----:B------:R-:W4:Y:S01]  /*5e30*/  LDG.E.128.CONSTANT R64, desc[UR10][R64.64] ;  /* 0x0000000a40407981 */ /* 0x000f22000c1e9d00 */
[----:B------:R-:W-:Y:S01]  /*5e40*/  FFMA.FTZ R73, R40, R72, R73 ;  /* 0x0000004828497223 */ /* 0x000fe20000010049 */
[----:B------:R-:W-:Y:S02]  /*5e50*/  @!P0 FSEL R89, R89, RZ, !P6 ;  /* 0x000000ff59598208 */ /* 0x000fe40007000000 */
[----:B------:R-:W-:-:S02]  /*5e60*/  LEA R68, P6, R69, UR6, 0x2 ;  /* 0x0000000645447c11 */ /* 0x000fc4000f8c10ff */
[----:B------:R-:W-:-:S04]  /*5e70*/  LEA.HI.X.SX32 R72, R132, R96, 0x1, P2 ;  /* 0x0000006084487211 */ /* 0x000fc800010f0eff */
[----:B------:R-:W-:Y:S01]  /*5e80*/  LEA.HI.X R69, R69, UR7, R72, 0x2, P6 ;  /* 0x0000000745457c11 */ /* 0x000fe2000b0f1448 */
[----:B------:R-:W-:Y:S01]  /*5e90*/  FFMA.FTZ R159, R43, R71, R70 ;  /* 0x000000472b9f7223 */ /* 0x000fe20000010046 */
[----:B-----5:R-:W-:Y:S01]  /*5ea0*/  FFMA.FTZ R158, R42, R74, R73 ;  /* 0x0000004a2a9e7223 */ /* 0x020fe20000010049 */
[----:B------:R-:W-:-:S03]  /*5eb0*/  @!P0 FSEL R90, R90, RZ, !P3 ;  /* 0x000000ff5a5a8208 */ /* 0x000fc60005800000 */
[----:B------:R-:W4:Y:S01]  /*5ec0*/  LDG.E.128.CONSTANT R68, desc[UR10][R68.64] ;  /* 0x0000000a44447981 */ /* 0x000f22000c1e9d00 */
[----:B------:R-:W-:Y:S01]  /*5ed0*/  IADD3 R73, P3, R131, R98, RZ ;  /* 0x0000006283497210 */ /* 0x000fe20007f7e0ff */
[----:B------:R-:W-:-:S03]  /*5ee0*/  FMUL.FTZ R77, R41, R77 ;  /* 0x0000004d294d7220 */ /* 0x000fc60000410000 */
[----:B------:R-:W-:Y:S02]  /*5ef0*/  LEA R72, P6, R73, UR6, 0x2 ;  /* 0x0000000649487c11 */ /* 0x000fe4000f8c10ff */
[----:B------:R-:W-:Y:S01]  /*5f00*/  LEA.HI.X.SX32 R74, R131, R96, 0x1, P3 ;  /* 0x00000060834a7211 */ /* 0x000fe200018f0eff */
[----:B------:R-:W-:-:S03]  /*5f10*/  FFMA.FTZ R77, R40, R76, R77 ;  /* 0x0000004c284d7223 */ /* 0x000fc6000001004d */
[----:B------:R-:W-:Y:S01]  /*5f20*/  LEA.HI.X R73, R73, UR7, R74, 0x2, P6 ;  /* 0x0000000749497c11 */ /* 0x000fe2000b0f144a */
[----:B------:R-:W-:Y:S01]  /*5f30*/  FFMA.FTZ R158, R43, R75, R158 ;  /* 0x0000004b2b9e7223 */ /* 0x000fe2000001009e */
[----:B------:R-:W-:Y:S02]  /*5f40*/  @!P0 VIADD R76, R128, 0x2 ;  /* 0x00000002804c8836 */ /* 0x000fe40000000000 */
[----:B------:R-:W-:Y:S01]  /*5f50*/  FMUL.FTZ R81, R41, R81 ;  /* 0x0000005129517220 */ /* 0x000fe20000410000 */
[----:B------:R-:W-:Y:S01]  /*5f60*/  FFMA.FTZ R78, R42, R78, R77 ;  /* 0x0000004e2a4e7223 */ /* 0x000fe2000001004d */
[----:B------:R-:W-:Y:S01]  /*5f70*/  @!P0 FSEL R91, R91, RZ, !P4 ;  /* 0x000000ff5b5b8208 */ /* 0x000fe20006000000 */
[----:B------:R-:W4:Y:S01]  /*5f80*/  LDG.E.128.CONSTANT R72, desc[UR10][R72.64] ;  /* 0x0000000a48487981 */ /* 0x000f22000c1e9d00 */
        /* <DEDUP_REMOVED lines=9> */
[----:B------:R-:W-:Y:S01]  /*6020*/  FFMA.FTZ R160, R42, R82, R81 ;  /* 0x000000522aa07223 */ /* 0x000fe20000010051 */
[----:B------:R-:W-:-:S03]  /*6030*/  FMUL.FTZ R93, R41, R93 ;  /* 0x0000005d295d7220 */ /* 0x000fc60000410000 */
[----:B------:R-:W4:Y:S01]  /*6040*/  LDG.E.128.CONSTANT R76, desc[UR10][R76.64] ;  /* 0x0000000a4c4c7981 */ /* 0x000f22000c1e9d00 */
[----:B------:R-:W-:Y:S01]  /*6050*/  IADD3 R81, P6, R129, R98, RZ ;  /* 0x0000006281517210 */ /* 0x000fe20007fde0ff */
[----:B------:R-:W-:Y:S01]  /*6060*/  FMUL.FTZ R85, R41, R85 ;  /* 0x0000005529557220 */ /* 0x000fe20000410000 */
[----:B------:R-:W-:Y:S01]  /*6070*/  @!P0 FSEL R21, R21, RZ, !P5 ;  /* 0x000000ff15158208 */ /* 0x000fe20006800000 */
[----:B------:R-:W-:Y:S01]  /*6080*/  FFMA.FTZ R93, R40, R92, R93 ;  /* 0x0000005c285d7223 */ /* 0x000fe2000001005d */
[----:B------:R-:W-:Y:S01]  /*6090*/  LEA R80, P5, R81, UR6, 0x2 ;  /* 0x0000000651507c11 */ /* 0x000fe2000f8a10ff */
[----:B------:R-:W-:Y:S01]  /*60a0*/  @!P0 VIADD R92, R128, 0x2 ;  /* 0x00000002805c8836 */ /* 0x000fe20000000000 */
[----:B------:R-:W-:Y:S01]  /*60b0*/  LEA.HI.X.SX32 R82, R129, R96, 0x1, P6 ;  /* 0x0000006081527211 */ /* 0x000fe200030f0eff */
[----:B------:R-:W-:Y:S01]  /*60c0*/  FFMA.FTZ R85, R40, R84, R85 ;  /* 0x0000005428557223 */ /* 0x000fe20000010055 */
[----:B------:R-:W-:Y:S02]  /*60d0*/  @!P0 IADD3 R84, R128, 0x1, RZ ;  /* 0x0000000180548810 */ /* 0x000fe40007ffe0ff */
[----:B------:R-:W-:Y:S01]  /*60e0*/  LEA.HI.X R81, R81, UR7, R82, 0x2, P5 ;  /* 0x0000000751517c11 */ /* 0x000fe2000a8f1452 */
[----:B------:R-:W-:Y:S01]  /*60f0*/  FFMA.FTZ R86, R42, R86, R85 ;  /* 0x000000562a567223 */ /* 0x000fe20000010055 */
[----:B------:R-:W-:Y:S01]  /*6100*/  @!P0 ISETP.GE.AND P1, PT, R92, R153, PT ;  /* 0x000000995c00820c */ /* 0x000fe20003f26270 */
[----:B------:R-:W-:Y:S01]  /*6110*/  FMUL.FTZ R85, R41, R21 ;  /* 0x0000001529557220 */ /* 0x000fe20000410000 */
[----:B------:R-:W-:Y:S01]  /*6120*/  @!P0 IADD3 R92, R128, 0x1, RZ ;  /* 0x00000001805c8810 */ /* 0x000fe20007ffe0ff */
[----:B------:R-:W-:Y:S01]  /*6130*/  FFMA.FTZ R160, R43, R83, R160 ;  /* 0x000000532ba07223 */ /* 0x000fe200000100a0 */
[----:B------:R-:W-:Y:S01]  /*6140*/  @!P0 ISETP.GE.AND P4, PT, R84, R153, PT ;  /* 0x000000995400820c */ /* 0x000fe20003f86270 */
[----:B------:R-:W-:-:S02]  /*6150*/  @!P0 VIADD R84, R128, 0x2 ;  /* 0x0000000280548836 */ /* 0x000fc40000000000 */
[----:B------:R-:W-:Y:S01]  /*6160*/  FFMA.FTZ R21, R43, R87, R86 ;  /* 0x000000572b157223 */ /* 0x000fe20000010056 */
[----:B------:R-:W4:Y:S01]  /*6170*/  LDG.E.128.CONSTANT R80, desc[UR10][R80.64] ;  /* 0x0000000a50507981 */ /* 0x000f22000c1e9d00 */
[-C--:B------:R-:W-:Y:S01]  /*6180*/  @!P0 ISETP.GE.AND P2, PT, R92, R153.reuse, PT ;  /* 0x000000995c00820c */ /* 0x080fe20003f46270 */
[----:B------:R-:W-:Y:S01]  /*6190*/  FFMA.FTZ R87, R40, R20, R85 ;  /* 0x0000001428577223 */ /* 0x000fe20000010055 */
[----:B------:R-:W-:Y:S02]  /*61a0*/  IADD3 R20, P5, R127, R98, RZ ;  /* 0x000000627f147210 */ /* 0x000fe40007fbe0ff */
[----:B------:R-:W-:Y:S02]  /*61b0*/  @!P0 FSEL R22, R22, RZ, !P1 ;  /* 0x000000ff16168208 */ /* 0x000fe40004800000 */
[-C--:B------:R-:W-:Y:S02]  /*61c0*/  @!P0 ISETP.GE.AND P1, PT, R128, R153.reuse, PT ;  /* 0x000000998000820c */ /* 0x080fe40003f26270 */
[----:B------:R-:W-:-:S02]  /*61d0*/  @!P0 ISETP.GE.AND P6, PT, R84, R153, PT ;  /* 0x000000995400820c */ /* 0x000fc40003fc6270 */
[----:B------:R-:W-:Y:S02]  /*61e0*/  @!P0 FSEL R25, R25, RZ, !P2 ;  /* 0x000000ff19198208 */ /* 0x000fe40005000000 */
[----:B------:R-:W-:Y:S02]  /*61f0*/  LEA R84, P2, R20, UR6, 0x2 ;  /* 0x0000000614547c11 */ /* 0x000fe4000f8410ff */
[----:B------:R-:W-:Y:S02]  /*6200*/  LEA.HI.X.SX32 R85, R127, R96, 0x1, P5 ;  /* 0x000000607f557211 */ /* 0x000fe400028f0eff */
[----:B------:R-:W-:Y:S02]  /*6210*/  @!P0 FSEL R24, R24, RZ, !P1 ;  /* 0x000000ff18188208 */ /* 0x000fe40004800000 */
[----:B------:R-:W-:Y:S02]  /*6220*/  @!P0 ISETP.GE.AND P1, PT, R128, R153, PT ;  /* 0x000000998000820c */ /* 0x000fe40003f26270 */
[----:B------:R-:W-:-:S02]  /*6230*/  @!P0 FSEL R29, R29, RZ, !P4 ;  /* 0x000000ff1d1d8208 */ /* 0x000fc40006000000 */
[----:B------:R-:W-:Y:S02]  /*6240*/  LEA.HI.X R85, R20, UR7, R85, 0x2, P2 ;  /* 0x0000000714557c11 */ /* 0x000fe400090f1455 */
[----:B------:R-:W-:Y:S01]  /*6250*/  @!P0 FSEL R28, R28, RZ, !P1 ;  /* 0x000000ff1c1c8208 */ /* 0x000fe20004800000 */
[C---:B------:R-:W-:Y:S01]  /*6260*/  FMUL.FTZ R29, R41.reuse, R29 ;  /* 0x0000001d291d7220 */ /* 0x040fe20000410000 */
[----:B------:R-:W-:Y:S01]  /*6270*/  FFMA.FTZ R22, R42, R22, R87 ;  /* 0x000000162a167223 */ /* 0x000fe20000010057 */
[----:B------:R-:W-:Y:S01]  /*6280*/  @!P0 FSEL R30, R30, RZ, !P6 ;  /* 0x000000ff1e1e8208 */ /* 0x000fe20007000000 */
[----:B------:R-:W4:Y:S01]  /*6290*/  LDG.E.128.CONSTANT R84, desc[UR10][R84.64] ;  /* 0x0000000a54547981 */ /* 0x000f22000c1e9d00 */
[----:B------:R-:W-:Y:S01]  /*62a0*/  FMUL.FTZ R89, R41, R89 ;  /* 0x0000005929597220 */ /* 0x000fe20000410000 */
[C---:B------:R-:W-:Y:S01]  /*62b0*/  FFMA.FTZ R29, R40.reuse, R28, R29 ;  /* 0x0000001c281d7223 */ /* 0x040fe2000001001d */
[----:B------:R-:W-:Y:S01]  /*62c0*/  IADD3 R28, P1, R123, R98, RZ ;  /* 0x000000627b1c7210 */ /* 0x000fe20007f3e0ff */
[----:B------:R-:W-:Y:S01]  /*62d0*/  FMUL.FTZ R25, R41, R25 ;  /* 0x0000001929197220 */ /* 0x000fe20000410000 */
[----:B------:R-:W-:Y:S01]  /*62e0*/  FFMA.FTZ R89, R40, R88, R89 ;  /* 0x0000005828597223 */ /* 0x000fe20000010059 */
[----:B------:R-:W-:Y:S01]  /*62f0*/  FFMA.FTZ R30, R42, R30, R29 ;  /* 0x0000001e2a1e7223 */ /* 0x000fe2000001001d */
[----:B------:R-:W-:-:S02]  /*6300*/  LEA R88, P2, R28, UR6, 0x2 ;  /* 0x000000061c587c11 */ /* 0x000fc4000f8410ff */
[----:B------:R-:W-:Y:S01]  /*6310*/  LEA.HI.X.SX32 R29, R123, R96, 0x1, P1 ;  /* 0x000000607b1d7211 */ /* 0x000fe200008f0eff */
[----:B------:R-:W-:Y:S01]  /*6320*/  FFMA.FTZ R25, R40, R24, R25 ;  /* 0x0000001828197223 */ /* 0x000fe20000010019 */
[----:B------:R-:W-:Y:S01]  /*6330*/  @!P0 FSEL R26, R26, RZ, !P3 ;  /* 0x000000ff1a1a8208 */ /* 0x000fe20005800000 */
[----:B------:R-:W-:Y:S01]  /*6340*/  FFMA.FTZ R164, R42, R90, R89 ;  /* 0x0000005a2aa47223 */ /* 0x000fe20000010059 */
[----:B------:R-:W-:-:S03]  /*6350*/  LEA.HI.X R89, R28, UR7, R29, 0x2, P2 ;  /* 0x000000071c597c11 */ /* 0x000fc600090f141d */
[----:B------:R-:W-:Y:S01]  /*6360*/  FFMA.FTZ R26, R42, R26, R25 ;  /* 0x0000001a2a1a7223 */ /* 0x000fe20000010019 */
[C---:B------:R-:W-:Y:S01]  /*6370*/  IADD3 R25, P1, R124.reuse, R98, RZ ;  /* 0x000000627c197210 */ /* 0x040fe20007f3e0ff */
[----:B------:R-:W-:Y:S02]  /*6380*/  FFMA.FTZ R164, R43, R91, R164 ;  /* 0x0000005b2ba47223 */ /* 0x000fe400000100a4 */
[----:B------:R-:W4:Y:S01]  /*6390*/  LDG.E.128.CONSTANT R88, desc[UR10][R88.64] ;  /* 0x0000000a58587981 */ /* 0x000f22000c1e9d00 */
[----:B------:R-:W-:Y:S02]  /*63a0*/  LEA R92, P2, R25, UR6, 0x2 ;  /* 0x00000006195c7c11 */ /* 0x000fe4000f8410ff */
[----:B------:R-:W-:Y:S01]  /*63b0*/  LEA.HI.X.SX32 R28, R124, R96, 0x1, P1 ;  /* 0x000000607c1c7211 */ /* 0x000fe200008f0eff */
[----:B------:R-:W-:-:S03]  /*63c0*/  FFMA.FTZ R156, R42, R94, R93 ;  /* 0x0000005e2a9c7223 */ /* 0x000fc6000001005d */
[----:B------:R-:W-:Y:S02]  /*63d0*/  LEA.HI.X R93, R25, UR7, R28, 0x2, P2 ;  /* 0x00000007195d7c11 */ /* 0x000fe400090f141c */
[-C--:B------:R-:W-:Y:S01]  /*63e0*/  IADD3 R24, P3, R125, R98.reuse, RZ ;  /* 0x000000627d187210 */ /* 0x080fe20007f7e0ff */
[----:B------:R-:W-:Y:S01]  /*63f0*/  FFMA.FTZ R156, R43, R95, R156 ;  /* 0x0000005f2b9c7223 */ /* 0x000fe2000001009c */
[----:B------:R-:W-:Y:S02]  /*6400*/  IADD3 R20, P4, R126, R98, RZ ;  /* 0x000000627e147210 */ /* 0x000fe40007f9e0ff */
[----:B------:R-:W4:Y:S01]  /*6410*/  LDG.E.128.CONSTANT R92, desc[UR10][R92.64] ;  /* 0x0000000a5c5c7981 */ /* 0x000f22000c1e9d00 */
[----:B------:R-:W-:Y:S02]  /*6420*/  LEA R98, P1, R24, UR6, 0x2 ;  /* 0x0000000618627c11 */ /* 0x000fe4000f8210ff */
[----:B------:R-:W-:-:S04]  /*6430*/  LEA.HI.X.SX32 R25, R125, R96, 0x1, P3 ;  /* 0x000000607d197211 */ /* 0x000fc800018f0eff */
[----:B------:R-:W-:Y:S02]  /*6440*/  LEA.HI.X R99, R24, UR7, R25, 0x2, P1 ;  /* 0x0000000718637c11 */ /* 0x000fe400088f1419 */
[----:B------:R-:W-:Y:S02]  /*6450*/  LEA.HI.X.SX32 R25, R126, R96, 0x1, P4 ;  /* 0x000000607e197211 */ /* 0x000fe400020f0eff */
[C---:B------:R-:W-:Y:S02]  /*6460*/  LEA R100, P1, R20.reuse, UR6, 0x2 ;  /* 0x0000000614647c11 */ /* 0x040fe4000f8210ff */
[----:B------:R-:W4:Y:S02]  /*6470*/  LDG.E.128.CONSTANT R96, desc[UR10][R98.64] ;  /* 0x0000000a62607981 */ /* 0x000f24000c1e9d00 */
[----:B------:R-:W-:-:S06]  /*6480*/  LEA.HI.X R101, R20, UR7, R25, 0x2, P1 ;  /* 0x0000000714657c11 */ /* 0x000fcc00088f1419 */
[----:B------:R-:W4:Y:S01]  /*6490*/  LDG.E.128.CONSTANT R100, desc[UR10][R100.64] ;  /* 0x0000000a64647981 */ /* 0x000f22000c1e9d00 */
[----:B------:R-:W-:-:S04]  /*64a0*/  @!P0 IADD3 R20, R128, 0x3, RZ ;  /* 0x0000000380148810 */ /* 0x000fc80007ffe0ff */
[CC--:B------:R-:W-:Y:S02]  /*64b0*/  @!P0 ISETP.GE.AND P6, PT, R20.reuse, R153.reuse, PT ;  /* 0x000000991400820c */ /* 0x0c0fe40003fc6270 */
[CC--:B------:R-:W-:Y:S02]  /*64c0*/  @!P0 ISETP.GE.AND P5, PT, R20.reuse, R153.reuse, PT ;  /* 0x000000991400820c */ /* 0x0c0fe40003fa6270 */
[----:B------:R-:W-:Y:S01]  /*64d0*/  @!P0 ISETP.GE.AND P1, PT, R20, R153, PT ;  /* 0x000000991400820c */ /* 0x000fe20003f26270 */
[----:B------:R-:W-:-:S05]  /*64e0*/  @!P0 VIADD R20, R128, 0x1 ;  /* 0x0000000180148836 */ /* 0x000fca0000000000 */
[----:B------:R-:W-:Y:S02]  /*64f0*/  @!P0 ISETP.GE.AND P2, PT, R20, R153, PT ;  /* 0x000000991400820c */ /* 0x000fe40003f46270 */
[----:B------:R-:W-:-:S04]  /*6500*/  @!P0 IADD3 R20, R128, 0x2, RZ ;  /* 0x0000000280148810 */ /* 0x000fc80007ffe0ff */
[----:B------:R-:W-:Y:S01]  /*6510*/  @!P0 ISETP.GE.AND P4, PT, R20, R153, PT ;  /* 0x000000991400820c */ /* 0x000fe20003f86270 */
[----:B------:R-:W-:Y:S01]  /*6520*/  @!P0 VIADD R20, R128, 0x3 ;  /* 0x0000000380148836 */ /* 0x000fe20000000000 */
[----:B------:R-:W-:-:S04]  /*6530*/  @!P0 FSEL R23, R23, RZ, !P6 ;  /* 0x000000ff17178208 */ /* 0x000fc80007000000 */
        /* <DEDUP_REMOVED lines=9> */
[----:B--2---:R-:W-:Y:S02]  /*65d0*/  @!P0 FSEL R32, R32, RZ, !P1 ;  /* 0x000000ff20208208 */ /* 0x004fe40004800000 */
[----:B------:R-:W-:Y:S01]  /*65e0*/  @!P0 ISETP.GE.AND P1, PT, R20, R153, PT ;  /* 0x000000991400820c */ /* 0x000fe20003f26270 */
[----:B------:R-:W-:Y:S01]  /*65f0*/  @!P0 VIADD R20, R128, 0x1 ;  /* 0x0000000180148836 */ /* 0x000fe20000000000 */
[----:B------:R-:W-:-:S04]  /*6600*/  @!P0 FSEL R33, R33, RZ, !P2 ;  /* 0x000000ff21218208 */ /* 0x000fc80005000000 */
[-C--:B------:R-:W-:Y:S02]  /*6610*/  @!P0 ISETP.GE.AND P2, PT, R20, R153.reuse, PT ;  /* 0x000000991400820c */ /* 0x080fe40003f46270 */
[----:B------:R-:W-:Y:S02]  /*6620*/  @!P0 IADD3 R20, R128, 0x2, RZ ;  /* 0x0000000280148810 */ /* 0x000fe40007ffe0ff */
[----:B------:R-:W-:Y:S02]  /*6630*/  @!P0 FSEL R34, R34, RZ, !P4 ;  /* 0x000000ff22228208 */ /* 0x000fe40006000000 */
[-C--:B------:R-:W-:Y:S01]  /*6640*/  @!P0 ISETP.GE.AND P4, PT, R20, R153.reuse, PT ;  /* 0x000000991400820c */ /* 0x080fe20003f86270 */
[C---:B------:R-:W-:Y:S01]  /*6650*/  @!P0 VIADD R20, R128.reuse, 0x3 ;  /* 0x0000000380148836 */ /* 0x040fe20000000000 */
[----:B------:R-:W-:Y:S02]  /*6660*/  @!P0 FSEL R35, R35, RZ, !P3 ;  /* 0x000000ff23238208 */ /* 0x000fe40005800000 */
[----:B------:R-:W-:-:S04]  /*6670*/  @!P0 ISETP.GE.AND P3, PT, R128, R153, PT ;  /* 0x000000998000820c */ /* 0x000fc80003f66270 */
[----:B---3--:R-:W-:Y:S02]  /*6680*/  @!P0 FSEL R36, R36, RZ, !P3 ;  /* 0x000000ff24248208 */ /* 0x008fe40005800000 */
        /* <DEDUP_REMOVED lines=154> */
[----:B------:R-:W-:Y:S02]  /*7030*/  @!P0 ISETP.GE.AND P5, PT, R128, R153, PT ;  /* 0x000000998000820c */ /* 0x000fe40003fa6270 */
[----:B------:R-:W-:Y:S01]  /*7040*/  @!P0 FSEL R101, R101, RZ, !P4 ;  /* 0x000000ff65658208 */ /* 0x000fe20006000000 */
[C---:B------:R-:W-:Y:S01]  /*7050*/  FMUL.FTZ R33, R41.reuse, R33 ;  /* 0x0000002129217220 */ /* 0x040fe20000410000 */
        /* <DEDUP_REMOVED lines=105> */
.L_x_26784:
[----:B------:R-:W-:Y:S05]  /*76f0*/  BSYNC B1 ;  /* 0x0000000000017941 */ /* 0x000fea0003800000 */
.L_x_26783:
[----:B------:R-:W-:-:S04]  /*7700*/  IADD3 R9, R9, 0x4, RZ ;  /* 0x0000000409097810 */ /* 0x000fc80007ffe0ff */
[----:B------:R-:W-:-:S13]  /*7710*/  ISETP.GE.AND P0, PT, R9, R151, PT ;  /* 0x000000970900720c */ /* 0x000fda0003f06270 */
[----:B------:R-:W-:Y:S05]  /*7720*/  @!P0 BRA `(.L_x_26785) ;  /* 0xffffffd400dc8947 */ /* 0x000fea000383ffff */
.L_x_26782:
[----:B------:R-:W-:Y:S05]  /*7730*/  BSYNC B0 ;  /* 0x0000000000007941 */ /* 0x000fea0003800000 */
.L_x_26781:
[----:B------:R-:W1:Y:S01]  /*7740*/  SHFL.BFLY PT, R0, R11, 0x4, 0x1f ;  /* 0x0c801f000b007f89 */ /* 0x000e6200000e0000 */
[----:B------:R-:W-:Y:S01]  /*7750*/  LOP3.LUT P0, RZ, R149, 0x7, RZ, 0xc0, !PT ;  /* 0x0000000795ff7812 */ /* 0x000fe2000780c0ff */
[----:B------:R-:W-:Y:S02]  /*7760*/  BSSY B0, `(.L_x_26786) ;  /* 0x00000d5000007945 */ /* 0x000fe40003800000 */
[----:B------:R-:W2:Y:S04]  /*7770*/  SHFL.BFLY PT, R2, R13, 0x4, 0x1f ;  /* 0x0c801f000d027f89 */ /* 0x000ea800000e0000 */
[----:B------:R-:W4:Y:S04]  /*7780*/  SHFL.BFLY PT, R3, R10, 0x4, 0x1f ;  /* 0x0c801f000a037f89 */ /* 0x000f2800000e0000 */
[----:B------:R-:W0:Y:S04]  /*7790*/  SHFL.BFLY PT, R5, R12, 0x4, 0x1f ;  /* 0x0c801f000c057f89 */ /* 0x000e2800000e0000 */
[----:B------:R-:W3:Y:S04]  /*77a0*/  SHFL.BFLY PT, R9, R14, 0x4, 0x1f ;  /* 0x0c801f000e097f89 */ /* 0x000ee800000e0000 */
[----:B------:R-:W3:Y:S01]  /*77b0*/  SHFL.BFLY PT, R4, R15, 0x4, 0x1f ;  /* 0x0c801f000f047f89 */ /* 0x000ee200000e0000 */
[----:B-1----:R-:W-:-:S03]  /*77c0*/  FADD.FTZ R11, R0, R11 ;  /* 0x0000000b000b7221 */ /* 0x002fc60000010000 */
[----:B------:R-:W1:Y:S01]  /*77d0*/  SHFL.BFLY PT, R8, R19, 0x4, 0x1f ;  /* 0x0c801f0013087f89 */ /* 0x000e6200000e0000 */
[----:B--2---:R-:W-:-:S03]  /*77e0*/  FADD.FTZ R13, R2, R13 ;  /* 0x0000000d020d7221 */ /* 0x004fc60000010000 */
[----:B------:R-:W2:Y:S01]  /*77f0*/  SHFL.BFLY PT, R0, R107, 0x4, 0x1f ;  /* 0x0c801f006b007f89 */ /* 0x000ea200000e0000 */
[----:B----4-:R-:W-:-:S03]  /*7800*/  FADD.FTZ R3, R3, R10 ;  /* 0x0000000a03037221 */ /* 0x010fc60000010000 */
[----:B------:R-:W4:Y:S01]  /*7810*/  SHFL.BFLY PT, R20, R105, 0x4, 0x1f ;  /* 0x0c801f0069147f89 */ /* 0x000f2200000e0000 */
[----:B0-----:R-:W-:-:S03]  /*7820*/  FADD.FTZ R5, R5, R12 ;  /* 0x0000000c05057221 */ /* 0x001fc60000010000 */
[----:B------:R-:W0:Y:S01]  /*7830*/  SHFL.BFLY PT, R23, R18, 0x4, 0x1f ;  /* 0x0c801f0012177f89 */ /* 0x000e2200000e0000 */
[----:B---3--:R-:W-:-:S03]  /*7840*/  FADD.FTZ R9, R9, R14 ;  /* 0x0000000e09097221 */ /* 0x008fc60000010000 */
[----:B------:R-:W3:Y:S01]  /*7850*/  SHFL.BFLY PT, R21, R16, 0x4, 0x1f ;  /* 0x0c801f0010157f89 */ /* 0x000ee200000e0000 */
[----:B------:R-:W-:-:S03]  /*7860*/  FADD.FTZ R15, R4, R15 ;  /* 0x0000000f040f7221 */ /* 0x000fc60000010000 */
        /* <DEDUP_REMOVED lines=32> */
[----:B--2---:R-:W-:Y:S01]  /*7a70*/  FADD.FTZ R115, R18, R115 ;  /* 0x0000007312737221 */ /* 0x004fe20000010000 */
[----:B------:R-:W-:Y:S02]  /*7a80*/  LOP3.LUT R18, R7, 0xffffffc0, RZ, 0xc0, !PT ;  /* 0xffffffc007127812 */ /* 0x000fe400078ec0ff */
[----:B------:R-:W2:Y:S01]  /*7a90*/  SHFL.BFLY PT, R39, R118, 0x4, 0x1f ;  /* 0x0c801f0076277f89 */ /* 0x000ea200000e0000 */
[----:B----4-:R-:W-:Y:S01]  /*7aa0*/  FADD.FTZ R31, R31, R110 ;  /* 0x0000006e1f1f7221 */ /* 0x010fe20000010000 */
[----:B------:R-:W-:Y:S02]  /*7ab0*/  ISETP.NE.OR P1, PT, R18, 0x40, P0 ;  /* 0x000000401200780c */ /* 0x000fe40000725670 */
        /* <DEDUP_REMOVED lines=75> */
[----:B------:R-:W-:Y:S01]  /*7f70*/  FADD.FTZ R14, R24, R25 ;  /* 0x00000019180e7221 */ /* 0x000fe20000010000 */
[----:B------:R-:W-:Y:S02]  /*7f80*/  SHF.R.S32.HI R24, RZ, 0x1f, R7 ;  /* 0x0000001fff187819 */ /* 0x000fe40000011407 */
[----:B------:R-:W3:Y:S01]  /*7f90*/  SHFL.BFLY PT, R11, R16, 0x1, 0x1f ;  /* 0x0c201f00100b7f89 */ /* 0x000ee200000e0000 */
[----:B------:R-:W-:-:S03]  /*7fa0*/  FADD.FTZ R6, R10, R15 ;  /* 0x0000000f0a067221 */ /* 0x000fc60000010000 */
[----:B------:R-:W3:Y:S01]  /*7fb0*/  SHFL.BFLY PT, R19, R18, 0x1, 0x1f ;  /* 0x0c201f0012137f89 */ /* 0x000ee200000e0000 */
[----:B-1----:R-:W-:Y:S01]  /*7fc0*/  FADD.FTZ R15, R26, R27 ;  /* 0x0000001b1a0f7221 */ /* 0x002fe20000010000 */
[----:B------:R-:W-:Y:S02]  /*7fd0*/  LEA.HI R27, R24, R7, RZ, 0x5 ;  /* 0x00000007181b7211 */ /* 0x000fe400078f28ff */
[----:B------:R-:W1:Y:S01]  /*7fe0*/  SHFL.BFLY PT, R21, R20, 0x1, 0x1f ;  /* 0x0c201f0014157f89 */ /* 0x000e6200000e0000 */
[----:B--2---:R-:W-:-:S03]  /*7ff0*/  FADD.FTZ R2, R2, R5 ;  /* 0x0000000502027221 */ /* 0x004fc60000010000 */
[----:B------:R-:W2:Y:S01]  /*8000*/  SHFL.BFLY PT, R23, R22, 0x1, 0x1f ;  /* 0x0c201f0016177f89 */ /* 0x000ea200000e0000 */
[----:B----4-:R-:W-:-:S03]  /*8010*/  FADD.FTZ R5, R8, R13 ;  /* 0x0000000d08057221 */ /* 0x010fc60000010000 */
[----:B------:R-:W4:Y:S01]  /*8020*/  SHFL.BFLY PT, R29, R28, 0x1, 0x1f ;  /* 0x0c201f001c1d7f89 */ /* 0x000f2200000e0000 */
[----:B0-----:R-:W-:-:S03]  /*8030*/  FADD.FTZ R8, R12, R17 ;  /* 0x000000110c087221 */ /* 0x001fc60000010000 */
[----:B------:R-:W0:Y:S01]  /*8040*/  SHFL.BFLY PT, R33, R32, 0x1, 0x1f ;  /* 0x0c201f0020217f89 */ /* 0x000e2200000e0000 */
[----:B---3--:R-:W-:Y:S01]  /*8050*/  FADD.FTZ R17, R30, R31 ;  /* 0x0000001f1e117221 */ /* 0x008fe20000010000 */
[----:B------:R-:W-:Y:S02]  /*8060*/  SHF.R.S32.HI R30, RZ, 0x5, R27 ;  /* 0x00000005ff1e7819 */ /* 0x000fe4000001141b */
[----:B------:R-:W3:Y:S01]  /*8070*/  SHFL.BFLY PT, R35, R34, 0x1, 0x1f ;  /* 0x0c201f0022237f89 */ /* 0x000ee200000e0000 */
[----:B------:R-:W-:Y:S02]  /*8080*/  FADD.FTZ R10, R16, R11 ;  /* 0x0000000b100a7221 */ /* 0x000fe40000010000 */
[----:B------:R-:W-:Y:S01]  /*8090*/  IMAD R30, R30, 0x70, RZ ;  /* 0x000000701e1e7824 */ /* 0x000fe200078e02ff */
        /* <DEDUP_REMOVED lines=20> */
[----:B------:R-:W-:Y:S01]  /*81e0*/  BAR.SYNC.DEFER_BLOCKING 0x0 ;  /* 0x0000000000007b1d */ /* 0x000fe20000010000 */
[----:B----4-:R-:W-:Y:S01]  /*81f0*/  FADD.FTZ R24, R44, R45 ;  /* 0x0000002d2c187221 */ /* 0x010fe20000010000 */
[----:B0-----:R-:W-:Y:S01]  /*8200*/  FADD.FTZ R25, R46, R47 ;  /* 0x0000002f2e197221 */ /* 0x001fe20000010000 */
[----:B---3--:R-:W-:Y:S01]  /*8210*/  FADD.FTZ R26, R48, R49 ;  /* 0x00000031301a7221 */ /* 0x008fe20000010000 */
        /* <DEDUP_REMOVED lines=41> */
.L_x_26787:
[----:B------:R-:W-:Y:S05]  /*84b0*/  BSYNC B0 ;  /* 0x0000000000007941 */ /* 0x000fea0003800000 */
.L_x_26786:
        /* <DEDUP_REMOVED lines=69> */
.L_x_26789:
[----:B------:R-:W-:Y:S05]  /*8910*/  BSYNC B0 ;  /* 0x0000000000007941 */ /* 0x000fea0003800000 */
.L_x_26788:
        /* <DEDUP_REMOVED lines=41> */
.L_x_26791:
[----:B------:R-:W-:Y:S05]  /*8bb0*/  BSYNC B0 ;  /* 0x0000000000007941 */ /* 0x000fea0003800000 */
.L_x_26790:
        /* <DEDUP_REMOVED lines=68> */
[----:B------:R-:W-:-:S07]  /*9000*/  FADD.FTZ R29, R29, R54 ;  /* 0x000000361d1d7221 */ /* 0x000fce0000010000 */
.L_x_26793:
[----:B------:R-:W-:Y:S05]  /*9010*/  BSYNC B0 ;  /* 0x0000000000007941 */ /* 0x000fea0003800000 */
.L_x_26792:
        /* <DEDUP_REMOVED lines=32> */
[----:B------:R-:W-:Y:S02]  /*9220*/  IADD3 R38, P3, R32, UR4, RZ ;  /* 0x0000000420267c10 */ /* 0x000fe4000ff7e0ff */
[----:B------:R-:W-:Y:S02]  /*9230*/  LEA.HI.X.SX32 R40, R31, UR7, 0x1, P2 ;  /* 0x000000071f287c11 */ /* 0x000fe400090f0eff */
[----:B------:R-:W-:-:S02]  /*9240*/  LEA.HI.X.SX32 R42, R30, UR7, 0x1, P1 ;  /* 0x000000071e2a7c11 */ /* 0x000fc400088f0eff */
[----:B------:R-:W-:Y:S02]  /*9250*/  LEA.HI.X.SX32 R31, R32, UR7, 0x1, P3 ;  /* 0x00000007201f7c11 */ /* 0x000fe400098f0eff */
[----:B------:R-:W-:Y:S02]  /*9260*/  IADD3 R37, P0, R7, UR4, RZ ;  /* 0x0000000407257c10 */ /* 0x000fe4000ff1e0ff */
[----:B------:R-:W-:Y:S02]  /*9270*/  LEA R32, P2, R33, UR8, 0x2 ;  /* 0x0000000821207c11 */ /* 0x000fe4000f8410ff */
[----:B------:R-:W-:Y:S02]  /*9280*/  LEA R30, P3, R38, UR8, 0x2 ;  /* 0x00000008261e7c11 */ /* 0x000fe4000f8610ff */
[----:B------:R-:W-:Y:S02]  /*9290*/  LEA.HI.X.SX32 R44, R7, UR7, 0x1, P0 ;  /* 0x00000007072c7c11 */ /* 0x000fe400080f0eff */
[----:B------:R-:W-:-:S02]  /*92a0*/  LEA R34, P1, R35, UR8, 0x2 ;  /* 0x0000000823227c11 */ /* 0x000fc4000f8210ff */
[----:B------:R-:W-:Y:S01]  /*92b0*/  LEA.HI.X R33, R33, UR9, R40, 0x2, P2 ;  /* 0x0000000921217c11 */ /* 0x000fe200090f1428 */
[C---:B------:R-:W-:Y:S01]  /*92c0*/  VIADD R40, R7.reuse, 0x18 ;  /* 0x0000001807287836 */ /* 0x040fe20000000000 */
[----:B------:R-:W-:Y:S01]  /*92d0*/  LEA.HI.X R31, R38, UR9, R31, 0x2, P3 ;  /* 0x00000009261f7c11 */ /* 0x000fe200098f141f */
[----:B------:R-:W-:Y:S01]  /*92e0*/  VIADD R38, R7, 0x10 ;  /* 0x0000001007267836 */ /* 0x000fe20000000000 */
[----:B------:R-:W-:Y:S02]  /*92f0*/  LEA R36, P0, R37, UR8, 0x2 ;  /* 0x0000000825247c11 */ /* 0x000fe4000f8010ff */
[----:B------:R-:W-:Y:S02]  /*9300*/  LEA.HI.X R35, R35, UR9, R42, 0x2, P1 ;  /* 0x0000000923237c11 */ /* 0x000fe400088f142a */
        /* <DEDUP_REMOVED lines=14> */
[C---:B------:R-:W-:Y:S02]  /*93f0*/  LEA R38, P3, R46.reuse, UR8, 0x2 ;  /* 0x000000082e267c11 */ /* 0x040fe4000f8610ff */
[----:B------:R-:W-:Y:S02]  /*9400*/  LEA R42, P1, R43, UR8, 0x2 ;  /* 0x000000082b2a7c11 */ /* 0x000fe4000f8210ff */
[----:B------:R-:W-:Y:S01]  /*9410*/  LEA.HI.X R41, R47, UR9, R48, 0x2, P2 ;  /* 0x000000092f297c11 */ /* 0x000fe200090f1430 */
[C---:B------:R-:W-:Y:S01]  /*9420*/  VIADD R48, R7.reuse, 0x28 ;  /* 0x0000002807307836 */ /* 0x040fe20000000000 */
        /* <DEDUP_REMOVED lines=20> */
[----:B------:R-:W-:Y:S02]  /*9570*/  LEA R50, P1, R51, UR8, 0x2 ;  /* 0x0000000833327c11 */ /* 0x000fe4000f8210ff */
[----:B------:R-:W-:Y:S01]  /*9580*/  LEA.HI.X R49, R55, UR9, R56, 0x2, P2 ;  /* 0x0000000937317c11 */ /* 0x000fe200090f1438 */
[C---:B------:R-:W-:Y:S01]  /*9590*/  VIADD R56, R7.reuse, 0x38 ;  /* 0x0000003807387836 */ /* 0x040fe20000000000 */
[----:B------:R-:W-:Y:S01]  /*95a0*/  LEA.HI.X R47, R54, UR9, R47, 0x2, P3 ;  /* 0x00000009362f7c11 */ /* 0x000fe200098f142f */
[----:B------:R-:W-:Y:S01]  /*95b0*/  VIADD R54, R7, 0x30 ;  /* 0x0000003007367836 */ /* 0x000fe20000000000 */
        /* <DEDUP_REMOVED lines=17> */
[C---:B------:R-:W-:Y:S02]  /*96d0*/  LEA R54, P3, R62.reuse, UR8, 0x2 ;  /* 0x000000083e367c11 */ /* 0x040fe4000f8610ff */
[----:B------:R-:W-:Y:S01]  /*96e0*/  LEA.HI.X R57, R63, UR9, R64, 0x2, P2 ;  /* 0x000000093f397c11 */ /* 0x000fe200090f1440 */
[C---:B------:R-:W-:Y:S01]  /*96f0*/  VIADD R64, R7.reuse, 0x48 ;  /* 0x0000004807407836 */ /* 0x040fe20000000000 */
        /* <DEDUP_REMOVED lines=29> */
[----:B------:R-:W-:Y:S02]  /*98d0*/  IADD3 R71, R7, 0x54, RZ ;  /* 0x0000005407477810 */ /* 0x000fe40007ffe0ff */
        /* <DEDUP_REMOVED lines=17> */
[----:B------:R-:W-:Y:S01]  /*99f0*/  VIADD R78, R7, 0x60 ;  /* 0x00000060074e7836 */ /* 0x000fe20000000000 */
[----:B------:R-:W-:Y:S02]  /*9a00*/  LEA R70, P0, R81, UR8, 0x2 ;  /* 0x0000000851467c11 */ /* 0x000fe4000f8010ff */
[----:B------:R-:W-:Y:S01]  /*9a10*/  LEA.HI.X R75, R75, UR9, R80, 0x2, P2 ;  /* 0x000000094b4b7c11 */ /* 0x000fe200090f1450 */
[----:B------:R-:W-:Y:S01]  /*9a20*/  VIADD R80, R7, 0x68 ;  /* 0x0000006807507836 */ /* 0x000fe20000000000 */
        /* <DEDUP_REMOVED lines=29> */
.L_x_26794:
        /* <DEDUP_REMOVED lines=16> */
.L_x_30032:


//--------------------- .text._ZN4vllm25paged_attention_v2_kernelIffLi96ELi32ELi128ELNS_18Fp8KVCacheDataTypeE0ELb1ELi512EEEvPfS2_PT_PKS3_PKT0_S9_ifPKiSB_iPKfiiiSD_SD_iiiii --------------------------
	.section	.text._ZN4vllm25paged_attention_v2_kernelIffLi96ELi32ELi128ELNS_18Fp8KVCacheDataTypeE0ELb1ELi512EEEvPfS2_PT_PKS3_PKT0_S9_ifPKiSB_iPKfiiiSD_SD_iiiii,"ax",@progbits
	.align	128
        .global         _ZN4vllm25paged_attention_v2_kernelIffLi96ELi32ELi128ELNS_18Fp8KVCacheDataTypeE0ELb1ELi512EEEvPfS2_PT_PKS3_PKT0_S9_ifPKiSB_iPKfiiiSD_SD_iiiii
        .type           _ZN4vllm25paged_attention_v2_kernelIffLi96ELi32ELi128ELNS_18Fp8KVCacheDataTypeE0ELb1ELi512EEEvPfS2_PT_PKS3_PKT0_S9_ifPKiSB_iPKfiiiSD_SD_iiiii,@function
        .size           _ZN4vllm25paged_attention_v2_kernelIffLi96ELi32ELi128ELNS_18Fp8KVCacheDataTypeE0ELb1ELi512EEEvPfS2_PT_PKS3_PKT0_S9_ifPKiSB_iPKfiiiSD_SD_iiiii,(.L_x_30033 - _ZN4vllm25paged_attention_v2_kernelIffLi96ELi32ELi128ELNS_18Fp8KVCacheDataTypeE0ELb1ELi512EEEvPfS2_PT_PKS3_PKT0_S9_ifPKiSB_iPKfiiiSD_SD_iiiii)
        .other          _ZN4vllm25paged_attention_v2_kernelIffLi96ELi32ELi128ELNS_18Fp8KVCacheDataTypeE0ELb1ELi512EEEvPfS2_PT_PKS3_PKT0_S9_ifPKiSB_iPKfiiiSD_SD_iiiii,@"STO_CUDA_ENTRY STV_DEFAULT"
_ZN4vllm25paged_attention_v2_kernelIffLi96ELi32ELi128ELNS_18Fp8KVCacheDataTypeE0ELb1ELi512EEEvPfS2_PT_PKS3_PKT0_S9_ifPKiSB_iPKfiiiSD_SD_iiiii:
.text._ZN4vllm25paged_attention_v2_kernelIffLi96ELi32ELi128ELNS_18Fp8KVCacheDataTypeE0ELb1ELi512EEEvPfS2_PT_PKS3_PKT0_S9_ifPKiSB_iPKfiiiSD_SD_iiiii:
        /* <DEDUP_REMOVED lines=39> */
[----:B------:R-:W-:Y:S01]  /*0270*/  LOP3.LUT R0, R24, R31, RZ, 0x3c, !PT ;  /* 0x0000001f18007212 */ /* 0x000fe200078e3cff */
[----:B------:R-:W0:Y:S03]  /*0280*/  S2R R9, SR_TID.X ;  /* 0x0000000000097919 */ /* 0x000e260000002100 */
[----:B------:R-:W-:-:S07]  /*0290*/  ISETP.GE.AND P2, PT, R0, RZ, PT ;  /* 0x000000ff0000720c */ /* 0x000fce0003f46270 */
[----:B------:R-:W-:-:S05]  /*02a0*/  @P0 IADD3 R5, R5, 0x1, RZ ;  /* 0x0000000105050810 */ /* 0x000fca0007ffe0ff */
[----:B------:R-:W-:-:S04]  /*02b0*/  IMAD.MOV.U32 R6, RZ, RZ, R5 ;  /* 0x000000ffff067224 */ /* 0x000fc800078e0005 */
        /* <DEDUP_REMOVED lines=16> */
[----:B------:R-:W-:Y:S01]  /*03c0*/  SHF.L.U32 R4, R7, 0x4, RZ ;  /* 0x0000000407047819 */ /* 0x000fe200000006ff */
        /* <DEDUP_REMOVED lines=12> */
[----:B------:R-:W-:Y:S01]  /*0490*/  IMAD R3, R7, -0x10, R152 ;  /* 0xfffffff007037824 */ /* 0x000fe200078e0298 */
[----:B0-----:R-:W-:-:S11]  /*04a0*/  SHF.R.S32.HI R2, RZ, 0x1f, R9 ;  /* 0x0000001fff027819 */ /* 0x001fd60000011409 */
[----:B------:R-:W-:Y:S01]  /*04b0*/  @P0 VIADD R5, R5, 0x1 ;  /* 0x0000000105050836 */ /* 0x000fe20000000000 */
[----:B------:R-:W-:-:S04]  /*04c0*/  ISETP.GT.AND P0, PT, R9, 0x17, PT ;  /* 0x000000170900780c */ /* 0x000fc80003f04270 */
[----:B------:R-:W-:Y:S02]  /*04d0*/  MOV R0, R5 ;  /* 0x0000000500007202 */ /* 0x000fe40000000f00 */
[----:B------:R-:W-:Y:S01]  /*04e0*/  LEA.HI R5, R2, R9, RZ, 0x5 ;  /* 0x0000000902057211 */ /* 0x000fe200078f28ff */
[----:B------:R-:W-:Y:S02]  /*04f0*/  IMAD R2, R3, 0x20, R154 ;  /* 0x0000002003027824 */ /* 0x000fe400078e029a */
[----:B------:R-:W-:Y:S01]  /*0500*/  @!P2 IMAD.MOV R0, RZ, RZ, -R0 ;  /* 0x000000ffff00a224 */ /* 0x000fe200078e0a00 */
[----:B------:R-:W-:Y:S02]  /*0510*/  LOP3.LUT R149, R5, 0xffffffe0, RZ, 0xc0, !PT ;  /* 0xffffffe005957812 */ /* 0x000fe400078ec0ff */
[----:B------:R-:W-:Y:S02]  /*0520*/  VIMNMX R3, R151, R2, PT ;  /* 0x0000000297037248 */ /* 0x000fe40003fe0100 */
[----:B------:R-:W-:-:S02]  /*0530*/  @!P1 LOP3.LUT R0, RZ, R6, RZ, 0x33, !PT ;  /* 0x00000006ff009212 */ /* 0x000fc400078e33ff */
[----:B------:R-:W-:Y:S01]  /*0540*/  IADD3 R149, -R149, R9, RZ ;  /* 0x0000000995957210 */ /* 0x000fe20007ffe1ff */
        /* <DEDUP_REMOVED lines=26> */
.L_x_26799:
        /* <DEDUP_REMOVED lines=9> */
.L_x_26798:
[----:B------:R-:W-:Y:S05]  /*0780*/  BSYNC B1 ;  /* 0x0000000000017941 */ /* 0x000fea0003800000 */
.L_x_26797:
        /* <DEDUP_REMOVED lines=10> */
[----:B-1----:R-:W-:-:S04]  /*0830*/  LEA R26, P0, R7, R28, 0x2 ;  /* 0x0000001c071a7211 */ /* 0x002fc800078010ff */
[----:B------:R-:W-:Y:S01]  /*0840*/  LEA.HI.X R29, R7, R29, R16, 0x2, P0 ;  /* 0x0000001d071d7211 */ /* 0x000fe200000f1410 */
[----:B------:R-:W-:-:S08]  /*0850*/  VIADD R7, R2, 0x1000 ;  /* 0x0000100002077836 */ /* 0x000fd00000000000 */
.L_x_26800:
        /* <DEDUP_REMOVED lines=17> */
.L_x_26796:
[----:B------:R-:W-:Y:S05]  /*0970*/  BSYNC B0 ;  /* 0x0000000000007941 */ /* 0x000fea0003800000 */
.L_x_26795:
[----:B------:R-:W0:Y:S01]  /*0980*/  LDC R10, c[0x0][0x294] ;  /* 0x0000a500ff0a7b82 */ /* 0x000e220000000800 */
[----:B------:R-:W-:Y:S01]  /*0990*/  IMAD.MOV.U32 R146, RZ, RZ, RZ ;  /* 0x000000ffff927224 */ /* 0x000fe200078e00ff */
[----:B------:R-:W-:Y:S01]  /*09a0*/  IADD3 R3, R151, -0x1, RZ ;  /* 0xffffffff97037810 */ /* 0x000fe20007ffe0ff */
[----:B------:R-:W-:Y:S01]  /*09b0*/  ULDC UR4, c[0x0][0x288] ;  /* 0x0000a20000047ab9 */ /* 0x000fe20000000800 */
[----:B------:R-:W-:Y:S01]  /*09c0*/  LEA.HI.SX32 R155, R5, R4, 0x1b ;  /* 0x00000004059b7211 */ /* 0x000fe200078fdaff */
[----:B------:R-:W-:Y:S01]  /*09d0*/  ULDC UR8, c[0x0][0x26c] ;  /* 0x00009b0000087ab9 */ /* 0x000fe20000000800 */
[----:B------:R-:W-:Y:S01]  /*09e0*/  IABS R9, R3 ;  /* 0x0000000300097213 */ /* 0x000fe20000000000 */
[----:B------:R-:W-:Y:S01]  /*09f0*/  ULDC UR16, c[0x0][0x26c] ;  /* 0x00009b0000107ab9 */ /* 0x000fe20000000800 */
[----:B------:R-:W1:Y:S01]  /*0a00*/  LDC R11, c[0x0][0x298] ;  /* 0x0000a600ff0b7b82 */ /* 0x000e620000000800 */
[----:B------:R-:W-:Y:S01]  /*0a10*/  ULDC UR9, c[0x0][0x244] ;  /* 0x0000910000097ab9 */ /* 0x000fe20000000800 */
[----:B------:R-:W-:Y:S01]  /*0a20*/  ULDC UR17, c[0x0][0x244] ;  /* 0x0000910000117ab9 */ /* 0x000fe20000000800 */
[----:B------:R-:W-:Y:S01]  /*0a30*/  ULDC.64 UR6, c[0x0][0x248] ;  /* 0x0000920000067ab9 */ /* 0x000fe20000000a00 */
[----:B------:R-:W-:Y:S01]  /*0a40*/  ULDC.64 UR14, c[0x0][0x248] ;  /* 0x00009200000e7ab9 */ /* 0x000fe20000000a00 */
[----:B------:R-:W-:Y:S01]  /*0a50*/  ULDC.64 UR12, c[0x0][0x230] ;  /* 0x00008c00000c7ab9 */ /* 0x000fe20000000a00 */
[----:B------:R-:W-:Y:S01]  /*0a60*/  ULDC.64 UR18, c[0x0][0x230] ;  /* 0x00008c0000127ab9 */ /* 0x000fe20000000a00 */
[----:B------:R-:W-:Y:S01]  /*0a70*/  BSSY B0, `(.L_x_26801) ;  /* 0x00001df000007945 */ /* 0x000fe20003800000 */
[----:B------:R-:W-:-:S02]  /*0a80*/  IMAD.MOV.U32 R144, RZ, RZ, -0x800001 ;  /* 0xff7fffffff907424 */ /* 0x000fc400078e00ff */
[----:B------:R-:W-:Y:S01]  /*0a90*/  IMAD.MOV.U32 R145, RZ, RZ, R155 ;  /* 0x000000ffff917224 */ /* 0x000fe200078e009b */
[-C--:B0-----:R-:W-:Y:S02]  /*0aa0*/  IABS R2, R10.reuse ;  /* 0x0000000a00027213 */ /* 0x081fe40000000000 */
[----:B------:R-:W-:Y:S02]  /*0ab0*/  LOP3.LUT R3, R3, R10, RZ, 0x3c, !PT ;  /* 0x0000000a03037212 */ /* 0x000fe400078e3cff */
[----:B------:R-:W0:Y:S01]  /*0ac0*/  I2F.RP R6, R2 ;  /* 0x0000000200067306 */ /* 0x000e220000209400 */
[----:B------:R-:W-:Y:S01]  /*0ad0*/  BAR.SYNC.DEFER_BLOCKING 0x0 ;  /* 0x0000000000007b1d */ /* 0x000fe20000010000 */
[----:B------:R-:W-:Y:S02]  /*0ae0*/  ISETP.GE.AND P2, PT, R3, RZ, PT ;  /* 0x000000ff0300720c */ /* 0x000fe40003f46270 */
[----:B-1----:R-:W-:-:S04]  /*0af0*/  ISETP.GT.AND P3, PT, R11, -0x1, PT ;  /* 0xffffffff0b00780c */ /* 0x002fc80003f64270 */
[----:B0-----:R-:W0:Y:S09]  /*0b00*/  MUFU.RCP R6, R6 ;  /* 0x0000000600067308 */ /* 0x001e320000001000 */
[----:B------:R-:W-:Y:S02]  /*0b10*/  @!P3 IMAD R8, R31, UR4, R0 ;  /* 0x000000041f08bc24 */ /* 0x000fe4000f8e0200 */
[----:B0-----:R-:W-:-:S06]  /*0b20*/  VIADD R147, R6, 0xffffffe ;  /* 0x0ffffffe06937836 */ /* 0x001fcc0000000000 */
[----:B------:R-:W0:Y:S02]  /*0b30*/  F2I.FTZ.U32.TRUNC.NTZ R147, R147 ;  /* 0x0000009300937305 */ /* 0x000e24000021f000 */
[----:B0-----:R-:W-:-:S04]  /*0b40*/  IMAD R7, R147, R2, RZ ;  /* 0x0000000293077224 */ /* 0x001fc800078e02ff */
[----:B------:R-:W-:-:S04]  /*0b50*/  IMAD.MOV R7, RZ, RZ, -R7 ;  /* 0x000000ffff077224 */ /* 0x000fc800078e0a07 */
[----:B------:R-:W-:Y:S01]  /*0b60*/  IMAD.HI.U32 R146, R147, R7, R146 ;  /* 0x0000000793927227 */ /* 0x000fe200078e0092 */
[----:B------:R-:W-:-:S05]  /*0b70*/  MOV R147, R2 ;  /* 0x0000000200937202 */ /* 0x000fca0000000f00 */
[----:B------:R-:W-:-:S05]  /*0b80*/  IMAD.HI.U32 R7, R146, R9, RZ ;  /* 0x0000000992077227 */ /* 0x000fca00078e00ff */
[----:B------:R-:W-:-:S05]  /*0b90*/  IADD3 R6, -R7, RZ, RZ ;  /* 0x000000ff07067210 */ /* 0x000fca0007ffe1ff */
[----:B------:R-:W-:Y:S02]  /*0ba0*/  IMAD R9, R2, R6, R9 ;  /* 0x0000000602097224 */ /* 0x000fe400078e0209 */
[----:B------:R-:W-:Y:S01]  /*0bb0*/  @P3 IMAD R6, R24, UR4, R27 ;  /* 0x0000000418063c24 */ /* 0x000fe2000f8e021b */
[----:B------:R-:W-:Y:S02]  /*0bc0*/  ULDC UR4, c[0x0][0x258] ;  /* 0x0000960000047ab9 */ /* 0x000fe40000000800 */
[----:B------:R-:W-:Y:S01]  /*0bd0*/  ISETP.GT.U32.AND P1, PT, R2, R9, PT ;  /* 0x000000090200720c */ /* 0x000fe20003f24070 */
[----:B------:R-:W-:-:S05]  /*0be0*/  IMAD R148, R25, UR4, RZ ;  /* 0x0000000419947c24 */ /* 0x000fca000f8e02ff */
[----:B------:R-:W-:-:S07]  /*0bf0*/  SHF.R.S32.HI R4, RZ, 0x1f, R148 ;  /* 0x0000001fff047819 */ /* 0x000fce0000011494 */
[----:B------:R-:W-:Y:S02]  /*0c00*/  @!P1 IMAD.IADD R9, R9, 0x1, -R2 ;  /* 0x0000000109099824 */ /* 0x000fe400078e0a02 */
[----:B------:R-:W-:Y:S01]  /*0c10*/  @!P1 VIADD R7, R7, 0x1 ;  /* 0x0000000107079836 */ /* 0x000fe20000000000 */
[----:B------:R-:W-:Y:S02]  /*0c20*/  ISETP.NE.AND P1, PT, R10, RZ, PT ;  /* 0x000000ff0a00720c */ /* 0x000fe40003f25270 */
[----:B------:R-:W-:Y:S01]  /*0c30*/  ISETP.GE.U32.AND P0, PT, R9, R2, PT ;  /* 0x000000020900720c */ /* 0x000fe20003f06070 */
[----:B------:R-:W-:-:S12]  /*0c40*/  @!P3 IMAD.MOV R9, RZ, RZ, -R11 ;  /* 0x000000ffff09b224 */ /* 0x000fd800078e0a0b */
[----:B------:R-:W-:Y:S02]  /*0c50*/  @P0 IADD3 R7, R7, 0x1, RZ ;  /* 0x0000000107070810 */ /* 0x000fe40007ffe0ff */
[----:B------:R-:W-:-:S03]  /*0c60*/  ISETP.GE.AND P0, PT, R155, R152, PT ;  /* 0x000000989b00720c */ /* 0x000fc60003f06270 */
[----:B------:R-:W-:Y:S02]  /*0c70*/  IMAD.MOV.U32 R3, RZ, RZ, R7 ;  /* 0x000000ffff037224 */ /* 0x000fe400078e0007 */
[----:B------:R-:W-:Y:S02]  /*0c80*/  @!P3 IMAD R7, R8, R9, RZ ;  /* 0x000000090807b224 */ /* 0x000fe400078e02ff */
[----:B------:R-:W-:Y:S01]  /*0c90*/  @P3 IMAD R7, R6, R11, RZ ;  /* 0x0000000b06073224 */ /* 0x000fe200078e02ff */
[----:B------:R-:W-:Y:S02]  /*0ca0*/  @!P2 IADD3 R3, -R3, RZ, RZ ;  /* 0x000000ff0303a210 */ /* 0x000fe40007ffe1ff */
[----:B------:R-:W-:Y:S01]  /*0cb0*/  @!P1 LOP3.LUT R3, RZ, R10, RZ, 0x33, !PT ;  /* 0x0000000aff039212 */ /* 0x000fe200078e33ff */
[----:B------:R-:W-:Y:S02]  /*0cc0*/  VIADD R5, R7, 0x1 ;  /* 0x0000000107057836 */ /* 0x000fe40000000000 */
        /* <DEDUP_REMOVED lines=36> */
[----:B------:R-:W-:Y:S02]  /*0f10*/  LEA.HI.X.SX32 R159, R2, R7, 0x1, P1 ;  /* 0x00000007029f7211 */ /* 0x000fe400008f0eff */
[----:B------:R-:W-:Y:S01]  /*0f20*/  IADD3 R7, -R154, R149, RZ ;  /* 0x000000959a077210 */ /* 0x000fe20007ffe1ff */
[----:B-1234-:R-:W-:Y:S06]  /*0f30*/  @P0 BRA `(.L_x_26803) ;  /* 0x0000000c00240947 */ /* 0x01efec0003800000 */
[----:B------:R-:W-:Y:S01]  /*0f40*/  BSSY B1, `(.L_x_26804) ;  /* 0x00000c7000017945 */ /* 0x000fe20003800000 */
[----:B------:R-:W-:-:S07]  /*0f50*/  IMAD.MOV.U32 R144, RZ, RZ, -0x800001 ;  /* 0xff7fffffff907424 */ /* 0x000fce00078e00ff */
.L_x_26808:
        /* <DEDUP_REMOVED lines=76> */
[----:B---3--:R-:W-:Y:S01]  /*1420*/  FFMA.FTZ R131, R16, R120, R131 ;  /* 0x0000007810837223 */ /* 0x008fe20000010083 */
[----:B------:R-:W-:Y:S01]  /*1430*/  FFMA.FTZ R128, R11, R127, R128 ;  /* 0x0000007f0b807223 */ /* 0x000fe20000010080 */
[----:B------:R-:W-:Y:S02]  /*1440*/  FFMA.FTZ R120, R17, R121, R124 ;  /* 0x0000007911787223 */ /* 0x000fe4000001007c */
[----:B------:R-:W3:Y:S01]  /*1450*/  LDG.E.128.CONSTANT R124, desc[UR10][R160.64+0xe00] ;  /* 0x000e000aa07c7981 */ /* 0x000ee2000c1e9d00 */
[----:B------:R-:W-:Y:S01]  /*1460*/  FFMA.FTZ R129, R18, R122, R129 ;  /* 0x0000007a12817223 */ /* 0x000fe20000010081 */
[----:B------:R-:W-:Y:S01]  /*1470*/  FFMA.FTZ R128, R19, R123, R128 ;  /* 0x0000007b13807223 */ /* 0x000fe20000010080 */
        /* <DEDUP_REMOVED lines=11> */
[----:B------:R-:W5:Y:S01]  /*1530*/  LDG.E.128.CONSTANT R120, desc[UR10][R160.64+0x1800] ;  /* 0x0018000aa0787981 */ /* 0x000f62000c1e9d00 */
[----:B------:R-:W-:Y:S01]  /*1540*/  FFMA.FTZ R141, R28, R104, R131 ;  /* 0x000000681c8d7223 */ /* 0x000fe20000010083 */
[----:B------:R-:W-:Y:S01]  /*1550*/  FFMA.FTZ R143, R30, R106, R129 ;  /* 0x0000006a1e8f7223 */ /* 0x000fe20000010081 */
[----:B------:R-:W-:Y:S02]  /*1560*/  FFMA.FTZ R142, R31, R107, R128 ;  /* 0x0000006b1f8e7223 */ /* 0x000fe40000010080 */
        /* <DEDUP_REMOVED lines=24> */
[----:B-----5:R-:W-:-:S03]  /*16f0*/  FFMA.FTZ R141, R52, R116, R141 ;  /* 0x00000074348d7223 */ /* 0x020fc6000001008d */
[----:B------:R-:W4:Y:S01]  /*1700*/  LDG.E.128.CONSTANT R112, desc[UR10][R160.64+0x2000] ;  /* 0x0020000aa0707981 */ /* 0x000f22000c1e9d00 */
[----:B------:R-:W-:Y:S01]  /*1710*/  FFMA.FTZ R140, R53, R117, R140 ;  /* 0x00000075358c7223 */ /* 0x000fe2000001008c */
[----:B------:R-:W-:Y:S01]  /*1720*/  FFMA.FTZ R143, R54, R118, R143 ;  /* 0x00000076368f7223 */ /* 0x000fe2000001008f */
[----:B------:R-:W-:Y:S01]  /*1730*/  FFMA.FTZ R142, R55, R119, R142 ;  /* 0x00000077378e7223 */ /* 0x000fe2000001008e */
[----:B------:R-:W5:Y:S01]  /*1740*/  LDG.E.128.CONSTANT R132, desc[UR10][R160.64+0x2a00] ;  /* 0x002a000aa0847981 */ /* 0x000f62000c1e9d00 */
[----:B------:R-:W-:-:S03]  /*1750*/  FFMA.FTZ R141, R56, R120, R141 ;  /* 0x00000078388d7223 */ /* 0x000fc6000001008d */
[----:B------:R-:W3:Y:S01]  /*1760*/  LDG.E.128.CONSTANT R116, desc[UR10][R160.64+0x2200] ;  /* 0x0022000aa0747981 */ /* 0x000ee2000c1e9d00 */
[----:B------:R-:W-:Y:S01]  /*1770*/  FFMA.FTZ R140, R57, R121, R140 ;  /* 0x00000079398c7223 */ /* 0x000fe2000001008c */
[----:B------:R-:W-:Y:S01]  /*1780*/  FFMA.FTZ R143, R58, R122, R143 ;  /* 0x0000007a3a8f7223 */ /* 0x000fe2000001008f */
[----:B------:R-:W-:Y:S01]  /*1790*/  FFMA.FTZ R142, R59, R123, R142 ;  /* 0x0000007b3b8e7223 */ /* 0x000fe2000001008e */
[----:B------:R-:W5:Y:S04]  /*17a0*/  LDG.E.128.CONSTANT R136, desc[UR10][R160.64+0x2c00] ;  /* 0x002c000aa0887981 */ /* 0x000f68000c1e9d00 */
[----:B------:R-:W5:Y:S01]  /*17b0*/  LDG.E.128.CONSTANT R120, desc[UR10][R160.64+0x2400] ;  /* 0x0024000aa0787981 */ /* 0x000f62000c1e9d00 */
[----:B------:R-:W-:Y:S01]  /*17c0*/  FFMA.FTZ R141, R60, R128, R141 ;  /* 0x000000803c8d7223 */ /* 0x000fe2000001008d */
        /* <DEDUP_REMOVED lines=9> */
[----:B------:R-:W-:-:S05]  /*1860*/  IMAD.IADD R156, R149, 0x1, R156 ;  /* 0x00000001959c7824 */ /* 0x000fca00078e029c */
[----:B------:R-:W-:Y:S01]  /*1870*/  ISETP.GE.AND P0, PT, R156, R151, PT ;  /* 0x000000979c00720c */ /* 0x000fe20003f06270 */
        /* <DEDUP_REMOVED lines=8> */
[----:B---3--:R-:W-:Y:S01]  /*1900*/  FFMA.FTZ R163, R76, R116, R163 ;  /* 0x000000744ca37223 */ /* 0x008fe200000100a3 */
[----:B------:R-:W-:Y:S01]  /*1910*/  FFMA.FTZ R104, R77, R117, R104 ;  /* 0x000000754d687223 */ /* 0x000fe20000010068 */
[----:B------:R-:W-:Y:S01]  /*1920*/  FFMA.FTZ R157, R78, R118, R157 ;  /* 0x000000764e9d7223 */ /* 0x000fe2000001009d */
[----:B------:R-:W-:Y:S01]  /*1930*/  FFMA.FTZ R162, R79, R119, R162 ;  /* 0x000000774fa27223 */ /* 0x000fe200000100a2 */
[----:B-----5:R-:W-:Y:S01]  /*1940*/  FFMA.FTZ R163, R80, R120, R163 ;  /* 0x0000007850a37223 */ /* 0x020fe200000100a3 */
[----:B------:R-:W-:Y:S01]  /*1950*/  FFMA.FTZ R104, R81, R121, R104 ;  /* 0x0000007951687223 */ /* 0x000fe20000010068 */
[----:B------:R-:W-:-:S02]  /*1960*/  FFMA.FTZ R157, R82, R122, R157 ;  /* 0x0000007a529d7223 */ /* 0x000fc4000001009d */
        /* <DEDUP_REMOVED lines=30> */
.L_x_26806:
[----:B------:R-:W-:-:S05]  /*1b50*/  MOV R104, 0xff7fffff ;  /* 0xff7fffff00687802 */ /* 0x000fca0000000f00 */
[----:B------:R1:W-:Y:S02]  /*1b60*/  STS [R153], R104 ;  /* 0x0000006899007388 */ /* 0x0003e40000000800 */
.L_x_26807:
[----:B------:R-:W-:Y:S05]  /*1b70*/  BSYNC B2 ;  /* 0x0000000000027941 */ /* 0x000fea0003800000 */
.L_x_26805:
[----:B------:R-:W-:-:S05]  /*1b80*/  VIADD R155, R155, 0x4 ;  /* 0x000000049b9b7836 */ /* 0x000fca0000000000 */
[----:B------:R-:W-:-:S13]  /*1b90*/  ISETP.GE.AND P0, PT, R155, R152, PT ;  /* 0x000000989b00720c */ /* 0x000fda0003f06270 */
[----:B------:R-:W-:Y:S05]  /*1ba0*/  @!P0 BRA `(.L_x_26808) ;  /* 0xfffffff000ec8947 */ /* 0x000fea000383ffff */
[----:B------:R-:W-:Y:S05]  /*1bb0*/  BSYNC B1 ;  /* 0x0000000000017941 */ /* 0x000fea0003800000 */
.L_x_26804:
[----:B------:R-:W-:Y:S05]  /*1bc0*/  BRA `(.L_x_26802) ;  /* 0x0000000c00247947 */ /* 0x000fea0003800000 */
.L_x_26803:
[----:B------:R-:W-:-:S07]  /*1bd0*/  MOV R144, 0xff7fffff ;  /* 0xff7fffff00907802 */ /* 0x000fce0000000f00 */
.L_x_26812:
        /* <DEDUP_REMOVED lines=32> */
[----:B------:R-:W-:Y:S01]  /*1de0*/  IMAD R109, R104, R111, RZ ;  /* 0x0000006f686d7224 */ /* 0x000fe200078e02ff */
[----:B------:R-:W-:Y:S01]  /*1df0*/  ISETP.NE.AND P2, PT, R112, RZ, PT ;  /* 0x000000ff7000720c */ /* 0x000fe20003f45270 */
        /* <DEDUP_REMOVED lines=44> */
[----:B------:R-:W-:-:S02]  /*20c0*/  FFMA.FTZ R125, R18, R126, R113 ;  /* 0x0000007e127d7223 */ /* 0x000fc40000010071 */
[----:B------:R-:W2:Y:S01]  /*20d0*/  LDG.E.128.CONSTANT R112, desc[UR10][R160.64+0xe00] ;  /* 0x000e000aa0707981 */ /* 0x000ea2000c1e9d00 */
[----:B----4-:R-:W-:Y:S01]  /*20e0*/  FFMA.FTZ R133, R20, R120, R133 ;  /* 0x0000007814857223 */ /* 0x010fe20000010085 */
[----:B------:R-:W-:Y:S01]  /*20f0*/  FFMA.FTZ R126, R19, R127, R128 ;  /* 0x0000007f137e7223 */ /* 0x000fe20000010080 */
[----:B------:R-:W-:Y:S01]  /*2100*/  FFMA.FTZ R124, R21, R121, R124 ;  /* 0x00000079157c7223 */ /* 0x000fe2000001007c */
[----:B------:R-:W3:Y:S01]  /*2110*/  LDG.E.128.CONSTANT R128, desc[UR10][R160.64+0x1000] ;  /* 0x0010000aa0807981 */ /* 0x000ee2000c1e9d00 */
[----:B-----5:R-:W-:Y:S01]  /*2120*/  FFMA.FTZ R121, R24, R116, R133 ;  /* 0x0000007418797223 */ /* 0x020fe20000010085 */
[----:B------:R-:W-:Y:S01]  /*2130*/  FFMA.FTZ R125, R22, R122, R125 ;  /* 0x0000007a167d7223 */ /* 0x000fe2000001007d */
[----:B------:R-:W-:Y:S01]  /*2140*/  FFMA.FTZ R126, R23, R123, R126 ;  /* 0x0000007b177e7223 */ /* 0x000fe2000001007e */
[----:B------:R-:W4:Y:S01]  /*2150*/  LDG.E.128.CONSTANT R132, desc[UR10][R160.64+0x1200] ;  /* 0x0012000aa0847981 */ /* 0x000f22000c1e9d00 */
[----:B------:R-:W-:Y:S01]  /*2160*/  FFMA.FTZ R121, R28, R104, R121 ;  /* 0x000000681c797223 */ /* 0x000fe20000010079 */
[----:B------:R-:W-:Y:S01]  /*2170*/  FFMA.FTZ R124, R25, R117, R124 ;  /* 0x00000075197c7223 */ /* 0x000fe2000001007c */
[----:B------:R-:W-:Y:S01]  /*2180*/  FFMA.FTZ R125, R26, R118, R125 ;  /* 0x000000761a7d7223 */ /* 0x000fe2000001007d */
[----:B------:R-:W-:-:S02]  /*2190*/  FFMA.FTZ R126, R27, R119, R126 ;  /* 0x000000771b7e7223 */ /* 0x000fc4000001007e */
        /* <DEDUP_REMOVED lines=33> */
[----:B------:R-:W3:Y:S01]  /*23b0*/  LDG.E.128.CONSTANT R128, desc[UR10][R160.64+0x2800] ;  /* 0x0028000aa0807981 */ /* 0x000ee2000c1e9d00 */
[----:B------:R-:W-:-:S03]  /*23c0*/  FFMA.FTZ R143, R56, R120, R143 ;  /* 0x00000078388f7223 */ /* 0x000fc6000001008f */
        /* <DEDUP_REMOVED lines=14> */
[----:B------:R-:W-:-:S02]  /*24b0*/  FFMA.FTZ R105, R66, R106, R141 ;  /* 0x0000006a42697223 */ /* 0x000fc4000001008d */
[----:B------:R-:W5:Y:S01]  /*24c0*/  LDG.E.128.CONSTANT R140, desc[UR10][R160.64+0x2e00] ;  /* 0x002e000aa08c7981 */ /* 0x000f62000c1e9d00 */
[----:B------:R-:W-:Y:S01]  /*24d0*/  FFMA.FTZ R163, R68, R108, R163 ;  /* 0x0000006c44a37223 */ /* 0x000fe200000100a3 */
[----:B------:R-:W-:Y:S01]  /*24e0*/  FFMA.FTZ R104, R69, R109, R104 ;  /* 0x0000006d45687223 */ /* 0x000fe20000010068 */
[----:B------:R-:W-:Y:S01]  /*24f0*/  FFMA.FTZ R162, R67, R107, R162 ;  /* 0x0000006b43a27223 */ /* 0x000fe200000100a2 */
[----:B------:R-:W-:-:S03]  /*2500*/  FFMA.FTZ R105, R70, R110, R105 ;  /* 0x0000006e46697223 */ /* 0x000fc60000010069 */
[----:B------:R-:W-:Y:S01]  /*2510*/  FFMA.FTZ R162, R71, R111, R162 ;  /* 0x0000006f47a27223 */ /* 0x000fe200000100a2 */
[----:B------:R-:W-:-:S04]  /*2520*/  IADD3 R156, R149, R156, RZ ;  /* 0x0000009c959c7210 */ /* 0x000fc80007ffe0ff */
        /* <DEDUP_REMOVED lines=45> */
.L_x_26810:
[----:B------:R-:W-:-:S05]  /*2800*/  IMAD.MOV.U32 R104, RZ, RZ, -0x800001 ;  /* 0xff7fffffff687424 */ /* 0x000fca00078e00ff */
[----:B------:R1:W-:Y:S02]  /*2810*/  STS [R153], R104 ;  /* 0x0000006899007388 */ /* 0x0003e40000000800 */
.L_x_26811:
[----:B------:R-:W-:Y:S05]  /*2820*/  BSYNC B1 ;  /* 0x0000000000017941 */ /* 0x000fea0003800000 */
.L_x_26809:
[----:B------:R-:W-:-:S04]  /*2830*/  IADD3 R155, R155, 0x4, RZ ;  /* 0x000000049b9b7810 */ /* 0x000fc80007ffe0ff */
[----:B------:R-:W-:-:S13]  /*2840*/  ISETP.GE.AND P0, PT, R155, R152, PT ;  /* 0x000000989b00720c */ /* 0x000fda0003f06270 */
[----:B------:R-:W-:Y:S05]  /*2850*/  @!P0 BRA `(.L_x_26812) ;  /* 0xfffffff000e08947 */ /* 0x000fea000383ffff */
.L_x_26802:
[----:B------:R-:W-:Y:S05]  /*2860*/  BSYNC B0 ;  /* 0x0000000000007941 */ /* 0x000fea0003800000 */
.L_x_26801:
[----:B------:R-:W3:Y:S01]  /*2870*/  SHFL.BFLY PT, R7, R144, 0x10, 0x1f ;  /* 0x0e001f0090077f89 */ /* 0x000ee200000e0000 */
[C---:B------:R-:W-:Y:S01]  /*2880*/  ISETP.GT.AND P1, PT, R149.reuse, 0x3, PT ;  /* 0x000000039500780c */ /* 0x040fe20003f24270 */
[----:B------:R-:W-:Y:S01]  /*2890*/  BSSY B0, `(.L_x_26813) ;  /* 0x000001c000007945 */ /* 0x000fe20003800000 */
[----:B------:R-:W-:-:S11]  /*28a0*/  ISETP.NE.AND P0, PT, R149, RZ, PT ;  /* 0x000000ff9500720c */ /* 0x000fd60003f05270 */
[----:B------:R-:W4:Y:S01]  /*28b0*/  @!P1 S2R R13, SR_CgaCtaId ;  /* 0x00000000000d9919 */ /* 0x000f220000008800 */
[----:B0-----:R-:W-:-:S05]  /*28c0*/  @!P1 MOV R10, 0x400 ;  /* 0x00000400000a9802 */ /* 0x001fca0000000f00 */
[----:B------:R-:W-:Y:S01]  /*28d0*/  @!P1 VIADD R10, R10, 0x180 ;  /* 0x000001800a0a9836 */ /* 0x000fe20000000000 */
[----:B---3--:R-:W-:-:S05]  /*28e0*/  FMNMX.FTZ R7, R7, R144, !PT ;  /* 0x0000009007077209 */ /* 0x008fca0007810000 */
[----:B------:R-:W0:Y:S01]  /*28f0*/  SHFL.BFLY PT, R6, R7, 0x8, 0x1f ;  /* 0x0d001f0007067f89 */ /* 0x000e2200000e0000 */
[----:B----4-:R-:W-:Y:S02]  /*2900*/  @!P1 LEA R12, R13, R10, 0x18 ;  /* 0x0000000a0d0c9211 */ /* 0x010fe400078ec0ff */
[----:B------:R-:W-:Y:S02]  /*2910*/  MOV R10, 0xff7fffff ;  /* 0xff7fffff000a7802 */ /* 0x000fe40000000f00 */
[----:B0-----:R-:W-:Y:S02]  /*2920*/  FMNMX.FTZ R6, R7, R6, !PT ;  /* 0x0000000607067209 */ /* 0x001fe40007810000 */
[----:B------:R-:W0:Y:S03]  /*2930*/  S2R R7, SR_TID.X ;  /* 0x0000000000077919 */ /* 0x000e260000002100 */
[----:B------:R-:W3:Y:S02]  /*2940*/  SHFL.BFLY PT, R9, R6, 0x4, 0x1f ;  /* 0x0c801f0006097f89 */ /* 0x000ee400000e0000 */
[----:B---3--:R-:W-:-:S05]  /*2950*/  FMNMX.FTZ R9, R6, R9, !PT ;  /* 0x0000000906097209 */ /* 0x008fca0007810000 */
[----:B------:R-:W3:Y:S02]  /*2960*/  SHFL.BFLY PT, R8, R9, 0x2, 0x1f ;  /* 0x0c401f0009087f89 */ /* 0x000ee400000e0000 */
[----:B---3--:R-:W-:Y:S01]  /*2970*/  FMNMX.FTZ R8, R9, R8, !PT ;  /* 0x0000000809087209 */ /* 0x008fe20007810000 */
[----:B------:R-:W-:-:S04]  /*2980*/  @!P1 IMAD R9, R149, 0x4, R12 ;  /* 0x0000000495099824 */ /* 0x000fc800078e020c */
[----:B------:R-:W3:Y:S02]  /*2990*/  SHFL.BFLY PT, R11, R8, 0x1, 0x1f ;  /* 0x0c201f00080b7f89 */ /* 0x000ee400000e0000 */
[----:B---3--:R-:W-:Y:S01]  /*29a0*/  FMNMX.FTZ R11, R8, R11, !PT ;  /* 0x0000000b080b7209 */ /* 0x008fe20007810000 */
[----:B0-----:R-:W-:Y:S06]  /*29b0*/  @P0 BRA `(.L_x_26814) ;  /* 0x0000000000240947 */ /* 0x001fec0003800000 */
        /* <DEDUP_REMOVED lines=9> */
.L_x_26814:
[----:B------:R-:W-:Y:S05]  /*2a50*/  BSYNC B0 ;  /* 0x0000000000007941 */ /* 0x000fea0003800000 */
.L_x_26813:
[----:B------:R-:W-:Y:S01]  /*2a60*/  BAR.SYNC.DEFER_BLOCKING 0x0 ;  /* 0x0000000000007b1d */ /* 0x000fe20000010000 */
[----:B------:R-:W-:Y:S01]  /*2a70*/  IADD3 R8, R151, 0x1f, RZ ;  /* 0x0000001f97087810 */ /* 0x000fe20007ffe0ff */
[----:B------:R-:W-:-:S03]  /*2a80*/  IMAD.MOV.U32 R12, RZ, RZ, RZ ;  /* 0x000000ffff0c7224 */ /* 0x000fc600078e00ff */
[----:B------:R-:W-:Y:S01]  /*2a90*/  SHF.R.S32.HI R13, RZ, 0x1f, R8 ;  /* 0x0000001fff0d7819 */ /* 0x000fe20000011408 */
[----:B------:R-:W-:Y:S03]  /*2aa0*/  BSSY B0, `(.L_x_26815) ;  /* 0x00000f4000007945 */ /* 0x000fe60003800000 */
[----:B------:R-:W-:-:S04]  /*2ab0*/  LEA.HI R8, R13, R8, RZ, 0x5 ;  /* 0x000000080d087211 */ /* 0x000fc800078f28ff */
        /* <DEDUP_REMOVED lines=33> */
.L_x_26819:
        /* <DEDUP_REMOVED lines=11> */
.L_x_26818:
[----:B------:R-:W-:Y:S05]  /*2d80*/  BSYNC B1 ;  /* 0x0000000000017941 */ /* 0x000fea0003800000 */
.L_x_26817:
        /* <DEDUP_REMOVED lines=14> */
.L_x_26822:
        /* <DEDUP_REMOVED lines=100> */
.L_x_26821:
[----:B------:R-:W-:Y:S05]  /*34b0*/  BSYNC B1 ;  /* 0x0000000000017941 */ /* 0x000fea0003800000 */
.L_x_26820:
        /* <DEDUP_REMOVED lines=55> */
.L_x_26824:
[----:B------:R-:W-:Y:S05]  /*3830*/  BSYNC B1 ;  /* 0x0000000000017941 */ /* 0x000fea0003800000 */
.L_x_26823:
        /* <DEDUP_REMOVED lines=26> */
.L_x_26816:
[----:B------:R-:W-:Y:S05]  /*39e0*/  BSYNC B0 ;  /* 0x0000000000007941 */ /* 0x000fea0003800000 */
.L_x_26815:
[----:B----4-:R-:W3:Y:S01]  /*39f0*/  SHFL.BFLY PT, R9, R12, 0x10, 0x1f ;  /* 0x0e001f000c097f89 */ /* 0x010ee200000e0000 */
[----:B------:R-:W-:Y:S01]  /*3a00*/  LOP3.LUT P0, R15, R7, 0x1f, RZ, 0xc0, !PT ;  /* 0x0000001f070f7812 */ /* 0x000fe2000780c0ff */
[----:B------:R-:W-:Y:S03]  /*3a10*/  BSSY B0, `(.L_x_26825) ;  /* 0x00000b3000007945 */ /* 0x000fe60003800000 */
[----:B------:R-:W-:-:S09]  /*3a20*/  ISETP.GT.U32.AND P2, PT, R15, 0x3, PT ;  /* 0x000000030f00780c */ /* 0x000fd20003f44070 */
[----:B------:R-:W4:Y:S04]  /*3a30*/  @!P0 S2R R17, SR_CgaCtaId ;  /* 0x0000000000118919 */ /* 0x000f280000008800 */
[----:B------:R-:W1:Y:S01]  /*3a40*/  @!P2 S2R R19, SR_CgaCtaId ;  /* 0x000000000013a919 */ /* 0x000e620000008800 */
[----:B------:R-:W-:Y:S01]  /*3a50*/  @!P2 MOV R16, 0x400 ;  /* 0x000004000010a802 */ /* 0x000fe20000000f00 */
[----:B---3--:R-:W-:-:S04]  /*3a60*/  FADD.FTZ R9, R9, R12 ;  /* 0x0000000c09097221 */ /* 0x008fc80000010000 */
[----:B------:R-:W-:Y:S01]  /*3a70*/  @!P2 VIADD R16, R16, 0x180 ;  /* 0x000001801010a836 */ /* 0x000fe20000000000 */
[----:B------:R-:W3:Y:S04]  /*3a80*/  SHFL.BFLY PT, R10, R9, 0x8, 0x1f ;  /* 0x0d001f00090a7f89 */ /* 0x000ee800000e0000 */
[----:B-1----:R-:W-:Y:S01]  /*3a90*/  @!P2 LEA R16, R19, R16, 0x18 ;  /* 0x000000101310a211 */ /* 0x002fe200078ec0ff */
[----:B---3--:R-:W-:Y:S01]  /*3aa0*/  FADD.FTZ R10, R9, R10 ;  /* 0x0000000a090a7221 */ /* 0x008fe20000010000 */
[----:B------:R-:W-:-:S03]  /*3ab0*/  @!P0 MOV R9, 0x400 ;  /* 0x0000040000098802 */ /* 0x000fc60000000f00 */
[----:B------:R-:W-:Y:S01]  /*3ac0*/  @!P2 IMAD R15, R15, 0x4, R16 ;  /* 0x000000040f0fa824 */ /* 0x000fe200078e0210 */
[----:B------:R-:W1:Y:S01]  /*3ad0*/  SHFL.BFLY PT, R11, R10, 0x4, 0x1f ;  /* 0x0c801f000a0b7f89 */ /* 0x000e6200000e0000 */
[----:B------:R-:W-:Y:S02]  /*3ae0*/  @!P0 IADD3 R12, R9, 0x180, RZ ;  /* 0x00000180090c8810 */ /* 0x000fe40007ffe0ff */
[----:B------:R-:W-:-:S04]  /*3af0*/  @!P0 SHF.R.U32.HI R9, RZ, 0x3, R7 ;  /* 0x00000003ff098819 */ /* 0x000fc80000011607 */
[----:B------:R-:W-:Y:S01]  /*3b00*/  @!P0 LOP3.LUT R9, R9, 0x1ffffffc, RZ, 0xc0, !PT ;  /* 0x1ffffffc09098812 */ /* 0x000fe200078ec0ff */
[----:B-1----:R-:W-:Y:S01]  /*3b10*/  FADD.FTZ R11, R10, R11 ;  /* 0x0000000b0a0b7221 */ /* 0x002fe20000010000 */
[----:B----4-:R-:W-:-:S04]  /*3b20*/  @!P0 LEA R10, R17, R12, 0x18 ;  /* 0x0000000c110a8211 */ /* 0x010fc800078ec0ff */
        /* <DEDUP_REMOVED lines=16> */
[----:B-1----:R-:W-:Y:S01]  /*3c30*/  LOP3.LUT R9, RZ, R8, RZ, 0x33, !PT ;  /* 0x00000008ff097212 */ /* 0x002fe200078e33ff */
[----:B------:R-:W-:Y:S01]  /*3c40*/  BSSY B1, `(.L_x_26827) ;  /* 0x000001e000017945 */ /* 0x000fe20003800000 */
[----:B------:R-:W-:Y:S01]  /*3c50*/  LOP3.LUT R10, RZ, R151, RZ, 0x33, !PT ;  /* 0x00000097ff0a7212 */ /* 0x000fe200078e33ff */
[----:B------:R-:W-:Y:S01]  /*3c60*/  IMAD.MOV.U32 R11, RZ, RZ, R7 ;  /* 0x000000ffff0b7224 */ /* 0x000fe200078e0007 */
        /* <DEDUP_REMOVED lines=8> */
[----:B---3--:R-:W-:Y:S01]  /*3cf0*/  FADD.FTZ R9, R35, 9.9999999747524270788e-07 ;  /* 0x358637bd23097421 */ /* 0x008fe20000010000 */
[----:B------:R-:W-:-:S03]  /*3d00*/  LOP3.LUT P0, R10, R10, 0x3, RZ, 0xc0, !PT ;  /* 0x000000030a0a7812 */ /* 0x000fc6000780c0ff */
[----:B------:R1:W3:Y:S10]  /*3d10*/  MUFU.RCP R34, R9 ;  /* 0x0000000900227308 */ /* 0x0002f40000001000 */
        /* <DEDUP_REMOVED lines=8> */
.L_x_26829:
        /* <DEDUP_REMOVED lines=8> */
.L_x_26828:
[----:B------:R-:W-:Y:S05]  /*3e20*/  BSYNC B1 ;  /* 0x0000000000017941 */ /* 0x000fea0003800000 */
.L_x_26827:
        /* <DEDUP_REMOVED lines=14> */
.L_x_26832:
        /* <DEDUP_REMOVED lines=52> */
.L_x_26831:
[----:B------:R-:W-:Y:S05]  /*4250*/  BSYNC B1 ;  /* 0x0000000000017941 */ /* 0x000fea0003800000 */
.L_x_26830:
        /* <DEDUP_REMOVED lines=31> */
.L_x_26834:
[----:B------:R-:W-:Y:S05]  /*4450*/  BSYNC B1 ;  /* 0x0000000000017941 */ /* 0x000fea0003800000 */
.L_x_26833:
        /* <DEDUP_REMOVED lines=14> */
.L_x_26826:
[----:B------:R-:W-:Y:S05]  /*4540*/  BSYNC B0 ;  /* 0x0000000000007941 */ /* 0x000fea0003800000 */
.L_x_26825:
[----:B------:R-:W-:Y:S01]  /*4550*/  BAR.SYNC.DEFER_BLOCKING 0x0 ;  /* 0x0000000000007b1d */ /* 0x000fe20000010000 */
[----:B------:R-:W-:Y:S02]  /*4560*/  ISETP.NE.AND P0, PT, R7, RZ, PT ;  /* 0x000000ff0700720c */ /* 0x000fe40003f05270 */
[----:B------:R-:W-:-:S03]  /*4570*/  ISETP.GE.AND P1, PT, R145, R152, PT ;  /* 0x000000989100720c */ /* 0x000fc60003f26270 */
[----:B------:R-:W-:Y:S08]  /*4580*/  BSSY B0, `(.L_x_26835) ;  /* 0x000001d000007945 */ /* 0x000ff00003800000 */
        /* <DEDUP_REMOVED lines=25> */
[----:B------:R-:W-:-:S03]  /*4720*/  MOV R13, UR5 ;  /* 0x00000005000d7c02 */ /* 0x000fc60008000f00 */
[----:B------:R4:W-:Y:S04]  /*4730*/  STG.E desc[UR10][R10.64], R6 ;  /* 0x000000060a007986 */ /* 0x0009e8000c10190a */
[----:B---3--:R4:W-:Y:S02]  /*4740*/  STG.E desc[UR10][R12.64], R35 ;  /* 0x000000230c007986 */ /* 0x0089e4000c10190a */
.L_x_26836:
[----:B------:R-:W-:Y:S05]  /*4750*/  BSYNC B0 ;  /* 0x0000000000007941 */ /* 0x000fea0003800000 */
.L_x_26835:
[----:B------:R-:W-:Y:S01]  /*4760*/  ULDC UR12, c[0x0][0x26c] ;  /* 0x00009b00000c7ab9 */ /* 0x000fe20000000800 */
[----:B------:R-:W-:Y:S01]  /*4770*/  ULDC.64 UR8, c[0x0][0x248] ;  /* 0x0000920000087ab9 */ /* 0x000fe20000000a00 */
[----:B------:R-:W-:Y:S01]  /*4780*/  ULDC.64 UR6, c[0x0][0x238] ;  /* 0x00008e0000067ab9 */ /* 0x000fe20000000a00 */
        /* <DEDUP_REMOVED lines=13> */
[----:B-1--4-:R-:W-:Y:S01]  /*4860*/  CS2R R10, SRZ ;  /* 0x00000000000a7805 */ /* 0x012fe2000001ff00 */
[----:B------:R-:W-:Y:S06]  /*4870*/  BRA `(.L_x_26839) ;  /* 0x0000002400cc7947 */ /* 0x000fec0003800000 */
.L_x_26838:
[----:B0---4-:R-:W0:Y:S01]  /*4880*/  I2F.RP R6, R2 ;  /* 0x0000000200067306 */ /* 0x011e220000209400 */
[----:B------:R-:W4:Y:S01]  /*4890*/  LDC R137, c[0x0][0x26c] ;  /* 0x00009b00ff897b82 */ /* 0x000f220000000800 */
[----:B------:R-:W-:Y:S01]  /*48a0*/  ULDC UR5, c[0x0][0x270] ;  /* 0x00009c0000057ab9 */ /* 0x000fe20000000800 */
[----:B------:R-:W-:Y:S01]  /*48b0*/  ULDC UR4, c[0x0][0x28c] ;  /* 0x0000a30000047ab9 */ /* 0x000fe20000000800 */
[----:B------:R-:W-:Y:S01]  /*48c0*/  IMAD R128, R0, UR5, RZ ;  /* 0x0000000500807c24 */ /* 0x000fe2000f8e02ff */
[----:B------:R-:W-:Y:S02]  /*48d0*/  IADD3 R136, R3, -UR4, RZ ;  /* 0x8000000403887c10 */ /* 0x000fe4000fffe0ff */
[----:B------:R-:W-:Y:S02]  /*48e0*/  CS2R R134, SRZ ;  /* 0x0000000000867805 */ /* 0x000fe4000001ff00 */
[----:B------:R-:W-:Y:S02]  /*48f0*/  IADD3 R8, R8, -0x1, RZ ;  /* 0xffffffff08087810 */ /* 0x000fe40007ffe0ff */
[----:B------:R-:W-:-:S02]  /*4900*/  CS2R R132, SRZ ;  /* 0x0000000000847805 */ /* 0x000fc4000001ff00 */
[----:B------:R-:W-:Y:S02]  /*4910*/  CS2R R130, SRZ ;  /* 0x0000000000827805 */ /* 0x000fe4000001ff00 */
[----:B------:R-:W-:Y:S02]  /*4920*/  CS2R R126, SRZ ;  /* 0x00000000007e7805 */ /* 0x000fe4000001ff00 */
[----:B------:R-:W-:Y:S02]  /*4930*/  CS2R R124, SRZ ;  /* 0x00000000007c7805 */ /* 0x000fe4000001ff00 */
[----:B------:R-:W-:Y:S02]  /*4940*/  CS2R R122, SRZ ;  /* 0x00000000007a7805 */ /* 0x000fe4000001ff00 */
[----:B------:R-:W-:Y:S02]  /*4950*/  CS2R R120, SRZ ;  /* 0x0000000000787805 */ /* 0x000fe4000001ff00 */
[----:B------:R-:W-:Y:S01]  /*4960*/  CS2R R118, SRZ ;  /* 0x0000000000767805 */ /* 0x000fe2000001ff00 */
[----:B0-----:R-:W1:Y:S01]  /*4970*/  MUFU.RCP R6, R6 ;  /* 0x0000000600067308 */ /* 0x001e620000001000 */
[----:B------:R-:W-:-:S02]  /*4980*/  CS2R R116, SRZ ;  /* 0x0000000000747805 */ /* 0x000fc4000001ff00 */
[----:B------:R-:W-:Y:S02]  /*4990*/  CS2R R114, SRZ ;  /* 0x0000000000727805 */ /* 0x000fe4000001ff00 */
[----:B------:R-:W-:Y:S02]  /*49a0*/  CS2R R112, SRZ ;  /* 0x0000000000707805 */ /* 0x000fe4000001ff00 */
[----:B------:R-:W-:Y:S02]  /*49b0*/  SHF.R.S32.HI R129, RZ, 0x1f, R128 ;  /* 0x0000001fff817819 */ /* 0x000fe40000011480 */
[----:B----4-:R-:W-:Y:S01]  /*49c0*/  SHF.R.S32.HI R137, RZ, 0x1f, R137 ;  /* 0x0000001fff897819 */ /* 0x010fe20000011489 */
[----:B-1----:R-:W-:Y:S01]  /*49d0*/  VIADD R10, R6, 0xffffffe ;  /* 0x0ffffffe060a7836 */ /* 0x002fe20000000000 */
[----:B------:R-:W-:-:S03]  /*49e0*/  SHF.R.S32.HI R6, RZ, 0x1f, R149 ;  /* 0x0000001fff067819 */ /* 0x000fc60000011495 */
[----:B------:R0:W1:Y:S01]  /*49f0*/  F2I.FTZ.U32.TRUNC.NTZ R11, R10 ;  /* 0x0000000a000b7305 */ /* 0x000062000021f000 */
[----:B------:R-:W-:-:S05]  /*4a00*/  LEA.HI R6, R6, R149, RZ, 0x3 ;  /* 0x0000009506067211 */ /* 0x000fca00078f18ff */
[----:B------:R-:W-:Y:S02]  /*4a10*/  IMAD.SHL.U32 R12, R6, 0x4, RZ ;  /* 0x00000004060c7824 */ /* 0x000fe400078e00ff */
[----:B0-----:R-:W-:-:S03]  /*4a20*/  IMAD.MOV.U32 R10, RZ, RZ, RZ ;  /* 0x000000ffff0a7224 */ /* 0x001fc600078e00ff */
[----:B------:R-:W-:Y:S02]  /*4a30*/  LOP3.LUT R13, R12, 0xffffffe0, RZ, 0xc0, !PT ;  /* 0xffffffe00c0d7812 */ /* 0x000fe400078ec0ff */
[----:B-1----:R-:W-:-:S05]  /*4a40*/  IADD3 R9, RZ, -R11, RZ ;  /* 0x8000000bff097210 */ /* 0x002fca0007ffe0ff */
[----:B------:R-:W-:-:S04]  /*4a50*/  IMAD R9, R9, R2, RZ ;  /* 0x0000000209097224 */ /* 0x000fc800078e02ff */
[----:B------:R-:W-:Y:S01]  /*4a60*/  IMAD.HI.U32 R9, R11, R9, R10 ;  /* 0x000000090b097227 */ /* 0x000fe200078e000a */
[----:B------:R-:W-:Y:S01]  /*4a70*/  LOP3.LUT R10, R6, 0x3ffffff8, RZ, 0xc0, !PT ;  /* 0x3ffffff8060a7812 */ /* 0x000fe200078ec0ff */
[----:B------:R-:W-:-:S04]  /*4a80*/  HFMA2.MMA R11, -RZ, RZ, 0, 0 ;  /* 0x00000000ff0b7435 */ /* 0x000fc800000001ff */
[----:B------:R-:W-:Y:S01]  /*4a90*/  IMAD.IADD R6, R149, 0x1, -R10 ;  /* 0x0000000195067824 */ /* 0x000fe200078e0a0a */
[----:B------:R-:W-:-:S03]  /*4aa0*/  MOV R10, RZ ;  /* 0x000000ff000a7202 */ /* 0x000fc60000000f00 */
        /* <DEDUP_REMOVED lines=11> */
[C---:B--2---:R-:W-:Y:S01]  /*4b60*/  VIADD R153, R0.reuse, 0x600 ;  /* 0x0000060000997836 */ /* 0x044fe20000000000 */
[C---:B------:R-:W-:Y:S01]  /*4b70*/  IADD3 R155, R0.reuse, 0x680, RZ ;  /* 0x00000680009b7810 */ /* 0x040fe20007ffe0ff */
        /* <DEDUP_REMOVED lines=10> */
.L_x_26842:
        /* <DEDUP_REMOVED lines=61> */
[----:B------:R-:W2:Y:S04]  /*4ff0*/  LDG.E.128.CONSTANT R12, desc[UR10][R28.64] ;  /* 0x0000000a1c0c7981 */ /* 0x000ea8000c1e9d00 */
[----:B------:R0:W4:Y:S01]  /*5000*/  LDG.E.128.CONSTANT R16, desc[UR10][R28.64+0x200] ;  /* 0x0002000a1c107981 */ /* 0x000122000c1e9d00 */
        /* <DEDUP_REMOVED lines=10> */
[----:B0-----:R-:W-:-:S04]  /*50b0*/  IADD3 R29, P0, R140, R96, RZ ;  /* 0x000000608c1d7210 */ /* 0x001fc80007f1e0ff */
[----:B------:R-:W-:Y:S02]  /*50c0*/  LEA R28, P1, R29, UR6, 0x2 ;  /* 0x000000061d1c7c11 */ /* 0x000fe4000f8210ff */
[----:B------:R-:W-:-:S04]  /*50d0*/  LEA.HI.X.SX32 R30, R140, R107, 0x1, P0 ;  /* 0x0000006b8c1e7211 */ /* 0x000fc800000f0eff */
[----:B------:R-:W-:-:S06]  /*50e0*/  LEA.HI.X R29, R29, UR7, R30, 0x2, P1 ;  /* 0x000000071d1d7c11 */ /* 0x000fcc00088f141e */
[----:B------:R-:W5:Y:S01]  /*50f0*/  LDG.E.128.CONSTANT R28, desc[UR10][R28.64] ;  /* 0x0000000a1c1c7981 */ /* 0x000f62000c1e9d00 */
[----:B------:R-:W-:-:S04]  /*5100*/  IADD3 R33, P0, R141, R96, RZ ;  /* 0x000000608d217210 */ /* 0x000fc80007f1e0ff */
[----:B------:R-:W-:Y:S02]  /*5110*/  LEA R32, P1, R33, UR6, 0x2 ;  /* 0x0000000621207c11 */ /* 0x000fe4000f8210ff */
[----:B---3--:R-:W-:-:S04]  /*5120*/  LEA.HI.X.SX32 R34, R141, R107, 0x1, P0 ;  /* 0x0000006b8d227211 */ /* 0x008fc800000f0eff */
        /* <DEDUP_REMOVED lines=29> */
[----:B------:R-:W-:Y:S02]  /*5300*/  LEA.HI.X.SX32 R58, R150, R107, 0x1, P0 ;  /* 0x0000006b963a7211 */ /* 0x000fe400000f0eff */
[----:B------:R-:W-:Y:S02]  /*5310*/  ISETP.NE.AND P0, PT, R145, R8, PT ;  /* 0x000000089100720c */ /* 0x000fe40003f05270 */
[----:B------:R-:W-:Y:S02]  /*5320*/  LEA.HI.X R57, R57, UR7, R58, 0x2, P1 ;  /* 0x0000000739397c11 */ /* 0x000fe400088f143a */
[----:B------:R-:W-:-:S04]  /*5330*/  IADD3 R61, P1, R153, R96, RZ ;  /* 0x00000060993d7210 */ /* 0x000fc80007f3e0ff */
[----:B------:R-:W3:Y:S01]  /*5340*/  LDG.E.128.CONSTANT R56, desc[UR10][R56.64] ;  /* 0x0000000a38387981 */ /* 0x000ee2000c1e9d00 */
[----:B------:R-:W-:Y:S02]  /*5350*/  LEA R60, P2, R61, UR6, 0x2 ;  /* 0x000000063d3c7c11 */ /* 0x000fe4000f8410ff */
[----:B------:R-:W-:Y:S02]  /*5360*/  LEA.HI.X.SX32 R62, R153, R107, 0x1, P1 ;  /* 0x0000006b993e7211 */ /* 0x000fe400008f0eff */
[C---:B------:R-:W-:Y:S01]  /*5370*/  @!P0 VIADD R66, R165.reuse, 0x3 ;  /* 0x00000003a5428836 */ /* 0x040fe20000000000 */
[----:B------:R-:W-:Y:S02]  /*5380*/  @!P0 IADD3 R64, R165, 0x2, RZ ;  /* 0x00000002a5408810 */ /* 0x000fe40007ffe0ff */
[----:B------:R-:W-:Y:S01]  /*5390*/  LEA.HI.X R61, R61, UR7, R62, 0x2, P2 ;  /* 0x000000073d3d7c11 */ /* 0x000fe200090f143e */
[----:B------:R-:W-:Y:S01]  /*53a0*/  @!P0 VIADD R62, R165, 0x1 ;  /* 0x00000001a53e8836 */ /* 0x000fe20000000000 */
[----:B------:R-:W-:-:S02]  /*53b0*/  IADD3 R65, P5, R155, R96, RZ ;  /* 0x000000609b417210 */ /* 0x000fc40007fbe0ff */
[-C--:B------:R-:W-:Y:S02]  /*53c0*/  @!P0 ISETP.GE.AND P6, PT, R64, R151.reuse, PT ;  /* 0x000000974000820c */ /* 0x080fe40003fc6270 */
[-C--:B------:R-:W-:Y:S02]  /*53d0*/  @!P0 ISETP.GE.AND P2, PT, R62, R151.reuse, PT ;  /* 0x000000973e00820c */ /* 0x080fe40003f46270 */
[----:B------:R-:W3:Y:S01]  /*53e0*/  LDG.E.128.CONSTANT R60, desc[UR10][R60.64] ;  /* 0x0000000a3c3c7981 */ /* 0x000ee2000c1e9d00 */
[----:B------:R-:W-:Y:S02]  /*53f0*/  @!P0 ISETP.GE.AND P1, PT, R66, R151, PT ;  /* 0x000000974200820c */ /* 0x000fe40003f26270 */
[----:B------:R-:W-:Y:S02]  /*5400*/  LEA R64, P4, R65, UR6, 0x2 ;  /* 0x0000000641407c11 */ /* 0x000fe4000f8810ff */
[----:B------:R-:W-:-:S04]  /*5410*/  LEA.HI.X.SX32 R66, R155, R107, 0x1, P5 ;  /* 0x0000006b9b427211 */ /* 0x000fc800028f0eff */
[----:B------:R-:W-:Y:S02]  /*5420*/  LEA.HI.X R65, R65, UR7, R66, 0x2, P4 ;  /* 0x0000000741417c11 */ /* 0x000fe4000a0f1442 */
[C---:B------:R-:W-:Y:S01]  /*5430*/  @!P0 IADD3 R68, R165.reuse, 0x1, RZ ;  /* 0x00000001a5448810 */ /* 0x040fe20007ffe0ff */
[C---:B------:R-:W-:Y:S01]  /*5440*/  @!P0 VIADD R70, R165.reuse, 0x2 ;  /* 0x00000002a5468836 */ /* 0x040fe20000000000 */
[CC--:B------:R-:W-:Y:S02]  /*5450*/  @!P0 ISETP.GE.AND P3, PT, R165.reuse, R151.reuse, PT ;  /* 0x00000097a500820c */ /* 0x0c0fe40003f66270 */
[----:B------:R-:W3:Y:S01]  /*5460*/  LDG.E.128.CONSTANT R64, desc[UR10][R64.64] ;  /* 0x0000000a40407981 */ /* 0x000ee2000c1e9d00 */
[----:B------:R-:W-:Y:S02]  /*5470*/  @!P0 ISETP.GE.AND P5, PT, R68, R151, PT ;  /* 0x000000974400820c */ /* 0x000fe40003fa6270 */
[C---:B------:R-:W-:Y:S02]  /*5480*/  @!P0 IADD3 R68, R165.reuse, 0x3, RZ ;  /* 0x00000003a5448810 */ /* 0x040fe40007ffe0ff */
[----:B------:R-:W-:Y:S01]  /*5490*/  IADD3 R69, P4, R156, R96, RZ ;  /* 0x000000609c457210 */ /* 0x000fe20007f9e0ff */
[----:B------:R-:W0:Y:S01]  /*54a0*/  S2UR UR5, SR_CgaCtaId ;  /* 0x00000000000579c3 */ /* 0x000e220000008800 */
[----:B------:R-:W-:-:S02]  /*54b0*/  @!P0 IADD3 R74, R165, 0x2, RZ ;  /* 0x00000002a54a8810 */ /* 0x000fc40007ffe0ff */
[C---:B------:R-:W-:Y:S01]  /*54c0*/  @!P0 IADD3 R78, R165.reuse, 0x3, RZ ;  /* 0x00000003a54e8810 */ /* 0x040fe20007ffe0ff */
[----:B------:R-:W-:Y:S01]  /*54d0*/  UMOV UR4, 0x400 ;  /* 0x0000040000047882 */ /* 0x000fe20000000000 */
[C---:B------:R-:W-:Y:S01]  /*54e0*/  @!P0 VIADD R72, R165.reuse, 0x1 ;  /* 0x00000001a5488836 */ /* 0x040fe20000000000 */
[----:B------:R-:W-:Y:S01]  /*54f0*/  UIADD3 UR4, UR4, 0x1a0, URZ ;  /* 0x000001a004047890 */ /* 0x000fe2000fffe03f */
[C---:B------:R-:W-:Y:S01]  /*5500*/  @!P0 VIADD R80, R165.reuse, 0x1 ;  /* 0x00000001a5508836 */ /* 0x040fe20000000000 */
[C---:B------:R-:W-:Y:S01]  /*5510*/  @!P0 IADD3 R84, R165.reuse, 0x2, RZ ;  /* 0x00000002a5548810 */ /* 0x040fe20007ffe0ff */
[C---:B------:R-:W-:Y:S01]  /*5520*/  @!P0 VIADD R86, R165.reuse, 0x3 ;  /* 0x00000003a5568836 */ /* 0x040fe20000000000 */
[----:B0-----:R-:W-:Y:S01]  /*5530*/  ULEA UR4, UR5, UR4, 0x18 ;  /* 0x0000000405047291 */ /* 0x001fe2000f8ec03f */
[C---:B------:R-:W-:Y:S01]  /*5540*/  @!P0 VIADD R90, R165.reuse, 0x2 ;  /* 0x00000002a55a8836 */ /* 0x040fe20000000000 */
[----:B------:R-:W-:Y:S02]  /*5550*/  @!P0 IADD3 R88, R165, 0x1, RZ ;  /* 0x00000001a5588810 */ /* 0x000fe40007ffe0ff */
[----:B--2---:R-:W-:-:S02]  /*5560*/  @!P0 FSEL R12, R12, RZ, !P3 ;  /* 0x000000ff0c0c8208 */ /* 0x004fc40005800000 */
[----:B------:R-:W-:Y:S02]  /*5570*/  @!P0 FSEL R13, R13, RZ, !P2 ;  /* 0x000000ff0d0d8208 */ /* 0x000fe40005000000 */
[-C--:B------:R-:W-:Y:S02]  /*5580*/  @!P0 ISETP.GE.AND P3, PT, R70, R151.reuse, PT ;  /* 0x000000974600820c */ /* 0x080fe40003f66270 */
[----:B------:R-:W-:Y:S02]  /*5590*/  @!P0 ISETP.GE.AND P2, PT, R68, R151, PT ;  /* 0x000000974400820c */ /* 0x000fe40003f46270 */
[----:B------:R-:W-:Y:S02]  /*55a0*/  @!P0 FSEL R14, R14, RZ, !P6 ;  /* 0x000000ff0e0e8208 */ /* 0x000fe40007000000 */
[----:B------:R-:W-:Y:S02]  /*55b0*/  LEA R68, P6, R69, UR6, 0x2 ;  /* 0x0000000645447c11 */ /* 0x000fe4000f8c10ff */
[----:B------:R-:W-:-:S04]  /*55c0*/  LEA.HI.X.SX32 R70, R156, R107, 0x1, P4 ;  /* 0x0000006b9c467211 */ /* 0x000fc800020f0eff */
[----:B------:R-:W-:Y:S02]  /*55d0*/  LEA.HI.X R69, R69, UR7, R70, 0x2, P6 ;  /* 0x0000000745457c11 */ /* 0x000fe4000b0f1446 */
[----:B------:R-:W-:-:S04]  /*55e0*/  @!P0 ISETP.GE.AND P6, PT, R165, R151, PT ;  /* 0x00000097a500820c */ /* 0x000fc80003fc6270 */
[----:B------:R-:W2:Y:S01]  /*55f0*/  LDG.E.128.CONSTANT R68, desc[UR10][R68.64] ;  /* 0x0000000a44447981 */ /* 0x000ea2000c1e9d00 */
[----:B----4-:R-:W-:Y:S02]  /*5600*/  @!P0 FSEL R16, R16, RZ, !P6 ;  /* 0x000000ff10108208 */ /* 0x010fe40007000000 */
[----:B------:R-:W-:Y:S02]  /*5610*/  IADD3 R73, P6, R157, R96, RZ ;  /* 0x000000609d497210 */ /* 0x000fe40007fde0ff */
[----:B------:R-:W-:Y:S02]  /*5620*/  @!P0 ISETP.GE.AND P4, PT, R74, R151, PT ;  /* 0x000000974a00820c */ /* 0x000fe40003f86270 */
[----:B------:R-:W-:Y:S02]  /*5630*/  @!P0 FSEL R17, R17, RZ, !P5 ;  /* 0x000000ff11118208 */ /* 0x000fe40006800000 */
[----:B------:R-:W-:Y:S02]  /*5640*/  LEA R76, P5, R73, UR6, 0x2 ;  /* 0x00000006494c7c11 */ /* 0x000fe4000f8a10ff */
[----:B------:R-:W-:-:S04]  /*5650*/  LEA.HI.X.SX32 R74, R157, R107, 0x1, P6 ;  /* 0x0000006b9d4a7211 */ /* 0x000fc800030f0eff */
[----:B------:R-:W-:Y:S02]  /*5660*/  LEA.HI.X R77, R73, UR7, R74, 0x2, P5 ;  /* 0x00000007494d7c11 */ /* 0x000fe4000a8f144a */
[-C--:B------:R-:W-:Y:S02]  /*5670*/  @!P0 ISETP.GE.AND P6, PT, R78, R151.reuse, PT ;  /* 0x000000974e00820c */ /* 0x080fe40003fc6270 */
[----:B------:R-:W-:Y:S02]  /*5680*/  @!P0 FSEL R19, R19, RZ, !P2 ;  /* 0x000000ff13138208 */ /* 0x000fe40005000000 */
[----:B------:R-:W4:Y:S01]  /*5690*/  LDG.E.128.CONSTANT R76, desc[UR10][R76.64] ;  /* 0x0000000a4c4c7981 */ /* 0x000f22000c1e9d00 */
[----:B------:R-:W-:Y:S02]  /*56a0*/  @!P0 ISETP.GE.AND P5, PT, R165, R151, PT ;  /* 0x00000097a500820c */ /* 0x000fe40003fa6270 */
[----:B------:R-:W-:Y:S02]  /*56b0*/  IADD3 R81, P2, R158, R96, RZ ;  /* 0x000000609e517210 */ /* 0x000fe40007f5e0ff */
[----:B------:R-:W-:-:S02]  /*56c0*/  @!P0 FSEL R15, R15, RZ, !P1 ;  /* 0x000000ff0f0f8208 */ /* 0x000fc40004800000 */
[----:B------:R-:W-:Y:S02]  /*56d0*/  @!P0 FSEL R18, R18, RZ, !P3 ;  /* 0x000000ff12128208 */ /* 0x000fe40005800000 */
[-C--:B------:R-:W-:Y:S01]  /*56e0*/  @!P0 ISETP.GE.AND P1, PT, R72, R151.reuse, PT ;  /* 0x000000974800820c */ /* 0x080fe20003f26270 */
[----:B------:R-:W-:Y:S01]  /*56f0*/  IMAD.IADD R72, R165, 0x1, -R154 ;  /* 0x00000001a5487824 */ /* 0x000fe200078e0a9a */
[----:B------:R-:W-:Y:S02]  /*5700*/  @!P0 ISETP.GE.AND P3, PT, R80, R151, PT ;  /* 0x000000975000820c */ /* 0x000fe40003f66270 */
[----:B-----5:R-:W-:Y:S02]  /*5710*/  @!P0 FSEL R20, R20, RZ, !P5 ;  /* 0x000000ff14148208 */ /* 0x020fe40006800000 */
[----:B------:R-:W-:Y:S02]  /*5720*/  LEA R80, P5, R81, UR6, 0x2 ;  /* 0x0000000651507c11 */ /* 0x000fe4000f8a10ff */
[----:B------:R-:W-:-:S02]  /*5730*/  LEA.HI.X.SX32 R82, R158, R107, 0x1, P2 ;  /* 0x0000006b9e527211 */ /* 0x000fc400010f0eff */
[----:B------:R-:W-:Y:S02]  /*5740*/  LEA R72, R72, UR4, 0x2 ;  /* 0x0000000448487c11 */ /* 0x000fe4000f8e10ff */
[----:B------:R-:W-:Y:S02]  /*5750*/  LEA.HI.X R81, R81, UR7, R82, 0x2, P5 ;  /* 0x0000000751517c11 */ /* 0x000fe4000a8f1452 */
[----:B------:R-:W-:Y:S02]  /*5760*/  IADD3 R85, P5, R159, R96, RZ ;  /* 0x000000609f557210 */ /* 0x000fe40007fbe0ff */
[----:B------:R-:W0:Y:S01]  /*5770*/  LDS.128 R72, [R72] ;  /* 0x0000000048487984 */ /* 0x000e220000000c00 */
[----:B------:R-:W-:-:S03]  /*5780*/  @!P0 FSEL R21, R21, RZ, !P1 ;  /* 0x000000ff15158208 */ /* 0x000fc60004800000 */
[----:B------:R-:W5:Y:S01]  /*5790*/  LDG.E.128.CONSTANT R80, desc[UR10][R80.64] ;  /* 0x0000000a50507981 */ /* 0x000f62000c1e9d00 */
[-C--:B------:R-:W-:Y:S02]  /*57a0*/  @!P0 ISETP.GE.AND P1, PT, R84, R151.reuse, PT ;  /* 0x000000975400820c */ /* 0x080fe40003f26270 */
[----:B------:R-:W-:Y:S02]  /*57b0*/  @!P0 ISETP.GE.AND P2, PT, R86, R151, PT ;  /* 0x000000975600820c */ /* 0x000fe40003f46270 */
[----:B------:R-:W-:Y:S02]  /*57c0*/  @!P0 FSEL R23, R23, RZ, !P6 ;  /* 0x000000ff17178208 */ /* 0x000fe40007000000 */
[----:B------:R-:W-:Y:S02]  /*57d0*/  LEA R84, P6, R85, UR6, 0x2 ;  /* 0x0000000655547c11 */ /* 0x000fe4000f8c10ff */
[----:B------:R-:W-:-:S04]  /*57e0*/  LEA.HI.X.SX32 R86, R159, R107, 0x1, P5 ;  /* 0x0000006b9f567211 */ /* 0x000fc800028f0eff */
[----:B------:R-:W-:Y:S02]  /*57f0*/  LEA.HI.X R85, R85, UR7, R86, 0x2, P6 ;  /* 0x0000000755557c11 */ /* 0x000fe4000b0f1456 */
[C---:B------:R-:W-:Y:S02]  /*5800*/  @!P0 IADD3 R86, R165.reuse, 0x3, RZ ;  /* 0x00000003a5568810 */ /* 0x040fe40007ffe0ff */
[----:B------:R-:W-:Y:S02]  /*5810*/  @!P0 FSEL R26, R26, RZ, !P1 ;  /* 0x000000ff1a1a8208 */ /* 0x000fe40004800000 */
[-C--:B------:R-:W-:Y:S02]  /*5820*/  @!P0 ISETP.GE.AND P1, PT, R86, R151.reuse, PT ;  /* 0x000000975600820c */ /* 0x080fe40003f26270 */
[----:B------:R-:W-:Y:S01]  /*5830*/  @!P0 FSEL R22, R22, RZ, !P4 ;  /* 0x000000ff16168208 */ /* 0x000fe20006000000 */
[----:B------:R-:W5:Y:S01]  /*5840*/  LDG.E.128.CONSTANT R84, desc[UR10][R84.64] ;  /* 0x0000000a54547981 */ /* 0x000f62000c1e9d00 */
[----:B------:R-:W-:-:S02]  /*5850*/  @!P0 ISETP.GE.AND P4, PT, R165, R151, PT ;  /* 0x00000097a500820c */ /* 0x000fc40003f86270 */
[----:B------:R-:W-:Y:S02]  /*5860*/  IADD3 R89, P6, R160, R96, RZ ;  /* 0x00000060a0597210 */ /* 0x000fe40007fde0ff */
[----:B------:R-:W-:Y:S02]  /*5870*/  @!P0 FSEL R24, R24, RZ, !P4 ;  /* 0x000000ff18188208 */ /* 0x000fe40006000000 */
[-C--:B------:R-:W-:Y:S02]  /*5880*/  @!P0 ISETP.GE.AND P4, PT, R88, R151.reuse, PT ;  /* 0x000000975800820c */ /* 0x080fe40003f86270 */
[----:B------:R-:W-:Y:S02]  /*5890*/  @!P0 ISETP.GE.AND P5, PT, R90, R151, PT ;  /* 0x000000975a00820c */ /* 0x000fe40003fa6270 */
[----:B------:R-:W-:Y:S02]  /*58a0*/  @!P0 FSEL R25, R25, RZ, !P3 ;  /* 0x000000ff19198208 */ /* 0x000fe40005800000 */
[----:B------:R-:W-:-:S02]  /*58b0*/  LEA.HI.X.SX32 R92, R160, R107, 0x1, P6 ;  /* 0x0000006ba05c7211 */ /* 0x000fc400030f0eff */
[----:B------:R-:W-:Y:S02]  /*58c0*/  LEA R88, P3, R89, UR6, 0x2 ;  /* 0x0000000659587c11 */ /* 0x000fe4000f8610ff */
[----:B------:R-:W-:Y:S02]  /*58d0*/  IADD3 R90, P6, R161, R96, RZ ;  /* 0x00000060a15a7210 */ /* 0x000fe40007fde0ff */
[----:B------:R-:W-:Y:S02]  /*58e0*/  LEA.HI.X R89, R89, UR7, R92, 0x2, P3 ;  /* 0x0000000759597c11 */ /* 0x000fe400098f145c */
[----:B------:R-:W-:Y:S02]  /*58f0*/  LEA.HI.X.SX32 R91, R161, R107, 0x1, P6 ;  /* 0x0000006ba15b7211 */ /* 0x000fe400030f0eff */
[----:B------:R-:W-:-:S04]  /*5900*/  LEA R92, P3, R90, UR6, 0x2 ;  /* 0x000000065a5c7c11 */ /* 0x000fc8000f8610ff */
[----:B------:R-:W-:Y:S02]  /*5910*/  LEA.HI.X R93, R90, UR7, R91, 0x2, P3 ;  /* 0x000000075a5d7c11 */ /* 0x000fe400098f145b */
[----:B------:R-:W5:Y:S01]  /*5920*/  LDG.E.128.CONSTANT R88, desc[UR10][R88.64] ;  /* 0x0000000a58587981 */ /* 0x000f62000c1e9d00 */
[----:B0-----:R-:W-:Y:S01]  /*5930*/  FMUL.FTZ R13, R73, R13 ;  /* 0x0000000d490d7220 */ /* 0x001fe20000410000 */
[C---:B------:R-:W-:Y:S01]  /*5940*/  @!P0 VIADD R94, R165.reuse, 0x1 ;  /* 0x00000001a55e8836 */ /* 0x040fe20000000000 */
[-C--:B------:R-:W-:Y:S02]  /*5950*/  @!P0 ISETP.GE.AND P6, PT, R165, R151.reuse, PT ;  /* 0x00000097a500820c */ /* 0x080fe40003fc6270 */
[----:B------:R-:W-:Y:S01]  /*5960*/  FFMA.FTZ R13, R72, R12, R13 ;  /* 0x0000000c480d7223 */ /* 0x000fe2000001000d */
[----:B------:R-:W-:Y:S02]  /*5970*/  IADD3 R12, P3, R162, R96, RZ ;  /* 0x00000060a20c7210 */ /* 0x000fe40007f7e0ff */
[----:B------:R-:W-:Y:S01]  /*5980*/  @!P0 FSEL R27, R27, RZ, !P2 ;  /* 0x000000ff1b1b8208 */ /* 0x000fe20005000000 */
[----:B------:R-:W-:Y:S01]  /*5990*/  FFMA.FTZ R14, R74, R14, R13 ;  /* 0x0000000e4a0e7223 */ /* 0x000fe2000001000d */
[----:B------:R-:W-:-:S02]  /*59a0*/  @!P0 ISETP.GE.AND P2, PT, R94, R151, PT ;  /* 0x000000975e00820c */ /* 0x000fc40003f46270 */
[----:B------:R-:W-:Y:S01]  /*59b0*/  @!P0 FSEL R28, R28, RZ, !P6 ;  /* 0x000000ff1c1c8208 */ /* 0x000fe20007000000 */
[----:B------:R-:W5:Y:S01]  /*59c0*/  LDG.E.128.CONSTANT R92, desc[UR10][R92.64] ;  /* 0x0000000a5c5c7981 */ /* 0x000f62000c1e9d00 */
[----:B------:R-:W-:Y:S02]  /*59d0*/  LEA R98, P6, R12, UR6, 0x2 ;  /* 0x000000060c627c11 */ /* 0x000fe4000f8c10ff */
[----:B------:R-:W-:-:S04]  /*59e0*/  LEA.HI.X.SX32 R13, R162, R107, 0x1, P3 ;  /* 0x0000006ba20d7211 */ /* 0x000fc800018f0eff */
[----:B------:R-:W-:Y:S02]  /*59f0*/  LEA.HI.X R99, R12, UR7, R13, 0x2, P6 ;  /* 0x000000070c637c11 */ /* 0x000fe4000b0f140d */
[----:B------:R-:W-:Y:S01]  /*5a00*/  IADD3 R12, P6, R163, R96, RZ ;  /* 0x00000060a30c7210 */ /* 0x000fe20007fde0ff */
[----:B------:R-:W-:-:S03]  /*5a10*/  FMUL.FTZ R17, R73, R17 ;  /* 0x0000001149117220 */ /* 0x000fc60000410000 */
[----:B------:R-:W-:Y:S02]  /*5a20*/  LEA.HI.X.SX32 R13, R163, R107, 0x1, P6 ;  /* 0x0000006ba30d7211 */ /* 0x000fe400030f0eff */
[----:B------:R-:W-:Y:S01]  /*5a30*/  LEA R100, P6, R12, UR6, 0x2 ;  /* 0x000000060c647c11 */ /* 0x000fe2000f8c10ff */
[----:B------:R-:W-:Y:S01]  /*5a40*/  FFMA.FTZ R17, R72, R16, R17 ;  /* 0x0000001048117223 */ /* 0x000fe20000010011 */
[----:B------:R-:W-:Y:S02]  /*5a50*/  @!P0 FSEL R30, R30, RZ, !P5 ;  /* 0x000000ff1e1e8208 */ /* 0x000fe40006800000 */
[----:B------:R-:W-:Y:S02]  /*5a60*/  LEA.HI.X R101, R12, UR7, R13, 0x2, P6 ;  /* 0x000000070c657c11 */ /* 0x000fe4000b0f140d */
[-C--:B------:R-:W-:Y:S02]  /*5a70*/  IADD3 R13, P5, R164, R96.reuse, RZ ;  /* 0x00000060a40d7210 */ /* 0x080fe40007fbe0ff */
[----:B------:R-:W-:-:S02]  /*5a80*/  IADD3 R12, P6, R3, R96, RZ ;  /* 0x00000060030c7210 */ /* 0x000fc40007fde0ff */
[C---:B------:R-:W-:Y:S01]  /*5a90*/  @!P0 IADD3 R16, R165.reuse, 0x2, RZ ;  /* 0x00000002a5108810 */ /* 0x040fe20007ffe0ff */
[----:B------:R-:W5:Y:S03]  /*5aa0*/  LDG.E.128.CONSTANT R96, desc[UR10][R98.64] ;  /* 0x0000000a62607981 */ /* 0x000f66000c1e9d00 */
[-C--:B------:R-:W-:Y:S01]  /*5ab0*/  @!P0 ISETP.GE.AND P3, PT, R16, R151.reuse, PT ;  /* 0x000000971000820c */ /* 0x080fe20003f66270 */
[----:B------:R-:W-:Y:S01]  /*5ac0*/  @!P0 VIADD R16, R165, 0x3 ;  /* 0x00000003a5108836 */ /* 0x000fe20000000000 */
[----:B------:R-:W-:Y:S01]  /*5ad0*/  @!P0 FSEL R29, R29, RZ, !P4 ;  /* 0x000000ff1d1d8208 */ /* 0x000fe20006000000 */
[----:B------:R-:W5:Y:S03]  /*5ae0*/  LDG.E.128.CONSTANT R100, desc[UR10][R100.64] ;  /* 0x0000000a64647981 */ /* 0x000f66000c1e9d00 */
[----:B------:R-:W-:-:S02]  /*5af0*/  @!P0 ISETP.GE.AND P4, PT, R16, R151, PT ;  /* 0x000000971000820c */ /* 0x000fc40003f86270 */
[-C--:B------:R-:W-:Y:S02]  /*5b00*/  LEA.HI.X.SX32 R16, R164, R107.reuse, 0x1, P5 ;  /* 0x0000006ba4107211 */ /* 0x080fe400028f0eff */
[----:B------:R-:W-:Y:S02]  /*5b10*/  LEA R104, P5, R13, UR6, 0x2 ;  /* 0x000000060d687c11 */ /* 0x000fe4000f8a10ff */
[----:B------:R-:W-:Y:S02]  /*5b20*/  LEA.HI.X.SX32 R107, R3, R107, 0x1, P6 ;  /* 0x0000006b036b7211 */ /* 0x000fe400030f0eff */
[----:B------:R-:W-:Y:S02]  /*5b30*/  LEA.HI.X R105, R13, UR7, R16, 0x2, P5 ;  /* 0x000000070d697c11 */ /* 0x000fe4000a8f1410 */
[----:B------:R-:W-:-:S04]  /*5b40*/  LEA R108, P6, R12, UR6, 0x2 ;  /* 0x000000060c6c7c11 */ /* 0x000fc8000f8c10ff */
[----:B------:R-:W-:Y:S02]  /*5b50*/  LEA.HI.X R109, R12, UR7, R107, 0x2, P6 ;  /* 0x000000070c6d7c11 */ /* 0x000fe4000b0f146b */
[----:B------:R-:W5:Y:S04]  /*5b60*/  LDG.E.128.CONSTANT R104, desc[UR10][R104.64] ;  /* 0x0000000a68687981 */ /* 0x000f68000c1e9d00 */
[----:B------:R-:W5:Y:S01]  /*5b70*/  LDG.E.128.CONSTANT R108, desc[UR10][R108.64] ;  /* 0x0000000a6c6c7981 */ /* 0x000f62000c1e9d00 */
[----:B------:R-:W-:Y:S01]  /*5b80*/  @!P0 VIADD R12, R165, 0x2 ;  /* 0x00000002a50c8836 */ /* 0x000fe20000000000 */
[----:B------:R-:W-:Y:S02]  /*5b90*/  @!P0 FSEL R31, R31, RZ, !P1 ;  /* 0x000000ff1f1f8208 */ /* 0x000fe40004800000 */
[----:B------:R-:W-:-:S02]  /*5ba0*/  @!P0 ISETP.GE.AND P1, PT, R165, R151, PT ;  /* 0x00000097a500820c */ /* 0x000fc40003f26270 */
[-C--:B------:R-:W-:Y:S02]  /*5bb0*/  @!P0 ISETP.GE.AND P6, PT, R12, R151.reuse, PT ;  /* 0x000000970c00820c */ /* 0x080fe40003fc6270 */
[C---:B------:R-:W-:Y:S02]  /*5bc0*/  @!P0 IADD3 R12, R165.reuse, 0x3, RZ ;  /* 0x00000003a50c8810 */ /* 0x040fe40007ffe0ff */
[----:B---3--:R-:W-:Y:S02]  /*5bd0*/  @!P0 FSEL R32, R32, RZ, !P1 ;  /* 0x000000ff20208208 */ /* 0x008fe40004800000 */
[----:B------:R-:W-:Y:S01]  /*5be0*/  @!P0 ISETP.GE.AND P1, PT, R12, R151, PT ;  /* 0x000000970c00820c */ /* 0x000fe20003f26270 */
[----:B------:R-:W-:Y:S01]  /*5bf0*/  @!P0 VIADD R12, R165, 0x1 ;  /* 0x00000001a50c8836 */ /* 0x000fe20000000000 */
[----:B------:R-:W-:-:S04]  /*5c00*/  @!P0 FSEL R33, R33, RZ, !P2 ;  /* 0x000000ff21218208 */ /* 0x000fc80005000000 */
[-C--:B------:R-:W-:Y:S02]  /*5c10*/  @!P0 ISETP.GE.AND P2, PT, R12, R151.reuse, PT ;  /* 0x000000970c00820c */ /* 0x080fe40003f46270 */
[C---:B------:R-:W-:Y:S02]  /*5c20*/  @!P0 IADD3 R12, R165.reuse, 0x2, RZ ;  /* 0x00000002a50c8810 */ /* 0x040fe40007ffe0ff */
[----:B------:R-:W-:Y:S02]  /*5c30*/  @!P0 FSEL R34, R34, RZ, !P3 ;  /* 0x000000ff22228208 */ /* 0x000fe40005800000 */
[-C--:B------:R-:W-:Y:S01]  /*5c40*/  @!P0 ISETP.GE.AND P3, PT, R12, R151.reuse, PT ;  /* 0x000000970c00820c */ /* 0x080fe20003f66270 */
[----:B------:R-:W-:Y:S01]  /*5c50*/  @!P0 VIADD R12, R165, 0x3 ;  /* 0x00000003a50c8836 */ /* 0x000fe20000000000 */
[----:B------:R-:W-:Y:S02]  /*5c60*/  @!P0 FSEL R35, R35, RZ, !P4 ;  /* 0x000000ff23238208 */ /* 0x000fe40006000000 */
[----:B------:R-:W-:-:S02]  /*5c70*/  @!P0 ISETP.GE.AND P4, PT, R165, R151, PT ;  /* 0x00000097a500820c */ /* 0x000fc40003f86270 */
[C---:B------:R-:W-:Y:S02]  /*5c80*/  @!P0 IADD3 R16, R165.reuse, 0x1, RZ ;  /* 0x00000001a5108810 */ /* 0x040fe40007ffe0ff */
[----:B------:R-:W-:Y:S02]  /*5c90*/  @!P0 FSEL R36, R36, RZ, !P4 ;  /* 0x000000ff24248208 */ /* 0x000fe40006000000 */
[-C--:B------:R-:W-:Y:S02]  /*5ca0*/  @!P0 ISETP.GE.AND P5, PT, R16, R151.reuse, PT ;  /* 0x000000971000820c */ /* 0x080fe40003fa6270 */
        /* <DEDUP_REMOVED lines=31> */
[C---:B------:R-:W-:Y:S02]  /*5ea0*/  @!P0 IADD3 R12, R165.reuse, 0x3, RZ ;  /* 0x00000003a50c8810 */ /* 0x040fe40007ffe0ff */
        /* <DEDUP_REMOVED lines=55> */
[----:B--2---:R-:W-:Y:S02]  /*6220*/  @!P0 FSEL R68, R68, RZ, !P4 ;  /* 0x000000ff44448208 */ /* 0x004fe40006000000 */
        /* <DEDUP_REMOVED lines=10> */
[----:B----4-:R-:W-:Y:S02]  /*62d0*/  @!P0 FSEL R76, R76, RZ, !P1 ;  /* 0x000000ff4c4c8208 */ /* 0x010fe40004800000 */
        /* <DEDUP_REMOVED lines=10> */
[----:B-----5:R-:W-:Y:S02]  /*6380*/  @!P0 FSEL R80, R80, RZ, !P4 ;  /* 0x000000ff50508208 */ /* 0x020fe40006000000 */
        /* <DEDUP_REMOVED lines=190> */
.L_x_26841:
[----:B------:R-:W-:Y:S05]  /*6f70*/  BSYNC B1 ;  /* 0x0000000000017941 */ /* 0x000fea0003800000 */
.L_x_26840:
[----:B------:R-:W-:-:S04]  /*6f80*/  IADD3 R145, R145, 0x4, RZ ;  /* 0x0000000491917810 */ /* 0x000fc80007ffe0ff */
[----:B------:R-:W-:-:S13]  /*6f90*/  ISETP.GE.AND P0, PT, R145, R152, PT ;  /* 0x000000989100720c */ /* 0x000fda0003f06270 */
[----:B------:R-:W-:Y:S05]  /*6fa0*/  @!P0 BRA `(.L_x_26842) ;  /* 0xffffffdc001c8947 */ /* 0x000fea000383ffff */
.L_x_26839:
[----:B------:R-:W-:Y:S05]  /*6fb0*/  BSYNC B0 ;  /* 0x0000000000007941 */ /* 0x000fea0003800000 */
.L_x_26837:
[----:B------:R-:W1:Y:S01]  /*6fc0*/  SHFL.BFLY PT, R2, R11, 0x4, 0x1f ;  /* 0x0c801f000b027f89 */ /* 0x000e6200000e0000 */
[----:B------:R-:W-:Y:S01]  /*6fd0*/  SHF.R.S32.HI R26, RZ, 0x1f, R149 ;  /* 0x0000001fff1a7819 */ /* 0x000fe20000011495 */
[----:B------:R-:W4:Y:S01]  /*6fe0*/  S2UR UR5, SR_CgaCtaId ;  /* 0x00000000000579c3 */ /* 0x000f220000008800 */
[----:B------:R-:W-:Y:S01]  /*6ff0*/  UMOV UR4, 0x400 ;  /* 0x0000040000047882 */ /* 0x000fe20000000000 */
[----:B------:R-:W2:Y:S01]  /*7000*/  SHFL.BFLY PT, R5, R112, 0x4, 0x1f ;  /* 0x0c801f0070057f89 */ /* 0x000ea200000e0000 */
[----:B------:R-:W-:Y:S01]  /*7010*/  UIADD3 UR4, UR4, 0x1a0, URZ ;  /* 0x000001a004047890 */ /* 0x000fe2000fffe03f */
[----:B------:R-:W-:Y:S02]  /*7020*/  BSSY B0, `(.L_x_26843) ;  /* 0x00000bb000007945 */ /* 0x000fe40003800000 */
[----:B0-----:R-:W0:Y:S04]  /*7030*/  SHFL.BFLY PT, R6, R115, 0x4, 0x1f ;  /* 0x0c801f0073067f89 */ /* 0x001e2800000e0000 */
[----:B------:R-:W3:Y:S04]  /*7040*/  SHFL.BFLY PT, R17, R120, 0x4, 0x1f ;  /* 0x0c801f0078117f89 */ /* 0x000ee800000e0000 */
[----:B------:R-:W3:Y:S04]  /*7050*/  SHFL.BFLY PT, R15, R118, 0x4, 0x1f ;  /* 0x0c801f00760f7f89 */ /* 0x000ee800000e0000 */
[----:B------:R-:W3:Y:S04]  /*7060*/  SHFL.BFLY PT, R19, R122, 0x4, 0x1f ;  /* 0x0c801f007a137f89 */ /* 0x000ee800000e0000 */
[----:B------:R-:W3:Y:S01]  /*7070*/  SHFL.BFLY PT, R12, R119, 0x4, 0x1f ;  /* 0x0c801f00770c7f89 */ /* 0x000ee200000e0000 */
[----:B-1----:R-:W-:Y:S01]  /*7080*/  FADD.FTZ R2, R2, R11 ;  /* 0x0000000b02027221 */ /* 0x002fe20000010000 */
[----:B----4-:R-:W-:-:S02]  /*7090*/  ULEA UR4, UR5, UR4, 0x18 ;  /* 0x0000000405047291 */ /* 0x010fc4000f8ec03f */
[----:B------:R-:W1:Y:S01]  /*70a0*/  SHFL.BFLY PT, R25, R130, 0x4, 0x1f ;  /* 0x0c801f0082197f89 */ /* 0x000e6200000e0000 */
[----:B--2---:R-:W-:Y:S01]  /*70b0*/  FADD.FTZ R112, R5, R112 ;  /* 0x0000007005707221 */ /* 0x004fe20000010000 */
[----:B------:R-:W-:Y:S02]  /*70c0*/  LOP3.LUT R5, R149, 0x7, RZ, 0xc0, !PT ;  /* 0x0000000795057812 */ /* 0x000fe400078ec0ff */
[----:B------:R-:W2:Y:S01]  /*70d0*/  SHFL.BFLY PT, R22, R131, 0x4, 0x1f ;  /* 0x0c801f0083167f89 */ /* 0x000ea200000e0000 */
[----:B------:R-:W-:Y:S01]  /*70e0*/  LEA.HI R149, R26, R149, RZ, 0x3 ;  /* 0x000000951a957211 */ /* 0x000fe200078f18ff */
[----:B0-----:R-:W-:Y:S01]  /*70f0*/  FADD.FTZ R6, R6, R115 ;  /* 0x0000007306067221 */ /* 0x001fe20000010000 */
[----:B------:R-:W-:Y:S01]  /*7100*/  ISETP.NE.AND P2, PT, R5, RZ, PT ;  /* 0x000000ff0500720c */ /* 0x000fe20003f45270 */
[----:B------:R-:W0:Y:S01]  /*7110*/  SHFL.BFLY PT, R0, R135, 0x4, 0x1f ;  /* 0x0c801f0087007f89 */ /* 0x000e2200000e0000 */
[----:B------:R-:W-:Y:S01]  /*7120*/  SHF.R.S32.HI R26, RZ, 0x1f, R7 ;  /* 0x0000001fff1a7819 */ /* 0x000fe20000011407 */
[----:B---3--:R-:W-:Y:S01]  /*7130*/  FADD.FTZ R120, R17, R120 ;  /* 0x0000007811787221 */ /* 0x008fe20000010000 */
[----:B------:R-:W-:Y:S01]  /*7140*/  VIADD R17, R7, 0x1f ;  /* 0x0000001f07117836 */ /* 0x000fe20000000000 */
[----:B------:R-:W3:Y:S01]  /*7150*/  SHFL.BFLY PT, R23, R126, 0x4, 0x1f ;  /* 0x0c801f007e177f89 */ /* 0x000ee200000e0000 */
[----:B------:R-:W-:Y:S01]  /*7160*/  FADD.FTZ R118, R15, R118 ;  /* 0x000000760f767221 */ /* 0x000fe20000010000 */
[----:B------:R-:W-:-:S02]  /*7170*/  LOP3.LUT R15, R7, 0xffffffc0, RZ, 0xc0, !PT ;  /* 0xffffffc0070f7812 */ /* 0x000fc400078ec0ff */
[----:B------:R-:W4:Y:S01]  /*7180*/  SHFL.BFLY PT, R3, R10, 0x4, 0x1f ;  /* 0x0c801f000a037f89 */ /* 0x000f2200000e0000 */
[----:B------:R-:W-:Y:S01]  /*7190*/  FADD.FTZ R122, R19, R122 ;  /* 0x0000007a137a7221 */ /* 0x000fe20000010000 */
[C---:B------:R-:W-:Y:S02]  /*71a0*/  LOP3.LUT R19, R7.reuse, 0xffffffe0, RZ, 0xc0, !PT ;  /* 0xffffffe007137812 */ /* 0x040fe400078ec0ff */
[----:B------:R-:W4:Y:S01]  /*71b0*/  SHFL.BFLY PT, R9, R114, 0x4, 0x1f ;  /* 0x0c801f0072097f89 */ /* 0x000f2200000e0000 */
[----:B------:R-:W-:Y:S01]  /*71c0*/  FADD.FTZ R12, R12, R119 ;  /* 0x000000770c0c7221 */ /* 0x000fe20000010000 */
[----:B------:R-:W-:Y:S02]  /*71d0*/  LEA.HI R42, R26, R7, RZ, 0x5 ;  /* 0x000000071a2a7211 */ /* 0x000fe400078f28ff */
[----:B------:R-:W4:Y:S01]  /*71e0*/  SHFL.BFLY PT, R4, R113, 0x4, 0x1f ;  /* 0x0c801f0071047f89 */ /* 0x000f2200000e0000 */
[----:B------:R-:W-:Y:S01]  /*71f0*/  ISETP.GT.OR P0, PT, R7, 0x3f, P2 ;  /* 0x0000003f0700780c */ /* 0x000fe20001704670 */
[----:B-1----:R-:W-:Y:S01]  /*7200*/  FADD.FTZ R130, R25, R130 ;  /* 0x0000008219827221 */ /* 0x002fe20000010000 */
[----:B------:R-:W-:Y:S01]  /*7210*/  ISETP.GT.OR P1, PT, R7, 0x1f, P2 ;  /* 0x0000001f0700780c */ /* 0x000fe20001724670 */
[----:B------:R-:W1:Y:S01]  /*7220*/  SHFL.BFLY PT, R8, R117, 0x4, 0x1f ;  /* 0x0c801f0075087f89 */ /* 0x000e6200000e0000 */
[----:B--2---:R-:W-:Y:S01]  /*7230*/  FADD.FTZ R22, R22, R131 ;  /* 0x0000008316167221 */ /* 0x004fe20000010000 */
[----:B------:R-:W-:-:S02]  /*7240*/  ISETP.NE.OR P5, PT, R15, 0x40, P2 ;  /* 0x000000400f00780c */ /* 0x000fc400017a5670 */
[----:B------:R-:W2:Y:S01]  /*7250*/  SHFL.BFLY PT, R16, R123, 0x4, 0x1f ;  /* 0x0c801f007b107f89 */ /* 0x000ea200000e0000 */
[----:B0-----:R-:W-:Y:S01]  /*7260*/  FADD.FTZ R0, R0, R135 ;  /* 0x0000008700007221 */ /* 0x001fe20000010000 */
[----:B------:R-:W-:Y:S02]  /*7270*/  ISETP.NE.OR P4, PT, R19, 0x20, P2 ;  /* 0x000000201300780c */ /* 0x000fe40001785670 */
[----:B------:R-:W0:Y:S01]  /*7280*/  SHFL.BFLY PT, R13, R116, 0x4, 0x1f ;  /* 0x0c801f00740d7f89 */ /* 0x000e2200000e0000 */
[----:B---3--:R-:W-:Y:S01]  /*7290*/  FADD.FTZ R126, R23, R126 ;  /* 0x0000007e177e7221 */ /* 0x008fe20000010000 */
[----:B------:R-:W-:Y:S02]  /*72a0*/  ISETP.GT.U32.AND P3, PT, R17, 0x3e, PT ;  /* 0x0000003e1100780c */ /* 0x000fe40003f64070 */
[----:B------:R-:W3:Y:S01]  /*72b0*/  SHFL.BFLY PT, R21, R124, 0x4, 0x1f ;  /* 0x0c801f007c157f89 */ /* 0x000ee200000e0000 */
        /* <DEDUP_REMOVED lines=68> */
[----:B---3--:R-:W-:Y:S01]  /*7700*/  FADD.FTZ R130, R130, R41 ;  /* 0x0000002982827221 */ /* 0x008fe20000010000 */
[----:B------:R-:W-:Y:S02]  /*7710*/  SHF.R.S32.HI R41, RZ, 0x3, R149 ;  /* 0x00000003ff297819 */ /* 0x000fe40000011495 */
[----:B------:R-:W3:Y:S01]  /*7720*/  SHFL.BFLY PT, R6, R11, 0x1, 0x1f ;  /* 0x0c201f000b067f89 */ /* 0x000ee200000e0000 */
[----:B----4-:R-:W-:Y:S01]  /*7730*/  FADD.FTZ R132, R132, R45 ;  /* 0x0000002d84847221 */ /* 0x010fe20000010000 */
[----:B------:R-:W-:Y:S02]  /*7740*/  FADD.FTZ R134, R134, R49 ;  /* 0x0000003186867221 */ /* 0x000fe40000010000 */
[----:B------:R-:W4:Y:S01]  /*7750*/  SHFL.BFLY PT, R20, R23, 0x1, 0x1f ;  /* 0x0c201f0017147f89 */ /* 0x000f2200000e0000 */
[----:B------:R-:W-:-:S03]  /*7760*/  FADD.FTZ R7, R7, R12 ;  /* 0x0000000c07077221 */ /* 0x000fc60000010000 */
[----:B------:R-:W4:Y:S01]  /*7770*/  SHFL.BFLY PT, R2, R5, 0x1, 0x1f ;  /* 0x0c201f0005027f89 */ /* 0x000f2200000e0000 */
[----:B-1----:R-:W-:-:S03]  /*7780*/  FADD.FTZ R12, R25, R22 ;  /* 0x00000016190c7221 */ /* 0x002fc60000010000 */
[----:B------:R-:W1:Y:S01]  /*7790*/  SHFL.BFLY PT, R10, R15, 0x1, 0x1f ;  /* 0x0c201f000f0a7f89 */ /* 0x000e6200000e0000 */
[----:B------:R-:W-:Y:S01]  /*77a0*/  SHF.R.S32.HI R22, RZ, 0x5, R42 ;  /* 0x00000005ff167819 */ /* 0x000fe2000001142a */
[----:B--2---:R-:W-:Y:S02]  /*77b0*/  FADD.FTZ R0, R0, R3 ;  /* 0x0000000300007221 */ /* 0x004fe40000010000 */
[----:B------:R-:W2:Y:S02]  /*77c0*/  SHFL.BFLY PT, R8, R13, 0x1, 0x1f ;  /* 0x0c201f000d087f89 */ /* 0x000ea400000e0000 */
[----:B------:R-:W-:Y:S02]  /*77d0*/  IMAD R22, R22, 0x60, R41 ;  /* 0x0000006016167824 */ /* 0x000fe400078e0229 */
[----:B0-----:R-:W-:Y:S01]  /*77e0*/  FADD.FTZ R3, R9, R4 ;  /* 0x0000000409037221 */ /* 0x001fe20000010000 */
[----:B------:R-:W0:Y:S01]  /*77f0*/  SHFL.BFLY PT, R16, R19, 0x1, 0x1f ;  /* 0x0c201f0013107f89 */ /* 0x000e2200000e0000 */
[----:B---3--:R-:W-:-:S03]  /*7800*/  FADD.FTZ R4, R11, R6 ;  /* 0x000000060b047221 */ /* 0x008fc60000010000 */
[----:B------:R-:W3:Y:S04]  /*7810*/  SHFL.BFLY PT, R28, R31, 0x1, 0x1f ;  /* 0x0c201f001f1c7f89 */ /* 0x000ee800000e0000 */
[----:B------:R-:W3:Y:S01]  /*7820*/  SHFL.BFLY PT, R14, R17, 0x1, 0x1f ;  /* 0x0c201f00110e7f89 */ /* 0x000ee200000e0000 */
[----:B----4-:R-:W-:Y:S01]  /*7830*/  FADD.FTZ R11, R23, R20 ;  /* 0x00000014170b7221 */ /* 0x010fe20000010000 */
[----:B------:R-:W-:Y:S02]  /*7840*/  LEA R23, R22, UR4, 0x2 ;  /* 0x0000000416177c11 */ /* 0x000fe4000f8e10ff */
        /* <DEDUP_REMOVED lines=11> */
[----:B------:R-:W-:-:S03]  /*7900*/  FADD.FTZ R8, R17, R14 ;  /* 0x0000000e11087221 */ /* 0x000fc60000010000 */
[----:B------:R-:W3:Y:S01]  /*7910*/  SHFL.BFLY PT, R34, R37, 0x1, 0x1f ;  /* 0x0c201f0025227f89 */ /* 0x000ee200000e0000 */
[----:B----4-:R-:W-:-:S03]  /*7920*/  FADD.FTZ R10, R21, R18 ;  /* 0x00000012150a7221 */ /* 0x010fc60000010000 */
        /* <DEDUP_REMOVED lines=10> */
[----:B------:R-:W-:Y:S01]  /*79d0*/  BAR.SYNC.DEFER_BLOCKING 0x0 ;  /* 0x0000000000007b1d */ /* 0x000fe20000010000 */
[----:B------:R-:W-:Y:S01]  /*79e0*/  FADD.FTZ R18, R37, R34 ;  /* 0x0000002225127221 */ /* 0x000fe20000010000 */
[----:B----4-:R-:W-:Y:S01]  /*79f0*/  FADD.FTZ R19, R39, R36 ;  /* 0x0000002427137221 */ /* 0x010fe20000010000 */
[----:B------:R-:W-:Y:S01]  /*7a00*/  FADD.FTZ R20, R130, R43 ;  /* 0x0000002b82147221 */ /* 0x000fe20000010000 */
[----:B-1----:R-:W-:Y:S01]  /*7a10*/  FADD.FTZ R21, R38, R45 ;  /* 0x0000002d26157221 */ /* 0x002fe20000010000 */
[----:B--2---:R-:W-:Y:S01]  /*7a20*/  FADD.FTZ R30, R132, R47 ;  /* 0x0000002f841e7221 */ /* 0x004fe20000010000 */
        /* <DEDUP_REMOVED lines=26> */
.L_x_26844:
[----:B------:R-:W-:Y:S05]  /*7bd0*/  BSYNC B0 ;  /* 0x0000000000007941 */ /* 0x000fea0003800000 */
.L_x_26843:
        /* <DEDUP_REMOVED lines=51> */
.L_x_26846:
[----:B------:R-:W-:Y:S05]  /*7f10*/  BSYNC B0 ;  /* 0x0000000000007941 */ /* 0x000fea0003800000 */
.L_x_26845:
        /* <DEDUP_REMOVED lines=27> */
.L_x_26848:
[----:B------:R-:W-:Y:S05]  /*80d0*/  BSYNC B0 ;  /* 0x0000000000007941 */ /* 0x000fea0003800000 */
.L_x_26847:
        /* <DEDUP_REMOVED lines=51> */
.L_x_26850:
[----:B------:R-:W-:Y:S05]  /*8410*/  BSYNC B0 ;  /* 0x0000000000007941 */ /* 0x000fea0003800000 */
.L_x_26849:
        /* <DEDUP_REMOVED lines=8> */
[C---:B------:R-:W-:Y:S02]  /*84a0*/  IADD3 R22, R41.reuse, 0x4, RZ ;  /* 0x0000000429167810 */ /* 0x040fe40007ffe0ff */
[C---:B------:R-:W-:Y:S01]  /*84b0*/  IADD3 R24, R41.reuse, 0xc, RZ ;  /* 0x0000000c29187810 */ /* 0x040fe20007ffe0ff */
[----:B------:R-:W0:Y:S01]  /*84c0*/  S2UR UR8, SR_CTAID.Z ;  /* 0x00000000000879c3 */ /* 0x000e220000002700 */
[C---:B------:R-:W-:Y:S02]  /*84d0*/  IADD3 R35, R41.reuse, 0x1c, RZ ;  /* 0x0000001c29237810 */ /* 0x040fe40007ffe0ff */
[----:B------:R-:W-:-:S02]  /*84e0*/  IADD3 R45, R41, 0x2c, RZ ;  /* 0x0000002c292d7810 */ /* 0x000fc40007ffe0ff */
[----:B------:R-:W-:-:S03]  /*84f0*/  IADD3 R53, R41, 0x3c, RZ ;  /* 0x0000003c29357810 */ /* 0x000fc60007ffe0ff */
[----:B------:R-:W1:Y:S01]  /*8500*/  S2UR UR7, SR_CTAID.X ;  /* 0x00000000000779c3 */ /* 0x000e620000002500 */
[----:B--2---:R-:W-:-:S04]  /*8510*/  UIMAD UR6, UR5, UR6, URZ ;  /* 0x00000006050672a4 */ /* 0x004fc8000f8e023f */
[----:B------:R-:W-:Y:S02]  /*8520*/  UIMAD UR6, UR6, UR9, URZ ;  /* 0x00000009060672a4 */ /* 0x000fe4000f8e023f */
[----:B0-----:R-:W-:Y:S02]  /*8530*/  UIMAD UR4, UR8, 0x60, URZ ;  /* 0x00000060080478a4 */ /* 0x001fe4000f8e023f */
[----:B-1----:R-:W-:Y:S02]  /*8540*/  UIMAD UR5, UR7, UR9, URZ ;  /* 0x00000009070572a4 */ /* 0x002fe4000f8e023f */
[----:B------:R-:W-:Y:S02]  /*8550*/  USHF.R.S32.HI UR7, URZ, 0x1f, UR4 ;  /* 0x0000001f3f077899 */ /* 0x000fe40008011404 */
[----:B------:R-:W-:Y:S02]  /*8560*/  USHF.R.S32.HI UR8, URZ, 0x1f, UR5 ;  /* 0x0000001f3f087899 */ /* 0x000fe40008011405 */
[----:B------:R-:W-:-:S02]  /*8570*/  USHF.R.S32.HI UR9, URZ, 0x1f, UR6 ;  /* 0x0000001f3f097899 */ /* 0x000fc40008011406 */
[----:B------:R-:W-:-:S04]  /*8580*/  UIADD3 UR4, UP0, UP1, UR6, UR5, UR4 ;  /* 0x0000000506047290 */ /* 0x000fc8000f91e004 */
[----:B------:R-:W-:Y:S02]  /*8590*/  UIADD3.X UR7, UR9, UR8, UR7, UP0, UP1 ;  /* 0x0000000809077290 */ /* 0x000fe400087e2407 */
[----:B------:R-:W-:Y:S01]  /*85a0*/  IADD3 R33, P1, R22, UR4, RZ ;  /* 0x0000000416217c10 */ /* 0x000fe2000ff3e0ff */
[----:B------:R-:W-:Y:S01]  /*85b0*/  ULDC.64 UR8, c[0x0][0x220] ;  /* 0x0000880000087ab9 */ /* 0x000fe20000000a00 */
[C---:B------:R-:W-:Y:S02]  /*85c0*/  IADD3 R29, P2, R23.reuse, UR4, RZ ;  /* 0x00000004171d7c10 */ /* 0x040fe4000ff5e0ff */
[----:B------:R-:W-:Y:S02]  /*85d0*/  IADD3 R27, P3, R24, UR4, RZ ;  /* 0x00000004181b7c10 */ /* 0x000fe4000ff7e0ff */
[----:B------:R-:W-:Y:S02]  /*85e0*/  LEA.HI.X.SX32 R36, R22, UR7, 0x1, P1 ;  /* 0x0000000716247c11 */ /* 0x000fe400088f0eff */
[----:B------:R-:W-:-:S02]  /*85f0*/  LEA.HI.X.SX32 R34, R23, UR7, 0x1, P2 ;  /* 0x0000000717227c11 */ /* 0x000fc400090f0eff */
[----:B------:R-:W-:Y:S02]  /*8600*/  LEA.HI.X.SX32 R32, R24, UR7, 0x1, P3 ;  /* 0x0000000718207c11 */ /* 0x000fe400098f0eff */
[----:B------:R-:W-:Y:S02]  /*8610*/  IADD3 R25, P0, R41, UR4, RZ ;  /* 0x0000000429197c10 */ /* 0x000fe4000ff1e0ff */
[----:B------:R-:W-:Y:S02]  /*8620*/  LEA R22, P1, R33, UR8, 0x2 ;  /* 0x0000000821167c11 */ /* 0x000fe4000f8210ff */
[----:B------:R-:W-:Y:S02]  /*8630*/  LEA R28, P2, R29, UR8, 0x2 ;  /* 0x000000081d1c7c11 */ /* 0x000fe4000f8410ff */
[----:B------:R-:W-:Y:S02]  /*8640*/  LEA R26, P3, R27, UR8, 0x2 ;  /* 0x000000081b1a7c11 */ /* 0x000fe4000f8610ff */
[----:B------:R-:W-:-:S02]  /*8650*/  LEA.HI.X.SX32 R38, R41, UR7, 0x1, P0 ;  /* 0x0000000729267c11 */ /* 0x000fc400080f0eff */
[----:B------:R-:W-:Y:S02]  /*8660*/  LEA.HI.X R23, R33, UR9, R36, 0x2, P1 ;  /* 0x0000000921177c11 */ /* 0x000fe400088f1424 */
[----:B------:R-:W-:Y:S01]  /*8670*/  LEA.HI.X R29, R29, UR9, R34, 0x2, P2 ;  /* 0x000000091d1d7c11 */ /* 0x000fe200090f1422 */
[----:B------:R-:W-:Y:S01]  /*8680*/  VIADD R34, R41, 0x18 ;  /* 0x0000001829227836 */ /* 0x000fe20000000000 */
[----:B------:R-:W-:Y:S01]  /*8690*/  LEA.HI.X R27, R27, UR9, R32, 0x2, P3 ;  /* 0x000000091b1b7c11 */ /* 0x000fe200098f1420 */
[----:B------:R-:W-:Y:S01]  /*86a0*/  VIADD R32, R41, 0x10 ;  /* 0x0000001029207836 */ /* 0x000fe20000000000 */
[----:B------:R-:W-:Y:S02]  /*86b0*/  LEA R24, P0, R25, UR8, 0x2 ;  /* 0x0000000819187c11 */ /* 0x000fe4000f8010ff */
[----:B------:R-:W-:Y:S02]  /*86c0*/  IADD3 R33, R41, 0x14, RZ ;  /* 0x0000001429217810 */ /* 0x000fe40007ffe0ff */
        /* <DEDUP_REMOVED lines=38> */
[----:B------:R-:W-:Y:S01]  /*8930*/  LEA.HI.X R45, R51, UR9, R52, 0x2, P2 ;  /* 0x00000009332d7c11 */ /* 0x000fe200090f1434 */
[C---:B------:R-:W-:Y:S01]  /*8940*/  VIADD R52, R41.reuse, 0x38 ;  /* 0x0000003829347836 */ /* 0x040fe20000000000 */
[----:B------:R-:W-:Y:S01]  /*8950*/  LEA.HI.X R43, R50, UR9, R43, 0x2, P3 ;  /* 0x00000009322b7c11 */ /* 0x000fe200098f142b */
[----:B------:R-:W-:Y:S01]  /*8960*/  VIADD R50, R41, 0x30 ;  /* 0x0000003029327836 */ /* 0x000fe20000000000 */
[----:B------:R-:W-:Y:S02]  /*8970*/  LEA R48, P0, R49, UR8, 0x2 ;  /* 0x0000000831307c11 */ /* 0x000fe4000f8010ff */
[----:B------:R-:W-:Y:S02]  /*8980*/  LEA R46, P1, R47, UR8, 0x2 ;  /* 0x000000082f2e7c11 */ /* 0x000fe4000f8210ff */
[----:B------:R-:W-:-:S02]  /*8990*/  IADD3 R51, R41, 0x34, RZ ;  /* 0x0000003429337810 */ /* 0x000fc40007ffe0ff */
[----:B------:R-:W-:Y:S02]  /*89a0*/  LEA.HI.X R49, R49, UR9, R56, 0x2, P0 ;  /* 0x0000000931317c11 */ /* 0x000fe400080f1438 */
[----:B------:R-:W-:Y:S02]  /*89b0*/  IADD3 R61, P0, R50, UR4, RZ ;  /* 0x00000004323d7c10 */ /* 0x000fe4000ff1e0ff */
[----:B------:R-:W-:Y:S01]  /*89c0*/  IADD3 R55, P2, R52, UR4, RZ ;  /* 0x0000000434377c10 */ /* 0x000fe2000ff5e0ff */
[----:B------:R-:W-:Y:S01]  /*89d0*/  STG.E desc[UR10][R48.64], R9 ;  /* 0x0000000930007986 */ /* 0x000fe2000c10190a */
[----:B------:R-:W-:Y:S02]  /*89e0*/  LEA.HI.X R47, R47, UR9, R54, 0x2, P1 ;  /* 0x000000092f2f7c11 */ /* 0x000fe400088f1436 */
[----:B------:R-:W-:Y:S02]  /*89f0*/  IADD3 R59, P1, R51, UR4, RZ ;  /* 0x00000004333b7c10 */ /* 0x000fe4000ff3e0ff */
[----:B------:R-:W-:Y:S01]  /*8a00*/  IADD3 R57, P3, R53, UR4, RZ ;  /* 0x0000000435397c10 */ /* 0x000fe2000ff7e0ff */
[----:B------:R-:W-:Y:S01]  /*8a10*/  STG.E desc[UR10][R46.64], R10 ;  /* 0x0000000a2e007986 */ /* 0x000fe2000c10190a */
[----:B------:R-:W-:-:S02]  /*8a20*/  LEA.HI.X.SX32 R64, R50, UR7, 0x1, P0 ;  /* 0x0000000732407c11 */ /* 0x000fc400080f0eff */
[----:B------:R-:W-:Y:S01]  /*8a30*/  LEA.HI.X.SX32 R60, R52, UR7, 0x1, P2 ;  /* 0x00000007343c7c11 */ /* 0x000fe200090f0eff */
[----:B------:R-:W-:Y:S01]  /*8a40*/  STG.E desc[UR10][R44.64], R11 ;  /* 0x0000000b2c007986 */ /* 0x000fe2000c10190a */
[----:B------:R-:W-:Y:S02]  /*8a50*/  LEA R50, P0, R61, UR8, 0x2 ;  /* 0x000000083d327c11 */ /* 0x000fe4000f8010ff */
[----:B------:R-:W-:Y:S01]  /*8a60*/  LEA R54, P2, R55, UR8, 0x2 ;  /* 0x0000000837367c11 */ /* 0x000fe2000f8410ff */
[----:B------:R-:W-:Y:S01]  /*8a70*/  STG.E desc[UR10][R42.64], R12 ;  /* 0x0000000c2a007986 */ /* 0x000fe2000c10190a */
[----:B------:R-:W-:Y:S02]  /*8a80*/  LEA.HI.X.SX32 R62, R51, UR7, 0x1, P1 ;  /* 0x00000007333e7c11 */ /* 0x000fe400088f0eff */
[----:B------:R-:W-:Y:S02]  /*8a90*/  LEA R52, P1, R59, UR8, 0x2 ;  /* 0x000000083b347c11 */ /* 0x000fe4000f8210ff */
[----:B------:R-:W-:-:S02]  /*8aa0*/  LEA.HI.X.SX32 R58, R53, UR7, 0x1, P3 ;  /* 0x00000007353a7c11 */ /* 0x000fc400098f0eff */
[----:B------:R-:W-:Y:S02]  /*8ab0*/  LEA R56, P3, R57, UR8, 0x2 ;  /* 0x0000000839387c11 */ /* 0x000fe4000f8610ff */
[----:B------:R-:W-:Y:S02]  /*8ac0*/  LEA.HI.X R51, R61, UR9, R64, 0x2, P0 ;  /* 0x000000093d337c11 */ /* 0x000fe400080f1440 */
[----:B------:R-:W-:Y:S01]  /*8ad0*/  LEA.HI.X R55, R55, UR9, R60, 0x2, P2 ;  /* 0x0000000937377c11 */ /* 0x000fe200090f143c */
[C---:B------:R-:W-:Y:S01]  /*8ae0*/  VIADD R60, R41.reuse, 0x48 ;  /* 0x00000048293c7836 */ /* 0x040fe20000000000 */
[----:B------:R-:W-:Y:S01]  /*8af0*/  IADD3 R61, R41, 0x4c, RZ ;  /* 0x0000004c293d7810 */ /* 0x000fe20007ffe0ff */
[----:B------:R-:W-:Y:S01]  /*8b00*/  STG.E desc[UR10][R50.64], R13 ;  /* 0x0000000d32007986 */ /* 0x000fe2000c10190a */
[----:B------:R-:W-:Y:S02]  /*8b10*/  LEA.HI.X R53, R59, UR9, R62, 0x2, P1 ;  /* 0x000000093b357c11 */ /* 0x000fe400088f143e */
[----:B------:R-:W-:-:S02]  /*8b20*/  IADD3 R59, R41, 0x44, RZ ;  /* 0x00000044293b7810 */ /* 0x000fc40007ffe0ff */
[----:B------:R-:W-:Y:S01]  /*8b30*/  LEA.HI.X R57, R57, UR9, R58, 0x2, P3 ;  /* 0x0000000939397c11 */ /* 0x000fe200098f143a */
[----:B------:R-:W-:Y:S01]  /*8b40*/  VIADD R58, R41, 0x40 ;  /* 0x00000040293a7836 */ /* 0x000fe20000000000 */
        /* <DEDUP_REMOVED lines=9> */
[----:B------:R-:W-:Y:S02]  /*8be0*/  LEA R64, P3, R65, UR8, 0x2 ;  /* 0x0000000841407c11 */ /* 0x000fe4000f8610ff */
[----:B------:R-:W-:Y:S02]  /*8bf0*/  LEA.HI.X.SX32 R70, R59, UR7, 0x1, P1 ;  /* 0x000000073b467c11 */ /* 0x000fe400088f0eff */
[----:B------:R-:W-:Y:S02]  /*8c00*/  LEA R62, P2, R63, UR8, 0x2 ;  /* 0x000000083f3e7c11 */ /* 0x000fe4000f8410ff */
[----:B------:R-:W-:Y:S02]  /*8c10*/  LEA R60, P1, R67, UR8, 0x2 ;  /* 0x00000008433c7c11 */ /* 0x000fe4000f8210ff */
[----:B------:R-:W-:Y:S02]  /*8c20*/  LEA.HI.X.SX32 R72, R58, UR7, 0x1, P0 ;  /* 0x000000073a487c11 */ /* 0x000fe400080f0eff */
        /* <DEDUP_REMOVED lines=34> */
.L_x_26851:
        /* <DEDUP_REMOVED lines=11> */
.L_x_30033:


//--------------------- .text._ZN4vllm25paged_attention_v2_kernelIffLi80ELi32ELi128ELNS_18Fp8KVCacheDataTypeE0ELb1ELi512EEEvPfS2_PT_PKS3_PKT0_S9_ifPKiSB_iPKfiiiSD_SD_iiiii --------------------------
	.section	.text._ZN4vllm25paged_attention_v2_kernelIffLi80ELi32ELi128ELNS_18Fp8KVCacheDataTypeE0ELb1ELi512EEEvPfS2_PT_PKS3_PKT0_S9_ifPKiSB_iPKfiiiSD_SD_iiiii,"ax",@progbits
	.align	128
        .global         _ZN4vllm25paged_attention_v2_kernelIffLi80ELi32ELi128ELNS_18Fp8KVCacheDataTypeE0ELb1ELi512EEEvPfS2_PT_PKS3_PKT0_S9_ifPKiSB_iPKfiiiSD_SD_iiiii
        .type           _ZN4vllm25paged_attention_v2_kernelIffLi80ELi32ELi128ELNS_18Fp8KVCacheDataTypeE0ELb1ELi512EEEvPfS2_PT_PKS3_PKT0_S9_ifPKiSB_iPKfiiiSD_SD_iiiii,@function
        .size           _ZN4vllm25paged_attention_v2_kernelIffLi80ELi32ELi128ELNS_18Fp8KVCacheDataTypeE0ELb1ELi512EEEvPfS2_PT_PKS3_PKT0_S9_ifPKiSB_iPKfiiiSD_SD_iiiii,(.L_x_30034 - _ZN4vllm25paged_attention_v2_kernelIffLi80ELi32ELi128ELNS_18Fp8KVCacheDataTypeE0ELb1ELi512EEEvPfS2_PT_PKS3_PKT0_S9_ifPKiSB_iPKfiiiSD_SD_iiiii)
        .other          _ZN4vllm25paged_attention_v2_kernelIffLi80ELi32ELi128ELNS_18Fp8KVCacheDataTypeE0ELb1ELi512EEEvPfS2_PT_PKS3_PKT0_S9_ifPKiSB_iPKfiiiSD_SD_iiiii,@"STO_CUDA_ENTRY STV_DEFAULT"
_ZN4vllm25paged_attention_v2_kernelIffLi80ELi32ELi128ELNS_18Fp8KVCacheDataTypeE0ELb1ELi512EEEvPfS2_PT_PKS3_PKT0_S9_ifPKiSB_iPKfiiiSD_SD_iiiii:
.text._ZN4vllm25paged_attention_v2_kernelIffLi80ELi32ELi128ELNS_18Fp8KVCacheDataTypeE0ELb1ELi512EEEvPfS2_PT_PKS3_PKT0_S9_ifPKiSB_iPKfiiiSD_SD_iiiii:
        /* <DEDUP_REMOVED lines=15> */
[----:B------:R-:W0:Y:S08]  /*00f0*/  LDC R3, c[0x0][0x240] ;  /* 0x00009000ff037b82 */ /* 0x000e300000000800 */
        /* <DEDUP_REMOVED lines=8> */
[----:B------:R-:W3:Y:S01]  /*0180*/  S2R R12, SR_TID.X ;  /* 0x00000000000c7919 */ /* 0x000ee20000002100 */
[----:B0-----:R-:W-:-:S04]  /*0190*/  IADD3 R10, R0, 0xffffffe, RZ ;  /* 0x0ffffffe000a7810 */ /* 0x001fc80007ffe0ff */
[----:B------:R0:W4:Y:S02]  /*01a0*/  F2I.FTZ.U32.TRUNC.NTZ R11, R10 ;  /* 0x0000000a000b7305 */ /* 0x000124000021f000 */
[----:B0-----:R-:W-:Y:S02]  /*01b0*/  IMAD.MOV.U32 R10, RZ, RZ, RZ ;  /* 0x000000ffff0a7224 */ /* 0x001fe400078e00ff */
[----:B----4-:R-:W-:-:S04]  /*01c0*/  IMAD.MOV R2, RZ, RZ, -R11 ;  /* 0x000000ffff027224 */ /* 0x010fc800078e0a0b */
[----:B------:R-:W-:Y:S01]  /*01d0*/  IMAD R13, R2, R7, RZ ;  /* 0x00000007020d7224 */ /* 0x000fe200078e02ff */
[----:B--2---:R-:W-:-:S03]  /*01e0*/  IABS R2, R6 ;  /* 0x0000000600027213 */ /* 0x004fc60000000000 */
        /* <DEDUP_REMOVED lines=18> */
[----:B0-----:R-:W1:Y:S02]  /*0310*/  MUFU.RCP R0, R0 ;  /* 0x0000000000007308 */ /* 0x001e640000001000 */
[----:B-1----:R-:W-:-:S02]  /*0320*/  IADD3 R8, R0, 0xffffffe, RZ ;  /* 0x0ffffffe00087810 */ /* 0x002fc40007ffe0ff */
        /* <DEDUP_REMOVED lines=19> */
[----:B------:R-:W-:Y:S02]  /*0460*/  LOP3.LUT R2, R4, R13, RZ, 0x3c, !PT ;  /* 0x0000000d04027212 */ /* 0x000fe400078e3cff */
[----:B------:R-:W-:Y:S02]  /*0470*/  ISETP.NE.AND P1, PT, R13, RZ, PT ;  /* 0x000000ff0d00720c */ /* 0x000fe40003f25270 */
[----:B------:R-:W-:Y:S01]  /*0480*/  ISETP.GE.AND P2, PT, R2, RZ, PT ;  /* 0x000000ff0200720c */ /* 0x000fe20003f46270 */
[----:B------:R-:W-:Y:S01]  /*0490*/  IMAD R2, R110, -0x10, R117 ;  /* 0xfffffff06e027824 */ /* 0x000fe200078e0275 */
[----:B---3--:R-:W-:-:S04]  /*04a0*/  SHF.R.S32.HI R7, RZ, 0x1f, R12 ;  /* 0x0000001fff077819 */ /* 0x008fc8000001140c */
[----:B------:R-:W-:Y:S01]  /*04b0*/  LEA.HI R8, R7, R12, RZ, 0x5 ;  /* 0x0000000c07087211 */ /* 0x000fe200078f28ff */
[----:B------:R-:W-:Y:S01]  /*04c0*/  @P0 VIADD R9, R9, 0x1 ;  /* 0x0000000109090836 */ /* 0x000fe20000000000 */
[----:B------:R-:W-:Y:S02]  /*04d0*/  ISETP.GT.AND P0, PT, R12, 0x13, PT ;  /* 0x000000130c00780c */ /* 0x000fe40003f04270 */
[----:B------:R-:W-:Y:S01]  /*04e0*/  LEA R7, R2, R5, 0x5 ;  /* 0x0000000502077211 */ /* 0x000fe200078e28ff */
[----:B------:R-:W-:Y:S01]  /*04f0*/  IMAD.MOV.U32 R0, RZ, RZ, R9 ;  /* 0x000000ffff007224 */ /* 0x000fe200078e0009 */
[----:B------:R-:W-:Y:S02]  /*0500*/  LOP3.LUT R114, R8, 0xffffffe0, RZ, 0xc0, !PT ;  /* 0xffffffe008727812 */ /* 0x000fe400078ec0ff */
[----:B------:R-:W-:Y:S01]  /*0510*/  VIMNMX R2, R116, R7, PT ;  /* 0x0000000774027248 */ /* 0x000fe20003fe0100 */
[----:B------:R-:W-:Y:S01]  /*0520*/  @!P2 IMAD.MOV R0, RZ, RZ, -R0 ;  /* 0x000000ffff00a224 */ /* 0x000fe200078e0a00 */
        /* <DEDUP_REMOVED lines=29> */
.L_x_26856:
        /* <DEDUP_REMOVED lines=11> */
.L_x_26855:
[----:B------:R-:W-:Y:S05]  /*07b0*/  BSYNC B1 ;  /* 0x0000000000017941 */ /* 0x000fea0003800000 */
.L_x_26854:
        /* <DEDUP_REMOVED lines=8> */
[----:B0-----:R-:W-:-:S06]  /*0840*/  ULEA UR4, UR5, UR4, 0x18 ;  /* 0x0000000405047291 */ /* 0x001fcc000f8ec03f */
[----:B------:R-:W-:Y:S02]  /*0850*/  LEA R2, R12, UR4, 0x4 ;  /* 0x000000040c027c11 */ /* 0x000fe4000f8e20ff */
[----:B-1----:R-:W-:Y:S02]  /*0860*/  LEA R11, P0, R28, R8, 0x2 ;  /* 0x000000081c0b7211 */ /* 0x002fe400078010ff */
[----:B------:R-:W-:Y:S02]  /*0870*/  IADD3 R2, R2, 0x1000, RZ ;  /* 0x0000100002027810 */ /* 0x000fe40007ffe0ff */
[----:B------:R-:W-:-:S09]  /*0880*/  LEA.HI.X R28, R28, R9, R14, 0x2, P0 ;  /* 0x000000091c1c7211 */ /* 0x000fd200000f140e */
.L_x_26857:
        /* <DEDUP_REMOVED lines=17> */
.L_x_26853:
[----:B------:R-:W-:Y:S05]  /*09a0*/  BSYNC B0 ;  /* 0x0000000000007941 */ /* 0x000fea0003800000 */
.L_x_26852:
        /* <DEDUP_REMOVED lines=21> */
[----:B------:R-:W-:Y:S01]  /*0b00*/  @P3 IMAD R4, R6, UR4, R4 ;  /* 0x0000000406043c24 */ /* 0x000fe2000f8e0204 */
[----:B0-----:R-:W-:-:S04]  /*0b10*/  IADD3 R8, R11, 0xffffffe, RZ ;  /* 0x0ffffffe0b087810 */ /* 0x001fc80007ffe0ff */
[----:B------:R0:W1:Y:S02]  /*0b20*/  F2I.FTZ.U32.TRUNC.NTZ R9, R8 ;  /* 0x0000000800097305 */ /* 0x000064000021f000 */
[----:B0-----:R-:W-:Y:S01]  /*0b30*/  HFMA2.MMA R8, -RZ, RZ, 0, 0 ;  /* 0x00000000ff087435 */ /* 0x001fe200000001ff */
[----:B-1----:R-:W-:-:S04]  /*0b40*/  IMAD R12, R9, R2, RZ ;  /* 0x00000002090c7224 */ /* 0x002fc800078e02ff */
[----:B------:R-:W-:Y:S01]  /*0b50*/  IMAD.MOV R111, RZ, RZ, -R12 ;  /* 0x000000ffff6f7224 */ /* 0x000fe200078e0a0c */
[----:B------:R-:W-:Y:S02]  /*0b60*/  IABS R12, R10 ;  /* 0x0000000a000c7213 */ /* 0x000fe40000000000 */
[----:B------:R-:W-:Y:S02]  /*0b70*/  LOP3.LUT R10, R10, R13, RZ, 0x3c, !PT ;  /* 0x0000000d0a0a7212 */ /* 0x000fe400078e3cff */
[----:B------:R-:W-:Y:S02]  /*0b80*/  IMAD.HI.U32 R111, R9, R111, R8 ;  /* 0x0000006f096f7227 */ /* 0x000fe400078e0008 */
[----:B------:R-:W-:Y:S02]  /*0b90*/  ISETP.GE.AND P2, PT, R10, RZ, PT ;  /* 0x000000ff0a00720c */ /* 0x000fe40003f46270 */
[----:B------:R-:W-:Y:S01]  /*0ba0*/  @!P3 IMAD R8, R3, UR4, R0 ;  /* 0x000000040308bc24 */ /* 0x000fe2000f8e0200 */
[----:B------:R-:W-:Y:S01]  /*0bb0*/  ULDC UR4, c[0x0][0x258] ;  /* 0x0000960000047ab9 */ /* 0x000fe20000000800 */
[----:B------:R-:W-:-:S04]  /*0bc0*/  IMAD.HI.U32 R9, R111, R12, RZ ;  /* 0x0000000c6f097227 */ /* 0x000fc800078e00ff */
[----:B------:R-:W-:Y:S02]  /*0bd0*/  IMAD.MOV R11, RZ, RZ, -R9 ;  /* 0x000000ffff0b7224 */ /* 0x000fe400078e0a09 */
[----:B------:R-:W-:Y:S02]  /*0be0*/  IMAD R113, R113, UR4, RZ ;  /* 0x0000000471717c24 */ /* 0x000fe4000f8e02ff */
[----:B------:R-:W-:-:S03]  /*0bf0*/  IMAD R11, R2, R11, R12 ;  /* 0x0000000b020b7224 */ /* 0x000fc600078e020c */
[----:B------:R-:W-:Y:S02]  /*0c00*/  SHF.R.S32.HI R7, RZ, 0x1f, R113 ;  /* 0x0000001fff077819 */ /* 0x000fe40000011471 */
[----:B------:R-:W-:-:S13]  /*0c10*/  ISETP.GT.U32.AND P1, PT, R2, R11, PT ;  /* 0x0000000b0200720c */ /* 0x000fda0003f24070 */
[----:B------:R-:W-:Y:S01]  /*0c20*/  @!P1 IMAD.IADD R11, R11, 0x1, -R2 ;  /* 0x000000010b0b9824 */ /* 0x000fe200078e0a02 */
[----:B------:R-:W-:Y:S02]  /*0c30*/  @!P1 IADD3 R9, R9, 0x1, RZ ;  /* 0x0000000109099810 */ /* 0x000fe40007ffe0ff */
[----:B------:R-:W-:Y:S02]  /*0c40*/  ISETP.NE.AND P1, PT, R13, RZ, PT ;  /* 0x000000ff0d00720c */ /* 0x000fe40003f25270 */
[----:B------:R-:W-:Y:S01]  /*0c50*/  ISETP.GE.U32.AND P0, PT, R11, R2, PT ;  /* 0x000000020b00720c */ /* 0x000fe20003f06070 */
[----:B------:R-:W-:-:S04]  /*0c60*/  @!P3 IMAD.MOV R11, RZ, RZ, -R15 ;  /* 0x000000ffff0bb224 */ /* 0x000fc800078e0a0f */
[----:B------:R-:W-:Y:S02]  /*0c70*/  @!P3 IMAD R6, R8, R11, RZ ;  /* 0x0000000b0806b224 */ /* 0x000fe400078e02ff */
[----:B------:R-:W-:-:S04]  /*0c80*/  @P3 IMAD R6, R4, R15, RZ ;  /* 0x0000000f04063224 */ /* 0x000fc800078e02ff */
[----:B------:R-:W-:Y:S02]  /*0c90*/  VIADD R4, R6, 0x1 ;  /* 0x0000000106047836 */ /* 0x000fe40000000000 */
[----:B------:R-:W-:Y:S01]  /*0ca0*/  @P0 VIADD R9, R9, 0x1 ;  /* 0x0000000109090836 */ /* 0x000fe20000000000 */
[----:B------:R-:W-:-:S04]  /*0cb0*/  ISETP.GE.AND P0, PT, R110, R117, PT ;  /* 0x000000756e00720c */ /* 0x000fc80003f06270 */
[----:B------:R-:W-:-:S05]  /*0cc0*/  MOV R3, R9 ;  /* 0x0000000900037202 */ /* 0x000fca0000000f00 */
[----:B------:R-:W-:Y:S01]  /*0cd0*/  @!P2 IMAD.MOV R3, RZ, RZ, -R3 ;  /* 0x000000ffff03a224 */ /* 0x000fe200078e0a03 */
[----:B------:R-:W-:-:S03]  /*0ce0*/  @!P1 LOP3.LUT R3, RZ, R13, RZ, 0x33, !PT ;  /* 0x0000000dff039212 */ /* 0x000fc600078e33ff */
[----:B------:R-:W-:Y:S05]  /*0cf0*/  @P0 BRA `(.L_x_26859) ;  /* 0x00000018006c0947 */ /* 0x000fea0003800000 */
[----:B------:R-:W0:Y:S01]  /*0d00*/  S2UR UR5, SR_CgaCtaId ;  /* 0x00000000000579c3 */ /* 0x000e220000008800 */
[----:B------:R-:W-:Y:S01]  /*0d10*/  UMOV UR4, 0x400 ;  /* 0x0000040000047882 */ /* 0x000fe20000000000 */
[----:B-----5:R-:W-:Y:S01]  /*0d20*/  FSETP.NEU.FTZ.AND P0, PT, R118, RZ, PT ;  /* 0x000000ff7600720b */ /* 0x020fe20003f1d000 */
[C---:B------:R-:W-:Y:S01]  /*0d30*/  IMAD.IADD R108, R114.reuse, 0x1, -R5 ;  /* 0x00000001726c7824 */ /* 0x040fe200078e0a05 */
        /* <DEDUP_REMOVED lines=33> */
[----:B------:R-:W-:Y:S01]  /*0f50*/  MOV R109, 0xff7fffff ;  /* 0xff7fffff006d7802 */ /* 0x000fe20000000f00 */
[----:B------:R-:W-:-:S07]  /*0f60*/  IMAD.MOV.U32 R120, RZ, RZ, R110 ;  /* 0x000000ffff787224 */ /* 0x000fce00078e006e */
.L_x_26865:
        /* <DEDUP_REMOVED lines=17> */
[----:B-1----:R-:W1:Y:S01]  /*1080*/  MUFU.RCP R91, R91 ;  /* 0x0000005b005b7308 */ /* 0x002e620000001000 */
[----:B------:R-:W-:-:S11]  /*1090*/  LEA R118, R118, UR4, 0x2 ;  /* 0x0000000476767c11 */ /* 0x000fd6000f8e10ff */
        /* <DEDUP_REMOVED lines=9> */
[----:B------:R-:W-:Y:S02]  /*1130*/  IMAD.MOV.U32 R94, RZ, RZ, R88 ;  /* 0x000000ffff5e7224 */ /* 0x000fe400078e0058 */
[----:B------:R-:W-:-:S03]  /*1140*/  IMAD.MOV.U32 R88, RZ, RZ, RZ ;  /* 0x000000ffff587224 */ /* 0x000fc600078e00ff */
[----:B------:R-:W-:Y:S01]  /*1150*/  @!P2 IADD3 R94, -R94, RZ, RZ ;  /* 0x000000ff5e5ea210 */ /* 0x000fe20007ffe1ff */
[----:B-1----:R-:W-:Y:S01]  /*1160*/  IMAD.MOV R93, RZ, RZ, -R89 ;  /* 0x000000ffff5d7224 */ /* 0x002fe200078e0a59 */
[----:B------:R-:W-:-:S03]  /*1170*/  @!P1 LOP3.LUT R94, RZ, R96, RZ, 0x33, !PT ;  /* 0x00000060ff5e9212 */ /* 0x000fc600078e33ff */
        /* <DEDUP_REMOVED lines=53> */
[----:B------:R-:W4:Y:S04]  /*14d0*/  LDG.E.128.CONSTANT R100, desc[UR10][R124.64+0xc00] ;  /* 0x000c000a7c647981 */ /* 0x000f28000c1e9d00 */
        /* <DEDUP_REMOVED lines=61> */
[----:B------:R-:W-:-:S05]  /*18b0*/  IMAD.IADD R119, R114, 0x1, R119 ;  /* 0x0000000172777824 */ /* 0x000fca00078e0277 */
[----:B------:R-:W-:Y:S01]  /*18c0*/  ISETP.GE.AND P0, PT, R119, R116, PT ;  /* 0x000000747700720c */ /* 0x000fe20003f06270 */
        /* <DEDUP_REMOVED lines=25> */
.L_x_26863:
[----:B------:R-:W-:-:S05]  /*1a60*/  MOV R89, 0xff7fffff ;  /* 0xff7fffff00597802 */ /* 0x000fca0000000f00 */
[----:B------:R1:W-:Y:S02]  /*1a70*/  STS [R118], R89 ;  /* 0x0000005976007388 */ /* 0x0003e40000000800 */
.L_x_26864:
[----:B------:R-:W-:Y:S05]  /*1a80*/  BSYNC B2 ;  /* 0x0000000000027941 */ /* 0x000fea0003800000 */
.L_x_26862:
[----:B------:R-:W-:-:S05]  /*1a90*/  VIADD R120, R120, 0x4 ;  /* 0x0000000478787836 */ /* 0x000fca0000000000 */
[----:B------:R-:W-:-:S13]  /*1aa0*/  ISETP.GE.AND P0, PT, R120, R117, PT ;  /* 0x000000757800720c */ /* 0x000fda0003f06270 */
[----:B------:R-:W-:Y:S05]  /*1ab0*/  @!P0 BRA `(.L_x_26865) ;  /* 0xfffffff4002c8947 */ /* 0x000fea000383ffff */
[----:B------:R-:W-:Y:S05]  /*1ac0*/  BSYNC B1 ;  /* 0x0000000000017941 */ /* 0x000fea0003800000 */
.L_x_26861:
[----:B------:R-:W-:Y:S05]  /*1ad0*/  BRA `(.L_x_26859) ;  /* 0x0000000800f47947 */ /* 0x000fea0003800000 */
.L_x_26860:
[----:B------:R-:W-:Y:S01]  /*1ae0*/  IADD3 R107, -R116, 0x1, RZ ;  /* 0x00000001746b7810 */ /* 0x000fe20007ffe1ff */
[----:B------:R-:W-:Y:S01]  /*1af0*/  IMAD.MOV.U32 R106, RZ, RZ, R110 ;  /* 0x000000ffff6a7224 */ /* 0x000fe200078e006e */
[----:B------:R-:W-:-:S07]  /*1b00*/  MOV R109, 0xff7fffff ;  /* 0xff7fffff006d7802 */ /* 0x000fce0000000f00 */
.L_x_26869:
[----:B-1----:R-:W1:Y:S01]  /*1b10*/  LDC R96, c[0x0][0x290] ;  /* 0x0000a400ff607b82 */ /* 0x002e620000000800 */
[----:B------:R-:W-:Y:S01]  /*1b20*/  SHF.L.U32 R105, R106, 0x5, RZ ;  /* 0x000000056a697819 */ /* 0x000fe200000006ff */
[----:B------:R-:W-:Y:S01]  /*1b30*/  UMOV UR4, 0x400 ;  /* 0x0000040000047882 */ /* 0x000fe20000000000 */
[----:B------:R-:W-:Y:S01]  /*1b40*/  BSSY B1, `(.L_x_26866) ;  /* 0x00000b3000017945 */ /* 0x000fe20003800000 */
[----:B------:R-:W-:Y:S01]  /*1b50*/  UIADD3 UR4, UR4, 0x160, URZ ;  /* 0x0000016004047890 */ /* 0x000fe2000fffe03f */
[-C--:B--2---:R-:W-:Y:S02]  /*1b60*/  IABS R89, R105.reuse ;  /* 0x0000006900597213 */ /* 0x084fe40000000000 */
[----:B------:R-:W-:Y:S01]  /*1b70*/  IADD3 R104, R108, R105, RZ ;  /* 0x000000696c687210 */ /* 0x000fe20007ffe0ff */
        /* <DEDUP_REMOVED lines=21> */
[----:B------:R-:W-:Y:S01]  /*1cd0*/  MOV R92, R88 ;  /* 0x00000058005c7202 */ /* 0x000fe20000000f00 */
[----:B------:R-:W-:-:S04]  /*1ce0*/  HFMA2.MMA R88, -RZ, RZ, 0, 0 ;  /* 0x00000000ff587435 */ /* 0x000fc800000001ff */
[----:B------:R-:W-:Y:S01]  /*1cf0*/  @!P2 IMAD.MOV R92, RZ, RZ, -R92 ;  /* 0x000000ffff5ca224 */ /* 0x000fe200078e0a5c */
[----:B------:R-:W-:Y:S02]  /*1d00*/  @!P1 LOP3.LUT R92, RZ, R94, RZ, 0x33, !PT ;  /* 0x0000005eff5c9212 */ /* 0x000fe400078e33ff */
[----:B-1----:R-:W-:Y:S02]  /*1d10*/  IADD3 R93, RZ, -R89, RZ ;  /* 0x80000059ff5d7210 */ /* 0x002fe40007ffe0ff */
        /* <DEDUP_REMOVED lines=67> */
[----:B------:R-:W-:Y:S02]  /*2150*/  FFMA.FTZ R92, R61, R93, R88 ;  /* 0x0000005d3d5c7223 */ /* 0x000fe40000010058 */
[----:B------:R-:W4:Y:S01]  /*2160*/  LDG.E.128.CONSTANT R88, desc[UR10][R126.64+0x1200] ;  /* 0x0012000a7e587981 */ /* 0x000f22000c1e9d00 */
        /* <DEDUP_REMOVED lines=15> */
[----:B------:R-:W-:Y:S01]  /*2260*/  FFMA.FTZ R119, R50, R90, R119 ;  /* 0x0000005a32777223 */ /* 0x000fe20000010077 */
[----:B------:R-:W-:Y:S01]  /*2270*/  FFMA.FTZ R120, R51, R91, R120 ;  /* 0x0000005b33787223 */ /* 0x000fe20000010078 */
[----:B--2---:R-:W-:Y:S01]  /*2280*/  FFMA.FTZ R121, R44, R96, R121 ;  /* 0x000000602c797223 */ /* 0x004fe20000010079 */
[----:B------:R-:W-:-:S03]  /*2290*/  FFMA.FTZ R88, R45, R97, R88 ;  /* 0x000000612d587223 */ /* 0x000fc60000010058 */
[----:B---3--:R-:W-:Y:S01]  /*22a0*/  FFMA.FTZ R121, R40, R100, R121 ;  /* 0x0000006428797223 */ /* 0x008fe20000010079 */
[----:B------:R-:W-:-:S03]  /*22b0*/  FFMA.FTZ R88, R41, R101, R88 ;  /* 0x0000006529587223 */ /* 0x000fc60000010058 */
        /* <DEDUP_REMOVED lines=9> */
[----:B------:R-:W-:Y:S01]  /*2350*/  FFMA.FTZ R119, R38, R94, R119 ;  /* 0x0000005e26777223 */ /* 0x000fe20000010077 */
[----:B------:R-:W-:Y:S01]  /*2360*/  FFMA.FTZ R120, R39, R95, R120 ;  /* 0x0000005f27787223 */ /* 0x000fe20000010078 */
[----:B--2---:R-:W-:-:S02]  /*2370*/  FFMA.FTZ R121, R32, R88, R121 ;  /* 0x0000005820797223 */ /* 0x004fc40000010079 */
[----:B------:R-:W-:Y:S01]  /*2380*/  FFMA.FTZ R119, R34, R90, R119 ;  /* 0x0000005a22777223 */ /* 0x000fe20000010077 */
[----:B------:R-:W-:Y:S01]  /*2390*/  FFMA.FTZ R92, R33, R89, R92 ;  /* 0x00000059215c7223 */ /* 0x000fe2000001005c */
[----:B---3--:R-:W-:Y:S02]  /*23a0*/  FFMA.FTZ R121, R28, R96, R121 ;  /* 0x000000601c797223 */ /* 0x008fe40000010079 */
[----:B------:R-:W-:Y:S01]  /*23b0*/  FFMA.FTZ R89, R30, R98, R119 ;  /* 0x000000621e597223 */ /* 0x000fe20000010077 */
[----:B------:R-:W-:Y:S01]  /*23c0*/  FFMA.FTZ R120, R35, R91, R120 ;  /* 0x0000005b23787223 */ /* 0x000fe20000010078 */
[----:B------:R-:W-:Y:S01]  /*23d0*/  FFMA.FTZ R92, R29, R97, R92 ;  /* 0x000000611d5c7223 */ /* 0x000fe2000001005c */
[----:B----4-:R-:W-:Y:S01]  /*23e0*/  FFMA.FTZ R119, R24, R100, R121 ;  /* 0x0000006418777223 */ /* 0x010fe20000010079 */
[----:B------:R-:W-:Y:S02]  /*23f0*/  FFMA.FTZ R121, R26, R102, R89 ;  /* 0x000000661a797223 */ /* 0x000fe40000010059 */
[----:B------:R-:W2:Y:S01]  /*2400*/  LDG.E.128.CONSTANT R88, desc[UR10][R126.64+0x2000] ;  /* 0x0020000a7e587981 */ /* 0x000ea2000c1e9d00 */
[----:B------:R-:W-:Y:S01]  /*2410*/  FFMA.FTZ R124, R31, R99, R120 ;  /* 0x000000631f7c7223 */ /* 0x000fe20000010078 */
[----:B------:R-:W-:-:S02]  /*2420*/  FFMA.FTZ R120, R25, R101, R92 ;  /* 0x0000006519787223 */ /* 0x000fc4000001005c */
[----:B------:R-:W3:Y:S01]  /*2430*/  LDG.E.128.CONSTANT R92, desc[UR10][R126.64+0x2200] ;  /* 0x0022000a7e5c7981 */ /* 0x000ee2000c1e9d00 */
[----:B------:R-:W-:-:S03]  /*2440*/  FFMA.FTZ R124, R27, R103, R124 ;  /* 0x000000671b7c7223 */ /* 0x000fc6000001007c */
[----:B------:R-:W4:Y:S04]  /*2450*/  LDG.E.128.CONSTANT R96, desc[UR10][R126.64+0x2400] ;  /* 0x0024000a7e607981 */ /* 0x000f28000c1e9d00 */
[----:B------:R-:W5:Y:S01]  /*2460*/  LDG.E.128.CONSTANT R100, desc[UR10][R126.64+0x2600] ;  /* 0x0026000a7e647981 */ /* 0x000f62000c1e9d00 */
[----:B------:R-:W-:-:S04]  /*2470*/  IADD3 R105, R114, R105, RZ ;  /* 0x0000006972697210 */ /* 0x000fc80007ffe0ff */
[----:B------:R-:W-:Y:S01]  /*2480*/  ISETP.GE.AND P0, PT, R105, R116, PT ;  /* 0x000000746900720c */ /* 0x000fe20003f06270 */
        /* <DEDUP_REMOVED lines=28> */
.L_x_26867:
[----:B------:R-:W-:-:S05]  /*2650*/  MOV R89, 0xff7fffff ;  /* 0xff7fffff00597802 */ /* 0x000fca0000000f00 */
[----:B------:R1:W-:Y:S02]  /*2660*/  STS [R104], R89 ;  /* 0x0000005968007388 */ /* 0x0003e40000000800 */
.L_x_26868:
[----:B------:R-:W-:Y:S05]  /*2670*/  BSYNC B1 ;  /* 0x0000000000017941 */ /* 0x000fea0003800000 */
.L_x_26866:
[----:B------:R-:W-:-:S05]  /*2680*/  VIADD R106, R106, 0x4 ;  /* 0x000000046a6a7836 */ /* 0x000fca0000000000 */
[----:B------:R-:W-:-:S13]  /*2690*/  ISETP.GE.AND P0, PT, R106, R117, PT ;  /* 0x000000756a00720c */ /* 0x000fda0003f06270 */
[----:B------:R-:W-:Y:S05]  /*26a0*/  @!P0 BRA `(.L_x_26869) ;  /* 0xfffffff400188947 */ /* 0x000fea000383ffff */
.L_x_26859:
[----:B------:R-:W-:Y:S05]  /*26b0*/  BSYNC B0 ;  /* 0x0000000000007941 */ /* 0x000fea0003800000 */
.L_x_26858:
[----:B------:R-:W3:Y:S01]  /*26c0*/  SHFL.BFLY PT, R6, R109, 0x10, 0x1f ;  /* 0x0e001f006d067f89 */ /* 0x000ee200000e0000 */
[C---:B------:R-:W-:Y:S01]  /*26d0*/  ISETP.NE.AND P0, PT, R114.reuse, RZ, PT ;  /* 0x000000ff7200720c */ /* 0x040fe20003f05270 */
[----:B------:R-:W-:Y:S01]  /*26e0*/  BSSY B0, `(.L_x_26870) ;  /* 0x0000112000007945 */ /* 0x000fe20003800000 */
[----:B------:R-:W-:-:S11]  /*26f0*/  ISETP.GT.AND P1, PT, R114, 0x3, PT ;  /* 0x000000037200780c */ /* 0x000fd60003f24270 */
[----:B0-----:R-:W0:Y:S02]  /*2700*/  @!P0 S2R R12, SR_CgaCtaId ;  /* 0x00000000000c8919 */ /* 0x001e240000008800 */
[----:B------:R-:W4:Y:S01]  /*2710*/  @!P1 S2R R14, SR_CgaCtaId ;  /* 0x00000000000e9919 */ /* 0x000f220000008800 */
[----:B---3--:R-:W-:-:S05]  /*2720*/  FMNMX.FTZ R5, R6, R109, !PT ;  /* 0x0000006d06057209 */ /* 0x008fca0007810000 */
[----:B------:R-:W3:Y:S02]  /*2730*/  SHFL.BFLY PT, R6, R5, 0x8, 0x1f ;  /* 0x0d001f0005067f89 */ /* 0x000ee400000e0000 */
[----:B---3--:R-:W-:Y:S02]  /*2740*/  FMNMX.FTZ R8, R5, R6, !PT ;  /* 0x0000000605087209 */ /* 0x008fe40007810000 */
[----:B------:R-:W3:Y:S01]  /*2750*/  S2R R6, SR_TID.X ;  /* 0x0000000000067919 */ /* 0x000ee20000002100 */
[----:B------:R-:W-:Y:S02]  /*2760*/  @!P0 MOV R5, 0x400 ;  /* 0x0000040000058802 */ /* 0x000fe40000000f00 */
[----:B------:R-:W1:Y:S02]  /*2770*/  SHFL.BFLY PT, R9, R8, 0x4, 0x1f ;  /* 0x0c801f0008097f89 */ /* 0x000e6400000e0000 */
[----:B------:R-:W-:Y:S02]  /*2780*/  @!P0 IADD3 R5, R5, 0x140, RZ ;  /* 0x0000014005058810 */ /* 0x000fe40007ffe0ff */
[----:B-1----:R-:W-:-:S02]  /*2790*/  FMNMX.FTZ R9, R8, R9, !PT ;  /* 0x0000000908097209 */ /* 0x002fc40007810000 */
[----:B0-----:R-:W-:Y:S01]  /*27a0*/  @!P0 LEA R8, R12, R5, 0x18 ;  /* 0x000000050c088211 */ /* 0x001fe200078ec0ff */
[----:B------:R-:W-:Y:S01]  /*27b0*/  VIADD R12, R116, 0x1f ;  /* 0x0000001f740c7836 */ /* 0x000fe20000000000 */
[----:B---3--:R-:W-:Y:S01]  /*27c0*/  SHF.R.S32.HI R13, RZ, 0x1f, R6 ;  /* 0x0000001fff0d7819 */ /* 0x008fe20000011406 */
[----:B------:R-:W0:Y:S03]  /*27d0*/  SHFL.BFLY PT, R10, R9, 0x2, 0x1f ;  /* 0x0c401f00090a7f89 */ /* 0x000e2600000e0000 */
[----:B------:R-:W-:-:S04]  /*27e0*/  LEA.HI R13, R13, R6, RZ, 0x5 ;  /* 0x000000060d0d7211 */ /* 0x000fc800078f28ff */
[----:B------:R-:W-:Y:S01]  /*27f0*/  SHF.R.S32.HI R5, RZ, 0x5, R13 ;  /* 0x00000005ff057819 */ /* 0x000fe2000001140d */
[----:B------:R-:W-:Y:S01]  /*2800*/  IMAD.MOV.U32 R13, RZ, RZ, -0x800001 ;  /* 0xff7fffffff0d7424 */ /* 0x000fe200078e00ff */
[----:B0-----:R-:W-:Y:S02]  /*2810*/  FMNMX.FTZ R10, R9, R10, !PT ;  /* 0x0000000a090a7209 */ /* 0x001fe40007810000 */
[----:B------:R-:W-:-:S03]  /*2820*/  @!P1 MOV R9, 0x400 ;  /* 0x0000040000099802 */ /* 0x000fc60000000f00 */
[----:B------:R-:W0:Y:S02]  /*2830*/  SHFL.BFLY PT, R11, R10, 0x1, 0x1f ;  /* 0x0c201f000a0b7f89 */ /* 0x000e2400000e0000 */
[----:B------:R-:W-:-:S05]  /*2840*/  @!P1 VIADD R9, R9, 0x140 ;  /* 0x0000014009099836 */ /* 0x000fca0000000000 */
[----:B----4-:R-:W-:Y:S02]  /*2850*/  @!P1 LEA R15, R14, R9, 0x18 ;  /* 0x000000090e0f9211 */ /* 0x010fe400078ec0ff */
[----:B------:R-:W-:Y:S02]  /*2860*/  @!P0 LEA R9, R5, R8, 0x2 ;  /* 0x0000000805098211 */ /* 0x000fe400078e10ff */
[----:B0-----:R-:W-:Y:S02]  /*2870*/  @!P0 FMNMX.FTZ R10, R10, R11, !PT ;  /* 0x0000000b0a0a8209 */ /* 0x001fe40007810000 */
[----:B------:R-:W-:-:S03]  /*2880*/  @!P1 LEA R11, R114, R15, 0x2 ;  /* 0x0000000f720b9211 */ /* 0x000fc600078e10ff */
        /* <DEDUP_REMOVED lines=8> */
[----:B------:R-:W-:-:S04]  /*2910*/  SHF.R.S32.HI R15, RZ, 0x1f, R12 ;  /* 0x0000001fff0f7819 */ /* 0x000fc8000001140c */
[----:B------:R-:W-:Y:S01]  /*2920*/  LEA.HI R15, R15, R12, RZ, 0x5 ;  /* 0x0000000c0f0f7211 */ /* 0x000fe200078f28ff */
[----:B------:R-:W0:Y:S01]  /*2930*/  SHFL.IDX PT, R8, R8, RZ, 0x1f ;  /* 0x00001fff08087589 */ /* 0x000e2200000e0000 */
[----:B------:R-:W-:Y:S02]  /*2940*/  MOV R12, RZ ;  /* 0x000000ff000c7202 */ /* 0x000fe40000000f00 */
        /* <DEDUP_REMOVED lines=26> */
.L_x_26874:
        /* <DEDUP_REMOVED lines=11> */
.L_x_26873:
[----:B------:R-:W-:Y:S05]  /*2ba0*/  BSYNC B1 ;  /* 0x0000000000017941 */ /* 0x000fea0003800000 */
.L_x_26872:
        /* <DEDUP_REMOVED lines=14> */
.L_x_26877:
[----:B------:R-:W0:Y:S01]  /*2c90*/  LDS R13, [R9+-0x400] ;  /* 0xfffc0000090d7984 */ /* 0x000e220000000800 */
[----:B------:R-:W-:-:S03]  /*2ca0*/  IADD3 R10, R10, 0x800, RZ ;  /* 0x000008000a0a7810 */ /* 0x000fc60007ffe0ff */
[----:B------:R-:W1:Y:S01]  /*2cb0*/  LDS R15, [R9+-0x200] ;  /* 0xfffe0000090f7984 */ /* 0x000e620000000800 */
[----:B------:R-:W-:-:S03]  /*2cc0*/  ISETP.GE.AND P2, PT, R10, R45, PT ;  /* 0x0000002d0a00720c */ /* 0x000fc60003f46270 */
[----:B------:R-:W3:Y:S04]  /*2cd0*/  LDS R17, [R9] ;  /* 0x0000000009117984 */ /* 0x000ee80000000800 */
[----:B------:R-:W4:Y:S04]  /*2ce0*/  LDS R19, [R9+0x200] ;  /* 0x0002000009137984 */ /* 0x000f280000000800 */
        /* <DEDUP_REMOVED lines=9> */
[C---:B-1----:R-:W-:Y:S02]  /*2d80*/  FADD.FTZ R15, -R8.reuse, R15 ;  /* 0x0000000f080f7221 */ /* 0x042fe40000010100 */
[----:B------:R-:W1:Y:S01]  /*2d90*/  LDS R35, [R9+0x1200] ;  /* 0x0012000009237984 */ /* 0x000e620000000800 */
[C---:B---3--:R-:W-:Y:S01]  /*2da0*/  FADD.FTZ R17, -R8.reuse, R17 ;  /* 0x0000001108117221 */ /* 0x048fe20000010100 */
[----:B------:R-:W-:Y:S02]  /*2db0*/  FMUL.FTZ R15, R15, 1.4426950216293334961 ;  /* 0x3fb8aa3b0f0f7820 */ /* 0x000fe40000410000 */
[----:B------:R-:W3:Y:S01]  /*2dc0*/  LDS R37, [R9+0x1400] ;  /* 0x0014000009257984 */ /* 0x000ee20000000800 */
[----:B------:R-:W2:Y:S01]  /*2dd0*/  MUFU.EX2 R13, R13 ;  /* 0x0000000d000d7308 */ /* 0x000ea20000000800 */
[----:B------:R-:W-:Y:S01]  /*2de0*/  FMUL.FTZ R17, R17, 1.4426950216293334961 ;  /* 0x3fb8aa3b11117820 */ /* 0x000fe20000410000 */
[C---:B----4-:R-:W-:Y:S01]  /*2df0*/  FADD.FTZ R19, -R8.reuse, R19 ;  /* 0x0000001308137221 */ /* 0x050fe20000010100 */
[----:B------:R-:W4:Y:S01]  /*2e00*/  LDS R39, [R9+0x1600] ;  /* 0x0016000009277984 */ /* 0x000f220000000800 */
        /* <DEDUP_REMOVED lines=38> */
[C---:B--2---:R-:W-:Y:S01]  /*3070*/  FADD.FTZ R41, -R8.reuse, R41 ;  /* 0x0000002908297221 */ /* 0x044fe20000010100 */
        /* <DEDUP_REMOVED lines=37> */
.L_x_26876:
[----:B------:R-:W-:Y:S05]  /*32d0*/  BSYNC B1 ;  /* 0x0000000000017941 */ /* 0x000fea0003800000 */
.L_x_26875:
        /* <DEDUP_REMOVED lines=8> */
[----:B------:R-:W3:Y:S04]  /*3360*/  LDS R17, [R9] ;  /* 0x0000000009117984 */ /* 0x000ee80000000800 */
[----:B------:R-:W4:Y:S04]  /*3370*/  LDS R19, [R9+0x200] ;  /* 0x0002000009137984 */ /* 0x000f280000000800 */
[----:B------:R-:W2:Y:S04]  /*3380*/  LDS R21, [R9+0x400] ;  /* 0x0004000009157984 */ /* 0x000ea80000000800 */
[----:B------:R-:W2:Y:S04]  /*3390*/  LDS R23, [R9+0x600] ;  /* 0x0006000009177984 */ /* 0x000ea80000000800 */
[----:B------:R-:W2:Y:S04]  /*33a0*/  LDS R25, [R9+0x800] ;  /* 0x0008000009197984 */ /* 0x000ea80000000800 */
[----:B------:R-:W2:Y:S01]  /*33b0*/  LDS R27, [R9+0xa00] ;  /* 0x000a0000091b7984 */ /* 0x000ea20000000800 */
[----:B0-----:R-:W-:-:S04]  /*33c0*/  FADD.FTZ R13, -R8, R13 ;  /* 0x0000000d080d7221 */ /* 0x001fc80000010100 */
[----:B------:R-:W-:Y:S01]  /*33d0*/  FMUL.FTZ R13, R13, 1.4426950216293334961 ;  /* 0x3fb8aa3b0d0d7820 */ /* 0x000fe20000410000 */
[C---:B-1----:R-:W-:Y:S01]  /*33e0*/  FADD.FTZ R15, -R8.reuse, R15 ;  /* 0x0000000f080f7221 */ /* 0x042fe20000010100 */
[----:B---3--:R-:W-:-:S03]  /*33f0*/  FADD.FTZ R17, -R8, R17 ;  /* 0x0000001108117221 */ /* 0x008fc60000010100 */
[----:B------:R-:W-:Y:S01]  /*3400*/  FMUL.FTZ R15, R15, 1.4426950216293334961 ;  /* 0x3fb8aa3b0f0f7820 */ /* 0x000fe20000410000 */
[----:B------:R-:W0:Y:S01]  /*3410*/  MUFU.EX2 R13, R13 ;  /* 0x0000000d000d7308 */ /* 0x000e220000000800 */
[----:B------:R-:W-:Y:S01]  /*3420*/  FMUL.FTZ R17, R17, 1.4426950216293334961 ;  /* 0x3fb8aa3b11117820 */ /* 0x000fe20000410000 */
[C---:B----4-:R-:W-:Y:S01]  /*3430*/  FADD.FTZ R19, -R8.reuse, R19 ;  /* 0x0000001308137221 */ /* 0x050fe20000010100 */
        /* <DEDUP_REMOVED lines=33> */
.L_x_26879:
[----:B------:R-:W-:Y:S05]  /*3650*/  BSYNC B1 ;  /* 0x0000000000017941 */ /* 0x000fea0003800000 */
.L_x_26878:
[----:B------:R-:W-:-:S13]  /*3660*/  ISETP.LT.OR P0, PT, R10, R115, P0 ;  /* 0x000000730a00720c */ /* 0x000fda0000701670 */
[----:B------:R-:W-:Y:S05]  /*3670*/  @!P0 BRA `(.L_x_26871) ;  /* 0x0000000000608947 */ /* 0x000fea0003800000 */
[----:B------:R-:W0:Y:S04]  /*3680*/  LDS R13, [R9+-0x400] ;  /* 0xfffc0000090d7984 */ /* 0x000e280000000800 */
[----:B------:R-:W1:Y:S04]  /*3690*/  LDS R15, [R9+-0x200] ;  /* 0xfffe0000090f7984 */ /* 0x000e680000000800 */
[----:B------:R-:W3:Y:S04]  /*36a0*/  LDS R17, [R9] ;  /* 0x0000000009117984 */ /* 0x000ee80000000800 */
[----:B------:R-:W4:Y:S01]  /*36b0*/  LDS R19, [R9+0x200] ;  /* 0x0002000009137984 */ /* 0x000f220000000800 */
[C---:B0-----:R-:W-:Y:S01]  /*36c0*/  FADD.FTZ R13, -R8.reuse, R13 ;  /* 0x0000000d080d7221 */ /* 0x041fe20000010100 */
[----:B-1----:R-:W-:-:S03]  /*36d0*/  FADD.FTZ R15, -R8, R15 ;  /* 0x0000000f080f7221 */ /* 0x002fc60000010100 */
        /* <DEDUP_REMOVED lines=18> */
.L_x_26871:
[----:B------:R-:W-:Y:S05]  /*3800*/  BSYNC B0 ;  /* 0x0000000000007941 */ /* 0x000fea0003800000 */
.L_x_26870:
[----:B----4-:R-:W1:Y:S01]  /*3810*/  SHFL.BFLY PT, R9, R12, 0x10, 0x1f ;  /* 0x0e001f000c097f89 */ /* 0x010e6200000e0000 */
[----:B------:R-:W-:Y:S01]  /*3820*/  LOP3.LUT P0, R16, R6, 0x1f, RZ, 0xc0, !PT ;  /* 0x0000001f06107812 */ /* 0x000fe2000780c0ff */
[----:B------:R-:W-:Y:S03]  /*3830*/  BSSY B0, `(.L_x_26880) ;  /* 0x00000b3000007945 */ /* 0x000fe60003800000 */
[----:B------:R-:W-:-:S09]  /*3840*/  ISETP.GT.U32.AND P2, PT, R16, 0x3, PT ;  /* 0x000000031000780c */ /* 0x000fd20003f44070 */
[----:B------:R-:W3:Y:S04]  /*3850*/  @!P0 S2R R17, SR_CgaCtaId ;  /* 0x0000000000118919 */ /* 0x000ee80000008800 */
[----:B------:R-:W4:Y:S01]  /*3860*/  @!P2 S2R R19, SR_CgaCtaId ;  /* 0x000000000013a919 */ /* 0x000f220000008800 */
[----:B------:R-:W-:-:S04]  /*3870*/  @!P2 MOV R18, 0x400 ;  /* 0x000004000012a802 */ /* 0x000fc80000000f00 */
[----:B------:R-:W-:Y:S01]  /*3880*/  @!P2 IADD3 R18, R18, 0x140, RZ ;  /* 0x000001401212a810 */ /* 0x000fe20007ffe0ff */
[----:B-1----:R-:W-:-:S05]  /*3890*/  FADD.FTZ R9, R9, R12 ;  /* 0x0000000c09097221 */ /* 0x002fca0000010000 */
[----:B------:R-:W1:Y:S01]  /*38a0*/  SHFL.BFLY PT, R10, R9, 0x8, 0x1f ;  /* 0x0d001f00090a7f89 */ /* 0x000e6200000e0000 */
[----:B----4-:R-:W-:Y:S01]  /*38b0*/  @!P2 LEA R19, R19, R18, 0x18 ;  /* 0x000000121313a211 */ /* 0x010fe200078ec0ff */
        /* <DEDUP_REMOVED lines=8> */
[----:B---3--:R-:W-:-:S04]  /*3940*/  @!P0 LEA R10, R17, R12, 0x18 ;  /* 0x0000000c110a8211 */ /* 0x008fc800078ec0ff */
        /* <DEDUP_REMOVED lines=14> */
[----:B-1----:R-:W1:Y:S01]  /*3a30*/  S2R R9, SR_CTAID.Z ;  /* 0x0000000000097919 */ /* 0x002e620000002700 */
[----:B------:R-:W-:Y:S01]  /*3a40*/  IMAD.MOV.U32 R10, RZ, RZ, -0x10 ;  /* 0xfffffff0ff0a7424 */ /* 0x000fe200078e00ff */
[----:B------:R-:W-:Y:S03]  /*3a50*/  BSSY B1, `(.L_x_26882) ;  /* 0x000001f000017945 */ /* 0x000fe60003800000 */
[----:B-1----:R-:W-:Y:S01]  /*3a60*/  IMAD R13, R9, R10, -0x11 ;  /* 0xffffffef090d7424 */ /* 0x002fe200078e020a */
        /* <DEDUP_REMOVED lines=21> */
.L_x_26884:
        /* <DEDUP_REMOVED lines=8> */
.L_x_26883:
[----:B------:R-:W-:Y:S05]  /*3c40*/  BSYNC B1 ;  /* 0x0000000000017941 */ /* 0x000fea0003800000 */
.L_x_26882:
        /* <DEDUP_REMOVED lines=14> */
.L_x_26887:
        /* <DEDUP_REMOVED lines=52> */
.L_x_26886:
[----:B------:R-:W-:Y:S05]  /*4070*/  BSYNC B1 ;  /* 0x0000000000017941 */ /* 0x000fea0003800000 */
.L_x_26885:
[----:B------:R-:W-:Y:S01]  /*4080*/  IMAD.IADD R12, R115, 0x1, -R10 ;  /* 0x00000001730c7824 */ /* 0x000fe200078e0a0a */
[----:B------:R-:W-:Y:S04]  /*4090*/  BSSY B1, `(.L_x_26888) ;  /* 0x000001e000017945 */ /* 0x000fe80003800000 */
[----:B------:R-:W-:-:S13]  /*40a0*/  ISETP.GT.AND P1, PT, R12, 0x200, PT ;  /* 0x000002000c00780c */ /* 0x000fda0003f24270 */
[----:B------:R-:W-:Y:S05]  /*40b0*/  @!P1 BRA `(.L_x_26889) ;  /* 0x00000000006c9947 */ /* 0x000fea0003800000 */
[----:B------:R-:W3:Y:S01]  /*40c0*/  LDS R12, [R9+-0x400] ;  /* 0xfffc0000090c7984 */ /* 0x000ee20000000800 */
[----:B------:R-:W-:Y:S02]  /*40d0*/  PLOP3.LUT P0, PT, PT, PT, PT, 0x8, 0x0 ;  /* 0x000000000000781c */ /* 0x000fe40003f0e170 */
[----:B------:R-:W-:Y:S01]  /*40e0*/  IADD3 R10, R10, 0x400, RZ ;  /* 0x000004000a0a7810 */ /* 0x000fe20007ffe0ff */
        /* <DEDUP_REMOVED lines=24> */
.L_x_26889:
[----:B------:R-:W-:Y:S05]  /*4270*/  BSYNC B1 ;  /* 0x0000000000017941 */ /* 0x000fea0003800000 */
.L_x_26888:
        /* <DEDUP_REMOVED lines=14> */
.L_x_26881:
[----:B------:R-:W-:Y:S05]  /*4360*/  BSYNC B0 ;  /* 0x0000000000007941 */ /* 0x000fea0003800000 */
.L_x_26880:
        /* <DEDUP_REMOVED lines=32> */
.L_x_26891:
[----:B------:R-:W-:Y:S05]  /*4570*/  BSYNC B0 ;  /* 0x0000000000007941 */ /* 0x000fea0003800000 */
.L_x_26890:
[----:B------:R-:W-:Y:S01]  /*4580*/  ULDC UR12, c[0x0][0x26c] ;  /* 0x00009b00000c7ab9 */ /* 0x000fe20000000800 */
[----:B------:R-:W-:Y:S01]  /*4590*/  ULDC.64 UR6, c[0x0][0x238] ;  /* 0x00008e0000067ab9 */ /* 0x000fe20000000a00 */
[----:B------:R-:W-:Y:S04]  /*45a0*/  BSSY B0, `(.L_x_26892) ;  /* 0x0000231000007945 */ /* 0x000fe80003800000 */
[----:B------:R-:W-:Y:S05]  /*45b0*/  @!P1 BRA `(.L_x_26893) ;  /* 0x0000000000309947 */ /* 0x000fea0003800000 */
[----:B------:R-:W-:Y:S01]  /*45c0*/  HFMA2.MMA R90, -RZ, RZ, 0, 0 ;  /* 0x00000000ff5a7435 */ /* 0x000fe200000001ff */
[----:B--2---:R-:W-:Y:S02]  /*45d0*/  CS2R R88, SRZ ;  /* 0x0000000000587805 */ /* 0x004fe4000001ff00 */
[----:B------:R-:W-:Y:S02]  /*45e0*/  CS2R R86, SRZ ;  /* 0x0000000000567805 */ /* 0x000fe4000001ff00 */
[----:B------:R-:W-:Y:S02]  /*45f0*/  CS2R R84, SRZ ;  /* 0x0000000000547805 */ /* 0x000fe4000001ff00 */
[----:B------:R-:W-:Y:S02]  /*4600*/  CS2R R82, SRZ ;  /* 0x0000000000527805 */ /* 0x000fe4000001ff00 */
[----:B------:R-:W-:Y:S02]  /*4610*/  CS2R R80, SRZ ;  /* 0x0000000000507805 */ /* 0x000fe4000001ff00 */
[----:B------:R-:W-:-:S02]  /*4620*/  CS2R R78, SRZ ;  /* 0x00000000004e7805 */ /* 0x000fc4000001ff00 */
[----:B------:R-:W-:Y:S02]  /*4630*/  CS2R R76, SRZ ;  /* 0x00000000004c7805 */ /* 0x000fe4000001ff00 */
[----:B-1--4-:R-:W-:Y:S02]  /*4640*/  CS2R R14, SRZ ;  /* 0x00000000000e7805 */ /* 0x012fe4000001ff00 */
[----:B------:R-:W-:Y:S01]  /*4650*/  CS2R R12, SRZ ;  /* 0x00000000000c7805 */ /* 0x000fe2000001ff00 */
[----:B------:R-:W-:Y:S01]  /*4660*/  IMAD.MOV.U32 R11, RZ, RZ, RZ ;  /* 0x000000ffff0b7224 */ /* 0x000fe200078e00ff */
[----:B------:R-:W-:Y:S06]  /*4670*/  BRA `(.L_x_26894) ;  /* 0x00000020008c7947 */ /* 0x000fec0003800000 */
.L_x_26893:
[----:B-1--4-:R-:W1:Y:S01]  /*4680*/  I2F.RP R14, R2 ;  /* 0x00000002000e7306 */ /* 0x012e620000209400 */
[----:B------:R-:W-:Y:S01]  /*4690*/  IADD3 R9, P0, R113, R110, RZ ;  /* 0x0000006e71097210 */ /* 0x000fe20007f1e0ff */
[----:B------:R-:W4:Y:S01]  /*46a0*/  S2R R97, SR_CTAID.Z ;  /* 0x0000000000617919 */ /* 0x000f220000002700 */
[----:B------:R-:W-:Y:S01]  /*46b0*/  ULDC.64 UR4, c[0x0][0x248] ;  /* 0x0000920000047ab9 */ /* 0x000fe20000000a00 */
[----:B------:R-:W3:Y:S01]  /*46c0*/  LDC R92, c[0x0][0x26c] ;  /* 0x00009b00ff5c7b82 */ /* 0x000ee20000000800 */
        /* <DEDUP_REMOVED lines=8> */
[----:B------:R-:W-:Y:S01]  /*4750*/  ULDC UR8, c[0x0][0x28c] ;  /* 0x0000a30000087ab9 */ /* 0x000fe20000000800 */
[----:B------:R-:W-:Y:S01]  /*4760*/  IMAD.MOV.U32 R90, RZ, RZ, RZ ;  /* 0x000000ffff5a7224 */ /* 0x000fe200078e00ff */
[----:B-1----:R-:W1:Y:S01]  /*4770*/  MUFU.RCP R14, R14 ;  /* 0x0000000e000e7308 */ /* 0x002e620000001000 */
[----:B--2---:R-:W-:-:S02]  /*4780*/  CS2R R88, SRZ ;  /* 0x0000000000587805 */ /* 0x004fc4000001ff00 */
[----:B------:R-:W-:Y:S02]  /*4790*/  CS2R R86, SRZ ;  /* 0x0000000000567805 */ /* 0x000fe4000001ff00 */
[----:B------:R-:W-:Y:S02]  /*47a0*/  CS2R R84, SRZ ;  /* 0x0000000000547805 */ /* 0x000fe4000001ff00 */
[----:B------:R-:W-:Y:S02]  /*47b0*/  CS2R R82, SRZ ;  /* 0x0000000000527805 */ /* 0x000fe4000001ff00 */
[----:B------:R-:W-:Y:S02]  /*47c0*/  CS2R R80, SRZ ;  /* 0x0000000000507805 */ /* 0x000fe4000001ff00 */
[----:B------:R-:W-:Y:S02]  /*47d0*/  CS2R R78, SRZ ;  /* 0x00000000004e7805 */ /* 0x000fe4000001ff00 */
[----:B------:R-:W-:-:S02]  /*47e0*/  CS2R R76, SRZ ;  /* 0x00000000004c7805 */ /* 0x000fc4000001ff00 */
[----:B------:R-:W-:Y:S02]  /*47f0*/  IADD3 R3, R3, -UR8, RZ ;  /* 0x8000000803037c10 */ /* 0x000fe4000fffe0ff */
[----:B------:R-:W-:Y:S02]  /*4800*/  SHF.R.S32.HI R121, RZ, 0x1f, R120 ;  /* 0x0000001fff797819 */ /* 0x000fe40000011478 */
[----:B---3--:R-:W-:Y:S02]  /*4810*/  SHF.R.S32.HI R92, RZ, 0x1f, R92 ;  /* 0x0000001fff5c7819 */ /* 0x008fe4000001145c */
[----:B-1----:R-:W-:Y:S02]  /*4820*/  IADD3 R12, R14, 0xffffffe, RZ ;  /* 0x0ffffffe0e0c7810 */ /* 0x002fe40007ffe0ff */
[----:B----4-:R-:W-:Y:S02]  /*4830*/  LEA R91, R97, R5, 0x4 ;  /* 0x00000005615b7211 */ /* 0x010fe400078e20ff */
[----:B------:R1:W2:Y:S01]  /*4840*/  F2I.FTZ.U32.TRUNC.NTZ R13, R12 ;  /* 0x0000000c000d7305 */ /* 0x0002a2000021f000 */
[----:B0-----:R-:W-:-:S02]  /*4850*/  ULEA UR4, UR5, UR4, 0x18 ;  /* 0x0000000405047291 */ /* 0x001fc4000f8ec03f */
[----:B------:R-:W-:Y:S01]  /*4860*/  IMAD.SHL.U32 R91, R91, 0x20, RZ ;  /* 0x000000205b5b7824 */ /* 0x000fe200078e00ff */
[----:B-1----:R-:W-:Y:S01]  /*4870*/  MOV R12, RZ ;  /* 0x000000ff000c7202 */ /* 0x002fe20000000f00 */
[----:B--2---:R-:W-:-:S04]  /*4880*/  IMAD.MOV R15, RZ, RZ, -R13 ;  /* 0x000000ffff0f7224 */ /* 0x004fc800078e0a0d */
[----:B------:R-:W-:Y:S01]  /*4890*/  IMAD R7, R15, R2, RZ ;  /* 0x000000020f077224 */ /* 0x000fe200078e02ff */
[----:B------:R-:W-:-:S03]  /*48a0*/  CS2R R14, SRZ ;  /* 0x00000000000e7805 */ /* 0x000fc6000001ff00 */
[----:B------:R-:W-:Y:S01]  /*48b0*/  IMAD.HI.U32 R8, R13, R7, R12 ;  /* 0x000000070d087227 */ /* 0x000fe200078e000c */
[----:B------:R-:W-:Y:S01]  /*48c0*/  LOP3.LUT R7, RZ, R11, RZ, 0x33, !PT ;  /* 0x0000000bff077212 */ /* 0x000fe200078e33ff */
[----:B------:R-:W-:Y:S01]  /*48d0*/  HFMA2.MMA R13, -RZ, RZ, 0, 0 ;  /* 0x00000000ff0d7435 */ /* 0x000fe200000001ff */
[----:B------:R-:W-:Y:S01]  /*48e0*/  SHF.R.S32.HI R11, RZ, 0x1f, R114 ;  /* 0x0000001fff0b7819 */ /* 0x000fe20000011472 */
[----:B------:R-:W-:-:S03]  /*48f0*/  IMAD.MOV.U32 R12, RZ, RZ, RZ ;  /* 0x000000ffff0c7224 */ /* 0x000fc600078e00ff */
[----:B------:R-:W-:Y:S02]  /*4900*/  LEA.HI R16, R11, R114, RZ, 0x3 ;  /* 0x000000720b107211 */ /* 0x000fe400078f18ff */
[----:B------:R-:W-:Y:S02]  /*4910*/  MOV R11, RZ ;  /* 0x000000ff000b7202 */ /* 0x000fe40000000f00 */
[C---:B------:R-:W-:Y:S01]  /*4920*/  LOP3.LUT R17, R16.reuse, 0xfffffff8, RZ, 0xc0, !PT ;  /* 0xfffffff810117812 */ /* 0x040fe200078ec0ff */
[----:B------:R-:W-:-:S04]  /*4930*/  IMAD.SHL.U32 R18, R16, 0x4, RZ ;  /* 0x0000000410127824 */ /* 0x000fc800078e00ff */
[----:B------:R-:W-:Y:S01]  /*4940*/  IMAD.IADD R16, R114, 0x1, -R17 ;  /* 0x0000000172107824 */ /* 0x000fe200078e0a11 */
[----:B------:R-:W-:-:S04]  /*4950*/  LOP3.LUT R113, R18, 0xffffffe0, RZ, 0xc0, !PT ;  /* 0xffffffe012717812 */ /* 0x000fc800078ec0ff */
[----:B------:R-:W-:Y:S01]  /*4960*/  LEA R0, R5, R16, 0x3 ;  /* 0x0000001005007211 */ /* 0x000fe200078e18ff */
[----:B------:R-:W-:-:S03]  /*4970*/  IMAD R113, R16, 0x4, R113 ;  /* 0x0000000410717824 */ /* 0x000fc600078e0271 */
[----:B------:R-:W-:Y:S01]  /*4980*/  LEA R97, R97, R0, 0x7 ;  /* 0x0000000061617211 */ /* 0x000fe200078e38ff */
        /* <DEDUP_REMOVED lines=19> */
[----:B------:R-:W-:-:S07]  /*4ac0*/  IADD3 R96, R113, 0x980, RZ ;  /* 0x0000098071607810 */ /* 0x000fce0007ffe0ff */
.L_x_26897:
[----:B------:R-:W0:Y:S01]  /*4ad0*/  LDC R25, c[0x0][0x290] ;  /* 0x0000a400ff197b82 */ /* 0x000e220000000800 */
[----:B------:R-:W-:Y:S01]  /*4ae0*/  IABS R17, R91 ;  /* 0x0000005b00117213 */ /* 0x000fe20000000000 */
[----:B------:R-:W-:Y:S01]  /*4af0*/  IMAD.IADD R24, R7, 0x1, R110 ;  /* 0x0000000107187824 */ /* 0x000fe200078e026e */
[----:B------:R-:W-:Y:S01]  /*4b00*/  IADD3 R110, R110, 0x4, RZ ;  /* 0x000000046e6e7810 */ /* 0x000fe20007ffe0ff */
[----:B------:R-:W-:Y:S02]  /*4b10*/  BSSY B1, `(.L_x_26895) ;  /* 0x00001d3000017945 */ /* 0x000fe40003800000 */
[----:B------:R-:W-:Y:S02]  /*4b20*/  IMAD.HI.U32 R16, R8, R17, RZ ;  /* 0x0000001108107227 */ /* 0x000fe400078e00ff */
[----:B------:R-:W1:Y:S03]  /*4b30*/  LDC R20, c[0x0][0x294] ;  /* 0x0000a500ff147b82 */ /* 0x000e660000000800 */
[----:B------:R-:W-:-:S02]  /*4b40*/  IADD3 R18, -R16, RZ, RZ ;  /* 0x000000ff10127210 */ /* 0x000fc40007ffe1ff */
        /* <DEDUP_REMOVED lines=33> */
[----:B------:R-:W-:Y:S01]  /*4d60*/  @!P0 IMAD.IADD R16, R16, 0x1, -R21 ;  /* 0x0000000110108824 */ /* 0x000fe200078e0a15 */
[----:B------:R-:W-:-:S04]  /*4d70*/  ISETP.GE.AND P0, PT, R110, R117, PT ;  /* 0x000000756e00720c */ /* 0x000fc80003f06270 */
[----:B------:R-:W-:Y:S02]  /*4d80*/  @!P1 IADD3 R16, -R16, RZ, RZ ;  /* 0x000000ff10109210 */ /* 0x000fe40007ffe1ff */
[----:B------:R-:W-:Y:S02]  /*4d90*/  @!P2 LOP3.LUT R16, RZ, R25, RZ, 0x33, !PT ;  /* 0x00000019ff10a212 */ /* 0x000fe400078e33ff */
[----:B------:R-:W-:Y:S02]  /*4da0*/  ISETP.LE.AND P2, PT, R19, R3, PT ;  /* 0x000000031300720c */ /* 0x000fe40003f43270 */
[----:B------:R-:W-:-:S13]  /*4db0*/  ISETP.NE.AND P1, PT, R16, RZ, PT ;  /* 0x000000ff1000720c */ /* 0x000fda0003f25270 */
[----:B------:R-:W-:Y:S05]  /*4dc0*/  @P1 BRA P2, `(.L_x_26896) ;  /* 0x00000018009c1947 */ /* 0x000fea0001000000 */
[----:B------:R-:W-:Y:S01]  /*4dd0*/  IMAD.MOV.U32 R18, RZ, RZ, R10 ;  /* 0x000000ffff127224 */ /* 0x000fe200078e000a */
[----:B------:R-:W-:-:S05]  /*4de0*/  MOV R19, R9 ;  /* 0x0000000900137202 */ /* 0x000fca0000000f00 */
[----:B------:R-:W2:Y:S02]  /*4df0*/  LDG.E.CONSTANT R17, desc[UR10][R18.64] ;  /* 0x0000000a12117981 */ /* 0x000ea4000c1e9900 */
        /* <DEDUP_REMOVED lines=8> */
[----:B------:R-:W-:Y:S02]  /*4e80*/  LEA.HI.X R17, R17, UR7, R20, 0x2, P2 ;  /* 0x0000000711117c11 */ /* 0x000fe400090f1414 */
[----:B------:R-:W-:-:S03]  /*4e90*/  IADD3 R18, P1, R112, R74, RZ ;  /* 0x0000004a70127210 */ /* 0x000fc60007f3e0ff */
[----:B------:R-:W2:Y:S01]  /*4ea0*/  LDG.E.128.CONSTANT R48, desc[UR10][R16.64] ;  /* 0x0000000a10307981 */ /* 0x000ea2000c1e9d00 */
[----:B------:R-:W-:Y:S02]  /*4eb0*/  LEA R56, P2, R18, UR6, 0x2 ;  /* 0x0000000612387c11 */ /* 0x000fe4000f8410ff */
[----:B------:R-:W-:Y:S01]  /*4ec0*/  LEA.HI.X.SX32 R19, R112, R72, 0x1, P1 ;  /* 0x0000004870137211 */ /* 0x000fe200008f0eff */
[----:B------:R0:W3:Y:S03]  /*4ed0*/  LDG.E.128.CONSTANT R52, desc[UR10][R16.64+0x200] ;  /* 0x0002000a10347981 */ /* 0x0000e6000c1e9d00 */
        /* <DEDUP_REMOVED lines=9> */
[----:B0-----:R-:W-:-:S04]  /*4f70*/  LEA.HI.X.SX32 R17, R109, R72, 0x1, P1 ;  /* 0x000000486d117211 */ /* 0x001fc800008f0eff */
        /* <DEDUP_REMOVED lines=17> */
[----:B------:R-:W-:-:S13]  /*5090*/  ISETP.NE.AND P1, PT, R24, -0x2, PT ;  /* 0xfffffffe1800780c */ /* 0x000fda0003f25270 */
[C---:B------:R-:W-:Y:S01]  /*50a0*/  @!P1 IADD3 R27, R97.reuse, 0x1, RZ ;  /* 0x00000001611b9810 */ /* 0x040fe20007ffe0ff */
[C---:B------:R-:W-:Y:S01]  /*50b0*/  @!P1 VIADD R29, R97.reuse, 0x2 ;  /* 0x00000002611d9836 */ /* 0x040fe20000000000 */
[-C--:B------:R-:W-:Y:S02]  /*50c0*/  @!P1 ISETP.GE.AND P4, PT, R97, R116.reuse, PT ;  /* 0x000000746100920c */ /* 0x080fe40003f86270 */
[-C--:B------:R-:W-:Y:S02]  /*50d0*/  @!P1 ISETP.GE.AND P6, PT, R27, R116.reuse, PT ;  /* 0x000000741b00920c */ /* 0x080fe40003fc6270 */
[----:B------:R-:W-:Y:S02]  /*50e0*/  @!P1 IADD3 R25, R97, 0x3, RZ ;  /* 0x0000000361199810 */ /* 0x000fe40007ffe0ff */
[-C--:B------:R-:W-:Y:S02]  /*50f0*/  @!P1 ISETP.GE.AND P3, PT, R27, R116.reuse, PT ;  /* 0x000000741b00920c */ /* 0x080fe40003f66270 */
[----:B------:R-:W-:-:S02]  /*5100*/  @!P1 ISETP.GE.AND P5, PT, R25, R116, PT ;  /* 0x000000741900920c */ /* 0x000fc40003fa6270 */
[----:B------:R-:W-:Y:S02]  /*5110*/  @!P1 ISETP.GE.AND P2, PT, R29, R116, PT ;  /* 0x000000741d00920c */ /* 0x000fe40003f46270 */
[C---:B------:R-:W-:Y:S02]  /*5120*/  @!P1 IADD3 R27, R97.reuse, 0x2, RZ ;  /* 0x00000002611b9810 */ /* 0x040fe40007ffe0ff */
[C---:B------:R-:W-:Y:S02]  /*5130*/  @!P1 IADD3 R35, R97.reuse, 0x3, RZ ;  /* 0x0000000361239810 */ /* 0x040fe40007ffe0ff */
[C---:B------:R-:W-:Y:S01]  /*5140*/  @!P1 IADD3 R37, R97.reuse, 0x2, RZ ;  /* 0x0000000261259810 */ /* 0x040fe20007ffe0ff */
[C---:B------:R-:W-:Y:S01]  /*5150*/  @!P1 VIADD R39, R97.reuse, 0x3 ;  /* 0x0000000361279836 */ /* 0x040fe20000000000 */
[C---:B------:R-:W-:Y:S02]  /*5160*/  @!P1 IADD3 R41, R97.reuse, 0x1, RZ ;  /* 0x0000000161299810 */ /* 0x040fe40007ffe0ff */
[C---:B------:R-:W-:Y:S01]  /*5170*/  @!P1 IADD3 R43, R97.reuse, 0x3, RZ ;  /* 0x00000003612b9810 */ /* 0x040fe20007ffe0ff */
[----:B------:R-:W-:Y:S01]  /*5180*/  @!P1 VIADD R47, R97, 0x1 ;  /* 0x00000001612f9836 */ /* 0x000fe20000000000 */
[----:B--2---:R-:W-:-:S02]  /*5190*/  @!P1 FSEL R48, R48, RZ, !P4 ;  /* 0x000000ff30309208 */ /* 0x004fc40006000000 */
[-C--:B------:R-:W-:Y:S02]  /*51a0*/  @!P1 ISETP.GE.AND P4, PT, R29, R116.reuse, PT ;  /* 0x000000741d00920c */ /* 0x080fe40003f86270 */
[----:B------:R-:W-:Y:S02]  /*51b0*/  @!P1 FSEL R49, R49, RZ, !P6 ;  /* 0x000000ff31319208 */ /* 0x000fe40007000000 */
[----:B------:R-:W-:Y:S01]  /*51c0*/  @!P1 ISETP.GE.AND P6, PT, R25, R116, PT ;  /* 0x000000741900920c */ /* 0x000fe20003fc6270 */
[----:B------:R-:W-:Y:S01]  /*51d0*/  @!P1 VIADD R25, R97, 0x1 ;  /* 0x0000000161199836 */ /* 0x000fe20000000000 */
[----:B---3--:R-:W-:Y:S02]  /*51e0*/  @!P1 FSEL R54, R54, RZ, !P4 ;  /* 0x000000ff36369208 */ /* 0x008fe40006000000 */
[----:B------:R-:W-:Y:S02]  /*51f0*/  IADD3 R24, P4, R105, R74, RZ ;  /* 0x0000004a69187210 */ /* 0x000fe40007f9e0ff */
[----:B------:R-:W-:-:S02]  /*5200*/  @!P1 FSEL R53, R53, RZ, !P3 ;  /* 0x000000ff35359208 */ /* 0x000fc40005800000 */
[----:B------:R-:W-:Y:S02]  /*5210*/  @!P1 FSEL R51, R51, RZ, !P5 ;  /* 0x000000ff33339208 */ /* 0x000fe40006800000 */
[-C--:B------:R-:W-:Y:S02]  /*5220*/  @!P1 ISETP.GE.AND P3, PT, R97, R116.reuse, PT ;  /* 0x000000746100920c */ /* 0x080fe40003f66270 */
[----:B------:R-:W-:Y:S02]  /*5230*/  @!P1 ISETP.GE.AND P5, PT, R25, R116, PT ;  /* 0x000000741900920c */ /* 0x000fe40003fa6270 */
[----:B------:R-:W-:Y:S02]  /*5240*/  @!P1 IADD3 R29, R97, 0x1, RZ ;  /* 0x00000001611d9810 */ /* 0x000fe40007ffe0ff */
[----:B------:R-:W-:Y:S02]  /*5250*/  @!P1 FSEL R55, R55, RZ, !P6 ;  /* 0x000000ff37379208 */ /* 0x000fe40007000000 */
[----:B------:R-:W-:-:S02]  /*5260*/  LEA R28, P6, R24, UR6, 0x2 ;  /* 0x00000006181c7c11 */ /* 0x000fc4000f8c10ff */
[----:B------:R-:W-:Y:S02]  /*5270*/  LEA.HI.X.SX32 R25, R105, R72, 0x1, P4 ;  /* 0x0000004869197211 */ /* 0x000fe400020f0eff */
[----:B----4-:R-:W-:Y:S02]  /*5280*/  @!P1 FSEL R56, R56, RZ, !P3 ;  /* 0x000000ff38389208 */ /* 0x010fe40005800000 */
[-C--:B------:R-:W-:Y:S02]  /*5290*/  @!P1 ISETP.GE.AND P3, PT, R29, R116.reuse, PT ;  /* 0x000000741d00920c */ /* 0x080fe40003f66270 */
[----:B------:R-:W-:Y:S02]  /*52a0*/  LEA.HI.X R29, R24, UR7, R25, 0x2, P6 ;  /* 0x00000007181d7c11 */ /* 0x000fe4000b0f1419 */
[----:B------:R-:W-:Y:S02]  /*52b0*/  @!P1 FSEL R50, R50, RZ, !P2 ;  /* 0x000000ff32329208 */ /* 0x000fe40005000000 */
[----:B------:R-:W-:-:S02]  /*52c0*/  @!P1 ISETP.GE.AND P2, PT, R97, R116, PT ;  /* 0x000000746100920c */ /* 0x000fc40003f46270 */
[----:B------:R-:W2:Y:S01]  /*52d0*/  LDG.E.128.CONSTANT R28, desc[UR10][R28.64] ;  /* 0x0000000a1c1c7981 */ /* 0x000ea2000c1e9d00 */
[----:B------:R-:W-:Y:S02]  /*52e0*/  @!P1 FSEL R57, R57, RZ, !P5 ;  /* 0x000000ff39399208 */ /* 0x000fe40006800000 */
[----:B------:R-:W-:Y:S02]  /*52f0*/  @!P1 FSEL R52, R52, RZ, !P2 ;  /* 0x000000ff34349208 */ /* 0x000fe40005000000 */
[----:B------:R-:W-:Y:S01]  /*5300*/  @!P1 ISETP.GE.AND P2, PT, R27, R116, PT ;  /* 0x000000741b00920c */ /* 0x000fe20003f46270 */
[----:B------:R-:W-:Y:S01]  /*5310*/  @!P1 VIADD R27, R97, 0x3 ;  /* 0x00000003611b9836 */ /* 0x000fe20000000000 */
[----:B------:R-:W-:Y:S02]  /*5320*/  IADD3 R33, P5, R104, R74, RZ ;  /* 0x0000004a68217210 */ /* 0x000fe40007fbe0ff */
[----:B------:R-:W-:Y:S02]  /*5330*/  @!P1 FSEL R58, R58, RZ, !P2 ;  /* 0x000000ff3a3a9208 */ /* 0x000fe40005000000 */
[----:B------:R-:W-:-:S02]  /*5340*/  LEA R32, P2, R33, UR6, 0x2 ;  /* 0x0000000621207c11 */ /* 0x000fc4000f8410ff */
[----:B------:R-:W-:Y:S02]  /*5350*/  LEA.HI.X.SX32 R34, R104, R72, 0x1, P5 ;  /* 0x0000004868227211 */ /* 0x000fe400028f0eff */
[-C--:B------:R-:W-:Y:S01]  /*5360*/  @!P1 ISETP.GE.AND P4, PT, R27, R116.reuse, PT ;  /* 0x000000741b00920c */ /* 0x080fe20003f86270 */
[----:B------:R-:W-:Y:S01]  /*5370*/  @!P1 VIADD R27, R97, 0x2 ;  /* 0x00000002611b9836 */ /* 0x000fe20000000000 */
[-C--:B------:R-:W-:Y:S01]  /*5380*/  @!P1 ISETP.GE.AND P5, PT, R35, R116.reuse, PT ;  /* 0x000000742300920c */ /* 0x080fe20003fa6270 */
[----:B------:R-:W-:Y:S01]  /*5390*/  @!P1 VIADD R35, R97, 0x1 ;  /* 0x0000000161239836 */ /* 0x000fe20000000000 */
[----:B------:R-:W-:Y:S02]  /*53a0*/  LEA.HI.X R33, R33, UR7, R34, 0x2, P2 ;  /* 0x0000000721217c11 */ /* 0x000fe400090f1422 */
[-C--:B------:R-:W-:Y:S02]  /*53b0*/  @!P1 ISETP.GE.AND P6, PT, R27, R116.reuse, PT ;  /* 0x000000741b00920c */ /* 0x080fe40003fc6270 */
[----:B------:R-:W-:Y:S01]  /*53c0*/  @!P1 ISETP.GE.AND P2, PT, R35, R116, PT ;  /* 0x000000742300920c */ /* 0x000fe20003f46270 */
[----:B------:R-:W0:Y:S01]  /*53d0*/  LDS.128 R24, [R0] ;  /* 0x0000000000187984 */ /* 0x000e220000000c00 */
[----:B------:R-:W-:-:S03]  /*53e0*/  @!P1 FSEL R61, R61, RZ, !P3 ;  /* 0x000000ff3d3d9208 */ /* 0x000fc60005800000 */
[----:B------:R-:W3:Y:S01]  /*53f0*/  LDG.E.128.CONSTANT R32, desc[UR10][R32.64] ;  /* 0x0000000a20207981 */ /* 0x000ee2000c1e9d00 */
[----:B------:R-:W-:Y:S02]  /*5400*/  @!P1 ISETP.GE.AND P3, PT, R37, R116, PT ;  /* 0x000000742500920c */ /* 0x000fe40003f66270 */
[----:B------:R-:W-:Y:S02]  /*5410*/  @!P1 FSEL R62, R62, RZ, !P6 ;  /* 0x000000ff3e3e9208 */ /* 0x000fe40007000000 */
[----:B------:R-:W-:Y:S02]  /*5420*/  IADD3 R37, P6, R103, R74, RZ ;  /* 0x0000004a67257210 */ /* 0x000fe40007fde0ff */
[----:B------:R-:W-:Y:S02]  /*5430*/  @!P1 FSEL R63, R63, RZ, !P5 ;  /* 0x000000ff3f3f9208 */ /* 0x000fe40006800000 */
[----:B------:R-:W-:Y:S02]  /*5440*/  @!P1 FSEL R59, R59, RZ, !P4 ;  /* 0x000000ff3b3b9208 */ /* 0x000fe40006000000 */
[----:B------:R-:W-:-:S02]  /*5450*/  LEA R36, P5, R37, UR6, 0x2 ;  /* 0x0000000625247c11 */ /* 0x000fc4000f8a10ff */
[----:B------:R-:W-:Y:S02]  /*5460*/  LEA.HI.X.SX32 R38, R103, R72, 0x1, P6 ;  /* 0x0000004867267211 */ /* 0x000fe400030f0eff */
[-C--:B------:R-:W-:Y:S02]  /*5470*/  @!P1 ISETP.GE.AND P4, PT, R97, R116.reuse, PT ;  /* 0x000000746100920c */ /* 0x080fe40003f86270 */
[-C--:B------:R-:W-:Y:S01]  /*5480*/  @!P1 ISETP.GE.AND P6, PT, R39, R116.reuse, PT ;  /* 0x000000742700920c */ /* 0x080fe20003fc6270 */
[----:B------:R-:W-:Y:S01]  /*5490*/  @!P1 VIADD R39, R97, 0x2 ;  /* 0x0000000261279836 */ /* 0x000fe20000000000 */
[----:B------:R-:W-:Y:S02]  /*54a0*/  LEA.HI.X R37, R37, UR7, R38, 0x2, P5 ;  /* 0x0000000725257c11 */ /* 0x000fe4000a8f1426 */
[----:B------:R-:W-:Y:S02]  /*54b0*/  @!P1 FSEL R60, R60, RZ, !P4 ;  /* 0x000000ff3c3c9208 */ /* 0x000fe40006000000 */
[----:B------:R-:W-:-:S02]  /*54c0*/  @!P1 ISETP.GE.AND P4, PT, R97, R116, PT ;  /* 0x000000746100920c */ /* 0x000fc40003f86270 */
[----:B------:R-:W-:Y:S02]  /*54d0*/  @!P1 FSEL R65, R65, RZ, !P2 ;  /* 0x000000ff41419208 */ /* 0x000fe40005000000 */
[-C--:B------:R-:W-:Y:S02]  /*54e0*/  @!P1 ISETP.GE.AND P2, PT, R39, R116.reuse, PT ;  /* 0x000000742700920c */ /* 0x080fe40003f46270 */
[----:B------:R-:W-:Y:S01]  /*54f0*/  @!P1 FSEL R64, R64, RZ, !P4 ;  /* 0x000000ff40409208 */ /* 0x000fe20006000000 */
[----:B------:R-:W4:Y:S01]  /*5500*/  LDG.E.128.CONSTANT R36, desc[UR10][R36.64] ;  /* 0x0000000a24247981 */ /* 0x000f22000c1e9d00 */
[----:B------:R-:W-:Y:S02]  /*5510*/  @!P1 ISETP.GE.AND P4, PT, R41, R116, PT ;  /* 0x000000742900920c */ /* 0x000fe40003f86270 */
[----:B------:R-:W-:Y:S02]  /*5520*/  IADD3 R41, P5, R102, R74, RZ ;  /* 0x0000004a66297210 */ /* 0x000fe40007fbe0ff */
[----:B------:R-:W-:-:S02]  /*5530*/  @!P1 FSEL R66, R66, RZ, !P3 ;  /* 0x000000ff42429208 */ /* 0x000fc40005800000 */
        /* <DEDUP_REMOVED lines=9> */
[----:B------:R-:W-:Y:S02]  /*55d0*/  LEA R44, P6, R45, UR6, 0x2 ;  /* 0x000000062d2c7c11 */ /* 0x000fe4000f8c10ff */
[----:B------:R-:W-:Y:S01]  /*55e0*/  LEA.HI.X.SX32 R46, R101, R72, 0x1, P3 ;  /* 0x00000048652e7211 */ /* 0x000fe200018f0eff */
[----:B0-----:R-:W-:Y:S01]  /*55f0*/  FMUL.FTZ R49, R25, R49 ;  /* 0x0000003119317220 */ /* 0x001fe20000410000 */
[----:B------:R-:W-:Y:S02]  /*5600*/  @!P1 ISETP.GE.AND P3, PT, R47, R116, PT ;  /* 0x000000742f00920c */ /* 0x000fe40003f66270 */
[----:B------:R-:W-:Y:S02]  /*5610*/  LEA.HI.X R45, R45, UR7, R46, 0x2, P6 ;  /* 0x000000072d2d7c11 */ /* 0x000fe4000b0f142e */
[----:B------:R-:W-:Y:S01]  /*5620*/  @!P1 IADD3 R47, R97, 0x2, RZ ;  /* 0x00000002612f9810 */ /* 0x000fe20007ffe0ff */
[----:B------:R-:W-:Y:S01]  /*5630*/  FFMA.FTZ R49, R24, R48, R49 ;  /* 0x0000003018317223 */ /* 0x000fe20000010031 */
[----:B------:R-:W-:-:S02]  /*5640*/  @!P1 FSEL R69, R69, RZ, !P4 ;  /* 0x000000ff45459208 */ /* 0x000fc40006000000 */
[----:B------:R-:W-:Y:S01]  /*5650*/  @!P1 ISETP.GE.AND P6, PT, R47, R116, PT ;  /* 0x000000742f00920c */ /* 0x000fe20003fc6270 */
[----:B-----5:R-:W-:Y:S01]  /*5660*/  FFMA.FTZ R118, R26, R50, R49 ;  /* 0x000000321a767223 */ /* 0x020fe20000010031 */
[----:B------:R-:W4:Y:S01]  /*5670*/  LDG.E.128.CONSTANT R44, desc[UR10][R44.64] ;  /* 0x0000000a2c2c7981 */ /* 0x000f22000c1e9d00 */
[----:B------:R-:W-:Y:S01]  /*5680*/  IADD3 R49, P4, R100, R74, RZ ;  /* 0x0000004a64317210 */ /* 0x000fe20007f9e0ff */
[----:B------:R-:W-:Y:S01]  /*5690*/  FMUL.FTZ R53, R25, R53 ;  /* 0x0000003519357220 */ /* 0x000fe20000410000 */
[----:B------:R-:W-:Y:S02]  /*56a0*/  @!P1 FSEL R70, R70, RZ, !P2 ;  /* 0x000000ff46469208 */ /* 0x000fe40005000000 */
[----:B------:R-:W-:Y:S02]  /*56b0*/  LEA R48, P2, R49, UR6, 0x2 ;  /* 0x0000000631307c11 */ /* 0x000fe4000f8410ff */
[----:B------:R-:W-:Y:S01]  /*56c0*/  LEA.HI.X.SX32 R50, R100, R72, 0x1, P4 ;  /* 0x0000004864327211 */ /* 0x000fe200020f0eff */
[----:B------:R-:W-:-:S03]  /*56d0*/  FFMA.FTZ R53, R24, R52, R53 ;  /* 0x0000003418357223 */ /* 0x000fc60000010035 */
[----:B------:R-:W-:Y:S01]  /*56e0*/  LEA.HI.X R49, R49, UR7, R50, 0x2, P2 ;  /* 0x0000000731317c11 */ /* 0x000fe200090f1432 */
[----:B------:R-:W-:Y:S01]  /*56f0*/  FFMA.FTZ R54, R26, R54, R53 ;  /* 0x000000361a367223 */ /* 0x000fe20000010035 */
[----:B------:R-:W-:Y:S02]  /*5700*/  @!P1 VIADD R53, R97, 0x3 ;  /* 0x0000000361359836 */ /* 0x000fe40000000000 */
[----:B------:R-:W-:Y:S02]  /*5710*/  FFMA.FTZ R118, R27, R51, R118 ;  /* 0x000000331b767223 */ /* 0x000fe40000010076 */
[----:B------:R-:W4:Y:S01]  /*5720*/  LDG.E.128.CONSTANT R48, desc[UR10][R48.64] ;  /* 0x0000000a30307981 */ /* 0x000f22000c1e9d00 */
[----:B------:R-:W-:Y:S02]  /*5730*/  @!P1 ISETP.GE.AND P4, PT, R53, R116, PT ;  /* 0x000000743500920c */ /* 0x000fe40003f86270 */
        /* <DEDUP_REMOVED lines=8> */
[----:B------:R-:W-:-:S03]  /*57c0*/  @!P1 ISETP.GE.AND P2, PT, R97, R116, PT ;  /* 0x000000746100920c */ /* 0x000fc60003f46270 */
[----:B------:R-:W-:Y:S01]  /*57d0*/  FFMA.FTZ R122, R26, R58, R57 ;  /* 0x0000003a1a7a7223 */ /* 0x000fe20000010039 */
[----:B------:R-:W4:Y:S01]  /*57e0*/  LDG.E.128.CONSTANT R52, desc[UR10][R52.64] ;  /* 0x0000000a34347981 */ /* 0x000f22000c1e9d00 */
[----:B------:R-:W-:Y:S02]  /*57f0*/  @!P1 FSEL R16, R16, RZ, !P2 ;  /* 0x000000ff10109208 */ /* 0x000fe40005000000 */
[----:B------:R-:W-:Y:S01]  /*5800*/  IADD3 R57, P2, R98, R74, RZ ;  /* 0x0000004a62397210 */ /* 0x000fe20007f5e0ff */
[----:B------:R-:W-:-:S03]  /*5810*/  FMUL.FTZ R61, R25, R61 ;  /* 0x0000003d193d7220 */ /* 0x000fc60000410000 */
[----:B------:R-:W-:Y:S02]  /*5820*/  LEA R56, P5, R57, UR6, 0x2 ;  /* 0x0000000639387c11 */ /* 0x000fe4000f8a10ff */
[----:B------:R-:W-:Y:S01]  /*5830*/  LEA.HI.X.SX32 R58, R98, R72, 0x1, P2 ;  /* 0x00000048623a7211 */ /* 0x000fe200010f0eff */
[----:B------:R-:W-:Y:S01]  /*5840*/  FFMA.FTZ R61, R24, R60, R61 ;  /* 0x0000003c183d7223 */ /* 0x000fe2000001003d */
[----:B------:R-:W-:Y:S02]  /*5850*/  @!P1 FSEL R17, R17, RZ, !P3 ;  /* 0x000000ff11119208 */ /* 0x000fe40005800000 */
[----:B------:R-:W-:Y:S01]  /*5860*/  LEA.HI.X R57, R57, UR7, R58, 0x2, P5 ;  /* 0x0000000739397c11 */ /* 0x000fe2000a8f143a */
[----:B------:R-:W-:Y:S01]  /*5870*/  FFMA.FTZ R62, R26, R62, R61 ;  /* 0x0000003e1a3e7223 */ /* 0x000fe2000001003d */
[----:B------:R-:W-:Y:S01]  /*5880*/  @!P1 IADD3 R61, R97, 0x1, RZ ;  /* 0x00000001613d9810 */ /* 0x000fe20007ffe0ff */
[----:B------:R-:W-:Y:S01]  /*5890*/  FFMA.FTZ R122, R27, R59, R122 ;  /* 0x0000003b1b7a7223 */ /* 0x000fe2000001007a */
[----:B------:R-:W-:Y:S01]  /*58a0*/  @!P1 FSEL R18, R18, RZ, !P6 ;  /* 0x000000ff12129208 */ /* 0x000fe20007000000 */
[----:B------:R-:W-:Y:S01]  /*58b0*/  FMUL.FTZ R17, R25, R17 ;  /* 0x0000001119117220 */ /* 0x000fe20000410000 */
[----:B------:R-:W4:Y:S01]  /*58c0*/  LDG.E.128.CONSTANT R56, desc[UR10][R56.64] ;  /* 0x0000000a38387981 */ /* 0x000f22000c1e9d00 */
[----:B------:R-:W-:-:S02]  /*58d0*/  @!P1 ISETP.GE.AND P2, PT, R61, R116, PT ;  /* 0x000000743d00920c */ /* 0x000fc40003f46270 */
[----:B------:R-:W-:Y:S01]  /*58e0*/  IADD3 R61, P6, R93, R74, RZ ;  /* 0x0000004a5d3d7210 */ /* 0x000fe20007fde0ff */
[----:B------:R-:W-:Y:S01]  /*58f0*/  FMUL.FTZ R65, R25, R65 ;  /* 0x0000004119417220 */ /* 0x000fe20000410000 */
[C---:B------:R-:W-:Y:S02]  /*5900*/  FFMA.FTZ R17, R24.reuse, R16, R17 ;  /* 0x0000001018117223 */ /* 0x040fe40000010011 */
[----:B------:R-:W-:Y:S02]  /*5910*/  LEA.HI.X.SX32 R16, R93, R72, 0x1, P6 ;  /* 0x000000485d107211 */ /* 0x000fe400030f0eff */
[----:B------:R-:W-:Y:S01]  /*5920*/  LEA R60, P6, R61, UR6, 0x2 ;  /* 0x000000063d3c7c11 */ /* 0x000fe2000f8c10ff */
[----:B------:R-:W-:Y:S01]  /*5930*/  FFMA.FTZ R65, R24, R64, R65 ;  /* 0x0000004018417223 */ /* 0x000fe20000010041 */
[----:B------:R-:W-:Y:S02]  /*5940*/  @!P1 ISETP.GE.AND P3, PT, R97, R116, PT ;  /* 0x000000746100920c */ /* 0x000fe40003f66270 */
[----:B------:R-:W-:Y:S01]  /*5950*/  LEA.HI.X R61, R61, UR7, R16, 0x2, P6 ;  /* 0x000000073d3d7c11 */ /* 0x000fe2000b0f1410 */
[----:B------:R-:W-:Y:S01]  /*5960*/  FFMA.FTZ R124, R26, R66, R65 ;  /* 0x000000421a7c7223 */ /* 0x000fe20000010041 */
[----:B------:R-:W-:-:S02]  /*5970*/  @!P1 FSEL R21, R21, RZ, !P2 ;  /* 0x000000ff15159208 */ /* 0x000fc40005000000 */
[----:B------:R-:W-:Y:S01]  /*5980*/  IADD3 R65, P5, R94, R74, RZ ;  /* 0x0000004a5e417210 */ /* 0x000fe20007fbe0ff */
[----:B------:R-:W-:Y:S01]  /*5990*/  FFMA.FTZ R119, R27, R63, R62 ;  /* 0x0000003f1b777223 */ /* 0x000fe2000001003e */
[----:B------:R-:W-:Y:S01]  /*59a0*/  @!P1 FSEL R20, R20, RZ, !P3 ;  /* 0x000000ff14149208 */ /* 0x000fe20005800000 */
[----:B------:R-:W4:Y:S01]  /*59b0*/  LDG.E.128.CONSTANT R60, desc[UR10][R60.64] ;  /* 0x0000000a3c3c7981 */ /* 0x000f22000c1e9d00 */
[C---:B------:R-:W-:Y:S01]  /*59c0*/  FMUL.FTZ R69, R25.reuse, R69 ;  /* 0x0000004519457220 */ /* 0x040fe20000410000 */
[----:B------:R-:W-:Y:S01]  /*59d0*/  FMUL.FTZ R21, R25, R21 ;  /* 0x0000001519157220 */ /* 0x000fe20000410000 */
[----:B------:R-:W-:Y:S02]  /*59e0*/  LEA R64, P6, R65, UR6, 0x2 ;  /* 0x0000000641407c11 */ /* 0x000fe4000f8c10ff */
[----:B------:R-:W-:Y:S02]  /*59f0*/  LEA.HI.X.SX32 R16, R94, R72, 0x1, P5 ;  /* 0x000000485e107211 */ /* 0x000fe400028f0eff */
[----:B------:R-:W-:Y:S01]  /*5a00*/  IADD3 R66, P3, R95, R74, RZ ;  /* 0x0000004a5f427210 */ /* 0x000fe20007f7e0ff */
[----:B------:R-:W-:Y:S01]  /*5a10*/  FFMA.FTZ R18, R26, R18, R17 ;  /* 0x000000121a127223 */ /* 0x000fe20000010011 */
[C---:B------:R-:W-:Y:S01]  /*5a20*/  FFMA.FTZ R69, R24.reuse, R68, R69 ;  /* 0x0000004418457223 */ /* 0x040fe20000010045 */
[----:B------:R-:W-:Y:S01]  /*5a30*/  FFMA.FTZ R17, R24, R20, R21 ;  /* 0x0000001418117223 */ /* 0x000fe20000010015 */
[----:B------:R-:W-:-:S02]  /*5a40*/  LEA.HI.X R65, R65, UR7, R16, 0x2, P6 ;  /* 0x0000000741417c11 */ /* 0x000fc4000b0f1410 */
[----:B------:R-:W-:Y:S02]  /*5a50*/  LEA R68, P5, R66, UR6, 0x2 ;  /* 0x0000000642447c11 */ /* 0x000fe4000f8a10ff */
[----:B------:R-:W-:Y:S01]  /*5a60*/  LEA.HI.X.SX32 R21, R95, R72, 0x1, P3 ;  /* 0x000000485f157211 */ /* 0x000fe200018f0eff */
[----:B------:R-:W-:Y:S01]  /*5a70*/  FFMA.FTZ R70, R26, R70, R69 ;  /* 0x000000461a467223 */ /* 0x000fe20000010045 */
[C---:B------:R-:W-:Y:S02]  /*5a80*/  FFMA.FTZ R124, R27.reuse, R67, R124 ;  /* 0x000000431b7c7223 */ /* 0x040fe4000001007c */
[----:B------:R-:W-:Y:S02]  /*5a90*/  LEA.HI.X R69, R66, UR7, R21, 0x2, P5 ;  /* 0x0000000742457c11 */ /* 0x000fe4000a8f1415 */
[----:B------:R-:W4:Y:S01]  /*5aa0*/  LDG.E.128.CONSTANT R64, desc[UR10][R64.64] ;  /* 0x0000000a40407981 */ /* 0x000f22000c1e9d00 */
[----:B------:R-:W-:Y:S01]  /*5ab0*/  IADD3 R74, P2, R96, R74, RZ ;  /* 0x0000004a604a7210 */ /* 0x000fe20007f5e0ff */
[----:B------:R-:W-:-:S02]  /*5ac0*/  FFMA.FTZ R123, R27, R71, R70 ;  /* 0x000000471b7b7223 */ /* 0x000fc40000010046 */
[----:B------:R-:W4:Y:S01]  /*5ad0*/  LDG.E.128.CONSTANT R68, desc[UR10][R68.64] ;  /* 0x0000000a44447981 */ /* 0x000f22000c1e9d00 */
[----:B------:R-:W-:Y:S02]  /*5ae0*/  LEA.HI.X.SX32 R21, R96, R72, 0x1, P2 ;  /* 0x0000004860157211 */ /* 0x000fe400010f0eff */
[----:B------:R-:W-:-:S04]  /*5af0*/  LEA R72, P2, R74, UR6, 0x2 ;  /* 0x000000064a487c11 */ /* 0x000fc8000f8410ff */
[----:B------:R-:W-:-:S06]  /*5b00*/  LEA.HI.X R73, R74, UR7, R21, 0x2, P2 ;  /* 0x000000074a497c11 */ /* 0x000fcc00090f1415 */
[----:B------:R-:W4:Y:S01]  /*5b10*/  LDG.E.128.CONSTANT R72, desc[UR10][R72.64] ;  /* 0x0000000a48487981 */ /* 0x000f22000c1e9d00 */
[----:B------:R-:W-:-:S05]  /*5b20*/  @!P1 VIADD R21, R97, 0x2 ;  /* 0x0000000261159836 */ /* 0x000fca0000000000 */
[----:B------:R-:W-:-:S04]  /*5b30*/  @!P1 ISETP.GE.AND P2, PT, R21, R116, PT ;  /* 0x000000741500920c */ /* 0x000fc80003f46270 */
[----:B------:R-:W-:-:S05]  /*5b40*/  @!P1 FSEL R22, R22, RZ, !P2 ;  /* 0x000000ff16169208 */ /* 0x000fca0005000000 */
[----:B------:R-:W-:Y:S01]  /*5b50*/  FFMA.FTZ R22, R26, R22, R17 ;  /* 0x000000161a167223 */ /* 0x000fe20000010011 */
[----:B------:R-:W-:-:S04]  /*5b60*/  @!P1 IADD3 R17, R97, 0x3, RZ ;  /* 0x0000000361119810 */ /* 0x000fc80007ffe0ff */
[----:B------:R-:W-:Y:S01]  /*5b70*/  @!P1 ISETP.GE.AND P6, PT, R17, R116, PT ;  /* 0x000000741100920c */ /* 0x000fe20003fc6270 */
[----:B------:R-:W-:-:S05]  /*5b80*/  @!P1 VIADD R17, R97, 0x1 ;  /* 0x0000000161119836 */ /* 0x000fca0000000000 */
[-C--:B------:R-:W-:Y:S01]  /*5b90*/  @!P1 ISETP.GE.AND P2, PT, R17, R116.reuse, PT ;  /* 0x000000741100920c */ /* 0x080fe20003f46270 */
[----:B------:R-:W-:Y:S01]  /*5ba0*/  @!P1 VIADD R17, R97, 0x3 ;  /* 0x0000000361119836 */ /* 0x000fe20000000000 */
[----:B------:R-:W-:Y:S02]  /*5bb0*/  @!P1 FSEL R19, R19, RZ, !P4 ;  /* 0x000000ff13139208 */ /* 0x000fe40006000000 */
[----:B------:R-:W-:Y:S02]  /*5bc0*/  @!P1 FSEL R23, R23, RZ, !P6 ;  /* 0x000000ff17179208 */ /* 0x000fe40007000000 */
[-C--:B------:R-:W-:Y:S01]  /*5bd0*/  @!P1 ISETP.GE.AND P4, PT, R17, R116.reuse, PT ;  /* 0x000000741100920c */ /* 0x080fe20003f86270 */
[C---:B------:R-:W-:Y:S01]  /*5be0*/  @!P1 VIADD R17, R97.reuse, 0x2 ;  /* 0x0000000261119836 */ /* 0x040fe20000000000 */
[----:B------:R-:W-:Y:S01]  /*5bf0*/  @!P1 ISETP.GE.AND P6, PT, R97, R116, PT ;  /* 0x000000746100920c */ /* 0x000fe20003fc6270 */
[----:B------:R-:W-:Y:S01]  /*5c00*/  FFMA.FTZ R18, R27, R19, R18 ;  /* 0x000000131b127223 */ /* 0x000fe20000010012 */
[----:B------:R-:W-:-:S04]  /*5c10*/  @!P1 IADD3 R19, R97, 0x2, RZ ;  /* 0x0000000261139810 */ /* 0x000fc80007ffe0ff */
[----:B------:R-:W-:Y:S02]  /*5c20*/  @!P1 ISETP.GE.AND P3, PT, R19, R116, PT ;  /* 0x000000741300920c */ /* 0x000fe40003f66270 */
[----:B------:R-:W-:-:S04]  /*5c30*/  @!P1 IADD3 R19, R97, 0x1, RZ ;  /* 0x0000000161139810 */ /* 0x000fc80007ffe0ff */
[-C--:B------:R-:W-:Y:S02]  /*5c40*/  @!P1 ISETP.GE.AND P5, PT, R19, R116.reuse, PT ;  /* 0x000000741300920c */ /* 0x080fe40003fa6270 */
        /* <DEDUP_REMOVED lines=11> */
[----:B---3--:R-:W-:Y:S02]  /*5d00*/  @!P1 FSEL R32, R32, RZ, !P4 ;  /* 0x000000ff20209208 */ /* 0x008fe40006000000 */
        /* <DEDUP_REMOVED lines=8> */
[----:B------:R-:W-:Y:S02]  /*5d90*/  @!P1 FSEL R35, R35, RZ, !P2 ;  /* 0x000000ff23239208 */ /* 0x000fe40005000000 */
[----:B------:R-:W-:-:S04]  /*5da0*/  @!P1 ISETP.GE.AND P2, PT, R97, R116, PT ;  /* 0x000000746100920c */ /* 0x000fc80003f46270 */
[----:B----4-:R-:W-:Y:S02]  /*5db0*/  @!P1 FSEL R36, R36, RZ, !P2 ;  /* 0x000000ff24249208 */ /* 0x010fe40005000000 */
        /* <DEDUP_REMOVED lines=91> */
[----:B------:R-:W-:Y:S01]  /*6370*/  @!P1 IADD3 R17, R97, 0x2, RZ ;  /* 0x0000000261119810 */ /* 0x000fe20007ffe0ff */
        /* <DEDUP_REMOVED lines=76> */
.L_x_26896:
[----:B------:R-:W-:Y:S05]  /*6840*/  BSYNC B1 ;  /* 0x0000000000017941 */ /* 0x000fea0003800000 */
.L_x_26895:
[----:B------:R-:W-:Y:S01]  /*6850*/  IADD3 R10, P1, R10, 0x10, RZ ;  /* 0x000000100a0a7810 */ /* 0x000fe20007f3e0ff */
[----:B------:R-:W-:Y:S01]  /*6860*/  VIADD R91, R91, 0x80 ;  /* 0x000000805b5b7836 */ /* 0x000fe20000000000 */
[----:B------:R-:W-:Y:S01]  /*6870*/  IADD3 R97, R97, 0x80, RZ ;  /* 0x0000008061617810 */ /* 0x000fe20007ffe0ff */
[----:B------:R-:W-:Y:S01]  /*6880*/  VIADD R0, R0, 0x200 ;  /* 0x0000020000007836 */ /* 0x000fe20000000000 */
[----:B------:R-:W-:Y:S01]  /*6890*/  IADD3.X R9, RZ, R9, RZ, P1, !PT ;  /* 0x00000009ff097210 */ /* 0x000fe20000ffe4ff */
[----:B------:R-:W-:Y:S08]  /*68a0*/  @!P0 BRA `(.L_x_26897) ;  /* 0xffffffe000888947 */ /* 0x000ff0000383ffff */
.L_x_26894:
[----:B------:R-:W-:Y:S05]  /*68b0*/  BSYNC B0 ;  /* 0x0000000000007941 */ /* 0x000fea0003800000 */
.L_x_26892:
[----:B------:R-:W1:Y:S01]  /*68c0*/  SHFL.BFLY PT, R3, R12, 0x4, 0x1f ;  /* 0x0c801f000c037f89 */ /* 0x000e6200000e0000 */
[----:B------:R-:W2:Y:S01]  /*68d0*/  S2UR UR5, SR_CgaCtaId ;  /* 0x00000000000579c3 */ /* 0x000ea20000008800 */
[----:B------:R-:W-:Y:S01]  /*68e0*/  UMOV UR4, 0x400 ;  /* 0x0000040000047882 */ /* 0x000fe20000000000 */
[----:B------:R-:W-:Y:S01]  /*68f0*/  BSSY B0, `(.L_x_26898) ;  /* 0x000009f000007945 */ /* 0x000fe20003800000 */
[----:B------:R-:W4:Y:S01]  /*6900*/  SHFL.BFLY PT, R0, R11, 0x4, 0x1f ;  /* 0x0c801f000b007f89 */ /* 0x000f2200000e0000 */
[----:B------:R-:W-:-:S03]  /*6910*/  UIADD3 UR4, UR4, 0x160, URZ ;  /* 0x0000016004047890 */ /* 0x000fc6000fffe03f */
[----:B------:R-:W3:Y:S04]  /*6920*/  SHFL.BFLY PT, R2, R13, 0x4, 0x1f ;  /* 0x0c801f000d027f89 */ /* 0x000ee800000e0000 */
[----:B------:R-:W3:Y:S04]  /*6930*/  SHFL.BFLY PT, R7, R14, 0x4, 0x1f ;  /* 0x0c801f000e077f89 */ /* 0x000ee800000e0000 */
[----:B------:R-:W3:Y:S04]  /*6940*/  SHFL.BFLY PT, R4, R15, 0x4, 0x1f ;  /* 0x0c801f000f047f89 */ /* 0x000ee800000e0000 */
[----:B------:R-:W3:Y:S04]  /*6950*/  SHFL.BFLY PT, R25, R86, 0x4, 0x1f ;  /* 0x0c801f0056197f89 */ /* 0x000ee800000e0000 */
[----:B0-----:R-:W0:Y:S01]  /*6960*/  SHFL.BFLY PT, R8, R77, 0x4, 0x1f ;  /* 0x0c801f004d087f89 */ /* 0x001e2200000e0000 */
[----:B-1----:R-:W-:Y:S01]  /*6970*/  FADD.FTZ R12, R3, R12 ;  /* 0x0000000c030c7221 */ /* 0x002fe20000010000 */
[----:B------:R-:W-:Y:S01]  /*6980*/  LOP3.LUT R3, R114, 0x7, RZ, 0xc0, !PT ;  /* 0x0000000772037812 */ /* 0x000fe200078ec0ff */
[----:B--2---:R-:W-:Y:S01]  /*6990*/  ULEA UR4, UR5, UR4, 0x18 ;  /* 0x0000000405047291 */ /* 0x004fe2000f8ec03f */
[----:B------:R-:W1:Y:S01]  /*69a0*/  SHFL.BFLY PT, R9, R76, 0x4, 0x1f ;  /* 0x0c801f004c097f89 */ /* 0x000e6200000e0000 */
[----:B----4-:R-:W-:Y:S01]  /*69b0*/  FADD.FTZ R0, R0, R11 ;  /* 0x0000000b00007221 */ /* 0x010fe20000010000 */
[----:B------:R-:W-:-:S02]  /*69c0*/  ISETP.NE.AND P2, PT, R3, RZ, PT ;  /* 0x000000ff0300720c */ /* 0x000fc40003f45270 */
[----:B------:R-:W2:Y:S01]  /*69d0*/  SHFL.BFLY PT, R16, R81, 0x4, 0x1f ;  /* 0x0c801f0051107f89 */ /* 0x000ea200000e0000 */
[----:B---3--:R-:W-:Y:S01]  /*69e0*/  FADD.FTZ R2, R2, R13 ;  /* 0x0000000d02027221 */ /* 0x008fe20000010000 */
[C---:B------:R-:W-:Y:S02]  /*69f0*/  ISETP.GT.OR P0, PT, R6.reuse, 0x3f, P2 ;  /* 0x0000003f0600780c */ /* 0x040fe40001704670 */
[----:B------:R-:W3:Y:S01]  /*6a00*/  SHFL.BFLY PT, R17, R78, 0x4, 0x1f ;  /* 0x0c801f004e117f89 */ /* 0x000ee200000e0000 */
[----:B------:R-:W-:Y:S01]  /*6a10*/  FADD.FTZ R14, R7, R14 ;  /* 0x0000000e070e7221 */ /* 0x000fe20000010000 */
[----:B------:R-:W-:Y:S02]  /*6a20*/  ISETP.GT.OR P1, PT, R6, 0x1f, P2 ;  /* 0x0000001f0600780c */ /* 0x000fe40001724670 */
[----:B------:R-:W4:Y:S01]  /*6a30*/  SHFL.BFLY PT, R20, R85, 0x4, 0x1f ;  /* 0x0c801f0055147f89 */ /* 0x000f2200000e0000 */
[----:B------:R-:W-:-:S03]  /*6a40*/  FADD.FTZ R4, R4, R15 ;  /* 0x0000000f04047221 */ /* 0x000fc60000010000 */
[----:B------:R-:W4:Y:S01]  /*6a50*/  SHFL.BFLY PT, R21, R82, 0x4, 0x1f ;  /* 0x0c801f0052157f89 */ /* 0x000f2200000e0000 */
[----:B------:R-:W-:Y:S01]  /*6a60*/  FADD.FTZ R86, R25, R86 ;  /* 0x0000005619567221 */ /* 0x000fe20000010000 */
[----:B------:R-:W-:Y:S02]  /*6a70*/  VIADD R25, R6, 0x1f ;  /* 0x0000001f06197836 */ /* 0x000fe40000000000 */
[----:B------:R-:W4:Y:S01]  /*6a80*/  SHFL.BFLY PT, R22, R87, 0x4, 0x1f ;  /* 0x0c801f0057167f89 */ /* 0x000f2200000e0000 */
[----:B0-----:R-:W-:Y:S02]  /*6a90*/  FADD.FTZ R8, R8, R77 ;  /* 0x0000004d08087221 */ /* 0x001fe40000010000 */
[----:B------:R-:W-:Y:S01]  /*6aa0*/  ISETP.GT.U32.AND P3, PT, R25, 0x3e, PT ;  /* 0x0000003e1900780c */ /* 0x000fe20003f64070 */
        /* <DEDUP_REMOVED lines=25> */
[----:B------:R-:W-:Y:S01]  /*6c40*/  FADD.FTZ R89, R24, R89 ;  /* 0x0000005918597221 */ /* 0x000fe20000010000 */
[----:B------:R-:W-:Y:S02]  /*6c50*/  LOP3.LUT R24, R6, 0xffffffc0, RZ, 0xc0, !PT ;  /* 0xffffffc006187812 */ /* 0x000fe400078ec0ff */
[----:B------:R-:W4:Y:S01]  /*6c60*/  SHFL.BFLY PT, R25, R16, 0x2, 0x1f ;  /* 0x0c401f0010197f89 */ /* 0x000f2200000e0000 */
[----:B------:R-:W-:Y:S01]  /*6c70*/  FADD.FTZ R90, R29, R90 ;  /* 0x0000005a1d5a7221 */ /* 0x000fe20000010000 */
[----:B------:R-:W-:Y:S02]  /*6c80*/  ISETP.NE.OR P5, PT, R24, 0x40, P2 ;  /* 0x000000401800780c */ /* 0x000fe400017a5670 */
[----:B------:R-:W4:Y:S01]  /*6c90*/  SHFL.BFLY PT, R7, R12, 0x2, 0x1f ;  /* 0x0c401f000c077f89 */ /* 0x000f2200000e0000 */
[----:B0-----:R-:W-:Y:S01]  /*6ca0*/  FADD.FTZ R0, R0, R3 ;  /* 0x0000000300007221 */ /* 0x001fe20000010000 */
[----:B------:R-:W-:-:S02]  /*6cb0*/  LOP3.LUT R24, R6, 0xffffffe0, RZ, 0xc0, !PT ;  /* 0xffffffe006187812 */ /* 0x000fc400078ec0ff */
        /* <DEDUP_REMOVED lines=54> */
[----:B------:R-:W-:Y:S01]  /*7020*/  IMAD R22, R5, 0x50, R20 ;  /* 0x0000005005167824 */ /* 0x000fe200078e0214 */
[----:B------:R-:W4:Y:S01]  /*7030*/  SHFL.BFLY PT, R26, R31, 0x1, 0x1f ;  /* 0x0c201f001f1a7f89 */ /* 0x000f2200000e0000 */
[----:B------:R-:W-:-:S03]  /*7040*/  FADD.FTZ R2, R7, R2 ;  /* 0x0000000207027221 */ /* 0x000fc60000010000 */
[----:B------:R-:W4:Y:S01]  /*7050*/  SHFL.BFLY PT, R28, R33, 0x1, 0x1f ;  /* 0x0c201f00211c7f89 */ /* 0x000f2200000e0000 */
[----:B------:R-:W-:Y:S01]  /*7060*/  LEA R22, R22, UR4, 0x2 ;  /* 0x0000000416167c11 */ /* 0x000fe2000f8e10ff */
        /* <DEDUP_REMOVED lines=39> */
.L_x_26899:
[----:B------:R-:W-:Y:S05]  /*72e0*/  BSYNC B0 ;  /* 0x0000000000007941 */ /* 0x000fea0003800000 */
.L_x_26898:
        /* <DEDUP_REMOVED lines=43> */
.L_x_26901:
[----:B------:R-:W-:Y:S05]  /*75a0*/  BSYNC B0 ;  /* 0x0000000000007941 */ /* 0x000fea0003800000 */
.L_x_26900:
        /* <DEDUP_REMOVED lines=23> */
.L_x_26903:
[----:B------:R-:W-:Y:S05]  /*7720*/  BSYNC B0 ;  /* 0x0000000000007941 */ /* 0x000fea0003800000 */
.L_x_26902:
        /* <DEDUP_REMOVED lines=43> */
.L_x_26905:
[----:B------:R-:W-:Y:S05]  /*79e0*/  BSYNC B0 ;  /* 0x0000000000007941 */ /* 0x000fea0003800000 */
.L_x_26904:
        /* <DEDUP_REMOVED lines=21> */
[----:B------:R-:W-:Y:S02]  /*7b40*/  IADD3 R31, P0, R20, UR4, RZ ;  /* 0x00000004141f7c10 */ /* 0x000fe4000ff1e0ff */
        /* <DEDUP_REMOVED lines=37> */
[----:B------:R-:W-:Y:S01]  /*7da0*/  LEA.HI.X R31, R38, UR9, R31, 0x2, P3 ;  /* 0x00000009261f7c11 */ /* 0x000fe200098f141f */
[C---:B------:R-:W-:Y:S01]  /*7db0*/  VIADD R38, R20.reuse, 0x20 ;  /* 0x0000002014267836 */ /* 0x040fe20000000000 */
[----:B------:R-:W-:Y:S02]  /*7dc0*/  LEA R36, P0, R37, UR8, 0x2 ;  /* 0x0000000825247c11 */ /* 0x000fe4000f8010ff */
[C---:B------:R-:W-:Y:S02]  /*7dd0*/  IADD3 R39, R20.reuse, 0x24, RZ ;  /* 0x0000002414277810 */ /* 0x040fe40007ffe0ff */
[----:B------:R-:W-:Y:S02]  /*7de0*/  IADD3 R41, R20, 0x2c, RZ ;  /* 0x0000002c14297810 */ /* 0x000fe40007ffe0ff */
[----:B------:R-:W-:Y:S02]  /*7df0*/  IADD3 R47, P2, R40, UR4, RZ ;  /* 0x00000004282f7c10 */ /* 0x000fe4000ff5e0ff */
[----:B------:R-:W-:-:S02]  /*7e00*/  LEA.HI.X R35, R35, UR9, R42, 0x2, P1 ;  /* 0x0000000923237c11 */ /* 0x000fc400088f142a */
        /* <DEDUP_REMOVED lines=15> */
[C---:B------:R-:W-:Y:S01]  /*7f00*/  VIADD R48, R20.reuse, 0x38 ;  /* 0x0000003814307836 */ /* 0x040fe20000000000 */
[----:B------:R-:W-:-:S02]  /*7f10*/  IADD3 R49, R20, 0x3c, RZ ;  /* 0x0000003c14317810 */ /* 0x000fc40007ffe0ff */
[----:B------:R-:W-:Y:S02]  /*7f20*/  LEA R42, P1, R43, UR8, 0x2 ;  /* 0x000000082b2a7c11 */ /* 0x000fe4000f8210ff */
[----:B------:R-:W-:Y:S02]  /*7f30*/  IADD3 R47, R20, 0x34, RZ ;  /* 0x00000034142f7810 */ /* 0x000fe40007ffe0ff */
[----:B------:R-:W-:Y:S01]  /*7f40*/  LEA.HI.X R39, R46, UR9, R39, 0x2, P3 ;  /* 0x000000092e277c11 */ /* 0x000fe200098f1427 */
[----:B------:R-:W-:Y:S01]  /*7f50*/  VIADD R46, R20, 0x30 ;  /* 0x00000030142e7836 */ /* 0x000fe20000000000 */
[----:B------:R-:W-:Y:S02]  /*7f60*/  LEA R44, P0, R45, UR8, 0x2 ;  /* 0x000000082d2c7c11 */ /* 0x000fe4000f8010ff */
[----:B------:R-:W-:Y:S02]  /*7f70*/  IADD3 R53, P3, R49, UR4, RZ ;  /* 0x0000000431357c10 */ /* 0x000fe4000ff7e0ff */
[----:B------:R-:W-:-:S02]  /*7f80*/  LEA.HI.X R43, R43, UR9, R50, 0x2, P1 ;  /* 0x000000092b2b7c11 */ /* 0x000fc400088f1432 */
        /* <DEDUP_REMOVED lines=49> */
.L_x_26906:
        /* <DEDUP_REMOVED lines=14> */
.L_x_30034:


//--------------------- .text._ZN4vllm25paged_attention_v2_kernelIffLi64ELi32ELi128ELNS_18Fp8KVCacheDataTypeE0ELb1ELi512EEEvPfS2_PT_PKS3_PKT0_S9_ifPKiSB_iPKfiiiSD_SD_iiiii --------------------------
	.section	.text._ZN4vllm25paged_attention_v2_kernelIffLi64ELi32ELi128ELNS_18Fp8KVCacheDataTypeE0ELb1ELi512EEEvPfS2_PT_PKS3_PKT0_S9_ifPKiSB_iPKfiiiSD_SD_iiiii,"ax",@progbits
	.align	128
        .global         _ZN4vllm25paged_attention_v2_kernelIffLi64ELi32ELi128ELNS_18Fp8KVCacheDataTypeE0ELb1ELi512EEEvPfS2_PT_PKS3_PKT0_S9_ifPKiSB_iPKfiiiSD_SD_iiiii
        .type           _ZN4vllm25paged_attention_v2_kernelIffLi64ELi32ELi128ELNS_18Fp8KVCacheDataTypeE0ELb1ELi512EEEvPfS2_PT_PKS3_PKT0_S9_ifPKiSB_iPKfiiiSD_SD_iiiii,@function
        .size           _ZN4vllm25paged_attention_v2_kernelIffLi64ELi32ELi128ELNS_18Fp8KVCacheDataTypeE0ELb1ELi512EEEvPfS2_PT_PKS3_PKT0_S9_ifPKiSB_iPKfiiiSD_SD_iiiii,(.L_x_30035 - _ZN4vllm25paged_attention_v2_kernelIffLi64ELi32ELi128ELNS_18Fp8KVCacheDataTypeE0ELb1ELi512EEEvPfS2_PT_PKS3_PKT0_S9_ifPKiSB_iPKfiiiSD_SD_iiiii)
        .other          _ZN4vllm25paged_attention_v2_kernelIffLi64ELi32ELi128ELNS_18Fp8KVCacheDataTypeE0ELb1ELi512EEEvPfS2_PT_PKS3_PKT0_S9_ifPKiSB_iPKfiiiSD_SD_iiiii,@"STO_CUDA_ENTRY STV_DEFAULT"
_ZN4vllm25paged_attention_v2_kernelIffLi64ELi32ELi128ELNS_18Fp8KVCacheDataTypeE0ELb1ELi512EEEvPfS2_PT_PKS3_PKT0_S9_ifPKiSB_iPKfiiiSD_SD_iiiii:
.text._ZN4vllm25paged_attention_v2_kernelIffLi64ELi32ELi128ELNS_18Fp8KVCacheDataTypeE0ELb1ELi512EEEvPfS2_PT_PKS3_PKT0_S9_ifPKiSB_iPKfiiiSD_SD_iiiii:
        /* <DEDUP_REMOVED lines=112> */
.L_x_26911:
[----:B------:R-:W-:Y:S02]  /*0700*/  IMAD.MOV.U32 R8, RZ, RZ, R20 ;  /* 0x000000ffff087224 */ /* 0x000fe400078e0014 */
[----:B------:R-:W-:-:S05]  /*0710*/  IMAD.MOV.U32 R9, RZ, RZ, R21 ;  /* 0x000000ffff097224 */ /* 0x000fca00078e0015 */
[----:B------:R-:W2:Y:S01]  /*0720*/  LDG.E.128.CONSTANT R16, desc[UR10][R8.64] ;  /* 0x0000000a08107981 */ /* 0x000ea2000c1e9d00 */
[----:B------:R-:W-:Y:S01]  /*0730*/  IADD3 R10, R10, -0x1, RZ ;  /* 0xffffffff0a0a7810 */ /* 0x000fe20007ffe0ff */
[----:B------:R-:W-:Y:S01]  /*0740*/  VIADD R12, R12, 0x80 ;  /* 0x000000800c0c7836 */ /* 0x000fe20000000000 */
[----:B------:R-:W-:Y:S02]  /*0750*/  IADD3 R20, P2, R20, 0x800, RZ ;  /* 0x0000080014147810 */ /* 0x000fe40007f5e0ff */
[----:B------:R-:W-:-:S03]  /*0760*/  ISETP.NE.AND P0, PT, R10, RZ, PT ;  /* 0x000000ff0a00720c */ /* 0x000fc60003f05270 */
[----:B------:R-:W-:Y:S01]  /*0770*/  IMAD.X R21, RZ, RZ, R21, P2 ;  /* 0x000000ffff157224 */ /* 0x000fe200010e0615 */
[----:B--2---:R0:W-:Y:S02]  /*0780*/  STS.128 [R13], R16 ;  /* 0x000000100d007388 */ /* 0x0041e40000000c00 */
[----:B0-----:R-:W-:-:S07]  /*0790*/  IADD3 R13, R13, 0x800, RZ ;  /* 0x000008000d0d7810 */ /* 0x001fce0007ffe0ff */
[----:B------:R-:W-:Y:S05]  /*07a0*/  @P0 BRA `(.L_x_26911) ;  /* 0xfffffffc00d40947 */ /* 0x000fea000383ffff */
.L_x_26910:
[----:B------:R-:W-:Y:S05]  /*07b0*/  BSYNC B1 ;  /* 0x0000000000017941 */ /* 0x000fea0003800000 */
.L_x_26909:
        /* <DEDUP_REMOVED lines=8> */
[----:B0-----:R-:W-:-:S06]  /*0840*/  ULEA UR4, UR5, UR4, 0x18 ;  /* 0x0000000405047291 */ /* 0x001fcc000f8ec03f */
[----:B------:R-:W-:Y:S02]  /*0850*/  LEA R2, R12, UR4, 0x4 ;  /* 0x000000040c027c11 */ /* 0x000fe4000f8e20ff */
[----:B-1----:R-:W-:-:S03]  /*0860*/  LEA R11, P0, R28, R8, 0x2 ;  /* 0x000000081c0b7211 */ /* 0x002fc600078010ff */
[----:B------:R-:W-:Y:S01]  /*0870*/  VIADD R2, R2, 0x1000 ;  /* 0x0000100002027836 */ /* 0x000fe20000000000 */
[----:B------:R-:W-:-:S09]  /*0880*/  LEA.HI.X R28, R28, R9, R14, 0x2, P0 ;  /* 0x000000091c1c7211 */ /* 0x000fd200000f140e */
.L_x_26912:
        /* <DEDUP_REMOVED lines=17> */
.L_x_26908:
[----:B------:R-:W-:Y:S05]  /*09a0*/  BSYNC B0 ;  /* 0x0000000000007941 */ /* 0x000fea0003800000 */
.L_x_26907:
[----:B------:R-:W0:Y:S01]  /*09b0*/  LDC R13, c[0x0][0x294] ;  /* 0x0000a500ff0d7b82 */ /* 0x000e220000000800 */
[----:B------:R-:W-:Y:S01]  /*09c0*/  VIADD R10, R116, 0xffffffff ;  /* 0xffffffff740a7836 */ /* 0x000fe20000000000 */
[----:B------:R-:W-:Y:S01]  /*09d0*/  LEA R110, R110, R7, 0x4 ;  /* 0x000000076e6e7211 */ /* 0x000fe200078e20ff */
[----:B------:R-:W-:Y:S01]  /*09e0*/  ULDC UR4, c[0x0][0x288] ;  /* 0x0000a20000047ab9 */ /* 0x000fe20000000800 */
        /* <DEDUP_REMOVED lines=17> */
[----:B------:R-:W-:Y:S02]  /*0b00*/  @P3 IMAD R4, R6, UR4, R4 ;  /* 0x0000000406043c24 */ /* 0x000fe4000f8e0204 */
[----:B0-----:R-:W-:-:S04]  /*0b10*/  VIADD R8, R11, 0xffffffe ;  /* 0x0ffffffe0b087836 */ /* 0x001fc80000000000 */
[----:B------:R0:W1:Y:S02]  /*0b20*/  F2I.FTZ.U32.TRUNC.NTZ R9, R8 ;  /* 0x0000000800097305 */ /* 0x000064000021f000 */
[----:B0-----:R-:W-:Y:S02]  /*0b30*/  IMAD.MOV.U32 R8, RZ, RZ, RZ ;  /* 0x000000ffff087224 */ /* 0x001fe400078e00ff */
[----:B-1----:R-:W-:-:S05]  /*0b40*/  IMAD R12, R9, R2, RZ ;  /* 0x00000002090c7224 */ /* 0x002fca00078e02ff */
[----:B------:R-:W-:Y:S02]  /*0b50*/  IADD3 R111, -R12, RZ, RZ ;  /* 0x000000ff0c6f7210 */ /* 0x000fe40007ffe1ff */
[----:B------:R-:W-:Y:S02]  /*0b60*/  IABS R12, R10 ;  /* 0x0000000a000c7213 */ /* 0x000fe40000000000 */
[----:B------:R-:W-:Y:S01]  /*0b70*/  LOP3.LUT R10, R10, R13, RZ, 0x3c, !PT ;  /* 0x0000000d0a0a7212 */ /* 0x000fe200078e3cff */
[----:B------:R-:W-:-:S03]  /*0b80*/  IMAD.HI.U32 R111, R9, R111, R8 ;  /* 0x0000006f096f7227 */ /* 0x000fc600078e0008 */
[----:B------:R-:W-:Y:S01]  /*0b90*/  ISETP.GE.AND P2, PT, R10, RZ, PT ;  /* 0x000000ff0a00720c */ /* 0x000fe20003f46270 */
        /* <DEDUP_REMOVED lines=8> */
[-C--:B------:R-:W-:Y:S01]  /*0c20*/  @!P1 IADD3 R11, R11, -R2.reuse, RZ ;  /* 0x800000020b0b9210 */ /* 0x080fe20007ffe0ff */
[----:B------:R-:W-:Y:S01]  /*0c30*/  @!P1 VIADD R9, R9, 0x1 ;  /* 0x0000000109099836 */ /* 0x000fe20000000000 */
[----:B------:R-:W-:Y:S02]  /*0c40*/  ISETP.NE.AND P1, PT, R13, RZ, PT ;  /* 0x000000ff0d00720c */ /* 0x000fe40003f25270 */
[----:B------:R-:W-:Y:S02]  /*0c50*/  ISETP.GE.U32.AND P0, PT, R11, R2, PT ;  /* 0x000000020b00720c */ /* 0x000fe40003f06070 */
[----:B------:R-:W-:-:S05]  /*0c60*/  @!P3 IADD3 R11, -R15, RZ, RZ ;  /* 0x000000ff0f0bb210 */ /* 0x000fca0007ffe1ff */
        /* <DEDUP_REMOVED lines=9> */
[----:B------:R-:W0:Y:S01]  /*0d00*/  S2UR UR5, SR_CgaCtaId ;  /* 0x00000000000579c3 */ /* 0x000e220000008800 */
[----:B------:R-:W-:Y:S01]  /*0d10*/  UMOV UR4, 0x400 ;  /* 0x0000040000047882 */ /* 0x000fe20000000000 */
[----:B-----5:R-:W-:Y:S01]  /*0d20*/  FSETP.NEU.FTZ.AND P0, PT, R118, RZ, PT ;  /* 0x000000ff7600720b */ /* 0x020fe20003f1d000 */
[C---:B------:R-:W-:Y:S02]  /*0d30*/  IMAD.SHL.U32 R123, R114.reuse, 0x4, RZ ;  /* 0x00000004727b7824 */ /* 0x040fe400078e00ff */
[----:B------:R-:W-:-:S03]  /*0d40*/  IMAD.IADD R108, R114, 0x1, -R5 ;  /* 0x00000001726c7824 */ /* 0x000fc600078e0a05 */
        /* <DEDUP_REMOVED lines=28> */
[----:B------:R-:W-:Y:S02]  /*0f10*/  IMAD.MOV.U32 R109, RZ, RZ, -0x800001 ;  /* 0xff7fffffff6d7424 */ /* 0x000fe400078e00ff */
[----:B------:R-:W-:-:S07]  /*0f20*/  IMAD.MOV.U32 R120, RZ, RZ, R110 ;  /* 0x000000ffff787224 */ /* 0x000fce00078e006e */
.L_x_26920:
[----:B-1----:R-:W1:Y:S01]  /*0f30*/  LDC R80, c[0x0][0x290] ;  /* 0x0000a400ff507b82 */ /* 0x002e620000000800 */
[----:B------:R-:W-:Y:S01]  /*0f40*/  SHF.L.U32 R119, R120, 0x5, RZ ;  /* 0x0000000578777819 */ /* 0x000fe200000006ff */
[----:B------:R-:W-:Y:S01]  /*0f50*/  UMOV UR4, 0x400 ;  /* 0x0000040000047882 */ /* 0x000fe20000000000 */
[----:B------:R-:W-:Y:S01]  /*0f60*/  BSSY B2, `(.L_x_26917) ;  /* 0x000009a000027945 */ /* 0x000fe20003800000 */
[----:B------:R-:W-:Y:S01]  /*0f70*/  UIADD3 UR4, UR4, 0x120, URZ ;  /* 0x0000012004047890 */ /* 0x000fe2000fffe03f */
[----:B--2---:R-:W-:Y:S01]  /*0f80*/  IABS R9, R119 ;  /* 0x0000007700097213 */ /* 0x004fe20000000000 */
[----:B------:R-:W-:Y:S02]  /*0f90*/  IMAD.IADD R118, R108, 0x1, R119 ;  /* 0x000000016c767824 */ /* 0x000fe400078e0277 */
        /* <DEDUP_REMOVED lines=25> */
[----:B------:R-:W-:Y:S01]  /*1130*/  IADD3 R10, R4, R76, RZ ;  /* 0x0000004c040a7210 */ /* 0x000fe20007ffe0ff */
        /* <DEDUP_REMOVED lines=41> */
[----:B------:R-:W-:-:S02]  /*13d0*/  FMUL.FTZ R88, R17, R89 ;  /* 0x0000005911587220 */ /* 0x000fc40000410000 */
[----:B0-----:R-:W-:Y:S02]  /*13e0*/  FFMA.FTZ R89, R14, R94, R77 ;  /* 0x0000005e0e597223 */ /* 0x001fe4000001004d */
[----:B------:R-:W2:Y:S01]  /*13f0*/  LDG.E.128.CONSTANT R76, desc[UR10][R124.64+0xe00] ;  /* 0x000e000a7c4c7981 */ /* 0x000ea2000c1e9d00 */
[----:B------:R-:W-:Y:S01]  /*1400*/  FFMA.FTZ R88, R13, R93, R88 ;  /* 0x0000005d0d587223 */ /* 0x000fe20000010058 */
[----:B------:R-:W-:Y:S01]  /*1410*/  FMUL.FTZ R90, R19, R91 ;  /* 0x0000005b135a7220 */ /* 0x000fe20000410000 */
        /* <DEDUP_REMOVED lines=16> */
[----:B------:R-:W3:Y:S01]  /*1520*/  LDG.E.128.CONSTANT R88, desc[UR10][R124.64+0x1200] ;  /* 0x0012000a7c587981 */ /* 0x000ee2000c1e9d00 */
[----:B------:R-:W-:Y:S01]  /*1530*/  FFMA.FTZ R93, R34, R10, R93 ;  /* 0x0000000a225d7223 */ /* 0x000fe2000001005d */
[----:B------:R-:W-:Y:S01]  /*1540*/  FFMA.FTZ R92, R35, R11, R92 ;  /* 0x0000000b235c7223 */ /* 0x000fe2000001005c */
[----:B------:R-:W-:Y:S01]  /*1550*/  FFMA.FTZ R95, R36, R84, R121 ;  /* 0x00000054245f7223 */ /* 0x000fe20000010079 */
[----:B------:R-:W4:Y:S01]  /*1560*/  LDG.E.128.CONSTANT R8, desc[UR10][R124.64+0x1400] ;  /* 0x0014000a7c087981 */ /* 0x000f22000c1e9d00 */
        /* <DEDUP_REMOVED lines=8> */
[----:B------:R-:W-:-:S02]  /*15f0*/  FFMA.FTZ R77, R42, R78, R93 ;  /* 0x0000004e2a4d7223 */ /* 0x000fc4000001005d */
[----:B------:R-:W2:Y:S01]  /*1600*/  LDG.E.128.CONSTANT R92, desc[UR10][R124.64+0x1800] ;  /* 0x0018000a7c5c7981 */ /* 0x000ea2000c1e9d00 */
[----:B------:R-:W-:-:S03]  /*1610*/  FFMA.FTZ R80, R44, R80, R97 ;  /* 0x000000502c507223 */ /* 0x000fc60000010061 */
[----:B------:R-:W2:Y:S01]  /*1620*/  LDG.E.128.CONSTANT R96, desc[UR10][R124.64+0x1a00] ;  /* 0x001a000a7c607981 */ /* 0x000ea2000c1e9d00 */
[----:B------:R-:W-:Y:S01]  /*1630*/  FFMA.FTZ R76, R45, R81, R76 ;  /* 0x000000512d4c7223 */ /* 0x000fe2000001004c */
[----:B------:R-:W-:Y:S01]  /*1640*/  FFMA.FTZ R78, R43, R79, R121 ;  /* 0x0000004f2b4e7223 */ /* 0x000fe20000010079 */
[----:B------:R-:W-:-:S03]  /*1650*/  FFMA.FTZ R77, R46, R82, R77 ;  /* 0x000000522e4d7223 */ /* 0x000fc6000001004d */
[----:B------:R-:W-:Y:S01]  /*1660*/  FFMA.FTZ R78, R47, R83, R78 ;  /* 0x000000532f4e7223 */ /* 0x000fe2000001004e */
        /* <DEDUP_REMOVED lines=16> */
[----:B------:R-:W-:Y:S02]  /*1770*/  FFMA.FTZ R77, R62, R94, R77 ;  /* 0x0000005e3e4d7223 */ /* 0x000fe4000001004d */
        /* <DEDUP_REMOVED lines=22> */
.L_x_26918:
[----:B------:R-:W-:-:S05]  /*18e0*/  IMAD.MOV.U32 R9, RZ, RZ, -0x800001 ;  /* 0xff7fffffff097424 */ /* 0x000fca00078e00ff */
[----:B------:R1:W-:Y:S02]  /*18f0*/  STS [R118], R9 ;  /* 0x0000000976007388 */ /* 0x0003e40000000800 */
.L_x_26919:
[----:B------:R-:W-:Y:S05]  /*1900*/  BSYNC B2 ;  /* 0x0000000000027941 */ /* 0x000fea0003800000 */
.L_x_26917:
[----:B------:R-:W-:-:S05]  /*1910*/  VIADD R120, R120, 0x4 ;  /* 0x0000000478787836 */ /* 0x000fca0000000000 */
[----:B------:R-:W-:-:S13]  /*1920*/  ISETP.GE.AND P0, PT, R120, R117, PT ;  /* 0x000000757800720c */ /* 0x000fda0003f06270 */
[----:B------:R-:W-:Y:S05]  /*1930*/  @!P0 BRA `(.L_x_26920) ;  /* 0xfffffff4007c8947 */ /* 0x000fea000383ffff */
[----:B------:R-:W-:Y:S05]  /*1940*/  BSYNC B1 ;  /* 0x0000000000017941 */ /* 0x000fea0003800000 */
.L_x_26916:
[----:B------:R-:W-:Y:S05]  /*1950*/  BRA `(.L_x_26914) ;  /* 0x0000000800a47947 */ /* 0x000fea0003800000 */
.L_x_26915:
[----:B------:R-:W-:Y:S01]  /*1960*/  IADD3 R107, -R116, 0x1, RZ ;  /* 0x00000001746b7810 */ /* 0x000fe20007ffe1ff */
[----:B------:R-:W-:Y:S01]  /*1970*/  IMAD.MOV.U32 R106, RZ, RZ, R110 ;  /* 0x000000ffff6a7224 */ /* 0x000fe200078e006e */
[----:B------:R-:W-:-:S07]  /*1980*/  MOV R109, 0xff7fffff ;  /* 0xff7fffff006d7802 */ /* 0x000fce0000000f00 */
.L_x_26924:
        /* <DEDUP_REMOVED lines=31> */
[----:B------:R-:W-:Y:S02]  /*1b80*/  @!P1 LOP3.LUT R11, RZ, R76, RZ, 0x33, !PT ;  /* 0x0000004cff0b9212 */ /* 0x000fe400078e33ff */
[----:B------:R-:W-:Y:S01]  /*1b90*/  ISETP.NE.AND P2, PT, R80, RZ, PT ;  /* 0x000000ff5000720c */ /* 0x000fe20003f45270 */
[----:B------:R-:W-:Y:S01]  /*1ba0*/  IMAD R81, R8, R77, RZ ;  /* 0x0000004d08517224 */ /* 0x000fe200078e02ff */
[----:B------:R-:W-:Y:S01]  /*1bb0*/  HFMA2.MMA R8, -RZ, RZ, 0, 0 ;  /* 0x00000000ff087435 */ /* 0x000fe200000001ff */
[----:B------:R-:W-:-:S05]  /*1bc0*/  IMAD.IADD R10, R4, 0x1, R11 ;  /* 0x00000001040a7824 */ /* 0x000fca00078e020b */
[----:B------:R-:W-:Y:S02]  /*1bd0*/  IABS R76, R10 ;  /* 0x0000000a004c7213 */ /* 0x000fe40000000000 */
[----:B------:R-:W-:Y:S02]  /*1be0*/  ISETP.GE.AND P1, PT, R10, RZ, PT ;  /* 0x000000ff0a00720c */ /* 0x000fe40003f26270 */
[----:B------:R-:W-:-:S04]  /*1bf0*/  IMAD.HI.U32 R8, R9, R81, R8 ;  /* 0x0000005109087227 */ /* 0x000fc800078e0008 */
        /* <DEDUP_REMOVED lines=35> */
[----:B------:R-:W-:-:S02]  /*1e30*/  FMUL.FTZ R101, R18, R82 ;  /* 0x0000005212657220 */ /* 0x000fc40000410000 */
[----:B------:R-:W2:Y:S01]  /*1e40*/  LDG.E.128.CONSTANT R80, desc[UR10][R120.64+0xa00] ;  /* 0x000a000a78507981 */ /* 0x000ea2000c1e9d00 */
[----:B0-----:R-:W-:Y:S01]  /*1e50*/  FFMA.FTZ R89, R12, R8, R85 ;  /* 0x000000080c597223 */ /* 0x001fe20000010055 */
[----:B------:R-:W-:Y:S01]  /*1e60*/  FFMA.FTZ R102, R15, R11, R84 ;  /* 0x0000000b0f667223 */ /* 0x000fe20000010054 */
[----:B------:R-:W-:Y:S01]  /*1e70*/  FFMA.FTZ R100, R13, R9, R100 ;  /* 0x000000090d647223 */ /* 0x000fe20000010064 */
[----:B------:R-:W2:Y:S01]  /*1e80*/  LDG.E.128.CONSTANT R84, desc[UR10][R120.64+0xc00] ;  /* 0x000c000a78547981 */ /* 0x000ea2000c1e9d00 */
[----:B---3--:R-:W-:Y:S01]  /*1e90*/  FFMA.FTZ R103, R20, R76, R89 ;  /* 0x0000004c14677223 */ /* 0x008fe20000010059 */
[----:B------:R-:W-:Y:S02]  /*1ea0*/  FFMA.FTZ R101, R14, R10, R101 ;  /* 0x0000000a0e657223 */ /* 0x000fe40000010065 */
[----:B------:R-:W3:Y:S04]  /*1eb0*/  LDG.E.128.CONSTANT R88, desc[UR10][R120.64+0xe00] ;  /* 0x000e000a78587981 */ /* 0x000ee8000c1e9d00 */
[----:B------:R-:W3:Y:S01]  /*1ec0*/  LDG.E.128.CONSTANT R8, desc[UR10][R120.64+0x1000] ;  /* 0x0010000a78087981 */ /* 0x000ee2000c1e9d00 */
        /* <DEDUP_REMOVED lines=11> */
[----:B------:R-:W4:Y:S04]  /*1f80*/  LDG.E.128.CONSTANT R76, desc[UR10][R120.64+0x1200] ;  /* 0x0012000a784c7981 */ /* 0x000f28000c1e9d00 */
[----:B------:R-:W5:Y:S04]  /*1f90*/  LDG.E.128.CONSTANT R92, desc[UR10][R120.64+0x1a00] ;  /* 0x001a000a785c7981 */ /* 0x000f68000c1e9d00 */
[----:B------:R-:W5:Y:S01]  /*1fa0*/  LDG.E.128.CONSTANT R96, desc[UR10][R120.64+0x1c00] ;  /* 0x001c000a78607981 */ /* 0x000f62000c1e9d00 */
        /* <DEDUP_REMOVED lines=15> */
[----:B------:R-:W-:Y:S01]  /*20a0*/  FFMA.FTZ R119, R44, R8, R103 ;  /* 0x000000082c777223 */ /* 0x000fe20000010067 */
[----:B------:R-:W-:Y:S01]  /*20b0*/  FFMA.FTZ R8, R45, R9, R100 ;  /* 0x000000092d087223 */ /* 0x000fe20000010064 */
[----:B------:R-:W-:Y:S02]  /*20c0*/  FFMA.FTZ R9, R46, R10, R101 ;  /* 0x0000000a2e097223 */ /* 0x000fe40000010065 */
[----:B------:R-:W3:Y:S01]  /*20d0*/  LDG.E.128.CONSTANT R100, desc[UR10][R120.64+0x1e00] ;  /* 0x001e000a78647981 */ /* 0x000ee2000c1e9d00 */
[----:B----4-:R-:W-:Y:S01]  /*20e0*/  FFMA.FTZ R119, R48, R76, R119 ;  /* 0x0000004c30777223 */ /* 0x010fe20000010077 */
        /* <DEDUP_REMOVED lines=42> */
.L_x_26922:
[----:B------:R-:W-:-:S05]  /*2390*/  MOV R9, 0xff7fffff ;  /* 0xff7fffff00097802 */ /* 0x000fca0000000f00 */
[----:B------:R1:W-:Y:S02]  /*23a0*/  STS [R104], R9 ;  /* 0x0000000968007388 */ /* 0x0003e40000000800 */
.L_x_26923:
[----:B------:R-:W-:Y:S05]  /*23b0*/  BSYNC B1 ;  /* 0x0000000000017941 */ /* 0x000fea0003800000 */
.L_x_26921:
[----:B------:R-:W-:-:S05]  /*23c0*/  VIADD R106, R106, 0x4 ;  /* 0x000000046a6a7836 */ /* 0x000fca0000000000 */
[----:B------:R-:W-:-:S13]  /*23d0*/  ISETP.GE.AND P0, PT, R106, R117, PT ;  /* 0x000000756a00720c */ /* 0x000fda0003f06270 */
[----:B------:R-:W-:Y:S05]  /*23e0*/  @!P0 BRA `(.L_x_26924) ;  /* 0xfffffff400688947 */ /* 0x000fea000383ffff */
.L_x_26914:
[----:B------:R-:W-:Y:S05]  /*23f0*/  BSYNC B0 ;  /* 0x0000000000007941 */ /* 0x000fea0003800000 */
.L_x_26913:
        /* <DEDUP_REMOVED lines=11> */
[----:B-12---:R-:W1:Y:S02]  /*24b0*/  SHFL.BFLY PT, R9, R8, 0x4, 0x1f ;  /* 0x0c801f0008097f89 */ /* 0x006e6400000e0000 */
        /* <DEDUP_REMOVED lines=55> */
.L_x_26929:
        /* <DEDUP_REMOVED lines=11> */
.L_x_26928:
[----:B------:R-:W-:Y:S05]  /*28e0*/  BSYNC B1 ;  /* 0x0000000000017941 */ /* 0x000fea0003800000 */
.L_x_26927:
        /* <DEDUP_REMOVED lines=14> */
.L_x_26932:
        /* <DEDUP_REMOVED lines=100> */
.L_x_26931:
[----:B------:R-:W-:Y:S05]  /*3010*/  BSYNC B1 ;  /* 0x0000000000017941 */ /* 0x000fea0003800000 */
.L_x_26930:
        /* <DEDUP_REMOVED lines=55> */
.L_x_26934:
[----:B------:R-:W-:Y:S05]  /*3390*/  BSYNC B1 ;  /* 0x0000000000017941 */ /* 0x000fea0003800000 */
.L_x_26933:
        /* <DEDUP_REMOVED lines=26> */
.L_x_26926:
[----:B------:R-:W-:Y:S05]  /*3540*/  BSYNC B0 ;  /* 0x0000000000007941 */ /* 0x000fea0003800000 */
.L_x_26925:
        /* <DEDUP_REMOVED lines=59> */
.L_x_26939:
        /* <DEDUP_REMOVED lines=8> */
.L_x_26938:
[----:B------:R-:W-:Y:S05]  /*3980*/  BSYNC B1 ;  /* 0x0000000000017941 */ /* 0x000fea0003800000 */
.L_x_26937:
        /* <DEDUP_REMOVED lines=14> */
.L_x_26942:
        /* <DEDUP_REMOVED lines=52> */
.L_x_26941:
[----:B------:R-:W-:Y:S05]  /*3db0*/  BSYNC B1 ;  /* 0x0000000000017941 */ /* 0x000fea0003800000 */
.L_x_26940:
        /* <DEDUP_REMOVED lines=31> */
.L_x_26944:
[----:B------:R-:W-:Y:S05]  /*3fb0*/  BSYNC B1 ;  /* 0x0000000000017941 */ /* 0x000fea0003800000 */
.L_x_26943:
        /* <DEDUP_REMOVED lines=14> */
.L_x_26936:
[----:B------:R-:W-:Y:S05]  /*40a0*/  BSYNC B0 ;  /* 0x0000000000007941 */ /* 0x000fea0003800000 */
.L_x_26935:
        /* <DEDUP_REMOVED lines=32> */
.L_x_26946:
[----:B------:R-:W-:Y:S05]  /*42b0*/  BSYNC B0 ;  /* 0x0000000000007941 */ /* 0x000fea0003800000 */
.L_x_26945:
        /* <DEDUP_REMOVED lines=13> */
[----:B------:R-:W-:Y:S06]  /*4390*/  BRA `(.L_x_26949) ;  /* 0x0000001c00247947 */ /* 0x000fec0003800000 */
.L_x_26948:
        /* <DEDUP_REMOVED lines=16> */
[----:B------:R-:W-:-:S02]  /*44a0*/  CS2R R92, SRZ ;  /* 0x00000000005c7805 */ /* 0x000fc4000001ff00 */
        /* <DEDUP_REMOVED lines=8> */
[----:B----4-:R-:W-:Y:S02]  /*4530*/  SHF.R.S32.HI R98, RZ, 0x1f, R98 ;  /* 0x0000001fff627819 */ /* 0x010fe40000011462 */
[----:B-1----:R-:W-:Y:S02]  /*4540*/  IADD3 R12, R14, 0xffffffe, RZ ;  /* 0x0ffffffe0e0c7810 */ /* 0x002fe40007ffe0ff */
[----:B---3--:R-:W-:Y:S02]  /*4550*/  LEA R99, R97, R5, 0x4 ;  /* 0x0000000561637211 */ /* 0x008fe400078e20ff */
[----:B------:R1:W3:Y:S01]  /*4560*/  F2I.FTZ.U32.TRUNC.NTZ R13, R12 ;  /* 0x0000000c000d7305 */ /* 0x0002e2000021f000 */
[----:B0-----:R-:W-:-:S02]  /*4570*/  ULEA UR4, UR5, UR4, 0x18 ;  /* 0x0000000405047291 */ /* 0x001fc4000f8ec03f */
[----:B------:R-:W-:Y:S01]  /*4580*/  IMAD.SHL.U32 R99, R99, 0x20, RZ ;  /* 0x0000002063637824 */ /* 0x000fe200078e00ff */
[----:B-1----:R-:W-:Y:S01]  /*4590*/  MOV R12, RZ ;  /* 0x000000ff000c7202 */ /* 0x002fe20000000f00 */
[----:B---3--:R-:W-:-:S04]  /*45a0*/  IMAD.MOV R15, RZ, RZ, -R13 ;  /* 0x000000ffff0f7224 */ /* 0x008fc800078e0a0d */
[----:B------:R-:W-:-:S04]  /*45b0*/  IMAD R7, R15, R2, RZ ;  /* 0x000000020f077224 */ /* 0x000fc800078e02ff */
[----:B------:R-:W-:Y:S01]  /*45c0*/  IMAD.HI.U32 R8, R13, R7, R12 ;  /* 0x000000070d087227 */ /* 0x000fe200078e000c */
[----:B------:R-:W-:Y:S02]  /*45d0*/  LOP3.LUT R7, RZ, R11, RZ, 0x33, !PT ;  /* 0x0000000bff077212 */ /* 0x000fe400078e33ff */
[----:B------:R-:W-:-:S04]  /*45e0*/  SHF.R.S32.HI R11, RZ, 0x1f, R114 ;  /* 0x0000001fff0b7819 */ /* 0x000fc80000011472 */
[----:B------:R-:W-:Y:S01]  /*45f0*/  LEA.HI R12, R11, R114, RZ, 0x3 ;  /* 0x000000720b0c7211 */ /* 0x000fe200078f18ff */
[----:B------:R-:W-:-:S03]  /*4600*/  HFMA2.MMA R11, -RZ, RZ, 0, 0 ;  /* 0x00000000ff0b7435 */ /* 0x000fc600000001ff */
[C---:B------:R-:W-:Y:S01]  /*4610*/  LOP3.LUT R13, R12.reuse, 0xfffffff8, RZ, 0xc0, !PT ;  /* 0xfffffff80c0d7812 */ /* 0x040fe200078ec0ff */
[----:B------:R-:W-:-:S04]  /*4620*/  IMAD.SHL.U32 R14, R12, 0x4, RZ ;  /* 0x000000040c0e7824 */ /* 0x000fc800078e00ff */
[----:B------:R-:W-:Y:S01]  /*4630*/  IMAD.IADD R12, R114, 0x1, -R13 ;  /* 0x00000001720c7824 */ /* 0x000fe200078e0a0d */
[----:B------:R-:W-:-:S05]  /*4640*/  LOP3.LUT R13, R14, 0xffffffe0, RZ, 0xc0, !PT ;  /* 0xffffffe00e0d7812 */ /* 0x000fca00078ec0ff */
[----:B------:R-:W-:Y:S01]  /*4650*/  IMAD R0, R12, 0x4, R13 ;  /* 0x000000040c007824 */ /* 0x000fe200078e020d */
[----:B------:R-:W-:-:S03]  /*4660*/  LEA R12, R5, R12, 0x3 ;  /* 0x0000000c050c7211 */ /* 0x000fc600078e18ff */
[C---:B------:R-:W-:Y:S01]  /*4670*/  VIADD R101, R0.reuse, 0x100 ;  /* 0x0000010000657836 */ /* 0x040fe20000000000 */
[----:B------:R-:W-:Y:S01]  /*4680*/  LEA R97, R97, R12, 0x7 ;  /* 0x0000000c61617211 */ /* 0x000fe200078e38ff */
[----:B------:R-:W-:Y:S01]  /*4690*/  VIADD R105, R0, 0x200 ;  /* 0x0000020000697836 */ /* 0x000fe20000000000 */
        /* <DEDUP_REMOVED lines=11> */
[----:B------:R-:W-:Y:S01]  /*4750*/  IMAD.SHL.U32 R97, R97, 0x4, RZ ;  /* 0x0000000461617824 */ /* 0x000fe200078e00ff */
[----:B------:R-:W-:-:S02]  /*4760*/  IADD3 R125, R0, 0x680, RZ ;  /* 0x00000680007d7810 */ /* 0x000fc40007ffe0ff */
[----:B------:R-:W-:-:S07]  /*4770*/  IADD3 R104, R0, 0x780, RZ ;  /* 0x0000078000687810 */ /* 0x000fce0007ffe0ff */
.L_x_26952:
        /* <DEDUP_REMOVED lines=60> */
[----:B------:R-:W3:Y:S04]  /*4b40*/  LDG.E.128.CONSTANT R12, desc[UR10][R28.64] ;  /* 0x0000000a1c0c7981 */ /* 0x000ee8000c1e9d00 */
[----:B------:R0:W4:Y:S01]  /*4b50*/  LDG.E.128.CONSTANT R16, desc[UR10][R28.64+0x200] ;  /* 0x0002000a1c107981 */ /* 0x000122000c1e9d00 */
        /* <DEDUP_REMOVED lines=58> */
[C---:B------:R-:W-:Y:S02]  /*4f00*/  IADD3 R69, P1, R102.reuse, R64, RZ ;  /* 0x0000004066457210 */ /* 0x040fe40007f3e0ff */
[----:B------:R-:W-:Y:S02]  /*4f10*/  LEA.HI.X R67, R65, UR7, R68, 0x2, P2 ;  /* 0x0000000741437c11 */ /* 0x000fe400090f1444 */
[----:B------:R-:W-:Y:S02]  /*4f20*/  LEA.HI.X.SX32 R72, R102, R70, 0x1, P1 ;  /* 0x0000004666487211 */ /* 0x000fe400008f0eff */
[----:B------:R-:W-:Y:S02]  /*4f30*/  IADD3 R71, P1, R104, R64, RZ ;  /* 0x0000004068477210 */ /* 0x000fe40007f3e0ff */
[----:B------:R-:W2:Y:S01]  /*4f40*/  LDG.E.128.CONSTANT R64, desc[UR10][R66.64] ;  /* 0x0000000a42407981 */ /* 0x000ea2000c1e9d00 */
[----:B------:R-:W-:-:S02]  /*4f50*/  LEA R68, P2, R69, UR6, 0x2 ;  /* 0x0000000645447c11 */ /* 0x000fc4000f8410ff */
[----:B------:R-:W-:Y:S02]  /*4f60*/  LEA.HI.X.SX32 R70, R104, R70, 0x1, P1 ;  /* 0x0000004668467211 */ /* 0x000fe400008f0eff */
[----:B------:R-:W-:Y:S02]  /*4f70*/  LEA.HI.X R69, R69, UR7, R72, 0x2, P2 ;  /* 0x0000000745457c11 */ /* 0x000fe400090f1448 */
[C---:B------:R-:W-:Y:S01]  /*4f80*/  LEA R76, P2, R71.reuse, UR6, 0x2 ;  /* 0x00000006474c7c11 */ /* 0x040fe2000f8410ff */
[----:B------:R-:W0:Y:S03]  /*4f90*/  LDS.128 R72, [R100] ;  /* 0x0000000064487984 */ /* 0x000e260000000c00 */
[----:B------:R-:W-:Y:S02]  /*4fa0*/  LEA.HI.X R77, R71, UR7, R70, 0x2, P2 ;  /* 0x00000007474d7c11 */ /* 0x000fe400090f1446 */
[----:B------:R-:W2:Y:S01]  /*4fb0*/  LDG.E.128.CONSTANT R68, desc[UR10][R68.64] ;  /* 0x0000000a44447981 */ /* 0x000ea2000c1e9d00 */
[----:B------:R-:W-:-:S03]  /*4fc0*/  ISETP.NE.AND P1, PT, R78, -0x2, PT ;  /* 0xfffffffe4e00780c */ /* 0x000fc60003f25270 */
[----:B------:R-:W2:Y:S10]  /*4fd0*/  LDG.E.128.CONSTANT R76, desc[UR10][R76.64] ;  /* 0x0000000a4c4c7981 */ /* 0x000eb4000c1e9d00 */
[----:B------:R-:W-:-:S04]  /*4fe0*/  @!P1 IADD3 R106, R97, 0x1, RZ ;  /* 0x00000001616a9810 */ /* 0x000fc80007ffe0ff */
[-C--:B------:R-:W-:Y:S02]  /*4ff0*/  @!P1 ISETP.GE.AND P3, PT, R106, R116.reuse, PT ;  /* 0x000000746a00920c */ /* 0x080fe40003f66270 */
[----:B------:R-:W-:Y:S02]  /*5000*/  @!P1 ISETP.GE.AND P2, PT, R97, R116, PT ;  /* 0x000000746100920c */ /* 0x000fe40003f46270 */
[----:B---3--:R-:W-:Y:S02]  /*5010*/  @!P1 FSEL R13, R13, RZ, !P3 ;  /* 0x000000ff0d0d9208 */ /* 0x008fe40005800000 */
[----:B------:R-:W-:-:S03]  /*5020*/  @!P1 FSEL R12, R12, RZ, !P2 ;  /* 0x000000ff0c0c9208 */ /* 0x000fc60005000000 */
[----:B0-----:R-:W-:-:S04]  /*5030*/  FMUL.FTZ R13, R73, R13 ;  /* 0x0000000d490d7220 */ /* 0x001fc80000410000 */
[----:B------:R-:W-:Y:S01]  /*5040*/  FFMA.FTZ R12, R72, R12, R13 ;  /* 0x0000000c480c7223 */ /* 0x000fe2000001000d */
[----:B------:R-:W-:-:S05]  /*5050*/  @!P1 VIADD R13, R97, 0x1 ;  /* 0x00000001610d9836 */ /* 0x000fca0000000000 */
[----:B------:R-:W-:Y:S02]  /*5060*/  @!P1 ISETP.GE.AND P4, PT, R13, R116, PT ;  /* 0x000000740d00920c */ /* 0x000fe40003f86270 */
[----:B------:R-:W-:-:S04]  /*5070*/  @!P1 IADD3 R13, R97, 0x2, RZ ;  /* 0x00000002610d9810 */ /* 0x000fc80007ffe0ff */
[-C--:B------:R-:W-:Y:S01]  /*5080*/  @!P1 ISETP.GE.AND P2, PT, R13, R116.reuse, PT ;  /* 0x000000740d00920c */ /* 0x080fe20003f46270 */
[----:B------:R-:W-:Y:S01]  /*5090*/  @!P1 VIADD R13, R97, 0x1 ;  /* 0x00000001610d9836 */ /* 0x000fe20000000000 */
[----:B----4-:R-:W-:Y:S02]  /*50a0*/  @!P1 FSEL R17, R17, RZ, !P4 ;  /* 0x000000ff11119208 */ /* 0x010fe40006000000 */
[-C--:B------:R-:W-:Y:S02]  /*50b0*/  @!P1 ISETP.GE.AND P3, PT, R97, R116.reuse, PT ;  /* 0x000000746100920c */ /* 0x080fe40003f66270 */
[----:B------:R-:W-:Y:S02]  /*50c0*/  @!P1 ISETP.GE.AND P4, PT, R13, R116, PT ;  /* 0x000000740d00920c */ /* 0x000fe40003f86270 */
[----:B------:R-:W-:Y:S02]  /*50d0*/  @!P1 IADD3 R13, R97, 0x2, RZ ;  /* 0x00000002610d9810 */ /* 0x000fe40007ffe0ff */
[----:B------:R-:W-:Y:S01]  /*50e0*/  @!P1 FSEL R14, R14, RZ, !P2 ;  /* 0x000000ff0e0e9208 */ /* 0x000fe20005000000 */
[----:B------:R-:W-:Y:S01]  /*50f0*/  FMUL.FTZ R17, R73, R17 ;  /* 0x0000001149117220 */ /* 0x000fe20000410000 */
[----:B------:R-:W-:-:S02]  /*5100*/  @!P1 FSEL R16, R16, RZ, !P3 ;  /* 0x000000ff10109208 */ /* 0x000fc40005800000 */
[----:B------:R-:W-:-:S03]  /*5110*/  @!P1 ISETP.GE.AND P2, PT, R13, R116, PT ;  /* 0x000000740d00920c */ /* 0x000fc60003f46270 */
[----:B------:R-:W-:Y:S01]  /*5120*/  FFMA.FTZ R17, R72, R16, R17 ;  /* 0x0000001048117223 */ /* 0x000fe20000010011 */
[----:B------:R-:W-:Y:S02]  /*5130*/  @!P1 FSEL R18, R18, RZ, !P2 ;  /* 0x000000ff12129208 */ /* 0x000fe40005000000 */
[----:B------:R-:W-:-:S03]  /*5140*/  @!P1 ISETP.GE.AND P3, PT, R97, R116, PT ;  /* 0x000000746100920c */ /* 0x000fc60003f66270 */
[----:B------:R-:W-:Y:S01]  /*5150*/  FFMA.FTZ R18, R74, R18, R17 ;  /* 0x000000124a127223 */ /* 0x000fe20000010011 */
[----:B------:R-:W-:Y:S01]  /*5160*/  @!P1 VIADD R17, R97, 0x3 ;  /* 0x0000000361119836 */ /* 0x000fe20000000000 */
[----:B------:R-:W-:Y:S02]  /*5170*/  @!P1 FSEL R21, R21, RZ, !P4 ;  /* 0x000000ff15159208 */ /* 0x000fe40006000000 */
[----:B------:R-:W-:Y:S02]  /*5180*/  @!P1 FSEL R20, R20, RZ, !P3 ;  /* 0x000000ff14149208 */ /* 0x000fe40005800000 */
[CC--:B------:R-:W-:Y:S02]  /*5190*/  @!P1 ISETP.GE.AND P3, PT, R17.reuse, R116.reuse, PT ;  /* 0x000000741100920c */ /* 0x0c0fe40003f66270 */
[CC--:B------:R-:W-:Y:S02]  /*51a0*/  @!P1 ISETP.GE.AND P4, PT, R17.reuse, R116.reuse, PT ;  /* 0x000000741100920c */ /* 0x0c0fe40003f86270 */
[----:B------:R-:W-:-:S02]  /*51b0*/  @!P1 ISETP.GE.AND P6, PT, R17, R116, PT ;  /* 0x000000741100920c */ /* 0x000fc40003fc6270 */
[----:B------:R-:W-:Y:S02]  /*51c0*/  @!P1 IADD3 R17, R97, 0x2, RZ ;  /* 0x0000000261119810 */ /* 0x000fe40007ffe0ff */
[----:B------:R-:W-:Y:S01]  /*51d0*/  @!P1 FSEL R15, R15, RZ, !P3 ;  /* 0x000000ff0f0f9208 */ /* 0x000fe20005800000 */
[----:B------:R-:W-:Y:S01]  /*51e0*/  FMUL.FTZ R13, R73, R21 ;  /* 0x00000015490d7220 */ /* 0x000fe20000410000 */
[-C--:B------:R-:W-:Y:S01]  /*51f0*/  @!P1 ISETP.GE.AND P3, PT, R17, R116.reuse, PT ;  /* 0x000000741100920c */ /* 0x080fe20003f66270 */
[C---:B------:R-:W-:Y:S01]  /*5200*/  @!P1 VIADD R17, R97.reuse, 0x3 ;  /* 0x0000000361119836 */ /* 0x040fe20000000000 */
[----:B------:R-:W-:Y:S02]  /*5210*/  @!P1 IADD3 R21, R97, 0x2, RZ ;  /* 0x0000000261159810 */ /* 0x000fe40007ffe0ff */
[----:B------:R-:W-:Y:S02]  /*5220*/  @!P1 FSEL R19, R19, RZ, !P4 ;  /* 0x000000ff13139208 */ /* 0x000fe40006000000 */
[----:B------:R-:W-:-:S02]  /*5230*/  @!P1 ISETP.GE.AND P5, PT, R21, R116, PT ;  /* 0x000000741500920c */ /* 0x000fc40003fa6270 */
[-C--:B------:R-:W-:Y:S02]  /*5240*/  @!P1 ISETP.GE.AND P4, PT, R17, R116.reuse, PT ;  /* 0x000000741100920c */ /* 0x080fe40003f86270 */
[C---:B------:R-:W-:Y:S02]  /*5250*/  @!P1 IADD3 R17, R97.reuse, 0x1, RZ ;  /* 0x0000000161119810 */ /* 0x040fe40007ffe0ff */
[----:B------:R-:W-:Y:S01]  /*5260*/  @!P1 FSEL R22, R22, RZ, !P5 ;  /* 0x000000ff16169208 */ /* 0x000fe20006800000 */
[----:B------:R-:W-:Y:S01]  /*5270*/  @!P1 VIADD R21, R97, 0x1 ;  /* 0x0000000161159836 */ /* 0x000fe20000000000 */
[-C--:B------:R-:W-:Y:S01]  /*5280*/  @!P1 ISETP.GE.AND P5, PT, R17, R116.reuse, PT ;  /* 0x000000741100920c */ /* 0x080fe20003fa6270 */
[----:B------:R-:W-:Y:S01]  /*5290*/  @!P1 VIADD R17, R97, 0x2 ;  /* 0x0000000261119836 */ /* 0x000fe20000000000 */
[----:B------:R-:W-:Y:S02]  /*52a0*/  @!P1 FSEL R23, R23, RZ, !P6 ;  /* 0x000000ff17179208 */ /* 0x000fe40007000000 */
[----:B------:R-:W-:-:S02]  /*52b0*/  @!P1 ISETP.GE.AND P6, PT, R97, R116, PT ;  /* 0x000000746100920c */ /* 0x000fc40003fc6270 */
[-C--:B------:R-:W-:Y:S02]  /*52c0*/  @!P1 ISETP.GE.AND P2, PT, R21, R116.reuse, PT ;  /* 0x000000741500920c */ /* 0x080fe40003f46270 */
        /* <DEDUP_REMOVED lines=125> */
[-C--:B------:R-:W-:Y:S01]  /*5aa0*/  @!P1 ISETP.GE.AND P5, PT, R97, R116.reuse, PT ;  /* 0x000000746100920c */ /* 0x080fe20003fa6270 */
[C---:B------:R-:W-:Y:S01]  /*5ab0*/  FMUL.FTZ R25, R73.reuse, R25 ;  /* 0x0000001949197220 */ /* 0x040fe20000410000 */
[C---:B------:R-:W-:Y:S01]  /*5ac0*/  FMUL.FTZ R29, R73.reuse, R29 ;  /* 0x0000001d491d7220 */ /* 0x040fe20000410000 */
        /* <DEDUP_REMOVED lines=79> */
.L_x_26951:
[----:B------:R-:W-:Y:S05]  /*5fc0*/  BSYNC B1 ;  /* 0x0000000000017941 */ /* 0x000fea0003800000 */
.L_x_26950:
[----:B------:R-:W-:Y:S01]  /*5fd0*/  IADD3 R10, P1, R10, 0x10, RZ ;  /* 0x000000100a0a7810 */ /* 0x000fe20007f3e0ff */
[----:B------:R-:W-:Y:S01]  /*5fe0*/  VIADD R97, R97, 0x80 ;  /* 0x0000008061617836 */ /* 0x000fe20000000000 */
[----:B------:R-:W-:Y:S02]  /*5ff0*/  IADD3 R99, R99, 0x80, RZ ;  /* 0x0000008063637810 */ /* 0x000fe40007ffe0ff */
[----:B------:R-:W-:Y:S01]  /*6000*/  IADD3 R100, R100, 0x200, RZ ;  /* 0x0000020064647810 */ /* 0x000fe20007ffe0ff */
[----:B------:R-:W-:Y:S01]  /*6010*/  IMAD.X R9, RZ, RZ, R9, P1 ;  /* 0x000000ffff097224 */ /* 0x000fe200008e0609 */
[----:B------:R-:W-:Y:S07]  /*6020*/  @!P0 BRA `(.L_x_26952) ;  /* 0xffffffe400d48947 */ /* 0x000fee000383ffff */
.L_x_26949:
[----:B------:R-:W-:Y:S05]  /*6030*/  BSYNC B0 ;  /* 0x0000000000007941 */ /* 0x000fea0003800000 */
.L_x_26947:
[----:B------:R-:W4:Y:S01]  /*6040*/  SHFL.BFLY PT, R3, R80, 0x4, 0x1f ;  /* 0x0c801f0050037f89 */ /* 0x000f2200000e0000 */
[----:B------:R-:W-:Y:S01]  /*6050*/  LOP3.LUT R18, R114, 0x7, RZ, 0xc0, !PT ;  /* 0x0000000772127812 */ /* 0x000fe200078ec0ff */
[----:B------:R-:W0:Y:S01]  /*6060*/  S2UR UR5, SR_CgaCtaId ;  /* 0x00000000000579c3 */ /* 0x000e220000008800 */
[C---:B------:R-:W-:Y:S01]  /*6070*/  IADD3 R20, R6.reuse, 0x1f, RZ ;  /* 0x0000001f06147810 */ /* 0x040fe20007ffe0ff */
[----:B-1----:R-:W1:Y:S01]  /*6080*/  SHFL.BFLY PT, R9, R84, 0x4, 0x1f ;  /* 0x0c801f0054097f89 */ /* 0x002e6200000e0000 */
[----:B------:R-:W-:Y:S01]  /*6090*/  LOP3.LUT R30, R6, 0xffffffc0, RZ, 0xc0, !PT ;  /* 0xffffffc0061e7812 */ /* 0x000fe200078ec0ff */
[----:B------:R-:W-:Y:S01]  /*60a0*/  UMOV UR4, 0x400 ;  /* 0x0000040000047882 */ /* 0x000fe20000000000 */
[----:B------:R-:W-:Y:S01]  /*60b0*/  ISETP.NE.AND P2, PT, R18, RZ, PT ;  /* 0x000000ff1200720c */ /* 0x000fe20003f45270 */
[----:B------:R-:W1:Y:S01]  /*60c0*/  SHFL.BFLY PT, R2, R81, 0x4, 0x1f ;  /* 0x0c801f0051027f89 */ /* 0x000e6200000e0000 */
[----:B------:R-:W-:Y:S01]  /*60d0*/  ISETP.GT.U32.AND P3, PT, R20, 0x3e, PT ;  /* 0x0000003e1400780c */ /* 0x000fe20003f64070 */
[----:B------:R-:W-:Y:S01]  /*60e0*/  UIADD3 UR4, UR4, 0x120, URZ ;  /* 0x0000012004047890 */ /* 0x000fe2000fffe03f */
[----:B------:R-:W-:Y:S01]  /*60f0*/  ISETP.NE.OR P5, PT, R30, 0x40, P2 ;  /* 0x000000401e00780c */ /* 0x000fe200017a5670 */
[----:B------:R-:W1:Y:S01]  /*6100*/  SHFL.BFLY PT, R7, R82, 0x4, 0x1f ;  /* 0x0c801f0052077f89 */ /* 0x000e6200000e0000 */
[----:B--23--:R-:W-:Y:S01]  /*6110*/  SHF.R.S32.HI R37, RZ, 0x1f, R114 ;  /* 0x0000001fff257819 */ /* 0x00cfe20000011472 */
[----:B------:R-:W-:Y:S01]  /*6120*/  BSSY B0, `(.L_x_26953) ;  /* 0x0000078000007945 */ /* 0x000fe20003800000 */
[----:B------:R-:W-:Y:S01]  /*6130*/  LOP3.LUT R34, R6, 0xffffffe0, RZ, 0xc0, !PT ;  /* 0xffffffe006227812 */ /* 0x000fe200078ec0ff */
[----:B------:R-:W2:Y:S01]  /*6140*/  SHFL.BFLY PT, R0, R11, 0x4, 0x1f ;  /* 0x0c801f000b007f89 */ /* 0x000ea200000e0000 */
[----:B------:R-:W-:-:S02]  /*6150*/  LEA.HI R37, R37, R114, RZ, 0x3 ;  /* 0x0000007225257211 */ /* 0x000fc400078f18ff */
[C---:B------:R-:W-:Y:S01]  /*6160*/  ISETP.GT.OR P0, PT, R6.reuse, 0x3f, P2 ;  /* 0x0000003f0600780c */ /* 0x040fe20001704670 */
[----:B------:R-:W3:Y:S01]  /*6170*/  SHFL.BFLY PT, R15, R88, 0x4, 0x1f ;  /* 0x0c801f00580f7f89 */ /* 0x000ee200000e0000 */
[----:B------:R-:W-:Y:S02]  /*6180*/  SHF.R.S32.HI R42, RZ, 0x3, R37 ;  /* 0x00000003ff2a7819 */ /* 0x000fe40000011425 */
[----:B------:R-:W-:Y:S01]  /*6190*/  ISETP.GT.OR P1, PT, R6, 0x1f, P2 ;  /* 0x0000001f0600780c */ /* 0x000fe20001724670 */
[----:B------:R-:W3:Y:S01]  /*61a0*/  SHFL.BFLY PT, R12, R89, 0x4, 0x1f ;  /* 0x0c801f00590c7f89 */ /* 0x000ee200000e0000 */
[----:B----4-:R-:W-:Y:S01]  /*61b0*/  FADD.FTZ R80, R3, R80 ;  /* 0x0000005003507221 */ /* 0x010fe20000010000 */
[----:B0-----:R-:W-:Y:S01]  /*61c0*/  ULEA UR4, UR5, UR4, 0x18 ;  /* 0x0000000405047291 */ /* 0x001fe2000f8ec03f */
[----:B------:R-:W-:Y:S01]  /*61d0*/  ISETP.NE.OR P4, PT, R34, 0x20, P2 ;  /* 0x000000202200780c */ /* 0x000fe20001785670 */
[----:B------:R-:W0:Y:S01]  /*61e0*/  SHFL.BFLY PT, R4, R83, 0x4, 0x1f ;  /* 0x0c801f0053047f89 */ /* 0x000e2200000e0000 */
[----:B-1----:R-:W-:-:S03]  /*61f0*/  FADD.FTZ R84, R9, R84 ;  /* 0x0000005409547221 */ /* 0x002fc60000010000 */
[----:B------:R-:W1:Y:S01]  /*6200*/  SHFL.BFLY PT, R8, R85, 0x4, 0x1f ;  /* 0x0c801f0055087f89 */ /* 0x000e6200000e0000 */
[----:B------:R-:W-:-:S03]  /*6210*/  FADD.FTZ R2, R2, R81 ;  /* 0x0000005102027221 */ /* 0x000fc60000010000 */
[----:B------:R-:W4:Y:S01]  /*6220*/  SHFL.BFLY PT, R13, R86, 0x4, 0x1f ;  /* 0x0c801f00560d7f89 */ /* 0x000f2200000e0000 */
[----:B------:R-:W-:-:S03]  /*6230*/  FADD.FTZ R82, R7, R82 ;  /* 0x0000005207527221 */ /* 0x000fc60000010000 */
[----:B------:R-:W4:Y:S01]  /*6240*/  SHFL.BFLY PT, R10, R87, 0x4, 0x1f ;  /* 0x0c801f00570a7f89 */ /* 0x000f2200000e0000 */
[----:B--2---:R-:W-:-:S03]  /*6250*/  FADD.FTZ R0, R0, R11 ;  /* 0x0000000b00007221 */ /* 0x004fc60000010000 */
[----:B------:R-:W2:Y:S01]  /*6260*/  SHFL.BFLY PT, R17, R90, 0x4, 0x1f ;  /* 0x0c801f005a117f89 */ /* 0x000ea200000e0000 */
[----:B---3--:R-:W-:-:S03]  /*6270*/  FADD.FTZ R88, R15, R88 ;  /* 0x000000580f587221 */ /* 0x008fc60000010000 */
        /* <DEDUP_REMOVED lines=9> */
[----:B------:R-:W-:-:S03]  /*6310*/  FADD.FTZ R10, R10, R87 ;  /* 0x000000570a0a7221 */ /* 0x000fc60000010000 */
[----:B------:R-:W4:Y:S01]  /*6320*/  SHFL.BFLY PT, R15, R84, 0x2, 0x1f ;  /* 0x0c401f00540f7f89 */ /* 0x000f2200000e0000 */
[----:B--2---:R-:W-:-:S03]  /*6330*/  FADD.FTZ R90, R17, R90 ;  /* 0x0000005a115a7221 */ /* 0x004fc60000010000 */
[----:B------:R-:W2:Y:S01]  /*6340*/  SHFL.BFLY PT, R9, R2, 0x2, 0x1f ;  /* 0x0c401f0002097f89 */ /* 0x000ea200000e0000 */
[----:B---3--:R-:W-:Y:S01]  /*6350*/  FADD.FTZ R14, R14, R91 ;  /* 0x0000005b0e0e7221 */ /* 0x008fe20000010000 */
[----:B------:R-:W-:Y:S02]  /*6360*/  FADD.FTZ R92, R19, R92 ;  /* 0x0000005c135c7221 */ /* 0x000fe40000010000 */
        /* <DEDUP_REMOVED lines=10> */
[----:B------:R-:W2:Y:S04]  /*6410*/  SHFL.BFLY PT, R23, R88, 0x2, 0x1f ;  /* 0x0c401f0058177f89 */ /* 0x000ea800000e0000 */
[----:B------:R-:W2:Y:S01]  /*6420*/  SHFL.BFLY PT, R19, R86, 0x2, 0x1f ;  /* 0x0c401f0056137f89 */ /* 0x000ea200000e0000 */
[----:B---3--:R-:W-:-:S03]  /*6430*/  FADD.FTZ R0, R0, R3 ;  /* 0x0000000300007221 */ /* 0x008fc60000010000 */
        /* <DEDUP_REMOVED lines=13> */
[----:B---3--:R-:W-:-:S03]  /*6510*/  FADD.FTZ R21, R10, R21 ;  /* 0x000000150a157221 */ /* 0x008fc60000010000 */
[----:B------:R-:W3:Y:S01]  /*6520*/  SHFL.BFLY PT, R12, R15, 0x1, 0x1f ;  /* 0x0c201f000f0c7f89 */ /* 0x000ee200000e0000 */
[----:B0-----:R-:W-:Y:S01]  /*6530*/  FADD.FTZ R27, R90, R27 ;  /* 0x0000001b5a1b7221 */ /* 0x001fe20000010000 */
[----:B-1----:R-:W-:Y:S02]  /*6540*/  FADD.FTZ R29, R14, R29 ;  /* 0x0000001d0e1d7221 */ /* 0x002fe40000010000 */
[----:B------:R-:W0:Y:S01]  /*6550*/  SHFL.BFLY PT, R3, R0, 0x1, 0x1f ;  /* 0x0c201f0000037f89 */ /* 0x000e2200000e0000 */
[----:B----4-:R-:W-:-:S03]  /*6560*/  FADD.FTZ R31, R92, R31 ;  /* 0x0000001f5c1f7221 */ /* 0x010fc60000010000 */
[----:B------:R-:W1:Y:S01]  /*6570*/  SHFL.BFLY PT, R4, R9, 0x1, 0x1f ;  /* 0x0c201f0009047f89 */ /* 0x000e6200000e0000 */
        /* <DEDUP_REMOVED lines=8> */
[----:B------:R-:W-:-:S03]  /*6600*/  IMAD R12, R5, 0x40, R42 ;  /* 0x00000040050c7824 */ /* 0x000fc600078e022a */
[----:B------:R-:W3:Y:S01]  /*6610*/  SHFL.BFLY PT, R22, R25, 0x1, 0x1f ;  /* 0x0c201f0019167f89 */ /* 0x000ee200000e0000 */
[----:B0-----:R-:W-:-:S03]  /*6620*/  FADD.FTZ R0, R0, R3 ;  /* 0x0000000300007221 */ /* 0x001fc60000010000 */
[----:B------:R-:W0:Y:S01]  /*6630*/  SHFL.BFLY PT, R16, R19, 0x1, 0x1f ;  /* 0x0c201f0013107f89 */ /* 0x000e2200000e0000 */
[----:B-1----:R-:W-:-:S03]  /*6640*/  FADD.FTZ R3, R9, R4 ;  /* 0x0000000409037221 */ /* 0x002fc60000010000 */
[----:B------:R-:W1:Y:S01]  /*6650*/  SHFL.BFLY PT, R18, R21, 0x1, 0x1f ;  /* 0x0c201f0015127f89 */ /* 0x000e6200000e0000 */
[----:B----4-:R-:W-:Y:S01]  /*6660*/  FADD.FTZ R6, R13, R10 ;  /* 0x0000000a0d067221 */ /* 0x010fe20000010000 */
[----:B------:R-:W-:Y:S02]  /*6670*/  LEA R13, R12, UR4, 0x2 ;  /* 0x000000040c0d7c11 */ /* 0x000fe4000f8e10ff */
[----:B------:R-:W4:Y:S01]  /*6680*/  SHFL.BFLY PT, R24, R27, 0x1, 0x1f ;  /* 0x0c201f001b187f89 */ /* 0x000f2200000e0000 */
[----:B--2---:R-:W-:-:S03]  /*6690*/  FADD.FTZ R4, R11, R8 ;  /* 0x000000080b047221 */ /* 0x004fc60000010000 */
[----:B------:R-:W2:Y:S01]  /*66a0*/  SHFL.BFLY PT, R26, R29, 0x1, 0x1f ;  /* 0x0c201f001d1a7f89 */ /* 0x000ea200000e0000 */
[----:B------:R-:W-:-:S03]  /*66b0*/  FADD.FTZ R8, R17, R14 ;  /* 0x0000000e11087221 */ /* 0x000fc60000010000 */
[----:B------:R-:W2:Y:S01]  /*66c0*/  SHFL.BFLY PT, R28, R31, 0x1, 0x1f ;  /* 0x0c201f001f1c7f89 */ /* 0x000ea200000e0000 */
[----:B---3--:R-:W-:-:S03]  /*66d0*/  FADD.FTZ R11, R23, R20 ;  /* 0x00000014170b7221 */ /* 0x008fc60000010000 */
[----:B------:R-:W3:Y:S01]  /*66e0*/  SHFL.BFLY PT, R30, R33, 0x1, 0x1f ;  /* 0x0c201f00211e7f89 */ /* 0x000ee200000e0000 */
[----:B------:R-:W-:-:S03]  /*66f0*/  FADD.FTZ R14, R25, R22 ;  /* 0x00000016190e7221 */ /* 0x000fc60000010000 */
[----:B------:R-:W3:Y:S01]  /*6700*/  SHFL.BFLY PT, R35, R32, 0x1, 0x1f ;  /* 0x0c201f0020237f89 */ /* 0x000ee200000e0000 */
[----:B0-----:R-:W-:Y:S01]  /*6710*/  FADD.FTZ R9, R19, R16 ;  /* 0x0000001013097221 */ /* 0x001fe20000010000 */
[----:B------:R-:W-:Y:S01]  /*6720*/  BAR.SYNC.DEFER_BLOCKING 0x0 ;  /* 0x0000000000007b1d */ /* 0x000fe20000010000 */
[----:B-1----:R-:W-:Y:S01]  /*6730*/  FADD.FTZ R10, R21, R18 ;  /* 0x00000012150a7221 */ /* 0x002fe20000010000 */
[----:B----4-:R-:W-:Y:S01]  /*6740*/  FADD.FTZ R15, R27, R24 ;  /* 0x000000181b0f7221 */ /* 0x010fe20000010000 */
[----:B--2---:R-:W-:Y:S01]  /*6750*/  FADD.FTZ R22, R29, R26 ;  /* 0x0000001a1d167221 */ /* 0x004fe20000010000 */
[----:B------:R-:W-:Y:S01]  /*6760*/  FADD.FTZ R23, R31, R28 ;  /* 0x0000001c1f177221 */ /* 0x000fe20000010000 */
        /* <DEDUP_REMOVED lines=19> */
.L_x_26954:
[----:B------:R-:W-:Y:S05]  /*68a0*/  BSYNC B0 ;  /* 0x0000000000007941 */ /* 0x000fea0003800000 */
.L_x_26953:
        /* <DEDUP_REMOVED lines=35> */
.L_x_26956:
[----:B------:R-:W-:Y:S05]  /*6ae0*/  BSYNC B0 ;  /* 0x0000000000007941 */ /* 0x000fea0003800000 */
.L_x_26955:
        /* <DEDUP_REMOVED lines=19> */
.L_x_26958:
[----:B------:R-:W-:Y:S05]  /*6c20*/  BSYNC B0 ;  /* 0x0000000000007941 */ /* 0x000fea0003800000 */
.L_x_26957:
        /* <DEDUP_REMOVED lines=36> */
.L_x_26960:
[----:B------:R-:W-:Y:S05]  /*6e70*/  BSYNC B0 ;  /* 0x0000000000007941 */ /* 0x000fea0003800000 */
.L_x_26959:
        /* <DEDUP_REMOVED lines=20> */
[C---:B01----:R-:W-:Y:S01]  /*6fc0*/  IADD3 R13, R42.reuse, 0x4, RZ ;  /* 0x000000042a0d7810 */ /* 0x043fe20007ffe0ff */
[----:B------:R-:W-:Y:S01]  /*6fd0*/  ULDC.64 UR8, c[0x0][0x220] ;  /* 0x0000880000087ab9 */ /* 0x000fe20000000a00 */
[----:B------:R-:W-:Y:S02]  /*6fe0*/  IADD3 R17, R42, 0xc, RZ ;  /* 0x0000000c2a117810 */ /* 0x000fe40007ffe0ff */
[----:B------:R-:W-:Y:S02]  /*6ff0*/  IADD3 R21, P2, R16, UR4, RZ ;  /* 0x0000000410157c10 */ /* 0x000fe4000ff5e0ff */
[----:B------:R-:W-:Y:S02]  /*7000*/  IADD3 R25, P1, R13, UR4, RZ ;  /* 0x000000040d197c10 */ /* 0x000fe4000ff3e0ff */
[----:B------:R-:W-:Y:S02]  /*7010*/  IADD3 R27, P0, R42, UR4, RZ ;  /* 0x000000042a1b7c10 */ /* 0x000fe4000ff1e0ff */
[----:B------:R-:W-:-:S02]  /*7020*/  IADD3 R19, P3, R17, UR4, RZ ;  /* 0x0000000411137c10 */ /* 0x000fc4000ff7e0ff */
[----:B------:R-:W-:Y:S02]  /*7030*/  LEA.HI.X.SX32 R26, R16, UR7, 0x1, P2 ;  /* 0x00000007101a7c11 */ /* 0x000fe400090f0eff */
[----:B------:R-:W-:Y:S02]  /*7040*/  LEA.HI.X.SX32 R28, R13, UR7, 0x1, P1 ;  /* 0x000000070d1c7c11 */ /* 0x000fe400088f0eff */
[----:B------:R-:W-:Y:S02]  /*7050*/  LEA R20, P2, R21, UR8, 0x2 ;  /* 0x0000000815147c11 */ /* 0x000fe4000f8410ff */
[----:B------:R-:W-:Y:S02]  /*7060*/  LEA.HI.X.SX32 R30, R42, UR7, 0x1, P0 ;  /* 0x000000072a1e7c11 */ /* 0x000fe400080f0eff */
[----:B------:R-:W-:Y:S02]  /*7070*/  LEA R16, P1, R25, UR8, 0x2 ;  /* 0x0000000819107c11 */ /* 0x000fe4000f8210ff */
[----:B------:R-:W-:-:S02]  /*7080*/  LEA R12, P0, R27, UR8, 0x2 ;  /* 0x000000081b0c7c11 */ /* 0x000fc4000f8010ff */
[----:B------:R-:W-:Y:S02]  /*7090*/  LEA.HI.X.SX32 R24, R17, UR7, 0x1, P3 ;  /* 0x0000000711187c11 */ /* 0x000fe400098f0eff */
[----:B------:R-:W-:Y:S02]  /*70a0*/  LEA R18, P3, R19, UR8, 0x2 ;  /* 0x0000000813127c11 */ /* 0x000fe4000f8610ff */
[----:B------:R-:W-:Y:S01]  /*70b0*/  LEA.HI.X R21, R21, UR9, R26, 0x2, P2 ;  /* 0x0000000915157c11 */ /* 0x000fe200090f141a */
[C---:B------:R-:W-:Y:S01]  /*70c0*/  VIADD R26, R42.reuse, 0x18 ;  /* 0x000000182a1a7836 */ /* 0x040fe20000000000 */
[----:B------:R-:W-:Y:S02]  /*70d0*/  LEA.HI.X R17, R25, UR9, R28, 0x2, P1 ;  /* 0x0000000919117c11 */ /* 0x000fe400088f141c */
[----:B------:R-:W-:Y:S02]  /*70e0*/  LEA.HI.X R13, R27, UR9, R30, 0x2, P0 ;  /* 0x000000091b0d7c11 */ /* 0x000fe400080f141e */
[----:B------:R-:W-:-:S02]  /*70f0*/  IADD3 R25, R42, 0x14, RZ ;  /* 0x000000142a197810 */ /* 0x000fc40007ffe0ff */
[C---:B------:R-:W-:Y:S01]  /*7100*/  IADD3 R27, R42.reuse, 0x1c, RZ ;  /* 0x0000001c2a1b7810 */ /* 0x040fe20007ffe0ff */
[----:B------:R-:W-:Y:S01]  /*7110*/  STG.E desc[UR10][R12.64], R0 ;  /* 0x000000000c007986 */ /* 0x000fe2000c10190a */
[----:B------:R-:W-:Y:S01]  /*7120*/  LEA.HI.X R19, R19, UR9, R24, 0x2, P3 ;  /* 0x0000000913137c11 */ /* 0x000fe200098f1418 */
[----:B------:R-:W-:Y:S01]  /*7130*/  VIADD R24, R42, 0x10 ;  /* 0x000000102a187836 */ /* 0x000fe20000000000 */
        /* <DEDUP_REMOVED lines=20> */
[C---:B------:R-:W-:Y:S02]  /*7280*/  IADD3 R36, R42.reuse, 0x2c, RZ ;  /* 0x0000002c2a247810 */ /* 0x040fe40007ffe0ff */
[----:B------:R-:W-:Y:S01]  /*7290*/  LEA.HI.X R25, R35, UR9, R40, 0x2, P0 ;  /* 0x0000000923197c11 */ /* 0x000fe200080f1428 */
[----:B------:R-:W-:Y:S01]  /*72a0*/  VIADD R35, R42, 0x28 ;  /* 0x000000282a237836 */ /* 0x000fe20000000000 */
[----:B------:R-:W-:Y:S02]  /*72b0*/  IADD3 R43, P0, R33, UR4, RZ ;  /* 0x00000004212b7c10 */ /* 0x000fe4000ff1e0ff */
[----:B------:R-:W-:Y:S01]  /*72c0*/  IADD3 R37, P1, R34, UR4, RZ ;  /* 0x0000000422257c10 */ /* 0x000fe2000ff3e0ff */
[----:B------:R-:W-:Y:S01]  /*72d0*/  STG.E desc[UR10][R24.64], R6 ;  /* 0x0000000618007986 */ /* 0x000fe2000c10190a */
[----:B------:R-:W-:Y:S02]  /*72e0*/  IADD3 R41, P3, R36, UR4, RZ ;  /* 0x0000000424297c10 */ /* 0x000fe4000ff7e0ff */
[----:B------:R-:W-:Y:S01]  /*72f0*/  IADD3 R39, P2, R35, UR4, RZ ;  /* 0x0000000423277c10 */ /* 0x000fe2000ff5e0ff */
[----:B------:R-:W-:Y:S01]  /*7300*/  STG.E desc[UR10][R26.64], R7 ;  /* 0x000000071a007986 */ /* 0x000fe2000c10190a */
[----:B------:R-:W-:Y:S01]  /*7310*/  LEA.HI.X.SX32 R50, R33, UR7, 0x1, P0 ;  /* 0x0000000721327c11 */ /* 0x000fe200080f0eff */
[----:B------:R-:W-:Y:S01]  /*7320*/  VIADD R33, R42, 0x30 ;  /* 0x000000302a217836 */ /* 0x000fe20000000000 */
[----:B------:R-:W-:Y:S01]  /*7330*/  LEA.HI.X.SX32 R48, R34, UR7, 0x1, P1 ;  /* 0x0000000722307c11 */ /* 0x000fe200088f0eff */
[----:B------:R-:W-:Y:S01]  /*7340*/  STG.E desc[UR10][R28.64], R8 ;  /* 0x000000081c007986 */ /* 0x000fe2000c10190a */
[----:B------:R-:W-:-:S02]  /*7350*/  LEA.HI.X.SX32 R44, R36, UR7, 0x1, P3 ;  /* 0x00000007242c7c11 */ /* 0x000fc400098f0eff */
[----:B------:R-:W-:Y:S01]  /*7360*/  LEA R34, P0, R43, UR8, 0x2 ;  /* 0x000000082b227c11 */ /* 0x000fe2000f8010ff */
[----:B------:R-:W-:Y:S01]  /*7370*/  STG.E desc[UR10][R30.64], R9 ;  /* 0x000000091e007986 */ /* 0x000fe2000c10190a */
[----:B------:R-:W-:Y:S02]  /*7380*/  LEA R40, P3, R41, UR8, 0x2 ;  /* 0x0000000829287c11 */ /* 0x000fe4000f8610ff */
[----:B------:R-:W-:Y:S02]  /*7390*/  LEA.HI.X.SX32 R46, R35, UR7, 0x1, P2 ;  /* 0x00000007232e7c11 */ /* 0x000fe400090f0eff */
[----:B------:R-:W-:Y:S02]  /*73a0*/  LEA.HI.X R35, R43, UR9, R50, 0x2, P0 ;  /* 0x000000092b237c11 */ /* 0x000fe400080f1432 */
[----:B------:R-:W-:Y:S01]  /*73b0*/  LEA.HI.X R41, R41, UR9, R44, 0x2, P3 ;  /* 0x0000000929297c11 */ /* 0x000fe200098f142c */
[C---:B------:R-:W-:Y:S01]  /*73c0*/  VIADD R44, R42.reuse, 0x38 ;  /* 0x000000382a2c7836 */ /* 0x040fe20000000000 */
[----:B------:R-:W-:Y:S01]  /*73d0*/  IADD3 R43, R42, 0x34, RZ ;  /* 0x000000342a2b7810 */ /* 0x000fe20007ffe0ff */
        /* <DEDUP_REMOVED lines=30> */
.L_x_26961:
        /* <DEDUP_REMOVED lines=12> */
.L_x_30035:


//--------------------- .text._ZN4vllm25paged_attention_v2_kernelIffLi32ELi32ELi128ELNS_18Fp8KVCacheDataTypeE0ELb1ELi512EEEvPfS2_PT_PKS3_PKT0_S9_ifPKiSB_iPKfiiiSD_SD_iiiii --------------------------
	.section	.text._ZN4vllm25paged_attention_v2_kernelIffLi32ELi32ELi128ELNS_18Fp8KVCacheDataTypeE0ELb1ELi512EEEvPfS2_PT_PKS3_PKT0_S9_ifPKiSB_iPKfiiiSD_SD_iiiii,"ax",@progbits
	.align	128
        .global         _ZN4vllm25paged_attention_v2_kernelIffLi32ELi32ELi128ELNS_18Fp8KVCacheDataTypeE0ELb1ELi512EEEvPfS2_PT_PKS3_PKT0_S9_ifPKiSB_iPKfiiiSD_SD_iiiii
        .type           _ZN4vllm25paged_attention_v2_kernelIffLi32ELi32ELi128ELNS_18Fp8KVCacheDataTypeE0ELb1ELi512EEEvPfS2_PT_PKS3_PKT0_S9_ifPKiSB_iPKfiiiSD_SD_iiiii,@function
        .size           _ZN4vllm25paged_attention_v2_kernelIffLi32ELi32ELi128ELNS_18Fp8KVCacheDataTypeE0ELb1ELi512EEEvPfS2_PT_PKS3_PKT0_S9_ifPKiSB_iPKfiiiSD_SD_iiiii,(.L_x_30036 - _ZN4vllm25paged_attention_v2_kernelIffLi32ELi32ELi128ELNS_18Fp8KVCacheDataTypeE0ELb1ELi512EEEvPfS2_PT_PKS3_PKT0_S9_ifPKiSB_iPKfiiiSD_SD_iiiii)
        .other          _ZN4vllm25paged_attention_v2_kernelIffLi32ELi32ELi128ELNS_18Fp8KVCacheDataTypeE0ELb1ELi512EEEvPfS2_PT_PKS3_PKT0_S9_ifPKiSB_iPKfiiiSD_SD_iiiii,@"STO_CUDA_ENTRY STV_DEFAULT"
_ZN4vllm25paged_attention_v2_kernelIffLi32ELi32ELi128ELNS_18Fp8KVCacheDataTypeE0ELb1ELi512EEEvPfS2_PT_PKS3_PKT0_S9_ifPKiSB_iPKfiiiSD_SD_iiiii:
.text._ZN4vllm25paged_attention_v2_kernelIffLi32ELi32ELi128ELNS_18Fp8KVCacheDataTypeE0ELb1ELi512EEEvPfS2_PT_PKS3_PKT0_S9_ifPKiSB_iPKfiiiSD_SD_iiiii:
        /* <DEDUP_REMOVED lines=23> */
[----:B------:R-:W-:Y:S01]  /*0170*/  LEA R66, R41, 0x10, 0x4 ;  /* 0x0000001029427811 */ /* 0x000fe200078e20ff */
[----:B------:R-:W-:Y:S01]  /*0180*/  BSSY B0, `(.L_x_26962) ;  /* 0x0000084000007945 */ /* 0x000fe20003800000 */
[----:B0-----:R-:W-:-:S04]  /*0190*/  IADD3 R10, R0, 0xffffffe, RZ ;  /* 0x0ffffffe000a7810 */ /* 0x001fc80007ffe0ff */
[----:B------:R0:W3:Y:S02]  /*01a0*/  F2I.FTZ.U32.TRUNC.NTZ R11, R10 ;  /* 0x0000000a000b7305 */ /* 0x0000e4000021f000 */
[----:B0-----:R-:W-:Y:S02]  /*01b0*/  IMAD.MOV.U32 R10, RZ, RZ, RZ ;  /* 0x000000ffff0a7224 */ /* 0x001fe400078e00ff */
[----:B---3--:R-:W-:-:S04]  /*01c0*/  IMAD.MOV R2, RZ, RZ, -R11 ;  /* 0x000000ffff027224 */ /* 0x008fc800078e0a0b */
        /* <DEDUP_REMOVED lines=21> */
[----:B-1----:R-:W-:Y:S01]  /*0320*/  IADD3 R8, R0, 0xffffffe, RZ ;  /* 0x0ffffffe00087810 */ /* 0x002fe20007ffe0ff */
        /* <DEDUP_REMOVED lines=19> */
[----:B------:R-:W-:Y:S01]  /*0460*/  @!P1 IMAD.IADD R2, R2, 0x1, -R11 ;  /* 0x0000000102029824 */ /* 0x000fe200078e0a0b */
[----:B------:R-:W-:Y:S02]  /*0470*/  @!P1 IADD3 R10, R10, 0x1, RZ ;  /* 0x000000010a0a9810 */ /* 0x000fe40007ffe0ff */
[----:B------:R-:W-:Y:S02]  /*0480*/  ISETP.NE.AND P1, PT, R12, RZ, PT ;  /* 0x000000ff0c00720c */ /* 0x000fe40003f25270 */
[----:B------:R-:W-:Y:S01]  /*0490*/  ISETP.GE.U32.AND P0, PT, R2, R11, PT ;  /* 0x0000000b0200720c */ /* 0x000fe20003f06070 */
[----:B------:R-:W-:-:S05]  /*04a0*/  IMAD R2, R9, 0x20, R64 ;  /* 0x0000002009027824 */ /* 0x000fca00078e0240 */
[----:B------:R-:W-:Y:S02]  /*04b0*/  VIMNMX R9, R63, R2, PT ;  /* 0x000000023f097248 */ /* 0x000fe40003fe0100 */
[----:B0-----:R-:W-:-:S03]  /*04c0*/  SHF.R.S32.HI R8, RZ, 0x1f, R7 ;  /* 0x0000001fff087819 */ /* 0x001fc60000011407 */
[----:B------:R-:W-:Y:S02]  /*04d0*/  IMAD.IADD R64, R9, 0x1, -R64 ;  /* 0x0000000109407824 */ /* 0x000fe400078e0a40 */
[----:B------:R-:W-:Y:S01]  /*04e0*/  @P0 VIADD R10, R10, 0x1 ;  /* 0x000000010a0a0836 */ /* 0x000fe20000000000 */
[----:B------:R-:W-:Y:S02]  /*04f0*/  ISETP.GT.AND P0, PT, R7, 0x7, PT ;  /* 0x000000070700780c */ /* 0x000fe40003f04270 */
[----:B------:R-:W-:Y:S02]  /*0500*/  LEA.HI R8, R8, R7, RZ, 0x5 ;  /* 0x0000000708087211 */ /* 0x000fe400078f28ff */
[----:B------:R-:W-:Y:S02]  /*0510*/  MOV R0, R10 ;  /* 0x0000000a00007202 */ /* 0x000fe40000000f00 */
[----:B------:R-:W-:Y:S02]  /*0520*/  LOP3.LUT R2, R8, 0xffffffe0, RZ, 0xc0, !PT ;  /* 0xffffffe008027812 */ /* 0x000fe400078ec0ff */
[----:B------:R-:W-:Y:S01]  /*0530*/  SHF.R.S32.HI R40, RZ, 0x5, R8 ;  /* 0x00000005ff287819 */ /* 0x000fe20000011408 */
[----:B------:R-:W-:Y:S01]  /*0540*/  @!P2 IMAD.MOV R0, RZ, RZ, -R0 ;  /* 0x000000ffff00a224 */ /* 0x000fe200078e0a00 */
[----:B------:R-:W-:-:S02]  /*0550*/  @!P1 LOP3.LUT R0, RZ, R12, RZ, 0x33, !PT ;  /* 0x0000000cff009212 */ /* 0x000fc400078e33ff */
[----:B------:R-:W-:Y:S01]  /*0560*/  IADD3 R43, -R2, R7, RZ ;  /* 0x00000007022b7210 */ /* 0x000fe20007ffe1ff */
        /* <DEDUP_REMOVED lines=17> */
[----:B------:R-:W-:Y:S01]  /*0680*/  ULDC.64 UR6, c[0x0][0x228] ;  /* 0x00008a0000067ab9 */ /* 0x000fe20000000a00 */
[----:B------:R-:W-:Y:S01]  /*0690*/  IMAD.MOV.U32 R12, RZ, RZ, R8 ;  /* 0x000000ffff0c7224 */ /* 0x000fe200078e0008 */
[----:B------:R-:W-:Y:S01]  /*06a0*/  SHF.R.S32.HI R10, RZ, 0x1f, R9 ;  /* 0x0000001fff0a7819 */ /* 0x000fe20000011409 */
[----:B------:R-:W-:Y:S01]  /*06b0*/  IMAD.MOV.U32 R14, RZ, RZ, R7 ;  /* 0x000000ffff0e7224 */ /* 0x000fe200078e0007 */
[----:B------:R-:W-:-:S04]  /*06c0*/  IADD3 R9, P0, P2, R9, R2, R13 ;  /* 0x0000000209097210 */ /* 0x000fc80007a1e00d */
[----:B------:R-:W-:Y:S02]  /*06d0*/  IADD3.X R10, R10, R16, R17, P0, P2 ;  /* 0x000000100a0a7210 */ /* 0x000fe400007e4411 */
[----:B------:R-:W-:-:S04]  /*06e0*/  LEA R18, P0, R9, UR6, 0x2 ;  /* 0x0000000609127c11 */ /* 0x000fc8000f8010ff */
[----:B------:R-:W-:Y:S01]  /*06f0*/  LEA.HI.X R19, R9, UR7, R10, 0x2, P0 ;  /* 0x0000000709137c11 */ /* 0x000fe200080f140a */
[----:B0-----:R-:W-:-:S06]  /*0700*/  ULEA UR4, UR5, UR4, 0x18 ;  /* 0x0000000405047291 */ /* 0x001fcc000f8ec03f */
[----:B------:R-:W-:-:S07]  /*0710*/  LEA R15, R7, UR4, 0x4 ;  /* 0x00000004070f7c11 */ /* 0x000fce000f8e20ff */
.L_x_26966:
[----:B------:R-:W-:Y:S01]  /*0720*/  MOV R8, R18 ;  /* 0x0000001200087202 */ /* 0x000fe20000000f00 */
[----:B------:R-:W-:-:S06]  /*0730*/  IMAD.MOV.U32 R9, RZ, RZ, R19 ;  /* 0x000000ffff097224 */ /* 0x000fcc00078e0013 */
        /* <DEDUP_REMOVED lines=9> */
.L_x_26965:
[----:B------:R-:W-:Y:S05]  /*07d0*/  BSYNC B1 ;  /* 0x0000000000017941 */ /* 0x000fea0003800000 */
.L_x_26964:
        /* <DEDUP_REMOVED lines=10> */
[C---:B-1----:R-:W-:Y:S02]  /*0880*/  LEA R27, P0, R13.reuse, R8, 0x2 ;  /* 0x000000080d1b7211 */ /* 0x042fe400078010ff */
[----:B------:R-:W-:Y:S02]  /*0890*/  IADD3 R2, R2, 0x1000, RZ ;  /* 0x0000100002027810 */ /* 0x000fe40007ffe0ff */
[----:B------:R-:W-:-:S09]  /*08a0*/  LEA.HI.X R28, R13, R9, R16, 0x2, P0 ;  /* 0x000000090d1c7211 */ /* 0x000fd200000f1410 */
.L_x_26967:
        /* <DEDUP_REMOVED lines=17> */
.L_x_26963:
[----:B------:R-:W-:Y:S05]  /*09c0*/  BSYNC B0 ;  /* 0x0000000000007941 */ /* 0x000fea0003800000 */
.L_x_26962:
        /* <DEDUP_REMOVED lines=24> */
[----:B------:R-:W-:Y:S02]  /*0b50*/  ULDC UR4, c[0x0][0x258] ;  /* 0x0000960000047ab9 */ /* 0x000fe40000000800 */
[----:B------:R-:W-:Y:S01]  /*0b60*/  IMAD R42, R4, UR4, RZ ;  /* 0x00000004042a7c24 */ /* 0x000fe2000f8e02ff */
[----:B0-----:R-:W-:-:S04]  /*0b70*/  IADD3 R56, R9, 0xffffffe, RZ ;  /* 0x0ffffffe09387810 */ /* 0x001fc80007ffe0ff */
[----:B------:R0:W1:Y:S02]  /*0b80*/  F2I.FTZ.U32.TRUNC.NTZ R57, R56 ;  /* 0x0000003800397305 */ /* 0x000064000021f000 */
[----:B0-----:R-:W-:Y:S01]  /*0b90*/  HFMA2.MMA R56, -RZ, RZ, 0, 0 ;  /* 0x00000000ff387435 */ /* 0x001fe200000001ff */
[----:B-1----:R-:W-:-:S04]  /*0ba0*/  IMAD R45, R57, R2, RZ ;  /* 0x00000002392d7224 */ /* 0x002fc800078e02ff */
[----:B------:R-:W-:-:S05]  /*0bb0*/  IMAD.MOV R45, RZ, RZ, -R45 ;  /* 0x000000ffff2d7224 */ /* 0x000fca00078e0a2d */
        /* <DEDUP_REMOVED lines=36> */
[----:B------:R-:W-:Y:S01]  /*0e00*/  IMAD R2, R0, UR6, RZ ;  /* 0x0000000600027c24 */ /* 0x000fe2000f8e02ff */
[----:B------:R-:W-:-:S04]  /*0e10*/  ULDC UR6, c[0x0][0x28c] ;  /* 0x0000a30000067ab9 */ /* 0x000fc80000000800 */
[----:B------:R-:W-:-:S04]  /*0e20*/  IADD3 R74, P1, R2, R47, RZ ;  /* 0x0000002f024a7210 */ /* 0x000fc80007f3e0ff */
[----:B------:R-:W-:Y:S01]  /*0e30*/  LEA.HI.X.SX32 R75, R2, R5, 0x1, P1 ;  /* 0x00000005024b7211 */ /* 0x000fe200008f0eff */
[----:B------:R-:W-:Y:S01]  /*0e40*/  VIADD R5, R3, -UR6 ;  /* 0x8000000603057c36 */ /* 0x000fe20008000000 */
[----:B------:R-:W-:Y:S01]  /*0e50*/  SHF.R.S32.HI R2, RZ, 0x1f, R42 ;  /* 0x0000001fff027819 */ /* 0x000fe2000001142a */
[----:B------:R-:W-:Y:S06]  /*0e60*/  @P0 BRA `(.L_x_26970) ;  /* 0x0000000800180947 */ /* 0x000fec0003800000 */
[----:B------:R-:W-:Y:S01]  /*0e70*/  UIADD3 UR4, UR4, 0xa0, URZ ;  /* 0x000000a004047890 */ /* 0x000fe2000fffe03f */
[----:B------:R-:W-:Y:S01]  /*0e80*/  IADD3 R42, P0, R42, R61, RZ ;  /* 0x0000003d2a2a7210 */ /* 0x000fe20007f1e0ff */
[C---:B------:R-:W-:Y:S01]  /*0e90*/  IMAD R72, R40.reuse, 0x20, R43 ;  /* 0x0000002028487824 */ /* 0x040fe200078e022b */
[----:B------:R-:W-:Y:S01]  /*0ea0*/  ULDC.64 UR6, c[0x0][0x248] ;  /* 0x0000920000067ab9 */ /* 0x000fe20000000a00 */
[----:B------:R-:W-:Y:S01]  /*0eb0*/  ULEA UR4, UR5, UR4, 0x18 ;  /* 0x0000000405047291 */ /* 0x000fe2000f8ec03f */
[----:B------:R-:W-:Y:S01]  /*0ec0*/  LEA.HI.X.SX32 R67, R61, R2, 0x1, P0 ;  /* 0x000000023d437211 */ /* 0x000fe200000f0eff */
[----:B------:R-:W-:Y:S01]  /*0ed0*/  BSSY B1, `(.L_x_26971) ;  /* 0x000007e000017945 */ /* 0x000fe20003800000 */
[----:B------:R-:W-:Y:S01]  /*0ee0*/  LEA R40, R40, R47, 0x7 ;  /* 0x0000002f28287211 */ /* 0x000fe200078e38ff */
[----:B------:R-:W-:Y:S01]  /*0ef0*/  IMAD R72, R41, 0x200, R72 ;  /* 0x0000020029487824 */ /* 0x000fe200078e0248 */
[C---:B------:R-:W-:Y:S01]  /*0f00*/  LEA R68, P0, R42.reuse, UR6, 0x2 ;  /* 0x000000062a447c11 */ /* 0x040fe2000f8010ff */
[----:B------:R-:W-:Y:S01]  /*0f10*/  IMAD.SHL.U32 R70, R61, 0x20, RZ ;  /* 0x000000203d467824 */ /* 0x000fe200078e00ff */
[----:B------:R-:W-:Y:S01]  /*0f20*/  MOV R60, 0xff7fffff ;  /* 0xff7fffff003c7802 */ /* 0x000fe20000000f00 */
[----:B------:R-:W-:Y:S01]  /*0f30*/  IMAD.MOV.U32 R69, RZ, RZ, R61 ;  /* 0x000000ffff457224 */ /* 0x000fe200078e003d */
[----:B------:R-:W-:Y:S01]  /*0f40*/  LEA.HI.X R67, R42, UR7, R67, 0x2, P0 ;  /* 0x000000072a437c11 */ /* 0x000fe200080f1443 */
[----:B------:R-:W-:-:S08]  /*0f50*/  VIADD R71, R40, UR4 ;  /* 0x0000000428477c36 */ /* 0x000fd00008000000 */
.L_x_26975:
[----:B------:R-:W5:Y:S01]  /*0f60*/  LDC R47, c[0x0][0x290] ;  /* 0x0000a400ff2f7b82 */ /* 0x000f620000000800 */
[----:B------:R-:W-:Y:S01]  /*0f70*/  IABS R41, R70 ;  /* 0x0000004600297213 */ /* 0x000fe20000000000 */
[----:B------:R-:W-:Y:S01]  /*0f80*/  VIADD R69, R69, 0x4 ;  /* 0x0000000445457836 */ /* 0x000fe20000000000 */
[----:B------:R-:W-:Y:S03]  /*0f90*/  BSSY B2, `(.L_x_26972) ;  /* 0x000006b000027945 */ /* 0x000fe60003800000 */
[----:B------:R-:W-:Y:S02]  /*0fa0*/  IMAD.HI.U32 R40, R65, R41, RZ ;  /* 0x0000002941287227 */ /* 0x000fe400078e00ff */
[----:B------:R-:W0:Y:S03]  /*0fb0*/  LDC R45, c[0x0][0x294] ;  /* 0x0000a500ff2d7b82 */ /* 0x000e260000000800 */
[----:B------:R-:W-:-:S02]  /*0fc0*/  IADD3 R44, -R40, RZ, RZ ;  /* 0x000000ff282c7210 */ /* 0x000fc40007ffe1ff */
[----:B-----5:R-:W-:-:S04]  /*0fd0*/  IABS R42, R47 ;  /* 0x0000002f002a7213 */ /* 0x020fc80000000000 */
[----:B------:R-:W5:Y:S01]  /*0fe0*/  I2F.RP R43, R42 ;  /* 0x0000002a002b7306 */ /* 0x000f620000209400 */
[----:B0-----:R-:W-:-:S05]  /*0ff0*/  IABS R2, R45 ;  /* 0x0000002d00027213 */ /* 0x001fca0000000000 */
[----:B------:R-:W-:-:S05]  /*1000*/  IMAD R41, R2, R44, R41 ;  /* 0x0000002c02297224 */ /* 0x000fca00078e0229 */
[----:B------:R-:W-:Y:S01]  /*1010*/  ISETP.GT.U32.AND P1, PT, R62, R41, PT ;  /* 0x000000293e00720c */ /* 0x000fe20003f24070 */
[----:B-----5:R-:W0:-:S12]  /*1020*/  MUFU.RCP R43, R43 ;  /* 0x0000002b002b7308 */ /* 0x020e180000001000 */
        /* <DEDUP_REMOVED lines=12> */
[----:B------:R-:W-:-:S03]  /*10f0*/  @!P1 LOP3.LUT R46, RZ, R45, RZ, 0x33, !PT ;  /* 0x0000002dff2e9212 */ /* 0x000fc600078e33ff */
[----:B------:R-:W-:Y:S01]  /*1100*/  IMAD.MOV.U32 R45, RZ, RZ, R40 ;  /* 0x000000ffff2d7224 */ /* 0x000fe200078e0028 */
[----:B------:R-:W-:Y:S01]  /*1110*/  IADD3 R43, R4, R46, RZ ;  /* 0x0000002e042b7210 */ /* 0x000fe20007ffe0ff */
[----:B------:R-:W-:Y:S02]  /*1120*/  IMAD.MOV.U32 R40, RZ, RZ, RZ ;  /* 0x000000ffff287224 */ /* 0x000fe400078e00ff */
[----:B------:R-:W-:Y:S01]  /*1130*/  IMAD R45, R45, R42, RZ ;  /* 0x0000002a2d2d7224 */ /* 0x000fe200078e02ff */
        /* <DEDUP_REMOVED lines=18> */
[----:B------:R-:W-:Y:S01]  /*1260*/  MOV R43, R67 ;  /* 0x00000043002b7202 */ /* 0x000fe20000000f00 */
[----:B------:R-:W-:-:S05]  /*1270*/  IMAD.MOV.U32 R42, RZ, RZ, R68 ;  /* 0x000000ffff2a7224 */ /* 0x000fca00078e0044 */
[----:B------:R-:W5:Y:S02]  /*1280*/  LDG.E.CONSTANT R43, desc[UR10][R42.64] ;  /* 0x0000000a2a2b7981 */ /* 0x000f64000c1e9900 */
[----:B-----5:R-:W-:-:S05]  /*1290*/  SHF.R.S32.HI R40, RZ, 0x1f, R43 ;  /* 0x0000001fff287819 */ /* 0x020fca000001142b */
[----:B------:R-:W-:Y:S02]  /*12a0*/  IMAD R44, R40, UR13, RZ ;  /* 0x0000000d282c7c24 */ /* 0x000fe4000f8e02ff */
[----:B------:R-:W-:-:S04]  /*12b0*/  IMAD.WIDE.U32 R40, R43, UR13, R74 ;  /* 0x0000000d2b287c25 */ /* 0x000fc8000f8e004a */
[----:B------:R-:W-:Y:S01]  /*12c0*/  IMAD R45, R43, R6, R44 ;  /* 0x000000062b2d7224 */ /* 0x000fe200078e022c */
[----:B------:R-:W-:-:S03]  /*12d0*/  LEA R76, P0, R40, UR8, 0x2 ;  /* 0x00000008284c7c11 */ /* 0x000fc6000f8010ff */
[----:B------:R-:W-:-:S05]  /*12e0*/  IMAD.IADD R41, R41, 0x1, R45 ;  /* 0x0000000129297824 */ /* 0x000fca00078e022d */
[----:B------:R-:W-:-:S05]  /*12f0*/  LEA.HI.X R77, R40, UR9, R41, 0x2, P0 ;  /* 0x00000009284d7c11 */ /* 0x000fca00080f1429 */
[----:B------:R-:W1:Y:S04]  /*1300*/  LDG.E.128.CONSTANT R44, desc[UR10][R76.64+0x200] ;  /* 0x0002000a4c2c7981 */ /* 0x000e68000c1e9d00 */
[----:B------:R-:W5:Y:S04]  /*1310*/  LDG.E.128.CONSTANT R48, desc[UR10][R76.64] ;  /* 0x0000000a4c307981 */ /* 0x000f68000c1e9d00 */
[----:B------:R-:W2:Y:S04]  /*1320*/  LDG.E.128.CONSTANT R52, desc[UR10][R76.64+0x400] ;  /* 0x0004000a4c347981 */ /* 0x000ea8000c1e9d00 */
[----:B------:R-:W3:Y:S01]  /*1330*/  LDG.E.128.CONSTANT R40, desc[UR10][R76.64+0x600] ;  /* 0x0006000a4c287981 */ /* 0x000ee2000c1e9d00 */
[----:B-1----:R-:W-:Y:S01]  /*1340*/  FMUL.FTZ R57, R32, R44 ;  /* 0x0000002c20397220 */ /* 0x002fe20000410000 */
[----:B------:R-:W-:Y:S01]  /*1350*/  FMUL.FTZ R44, R33, R45 ;  /* 0x0000002d212c7220 */ /* 0x000fe20000410000 */
[----:B------:R-:W-:Y:S01]  /*1360*/  FMUL.FTZ R45, R34, R46 ;  /* 0x0000002e222d7220 */ /* 0x000fe20000410000 */
[----:B------:R-:W-:Y:S01]  /*1370*/  FMUL.FTZ R46, R35, R47 ;  /* 0x0000002f232e7220 */ /* 0x000fe20000410000 */
[----:B-----5:R-:W-:Y:S01]  /*1380*/  FFMA.FTZ R57, R36, R48, R57 ;  /* 0x0000003024397223 */ /* 0x020fe20000010039 */
        /* <DEDUP_REMOVED lines=10> */
[----:B------:R-:W-:-:S02]  /*1430*/  FFMA.FTZ R41, R26, R42, R49 ;  /* 0x0000002a1a297223 */ /* 0x000fc40000010031 */
[----:B------:R-:W2:Y:S04]  /*1440*/  LDG.E.128.CONSTANT R48, desc[UR10][R76.64+0xa00] ;  /* 0x000a000a4c307981 */ /* 0x000ea8000c1e9d00 */
[----:B------:R-:W3:Y:S04]  /*1450*/  LDG.E.128.CONSTANT R52, desc[UR10][R76.64+0xc00] ;  /* 0x000c000a4c347981 */ /* 0x000ee8000c1e9d00 */
[----:B------:R-:W5:Y:S01]  /*1460*/  LDG.E.128.CONSTANT R56, desc[UR10][R76.64+0xe00] ;  /* 0x000e000a4c387981 */ /* 0x000f62000c1e9d00 */
[----:B------:R-:W-:Y:S01]  /*1470*/  FFMA.FTZ R78, R27, R43, R78 ;  /* 0x0000002b1b4e7223 */ /* 0x000fe2000001004e */
[----:B------:R-:W-:Y:S01]  /*1480*/  ISETP.GE.AND P0, PT, R72, R63, PT ;  /* 0x0000003f4800720c */ /* 0x000fe20003f06270 */
        /* <DEDUP_REMOVED lines=14> */
[----:B------:R-:W-:Y:S01]  /*1570*/  FFMA.FTZ R41, R10, R58, R41 ;  /* 0x0000003a0a297223 */ /* 0x000fe20000010029 */
[----:B------:R-:W-:-:S02]  /*1580*/  FFMA.FTZ R40, R11, R59, R78 ;  /* 0x0000003b0b287223 */ /* 0x000fc4000001004e */
[----:B------:R-:W-:-:S04]  /*1590*/  FADD.FTZ R56, R56, R57 ;  /* 0x0000003938387221 */ /* 0x000fc80000010000 */
        /* <DEDUP_REMOVED lines=8> */
.L_x_26973:
[----:B------:R-:W-:-:S05]  /*1620*/  IMAD.MOV.U32 R40, RZ, RZ, -0x800001 ;  /* 0xff7fffffff287424 */ /* 0x000fca00078e00ff */
[----:B------:R0:W-:Y:S02]  /*1630*/  STS [R71], R40 ;  /* 0x0000002847007388 */ /* 0x0001e40000000800 */
.L_x_26974:
[----:B------:R-:W-:Y:S05]  /*1640*/  BSYNC B2 ;  /* 0x0000000000027941 */ /* 0x000fea0003800000 */
.L_x_26972:
[----:B------:R-:W-:Y:S01]  /*1650*/  IADD3 R68, P0, R68, 0x10, RZ ;  /* 0x0000001044447810 */ /* 0x000fe20007f1e0ff */
[----:B------:R-:W-:Y:S01]  /*1660*/  VIADD R72, R72, 0x80 ;  /* 0x0000008048487836 */ /* 0x000fe20000000000 */
[----:B0-----:R-:W-:Y:S01]  /*1670*/  IADD3 R71, R71, 0x200, RZ ;  /* 0x0000020047477810 */ /* 0x001fe20007ffe0ff */
[----:B------:R-:W-:Y:S01]  /*1680*/  VIADD R70, R70, 0x80 ;  /* 0x0000008046467836 */ /* 0x000fe20000000000 */
[----:B------:R-:W-:Y:S01]  /*1690*/  IADD3.X R67, RZ, R67, RZ, P0, !PT ;  /* 0x00000043ff437210 */ /* 0x000fe200007fe4ff */
[----:B------:R-:W-:Y:S08]  /*16a0*/  @!P1 BRA `(.L_x_26975) ;  /* 0xfffffff8002c9947 */ /* 0x000ff0000383ffff */
[----:B------:R-:W-:Y:S05]  /*16b0*/  BSYNC B1 ;  /* 0x0000000000017941 */ /* 0x000fea0003800000 */
.L_x_26971:
[----:B------:R-:W-:Y:S05]  /*16c0*/  BRA `(.L_x_26969) ;  /* 0x00000008003c7947 */ /* 0x000fea0003800000 */
.L_x_26970:
[----:B------:R-:W-:Y:S01]  /*16d0*/  SHF.R.S32.HI R40, RZ, 0x1f, R7 ;  /* 0x0000001fff287819 */ /* 0x000fe20000011407 */
[----:B------:R-:W-:Y:S01]  /*16e0*/  UIADD3 UR4, UR4, 0xa0, URZ ;  /* 0x000000a004047890 */ /* 0x000fe2000fffe03f */
[----:B------:R-:W-:Y:S01]  /*16f0*/  IADD3 R42, P0, R42, R61, RZ ;  /* 0x0000003d2a2a7210 */ /* 0x000fe20007f1e0ff */
[----:B------:R-:W-:Y:S01]  /*1700*/  ULDC.64 UR6, c[0x0][0x248] ;  /* 0x0000920000067ab9 */ /* 0x000fe20000000a00 */
[----:B------:R-:W-:Y:S01]  /*1710*/  LEA.HI R40, R40, R7, RZ, 0x5 ;  /* 0x0000000728287211 */ /* 0x000fe200078f28ff */
[----:B------:R-:W-:Y:S01]  /*1720*/  ULEA UR4, UR5, UR4, 0x18 ;  /* 0x0000000405047291 */ /* 0x000fe2000f8ec03f */
[----:B------:R-:W-:Y:S01]  /*1730*/  LEA.HI.X.SX32 R43, R61, R2, 0x1, P0 ;  /* 0x000000023d2b7211 */ /* 0x000fe200000f0eff */
[----:B------:R-:W-:Y:S01]  /*1740*/  IMAD.MOV.U32 R56, RZ, RZ, RZ ;  /* 0x000000ffff387224 */ /* 0x000fe200078e00ff */
[----:B------:R-:W-:Y:S01]  /*1750*/  LOP3.LUT R44, R40, 0xffffffe0, RZ, 0xc0, !PT ;  /* 0xffffffe0282c7812 */ /* 0x000fe200078ec0ff */
[----:B------:R-:W-:Y:S01]  /*1760*/  IMAD.MOV.U32 R60, RZ, RZ, -0x800001 ;  /* 0xff7fffffff3c7424 */ /* 0x000fe200078e00ff */
[----:B------:R-:W-:Y:S01]  /*1770*/  SHF.R.S32.HI R40, RZ, 0x5, R40 ;  /* 0x00000005ff287819 */ /* 0x000fe20000011428 */
[----:B------:R-:W-:Y:S01]  /*1780*/  IMAD.HI.U32 R56, R57, R45, R56 ;  /* 0x0000002d39387227 */ /* 0x000fe200078e0038 */
[----:B------:R-:W-:-:S02]  /*1790*/  LEA R58, P0, R42, UR6, 0x2 ;  /* 0x000000062a3a7c11 */ /* 0x000fc4000f8010ff */
[----:B------:R-:W-:Y:S01]  /*17a0*/  SHF.L.U32 R65, R61, 0x5, RZ ;  /* 0x000000053d417819 */ /* 0x000fe200000006ff */
[----:B------:R-:W-:Y:S01]  /*17b0*/  IMAD.IADD R44, R7, 0x1, -R44 ;  /* 0x00000001072c7824 */ /* 0x000fe200078e0a2c */
[----:B------:R-:W-:Y:S01]  /*17c0*/  LEA.HI.X R57, R42, UR7, R43, 0x2, P0 ;  /* 0x000000072a397c11 */ /* 0x000fe200080f142b */
[C---:B------:R-:W-:Y:S02]  /*17d0*/  IMAD R47, R40.reuse, 0x80, R47 ;  /* 0x00000080282f7824 */ /* 0x040fe400078e022f */
[----:B------:R-:W-:Y:S01]  /*17e0*/  IMAD.MOV.U32 R59, RZ, RZ, R61 ;  /* 0x000000ffff3b7224 */ /* 0x000fe200078e003d */
[----:B------:R-:W-:Y:S02]  /*17f0*/  LEA R68, R40, R44, 0x5 ;  /* 0x0000002c28447211 */ /* 0x000fe400078e28ff */
[----:B------:R-:W-:-:S03]  /*1800*/  IADD3 R69, R47, UR4, RZ ;  /* 0x000000042f457c10 */ /* 0x000fc6000fffe0ff */
[----:B------:R-:W-:-:S05]  /*1810*/  IMAD R68, R41, 0x200, R68 ;  /* 0x0000020029447824 */ /* 0x000fca00078e0244 */
[----:B------:R-:W-:-:S07]  /*1820*/  IADD3 R67, -R63, 0x1, R68 ;  /* 0x000000013f437810 */ /* 0x000fce0007ffe144 */
.L_x_26979:
[----:B------:R-:W5:Y:S01]  /*1830*/  LDC R48, c[0x0][0x290] ;  /* 0x0000a400ff307b82 */ /* 0x000f620000000800 */
[----:B------:R-:W-:Y:S01]  /*1840*/  IABS R41, R65 ;  /* 0x0000004100297213 */ /* 0x000fe20000000000 */
[----:B------:R-:W-:Y:S04]  /*1850*/  BSSY B1, `(.L_x_26976) ;  /* 0x000006d000017945 */ /* 0x000fe80003800000 */
[----:B------:R-:W-:Y:S02]  /*1860*/  IMAD.HI.U32 R40, R56, R41, RZ ;  /* 0x0000002938287227 */ /* 0x000fe400078e00ff */
[----:B------:R-:W0:Y:S02]  /*1870*/  LDC R46, c[0x0][0x294] ;  /* 0x0000a500ff2e7b82 */ /* 0x000e240000000800 */
[----:B------:R-:W-:Y:S01]  /*1880*/  IMAD.MOV R43, RZ, RZ, -R40 ;  /* 0x000000ffff2b7224 */ /* 0x000fe200078e0a28 */
[----:B-----5:R-:W-:-:S04]  /*1890*/  IABS R42, R48 ;  /* 0x00000030002a7213 */ /* 0x020fc80000000000 */
[----:B------:R-:W5:Y:S01]  /*18a0*/  I2F.RP R45, R42 ;  /* 0x0000002a002d7306 */ /* 0x000f620000209400 */
[----:B0-----:R-:W-:-:S05]  /*18b0*/  IABS R2, R46 ;  /* 0x0000002e00027213 */ /* 0x001fca0000000000 */
[----:B------:R-:W-:-:S05]  /*18c0*/  IMAD R41, R2, R43, R41 ;  /* 0x0000002b02297224 */ /* 0x000fca00078e0229 */
[----:B------:R-:W-:Y:S01]  /*18d0*/  ISETP.GT.U32.AND P1, PT, R62, R41, PT ;  /* 0x000000293e00720c */ /* 0x000fe20003f24070 */
[----:B-----5:R-:W0:-:S12]  /*18e0*/  MUFU.RCP R45, R45 ;  /* 0x0000002d002d7308 */ /* 0x020e180000001000 */
        /* <DEDUP_REMOVED lines=35> */
[----:B------:R-:W5:Y:S01]  /*1b20*/  LDG.E.CONSTANT R43, desc[UR10][R42.64] ;  /* 0x0000000a2a2b7981 */ /* 0x000f62000c1e9900 */
[----:B------:R-:W-:Y:S01]  /*1b30*/  IMAD.MOV.U32 R41, RZ, RZ, R75 ;  /* 0x000000ffff297224 */ /* 0x000fe200078e004b */
[----:B-----5:R-:W-:-:S05]  /*1b40*/  SHF.R.S32.HI R40, RZ, 0x1f, R43 ;  /* 0x0000001fff287819 */ /* 0x020fca000001142b */
[----:B------:R-:W-:Y:S01]  /*1b50*/  IMAD R44, R40, UR14, RZ ;  /* 0x0000000e282c7c24 */ /* 0x000fe2000f8e02ff */
[----:B------:R-:W-:-:S03]  /*1b60*/  MOV R40, R74 ;  /* 0x0000004a00287202 */ /* 0x000fc60000000f00 */
[C---:B------:R-:W-:Y:S02]  /*1b70*/  IMAD R45, R43.reuse, R6, R44 ;  /* 0x000000062b2d7224 */ /* 0x040fe400078e022c */
[----:B------:R-:W-:-:S04]  /*1b80*/  IMAD.WIDE.U32 R40, R43, UR14, R40 ;  /* 0x0000000e2b287c25 */ /* 0x000fc8000f8e0028 */
[----:B------:R-:W-:Y:S01]  /*1b90*/  IMAD.IADD R41, R41, 0x1, R45 ;  /* 0x0000000129297824 */ /* 0x000fe200078e022d */
[----:B------:R-:W-:-:S04]  /*1ba0*/  LEA R78, P0, R40, UR16, 0x2 ;  /* 0x00000010284e7c11 */ /* 0x000fc8000f8010ff */
        /* <DEDUP_REMOVED lines=20> */
[----:B------:R-:W4:Y:S01]  /*1cf0*/  LDG.E.128.CONSTANT R44, desc[UR10][R78.64+0x800] ;  /* 0x0008000a4e2c7981 */ /* 0x000f22000c1e9d00 */
[----:B------:R-:W-:-:S03]  /*1d00*/  FFMA.FTZ R76, R27, R43, R76 ;  /* 0x0000002b1b4c7223 */ /* 0x000fc6000001004c */
[----:B------:R-:W2:Y:S04]  /*1d10*/  LDG.E.128.CONSTANT R40, desc[UR10][R78.64+0xa00] ;  /* 0x000a000a4e287981 */ /* 0x000ea8000c1e9d00 */
[----:B------:R-:W3:Y:S04]  /*1d20*/  LDG.E.128.CONSTANT R48, desc[UR10][R78.64+0xc00] ;  /* 0x000c000a4e307981 */ /* 0x000ee8000c1e9d00 */
[----:B------:R-:W5:Y:S01]  /*1d30*/  LDG.E.128.CONSTANT R52, desc[UR10][R78.64+0xe00] ;  /* 0x000e000a4e347981 */ /* 0x000f62000c1e9d00 */
        /* <DEDUP_REMOVED lines=17> */
[----:B------:R-:W-:Y:S01]  /*1e50*/  I2FP.F32.S32 R40, R67 ;  /* 0x0000004300287245 */ /* 0x000fe20000201400 */
[----:B------:R-:W-:-:S04]  /*1e60*/  FADD.FTZ R53, R52, R53 ;  /* 0x0000003534357221 */ /* 0x000fc80000010000 */
[----:B------:R-:W-:-:S04]  /*1e70*/  FADD.FTZ R54, R54, R53 ;  /* 0x0000003536367221 */ /* 0x000fc80000010000 */
[----:B------:R-:W-:-:S04]  /*1e80*/  FADD.FTZ R54, R55, R54 ;  /* 0x0000003637367221 */ /* 0x000fc80000010000 */
[----:B------:R-:W-:-:S04]  /*1e90*/  FMUL.FTZ R41, R54, UR15 ;  /* 0x0000000f36297c20 */ /* 0x000fc80008410000 */
[----:B------:R-:W-:-:S05]  /*1ea0*/  FFMA.FTZ R41, R40, R70, R41 ;  /* 0x0000004628297223 */ /* 0x000fca0000010029 */
[----:B------:R-:W-:-:S05]  /*1eb0*/  FSEL R40, R41, RZ, !P0 ;  /* 0x000000ff29287208 */ /* 0x000fca0004000000 */
[----:B------:R0:W-:Y:S01]  /*1ec0*/  STS [R69], R40 ;  /* 0x0000002845007388 */ /* 0x0001e20000000800 */
[----:B------:R-:W-:Y:S05]  /*1ed0*/  @P0 BRA `(.L_x_26978) ;  /* 0x0000000000100947 */ /* 0x000fea0003800000 */
[----:B------:R-:W-:Y:S01]  /*1ee0*/  FMNMX.FTZ R60, R60, R41, !PT ;  /* 0x000000293c3c7209 */ /* 0x000fe20007810000 */
[----:B------:R-:W-:Y:S06]  /*1ef0*/  BRA `(.L_x_26978) ;  /* 0x0000000000087947 */ /* 0x000fec0003800000 */
.L_x_26977:
[----:B------:R-:W-:-:S05]  /*1f00*/  MOV R40, 0xff7fffff ;  /* 0xff7fffff00287802 */ /* 0x000fca0000000f00 */
[----:B------:R0:W-:Y:S02]  /*1f10*/  STS [R69], R40 ;  /* 0x0000002845007388 */ /* 0x0001e40000000800 */
.L_x_26978:
[----:B------:R-:W-:Y:S05]  /*1f20*/  BSYNC B1 ;  /* 0x0000000000017941 */ /* 0x000fea0003800000 */
.L_x_26976:
[----:B------:R-:W-:Y:S01]  /*1f30*/  IADD3 R58, P0, R58, 0x10, RZ ;  /* 0x000000103a3a7810 */ /* 0x000fe20007f1e0ff */
[----:B------:R-:W-:Y:S01]  /*1f40*/  VIADD R59, R59, 0x4 ;  /* 0x000000043b3b7836 */ /* 0x000fe20000000000 */
[----:B------:R-:W-:Y:S01]  /*1f50*/  IADD3 R68, R68, 0x80, RZ ;  /* 0x0000008044447810 */ /* 0x000fe20007ffe0ff */
[----:B0-----:R-:W-:Y:S01]  /*1f60*/  VIADD R69, R69, 0x200 ;  /* 0x0000020045457836 */ /* 0x001fe20000000000 */
[----:B------:R-:W-:Y:S01]  /*1f70*/  IADD3.X R57, RZ, R57, RZ, P0, !PT ;  /* 0x00000039ff397210 */ /* 0x000fe200007fe4ff */
[----:B------:R-:W-:Y:S01]  /*1f80*/  VIADD R65, R65, 0x80 ;  /* 0x0000008041417836 */ /* 0x000fe20000000000 */
[----:B------:R-:W-:Y:S02]  /*1f90*/  ISETP.GE.AND P0, PT, R59, R66, PT ;  /* 0x000000423b00720c */ /* 0x000fe40003f06270 */
[----:B------:R-:W-:-:S11]  /*1fa0*/  IADD3 R67, R67, 0x80, RZ ;  /* 0x0000008043437810 */ /* 0x000fd60007ffe0ff */
[----:B------:R-:W-:Y:S05]  /*1fb0*/  @!P0 BRA `(.L_x_26979) ;  /* 0xfffffff8001c8947 */ /* 0x000fea000383ffff */
.L_x_26969:
[----:B------:R-:W-:Y:S05]  /*1fc0*/  BSYNC B0 ;  /* 0x0000000000007941 */ /* 0x000fea0003800000 */
.L_x_26968:
[----:B------:R-:W0:Y:S01]  /*1fd0*/  SHFL.BFLY PT, R5, R60, 0x10, 0x1f ;  /* 0x0e001f003c057f89 */ /* 0x000e2200000e0000 */
[----:B------:R-:W-:Y:S01]  /*1fe0*/  BSSY B0, `(.L_x_26980) ;  /* 0x0000114000007945 */ /* 0x000fe20003800000 */
[----:B0-----:R-:W-:-:S05]  /*1ff0*/  FMNMX.FTZ R5, R5, R60, !PT ;  /* 0x0000003c05057209 */ /* 0x001fca0007810000 */
[----:B------:R-:W0:Y:S02]  /*2000*/  SHFL.BFLY PT, R6, R5, 0x8, 0x1f ;  /* 0x0d001f0005067f89 */ /* 0x000e2400000e0000 */
[----:B0-----:R-:W-:Y:S02]  /*2010*/  FMNMX.FTZ R8, R5, R6, !PT ;  /* 0x0000000605087209 */ /* 0x001fe40007810000 */
[----:B------:R-:W-:-:S03]  /*2020*/  SHF.R.S32.HI R6, RZ, 0x1f, R7 ;  /* 0x0000001fff067819 */ /* 0x000fc60000011407 */
[----:B------:R-:W0:Y:S01]  /*2030*/  SHFL.BFLY PT, R9, R8, 0x4, 0x1f ;  /* 0x0c801f0008097f89 */ /* 0x000e2200000e0000 */
[----:B------:R-:W-:-:S04]  /*2040*/  LEA.HI R15, R6, R7, RZ, 0x5 ;  /* 0x00000007060f7211 */ /* 0x000fc800078f28ff */
[----:B------:R-:W-:-:S05]  /*2050*/  LOP3.LUT R6, R15, 0xffffffe0, RZ, 0xc0, !PT ;  /* 0xffffffe00f067812 */ /* 0x000fca00078ec0ff */
        /* <DEDUP_REMOVED lines=11> */
[----:B-1----:R-:W-:Y:S02]  /*2110*/  FMNMX.FTZ R10, R9, R10, !PT ;  /* 0x0000000a090a7209 */ /* 0x002fe40007810000 */
[----:B0-----:R-:W-:-:S03]  /*2120*/  @!P0 LEA R8, R12, R5, 0x18 ;  /* 0x000000050c088211 */ /* 0x001fc600078ec0ff */
[----:B------:R-:W0:Y:S01]  /*2130*/  SHFL.BFLY PT, R11, R10, 0x1, 0x1f ;  /* 0x0c201f000a0b7f89 */ /* 0x000e2200000e0000 */
[----:B------:R-:W-:Y:S01]  /*2140*/  SHF.R.S32.HI R5, RZ, 0x5, R15 ;  /* 0x00000005ff057819 */ /* 0x000fe2000001140f */
[----:B------:R-:W-:-:S03]  /*2150*/  IMAD.MOV.U32 R12, RZ, RZ, -0x800001 ;  /* 0xff7fffffff0c7424 */ /* 0x000fc600078e00ff */
[----:B------:R-:W-:Y:S02]  /*2160*/  @!P0 LEA R8, R5, R8, 0x2 ;  /* 0x0000000805088211 */ /* 0x000fe400078e10ff */
[----:B--2---:R-:W-:-:S04]  /*2170*/  @!P1 LEA R13, R14, R13, 0x18 ;  /* 0x0000000d0e0d9211 */ /* 0x004fc800078ec0ff */
[----:B------:R-:W-:Y:S02]  /*2180*/  @!P1 LEA R13, R6, R13, 0x2 ;  /* 0x0000000d060d9211 */ /* 0x000fe400078e10ff */
[----:B0-----:R-:W-:Y:S01]  /*2190*/  @!P0 FMNMX.FTZ R11, R10, R11, !PT ;  /* 0x0000000b0a0b8209 */ /* 0x001fe20007810000 */
[----:B------:R-:W-:-:S04]  /*21a0*/  VIADD R10, R63, 0x1f ;  /* 0x0000001f3f0a7836 */ /* 0x000fc80000000000 */
[----:B------:R0:W-:Y:S01]  /*21b0*/  @!P0 STS [R8], R11 ;  /* 0x0000000b08008388 */ /* 0x0001e20000000800 */
[----:B------:R-:W-:Y:S01]  /*21c0*/  SHF.R.S32.HI R15, RZ, 0x1f, R10 ;  /* 0x0000001fff0f7819 */ /* 0x000fe2000001140a */
[----:B------:R-:W-:Y:S03]  /*21d0*/  BAR.SYNC.DEFER_BLOCKING 0x0 ;  /* 0x0000000000007b1d */ /* 0x000fe60000010000 */
        /* <DEDUP_REMOVED lines=35> */
.L_x_26984:
        /* <DEDUP_REMOVED lines=11> */
.L_x_26983:
[----:B------:R-:W-:Y:S05]  /*24c0*/  BSYNC B1 ;  /* 0x0000000000017941 */ /* 0x000fea0003800000 */
.L_x_26982:
        /* <DEDUP_REMOVED lines=14> */
.L_x_26987:
[----:B------:R-:W0:Y:S01]  /*25b0*/  LDS R14, [R11+-0x400] ;  /* 0xfffc00000b0e7984 */ /* 0x000e220000000800 */
[----:B------:R-:W-:-:S03]  /*25c0*/  IADD3 R13, R13, 0x800, RZ ;  /* 0x000008000d0d7810 */ /* 0x000fc60007ffe0ff */
[----:B------:R-:W1:Y:S01]  /*25d0*/  LDS R16, [R11+-0x200] ;  /* 0xfffe00000b107984 */ /* 0x000e620000000800 */
[----:B------:R-:W-:-:S03]  /*25e0*/  ISETP.GE.AND P2, PT, R13, R12, PT ;  /* 0x0000000c0d00720c */ /* 0x000fc60003f46270 */
[----:B------:R-:W2:Y:S04]  /*25f0*/  LDS R18, [R11] ;  /* 0x000000000b127984 */ /* 0x000ea80000000800 */
[----:B----4-:R-:W4:Y:S04]  /*2600*/  LDS R20, [R11+0x200] ;  /* 0x000200000b147984 */ /* 0x010f280000000800 */
[----:B------:R-:W4:Y:S04]  /*2610*/  LDS R22, [R11+0x400] ;  /* 0x000400000b167984 */ /* 0x000f280000000800 */
[----:B---3--:R-:W3:Y:S04]  /*2620*/  LDS R24, [R11+0x600] ;  /* 0x000600000b187984 */ /* 0x008ee80000000800 */
        /* <DEDUP_REMOVED lines=12> */
[----:B------:R-:W3:Y:S01]  /*26f0*/  MUFU.EX2 R14, R14 ;  /* 0x0000000e000e7308 */ /* 0x000ee20000000800 */
[----:B------:R-:W-:Y:S01]  /*2700*/  FMUL.FTZ R18, R18, 1.4426950216293334961 ;  /* 0x3fb8aa3b12127820 */ /* 0x000fe20000410000 */
[C---:B----4-:R-:W-:Y:S01]  /*2710*/  FADD.FTZ R20, -R9.reuse, R20 ;  /* 0x0000001409147221 */ /* 0x050fe20000010100 */
[----:B------:R-:W4:Y:S01]  /*2720*/  LDS R40, [R11+0x1600] ;  /* 0x001600000b287984 */ /* 0x000f220000000800 */
[----:B------:R-:W-:-:S02]  /*2730*/  FADD.FTZ R22, -R9, R22 ;  /* 0x0000001609167221 */ /* 0x000fc40000010100 */
[----:B------:R-:W-:Y:S01]  /*2740*/  FMUL.FTZ R20, R20, 1.4426950216293334961 ;  /* 0x3fb8aa3b14147820 */ /* 0x000fe20000410000 */
[----:B------:R-:W4:Y:S01]  /*2750*/  LDS R42, [R11+0x1800] ;  /* 0x001800000b2a7984 */ /* 0x000f220000000800 */
[----:B------:R-:W0:Y:S01]  /*2760*/  MUFU.EX2 R16, R16 ;  /* 0x0000001000107308 */ /* 0x000e220000000800 */
[----:B------:R-:W-:Y:S01]  /*2770*/  FMUL.FTZ R22, R22, 1.4426950216293334961 ;  /* 0x3fb8aa3b16167820 */ /* 0x000fe20000410000 */
[C---:B---3--:R-:W-:Y:S01]  /*2780*/  FADD.FTZ R24, -R9.reuse, R24 ;  /* 0x0000001809187221 */ /* 0x048fe20000010100 */
        /* <DEDUP_REMOVED lines=26> */
[----:B----4-:R-:W-:Y:S01]  /*2930*/  FADD.FTZ R40, -R9, R40 ;  /* 0x0000002809287221 */ /* 0x010fe20000010100 */
[----:B------:R-:W-:Y:S02]  /*2940*/  STS [R11+0x200], R20 ;  /* 0x000200140b007388 */ /* 0x000fe40000000800 */
[----:B------:R-:W-:Y:S01]  /*2950*/  FMUL.FTZ R38, R38, 1.4426950216293334961 ;  /* 0x3fb8aa3b26267820 */ /* 0x000fe20000410000 */
[----:B------:R-:W-:Y:S01]  /*2960*/  FMUL.FTZ R40, R40, 1.4426950216293334961 ;  /* 0x3fb8aa3b28287820 */ /* 0x000fe20000410000 */
[----:B------:R-:W2:Y:S01]  /*2970*/  MUFU.EX2 R26, R26 ;  /* 0x0000001a001a7308 */ /* 0x000ea20000000800 */
[----:B0-----:R-:W-:Y:S01]  /*2980*/  FADD.FTZ R15, R15, R22 ;  /* 0x000000160f0f7221 */ /* 0x001fe20000010000 */
[C---:B------:R-:W-:Y:S01]  /*2990*/  FADD.FTZ R42, -R9.reuse, R42 ;  /* 0x0000002a092a7221 */ /* 0x040fe20000010100 */
[----:B---3--:R-:W-:Y:S01]  /*29a0*/  FADD.FTZ R44, -R9, R44 ;  /* 0x0000002c092c7221 */ /* 0x008fe20000010100 */
        /* <DEDUP_REMOVED lines=36> */
.L_x_26986:
[----:B------:R-:W-:Y:S05]  /*2bf0*/  BSYNC B1 ;  /* 0x0000000000017941 */ /* 0x000fea0003800000 */
.L_x_26985:
        /* <DEDUP_REMOVED lines=9> */
[----:B------:R-:W2:Y:S04]  /*2c90*/  LDS R18, [R11+0x200] ;  /* 0x000200000b127984 */ /* 0x000ea80000000800 */
[----:B----4-:R-:W4:Y:S04]  /*2ca0*/  LDS R20, [R11+0x400] ;  /* 0x000400000b147984 */ /* 0x010f280000000800 */
[----:B------:R-:W4:Y:S04]  /*2cb0*/  LDS R22, [R11+0x600] ;  /* 0x000600000b167984 */ /* 0x000f280000000800 */
[----:B---3--:R-:W3:Y:S04]  /*2cc0*/  LDS R24, [R11+0x800] ;  /* 0x000800000b187984 */ /* 0x008ee80000000800 */
        /* <DEDUP_REMOVED lines=8> */
[C---:B------:R-:W-:Y:S01]  /*2d50*/  FADD.FTZ R18, -R9.reuse, R18 ;  /* 0x0000001209127221 */ /* 0x040fe20000010100 */
[----:B----4-:R-:W-:-:S03]  /*2d60*/  FADD.FTZ R20, -R9, R20 ;  /* 0x0000001409147221 */ /* 0x010fc60000010100 */
[----:B------:R-:W-:Y:S02]  /*2d70*/  FMUL.FTZ R18, R18, 1.4426950216293334961 ;  /* 0x3fb8aa3b12127820 */ /* 0x000fe40000410000 */
[----:B------:R-:W1:Y:S01]  /*2d80*/  MUFU.EX2 R14, R14 ;  /* 0x0000000e000e7308 */ /* 0x000e620000000800 */
[----:B------:R-:W-:Y:S01]  /*2d90*/  FMUL.FTZ R20, R20, 1.4426950216293334961 ;  /* 0x3fb8aa3b14147820 */ /* 0x000fe20000410000 */
[C---:B------:R-:W-:Y:S01]  /*2da0*/  FADD.FTZ R22, -R9.reuse, R22 ;  /* 0x0000001609167221 */ /* 0x040fe20000010100 */
        /* <DEDUP_REMOVED lines=28> */
.L_x_26989:
[----:B------:R-:W-:Y:S05]  /*2f70*/  BSYNC B1 ;  /* 0x0000000000017941 */ /* 0x000fea0003800000 */
.L_x_26988:
        /* <DEDUP_REMOVED lines=26> */
.L_x_26981:
[----:B------:R-:W-:Y:S05]  /*3120*/  BSYNC B0 ;  /* 0x0000000000007941 */ /* 0x000fea0003800000 */
.L_x_26980:
        /* <DEDUP_REMOVED lines=14> */
[----:B------:R-:W-:Y:S01]  /*3210*/  @!P0 LOP3.LUT R10, R10, 0x1ffffffc, RZ, 0xc0, !PT ;  /* 0x1ffffffc0a0a8812 */ /* 0x000fe200078ec0ff */
[----:B0-----:R-:W-:Y:S01]  /*3220*/  FADD.FTZ R13, R12, R13 ;  /* 0x0000000d0c0d7221 */ /* 0x001fe20000010000 */
[----:B------:R-:W-:-:S04]  /*3230*/  @!P2 MOV R12, 0x400 ;  /* 0x00000400000ca802 */ /* 0x000fc80000000f00 */
[----:B------:R-:W0:Y:S01]  /*3240*/  SHFL.BFLY PT, R14, R13, 0x2, 0x1f ;  /* 0x0c401f000d0e7f89 */ /* 0x000e2200000e0000 */
[----:B------:R-:W-:-:S04]  /*3250*/  @!P2 IADD3 R12, R12, 0x80, RZ ;  /* 0x000000800c0ca810 */ /* 0x000fc80007ffe0ff */
[----:B--2---:R-:W-:Y:S01]  /*3260*/  @!P2 LEA R17, R17, R12, 0x18 ;  /* 0x0000000c1111a211 */ /* 0x004fe200078ec0ff */
        /* <DEDUP_REMOVED lines=14> */
[----:B------:R-:W1:Y:S01]  /*3350*/  S2R R11, SR_CTAID.Z ;  /* 0x00000000000b7919 */ /* 0x000e620000002700 */
[----:B------:R-:W-:Y:S01]  /*3360*/  IMAD.MOV.U32 R12, RZ, RZ, -0x10 ;  /* 0xfffffff0ff0c7424 */ /* 0x000fe200078e00ff */
[----:B------:R-:W-:Y:S03]  /*3370*/  BSSY B1, `(.L_x_26992) ;  /* 0x000001f000017945 */ /* 0x000fe60003800000 */
[----:B-1----:R-:W-:Y:S01]  /*3380*/  IMAD R13, R11, R12, -0x11 ;  /* 0xffffffef0b0d7424 */ /* 0x002fe200078e020c */
        /* <DEDUP_REMOVED lines=14> */
[----:B------:R-:W1:Y:S01]  /*3470*/  S2UR UR5, SR_CgaCtaId ;  /* 0x00000000000579c3 */ /* 0x000e620000008800 */
[----:B------:R-:W-:Y:S01]  /*3480*/  UMOV UR4, 0x400 ;  /* 0x0000040000047882 */ /* 0x000fe20000000000 */
[----:B------:R-:W-:Y:S01]  /*3490*/  IMAD.MOV.U32 R12, RZ, RZ, R14 ;  /* 0x000000ffff0c7224 */ /* 0x000fe200078e000e */
[----:B------:R-:W-:Y:S01]  /*34a0*/  UIADD3 UR4, UR4, 0xa0, URZ ;  /* 0x000000a004047890 */ /* 0x000fe2000fffe03f */
[----:B------:R-:W-:-:S03]  /*34b0*/  MOV R13, R7 ;  /* 0x00000007000d7202 */ /* 0x000fc60000000f00 */
[----:B-1----:R-:W-:-:S06]  /*34c0*/  ULEA UR4, UR5, UR4, 0x18 ;  /* 0x0000000405047291 */ /* 0x002fcc000f8ec03f */
[----:B------:R-:W-:-:S07]  /*34d0*/  LEA R14, R7, UR4, 0x2 ;  /* 0x00000004070e7c11 */ /* 0x000fce000f8e10ff */
.L_x_26994:
        /* <DEDUP_REMOVED lines=8> */
.L_x_26993:
[----:B------:R-:W-:Y:S05]  /*3560*/  BSYNC B1 ;  /* 0x0000000000017941 */ /* 0x000fea0003800000 */
.L_x_26992:
        /* <DEDUP_REMOVED lines=14> */
.L_x_26997:
[----:B------:R-:W0:Y:S01]  /*3650*/  LDS R14, [R12+-0x400] ;  /* 0xfffc00000c0e7984 */ /* 0x000e220000000800 */
[----:B------:R-:W-:-:S03]  /*3660*/  VIADD R13, R13, 0x800 ;  /* 0x000008000d0d7836 */ /* 0x000fc60000000000 */
[----:B------:R-:W1:Y:S02]  /*3670*/  LDS R16, [R12+-0x200] ;  /* 0xfffe00000c107984 */ /* 0x000e640000000800 */
[----:B------:R-:W-:Y:S02]  /*3680*/  ISETP.GE.AND P1, PT, R13, R46, PT ;  /* 0x0000002e0d00720c */ /* 0x000fe40003f26270 */
[----:B------:R-:W2:Y:S04]  /*3690*/  LDS R18, [R12] ;  /* 0x000000000c127984 */ /* 0x000ea80000000800 */
[----:B----4-:R-:W4:Y:S04]  /*36a0*/  LDS R20, [R12+0x200] ;  /* 0x000200000c147984 */ /* 0x010f280000000800 */
[----:B------:R-:W4:Y:S04]  /*36b0*/  LDS R22, [R12+0x400] ;  /* 0x000400000c167984 */ /* 0x000f280000000800 */
[----:B---3--:R-:W3:Y:S04]  /*36c0*/  LDS R24, [R12+0x600] ;  /* 0x000600000c187984 */ /* 0x008ee80000000800 */
[----:B------:R-:W-:Y:S04]  /*36d0*/  LDS R26, [R12+0x800] ;  /* 0x000800000c1a7984 */ /* 0x000fe80000000800 */
[----:B------:R-:W3:Y:S04]  /*36e0*/  LDS R28, [R12+0xa00] ;  /* 0x000a00000c1c7984 */ /* 0x000ee80000000800 */
[----:B------:R-:W3:Y:S04]  /*36f0*/  LDS R30, [R12+0xc00] ;  /* 0x000c00000c1e7984 */ /* 0x000ee80000000800 */
[----:B------:R-:W3:Y:S04]  /*3700*/  LDS R32, [R12+0xe00] ;  /* 0x000e00000c207984 */ /* 0x000ee80000000800 */
[----:B------:R-:W3:Y:S01]  /*3710*/  LDS R34, [R12+0x1000] ;  /* 0x001000000c227984 */ /* 0x000ee20000000800 */
[----:B0-----:R-:W-:-:S03]  /*3720*/  FMUL.FTZ R15, R14, R11 ;  /* 0x0000000b0e0f7220 */ /* 0x001fc60000410000 */
[----:B------:R-:W0:Y:S01]  /*3730*/  LDS R36, [R12+0x1200] ;  /* 0x001200000c247984 */ /* 0x000e220000000800 */
[----:B-1----:R-:W-:-:S03]  /*3740*/  FMUL.FTZ R17, R16, R11 ;  /* 0x0000000b10117220 */ /* 0x002fc60000410000 */
[----:B------:R-:W1:Y:S01]  /*3750*/  LDS R38, [R12+0x1400] ;  /* 0x001400000c267984 */ /* 0x000e620000000800 */
[----:B--2---:R-:W-:-:S03]  /*3760*/  FMUL.FTZ R19, R18, R11 ;  /* 0x0000000b12137220 */ /* 0x004fc60000410000 */
[----:B------:R-:W2:Y:S01]  /*3770*/  LDS R40, [R12+0x1600] ;  /* 0x001600000c287984 */ /* 0x000ea20000000800 */
[----:B----4-:R-:W-:-:S03]  /*3780*/  FMUL.FTZ R21, R20, R11 ;  /* 0x0000000b14157220 */ /* 0x010fc60000410000 */
[----:B------:R-:W4:Y:S01]  /*3790*/  LDS R42, [R12+0x1800] ;  /* 0x001800000c2a7984 */ /* 0x000f220000000800 */
[----:B------:R-:W-:-:S03]  /*37a0*/  FMUL.FTZ R23, R22, R11 ;  /* 0x0000000b16177220 */ /* 0x000fc60000410000 */
[----:B------:R-:W4:Y:S01]  /*37b0*/  LDS R44, [R12+0x1a00] ;  /* 0x001a00000c2c7984 */ /* 0x000f220000000800 */
[----:B---3--:R-:W-:-:S03]  /*37c0*/  FMUL.FTZ R25, R24, R11 ;  /* 0x0000000b18197220 */ /* 0x008fc60000410000 */
[----:B------:R3:W-:Y:S04]  /*37d0*/  STS [R12+-0x400], R15 ;  /* 0xfffc000f0c007388 */ /* 0x0007e80000000800 */
[----:B------:R0:W-:Y:S01]  /*37e0*/  STS [R12+-0x200], R17 ;  /* 0xfffe00110c007388 */ /* 0x0001e20000000800 */
[----:B------:R-:W-:-:S03]  /*37f0*/  FMUL.FTZ R27, R28, R11 ;  /* 0x0000000b1c1b7220 */ /* 0x000fc60000410000 */
[----:B------:R1:W-:Y:S01]  /*3800*/  STS [R12], R19 ;  /* 0x000000130c007388 */ /* 0x0003e20000000800 */
[-C--:B------:R-:W-:Y:S01]  /*3810*/  FMUL.FTZ R29, R30, R11.reuse ;  /* 0x0000000b1e1d7220 */ /* 0x080fe20000410000 */
[-C--:B---3--:R-:W-:Y:S02]  /*3820*/  FMUL.FTZ R15, R26, R11.reuse ;  /* 0x0000000b1a0f7220 */ /* 0x088fe40000410000 */
[----:B------:R2:W-:Y:S01]  /*3830*/  STS [R12+0x200], R21 ;  /* 0x000200150c007388 */ /* 0x0005e20000000800 */
[----:B------:R-:W-:-:S03]  /*3840*/  FMUL.FTZ R31, R32, R11 ;  /* 0x0000000b201f7220 */ /* 0x000fc60000410000 */
[----:B------:R4:W-:Y:S01]  /*3850*/  STS [R12+0x400], R23 ;  /* 0x000400170c007388 */ /* 0x0009e20000000800 */
[----:B------:R-:W-:-:S03]  /*3860*/  FMUL.FTZ R33, R34, R11 ;  /* 0x0000000b22217220 */ /* 0x000fc60000410000 */
[----:B------:R3:W-:Y:S01]  /*3870*/  STS [R12+0x600], R25 ;  /* 0x000600190c007388 */ /* 0x0007e20000000800 */
[-C--:B0-----:R-:W-:Y:S01]  /*3880*/  FMUL.FTZ R17, R36, R11.reuse ;  /* 0x0000000b24117220 */ /* 0x081fe20000410000 */
[-C--:B-1----:R-:W-:Y:S02]  /*3890*/  FMUL.FTZ R19, R38, R11.reuse ;  /* 0x0000000b26137220 */ /* 0x082fe40000410000 */
[----:B------:R-:W-:Y:S01]  /*38a0*/  STS [R12+0x800], R15 ;  /* 0x0008000f0c007388 */ /* 0x000fe20000000800 */
[----:B--2---:R-:W-:-:S03]  /*38b0*/  FMUL.FTZ R21, R40, R11 ;  /* 0x0000000b28157220 */ /* 0x004fc60000410000 */
[----:B------:R-:W-:Y:S01]  /*38c0*/  STS [R12+0xa00], R27 ;  /* 0x000a001b0c007388 */ /* 0x000fe20000000800 */
[----:B----4-:R-:W-:-:S03]  /*38d0*/  FMUL.FTZ R23, R42, R11 ;  /* 0x0000000b2a177220 */ /* 0x010fc60000410000 */
        /* <DEDUP_REMOVED lines=11> */
.L_x_26996:
[----:B------:R-:W-:Y:S05]  /*3990*/  BSYNC B1 ;  /* 0x0000000000017941 */ /* 0x000fea0003800000 */
.L_x_26995:
        /* <DEDUP_REMOVED lines=9> */
[----:B----4-:R-:W4:Y:S04]  /*3a30*/  LDS R20, [R12+0x200] ;  /* 0x000200000c147984 */ /* 0x010f280000000800 */
[----:B------:R-:W4:Y:S04]  /*3a40*/  LDS R22, [R12+0x400] ;  /* 0x000400000c167984 */ /* 0x000f280000000800 */
[----:B---3--:R-:W3:Y:S04]  /*3a50*/  LDS R24, [R12+0x600] ;  /* 0x000600000c187984 */ /* 0x008ee80000000800 */
[----:B------:R-:W3:Y:S04]  /*3a60*/  LDS R26, [R12+0x800] ;  /* 0x000800000c1a7984 */ /* 0x000ee80000000800 */
[----:B------:R-:W3:Y:S01]  /*3a70*/  LDS R28, [R12+0xa00] ;  /* 0x000a00000c1c7984 */ /* 0x000ee20000000800 */
[-C--:B0-----:R-:W-:Y:S01]  /*3a80*/  FMUL.FTZ R15, R14, R11.reuse ;  /* 0x0000000b0e0f7220 */ /* 0x081fe20000410000 */
[----:B-1----:R-:W-:-:S04]  /*3a90*/  FMUL.FTZ R17, R16, R11 ;  /* 0x0000000b10117220 */ /* 0x002fc80000410000 */
[----:B------:R-:W-:Y:S01]  /*3aa0*/  STS [R12+-0x400], R15 ;  /* 0xfffc000f0c007388 */ /* 0x000fe20000000800 */
[----:B--2---:R-:W-:-:S03]  /*3ab0*/  FMUL.FTZ R19, R18, R11 ;  /* 0x0000000b12137220 */ /* 0x004fc60000410000 */
[----:B------:R-:W-:Y:S01]  /*3ac0*/  STS [R12+-0x200], R17 ;  /* 0xfffe00110c007388 */ /* 0x000fe20000000800 */
[----:B----4-:R-:W-:-:S03]  /*3ad0*/  FMUL.FTZ R21, R20, R11 ;  /* 0x0000000b14157220 */ /* 0x010fc60000410000 */
[----:B------:R-:W-:Y:S01]  /*3ae0*/  STS [R12], R19 ;  /* 0x000000130c007388 */ /* 0x000fe20000000800 */
[----:B------:R-:W-:-:S03]  /*3af0*/  FMUL.FTZ R23, R22, R11 ;  /* 0x0000000b16177220 */ /* 0x000fc60000410000 */
[----:B------:R-:W-:Y:S01]  /*3b00*/  STS [R12+0x200], R21 ;  /* 0x000200150c007388 */ /* 0x000fe20000000800 */
[----:B---3--:R-:W-:-:S03]  /*3b10*/  FMUL.FTZ R25, R24, R11 ;  /* 0x0000000b18197220 */ /* 0x008fc60000410000 */
[----:B------:R-:W-:Y:S01]  /*3b20*/  STS [R12+0x400], R23 ;  /* 0x000400170c007388 */ /* 0x000fe20000000800 */
[----:B------:R-:W-:-:S03]  /*3b30*/  FMUL.FTZ R27, R26, R11 ;  /* 0x0000000b1a1b7220 */ /* 0x000fc60000410000 */
[----:B------:R-:W-:Y:S01]  /*3b40*/  STS [R12+0x600], R25 ;  /* 0x000600190c007388 */ /* 0x000fe20000000800 */
[----:B------:R-:W-:-:S03]  /*3b50*/  FMUL.FTZ R29, R28, R11 ;  /* 0x0000000b1c1d7220 */ /* 0x000fc60000410000 */
[----:B------:R-:W-:Y:S04]  /*3b60*/  STS [R12+0x800], R27 ;  /* 0x0008001b0c007388 */ /* 0x000fe80000000800 */
[----:B------:R0:W-:Y:S02]  /*3b70*/  STS [R12+0xa00], R29 ;  /* 0x000a001d0c007388 */ /* 0x0001e40000000800 */
[----:B0-----:R-:W-:-:S07]  /*3b80*/  VIADD R12, R12, 0x1000 ;  /* 0x000010000c0c7836 */ /* 0x001fce0000000000 */
.L_x_26999:
[----:B------:R-:W-:Y:S05]  /*3b90*/  BSYNC B1 ;  /* 0x0000000000017941 */ /* 0x000fea0003800000 */
.L_x_26998:
[----:B------:R-:W-:-:S13]  /*3ba0*/  ISETP.LT.OR P0, PT, R13, R64, P0 ;  /* 0x000000400d00720c */ /* 0x000fda0000701670 */
[----:B------:R-:W-:Y:S05]  /*3bb0*/  @!P0 BRA `(.L_x_26991) ;  /* 0x0000000000308947 */ /* 0x000fea0003800000 */
[----:B------:R-:W0:Y:S04]  /*3bc0*/  LDS R14, [R12+-0x400] ;  /* 0xfffc00000c0e7984 */ /* 0x000e280000000800 */
[----:B------:R-:W1:Y:S04]  /*3bd0*/  LDS R16, [R12+-0x200] ;  /* 0xfffe00000c107984 */ /* 0x000e680000000800 */
[----:B------:R-:W2:Y:S04]  /*3be0*/  LDS R18, [R12] ;  /* 0x000000000c127984 */ /* 0x000ea80000000800 */
[----:B----4-:R-:W4:Y:S01]  /*3bf0*/  LDS R20, [R12+0x200] ;  /* 0x000200000c147984 */ /* 0x010f220000000800 */
[-C--:B0-----:R-:W-:Y:S01]  /*3c00*/  FMUL.FTZ R13, R14, R11.reuse ;  /* 0x0000000b0e0d7220 */ /* 0x081fe20000410000 */
[----:B-1----:R-:W-:-:S04]  /*3c10*/  FMUL.FTZ R15, R16, R11 ;  /* 0x0000000b100f7220 */ /* 0x002fc80000410000 */
[----:B------:R1:W-:Y:S01]  /*3c20*/  STS [R12+-0x400], R13 ;  /* 0xfffc000d0c007388 */ /* 0x0003e20000000800 */
[----:B--2---:R-:W-:-:S03]  /*3c30*/  FMUL.FTZ R17, R18, R11 ;  /* 0x0000000b12117220 */ /* 0x004fc60000410000 */
[----:B------:R1:W-:Y:S01]  /*3c40*/  STS [R12+-0x200], R15 ;  /* 0xfffe000f0c007388 */ /* 0x0003e20000000800 */
[----:B----4-:R-:W-:-:S03]  /*3c50*/  FMUL.FTZ R11, R20, R11 ;  /* 0x0000000b140b7220 */ /* 0x010fc60000410000 */
[----:B------:R1:W-:Y:S04]  /*3c60*/  STS [R12], R17 ;  /* 0x000000110c007388 */ /* 0x0003e80000000800 */
[----:B------:R1:W-:Y:S02]  /*3c70*/  STS [R12+0x200], R11 ;  /* 0x0002000b0c007388 */ /* 0x0003e40000000800 */
.L_x_26991:
[----:B------:R-:W-:Y:S05]  /*3c80*/  BSYNC B0 ;  /* 0x0000000000007941 */ /* 0x000fea0003800000 */
.L_x_26990:
[----:B------:R-:W-:Y:S01]  /*3c90*/  BAR.SYNC.DEFER_BLOCKING 0x0 ;  /* 0x0000000000007b1d */ /* 0x000fe20000010000 */
[----:B------:R-:W-:Y:S02]  /*3ca0*/  ISETP.NE.AND P0, PT, R7, RZ, PT ;  /* 0x000000ff0700720c */ /* 0x000fe40003f05270 */
[----:B------:R-:W-:-:S03]  /*3cb0*/  ISETP.GE.AND P1, PT, R61, R66, PT ;  /* 0x000000423d00720c */ /* 0x000fc60003f26270 */
[----:B------:R-:W-:Y:S08]  /*3cc0*/  BSSY B0, `(.L_x_27000) ;  /* 0x000001d000007945 */ /* 0x000ff00003800000 */
[----:B------:R-:W-:Y:S05]  /*3cd0*/  @P0 BRA `(.L_x_27001) ;  /* 0x00000000006c0947 */ /* 0x000fea0003800000 */
[----:B------:R-:W2:Y:S01]  /*3ce0*/  S2UR UR5, SR_CTAID.Y ;  /* 0x00000000000579c3 */ /* 0x000ea20000002600 */
[----:B------:R-:W-:Y:S01]  /*3cf0*/  ULDC UR6, c[0x0][0x14] ;  /* 0x0000050000067ab9 */ /* 0x000fe20000000800 */
[----:B------:R-:W-:Y:S01]  /*3d00*/  ULDC UR4, c[0x0][0xc] ;  /* 0x0000030000047ab9 */ /* 0x000fe20000000800 */
[----:B------:R-:W-:-:S05]  /*3d10*/  ULDC.64 UR12, c[0x0][0x210] ;  /* 0x00008400000c7ab9 */ /* 0x000fca0000000a00 */
[----:B------:R-:W0:Y:S08]  /*3d20*/  S2UR UR7, SR_CTAID.X ;  /* 0x00000000000779c3 */ /* 0x000e300000002500 */
[----:B------:R-:W1:Y:S01]  /*3d30*/  S2UR UR9, SR_CTAID.Z ;  /* 0x00000000000979c3 */ /* 0x000e620000002700 */
[----:B--2---:R-:W-:-:S04]  /*3d40*/  UIMAD UR4, UR5, UR4, URZ ;  /* 0x00000004050472a4 */ /* 0x004fc8000f8e023f */
        /* <DEDUP_REMOVED lines=19> */
[----:B------:R2:W-:Y:S02]  /*3e80*/  STG.E desc[UR10][R14.64], R10 ;  /* 0x0000000a0e007986 */ /* 0x0005e4000c10190a */
.L_x_27001:
[----:B------:R-:W-:Y:S05]  /*3e90*/  BSYNC B0 ;  /* 0x0000000000007941 */ /* 0x000fea0003800000 */
.L_x_27000:
[----:B------:R-:W-:Y:S01]  /*3ea0*/  ULDC UR12, c[0x0][0x26c] ;  /* 0x00009b00000c7ab9 */ /* 0x000fe20000000800 */
[----:B------:R-:W-:Y:S01]  /*3eb0*/  ULDC.64 UR6, c[0x0][0x238] ;  /* 0x00008e0000067ab9 */ /* 0x000fe20000000a00 */
[----:B------:R-:W-:Y:S04]  /*3ec0*/  BSSY B0, `(.L_x_27002) ;  /* 0x000011d000007945 */ /* 0x000fe80003800000 */
[----:B------:R-:W-:Y:S05]  /*3ed0*/  @!P1 BRA `(.L_x_27003) ;  /* 0x0000000000149947 */ /* 0x000fea0003800000 */
[----:B------:R-:W-:Y:S02]  /*3ee0*/  CS2R R54, SRZ ;  /* 0x0000000000367805 */ /* 0x000fe4000001ff00 */
[----:B------:R-:W-:Y:S02]  /*3ef0*/  CS2R R52, SRZ ;  /* 0x0000000000347805 */ /* 0x000fe4000001ff00 */
[----:B------:R-:W-:Y:S02]  /*3f00*/  CS2R R50, SRZ ;  /* 0x0000000000327805 */ /* 0x000fe4000001ff00 */
[----:B------:R-:W-:Y:S01]  /*3f10*/  CS2R R48, SRZ ;  /* 0x0000000000307805 */ /* 0x000fe2000001ff00 */
[----:B------:R-:W-:Y:S06]  /*3f20*/  BRA `(.L_x_27004) ;  /* 0x0000001000587947 */ /* 0x000fec0003800000 */
.L_x_27003:
[----:B-12---:R-:W1:Y:S01]  /*3f30*/  I2F.RP R15, R2 ;  /* 0x00000002000f7306 */ /* 0x006e620000209400 */
[----:B------:R-:W0:Y:S01]  /*3f40*/  S2UR UR4, SR_CTAID.Y ;  /* 0x00000000000479c3 */ /* 0x000e220000002600 */
[----:B------:R-:W2:Y:S01]  /*3f50*/  S2R R14, SR_CTAID.Z ;  /* 0x00000000000e7919 */ /* 0x000ea20000002700 */
[----:B------:R-:W-:Y:S01]  /*3f60*/  ULDC UR9, c[0x0][0x270] ;  /* 0x00009c0000097ab9 */ /* 0x000fe20000000800 */
[----:B------:R-:W-:Y:S01]  /*3f70*/  ULDC UR8, c[0x0][0x28c] ;  /* 0x0000a30000087ab9 */ /* 0x000fe20000000800 */
[----:B------:R-:W-:Y:S01]  /*3f80*/  IMAD R56, R0, UR9, RZ ;  /* 0x0000000900387c24 */ /* 0x000fe2000f8e02ff */
[----:B------:R-:W-:Y:S02]  /*3f90*/  LOP3.LUT R8, RZ, R8, RZ, 0x33, !PT ;  /* 0x00000008ff087212 */ /* 0x000fe400078e33ff */
[----:B------:R-:W-:Y:S02]  /*3fa0*/  CS2R R54, SRZ ;  /* 0x0000000000367805 */ /* 0x000fe4000001ff00 */
[----:B------:R-:W-:Y:S01]  /*3fb0*/  CS2R R52, SRZ ;  /* 0x0000000000347805 */ /* 0x000fe2000001ff00 */
[----:B------:R-:W0:Y:S01]  /*3fc0*/  LDC R9, c[0x0][0x258] ;  /* 0x00009600ff097b82 */ /* 0x000e220000000800 */
[----:B------:R-:W-:-:S02]  /*3fd0*/  CS2R R50, SRZ ;  /* 0x0000000000327805 */ /* 0x000fc4000001ff00 */
[----:B------:R-:W-:Y:S02]  /*3fe0*/  CS2R R48, SRZ ;  /* 0x0000000000307805 */ /* 0x000fe4000001ff00 */
[----:B------:R-:W-:Y:S02]  /*3ff0*/  IADD3 R3, R3, -UR8, RZ ;  /* 0x8000000803037c10 */ /* 0x000fe4000fffe0ff */
[----:B------:R-:W-:Y:S01]  /*4000*/  SHF.R.S32.HI R57, RZ, 0x1f, R56 ;  /* 0x0000001fff397819 */ /* 0x000fe20000011438 */
[----:B-1----:R-:W1:Y:S01]  /*4010*/  MUFU.RCP R15, R15 ;  /* 0x0000000f000f7308 */ /* 0x002e620000001000 */
[----:B------:R-:W3:Y:S01]  /*4020*/  LDC R59, c[0x0][0x26c] ;  /* 0x00009b00ff3b7b82 */ /* 0x000ee20000000800 */
[----:B-1----:R-:W-:Y:S01]  /*4030*/  IADD3 R13, R15, 0xffffffe, RZ ;  /* 0x0ffffffe0f0d7810 */ /* 0x002fe20007ffe0ff */
[----:B0-----:R-:W-:Y:S01]  /*4040*/  IMAD R10, R9, UR4, RZ ;  /* 0x00000004090a7c24 */ /* 0x001fe2000f8e02ff */
[----:B------:R-:W-:Y:S01]  /*4050*/  SHF.R.S32.HI R9, RZ, 0x1f, R61 ;  /* 0x0000001fff097819 */ /* 0x000fe2000001143d */
[----:B------:R-:W-:Y:S01]  /*4060*/  ULDC.64 UR4, c[0x0][0x248] ;  /* 0x0000920000047ab9 */ /* 0x000fe20000000a00 */
[----:B--2---:R-:W-:-:S02]  /*4070*/  LEA R60, R14, R5, 0x4 ;  /* 0x000000050e3c7211 */ /* 0x004fc400078e20ff */
[----:B------:R-:W0:Y:S01]  /*4080*/  F2I.FTZ.U32.TRUNC.NTZ R13, R13 ;  /* 0x0000000d000d7305 */ /* 0x000e22000021f000 */
[----:B------:R-:W-:Y:S02]  /*4090*/  IADD3 R11, P0, R10, R61, RZ ;  /* 0x0000003d0a0b7210 */ /* 0x000fe40007f1e0ff */
[----:B---3--:R-:W-:Y:S01]  /*40a0*/  SHF.R.S32.HI R59, RZ, 0x1f, R59 ;  /* 0x0000001fff3b7819 */ /* 0x008fe2000001143b */
[----:B------:R-:W-:Y:S01]  /*40b0*/  IMAD.SHL.U32 R60, R60, 0x20, RZ ;  /* 0x000000203c3c7824 */ /* 0x000fe200078e00ff */
[----:B------:R-:W-:Y:S02]  /*40c0*/  LEA.HI.X.SX32 R12, R10, R9, 0x1, P0 ;  /* 0x000000090a0c7211 */ /* 0x000fe400000f0eff */
[C---:B------:R-:W-:Y:S01]  /*40d0*/  LEA R10, P0, R11.reuse, UR4, 0x2 ;  /* 0x000000040b0a7c11 */ /* 0x040fe2000f8010ff */
[----:B------:R-:W-:Y:S02]  /*40e0*/  UMOV UR4, 0x400 ;  /* 0x0000040000047882 */ /* 0x000fe40000000000 */
[----:B------:R-:W-:Y:S01]  /*40f0*/  UIADD3 UR4, UR4, 0xa0, URZ ;  /* 0x000000a004047890 */ /* 0x000fe2000fffe03f */
[----:B------:R-:W-:Y:S01]  /*4100*/  LEA.HI.X R11, R11, UR5, R12, 0x2, P0 ;  /* 0x000000050b0b7c11 */ /* 0x000fe200080f140c */
[----:B------:R-:W-:Y:S01]  /*4110*/  HFMA2.MMA R12, -RZ, RZ, 0, 0 ;  /* 0x00000000ff0c7435 */ /* 0x000fe200000001ff */
[----:B------:R-:W1:Y:S01]  /*4120*/  S2UR UR5, SR_CgaCtaId ;  /* 0x00000000000579c3 */ /* 0x000e620000008800 */
        /* <DEDUP_REMOVED lines=8> */
[----:B------:R-:W-:Y:S01]  /*41b0*/  LOP3.LUT R13, R13, 0xffffffe0, RZ, 0xc0, !PT ;  /* 0xffffffe00d0d7812 */ /* 0x000fe200078ec0ff */
[----:B-1----:R-:W-:-:S04]  /*41c0*/  ULEA UR4, UR5, UR4, 0x18 ;  /* 0x0000000405047291 */ /* 0x002fc8000f8ec03f */
[----:B------:R-:W-:Y:S01]  /*41d0*/  IMAD R58, R12, 0x4, R13 ;  /* 0x000000040c3a7824 */ /* 0x000fe200078e020d */
[----:B------:R-:W-:-:S03]  /*41e0*/  LEA R12, R5, R12, 0x3 ;  /* 0x0000000c050c7211 */ /* 0x000fc600078e18ff */
[----:B------:R-:W-:Y:S01]  /*41f0*/  VIADD R65, R58, 0x100 ;  /* 0x000001003a417836 */ /* 0x000fe20000000000 */
[----:B------:R-:W-:Y:S01]  /*4200*/  LEA R0, R14, R12, 0x7 ;  /* 0x0000000c0e007211 */ /* 0x000fe200078e38ff */
[----:B------:R-:W-:Y:S01]  /*4210*/  VIADD R69, R58, 0x200 ;  /* 0x000002003a457836 */ /* 0x000fe20000000000 */
[----:B------:R-:W-:Y:S01]  /*4220*/  LEA R62, R12, UR4, 0x4 ;  /* 0x000000040c3e7c11 */ /* 0x000fe2000f8e20ff */
[C---:B------:R-:W-:Y:S01]  /*4230*/  VIADD R73, R58.reuse, 0x300 ;  /* 0x000003003a497836 */ /* 0x040fe20000000000 */
[----:B------:R-:W-:Y:S01]  /*4240*/  IADD3 R67, R58, 0x180, RZ ;  /* 0x000001803a437810 */ /* 0x000fe20007ffe0ff */
[----:B------:R-:W-:Y:S01]  /*4250*/  IMAD.SHL.U32 R0, R0, 0x4, RZ ;  /* 0x0000000400007824 */ /* 0x000fe200078e00ff */
[C---:B------:R-:W-:Y:S02]  /*4260*/  IADD3 R71, R58.reuse, 0x280, RZ ;  /* 0x000002803a477810 */ /* 0x040fe40007ffe0ff */
[----:B------:R-:W-:-:S07]  /*4270*/  IADD3 R75, R58, 0x380, RZ ;  /* 0x000003803a4b7810 */ /* 0x000fce0007ffe0ff */
.L_x_27007:
[----:B----4-:R-:W0:Y:S01]  /*4280*/  LDC R20, c[0x0][0x290] ;  /* 0x0000a400ff147b82 */ /* 0x010e220000000800 */
        /* <DEDUP_REMOVED lines=47> */
[----:B------:R-:W2:Y:S04]  /*4580*/  LDG.E.CONSTANT R12, desc[UR10][R10.64] ;  /* 0x0000000a0a0c7981 */ /* 0x000ea8000c1e9900 */
[----:B------:R-:W0:Y:S01]  /*4590*/  LDS.128 R44, [R62] ;  /* 0x000000003e2c7984 */ /* 0x000e220000000c00 */
        /* <DEDUP_REMOVED lines=20> */
[----:B-1----:R-:W-:-:S04]  /*46e0*/  IADD3 R29, P1, R69, R36, RZ ;  /* 0x00000024451d7210 */ /* 0x002fc80007f3e0ff */
[----:B------:R-:W4:Y:S01]  /*46f0*/  LDG.E.128.CONSTANT R24, desc[UR10][R24.64] ;  /* 0x0000000a18187981 */ /* 0x000f22000c1e9d00 */
[----:B------:R-:W-:Y:S02]  /*4700*/  LEA R28, P2, R29, UR6, 0x2 ;  /* 0x000000061d1c7c11 */ /* 0x000fe4000f8410ff */
[----:B------:R-:W-:Y:S02]  /*4710*/  LEA.HI.X.SX32 R30, R69, R42, 0x1, P1 ;  /* 0x0000002a451e7211 */ /* 0x000fe400008f0eff */
[----:B------:R-:W-:Y:S02]  /*4720*/  IADD3 R33, P1, R71, R36, RZ ;  /* 0x0000002447217210 */ /* 0x000fe40007f3e0ff */
[----:B------:R-:W-:Y:S02]  /*4730*/  LEA.HI.X R29, R29, UR7, R30, 0x2, P2 ;  /* 0x000000071d1d7c11 */ /* 0x000fe400090f141e */
[----:B------:R-:W-:Y:S02]  /*4740*/  LEA R32, P2, R33, UR6, 0x2 ;  /* 0x0000000621207c11 */ /* 0x000fe4000f8410ff */
[----:B------:R-:W-:-:S02]  /*4750*/  LEA.HI.X.SX32 R34, R71, R42, 0x1, P1 ;  /* 0x0000002a47227211 */ /* 0x000fc400008f0eff */
[----:B------:R-:W4:Y:S01]  /*4760*/  LDG.E.128.CONSTANT R28, desc[UR10][R28.64] ;  /* 0x0000000a1c1c7981 */ /* 0x000f22000c1e9d00 */
[----:B------:R-:W-:Y:S02]  /*4770*/  IADD3 R37, P1, R73, R36, RZ ;  /* 0x0000002449257210 */ /* 0x000fe40007f3e0ff */
[----:B------:R-:W-:Y:S02]  /*4780*/  LEA.HI.X R33, R33, UR7, R34, 0x2, P2 ;  /* 0x0000000721217c11 */ /* 0x000fe400090f1422 */
[----:B------:R-:W-:Y:S02]  /*4790*/  LEA R38, P2, R37, UR6, 0x2 ;  /* 0x0000000625267c11 */ /* 0x000fe4000f8410ff */
[----:B------:R-:W-:Y:S02]  /*47a0*/  LEA.HI.X.SX32 R40, R73, R42, 0x1, P1 ;  /* 0x0000002a49287211 */ /* 0x000fe400008f0eff */
[----:B------:R-:W4:Y:S01]  /*47b0*/  LDG.E.128.CONSTANT R32, desc[UR10][R32.64] ;  /* 0x0000000a20207981 */ /* 0x000f22000c1e9d00 */
[----:B------:R-:W-:-:S02]  /*47c0*/  IADD3 R41, P1, R75, R36, RZ ;  /* 0x000000244b297210 */ /* 0x000fc40007f3e0ff */
[----:B------:R-:W-:Y:S02]  /*47d0*/  LEA.HI.X R39, R37, UR7, R40, 0x2, P2 ;  /* 0x0000000725277c11 */ /* 0x000fe400090f1428 */
[----:B------:R-:W-:Y:S02]  /*47e0*/  LEA R40, P2, R41, UR6, 0x2 ;  /* 0x0000000629287c11 */ /* 0x000fe4000f8410ff */
[----:B------:R-:W-:Y:S02]  /*47f0*/  LEA.HI.X.SX32 R42, R75, R42, 0x1, P1 ;  /* 0x0000002a4b2a7211 */ /* 0x000fe400008f0eff */
[----:B------:R-:W4:Y:S02]  /*4800*/  LDG.E.128.CONSTANT R36, desc[UR10][R38.64] ;  /* 0x0000000a26247981 */ /* 0x000f24000c1e9d00 */
[----:B------:R-:W-:-:S06]  /*4810*/  LEA.HI.X R41, R41, UR7, R42, 0x2, P2 ;  /* 0x0000000729297c11 */ /* 0x000fcc00090f142a */
[----:B------:R-:W4:Y:S01]  /*4820*/  LDG.E.128.CONSTANT R40, desc[UR10][R40.64] ;  /* 0x0000000a28287981 */ /* 0x000f22000c1e9d00 */
[----:B------:R-:W-:-:S13]  /*4830*/  ISETP.NE.AND P2, PT, R64, -0x2, PT ;  /* 0xfffffffe4000780c */ /* 0x000fda0003f45270 */
[C---:B------:R-:W-:Y:S02]  /*4840*/  @!P2 IADD3 R64, R0.reuse, 0x1, RZ ;  /* 0x000000010040a810 */ /* 0x040fe40007ffe0ff */
[-C--:B------:R-:W-:Y:S02]  /*4850*/  @!P2 ISETP.GE.AND P1, PT, R0, R63.reuse, PT ;  /* 0x0000003f0000a20c */ /* 0x080fe40003f26270 */
[CC--:B------:R-:W-:Y:S02]  /*4860*/  @!P2 ISETP.GE.AND P3, PT, R64.reuse, R63.reuse, PT ;  /* 0x0000003f4000a20c */ /* 0x0c0fe40003f66270 */
[-C--:B------:R-:W-:Y:S02]  /*4870*/  @!P2 ISETP.GE.AND P5, PT, R64, R63.reuse, PT ;  /* 0x0000003f4000a20c */ /* 0x080fe40003fa6270 */
[----:B------:R-:W-:Y:S02]  /*4880*/  @!P2 ISETP.GE.AND P4, PT, R0, R63, PT ;  /* 0x0000003f0000a20c */ /* 0x000fe40003f86270 */
[----:B--2---:R-:W-:-:S02]  /*4890*/  @!P2 FSEL R13, R13, RZ, !P3 ;  /* 0x000000ff0d0da208 */ /* 0x004fc40005800000 */
[----:B------:R-:W-:Y:S02]  /*48a0*/  @!P2 FSEL R12, R12, RZ, !P1 ;  /* 0x000000ff0c0ca208 */ /* 0x000fe40004800000 */
[----:B---3--:R-:W-:Y:S01]  /*48b0*/  @!P2 FSEL R17, R17, RZ, !P5 ;  /* 0x000000ff1111a208 */ /* 0x008fe20006800000 */
[----:B0-----:R-:W-:Y:S01]  /*48c0*/  FMUL.FTZ R13, R45, R13 ;  /* 0x0000000d2d0d7220 */ /* 0x001fe20000410000 */
[----:B------:R-:W-:-:S03]  /*48d0*/  @!P2 FSEL R16, R16, RZ, !P4 ;  /* 0x000000ff1010a208 */ /* 0x000fc60006000000 */
[----:B------:R-:W-:Y:S01]  /*48e0*/  FFMA.FTZ R13, R44, R12, R13 ;  /* 0x0000000c2c0d7223 */ /* 0x000fe2000001000d */
[----:B------:R-:W-:Y:S02]  /*48f0*/  @!P2 VIADD R12, R0, 0x2 ;  /* 0x00000002000ca836 */ /* 0x000fe40000000000 */
[----:B------:R-:W-:-:S03]  /*4900*/  FMUL.FTZ R17, R45, R17 ;  /* 0x000000112d117220 */ /* 0x000fc60000410000 */
[-C--:B------:R-:W-:Y:S01]  /*4910*/  @!P2 ISETP.GE.AND P1, PT, R12, R63.reuse, PT ;  /* 0x0000003f0c00a20c */ /* 0x080fe20003f26270 */
[----:B------:R-:W-:Y:S01]  /*4920*/  FFMA.FTZ R17, R44, R16, R17 ;  /* 0x000000102c117223 */ /* 0x000fe20000010011 */
[C---:B------:R-:W-:Y:S01]  /*4930*/  @!P2 IADD3 R12, R0.reuse, 0x3, RZ ;  /* 0x00000003000ca810 */ /* 0x040fe20007ffe0ff */
[----:B------:R-:W-:Y:S01]  /*4940*/  @!P2 VIADD R16, R0, 0x2 ;  /* 0x000000020010a836 */ /* 0x000fe20000000000 */
[----:B------:R-:W-:Y:S02]  /*4950*/  @!P2 FSEL R14, R14, RZ, !P1 ;  /* 0x000000ff0e0ea208 */ /* 0x000fe40004800000 */
[CC--:B------:R-:W-:Y:S02]  /*4960*/  @!P2 ISETP.GE.AND P3, PT, R12.reuse, R63.reuse, PT ;  /* 0x0000003f0c00a20c */ /* 0x0c0fe40003f66270 */
[-C--:B------:R-:W-:Y:S01]  /*4970*/  @!P2 ISETP.GE.AND P6, PT, R12, R63.reuse, PT ;  /* 0x0000003f0c00a20c */ /* 0x080fe20003fc6270 */
[----:B------:R-:W-:Y:S01]  /*4980*/  @!P2 VIADD R12, R0, 0x2 ;  /* 0x00000002000ca836 */ /* 0x000fe20000000000 */
[----:B------:R-:W-:Y:S01]  /*4990*/  @!P2 FSEL R15, R15, RZ, !P3 ;  /* 0x000000ff0f0fa208 */ /* 0x000fe20005800000 */
[----:B------:R-:W-:Y:S01]  /*49a0*/  FFMA.FTZ R14, R46, R14, R13 ;  /* 0x0000000e2e0e7223 */ /* 0x000fe2000001000d */
[----:B------:R-:W-:-:S02]  /*49b0*/  @!P2 ISETP.GE.AND P4, PT, R16, R63, PT ;  /* 0x0000003f1000a20c */ /* 0x000fc40003f86270 */
[----:B------:R-:W-:Y:S01]  /*49c0*/  @!P2 ISETP.GE.AND P1, PT, R12, R63, PT ;  /* 0x0000003f0c00a20c */ /* 0x000fe20003f26270 */
[----:B------:R-:W-:Y:S01]  /*49d0*/  FFMA.FTZ R15, R47, R15, R14 ;  /* 0x0000000f2f0f7223 */ /* 0x000fe2000001000e */
[----:B------:R-:W-:Y:S02]  /*49e0*/  @!P2 IADD3 R12, R0, 0x3, RZ ;  /* 0x00000003000ca810 */ /* 0x000fe40007ffe0ff */
[----:B------:R-:W-:Y:S01]  /*49f0*/  @!P2 FSEL R18, R18, RZ, !P4 ;  /* 0x000000ff1212a208 */ /* 0x000fe20006000000 */
[----:B------:R-:W-:Y:S01]  /*4a00*/  FADD.FTZ R48, R48, R15 ;  /* 0x0000000f30307221 */ /* 0x000fe20000010000 */
[-C--:B------:R-:W-:Y:S01]  /*4a10*/  @!P2 ISETP.GE.AND P3, PT, R12, R63.reuse, PT ;  /* 0x0000003f0c00a20c */ /* 0x080fe20003f66270 */
[----:B------:R-:W-:Y:S01]  /*4a20*/  @!P2 VIADD R12, R0, 0x1 ;  /* 0x00000001000ca836 */ /* 0x000fe20000000000 */
[----:B------:R-:W-:Y:S01]  /*4a30*/  @!P2 FSEL R19, R19, RZ, !P6 ;  /* 0x000000ff1313a208 */ /* 0x000fe20007000000 */
[----:B------:R-:W-:Y:S01]  /*4a40*/  FFMA.FTZ R18, R46, R18, R17 ;  /* 0x000000122e127223 */ /* 0x000fe20000010011 */
[----:B------:R-:W-:-:S02]  /*4a50*/  @!P2 ISETP.GE.AND P6, PT, R0, R63, PT ;  /* 0x0000003f0000a20c */ /* 0x000fc40003fc6270 */
[----:B------:R-:W-:Y:S01]  /*4a60*/  @!P2 ISETP.GE.AND P4, PT, R12, R63, PT ;  /* 0x0000003f0c00a20c */ /* 0x000fe20003f86270 */
[----:B------:R-:W-:Y:S01]  /*4a70*/  FFMA.FTZ R18, R47, R19, R18 ;  /* 0x000000132f127223 */ /* 0x000fe20000010012 */
[C---:B------:R-:W-:Y:S02]  /*4a80*/  @!P2 IADD3 R12, R0.reuse, 0x2, RZ ;  /* 0x00000002000ca810 */ /* 0x040fe40007ffe0ff */
[----:B------:R-:W-:Y:S01]  /*4a90*/  @!P2 IADD3 R16, R0, 0x1, RZ ;  /* 0x000000010010a810 */ /* 0x000fe20007ffe0ff */
[----:B------:R-:W-:Y:S01]  /*4aa0*/  FADD.FTZ R49, R49, R18 ;  /* 0x0000001231317221 */ /* 0x000fe20000010000 */
[----:B----4-:R-:W-:Y:S02]  /*4ab0*/  @!P2 FSEL R20, R20, RZ, !P6 ;  /* 0x000000ff1414a208 */ /* 0x010fe40007000000 */
[-C--:B------:R-:W-:Y:S01]  /*4ac0*/  @!P2 ISETP.GE.AND P6, PT, R12, R63.reuse, PT ;  /* 0x0000003f0c00a20c */ /* 0x080fe20003fc6270 */
[----:B------:R-:W-:Y:S01]  /*4ad0*/  @!P2 VIADD R12, R0, 0x3 ;  /* 0x00000003000ca836 */ /* 0x000fe20000000000 */
[----:B------:R-:W-:-:S02]  /*4ae0*/  @!P2 ISETP.GE.AND P5, PT, R16, R63, PT ;  /* 0x0000003f1000a20c */ /* 0x000fc40003fa6270 */
[----:B------:R-:W-:Y:S02]  /*4af0*/  @!P2 FSEL R22, R22, RZ, !P1 ;  /* 0x000000ff1616a208 */ /* 0x000fe40004800000 */
[----:B------:R-:W-:Y:S02]  /*4b00*/  @!P2 FSEL R21, R21, RZ, !P5 ;  /* 0x000000ff1515a208 */ /* 0x000fe40006800000 */
[----:B------:R-:W-:Y:S02]  /*4b10*/  @!P2 ISETP.GE.AND P5, PT, R12, R63, PT ;  /* 0x0000003f0c00a20c */ /* 0x000fe40003fa6270 */
[----:B------:R-:W-:Y:S01]  /*4b20*/  @!P2 IADD3 R12, R0, 0x1, RZ ;  /* 0x00000001000ca810 */ /* 0x000fe20007ffe0ff */
        /* <DEDUP_REMOVED lines=9> */
[----:B------:R-:W-:Y:S01]  /*4bc0*/  @!P2 ISETP.GE.AND P3, PT, R12, R63, PT ;  /* 0x0000003f0c00a20c */ /* 0x000fe20003f66270 */
[----:B------:R-:W-:Y:S01]  /*4bd0*/  FMUL.FTZ R25, R45, R25 ;  /* 0x000000192d197220 */ /* 0x000fe20000410000 */
[----:B------:R-:W-:Y:S01]  /*4be0*/  @!P2 IADD3 R12, R0, 0x3, RZ ;  /* 0x00000003000ca810 */ /* 0x000fe20007ffe0ff */
[----:B------:R-:W-:Y:S01]  /*4bf0*/  FFMA.FTZ R23, R47, R23, R22 ;  /* 0x000000172f177223 */ /* 0x000fe20000010016 */
[----:B------:R-:W-:Y:S01]  /*4c00*/  @!P2 FSEL R26, R26, RZ, !P6 ;  /* 0x000000ff1a1aa208 */ /* 0x000fe20007000000 */
[----:B------:R-:W-:Y:S01]  /*4c10*/  FFMA.FTZ R25, R44, R24, R25 ;  /* 0x000000182c197223 */ /* 0x000fe20000010019 */
[-C--:B------:R-:W-:Y:S01]  /*4c20*/  @!P2 ISETP.GE.AND P4, PT, R12, R63.reuse, PT ;  /* 0x0000003f0c00a20c */ /* 0x080fe20003f86270 */
[----:B------:R-:W-:Y:S01]  /*4c30*/  @!P2 VIADD R12, R0, 0x1 ;  /* 0x00000001000ca836 */ /* 0x000fe20000000000 */
[----:B------:R-:W-:Y:S01]  /*4c40*/  @!P2 FSEL R27, R27, RZ, !P5 ;  /* 0x000000ff1b1ba208 */ /* 0x000fe20006800000 */
[----:B------:R-:W-:Y:S01]  /*4c50*/  FFMA.FTZ R26, R46, R26, R25 ;  /* 0x0000001a2e1a7223 */ /* 0x000fe20000010019 */
[-C--:B------:R-:W-:Y:S01]  /*4c60*/  @!P2 ISETP.GE.AND P5, PT, R0, R63.reuse, PT ;  /* 0x0000003f0000a20c */ /* 0x080fe20003fa6270 */
[----:B------:R-:W-:Y:S01]  /*4c70*/  FADD.FTZ R50, R50, R23 ;  /* 0x0000001732327221 */ /* 0x000fe20000010000 */
[----:B------:R-:W-:Y:S01]  /*4c80*/  @!P2 ISETP.GE.AND P6, PT, R12, R63, PT ;  /* 0x0000003f0c00a20c */ /* 0x000fe20003fc6270 */
[----:B------:R-:W-:Y:S01]  /*4c90*/  FFMA.FTZ R26, R47, R27, R26 ;  /* 0x0000001b2f1a7223 */ /* 0x000fe2000001001a */
[----:B------:R-:W-:-:S02]  /*4ca0*/  @!P2 IADD3 R12, R0, 0x2, RZ ;  /* 0x00000002000ca810 */ /* 0x000fc40007ffe0ff */
[----:B------:R-:W-:Y:S01]  /*4cb0*/  @!P2 FSEL R28, R28, RZ, !P5 ;  /* 0x000000ff1c1ca208 */ /* 0x000fe20006800000 */
[----:B------:R-:W-:Y:S01]  /*4cc0*/  FADD.FTZ R51, R51, R26 ;  /* 0x0000001a33337221 */ /* 0x000fe20000010000 */
[-C--:B------:R-:W-:Y:S01]  /*4cd0*/  @!P2 ISETP.GE.AND P5, PT, R12, R63.reuse, PT ;  /* 0x0000003f0c00a20c */ /* 0x080fe20003fa6270 */
[----:B------:R-:W-:Y:S01]  /*4ce0*/  @!P2 VIADD R12, R0, 0x3 ;  /* 0x00000003000ca836 */ /* 0x000fe20000000000 */
[----:B------:R-:W-:Y:S02]  /*4cf0*/  @!P2 FSEL R29, R29, RZ, !P1 ;  /* 0x000000ff1d1da208 */ /* 0x000fe40004800000 */
[----:B------:R-:W-:Y:S02]  /*4d00*/  @!P2 FSEL R30, R30, RZ, !P3 ;  /* 0x000000ff1e1ea208 */ /* 0x000fe40005800000 */
[----:B------:R-:W-:Y:S01]  /*4d10*/  @!P2 ISETP.GE.AND P1, PT, R12, R63, PT ;  /* 0x0000003f0c00a20c */ /* 0x000fe20003f26270 */
[----:B------:R-:W-:Y:S01]  /*4d20*/  FMUL.FTZ R29, R45, R29 ;  /* 0x0000001d2d1d7220 */ /* 0x000fe20000410000 */
[----:B------:R-:W-:-:S02]  /*4d30*/  @!P2 ISETP.GE.AND P3, PT, R0, R63, PT ;  /* 0x0000003f0000a20c */ /* 0x000fc40003f66270 */
[----:B------:R-:W-:Y:S01]  /*4d40*/  @!P2 IADD3 R12, R0, 0x1, RZ ;  /* 0x00000001000ca810 */ /* 0x000fe20007ffe0ff */
[----:B------:R-:W-:Y:S01]  /*4d50*/  FFMA.FTZ R29, R44, R28, R29 ;  /* 0x0000001c2c1d7223 */ /* 0x000fe2000001001d */
[----:B------:R-:W-:Y:S02]  /*4d60*/  @!P2 FSEL R32, R32, RZ, !P3 ;  /* 0x000000ff2020a208 */ /* 0x000fe40005800000 */
[-C--:B------:R-:W-:Y:S01]  /*4d70*/  @!P2 ISETP.GE.AND P3, PT, R12, R63.reuse, PT ;  /* 0x0000003f0c00a20c */ /* 0x080fe20003f66270 */
[----:B------:R-:W-:Y:S01]  /*4d80*/  @!P2 VIADD R12, R0, 0x2 ;  /* 0x00000002000ca836 */ /* 0x000fe20000000000 */
[----:B------:R-:W-:Y:S01]  /*4d90*/  @!P2 FSEL R33, R33, RZ, !P6 ;  /* 0x000000ff2121a208 */ /* 0x000fe20007000000 */
[----:B------:R-:W-:Y:S01]  /*4da0*/  FFMA.FTZ R30, R46, R30, R29 ;  /* 0x0000001e2e1e7223 */ /* 0x000fe2000001001d */
        /* <DEDUP_REMOVED lines=14> */
[----:B------:R-:W-:-:S02]  /*4e90*/  @!P2 IADD3 R12, R0, 0x3, RZ ;  /* 0x00000003000ca810 */ /* 0x000fc40007ffe0ff */
[----:B------:R-:W-:Y:S01]  /*4ea0*/  @!P2 FSEL R41, R41, RZ, !P3 ;  /* 0x000000ff2929a208 */ /* 0x000fe20005800000 */
[----:B------:R-:W-:Y:S01]  /*4eb0*/  FFMA.FTZ R37, R44, R36, R37 ;  /* 0x000000242c257223 */ /* 0x000fe20000010025 */
[-C--:B------:R-:W-:Y:S01]  /*4ec0*/  @!P2 ISETP.GE.AND P6, PT, R12, R63.reuse, PT ;  /* 0x0000003f0c00a20c */ /* 0x080fe20003fc6270 */
[C---:B------:R-:W-:Y:S01]  /*4ed0*/  @!P2 VIADD R12, R0.reuse, 0x2 ;  /* 0x00000002000ca836 */ /* 0x040fe20000000000 */
[----:B------:R-:W-:Y:S01]  /*4ee0*/  @!P2 ISETP.GE.AND P3, PT, R0, R63, PT ;  /* 0x0000003f0000a20c */ /* 0x000fe20003f66270 */
[----:B------:R-:W-:Y:S01]  /*4ef0*/  FMUL.FTZ R41, R45, R41 ;  /* 0x000000292d297220 */ /* 0x000fe20000410000 */
[----:B------:R-:W-:Y:S01]  /*4f00*/  @!P2 FSEL R31, R31, RZ, !P4 ;  /* 0x000000ff1f1fa208 */ /* 0x000fe20006000000 */
[----:B------:R-:W-:Y:S01]  /*4f10*/  FFMA.FTZ R38, R46, R38, R37 ;  /* 0x000000262e267223 */ /* 0x000fe20000010025 */
[----:B------:R-:W-:Y:S02]  /*4f20*/  @!P2 FSEL R40, R40, RZ, !P3 ;  /* 0x000000ff2828a208 */ /* 0x000fe40005800000 */
[----:B------:R-:W-:Y:S01]  /*4f30*/  @!P2 ISETP.GE.AND P3, PT, R12, R63, PT ;  /* 0x0000003f0c00a20c */ /* 0x000fe20003f66270 */
[----:B------:R-:W-:Y:S01]  /*4f40*/  FFMA.FTZ R31, R47, R31, R30 ;  /* 0x0000001f2f1f7223 */ /* 0x000fe2000001001e */
[----:B------:R-:W-:Y:S01]  /*4f50*/  @!P2 FSEL R35, R35, RZ, !P1 ;  /* 0x000000ff2323a208 */ /* 0x000fe20004800000 */
[----:B------:R-:W-:Y:S01]  /*4f60*/  FFMA.FTZ R41, R44, R40, R41 ;  /* 0x000000282c297223 */ /* 0x000fe20000010029 */
[----:B------:R-:W-:Y:S01]  /*4f70*/  @!P2 FSEL R42, R42, RZ, !P3 ;  /* 0x000000ff2a2aa208 */ /* 0x000fe20005800000 */
[----:B------:R-:W-:Y:S01]  /*4f80*/  FADD.FTZ R52, R52, R31 ;  /* 0x0000001f34347221 */ /* 0x000fe20000010000 */
[----:B------:R-:W-:Y:S01]  /*4f90*/  @!P2 FSEL R39, R39, RZ, !P5 ;  /* 0x000000ff2727a208 */ /* 0x000fe20006800000 */
[----:B------:R-:W-:Y:S01]  /*4fa0*/  FFMA.FTZ R34, R47, R35, R34 ;  /* 0x000000232f227223 */ /* 0x000fe20000010022 */
[----:B------:R-:W-:Y:S01]  /*4fb0*/  @!P2 FSEL R43, R43, RZ, !P6 ;  /* 0x000000ff2b2ba208 */ /* 0x000fe20007000000 */
[----:B------:R-:W-:-:S02]  /*4fc0*/  FFMA.FTZ R42, R46, R42, R41 ;  /* 0x0000002a2e2a7223 */ /* 0x000fc40000010029 */
[----:B------:R-:W-:Y:S01]  /*4fd0*/  FFMA.FTZ R39, R47, R39, R38 ;  /* 0x000000272f277223 */ /* 0x000fe20000010026 */
[----:B------:R-:W-:Y:S01]  /*4fe0*/  FADD.FTZ R53, R53, R34 ;  /* 0x0000002235357221 */ /* 0x000fe20000010000 */
[----:B------:R-:W-:Y:S02]  /*4ff0*/  FFMA.FTZ R42, R47, R43, R42 ;  /* 0x0000002b2f2a7223 */ /* 0x000fe4000001002a */
[----:B------:R-:W-:Y:S02]  /*5000*/  FADD.FTZ R54, R54, R39 ;  /* 0x0000002736367221 */ /* 0x000fe40000010000 */
[----:B------:R-:W-:-:S07]  /*5010*/  FADD.FTZ R55, R55, R42 ;  /* 0x0000002a37377221 */ /* 0x000fce0000010000 */
.L_x_27006:
[----:B------:R-:W-:Y:S05]  /*5020*/  BSYNC B1 ;  /* 0x0000000000017941 */ /* 0x000fea0003800000 */
.L_x_27005:
[----:B------:R-:W-:Y:S01]  /*5030*/  IADD3 R10, P1, R10, 0x10, RZ ;  /* 0x000000100a0a7810 */ /* 0x000fe20007f3e0ff */
[----:B------:R-:W-:Y:S01]  /*5040*/  VIADD R0, R0, 0x80 ;  /* 0x0000008000007836 */ /* 0x000fe20000000000 */
[----:B------:R-:W-:Y:S02]  /*5050*/  IADD3 R60, R60, 0x80, RZ ;  /* 0x000000803c3c7810 */ /* 0x000fe40007ffe0ff */
[----:B------:R-:W-:Y:S01]  /*5060*/  IADD3 R62, R62, 0x200, RZ ;  /* 0x000002003e3e7810 */ /* 0x000fe20007ffe0ff */
[----:B------:R-:W-:Y:S01]  /*5070*/  IMAD.X R11, RZ, RZ, R11, P1 ;  /* 0x000000ffff0b7224 */ /* 0x000fe200008e060b */
[----:B------:R-:W-:Y:S07]  /*5080*/  @!P0 BRA `(.L_x_27007) ;  /* 0xfffffff0007c8947 */ /* 0x000fee000383ffff */
.L_x_27004:
[----:B------:R-:W-:Y:S05]  /*5090*/  BSYNC B0 ;  /* 0x0000000000007941 */ /* 0x000fea0003800000 */
.L_x_27002:
[----:B------:R-:W3:Y:S01]  /*50a0*/  SHFL.BFLY PT, R3, R48, 0x4, 0x1f ;  /* 0x0c801f0030037f89 */ /* 0x000ee200000e0000 */
[----:B------:R-:W3:Y:S01]  /*50b0*/  S2UR UR5, SR_CgaCtaId ;  /* 0x00000000000579c3 */ /* 0x000ee20000008800 */
[----:B------:R-:W-:Y:S01]  /*50c0*/  LOP3.LUT R18, R6, 0x7, RZ, 0xc0, !PT ;  /* 0x0000000706127812 */ /* 0x000fe200078ec0ff */
[----:B------:R-:W-:Y:S01]  /*50d0*/  UMOV UR4, 0x400 ;  /* 0x0000040000047882 */ /* 0x000fe20000000000 */
[----:B--2---:R-:W2:Y:S01]  /*50e0*/  SHFL.BFLY PT, R9, R50, 0x4, 0x1f ;  /* 0x0c801f0032097f89 */ /* 0x004ea200000e0000 */
[----:B------:R-:W-:Y:S01]  /*50f0*/  UIADD3 UR4, UR4, 0xa0, URZ ;  /* 0x000000a004047890 */ /* 0x000fe2000fffe03f */
[----:B------:R-:W-:Y:S01]  /*5100*/  ISETP.NE.AND P2, PT, R18, RZ, PT ;  /* 0x000000ff1200720c */ /* 0x000fe20003f45270 */
[----:B------:R-:W-:Y:S01]  /*5110*/  BSSY B0, `(.L_x_27008) ;  /* 0x0000058000007945 */ /* 0x000fe20003800000 */
[----:B------:R-:W2:Y:S01]  /*5120*/  SHFL.BFLY PT, R0, R49, 0x4, 0x1f ;  /* 0x0c801f0031007f89 */ /* 0x000ea200000e0000 */
[C---:B------:R-:W-:Y:S02]  /*5130*/  LOP3.LUT R18, R7.reuse, 0xffffffc0, RZ, 0xc0, !PT ;  /* 0xffffffc007127812 */ /* 0x040fe400078ec0ff */
[----:B------:R-:W-:Y:S01]  /*5140*/  ISETP.GT.OR P0, PT, R7, 0x3f, P2 ;  /* 0x0000003f0700780c */ /* 0x000fe20001704670 */
[----:B------:R-:W2:Y:S01]  /*5150*/  SHFL.BFLY PT, R8, R51, 0x4, 0x1f ;  /* 0x0c801f0033087f89 */ /* 0x000ea200000e0000 */
[----:B------:R-:W-:-:S02]  /*5160*/  ISETP.NE.OR P5, PT, R18, 0x40, P2 ;  /* 0x000000401200780c */ /* 0x000fc400017a5670 */
[C---:B----4-:R-:W-:Y:S01]  /*5170*/  IADD3 R20, R7.reuse, 0x1f, RZ ;  /* 0x0000001f07147810 */ /* 0x050fe20007ffe0ff */
[----:B01----:R-:W0:Y:S01]  /*5180*/  SHFL.BFLY PT, R11, R52, 0x4, 0x1f ;  /* 0x0c801f00340b7f89 */ /* 0x003e2200000e0000 */
[----:B------:R-:W-:Y:S02]  /*5190*/  ISETP.GT.OR P1, PT, R7, 0x1f, P2 ;  /* 0x0000001f0700780c */ /* 0x000fe40001724670 */
[----:B------:R-:W-:Y:S01]  /*51a0*/  ISETP.GT.U32.AND P3, PT, R20, 0x3e, PT ;  /* 0x0000003e1400780c */ /* 0x000fe20003f64070 */
[----:B------:R-:W1:Y:S04]  /*51b0*/  SHFL.BFLY PT, R12, R53, 0x4, 0x1f ;  /* 0x0c801f00350c7f89 */ /* 0x000e6800000e0000 */
[----:B------:R-:W4:Y:S01]  /*51c0*/  SHFL.BFLY PT, R13, R54, 0x4, 0x1f ;  /* 0x0c801f00360d7f89 */ /* 0x000f2200000e0000 */
[----:B---3--:R-:W-:Y:S01]  /*51d0*/  FADD.FTZ R3, R3, R48 ;  /* 0x0000003003037221 */ /* 0x008fe20000010000 */
[----:B------:R-:W-:-:S02]  /*51e0*/  ULEA UR4, UR5, UR4, 0x18 ;  /* 0x0000000405047291 */ /* 0x000fc4000f8ec03f */
[----:B------:R-:W3:Y:S01]  /*51f0*/  SHFL.BFLY PT, R16, R55, 0x4, 0x1f ;  /* 0x0c801f0037107f89 */ /* 0x000ee200000e0000 */
[----:B--2---:R-:W-:Y:S01]  /*5200*/  FADD.FTZ R4, R9, R50 ;  /* 0x0000003209047221 */ /* 0x004fe20000010000 */
[----:B------:R-:W-:Y:S01]  /*5210*/  FADD.FTZ R2, R0, R49 ;  /* 0x0000003100027221 */ /* 0x000fe20000010000 */
[----:B------:R-:W-:Y:S01]  /*5220*/  BAR.SYNC.DEFER_BLOCKING 0x0 ;  /* 0x0000000000007b1d */ /* 0x000fe20000010000 */
[----:B------:R-:W-:Y:S01]  /*5230*/  FADD.FTZ R8, R8, R51 ;  /* 0x0000003308087221 */ /* 0x000fe20000010000 */
[----:B0-----:R-:W-:-:S04]  /*5240*/  FADD.FTZ R10, R11, R52 ;  /* 0x000000340b0a7221 */ /* 0x001fc80000010000 */
[----:B------:R-:W0:Y:S01]  /*5250*/  SHFL.BFLY PT, R0, R3, 0x2, 0x1f ;  /* 0x0c401f0003007f89 */ /* 0x000e2200000e0000 */
[----:B-1----:R-:W-:-:S03]  /*5260*/  FADD.FTZ R12, R12, R53 ;  /* 0x000000350c0c7221 */ /* 0x002fc60000010000 */
[----:B------:R-:W1:Y:S01]  /*5270*/  SHFL.BFLY PT, R11, R4, 0x2, 0x1f ;  /* 0x0c401f00040b7f89 */ /* 0x000e6200000e0000 */
[----:B----4-:R-:W-:-:S03]  /*5280*/  FADD.FTZ R14, R13, R54 ;  /* 0x000000360d0e7221 */ /* 0x010fc60000010000 */
[----:B------:R-:W2:Y:S01]  /*5290*/  SHFL.BFLY PT, R9, R2, 0x2, 0x1f ;  /* 0x0c401f0002097f89 */ /* 0x000ea200000e0000 */
[----:B---3--:R-:W-:-:S03]  /*52a0*/  FADD.FTZ R16, R16, R55 ;  /* 0x0000003710107221 */ /* 0x008fc60000010000 */
[----:B------:R-:W3:Y:S04]  /*52b0*/  SHFL.BFLY PT, R13, R8, 0x2, 0x1f ;  /* 0x0c401f00080d7f89 */ /* 0x000ee800000e0000 */
[----:B------:R-:W4:Y:S04]  /*52c0*/  SHFL.BFLY PT, R15, R10, 0x2, 0x1f ;  /* 0x0c401f000a0f7f89 */ /* 0x000f2800000e0000 */
[----:B------:R-:W4:Y:S04]  /*52d0*/  SHFL.BFLY PT, R17, R12, 0x2, 0x1f ;  /* 0x0c401f000c117f89 */ /* 0x000f2800000e0000 */
[----:B------:R-:W4:Y:S01]  /*52e0*/  SHFL.BFLY PT, R19, R14, 0x2, 0x1f ;  /* 0x0c401f000e137f89 */ /* 0x000f2200000e0000 */
[----:B0-----:R-:W-:-:S03]  /*52f0*/  FADD.FTZ R0, R3, R0 ;  /* 0x0000000003007221 */ /* 0x001fc60000010000 */
[----:B------:R-:W0:Y:S01]  /*5300*/  SHFL.BFLY PT, R21, R16, 0x2, 0x1f ;  /* 0x0c401f0010157f89 */ /* 0x000e2200000e0000 */
[----:B-1----:R-:W-:Y:S01]  /*5310*/  FADD.FTZ R11, R4, R11 ;  /* 0x0000000b040b7221 */ /* 0x002fe20000010000 */
[----:B--2---:R-:W-:Y:S02]  /*5320*/  FADD.FTZ R9, R2, R9 ;  /* 0x0000000902097221 */ /* 0x004fe40000010000 */
        /* <DEDUP_REMOVED lines=11> */
[----:B------:R-:W-:-:S03]  /*53e0*/  SHF.R.S32.HI R21, RZ, 0x1f, R6 ;  /* 0x0000001fff157819 */ /* 0x000fc60000011406 */
[----:B------:R-:W0:Y:S01]  /*53f0*/  SHFL.BFLY PT, R14, R19, 0x1, 0x1f ;  /* 0x0c201f00130e7f89 */ /* 0x000e2200000e0000 */
[----:B------:R-:W-:Y:S01]  /*5400*/  LEA.HI R21, R21, R6, RZ, 0x3 ;  /* 0x0000000615157211 */ /* 0x000fe200078f18ff */
[----:B-1----:R-:W-:Y:S01]  /*5410*/  FADD.FTZ R0, R0, R3 ;  /* 0x0000000300007221 */ /* 0x002fe20000010000 */
[----:B------:R-:W-:Y:S01]  /*5420*/  LOP3.LUT R6, R7, 0xffffffe0, RZ, 0xc0, !PT ;  /* 0xffffffe007067812 */ /* 0x000fe200078ec0ff */
[----:B------:R-:W1:Y:S01]  /*5430*/  SHFL.BFLY PT, R29, R16, 0x1, 0x1f ;  /* 0x0c201f00101d7f89 */ /* 0x000e6200000e0000 */
[----:B------:R-:W-:Y:S01]  /*5440*/  SHF.R.S32.HI R18, RZ, 0x3, R21 ;  /* 0x00000003ff127819 */ /* 0x000fe20000011415 */
[----:B--2---:R-:W-:Y:S01]  /*5450*/  FADD.FTZ R3, R11, R4 ;  /* 0x000000040b037221 */ /* 0x004fe20000010000 */
[----:B------:R-:W-:Y:S01]  /*5460*/  ISETP.NE.OR P4, PT, R6, 0x20, P2 ;  /* 0x000000200600780c */ /* 0x000fe20001785670 */
[----:B---3--:R-:W-:Y:S02]  /*5470*/  FADD.FTZ R2, R9, R2 ;  /* 0x0000000209027221 */ /* 0x008fe40000010000 */
[----:B------:R-:W-:-:S02]  /*5480*/  IMAD R5, R5, 0x20, R18 ;  /* 0x0000002005057824 */ /* 0x000fc400078e0212 */
[----:B----4-:R-:W-:-:S03]  /*5490*/  FADD.FTZ R21, R13, R8 ;  /* 0x000000080d157221 */ /* 0x010fc60000010000 */
[----:B------:R-:W-:Y:S01]  /*54a0*/  LEA R4, R5, UR4, 0x2 ;  /* 0x0000000405047c11 */ /* 0x000fe2000f8e10ff */
[----:B------:R-:W-:Y:S01]  /*54b0*/  FADD.FTZ R23, R15, R10 ;  /* 0x0000000a0f177221 */ /* 0x000fe20000010000 */
[----:B0-----:R-:W-:-:S03]  /*54c0*/  FADD.FTZ R25, R17, R12 ;  /* 0x0000000c11197221 */ /* 0x001fc60000010000 */
[----:B------:R0:W-:Y:S01]  /*54d0*/  @!P5 STS [R4+-0x100], R0 ;  /* 0xffff00000400d388 */ /* 0x0001e20000000800 */
[----:B------:R-:W-:-:S03]  /*54e0*/  FADD.FTZ R27, R19, R14 ;  /* 0x0000000e131b7221 */ /* 0x000fc60000010000 */
[----:B------:R0:W-:Y:S01]  /*54f0*/  @!P5 STS [R4+-0xf0], R2 ;  /* 0xffff10020400d388 */ /* 0x0001e20000000800 */
[----:B-1----:R-:W-:-:S03]  /*5500*/  FADD.FTZ R29, R16, R29 ;  /* 0x0000001d101d7221 */ /* 0x002fc60000010000 */
        /* <DEDUP_REMOVED lines=24> */
.L_x_27009:
[----:B------:R-:W-:Y:S05]  /*5690*/  BSYNC B0 ;  /* 0x0000000000007941 */ /* 0x000fea0003800000 */
.L_x_27008:
        /* <DEDUP_REMOVED lines=28> */
.L_x_27011:
[----:B------:R-:W-:Y:S05]  /*5860*/  BSYNC B0 ;  /* 0x0000000000007941 */ /* 0x000fea0003800000 */
.L_x_27010:
        /* <DEDUP_REMOVED lines=68> */
.L_x_27012:
        /* <DEDUP_REMOVED lines=13> */
.L_x_30036:


//--------------------- .text._ZN4vllm25paged_attention_v2_kernelIffLi256ELi16ELi128ELNS_18Fp8KVCacheDataTypeE0ELb0ELi512EEEvPfS2_PT_PKS3_PKT0_S9_ifPKiSB_iPKfiiiSD_SD_iiiii --------------------------
	.section	.text._ZN4vllm25paged_attention_v2_kernelIffLi256ELi16ELi128ELNS_18Fp8KVCacheDataTypeE0ELb0ELi512EEEvPfS2_PT_PKS3_PKT0_S9_ifPKiSB_iPKfiiiSD_SD_iiiii,"ax",@progbits
	.align	128
        .global         _ZN4vllm25paged_attention_v2_kernelIffLi256ELi16ELi128ELNS_18Fp8KVCacheDataTypeE0ELb0ELi512EEEvPfS2_PT_PKS3_PKT0_S9_ifPKiSB_iPKfiiiSD_SD_iiiii
        .type           _ZN4vllm25paged_attention_v2_kernelIffLi256ELi16ELi128ELNS_18Fp8KVCacheDataTypeE0ELb0ELi512EEEvPfS2_PT_PKS3_PKT0_S9_ifPKiSB_iPKfiiiSD_SD_iiiii,@function
        .size           _ZN4vllm25paged_attention_v2_kernelIffLi256ELi16ELi128ELNS_18Fp8KVCacheDataTypeE0ELb0ELi512EEEvPfS2_PT_PKS3_PKT0_S9_ifPKiSB_iPKfiiiSD_SD_iiiii,(.L_x_30037 - _ZN4vllm25paged_attention_v2_kernelIffLi256ELi16ELi128ELNS_18Fp8KVCacheDataTypeE0ELb0ELi512EEEvPfS2_PT_PKS3_PKT0_S9_ifPKiSB_iPKfiiiSD_SD_iiiii)
        .other          _ZN4vllm25paged_attention_v2_kernelIffLi256ELi16ELi128ELNS_18Fp8KVCacheDataTypeE0ELb0ELi512EEEvPfS2_PT_PKS3_PKT0_S9_ifPKiSB_iPKfiiiSD_SD_iiiii,@"STO_CUDA_ENTRY STV_DEFAULT"
_ZN4vllm25paged_attention_v2_kernelIffLi256ELi16ELi128ELNS_18Fp8KVCacheDataTypeE0ELb0ELi512EEEvPfS2_PT_PKS3_PKT0_S9_ifPKiSB_iPKfiiiSD_SD_iiiii:
.text._ZN4vllm25paged_attention_v2_kernelIffLi256ELi16ELi128ELNS_18Fp8KVCacheDataTypeE0ELb0ELi512EEEvPfS2_PT_PKS3_PKT0_S9_ifPKiSB_iPKfiiiSD_SD_iiiii:
        /* <DEDUP_REMOVED lines=15> */
[----:B------:R-:W1:Y:S07]  /*00f0*/  S2R R9, SR_CTAID.X ;  /* 0x0000000000097919 */ /* 0x000e6e0000002500 */
        /* <DEDUP_REMOVED lines=8> */
[----:B------:R-:W-:Y:S01]  /*0180*/  UIADD3 UR4, UR14, 0xf, URZ ;  /* 0x0000000f0e047890 */ /* 0x000fe2000fffe03f */
[----:B------:R-:W-:Y:S01]  /*0190*/  BSSY B0, `(.L_x_27013) ;  /* 0x0000091000007945 */ /* 0x000fe20003800000 */
[----:B------:R-:W1:Y:S01]  /*01a0*/  I2F.RP R0, R11 ;  /* 0x0000000b00007306 */ /* 0x000e620000209400 */
[----:B------:R-:W-:Y:S02]  /*01b0*/  USHF.L.U32 UR7, UR7, 0x5, URZ ;  /* 0x0000000507077899 */ /* 0x000fe4000800063f */
[----:B------:R-:W-:-:S04]  /*01c0*/  USHF.R.S32.HI UR5, URZ, 0x1f, UR4 ;  /* 0x0000001f3f057899 */ /* 0x000fc80008011404 */
[----:B------:R-:W-:-:S03]  /*01d0*/  ULEA.HI UR5, UR5, UR4, URZ, 0x4 ;  /* 0x0000000405057291 */ /* 0x000fc6000f8f203f */
[----:B------:R-:W-:Y:S01]  /*01e0*/  UMOV UR4, URZ ;  /* 0x0000003f00047c82 */ /* 0x000fe20008000000 */
[----:B------:R-:W-:Y:S01]  /*01f0*/  USHF.R.S32.HI UR5, URZ, 0x4, UR5 ;  /* 0x000000043f057899 */ /* 0x000fe20008011405 */
[----:B-1----:R-:W1:Y:S01]  /*0200*/  MUFU.RCP R0, R0 ;  /* 0x0000000000007308 */ /* 0x002e620000001000 */
[----:B0-----:R-:W-:Y:S01]  /*0210*/  IABS R2, R7 ;  /* 0x0000000700027213 */ /* 0x001fe20000000000 */
[----:B-1----:R-:W-:-:S06]  /*0220*/  VIADD R4, R0, 0xffffffe ;  /* 0x0ffffffe00047836 */ /* 0x002fcc0000000000 */
        /* <DEDUP_REMOVED lines=18> */
[----:B------:R-:W-:Y:S01]  /*0350*/  @!P2 LOP3.LUT R10, RZ, R8, RZ, 0x33, !PT ;  /* 0x00000008ff0aa212 */ /* 0x000fe200078e33ff */
[----:B------:R-:W-:-:S03]  /*0360*/  IMAD.U32 R8, RZ, RZ, UR7 ;  /* 0x00000007ff087e24 */ /* 0x000fc6000f8e00ff */
        /* <DEDUP_REMOVED lines=16> */
[----:B------:R-:W-:-:S03]  /*0470*/  ISETP.GT.U32.AND P2, PT, R4, R3, PT ;  /* 0x000000030400720c */ /* 0x000fc60003f44070 */
[----:B------:R-:W-:-:S04]  /*0480*/  VIADDMNMX R5, R8, 0x20, R5, PT ;  /* 0x0000002008057846 */ /* 0x000fc80003800105 */
[----:B------:R-:W-:-:S06]  /*0490*/  R2UR UR16, R5 ;  /* 0x00000000051072ca */ /* 0x000fcc00000e0000 */
[----:B------:R-:W-:Y:S02]  /*04a0*/  @!P2 IMAD.IADD R3, R3, 0x1, -R4 ;  /* 0x000000010303a824 */ /* 0x000fe400078e0a04 */
[----:B------:R-:W-:Y:S01]  /*04b0*/  @!P2 VIADD R2, R2, 0x1 ;  /* 0x000000010202a836 */ /* 0x000fe20000000000 */
[----:B------:R-:W-:Y:S02]  /*04c0*/  ISETP.NE.AND P2, PT, R10, RZ, PT ;  /* 0x000000ff0a00720c */ /* 0x000fe40003f45270 */
[----:B------:R-:W-:Y:S02]  /*04d0*/  ISETP.GE.U32.AND P1, PT, R3, R4, PT ;  /* 0x000000040300720c */ /* 0x000fe40003f26070 */
[----:B------:R-:W-:Y:S01]  /*04e0*/  UIADD3 UR5, -UR7, UR16, URZ ;  /* 0x0000001007057290 */ /* 0x000fe2000fffe13f */
[----:B------:R-:W-:-:S03]  /*04f0*/  LOP3.LUT R3, R9, R10, RZ, 0x3c, !PT ;  /* 0x0000000a09037212 */ /* 0x000fc600078e3cff */
[----:B------:R-:W-:Y:S01]  /*0500*/  ULEA UR5, UR5, UR15, 0x4 ;  /* 0x0000000f05057291 */ /* 0x000fe2000f8e203f */
[----:B------:R-:W-:-:S03]  /*0510*/  ISETP.GE.AND P3, PT, R3, RZ, PT ;  /* 0x000000ff0300720c */ /* 0x000fc60003f66270 */
[----:B------:R-:W-:Y:S01]  /*0520*/  UISETP.LT.AND UP0, UPT, UR14, UR5, UPT ;  /* 0x000000050e00728c */ /* 0x000fe2000bf01270 */
[----:B0-----:R-:W-:Y:S02]  /*0530*/  LEA.HI R4, R0, R0, RZ, 0x1 ;  /* 0x0000000000047211 */ /* 0x001fe400078f08ff */
[----:B------:R-:W-:Y:S01]  /*0540*/  @P1 VIADD R2, R2, 0x1 ;  /* 0x0000000102021836 */ /* 0x000fe20000000000 */
[----:B------:R-:W-:Y:S01]  /*0550*/  USEL UR6, UR14, UR5, UP0 ;  /* 0x000000050e067287 */ /* 0x000fe20008000000 */
[----:B------:R-:W-:Y:S02]  /*0560*/  LOP3.LUT R155, R4, 0xfffffffe, RZ, 0xc0, !PT ;  /* 0xfffffffe049b7812 */ /* 0x000fe400078ec0ff */
[----:B------:R-:W-:Y:S01]  /*0570*/  SHF.R.S32.HI R3, RZ, 0x1f, R0 ;  /* 0x0000001fff037819 */ /* 0x000fe20000011400 */
[----:B------:R-:W-:Y:S02]  /*0580*/  UIADD3 UR6, -UR15, UR6, URZ ;  /* 0x000000060f067290 */ /* 0x000fe4000fffe13f */
[----:B------:R-:W-:Y:S01]  /*0590*/  @!P3 IMAD.MOV R2, RZ, RZ, -R2 ;  /* 0x000000ffff02b224 */ /* 0x000fe200078e0a02 */
[----:B------:R-:W-:Y:S01]  /*05a0*/  @!P2 LOP3.LUT R2, RZ, R10, RZ, 0x33, !PT ;  /* 0x0000000aff02a212 */ /* 0x000fe200078e33ff */
[----:B------:R-:W-:Y:S01]  /*05b0*/  IMAD.IADD R155, R0, 0x1, -R155 ;  /* 0x00000001009b7824 */ /* 0x000fe200078e0a9b */
[----:B------:R-:W-:-:S02]  /*05c0*/  LEA.HI R3, R3, R0, RZ, 0x5 ;  /* 0x0000000003037211 */ /* 0x000fc400078f28ff */
[----:B---3--:R-:W-:Y:S02]  /*05d0*/  @P0 R2UR UR4, R6 ;  /* 0x00000000060402ca */ /* 0x008fe400000e0000 */
[----:B------:R-:W-:Y:S02]  /*05e0*/  ISETP.GT.AND P0, PT, R0, 0x7f, PT ;  /* 0x0000007f0000780c */ /* 0x000fe40003f04270 */
[----:B------:R-:W-:-:S11]  /*05f0*/  SHF.R.S32.HI R6, RZ, 0x1, R4 ;  /* 0x00000001ff067819 */ /* 0x000fd60000011404 */
[----:B------:R-:W-:Y:S05]  /*0600*/  @P0 BRA `(.L_x_27014) ;  /* 0x0000000400240947 */ /* 0x000fea0003800000 */
        /* <DEDUP_REMOVED lines=29> */
.L_x_27017:
        /* <DEDUP_REMOVED lines=11> */
.L_x_27016:
[----:B------:R-:W-:Y:S05]  /*0890*/  BSYNC B1 ;  /* 0x0000000000017941 */ /* 0x000fea0003800000 */
.L_x_27015:
        /* <DEDUP_REMOVED lines=15> */
.L_x_27018:
[----:B------:R-:W-:Y:S02]  /*0990*/  IMAD.MOV.U32 R4, RZ, RZ, R9 ;  /* 0x000000ffff047224 */ /* 0x000fe400078e0009 */
[----:B------:R-:W-:Y:S02]  /*09a0*/  IMAD.MOV.U32 R5, RZ, RZ, R18 ;  /* 0x000000ffff057224 */ /* 0x000fe400078e0012 */
[----:B------:R-:W-:-:S05]  /*09b0*/  IMAD.WIDE R4, R19, 0x4, R4 ;  /* 0x0000000413047825 */ /* 0x000fca00078e0204 */
[----:B------:R-:W2:Y:S04]  /*09c0*/  LDG.E.64.CONSTANT R10, desc[UR10][R4.64] ;  /* 0x0000000a040a7981 */ /* 0x000ea8000c1e9b00 */
[----:B------:R-:W3:Y:S04]  /*09d0*/  LDG.E.64.CONSTANT R12, desc[UR10][R4.64+0x400] ;  /* 0x0004000a040c7981 */ /* 0x000ee8000c1e9b00 */
[----:B------:R-:W4:Y:S04]  /*09e0*/  LDG.E.64.CONSTANT R14, desc[UR10][R4.64+0x800] ;  /* 0x0008000a040e7981 */ /* 0x000f28000c1e9b00 */
[----:B------:R-:W5:Y:S01]  /*09f0*/  LDG.E.64.CONSTANT R16, desc[UR10][R4.64+0xc00] ;  /* 0x000c000a04107981 */ /* 0x000f62000c1e9b00 */
        /* <DEDUP_REMOVED lines=8> */
[----:B0-----:R-:W-:Y:S01]  /*0a80*/  VIADD R8, R8, 0x800 ;  /* 0x0000080008087836 */ /* 0x001fe20000000000 */
[----:B------:R-:W-:Y:S06]  /*0a90*/  @!P0 BRA `(.L_x_27018) ;  /* 0xfffffffc00bc8947 */ /* 0x000fec000383ffff */
.L_x_27014:
[----:B------:R-:W-:Y:S05]  /*0aa0*/  BSYNC B0 ;  /* 0x0000000000007941 */ /* 0x000fea0003800000 */
.L_x_27013:
[----:B------:R-:W-:Y:S01]  /*0ab0*/  LEA.HI.SX32 R156, R3, UR7, 0x1b ;  /* 0x00000007039c7c11 */ /* 0x000fe2000f8fdaff */
[----:B------:R-:W-:Y:S01]  /*0ac0*/  ULDC UR5, c[0x0][0x258] ;  /* 0x0000960000057ab9 */ /* 0x000fe20000000800 */
[----:B------:R-:W-:Y:S01]  /*0ad0*/  ULDC UR24, c[0x0][0x26c] ;  /* 0x00009b0000187ab9 */ /* 0x000fe20000000800 */
[----:B------:R-:W-:Y:S01]  /*0ae0*/  UIMAD UR5, UR9, UR5, URZ ;  /* 0x00000005090572a4 */ /* 0x000fe2000f8e023f */
[----:B------:R-:W-:Y:S01]  /*0af0*/  ISETP.GE.AND P1, PT, R156, UR16, PT ;  /* 0x000000109c007c0c */ /* 0x000fe2000bf26270 */
[----:B------:R-:W-:Y:S01]  /*0b00*/  ULDC UR25, c[0x0][0x26c] ;  /* 0x00009b0000197ab9 */ /* 0x000fe20000000800 */
[----:B------:R-:W-:Y:S01]  /*0b10*/  ULDC UR9, c[0x0][0x244] ;  /* 0x0000910000097ab9 */ /* 0x000fe20000000800 */
[----:B------:R-:W-:Y:S01]  /*0b20*/  USHF.R.S32.HI UR17, URZ, 0x1f, UR5 ;  /* 0x0000001f3f117899 */ /* 0x000fe20008011405 */
        /* <DEDUP_REMOVED lines=9> */
[----:B------:R-:W-:Y:S01]  /*0bc0*/  SHF.R.S32.HI R3, RZ, 0x1f, R6 ;  /* 0x0000001fff037819 */ /* 0x000fe20000011406 */
[C---:B------:R-:W-:Y:S01]  /*0bd0*/  VIADD R150, R155.reuse, 0x2 ;  /* 0x000000029b967836 */ /* 0x040fe20000000000 */
[----:B------:R-:W-:Y:S01]  /*0be0*/  ULDC UR7, c[0x0][0x270] ;  /* 0x00009c0000077ab9 */ /* 0x000fe20000000800 */
[----:B------:R-:W-:Y:S01]  /*0bf0*/  VIADD R148, R155, 0x4 ;  /* 0x000000049b947836 */ /* 0x000fe20000000000 */
[----:B------:R-:W-:Y:S01]  /*0c00*/  LEA.HI R3, R3, R6, RZ, 0x4 ;  /* 0x0000000603037211 */ /* 0x000fe200078f20ff */
[C---:B------:R-:W-:Y:S01]  /*0c10*/  VIADD R146, R155.reuse, 0x6 ;  /* 0x000000069b927836 */ /* 0x040fe20000000000 */
[----:B------:R-:W0:Y:S01]  /*0c20*/  S2UR UR8, SR_CgaCtaId ;  /* 0x00000000000879c3 */ /* 0x000e220000008800 */
[----:B------:R-:W-:Y:S01]  /*0c30*/  VIADD R144, R155, 0x8 ;  /* 0x000000089b907836 */ /* 0x000fe20000000000 */
[----:B------:R-:W-:Y:S01]  /*0c40*/  LOP3.LUT R3, R3, 0xfffffff0, RZ, 0xc0, !PT ;  /* 0xfffffff003037812 */ /* 0x000fe200078ec0ff */
[C---:B------:R-:W-:Y:S01]  /*0c50*/  IMAD.SHL.U32 R151, R150.reuse, 0x2, RZ ;  /* 0x0000000296977824 */ /* 0x040fe200078e00ff */
[----:B------:R-:W-:Y:S01]  /*0c60*/  LEA.HI R150, R150, R150, RZ, 0x1 ;  /* 0x0000009696967211 */ /* 0x000fe200078f08ff */
[C---:B------:R-:W-:Y:S01]  /*0c70*/  IMAD.SHL.U32 R149, R148.reuse, 0x2, RZ ;  /* 0x0000000294957824 */ /* 0x040fe200078e00ff */
[----:B------:R-:W-:Y:S01]  /*0c80*/  LEA.HI R148, R148, R148, RZ, 0x1 ;  /* 0x0000009494947211 */ /* 0x000fe200078f08ff */
[----:B------:R-:W-:Y:S01]  /*0c90*/  IMAD.SHL.U32 R147, R146, 0x2, RZ ;  /* 0x0000000292937824 */ /* 0x000fe200078e00ff */
[----:B------:R-:W-:Y:S01]  /*0ca0*/  SHF.R.S32.HI R4, RZ, 0x1f, R151 ;  /* 0x0000001fff047819 */ /* 0x000fe20000011497 */
[----:B------:R-:W-:Y:S01]  /*0cb0*/  IMAD.SHL.U32 R145, R144, 0x2, RZ ;  /* 0x0000000290917824 */ /* 0x000fe200078e00ff */
[----:B------:R-:W-:Y:S01]  /*0cc0*/  LEA.HI R146, R146, R146, RZ, 0x1 ;  /* 0x0000009292927211 */ /* 0x000fe200078f08ff */
[----:B------:R-:W-:Y:S01]  /*0cd0*/  IMAD.IADD R153, R6, 0x1, -R3 ;  /* 0x0000000106997824 */ /* 0x000fe200078e0a03 */
[----:B------:R-:W-:Y:S01]  /*0ce0*/  SHF.R.S32.HI R6, RZ, 0x1f, R149 ;  /* 0x0000001fff067819 */ /* 0x000fe20000011495 */
[C---:B------:R-:W-:Y:S01]  /*0cf0*/  VIADD R142, R155.reuse, 0xa ;  /* 0x0000000a9b8e7836 */ /* 0x040fe20000000000 */
[----:B------:R-:W-:Y:S01]  /*0d00*/  SHF.R.S32.HI R8, RZ, 0x1f, R147 ;  /* 0x0000001fff087819 */ /* 0x000fe20000011493 */
[C---:B------:R-:W-:Y:S01]  /*0d10*/  VIADD R140, R155.reuse, 0xc ;  /* 0x0000000c9b8c7836 */ /* 0x040fe20000000000 */
[----:B------:R-:W-:Y:S01]  /*0d20*/  SHF.R.S32.HI R10, RZ, 0x1f, R145 ;  /* 0x0000001fff0a7819 */ /* 0x000fe20000011491 */
[C---:B------:R-:W-:Y:S01]  /*0d30*/  VIADD R138, R155.reuse, 0xe ;  /* 0x0000000e9b8a7836 */ /* 0x040fe20000000000 */
[----:B------:R-:W-:Y:S01]  /*0d40*/  LEA.HI R4, R4, R151, RZ, 0x2 ;  /* 0x0000009704047211 */ /* 0x000fe200078f10ff */
[C---:B------:R-:W-:Y:S01]  /*0d50*/  VIADD R136, R155.reuse, 0x10 ;  /* 0x000000109b887836 */ /* 0x040fe20000000000 */
        /* <DEDUP_REMOVED lines=9> */
[----:B------:R-:W-:Y:S01]  /*0df0*/  VIADD R134, R155, 0x12 ;  /* 0x000000129b867836 */ /* 0x000fe20000000000 */
        /* <DEDUP_REMOVED lines=275> */
[C---:B------:R-:W-:Y:S01]  /*1f30*/  VIADD R17, R155.reuse, 0x6c ;  /* 0x0000006c9b117836 */ /* 0x040fe20000000000 */
[----:B------:R-:W-:Y:S01]  /*1f40*/  SHF.R.S32.HI R8, RZ, 0x1f, R47 ;  /* 0x0000001fff087819 */ /* 0x000fe2000001142f */
        /* <DEDUP_REMOVED lines=53> */
[----:B------:R-:W-:Y:S01]  /*22a0*/  LOP3.LUT R14, R14, 0xfffffffc, RZ, 0xc0, !PT ;  /* 0xfffffffc0e0e7812 */ /* 0x000fe200078ec0ff */
        /* <DEDUP_REMOVED lines=17> */
[----:B------:R-:W-:Y:S01]  /*23c0*/  IMAD R14, R2, UR7, RZ ;  /* 0x00000007020e7c24 */ /* 0x000fe2000f8e02ff */
[----:B------:R-:W-:Y:S01]  /*23d0*/  LEA.HI R30, R30, R15, RZ, 0x2 ;  /* 0x0000000f1e1e7211 */ /* 0x000fe200078f10ff */
[----:B------:R-:W-:Y:S01]  /*23e0*/  IMAD.IADD R9, R11, 0x1, -R12 ;  /* 0x000000010b097824 */ /* 0x000fe200078e0a0c */
[----:B------:R-:W-:Y:S01]  /*23f0*/  LEA.HI R22, R22, R22, RZ, 0x1 ;  /* 0x0000001616167211 */ /* 0x000fe200078f08ff */
[----:B------:R-:W-:Y:S01]  /*2400*/  IMAD.SHL.U32 R11, R24, 0x2, RZ ;  /* 0x00000002180b7824 */ /* 0x000fe200078e00ff */
[C---:B------:R-:W-:Y:S01]  /*2410*/  IADD3 R158, P0, R14.reuse, R159, RZ ;  /* 0x0000009f0e9e7210 */ /* 0x040fe20007f1e0ff */
[----:B------:R-:W-:Y:S01]  /*2420*/  IMAD.SHL.U32 R13, R25, 0x2, RZ ;  /* 0x00000002190d7824 */ /* 0x000fe200078e00ff */
[----:B------:R-:W-:Y:S01]  /*2430*/  LEA.HI R23, R23, R23, RZ, 0x1 ;  /* 0x0000001717177211 */ /* 0x000fe200078f08ff */
[----:B------:R-:W-:Y:S01]  /*2440*/  UMOV UR7, 0x400 ;  /* 0x0000040000077882 */ /* 0x000fe20000000000 */
[----:B------:R-:W-:Y:S01]  /*2450*/  LEA.HI.X.SX32 R159, R14, R27, 0x1, P0 ;  /* 0x0000001b0e9f7211 */ /* 0x000fe200000f0eff */
[----:B0-----:R-:W-:Y:S01]  /*2460*/  ULEA UR7, UR8, UR7, 0x18 ;  /* 0x0000000708077291 */ /* 0x001fe2000f8ec03f */
[----:B------:R-:W0:Y:S01]  /*2470*/  LDC R14, c[0x0][0x26c] ;  /* 0x00009b00ff0e7b82 */ /* 0x000e220000000800 */
[----:B------:R-:W-:Y:S01]  /*2480*/  SHF.R.S32.HI R12, RZ, 0x1f, R11 ;  /* 0x0000001fff0c7819 */ /* 0x000fe2000001140b */
[----:B------:R-:W-:Y:S01]  /*2490*/  IMAD.SHL.U32 R21, R21, 0x20, RZ ;  /* 0x0000002015157824 */ /* 0x000fe200078e00ff */
[----:B------:R-:W-:Y:S01]  /*24a0*/  SHF.R.S32.HI R28, RZ, 0x1f, R13 ;  /* 0x0000001fff1c7819 */ /* 0x000fe2000001140d */
[----:B------:R-:W-:Y:S01]  /*24b0*/  IMAD.SHL.U32 R22, R22, 0x20, RZ ;  /* 0x0000002016167824 */ /* 0x000fe200078e00ff */
[----:B------:R-:W-:Y:S01]  /*24c0*/  LEA.HI R12, R12, R11, RZ, 0x2 ;  /* 0x0000000b0c0c7211 */ /* 0x000fe200078f10ff */
[----:B------:R-:W-:Y:S01]  /*24d0*/  IMAD.SHL.U32 R23, R23, 0x20, RZ ;  /* 0x0000002017177824 */ /* 0x000fe200078e00ff */
[----:B------:R-:W-:-:S02]  /*24e0*/  LEA.HI R28, R28, R13, RZ, 0x2 ;  /* 0x0000000d1c1c7211 */ /* 0x000fc400078f10ff */
[----:B------:R-:W-:Y:S02]  /*24f0*/  FSETP.NEU.FTZ.AND P0, PT, RZ, UR4, PT ;  /* 0x00000004ff007c0b */ /* 0x000fe4000bf1d000 */
[----:B------:R-:W-:Y:S02]  /*2500*/  LEA.HI R24, R24, R24, RZ, 0x1 ;  /* 0x0000001818187211 */ /* 0x000fe400078f08ff */
[----:B------:R-:W-:Y:S02]  /*2510*/  LEA.HI R25, R25, R25, RZ, 0x1 ;  /* 0x0000001919197211 */ /* 0x000fe400078f08ff */
        /* <DEDUP_REMOVED lines=124> */
[----:B------:R-:W-:Y:S02]  /*2ce0*/  LEA R15, R155, UR7, 0x9 ;  /* 0x000000079b0f7c11 */ /* 0x000fe4000f8e48ff */
        /* <DEDUP_REMOVED lines=72> */
[----:B------:R-:W-:-:S07]  /*3170*/  IMAD.MOV.U32 R154, RZ, RZ, -0x800001 ;  /* 0xff7fffffff9a7424 */ /* 0x000fce00078e00ff */
.L_x_27025:
[----:B-1----:R-:W-:-:S04]  /*3180*/  IADD3 R41, P0, R156, UR5, RZ ;  /* 0x000000059c297c10 */ /* 0x002fc8000ff1e0ff */
[----:B0-----:R-:W-:Y:S02]  /*3190*/  LEA.HI.X.SX32 R42, R156, UR17, 0x1, P0 ;  /* 0x000000119c2a7c11 */ /* 0x001fe400080f0eff */
[----:B------:R-:W-:-:S04]  /*31a0*/  LEA R40, P0, R41, UR12, 0x2 ;  /* 0x0000000c29287c11 */ /* 0x000fc8000f8010ff */
[----:B------:R-:W-:-:S06]  /*31b0*/  LEA.HI.X R41, R41, UR13, R42, 0x2, P0 ;  /* 0x0000000d29297c11 */ /* 0x000fcc00080f142a */
[----:B------:R-:W2:Y:S01]  /*31c0*/  LDG.E.CONSTANT R41, desc[UR10][R40.64] ;  /* 0x0000000a28297981 */ /* 0x000ea2000c1e9900 */
        /* <DEDUP_REMOVED lines=8> */
[----:B------:R-:W-:-:S04]  /*3250*/  SHF.R.S32.HI R43, RZ, 0x1f, R150 ;  /* 0x0000001fff2b7819 */ /* 0x000fc80000011496 */
[----:B------:R-:W-:Y:S02]  /*3260*/  IADD3.X R43, R82, R160, R43, P0, P2 ;  /* 0x000000a0522b7210 */ /* 0x000fe400007e442b */
[----:B------:R-:W-:-:S04]  /*3270*/  LEA R164, P0, R42, UR18, 0x2 ;  /* 0x000000122aa47c11 */ /* 0x000fc8000f8010ff */
[----:B------:R-:W-:Y:S02]  /*3280*/  LEA.HI.X R165, R42, UR19, R43, 0x2, P0 ;  /* 0x000000132aa57c11 */ /* 0x000fe400080f142b */
[----:B------:R-:W-:-:S03]  /*3290*/  IADD3 R40, P0, R152, R162, RZ ;  /* 0x000000a298287210 */ /* 0x000fc60007f1e0ff */
[----:B------:R-:W2:Y:S02]  /*32a0*/  LDG.E.64.CONSTANT R82, desc[UR10][R164.64] ;  /* 0x0000000aa4527981 */ /* 0x000ea4000c1e9b00 */
[----:B------:R-:W-:Y:S01]  /*32b0*/  IMAD.X R41, R41, 0x1, R160, P0 ;  /* 0x0000000129297824 */ /* 0x000fe200000e06a0 */
[----:B------:R-:W-:-:S04]  /*32c0*/  LEA R84, P0, R40, UR18, 0x2 ;  /* 0x0000001228547c11 */ /* 0x000fc8000f8010ff */
[----:B------:R-:W-:Y:S02]  /*32d0*/  LEA.HI.X R85, R40, UR19, R41, 0x2, P0 ;  /* 0x0000001328557c11 */ /* 0x000fe400080f1429 */
[----:B------:R-:W2:Y:S04]  /*32e0*/  LDS.128 R40, [R15] ;  /* 0x000000000f287984 */ /* 0x000ea80000000c00 */
[----:B------:R-:W3:Y:S01]  /*32f0*/  LDG.E.64.CONSTANT R84, desc[UR10][R84.64] ;  /* 0x0000000a54547981 */ /* 0x000ee2000c1e9b00 */
[----:B--2---:R-:W-:Y:S01]  /*3300*/  FMUL.FTZ R157, R82, R42 ;  /* 0x0000002a529d7220 */ /* 0x004fe20000410000 */
[--C-:B------:R-:W-:Y:S02]  /*3310*/  SHF.R.S32.HI R82, RZ, 0x1f, R148.reuse ;  /* 0x0000001fff527819 */ /* 0x100fe40000011494 */
[----:B------:R-:W-:Y:S01]  /*3320*/  IADD3 R42, P0, P2, R149, R162, R148 ;  /* 0x000000a2952a7210 */ /* 0x000fe20007a1e094 */
[----:B---3--:R-:W-:Y:S01]  /*3330*/  FFMA.FTZ R157, R84, R40, R157 ;  /* 0x00000028549d7223 */ /* 0x008fe2000001009d */
[----:B------:R-:W-:Y:S01]  /*3340*/  FMUL.FTZ R40, R83, R43 ;  /* 0x0000002b53287220 */ /* 0x000fe20000410000 */
[----:B------:R-:W-:-:S04]  /*3350*/  SHF.R.S32.HI R43, RZ, 0x1f, R149 ;  /* 0x0000001fff2b7819 */ /* 0x000fc80000011495 */
[----:B------:R-:W-:Y:S02]  /*3360*/  IADD3.X R43, R43, R160, R82, P0, P2 ;  /* 0x000000a02b2b7210 */ /* 0x000fe400007e4452 */
[----:B------:R-:W-:-:S04]  /*3370*/  LEA R82, P0, R42, UR18, 0x2 ;  /* 0x000000122a527c11 */ /* 0x000fc8000f8010ff */
[----:B------:R-:W-:-:S06]  /*3380*/  LEA.HI.X R83, R42, UR19, R43, 0x2, P0 ;  /* 0x000000132a537c11 */ /* 0x000fcc00080f142b */
[----:B------:R-:W2:Y:S01]  /*3390*/  LDG.E.64.CONSTANT R82, desc[UR10][R82.64] ;  /* 0x0000000a52527981 */ /* 0x000ea2000c1e9b00 */
[----:B------:R-:W-:-:S03]  /*33a0*/  FFMA.FTZ R164, R85, R41, R40 ;  /* 0x0000002955a47223 */ /* 0x000fc60000010028 */
[----:B------:R-:W2:Y:S01]  /*33b0*/  LDS.128 R40, [R15+0x10] ;  /* 0x000010000f287984 */ /* 0x000ea20000000c00 */
[----:B------:R-:W-:Y:S01]  /*33c0*/  SHF.R.S32.HI R84, RZ, 0x1f, R146 ;  /* 0x0000001fff547819 */ /* 0x000fe20000011492 */
[----:B--2---:R-:W-:Y:S01]  /*33d0*/  FFMA.FTZ R157, R82, R40, R157 ;  /* 0x00000028529d7223 */ /* 0x004fe2000001009d */
[----:B------:R-:W-:Y:S01]  /*33e0*/  FFMA.FTZ R164, R83, R41, R164 ;  /* 0x0000002953a47223 */ /* 0x000fe200000100a4 */
[----:B------:R-:W-:Y:S02]  /*33f0*/  SHF.R.S32.HI R41, RZ, 0x1f, R147 ;  /* 0x0000001fff297819 */ /* 0x000fe40000011493 */
[----:B------:R-:W-:-:S04]  /*3400*/  IADD3 R40, P0, P2, R147, R162, R146 ;  /* 0x000000a293287210 */ /* 0x000fc80007a1e092 */
[----:B------:R-:W-:Y:S02]  /*3410*/  IADD3.X R41, R41, R160, R84, P0, P2 ;  /* 0x000000a029297210 */ /* 0x000fe400007e4454 */
[----:B------:R-:W-:-:S04]  /*3420*/  LEA R84, P0, R40, UR18, 0x2 ;  /* 0x0000001228547c11 */ /* 0x000fc8000f8010ff */
[----:B------:R-:W-:-:S05]  /*3430*/  LEA.HI.X R85, R40, UR19, R41, 0x2, P0 ;  /* 0x0000001328557c11 */ /* 0x000fca00080f1429 */
[----:B------:R-:W2:Y:S01]  /*3440*/  LDG.E.64.CONSTANT R40, desc[UR10][R84.64] ;  /* 0x0000000a54287981 */ /* 0x000ea2000c1e9b00 */
[--C-:B------:R-:W-:Y:S01]  /*3450*/  SHF.R.S32.HI R83, RZ, 0x1f, R144.reuse ;  /* 0x0000001fff537819 */ /* 0x100fe20000011490 */
[----:B--2---:R-:W-:Y:S01]  /*3460*/  FFMA.FTZ R157, R40, R42, R157 ;  /* 0x0000002a289d7223 */ /* 0x004fe2000001009d */
[----:B------:R-:W-:Y:S02]  /*3470*/  SHF.R.S32.HI R42, RZ, 0x1f, R145 ;  /* 0x0000001fff2a7819 */ /* 0x000fe40000011491 */
[----:B------:R-:W-:-:S04]  /*3480*/  IADD3 R40, P0, P2, R145, R162, R144 ;  /* 0x000000a291287210 */ /* 0x000fc80007a1e090 */
        /* <DEDUP_REMOVED lines=9> */
[--C-:B------:R-:W-:Y:S02]  /*3520*/  SHF.R.S32.HI R41, RZ, 0x1f, R142.reuse ;  /* 0x0000001fff297819 */ /* 0x100fe4000001148e */
        /* <DEDUP_REMOVED lines=461> */
[----:B------:R-:W-:Y:S01]  /*5200*/  SHF.R.S32.HI R83, RZ, 0x1f, R17 ;  /* 0x0000001fff537819 */ /* 0x000fe20000011411 */
        /* <DEDUP_REMOVED lines=27> */
[----:B------:R-:W2:Y:S02]  /*53c0*/  LDS.128 R40, [R15+0x1c0] ;  /* 0x0001c0000f287984 */ /* 0x000ea40000000c00 */
[----:B--2---:R-:W-:Y:S01]  /*53d0*/  FFMA.FTZ R157, R82, R40, R157 ;  /* 0x00000028529d7223 */ /* 0x004fe2000001009d */
[----:B------:R-:W-:Y:S01]  /*53e0*/  FFMA.FTZ R164, R83, R41, R164 ;  /* 0x0000002953a47223 */ /* 0x000fe200000100a4 */
[--C-:B------:R-:W-:Y:S02]  /*53f0*/  SHF.R.S32.HI R41, RZ, 0x1f, R20.reuse ;  /* 0x0000001fff297819 */ /* 0x100fe40000011414 */
[----:B------:R-:W-:-:S04]  /*5400*/  IADD3 R40, P0, P2, R7, R162, R20 ;  /* 0x000000a207287210 */ /* 0x000fc80007a1e014 */
[----:B------:R-:W-:Y:S02]  /*5410*/  IADD3.X R41, R33, R160, R41, P0, P2 ;  /* 0x000000a021297210 */ /* 0x000fe400007e4429 */
[----:B------:R-:W-:-:S04]  /*5420*/  LEA R84, P0, R40, UR18, 0x2 ;  /* 0x0000001228547c11 */ /* 0x000fc8000f8010ff */
[----:B------:R-:W-:-:S05]  /*5430*/  LEA.HI.X R85, R40, UR19, R41, 0x2, P0 ;  /* 0x0000001328557c11 */ /* 0x000fca00080f1429 */
[----:B------:R-:W2:Y:S02]  /*5440*/  LDG.E.64.CONSTANT R40, desc[UR10][R84.64] ;  /* 0x0000000a54287981 */ /* 0x000ea4000c1e9b00 */
[----:B--2---:R-:W-:Y:S01]  /*5450*/  FFMA.FTZ R157, R40, R42, R157 ;  /* 0x0000002a289d7223 */ /* 0x004fe2000001009d */
[----:B------:R-:W-:-:S04]  /*5460*/  IADD3 R40, P0, P2, R8, R162, R21 ;  /* 0x000000a208287210 */ /* 0x000fc80007a1e015 */
[----:B------:R-:W-:Y:S02]  /*5470*/  LEA R82, P3, R40, UR18, 0x2 ;  /* 0x0000001228527c11 */ /* 0x000fe4000f8610ff */
[----:B------:R-:W-:-:S04]  /*5480*/  IADD3.X R83, R34, R160, R27, P0, P2 ;  /* 0x000000a022537210 */ /* 0x000fc800007e441b */
[----:B------:R-:W-:-:S06]  /*5490*/  LEA.HI.X R83, R40, UR19, R83, 0x2, P3 ;  /* 0x0000001328537c11 */ /* 0x000fcc00098f1453 */
[----:B------:R-:W2:Y:S01]  /*54a0*/  LDG.E.64.CONSTANT R82, desc[UR10][R82.64] ;  /* 0x0000000a52527981 */ /* 0x000ea2000c1e9b00 */
[----:B------:R-:W-:-:S03]  /*54b0*/  FFMA.FTZ R164, R41, R43, R164 ;  /* 0x0000002b29a47223 */ /* 0x000fc600000100a4 */
[----:B------:R-:W2:Y:S02]  /*54c0*/  LDS.128 R40, [R15+0x1d0] ;  /* 0x0001d0000f287984 */ /* 0x000ea40000000c00 */
[----:B--2---:R-:W-:Y:S01]  /*54d0*/  FFMA.FTZ R157, R82, R40, R157 ;  /* 0x00000028529d7223 */ /* 0x004fe2000001009d */
[----:B------:R-:W-:Y:S01]  /*54e0*/  IADD3 R40, P0, P2, R9, R162, R22 ;  /* 0x000000a209287210 */ /* 0x000fe20007a1e016 */
[----:B------:R-:W-:-:S03]  /*54f0*/  FFMA.FTZ R164, R83, R41, R164 ;  /* 0x0000002953a47223 */ /* 0x000fc600000100a4 */
[----:B------:R-:W-:Y:S02]  /*5500*/  LEA R84, P3, R40, UR18, 0x2 ;  /* 0x0000001228547c11 */ /* 0x000fe4000f8610ff */
[----:B------:R-:W-:-:S04]  /*5510*/  IADD3.X R41, R35, R160, R28, P0, P2 ;  /* 0x000000a023297210 */ /* 0x000fc800007e441c */
        /* <DEDUP_REMOVED lines=15> */
[----:B------:R-:W-:-:S06]  /*5610*/  LEA.HI.X R41, R41, UR19, R84, 0x2, P3 ;  /* 0x0000001329297c11 */ /* 0x000fcc00098f1454 */
[----:B------:R-:W2:Y:S02]  /*5620*/  LDG.E.64.CONSTANT R40, desc[UR10][R40.64] ;  /* 0x0000000a28287981 */ /* 0x000ea4000c1e9b00 */
[----:B--2---:R-:W-:Y:S01]  /*5630*/  FFMA.FTZ R157, R40, R42, R157 ;  /* 0x0000002a289d7223 */ /* 0x004fe2000001009d */
[-C--:B------:R-:W-:Y:S02]  /*5640*/  IADD3 R42, P0, P2, R12, R162.reuse, R25 ;  /* 0x000000a20c2a7210 */ /* 0x080fe40007a1e019 */
[----:B------:R-:W-:Y:S02]  /*5650*/  IADD3 R162, P4, P5, R13, R162, R26 ;  /* 0x000000a20da27210 */ /* 0x000fe40007d9e01a */
[----:B------:R-:W-:Y:S02]  /*5660*/  LEA R82, P3, R42, UR18, 0x2 ;  /* 0x000000122a527c11 */ /* 0x000fe4000f8610ff */
[-C--:B------:R-:W-:Y:S02]  /*5670*/  IADD3.X R83, R38, R160.reuse, R31, P0, P2 ;  /* 0x000000a026537210 */ /* 0x080fe400007e441f */
[----:B------:R-:W-:-:S02]  /*5680*/  IADD3.X R85, R39, R160, R32, P4, P5 ;  /* 0x000000a027557210 */ /* 0x000fc400027ea420 */
[----:B------:R-:W-:Y:S02]  /*5690*/  LEA.HI.X R83, R42, UR19, R83, 0x2, P3 ;  /* 0x000000132a537c11 */ /* 0x000fe400098f1453 */
[----:B------:R-:W-:-:S04]  /*56a0*/  LEA R84, P0, R162, UR18, 0x2 ;  /* 0x00000012a2547c11 */ /* 0x000fc8000f8010ff */
[----:B------:R-:W-:Y:S01]  /*56b0*/  LEA.HI.X R85, R162, UR19, R85, 0x2, P0 ;  /* 0x00000013a2557c11 */ /* 0x000fe200080f1455 */
[----:B------:R-:W2:Y:S05]  /*56c0*/  LDG.E.64.CONSTANT R82, desc[UR10][R82.64] ;  /* 0x0000000a52527981 */ /* 0x000eaa000c1e9b00 */
[----:B------:R-:W3:Y:S01]  /*56d0*/  LDG.E.64.CONSTANT R84, desc[UR10][R84.64] ;  /* 0x0000000a54547981 */ /* 0x000ee2000c1e9b00 */
[----:B------:R-:W-:-:S03]  /*56e0*/  FFMA.FTZ R164, R41, R43, R164 ;  /* 0x0000002b29a47223 */ /* 0x000fc600000100a4 */
[----:B------:R-:W2:Y:S01]  /*56f0*/  LDS.128 R40, [R15+0x1f0] ;  /* 0x0001f0000f287984 */ /* 0x000ea20000000c00 */
[----:B------:R-:W-:Y:S01]  /*5700*/  UMOV UR7, 0xffffffff ;  /* 0xffffffff00077882 */ /* 0x000fe20000000000 */
[----:B--2---:R-:W-:Y:S01]  /*5710*/  FFMA.FTZ R157, R82, R40, R157 ;  /* 0x00000028529d7223 */ /* 0x004fe2000001009d */
[----:B------:R-:W-:-:S03]  /*5720*/  FFMA.FTZ R164, R83, R41, R164 ;  /* 0x0000002953a47223 */ /* 0x000fc600000100a4 */
[----:B---3--:R-:W-:Y:S01]  /*5730*/  FFMA.FTZ R42, R84, R42, R157 ;  /* 0x0000002a542a7223 */ /* 0x008fe2000001009d */
[----:B------:R-:W-:-:S04]  /*5740*/  FFMA.FTZ R43, R85, R43, R164 ;  /* 0x0000002b552b7223 */ /* 0x000fc800000100a4 */
[----:B------:R-:W-:Y:S01]  /*5750*/  FADD.FTZ R42, R42, R43 ;  /* 0x0000002b2a2a7221 */ /* 0x000fe20000010000 */
[----:B------:R-:W-:Y:S06]  /*5760*/  BRA.DIV UR7, `(.L_x_27022) ;  /* 0x0000009e076c7947 */ /* 0x000fec000b800000 */
[----:B------:R0:W1:Y:S02]  /*5770*/  SHFL.BFLY PT, R41, R42, 0x1, 0x1f ;  /* 0x0c201f002a297f89 */ /* 0x00006400000e0000 */
.L_x_27067:
        /* <DEDUP_REMOVED lines=8> */
[----:B------:R-:W-:-:S04]  /*5800*/  UIADD3 UR7, UR7, 0x420, URZ ;  /* 0x0000042007077890 */ /* 0x000fc8000fffe03f */
[C---:B------:R-:W-:Y:S01]  /*5810*/  ISETP.GE.AND P0, PT, R40.reuse, UR14, PT ;  /* 0x0000000e28007c0c */ /* 0x040fe2000bf06270 */
[----:B------:R-:W-:-:S12]  /*5820*/  VIADD R40, R40, -UR15 ;  /* 0x8000000f28287c36 */ /* 0x000fd80008000000 */
[----:B------:R-:W-:Y:S01]  /*5830*/  @!P0 FMNMX.FTZ R154, R154, R43, !PT ;  /* 0x0000002b9a9a8209 */ /* 0x000fe20007810000 */
[----:B-1----:R-:W-:-:S06]  /*5840*/  ULEA UR7, UR8, UR7, 0x18 ;  /* 0x0000000708077291 */ /* 0x002fcc000f8ec03f */
[----:B------:R-:W-:Y:S02]  /*5850*/  LEA R41, R40, UR7, 0x2 ;  /* 0x0000000728297c11 */ /* 0x000fe4000f8e10ff */
[----:B------:R-:W-:-:S05]  /*5860*/  FSEL R40, R43, RZ, !P0 ;  /* 0x000000ff2b287208 */ /* 0x000fca0004000000 */
[----:B------:R1:W-:Y:S02]  /*5870*/  STS [R41], R40 ;  /* 0x0000002829007388 */ /* 0x0003e40000000800 */
.L_x_27024:
[----:B------:R-:W-:Y:S05]  /*5880*/  BSYNC B1 ;  /* 0x0000000000017941 */ /* 0x000fea0003800000 */
.L_x_27023:
[----:B------:R-:W-:-:S05]  /*5890*/  VIADD R156, R156, 0x4 ;  /* 0x000000049c9c7836 */ /* 0x000fca0000000000 */
[----:B------:R-:W-:-:S13]  /*58a0*/  ISETP.GE.AND P0, PT, R156, UR16, PT ;  /* 0x000000109c007c0c */ /* 0x000fda000bf06270 */
[----:B------:R-:W-:Y:S05]  /*58b0*/  @!P0 BRA `(.L_x_27025) ;  /* 0xffffffd800308947 */ /* 0x000fea000383ffff */
[----:B------:R-:W-:Y:S05]  /*58c0*/  BRA `(.L_x_27020) ;  /* 0x0000002400f07947 */ /* 0x000fea0003800000 */
.L_x_27021:
[----:B------:R-:W-:-:S07]  /*58d0*/  IMAD.MOV.U32 R154, RZ, RZ, -0x800001 ;  /* 0xff7fffffff9a7424 */ /* 0x000fce00078e00ff */
.L_x_27029:
[----:B0-----:R-:W-:-:S04]  /*58e0*/  IADD3 R41, P0, R156, UR5, RZ ;  /* 0x000000059c297c10 */ /* 0x001fc8000ff1e0ff */
[----:B------:R-:W-:Y:S02]  /*58f0*/  LEA.HI.X.SX32 R42, R156, UR17, 0x1, P0 ;  /* 0x000000119c2a7c11 */ /* 0x000fe400080f0eff */
[----:B------:R-:W-:-:S04]  /*5900*/  LEA R40, P0, R41, UR20, 0x2 ;  /* 0x0000001429287c11 */ /* 0x000fc8000f8010ff */
[----:B------:R-:W-:-:S06]  /*5910*/  LEA.HI.X R41, R41, UR21, R42, 0x2, P0 ;  /* 0x0000001529297c11 */ /* 0x000fcc00080f142a */
[----:B------:R-:W2:Y:S01]  /*5920*/  LDG.E.CONSTANT R41, desc[UR10][R40.64] ;  /* 0x0000000a28297981 */ /* 0x000ea2000c1e9900 */
[----:B------:R-:W-:Y:S01]  /*5930*/  IMAD.MOV.U32 R162, RZ, RZ, R158 ;  /* 0x000000ffffa27224 */ /* 0x000fe200078e009e */
[----:B------:R-:W-:Y:S01]  /*5940*/  SHF.R.S32.HI R82, RZ, 0x1f, R151 ;  /* 0x0000001fff527819 */ /* 0x000fe20000011497 */
[----:B------:R-:W-:Y:S01]  /*5950*/  IMAD.MOV.U32 R163, RZ, RZ, R159 ;  /* 0x000000ffffa37224 */ /* 0x000fe200078e009f */
        /* <DEDUP_REMOVED lines=19> */
[----:B------:R-:W-:Y:S02]  /*5a90*/  SHF.R.S32.HI R82, RZ, 0x1f, R149 ;  /* 0x0000001fff527819 */ /* 0x000fe40000011495 */
[--C-:B------:R-:W-:Y:S01]  /*5aa0*/  IADD3 R42, P0, P2, R149, R162, R148.reuse ;  /* 0x000000a2952a7210 */ /* 0x100fe20007a1e094 */
        /* <DEDUP_REMOVED lines=265> */
[----:B------:R-:W-:Y:S01]  /*6b40*/  SHF.R.S32.HI R83, RZ, 0x1f, R93 ;  /* 0x0000001fff537819 */ /* 0x000fe2000001145d */
[----:B--2---:R-:W-:Y:S01]  /*6b50*/  FFMA.FTZ R157, R40, R42, R157 ;  /* 0x0000002a289d7223 */ /* 0x004fe2000001009d */
[--C-:B------:R-:W-:Y:S02]  /*6b60*/  SHF.R.S32.HI R42, RZ, 0x1f, R92.reuse ;  /* 0x0000001fff2a7819 */ /* 0x100fe4000001145c */
        /* <DEDUP_REMOVED lines=311> */
[----:B------:R-:W-:-:S05]  /*7ee0*/  IMAD.U32 R43, RZ, RZ, UR14 ;  /* 0x0000000eff2b7e24 */ /* 0x000fca000f8e00ff */
[----:B------:R-:W-:Y:S01]  /*7ef0*/  IADD3 R43, -R43, 0x1, RZ ;  /* 0x000000012b2b7810 */ /* 0x000fe20007ffe1ff */
[----:B------:R-:W-:Y:S06]  /*7f00*/  BRA.DIV UR7, `(.L_x_27026) ;  /* 0x0000007607a87947 */ /* 0x000fec000b800000 */
[----:B------:R0:W1:Y:S02]  /*7f10*/  SHFL.BFLY PT, R41, R42, 0x1, 0x1f ;  /* 0x0c201f002a297f89 */ /* 0x00006400000e0000 */
.L_x_27070:
[----:B-1----:R-:W-:Y:S01]  /*7f20*/  FADD.FTZ R41, R42, R41 ;  /* 0x000000292a297221 */ /* 0x002fe20000010000 */
[----:B------:R-:W-:Y:S01]  /*7f30*/  ISETP.NE.AND P0, PT, R155, RZ, PT ;  /* 0x000000ff9b00720c */ /* 0x000fe20003f05270 */
[C---:B0-----:R-:W-:Y:S01]  /*7f40*/  IMAD R42, R156.reuse, 0x10, R153 ;  /* 0x000000109c2a7824 */ /* 0x041fe200078e0299 */
[----:B------:R-:W-:Y:S01]  /*7f50*/  BSSY B1, `(.L_x_27027) ;  /* 0x0000012000017945 */ /* 0x000fe20003800000 */
[----:B------:R-:W-:Y:S02]  /*7f60*/  VIADD R156, R156, 0x4 ;  /* 0x000000049c9c7836 */ /* 0x000fe40000000000 */
[----:B------:R-:W-:Y:S01]  /*7f70*/  FMUL.FTZ R41, R41, UR26 ;  /* 0x0000001a29297c20 */ /* 0x000fe20008410000 */
[----:B------:R-:W-:Y:S02]  /*7f80*/  IMAD.IADD R40, R43, 0x1, R42 ;  /* 0x000000012b287824 */ /* 0x000fe400078e022a */
[----:B------:R-:W-:-:S03]  /*7f90*/  ISETP.GE.AND P2, PT, R156, UR16, PT ;  /* 0x000000109c007c0c */ /* 0x000fc6000bf46270 */
[----:B------:R-:W-:-:S05]  /*7fa0*/  I2FP.F32.S32 R40, R40 ;  /* 0x0000002800287245 */ /* 0x000fca0000201400 */
[----:B------:R-:W-:Y:S01]  /*7fb0*/  FFMA.FTZ R43, R40, UR4, R41 ;  /* 0x00000004282b7c23 */ /* 0x000fe20008010029 */
[----:B------:R-:W-:Y:S06]  /*7fc0*/  @P0 BRA `(.L_x_27028) ;  /* 0x0000000000280947 */ /* 0x000fec0003800000 */
[----:B------:R-:W0:Y:S01]  /*7fd0*/  S2UR UR8, SR_CgaCtaId ;  /* 0x00000000000879c3 */ /* 0x000e220000008800 */
[----:B------:R-:W-:Y:S01]  /*7fe0*/  UMOV UR7, 0x400 ;  /* 0x0000040000077882 */ /* 0x000fe20000000000 */
[C---:B------:R-:W-:Y:S01]  /*7ff0*/  VIADD R40, R42.reuse, -UR15 ;  /* 0x8000000f2a287c36 */ /* 0x040fe20008000000 */
[----:B------:R-:W-:Y:S01]  /*8000*/  UIADD3 UR7, UR7, 0x420, URZ ;  /* 0x0000042007077890 */ /* 0x000fe2000fffe03f */
[----:B------:R-:W-:-:S13]  /*8010*/  ISETP.GE.AND P0, PT, R42, UR14, PT ;  /* 0x0000000e2a007c0c */ /* 0x000fda000bf06270 */
[----:B------:R-:W-:Y:S01]  /*8020*/  @!P0 FMNMX.FTZ R154, R154, R43, !PT ;  /* 0x0000002b9a9a8209 */ /* 0x000fe20007810000 */
[----:B0-----:R-:W-:-:S06]  /*8030*/  ULEA UR7, UR8, UR7, 0x18 ;  /* 0x0000000708077291 */ /* 0x001fcc000f8ec03f */
[----:B------:R-:W-:Y:S02]  /*8040*/  LEA R41, R40, UR7, 0x2 ;  /* 0x0000000728297c11 */ /* 0x000fe4000f8e10ff */
[----:B------:R-:W-:-:S05]  /*8050*/  FSEL R40, R43, RZ, !P0 ;  /* 0x000000ff2b287208 */ /* 0x000fca0004000000 */
[----:B------:R0:W-:Y:S02]  /*8060*/  STS [R41], R40 ;  /* 0x0000002829007388 */ /* 0x0001e40000000800 */
.L_x_27028:
[----:B------:R-:W-:Y:S05]  /*8070*/  BSYNC B1 ;  /* 0x0000000000017941 */ /* 0x000fea0003800000 */
.L_x_27027:
[----:B------:R-:W-:Y:S05]  /*8080*/  @!P2 BRA `(.L_x_27029) ;  /* 0xffffffd80014a947 */ /* 0x000fea000383ffff */
.L_x_27020:
[----:B------:R-:W-:Y:S05]  /*8090*/  BSYNC B0 ;  /* 0x0000000000007941 */ /* 0x000fea0003800000 */
.L_x_27019:
        /* <DEDUP_REMOVED lines=14> */
.L_x_27076:
[----:B------:R-:W-:Y:S02]  /*8180*/  ISETP.NE.AND P0, PT, R3, RZ, PT ;  /* 0x000000ff0300720c */ /* 0x000fe40003f05270 */
[----:B--23--:R-:W-:-:S11]  /*8190*/  FMNMX.FTZ R7, R7, R6, !PT ;  /* 0x0000000607077209 */ /* 0x00cfd60007810000 */
        /* <DEDUP_REMOVED lines=10> */
.L_x_27031:
        /* <DEDUP_REMOVED lines=11> */
[----:B------:R-:W3:Y:S01]  /*82f0*/  @!P0 S2R R5, SR_CgaCtaId ;  /* 0x0000000000058919 */ /* 0x000ee20000008800 */
[----:B--2---:R-:W-:-:S05]  /*8300*/  @!P0 MOV R4, 0x400 ;  /* 0x0000040000048802 */ /* 0x004fca0000000f00 */
        /* <DEDUP_REMOVED lines=35> */
.L_x_27036:
        /* <DEDUP_REMOVED lines=11> */
.L_x_27035:
[----:B------:R-:W-:Y:S05]  /*85f0*/  BSYNC B1 ;  /* 0x0000000000017941 */ /* 0x000fea0003800000 */
.L_x_27034:
        /* <DEDUP_REMOVED lines=15> */
.L_x_27039:
        /* <DEDUP_REMOVED lines=100> */
.L_x_27038:
[----:B------:R-:W-:Y:S05]  /*8d30*/  BSYNC B1 ;  /* 0x0000000000017941 */ /* 0x000fea0003800000 */
.L_x_27037:
        /* <DEDUP_REMOVED lines=55> */
.L_x_27041:
[----:B------:R-:W-:Y:S05]  /*90b0*/  BSYNC B1 ;  /* 0x0000000000017941 */ /* 0x000fea0003800000 */
.L_x_27040:
        /* <DEDUP_REMOVED lines=26> */
.L_x_27033:
[----:B------:R-:W-:Y:S05]  /*9260*/  BSYNC B0 ;  /* 0x0000000000007941 */ /* 0x000fea0003800000 */
.L_x_27032:
        /* <DEDUP_REMOVED lines=59> */
.L_x_27046:
        /* <DEDUP_REMOVED lines=8> */
.L_x_27045:
[----:B------:R-:W-:Y:S05]  /*96a0*/  BSYNC B1 ;  /* 0x0000000000017941 */ /* 0x000fea0003800000 */
.L_x_27044:
        /* <DEDUP_REMOVED lines=15> */
.L_x_27049:
        /* <DEDUP_REMOVED lines=52> */
.L_x_27048:
[----:B------:R-:W-:Y:S05]  /*9ae0*/  BSYNC B1 ;  /* 0x0000000000017941 */ /* 0x000fea0003800000 */
.L_x_27047:
        /* <DEDUP_REMOVED lines=31> */
.L_x_27051:
[----:B------:R-:W-:Y:S05]  /*9ce0*/  BSYNC B1 ;  /* 0x0000000000017941 */ /* 0x000fea0003800000 */
.L_x_27050:
        /* <DEDUP_REMOVED lines=14> */
.L_x_27043:
[----:B------:R-:W-:Y:S05]  /*9dd0*/  BSYNC B0 ;  /* 0x0000000000007941 */ /* 0x000fea0003800000 */
.L_x_27042:
        /* <DEDUP_REMOVED lines=33> */
.L_x_27053:
[----:B------:R-:W-:Y:S05]  /*9ff0*/  BSYNC B0 ;  /* 0x0000000000007941 */ /* 0x000fea0003800000 */
.L_x_27052:
[----:B------:R-:W-:Y:S01]  /*a000*/  ULDC.64 UR8, c[0x0][0x238] ;  /* 0x00008e0000087ab9 */ /* 0x000fe20000000a00 */
[----:B------:R-:W-:Y:S01]  /*a010*/  BSSY B0, `(.L_x_27054) ;  /* 0x00002fb000007945 */ /* 0x000fe20003800000 */
[----:B------:R-:W-:Y:S01]  /*a020*/  IMAD.MOV.U32 R114, RZ, RZ, RZ ;  /* 0x000000ffff727224 */ /* 0x000fe200078e00ff */
[----:B------:R-:W-:Y:S02]  /*a030*/  CS2R R112, SRZ ;  /* 0x0000000000707805 */ /* 0x000fe4000001ff00 */
[----:B------:R-:W-:Y:S02]  /*a040*/  CS2R R110, SRZ ;  /* 0x00000000006e7805 */ /* 0x000fe4000001ff00 */
[----:B--2-4-:R-:W-:Y:S02]  /*a050*/  CS2R R4, SRZ ;  /* 0x0000000000047805 */ /* 0x014fe4000001ff00 */
        /* <DEDUP_REMOVED lines=12> */
[----:B------:R-:W-:Y:S06]  /*a120*/  @P1 BRA `(.L_x_27055) ;  /* 0x0000002c00a41947 */ /* 0x000fec0003800000 */
[----:B------:R-:W2:Y:S01]  /*a130*/  S2R R106, SR_CTAID.Z ;  /* 0x00000000006a7919 */ /* 0x000ea20000002700 */
[----:B------:R-:W4:Y:S01]  /*a140*/  S2UR UR6, SR_CgaCtaId ;  /* 0x00000000000679c3 */ /* 0x000f220000008800 */
[----:B------:R-:W-:Y:S01]  /*a150*/  SHF.R.S32.HI R24, RZ, 0x1f, R3 ;  /* 0x0000001fff187819 */ /* 0x000fe20000011403 */
[----:B------:R-:W-:Y:S01]  /*a160*/  UMOV UR4, 0x400 ;  /* 0x0000040000047882 */ /* 0x000fe20000000000 */
[----:B------:R-:W-:Y:S01]  /*a170*/  SHF.R.S32.HI R25, RZ, 0x1f, R0 ;  /* 0x0000001fff197819 */ /* 0x000fe20000011400 */
[----:B------:R-:W-:Y:S01]  /*a180*/  UIADD3 UR4, UR4, 0x420, URZ ;  /* 0x0000042004047890 */ /* 0x000fe2000fffe03f */
[----:B------:R-:W-:Y:S01]  /*a190*/  LEA.HI R24, R24, R3, RZ, 0x2 ;  /* 0x0000000318187211 */ /* 0x000fe200078f10ff */
[----:B------:R-:W-:Y:S01]  /*a1a0*/  ULDC UR7, c[0x0][0x270] ;  /* 0x00009c0000077ab9 */ /* 0x000fe20000000800 */
[----:B------:R-:W-:Y:S01]  /*a1b0*/  LEA.HI R25, R25, R0, RZ, 0x5 ;  /* 0x0000000019197211 */ /* 0x000fe200078f28ff */
[----:B------:R-:W5:Y:S01]  /*a1c0*/  LDC R27, c[0x0][0x26c] ;  /* 0x00009b00ff1b7b82 */ /* 0x000f620000000800 */
[C---:B------:R-:W-:Y:S01]  /*a1d0*/  LOP3.LUT R26, R24.reuse, 0xfffffffc, RZ, 0xc0, !PT ;  /* 0xfffffffc181a7812 */ /* 0x040fe200078ec0ff */
[----:B------:R-:W-:Y:S01]  /*a1e0*/  IMAD.SHL.U32 R24, R24, 0x4, RZ ;  /* 0x0000000418187824 */ /* 0x000fe200078e00ff */
[----:B------:R-:W-:Y:S01]  /*a1f0*/  SHF.R.S32.HI R25, RZ, 0x5, R25 ;  /* 0x00000005ff197819 */ /* 0x000fe20000011419 */
[----:B------:R-:W-:Y:S01]  /*a200*/  ULDC.64 UR12, c[0x0][0x248] ;  /* 0x00009200000c7ab9 */ /* 0x000fe20000000a00 */
[----:B------:R-:W-:Y:S01]  /*a210*/  IMAD.U32 R109, RZ, RZ, UR15 ;  /* 0x0000000fff6d7e24 */ /* 0x000fe2000f8e00ff */
[----:B------:R-:W-:Y:S01]  /*a220*/  LOP3.LUT R117, RZ, R117, RZ, 0x33, !PT ;  /* 0x00000075ff757212 */ /* 0x000fe200078e33ff */
[----:B------:R-:W-:Y:S01]  /*a230*/  IMAD.IADD R26, R3, 0x1, -R26 ;  /* 0x00000001031a7824 */ /* 0x000fe200078e0a1a */
[----:B------:R-:W-:Y:S01]  /*a240*/  LOP3.LUT R107, R24, 0xfffffff0, RZ, 0xc0, !PT ;  /* 0xfffffff0186b7812 */ /* 0x000fe200078ec0ff */
[----:B------:R-:W-:-:S02]  /*a250*/  IMAD R150, R2, UR7, RZ ;  /* 0x0000000702967c24 */ /* 0x000fc4000f8e02ff */
[----:B------:R-:W-:Y:S02]  /*a260*/  IMAD.SHL.U32 R24, R26, 0x4, RZ ;  /* 0x000000041a187824 */ /* 0x000fe400078e00ff */
[C---:B------:R-:W-:Y:S01]  /*a270*/  IMAD R26, R25.reuse, 0x4, R26 ;  /* 0x00000004191a7824 */ /* 0x040fe200078e021a */
[----:B------:R-:W-:Y:S01]  /*a280*/  SHF.R.S32.HI R151, RZ, 0x1f, R150 ;  /* 0x0000001fff977819 */ /* 0x000fe20000011496 */
[----:B------:R-:W-:Y:S01]  /*a290*/  IMAD.IADD R107, R24, 0x1, R107 ;  /* 0x00000001186b7824 */ /* 0x000fe200078e026b */
[----:B----4-:R-:W-:Y:S01]  /*a2a0*/  ULEA UR4, UR6, UR4, 0x18 ;  /* 0x0000000406047291 */ /* 0x010fe2000f8ec03f */
[----:B------:R-:W-:Y:S02]  /*a2b0*/  IMAD R24, R25, 0x10, R24 ;  /* 0x0000001019187824 */ /* 0x000fe400078e0218 */
[----:B------:R-:W-:Y:S02]  /*a2c0*/  IMAD.MOV.U32 R115, RZ, RZ, RZ ;  /* 0x000000ffff737224 */ /* 0x000fe400078e00ff */
[C---:B------:R-:W-:Y:S01]  /*a2d0*/  VIADD R148, R107.reuse, 0x100 ;  /* 0x000001006b947836 */ /* 0x040fe20000000000 */
[----:B------:R-:W-:Y:S01]  /*a2e0*/  IADD3 R109, R24, 0x3, R109 ;  /* 0x00000003186d7810 */ /* 0x000fe20007ffe06d */
[----:B--2---:R-:W-:Y:S01]  /*a2f0*/  IMAD R106, R106, 0x20, R25 ;  /* 0x000000206a6a7824 */ /* 0x004fe200078e0219 */
[----:B-----5:R-:W-:Y:S01]  /*a300*/  SHF.R.S32.HI R2, RZ, 0x1f, R27 ;  /* 0x0000001fff027819 */ /* 0x020fe2000001141b */
[C---:B------:R-:W-:Y:S01]  /*a310*/  VIADD R147, R107.reuse, 0x180 ;  /* 0x000001806b937836 */ /* 0x040fe20000000000 */
[----:B------:R-:W-:Y:S01]  /*a320*/  LEA R116, R26, UR4, 0x4 ;  /* 0x000000041a747c11 */ /* 0x000fe2000f8e20ff */
[C---:B------:R-:W-:Y:S01]  /*a330*/  VIADD R146, R107.reuse, 0x200 ;  /* 0x000002006b927836 */ /* 0x040fe20000000000 */
[----:B------:R-:W-:Y:S01]  /*a340*/  IADD3 R119, P0, R106, UR5, RZ ;  /* 0x000000056a777c10 */ /* 0x000fe2000ff1e0ff */
[----:B------:R-:W-:-:S02]  /*a350*/  VIADD R145, R107, 0x280 ;  /* 0x000002806b917836 */ /* 0x000fc40000000000 */
[C---:B------:R-:W-:Y:S01]  /*a360*/  VIADD R144, R107.reuse, 0x300 ;  /* 0x000003006b907836 */ /* 0x040fe20000000000 */
[----:B------:R-:W-:Y:S01]  /*a370*/  LEA.HI.X.SX32 R28, R106, UR17, 0x1, P0 ;  /* 0x000000116a1c7c11 */ /* 0x000fe200080f0eff */
[----:B------:R-:W-:Y:S01]  /*a380*/  VIADD R143, R107, 0x380 ;  /* 0x000003806b8f7836 */ /* 0x000fe20000000000 */
[----:B------:R-:W-:Y:S01]  /*a390*/  LEA R108, P0, R119, UR12, 0x2 ;  /* 0x0000000c776c7c11 */ /* 0x000fe2000f8010ff */
[C---:B------:R-:W-:Y:S02]  /*a3a0*/  VIADD R142, R107.reuse, 0x400 ;  /* 0x000004006b8e7836 */ /* 0x040fe40000000000 */
[----:B------:R-:W-:Y:S01]  /*a3b0*/  VIADD R141, R107, 0x480 ;  /* 0x000004806b8d7836 */ /* 0x000fe20000000000 */
[----:B------:R-:W-:Y:S01]  /*a3c0*/  LEA.HI.X R119, R119, UR13, R28, 0x2, P0 ;  /* 0x0000000d77777c11 */ /* 0x000fe200080f141c */
        /* <DEDUP_REMOVED lines=22> */
.L_x_27056:
[----:B------:R-:W-:Y:S01]  /*a530*/  IMAD.MOV.U32 R25, RZ, RZ, R119 ;  /* 0x000000ffff197224 */ /* 0x000fe200078e0077 */
[----:B---3--:R-:W2:Y:S01]  /*a540*/  LDS.128 R32, [R116] ;  /* 0x0000000074207984 */ /* 0x008ea20000000c00 */
[----:B------:R-:W-:-:S05]  /*a550*/  IMAD.MOV.U32 R24, RZ, RZ, R108 ;  /* 0x000000ffff187224 */ /* 0x000fca00078e006c */
        /* <DEDUP_REMOVED lines=12> */
[----:B------:R4:W5:Y:S01]  /*a620*/  LDG.E.128.CONSTANT R80, desc[UR10][R26.64+0x200] ;  /* 0x0002000a1a507981 */ /* 0x000962000c1e9d00 */
[----:B------:R-:W-:Y:S02]  /*a630*/  LEA R76, P1, R25, UR8, 0x2 ;  /* 0x00000008194c7c11 */ /* 0x000fe4000f8210ff */
[-C--:B------:R-:W-:Y:S02]  /*a640*/  LEA.HI.X.SX32 R28, R148, R149.reuse, 0x1, P0 ;  /* 0x00000095941c7211 */ /* 0x080fe400000f0eff */
[----:B------:R-:W-:Y:S02]  /*a650*/  IADD3 R24, P0, R147, R152, RZ ;  /* 0x0000009893187210 */ /* 0x000fe40007f1e0ff */
[----:B------:R-:W-:Y:S02]  /*a660*/  LEA.HI.X R77, R25, UR9, R28, 0x2, P1 ;  /* 0x00000009194d7c11 */ /* 0x000fe400088f141c */
[----:B------:R-:W-:Y:S02]  /*a670*/  LEA R72, P1, R24, UR8, 0x2 ;  /* 0x0000000818487c11 */ /* 0x000fe4000f8210ff */
[----:B------:R-:W-:-:S02]  /*a680*/  LEA.HI.X.SX32 R25, R147, R149, 0x1, P0 ;  /* 0x0000009593197211 */ /* 0x000fc400000f0eff */
[----:B------:R-:W2:Y:S02]  /*a690*/  LDG.E.128.CONSTANT R76, desc[UR10][R76.64] ;  /* 0x0000000a4c4c7981 */ /* 0x000ea4000c1e9d00 */
[----:B------:R-:W-:Y:S02]  /*a6a0*/  LEA.HI.X R73, R24, UR9, R25, 0x2, P1 ;  /* 0x0000000918497c11 */ /* 0x000fe400088f1419 */
[----:B------:R-:W-:-:S04]  /*a6b0*/  IADD3 R24, P0, R146, R152, RZ ;  /* 0x0000009892187210 */ /* 0x000fc80007f1e0ff */
[----:B------:R-:W2:Y:S01]  /*a6c0*/  LDG.E.128.CONSTANT R72, desc[UR10][R72.64] ;  /* 0x0000000a48487981 */ /* 0x000ea2000c1e9d00 */
[----:B------:R-:W-:Y:S02]  /*a6d0*/  LEA R68, P1, R24, UR8, 0x2 ;  /* 0x0000000818447c11 */ /* 0x000fe4000f8210ff */
[----:B------:R-:W-:-:S04]  /*a6e0*/  LEA.HI.X.SX32 R25, R146, R149, 0x1, P0 ;  /* 0x0000009592197211 */ /* 0x000fc800000f0eff */
        /* <DEDUP_REMOVED lines=17> */
[----:B------:R-:W-:Y:S01]  /*a800*/  LEA R52, P1, R24, UR8, 0x2 ;  /* 0x0000000818347c11 */ /* 0x000fe2000f8210ff */
[----:B------:R-:W2:Y:S01]  /*a810*/  LDG.E.128.CONSTANT R56, desc[UR10][R56.64] ;  /* 0x0000000a38387981 */ /* 0x000ea2000c1e9d00 */
[----:B------:R-:W-:-:S04]  /*a820*/  LEA.HI.X.SX32 R25, R142, R149, 0x1, P0 ;  /* 0x000000958e197211 */ /* 0x000fc800000f0eff */
[----:B------:R-:W-:-:S06]  /*a830*/  LEA.HI.X R53, R24, UR9, R25, 0x2, P1 ;  /* 0x0000000918357c11 */ /* 0x000fcc00088f1419 */
[----:B------:R-:W2:Y:S01]  /*a840*/  LDG.E.128.CONSTANT R52, desc[UR10][R52.64] ;  /* 0x0000000a34347981 */ /* 0x000ea2000c1e9d00 */
[----:B------:R-:W-:-:S04]  /*a850*/  IADD3 R24, P0, R141, R152, RZ ;  /* 0x000000988d187210 */ /* 0x000fc80007f1e0ff */
[----:B------:R-:W-:Y:S02]  /*a860*/  LEA R48, P1, R24, UR8, 0x2 ;  /* 0x0000000818307c11 */ /* 0x000fe4000f8210ff */
[----:B------:R-:W-:-:S04]  /*a870*/  LEA.HI.X.SX32 R25, R141, R149, 0x1, P0 ;  /* 0x000000958d197211 */ /* 0x000fc800000f0eff */
[----:B------:R-:W-:-:S06]  /*a880*/  LEA.HI.X R49, R24, UR9, R25, 0x2, P1 ;  /* 0x0000000918317c11 */ /* 0x000fcc00088f1419 */
[----:B------:R-:W2:Y:S01]  /*a890*/  LDG.E.128.CONSTANT R48, desc[UR10][R48.64] ;  /* 0x0000000a30307981 */ /* 0x000ea2000c1e9d00 */
[----:B------:R-:W-:-:S04]  /*a8a0*/  IADD3 R24, P0, R140, R152, RZ ;  /* 0x000000988c187210 */ /* 0x000fc80007f1e0ff */
[----:B01----:R-:W-:Y:S02]  /*a8b0*/  LEA R40, P1, R24, UR8, 0x2 ;  /* 0x0000000818287c11 */ /* 0x003fe4000f8210ff */
[----:B------:R-:W-:-:S04]  /*a8c0*/  LEA.HI.X.SX32 R25, R140, R149, 0x1, P0 ;  /* 0x000000958c197211 */ /* 0x000fc800000f0eff */
[----:B------:R-:W-:-:S06]  /*a8d0*/  LEA.HI.X R41, R24, UR9, R25, 0x2, P1 ;  /* 0x0000000918297c11 */ /* 0x000fcc00088f1419 */
[----:B------:R-:W2:Y:S01]  /*a8e0*/  LDG.E.128.CONSTANT R40, desc[UR10][R40.64] ;  /* 0x0000000a28287981 */ /* 0x000ea2000c1e9d00 */
[----:B------:R-:W-:-:S04]  /*a8f0*/  IADD3 R24, P0, R139, R152, RZ ;  /* 0x000000988b187210 */ /* 0x000fc80007f1e0ff */
[----:B------:R-:W-:Y:S02]  /*a900*/  LEA R44, P1, R24, UR8, 0x2 ;  /* 0x00000008182c7c11 */ /* 0x000fe4000f8210ff */
[----:B------:R-:W-:-:S04]  /*a910*/  LEA.HI.X.SX32 R25, R139, R149, 0x1, P0 ;  /* 0x000000958b197211 */ /* 0x000fc800000f0eff */
[----:B------:R-:W-:Y:S01]  /*a920*/  LEA.HI.X R45, R24, UR9, R25, 0x2, P1 ;  /* 0x00000009182d7c11 */ /* 0x000fe200088f1419 */
[----:B------:R-:W-:-:S05]  /*a930*/  IMAD.IADD R24, R117, 0x1, R106 ;  /* 0x0000000175187824 */ /* 0x000fca00078e026a */
[----:B------:R-:W-:Y:S01]  /*a940*/  ISETP.NE.AND P1, PT, R24, -0x2, PT ;  /* 0xfffffffe1800780c */ /* 0x000fe20003f25270 */
[----:B------:R-:W2:Y:S01]  /*a950*/  LDG.E.128.CONSTANT R44, desc[UR10][R44.64] ;  /* 0x0000000a2c2c7981 */ /* 0x000ea2000c1e9d00 */
[----:B----4-:R-:W-:-:S04]  /*a960*/  IADD3 R27, P0, R138, R152, RZ ;  /* 0x000000988a1b7210 */ /* 0x010fc80007f1e0ff */
[----:B------:R-:W-:-:S07]  /*a970*/  LEA.HI.X.SX32 R28, R138, R149, 0x1, P0 ;  /* 0x000000958a1c7211 */ /* 0x000fce00000f0eff */
[C---:B------:R-:W-:Y:S02]  /*a980*/  @!P1 VIADD R24, R109.reuse, 0xfffffffd ;  /* 0xfffffffd6d189836 */ /* 0x040fe40000000000 */
[C---:B------:R-:W-:Y:S02]  /*a990*/  @!P1 VIADD R25, R109.reuse, 0xfffffffe ;  /* 0xfffffffe6d199836 */ /* 0x040fe40000000000 */
[C---:B------:R-:W-:Y:S01]  /*a9a0*/  @!P1 VIADD R26, R109.reuse, 0xffffffff ;  /* 0xffffffff6d1a9836 */ /* 0x040fe20000000000 */
[----:B------:R-:W-:Y:S01]  /*a9b0*/  @!P1 ISETP.GE.AND P0, PT, R24, UR14, PT ;  /* 0x0000000e18009c0c */ /* 0x000fe2000bf06270 */
[----:B------:R-:W-:Y:S01]  /*a9c0*/  @!P1 VIADD R24, R109, 0xffffffff ;  /* 0xffffffff6d189836 */ /* 0x000fe20000000000 */
[----:B------:R-:W-:Y:S02]  /*a9d0*/  @!P1 ISETP.GE.AND P3, PT, R25, UR14, PT ;  /* 0x0000000e19009c0c */ /* 0x000fe4000bf66270 */
[----:B------:R-:W-:Y:S01]  /*a9e0*/  @!P1 ISETP.GE.AND P5, PT, R26, UR14, PT ;  /* 0x0000000e1a009c0c */ /* 0x000fe2000bfa6270 */
[----:B------:R-:W-:Y:S01]  /*a9f0*/  @!P1 VIADD R25, R109, 0xfffffffd ;  /* 0xfffffffd6d199836 */ /* 0x000fe20000000000 */
[----:B------:R-:W-:-:S04]  /*aa00*/  @!P1 ISETP.GE.AND P6, PT, R24, UR14, PT ;  /* 0x0000000e18009c0c */ /* 0x000fc8000bfc6270 */
[----:B------:R-:W-:Y:S02]  /*aa10*/  @!P1 ISETP.GE.AND P4, PT, R25, UR14, PT ;  /* 0x0000000e19009c0c */ /* 0x000fe4000bf86270 */
[----:B------:R-:W-:Y:S01]  /*aa20*/  LEA R36, P2, R27, UR8, 0x2 ;  /* 0x000000081b247c11 */ /* 0x000fe2000f8410ff */
[----:B------:R-:W-:-:S03]  /*aa30*/  @!P1 VIADD R26, R109, 0xfffffffe ;  /* 0xfffffffe6d1a9836 */ /* 0x000fc60000000000 */
[----:B------:R-:W-:Y:S01]  /*aa40*/  LEA.HI.X R37, R27, UR9, R28, 0x2, P2 ;  /* 0x000000091b257c11 */ /* 0x000fe200090f141c */
[----:B------:R-:W-:Y:S01]  /*aa50*/  @!P1 VIADD R27, R109, 0xffffffff ;  /* 0xffffffff6d1b9836 */ /* 0x000fe20000000000 */
[----:B------:R-:W-:-:S04]  /*aa60*/  @!P1 ISETP.GE.AND P2, PT, R26, UR14, PT ;  /* 0x0000000e1a009c0c */ /* 0x000fc8000bf46270 */
[----:B------:R-:W4:Y:S01]  /*aa70*/  LDG.E.128.CONSTANT R36, desc[UR10][R36.64] ;  /* 0x0000000a24247981 */ /* 0x000f22000c1e9d00 */
[----:B------:R-:W-:Y:S01]  /*aa80*/  @!P1 VIADD R88, R109, 0xfffffffd ;  /* 0xfffffffd6d589836 */ /* 0x000fe20000000000 */
[----:B---3--:R-:W-:Y:S02]  /*aa90*/  @!P1 FSEL R85, R85, RZ, !P3 ;  /* 0x000000ff55559208 */ /* 0x008fe40005800000 */
[----:B------:R-:W-:Y:S02]  /*aaa0*/  @!P1 ISETP.GE.AND P3, PT, R109, UR14, PT ;  /* 0x0000000e6d009c0c */ /* 0x000fe4000bf66270 */
[----:B------:R-:W-:Y:S02]  /*aab0*/  @!P1 FSEL R86, R86, RZ, !P5 ;  /* 0x000000ff56569208 */ /* 0x000fe40006800000 */
[----:B------:R-:W-:Y:S02]  /*aac0*/  IADD3 R24, P5, R137, R152, RZ ;  /* 0x0000009889187210 */ /* 0x000fe40007fbe0ff */
[----:B------:R-:W-:-:S02]  /*aad0*/  @!P1 FSEL R84, R84, RZ, !P0 ;  /* 0x000000ff54549208 */ /* 0x000fc40004000000 */
[----:B------:R-:W-:Y:S02]  /*aae0*/  @!P1 ISETP.GE.AND P0, PT, R25, UR14, PT ;  /* 0x0000000e19009c0c */ /* 0x000fe4000bf06270 */
[----:B------:R-:W-:Y:S02]  /*aaf0*/  @!P1 FSEL R87, R87, RZ, !P3 ;  /* 0x000000ff57579208 */ /* 0x000fe40005800000 */
[----:B------:R-:W-:Y:S02]  /*ab00*/  LEA R96, P3, R24, UR8, 0x2 ;  /* 0x0000000818607c11 */ /* 0x000fe4000f8610ff */
[----:B------:R-:W-:-:S04]  /*ab10*/  LEA.HI.X.SX32 R25, R137, R149, 0x1, P5 ;  /* 0x0000009589197211 */ /* 0x000fc800028f0eff */
[----:B------:R-:W-:Y:S01]  /*ab20*/  LEA.HI.X R97, R24, UR9, R25, 0x2, P3 ;  /* 0x0000000918617c11 */ /* 0x000fe200098f1419 */
[----:B------:R-:W-:Y:S01]  /*ab30*/  @!P1 VIADD R24, R109, 0xfffffffe ;  /* 0xfffffffe6d189836 */ /* 0x000fe20000000000 */
[----:B-----5:R-:W-:-:S04]  /*ab40*/  @!P1 FSEL R82, R82, RZ, !P6 ;  /* 0x000000ff52529208 */ /* 0x020fc80007000000 */
[----:B------:R-:W-:Y:S01]  /*ab50*/  @!P1 ISETP.GE.AND P6, PT, R24, UR14, PT ;  /* 0x0000000e18009c0c */ /* 0x000fe2000bfc6270 */
[C---:B------:R-:W-:Y:S01]  /*ab60*/  @!P1 VIADD R24, R109.reuse, 0xfffffffd ;  /* 0xfffffffd6d189836 */ /* 0x040fe20000000000 */
[----:B--2---:R-:W-:Y:S01]  /*ab70*/  @!P1 FSEL R76, R76, RZ, !P0 ;  /* 0x000000ff4c4c9208 */ /* 0x004fe20004000000 */
[----:B------:R-:W2:Y:S01]  /*ab80*/  LDG.E.128.CONSTANT R96, desc[UR10][R96.64] ;  /* 0x0000000a60607981 */ /* 0x000ea2000c1e9d00 */
[----:B------:R-:W-:Y:S02]  /*ab90*/  @!P1 FSEL R80, R80, RZ, !P4 ;  /* 0x000000ff50509208 */ /* 0x000fe40006000000 */
[----:B------:R-:W-:Y:S01]  /*aba0*/  @!P1 ISETP.GE.AND P0, PT, R24, UR14, PT ;  /* 0x0000000e18009c0c */ /* 0x000fe2000bf06270 */
[C---:B------:R-:W-:Y:S01]  /*abb0*/  @!P1 VIADD R24, R109.reuse, 0xfffffffe ;  /* 0xfffffffe6d189836 */ /* 0x040fe20000000000 */
[----:B------:R-:W-:Y:S01]  /*abc0*/  @!P1 ISETP.GE.AND P4, PT, R26, UR14, PT ;  /* 0x0000000e1a009c0c */ /* 0x000fe2000bf86270 */
[----:B------:R-:W-:Y:S01]  /*abd0*/  @!P1 VIADD R26, R109, 0xfffffffd ;  /* 0xfffffffd6d1a9836 */ /* 0x000fe20000000000 */
[----:B------:R-:W-:Y:S01]  /*abe0*/  @!P1 ISETP.GE.AND P5, PT, R27, UR14, PT ;  /* 0x0000000e1b009c0c */ /* 0x000fe2000bfa6270 */
[----:B------:R-:W-:Y:S01]  /*abf0*/  @!P1 VIADD R25, R109, 0xffffffff ;  /* 0xffffffff6d199836 */ /* 0x000fe20000000000 */
[----:B------:R-:W-:-:S02]  /*ac00*/  @!P1 FSEL R81, R81, RZ, !P2 ;  /* 0x000000ff51519208 */ /* 0x000fc40005000000 */
[----:B------:R-:W-:Y:S02]  /*ac10*/  @!P1 FSEL R78, R78, RZ, !P5 ;  /* 0x000000ff4e4e9208 */ /* 0x000fe40006800000 */
[----:B------:R-:W-:Y:S01]  /*ac20*/  @!P1 ISETP.GE.AND P5, PT, R24, UR14, PT ;  /* 0x0000000e18009c0c */ /* 0x000fe2000bfa6270 */
[C---:B------:R-:W-:Y:S01]  /*ac30*/  @!P1 VIADD R24, R109.reuse, 0xfffffffd ;  /* 0xfffffffd6d189836 */ /* 0x040fe20000000000 */
[----:B------:R-:W-:Y:S02]  /*ac40*/  @!P1 ISETP.GE.AND P3, PT, R26, UR14, PT ;  /* 0x0000000e1a009c0c */ /* 0x000fe4000bf66270 */
[----:B------:R-:W-:Y:S02]  /*ac50*/  @!P1 ISETP.GE.AND P2, PT, R109, UR14, PT ;  /* 0x0000000e6d009c0c */ /* 0x000fe4000bf46270 */
[----:B------:R-:W-:Y:S02]  /*ac60*/  @!P1 FSEL R72, R72, RZ, !P3 ;  /* 0x000000ff48489208 */ /* 0x000fe40005800000 */
[----:B------:R-:W-:-:S02]  /*ac70*/  @!P1 FSEL R83, R83, RZ, !P2 ;  /* 0x000000ff53539208 */ /* 0x000fc40005000000 */
[----:B------:R-:W-:Y:S01]  /*ac80*/  @!P1 ISETP.GE.AND P3, PT, R24, UR14, PT ;  /* 0x0000000e18009c0c */ /* 0x000fe2000bf66270 */
[----:B------:R-:W-:Y:S01]  /*ac90*/  @!P1 VIADD R24, R109, 0xfffffffe ;  /* 0xfffffffe6d189836 */ /* 0x000fe20000000000 */
[----:B------:R-:W-:Y:S02]  /*aca0*/  @!P1 ISETP.GE.AND P2, PT, R25, UR14, PT ;  /* 0x0000000e19009c0c */ /* 0x000fe4000bf46270 */
[----:B------:R-:W-:Y:S02]  /*acb0*/  @!P1 FSEL R77, R77, RZ, !P4 ;  /* 0x000000ff4d4d9208 */ /* 0x000fe40006000000 */
[C---:B------:R-:W-:Y:S02]  /*acc0*/  @!P1 ISETP.GE.AND P4, PT, R109.reuse, UR14, PT ;  /* 0x0000000e6d009c0c */ /* 0x040fe4000bf86270 */
[----:B------:R-:W-:Y:S02]  /*acd0*/  @!P1 FSEL R74, R74, RZ, !P2 ;  /* 0x000000ff4a4a9208 */ /* 0x000fe40005000000 */
[----:B------:R-:W-:Y:S01]  /*ace0*/  @!P1 ISETP.GE.AND P2, PT, R24, UR14, PT ;  /* 0x0000000e18009c0c */ /* 0x000fe2000bf46270 */
[----:B------:R-:W-:Y:S01]  /*acf0*/  @!P1 VIADD R24, R109, 0xfffffffd ;  /* 0xfffffffd6d189836 */ /* 0x000fe20000000000 */
[----:B------:R-:W-:-:S02]  /*ad00*/  @!P1 FSEL R79, R79, RZ, !P4 ;  /* 0x000000ff4f4f9208 */ /* 0x000fc40006000000 */
[----:B------:R-:W-:Y:S02]  /*ad10*/  @!P1 ISETP.GE.AND P4, PT, R25, UR14, PT ;  /* 0x0000000e19009c0c */ /* 0x000fe4000bf86270 */
[----:B------:R-:W-:Y:S02]  /*ad20*/  @!P1 FSEL R73, R73, RZ, !P6 ;  /* 0x000000ff49499208 */ /* 0x000fe40007000000 */
[----:B------:R-:W-:Y:S02]  /*ad30*/  @!P1 ISETP.GE.AND P6, PT, R109, UR14, PT ;  /* 0x0000000e6d009c0c */ /* 0x000fe4000bfc6270 */
[----:B------:R-:W-:Y:S02]  /*ad40*/  @!P1 FSEL R68, R68, RZ, !P0 ;  /* 0x000000ff44449208 */ /* 0x000fe40004000000 */
[----:B------:R-:W-:Y:S02]  /*ad50*/  @!P1 FSEL R69, R69, RZ, !P5 ;  /* 0x000000ff45459208 */ /* 0x000fe40006800000 */
[----:B------:R-:W-:-:S02]  /*ad60*/  @!P1 ISETP.GE.AND P0, PT, R24, UR14, PT ;  /* 0x0000000e18009c0c */ /* 0x000fc4000bf06270 */
[----:B------:R-:W-:Y:S02]  /*ad70*/  @!P1 ISETP.GE.AND P5, PT, R109, UR14, PT ;  /* 0x0000000e6d009c0c */ /* 0x000fe4000bfa6270 */
[----:B------:R-:W-:Y:S02]  /*ad80*/  @!P1 FSEL R70, R70, RZ, !P4 ;  /* 0x000000ff46469208 */ /* 0x000fe40006000000 */
[----:B------:R-:W-:Y:S02]  /*ad90*/  IADD3 R24, P4, R136, R152, RZ ;  /* 0x0000009888187210 */ /* 0x000fe40007f9e0ff */
[----:B------:R-:W-:Y:S02]  /*ada0*/  @!P1 FSEL R75, R75, RZ, !P6 ;  /* 0x000000ff4b4b9208 */ /* 0x000fe40007000000 */
[----:B------:R-:W-:Y:S02]  /*adb0*/  @!P1 ISETP.GE.AND P6, PT, R25, UR14, PT ;  /* 0x0000000e19009c0c */ /* 0x000fe4000bfc6270 */
[----:B------:R-:W-:-:S02]  /*adc0*/  @!P1 FSEL R71, R71, RZ, !P5 ;  /* 0x000000ff47479208 */ /* 0x000fc40006800000 */
[----:B------:R-:W-:Y:S02]  /*add0*/  LEA R28, P5, R24, UR8, 0x2 ;  /* 0x00000008181c7c11 */ /* 0x000fe4000f8a10ff */
[----:B------:R-:W-:-:S04]  /*ade0*/  LEA.HI.X.SX32 R25, R136, R149, 0x1, P4 ;  /* 0x0000009588197211 */ /* 0x000fc800020f0eff */
[----:B------:R-:W-:Y:S01]  /*adf0*/  LEA.HI.X R29, R24, UR9, R25, 0x2, P5 ;  /* 0x00000009181d7c11 */ /* 0x000fe2000a8f1419 */
[----:B------:R-:W-:Y:S01]  /*ae00*/  @!P1 VIADD R26, R109, 0xfffffffe ;  /* 0xfffffffe6d1a9836 */ /* 0x000fe20000000000 */
[----:B------:R-:W-:-:S04]  /*ae10*/  IADD3 R25, P5, R135, R152, RZ ;  /* 0x0000009887197210 */ /* 0x000fc80007fbe0ff */
[----:B------:R-:W3:Y:S01]  /*ae20*/  LDG.E.128.CONSTANT R28, desc[UR10][R28.64] ;  /* 0x0000000a1c1c7981 */ /* 0x000ee2000c1e9d00 */
[----:B------:R-:W-:Y:S02]  /*ae30*/  @!P1 FSEL R64, R64, RZ, !P3 ;  /* 0x000000ff40409208 */ /* 0x000fe40005800000 */
[----:B------:R-:W-:Y:S01]  /*ae40*/  @!P1 ISETP.GE.AND P3, PT, R27, UR14, PT ;  /* 0x0000000e1b009c0c */ /* 0x000fe2000bf66270 */
[----:B------:R-:W-:Y:S01]  /*ae50*/  @!P1 VIADD R27, R109, 0xfffffffe ;  /* 0xfffffffe6d1b9836 */ /* 0x000fe20000000000 */
[----:B------:R-:W-:Y:S02]  /*ae60*/  @!P1 ISETP.GE.AND P4, PT, R26, UR14, PT ;  /* 0x0000000e1a009c0c */ /* 0x000fe4000bf86270 */
[----:B------:R-:W-:Y:S02]  /*ae70*/  @!P1 FSEL R66, R66, RZ, !P6 ;  /* 0x000000ff42429208 */ /* 0x000fe40007000000 */
[----:B------:R-:W-:Y:S02]  /*ae80*/  LEA R24, P6, R25, UR8, 0x2 ;  /* 0x0000000819187c11 */ /* 0x000fe4000f8c10ff */
[----:B------:R-:W-:-:S02]  /*ae90*/  LEA.HI.X.SX32 R26, R135, R149, 0x1, P5 ;  /* 0x00000095871a7211 */ /* 0x000fc400028f0eff */
[----:B------:R-:W-:Y:S01]  /*aea0*/  @!P1 ISETP.GE.AND P5, PT, R27, UR14, PT ;  /* 0x0000000e1b009c0c */ /* 0x000fe2000bfa6270 */
[----:B------:R-:W-:Y:S01]  /*aeb0*/  @!P1 VIADD R27, R109, 0xffffffff ;  /* 0xffffffff6d1b9836 */ /* 0x000fe20000000000 */
[----:B------:R-:W-:Y:S01]  /*aec0*/  LEA.HI.X R25, R25, UR9, R26, 0x2, P6 ;  /* 0x0000000919197c11 */ /* 0x000fe2000b0f141a */
[----:B------:R-:W-:Y:S01]  /*aed0*/  @!P1 VIADD R26, R109, 0xfffffffd ;  /* 0xfffffffd6d1a9836 */ /* 0x000fe20000000000 */
[----:B------:R-:W-:Y:S02]  /*aee0*/  @!P1 FSEL R65, R65, RZ, !P2 ;  /* 0x000000ff41419208 */ /* 0x000fe40005000000 */
[----:B------:R-:W-:Y:S02]  /*aef0*/  @!P1 ISETP.GE.AND P2, PT, R109, UR14, PT ;  /* 0x0000000e6d009c0c */ /* 0x000fe4000bf46270 */
[----:B------:R-:W-:Y:S02]  /*af00*/  @!P1 FSEL R60, R60, RZ, !P0 ;  /* 0x000000ff3c3c9208 */ /* 0x000fe40004000000 */
[----:B------:R-:W-:-:S02]  /*af10*/  @!P1 ISETP.GE.AND P0, PT, R27, UR14, PT ;  /* 0x0000000e1b009c0c */ /* 0x000fc4000bf06270 */
[----:B------:R-:W-:Y:S02]  /*af20*/  @!P1 ISETP.GE.AND P6, PT, R26, UR14, PT ;  /* 0x0000000e1a009c0c */ /* 0x000fe4000bfc6270 */
[----:B------:R-:W-:Y:S01]  /*af30*/  @!P1 FSEL R67, R67, RZ, !P2 ;  /* 0x000000ff43439208 */ /* 0x000fe20005000000 */
[----:B------:R-:W5:Y:S01]  /*af40*/  LDG.E.128.CONSTANT R24, desc[UR10][R24.64] ;  /* 0x0000000a18187981 */ /* 0x000f62000c1e9d00 */
[----:B------:R-:W-:Y:S02]  /*af50*/  @!P1 ISETP.GE.AND P2, PT, R88, UR14, PT ;  /* 0x0000000e58009c0c */ /* 0x000fe4000bf46270 */
[----:B------:R-:W-:Y:S02]  /*af60*/  @!P1 FSEL R61, R61, RZ, !P4 ;  /* 0x000000ff3d3d9208 */ /* 0x000fe40006000000 */
[----:B------:R-:W-:Y:S02]  /*af70*/  IADD3 R88, P4, R134, R152, RZ ;  /* 0x0000009886587210 */ /* 0x000fe40007f9e0ff */
[----:B------:R-:W-:-:S02]  /*af80*/  @!P1 FSEL R62, R62, RZ, !P3 ;  /* 0x000000ff3e3e9208 */ /* 0x000fc40005800000 */
[----:B------:R-:W-:Y:S02]  /*af90*/  LEA R92, P3, R88, UR8, 0x2 ;  /* 0x00000008585c7c11 */ /* 0x000fe4000f8610ff */
[----:B------:R-:W-:-:S04]  /*afa0*/  LEA.HI.X.SX32 R89, R134, R149, 0x1, P4 ;  /* 0x0000009586597211 */ /* 0x000fc800020f0eff */
[----:B------:R-:W-:-:S06]  /*afb0*/  LEA.HI.X R93, R88, UR9, R89, 0x2, P3 ;  /* 0x00000009585d7c11 */ /* 0x000fcc00098f1459 */
[----:B------:R-:W5:Y:S01]  /*afc0*/  LDG.E.128.CONSTANT R92, desc[UR10][R92.64] ;  /* 0x0000000a5c5c7981 */ /* 0x000f62000c1e9d00 */
[----:B------:R-:W-:Y:S01]  /*afd0*/  FMUL.FTZ R85, R33, R85 ;  /* 0x0000005521557220 */ /* 0x000fe20000410000 */
[----:B------:R-:W-:-:S03]  /*afe0*/  @!P1 FSEL R57, R57, RZ, !P5 ;  /* 0x000000ff39399208 */ /* 0x000fc60006800000 */
[----:B------:R-:W-:Y:S01]  /*aff0*/  FFMA.FTZ R85, R32, R84, R85 ;  /* 0x0000005420557223 */ /* 0x000fe20000010055 */
[C---:B------:R-:W-:Y:S01]  /*b000*/  @!P1 VIADD R84, R109.reuse, 0xfffffffe ;  /* 0xfffffffe6d549836 */ /* 0x040fe20000000000 */
[C---:B------:R-:W-:Y:S01]  /*b010*/  @!P1 ISETP.GE.AND P5, PT, R109.reuse, UR14, PT ;  /* 0x0000000e6d009c0c */ /* 0x040fe2000bfa6270 */
[----:B------:R-:W-:Y:S01]  /*b020*/  @!P1 VIADD R88, R109, 0xfffffffd ;  /* 0xfffffffd6d589836 */ /* 0x000fe20000000000 */
[----:B------:R-:W-:Y:S02]  /*b030*/  @!P1 FSEL R58, R58, RZ, !P0 ;  /* 0x000000ff3a3a9208 */ /* 0x000fe40004000000 */
[----:B------:R-:W-:Y:S02]  /*b040*/  @!P1 ISETP.GE.AND P0, PT, R84, UR14, PT ;  /* 0x0000000e54009c0c */ /* 0x000fe4000bf06270 */
[----:B------:R-:W-:Y:S01]  /*b050*/  @!P1 FSEL R59, R59, RZ, !P5 ;  /* 0x000000ff3b3b9208 */ /* 0x000fe20006800000 */
[----:B------:R-:W-:Y:S01]  /*b060*/  FMUL.FTZ R81, R33, R81 ;  /* 0x0000005121517220 */ /* 0x000fe20000410000 */
[----:B------:R-:W-:Y:S01]  /*b070*/  IADD3 R84, P5, R133, R152, RZ ;  /* 0x0000009885547210 */ /* 0x000fe20007fbe0ff */
[----:B------:R-:W-:Y:S01]  /*b080*/  FFMA.FTZ R86, R34, R86, R85 ;  /* 0x0000005622567223 */ /* 0x000fe20000010055 */
[----:B------:R-:W-:-:S02]  /*b090*/  @!P1 FSEL R56, R56, RZ, !P2 ;  /* 0x000000ff38389208 */ /* 0x000fc40005000000 */
[----:B------:R-:W-:Y:S02]  /*b0a0*/  @!P1 ISETP.GE.AND P2, PT, R88, UR14, PT ;  /* 0x0000000e58009c0c */ /* 0x000fe4000bf46270 */
[----:B------:R-:W-:Y:S01]  /*b0b0*/  @!P1 FSEL R52, R52, RZ, !P6 ;  /* 0x000000ff34349208 */ /* 0x000fe20007000000 */
[----:B------:R-:W-:Y:S01]  /*b0c0*/  FFMA.FTZ R81, R32, R80, R81 ;  /* 0x0000005020517223 */ /* 0x000fe20000010051 */
[C---:B------:R-:W-:Y:S02]  /*b0d0*/  LEA R88, P6, R84.reuse, UR8, 0x2 ;  /* 0x0000000854587c11 */ /* 0x040fe4000f8c10ff */
[----:B------:R-:W-:Y:S01]  /*b0e0*/  LEA.HI.X.SX32 R85, R133, R149, 0x1, P5 ;  /* 0x0000009585557211 */ /* 0x000fe200028f0eff */
[C---:B------:R-:W-:Y:S01]  /*b0f0*/  @!P1 VIADD R80, R109.reuse, 0xffffffff ;  /* 0xffffffff6d509836 */ /* 0x040fe20000000000 */
[C---:B------:R-:W-:Y:S01]  /*b100*/  @!P1 ISETP.GE.AND P4, PT, R109.reuse, UR14, PT ;  /* 0x0000000e6d009c0c */ /* 0x040fe2000bf86270 */
[C---:B------:R-:W-:Y:S01]  /*b110*/  @!P1 VIADD R90, R109.reuse, 0xfffffffe ;  /* 0xfffffffe6d5a9836 */ /* 0x040fe20000000000 */
[----:B------:R-:W-:Y:S01]  /*b120*/  LEA.HI.X R89, R84, UR9, R85, 0x2, P6 ;  /* 0x0000000954597c11 */ /* 0x000fe2000b0f1455 */
[----:B------:R-:W-:Y:S01]  /*b130*/  @!P1 VIADD R91, R109, 0xffffffff ;  /* 0xffffffff6d5b9836 */ /* 0x000fe20000000000 */
[----:B------:R-:W-:-:S02]  /*b140*/  @!P1 FSEL R63, R63, RZ, !P4 ;  /* 0x000000ff3f3f9208 */ /* 0x000fc40006000000 */
[----:B------:R-:W-:Y:S01]  /*b150*/  @!P1 ISETP.GE.AND P5, PT, R80, UR14, PT ;  /* 0x0000000e50009c0c */ /* 0x000fe2000bfa6270 */
[----:B------:R-:W-:Y:S01]  /*b160*/  @!P1 VIADD R80, R109, 0xfffffffd ;  /* 0xfffffffd6d509836 */ /* 0x000fe20000000000 */
[----:B------:R-:W-:Y:S02]  /*b170*/  @!P1 ISETP.GE.AND P4, PT, R90, UR14, PT ;  /* 0x0000000e5a009c0c */ /* 0x000fe4000bf86270 */
[----:B------:R-:W-:Y:S02]  /*b180*/  @!P1 ISETP.GE.AND P3, PT, R91, UR14, PT ;  /* 0x0000000e5b009c0c */ /* 0x000fe4000bf66270 */
[----:B------:R-:W5:Y:S01]  /*b190*/  LDG.E.128.CONSTANT R88, desc[UR10][R88.64] ;  /* 0x0000000a58587981 */ /* 0x000f62000c1e9d00 */
[----:B------:R-:W-:Y:S02]  /*b1a0*/  @!P1 FSEL R53, R53, RZ, !P4 ;  /* 0x000000ff35359208 */ /* 0x000fe40006000000 */
[----:B------:R-:W-:Y:S02]  /*b1b0*/  @!P1 ISETP.GE.AND P4, PT, R80, UR14, PT ;  /* 0x0000000e50009c0c */ /* 0x000fe4000bf86270 */
[----:B------:R-:W-:-:S02]  /*b1c0*/  @!P1 ISETP.GE.AND P6, PT, R109, UR14, PT ;  /* 0x0000000e6d009c0c */ /* 0x000fc4000bfc6270 */
[----:B------:R-:W-:Y:S02]  /*b1d0*/  @!P1 FSEL R54, R54, RZ, !P3 ;  /* 0x000000ff36369208 */ /* 0x000fe40005800000 */
[----:B------:R-:W-:Y:S01]  /*b1e0*/  IADD3 R80, P3, R132, R152, RZ ;  /* 0x0000009884507210 */ /* 0x000fe20007f7e0ff */
[----:B------:R-:W-:Y:S01]  /*b1f0*/  FFMA.FTZ R82, R34, R82, R81 ;  /* 0x0000005222527223 */ /* 0x000fe20000010051 */
[----:B------:R-:W-:Y:S02]  /*b200*/  @!P1 FSEL R55, R55, RZ, !P6 ;  /* 0x000000ff37379208 */ /* 0x000fe40007000000 */
[----:B------:R-:W-:Y:S02]  /*b210*/  LEA R84, P6, R80, UR8, 0x2 ;  /* 0x0000000850547c11 */ /* 0x000fe4000f8c10ff */
[----:B------:R-:W-:Y:S01]  /*b220*/  LEA.HI.X.SX32 R81, R132, R149, 0x1, P3 ;  /* 0x0000009584517211 */ /* 0x000fe200018f0eff */
[----:B------:R-:W-:Y:S01]  /*b230*/  FMUL.FTZ R77, R33, R77 ;  /* 0x0000004d214d7220 */ /* 0x000fe20000410000 */
[----:B------:R-:W-:-:S02]  /*b240*/  FFMA.FTZ R86, R35, R87, R86 ;  /* 0x0000005723567223 */ /* 0x000fc40000010056 */
[----:B------:R-:W-:Y:S01]  /*b250*/  LEA.HI.X R85, R80, UR9, R81, 0x2, P6 ;  /* 0x0000000950557c11 */ /* 0x000fe2000b0f1451 */
[----:B------:R-:W-:Y:S01]  /*b260*/  FFMA.FTZ R77, R32, R76, R77 ;  /* 0x0000004c204d7223 */ /* 0x000fe2000001004d */
[----:B------:R-:W-:Y:S02]  /*b270*/  @!P1 VIADD R76, R109, 0xfffffffe ;  /* 0xfffffffe6d4c9836 */ /* 0x000fe40000000000 */
[----:B------:R-:W-:Y:S02]  /*b280*/  FADD.FTZ R105, R86, R105 ;  /* 0x0000006956697221 */ /* 0x000fe40000010000 */
[----:B------:R-:W5:Y:S01]  /*b290*/  LDG.E.128.CONSTANT R84, desc[UR10][R84.64] ;  /* 0x0000000a54547981 */ /* 0x000f62000c1e9d00 */
[----:B------:R-:W-:Y:S02]  /*b2a0*/  @!P1 ISETP.GE.AND P3, PT, R76, UR14, PT ;  /* 0x0000000e4c009c0c */ /* 0x000fe4000bf66270 */
[----:B------:R-:W-:Y:S01]  /*b2b0*/  IADD3 R76, P6, R131, R152, RZ ;  /* 0x00000098834c7210 */ /* 0x000fe20007fde0ff */
[----:B------:R-:W-:Y:S01]  /*b2c0*/  FFMA.FTZ R78, R34, R78, R77 ;  /* 0x0000004e224e7223 */ /* 0x000fe2000001004d */
[----:B------:R-:W-:-:S02]  /*b2d0*/  @!P1 FSEL R48, R48, RZ, !P2 ;  /* 0x000000ff30309208 */ /* 0x000fc40005000000 */
[----:B------:R-:W-:Y:S02]  /*b2e0*/  LEA R80, P2, R76, UR8, 0x2 ;  /* 0x000000084c507c11 */ /* 0x000fe4000f8410ff */
[----:B------:R-:W-:Y:S01]  /*b2f0*/  LEA.HI.X.SX32 R77, R131, R149, 0x1, P6 ;  /* 0x00000095834d7211 */ /* 0x000fe200030f0eff */
[----:B------:R-:W-:-:S03]  /*b300*/  FFMA.FTZ R83, R35, R83, R82 ;  /* 0x0000005323537223 */ /* 0x000fc60000010052 */
[----:B------:R-:W-:Y:S01]  /*b310*/  LEA.HI.X R81, R76, UR9, R77, 0x2, P2 ;  /* 0x000000094c517c11 */ /* 0x000fe200090f144d */
[C---:B------:R-:W-:Y:S01]  /*b320*/  FMUL.FTZ R73, R33.reuse, R73 ;  /* 0x0000004921497220 */ /* 0x040fe20000410000 */
[----:B------:R-:W-:Y:S01]  /*b330*/  FMUL.FTZ R69, R33, R69 ;  /* 0x0000004521457220 */ /* 0x000fe20000410000 */
[----:B------:R-:W-:-:S03]  /*b340*/  FADD.FTZ R104, R83, R104 ;  /* 0x0000006853687221 */ /* 0x000fc60000010000 */
[----:B------:R-:W5:Y:S01]  /*b350*/  LDG.E.128.CONSTANT R80, desc[UR10][R80.64] ;  /* 0x0000000a50507981 */ /* 0x000f62000c1e9d00 */
[C---:B------:R-:W-:Y:S01]  /*b360*/  FFMA.FTZ R73, R32.reuse, R72, R73 ;  /* 0x0000004820497223 */ /* 0x040fe20000010049 */
[----:B------:R-:W-:Y:S01]  /*b370*/  FFMA.FTZ R69, R32, R68, R69 ;  /* 0x0000004420457223 */ /* 0x000fe20000010045 */
[----:B------:R-:W-:Y:S02]  /*b380*/  IADD3 R68, P2, R130, R152, RZ ;  /* 0x0000009882447210 */ /* 0x000fe40007f5e0ff */
[----:B------:R-:W-:Y:S01]  /*b390*/  FFMA.FTZ R74, R34, R74, R73 ;  /* 0x0000004a224a7223 */ /* 0x000fe20000010049 */
[----:B------:R-:W-:Y:S02]  /*b3a0*/  @!P1 FSEL R49, R49, RZ, !P0 ;  /* 0x000000ff31319208 */ /* 0x000fe40004000000 */
[----:B------:R-:W-:Y:S02]  /*b3b0*/  LEA R76, P0, R68, UR8, 0x2 ;  /* 0x00000008444c7c11 */ /* 0x000fe4000f8010ff */
[----:B------:R-:W-:Y:S01]  /*b3c0*/  LEA.HI.X.SX32 R73, R130, R149, 0x1, P2 ;  /* 0x0000009582497211 */ /* 0x000fe200010f0eff */
[----:B------:R-:W-:Y:S01]  /*b3d0*/  FFMA.FTZ R78, R35, R79, R78 ;  /* 0x0000004f234e7223 */ /* 0x000fe2000001004e */
[----:B------:R-:W-:-:S02]  /*b3e0*/  @!P1 VIADD R72, R109, 0xffffffff ;  /* 0xffffffff6d489836 */ /* 0x000fc40000000000 */
[----:B------:R-:W-:Y:S01]  /*b3f0*/  LEA.HI.X R77, R68, UR9, R73, 0x2, P0 ;  /* 0x00000009444d7c11 */ /* 0x000fe200080f1449 */
[----:B------:R-:W-:Y:S01]  /*b400*/  FADD.FTZ R103, R78, R103 ;  /* 0x000000674e677221 */ /* 0x000fe20000010000 */
[----:B------:R-:W-:Y:S02]  /*b410*/  @!P1 FSEL R50, R50, RZ, !P5 ;  /* 0x000000ff32329208 */ /* 0x000fe40006800000 */
[----:B------:R-:W-:Y:S02]  /*b420*/  @!P1 ISETP.GE.AND P6, PT, R72, UR14, PT ;  /* 0x0000000e48009c0c */ /* 0x000fe4000bfc6270 */
[----:B------:R-:W5:Y:S01]  /*b430*/  LDG.E.128.CONSTANT R76, desc[UR10][R76.64] ;  /* 0x0000000a4c4c7981 */ /* 0x000f62000c1e9d00 */
[C---:B------:R-:W-:Y:S01]  /*b440*/  @!P1 VIADD R72, R109.reuse, 0xfffffffd ;  /* 0xfffffffd6d489836 */ /* 0x040fe20000000000 */
[----:B------:R-:W-:Y:S02]  /*b450*/  @!P1 ISETP.GE.AND P5, PT, R109, UR14, PT ;  /* 0x0000000e6d009c0c */ /* 0x000fe4000bfa6270 */
        /* <DEDUP_REMOVED lines=22> */
[----:B------:R-:W-:Y:S01]  /*b5c0*/  FMUL.FTZ R57, R33, R57 ;  /* 0x0000003921397220 */ /* 0x000fe20000410000 */
[----:B------:R-:W-:Y:S01]  /*b5d0*/  FADD.FTZ R101, R70, R101 ;  /* 0x0000006546657221 */ /* 0x000fe20000010000 */
[----:B------:R-:W-:Y:S01]  /*b5e0*/  @!P1 ISETP.GE.AND P0, PT, R64, UR14, PT ;  /* 0x0000000e40009c0c */ /* 0x000fe2000bf06270 */
[----:B------:R-:W-:Y:S02]  /*b5f0*/  @!P1 VIADD R64, R109, 0xffffffff ;  /* 0xffffffff6d409836 */ /* 0x000fe40000000000 */
[----:B------:R-:W5:Y:S01]  /*b600*/  LDG.E.128.CONSTANT R68, desc[UR10][R68.64] ;  /* 0x0000000a44447981 */ /* 0x000f62000c1e9d00 */
[----:B------:R-:W-:Y:S01]  /*b610*/  FFMA.FTZ R57, R32, R56, R57 ;  /* 0x0000003820397223 */ /* 0x000fe20000010039 */
        /* <DEDUP_REMOVED lines=8> */
[----:B------:R-:W-:Y:S01]  /*b6a0*/  FMUL.FTZ R53, R33, R53 ;  /* 0x0000003521357220 */ /* 0x000fe20000410000 */
[----:B------:R-:W-:Y:S01]  /*b6b0*/  FADD.FTZ R100, R67, R100 ;  /* 0x0000006443647221 */ /* 0x000fe20000010000 */
[C---:B------:R-:W-:Y:S01]  /*b6c0*/  @!P1 VIADD R60, R109.reuse, 0xfffffffd ;  /* 0xfffffffd6d3c9836 */ /* 0x040fe20000000000 */
[----:B------:R-:W-:Y:S02]  /*b6d0*/  @!P1 FSEL R42, R42, RZ, !P6 ;  /* 0x000000ff2a2a9208 */ /* 0x000fe40007000000 */
[----:B------:R-:W5:Y:S01]  /*b6e0*/  LDG.E.128.CONSTANT R64, desc[UR10][R64.64] ;  /* 0x0000000a40407981 */ /* 0x000f62000c1e9d00 */
[----:B------:R-:W-:Y:S01]  /*b6f0*/  FFMA.FTZ R53, R32, R52, R53 ;  /* 0x0000003420357223 */ /* 0x000fe20000010035 */
[----:B------:R-:W-:Y:S02]  /*b700*/  @!P1 ISETP.GE.AND P6, PT, R109, UR14, PT ;  /* 0x0000000e6d009c0c */ /* 0x000fe4000bfc6270 */
[----:B------:R-:W-:Y:S01]  /*b710*/  IADD3 R52, P3, R126, R152, RZ ;  /* 0x000000987e347210 */ /* 0x000fe20007f7e0ff */
[----:B------:R-:W-:Y:S01]  /*b720*/  FFMA.FTZ R58, R34, R58, R57 ;  /* 0x0000003a223a7223 */ /* 0x000fe20000010039 */
[----:B------:R-:W-:-:S02]  /*b730*/  @!P1 ISETP.GE.AND P4, PT, R60, UR14, PT ;  /* 0x0000000e3c009c0c */ /* 0x000fc4000bf86270 */
[----:B------:R-:W-:Y:S02]  /*b740*/  @!P1 FSEL R43, R43, RZ, !P6 ;  /* 0x000000ff2b2b9208 */ /* 0x000fe40007000000 */
[----:B------:R-:W-:Y:S02]  /*b750*/  LEA R60, P6, R52, UR8, 0x2 ;  /* 0x00000008343c7c11 */ /* 0x000fe4000f8c10ff */
[----:B------:R-:W-:Y:S01]  /*b760*/  LEA.HI.X.SX32 R57, R126, R149, 0x1, P3 ;  /* 0x000000957e397211 */ /* 0x000fe200018f0eff */
[----:B------:R-:W-:Y:S01]  /*b770*/  FMUL.FTZ R49, R33, R49 ;  /* 0x0000003121317220 */ /* 0x000fe20000410000 */
[----:B------:R-:W-:Y:S01]  /*b780*/  FFMA.FTZ R62, R35, R63, R62 ;  /* 0x0000003f233e7223 */ /* 0x000fe2000001003e */
[----:B------:R-:W-:Y:S01]  /*b790*/  @!P1 VIADD R56, R109, 0xfffffffe ;  /* 0xfffffffe6d389836 */ /* 0x000fe20000000000 */
[----:B------:R-:W-:Y:S01]  /*b7a0*/  LEA.HI.X R61, R52, UR9, R57, 0x2, P6 ;  /* 0x00000009343d7c11 */ /* 0x000fe2000b0f1439 */
[----:B------:R-:W-:Y:S01]  /*b7b0*/  FFMA.FTZ R49, R32, R48, R49 ;  /* 0x0000003020317223 */ /* 0x000fe20000010031 */
[----:B------:R-:W-:Y:S01]  /*b7c0*/  IADD3 R48, P6, R125, R152, RZ ;  /* 0x000000987d307210 */ /* 0x000fe20007fde0ff */
[----:B------:R-:W-:Y:S01]  /*b7d0*/  FADD.FTZ R23, R62, R23 ;  /* 0x000000173e177221 */ /* 0x000fe20000010000 */
[----:B------:R-:W-:Y:S01]  /*b7e0*/  @!P1 ISETP.GE.AND P3, PT, R56, UR14, PT ;  /* 0x0000000e38009c0c */ /* 0x000fe2000bf66270 */
[----:B------:R-:W-:Y:S01]  /*b7f0*/  FFMA.FTZ R54, R34, R54, R53 ;  /* 0x0000003622367223 */ /* 0x000fe20000010035 */
[----:B------:R-:W5:Y:S01]  /*b800*/  LDG.E.128.CONSTANT R60, desc[UR10][R60.64] ;  /* 0x0000000a3c3c7981 */ /* 0x000f62000c1e9d00 */
[----:B------:R-:W-:Y:S01]  /*b810*/  @!P1 FSEL R44, R44, RZ, !P2 ;  /* 0x000000ff2c2c9208 */ /* 0x000fe20005000000 */
[----:B------:R-:W-:Y:S01]  /*b820*/  FMUL.FTZ R41, R33, R41 ;  /* 0x0000002921297220 */ /* 0x000fe20000410000 */
[----:B------:R-:W-:-:S02]  /*b830*/  LEA R56, P2, R48, UR8, 0x2 ;  /* 0x0000000830387c11 */ /* 0x000fc4000f8410ff */
[----:B------:R-:W-:Y:S01]  /*b840*/  LEA.HI.X.SX32 R53, R125, R149, 0x1, P6 ;  /* 0x000000957d357211 */ /* 0x000fe200030f0eff */
[----:B------:R-:W-:Y:S02]  /*b850*/  @!P1 VIADD R52, R109, 0xffffffff ;  /* 0xffffffff6d349836 */ /* 0x000fe40000000000 */
[----:B------:R-:W-:Y:S01]  /*b860*/  FFMA.FTZ R41, R32, R40, R41 ;  /* 0x0000002820297223 */ /* 0x000fe20000010029 */
[----:B------:R-:W-:Y:S02]  /*b870*/  @!P1 FSEL R45, R45, RZ, !P0 ;  /* 0x000000ff2d2d9208 */ /* 0x000fe40004000000 */
[----:B------:R-:W-:Y:S02]  /*b880*/  LEA.HI.X R57, R48, UR9, R53, 0x2, P2 ;  /* 0x0000000930397c11 */ /* 0x000fe400090f1435 */
[----:B------:R-:W-:Y:S01]  /*b890*/  IADD3 R40, P2, R124, R152, RZ ;  /* 0x000000987c287210 */ /* 0x000fe20007f5e0ff */
[----:B------:R-:W-:Y:S01]  /*b8a0*/  FFMA.FTZ R50, R34, R50, R49 ;  /* 0x0000003222327223 */ /* 0x000fe20000010031 */
[----:B------:R-:W-:Y:S01]  /*b8b0*/  @!P1 ISETP.GE.AND P6, PT, R52, UR14, PT ;  /* 0x0000000e34009c0c */ /* 0x000fe2000bfc6270 */
[----:B------:R-:W-:Y:S01]  /*b8c0*/  FMUL.FTZ R45, R33, R45 ;  /* 0x0000002d212d7220 */ /* 0x000fe20000410000 */
[----:B------:R-:W-:-:S02]  /*b8d0*/  LEA R52, P0, R40, UR8, 0x2 ;  /* 0x0000000828347c11 */ /* 0x000fc4000f8010ff */
[----:B------:R-:W-:Y:S01]  /*b8e0*/  LEA.HI.X.SX32 R49, R124, R149, 0x1, P2 ;  /* 0x000000957c317211 */ /* 0x000fe200010f0eff */
[----:B------:R-:W-:Y:S01]  /*b8f0*/  FFMA.FTZ R59, R35, R59, R58 ;  /* 0x0000003b233b7223 */ /* 0x000fe2000001003a */
[----:B------:R-:W-:Y:S01]  /*b900*/  FFMA.FTZ R45, R32, R44, R45 ;  /* 0x0000002c202d7223 */ /* 0x000fe2000001002d */
[----:B------:R-:W-:Y:S01]  /*b910*/  @!P1 FSEL R46, R46, RZ, !P5 ;  /* 0x000000ff2e2e9208 */ /* 0x000fe20006800000 */
[----:B------:R-:W-:Y:S01]  /*b920*/  @!P1 VIADD R44, R109, 0xfffffffe ;  /* 0xfffffffe6d2c9836 */ /* 0x000fe20000000000 */
[----:B------:R-:W-:Y:S02]  /*b930*/  LEA.HI.X R53, R40, UR9, R49, 0x2, P0 ;  /* 0x0000000928357c11 */ /* 0x000fe400080f1431 */
[----:B------:R-:W-:Y:S01]  /*b940*/  IADD3 R40, P5, R123, R152, RZ ;  /* 0x000000987b287210 */ /* 0x000fe20007fbe0ff */
[----:B------:R-:W-:Y:S01]  /*b950*/  FADD.FTZ R22, R59, R22 ;  /* 0x000000163b167221 */ /* 0x000fe20000010000 */
[----:B------:R-:W-:Y:S01]  /*b960*/  FFMA.FTZ R42, R34, R42, R41 ;  /* 0x0000002a222a7223 */ /* 0x000fe20000010029 */
[----:B------:R-:W5:Y:S01]  /*b970*/  LDG.E.128.CONSTANT R56, desc[UR10][R56.64] ;  /* 0x0000000a38387981 */ /* 0x000f62000c1e9d00 */
[----:B------:R-:W-:Y:S01]  /*b980*/  @!P1 VIADD R48, R109, 0xfffffffd ;  /* 0xfffffffd6d309836 */ /* 0x000fe20000000000 */
[----:B------:R-:W-:-:S02]  /*b990*/  LEA.HI.X.SX32 R41, R123, R149, 0x1, P5 ;  /* 0x000000957b297211 */ /* 0x000fc400028f0eff */
[----:B------:R-:W-:Y:S02]  /*b9a0*/  @!P1 ISETP.GE.AND P0, PT, R109, UR14, PT ;  /* 0x0000000e6d009c0c */ /* 0x000fe4000bf06270 */
[----:B------:R-:W-:Y:S02]  /*b9b0*/  @!P1 ISETP.GE.AND P5, PT, R44, UR14, PT ;  /* 0x0000000e2c009c0c */ /* 0x000fe4000bfa6270 */
[----:B----4-:R-:W-:Y:S02]  /*b9c0*/  @!P1 FSEL R37, R37, RZ, !P3 ;  /* 0x000000ff25259208 */ /* 0x010fe40005800000 */
[----:B------:R-:W-:Y:S02]  /*b9d0*/  @!P1 ISETP.GE.AND P2, PT, R48, UR14, PT ;  /* 0x0000000e30009c0c */ /* 0x000fe4000bf46270 */
[----:B------:R-:W-:Y:S02]  /*b9e0*/  @!P1 FSEL R47, R47, RZ, !P0 ;  /* 0x000000ff2f2f9208 */ /* 0x000fe40004000000 */
[----:B--2---:R-:W-:Y:S01]  /*b9f0*/  @!P1 FSEL R97, R97, RZ, !P5 ;  /* 0x000000ff61619208 */ /* 0x004fe20006800000 */
[----:B------:R-:W-:Y:S01]  /*ba00*/  FMUL.FTZ R37, R33, R37 ;  /* 0x0000002521257220 */ /* 0x000fe20000410000 */
[----:B------:R-:W-:-:S02]  /*ba10*/  LEA R48, P0, R40, UR8, 0x2 ;  /* 0x0000000828307c11 */ /* 0x000fc4000f8010ff */
[----:B------:R-:W-:Y:S01]  /*ba20*/  @!P1 FSEL R36, R36, RZ, !P4 ;  /* 0x000000ff24249208 */ /* 0x000fe20006000000 */
[----:B------:R-:W-:Y:S01]  /*ba30*/  FMUL.FTZ R97, R33, R97 ;  /* 0x0000006121617220 */ /* 0x000fe20000410000 */
[----:B------:R-:W-:Y:S01]  /*ba40*/  @!P1 FSEL R96, R96, RZ, !P2 ;  /* 0x000000ff60609208 */ /* 0x000fe20005000000 */
[----:B------:R-:W-:Y:S01]  /*ba50*/  FFMA.FTZ R54, R35, R55, R54 ;  /* 0x0000003723367223 */ /* 0x000fe20000010036 */
[----:B------:R-:W-:Y:S01]  /*ba60*/  LEA.HI.X R49, R40, UR9, R41, 0x2, P0 ;  /* 0x0000000928317c11 */ /* 0x000fe200080f1429 */
[----:B------:R-:W-:Y:S01]  /*ba70*/  FFMA.FTZ R41, R32, R36, R37 ;  /* 0x0000002420297223 */ /* 0x000fe20000010025 */
[----:B------:R-:W-:Y:S02]  /*ba80*/  @!P1 ISETP.GE.AND P4, PT, R109, UR14, PT ;  /* 0x0000000e6d009c0c */ /* 0x000fe4000bf86270 */
[----:B------:R-:W-:Y:S02]  /*ba90*/  @!P1 FSEL R38, R38, RZ, !P6 ;  /* 0x000000ff26269208 */ /* 0x000fe40007000000 */
[----:B------:R-:W-:Y:S01]  /*baa0*/  IADD3 R40, P0, R122, R152, RZ ;  /* 0x000000987a287210 */ /* 0x000fe20007f1e0ff */
[----:B------:R-:W-:Y:S01]  /*bab0*/  FFMA.FTZ R42, R35, R43, R42 ;  /* 0x0000002b232a7223 */ /* 0x000fe2000001002a */
[----:B------:R-:W-:Y:S01]  /*bac0*/  @!P1 FSEL R39, R39, RZ, !P4 ;  /* 0x000000ff27279208 */ /* 0x000fe20006000000 */
[----:B------:R-:W-:Y:S01]  /*bad0*/  FFMA.FTZ R97, R32, R96, R97 ;  /* 0x0000006020617223 */ /* 0x000fe20000010061 */
[----:B------:R-:W-:Y:S01]  /*bae0*/  LEA R44, P3, R40, UR8, 0x2 ;  /* 0x00000008282c7c11 */ /* 0x000fe2000f8610ff */
[----:B------:R-:W-:Y:S01]  /*baf0*/  FFMA.FTZ R38, R34, R38, R41 ;  /* 0x0000002622267223 */ /* 0x000fe20000010029 */
[----:B------:R-:W-:Y:S01]  /*bb00*/  LEA.HI.X.SX32 R43, R122, R149, 0x1, P0 ;  /* 0x000000957a2b7211 */ /* 0x000fe200000f0eff */
[----:B------:R-:W-:-:S02]  /*bb10*/  @!P1 VIADD R96, R109, 0xfffffffd ;  /* 0xfffffffd6d609836 */ /* 0x000fc40000000000 */
[----:B------:R-:W-:Y:S01]  /*bb20*/  FADD.FTZ R21, R54, R21 ;  /* 0x0000001536157221 */ /* 0x000fe20000010000 */
[----:B------:R-:W-:Y:S01]  /*bb30*/  IADD3 R36, P6, R121, R152, RZ ;  /* 0x0000009879247210 */ /* 0x000fe20007fde0ff */
[----:B------:R-:W2:Y:S01]  /*bb40*/  LDG.E.128.CONSTANT R52, desc[UR10][R52.64] ;  /* 0x0000000a34347981 */ /* 0x000ea2000c1e9d00 */
[----:B------:R-:W-:Y:S01]  /*bb50*/  FFMA.FTZ R46, R34, R46, R45 ;  /* 0x0000002e222e7223 */ /* 0x000fe2000001002d */
[----:B------:R-:W-:Y:S01]  /*bb60*/  LEA.HI.X R45, R40, UR9, R43, 0x2, P3 ;  /* 0x00000009282d7c11 */ /* 0x000fe200098f142b */
[----:B------:R-:W-:Y:S01]  /*bb70*/  FFMA.FTZ R154, R35, R39, R38 ;  /* 0x00000027239a7223 */ /* 0x000fe20000010026 */
[----:B------:R-:W-:Y:S01]  /*bb80*/  LEA R40, P3, R36, UR8, 0x2 ;  /* 0x0000000824287c11 */ /* 0x000fe2000f8610ff */
[----:B------:R-:W-:Y:S01]  /*bb90*/  @!P1 VIADD R39, R109, 0xffffffff ;  /* 0xffffffff6d279836 */ /* 0x000fe20000000000 */
[----:B------:R-:W-:Y:S02]  /*bba0*/  LEA.HI.X.SX32 R41, R121, R149, 0x1, P6 ;  /* 0x0000009579297211 */ /* 0x000fe400030f0eff */
[----:B------:R-:W-:Y:S01]  /*bbb0*/  @!P1 ISETP.GE.AND P5, PT, R96, UR14, PT ;  /* 0x0000000e60009c0c */ /* 0x000fe2000bfa6270 */
[----:B------:R-:W-:Y:S01]  /*bbc0*/  @!P1 VIADD R96, R109, 0xfffffffe ;  /* 0xfffffffe6d609836 */ /* 0x000fe20000000000 */
[----:B------:R-:W-:-:S02]  /*bbd0*/  LEA.HI.X R41, R36, UR9, R41, 0x2, P3 ;  /* 0x0000000924297c11 */ /* 0x000fc400098f1429 */
[----:B------:R-:W-:Y:S02]  /*bbe0*/  @!P1 ISETP.GE.AND P3, PT, R39, UR14, PT ;  /* 0x0000000e27009c0c */ /* 0x000fe4000bf66270 */
[----:B------:R-:W-:Y:S02]  /*bbf0*/  IADD3 R37, P4, R120, R152, RZ ;  /* 0x0000009878257210 */ /* 0x000fe40007f9e0ff */
[----:B------:R-:W-:Y:S01]  /*bc00*/  @!P1 ISETP.GE.AND P6, PT, R96, UR14, PT ;  /* 0x0000000e60009c0c */ /* 0x000fe2000bfc6270 */
[----:B------:R-:W-:Y:S02]  /*bc10*/  @!P1 VIADD R96, R109, 0xfffffffd ;  /* 0xfffffffd6d609836 */ /* 0x000fe40000000000 */
[----:B------:R-:W-:Y:S01]  /*bc20*/  FFMA.FTZ R51, R35, R51, R50 ;  /* 0x0000003323337223 */ /* 0x000fe20000010032 */
[----:B------:R-:W-:Y:S02]  /*bc30*/  @!P1 FSEL R98, R98, RZ, !P3 ;  /* 0x000000ff62629208 */ /* 0x000fe40005800000 */
[----:B------:R-:W-:-:S02]  /*bc40*/  LEA R36, P2, R37, UR8, 0x2 ;  /* 0x0000000825247c11 */ /* 0x000fc4000f8410ff */
[----:B------:R-:W-:Y:S02]  /*bc50*/  LEA.HI.X.SX32 R38, R120, R149, 0x1, P4 ;  /* 0x0000009578267211 */ /* 0x000fe400020f0eff */
[----:B------:R-:W-:Y:S01]  /*bc60*/  @!P1 ISETP.GE.AND P3, PT, R96, UR14, PT ;  /* 0x0000000e60009c0c */ /* 0x000fe2000bf66270 */
[----:B------:R-:W-:Y:S02]  /*bc70*/  @!P1 VIADD R96, R109, 0xffffffff ;  /* 0xffffffff6d609836 */ /* 0x000fe40000000000 */
[----:B------:R-:W-:Y:S01]  /*bc80*/  FADD.FTZ R20, R51, R20 ;  /* 0x0000001433147221 */ /* 0x000fe20000010000 */
[----:B------:R-:W-:Y:S01]  /*bc90*/  LEA.HI.X R37, R37, UR9, R38, 0x2, P2 ;  /* 0x0000000925257c11 */ /* 0x000fe200090f1426 */
[----:B------:R-:W-:Y:S01]  /*bca0*/  FFMA.FTZ R98, R34, R98, R97 ;  /* 0x0000006222627223 */ /* 0x000fe20000010061 */
[----:B------:R-:W4:Y:S01]  /*bcb0*/  LDG.E.128.CONSTANT R48, desc[UR10][R48.64] ;  /* 0x0000000a30307981 */ /* 0x000f22000c1e9d00 */
[C---:B------:R-:W-:Y:S01]  /*bcc0*/  @!P1 ISETP.GE.AND P2, PT, R109.reuse, UR14, PT ;  /* 0x0000000e6d009c0c */ /* 0x040fe2000bf46270 */
[----:B------:R-:W-:Y:S01]  /*bcd0*/  @!P1 VIADD R97, R109, 0xffffffff ;  /* 0xffffffff6d619836 */ /* 0x000fe20000000000 */
[----:B---3--:R-:W-:Y:S01]  /*bce0*/  @!P1 FSEL R28, R28, RZ, !P5 ;  /* 0x000000ff1c1c9208 */ /* 0x008fe20006800000 */
[----:B------:R-:W-:Y:S01]  /*bcf0*/  FFMA.FTZ R47, R35, R47, R46 ;  /* 0x0000002f232f7223 */ /* 0x000fe2000001002e */
[----:B------:R-:W-:Y:S01]  /*bd00*/  @!P1 ISETP.GE.AND P5, PT, R96, UR14, PT ;  /* 0x0000000e60009c0c */ /* 0x000fe2000bfa6270 */
[----:B------:R-:W-:Y:S01]  /*bd10*/  @!P1 VIADD R96, R109, 0xfffffffd ;  /* 0xfffffffd6d609836 */ /* 0x000fe20000000000 */
[----:B------:R-:W-:Y:S01]  /*bd20*/  @!P1 FSEL R99, R99, RZ, !P2 ;  /* 0x000000ff63639208 */ /* 0x000fe20005000000 */
[----:B------:R-:W3:Y:S01]  /*bd30*/  LDG.E.128.CONSTANT R36, desc[UR10][R36.64] ;  /* 0x0000000a24247981 */ /* 0x000ee2000c1e9d00 */
[----:B------:R-:W-:-:S02]  /*bd40*/  @!P1 ISETP.GE.AND P2, PT, R97, UR14, PT ;  /* 0x0000000e61009c0c */ /* 0x000fc4000bf46270 */
[----:B------:R-:W-:Y:S02]  /*bd50*/  @!P1 FSEL R29, R29, RZ, !P6 ;  /* 0x000000ff1d1d9208 */ /* 0x000fe40007000000 */
[----:B------:R-:W-:Y:S01]  /*bd60*/  @!P1 ISETP.GE.AND P6, PT, R96, UR14, PT ;  /* 0x0000000e60009c0c */ /* 0x000fe2000bfc6270 */
[C---:B------:R-:W-:Y:S01]  /*bd70*/  @!P1 VIADD R96, R109.reuse, 0xfffffffe ;  /* 0xfffffffe6d609836 */ /* 0x040fe20000000000 */
[----:B------:R-:W-:Y:S02]  /*bd80*/  @!P1 FSEL R30, R30, RZ, !P2 ;  /* 0x000000ff1e1e9208 */ /* 0x000fe40005000000 */
[----:B------:R-:W-:Y:S01]  /*bd90*/  @!P1 ISETP.GE.AND P2, PT, R109, UR14, PT ;  /* 0x0000000e6d009c0c */ /* 0x000fe2000bf46270 */
[----:B------:R-:W-:Y:S01]  /*bda0*/  FADD.FTZ R18, R47, R18 ;  /* 0x000000122f127221 */ /* 0x000fe20000010000 */
[----:B------:R-:W-:Y:S01]  /*bdb0*/  @!P1 VIADD R97, R109, 0xfffffffe ;  /* 0xfffffffe6d619836 */ /* 0x000fe20000000000 */
[----:B------:R-:W3:Y:S01]  /*bdc0*/  LDG.E.128.CONSTANT R44, desc[UR10][R44.64] ;  /* 0x0000000a2c2c7981 */ /* 0x000ee2000c1e9d00 */
[----:B------:R-:W-:-:S02]  /*bdd0*/  @!P1 FSEL R31, R31, RZ, !P2 ;  /* 0x000000ff1f1f9208 */ /* 0x000fc40005000000 */
[----:B------:R-:W-:Y:S01]  /*bde0*/  @!P1 ISETP.GE.AND P2, PT, R96, UR14, PT ;  /* 0x0000000e60009c0c */ /* 0x000fe2000bf46270 */
[----:B------:R-:W-:Y:S01]  /*bdf0*/  @!P1 VIADD R96, R109, 0xffffffff ;  /* 0xffffffff6d609836 */ /* 0x000fe20000000000 */
[----:B-----5:R-:W-:Y:S02]  /*be00*/  @!P1 FSEL R24, R24, RZ, !P3 ;  /* 0x000000ff18189208 */ /* 0x020fe40005800000 */
[----:B------:R-:W-:Y:S02]  /*be10*/  @!P1 ISETP.GE.AND P4, PT, R97, UR14, PT ;  /* 0x0000000e61009c0c */ /* 0x000fe4000bf86270 */
[----:B------:R-:W-:Y:S01]  /*be20*/  @!P1 ISETP.GE.AND P3, PT, R96, UR14, PT ;  /* 0x0000000e60009c0c */ /* 0x000fe2000bf66270 */
[----:B------:R-:W-:Y:S01]  /*be30*/  @!P1 VIADD R96, R109, 0xfffffffd ;  /* 0xfffffffd6d609836 */ /* 0x000fe20000000000 */
[----:B------:R-:W-:Y:S02]  /*be40*/  @!P1 FSEL R25, R25, RZ, !P4 ;  /* 0x000000ff19199208 */ /* 0x000fe40006000000 */
[----:B------:R-:W-:-:S02]  /*be50*/  @!P1 FSEL R26, R26, RZ, !P5 ;  /* 0x000000ff1a1a9208 */ /* 0x000fc40006800000 */
[----:B------:R-:W-:Y:S01]  /*be60*/  @!P1 ISETP.GE.AND P4, PT, R96, UR14, PT ;  /* 0x0000000e60009c0c */ /* 0x000fe2000bf86270 */
[C---:B------:R-:W-:Y:S01]  /*be70*/  @!P1 VIADD R96, R109.reuse, 0xfffffffe ;  /* 0xfffffffe6d609836 */ /* 0x040fe20000000000 */
[C---:B------:R-:W-:Y:S02]  /*be80*/  @!P1 ISETP.GE.AND P5, PT, R109.reuse, UR14, PT ;  /* 0x0000000e6d009c0c */ /* 0x040fe4000bfa6270 */
[----:B------:R-:W-:Y:S01]  /*be90*/  IADD3 R152, P0, R118, R152, RZ ;  /* 0x0000009876987210 */ /* 0x000fe20007f1e0ff */
[----:B------:R-:W-:Y:S01]  /*bea0*/  @!P1 VIADD R97, R109, 0xffffffff ;  /* 0xffffffff6d619836 */ /* 0x000fe20000000000 */
[----:B------:R-:W-:Y:S02]  /*beb0*/  @!P1 FSEL R27, R27, RZ, !P5 ;  /* 0x000000ff1b1b9208 */ /* 0x000fe40006800000 */
[----:B------:R-:W-:Y:S02]  /*bec0*/  @!P1 ISETP.GE.AND P5, PT, R96, UR14, PT ;  /* 0x0000000e60009c0c */ /* 0x000fe4000bfa6270 */
[----:B------:R-:W-:Y:S01]  /*bed0*/  LEA.HI.X.SX32 R149, R118, R149, 0x1, P0 ;  /* 0x0000009576957211 */ /* 0x000fe200000f0eff */
[----:B------:R-:W-:Y:S01]  /*bee0*/  FADD.FTZ R19, R42, R19 ;  /* 0x000000132a137221 */ /* 0x000fe20000010000 */
[----:B------:R-:W-:Y:S01]  /*bef0*/  LEA R96, P0, R152, UR8, 0x2 ;  /* 0x0000000898607c11 */ /* 0x000fe2000f8010ff */
[----:B------:R-:W5:Y:S01]  /*bf00*/  LDG.E.128.CONSTANT R40, desc[UR10][R40.64] ;  /* 0x0000000a28287981 */ /* 0x000f62000c1e9d00 */
[----:B------:R-:W-:Y:S01]  /*bf10*/  @!P1 FSEL R92, R92, RZ, !P6 ;  /* 0x000000ff5c5c9208 */ /* 0x000fe20007000000 */
[----:B------:R-:W-:Y:S01]  /*bf20*/  FFMA.FTZ R153, R35, R99, R98 ;  /* 0x0000006323997223 */ /* 0x000fe20000010062 */
[----:B------:R-:W-:Y:S01]  /*bf30*/  @!P1 ISETP.GE.AND P6, PT, R97, UR14, PT ;  /* 0x0000000e61009c0c */ /* 0x000fe2000bfc6270 */
[----:B------:R-:W-:Y:S01]  /*bf40*/  @!P1 VIADD R98, R109, 0xfffffffd ;  /* 0xfffffffd6d629836 */ /* 0x000fe20000000000 */
[----:B------:R-:W-:Y:S01]  /*bf50*/  LEA.HI.X R97, R152, UR9, R149, 0x2, P0 ;  /* 0x0000000998617c11 */ /* 0x000fe200080f1495 */
[C---:B------:R-:W-:Y:S01]  /*bf60*/  FMUL.FTZ R29, R33.reuse, R29 ;  /* 0x0000001d211d7220 */ /* 0x040fe20000410000 */
[----:B------:R-:W-:-:S02]  /*bf70*/  FMUL.FTZ R99, R33, R25 ;  /* 0x0000001921637220 */ /* 0x000fc40000410000 */
[----:B------:R-:W-:Y:S01]  /*bf80*/  @!P1 ISETP.GE.AND P0, PT, R98, UR14, PT ;  /* 0x0000000e62009c0c */ /* 0x000fe2000bf06270 */
[C---:B------:R-:W-:Y:S01]  /*bf90*/  FFMA.FTZ R25, R32.reuse, R28, R29 ;  /* 0x0000001c20197223 */ /* 0x040fe2000001001d */
[----:B------:R-:W-:Y:S02]  /*bfa0*/  FFMA.FTZ R29, R32, R24, R99 ;  /* 0x00000018201d7223 */ /* 0x000fe40000010063 */
[----:B------:R-:W5:Y:S01]  /*bfb0*/  LDG.E.128.CONSTANT R96, desc[UR10][R96.64] ;  /* 0x0000000a60607981 */ /* 0x000f62000c1e9d00 */
[----:B------:R-:W-:Y:S01]  /*bfc0*/  @!P1 VIADD R24, R109, 0xfffffffe ;  /* 0xfffffffe6d189836 */ /* 0x000fe20000000000 */
[----:B------:R-:W-:Y:S02]  /*bfd0*/  @!P1 FSEL R93, R93, RZ, !P2 ;  /* 0x000000ff5d5d9208 */ /* 0x000fe40005000000 */
[----:B------:R-:W-:Y:S02]  /*bfe0*/  @!P1 FSEL R94, R94, RZ, !P3 ;  /* 0x000000ff5e5e9208 */ /* 0x000fe40005800000 */
[----:B------:R-:W-:Y:S01]  /*bff0*/  @!P1 ISETP.GE.AND P2, PT, R24, UR14, PT ;  /* 0x0000000e18009c0c */ /* 0x000fe2000bf46270 */
[C---:B------:R-:W-:Y:S01]  /*c000*/  @!P1 VIADD R24, R109.reuse, 0xffffffff ;  /* 0xffffffff6d189836 */ /* 0x040fe20000000000 */
[----:B------:R-:W-:-:S04]  /*c010*/  @!P1 ISETP.GE.AND P3, PT, R109, UR14, PT ;  /* 0x0000000e6d009c0c */ /* 0x000fc8000bf66270 */
[----:B------:R-:W-:Y:S02]  /*c020*/  @!P1 FSEL R95, R95, RZ, !P3 ;  /* 0x000000ff5f5f9208 */ /* 0x000fe40005800000 */
[----:B------:R-:W-:Y:S01]  /*c030*/  @!P1 ISETP.GE.AND P3, PT, R24, UR14, PT ;  /* 0x0000000e18009c0c */ /* 0x000fe2000bf66270 */
[----:B------:R-:W-:Y:S01]  /*c040*/  @!P1 VIADD R24, R109, 0xfffffffd ;  /* 0xfffffffd6d189836 */ /* 0x000fe20000000000 */
[----:B------:R-:W-:-:S04]  /*c050*/  @!P1 FSEL R88, R88, RZ, !P4 ;  /* 0x000000ff58589208 */ /* 0x000fc80006000000 */
[----:B------:R-:W-:Y:S01]  /*c060*/  @!P1 ISETP.GE.AND P4, PT, R24, UR14, PT ;  /* 0x0000000e18009c0c */ /* 0x000fe2000bf86270 */
        /* <DEDUP_REMOVED lines=97> */
[----:B--2---:R-:W-:-:S04]  /*c680*/  @!P1 FSEL R52, R52, RZ, !P0 ;  /* 0x000000ff34349208 */ /* 0x004fc80004000000 */
        /* <DEDUP_REMOVED lines=10> */
[----:B----4-:R-:W-:-:S04]  /*c730*/  @!P1 FSEL R48, R48, RZ, !P4 ;  /* 0x000000ff30309208 */ /* 0x010fc80006000000 */
        /* <DEDUP_REMOVED lines=10> */
[----:B---3--:R-:W-:-:S04]  /*c7e0*/  @!P1 FSEL R44, R44, RZ, !P0 ;  /* 0x000000ff2c2c9208 */ /* 0x008fc80004000000 */
        /* <DEDUP_REMOVED lines=9> */
[C---:B------:R-:W-:Y:S01]  /*c880*/  @!P1 VIADD R24, R109.reuse, 0xfffffffe ;  /* 0xfffffffe6d189836 */ /* 0x040fe20000000000 */
[----:B------:R-:W-:Y:S02]  /*c890*/  @!P1 FSEL R36, R36, RZ, !P0 ;  /* 0x000000ff24249208 */ /* 0x000fe40004000000 */
[C---:B------:R-:W-:Y:S02]  /*c8a0*/  @!P1 ISETP.GE.AND P0, PT, R109.reuse, UR14, PT ;  /* 0x0000000e6d009c0c */ /* 0x040fe4000bf06270 */
[----:B-----5:R-:W-:Y:S02]  /*c8b0*/  @!P1 FSEL R40, R40, RZ, !P4 ;  /* 0x000000ff28289208 */ /* 0x020fe40006000000 */
[----:B------:R-:W-:Y:S01]  /*c8c0*/  @!P1 ISETP.GE.AND P4, PT, R24, UR14, PT ;  /* 0x0000000e18009c0c */ /* 0x000fe2000bf86270 */
[----:B------:R-:W-:Y:S01]  /*c8d0*/  @!P1 VIADD R24, R109, 0xfffffffd ;  /* 0xfffffffd6d189836 */ /* 0x000fe20000000000 */
[----:B------:R-:W-:-:S02]  /*c8e0*/  @!P1 FSEL R43, R43, RZ, !P0 ;  /* 0x000000ff2b2b9208 */ /* 0x000fc40004000000 */
[----:B------:R-:W-:Y:S02]  /*c8f0*/  @!P1 ISETP.GE.AND P0, PT, R109, UR14, PT ;  /* 0x0000000e6d009c0c */ /* 0x000fe4000bf06270 */
[----:B------:R-:W-:Y:S02]  /*c900*/  @!P1 FSEL R41, R41, RZ, !P5 ;  /* 0x000000ff29299208 */ /* 0x000fe40006800000 */
[----:B------:R-:W-:Y:S01]  /*c910*/  @!P1 ISETP.GE.AND P5, PT, R24, UR14, PT ;  /* 0x0000000e18009c0c */ /* 0x000fe2000bfa6270 */
[----:B------:R-:W-:Y:S01]  /*c920*/  @!P1 VIADD R24, R109, 0xffffffff ;  /* 0xffffffff6d189836 */ /* 0x000fe20000000000 */
[----:B------:R-:W-:Y:S02]  /*c930*/  @!P1 FSEL R37, R37, RZ, !P2 ;  /* 0x000000ff25259208 */ /* 0x000fe40005000000 */
[----:B------:R-:W-:Y:S01]  /*c940*/  @!P1 FSEL R99, R99, RZ, !P0 ;  /* 0x000000ff63639208 */ /* 0x000fe20004000000 */
[----:B------:R-:W-:Y:S01]  /*c950*/  VIADD R106, R106, 0x4 ;  /* 0x000000046a6a7836 */ /* 0x000fe20000000000 */
[----:B------:R-:W-:-:S02]  /*c960*/  @!P1 FSEL R97, R97, RZ, !P4 ;  /* 0x000000ff61619208 */ /* 0x000fc40006000000 */
[----:B------:R-:W-:Y:S01]  /*c970*/  IADD3 R108, P0, R108, 0x10, RZ ;  /* 0x000000106c6c7810 */ /* 0x000fe20007f1e0ff */
        /* <DEDUP_REMOVED lines=18> */
[----:B------:R-:W-:Y:S01]  /*caa0*/  IMAD.X R119, RZ, RZ, R119, P0 ;  /* 0x000000ffff777224 */ /* 0x000fe200000e0677 */
[----:B------:R-:W-:Y:S01]  /*cab0*/  ISETP.GE.AND P0, PT, R106, UR16, PT ;  /* 0x000000106a007c0c */ /* 0x000fe2000bf06270 */
[----:B------:R-:W-:Y:S01]  /*cac0*/  FFMA.FTZ R93, R32, R92, R93 ;  /* 0x0000005c205d7223 */ /* 0x000fe2000001005d */
[----:B------:R-:W-:Y:S01]  /*cad0*/  @!P1 FSEL R42, R42, RZ, !P6 ;  /* 0x000000ff2a2a9208 */ /* 0x000fe20007000000 */
        /* <DEDUP_REMOVED lines=15> */
[----:B------:R-:W-:Y:S01]  /*cbd0*/  @!P1 ISETP.GE.AND P4, PT, R109, UR14, PT ;  /* 0x0000000e6d009c0c */ /* 0x000fe2000bf86270 */
        /* <DEDUP_REMOVED lines=62> */
.L_x_27055:
[----:B------:R-:W-:Y:S05]  /*cfc0*/  BSYNC B0 ;  /* 0x0000000000007941 */ /* 0x000fea0003800000 */
.L_x_27054:
[----:B------:R-:W2:Y:S01]  /*cfd0*/  SHFL.BFLY PT, R35, R18, 0x2, 0x1f ;  /* 0x0c401f0012237f89 */ /* 0x000ea200000e0000 */
[----:B------:R-:W-:Y:S01]  /*cfe0*/  LOP3.LUT R38, R0, 0xffffffc0, RZ, 0xc0, !PT ;  /* 0xffffffc000267812 */ /* 0x000fe200078ec0ff */
[----:B------:R-:W-:Y:S01]  /*cff0*/  BSSY B0, `(.L_x_27057) ;  /* 0x00000b1000007945 */ /* 0x000fe20003800000 */
[----:B------:R-:W-:Y:S01]  /*d000*/  LOP3.LUT P0, RZ, R3, 0x3, RZ, 0xc0, !PT ;  /* 0x0000000303ff7812 */ /* 0x000fe2000780c0ff */
[----:B------:R-:W4:Y:S03]  /*d010*/  SHFL.BFLY PT, R2, R105, 0x2, 0x1f ;  /* 0x0c401f0069027f89 */ /* 0x000f2600000e0000 */
[----:B------:R-:W-:Y:S01]  /*d020*/  ISETP.NE.OR P1, PT, R38, 0x40, P0 ;  /* 0x000000402600780c */ /* 0x000fe20000725670 */
[----:B------:R-:W5:Y:S04]  /*d030*/  SHFL.BFLY PT, R30, R21, 0x2, 0x1f ;  /* 0x0c401f00151e7f89 */ /* 0x000f6800000e0000 */
[----:B---3--:R-:W3:Y:S04]  /*d040*/  SHFL.BFLY PT, R32, R19, 0x2, 0x1f ;  /* 0x0c401f0013207f89 */ /* 0x008ee800000e0000 */
[----:B------:R-:W0:Y:S04]  /*d050*/  SHFL.BFLY PT, R38, R13, 0x2, 0x1f ;  /* 0x0c401f000d267f89 */ /* 0x000e2800000e0000 */
[----:B------:R-:W1:Y:S04]  /*d060*/  SHFL.BFLY PT, R25, R104, 0x2, 0x1f ;  /* 0x0c401f0068197f89 */ /* 0x000e6800000e0000 */
[----:B------:R-:W1:Y:S01]  /*d070*/  SHFL.BFLY PT, R29, R100, 0x2, 0x1f ;  /* 0x0c401f00641d7f89 */ /* 0x000e6200000e0000 */
[----:B--2---:R-:W-:-:S03]  /*d080*/  FADD.FTZ R35, R35, R18 ;  /* 0x0000001223237221 */ /* 0x004fc60000010000 */
[----:B------:R-:W2:Y:S01]  /*d090*/  SHFL.BFLY PT, R28, R23, 0x2, 0x1f ;  /* 0x0c401f00171c7f89 */ /* 0x000ea200000e0000 */
[----:B----4-:R-:W-:-:S03]  /*d0a0*/  FADD.FTZ R2, R2, R105 ;  /* 0x0000006902027221 */ /* 0x010fc60000010000 */
[----:B------:R-:W4:Y:S01]  /*d0b0*/  SHFL.BFLY PT, R39, R14, 0x2, 0x1f ;  /* 0x0c401f000e277f89 */ /* 0x000f2200000e0000 */
[----:B-----5:R-:W-:-:S03]  /*d0c0*/  FADD.FTZ R30, R30, R21 ;  /* 0x000000151e1e7221 */ /* 0x020fc60000010000 */
[----:B------:R-:W5:Y:S01]  /*d0d0*/  SHFL.BFLY PT, R37, R16, 0x2, 0x1f ;  /* 0x0c401f0010257f89 */ /* 0x000f6200000e0000 */
[----:B---3--:R-:W-:-:S03]  /*d0e0*/  FADD.FTZ R32, R32, R19 ;  /* 0x0000001320207221 */ /* 0x008fc60000010000 */
[----:B------:R-:W3:Y:S01]  /*d0f0*/  SHFL.BFLY PT, R31, R22, 0x2, 0x1f ;  /* 0x0c401f00161f7f89 */ /* 0x000ee200000e0000 */
[----:B0-----:R-:W-:-:S03]  /*d100*/  FADD.FTZ R38, R38, R13 ;  /* 0x0000000d26267221 */ /* 0x001fc60000010000 */
[----:B------:R-:W0:Y:S01]  /*d110*/  SHFL.BFLY PT, R24, R103, 0x2, 0x1f ;  /* 0x0c401f0067187f89 */ /* 0x000e2200000e0000 */
[----:B-1----:R-:W-:-:S03]  /*d120*/  FADD.FTZ R25, R25, R104 ;  /* 0x0000006819197221 */ /* 0x002fc60000010000 */
[----:B------:R-:W1:Y:S01]  /*d130*/  SHFL.BFLY PT, R26, R101, 0x2, 0x1f ;  /* 0x0c401f00651a7f89 */ /* 0x000e6200000e0000 */
[----:B------:R-:W-:-:S03]  /*d140*/  FADD.FTZ R29, R29, R100 ;  /* 0x000000641d1d7221 */ /* 0x000fc60000010000 */
        /* <DEDUP_REMOVED lines=75> */
[----:B-----5:R-:W-:Y:S01]  /*d600*/  FADD.FTZ R25, R44, R29 ;  /* 0x0000001d2c197221 */ /* 0x020fe20000010000 */
[----:B------:R-:W-:Y:S02]  /*d610*/  SHF.R.S32.HI R29, RZ, 0x1f, R0 ;  /* 0x0000001fff1d7819 */ /* 0x000fe40000011400 */
[----:B------:R-:W5:Y:S01]  /*d620*/  SHFL.BFLY PT, R26, R43, 0x1, 0x1f ;  /* 0x0c201f002b1a7f89 */ /* 0x000f6200000e0000 */
[----:B---3--:R-:W-:Y:S01]  /*d630*/  FADD.FTZ R12, R33, R14 ;  /* 0x0000000e210c7221 */ /* 0x008fe20000010000 */
[----:B------:R-:W-:Y:S02]  /*d640*/  LEA.HI R33, R29, R0, RZ, 0x5 ;  /* 0x000000001d217211 */ /* 0x000fe400078f28ff */
[----:B------:R-:W3:Y:S01]  /*d650*/  SHFL.BFLY PT, R27, R42, 0x1, 0x1f ;  /* 0x0c201f002a1b7f89 */ /* 0x000ee200000e0000 */
[----:B0-----:R-:W-:Y:S01]  /*d660*/  FADD.FTZ R14, R35, R16 ;  /* 0x00000010230e7221 */ /* 0x001fe20000010000 */
[----:B------:R-:W-:-:S02]  /*d670*/  SHF.R.S32.HI R35, RZ, 0x5, R33 ;  /* 0x00000005ff237819 */ /* 0x000fc40000011421 */
[----:B------:R-:W0:Y:S01]  /*d680*/  SHFL.BFLY PT, R28, R45, 0x1, 0x1f ;  /* 0x0c201f002d1c7f89 */ /* 0x000e2200000e0000 */
[----:B-1----:R-:W-:Y:S02]  /*d690*/  FADD.FTZ R16, R37, R18 ;  /* 0x0000001225107221 */ /* 0x002fe40000010000 */
[----:B------:R-:W-:Y:S01]  /*d6a0*/  IMAD.SHL.U32 R35, R35, 0x100, RZ ;  /* 0x0000010023237824 */ /* 0x000fe200078e00ff */
        /* <DEDUP_REMOVED lines=19> */
[----:B----4-:R-:W-:Y:S01]  /*d7e0*/  FADD.FTZ R17, R36, R17 ;  /* 0x0000001124117221 */ /* 0x010fe20000010000 */
[----:B------:R-:W-:Y:S01]  /*d7f0*/  BAR.SYNC.DEFER_BLOCKING 0x0 ;  /* 0x0000000000007b1d */ /* 0x000fe20000010000 */
[----:B-----5:R-:W-:Y:S01]  /*d800*/  FADD.FTZ R29, R49, R48 ;  /* 0x00000030311d7221 */ /* 0x020fe20000010000 */
[----:B---3--:R-:W-:Y:S01]  /*d810*/  FADD.FTZ R30, R111, R50 ;  /* 0x000000326f1e7221 */ /* 0x008fe20000010000 */
[----:B0-----:R-:W-:Y:S01]  /*d820*/  FADD.FTZ R31, R51, R52 ;  /* 0x00000034331f7221 */ /* 0x001fe20000010000 */
[----:B-1----:R-:W-:Y:S01]  /*d830*/  FADD.FTZ R32, R113, R32 ;  /* 0x0000002071207221 */ /* 0x002fe20000010000 */
[----:B------:R-:W-:Y:S01]  /*d840*/  FADD.FTZ R33, R53, R54 ;  /* 0x0000003635217221 */ /* 0x000fe20000010000 */
        /* <DEDUP_REMOVED lines=43> */
.L_x_27058:
[----:B------:R-:W-:Y:S05]  /*db00*/  BSYNC B0 ;  /* 0x0000000000007941 */ /* 0x000fea0003800000 */
.L_x_27057:
        /* <DEDUP_REMOVED lines=77> */
.L_x_27060:
[----:B------:R-:W-:Y:S05]  /*dfe0*/  BSYNC B0 ;  /* 0x0000000000007941 */ /* 0x000fea0003800000 */
.L_x_27059:
        /* <DEDUP_REMOVED lines=45> */
.L_x_27062:
[----:B------:R-:W-:Y:S05]  /*e2c0*/  BSYNC B0 ;  /* 0x0000000000007941 */ /* 0x000fea0003800000 */
.L_x_27061:
        /* <DEDUP_REMOVED lines=69> */
[----:B-1----:R-:W-:Y:S01]  /*e720*/  FADD.FTZ R27, R27, R56 ;  /* 0x000000381b1b7221 */ /* 0x002fe20000010000 */
[----:B---3--:R-:W-:Y:S01]  /*e730*/  FADD.FTZ R28, R28, R61 ;  /* 0x0000003d1c1c7221 */ /* 0x008fe20000010000 */
[----:B----4-:R-:W-:Y:S01]  /*e740*/  FADD.FTZ R29, R29, R58 ;  /* 0x0000003a1d1d7221 */ /* 0x010fe20000010000 */
[----:B-----5:R-:W-:Y:S01]  /*e750*/  FADD.FTZ R30, R30, R63 ;  /* 0x0000003f1e1e7221 */ /* 0x020fe20000010000 */
[----:B------:R-:W-:Y:S01]  /*e760*/  FADD.FTZ R31, R31, R60 ;  /* 0x0000003c1f1f7221 */ /* 0x000fe20000010000 */
[----:B------:R-:W-:Y:S01]  /*e770*/  FADD.FTZ R32, R32, R65 ;  /* 0x0000004120207221 */ /* 0x000fe20000010000 */
[----:B------:R-:W-:Y:S01]  /*e780*/  FADD.FTZ R33, R33, R62 ;  /* 0x0000003e21217221 */ /* 0x000fe20000010000 */
[----:B------:R-:W-:-:S07]  /*e790*/  FADD.FTZ R34, R34, R67 ;  /* 0x0000004322227221 */ /* 0x000fce0000010000 */
.L_x_27064:
[----:B------:R-:W-:Y:S05]  /*e7a0*/  BSYNC B0 ;  /* 0x0000000000007941 */ /* 0x000fea0003800000 */
.L_x_27063:
        /* <DEDUP_REMOVED lines=9> */
[----:B------:R-:W-:-:S05]  /*e840*/  SHF.R.S32.HI R0, RZ, 0x2, R0 ;  /* 0x00000002ff007819 */ /* 0x000fca0000011400 */
[----:B------:R-:W4:Y:S01]  /*e850*/  S2UR UR8, SR_CTAID.Z ;  /* 0x00000000000879c3 */ /* 0x000f220000002700 */
[C---:B------:R-:W-:Y:S02]  /*e860*/  VIADD R36, R0.reuse, 0x18 ;  /* 0x0000001800247836 */ /* 0x040fe40000000000 */
[C---:B------:R-:W-:Y:S02]  /*e870*/  VIADD R35, R0.reuse, 0x10 ;  /* 0x0000001000237836 */ /* 0x040fe40000000000 */
[C---:B------:R-:W-:Y:S02]  /*e880*/  VIADD R45, R0.reuse, 0x38 ;  /* 0x00000038002d7836 */ /* 0x040fe40000000000 */
[C---:B------:R-:W-:Y:S01]  /*e890*/  VIADD R3, R0.reuse, 0x8 ;  /* 0x0000000800037836 */ /* 0x040fe20000000000 */
[----:B--2---:R-:W-:Y:S01]  /*e8a0*/  UIMAD UR4, UR5, UR4, URZ ;  /* 0x00000004050472a4 */ /* 0x004fe2000f8e023f */
[C---:B------:R-:W-:Y:S02]  /*e8b0*/  VIADD R53, R0.reuse, 0x58 ;  /* 0x0000005800357836 */ /* 0x040fe40000000000 */
[----:B------:R-:W-:-:S02]  /*e8c0*/  VIADD R61, R0, 0x78 ;  /* 0x00000078003d7836 */ /* 0x000fc40000000000 */
[C---:B------:R-:W-:Y:S02]  /*e8d0*/  VIADD R69, R0.reuse, 0x98 ;  /* 0x0000009800457836 */ /* 0x040fe40000000000 */
[C---:B------:R-:W-:Y:S01]  /*e8e0*/  VIADD R77, R0.reuse, 0xb8 ;  /* 0x000000b8004d7836 */ /* 0x040fe20000000000 */
[----:B---3--:R-:W-:Y:S01]  /*e8f0*/  UIMAD UR5, UR7, UR6, URZ ;  /* 0x00000006070572a4 */ /* 0x008fe2000f8e023f */
[----:B------:R-:W-:Y:S01]  /*e900*/  VIADD R85, R0, 0xd8 ;  /* 0x000000d800557836 */ /* 0x000fe20000000000 */
        /* <DEDUP_REMOVED lines=14> */
[----:B------:R-:W-:Y:S01]  /*e9f0*/  LEA.HI.X.SX32 R46, R35, UR7, 0x1, P2 ;  /* 0x00000007232e7c11 */ /* 0x000fe200090f0eff */
[C---:B------:R-:W-:Y:S01]  /*ea00*/  VIADD R35, R0.reuse, 0x28 ;  /* 0x0000002800237836 */ /* 0x040fe20000000000 */
[----:B------:R-:W-:Y:S01]  /*ea10*/  LEA.HI.X R41, R41, UR9, R44, 0x2, P3 ;  /* 0x0000000929297c11 */ /* 0x000fe200098f142c */
[----:B------:R-:W-:Y:S01]  /*ea20*/  VIADD R44, R0, 0x30 ;  /* 0x00000030002c7836 */ /* 0x000fe20000000000 */
[----:B------:R-:W-:-:S02]  /*ea30*/  LEA R42, P2, R43, UR8, 0x2 ;  /* 0x000000082b2a7c11 */ /* 0x000fc4000f8410ff */
[----:B------:R-:W-:Y:S02]  /*ea40*/  IADD3 R52, P3, R45, UR4, RZ ;  /* 0x000000042d347c10 */ /* 0x000fe4000ff7e0ff */
[----:B------:R-:W-:Y:S02]  /*ea50*/  LEA.HI.X R43, R43, UR9, R46, 0x2, P2 ;  /* 0x000000092b2b7c11 */ /* 0x000fe400090f142e */
[C---:B------:R-:W-:Y:S02]  /*ea60*/  IADD3 R47, P2, R44.reuse, UR4, RZ ;  /* 0x000000042c2f7c10 */ /* 0x040fe4000ff5e0ff */
[----:B------:R-:W-:Y:S02]  /*ea70*/  LEA.HI.X.SX32 R45, R45, UR7, 0x1, P3 ;  /* 0x000000072d2d7c11 */ /* 0x000fe400098f0eff */
[----:B------:R-:W-:Y:S02]  /*ea80*/  LEA.HI.X.SX32 R54, R44, UR7, 0x1, P2 ;  /* 0x000000072c367c11 */ /* 0x000fe400090f0eff */
[----:B------:R-:W-:-:S02]  /*ea90*/  LEA R44, P3, R52, UR8, 0x2 ;  /* 0x00000008342c7c11 */ /* 0x000fc4000f8610ff */
[C---:B------:R-:W-:Y:S02]  /*eaa0*/  LEA R46, P2, R47.reuse, UR8, 0x2 ;  /* 0x000000082f2e7c11 */ /* 0x040fe4000f8410ff */
[----:B------:R-:W-:Y:S01]  /*eab0*/  LEA.HI.X R45, R52, UR9, R45, 0x2, P3 ;  /* 0x00000009342d7c11 */ /* 0x000fe200098f142d */
[C---:B------:R-:W-:Y:S01]  /*eac0*/  VIADD R52, R0.reuse, 0x50 ;  /* 0x0000005000347836 */ /* 0x040fe20000000000 */
[----:B------:R-:W-:Y:S02]  /*ead0*/  LEA.HI.X R47, R47, UR9, R54, 0x2, P2 ;  /* 0x000000092f2f7c11 */ /* 0x000fe400090f1436 */
[----:B01----:R-:W-:Y:S02]  /*eae0*/  IADD3 R37, P1, R3, UR4, RZ ;  /* 0x0000000403257c10 */ /* 0x003fe4000ff3e0ff */
[----:B------:R-:W-:Y:S02]  /*eaf0*/  IADD3 R39, P0, R0, UR4, RZ ;  /* 0x0000000400277c10 */ /* 0x000fe4000ff1e0ff */
[----:B------:R-:W-:-:S02]  /*eb00*/  IADD3 R55, P2, R52, UR4, RZ ;  /* 0x0000000434377c10 */ /* 0x000fc4000ff5e0ff */
[----:B------:R-:W-:Y:S02]  /*eb10*/  IADD3 R60, P3, R53, UR4, RZ ;  /* 0x00000004353c7c10 */ /* 0x000fe4000ff7e0ff */
[----:B------:R-:W-:Y:S01]  /*eb20*/  LEA.HI.X.SX32 R48, R3, UR7, 0x1, P1 ;  /* 0x0000000703307c11 */ /* 0x000fe200088f0eff */
[C---:B------:R-:W-:Y:S01]  /*eb30*/  VIADD R3, R0.reuse, 0x20 ;  /* 0x0000002000037836 */ /* 0x040fe20000000000 */
[----:B------:R-:W-:Y:S02]  /*eb40*/  LEA.HI.X.SX32 R50, R0, UR7, 0x1, P0 ;  /* 0x0000000700327c11 */ /* 0x000fe400080f0eff */
[----:B------:R-:W-:Y:S02]  /*eb50*/  LEA.HI.X.SX32 R62, R52, UR7, 0x1, P2 ;  /* 0x00000007343e7c11 */ /* 0x000fe400090f0eff */
[----:B------:R-:W-:Y:S02]  /*eb60*/  LEA.HI.X.SX32 R53, R53, UR7, 0x1, P3 ;  /* 0x0000000735357c11 */ /* 0x000fe400098f0eff */
[----:B------:R-:W-:-:S02]  /*eb70*/  LEA R38, P0, R39, UR8, 0x2 ;  /* 0x0000000827267c11 */ /* 0x000fc4000f8010ff */
[C---:B------:R-:W-:Y:S02]  /*eb80*/  LEA R52, P3, R60.reuse, UR8, 0x2 ;  /* 0x000000083c347c11 */ /* 0x040fe4000f8610ff */
[----:B------:R-:W-:Y:S02]  /*eb90*/  LEA R36, P1, R37, UR8, 0x2 ;  /* 0x0000000825247c11 */ /* 0x000fe4000f8210ff */
[----:B------:R-:W-:Y:S02]  /*eba0*/  LEA.HI.X R39, R39, UR9, R50, 0x2, P0 ;  /* 0x0000000927277c11 */ /* 0x000fe400080f1432 */
[----:B------:R-:W-:Y:S01]  /*ebb0*/  LEA.HI.X R53, R60, UR9, R53, 0x2, P3 ;  /* 0x000000093c357c11 */ /* 0x000fe200098f1435 */
[----:B------:R-:W-:Y:S01]  /*ebc0*/  VIADD R60, R0, 0x70 ;  /* 0x00000070003c7836 */ /* 0x000fe20000000000 */
[----:B------:R-:W-:Y:S01]  /*ebd0*/  LEA.HI.X R37, R37, UR9, R48, 0x2, P1 ;  /* 0x0000000925257c11 */ /* 0x000fe200088f1430 */
[----:B------:R-:W-:Y:S01]  /*ebe0*/  STG.E desc[UR10][R38.64], R2 ;  /* 0x0000000226007986 */ /* 0x000fe2000c10190a */
[----:B------:R-:W-:-:S02]  /*ebf0*/  IADD3 R51, P0, R3, UR4, RZ ;  /* 0x0000000403337c10 */ /* 0x000fc4000ff1e0ff */
[----:B------:R-:W-:Y:S01]  /*ec00*/  LEA R54, P2, R55, UR8, 0x2 ;  /* 0x0000000837367c11 */ /* 0x000fe2000f8410ff */
[----:B------:R-:W-:Y:S01]  /*ec10*/  STG.E desc[UR10][R36.64], R4 ;  /* 0x0000000424007986 */ /* 0x000fe2000c10190a */
[----:B------:R-:W-:Y:S02]  /*ec20*/  IADD3 R49, P1, R35, UR4, RZ ;  /* 0x0000000423317c10 */ /* 0x000fe4000ff3e0ff */
[----:B------:R-:W-:Y:S01]  /*ec30*/  LEA.HI.X.SX32 R58, R3, UR7, 0x1, P0 ;  /* 0x00000007033a7c11 */ /* 0x000fe200080f0eff */
[C---:B------:R-:W-:Y:S01]  /*ec40*/  VIADD R3, R0.reuse, 0x40 ;  /* 0x0000004000037836 */ /* 0x040fe20000000000 */
[----:B------:R-:W-:Y:S01]  /*ec50*/  LEA.HI.X R55, R55, UR9, R62, 0x2, P2 ;  /* 0x0000000937377c11 */ /* 0x000fe200090f143e */
[----:B------:R-:W-:Y:S01]  /*ec60*/  STG.E desc[UR10][R42.64], R5 ;  /* 0x000000052a007986 */ /* 0x000fe2000c10190a */
[----:B------:R-:W-:Y:S01]  /*ec70*/  LEA.HI.X.SX32 R56, R35, UR7, 0x1, P1 ;  /* 0x0000000723387c11 */ /* 0x000fe200088f0eff */
[----:B------:R-:W-:Y:S01]  /*ec80*/  VIADD R35, R0, 0x48 ;  /* 0x0000004800237836 */ /* 0x000fe20000000000 */
[----:B------:R-:W-:Y:S01]  /*ec90*/  LEA R50, P0, R51, UR8, 0x2 ;  /* 0x0000000833327c11 */ /* 0x000fe2000f8010ff */
[----:B------:R-:W-:Y:S01]  /*eca0*/  STG.E desc[UR10][R40.64], R6 ;  /* 0x0000000628007986 */ /* 0x000fe2000c10190a */
[----:B------:R-:W-:-:S02]  /*ecb0*/  IADD3 R63, P2, R60, UR4, RZ ;  /* 0x000000043c3f7c10 */ /* 0x000fc4000ff5e0ff */
[----:B------:R-:W-:Y:S02]  /*ecc0*/  IADD3 R68, P3, R61, UR4, RZ ;  /* 0x000000043d447c10 */ /* 0x000fe4000ff7e0ff */
[----:B------:R-:W-:Y:S02]  /*ecd0*/  LEA R48, P1, R49, UR8, 0x2 ;  /* 0x0000000831307c11 */ /* 0x000fe4000f8210ff */
[----:B------:R-:W-:Y:S02]  /*ece0*/  LEA.HI.X R51, R51, UR9, R58, 0x2, P0 ;  /* 0x0000000933337c11 */ /* 0x000fe400080f143a */
[----:B------:R-:W-:Y:S02]  /*ecf0*/  LEA.HI.X.SX32 R70, R60, UR7, 0x1, P2 ;  /* 0x000000073c467c11 */ /* 0x000fe400090f0eff */
[----:B------:R-:W-:Y:S01]  /*ed00*/  LEA.HI.X.SX32 R61, R61, UR7, 0x1, P3 ;  /* 0x000000073d3d7c11 */ /* 0x000fe200098f0eff */
[----:B------:R-:W-:Y:S01]  /*ed10*/  STG.E desc[UR10][R50.64], R7 ;  /* 0x0000000732007986 */ /* 0x000fe2000c10190a */
[----:B------:R-:W-:-:S02]  /*ed20*/  LEA.HI.X R49, R49, UR9, R56, 0x2, P1 ;  /* 0x0000000931317c11 */ /* 0x000fc400088f1438 */
[----:B------:R-:W-:Y:S02]  /*ed30*/  IADD3 R59, P0, R3, UR4, RZ ;  /* 0x00000004033b7c10 */ /* 0x000fe4000ff1e0ff */
[----:B------:R-:W-:Y:S01]  /*ed40*/  LEA R60, P3, R68, UR8, 0x2 ;  /* 0x00000008443c7c11 */ /* 0x000fe2000f8610ff */
[----:B------:R-:W-:Y:S01]  /*ed50*/  STG.E desc[UR10][R48.64], R8 ;  /* 0x0000000830007986 */ /* 0x000fe2000c10190a */
[----:B------:R-:W-:Y:S02]  /*ed60*/  IADD3 R57, P1, R35, UR4, RZ ;  /* 0x0000000423397c10 */ /* 0x000fe4000ff3e0ff */
[----:B------:R-:W-:Y:S01]  /*ed70*/  LEA.HI.X.SX32 R66, R3, UR7, 0x1, P0 ;  /* 0x0000000703427c11 */ /* 0x000fe200080f0eff */
[----:B------:R-:W-:Y:S01]  /*ed80*/  VIADD R3, R0, 0x60 ;  /* 0x0000006000037836 */ /* 0x000fe20000000000 */
[----:B------:R-:W-:Y:S01]  /*ed90*/  LEA.HI.X R61, R68, UR9, R61, 0x2, P3 ;  /* 0x00000009443d7c11 */ /* 0x000fe200098f143d */
[C---:B------:R-:W-:Y:S01]  /*eda0*/  VIADD R68, R0.reuse, 0x90 ;  /* 0x0000009000447836 */ /* 0x040fe20000000000 */
[----:B------:R-:W-:Y:S01]  /*edb0*/  LEA.HI.X.SX32 R64, R35, UR7, 0x1, P1 ;  /* 0x0000000723407c11 */ /* 0x000fe200088f0eff */
[----:B------:R-:W-:Y:S01]  /*edc0*/  VIADD R35, R0, 0x68 ;  /* 0x0000006800237836 */ /* 0x000fe20000000000 */
[----:B------:R-:W-:Y:S01]  /*edd0*/  LEA R58, P0, R59, UR8, 0x2 ;  /* 0x000000083b3a7c11 */ /* 0x000fe2000f8010ff */
[----:B------:R-:W-:Y:S01]  /*ede0*/  STG.E desc[UR10][R46.64], R9 ;  /* 0x000000092e007986 */ /* 0x000fe2000c10190a */
[----:B------:R-:W-:-:S02]  /*edf0*/  LEA R62, P2, R63, UR8, 0x2 ;  /* 0x000000083f3e7c11 */ /* 0x000fc4000f8410ff */
[----:B------:R-:W-:Y:S01]  /*ee00*/  LEA R56, P1, R57, UR8, 0x2 ;  /* 0x0000000839387c11 */ /* 0x000fe2000f8210ff */
[----:B------:R-:W-:Y:S01]  /*ee10*/  STG.E desc[UR10][R44.64], R10 ;  /* 0x0000000a2c007986 */ /* 0x000fe2000c10190a */
[----:B------:R-:W-:Y:S02]  /*ee20*/  LEA.HI.X R59, R59, UR9, R66, 0x2, P0 ;  /* 0x000000093b3b7c11 */ /* 0x000fe400080f1442 */
[----:B------:R-:W-:Y:S02]  /*ee30*/  LEA.HI.X R63, R63, UR9, R70, 0x2, P2 ;  /* 0x000000093f3f7c11 */ /* 0x000fe400090f1446 */
[----:B------:R-:W-:Y:S01]  /*ee40*/  LEA.HI.X R57, R57, UR9, R64, 0x2, P1 ;  /* 0x0000000939397c11 */ /* 0x000fe200088f1440 */
[----:B------:R-:W-:Y:S01]  /*ee50*/  STG.E desc[UR10][R58.64], R11 ;  /* 0x0000000b3a007986 */ /* 0x000fe2000c10190a */
[----:B------:R-:W-:Y:S02]  /*ee60*/  IADD3 R67, P0, R3, UR4, RZ ;  /* 0x0000000403437c10 */ /* 0x000fe4000ff1e0ff */
[----:B------:R-:W-:Y:S01]  /*ee70*/  IADD3 R71, P2, R68, UR4, RZ ;  /* 0x0000000444477c10 */ /* 0x000fe2000ff5e0ff */
[----:B------:R-:W-:Y:S01]  /*ee80*/  STG.E desc[UR10][R56.64], R12 ;  /* 0x0000000c38007986 */ /* 0x000fe2000c10190a */
[----:B------:R-:W-:-:S02]  /*ee90*/  IADD3 R76, P3, R69, UR4, RZ ;  /* 0x00000004454c7c10 */ /* 0x000fc4000ff7e0ff */
[----:B------:R-:W-:Y:S01]  /*eea0*/  IADD3 R65, P1, R35, UR4, RZ ;  /* 0x0000000423417c10 */ /* 0x000fe2000ff3e0ff */
[----:B------:R-:W-:Y:S01]  /*eeb0*/  STG.E desc[UR10][R54.64], R13 ;  /* 0x0000000d36007986 */ /* 0x000fe2000c10190a */
[----:B------:R-:W-:Y:S01]  /*eec0*/  LEA.HI.X.SX32 R74, R3, UR7, 0x1, P0 ;  /* 0x00000007034a7c11 */ /* 0x000fe200080f0eff */
[----:B------:R-:W-:Y:S01]  /*eed0*/  VIADD R3, R0, 0x80 ;  /* 0x0000008000037836 */ /* 0x000fe20000000000 */
[----:B------:R-:W-:Y:S01]  /*eee0*/  LEA.HI.X.SX32 R78, R68, UR7, 0x1, P2 ;  /* 0x00000007444e7c11 */ /* 0x000fe200090f0eff */
[----:B------:R-:W-:Y:S01]  /*eef0*/  STG.E desc[UR10][R52.64], R14 ;  /* 0x0000000e34007986 */ /* 0x000fe2000c10190a */
[----:B------:R-:W-:Y:S02]  /*ef00*/  LEA.HI.X.SX32 R69, R69, UR7, 0x1, P3 ;  /* 0x0000000745457c11 */ /* 0x000fe400098f0eff */
[----:B------:R-:W-:Y:S01]  /*ef10*/  LEA.HI.X.SX32 R72, R35, UR7, 0x1, P1 ;  /* 0x0000000723487c11 */ /* 0x000fe200088f0eff */
[----:B------:R-:W-:Y:S01]  /*ef20*/  VIADD R35, R0, 0x88 ;  /* 0x0000008800237836 */ /* 0x000fe20000000000 */
        /* <DEDUP_REMOVED lines=41> */
[----:B------:R-:W-:Y:S01]  /*f1c0*/  IADD3 R91, P3, R85, UR4, RZ ;  /* 0x00000004555b7c10 */ /* 0x000fe2000ff7e0ff */
[----:B------:R-:W-:Y:S01]  /*f1d0*/  STG.E desc[UR10][R68.64], R22 ;  /* 0x0000001644007986 */ /* 0x000fe2000c10190a */
[----:B------:R-:W-:Y:S02]  /*f1e0*/  LEA R80, P1, R81, UR8, 0x2 ;  /* 0x0000000851507c11 */ /* 0x000fe4000f8210ff */
[----:B------:R-:W-:Y:S02]  /*f1f0*/  LEA.HI.X R83, R83, UR9, R90, 0x2, P0 ;  /* 0x0000000953537c11 */ /* 0x000fe400080f145a */
[----:B------:R-:W-:Y:S02]  /*f200*/  LEA.HI.X R79, R79, UR9, R86, 0x2, P2 ;  /* 0x000000094f4f7c11 */ /* 0x000fe400090f1456 */
[----:B------:R-:W-:Y:S01]  /*f210*/  LEA.HI.X.SX32 R92, R85, UR7, 0x1, P3 ;  /* 0x00000007555c7c11 */ /* 0x000fe200098f0eff */
[----:B------:R-:W-:Y:S01]  /*f220*/  STG.E desc[UR10][R82.64], R23 ;  /* 0x0000001752007986 */ /* 0x000fe2000c10190a */
[----:B------:R-:W-:-:S02]  /*f230*/  LEA.HI.X R81, R81, UR9, R88, 0x2, P1 ;  /* 0x0000000951517c11 */ /* 0x000fc400088f1458 */
[----:B------:R-:W-:Y:S02]  /*f240*/  IADD3 R93, P0, R3, UR4, RZ ;  /* 0x00000004035d7c10 */ /* 0x000fe4000ff1e0ff */
[----:B------:R-:W-:Y:S01]  /*f250*/  IADD3 R89, P2, R84, UR4, RZ ;  /* 0x0000000454597c10 */ /* 0x000fe2000ff5e0ff */
[----:B------:R-:W-:Y:S01]  /*f260*/  STG.E desc[UR10][R80.64], R24 ;  /* 0x0000001850007986 */ /* 0x000fe2000c10190a */
[----:B------:R-:W-:Y:S02]  /*f270*/  LEA R90, P3, R91, UR8, 0x2 ;  /* 0x000000085b5a7c11 */ /* 0x000fe4000f8610ff */
[----:B------:R-:W-:Y:S01]  /*f280*/  IADD3 R87, P1, R35, UR4, RZ ;  /* 0x0000000423577c10 */ /* 0x000fe2000ff3e0ff */
[----:B------:R-:W-:Y:S01]  /*f290*/  STG.E desc[UR10][R78.64], R25 ;  /* 0x000000194e007986 */ /* 0x000fe2000c10190a */
[----:B------:R-:W-:Y:S01]  /*f2a0*/  LEA.HI.X.SX32 R98, R3, UR7, 0x1, P0 ;  /* 0x0000000703627c11 */ /* 0x000fe200080f0eff */
[----:B------:R-:W-:Y:S01]  /*f2b0*/  VIADD R3, R0, 0xe0 ;  /* 0x000000e000037836 */ /* 0x000fe20000000000 */
[----:B------:R-:W-:Y:S01]  /*f2c0*/  LEA.HI.X.SX32 R94, R84, UR7, 0x1, P2 ;  /* 0x00000007545e7c11 */ /* 0x000fe200090f0eff */
[----:B------:R-:W-:Y:S01]  /*f2d0*/  STG.E desc[UR10][R76.64], R26 ;  /* 0x0000001a4c007986 */ /* 0x000fe2000c10190a */
[----:B------:R-:W-:Y:S01]  /*f2e0*/  LEA.HI.X R91, R91, UR9, R92, 0x2, P3 ;  /* 0x000000095b5b7c11 */ /* 0x000fe200098f145c */
[C---:B------:R-:W-:Y:S01]  /*f2f0*/  VIADD R92, R0.reuse, 0xf0 ;  /* 0x000000f0005c7836 */ /* 0x040fe20000000000 */
[----:B------:R-:W-:Y:S01]  /*f300*/  LEA.HI.X.SX32 R96, R35, UR7, 0x1, P1 ;  /* 0x0000000723607c11 */ /* 0x000fe200088f0eff */
[C---:B------:R-:W-:Y:S01]  /*f310*/  VIADD R35, R0.reuse, 0xe8 ;  /* 0x000000e800237836 */ /* 0x040fe20000000000 */
[----:B------:R-:W-:Y:S01]  /*f320*/  LEA R84, P0, R93, UR8, 0x2 ;  /* 0x000000085d547c11 */ /* 0x000fe2000f8010ff */
[----:B------:R-:W-:Y:S01]  /*f330*/  VIADD R0, R0, 0xf8 ;  /* 0x000000f800007836 */ /* 0x000fe20000000000 */
[----:B------:R-:W-:-:S02]  /*f340*/  LEA R88, P2, R89, UR8, 0x2 ;  /* 0x0000000859587c11 */ /* 0x000fc4000f8410ff */
[----:B------:R-:W-:Y:S02]  /*f350*/  LEA R86, P1, R87, UR8, 0x2 ;  /* 0x0000000857567c11 */ /* 0x000fe4000f8210ff */
        /* <DEDUP_REMOVED lines=16> */
[----:B------:R-:W-:Y:S02]  /*f460*/  LEA.HI.X.SX32 R0, R0, UR7, 0x1, P3 ;  /* 0x0000000700007c11 */ /* 0x000fe400098f0eff */
        /* <DEDUP_REMOVED lines=11> */
.L_x_27022:
[----:B------:R-:W-:Y:S01]  /*f520*/  BSSY B1, `(.L_x_27065) ;  /* 0x0000007000017945 */ /* 0x000fe20003800000 */
[----:B------:R-:W-:Y:S02]  /*f530*/  IMAD.MOV.U32 R83, RZ, RZ, 0x1 ;  /* 0x00000001ff537424 */ /* 0x000fe400078e00ff */
[----:B------:R-:W-:Y:S02]  /*f540*/  IMAD.MOV.U32 R85, RZ, RZ, 0x1f ;  /* 0x0000001fff557424 */ /* 0x000fe400078e00ff */
[----:B------:R-:W-:-:S07]  /*f550*/  IMAD.MOV.U32 R40, RZ, RZ, -0x1 ;  /* 0xffffffffff287424 */ /* 0x000fce00078e00ff */
[----:B------:R-:W-:Y:S05]  /*f560*/  WARPSYNC.COLLECTIVE R40, `(.L_x_27066) ;  /* 0x0000000028087348 */ /* 0x000fea0003c00000 */
[----:B------:R0:W1:Y:S02]  /*f570*/  SHFL.BFLY P0, R41, R42, R83, R85 ;  /* 0x0c0000532a297389 */ /* 0x0000640000000055 */
[----:B01----:R-:W-:Y:S01]  /*f580*/  ENDCOLLECTIVE ;  /* 0x000000000000791b */ /* 0x003fe20003800000 */
.L_x_27066:
[----:B------:R-:W-:Y:S05]  /*f590*/  BSYNC B1 ;  /* 0x0000000000017941 */ /* 0x000fea0003800000 */
.L_x_27065:
[----:B------:R-:W-:Y:S05]  /*f5a0*/  BRA `(.L_x_27067) ;  /* 0xffffff6000747947 */ /* 0x000fea000383ffff */
.L_x_27026:
[----:B------:R-:W-:Y:S01]  /*f5b0*/  BSSY B1, `(.L_x_27068) ;  /* 0x0000007000017945 */ /* 0x000fe20003800000 */
[----:B------:R-:W-:Y:S02]  /*f5c0*/  IMAD.MOV.U32 R83, RZ, RZ, 0x1 ;  /* 0x00000001ff537424 */ /* 0x000fe400078e00ff */
[----:B------:R-:W-:Y:S02]  /*f5d0*/  IMAD.MOV.U32 R85, RZ, RZ, 0x1f ;  /* 0x0000001fff557424 */ /* 0x000fe400078e00ff */
[----:B------:R-:W-:-:S07]  /*f5e0*/  IMAD.MOV.U32 R40, RZ, RZ, -0x1 ;  /* 0xffffffffff287424 */ /* 0x000fce00078e00ff */
[----:B------:R-:W-:Y:S05]  /*f5f0*/  WARPSYNC.COLLECTIVE R40, `(.L_x_27069) ;  /* 0x0000000028087348 */ /* 0x000fea0003c00000 */
[----:B------:R0:W1:Y:S02]  /*f600*/  SHFL.BFLY P0, R41, R42, R83, R85 ;  /* 0x0c0000532a297389 */ /* 0x0000640000000055 */
[----:B01----:R-:W-:Y:S01]  /*f610*/  ENDCOLLECTIVE ;  /* 0x000000000000791b */ /* 0x003fe20003800000 */
.L_x_27069:
[----:B------:R-:W-:Y:S05]  /*f620*/  BSYNC B1 ;  /* 0x0000000000017941 */ /* 0x000fea0003800000 */
.L_x_27068:
[----:B------:R-:W-:Y:S05]  /*f630*/  BRA `(.L_x_27070) ;  /* 0xffffff8800387947 */ /* 0x000fea000383ffff */
.L_x_27030:
[----:B------:R-:W-:Y:S01]  /*f640*/  BSSY B0, `(.L_x_27071) ;  /* 0x0000008000007945 */ /* 0x000fe20003800000 */
[----:B0-----:R-:W-:Y:S02]  /*f650*/  IMAD.MOV.U32 R42, RZ, RZ, R154 ;  /* 0x000000ffff2a7224 */ /* 0x001fe400078e009a */
[----:B------:R-:W-:Y:S02]  /*f660*/  IMAD.MOV.U32 R83, RZ, RZ, 0x10 ;  /* 0x00000010ff537424 */ /* 0x000fe400078e00ff */
[----:B------:R-:W-:Y:S02]  /*f670*/  IMAD.MOV.U32 R85, RZ, RZ, 0x1f ;  /* 0x0000001fff557424 */ /* 0x000fe400078e00ff */
[----:B-1----:R-:W-:-:S07]  /*f680*/  IMAD.MOV.U32 R40, RZ, RZ, -0x1 ;  /* 0xffffffffff287424 */ /* 0x002fce00078e00ff */
[----:B------:R-:W-:Y:S05]  /*f690*/  WARPSYNC.COLLECTIVE R40, `(.L_x_27072) ;  /* 0x0000000028087348 */ /* 0x000fea0003c00000 */
[----:B------:R0:W1:Y:S02]  /*f6a0*/  SHFL.BFLY P0, R41, R42, R83, R85 ;  /* 0x0c0000532a297389 */ /* 0x0000640000000055 */
[----:B01----:R-:W-:Y:S01]  /*f6b0*/  ENDCOLLECTIVE ;  /* 0x000000000000791b */ /* 0x003fe20003800000 */
.L_x_27072:
[----:B------:R-:W-:Y:S05]  /*f6c0*/  BSYNC B0 ;  /* 0x0000000000007941 */ /* 0x000fea0003800000 */
.L_x_27071:
        /* <DEDUP_REMOVED lines=9> */
.L_x_27073:
[----:B------:R-:W-:Y:S02]  /*f760*/  IMAD.MOV.U32 R83, RZ, RZ, 0x4 ;  /* 0x00000004ff537424 */ /* 0x000fe400078e00ff */
[----:B------:R-:W-:-:S05]  /*f770*/  IMAD.MOV.U32 R4, RZ, RZ, R41 ;  /* 0x000000ffff047224 */ /* 0x000fca00078e0029 */
[----:B------:R-:W-:-:S05]  /*f780*/  FMNMX.FTZ R4, R5, R4, !PT ;  /* 0x0000000405047209 */ /* 0x000fca0007810000 */
[----:B------:R-:W-:-:S07]  /*f790*/  IMAD.MOV.U32 R42, RZ, RZ, R4 ;  /* 0x000000ffff2a7224 */ /* 0x000fce00078e0004 */
[----:B------:R-:W-:Y:S05]  /*f7a0*/  WARPSYNC.COLLECTIVE R40, `(.L_x_27074) ;  /* 0x0000000028087348 */ /* 0x000fea0003c00000 */
[----:B------:R0:W1:Y:S02]  /*f7b0*/  SHFL.BFLY P0, R41, R42, R83, R85 ;  /* 0x0c0000532a297389 */ /* 0x0000640000000055 */
[----:B01----:R-:W-:Y:S01]  /*f7c0*/  ENDCOLLECTIVE ;  /* 0x000000000000791b */ /* 0x003fe20003800000 */
.L_x_27074:
[----:B------:R-:W-:Y:S02]  /*f7d0*/  IMAD.MOV.U32 R83, RZ, RZ, 0x2 ;  /* 0x00000002ff537424 */ /* 0x000fe400078e00ff */
[----:B------:R-:W-:-:S05]  /*f7e0*/  IMAD.MOV.U32 R7, RZ, RZ, R41 ;  /* 0x000000ffff077224 */ /* 0x000fca00078e0029 */
[----:B------:R-:W-:-:S05]  /*f7f0*/  FMNMX.FTZ R7, R4, R7, !PT ;  /* 0x0000000704077209 */ /* 0x000fca0007810000 */
[----:B------:R-:W-:-:S07]  /*f800*/  IMAD.MOV.U32 R42, RZ, RZ, R7 ;  /* 0x000000ffff2a7224 */ /* 0x000fce00078e0007 */
[----:B------:R-:W-:Y:S05]  /*f810*/  WARPSYNC.COLLECTIVE R40, `(.L_x_27075) ;  /* 0x0000000028087348 */ /* 0x000fea0003c00000 */
[----:B------:R0:W1:Y:S02]  /*f820*/  SHFL.BFLY P0, R41, R42, R83, R85 ;  /* 0x0c0000532a297389 */ /* 0x0000640000000055 */
[----:B01----:R-:W-:Y:S01]  /*f830*/  ENDCOLLECTIVE ;  /* 0x000000000000791b */ /* 0x003fe20003800000 */
.L_x_27075:
[----:B------:R-:W-:Y:S01]  /*f840*/  IMAD.MOV.U32 R6, RZ, RZ, R41 ;  /* 0x000000ffff067224 */ /* 0x000fe200078e0029 */
[----:B------:R-:W-:Y:S06]  /*f850*/  BRA `(.L_x_27076) ;  /* 0xffffff8800487947 */ /* 0x000fec000383ffff */
.L_x_27077:
        /* <DEDUP_REMOVED lines=10> */
.L_x_30037:


//--------------------- .text._ZN4vllm25paged_attention_v2_kernelIffLi192ELi16ELi128ELNS_18Fp8KVCacheDataTypeE0ELb0ELi512EEEvPfS2_PT_PKS3_PKT0_S9_ifPKiSB_iPKfiiiSD_SD_iiiii --------------------------
	.section	.text._ZN4vllm25paged_attention_v2_kernelIffLi192ELi16ELi128ELNS_18Fp8KVCacheDataTypeE0ELb0ELi512EEEvPfS2_PT_PKS3_PKT0_S9_ifPKiSB_iPKfiiiSD_SD_iiiii,"ax",@progbits
	.align	128
        .global         _ZN4vllm25paged_attention_v2_kernelIffLi192ELi16ELi128ELNS_18Fp8KVCacheDataTypeE0ELb0ELi512EEEvPfS2_PT_PKS3_PKT0_S9_ifPKiSB_iPKfiiiSD_SD_iiiii
        .type           _ZN4vllm25paged_attention_v2_kernelIffLi192ELi16ELi128ELNS_18Fp8KVCacheDataTypeE0ELb0ELi512EEEvPfS2_PT_PKS3_PKT0_S9_ifPKiSB_iPKfiiiSD_SD_iiiii,@function
        .size           _ZN4vllm25paged_attention_v2_kernelIffLi192ELi16ELi128ELNS_18Fp8KVCacheDataTypeE0ELb0ELi512EEEvPfS2_PT_PKS3_PKT0_S9_ifPKiSB_iPKfiiiSD_SD_iiiii,(.L_x_30038 - _ZN4vllm25paged_attention_v2_kernelIffLi192ELi16ELi128ELNS_18Fp8KVCacheDataTypeE0ELb0ELi512EEEvPfS2_PT_PKS3_PKT0_S9_ifPKiSB_iPKfiiiSD_SD_iiiii)
        .other          _ZN4vllm25paged_attention_v2_kernelIffLi192ELi16ELi128ELNS_18Fp8KVCacheDataTypeE0ELb0ELi512EEEvPfS2_PT_PKS3_PKT0_S9_ifPKiSB_iPKfiiiSD_SD_iiiii,@"STO_CUDA_ENTRY STV_DEFAULT"
_ZN4vllm25paged_attention_v2_kernelIffLi192ELi16ELi128ELNS_18Fp8KVCacheDataTypeE0ELb0ELi512EEEvPfS2_PT_PKS3_PKT0_S9_ifPKiSB_iPKfiiiSD_SD_iiiii:
.text._ZN4vllm25paged_attention_v2_kernelIffLi192ELi16ELi128ELNS_18Fp8KVCacheDataTypeE0ELb0ELi512EEEvPfS2_PT_PKS3_PKT0_S9_ifPKiSB_iPKfiiiSD_SD_iiiii:
        /* <DEDUP_REMOVED lines=124> */
.L_x_27082:
        /* <DEDUP_REMOVED lines=11> */
.L_x_27081:
[----:B------:R-:W-:Y:S05]  /*0870*/  BSYNC B1 ;  /* 0x0000000000017941 */ /* 0x000fea0003800000 */
.L_x_27080:
        /* <DEDUP_REMOVED lines=12> */
[----:B------:R-:W-:Y:S02]  /*0940*/  IMAD R2, R7, 0x8, R2 ;  /* 0x0000000807027824 */ /* 0x000fe400078e0202 */
[----:B------:R-:W-:Y:S02]  /*0950*/  IMAD.SHL.U32 R17, R3, 0x2, RZ ;  /* 0x0000000203117824 */ /* 0x000fe400078e00ff */
[----:B------:R-:W-:-:S07]  /*0960*/  VIADD R5, R2, 0x400 ;  /* 0x0000040002057836 */ /* 0x000fce0000000000 */
.L_x_27083:
        /* <DEDUP_REMOVED lines=17> */
.L_x_27079:
[----:B------:R-:W-:Y:S05]  /*0a80*/  BSYNC B0 ;  /* 0x0000000000007941 */ /* 0x000fea0003800000 */
.L_x_27078:
        /* <DEDUP_REMOVED lines=18> */
[----:B------:R-:W0:Y:S01]  /*0bb0*/  S2R R6, SR_CgaCtaId ;  /* 0x0000000000067919 */ /* 0x000e220000008800 */
[C---:B------:R-:W-:Y:S01]  /*0bc0*/  IMAD.SHL.U32 R152, R156.reuse, 0x2, RZ ;  /* 0x000000029c987824 */ /* 0x040fe200078e00ff */
[----:B------:R-:W-:Y:S01]  /*0bd0*/  MOV R5, 0x400 ;  /* 0x0000040000057802 */ /* 0x000fe20000000f00 */
        /* <DEDUP_REMOVED lines=13> */
[----:B------:R-:W-:Y:S01]  /*0cb0*/  SHF.R.S32.HI R18, RZ, 0x1f, R137 ;  /* 0x0000001fff127819 */ /* 0x000fe20000011489 */
[----:B------:R-:W-:Y:S01]  /*0cc0*/  IMAD.IADD R153, R153, 0x1, -R2 ;  /* 0x0000000199997824 */ /* 0x000fe200078e0a02 */
[----:B------:R-:W-:Y:S01]  /*0cd0*/  ULDC UR7, c[0x0][0x270] ;  /* 0x00009c0000077ab9 */ /* 0x000fe20000000800 */
[----:B------:R-:W-:Y:S01]  /*0ce0*/  IMAD.SHL.U32 R145, R4, 0x2, RZ ;  /* 0x0000000204917824 */ /* 0x000fe200078e00ff */
[----:B------:R-:W-:Y:S01]  /*0cf0*/  LEA.HI R18, R18, R137, RZ, 0x2 ;  /* 0x0000008912127211 */ /* 0x000fe200078f10ff */
[----:B------:R-:W-:Y:S01]  /*0d00*/  VIADD R2, R156, 0x6 ;  /* 0x000000069c027836 */ /* 0x000fe20000000000 */
[----:B------:R-:W-:Y:S01]  /*0d10*/  LEA.HI R4, R4, R4, RZ, 0x1 ;  /* 0x0000000404047211 */ /* 0x000fe200078f08ff */
[----:B------:R-:W-:Y:S01]  /*0d20*/  IMAD.IADD R152, R152, 0x1, -R7 ;  /* 0x0000000198987824 */ /* 0x000fe200078e0a07 */
[----:B------:R-:W-:Y:S01]  /*0d30*/  SHF.R.S32.HI R14, RZ, 0x1f, R145 ;  /* 0x0000001fff0e7819 */ /* 0x000fe20000011491 */
[----:B------:R-:W-:Y:S01]  /*0d40*/  IMAD.SHL.U32 R147, R2, 0x2, RZ ;  /* 0x0000000202937824 */ /* 0x000fe200078e00ff */
[----:B------:R-:W-:Y:S01]  /*0d50*/  LOP3.LUT R18, R18, 0xfffffffc, RZ, 0xc0, !PT ;  /* 0xfffffffc12127812 */ /* 0x000fe200078ec0ff */
[----:B------:R-:W-:Y:S01]  /*0d60*/  VIADD R7, R156, 0xe ;  /* 0x0000000e9c077836 */ /* 0x000fe20000000000 */
[----:B------:R-:W-:Y:S01]  /*0d70*/  LEA.HI R14, R14, R145, RZ, 0x2 ;  /* 0x000000910e0e7211 */ /* 0x000fe200078f10ff */
[----:B------:R-:W-:Y:S01]  /*0d80*/  IMAD.SHL.U32 R131, R11, 0x2, RZ ;  /* 0x000000020b837824 */ /* 0x000fe200078e00ff */
[----:B------:R-:W-:Y:S01]  /*0d90*/  SHF.R.S32.HI R12, RZ, 0x1f, R147 ;  /* 0x0000001fff0c7819 */ /* 0x000fe20000011493 */
[----:B------:R-:W-:Y:S01]  /*0da0*/  IMAD.SHL.U32 R139, R7, 0x2, RZ ;  /* 0x00000002078b7824 */ /* 0x000fe200078e00ff */
[----:B0-----:R-:W-:Y:S01]  /*0db0*/  LEA R3, R6, R5, 0x18 ;  /* 0x0000000506037211 */ /* 0x001fe200078ec0ff */
[----:B------:R-:W-:Y:S01]  /*0dc0*/  VIADD R6, R156, 0x2 ;  /* 0x000000029c067836 */ /* 0x000fe20000000000 */
[----:B------:R-:W-:Y:S01]  /*0dd0*/  LOP3.LUT R14, R14, 0xfffffffc, RZ, 0xc0, !PT ;  /* 0xfffffffc0e0e7812 */ /* 0x000fe200078ec0ff */
        /* <DEDUP_REMOVED lines=19> */
[----:B------:R-:W-:Y:S01]  /*0f10*/  LEA.HI R16, R16, R139, RZ, 0x2 ;  /* 0x0000008b10107211 */ /* 0x000fe200078f10ff */
        /* <DEDUP_REMOVED lines=8> */
[----:B------:R-:W-:Y:S01]  /*0fa0*/  VIADD R10, R156, 0xa ;  /* 0x0000000a9c0a7836 */ /* 0x000fe20000000000 */
[----:B------:R-:W-:Y:S01]  /*0fb0*/  LOP3.LUT R18, R18, 0xfffffffc, RZ, 0xc0, !PT ;  /* 0xfffffffc12127812 */ /* 0x000fe200078ec0ff */
[----:B------:R-:W-:Y:S01]  /*0fc0*/  IMAD.IADD R139, R139, 0x1, -R16 ;  /* 0x000000018b8b7824 */ /* 0x000fe200078e0a10 */
[----:B------:R-:W-:Y:S01]  /*0fd0*/  SHF.R.S32.HI R14, RZ, 0x1f, R141 ;  /* 0x0000001fff0e7819 */ /* 0x000fe2000001148d */
[----:B------:R-:W-:Y:S01]  /*0fe0*/  IMAD.SHL.U32 R143, R10, 0x2, RZ ;  /* 0x000000020a8f7824 */ /* 0x000fe200078e00ff */
[----:B------:R-:W-:Y:S01]  /*0ff0*/  LEA.HI R20, R20, R131, RZ, 0x2 ;  /* 0x0000008314147211 */ /* 0x000fe200078f10ff */
        /* <DEDUP_REMOVED lines=85> */
[----:B------:R-:W-:Y:S01]  /*1550*/  LEA.HI R34, R34, R105, RZ, 0x2 ;  /* 0x0000006922227211 */ /* 0x000fe200078f10ff */
[----:B------:R-:W-:Y:S01]  /*1560*/  IMAD.IADD R107, R107, 0x1, -R32 ;  /* 0x000000016b6b7824 */ /* 0x000fe200078e0a20 */
        /* <DEDUP_REMOVED lines=13> */
[----:B------:R-:W-:Y:S01]  /*1640*/  VIADD R37, R156, 0x44 ;  /* 0x000000449c257836 */ /* 0x000fe20000000000 */
[----:B------:R-:W-:Y:S01]  /*1650*/  LOP3.LUT R30, R30, 0xfffffffc, RZ, 0xc0, !PT ;  /* 0xfffffffc1e1e7812 */ /* 0x000fe200078ec0ff */
[----:B------:R-:W-:Y:S01]  /*1660*/  VIADD R35, R156, 0x46 ;  /* 0x000000469c237836 */ /* 0x000fe20000000000 */
[----:B------:R-:W-:Y:S01]  /*1670*/  SHF.R.S32.HI R38, RZ, 0x1f, R97 ;  /* 0x0000001fff267819 */ /* 0x000fe20000011461 */
[----:B------:R-:W-:Y:S01]  /*1680*/  IMAD.SHL.U32 R79, R37, 0x2, RZ ;  /* 0x00000002254f7824 */ /* 0x000fe200078e00ff */
[----:B------:R-:W-:Y:S01]  /*1690*/  LEA.HI R34, R34, R101, RZ, 0x2 ;  /* 0x0000006522227211 */ /* 0x000fe200078f10ff */
[----:B------:R-:W-:Y:S01]  /*16a0*/  IMAD.IADD R109, R109, 0x1, -R30 ;  /* 0x000000016d6d7824 */ /* 0x000fe200078e0a1e */
        /* <DEDUP_REMOVED lines=30> */
[----:B------:R-:W-:Y:S01]  /*1890*/  LOP3.LUT R36, R36, 0xfffffffc, RZ, 0xc0, !PT ;  /* 0xfffffffc24247812 */ /* 0x000fe200078ec0ff */
[----:B------:R-:W-:Y:S01]  /*18a0*/  IMAD.SHL.U32 R69, R39, 0x2, RZ ;  /* 0x0000000227457824 */ /* 0x000fe200078e00ff */
[----:B------:R-:W-:Y:S01]  /*18b0*/  LOP3.LUT R40, R40, 0xfffffffc, RZ, 0xc0, !PT ;  /* 0xfffffffc28287812 */ /* 0x000fe200078ec0ff */
[----:B------:R-:W-:Y:S01]  /*18c0*/  VIADD R43, R156, 0x56 ;  /* 0x000000569c2b7836 */ /* 0x000fe20000000000 */
[----:B------:R-:W-:Y:S01]  /*18d0*/  SHF.R.S32.HI R38, RZ, 0x1f, R93 ;  /* 0x0000001fff267819 */ /* 0x000fe2000001145d */
        /* <DEDUP_REMOVED lines=52> */
[----:B------:R-:W-:Y:S01]  /*1c20*/  IMAD.IADD R69, R69, 0x1, -R48 ;  /* 0x0000000145457824 */ /* 0x000fe200078e0a30 */
        /* <DEDUP_REMOVED lines=19> */
[----:B------:R-:W-:Y:S01]  /*1d60*/  IMAD R50, R0, UR7, RZ ;  /* 0x0000000700327c24 */ /* 0x000fe2000f8e02ff */
[----:B------:R-:W-:Y:S01]  /*1d70*/  SHF.R.S32.HI R56, RZ, 0x1f, R53 ;  /* 0x0000001fff387819 */ /* 0x000fe20000011435 */
[----:B------:R-:W-:Y:S01]  /*1d80*/  VIADD R48, R156, 0x5c ;  /* 0x0000005c9c307836 */ /* 0x000fe20000000000 */
[----:B------:R-:W-:Y:S01]  /*1d90*/  LEA.HI R28, R28, R28, RZ, 0x1 ;  /* 0x0000001c1c1c7211 */ /* 0x000fe200078f08ff */
[----:B------:R-:W-:Y:S01]  /*1da0*/  IMAD.IADD R61, R61, 0x1, -R52 ;  /* 0x000000013d3d7824 */ /* 0x000fe200078e0a34 */
[----:B------:R-:W-:Y:S01]  /*1db0*/  IADD3 R162, P0, R50, R163, RZ ;  /* 0x000000a332a27210 */ /* 0x000fe20007f1e0ff */
[----:B------:R-:W-:Y:S01]  /*1dc0*/  IMAD.SHL.U32 R55, R48, 0x2, RZ ;  /* 0x0000000230377824 */ /* 0x000fe200078e00ff */
[----:B------:R-:W-:Y:S01]  /*1dd0*/  SHF.R.S32.HI R52, RZ, 0x1f, R57 ;  /* 0x0000001fff347819 */ /* 0x000fe20000011439 */
[----:B------:R-:W-:Y:S01]  /*1de0*/  IMAD.IADD R59, R59, 0x1, -R54 ;  /* 0x000000013b3b7824 */ /* 0x000fe200078e0a36 */
[----:B------:R-:W-:Y:S01]  /*1df0*/  LEA.HI.X.SX32 R163, R50, R85, 0x1, P0 ;  /* 0x0000005532a37211 */ /* 0x000fe200000f0eff */
[----:B------:R-:W-:Y:S01]  /*1e00*/  IMAD.SHL.U32 R28, R28, 0x20, RZ ;  /* 0x000000201c1c7824 */ /* 0x000fe200078e00ff */
[----:B------:R-:W0:Y:S01]  /*1e10*/  LDC R50, c[0x0][0x26c] ;  /* 0x00009b00ff327b82 */ /* 0x000e220000000800 */
[----:B------:R-:W-:-:S02]  /*1e20*/  SHF.R.S32.HI R54, RZ, 0x1f, R55 ;  /* 0x0000001fff367819 */ /* 0x000fc40000011437 */
[----:B-----5:R-:W-:Y:S02]  /*1e30*/  FSETP.NEU.FTZ.AND P0, PT, R157, RZ, PT ;  /* 0x000000ff9d00720b */ /* 0x020fe40003f1d000 */
[----:B------:R-:W-:Y:S02]  /*1e40*/  LEA.HI R52, R52, R57, RZ, 0x2 ;  /* 0x0000003934347211 */ /* 0x000fe400078f10ff */
[----:B------:R-:W-:Y:S02]  /*1e50*/  LEA.HI R54, R54, R55, RZ, 0x2 ;  /* 0x0000003736367211 */ /* 0x000fe400078f10ff */
        /* <DEDUP_REMOVED lines=95> */
[----:B------:R-:W-:Y:S01]  /*2450*/  LOP3.LUT R96, R28, 0xffffffc0, RZ, 0xc0, !PT ;  /* 0xffffffc01c607812 */ /* 0x000fe200078ec0ff */
        /* <DEDUP_REMOVED lines=93> */
.L_x_27090:
[----:B0-----:R-:W-:-:S04]  /*2a30*/  IADD3 R41, P0, R160, UR5, RZ ;  /* 0x00000005a0297c10 */ /* 0x001fc8000ff1e0ff */
[----:B------:R-:W-:Y:S02]  /*2a40*/  LEA.HI.X.SX32 R42, R160, UR18, 0x1, P0 ;  /* 0x00000012a02a7c11 */ /* 0x000fe400080f0eff */
        /* <DEDUP_REMOVED lines=15> */
[----:B------:R-:W-:-:S04]  /*2b40*/  IADD3 R40, P0, R152, R88, RZ ;  /* 0x0000005898287210 */ /* 0x000fc80007f1e0ff */
[----:B------:R-:W2:Y:S01]  /*2b50*/  LDG.E.64.CONSTANT R44, desc[UR10][R44.64] ;  /* 0x0000000a2c2c7981 */ /* 0x000ea2000c1e9b00 */
[----:B------:R-:W-:Y:S01]  /*2b60*/  IMAD.X R41, R41, 0x1, R86, P0 ;  /* 0x0000000129297824 */ /* 0x000fe200000e0656 */
[----:B------:R-:W-:-:S04]  /*2b70*/  LEA R84, P0, R40, UR20, 0x2 ;  /* 0x0000001428547c11 */ /* 0x000fc8000f8010ff */
[----:B------:R-:W-:-:S06]  /*2b80*/  LEA.HI.X R85, R40, UR21, R41, 0x2, P0 ;  /* 0x0000001528557c11 */ /* 0x000fcc00080f1429 */
[----:B------:R-:W3:Y:S01]  /*2b90*/  LDG.E.64.CONSTANT R84, desc[UR10][R84.64] ;  /* 0x0000000a54547981 */ /* 0x000ee2000c1e9b00 */
[--C-:B------:R-:W-:Y:S02]  /*2ba0*/  SHF.R.S32.HI R41, RZ, 0x1f, R148.reuse ;  /* 0x0000001fff297819 */ /* 0x100fe40000011494 */
[----:B------:R-:W-:Y:S02]  /*2bb0*/  SHF.R.S32.HI R42, RZ, 0x1f, R149 ;  /* 0x0000001fff2a7819 */ /* 0x000fe40000011495 */
[----:B------:R-:W-:-:S04]  /*2bc0*/  IADD3 R40, P0, P1, R149, R88, R148 ;  /* 0x0000005895287210 */ /* 0x000fc8000791e094 */
[----:B------:R-:W-:Y:S02]  /*2bd0*/  IADD3.X R41, R42, R86, R41, P0, P1 ;  /* 0x000000562a297210 */ /* 0x000fe400007e2429 */
[----:B------:R-:W-:-:S04]  /*2be0*/  LEA R46, P0, R40, UR20, 0x2 ;  /* 0x00000014282e7c11 */ /* 0x000fc8000f8010ff */
[----:B------:R-:W-:Y:S02]  /*2bf0*/  LEA.HI.X R47, R40, UR21, R41, 0x2, P0 ;  /* 0x00000015282f7c11 */ /* 0x000fe400080f1429 */
[----:B------:R-:W2:Y:S04]  /*2c00*/  LDS.128 R40, [R2] ;  /* 0x0000000002287984 */ /* 0x000ea80000000c00 */
[----:B------:R-:W4:Y:S01]  /*2c10*/  LDG.E.64.CONSTANT R46, desc[UR10][R46.64] ;  /* 0x0000000a2e2e7981 */ /* 0x000f22000c1e9b00 */
[----:B--2---:R-:W-:Y:S01]  /*2c20*/  FMUL.FTZ R87, R44, R42 ;  /* 0x0000002a2c577220 */ /* 0x004fe20000410000 */
[----:B------:R-:W-:Y:S01]  /*2c30*/  FMUL.FTZ R164, R45, R43 ;  /* 0x0000002b2da47220 */ /* 0x000fe20000410000 */
[----:B------:R-:W-:Y:S02]  /*2c40*/  SHF.R.S32.HI R42, RZ, 0x1f, R147 ;  /* 0x0000001fff2a7819 */ /* 0x000fe40000011493 */
[----:B---3--:R-:W-:Y:S01]  /*2c50*/  FFMA.FTZ R87, R84, R40, R87 ;  /* 0x0000002854577223 */ /* 0x008fe20000010057 */
[----:B------:R-:W-:Y:S01]  /*2c60*/  FFMA.FTZ R164, R85, R41, R164 ;  /* 0x0000002955a47223 */ /* 0x000fe200000100a4 */
[----:B------:R-:W-:-:S02]  /*2c70*/  SHF.R.S32.HI R41, RZ, 0x1f, R146 ;  /* 0x0000001fff297819 */ /* 0x000fc40000011492 */
[----:B------:R-:W-:-:S04]  /*2c80*/  IADD3 R40, P0, P1, R147, R88, R146 ;  /* 0x0000005893287210 */ /* 0x000fc8000791e092 */
[----:B------:R-:W-:Y:S02]  /*2c90*/  IADD3.X R41, R42, R86, R41, P0, P1 ;  /* 0x000000562a297210 */ /* 0x000fe400007e2429 */
[----:B------:R-:W-:-:S04]  /*2ca0*/  LEA R84, P0, R40, UR20, 0x2 ;  /* 0x0000001428547c11 */ /* 0x000fc8000f8010ff */
[----:B------:R-:W-:Y:S02]  /*2cb0*/  LEA.HI.X R85, R40, UR21, R41, 0x2, P0 ;  /* 0x0000001528557c11 */ /* 0x000fe400080f1429 */
[----:B------:R-:W4:Y:S04]  /*2cc0*/  LDS.128 R40, [R2+0x10] ;  /* 0x0000100002287984 */ /* 0x000f280000000c00 */
[----:B------:R-:W2:Y:S01]  /*2cd0*/  LDG.E.64.CONSTANT R84, desc[UR10][R84.64] ;  /* 0x0000000a54547981 */ /* 0x000ea2000c1e9b00 */
[--C-:B------:R-:W-:Y:S02]  /*2ce0*/  SHF.R.S32.HI R45, RZ, 0x1f, R144.reuse ;  /* 0x0000001fff2d7819 */ /* 0x100fe40000011490 */
[----:B------:R-:W-:Y:S01]  /*2cf0*/  SHF.R.S32.HI R44, RZ, 0x1f, R145 ;  /* 0x0000001fff2c7819 */ /* 0x000fe20000011491 */
[----:B----4-:R-:W-:Y:S01]  /*2d00*/  FFMA.FTZ R87, R46, R40, R87 ;  /* 0x000000282e577223 */ /* 0x010fe20000010057 */
[----:B------:R-:W-:-:S04]  /*2d10*/  IADD3 R40, P0, P1, R145, R88, R144 ;  /* 0x0000005891287210 */ /* 0x000fc8000791e090 */
[----:B------:R-:W-:Y:S02]  /*2d20*/  IADD3.X R45, R44, R86, R45, P0, P1 ;  /* 0x000000562c2d7210 */ /* 0x000fe400007e242d */
[----:B------:R-:W-:-:S04]  /*2d30*/  LEA R44, P0, R40, UR20, 0x2 ;  /* 0x00000014282c7c11 */ /* 0x000fc8000f8010ff */
[----:B------:R-:W-:-:S06]  /*2d40*/  LEA.HI.X R45, R40, UR21, R45, 0x2, P0 ;  /* 0x00000015282d7c11 */ /* 0x000fcc00080f142d */
[----:B------:R-:W3:Y:S01]  /*2d50*/  LDG.E.64.CONSTANT R44, desc[UR10][R44.64] ;  /* 0x0000000a2c2c7981 */ /* 0x000ee2000c1e9b00 */
[----:B------:R-:W-:Y:S01]  /*2d60*/  FFMA.FTZ R40, R47, R41, R164 ;  /* 0x000000292f287223 */ /* 0x000fe200000100a4 */
[--C-:B------:R-:W-:Y:S02]  /*2d70*/  SHF.R.S32.HI R47, RZ, 0x1f, R142.reuse ;  /* 0x0000001fff2f7819 */ /* 0x100fe4000001148e */
[----:B------:R-:W-:Y:S02]  /*2d80*/  SHF.R.S32.HI R46, RZ, 0x1f, R143 ;  /* 0x0000001fff2e7819 */ /* 0x000fe4000001148f */
[----:B------:R-:W-:-:S04]  /*2d90*/  IADD3 R41, P0, P1, R143, R88, R142 ;  /* 0x000000588f297210 */ /* 0x000fc8000791e08e */
[----:B------:R-:W-:Y:S02]  /*2da0*/  IADD3.X R46, R46, R86, R47, P0, P1 ;  /* 0x000000562e2e7210 */ /* 0x000fe400007e242f */
[----:B------:R-:W-:-:S04]  /*2db0*/  LEA R164, P0, R41, UR20, 0x2 ;  /* 0x0000001429a47c11 */ /* 0x000fc8000f8010ff */
[----:B------:R-:W-:Y:S02]  /*2dc0*/  LEA.HI.X R165, R41, UR21, R46, 0x2, P0 ;  /* 0x0000001529a57c11 */ /* 0x000fe400080f142e */
[----:B------:R-:W-:Y:S01]  /*2dd0*/  SHF.R.S32.HI R47, RZ, 0x1f, R140 ;  /* 0x0000001fff2f7819 */ /* 0x000fe2000001148c */
[----:B--2---:R-:W-:Y:S01]  /*2de0*/  FFMA.FTZ R89, R84, R42, R87 ;  /* 0x0000002a54597223 */ /* 0x004fe20000010057 */
[----:B------:R-:W-:Y:S02]  /*2df0*/  FFMA.FTZ R87, R85, R43, R40 ;  /* 0x0000002b55577223 */ /* 0x000fe40000010028 */
[----:B------:R-:W3:Y:S04]  /*2e00*/  LDS.128 R40, [R2+0x20] ;  /* 0x0000200002287984 */ /* 0x000ee80000000c00 */
[----:B------:R-:W2:Y:S01]  /*2e10*/  LDG.E.64.CONSTANT R84, desc[UR10][R164.64] ;  /* 0x0000000aa4547981 */ /* 0x000ea2000c1e9b00 */
[----:B---3--:R-:W-:Y:S01]  /*2e20*/  FFMA.FTZ R89, R44, R40, R89 ;  /* 0x000000282c597223 */ /* 0x008fe20000010059 */
[----:B------:R-:W-:-:S02]  /*2e30*/  SHF.R.S32.HI R44, RZ, 0x1f, R141 ;  /* 0x0000001fff2c7819 */ /* 0x000fc4000001148d */
[----:B------:R-:W-:-:S04]  /*2e40*/  IADD3 R40, P0, P1, R141, R88, R140 ;  /* 0x000000588d287210 */ /* 0x000fc8000791e08c */
[----:B------:R-:W-:Y:S02]  /*2e50*/  IADD3.X R47, R44, R86, R47, P0, P1 ;  /* 0x000000562c2f7210 */ /* 0x000fe400007e242f */
[----:B------:R-:W-:-:S04]  /*2e60*/  LEA R46, P0, R40, UR20, 0x2 ;  /* 0x00000014282e7c11 */ /* 0x000fc8000f8010ff */
[----:B------:R-:W-:-:S06]  /*2e70*/  LEA.HI.X R47, R40, UR21, R47, 0x2, P0 ;  /* 0x00000015282f7c11 */ /* 0x000fcc00080f142f */
[----:B------:R-:W3:Y:S01]  /*2e80*/  LDG.E.64.CONSTANT R46, desc[UR10][R46.64] ;  /* 0x0000000a2e2e7981 */ /* 0x000ee2000c1e9b00 */
[----:B------:R-:W-:Y:S01]  /*2e90*/  FFMA.FTZ R40, R45, R41, R87 ;  /* 0x000000292d287223 */ /* 0x000fe20000010057 */
[----:B------:R-:W-:Y:S02]  /*2ea0*/  SHF.R.S32.HI R41, RZ, 0x1f, R138 ;  /* 0x0000001fff297819 */ /* 0x000fe4000001148a */
[----:B------:R-:W-:Y:S02]  /*2eb0*/  SHF.R.S32.HI R45, RZ, 0x1f, R136 ;  /* 0x0000001fff2d7819 */ /* 0x000fe40000011488 */
[----:B------:R-:W-:Y:S01]  /*2ec0*/  SHF.R.S32.HI R44, RZ, 0x1f, R137 ;  /* 0x0000001fff2c7819 */ /* 0x000fe20000011489 */
[----:B--2---:R-:W-:Y:S01]  /*2ed0*/  FFMA.FTZ R87, R84, R42, R89 ;  /* 0x0000002a54577223 */ /* 0x004fe20000010059 */
[----:B------:R-:W-:Y:S01]  /*2ee0*/  FFMA.FTZ R164, R85, R43, R40 ;  /* 0x0000002b55a47223 */ /* 0x000fe20000010028 */
[----:B------:R-:W-:Y:S02]  /*2ef0*/  SHF.R.S32.HI R42, RZ, 0x1f, R139 ;  /* 0x0000001fff2a7819 */ /* 0x000fe4000001148b */
[----:B------:R-:W-:-:S04]  /*2f00*/  IADD3 R40, P0, P1, R139, R88, R138 ;  /* 0x000000588b287210 */ /* 0x000fc8000791e08a */
[----:B------:R-:W-:Y:S02]  /*2f10*/  IADD3.X R41, R42, R86, R41, P0, P1 ;  /* 0x000000562a297210 */ /* 0x000fe400007e2429 */
[----:B------:R-:W-:-:S04]  /*2f20*/  LEA R84, P0, R40, UR20, 0x2 ;  /* 0x0000001428547c11 */ /* 0x000fc8000f8010ff */
[----:B------:R-:W-:Y:S02]  /*2f30*/  LEA.HI.X R85, R40, UR21, R41, 0x2, P0 ;  /* 0x0000001528557c11 */ /* 0x000fe400080f1429 */
[----:B------:R-:W3:Y:S04]  /*2f40*/  LDS.128 R40, [R2+0x30] ;  /* 0x0000300002287984 */ /* 0x000ee80000000c00 */
[----:B------:R-:W2:Y:S01]  /*2f50*/  LDG.E.64.CONSTANT R84, desc[UR10][R84.64] ;  /* 0x0000000a54547981 */ /* 0x000ea2000c1e9b00 */
[----:B---3--:R-:W-:Y:S01]  /*2f60*/  FFMA.FTZ R87, R46, R40, R87 ;  /* 0x000000282e577223 */ /* 0x008fe20000010057 */
        /* <DEDUP_REMOVED lines=177> */
[----:B------:R-:W-:Y:S01]  /*3a80*/  SHF.R.S32.HI R41, RZ, 0x1f, R99 ;  /* 0x0000001fff297819 */ /* 0x000fe20000011463 */
[----:B--2---:R-:W-:Y:S02]  /*3a90*/  FFMA.FTZ R87, R84, R42, R89 ;  /* 0x0000002a54577223 */ /* 0x004fe40000010059 */
[----:B------:R-:W-:Y:S01]  /*3aa0*/  FFMA.FTZ R164, R85, R43, R40 ;  /* 0x0000002b55a47223 */ /* 0x000fe20000010028 */
[--C-:B------:R-:W-:Y:S02]  /*3ab0*/  SHF.R.S32.HI R42, RZ, 0x1f, R98.reuse ;  /* 0x0000001fff2a7819 */ /* 0x100fe40000011462 */
        /* <DEDUP_REMOVED lines=8> */
[----:B------:R-:W-:Y:S02]  /*3b40*/  LEA R44, P2, R40, UR20, 0x2 ;  /* 0x00000014282c7c11 */ /* 0x000fe4000f8410ff */
[----:B------:R-:W-:-:S04]  /*3b50*/  IADD3.X R45, R49, R86, R158, P0, P1 ;  /* 0x00000056312d7210 */ /* 0x000fc800007e249e */
[----:B------:R-:W-:-:S06]  /*3b60*/  LEA.HI.X R45, R40, UR21, R45, 0x2, P2 ;  /* 0x00000015282d7c11 */ /* 0x000fcc00090f142d */
[----:B------:R-:W3:Y:S01]  /*3b70*/  LDG.E.64.CONSTANT R44, desc[UR10][R44.64] ;  /* 0x0000000a2c2c7981 */ /* 0x000ee2000c1e9b00 */
[----:B------:R-:W-:Y:S01]  /*3b80*/  FFMA.FTZ R40, R47, R41, R164 ;  /* 0x000000292f287223 */ /* 0x000fe200000100a4 */
[----:B------:R-:W-:-:S04]  /*3b90*/  IADD3 R41, P0, P1, R95, R88, R94 ;  /* 0x000000585f297210 */ /* 0x000fc8000791e05e */
[----:B------:R-:W-:Y:S02]  /*3ba0*/  LEA R164, P2, R41, UR20, 0x2 ;  /* 0x0000001429a47c11 */ /* 0x000fe4000f8410ff */
[----:B------:R-:W-:-:S04]  /*3bb0*/  IADD3.X R46, R21, R86, R48, P0, P1 ;  /* 0x00000056152e7210 */ /* 0x000fc800007e2430 */
[----:B------:R-:W-:Y:S01]  /*3bc0*/  LEA.HI.X R165, R41, UR21, R46, 0x2, P2 ;  /* 0x0000001529a57c11 */ /* 0x000fe200090f142e */
[----:B--2---:R-:W-:Y:S01]  /*3bd0*/  FFMA.FTZ R47, R84, R42, R87 ;  /* 0x0000002a542f7223 */ /* 0x004fe20000010057 */
[----:B------:R-:W-:Y:S02]  /*3be0*/  FFMA.FTZ R87, R85, R43, R40 ;  /* 0x0000002b55577223 */ /* 0x000fe40000010028 */
        /* <DEDUP_REMOVED lines=8> */
[----:B------:R-:W-:-:S04]  /*3c70*/  FFMA.FTZ R40, R45, R41, R87 ;  /* 0x000000292d287223 */ /* 0x000fc80000010057 */
[----:B--2---:R-:W-:Y:S01]  /*3c80*/  FFMA.FTZ R87, R85, R43, R40 ;  /* 0x0000002b55577223 */ /* 0x004fe20000010028 */
[----:B------:R-:W-:Y:S01]  /*3c90*/  IADD3 R40, P0, P1, R91, R88, R90 ;  /* 0x000000585b287210 */ /* 0x000fe2000791e05a */
[----:B------:R-:W-:-:S03]  /*3ca0*/  FFMA.FTZ R89, R84, R42, R89 ;  /* 0x0000002a54597223 */ /* 0x000fc60000010059 */
        /* <DEDUP_REMOVED lines=103> */
[----:B------:R-:W-:Y:S01]  /*4320*/  IADD3.X R164, R37, R86, R18, P0, P1 ;  /* 0x0000005625a47210 */ /* 0x000fe200007e2412 */
[----:B--2---:R-:W-:Y:S01]  /*4330*/  FFMA.FTZ R47, R84, R42, R89 ;  /* 0x0000002a542f7223 */ /* 0x004fe20000010059 */
[----:B------:R-:W-:Y:S02]  /*4340*/  FFMA.FTZ R46, R85, R43, R46 ;  /* 0x0000002b552e7223 */ /* 0x000fe4000001002e */
[----:B------:R-:W3:Y:S01]  /*4350*/  LDS.128 R40, [R2+0x160] ;  /* 0x0001600002287984 */ /* 0x000ee20000000c00 */
[----:B------:R-:W-:-:S04]  /*4360*/  LEA R84, P2, R87, UR20, 0x2 ;  /* 0x0000001457547c11 */ /* 0x000fc8000f8410ff */
[----:B------:R-:W-:-:S06]  /*4370*/  LEA.HI.X R85, R87, UR21, R164, 0x2, P2 ;  /* 0x0000001557557c11 */ /* 0x000fcc00090f14a4 */
[----:B------:R-:W2:Y:S01]  /*4380*/  LDG.E.64.CONSTANT R84, desc[UR10][R84.64] ;  /* 0x0000000a54547981 */ /* 0x000ea2000c1e9b00 */
[----:B------:R-:W-:Y:S01]  /*4390*/  IADD3 R89, P3, P4, R53, R88, R52 ;  /* 0x0000005835597210 */ /* 0x000fe20007c7e034 */
[----:B---3--:R-:W-:Y:S01]  /*43a0*/  FFMA.FTZ R47, R44, R40, R47 ;  /* 0x000000282c2f7223 */ /* 0x008fe2000001002f */
[----:B------:R-:W-:-:S04]  /*43b0*/  IADD3 R40, P0, P1, R55, R88, R54 ;  /* 0x0000005837287210 */ /* 0x000fc8000791e036 */
[----:B------:R-:W-:Y:S02]  /*43c0*/  LEA R164, P2, R40, UR20, 0x2 ;  /* 0x0000001428a47c11 */ /* 0x000fe4000f8410ff */
[-C--:B------:R-:W-:Y:S02]  /*43d0*/  IADD3.X R87, R38, R86.reuse, R19, P0, P1 ;  /* 0x0000005626577210 */ /* 0x080fe400007e2413 */
[----:B------:R-:W-:Y:S02]  /*43e0*/  IADD3.X R86, R39, R86, R20, P3, P4 ;  /* 0x0000005627567210 */ /* 0x000fe40001fe8414 */
[C---:B------:R-:W-:Y:S02]  /*43f0*/  LEA R88, P0, R89.reuse, UR20, 0x2 ;  /* 0x0000001459587c11 */ /* 0x040fe4000f8010ff */
[----:B------:R-:W-:Y:S02]  /*4400*/  LEA.HI.X R165, R40, UR21, R87, 0x2, P2 ;  /* 0x0000001528a57c11 */ /* 0x000fe400090f1457 */
[----:B------:R-:W-:-:S03]  /*4410*/  LEA.HI.X R89, R89, UR21, R86, 0x2, P0 ;  /* 0x0000001559597c11 */ /* 0x000fc600080f1456 */
[----:B------:R-:W3:Y:S04]  /*4420*/  LDG.E.64.CONSTANT R86, desc[UR10][R164.64] ;  /* 0x0000000aa4567981 */ /* 0x000ee8000c1e9b00 */
[----:B------:R-:W4:Y:S01]  /*4430*/  LDG.E.64.CONSTANT R88, desc[UR10][R88.64] ;  /* 0x0000000a58587981 */ /* 0x000f22000c1e9b00 */
[----:B------:R-:W-:Y:S01]  /*4440*/  FFMA.FTZ R40, R45, R41, R46 ;  /* 0x000000292d287223 */ /* 0x000fe2000001002e */
[----:B------:R-:W-:Y:S01]  /*4450*/  UMOV UR7, 0xffffffff ;  /* 0xffffffff00077882 */ /* 0x000fe20000000000 */
[----:B--2---:R-:W-:Y:S02]  /*4460*/  FFMA.FTZ R41, R84, R42, R47 ;  /* 0x0000002a54297223 */ /* 0x004fe4000001002f */
[----:B------:R-:W3:Y:S01]  /*4470*/  LDS.128 R44, [R2+0x170] ;  /* 0x00017000022c7984 */ /* 0x000ee20000000c00 */
[----:B------:R-:W-:Y:S01]  /*4480*/  FFMA.FTZ R40, R85, R43, R40 ;  /* 0x0000002b55287223 */ /* 0x000fe20000010028 */
[----:B---3--:R-:W-:-:S03]  /*4490*/  FFMA.FTZ R41, R86, R44, R41 ;  /* 0x0000002c56297223 */ /* 0x008fc60000010029 */
[----:B------:R-:W-:Y:S01]  /*44a0*/  FFMA.FTZ R40, R87, R45, R40 ;  /* 0x0000002d57287223 */ /* 0x000fe20000010028 */
[----:B----4-:R-:W-:-:S03]  /*44b0*/  FFMA.FTZ R41, R88, R46, R41 ;  /* 0x0000002e58297223 */ /* 0x010fc60000010029 */
[----:B------:R-:W-:-:S04]  /*44c0*/  FFMA.FTZ R40, R89, R47, R40 ;  /* 0x0000002f59287223 */ /* 0x000fc80000010028 */
[----:B------:R-:W-:Y:S01]  /*44d0*/  FADD.FTZ R40, R41, R40 ;  /* 0x0000002829287221 */ /* 0x000fe20000010000 */
[----:B------:R-:W-:Y:S06]  /*44e0*/  BRA.DIV UR7, `(.L_x_27087) ;  /* 0x0000007e07847947 */ /* 0x000fec000b800000 */
[----:B------:R0:W1:Y:S02]  /*44f0*/  SHFL.BFLY PT, R41, R40, 0x1, 0x1f ;  /* 0x0c201f0028297f89 */ /* 0x00006400000e0000 */
.L_x_27132:
        /* <DEDUP_REMOVED lines=16> */
.L_x_27089:
[----:B------:R-:W-:Y:S05]  /*4600*/  BSYNC B1 ;  /* 0x0000000000017941 */ /* 0x000fea0003800000 */
.L_x_27088:
[----:B------:R-:W-:-:S05]  /*4610*/  VIADD R160, R160, 0x4 ;  /* 0x00000004a0a07836 */ /* 0x000fca0000000000 */
[----:B------:R-:W-:-:S13]  /*4620*/  ISETP.GE.AND P0, PT, R160, UR4, PT ;  /* 0x00000004a0007c0c */ /* 0x000fda000bf06270 */
[----:B------:R-:W-:Y:S05]  /*4630*/  @!P0 BRA `(.L_x_27090) ;  /* 0xffffffe000fc8947 */ /* 0x000fea000383ffff */
[----:B------:R-:W-:Y:S05]  /*4640*/  BRA `(.L_x_27085) ;  /* 0x0000001c002c7947 */ /* 0x000fea0003800000 */
.L_x_27086:
[----:B------:R-:W-:Y:S02]  /*4650*/  IMAD.MOV.U32 R154, RZ, RZ, -0x800001 ;  /* 0xff7fffffff9a7424 */ /* 0x000fe400078e00ff */
[----:B------:R-:W-:-:S07]  /*4660*/  IMAD.MOV.U32 R158, RZ, RZ, R155 ;  /* 0x000000ffff9e7224 */ /* 0x000fce00078e009b */
.L_x_27094:
        /* <DEDUP_REMOVED lines=74> */
[----:B------:R-:W-:Y:S02]  /*4b10*/  IADD3 R40, P0, P1, R139, R88, R138 ;  /* 0x000000588b287210 */ /* 0x000fe4000791e08a */
[----:B------:R-:W-:Y:S02]  /*4b20*/  SHF.R.S32.HI R45, RZ, 0x1f, R136 ;  /* 0x0000001fff2d7819 */ /* 0x000fe40000011488 */
[----:B------:R-:W-:Y:S01]  /*4b30*/  SHF.R.S32.HI R44, RZ, 0x1f, R137 ;  /* 0x0000001fff2c7819 */ /* 0x000fe20000011489 */
[----:B--2---:R-:W-:Y:S01]  /*4b40*/  FFMA.FTZ R87, R84, R42, R87 ;  /* 0x0000002a54577223 */ /* 0x004fe20000010057 */
[----:B------:R-:W-:-:S04]  /*4b50*/  SHF.R.S32.HI R42, RZ, 0x1f, R138 ;  /* 0x0000001fff2a7819 */ /* 0x000fc8000001148a */
[----:B------:R-:W-:Y:S02]  /*4b60*/  IADD3.X R41, R41, R86, R42, P0, P1 ;  /* 0x0000005629297210 */ /* 0x000fe400007e242a */
[----:B------:R-:W-:Y:S01]  /*4b70*/  LEA R84, P0, R40, UR22, 0x2 ;  /* 0x0000001628547c11 */ /* 0x000fe2000f8010ff */
[----:B------:R-:W-:-:S03]  /*4b80*/  FFMA.FTZ R160, R85, R43, R164 ;  /* 0x0000002b55a07223 */ /* 0x000fc600000100a4 */
        /* <DEDUP_REMOVED lines=29> */
[--C-:B------:R-:W-:Y:S02]  /*4d60*/  SHF.R.S32.HI R41, RZ, 0x1f, R130.reuse ;  /* 0x0000001fff297819 */ /* 0x100fe40000011482 */
        /* <DEDUP_REMOVED lines=168> */
[----:B------:R-:W-:Y:S01]  /*57f0*/  IADD3 R40, P0, P1, R95, R88, R94 ;  /* 0x000000585f287210 */ /* 0x000fe2000791e05e */
[----:B------:R-:W-:-:S03]  /*5800*/  FFMA.FTZ R164, R47, R41, R160 ;  /* 0x000000292fa47223 */ /* 0x000fc600000100a0 */
[----:B------:R-:W-:Y:S02]  /*5810*/  IADD3.X R41, R21, R86, R48, P0, P1 ;  /* 0x0000005615297210 */ /* 0x000fe400007e2430 */
[----:B------:R-:W-:-:S04]  /*5820*/  LEA R160, P2, R40, UR22, 0x2 ;  /* 0x0000001628a07c11 */ /* 0x000fc8000f8410ff */
        /* <DEDUP_REMOVED lines=11> */
[----:B------:R-:W-:Y:S01]  /*58e0*/  IADD3 R40, P0, P1, R91, R88, R90 ;  /* 0x000000585b287210 */ /* 0x000fe2000791e05a */
[----:B------:R-:W-:-:S03]  /*58f0*/  FFMA.FTZ R164, R45, R41, R164 ;  /* 0x000000292da47223 */ /* 0x000fc600000100a4 */
[----:B------:R-:W-:Y:S01]  /*5900*/  IADD3.X R41, R23, R86, R4, P0, P1 ;  /* 0x0000005617297210 */ /* 0x000fe200007e2404 */
[----:B--2---:R-:W-:Y:S01]  /*5910*/  FFMA.FTZ R87, R84, R42, R87 ;  /* 0x0000002a54577223 */ /* 0x004fe20000010057 */
[----:B------:R-:W-:Y:S01]  /*5920*/  LEA R84, P2, R40, UR22, 0x2 ;  /* 0x0000001628547c11 */ /* 0x000fe2000f8410ff */
[----:B------:R-:W-:-:S03]  /*5930*/  FFMA.FTZ R164, R85, R43, R164 ;  /* 0x0000002b55a47223 */ /* 0x000fc600000100a4 */
        /* <DEDUP_REMOVED lines=100> */
[----:B------:R-:W-:Y:S01]  /*5f80*/  IADD3 R89, P3, P4, R53, R88, R52 ;  /* 0x0000005835597210 */ /* 0x000fe20007c7e034 */
[----:B--2---:R-:W-:Y:S02]  /*5f90*/  FFMA.FTZ R47, R84, R42, R87 ;  /* 0x0000002a542f7223 */ /* 0x004fe40000010057 */
[----:B------:R-:W-:Y:S01]  /*5fa0*/  FFMA.FTZ R46, R85, R43, R46 ;  /* 0x0000002b552e7223 */ /* 0x000fe2000001002e */
[----:B------:R-:W-:Y:S01]  /*5fb0*/  IADD3 R87, P0, P1, R57, R88, R56 ;  /* 0x0000005839577210 */ /* 0x000fe2000791e038 */
[----:B------:R-:W3:Y:S03]  /*5fc0*/  LDS.128 R40, [R2+0x160] ;  /* 0x0001600002287984 */ /* 0x000ee60000000c00 */
[----:B------:R-:W-:-:S02]  /*5fd0*/  LEA R84, P2, R87, UR22, 0x2 ;  /* 0x0000001657547c11 */ /* 0x000fc4000f8410ff */
[----:B------:R-:W-:-:S04]  /*5fe0*/  IADD3.X R160, R37, R86, R18, P0, P1 ;  /* 0x0000005625a07210 */ /* 0x000fc800007e2412 */
[----:B------:R-:W-:-:S06]  /*5ff0*/  LEA.HI.X R85, R87, UR23, R160, 0x2, P2 ;  /* 0x0000001757557c11 */ /* 0x000fcc00090f14a0 */
[----:B------:R-:W2:Y:S01]  /*6000*/  LDG.E.64.CONSTANT R84, desc[UR10][R84.64] ;  /* 0x0000000a54547981 */ /* 0x000ea2000c1e9b00 */
        /* <DEDUP_REMOVED lines=15> */
[----:B------:R-:W-:-:S05]  /*6100*/  IMAD.U32 R43, RZ, RZ, UR16 ;  /* 0x00000010ff2b7e24 */ /* 0x000fca000f8e00ff */
[----:B------:R-:W-:Y:S01]  /*6110*/  IADD3 R43, -R43, 0x1, RZ ;  /* 0x000000012b2b7810 */ /* 0x000fe20007ffe1ff */
[----:B---3--:R-:W-:Y:S01]  /*6120*/  FFMA.FTZ R41, R86, R44, R41 ;  /* 0x0000002c56297223 */ /* 0x008fe20000010029 */
[----:B------:R-:W-:-:S03]  /*6130*/  FFMA.FTZ R40, R87, R45, R40 ;  /* 0x0000002d57287223 */ /* 0x000fc60000010028 */
[----:B----4-:R-:W-:Y:S01]  /*6140*/  FFMA.FTZ R41, R88, R46, R41 ;  /* 0x0000002e58297223 */ /* 0x010fe20000010029 */
[----:B------:R-:W-:-:S04]  /*6150*/  FFMA.FTZ R40, R89, R47, R40 ;  /* 0x0000002f59287223 */ /* 0x000fc80000010028 */
[----:B------:R-:W-:Y:S01]  /*6160*/  FADD.FTZ R40, R41, R40 ;  /* 0x0000002829287221 */ /* 0x000fe20000010000 */
[----:B------:R-:W-:Y:S06]  /*6170*/  BRA.DIV UR7, `(.L_x_27091) ;  /* 0x0000006207887947 */ /* 0x000fec000b800000 */
[----:B------:R0:W1:Y:S02]  /*6180*/  SHFL.BFLY PT, R41, R40, 0x1, 0x1f ;  /* 0x0c201f0028297f89 */ /* 0x00006400000e0000 */
.L_x_27135:
[----:B------:R-:W-:Y:S01]  /*6190*/  ISETP.NE.AND P0, PT, R156, RZ, PT ;  /* 0x000000ff9c00720c */ /* 0x000fe20003f05270 */
[----:B------:R-:W-:Y:S02]  /*61a0*/  IMAD R42, R158, 0x10, R153 ;  /* 0x000000109e2a7824 */ /* 0x000fe400078e0299 */
[----:B-1----:R-:W-:Y:S01]  /*61b0*/  FADD.FTZ R41, R40, R41 ;  /* 0x0000002928297221 */ /* 0x002fe20000010000 */
[----:B------:R-:W-:Y:S01]  /*61c0*/  VIADD R158, R158, 0x4 ;  /* 0x000000049e9e7836 */ /* 0x000fe20000000000 */
[----:B------:R-:W-:Y:S01]  /*61d0*/  BSSY B1, `(.L_x_27092) ;  /* 0x0000011000017945 */ /* 0x000fe20003800000 */
[----:B0-----:R-:W-:-:S03]  /*61e0*/  IMAD.IADD R40, R43, 0x1, R42 ;  /* 0x000000012b287824 */ /* 0x001fc600078e022a */
[----:B------:R-:W-:Y:S02]  /*61f0*/  ISETP.GE.AND P1, PT, R158, UR4, PT ;  /* 0x000000049e007c0c */ /* 0x000fe4000bf26270 */
[----:B------:R-:W-:Y:S01]  /*6200*/  I2FP.F32.S32 R43, R40 ;  /* 0x00000028002b7245 */ /* 0x000fe20000201400 */
[----:B------:R-:W-:-:S04]  /*6210*/  FMUL.FTZ R40, R41, UR25 ;  /* 0x0000001929287c20 */ /* 0x000fc80008410000 */
        /* <DEDUP_REMOVED lines=12> */
.L_x_27093:
[----:B------:R-:W-:Y:S05]  /*62e0*/  BSYNC B1 ;  /* 0x0000000000017941 */ /* 0x000fea0003800000 */
.L_x_27092:
[----:B------:R-:W-:Y:S05]  /*62f0*/  @!P1 BRA `(.L_x_27094) ;  /* 0xffffffe000dc9947 */ /* 0x000fea000383ffff */
.L_x_27085:
[----:B------:R-:W-:Y:S05]  /*6300*/  BSYNC B0 ;  /* 0x0000000000007941 */ /* 0x000fea0003800000 */
.L_x_27084:
        /* <DEDUP_REMOVED lines=19> */
.L_x_27141:
        /* <DEDUP_REMOVED lines=11> */
[----:B------:R-:W-:Y:S01]  /*64f0*/  IMAD.MOV.U32 R8, RZ, RZ, RZ ;  /* 0x000000ffff087224 */ /* 0x000fe200078e00ff */
[----:B------:R-:W-:-:S03]  /*6500*/  ISETP.GE.AND P1, PT, R51, UR6, PT ;  /* 0x0000000633007c0c */ /* 0x000fc6000bf26270 */
[----:B------:R-:W-:Y:S08]  /*6510*/  BSSY B0, `(.L_x_27096) ;  /* 0x00000f8000007945 */ /* 0x000ff00003800000 */
[----:B--2---:R-:W1:Y:S01]  /*6520*/  @!P0 S2R R5, SR_CgaCtaId ;  /* 0x0000000000058919 */ /* 0x004e620000008800 */
        /* <DEDUP_REMOVED lines=36> */
.L_x_27100:
        /* <DEDUP_REMOVED lines=11> */
.L_x_27099:
[----:B------:R-:W-:Y:S05]  /*6820*/  BSYNC B1 ;  /* 0x0000000000017941 */ /* 0x000fea0003800000 */
.L_x_27098:
        /* <DEDUP_REMOVED lines=15> */
.L_x_27103:
        /* <DEDUP_REMOVED lines=100> */
.L_x_27102:
[----:B------:R-:W-:Y:S05]  /*6f60*/  BSYNC B1 ;  /* 0x0000000000017941 */ /* 0x000fea0003800000 */
.L_x_27101:
        /* <DEDUP_REMOVED lines=55> */
.L_x_27105:
[----:B------:R-:W-:Y:S05]  /*72e0*/  BSYNC B1 ;  /* 0x0000000000017941 */ /* 0x000fea0003800000 */
.L_x_27104:
        /* <DEDUP_REMOVED lines=26> */
.L_x_27097:
[----:B------:R-:W-:Y:S05]  /*7490*/  BSYNC B0 ;  /* 0x0000000000007941 */ /* 0x000fea0003800000 */
.L_x_27096:
        /* <DEDUP_REMOVED lines=59> */
.L_x_27110:
        /* <DEDUP_REMOVED lines=8> */
.L_x_27109:
[----:B------:R-:W-:Y:S05]  /*78d0*/  BSYNC B1 ;  /* 0x0000000000017941 */ /* 0x000fea0003800000 */
.L_x_27108:
        /* <DEDUP_REMOVED lines=15> */
.L_x_27113:
        /* <DEDUP_REMOVED lines=52> */
.L_x_27112:
[----:B------:R-:W-:Y:S05]  /*7d10*/  BSYNC B1 ;  /* 0x0000000000017941 */ /* 0x000fea0003800000 */
.L_x_27111:
        /* <DEDUP_REMOVED lines=31> */
.L_x_27115:
[----:B------:R-:W-:Y:S05]  /*7f10*/  BSYNC B1 ;  /* 0x0000000000017941 */ /* 0x000fea0003800000 */
.L_x_27114:
        /* <DEDUP_REMOVED lines=14> */
.L_x_27107:
[----:B------:R-:W-:Y:S05]  /*8000*/  BSYNC B0 ;  /* 0x0000000000007941 */ /* 0x000fea0003800000 */
.L_x_27106:
        /* <DEDUP_REMOVED lines=32> */
.L_x_27117:
[----:B------:R-:W-:Y:S05]  /*8210*/  BSYNC B0 ;  /* 0x0000000000007941 */ /* 0x000fea0003800000 */
.L_x_27116:
[----:B------:R-:W-:Y:S01]  /*8220*/  ULDC UR13, c[0x0][0x26c] ;  /* 0x00009b00000d7ab9 */ /* 0x000fe20000000800 */
[----:B------:R-:W-:Y:S01]  /*8230*/  ULDC.64 UR8, c[0x0][0x238] ;  /* 0x00008e0000087ab9 */ /* 0x000fe20000000a00 */
[----:B------:R-:W-:Y:S04]  /*8240*/  BSSY B0, `(.L_x_27118) ;  /* 0x0000255000007945 */ /* 0x000fe80003800000 */
[----:B------:R-:W-:Y:S05]  /*8250*/  @!P1 BRA `(.L_x_27119) ;  /* 0x00000000003c9947 */ /* 0x000fea0003800000 */
[----:B------:R-:W-:Y:S01]  /*8260*/  IMAD.MOV.U32 R118, RZ, RZ, RZ ;  /* 0x000000ffff767224 */ /* 0x000fe200078e00ff */
[----:B------:R-:W-:Y:S01]  /*8270*/  CS2R R116, SRZ ;  /* 0x0000000000747805 */ /* 0x000fe2000001ff00 */
[----:B------:R-:W-:Y:S01]  /*8280*/  IMAD.MOV.U32 R50, RZ, RZ, RZ ;  /* 0x000000ffff327224 */ /* 0x000fe200078e00ff */
[----:B------:R-:W-:Y:S02]  /*8290*/  CS2R R48, SRZ ;  /* 0x0000000000307805 */ /* 0x000fe4000001ff00 */
[----:B------:R-:W-:Y:S02]  /*82a0*/  CS2R R18, SRZ ;  /* 0x0000000000127805 */ /* 0x000fe4000001ff00 */
[----:B------:R-:W-:Y:S02]  /*82b0*/  CS2R R16, SRZ ;  /* 0x0000000000107805 */ /* 0x000fe4000001ff00 */
[----:B------:R-:W-:Y:S02]  /*82c0*/  CS2R R14, SRZ ;  /* 0x00000000000e7805 */ /* 0x000fe4000001ff00 */
[----:B--2---:R-:W-:-:S02]  /*82d0*/  CS2R R12, SRZ ;  /* 0x00000000000c7805 */ /* 0x004fc4000001ff00 */
[----:B------:R-:W-:Y:S02]  /*82e0*/  CS2R R10, SRZ ;  /* 0x00000000000a7805 */ /* 0x000fe4000001ff00 */
[----:B----4-:R-:W-:Y:S02]  /*82f0*/  CS2R R8, SRZ ;  /* 0x0000000000087805 */ /* 0x010fe4000001ff00 */
[----:B------:R-:W-:Y:S02]  /*8300*/  CS2R R6, SRZ ;  /* 0x0000000000067805 */ /* 0x000fe4000001ff00 */
[----:B-1----:R-:W-:Y:S01]  /*8310*/  CS2R R4, SRZ ;  /* 0x0000000000047805 */ /* 0x002fe2000001ff00 */
[----:B------:R-:W-:Y:S02]  /*8320*/  IMAD.MOV.U32 R136, RZ, RZ, RZ ;  /* 0x000000ffff887224 */ /* 0x000fe400078e00ff */
[----:B------:R-:W-:Y:S01]  /*8330*/  IMAD.MOV.U32 R123, RZ, RZ, RZ ;  /* 0x000000ffff7b7224 */ /* 0x000fe200078e00ff */
[----:B------:R-:W-:Y:S06]  /*8340*/  BRA `(.L_x_27120) ;  /* 0x0000002400107947 */ /* 0x000fec0003800000 */
.L_x_27119:
[C---:B------:R-:W-:Y:S01]  /*8350*/  IADD3 R121, P0, R155.reuse, UR5, RZ ;  /* 0x000000059b797c10 */ /* 0x040fe2000ff1e0ff */
[----:B------:R-:W-:Y:S01]  /*8360*/  ULDC.64 UR6, c[0x0][0x248] ;  /* 0x0000920000067ab9 */ /* 0x000fe20000000a00 */
[----:B--2---:R-:W-:Y:S01]  /*8370*/  SHF.R.S32.HI R5, RZ, 0x1f, R2 ;  /* 0x0000001fff057819 */ /* 0x004fe20000011402 */
[----:B------:R-:W2:Y:S01]  /*8380*/  LDC R128, c[0x0][0x26c] ;  /* 0x00009b00ff807b82 */ /* 0x000ea20000000800 */
[----:B----4-:R-:W-:Y:S01]  /*8390*/  LEA.HI.X.SX32 R6, R155, UR18, 0x1, P0 ;  /* 0x000000129b067c11 */ /* 0x010fe200080f0eff */
[----:B------:R-:W-:Y:S01]  /*83a0*/  ULDC UR12, c[0x0][0x270] ;  /* 0x00009c00000c7ab9 */ /* 0x000fe20000000800 */
[----:B------:R-:W-:Y:S01]  /*83b0*/  LEA R120, P0, R121, UR6, 0x2 ;  /* 0x0000000679787c11 */ /* 0x000fe2000f8010ff */
[----:B------:R-:W-:Y:S01]  /*83c0*/  UMOV UR6, 0x400 ;  /* 0x0000040000067882 */ /* 0x000fe20000000000 */
[----:B------:R-:W-:Y:S01]  /*83d0*/  LEA.HI R5, R5, R2, RZ, 0x2 ;  /* 0x0000000205057211 */ /* 0x000fe200078f10ff */
[----:B------:R-:W-:Y:S01]  /*83e0*/  UIADD3 UR6, UR6, 0x320, URZ ;  /* 0x0000032006067890 */ /* 0x000fe2000fffe03f */
[----:B------:R-:W-:Y:S01]  /*83f0*/  LEA.HI.X R121, R121, UR7, R6, 0x2, P0 ;  /* 0x0000000779797c11 */ /* 0x000fe200080f1406 */
[----:B------:R-:W4:Y:S01]  /*8400*/  S2UR UR7, SR_CgaCtaId ;  /* 0x00000000000779c3 */ /* 0x000f220000008800 */
[C---:B------:R-:W-:Y:S01]  /*8410*/  LOP3.LUT R7, R5.reuse, 0xfffffffc, RZ, 0xc0, !PT ;  /* 0xfffffffc05077812 */ /* 0x040fe200078ec0ff */
[----:B------:R-:W-:Y:S01]  /*8420*/  IMAD.SHL.U32 R5, R5, 0x4, RZ ;  /* 0x0000000405057824 */ /* 0x000fe200078e00ff */
[----:B------:R-:W-:Y:S01]  /*8430*/  LOP3.LUT R124, RZ, R124, RZ, 0x33, !PT ;  /* 0x0000007cff7c7212 */ /* 0x000fe200078e33ff */
[----:B------:R-:W-:Y:S01]  /*8440*/  IMAD.U32 R9, RZ, RZ, UR17 ;  /* 0x00000011ff097e24 */ /* 0x000fe2000f8e00ff */
[----:B------:R-:W-:Y:S01]  /*8450*/  CS2R R116, SRZ ;  /* 0x0000000000747805 */ /* 0x000fe2000001ff00 */
[----:B------:R-:W-:Y:S01]  /*8460*/  IMAD.IADD R20, R2, 0x1, -R7 ;  /* 0x0000000102147824 */ /* 0x000fe200078e0a07 */
[----:B------:R-:W-:Y:S01]  /*8470*/  LOP3.LUT R5, R5, 0xfffffff0, RZ, 0xc0, !PT ;  /* 0xfffffff005057812 */ /* 0x000fe200078ec0ff */
[----:B------:R-:W-:Y:S01]  /*8480*/  IMAD R126, R0, UR12, RZ ;  /* 0x0000000c007e7c24 */ /* 0x000fe2000f8e02ff */
[----:B------:R-:W-:Y:S01]  /*8490*/  CS2R R48, SRZ ;  /* 0x0000000000307805 */ /* 0x000fe2000001ff00 */
[----:B-1----:R-:W-:Y:S01]  /*84a0*/  IMAD.SHL.U32 R4, R20, 0x4, RZ ;  /* 0x0000000414047824 */ /* 0x002fe200078e00ff */
[----:B------:R-:W-:Y:S01]  /*84b0*/  CS2R R18, SRZ ;  /* 0x0000000000127805 */ /* 0x000fe2000001ff00 */
[C---:B------:R-:W-:Y:S01]  /*84c0*/  IMAD R0, R3.reuse, 0x4, R20 ;  /* 0x0000000403007824 */ /* 0x040fe200078e0214 */
[----:B------:R-:W-:Y:S01]  /*84d0*/  CS2R R16, SRZ ;  /* 0x0000000000107805 */ /* 0x000fe2000001ff00 */
[----:B------:R-:W-:Y:S01]  /*84e0*/  IMAD R122, R3, 0x10, R4 ;  /* 0x00000010037a7824 */ /* 0x000fe200078e0204 */
[----:B------:R-:W-:Y:S01]  /*84f0*/  CS2R R14, SRZ ;  /* 0x00000000000e7805 */ /* 0x000fe2000001ff00 */
[----:B------:R-:W-:Y:S01]  /*8500*/  IMAD.IADD R119, R4, 0x1, R5 ;  /* 0x0000000104777824 */ /* 0x000fe200078e0205 */
[----:B------:R-:W-:Y:S01]  /*8510*/  CS2R R12, SRZ ;  /* 0x00000000000c7805 */ /* 0x000fe2000001ff00 */
[----:B------:R-:W-:Y:S01]  /*8520*/  IMAD.MOV.U32 R118, RZ, RZ, RZ ;  /* 0x000000ffff767224 */ /* 0x000fe200078e00ff */
[----:B------:R-:W-:Y:S01]  /*8530*/  IADD3 R122, R122, 0x3, R9 ;  /* 0x000000037a7a7810 */ /* 0x000fe20007ffe009 */
[----:B------:R-:W-:Y:S01]  /*8540*/  IMAD.MOV.U32 R50, RZ, RZ, RZ ;  /* 0x000000ffff327224 */ /* 0x000fe200078e00ff */
[----:B------:R-:W-:-:S02]  /*8550*/  CS2R R10, SRZ ;  /* 0x00000000000a7805 */ /* 0x000fc4000001ff00 */
[----:B------:R-:W-:Y:S02]  /*8560*/  CS2R R8, SRZ ;  /* 0x0000000000087805 */ /* 0x000fe4000001ff00 */
[----:B------:R-:W-:Y:S01]  /*8570*/  CS2R R6, SRZ ;  /* 0x0000000000067805 */ /* 0x000fe2000001ff00 */
[----:B----4-:R-:W-:Y:S01]  /*8580*/  ULEA UR6, UR7, UR6, 0x18 ;  /* 0x0000000607067291 */ /* 0x010fe2000f8ec03f */
[----:B------:R-:W-:Y:S01]  /*8590*/  CS2R R4, SRZ ;  /* 0x0000000000047805 */ /* 0x000fe2000001ff00 */
[----:B------:R-:W-:Y:S01]  /*85a0*/  IMAD.MOV.U32 R136, RZ, RZ, RZ ;  /* 0x000000ffff887224 */ /* 0x000fe200078e00ff */
[----:B--2---:R-:W-:Y:S01]  /*85b0*/  SHF.R.S32.HI R128, RZ, 0x1f, R128 ;  /* 0x0000001fff807819 */ /* 0x004fe20000011480 */
[----:B------:R-:W-:Y:S01]  /*85c0*/  IMAD.MOV.U32 R123, RZ, RZ, RZ ;  /* 0x000000ffff7b7224 */ /* 0x000fe200078e00ff */
[----:B------:R-:W-:Y:S01]  /*85d0*/  SHF.R.S32.HI R127, RZ, 0x1f, R126 ;  /* 0x0000001fff7f7819 */ /* 0x000fe2000001147e */
[C---:B------:R-:W-:Y:S01]  /*85e0*/  VIADD R129, R119.reuse, 0x100 ;  /* 0x0000010077817836 */ /* 0x040fe20000000000 */
[----:B------:R-:W-:Y:S01]  /*85f0*/  LEA R0, R0, UR6, 0x4 ;  /* 0x0000000600007c11 */ /* 0x000fe2000f8e20ff */
        /* <DEDUP_REMOVED lines=21> */
.L_x_27121:
[----:B------:R-:W2:Y:S01]  /*8750*/  LDG.E.CONSTANT R21, desc[UR10][R120.64] ;  /* 0x0000000a78157981 */ /* 0x000ea2000c1e9900 */
[----:B------:R-:W-:Y:S01]  /*8760*/  IMAD.IADD R72, R124, 0x1, R155 ;  /* 0x000000017c487824 */ /* 0x000fe200078e029b */
        /* <DEDUP_REMOVED lines=11> */
[----:B------:R1:W4:Y:S01]  /*8820*/  LDG.E.128.CONSTANT R108, desc[UR10][R28.64+0x200] ;  /* 0x0002000a1c6c7981 */ /* 0x000322000c1e9d00 */
[----:B------:R-:W-:Y:S02]  /*8830*/  LEA R20, P1, R21, UR8, 0x2 ;  /* 0x0000000815147c11 */ /* 0x000fe4000f8210ff */
[----:B------:R-:W-:Y:S02]  /*8840*/  LEA.HI.X.SX32 R22, R129, R112, 0x1, P0 ;  /* 0x0000007081167211 */ /* 0x000fe400000f0eff */
[----:B------:R-:W-:Y:S02]  /*8850*/  IADD3 R25, P0, R131, R104, RZ ;  /* 0x0000006883197210 */ /* 0x000fe40007f1e0ff */
[----:B------:R-:W-:Y:S02]  /*8860*/  LEA.HI.X R21, R21, UR9, R22, 0x2, P1 ;  /* 0x0000000915157c11 */ /* 0x000fe400088f1416 */
[----:B------:R-:W-:Y:S02]  /*8870*/  LEA R24, P1, R25, UR8, 0x2 ;  /* 0x0000000819187c11 */ /* 0x000fe4000f8210ff */
[----:B------:R-:W-:-:S02]  /*8880*/  LEA.HI.X.SX32 R26, R131, R112, 0x1, P0 ;  /* 0x00000070831a7211 */ /* 0x000fc400000f0eff */
[----:B------:R-:W5:Y:S02]  /*8890*/  LDG.E.128.CONSTANT R20, desc[UR10][R20.64] ;  /* 0x0000000a14147981 */ /* 0x000f64000c1e9d00 */
[----:B------:R-:W-:Y:S02]  /*88a0*/  LEA.HI.X R25, R25, UR9, R26, 0x2, P1 ;  /* 0x0000000919197c11 */ /* 0x000fe400088f141a */
[----:B-1----:R-:W-:-:S04]  /*88b0*/  IADD3 R29, P0, R133, R104, RZ ;  /* 0x00000068851d7210 */ /* 0x002fc80007f1e0ff */
[----:B------:R-:W5:Y:S01]  /*88c0*/  LDG.E.128.CONSTANT R24, desc[UR10][R24.64] ;  /* 0x0000000a18187981 */ /* 0x000f62000c1e9d00 */
[----:B------:R-:W-:Y:S02]  /*88d0*/  LEA R28, P1, R29, UR8, 0x2 ;  /* 0x000000081d1c7c11 */ /* 0x000fe4000f8210ff */
[----:B------:R-:W-:-:S04]  /*88e0*/  LEA.HI.X.SX32 R30, R133, R112, 0x1, P0 ;  /* 0x00000070851e7211 */ /* 0x000fc800000f0eff */
[----:B------:R-:W-:-:S06]  /*88f0*/  LEA.HI.X R29, R29, UR9, R30, 0x2, P1 ;  /* 0x000000091d1d7c11 */ /* 0x000fcc00088f141e */
[----:B------:R-:W5:Y:S01]  /*8900*/  LDG.E.128.CONSTANT R28, desc[UR10][R28.64] ;  /* 0x0000000a1c1c7981 */ /* 0x000f62000c1e9d00 */
[----:B---3--:R-:W-:-:S04]  /*8910*/  IADD3 R33, P0, R135, R104, RZ ;  /* 0x0000006887217210 */ /* 0x008fc80007f1e0ff */
        /* <DEDUP_REMOVED lines=8> */
[----:B0-----:R-:W-:-:S04]  /*89a0*/  IADD3 R41, P0, R139, R104, RZ ;  /* 0x000000688b297210 */ /* 0x001fc80007f1e0ff */
        /* <DEDUP_REMOVED lines=22> */
[----:B------:R-:W-:Y:S01]  /*8b10*/  IADD3 R65, P0, R149, R104, RZ ;  /* 0x0000006895417210 */ /* 0x000fe20007f1e0ff */
[----:B------:R-:W3:Y:S01]  /*8b20*/  LDG.E.128.CONSTANT R56, desc[UR10][R56.64] ;  /* 0x0000000a38387981 */ /* 0x000ee2000c1e9d00 */
[----:B------:R-:W-:Y:S02]  /*8b30*/  LEA.HI.X R61, R61, UR9, R62, 0x2, P1 ;  /* 0x000000093d3d7c11 */ /* 0x000fe400088f143e */
[----:B------:R-:W-:Y:S02]  /*8b40*/  LEA R64, P1, R65, UR8, 0x2 ;  /* 0x0000000841407c11 */ /* 0x000fe4000f8210ff */
[----:B------:R-:W-:Y:S02]  /*8b50*/  LEA.HI.X.SX32 R66, R149, R112, 0x1, P0 ;  /* 0x0000007095427211 */ /* 0x000fe400000f0eff */
[----:B------:R-:W-:Y:S01]  /*8b60*/  IADD3 R69, P0, R151, R104, RZ ;  /* 0x0000006897457210 */ /* 0x000fe20007f1e0ff */
[----:B------:R-:W3:Y:S01]  /*8b70*/  LDG.E.128.CONSTANT R60, desc[UR10][R60.64] ;  /* 0x0000000a3c3c7981 */ /* 0x000ee2000c1e9d00 */
[----:B------:R-:W-:-:S02]  /*8b80*/  LEA.HI.X R65, R65, UR9, R66, 0x2, P1 ;  /* 0x0000000941417c11 */ /* 0x000fc400088f1442 */
[----:B------:R-:W-:Y:S02]  /*8b90*/  LEA R68, P1, R69, UR8, 0x2 ;  /* 0x0000000845447c11 */ /* 0x000fe4000f8210ff */
[----:B------:R-:W-:Y:S02]  /*8ba0*/  LEA.HI.X.SX32 R70, R151, R112, 0x1, P0 ;  /* 0x0000007097467211 */ /* 0x000fe400000f0eff */
[----:B------:R-:W3:Y:S02]  /*8bb0*/  LDG.E.128.CONSTANT R64, desc[UR10][R64.64] ;  /* 0x0000000a40407981 */ /* 0x000ee4000c1e9d00 */
[----:B------:R-:W-:Y:S02]  /*8bc0*/  LEA.HI.X R69, R69, UR9, R70, 0x2, P1 ;  /* 0x0000000945457c11 */ /* 0x000fe400088f1446 */
[----:B------:R-:W-:Y:S02]  /*8bd0*/  ISETP.NE.AND P1, PT, R72, -0x2, PT ;  /* 0xfffffffe4800780c */ /* 0x000fe40003f25270 */
[----:B------:R-:W-:-:S02]  /*8be0*/  IADD3 R73, P0, R153, R104, RZ ;  /* 0x0000006899497210 */ /* 0x000fc40007f1e0ff */
[----:B------:R-:W3:Y:S02]  /*8bf0*/  LDG.E.128.CONSTANT R68, desc[UR10][R68.64] ;  /* 0x0000000a44447981 */ /* 0x000ee4000c1e9d00 */
[----:B------:R-:W-:Y:S02]  /*8c00*/  LEA R72, P2, R73, UR8, 0x2 ;  /* 0x0000000849487c11 */ /* 0x000fe4000f8410ff */
[----:B------:R-:W-:Y:S02]  /*8c10*/  LEA.HI.X.SX32 R74, R153, R112, 0x1, P0 ;  /* 0x00000070994a7211 */ /* 0x000fe400000f0eff */
[----:B------:R-:W-:Y:S02]  /*8c20*/  IADD3 R78, P0, R157, R104, RZ ;  /* 0x000000689d4e7210 */ /* 0x000fe40007f1e0ff */
[----:B------:R-:W-:Y:S01]  /*8c30*/  LEA.HI.X R73, R73, UR9, R74, 0x2, P2 ;  /* 0x0000000949497c11 */ /* 0x000fe200090f144a */
[----:B------:R-:W-:Y:S01]  /*8c40*/  @!P1 VIADD R77, R122, 0xfffffffd ;  /* 0xfffffffd7a4d9836 */ /* 0x000fe20000000000 */
[----:B------:R-:W-:Y:S01]  /*8c50*/  LEA R76, P2, R78, UR8, 0x2 ;  /* 0x000000084e4c7c11 */ /* 0x000fe2000f8410ff */
[C---:B------:R-:W-:Y:S01]  /*8c60*/  @!P1 VIADD R80, R122.reuse, 0xfffffffd ;  /* 0xfffffffd7a509836 */ /* 0x040fe20000000000 */
[----:B------:R-:W-:Y:S01]  /*8c70*/  LEA.HI.X.SX32 R79, R157, R112, 0x1, P0 ;  /* 0x000000709d4f7211 */ /* 0x000fe200000f0eff */
[C---:B------:R-:W-:Y:S01]  /*8c80*/  @!P1 VIADD R81, R122.reuse, 0xfffffffe ;  /* 0xfffffffe7a519836 */ /* 0x040fe20000000000 */
[----:B------:R-:W-:Y:S01]  /*8c90*/  @!P1 ISETP.GE.AND P6, PT, R77, UR16, PT ;  /* 0x000000104d009c0c */ /* 0x000fe2000bfc6270 */
[----:B------:R-:W-:Y:S01]  /*8ca0*/  @!P1 VIADD R82, R122, 0xffffffff ;  /* 0xffffffff7a529836 */ /* 0x000fe20000000000 */
[----:B------:R-:W-:Y:S01]  /*8cb0*/  LEA.HI.X R77, R78, UR9, R79, 0x2, P2 ;  /* 0x000000094e4d7c11 */ /* 0x000fe200090f144f */
[----:B------:R-:W-:Y:S01]  /*8cc0*/  @!P1 VIADD R83, R122, 0xfffffffd ;  /* 0xfffffffd7a539836 */ /* 0x000fe20000000000 */
[----:B------:R-:W-:Y:S01]  /*8cd0*/  @!P1 ISETP.GE.AND P5, PT, R80, UR16, PT ;  /* 0x0000001050009c0c */ /* 0x000fe2000bfa6270 */
[C---:B------:R-:W-:Y:S01]  /*8ce0*/  @!P1 VIADD R78, R122.reuse, 0xfffffffe ;  /* 0xfffffffe7a4e9836 */ /* 0x040fe20000000000 */
[----:B------:R-:W-:Y:S01]  /*8cf0*/  IADD3 R80, P2, R159, R104, RZ ;  /* 0x000000689f507210 */ /* 0x000fe20007f5e0ff */
[C---:B------:R-:W-:Y:S01]  /*8d00*/  @!P1 VIADD R79, R122.reuse, 0xffffffff ;  /* 0xffffffff7a4f9836 */ /* 0x040fe20000000000 */
[----:B------:R-:W-:Y:S01]  /*8d10*/  @!P1 ISETP.GE.AND P3, PT, R81, UR16, PT ;  /* 0x0000001051009c0c */ /* 0x000fe2000bf66270 */
[C---:B------:R-:W-:Y:S01]  /*8d20*/  @!P1 VIADD R91, R122.reuse, 0xffffffff ;  /* 0xffffffff7a5b9836 */ /* 0x040fe20000000000 */
[----:B------:R-:W-:Y:S01]  /*8d30*/  LEA.HI.X.SX32 R81, R159, R112, 0x1, P2 ;  /* 0x000000709f517211 */ /* 0x000fe200010f0eff */
[----:B------:R-:W-:Y:S01]  /*8d40*/  @!P1 VIADD R92, R122, 0xfffffffd ;  /* 0xfffffffd7a5c9836 */ /* 0x000fe20000000000 */
[----:B------:R-:W-:Y:S01]  /*8d50*/  @!P1 ISETP.GE.AND P2, PT, R82, UR16, PT ;  /* 0x0000001052009c0c */ /* 0x000fe2000bf46270 */
[----:B------:R-:W-:Y:S01]  /*8d60*/  @!P1 VIADD R82, R122, 0xfffffffe ;  /* 0xfffffffe7a529836 */ /* 0x000fe20000000000 */
[----:B------:R-:W-:Y:S01]  /*8d70*/  @!P1 ISETP.GE.AND P0, PT, R78, UR16, PT ;  /* 0x000000104e009c0c */ /* 0x000fe2000bf06270 */
[----:B------:R-:W3:Y:S01]  /*8d80*/  LDG.E.128.CONSTANT R72, desc[UR10][R72.64] ;  /* 0x0000000a48487981 */ /* 0x000ee2000c1e9d00 */
[----:B------:R-:W-:Y:S01]  /*8d90*/  @!P1 ISETP.GE.AND P4, PT, R79, UR16, PT ;  /* 0x000000104f009c0c */ /* 0x000fe2000bf86270 */
[----:B------:R-:W-:-:S02]  /*8da0*/  @!P1 VIADD R96, R122, 0xfffffffe ;  /* 0xfffffffe7a609836 */ /* 0x000fc40000000000 */
[C---:B------:R-:W-:Y:S01]  /*8db0*/  @!P1 VIADD R95, R122.reuse, 0xffffffff ;  /* 0xffffffff7a5f9836 */ /* 0x040fe20000000000 */
[----:B------:R-:W3:Y:S01]  /*8dc0*/  LDG.E.128.CONSTANT R76, desc[UR10][R76.64] ;  /* 0x0000000a4c4c7981 */ /* 0x000ee2000c1e9d00 */
[C---:B------:R-:W-:Y:S02]  /*8dd0*/  @!P1 VIADD R105, R122.reuse, 0xfffffffd ;  /* 0xfffffffd7a699836 */ /* 0x040fe40000000000 */
[----:B------:R-:W-:Y:S01]  /*8de0*/  @!P1 VIADD R107, R122, 0xfffffffe ;  /* 0xfffffffe7a6b9836 */ /* 0x000fe20000000000 */
[----:B--2---:R-:W-:Y:S02]  /*8df0*/  @!P1 FSEL R100, R100, RZ, !P6 ;  /* 0x000000ff64649208 */ /* 0x004fe40007000000 */
[----:B------:R-:W-:Y:S02]  /*8e00*/  LEA R84, P6, R80, UR8, 0x2 ;  /* 0x0000000850547c11 */ /* 0x000fe4000f8c10ff */
[----:B------:R-:W-:Y:S02]  /*8e10*/  @!P1 FSEL R101, R101, RZ, !P0 ;  /* 0x000000ff65659208 */ /* 0x000fe40004000000 */
[----:B------:R-:W-:-:S02]  /*8e20*/  @!P1 FSEL R102, R102, RZ, !P4 ;  /* 0x000000ff66669208 */ /* 0x000fc40006000000 */
[----:B------:R-:W-:Y:S02]  /*8e30*/  @!P1 ISETP.GE.AND P0, PT, R83, UR16, PT ;  /* 0x0000001053009c0c */ /* 0x000fe4000bf06270 */
[----:B------:R-:W-:Y:S02]  /*8e40*/  LEA.HI.X R85, R80, UR9, R81, 0x2, P6 ;  /* 0x0000000950557c11 */ /* 0x000fe4000b0f1451 */
[----:B------:R-:W-:Y:S02]  /*8e50*/  @!P1 ISETP.GE.AND P4, PT, R82, UR16, PT ;  /* 0x0000001052009c0c */ /* 0x000fe4000bf86270 */
[----:B------:R-:W0:Y:S01]  /*8e60*/  LDS.128 R80, [R0] ;  /* 0x0000000000507984 */ /* 0x000e220000000c00 */
[----:B------:R-:W-:Y:S02]  /*8e70*/  @!P1 ISETP.GE.AND P6, PT, R122, UR16, PT ;  /* 0x000000107a009c0c */ /* 0x000fe4000bfc6270 */
[----:B----4-:R-:W-:Y:S01]  /*8e80*/  @!P1 FSEL R109, R109, RZ, !P3 ;  /* 0x000000ff6d6d9208 */ /* 0x010fe20005800000 */
[----:B------:R-:W2:Y:S01]  /*8e90*/  LDG.E.128.CONSTANT R84, desc[UR10][R84.64] ;  /* 0x0000000a54547981 */ /* 0x000ea2000c1e9d00 */
[----:B------:R-:W-:-:S02]  /*8ea0*/  @!P1 ISETP.GE.AND P3, PT, R91, UR16, PT ;  /* 0x000000105b009c0c */ /* 0x000fc4000bf66270 */
[----:B------:R-:W-:Y:S02]  /*8eb0*/  @!P1 FSEL R103, R103, RZ, !P6 ;  /* 0x000000ff67679208 */ /* 0x000fe40007000000 */
[----:B------:R-:W-:Y:S02]  /*8ec0*/  IADD3 R89, P6, R161, R104, RZ ;  /* 0x00000068a1597210 */ /* 0x000fe40007fde0ff */
[----:B-----5:R-:W-:Y:S02]  /*8ed0*/  @!P1 FSEL R22, R22, RZ, !P3 ;  /* 0x000000ff16169208 */ /* 0x020fe40005800000 */
[----:B------:R-:W-:Y:S02]  /*8ee0*/  @!P1 ISETP.GE.AND P3, PT, R122, UR16, PT ;  /* 0x000000107a009c0c */ /* 0x000fe4000bf66270 */
[----:B------:R-:W-:Y:S02]  /*8ef0*/  @!P1 FSEL R108, R108, RZ, !P5 ;  /* 0x000000ff6c6c9208 */ /* 0x000fe40006800000 */
[----:B------:R-:W-:-:S02]  /*8f00*/  LEA R88, P5, R89, UR8, 0x2 ;  /* 0x0000000859587c11 */ /* 0x000fc4000f8a10ff */
[----:B------:R-:W-:Y:S02]  /*8f10*/  LEA.HI.X.SX32 R90, R161, R112, 0x1, P6 ;  /* 0x00000070a15a7211 */ /* 0x000fe400030f0eff */
[----:B------:R-:W-:Y:S02]  /*8f20*/  @!P1 FSEL R110, R110, RZ, !P2 ;  /* 0x000000ff6e6e9208 */ /* 0x000fe40005000000 */
[----:B------:R-:W-:Y:S02]  /*8f30*/  @!P1 ISETP.GE.AND P6, PT, R92, UR16, PT ;  /* 0x000000105c009c0c */ /* 0x000fe4000bfc6270 */
[-C--:B------:R-:W-:Y:S02]  /*8f40*/  IADD3 R93, P2, R163, R104.reuse, RZ ;  /* 0x00000068a35d7210 */ /* 0x080fe40007f5e0ff */
[----:B------:R-:W-:Y:S02]  /*8f50*/  @!P1 FSEL R23, R23, RZ, !P3 ;  /* 0x000000ff17179208 */ /* 0x000fe40005800000 */
[----:B------:R-:W-:-:S02]  /*8f60*/  IADD3 R97, P3, R165, R104, RZ ;  /* 0x00000068a5617210 */ /* 0x000fc40007f7e0ff */
[----:B------:R-:W-:Y:S02]  /*8f70*/  LEA.HI.X R89, R89, UR9, R90, 0x2, P5 ;  /* 0x0000000959597c11 */ /* 0x000fe4000a8f145a */
[----:B------:R-:W-:Y:S02]  /*8f80*/  @!P1 FSEL R20, R20, RZ, !P0 ;  /* 0x000000ff14149208 */ /* 0x000fe40004000000 */
[----:B------:R-:W-:Y:S02]  /*8f90*/  @!P1 ISETP.GE.AND P5, PT, R122, UR16, PT ;  /* 0x000000107a009c0c */ /* 0x000fe4000bfa6270 */
[----:B------:R-:W-:Y:S01]  /*8fa0*/  LEA.HI.X.SX32 R94, R163, R112, 0x1, P2 ;  /* 0x00000070a35e7211 */ /* 0x000fe200010f0eff */
[----:B------:R-:W4:Y:S01]  /*8fb0*/  LDG.E.128.CONSTANT R88, desc[UR10][R88.64] ;  /* 0x0000000a58587981 */ /* 0x000f22000c1e9d00 */
[----:B------:R-:W-:Y:S02]  /*8fc0*/  @!P1 ISETP.GE.AND P0, PT, R96, UR16, PT ;  /* 0x0000001060009c0c */ /* 0x000fe4000bf06270 */
[----:B------:R-:W-:-:S02]  /*8fd0*/  @!P1 FSEL R24, R24, RZ, !P6 ;  /* 0x000000ff18189208 */ /* 0x000fc40007000000 */
[----:B------:R-:W-:Y:S01]  /*8fe0*/  @!P1 ISETP.GE.AND P2, PT, R95, UR16, PT ;  /* 0x000000105f009c0c */ /* 0x000fe2000bf46270 */
[----:B------:R-:W-:Y:S01]  /*8ff0*/  @!P1 VIADD R95, R122, 0xfffffffd ;  /* 0xfffffffd7a5f9836 */ /* 0x000fe20000000000 */
[----:B------:R-:W-:Y:S02]  /*9000*/  LEA R96, P6, R97, UR8, 0x2 ;  /* 0x0000000861607c11 */ /* 0x000fe4000f8c10ff */
[----:B------:R-:W-:Y:S02]  /*9010*/  LEA.HI.X.SX32 R98, R165, R112, 0x1, P3 ;  /* 0x00000070a5627211 */ /* 0x000fe400018f0eff */
[----:B------:R-:W-:Y:S01]  /*9020*/  @!P1 FSEL R111, R111, RZ, !P5 ;  /* 0x000000ff6f6f9208 */ /* 0x000fe20006800000 */
[----:B0-----:R-:W-:Y:S01]  /*9030*/  FMUL.FTZ R101, R81, R101 ;  /* 0x0000006551657220 */ /* 0x001fe20000410000 */
[----:B------:R-:W-:Y:S02]  /*9040*/  LEA R92, P5, R93, UR8, 0x2 ;  /* 0x000000085d5c7c11 */ /* 0x000fe4000f8a10ff */
[----:B------:R-:W-:-:S02]  /*9050*/  @!P1 ISETP.GE.AND P3, PT, R105, UR16, PT ;  /* 0x0000001069009c0c */ /* 0x000fc4000bf66270 */
[----:B------:R-:W-:Y:S02]  /*9060*/  LEA.HI.X R97, R97, UR9, R98, 0x2, P6 ;  /* 0x0000000961617c11 */ /* 0x000fe4000b0f1462 */
[----:B------:R-:W-:Y:S02]  /*9070*/  @!P1 FSEL R26, R26, RZ, !P2 ;  /* 0x000000ff1a1a9208 */ /* 0x000fe40005000000 */
[----:B------:R-:W-:Y:S02]  /*9080*/  @!P1 ISETP.GE.AND P6, PT, R122, UR16, PT ;  /* 0x000000107a009c0c */ /* 0x000fe4000bfc6270 */
[----:B------:R-:W-:Y:S01]  /*9090*/  IADD3 R105, P2, R130, R104, RZ ;  /* 0x0000006882697210 */ /* 0x000fe20007f5e0ff */
[----:B------:R-:W-:Y:S01]  /*90a0*/  FFMA.FTZ R101, R80, R100, R101 ;  /* 0x0000006450657223 */ /* 0x000fe20000010065 */
[----:B------:R-:W-:Y:S01]  /*90b0*/  LEA.HI.X R93, R93, UR9, R94, 0x2, P5 ;  /* 0x000000095d5d7c11 */ /* 0x000fe2000a8f145e */
[----:B------:R-:W-:Y:S01]  /*90c0*/  @!P1 VIADD R94, R122, 0xfffffffe ;  /* 0xfffffffe7a5e9836 */ /* 0x000fe20000000000 */
[----:B------:R-:W-:-:S02]  /*90d0*/  @!P1 FSEL R27, R27, RZ, !P6 ;  /* 0x000000ff1b1b9208 */ /* 0x000fc40007000000 */
[----:B------:R-:W-:Y:S02]  /*90e0*/  LEA.HI.X.SX32 R106, R130, R112, 0x1, P2 ;  /* 0x00000070826a7211 */ /* 0x000fe400010f0eff */
[----:B------:R-:W-:Y:S02]  /*90f0*/  @!P1 ISETP.GE.AND P5, PT, R95, UR16, PT ;  /* 0x000000105f009c0c */ /* 0x000fe4000bfa6270 */
[----:B------:R-:W-:Y:S02]  /*9100*/  LEA R100, P6, R105, UR8, 0x2 ;  /* 0x0000000869647c11 */ /* 0x000fe4000f8c10ff */
[----:B------:R-:W-:Y:S01]  /*9110*/  @!P1 ISETP.GE.AND P2, PT, R107, UR16, PT ;  /* 0x000000106b009c0c */ /* 0x000fe2000bf46270 */
[----:B------:R-:W-:Y:S01]  /*9120*/  @!P1 VIADD R107, R122, 0xffffffff ;  /* 0xffffffff7a6b9836 */ /* 0x000fe20000000000 */
[----:B------:R-:W-:Y:S01]  /*9130*/  @!P1 FSEL R21, R21, RZ, !P4 ;  /* 0x000000ff15159208 */ /* 0x000fe20006000000 */
[----:B------:R-:W-:Y:S01]  /*9140*/  FFMA.FTZ R102, R82, R102, R101 ;  /* 0x0000006652667223 */ /* 0x000fe20000010065 */
[----:B------:R-:W-:-:S02]  /*9150*/  @!P1 ISETP.GE.AND P4, PT, R94, UR16, PT ;  /* 0x000000105e009c0c */ /* 0x000fc4000bf86270 */
[----:B------:R-:W-:Y:S02]  /*9160*/  LEA.HI.X R101, R105, UR9, R106, 0x2, P6 ;  /* 0x0000000969657c11 */ /* 0x000fe4000b0f146a */
[----:B------:R-:W-:Y:S01]  /*9170*/  @!P1 FSEL R28, R28, RZ, !P5 ;  /* 0x000000ff1c1c9208 */ /* 0x000fe20006800000 */
[C---:B------:R-:W-:Y:S01]  /*9180*/  FMUL.FTZ R109, R81.reuse, R109 ;  /* 0x0000006d516d7220 */ /* 0x040fe20000410000 */
[----:B------:R-:W-:Y:S01]  /*9190*/  IADD3 R105, P5, R132, R104, RZ ;  /* 0x0000006884697210 */ /* 0x000fe20007fbe0ff */
[----:B------:R-:W-:Y:S01]  /*91a0*/  FMUL.FTZ R115, R81, R21 ;  /* 0x0000001551737220 */ /* 0x000fe20000410000 */
[----:B------:R-:W-:Y:S01]  /*91b0*/  @!P1 ISETP.GE.AND P6, PT, R107, UR16, PT ;  /* 0x000000106b009c0c */ /* 0x000fe2000bfc6270 */
[C---:B------:R-:W-:Y:S01]  /*91c0*/  @!P1 VIADD R107, R122.reuse, 0xfffffffd ;  /* 0xfffffffd7a6b9836 */ /* 0x040fe20000000000 */
[----:B------:R-:W-:Y:S01]  /*91d0*/  @!P1 FSEL R29, R29, RZ, !P4 ;  /* 0x000000ff1d1d9208 */ /* 0x000fe20006000000 */
[----:B------:R-:W5:Y:S01]  /*91e0*/  LDG.E.128.CONSTANT R92, desc[UR10][R92.64] ;  /* 0x0000000a5c5c7981 */ /* 0x000f62000c1e9d00 */
[----:B------:R-:W-:Y:S01]  /*91f0*/  LEA R106, P4, R105, UR8, 0x2 ;  /* 0x00000008696a7c11 */ /* 0x000fe2000f8810ff */
[----:B------:R-:W-:Y:S01]  /*9200*/  @!P1 VIADD R99, R122, 0xffffffff ;  /* 0xffffffff7a639836 */ /* 0x000fe20000000000 */
[----:B------:R-:W-:Y:S01]  /*9210*/  LEA.HI.X.SX32 R138, R132, R112, 0x1, P5 ;  /* 0x00000070848a7211 */ /* 0x000fe200028f0eff */
[----:B------:R-:W-:Y:S01]  /*9220*/  FFMA.FTZ R109, R80, R108, R109 ;  /* 0x0000006c506d7223 */ /* 0x000fe2000001006d */
[----:B------:R-:W-:-:S02]  /*9230*/  @!P1 ISETP.GE.AND P5, PT, R107, UR16, PT ;  /* 0x000000106b009c0c */ /* 0x000fc4000bfa6270 */
[----:B------:R-:W-:Y:S02]  /*9240*/  LEA.HI.X R107, R105, UR9, R138, 0x2, P4 ;  /* 0x00000009696b7c11 */ /* 0x000fe4000a0f148a */
[----:B------:R-:W-:Y:S01]  /*9250*/  IADD3 R138, P4, R134, R104, RZ ;  /* 0x00000068868a7210 */ /* 0x000fe20007f9e0ff */
[----:B------:R-:W-:Y:S01]  /*9260*/  FFMA.FTZ R110, R82, R110, R109 ;  /* 0x0000006e526e7223 */ /* 0x000fe2000001006d */
[----:B------:R-:W-:Y:S02]  /*9270*/  @!P1 FSEL R25, R25, RZ, !P0 ;  /* 0x000000ff19199208 */ /* 0x000fe40004000000 */
[----:B------:R-:W-:Y:S02]  /*9280*/  LEA.HI.X.SX32 R109, R134, R112, 0x1, P4 ;  /* 0x00000070866d7211 */ /* 0x000fe400020f0eff */
[----:B------:R-:W-:Y:S01]  /*9290*/  LEA R108, P4, R138, UR8, 0x2 ;  /* 0x000000088a6c7c11 */ /* 0x000fe2000f8810ff */
[----:B------:R-:W-:Y:S01]  /*92a0*/  FFMA.FTZ R115, R80, R20, R115 ;  /* 0x0000001450737223 */ /* 0x000fe20000010073 */
[----:B------:R-:W-:Y:S01]  /*92b0*/  @!P1 VIADD R20, R122, 0xfffffffe ;  /* 0xfffffffe7a149836 */ /* 0x000fe20000000000 */
[----:B---3--:R-:W-:-:S02]  /*92c0*/  @!P1 FSEL R32, R32, RZ, !P3 ;  /* 0x000000ff20209208 */ /* 0x008fc40005800000 */
[----:B------:R-:W-:Y:S02]  /*92d0*/  LEA.HI.X R109, R138, UR9, R109, 0x2, P4 ;  /* 0x000000098a6d7c11 */ /* 0x000fe4000a0f146d */
[----:B------:R-:W-:Y:S02]  /*92e0*/  @!P1 ISETP.GE.AND P4, PT, R122, UR16, PT ;  /* 0x000000107a009c0c */ /* 0x000fe4000bf86270 */
[----:B------:R-:W-:Y:S02]  /*92f0*/  @!P1 FSEL R33, R33, RZ, !P2 ;  /* 0x000000ff21219208 */ /* 0x000fe40005000000 */
[----:B------:R-:W-:Y:S02]  /*9300*/  @!P1 FSEL R31, R31, RZ, !P4 ;  /* 0x000000ff1f1f9208 */ /* 0x000fe40006000000 */
        /* <DEDUP_REMOVED lines=8> */
[----:B------:R-:W-:Y:S01]  /*9390*/  @!P1 ISETP.GE.AND P2, PT, R20, UR16, PT ;  /* 0x0000001014009c0c */ /* 0x000fe2000bf46270 */
[----:B------:R-:W-:Y:S01]  /*93a0*/  @!P1 VIADD R20, R122, 0xfffffffe ;  /* 0xfffffffe7a149836 */ /* 0x000fe20000000000 */
[----:B------:R-:W-:Y:S01]  /*93b0*/  @!P1 FSEL R35, R35, RZ, !P6 ;  /* 0x000000ff23239208 */ /* 0x000fe20007000000 */
[----:B------:R-:W3:Y:S01]  /*93c0*/  LDG.E.128.CONSTANT R96, desc[UR10][R96.64] ;  /* 0x0000000a60607981 */ /* 0x000ee2000c1e9d00 */
[----:B------:R-:W-:-:S02]  /*93d0*/  FFMA.FTZ R114, R83, R103, R102 ;  /* 0x0000006753727223 */ /* 0x000fc40000010066 */
[----:B------:R-:W-:Y:S01]  /*93e0*/  @!P1 ISETP.GE.AND P6, PT, R20, UR16, PT ;  /* 0x0000001014009c0c */ /* 0x000fe2000bfc6270 */
[----:B------:R-:W-:Y:S01]  /*93f0*/  @!P1 VIADD R20, R122, 0xffffffff ;  /* 0xffffffff7a149836 */ /* 0x000fe20000000000 */
[----:B------:R-:W-:Y:S01]  /*9400*/  @!P1 FSEL R37, R37, RZ, !P4 ;  /* 0x000000ff25259208 */ /* 0x000fe20006000000 */
[----:B------:R-:W3:Y:S01]  /*9410*/  LDG.E.128.CONSTANT R100, desc[UR10][R100.64] ;  /* 0x0000000a64647981 */ /* 0x000ee2000c1e9d00 */
[----:B------:R-:W-:Y:S01]  /*9420*/  @!P1 FSEL R38, R38, RZ, !P3 ;  /* 0x000000ff26269208 */ /* 0x000fe20005800000 */
[----:B------:R-:W-:Y:S01]  /*9430*/  FADD.FTZ R123, R114, R123 ;  /* 0x0000007b727b7221 */ /* 0x000fe20000010000 */
[----:B------:R-:W-:Y:S01]  /*9440*/  @!P1 ISETP.GE.AND P5, PT, R20, UR16, PT ;  /* 0x0000001014009c0c */ /* 0x000fe2000bfa6270 */
[C---:B------:R-:W-:Y:S01]  /*9450*/  @!P1 VIADD R20, R122.reuse, 0xfffffffd ;  /* 0xfffffffd7a149836 */ /* 0x040fe20000000000 */
[----:B------:R-:W-:Y:S02]  /*9460*/  @!P1 ISETP.GE.AND P3, PT, R122, UR16, PT ;  /* 0x000000107a009c0c */ /* 0x000fe4000bf66270 */
[----:B------:R-:W-:-:S02]  /*9470*/  @!P1 FSEL R30, R30, RZ, !P0 ;  /* 0x000000ff1e1e9208 */ /* 0x000fc40004000000 */
[----:B------:R-:W-:Y:S01]  /*9480*/  @!P1 ISETP.GE.AND P4, PT, R20, UR16, PT ;  /* 0x0000001014009c0c */ /* 0x000fe2000bf86270 */
[----:B------:R-:W-:Y:S01]  /*9490*/  @!P1 VIADD R20, R122, 0xfffffffe ;  /* 0xfffffffe7a149836 */ /* 0x000fe20000000000 */
[----:B------:R-:W-:Y:S02]  /*94a0*/  @!P1 FSEL R39, R39, RZ, !P3 ;  /* 0x000000ff27279208 */ /* 0x000fe40005800000 */
[----:B------:R-:W-:Y:S02]  /*94b0*/  @!P1 FSEL R40, R40, RZ, !P2 ;  /* 0x000000ff28289208 */ /* 0x000fe40005000000 */
[----:B------:R-:W-:Y:S01]  /*94c0*/  @!P1 ISETP.GE.AND P3, PT, R20, UR16, PT ;  /* 0x0000001014009c0c */ /* 0x000fe2000bf66270 */
[----:B------:R-:W-:Y:S01]  /*94d0*/  @!P1 VIADD R20, R122, 0xffffffff ;  /* 0xffffffff7a149836 */ /* 0x000fe20000000000 */
[----:B------:R-:W-:Y:S02]  /*94e0*/  @!P1 FSEL R41, R41, RZ, !P6 ;  /* 0x000000ff29299208 */ /* 0x000fe40007000000 */
[----:B------:R-:W-:-:S02]  /*94f0*/  @!P1 FSEL R42, R42, RZ, !P5 ;  /* 0x000000ff2a2a9208 */ /* 0x000fc40006800000 */
[----:B------:R-:W-:Y:S01]  /*9500*/  @!P1 ISETP.GE.AND P2, PT, R20, UR16, PT ;  /* 0x0000001014009c0c */ /* 0x000fe2000bf46270 */
[C---:B------:R-:W-:Y:S01]  /*9510*/  @!P1 VIADD R20, R122.reuse, 0xfffffffd ;  /* 0xfffffffd7a149836 */ /* 0x040fe20000000000 */
[----:B------:R-:W-:Y:S02]  /*9520*/  @!P1 ISETP.GE.AND P5, PT, R122, UR16, PT ;  /* 0x000000107a009c0c */ /* 0x000fe4000bfa6270 */
[----:B------:R-:W-:Y:S02]  /*9530*/  IADD3 R113, P0, R125, R104, RZ ;  /* 0x000000687d717210 */ /* 0x000fe40007f1e0ff */
        /* <DEDUP_REMOVED lines=8> */
[----:B------:R-:W-:Y:S01]  /*95c0*/  @!P1 VIADD R114, R122, 0xfffffffd ;  /* 0xfffffffd7a729836 */ /* 0x000fe20000000000 */
[----:B------:R-:W-:Y:S01]  /*95d0*/  @!P1 FSEL R45, R45, RZ, !P3 ;  /* 0x000000ff2d2d9208 */ /* 0x000fe20005800000 */
[----:B------:R-:W-:Y:S01]  /*95e0*/  FFMA.FTZ R22, R82, R22, R115 ;  /* 0x0000001652167223 */ /* 0x000fe20000010073 */
[----:B------:R-:W-:Y:S01]  /*95f0*/  @!P1 ISETP.GE.AND P4, PT, R20, UR16, PT ;  /* 0x0000001014009c0c */ /* 0x000fe2000bf86270 */
[----:B------:R-:W-:Y:S01]  /*9600*/  @!P1 VIADD R20, R122, 0xfffffffd ;  /* 0xfffffffd7a149836 */ /* 0x000fe20000000000 */
[----:B------:R-:W-:Y:S01]  /*9610*/  @!P1 FSEL R46, R46, RZ, !P2 ;  /* 0x000000ff2e2e9208 */ /* 0x000fe20005000000 */
[----:B------:R-:W3:Y:S01]  /*9620*/  LDG.E.128.CONSTANT R108, desc[UR10][R108.64] ;  /* 0x0000000a6c6c7981 */ /* 0x000ee2000c1e9d00 */
[----:B------:R-:W-:Y:S01]  /*9630*/  @!P1 ISETP.GE.AND P2, PT, R122, UR16, PT ;  /* 0x000000107a009c0c */ /* 0x000fe2000bf46270 */
[----:B------:R-:W-:Y:S01]  /*9640*/  VIADD R155, R155, 0x4 ;  /* 0x000000049b9b7836 */ /* 0x000fe20000000000 */
[----:B------:R-:W-:Y:S01]  /*9650*/  @!P1 ISETP.GE.AND P3, PT, R20, UR16, PT ;  /* 0x0000001014009c0c */ /* 0x000fe2000bf66270 */
[----:B------:R-:W-:Y:S01]  /*9660*/  @!P1 VIADD R20, R122, 0xfffffffe ;  /* 0xfffffffe7a149836 */ /* 0x000fe20000000000 */
[----:B------:R-:W-:Y:S01]  /*9670*/  @!P1 FSEL R47, R47, RZ, !P2 ;  /* 0x000000ff2f2f9208 */ /* 0x000fe20005000000 */
[----:B------:R-:W-:Y:S01]  /*9680*/  FMUL.FTZ R25, R81, R25 ;  /* 0x0000001951197220 */ /* 0x000fe20000410000 */
[----:B------:R-:W-:-:S02]  /*9690*/  @!P1 FSEL R52, R52, RZ, !P6 ;  /* 0x000000ff34349208 */ /* 0x000fc40007000000 */
[----:B------:R-:W-:Y:S01]  /*96a0*/  @!P1 ISETP.GE.AND P2, PT, R20, UR16, PT ;  /* 0x0000001014009c0c */ /* 0x000fe2000bf46270 */
[----:B------:R-:W-:Y:S01]  /*96b0*/  @!P1 VIADD R20, R122, 0xffffffff ;  /* 0xffffffff7a149836 */ /* 0x000fe20000000000 */
[----:B------:R-:W-:Y:S01]  /*96c0*/  @!P1 FSEL R53, R53, RZ, !P5 ;  /* 0x000000ff35359208 */ /* 0x000fe20006800000 */
[C---:B------:R-:W-:Y:S01]  /*96d0*/  FMUL.FTZ R29, R81.reuse, R29 ;  /* 0x0000001d511d7220 */ /* 0x040fe20000410000 */
[----:B------:R-:W-:Y:S01]  /*96e0*/  @!P1 ISETP.GE.AND P5, PT, R114, UR16, PT ;  /* 0x0000001072009c0c */ /* 0x000fe2000bfa6270 */
[C---:B------:R-:W-:Y:S01]  /*96f0*/  FMUL.FTZ R33, R81.reuse, R33 ;  /* 0x0000002151217220 */ /* 0x040fe20000410000 */
[----:B------:R-:W-:Y:S01]  /*9700*/  @!P1 ISETP.GE.AND P6, PT, R20, UR16, PT ;  /* 0x0000001014009c0c */ /* 0x000fe2000bfc6270 */
[----:B------:R-:W-:Y:S01]  /*9710*/  FMUL.FTZ R37, R81, R37 ;  /* 0x0000002551257220 */ /* 0x000fe20000410000 */
[----:B------:R-:W-:Y:S01]  /*9720*/  LEA.HI.X.SX32 R20, R125, R112, 0x1, P0 ;  /* 0x000000707d147211 */ /* 0x000fe200000f0eff */
[----:B------:R-:W-:Y:S01]  /*9730*/  FMUL.FTZ R41, R81, R41 ;  /* 0x0000002951297220 */ /* 0x000fe20000410000 */
[----:B------:R-:W-:Y:S01]  /*9740*/  LEA R112, P0, R113, UR8, 0x2 ;  /* 0x0000000871707c11 */ /* 0x000fe2000f8010ff */
[----:B------:R-:W-:Y:S01]  /*9750*/  FMUL.FTZ R45, R81, R45 ;  /* 0x0000002d512d7220 */ /* 0x000fe20000410000 */
[----:B------:R-:W-:Y:S01]  /*9760*/  @!P1 FSEL R54, R54, RZ, !P4 ;  /* 0x000000ff36369208 */ /* 0x000fe20006000000 */
[----:B------:R-:W-:Y:S01]  /*9770*/  FFMA.FTZ R25, R80, R24, R25 ;  /* 0x0000001850197223 */ /* 0x000fe20000010019 */
[----:B------:R-:W-:Y:S01]  /*9780*/  LEA.HI.X R113, R113, UR9, R20, 0x2, P0 ;  /* 0x0000000971717c11 */ /* 0x000fe200080f1414 */
[----:B------:R-:W-:-:S05]  /*9790*/  @!P1 VIADD R20, R122, 0xfffffffe ;  /* 0xfffffffe7a149836 */ /* 0x000fca0000000000 */
[----:B------:R-:W3:Y:S01]  /*97a0*/  LDG.E.128.CONSTANT R112, desc[UR10][R112.64] ;  /* 0x0000000a70707981 */ /* 0x000ee2000c1e9d00 */
        /* <DEDUP_REMOVED lines=94> */
[----:B-----5:R-:W-:-:S04]  /*9d90*/  @!P1 FSEL R92, R92, RZ, !P3 ;  /* 0x000000ff5c5c9208 */ /* 0x020fc80005800000 */
        /* <DEDUP_REMOVED lines=38> */
[----:B------:R-:W-:Y:S01]  /*a000*/  @!P1 FSEL R109, R109, RZ, !P2 ;  /* 0x000000ff6d6d9208 */ /* 0x000fe20005000000 */
[C---:B------:R-:W-:Y:S01]  /*a010*/  FMUL.FTZ R53, R81.reuse, R53 ;  /* 0x0000003551357220 */ /* 0x040fe20000410000 */
        /* <DEDUP_REMOVED lines=12> */
[----:B------:R-:W-:-:S04]  /*a0e0*/  @!P1 ISETP.GE.AND P0, PT, R122, UR16, PT ;  /* 0x000000107a009c0c */ /* 0x000fc8000bf06270 */
[----:B------:R-:W-:Y:S02]  /*a0f0*/  @!P1 FSEL R107, R107, RZ, !P0 ;  /* 0x000000ff6b6b9208 */ /* 0x000fe40004000000 */
[----:B------:R-:W-:Y:S02]  /*a100*/  @!P1 ISETP.GE.AND P0, PT, R122, UR16, PT ;  /* 0x000000107a009c0c */ /* 0x000fe4000bf06270 */
[----:B------:R-:W-:Y:S02]  /*a110*/  @!P1 FSEL R113, R113, RZ, !P5 ;  /* 0x000000ff71719208 */ /* 0x000fe40006800000 */
[----:B------:R-:W-:Y:S02]  /*a120*/  @!P1 FSEL R115, R115, RZ, !P0 ;  /* 0x000000ff73739208 */ /* 0x000fe40004000000 */
[----:B------:R-:W-:Y:S01]  /*a130*/  IADD3 R120, P0, R120, 0x10, RZ ;  /* 0x0000001078787810 */ /* 0x000fe20007f1e0ff */
[C---:B------:R-:W-:Y:S01]  /*a140*/  FMUL.FTZ R97, R81.reuse, R97 ;  /* 0x0000006151617220 */ /* 0x040fe20000410000 */
[C---:B------:R-:W-:Y:S01]  /*a150*/  FMUL.FTZ R101, R81.reuse, R101 ;  /* 0x0000006551657220 */ /* 0x040fe20000410000 */
[C---:B------:R-:W-:Y:S01]  /*a160*/  FMUL.FTZ R105, R81.reuse, R105 ;  /* 0x0000006951697220 */ /* 0x040fe20000410000 */
[C---:B------:R-:W-:Y:S01]  /*a170*/  FMUL.FTZ R109, R81.reuse, R109 ;  /* 0x0000006d516d7220 */ /* 0x040fe20000410000 */
[----:B------:R-:W-:Y:S01]  /*a180*/  FMUL.FTZ R81, R81, R113 ;  /* 0x0000007151517220 */ /* 0x000fe20000410000 */
[----:B------:R-:W-:Y:S01]  /*a190*/  IMAD.X R121, RZ, RZ, R121, P0 ;  /* 0x000000ffff797224 */ /* 0x000fe200000e0679 */
[----:B------:R-:W-:Y:S01]  /*a1a0*/  ISETP.GE.AND P0, PT, R155, UR4, PT ;  /* 0x000000049b007c0c */ /* 0x000fe2000bf06270 */
[----:B------:R-:W-:Y:S01]  /*a1b0*/  FFMA.FTZ R29, R80, R28, R29 ;  /* 0x0000001c501d7223 */ /* 0x000fe2000001001d */
[----:B------:R-:W-:Y:S01]  /*a1c0*/  @!P1 FSEL R106, R106, RZ, !P4 ;  /* 0x000000ff6a6a9208 */ /* 0x000fe20006000000 */
[----:B------:R-:W-:Y:S01]  /*a1d0*/  FFMA.FTZ R33, R80, R32, R33 ;  /* 0x0000002050217223 */ /* 0x000fe20000010021 */
        /* <DEDUP_REMOVED lines=91> */
.L_x_27120:
[----:B------:R-:W-:Y:S05]  /*a790*/  BSYNC B0 ;  /* 0x0000000000007941 */ /* 0x000fea0003800000 */
.L_x_27118:
[----:B------:R-:W1:Y:S01]  /*a7a0*/  SHFL.BFLY PT, R23, R4, 0x2, 0x1f ;  /* 0x0c401f0004177f89 */ /* 0x000e6200000e0000 */
[----:B------:R-:W2:Y:S01]  /*a7b0*/  S2UR UR5, SR_CgaCtaId ;  /* 0x00000000000579c3 */ /* 0x000ea20000008800 */
[----:B------:R-:W-:Y:S01]  /*a7c0*/  UMOV UR4, 0x400 ;  /* 0x0000040000047882 */ /* 0x000fe20000000000 */
[----:B------:R-:W-:Y:S01]  /*a7d0*/  BSSY B0, `(.L_x_27122) ;  /* 0x000008b000007945 */ /* 0x000fe20003800000 */
[----:B------:R-:W4:Y:S01]  /*a7e0*/  SHFL.BFLY PT, R21, R136, 0x2, 0x1f ;  /* 0x0c401f0088157f89 */ /* 0x000f2200000e0000 */
[----:B------:R-:W-:-:S03]  /*a7f0*/  UIADD3 UR4, UR4, 0x320, URZ ;  /* 0x0000032004047890 */ /* 0x000fc6000fffe03f */
[----:B------:R-:W0:Y:S04]  /*a800*/  SHFL.BFLY PT, R0, R123, 0x2, 0x1f ;  /* 0x0c401f007b007f89 */ /* 0x000e2800000e0000 */
[----:B------:R-:W3:Y:S04]  /*a810*/  SHFL.BFLY PT, R20, R5, 0x2, 0x1f ;  /* 0x0c401f0005147f89 */ /* 0x000ee800000e0000 */
[----:B------:R-:W3:Y:S04]  /*a820*/  SHFL.BFLY PT, R25, R6, 0x2, 0x1f ;  /* 0x0c401f0006197f89 */ /* 0x000ee800000e0000 */
[----:B------:R-:W3:Y:S04]  /*a830*/  SHFL.BFLY PT, R22, R7, 0x2, 0x1f ;  /* 0x0c401f0007167f89 */ /* 0x000ee800000e0000 */
[----:B------:R-:W3:Y:S01]  /*a840*/  SHFL.BFLY PT, R24, R9, 0x2, 0x1f ;  /* 0x0c401f0009187f89 */ /* 0x000ee200000e0000 */
[----:B-1----:R-:W-:Y:S01]  /*a850*/  FADD.FTZ R23, R23, R4 ;  /* 0x0000000417177221 */ /* 0x002fe20000010000 */
[----:B------:R-:W-:Y:S01]  /*a860*/  LOP3.LUT R4, R2, 0x3, RZ, 0xc0, !PT ;  /* 0x0000000302047812 */ /* 0x000fe200078ec0ff */
[----:B--2---:R-:W-:Y:S01]  /*a870*/  ULEA UR4, UR5, UR4, 0x18 ;  /* 0x0000000405047291 */ /* 0x004fe2000f8ec03f */
[----:B------:R-:W1:Y:S01]  /*a880*/  SHFL.BFLY PT, R26, R11, 0x2, 0x1f ;  /* 0x0c401f000b1a7f89 */ /* 0x000e6200000e0000 */
[----:B----4-:R-:W-:Y:S01]  /*a890*/  FADD.FTZ R21, R21, R136 ;  /* 0x0000008815157221 */ /* 0x010fe20000010000 */
[----:B------:R-:W-:-:S02]  /*a8a0*/  ISETP.NE.AND P2, PT, R4, RZ, PT ;  /* 0x000000ff0400720c */ /* 0x000fc40003f45270 */
[----:B------:R-:W2:Y:S01]  /*a8b0*/  SHFL.BFLY PT, R27, R8, 0x2, 0x1f ;  /* 0x0c401f00081b7f89 */ /* 0x000ea200000e0000 */
[----:B0-----:R-:W-:Y:S01]  /*a8c0*/  FADD.FTZ R0, R0, R123 ;  /* 0x0000007b00007221 */ /* 0x001fe20000010000 */
[C---:B------:R-:W-:Y:S02]  /*a8d0*/  ISETP.GT.OR P0, PT, R51.reuse, 0x3f, P2 ;  /* 0x0000003f3300780c */ /* 0x040fe40001704670 */
[----:B------:R-:W0:Y:S01]  /*a8e0*/  SHFL.BFLY PT, R29, R10, 0x2, 0x1f ;  /* 0x0c401f000a1d7f89 */ /* 0x000e2200000e0000 */
[----:B---3--:R-:W-:Y:S01]  /*a8f0*/  FADD.FTZ R20, R20, R5 ;  /* 0x0000000514147221 */ /* 0x008fe20000010000 */
[----:B------:R-:W-:Y:S02]  /*a900*/  ISETP.GT.OR P1, PT, R51, 0x1f, P2 ;  /* 0x0000001f3300780c */ /* 0x000fe40001724670 */
[----:B------:R-:W3:Y:S01]  /*a910*/  SHFL.BFLY PT, R41, R50, 0x2, 0x1f ;  /* 0x0c401f0032297f89 */ /* 0x000ee200000e0000 */
[----:B------:R-:W-:-:S03]  /*a920*/  FADD.FTZ R25, R25, R6 ;  /* 0x0000000619197221 */ /* 0x000fc60000010000 */
[----:B------:R-:W4:Y:S01]  /*a930*/  SHFL.BFLY PT, R28, R13, 0x2, 0x1f ;  /* 0x0c401f000d1c7f89 */ /* 0x000f2200000e0000 */
[----:B------:R-:W-:-:S03]  /*a940*/  FADD.FTZ R22, R22, R7 ;  /* 0x0000000716167221 */ /* 0x000fc60000010000 */
[----:B------:R-:W4:Y:S01]  /*a950*/  SHFL.BFLY PT, R30, R15, 0x2, 0x1f ;  /* 0x0c401f000f1e7f89 */ /* 0x000f2200000e0000 */
[----:B------:R-:W-:Y:S01]  /*a960*/  FADD.FTZ R24, R24, R9 ;  /* 0x0000000918187221 */ /* 0x000fe20000010000 */
[----:B------:R-:W-:Y:S02]  /*a970*/  VIADD R9, R51, 0x1f ;  /* 0x0000001f33097836 */ /* 0x000fe40000000000 */
[----:B------:R-:W4:Y:S01]  /*a980*/  SHFL.BFLY PT, R31, R12, 0x2, 0x1f ;  /* 0x0c401f000c1f7f89 */ /* 0x000f2200000e0000 */
[----:B-1----:R-:W-:Y:S01]  /*a990*/  FADD.FTZ R26, R26, R11 ;  /* 0x0000000b1a1a7221 */ /* 0x002fe20000010000 */
[----:B------:R-:W-:Y:S02]  /*a9a0*/  SHF.R.S32.HI R11, RZ, 0x1f, R2 ;  /* 0x0000001fff0b7819 */ /* 0x000fe40000011402 */
[----:B------:R-:W1:Y:S01]  /*a9b0*/  SHFL.BFLY PT, R32, R17, 0x2, 0x1f ;  /* 0x0c401f0011207f89 */ /* 0x000e6200000e0000 */
[----:B--2---:R-:W-:Y:S01]  /*a9c0*/  FADD.FTZ R27, R27, R8 ;  /* 0x000000081b1b7221 */ /* 0x004fe20000010000 */
[----:B------:R-:W-:-:S02]  /*a9d0*/  LOP3.LUT R8, R51, 0xffffffc0, RZ, 0xc0, !PT ;  /* 0xffffffc033087812 */ /* 0x000fc400078ec0ff */
[----:B------:R-:W2:Y:S01]  /*a9e0*/  SHFL.BFLY PT, R33, R14, 0x2, 0x1f ;  /* 0x0c401f000e217f89 */ /* 0x000ea200000e0000 */
[----:B0-----:R-:W-:Y:S01]  /*a9f0*/  FADD.FTZ R29, R29, R10 ;  /* 0x0000000a1d1d7221 */ /* 0x001fe20000010000 */
[----:B------:R-:W-:Y:S02]  /*aa00*/  LOP3.LUT R10, R51, 0xffffffe0, RZ, 0xc0, !PT ;  /* 0xffffffe0330a7812 */ /* 0x000fe400078ec0ff */
[----:B------:R-:W0:Y:S01]  /*aa10*/  SHFL.BFLY PT, R34, R19, 0x2, 0x1f ;  /* 0x0c401f0013227f89 */ /* 0x000e2200000e0000 */
[----:B---3--:R-:W-:Y:S01]  /*aa20*/  FADD.FTZ R41, R41, R50 ;  /* 0x0000003229297221 */ /* 0x008fe20000010000 */
[----:B------:R-:W-:Y:S02]  /*aa30*/  ISETP.GT.U32.AND P3, PT, R9, 0x3e, PT ;  /* 0x0000003e0900780c */ /* 0x000fe40003f64070 */
[----:B------:R-:W3:Y:S01]  /*aa40*/  SHFL.BFLY PT, R35, R16, 0x2, 0x1f ;  /* 0x0c401f0010237f89 */ /* 0x000ee200000e0000 */
[----:B----4-:R-:W-:Y:S01]  /*aa50*/  FADD.FTZ R28, R28, R13 ;  /* 0x0000000d1c1c7221 */ /* 0x010fe20000010000 */
[----:B------:R-:W-:-:S02]  /*aa60*/  LEA.HI R50, R11, R2, RZ, 0x2 ;  /* 0x000000020b327211 */ /* 0x000fc400078f10ff */
[----:B------:R-:W4:Y:S01]  /*aa70*/  SHFL.BFLY PT, R38, R49, 0x2, 0x1f ;  /* 0x0c401f0031267f89 */ /* 0x000f2200000e0000 */
[----:B------:R-:W-:Y:S01]  /*aa80*/  FADD.FTZ R30, R30, R15 ;  /* 0x0000000f1e1e7221 */ /* 0x000fe20000010000 */
[----:B------:R-:W-:Y:S02]  /*aa90*/  ISETP.NE.OR P5, PT, R8, 0x40, P2 ;  /* 0x000000400800780c */ /* 0x000fe400017a5670 */
[----:B------:R-:W4:Y:S01]  /*aaa0*/  SHFL.BFLY PT, R37, R18, 0x2, 0x1f ;  /* 0x0c401f0012257f89 */ /* 0x000f2200000e0000 */
[----:B------:R-:W-:Y:S01]  /*aab0*/  FADD.FTZ R31, R31, R12 ;  /* 0x0000000c1f1f7221 */ /* 0x000fe20000010000 */
[----:B------:R-:W-:Y:S02]  /*aac0*/  ISETP.NE.OR P4, PT, R10, 0x20, P2 ;  /* 0x000000200a00780c */ /* 0x000fe40001785670 */
[----:B------:R-:W4:Y:S01]  /*aad0*/  SHFL.BFLY PT, R39, R48, 0x2, 0x1f ;  /* 0x0c401f0030277f89 */ /* 0x000f2200000e0000 */
[----:B-1----:R-:W-:Y:S01]  /*aae0*/  FADD.FTZ R32, R32, R17 ;  /* 0x0000001120207221 */ /* 0x002fe20000010000 */
[----:B------:R-:W-:-:S02]  /*aaf0*/  SHF.R.S32.HI R50, RZ, 0x2, R50 ;  /* 0x00000002ff327819 */ /* 0x000fc40000011432 */
        /* <DEDUP_REMOVED lines=29> */
[----:B--2---:R-:W-:Y:S01]  /*acd0*/  FADD.FTZ R9, R24, R11 ;  /* 0x0000000b18097221 */ /* 0x004fe20000010000 */
[----:B------:R-:W-:Y:S02]  /*ace0*/  IMAD R24, R3, 0xc0, R50 ;  /* 0x000000c003187824 */ /* 0x000fe400078e0232 */
[----:B------:R-:W2:Y:S01]  /*acf0*/  SHFL.BFLY PT, R14, R31, 0x1, 0x1f ;  /* 0x0c201f001f0e7f89 */ /* 0x000ea200000e0000 */
[----:B0-----:R-:W-:Y:S02]  /*ad00*/  FADD.FTZ R6, R25, R8 ;  /* 0x0000000819067221 */ /* 0x001fe40000010000 */
[----:B------:R-:W-:Y:S01]  /*ad10*/  LEA R25, R24, UR4, 0x2 ;  /* 0x0000000418197c11 */ /* 0x000fe2000f8e10ff */
        /* <DEDUP_REMOVED lines=23> */
[----:B-1----:R-:W-:Y:S01]  /*ae90*/  FADD.FTZ R22, R41, R40 ;  /* 0x0000002829167221 */ /* 0x002fe20000010000 */
[----:B--2---:R-:W-:Y:S01]  /*aea0*/  FADD.FTZ R18, R37, R34 ;  /* 0x0000002225127221 */ /* 0x004fe20000010000 */
[----:B0-----:R-:W-:Y:S01]  /*aeb0*/  FADD.FTZ R20, R39, R20 ;  /* 0x0000001427147221 */ /* 0x001fe20000010000 */
[----:B---3--:R-:W-:Y:S01]  /*aec0*/  FADD.FTZ R3, R43, R42 ;  /* 0x0000002a2b037221 */ /* 0x008fe20000010000 */
        /* <DEDUP_REMOVED lines=27> */
.L_x_27123:
[----:B------:R-:W-:Y:S05]  /*b080*/  BSYNC B0 ;  /* 0x0000000000007941 */ /* 0x000fea0003800000 */
.L_x_27122:
        /* <DEDUP_REMOVED lines=51> */
.L_x_27125:
[----:B------:R-:W-:Y:S05]  /*b3c0*/  BSYNC B0 ;  /* 0x0000000000007941 */ /* 0x000fea0003800000 */
.L_x_27124:
        /* <DEDUP_REMOVED lines=27> */
.L_x_27127:
[----:B------:R-:W-:Y:S05]  /*b580*/  BSYNC B0 ;  /* 0x0000000000007941 */ /* 0x000fea0003800000 */
.L_x_27126:
        /* <DEDUP_REMOVED lines=51> */
.L_x_27129:
[----:B------:R-:W-:Y:S05]  /*b8c0*/  BSYNC B0 ;  /* 0x0000000000007941 */ /* 0x000fea0003800000 */
.L_x_27128:
        /* <DEDUP_REMOVED lines=15> */
[C---:B------:R-:W-:Y:S02]  /*b9c0*/  VIADD R26, R50.reuse, 0x18 ;  /* 0x00000018321a7836 */ /* 0x040fe40000000000 */
[C---:B------:R-:W-:Y:S02]  /*b9d0*/  VIADD R24, R50.reuse, 0x8 ;  /* 0x0000000832187836 */ /* 0x040fe40000000000 */
[C---:B------:R-:W-:Y:S02]  /*b9e0*/  VIADD R35, R50.reuse, 0x38 ;  /* 0x0000003832237836 */ /* 0x040fe40000000000 */
[----:B------:R-:W-:Y:S01]  /*b9f0*/  VIADD R53, R50, 0x78 ;  /* 0x0000007832357836 */ /* 0x000fe20000000000 */
        /* <DEDUP_REMOVED lines=10> */
[----:B------:R-:W-:Y:S02]  /*baa0*/  IADD3 R27, P0, R50, UR6, RZ ;  /* 0x00000006321b7c10 */ /* 0x000fe4000ff1e0ff */
[----:B------:R-:W-:Y:S02]  /*bab0*/  LEA R30, P2, R31, UR8, 0x2 ;  /* 0x000000081f1e7c11 */ /* 0x000fe4000f8410ff */
[----:B------:R-:W-:Y:S02]  /*bac0*/  LEA R28, P3, R29, UR8, 0x2 ;  /* 0x000000081d1c7c11 */ /* 0x000fe4000f8610ff */
[----:B------:R-:W-:Y:S02]  /*bad0*/  LEA.HI.X.SX32 R36, R24, UR7, 0x1, P1 ;  /* 0x0000000718247c11 */ /* 0x000fe400088f0eff */
[----:B------:R-:W-:Y:S02]  /*bae0*/  LEA.HI.X.SX32 R38, R50, UR7, 0x1, P0 ;  /* 0x0000000732267c11 */ /* 0x000fe400080f0eff */
[----:B------:R-:W-:-:S02]  /*baf0*/  LEA R24, P1, R33, UR8, 0x2 ;  /* 0x0000000821187c11 */ /* 0x000fc4000f8210ff */
[----:B------:R-:W-:Y:S01]  /*bb00*/  LEA.HI.X R31, R31, UR9, R34, 0x2, P2 ;  /* 0x000000091f1f7c11 */ /* 0x000fe200090f1422 */
[C---:B------:R-:W-:Y:S01]  /*bb10*/  VIADD R34, R50.reuse, 0x30 ;  /* 0x0000003032227836 */ /* 0x040fe20000000000 */
[----:B------:R-:W-:Y:S01]  /*bb20*/  LEA.HI.X R29, R29, UR9, R32, 0x2, P3 ;  /* 0x000000091d1d7c11 */ /* 0x000fe200098f1420 */
[C---:B------:R-:W-:Y:S01]  /*bb30*/  VIADD R32, R50.reuse, 0x20 ;  /* 0x0000002032207836 */ /* 0x040fe20000000000 */
[----:B------:R-:W-:Y:S02]  /*bb40*/  LEA R26, P0, R27, UR8, 0x2 ;  /* 0x000000081b1a7c11 */ /* 0x000fe4000f8010ff */
[----:B------:R-:W-:Y:S01]  /*bb50*/  LEA.HI.X R25, R33, UR9, R36, 0x2, P1 ;  /* 0x0000000921197c11 */ /* 0x000fe200088f1424 */
[----:B------:R-:W-:Y:S01]  /*bb60*/  VIADD R33, R50, 0x28 ;  /* 0x0000002832217836 */ /* 0x000fe20000000000 */
        /* <DEDUP_REMOVED lines=11> */
[----:B------:R-:W-:Y:S01]  /*bc20*/  LEA R34, P2, R43, UR8, 0x2 ;  /* 0x000000082b227c11 */ /* 0x000fe2000f8410ff */
[----:B------:R-:W-:Y:S01]  /*bc30*/  STG.E desc[UR10][R28.64], R5 ;  /* 0x000000051c007986 */ /* 0x000fe2000c10190a */
[----:B------:R-:W-:Y:S02]  /*bc40*/  LEA R32, P3, R41, UR8, 0x2 ;  /* 0x0000000829207c11 */ /* 0x000fe4000f8610ff */
[----:B------:R-:W-:Y:S02]  /*bc50*/  LEA.HI.X.SX32 R46, R33, UR7, 0x1, P1 ;  /* 0x00000007212e7c11 */ /* 0x000fe400088f0eff */
[----:B------:R-:W-:Y:S01]  /*bc60*/  LEA.HI.X R35, R43, UR9, R44, 0x2, P2 ;  /* 0x000000092b237c11 */ /* 0x000fe200090f142c */
[C---:B------:R-:W-:Y:S01]  /*bc70*/  VIADD R44, R50.reuse, 0x58 ;  /* 0x00000058322c7836 */ /* 0x040fe20000000000 */
[----:B------:R-:W-:Y:S01]  /*bc80*/  LEA.HI.X R33, R41, UR9, R42, 0x2, P3 ;  /* 0x0000000929217c11 */ /* 0x000fe200098f142a */
[C---:B------:R-:W-:Y:S01]  /*bc90*/  VIADD R42, R50.reuse, 0x48 ;  /* 0x00000048322a7836 */ /* 0x040fe20000000000 */
[----:B------:R-:W-:Y:S01]  /*bca0*/  LEA R36, P1, R37, UR8, 0x2 ;  /* 0x0000000825247c11 */ /* 0x000fe2000f8210ff */
[C---:B------:R-:W-:Y:S01]  /*bcb0*/  VIADD R43, R50.reuse, 0x50 ;  /* 0x00000050322b7836 */ /* 0x040fe20000000000 */
[----:B------:R-:W-:Y:S01]  /*bcc0*/  LEA R38, P0, R39, UR8, 0x2 ;  /* 0x0000000827267c11 */ /* 0x000fe2000f8010ff */
[----:B------:R-:W-:Y:S01]  /*bcd0*/  VIADD R41, R50, 0x40 ;  /* 0x0000004032297836 */ /* 0x000fe20000000000 */
[----:B------:R-:W-:-:S02]  /*bce0*/  LEA.HI.X R37, R37, UR9, R46, 0x2, P1 ;  /* 0x0000000925257c11 */ /* 0x000fc400088f142e */
[----:B------:R-:W-:Y:S02]  /*bcf0*/  IADD3 R47, P1, R42, UR6, RZ ;  /* 0x000000062a2f7c10 */ /* 0x000fe4000ff3e0ff */
[----:B------:R-:W-:Y:S02]  /*bd00*/  IADD3 R51, P3, R44, UR6, RZ ;  /* 0x000000062c337c10 */ /* 0x000fe4000ff7e0ff */
[----:B------:R-:W-:Y:S02]  /*bd10*/  LEA.HI.X R39, R39, UR9, R48, 0x2, P0 ;  /* 0x0000000927277c11 */ /* 0x000fe400080f1430 */
[----:B------:R-:W-:Y:S02]  /*bd20*/  IADD3 R45, P2, R43, UR6, RZ ;  /* 0x000000062b2d7c10 */ /* 0x000fe4000ff5e0ff */
[----:B------:R-:W-:Y:S01]  /*bd30*/  LEA.HI.X.SX32 R56, R42, UR7, 0x1, P1 ;  /* 0x000000072a387c11 */ /* 0x000fe200088f0eff */
[----:B------:R-:W-:Y:S01]  /*bd40*/  STG.E desc[UR10][R38.64], R6 ;  /* 0x0000000626007986 */ /* 0x000fe2000c10190a */
[----:B------:R-:W-:-:S02]  /*bd50*/  LEA.HI.X.SX32 R52, R44, UR7, 0x1, P3 ;  /* 0x000000072c347c11 */ /* 0x000fc400098f0eff */
[----:B------:R-:W-:Y:S01]  /*bd60*/  IADD3 R49, P0, R41, UR6, RZ ;  /* 0x0000000629317c10 */ /* 0x000fe2000ff1e0ff */
[----:B------:R-:W-:Y:S01]  /*bd70*/  STG.E desc[UR10][R36.64], R7 ;  /* 0x0000000724007986 */ /* 0x000fe2000c10190a */
[----:B------:R-:W-:Y:S02]  /*bd80*/  LEA R42, P3, R51, UR8, 0x2 ;  /* 0x00000008332a7c11 */ /* 0x000fe4000f8610ff */
[----:B------:R-:W-:Y:S01]  /*bd90*/  LEA.HI.X.SX32 R54, R43, UR7, 0x1, P2 ;  /* 0x000000072b367c11 */ /* 0x000fe200090f0eff */
[----:B------:R-:W-:Y:S01]  /*bda0*/  STG.E desc[UR10][R34.64], R8 ;  /* 0x0000000822007986 */ /* 0x000fe2000c10190a */
[----:B------:R-:W-:Y:S01]  /*bdb0*/  LEA.HI.X.SX32 R58, R41, UR7, 0x1, P0 ;  /* 0x00000007293a7c11 */ /* 0x000fe200080f0eff */
[C---:B------:R-:W-:Y:S01]  /*bdc0*/  VIADD R41, R50.reuse, 0x60 ;  /* 0x0000006032297836 */ /* 0x040fe20000000000 */
[----:B------:R-:W-:Y:S01]  /*bdd0*/  LEA.HI.X R43, R51, UR9, R52, 0x2, P3 ;  /* 0x00000009332b7c11 */ /* 0x000fe200098f1434 */
[C---:B------:R-:W-:Y:S01]  /*bde0*/  VIADD R52, R50.reuse, 0x70 ;  /* 0x0000007032347836 */ /* 0x040fe20000000000 */
[----:B------:R-:W-:Y:S01]  /*bdf0*/  LEA R48, P0, R49, UR8, 0x2 ;  /* 0x0000000831307c11 */ /* 0x000fe2000f8010ff */
[----:B------:R-:W-:Y:S01]  /*be00*/  VIADD R51, R50, 0x68 ;  /* 0x0000006832337836 */ /* 0x000fe20000000000 */
[----:B------:R-:W-:Y:S01]  /*be10*/  LEA R44, P2, R45, UR8, 0x2 ;  /* 0x000000082d2c7c11 */ /* 0x000fe2000f8410ff */
[----:B------:R-:W-:Y:S01]  /*be20*/  STG.E desc[UR10][R32.64], R9 ;  /* 0x0000000920007986 */ /* 0x000fe2000c10190a */
[----:B------:R-:W-:-:S02]  /*be30*/  LEA.HI.X R49, R49, UR9, R58, 0x2, P0 ;  /* 0x0000000931317c11 */ /* 0x000fc400080f143a */
[----:B------:R-:W-:Y:S02]  /*be40*/  LEA.HI.X R45, R45, UR9, R54, 0x2, P2 ;  /* 0x000000092d2d7c11 */ /* 0x000fe400090f1436 */
[----:B------:R-:W-:Y:S01]  /*be50*/  IADD3 R61, P0, R41, UR6, RZ ;  /* 0x00000006293d7c10 */ /* 0x000fe2000ff1e0ff */
[----:B------:R-:W-:Y:S01]  /*be60*/  STG.E desc[UR10][R48.64], R10 ;  /* 0x0000000a30007986 */ /* 0x000fe2000c10190a */
[----:B------:R-:W-:Y:S02]  /*be70*/  IADD3 R57, P2, R52, UR6, RZ ;  /* 0x0000000634397c10 */ /* 0x000fe4000ff5e0ff */
[----:B------:R-:W-:Y:S02]  /*be80*/  IADD3 R59, P3, R53, UR6, RZ ;  /* 0x00000006353b7c10 */ /* 0x000fe4000ff7e0ff */
[----:B------:R-:W-:Y:S01]  /*be90*/  LEA.HI.X.SX32 R66, R41, UR7, 0x1, P0 ;  /* 0x0000000729427c11 */ /* 0x000fe200080f0eff */
[----:B------:R-:W-:Y:S01]  /*bea0*/  VIADD R41, R50, 0x80 ;  /* 0x0000008032297836 */ /* 0x000fe20000000000 */
[----:B------:R-:W-:-:S02]  /*beb0*/  LEA.HI.X.SX32 R62, R52, UR7, 0x1, P2 ;  /* 0x00000007343e7c11 */ /* 0x000fc400090f0eff */
[----:B------:R-:W-:Y:S02]  /*bec0*/  LEA R46, P1, R47, UR8, 0x2 ;  /* 0x000000082f2e7c11 */ /* 0x000fe4000f8210ff */
[----:B------:R-:W-:Y:S02]  /*bed0*/  LEA R52, P0, R61, UR8, 0x2 ;  /* 0x000000083d347c11 */ /* 0x000fe4000f8010ff */
[----:B------:R-:W-:Y:S02]  /*bee0*/  LEA.HI.X.SX32 R60, R53, UR7, 0x1, P3 ;  /* 0x00000007353c7c11 */ /* 0x000fe400098f0eff */
[----:B------:R-:W-:Y:S02]  /*bef0*/  LEA.HI.X R47, R47, UR9, R56, 0x2, P1 ;  /* 0x000000092f2f7c11 */ /* 0x000fe400088f1438 */
[----:B------:R-:W-:Y:S01]  /*bf00*/  LEA.HI.X R53, R61, UR9, R66, 0x2, P0 ;  /* 0x000000093d357c11 */ /* 0x000fe200080f1442 */
[----:B------:R-:W-:Y:S01]  /*bf10*/  VIADD R61, R50, 0x98 ;  /* 0x00000098323d7836 */ /* 0x000fe20000000000 */
[----:B------:R-:W-:Y:S01]  /*bf20*/  IADD3 R55, P1, R51, UR6, RZ ;  /* 0x0000000633377c10 */ /* 0x000fe2000ff3e0ff */
[----:B------:R-:W-:Y:S01]  /*bf30*/  STG.E desc[UR10][R46.64], R11 ;  /* 0x0000000b2e007986 */ /* 0x000fe2000c10190a */
[----:B------:R-:W-:-:S02]  /*bf40*/  LEA R58, P3, R59, UR8, 0x2 ;  /* 0x000000083b3a7c11 */ /* 0x000fc4000f8610ff */
[----:B------:R-:W-:Y:S01]  /*bf50*/  LEA.HI.X.SX32 R64, R51, UR7, 0x1, P1 ;  /* 0x0000000733407c11 */ /* 0x000fe200088f0eff */
[C---:B------:R-:W-:Y:S01]  /*bf60*/  VIADD R51, R50.reuse, 0x88 ;  /* 0x0000008832337836 */ /* 0x040fe20000000000 */
[----:B------:R-:W-:Y:S01]  /*bf70*/  LEA.HI.X R59, R59, UR9, R60, 0x2, P3 ;  /* 0x000000093b3b7c11 */ /* 0x000fe200098f143c */
[----:B------:R-:W-:Y:S01]  /*bf80*/  VIADD R60, R50, 0x90 ;  /* 0x00000090323c7836 */ /* 0x000fe20000000000 */
[----:B------:R-:W-:Y:S01]  /*bf90*/  LEA R54, P1, R55, UR8, 0x2 ;  /* 0x0000000837367c11 */ /* 0x000fe2000f8210ff */
[----:B------:R-:W-:Y:S01]  /*bfa0*/  STG.E desc[UR10][R44.64], R12 ;  /* 0x0000000c2c007986 */ /* 0x000fe2000c10190a */
[----:B------:R-:W-:Y:S02]  /*bfb0*/  IADD3 R67, P3, R61, UR6, RZ ;  /* 0x000000063d437c10 */ /* 0x000fe4000ff7e0ff */
[----:B------:R-:W-:Y:S01]  /*bfc0*/  LEA R56, P2, R57, UR8, 0x2 ;  /* 0x0000000839387c11 */ /* 0x000fe2000f8410ff */
[----:B------:R-:W-:Y:S01]  /*bfd0*/  STG.E desc[UR10][R42.64], R13 ;  /* 0x0000000d2a007986 */ /* 0x000fe2000c10190a */
[----:B------:R-:W-:-:S02]  /*bfe0*/  LEA.HI.X R55, R55, UR9, R64, 0x2, P1 ;  /* 0x0000000937377c11 */ /* 0x000fc400088f1440 */
[----:B------:R-:W-:Y:S01]  /*bff0*/  LEA.HI.X.SX32 R68, R61, UR7, 0x1, P3 ;  /* 0x000000073d447c11 */ /* 0x000fe200098f0eff */
[----:B------:R-:W-:Y:S01]  /*c000*/  STG.E desc[UR10][R52.64], R14 ;  /* 0x0000000e34007986 */ /* 0x000fe2000c10190a */
[----:B------:R-:W-:Y:S02]  /*c010*/  LEA.HI.X R57, R57, UR9, R62, 0x2, P2 ;  /* 0x0000000939397c11 */ /* 0x000fe400090f143e */
[----:B------:R-:W-:Y:S01]  /*c020*/  IADD3 R69, P0, R41, UR6, RZ ;  /* 0x0000000629457c10 */ /* 0x000fe2000ff1e0ff */
[----:B------:R-:W-:Y:S01]  /*c030*/  STG.E desc[UR10][R54.64], R15 ;  /* 0x0000000f36007986 */ /* 0x000fe2000c10190a */
[----:B------:R-:W-:Y:S02]  /*c040*/  IADD3 R63, P1, R51, UR6, RZ ;  /* 0x00000006333f7c10 */ /* 0x000fe4000ff3e0ff */
[----:B------:R-:W-:Y:S01]  /*c050*/  LEA R66, P3, R67, UR8, 0x2 ;  /* 0x0000000843427c11 */ /* 0x000fe2000f8610ff */
[----:B------:R-:W-:Y:S01]  /*c060*/  STG.E desc[UR10][R56.64], R16 ;  /* 0x0000001038007986 */ /* 0x000fe2000c10190a */
[----:B------:R-:W-:-:S02]  /*c070*/  IADD3 R65, P2, R60, UR6, RZ ;  /* 0x000000063c417c10 */ /* 0x000fc4000ff5e0ff */
[----:B------:R-:W-:Y:S01]  /*c080*/  LEA.HI.X.SX32 R74, R41, UR7, 0x1, P0 ;  /* 0x00000007294a7c11 */ /* 0x000fe200080f0eff */
[C---:B------:R-:W-:Y:S01]  /*c090*/  VIADD R41, R50.reuse, 0xa0 ;  /* 0x000000a032297836 */ /* 0x040fe20000000000 */
[----:B------:R-:W-:Y:S01]  /*c0a0*/  LEA.HI.X.SX32 R72, R51, UR7, 0x1, P1 ;  /* 0x0000000733487c11 */ /* 0x000fe200088f0eff */
[C---:B------:R-:W-:Y:S01]  /*c0b0*/  VIADD R51, R50.reuse, 0xa8 ;  /* 0x000000a832337836 */ /* 0x040fe20000000000 */
[----:B------:R-:W-:Y:S01]  /*c0c0*/  LEA.HI.X R67, R67, UR9, R68, 0x2, P3 ;  /* 0x0000000943437c11 */ /* 0x000fe200098f1444 */
[----:B------:R-:W-:Y:S01]  /*c0d0*/  VIADD R68, R50, 0xb0 ;  /* 0x000000b032447836 */ /* 0x000fe20000000000 */
[----:B------:R-:W-:Y:S01]  /*c0e0*/  LEA.HI.X.SX32 R70, R60, UR7, 0x1, P2 ;  /* 0x000000073c467c11 */ /* 0x000fe200090f0eff */
[----:B------:R-:W-:Y:S01]  /*c0f0*/  VIADD R50, R50, 0xb8 ;  /* 0x000000b832327836 */ /* 0x000fe20000000000 */
[----:B------:R-:W-:Y:S01]  /*c100*/  LEA R60, P0, R69, UR8, 0x2 ;  /* 0x00000008453c7c11 */ /* 0x000fe2000f8010ff */
[----:B------:R-:W-:Y:S01]  /*c110*/  STG.E desc[UR10][R58.64], R17 ;  /* 0x000000113a007986 */ /* 0x000fe2000c10190a */
        /* <DEDUP_REMOVED lines=16> */
[----:B------:R-:W-:Y:S02]  /*c220*/  LEA.HI.X.SX32 R76, R68, UR7, 0x1, P2 ;  /* 0x00000007444c7c11 */ /* 0x000fe400090f0eff */
[----:B------:R-:W-:-:S02]  /*c230*/  LEA R50, P0, R75, UR8, 0x2 ;  /* 0x000000084b327c11 */ /* 0x000fc4000f8010ff */
        /* <DEDUP_REMOVED lines=12> */
.L_x_27087:
[----:B------:R-:W-:Y:S01]  /*c300*/  BSSY B1, `(.L_x_27130) ;  /* 0x0000007000017945 */ /* 0x000fe20003800000 */
[----:B------:R-:W-:Y:S02]  /*c310*/  IMAD.MOV.U32 R44, RZ, RZ, 0x1 ;  /* 0x00000001ff2c7424 */ /* 0x000fe400078e00ff */
[----:B------:R-:W-:Y:S02]  /*c320*/  IMAD.MOV.U32 R45, RZ, RZ, 0x1f ;  /* 0x0000001fff2d7424 */ /* 0x000fe400078e00ff */
[----:B------:R-:W-:-:S07]  /*c330*/  IMAD.MOV.U32 R41, RZ, RZ, -0x1 ;  /* 0xffffffffff297424 */ /* 0x000fce00078e00ff */
[----:B------:R-:W-:Y:S05]  /*c340*/  WARPSYNC.COLLECTIVE R41, `(.L_x_27131) ;  /* 0x0000000029087348 */ /* 0x000fea0003c00000 */
[----:B------:R0:W1:Y:S02]  /*c350*/  SHFL.BFLY P0, R42, R40, R44, R45 ;  /* 0x0c00002c282a7389 */ /* 0x000064000000002d */
[----:B01----:R-:W-:Y:S01]  /*c360*/  ENDCOLLECTIVE ;  /* 0x000000000000791b */ /* 0x003fe20003800000 */
.L_x_27131:
[----:B------:R-:W-:Y:S05]  /*c370*/  BSYNC B1 ;  /* 0x0000000000017941 */ /* 0x000fea0003800000 */
.L_x_27130:
[----:B------:R-:W-:Y:S01]  /*c380*/  IMAD.MOV.U32 R41, RZ, RZ, R42 ;  /* 0x000000ffff297224 */ /* 0x000fe200078e002a */
[----:B------:R-:W-:Y:S06]  /*c390*/  BRA `(.L_x_27132) ;  /* 0xffffff8000587947 */ /* 0x000fec000383ffff */
.L_x_27091:
[----:B------:R-:W-:Y:S01]  /*c3a0*/  BSSY B1, `(.L_x_27133) ;  /* 0x0000007000017945 */ /* 0x000fe20003800000 */
[----:B------:R-:W-:Y:S02]  /*c3b0*/  IMAD.MOV.U32 R44, RZ, RZ, 0x1 ;  /* 0x00000001ff2c7424 */ /* 0x000fe400078e00ff */
[----:B------:R-:W-:Y:S02]  /*c3c0*/  IMAD.MOV.U32 R45, RZ, RZ, 0x1f ;  /* 0x0000001fff2d7424 */ /* 0x000fe400078e00ff */
[----:B------:R-:W-:-:S07]  /*c3d0*/  IMAD.MOV.U32 R41, RZ, RZ, -0x1 ;  /* 0xffffffffff297424 */ /* 0x000fce00078e00ff */
[----:B------:R-:W-:Y:S05]  /*c3e0*/  WARPSYNC.COLLECTIVE R41, `(.L_x_27134) ;  /* 0x0000000029087348 */ /* 0x000fea0003c00000 */
[----:B------:R0:W1:Y:S02]  /*c3f0*/  SHFL.BFLY P0, R42, R40, R44, R45 ;  /* 0x0c00002c282a7389 */ /* 0x000064000000002d */
[----:B01----:R-:W-:Y:S01]  /*c400*/  ENDCOLLECTIVE ;  /* 0x000000000000791b */ /* 0x003fe20003800000 */
.L_x_27134:
[----:B------:R-:W-:Y:S05]  /*c410*/  BSYNC B1 ;  /* 0x0000000000017941 */ /* 0x000fea0003800000 */
.L_x_27133:
[----:B------:R-:W-:Y:S01]  /*c420*/  IMAD.MOV.U32 R41, RZ, RZ, R42 ;  /* 0x000000ffff297224 */ /* 0x000fe200078e002a */
[----:B------:R-:W-:Y:S06]  /*c430*/  BRA `(.L_x_27135) ;  /* 0xffffff9c00547947 */ /* 0x000fec000383ffff */
.L_x_27095:
        /* <DEDUP_REMOVED lines=8> */
.L_x_27137:
[----:B------:R-:W-:Y:S05]  /*c4c0*/  BSYNC B0 ;  /* 0x0000000000007941 */ /* 0x000fea0003800000 */
.L_x_27136:
        /* <DEDUP_REMOVED lines=9> */
.L_x_27138:
[----:B------:R-:W-:Y:S02]  /*c560*/  IMAD.MOV.U32 R44, RZ, RZ, 0x4 ;  /* 0x00000004ff2c7424 */ /* 0x000fe400078e00ff */
[----:B------:R-:W-:-:S05]  /*c570*/  IMAD.MOV.U32 R4, RZ, RZ, R42 ;  /* 0x000000ffff047224 */ /* 0x000fca00078e002a */
[----:B------:R-:W-:-:S05]  /*c580*/  FMNMX.FTZ R4, R5, R4, !PT ;  /* 0x0000000405047209 */ /* 0x000fca0007810000 */
[----:B------:R-:W-:-:S07]  /*c590*/  IMAD.MOV.U32 R40, RZ, RZ, R4 ;  /* 0x000000ffff287224 */ /* 0x000fce00078e0004 */
[----:B------:R-:W-:Y:S05]  /*c5a0*/  WARPSYNC.COLLECTIVE R41, `(.L_x_27139) ;  /* 0x0000000029087348 */ /* 0x000fea0003c00000 */
[----:B------:R0:W1:Y:S02]  /*c5b0*/  SHFL.BFLY P0, R42, R40, R44, R45 ;  /* 0x0c00002c282a7389 */ /* 0x000064000000002d */
[----:B01----:R-:W-:Y:S01]  /*c5c0*/  ENDCOLLECTIVE ;  /* 0x000000000000791b */ /* 0x003fe20003800000 */
.L_x_27139:
[----:B------:R-:W-:Y:S02]  /*c5d0*/  IMAD.MOV.U32 R44, RZ, RZ, 0x2 ;  /* 0x00000002ff2c7424 */ /* 0x000fe400078e00ff */
[----:B------:R-:W-:-:S05]  /*c5e0*/  IMAD.MOV.U32 R7, RZ, RZ, R42 ;  /* 0x000000ffff077224 */ /* 0x000fca00078e002a */
[----:B------:R-:W-:-:S05]  /*c5f0*/  FMNMX.FTZ R7, R4, R7, !PT ;  /* 0x0000000704077209 */ /* 0x000fca0007810000 */
[----:B------:R-:W-:-:S07]  /*c600*/  IMAD.MOV.U32 R40, RZ, RZ, R7 ;  /* 0x000000ffff287224 */ /* 0x000fce00078e0007 */
[----:B------:R-:W-:Y:S05]  /*c610*/  WARPSYNC.COLLECTIVE R41, `(.L_x_27140) ;  /* 0x0000000029087348 */ /* 0x000fea0003c00000 */
[----:B------:R0:W1:Y:S02]  /*c620*/  SHFL.BFLY P0, R42, R40, R44, R45 ;  /* 0x0c00002c282a7389 */ /* 0x000064000000002d */
[----:B01----:R-:W-:Y:S01]  /*c630*/  ENDCOLLECTIVE ;  /* 0x000000000000791b */ /* 0x003fe20003800000 */
.L_x_27140:
[----:B------:R-:W-:Y:S01]  /*c640*/  IMAD.MOV.U32 R6, RZ, RZ, R42 ;  /* 0x000000ffff067224 */ /* 0x000fe200078e002a */
[----:B------:R-:W-:Y:S06]  /*c650*/  BRA `(.L_x_27141) ;  /* 0xffffff9c00787947 */ /* 0x000fec000383ffff */
.L_x_27142:
        /* <DEDUP_REMOVED lines=10> */
.L_x_30038:


//--------------------- .text._ZN4vllm25paged_attention_v2_kernelIffLi128ELi16ELi128ELNS_18Fp8KVCacheDataTypeE0ELb0ELi512EEEvPfS2_PT_PKS3_PKT0_S9_ifPKiSB_iPKfiiiSD_SD_iiiii --------------------------
	.section	.text._ZN4vllm25paged_attention_v2_kernelIffLi128ELi16ELi128ELNS_18Fp8KVCacheDataTypeE0ELb0ELi512EEEvPfS2_PT_PKS3_PKT0_S9_ifPKiSB_iPKfiiiSD_SD_iiiii,"ax",@progbits
	.align	128
        .global         _ZN4vllm25paged_attention_v2_kernelIffLi128ELi16ELi128ELNS_18Fp8KVCacheDataTypeE0ELb0ELi512EEEvPfS2_PT_PKS3_PKT0_S9_ifPKiSB_iPKfiiiSD_SD_iiiii
        .type           _ZN4vllm25paged_attention_v2_kernelIffLi128ELi16ELi128ELNS_18Fp8KVCacheDataTypeE0ELb0ELi512EEEvPfS2_PT_PKS3_PKT0_S9_ifPKiSB_iPKfiiiSD_SD_iiiii,@function
        .size           _ZN4vllm25paged_attention_v2_kernelIffLi128ELi16ELi128ELNS_18Fp8KVCacheDataTypeE0ELb0ELi512EEEvPfS2_PT_PKS3_PKT0_S9_ifPKiSB_iPKfiiiSD_SD_iiiii,(.L_x_30039 - _ZN4vllm25paged_attention_v2_kernelIffLi128ELi16ELi128ELNS_18Fp8KVCacheDataTypeE0ELb0ELi512EEEvPfS2_PT_PKS3_PKT0_S9_ifPKiSB_iPKfiiiSD_SD_iiiii)
        .other          _ZN4vllm25paged_attention_v2_kernelIffLi128ELi16ELi128ELNS_18Fp8KVCacheDataTypeE0ELb0ELi512EEEvPfS2_PT_PKS3_PKT0_S9_ifPKiSB_iPKfiiiSD_SD_iiiii,@"STO_CUDA_ENTRY STV_DEFAULT"
_ZN4vllm25paged_attention_v2_kernelIffLi128ELi16ELi128ELNS_18Fp8KVCacheDataTypeE0ELb0ELi512EEEvPfS2_PT_PKS3_PKT0_S9_ifPKiSB_iPKfiiiSD_SD_iiiii:
.text._ZN4vllm25paged_attention_v2_kernelIffLi128ELi16ELi128ELNS_18Fp8KVCacheDataTypeE0ELb0ELi512EEEvPfS2_PT_PKS3_PKT0_S9_ifPKiSB_iPKfiiiSD_SD_iiiii:
        /* <DEDUP_REMOVED lines=125> */
.L_x_27147:
        /* <DEDUP_REMOVED lines=11> */
.L_x_27146:
[----:B------:R-:W-:Y:S05]  /*0880*/  BSYNC B1 ;  /* 0x0000000000017941 */ /* 0x000fea0003800000 */
.L_x_27145:
        /* <DEDUP_REMOVED lines=15> */
.L_x_27148:
        /* <DEDUP_REMOVED lines=17> */
.L_x_27144:
[----:B------:R-:W-:Y:S05]  /*0a90*/  BSYNC B0 ;  /* 0x0000000000007941 */ /* 0x000fea0003800000 */
.L_x_27143:
        /* <DEDUP_REMOVED lines=18> */
[C---:B------:R-:W-:Y:S01]  /*0bc0*/  VIADD R9, R122.reuse, 0x6 ;  /* 0x000000067a097836 */ /* 0x040fe20000000000 */
[----:B------:R-:W-:Y:S01]  /*0bd0*/  SHF.R.S32.HI R4, RZ, 0x1f, R119 ;  /* 0x0000001fff047819 */ /* 0x000fe20000011477 */
[----:B------:R-:W-:Y:S01]  /*0be0*/  VIADD R8, R122, 0x8 ;  /* 0x000000087a087836 */ /* 0x000fe20000000000 */
[----:B------:R-:W0:Y:S01]  /*0bf0*/  S2UR UR8, SR_CgaCtaId ;  /* 0x00000000000879c3 */ /* 0x000e220000008800 */
[----:B------:R-:W-:Y:S01]  /*0c00*/  IMAD.SHL.U32 R113, R9, 0x2, RZ ;  /* 0x0000000209717824 */ /* 0x000fe200078e00ff */
[----:B------:R-:W-:Y:S01]  /*0c10*/  LEA.HI R4, R4, R119, RZ, 0x4 ;  /* 0x0000007704047211 */ /* 0x000fe200078f20ff */
[----:B------:R-:W-:Y:S01]  /*0c20*/  IMAD.SHL.U32 R111, R8, 0x2, RZ ;  /* 0x00000002086f7824 */ /* 0x000fe200078e00ff */
[----:B------:R-:W-:Y:S01]  /*0c30*/  ULDC UR7, c[0x0][0x270] ;  /* 0x00009c0000077ab9 */ /* 0x000fe20000000800 */
[C---:B------:R-:W-:Y:S01]  /*0c40*/  VIADD R7, R122.reuse, 0x2 ;  /* 0x000000027a077836 */ /* 0x040fe20000000000 */
[----:B------:R-:W-:Y:S01]  /*0c50*/  SHF.R.S32.HI R12, RZ, 0x1f, R113 ;  /* 0x0000001fff0c7819 */ /* 0x000fe20000011471 */
        /* <DEDUP_REMOVED lines=32> */
[----:B------:R-:W-:Y:S01]  /*0e60*/  IMAD.SHL.U32 R95, R15, 0x2, RZ ;  /* 0x000000020f5f7824 */ /* 0x000fe200078e00ff */
[----:B------:R-:W-:Y:S01]  /*0e70*/  LEA.HI R18, R18, R103, RZ, 0x2 ;  /* 0x0000006712127211 */ /* 0x000fe200078f10ff */
[----:B------:R-:W-:Y:S01]  /*0e80*/  IMAD.IADD R115, R115, 0x1, -R6 ;  /* 0x0000000173737824 */ /* 0x000fe200078e0a06 */
[----:B------:R-:W-:Y:S01]  /*0e90*/  SHF.R.S32.HI R4, RZ, 0x1f, R109 ;  /* 0x0000001fff047819 */ /* 0x000fe2000001146d */
[----:B------:R-:W-:Y:S01]  /*0ea0*/  IMAD.IADD R105, R105, 0x1, -R16 ;  /* 0x0000000169697824 */ /* 0x000fe200078e0a10 */
[----:B------:R-:W-:Y:S01]  /*0eb0*/  LOP3.LUT R18, R18, 0xfffffffc, RZ, 0xc0, !PT ;  /* 0xfffffffc12127812 */ /* 0x000fe200078ec0ff */
[C---:B------:R-:W-:Y:S01]  /*0ec0*/  VIADD R16, R122.reuse, 0x16 ;  /* 0x000000167a107836 */ /* 0x040fe20000000000 */
[----:B------:R-:W-:Y:S01]  /*0ed0*/  SHF.R.S32.HI R6, RZ, 0x1f, R107 ;  /* 0x0000001fff067819 */ /* 0x000fe2000001146b */
[----:B------:R-:W-:Y:S01]  /*0ee0*/  VIADD R17, R122, 0x14 ;  /* 0x000000147a117836 */ /* 0x000fe20000000000 */
        /* <DEDUP_REMOVED lines=71> */
[----:B------:R-:W-:Y:S01]  /*1360*/  IMAD.SHL.U32 R118, R122, 0x2, RZ ;  /* 0x000000027a767824 */ /* 0x000fe200078e00ff */
[----:B------:R-:W-:Y:S01]  /*1370*/  LEA.HI R4, R4, R85, RZ, 0x2 ;  /* 0x0000005504047211 */ /* 0x000fe200078f10ff */
[----:B------:R-:W-:Y:S01]  /*1380*/  IMAD.SHL.U32 R53, R28, 0x2, RZ ;  /* 0x000000021c357824 */ /* 0x000fe200078e00ff */
[----:B------:R-:W-:Y:S01]  /*1390*/  LEA.HI R6, R6, R83, RZ, 0x2 ;  /* 0x0000005306067211 */ /* 0x000fe200078f10ff */
[----:B------:R-:W-:Y:S01]  /*13a0*/  IMAD.IADD R75, R75, 0x1, -R30 ;  /* 0x000000014b4b7824 */ /* 0x000fe200078e0a1e */
        /* <DEDUP_REMOVED lines=12> */
[----:B------:R-:W-:Y:S01]  /*1470*/  LOP3.LUT R6, R6, 0xfffffffc, RZ, 0xc0, !PT ;  /* 0xfffffffc06067812 */ /* 0x000fe200078ec0ff */
[----:B------:R-:W-:Y:S01]  /*1480*/  VIADD R33, R122, 0x34 ;  /* 0x000000347a217836 */ /* 0x000fe20000000000 */
[----:B------:R-:W-:Y:S01]  /*1490*/  LEA.HI R34, R34, R51, RZ, 0x2 ;  /* 0x0000003322227211 */ /* 0x000fe200078f10ff */
[----:B------:R-:W-:Y:S01]  /*14a0*/  IMAD.IADD R53, R53, 0x1, -R32 ;  /* 0x0000000135357824 */ /* 0x000fe200078e0a20 */
[----:B------:R-:W-:Y:S01]  /*14b0*/  LEA.HI R3, R3, R118, RZ, 0x2 ;  /* 0x0000007603037211 */ /* 0x000fe200078f10ff */
[----:B------:R-:W-:Y:S01]  /*14c0*/  IMAD.IADD R83, R83, 0x1, -R6 ;  /* 0x0000000153537824 */ /* 0x000fe200078e0a06 */
[----:B------:R-:W-:Y:S01]  /*14d0*/  LOP3.LUT R34, R34, 0xfffffffc, RZ, 0xc0, !PT ;  /* 0xfffffffc22227812 */ /* 0x000fe200078ec0ff */
[----:B------:R-:W-:Y:S01]  /*14e0*/  VIADD R32, R122, 0x36 ;  /* 0x000000367a207836 */ /* 0x000fe20000000000 */
[----:B------:R-:W-:Y:S01]  /*14f0*/  SHF.R.S32.HI R4, RZ, 0x1f, R57 ;  /* 0x0000001fff047819 */ /* 0x000fe20000011439 */
[----:B------:R-:W-:Y:S01]  /*1500*/  IMAD.SHL.U32 R5, R31, 0x2, RZ ;  /* 0x000000021f057824 */ /* 0x000fe200078e00ff */
[----:B------:R-:W-:Y:S01]  /*1510*/  SHF.R.S32.HI R6, RZ, 0x1f, R55 ;  /* 0x0000001fff067819 */ /* 0x000fe20000011437 */
[----:B------:R-:W-:Y:S01]  /*1520*/  IMAD.IADD R51, R51, 0x1, -R34 ;  /* 0x0000000133337824 */ /* 0x000fe200078e0a22 */
[----:B------:R-:W-:Y:S01]  /*1530*/  LOP3.LUT R3, R3, 0xfffffffc, RZ, 0xc0, !PT ;  /* 0xfffffffc03037812 */ /* 0x000fe200078ec0ff */
[----:B------:R-:W-:Y:S01]  /*1540*/  IMAD.SHL.U32 R44, R32, 0x2, RZ ;  /* 0x00000002202c7824 */ /* 0x000fe200078e00ff */
        /* <DEDUP_REMOVED lines=19> */
[----:B------:R-:W-:Y:S01]  /*1680*/  IMAD R35, R2, UR7, RZ ;  /* 0x0000000702237c24 */ /* 0x000fe2000f8e02ff */
[----:B------:R-:W-:Y:S01]  /*1690*/  LOP3.LUT R3, R3, 0xfffffffc, RZ, 0xc0, !PT ;  /* 0xfffffffc03037812 */ /* 0x000fe200078ec0ff */
[----:B------:R-:W-:Y:S01]  /*16a0*/  IMAD.SHL.U32 R40, R38, 0x2, RZ ;  /* 0x0000000226287824 */ /* 0x000fe200078e00ff */
[----:B------:R-:W-:Y:S01]  /*16b0*/  LEA.HI R4, R4, R49, RZ, 0x2 ;  /* 0x0000003104047211 */ /* 0x000fe200078f10ff */
[----:B------:R-:W-:Y:S01]  /*16c0*/  UMOV UR7, 0x400 ;  /* 0x0000040000077882 */ /* 0x000fe20000000000 */
[----:B------:R-:W-:Y:S01]  /*16d0*/  LOP3.LUT R36, R36, 0xfffffffc, RZ, 0xc0, !PT ;  /* 0xfffffffc24247812 */ /* 0x000fe200078ec0ff */
[----:B------:R-:W-:Y:S01]  /*16e0*/  IMAD.IADD R44, R44, 0x1, -R3 ;  /* 0x000000012c2c7824 */ /* 0x000fe200078e0a03 */
[----:B------:R-:W-:Y:S01]  /*16f0*/  LEA.HI R6, R6, R47, RZ, 0x2 ;  /* 0x0000002f06067211 */ /* 0x000fe200078f10ff */
[----:B0-----:R-:W-:Y:S01]  /*1700*/  ULEA UR7, UR8, UR7, 0x18 ;  /* 0x0000000708077291 */ /* 0x001fe2000f8ec03f */
[----:B------:R-:W-:Y:S01]  /*1710*/  LOP3.LUT R4, R4, 0xfffffffc, RZ, 0xc0, !PT ;  /* 0xfffffffc04047812 */ /* 0x000fe200078ec0ff */
[----:B------:R-:W-:Y:S01]  /*1720*/  IMAD.IADD R3, R5, 0x1, -R36 ;  /* 0x0000000105037824 */ /* 0x000fe200078e0a24 */
[----:B------:R-:W-:Y:S01]  /*1730*/  LOP3.LUT R6, R6, 0xfffffffc, RZ, 0xc0, !PT ;  /* 0xfffffffc06067812 */ /* 0x000fe200078ec0ff */
[----:B------:R-:W-:Y:S01]  /*1740*/  VIADD R36, R122, 0x3a ;  /* 0x0000003a7a247836 */ /* 0x000fe20000000000 */
[----:B------:R-:W-:Y:S01]  /*1750*/  SHF.R.S32.HI R42, RZ, 0x1f, R126 ;  /* 0x0000001fff2a7819 */ /* 0x000fe2000001147e */
[----:B------:R-:W-:Y:S01]  /*1760*/  IMAD.IADD R49, R49, 0x1, -R4 ;  /* 0x0000000131317824 */ /* 0x000fe200078e0a04 */
[----:B------:R-:W-:Y:S01]  /*1770*/  IADD3 R126, P0, R35, R126, RZ ;  /* 0x0000007e237e7210 */ /* 0x000fe20007f1e0ff */
[----:B------:R-:W-:Y:S01]  /*1780*/  IMAD.IADD R47, R47, 0x1, -R6 ;  /* 0x000000012f2f7824 */ /* 0x000fe200078e0a06 */
[----:B------:R-:W-:Y:S01]  /*1790*/  SHF.R.S32.HI R41, RZ, 0x1f, R40 ;  /* 0x0000001fff297819 */ /* 0x000fe20000011428 */
[----:B------:R-:W-:Y:S01]  /*17a0*/  IMAD.SHL.U32 R4, R36, 0x2, RZ ;  /* 0x0000000224047824 */ /* 0x000fe200078e00ff */
[----:B------:R-:W-:Y:S01]  /*17b0*/  LEA.HI.X.SX32 R127, R35, R42, 0x1, P0 ;  /* 0x0000002a237f7211 */ /* 0x000fe200000f0eff */
[----:B------:R-:W-:Y:S01]  /*17c0*/  IMAD.SHL.U32 R6, R37, 0x2, RZ ;  /* 0x0000000225067824 */ /* 0x000fe200078e00ff */
[----:B-----5:R-:W-:-:S02]  /*17d0*/  FSETP.NEU.FTZ.AND P0, PT, R123, RZ, PT ;  /* 0x000000ff7b00720b */ /* 0x020fc40003f1d000 */
[----:B------:R-:W-:Y:S02]  /*17e0*/  SHF.R.S32.HI R5, RZ, 0x1f, R4 ;  /* 0x0000001fff057819 */ /* 0x000fe40000011404 */
[----:B------:R-:W-:Y:S02]  /*17f0*/  SHF.R.S32.HI R39, RZ, 0x1f, R6 ;  /* 0x0000001fff277819 */ /* 0x000fe40000011406 */
[----:B------:R-:W-:Y:S02]  /*1800*/  LEA.HI R5, R5, R4, RZ, 0x2 ;  /* 0x0000000405057211 */ /* 0x000fe400078f10ff */
[----:B------:R-:W-:Y:S02]  /*1810*/  LEA.HI R39, R39, R6, RZ, 0x2 ;  /* 0x0000000627277211 */ /* 0x000fe400078f10ff */
[----:B------:R-:W-:Y:S02]  /*1820*/  LOP3.LUT R5, R5, 0xfffffffc, RZ, 0xc0, !PT ;  /* 0xfffffffc05057812 */ /* 0x000fe400078ec0ff */
[----:B------:R-:W-:-:S02]  /*1830*/  LOP3.LUT R39, R39, 0xfffffffc, RZ, 0xc0, !PT ;  /* 0xfffffffc27277812 */ /* 0x000fc400078ec0ff */
[----:B------:R-:W-:Y:S01]  /*1840*/  LEA.HI R10, R10, R10, RZ, 0x1 ;  /* 0x0000000a0a0a7211 */ /* 0x000fe200078f08ff */
[----:B------:R-:W-:Y:S01]  /*1850*/  IMAD.IADD R4, R4, 0x1, -R5 ;  /* 0x0000000104047824 */ /* 0x000fe200078e0a05 */
[----:B------:R-:W-:Y:S01]  /*1860*/  LEA.HI R9, R9, R9, RZ, 0x1 ;  /* 0x0000000909097211 */ /* 0x000fe200078f08ff */
[----:B------:R-:W-:Y:S01]  /*1870*/  IMAD.IADD R5, R6, 0x1, -R39 ;  /* 0x0000000106057824 */ /* 0x000fe200078e0a27 */
[----:B------:R-:W-:Y:S01]  /*1880*/  LEA.HI R13, R13, R13, RZ, 0x1 ;  /* 0x0000000d0d0d7211 */ /* 0x000fe200078f08ff */
[----:B------:R-:W0:Y:S01]  /*1890*/  LDC R39, c[0x0][0x26c] ;  /* 0x00009b00ff277b82 */ /* 0x000e220000000800 */
        /* <DEDUP_REMOVED lines=75> */
[----:B------:R-:W-:Y:S02]  /*1d50*/  LEA R8, R122, UR7, 0x8 ;  /* 0x000000077a087c11 */ /* 0x000fe4000f8e40ff */
        /* <DEDUP_REMOVED lines=38> */
.L_x_27155:
[----:B-1----:R-:W-:-:S04]  /*1fc0*/  IADD3 R29, P0, R123, UR5, RZ ;  /* 0x000000057b1d7c10 */ /* 0x002fc8000ff1e0ff */
[----:B------:R-:W-:Y:S02]  /*1fd0*/  LEA.HI.X.SX32 R30, R123, UR18, 0x1, P0 ;  /* 0x000000127b1e7c11 */ /* 0x000fe400080f0eff */
[----:B------:R-:W-:-:S04]  /*1fe0*/  LEA R28, P0, R29, UR12, 0x2 ;  /* 0x0000000c1d1c7c11 */ /* 0x000fc8000f8010ff */
[----:B------:R-:W-:-:S05]  /*1ff0*/  LEA.HI.X R29, R29, UR13, R30, 0x2, P0 ;  /* 0x0000000d1d1d7c11 */ /* 0x000fca00080f141e */
[----:B------:R-:W2:Y:S01]  /*2000*/  LDG.E.CONSTANT R28, desc[UR10][R28.64] ;  /* 0x0000000a1c1c7981 */ /* 0x000ea2000c1e9900 */
[----:B------:R-:W-:Y:S02]  /*2010*/  SHF.R.S32.HI R34, RZ, 0x1f, R116 ;  /* 0x0000001fff227819 */ /* 0x000fe40000011474 */
[----:B------:R-:W-:Y:S02]  /*2020*/  SHF.R.S32.HI R33, RZ, 0x1f, R117 ;  /* 0x0000001fff217819 */ /* 0x000fe40000011475 */
[----:B------:R-:W-:Y:S02]  /*2030*/  SHF.R.S32.HI R32, RZ, 0x1f, R118 ;  /* 0x0000001fff207819 */ /* 0x000fe40000011476 */
[----:B--2---:R-:W-:Y:S01]  /*2040*/  SHF.R.S32.HI R30, RZ, 0x1f, R28 ;  /* 0x0000001fff1e7819 */ /* 0x004fe2000001141c */
[----:B------:R-:W-:-:S04]  /*2050*/  IMAD.WIDE.U32 R128, R28, UR19, R126 ;  /* 0x000000131c807c25 */ /* 0x000fc8000f8e007e */
[----:B------:R-:W-:Y:S01]  /*2060*/  IMAD R30, R30, UR19, RZ ;  /* 0x000000131e1e7c24 */ /* 0x000fe2000f8e02ff */
[----:B------:R-:W-:-:S03]  /*2070*/  IADD3 R31, P0, R118, R128, RZ ;  /* 0x00000080761f7210 */ /* 0x000fc60007f1e0ff */
[----:B------:R-:W-:Y:S01]  /*2080*/  IMAD R125, R28, R7, R30 ;  /* 0x000000071c7d7224 */ /* 0x000fe200078e021e */
[----:B------:R-:W-:-:S03]  /*2090*/  IADD3 R30, P1, P2, R117, R128, R116 ;  /* 0x00000080751e7210 */ /* 0x000fc60007a3e074 */
[----:B------:R-:W-:-:S04]  /*20a0*/  IMAD.IADD R125, R129, 0x1, R125 ;  /* 0x00000001817d7824 */ /* 0x000fc800078e027d */
[----:B------:R-:W-:Y:S01]  /*20b0*/  IMAD.X R28, R32, 0x1, R125, P0 ;  /* 0x00000001201c7824 */ /* 0x000fe200000e067d */
[----:B------:R-:W-:Y:S02]  /*20c0*/  IADD3.X R29, R33, R125, R34, P1, P2 ;  /* 0x0000007d211d7210 */ /* 0x000fe40000fe4422 */
[C---:B------:R-:W-:Y:S02]  /*20d0*/  LEA R38, P2, R30.reuse, UR20, 0x2 ;  /* 0x000000141e267c11 */ /* 0x040fe4000f8410ff */
[C---:B------:R-:W-:Y:S02]  /*20e0*/  LEA R66, P1, R31.reuse, UR20, 0x2 ;  /* 0x000000141f427c11 */ /* 0x040fe4000f8210ff */
[----:B------:R-:W-:Y:S02]  /*20f0*/  LEA.HI.X R39, R30, UR21, R29, 0x2, P2 ;  /* 0x000000151e277c11 */ /* 0x000fe400090f141d */
[----:B------:R-:W-:-:S04]  /*2100*/  LEA.HI.X R67, R31, UR21, R28, 0x2, P1 ;  /* 0x000000151f437c11 */ /* 0x000fc800088f141c */
[----:B------:R-:W2:Y:S01]  /*2110*/  LDG.E.64.CONSTANT R38, desc[UR10][R38.64] ;  /* 0x0000000a26267981 */ /* 0x000ea2000c1e9b00 */
[----:B------:R-:W-:-:S03]  /*2120*/  SHF.R.S32.HI R30, RZ, 0x1f, R114 ;  /* 0x0000001fff1e7819 */ /* 0x000fc60000011472 */
[----:B------:R-:W3:Y:S01]  /*2130*/  LDG.E.64.CONSTANT R66, desc[UR10][R66.64] ;  /* 0x0000000a42427981 */ /* 0x000ee2000c1e9b00 */
[----:B------:R-:W-:Y:S02]  /*2140*/  SHF.R.S32.HI R29, RZ, 0x1f, R115 ;  /* 0x0000001fff1d7819 */ /* 0x000fe40000011473 */
        /* <DEDUP_REMOVED lines=9> */
[----:B0-----:R-:W-:-:S04]  /*21e0*/  LEA R42, P0, R28, UR20, 0x2 ;  /* 0x000000141c2a7c11 */ /* 0x001fc8000f8010ff */
[----:B------:R-:W-:-:S06]  /*21f0*/  LEA.HI.X R43, R28, UR21, R29, 0x2, P0 ;  /* 0x000000151c2b7c11 */ /* 0x000fcc00080f141d */
[----:B------:R-:W5:Y:S01]  /*2200*/  LDG.E.64.CONSTANT R42, desc[UR10][R42.64] ;  /* 0x0000000a2a2a7981 */ /* 0x000f62000c1e9b00 */
[--C-:B------:R-:W-:Y:S02]  /*2210*/  SHF.R.S32.HI R30, RZ, 0x1f, R110.reuse ;  /* 0x0000001fff1e7819 */ /* 0x100fe4000001146e */
[----:B------:R-:W-:Y:S02]  /*2220*/  SHF.R.S32.HI R31, RZ, 0x1f, R111 ;  /* 0x0000001fff1f7819 */ /* 0x000fe4000001146f */
[----:B------:R-:W-:Y:S02]  /*2230*/  IADD3 R28, P0, P1, R111, R128, R110 ;  /* 0x000000806f1c7210 */ /* 0x000fe4000791e06e */
[----:B------:R-:W-:Y:S02]  /*2240*/  SHF.R.S32.HI R32, RZ, 0x1f, R109 ;  /* 0x0000001fff207819 */ /* 0x000fe4000001146d */
[----:B------:R-:W-:Y:S02]  /*2250*/  IADD3.X R31, R31, R125, R30, P0, P1 ;  /* 0x0000007d1f1f7210 */ /* 0x000fe400007e241e */
[----:B------:R-:W-:-:S02]  /*2260*/  LEA R60, P0, R28, UR20, 0x2 ;  /* 0x000000141c3c7c11 */ /* 0x000fc4000f8010ff */
[--C-:B------:R-:W-:Y:S02]  /*2270*/  SHF.R.S32.HI R30, RZ, 0x1f, R108.reuse ;  /* 0x0000001fff1e7819 */ /* 0x100fe4000001146c */
[----:B------:R-:W-:Y:S02]  /*2280*/  IADD3 R29, P1, P2, R109, R128, R108 ;  /* 0x000000806d1d7210 */ /* 0x000fe40007a3e06c */
[----:B------:R-:W-:Y:S02]  /*2290*/  LEA.HI.X R61, R28, UR21, R31, 0x2, P0 ;  /* 0x000000151c3d7c11 */ /* 0x000fe400080f141f */
[----:B------:R-:W-:Y:S02]  /*22a0*/  IADD3.X R30, R32, R125, R30, P1, P2 ;  /* 0x0000007d201e7210 */ /* 0x000fe40000fe441e */
[----:B------:R-:W-:Y:S02]  /*22b0*/  LEA R62, P0, R29, UR20, 0x2 ;  /* 0x000000141d3e7c11 */ /* 0x000fe4000f8010ff */
[----:B------:R-:W-:Y:S01]  /*22c0*/  SHF.R.S32.HI R32, RZ, 0x1f, R107 ;  /* 0x0000001fff207819 */ /* 0x000fe2000001146b */
[----:B------:R-:W5:Y:S01]  /*22d0*/  LDG.E.64.CONSTANT R60, desc[UR10][R60.64] ;  /* 0x0000000a3c3c7981 */ /* 0x000f62000c1e9b00 */
[----:B------:R-:W-:-:S02]  /*22e0*/  SHF.R.S32.HI R31, RZ, 0x1f, R106 ;  /* 0x0000001fff1f7819 */ /* 0x000fc4000001146a */
[----:B------:R-:W-:Y:S02]  /*22f0*/  IADD3 R28, P1, P2, R107, R128, R106 ;  /* 0x000000806b1c7210 */ /* 0x000fe40007a3e06a */
[----:B------:R-:W-:Y:S02]  /*2300*/  LEA.HI.X R63, R29, UR21, R30, 0x2, P0 ;  /* 0x000000151d3f7c11 */ /* 0x000fe400080f141e */
[----:B------:R-:W-:Y:S02]  /*2310*/  IADD3.X R29, R32, R125, R31, P1, P2 ;  /* 0x0000007d201d7210 */ /* 0x000fe40000fe441f */
[C---:B------:R-:W-:Y:S01]  /*2320*/  LEA R64, P0, R28.reuse, UR20, 0x2 ;  /* 0x000000141c407c11 */ /* 0x040fe2000f8010ff */
[----:B------:R-:W-:Y:S03]  /*2330*/  LDS.128 R32, [R8+0x10] ;  /* 0x0000100008207984 */ /* 0x000fe60000000c00 */
[----:B------:R-:W-:Y:S01]  /*2340*/  LEA.HI.X R65, R28, UR21, R29, 0x2, P0 ;  /* 0x000000151c417c11 */ /* 0x000fe200080f141d */
[----:B------:R-:W5:Y:S05]  /*2350*/  LDG.E.64.CONSTANT R62, desc[UR10][R62.64] ;  /* 0x0000000a3e3e7981 */ /* 0x000f6a000c1e9b00 */
[----:B------:R-:W5:Y:S01]  /*2360*/  LDG.E.64.CONSTANT R64, desc[UR10][R64.64] ;  /* 0x0000000a40407981 */ /* 0x000f62000c1e9b00 */
[----:B------:R-:W-:-:S02]  /*2370*/  SHF.R.S32.HI R30, RZ, 0x1f, R104 ;  /* 0x0000001fff1e7819 */ /* 0x000fc40000011468 */
[----:B------:R-:W-:Y:S02]  /*2380*/  SHF.R.S32.HI R29, RZ, 0x1f, R105 ;  /* 0x0000001fff1d7819 */ /* 0x000fe40000011469 */
[----:B------:R-:W-:-:S04]  /*2390*/  IADD3 R28, P0, P1, R105, R128, R104 ;  /* 0x00000080691c7210 */ /* 0x000fc8000791e068 */
[----:B------:R-:W-:Y:S02]  /*23a0*/  IADD3.X R29, R29, R125, R30, P0, P1 ;  /* 0x0000007d1d1d7210 */ /* 0x000fe400007e241e */
[----:B------:R-:W-:-:S04]  /*23b0*/  LEA R58, P0, R28, UR20, 0x2 ;  /* 0x000000141c3a7c11 */ /* 0x000fc8000f8010ff */
[----:B------:R-:W-:-:S06]  /*23c0*/  LEA.HI.X R59, R28, UR21, R29, 0x2, P0 ;  /* 0x000000151c3b7c11 */ /* 0x000fcc00080f141d */
[----:B------:R-:W5:Y:S01]  /*23d0*/  LDG.E.64.CONSTANT R58, desc[UR10][R58.64] ;  /* 0x0000000a3a3a7981 */ /* 0x000f62000c1e9b00 */
[--C-:B------:R-:W-:Y:S02]  /*23e0*/  SHF.R.S32.HI R30, RZ, 0x1f, R102.reuse ;  /* 0x0000001fff1e7819 */ /* 0x100fe40000011466 */
[----:B------:R-:W-:Y:S02]  /*23f0*/  SHF.R.S32.HI R29, RZ, 0x1f, R103 ;  /* 0x0000001fff1d7819 */ /* 0x000fe40000011467 */
[----:B------:R-:W-:-:S04]  /*2400*/  IADD3 R28, P0, P1, R103, R128, R102 ;  /* 0x00000080671c7210 */ /* 0x000fc8000791e066 */
[----:B------:R-:W-:Y:S02]  /*2410*/  IADD3.X R29, R29, R125, R30, P0, P1 ;  /* 0x0000007d1d1d7210 */ /* 0x000fe400007e241e */
[----:B------:R-:W-:-:S04]  /*2420*/  LEA R36, P0, R28, UR20, 0x2 ;  /* 0x000000141c247c11 */ /* 0x000fc8000f8010ff */
[----:B------:R-:W-:Y:S02]  /*2430*/  LEA.HI.X R37, R28, UR21, R29, 0x2, P0 ;  /* 0x000000151c257c11 */ /* 0x000fe400080f141d */
[----:B------:R-:W2:Y:S04]  /*2440*/  LDS.128 R28, [R8] ;  /* 0x00000000081c7984 */ /* 0x000ea80000000c00 */
[----:B------:R-:W5:Y:S01]  /*2450*/  LDG.E.64.CONSTANT R36, desc[UR10][R36.64] ;  /* 0x0000000a24247981 */ /* 0x000f62000c1e9b00 */
[----:B------:R-:W-:Y:S01]  /*2460*/  SHF.R.S32.HI R68, RZ, 0x1f, R96 ;  /* 0x0000001fff447819 */ /* 0x000fe20000011460 */
[----:B--2---:R-:W-:Y:S01]  /*2470*/  FMUL.FTZ R69, R38, R30 ;  /* 0x0000001e26457220 */ /* 0x004fe20000410000 */
[----:B------:R-:W-:-:S03]  /*2480*/  SHF.R.S32.HI R38, RZ, 0x1f, R100 ;  /* 0x0000001fff267819 */ /* 0x000fc60000011464 */
[----:B---3--:R-:W-:Y:S01]  /*2490*/  FFMA.FTZ R69, R66, R28, R69 ;  /* 0x0000001c42457223 */ /* 0x008fe20000010045 */
[----:B------:R-:W-:Y:S01]  /*24a0*/  FMUL.FTZ R28, R39, R31 ;  /* 0x0000001f271c7220 */ /* 0x000fe20000410000 */
[----:B------:R-:W-:Y:S02]  /*24b0*/  SHF.R.S32.HI R31, RZ, 0x1f, R101 ;  /* 0x0000001fff1f7819 */ /* 0x000fe40000011465 */
[----:B------:R-:W-:-:S04]  /*24c0*/  IADD3 R30, P0, P1, R101, R128, R100 ;  /* 0x00000080651e7210 */ /* 0x000fc8000791e064 */
[----:B------:R-:W-:Y:S02]  /*24d0*/  IADD3.X R31, R31, R125, R38, P0, P1 ;  /* 0x0000007d1f1f7210 */ /* 0x000fe400007e2426 */
[----:B------:R-:W-:-:S04]  /*24e0*/  LEA R38, P0, R30, UR20, 0x2 ;  /* 0x000000141e267c11 */ /* 0x000fc8000f8010ff */
[----:B------:R-:W-:-:S06]  /*24f0*/  LEA.HI.X R39, R30, UR21, R31, 0x2, P0 ;  /* 0x000000151e277c11 */ /* 0x000fcc00080f141f */
[----:B------:R-:W2:Y:S01]  /*2500*/  LDG.E.64.CONSTANT R38, desc[UR10][R38.64] ;  /* 0x0000000a26267981 */ /* 0x000ea2000c1e9b00 */
[----:B------:R-:W-:Y:S01]  /*2510*/  FFMA.FTZ R28, R67, R29, R28 ;  /* 0x0000001d431c7223 */ /* 0x000fe2000001001c */
[----:B------:R-:W-:Y:S01]  /*2520*/  SHF.R.S32.HI R30, RZ, 0x1f, R98 ;  /* 0x0000001fff1e7819 */ /* 0x000fe20000011462 */
[----:B----4-:R-:W-:Y:S01]  /*2530*/  FFMA.FTZ R67, R40, R32, R69 ;  /* 0x0000002028437223 */ /* 0x010fe20000010045 */
[----:B------:R-:W-:Y:S01]  /*2540*/  SHF.R.S32.HI R29, RZ, 0x1f, R99 ;  /* 0x0000001fff1d7819 */ /* 0x000fe20000011463 */
[----:B------:R-:W-:Y:S01]  /*2550*/  FFMA.FTZ R66, R41, R33, R28 ;  /* 0x0000002129427223 */ /* 0x000fe2000001001c */
[----:B------:R-:W-:-:S04]  /*2560*/  IADD3 R28, P0, P1, R99, R128, R98 ;  /* 0x00000080631c7210 */ /* 0x000fc8000791e062 */
[----:B------:R-:W-:Y:S02]  /*2570*/  IADD3.X R29, R29, R125, R30, P0, P1 ;  /* 0x0000007d1d1d7210 */ /* 0x000fe400007e241e */
[----:B------:R-:W-:Y:S01]  /*2580*/  SHF.R.S32.HI R30, RZ, 0x1f, R97 ;  /* 0x0000001fff1e7819 */ /* 0x000fe20000011461 */
[----:B-----5:R-:W-:Y:S01]  /*2590*/  FFMA.FTZ R67, R42, R34, R67 ;  /* 0x000000222a437223 */ /* 0x020fe20000010043 */
[----:B------:R-:W-:Y:S01]  /*25a0*/  FFMA.FTZ R66, R43, R35, R66 ;  /* 0x000000232b427223 */ /* 0x000fe20000010042 */
[----:B------:R-:W-:Y:S01]  /*25b0*/  IADD3 R41, P0, P1, R97, R128, R96 ;  /* 0x0000008061297210 */ /* 0x000fe2000791e060 */
[----:B------:R-:W0:Y:S03]  /*25c0*/  LDS.128 R32, [R8+0x20] ;  /* 0x0000200008207984 */ /* 0x000e260000000c00 */
[----:B------:R-:W-:Y:S02]  /*25d0*/  IADD3.X R68, R30, R125, R68, P0, P1 ;  /* 0x0000007d1e447210 */ /* 0x000fe400007e2444 */
[----:B------:R-:W-:-:S04]  /*25e0*/  LEA R42, P0, R28, UR20, 0x2 ;  /* 0x000000141c2a7c11 */ /* 0x000fc8000f8010ff */
[----:B------:R-:W-:Y:S02]  /*25f0*/  LEA.HI.X R43, R28, UR21, R29, 0x2, P0 ;  /* 0x000000151c2b7c11 */ /* 0x000fe400080f141d */
[----:B------:R-:W1:Y:S01]  /*2600*/  LDS.128 R28, [R8+0x30] ;  /* 0x00003000081c7984 */ /* 0x000e620000000c00 */
[----:B------:R-:W-:-:S03]  /*2610*/  LEA R40, P0, R41, UR20, 0x2 ;  /* 0x0000001429287c11 */ /* 0x000fc6000f8010ff */
[----:B------:R-:W3:Y:S01]  /*2620*/  LDG.E.64.CONSTANT R42, desc[UR10][R42.64] ;  /* 0x0000000a2a2a7981 */ /* 0x000ee2000c1e9b00 */
[----:B------:R-:W-:-:S06]  /*2630*/  LEA.HI.X R41, R41, UR21, R68, 0x2, P0 ;  /* 0x0000001529297c11 */ /* 0x000fcc00080f1444 */
[----:B------:R-:W4:Y:S01]  /*2640*/  LDG.E.64.CONSTANT R40, desc[UR10][R40.64] ;  /* 0x0000000a28287981 */ /* 0x000f22000c1e9b00 */
[----:B0-----:R-:W-:Y:S01]  /*2650*/  FFMA.FTZ R67, R60, R32, R67 ;  /* 0x000000203c437223 */ /* 0x001fe20000010043 */
[----:B------:R-:W-:Y:S01]  /*2660*/  FFMA.FTZ R66, R61, R33, R66 ;  /* 0x000000213d427223 */ /* 0x000fe20000010042 */
[--C-:B------:R-:W-:Y:S02]  /*2670*/  SHF.R.S32.HI R61, RZ, 0x1f, R94.reuse ;  /* 0x0000001fff3d7819 */ /* 0x100fe4000001145e */
[----:B------:R-:W-:Y:S01]  /*2680*/  FFMA.FTZ R33, R62, R34, R67 ;  /* 0x000000223e217223 */ /* 0x000fe20000010043 */
[----:B------:R-:W-:Y:S02]  /*2690*/  SHF.R.S32.HI R34, RZ, 0x1f, R95 ;  /* 0x0000001fff227819 */ /* 0x000fe4000001145f */
[----:B------:R-:W-:Y:S01]  /*26a0*/  IADD3 R60, P0, P1, R95, R128, R94 ;  /* 0x000000805f3c7210 */ /* 0x000fe2000791e05e */
[----:B------:R-:W-:Y:S01]  /*26b0*/  FFMA.FTZ R32, R63, R35, R66 ;  /* 0x000000233f207223 */ /* 0x000fe20000010042 */
[----:B------:R-:W-:-:S02]  /*26c0*/  SHF.R.S32.HI R35, RZ, 0x1f, R93 ;  /* 0x0000001fff237819 */ /* 0x000fc4000001145d */
[-C--:B------:R-:W-:Y:S01]  /*26d0*/  IADD3.X R61, R34, R125.reuse, R61, P0, P1 ;  /* 0x0000007d223d7210 */ /* 0x080fe200007e243d */
[----:B-1----:R-:W-:Y:S01]  /*26e0*/  FFMA.FTZ R33, R64, R28, R33 ;  /* 0x0000001c40217223 */ /* 0x002fe20000010021 */
[--C-:B------:R-:W-:Y:S02]  /*26f0*/  SHF.R.S32.HI R28, RZ, 0x1f, R92.reuse ;  /* 0x0000001fff1c7819 */ /* 0x100fe4000001145c */
[----:B------:R-:W-:Y:S02]  /*2700*/  IADD3 R34, P1, P2, R93, R128, R92 ;  /* 0x000000805d227210 */ /* 0x000fe40007a3e05c */
[C---:B------:R-:W-:Y:S02]  /*2710*/  LEA R66, P0, R60.reuse, UR20, 0x2 ;  /* 0x000000143c427c11 */ /* 0x040fe4000f8010ff */
[----:B------:R-:W-:Y:S01]  /*2720*/  IADD3.X R35, R35, R125, R28, P1, P2 ;  /* 0x0000007d23237210 */ /* 0x000fe20000fe441c */
[----:B------:R-:W-:Y:S01]  /*2730*/  FFMA.FTZ R28, R65, R29, R32 ;  /* 0x0000001d411c7223 */ /* 0x000fe20000010020 */
[----:B------:R-:W-:-:S02]  /*2740*/  LEA.HI.X R67, R60, UR21, R61, 0x2, P0 ;  /* 0x000000153c437c11 */ /* 0x000fc400080f143d */
[C---:B------:R-:W-:Y:S02]  /*2750*/  LEA R68, P0, R34.reuse, UR20, 0x2 ;  /* 0x0000001422447c11 */ /* 0x040fe4000f8010ff */
[--C-:B------:R-:W-:Y:S02]  /*2760*/  SHF.R.S32.HI R32, RZ, 0x1f, R90.reuse ;  /* 0x0000001fff207819 */ /* 0x100fe4000001145a */
[----:B------:R-:W-:Y:S01]  /*2770*/  SHF.R.S32.HI R60, RZ, 0x1f, R91 ;  /* 0x0000001fff3c7819 */ /* 0x000fe2000001145b */
[----:B------:R-:W5:Y:S01]  /*2780*/  LDG.E.64.CONSTANT R66, desc[UR10][R66.64] ;  /* 0x0000000a42427981 */ /* 0x000f62000c1e9b00 */
[----:B------:R-:W-:Y:S02]  /*2790*/  IADD3 R29, P1, P2, R91, R128, R90 ;  /* 0x000000805b1d7210 */ /* 0x000fe40007a3e05a */
[----:B------:R-:W-:Y:S02]  /*27a0*/  LEA.HI.X R69, R34, UR21, R35, 0x2, P0 ;  /* 0x0000001522457c11 */ /* 0x000fe400080f1423 */
[----:B------:R-:W-:-:S02]  /*27b0*/  IADD3.X R32, R60, R125, R32, P1, P2 ;  /* 0x0000007d3c207210 */ /* 0x000fc40000fe4420 */
[C---:B------:R-:W-:Y:S02]  /*27c0*/  LEA R70, P0, R29.reuse, UR20, 0x2 ;  /* 0x000000141d467c11 */ /* 0x040fe4000f8010ff */
[----:B------:R-:W5:Y:S02]  /*27d0*/  LDG.E.64.CONSTANT R68, desc[UR10][R68.64] ;  /* 0x0000000a44447981 */ /* 0x000f64000c1e9b00 */
[----:B------:R-:W-:-:S06]  /*27e0*/  LEA.HI.X R71, R29, UR21, R32, 0x2, P0 ;  /* 0x000000151d477c11 */ /* 0x000fcc00080f1420 */
[----:B------:R-:W5:Y:S01]  /*27f0*/  LDG.E.64.CONSTANT R70, desc[UR10][R70.64] ;  /* 0x0000000a46467981 */ /* 0x000f62000c1e9b00 */
[----:B------:R-:W-:Y:S01]  /*2800*/  FFMA.FTZ R29, R58, R30, R33 ;  /* 0x0000001e3a1d7223 */ /* 0x000fe20000010021 */
[--C-:B------:R-:W-:Y:S02]  /*2810*/  SHF.R.S32.HI R32, RZ, 0x1f, R88.reuse ;  /* 0x0000001fff207819 */ /* 0x100fe40000011458 */
[----:B------:R-:W-:Y:S02]  /*2820*/  SHF.R.S32.HI R33, RZ, 0x1f, R89 ;  /* 0x0000001fff217819 */ /* 0x000fe40000011459 */
[----:B------:R-:W-:-:S04]  /*2830*/  IADD3 R30, P0, P1, R89, R128, R88 ;  /* 0x00000080591e7210 */ /* 0x000fc8000791e058 */
[----:B------:R-:W-:Y:S02]  /*2840*/  IADD3.X R33, R33, R125, R32, P0, P1 ;  /* 0x0000007d21217210 */ /* 0x000fe400007e2420 */
[----:B------:R-:W-:-:S04]  /*2850*/  LEA R62, P0, R30, UR20, 0x2 ;  /* 0x000000141e3e7c11 */ /* 0x000fc8000f8010ff */
[----:B------:R-:W-:Y:S02]  /*2860*/  LEA.HI.X R63, R30, UR21, R33, 0x2, P0 ;  /* 0x000000151e3f7c11 */ /* 0x000fe400080f1421 */
[----:B------:R-:W0:Y:S01]  /*2870*/  LDS.128 R32, [R8+0x40] ;  /* 0x0000400008207984 */ /* 0x000e220000000c00 */
[----:B------:R-:W-:Y:S01]  /*2880*/  FFMA.FTZ R28, R59, R31, R28 ;  /* 0x0000001f3b1c7223 */ /* 0x000fe2000001001c */
[--C-:B------:R-:W-:Y:S02]  /*2890*/  SHF.R.S32.HI R60, RZ, 0x1f, R86.reuse ;  /* 0x0000001fff3c7819 */ /* 0x100fe40000011456 */
[----:B------:R-:W-:Y:S01]  /*28a0*/  SHF.R.S32.HI R31, RZ, 0x1f, R87 ;  /* 0x0000001fff1f7819 */ /* 0x000fe20000011457 */
[----:B------:R1:W5:Y:S01]  /*28b0*/  LDG.E.64.CONSTANT R58, desc[UR10][R62.64] ;  /* 0x0000000a3e3a7981 */ /* 0x000362000c1e9b00 */
[----:B------:R-:W-:-:S04]  /*28c0*/  IADD3 R30, P0, P1, R87, R128, R86 ;  /* 0x00000080571e7210 */ /* 0x000fc8000791e056 */
[----:B------:R-:W-:Y:S02]  /*28d0*/  IADD3.X R31, R31, R125, R60, P0, P1 ;  /* 0x0000007d1f1f7210 */ /* 0x000fe400007e243c */
[C---:B------:R-:W-:Y:S02]  /*28e0*/  LEA R60, P0, R30.reuse, UR20, 0x2 ;  /* 0x000000141e3c7c11 */ /* 0x040fe4000f8010ff */
[--C-:B------:R-:W-:Y:S02]  /*28f0*/  SHF.R.S32.HI R64, RZ, 0x1f, R84.reuse ;  /* 0x0000001fff407819 */ /* 0x100fe40000011454 */
[----:B------:R-:W-:Y:S02]  /*2900*/  LEA.HI.X R61, R30, UR21, R31, 0x2, P0 ;  /* 0x000000151e3d7c11 */ /* 0x000fe400080f141f */
[----:B------:R-:W-:Y:S02]  /*2910*/  SHF.R.S32.HI R31, RZ, 0x1f, R85 ;  /* 0x0000001fff1f7819 */ /* 0x000fe40000011455 */
[----:B------:R-:W-:-:S02]  /*2920*/  IADD3 R30, P0, P1, R85, R128, R84 ;  /* 0x00000080551e7210 */ /* 0x000fc4000791e054 */
[----:B------:R-:W5:Y:S02]  /*2930*/  LDG.E.64.CONSTANT R60, desc[UR10][R60.64] ;  /* 0x0000000a3c3c7981 */ /* 0x000f64000c1e9b00 */
[----:B------:R-:W-:Y:S02]  /*2940*/  IADD3.X R31, R31, R125, R64, P0, P1 ;  /* 0x0000007d1f1f7210 */ /* 0x000fe400007e2440 */
[----:B-1----:R-:W-:-:S04]  /*2950*/  LEA R62, P0, R30, UR20, 0x2 ;  /* 0x000000141e3e7c11 */ /* 0x002fc8000f8010ff */
[----:B------:R-:W-:-:S06]  /*2960*/  LEA.HI.X R63, R30, UR21, R31, 0x2, P0 ;  /* 0x000000151e3f7c11 */ /* 0x000fcc00080f141f */
[----:B------:R-:W5:Y:S01]  /*2970*/  LDG.E.64.CONSTANT R62, desc[UR10][R62.64] ;  /* 0x0000000a3e3e7981 */ /* 0x000f62000c1e9b00 */
[----:B------:R-:W-:Y:S02]  /*2980*/  SHF.R.S32.HI R31, RZ, 0x1f, R83 ;  /* 0x0000001fff1f7819 */ /* 0x000fe40000011453 */
[--C-:B------:R-:W-:Y:S01]  /*2990*/  IADD3 R30, P0, P1, R83, R128, R82.reuse ;  /* 0x00000080531e7210 */ /* 0x100fe2000791e052 */
[----:B0-----:R-:W-:Y:S01]  /*29a0*/  FFMA.FTZ R29, R36, R32, R29 ;  /* 0x00000020241d7223 */ /* 0x001fe2000001001d */
[----:B------:R-:W-:-:S04]  /*29b0*/  SHF.R.S32.HI R32, RZ, 0x1f, R82 ;  /* 0x0000001fff207819 */ /* 0x000fc80000011452 */
[----:B------:R-:W-:Y:S02]  /*29c0*/  IADD3.X R31, R31, R125, R32, P0, P1 ;  /* 0x0000007d1f1f7210 */ /* 0x000fe400007e2420 */
[----:B------:R-:W-:-:S04]  /*29d0*/  LEA R64, P0, R30, UR20, 0x2 ;  /* 0x000000141e407c11 */ /* 0x000fc8000f8010ff */
[----:B------:R-:W-:-:S06]  /*29e0*/  LEA.HI.X R65, R30, UR21, R31, 0x2, P0 ;  /* 0x000000151e417c11 */ /* 0x000fcc00080f141f */
[----:B------:R-:W5:Y:S01]  /*29f0*/  LDG.E.64.CONSTANT R64, desc[UR10][R64.64] ;  /* 0x0000000a40407981 */ /* 0x000f62000c1e9b00 */
[----:B------:R-:W-:Y:S01]  /*2a00*/  FFMA.FTZ R32, R37, R33, R28 ;  /* 0x0000002125207223 */ /* 0x000fe2000001001c */
[----:B--2---:R-:W-:Y:S02]  /*2a10*/  FFMA.FTZ R33, R38, R34, R29 ;  /* 0x0000002226217223 */ /* 0x004fe4000001001d */
[----:B------:R-:W3:Y:S01]  /*2a20*/  LDS.128 R28, [R8+0x50] ;  /* 0x00005000081c7984 */ /* 0x000ee20000000c00 */
[----:B------:R-:W-:Y:S01]  /*2a30*/  FFMA.FTZ R32, R39, R35, R32 ;  /* 0x0000002327207223 */ /* 0x000fe20000010020 */
[----:B------:R-:W-:Y:S02]  /*2a40*/  SHF.R.S32.HI R39, RZ, 0x1f, R81 ;  /* 0x0000001fff277819 */ /* 0x000fe40000011451 */
[----:B------:R-:W-:Y:S01]  /*2a50*/  IADD3 R38, P0, P1, R81, R128, R80 ;  /* 0x0000008051267210 */ /* 0x000fe2000791e050 */
[----:B---3--:R-:W-:Y:S01]  /*2a60*/  FFMA.FTZ R33, R42, R28, R33 ;  /* 0x0000001c2a217223 */ /* 0x008fe20000010021 */
[----:B------:R-:W-:-:S03]  /*2a70*/  FFMA.FTZ R36, R43, R29, R32 ;  /* 0x0000001d2b247223 */ /* 0x000fc60000010020 */
[----:B----4-:R-:W-:Y:S02]  /*2a80*/  FFMA.FTZ R37, R40, R30, R33 ;  /* 0x0000001e28257223 */ /* 0x010fe40000010021 */
[----:B------:R-:W5:Y:S01]  /*2a90*/  LDS.128 R32, [R8+0x60] ;  /* 0x0000600008207984 */ /* 0x000f620000000c00 */
[----:B------:R-:W-:Y:S01]  /*2aa0*/  FFMA.FTZ R36, R41, R31, R36 ;  /* 0x0000001f29247223 */ /* 0x000fe20000010024 */
[----:B------:R-:W-:Y:S02]  /*2ab0*/  SHF.R.S32.HI R40, RZ, 0x1f, R80 ;  /* 0x0000001fff287819 */ /* 0x000fe40000011450 */
[----:B------:R-:W0:Y:S02]  /*2ac0*/  LDS.128 R28, [R8+0x70] ;  /* 0x00007000081c7984 */ /* 0x000e240000000c00 */
[----:B------:R-:W-:Y:S02]  /*2ad0*/  IADD3.X R39, R39, R125, R40, P0, P1 ;  /* 0x0000007d27277210 */ /* 0x000fe400007e2428 */
[----:B------:R-:W-:-:S04]  /*2ae0*/  LEA R42, P0, R38, UR20, 0x2 ;  /* 0x00000014262a7c11 */ /* 0x000fc8000f8010ff */
[----:B------:R-:W-:-:S06]  /*2af0*/  LEA.HI.X R43, R38, UR21, R39, 0x2, P0 ;  /* 0x00000015262b7c11 */ /* 0x000fcc00080f1427 */
[----:B------:R-:W2:Y:S01]  /*2b00*/  LDG.E.64.CONSTANT R42, desc[UR10][R42.64] ;  /* 0x0000000a2a2a7981 */ /* 0x000ea2000c1e9b00 */
[----:B------:R-:W-:Y:S02]  /*2b10*/  SHF.R.S32.HI R38, RZ, 0x1f, R74 ;  /* 0x0000001fff267819 */ /* 0x000fe4000001144a */
[----:B------:R-:W-:Y:S02]  /*2b20*/  SHF.R.S32.HI R39, RZ, 0x1f, R75 ;  /* 0x0000001fff277819 */ /* 0x000fe4000001144b */
[----:B------:R-:W-:Y:S01]  /*2b30*/  SHF.R.S32.HI R40, RZ, 0x1f, R57 ;  /* 0x0000001fff287819 */ /* 0x000fe20000011439 */
[----:B-----5:R-:W-:Y:S01]  /*2b40*/  FFMA.FTZ R37, R66, R32, R37 ;  /* 0x0000002042257223 */ /* 0x020fe20000010025 */
[----:B------:R-:W-:-:S03]  /*2b50*/  FFMA.FTZ R36, R67, R33, R36 ;  /* 0x0000002143247223 */ /* 0x000fc60000010024 */
[----:B------:R-:W-:Y:S01]  /*2b60*/  FFMA.FTZ R37, R68, R34, R37 ;  /* 0x0000002244257223 */ /* 0x000fe20000010025 */
[----:B------:R-:W-:Y:S01]  /*2b70*/  FFMA.FTZ R32, R69, R35, R36 ;  /* 0x0000002345207223 */ /* 0x000fe20000010024 */
[----:B------:R-:W-:-:S04]  /*2b80*/  IADD3 R36, P0, P1, R75, R128, R74 ;  /* 0x000000804b247210 */ /* 0x000fc8000791e04a */
[----:B------:R-:W-:Y:S01]  /*2b90*/  IADD3.X R39, R39, R125, R38, P0, P1 ;  /* 0x0000007d27277210 */ /* 0x000fe200007e2426 */
[----:B0-----:R-:W-:Y:S01]  /*2ba0*/  FFMA.FTZ R37, R70, R28, R37 ;  /* 0x0000001c46257223 */ /* 0x001fe20000010025 */
[----:B------:R-:W-:Y:S01]  /*2bb0*/  FFMA.FTZ R28, R71, R29, R32 ;  /* 0x0000001d471c7223 */ /* 0x000fe20000010020 */
[--C-:B------:R-:W-:Y:S01]  /*2bc0*/  SHF.R.S32.HI R38, RZ, 0x1f, R56.reuse ;  /* 0x0000001fff267819 */ /* 0x100fe20000011438 */
[----:B------:R-:W0:Y:S01]  /*2bd0*/  LDS.128 R32, [R8+0x80] ;  /* 0x0000800008207984 */ /* 0x000e220000000c00 */
[----:B------:R-:W-:-:S04]  /*2be0*/  IADD3 R29, P0, P1, R57, R128, R56 ;  /* 0x00000080391d7210 */ /* 0x000fc8000791e038 */
[----:B------:R-:W-:Y:S02]  /*2bf0*/  IADD3.X R38, R40, R125, R38, P0, P1 ;  /* 0x0000007d28267210 */ /* 0x000fe400007e2426 */
[----:B------:R-:W-:-:S04]  /*2c00*/  LEA R72, P0, R36, UR20, 0x2 ;  /* 0x0000001424487c11 */ /* 0x000fc8000f8010ff */
[----:B------:R-:W-:Y:S02]  /*2c10*/  LEA.HI.X R73, R36, UR21, R39, 0x2, P0 ;  /* 0x0000001524497c11 */ /* 0x000fe400080f1427 */
[----:B------:R-:W-:-:S04]  /*2c20*/  LEA R40, P0, R29, UR20, 0x2 ;  /* 0x000000141d287c11 */ /* 0x000fc8000f8010ff */
[----:B------:R-:W-:Y:S01]  /*2c30*/  LEA.HI.X R41, R29, UR21, R38, 0x2, P0 ;  /* 0x000000151d297c11 */ /* 0x000fe200080f1426 */
[----:B------:R-:W3:Y:S05]  /*2c40*/  LDG.E.64.CONSTANT R72, desc[UR10][R72.64] ;  /* 0x0000000a48487981 */ /* 0x000eea000c1e9b00 */
[----:B------:R-:W4:Y:S01]  /*2c50*/  LDG.E.64.CONSTANT R40, desc[UR10][R40.64] ;  /* 0x0000000a28287981 */ /* 0x000f22000c1e9b00 */
[----:B------:R-:W-:-:S03]  /*2c60*/  FFMA.FTZ R29, R58, R30, R37 ;  /* 0x0000001e3a1d7223 */ /* 0x000fc60000010025 */
[----:B------:R-:W1:Y:S01]  /*2c70*/  LDS.128 R36, [R8+0x90] ;  /* 0x0000900008247984 */ /* 0x000e620000000c00 */
[----:B------:R-:W-:Y:S01]  /*2c80*/  FFMA.FTZ R28, R59, R31, R28 ;  /* 0x0000001f3b1c7223 */ /* 0x000fe2000001001c */
[----:B------:R-:W-:Y:S02]  /*2c90*/  SHF.R.S32.HI R30, RZ, 0x1f, R55 ;  /* 0x0000001fff1e7819 */ /* 0x000fe40000011437 */
[--C-:B------:R-:W-:Y:S01]  /*2ca0*/  IADD3 R31, P0, P1, R55, R128, R54.reuse ;  /* 0x00000080371f7210 */ /* 0x100fe2000791e036 */
[----:B0-----:R-:W-:Y:S01]  /*2cb0*/  FFMA.FTZ R29, R60, R32, R29 ;  /* 0x000000203c1d7223 */ /* 0x001fe2000001001d */
[----:B------:R-:W-:Y:S01]  /*2cc0*/  SHF.R.S32.HI R32, RZ, 0x1f, R54 ;  /* 0x0000001fff207819 */ /* 0x000fe20000011436 */
[----:B------:R-:W-:-:S03]  /*2cd0*/  FFMA.FTZ R28, R61, R33, R28 ;  /* 0x000000213d1c7223 */ /* 0x000fc6000001001c */
[----:B------:R-:W-:Y:S02]  /*2ce0*/  IADD3.X R32, R30, R125, R32, P0, P1 ;  /* 0x0000007d1e207210 */ /* 0x000fe400007e2420 */
[----:B------:R-:W-:Y:S02]  /*2cf0*/  LEA R76, P0, R31, UR20, 0x2 ;  /* 0x000000141f4c7c11 */ /* 0x000fe4000f8010ff */
[----:B------:R-:W-:Y:S01]  /*2d00*/  IADD3 R33, P1, P2, R53, R128, R52 ;  /* 0x0000008035217210 */ /* 0x000fe20007a3e034 */
[----:B------:R-:W-:Y:S01]  /*2d10*/  FFMA.FTZ R29, R62, R34, R29 ;  /* 0x000000223e1d7223 */ /* 0x000fe2000001001d */
[----:B------:R-:W-:Y:S01]  /*2d20*/  FFMA.FTZ R28, R63, R35, R28 ;  /* 0x000000233f1c7223 */ /* 0x000fe2000001001c */
[----:B------:R-:W-:Y:S02]  /*2d30*/  SHF.R.S32.HI R34, RZ, 0x1f, R53 ;  /* 0x0000001fff227819 */ /* 0x000fe40000011435 */
[----:B------:R-:W-:Y:S02]  /*2d40*/  SHF.R.S32.HI R35, RZ, 0x1f, R52 ;  /* 0x0000001fff237819 */ /* 0x000fe40000011434 */
[----:B------:R-:W-:-:S02]  /*2d50*/  LEA.HI.X R77, R31, UR21, R32, 0x2, P0 ;  /* 0x000000151f4d7c11 */ /* 0x000fc400080f1420 */
[-C--:B------:R-:W-:Y:S02]  /*2d60*/  IADD3.X R34, R34, R125.reuse, R35, P1, P2 ;  /* 0x0000007d22227210 */ /* 0x080fe40000fe4423 */
[----:B------:R-:W-:Y:S02]  /*2d70*/  LEA R78, P0, R33, UR20, 0x2 ;  /* 0x00000014214e7c11 */ /* 0x000fe4000f8010ff */
[----:B------:R-:W-:Y:S01]  /*2d80*/  IADD3 R30, P3, P4, R51, R128, R50 ;  /* 0x00000080331e7210 */ /* 0x000fe20007c7e032 */
[----:B------:R-:W5:Y:S01]  /*2d90*/  LDG.E.64.CONSTANT R76, desc[UR10][R76.64] ;  /* 0x0000000a4c4c7981 */ /* 0x000f62000c1e9b00 */
[----:B------:R-:W-:Y:S02]  /*2da0*/  LEA.HI.X R79, R33, UR21, R34, 0x2, P0 ;  /* 0x00000015214f7c11 */ /* 0x000fe400080f1422 */
[----:B------:R-:W-:Y:S02]  /*2db0*/  LEA R32, P1, R30, UR20, 0x2 ;  /* 0x000000141e207c11 */ /* 0x000fe4000f8210ff */
[----:B------:R-:W-:-:S02]  /*2dc0*/  IADD3.X R31, R21, R125, R124, P3, P4 ;  /* 0x0000007d151f7210 */ /* 0x000fc40001fe847c */
[----:B------:R-:W5:Y:S02]  /*2dd0*/  LDG.E.64.CONSTANT R78, desc[UR10][R78.64] ;  /* 0x0000000a4e4e7981 */ /* 0x000f64000c1e9b00 */
[----:B------:R-:W-:Y:S01]  /*2de0*/  LEA.HI.X R33, R30, UR21, R31, 0x2, P1 ;  /* 0x000000151e217c11 */ /* 0x000fe200088f141f */
[----:B-1----:R-:W-:Y:S01]  /*2df0*/  FFMA.FTZ R29, R64, R36, R29 ;  /* 0x00000024401d7223 */ /* 0x002fe2000001001d */
[----:B------:R-:W-:-:S03]  /*2e00*/  FFMA.FTZ R28, R65, R37, R28 ;  /* 0x00000025411c7223 */ /* 0x000fc6000001001c */
[----:B------:R2:W5:Y:S01]  /*2e10*/  LDG.E.64.CONSTANT R36, desc[UR10][R32.64] ;  /* 0x0000000a20247981 */ /* 0x000562000c1e9b00 */
[-C--:B------:R-:W-:Y:S02]  /*2e20*/  IADD3 R59, P2, P3, R49, R128.reuse, R48 ;  /* 0x00000080313b7210 */ /* 0x080fe40007b5e030 */
[----:B------:R-:W-:Y:S02]  /*2e30*/  IADD3 R61, P0, P1, R47, R128, R46 ;  /* 0x000000802f3d7210 */ /* 0x000fe4000791e02e */
[-C--:B------:R-:W-:Y:S02]  /*2e40*/  IADD3.X R60, R23, R125.reuse, R14, P2, P3 ;  /* 0x0000007d173c7210 */ /* 0x080fe400017e640e */
[C---:B------:R-:W-:Y:S02]  /*2e50*/  LEA R58, P6, R59.reuse, UR20, 0x2 ;  /* 0x000000143b3a7c11 */ /* 0x040fe4000f8c10ff */
[----:B------:R-:W-:Y:S02]  /*2e60*/  IADD3.X R62, R22, R125, R15, P0, P1 ;  /* 0x0000007d163e7210 */ /* 0x000fe400007e240f */
[----:B------:R-:W-:-:S02]  /*2e70*/  LEA.HI.X R59, R59, UR21, R60, 0x2, P6 ;  /* 0x000000153b3b7c11 */ /* 0x000fc4000b0f143c */
[C---:B------:R-:W-:Y:S02]  /*2e80*/  LEA R60, P6, R61.reuse, UR20, 0x2 ;  /* 0x000000143d3c7c11 */ /* 0x040fe4000f8c10ff */
[-C--:B------:R-:W-:Y:S02]  /*2e90*/  IADD3 R63, P4, P5, R44, R128.reuse, R9 ;  /* 0x000000802c3f7210 */ /* 0x080fe40007d9e009 */
[----:B------:R-:W-:Y:S01]  /*2ea0*/  LEA.HI.X R61, R61, UR21, R62, 0x2, P6 ;  /* 0x000000153d3d7c11 */ /* 0x000fe2000b0f143e */
[----:B------:R-:W5:Y:S01]  /*2eb0*/  LDG.E.64.CONSTANT R58, desc[UR10][R58.64] ;  /* 0x0000000a3a3a7981 */ /* 0x000f62000c1e9b00 */
[----:B------:R-:W-:Y:S02]  /*2ec0*/  IADD3.X R64, R25, R125, R16, P4, P5 ;  /* 0x0000007d19407210 */ /* 0x000fe400027ea410 */
[----:B------:R-:W-:Y:S02]  /*2ed0*/  LEA R62, P6, R63, UR20, 0x2 ;  /* 0x000000143f3e7c11 */ /* 0x000fe4000f8c10ff */
[----:B------:R-:W-:Y:S01]  /*2ee0*/  IADD3 R34, P2, P3, R3, R128, R10 ;  /* 0x0000008003227210 */ /* 0x000fe20007b5e00a */
[----:B------:R-:W5:Y:S01]  /*2ef0*/  LDG.E.64.CONSTANT R60, desc[UR10][R60.64] ;  /* 0x0000000a3c3c7981 */ /* 0x000f62000c1e9b00 */
        /* <DEDUP_REMOVED lines=8> */
[-C--:B------:R-:W-:Y:S01]  /*2f80*/  IADD3 R30, P5, P4, R5, R128.reuse, R12 ;  /* 0x00000080051e7210 */ /* 0x080fe20007cbe00c */
[----:B------:R-:W5:Y:S01]  /*2f90*/  LDG.E.64.CONSTANT R64, desc[UR10][R64.64] ;  /* 0x0000000a40407981 */ /* 0x000f62000c1e9b00 */
[----:B------:R-:W-:Y:S02]  /*2fa0*/  LEA.HI.X R67, R31, UR21, R34, 0x2, P6 ;  /* 0x000000151f437c11 */ /* 0x000fe4000b0f1422 */
[----:B------:R-:W-:Y:S02]  /*2fb0*/  LEA R68, P0, R30, UR20, 0x2 ;  /* 0x000000141e447c11 */ /* 0x000fe4000f8010ff */
[----:B------:R-:W-:Y:S02]  /*2fc0*/  IADD3.X R31, R26, R125, R19, P5, P4 ;  /* 0x0000007d1a1f7210 */ /* 0x000fe40002fe8413 */
[----:B------:R-:W-:Y:S01]  /*2fd0*/  IADD3 R128, P2, P3, R6, R128, R13 ;  /* 0x0000008006807210 */ /* 0x000fe20007b5e00d */
[----:B------:R-:W5:Y:S01]  /*2fe0*/  LDG.E.64.CONSTANT R66, desc[UR10][R66.64] ;  /* 0x0000000a42427981 */ /* 0x000f62000c1e9b00 */
[----:B------:R-:W-:-:S02]  /*2ff0*/  LEA.HI.X R69, R30, UR21, R31, 0x2, P0 ;  /* 0x000000151e457c11 */ /* 0x000fc400080f141f */
[----:B------:R-:W-:Y:S02]  /*3000*/  IADD3.X R125, R45, R125, R20, P2, P3 ;  /* 0x0000007d2d7d7210 */ /* 0x000fe400017e6414 */
[C---:B------:R-:W-:Y:S02]  /*3010*/  LEA R70, P0, R128.reuse, UR20, 0x2 ;  /* 0x0000001480467c11 */ /* 0x040fe4000f8010ff */
[----:B------:R-:W5:Y:S02]  /*3020*/  LDG.E.64.CONSTANT R68, desc[UR10][R68.64] ;  /* 0x0000000a44447981 */ /* 0x000f64000c1e9b00 */
[----:B------:R-:W-:-:S06]  /*3030*/  LEA.HI.X R71, R128, UR21, R125, 0x2, P0 ;  /* 0x0000001580477c11 */ /* 0x000fcc00080f147d */
[----:B------:R-:W5:Y:S01]  /*3040*/  LDG.E.64.CONSTANT R70, desc[UR10][R70.64] ;  /* 0x0000000a46467981 */ /* 0x000f62000c1e9b00 */
[----:B--2---:R-:W-:Y:S01]  /*3050*/  FFMA.FTZ R33, R42, R38, R29 ;  /* 0x000000262a217223 */ /* 0x004fe2000001001d */
[----:B------:R-:W-:Y:S02]  /*3060*/  FFMA.FTZ R32, R43, R39, R28 ;  /* 0x000000272b207223 */ /* 0x000fe4000001001c */
[----:B------:R-:W3:Y:S02]  /*3070*/  LDS.128 R28, [R8+0xa0] ;  /* 0x0000a000081c7984 */ /* 0x000ee40000000c00 */
[----:B---3--:R-:W-:Y:S01]  /*3080*/  FFMA.FTZ R33, R72, R28, R33 ;  /* 0x0000001c48217223 */ /* 0x008fe20000010021 */
[----:B------:R-:W-:-:S03]  /*3090*/  FFMA.FTZ R28, R73, R29, R32 ;  /* 0x0000001d491c7223 */ /* 0x000fc60000010020 */
[----:B----4-:R-:W-:Y:S02]  /*30a0*/  FFMA.FTZ R39, R40, R30, R33 ;  /* 0x0000001e28277223 */ /* 0x010fe40000010021 */
[----:B------:R-:W5:Y:S01]  /*30b0*/  LDS.128 R32, [R8+0xb0] ;  /* 0x0000b00008207984 */ /* 0x000f620000000c00 */
[----:B------:R-:W-:-:S03]  /*30c0*/  FFMA.FTZ R38, R41, R31, R28 ;  /* 0x0000001f29267223 */ /* 0x000fc6000001001c */
[----:B------:R-:W0:Y:S04]  /*30d0*/  LDS.128 R28, [R8+0xc0] ;  /* 0x0000c000081c7984 */ /* 0x000e280000000c00 */
[----:B------:R-:W-:Y:S01]  /*30e0*/  LDS.128 R40, [R8+0xf0] ;  /* 0x0000f00008287984 */ /* 0x000fe20000000c00 */
[----:B-----5:R-:W-:Y:S01]  /*30f0*/  FFMA.FTZ R39, R76, R32, R39 ;  /* 0x000000204c277223 */ /* 0x020fe20000010027 */
[----:B------:R-:W-:-:S03]  /*3100*/  FFMA.FTZ R38, R77, R33, R38 ;  /* 0x000000214d267223 */ /* 0x000fc60000010026 */
[----:B------:R-:W-:Y:S01]  /*3110*/  FFMA.FTZ R39, R78, R34, R39 ;  /* 0x000000224e277223 */ /* 0x000fe20000010027 */
[----:B------:R-:W-:Y:S02]  /*3120*/  FFMA.FTZ R38, R79, R35, R38 ;  /* 0x000000234f267223 */ /* 0x000fe40000010026 */
[----:B------:R-:W1:Y:S01]  /*3130*/  LDS.128 R32, [R8+0xd0] ;  /* 0x0000d00008207984 */ /* 0x000e620000000c00 */
[----:B0-----:R-:W-:Y:S01]  /*3140*/  FFMA.FTZ R73, R36, R28, R39 ;  /* 0x0000001c24497223 */ /* 0x001fe20000010027 */
[----:B------:R-:W-:Y:S02]  /*3150*/  FFMA.FTZ R28, R37, R29, R38 ;  /* 0x0000001d251c7223 */ /* 0x000fe40000010026 */
[----:B------:R-:W0:Y:S01]  /*3160*/  LDS.128 R36, [R8+0xe0] ;  /* 0x0000e00008247984 */ /* 0x000e220000000c00 */
[----:B------:R-:W-:Y:S01]  /*3170*/  FFMA.FTZ R73, R58, R30, R73 ;  /* 0x0000001e3a497223 */ /* 0x000fe20000010049 */
[----:B------:R-:W-:-:S03]  /*3180*/  FFMA.FTZ R28, R59, R31, R28 ;  /* 0x0000001f3b1c7223 */ /* 0x000fc6000001001c */
[----:B-1----:R-:W-:Y:S01]  /*3190*/  FFMA.FTZ R73, R60, R32, R73 ;  /* 0x000000203c497223 */ /* 0x002fe20000010049 */
[----:B------:R-:W-:-:S03]  /*31a0*/  FFMA.FTZ R28, R61, R33, R28 ;  /* 0x000000213d1c7223 */ /* 0x000fc6000001001c */
[----:B------:R-:W-:Y:S01]  /*31b0*/  FFMA.FTZ R73, R62, R34, R73 ;  /* 0x000000223e497223 */ /* 0x000fe20000010049 */
[----:B------:R-:W-:-:S03]  /*31c0*/  FFMA.FTZ R28, R63, R35, R28 ;  /* 0x000000233f1c7223 */ /* 0x000fc6000001001c */
[----:B0-----:R-:W-:Y:S01]  /*31d0*/  FFMA.FTZ R73, R64, R36, R73 ;  /* 0x0000002440497223 */ /* 0x001fe20000010049 */
[----:B------:R-:W-:-:S03]  /*31e0*/  FFMA.FTZ R28, R65, R37, R28 ;  /* 0x00000025411c7223 */ /* 0x000fc6000001001c */
[----:B------:R-:W-:Y:S01]  /*31f0*/  FFMA.FTZ R73, R66, R38, R73 ;  /* 0x0000002642497223 */ /* 0x000fe20000010049 */
[----:B------:R-:W-:Y:S01]  /*3200*/  FFMA.FTZ R28, R67, R39, R28 ;  /* 0x00000027431c7223 */ /* 0x000fe2000001001c */
[----:B------:R-:W-:Y:S02]  /*3210*/  UMOV UR7, 0xffffffff ;  /* 0xffffffff00077882 */ /* 0x000fe40000000000 */
[----:B------:R-:W-:Y:S01]  /*3220*/  FFMA.FTZ R73, R68, R40, R73 ;  /* 0x0000002844497223 */ /* 0x000fe20000010049 */
[----:B------:R-:W-:-:S03]  /*3230*/  FFMA.FTZ R28, R69, R41, R28 ;  /* 0x00000029451c7223 */ /* 0x000fc6000001001c */
[----:B------:R-:W-:Y:S01]  /*3240*/  FFMA.FTZ R42, R70, R42, R73 ;  /* 0x0000002a462a7223 */ /* 0x000fe20000010049 */
[----:B------:R-:W-:-:S04]  /*3250*/  FFMA.FTZ R43, R71, R43, R28 ;  /* 0x0000002b472b7223 */ /* 0x000fc8000001001c */
[----:B------:R-:W-:Y:S01]  /*3260*/  FADD.FTZ R42, R42, R43 ;  /* 0x0000002b2a2a7221 */ /* 0x000fe20000010000 */
[----:B------:R-:W-:Y:S06]  /*3270*/  BRA.DIV UR7, `(.L_x_27152) ;  /* 0x0000006207687947 */ /* 0x000fec000b800000 */
[----:B------:R0:W1:Y:S02]  /*3280*/  SHFL.BFLY PT, R29, R42, 0x1, 0x1f ;  /* 0x0c201f002a1d7f89 */ /* 0x00006400000e0000 */
.L_x_27197:
        /* <DEDUP_REMOVED lines=9> */
[C---:B------:R-:W-:Y:S01]  /*3320*/  VIADD R29, R28.reuse, -UR17 ;  /* 0x800000111c1d7c36 */ /* 0x040fe20008000000 */
[----:B------:R-:W-:-:S04]  /*3330*/  ISETP.GE.AND P0, PT, R28, UR16, PT ;  /* 0x000000101c007c0c */ /* 0x000fc8000bf06270 */
[----:B------:R-:W-:-:S09]  /*3340*/  FSEL R28, R31, RZ, !P0 ;  /* 0x000000ff1f1c7208 */ /* 0x000fd20004000000 */
[----:B------:R-:W-:Y:S01]  /*3350*/  @!P0 FMNMX.FTZ R120, R120, R31, !PT ;  /* 0x0000001f78788209 */ /* 0x000fe20007810000 */
[----:B-1----:R-:W-:-:S06]  /*3360*/  ULEA UR7, UR8, UR7, 0x18 ;  /* 0x0000000708077291 */ /* 0x002fcc000f8ec03f */
[----:B------:R-:W-:-:S05]  /*3370*/  LEA R29, R29, UR7, 0x2 ;  /* 0x000000071d1d7c11 */ /* 0x000fca000f8e10ff */
[----:B------:R1:W-:Y:S02]  /*3380*/  STS [R29], R28 ;  /* 0x0000001c1d007388 */ /* 0x0003e40000000800 */
.L_x_27154:
[----:B------:R-:W-:Y:S05]  /*3390*/  BSYNC B1 ;  /* 0x0000000000017941 */ /* 0x000fea0003800000 */
.L_x_27153:
[----:B------:R-:W-:-:S05]  /*33a0*/  VIADD R123, R123, 0x4 ;  /* 0x000000047b7b7836 */ /* 0x000fca0000000000 */
[----:B------:R-:W-:-:S13]  /*33b0*/  ISETP.GE.AND P0, PT, R123, UR4, PT ;  /* 0x000000047b007c0c */ /* 0x000fda000bf06270 */
[----:B------:R-:W-:Y:S05]  /*33c0*/  @!P0 BRA `(.L_x_27155) ;  /* 0xffffffe800fc8947 */ /* 0x000fea000383ffff */
[----:B------:R-:W-:Y:S05]  /*33d0*/  BRA `(.L_x_27150) ;  /* 0x00000014002c7947 */ /* 0x000fea0003800000 */
.L_x_27151:
[----:B------:R-:W-:Y:S02]  /*33e0*/  IMAD.MOV.U32 R120, RZ, RZ, -0x800001 ;  /* 0xff7fffffff787424 */ /* 0x000fe400078e00ff */
[----:B------:R-:W-:-:S07]  /*33f0*/  IMAD.MOV.U32 R124, RZ, RZ, R121 ;  /* 0x000000ffff7c7224 */ /* 0x000fce00078e0079 */
.L_x_27159:
[----:B-1----:R-:W-:-:S04]  /*3400*/  IADD3 R28, P0, R124, UR5, RZ ;  /* 0x000000057c1c7c10 */ /* 0x002fc8000ff1e0ff */
[----:B------:R-:W-:Y:S02]  /*3410*/  LEA.HI.X.SX32 R29, R124, UR18, 0x1, P0 ;  /* 0x000000127c1d7c11 */ /* 0x000fe400080f0eff */
[----:B------:R-:W-:-:S04]  /*3420*/  LEA R30, P0, R28, UR14, 0x2 ;  /* 0x0000000e1c1e7c11 */ /* 0x000fc8000f8010ff */
[----:B------:R-:W-:-:S05]  /*3430*/  LEA.HI.X R31, R28, UR15, R29, 0x2, P0 ;  /* 0x0000000f1c1f7c11 */ /* 0x000fca00080f141d */
[----:B0-----:R0:W2:Y:S01]  /*3440*/  LDG.E.CONSTANT R30, desc[UR10][R30.64] ;  /* 0x0000000a1e1e7981 */ /* 0x0010a2000c1e9900 */
[----:B------:R-:W-:Y:S01]  /*3450*/  IMAD.MOV.U32 R130, RZ, RZ, R126 ;  /* 0x000000ffff827224 */ /* 0x000fe200078e007e */
[----:B------:R-:W-:Y:S01]  /*3460*/  SHF.R.S32.HI R35, RZ, 0x1f, R116 ;  /* 0x0000001fff237819 */ /* 0x000fe20000011474 */
[----:B------:R-:W-:Y:S01]  /*3470*/  IMAD.MOV.U32 R131, RZ, RZ, R127 ;  /* 0x000000ffff837224 */ /* 0x000fe200078e007f */
[----:B------:R-:W-:Y:S02]  /*3480*/  SHF.R.S32.HI R32, RZ, 0x1f, R117 ;  /* 0x0000001fff207819 */ /* 0x000fe40000011475 */
[----:B0-----:R-:W-:Y:S02]  /*3490*/  SHF.R.S32.HI R31, RZ, 0x1f, R118 ;  /* 0x0000001fff1f7819 */ /* 0x001fe40000011476 */
        /* <DEDUP_REMOVED lines=12> */
[----:B------:R-:W-:Y:S01]  /*3560*/  LEA R38, P1, R30, UR22, 0x2 ;  /* 0x000000161e267c11 */ /* 0x000fe2000f8210ff */
[----:B------:R-:W-:-:S05]  /*3570*/  IMAD.X R31, R31, 0x1, R128, P0 ;  /* 0x000000011f1f7824 */ /* 0x000fca00000e0680 */
[----:B------:R-:W-:-:S06]  /*3580*/  LEA.HI.X R39, R30, UR23, R31, 0x2, P1 ;  /* 0x000000171e277c11 */ /* 0x000fcc00088f141f */
[----:B------:R-:W3:Y:S01]  /*3590*/  LDG.E.64.CONSTANT R38, desc[UR10][R38.64] ;  /* 0x0000000a26267981 */ /* 0x000ee2000c1e9b00 */
[--C-:B------:R-:W-:Y:S02]  /*35a0*/  SHF.R.S32.HI R33, RZ, 0x1f, R114.reuse ;  /* 0x0000001fff217819 */ /* 0x100fe40000011472 */
[-C--:B------:R-:W-:Y:S02]  /*35b0*/  IADD3 R32, P0, P1, R115, R130.reuse, R114 ;  /* 0x0000008273207210 */ /* 0x080fe4000791e072 */
[----:B------:R-:W-:Y:S02]  /*35c0*/  SHF.R.S32.HI R31, RZ, 0x1f, R113 ;  /* 0x0000001fff1f7819 */ /* 0x000fe40000011471 */
[--C-:B------:R-:W-:Y:S02]  /*35d0*/  SHF.R.S32.HI R35, RZ, 0x1f, R112.reuse ;  /* 0x0000001fff237819 */ /* 0x100fe40000011470 */
[----:B------:R-:W-:Y:S02]  /*35e0*/  IADD3 R30, P2, P3, R113, R130, R112 ;  /* 0x00000082711e7210 */ /* 0x000fe40007b5e070 */
[----:B------:R-:W-:-:S02]  /*35f0*/  IADD3.X R33, R34, R128, R33, P0, P1 ;  /* 0x0000008022217210 */ /* 0x000fc400007e2421 */
[----:B------:R-:W-:Y:S02]  /*3600*/  LEA R40, P0, R32, UR22, 0x2 ;  /* 0x0000001620287c11 */ /* 0x000fe4000f8010ff */
[----:B------:R-:W-:Y:S02]  /*3610*/  IADD3.X R31, R31, R128, R35, P2, P3 ;  /* 0x000000801f1f7210 */ /* 0x000fe400017e6423 */
[----:B------:R-:W-:Y:S02]  /*3620*/  LEA R64, P1, R30, UR22, 0x2 ;  /* 0x000000161e407c11 */ /* 0x000fe4000f8210ff */
[----:B------:R-:W-:Y:S02]  /*3630*/  LEA.HI.X R41, R32, UR23, R33, 0x2, P0 ;  /* 0x0000001720297c11 */ /* 0x000fe400080f1421 */
[----:B------:R-:W-:Y:S02]  /*3640*/  LEA.HI.X R65, R30, UR23, R31, 0x2, P1 ;  /* 0x000000171e417c11 */ /* 0x000fe400088f141f */
[----:B------:R-:W-:-:S02]  /*3650*/  SHF.R.S32.HI R31, RZ, 0x1f, R111 ;  /* 0x0000001fff1f7819 */ /* 0x000fc4000001146f */
[--C-:B------:R-:W-:Y:S01]  /*3660*/  SHF.R.S32.HI R32, RZ, 0x1f, R110.reuse ;  /* 0x0000001fff207819 */ /* 0x100fe2000001146e */
[----:B------:R-:W4:Y:S01]  /*3670*/  LDG.E.64.CONSTANT R40, desc[UR10][R40.64] ;  /* 0x0000000a28287981 */ /* 0x000f22000c1e9b00 */
[----:B------:R-:W-:-:S03]  /*3680*/  IADD3 R30, P0, P1, R111, R130, R110 ;  /* 0x000000826f1e7210 */ /* 0x000fc6000791e06e */
[----:B------:R-:W5:Y:S01]  /*3690*/  LDG.E.64.CONSTANT R64, desc[UR10][R64.64] ;  /* 0x0000000a40407981 */ /* 0x000f62000c1e9b00 */
[----:B------:R-:W-:Y:S02]  /*36a0*/  IADD3.X R31, R31, R128, R32, P0, P1 ;  /* 0x000000801f1f7210 */ /* 0x000fe400007e2420 */
[C---:B------:R-:W-:Y:S02]  /*36b0*/  LEA R42, P0, R30.reuse, UR22, 0x2 ;  /* 0x000000161e2a7c11 */ /* 0x040fe4000f8010ff */
[----:B------:R-:W-:Y:S02]  /*36c0*/  SHF.R.S32.HI R32, RZ, 0x1f, R109 ;  /* 0x0000001fff207819 */ /* 0x000fe4000001146d */
[----:B------:R-:W-:Y:S02]  /*36d0*/  LEA.HI.X R43, R30, UR23, R31, 0x2, P0 ;  /* 0x000000171e2b7c11 */ /* 0x000fe400080f141f */
[--C-:B------:R-:W-:Y:S02]  /*36e0*/  SHF.R.S32.HI R31, RZ, 0x1f, R108.reuse ;  /* 0x0000001fff1f7819 */ /* 0x100fe4000001146c */
[----:B------:R-:W-:-:S02]  /*36f0*/  IADD3 R30, P0, P1, R109, R130, R108 ;  /* 0x000000826d1e7210 */ /* 0x000fc4000791e06c */
[----:B------:R-:W5:Y:S02]  /*3700*/  LDG.E.64.CONSTANT R42, desc[UR10][R42.64] ;  /* 0x0000000a2a2a7981 */ /* 0x000f64000c1e9b00 */
        /* <DEDUP_REMOVED lines=9> */
[----:B------:R-:W-:-:S06]  /*37a0*/  LEA.HI.X R61, R30, UR23, R31, 0x2, P0 ;  /* 0x000000171e3d7c11 */ /* 0x000fcc00080f141f */
[----:B------:R-:W5:Y:S01]  /*37b0*/  LDG.E.64.CONSTANT R60, desc[UR10][R60.64] ;  /* 0x0000000a3c3c7981 */ /* 0x000f62000c1e9b00 */
[----:B------:R-:W-:Y:S02]  /*37c0*/  SHF.R.S32.HI R31, RZ, 0x1f, R105 ;  /* 0x0000001fff1f7819 */ /* 0x000fe40000011469 */
[--C-:B------:R-:W-:Y:S02]  /*37d0*/  SHF.R.S32.HI R32, RZ, 0x1f, R104.reuse ;  /* 0x0000001fff207819 */ /* 0x100fe40000011468 */
        /* <DEDUP_REMOVED lines=9> */
[C---:B------:R-:W-:Y:S01]  /*3870*/  LEA R36, P0, R30.reuse, UR22, 0x2 ;  /* 0x000000161e247c11 */ /* 0x040fe2000f8010ff */
[----:B------:R-:W2:Y:S03]  /*3880*/  LDS.128 R32, [R8] ;  /* 0x0000000008207984 */ /* 0x000ea60000000c00 */
[----:B------:R-:W-:-:S06]  /*3890*/  LEA.HI.X R37, R30, UR23, R31, 0x2, P0 ;  /* 0x000000171e257c11 */ /* 0x000fcc00080f141f */
[----:B------:R-:W5:Y:S01]  /*38a0*/  LDG.E.64.CONSTANT R36, desc[UR10][R36.64] ;  /* 0x0000000a24247981 */ /* 0x000f62000c1e9b00 */
[----:B------:R-:W-:Y:S01]  /*38b0*/  SHF.R.S32.HI R68, RZ, 0x1f, R101 ;  /* 0x0000001fff447819 */ /* 0x000fe20000011465 */
[----:B--2---:R-:W-:Y:S01]  /*38c0*/  FMUL.FTZ R69, R28, R34 ;  /* 0x000000221c457220 */ /* 0x004fe20000410000 */
[----:B------:R-:W-:Y:S01]  /*38d0*/  FMUL.FTZ R34, R29, R35 ;  /* 0x000000231d227220 */ /* 0x000fe20000410000 */
[--C-:B------:R-:W-:Y:S02]  /*38e0*/  SHF.R.S32.HI R29, RZ, 0x1f, R100.reuse ;  /* 0x0000001fff1d7819 */ /* 0x100fe40000011464 */
[----:B------:R-:W-:-:S04]  /*38f0*/  IADD3 R35, P0, P1, R101, R130, R100 ;  /* 0x0000008265237210 */ /* 0x000fc8000791e064 */
[----:B------:R-:W-:Y:S02]  /*3900*/  IADD3.X R68, R68, R128, R29, P0, P1 ;  /* 0x0000008044447210 */ /* 0x000fe400007e241d */
[----:B------:R-:W4:Y:S01]  /*3910*/  LDS.128 R28, [R8+0x10] ;  /* 0x00001000081c7984 */ /* 0x000f220000000c00 */
[----:B------:R-:W-:-:S04]  /*3920*/  LEA R66, P0, R35, UR22, 0x2 ;  /* 0x0000001623427c11 */ /* 0x000fc8000f8010ff */
[----:B------:R-:W-:Y:S01]  /*3930*/  LEA.HI.X R67, R35, UR23, R68, 0x2, P0 ;  /* 0x0000001723437c11 */ /* 0x000fe200080f1444 */
[----:B---3--:R-:W-:Y:S01]  /*3940*/  FFMA.FTZ R69, R38, R32, R69 ;  /* 0x0000002026457223 */ /* 0x008fe20000010045 */
[----:B------:R-:W-:Y:S02]  /*3950*/  FFMA.FTZ R68, R39, R33, R34 ;  /* 0x0000002127447223 */ /* 0x000fe40000010022 */
[----:B------:R-:W0:Y:S04]  /*3960*/  LDS.128 R32, [R8+0x20] ;  /* 0x0000200008207984 */ /* 0x000e280000000c00 */
[----:B------:R1:W2:Y:S01]  /*3970*/  LDG.E.64.CONSTANT R38, desc[UR10][R66.64] ;  /* 0x0000000a42267981 */ /* 0x0002a2000c1e9b00 */
[----:B----4-:R-:W-:Y:S01]  /*3980*/  FFMA.FTZ R69, R40, R28, R69 ;  /* 0x0000001c28457223 */ /* 0x010fe20000010045 */
[----:B------:R-:W-:Y:S01]  /*3990*/  FFMA.FTZ R68, R41, R29, R68 ;  /* 0x0000001d29447223 */ /* 0x000fe20000010044 */
[----:B------:R-:W-:-:S02]  /*39a0*/  SHF.R.S32.HI R29, RZ, 0x1f, R98 ;  /* 0x0000001fff1d7819 */ /* 0x000fc40000011462 */
[----:B-----5:R-:W-:Y:S01]  /*39b0*/  FFMA.FTZ R69, R64, R30, R69 ;  /* 0x0000001e40457223 */ /* 0x020fe20000010045 */
[----:B------:R-:W-:Y:S01]  /*39c0*/  SHF.R.S32.HI R30, RZ, 0x1f, R99 ;  /* 0x0000001fff1e7819 */ /* 0x000fe20000011463 */
[----:B------:R-:W-:Y:S01]  /*39d0*/  FFMA.FTZ R68, R65, R31, R68 ;  /* 0x0000001f41447223 */ /* 0x000fe20000010044 */
[----:B------:R-:W-:Y:S01]  /*39e0*/  IADD3 R28, P0, P1, R99, R130, R98 ;  /* 0x00000082631c7210 */ /* 0x000fe2000791e062 */
[----:B0-----:R-:W-:-:S03]  /*39f0*/  FFMA.FTZ R69, R42, R32, R69 ;  /* 0x000000202a457223 */ /* 0x001fc60000010045 */
[----:B------:R-:W-:Y:S02]  /*3a00*/  IADD3.X R29, R30, R128, R29, P0, P1 ;  /* 0x000000801e1d7210 */ /* 0x000fe400007e241d */
[----:B------:R-:W-:-:S04]  /*3a10*/  LEA R40, P0, R28, UR22, 0x2 ;  /* 0x000000161c287c11 */ /* 0x000fc8000f8010ff */
[----:B------:R-:W-:Y:S02]  /*3a20*/  LEA.HI.X R41, R28, UR23, R29, 0x2, P0 ;  /* 0x000000171c297c11 */ /* 0x000fe400080f141d */
[----:B------:R-:W0:Y:S01]  /*3a30*/  LDS.128 R28, [R8+0x30] ;  /* 0x00003000081c7984 */ /* 0x000e220000000c00 */
[----:B------:R-:W-:Y:S01]  /*3a40*/  FFMA.FTZ R32, R43, R33, R68 ;  /* 0x000000212b207223 */ /* 0x000fe20000010044 */
[--C-:B------:R-:W-:Y:S02]  /*3a50*/  SHF.R.S32.HI R43, RZ, 0x1f, R96.reuse ;  /* 0x0000001fff2b7819 */ /* 0x100fe40000011460 */
[----:B------:R-:W-:Y:S01]  /*3a60*/  SHF.R.S32.HI R42, RZ, 0x1f, R97 ;  /* 0x0000001fff2a7819 */ /* 0x000fe20000011461 */
[----:B------:R-:W-:Y:S01]  /*3a70*/  FFMA.FTZ R33, R62, R34, R69 ;  /* 0x000000223e217223 */ /* 0x000fe20000010045 */
[----:B------:R-:W-:Y:S01]  /*3a80*/  IADD3 R34, P0, P1, R97, R130, R96 ;  /* 0x0000008261227210 */ /* 0x000fe2000791e060 */
[----:B------:R-:W3:Y:S01]  /*3a90*/  LDG.E.64.CONSTANT R40, desc[UR10][R40.64] ;  /* 0x0000000a28287981 */ /* 0x000ee2000c1e9b00 */
[----:B------:R-:W-:Y:S01]  /*3aa0*/  FFMA.FTZ R32, R63, R35, R32 ;  /* 0x000000233f207223 */ /* 0x000fe20000010020 */
[----:B------:R-:W-:-:S02]  /*3ab0*/  SHF.R.S32.HI R35, RZ, 0x1f, R94 ;  /* 0x0000001fff237819 */ /* 0x000fc4000001145e */
[----:B------:R-:W-:Y:S02]  /*3ac0*/  IADD3.X R43, R42, R128, R43, P0, P1 ;  /* 0x000000802a2b7210 */ /* 0x000fe400007e242b */
[C---:B------:R-:W-:Y:S02]  /*3ad0*/  LEA R42, P0, R34.reuse, UR22, 0x2 ;  /* 0x00000016222a7c11 */ /* 0x040fe4000f8010ff */
[----:B------:R-:W-:Y:S02]  /*3ae0*/  SHF.R.S32.HI R62, RZ, 0x1f, R95 ;  /* 0x0000001fff3e7819 */ /* 0x000fe4000001145f */
[----:B------:R-:W-:Y:S02]  /*3af0*/  LEA.HI.X R43, R34, UR23, R43, 0x2, P0 ;  /* 0x00000017222b7c11 */ /* 0x000fe400080f142b */
[----:B------:R-:W-:-:S04]  /*3b00*/  IADD3 R34, P0, P1, R95, R130, R94 ;  /* 0x000000825f227210 */ /* 0x000fc8000791e05e */
[----:B------:R-:W-:Y:S01]  /*3b10*/  IADD3.X R35, R62, R128, R35, P0, P1 ;  /* 0x000000803e237210 */ /* 0x000fe200007e2423 */
[----:B------:R-:W4:Y:S01]  /*3b20*/  LDG.E.64.CONSTANT R42, desc[UR10][R42.64] ;  /* 0x0000000a2a2a7981 */ /* 0x000f22000c1e9b00 */
[----:B-1----:R-:W-:-:S04]  /*3b30*/  LEA R66, P0, R34, UR22, 0x2 ;  /* 0x0000001622427c11 */ /* 0x002fc8000f8010ff */
[----:B------:R-:W-:Y:S02]  /*3b40*/  LEA.HI.X R67, R34, UR23, R35, 0x2, P0 ;  /* 0x0000001722437c11 */ /* 0x000fe400080f1423 */
[--C-:B------:R-:W-:Y:S02]  /*3b50*/  SHF.R.S32.HI R35, RZ, 0x1f, R92.reuse ;  /* 0x0000001fff237819 */ /* 0x100fe4000001145c */
[----:B------:R-:W-:Y:S02]  /*3b60*/  SHF.R.S32.HI R34, RZ, 0x1f, R93 ;  /* 0x0000001fff227819 */ /* 0x000fe4000001145d */
[----:B------:R-:W5:Y:S01]  /*3b70*/  LDG.E.64.CONSTANT R66, desc[UR10][R66.64] ;  /* 0x0000000a42427981 */ /* 0x000f62000c1e9b00 */
[----:B0-----:R-:W-:Y:S01]  /*3b80*/  FFMA.FTZ R33, R60, R28, R33 ;  /* 0x0000001c3c217223 */ /* 0x001fe20000010021 */
[----:B------:R-:W-:-:S04]  /*3b90*/  IADD3 R28, P0, P1, R93, R130, R92 ;  /* 0x000000825d1c7210 */ /* 0x000fc8000791e05c */
[----:B------:R-:W-:Y:S02]  /*3ba0*/  IADD3.X R35, R34, R128, R35, P0, P1 ;  /* 0x0000008022237210 */ /* 0x000fe400007e2423 */
[C---:B------:R-:W-:Y:S01]  /*3bb0*/  LEA R68, P0, R28.reuse, UR22, 0x2 ;  /* 0x000000161c447c11 */ /* 0x040fe2000f8010ff */
[----:B------:R-:W-:Y:S01]  /*3bc0*/  FFMA.FTZ R32, R61, R29, R32 ;  /* 0x0000001d3d207223 */ /* 0x000fe20000010020 */
[--C-:B------:R-:W-:Y:S02]  /*3bd0*/  SHF.R.S32.HI R29, RZ, 0x1f, R90.reuse ;  /* 0x0000001fff1d7819 */ /* 0x100fe4000001145a */
[----:B------:R-:W-:Y:S02]  /*3be0*/  LEA.HI.X R69, R28, UR23, R35, 0x2, P0 ;  /* 0x000000171c457c11 */ /* 0x000fe400080f1423 */
[----:B------:R-:W-:Y:S02]  /*3bf0*/  SHF.R.S32.HI R34, RZ, 0x1f, R91 ;  /* 0x0000001fff227819 */ /* 0x000fe4000001145b */
[----:B------:R-:W-:-:S02]  /*3c00*/  IADD3 R28, P0, P1, R91, R130, R90 ;  /* 0x000000825b1c7210 */ /* 0x000fc4000791e05a */
[----:B------:R-:W5:Y:S02]  /*3c10*/  LDG.E.64.CONSTANT R68, desc[UR10][R68.64] ;  /* 0x0000000a44447981 */ /* 0x000f64000c1e9b00 */
[----:B------:R-:W-:Y:S02]  /*3c20*/  IADD3.X R29, R34, R128, R29, P0, P1 ;  /* 0x00000080221d7210 */ /* 0x000fe400007e241d */
[----:B------:R-:W-:-:S04]  /*3c30*/  LEA R70, P0, R28, UR22, 0x2 ;  /* 0x000000161c467c11 */ /* 0x000fc8000f8010ff */
[----:B------:R-:W-:-:S06]  /*3c40*/  LEA.HI.X R71, R28, UR23, R29, 0x2, P0 ;  /* 0x000000171c477c11 */ /* 0x000fcc00080f141d */
[----:B------:R-:W5:Y:S01]  /*3c50*/  LDG.E.64.CONSTANT R70, desc[UR10][R70.64] ;  /* 0x0000000a46467981 */ /* 0x000f62000c1e9b00 */
[----:B------:R-:W-:Y:S01]  /*3c60*/  FFMA.FTZ R33, R58, R30, R33 ;  /* 0x0000001e3a217223 */ /* 0x000fe20000010021 */
[--C-:B------:R-:W-:Y:S02]  /*3c70*/  SHF.R.S32.HI R29, RZ, 0x1f, R88.reuse ;  /* 0x0000001fff1d7819 */ /* 0x100fe40000011458 */
[----:B------:R-:W-:Y:S02]  /*3c80*/  SHF.R.S32.HI R30, RZ, 0x1f, R89 ;  /* 0x0000001fff1e7819 */ /* 0x000fe40000011459 */
[----:B------:R-:W-:Y:S02]  /*3c90*/  IADD3 R28, P0, P1, R89, R130, R88 ;  /* 0x00000082591c7210 */ /* 0x000fe4000791e058 */
[----:B------:R-:W-:Y:S02]  /*3ca0*/  SHF.R.S32.HI R35, RZ, 0x1f, R86 ;  /* 0x0000001fff237819 */ /* 0x000fe40000011456 */
[----:B------:R-:W-:-:S02]  /*3cb0*/  IADD3.X R29, R30, R128, R29, P0, P1 ;  /* 0x000000801e1d7210 */ /* 0x000fc400007e241d */
[----:B------:R-:W-:Y:S02]  /*3cc0*/  SHF.R.S32.HI R30, RZ, 0x1f, R87 ;  /* 0x0000001fff1e7819 */ /* 0x000fe40000011457 */
[----:B------:R-:W-:Y:S02]  /*3cd0*/  IADD3 R34, P1, P2, R87, R130, R86 ;  /* 0x0000008257227210 */ /* 0x000fe40007a3e056 */
[----:B------:R-:W-:Y:S01]  /*3ce0*/  LEA R58, P0, R28, UR22, 0x2 ;  /* 0x000000161c3a7c11 */ /* 0x000fe2000f8010ff */
[----:B------:R-:W-:Y:S01]  /*3cf0*/  FFMA.FTZ R32, R59, R31, R32 ;  /* 0x0000001f3b207223 */ /* 0x000fe20000010020 */
[----:B------:R-:W-:Y:S02]  /*3d00*/  IADD3.X R35, R30, R128, R35, P1, P2 ;  /* 0x000000801e237210 */ /* 0x000fe40000fe4423 */
[----:B------:R-:W-:Y:S02]  /*3d10*/  LEA.HI.X R59, R28, UR23, R29, 0x2, P0 ;  /* 0x000000171c3b7c11 */ /* 0x000fe400080f141d */
[----:B------:R-:W0:Y:S01]  /*3d20*/  LDS.128 R28, [R8+0x40] ;  /* 0x00004000081c7984 */ /* 0x000e220000000c00 */
[----:B------:R-:W-:-:S02]  /*3d30*/  SHF.R.S32.HI R61, RZ, 0x1f, R84 ;  /* 0x0000001fff3d7819 */ /* 0x000fc40000011454 */
[----:B------:R-:W-:Y:S01]  /*3d40*/  SHF.R.S32.HI R64, RZ, 0x1f, R85 ;  /* 0x0000001fff407819 */ /* 0x000fe20000011455 */
[----:B------:R-:W5:Y:S01]  /*3d50*/  LDG.E.64.CONSTANT R58, desc[UR10][R58.64] ;  /* 0x0000000a3a3a7981 */ /* 0x000f62000c1e9b00 */
[----:B------:R-:W-:-:S04]  /*3d60*/  IADD3 R63, P0, P1, R85, R130, R84 ;  /* 0x00000082553f7210 */ /* 0x000fc8000791e054 */
[----:B------:R-:W-:Y:S02]  /*3d70*/  IADD3.X R64, R64, R128, R61, P0, P1 ;  /* 0x0000008040407210 */ /* 0x000fe400007e243d */
[----:B------:R-:W-:-:S04]  /*3d80*/  LEA R60, P0, R34, UR22, 0x2 ;  /* 0x00000016223c7c11 */ /* 0x000fc8000f8010ff */
[----:B------:R-:W-:Y:S02]  /*3d90*/  LEA.HI.X R61, R34, UR23, R35, 0x2, P0 ;  /* 0x00000017223d7c11 */ /* 0x000fe400080f1423 */
[----:B------:R-:W-:-:S04]  /*3da0*/  LEA R62, P0, R63, UR22, 0x2 ;  /* 0x000000163f3e7c11 */ /* 0x000fc8000f8010ff */
[----:B------:R-:W-:Y:S01]  /*3db0*/  LEA.HI.X R63, R63, UR23, R64, 0x2, P0 ;  /* 0x000000173f3f7c11 */ /* 0x000fe200080f1440 */
[----:B------:R-:W5:Y:S05]  /*3dc0*/  LDG.E.64.CONSTANT R60, desc[UR10][R60.64] ;  /* 0x0000000a3c3c7981 */ /* 0x000f6a000c1e9b00 */
[----:B------:R-:W5:Y:S01]  /*3dd0*/  LDG.E.64.CONSTANT R62, desc[UR10][R62.64] ;  /* 0x0000000a3e3e7981 */ /* 0x000f62000c1e9b00 */
[--C-:B------:R-:W-:Y:S02]  /*3de0*/  SHF.R.S32.HI R35, RZ, 0x1f, R82.reuse ;  /* 0x0000001fff237819 */ /* 0x100fe40000011452 */
[----:B------:R-:W-:Y:S01]  /*3df0*/  SHF.R.S32.HI R34, RZ, 0x1f, R83 ;  /* 0x0000001fff227819 */ /* 0x000fe20000011453 */
[----:B0-----:R-:W-:Y:S01]  /*3e00*/  FFMA.FTZ R33, R36, R28, R33 ;  /* 0x0000001c24217223 */ /* 0x001fe20000010021 */
[----:B------:R-:W-:-:S04]  /*3e10*/  IADD3 R28, P0, P1, R83, R130, R82 ;  /* 0x00000082531c7210 */ /* 0x000fc8000791e052 */
[----:B------:R-:W-:Y:S02]  /*3e20*/  IADD3.X R35, R34, R128, R35, P0, P1 ;  /* 0x0000008022237210 */ /* 0x000fe400007e2423 */
[----:B------:R-:W-:-:S04]  /*3e30*/  LEA R64, P0, R28, UR22, 0x2 ;  /* 0x000000161c407c11 */ /* 0x000fc8000f8010ff */
[----:B------:R-:W-:-:S06]  /*3e40*/  LEA.HI.X R65, R28, UR23, R35, 0x2, P0 ;  /* 0x000000171c417c11 */ /* 0x000fcc00080f1423 */
[----:B------:R-:W5:Y:S01]  /*3e50*/  LDG.E.64.CONSTANT R64, desc[UR10][R64.64] ;  /* 0x0000000a40407981 */ /* 0x000f62000c1e9b00 */
[----:B------:R-:W-:Y:S01]  /*3e60*/  FFMA.FTZ R28, R37, R29, R32 ;  /* 0x0000001d251c7223 */ /* 0x000fe20000010020 */
[----:B--2---:R-:W-:Y:S02]  /*3e70*/  FFMA.FTZ R29, R38, R30, R33 ;  /* 0x0000001e261d7223 */ /* 0x004fe40000010021 */
[----:B------:R-:W3:Y:S01]  /*3e80*/  LDS.128 R32, [R8+0x50] ;  /* 0x0000500008207984 */ /* 0x000ee20000000c00 */
[----:B------:R-:W-:-:S03]  /*3e90*/  FFMA.FTZ R28, R39, R31, R28 ;  /* 0x0000001f271c7223 */ /* 0x000fc6000001001c */
[----:B------:R-:W5:Y:S01]  /*3ea0*/  LDS.128 R36, [R8+0x60] ;  /* 0x0000600008247984 */ /* 0x000f620000000c00 */
[----:B---3--:R-:W-:Y:S01]  /*3eb0*/  FFMA.FTZ R29, R40, R32, R29 ;  /* 0x00000020281d7223 */ /* 0x008fe2000001001d */
[----:B------:R-:W-:-:S03]  /*3ec0*/  FFMA.FTZ R32, R41, R33, R28 ;  /* 0x0000002129207223 */ /* 0x000fc6000001001c */
[----:B----4-:R-:W-:Y:S02]  /*3ed0*/  FFMA.FTZ R33, R42, R34, R29 ;  /* 0x000000222a217223 */ /* 0x010fe4000001001d */
[----:B------:R-:W0:Y:S01]  /*3ee0*/  LDS.128 R28, [R8+0x70] ;  /* 0x00007000081c7984 */ /* 0x000e220000000c00 */
[----:B------:R-:W-:Y:S01]  /*3ef0*/  FFMA.FTZ R32, R43, R35, R32 ;  /* 0x000000232b207223 */ /* 0x000fe20000010020 */
[--C-:B------:R-:W-:Y:S02]  /*3f00*/  SHF.R.S32.HI R35, RZ, 0x1f, R80.reuse ;  /* 0x0000001fff237819 */ /* 0x100fe40000011450 */
[----:B------:R-:W-:Y:S01]  /*3f10*/  IADD3 R34, P0, P1, R81, R130, R80 ;  /* 0x0000008251227210 */ /* 0x000fe2000791e050 */
[----:B-----5:R-:W-:Y:S01]  /*3f20*/  FFMA.FTZ R33, R66, R36, R33 ;  /* 0x0000002442217223 */ /* 0x020fe20000010021 */
[----:B------:R-:W-:-:S04]  /*3f30*/  SHF.R.S32.HI R36, RZ, 0x1f, R81 ;  /* 0x0000001fff247819 */ /* 0x000fc80000011451 */
[----:B------:R-:W-:Y:S02]  /*3f40*/  IADD3.X R35, R36, R128, R35, P0, P1 ;  /* 0x0000008024237210 */ /* 0x000fe400007e2423 */
[----:B------:R-:W-:-:S04]  /*3f50*/  LEA R42, P0, R34, UR22, 0x2 ;  /* 0x00000016222a7c11 */ /* 0x000fc8000f8010ff */
[----:B------:R-:W-:-:S06]  /*3f60*/  LEA.HI.X R43, R34, UR23, R35, 0x2, P0 ;  /* 0x00000017222b7c11 */ /* 0x000fcc00080f1423 */
[----:B------:R-:W2:Y:S01]  /*3f70*/  LDG.E.64.CONSTANT R42, desc[UR10][R42.64] ;  /* 0x0000000a2a2a7981 */ /* 0x000ea2000c1e9b00 */
[----:B------:R-:W-:Y:S01]  /*3f80*/  FFMA.FTZ R32, R67, R37, R32 ;  /* 0x0000002543207223 */ /* 0x000fe20000010020 */
[----:B------:R-:W-:-:S03]  /*3f90*/  FFMA.FTZ R33, R68, R38, R33 ;  /* 0x0000002644217223 */ /* 0x000fc60000010021 */
[----:B------:R-:W-:Y:S01]  /*3fa0*/  FFMA.FTZ R32, R69, R39, R32 ;  /* 0x0000002745207223 */ /* 0x000fe20000010020 */
[--C-:B------:R-:W-:Y:S02]  /*3fb0*/  SHF.R.S32.HI R39, RZ, 0x1f, R74.reuse ;  /* 0x0000001fff277819 */ /* 0x100fe4000001144a */
[----:B------:R-:W-:Y:S02]  /*3fc0*/  IADD3 R38, P0, P1, R75, R130, R74 ;  /* 0x000000824b267210 */ /* 0x000fe4000791e04a */
[----:B------:R-:W-:Y:S01]  /*3fd0*/  SHF.R.S32.HI R41, RZ, 0x1f, R56 ;  /* 0x0000001fff297819 */ /* 0x000fe20000011438 */
[----:B0-----:R-:W-:Y:S01]  /*3fe0*/  FFMA.FTZ R37, R70, R28, R33 ;  /* 0x0000001c46257223 */ /* 0x001fe20000010021 */
[----:B------:R-:W-:Y:S01]  /*3ff0*/  FFMA.FTZ R28, R71, R29, R32 ;  /* 0x0000001d471c7223 */ /* 0x000fe20000010020 */
[----:B------:R-:W-:Y:S01]  /*4000*/  SHF.R.S32.HI R29, RZ, 0x1f, R75 ;  /* 0x0000001fff1d7819 */ /* 0x000fe2000001144b */
[----:B------:R-:W0:Y:S01]  /*4010*/  LDS.128 R32, [R8+0x80] ;  /* 0x0000800008207984 */ /* 0x000e220000000c00 */
[----:B------:R-:W-:-:S02]  /*4020*/  SHF.R.S32.HI R36, RZ, 0x1f, R57 ;  /* 0x0000001fff247819 */ /* 0x000fc40000011439 */
[----:B------:R-:W-:Y:S02]  /*4030*/  IADD3.X R39, R29, R128, R39, P0, P1 ;  /* 0x000000801d277210 */ /* 0x000fe400007e2427 */
        /* <DEDUP_REMOVED lines=11> */
[--C-:B------:R-:W-:Y:S02]  /*40f0*/  SHF.R.S32.HI R59, RZ, 0x1f, R54.reuse ;  /* 0x0000001fff3b7819 */ /* 0x100fe40000011436 */
[----:B------:R-:W-:Y:S01]  /*4100*/  SHF.R.S32.HI R31, RZ, 0x1f, R55 ;  /* 0x0000001fff1f7819 */ /* 0x000fe20000011437 */
[----:B0-----:R-:W-:Y:S01]  /*4110*/  FFMA.FTZ R29, R60, R32, R29 ;  /* 0x000000203c1d7223 */ /* 0x001fe2000001001d */
[----:B------:R-:W-:Y:S01]  /*4120*/  IADD3 R32, P0, P1, R55, R130, R54 ;  /* 0x0000008237207210 */ /* 0x000fe2000791e036 */
[----:B------:R-:W-:Y:S01]  /*4130*/  FFMA.FTZ R30, R61, R33, R28 ;  /* 0x000000213d1e7223 */ /* 0x000fe2000001001c */
[----:B------:R-:W-:Y:S02]  /*4140*/  SHF.R.S32.HI R33, RZ, 0x1f, R52 ;  /* 0x0000001fff217819 */ /* 0x000fe40000011434 */
[----:B------:R-:W-:Y:S01]  /*4150*/  IADD3.X R59, R31, R128, R59, P0, P1 ;  /* 0x000000801f3b7210 */ /* 0x000fe200007e243b */
[----:B------:R-:W-:Y:S01]  /*4160*/  FFMA.FTZ R29, R62, R34, R29 ;  /* 0x000000223e1d7223 */ /* 0x000fe2000001001d */
[----:B------:R-:W-:-:S02]  /*4170*/  LEA R76, P0, R32, UR22, 0x2 ;  /* 0x00000016204c7c11 */ /* 0x000fc4000f8010ff */
[----:B------:R-:W-:Y:S02]  /*4180*/  SHF.R.S32.HI R34, RZ, 0x1f, R53 ;  /* 0x0000001fff227819 */ /* 0x000fe40000011435 */
[----:B------:R-:W-:Y:S02]  /*4190*/  IADD3 R28, P2, P3, R53, R130, R52 ;  /* 0x00000082351c7210 */ /* 0x000fe40007b5e034 */
[----:B------:R-:W-:Y:S02]  /*41a0*/  LEA.HI.X R77, R32, UR23, R59, 0x2, P0 ;  /* 0x00000017204d7c11 */ /* 0x000fe400080f143b */
[----:B------:R-:W-:Y:S02]  /*41b0*/  IADD3.X R33, R34, R128, R33, P2, P3 ;  /* 0x0000008022217210 */ /* 0x000fe400017e6421 */
[----:B------:R-:W-:Y:S02]  /*41c0*/  LEA R78, P0, R28, UR22, 0x2 ;  /* 0x000000161c4e7c11 */ /* 0x000fe4000f8010ff */
[--C-:B------:R-:W-:Y:S01]  /*41d0*/  SHF.R.S32.HI R34, RZ, 0x1f, R50.reuse ;  /* 0x0000001fff227819 */ /* 0x100fe20000011432 */
[----:B------:R-:W5:Y:S01]  /*41e0*/  LDG.E.64.CONSTANT R76, desc[UR10][R76.64] ;  /* 0x0000000a4c4c7981 */ /* 0x000f62000c1e9b00 */
[----:B------:R-:W-:-:S02]  /*41f0*/  IADD3 R31, P1, P2, R51, R130, R50 ;  /* 0x00000082331f7210 */ /* 0x000fc40007a3e032 */
[----:B------:R-:W-:Y:S02]  /*4200*/  LEA.HI.X R79, R28, UR23, R33, 0x2, P0 ;  /* 0x000000171c4f7c11 */ /* 0x000fe400080f1421 */
[----:B------:R-:W-:Y:S02]  /*4210*/  IADD3.X R34, R21, R128, R34, P1, P2 ;  /* 0x0000008015227210 */ /* 0x000fe40000fe4422 */
[----:B------:R-:W-:Y:S02]  /*4220*/  LEA R32, P1, R31, UR22, 0x2 ;  /* 0x000000161f207c11 */ /* 0x000fe4000f8210ff */
[----:B------:R-:W5:Y:S01]  /*4230*/  LDG.E.64.CONSTANT R78, desc[UR10][R78.64] ;  /* 0x0000000a4e4e7981 */ /* 0x000f62000c1e9b00 */
[----:B------:R-:W-:Y:S01]  /*4240*/  FFMA.FTZ R30, R63, R35, R30 ;  /* 0x000000233f1e7223 */ /* 0x000fe2000001001e */
[----:B------:R-:W-:Y:S01]  /*4250*/  LEA.HI.X R33, R31, UR23, R34, 0x2, P1 ;  /* 0x000000171f217c11 */ /* 0x000fe200088f1422 */
[----:B-1----:R-:W-:Y:S02]  /*4260*/  FFMA.FTZ R29, R64, R36, R29 ;  /* 0x00000024401d7223 */ /* 0x002fe4000001001d */
[----:B------:R-:W-:-:S02]  /*4270*/  FFMA.FTZ R28, R65, R37, R30 ;  /* 0x00000025411c7223 */ /* 0x000fc4000001001e */
        /* <DEDUP_REMOVED lines=8> */
[----:B------:R-:W-:Y:S02]  /*4300*/  IADD3 R63, P4, P5, R44, R130, R9 ;  /* 0x000000822c3f7210 */ /* 0x000fe40007d9e009 */
[----:B------:R-:W-:Y:S01]  /*4310*/  LEA.HI.X R61, R61, UR23, R62, 0x2, P6 ;  /* 0x000000173d3d7c11 */ /* 0x000fe2000b0f143e */
[----:B------:R-:W5:Y:S01]  /*4320*/  LDG.E.64.CONSTANT R58, desc[UR10][R58.64] ;  /* 0x0000000a3a3a7981 */ /* 0x000f62000c1e9b00 */
[----:B------:R-:W-:Y:S02]  /*4330*/  IADD3.X R64, R25, R128, R16, P4, P5 ;  /* 0x0000008019407210 */ /* 0x000fe400027ea410 */
[----:B------:R-:W-:Y:S02]  /*4340*/  LEA R62, P6, R63, UR22, 0x2 ;  /* 0x000000163f3e7c11 */ /* 0x000fe4000f8c10ff */
[----:B------:R-:W-:Y:S01]  /*4350*/  IADD3 R34, P2, P3, R3, R130, R10 ;  /* 0x0000008203227210 */ /* 0x000fe20007b5e00a */
[----:B------:R-:W5:Y:S01]  /*4360*/  LDG.E.64.CONSTANT R60, desc[UR10][R60.64] ;  /* 0x0000000a3c3c7981 */ /* 0x000f62000c1e9b00 */
[----:B------:R-:W-:-:S02]  /*4370*/  LEA.HI.X R63, R63, UR23, R64, 0x2, P6 ;  /* 0x000000173f3f7c11 */ /* 0x000fc4000b0f1440 */
[----:B------:R-:W-:Y:S02]  /*4380*/  IADD3.X R35, R24, R128, R17, P2, P3 ;  /* 0x0000008018237210 */ /* 0x000fe400017e6411 */
[----:B------:R-:W-:Y:S02]  /*4390*/  LEA R64, P6, R34, UR22, 0x2 ;  /* 0x0000001622407c11 */ /* 0x000fe4000f8c10ff */
[----:B------:R-:W-:Y:S01]  /*43a0*/  IADD3 R31, P0, P1, R4, R130, R11 ;  /* 0x00000082041f7210 */ /* 0x000fe2000791e00b */
[----:B------:R-:W5:Y:S01]  /*43b0*/  LDG.E.64.CONSTANT R62, desc[UR10][R62.64] ;  /* 0x0000000a3e3e7981 */ /* 0x000f62000c1e9b00 */
[----:B------:R-:W-:Y:S02]  /*43c0*/  LEA.HI.X R65, R34, UR23, R35, 0x2, P6 ;  /* 0x0000001722417c11 */ /* 0x000fe4000b0f1423 */
[----:B------:R-:W-:Y:S02]  /*43d0*/  LEA R66, P6, R31, UR22, 0x2 ;  /* 0x000000161f427c11 */ /* 0x000fe4000f8c10ff */
[----:B------:R-:W-:-:S02]  /*43e0*/  IADD3.X R34, R27, R128, R18, P0, P1 ;  /* 0x000000801b227210 */ /* 0x000fc400007e2412 */
[----:B------:R-:W-:Y:S01]  /*43f0*/  IADD3 R30, P5, P4, R5, R130, R12 ;  /* 0x00000082051e7210 */ /* 0x000fe20007cbe00c */
        /* <DEDUP_REMOVED lines=40> */
[----:B------:R-:W-:Y:S01]  /*4680*/  IMAD.U32 R31, RZ, RZ, UR16 ;  /* 0x00000010ff1f7e24 */ /* 0x000fe2000f8e00ff */
[----:B------:R-:W-:Y:S01]  /*4690*/  UMOV UR7, 0xffffffff ;  /* 0xffffffff00077882 */ /* 0x000fe20000000000 */
[----:B------:R-:W-:Y:S01]  /*46a0*/  FFMA.FTZ R73, R68, R40, R73 ;  /* 0x0000002844497223 */ /* 0x000fe20000010049 */
[----:B------:R-:W-:Y:S02]  /*46b0*/  FFMA.FTZ R28, R69, R41, R28 ;  /* 0x00000029451c7223 */ /* 0x000fe4000001001c */
[----:B------:R-:W-:Y:S01]  /*46c0*/  IADD3 R31, -R31, 0x1, RZ ;  /* 0x000000011f1f7810 */ /* 0x000fe20007ffe1ff */
[----:B------:R-:W-:Y:S01]  /*46d0*/  FFMA.FTZ R42, R70, R42, R73 ;  /* 0x0000002a462a7223 */ /* 0x000fe20000010049 */
[----:B------:R-:W-:-:S04]  /*46e0*/  FFMA.FTZ R43, R71, R43, R28 ;  /* 0x0000002b472b7223 */ /* 0x000fc8000001001c */
[----:B------:R-:W-:Y:S01]  /*46f0*/  FADD.FTZ R42, R42, R43 ;  /* 0x0000002b2a2a7221 */ /* 0x000fe20000010000 */
[----:B------:R-:W-:Y:S06]  /*4700*/  BRA.DIV UR7, `(.L_x_27156) ;  /* 0x0000004e07687947 */ /* 0x000fec000b800000 */
[----:B------:R0:W1:Y:S02]  /*4710*/  SHFL.BFLY PT, R29, R42, 0x1, 0x1f ;  /* 0x0c201f002a1d7f89 */ /* 0x00006400000e0000 */
.L_x_27200:
[----:B------:R-:W-:Y:S01]  /*4720*/  ISETP.NE.AND P0, PT, R122, RZ, PT ;  /* 0x000000ff7a00720c */ /* 0x000fe20003f05270 */
[----:B------:R-:W-:Y:S02]  /*4730*/  IMAD R30, R124, 0x10, R119 ;  /* 0x000000107c1e7824 */ /* 0x000fe400078e0277 */
[----:B-1----:R-:W-:Y:S01]  /*4740*/  FADD.FTZ R29, R42, R29 ;  /* 0x0000001d2a1d7221 */ /* 0x002fe20000010000 */
[----:B------:R-:W-:Y:S01]  /*4750*/  VIADD R124, R124, 0x4 ;  /* 0x000000047c7c7836 */ /* 0x000fe20000000000 */
[----:B------:R-:W-:Y:S01]  /*4760*/  BSSY B1, `(.L_x_27157) ;  /* 0x0000011000017945 */ /* 0x000fe20003800000 */
[----:B------:R-:W-:-:S03]  /*4770*/  IMAD.IADD R28, R31, 0x1, R30 ;  /* 0x000000011f1c7824 */ /* 0x000fc600078e021e */
[----:B------:R-:W-:Y:S02]  /*4780*/  ISETP.GE.AND P1, PT, R124, UR4, PT ;  /* 0x000000047c007c0c */ /* 0x000fe4000bf26270 */
[----:B------:R-:W-:Y:S01]  /*4790*/  I2FP.F32.S32 R31, R28 ;  /* 0x0000001c001f7245 */ /* 0x000fe20000201400 */
[----:B------:R-:W-:-:S04]  /*47a0*/  FMUL.FTZ R28, R29, UR25 ;  /* 0x000000191d1c7c20 */ /* 0x000fc80008410000 */
[----:B------:R-:W-:Y:S01]  /*47b0*/  FFMA.FTZ R31, R31, R123, R28 ;  /* 0x0000007b1f1f7223 */ /* 0x000fe2000001001c */
[----:B------:R-:W-:Y:S06]  /*47c0*/  @P0 BRA `(.L_x_27158) ;  /* 0x0000000000280947 */ /* 0x000fec0003800000 */
[----:B------:R-:W1:Y:S01]  /*47d0*/  S2UR UR8, SR_CgaCtaId ;  /* 0x00000000000879c3 */ /* 0x000e620000008800 */
[----:B------:R-:W-:Y:S01]  /*47e0*/  UMOV UR7, 0x400 ;  /* 0x0000040000077882 */ /* 0x000fe20000000000 */
[C---:B------:R-:W-:Y:S01]  /*47f0*/  VIADD R29, R30.reuse, -UR17 ;  /* 0x800000111e1d7c36 */ /* 0x040fe20008000000 */
[----:B------:R-:W-:Y:S01]  /*4800*/  UIADD3 UR7, UR7, 0x220, URZ ;  /* 0x0000022007077890 */ /* 0x000fe2000fffe03f */
[----:B------:R-:W-:-:S04]  /*4810*/  ISETP.GE.AND P0, PT, R30, UR16, PT ;  /* 0x000000101e007c0c */ /* 0x000fc8000bf06270 */
[----:B------:R-:W-:-:S09]  /*4820*/  FSEL R28, R31, RZ, !P0 ;  /* 0x000000ff1f1c7208 */ /* 0x000fd20004000000 */
[----:B------:R-:W-:Y:S01]  /*4830*/  @!P0 FMNMX.FTZ R120, R120, R31, !PT ;  /* 0x0000001f78788209 */ /* 0x000fe20007810000 */
[----:B-1----:R-:W-:-:S06]  /*4840*/  ULEA UR7, UR8, UR7, 0x18 ;  /* 0x0000000708077291 */ /* 0x002fcc000f8ec03f */
[----:B------:R-:W-:-:S05]  /*4850*/  LEA R29, R29, UR7, 0x2 ;  /* 0x000000071d1d7c11 */ /* 0x000fca000f8e10ff */
[----:B------:R1:W-:Y:S02]  /*4860*/  STS [R29], R28 ;  /* 0x0000001c1d007388 */ /* 0x0003e40000000800 */
.L_x_27158:
[----:B------:R-:W-:Y:S05]  /*4870*/  BSYNC B1 ;  /* 0x0000000000017941 */ /* 0x000fea0003800000 */
.L_x_27157:
[----:B------:R-:W-:Y:S05]  /*4880*/  @!P1 BRA `(.L_x_27159) ;  /* 0xffffffe800dc9947 */ /* 0x000fea000383ffff */
.L_x_27150:
[----:B------:R-:W-:Y:S05]  /*4890*/  BSYNC B0 ;  /* 0x0000000000007941 */ /* 0x000fea0003800000 */
.L_x_27149:
        /* <DEDUP_REMOVED lines=19> */
.L_x_27206:
        /* <DEDUP_REMOVED lines=51> */
.L_x_27165:
        /* <DEDUP_REMOVED lines=11> */
.L_x_27164:
[----:B------:R-:W-:Y:S05]  /*4db0*/  BSYNC B1 ;  /* 0x0000000000017941 */ /* 0x000fea0003800000 */
.L_x_27163:
        /* <DEDUP_REMOVED lines=15> */
.L_x_27168:
[----:B------:R-:W2:Y:S01]  /*4eb0*/  LDS R6, [R4+-0x400] ;  /* 0xfffc000004067984 */ /* 0x000ea20000000800 */
[----:B------:R-:W-:-:S03]  /*4ec0*/  VIADD R5, R5, 0x800 ;  /* 0x0000080005057836 */ /* 0x000fc60000000000 */
[----:B------:R-:W3:Y:S02]  /*4ed0*/  LDS R8, [R4+-0x200] ;  /* 0xfffe000004087984 */ /* 0x000ee40000000800 */
[----:B------:R-:W-:Y:S02]  /*4ee0*/  ISETP.GE.AND P2, PT, R5, R38, PT ;  /* 0x000000260500720c */ /* 0x000fe40003f46270 */
[----:B------:R-:W4:Y:S04]  /*4ef0*/  LDS R10, [R4] ;  /* 0x00000000040a7984 */ /* 0x000f280000000800 */
[----:B------:R-:W0:Y:S04]  /*4f00*/  LDS R12, [R4+0x200] ;  /* 0x00020000040c7984 */ /* 0x000e280000000800 */
        /* <DEDUP_REMOVED lines=10> */
[----:B-1----:R-:W1:Y:S01]  /*4fb0*/  LDS R28, [R4+0x1200] ;  /* 0x00120000041c7984 */ /* 0x002e620000000800 */
[C---:B----4-:R-:W-:Y:S01]  /*4fc0*/  FADD.FTZ R10, -R3.reuse, R10 ;  /* 0x0000000a030a7221 */ /* 0x050fe20000010100 */
[----:B------:R-:W-:Y:S02]  /*4fd0*/  FMUL.FTZ R8, R8, 1.4426950216293334961 ;  /* 0x3fb8aa3b08087820 */ /* 0x000fe40000410000 */
[----:B------:R-:W3:Y:S01]  /*4fe0*/  LDS R30, [R4+0x1400] ;  /* 0x00140000041e7984 */ /* 0x000ee20000000800 */
[----:B------:R-:W4:Y:S01]  /*4ff0*/  MUFU.EX2 R6, R6 ;  /* 0x0000000600067308 */ /* 0x000f220000000800 */
[----:B------:R-:W-:Y:S01]  /*5000*/  FMUL.FTZ R10, R10, 1.4426950216293334961 ;  /* 0x3fb8aa3b0a0a7820 */ /* 0x000fe20000410000 */
[C---:B0-----:R-:W-:Y:S01]  /*5010*/  FADD.FTZ R12, -R3.reuse, R12 ;  /* 0x0000000c030c7221 */ /* 0x041fe20000010100 */
[----:B------:R-:W0:Y:S01]  /*5020*/  LDS R32, [R4+0x1600] ;  /* 0x0016000004207984 */ /* 0x000e220000000800 */
[----:B------:R-:W-:-:S02]  /*5030*/  FADD.FTZ R14, -R3, R14 ;  /* 0x0000000e030e7221 */ /* 0x000fc40000010100 */
        /* <DEDUP_REMOVED lines=8> */
[----:B------:R-:W1:Y:S01]  /*50c0*/  MUFU.EX2 R10, R10 ;  /* 0x0000000a000a7308 */ /* 0x000e620000000800 */
[----:B----4-:R-:W-:Y:S01]  /*50d0*/  FADD.FTZ R7, R6, R7 ;  /* 0x0000000706077221 */ /* 0x010fe20000010000 */
        /* <DEDUP_REMOVED lines=13> */
[----:B-1----:R-:W-:Y:S01]  /*51b0*/  FADD.FTZ R7, R7, R10 ;  /* 0x0000000a07077221 */ /* 0x002fe20000010000 */
[----:B------:R-:W-:Y:S01]  /*51c0*/  FMUL.FTZ R26, R26, 1.4426950216293334961 ;  /* 0x3fb8aa3b1a1a7820 */ /* 0x000fe20000410000 */
[----:B------:R-:W-:Y:S01]  /*51d0*/  FADD.FTZ R28, -R3, R28 ;  /* 0x0000001c031c7221 */ /* 0x000fe20000010100 */
[----:B------:R-:W-:Y:S03]  /*51e0*/  STS [R4], R10 ;  /* 0x0000000a04007388 */ /* 0x000fe60000000800 */
[----:B------:R-:W-:Y:S01]  /*51f0*/  FMUL.FTZ R28, R28, 1.4426950216293334961 ;  /* 0x3fb8aa3b1c1c7820 */ /* 0x000fe20000410000 */
[----:B------:R-:W1:Y:S01]  /*5200*/  MUFU.EX2 R16, R16 ;  /* 0x0000001000107308 */ /* 0x000e620000000800 */
[----:B----4-:R-:W-:Y:S01]  /*5210*/  FADD.FTZ R7, R7, R12 ;  /* 0x0000000c07077221 */ /* 0x010fe20000010000 */
[C---:B---3--:R-:W-:Y:S01]  /*5220*/  FADD.FTZ R30, -R3.reuse, R30 ;  /* 0x0000001e031e7221 */ /* 0x048fe20000010100 */
[----:B0-----:R-:W-:Y:S01]  /*5230*/  FADD.FTZ R32, -R3, R32 ;  /* 0x0000002003207221 */ /* 0x001fe20000010100 */
[----:B------:R-:W-:Y:S02]  /*5240*/  STS [R4+0x200], R12 ;  /* 0x0002000c04007388 */ /* 0x000fe40000000800 */
[----:B------:R-:W-:Y:S01]  /*5250*/  FMUL.FTZ R30, R30, 1.4426950216293334961 ;  /* 0x3fb8aa3b1e1e7820 */ /* 0x000fe20000410000 */
[----:B------:R-:W-:Y:S01]  /*5260*/  FMUL.FTZ R32, R32, 1.4426950216293334961 ;  /* 0x3fb8aa3b20207820 */ /* 0x000fe20000410000 */
[----:B------:R-:W0:Y:S01]  /*5270*/  MUFU.EX2 R18, R18 ;  /* 0x0000001200127308 */ /* 0x000e220000000800 */
[----:B--2---:R-:W-:Y:S01]  /*5280*/  FADD.FTZ R7, R7, R14 ;  /* 0x0000000e07077221 */ /* 0x004fe20000010000 */
[C---:B------:R-:W-:Y:S01]  /*5290*/  FADD.FTZ R34, -R3.reuse, R34 ;  /* 0x0000002203227221 */ /* 0x040fe20000010100 */
[----:B------:R-:W-:Y:S01]  /*52a0*/  FADD.FTZ R36, -R3, R36 ;  /* 0x0000002403247221 */ /* 0x000fe20000010100 */
[----:B------:R-:W-:Y:S02]  /*52b0*/  STS [R4+0x400], R14 ;  /* 0x0004000e04007388 */ /* 0x000fe40000000800 */
[----:B------:R-:W-:Y:S01]  /*52c0*/  FMUL.FTZ R34, R34, 1.4426950216293334961 ;  /* 0x3fb8aa3b22227820 */ /* 0x000fe20000410000 */
[----:B------:R-:W-:Y:S01]  /*52d0*/  FMUL.FTZ R36, R36, 1.4426950216293334961 ;  /* 0x3fb8aa3b24247820 */ /* 0x000fe20000410000 */
        /* <DEDUP_REMOVED lines=33> */
.L_x_27167:
[----:B------:R-:W-:Y:S05]  /*54f0*/  BSYNC B1 ;  /* 0x0000000000017941 */ /* 0x000fea0003800000 */
.L_x_27166:
        /* <DEDUP_REMOVED lines=55> */
.L_x_27170:
[----:B------:R-:W-:Y:S05]  /*5870*/  BSYNC B1 ;  /* 0x0000000000017941 */ /* 0x000fea0003800000 */
.L_x_27169:
        /* <DEDUP_REMOVED lines=26> */
.L_x_27162:
[----:B------:R-:W-:Y:S05]  /*5a20*/  BSYNC B0 ;  /* 0x0000000000007941 */ /* 0x000fea0003800000 */
.L_x_27161:
        /* <DEDUP_REMOVED lines=59> */
.L_x_27175:
        /* <DEDUP_REMOVED lines=8> */
.L_x_27174:
[----:B------:R-:W-:Y:S05]  /*5e60*/  BSYNC B1 ;  /* 0x0000000000017941 */ /* 0x000fea0003800000 */
.L_x_27173:
        /* <DEDUP_REMOVED lines=15> */
.L_x_27178:
        /* <DEDUP_REMOVED lines=18> */
[----:B-1----:R-:W1:Y:S01]  /*6080*/  LDS R28, [R4+0x1600] ;  /* 0x00160000041c7984 */ /* 0x002e620000000800 */
[----:B--2---:R-:W-:-:S03]  /*6090*/  FMUL.FTZ R13, R12, R33 ;  /* 0x000000210c0d7220 */ /* 0x004fc60000410000 */
[----:B------:R-:W2:Y:S01]  /*60a0*/  LDS R29, [R4+0x1800] ;  /* 0x00180000041d7984 */ /* 0x000ea20000000800 */
        /* <DEDUP_REMOVED lines=17> */
[----:B-1----:R-:W-:-:S03]  /*61c0*/  FMUL.FTZ R11, R28, R33 ;  /* 0x000000211c0b7220 */ /* 0x002fc60000410000 */
[----:B------:R-:W-:Y:S01]  /*61d0*/  STS [R4+0xa00], R19 ;  /* 0x000a001304007388 */ /* 0x000fe20000000800 */
[----:B--2---:R-:W-:-:S03]  /*61e0*/  FMUL.FTZ R29, R29, R33 ;  /* 0x000000211d1d7220 */ /* 0x004fc60000410000 */
        /* <DEDUP_REMOVED lines=11> */
.L_x_27177:
[----:B------:R-:W-:Y:S05]  /*62a0*/  BSYNC B1 ;  /* 0x0000000000017941 */ /* 0x000fea0003800000 */
.L_x_27176:
        /* <DEDUP_REMOVED lines=31> */
.L_x_27180:
[----:B------:R-:W-:Y:S05]  /*64a0*/  BSYNC B1 ;  /* 0x0000000000017941 */ /* 0x000fea0003800000 */
.L_x_27179:
        /* <DEDUP_REMOVED lines=14> */
.L_x_27172:
[----:B------:R-:W-:Y:S05]  /*6590*/  BSYNC B0 ;  /* 0x0000000000007941 */ /* 0x000fea0003800000 */
.L_x_27171:
        /* <DEDUP_REMOVED lines=32> */
.L_x_27182:
[----:B------:R-:W-:Y:S05]  /*67a0*/  BSYNC B0 ;  /* 0x0000000000007941 */ /* 0x000fea0003800000 */
.L_x_27181:
[----:B------:R-:W-:Y:S01]  /*67b0*/  ULDC UR14, c[0x0][0x26c] ;  /* 0x00009b00000e7ab9 */ /* 0x000fe20000000800 */
        /* <DEDUP_REMOVED lines=11> */
[----:B------:R-:W-:Y:S01]  /*6870*/  IMAD.MOV.U32 R96, RZ, RZ, RZ ;  /* 0x000000ffff607224 */ /* 0x000fe200078e00ff */
[----:B------:R-:W-:Y:S06]  /*6880*/  BRA `(.L_x_27185) ;  /* 0x0000001800007947 */ /* 0x000fec0003800000 */
.L_x_27184:
[----:B------:R-:W1:Y:S01]  /*6890*/  S2UR UR7, SR_CgaCtaId ;  /* 0x00000000000779c3 */ /* 0x000e620000008800 */
[----:B--2-4-:R-:W-:Y:S01]  /*68a0*/  SHF.R.S32.HI R3, RZ, 0x1f, R72 ;  /* 0x0000001fff037819 */ /* 0x014fe20000011448 */
[----:B------:R-:W-:Y:S01]  /*68b0*/  UMOV UR6, 0x400 ;  /* 0x0000040000067882 */ /* 0x000fe20000000000 */
[----:B------:R-:W-:Y:S01]  /*68c0*/  IADD3 R89, P0, R121, UR5, RZ ;  /* 0x0000000579597c10 */ /* 0x000fe2000ff1e0ff */
[----:B------:R-:W-:Y:S01]  /*68d0*/  ULDC.64 UR12, c[0x0][0x248] ;  /* 0x00009200000c7ab9 */ /* 0x000fe20000000a00 */
[----:B------:R-:W-:Y:S01]  /*68e0*/  LEA.HI R3, R3, R72, RZ, 0x2 ;  /* 0x0000004803037211 */ /* 0x000fe200078f10ff */
[----:B------:R-:W-:Y:S01]  /*68f0*/  UIADD3 UR6, UR6, 0x220, URZ ;  /* 0x0000022006067890 */ /* 0x000fe2000fffe03f */
[----:B------:R-:W-:Y:S01]  /*6900*/  LEA.HI.X.SX32 R8, R121, UR18, 0x1, P0 ;  /* 0x0000001279087c11 */ /* 0x000fe200080f0eff */
[----:B------:R-:W2:Y:S01]  /*6910*/  LDC R94, c[0x0][0x26c] ;  /* 0x00009b00ff5e7b82 */ /* 0x000ea20000000800 */
[C---:B0-----:R-:W-:Y:S01]  /*6920*/  LOP3.LUT R5, R3.reuse, 0xfffffffc, RZ, 0xc0, !PT ;  /* 0xfffffffc03057812 */ /* 0x041fe200078ec0ff */
[----:B------:R-:W-:Y:S01]  /*6930*/  IMAD.SHL.U32 R3, R3, 0x4, RZ ;  /* 0x0000000403037824 */ /* 0x000fe200078e00ff */
[----:B------:R-:W-:Y:S01]  /*6940*/  LEA R88, P0, R89, UR12, 0x2 ;  /* 0x0000000c59587c11 */ /* 0x000fe2000f8010ff */
[----:B------:R-:W-:Y:S01]  /*6950*/  ULDC UR12, c[0x0][0x270] ;  /* 0x00009c00000c7ab9 */ /* 0x000fe20000000800 */
[----:B------:R-:W-:Y:S01]  /*6960*/  IMAD.U32 R7, RZ, RZ, UR17 ;  /* 0x00000011ff077e24 */ /* 0x000fe2000f8e00ff */
[----:B------:R-:W-:Y:S01]  /*6970*/  LOP3.LUT R92, RZ, R92, RZ, 0x33, !PT ;  /* 0x0000005cff5c7212 */ /* 0x000fe200078e33ff */
[----:B------:R-:W-:Y:S01]  /*6980*/  IMAD.IADD R4, R72, 0x1, -R5 ;  /* 0x0000000148047824 */ /* 0x000fe200078e0a05 */
[----:B------:R-:W-:Y:S01]  /*6990*/  LOP3.LUT R3, R3, 0xfffffff0, RZ, 0xc0, !PT ;  /* 0xfffffff003037812 */ /* 0x000fe200078ec0ff */
[----:B------:R-:W-:Y:S01]  /*69a0*/  IMAD R2, R2, UR12, RZ ;  /* 0x0000000c02027c24 */ /* 0x000fe2000f8e02ff */
[----:B------:R-:W-:Y:S01]  /*69b0*/  LEA.HI.X R89, R89, UR13, R8, 0x2, P0 ;  /* 0x0000000d59597c11 */ /* 0x000fe200080f1408 */
[----:B------:R-:W-:Y:S01]  /*69c0*/  IMAD.SHL.U32 R6, R4, 0x4, RZ ;  /* 0x0000000404067824 */ /* 0x000fe200078e00ff */
[----:B------:R-:W-:Y:S01]  /*69d0*/  CS2R R86, SRZ ;  /* 0x0000000000567805 */ /* 0x000fe2000001ff00 */
[C---:B------:R-:W-:Y:S01]  /*69e0*/  IMAD R4, R73.reuse, 0x4, R4 ;  /* 0x0000000449047824 */ /* 0x040fe200078e0204 */
[----:B------:R-:W-:Y:S01]  /*69f0*/  CS2R R84, SRZ ;  /* 0x0000000000547805 */ /* 0x000fe2000001ff00 */
[----:B------:R-:W-:Y:S01]  /*6a00*/  IMAD R90, R73, 0x10, R6 ;  /* 0x00000010495a7824 */ /* 0x000fe200078e0206 */
[----:B-1----:R-:W-:Y:S01]  /*6a10*/  ULEA UR6, UR7, UR6, 0x18 ;  /* 0x0000000607067291 */ /* 0x002fe2000f8ec03f */
[----:B------:R-:W-:Y:S01]  /*6a20*/  IMAD.IADD R91, R6, 0x1, R3 ;  /* 0x00000001065b7824 */ /* 0x000fe200078e0203 */
[----:B------:R-:W-:-:S02]  /*6a30*/  CS2R R82, SRZ ;  /* 0x0000000000527805 */ /* 0x000fc4000001ff00 */
[----:B------:R-:W-:Y:S02]  /*6a40*/  CS2R R80, SRZ ;  /* 0x0000000000507805 */ /* 0x000fe4000001ff00 */
[----:B------:R-:W-:Y:S02]  /*6a50*/  IADD3 R90, R90, 0x3, R7 ;  /* 0x000000035a5a7810 */ /* 0x000fe40007ffe007 */
[----:B------:R-:W-:Y:S02]  /*6a60*/  CS2R R78, SRZ ;  /* 0x00000000004e7805 */ /* 0x000fe4000001ff00 */
[----:B------:R-:W-:Y:S02]  /*6a70*/  CS2R R76, SRZ ;  /* 0x00000000004c7805 */ /* 0x000fe4000001ff00 */
        /* <DEDUP_REMOVED lines=18> */
[C---:B-----5:R-:W-:Y:S02]  /*6ba0*/  VIADD R123, R91.reuse, 0x700 ;  /* 0x000007005b7b7836 */ /* 0x060fe40000000000 */
[----:B------:R-:W-:-:S07]  /*6bb0*/  VIADD R95, R91, 0x780 ;  /* 0x000007805b5f7836 */ /* 0x000fce0000000000 */
.L_x_27186:
        /* <DEDUP_REMOVED lines=36> */
[----:B---3--:R-:W-:-:S04]  /*6e00*/  IADD3 R33, P0, R107, R64, RZ ;  /* 0x000000406b217210 */ /* 0x008fc80007f1e0ff */
        /* <DEDUP_REMOVED lines=43> */
[----:B------:R-:W-:-:S06]  /*70c0*/  LEA.HI.X R65, R65, UR9, R66, 0x2, P1 ;  /* 0x0000000941417c11 */ /* 0x000fcc00088f1442 */
[----:B------:R-:W3:Y:S01]  /*70d0*/  LDG.E.128.CONSTANT R64, desc[UR10][R64.64] ;  /* 0x0000000a40407981 */ /* 0x000ee2000c1e9d00 */
[----:B------:R-:W-:-:S05]  /*70e0*/  IMAD.IADD R68, R92, 0x1, R121 ;  /* 0x000000015c447824 */ /* 0x000fca00078e0279 */
[----:B------:R-:W-:-:S13]  /*70f0*/  ISETP.NE.AND P0, PT, R68, -0x2, PT ;  /* 0xfffffffe4400780c */ /* 0x000fda0003f05270 */
[C---:B------:R-:W-:Y:S02]  /*7100*/  @!P0 VIADD R68, R90.reuse, 0xfffffffd ;  /* 0xfffffffd5a448836 */ /* 0x040fe40000000000 */
[----:B------:R-:W-:-:S03]  /*7110*/  @!P0 VIADD R70, R90, 0xffffffff ;  /* 0xffffffff5a468836 */ /* 0x000fc60000000000 */
[C---:B------:R-:W-:Y:S02]  /*7120*/  @!P0 ISETP.GE.AND P1, PT, R68.reuse, UR16, PT ;  /* 0x0000001044008c0c */ /* 0x040fe4000bf26270 */
[----:B------:R-:W-:Y:S02]  /*7130*/  @!P0 ISETP.GE.AND P4, PT, R68, UR16, PT ;  /* 0x0000001044008c0c */ /* 0x000fe4000bf86270 */
[----:B------:R-:W-:Y:S01]  /*7140*/  @!P0 ISETP.GE.AND P6, PT, R70, UR16, PT ;  /* 0x0000001046008c0c */ /* 0x000fe2000bfc6270 */
[----:B------:R-:W-:Y:S01]  /*7150*/  @!P0 VIADD R69, R90, 0xfffffffe ;  /* 0xfffffffe5a458836 */ /* 0x000fe20000000000 */
[----:B------:R-:W-:-:S04]  /*7160*/  @!P0 ISETP.GE.AND P3, PT, R70, UR16, PT ;  /* 0x0000001046008c0c */ /* 0x000fc8000bf66270 */
[C---:B------:R-:W-:Y:S02]  /*7170*/  @!P0 ISETP.GE.AND P5, PT, R69.reuse, UR16, PT ;  /* 0x0000001045008c0c */ /* 0x040fe4000bfa6270 */
[----:B------:R-:W-:Y:S01]  /*7180*/  @!P0 ISETP.GE.AND P2, PT, R69, UR16, PT ;  /* 0x0000001045008c0c */ /* 0x000fe2000bf46270 */
[----:B------:R-:W-:Y:S01]  /*7190*/  @!P0 VIADD R69, R90, 0xffffffff ;  /* 0xffffffff5a458836 */ /* 0x000fe20000000000 */
[----:B--2---:R-:W-:Y:S02]  /*71a0*/  @!P0 FSEL R4, R4, RZ, !P1 ;  /* 0x000000ff04048208 */ /* 0x004fe40004800000 */
[----:B------:R-:W-:Y:S01]  /*71b0*/  @!P0 ISETP.GE.AND P1, PT, R68, UR16, PT ;  /* 0x0000001044008c0c */ /* 0x000fe2000bf26270 */
[----:B------:R-:W-:Y:S01]  /*71c0*/  @!P0 VIADD R68, R90, 0xfffffffe ;  /* 0xfffffffe5a448836 */ /* 0x000fe20000000000 */
[----:B------:R-:W-:-:S04]  /*71d0*/  @!P0 FSEL R6, R6, RZ, !P6 ;  /* 0x000000ff06068208 */ /* 0x000fc80007000000 */
        /* <DEDUP_REMOVED lines=9> */
[----:B------:R-:W-:Y:S02]  /*7270*/  @!P0 ISETP.GE.AND P5, PT, R90, UR16, PT ;  /* 0x000000105a008c0c */ /* 0x000fe4000bfa6270 */
[----:B-----5:R-:W-:-:S02]  /*7280*/  @!P0 FSEL R12, R12, RZ, !P1 ;  /* 0x000000ff0c0c8208 */ /* 0x020fc40004800000 */
[----:B------:R-:W-:Y:S02]  /*7290*/  @!P0 FSEL R7, R7, RZ, !P5 ;  /* 0x000000ff07078208 */ /* 0x000fe40006800000 */
[----:B------:R-:W-:Y:S01]  /*72a0*/  @!P0 ISETP.GE.AND P1, PT, R68, UR16, PT ;  /* 0x0000001044008c0c */ /* 0x000fe2000bf26270 */
[----:B------:R-:W-:Y:S01]  /*72b0*/  @!P0 VIADD R68, R90, 0xfffffffe ;  /* 0xfffffffe5a448836 */ /* 0x000fe20000000000 */
[----:B------:R-:W-:Y:S02]  /*72c0*/  @!P0 ISETP.GE.AND P5, PT, R69, UR16, PT ;  /* 0x0000001045008c0c */ /* 0x000fe4000bfa6270 */
[----:B------:R-:W-:Y:S02]  /*72d0*/  @!P0 FSEL R9, R9, RZ, !P2 ;  /* 0x000000ff09098208 */ /* 0x000fe40005000000 */
[----:B------:R-:W-:Y:S02]  /*72e0*/  @!P0 FSEL R14, R14, RZ, !P5 ;  /* 0x000000ff0e0e8208 */ /* 0x000fe40006800000 */
[----:B------:R-:W-:Y:S01]  /*72f0*/  @!P0 ISETP.GE.AND P5, PT, R68, UR16, PT ;  /* 0x0000001044008c0c */ /* 0x000fe2000bfa6270 */
[C---:B------:R-:W-:Y:S01]  /*7300*/  @!P0 VIADD R68, R90.reuse, 0xfffffffd ;  /* 0xfffffffd5a448836 */ /* 0x040fe20000000000 */
        /* <DEDUP_REMOVED lines=8> */
[----:B------:R-:W-:Y:S01]  /*7390*/  @!P0 ISETP.GE.AND P2, PT, R68, UR16, PT ;  /* 0x0000001044008c0c */ /* 0x000fe2000bf46270 */
[C---:B------:R-:W-:Y:S01]  /*73a0*/  @!P0 VIADD R68, R90.reuse, 0xfffffffd ;  /* 0xfffffffd5a448836 */ /* 0x040fe20000000000 */
[----:B------:R-:W-:Y:S02]  /*73b0*/  @!P0 ISETP.GE.AND P6, PT, R90, UR16, PT ;  /* 0x000000105a008c0c */ /* 0x000fe4000bfc6270 */
[----:B------:R-:W-:Y:S02]  /*73c0*/  @!P0 FSEL R20, R20, RZ, !P1 ;  /* 0x000000ff14148208 */ /* 0x000fe40004800000 */
[----:B------:R-:W-:Y:S02]  /*73d0*/  @!P0 FSEL R15, R15, RZ, !P6 ;  /* 0x000000ff0f0f8208 */ /* 0x000fe40007000000 */
[----:B------:R-:W-:Y:S01]  /*73e0*/  @!P0 ISETP.GE.AND P1, PT, R68, UR16, PT ;  /* 0x0000001044008c0c */ /* 0x000fe2000bf26270 */
[----:B------:R-:W-:Y:S01]  /*73f0*/  @!P0 VIADD R68, R90, 0xfffffffe ;  /* 0xfffffffe5a448836 */ /* 0x000fe20000000000 */
[----:B------:R-:W-:-:S02]  /*7400*/  @!P0 ISETP.GE.AND P6, PT, R69, UR16, PT ;  /* 0x0000001045008c0c */ /* 0x000fc4000bfc6270 */
[----:B------:R-:W-:Y:S02]  /*7410*/  @!P0 FSEL R17, R17, RZ, !P3 ;  /* 0x000000ff11118208 */ /* 0x000fe40005800000 */
[----:B------:R-:W-:Y:S02]  /*7420*/  @!P0 FSEL R22, R22, RZ, !P6 ;  /* 0x000000ff16168208 */ /* 0x000fe40007000000 */
[----:B------:R-:W-:Y:S01]  /*7430*/  @!P0 ISETP.GE.AND P6, PT, R68, UR16, PT ;  /* 0x0000001044008c0c */ /* 0x000fe2000bfc6270 */
[C---:B------:R-:W-:Y:S01]  /*7440*/  @!P0 VIADD R68, R90.reuse, 0xfffffffd ;  /* 0xfffffffd5a448836 */ /* 0x040fe20000000000 */
[----:B------:R-:W-:Y:S02]  /*7450*/  @!P0 ISETP.GE.AND P3, PT, R90, UR16, PT ;  /* 0x000000105a008c0c */ /* 0x000fe4000bf66270 */
[----:B------:R-:W-:Y:S02]  /*7460*/  @!P0 FSEL R24, R24, RZ, !P4 ;  /* 0x000000ff18188208 */ /* 0x000fe40006000000 */
[----:B------:R-:W-:-:S02]  /*7470*/  @!P0 FSEL R19, R19, RZ, !P3 ;  /* 0x000000ff13138208 */ /* 0x000fc40005800000 */
        /* <DEDUP_REMOVED lines=8> */
[----:B---3--:R-:W-:Y:S02]  /*7500*/  @!P0 FSEL R28, R28, RZ, !P1 ;  /* 0x000000ff1c1c8208 */ /* 0x008fe40004800000 */
        /* <DEDUP_REMOVED lines=26> */
[----:B------:R-:W-:Y:S02]  /*76b0*/  @!P0 ISETP.GE.AND P3, PT, R90, UR16, PT ;  /* 0x000000105a008c0c */ /* 0x000fe4000bf66270 */
[----:B------:R-:W-:-:S02]  /*76c0*/  @!P0 FSEL R37, R37, RZ, !P5 ;  /* 0x000000ff25258208 */ /* 0x000fc40006800000 */
[----:B------:R-:W-:Y:S01]  /*76d0*/  @!P0 ISETP.GE.AND P6, PT, R68, UR16, PT ;  /* 0x0000001044008c0c */ /* 0x000fe2000bfc6270 */
[C---:B------:R-:W-:Y:S01]  /*76e0*/  @!P0 VIADD R68, R90.reuse, 0xfffffffd ;  /* 0xfffffffd5a448836 */ /* 0x040fe20000000000 */
[C---:B------:R-:W-:Y:S01]  /*76f0*/  @!P0 ISETP.GE.AND P5, PT, R90.reuse, UR16, PT ;  /* 0x000000105a008c0c */ /* 0x040fe2000bfa6270 */
[----:B------:R-:W-:Y:S01]  /*7700*/  @!P0 VIADD R100, R90, 0xfffffffe ;  /* 0xfffffffe5a648836 */ /* 0x000fe20000000000 */
[----:B------:R-:W-:Y:S02]  /*7710*/  @!P0 FSEL R35, R35, RZ, !P3 ;  /* 0x000000ff23238208 */ /* 0x000fe40005800000 */
[----:B------:R-:W-:Y:S02]  /*7720*/  @!P0 ISETP.GE.AND P3, PT, R69, UR16, PT ;  /* 0x0000001045008c0c */ /* 0x000fe4000bf66270 */
[----:B------:R-:W-:Y:S02]  /*7730*/  @!P0 FSEL R39, R39, RZ, !P5 ;  /* 0x000000ff27278208 */ /* 0x000fe40006800000 */
[----:B------:R-:W-:-:S02]  /*7740*/  @!P0 FSEL R40, R40, RZ, !P4 ;  /* 0x000000ff28288208 */ /* 0x000fc40006000000 */
[----:B------:R-:W-:Y:S02]  /*7750*/  @!P0 ISETP.GE.AND P5, PT, R69, UR16, PT ;  /* 0x0000001045008c0c */ /* 0x000fe4000bfa6270 */
[----:B------:R-:W-:Y:S02]  /*7760*/  @!P0 ISETP.GE.AND P4, PT, R68, UR16, PT ;  /* 0x0000001044008c0c */ /* 0x000fe4000bf86270 */
[----:B------:R-:W0:Y:S01]  /*7770*/  LDS.128 R68, [R93] ;  /* 0x000000005d447984 */ /* 0x000e220000000c00 */
[----:B------:R-:W-:Y:S02]  /*7780*/  @!P0 FSEL R42, R42, RZ, !P3 ;  /* 0x000000ff2a2a8208 */ /* 0x000fe40005800000 */
[----:B------:R-:W-:Y:S01]  /*7790*/  @!P0 ISETP.GE.AND P3, PT, R100, UR16, PT ;  /* 0x0000001064008c0c */ /* 0x000fe2000bf66270 */
[----:B------:R-:W-:Y:S01]  /*77a0*/  @!P0 VIADD R100, R90, 0xfffffffd ;  /* 0xfffffffd5a648836 */ /* 0x000fe20000000000 */
[----:B------:R-:W-:-:S04]  /*77b0*/  @!P0 FSEL R44, R44, RZ, !P1 ;  /* 0x000000ff2c2c8208 */ /* 0x000fc80004800000 */
[----:B------:R-:W-:Y:S01]  /*77c0*/  @!P0 ISETP.GE.AND P1, PT, R100, UR16, PT ;  /* 0x0000001064008c0c */ /* 0x000fe2000bf26270 */
[----:B------:R-:W-:Y:S01]  /*77d0*/  @!P0 VIADD R100, R90, 0xfffffffe ;  /* 0xfffffffe5a648836 */ /* 0x000fe20000000000 */
[----:B------:R-:W-:Y:S01]  /*77e0*/  @!P0 FSEL R46, R46, RZ, !P5 ;  /* 0x000000ff2e2e8208 */ /* 0x000fe20006800000 */
[----:B------:R-:W-:Y:S01]  /*77f0*/  @!P0 VIADD R102, R90, 0xffffffff ;  /* 0xffffffff5a668836 */ /* 0x000fe20000000000 */
[----:B------:R-:W-:Y:S02]  /*7800*/  @!P0 FSEL R41, R41, RZ, !P2 ;  /* 0x000000ff29298208 */ /* 0x000fe40005000000 */
[----:B------:R-:W-:Y:S01]  /*7810*/  @!P0 ISETP.GE.AND P5, PT, R100, UR16, PT ;  /* 0x0000001064008c0c */ /* 0x000fe2000bfa6270 */
[C---:B------:R-:W-:Y:S01]  /*7820*/  @!P0 VIADD R100, R90.reuse, 0xfffffffd ;  /* 0xfffffffd5a648836 */ /* 0x040fe20000000000 */
[----:B------:R-:W-:Y:S02]  /*7830*/  @!P0 ISETP.GE.AND P2, PT, R90, UR16, PT ;  /* 0x000000105a008c0c */ /* 0x000fe4000bf46270 */
[----:B------:R-:W-:-:S02]  /*7840*/  @!P0 FSEL R48, R48, RZ, !P4 ;  /* 0x000000ff30308208 */ /* 0x000fc40006000000 */
        /* <DEDUP_REMOVED lines=16> */
[----:B------:R-:W-:Y:S01]  /*7950*/  @!P0 FSEL R54, R54, RZ, !P6 ;  /* 0x000000ff36368208 */ /* 0x000fe20007000000 */
[----:B0-----:R-:W-:Y:S01]  /*7960*/  FMUL.FTZ R5, R69, R5 ;  /* 0x0000000545057220 */ /* 0x001fe20000410000 */
[C---:B------:R-:W-:Y:S02]  /*7970*/  @!P0 ISETP.GE.AND P3, PT, R90.reuse, UR16, PT ;  /* 0x000000105a008c0c */ /* 0x040fe4000bf66270 */
[----:B------:R-:W-:Y:S02]  /*7980*/  @!P0 ISETP.GE.AND P5, PT, R90, UR16, PT ;  /* 0x000000105a008c0c */ /* 0x000fe4000bfa6270 */
[----:B------:R-:W-:Y:S01]  /*7990*/  @!P0 ISETP.GE.AND P6, PT, R100, UR16, PT ;  /* 0x0000001064008c0c */ /* 0x000fe2000bfc6270 */
[----:B------:R-:W-:Y:S01]  /*79a0*/  @!P0 VIADD R100, R90, 0xfffffffd ;  /* 0xfffffffd5a648836 */ /* 0x000fe20000000000 */
[----:B------:R-:W-:Y:S01]  /*79b0*/  @!P0 FSEL R51, R51, RZ, !P3 ;  /* 0x000000ff33338208 */ /* 0x000fe20005800000 */
[----:B------:R-:W-:Y:S01]  /*79c0*/  FFMA.FTZ R5, R68, R4, R5 ;  /* 0x0000000444057223 */ /* 0x000fe20000010005 */
[----:B------:R-:W-:Y:S01]  /*79d0*/  @!P0 FSEL R55, R55, RZ, !P5 ;  /* 0x000000ff37378208 */ /* 0x000fe20006800000 */
[----:B------:R-:W-:Y:S01]  /*79e0*/  @!P0 VIADD R4, R90, 0xffffffff ;  /* 0xffffffff5a048836 */ /* 0x000fe20000000000 */
[----:B------:R-:W-:-:S02]  /*79f0*/  @!P0 ISETP.GE.AND P3, PT, R102, UR16, PT ;  /* 0x0000001066008c0c */ /* 0x000fc4000bf66270 */
[----:B------:R-:W-:Y:S01]  /*7a00*/  @!P0 ISETP.GE.AND P5, PT, R102, UR16, PT ;  /* 0x0000001066008c0c */ /* 0x000fe2000bfa6270 */
[----:B------:R-:W-:Y:S01]  /*7a10*/  @!P0 VIADD R102, R90, 0xfffffffe ;  /* 0xfffffffe5a668836 */ /* 0x000fe20000000000 */
[----:B------:R-:W-:Y:S02]  /*7a20*/  @!P0 FSEL R57, R57, RZ, !P2 ;  /* 0x000000ff39398208 */ /* 0x000fe40005000000 */
[----:B------:R-:W-:Y:S02]  /*7a30*/  @!P0 FSEL R60, R60, RZ, !P1 ;  /* 0x000000ff3c3c8208 */ /* 0x000fe40004800000 */
[----:B------:R-:W-:Y:S02]  /*7a40*/  @!P0 ISETP.GE.AND P2, PT, R100, UR16, PT ;  /* 0x0000001064008c0c */ /* 0x000fe4000bf46270 */
[----:B------:R-:W-:Y:S02]  /*7a50*/  @!P0 ISETP.GE.AND P1, PT, R90, UR16, PT ;  /* 0x000000105a008c0c */ /* 0x000fe4000bf26270 */
[----:B------:R-:W-:-:S02]  /*7a60*/  @!P0 FSEL R56, R56, RZ, !P4 ;  /* 0x000000ff38388208 */ /* 0x000fc40006000000 */
[----:B------:R-:W-:Y:S02]  /*7a70*/  @!P0 FSEL R61, R61, RZ, !P6 ;  /* 0x000000ff3d3d8208 */ /* 0x000fe40007000000 */
[----:B------:R-:W-:Y:S02]  /*7a80*/  @!P0 FSEL R64, R64, RZ, !P2 ;  /* 0x000000ff40408208 */ /* 0x000fe40005000000 */
[----:B------:R-:W-:Y:S02]  /*7a90*/  @!P0 FSEL R59, R59, RZ, !P1 ;  /* 0x000000ff3b3b8208 */ /* 0x000fe40004800000 */
[----:B------:R-:W-:Y:S02]  /*7aa0*/  @!P0 ISETP.GE.AND P4, PT, R102, UR16, PT ;  /* 0x0000001066008c0c */ /* 0x000fe4000bf86270 */
[----:B------:R-:W-:Y:S02]  /*7ab0*/  @!P0 ISETP.GE.AND P6, PT, R4, UR16, PT ;  /* 0x0000001004008c0c */ /* 0x000fe4000bfc6270 */
[----:B------:R-:W-:-:S02]  /*7ac0*/  @!P0 ISETP.GE.AND P2, PT, R90, UR16, PT ;  /* 0x000000105a008c0c */ /* 0x000fc4000bf46270 */
[----:B------:R-:W-:Y:S02]  /*7ad0*/  @!P0 ISETP.GE.AND P1, PT, R90, UR16, PT ;  /* 0x000000105a008c0c */ /* 0x000fe4000bf26270 */
[----:B------:R-:W-:Y:S02]  /*7ae0*/  @!P0 FSEL R65, R65, RZ, !P4 ;  /* 0x000000ff41418208 */ /* 0x000fe40006000000 */
[----:B------:R-:W-:Y:S02]  /*7af0*/  @!P0 FSEL R58, R58, RZ, !P3 ;  /* 0x000000ff3a3a8208 */ /* 0x000fe40005800000 */
[----:B------:R-:W-:Y:S02]  /*7b00*/  @!P0 FSEL R62, R62, RZ, !P5 ;  /* 0x000000ff3e3e8208 */ /* 0x000fe40006800000 */
[----:B------:R-:W-:Y:S02]  /*7b10*/  @!P0 FSEL R66, R66, RZ, !P6 ;  /* 0x000000ff42428208 */ /* 0x000fe40007000000 */
[----:B------:R-:W-:-:S02]  /*7b20*/  @!P0 FSEL R63, R63, RZ, !P2 ;  /* 0x000000ff3f3f8208 */ /* 0x000fc40005000000 */
[----:B------:R-:W-:Y:S01]  /*7b30*/  @!P0 FSEL R67, R67, RZ, !P1 ;  /* 0x000000ff43438208 */ /* 0x000fe20004800000 */
[----:B------:R-:W-:Y:S01]  /*7b40*/  VIADD R121, R121, 0x4 ;  /* 0x0000000479797836 */ /* 0x000fe20000000000 */
[----:B------:R-:W-:Y:S01]  /*7b50*/  IADD3 R88, P0, R88, 0x10, RZ ;  /* 0x0000001058587810 */ /* 0x000fe20007f1e0ff */
        /* <DEDUP_REMOVED lines=15> */
[----:B------:R-:W-:Y:S01]  /*7c50*/  IMAD.X R89, RZ, RZ, R89, P0 ;  /* 0x000000ffff597224 */ /* 0x000fe200000e0659 */
        /* <DEDUP_REMOVED lines=67> */
.L_x_27185:
[----:B------:R-:W-:Y:S05]  /*8090*/  BSYNC B0 ;  /* 0x0000000000007941 */ /* 0x000fea0003800000 */
.L_x_27183:
[----:B------:R-:W1:Y:S01]  /*80a0*/  SHFL.BFLY PT, R2, R75, 0x2, 0x1f ;  /* 0x0c401f004b027f89 */ /* 0x000e6200000e0000 */
[----:B------:R-:W3:Y:S01]  /*80b0*/  S2UR UR5, SR_CgaCtaId ;  /* 0x00000000000579c3 */ /* 0x000ee20000008800 */
[----:B------:R-:W-:Y:S01]  /*80c0*/  SHF.R.S32.HI R21, RZ, 0x1f, R72 ;  /* 0x0000001fff157819 */ /* 0x000fe20000011448 */
[----:B------:R-:W-:Y:S01]  /*80d0*/  UMOV UR4, 0x400 ;  /* 0x0000040000047882 */ /* 0x000fe20000000000 */
[----:B--2-4-:R-:W2:Y:S01]  /*80e0*/  SHFL.BFLY PT, R3, R96, 0x2, 0x1f ;  /* 0x0c401f0060037f89 */ /* 0x014ea200000e0000 */
[----:B------:R-:W-:Y:S01]  /*80f0*/  UIADD3 UR4, UR4, 0x220, URZ ;  /* 0x0000022004047890 */ /* 0x000fe2000fffe03f */
[----:B------:R-:W-:Y:S01]  /*8100*/  LEA.HI R42, R21, R72, RZ, 0x2 ;  /* 0x00000048152a7211 */ /* 0x000fe200078f10ff */
[----:B------:R-:W-:Y:S01]  /*8110*/  BSSY B0, `(.L_x_27187) ;  /* 0x000005f000007945 */ /* 0x000fe20003800000 */
[----:B0-----:R-:W0:Y:S01]  /*8120*/  SHFL.BFLY PT, R5, R98, 0x2, 0x1f ;  /* 0x0c401f0062057f89 */ /* 0x001e2200000e0000 */
[C---:B------:R-:W-:Y:S02]  /*8130*/  LOP3.LUT R21, R0.reuse, 0xffffffc0, RZ, 0xc0, !PT ;  /* 0xffffffc000157812 */ /* 0x040fe400078ec0ff */
[----:B------:R-:W-:Y:S01]  /*8140*/  SHF.R.S32.HI R42, RZ, 0x2, R42 ;  /* 0x00000002ff2a7819 */ /* 0x000fe2000001142a */
[----:B------:R-:W4:Y:S01]  /*8150*/  SHFL.BFLY PT, R7, R74, 0x2, 0x1f ;  /* 0x0c401f004a077f89 */ /* 0x000f2200000e0000 */
[----:B------:R-:W-:-:S03]  /*8160*/  LOP3.LUT R25, R0, 0xffffffe0, RZ, 0xc0, !PT ;  /* 0xffffffe000197812 */ /* 0x000fc600078ec0ff */
[----:B------:R-:W4:Y:S01]  /*8170*/  SHFL.BFLY PT, R9, R76, 0x2, 0x1f ;  /* 0x0c401f004c097f89 */ /* 0x000f2200000e0000 */
[----:B------:R-:W-:-:S03]  /*8180*/  IMAD R73, R73, 0x80, R42 ;  /* 0x0000008049497824 */ /* 0x000fc600078e022a */
[----:B------:R-:W4:Y:S04]  /*8190*/  SHFL.BFLY PT, R4, R77, 0x2, 0x1f ;  /* 0x0c401f004d047f89 */ /* 0x000f2800000e0000 */
[----:B------:R-:W4:Y:S01]  /*81a0*/  SHFL.BFLY PT, R19, R86, 0x2, 0x1f ;  /* 0x0c401f0056137f89 */ /* 0x000f2200000e0000 */
[----:B-1----:R-:W-:Y:S01]  /*81b0*/  FADD.FTZ R75, R2, R75 ;  /* 0x0000004b024b7221 */ /* 0x002fe20000010000 */
[----:B------:R-:W-:Y:S01]  /*81c0*/  LOP3.LUT R2, R72, 0x3, RZ, 0xc0, !PT ;  /* 0x0000000348027812 */ /* 0x000fe200078ec0ff */
[----:B---3--:R-:W-:Y:S01]  /*81d0*/  ULEA UR4, UR5, UR4, 0x18 ;  /* 0x0000000405047291 */ /* 0x008fe2000f8ec03f */
[----:B------:R-:W1:Y:S01]  /*81e0*/  SHFL.BFLY PT, R13, R80, 0x2, 0x1f ;  /* 0x0c401f00500d7f89 */ /* 0x000e6200000e0000 */
[----:B--2---:R-:W-:Y:S01]  /*81f0*/  FADD.FTZ R3, R3, R96 ;  /* 0x0000006003037221 */ /* 0x004fe20000010000 */
[----:B------:R-:W-:-:S02]  /*8200*/  ISETP.NE.AND P2, PT, R2, RZ, PT ;  /* 0x000000ff0200720c */ /* 0x000fc40003f45270 */
[----:B------:R-:W2:Y:S01]  /*8210*/  SHFL.BFLY PT, R8, R81, 0x2, 0x1f ;  /* 0x0c401f0051087f89 */ /* 0x000ea200000e0000 */
[----:B0-----:R-:W-:Y:S01]  /*8220*/  FADD.FTZ R5, R5, R98 ;  /* 0x0000006205057221 */ /* 0x001fe20000010000 */
[----:B------:R-:W-:Y:S02]  /*8230*/  ISETP.NE.OR P5, PT, R21, 0x40, P2 ;  /* 0x000000401500780c */ /* 0x000fe400017a5670 */
[----:B------:R-:W0:Y:S01]  /*8240*/  SHFL.BFLY PT, R11, R78, 0x2, 0x1f ;  /* 0x0c401f004e0b7f89 */ /* 0x000e2200000e0000 */
[----:B----4-:R-:W-:Y:S01]  /*8250*/  FADD.FTZ R7, R7, R74 ;  /* 0x0000004a07077221 */ /* 0x010fe20000010000 */
[C---:B------:R-:W-:Y:S02]  /*8260*/  ISETP.GT.OR P0, PT, R0.reuse, 0x3f, P2 ;  /* 0x0000003f0000780c */ /* 0x040fe40001704670 */
[----:B------:R-:W3:Y:S01]  /*8270*/  SHFL.BFLY PT, R6, R79, 0x2, 0x1f ;  /* 0x0c401f004f067f89 */ /* 0x000ee200000e0000 */
[----:B------:R-:W-:Y:S01]  /*8280*/  FADD.FTZ R9, R9, R76 ;  /* 0x0000004c09097221 */ /* 0x000fe20000010000 */
[----:B------:R-:W-:-:S02]  /*8290*/  ISETP.GT.OR P1, PT, R0, 0x1f, P2 ;  /* 0x0000001f0000780c */ /* 0x000fc40001724670 */
[----:B------:R-:W4:Y:S01]  /*82a0*/  SHFL.BFLY PT, R15, R82, 0x2, 0x1f ;  /* 0x0c401f00520f7f89 */ /* 0x000f2200000e0000 */
[----:B------:R-:W-:Y:S01]  /*82b0*/  FADD.FTZ R77, R4, R77 ;  /* 0x0000004d044d7221 */ /* 0x000fe20000010000 */
[----:B------:R-:W-:Y:S02]  /*82c0*/  LEA R73, R73, UR4, 0x2 ;  /* 0x0000000449497c11 */ /* 0x000fe4000f8e10ff */
[----:B------:R-:W4:Y:S01]  /*82d0*/  SHFL.BFLY PT, R10, R83, 0x2, 0x1f ;  /* 0x0c401f00530a7f89 */ /* 0x000f2200000e0000 */
[----:B------:R-:W-:Y:S01]  /*82e0*/  FADD.FTZ R31, R19, R86 ;  /* 0x00000056131f7221 */ /* 0x000fe20000010000 */
[----:B------:R-:W-:Y:S01]  /*82f0*/  VIADD R19, R0, 0x1f ;  /* 0x0000001f00137836 */ /* 0x000fe20000000000 */
[----:B------:R-:W-:Y:S01]  /*8300*/  ISETP.NE.OR P4, PT, R25, 0x20, P2 ;  /* 0x000000201900780c */ /* 0x000fe20001785670 */
[----:B------:R-:W4:Y:S01]  /*8310*/  SHFL.BFLY PT, R17, R84, 0x2, 0x1f ;  /* 0x0c401f0054117f89 */ /* 0x000f2200000e0000 */
[----:B-1----:R-:W-:Y:S02]  /*8320*/  FADD.FTZ R13, R13, R80 ;  /* 0x000000500d0d7221 */ /* 0x002fe40000010000 */
[----:B------:R-:W-:Y:S01]  /*8330*/  ISETP.GT.U32.AND P3, PT, R19, 0x3e, PT ;  /* 0x0000003e1300780c */ /* 0x000fe20003f64070 */
[----:B------:R-:W1:Y:S01]  /*8340*/  SHFL.BFLY PT, R12, R85, 0x2, 0x1f ;  /* 0x0c401f00550c7f89 */ /* 0x000e6200000e0000 */
[----:B--2---:R-:W-:-:S03]  /*8350*/  FADD.FTZ R81, R8, R81 ;  /* 0x0000005108517221 */ /* 0x004fc60000010000 */
[----:B------:R-:W2:Y:S01]  /*8360*/  SHFL.BFLY PT, R14, R87, 0x2, 0x1f ;  /* 0x0c401f00570e7f89 */ /* 0x000ea200000e0000 */
[----:B0-----:R-:W-:Y:S01]  /*8370*/  FADD.FTZ R11, R11, R78 ;  /* 0x0000004e0b0b7221 */ /* 0x001fe20000010000 */
[----:B---3--:R-:W-:Y:S02]  /*8380*/  FADD.FTZ R79, R6, R79 ;  /* 0x0000004f064f7221 */ /* 0x008fe40000010000 */
[----:B------:R-:W0:Y:S01]  /*8390*/  SHFL.BFLY PT, R2, R3, 0x1, 0x1f ;  /* 0x0c201f0003027f89 */ /* 0x000e2200000e0000 */
[----:B----4-:R-:W-:-:S03]  /*83a0*/  FADD.FTZ R15, R15, R82 ;  /* 0x000000520f0f7221 */ /* 0x010fc60000010000 */
[----:B------:R-:W3:Y:S01]  /*83b0*/  SHFL.BFLY PT, R4, R5, 0x1, 0x1f ;  /* 0x0c201f0005047f89 */ /* 0x000ee200000e0000 */
[----:B------:R-:W-:-:S03]  /*83c0*/  FADD.FTZ R83, R10, R83 ;  /* 0x000000530a537221 */ /* 0x000fc60000010000 */
[----:B------:R-:W4:Y:S01]  /*83d0*/  SHFL.BFLY PT, R6, R7, 0x1, 0x1f ;  /* 0x0c201f0007067f89 */ /* 0x000f2200000e0000 */
[----:B------:R-:W-:-:S03]  /*83e0*/  FADD.FTZ R17, R17, R84 ;  /* 0x0000005411117221 */ /* 0x000fc60000010000 */
[----:B------:R-:W4:Y:S01]  /*83f0*/  SHFL.BFLY PT, R10, R9, 0x1, 0x1f ;  /* 0x0c201f00090a7f89 */ /* 0x000f2200000e0000 */
[----:B-1----:R-:W-:-:S03]  /*8400*/  FADD.FTZ R30, R12, R85 ;  /* 0x000000550c1e7221 */ /* 0x002fc60000010000 */
[----:B------:R-:W1:Y:S01]  /*8410*/  SHFL.BFLY PT, R8, R75, 0x1, 0x1f ;  /* 0x0c201f004b087f89 */ /* 0x000e6200000e0000 */
[----:B--2---:R-:W-:-:S03]  /*8420*/  FADD.FTZ R32, R14, R87 ;  /* 0x000000570e207221 */ /* 0x004fc60000010000 */
[----:B------:R-:W2:Y:S04]  /*8430*/  SHFL.BFLY PT, R12, R77, 0x1, 0x1f ;  /* 0x0c201f004d0c7f89 */ /* 0x000ea800000e0000 */
        /* <DEDUP_REMOVED lines=13> */
[----:B------:R-:W-:-:S03]  /*8510*/  FADD.FTZ R9, R13, R18 ;  /* 0x000000120d097221 */ /* 0x000fc60000010000 */
[----:B------:R-:W2:Y:S01]  /*8520*/  SHFL.BFLY PT, R19, R30, 0x1, 0x1f ;  /* 0x0c201f001e137f89 */ /* 0x000ea200000e0000 */
[----:B0-----:R-:W-:-:S03]  /*8530*/  FADD.FTZ R12, R81, R20 ;  /* 0x00000014510c7221 */ /* 0x001fc60000010000 */
[----:B------:R-:W0:Y:S01]  /*8540*/  SHFL.BFLY PT, R28, R31, 0x1, 0x1f ;  /* 0x0c201f001f1c7f89 */ /* 0x000e2200000e0000 */
[----:B---3--:R-:W-:-:S03]  /*8550*/  FADD.FTZ R7, R11, R14 ;  /* 0x0000000e0b077221 */ /* 0x008fc60000010000 */
[----:B------:R-:W3:Y:S01]  /*8560*/  SHFL.BFLY PT, R23, R32, 0x1, 0x1f ;  /* 0x0c201f0020177f89 */ /* 0x000ee200000e0000 */
[----:B----4-:R-:W-:Y:S01]  /*8570*/  FADD.FTZ R8, R79, R16 ;  /* 0x000000104f087221 */ /* 0x010fe20000010000 */
[----:B------:R-:W-:Y:S01]  /*8580*/  BAR.SYNC.DEFER_BLOCKING 0x0 ;  /* 0x0000000000007b1d */ /* 0x000fe20000010000 */
[----:B------:R-:W-:Y:S01]  /*8590*/  FADD.FTZ R13, R15, R22 ;  /* 0x000000160f0d7221 */ /* 0x000fe20000010000 */
[----:B-1----:R-:W-:Y:S01]  /*85a0*/  FADD.FTZ R20, R83, R24 ;  /* 0x0000001853147221 */ /* 0x002fe20000010000 */
[----:B--2---:R-:W-:Y:S01]  /*85b0*/  FADD.FTZ R21, R17, R26 ;  /* 0x0000001a11157221 */ /* 0x004fe20000010000 */
[----:B------:R-:W-:Y:S01]  /*85c0*/  FADD.FTZ R30, R30, R19 ;  /* 0x000000131e1e7221 */ /* 0x000fe20000010000 */
        /* <DEDUP_REMOVED lines=19> */
.L_x_27188:
[----:B------:R-:W-:Y:S05]  /*8700*/  BSYNC B0 ;  /* 0x0000000000007941 */ /* 0x000fea0003800000 */
.L_x_27187:
        /* <DEDUP_REMOVED lines=35> */
.L_x_27190:
[----:B------:R-:W-:Y:S05]  /*8940*/  BSYNC B0 ;  /* 0x0000000000007941 */ /* 0x000fea0003800000 */
.L_x_27189:
        /* <DEDUP_REMOVED lines=19> */
.L_x_27192:
[----:B------:R-:W-:Y:S05]  /*8a80*/  BSYNC B0 ;  /* 0x0000000000007941 */ /* 0x000fea0003800000 */
.L_x_27191:
        /* <DEDUP_REMOVED lines=36> */
.L_x_27194:
[----:B------:R-:W-:Y:S05]  /*8cd0*/  BSYNC B0 ;  /* 0x0000000000007941 */ /* 0x000fea0003800000 */
.L_x_27193:
        /* <DEDUP_REMOVED lines=25> */
[----:B------:R-:W-:Y:S02]  /*8e70*/  IADD3 R19, P2, R14, UR4, RZ ;  /* 0x000000040e137c10 */ /* 0x000fe4000ff5e0ff */
[----:B------:R-:W-:Y:S02]  /*8e80*/  LEA.HI.X.SX32 R28, R42, UR7, 0x1, P0 ;  /* 0x000000072a1c7c11 */ /* 0x000fe400080f0eff */
[----:B------:R-:W-:-:S02]  /*8e90*/  IADD3 R17, P3, R15, UR4, RZ ;  /* 0x000000040f117c10 */ /* 0x000fc4000ff7e0ff */
[----:B------:R-:W-:Y:S02]  /*8ea0*/  LEA.HI.X.SX32 R26, R11, UR7, 0x1, P1 ;  /* 0x000000070b1a7c11 */ /* 0x000fe400088f0eff */
[----:B------:R-:W-:Y:S02]  /*8eb0*/  LEA.HI.X.SX32 R24, R14, UR7, 0x1, P2 ;  /* 0x000000070e187c11 */ /* 0x000fe400090f0eff */
[----:B------:R-:W-:Y:S02]  /*8ec0*/  LEA R10, P0, R25, UR8, 0x2 ;  /* 0x00000008190a7c11 */ /* 0x000fe4000f8010ff */
[----:B------:R-:W-:Y:S02]  /*8ed0*/  LEA R14, P1, R23, UR8, 0x2 ;  /* 0x00000008170e7c11 */ /* 0x000fe4000f8210ff */
[----:B------:R-:W-:Y:S02]  /*8ee0*/  LEA R18, P2, R19, UR8, 0x2 ;  /* 0x0000000813127c11 */ /* 0x000fe4000f8410ff */
[----:B------:R-:W-:-:S02]  /*8ef0*/  LEA.HI.X.SX32 R22, R15, UR7, 0x1, P3 ;  /* 0x000000070f167c11 */ /* 0x000fc400098f0eff */
[----:B------:R-:W-:Y:S02]  /*8f00*/  LEA R16, P3, R17, UR8, 0x2 ;  /* 0x0000000811107c11 */ /* 0x000fe4000f8610ff */
[----:B------:R-:W-:Y:S01]  /*8f10*/  LEA.HI.X R11, R25, UR9, R28, 0x2, P0 ;  /* 0x00000009190b7c11 */ /* 0x000fe200080f141c */
[C---:B------:R-:W-:Y:S01]  /*8f20*/  VIADD R25, R42.reuse, 0x38 ;  /* 0x000000382a197836 */ /* 0x040fe20000000000 */
[----:B------:R-:W-:Y:S01]  /*8f30*/  LEA.HI.X R15, R23, UR9, R26, 0x2, P1 ;  /* 0x00000009170f7c11 */ /* 0x000fe200088f141a */
[C---:B------:R-:W-:Y:S01]  /*8f40*/  VIADD R23, R42.reuse, 0x28 ;  /* 0x000000282a177836 */ /* 0x040fe20000000000 */
[----:B------:R-:W-:Y:S01]  /*8f50*/  LEA.HI.X R19, R19, UR9, R24, 0x2, P2 ;  /* 0x0000000913137c11 */ /* 0x000fe200090f1418 */
[C---:B------:R-:W-:Y:S01]  /*8f60*/  VIADD R24, R42.reuse, 0x30 ;  /* 0x000000302a187836 */ /* 0x040fe20000000000 */
[----:B------:R-:W-:Y:S01]  /*8f70*/  LEA.HI.X R17, R17, UR9, R22, 0x2, P3 ;  /* 0x0000000911117c11 */ /* 0x000fe200098f1416 */
[----:B------:R-:W-:Y:S01]  /*8f80*/  VIADD R22, R42, 0x20 ;  /* 0x000000202a167836 */ /* 0x000fe20000000000 */
        /* <DEDUP_REMOVED lines=24> */
[----:B------:R-:W-:-:S02]  /*9110*/  IADD3 R43, P0, R33, UR4, RZ ;  /* 0x00000004212b7c10 */ /* 0x000fc4000ff1e0ff */
        /* <DEDUP_REMOVED lines=33> */
[----:B------:R-:W-:Y:S02]  /*9330*/  LEA.HI.X.SX32 R54, R43, UR7, 0x1, P1 ;  /* 0x000000072b367c11 */ /* 0x000fe400088f0eff */
[----:B------:R-:W-:Y:S02]  /*9340*/  LEA.HI.X.SX32 R52, R44, UR7, 0x1, P2 ;  /* 0x000000072c347c11 */ /* 0x000fe400090f0eff */
[----:B------:R-:W-:Y:S02]  /*9350*/  LEA R42, P0, R51, UR8, 0x2 ;  /* 0x00000008332a7c11 */ /* 0x000fe4000f8010ff */
        /* <DEDUP_REMOVED lines=12> */
.L_x_27152:
[----:B------:R-:W-:Y:S01]  /*9420*/  BSSY B1, `(.L_x_27195) ;  /* 0x0000007000017945 */ /* 0x000fe20003800000 */
[----:B------:R-:W-:Y:S02]  /*9430*/  IMAD.MOV.U32 R33, RZ, RZ, 0x1 ;  /* 0x00000001ff217424 */ /* 0x000fe400078e00ff */
[----:B------:R-:W-:Y:S02]  /*9440*/  IMAD.MOV.U32 R35, RZ, RZ, 0x1f ;  /* 0x0000001fff237424 */ /* 0x000fe400078e00ff */
[----:B------:R-:W-:-:S07]  /*9450*/  IMAD.MOV.U32 R28, RZ, RZ, -0x1 ;  /* 0xffffffffff1c7424 */ /* 0x000fce00078e00ff */
[----:B------:R-:W-:Y:S05]  /*9460*/  WARPSYNC.COLLECTIVE R28, `(.L_x_27196) ;  /* 0x000000001c087348 */ /* 0x000fea0003c00000 */
[----:B------:R0:W1:Y:S02]  /*9470*/  SHFL.BFLY P0, R29, R42, R33, R35 ;  /* 0x0c0000212a1d7389 */ /* 0x0000640000000023 */
[----:B01----:R-:W-:Y:S01]  /*9480*/  ENDCOLLECTIVE ;  /* 0x000000000000791b */ /* 0x003fe20003800000 */
.L_x_27196:
[----:B------:R-:W-:Y:S05]  /*9490*/  BSYNC B1 ;  /* 0x0000000000017941 */ /* 0x000fea0003800000 */
.L_x_27195:
[----:B------:R-:W-:Y:S05]  /*94a0*/  BRA `(.L_x_27197) ;  /* 0xffffff9c00787947 */ /* 0x000fea000383ffff */
.L_x_27156:
[----:B------:R-:W-:Y:S01]  /*94b0*/  BSSY B1, `(.L_x_27198) ;  /* 0x0000007000017945 */ /* 0x000fe20003800000 */
[----:B------:R-:W-:Y:S02]  /*94c0*/  IMAD.MOV.U32 R33, RZ, RZ, 0x1 ;  /* 0x00000001ff217424 */ /* 0x000fe400078e00ff */
[----:B------:R-:W-:Y:S02]  /*94d0*/  IMAD.MOV.U32 R35, RZ, RZ, 0x1f ;  /* 0x0000001fff237424 */ /* 0x000fe400078e00ff */
[----:B------:R-:W-:-:S07]  /*94e0*/  IMAD.MOV.U32 R28, RZ, RZ, -0x1 ;  /* 0xffffffffff1c7424 */ /* 0x000fce00078e00ff */
[----:B------:R-:W-:Y:S05]  /*94f0*/  WARPSYNC.COLLECTIVE R28, `(.L_x_27199) ;  /* 0x000000001c087348 */ /* 0x000fea0003c00000 */
[----:B------:R0:W1:Y:S02]  /*9500*/  SHFL.BFLY P0, R29, R42, R33, R35 ;  /* 0x0c0000212a1d7389 */ /* 0x0000640000000023 */
[----:B01----:R-:W-:Y:S01]  /*9510*/  ENDCOLLECTIVE ;  /* 0x000000000000791b */ /* 0x003fe20003800000 */
.L_x_27199:
[----:B------:R-:W-:Y:S05]  /*9520*/  BSYNC B1 ;  /* 0x0000000000017941 */ /* 0x000fea0003800000 */
.L_x_27198:
[----:B------:R-:W-:Y:S05]  /*9530*/  BRA `(.L_x_27200) ;  /* 0xffffffb000787947 */ /* 0x000fea000383ffff */
.L_x_27160:
        /* <DEDUP_REMOVED lines=8> */
.L_x_27202:
[----:B------:R-:W-:Y:S05]  /*95c0*/  BSYNC B0 ;  /* 0x0000000000007941 */ /* 0x000fea0003800000 */
.L_x_27201:
        /* <DEDUP_REMOVED lines=9> */
.L_x_27203:
[----:B------:R-:W-:Y:S02]  /*9660*/  IMAD.MOV.U32 R33, RZ, RZ, 0x4 ;  /* 0x00000004ff217424 */ /* 0x000fe400078e00ff */
[----:B------:R-:W-:-:S05]  /*9670*/  IMAD.MOV.U32 R4, RZ, RZ, R29 ;  /* 0x000000ffff047224 */ /* 0x000fca00078e001d */
[----:B------:R-:W-:-:S05]  /*9680*/  FMNMX.FTZ R4, R3, R4, !PT ;  /* 0x0000000403047209 */ /* 0x000fca0007810000 */
[----:B------:R-:W-:-:S07]  /*9690*/  IMAD.MOV.U32 R42, RZ, RZ, R4 ;  /* 0x000000ffff2a7224 */ /* 0x000fce00078e0004 */
[----:B------:R-:W-:Y:S05]  /*96a0*/  WARPSYNC.COLLECTIVE R28, `(.L_x_27204) ;  /* 0x000000001c087348 */ /* 0x000fea0003c00000 */
[----:B------:R0:W1:Y:S02]  /*96b0*/  SHFL.BFLY P0, R29, R42, R33, R35 ;  /* 0x0c0000212a1d7389 */ /* 0x0000640000000023 */
[----:B01----:R-:W-:Y:S01]  /*96c0*/  ENDCOLLECTIVE ;  /* 0x000000000000791b */ /* 0x003fe20003800000 */
.L_x_27204:
[----:B------:R-:W-:Y:S02]  /*96d0*/  IMAD.MOV.U32 R33, RZ, RZ, 0x2 ;  /* 0x00000002ff217424 */ /* 0x000fe400078e00ff */
[----:B------:R-:W-:-:S05]  /*96e0*/  IMAD.MOV.U32 R5, RZ, RZ, R29 ;  /* 0x000000ffff057224 */ /* 0x000fca00078e001d */
[----:B------:R-:W-:-:S05]  /*96f0*/  FMNMX.FTZ R6, R4, R5, !PT ;  /* 0x0000000504067209 */ /* 0x000fca0007810000 */
[----:B------:R-:W-:-:S07]  /*9700*/  IMAD.MOV.U32 R42, RZ, RZ, R6 ;  /* 0x000000ffff2a7224 */ /* 0x000fce00078e0006 */
[----:B------:R-:W-:Y:S05]  /*9710*/  WARPSYNC.COLLECTIVE R28, `(.L_x_27205) ;  /* 0x000000001c087348 */ /* 0x000fea0003c00000 */
[----:B------:R0:W1:Y:S02]  /*9720*/  SHFL.BFLY P0, R29, R42, R33, R35 ;  /* 0x0c0000212a1d7389 */ /* 0x0000640000000023 */
[----:B01----:R-:W-:Y:S01]  /*9730*/  ENDCOLLECTIVE ;  /* 0x000000000000791b */ /* 0x003fe20003800000 */
.L_x_27205:
[----:B------:R-:W-:Y:S01]  /*9740*/  IMAD.MOV.U32 R5, RZ, RZ, R29 ;  /* 0x000000ffff057224 */ /* 0x000fe200078e001d */
[----:B------:R-:W-:Y:S06]  /*9750*/  BRA `(.L_x_27206) ;  /* 0xffffffb0009c7947 */ /* 0x000fec000383ffff */
.L_x_27207:
        /* <DEDUP_REMOVED lines=10> */
.L_x_30039:


//--------------------- .text._ZN4vllm25paged_attention_v2_kernelIffLi120ELi16ELi128ELNS_18Fp8KVCacheDataTypeE0ELb0ELi512EEEvPfS2_PT_PKS3_PKT0_S9_ifPKiSB_iPKfiiiSD_SD_iiiii --------------------------
	.section	.text._ZN4vllm25paged_attention_v2_kernelIffLi120ELi16ELi128ELNS_18Fp8KVCacheDataTypeE0ELb0ELi512EEEvPfS2_PT_PKS3_PKT0_S9_ifPKiSB_iPKfiiiSD_SD_iiiii,"ax",@progbits
	.align	128
        .global         _ZN4vllm25paged_attention_v2_kernelIffLi120ELi16ELi128ELNS_18Fp8KVCacheDataTypeE0ELb0ELi512EEEvPfS2_PT_PKS3_PKT0_S9_ifPKiSB_iPKfiiiSD_SD_iiiii
        .type           _ZN4vllm25paged_attention_v2_kernelIffLi120ELi16ELi128ELNS_18Fp8KVCacheDataTypeE0ELb0ELi512EEEvPfS2_PT_PKS3_PKT0_S9_ifPKiSB_iPKfiiiSD_SD_iiiii,@function
        .size           _ZN4vllm25paged_attention_v2_kernelIffLi120ELi16ELi128ELNS_18Fp8KVCacheDataTypeE0ELb0ELi512EEEvPfS2_PT_PKS3_PKT0_S9_ifPKiSB_iPKfiiiSD_SD_iiiii,(.L_x_30040 - _ZN4vllm25paged_attention_v2_kernelIffLi120ELi16ELi128ELNS_18Fp8KVCacheDataTypeE0ELb0ELi512EEEvPfS2_PT_PKS3_PKT0_S9_ifPKiSB_iPKfiiiSD_SD_iiiii)
        .other          _ZN4vllm25paged_attention_v2_kernelIffLi120ELi16ELi128ELNS_18Fp8KVCacheDataTypeE0ELb0ELi512EEEvPfS2_PT_PKS3_PKT0_S9_ifPKiSB_iPKfiiiSD_SD_iiiii,@"STO_CUDA_ENTRY STV_DEFAULT"
_ZN4vllm25paged_attention_v2_kernelIffLi120ELi16ELi128ELNS_18Fp8KVCacheDataTypeE0ELb0ELi512EEEvPfS2_PT_PKS3_PKT0_S9_ifPKiSB_iPKfiiiSD_SD_iiiii:
.text._ZN4vllm25paged_attention_v2_kernelIffLi120ELi16ELi128ELNS_18Fp8KVCacheDataTypeE0ELb0ELi512EEEvPfS2_PT_PKS3_PKT0_S9_ifPKiSB_iPKfiiiSD_SD_iiiii:
        /* <DEDUP_REMOVED lines=125> */
.L_x_27212:
        /* <DEDUP_REMOVED lines=11> */
.L_x_27211:
[----:B------:R-:W-:Y:S05]  /*0880*/  BSYNC B1 ;  /* 0x0000000000017941 */ /* 0x000fea0003800000 */
.L_x_27210:
        /* <DEDUP_REMOVED lines=15> */
.L_x_27213:
        /* <DEDUP_REMOVED lines=17> */
.L_x_27209:
[----:B------:R-:W-:Y:S05]  /*0a90*/  BSYNC B0 ;  /* 0x0000000000007941 */ /* 0x000fea0003800000 */
.L_x_27208:
        /* <DEDUP_REMOVED lines=22> */
[----:B------:R-:W-:Y:S01]  /*0c00*/  ULDC UR7, c[0x0][0x270] ;  /* 0x00009c0000077ab9 */ /* 0x000fe20000000800 */
[----:B------:R-:W-:Y:S01]  /*0c10*/  VIADD R3, R120, 0x4 ;  /* 0x0000000478037836 */ /* 0x000fe20000000000 */
[----:B------:R-:W-:Y:S01]  /*0c20*/  SHF.R.S32.HI R7, RZ, 0x1f, R116 ;  /* 0x0000001fff077819 */ /* 0x000fe20000011474 */
[C---:B------:R-:W-:Y:S01]  /*0c30*/  IMAD.SHL.U32 R115, R4.reuse, 0x2, RZ ;  /* 0x0000000204737824 */ /* 0x040fe200078e00ff */
        /* <DEDUP_REMOVED lines=12> */
[----:B------:R-:W-:Y:S01]  /*0d00*/  LOP3.LUT R8, R8, 0xfffffffc, RZ, 0xc0, !PT ;  /* 0xfffffffc08087812 */ /* 0x000fe200078ec0ff */
[----:B------:R-:W-:Y:S01]  /*0d10*/  VIADD R7, R120, 0x8 ;  /* 0x0000000878077836 */ /* 0x000fe20000000000 */
[----:B------:R-:W-:Y:S01]  /*0d20*/  LEA.HI R10, R10, R113, RZ, 0x2 ;  /* 0x000000710a0a7211 */ /* 0x000fe200078f10ff */
[C---:B------:R-:W-:Y:S01]  /*0d30*/  IMAD.SHL.U32 R111, R9.reuse, 0x2, RZ ;  /* 0x00000002096f7824 */ /* 0x040fe200078e00ff */
[----:B------:R-:W-:Y:S01]  /*0d40*/  LEA.HI R9, R9, R9, RZ, 0x1 ;  /* 0x0000000909097211 */ /* 0x000fe200078f08ff */
[----:B------:R-:W-:Y:S01]  /*0d50*/  IMAD.SHL.U32 R109, R7, 0x2, RZ ;  /* 0x00000002076d7824 */ /* 0x000fe200078e00ff */
[----:B------:R-:W-:Y:S01]  /*0d60*/  LOP3.LUT R10, R10, 0xfffffffc, RZ, 0xc0, !PT ;  /* 0xfffffffc0a0a7812 */ /* 0x000fe200078ec0ff */
[----:B------:R-:W-:Y:S01]  /*0d70*/  IMAD.IADD R115, R115, 0x1, -R8 ;  /* 0x0000000173737824 */ /* 0x000fe200078e0a08 */
[----:B------:R-:W-:Y:S01]  /*0d80*/  LEA.HI R7, R7, R7, RZ, 0x1 ;  /* 0x0000000707077211 */ /* 0x000fe200078f08ff */
[----:B------:R-:W-:Y:S01]  /*0d90*/  VIADD R8, R120, 0xc ;  /* 0x0000000c78087836 */ /* 0x000fe20000000000 */
[----:B------:R-:W-:Y:S01]  /*0da0*/  SHF.R.S32.HI R12, RZ, 0x1f, R109 ;  /* 0x0000001fff0c7819 */ /* 0x000fe2000001146d */
[----:B------:R-:W-:Y:S01]  /*0db0*/  IMAD.SHL.U32 R101, R11, 0x2, RZ ;  /* 0x000000020b657824 */ /* 0x000fe200078e00ff */
[----:B0-----:R-:W-:Y:S01]  /*0dc0*/  LEA R5, R6, R5, 0x18 ;  /* 0x0000000506057211 */ /* 0x001fe200078ec0ff */
[----:B------:R-:W-:Y:S01]  /*0dd0*/  IMAD.SHL.U32 R105, R8, 0x2, RZ ;  /* 0x0000000208697824 */ /* 0x000fe200078e00ff */
        /* <DEDUP_REMOVED lines=48> */
[----:B------:R-:W-:Y:S01]  /*10e0*/  LOP3.LUT R16, R16, 0xfffffffc, RZ, 0xc0, !PT ;  /* 0xfffffffc10107812 */ /* 0x000fe200078ec0ff */
[----:B------:R-:W-:Y:S01]  /*10f0*/  VIADD R29, R120, 0x30 ;  /* 0x00000030781d7836 */ /* 0x000fe20000000000 */
        /* <DEDUP_REMOVED lines=8> */
[----:B------:R-:W-:Y:S01]  /*1180*/  LEA.HI R23, R23, R23, RZ, 0x1 ;  /* 0x0000001717177211 */ /* 0x000fe200078f08ff */
[----:B------:R-:W-:Y:S01]  /*1190*/  VIADD R16, R120, 0x1c ;  /* 0x0000001c78107836 */ /* 0x000fe20000000000 */
[----:B------:R-:W-:Y:S01]  /*11a0*/  LOP3.LUT R18, R18, 0xfffffffc, RZ, 0xc0, !PT ;  /* 0xfffffffc12127812 */ /* 0x000fe200078ec0ff */
[----:B------:R-:W-:Y:S01]  /*11b0*/  IMAD.IADD R93, R93, 0x1, -R20 ;  /* 0x000000015d5d7824 */ /* 0x000fe200078e0a14 */
[----:B------:R-:W-:Y:S01]  /*11c0*/  SHF.R.S32.HI R22, RZ, 0x1f, R91 ;  /* 0x0000001fff167819 */ /* 0x000fe2000001145b */
        /* <DEDUP_REMOVED lines=15> */
[----:B------:R-:W-:Y:S01]  /*12c0*/  LOP3.LUT R24, R24, 0xfffffffc, RZ, 0xc0, !PT ;  /* 0xfffffffc18187812 */ /* 0x000fe200078ec0ff */
[----:B------:R-:W-:Y:S01]  /*12d0*/  VIADD R33, R120, 0x38 ;  /* 0x0000003878217836 */ /* 0x000fe20000000000 */
        /* <DEDUP_REMOVED lines=8> */
[----:B------:R-:W-:Y:S01]  /*1360*/  LOP3.LUT R28, R28, 0xfffffffc, RZ, 0xc0, !PT ;  /* 0xfffffffc1c1c7812 */ /* 0x000fe200078ec0ff */
[----:B------:R-:W-:Y:S01]  /*1370*/  IMAD R27, R2, UR7, RZ ;  /* 0x00000007021b7c24 */ /* 0x000fe2000f8e02ff */
        /* <DEDUP_REMOVED lines=42> */
[----:B------:R-:W-:Y:S01]  /*1620*/  LOP3.LUT R30, R30, 0xfffffffc, RZ, 0xc0, !PT ;  /* 0xfffffffc1e1e7812 */ /* 0x000fe200078ec0ff */
[----:B------:R-:W-:Y:S01]  /*1630*/  IMAD.SHL.U32 R7, R7, 0x20, RZ ;  /* 0x0000002007077824 */ /* 0x000fe200078e00ff */
        /* <DEDUP_REMOVED lines=16> */
[----:B------:R-:W-:Y:S01]  /*1740*/  SHF.R.S32.HI R32, RZ, 0x1f, R45 ;  /* 0x0000001fff207819 */ /* 0x000fe2000001142d */
[----:B------:R-:W-:Y:S01]  /*1750*/  IMAD.SHL.U32 R49, R26, 0x2, RZ ;  /* 0x000000021a317824 */ /* 0x000fe200078e00ff */
[----:B------:R-:W-:Y:S01]  /*1760*/  IADD3 R124, P0, R27, R124, RZ ;  /* 0x0000007c1b7c7210 */ /* 0x000fe20007f1e0ff */
[----:B------:R-:W-:Y:S01]  /*1770*/  IMAD.IADD R47, R47, 0x1, -R36 ;  /* 0x000000012f2f7824 */ /* 0x000fe200078e0a24 */
[----:B------:R-:W-:Y:S01]  /*1780*/  LEA.HI R32, R32, R45, RZ, 0x2 ;  /* 0x0000002d20207211 */ /* 0x000fe200078f10ff */
[----:B------:R-:W-:Y:S01]  /*1790*/  IMAD R4, R120, 0xf0, R5 ;  /* 0x000000f078047824 */ /* 0x000fe200078e0205 */
[----:B------:R-:W-:-:S02]  /*17a0*/  SHF.R.S32.HI R34, RZ, 0x1f, R49 ;  /* 0x0000001fff227819 */ /* 0x000fc40000011431 */
[----:B------:R-:W-:Y:S02]  /*17b0*/  LOP3.LUT R32, R32, 0xfffffffc, RZ, 0xc0, !PT ;  /* 0xfffffffc20207812 */ /* 0x000fe400078ec0ff */
[----:B------:R-:W-:Y:S02]  /*17c0*/  LEA.HI R34, R34, R49, RZ, 0x2 ;  /* 0x0000003122227211 */ /* 0x000fe400078f10ff */
[----:B------:R-:W-:Y:S01]  /*17d0*/  SHF.R.S32.HI R36, RZ, 0x1f, R41 ;  /* 0x0000001fff247819 */ /* 0x000fe20000011429 */
[----:B------:R-:W-:Y:S01]  /*17e0*/  IMAD.IADD R45, R45, 0x1, -R32 ;  /* 0x000000012d2d7824 */ /* 0x000fe200078e0a20 */
[----:B------:R-:W-:Y:S01]  /*17f0*/  LOP3.LUT R34, R34, 0xfffffffc, RZ, 0xc0, !PT ;  /* 0xfffffffc22227812 */ /* 0x000fe200078ec0ff */
[----:B------:R-:W0:Y:S01]  /*1800*/  LDC R32, c[0x0][0x26c] ;  /* 0x00009b00ff207b82 */ /* 0x000e220000000800 */
[----:B------:R-:W-:Y:S02]  /*1810*/  LEA.HI.X.SX32 R125, R27, R38, 0x1, P0 ;  /* 0x000000261b7d7211 */ /* 0x000fe400000f0eff */
[----:B-----5:R-:W-:Y:S01]  /*1820*/  FSETP.NEU.FTZ.AND P0, PT, R122, RZ, PT ;  /* 0x000000ff7a00720b */ /* 0x020fe20003f1d000 */
[----:B------:R-:W-:Y:S01]  /*1830*/  IMAD.IADD R49, R49, 0x1, -R34 ;  /* 0x0000000131317824 */ /* 0x000fe200078e0a22 */
[----:B------:R-:W-:-:S02]  /*1840*/  SHF.R.S32.HI R34, RZ, 0x1f, R43 ;  /* 0x0000001fff227819 */ /* 0x000fc4000001142b */
[----:B------:R-:W-:Y:S02]  /*1850*/  LEA.HI R36, R36, R41, RZ, 0x2 ;  /* 0x0000002924247211 */ /* 0x000fe400078f10ff */
        /* <DEDUP_REMOVED lines=106> */
[----:B------:R-:W-:Y:S02]  /*1f00*/  IMAD.MOV.U32 R118, RZ, RZ, -0x800001 ;  /* 0xff7fffffff767424 */ /* 0x000fe400078e00ff */
[----:B------:R-:W-:-:S07]  /*1f10*/  IMAD.MOV.U32 R122, RZ, RZ, R119 ;  /* 0x000000ffff7a7224 */ /* 0x000fce00078e0077 */
.L_x_27220:
        /* <DEDUP_REMOVED lines=8> */
[----:B0-----:R-:W-:Y:S02]  /*1fa0*/  SHF.R.S32.HI R38, RZ, 0x1f, R104 ;  /* 0x0000001fff267819 */ /* 0x001fe40000011468 */
        /* <DEDUP_REMOVED lines=9> */
[----:B------:R-:W-:Y:S02]  /*2040*/  IADD3 R28, P0, R116, R126, RZ ;  /* 0x0000007e741c7210 */ /* 0x000fe40007f1e0ff */
[----:B------:R-:W-:Y:S02]  /*2050*/  SHF.R.S32.HI R30, RZ, 0x1f, R116 ;  /* 0x0000001fff1e7819 */ /* 0x000fe40000011474 */
[----:B------:R-:W2:Y:S01]  /*2060*/  LDG.E.64.CONSTANT R34, desc[UR10][R34.64] ;  /* 0x0000000a22227981 */ /* 0x000ea2000c1e9b00 */
[----:B------:R-:W-:Y:S02]  /*2070*/  LEA R32, P1, R28, UR20, 0x2 ;  /* 0x000000141c207c11 */ /* 0x000fe4000f8210ff */
[----:B------:R-:W-:-:S05]  /*2080*/  IMAD.X R29, R30, 0x1, R123, P0 ;  /* 0x000000011e1d7824 */ /* 0x000fca00000e067b */
        /* <DEDUP_REMOVED lines=24> */
[-C--:B------:R-:W-:Y:S02]  /*2210*/  IADD3 R30, P0, P1, R107, R126.reuse, R106 ;  /* 0x0000007e6b1e7210 */ /* 0x080fe4000791e06a */
[----:B------:R-:W-:Y:S02]  /*2220*/  SHF.R.S32.HI R29, RZ, 0x1f, R105 ;  /* 0x0000001fff1d7819 */ /* 0x000fe40000011469 */
[----:B------:R-:W-:Y:S02]  /*2230*/  IADD3.X R31, R31, R123, R36, P0, P1 ;  /* 0x0000007b1f1f7210 */ /* 0x000fe400007e2424 */
[----:B------:R-:W-:Y:S02]  /*2240*/  IADD3 R28, P2, P3, R105, R126, R104 ;  /* 0x0000007e691c7210 */ /* 0x000fe40007b5e068 */
[----:B------:R-:W-:-:S02]  /*2250*/  LEA R64, P0, R30, UR20, 0x2 ;  /* 0x000000141e407c11 */ /* 0x000fc4000f8010ff */
[----:B------:R-:W-:Y:S02]  /*2260*/  IADD3.X R29, R29, R123, R38, P2, P3 ;  /* 0x0000007b1d1d7210 */ /* 0x000fe400017e6426 */
[----:B------:R-:W-:Y:S02]  /*2270*/  LEA.HI.X R65, R30, UR21, R31, 0x2, P0 ;  /* 0x000000151e417c11 */ /* 0x000fe400080f141f */
[----:B------:R-:W-:-:S04]  /*2280*/  LEA R38, P1, R28, UR20, 0x2 ;  /* 0x000000141c267c11 */ /* 0x000fc8000f8210ff */
[----:B------:R-:W-:Y:S01]  /*2290*/  LEA.HI.X R39, R28, UR21, R29, 0x2, P1 ;  /* 0x000000151c277c11 */ /* 0x000fe200088f141d */
[----:B------:R-:W5:Y:S04]  /*22a0*/  LDG.E.64.CONSTANT R64, desc[UR10][R64.64] ;  /* 0x0000000a40407981 */ /* 0x000f68000c1e9b00 */
[----:B------:R-:W2:Y:S04]  /*22b0*/  LDS.128 R28, [R4] ;  /* 0x00000000041c7984 */ /* 0x000ea80000000c00 */
[----:B------:R-:W5:Y:S01]  /*22c0*/  LDG.E.64.CONSTANT R38, desc[UR10][R38.64] ;  /* 0x0000000a26267981 */ /* 0x000f62000c1e9b00 */
[----:B------:R-:W-:-:S02]  /*22d0*/  SHF.R.S32.HI R36, RZ, 0x1f, R102 ;  /* 0x0000001fff247819 */ /* 0x000fc40000011466 */
[----:B------:R-:W-:Y:S02]  /*22e0*/  SHF.R.S32.HI R59, RZ, 0x1f, R103 ;  /* 0x0000001fff3b7819 */ /* 0x000fe40000011467 */
[-C--:B------:R-:W-:Y:S02]  /*22f0*/  IADD3 R58, P0, P1, R103, R126.reuse, R102 ;  /* 0x0000007e673a7210 */ /* 0x080fe4000791e066 */
[----:B------:R-:W-:Y:S02]  /*2300*/  SHF.R.S32.HI R60, RZ, 0x1f, R100 ;  /* 0x0000001fff3c7819 */ /* 0x000fe40000011464 */
[----:B------:R-:W-:Y:S02]  /*2310*/  IADD3.X R59, R59, R123, R36, P0, P1 ;  /* 0x0000007b3b3b7210 */ /* 0x000fe400007e2424 */
[----:B------:R-:W-:Y:S02]  /*2320*/  SHF.R.S32.HI R37, RZ, 0x1f, R101 ;  /* 0x0000001fff257819 */ /* 0x000fe40000011465 */
        /* <DEDUP_REMOVED lines=8> */
[----:B------:R-:W-:Y:S01]  /*23b0*/  SHF.R.S32.HI R59, RZ, 0x1f, R99 ;  /* 0x0000001fff3b7819 */ /* 0x000fe20000011463 */
[----:B--2---:R-:W-:Y:S01]  /*23c0*/  FMUL.FTZ R37, R34, R30 ;  /* 0x0000001e22257220 */ /* 0x004fe20000410000 */
[--C-:B------:R-:W-:Y:S02]  /*23d0*/  SHF.R.S32.HI R34, RZ, 0x1f, R98.reuse ;  /* 0x0000001fff227819 */ /* 0x100fe40000011462 */
[----:B------:R-:W-:-:S04]  /*23e0*/  IADD3 R30, P0, P1, R99, R126, R98 ;  /* 0x0000007e631e7210 */ /* 0x000fc8000791e062 */
[----:B------:R-:W-:Y:S02]  /*23f0*/  IADD3.X R59, R59, R123, R34, P0, P1 ;  /* 0x0000007b3b3b7210 */ /* 0x000fe400007e2422 */
[----:B------:R-:W-:-:S04]  /*2400*/  LEA R58, P0, R30, UR20, 0x2 ;  /* 0x000000141e3a7c11 */ /* 0x000fc8000f8010ff */
[----:B------:R-:W-:Y:S01]  /*2410*/  LEA.HI.X R59, R30, UR21, R59, 0x2, P0 ;  /* 0x000000151e3b7c11 */ /* 0x000fe200080f143b */
[----:B---3--:R-:W-:Y:S01]  /*2420*/  FFMA.FTZ R37, R32, R28, R37 ;  /* 0x0000001c20257223 */ /* 0x008fe20000010025 */
[----:B------:R-:W-:-:S04]  /*2430*/  FMUL.FTZ R28, R35, R31 ;  /* 0x0000001f231c7220 */ /* 0x000fc80000410000 */
[----:B------:R-:W2:Y:S01]  /*2440*/  LDG.E.64.CONSTANT R58, desc[UR10][R58.64] ;  /* 0x0000000a3a3a7981 */ /* 0x000ea2000c1e9b00 */
[----:B------:R-:W-:-:S03]  /*2450*/  FFMA.FTZ R28, R33, R29, R28 ;  /* 0x0000001d211c7223 */ /* 0x000fc6000001001c */
[----:B------:R-:W4:Y:S01]  /*2460*/  LDS.128 R32, [R4+0x10] ;  /* 0x0000100004207984 */ /* 0x000f220000000c00 */
[----:B------:R-:W-:Y:S02]  /*2470*/  SHF.R.S32.HI R31, RZ, 0x1f, R97 ;  /* 0x0000001fff1f7819 */ /* 0x000fe40000011461 */
[--C-:B------:R-:W-:Y:S01]  /*2480*/  IADD3 R30, P0, P1, R97, R126, R96.reuse ;  /* 0x0000007e611e7210 */ /* 0x100fe2000791e060 */
[----:B----4-:R-:W-:Y:S01]  /*2490*/  FFMA.FTZ R29, R70, R32, R37 ;  /* 0x00000020461d7223 */ /* 0x010fe20000010025 */
[----:B------:R-:W-:-:S04]  /*24a0*/  SHF.R.S32.HI R32, RZ, 0x1f, R96 ;  /* 0x0000001fff207819 */ /* 0x000fc80000011460 */
[----:B------:R-:W-:Y:S02]  /*24b0*/  IADD3.X R31, R31, R123, R32, P0, P1 ;  /* 0x0000007b1f1f7210 */ /* 0x000fe400007e2420 */
[----:B------:R-:W-:-:S04]  /*24c0*/  LEA R36, P0, R30, UR20, 0x2 ;  /* 0x000000141e247c11 */ /* 0x000fc8000f8010ff */
[----:B------:R-:W-:-:S06]  /*24d0*/  LEA.HI.X R37, R30, UR21, R31, 0x2, P0 ;  /* 0x000000151e257c11 */ /* 0x000fcc00080f141f */
[----:B------:R-:W3:Y:S01]  /*24e0*/  LDG.E.64.CONSTANT R36, desc[UR10][R36.64] ;  /* 0x0000000a24247981 */ /* 0x000ee2000c1e9b00 */
[----:B------:R-:W-:Y:S01]  /*24f0*/  FFMA.FTZ R32, R71, R33, R28 ;  /* 0x0000002147207223 */ /* 0x000fe2000001001c */
[----:B-----5:R-:W-:Y:S02]  /*2500*/  FFMA.FTZ R71, R66, R34, R29 ;  /* 0x0000002242477223 */ /* 0x020fe4000001001d */
[----:B------:R-:W0:Y:S01]  /*2510*/  LDS.128 R28, [R4+0x20] ;  /* 0x00002000041c7984 */ /* 0x000e220000000c00 */
[----:B------:R-:W-:Y:S01]  /*2520*/  FFMA.FTZ R32, R67, R35, R32 ;  /* 0x0000002343207223 */ /* 0x000fe20000010020 */
[----:B------:R-:W-:Y:S01]  /*2530*/  SHF.R.S32.HI R66, RZ, 0x1f, R95 ;  /* 0x0000001fff427819 */ /* 0x000fe2000001145f */
[----:B0-----:R-:W-:Y:S02]  /*2540*/  FFMA.FTZ R71, R68, R28, R71 ;  /* 0x0000001c44477223 */ /* 0x001fe40000010047 */
[----:B------:R-:W-:Y:S01]  /*2550*/  FFMA.FTZ R28, R69, R29, R32 ;  /* 0x0000001d451c7223 */ /* 0x000fe20000010020 */
[--C-:B------:R-:W-:Y:S01]  /*2560*/  SHF.R.S32.HI R68, RZ, 0x1f, R94.reuse ;  /* 0x0000001fff447819 */ /* 0x100fe2000001145e */
[----:B------:R-:W0:Y:S01]  /*2570*/  LDS.128 R32, [R4+0x30] ;  /* 0x0000300004207984 */ /* 0x000e220000000c00 */
[----:B------:R-:W-:-:S04]  /*2580*/  IADD3 R29, P0, P1, R95, R126, R94 ;  /* 0x0000007e5f1d7210 */ /* 0x000fc8000791e05e */
[----:B------:R-:W-:Y:S02]  /*2590*/  IADD3.X R68, R66, R123, R68, P0, P1 ;  /* 0x0000007b42447210 */ /* 0x000fe400007e2444 */
[----:B------:R-:W-:-:S04]  /*25a0*/  LEA R66, P0, R29, UR20, 0x2 ;  /* 0x000000141d427c11 */ /* 0x000fc8000f8010ff */
[----:B------:R-:W-:-:S06]  /*25b0*/  LEA.HI.X R67, R29, UR21, R68, 0x2, P0 ;  /* 0x000000151d437c11 */ /* 0x000fcc00080f1444 */
[----:B------:R-:W4:Y:S01]  /*25c0*/  LDG.E.64.CONSTANT R66, desc[UR10][R66.64] ;  /* 0x0000000a42427981 */ /* 0x000f22000c1e9b00 */
[----:B------:R-:W-:Y:S01]  /*25d0*/  FFMA.FTZ R71, R64, R30, R71 ;  /* 0x0000001e40477223 */ /* 0x000fe20000010047 */
[----:B------:R-:W-:Y:S02]  /*25e0*/  FFMA.FTZ R64, R65, R31, R28 ;  /* 0x0000001f41407223 */ /* 0x000fe4000001001c */
[----:B------:R-:W1:Y:S01]  /*25f0*/  LDS.128 R28, [R4+0x40] ;  /* 0x00004000041c7984 */ /* 0x000e620000000c00 */
[----:B------:R-:W-:Y:S01]  /*2600*/  SHF.R.S32.HI R69, RZ, 0x1f, R93 ;  /* 0x0000001fff457819 */ /* 0x000fe2000001145d */
[----:B0-----:R-:W-:Y:S01]  /*2610*/  FFMA.FTZ R65, R38, R32, R71 ;  /* 0x0000002026417223 */ /* 0x001fe20000010047 */
[--C-:B------:R-:W-:Y:S02]  /*2620*/  SHF.R.S32.HI R38, RZ, 0x1f, R92.reuse ;  /* 0x0000001fff267819 */ /* 0x100fe4000001145c */
[----:B------:R-:W-:-:S04]  /*2630*/  IADD3 R32, P0, P1, R93, R126, R92 ;  /* 0x0000007e5d207210 */ /* 0x000fc8000791e05c */
[----:B------:R-:W-:Y:S02]  /*2640*/  IADD3.X R69, R69, R123, R38, P0, P1 ;  /* 0x0000007b45457210 */ /* 0x000fe400007e2426 */
[----:B------:R-:W-:-:S04]  /*2650*/  LEA R70, P0, R32, UR20, 0x2 ;  /* 0x0000001420467c11 */ /* 0x000fc8000f8010ff */
[----:B------:R-:W-:-:S06]  /*2660*/  LEA.HI.X R71, R32, UR21, R69, 0x2, P0 ;  /* 0x0000001520477c11 */ /* 0x000fcc00080f1445 */
[----:B------:R-:W5:Y:S01]  /*2670*/  LDG.E.64.CONSTANT R70, desc[UR10][R70.64] ;  /* 0x0000000a46467981 */ /* 0x000f62000c1e9b00 */
[----:B------:R-:W-:-:S04]  /*2680*/  FFMA.FTZ R64, R39, R33, R64 ;  /* 0x0000002127407223 */ /* 0x000fc80000010040 */
[----:B------:R-:W-:Y:S01]  /*2690*/  FFMA.FTZ R32, R61, R35, R64 ;  /* 0x000000233d207223 */ /* 0x000fe20000010040 */
[----:B------:R-:W-:Y:S01]  /*26a0*/  FFMA.FTZ R65, R60, R34, R65 ;  /* 0x000000223c417223 */ /* 0x000fe20000010041 */
[----:B------:R-:W-:Y:S02]  /*26b0*/  SHF.R.S32.HI R34, RZ, 0x1f, R90 ;  /* 0x0000001fff227819 */ /* 0x000fe4000001145a */
[----:B-1----:R-:W-:Y:S01]  /*26c0*/  FFMA.FTZ R32, R63, R29, R32 ;  /* 0x0000001d3f207223 */ /* 0x002fe20000010020 */
[----:B------:R-:W-:Y:S02]  /*26d0*/  SHF.R.S32.HI R29, RZ, 0x1f, R91 ;  /* 0x0000001fff1d7819 */ /* 0x000fe4000001145b */
[----:B------:R-:W-:Y:S01]  /*26e0*/  IADD3 R33, P0, P1, R91, R126, R90 ;  /* 0x0000007e5b217210 */ /* 0x000fe2000791e05a */
[----:B------:R-:W-:Y:S01]  /*26f0*/  FFMA.FTZ R65, R62, R28, R65 ;  /* 0x0000001c3e417223 */ /* 0x000fe20000010041 */
[----:B------:R-:W-:Y:S02]  /*2700*/  SHF.R.S32.HI R38, RZ, 0x1f, R88 ;  /* 0x0000001fff267819 */ /* 0x000fe40000011458 */
[----:B------:R-:W-:-:S02]  /*2710*/  IADD3.X R34, R29, R123, R34, P0, P1 ;  /* 0x0000007b1d227210 */ /* 0x000fc400007e2422 */
[----:B------:R-:W-:Y:S02]  /*2720*/  LEA R68, P0, R33, UR20, 0x2 ;  /* 0x0000001421447c11 */ /* 0x000fe4000f8010ff */
[----:B------:R-:W-:Y:S02]  /*2730*/  SHF.R.S32.HI R35, RZ, 0x1f, R89 ;  /* 0x0000001fff237819 */ /* 0x000fe40000011459 */
[----:B------:R-:W-:Y:S02]  /*2740*/  IADD3 R28, P2, P3, R89, R126, R88 ;  /* 0x0000007e591c7210 */ /* 0x000fe40007b5e058 */
[----:B------:R-:W-:Y:S02]  /*2750*/  LEA.HI.X R69, R33, UR21, R34, 0x2, P0 ;  /* 0x0000001521457c11 */ /* 0x000fe400080f1422 */
[----:B------:R-:W-:Y:S02]  /*2760*/  IADD3.X R29, R35, R123, R38, P2, P3 ;  /* 0x0000007b231d7210 */ /* 0x000fe400017e6426 */
[----:B------:R-:W-:-:S02]  /*2770*/  LEA R38, P1, R28, UR20, 0x2 ;  /* 0x000000141c267c11 */ /* 0x000fc4000f8210ff */
[----:B------:R-:W5:Y:S02]  /*2780*/  LDG.E.64.CONSTANT R68, desc[UR10][R68.64] ;  /* 0x0000000a44447981 */ /* 0x000f64000c1e9b00 */
[----:B------:R-:W-:-:S06]  /*2790*/  LEA.HI.X R39, R28, UR21, R29, 0x2, P1 ;  /* 0x000000151c277c11 */ /* 0x000fcc00088f141d */
[----:B------:R-:W5:Y:S01]  /*27a0*/  LDG.E.64.CONSTANT R38, desc[UR10][R38.64] ;  /* 0x0000000a26267981 */ /* 0x000f62000c1e9b00 */
[----:B------:R-:W-:Y:S02]  /*27b0*/  SHF.R.S32.HI R29, RZ, 0x1f, R87 ;  /* 0x0000001fff1d7819 */ /* 0x000fe40000011457 */
[----:B------:R-:W-:Y:S02]  /*27c0*/  IADD3 R28, P0, P1, R87, R126, R86 ;  /* 0x0000007e571c7210 */ /* 0x000fe4000791e056 */
[----:B------:R-:W-:Y:S02]  /*27d0*/  SHF.R.S32.HI R62, RZ, 0x1f, R84 ;  /* 0x0000001fff3e7819 */ /* 0x000fe40000011454 */
[----:B------:R-:W-:Y:S02]  /*27e0*/  SHF.R.S32.HI R60, RZ, 0x1f, R82 ;  /* 0x0000001fff3c7819 */ /* 0x000fe40000011452 */
[----:B------:R-:W-:Y:S01]  /*27f0*/  SHF.R.S32.HI R35, RZ, 0x1f, R83 ;  /* 0x0000001fff237819 */ /* 0x000fe20000011453 */
[----:B--2---:R-:W-:Y:S01]  /*2800*/  FFMA.FTZ R58, R58, R30, R65 ;  /* 0x0000001e3a3a7223 */ /* 0x004fe20000010041 */
[----:B------:R-:W-:-:S04]  /*2810*/  SHF.R.S32.HI R30, RZ, 0x1f, R86 ;  /* 0x0000001fff1e7819 */ /* 0x000fc80000011456 */
[----:B------:R-:W-:Y:S02]  /*2820*/  IADD3.X R29, R29, R123, R30, P0, P1 ;  /* 0x0000007b1d1d7210 */ /* 0x000fe400007e241e */
[----:B------:R-:W-:-:S04]  /*2830*/  LEA R64, P0, R28, UR20, 0x2 ;  /* 0x000000141c407c11 */ /* 0x000fc8000f8010ff */
[----:B------:R-:W-:Y:S02]  /*2840*/  LEA.HI.X R65, R28, UR21, R29, 0x2, P0 ;  /* 0x000000151c417c11 */ /* 0x000fe400080f141d */
[----:B------:R-:W-:Y:S02]  /*2850*/  SHF.R.S32.HI R28, RZ, 0x1f, R85 ;  /* 0x0000001fff1c7819 */ /* 0x000fe40000011455 */
[-C--:B------:R-:W-:Y:S01]  /*2860*/  IADD3 R33, P0, P1, R85, R126.reuse, R84 ;  /* 0x0000007e55217210 */ /* 0x080fe2000791e054 */
[----:B------:R-:W-:Y:S01]  /*2870*/  FFMA.FTZ R32, R59, R31, R32 ;  /* 0x0000001f3b207223 */ /* 0x000fe20000010020 */
[----:B------:R-:W2:Y:S02]  /*2880*/  LDG.E.64.CONSTANT R64, desc[UR10][R64.64] ;  /* 0x0000000a40407981 */ /* 0x000ea4000c1e9b00 */
[-C--:B------:R-:W-:Y:S02]  /*2890*/  IADD3.X R62, R28, R123.reuse, R62, P0, P1 ;  /* 0x0000007b1c3e7210 */ /* 0x080fe400007e243e */
[----:B------:R-:W-:Y:S01]  /*28a0*/  IADD3 R34, P0, P1, R83, R126, R82 ;  /* 0x0000007e53227210 */ /* 0x000fe2000791e052 */
[----:B------:R-:W3:Y:S03]  /*28b0*/  LDS.128 R28, [R4+0x50] ;  /* 0x00005000041c7984 */ /* 0x000ee60000000c00 */
[----:B------:R-:W-:-:S02]  /*28c0*/  IADD3.X R35, R35, R123, R60, P0, P1 ;  /* 0x0000007b23237210 */ /* 0x000fc400007e243c */
[----:B------:R-:W-:-:S04]  /*28d0*/  LEA R60, P0, R33, UR20, 0x2 ;  /* 0x00000014213c7c11 */ /* 0x000fc8000f8010ff */
[----:B------:R-:W-:Y:S02]  /*28e0*/  LEA.HI.X R61, R33, UR21, R62, 0x2, P0 ;  /* 0x00000015213d7c11 */ /* 0x000fe400080f143e */
[----:B------:R-:W-:-:S04]  /*28f0*/  LEA R62, P0, R34, UR20, 0x2 ;  /* 0x00000014223e7c11 */ /* 0x000fc8000f8010ff */
[----:B------:R-:W-:Y:S01]  /*2900*/  LEA.HI.X R63, R34, UR21, R35, 0x2, P0 ;  /* 0x00000015223f7c11 */ /* 0x000fe200080f1423 */
[----:B------:R-:W2:Y:S05]  /*2910*/  LDG.E.64.CONSTANT R60, desc[UR10][R60.64] ;  /* 0x0000000a3c3c7981 */ /* 0x000eaa000c1e9b00 */
        /* <DEDUP_REMOVED lines=8> */
[----:B----4-:R-:W-:Y:S02]  /*29a0*/  FFMA.FTZ R29, R66, R30, R33 ;  /* 0x0000001e421d7223 */ /* 0x010fe40000010021 */
[----:B------:R-:W5:Y:S01]  /*29b0*/  LDS.128 R32, [R4+0x60] ;  /* 0x0000600004207984 */ /* 0x000f620000000c00 */
[----:B------:R-:W-:Y:S01]  /*29c0*/  FFMA.FTZ R28, R67, R31, R28 ;  /* 0x0000001f431c7223 */ /* 0x000fe2000001001c */
[----:B-----5:R-:W-:-:S03]  /*29d0*/  FFMA.FTZ R67, R70, R32, R29 ;  /* 0x0000002046437223 */ /* 0x020fc6000001001d */
[----:B------:R-:W-:Y:S01]  /*29e0*/  FFMA.FTZ R32, R71, R33, R28 ;  /* 0x0000002147207223 */ /* 0x000fe2000001001c */
[----:B------:R-:W-:Y:S01]  /*29f0*/  IADD3 R33, P0, P1, R79, R126, R78 ;  /* 0x0000007e4f217210 */ /* 0x000fe2000791e04e */
[----:B------:R-:W0:Y:S03]  /*2a00*/  LDS.128 R28, [R4+0x70] ;  /* 0x00007000041c7984 */ /* 0x000e260000000c00 */
[----:B------:R-:W-:Y:S02]  /*2a10*/  LEA R36, P2, R33, UR20, 0x2 ;  /* 0x0000001421247c11 */ /* 0x000fe4000f8410ff */
[----:B------:R-:W-:-:S04]  /*2a20*/  IADD3.X R66, R18, R123, R6, P0, P1 ;  /* 0x0000007b12427210 */ /* 0x000fc800007e2406 */
[----:B------:R-:W-:-:S06]  /*2a30*/  LEA.HI.X R37, R33, UR21, R66, 0x2, P2 ;  /* 0x0000001521257c11 */ /* 0x000fcc00090f1442 */
[----:B------:R-:W4:Y:S01]  /*2a40*/  LDG.E.64.CONSTANT R36, desc[UR10][R36.64] ;  /* 0x0000000a24247981 */ /* 0x000f22000c1e9b00 */
[----:B------:R-:W-:Y:S01]  /*2a50*/  FFMA.FTZ R67, R68, R34, R67 ;  /* 0x0000002244437223 */ /* 0x000fe20000010043 */
[----:B------:R-:W-:Y:S02]  /*2a60*/  FFMA.FTZ R68, R69, R35, R32 ;  /* 0x0000002345447223 */ /* 0x000fe40000010020 */
[----:B------:R-:W1:Y:S01]  /*2a70*/  LDS.128 R32, [R4+0x80] ;  /* 0x0000800004207984 */ /* 0x000e620000000c00 */
[----:B0-----:R-:W-:Y:S01]  /*2a80*/  FFMA.FTZ R69, R38, R28, R67 ;  /* 0x0000001c26457223 */ /* 0x001fe20000010043 */
[----:B------:R-:W-:-:S04]  /*2a90*/  IADD3 R28, P0, P1, R77, R126, R76 ;  /* 0x0000007e4d1c7210 */ /* 0x000fc8000791e04c */
[----:B------:R-:W-:Y:S02]  /*2aa0*/  LEA R66, P2, R28, UR20, 0x2 ;  /* 0x000000141c427c11 */ /* 0x000fe4000f8410ff */
[----:B------:R-:W-:-:S04]  /*2ab0*/  IADD3.X R67, R19, R123, R7, P0, P1 ;  /* 0x0000007b13437210 */ /* 0x000fc800007e2407 */
[----:B------:R-:W-:Y:S01]  /*2ac0*/  LEA.HI.X R67, R28, UR21, R67, 0x2, P2 ;  /* 0x000000151c437c11 */ /* 0x000fe200090f1443 */
[----:B------:R-:W-:-:S04]  /*2ad0*/  FFMA.FTZ R68, R39, R29, R68 ;  /* 0x0000001d27447223 */ /* 0x000fc80000010044 */
[----:B------:R0:W5:Y:S01]  /*2ae0*/  LDG.E.64.CONSTANT R38, desc[UR10][R66.64] ;  /* 0x0000000a42267981 */ /* 0x000162000c1e9b00 */
[----:B--2---:R-:W-:Y:S01]  /*2af0*/  FFMA.FTZ R69, R64, R30, R69 ;  /* 0x0000001e40457223 */ /* 0x004fe20000010045 */
[----:B------:R-:W-:Y:S02]  /*2b00*/  FFMA.FTZ R68, R65, R31, R68 ;  /* 0x0000001f41447223 */ /* 0x000fe40000010044 */
[----:B------:R-:W3:Y:S01]  /*2b10*/  LDS.128 R28, [R4+0x90] ;  /* 0x00009000041c7984 */ /* 0x000ee20000000c00 */
[----:B-1----:R-:W-:Y:S01]  /*2b20*/  FFMA.FTZ R69, R60, R32, R69 ;  /* 0x000000203c457223 */ /* 0x002fe20000010045 */
[----:B------:R-:W-:Y:S01]  /*2b30*/  IADD3 R60, P0, P1, R57, R126, R56 ;  /* 0x0000007e393c7210 */ /* 0x000fe2000791e038 */
[----:B------:R-:W-:Y:S02]  /*2b40*/  FFMA.FTZ R32, R61, R33, R68 ;  /* 0x000000213d207223 */ /* 0x000fe40000010044 */
[----:B------:R-:W-:Y:S01]  /*2b50*/  FFMA.FTZ R33, R62, R34, R69 ;  /* 0x000000223e217223 */ /* 0x000fe20000010045 */
[----:B------:R-:W-:-:S02]  /*2b60*/  IADD3 R34, P3, P4, R55, R126, R54 ;  /* 0x0000007e37227210 */ /* 0x000fc40007c7e036 */
[----:B------:R-:W-:Y:S02]  /*2b70*/  LEA R72, P2, R60, UR20, 0x2 ;  /* 0x000000143c487c11 */ /* 0x000fe4000f8410ff */
[----:B------:R-:W-:Y:S01]  /*2b80*/  IADD3.X R61, R20, R123, R8, P0, P1 ;  /* 0x0000007b143d7210 */ /* 0x000fe200007e2408 */
[----:B------:R-:W-:Y:S01]  /*2b90*/  FFMA.FTZ R32, R63, R35, R32 ;  /* 0x000000233f207223 */ /* 0x000fe20000010020 */
[----:B------:R-:W-:Y:S02]  /*2ba0*/  LEA R74, P5, R34, UR20, 0x2 ;  /* 0x00000014224a7c11 */ /* 0x000fe4000f8a10ff */
[----:B------:R-:W-:Y:S02]  /*2bb0*/  IADD3.X R35, R21, R123, R9, P3, P4 ;  /* 0x0000007b15237210 */ /* 0x000fe40001fe8409 */
[----:B------:R-:W-:Y:S02]  /*2bc0*/  LEA.HI.X R73, R60, UR21, R61, 0x2, P2 ;  /* 0x000000153c497c11 */ /* 0x000fe400090f143d */
[----:B------:R-:W-:-:S02]  /*2bd0*/  LEA.HI.X R75, R34, UR21, R35, 0x2, P5 ;  /* 0x00000015224b7c11 */ /* 0x000fc4000a8f1423 */
[----:B------:R-:W-:Y:S02]  /*2be0*/  IADD3 R34, P0, P1, R53, R126, R52 ;  /* 0x0000007e35227210 */ /* 0x000fe4000791e034 */
[----:B------:R-:W2:Y:S02]  /*2bf0*/  LDG.E.64.CONSTANT R72, desc[UR10][R72.64] ;  /* 0x0000000a48487981 */ /* 0x000ea4000c1e9b00 */
[----:B------:R-:W-:Y:S02]  /*2c00*/  LEA R70, P2, R34, UR20, 0x2 ;  /* 0x0000001422467c11 */ /* 0x000fe4000f8410ff */
[----:B------:R-:W-:Y:S01]  /*2c10*/  IADD3.X R35, R22, R123, R10, P0, P1 ;  /* 0x0000007b16237210 */ /* 0x000fe200007e240a */
[----:B------:R-:W2:Y:S03]  /*2c20*/  LDG.E.64.CONSTANT R74, desc[UR10][R74.64] ;  /* 0x0000000a4a4a7981 */ /* 0x000ea6000c1e9b00 */
[----:B------:R-:W-:-:S06]  /*2c30*/  LEA.HI.X R71, R34, UR21, R35, 0x2, P2 ;  /* 0x0000001522477c11 */ /* 0x000fcc00090f1423 */
[----:B------:R-:W2:Y:S01]  /*2c40*/  LDG.E.64.CONSTANT R70, desc[UR10][R70.64] ;  /* 0x0000000a46467981 */ /* 0x000ea2000c1e9b00 */
[----:B---3--:R-:W-:Y:S01]  /*2c50*/  FFMA.FTZ R29, R59, R29, R32 ;  /* 0x0000001d3b1d7223 */ /* 0x008fe20000010020 */
[----:B------:R-:W-:Y:S01]  /*2c60*/  IADD3 R59, P2, P3, R51, R126, R50 ;  /* 0x0000007e333b7210 */ /* 0x000fe20007b5e032 */
[----:B------:R-:W-:Y:S01]  /*2c70*/  FFMA.FTZ R28, R58, R28, R33 ;  /* 0x0000001c3a1c7223 */ /* 0x000fe20000010021 */
[----:B------:R-:W-:Y:S02]  /*2c80*/  IADD3 R61, P4, P5, R49, R126, R48 ;  /* 0x0000007e313d7210 */ /* 0x000fe40007d9e030 */
[-C--:B------:R-:W-:Y:S02]  /*2c90*/  IADD3.X R60, R23, R123.reuse, R11, P2, P3 ;  /* 0x0000007b173c7210 */ /* 0x080fe400017e640b */
[----:B------:R-:W-:Y:S02]  /*2ca0*/  LEA R58, P6, R59, UR20, 0x2 ;  /* 0x000000143b3a7c11 */ /* 0x000fe4000f8c10ff */
[----:B------:R-:W-:-:S02]  /*2cb0*/  IADD3.X R62, R24, R123, R12, P4, P5 ;  /* 0x0000007b183e7210 */ /* 0x000fc400027ea40c */
[----:B------:R-:W-:Y:S02]  /*2cc0*/  LEA.HI.X R59, R59, UR21, R60, 0x2, P6 ;  /* 0x000000153b3b7c11 */ /* 0x000fe4000b0f143c */
[----:B------:R-:W-:Y:S02]  /*2cd0*/  LEA R60, P6, R61, UR20, 0x2 ;  /* 0x000000143d3c7c11 */ /* 0x000fe4000f8c10ff */
[----:B------:R-:W-:Y:S02]  /*2ce0*/  IADD3 R34, P0, P1, R47, R126, R46 ;  /* 0x0000007e2f227210 */ /* 0x000fe4000791e02e */
[----:B------:R-:W-:Y:S01]  /*2cf0*/  LEA.HI.X R61, R61, UR21, R62, 0x2, P6 ;  /* 0x000000153d3d7c11 */ /* 0x000fe2000b0f143e */
[----:B------:R-:W3:Y:S01]  /*2d00*/  LDG.E.64.CONSTANT R58, desc[UR10][R58.64] ;  /* 0x0000000a3a3a7981 */ /* 0x000ee2000c1e9b00 */
[----:B------:R-:W-:Y:S02]  /*2d10*/  IADD3.X R35, R25, R123, R13, P0, P1 ;  /* 0x0000007b19237210 */ /* 0x000fe400007e240d */
[----:B------:R-:W-:-:S02]  /*2d20*/  LEA R62, P6, R34, UR20, 0x2 ;  /* 0x00000014223e7c11 */ /* 0x000fc4000f8c10ff */
[-C--:B------:R-:W-:Y:S01]  /*2d30*/  IADD3 R33, P2, P3, R45, R126.reuse, R44 ;  /* 0x0000007e2d217210 */ /* 0x080fe20007b5e02c */
[----:B------:R-:W3:Y:S01]  /*2d40*/  LDG.E.64.CONSTANT R60, desc[UR10][R60.64] ;  /* 0x0000000a3c3c7981 */ /* 0x000ee2000c1e9b00 */
[----:B------:R-:W-:Y:S02]  /*2d50*/  LEA.HI.X R63, R34, UR21, R35, 0x2, P6 ;  /* 0x00000015223f7c11 */ /* 0x000fe4000b0f1423 */
[----:B------:R-:W-:Y:S02]  /*2d60*/  LEA R64, P6, R33, UR20, 0x2 ;  /* 0x0000001421407c11 */ /* 0x000fe4000f8c10ff */
[----:B------:R-:W-:Y:S02]  /*2d70*/  IADD3.X R34, R26, R123, R14, P2, P3 ;  /* 0x0000007b1a227210 */ /* 0x000fe400017e640e */
[-C--:B------:R-:W-:Y:S01]  /*2d80*/  IADD3 R32, P5, P4, R43, R126.reuse, R42 ;  /* 0x0000007e2b207210 */ /* 0x080fe20007cbe02a */
[----:B------:R-:W3:Y:S01]  /*2d90*/  LDG.E.64.CONSTANT R62, desc[UR10][R62.64] ;  /* 0x0000000a3e3e7981 */ /* 0x000ee2000c1e9b00 */
[----:B------:R-:W-:-:S02]  /*2da0*/  IADD3 R126, P0, P1, R41, R126, R5 ;  /* 0x0000007e297e7210 */ /* 0x000fc4000791e005 */
[----:B------:R-:W-:Y:S02]  /*2db0*/  LEA.HI.X R65, R33, UR21, R34, 0x2, P6 ;  /* 0x0000001521417c11 */ /* 0x000fe4000b0f1422 */
[----:B0-----:R-:W-:Y:S02]  /*2dc0*/  LEA R66, P2, R32, UR20, 0x2 ;  /* 0x0000001420427c11 */ /* 0x001fe4000f8410ff */
[-C--:B------:R-:W-:Y:S02]  /*2dd0*/  IADD3.X R33, R27, R123.reuse, R15, P5, P4 ;  /* 0x0000007b1b217210 */ /* 0x080fe40002fe840f */
[----:B------:R-:W-:Y:S01]  /*2de0*/  IADD3.X R123, R40, R123, R16, P0, P1 ;  /* 0x0000007b287b7210 */ /* 0x000fe200007e2410 */
[----:B------:R-:W3:Y:S01]  /*2df0*/  LDG.E.64.CONSTANT R64, desc[UR10][R64.64] ;  /* 0x0000000a40407981 */ /* 0x000ee2000c1e9b00 */
[----:B------:R-:W-:Y:S02]  /*2e00*/  LEA.HI.X R67, R32, UR21, R33, 0x2, P2 ;  /* 0x0000001520437c11 */ /* 0x000fe400090f1421 */
[----:B------:R-:W-:-:S04]  /*2e10*/  LEA R68, P0, R126, UR20, 0x2 ;  /* 0x000000147e447c11 */ /* 0x000fc8000f8010ff */
[----:B------:R-:W-:Y:S01]  /*2e20*/  LEA.HI.X R69, R126, UR21, R123, 0x2, P0 ;  /* 0x000000157e457c11 */ /* 0x000fe200080f147b */
[----:B------:R-:W3:Y:S05]  /*2e30*/  LDG.E.64.CONSTANT R66, desc[UR10][R66.64] ;  /* 0x0000000a42427981 */ /* 0x000eea000c1e9b00 */
[----:B------:R-:W3:Y:S01]  /*2e40*/  LDG.E.64.CONSTANT R68, desc[UR10][R68.64] ;  /* 0x0000000a44447981 */ /* 0x000ee2000c1e9b00 */
[----:B----4-:R-:W-:Y:S01]  /*2e50*/  FFMA.FTZ R33, R36, R30, R28 ;  /* 0x0000001e24217223 */ /* 0x010fe2000001001c */
[----:B------:R-:W-:Y:S02]  /*2e60*/  FFMA.FTZ R32, R37, R31, R29 ;  /* 0x0000001f25207223 */ /* 0x000fe4000001001d */
[----:B------:R-:W5:Y:S02]  /*2e70*/  LDS.128 R28, [R4+0xa0] ;  /* 0x0000a000041c7984 */ /* 0x000f640000000c00 */
[----:B-----5:R-:W-:Y:S01]  /*2e80*/  FFMA.FTZ R37, R38, R28, R33 ;  /* 0x0000001c26257223 */ /* 0x020fe20000010021 */
[----:B------:R-:W-:-:S02]  /*2e90*/  FFMA.FTZ R28, R39, R29, R32 ;  /* 0x0000001d271c7223 */ /* 0x000fc40000010020 */
[----:B------:R-:W0:Y:S01]  /*2ea0*/  LDS.128 R32, [R4+0xb0] ;  /* 0x0000b00004207984 */ /* 0x000e220000000c00 */
[----:B------:R-:W-:Y:S01]  /*2eb0*/  UMOV UR7, 0xffffffff ;  /* 0xffffffff00077882 */ /* 0x000fe20000000000 */
[----:B--2---:R-:W-:Y:S01]  /*2ec0*/  FFMA.FTZ R37, R72, R30, R37 ;  /* 0x0000001e48257223 */ /* 0x004fe20000010025 */
[----:B------:R-:W-:-:S03]  /*2ed0*/  FFMA.FTZ R28, R73, R31, R28 ;  /* 0x0000001f491c7223 */ /* 0x000fc6000001001c */
[----:B0-----:R-:W-:Y:S01]  /*2ee0*/  FFMA.FTZ R37, R74, R32, R37 ;  /* 0x000000204a257223 */ /* 0x001fe20000010025 */
[----:B------:R-:W-:Y:S02]  /*2ef0*/  FFMA.FTZ R32, R75, R33, R28 ;  /* 0x000000214b207223 */ /* 0x000fe4000001001c */
[----:B------:R-:W3:Y:S01]  /*2f00*/  LDS.128 R28, [R4+0xc0] ;  /* 0x0000c000041c7984 */ /* 0x000ee20000000c00 */
[----:B------:R-:W-:Y:S01]  /*2f10*/  FFMA.FTZ R73, R70, R34, R37 ;  /* 0x0000002246497223 */ /* 0x000fe20000010025 */
[----:B------:R-:W-:Y:S02]  /*2f20*/  FFMA.FTZ R70, R71, R35, R32 ;  /* 0x0000002347467223 */ /* 0x000fe40000010020 */
[----:B------:R-:W-:Y:S04]  /*2f30*/  LDS.128 R36, [R4+0xe0] ;  /* 0x0000e00004247984 */ /* 0x000fe80000000c00 */
[----:B------:R-:W0:Y:S01]  /*2f40*/  LDS.128 R32, [R4+0xd0] ;  /* 0x0000d00004207984 */ /* 0x000e220000000c00 */
[----:B---3--:R-:W-:Y:S01]  /*2f50*/  FFMA.FTZ R73, R58, R28, R73 ;  /* 0x0000001c3a497223 */ /* 0x008fe20000010049 */
[----:B------:R-:W-:-:S03]  /*2f60*/  FFMA.FTZ R70, R59, R29, R70 ;  /* 0x0000001d3b467223 */ /* 0x000fc60000010046 */
[----:B------:R-:W-:Y:S01]  /*2f70*/  FFMA.FTZ R73, R60, R30, R73 ;  /* 0x0000001e3c497223 */ /* 0x000fe20000010049 */
[----:B------:R-:W-:-:S03]  /*2f80*/  FFMA.FTZ R70, R61, R31, R70 ;  /* 0x0000001f3d467223 */ /* 0x000fc60000010046 */
[----:B0-----:R-:W-:Y:S01]  /*2f90*/  FFMA.FTZ R73, R62, R32, R73 ;  /* 0x000000203e497223 */ /* 0x001fe20000010049 */
[----:B------:R-:W-:-:S03]  /*2fa0*/  FFMA.FTZ R70, R63, R33, R70 ;  /* 0x000000213f467223 */ /* 0x000fc60000010046 */
[----:B------:R-:W-:Y:S01]  /*2fb0*/  FFMA.FTZ R73, R64, R34, R73 ;  /* 0x0000002240497223 */ /* 0x000fe20000010049 */
[----:B------:R-:W-:-:S03]  /*2fc0*/  FFMA.FTZ R70, R65, R35, R70 ;  /* 0x0000002341467223 */ /* 0x000fc60000010046 */
[----:B------:R-:W-:Y:S01]  /*2fd0*/  FFMA.FTZ R73, R66, R36, R73 ;  /* 0x0000002442497223 */ /* 0x000fe20000010049 */
[----:B------:R-:W-:-:S03]  /*2fe0*/  FFMA.FTZ R70, R67, R37, R70 ;  /* 0x0000002543467223 */ /* 0x000fc60000010046 */
[----:B------:R-:W-:Y:S01]  /*2ff0*/  FFMA.FTZ R38, R68, R38, R73 ;  /* 0x0000002644267223 */ /* 0x000fe20000010049 */
[----:B------:R-:W-:-:S04]  /*3000*/  FFMA.FTZ R39, R69, R39, R70 ;  /* 0x0000002745277223 */ /* 0x000fc80000010046 */
[----:B------:R-:W-:Y:S01]  /*3010*/  FADD.FTZ R38, R38, R39 ;  /* 0x0000002726267221 */ /* 0x000fe20000010000 */
[----:B------:R-:W-:Y:S06]  /*3020*/  BRA.DIV UR7, `(.L_x_27217) ;  /* 0x0000005e07747947 */ /* 0x000fec000b800000 */
[----:B------:R0:W1:Y:S02]  /*3030*/  SHFL.BFLY PT, R29, R38, 0x1, 0x1f ;  /* 0x0c201f00261d7f89 */ /* 0x00006400000e0000 */
.L_x_27262:
        /* <DEDUP_REMOVED lines=16> */
.L_x_27219:
[----:B------:R-:W-:Y:S05]  /*3140*/  BSYNC B1 ;  /* 0x0000000000017941 */ /* 0x000fea0003800000 */
.L_x_27218:
[----:B------:R-:W-:-:S05]  /*3150*/  VIADD R122, R122, 0x4 ;  /* 0x000000047a7a7836 */ /* 0x000fca0000000000 */
[----:B------:R-:W-:-:S13]  /*3160*/  ISETP.GE.AND P0, PT, R122, UR4, PT ;  /* 0x000000047a007c0c */ /* 0x000fda000bf06270 */
[----:B------:R-:W-:Y:S05]  /*3170*/  @!P0 BRA `(.L_x_27220) ;  /* 0xffffffec00688947 */ /* 0x000fea000383ffff */
[----:B------:R-:W-:Y:S05]  /*3180*/  BRA `(.L_x_27215) ;  /* 0x0000001000c07947 */ /* 0x000fea0003800000 */
.L_x_27216:
[----:B------:R-:W-:Y:S02]  /*3190*/  IMAD.MOV.U32 R118, RZ, RZ, -0x800001 ;  /* 0xff7fffffff767424 */ /* 0x000fe400078e00ff */
[----:B------:R-:W-:-:S07]  /*31a0*/  IMAD.MOV.U32 R121, RZ, RZ, R119 ;  /* 0x000000ffff797224 */ /* 0x000fce00078e0077 */
.L_x_27224:
[----:B-1----:R-:W-:-:S04]  /*31b0*/  IADD3 R29, P0, R121, UR5, RZ ;  /* 0x00000005791d7c10 */ /* 0x002fc8000ff1e0ff */
        /* <DEDUP_REMOVED lines=53> */
[----:B------:R-:W-:Y:S02]  /*3510*/  IADD3 R28, P1, P2, R105, R126, R104 ;  /* 0x0000007e691c7210 */ /* 0x000fe40007a3e068 */
[----:B------:R-:W-:Y:S02]  /*3520*/  LEA.HI.X R65, R30, UR23, R31, 0x2, P0 ;  /* 0x000000171e417c11 */ /* 0x000fe400080f141f */
[----:B------:R-:W-:Y:S02]  /*3530*/  IADD3.X R29, R29, R123, R36, P1, P2 ;  /* 0x0000007b1d1d7210 */ /* 0x000fe40000fe4424 */
[C---:B0-----:R-:W-:Y:S02]  /*3540*/  LEA R38, P0, R28.reuse, UR22, 0x2 ;  /* 0x000000161c267c11 */ /* 0x041fe4000f8010ff */
[----:B------:R-:W5:Y:S02]  /*3550*/  LDG.E.64.CONSTANT R64, desc[UR10][R64.64] ;  /* 0x0000000a40407981 */ /* 0x000f64000c1e9b00 */
[----:B------:R-:W-:-:S02]  /*3560*/  LEA.HI.X R39, R28, UR23, R29, 0x2, P0 ;  /* 0x000000171c277c11 */ /* 0x000fc400080f141d */
[----:B------:R-:W2:Y:S04]  /*3570*/  LDS.128 R28, [R4] ;  /* 0x00000000041c7984 */ /* 0x000ea80000000c00 */
[----:B------:R-:W5:Y:S01]  /*3580*/  LDG.E.64.CONSTANT R38, desc[UR10][R38.64] ;  /* 0x0000000a26267981 */ /* 0x000f62000c1e9b00 */
[----:B------:R-:W-:Y:S02]  /*3590*/  SHF.R.S32.HI R36, RZ, 0x1f, R103 ;  /* 0x0000001fff247819 */ /* 0x000fe40000011467 */
[----:B------:R-:W-:Y:S02]  /*35a0*/  IADD3 R59, P0, P1, R103, R126, R102 ;  /* 0x0000007e673b7210 */ /* 0x000fe4000791e066 */
[----:B------:R-:W-:Y:S02]  /*35b0*/  SHF.R.S32.HI R58, RZ, 0x1f, R100 ;  /* 0x0000001fff3a7819 */ /* 0x000fe40000011464 */
[----:B------:R-:W-:-:S02]  /*35c0*/  IADD3.X R60, R36, R123, R60, P0, P1 ;  /* 0x0000007b243c7210 */ /* 0x000fc400007e243c */
        /* <DEDUP_REMOVED lines=9> */
[----:B--2---:R-:W-:Y:S01]  /*3660*/  FMUL.FTZ R37, R32, R30 ;  /* 0x0000001e20257220 */ /* 0x004fe20000410000 */
[----:B------:R-:W-:Y:S01]  /*3670*/  FMUL.FTZ R30, R33, R31 ;  /* 0x0000001f211e7220 */ /* 0x000fe20000410000 */
[----:B------:R-:W-:Y:S02]  /*3680*/  SHF.R.S32.HI R32, RZ, 0x1f, R98 ;  /* 0x0000001fff207819 */ /* 0x000fe40000011462 */
[----:B------:R-:W-:-:S02]  /*3690*/  SHF.R.S32.HI R33, RZ, 0x1f, R99 ;  /* 0x0000001fff217819 */ /* 0x000fc40000011463 */
[----:B------:R-:W-:-:S04]  /*36a0*/  IADD3 R31, P0, P1, R99, R126, R98 ;  /* 0x0000007e631f7210 */ /* 0x000fc8000791e062 */
[----:B------:R-:W-:Y:S02]  /*36b0*/  IADD3.X R32, R33, R123, R32, P0, P1 ;  /* 0x0000007b21207210 */ /* 0x000fe400007e2420 */
[----:B------:R-:W-:Y:S01]  /*36c0*/  LEA R62, P0, R31, UR22, 0x2 ;  /* 0x000000161f3e7c11 */ /* 0x000fe2000f8010ff */
[----:B---3--:R-:W-:-:S03]  /*36d0*/  FFMA.FTZ R37, R34, R28, R37 ;  /* 0x0000001c22257223 */ /* 0x008fc60000010025 */
[----:B------:R-:W-:Y:S01]  /*36e0*/  LEA.HI.X R63, R31, UR23, R32, 0x2, P0 ;  /* 0x000000171f3f7c11 */ /* 0x000fe200080f1420 */
[----:B------:R-:W-:Y:S02]  /*36f0*/  FFMA.FTZ R28, R35, R29, R30 ;  /* 0x0000001d231c7223 */ /* 0x000fe4000001001e */
[----:B------:R-:W4:Y:S04]  /*3700*/  LDS.128 R32, [R4+0x10] ;  /* 0x0000100004207984 */ /* 0x000f280000000c00 */
[----:B------:R-:W2:Y:S01]  /*3710*/  LDG.E.64.CONSTANT R62, desc[UR10][R62.64] ;  /* 0x0000000a3e3e7981 */ /* 0x000ea2000c1e9b00 */
        /* <DEDUP_REMOVED lines=33> */
[----:B------:R-:W-:Y:S01]  /*3930*/  FFMA.FTZ R64, R39, R33, R64 ;  /* 0x0000002127407223 */ /* 0x000fe20000010040 */
[----:B------:R-:W-:Y:S01]  /*3940*/  FFMA.FTZ R65, R58, R34, R65 ;  /* 0x000000223a417223 */ /* 0x000fe20000010041 */
[----:B------:R-:W-:Y:S02]  /*3950*/  IADD3 R34, P0, P1, R91, R126, R90 ;  /* 0x0000007e5b227210 */ /* 0x000fe4000791e05a */
[----:B------:R-:W-:Y:S01]  /*3960*/  FFMA.FTZ R32, R59, R35, R64 ;  /* 0x000000233b207223 */ /* 0x000fe20000010040 */
[----:B-1----:R-:W-:Y:S01]  /*3970*/  FFMA.FTZ R33, R60, R28, R65 ;  /* 0x0000001c3c217223 */ /* 0x002fe20000010041 */
[----:B------:R-:W-:Y:S02]  /*3980*/  SHF.R.S32.HI R28, RZ, 0x1f, R90 ;  /* 0x0000001fff1c7819 */ /* 0x000fe4000001145a */
[----:B------:R-:W-:Y:S01]  /*3990*/  SHF.R.S32.HI R35, RZ, 0x1f, R91 ;  /* 0x0000001fff237819 */ /* 0x000fe2000001145b */
[----:B------:R-:W-:Y:S01]  /*39a0*/  FFMA.FTZ R32, R61, R29, R32 ;  /* 0x0000001d3d207223 */ /* 0x000fe20000010020 */
[----:B------:R-:W-:-:S02]  /*39b0*/  SHF.R.S32.HI R38, RZ, 0x1f, R88 ;  /* 0x0000001fff267819 */ /* 0x000fc40000011458 */
[-C--:B------:R-:W-:Y:S02]  /*39c0*/  IADD3.X R35, R35, R123.reuse, R28, P0, P1 ;  /* 0x0000007b23237210 */ /* 0x080fe400007e241c */
[----:B------:R-:W-:Y:S02]  /*39d0*/  SHF.R.S32.HI R29, RZ, 0x1f, R89 ;  /* 0x0000001fff1d7819 */ /* 0x000fe40000011459 */
[----:B------:R-:W-:Y:S02]  /*39e0*/  IADD3 R28, P1, P2, R89, R126, R88 ;  /* 0x0000007e591c7210 */ /* 0x000fe40007a3e058 */
[C---:B------:R-:W-:Y:S02]  /*39f0*/  LEA R70, P0, R34.reuse, UR22, 0x2 ;  /* 0x0000001622467c11 */ /* 0x040fe4000f8010ff */
[----:B------:R-:W-:Y:S02]  /*3a00*/  IADD3.X R29, R29, R123, R38, P1, P2 ;  /* 0x0000007b1d1d7210 */ /* 0x000fe40000fe4426 */
[----:B------:R-:W-:-:S02]  /*3a10*/  LEA.HI.X R71, R34, UR23, R35, 0x2, P0 ;  /* 0x0000001722477c11 */ /* 0x000fc400080f1423 */
[----:B------:R-:W-:-:S04]  /*3a20*/  LEA R38, P0, R28, UR22, 0x2 ;  /* 0x000000161c267c11 */ /* 0x000fc8000f8010ff */
[----:B------:R-:W-:Y:S01]  /*3a30*/  LEA.HI.X R39, R28, UR23, R29, 0x2, P0 ;  /* 0x000000171c277c11 */ /* 0x000fe200080f141d */
[----:B------:R-:W5:Y:S05]  /*3a40*/  LDG.E.64.CONSTANT R70, desc[UR10][R70.64] ;  /* 0x0000000a46467981 */ /* 0x000f6a000c1e9b00 */
[----:B------:R-:W5:Y:S01]  /*3a50*/  LDG.E.64.CONSTANT R38, desc[UR10][R38.64] ;  /* 0x0000000a26267981 */ /* 0x000f62000c1e9b00 */
[----:B------:R-:W-:Y:S02]  /*3a60*/  SHF.R.S32.HI R29, RZ, 0x1f, R87 ;  /* 0x0000001fff1d7819 */ /* 0x000fe40000011457 */
[----:B------:R-:W-:Y:S02]  /*3a70*/  IADD3 R28, P0, P1, R87, R126, R86 ;  /* 0x0000007e571c7210 */ /* 0x000fe4000791e056 */
[----:B------:R-:W-:-:S02]  /*3a80*/  SHF.R.S32.HI R35, RZ, 0x1f, R85 ;  /* 0x0000001fff237819 */ /* 0x000fc40000011455 */
[----:B------:R-:W-:Y:S02]  /*3a90*/  SHF.R.S32.HI R60, RZ, 0x1f, R82 ;  /* 0x0000001fff3c7819 */ /* 0x000fe40000011452 */
[----:B------:R-:W-:Y:S01]  /*3aa0*/  SHF.R.S32.HI R59, RZ, 0x1f, R83 ;  /* 0x0000001fff3b7819 */ /* 0x000fe20000011453 */
[----:B--2---:R-:W-:Y:S01]  /*3ab0*/  FFMA.FTZ R33, R62, R30, R33 ;  /* 0x0000001e3e217223 */ /* 0x004fe20000010021 */
[----:B------:R-:W-:-:S04]  /*3ac0*/  SHF.R.S32.HI R30, RZ, 0x1f, R86 ;  /* 0x0000001fff1e7819 */ /* 0x000fc80000011456 */
[-C--:B------:R-:W-:Y:S02]  /*3ad0*/  IADD3.X R29, R29, R123.reuse, R30, P0, P1 ;  /* 0x0000007b1d1d7210 */ /* 0x080fe400007e241e */
[--C-:B------:R-:W-:Y:S02]  /*3ae0*/  SHF.R.S32.HI R30, RZ, 0x1f, R84.reuse ;  /* 0x0000001fff1e7819 */ /* 0x100fe40000011454 */
[----:B------:R-:W-:Y:S02]  /*3af0*/  IADD3 R34, P1, P2, R85, R126, R84 ;  /* 0x0000007e55227210 */ /* 0x000fe40007a3e054 */
[C---:B------:R-:W-:Y:S02]  /*3b00*/  LEA R64, P0, R28.reuse, UR22, 0x2 ;  /* 0x000000161c407c11 */ /* 0x040fe4000f8010ff */
[----:B------:R-:W-:Y:S02]  /*3b10*/  IADD3.X R35, R35, R123, R30, P1, P2 ;  /* 0x0000007b23237210 */ /* 0x000fe40000fe441e */
[----:B------:R-:W-:-:S02]  /*3b20*/  LEA.HI.X R65, R28, UR23, R29, 0x2, P0 ;  /* 0x000000171c417c11 */ /* 0x000fc400080f141d */
[----:B------:R-:W-:Y:S01]  /*3b30*/  IADD3 R58, P0, P1, R83, R126, R82 ;  /* 0x0000007e533a7210 */ /* 0x000fe2000791e052 */
[----:B------:R-:W-:Y:S02]  /*3b40*/  FFMA.FTZ R32, R63, R31, R32 ;  /* 0x0000001f3f207223 */ /* 0x000fe40000010020 */
[----:B------:R-:W3:Y:S01]  /*3b50*/  LDS.128 R28, [R4+0x50] ;  /* 0x00005000041c7984 */ /* 0x000ee20000000c00 */
[----:B------:R-:W-:Y:S02]  /*3b60*/  IADD3.X R59, R59, R123, R60, P0, P1 ;  /* 0x0000007b3b3b7210 */ /* 0x000fe400007e243c */
[C---:B------:R-:W-:Y:S01]  /*3b70*/  LEA R60, P0, R34.reuse, UR22, 0x2 ;  /* 0x00000016223c7c11 */ /* 0x040fe2000f8010ff */
[----:B------:R-:W2:Y:S03]  /*3b80*/  LDG.E.64.CONSTANT R64, desc[UR10][R64.64] ;  /* 0x0000000a40407981 */ /* 0x000ea6000c1e9b00 */
[----:B------:R-:W-:-:S02]  /*3b90*/  LEA.HI.X R61, R34, UR23, R35, 0x2, P0 ;  /* 0x00000017223d7c11 */ /* 0x000fc400080f1423 */
[----:B------:R-:W-:-:S04]  /*3ba0*/  LEA R62, P0, R58, UR22, 0x2 ;  /* 0x000000163a3e7c11 */ /* 0x000fc8000f8010ff */
[----:B------:R-:W-:Y:S01]  /*3bb0*/  LEA.HI.X R63, R58, UR23, R59, 0x2, P0 ;  /* 0x000000173a3f7c11 */ /* 0x000fe200080f143b */
[----:B------:R-:W2:Y:S05]  /*3bc0*/  LDG.E.64.CONSTANT R60, desc[UR10][R60.64] ;  /* 0x0000000a3c3c7981 */ /* 0x000eaa000c1e9b00 */
[----:B------:R-:W2:Y:S01]  /*3bd0*/  LDG.E.64.CONSTANT R62, desc[UR10][R62.64] ;  /* 0x0000000a3e3e7981 */ /* 0x000ea2000c1e9b00 */
[--C-:B------:R-:W-:Y:S01]  /*3be0*/  SHF.R.S32.HI R34, RZ, 0x1f, R80.reuse ;  /* 0x0000001fff227819 */ /* 0x100fe20000011450 */
[----:B---3--:R-:W-:Y:S01]  /*3bf0*/  FFMA.FTZ R33, R36, R28, R33 ;  /* 0x0000001c24217223 */ /* 0x008fe20000010021 */
[----:B------:R-:W-:-:S04]  /*3c00*/  IADD3 R28, P0, P1, R81, R126, R80 ;  /* 0x0000007e511c7210 */ /* 0x000fc8000791e050 */
[----:B------:R-:W-:Y:S02]  /*3c10*/  IADD3.X R35, R17, R123, R34, P0, P1 ;  /* 0x0000007b11237210 */ /* 0x000fe400007e2422 */
[----:B------:R-:W-:-:S04]  /*3c20*/  LEA R58, P0, R28, UR22, 0x2 ;  /* 0x000000161c3a7c11 */ /* 0x000fc8000f8010ff */
        /* <DEDUP_REMOVED lines=46> */
[-C--:B------:R-:W-:Y:S01]  /*3f10*/  IADD3 R61, P4, P5, R49, R126.reuse, R48 ;  /* 0x0000007e313d7210 */ /* 0x080fe20007d9e030 */
[----:B---3--:R-:W-:Y:S01]  /*3f20*/  FFMA.FTZ R29, R59, R29, R32 ;  /* 0x0000001d3b1d7223 */ /* 0x008fe20000010020 */
[----:B------:R-:W-:Y:S01]  /*3f30*/  IADD3 R59, P2, P3, R51, R126, R50 ;  /* 0x0000007e333b7210 */ /* 0x000fe20007b5e032 */
[----:B------:R-:W-:-:S03]  /*3f40*/  FFMA.FTZ R28, R58, R28, R33 ;  /* 0x0000001c3a1c7223 */ /* 0x000fc60000010021 */
[-C--:B------:R-:W-:Y:S02]  /*3f50*/  IADD3.X R60, R23, R123.reuse, R11, P2, P3 ;  /* 0x0000007b173c7210 */ /* 0x080fe400017e640b */
[C---:B------:R-:W-:Y:S02]  /*3f60*/  LEA R58, P6, R59.reuse, UR22, 0x2 ;  /* 0x000000163b3a7c11 */ /* 0x040fe4000f8c10ff */
[----:B------:R-:W-:Y:S02]  /*3f70*/  IADD3.X R62, R24, R123, R12, P4, P5 ;  /* 0x0000007b183e7210 */ /* 0x000fe400027ea40c */
[----:B------:R-:W-:Y:S02]  /*3f80*/  LEA.HI.X R59, R59, UR23, R60, 0x2, P6 ;  /* 0x000000173b3b7c11 */ /* 0x000fe4000b0f143c */
[----:B------:R-:W-:Y:S02]  /*3f90*/  LEA R60, P6, R61, UR22, 0x2 ;  /* 0x000000163d3c7c11 */ /* 0x000fe4000f8c10ff */
[----:B------:R-:W-:-:S02]  /*3fa0*/  IADD3 R34, P0, P1, R47, R126, R46 ;  /* 0x0000007e2f227210 */ /* 0x000fc4000791e02e */
[----:B------:R-:W-:Y:S01]  /*3fb0*/  LEA.HI.X R61, R61, UR23, R62, 0x2, P6 ;  /* 0x000000173d3d7c11 */ /* 0x000fe2000b0f143e */
[----:B------:R-:W3:Y:S01]  /*3fc0*/  LDG.E.64.CONSTANT R58, desc[UR10][R58.64] ;  /* 0x0000000a3a3a7981 */ /* 0x000ee2000c1e9b00 */
[----:B------:R-:W-:Y:S02]  /*3fd0*/  IADD3.X R35, R25, R123, R13, P0, P1 ;  /* 0x0000007b19237210 */ /* 0x000fe400007e240d */
[C---:B------:R-:W-:Y:S02]  /*3fe0*/  LEA R62, P6, R34.reuse, UR22, 0x2 ;  /* 0x00000016223e7c11 */ /* 0x040fe4000f8c10ff */
[----:B------:R-:W-:Y:S01]  /*3ff0*/  IADD3 R33, P2, P3, R45, R126, R44 ;  /* 0x0000007e2d217210 */ /* 0x000fe20007b5e02c */
[----:B------:R-:W3:Y:S01]  /*4000*/  LDG.E.64.CONSTANT R60, desc[UR10][R60.64] ;  /* 0x0000000a3c3c7981 */ /* 0x000ee2000c1e9b00 */
[----:B------:R-:W-:Y:S02]  /*4010*/  LEA.HI.X R63, R34, UR23, R35, 0x2, P6 ;  /* 0x00000017223f7c11 */ /* 0x000fe4000b0f1423 */
[----:B------:R-:W-:-:S02]  /*4020*/  LEA R64, P6, R33, UR22, 0x2 ;  /* 0x0000001621407c11 */ /* 0x000fc4000f8c10ff */
[-C--:B------:R-:W-:Y:S02]  /*4030*/  IADD3.X R34, R26, R123.reuse, R14, P2, P3 ;  /* 0x0000007b1a227210 */ /* 0x080fe400017e640e */
[-C--:B------:R-:W-:Y:S01]  /*4040*/  IADD3 R32, P5, P4, R43, R126.reuse, R42 ;  /* 0x0000007e2b207210 */ /* 0x080fe20007cbe02a */
[----:B------:R-:W3:Y:S01]  /*4050*/  LDG.E.64.CONSTANT R62, desc[UR10][R62.64] ;  /* 0x0000000a3e3e7981 */ /* 0x000ee2000c1e9b00 */
[----:B------:R-:W-:Y:S02]  /*4060*/  IADD3 R126, P0, P1, R41, R126, R5 ;  /* 0x0000007e297e7210 */ /* 0x000fe4000791e005 */
[----:B------:R-:W-:Y:S02]  /*4070*/  LEA.HI.X R65, R33, UR23, R34, 0x2, P6 ;  /* 0x0000001721417c11 */ /* 0x000fe4000b0f1422 */
[----:B0-----:R-:W-:Y:S02]  /*4080*/  LEA R66, P2, R32, UR22, 0x2 ;  /* 0x0000001620427c11 */ /* 0x001fe4000f8410ff */
[----:B------:R-:W-:-:S02]  /*4090*/  IADD3.X R33, R27, R123, R15, P5, P4 ;  /* 0x0000007b1b217210 */ /* 0x000fc40002fe840f */
        /* <DEDUP_REMOVED lines=30> */
[----:B------:R-:W-:Y:S01]  /*4280*/  FFMA.FTZ R70, R65, R35, R70 ;  /* 0x0000002341467223 */ /* 0x000fe20000010046 */
[----:B------:R-:W-:Y:S02]  /*4290*/  IMAD.U32 R31, RZ, RZ, UR16 ;  /* 0x00000010ff1f7e24 */ /* 0x000fe4000f8e00ff */
[----:B------:R-:W-:Y:S01]  /*42a0*/  FFMA.FTZ R73, R66, R36, R73 ;  /* 0x0000002442497223 */ /* 0x000fe20000010049 */
[----:B------:R-:W-:-:S03]  /*42b0*/  FFMA.FTZ R70, R67, R37, R70 ;  /* 0x0000002543467223 */ /* 0x000fc60000010046 */
[----:B------:R-:W-:Y:S01]  /*42c0*/  FFMA.FTZ R38, R68, R38, R73 ;  /* 0x0000002644267223 */ /* 0x000fe20000010049 */
[----:B------:R-:W-:Y:S01]  /*42d0*/  FFMA.FTZ R39, R69, R39, R70 ;  /* 0x0000002745277223 */ /* 0x000fe20000010046 */
[----:B------:R-:W-:-:S03]  /*42e0*/  IADD3 R31, -R31, 0x1, RZ ;  /* 0x000000011f1f7810 */ /* 0x000fc60007ffe1ff */
[----:B------:R-:W-:Y:S01]  /*42f0*/  FADD.FTZ R38, R38, R39 ;  /* 0x0000002726267221 */ /* 0x000fe20000010000 */
[----:B------:R-:W-:Y:S06]  /*4300*/  BRA.DIV UR7, `(.L_x_27221) ;  /* 0x0000004a07e07947 */ /* 0x000fec000b800000 */
[----:B------:R0:W1:Y:S02]  /*4310*/  SHFL.BFLY PT, R29, R38, 0x1, 0x1f ;  /* 0x0c201f00261d7f89 */ /* 0x00006400000e0000 */
.L_x_27265:
[----:B------:R-:W-:Y:S01]  /*4320*/  ISETP.NE.AND P0, PT, R120, RZ, PT ;  /* 0x000000ff7800720c */ /* 0x000fe20003f05270 */
[C---:B------:R-:W-:Y:S02]  /*4330*/  IMAD R30, R121.reuse, 0x10, R117 ;  /* 0x00000010791e7824 */ /* 0x040fe400078e0275 */
[----:B-1----:R-:W-:Y:S01]  /*4340*/  FADD.FTZ R29, R38, R29 ;  /* 0x0000001d261d7221 */ /* 0x002fe20000010000 */
[----:B------:R-:W-:Y:S01]  /*4350*/  VIADD R121, R121, 0x4 ;  /* 0x0000000479797836 */ /* 0x000fe20000000000 */
[----:B------:R-:W-:Y:S01]  /*4360*/  BSSY B1, `(.L_x_27222) ;  /* 0x0000011000017945 */ /* 0x000fe20003800000 */
[----:B------:R-:W-:Y:S02]  /*4370*/  IMAD.IADD R28, R31, 0x1, R30 ;  /* 0x000000011f1c7824 */ /* 0x000fe400078e021e */
[----:B------:R-:W-:Y:S01]  /*4380*/  FMUL.FTZ R29, R29, UR25 ;  /* 0x000000191d1d7c20 */ /* 0x000fe20008410000 */
[----:B------:R-:W-:Y:S02]  /*4390*/  ISETP.GE.AND P1, PT, R121, UR4, PT ;  /* 0x0000000479007c0c */ /* 0x000fe4000bf26270 */
[----:B------:R-:W-:-:S05]  /*43a0*/  I2FP.F32.S32 R28, R28 ;  /* 0x0000001c001c7245 */ /* 0x000fca0000201400 */
        /* <DEDUP_REMOVED lines=12> */
.L_x_27223:
[----:B------:R-:W-:Y:S05]  /*4470*/  BSYNC B1 ;  /* 0x0000000000017941 */ /* 0x000fea0003800000 */
.L_x_27222:
[----:B------:R-:W-:Y:S05]  /*4480*/  @!P1 BRA `(.L_x_27224) ;  /* 0xffffffec00489947 */ /* 0x000fea000383ffff */
.L_x_27215:
[----:B------:R-:W-:Y:S05]  /*4490*/  BSYNC B0 ;  /* 0x0000000000007941 */ /* 0x000fea0003800000 */
.L_x_27214:
        /* <DEDUP_REMOVED lines=19> */
.L_x_27271:
[----:B------:R-:W-:Y:S01]  /*45d0*/  ISETP.NE.AND P0, PT, R69, RZ, PT ;  /* 0x000000ff4500720c */ /* 0x000fe20003f05270 */
[----:B------:R-:W-:-:S12]  /*45e0*/  WARPSYNC.ALL ;  /* 0x0000000000007948 */ /* 0x000fd80003800000 */
[----:B------:R-:W4:Y:S01]  /*45f0*/  @!P0 S2R R4, SR_CgaCtaId ;  /* 0x0000000000048919 */ /* 0x000f220000008800 */
[----:B------:R-:W-:-:S05]  /*4600*/  @!P0 MOV R3, 0x400 ;  /* 0x0000040000038802 */ /* 0x000fca0000000f00 */
[----:B------:R-:W-:-:S05]  /*4610*/  @!P0 VIADD R3, R3, 0x1e0 ;  /* 0x000001e003038836 */ /* 0x000fca0000000000 */
[----:B----4-:R-:W-:Y:S02]  /*4620*/  @!P0 LEA R3, R4, R3, 0x18 ;  /* 0x0000000304038211 */ /* 0x010fe400078ec0ff */
[----:B---3--:R-:W-:-:S03]  /*4630*/  @!P0 FMNMX.FTZ R4, R6, R5, !PT ;  /* 0x0000000506048209 */ /* 0x008fc60007810000 */
        /* <DEDUP_REMOVED lines=44> */
.L_x_27230:
        /* <DEDUP_REMOVED lines=11> */
.L_x_27229:
[----:B------:R-:W-:Y:S05]  /*49b0*/  BSYNC B1 ;  /* 0x0000000000017941 */ /* 0x000fea0003800000 */
.L_x_27228:
        /* <DEDUP_REMOVED lines=13> */
[----:B------:R-:W-:-:S03]  /*4a90*/  PLOP3.LUT P0, PT, PT, PT, PT, 0x8, 0x0 ;  /* 0x000000000000781c */ /* 0x000fc60003f0e170 */
[----:B------:R-:W-:-:S10]  /*4aa0*/  VIADD R38, R38, 0xfffffa00 ;  /* 0xfffffa0026267836 */ /* 0x000fd40000000000 */
.L_x_27233:
[----:B------:R-:W2:Y:S01]  /*4ab0*/  LDS R6, [R4+-0x400] ;  /* 0xfffc000004067984 */ /* 0x000ea20000000800 */
[----:B------:R-:W-:-:S03]  /*4ac0*/  VIADD R5, R5, 0x800 ;  /* 0x0000080005057836 */ /* 0x000fc60000000000 */
[----:B------:R-:W0:Y:S02]  /*4ad0*/  LDS R8, [R4+-0x200] ;  /* 0xfffe000004087984 */ /* 0x000e240000000800 */
        /* <DEDUP_REMOVED lines=9> */
[----:B--2---:R-:W-:-:S03]  /*4b70*/  FADD.FTZ R6, -R3, R6 ;  /* 0x0000000603067221 */ /* 0x004fc60000010100 */
[----:B------:R-:W2:Y:S01]  /*4b80*/  LDS R26, [R4+0x1000] ;  /* 0x00100000041a7984 */ /* 0x000ea20000000800 */
[----:B------:R-:W-:Y:S01]  /*4b90*/  FMUL.FTZ R6, R6, 1.4426950216293334961 ;  /* 0x3fb8aa3b06067820 */ /* 0x000fe20000410000 */
[C---:B0-----:R-:W-:Y:S02]  /*4ba0*/  FADD.FTZ R8, -R3.reuse, R8 ;  /* 0x0000000803087221 */ /* 0x041fe40000010100 */
[----:B-1----:R-:W0:Y:S01]  /*4bb0*/  LDS R28, [R4+0x1200] ;  /* 0x00120000041c7984 */ /* 0x002e220000000800 */
[C---:B---3--:R-:W-:Y:S01]  /*4bc0*/  FADD.FTZ R10, -R3.reuse, R10 ;  /* 0x0000000a030a7221 */ /* 0x048fe20000010100 */
[----:B------:R-:W-:Y:S02]  /*4bd0*/  FMUL.FTZ R8, R8, 1.4426950216293334961 ;  /* 0x3fb8aa3b08087820 */ /* 0x000fe40000410000 */
[----:B------:R-:W1:Y:S01]  /*4be0*/  LDS R30, [R4+0x1400] ;  /* 0x00140000041e7984 */ /* 0x000e620000000800 */
[----:B------:R-:W3:Y:S01]  /*4bf0*/  MUFU.EX2 R6, R6 ;  /* 0x0000000600067308 */ /* 0x000ee20000000800 */
[----:B------:R-:W-:Y:S01]  /*4c00*/  FMUL.FTZ R10, R10, 1.4426950216293334961 ;  /* 0x3fb8aa3b0a0a7820 */ /* 0x000fe20000410000 */
[C---:B----4-:R-:W-:Y:S01]  /*4c10*/  FADD.FTZ R12, -R3.reuse, R12 ;  /* 0x0000000c030c7221 */ /* 0x050fe20000010100 */
[----:B------:R-:W4:Y:S01]  /*4c20*/  LDS R32, [R4+0x1600] ;  /* 0x0016000004207984 */ /* 0x000f220000000800 */
[----:B------:R-:W-:-:S02]  /*4c30*/  FADD.FTZ R14, -R3, R14 ;  /* 0x0000000e030e7221 */ /* 0x000fc40000010100 */
[----:B------:R-:W-:Y:S01]  /*4c40*/  FMUL.FTZ R12, R12, 1.4426950216293334961 ;  /* 0x3fb8aa3b0c0c7820 */ /* 0x000fe20000410000 */
[----:B------:R-:W4:Y:S01]  /*4c50*/  LDS R34, [R4+0x1800] ;  /* 0x0018000004227984 */ /* 0x000f220000000800 */
[----:B------:R-:W2:Y:S01]  /*4c60*/  MUFU.EX2 R8, R8 ;  /* 0x0000000800087308 */ /* 0x000ea20000000800 */
[----:B------:R-:W-:Y:S01]  /*4c70*/  FMUL.FTZ R14, R14, 1.4426950216293334961 ;  /* 0x3fb8aa3b0e0e7820 */ /* 0x000fe20000410000 */
[C---:B------:R-:W-:Y:S01]  /*4c80*/  FADD.FTZ R16, -R3.reuse, R16 ;  /* 0x0000001003107221 */ /* 0x040fe20000010100 */
[----:B------:R-:W4:Y:S01]  /*4c90*/  LDS R36, [R4+0x1a00] ;  /* 0x001a000004247984 */ /* 0x000f220000000800 */
[C---:B------:R-:W-:Y:S02]  /*4ca0*/  FADD.FTZ R18, -R3.reuse, R18 ;  /* 0x0000001203127221 */ /* 0x040fe40000010100 */
[----:B------:R-:W-:Y:S02]  /*4cb0*/  FMUL.FTZ R16, R16, 1.4426950216293334961 ;  /* 0x3fb8aa3b10107820 */ /* 0x000fe40000410000 */
[----:B------:R-:W0:Y:S01]  /*4cc0*/  MUFU.EX2 R10, R10 ;  /* 0x0000000a000a7308 */ /* 0x000e220000000800 */
[----:B---3--:R-:W-:Y:S01]  /*4cd0*/  FADD.FTZ R7, R6, R7 ;  /* 0x0000000706077221 */ /* 0x008fe20000010000 */
        /* <DEDUP_REMOVED lines=20> */
[C---:B-1----:R-:W-:Y:S01]  /*4e20*/  FADD.FTZ R30, -R3.reuse, R30 ;  /* 0x0000001e031e7221 */ /* 0x042fe20000010100 */
[----:B----4-:R-:W-:Y:S01]  /*4e30*/  FADD.FTZ R32, -R3, R32 ;  /* 0x0000002003207221 */ /* 0x010fe20000010100 */
[----:B------:R-:W-:Y:S02]  /*4e40*/  STS [R4+0x200], R12 ;  /* 0x0002000c04007388 */ /* 0x000fe40000000800 */
[----:B------:R-:W-:Y:S01]  /*4e50*/  FMUL.FTZ R30, R30, 1.4426950216293334961 ;  /* 0x3fb8aa3b1e1e7820 */ /* 0x000fe20000410000 */
[----:B------:R-:W-:Y:S01]  /*4e60*/  FMUL.FTZ R32, R32, 1.4426950216293334961 ;  /* 0x3fb8aa3b20207820 */ /* 0x000fe20000410000 */
[----:B------:R-:W1:Y:S01]  /*4e70*/  MUFU.EX2 R18, R18 ;  /* 0x0000001200127308 */ /* 0x000e620000000800 */
[----:B--2---:R-:W-:Y:S01]  /*4e80*/  FADD.FTZ R7, R7, R14 ;  /* 0x0000000e07077221 */ /* 0x004fe20000010000 */
[C---:B------:R-:W-:Y:S01]  /*4e90*/  FADD.FTZ R34, -R3.reuse, R34 ;  /* 0x0000002203227221 */ /* 0x040fe20000010100 */
[----:B------:R-:W-:Y:S01]  /*4ea0*/  FADD.FTZ R36, -R3, R36 ;  /* 0x0000002403247221 */ /* 0x000fe20000010100 */
[----:B------:R-:W-:Y:S02]  /*4eb0*/  STS [R4+0x400], R14 ;  /* 0x0004000e04007388 */ /* 0x000fe40000000800 */
[----:B------:R-:W-:Y:S01]  /*4ec0*/  FMUL.FTZ R34, R34, 1.4426950216293334961 ;  /* 0x3fb8aa3b22227820 */ /* 0x000fe20000410000 */
[----:B------:R-:W-:Y:S01]  /*4ed0*/  FMUL.FTZ R36, R36, 1.4426950216293334961 ;  /* 0x3fb8aa3b24247820 */ /* 0x000fe20000410000 */
        /* <DEDUP_REMOVED lines=33> */
.L_x_27232:
[----:B------:R-:W-:Y:S05]  /*50f0*/  BSYNC B1 ;  /* 0x0000000000017941 */ /* 0x000fea0003800000 */
.L_x_27231:
        /* <DEDUP_REMOVED lines=55> */
.L_x_27235:
[----:B------:R-:W-:Y:S05]  /*5470*/  BSYNC B1 ;  /* 0x0000000000017941 */ /* 0x000fea0003800000 */
.L_x_27234:
        /* <DEDUP_REMOVED lines=26> */
.L_x_27227:
[----:B------:R-:W-:Y:S05]  /*5620*/  BSYNC B0 ;  /* 0x0000000000007941 */ /* 0x000fea0003800000 */
.L_x_27226:
        /* <DEDUP_REMOVED lines=59> */
.L_x_27240:
        /* <DEDUP_REMOVED lines=8> */
.L_x_27239:
[----:B------:R-:W-:Y:S05]  /*5a60*/  BSYNC B1 ;  /* 0x0000000000017941 */ /* 0x000fea0003800000 */
.L_x_27238:
        /* <DEDUP_REMOVED lines=15> */
.L_x_27243:
        /* <DEDUP_REMOVED lines=52> */
.L_x_27242:
[----:B------:R-:W-:Y:S05]  /*5ea0*/  BSYNC B1 ;  /* 0x0000000000017941 */ /* 0x000fea0003800000 */
.L_x_27241:
        /* <DEDUP_REMOVED lines=31> */
.L_x_27245:
[----:B------:R-:W-:Y:S05]  /*60a0*/  BSYNC B1 ;  /* 0x0000000000017941 */ /* 0x000fea0003800000 */
.L_x_27244:
        /* <DEDUP_REMOVED lines=14> */
.L_x_27237:
[----:B------:R-:W-:Y:S05]  /*6190*/  BSYNC B0 ;  /* 0x0000000000007941 */ /* 0x000fea0003800000 */
.L_x_27236:
        /* <DEDUP_REMOVED lines=32> */
.L_x_27247:
[----:B------:R-:W-:Y:S05]  /*63a0*/  BSYNC B0 ;  /* 0x0000000000007941 */ /* 0x000fea0003800000 */
.L_x_27246:
[----:B------:R-:W-:Y:S01]  /*63b0*/  ULDC UR14, c[0x0][0x26c] ;  /* 0x00009b00000e7ab9 */ /* 0x000fe20000000800 */
[----:B------:R-:W-:Y:S01]  /*63c0*/  ULDC.64 UR8, c[0x0][0x238] ;  /* 0x00008e0000087ab9 */ /* 0x000fe20000000a00 */
[----:B------:R-:W-:Y:S04]  /*63d0*/  BSSY B0, `(.L_x_27248) ;  /* 0x000017b000007945 */ /* 0x000fe80003800000 */
[----:B------:R-:W-:Y:S05]  /*63e0*/  @!P1 BRA `(.L_x_27249) ;  /* 0x00000000002c9947 */ /* 0x000fea0003800000 */
[----:B------:R-:W-:Y:S01]  /*63f0*/  IMAD.MOV.U32 R72, RZ, RZ, RZ ;  /* 0x000000ffff487224 */ /* 0x000fe200078e00ff */
[----:B------:R-:W-:Y:S01]  /*6400*/  CS2R R76, SRZ ;  /* 0x00000000004c7805 */ /* 0x000fe2000001ff00 */
[----:B------:R-:W-:Y:S01]  /*6410*/  IMAD.MOV.U32 R90, RZ, RZ, RZ ;  /* 0x000000ffff5a7224 */ /* 0x000fe200078e00ff */
[----:B------:R-:W-:Y:S01]  /*6420*/  CS2R R78, SRZ ;  /* 0x00000000004e7805 */ /* 0x000fe2000001ff00 */
[----:B------:R-:W-:Y:S01]  /*6430*/  IMAD.MOV.U32 R92, RZ, RZ, RZ ;  /* 0x000000ffff5c7224 */ /* 0x000fe200078e00ff */
[----:B------:R-:W-:Y:S01]  /*6440*/  CS2R R84, SRZ ;  /* 0x0000000000547805 */ /* 0x000fe2000001ff00 */
[----:B------:R-:W-:Y:S01]  /*6450*/  IMAD.MOV.U32 R94, RZ, RZ, RZ ;  /* 0x000000ffff5e7224 */ /* 0x000fe200078e00ff */
[----:B------:R-:W-:Y:S02]  /*6460*/  CS2R R80, SRZ ;  /* 0x0000000000507805 */ /* 0x000fe4000001ff00 */
[----:B------:R-:W-:Y:S01]  /*6470*/  CS2R R82, SRZ ;  /* 0x0000000000527805 */ /* 0x000fe2000001ff00 */
[----:B------:R-:W-:Y:S01]  /*6480*/  IMAD.MOV.U32 R86, RZ, RZ, RZ ;  /* 0x000000ffff567224 */ /* 0x000fe200078e00ff */
[----:B------:R-:W-:Y:S06]  /*6490*/  BRA `(.L_x_27250) ;  /* 0x0000001400b87947 */ /* 0x000fec0003800000 */
.L_x_27249:
[----:B------:R-:W1:Y:S01]  /*64a0*/  S2UR UR7, SR_CgaCtaId ;  /* 0x00000000000779c3 */ /* 0x000e620000008800 */
[----:B0---4-:R-:W-:Y:S01]  /*64b0*/  SHF.R.S32.HI R4, RZ, 0x1f, R69 ;  /* 0x0000001fff047819 */ /* 0x011fe20000011445 */
[----:B------:R-:W-:Y:S01]  /*64c0*/  UMOV UR6, 0x400 ;  /* 0x0000040000067882 */ /* 0x000fe20000000000 */
[----:B------:R-:W-:Y:S01]  /*64d0*/  IADD3 R75, P0, R119, UR5, RZ ;  /* 0x00000005774b7c10 */ /* 0x000fe2000ff1e0ff */
[----:B------:R-:W-:Y:S01]  /*64e0*/  ULDC.64 UR12, c[0x0][0x248] ;  /* 0x00009200000c7ab9 */ /* 0x000fe20000000a00 */
[----:B------:R-:W-:Y:S01]  /*64f0*/  LEA.HI R4, R4, R69, RZ, 0x2 ;  /* 0x0000004504047211 */ /* 0x000fe200078f10ff */
[----:B------:R-:W-:Y:S01]  /*6500*/  UIADD3 UR6, UR6, 0x200, URZ ;  /* 0x0000020006067890 */ /* 0x000fe2000fffe03f */
[----:B------:R-:W-:Y:S01]  /*6510*/  IMAD.U32 R8, RZ, RZ, UR17 ;  /* 0x00000011ff087e24 */ /* 0x000fe2000f8e00ff */
[----:B------:R-:W0:Y:S01]  /*6520*/  LDC R89, c[0x0][0x26c] ;  /* 0x00009b00ff597b82 */ /* 0x000e220000000800 */
[C---:B------:R-:W-:Y:S01]  /*6530*/  LOP3.LUT R6, R4.reuse, 0xfffffffc, RZ, 0xc0, !PT ;  /* 0xfffffffc04067812 */ /* 0x040fe200078ec0ff */
[----:B------:R-:W-:Y:S01]  /*6540*/  IMAD.SHL.U32 R4, R4, 0x4, RZ ;  /* 0x0000000404047824 */ /* 0x000fe200078e00ff */
[----:B------:R-:W-:Y:S01]  /*6550*/  LOP3.LUT R88, RZ, R88, RZ, 0x33, !PT ;  /* 0x00000058ff587212 */ /* 0x000fe200078e33ff */
[----:B------:R-:W-:Y:S01]  /*6560*/  IMAD.MOV.U32 R72, RZ, RZ, RZ ;  /* 0x000000ffff487224 */ /* 0x000fe200078e00ff */
[----:B------:R-:W-:Y:S01]  /*6570*/  CS2R R76, SRZ ;  /* 0x00000000004c7805 */ /* 0x000fe2000001ff00 */
[----:B--2---:R-:W-:Y:S01]  /*6580*/  IMAD.IADD R3, R69, 0x1, -R6 ;  /* 0x0000000145037824 */ /* 0x004fe200078e0a06 */
[----:B------:R-:W-:Y:S01]  /*6590*/  LEA.HI.X.SX32 R6, R119, UR18, 0x1, P0 ;  /* 0x0000001277067c11 */ /* 0x000fe200080f0eff */
[----:B------:R-:W-:Y:S01]  /*65a0*/  IMAD.MOV.U32 R90, RZ, RZ, RZ ;  /* 0x000000ffff5a7224 */ /* 0x000fe200078e00ff */
[----:B------:R-:W-:Y:S01]  /*65b0*/  LOP3.LUT R4, R4, 0xfffffff0, RZ, 0xc0, !PT ;  /* 0xfffffff004047812 */ /* 0x000fe200078ec0ff */
[----:B------:R-:W-:Y:S01]  /*65c0*/  IMAD.SHL.U32 R73, R3, 0x4, RZ ;  /* 0x0000000403497824 */ /* 0x000fe200078e00ff */
[C---:B------:R-:W-:Y:S01]  /*65d0*/  LEA R70, P0, R75.reuse, UR12, 0x2 ;  /* 0x0000000c4b467c11 */ /* 0x040fe2000f8010ff */
[----:B------:R-:W-:Y:S01]  /*65e0*/  ULDC UR12, c[0x0][0x270] ;  /* 0x00009c00000c7ab9 */ /* 0x000fe20000000800 */
[C---:B------:R-:W-:Y:S01]  /*65f0*/  IMAD R74, R68.reuse, 0x4, R3 ;  /* 0x00000004444a7824 */ /* 0x040fe200078e0203 */
[----:B------:R-:W-:Y:S01]  /*6600*/  CS2R R78, SRZ ;  /* 0x00000000004e7805 */ /* 0x000fe2000001ff00 */
[----:B------:R-:W-:Y:S01]  /*6610*/  IMAD R71, R68, 0x10, R73 ;  /* 0x0000001044477824 */ /* 0x000fe200078e0249 */
[----:B-1----:R-:W-:Y:S01]  /*6620*/  ULEA UR6, UR7, UR6, 0x18 ;  /* 0x0000000607067291 */ /* 0x002fe2000f8ec03f */
[----:B------:R-:W-:Y:S01]  /*6630*/  IMAD R2, R2, UR12, RZ ;  /* 0x0000000c02027c24 */ /* 0x000fe2000f8e02ff */
[----:B------:R-:W-:Y:S01]  /*6640*/  LEA.HI.X R75, R75, UR13, R6, 0x2, P0 ;  /* 0x0000000d4b4b7c11 */ /* 0x000fe200080f1406 */
[----:B------:R-:W-:Y:S01]  /*6650*/  IMAD.IADD R73, R73, 0x1, R4 ;  /* 0x0000000149497824 */ /* 0x000fe200078e0204 */
[----:B------:R-:W-:Y:S01]  /*6660*/  IADD3 R71, R71, 0x3, R8 ;  /* 0x0000000347477810 */ /* 0x000fe20007ffe008 */
[----:B------:R-:W-:Y:S01]  /*6670*/  IMAD.MOV.U32 R92, RZ, RZ, RZ ;  /* 0x000000ffff5c7224 */ /* 0x000fe200078e00ff */
[----:B------:R-:W-:Y:S01]  /*6680*/  CS2R R84, SRZ ;  /* 0x0000000000547805 */ /* 0x000fe2000001ff00 */
[----:B------:R-:W-:Y:S01]  /*6690*/  IMAD.MOV.U32 R94, RZ, RZ, RZ ;  /* 0x000000ffff5e7224 */ /* 0x000fe200078e00ff */
[----:B------:R-:W-:-:S02]  /*66a0*/  CS2R R80, SRZ ;  /* 0x0000000000507805 */ /* 0x000fc4000001ff00 */
[----:B------:R-:W-:Y:S01]  /*66b0*/  CS2R R82, SRZ ;  /* 0x0000000000527805 */ /* 0x000fe2000001ff00 */
[----:B------:R-:W-:Y:S01]  /*66c0*/  IMAD.MOV.U32 R86, RZ, RZ, RZ ;  /* 0x000000ffff567224 */ /* 0x000fe200078e00ff */
[----:B0-----:R-:W-:Y:S01]  /*66d0*/  SHF.R.S32.HI R89, RZ, 0x1f, R89 ;  /* 0x0000001fff597819 */ /* 0x001fe20000011459 */
[C---:B------:R-:W-:Y:S01]  /*66e0*/  VIADD R91, R73.reuse, 0x100 ;  /* 0x00000100495b7836 */ /* 0x040fe20000000000 */
[----:B------:R-:W-:Y:S01]  /*66f0*/  SHF.R.S32.HI R3, RZ, 0x1f, R2 ;  /* 0x0000001fff037819 */ /* 0x000fe20000011402 */
[C---:B------:R-:W-:Y:S01]  /*6700*/  VIADD R93, R73.reuse, 0x180 ;  /* 0x00000180495d7836 */ /* 0x040fe20000000000 */
[----:B------:R-:W-:Y:S01]  /*6710*/  LEA R74, R74, UR6, 0x4 ;  /* 0x000000064a4a7c11 */ /* 0x000fe2000f8e20ff */
        /* <DEDUP_REMOVED lines=11> */
.L_x_27251:
[----:B------:R-:W-:Y:S02]  /*67d0*/  IMAD.MOV.U32 R8, RZ, RZ, R70 ;  /* 0x000000ffff087224 */ /* 0x000fe400078e0046 */
[----:B------:R-:W-:-:S05]  /*67e0*/  IMAD.MOV.U32 R9, RZ, RZ, R75 ;  /* 0x000000ffff097224 */ /* 0x000fca00078e004b */
        /* <DEDUP_REMOVED lines=83> */
[C---:B------:R-:W-:Y:S01]  /*6d20*/  @!P0 ISETP.GE.AND P6, PT, R66.reuse, UR16, PT ;  /* 0x0000001042008c0c */ /* 0x040fe2000bfc6270 */
[----:B------:R-:W-:Y:S01]  /*6d30*/  @!P0 VIADD R65, R71, 0xfffffffe ;  /* 0xfffffffe47418836 */ /* 0x000fe20000000000 */
[----:B------:R-:W-:-:S04]  /*6d40*/  @!P0 ISETP.GE.AND P3, PT, R66, UR16, PT ;  /* 0x0000001042008c0c */ /* 0x000fc8000bf66270 */
[C---:B------:R-:W-:Y:S02]  /*6d50*/  @!P0 ISETP.GE.AND P1, PT, R65.reuse, UR16, PT ;  /* 0x0000001041008c0c */ /* 0x040fe4000bf26270 */
[----:B------:R-:W-:Y:S01]  /*6d60*/  @!P0 ISETP.GE.AND P4, PT, R65, UR16, PT ;  /* 0x0000001041008c0c */ /* 0x000fe2000bf86270 */
[C---:B------:R-:W-:Y:S02]  /*6d70*/  @!P0 VIADD R65, R71.reuse, 0xffffffff ;  /* 0xffffffff47418836 */ /* 0x040fe40000000000 */
[C---:B------:R-:W-:Y:S01]  /*6d80*/  @!P0 VIADD R96, R71.reuse, 0xfffffffe ;  /* 0xfffffffe47608836 */ /* 0x040fe20000000000 */
        /* <DEDUP_REMOVED lines=66> */
[----:B------:R-:W-:Y:S02]  /*71b0*/  @!P0 FSEL R29, R29, RZ, !P6 ;  /* 0x000000ff1d1d8208 */ /* 0x000fe40007000000 */
[----:B------:R-:W-:Y:S01]  /*71c0*/  @!P0 ISETP.GE.AND P2, PT, R64, UR16, PT ;  /* 0x0000001040008c0c */ /* 0x000fe2000bf46270 */
[----:B------:R-:W-:Y:S01]  /*71d0*/  @!P0 VIADD R64, R71, 0xfffffffe ;  /* 0xfffffffe47408836 */ /* 0x000fe20000000000 */
[----:B------:R-:W-:-:S02]  /*71e0*/  @!P0 ISETP.GE.AND P4, PT, R65, UR16, PT ;  /* 0x0000001041008c0c */ /* 0x000fc4000bf86270 */
[----:B------:R-:W-:Y:S02]  /*71f0*/  @!P0 ISETP.GE.AND P6, PT, R71, UR16, PT ;  /* 0x0000001047008c0c */ /* 0x000fe4000bfc6270 */
[----:B------:R-:W-:Y:S02]  /*7200*/  @!P0 FSEL R34, R34, RZ, !P4 ;  /* 0x000000ff22228208 */ /* 0x000fe40006000000 */
[----:B------:R-:W-:Y:S02]  /*7210*/  @!P0 FSEL R31, R31, RZ, !P6 ;  /* 0x000000ff1f1f8208 */ /* 0x000fe40007000000 */
[----:B------:R-:W-:Y:S02]  /*7220*/  @!P0 ISETP.GE.AND P6, PT, R65, UR16, PT ;  /* 0x0000001041008c0c */ /* 0x000fe4000bfc6270 */
[----:B------:R-:W-:Y:S02]  /*7230*/  @!P0 FSEL R33, R33, RZ, !P3 ;  /* 0x000000ff21218208 */ /* 0x000fe40005800000 */
[----:B------:R-:W-:Y:S01]  /*7240*/  @!P0 ISETP.GE.AND P4, PT, R64, UR16, PT ;  /* 0x0000001040008c0c */ /* 0x000fe2000bf86270 */
[C---:B------:R-:W-:Y:S01]  /*7250*/  @!P0 VIADD R64, R71.reuse, 0xfffffffd ;  /* 0xfffffffd47408836 */ /* 0x040fe20000000000 */
[----:B------:R-:W-:-:S02]  /*7260*/  @!P0 ISETP.GE.AND P3, PT, R71, UR16, PT ;  /* 0x0000001047008c0c */ /* 0x000fc4000bf66270 */
[----:B------:R-:W-:Y:S02]  /*7270*/  @!P0 FSEL R38, R38, RZ, !P6 ;  /* 0x000000ff26268208 */ /* 0x000fe40007000000 */
[----:B------:R-:W-:Y:S02]  /*7280*/  @!P0 FSEL R35, R35, RZ, !P3 ;  /* 0x000000ff23238208 */ /* 0x000fe40005800000 */
[----:B------:R-:W-:Y:S02]  /*7290*/  @!P0 FSEL R36, R36, RZ, !P5 ;  /* 0x000000ff24248208 */ /* 0x000fe40006800000 */
[----:B------:R-:W-:Y:S01]  /*72a0*/  @!P0 ISETP.GE.AND P6, PT, R96, UR16, PT ;  /* 0x0000001060008c0c */ /* 0x000fe2000bfc6270 */
[----:B------:R-:W-:Y:S01]  /*72b0*/  @!P0 VIADD R96, R71, 0xfffffffd ;  /* 0xfffffffd47608836 */ /* 0x000fe20000000000 */
[----:B------:R-:W-:Y:S02]  /*72c0*/  @!P0 ISETP.GE.AND P3, PT, R65, UR16, PT ;  /* 0x0000001041008c0c */ /* 0x000fe4000bf66270 */
[----:B------:R-:W-:-:S02]  /*72d0*/  @!P0 ISETP.GE.AND P5, PT, R64, UR16, PT ;  /* 0x0000001040008c0c */ /* 0x000fc4000bfa6270 */
[----:B------:R-:W0:Y:S01]  /*72e0*/  LDS.128 R64, [R74] ;  /* 0x000000004a407984 */ /* 0x000e220000000c00 */
[----:B------:R-:W-:Y:S02]  /*72f0*/  @!P0 FSEL R40, R40, RZ, !P2 ;  /* 0x000000ff28288208 */ /* 0x000fe40005000000 */
[----:B------:R-:W-:Y:S01]  /*7300*/  @!P0 ISETP.GE.AND P2, PT, R96, UR16, PT ;  /* 0x0000001060008c0c */ /* 0x000fe2000bf46270 */
[C---:B------:R-:W-:Y:S01]  /*7310*/  @!P0 VIADD R96, R71.reuse, 0xfffffffe ;  /* 0xfffffffe47608836 */ /* 0x040fe20000000000 */
[----:B------:R-:W-:Y:S01]  /*7320*/  @!P0 FSEL R42, R42, RZ, !P3 ;  /* 0x000000ff2a2a8208 */ /* 0x000fe20005800000 */
[----:B------:R-:W-:Y:S01]  /*7330*/  @!P0 VIADD R98, R71, 0xffffffff ;  /* 0xffffffff47628836 */ /* 0x000fe20000000000 */
        /* <DEDUP_REMOVED lines=18> */
[----:B------:R-:W-:-:S04]  /*7460*/  @!P0 ISETP.GE.AND P4, PT, R98, UR16, PT ;  /* 0x0000001062008c0c */ /* 0x000fc8000bf86270 */
[----:B------:R-:W-:Y:S02]  /*7470*/  @!P0 FSEL R50, R50, RZ, !P4 ;  /* 0x000000ff32328208 */ /* 0x000fe40006000000 */
[----:B------:R-:W-:Y:S01]  /*7480*/  @!P0 ISETP.GE.AND P4, PT, R96, UR16, PT ;  /* 0x0000001060008c0c */ /* 0x000fe2000bf86270 */
[----:B------:R-:W-:Y:S01]  /*7490*/  @!P0 VIADD R96, R71, 0xfffffffd ;  /* 0xfffffffd47608836 */ /* 0x000fe20000000000 */
[----:B------:R-:W-:Y:S02]  /*74a0*/  @!P0 FSEL R45, R45, RZ, !P6 ;  /* 0x000000ff2d2d8208 */ /* 0x000fe40007000000 */
[----:B------:R-:W-:Y:S01]  /*74b0*/  @!P0 FSEL R49, R49, RZ, !P3 ;  /* 0x000000ff31318208 */ /* 0x000fe20005800000 */
[----:B0-----:R-:W-:Y:S01]  /*74c0*/  FMUL.FTZ R5, R65, R5 ;  /* 0x0000000541057220 */ /* 0x001fe20000410000 */
[C---:B------:R-:W-:Y:S02]  /*74d0*/  @!P0 ISETP.GE.AND P6, PT, R71.reuse, UR16, PT ;  /* 0x0000001047008c0c */ /* 0x040fe4000bfc6270 */
[----:B------:R-:W-:-:S02]  /*74e0*/  @!P0 ISETP.GE.AND P3, PT, R71, UR16, PT ;  /* 0x0000001047008c0c */ /* 0x000fc4000bf66270 */
[----:B------:R-:W-:Y:S02]  /*74f0*/  @!P0 FSEL R53, R53, RZ, !P1 ;  /* 0x000000ff35358208 */ /* 0x000fe40004800000 */
[----:B------:R-:W-:Y:S01]  /*7500*/  @!P0 ISETP.GE.AND P1, PT, R96, UR16, PT ;  /* 0x0000001060008c0c */ /* 0x000fe2000bf26270 */
[----:B------:R-:W-:Y:S01]  /*7510*/  FFMA.FTZ R5, R64, R4, R5 ;  /* 0x0000000440057223 */ /* 0x000fe20000010005 */
[----:B------:R-:W-:Y:S02]  /*7520*/  @!P0 FSEL R47, R47, RZ, !P6 ;  /* 0x000000ff2f2f8208 */ /* 0x000fe40007000000 */
[----:B------:R-:W-:Y:S01]  /*7530*/  @!P0 FSEL R51, R51, RZ, !P3 ;  /* 0x000000ff33338208 */ /* 0x000fe20005800000 */
[C---:B------:R-:W-:Y:S01]  /*7540*/  @!P0 VIADD R4, R71.reuse, 0xffffffff ;  /* 0xffffffff47048836 */ /* 0x040fe20000000000 */
[C---:B------:R-:W-:Y:S02]  /*7550*/  @!P0 ISETP.GE.AND P6, PT, R98.reuse, UR16, PT ;  /* 0x0000001062008c0c */ /* 0x040fe4000bfc6270 */
[----:B------:R-:W-:Y:S01]  /*7560*/  @!P0 ISETP.GE.AND P3, PT, R98, UR16, PT ;  /* 0x0000001062008c0c */ /* 0x000fe2000bf66270 */
[----:B------:R-:W-:Y:S01]  /*7570*/  @!P0 VIADD R98, R71, 0xfffffffe ;  /* 0xfffffffe47628836 */ /* 0x000fe20000000000 */
[----:B------:R-:W-:-:S02]  /*7580*/  @!P0 FSEL R60, R60, RZ, !P1 ;  /* 0x000000ff3c3c8208 */ /* 0x000fc40004800000 */
[----:B------:R-:W-:Y:S02]  /*7590*/  @!P0 ISETP.GE.AND P1, PT, R71, UR16, PT ;  /* 0x0000001047008c0c */ /* 0x000fe4000bf26270 */
[----:B------:R-:W-:Y:S02]  /*75a0*/  @!P0 FSEL R52, R52, RZ, !P5 ;  /* 0x000000ff34348208 */ /* 0x000fe40006800000 */
[----:B------:R-:W-:Y:S02]  /*75b0*/  @!P0 FSEL R57, R57, RZ, !P4 ;  /* 0x000000ff39398208 */ /* 0x000fe40006000000 */
[----:B------:R-:W-:Y:S02]  /*75c0*/  @!P0 FSEL R56, R56, RZ, !P2 ;  /* 0x000000ff38388208 */ /* 0x000fe40005000000 */
[----:B------:R-:W-:Y:S02]  /*75d0*/  @!P0 FSEL R55, R55, RZ, !P1 ;  /* 0x000000ff37378208 */ /* 0x000fe40004800000 */
[----:B------:R-:W-:-:S02]  /*75e0*/  @!P0 ISETP.GE.AND P5, PT, R98, UR16, PT ;  /* 0x0000001062008c0c */ /* 0x000fc4000bfa6270 */
[----:B------:R-:W-:Y:S02]  /*75f0*/  @!P0 ISETP.GE.AND P4, PT, R4, UR16, PT ;  /* 0x0000001004008c0c */ /* 0x000fe4000bf86270 */
[C---:B------:R-:W-:Y:S02]  /*7600*/  @!P0 ISETP.GE.AND P2, PT, R71.reuse, UR16, PT ;  /* 0x0000001047008c0c */ /* 0x040fe4000bf46270 */
[----:B------:R-:W-:Y:S02]  /*7610*/  @!P0 ISETP.GE.AND P1, PT, R71, UR16, PT ;  /* 0x0000001047008c0c */ /* 0x000fe4000bf26270 */
[----:B------:R-:W-:Y:S02]  /*7620*/  @!P0 FSEL R61, R61, RZ, !P5 ;  /* 0x000000ff3d3d8208 */ /* 0x000fe40006800000 */
[----:B------:R-:W-:Y:S02]  /*7630*/  @!P0 FSEL R54, R54, RZ, !P6 ;  /* 0x000000ff36368208 */ /* 0x000fe40007000000 */
[----:B------:R-:W-:-:S02]  /*7640*/  @!P0 FSEL R58, R58, RZ, !P3 ;  /* 0x000000ff3a3a8208 */ /* 0x000fc40005800000 */
[----:B------:R-:W-:Y:S02]  /*7650*/  @!P0 FSEL R62, R62, RZ, !P4 ;  /* 0x000000ff3e3e8208 */ /* 0x000fe40006000000 */
[----:B------:R-:W-:Y:S02]  /*7660*/  @!P0 FSEL R59, R59, RZ, !P2 ;  /* 0x000000ff3b3b8208 */ /* 0x000fe40005000000 */
        /* <DEDUP_REMOVED lines=81> */
.L_x_27250:
[----:B------:R-:W-:Y:S05]  /*7b80*/  BSYNC B0 ;  /* 0x0000000000007941 */ /* 0x000fea0003800000 */
.L_x_27248:
[----:B--2-4-:R-:W2:Y:S01]  /*7b90*/  SHFL.BFLY PT, R3, R86, 0x2, 0x1f ;  /* 0x0c401f0056037f89 */ /* 0x014ea200000e0000 */
[----:B------:R-:W4:Y:S01]  /*7ba0*/  S2UR UR5, SR_CgaCtaId ;  /* 0x00000000000579c3 */ /* 0x000f220000008800 */
[----:B------:R-:W-:Y:S01]  /*7bb0*/  SHF.R.S32.HI R12, RZ, 0x1f, R69 ;  /* 0x0000001fff0c7819 */ /* 0x000fe20000011445 */
[----:B------:R-:W-:Y:S01]  /*7bc0*/  VIADD R14, R0, 0x1f ;  /* 0x0000001f000e7836 */ /* 0x000fe20000000000 */
[----:B------:R-:W1:Y:S01]  /*7bd0*/  SHFL.BFLY PT, R2, R79, 0x2, 0x1f ;  /* 0x0c401f004f027f89 */ /* 0x000e6200000e0000 */
[----:B------:R-:W-:Y:S01]  /*7be0*/  UMOV UR4, 0x400 ;  /* 0x0000040000047882 */ /* 0x000fe20000000000 */
[----:B------:R-:W-:Y:S01]  /*7bf0*/  LEA.HI R37, R12, R69, RZ, 0x2 ;  /* 0x000000450c257211 */ /* 0x000fe200078f10ff */
[----:B------:R-:W-:Y:S01]  /*7c00*/  UIADD3 UR4, UR4, 0x200, URZ ;  /* 0x0000020004047890 */ /* 0x000fe2000fffe03f */
[----:B0-----:R-:W0:Y:S01]  /*7c10*/  SHFL.BFLY PT, R4, R85, 0x2, 0x1f ;  /* 0x0c401f0055047f89 */ /* 0x001e2200000e0000 */
[----:B------:R-:W-:Y:S01]  /*7c20*/  ISETP.GT.U32.AND P3, PT, R14, 0x3e, PT ;  /* 0x0000003e0e00780c */ /* 0x000fe20003f64070 */
[----:B------:R-:W-:Y:S01]  /*7c30*/  BSSY B0, `(.L_x_27252) ;  /* 0x0000057000007945 */ /* 0x000fe20003800000 */
[----:B------:R-:W-:Y:S01]  /*7c40*/  LOP3.LUT R14, R0, 0xffffffc0, RZ, 0xc0, !PT ;  /* 0xffffffc0000e7812 */ /* 0x000fe200078ec0ff */
[----:B------:R-:W3:Y:S01]  /*7c50*/  SHFL.BFLY PT, R6, R83, 0x2, 0x1f ;  /* 0x0c401f0053067f89 */ /* 0x000ee200000e0000 */
[----:B------:R-:W-:-:S02]  /*7c60*/  SHF.R.S32.HI R37, RZ, 0x2, R37 ;  /* 0x00000002ff257819 */ /* 0x000fc40000011425 */
[----:B------:R-:W-:Y:S01]  /*7c70*/  LOP3.LUT R18, R0, 0xffffffe0, RZ, 0xc0, !PT ;  /* 0xffffffe000127812 */ /* 0x000fe200078ec0ff */
[----:B------:R-:W3:Y:S02]  /*7c80*/  SHFL.BFLY PT, R10, R81, 0x2, 0x1f ;  /* 0x0c401f00510a7f89 */ /* 0x000ee400000e0000 */
[----:B------:R-:W-:Y:S02]  /*7c90*/  IMAD R68, R68, 0x78, R37 ;  /* 0x0000007844447824 */ /* 0x000fe400078e0225 */
[----:B------:R-:W3:Y:S04]  /*7ca0*/  SHFL.BFLY PT, R5, R80, 0x2, 0x1f ;  /* 0x0c401f0050057f89 */ /* 0x000ee800000e0000 */
[----:B------:R-:W3:Y:S01]  /*7cb0*/  SHFL.BFLY PT, R8, R77, 0x2, 0x1f ;  /* 0x0c401f004d087f89 */ /* 0x000ee200000e0000 */
[----:B--2---:R-:W-:Y:S01]  /*7cc0*/  FADD.FTZ R86, R3, R86 ;  /* 0x0000005603567221 */ /* 0x004fe20000010000 */
[----:B------:R-:W-:Y:S01]  /*7cd0*/  LOP3.LUT R3, R69, 0x3, RZ, 0xc0, !PT ;  /* 0x0000000345037812 */ /* 0x000fe200078ec0ff */
[----:B----4-:R-:W-:Y:S01]  /*7ce0*/  ULEA UR4, UR5, UR4, 0x18 ;  /* 0x0000000405047291 */ /* 0x010fe2000f8ec03f */
[----:B------:R-:W2:Y:S01]  /*7cf0*/  SHFL.BFLY PT, R7, R82, 0x2, 0x1f ;  /* 0x0c401f0052077f89 */ /* 0x000ea200000e0000 */
[----:B-1----:R-:W-:Y:S01]  /*7d00*/  FADD.FTZ R2, R2, R79 ;  /* 0x0000004f02027221 */ /* 0x002fe20000010000 */
[----:B------:R-:W-:-:S02]  /*7d10*/  ISETP.NE.AND P2, PT, R3, RZ, PT ;  /* 0x000000ff0300720c */ /* 0x000fc40003f45270 */
[----:B------:R-:W1:Y:S01]  /*7d20*/  SHFL.BFLY PT, R9, R84, 0x2, 0x1f ;  /* 0x0c401f0054097f89 */ /* 0x000e6200000e0000 */
[----:B0-----:R-:W-:Y:S01]  /*7d30*/  FADD.FTZ R4, R4, R85 ;  /* 0x0000005504047221 */ /* 0x001fe20000010000 */
[----:B------:R-:W-:Y:S02]  /*7d40*/  ISETP.NE.OR P5, PT, R14, 0x40, P2 ;  /* 0x000000400e00780c */ /* 0x000fe400017a5670 */
[----:B------:R-:W0:Y:S01]  /*7d50*/  SHFL.BFLY PT, R11, R94, 0x2, 0x1f ;  /* 0x0c401f005e0b7f89 */ /* 0x000e2200000e0000 */
[----:B---3--:R-:W-:Y:S01]  /*7d60*/  FADD.FTZ R6, R6, R83 ;  /* 0x0000005306067221 */ /* 0x008fe20000010000 */
[----:B------:R-:W-:Y:S02]  /*7d70*/  ISETP.GT.OR P0, PT, R0, 0x3f, P2 ;  /* 0x0000003f0000780c */ /* 0x000fe40001704670 */
        /* <DEDUP_REMOVED lines=8> */
[----:B------:R-:W-:Y:S02]  /*7e00*/  ISETP.NE.OR P4, PT, R18, 0x20, P2 ;  /* 0x000000201200780c */ /* 0x000fe40001785670 */
[----:B------:R-:W4:Y:S01]  /*7e10*/  SHFL.BFLY PT, R19, R90, 0x2, 0x1f ;  /* 0x0c401f005a137f89 */ /* 0x000f2200000e0000 */
[----:B--2---:R-:W-:-:S03]  /*7e20*/  FADD.FTZ R82, R7, R82 ;  /* 0x0000005207527221 */ /* 0x004fc60000010000 */
[----:B------:R-:W2:Y:S01]  /*7e30*/  SHFL.BFLY PT, R21, R72, 0x2, 0x1f ;  /* 0x0c401f0048157f89 */ /* 0x000ea200000e0000 */
[----:B-1----:R-:W-:Y:S01]  /*7e40*/  FADD.FTZ R84, R9, R84 ;  /* 0x0000005409547221 */ /* 0x002fe20000010000 */
[----:B0-----:R-:W-:Y:S02]  /*7e50*/  FADD.FTZ R16, R11, R94 ;  /* 0x0000005e0b107221 */ /* 0x001fe40000010000 */
        /* <DEDUP_REMOVED lines=26> */
[----:B0-----:R-:W-:-:S03]  /*8000*/  FADD.FTZ R7, R82, R15 ;  /* 0x0000000f52077221 */ /* 0x001fc60000010000 */
[----:B------:R-:W0:Y:S01]  /*8010*/  SHFL.BFLY PT, R31, R72, 0x1, 0x1f ;  /* 0x0c201f00481f7f89 */ /* 0x000e2200000e0000 */
[----:B-1----:R-:W-:Y:S01]  /*8020*/  FADD.FTZ R11, R84, R19 ;  /* 0x00000013540b7221 */ /* 0x002fe20000010000 */
[----:B------:R-:W-:Y:S01]  /*8030*/  BAR.SYNC.DEFER_BLOCKING 0x0 ;  /* 0x0000000000007b1d */ /* 0x000fe20000010000 */
[----:B---3--:R-:W-:Y:S01]  /*8040*/  FADD.FTZ R16, R16, R21 ;  /* 0x0000001510107221 */ /* 0x008fe20000010000 */
[----:B----4-:R-:W-:Y:S01]  /*8050*/  FADD.FTZ R17, R78, R23 ;  /* 0x000000174e117221 */ /* 0x010fe20000010000 */
[----:B------:R-:W-:Y:S01]  /*8060*/  FADD.FTZ R26, R26, R25 ;  /* 0x000000191a1a7221 */ /* 0x000fe20000010000 */
[----:B--2---:R-:W-:Y:S01]  /*8070*/  FADD.FTZ R27, R27, R12 ;  /* 0x0000000c1b1b7221 */ /* 0x004fe20000010000 */
        /* <DEDUP_REMOVED lines=18> */
.L_x_27253:
[----:B------:R-:W-:Y:S05]  /*81a0*/  BSYNC B0 ;  /* 0x0000000000007941 */ /* 0x000fea0003800000 */
.L_x_27252:
        /* <DEDUP_REMOVED lines=33> */
.L_x_27255:
[----:B------:R-:W-:Y:S05]  /*83c0*/  BSYNC B0 ;  /* 0x0000000000007941 */ /* 0x000fea0003800000 */
.L_x_27254:
        /* <DEDUP_REMOVED lines=18> */
.L_x_27257:
[----:B------:R-:W-:Y:S05]  /*84f0*/  BSYNC B0 ;  /* 0x0000000000007941 */ /* 0x000fea0003800000 */
.L_x_27256:
        /* <DEDUP_REMOVED lines=34> */
.L_x_27259:
[----:B------:R-:W-:Y:S05]  /*8720*/  BSYNC B0 ;  /* 0x0000000000007941 */ /* 0x000fea0003800000 */
.L_x_27258:
        /* <DEDUP_REMOVED lines=23> */
[C---:B------:R-:W-:Y:S02]  /*88a0*/  IADD3 R15, P2, R12.reuse, UR4, RZ ;  /* 0x000000040c0f7c10 */ /* 0x040fe4000ff5e0ff */
[C---:B------:R-:W-:Y:S02]  /*88b0*/  IADD3 R13, P1, R9.reuse, UR4, RZ ;  /* 0x00000004090d7c10 */ /* 0x040fe4000ff3e0ff */
[----:B------:R-:W-:Y:S02]  /*88c0*/  LEA.HI.X.SX32 R18, R12, UR7, 0x1, P2 ;  /* 0x000000070c127c11 */ /* 0x000fe400090f0eff */
[----:B------:R-:W-:-:S02]  /*88d0*/  LEA.HI.X.SX32 R20, R9, UR7, 0x1, P1 ;  /* 0x0000000709147c11 */ /* 0x000fc400088f0eff */
[----:B------:R-:W-:Y:S02]  /*88e0*/  LEA R14, P2, R15, UR8, 0x2 ;  /* 0x000000080f0e7c11 */ /* 0x000fe4000f8410ff */
[----:B------:R-:W-:Y:S02]  /*88f0*/  LEA.HI.X.SX32 R22, R37, UR7, 0x1, P0 ;  /* 0x0000000725167c11 */ /* 0x000fe400080f0eff */
[----:B------:R-:W-:Y:S02]  /*8900*/  LEA R12, P1, R13, UR8, 0x2 ;  /* 0x000000080d0c7c11 */ /* 0x000fe4000f8210ff */
[----:B------:R-:W-:Y:S02]  /*8910*/  LEA R8, P0, R19, UR8, 0x2 ;  /* 0x0000000813087c11 */ /* 0x000fe4000f8010ff */
[----:B------:R-:W-:Y:S01]  /*8920*/  LEA.HI.X R15, R15, UR9, R18, 0x2, P2 ;  /* 0x000000090f0f7c11 */ /* 0x000fe200090f1412 */
[----:B------:R-:W-:Y:S01]  /*8930*/  VIADD R18, R37, 0x18 ;  /* 0x0000001825127836 */ /* 0x000fe20000000000 */
[----:B------:R-:W-:Y:S01]  /*8940*/  LEA.HI.X R13, R13, UR9, R20, 0x2, P1 ;  /* 0x000000090d0d7c11 */ /* 0x000fe200088f1414 */
[----:B------:R-:W-:Y:S01]  /*8950*/  VIADD R20, R37, 0x28 ;  /* 0x0000002825147836 */ /* 0x000fe20000000000 */
[----:B------:R-:W-:Y:S01]  /*8960*/  LEA.HI.X R9, R19, UR9, R22, 0x2, P0 ;  /* 0x0000000913097c11 */ /* 0x000fe200080f1416 */
[----:B------:R-:W-:Y:S01]  /*8970*/  VIADD R19, R37, 0x20 ;  /* 0x0000002025137836 */ /* 0x000fe20000000000 */
[----:B------:R-:W-:-:S02]  /*8980*/  IADD3 R31, P0, R18, UR4, RZ ;  /* 0x00000004121f7c10 */ /* 0x000fc4000ff1e0ff */
[----:B------:R-:W-:Y:S01]  /*8990*/  IADD3 R23, P2, R20, UR4, RZ ;  /* 0x0000000414177c10 */ /* 0x000fe2000ff5e0ff */
[----:B------:R-:W-:Y:S01]  /*89a0*/  STG.E desc[UR10][R8.64], R0 ;  /* 0x0000000008007986 */ /* 0x000fe2000c10190a */
[----:B------:R-:W-:Y:S02]  /*89b0*/  IADD3 R29, P1, R19, UR4, RZ ;  /* 0x00000004131d7c10 */ /* 0x000fe4000ff3e0ff */
[----:B------:R-:W-:Y:S01]  /*89c0*/  LEA.HI.X.SX32 R34, R18, UR7, 0x1, P0 ;  /* 0x0000000712227c11 */ /* 0x000fe200080f0eff */
[----:B------:R-:W-:Y:S01]  /*89d0*/  STG.E desc[UR10][R12.64], R2 ;  /* 0x000000020c007986 */ /* 0x000fe2000c10190a */
[----:B------:R-:W-:Y:S02]  /*89e0*/  IADD3 R25, P3, R21, UR4, RZ ;  /* 0x0000000415197c10 */ /* 0x000fe4000ff7e0ff */
[----:B------:R-:W-:Y:S01]  /*89f0*/  LEA.HI.X.SX32 R30, R20, UR7, 0x1, P2 ;  /* 0x00000007141e7c11 */ /* 0x000fe200090f0eff */
[----:B------:R-:W-:Y:S01]  /*8a00*/  STG.E desc[UR10][R14.64], R3 ;  /* 0x000000030e007986 */ /* 0x000fe2000c10190a */
[----:B------:R-:W-:-:S02]  /*8a10*/  LEA R18, P0, R31, UR8, 0x2 ;  /* 0x000000081f127c11 */ /* 0x000fc4000f8010ff */
        /* <DEDUP_REMOVED lines=9> */
[----:B------:R-:W-:Y:S01]  /*8ab0*/  LEA.HI.X R21, R29, UR9, R32, 0x2, P1 ;  /* 0x000000091d157c11 */ /* 0x000fe200088f1420 */
[----:B------:R-:W-:Y:S01]  /*8ac0*/  VIADD R29, R37, 0x40 ;  /* 0x00000040251d7836 */ /* 0x000fe20000000000 */
        /* <DEDUP_REMOVED lines=11> */
[----:B------:R-:W-:Y:S01]  /*8b80*/  LEA R34, P3, R35, UR8, 0x2 ;  /* 0x0000000823227c11 */ /* 0x000fe2000f8610ff */
[----:B------:R-:W-:Y:S01]  /*8b90*/  STG.E desc[UR10][R24.64], R7 ;  /* 0x0000000718007986 */ /* 0x000fe2000c10190a */
        /* <DEDUP_REMOVED lines=23> */
[----:B------:R-:W-:Y:S01]  /*8d10*/  LEA.HI.X.SX32 R46, R39, UR7, 0x1, P2 ;  /* 0x00000007272e7c11 */ /* 0x000fe200090f0eff */
[----:B------:R-:W-:Y:S01]  /*8d20*/  STG.E desc[UR10][R34.64], R17 ;  /* 0x0000001122007986 */ /* 0x000fe2000c10190a */
        /* <DEDUP_REMOVED lines=13> */
.L_x_27217:
[----:B------:R-:W-:Y:S01]  /*8e00*/  BSSY B1, `(.L_x_27260) ;  /* 0x0000007000017945 */ /* 0x000fe20003800000 */
[----:B------:R-:W-:Y:S02]  /*8e10*/  IMAD.MOV.U32 R33, RZ, RZ, 0x1 ;  /* 0x00000001ff217424 */ /* 0x000fe400078e00ff */
[----:B------:R-:W-:Y:S02]  /*8e20*/  IMAD.MOV.U32 R35, RZ, RZ, 0x1f ;  /* 0x0000001fff237424 */ /* 0x000fe400078e00ff */
[----:B------:R-:W-:-:S07]  /*8e30*/  IMAD.MOV.U32 R28, RZ, RZ, -0x1 ;  /* 0xffffffffff1c7424 */ /* 0x000fce00078e00ff */
[----:B------:R-:W-:Y:S05]  /*8e40*/  WARPSYNC.COLLECTIVE R28, `(.L_x_27261) ;  /* 0x000000001c087348 */ /* 0x000fea0003c00000 */
[----:B------:R0:W1:Y:S02]  /*8e50*/  SHFL.BFLY P0, R29, R38, R33, R35 ;  /* 0x0c000021261d7389 */ /* 0x0000640000000023 */
[----:B01----:R-:W-:Y:S01]  /*8e60*/  ENDCOLLECTIVE ;  /* 0x000000000000791b */ /* 0x003fe20003800000 */
.L_x_27261:
[----:B------:R-:W-:Y:S05]  /*8e70*/  BSYNC B1 ;  /* 0x0000000000017941 */ /* 0x000fea0003800000 */
.L_x_27260:
[----:B------:R-:W-:Y:S05]  /*8e80*/  BRA `(.L_x_27262) ;  /* 0xffffffa0006c7947 */ /* 0x000fea000383ffff */
.L_x_27221:
[----:B------:R-:W-:Y:S01]  /*8e90*/  BSSY B1, `(.L_x_27263) ;  /* 0x0000007000017945 */ /* 0x000fe20003800000 */
[----:B------:R-:W-:Y:S02]  /*8ea0*/  IMAD.MOV.U32 R33, RZ, RZ, 0x1 ;  /* 0x00000001ff217424 */ /* 0x000fe400078e00ff */
[----:B------:R-:W-:Y:S02]  /*8eb0*/  IMAD.MOV.U32 R35, RZ, RZ, 0x1f ;  /* 0x0000001fff237424 */ /* 0x000fe400078e00ff */
[----:B------:R-:W-:-:S07]  /*8ec0*/  IMAD.MOV.U32 R28, RZ, RZ, -0x1 ;  /* 0xffffffffff1c7424 */ /* 0x000fce00078e00ff */
[----:B------:R-:W-:Y:S05]  /*8ed0*/  WARPSYNC.COLLECTIVE R28, `(.L_x_27264) ;  /* 0x000000001c087348 */ /* 0x000fea0003c00000 */
[----:B------:R0:W1:Y:S02]  /*8ee0*/  SHFL.BFLY P0, R29, R38, R33, R35 ;  /* 0x0c000021261d7389 */ /* 0x0000640000000023 */
[----:B01----:R-:W-:Y:S01]  /*8ef0*/  ENDCOLLECTIVE ;  /* 0x000000000000791b */ /* 0x003fe20003800000 */
.L_x_27264:
[----:B------:R-:W-:Y:S05]  /*8f00*/  BSYNC B1 ;  /* 0x0000000000017941 */ /* 0x000fea0003800000 */
.L_x_27263:
[----:B------:R-:W-:Y:S05]  /*8f10*/  BRA `(.L_x_27265) ;  /* 0xffffffb400007947 */ /* 0x000fea000383ffff */
.L_x_27225:
        /* <DEDUP_REMOVED lines=8> */
.L_x_27267:
[----:B------:R-:W-:Y:S05]  /*8fa0*/  BSYNC B0 ;  /* 0x0000000000007941 */ /* 0x000fea0003800000 */
.L_x_27266:
        /* <DEDUP_REMOVED lines=9> */
.L_x_27268:
[----:B------:R-:W-:Y:S02]  /*9040*/  IMAD.MOV.U32 R33, RZ, RZ, 0x4 ;  /* 0x00000004ff217424 */ /* 0x000fe400078e00ff */
[----:B------:R-:W-:-:S05]  /*9050*/  IMAD.MOV.U32 R4, RZ, RZ, R29 ;  /* 0x000000ffff047224 */ /* 0x000fca00078e001d */
[----:B------:R-:W-:-:S05]  /*9060*/  FMNMX.FTZ R4, R3, R4, !PT ;  /* 0x0000000403047209 */ /* 0x000fca0007810000 */
[----:B------:R-:W-:-:S07]  /*9070*/  IMAD.MOV.U32 R38, RZ, RZ, R4 ;  /* 0x000000ffff267224 */ /* 0x000fce00078e0004 */
[----:B------:R-:W-:Y:S05]  /*9080*/  WARPSYNC.COLLECTIVE R28, `(.L_x_27269) ;  /* 0x000000001c087348 */ /* 0x000fea0003c00000 */
[----:B------:R0:W1:Y:S02]  /*9090*/  SHFL.BFLY P0, R29, R38, R33, R35 ;  /* 0x0c000021261d7389 */ /* 0x0000640000000023 */
[----:B01----:R-:W-:Y:S01]  /*90a0*/  ENDCOLLECTIVE ;  /* 0x000000000000791b */ /* 0x003fe20003800000 */
.L_x_27269:
[----:B------:R-:W-:Y:S02]  /*90b0*/  IMAD.MOV.U32 R33, RZ, RZ, 0x2 ;  /* 0x00000002ff217424 */ /* 0x000fe400078e00ff */
[----:B------:R-:W-:-:S05]  /*90c0*/  IMAD.MOV.U32 R5, RZ, RZ, R29 ;  /* 0x000000ffff057224 */ /* 0x000fca00078e001d */
[----:B------:R-:W-:-:S05]  /*90d0*/  FMNMX.FTZ R6, R4, R5, !PT ;  /* 0x0000000504067209 */ /* 0x000fca0007810000 */
[----:B------:R-:W-:-:S07]  /*90e0*/  IMAD.MOV.U32 R38, RZ, RZ, R6 ;  /* 0x000000ffff267224 */ /* 0x000fce00078e0006 */
[----:B------:R-:W-:Y:S05]  /*90f0*/  WARPSYNC.COLLECTIVE R28, `(.L_x_27270) ;  /* 0x000000001c087348 */ /* 0x000fea0003c00000 */
[----:B------:R0:W1:Y:S02]  /*9100*/  SHFL.BFLY P0, R29, R38, R33, R35 ;  /* 0x0c000021261d7389 */ /* 0x0000640000000023 */
[----:B01----:R-:W-:Y:S01]  /*9110*/  ENDCOLLECTIVE ;  /* 0x000000000000791b */ /* 0x003fe20003800000 */
.L_x_27270:
[----:B------:R-:W-:Y:S01]  /*9120*/  IMAD.MOV.U32 R5, RZ, RZ, R29 ;  /* 0x000000ffff057224 */ /* 0x000fe200078e001d */
[----:B------:R-:W-:Y:S06]  /*9130*/  BRA `(.L_x_27271) ;  /* 0xffffffb400247947 */ /* 0x000fec000383ffff */
.L_x_27272:
        /* <DEDUP_REMOVED lines=12> */
.L_x_30040:


//--------------------- .text._ZN4vllm25paged_attention_v2_kernelIffLi112ELi16ELi128ELNS_18Fp8KVCacheDataTypeE0ELb0ELi512EEEvPfS2_PT_PKS3_PKT0_S9_ifPKiSB_iPKfiiiSD_SD_iiiii --------------------------
	.section	.text._ZN4vllm25paged_attention_v2_kernelIffLi112ELi16ELi128ELNS_18Fp8KVCacheDataTypeE0ELb0ELi512EEEvPfS2_PT_PKS3_PKT0_S9_ifPKiSB_iPKfiiiSD_SD_iiiii,"ax",@progbits
	.align	128
        .global         _ZN4vllm25paged_attention_v2_kernelIffLi112ELi16ELi128ELNS_18Fp8KVCacheDataTypeE0ELb0ELi512EEEvPfS2_PT_PKS3_PKT0_S9_ifPKiSB_iPKfiiiSD_SD_iiiii
        .type           _ZN4vllm25paged_attention_v2_kernelIffLi112ELi16ELi128ELNS_18Fp8KVCacheDataTypeE0ELb0ELi512EEEvPfS2_PT_PKS3_PKT0_S9_ifPKiSB_iPKfiiiSD_SD_iiiii,@function
        .size           _ZN4vllm25paged_attention_v2_kernelIffLi112ELi16ELi128ELNS_18Fp8KVCacheDataTypeE0ELb0ELi512EEEvPfS2_PT_PKS3_PKT0_S9_ifPKiSB_iPKfiiiSD_SD_iiiii,(.L_x_30041 - _ZN4vllm25paged_attention_v2_kernelIffLi112ELi16ELi128ELNS_18Fp8KVCacheDataTypeE0ELb0ELi512EEEvPfS2_PT_PKS3_PKT0_S9_ifPKiSB_iPKfiiiSD_SD_iiiii)
        .other          _ZN4vllm25paged_attention_v2_kernelIffLi112ELi16ELi128ELNS_18Fp8KVCacheDataTypeE0ELb0ELi512EEEvPfS2_PT_PKS3_PKT0_S9_ifPKiSB_iPKfiiiSD_SD_iiiii,@"STO_CUDA_ENTRY STV_DEFAULT"
_ZN4vllm25paged_attention_v2_kernelIffLi112ELi16ELi128ELNS_18Fp8KVCacheDataTypeE0ELb0ELi512EEEvPfS2_PT_PKS3_PKT0_S9_ifPKiSB_iPKfiiiSD_SD_iiiii:
.text._ZN4vllm25paged_attention_v2_kernelIffLi112ELi16ELi128ELNS_18Fp8KVCacheDataTypeE0ELb0ELi512EEEvPfS2_PT_PKS3_PKT0_S9_ifPKiSB_iPKfiiiSD_SD_iiiii:
        /* <DEDUP_REMOVED lines=61> */
[----:B------:R-:W-:-:S03]  /*03d0*/  LEA R2, R112, 0x20, 0x5 ;  /* 0x0000002070027811 */ /* 0x000fc600078e28ff */
[----:B------:R-:W-:-:S05]  /*03e0*/  IMAD R0, R4, R9, R6 ;  /* 0x0000000904007224 */ /* 0x000fca00078e0206 */
[----:B------:R-:W-:-:S13]  /*03f0*/  ISETP.GT.U32.AND P1, PT, R5, R0, PT ;  /* 0x000000000500720c */ /* 0x000fda0003f24070 */
[----:B------:R-:W-:Y:S02]  /*0400*/  @!P1 IMAD.IADD R0, R0, 0x1, -R5 ;  /* 0x0000000100009824 */ /* 0x000fe400078e0a05 */
[----:B------:R-:W-:Y:S01]  /*0410*/  @!P1 VIADD R4, R4, 0x1 ;  /* 0x0000000104049836 */ /* 0x000fe20000000000 */
[----:B------:R-:W-:Y:S02]  /*0420*/  ISETP.NE.AND P1, PT, R8, RZ, PT ;  /* 0x000000ff0800720c */ /* 0x000fe40003f25270 */
[----:B------:R-:W-:Y:S01]  /*0430*/  ISETP.GE.U32.AND P0, PT, R0, R5, PT ;  /* 0x000000050000720c */ /* 0x000fe20003f06070 */
[----:B------:R-:W-:Y:S01]  /*0440*/  VIADD R0, R116, 0xf ;  /* 0x0000000f74007836 */ /* 0x000fe20000000000 */
[----:B-1----:R-:W-:-:S04]  /*0450*/  LEA.HI R5, R43, R43, RZ, 0x1 ;  /* 0x0000002b2b057211 */ /* 0x002fc800078f08ff */
[----:B------:R-:W-:Y:S02]  /*0460*/  SHF.R.S32.HI R3, RZ, 0x1f, R0 ;  /* 0x0000001fff037819 */ /* 0x000fe40000011400 */
[----:B------:R-:W-:Y:S02]  /*0470*/  SHF.R.S32.HI R118, RZ, 0x1, R5 ;  /* 0x00000001ff767819 */ /* 0x000fe40000011405 */
[----:B------:R-:W-:-:S03]  /*0480*/  LEA.HI R3, R3, R0, RZ, 0x4 ;  /* 0x0000000003037211 */ /* 0x000fc600078f20ff */
[----:B------:R-:W-:Y:S01]  /*0490*/  @P0 VIADD R4, R4, 0x1 ;  /* 0x0000000104040836 */ /* 0x000fe20000000000 */
[----:B------:R-:W-:Y:S02]  /*04a0*/  SHF.R.S32.HI R3, RZ, 0x4, R3 ;  /* 0x00000004ff037819 */ /* 0x000fe40000011403 */
[----:B------:R-:W-:Y:S01]  /*04b0*/  ISETP.GT.AND P0, PT, R43, 0x37, PT ;  /* 0x000000372b00780c */ /* 0x000fe20003f04270 */
[----:B------:R-:W-:Y:S01]  /*04c0*/  IMAD.MOV.U32 R0, RZ, RZ, R4 ;  /* 0x000000ffff007224 */ /* 0x000fe200078e0004 */
[----:B------:R-:W-:Y:S02]  /*04d0*/  VIMNMX R115, R3, R2, PT ;  /* 0x0000000203737248 */ /* 0x000fe40003fe0100 */
[----:B------:R-:W-:Y:S01]  /*04e0*/  SHF.R.S32.HI R4, RZ, 0x1f, R43 ;  /* 0x0000001fff047819 */ /* 0x000fe2000001142b */
[----:B------:R-:W-:Y:S01]  /*04f0*/  @!P2 IMAD.MOV R0, RZ, RZ, -R0 ;  /* 0x000000ffff00a224 */ /* 0x000fe200078e0a00 */
[----:B------:R-:W-:Y:S01]  /*0500*/  @!P1 LOP3.LUT R0, RZ, R8, RZ, 0x33, !PT ;  /* 0x00000008ff009212 */ /* 0x000fe200078e33ff */
[----:B------:R-:W-:Y:S01]  /*0510*/  IMAD R2, R112, -0x20, R115 ;  /* 0xffffffe070027824 */ /* 0x000fe200078e0273 */
[----:B------:R-:W-:-:S03]  /*0520*/  LEA.HI R4, R4, R43, RZ, 0x5 ;  /* 0x0000002b04047211 */ /* 0x000fc600078f28ff */
        /* <DEDUP_REMOVED lines=35> */
.L_x_27277:
        /* <DEDUP_REMOVED lines=11> */
.L_x_27276:
[----:B------:R-:W-:Y:S05]  /*0810*/  BSYNC B1 ;  /* 0x0000000000017941 */ /* 0x000fea0003800000 */
.L_x_27275:
        /* <DEDUP_REMOVED lines=15> */
.L_x_27278:
        /* <DEDUP_REMOVED lines=17> */
.L_x_27274:
[----:B------:R-:W-:Y:S05]  /*0a20*/  BSYNC B0 ;  /* 0x0000000000007941 */ /* 0x000fea0003800000 */
.L_x_27273:
[----:B------:R-:W-:Y:S01]  /*0a30*/  IMAD R112, R112, 0x20, R33 ;  /* 0x0000002070707824 */ /* 0x000fe200078e0221 */
[----:B------:R-:W-:Y:S01]  /*0a40*/  ULDC UR4, c[0x0][0x258] ;  /* 0x0000960000047ab9 */ /* 0x000fe20000000800 */
[----:B------:R-:W-:Y:S01]  /*0a50*/  ULDC UR9, c[0x0][0x26c] ;  /* 0x00009b0000097ab9 */ /* 0x000fe20000000800 */
[----:B------:R-:W-:Y:S01]  /*0a60*/  ULDC UR14, c[0x0][0x26c] ;  /* 0x00009b00000e7ab9 */ /* 0x000fe20000000800 */
[----:B------:R-:W-:Y:S01]  /*0a70*/  ULDC UR8, c[0x0][0x244] ;  /* 0x0000910000087ab9 */ /* 0x000fe20000000800 */
[----:B------:R-:W-:Y:S01]  /*0a80*/  ISETP.GE.AND P0, PT, R112, R115, PT ;  /* 0x000000737000720c */ /* 0x000fe20003f06270 */
[----:B------:R-:W-:Y:S01]  /*0a90*/  ULDC UR15, c[0x0][0x244] ;  /* 0x00009100000f7ab9 */ /* 0x000fe20000000800 */
[----:B------:R-:W-:Y:S01]  /*0aa0*/  ULDC.64 UR12, c[0x0][0x248] ;  /* 0x00009200000c7ab9 */ /* 0x000fe20000000a00 */
        /* <DEDUP_REMOVED lines=21> */
[C---:B------:R-:W-:Y:S01]  /*0c00*/  VIADD R5, R113.reuse, 0x4 ;  /* 0x0000000471057836 */ /* 0x040fe20000000000 */
        /* <DEDUP_REMOVED lines=24> */
[----:B------:R-:W-:Y:S01]  /*0d90*/  SHF.R.S32.HI R12, RZ, 0x1f, R99 ;  /* 0x0000001fff0c7819 */ /* 0x000fe20000011463 */
[----:B------:R-:W-:Y:S01]  /*0da0*/  VIADD R8, R113, 0x10 ;  /* 0x0000001071087836 */ /* 0x000fe20000000000 */
[----:B------:R-:W-:Y:S01]  /*0db0*/  ULDC UR4, c[0x0][0x270] ;  /* 0x00009c0000047ab9 */ /* 0x000fe20000000800 */
[----:B------:R-:W-:Y:S01]  /*0dc0*/  IMAD.IADD R105, R105, 0x1, -R10 ;  /* 0x0000000169697824 */ /* 0x000fe200078e0a0a */
        /* <DEDUP_REMOVED lines=26> */
[----:B------:R-:W-:Y:S01]  /*0f70*/  LEA.HI R20, R20, R87, RZ, 0x2 ;  /* 0x0000005714147211 */ /* 0x000fe200078f10ff */
[----:B------:R-:W-:Y:S01]  /*0f80*/  IMAD.IADD R97, R97, 0x1, -R14 ;  /* 0x0000000161617824 */ /* 0x000fe200078e0a0e */
[----:B------:R-:W-:Y:S01]  /*0f90*/  SHF.R.S32.HI R18, RZ, 0x1f, R89 ;  /* 0x0000001fff127819 */ /* 0x000fe20000011459 */
[----:B------:R-:W-:Y:S01]  /*0fa0*/  IMAD.SHL.U32 R85, R17, 0x2, RZ ;  /* 0x0000000211557824 */ /* 0x000fe200078e00ff */
[----:B------:R-:W-:Y:S01]  /*0fb0*/  LEA.HI R16, R16, R91, RZ, 0x2 ;  /* 0x0000005b10107211 */ /* 0x000fe200078f10ff */
[C---:B------:R-:W-:Y:S01]  /*0fc0*/  VIADD R15, R113.reuse, 0x1c ;  /* 0x0000001c710f7836 */ /* 0x040fe20000000000 */
[----:B------:R-:W-:Y:S01]  /*0fd0*/  SHF.R.S32.HI R14, RZ, 0x1f, R93 ;  /* 0x0000001fff0e7819 */ /* 0x000fe2000001145d */
        /* <DEDUP_REMOVED lines=11> */
[----:B------:R-:W-:Y:S01]  /*1090*/  LOP3.LUT R20, R20, 0xfffffffc, RZ, 0xc0, !PT ;  /* 0xfffffffc14147812 */ /* 0x000fe200078ec0ff */
[----:B------:R-:W-:Y:S01]  /*10a0*/  IMAD.IADD R89, R89, 0x1, -R18 ;  /* 0x0000000159597824 */ /* 0x000fe200078e0a12 */
[----:B------:R-:W-:Y:S01]  /*10b0*/  SHF.R.S32.HI R18, RZ, 0x1f, R85 ;  /* 0x0000001fff127819 */ /* 0x000fe20000011455 */
[----:B------:R-:W-:Y:S01]  /*10c0*/  IMAD.SHL.U32 R79, R16, 0x2, RZ ;  /* 0x00000002104f7824 */ /* 0x000fe200078e00ff */
[----:B------:R-:W1:Y:S01]  /*10d0*/  LDC R42, c[0x0][0x26c] ;  /* 0x00009b00ff2a7b82 */ /* 0x000e620000000800 */
[----:B------:R-:W-:Y:S01]  /*10e0*/  IMAD.IADD R93, R93, 0x1, -R14 ;  /* 0x000000015d5d7824 */ /* 0x000fe200078e0a0e */
[----:B------:R-:W-:Y:S01]  /*10f0*/  LEA.HI R18, R18, R85, RZ, 0x2 ;  /* 0x0000005512127211 */ /* 0x000fe200078f10ff */
[----:B------:R-:W-:Y:S01]  /*1100*/  VIADD R14, R113, 0x1e ;  /* 0x0000001e710e7836 */ /* 0x000fe20000000000 */
        /* <DEDUP_REMOVED lines=8> */
[----:B------:R-:W-:Y:S01]  /*1190*/  SHF.R.S32.HI R22, RZ, 0x1f, R81 ;  /* 0x0000001fff167819 */ /* 0x000fe20000011451 */
        /* <DEDUP_REMOVED lines=21> */
[----:B------:R-:W-:Y:S01]  /*12f0*/  LOP3.LUT R24, R24, 0xfffffffc, RZ, 0xc0, !PT ;  /* 0xfffffffc18187812 */ /* 0x000fe200078ec0ff */
[C---:B------:R-:W-:Y:S01]  /*1300*/  VIADD R31, R113.reuse, 0x36 ;  /* 0x00000036711f7836 */ /* 0x040fe20000000000 */
[----:B------:R-:W-:Y:S01]  /*1310*/  LEA.HI R22, R22, R77, RZ, 0x2 ;  /* 0x0000004d16167211 */ /* 0x000fe200078f10ff */
[----:B------:R-:W-:Y:S01]  /*1320*/  VIADD R29, R113, 0x34 ;  /* 0x00000034711d7836 */ /* 0x000fe20000000000 */
        /* <DEDUP_REMOVED lines=19> */
[----:B------:R-:W-:Y:S01]  /*1460*/  IMAD R27, R0, UR4, RZ ;  /* 0x00000004001b7c24 */ /* 0x000fe2000f8e02ff */
        /* <DEDUP_REMOVED lines=13> */
[----:B------:R-:W-:Y:S01]  /*1540*/  SHF.R.S32.HI R32, RZ, 0x1f, R45 ;  /* 0x0000001fff207819 */ /* 0x000fe2000001142d */
[----:B------:R-:W-:Y:S01]  /*1550*/  IMAD.IADD R55, R55, 0x1, -R28 ;  /* 0x0000000137377824 */ /* 0x000fe200078e0a1c */
[----:B------:R-:W-:Y:S01]  /*1560*/  SHF.R.S32.HI R28, RZ, 0x1f, R49 ;  /* 0x0000001fff1c7819 */ /* 0x000fe20000011431 */
[----:B------:R-:W-:Y:S01]  /*1570*/  IMAD.IADD R53, R53, 0x1, -R30 ;  /* 0x0000000135357824 */ /* 0x000fe200078e0a1e */
[----:B------:R-:W-:Y:S02]  /*1580*/  LEA.HI R32, R32, R45, RZ, 0x2 ;  /* 0x0000002d20207211 */ /* 0x000fe400078f10ff */
[----:B------:R-:W-:Y:S02]  /*1590*/  SHF.R.S32.HI R36, RZ, 0x1f, R34 ;  /* 0x0000001fff247819 */ /* 0x000fe40000011422 */
[----:B------:R-:W-:Y:S02]  /*15a0*/  IADD3 R124, P0, R27, R34, RZ ;  /* 0x000000221b7c7210 */ /* 0x000fe40007f1e0ff */
[----:B------:R-:W-:-:S02]  /*15b0*/  SHF.R.S32.HI R30, RZ, 0x1f, R47 ;  /* 0x0000001fff1e7819 */ /* 0x000fc4000001142f */
[----:B------:R-:W-:Y:S02]  /*15c0*/  LEA.HI R28, R28, R49, RZ, 0x2 ;  /* 0x000000311c1c7211 */ /* 0x000fe400078f10ff */
[----:B------:R-:W-:Y:S02]  /*15d0*/  LOP3.LUT R32, R32, 0xfffffffc, RZ, 0xc0, !PT ;  /* 0xfffffffc20207812 */ /* 0x000fe400078ec0ff */
[----:B------:R-:W-:Y:S02]  /*15e0*/  LEA.HI.X.SX32 R125, R27, R36, 0x1, P0 ;  /* 0x000000241b7d7211 */ /* 0x000fe400000f0eff */
[----:B-----5:R-:W-:Y:S01]  /*15f0*/  FSETP.NEU.FTZ.AND P0, PT, R122, RZ, PT ;  /* 0x000000ff7a00720b */ /* 0x020fe20003f1d000 */
[----:B------:R-:W-:Y:S01]  /*1600*/  IMAD.IADD R45, R45, 0x1, -R32 ;  /* 0x000000012d2d7824 */ /* 0x000fe200078e0a20 */
[----:B------:R-:W-:Y:S02]  /*1610*/  LEA.HI R30, R30, R47, RZ, 0x2 ;  /* 0x0000002f1e1e7211 */ /* 0x000fe400078f10ff */
        /* <DEDUP_REMOVED lines=56> */
[----:B------:R-:W-:Y:S01]  /*19a0*/  LEA.HI R2, R2, R2, RZ, 0x1 ;  /* 0x0000000202027211 */ /* 0x000fe200078f08ff */
[----:B------:R-:W-:Y:S01]  /*19b0*/  IMAD.IADD R47, R47, 0x1, -R30 ;  /* 0x000000012f2f7824 */ /* 0x000fe200078e0a1e */
        /* <DEDUP_REMOVED lines=66> */
[----:B------:R-:W-:Y:S01]  /*1de0*/  IADD3 R37, P0, R121, R112, RZ ;  /* 0x0000007079257210 */ /* 0x000fe20007f1e0ff */
[----:B------:R-:W-:Y:S01]  /*1df0*/  ULDC.64 UR4, c[0x0][0x248] ;  /* 0x0000920000047ab9 */ /* 0x000fe20000000a00 */
[----:B------:R-:W-:Y:S02]  /*1e00*/  IMAD R36, R33, 0x10, R118 ;  /* 0x0000001021247824 */ /* 0x000fe400078e0276 */
[----:B------:R-:W-:Y:S01]  /*1e10*/  LEA R35, R35, R32, 0x18 ;  /* 0x0000002023237211 */ /* 0x000fe200078ec0ff */
[----:B------:R-:W-:Y:S01]  /*1e20*/  IMAD R34, R33, 0x40, R34 ;  /* 0x0000004021227824 */ /* 0x000fe200078e0222 */
[----:B------:R-:W-:Y:S01]  /*1e30*/  LEA.HI.X.SX32 R32, R112, R117, 0x1, P0 ;  /* 0x0000007570207211 */ /* 0x000fe200000f0eff */
[----:B------:R-:W-:Y:S01]  /*1e40*/  IMAD.IADD R119, R119, 0x1, R36 ;  /* 0x0000000177777824 */ /* 0x000fe200078e0224 */
[----:B------:R-:W-:Y:S01]  /*1e50*/  LEA R118, P0, R37, UR4, 0x2 ;  /* 0x0000000425767c11 */ /* 0x000fe2000f8010ff */
[----:B------:R-:W-:-:S02]  /*1e60*/  IMAD.IADD R121, R34, 0x1, R35 ;  /* 0x0000000122797824 */ /* 0x000fc400078e0223 */
[----:B------:R-:W-:Y:S01]  /*1e70*/  IMAD.MOV.U32 R111, RZ, RZ, -0x800001 ;  /* 0xff7fffffff6f7424 */ /* 0x000fe200078e00ff */
[----:B------:R-:W-:Y:S01]  /*1e80*/  LEA.HI.X R117, R37, UR5, R32, 0x2, P0 ;  /* 0x0000000525757c11 */ /* 0x000fe200080f1420 */
[----:B------:R-:W-:-:S08]  /*1e90*/  IMAD.MOV.U32 R122, RZ, RZ, R112 ;  /* 0x000000ffff7a7224 */ /* 0x000fd000078e0070 */
.L_x_27285:
[----:B------:R-:W-:Y:S02]  /*1ea0*/  IMAD.MOV.U32 R33, RZ, RZ, R117 ;  /* 0x000000ffff217224 */ /* 0x000fe400078e0075 */
[----:B------:R-:W-:-:S05]  /*1eb0*/  IMAD.MOV.U32 R32, RZ, RZ, R118 ;  /* 0x000000ffff207224 */ /* 0x000fca00078e0076 */
        /* <DEDUP_REMOVED lines=15> */
[C---:B0-----:R-:W-:Y:S02]  /*1fb0*/  LEA R38, P1, R35.reuse, UR6, 0x2 ;  /* 0x0000000623267c11 */ /* 0x041fe4000f8210ff */
[----:B------:R-:W-:Y:S02]  /*1fc0*/  LEA.HI.X R37, R34, UR7, R33, 0x2, P2 ;  /* 0x0000000722257c11 */ /* 0x000fe400090f1421 */
[----:B------:R-:W-:-:S04]  /*1fd0*/  LEA.HI.X R39, R35, UR7, R32, 0x2, P1 ;  /* 0x0000000723277c11 */ /* 0x000fc800088f1420 */
[----:B------:R-:W2:Y:S04]  /*1fe0*/  LDG.E.64.CONSTANT R36, desc[UR10][R36.64] ;  /* 0x0000000a24247981 */ /* 0x000ea8000c1e9b00 */
        /* <DEDUP_REMOVED lines=9> */
[----:B------:R-:W-:Y:S02]  /*2080*/  SHF.R.S32.HI R62, RZ, 0x1f, R105 ;  /* 0x0000001fff3e7819 */ /* 0x000fe40000011469 */
[----:B------:R-:W-:-:S04]  /*2090*/  IADD3 R63, P0, P1, R105, R126, R104 ;  /* 0x0000007e693f7210 */ /* 0x000fc8000791e068 */
[----:B------:R-:W-:Y:S02]  /*20a0*/  IADD3.X R64, R62, R123, R64, P0, P1 ;  /* 0x0000007b3e407210 */ /* 0x000fe400007e2440 */
[----:B------:R-:W-:-:S04]  /*20b0*/  LEA R62, P0, R63, UR6, 0x2 ;  /* 0x000000063f3e7c11 */ /* 0x000fc8000f8010ff */
[----:B------:R-:W-:-:S06]  /*20c0*/  LEA.HI.X R63, R63, UR7, R64, 0x2, P0 ;  /* 0x000000073f3f7c11 */ /* 0x000fcc00080f1440 */
[----:B------:R-:W5:Y:S01]  /*20d0*/  LDG.E.64.CONSTANT R62, desc[UR10][R62.64] ;  /* 0x0000000a3e3e7981 */ /* 0x000f62000c1e9b00 */
[----:B--2---:R-:W-:Y:S01]  /*20e0*/  FMUL.FTZ R65, R36, R34 ;  /* 0x0000002224417220 */ /* 0x004fe20000410000 */
[----:B------:R-:W-:Y:S01]  /*20f0*/  FMUL.FTZ R64, R37, R35 ;  /* 0x0000002325407220 */ /* 0x000fe20000410000 */
[----:B------:R-:W-:Y:S02]  /*2100*/  SHF.R.S32.HI R36, RZ, 0x1f, R103 ;  /* 0x0000001fff247819 */ /* 0x000fe40000011467 */
[----:B---3--:R-:W-:Y:S01]  /*2110*/  FFMA.FTZ R65, R38, R32, R65 ;  /* 0x0000002026417223 */ /* 0x008fe20000010041 */
[----:B------:R-:W-:Y:S01]  /*2120*/  FFMA.FTZ R64, R39, R33, R64 ;  /* 0x0000002127407223 */ /* 0x000fe20000010040 */
[--C-:B------:R-:W-:Y:S01]  /*2130*/  SHF.R.S32.HI R38, RZ, 0x1f, R102.reuse ;  /* 0x0000001fff267819 */ /* 0x100fe20000011466 */
[----:B------:R-:W4:Y:S01]  /*2140*/  LDS.128 R32, [R2+0x10] ;  /* 0x0000100002207984 */ /* 0x000f220000000c00 */
[----:B------:R-:W-:-:S04]  /*2150*/  IADD3 R37, P0, P1, R103, R126, R102 ;  /* 0x0000007e67257210 */ /* 0x000fc8000791e066 */
[----:B------:R-:W-:Y:S02]  /*2160*/  IADD3.X R38, R36, R123, R38, P0, P1 ;  /* 0x0000007b24267210 */ /* 0x000fe400007e2426 */
[----:B------:R-:W-:-:S04]  /*2170*/  LEA R36, P0, R37, UR6, 0x2 ;  /* 0x0000000625247c11 */ /* 0x000fc8000f8010ff */
[----:B------:R-:W-:-:S06]  /*2180*/  LEA.HI.X R37, R37, UR7, R38, 0x2, P0 ;  /* 0x0000000725257c11 */ /* 0x000fcc00080f1426 */
        /* <DEDUP_REMOVED lines=10> */
[----:B------:R-:W-:Y:S02]  /*2230*/  SHF.R.S32.HI R60, RZ, 0x1f, R99 ;  /* 0x0000001fff3c7819 */ /* 0x000fe40000011463 */
[--C-:B------:R-:W-:Y:S02]  /*2240*/  SHF.R.S32.HI R33, RZ, 0x1f, R98.reuse ;  /* 0x0000001fff217819 */ /* 0x100fe40000011462 */
[----:B------:R-:W-:-:S04]  /*2250*/  IADD3 R32, P0, P1, R99, R126, R98 ;  /* 0x0000007e63207210 */ /* 0x000fc8000791e062 */
[----:B------:R-:W-:Y:S02]  /*2260*/  IADD3.X R33, R60, R123, R33, P0, P1 ;  /* 0x0000007b3c217210 */ /* 0x000fe400007e2421 */
[----:B------:R-:W-:-:S04]  /*2270*/  LEA R60, P0, R32, UR6, 0x2 ;  /* 0x00000006203c7c11 */ /* 0x000fc8000f8010ff */
[----:B------:R-:W-:-:S06]  /*2280*/  LEA.HI.X R61, R32, UR7, R33, 0x2, P0 ;  /* 0x00000007203d7c11 */ /* 0x000fcc00080f1421 */
[----:B------:R-:W4:Y:S01]  /*2290*/  LDG.E.64.CONSTANT R60, desc[UR10][R60.64] ;  /* 0x0000000a3c3c7981 */ /* 0x000f22000c1e9b00 */
[----:B-----5:R-:W-:Y:S01]  /*22a0*/  FFMA.FTZ R65, R62, R34, R65 ;  /* 0x000000223e417223 */ /* 0x020fe20000010041 */
[----:B------:R-:W-:Y:S01]  /*22b0*/  FFMA.FTZ R64, R63, R35, R64 ;  /* 0x000000233f407223 */ /* 0x000fe20000010040 */
[----:B------:R-:W-:Y:S01]  /*22c0*/  SHF.R.S32.HI R63, RZ, 0x1f, R97 ;  /* 0x0000001fff3f7819 */ /* 0x000fe20000011461 */
[----:B------:R-:W2:Y:S02]  /*22d0*/  LDS.128 R32, [R2+0x20] ;  /* 0x0000200002207984 */ /* 0x000ea40000000c00 */
[----:B--2---:R-:W-:Y:S01]  /*22e0*/  FFMA.FTZ R65, R36, R32, R65 ;  /* 0x0000002024417223 */ /* 0x004fe20000010041 */
[--C-:B------:R-:W-:Y:S02]  /*22f0*/  SHF.R.S32.HI R36, RZ, 0x1f, R96.reuse ;  /* 0x0000001fff247819 */ /* 0x100fe40000011460 */
[----:B------:R-:W-:-:S04]  /*2300*/  IADD3 R32, P0, P1, R97, R126, R96 ;  /* 0x0000007e61207210 */ /* 0x000fc8000791e060 */
[----:B------:R-:W-:Y:S02]  /*2310*/  IADD3.X R63, R63, R123, R36, P0, P1 ;  /* 0x0000007b3f3f7210 */ /* 0x000fe400007e2424 */
[----:B------:R-:W-:-:S04]  /*2320*/  LEA R62, P0, R32, UR6, 0x2 ;  /* 0x00000006203e7c11 */ /* 0x000fc8000f8010ff */
[----:B------:R-:W-:-:S06]  /*2330*/  LEA.HI.X R63, R32, UR7, R63, 0x2, P0 ;  /* 0x00000007203f7c11 */ /* 0x000fcc00080f143f */
[----:B------:R-:W2:Y:S01]  /*2340*/  LDG.E.64.CONSTANT R62, desc[UR10][R62.64] ;  /* 0x0000000a3e3e7981 */ /* 0x000ea2000c1e9b00 */
[----:B------:R-:W-:Y:S01]  /*2350*/  FFMA.FTZ R64, R37, R33, R64 ;  /* 0x0000002125407223 */ /* 0x000fe20000010040 */
[----:B------:R-:W-:Y:S02]  /*2360*/  SHF.R.S32.HI R36, RZ, 0x1f, R95 ;  /* 0x0000001fff247819 */ /* 0x000fe4000001145f */
[--C-:B------:R-:W-:Y:S01]  /*2370*/  IADD3 R37, P0, P1, R95, R126, R94.reuse ;  /* 0x0000007e5f257210 */ /* 0x100fe2000791e05e */
[----:B---3--:R-:W-:Y:S01]  /*2380*/  FFMA.FTZ R65, R38, R34, R65 ;  /* 0x0000002226417223 */ /* 0x008fe20000010041 */
[----:B------:R-:W-:Y:S01]  /*2390*/  SHF.R.S32.HI R38, RZ, 0x1f, R94 ;  /* 0x0000001fff267819 */ /* 0x000fe2000001145e */
[----:B------:R-:W-:Y:S02]  /*23a0*/  FFMA.FTZ R64, R39, R35, R64 ;  /* 0x0000002327407223 */ /* 0x000fe40000010040 */
[----:B------:R-:W4:Y:S01]  /*23b0*/  LDS.128 R32, [R2+0x30] ;  /* 0x0000300002207984 */ /* 0x000f220000000c00 */
[----:B------:R-:W-:-:S02]  /*23c0*/  IADD3.X R38, R36, R123, R38, P0, P1 ;  /* 0x0000007b24267210 */ /* 0x000fc400007e2426 */
[----:B------:R-:W-:-:S04]  /*23d0*/  LEA R36, P0, R37, UR6, 0x2 ;  /* 0x0000000625247c11 */ /* 0x000fc8000f8010ff */
[----:B------:R-:W-:-:S06]  /*23e0*/  LEA.HI.X R37, R37, UR7, R38, 0x2, P0 ;  /* 0x0000000725257c11 */ /* 0x000fcc00080f1426 */
[----:B------:R-:W3:Y:S01]  /*23f0*/  LDG.E.64.CONSTANT R36, desc[UR10][R36.64] ;  /* 0x0000000a24247981 */ /* 0x000ee2000c1e9b00 */
[--C-:B------:R-:W-:Y:S02]  /*2400*/  SHF.R.S32.HI R38, RZ, 0x1f, R92.reuse ;  /* 0x0000001fff267819 */ /* 0x100fe4000001145c */
[----:B------:R-:W-:Y:S01]  /*2410*/  SHF.R.S32.HI R39, RZ, 0x1f, R93 ;  /* 0x0000001fff277819 */ /* 0x000fe2000001145d */
[----:B----4-:R-:W-:Y:S01]  /*2420*/  FFMA.FTZ R65, R60, R32, R65 ;  /* 0x000000203c417223 */ /* 0x010fe20000010041 */
[----:B------:R-:W-:-:S04]  /*2430*/  IADD3 R32, P0, P1, R93, R126, R92 ;  /* 0x0000007e5d207210 */ /* 0x000fc8000791e05c */
[----:B------:R-:W-:Y:S02]  /*2440*/  IADD3.X R39, R39, R123, R38, P0, P1 ;  /* 0x0000007b27277210 */ /* 0x000fe400007e2426 */
[----:B------:R-:W-:-:S04]  /*2450*/  LEA R38, P0, R32, UR6, 0x2 ;  /* 0x0000000620267c11 */ /* 0x000fc8000f8010ff */
[----:B------:R-:W-:-:S06]  /*2460*/  LEA.HI.X R39, R32, UR7, R39, 0x2, P0 ;  /* 0x0000000720277c11 */ /* 0x000fcc00080f1427 */
[----:B------:R-:W4:Y:S01]  /*2470*/  LDG.E.64.CONSTANT R38, desc[UR10][R38.64] ;  /* 0x0000000a26267981 */ /* 0x000f22000c1e9b00 */
[----:B------:R-:W-:Y:S01]  /*2480*/  FFMA.FTZ R64, R61, R33, R64 ;  /* 0x000000213d407223 */ /* 0x000fe20000010040 */
[--C-:B------:R-:W-:Y:S02]  /*2490*/  SHF.R.S32.HI R60, RZ, 0x1f, R90.reuse ;  /* 0x0000001fff3c7819 */ /* 0x100fe4000001145a */
[----:B------:R-:W-:Y:S02]  /*24a0*/  SHF.R.S32.HI R33, RZ, 0x1f, R91 ;  /* 0x0000001fff217819 */ /* 0x000fe4000001145b */
[----:B------:R-:W-:-:S04]  /*24b0*/  IADD3 R32, P0, P1, R91, R126, R90 ;  /* 0x0000007e5b207210 */ /* 0x000fc8000791e05a */
[----:B------:R-:W-:Y:S02]  /*24c0*/  IADD3.X R33, R33, R123, R60, P0, P1 ;  /* 0x0000007b21217210 */ /* 0x000fe400007e243c */
[----:B------:R-:W-:-:S04]  /*24d0*/  LEA R60, P0, R32, UR6, 0x2 ;  /* 0x00000006203c7c11 */ /* 0x000fc8000f8010ff */
[----:B------:R-:W-:-:S06]  /*24e0*/  LEA.HI.X R61, R32, UR7, R33, 0x2, P0 ;  /* 0x00000007203d7c11 */ /* 0x000fcc00080f1421 */
[----:B------:R-:W5:Y:S01]  /*24f0*/  LDG.E.64.CONSTANT R60, desc[UR10][R60.64] ;  /* 0x0000000a3c3c7981 */ /* 0x000f62000c1e9b00 */
[----:B--2---:R-:W-:Y:S01]  /*2500*/  FFMA.FTZ R65, R62, R34, R65 ;  /* 0x000000223e417223 */ /* 0x004fe20000010041 */
[----:B------:R-:W-:Y:S01]  /*2510*/  FFMA.FTZ R64, R63, R35, R64 ;  /* 0x000000233f407223 */ /* 0x000fe20000010040 */
[--C-:B------:R-:W-:Y:S01]  /*2520*/  SHF.R.S32.HI R63, RZ, 0x1f, R88.reuse ;  /* 0x0000001fff3f7819 */ /* 0x100fe20000011458 */
[----:B------:R-:W3:Y:S02]  /*2530*/  LDS.128 R32, [R2+0x40] ;  /* 0x0000400002207984 */ /* 0x000ee40000000c00 */
[----:B---3--:R-:W-:Y:S01]  /*2540*/  FFMA.FTZ R65, R36, R32, R65 ;  /* 0x0000002024417223 */ /* 0x008fe20000010041 */
[----:B------:R-:W-:Y:S02]  /*2550*/  SHF.R.S32.HI R36, RZ, 0x1f, R89 ;  /* 0x0000001fff247819 */ /* 0x000fe40000011459 */
[----:B------:R-:W-:-:S04]  /*2560*/  IADD3 R32, P0, P1, R89, R126, R88 ;  /* 0x0000007e59207210 */ /* 0x000fc8000791e058 */
[----:B------:R-:W-:Y:S02]  /*2570*/  IADD3.X R63, R36, R123, R63, P0, P1 ;  /* 0x0000007b243f7210 */ /* 0x000fe400007e243f */
[----:B------:R-:W-:-:S04]  /*2580*/  LEA R62, P0, R32, UR6, 0x2 ;  /* 0x00000006203e7c11 */ /* 0x000fc8000f8010ff */
[----:B------:R-:W-:-:S06]  /*2590*/  LEA.HI.X R63, R32, UR7, R63, 0x2, P0 ;  /* 0x00000007203f7c11 */ /* 0x000fcc00080f143f */
[----:B------:R-:W2:Y:S01]  /*25a0*/  LDG.E.64.CONSTANT R62, desc[UR10][R62.64] ;  /* 0x0000000a3e3e7981 */ /* 0x000ea2000c1e9b00 */
[----:B------:R-:W-:Y:S01]  /*25b0*/  FFMA.FTZ R64, R37, R33, R64 ;  /* 0x0000002125407223 */ /* 0x000fe20000010040 */
[----:B------:R-:W-:-:S04]  /*25c0*/  IADD3 R36, P0, P1, R87, R126, R86 ;  /* 0x0000007e57247210 */ /* 0x000fc8000791e056 */
[----:B------:R-:W-:Y:S01]  /*25d0*/  IADD3.X R37, R41, R123, R120, P0, P1 ;  /* 0x0000007b29257210 */ /* 0x000fe200007e2478 */
[----:B----4-:R-:W-:Y:S01]  /*25e0*/  FFMA.FTZ R65, R38, R34, R65 ;  /* 0x0000002226417223 */ /* 0x010fe20000010041 */
[----:B------:R-:W-:Y:S01]  /*25f0*/  FFMA.FTZ R64, R39, R35, R64 ;  /* 0x0000002327407223 */ /* 0x000fe20000010040 */
[C---:B------:R-:W-:Y:S01]  /*2600*/  LEA R38, P2, R36.reuse, UR6, 0x2 ;  /* 0x0000000624267c11 */ /* 0x040fe2000f8410ff */
[----:B------:R-:W5:Y:S03]  /*2610*/  LDS.128 R32, [R2+0x50] ;  /* 0x0000500002207984 */ /* 0x000f660000000c00 */
[----:B------:R-:W-:-:S06]  /*2620*/  LEA.HI.X R39, R36, UR7, R37, 0x2, P2 ;  /* 0x0000000724277c11 */ /* 0x000fcc00090f1425 */
[----:B------:R-:W3:Y:S01]  /*2630*/  LDG.E.64.CONSTANT R38, desc[UR10][R38.64] ;  /* 0x0000000a26267981 */ /* 0x000ee2000c1e9b00 */
[----:B-----5:R-:W-:Y:S01]  /*2640*/  FFMA.FTZ R65, R60, R32, R65 ;  /* 0x000000203c417223 */ /* 0x020fe20000010041 */
[----:B------:R-:W-:-:S04]  /*2650*/  IADD3 R32, P0, P1, R85, R126, R84 ;  /* 0x0000007e55207210 */ /* 0x000fc8000791e054 */
[----:B------:R-:W-:Y:S02]  /*2660*/  LEA R36, P2, R32, UR6, 0x2 ;  /* 0x0000000620247c11 */ /* 0x000fe4000f8410ff */
[----:B------:R-:W-:-:S04]  /*2670*/  IADD3.X R37, R31, R123, R40, P0, P1 ;  /* 0x0000007b1f257210 */ /* 0x000fc800007e2428 */
[----:B------:R-:W-:-:S06]  /*2680*/  LEA.HI.X R37, R32, UR7, R37, 0x2, P2 ;  /* 0x0000000720257c11 */ /* 0x000fcc00090f1425 */
[----:B------:R-:W4:Y:S01]  /*2690*/  LDG.E.64.CONSTANT R36, desc[UR10][R36.64] ;  /* 0x0000000a24247981 */ /* 0x000f22000c1e9b00 */
[----:B------:R-:W-:Y:S01]  /*26a0*/  IADD3 R32, P0, P1, R83, R126, R82 ;  /* 0x0000007e53207210 */ /* 0x000fe2000791e052 */
[----:B------:R-:W-:-:S03]  /*26b0*/  FFMA.FTZ R64, R61, R33, R64 ;  /* 0x000000213d407223 */ /* 0x000fc60000010040 */
[----:B------:R-:W-:Y:S02]  /*26c0*/  LEA R60, P2, R32, UR6, 0x2 ;  /* 0x00000006203c7c11 */ /* 0x000fe4000f8410ff */
[----:B------:R-:W-:-:S04]  /*26d0*/  IADD3.X R33, R16, R123, R29, P0, P1 ;  /* 0x0000007b10217210 */ /* 0x000fc800007e241d */
[----:B------:R-:W-:-:S06]  /*26e0*/  LEA.HI.X R61, R32, UR7, R33, 0x2, P2 ;  /* 0x00000007203d7c11 */ /* 0x000fcc00090f1421 */
[----:B------:R-:W5:Y:S01]  /*26f0*/  LDG.E.64.CONSTANT R60, desc[UR10][R60.64] ;  /* 0x0000000a3c3c7981 */ /* 0x000f62000c1e9b00 */
[----:B--2---:R-:W-:Y:S01]  /*2700*/  FFMA.FTZ R65, R62, R34, R65 ;  /* 0x000000223e417223 */ /* 0x004fe20000010041 */
[----:B------:R-:W-:Y:S02]  /*2710*/  FFMA.FTZ R62, R63, R35, R64 ;  /* 0x000000233f3e7223 */ /* 0x000fe40000010040 */
[----:B------:R-:W3:Y:S02]  /*2720*/  LDS.128 R32, [R2+0x60] ;  /* 0x0000600002207984 */ /* 0x000ee40000000c00 */
[----:B---3--:R-:W-:Y:S01]  /*2730*/  FFMA.FTZ R67, R38, R32, R65 ;  /* 0x0000002026437223 */ /* 0x008fe20000010041 */
[----:B------:R-:W-:-:S04]  /*2740*/  IADD3 R32, P0, P1, R81, R126, R80 ;  /* 0x0000007e51207210 */ /* 0x000fc8000791e050 */
[----:B------:R-:W-:Y:S02]  /*2750*/  LEA R64, P2, R32, UR6, 0x2 ;  /* 0x0000000620407c11 */ /* 0x000fe4000f8410ff */
[----:B------:R-:W-:-:S04]  /*2760*/  IADD3.X R63, R18, R123, R3, P0, P1 ;  /* 0x0000007b123f7210 */ /* 0x000fc800007e2403 */
[----:B------:R-:W-:-:S06]  /*2770*/  LEA.HI.X R65, R32, UR7, R63, 0x2, P2 ;  /* 0x0000000720417c11 */ /* 0x000fcc00090f143f */
[----:B------:R-:W2:Y:S01]  /*2780*/  LDG.E.64.CONSTANT R64, desc[UR10][R64.64] ;  /* 0x0000000a40407981 */ /* 0x000ea2000c1e9b00 */
[----:B------:R-:W-:Y:S01]  /*2790*/  FFMA.FTZ R62, R39, R33, R62 ;  /* 0x00000021273e7223 */ /* 0x000fe2000001003e */
[----:B----4-:R-:W-:-:S03]  /*27a0*/  FFMA.FTZ R67, R36, R34, R67 ;  /* 0x0000002224437223 */ /* 0x010fc60000010043 */
[----:B------:R-:W-:Y:S01]  /*27b0*/  FFMA.FTZ R62, R37, R35, R62 ;  /* 0x00000023253e7223 */ /* 0x000fe2000001003e */
[----:B------:R-:W-:Y:S01]  /*27c0*/  IADD3 R37, P0, P1, R79, R126, R78 ;  /* 0x0000007e4f257210 */ /* 0x000fe2000791e04e */
[----:B------:R-:W5:Y:S03]  /*27d0*/  LDS.128 R32, [R2+0x70] ;  /* 0x0000700002207984 */ /* 0x000f660000000c00 */
[----:B------:R-:W-:Y:S02]  /*27e0*/  LEA R36, P2, R37, UR6, 0x2 ;  /* 0x0000000625247c11 */ /* 0x000fe4000f8410ff */
[----:B------:R-:W-:-:S04]  /*27f0*/  IADD3.X R38, R17, R123, R4, P0, P1 ;  /* 0x0000007b11267210 */ /* 0x000fc800007e2404 */
        /* <DEDUP_REMOVED lines=8> */
[----:B------:R-:W-:Y:S01]  /*2880*/  FFMA.FTZ R32, R61, R33, R62 ;  /* 0x000000213d207223 */ /* 0x000fe2000001003e */
[----:B------:R-:W-:-:S04]  /*2890*/  IADD3 R33, P0, P1, R75, R126, R74 ;  /* 0x0000007e4b217210 */ /* 0x000fc8000791e04a */
        /* <DEDUP_REMOVED lines=52> */
[-C--:B------:R-:W-:Y:S02]  /*2be0*/  IADD3 R35, P4, P5, R49, R126.reuse, R48 ;  /* 0x0000007e31237210 */ /* 0x080fe40007d9e030 */
[-C--:B------:R-:W-:Y:S02]  /*2bf0*/  IADD3 R34, P2, P3, R47, R126.reuse, R46 ;  /* 0x0000007e2f227210 */ /* 0x080fe40007b5e02e */
[----:B------:R-:W-:Y:S02]  /*2c00*/  LEA R60, P6, R35, UR6, 0x2 ;  /* 0x00000006233c7c11 */ /* 0x000fe4000f8c10ff */
[----:B------:R-:W-:Y:S01]  /*2c10*/  IADD3 R126, P0, P1, R45, R126, R44 ;  /* 0x0000007e2d7e7210 */ /* 0x000fe2000791e02c */
[----:B-----5:R-:W-:Y:S01]  /*2c20*/  FFMA.FTZ R33, R70, R36, R33 ;  /* 0x0000002446217223 */ /* 0x020fe20000010021 */
[----:B------:R-:W-:Y:S02]  /*2c30*/  IADD3.X R36, R28, R123, R13, P4, P5 ;  /* 0x0000007b1c247210 */ /* 0x000fe400027ea40d */
[----:B------:R-:W-:-:S02]  /*2c40*/  LEA R62, P4, R34, UR6, 0x2 ;  /* 0x00000006223e7c11 */ /* 0x000fc4000f8810ff */
[----:B------:R-:W-:Y:S02]  /*2c50*/  LEA.HI.X R61, R35, UR7, R36, 0x2, P6 ;  /* 0x00000007233d7c11 */ /* 0x000fe4000b0f1424 */
[-C--:B------:R-:W-:Y:S02]  /*2c60*/  IADD3.X R35, R27, R123.reuse, R14, P2, P3 ;  /* 0x0000007b1b237210 */ /* 0x080fe400017e640e */
[----:B------:R-:W-:Y:S02]  /*2c70*/  IADD3.X R123, R30, R123, R15, P0, P1 ;  /* 0x0000007b1e7b7210 */ /* 0x000fe400007e240f */
[----:B------:R-:W-:Y:S01]  /*2c80*/  LEA.HI.X R63, R34, UR7, R35, 0x2, P4 ;  /* 0x00000007223f7c11 */ /* 0x000fe2000a0f1423 */
[----:B------:R-:W4:Y:S01]  /*2c90*/  LDG.E.64.CONSTANT R60, desc[UR10][R60.64] ;  /* 0x0000000a3c3c7981 */ /* 0x000f22000c1e9b00 */
[----:B------:R-:W-:-:S04]  /*2ca0*/  LEA R64, P0, R126, UR6, 0x2 ;  /* 0x000000067e407c11 */ /* 0x000fc8000f8010ff */
[----:B------:R-:W-:Y:S01]  /*2cb0*/  LEA.HI.X R65, R126, UR7, R123, 0x2, P0 ;  /* 0x000000077e417c11 */ /* 0x000fe200080f147b */
[----:B------:R-:W5:Y:S05]  /*2cc0*/  LDG.E.64.CONSTANT R62, desc[UR10][R62.64] ;  /* 0x0000000a3e3e7981 */ /* 0x000f6a000c1e9b00 */
[----:B------:R-:W5:Y:S01]  /*2cd0*/  LDG.E.64.CONSTANT R64, desc[UR10][R64.64] ;  /* 0x0000000a40407981 */ /* 0x000f62000c1e9b00 */
[----:B------:R-:W-:Y:S01]  /*2ce0*/  FFMA.FTZ R36, R71, R37, R32 ;  /* 0x0000002547247223 */ /* 0x000fe20000010020 */
[----:B------:R-:W-:Y:S01]  /*2cf0*/  UMOV UR4, 0xffffffff ;  /* 0xffffffff00047882 */ /* 0x000fe20000000000 */
[----:B--2---:R-:W-:Y:S02]  /*2d00*/  FFMA.FTZ R37, R66, R38, R33 ;  /* 0x0000002642257223 */ /* 0x004fe40000010021 */
[----:B------:R-:W3:Y:S01]  /*2d10*/  LDS.128 R32, [R2+0xc0] ;  /* 0x0000c00002207984 */ /* 0x000ee20000000c00 */
[----:B------:R-:W-:Y:S01]  /*2d20*/  FFMA.FTZ R66, R67, R39, R36 ;  /* 0x0000002743427223 */ /* 0x000fe20000010024 */
[----:B---3--:R-:W-:-:S02]  /*2d30*/  FFMA.FTZ R67, R68, R32, R37 ;  /* 0x0000002044437223 */ /* 0x008fc40000010025 */
[----:B------:R-:W5:Y:S01]  /*2d40*/  LDS.128 R36, [R2+0xd0] ;  /* 0x0000d00002247984 */ /* 0x000f620000000c00 */
[----:B------:R-:W-:Y:S01]  /*2d50*/  FFMA.FTZ R66, R69, R33, R66 ;  /* 0x0000002145427223 */ /* 0x000fe20000010042 */
[----:B----4-:R-:W-:-:S03]  /*2d60*/  FFMA.FTZ R67, R60, R34, R67 ;  /* 0x000000223c437223 */ /* 0x010fc60000010043 */
[----:B------:R-:W-:Y:S01]  /*2d70*/  FFMA.FTZ R66, R61, R35, R66 ;  /* 0x000000233d427223 */ /* 0x000fe20000010042 */
[----:B-----5:R-:W-:-:S03]  /*2d80*/  FFMA.FTZ R67, R62, R36, R67 ;  /* 0x000000243e437223 */ /* 0x020fc60000010043 */
[----:B------:R-:W-:Y:S01]  /*2d90*/  FFMA.FTZ R66, R63, R37, R66 ;  /* 0x000000253f427223 */ /* 0x000fe20000010042 */
[----:B------:R-:W-:-:S03]  /*2da0*/  FFMA.FTZ R38, R64, R38, R67 ;  /* 0x0000002640267223 */ /* 0x000fc60000010043 */
[----:B------:R-:W-:-:S04]  /*2db0*/  FFMA.FTZ R39, R65, R39, R66 ;  /* 0x0000002741277223 */ /* 0x000fc80000010042 */
[----:B------:R-:W-:Y:S01]  /*2dc0*/  FADD.FTZ R38, R38, R39 ;  /* 0x0000002726267221 */ /* 0x000fe20000010000 */
[----:B------:R-:W-:Y:S06]  /*2dd0*/  BRA.DIV UR4, `(.L_x_27282) ;  /* 0x0000005a046c7947 */ /* 0x000fec000b800000 */
[----:B------:R0:W1:Y:S02]  /*2de0*/  SHFL.BFLY PT, R33, R38, 0x1, 0x1f ;  /* 0x0c201f0026217f89 */ /* 0x00006400000e0000 */
.L_x_27327:
[----:B------:R-:W-:Y:S01]  /*2df0*/  ISETP.NE.AND P0, PT, R113, RZ, PT ;  /* 0x000000ff7100720c */ /* 0x000fe20003f05270 */
[----:B------:R-:W-:Y:S02]  /*2e00*/  VIADD R122, R122, 0x4 ;  /* 0x000000047a7a7836 */ /* 0x000fe40000000000 */
[----:B-1----:R-:W-:Y:S01]  /*2e10*/  FADD.FTZ R32, R38, R33 ;  /* 0x0000002126207221 */ /* 0x002fe20000010000 */
        /* <DEDUP_REMOVED lines=8> */
.L_x_27284:
[----:B------:R-:W-:Y:S05]  /*2ea0*/  BSYNC B1 ;  /* 0x0000000000017941 */ /* 0x000fea0003800000 */
.L_x_27283:
[----:B------:R-:W-:Y:S01]  /*2eb0*/  IADD3 R118, P0, R118, 0x10, RZ ;  /* 0x0000001076767810 */ /* 0x000fe20007f1e0ff */
[----:B-1----:R-:W-:Y:S02]  /*2ec0*/  VIADD R121, R121, 0x100 ;  /* 0x0000010079797836 */ /* 0x002fe40000000000 */
[----:B------:R-:W-:Y:S02]  /*2ed0*/  VIADD R119, R119, 0x40 ;  /* 0x0000004077777836 */ /* 0x000fe40000000000 */
[----:B------:R-:W-:Y:S01]  /*2ee0*/  IMAD.X R117, RZ, RZ, R117, P0 ;  /* 0x000000ffff757224 */ /* 0x000fe200000e0675 */
[----:B------:R-:W-:Y:S07]  /*2ef0*/  @!P1 BRA `(.L_x_27285) ;  /* 0xffffffec00e89947 */ /* 0x000fee000383ffff */
[----:B------:R-:W-:Y:S05]  /*2f00*/  BRA `(.L_x_27280) ;  /* 0x0000001000507947 */ /* 0x000fea0003800000 */
.L_x_27281:
[----:B------:R-:W-:Y:S02]  /*2f10*/  IMAD.MOV.U32 R111, RZ, RZ, -0x800001 ;  /* 0xff7fffffff6f7424 */ /* 0x000fe400078e00ff */
[----:B------:R-:W-:-:S07]  /*2f20*/  IMAD.MOV.U32 R120, RZ, RZ, R112 ;  /* 0x000000ffff787224 */ /* 0x000fce00078e0070 */
.L_x_27289:
[----:B-1----:R-:W-:-:S04]  /*2f30*/  IADD3 R33, P0, R121, R120, RZ ;  /* 0x0000007879217210 */ /* 0x002fc80007f1e0ff */
[----:B------:R-:W-:Y:S02]  /*2f40*/  LEA.HI.X.SX32 R34, R120, R117, 0x1, P0 ;  /* 0x0000007578227211 */ /* 0x000fe400000f0eff */
[----:B------:R-:W-:-:S04]  /*2f50*/  LEA R32, P0, R33, UR12, 0x2 ;  /* 0x0000000c21207c11 */ /* 0x000fc8000f8010ff */
[----:B------:R-:W-:-:S06]  /*2f60*/  LEA.HI.X R33, R33, UR13, R34, 0x2, P0 ;  /* 0x0000000d21217c11 */ /* 0x000fcc00080f1422 */
[----:B------:R-:W2:Y:S01]  /*2f70*/  LDG.E.CONSTANT R33, desc[UR10][R32.64] ;  /* 0x0000000a20217981 */ /* 0x000ea2000c1e9900 */
[----:B------:R-:W-:Y:S01]  /*2f80*/  IMAD.MOV.U32 R126, RZ, RZ, R124 ;  /* 0x000000ffff7e7224 */ /* 0x000fe200078e007c */
[----:B------:R-:W-:Y:S01]  /*2f90*/  SHF.R.S32.HI R36, RZ, 0x1f, R108 ;  /* 0x0000001fff247819 */ /* 0x000fe2000001146c */
[----:B------:R-:W-:Y:S01]  /*2fa0*/  IMAD.MOV.U32 R127, RZ, RZ, R125 ;  /* 0x000000ffff7f7224 */ /* 0x000fe200078e007d */
        /* <DEDUP_REMOVED lines=8> */
[----:B------:R-:W-:-:S05]  /*3030*/  IMAD.IADD R123, R127, 0x1, R123 ;  /* 0x000000017f7b7824 */ /* 0x000fca00078e027b */
[----:B------:R-:W-:Y:S01]  /*3040*/  IADD3.X R33, R35, R123, R36, P1, P2 ;  /* 0x0000007b23217210 */ /* 0x000fe20000fe4424 */
[----:B------:R-:W-:Y:S01]  /*3050*/  IMAD.X R35, R60, 0x1, R123, P0 ;  /* 0x000000013c237824 */ /* 0x000fe200000e067b */
[----:B------:R-:W-:Y:S02]  /*3060*/  LEA R36, P2, R34, UR16, 0x2 ;  /* 0x0000001022247c11 */ /* 0x000fe4000f8410ff */
[----:B0-----:R-:W-:Y:S02]  /*3070*/  LEA R38, P1, R32, UR16, 0x2 ;  /* 0x0000001020267c11 */ /* 0x001fe4000f8210ff */
        /* <DEDUP_REMOVED lines=60> */
[----:B------:R-:W-:Y:S01]  /*3440*/  IADD3 R37, P0, P1, R95, R126, R94 ;  /* 0x0000007e5f257210 */ /* 0x000fe2000791e05e */
[----:B---3--:R-:W-:Y:S01]  /*3450*/  FFMA.FTZ R65, R38, R34, R65 ;  /* 0x0000002226417223 */ /* 0x008fe20000010041 */
[----:B------:R-:W-:Y:S01]  /*3460*/  FFMA.FTZ R64, R39, R35, R64 ;  /* 0x0000002327407223 */ /* 0x000fe20000010040 */
[----:B------:R-:W-:Y:S01]  /*3470*/  SHF.R.S32.HI R38, RZ, 0x1f, R94 ;  /* 0x0000001fff267819 */ /* 0x000fe2000001145e */
[----:B------:R-:W4:Y:S03]  /*3480*/  LDS.128 R32, [R2+0x30] ;  /* 0x0000300002207984 */ /* 0x000f260000000c00 */
        /* <DEDUP_REMOVED lines=22> */
[----:B------:R-:W-:Y:S01]  /*35f0*/  SHF.R.S32.HI R63, RZ, 0x1f, R89 ;  /* 0x0000001fff3f7819 */ /* 0x000fe20000011459 */
[----:B------:R-:W3:Y:S02]  /*3600*/  LDS.128 R32, [R2+0x40] ;  /* 0x0000400002207984 */ /* 0x000ee40000000c00 */
[----:B---3--:R-:W-:Y:S01]  /*3610*/  FFMA.FTZ R65, R36, R32, R65 ;  /* 0x0000002024417223 */ /* 0x008fe20000010041 */
[--C-:B------:R-:W-:Y:S02]  /*3620*/  SHF.R.S32.HI R36, RZ, 0x1f, R88.reuse ;  /* 0x0000001fff247819 */ /* 0x100fe40000011458 */
[----:B------:R-:W-:-:S04]  /*3630*/  IADD3 R32, P0, P1, R89, R126, R88 ;  /* 0x0000007e59207210 */ /* 0x000fc8000791e058 */
[----:B------:R-:W-:Y:S02]  /*3640*/  IADD3.X R63, R63, R123, R36, P0, P1 ;  /* 0x0000007b3f3f7210 */ /* 0x000fe400007e2424 */
[----:B------:R-:W-:-:S04]  /*3650*/  LEA R62, P0, R32, UR16, 0x2 ;  /* 0x00000010203e7c11 */ /* 0x000fc8000f8010ff */
[----:B------:R-:W-:-:S06]  /*3660*/  LEA.HI.X R63, R32, UR17, R63, 0x2, P0 ;  /* 0x00000011203f7c11 */ /* 0x000fcc00080f143f */
[----:B------:R-:W2:Y:S01]  /*3670*/  LDG.E.64.CONSTANT R62, desc[UR10][R62.64] ;  /* 0x0000000a3e3e7981 */ /* 0x000ea2000c1e9b00 */
[----:B------:R-:W-:Y:S01]  /*3680*/  FFMA.FTZ R64, R37, R33, R64 ;  /* 0x0000002125407223 */ /* 0x000fe20000010040 */
[--C-:B------:R-:W-:Y:S01]  /*3690*/  IADD3 R36, P0, P1, R87, R126, R86.reuse ;  /* 0x0000007e57247210 */ /* 0x100fe2000791e056 */
[----:B----4-:R-:W-:Y:S01]  /*36a0*/  FFMA.FTZ R65, R38, R34, R65 ;  /* 0x0000002226417223 */ /* 0x010fe20000010041 */
[----:B------:R-:W-:Y:S01]  /*36b0*/  SHF.R.S32.HI R38, RZ, 0x1f, R86 ;  /* 0x0000001fff267819 */ /* 0x000fe20000011456 */
[----:B------:R-:W-:Y:S02]  /*36c0*/  FFMA.FTZ R64, R39, R35, R64 ;  /* 0x0000002327407223 */ /* 0x000fe40000010040 */
[----:B------:R-:W5:Y:S01]  /*36d0*/  LDS.128 R32, [R2+0x50] ;  /* 0x0000500002207984 */ /* 0x000f620000000c00 */
[----:B------:R-:W-:Y:S02]  /*36e0*/  IADD3.X R37, R41, R123, R38, P0, P1 ;  /* 0x0000007b29257210 */ /* 0x000fe400007e2426 */
[----:B------:R-:W-:-:S04]  /*36f0*/  LEA R38, P0, R36, UR16, 0x2 ;  /* 0x0000001024267c11 */ /* 0x000fc8000f8010ff */
        /* <DEDUP_REMOVED lines=121> */
[----:B------:R-:W-:Y:S01]  /*3e90*/  FFMA.FTZ R39, R65, R39, R66 ;  /* 0x0000002741277223 */ /* 0x000fe20000010042 */
[----:B------:R-:W-:-:S03]  /*3ea0*/  IADD3 R35, -R116, 0x1, RZ ;  /* 0x0000000174237810 */ /* 0x000fc60007ffe1ff */
[----:B------:R-:W-:Y:S01]  /*3eb0*/  FADD.FTZ R38, R38, R39 ;  /* 0x0000002726267221 */ /* 0x000fe20000010000 */
[----:B------:R-:W-:Y:S06]  /*3ec0*/  BRA.DIV UR4, `(.L_x_27286) ;  /* 0x0000004a04547947 */ /* 0x000fec000b800000 */
[----:B------:R0:W1:Y:S02]  /*3ed0*/  SHFL.BFLY PT, R33, R38, 0x1, 0x1f ;  /* 0x0c201f0026217f89 */ /* 0x00006400000e0000 */
.L_x_27330:
[----:B------:R-:W-:Y:S01]  /*3ee0*/  ISETP.NE.AND P0, PT, R113, RZ, PT ;  /* 0x000000ff7100720c */ /* 0x000fe20003f05270 */
[----:B------:R-:W-:Y:S02]  /*3ef0*/  IMAD R34, R120, 0x10, R118 ;  /* 0x0000001078227824 */ /* 0x000fe400078e0276 */
[----:B-1----:R-:W-:Y:S01]  /*3f00*/  FADD.FTZ R33, R38, R33 ;  /* 0x0000002126217221 */ /* 0x002fe20000010000 */
[----:B------:R-:W-:Y:S01]  /*3f10*/  VIADD R120, R120, 0x4 ;  /* 0x0000000478787836 */ /* 0x000fe20000000000 */
[----:B------:R-:W-:Y:S01]  /*3f20*/  BSSY B1, `(.L_x_27287) ;  /* 0x0000011000017945 */ /* 0x000fe20003800000 */
[----:B------:R-:W-:Y:S02]  /*3f30*/  IMAD.IADD R32, R35, 0x1, R34 ;  /* 0x0000000123207824 */ /* 0x000fe400078e0222 */
[----:B------:R-:W-:Y:S01]  /*3f40*/  FMUL.FTZ R33, R33, UR15 ;  /* 0x0000000f21217c20 */ /* 0x000fe20008410000 */
[----:B------:R-:W-:Y:S02]  /*3f50*/  ISETP.GE.AND P1, PT, R120, R115, PT ;  /* 0x000000737800720c */ /* 0x000fe40003f26270 */
[----:B------:R-:W-:-:S05]  /*3f60*/  I2FP.F32.S32 R32, R32 ;  /* 0x0000002000207245 */ /* 0x000fca0000201400 */
[----:B------:R-:W-:Y:S01]  /*3f70*/  FFMA.FTZ R36, R32, R122, R33 ;  /* 0x0000007a20247223 */ /* 0x000fe20000010021 */
[----:B------:R-:W-:Y:S06]  /*3f80*/  @P0 BRA `(.L_x_27288) ;  /* 0x0000000000280947 */ /* 0x000fec0003800000 */
[----:B------:R-:W1:Y:S01]  /*3f90*/  S2UR UR5, SR_CgaCtaId ;  /* 0x00000000000579c3 */ /* 0x000e620000008800 */
[----:B------:R-:W-:Y:S01]  /*3fa0*/  UMOV UR4, 0x400 ;  /* 0x0000040000047882 */ /* 0x000fe20000000000 */
[C---:B------:R-:W-:Y:S01]  /*3fb0*/  IMAD.IADD R33, R34.reuse, 0x1, -R119 ;  /* 0x0000000122217824 */ /* 0x040fe200078e0a77 */
[----:B------:R-:W-:Y:S01]  /*3fc0*/  UIADD3 UR4, UR4, 0x1e0, URZ ;  /* 0x000001e004047890 */ /* 0x000fe2000fffe03f */
[----:B------:R-:W-:-:S04]  /*3fd0*/  ISETP.GE.AND P0, PT, R34, R116, PT ;  /* 0x000000742200720c */ /* 0x000fc80003f06270 */
[----:B------:R-:W-:-:S09]  /*3fe0*/  FSEL R32, R36, RZ, !P0 ;  /* 0x000000ff24207208 */ /* 0x000fd20004000000 */
[----:B------:R-:W-:Y:S01]  /*3ff0*/  @!P0 FMNMX.FTZ R111, R111, R36, !PT ;  /* 0x000000246f6f8209 */ /* 0x000fe20007810000 */
[----:B-1----:R-:W-:-:S06]  /*4000*/  ULEA UR4, UR5, UR4, 0x18 ;  /* 0x0000000405047291 */ /* 0x002fcc000f8ec03f */
[----:B------:R-:W-:-:S05]  /*4010*/  LEA R33, R33, UR4, 0x2 ;  /* 0x0000000421217c11 */ /* 0x000fca000f8e10ff */
[----:B------:R1:W-:Y:S02]  /*4020*/  STS [R33], R32 ;  /* 0x0000002021007388 */ /* 0x0003e40000000800 */
.L_x_27288:
[----:B------:R-:W-:Y:S05]  /*4030*/  BSYNC B1 ;  /* 0x0000000000017941 */ /* 0x000fea0003800000 */
.L_x_27287:
[----:B------:R-:W-:Y:S05]  /*4040*/  @!P1 BRA `(.L_x_27289) ;  /* 0xffffffec00b89947 */ /* 0x000fea000383ffff */
.L_x_27280:
[----:B------:R-:W-:Y:S05]  /*4050*/  BSYNC B0 ;  /* 0x0000000000007941 */ /* 0x000fea0003800000 */
.L_x_27279:
        /* <DEDUP_REMOVED lines=18> */
.L_x_27336:
        /* <DEDUP_REMOVED lines=11> */
[----:B---3--:R-:W-:Y:S01]  /*4230*/  IMAD.MOV.U32 R4, RZ, RZ, RZ ;  /* 0x000000ffff047224 */ /* 0x008fe200078e00ff */
[----:B------:R-:W-:-:S03]  /*4240*/  ISETP.GE.AND P1, PT, R43, R114, PT ;  /* 0x000000722b00720c */ /* 0x000fc60003f26270 */
[----:B------:R-:W-:Y:S08]  /*4250*/  BSSY B0, `(.L_x_27291) ;  /* 0x00000f7000007945 */ /* 0x000ff00003800000 */
[----:B------:R-:W2:Y:S01]  /*4260*/  @!P0 S2R R3, SR_CgaCtaId ;  /* 0x0000000000038919 */ /* 0x000ea20000008800 */
        /* <DEDUP_REMOVED lines=36> */
.L_x_27295:
        /* <DEDUP_REMOVED lines=11> */
.L_x_27294:
[----:B------:R-:W-:Y:S05]  /*4560*/  BSYNC B1 ;  /* 0x0000000000017941 */ /* 0x000fea0003800000 */
.L_x_27293:
        /* <DEDUP_REMOVED lines=14> */
.L_x_27298:
        /* <DEDUP_REMOVED lines=23> */
[----:B-1----:R-:W0:Y:S01]  /*47c0*/  LDS R33, [R3+0x1600] ;  /* 0x0016000003217984 */ /* 0x002e220000000800 */
[----:B------:R-:W-:-:S02]  /*47d0*/  FADD.FTZ R15, -R2, R15 ;  /* 0x0000000f020f7221 */ /* 0x000fc40000010100 */
        /* <DEDUP_REMOVED lines=75> */
.L_x_27297:
[----:B------:R-:W-:Y:S05]  /*4c90*/  BSYNC B1 ;  /* 0x0000000000017941 */ /* 0x000fea0003800000 */
.L_x_27296:
        /* <DEDUP_REMOVED lines=55> */
.L_x_27300:
[----:B------:R-:W-:Y:S05]  /*5010*/  BSYNC B1 ;  /* 0x0000000000017941 */ /* 0x000fea0003800000 */
.L_x_27299:
        /* <DEDUP_REMOVED lines=26> */
.L_x_27292:
[----:B------:R-:W-:Y:S05]  /*51c0*/  BSYNC B0 ;  /* 0x0000000000007941 */ /* 0x000fea0003800000 */
.L_x_27291:
        /* <DEDUP_REMOVED lines=35> */
[----:B------:R-:W-:Y:S01]  /*5400*/  IMAD.MOV.U32 R4, RZ, RZ, -0x20 ;  /* 0xffffffe0ff047424 */ /* 0x000fe200078e00ff */
[----:B------:R-:W-:Y:S03]  /*5410*/  BSSY B1, `(.L_x_27303) ;  /* 0x000001f000017945 */ /* 0x000fe60003800000 */
[----:B0-----:R-:W-:Y:S01]  /*5420*/  IMAD R5, R3, R4, -0x21 ;  /* 0xffffffdf03057424 */ /* 0x001fe200078e0204 */
        /* <DEDUP_REMOVED lines=21> */
.L_x_27305:
        /* <DEDUP_REMOVED lines=8> */
.L_x_27304:
[----:B------:R-:W-:Y:S05]  /*5600*/  BSYNC B1 ;  /* 0x0000000000017941 */ /* 0x000fea0003800000 */
.L_x_27303:
        /* <DEDUP_REMOVED lines=14> */
.L_x_27308:
        /* <DEDUP_REMOVED lines=52> */
.L_x_27307:
[----:B------:R-:W-:Y:S05]  /*5a30*/  BSYNC B1 ;  /* 0x0000000000017941 */ /* 0x000fea0003800000 */
.L_x_27306:
        /* <DEDUP_REMOVED lines=31> */
.L_x_27310:
[----:B------:R-:W-:Y:S05]  /*5c30*/  BSYNC B1 ;  /* 0x0000000000017941 */ /* 0x000fea0003800000 */
.L_x_27309:
        /* <DEDUP_REMOVED lines=14> */
.L_x_27302:
[----:B------:R-:W-:Y:S05]  /*5d20*/  BSYNC B0 ;  /* 0x0000000000007941 */ /* 0x000fea0003800000 */
.L_x_27301:
        /* <DEDUP_REMOVED lines=32> */
.L_x_27312:
[----:B------:R-:W-:Y:S05]  /*5f30*/  BSYNC B0 ;  /* 0x0000000000007941 */ /* 0x000fea0003800000 */
.L_x_27311:
[----:B------:R-:W-:Y:S01]  /*5f40*/  ULDC UR12, c[0x0][0x26c] ;  /* 0x00009b00000c7ab9 */ /* 0x000fe20000000800 */
[----:B------:R-:W-:Y:S01]  /*5f50*/  ULDC.64 UR6, c[0x0][0x238] ;  /* 0x00008e0000067ab9 */ /* 0x000fe20000000a00 */
[----:B------:R-:W-:Y:S04]  /*5f60*/  BSSY B0, `(.L_x_27313) ;  /* 0x000016b000007945 */ /* 0x000fe80003800000 */
[----:B------:R-:W-:Y:S05]  /*5f70*/  @!P1 BRA `(.L_x_27314) ;  /* 0x0000000000309947 */ /* 0x000fea0003800000 */
[----:B------:R-:W-:Y:S01]  /*5f80*/  CS2R R72, SRZ ;  /* 0x0000000000487805 */ /* 0x000fe2000001ff00 */
[----:B------:R-:W-:Y:S01]  /*5f90*/  IMAD.MOV.U32 R78, RZ, RZ, RZ ;  /* 0x000000ffff4e7224 */ /* 0x000fe200078e00ff */
[----:B------:R-:W-:Y:S01]  /*5fa0*/  CS2R R74, SRZ ;  /* 0x00000000004a7805 */ /* 0x000fe2000001ff00 */
[----:B------:R-:W-:Y:S01]  /*5fb0*/  IMAD.MOV.U32 R82, RZ, RZ, RZ ;  /* 0x000000ffff527224 */ /* 0x000fe200078e00ff */
[----:B------:R-:W-:Y:S01]  /*5fc0*/  CS2R R76, SRZ ;  /* 0x00000000004c7805 */ /* 0x000fe2000001ff00 */
[----:B------:R-:W-:Y:S02]  /*5fd0*/  IMAD.MOV.U32 R84, RZ, RZ, RZ ;  /* 0x000000ffff547224 */ /* 0x000fe400078e00ff */
[----:B------:R-:W-:Y:S02]  /*5fe0*/  IMAD.MOV.U32 R86, RZ, RZ, RZ ;  /* 0x000000ffff567224 */ /* 0x000fe400078e00ff */
[----:B------:R-:W-:Y:S02]  /*5ff0*/  IMAD.MOV.U32 R90, RZ, RZ, RZ ;  /* 0x000000ffff5a7224 */ /* 0x000fe400078e00ff */
[----:B------:R-:W-:-:S02]  /*6000*/  IMAD.MOV.U32 R94, RZ, RZ, RZ ;  /* 0x000000ffff5e7224 */ /* 0x000fc400078e00ff */
[----:B------:R-:W-:Y:S02]  /*6010*/  IMAD.MOV.U32 R92, RZ, RZ, RZ ;  /* 0x000000ffff5c7224 */ /* 0x000fe400078e00ff */
[----:B------:R-:W-:Y:S01]  /*6020*/  IMAD.MOV.U32 R88, RZ, RZ, RZ ;  /* 0x000000ffff587224 */ /* 0x000fe200078e00ff */
[----:B------:R-:W-:Y:S06]  /*6030*/  BRA `(.L_x_27315) ;  /* 0x0000001400747947 */ /* 0x000fec0003800000 */
.L_x_27314:
[----:B------:R-:W1:Y:S01]  /*6040*/  S2UR UR4, SR_CTAID.Y ;  /* 0x00000000000479c3 */ /* 0x000e620000002600 */
[----:B0---4-:R-:W0:Y:S01]  /*6050*/  S2R R4, SR_CTAID.Z ;  /* 0x0000000000047919 */ /* 0x011e220000002700 */
[----:B------:R-:W-:Y:S01]  /*6060*/  SHF.R.S32.HI R3, RZ, 0x1f, R68 ;  /* 0x0000001fff037819 */ /* 0x000fe20000011444 */
[----:B------:R-:W-:Y:S01]  /*6070*/  ULDC.64 UR8, c[0x0][0x248] ;  /* 0x0000920000087ab9 */ /* 0x000fe20000000a00 */
[----:B------:R-:W-:Y:S02]  /*6080*/  LOP3.LUT R81, RZ, R81, RZ, 0x33, !PT ;  /* 0x00000051ff517212 */ /* 0x000fe400078e33ff */
[----:B------:R-:W-:Y:S02]  /*6090*/  CS2R R72, SRZ ;  /* 0x0000000000487805 */ /* 0x000fe4000001ff00 */
[----:B------:R-:W-:Y:S01]  /*60a0*/  LEA.HI R3, R3, R68, RZ, 0x2 ;  /* 0x0000004403037211 */ /* 0x000fe200078f10ff */
[----:B------:R-:W-:Y:S01]  /*60b0*/  IMAD.MOV.U32 R78, RZ, RZ, RZ ;  /* 0x000000ffff4e7224 */ /* 0x000fe200078e00ff */
[----:B--2---:R-:W1:Y:S01]  /*60c0*/  LDC R2, c[0x0][0x258] ;  /* 0x00009600ff027b82 */ /* 0x004e620000000800 */
[----:B------:R-:W-:Y:S01]  /*60d0*/  IMAD.MOV.U32 R82, RZ, RZ, RZ ;  /* 0x000000ffff527224 */ /* 0x000fe200078e00ff */
[C---:B------:R-:W-:Y:S01]  /*60e0*/  LOP3.LUT R5, R3.reuse, 0xfffffffc, RZ, 0xc0, !PT ;  /* 0xfffffffc03057812 */ /* 0x040fe200078ec0ff */
[----:B------:R-:W-:Y:S01]  /*60f0*/  IMAD.SHL.U32 R3, R3, 0x4, RZ ;  /* 0x0000000403037824 */ /* 0x000fe200078e00ff */
[----:B------:R-:W-:Y:S01]  /*6100*/  CS2R R74, SRZ ;  /* 0x00000000004a7805 */ /* 0x000fe2000001ff00 */
[----:B------:R-:W-:Y:S01]  /*6110*/  IMAD.MOV.U32 R84, RZ, RZ, RZ ;  /* 0x000000ffff547224 */ /* 0x000fe200078e00ff */
[----:B------:R-:W-:Y:S01]  /*6120*/  CS2R R76, SRZ ;  /* 0x00000000004c7805 */ /* 0x000fe2000001ff00 */
[----:B------:R-:W-:Y:S01]  /*6130*/  IMAD.IADD R5, R68, 0x1, -R5 ;  /* 0x0000000144057824 */ /* 0x000fe200078e0a05 */
[----:B------:R-:W2:Y:S01]  /*6140*/  S2UR UR5, SR_CgaCtaId ;  /* 0x00000000000579c3 */ /* 0x000ea20000008800 */
[----:B------:R-:W-:-:S02]  /*6150*/  IMAD.MOV.U32 R86, RZ, RZ, RZ ;  /* 0x000000ffff567224 */ /* 0x000fc400078e00ff */
[----:B------:R-:W-:Y:S02]  /*6160*/  IMAD.SHL.U32 R69, R5, 0x4, RZ ;  /* 0x0000000405457824 */ /* 0x000fe400078e00ff */
[----:B------:R-:W-:Y:S02]  /*6170*/  IMAD.MOV.U32 R90, RZ, RZ, RZ ;  /* 0x000000ffff5a7224 */ /* 0x000fe400078e00ff */
[----:B------:R-:W-:Y:S01]  /*6180*/  IMAD.MOV.U32 R94, RZ, RZ, RZ ;  /* 0x000000ffff5e7224 */ /* 0x000fe200078e00ff */
[----:B------:R-:W4:Y:S01]  /*6190*/  LDC R80, c[0x0][0x26c] ;  /* 0x00009b00ff507b82 */ /* 0x000f220000000800 */
[----:B------:R-:W-:Y:S02]  /*61a0*/  IMAD.MOV.U32 R92, RZ, RZ, RZ ;  /* 0x000000ffff5c7224 */ /* 0x000fe400078e00ff */
[----:B------:R-:W-:Y:S02]  /*61b0*/  IMAD.MOV.U32 R88, RZ, RZ, RZ ;  /* 0x000000ffff587224 */ /* 0x000fe400078e00ff */
[----:B-1----:R-:W-:Y:S01]  /*61c0*/  IMAD R7, R2, UR4, RZ ;  /* 0x0000000402077c24 */ /* 0x002fe2000f8e02ff */
[----:B------:R-:W-:Y:S01]  /*61d0*/  SHF.R.S32.HI R2, RZ, 0x1f, R112 ;  /* 0x0000001fff027819 */ /* 0x000fe20000011470 */
[----:B------:R-:W-:-:S02]  /*61e0*/  UMOV UR4, 0x400 ;  /* 0x0000040000047882 */ /* 0x000fc40000000000 */
[----:B------:R-:W-:Y:S01]  /*61f0*/  UIADD3 UR4, UR4, 0x1e0, URZ ;  /* 0x000001e004047890 */ /* 0x000fe2000fffe03f */
[----:B------:R-:W-:-:S03]  /*6200*/  IADD3 R71, P0, R7, R112, RZ ;  /* 0x0000007007477210 */ /* 0x000fc60007f1e0ff */
[----:B--2---:R-:W-:Y:S01]  /*6210*/  ULEA UR4, UR5, UR4, 0x18 ;  /* 0x0000000405047291 */ /* 0x004fe2000f8ec03f */
[----:B------:R-:W-:Y:S02]  /*6220*/  LEA.HI.X.SX32 R6, R7, R2, 0x1, P0 ;  /* 0x0000000207067211 */ /* 0x000fe400000f0eff */
[----:B------:R-:W-:Y:S01]  /*6230*/  LOP3.LUT R2, R3, 0xfffffff0, RZ, 0xc0, !PT ;  /* 0xfffffff003027812 */ /* 0x000fe200078ec0ff */
[----:B------:R-:W-:Y:S01]  /*6240*/  IMAD R3, R42, 0x10, R69 ;  /* 0x000000102a037824 */ /* 0x000fe200078e0245 */
[----:B------:R-:W-:Y:S01]  /*6250*/  LEA R70, P0, R71, UR8, 0x2 ;  /* 0x0000000847467c11 */ /* 0x000fe2000f8010ff */
[----:B------:R-:W-:Y:S02]  /*6260*/  ULDC UR8, c[0x0][0x270] ;  /* 0x00009c0000087ab9 */ /* 0x000fe40000000800 */
[----:B------:R-:W-:Y:S01]  /*6270*/  IMAD.IADD R69, R69, 0x1, R2 ;  /* 0x0000000145457824 */ /* 0x000fe200078e0202 */
[----:B------:R-:W-:Y:S01]  /*6280*/  LEA.HI.X R71, R71, UR9, R6, 0x2, P0 ;  /* 0x0000000947477c11 */ /* 0x000fe200080f1406 */
[----:B------:R-:W-:Y:S01]  /*6290*/  IMAD R2, R0, UR8, RZ ;  /* 0x0000000800027c24 */ /* 0x000fe2000f8e02ff */
[----:B----4-:R-:W-:Y:S01]  /*62a0*/  SHF.R.S32.HI R80, RZ, 0x1f, R80 ;  /* 0x0000001fff507819 */ /* 0x010fe20000011450 */
[----:B------:R-:W-:-:S02]  /*62b0*/  IMAD R0, R42, 0x4, R5 ;  /* 0x000000042a007824 */ /* 0x000fc400078e0205 */
[----:B0-----:R-:W-:Y:S01]  /*62c0*/  IMAD R79, R4, 0x200, R3 ;  /* 0x00000200044f7824 */ /* 0x001fe200078e0203 */
[----:B------:R-:W-:Y:S01]  /*62d0*/  SHF.R.S32.HI R3, RZ, 0x1f, R2 ;  /* 0x0000001fff037819 */ /* 0x000fe20000011402 */
[C---:B------:R-:W-:Y:S01]  /*62e0*/  VIADD R83, R69.reuse, 0x100 ;  /* 0x0000010045537836 */ /* 0x040fe20000000000 */
[----:B------:R-:W-:Y:S01]  /*62f0*/  LEA R0, R0, UR4, 0x4 ;  /* 0x0000000400007c11 */ /* 0x000fe2000f8e20ff */
        /* <DEDUP_REMOVED lines=10> */
[----:B------:R-:W-:Y:S02]  /*63a0*/  VIADD R105, R69, 0x680 ;  /* 0x0000068045697836 */ /* 0x000fe40000000000 */
[----:B------:R-:W-:-:S07]  /*63b0*/  VIADD R79, R79, 0x3 ;  /* 0x000000034f4f7836 */ /* 0x000fce0000000000 */
.L_x_27316:
        /* <DEDUP_REMOVED lines=64> */
[----:B------:R-:W-:Y:S02]  /*67c0*/  LEA.HI.X.SX32 R60, R103, R58, 0x1, P0 ;  /* 0x0000003a673c7211 */ /* 0x000fe400000f0eff */
[----:B------:R-:W-:Y:S02]  /*67d0*/  IADD3 R40, P0, R105, R40, RZ ;  /* 0x0000002869287210 */ /* 0x000fe40007f1e0ff */
[----:B------:R-:W-:Y:S02]  /*67e0*/  LEA.HI.X R57, R41, UR7, R60, 0x2, P1 ;  /* 0x0000000729397c11 */ /* 0x000fe400088f143c */
[----:B------:R-:W-:Y:S02]  /*67f0*/  LEA R60, P1, R40, UR6, 0x2 ;  /* 0x00000006283c7c11 */ /* 0x000fe4000f8210ff */
[----:B------:R-:W-:-:S02]  /*6800*/  LEA.HI.X.SX32 R41, R105, R58, 0x1, P0 ;  /* 0x0000003a69297211 */ /* 0x000fc400000f0eff */
[----:B------:R-:W3:Y:S02]  /*6810*/  LDG.E.128.CONSTANT R56, desc[UR10][R56.64] ;  /* 0x0000000a38387981 */ /* 0x000ee4000c1e9d00 */
[----:B------:R-:W-:-:S06]  /*6820*/  LEA.HI.X R61, R40, UR7, R41, 0x2, P1 ;  /* 0x00000007283d7c11 */ /* 0x000fcc00088f1429 */
[----:B------:R-:W3:Y:S01]  /*6830*/  LDG.E.128.CONSTANT R60, desc[UR10][R60.64] ;  /* 0x0000000a3c3c7981 */ /* 0x000ee2000c1e9d00 */
[----:B------:R-:W-:-:S05]  /*6840*/  IMAD.IADD R40, R81, 0x1, R112 ;  /* 0x0000000151287824 */ /* 0x000fca00078e0270 */
[----:B------:R-:W-:-:S13]  /*6850*/  ISETP.NE.AND P0, PT, R40, -0x2, PT ;  /* 0xfffffffe2800780c */ /* 0x000fda0003f05270 */
[C---:B------:R-:W-:Y:S02]  /*6860*/  @!P0 VIADD R41, R79.reuse, 0xfffffffd ;  /* 0xfffffffd4f298836 */ /* 0x040fe40000000000 */
[----:B------:R-:W-:-:S03]  /*6870*/  @!P0 VIADD R67, R79, 0xffffffff ;  /* 0xffffffff4f438836 */ /* 0x000fc60000000000 */
[CC--:B------:R-:W-:Y:S02]  /*6880*/  @!P0 ISETP.GE.AND P1, PT, R41.reuse, R116.reuse, PT ;  /* 0x000000742900820c */ /* 0x0c0fe40003f26270 */
[-C--:B------:R-:W-:Y:S02]  /*6890*/  @!P0 ISETP.GE.AND P4, PT, R41, R116.reuse, PT ;  /* 0x000000742900820c */ /* 0x080fe40003f86270 */
[-C--:B------:R-:W-:Y:S01]  /*68a0*/  @!P0 ISETP.GE.AND P3, PT, R67, R116.reuse, PT ;  /* 0x000000744300820c */ /* 0x080fe20003f66270 */
[----:B------:R-:W-:Y:S01]  /*68b0*/  @!P0 VIADD R65, R79, 0xfffffffe ;  /* 0xfffffffe4f418836 */ /* 0x000fe20000000000 */
[----:B------:R-:W-:-:S04]  /*68c0*/  @!P0 ISETP.GE.AND P5, PT, R67, R116, PT ;  /* 0x000000744300820c */ /* 0x000fc80003fa6270 */
[CC--:B------:R-:W-:Y:S02]  /*68d0*/  @!P0 ISETP.GE.AND P2, PT, R65.reuse, R116.reuse, PT ;  /* 0x000000744100820c */ /* 0x0c0fe40003f46270 */
[-C--:B------:R-:W-:Y:S01]  /*68e0*/  @!P0 ISETP.GE.AND P6, PT, R65, R116.reuse, PT ;  /* 0x000000744100820c */ /* 0x080fe20003fc6270 */
[C---:B------:R-:W-:Y:S02]  /*68f0*/  @!P0 VIADD R65, R79.reuse, 0xffffffff ;  /* 0xffffffff4f418836 */ /* 0x040fe40000000000 */
[----:B------:R-:W-:Y:S01]  /*6900*/  @!P0 VIADD R107, R79, 0xffffffff ;  /* 0xffffffff4f6b8836 */ /* 0x000fe20000000000 */
[----:B--2---:R-:W-:Y:S02]  /*6910*/  @!P0 FSEL R4, R4, RZ, !P1 ;  /* 0x000000ff04048208 */ /* 0x004fe40004800000 */
[----:B------:R-:W-:Y:S01]  /*6920*/  @!P0 ISETP.GE.AND P1, PT, R41, R116, PT ;  /* 0x000000742900820c */ /* 0x000fe20003f26270 */
[----:B------:R-:W-:Y:S01]  /*6930*/  @!P0 VIADD R41, R79, 0xfffffffe ;  /* 0xfffffffe4f298836 */ /* 0x000fe20000000000 */
[----:B------:R-:W-:-:S04]  /*6940*/  @!P0 FSEL R6, R6, RZ, !P3 ;  /* 0x000000ff06068208 */ /* 0x000fc80005800000 */
[----:B------:R-:W-:Y:S01]  /*6950*/  @!P0 ISETP.GE.AND P3, PT, R41, R116, PT ;  /* 0x000000742900820c */ /* 0x000fe20003f66270 */
[----:B------:R-:W-:Y:S01]  /*6960*/  @!P0 VIADD R41, R79, 0xfffffffd ;  /* 0xfffffffd4f298836 */ /* 0x000fe20000000000 */
[----:B----4-:R-:W-:-:S04]  /*6970*/  @!P0 FSEL R8, R8, RZ, !P4 ;  /* 0x000000ff08088208 */ /* 0x010fc80006000000 */
[-C--:B------:R-:W-:Y:S01]  /*6980*/  @!P0 ISETP.GE.AND P4, PT, R41, R116.reuse, PT ;  /* 0x000000742900820c */ /* 0x080fe20003f86270 */
[----:B------:R-:W-:Y:S01]  /*6990*/  @!P0 VIADD R41, R79, 0xfffffffe ;  /* 0xfffffffe4f298836 */ /* 0x000fe20000000000 */
[----:B------:R-:W-:Y:S02]  /*69a0*/  @!P0 FSEL R10, R10, RZ, !P5 ;  /* 0x000000ff0a0a8208 */ /* 0x000fe40006800000 */
[----:B------:R-:W-:Y:S02]  /*69b0*/  @!P0 FSEL R5, R5, RZ, !P2 ;  /* 0x000000ff05058208 */ /* 0x000fe40005000000 */
[-C--:B------:R-:W-:Y:S01]  /*69c0*/  @!P0 ISETP.GE.AND P5, PT, R41, R116.reuse, PT ;  /* 0x000000742900820c */ /* 0x080fe20003fa6270 */
[C---:B------:R-:W-:Y:S01]  /*69d0*/  @!P0 VIADD R41, R79.reuse, 0xfffffffd ;  /* 0xfffffffd4f298836 */ /* 0x040fe20000000000 */
[----:B------:R-:W-:Y:S02]  /*69e0*/  @!P0 ISETP.GE.AND P2, PT, R79, R116, PT ;  /* 0x000000744f00820c */ /* 0x000fe40003f46270 */
[----:B------:R-:W-:-:S02]  /*69f0*/  @!P0 FSEL R12, R12, RZ, !P1 ;  /* 0x000000ff0c0c8208 */ /* 0x000fc40004800000 */
[----:B------:R-:W-:Y:S02]  /*6a00*/  @!P0 FSEL R7, R7, RZ, !P2 ;  /* 0x000000ff07078208 */ /* 0x000fe40005000000 */
[-C--:B------:R-:W-:Y:S01]  /*6a10*/  @!P0 ISETP.GE.AND P1, PT, R41, R116.reuse, PT ;  /* 0x000000742900820c */ /* 0x080fe20003f26270 */
[----:B------:R-:W-:Y:S01]  /*6a20*/  @!P0 VIADD R41, R79, 0xfffffffe ;  /* 0xfffffffe4f298836 */ /* 0x000fe20000000000 */
[-C--:B------:R-:W-:Y:S02]  /*6a30*/  @!P0 ISETP.GE.AND P2, PT, R65, R116.reuse, PT ;  /* 0x000000744100820c */ /* 0x080fe40003f46270 */
[----:B------:R-:W-:Y:S02]  /*6a40*/  @!P0 FSEL R9, R9, RZ, !P6 ;  /* 0x000000ff09098208 */ /* 0x000fe40007000000 */
[----:B------:R-:W-:Y:S02]  /*6a50*/  @!P0 FSEL R14, R14, RZ, !P2 ;  /* 0x000000ff0e0e8208 */ /* 0x000fe40005000000 */
[-C--:B------:R-:W-:Y:S01]  /*6a60*/  @!P0 ISETP.GE.AND P2, PT, R41, R116.reuse, PT ;  /* 0x000000742900820c */ /* 0x080fe20003f46270 */
[C---:B------:R-:W-:Y:S01]  /*6a70*/  @!P0 VIADD R41, R79.reuse, 0xfffffffd ;  /* 0xfffffffd4f298836 */ /* 0x040fe20000000000 */
[----:B------:R-:W-:-:S02]  /*6a80*/  @!P0 ISETP.GE.AND P6, PT, R79, R116, PT ;  /* 0x000000744f00820c */ /* 0x000fc40003fc6270 */
[----:B------:R-:W-:Y:S02]  /*6a90*/  @!P0 FSEL R16, R16, RZ, !P4 ;  /* 0x000000ff10108208 */ /* 0x000fe40006000000 */
[----:B------:R-:W-:Y:S02]  /*6aa0*/  @!P0 FSEL R11, R11, RZ, !P6 ;  /* 0x000000ff0b0b8208 */ /* 0x000fe40007000000 */
[-C--:B------:R-:W-:Y:S01]  /*6ab0*/  @!P0 ISETP.GE.AND P4, PT, R41, R116.reuse, PT ;  /* 0x000000742900820c */ /* 0x080fe20003f86270 */
[----:B------:R-:W-:Y:S01]  /*6ac0*/  @!P0 VIADD R41, R79, 0xfffffffe ;  /* 0xfffffffe4f298836 */ /* 0x000fe20000000000 */
[----:B------:R-:W-:Y:S02]  /*6ad0*/  @!P0 ISETP.GE.AND P6, PT, R65, R116, PT ;  /* 0x000000744100820c */ /* 0x000fe40003fc6270 */
[----:B------:R-:W-:Y:S02]  /*6ae0*/  @!P0 FSEL R13, R13, RZ, !P3 ;  /* 0x000000ff0d0d8208 */ /* 0x000fe40005800000 */
[----:B------:R-:W-:-:S02]  /*6af0*/  @!P0 FSEL R18, R18, RZ, !P6 ;  /* 0x000000ff12128208 */ /* 0x000fc40007000000 */
[-C--:B------:R-:W-:Y:S01]  /*6b00*/  @!P0 ISETP.GE.AND P6, PT, R41, R116.reuse, PT ;  /* 0x000000742900820c */ /* 0x080fe20003fc6270 */
[C---:B------:R-:W-:Y:S01]  /*6b10*/  @!P0 VIADD R41, R79.reuse, 0xfffffffd ;  /* 0xfffffffd4f298836 */ /* 0x040fe20000000000 */
[-C--:B------:R-:W-:Y:S02]  /*6b20*/  @!P0 ISETP.GE.AND P3, PT, R79, R116.reuse, PT ;  /* 0x000000744f00820c */ /* 0x080fe40003f66270 */
[----:B------:R-:W-:Y:S02]  /*6b30*/  @!P0 FSEL R20, R20, RZ, !P1 ;  /* 0x000000ff14148208 */ /* 0x000fe40004800000 */
[----:B------:R-:W-:Y:S02]  /*6b40*/  @!P0 FSEL R15, R15, RZ, !P3 ;  /* 0x000000ff0f0f8208 */ /* 0x000fe40005800000 */
[-C--:B------:R-:W-:Y:S01]  /*6b50*/  @!P0 ISETP.GE.AND P1, PT, R41, R116.reuse, PT ;  /* 0x000000742900820c */ /* 0x080fe20003f26270 */
[----:B------:R-:W-:Y:S01]  /*6b60*/  @!P0 VIADD R41, R79, 0xfffffffe ;  /* 0xfffffffe4f298836 */ /* 0x000fe20000000000 */
[----:B------:R-:W-:-:S02]  /*6b70*/  @!P0 ISETP.GE.AND P3, PT, R65, R116, PT ;  /* 0x000000744100820c */ /* 0x000fc40003f66270 */
[----:B------:R-:W-:Y:S02]  /*6b80*/  @!P0 FSEL R17, R17, RZ, !P5 ;  /* 0x000000ff11118208 */ /* 0x000fe40006800000 */
[----:B------:R-:W-:Y:S02]  /*6b90*/  @!P0 FSEL R22, R22, RZ, !P3 ;  /* 0x000000ff16168208 */ /* 0x000fe40005800000 */
[-C--:B------:R-:W-:Y:S01]  /*6ba0*/  @!P0 ISETP.GE.AND P3, PT, R41, R116.reuse, PT ;  /* 0x000000742900820c */ /* 0x080fe20003f66270 */
[C---:B------:R-:W-:Y:S01]  /*6bb0*/  @!P0 VIADD R41, R79.reuse, 0xfffffffd ;  /* 0xfffffffd4f298836 */ /* 0x040fe20000000000 */
[----:B------:R-:W-:Y:S02]  /*6bc0*/  @!P0 ISETP.GE.AND P5, PT, R79, R116, PT ;  /* 0x000000744f00820c */ /* 0x000fe40003fa6270 */
[----:B---3--:R-:W-:Y:S02]  /*6bd0*/  @!P0 FSEL R24, R24, RZ, !P4 ;  /* 0x000000ff18188208 */ /* 0x008fe40006000000 */
[----:B------:R-:W-:-:S02]  /*6be0*/  @!P0 FSEL R19, R19, RZ, !P5 ;  /* 0x000000ff13138208 */ /* 0x000fc40006800000 */
        /* <DEDUP_REMOVED lines=10> */
[----:B------:R-:W-:Y:S02]  /*6c90*/  @!P0 FSEL R25, R25, RZ, !P6 ;  /* 0x000000ff19198208 */ /* 0x000fe40007000000 */
[-C--:B------:R-:W-:Y:S01]  /*6ca0*/  @!P0 ISETP.GE.AND P1, PT, R41, R116.reuse, PT ;  /* 0x000000742900820c */ /* 0x080fe20003f26270 */
[----:B------:R-:W-:Y:S01]  /*6cb0*/  @!P0 VIADD R41, R79, 0xfffffffe ;  /* 0xfffffffe4f298836 */ /* 0x000fe20000000000 */
[----:B------:R-:W-:Y:S02]  /*6cc0*/  @!P0 FSEL R29, R29, RZ, !P3 ;  /* 0x000000ff1d1d8208 */ /* 0x000fe40005800000 */
[----:B------:R-:W-:-:S02]  /*6cd0*/  @!P0 ISETP.GE.AND P2, PT, R65, R116, PT ;  /* 0x000000744100820c */ /* 0x000fc40003f46270 */
[CC--:B------:R-:W-:Y:S02]  /*6ce0*/  @!P0 ISETP.GE.AND P6, PT, R79.reuse, R116.reuse, PT ;  /* 0x000000744f00820c */ /* 0x0c0fe40003fc6270 */
[-C--:B------:R-:W-:Y:S02]  /*6cf0*/  @!P0 ISETP.GE.AND P3, PT, R79, R116.reuse, PT ;  /* 0x000000744f00820c */ /* 0x080fe40003f66270 */
[----:B------:R-:W-:Y:S02]  /*6d00*/  @!P0 FSEL R27, R27, RZ, !P6 ;  /* 0x000000ff1b1b8208 */ /* 0x000fe40007000000 */
[----:B------:R-:W-:Y:S02]  /*6d10*/  @!P0 FSEL R30, R30, RZ, !P2 ;  /* 0x000000ff1e1e8208 */ /* 0x000fe40005000000 */
[----:B------:R-:W-:Y:S02]  /*6d20*/  @!P0 FSEL R31, R31, RZ, !P3 ;  /* 0x000000ff1f1f8208 */ /* 0x000fe40005800000 */
[----:B------:R-:W-:-:S02]  /*6d30*/  @!P0 ISETP.GE.AND P6, PT, R65, R116, PT ;  /* 0x000000744100820c */ /* 0x000fc40003fc6270 */
[-C--:B------:R-:W-:Y:S01]  /*6d40*/  @!P0 ISETP.GE.AND P2, PT, R41, R116.reuse, PT ;  /* 0x000000742900820c */ /* 0x080fe20003f46270 */
[----:B------:R-:W-:Y:S01]  /*6d50*/  @!P0 VIADD R41, R79, 0xfffffffd ;  /* 0xfffffffd4f298836 */ /* 0x000fe20000000000 */
[-C--:B------:R-:W-:Y:S02]  /*6d60*/  @!P0 ISETP.GE.AND P3, PT, R65, R116.reuse, PT ;  /* 0x000000744100820c */ /* 0x080fe40003f66270 */
[----:B------:R-:W0:Y:S01]  /*6d70*/  LDS.128 R64, [R0] ;  /* 0x0000000000407984 */ /* 0x000e220000000c00 */
[----:B------:R-:W-:Y:S02]  /*6d80*/  @!P0 FSEL R32, R32, RZ, !P4 ;  /* 0x000000ff20208208 */ /* 0x000fe40006000000 */
[----:B------:R-:W-:Y:S01]  /*6d90*/  @!P0 ISETP.GE.AND P4, PT, R41, R116, PT ;  /* 0x000000742900820c */ /* 0x000fe20003f86270 */
[----:B------:R-:W-:Y:S01]  /*6da0*/  @!P0 VIADD R41, R79, 0xfffffffe ;  /* 0xfffffffe4f298836 */ /* 0x000fe20000000000 */
[----:B------:R-:W-:-:S04]  /*6db0*/  @!P0 FSEL R34, R34, RZ, !P6 ;  /* 0x000000ff22228208 */ /* 0x000fc80007000000 */
[----:B------:R-:W-:Y:S01]  /*6dc0*/  @!P0 ISETP.GE.AND P6, PT, R41, R116, PT ;  /* 0x000000742900820c */ /* 0x000fe20003fc6270 */
[----:B------:R-:W-:Y:S01]  /*6dd0*/  @!P0 VIADD R41, R79, 0xfffffffd ;  /* 0xfffffffd4f298836 */ /* 0x000fe20000000000 */
[----:B------:R-:W-:-:S04]  /*6de0*/  @!P0 FSEL R36, R36, RZ, !P1 ;  /* 0x000000ff24248208 */ /* 0x000fc80004800000 */
        /* <DEDUP_REMOVED lines=19> */
[CC--:B------:R-:W-:Y:S02]  /*6f20*/  @!P0 ISETP.GE.AND P6, PT, R79.reuse, R116.reuse, PT ;  /* 0x000000744f00820c */ /* 0x0c0fe40003fc6270 */
[----:B------:R-:W-:Y:S01]  /*6f30*/  @!P0 ISETP.GE.AND P3, PT, R79, R116, PT ;  /* 0x000000744f00820c */ /* 0x000fe20003f66270 */
[----:B0-----:R-:W-:Y:S01]  /*6f40*/  FMUL.FTZ R5, R65, R5 ;  /* 0x0000000541057220 */ /* 0x001fe20000410000 */
[----:B------:R-:W-:Y:S02]  /*6f50*/  @!P0 FSEL R48, R48, RZ, !P1 ;  /* 0x000000ff30308208 */ /* 0x000fe40004800000 */
[----:B------:R-:W-:-:S02]  /*6f60*/  @!P0 FSEL R39, R39, RZ, !P2 ;  /* 0x000000ff27278208 */ /* 0x000fc40005000000 */
[-C--:B------:R-:W-:Y:S01]  /*6f70*/  @!P0 ISETP.GE.AND P1, PT, R41, R116.reuse, PT ;  /* 0x000000742900820c */ /* 0x080fe20003f26270 */
[----:B------:R-:W-:Y:S01]  /*6f80*/  @!P0 VIADD R41, R79, 0xfffffffe ;  /* 0xfffffffe4f298836 */ /* 0x000fe20000000000 */
[----:B------:R-:W-:Y:S02]  /*6f90*/  @!P0 ISETP.GE.AND P2, PT, R107, R116, PT ;  /* 0x000000746b00820c */ /* 0x000fe40003f46270 */
[----:B------:R-:W-:Y:S02]  /*6fa0*/  @!P0 FSEL R47, R47, RZ, !P6 ;  /* 0x000000ff2f2f8208 */ /* 0x000fe40007000000 */
[----:B------:R-:W-:Y:S01]  /*6fb0*/  @!P0 FSEL R51, R51, RZ, !P3 ;  /* 0x000000ff33338208 */ /* 0x000fe20005800000 */
[----:B------:R-:W-:Y:S01]  /*6fc0*/  FFMA.FTZ R5, R64, R4, R5 ;  /* 0x0000000440057223 */ /* 0x000fe20000010005 */
[CC--:B------:R-:W-:Y:S02]  /*6fd0*/  @!P0 ISETP.GE.AND P6, PT, R107.reuse, R116.reuse, PT ;  /* 0x000000746b00820c */ /* 0x0c0fe40003fc6270 */
[----:B------:R-:W-:Y:S01]  /*6fe0*/  @!P0 ISETP.GE.AND P3, PT, R107, R116, PT ;  /* 0x000000746b00820c */ /* 0x000fe20003f66270 */
[----:B------:R-:W-:Y:S01]  /*6ff0*/  @!P0 VIADD R107, R79, 0xfffffffe ;  /* 0xfffffffe4f6b8836 */ /* 0x000fe20000000000 */
[----:B------:R-:W-:Y:S01]  /*7000*/  @!P0 FSEL R50, R50, RZ, !P2 ;  /* 0x000000ff32328208 */ /* 0x000fe20005000000 */
[----:B------:R-:W-:Y:S01]  /*7010*/  FFMA.FTZ R6, R66, R6, R5 ;  /* 0x0000000642067223 */ /* 0x000fe20000010005 */
[----:B------:R-:W-:Y:S01]  /*7020*/  @!P0 ISETP.GE.AND P2, PT, R41, R116, PT ;  /* 0x000000742900820c */ /* 0x000fe20003f46270 */
[C---:B------:R-:W-:Y:S01]  /*7030*/  @!P0 VIADD R41, R79.reuse, 0xfffffffd ;  /* 0xfffffffd4f298836 */ /* 0x040fe20000000000 */
[----:B------:R-:W-:Y:S01]  /*7040*/  @!P0 FSEL R52, R52, RZ, !P4 ;  /* 0x000000ff34348208 */ /* 0x000fe20006000000 */
[----:B------:R-:W-:Y:S01]  /*7050*/  @!P0 VIADD R5, R79, 0xffffffff ;  /* 0xffffffff4f058836 */ /* 0x000fe20000000000 */
[----:B------:R-:W-:-:S02]  /*7060*/  @!P0 FSEL R54, R54, RZ, !P6 ;  /* 0x000000ff36368208 */ /* 0x000fc40007000000 */
[-C--:B------:R-:W-:Y:S02]  /*7070*/  @!P0 ISETP.GE.AND P4, PT, R107, R116.reuse, PT ;  /* 0x000000746b00820c */ /* 0x080fe40003f86270 */
[-C--:B------:R-:W-:Y:S02]  /*7080*/  @!P0 ISETP.GE.AND P6, PT, R79, R116.reuse, PT ;  /* 0x000000744f00820c */ /* 0x080fe40003fc6270 */
[----:B------:R-:W-:Y:S01]  /*7090*/  @!P0 FSEL R53, R53, RZ, !P5 ;  /* 0x000000ff35358208 */ /* 0x000fe20006800000 */
[----:B------:R-:W-:Y:S01]  /*70a0*/  VIADD R112, R112, 0x4 ;  /* 0x0000000470707836 */ /* 0x000fe20000000000 */
[----:B------:R-:W-:Y:S02]  /*70b0*/  @!P0 ISETP.GE.AND P5, PT, R41, R116, PT ;  /* 0x000000742900820c */ /* 0x000fe40003fa6270 */
[----:B------:R-:W-:Y:S02]  /*70c0*/  @!P0 FSEL R55, R55, RZ, !P6 ;  /* 0x000000ff37378208 */ /* 0x000fe40007000000 */
        /* <DEDUP_REMOVED lines=81> */
[----:B------:R-:W-:Y:S02]  /*75e0*/  IMAD.X R71, RZ, RZ, R71, P1 ;  /* 0x000000ffff477224 */ /* 0x000fe400008e0647 */
[----:B------:R-:W-:Y:S01]  /*75f0*/  VIADD R79, R79, 0x40 ;  /* 0x000000404f4f7836 */ /* 0x000fe20000000000 */
[----:B------:R-:W-:Y:S06]  /*7600*/  @!P0 BRA `(.L_x_27316) ;  /* 0xffffffec006c8947 */ /* 0x000fec000383ffff */
.L_x_27315:
[----:B------:R-:W-:Y:S05]  /*7610*/  BSYNC B0 ;  /* 0x0000000000007941 */ /* 0x000fea0003800000 */
.L_x_27313:
[----:B------:R-:W2:Y:S01]  /*7620*/  SHFL.BFLY PT, R0, R77, 0x2, 0x1f ;  /* 0x0c401f004d007f89 */ /* 0x000ea200000e0000 */
[----:B------:R-:W1:Y:S01]  /*7630*/  S2UR UR5, SR_CgaCtaId ;  /* 0x00000000000579c3 */ /* 0x000e620000008800 */
[C---:B0-----:R-:W-:Y:S01]  /*7640*/  LOP3.LUT R10, R43.reuse, 0xffffffc0, RZ, 0xc0, !PT ;  /* 0xffffffc02b0a7812 */ /* 0x041fe200078ec0ff */
[----:B------:R-:W-:Y:S01]  /*7650*/  UMOV UR4, 0x400 ;  /* 0x0000040000047882 */ /* 0x000fe20000000000 */
[----:B------:R-:W0:Y:S01]  /*7660*/  SHFL.BFLY PT, R17, R84, 0x2, 0x1f ;  /* 0x0c401f0054117f89 */ /* 0x000e2200000e0000 */
[----:B------:R-:W-:Y:S01]  /*7670*/  UIADD3 UR4, UR4, 0x1e0, URZ ;  /* 0x000001e004047890 */ /* 0x000fe2000fffe03f */
[C---:B------:R-:W-:Y:S01]  /*7680*/  VIADD R16, R43.reuse, 0x1f ;  /* 0x0000001f2b107836 */ /* 0x040fe20000000000 */
[----:B------:R-:W-:Y:S01]  /*7690*/  LOP3.LUT R14, R43, 0xffffffe0, RZ, 0xc0, !PT ;  /* 0xffffffe02b0e7812 */ /* 0x000fe200078ec0ff */
[----:B------:R-:W3:Y:S01]  /*76a0*/  SHFL.BFLY PT, R3, R88, 0x2, 0x1f ;  /* 0x0c401f0058037f89 */ /* 0x000ee200000e0000 */
[----:B------:R-:W-:Y:S02]  /*76b0*/  BSSY B0, `(.L_x_27317) ;  /* 0x0000053000007945 */ /* 0x000fe40003800000 */
[----:B------:R-:W-:Y:S01]  /*76c0*/  ISETP.GT.U32.AND P3, PT, R16, 0x3e, PT ;  /* 0x0000003e1000780c */ /* 0x000fe20003f64070 */
[----:B------:R-:W3:Y:S04]  /*76d0*/  SHFL.BFLY PT, R9, R94, 0x2, 0x1f ;  /* 0x0c401f005e097f89 */ /* 0x000ee800000e0000 */
[----:B----4-:R-:W4:Y:S04]  /*76e0*/  SHFL.BFLY PT, R6, R75, 0x2, 0x1f ;  /* 0x0c401f004b067f89 */ /* 0x010f2800000e0000 */
[----:B------:R-:W4:Y:S04]  /*76f0*/  SHFL.BFLY PT, R5, R76, 0x2, 0x1f ;  /* 0x0c401f004c057f89 */ /* 0x000f2800000e0000 */
[----:B------:R-:W4:Y:S01]  /*7700*/  SHFL.BFLY PT, R7, R92, 0x2, 0x1f ;  /* 0x0c401f005c077f89 */ /* 0x000f2200000e0000 */
[----:B--2---:R-:W-:Y:S01]  /*7710*/  FADD.FTZ R2, R0, R77 ;  /* 0x0000004d00027221 */ /* 0x004fe20000010000 */
[----:B------:R-:W-:Y:S01]  /*7720*/  LOP3.LUT R0, R68, 0x3, RZ, 0xc0, !PT ;  /* 0x0000000344007812 */ /* 0x000fe200078ec0ff */
[----:B-1----:R-:W-:Y:S01]  /*7730*/  ULEA UR4, UR5, UR4, 0x18 ;  /* 0x0000000405047291 */ /* 0x002fe2000f8ec03f */
[----:B------:R-:W1:Y:S01]  /*7740*/  SHFL.BFLY PT, R11, R74, 0x2, 0x1f ;  /* 0x0c401f004a0b7f89 */ /* 0x000e6200000e0000 */
[----:B0-----:R-:W-:Y:S01]  /*7750*/  FADD.FTZ R84, R17, R84 ;  /* 0x0000005411547221 */ /* 0x001fe20000010000 */
[----:B------:R-:W-:-:S02]  /*7760*/  SHF.R.S32.HI R17, RZ, 0x1f, R68 ;  /* 0x0000001fff117819 */ /* 0x000fc40000011444 */
[----:B------:R-:W0:Y:S01]  /*7770*/  SHFL.BFLY PT, R13, R90, 0x2, 0x1f ;  /* 0x0c401f005a0d7f89 */ /* 0x000e2200000e0000 */
[----:B---3--:R-:W-:Y:S01]  /*7780*/  FADD.FTZ R3, R3, R88 ;  /* 0x0000005803037221 */ /* 0x008fe20000010000 */
[----:B------:R-:W-:Y:S02]  /*7790*/  ISETP.NE.AND P2, PT, R0, RZ, PT ;  /* 0x000000ff0000720c */ /* 0x000fe40003f45270 */
[----:B------:R-:W2:Y:S01]  /*77a0*/  SHFL.BFLY PT, R15, R86, 0x2, 0x1f ;  /* 0x0c401f00560f7f89 */ /* 0x000ea200000e0000 */
[----:B------:R-:W-:Y:S01]  /*77b0*/  FADD.FTZ R94, R9, R94 ;  /* 0x0000005e095e7221 */ /* 0x000fe20000010000 */
[----:B------:R-:W-:Y:S02]  /*77c0*/  LEA.HI R31, R17, R68, RZ, 0x2 ;  /* 0x00000044111f7211 */ /* 0x000fe400078f10ff */
[----:B------:R-:W3:Y:S01]  /*77d0*/  SHFL.BFLY PT, R8, R73, 0x2, 0x1f ;  /* 0x0c401f0049087f89 */ /* 0x000ee200000e0000 */
[----:B----4-:R-:W-:Y:S01]  /*77e0*/  FADD.FTZ R6, R6, R75 ;  /* 0x0000004b06067221 */ /* 0x010fe20000010000 */
[----:B------:R-:W-:-:S02]  /*77f0*/  ISETP.NE.OR P5, PT, R10, 0x40, P2 ;  /* 0x000000400a00780c */ /* 0x000fc400017a5670 */
[----:B------:R-:W4:Y:S01]  /*7800*/  SHFL.BFLY PT, R19, R82, 0x2, 0x1f ;  /* 0x0c401f0052137f89 */ /* 0x000f2200000e0000 */
[----:B------:R-:W-:Y:S01]  /*7810*/  FADD.FTZ R76, R5, R76 ;  /* 0x0000004c054c7221 */ /* 0x000fe20000010000 */
[----:B------:R-:W-:Y:S02]  /*7820*/  SHF.R.S32.HI R31, RZ, 0x2, R31 ;  /* 0x00000002ff1f7819 */ /* 0x000fe4000001141f */
[----:B------:R-:W4:Y:S01]  /*7830*/  SHFL.BFLY PT, R21, R78, 0x2, 0x1f ;  /* 0x0c401f004e157f89 */ /* 0x000f2200000e0000 */
[----:B------:R-:W-:Y:S01]  /*7840*/  FADD.FTZ R4, R7, R92 ;  /* 0x0000005c07047221 */ /* 0x000fe20000010000 */
[----:B------:R-:W-:Y:S01]  /*7850*/  ISETP.GT.OR P0, PT, R43, 0x3f, P2 ;  /* 0x0000003f2b00780c */ /* 0x000fe20001704670 */
[----:B------:R-:W-:Y:S01]  /*7860*/  IMAD R42, R42, 0x70, R31 ;  /* 0x000000702a2a7824 */ /* 0x000fe200078e021f */
[----:B------:R-:W4:Y:S01]  /*7870*/  SHFL.BFLY PT, R23, R72, 0x2, 0x1f ;  /* 0x0c401f0048177f89 */ /* 0x000f2200000e0000 */
[----:B-1----:R-:W-:Y:S01]  /*7880*/  FADD.FTZ R74, R11, R74 ;  /* 0x0000004a0b4a7221 */ /* 0x002fe20000010000 */
[----:B------:R-:W-:Y:S01]  /*7890*/  ISETP.GT.OR P1, PT, R43, 0x1f, P2 ;  /* 0x0000001f2b00780c */ /* 0x000fe20001724670 */
[----:B0-----:R-:W-:Y:S01]  /*78a0*/  FADD.FTZ R12, R13, R90 ;  /* 0x0000005a0d0c7221 */ /* 0x001fe20000010000 */
[----:B------:R-:W0:Y:S01]  /*78b0*/  SHFL.BFLY PT, R5, R2, 0x1, 0x1f ;  /* 0x0c201f0002057f89 */ /* 0x000e2200000e0000 */
[----:B------:R-:W-:Y:S01]  /*78c0*/  LEA R42, R42, UR4, 0x2 ;  /* 0x000000042a2a7c11 */ /* 0x000fe2000f8e10ff */
[----:B--2---:R-:W-:-:S02]  /*78d0*/  FADD.FTZ R86, R15, R86 ;  /* 0x000000560f567221 */ /* 0x004fc40000010000 */
[----:B------:R-:W1:Y:S01]  /*78e0*/  SHFL.BFLY PT, R0, R3, 0x1, 0x1f ;  /* 0x0c201f0003007f89 */ /* 0x000e6200000e0000 */
[----:B------:R-:W-:Y:S01]  /*78f0*/  ISETP.NE.OR P4, PT, R14, 0x20, P2 ;  /* 0x000000200e00780c */ /* 0x000fe20001785670 */
[----:B---3--:R-:W-:Y:S02]  /*7900*/  FADD.FTZ R8, R8, R73 ;  /* 0x0000004908087221 */ /* 0x008fe40000010000 */
        /* <DEDUP_REMOVED lines=22> */
[----:B0-----:R-:W-:Y:S01]  /*7a70*/  FADD.FTZ R12, R12, R17 ;  /* 0x000000110c0c7221 */ /* 0x001fe20000010000 */
[----:B------:R-:W-:Y:S01]  /*7a80*/  BAR.SYNC.DEFER_BLOCKING 0x0 ;  /* 0x0000000000007b1d */ /* 0x000fe20000010000 */
[----:B-1----:R-:W-:Y:S01]  /*7a90*/  FADD.FTZ R13, R86, R19 ;  /* 0x00000013560d7221 */ /* 0x002fe20000010000 */
[----:B--2---:R-:W-:Y:S01]  /*7aa0*/  FADD.FTZ R39, R84, R21 ;  /* 0x0000001554277221 */ /* 0x004fe20000010000 */
[----:B---3--:R-:W-:Y:S01]  /*7ab0*/  FADD.FTZ R41, R8, R23 ;  /* 0x0000001708297221 */ /* 0x008fe20000010000 */
        /* <DEDUP_REMOVED lines=18> */
.L_x_27318:
[----:B------:R-:W-:Y:S05]  /*7be0*/  BSYNC B0 ;  /* 0x0000000000007941 */ /* 0x000fea0003800000 */
.L_x_27317:
        /* <DEDUP_REMOVED lines=31> */
.L_x_27320:
[----:B------:R-:W-:Y:S05]  /*7de0*/  BSYNC B0 ;  /* 0x0000000000007941 */ /* 0x000fea0003800000 */
.L_x_27319:
        /* <DEDUP_REMOVED lines=17> */
.L_x_27322:
[----:B------:R-:W-:Y:S05]  /*7f00*/  BSYNC B0 ;  /* 0x0000000000007941 */ /* 0x000fea0003800000 */
.L_x_27321:
        /* <DEDUP_REMOVED lines=32> */
.L_x_27324:
[----:B------:R-:W-:Y:S05]  /*8110*/  BSYNC B0 ;  /* 0x0000000000007941 */ /* 0x000fea0003800000 */
.L_x_27323:
        /* <DEDUP_REMOVED lines=21> */
[----:B------:R-:W-:Y:S02]  /*8270*/  VIADD R17, R31, 0x28 ;  /* 0x000000281f117836 */ /* 0x000fe40000000000 */
[----:B------:R-:W-:Y:S02]  /*8280*/  IADD3 R9, P1, R7, UR4, RZ ;  /* 0x0000000407097c10 */ /* 0x000fe4000ff3e0ff */
[----:B------:R-:W-:Y:S02]  /*8290*/  LEA.HI.X.SX32 R15, R31, UR7, 0x1, P0 ;  /* 0x000000071f0f7c11 */ /* 0x000fe400080f0eff */
[----:B------:R-:W-:Y:S02]  /*82a0*/  LEA R6, P0, R14, UR8, 0x2 ;  /* 0x000000080e067c11 */ /* 0x000fe4000f8010ff */
[----:B------:R-:W-:-:S02]  /*82b0*/  LEA.HI.X.SX32 R16, R7, UR7, 0x1, P1 ;  /* 0x0000000707107c11 */ /* 0x000fc400088f0eff */
[----:B------:R-:W-:Y:S02]  /*82c0*/  LEA R8, P1, R9, UR8, 0x2 ;  /* 0x0000000809087c11 */ /* 0x000fe4000f8210ff */
[----:B------:R-:W-:Y:S01]  /*82d0*/  LEA.HI.X R7, R14, UR9, R15, 0x2, P0 ;  /* 0x000000090e077c11 */ /* 0x000fe200080f140f */
[----:B------:R-:W-:Y:S01]  /*82e0*/  VIADD R14, R31, 0x10 ;  /* 0x000000101f0e7836 */ /* 0x000fe20000000000 */
[----:B------:R-:W-:Y:S01]  /*82f0*/  LEA.HI.X R9, R9, UR9, R16, 0x2, P1 ;  /* 0x0000000909097c11 */ /* 0x000fe200088f1410 */
[----:B------:R-:W-:Y:S01]  /*8300*/  VIADD R16, R31, 0x20 ;  /* 0x000000201f107836 */ /* 0x000fe20000000000 */
[----:B------:R-:W-:Y:S01]  /*8310*/  IADD3 R21, P3, R17, UR4, RZ ;  /* 0x0000000411157c10 */ /* 0x000fe2000ff7e0ff */
[----:B------:R-:W-:Y:S01]  /*8320*/  VIADD R15, R31, 0x18 ;  /* 0x000000181f0f7836 */ /* 0x000fe20000000000 */
[----:B------:R-:W-:Y:S01]  /*8330*/  IADD3 R25, P0, R14, UR4, RZ ;  /* 0x000000040e197c10 */ /* 0x000fe2000ff1e0ff */
[----:B------:R-:W-:Y:S01]  /*8340*/  STG.E desc[UR10][R6.64], R0 ;  /* 0x0000000006007986 */ /* 0x000fe2000c10190a */
[----:B------:R-:W-:-:S02]  /*8350*/  IADD3 R19, P2, R16, UR4, RZ ;  /* 0x0000000410137c10 */ /* 0x000fc4000ff5e0ff */
[----:B------:R-:W-:Y:S01]  /*8360*/  IADD3 R23, P1, R15, UR4, RZ ;  /* 0x000000040f177c10 */ /* 0x000fe2000ff3e0ff */
[----:B------:R-:W-:Y:S01]  /*8370*/  STG.E desc[UR10][R8.64], R2 ;  /* 0x0000000208007986 */ /* 0x000fe2000c10190a */
[----:B------:R-:W-:Y:S02]  /*8380*/  LEA.HI.X.SX32 R28, R14, UR7, 0x1, P0 ;  /* 0x000000070e1c7c11 */ /* 0x000fe400080f0eff */
[----:B------:R-:W-:Y:S02]  /*8390*/  LEA.HI.X.SX32 R24, R16, UR7, 0x1, P2 ;  /* 0x0000000710187c11 */ /* 0x000fe400090f0eff */
[----:B------:R-:W-:Y:S02]  /*83a0*/  LEA R14, P0, R25, UR8, 0x2 ;  /* 0x00000008190e7c11 */ /* 0x000fe4000f8010ff */
[----:B------:R-:W-:Y:S02]  /*83b0*/  LEA.HI.X.SX32 R26, R15, UR7, 0x1, P1 ;  /* 0x000000070f1a7c11 */ /* 0x000fe400088f0eff */
[----:B------:R-:W-:-:S02]  /*83c0*/  LEA R18, P2, R19, UR8, 0x2 ;  /* 0x0000000813127c11 */ /* 0x000fc4000f8410ff */
[----:B------:R-:W-:Y:S02]  /*83d0*/  LEA R16, P1, R23, UR8, 0x2 ;  /* 0x0000000817107c11 */ /* 0x000fe4000f8210ff */
        /* <DEDUP_REMOVED lines=19> */
[----:B------:R-:W-:Y:S01]  /*8510*/  LEA R28, P3, R29, UR8, 0x2 ;  /* 0x000000081d1c7c11 */ /* 0x000fe2000f8610ff */
[----:B------:R-:W-:Y:S01]  /*8520*/  STG.E desc[UR10][R20.64], R10 ;  /* 0x0000000a14007986 */ /* 0x000fe2000c10190a */
[----:B------:R-:W-:-:S02]  /*8530*/  LEA.HI.X.SX32 R34, R23, UR7, 0x1, P1 ;  /* 0x0000000717227c11 */ /* 0x000fc400088f0eff */
[----:B------:R-:W-:Y:S02]  /*8540*/  LEA R26, P2, R27, UR8, 0x2 ;  /* 0x000000081b1a7c11 */ /* 0x000fe4000f8410ff */
        /* <DEDUP_REMOVED lines=12> */
[----:B01----:R-:W-:Y:S01]  /*8610*/  IADD3 R42, P1, R32, UR4, RZ ;  /* 0x00000004202a7c10 */ /* 0x003fe2000ff3e0ff */
        /* <DEDUP_REMOVED lines=23> */
.L_x_27282:
[----:B------:R-:W-:Y:S01]  /*8790*/  BSSY B1, `(.L_x_27325) ;  /* 0x0000007000017945 */ /* 0x000fe20003800000 */
[----:B------:R-:W-:Y:S02]  /*87a0*/  IMAD.MOV.U32 R37, RZ, RZ, 0x1 ;  /* 0x00000001ff257424 */ /* 0x000fe400078e00ff */
[----:B------:R-:W-:Y:S02]  /*87b0*/  IMAD.MOV.U32 R39, RZ, RZ, 0x1f ;  /* 0x0000001fff277424 */ /* 0x000fe400078e00ff */
[----:B------:R-:W-:-:S07]  /*87c0*/  IMAD.MOV.U32 R32, RZ, RZ, -0x1 ;  /* 0xffffffffff207424 */ /* 0x000fce00078e00ff */
[----:B------:R-:W-:Y:S05]  /*87d0*/  WARPSYNC.COLLECTIVE R32, `(.L_x_27326) ;  /* 0x0000000020087348 */ /* 0x000fea0003c00000 */
[----:B------:R0:W1:Y:S02]  /*87e0*/  SHFL.BFLY P0, R33, R38, R37, R39 ;  /* 0x0c00002526217389 */ /* 0x0000640000000027 */
[----:B01----:R-:W-:Y:S01]  /*87f0*/  ENDCOLLECTIVE ;  /* 0x000000000000791b */ /* 0x003fe20003800000 */
.L_x_27326:
[----:B------:R-:W-:Y:S05]  /*8800*/  BSYNC B1 ;  /* 0x0000000000017941 */ /* 0x000fea0003800000 */
.L_x_27325:
[----:B------:R-:W-:Y:S05]  /*8810*/  BRA `(.L_x_27327) ;  /* 0xffffffa400747947 */ /* 0x000fea000383ffff */
.L_x_27286:
[----:B------:R-:W-:Y:S01]  /*8820*/  BSSY B1, `(.L_x_27328) ;  /* 0x0000007000017945 */ /* 0x000fe20003800000 */
[----:B------:R-:W-:Y:S02]  /*8830*/  IMAD.MOV.U32 R37, RZ, RZ, 0x1 ;  /* 0x00000001ff257424 */ /* 0x000fe400078e00ff */
[----:B------:R-:W-:Y:S02]  /*8840*/  IMAD.MOV.U32 R39, RZ, RZ, 0x1f ;  /* 0x0000001fff277424 */ /* 0x000fe400078e00ff */
[----:B------:R-:W-:-:S07]  /*8850*/  IMAD.MOV.U32 R32, RZ, RZ, -0x1 ;  /* 0xffffffffff207424 */ /* 0x000fce00078e00ff */
[----:B------:R-:W-:Y:S05]  /*8860*/  WARPSYNC.COLLECTIVE R32, `(.L_x_27329) ;  /* 0x0000000020087348 */ /* 0x000fea0003c00000 */
[----:B------:R0:W1:Y:S02]  /*8870*/  SHFL.BFLY P0, R33, R38, R37, R39 ;  /* 0x0c00002526217389 */ /* 0x0000640000000027 */
[----:B01----:R-:W-:Y:S01]  /*8880*/  ENDCOLLECTIVE ;  /* 0x000000000000791b */ /* 0x003fe20003800000 */
.L_x_27329:
[----:B------:R-:W-:Y:S05]  /*8890*/  BSYNC B1 ;  /* 0x0000000000017941 */ /* 0x000fea0003800000 */
.L_x_27328:
[----:B------:R-:W-:Y:S05]  /*88a0*/  BRA `(.L_x_27330) ;  /* 0xffffffb4008c7947 */ /* 0x000fea000383ffff */
.L_x_27290:
        /* <DEDUP_REMOVED lines=8> */
.L_x_27332:
[----:B------:R-:W-:Y:S05]  /*8930*/  BSYNC B0 ;  /* 0x0000000000007941 */ /* 0x000fea0003800000 */
.L_x_27331:
        /* <DEDUP_REMOVED lines=9> */
.L_x_27333:
[----:B------:R-:W-:Y:S02]  /*89d0*/  IMAD.MOV.U32 R37, RZ, RZ, 0x4 ;  /* 0x00000004ff257424 */ /* 0x000fe400078e00ff */
[----:B------:R-:W-:-:S05]  /*89e0*/  IMAD.MOV.U32 R3, RZ, RZ, R33 ;  /* 0x000000ffff037224 */ /* 0x000fca00078e0021 */
[----:B------:R-:W-:-:S05]  /*89f0*/  FMNMX.FTZ R3, R2, R3, !PT ;  /* 0x0000000302037209 */ /* 0x000fca0007810000 */
[----:B------:R-:W-:-:S07]  /*8a00*/  IMAD.MOV.U32 R38, RZ, RZ, R3 ;  /* 0x000000ffff267224 */ /* 0x000fce00078e0003 */
[----:B------:R-:W-:Y:S05]  /*8a10*/  WARPSYNC.COLLECTIVE R32, `(.L_x_27334) ;  /* 0x0000000020087348 */ /* 0x000fea0003c00000 */
[----:B------:R0:W1:Y:S02]  /*8a20*/  SHFL.BFLY P0, R33, R38, R37, R39 ;  /* 0x0c00002526217389 */ /* 0x0000640000000027 */
[----:B01----:R-:W-:Y:S01]  /*8a30*/  ENDCOLLECTIVE ;  /* 0x000000000000791b */ /* 0x003fe20003800000 */
.L_x_27334:
[----:B------:R-:W-:Y:S02]  /*8a40*/  IMAD.MOV.U32 R37, RZ, RZ, 0x2 ;  /* 0x00000002ff257424 */ /* 0x000fe400078e00ff */
[----:B------:R-:W-:-:S05]  /*8a50*/  IMAD.MOV.U32 R4, RZ, RZ, R33 ;  /* 0x000000ffff047224 */ /* 0x000fca00078e0021 */
[----:B------:R-:W-:-:S05]  /*8a60*/  FMNMX.FTZ R5, R3, R4, !PT ;  /* 0x0000000403057209 */ /* 0x000fca0007810000 */
[----:B------:R-:W-:-:S07]  /*8a70*/  IMAD.MOV.U32 R38, RZ, RZ, R5 ;  /* 0x000000ffff267224 */ /* 0x000fce00078e0005 */
[----:B------:R-:W-:Y:S05]  /*8a80*/  WARPSYNC.COLLECTIVE R32, `(.L_x_27335) ;  /* 0x0000000020087348 */ /* 0x000fea0003c00000 */
[----:B------:R0:W1:Y:S02]  /*8a90*/  SHFL.BFLY P0, R33, R38, R37, R39 ;  /* 0x0c00002526217389 */ /* 0x0000640000000027 */
[----:B01----:R-:W-:Y:S01]  /*8aa0*/  ENDCOLLECTIVE ;  /* 0x000000000000791b */ /* 0x003fe20003800000 */
.L_x_27335:
[----:B------:R-:W-:Y:S01]  /*8ab0*/  IMAD.MOV.U32 R4, RZ, RZ, R33 ;  /* 0x000000ffff047224 */ /* 0x000fe200078e0021 */
[----:B------:R-:W-:Y:S06]  /*8ac0*/  BRA `(.L_x_27336) ;  /* 0xffffffb400ac7947 */ /* 0x000fec000383ffff */
.L_x_27337:
        /* <DEDUP_REMOVED lines=11> */
.L_x_30041:


//--------------------- .text._ZN4vllm25paged_attention_v2_kernelIffLi96ELi16ELi128ELNS_18Fp8KVCacheDataTypeE0ELb0ELi512EEEvPfS2_PT_PKS3_PKT0_S9_ifPKiSB_iPKfiiiSD_SD_iiiii --------------------------
	.section	.text._ZN4vllm25paged_attention_v2_kernelIffLi96ELi16ELi128ELNS_18Fp8KVCacheDataTypeE0ELb0ELi512EEEvPfS2_PT_PKS3_PKT0_S9_ifPKiSB_iPKfiiiSD_SD_iiiii,"ax",@progbits
	.align	128
        .global         _ZN4vllm25paged_attention_v2_kernelIffLi96ELi16ELi128ELNS_18Fp8KVCacheDataTypeE0ELb0ELi512EEEvPfS2_PT_PKS3_PKT0_S9_ifPKiSB_iPKfiiiSD_SD_iiiii
        .type           _ZN4vllm25paged_attention_v2_kernelIffLi96ELi16ELi128ELNS_18Fp8KVCacheDataTypeE0ELb0ELi512EEEvPfS2_PT_PKS3_PKT0_S9_ifPKiSB_iPKfiiiSD_SD_iiiii,@function
        .size           _ZN4vllm25paged_attention_v2_kernelIffLi96ELi16ELi128ELNS_18Fp8KVCacheDataTypeE0ELb0ELi512EEEvPfS2_PT_PKS3_PKT0_S9_ifPKiSB_iPKfiiiSD_SD_iiiii,(.L_x_30042 - _ZN4vllm25paged_attention_v2_kernelIffLi96ELi16ELi128ELNS_18Fp8KVCacheDataTypeE0ELb0ELi512EEEvPfS2_PT_PKS3_PKT0_S9_ifPKiSB_iPKfiiiSD_SD_iiiii)
        .other          _ZN4vllm25paged_attention_v2_kernelIffLi96ELi16ELi128ELNS_18Fp8KVCacheDataTypeE0ELb0ELi512EEEvPfS2_PT_PKS3_PKT0_S9_ifPKiSB_iPKfiiiSD_SD_iiiii,@"STO_CUDA_ENTRY STV_DEFAULT"
_ZN4vllm25paged_attention_v2_kernelIffLi96ELi16ELi128ELNS_18Fp8KVCacheDataTypeE0ELb0ELi512EEEvPfS2_PT_PKS3_PKT0_S9_ifPKiSB_iPKfiiiSD_SD_iiiii:
.text._ZN4vllm25paged_attention_v2_kernelIffLi96ELi16ELi128ELNS_18Fp8KVCacheDataTypeE0ELb0ELi512EEEvPfS2_PT_PKS3_PKT0_S9_ifPKiSB_iPKfiiiSD_SD_iiiii:
        /* <DEDUP_REMOVED lines=122> */
.L_x_27342:
        /* <DEDUP_REMOVED lines=11> */
.L_x_27341:
[----:B------:R-:W-:Y:S05]  /*0850*/  BSYNC B1 ;  /* 0x0000000000017941 */ /* 0x000fea0003800000 */
.L_x_27340:
        /* <DEDUP_REMOVED lines=13> */
[----:B------:R-:W-:-:S04]  /*0930*/  IMAD R3, R9, 0x8, R8 ;  /* 0x0000000809037824 */ /* 0x000fc800078e0208 */
[----:B------:R-:W-:-:S07]  /*0940*/  VIADD R3, R3, 0x400 ;  /* 0x0000040003037836 */ /* 0x000fce0000000000 */
.L_x_27343:
        /* <DEDUP_REMOVED lines=17> */
.L_x_27339:
[----:B------:R-:W-:Y:S05]  /*0a60*/  BSYNC B0 ;  /* 0x0000000000007941 */ /* 0x000fea0003800000 */
.L_x_27338:
        /* <DEDUP_REMOVED lines=17> */
[----:B------:R-:W-:Y:S01]  /*0b80*/  VIADD R8, R80, 0x2 ;  /* 0x0000000250087836 */ /* 0x000fe20000000000 */
[----:B------:R-:W-:Y:S01]  /*0b90*/  ULDC UR5, c[0x0][0x270] ;  /* 0x00009c0000057ab9 */ /* 0x000fe20000000800 */
[C---:B------:R-:W-:Y:S01]  /*0ba0*/  IMAD.SHL.U32 R70, R9.reuse, 0x2, RZ ;  /* 0x0000000209467824 */ /* 0x040fe200078e00ff */
[----:B------:R-:W-:Y:S01]  /*0bb0*/  LEA.HI R4, R4, R7, RZ, 0x4 ;  /* 0x0000000704047211 */ /* 0x000fe200078f20ff */
[----:B------:R-:W-:Y:S01]  /*0bc0*/  VIADD R10, R80, 0x6 ;  /* 0x00000006500a7836 */ /* 0x000fe20000000000 */
[----:B------:R-:W-:Y:S01]  /*0bd0*/  LEA.HI R9, R9, R9, RZ, 0x1 ;  /* 0x0000000909097211 */ /* 0x000fe200078f08ff */
[----:B------:R-:W-:Y:S01]  /*0be0*/  IMAD.SHL.U32 R76, R8, 0x2, RZ ;  /* 0x00000002084c7824 */ /* 0x000fe200078e00ff */
[----:B------:R-:W-:Y:S01]  /*0bf0*/  SHF.R.S32.HI R13, RZ, 0x1f, R70 ;  /* 0x0000001fff0d7819 */ /* 0x000fe20000011446 */
[----:B------:R-:W-:Y:S01]  /*0c00*/  IMAD.SHL.U32 R72, R10, 0x2, RZ ;  /* 0x000000020a487824 */ /* 0x000fe200078e00ff */
[----:B------:R-:W-:Y:S01]  /*0c10*/  LOP3.LUT R4, R4, 0xfffffff0, RZ, 0xc0, !PT ;  /* 0xfffffff004047812 */ /* 0x000fe200078ec0ff */
[C---:B------:R-:W-:Y:S01]  /*0c20*/  VIADD R12, R80.reuse, 0x10 ;  /* 0x00000010500c7836 */ /* 0x040fe20000000000 */
        /* <DEDUP_REMOVED lines=18> */
[----:B------:R-:W-:Y:S01]  /*0d50*/  LEA.HI R17, R17, R62, RZ, 0x2 ;  /* 0x0000003e11117211 */ /* 0x000fe200078f10ff */
[----:B------:R-:W-:Y:S01]  /*0d60*/  IMAD.IADD R76, R76, 0x1, -R3 ;  /* 0x000000014c4c7824 */ /* 0x000fe200078e0a03 */
        /* <DEDUP_REMOVED lines=16> */
[----:B------:R-:W-:Y:S01]  /*0e70*/  LOP3.LUT R7, R7, 0xfffffffc, RZ, 0xc0, !PT ;  /* 0xfffffffc07077812 */ /* 0x000fe200078ec0ff */
[----:B------:R-:W-:Y:S01]  /*0e80*/  VIADD R14, R80, 0xc ;  /* 0x0000000c500e7836 */ /* 0x000fe20000000000 */
[----:B------:R-:W-:Y:S01]  /*0e90*/  LEA.HI R21, R21, R42, RZ, 0x2 ;  /* 0x0000002a15157211 */ /* 0x000fe200078f10ff */
[----:B------:R-:W-:Y:S01]  /*0ea0*/  IMAD.IADD R68, R68, 0x1, -R3 ;  /* 0x0000000144447824 */ /* 0x000fe200078e0a03 */
[----:B------:R-:W-:Y:S01]  /*0eb0*/  LEA.HI R5, R5, R74, RZ, 0x2 ;  /* 0x0000004a05057211 */ /* 0x000fe200078f10ff */
[----:B------:R-:W-:Y:S01]  /*0ec0*/  IMAD.IADD R64, R64, 0x1, -R7 ;  /* 0x0000000140407824 */ /* 0x000fe200078e0a07 */
[----:B------:R-:W-:Y:S01]  /*0ed0*/  SHF.R.S32.HI R3, RZ, 0x1f, R60 ;  /* 0x0000001fff037819 */ /* 0x000fe2000001143c */
        /* <DEDUP_REMOVED lines=22> */
[C---:B------:R-:W-:Y:S01]  /*1040*/  IMAD.SHL.U32 R77, R80.reuse, 0x2, RZ ;  /* 0x00000002504d7824 */ /* 0x040fe200078e00ff */
[----:B------:R-:W-:Y:S01]  /*1050*/  LOP3.LUT R5, R5, 0xfffffffc, RZ, 0xc0, !PT ;  /* 0xfffffffc05057812 */ /* 0x000fe200078ec0ff */
[C---:B------:R-:W-:Y:S01]  /*1060*/  VIADD R37, R80.reuse, 0x22 ;  /* 0x0000002250257836 */ /* 0x040fe20000000000 */
[----:B------:R-:W-:Y:S01]  /*1070*/  LEA.HI R3, R3, R40, RZ, 0x2 ;  /* 0x0000002803037211 */ /* 0x000fe200078f10ff */
[C---:B------:R-:W-:Y:S01]  /*1080*/  VIADD R20, R80.reuse, 0x20 ;  /* 0x0000002050147836 */ /* 0x040fe20000000000 */
[----:B------:R-:W-:Y:S01]  /*1090*/  LEA.HI R7, R7, R36, RZ, 0x2 ;  /* 0x0000002407077211 */ /* 0x000fe200078f10ff */
[----:B------:R-:W-:Y:S01]  /*10a0*/  VIADD R33, R80, 0x26 ;  /* 0x0000002650217836 */ /* 0x000fe20000000000 */
[----:B------:R-:W-:Y:S01]  /*10b0*/  LOP3.LUT R3, R3, 0xfffffffc, RZ, 0xc0, !PT ;  /* 0xfffffffc03037812 */ /* 0x000fe200078ec0ff */
[----:B------:R-:W-:Y:S01]  /*10c0*/  IMAD.IADD R66, R66, 0x1, -R5 ;  /* 0x0000000142427824 */ /* 0x000fe200078e0a05 */
[----:B------:R-:W-:Y:S01]  /*10d0*/  SHF.R.S32.HI R5, RZ, 0x1f, R58 ;  /* 0x0000001fff057819 */ /* 0x000fe2000001143a */
[----:B------:R-:W-:Y:S01]  /*10e0*/  IMAD.SHL.U32 R32, R37, 0x2, RZ ;  /* 0x0000000225207824 */ /* 0x000fe200078e00ff */
[----:B------:R-:W-:Y:S01]  /*10f0*/  LOP3.LUT R7, R7, 0xfffffffc, RZ, 0xc0, !PT ;  /* 0xfffffffc07077812 */ /* 0x000fe200078ec0ff */
[----:B------:R-:W-:Y:S01]  /*1100*/  IMAD.SHL.U32 R34, R20, 0x2, RZ ;  /* 0x0000000214227824 */ /* 0x000fe200078e00ff */
[----:B------:R-:W-:Y:S01]  /*1110*/  SHF.R.S32.HI R6, RZ, 0x1f, R77 ;  /* 0x0000001fff067819 */ /* 0x000fe2000001144d */
[----:B------:R-:W-:Y:S01]  /*1120*/  IMAD.SHL.U32 R4, R33, 0x2, RZ ;  /* 0x0000000221047824 */ /* 0x000fe200078e00ff */
        /* <DEDUP_REMOVED lines=8> */
[----:B------:R-:W-:Y:S01]  /*11b0*/  SHF.R.S32.HI R7, RZ, 0x1f, R4 ;  /* 0x0000001fff077819 */ /* 0x000fe20000011404 */
[C---:B------:R-:W-:Y:S01]  /*11c0*/  VIADD R31, R80.reuse, 0x28 ;  /* 0x00000028501f7836 */ /* 0x040fe20000000000 */
        /* <DEDUP_REMOVED lines=8> */
[----:B------:R-:W-:Y:S01]  /*1250*/  LEA.HI R7, R7, R4, RZ, 0x2 ;  /* 0x0000000407077211 */ /* 0x000fe200078f10ff */
[----:B------:R-:W-:Y:S01]  /*1260*/  IMAD.SHL.U32 R6, R31, 0x2, RZ ;  /* 0x000000021f067824 */ /* 0x000fe200078e00ff */
[----:B------:R-:W-:Y:S01]  /*1270*/  SHF.R.S32.HI R5, RZ, 0x1f, R38 ;  /* 0x0000001fff057819 */ /* 0x000fe20000011426 */
[----:B------:R-:W-:Y:S01]  /*1280*/  IMAD.SHL.U32 R22, R35, 0x2, RZ ;  /* 0x0000000223167824 */ /* 0x000fe200078e00ff */
[----:B------:R-:W-:Y:S01]  /*1290*/  LOP3.LUT R3, R3, 0xfffffffc, RZ, 0xc0, !PT ;  /* 0xfffffffc03037812 */ /* 0x000fe200078ec0ff */
[----:B------:R-:W-:Y:S01]  /*12a0*/  IMAD R45, R2, UR5, RZ ;  /* 0x00000005022d7c24 */ /* 0x000fe2000f8e02ff */
[----:B------:R-:W-:Y:S01]  /*12b0*/  LOP3.LUT R25, R25, 0xfffffffc, RZ, 0xc0, !PT ;  /* 0xfffffffc19197812 */ /* 0x000fe200078ec0ff */
[----:B------:R-:W-:Y:S01]  /*12c0*/  VIADD R43, R80, 0x2a ;  /* 0x0000002a502b7836 */ /* 0x000fe20000000000 */
        /* <DEDUP_REMOVED lines=12> */
[----:B------:R-:W-:Y:S01]  /*1390*/  SHF.R.S32.HI R24, RZ, 0x1f, R7 ;  /* 0x0000001fff187819 */ /* 0x000fe20000011407 */
[----:B------:R-:W-:Y:S01]  /*13a0*/  IMAD.SHL.U32 R44, R39, 0x2, RZ ;  /* 0x00000002272c7824 */ /* 0x000fe200078e00ff */
        /* <DEDUP_REMOVED lines=8> */
[----:B------:R-:W-:Y:S01]  /*1430*/  SHF.R.S32.HI R47, RZ, 0x1f, R44 ;  /* 0x0000001fff2f7819 */ /* 0x000fe2000001142c */
[----:B------:R-:W0:Y:S01]  /*1440*/  S2R R25, SR_CgaCtaId ;  /* 0x0000000000197919 */ /* 0x000e220000008800 */
[----:B------:R-:W-:-:S02]  /*1450*/  LOP3.LUT R5, R5, 0xfffffffc, RZ, 0xc0, !PT ;  /* 0xfffffffc05057812 */ /* 0x000fc400078ec0ff */
[----:B------:R-:W-:Y:S02]  /*1460*/  SHF.R.S32.HI R46, RZ, 0x1f, R24 ;  /* 0x0000001fff2e7819 */ /* 0x000fe40000011418 */
[----:B------:R-:W-:Y:S01]  /*1470*/  IADD3 R88, P0, R45, R24, RZ ;  /* 0x000000182d587210 */ /* 0x000fe20007f1e0ff */
[----:B------:R-:W-:Y:S01]  /*1480*/  IMAD.IADD R22, R22, 0x1, -R5 ;  /* 0x0000000116167824 */ /* 0x000fe200078e0a05 */
[----:B------:R-:W-:Y:S01]  /*1490*/  LEA.HI R47, R47, R44, RZ, 0x2 ;  /* 0x0000002c2f2f7211 */ /* 0x000fe200078f10ff */
[----:B------:R-:W-:Y:S01]  /*14a0*/  IMAD.SHL.U32 R5, R43, 0x2, RZ ;  /* 0x000000022b057824 */ /* 0x000fe200078e00ff */
[----:B------:R-:W-:Y:S02]  /*14b0*/  LEA.HI.X.SX32 R89, R45, R46, 0x1, P0 ;  /* 0x0000002e2d597211 */ /* 0x000fe400000f0eff */
[----:B------:R-:W1:Y:S01]  /*14c0*/  LDC R46, c[0x0][0x26c] ;  /* 0x00009b00ff2e7b82 */ /* 0x000e620000000800 */
[----:B------:R-:W-:Y:S02]  /*14d0*/  LOP3.LUT R30, R30, 0xfffffffc, RZ, 0xc0, !PT ;  /* 0xfffffffc1e1e7812 */ /* 0x000fe400078ec0ff */
[----:B------:R-:W-:-:S02]  /*14e0*/  SHF.R.S32.HI R6, RZ, 0x1f, R5 ;  /* 0x0000001fff067819 */ /* 0x000fc40000011405 */
[----:B------:R-:W-:Y:S02]  /*14f0*/  LOP3.LUT R47, R47, 0xfffffffc, RZ, 0xc0, !PT ;  /* 0xfffffffc2f2f7812 */ /* 0x000fe400078ec0ff */
[----:B------:R-:W-:Y:S02]  /*1500*/  LEA.HI R6, R6, R5, RZ, 0x2 ;  /* 0x0000000506067211 */ /* 0x000fe400078f10ff */
[----:B-----5:R-:W-:Y:S02]  /*1510*/  FSETP.NEU.FTZ.AND P0, PT, R81, RZ, PT ;  /* 0x000000ff5100720b */ /* 0x020fe40003f1d000 */
[----:B------:R-:W-:Y:S02]  /*1520*/  LOP3.LUT R6, R6, 0xfffffffc, RZ, 0xc0, !PT ;  /* 0xfffffffc06067812 */ /* 0x000fe400078ec0ff */
[----:B------:R-:W-:Y:S02]  /*1530*/  LEA.HI R14, R14, R14, RZ, 0x1 ;  /* 0x0000000e0e0e7211 */ /* 0x000fe400078f08ff */
[----:B------:R-:W-:Y:S01]  /*1540*/  LEA.HI R13, R13, R13, RZ, 0x1 ;  /* 0x0000000d0d0d7211 */ /* 0x000fe200078f08ff */
        /* <DEDUP_REMOVED lines=39> */
[----:B------:R-:W-:Y:S01]  /*17c0*/  MOV R44, 0x400 ;  /* 0x00000400002c7802 */ /* 0x000fe20000000f00 */
[----:B------:R-:W-:Y:S01]  /*17d0*/  IMAD.SHL.U32 R29, R29, 0x20, RZ ;  /* 0x000000201d1d7824 */ /* 0x000fe200078e00ff */
[----:B-1----:R-:W-:Y:S01]  /*17e0*/  SHF.R.S32.HI R8, RZ, 0x1f, R46 ;  /* 0x0000001fff087819 */ /* 0x002fe2000001142e */
[----:B------:R-:W-:Y:S01]  /*17f0*/  IMAD.SHL.U32 R31, R37, 0x20, RZ ;  /* 0x00000020251f7824 */ /* 0x000fe200078e00ff */
[----:B0-----:R-:W-:Y:S01]  /*1800*/  LEA R53, R25, R44, 0x18 ;  /* 0x0000002c19357211 */ /* 0x001fe200078ec0ff */
        /* <DEDUP_REMOVED lines=43> */
[----:B------:R-:W-:Y:S01]  /*1ac0*/  IMAD.MOV.U32 R78, RZ, RZ, -0x800001 ;  /* 0xff7fffffff4e7424 */ /* 0x000fe200078e00ff */
[----:B------:R-:W-:Y:S01]  /*1ad0*/  LEA R82, P0, R26, UR8, 0x2 ;  /* 0x000000081a527c11 */ /* 0x000fe2000f8010ff */
[----:B------:R-:W-:-:S02]  /*1ae0*/  IMAD R86, R86, 0x200, R27 ;  /* 0x0000020056567824 */ /* 0x000fc400078e021b */
[----:B------:R-:W-:Y:S01]  /*1af0*/  IMAD.IADD R87, R24, 0x1, R25 ;  /* 0x0000000118577824 */ /* 0x000fe200078e0219 */
[----:B------:R-:W-:Y:S01]  /*1b00*/  LEA.HI.X R81, R26, UR9, R81, 0x2, P0 ;  /* 0x000000091a517c11 */ /* 0x000fe200080f1451 */
[----:B------:R-:W-:-:S08]  /*1b10*/  IMAD.MOV.U32 R85, RZ, RZ, R79 ;  /* 0x000000ffff557224 */ /* 0x000fd000078e004f */
.L_x_27350:
[----:B------:R-:W-:Y:S02]  /*1b20*/  IMAD.MOV.U32 R25, RZ, RZ, R81 ;  /* 0x000000ffff197224 */ /* 0x000fe400078e0051 */
        /* <DEDUP_REMOVED lines=11> */
[----:B------:R-:W-:-:S04]  /*1be0*/  IADD3 R27, P0, R77, R92, RZ ;  /* 0x0000005c4d1b7210 */ /* 0x000fc80007f1e0ff */
[----:B------:R-:W-:Y:S01]  /*1bf0*/  IADD3.X R25, R28, R90, R31, P1, P2 ;  /* 0x0000005a1c197210 */ /* 0x000fe20000fe441f */
[----:B------:R-:W-:Y:S01]  /*1c00*/  IMAD.X R28, R29, 0x1, R90, P0 ;  /* 0x000000011d1c7824 */ /* 0x000fe200000e065a */
[C---:B------:R-:W-:Y:S02]  /*1c10*/  LEA R24, P2, R26.reuse, UR12, 0x2 ;  /* 0x0000000c1a187c11 */ /* 0x040fe4000f8410ff */
[C---:B------:R-:W-:Y:S02]  /*1c20*/  LEA R44, P1, R27.reuse, UR12, 0x2 ;  /* 0x0000000c1b2c7c11 */ /* 0x040fe4000f8210ff */
[----:B------:R-:W-:Y:S02]  /*1c30*/  LEA.HI.X R25, R26, UR13, R25, 0x2, P2 ;  /* 0x0000000d1a197c11 */ /* 0x000fe400090f1419 */
[----:B------:R-:W-:-:S04]  /*1c40*/  LEA.HI.X R45, R27, UR13, R28, 0x2, P1 ;  /* 0x0000000d1b2d7c11 */ /* 0x000fc800088f141c */
[----:B------:R-:W2:Y:S04]  /*1c50*/  LDG.E.64.CONSTANT R24, desc[UR10][R24.64] ;  /* 0x0000000a18187981 */ /* 0x000ea8000c1e9b00 */
        /* <DEDUP_REMOVED lines=20> */
[----:B0-----:R-:W2:Y:S03]  /*1da0*/  LDS.128 R28, [R9] ;  /* 0x00000000091c7984 */ /* 0x001ea60000000c00 */
[----:B------:R-:W-:-:S06]  /*1db0*/  LEA.HI.X R47, R26, UR13, R27, 0x2, P0 ;  /* 0x0000000d1a2f7c11 */ /* 0x000fcc00080f141b */
[----:B------:R-:W5:Y:S01]  /*1dc0*/  LDG.E.64.CONSTANT R46, desc[UR10][R46.64] ;  /* 0x0000000a2e2e7981 */ /* 0x000f62000c1e9b00 */
[----:B--2---:R-:W-:Y:S01]  /*1dd0*/  FMUL.FTZ R53, R24, R30 ;  /* 0x0000001e18357220 */ /* 0x004fe20000410000 */
[----:B------:R-:W-:-:S03]  /*1de0*/  IADD3 R30, P0, P1, R68, R92, R67 ;  /* 0x0000005c441e7210 */ /* 0x000fc6000791e043 */
[----:B---3--:R-:W-:Y:S01]  /*1df0*/  FFMA.FTZ R53, R44, R28, R53 ;  /* 0x0000001c2c357223 */ /* 0x008fe20000010035 */
[----:B------:R-:W-:Y:S01]  /*1e00*/  FMUL.FTZ R28, R25, R31 ;  /* 0x0000001f191c7220 */ /* 0x000fe20000410000 */
[----:B------:R-:W-:Y:S01]  /*1e10*/  SHF.R.S32.HI R31, RZ, 0x1f, R67 ;  /* 0x0000001fff1f7819 */ /* 0x000fe20000011443 */
[----:B------:R-:W4:Y:S01]  /*1e20*/  LDS.128 R24, [R9+0x10] ;  /* 0x0000100009187984 */ /* 0x000f220000000c00 */
[----:B------:R-:W-:-:S04]  /*1e30*/  SHF.R.S32.HI R44, RZ, 0x1f, R68 ;  /* 0x0000001fff2c7819 */ /* 0x000fc80000011444 */
[----:B------:R-:W-:Y:S02]  /*1e40*/  IADD3.X R31, R44, R90, R31, P0, P1 ;  /* 0x0000005a2c1f7210 */ /* 0x000fe400007e241f */
[----:B------:R-:W-:-:S04]  /*1e50*/  LEA R54, P0, R30, UR12, 0x2 ;  /* 0x0000000c1e367c11 */ /* 0x000fc8000f8010ff */
[----:B------:R-:W-:-:S06]  /*1e60*/  LEA.HI.X R55, R30, UR13, R31, 0x2, P0 ;  /* 0x0000000d1e377c11 */ /* 0x000fcc00080f141f */
[----:B------:R-:W2:Y:S01]  /*1e70*/  LDG.E.64.CONSTANT R54, desc[UR10][R54.64] ;  /* 0x0000000a36367981 */ /* 0x000ea2000c1e9b00 */
[----:B------:R-:W-:Y:S01]  /*1e80*/  FFMA.FTZ R28, R45, R29, R28 ;  /* 0x0000001d2d1c7223 */ /* 0x000fe2000001001c */
[----:B------:R-:W-:Y:S02]  /*1e90*/  SHF.R.S32.HI R31, RZ, 0x1f, R65 ;  /* 0x0000001fff1f7819 */ /* 0x000fe40000011441 */
[----:B------:R-:W-:Y:S01]  /*1ea0*/  SHF.R.S32.HI R30, RZ, 0x1f, R66 ;  /* 0x0000001fff1e7819 */ /* 0x000fe20000011442 */
[----:B----4-:R-:W-:Y:S01]  /*1eb0*/  FFMA.FTZ R29, R50, R24, R53 ;  /* 0x00000018321d7223 */ /* 0x010fe20000010035 */
[----:B------:R-:W-:-:S04]  /*1ec0*/  IADD3 R24, P0, P1, R66, R92, R65 ;  /* 0x0000005c42187210 */ /* 0x000fc8000791e041 */
[----:B------:R-:W-:Y:S02]  /*1ed0*/  IADD3.X R31, R30, R90, R31, P0, P1 ;  /* 0x0000005a1e1f7210 */ /* 0x000fe400007e241f */
[C---:B------:R-:W-:Y:S02]  /*1ee0*/  LEA R52, P0, R24.reuse, UR12, 0x2 ;  /* 0x0000000c18347c11 */ /* 0x040fe4000f8010ff */
[----:B------:R-:W-:Y:S02]  /*1ef0*/  SHF.R.S32.HI R30, RZ, 0x1f, R64 ;  /* 0x0000001fff1e7819 */ /* 0x000fe40000011440 */
[----:B------:R-:W-:Y:S02]  /*1f00*/  LEA.HI.X R53, R24, UR13, R31, 0x2, P0 ;  /* 0x0000000d18357c11 */ /* 0x000fe400080f141f */
[--C-:B------:R-:W-:Y:S02]  /*1f10*/  SHF.R.S32.HI R31, RZ, 0x1f, R63.reuse ;  /* 0x0000001fff1f7819 */ /* 0x100fe4000001143f */
[----:B------:R-:W-:-:S02]  /*1f20*/  IADD3 R24, P0, P1, R64, R92, R63 ;  /* 0x0000005c40187210 */ /* 0x000fc4000791e03f */
[----:B------:R-:W3:Y:S02]  /*1f30*/  LDG.E.64.CONSTANT R52, desc[UR10][R52.64] ;  /* 0x0000000a34347981 */ /* 0x000ee4000c1e9b00 */
[----:B------:R-:W-:Y:S02]  /*1f40*/  IADD3.X R31, R30, R90, R31, P0, P1 ;  /* 0x0000005a1e1f7210 */ /* 0x000fe400007e241f */
[----:B------:R-:W-:-:S04]  /*1f50*/  LEA R44, P0, R24, UR12, 0x2 ;  /* 0x0000000c182c7c11 */ /* 0x000fc8000f8010ff */
[----:B------:R-:W-:Y:S01]  /*1f60*/  LEA.HI.X R45, R24, UR13, R31, 0x2, P0 ;  /* 0x0000000d182d7c11 */ /* 0x000fe200080f141f */
[----:B------:R-:W-:Y:S01]  /*1f70*/  FFMA.FTZ R24, R51, R25, R28 ;  /* 0x0000001933187223 */ /* 0x000fe2000001001c */
[----:B-----5:R-:W-:Y:S02]  /*1f80*/  FFMA.FTZ R25, R48, R26, R29 ;  /* 0x0000001a30197223 */ /* 0x020fe4000001001d */
[----:B------:R-:W0:Y:S04]  /*1f90*/  LDS.128 R28, [R9+0x20] ;  /* 0x00002000091c7984 */ /* 0x000e280000000c00 */
[----:B------:R-:W4:Y:S01]  /*1fa0*/  LDG.E.64.CONSTANT R44, desc[UR10][R44.64] ;  /* 0x0000000a2c2c7981 */ /* 0x000f22000c1e9b00 */
[----:B------:R-:W-:Y:S01]  /*1fb0*/  FFMA.FTZ R26, R49, R27, R24 ;  /* 0x0000001b311a7223 */ /* 0x000fe20000010018 */
[----:B------:R-:W-:-:S02]  /*1fc0*/  SHF.R.S32.HI R27, RZ, 0x1f, R61 ;  /* 0x0000001fff1b7819 */ /* 0x000fc4000001143d */
[----:B------:R-:W-:Y:S02]  /*1fd0*/  SHF.R.S32.HI R48, RZ, 0x1f, R62 ;  /* 0x0000001fff307819 */ /* 0x000fe4000001143e */
[----:B------:R-:W-:-:S04]  /*1fe0*/  IADD3 R24, P0, P1, R62, R92, R61 ;  /* 0x0000005c3e187210 */ /* 0x000fc8000791e03d */
[----:B------:R-:W-:Y:S02]  /*1ff0*/  IADD3.X R27, R48, R90, R27, P0, P1 ;  /* 0x0000005a301b7210 */ /* 0x000fe400007e241b */
[----:B------:R-:W-:-:S04]  /*2000*/  LEA R50, P0, R24, UR12, 0x2 ;  /* 0x0000000c18327c11 */ /* 0x000fc8000f8010ff */
[----:B------:R-:W-:Y:S02]  /*2010*/  LEA.HI.X R51, R24, UR13, R27, 0x2, P0 ;  /* 0x0000000d18337c11 */ /* 0x000fe400080f141b */
[----:B------:R-:W-:-:S04]  /*2020*/  SHF.R.S32.HI R49, RZ, 0x1f, R59 ;  /* 0x0000001fff317819 */ /* 0x000fc8000001143b */
[----:B------:R-:W5:Y:S01]  /*2030*/  LDG.E.64.CONSTANT R50, desc[UR10][R50.64] ;  /* 0x0000000a32327981 */ /* 0x000f62000c1e9b00 */
[----:B0-----:R-:W-:Y:S01]  /*2040*/  FFMA.FTZ R27, R46, R28, R25 ;  /* 0x0000001c2e1b7223 */ /* 0x001fe20000010019 */
[----:B------:R-:W-:Y:S02]  /*2050*/  SHF.R.S32.HI R28, RZ, 0x1f, R60 ;  /* 0x0000001fff1c7819 */ /* 0x000fe4000001143c */
[----:B------:R-:W-:-:S04]  /*2060*/  IADD3 R25, P0, P1, R60, R92, R59 ;  /* 0x0000005c3c197210 */ /* 0x000fc8000791e03b */
[----:B------:R-:W-:Y:S02]  /*2070*/  IADD3.X R28, R28, R90, R49, P0, P1 ;  /* 0x0000005a1c1c7210 */ /* 0x000fe400007e2431 */
[----:B------:R-:W-:-:S04]  /*2080*/  LEA R24, P0, R25, UR12, 0x2 ;  /* 0x0000000c19187c11 */ /* 0x000fc8000f8010ff */
[----:B------:R-:W-:Y:S01]  /*2090*/  LEA.HI.X R25, R25, UR13, R28, 0x2, P0 ;  /* 0x0000000d19197c11 */ /* 0x000fe200080f141c */
[----:B------:R-:W-:-:S04]  /*20a0*/  FFMA.FTZ R26, R47, R29, R26 ;  /* 0x0000001d2f1a7223 */ /* 0x000fc8000001001a */
[----:B------:R0:W5:Y:S01]  /*20b0*/  LDG.E.64.CONSTANT R46, desc[UR10][R24.64] ;  /* 0x0000000a182e7981 */ /* 0x000162000c1e9b00 */
        /* <DEDUP_REMOVED lines=8> */
[----:B------:R-:W-:Y:S02]  /*2140*/  FFMA.FTZ R26, R55, R31, R26 ;  /* 0x0000001f371a7223 */ /* 0x000fe4000001001a */
[----:B------:R-:W3:Y:S02]  /*2150*/  LDS.128 R28, [R9+0x30] ;  /* 0x00003000091c7984 */ /* 0x000ee40000000c00 */
[----:B---3--:R-:W-:Y:S01]  /*2160*/  FFMA.FTZ R27, R52, R28, R27 ;  /* 0x0000001c341b7223 */ /* 0x008fe2000001001b */
[----:B------:R-:W-:Y:S01]  /*2170*/  FFMA.FTZ R28, R53, R29, R26 ;  /* 0x0000001d351c7223 */ /* 0x000fe2000001001a */
[----:B------:R-:W-:Y:S02]  /*2180*/  SHF.R.S32.HI R53, RZ, 0x1f, R43 ;  /* 0x0000001fff357819 */ /* 0x000fe4000001142b */
[----:B----4-:R-:W-:-:S02]  /*2190*/  FFMA.FTZ R29, R44, R30, R27 ;  /* 0x0000001e2c1d7223 */ /* 0x010fc4000001001b */
[----:B0-----:R-:W5:Y:S01]  /*21a0*/  LDS.128 R24, [R9+0x40] ;  /* 0x0000400009187984 */ /* 0x001f620000000c00 */
        /* <DEDUP_REMOVED lines=8> */
[----:B-----5:R-:W-:Y:S02]  /*2230*/  FFMA.FTZ R45, R50, R24, R29 ;  /* 0x00000018322d7223 */ /* 0x020fe4000001001d */
[----:B------:R-:W-:Y:S02]  /*2240*/  FFMA.FTZ R50, R51, R25, R28 ;  /* 0x0000001933327223 */ /* 0x000fe4000001001c */
[----:B------:R-:W0:Y:S01]  /*2250*/  LDS.128 R28, [R9+0x50] ;  /* 0x00005000091c7984 */ /* 0x000e220000000c00 */
[--C-:B------:R-:W-:Y:S02]  /*2260*/  SHF.R.S32.HI R51, RZ, 0x1f, R41.reuse ;  /* 0x0000001fff337819 */ /* 0x100fe40000011429 */
        /* <DEDUP_REMOVED lines=8> */
[----:B------:R-:W3:Y:S02]  /*22f0*/  LDG.E.64.CONSTANT R24, desc[UR10][R24.64] ;  /* 0x0000000a18187981 */ /* 0x000ee4000c1e9b00 */
[----:B------:R-:W-:Y:S02]  /*2300*/  IADD3.X R45, R44, R90, R45, P0, P1 ;  /* 0x0000005a2c2d7210 */ /* 0x000fe400007e242d */
[----:B------:R-:W-:-:S04]  /*2310*/  LEA R44, P0, R26, UR12, 0x2 ;  /* 0x0000000c1a2c7c11 */ /* 0x000fc8000f8010ff */
[----:B------:R-:W-:-:S06]  /*2320*/  LEA.HI.X R45, R26, UR13, R45, 0x2, P0 ;  /* 0x0000000d1a2d7c11 */ /* 0x000fcc00080f142d */
[----:B------:R-:W4:Y:S01]  /*2330*/  LDG.E.64.CONSTANT R44, desc[UR10][R44.64] ;  /* 0x0000000a2c2c7981 */ /* 0x000f22000c1e9b00 */
[----:B------:R-:W-:Y:S01]  /*2340*/  FFMA.FTZ R26, R47, R27, R50 ;  /* 0x0000001b2f1a7223 */ /* 0x000fe20000010032 */
[----:B------:R-:W-:Y:S02]  /*2350*/  SHF.R.S32.HI R47, RZ, 0x1f, R37 ;  /* 0x0000001fff2f7819 */ /* 0x000fe40000011425 */
[----:B------:R-:W-:Y:S01]  /*2360*/  SHF.R.S32.HI R46, RZ, 0x1f, R38 ;  /* 0x0000001fff2e7819 */ /* 0x000fe20000011426 */
[----:B0-----:R-:W-:Y:S01]  /*2370*/  FFMA.FTZ R27, R48, R28, R51 ;  /* 0x0000001c301b7223 */ /* 0x001fe20000010033 */
[----:B------:R-:W-:-:S04]  /*2380*/  IADD3 R28, P0, P1, R38, R92, R37 ;  /* 0x0000005c261c7210 */ /* 0x000fc8000791e025 */
        /* <DEDUP_REMOVED lines=23> */
[----:B------:R-:W-:Y:S02]  /*2500*/  FFMA.FTZ R28, R25, R29, R26 ;  /* 0x0000001d191c7223 */ /* 0x000fe4000001001a */
[----:B------:R-:W5:Y:S01]  /*2510*/  LDS.128 R24, [R9+0x70] ;  /* 0x0000700009187984 */ /* 0x000f620000000c00 */
[----:B----4-:R-:W-:Y:S01]  /*2520*/  FFMA.FTZ R29, R44, R30, R53 ;  /* 0x0000001e2c1d7223 */ /* 0x010fe20000010035 */
[----:B------:R-:W-:-:S02]  /*2530*/  SHF.R.S32.HI R53, RZ, 0x1f, R23 ;  /* 0x0000001fff357819 */ /* 0x000fc40000011417 */
[----:B------:R-:W-:Y:S02]  /*2540*/  SHF.R.S32.HI R44, RZ, 0x1f, R32 ;  /* 0x0000001fff2c7819 */ /* 0x000fe40000011420 */
[----:B------:R-:W-:-:S04]  /*2550*/  IADD3 R30, P0, P1, R32, R92, R23 ;  /* 0x0000005c201e7210 */ /* 0x000fc8000791e017 */
[----:B------:R-:W-:Y:S02]  /*2560*/  IADD3.X R53, R44, R90, R53, P0, P1 ;  /* 0x0000005a2c357210 */ /* 0x000fe400007e2435 */
[----:B------:R-:W-:-:S04]  /*2570*/  LEA R54, P0, R30, UR12, 0x2 ;  /* 0x0000000c1e367c11 */ /* 0x000fc8000f8010ff */
[----:B------:R-:W-:-:S06]  /*2580*/  LEA.HI.X R55, R30, UR13, R53, 0x2, P0 ;  /* 0x0000000d1e377c11 */ /* 0x000fcc00080f1435 */
[----:B------:R-:W2:Y:S01]  /*2590*/  LDG.E.64.CONSTANT R54, desc[UR10][R54.64] ;  /* 0x0000000a36367981 */ /* 0x000ea2000c1e9b00 */
[----:B------:R-:W-:Y:S01]  /*25a0*/  FFMA.FTZ R28, R45, R31, R28 ;  /* 0x0000001f2d1c7223 */ /* 0x000fe2000001001c */
[----:B-----5:R-:W-:-:S03]  /*25b0*/  FFMA.FTZ R29, R50, R24, R29 ;  /* 0x00000018321d7223 */ /* 0x020fc6000001001d */
[----:B------:R-:W-:Y:S01]  /*25c0*/  FFMA.FTZ R50, R51, R25, R28 ;  /* 0x0000001933327223 */ /* 0x000fe2000001001c */
[----:B------:R-:W-:Y:S01]  /*25d0*/  IADD3 R25, P0, P1, R22, R92, R21 ;  /* 0x0000005c16197210 */ /* 0x000fe2000791e015 */
[----:B------:R-:W-:Y:S01]  /*25e0*/  FFMA.FTZ R51, R46, R26, R29 ;  /* 0x0000001a2e337223 */ /* 0x000fe2000001001d */
[----:B------:R-:W-:Y:S02]  /*25f0*/  SHF.R.S32.HI R29, RZ, 0x1f, R21 ;  /* 0x0000001fff1d7819 */ /* 0x000fe40000011415 */
[----:B------:R-:W-:-:S04]  /*2600*/  SHF.R.S32.HI R26, RZ, 0x1f, R22 ;  /* 0x0000001fff1a7819 */ /* 0x000fc80000011416 */
[----:B------:R-:W-:Y:S02]  /*2610*/  IADD3.X R26, R26, R90, R29, P0, P1 ;  /* 0x0000005a1a1a7210 */ /* 0x000fe400007e241d */
[C---:B------:R-:W-:Y:S01]  /*2620*/  LEA R24, P0, R25.reuse, UR12, 0x2 ;  /* 0x0000000c19187c11 */ /* 0x040fe2000f8010ff */
[----:B------:R-:W0:Y:S01]  /*2630*/  LDS.128 R28, [R9+0x80] ;  /* 0x00008000091c7984 */ /* 0x000e220000000c00 */
[----:B------:R-:W-:Y:S02]  /*2640*/  SHF.R.S32.HI R45, RZ, 0x1f, R3 ;  /* 0x0000001fff2d7819 */ /* 0x000fe40000011403 */
[----:B------:R-:W-:Y:S02]  /*2650*/  LEA.HI.X R25, R25, UR13, R26, 0x2, P0 ;  /* 0x0000000d19197c11 */ /* 0x000fe400080f141a */
[--C-:B------:R-:W-:Y:S02]  /*2660*/  SHF.R.S32.HI R44, RZ, 0x1f, R10.reuse ;  /* 0x0000001fff2c7819 */ /* 0x100fe4000001140a */
[----:B------:R-:W-:-:S02]  /*2670*/  IADD3 R26, P0, P1, R3, R92, R10 ;  /* 0x0000005c031a7210 */ /* 0x000fc4000791e00a */
[----:B------:R-:W3:Y:S02]  /*2680*/  LDG.E.64.CONSTANT R24, desc[UR10][R24.64] ;  /* 0x0000000a18187981 */ /* 0x000ee4000c1e9b00 */
[----:B------:R-:W-:Y:S02]  /*2690*/  IADD3.X R45, R45, R90, R44, P0, P1 ;  /* 0x0000005a2d2d7210 */ /* 0x000fe400007e242c */
[----:B------:R-:W-:-:S04]  /*26a0*/  LEA R44, P0, R26, UR12, 0x2 ;  /* 0x0000000c1a2c7c11 */ /* 0x000fc8000f8010ff */
[----:B------:R-:W-:-:S06]  /*26b0*/  LEA.HI.X R45, R26, UR13, R45, 0x2, P0 ;  /* 0x0000000d1a2d7c11 */ /* 0x000fcc00080f142d */
[----:B------:R-:W4:Y:S01]  /*26c0*/  LDG.E.64.CONSTANT R44, desc[UR10][R44.64] ;  /* 0x0000000a2c2c7981 */ /* 0x000f22000c1e9b00 */
[----:B------:R-:W-:Y:S01]  /*26d0*/  FFMA.FTZ R26, R47, R27, R50 ;  /* 0x0000001b2f1a7223 */ /* 0x000fe20000010032 */
[----:B------:R-:W-:-:S04]  /*26e0*/  IADD3 R47, P4, P5, R4, R92, R11 ;  /* 0x0000005c042f7210 */ /* 0x000fc80007d9e00b */
[----:B------:R-:W-:Y:S01]  /*26f0*/  LEA R46, P6, R47, UR12, 0x2 ;  /* 0x0000000c2f2e7c11 */ /* 0x000fe2000f8c10ff */
[----:B0-----:R-:W-:Y:S01]  /*2700*/  FFMA.FTZ R27, R48, R28, R51 ;  /* 0x0000001c301b7223 */ /* 0x001fe20000010033 */
[----:B------:R-:W-:Y:S01]  /*2710*/  FFMA.FTZ R26, R49, R29, R26 ;  /* 0x0000001d311a7223 */ /* 0x000fe2000001001a */
[----:B------:R-:W-:Y:S02]  /*2720*/  IADD3.X R48, R83, R90, R84, P4, P5 ;  /* 0x0000005a53307210 */ /* 0x000fe400027ea454 */
[----:B------:R-:W-:Y:S02]  /*2730*/  IADD3 R29, P0, P1, R5, R92, R12 ;  /* 0x0000005c051d7210 */ /* 0x000fe4000791e00c */
[----:B------:R-:W-:Y:S02]  /*2740*/  LEA.HI.X R47, R47, UR13, R48, 0x2, P6 ;  /* 0x0000000d2f2f7c11 */ /* 0x000fe4000b0f1430 */
[----:B------:R-:W-:Y:S02]  /*2750*/  LEA R48, P6, R29, UR12, 0x2 ;  /* 0x0000000c1d307c11 */ /* 0x000fe4000f8c10ff */
[----:B------:R-:W-:-:S02]  /*2760*/  IADD3.X R50, R18, R90, R15, P0, P1 ;  /* 0x0000005a12327210 */ /* 0x000fc400007e240f */
[----:B------:R-:W-:Y:S01]  /*2770*/  IADD3 R28, P2, P3, R6, R92, R13 ;  /* 0x0000005c061c7210 */ /* 0x000fe20007b5e00d */
[----:B------:R-:W5:Y:S01]  /*2780*/  LDG.E.64.CONSTANT R46, desc[UR10][R46.64] ;  /* 0x0000000a2e2e7981 */ /* 0x000f62000c1e9b00 */
[----:B------:R-:W-:Y:S02]  /*2790*/  LEA.HI.X R49, R29, UR13, R50, 0x2, P6 ;  /* 0x0000000d1d317c11 */ /* 0x000fe4000b0f1432 */
[C---:B------:R-:W-:Y:S02]  /*27a0*/  LEA R50, P0, R28.reuse, UR12, 0x2 ;  /* 0x0000000c1c327c11 */ /* 0x040fe4000f8010ff */
        /* <DEDUP_REMOVED lines=9> */
[----:B------:R-:W-:Y:S01]  /*2840*/  UMOV UR5, 0xffffffff ;  /* 0xffffffff00057882 */ /* 0x000fe20000000000 */
        /* <DEDUP_REMOVED lines=8> */
[----:B------:R-:W0:Y:S01]  /*28d0*/  LDS.128 R28, [R9+0xb0] ;  /* 0x0000b000091c7984 */ /* 0x000e220000000c00 */
[----:B-----5:R-:W-:Y:S01]  /*28e0*/  FFMA.FTZ R55, R46, R24, R55 ;  /* 0x000000182e377223 */ /* 0x020fe20000010037 */
[----:B------:R-:W-:-:S03]  /*28f0*/  FFMA.FTZ R44, R47, R25, R44 ;  /* 0x000000192f2c7223 */ /* 0x000fc6000001002c */
[----:B------:R-:W-:Y:S01]  /*2900*/  FFMA.FTZ R55, R48, R26, R55 ;  /* 0x0000001a30377223 */ /* 0x000fe20000010037 */
[----:B------:R-:W-:-:S03]  /*2910*/  FFMA.FTZ R44, R49, R27, R44 ;  /* 0x0000001b312c7223 */ /* 0x000fc6000001002c */
[----:B0-----:R-:W-:Y:S01]  /*2920*/  FFMA.FTZ R55, R50, R28, R55 ;  /* 0x0000001c32377223 */ /* 0x001fe20000010037 */
[----:B------:R-:W-:-:S03]  /*2930*/  FFMA.FTZ R44, R51, R29, R44 ;  /* 0x0000001d332c7223 */ /* 0x000fc6000001002c */
[----:B------:R-:W-:Y:S01]  /*2940*/  FFMA.FTZ R30, R52, R30, R55 ;  /* 0x0000001e341e7223 */ /* 0x000fe20000010037 */
[----:B------:R-:W-:-:S04]  /*2950*/  FFMA.FTZ R31, R53, R31, R44 ;  /* 0x0000001f351f7223 */ /* 0x000fc8000001002c */
[----:B------:R-:W-:Y:S01]  /*2960*/  FADD.FTZ R30, R30, R31 ;  /* 0x0000001f1e1e7221 */ /* 0x000fe20000010000 */
[----:B------:R-:W-:Y:S06]  /*2970*/  BRA.DIV UR5, `(.L_x_27347) ;  /* 0x00000056054c7947 */ /* 0x000fec000b800000 */
[----:B------:R0:W1:Y:S02]  /*2980*/  SHFL.BFLY PT, R25, R30, 0x1, 0x1f ;  /* 0x0c201f001e197f89 */ /* 0x00006400000e0000 */
.L_x_27392:
        /* <DEDUP_REMOVED lines=11> */
.L_x_27349:
[----:B------:R-:W-:Y:S05]  /*2a40*/  BSYNC B1 ;  /* 0x0000000000017941 */ /* 0x000fea0003800000 */
.L_x_27348:
[----:B------:R-:W-:Y:S01]  /*2a50*/  IADD3 R82, P0, R82, 0x10, RZ ;  /* 0x0000001052527810 */ /* 0x000fe20007f1e0ff */
[----:B-1----:R-:W-:Y:S02]  /*2a60*/  VIADD R87, R87, 0x100 ;  /* 0x0000010057577836 */ /* 0x002fe40000000000 */
[----:B------:R-:W-:Y:S02]  /*2a70*/  VIADD R86, R86, 0x40 ;  /* 0x0000004056567836 */ /* 0x000fe40000000000 */
[----:B------:R-:W-:Y:S01]  /*2a80*/  IMAD.X R81, RZ, RZ, R81, P0 ;  /* 0x000000ffff517224 */ /* 0x000fe200000e0651 */
[----:B------:R-:W-:Y:S07]  /*2a90*/  @!P1 BRA `(.L_x_27350) ;  /* 0xfffffff000209947 */ /* 0x000fee000383ffff */
[----:B------:R-:W-:Y:S05]  /*2aa0*/  BRA `(.L_x_27345) ;  /* 0x00000010003c7947 */ /* 0x000fea0003800000 */
.L_x_27346:
[----:B------:R-:W-:Y:S01]  /*2ab0*/  SHF.R.S32.HI R27, RZ, 0x1f, R0 ;  /* 0x0000001fff1b7819 */ /* 0x000fe20000011400 */
[----:B------:R-:W-:Y:S01]  /*2ac0*/  VIADD R44, R44, 0x1a0 ;  /* 0x000001a02c2c7836 */ /* 0x000fe20000000000 */
[----:B------:R-:W-:Y:S01]  /*2ad0*/  IADD3 R26, P0, R26, R79, RZ ;  /* 0x0000004f1a1a7210 */ /* 0x000fe20007f1e0ff */
[----:B------:R-:W-:Y:S01]  /*2ae0*/  ULDC.64 UR8, c[0x0][0x248] ;  /* 0x0000920000087ab9 */ /* 0x000fe20000000a00 */
[----:B------:R-:W-:Y:S01]  /*2af0*/  LEA.HI R27, R27, R0, RZ, 0x5 ;  /* 0x000000001b1b7211 */ /* 0x000fe200078f28ff */
[----:B------:R-:W-:Y:S01]  /*2b00*/  IMAD.U32 R85, RZ, RZ, UR14 ;  /* 0x0000000eff557e24 */ /* 0x000fe2000f8e00ff */
[----:B------:R-:W-:Y:S01]  /*2b10*/  LEA.HI.X.SX32 R83, R79, R30, 0x1, P0 ;  /* 0x0000001e4f537211 */ /* 0x000fe200000f0eff */
[----:B------:R-:W-:Y:S01]  /*2b20*/  IMAD.MOV.U32 R78, RZ, RZ, -0x800001 ;  /* 0xff7fffffff4e7424 */ /* 0x000fe200078e00ff */
[----:B------:R-:W-:Y:S01]  /*2b30*/  SHF.R.S32.HI R29, RZ, 0x5, R27 ;  /* 0x00000005ff1d7819 */ /* 0x000fe2000001141b */
[----:B------:R-:W-:Y:S01]  /*2b40*/  IMAD.MOV.U32 R84, RZ, RZ, R79 ;  /* 0x000000ffff547224 */ /* 0x000fe200078e004f */
[----:B------:R-:W-:-:S02]  /*2b50*/  LEA R25, R25, R44, 0x18 ;  /* 0x0000002c19197211 */ /* 0x000fc400078ec0ff */
[C---:B------:R-:W-:Y:S01]  /*2b60*/  LEA R82, P0, R26.reuse, UR8, 0x2 ;  /* 0x000000081a527c11 */ /* 0x040fe2000f8010ff */
[C---:B------:R-:W-:Y:S02]  /*2b70*/  IMAD R27, R29.reuse, 0x10, R28 ;  /* 0x000000101d1b7824 */ /* 0x040fe400078e021c */
[----:B------:R-:W-:Y:S01]  /*2b80*/  IMAD R24, R29, 0x40, R24 ;  /* 0x000000401d187824 */ /* 0x000fe200078e0218 */
[----:B------:R-:W-:Y:S01]  /*2b90*/  LEA.HI.X R83, R26, UR9, R83, 0x2, P0 ;  /* 0x000000091a537c11 */ /* 0x000fe200080f1453 */
[----:B------:R-:W-:Y:S02]  /*2ba0*/  IMAD R86, R86, 0x200, R27 ;  /* 0x0000020056567824 */ /* 0x000fe400078e021b */
[----:B------:R-:W-:-:S03]  /*2bb0*/  IMAD.IADD R87, R24, 0x1, R25 ;  /* 0x0000000118577824 */ /* 0x000fc600078e0219 */
[----:B------:R-:W-:-:S07]  /*2bc0*/  IADD3 R85, -R85, 0x1, R86 ;  /* 0x0000000155557810 */ /* 0x000fce0007ffe156 */
.L_x_27354:
        /* <DEDUP_REMOVED lines=15> */
[----:B------:R-:W-:Y:S02]  /*2cc0*/  LEA R24, P2, R25, UR18, 0x2 ;  /* 0x0000001219187c11 */ /* 0x000fe4000f8410ff */
[----:B------:R-:W-:Y:S02]  /*2cd0*/  LEA R44, P1, R27, UR18, 0x2 ;  /* 0x000000121b2c7c11 */ /* 0x000fe4000f8210ff */
        /* <DEDUP_REMOVED lines=73> */
[----:B------:R-:W-:Y:S02]  /*3170*/  SHF.R.S32.HI R29, RZ, 0x1f, R58 ;  /* 0x0000001fff1d7819 */ /* 0x000fe4000001143a */
[--C-:B------:R-:W-:Y:S02]  /*3180*/  SHF.R.S32.HI R48, RZ, 0x1f, R57.reuse ;  /* 0x0000001fff307819 */ /* 0x100fe40000011439 */
        /* <DEDUP_REMOVED lines=79> */
[----:B------:R-:W-:Y:S01]  /*3680*/  FFMA.FTZ R50, R51, R25, R28 ;  /* 0x0000001933327223 */ /* 0x000fe2000001001c */
[----:B------:R-:W-:Y:S01]  /*3690*/  IADD3 R25, P0, P1, R22, R92, R21 ;  /* 0x0000005c16197210 */ /* 0x000fe2000791e015 */
[----:B------:R-:W-:Y:S01]  /*36a0*/  FFMA.FTZ R51, R46, R26, R29 ;  /* 0x0000001a2e337223 */ /* 0x000fe2000001001d */
[----:B------:R-:W-:Y:S01]  /*36b0*/  SHF.R.S32.HI R26, RZ, 0x1f, R22 ;  /* 0x0000001fff1a7819 */ /* 0x000fe20000011416 */
[----:B------:R-:W0:Y:S03]  /*36c0*/  LDS.128 R28, [R9+0x80] ;  /* 0x00008000091c7984 */ /* 0x000e260000000c00 */
[----:B------:R-:W-:-:S02]  /*36d0*/  IADD3.X R26, R26, R90, R45, P0, P1 ;  /* 0x0000005a1a1a7210 */ /* 0x000fc400007e242d */
[C---:B------:R-:W-:Y:S02]  /*36e0*/  LEA R24, P0, R25.reuse, UR18, 0x2 ;  /* 0x0000001219187c11 */ /* 0x040fe4000f8010ff */
[----:B------:R-:W-:Y:S02]  /*36f0*/  SHF.R.S32.HI R45, RZ, 0x1f, R10 ;  /* 0x0000001fff2d7819 */ /* 0x000fe4000001140a */
[----:B------:R-:W-:Y:S02]  /*3700*/  LEA.HI.X R25, R25, UR19, R26, 0x2, P0 ;  /* 0x0000001319197c11 */ /* 0x000fe400080f141a */
[----:B------:R-:W-:Y:S02]  /*3710*/  SHF.R.S32.HI R44, RZ, 0x1f, R3 ;  /* 0x0000001fff2c7819 */ /* 0x000fe40000011403 */
[----:B------:R-:W-:Y:S02]  /*3720*/  IADD3 R26, P0, P1, R3, R92, R10 ;  /* 0x0000005c031a7210 */ /* 0x000fe4000791e00a */
[----:B------:R-:W3:Y:S02]  /*3730*/  LDG.E.64.CONSTANT R24, desc[UR10][R24.64] ;  /* 0x0000000a18187981 */ /* 0x000ee4000c1e9b00 */
[----:B------:R-:W-:-:S02]  /*3740*/  IADD3.X R45, R44, R90, R45, P0, P1 ;  /* 0x0000005a2c2d7210 */ /* 0x000fc400007e242d */
        /* <DEDUP_REMOVED lines=8> */
[----:B------:R-:W-:Y:S02]  /*37d0*/  SHF.R.S32.HI R29, RZ, 0x1f, R4 ;  /* 0x0000001fff1d7819 */ /* 0x000fe40000011404 */
[----:B------:R-:W-:-:S04]  /*37e0*/  SHF.R.S32.HI R48, RZ, 0x1f, R11 ;  /* 0x0000001fff307819 */ /* 0x000fc8000001140b */
[----:B------:R-:W-:Y:S02]  /*37f0*/  IADD3.X R48, R29, R90, R48, P0, P1 ;  /* 0x0000005a1d307210 */ /* 0x000fe400007e2430 */
[----:B------:R-:W-:Y:S02]  /*3800*/  IADD3 R29, P4, P5, R5, R92, R12 ;  /* 0x0000005c051d7210 */ /* 0x000fe40007d9e00c */
[----:B------:R-:W-:Y:S02]  /*3810*/  LEA.HI.X R47, R47, UR19, R48, 0x2, P6 ;  /* 0x000000132f2f7c11 */ /* 0x000fe4000b0f1430 */
[C---:B------:R-:W-:Y:S02]  /*3820*/  LEA R48, P6, R29.reuse, UR18, 0x2 ;  /* 0x000000121d307c11 */ /* 0x040fe4000f8c10ff */
[----:B------:R-:W-:Y:S02]  /*3830*/  IADD3.X R50, R18, R90, R15, P4, P5 ;  /* 0x0000005a12327210 */ /* 0x000fe400027ea40f */
[----:B------:R-:W-:Y:S01]  /*3840*/  IADD3 R28, P3, P2, R6, R92, R13 ;  /* 0x0000005c061c7210 */ /* 0x000fe20007a7e00d */
[----:B------:R-:W5:Y:S01]  /*3850*/  LDG.E.64.CONSTANT R46, desc[UR10][R46.64] ;  /* 0x0000000a2e2e7981 */ /* 0x000f62000c1e9b00 */
[----:B------:R-:W-:-:S02]  /*3860*/  LEA.HI.X R49, R29, UR19, R50, 0x2, P6 ;  /* 0x000000131d317c11 */ /* 0x000fc4000b0f1432 */
[C---:B------:R-:W-:Y:S02]  /*3870*/  LEA R50, P4, R28.reuse, UR18, 0x2 ;  /* 0x000000121c327c11 */ /* 0x040fe4000f8810ff */
[----:B------:R-:W-:Y:S02]  /*3880*/  IADD3.X R29, R19, R90, R16, P3, P2 ;  /* 0x0000005a131d7210 */ /* 0x000fe40001fe4410 */
[----:B------:R-:W-:Y:S01]  /*3890*/  IADD3 R92, P0, P1, R7, R92, R14 ;  /* 0x0000005c075c7210 */ /* 0x000fe2000791e00e */
[----:B------:R-:W5:Y:S01]  /*38a0*/  LDG.E.64.CONSTANT R48, desc[UR10][R48.64] ;  /* 0x0000000a30307981 */ /* 0x000f62000c1e9b00 */
[----:B------:R-:W-:Y:S02]  /*38b0*/  LEA.HI.X R51, R28, UR19, R29, 0x2, P4 ;  /* 0x000000131c337c11 */ /* 0x000fe4000a0f141d */
[----:B------:R-:W-:Y:S02]  /*38c0*/  IADD3.X R29, R20, R90, R17, P0, P1 ;  /* 0x0000005a141d7210 */ /* 0x000fe400007e2411 */
[----:B------:R-:W-:-:S02]  /*38d0*/  LEA R52, P0, R92, UR18, 0x2 ;  /* 0x000000125c347c11 */ /* 0x000fc4000f8010ff */
        /* <DEDUP_REMOVED lines=24> */
.L_x_27395:
[----:B------:R-:W-:Y:S01]  /*3a60*/  ISETP.NE.AND P0, PT, R80, RZ, PT ;  /* 0x000000ff5000720c */ /* 0x000fe20003f05270 */
[----:B------:R-:W-:Y:S02]  /*3a70*/  VIADD R84, R84, 0x4 ;  /* 0x0000000454547836 */ /* 0x000fe40000000000 */
[----:B-1----:R-:W-:Y:S01]  /*3a80*/  FADD.FTZ R25, R30, R25 ;  /* 0x000000191e197221 */ /* 0x002fe20000010000 */
[----:B------:R-:W-:Y:S02]  /*3a90*/  BSSY B1, `(.L_x_27352) ;  /* 0x000000a000017945 */ /* 0x000fe40003800000 */
[----:B------:R-:W-:Y:S01]  /*3aa0*/  ISETP.GE.AND P1, PT, R84, UR4, PT ;  /* 0x0000000454007c0c */ /* 0x000fe2000bf26270 */
[----:B------:R-:W-:-:S06]  /*3ab0*/  FMUL.FTZ R25, R25, UR20 ;  /* 0x0000001419197c20 */ /* 0x000fcc0008410000 */
[----:B------:R-:W-:Y:S06]  /*3ac0*/  @P0 BRA `(.L_x_27353) ;  /* 0x0000000000180947 */ /* 0x000fec0003800000 */
[----:B------:R-:W-:Y:S02]  /*3ad0*/  I2FP.F32.S32 R24, R85 ;  /* 0x0000005500187245 */ /* 0x000fe40000201400 */
[----:B------:R-:W-:-:S03]  /*3ae0*/  ISETP.GE.AND P0, PT, R86, UR14, PT ;  /* 0x0000000e56007c0c */ /* 0x000fc6000bf06270 */
[----:B------:R-:W-:-:S05]  /*3af0*/  FFMA.FTZ R25, R24, R81, R25 ;  /* 0x0000005118197223 */ /* 0x000fca0000010019 */
[----:B------:R-:W-:-:S05]  /*3b00*/  FSEL R24, R25, RZ, !P0 ;  /* 0x000000ff19187208 */ /* 0x000fca0004000000 */
[----:B------:R1:W-:Y:S01]  /*3b10*/  STS [R87], R24 ;  /* 0x0000001857007388 */ /* 0x0003e20000000800 */
[----:B------:R-:W-:-:S07]  /*3b20*/  @!P0 FMNMX.FTZ R78, R78, R25, !PT ;  /* 0x000000194e4e8209 */ /* 0x000fce0007810000 */
.L_x_27353:
[----:B------:R-:W-:Y:S05]  /*3b30*/  BSYNC B1 ;  /* 0x0000000000017941 */ /* 0x000fea0003800000 */
.L_x_27352:
[----:B------:R-:W-:Y:S01]  /*3b40*/  IADD3 R82, P0, R82, 0x10, RZ ;  /* 0x0000001052527810 */ /* 0x000fe20007f1e0ff */
[----:B-1----:R-:W-:Y:S02]  /*3b50*/  VIADD R87, R87, 0x100 ;  /* 0x0000010057577836 */ /* 0x002fe40000000000 */
[----:B------:R-:W-:Y:S02]  /*3b60*/  VIADD R86, R86, 0x40 ;  /* 0x0000004056567836 */ /* 0x000fe40000000000 */
[----:B------:R-:W-:Y:S02]  /*3b70*/  VIADD R85, R85, 0x40 ;  /* 0x0000004055557836 */ /* 0x000fe40000000000 */
[----:B------:R-:W-:Y:S01]  /*3b80*/  IMAD.X R83, RZ, RZ, R83, P0 ;  /* 0x000000ffff537224 */ /* 0x000fe200000e0653 */
[----:B------:R-:W-:Y:S06]  /*3b90*/  @!P1 BRA `(.L_x_27354) ;  /* 0xfffffff0000c9947 */ /* 0x000fec000383ffff */
.L_x_27345:
[----:B------:R-:W-:Y:S05]  /*3ba0*/  BSYNC B0 ;  /* 0x0000000000007941 */ /* 0x000fea0003800000 */
.L_x_27344:
        /* <DEDUP_REMOVED lines=19> */
.L_x_27401:
        /* <DEDUP_REMOVED lines=12> */
[----:B------:R-:W-:Y:S01]  /*3da0*/  ISETP.GE.AND P1, PT, R0, UR6, PT ;  /* 0x0000000600007c0c */ /* 0x000fe2000bf26270 */
[----:B------:R-:W-:Y:S02]  /*3db0*/  IMAD.MOV.U32 R9, RZ, RZ, RZ ;  /* 0x000000ffff097224 */ /* 0x000fe400078e00ff */
[----:B------:R-:W-:Y:S08]  /*3dc0*/  BSSY B0, `(.L_x_27356) ;  /* 0x00000f7000007945 */ /* 0x000ff00003800000 */
[----:B--2---:R-:W2:Y:S01]  /*3dd0*/  @!P0 S2R R8, SR_CgaCtaId ;  /* 0x0000000000088919 */ /* 0x004ea20000008800 */
        /* <DEDUP_REMOVED lines=35> */
.L_x_27360:
        /* <DEDUP_REMOVED lines=11> */
.L_x_27359:
[----:B------:R-:W-:Y:S05]  /*40c0*/  BSYNC B1 ;  /* 0x0000000000017941 */ /* 0x000fea0003800000 */
.L_x_27358:
        /* <DEDUP_REMOVED lines=15> */
.L_x_27363:
        /* <DEDUP_REMOVED lines=100> */
.L_x_27362:
[----:B------:R-:W-:Y:S05]  /*4800*/  BSYNC B1 ;  /* 0x0000000000017941 */ /* 0x000fea0003800000 */
.L_x_27361:
        /* <DEDUP_REMOVED lines=55> */
.L_x_27365:
[----:B------:R-:W-:Y:S05]  /*4b80*/  BSYNC B1 ;  /* 0x0000000000017941 */ /* 0x000fea0003800000 */
.L_x_27364:
        /* <DEDUP_REMOVED lines=26> */
.L_x_27357:
[----:B------:R-:W-:Y:S05]  /*4d30*/  BSYNC B0 ;  /* 0x0000000000007941 */ /* 0x000fea0003800000 */
.L_x_27356:
        /* <DEDUP_REMOVED lines=59> */
.L_x_27370:
        /* <DEDUP_REMOVED lines=8> */
.L_x_27369:
[----:B------:R-:W-:Y:S05]  /*5170*/  BSYNC B1 ;  /* 0x0000000000017941 */ /* 0x000fea0003800000 */
.L_x_27368:
        /* <DEDUP_REMOVED lines=15> */
.L_x_27373:
        /* <DEDUP_REMOVED lines=52> */
.L_x_27372:
[----:B------:R-:W-:Y:S05]  /*55b0*/  BSYNC B1 ;  /* 0x0000000000017941 */ /* 0x000fea0003800000 */
.L_x_27371:
        /* <DEDUP_REMOVED lines=31> */
.L_x_27375:
[----:B------:R-:W-:Y:S05]  /*57b0*/  BSYNC B1 ;  /* 0x0000000000017941 */ /* 0x000fea0003800000 */
.L_x_27374:
        /* <DEDUP_REMOVED lines=14> */
.L_x_27367:
[----:B------:R-:W-:Y:S05]  /*58a0*/  BSYNC B0 ;  /* 0x0000000000007941 */ /* 0x000fea0003800000 */
.L_x_27366:
        /* <DEDUP_REMOVED lines=32> */
.L_x_27377:
[----:B------:R-:W-:Y:S05]  /*5ab0*/  BSYNC B0 ;  /* 0x0000000000007941 */ /* 0x000fea0003800000 */
.L_x_27376:
        /* <DEDUP_REMOVED lines=8> */
[----:B--2-4-:R-:W-:Y:S01]  /*5b40*/  CS2R R10, SRZ ;  /* 0x00000000000a7805 */ /* 0x014fe2000001ff00 */
[----:B------:R-:W-:Y:S02]  /*5b50*/  IMAD.MOV.U32 R9, RZ, RZ, RZ ;  /* 0x000000ffff097224 */ /* 0x000fe400078e00ff */
[----:B------:R-:W-:Y:S01]  /*5b60*/  IMAD.MOV.U32 R74, RZ, RZ, RZ ;  /* 0x000000ffff4a7224 */ /* 0x000fe200078e00ff */
[----:B------:R-:W-:Y:S06]  /*5b70*/  BRA `(.L_x_27380) ;  /* 0x0000001000f07947 */ /* 0x000fec0003800000 */
.L_x_27379:
[----:B------:R-:W0:Y:S01]  /*5b80*/  S2UR UR5, SR_CTAID.Y ;  /* 0x00000000000579c3 */ /* 0x000e220000002600 */
[----:B--2---:R-:W2:Y:S01]  /*5b90*/  S2R R14, SR_CTAID.Z ;  /* 0x00000000000e7919 */ /* 0x004ea20000002700 */
[----:B----4-:R-:W-:Y:S01]  /*5ba0*/  SHF.R.S32.HI R8, RZ, 0x1f, R3 ;  /* 0x0000001fff087819 */ /* 0x010fe20000011403 */
[----:B------:R-:W-:Y:S01]  /*5bb0*/  ULDC UR7, c[0x0][0x270] ;  /* 0x00009c0000077ab9 */ /* 0x000fe20000000800 */
[----:B------:R-:W-:Y:S01]  /*5bc0*/  ULDC.64 UR12, c[0x0][0x248] ;  /* 0x00009200000c7ab9 */ /* 0x000fe20000000a00 */
[----:B------:R-:W-:Y:S01]  /*5bd0*/  IMAD R72, R2, UR7, RZ ;  /* 0x0000000702487c24 */ /* 0x000fe2000f8e02ff */
[----:B------:R-:W-:Y:S02]  /*5be0*/  LEA.HI R8, R8, R3, RZ, 0x2 ;  /* 0x0000000308087211 */ /* 0x000fe400078f10ff */
[----:B------:R-:W-:Y:S01]  /*5bf0*/  CS2R R70, SRZ ;  /* 0x0000000000467805 */ /* 0x000fe2000001ff00 */
[----:B-1----:R-:W0:Y:S01]  /*5c00*/  LDC R5, c[0x0][0x258] ;  /* 0x00009600ff057b82 */ /* 0x002e220000000800 */
[----:B------:R-:W-:-:S02]  /*5c10*/  LOP3.LUT R6, RZ, R6, RZ, 0x33, !PT ;  /* 0x00000006ff067212 */ /* 0x000fc400078e33ff */
[----:B------:R-:W-:Y:S02]  /*5c20*/  CS2R R68, SRZ ;  /* 0x0000000000447805 */ /* 0x000fe4000001ff00 */
[C---:B------:R-:W-:Y:S01]  /*5c30*/  LOP3.LUT R10, R8.reuse, 0xfffffffc, RZ, 0xc0, !PT ;  /* 0xfffffffc080a7812 */ /* 0x040fe200078ec0ff */
[----:B------:R-:W-:Y:S01]  /*5c40*/  IMAD.SHL.U32 R8, R8, 0x4, RZ ;  /* 0x0000000408087824 */ /* 0x000fe200078e00ff */
[----:B------:R-:W-:Y:S02]  /*5c50*/  CS2R R66, SRZ ;  /* 0x0000000000427805 */ /* 0x000fe4000001ff00 */
[----:B------:R-:W-:Y:S01]  /*5c60*/  CS2R R64, SRZ ;  /* 0x0000000000407805 */ /* 0x000fe2000001ff00 */
[----:B------:R-:W-:Y:S01]  /*5c70*/  IMAD.MOV.U32 R74, RZ, RZ, RZ ;  /* 0x000000ffff4a7224 */ /* 0x000fe200078e00ff */
[----:B------:R-:W1:Y:S01]  /*5c80*/  S2UR UR6, SR_CgaCtaId ;  /* 0x00000000000679c3 */ /* 0x000e620000008800 */
[----:B------:R-:W-:Y:S01]  /*5c90*/  IMAD.IADD R13, R3, 0x1, -R10 ;  /* 0x00000001030d7824 */ /* 0x000fe200078e0a0a */
[----:B------:R-:W-:-:S02]  /*5ca0*/  LOP3.LUT R10, R8, 0xfffffff0, RZ, 0xc0, !PT ;  /* 0xfffffff0080a7812 */ /* 0x000fc400078ec0ff */
[----:B------:R-:W-:Y:S01]  /*5cb0*/  SHF.R.S32.HI R73, RZ, 0x1f, R72 ;  /* 0x0000001fff497819 */ /* 0x000fe20000011448 */
[----:B------:R-:W-:Y:S02]  /*5cc0*/  IMAD.SHL.U32 R7, R13, 0x4, RZ ;  /* 0x000000040d077824 */ /* 0x000fe400078e00ff */
[----:B------:R-:W-:Y:S01]  /*5cd0*/  IMAD R2, R4, 0x4, R13 ;  /* 0x0000000404027824 */ /* 0x000fe200078e020d */
[----:B------:R-:W4:Y:S01]  /*5ce0*/  LDC R76, c[0x0][0x26c] ;  /* 0x00009b00ff4c7b82 */ /* 0x000f220000000800 */
[----:B0-----:R-:W-:Y:S01]  /*5cf0*/  IMAD R12, R5, UR5, RZ ;  /* 0x00000005050c7c24 */ /* 0x001fe2000f8e02ff */
[----:B------:R-:W-:Y:S01]  /*5d00*/  SHF.R.S32.HI R5, RZ, 0x1f, R79 ;  /* 0x0000001fff057819 */ /* 0x000fe2000001144f */
[----:B------:R-:W-:Y:S02]  /*5d10*/  UMOV UR5, 0x400 ;  /* 0x0000040000057882 */ /* 0x000fe40000000000 */
[----:B------:R-:W-:Y:S01]  /*5d20*/  UIADD3 UR5, UR5, 0x1a0, URZ ;  /* 0x000001a005057890 */ /* 0x000fe2000fffe03f */
[----:B------:R-:W-:-:S03]  /*5d30*/  IADD3 R9, P0, R12, R79, RZ ;  /* 0x0000004f0c097210 */ /* 0x000fc60007f1e0ff */
[----:B-1----:R-:W-:Y:S01]  /*5d40*/  ULEA UR5, UR6, UR5, 0x18 ;  /* 0x0000000506057291 */ /* 0x002fe2000f8ec03f */
[----:B------:R-:W-:Y:S01]  /*5d50*/  LEA.HI.X.SX32 R12, R12, R5, 0x1, P0 ;  /* 0x000000050c0c7211 */ /* 0x000fe200000f0eff */
[----:B------:R-:W-:Y:S01]  /*5d60*/  IMAD R5, R4, 0x10, R7 ;  /* 0x0000001004057824 */ /* 0x000fe200078e0207 */
[----:B------:R-:W-:Y:S01]  /*5d70*/  LEA R8, P0, R9, UR12, 0x2 ;  /* 0x0000000c09087c11 */ /* 0x000fe2000f8010ff */
[----:B------:R-:W-:Y:S01]  /*5d80*/  IMAD.IADD R7, R7, 0x1, R10 ;  /* 0x0000000107077824 */ /* 0x000fe200078e020a */
[----:B------:R-:W-:Y:S01]  /*5d90*/  CS2R R10, SRZ ;  /* 0x00000000000a7805 */ /* 0x000fe2000001ff00 */
[----:B--2---:R-:W-:Y:S01]  /*5da0*/  IMAD R75, R14, 0x200, R5 ;  /* 0x000002000e4b7824 */ /* 0x004fe200078e0205 */
[----:B------:R-:W-:Y:S01]  /*5db0*/  LEA.HI.X R5, R9, UR13, R12, 0x2, P0 ;  /* 0x0000000d09057c11 */ /* 0x000fe200080f140c */
[----:B------:R-:W-:Y:S01]  /*5dc0*/  IMAD.MOV.U32 R9, RZ, RZ, RZ ;  /* 0x000000ffff097224 */ /* 0x000fe200078e00ff */
[----:B----4-:R-:W-:Y:S01]  /*5dd0*/  SHF.R.S32.HI R76, RZ, 0x1f, R76 ;  /* 0x0000001fff4c7819 */ /* 0x010fe2000001144c */
[C---:B------:R-:W-:Y:S01]  /*5de0*/  VIADD R77, R7.reuse, 0x100 ;  /* 0x00000100074d7836 */ /* 0x040fe20000000000 */
[----:B------:R-:W-:Y:S01]  /*5df0*/  LEA R2, R2, UR5, 0x4 ;  /* 0x0000000502027c11 */ /* 0x000fe2000f8e20ff */
        /* <DEDUP_REMOVED lines=10> */
.L_x_27381:
[----:B------:R-:W-:Y:S02]  /*5ea0*/  IMAD.MOV.U32 R16, RZ, RZ, R8 ;  /* 0x000000ffff107224 */ /* 0x000fe400078e0008 */
[----:B------:R-:W-:-:S05]  /*5eb0*/  IMAD.MOV.U32 R17, RZ, RZ, R5 ;  /* 0x000000ffff117224 */ /* 0x000fca00078e0005 */
        /* <DEDUP_REMOVED lines=51> */
[C---:B------:R-:W-:Y:S02]  /*61f0*/  IADD3 R53, P0, R78.reuse, R54, RZ ;  /* 0x000000364e357210 */ /* 0x040fe40007f1e0ff */
[----:B------:R-:W-:Y:S02]  /*6200*/  LEA.HI.X R49, R49, UR9, R50, 0x2, P1 ;  /* 0x0000000931317c11 */ /* 0x000fe400088f1432 */
[----:B------:R-:W-:Y:S02]  /*6210*/  LEA R52, P1, R53, UR8, 0x2 ;  /* 0x0000000835347c11 */ /* 0x000fe4000f8210ff */
[----:B------:R-:W-:-:S02]  /*6220*/  LEA.HI.X.SX32 R56, R78, R58, 0x1, P0 ;  /* 0x0000003a4e387211 */ /* 0x000fc400000f0eff */
[----:B------:R-:W-:Y:S01]  /*6230*/  IADD3 R54, P0, R80, R54, RZ ;  /* 0x0000003650367210 */ /* 0x000fe20007f1e0ff */
[----:B------:R-:W3:Y:S01]  /*6240*/  LDG.E.128.CONSTANT R48, desc[UR10][R48.64] ;  /* 0x0000000a30307981 */ /* 0x000ee2000c1e9d00 */
[----:B------:R-:W-:Y:S02]  /*6250*/  LEA.HI.X R53, R53, UR9, R56, 0x2, P1 ;  /* 0x0000000935357c11 */ /* 0x000fe400088f1438 */
[----:B------:R-:W-:Y:S02]  /*6260*/  LEA R56, P1, R54, UR8, 0x2 ;  /* 0x0000000836387c11 */ /* 0x000fe4000f8210ff */
[----:B------:R-:W-:-:S04]  /*6270*/  LEA.HI.X.SX32 R55, R80, R58, 0x1, P0 ;  /* 0x0000003a50377211 */ /* 0x000fc800000f0eff */
[----:B------:R-:W-:Y:S02]  /*6280*/  LEA.HI.X R57, R54, UR9, R55, 0x2, P1 ;  /* 0x0000000936397c11 */ /* 0x000fe400088f1437 */
[----:B------:R-:W3:Y:S04]  /*6290*/  LDG.E.128.CONSTANT R52, desc[UR10][R52.64] ;  /* 0x0000000a34347981 */ /* 0x000ee8000c1e9d00 */
[----:B------:R-:W3:Y:S01]  /*62a0*/  LDG.E.128.CONSTANT R56, desc[UR10][R56.64] ;  /* 0x0000000a38387981 */ /* 0x000ee2000c1e9d00 */
[----:B------:R-:W-:Y:S01]  /*62b0*/  ISETP.NE.AND P0, PT, R60, -0x2, PT ;  /* 0xfffffffe3c00780c */ /* 0x000fe20003f05270 */
[----:B------:R-:W-:Y:S02]  /*62c0*/  VIADD R79, R79, 0x4 ;  /* 0x000000044f4f7836 */ /* 0x000fe40000000000 */
[----:B------:R0:W1:Y:S02]  /*62d0*/  LDS.128 R60, [R2] ;  /* 0x00000000023c7984 */ /* 0x0000640000000c00 */
[----:B0-----:R-:W-:-:S08]  /*62e0*/  VIADD R2, R2, 0x100 ;  /* 0x0000010002027836 */ /* 0x001fd00000000000 */
[C---:B------:R-:W-:Y:S01]  /*62f0*/  @!P0 VIADD R82, R75.reuse, 0xfffffffd ;  /* 0xfffffffd4b528836 */ /* 0x040fe20000000000 */
[----:B------:R-:W-:-:S04]  /*6300*/  @!P0 ISETP.GE.AND P6, PT, R75, UR14, PT ;  /* 0x0000000e4b008c0c */ /* 0x000fc8000bfc6270 */
[----:B------:R-:W-:Y:S01]  /*6310*/  @!P0 ISETP.GE.AND P1, PT, R82, UR14, PT ;  /* 0x0000000e52008c0c */ /* 0x000fe2000bf26270 */
[----:B------:R-:W-:-:S05]  /*6320*/  @!P0 VIADD R82, R75, 0xfffffffe ;  /* 0xfffffffe4b528836 */ /* 0x000fca0000000000 */
[----:B------:R-:W-:Y:S01]  /*6330*/  @!P0 ISETP.GE.AND P2, PT, R82, UR14, PT ;  /* 0x0000000e52008c0c */ /* 0x000fe2000bf46270 */
[----:B------:R-:W-:-:S05]  /*6340*/  @!P0 VIADD R82, R75, 0xffffffff ;  /* 0xffffffff4b528836 */ /* 0x000fca0000000000 */
[----:B------:R-:W-:Y:S01]  /*6350*/  @!P0 ISETP.GE.AND P3, PT, R82, UR14, PT ;  /* 0x0000000e52008c0c */ /* 0x000fe2000bf66270 */
[----:B------:R-:W-:-:S05]  /*6360*/  @!P0 VIADD R82, R75, 0xfffffffd ;  /* 0xfffffffd4b528836 */ /* 0x000fca0000000000 */
[----:B------:R-:W-:Y:S01]  /*6370*/  @!P0 ISETP.GE.AND P4, PT, R82, UR14, PT ;  /* 0x0000000e52008c0c */ /* 0x000fe2000bf86270 */
[----:B------:R-:W-:-:S05]  /*6380*/  @!P0 VIADD R82, R75, 0xfffffffe ;  /* 0xfffffffe4b528836 */ /* 0x000fca0000000000 */
[----:B------:R-:W-:Y:S01]  /*6390*/  @!P0 ISETP.GE.AND P5, PT, R82, UR14, PT ;  /* 0x0000000e52008c0c */ /* 0x000fe2000bfa6270 */
[----:B------:R-:W-:Y:S01]  /*63a0*/  @!P0 VIADD R82, R75, 0xffffffff ;  /* 0xffffffff4b528836 */ /* 0x000fe20000000000 */
[----:B--2---:R-:W-:Y:S02]  /*63b0*/  @!P0 FSEL R13, R13, RZ, !P2 ;  /* 0x000000ff0d0d8208 */ /* 0x004fe40005000000 */
[----:B------:R-:W-:Y:S02]  /*63c0*/  @!P0 FSEL R12, R12, RZ, !P1 ;  /* 0x000000ff0c0c8208 */ /* 0x000fe40004800000 */
[----:B------:R-:W-:Y:S01]  /*63d0*/  @!P0 ISETP.GE.AND P1, PT, R82, UR14, PT ;  /* 0x0000000e52008c0c */ /* 0x000fe2000bf26270 */
[----:B-1----:R-:W-:Y:S01]  /*63e0*/  FMUL.FTZ R13, R61, R13 ;  /* 0x0000000d3d0d7220 */ /* 0x002fe20000410000 */
[----:B----4-:R-:W-:Y:S02]  /*63f0*/  @!P0 FSEL R16, R16, RZ, !P4 ;  /* 0x000000ff10108208 */ /* 0x010fe40006000000 */
[----:B------:R-:W-:Y:S01]  /*6400*/  @!P0 FSEL R18, R18, RZ, !P1 ;  /* 0x000000ff12128208 */ /* 0x000fe20004800000 */
[----:B------:R-:W-:Y:S01]  /*6410*/  FFMA.FTZ R13, R60, R12, R13 ;  /* 0x0000000c3c0d7223 */ /* 0x000fe2000001000d */
[----:B------:R-:W-:Y:S01]  /*6420*/  @!P0 VIADD R12, R75, 0xfffffffd ;  /* 0xfffffffd4b0c8836 */ /* 0x000fe20000000000 */
[----:B------:R-:W-:-:S02]  /*6430*/  @!P0 FSEL R15, R15, RZ, !P6 ;  /* 0x000000ff0f0f8208 */ /* 0x000fc40007000000 */
[C---:B------:R-:W-:Y:S02]  /*6440*/  @!P0 ISETP.GE.AND P6, PT, R75.reuse, UR14, PT ;  /* 0x0000000e4b008c0c */ /* 0x040fe4000bfc6270 */
[----:B------:R-:W-:Y:S01]  /*6450*/  @!P0 ISETP.GE.AND P1, PT, R12, UR14, PT ;  /* 0x0000000e0c008c0c */ /* 0x000fe2000bf26270 */
[----:B------:R-:W-:Y:S01]  /*6460*/  @!P0 VIADD R12, R75, 0xfffffffe ;  /* 0xfffffffe4b0c8836 */ /* 0x000fe20000000000 */
[----:B------:R-:W-:Y:S02]  /*6470*/  @!P0 FSEL R14, R14, RZ, !P3 ;  /* 0x000000ff0e0e8208 */ /* 0x000fe40005800000 */
[----:B------:R-:W-:Y:S02]  /*6480*/  @!P0 FSEL R19, R19, RZ, !P6 ;  /* 0x000000ff13138208 */ /* 0x000fe40007000000 */
[----:B------:R-:W-:Y:S01]  /*6490*/  @!P0 ISETP.GE.AND P2, PT, R12, UR14, PT ;  /* 0x0000000e0c008c0c */ /* 0x000fe2000bf46270 */
[C---:B------:R-:W-:Y:S02]  /*64a0*/  @!P0 VIADD R12, R75.reuse, 0xfffffffd ;  /* 0xfffffffd4b0c8836 */ /* 0x040fe40000000000 */
[----:B------:R-:W-:Y:S01]  /*64b0*/  FFMA.FTZ R14, R62, R14, R13 ;  /* 0x0000000e3e0e7223 */ /* 0x000fe2000001000d */
[----:B------:R-:W-:Y:S01]  /*64c0*/  @!P0 VIADD R13, R75, 0xffffffff ;  /* 0xffffffff4b0d8836 */ /* 0x000fe20000000000 */
[----:B-----5:R-:W-:-:S02]  /*64d0*/  @!P0 FSEL R20, R20, RZ, !P1 ;  /* 0x000000ff14148208 */ /* 0x020fc40004800000 */
[----:B------:R-:W-:Y:S01]  /*64e0*/  @!P0 ISETP.GE.AND P4, PT, R12, UR14, PT ;  /* 0x0000000e0c008c0c */ /* 0x000fe2000bf86270 */
[----:B------:R-:W-:Y:S01]  /*64f0*/  @!P0 VIADD R12, R75, 0xffffffff ;  /* 0xffffffff4b0c8836 */ /* 0x000fe20000000000 */
[----:B------:R-:W-:Y:S01]  /*6500*/  @!P0 ISETP.GE.AND P3, PT, R13, UR14, PT ;  /* 0x0000000e0d008c0c */ /* 0x000fe2000bf66270 */
[----:B------:R-:W-:Y:S01]  /*6510*/  @!P0 VIADD R13, R75, 0xfffffffe ;  /* 0xfffffffe4b0d8836 */ /* 0x000fe20000000000 */
[----:B------:R-:W-:Y:S01]  /*6520*/  @!P0 FSEL R21, R21, RZ, !P2 ;  /* 0x000000ff15158208 */ /* 0x000fe20005000000 */
[----:B------:R-:W-:Y:S01]  /*6530*/  FFMA.FTZ R14, R63, R15, R14 ;  /* 0x0000000f3f0e7223 */ /* 0x000fe2000001000e */
[----:B------:R-:W-:Y:S01]  /*6540*/  @!P0 ISETP.GE.AND P6, PT, R12, UR14, PT ;  /* 0x0000000e0c008c0c */ /* 0x000fe2000bfc6270 */
[----:B------:R-:W-:Y:S01]  /*6550*/  @!P0 VIADD R12, R75, 0xfffffffd ;  /* 0xfffffffd4b0c8836 */ /* 0x000fe20000000000 */
[----:B------:R-:W-:Y:S01]  /*6560*/  @!P0 FSEL R22, R22, RZ, !P3 ;  /* 0x000000ff16168208 */ /* 0x000fe20005800000 */
[----:B------:R-:W-:Y:S01]  /*6570*/  FMUL.FTZ R21, R61, R21 ;  /* 0x000000153d157220 */ /* 0x000fe20000410000 */
[C---:B------:R-:W-:Y:S01]  /*6580*/  @!P0 ISETP.GE.AND P3, PT, R75.reuse, UR14, PT ;  /* 0x0000000e4b008c0c */ /* 0x040fe2000bf66270 */
[----:B------:R-:W-:Y:S01]  /*6590*/  FADD.FTZ R71, R14, R71 ;  /* 0x000000470e477221 */ /* 0x000fe20000010000 */
[----:B------:R-:W-:Y:S01]  /*65a0*/  @!P0 ISETP.GE.AND P1, PT, R12, UR14, PT ;  /* 0x0000000e0c008c0c */ /* 0x000fe2000bf26270 */
[----:B------:R-:W-:Y:S01]  /*65b0*/  @!P0 VIADD R12, R75, 0xfffffffe ;  /* 0xfffffffe4b0c8836 */ /* 0x000fe20000000000 */
[----:B------:R-:W-:Y:S01]  /*65c0*/  @!P0 FSEL R23, R23, RZ, !P3 ;  /* 0x000000ff17178208 */ /* 0x000fe20005800000 */
[----:B------:R-:W-:Y:S01]  /*65d0*/  FFMA.FTZ R21, R60, R20, R21 ;  /* 0x000000143c157223 */ /* 0x000fe20000010015 */
[----:B------:R-:W-:-:S02]  /*65e0*/  @!P0 FSEL R24, R24, RZ, !P4 ;  /* 0x000000ff18188208 */ /* 0x000fc40006000000 */
[----:B------:R-:W-:Y:S01]  /*65f0*/  @!P0 ISETP.GE.AND P2, PT, R12, UR14, PT ;  /* 0x0000000e0c008c0c */ /* 0x000fe2000bf46270 */
[----:B------:R-:W-:Y:S01]  /*6600*/  @!P0 VIADD R12, R75, 0xffffffff ;  /* 0xffffffff4b0c8836 */ /* 0x000fe20000000000 */
[----:B------:R-:W-:Y:S01]  /*6610*/  @!P0 FSEL R17, R17, RZ, !P5 ;  /* 0x000000ff11118208 */ /* 0x000fe20006800000 */
[----:B------:R-:W-:Y:S01]  /*6620*/  FFMA.FTZ R22, R62, R22, R21 ;  /* 0x000000163e167223 */ /* 0x000fe20000010015 */
[----:B------:R-:W-:Y:S02]  /*6630*/  @!P0 ISETP.GE.AND P5, PT, R13, UR14, PT ;  /* 0x0000000e0d008c0c */ /* 0x000fe4000bfa6270 */
[----:B------:R-:W-:Y:S01]  /*6640*/  @!P0 ISETP.GE.AND P3, PT, R12, UR14, PT ;  /* 0x0000000e0c008c0c */ /* 0x000fe2000bf66270 */
[----:B------:R-:W-:Y:S01]  /*6650*/  @!P0 VIADD R12, R75, 0xfffffffd ;  /* 0xfffffffd4b0c8836 */ /* 0x000fe20000000000 */
[----:B------:R-:W-:Y:S01]  /*6660*/  @!P0 FSEL R25, R25, RZ, !P5 ;  /* 0x000000ff19198208 */ /* 0x000fe20006800000 */
[----:B------:R-:W-:Y:S01]  /*6670*/  FMUL.FTZ R17, R61, R17 ;  /* 0x000000113d117220 */ /* 0x000fe20000410000 */
[----:B------:R-:W-:Y:S01]  /*6680*/  @!P0 FSEL R26, R26, RZ, !P6 ;  /* 0x000000ff1a1a8208 */ /* 0x000fe20007000000 */
[----:B------:R-:W-:Y:S01]  /*6690*/  FFMA.FTZ R22, R63, R23, R22 ;  /* 0x000000173f167223 */ /* 0x000fe20000010016 */
[----:B------:R-:W-:Y:S01]  /*66a0*/  @!P0 ISETP.GE.AND P4, PT, R12, UR14, PT ;  /* 0x0000000e0c008c0c */ /* 0x000fe2000bf86270 */
[C---:B------:R-:W-:Y:S01]  /*66b0*/  @!P0 VIADD R12, R75.reuse, 0xfffffffe ;  /* 0xfffffffe4b0c8836 */ /* 0x040fe20000000000 */
[----:B------:R-:W-:Y:S01]  /*66c0*/  @!P0 ISETP.GE.AND P6, PT, R75, UR14, PT ;  /* 0x0000000e4b008c0c */ /* 0x000fe2000bfc6270 */
[----:B------:R-:W-:Y:S01]  /*66d0*/  FMUL.FTZ R25, R61, R25 ;  /* 0x000000193d197220 */ /* 0x000fe20000410000 */
[----:B------:R-:W-:Y:S01]  /*66e0*/  @!P0 FSEL R28, R28, RZ, !P1 ;  /* 0x000000ff1c1c8208 */ /* 0x000fe20004800000 */
[----:B------:R-:W-:Y:S01]  /*66f0*/  FFMA.FTZ R17, R60, R16, R17 ;  /* 0x000000103c117223 */ /* 0x000fe20000010011 */
[----:B------:R-:W-:Y:S01]  /*6700*/  @!P0 ISETP.GE.AND P5, PT, R12, UR14, PT ;  /* 0x0000000e0c008c0c */ /* 0x000fe2000bfa6270 */
[----:B------:R-:W-:Y:S01]  /*6710*/  @!P0 VIADD R12, R75, 0xffffffff ;  /* 0xffffffff4b0c8836 */ /* 0x000fe20000000000 */
[----:B------:R-:W-:Y:S01]  /*6720*/  @!P0 FSEL R27, R27, RZ, !P6 ;  /* 0x000000ff1b1b8208 */ /* 0x000fe20007000000 */
[----:B------:R-:W-:Y:S01]  /*6730*/  FFMA.FTZ R25, R60, R24, R25 ;  /* 0x000000183c197223 */ /* 0x000fe20000010019 */
[----:B------:R-:W-:Y:S01]  /*6740*/  @!P0 FSEL R29, R29, RZ, !P2 ;  /* 0x000000ff1d1d8208 */ /* 0x000fe20005000000 */
[----:B------:R-:W-:Y:S01]  /*6750*/  FFMA.FTZ R18, R62, R18, R17 ;  /* 0x000000123e127223 */ /* 0x000fe20000010011 */
[----:B------:R-:W-:Y:S01]  /*6760*/  @!P0 ISETP.GE.AND P6, PT, R12, UR14, PT ;  /* 0x0000000e0c008c0c */ /* 0x000fe2000bfc6270 */
[----:B------:R-:W-:Y:S01]  /*6770*/  @!P0 VIADD R12, R75, 0xfffffffd ;  /* 0xfffffffd4b0c8836 */ /* 0x000fe20000000000 */
[----:B------:R-:W-:Y:S01]  /*6780*/  @!P0 FSEL R30, R30, RZ, !P3 ;  /* 0x000000ff1e1e8208 */ /* 0x000fe20005800000 */
[----:B------:R-:W-:Y:S01]  /*6790*/  FMUL.FTZ R29, R61, R29 ;  /* 0x0000001d3d1d7220 */ /* 0x000fe20000410000 */
[C---:B------:R-:W-:Y:S01]  /*67a0*/  @!P0 ISETP.GE.AND P3, PT, R75.reuse, UR14, PT ;  /* 0x0000000e4b008c0c */ /* 0x040fe2000bf66270 */
[----:B------:R-:W-:Y:S01]  /*67b0*/  FFMA.FTZ R26, R62, R26, R25 ;  /* 0x0000001a3e1a7223 */ /* 0x000fe20000010019 */
[----:B------:R-:W-:Y:S01]  /*67c0*/  @!P0 ISETP.GE.AND P1, PT, R12, UR14, PT ;  /* 0x0000000e0c008c0c */ /* 0x000fe2000bf26270 */
[----:B------:R-:W-:Y:S01]  /*67d0*/  @!P0 VIADD R12, R75, 0xfffffffe ;  /* 0xfffffffe4b0c8836 */ /* 0x000fe20000000000 */
[----:B------:R-:W-:Y:S01]  /*67e0*/  @!P0 FSEL R31, R31, RZ, !P3 ;  /* 0x000000ff1f1f8208 */ /* 0x000fe20005800000 */
[----:B------:R-:W-:Y:S01]  /*67f0*/  FFMA.FTZ R29, R60, R28, R29 ;  /* 0x0000001c3c1d7223 */ /* 0x000fe2000001001d */
[----:B---3--:R-:W-:Y:S01]  /*6800*/  @!P0 FSEL R32, R32, RZ, !P4 ;  /* 0x000000ff20208208 */ /* 0x008fe20006000000 */
        /* <DEDUP_REMOVED lines=18> */
[----:B------:R-:W-:Y:S01]  /*6930*/  FADD.FTZ R74, R19, R74 ;  /* 0x0000004a134a7221 */ /* 0x000fe20000010000 */
        /* <DEDUP_REMOVED lines=76> */
[----:B------:R-:W-:Y:S01]  /*6e00*/  @!P0 FSEL R56, R56, RZ, !P5 ;  /* 0x000000ff38388208 */ /* 0x000fe20006800000 */
[----:B------:R-:W-:Y:S01]  /*6e10*/  FFMA.FTZ R54, R62, R54, R53 ;  /* 0x000000363e367223 */ /* 0x000fe20000010035 */
[----:B------:R-:W-:Y:S01]  /*6e20*/  @!P0 ISETP.GE.AND P6, PT, R12, UR14, PT ;  /* 0x0000000e0c008c0c */ /* 0x000fe2000bfc6270 */
[----:B------:R-:W-:Y:S01]  /*6e30*/  FADD.FTZ R65, R38, R65 ;  /* 0x0000004126417221 */ /* 0x000fe20000010000 */
[----:B------:R-:W-:Y:S01]  /*6e40*/  @!P0 FSEL R59, R59, RZ, !P2 ;  /* 0x000000ff3b3b8208 */ /* 0x000fe20005000000 */
[----:B------:R-:W-:Y:S01]  /*6e50*/  FFMA.FTZ R57, R60, R56, R57 ;  /* 0x000000383c397223 */ /* 0x000fe20000010039 */
[----:B------:R-:W-:Y:S01]  /*6e60*/  @!P0 FSEL R58, R58, RZ, !P6 ;  /* 0x000000ff3a3a8208 */ /* 0x000fe20007000000 */
[----:B------:R-:W-:Y:S01]  /*6e70*/  FFMA.FTZ R54, R63, R55, R54 ;  /* 0x000000373f367223 */ /* 0x000fe20000010036 */
[----:B------:R-:W-:Y:S01]  /*6e80*/  ISETP.GE.AND P0, PT, R79, UR4, PT ;  /* 0x000000044f007c0c */ /* 0x000fe2000bf06270 */
[----:B------:R-:W-:Y:S01]  /*6e90*/  FADD.FTZ R66, R43, R66 ;  /* 0x000000422b427221 */ /* 0x000fe20000010000 */
[----:B------:R-:W-:Y:S01]  /*6ea0*/  IADD3 R8, P1, R8, 0x10, RZ ;  /* 0x0000001008087810 */ /* 0x000fe20007f3e0ff */
[----:B------:R-:W-:Y:S01]  /*6eb0*/  FFMA.FTZ R58, R62, R58, R57 ;  /* 0x0000003a3e3a7223 */ /* 0x000fe20000010039 */
[----:B------:R-:W-:Y:S01]  /*6ec0*/  FADD.FTZ R67, R46, R67 ;  /* 0x000000432e437221 */ /* 0x000fe20000010000 */
[----:B------:R-:W-:Y:S01]  /*6ed0*/  FADD.FTZ R68, R51, R68 ;  /* 0x0000004433447221 */ /* 0x000fe20000010000 */
[----:B------:R-:W-:Y:S01]  /*6ee0*/  FADD.FTZ R69, R54, R69 ;  /* 0x0000004536457221 */ /* 0x000fe20000010000 */
[----:B------:R-:W-:Y:S01]  /*6ef0*/  FFMA.FTZ R59, R63, R59, R58 ;  /* 0x0000003b3f3b7223 */ /* 0x000fe2000001003a */
[----:B------:R-:W-:-:S02]  /*6f00*/  IMAD.X R5, RZ, RZ, R5, P1 ;  /* 0x000000ffff057224 */ /* 0x000fc400008e0605 */
[----:B------:R-:W-:Y:S02]  /*6f10*/  VIADD R75, R75, 0x40 ;  /* 0x000000404b4b7836 */ /* 0x000fe40000000000 */
[----:B------:R-:W-:Y:S01]  /*6f20*/  FADD.FTZ R70, R59, R70 ;  /* 0x000000463b467221 */ /* 0x000fe20000010000 */
[----:B------:R-:W-:Y:S06]  /*6f30*/  @!P0 BRA `(.L_x_27381) ;  /* 0xffffffec00d88947 */ /* 0x000fec000383ffff */
.L_x_27380:
[----:B------:R-:W-:Y:S05]  /*6f40*/  BSYNC B0 ;  /* 0x0000000000007941 */ /* 0x000fea0003800000 */
.L_x_27378:
[----:B------:R-:W2:Y:S01]  /*6f50*/  SHFL.BFLY PT, R2, R71, 0x2, 0x1f ;  /* 0x0c401f0047027f89 */ /* 0x000ea200000e0000 */
[----:B------:R-:W4:Y:S01]  /*6f60*/  S2UR UR5, SR_CgaCtaId ;  /* 0x00000000000579c3 */ /* 0x000f220000008800 */
[----:B------:R-:W-:Y:S01]  /*6f70*/  SHF.R.S32.HI R24, RZ, 0x1f, R3 ;  /* 0x0000001fff187819 */ /* 0x000fe20000011403 */
[----:B------:R-:W-:Y:S01]  /*6f80*/  UMOV UR4, 0x400 ;  /* 0x0000040000047882 */ /* 0x000fe20000000000 */
[----:B------:R-:W0:Y:S01]  /*6f90*/  SHFL.BFLY PT, R7, R10, 0x2, 0x1f ;  /* 0x0c401f000a077f89 */ /* 0x000e2200000e0000 */
[C---:B------:R-:W-:Y:S01]  /*6fa0*/  LOP3.LUT R18, R0.reuse, 0xffffffc0, RZ, 0xc0, !PT ;  /* 0xffffffc000127812 */ /* 0x040fe200078ec0ff */
[----:B------:R-:W-:Y:S01]  /*6fb0*/  UIADD3 UR4, UR4, 0x1a0, URZ ;  /* 0x000001a004047890 */ /* 0x000fe2000fffe03f */
[----:B------:R-:W-:Y:S01]  /*6fc0*/  LOP3.LUT R21, R0, 0xffffffe0, RZ, 0xc0, !PT ;  /* 0xffffffe000157812 */ /* 0x000fe200078ec0ff */
[----:B-1----:R-:W1:Y:S01]  /*6fd0*/  SHFL.BFLY PT, R5, R74, 0x2, 0x1f ;  /* 0x0c401f004a057f89 */ /* 0x002e6200000e0000 */
[----:B------:R-:W-:Y:S01]  /*6fe0*/  LEA.HI R24, R24, R3, RZ, 0x2 ;  /* 0x0000000318187211 */ /* 0x000fe200078f10ff */
[----:B------:R-:W-:Y:S01]  /*6ff0*/  VIADD R22, R0, 0x1f ;  /* 0x0000001f00167836 */ /* 0x000fe20000000000 */
[----:B------:R-:W-:Y:S01]  /*7000*/  BSSY B0, `(.L_x_27382) ;  /* 0x0000047000007945 */ /* 0x000fe20003800000 */
[----:B------:R-:W3:Y:S03]  /*7010*/  SHFL.BFLY PT, R8, R11, 0x2, 0x1f ;  /* 0x0c401f000b087f89 */ /* 0x000ee600000e0000 */
[----:B------:R-:W-:Y:S01]  /*7020*/  ISETP.GT.U32.AND P3, PT, R22, 0x3e, PT ;  /* 0x0000003e1600780c */ /* 0x000fe20003f64070 */
[----:B------:R-:W3:Y:S04]  /*7030*/  SHFL.BFLY PT, R6, R9, 0x2, 0x1f ;  /* 0x0c401f0009067f89 */ /* 0x000ee800000e0000 */
[----:B------:R-:W3:Y:S04]  /*7040*/  SHFL.BFLY PT, R15, R66, 0x2, 0x1f ;  /* 0x0c401f00420f7f89 */ /* 0x000ee800000e0000 */
[----:B------:R-:W3:Y:S01]  /*7050*/  SHFL.BFLY PT, R12, R65, 0x2, 0x1f ;  /* 0x0c401f00410c7f89 */ /* 0x000ee200000e0000 */
[----:B--2---:R-:W-:Y:S01]  /*7060*/  FADD.FTZ R2, R2, R71 ;  /* 0x0000004702027221 */ /* 0x004fe20000010000 */
[----:B----4-:R-:W-:-:S02]  /*7070*/  ULEA UR4, UR5, UR4, 0x18 ;  /* 0x0000000405047291 */ /* 0x010fc4000f8ec03f */
[----:B------:R-:W2:Y:S01]  /*7080*/  SHFL.BFLY PT, R13, R64, 0x2, 0x1f ;  /* 0x0c401f00400d7f89 */ /* 0x000ea200000e0000 */
[----:B0-----:R-:W-:-:S03]  /*7090*/  FADD.FTZ R10, R7, R10 ;  /* 0x0000000a070a7221 */ /* 0x001fc60000010000 */
[----:B------:R-:W0:Y:S01]  /*70a0*/  SHFL.BFLY PT, R14, R67, 0x2, 0x1f ;  /* 0x0c401f00430e7f89 */ /* 0x000e2200000e0000 */
[----:B-1----:R-:W-:-:S03]  /*70b0*/  FADD.FTZ R74, R5, R74 ;  /* 0x0000004a054a7221 */ /* 0x002fc60000010000 */
[----:B------:R-:W1:Y:S01]  /*70c0*/  SHFL.BFLY PT, R17, R68, 0x2, 0x1f ;  /* 0x0c401f0044117f89 */ /* 0x000e6200000e0000 */
[----:B---3--:R-:W-:-:S03]  /*70d0*/  FADD.FTZ R8, R8, R11 ;  /* 0x0000000b08087221 */ /* 0x008fc60000010000 */
[----:B------:R-:W3:Y:S01]  /*70e0*/  SHFL.BFLY PT, R16, R69, 0x2, 0x1f ;  /* 0x0c401f0045107f89 */ /* 0x000ee200000e0000 */
[----:B------:R-:W-:-:S03]  /*70f0*/  FADD.FTZ R6, R6, R9 ;  /* 0x0000000906067221 */ /* 0x000fc60000010000 */
[----:B------:R-:W4:Y:S01]  /*7100*/  SHFL.BFLY PT, R19, R70, 0x2, 0x1f ;  /* 0x0c401f0046137f89 */ /* 0x000f2200000e0000 */
[----:B------:R-:W-:Y:S01]  /*7110*/  FADD.FTZ R66, R15, R66 ;  /* 0x000000420f427221 */ /* 0x000fe20000010000 */
[----:B------:R-:W-:Y:S02]  /*7120*/  LOP3.LUT R15, R3, 0x3, RZ, 0xc0, !PT ;  /* 0x00000003030f7812 */ /* 0x000fe400078ec0ff */
[----:B------:R-:W4:Y:S01]  /*7130*/  SHFL.BFLY PT, R5, R2, 0x1, 0x1f ;  /* 0x0c201f0002057f89 */ /* 0x000f2200000e0000 */
[----:B------:R-:W-:Y:S01]  /*7140*/  FADD.FTZ R12, R12, R65 ;  /* 0x000000410c0c7221 */ /* 0x000fe20000010000 */
[----:B------:R-:W-:Y:S02]  /*7150*/  ISETP.NE.AND P2, PT, R15, RZ, PT ;  /* 0x000000ff0f00720c */ /* 0x000fe40003f45270 */
[----:B------:R-:W4:Y:S01]  /*7160*/  SHFL.BFLY PT, R11, R10, 0x1, 0x1f ;  /* 0x0c201f000a0b7f89 */ /* 0x000f2200000e0000 */
[----:B--2---:R-:W-:Y:S01]  /*7170*/  FADD.FTZ R64, R13, R64 ;  /* 0x000000400d407221 */ /* 0x004fe20000010000 */
[----:B------:R-:W-:Y:S01]  /*7180*/  ISETP.NE.OR P5, PT, R18, 0x40, P2 ;  /* 0x000000401200780c */ /* 0x000fe200017a5670 */
[----:B0-----:R-:W-:Y:S01]  /*7190*/  FADD.FTZ R14, R14, R67 ;  /* 0x000000430e0e7221 */ /* 0x001fe20000010000 */
[----:B------:R-:W0:Y:S01]  /*71a0*/  SHFL.BFLY PT, R9, R6, 0x1, 0x1f ;  /* 0x0c201f0006097f89 */ /* 0x000e2200000e0000 */
[----:B------:R-:W-:Y:S01]  /*71b0*/  ISETP.NE.OR P4, PT, R21, 0x20, P2 ;  /* 0x000000201500780c */ /* 0x000fe20001785670 */
[----:B-1----:R-:W-:-:S02]  /*71c0*/  FADD.FTZ R68, R17, R68 ;  /* 0x0000004411447221 */ /* 0x002fc40000010000 */
[----:B------:R-:W1:Y:S01]  /*71d0*/  SHFL.BFLY PT, R13, R8, 0x1, 0x1f ;  /* 0x0c201f00080d7f89 */ /* 0x000e6200000e0000 */
[----:B------:R-:W-:Y:S01]  /*71e0*/  SHF.R.S32.HI R21, RZ, 0x2, R24 ;  /* 0x00000002ff157819 */ /* 0x000fe20000011418 */
[----:B---3--:R-:W-:Y:S02]  /*71f0*/  FADD.FTZ R16, R16, R69 ;  /* 0x0000004510107221 */ /* 0x008fe40000010000 */
[----:B------:R-:W2:Y:S01]  /*7200*/  SHFL.BFLY PT, R7, R74, 0x1, 0x1f ;  /* 0x0c201f004a077f89 */ /* 0x000ea200000e0000 */
[C---:B------:R-:W-:Y:S01]  /*7210*/  ISETP.GT.OR P0, PT, R0.reuse, 0x3f, P2 ;  /* 0x0000003f0000780c */ /* 0x040fe20001704670 */
[----:B----4-:R-:W-:Y:S02]  /*7220*/  FADD.FTZ R20, R19, R70 ;  /* 0x0000004613147221 */ /* 0x010fe40000010000 */
[----:B------:R-:W3:Y:S01]  /*7230*/  SHFL.BFLY PT, R17, R12, 0x1, 0x1f ;  /* 0x0c201f000c117f89 */ /* 0x000ee200000e0000 */
[----:B------:R-:W-:Y:S01]  /*7240*/  ISETP.GT.OR P1, PT, R0, 0x1f, P2 ;  /* 0x0000001f0000780c */ /* 0x000fe20001724670 */
[----:B------:R-:W-:-:S02]  /*7250*/  FADD.FTZ R0, R2, R5 ;  /* 0x0000000502007221 */ /* 0x000fc40000010000 */
[----:B------:R-:W4:Y:S01]  /*7260*/  SHFL.BFLY PT, R15, R64, 0x1, 0x1f ;  /* 0x0c201f00400f7f89 */ /* 0x000f2200000e0000 */
[----:B------:R-:W-:-:S03]  /*7270*/  FADD.FTZ R5, R10, R11 ;  /* 0x0000000b0a057221 */ /* 0x000fc60000010000 */
[----:B------:R-:W4:Y:S01]  /*7280*/  SHFL.BFLY PT, R19, R66, 0x1, 0x1f ;  /* 0x0c201f0042137f89 */ /* 0x000f2200000e0000 */
[----:B------:R-:W-:-:S03]  /*7290*/  IMAD R10, R4, 0x60, R21 ;  /* 0x00000060040a7824 */ /* 0x000fc600078e0215 */
[----:B------:R-:W4:Y:S01]  /*72a0*/  SHFL.BFLY PT, R23, R14, 0x1, 0x1f ;  /* 0x0c201f000e177f89 */ /* 0x000f2200000e0000 */
[----:B0-----:R-:W-:Y:S01]  /*72b0*/  FADD.FTZ R3, R6, R9 ;  /* 0x0000000906037221 */ /* 0x001fe20000010000 */
[----:B------:R-:W-:Y:S02]  /*72c0*/  LEA R11, R10, UR4, 0x2 ;  /* 0x000000040a0b7c11 */ /* 0x000fe4000f8e10ff */
[----:B------:R-:W0:Y:S01]  /*72d0*/  SHFL.BFLY PT, R25, R68, 0x1, 0x1f ;  /* 0x0c201f0044197f89 */ /* 0x000e2200000e0000 */
[----:B-1----:R-:W-:-:S03]  /*72e0*/  FADD.FTZ R6, R8, R13 ;  /* 0x0000000d08067221 */ /* 0x002fc60000010000 */
[----:B------:R-:W1:Y:S01]  /*72f0*/  SHFL.BFLY PT, R27, R16, 0x1, 0x1f ;  /* 0x0c201f00101b7f89 */ /* 0x000e6200000e0000 */
[----:B--2---:R-:W-:-:S03]  /*7300*/  FADD.FTZ R2, R74, R7 ;  /* 0x000000074a027221 */ /* 0x004fc60000010000 */
        /* <DEDUP_REMOVED lines=22> */
.L_x_27383:
[----:B------:R-:W-:Y:S05]  /*7470*/  BSYNC B0 ;  /* 0x0000000000007941 */ /* 0x000fea0003800000 */
.L_x_27382:
        /* <DEDUP_REMOVED lines=27> */
.L_x_27385:
[----:B------:R-:W-:Y:S05]  /*7630*/  BSYNC B0 ;  /* 0x0000000000007941 */ /* 0x000fea0003800000 */
.L_x_27384:
        /* <DEDUP_REMOVED lines=15> */
.L_x_27387:
[----:B------:R-:W-:Y:S05]  /*7730*/  BSYNC B0 ;  /* 0x0000000000007941 */ /* 0x000fea0003800000 */
.L_x_27386:
        /* <DEDUP_REMOVED lines=27> */
.L_x_27389:
[----:B------:R-:W-:Y:S05]  /*78f0*/  BSYNC B0 ;  /* 0x0000000000007941 */ /* 0x000fea0003800000 */
.L_x_27388:
        /* <DEDUP_REMOVED lines=18> */
[C---:B01----:R-:W-:Y:S01]  /*7a20*/  VIADD R11, R21.reuse, 0x8 ;  /* 0x00000008150b7836 */ /* 0x043fe20000000000 */
        /* <DEDUP_REMOVED lines=72> */
.L_x_27347:
[----:B------:R-:W-:Y:S01]  /*7eb0*/  BSSY B1, `(.L_x_27390) ;  /* 0x0000007000017945 */ /* 0x000fe20003800000 */
[----:B------:R-:W-:Y:S02]  /*7ec0*/  IMAD.MOV.U32 R27, RZ, RZ, 0x1 ;  /* 0x00000001ff1b7424 */ /* 0x000fe400078e00ff */
[----:B------:R-:W-:Y:S02]  /*7ed0*/  IMAD.MOV.U32 R29, RZ, RZ, 0x1f ;  /* 0x0000001fff1d7424 */ /* 0x000fe400078e00ff */
[----:B------:R-:W-:-:S07]  /*7ee0*/  IMAD.MOV.U32 R24, RZ, RZ, -0x1 ;  /* 0xffffffffff187424 */ /* 0x000fce00078e00ff */
[----:B------:R-:W-:Y:S05]  /*7ef0*/  WARPSYNC.COLLECTIVE R24, `(.L_x_27391) ;  /* 0x0000000018087348 */ /* 0x000fea0003c00000 */
[----:B------:R0:W1:Y:S02]  /*7f00*/  SHFL.BFLY P0, R25, R30, R27, R29 ;  /* 0x0c00001b1e197389 */ /* 0x000064000000001d */
[----:B01----:R-:W-:Y:S01]  /*7f10*/  ENDCOLLECTIVE ;  /* 0x000000000000791b */ /* 0x003fe20003800000 */
.L_x_27391:
[----:B------:R-:W-:Y:S05]  /*7f20*/  BSYNC B1 ;  /* 0x0000000000017941 */ /* 0x000fea0003800000 */
.L_x_27390:
[----:B------:R-:W-:Y:S05]  /*7f30*/  BRA `(.L_x_27392) ;  /* 0xffffffa800947947 */ /* 0x000fea000383ffff */
.L_x_27351:
[----:B------:R-:W-:Y:S01]  /*7f40*/  BSSY B1, `(.L_x_27393) ;  /* 0x0000007000017945 */ /* 0x000fe20003800000 */
[----:B------:R-:W-:Y:S02]  /*7f50*/  IMAD.MOV.U32 R27, RZ, RZ, 0x1 ;  /* 0x00000001ff1b7424 */ /* 0x000fe400078e00ff */
[----:B------:R-:W-:Y:S02]  /*7f60*/  IMAD.MOV.U32 R29, RZ, RZ, 0x1f ;  /* 0x0000001fff1d7424 */ /* 0x000fe400078e00ff */
[----:B------:R-:W-:-:S07]  /*7f70*/  IMAD.MOV.U32 R24, RZ, RZ, -0x1 ;  /* 0xffffffffff187424 */ /* 0x000fce00078e00ff */
[----:B------:R-:W-:Y:S05]  /*7f80*/  WARPSYNC.COLLECTIVE R24, `(.L_x_27394) ;  /* 0x0000000018087348 */ /* 0x000fea0003c00000 */
[----:B------:R0:W1:Y:S02]  /*7f90*/  SHFL.BFLY P0, R25, R30, R27, R29 ;  /* 0x0c00001b1e197389 */ /* 0x000064000000001d */
[----:B01----:R-:W-:Y:S01]  /*7fa0*/  ENDCOLLECTIVE ;  /* 0x000000000000791b */ /* 0x003fe20003800000 */
.L_x_27394:
[----:B------:R-:W-:Y:S05]  /*7fb0*/  BSYNC B1 ;  /* 0x0000000000017941 */ /* 0x000fea0003800000 */
.L_x_27393:
[----:B------:R-:W-:Y:S05]  /*7fc0*/  BRA `(.L_x_27395) ;  /* 0xffffffb800a47947 */ /* 0x000fea000383ffff */
.L_x_27355:
        /* <DEDUP_REMOVED lines=8> */
.L_x_27397:
[----:B------:R-:W-:Y:S05]  /*8050*/  BSYNC B0 ;  /* 0x0000000000007941 */ /* 0x000fea0003800000 */
.L_x_27396:
        /* <DEDUP_REMOVED lines=9> */
.L_x_27398:
[----:B------:R-:W-:Y:S02]  /*80f0*/  IMAD.MOV.U32 R27, RZ, RZ, 0x4 ;  /* 0x00000004ff1b7424 */ /* 0x000fe400078e00ff */
[----:B------:R-:W-:-:S05]  /*8100*/  IMAD.MOV.U32 R8, RZ, RZ, R25 ;  /* 0x000000ffff087224 */ /* 0x000fca00078e0019 */
[----:B------:R-:W-:-:S05]  /*8110*/  FMNMX.FTZ R8, R5, R8, !PT ;  /* 0x0000000805087209 */ /* 0x000fca0007810000 */
[----:B------:R-:W-:-:S07]  /*8120*/  IMAD.MOV.U32 R30, RZ, RZ, R8 ;  /* 0x000000ffff1e7224 */ /* 0x000fce00078e0008 */
[----:B------:R-:W-:Y:S05]  /*8130*/  WARPSYNC.COLLECTIVE R24, `(.L_x_27399) ;  /* 0x0000000018087348 */ /* 0x000fea0003c00000 */
[----:B------:R0:W1:Y:S02]  /*8140*/  SHFL.BFLY P0, R25, R30, R27, R29 ;  /* 0x0c00001b1e197389 */ /* 0x000064000000001d */
[----:B01----:R-:W-:Y:S01]  /*8150*/  ENDCOLLECTIVE ;  /* 0x000000000000791b */ /* 0x003fe20003800000 */
.L_x_27399:
[----:B------:R-:W-:Y:S02]  /*8160*/  IMAD.MOV.U32 R27, RZ, RZ, 0x2 ;  /* 0x00000002ff1b7424 */ /* 0x000fe400078e00ff */
[----:B------:R-:W-:-:S05]  /*8170*/  IMAD.MOV.U32 R7, RZ, RZ, R25 ;  /* 0x000000ffff077224 */ /* 0x000fca00078e0019 */
[----:B------:R-:W-:-:S05]  /*8180*/  FMNMX.FTZ R10, R8, R7, !PT ;  /* 0x00000007080a7209 */ /* 0x000fca0007810000 */
[----:B------:R-:W-:-:S07]  /*8190*/  IMAD.MOV.U32 R30, RZ, RZ, R10 ;  /* 0x000000ffff1e7224 */ /* 0x000fce00078e000a */
[----:B------:R-:W-:Y:S05]  /*81a0*/  WARPSYNC.COLLECTIVE R24, `(.L_x_27400) ;  /* 0x0000000018087348 */ /* 0x000fea0003c00000 */
[----:B------:R0:W1:Y:S02]  /*81b0*/  SHFL.BFLY P0, R25, R30, R27, R29 ;  /* 0x0c00001b1e197389 */ /* 0x000064000000001d */
[----:B01----:R-:W-:Y:S01]  /*81c0*/  ENDCOLLECTIVE ;  /* 0x000000000000791b */ /* 0x003fe20003800000 */
.L_x_27400:
[----:B------:R-:W-:Y:S01]  /*81d0*/  IMAD.MOV.U32 R7, RZ, RZ, R25 ;  /* 0x000000ffff077224 */ /* 0x000fe200078e0019 */
[----:B------:R-:W-:Y:S06]  /*81e0*/  BRA `(.L_x_27401) ;  /* 0xffffffb800bc7947 */ /* 0x000fec000383ffff */
.L_x_27402:
        /* <DEDUP_REMOVED lines=9> */
.L_x_30042:


//--------------------- .text._ZN4vllm25paged_attention_v2_kernelIffLi80ELi16ELi128ELNS_18Fp8KVCacheDataTypeE0ELb0ELi512EEEvPfS2_PT_PKS3_PKT0_S9_ifPKiSB_iPKfiiiSD_SD_iiiii --------------------------
	.section	.text._ZN4vllm25paged_attention_v2_kernelIffLi80ELi16ELi128ELNS_18Fp8KVCacheDataTypeE0ELb0ELi512EEEvPfS2_PT_PKS3_PKT0_S9_ifPKiSB_iPKfiiiSD_SD_iiiii,"ax",@progbits
	.align	128
        .global         _ZN4vllm25paged_attention_v2_kernelIffLi80ELi16ELi128ELNS_18Fp8KVCacheDataTypeE0ELb0ELi512EEEvPfS2_PT_PKS3_PKT0_S9_ifPKiSB_iPKfiiiSD_SD_iiiii
        .type           _ZN4vllm25paged_attention_v2_kernelIffLi80ELi16ELi128ELNS_18Fp8KVCacheDataTypeE0ELb0ELi512EEEvPfS2_PT_PKS3_PKT0_S9_ifPKiSB_iPKfiiiSD_SD_iiiii,@function
        .size           _ZN4vllm25paged_attention_v2_kernelIffLi80ELi16ELi128ELNS_18Fp8KVCacheDataTypeE0ELb0ELi512EEEvPfS2_PT_PKS3_PKT0_S9_ifPKiSB_iPKfiiiSD_SD_iiiii,(.L_x_30043 - _ZN4vllm25paged_attention_v2_kernelIffLi80ELi16ELi128ELNS_18Fp8KVCacheDataTypeE0ELb0ELi512EEEvPfS2_PT_PKS3_PKT0_S9_ifPKiSB_iPKfiiiSD_SD_iiiii)
        .other          _ZN4vllm25paged_attention_v2_kernelIffLi80ELi16ELi128ELNS_18Fp8KVCacheDataTypeE0ELb0ELi512EEEvPfS2_PT_PKS3_PKT0_S9_ifPKiSB_iPKfiiiSD_SD_iiiii,@"STO_CUDA_ENTRY STV_DEFAULT"
_ZN4vllm25paged_attention_v2_kernelIffLi80ELi16ELi128ELNS_18Fp8KVCacheDataTypeE0ELb0ELi512EEEvPfS2_PT_PKS3_PKT0_S9_ifPKiSB_iPKfiiiSD_SD_iiiii:
.text._ZN4vllm25paged_attention_v2_kernelIffLi80ELi16ELi128ELNS_18Fp8KVCacheDataTypeE0ELb0ELi512EEEvPfS2_PT_PKS3_PKT0_S9_ifPKiSB_iPKfiiiSD_SD_iiiii:
        /* <DEDUP_REMOVED lines=72> */
[----:B------:R-:W-:Y:S01]  /*0480*/  ISETP.NE.AND P1, PT, R10, RZ, PT ;  /* 0x000000ff0a00720c */ /* 0x000fe20003f25270 */
[----:B------:R-:W-:Y:S01]  /*0490*/  IMAD R0, R3, 0x10, R6 ;  /* 0x0000001003007824 */ /* 0x000fe200078e0206 */
[----:B------:R-:W-:Y:S02]  /*04a0*/  ISETP.GE.U32.AND P0, PT, R4, R5, PT ;  /* 0x000000050400720c */ /* 0x000fe40003f06070 */
[----:B-1----:R-:W-:Y:S02]  /*04b0*/  SHF.R.S32.HI R3, RZ, 0x1f, R30 ;  /* 0x0000001fff037819 */ /* 0x002fe4000001141e */
[----:B------:R-:W-:-:S02]  /*04c0*/  VIMNMX R77, R79, R0, PT ;  /* 0x000000004f4d7248 */ /* 0x000fc40003fe0100 */
[----:B------:R-:W-:-:S03]  /*04d0*/  LEA.HI R3, R3, R30, RZ, 0x5 ;  /* 0x0000001e03037211 */ /* 0x000fc600078f28ff */
[----:B------:R-:W-:Y:S01]  /*04e0*/  IMAD.IADD R77, R77, 0x1, -R6 ;  /* 0x000000014d4d7824 */ /* 0x000fe200078e0a06 */
[----:B------:R-:W-:-:S03]  /*04f0*/  SHF.R.S32.HI R26, RZ, 0x5, R3 ;  /* 0x00000005ff1a7819 */ /* 0x000fc60000011403 */
[----:B------:R-:W-:Y:S01]  /*0500*/  @P0 VIADD R2, R2, 0x1 ;  /* 0x0000000102020836 */ /* 0x000fe20000000000 */
[----:B------:R-:W-:-:S03]  /*0510*/  ISETP.GT.AND P0, PT, R30, 0x27, PT ;  /* 0x000000271e00780c */ /* 0x000fc60003f04270 */
[----:B------:R-:W-:Y:S01]  /*0520*/  IMAD.MOV.U32 R0, RZ, RZ, R2 ;  /* 0x000000ffff007224 */ /* 0x000fe200078e0002 */
[----:B------:R-:W-:-:S03]  /*0530*/  LEA.HI R2, R30, R30, RZ, 0x1 ;  /* 0x0000001e1e027211 */ /* 0x000fc600078f08ff */
[----:B------:R-:W-:Y:S01]  /*0540*/  @!P2 IMAD.MOV R0, RZ, RZ, -R0 ;  /* 0x000000ffff00a224 */ /* 0x000fe200078e0a00 */
[----:B------:R-:W-:Y:S02]  /*0550*/  LOP3.LUT R5, R2, 0xfffffffe, RZ, 0xc0, !PT ;  /* 0xfffffffe02057812 */ /* 0x000fe400078ec0ff */
[----:B------:R-:W-:Y:S02]  /*0560*/  @!P1 LOP3.LUT R0, RZ, R10, RZ, 0x33, !PT ;  /* 0x0000000aff009212 */ /* 0x000fe400078e33ff */
        /* <DEDUP_REMOVED lines=31> */
.L_x_27407:
        /* <DEDUP_REMOVED lines=11> */
.L_x_27406:
[----:B------:R-:W-:Y:S05]  /*0810*/  BSYNC B1 ;  /* 0x0000000000017941 */ /* 0x000fea0003800000 */
.L_x_27405:
        /* <DEDUP_REMOVED lines=15> */
.L_x_27408:
        /* <DEDUP_REMOVED lines=17> */
.L_x_27404:
[----:B------:R-:W-:Y:S05]  /*0a20*/  BSYNC B0 ;  /* 0x0000000000007941 */ /* 0x000fea0003800000 */
.L_x_27403:
        /* <DEDUP_REMOVED lines=26> */
[C---:B------:R-:W-:Y:S01]  /*0bd0*/  VIADD R2, R76.reuse, 0x2 ;  /* 0x000000024c027836 */ /* 0x040fe20000000000 */
[----:B------:R-:W-:Y:S01]  /*0be0*/  LOP3.LUT R6, R3, 0xfffffffc, RZ, 0xc0, !PT ;  /* 0xfffffffc03067812 */ /* 0x000fe200078ec0ff */
[C---:B------:R-:W-:Y:S01]  /*0bf0*/  VIADD R3, R76.reuse, 0x8 ;  /* 0x000000084c037836 */ /* 0x040fe20000000000 */
[----:B------:R-:W-:Y:S01]  /*0c00*/  SHF.R.S32.HI R9, RZ, 0x1f, R70 ;  /* 0x0000001fff097819 */ /* 0x000fe20000011446 */
[----:B------:R-:W-:Y:S01]  /*0c10*/  IMAD.IADD R27, R27, 0x1, -R4 ;  /* 0x000000011b1b7824 */ /* 0x000fe200078e0a04 */
[----:B------:R-:W-:Y:S01]  /*0c20*/  ULDC UR4, c[0x0][0x270] ;  /* 0x00009c0000047ab9 */ /* 0x000fe20000000800 */
[----:B------:R-:W-:Y:S01]  /*0c30*/  VIADD R4, R76, 0x6 ;  /* 0x000000064c047836 */ /* 0x000fe20000000000 */
[----:B------:R-:W-:Y:S01]  /*0c40*/  LEA.HI R9, R9, R70, RZ, 0x2 ;  /* 0x0000004609097211 */ /* 0x000fe200078f10ff */
[----:B------:R-:W-:Y:S01]  /*0c50*/  IMAD.SHL.U32 R72, R2, 0x2, RZ ;  /* 0x0000000202487824 */ /* 0x000fe200078e00ff */
[----:B------:R-:W-:Y:S01]  /*0c60*/  LEA.HI R5, R5, R5, RZ, 0x1 ;  /* 0x0000000505057211 */ /* 0x000fe200078f08ff */
        /* <DEDUP_REMOVED lines=87> */
[----:B------:R-:W-:Y:S01]  /*11e0*/  LOP3.LUT R19, R19, 0xfffffffc, RZ, 0xc0, !PT ;  /* 0xfffffffc13137812 */ /* 0x000fe200078ec0ff */
[----:B------:R-:W-:Y:S01]  /*11f0*/  IMAD.SHL.U32 R5, R5, 0x20, RZ ;  /* 0x0000002005057824 */ /* 0x000fe200078e00ff */
[----:B------:R-:W-:-:S02]  /*1200*/  LOP3.LUT R29, R29, 0xfffffffc, RZ, 0xc0, !PT ;  /* 0xfffffffc1d1d7812 */ /* 0x000fc400078ec0ff */
[----:B------:R-:W-:Y:S01]  /*1210*/  LEA.HI R21, R21, R42, RZ, 0x2 ;  /* 0x0000002a15157211 */ /* 0x000fe200078f10ff */
[----:B------:R-:W-:Y:S01]  /*1220*/  IMAD.IADD R44, R44, 0x1, -R19 ;  /* 0x000000012c2c7824 */ /* 0x000fe200078e0a13 */
[----:B------:R-:W-:Y:S01]  /*1230*/  LEA.HI R23, R23, R40, RZ, 0x2 ;  /* 0x0000002817177211 */ /* 0x000fe200078f10ff */
[----:B------:R-:W-:Y:S01]  /*1240*/  IMAD R19, R0, UR4, RZ ;  /* 0x0000000400137c24 */ /* 0x000fe2000f8e02ff */
[----:B------:R-:W-:Y:S01]  /*1250*/  LOP3.LUT R21, R21, 0xfffffffc, RZ, 0xc0, !PT ;  /* 0xfffffffc15157812 */ /* 0x000fe200078ec0ff */
[----:B------:R-:W-:Y:S01]  /*1260*/  IMAD.IADD R32, R32, 0x1, -R29 ;  /* 0x0000000120207824 */ /* 0x000fe200078e0a1d */
[----:B------:R-:W-:Y:S01]  /*1270*/  LOP3.LUT R23, R23, 0xfffffffc, RZ, 0xc0, !PT ;  /* 0xfffffffc17177812 */ /* 0x000fe200078ec0ff */
[----:B------:R-:W1:Y:S01]  /*1280*/  LDC R29, c[0x0][0x26c] ;  /* 0x00009b00ff1d7b82 */ /* 0x000e620000000800 */
[----:B------:R-:W-:Y:S01]  /*1290*/  SHF.R.S32.HI R28, RZ, 0x1f, R24 ;  /* 0x0000001fff1c7819 */ /* 0x000fe20000011418 */
[----:B------:R-:W-:Y:S01]  /*12a0*/  IMAD.IADD R42, R42, 0x1, -R21 ;  /* 0x000000012a2a7824 */ /* 0x000fe200078e0a15 */
[----:B------:R-:W-:Y:S01]  /*12b0*/  IADD3 R88, P0, R19, R24, RZ ;  /* 0x0000001813587210 */ /* 0x000fe20007f1e0ff */
[----:B------:R-:W-:Y:S01]  /*12c0*/  IMAD.IADD R40, R40, 0x1, -R23 ;  /* 0x0000000128287824 */ /* 0x000fe200078e0a17 */
        /* <DEDUP_REMOVED lines=42> */
[----:B------:R-:W-:Y:S01]  /*1570*/  MOV R49, 0x400 ;  /* 0x0000040000317802 */ /* 0x000fe20000000f00 */
[----:B------:R-:W-:Y:S01]  /*1580*/  IMAD.IADD R36, R36, 0x1, -R21 ;  /* 0x0000000124247824 */ /* 0x000fe200078e0a15 */
        /* <DEDUP_REMOVED lines=24> */
[----:B-1----:R-:W-:Y:S02]  /*1710*/  SHF.R.S32.HI R29, RZ, 0x1f, R29 ;  /* 0x0000001fff1d7819 */ /* 0x002fe4000001141d */
        /* <DEDUP_REMOVED lines=39> */
.L_x_27415:
[----:B------:R-:W2:Y:S01]  /*1990*/  LDG.E.CONSTANT R90, desc[UR10][R80.64] ;  /* 0x0000000a505a7981 */ /* 0x000ea2000c1e9900 */
[----:B------:R-:W-:Y:S02]  /*19a0*/  SHF.R.S32.HI R26, RZ, 0x1f, R71 ;  /* 0x0000001fff1a7819 */ /* 0x000fe40000011447 */
[----:B------:R-:W-:Y:S02]  /*19b0*/  SHF.R.S32.HI R25, RZ, 0x1f, R72 ;  /* 0x0000001fff197819 */ /* 0x000fe40000011448 */
[----:B--2---:R-:W-:-:S05]  /*19c0*/  SHF.R.S32.HI R24, RZ, 0x1f, R90 ;  /* 0x0000001fff187819 */ /* 0x004fca000001145a */
[----:B------:R-:W-:-:S04]  /*19d0*/  IMAD R24, R24, UR9, RZ ;  /* 0x0000000918187c24 */ /* 0x000fc8000f8e02ff */
[C---:B------:R-:W-:Y:S02]  /*19e0*/  IMAD R87, R90.reuse, R29, R24 ;  /* 0x0000001d5a577224 */ /* 0x040fe400078e0218 */
[----:B------:R-:W-:-:S04]  /*19f0*/  IMAD.WIDE.U32 R90, R90, UR9, R88 ;  /* 0x000000095a5a7c25 */ /* 0x000fc8000f8e0058 */
[----:B------:R-:W-:Y:S01]  /*1a00*/  IMAD.IADD R87, R91, 0x1, R87 ;  /* 0x000000015b577824 */ /* 0x000fe200078e0257 */
[----:B------:R-:W-:-:S04]  /*1a10*/  IADD3 R24, P0, P1, R72, R90, R71 ;  /* 0x0000005a48187210 */ /* 0x000fc8000791e047 */
[----:B------:R-:W-:Y:S02]  /*1a20*/  IADD3.X R25, R25, R87, R26, P0, P1 ;  /* 0x0000005719197210 */ /* 0x000fe400007e241a */
[C---:B------:R-:W-:Y:S02]  /*1a30*/  LEA R48, P0, R24.reuse, UR6, 0x2 ;  /* 0x0000000618307c11 */ /* 0x040fe4000f8010ff */
[----:B------:R-:W-:Y:S02]  /*1a40*/  SHF.R.S32.HI R26, RZ, 0x1f, R73 ;  /* 0x0000001fff1a7819 */ /* 0x000fe40000011449 */
[----:B------:R-:W-:Y:S02]  /*1a50*/  LEA.HI.X R49, R24, UR7, R25, 0x2, P0 ;  /* 0x0000000718317c11 */ /* 0x000fe400080f1419 */
[----:B------:R-:W-:-:S04]  /*1a60*/  IADD3 R24, P0, R73, R90, RZ ;  /* 0x0000005a49187210 */ /* 0x000fc80007f1e0ff */
[----:B------:R-:W2:Y:S01]  /*1a70*/  LDG.E.64.CONSTANT R48, desc[UR10][R48.64] ;  /* 0x0000000a30307981 */ /* 0x000ea2000c1e9b00 */
[----:B------:R-:W-:Y:S01]  /*1a80*/  IMAD.X R25, R26, 0x1, R87, P0 ;  /* 0x000000011a197824 */ /* 0x000fe200000e0657 */
[----:B------:R-:W-:-:S04]  /*1a90*/  LEA R50, P0, R24, UR6, 0x2 ;  /* 0x0000000618327c11 */ /* 0x000fc8000f8010ff */
[----:B------:R-:W-:Y:S02]  /*1aa0*/  LEA.HI.X R51, R24, UR7, R25, 0x2, P0 ;  /* 0x0000000718337c11 */ /* 0x000fe400080f1419 */
[----:B------:R-:W2:Y:S04]  /*1ab0*/  LDS.128 R24, [R2] ;  /* 0x0000000002187984 */ /* 0x000ea80000000c00 */
[----:B------:R-:W3:Y:S01]  /*1ac0*/  LDG.E.64.CONSTANT R50, desc[UR10][R50.64] ;  /* 0x0000000a32327981 */ /* 0x000ee2000c1e9b00 */
        /* <DEDUP_REMOVED lines=10> */
[----:B------:R-:W0:Y:S04]  /*1b70*/  LDS.128 R24, [R2+0x10] ;  /* 0x0000100002187984 */ /* 0x000e280000000c00 */
[----:B------:R-:W0:Y:S02]  /*1b80*/  LDG.E.64.CONSTANT R48, desc[UR10][R48.64] ;  /* 0x0000000a30307981 */ /* 0x000e24000c1e9b00 */
[----:B0-----:R-:W-:Y:S01]  /*1b90*/  FFMA.FTZ R51, R48, R24, R91 ;  /* 0x0000001830337223 */ /* 0x001fe2000001005b */
[----:B------:R-:W-:Y:S01]  /*1ba0*/  FFMA.FTZ R50, R49, R25, R92 ;  /* 0x0000001931327223 */ /* 0x000fe2000001005c */
[----:B------:R-:W-:-:S02]  /*1bb0*/  SHF.R.S32.HI R92, RZ, 0x1f, R67 ;  /* 0x0000001fff5c7819 */ /* 0x000fc40000011443 */
[----:B------:R-:W-:Y:S02]  /*1bc0*/  SHF.R.S32.HI R25, RZ, 0x1f, R68 ;  /* 0x0000001fff197819 */ /* 0x000fe40000011444 */
[----:B------:R-:W-:-:S04]  /*1bd0*/  IADD3 R24, P0, P1, R68, R90, R67 ;  /* 0x0000005a44187210 */ /* 0x000fc8000791e043 */
[----:B------:R-:W-:Y:S02]  /*1be0*/  IADD3.X R25, R25, R87, R92, P0, P1 ;  /* 0x0000005719197210 */ /* 0x000fe400007e245c */
[----:B------:R-:W-:-:S04]  /*1bf0*/  LEA R92, P0, R24, UR6, 0x2 ;  /* 0x00000006185c7c11 */ /* 0x000fc8000f8010ff */
[----:B------:R-:W-:-:S05]  /*1c00*/  LEA.HI.X R93, R24, UR7, R25, 0x2, P0 ;  /* 0x00000007185d7c11 */ /* 0x000fca00080f1419 */
[----:B------:R-:W2:Y:S02]  /*1c10*/  LDG.E.64.CONSTANT R24, desc[UR10][R92.64] ;  /* 0x0000000a5c187981 */ /* 0x000ea4000c1e9b00 */
[----:B--2---:R-:W-:Y:S01]  /*1c20*/  FFMA.FTZ R51, R24, R26, R51 ;  /* 0x0000001a18337223 */ /* 0x004fe20000010033 */
[----:B------:R-:W-:Y:S01]  /*1c30*/  FFMA.FTZ R50, R25, R27, R50 ;  /* 0x0000001b19327223 */ /* 0x000fe20000010032 */
[--C-:B------:R-:W-:Y:S02]  /*1c40*/  SHF.R.S32.HI R26, RZ, 0x1f, R65.reuse ;  /* 0x0000001fff1a7819 */ /* 0x100fe40000011441 */
[----:B------:R-:W-:Y:S02]  /*1c50*/  SHF.R.S32.HI R25, RZ, 0x1f, R66 ;  /* 0x0000001fff197819 */ /* 0x000fe40000011442 */
[----:B------:R-:W-:-:S04]  /*1c60*/  IADD3 R24, P0, P1, R66, R90, R65 ;  /* 0x0000005a42187210 */ /* 0x000fc8000791e041 */
[----:B------:R-:W-:Y:S02]  /*1c70*/  IADD3.X R25, R25, R87, R26, P0, P1 ;  /* 0x0000005719197210 */ /* 0x000fe400007e241a */
[----:B------:R-:W-:-:S04]  /*1c80*/  LEA R48, P0, R24, UR6, 0x2 ;  /* 0x0000000618307c11 */ /* 0x000fc8000f8010ff */
[----:B------:R-:W-:Y:S02]  /*1c90*/  LEA.HI.X R49, R24, UR7, R25, 0x2, P0 ;  /* 0x0000000718317c11 */ /* 0x000fe400080f1419 */
[----:B------:R-:W0:Y:S04]  /*1ca0*/  LDS.128 R24, [R2+0x20] ;  /* 0x0000200002187984 */ /* 0x000e280000000c00 */
[----:B------:R-:W0:Y:S01]  /*1cb0*/  LDG.E.64.CONSTANT R48, desc[UR10][R48.64] ;  /* 0x0000000a30307981 */ /* 0x000e22000c1e9b00 */
[----:B------:R-:W-:Y:S01]  /*1cc0*/  SHF.R.S32.HI R92, RZ, 0x1f, R63 ;  /* 0x0000001fff5c7819 */ /* 0x000fe2000001143f */
[----:B0-----:R-:W-:Y:S01]  /*1cd0*/  FFMA.FTZ R51, R48, R24, R51 ;  /* 0x0000001830337223 */ /* 0x001fe20000010033 */
[----:B------:R-:W-:Y:S01]  /*1ce0*/  FFMA.FTZ R50, R49, R25, R50 ;  /* 0x0000001931327223 */ /* 0x000fe20000010032 */
[----:B------:R-:W-:-:S02]  /*1cf0*/  SHF.R.S32.HI R25, RZ, 0x1f, R64 ;  /* 0x0000001fff197819 */ /* 0x000fc40000011440 */
        /* <DEDUP_REMOVED lines=25> */
[----:B------:R-:W-:Y:S01]  /*1e90*/  IADD3 R24, P0, P1, R58, R90, R57 ;  /* 0x0000005a3a187210 */ /* 0x000fe2000791e039 */
[----:B------:R-:W-:-:S03]  /*1ea0*/  FFMA.FTZ R50, R25, R27, R50 ;  /* 0x0000001b19327223 */ /* 0x000fc60000010032 */
[----:B------:R-:W-:Y:S02]  /*1eb0*/  LEA R48, P2, R24, UR6, 0x2 ;  /* 0x0000000618307c11 */ /* 0x000fe4000f8410ff */
[----:B------:R-:W-:-:S04]  /*1ec0*/  IADD3.X R25, R82, R87, R83, P0, P1 ;  /* 0x0000005752197210 */ /* 0x000fc800007e2453 */
[----:B------:R-:W-:Y:S02]  /*1ed0*/  LEA.HI.X R49, R24, UR7, R25, 0x2, P2 ;  /* 0x0000000718317c11 */ /* 0x000fe400090f1419 */
[----:B------:R-:W0:Y:S04]  /*1ee0*/  LDS.128 R24, [R2+0x40] ;  /* 0x0000400002187984 */ /* 0x000e280000000c00 */
[----:B------:R-:W0:Y:S02]  /*1ef0*/  LDG.E.64.CONSTANT R48, desc[UR10][R48.64] ;  /* 0x0000000a30307981 */ /* 0x000e24000c1e9b00 */
[----:B0-----:R-:W-:Y:S01]  /*1f00*/  FFMA.FTZ R51, R48, R24, R51 ;  /* 0x0000001830337223 */ /* 0x001fe20000010033 */
[----:B------:R-:W-:Y:S01]  /*1f10*/  IADD3 R24, P0, P1, R56, R90, R55 ;  /* 0x0000005a38187210 */ /* 0x000fe2000791e037 */
[----:B------:R-:W-:-:S03]  /*1f20*/  FFMA.FTZ R50, R49, R25, R50 ;  /* 0x0000001931327223 */ /* 0x000fc60000010032 */
[----:B------:R-:W-:Y:S02]  /*1f30*/  LEA R92, P2, R24, UR6, 0x2 ;  /* 0x00000006185c7c11 */ /* 0x000fe4000f8410ff */
[----:B------:R-:W-:-:S04]  /*1f40*/  IADD3.X R25, R23, R87, R28, P0, P1 ;  /* 0x0000005717197210 */ /* 0x000fc800007e241c */
        /* <DEDUP_REMOVED lines=69> */
[----:B------:R-:W0:Y:S01]  /*23a0*/  LDG.E.64.CONSTANT R48, desc[UR10][R48.64] ;  /* 0x0000000a30307981 */ /* 0x000e22000c1e9b00 */
[----:B------:R-:W-:-:S04]  /*23b0*/  IADD3 R90, P0, P1, R32, R90, R31 ;  /* 0x0000005a205a7210 */ /* 0x000fc8000791e01f */
[----:B------:R-:W-:Y:S02]  /*23c0*/  IADD3.X R87, R22, R87, R11, P0, P1 ;  /* 0x0000005716577210 */ /* 0x000fe400007e240b */
[----:B------:R-:W-:Y:S01]  /*23d0*/  LEA R50, P0, R90, UR6, 0x2 ;  /* 0x000000065a327c11 */ /* 0x000fe2000f8010ff */
[----:B0-----:R-:W-:-:S03]  /*23e0*/  FFMA.FTZ R91, R48, R24, R51 ;  /* 0x00000018305b7223 */ /* 0x001fc60000010033 */
[----:B------:R-:W-:-:S06]  /*23f0*/  LEA.HI.X R51, R90, UR7, R87, 0x2, P0 ;  /* 0x000000075a337c11 */ /* 0x000fcc00080f1457 */
[----:B------:R-:W2:Y:S01]  /*2400*/  LDG.E.64.CONSTANT R50, desc[UR10][R50.64] ;  /* 0x0000000a32327981 */ /* 0x000ea2000c1e9b00 */
[----:B------:R-:W-:Y:S01]  /*2410*/  FFMA.FTZ R92, R49, R25, R92 ;  /* 0x00000019315c7223 */ /* 0x000fe2000001005c */
[----:B------:R-:W-:Y:S01]  /*2420*/  UMOV UR4, 0xffffffff ;  /* 0xffffffff00047882 */ /* 0x000fe20000000000 */
[----:B--2---:R-:W-:Y:S02]  /*2430*/  FFMA.FTZ R26, R50, R26, R91 ;  /* 0x0000001a321a7223 */ /* 0x004fe4000001005b */
[----:B------:R-:W-:-:S04]  /*2440*/  FFMA.FTZ R27, R51, R27, R92 ;  /* 0x0000001b331b7223 */ /* 0x000fc8000001005c */
[----:B------:R-:W-:Y:S01]  /*2450*/  FADD.FTZ R27, R26, R27 ;  /* 0x0000001b1a1b7221 */ /* 0x000fe20000010000 */
[----:B------:R-:W-:Y:S06]  /*2460*/  BRA.DIV UR4, `(.L_x_27412) ;  /* 0x0000004e04007947 */ /* 0x000fec000b800000 */
[----:B------:R0:W1:Y:S02]  /*2470*/  SHFL.BFLY PT, R48, R27, 0x1, 0x1f ;  /* 0x0c201f001b307f89 */ /* 0x00006400000e0000 */
.L_x_27457:
[----:B------:R-:W-:Y:S01]  /*2480*/  ISETP.NE.AND P0, PT, R76, RZ, PT ;  /* 0x000000ff4c00720c */ /* 0x000fe20003f05270 */
[----:B------:R-:W-:Y:S02]  /*2490*/  VIADD R85, R85, 0x4 ;  /* 0x0000000455557836 */ /* 0x000fe40000000000 */
[----:B-1----:R-:W-:Y:S01]  /*24a0*/  FADD.FTZ R24, R27, R48 ;  /* 0x000000301b187221 */ /* 0x002fe20000010000 */
[----:B------:R-:W-:Y:S02]  /*24b0*/  BSSY B1, `(.L_x_27413) ;  /* 0x0000008000017945 */ /* 0x000fe40003800000 */
[----:B------:R-:W-:Y:S01]  /*24c0*/  ISETP.GE.AND P1, PT, R85, R78, PT ;  /* 0x0000004e5500720c */ /* 0x000fe20003f26270 */
[----:B0-----:R-:W-:-:S06]  /*24d0*/  FFMA.FTZ R27, R24, UR8, RZ ;  /* 0x00000008181b7c23 */ /* 0x001fcc00080100ff */
[----:B------:R-:W-:Y:S06]  /*24e0*/  @P0 BRA `(.L_x_27414) ;  /* 0x0000000000100947 */ /* 0x000fec0003800000 */
[----:B------:R-:W-:-:S04]  /*24f0*/  ISETP.GE.AND P0, PT, R84, R79, PT ;  /* 0x0000004f5400720c */ /* 0x000fc80003f06270 */
[----:B------:R-:W-:-:S05]  /*2500*/  FSEL R25, R27, RZ, !P0 ;  /* 0x000000ff1b197208 */ /* 0x000fca0004000000 */
[----:B------:R0:W-:Y:S04]  /*2510*/  STS [R86], R25 ;  /* 0x0000001956007388 */ /* 0x0001e80000000800 */
[----:B------:R-:W-:-:S07]  /*2520*/  @!P0 FMNMX.FTZ R74, R74, R27, !PT ;  /* 0x0000001b4a4a8209 */ /* 0x000fce0007810000 */
.L_x_27414:
[----:B------:R-:W-:Y:S05]  /*2530*/  BSYNC B1 ;  /* 0x0000000000017941 */ /* 0x000fea0003800000 */
.L_x_27413:
[----:B------:R-:W-:Y:S01]  /*2540*/  IADD3 R80, P0, R80, 0x10, RZ ;  /* 0x0000001050507810 */ /* 0x000fe20007f1e0ff */
[----:B0-----:R-:W-:Y:S02]  /*2550*/  VIADD R86, R86, 0x100 ;  /* 0x0000010056567836 */ /* 0x001fe40000000000 */
[----:B------:R-:W-:Y:S02]  /*2560*/  VIADD R84, R84, 0x40 ;  /* 0x0000004054547836 */ /* 0x000fe40000000000 */
[----:B------:R-:W-:Y:S01]  /*2570*/  IMAD.X R81, RZ, RZ, R81, P0 ;  /* 0x000000ffff517224 */ /* 0x000fe200000e0651 */
[----:B------:R-:W-:Y:S07]  /*2580*/  @!P1 BRA `(.L_x_27415) ;  /* 0xfffffff400009947 */ /* 0x000fee000383ffff */
[----:B------:R-:W-:Y:S05]  /*2590*/  BRA `(.L_x_27410) ;  /* 0x0000000c00687947 */ /* 0x000fea0003800000 */
.L_x_27411:
[----:B------:R-:W-:Y:S01]  /*25a0*/  SHF.R.S32.HI R51, RZ, 0x1f, R30 ;  /* 0x0000001fff337819 */ /* 0x000fe2000001141e */
[----:B------:R-:W-:Y:S01]  /*25b0*/  VIADD R49, R49, 0x160 ;  /* 0x0000016031317836 */ /* 0x000fe20000000000 */
[----:B------:R-:W-:Y:S01]  /*25c0*/  IADD3 R48, P0, R48, R75, RZ ;  /* 0x0000004b30307210 */ /* 0x000fe20007f1e0ff */
[----:B------:R-:W-:Y:S01]  /*25d0*/  ULDC.64 UR4, c[0x0][0x248] ;  /* 0x0000920000047ab9 */ /* 0x000fe20000000a00 */
[----:B------:R-:W-:Y:S01]  /*25e0*/  LEA.HI R51, R51, R30, RZ, 0x5 ;  /* 0x0000001e33337211 */ /* 0x000fe200078f28ff */
[----:B------:R-:W-:Y:S01]  /*25f0*/  IMAD.MOV.U32 R83, RZ, RZ, R75 ;  /* 0x000000ffff537224 */ /* 0x000fe200078e004b */
[----:B------:R-:W-:Y:S01]  /*2600*/  LEA R49, R74, R49, 0x18 ;  /* 0x000000314a317211 */ /* 0x000fe200078ec0ff */
[----:B------:R-:W-:Y:S01]  /*2610*/  IMAD.MOV.U32 R74, RZ, RZ, -0x800001 ;  /* 0xff7fffffff4a7424 */ /* 0x000fe200078e00ff */
[----:B------:R-:W-:Y:S02]  /*2620*/  SHF.R.S32.HI R51, RZ, 0x5, R51 ;  /* 0x00000005ff337819 */ /* 0x000fe40000011433 */
[----:B------:R-:W-:-:S02]  /*2630*/  LEA.HI.X.SX32 R81, R75, R50, 0x1, P0 ;  /* 0x000000324b517211 */ /* 0x000fc400000f0eff */
[C---:B------:R-:W-:Y:S01]  /*2640*/  LEA R82, P0, R48.reuse, UR4, 0x2 ;  /* 0x0000000430527c11 */ /* 0x040fe2000f8010ff */
[C---:B------:R-:W-:Y:S02]  /*2650*/  IMAD R86, R51.reuse, 0x10, R27 ;  /* 0x0000001033567824 */ /* 0x040fe400078e021b */
[----:B------:R-:W-:Y:S01]  /*2660*/  IMAD R24, R51, 0x40, R24 ;  /* 0x0000004033187824 */ /* 0x000fe200078e0218 */
[----:B------:R-:W-:Y:S01]  /*2670*/  LEA.HI.X R81, R48, UR5, R81, 0x2, P0 ;  /* 0x0000000530517c11 */ /* 0x000fe200080f1451 */
[----:B------:R-:W-:Y:S02]  /*2680*/  IMAD R86, R25, 0x200, R86 ;  /* 0x0000020019567824 */ /* 0x000fe400078e0256 */
[----:B------:R-:W-:-:S03]  /*2690*/  IMAD.IADD R85, R24, 0x1, R49 ;  /* 0x0000000118557824 */ /* 0x000fc600078e0231 */
[----:B------:R-:W-:-:S07]  /*26a0*/  IADD3 R84, -R79, 0x1, R86 ;  /* 0x000000014f547810 */ /* 0x000fce0007ffe156 */
.L_x_27419:
[----:B------:R-:W-:Y:S02]  /*26b0*/  IMAD.MOV.U32 R24, RZ, RZ, R82 ;  /* 0x000000ffff187224 */ /* 0x000fe400078e0052 */
[----:B------:R-:W-:-:S05]  /*26c0*/  IMAD.MOV.U32 R25, RZ, RZ, R81 ;  /* 0x000000ffff197224 */ /* 0x000fca00078e0051 */
[----:B------:R-:W2:Y:S01]  /*26d0*/  LDG.E.CONSTANT R24, desc[UR10][R24.64] ;  /* 0x0000000a18187981 */ /* 0x000ea2000c1e9900 */
[----:B------:R-:W-:Y:S01]  /*26e0*/  IMAD.MOV.U32 R90, RZ, RZ, R88 ;  /* 0x000000ffff5a7224 */ /* 0x000fe200078e0058 */
[----:B------:R-:W-:Y:S01]  /*26f0*/  SHF.R.S32.HI R48, RZ, 0x1f, R71 ;  /* 0x0000001fff307819 */ /* 0x000fe20000011447 */
[----:B------:R-:W-:Y:S01]  /*2700*/  IMAD.MOV.U32 R91, RZ, RZ, R89 ;  /* 0x000000ffff5b7224 */ /* 0x000fe200078e0059 */
[----:B0-----:R-:W-:Y:S02]  /*2710*/  SHF.R.S32.HI R27, RZ, 0x1f, R72 ;  /* 0x0000001fff1b7819 */ /* 0x001fe40000011448 */
[----:B--2---:R-:W-:Y:S01]  /*2720*/  SHF.R.S32.HI R26, RZ, 0x1f, R24 ;  /* 0x0000001fff1a7819 */ /* 0x004fe20000011418 */
[----:B------:R-:W-:-:S04]  /*2730*/  IMAD.WIDE.U32 R90, R24, UR12, R90 ;  /* 0x0000000c185a7c25 */ /* 0x000fc8000f8e005a */
[----:B------:R-:W-:-:S04]  /*2740*/  IMAD R26, R26, UR12, RZ ;  /* 0x0000000c1a1a7c24 */ /* 0x000fc8000f8e02ff */
[----:B------:R-:W-:Y:S01]  /*2750*/  IMAD R87, R24, R29, R26 ;  /* 0x0000001d18577224 */ /* 0x000fe200078e021a */
[----:B------:R-:W-:-:S03]  /*2760*/  IADD3 R26, P0, P1, R72, R90, R71 ;  /* 0x0000005a481a7210 */ /* 0x000fc6000791e047 */
[----:B------:R-:W-:-:S05]  /*2770*/  IMAD.IADD R87, R91, 0x1, R87 ;  /* 0x000000015b577824 */ /* 0x000fca00078e0257 */
[----:B------:R-:W-:Y:S02]  /*2780*/  IADD3.X R27, R27, R87, R48, P0, P1 ;  /* 0x000000571b1b7210 */ /* 0x000fe400007e2430 */
[----:B------:R-:W-:-:S04]  /*2790*/  LEA R48, P0, R26, UR14, 0x2 ;  /* 0x0000000e1a307c11 */ /* 0x000fc8000f8010ff */
[----:B------:R-:W-:Y:S02]  /*27a0*/  LEA.HI.X R49, R26, UR15, R27, 0x2, P0 ;  /* 0x0000000f1a317c11 */ /* 0x000fe400080f141b */
[----:B------:R-:W-:Y:S02]  /*27b0*/  SHF.R.S32.HI R26, RZ, 0x1f, R73 ;  /* 0x0000001fff1a7819 */ /* 0x000fe40000011449 */
[----:B------:R-:W-:Y:S02]  /*27c0*/  IADD3 R24, P0, R73, R90, RZ ;  /* 0x0000005a49187210 */ /* 0x000fe40007f1e0ff */
[----:B------:R-:W2:Y:S03]  /*27d0*/  LDG.E.64.CONSTANT R48, desc[UR10][R48.64] ;  /* 0x0000000a30307981 */ /* 0x000ea6000c1e9b00 */
        /* <DEDUP_REMOVED lines=20> */
[--C-:B------:R-:W-:Y:S02]  /*2920*/  SHF.R.S32.HI R25, RZ, 0x1f, R67.reuse ;  /* 0x0000001fff197819 */ /* 0x100fe40000011443 */
        /* <DEDUP_REMOVED lines=141> */
.L_x_27460:
[----:B------:R-:W-:Y:S01]  /*3200*/  ISETP.NE.AND P0, PT, R76, RZ, PT ;  /* 0x000000ff4c00720c */ /* 0x000fe20003f05270 */
[----:B------:R-:W-:Y:S02]  /*3210*/  VIADD R83, R83, 0x4 ;  /* 0x0000000453537836 */ /* 0x000fe40000000000 */
[----:B-1----:R-:W-:Y:S01]  /*3220*/  FADD.FTZ R48, R27, R48 ;  /* 0x000000301b307221 */ /* 0x002fe20000010000 */
[----:B------:R-:W-:Y:S02]  /*3230*/  BSSY B1, `(.L_x_27417) ;  /* 0x000000a000017945 */ /* 0x000fe40003800000 */
[----:B------:R-:W-:Y:S01]  /*3240*/  ISETP.GE.AND P1, PT, R83, R78, PT ;  /* 0x0000004e5300720c */ /* 0x000fe20003f26270 */
[----:B------:R-:W-:-:S06]  /*3250*/  FMUL.FTZ R48, R48, UR13 ;  /* 0x0000000d30307c20 */ /* 0x000fcc0008410000 */
[----:B------:R-:W-:Y:S06]  /*3260*/  @P0 BRA `(.L_x_27418) ;  /* 0x0000000000180947 */ /* 0x000fec0003800000 */
[----:B------:R-:W-:Y:S02]  /*3270*/  I2FP.F32.S32 R25, R84 ;  /* 0x0000005400197245 */ /* 0x000fe40000201400 */
[----:B------:R-:W-:-:S03]  /*3280*/  ISETP.GE.AND P0, PT, R86, R79, PT ;  /* 0x0000004f5600720c */ /* 0x000fc60003f06270 */
[----:B------:R-:W-:-:S05]  /*3290*/  FFMA.FTZ R25, R25, R80, R48 ;  /* 0x0000005019197223 */ /* 0x000fca0000010030 */
[----:B------:R-:W-:-:S05]  /*32a0*/  FSEL R24, R25, RZ, !P0 ;  /* 0x000000ff19187208 */ /* 0x000fca0004000000 */
[----:B------:R1:W-:Y:S01]  /*32b0*/  STS [R85], R24 ;  /* 0x0000001855007388 */ /* 0x0003e20000000800 */
[----:B------:R-:W-:-:S07]  /*32c0*/  @!P0 FMNMX.FTZ R74, R74, R25, !PT ;  /* 0x000000194a4a8209 */ /* 0x000fce0007810000 */
.L_x_27418:
[----:B------:R-:W-:Y:S05]  /*32d0*/  BSYNC B1 ;  /* 0x0000000000017941 */ /* 0x000fea0003800000 */
.L_x_27417:
[----:B------:R-:W-:Y:S01]  /*32e0*/  IADD3 R82, P0, R82, 0x10, RZ ;  /* 0x0000001052527810 */ /* 0x000fe20007f1e0ff */
[----:B-1----:R-:W-:Y:S02]  /*32f0*/  VIADD R85, R85, 0x100 ;  /* 0x0000010055557836 */ /* 0x002fe40000000000 */
[----:B------:R-:W-:Y:S02]  /*3300*/  VIADD R86, R86, 0x40 ;  /* 0x0000004056567836 */ /* 0x000fe40000000000 */
[----:B------:R-:W-:Y:S02]  /*3310*/  VIADD R84, R84, 0x40 ;  /* 0x0000004054547836 */ /* 0x000fe40000000000 */
[----:B------:R-:W-:Y:S01]  /*3320*/  IMAD.X R81, RZ, RZ, R81, P0 ;  /* 0x000000ffff517224 */ /* 0x000fe200000e0651 */
[----:B------:R-:W-:Y:S06]  /*3330*/  @!P1 BRA `(.L_x_27419) ;  /* 0xfffffff000dc9947 */ /* 0x000fec000383ffff */
.L_x_27410:
[----:B------:R-:W-:Y:S05]  /*3340*/  BSYNC B0 ;  /* 0x0000000000007941 */ /* 0x000fea0003800000 */
.L_x_27409:
        /* <DEDUP_REMOVED lines=18> */
.L_x_27466:
        /* <DEDUP_REMOVED lines=51> */
.L_x_27425:
        /* <DEDUP_REMOVED lines=11> */
.L_x_27424:
[----:B------:R-:W-:Y:S05]  /*3850*/  BSYNC B1 ;  /* 0x0000000000017941 */ /* 0x000fea0003800000 */
.L_x_27423:
        /* <DEDUP_REMOVED lines=14> */
.L_x_27428:
        /* <DEDUP_REMOVED lines=100> */
.L_x_27427:
[----:B------:R-:W-:Y:S05]  /*3f80*/  BSYNC B1 ;  /* 0x0000000000017941 */ /* 0x000fea0003800000 */
.L_x_27426:
        /* <DEDUP_REMOVED lines=55> */
.L_x_27430:
[----:B------:R-:W-:Y:S05]  /*4300*/  BSYNC B1 ;  /* 0x0000000000017941 */ /* 0x000fea0003800000 */
.L_x_27429:
        /* <DEDUP_REMOVED lines=26> */
.L_x_27422:
[----:B------:R-:W-:Y:S05]  /*44b0*/  BSYNC B0 ;  /* 0x0000000000007941 */ /* 0x000fea0003800000 */
.L_x_27421:
        /* <DEDUP_REMOVED lines=59> */
.L_x_27435:
        /* <DEDUP_REMOVED lines=8> */
.L_x_27434:
[----:B------:R-:W-:Y:S05]  /*48f0*/  BSYNC B1 ;  /* 0x0000000000017941 */ /* 0x000fea0003800000 */
.L_x_27433:
        /* <DEDUP_REMOVED lines=14> */
.L_x_27438:
        /* <DEDUP_REMOVED lines=52> */
.L_x_27437:
[----:B------:R-:W-:Y:S05]  /*4d20*/  BSYNC B1 ;  /* 0x0000000000017941 */ /* 0x000fea0003800000 */
.L_x_27436:
        /* <DEDUP_REMOVED lines=31> */
.L_x_27440:
[----:B------:R-:W-:Y:S05]  /*4f20*/  BSYNC B1 ;  /* 0x0000000000017941 */ /* 0x000fea0003800000 */
.L_x_27439:
        /* <DEDUP_REMOVED lines=14> */
.L_x_27432:
[----:B------:R-:W-:Y:S05]  /*5010*/  BSYNC B0 ;  /* 0x0000000000007941 */ /* 0x000fea0003800000 */
.L_x_27431:
        /* <DEDUP_REMOVED lines=32> */
.L_x_27442:
[----:B------:R-:W-:Y:S05]  /*5220*/  BSYNC B0 ;  /* 0x0000000000007941 */ /* 0x000fea0003800000 */
.L_x_27441:
        /* <DEDUP_REMOVED lines=8> */
[----:B------:R-:W-:Y:S01]  /*52b0*/  CS2R R62, SRZ ;  /* 0x00000000003e7805 */ /* 0x000fe2000001ff00 */
[----:B------:R-:W-:Y:S06]  /*52c0*/  BRA `(.L_x_27445) ;  /* 0x00000010000c7947 */ /* 0x000fec0003800000 */
.L_x_27444:
[----:B------:R-:W4:Y:S01]  /*52d0*/  S2UR UR4, SR_CTAID.Y ;  /* 0x00000000000479c3 */ /* 0x000f220000002600 */
[----:B-1-3--:R-:W1:Y:S01]  /*52e0*/  S2R R5, SR_CTAID.Z ;  /* 0x0000000000057919 */ /* 0x00ae620000002700 */
[----:B0-----:R-:W-:Y:S01]  /*52f0*/  SHF.R.S32.HI R2, RZ, 0x1f, R31 ;  /* 0x0000001fff027819 */ /* 0x001fe2000001141f */
[----:B------:R-:W-:Y:S01]  /*5300*/  ULDC.64 UR8, c[0x0][0x248] ;  /* 0x0000920000087ab9 */ /* 0x000fe20000000a00 */
[----:B------:R-:W-:Y:S02]  /*5310*/  SHF.R.S32.HI R7, RZ, 0x1f, R75 ;  /* 0x0000001fff077819 */ /* 0x000fe4000001144b */
[----:B------:R-:W-:Y:S02]  /*5320*/  CS2R R56, SRZ ;  /* 0x0000000000387805 */ /* 0x000fe4000001ff00 */
[----:B------:R-:W-:Y:S02]  /*5330*/  LEA.HI R2, R2, R31, RZ, 0x2 ;  /* 0x0000001f02027211 */ /* 0x000fe400078f10ff */
[----:B------:R-:W-:Y:S01]  /*5340*/  CS2R R64, SRZ ;  /* 0x0000000000407805 */ /* 0x000fe2000001ff00 */
[----:B------:R-:W4:Y:S01]  /*5350*/  LDC R3, c[0x0][0x258] ;  /* 0x00009600ff037b82 */ /* 0x000f220000000800 */
[----:B------:R-:W-:-:S02]  /*5360*/  LOP3.LUT R68, RZ, R68, RZ, 0x33, !PT ;  /* 0x00000044ff447212 */ /* 0x000fc400078e33ff */
[----:B------:R-:W-:Y:S02]  /*5370*/  CS2R R58, SRZ ;  /* 0x00000000003a7805 */ /* 0x000fe4000001ff00 */
[C---:B------:R-:W-:Y:S01]  /*5380*/  LOP3.LUT R4, R2.reuse, 0xfffffffc, RZ, 0xc0, !PT ;  /* 0xfffffffc02047812 */ /* 0x040fe200078ec0ff */
[----:B------:R-:W-:Y:S01]  /*5390*/  IMAD.SHL.U32 R2, R2, 0x4, RZ ;  /* 0x0000000402027824 */ /* 0x000fe200078e00ff */
[----:B------:R-:W-:Y:S02]  /*53a0*/  CS2R R60, SRZ ;  /* 0x00000000003c7805 */ /* 0x000fe4000001ff00 */
[----:B------:R-:W-:Y:S01]  /*53b0*/  CS2R R62, SRZ ;  /* 0x00000000003e7805 */ /* 0x000fe2000001ff00 */
[----:B------:R-:W0:Y:S01]  /*53c0*/  S2UR UR5, SR_CgaCtaId ;  /* 0x00000000000579c3 */ /* 0x000e220000008800 */
[----:B------:R-:W-:-:S07]  /*53d0*/  LOP3.LUT R2, R2, 0xfffffff0, RZ, 0xc0, !PT ;  /* 0xfffffff002027812 */ /* 0x000fce00078ec0ff */
[----:B------:R-:W3:Y:S01]  /*53e0*/  LDC R67, c[0x0][0x26c] ;  /* 0x00009b00ff437b82 */ /* 0x000ee20000000800 */
[----:B----4-:R-:W-:Y:S01]  /*53f0*/  IMAD R6, R3, UR4, RZ ;  /* 0x0000000403067c24 */ /* 0x010fe2000f8e02ff */
[----:B------:R-:W-:Y:S01]  /*5400*/  UMOV UR4, 0x400 ;  /* 0x0000040000047882 */ /* 0x000fe20000000000 */
[----:B------:R-:W-:Y:S01]  /*5410*/  IMAD.IADD R3, R31, 0x1, -R4 ;  /* 0x000000011f037824 */ /* 0x000fe200078e0a04 */
[----:B------:R-:W-:Y:S02]  /*5420*/  UIADD3 UR4, UR4, 0x160, URZ ;  /* 0x0000016004047890 */ /* 0x000fe4000fffe03f */
[C---:B------:R-:W-:Y:S01]  /*5430*/  IADD3 R55, P0, R6.reuse, R75, RZ ;  /* 0x0000004b06377210 */ /* 0x040fe20007f1e0ff */
[----:B------:R-:W-:Y:S01]  /*5440*/  IMAD.SHL.U32 R53, R3, 0x4, RZ ;  /* 0x0000000403357824 */ /* 0x000fe200078e00ff */
[----:B0-----:R-:W-:Y:S02]  /*5450*/  ULEA UR4, UR5, UR4, 0x18 ;  /* 0x0000000405047291 */ /* 0x001fe4000f8ec03f */
[----:B------:R-:W-:Y:S01]  /*5460*/  LEA.HI.X.SX32 R6, R6, R7, 0x1, P0 ;  /* 0x0000000706067211 */ /* 0x000fe200000f0eff */
[----:B------:R-:W-:Y:S01]  /*5470*/  IMAD R4, R52, 0x10, R53 ;  /* 0x0000001034047824 */ /* 0x000fe200078e0235 */
[----:B------:R-:W-:Y:S01]  /*5480*/  LEA R54, P0, R55, UR8, 0x2 ;  /* 0x0000000837367c11 */ /* 0x000fe2000f8010ff */
[----:B------:R-:W-:Y:S01]  /*5490*/  ULDC UR8, c[0x0][0x270] ;  /* 0x00009c0000087ab9 */ /* 0x000fe20000000800 */
[----:B------:R-:W-:-:S02]  /*54a0*/  IMAD.IADD R53, R53, 0x1, R2 ;  /* 0x0000000135357824 */ /* 0x000fc400078e0202 */
[----:B------:R-:W-:Y:S01]  /*54b0*/  IMAD R2, R0, UR8, RZ ;  /* 0x0000000800027c24 */ /* 0x000fe2000f8e02ff */
[----:B------:R-:W-:Y:S01]  /*54c0*/  LEA.HI.X R55, R55, UR9, R6, 0x2, P0 ;  /* 0x0000000937377c11 */ /* 0x000fe200080f1406 */
[----:B------:R-:W-:Y:S01]  /*54d0*/  IMAD R0, R52, 0x4, R3 ;  /* 0x0000000434007824 */ /* 0x000fe200078e0203 */
[----:B---3--:R-:W-:Y:S01]  /*54e0*/  SHF.R.S32.HI R67, RZ, 0x1f, R67 ;  /* 0x0000001fff437819 */ /* 0x008fe20000011443 */
[----:B-1----:R-:W-:Y:S01]  /*54f0*/  IMAD R4, R5, 0x200, R4 ;  /* 0x0000020005047824 */ /* 0x002fe200078e0204 */
[----:B------:R-:W-:Y:S01]  /*5500*/  SHF.R.S32.HI R3, RZ, 0x1f, R2 ;  /* 0x0000001fff037819 */ /* 0x000fe20000011402 */
[C---:B------:R-:W-:Y:S01]  /*5510*/  VIADD R69, R53.reuse, 0x100 ;  /* 0x0000010035457836 */ /* 0x040fe20000000000 */
[----:B------:R-:W-:Y:S01]  /*5520*/  LEA R0, R0, UR4, 0x4 ;  /* 0x0000000400007c11 */ /* 0x000fe2000f8e20ff */
[C---:B------:R-:W-:Y:S02]  /*5530*/  VIADD R71, R53.reuse, 0x180 ;  /* 0x0000018035477836 */ /* 0x040fe40000000000 */
[----:B------:R-:W-:-:S02]  /*5540*/  VIADD R73, R53, 0x200 ;  /* 0x0000020035497836 */ /* 0x000fc40000000000 */
[C---:B------:R-:W-:Y:S02]  /*5550*/  VIADD R77, R53.reuse, 0x280 ;  /* 0x00000280354d7836 */ /* 0x040fe40000000000 */
[C---:B------:R-:W-:Y:S02]  /*5560*/  VIADD R81, R53.reuse, 0x300 ;  /* 0x0000030035517836 */ /* 0x040fe40000000000 */
[C---:B------:R-:W-:Y:S02]  /*5570*/  VIADD R83, R53.reuse, 0x380 ;  /* 0x0000038035537836 */ /* 0x040fe40000000000 */
[C---:B------:R-:W-:Y:S02]  /*5580*/  VIADD R85, R53.reuse, 0x400 ;  /* 0x0000040035557836 */ /* 0x040fe40000000000 */
[----:B------:R-:W-:Y:S02]  /*5590*/  VIADD R87, R53, 0x480 ;  /* 0x0000048035577836 */ /* 0x000fe40000000000 */
[----:B------:R-:W-:-:S07]  /*55a0*/  VIADD R66, R4, 0x3 ;  /* 0x0000000304427836 */ /* 0x000fce0000000000 */
.L_x_27446:
[----:B------:R-:W3:Y:S02]  /*55b0*/  LDG.E.CONSTANT R4, desc[UR10][R54.64] ;  /* 0x0000000a36047981 */ /* 0x000ee4000c1e9900 */
[----:B---3--:R-:W-:Y:S01]  /*55c0*/  SHF.R.S32.HI R5, RZ, 0x1f, R4 ;  /* 0x0000001fff057819 */ /* 0x008fe20000011404 */
[----:B--2---:R-:W-:-:S04]  /*55d0*/  IMAD.WIDE.U32 R28, R4, UR12, R2 ;  /* 0x0000000c041c7c25 */ /* 0x004fc8000f8e0002 */
        /* <DEDUP_REMOVED lines=31> */
[----:B------:R-:W4:Y:S02]  /*57d0*/  LDG.E.128.CONSTANT R24, desc[UR10][R24.64] ;  /* 0x0000000a18187981 */ /* 0x000f24000c1e9d00 */
[----:B------:R-:W-:-:S02]  /*57e0*/  LEA.HI.X R33, R29, UR7, R34, 0x2, P1 ;  /* 0x000000071d217c11 */ /* 0x000fc400088f1422 */
[----:B------:R-:W-:-:S04]  /*57f0*/  IADD3 R29, P0, R83, R28, RZ ;  /* 0x0000001c531d7210 */ /* 0x000fc80007f1e0ff */
[----:B------:R-:W-:Y:S01]  /*5800*/  LEA R36, P1, R29, UR6, 0x2 ;  /* 0x000000061d247c11 */ /* 0x000fe2000f8210ff */
[----:B------:R-:W4:Y:S01]  /*5810*/  LDG.E.128.CONSTANT R32, desc[UR10][R32.64] ;  /* 0x0000000a20207981 */ /* 0x000f22000c1e9d00 */
        /* <DEDUP_REMOVED lines=9> */
[----:B------:R-:W-:-:S02]  /*58b0*/  LEA.HI.X.SX32 R29, R87, R42, 0x1, P0 ;  /* 0x0000002a571d7211 */ /* 0x000fc400000f0eff */
[----:B------:R-:W4:Y:S02]  /*58c0*/  LDG.E.128.CONSTANT R40, desc[UR10][R40.64] ;  /* 0x0000000a28287981 */ /* 0x000f24000c1e9d00 */
[----:B------:R-:W-:-:S06]  /*58d0*/  LEA.HI.X R45, R28, UR7, R29, 0x2, P1 ;  /* 0x000000071c2d7c11 */ /* 0x000fcc00088f141d */
[----:B------:R-:W4:Y:S01]  /*58e0*/  LDG.E.128.CONSTANT R44, desc[UR10][R44.64] ;  /* 0x0000000a2c2c7981 */ /* 0x000f22000c1e9d00 */
        /* <DEDUP_REMOVED lines=12> */
[----:B------:R-:W-:Y:S02]  /*59b0*/  @!P1 VIADD R70, R66, 0xffffffff ;  /* 0xffffffff42469836 */ /* 0x000fe40000000000 */
[----:B------:R-:W-:Y:S01]  /*59c0*/  VIADD R75, R75, 0x4 ;  /* 0x000000044b4b7836 */ /* 0x000fe20000000000 */
[----:B--2---:R-:W-:Y:S02]  /*59d0*/  @!P1 FSEL R12, R12, RZ, !P3 ;  /* 0x000000ff0c0c9208 */ /* 0x004fe40005800000 */
[----:B------:R-:W-:Y:S01]  /*59e0*/  @!P1 ISETP.GE.AND P3, PT, R28, R79, PT ;  /* 0x0000004f1c00920c */ /* 0x000fe20003f66270 */
[----:B------:R-:W-:Y:S01]  /*59f0*/  @!P1 VIADD R28, R66, 0xfffffffe ;  /* 0xfffffffe421c9836 */ /* 0x000fe20000000000 */
[----:B------:R-:W-:-:S04]  /*5a00*/  @!P1 FSEL R14, R14, RZ, !P4 ;  /* 0x000000ff0e0e9208 */ /* 0x000fc80006000000 */
[----:B------:R-:W-:Y:S01]  /*5a10*/  @!P1 ISETP.GE.AND P4, PT, R28, R79, PT ;  /* 0x0000004f1c00920c */ /* 0x000fe20003f86270 */
[----:B------:R-:W-:Y:S01]  /*5a20*/  @!P1 VIADD R28, R66, 0xfffffffd ;  /* 0xfffffffd421c9836 */ /* 0x000fe20000000000 */
[----:B---3--:R-:W-:-:S04]  /*5a30*/  @!P1 FSEL R8, R8, RZ, !P0 ;  /* 0x000000ff08089208 */ /* 0x008fc80004000000 */
[-C--:B------:R-:W-:Y:S01]  /*5a40*/  @!P1 ISETP.GE.AND P0, PT, R28, R79.reuse, PT ;  /* 0x0000004f1c00920c */ /* 0x080fe20003f06270 */
[----:B------:R-:W-:Y:S01]  /*5a50*/  @!P1 VIADD R28, R66, 0xfffffffe ;  /* 0xfffffffe421c9836 */ /* 0x000fe20000000000 */
[----:B------:R-:W-:Y:S02]  /*5a60*/  @!P1 FSEL R10, R10, RZ, !P6 ;  /* 0x000000ff0a0a9208 */ /* 0x000fe40007000000 */
[----:B------:R-:W-:Y:S02]  /*5a70*/  @!P1 FSEL R13, R13, RZ, !P2 ;  /* 0x000000ff0d0d9208 */ /* 0x000fe40005000000 */
[-C--:B------:R-:W-:Y:S01]  /*5a80*/  @!P1 ISETP.GE.AND P6, PT, R28, R79.reuse, PT ;  /* 0x0000004f1c00920c */ /* 0x080fe20003fc6270 */
[C---:B------:R-:W-:Y:S01]  /*5a90*/  @!P1 VIADD R28, R66.reuse, 0xfffffffd ;  /* 0xfffffffd421c9836 */ /* 0x040fe20000000000 */
[----:B------:R-:W-:Y:S02]  /*5aa0*/  @!P1 ISETP.GE.AND P2, PT, R66, R79, PT ;  /* 0x0000004f4200920c */ /* 0x000fe40003f46270 */
[----:B----4-:R-:W-:-:S02]  /*5ab0*/  @!P1 FSEL R4, R4, RZ, !P3 ;  /* 0x000000ff04049208 */ /* 0x010fc40005800000 */
[----:B------:R-:W-:Y:S02]  /*5ac0*/  @!P1 FSEL R15, R15, RZ, !P2 ;  /* 0x000000ff0f0f9208 */ /* 0x000fe40005000000 */
[-C--:B------:R-:W-:Y:S01]  /*5ad0*/  @!P1 ISETP.GE.AND P3, PT, R28, R79.reuse, PT ;  /* 0x0000004f1c00920c */ /* 0x080fe20003f66270 */
[----:B------:R-:W-:Y:S01]  /*5ae0*/  @!P1 VIADD R28, R66, 0xfffffffe ;  /* 0xfffffffe421c9836 */ /* 0x000fe20000000000 */
[-C--:B------:R-:W-:Y:S02]  /*5af0*/  @!P1 ISETP.GE.AND P2, PT, R48, R79.reuse, PT ;  /* 0x0000004f3000920c */ /* 0x080fe40003f46270 */
[----:B------:R-:W-:Y:S02]  /*5b00*/  @!P1 FSEL R9, R9, RZ, !P5 ;  /* 0x000000ff09099208 */ /* 0x000fe40006800000 */
[----:B------:R-:W-:Y:S02]  /*5b10*/  @!P1 FSEL R6, R6, RZ, !P2 ;  /* 0x000000ff06069208 */ /* 0x000fe40005000000 */
[----:B------:R-:W-:Y:S01]  /*5b20*/  @!P1 ISETP.GE.AND P2, PT, R28, R79, PT ;  /* 0x0000004f1c00920c */ /* 0x000fe20003f46270 */
[----:B------:R-:W-:Y:S01]  /*5b30*/  @!P1 VIADD R28, R66, 0xfffffffd ;  /* 0xfffffffd421c9836 */ /* 0x000fe20000000000 */
[----:B------:R-:W-:-:S02]  /*5b40*/  @!P1 FSEL R5, R5, RZ, !P4 ;  /* 0x000000ff05059208 */ /* 0x000fc40006000000 */
[CC--:B------:R-:W-:Y:S02]  /*5b50*/  @!P1 ISETP.GE.AND P5, PT, R66.reuse, R79.reuse, PT ;  /* 0x0000004f4200920c */ /* 0x0c0fe40003fa6270 */
[-C--:B------:R-:W-:Y:S02]  /*5b60*/  @!P1 ISETP.GE.AND P4, PT, R66, R79.reuse, PT ;  /* 0x0000004f4200920c */ /* 0x080fe40003f86270 */
[----:B------:R-:W-:Y:S02]  /*5b70*/  @!P1 FSEL R16, R16, RZ, !P0 ;  /* 0x000000ff10109208 */ /* 0x000fe40004000000 */
[----:B------:R-:W-:Y:S02]  /*5b80*/  @!P1 FSEL R11, R11, RZ, !P5 ;  /* 0x000000ff0b0b9208 */ /* 0x000fe40006800000 */
[----:B------:R-:W-:Y:S02]  /*5b90*/  @!P1 FSEL R7, R7, RZ, !P4 ;  /* 0x000000ff07079208 */ /* 0x000fe40006000000 */
[-C--:B------:R-:W-:Y:S01]  /*5ba0*/  @!P1 ISETP.GE.AND P0, PT, R28, R79.reuse, PT ;  /* 0x0000004f1c00920c */ /* 0x080fe20003f06270 */
[----:B------:R-:W-:Y:S01]  /*5bb0*/  @!P1 VIADD R28, R66, 0xfffffffe ;  /* 0xfffffffe421c9836 */ /* 0x000fe20000000000 */
[----:B------:R-:W-:-:S02]  /*5bc0*/  @!P1 ISETP.GE.AND P5, PT, R48, R79, PT ;  /* 0x0000004f3000920c */ /* 0x000fc40003fa6270 */
[-C--:B------:R-:W-:Y:S02]  /*5bd0*/  @!P1 ISETP.GE.AND P4, PT, R48, R79.reuse, PT ;  /* 0x0000004f3000920c */ /* 0x080fe40003f86270 */
[----:B------:R-:W0:Y:S01]  /*5be0*/  LDS.128 R48, [R0] ;  /* 0x0000000000307984 */ /* 0x000e220000000c00 */
[----:B------:R-:W-:Y:S02]  /*5bf0*/  @!P1 FSEL R18, R18, RZ, !P5 ;  /* 0x000000ff12129208 */ /* 0x000fe40006800000 */
        /* <DEDUP_REMOVED lines=23> */
[----:B------:R-:W-:Y:S02]  /*5d70*/  @!P1 ISETP.GE.AND P4, PT, R66, R79, PT ;  /* 0x0000004f4200920c */ /* 0x000fe40003f86270 */
[----:B------:R-:W-:Y:S02]  /*5d80*/  @!P1 FSEL R32, R32, RZ, !P3 ;  /* 0x000000ff20209208 */ /* 0x000fe40005800000 */
[----:B------:R-:W-:-:S02]  /*5d90*/  @!P1 FSEL R23, R23, RZ, !P2 ;  /* 0x000000ff17179208 */ /* 0x000fc40005000000 */
[-C--:B------:R-:W-:Y:S01]  /*5da0*/  @!P1 ISETP.GE.AND P3, PT, R28, R79.reuse, PT ;  /* 0x0000004f1c00920c */ /* 0x080fe20003f66270 */
[----:B------:R-:W-:Y:S01]  /*5db0*/  @!P1 VIADD R28, R66, 0xfffffffe ;  /* 0xfffffffe421c9836 */ /* 0x000fe20000000000 */
[CC--:B------:R-:W-:Y:S02]  /*5dc0*/  @!P1 ISETP.GE.AND P2, PT, R70.reuse, R79.reuse, PT ;  /* 0x0000004f4600920c */ /* 0x0c0fe40003f46270 */
[----:B------:R-:W-:Y:S02]  /*5dd0*/  @!P1 FSEL R27, R27, RZ, !P5 ;  /* 0x000000ff1b1b9208 */ /* 0x000fe40006800000 */
[----:B------:R-:W-:Y:S02]  /*5de0*/  @!P1 FSEL R35, R35, RZ, !P4 ;  /* 0x000000ff23239208 */ /* 0x000fe40006000000 */
[CC--:B------:R-:W-:Y:S02]  /*5df0*/  @!P1 ISETP.GE.AND P5, PT, R70.reuse, R79.reuse, PT ;  /* 0x0000004f4600920c */ /* 0x0c0fe40003fa6270 */
[----:B------:R-:W-:Y:S01]  /*5e00*/  @!P1 ISETP.GE.AND P4, PT, R70, R79, PT ;  /* 0x0000004f4600920c */ /* 0x000fe20003f86270 */
[----:B------:R-:W-:Y:S01]  /*5e10*/  @!P1 VIADD R70, R66, 0xfffffffe ;  /* 0xfffffffe42469836 */ /* 0x000fe20000000000 */
[----:B------:R-:W-:Y:S01]  /*5e20*/  @!P1 FSEL R34, R34, RZ, !P2 ;  /* 0x000000ff22229208 */ /* 0x000fe20005000000 */
[----:B0-----:R-:W-:Y:S01]  /*5e30*/  FMUL.FTZ R13, R49, R13 ;  /* 0x0000000d310d7220 */ /* 0x001fe20000410000 */
[----:B------:R-:W-:Y:S01]  /*5e40*/  @!P1 ISETP.GE.AND P2, PT, R28, R79, PT ;  /* 0x0000004f1c00920c */ /* 0x000fe20003f46270 */
[----:B------:R-:W-:Y:S01]  /*5e50*/  @!P1 VIADD R28, R66, 0xfffffffd ;  /* 0xfffffffd421c9836 */ /* 0x000fe20000000000 */
[----:B------:R-:W-:-:S02]  /*5e60*/  @!P1 FSEL R36, R36, RZ, !P0 ;  /* 0x000000ff24249208 */ /* 0x000fc40004000000 */
[-C--:B------:R-:W-:Y:S01]  /*5e70*/  @!P1 ISETP.GE.AND P0, PT, R70, R79.reuse, PT ;  /* 0x0000004f4600920c */ /* 0x080fe20003f06270 */
[----:B------:R-:W-:Y:S01]  /*5e80*/  FFMA.FTZ R13, R48, R12, R13 ;  /* 0x0000000c300d7223 */ /* 0x000fe2000001000d */
[----:B------:R-:W-:Y:S01]  /*5e90*/  @!P1 FSEL R38, R38, RZ, !P5 ;  /* 0x000000ff26269208 */ /* 0x000fe20006800000 */
[C---:B------:R-:W-:Y:S01]  /*5ea0*/  @!P1 VIADD R12, R66.reuse, 0xffffffff ;  /* 0xffffffff420c9836 */ /* 0x040fe20000000000 */
[----:B------:R-:W-:Y:S02]  /*5eb0*/  @!P1 FSEL R37, R37, RZ, !P6 ;  /* 0x000000ff25259208 */ /* 0x000fe40007000000 */
[-C--:B------:R-:W-:Y:S02]  /*5ec0*/  @!P1 ISETP.GE.AND P5, PT, R66, R79.reuse, PT ;  /* 0x0000004f4200920c */ /* 0x080fe40003fa6270 */
[----:B------:R-:W-:Y:S02]  /*5ed0*/  @!P1 ISETP.GE.AND P6, PT, R28, R79, PT ;  /* 0x0000004f1c00920c */ /* 0x000fe40003fc6270 */
[----:B------:R-:W-:-:S02]  /*5ee0*/  @!P1 FSEL R41, R41, RZ, !P2 ;  /* 0x000000ff29299208 */ /* 0x000fc40005000000 */
[----:B------:R-:W-:Y:S02]  /*5ef0*/  @!P1 FSEL R45, R45, RZ, !P0 ;  /* 0x000000ff2d2d9208 */ /* 0x000fe40004000000 */
[----:B------:R-:W-:Y:S02]  /*5f00*/  @!P1 ISETP.GE.AND P0, PT, R66, R79, PT ;  /* 0x0000004f4200920c */ /* 0x000fe40003f06270 */
[----:B------:R-:W-:Y:S01]  /*5f10*/  @!P1 FSEL R39, R39, RZ, !P5 ;  /* 0x000000ff27279208 */ /* 0x000fe20006800000 */
[C---:B------:R-:W-:Y:S01]  /*5f20*/  FMUL.FTZ R9, R49.reuse, R9 ;  /* 0x0000000931097220 */ /* 0x040fe20000410000 */
[----:B------:R-:W-:Y:S01]  /*5f30*/  @!P1 ISETP.GE.AND P5, PT, R12, R79, PT ;  /* 0x0000004f0c00920c */ /* 0x000fe20003fa6270 */
[C---:B------:R-:W-:Y:S01]  /*5f40*/  FMUL.FTZ R5, R49.reuse, R5 ;  /* 0x0000000531057220 */ /* 0x040fe20000410000 */
[----:B------:R-:W-:Y:S01]  /*5f50*/  @!P1 FSEL R40, R40, RZ, !P3 ;  /* 0x000000ff28289208 */ /* 0x000fe20005800000 */
[C---:B------:R-:W-:Y:S01]  /*5f60*/  FMUL.FTZ R17, R49.reuse, R17 ;  /* 0x0000001131117220 */ /* 0x040fe20000410000 */
[----:B------:R-:W-:Y:S01]  /*5f70*/  @!P1 FSEL R44, R44, RZ, !P6 ;  /* 0x000000ff2c2c9208 */ /* 0x000fe20007000000 */
        /* <DEDUP_REMOVED lines=10> */
[----:B------:R-:W-:Y:S01]  /*6020*/  FFMA.FTZ R5, R48, R4, R5 ;  /* 0x0000000430057223 */ /* 0x000fe20000010005 */
        /* <DEDUP_REMOVED lines=45> */
.L_x_27445:
[----:B------:R-:W-:Y:S05]  /*6300*/  BSYNC B0 ;  /* 0x0000000000007941 */ /* 0x000fea0003800000 */
.L_x_27443:
[----:B-1----:R-:W1:Y:S01]  /*6310*/  SHFL.BFLY PT, R11, R56, 0x2, 0x1f ;  /* 0x0c401f00380b7f89 */ /* 0x002e6200000e0000 */
[----:B------:R-:W4:Y:S01]  /*6320*/  S2UR UR5, SR_CgaCtaId ;  /* 0x00000000000579c3 */ /* 0x000f220000008800 */
[----:B------:R-:W-:Y:S01]  /*6330*/  SHF.R.S32.HI R24, RZ, 0x1f, R31 ;  /* 0x0000001fff187819 */ /* 0x000fe2000001141f */
[C---:B------:R-:W-:Y:S01]  /*6340*/  VIADD R23, R30.reuse, 0x1f ;  /* 0x0000001f1e177836 */ /* 0x040fe20000000000 */
[----:B------:R-:W0:Y:S01]  /*6350*/  SHFL.BFLY PT, R0, R63, 0x2, 0x1f ;  /* 0x0c401f003f007f89 */ /* 0x000e2200000e0000 */
[----:B------:R-:W-:Y:S01]  /*6360*/  LOP3.LUT R20, R30, 0xffffffc0, RZ, 0xc0, !PT ;  /* 0xffffffc01e147812 */ /* 0x000fe200078ec0ff */
[----:B------:R-:W-:Y:S01]  /*6370*/  UMOV UR4, 0x400 ;  /* 0x0000040000047882 */ /* 0x000fe20000000000 */
[----:B------:R-:W-:Y:S01]  /*6380*/  LEA.HI R24, R24, R31, RZ, 0x2 ;  /* 0x0000001f18187211 */ /* 0x000fe200078f10ff */
[----:B---3--:R-:W3:Y:S01]  /*6390*/  SHFL.BFLY PT, R5, R64, 0x2, 0x1f ;  /* 0x0c401f0040057f89 */ /* 0x008ee200000e0000 */
[----:B------:R-:W-:Y:S01]  /*63a0*/  ISETP.GT.U32.AND P3, PT, R23, 0x3e, PT ;  /* 0x0000003e1700780c */ /* 0x000fe20003f64070 */
[----:B------:R-:W-:Y:S01]  /*63b0*/  UIADD3 UR4, UR4, 0x160, URZ ;  /* 0x0000016004047890 */ /* 0x000fe2000fffe03f */
[----:B------:R-:W-:Y:S01]  /*63c0*/  SHF.R.S32.HI R23, RZ, 0x2, R24 ;  /* 0x00000002ff177819 */ /* 0x000fe20000011418 */
[----:B------:R-:W2:Y:S01]  /*63d0*/  SHFL.BFLY PT, R3, R62, 0x2, 0x1f ;  /* 0x0c401f003e037f89 */ /* 0x000ea200000e0000 */
[----:B------:R-:W-:Y:S01]  /*63e0*/  LOP3.LUT R22, R30, 0xffffffe0, RZ, 0xc0, !PT ;  /* 0xffffffe01e167812 */ /* 0x000fe200078ec0ff */
[----:B------:R-:W-:Y:S02]  /*63f0*/  BSSY B0, `(.L_x_27447) ;  /* 0x000003a000007945 */ /* 0x000fe40003800000 */
[----:B------:R-:W2:Y:S01]  /*6400*/  SHFL.BFLY PT, R4, R61, 0x2, 0x1f ;  /* 0x0c401f003d047f89 */ /* 0x000ea200000e0000 */
[----:B------:R-:W-:-:S03]  /*6410*/  IMAD R52, R52, 0x50, R23 ;  /* 0x0000005034347824 */ /* 0x000fc600078e0217 */
[----:B------:R-:W2:Y:S04]  /*6420*/  SHFL.BFLY PT, R7, R58, 0x2, 0x1f ;  /* 0x0c401f003a077f89 */ /* 0x000ea800000e0000 */
[----:B------:R-:W2:Y:S01]  /*6430*/  SHFL.BFLY PT, R9, R60, 0x2, 0x1f ;  /* 0x0c401f003c097f89 */ /* 0x000ea200000e0000 */
[----:B-1----:R-:W-:Y:S01]  /*6440*/  FADD.FTZ R14, R11, R56 ;  /* 0x000000380b0e7221 */ /* 0x002fe20000010000 */
[----:B------:R-:W-:Y:S01]  /*6450*/  LOP3.LUT R11, R31, 0x3, RZ, 0xc0, !PT ;  /* 0x000000031f0b7812 */ /* 0x000fe200078ec0ff */
[----:B----4-:R-:W-:Y:S01]  /*6460*/  ULEA UR4, UR5, UR4, 0x18 ;  /* 0x0000000405047291 */ /* 0x010fe2000f8ec03f */
[----:B------:R-:W1:Y:S01]  /*6470*/  SHFL.BFLY PT, R12, R59, 0x2, 0x1f ;  /* 0x0c401f003b0c7f89 */ /* 0x000e6200000e0000 */
[----:B0-----:R-:W-:Y:S01]  /*6480*/  FADD.FTZ R0, R0, R63 ;  /* 0x0000003f00007221 */ /* 0x001fe20000010000 */
[----:B------:R-:W-:-:S02]  /*6490*/  ISETP.NE.AND P2, PT, R11, RZ, PT ;  /* 0x000000ff0b00720c */ /* 0x000fc40003f45270 */
[----:B------:R-:W0:Y:S01]  /*64a0*/  SHFL.BFLY PT, R16, R65, 0x2, 0x1f ;  /* 0x0c401f0041107f89 */ /* 0x000e2200000e0000 */
[----:B---3--:R-:W-:Y:S01]  /*64b0*/  FADD.FTZ R8, R5, R64 ;  /* 0x0000004005087221 */ /* 0x008fe20000010000 */
[----:B------:R-:W-:Y:S02]  /*64c0*/  ISETP.NE.OR P5, PT, R20, 0x40, P2 ;  /* 0x000000401400780c */ /* 0x000fe400017a5670 */
[----:B------:R-:W3:Y:S01]  /*64d0*/  SHFL.BFLY PT, R18, R57, 0x2, 0x1f ;  /* 0x0c401f0039127f89 */ /* 0x000ee200000e0000 */
[----:B--2---:R-:W-:Y:S01]  /*64e0*/  FADD.FTZ R2, R3, R62 ;  /* 0x0000003e03027221 */ /* 0x004fe20000010000 */
[----:B------:R-:W-:Y:S01]  /*64f0*/  LEA R52, R52, UR4, 0x2 ;  /* 0x0000000434347c11 */ /* 0x000fe2000f8e10ff */
[----:B------:R-:W-:Y:S01]  /*6500*/  FADD.FTZ R4, R4, R61 ;  /* 0x0000003d04047221 */ /* 0x000fe20000010000 */
[----:B------:R-:W2:Y:S01]  /*6510*/  SHFL.BFLY PT, R3, R0, 0x1, 0x1f ;  /* 0x0c201f0000037f89 */ /* 0x000ea200000e0000 */
[----:B------:R-:W-:Y:S01]  /*6520*/  ISETP.NE.OR P4, PT, R22, 0x20, P2 ;  /* 0x000000201600780c */ /* 0x000fe20001785670 */
[----:B------:R-:W-:-:S02]  /*6530*/  FADD.FTZ R6, R7, R58 ;  /* 0x0000003a07067221 */ /* 0x000fc40000010000 */
[----:B------:R-:W4:Y:S01]  /*6540*/  SHFL.BFLY PT, R5, R2, 0x1, 0x1f ;  /* 0x0c201f0002057f89 */ /* 0x000f2200000e0000 */
[C---:B------:R-:W-:Y:S01]  /*6550*/  ISETP.GT.OR P0, PT, R30.reuse, 0x3f, P2 ;  /* 0x0000003f1e00780c */ /* 0x040fe20001704670 */
[----:B------:R-:W-:Y:S02]  /*6560*/  FADD.FTZ R10, R9, R60 ;  /* 0x0000003c090a7221 */ /* 0x000fe40000010000 */
[----:B------:R-:W4:Y:S01]  /*6570*/  SHFL.BFLY PT, R7, R4, 0x1, 0x1f ;  /* 0x0c201f0004077f89 */ /* 0x000f2200000e0000 */
[----:B------:R-:W-:Y:S01]  /*6580*/  ISETP.GT.OR P1, PT, R30, 0x1f, P2 ;  /* 0x0000001f1e00780c */ /* 0x000fe20001724670 */
[----:B-1----:R-:W-:Y:S02]  /*6590*/  FADD.FTZ R12, R12, R59 ;  /* 0x0000003b0c0c7221 */ /* 0x002fe40000010000 */
[----:B------:R-:W1:Y:S01]  /*65a0*/  SHFL.BFLY PT, R9, R8, 0x1, 0x1f ;  /* 0x0c201f0008097f89 */ /* 0x000e6200000e0000 */
[----:B0-----:R-:W-:-:S03]  /*65b0*/  FADD.FTZ R16, R16, R65 ;  /* 0x0000004110107221 */ /* 0x001fc60000010000 */
[----:B------:R-:W0:Y:S01]  /*65c0*/  SHFL.BFLY PT, R11, R6, 0x1, 0x1f ;  /* 0x0c201f00060b7f89 */ /* 0x000e2200000e0000 */
[----:B---3--:R-:W-:-:S03]  /*65d0*/  FADD.FTZ R18, R18, R57 ;  /* 0x0000003912127221 */ /* 0x008fc60000010000 */
[----:B------:R-:W3:Y:S04]  /*65e0*/  SHFL.BFLY PT, R13, R10, 0x1, 0x1f ;  /* 0x0c201f000a0d7f89 */ /* 0x000ee800000e0000 */
[----:B------:R-:W3:Y:S01]  /*65f0*/  SHFL.BFLY PT, R15, R12, 0x1, 0x1f ;  /* 0x0c201f000c0f7f89 */ /* 0x000ee200000e0000 */
[----:B--2---:R-:W-:-:S03]  /*6600*/  FADD.FTZ R0, R0, R3 ;  /* 0x0000000300007221 */ /* 0x004fc60000010000 */
[----:B------:R-:W2:Y:S01]  /*6610*/  SHFL.BFLY PT, R17, R14, 0x1, 0x1f ;  /* 0x0c201f000e117f89 */ /* 0x000ea200000e0000 */
[----:B----4-:R-:W-:-:S03]  /*6620*/  FADD.FTZ R2, R2, R5 ;  /* 0x0000000502027221 */ /* 0x010fc60000010000 */
[----:B------:R-:W4:Y:S01]  /*6630*/  SHFL.BFLY PT, R19, R16, 0x1, 0x1f ;  /* 0x0c201f0010137f89 */ /* 0x000f2200000e0000 */
[----:B------:R-:W-:-:S03]  /*6640*/  FADD.FTZ R3, R4, R7 ;  /* 0x0000000704037221 */ /* 0x000fc60000010000 */
[----:B------:R-:W4:Y:S01]  /*6650*/  SHFL.BFLY PT, R21, R18, 0x1, 0x1f ;  /* 0x0c201f0012157f89 */ /* 0x000f2200000e0000 */
[----:B-1----:R-:W-:Y:S01]  /*6660*/  FADD.FTZ R8, R8, R9 ;  /* 0x0000000908087221 */ /* 0x002fe20000010000 */
[----:B------:R-:W-:Y:S01]  /*6670*/  BAR.SYNC.DEFER_BLOCKING 0x0 ;  /* 0x0000000000007b1d */ /* 0x000fe20000010000 */
[----:B0-----:R-:W-:Y:S01]  /*6680*/  FADD.FTZ R9, R6, R11 ;  /* 0x0000000b06097221 */ /* 0x001fe20000010000 */
[----:B---3--:R-:W-:Y:S01]  /*6690*/  FADD.FTZ R27, R10, R13 ;  /* 0x0000000d0a1b7221 */ /* 0x008fe20000010000 */
[----:B------:R-:W-:Y:S01]  /*66a0*/  FADD.FTZ R29, R12, R15 ;  /* 0x0000000f0c1d7221 */ /* 0x000fe20000010000 */
        /* <DEDUP_REMOVED lines=14> */
.L_x_27448:
[----:B------:R-:W-:Y:S05]  /*6790*/  BSYNC B0 ;  /* 0x0000000000007941 */ /* 0x000fea0003800000 */
.L_x_27447:
        /* <DEDUP_REMOVED lines=23> */
.L_x_27450:
[----:B------:R-:W-:Y:S05]  /*6910*/  BSYNC B0 ;  /* 0x0000000000007941 */ /* 0x000fea0003800000 */
.L_x_27449:
        /* <DEDUP_REMOVED lines=13> */
.L_x_27452:
[----:B------:R-:W-:Y:S05]  /*69f0*/  BSYNC B0 ;  /* 0x0000000000007941 */ /* 0x000fea0003800000 */
.L_x_27451:
        /* <DEDUP_REMOVED lines=23> */
.L_x_27454:
[----:B------:R-:W-:Y:S05]  /*6b70*/  BSYNC B0 ;  /* 0x0000000000007941 */ /* 0x000fea0003800000 */
.L_x_27453:
        /* <DEDUP_REMOVED lines=24> */
[----:B------:R-:W-:Y:S02]  /*6d00*/  LEA.HI.X.SX32 R12, R5, UR7, 0x1, P1 ;  /* 0x00000007050c7c11 */ /* 0x000fe400088f0eff */
[----:B------:R-:W-:-:S02]  /*6d10*/  LEA R4, P0, R10, UR8, 0x2 ;  /* 0x000000080a047c11 */ /* 0x000fc4000f8010ff */
        /* <DEDUP_REMOVED lines=10> */
[----:B------:R-:W-:Y:S01]  /*6dc0*/  LEA.HI.X.SX32 R18, R13, UR7, 0x1, P3 ;  /* 0x000000070d127c11 */ /* 0x000fe200098f0eff */
[----:B------:R-:W-:Y:S01]  /*6dd0*/  STG.E desc[UR10][R6.64], R2 ;  /* 0x0000000206007986 */ /* 0x000fe2000c10190a */
[----:B------:R-:W-:Y:S02]  /*6de0*/  IADD3 R21, P0, R10, UR4, RZ ;  /* 0x000000040a157c10 */ /* 0x000fe4000ff1e0ff */
[----:B------:R-:W-:Y:S02]  /*6df0*/  LEA.HI.X.SX32 R22, R11, UR7, 0x1, P1 ;  /* 0x000000070b167c11 */ /* 0x000fe400088f0eff */
[----:B------:R-:W-:Y:S02]  /*6e00*/  LEA.HI.X.SX32 R20, R12, UR7, 0x1, P2 ;  /* 0x000000070c147c11 */ /* 0x000fe400090f0eff */
[----:B------:R-:W-:Y:S02]  /*6e10*/  LEA R16, P3, R17, UR8, 0x2 ;  /* 0x0000000811107c11 */ /* 0x000fe4000f8610ff */
        /* <DEDUP_REMOVED lines=37> */
.L_x_27412:
[----:B------:R-:W-:Y:S01]  /*7070*/  BSSY B1, `(.L_x_27455) ;  /* 0x0000007000017945 */ /* 0x000fe20003800000 */
[----:B------:R-:W-:Y:S02]  /*7080*/  IMAD.MOV.U32 R26, RZ, RZ, 0x1 ;  /* 0x00000001ff1a7424 */ /* 0x000fe400078e00ff */
[----:B------:R-:W-:Y:S02]  /*7090*/  IMAD.MOV.U32 R25, RZ, RZ, 0x1f ;  /* 0x0000001fff197424 */ /* 0x000fe400078e00ff */
[----:B------:R-:W-:-:S07]  /*70a0*/  IMAD.MOV.U32 R24, RZ, RZ, -0x1 ;  /* 0xffffffffff187424 */ /* 0x000fce00078e00ff */
[----:B------:R-:W-:Y:S05]  /*70b0*/  WARPSYNC.COLLECTIVE R24, `(.L_x_27456) ;  /* 0x0000000018087348 */ /* 0x000fea0003c00000 */
[----:B------:R0:W1:Y:S02]  /*70c0*/  SHFL.BFLY P0, R48, R27, R26, R25 ;  /* 0x0c00001a1b307389 */ /* 0x0000640000000019 */
[----:B01----:R-:W-:Y:S01]  /*70d0*/  ENDCOLLECTIVE ;  /* 0x000000000000791b */ /* 0x003fe20003800000 */
.L_x_27456:
[----:B------:R-:W-:Y:S05]  /*70e0*/  BSYNC B1 ;  /* 0x0000000000017941 */ /* 0x000fea0003800000 */
.L_x_27455:
[----:B------:R-:W-:Y:S05]  /*70f0*/  BRA `(.L_x_27457) ;  /* 0xffffffb000e07947 */ /* 0x000fea000383ffff */
.L_x_27416:
[----:B------:R-:W-:Y:S01]  /*7100*/  BSSY B1, `(.L_x_27458) ;  /* 0x0000007000017945 */ /* 0x000fe20003800000 */
[----:B------:R-:W-:Y:S02]  /*7110*/  IMAD.MOV.U32 R26, RZ, RZ, 0x1 ;  /* 0x00000001ff1a7424 */ /* 0x000fe400078e00ff */
[----:B------:R-:W-:Y:S02]  /*7120*/  IMAD.MOV.U32 R25, RZ, RZ, 0x1f ;  /* 0x0000001fff197424 */ /* 0x000fe400078e00ff */
[----:B------:R-:W-:-:S07]  /*7130*/  IMAD.MOV.U32 R24, RZ, RZ, -0x1 ;  /* 0xffffffffff187424 */ /* 0x000fce00078e00ff */
[----:B------:R-:W-:Y:S05]  /*7140*/  WARPSYNC.COLLECTIVE R24, `(.L_x_27459) ;  /* 0x0000000018087348 */ /* 0x000fea0003c00000 */
[----:B------:R0:W1:Y:S02]  /*7150*/  SHFL.BFLY P0, R48, R27, R26, R25 ;  /* 0x0c00001a1b307389 */ /* 0x0000640000000019 */
[----:B01----:R-:W-:Y:S01]  /*7160*/  ENDCOLLECTIVE ;  /* 0x000000000000791b */ /* 0x003fe20003800000 */
.L_x_27459:
[----:B------:R-:W-:Y:S05]  /*7170*/  BSYNC B1 ;  /* 0x0000000000017941 */ /* 0x000fea0003800000 */
.L_x_27458:
[----:B------:R-:W-:Y:S05]  /*7180*/  BRA `(.L_x_27460) ;  /* 0xffffffc0001c7947 */ /* 0x000fea000383ffff */
.L_x_27420:
        /* <DEDUP_REMOVED lines=8> */
.L_x_27462:
[----:B------:R-:W-:Y:S05]  /*7210*/  BSYNC B0 ;  /* 0x0000000000007941 */ /* 0x000fea0003800000 */
.L_x_27461:
[----:B------:R-:W-:Y:S01]  /*7220*/  FMNMX.FTZ R27, R48, R74, !PT ;  /* 0x0000004a301b7209 */ /* 0x000fe20007810000 */
[----:B------:R-:W-:Y:S02]  /*7230*/  IMAD.MOV.U32 R26, RZ, RZ, 0x8 ;  /* 0x00000008ff1a7424 */ /* 0x000fe400078e00ff */
[----:B------:R-:W-:Y:S02]  /*7240*/  IMAD.MOV.U32 R25, RZ, RZ, 0x1f ;  /* 0x0000001fff197424 */ /* 0x000fe400078e00ff */
[----:B------:R-:W-:-:S07]  /*7250*/  IMAD.MOV.U32 R24, RZ, RZ, -0x1 ;  /* 0xffffffffff187424 */ /* 0x000fce00078e00ff */
[----:B------:R-:W-:Y:S05]  /*7260*/  WARPSYNC.COLLECTIVE R24, `(.L_x_27463) ;  /* 0x0000000018087348 */ /* 0x000fea0003c00000 */
[----:B------:R0:W1:Y:S02]  /*7270*/  SHFL.BFLY P0, R48, R27, R26, R25 ;  /* 0x0c00001a1b307389 */ /* 0x0000640000000019 */
[----:B01----:R-:W-:Y:S01]  /*7280*/  ENDCOLLECTIVE ;  /* 0x000000000000791b */ /* 0x003fe20003800000 */
.L_x_27463:
[----:B------:R-:W-:Y:S01]  /*7290*/  IMAD.MOV.U32 R26, RZ, RZ, 0x4 ;  /* 0x00000004ff1a7424 */ /* 0x000fe200078e00ff */
[----:B------:R-:W-:-:S05]  /*72a0*/  FMNMX.FTZ R2, R27, R48, !PT ;  /* 0x000000301b027209 */ /* 0x000fca0007810000 */
[----:B------:R-:W-:-:S07]  /*72b0*/  IMAD.MOV.U32 R27, RZ, RZ, R2 ;  /* 0x000000ffff1b7224 */ /* 0x000fce00078e0002 */
[----:B------:R-:W-:Y:S05]  /*72c0*/  WARPSYNC.COLLECTIVE R24, `(.L_x_27464) ;  /* 0x0000000018087348 */ /* 0x000fea0003c00000 */
[----:B------:R0:W1:Y:S02]  /*72d0*/  SHFL.BFLY P0, R48, R27, R26, R25 ;  /* 0x0c00001a1b307389 */ /* 0x0000640000000019 */
[----:B01----:R-:W-:Y:S01]  /*72e0*/  ENDCOLLECTIVE ;  /* 0x000000000000791b */ /* 0x003fe20003800000 */
.L_x_27464:
[----:B------:R-:W-:Y:S01]  /*72f0*/  IMAD.MOV.U32 R26, RZ, RZ, 0x2 ;  /* 0x00000002ff1a7424 */ /* 0x000fe200078e00ff */
[----:B------:R-:W-:-:S05]  /*7300*/  FMNMX.FTZ R5, R2, R48, !PT ;  /* 0x0000003002057209 */ /* 0x000fca0007810000 */
[----:B------:R-:W-:-:S07]  /*7310*/  IMAD.MOV.U32 R27, RZ, RZ, R5 ;  /* 0x000000ffff1b7224 */ /* 0x000fce00078e0005 */
[----:B------:R-:W-:Y:S05]  /*7320*/  WARPSYNC.COLLECTIVE R24, `(.L_x_27465) ;  /* 0x0000000018087348 */ /* 0x000fea0003c00000 */
[----:B------:R0:W1:Y:S02]  /*7330*/  SHFL.BFLY P0, R48, R27, R26, R25 ;  /* 0x0c00001a1b307389 */ /* 0x0000640000000019 */
[----:B01----:R-:W-:Y:S01]  /*7340*/  ENDCOLLECTIVE ;  /* 0x000000000000791b */ /* 0x003fe20003800000 */
.L_x_27465:
[----:B------:R-:W-:Y:S05]  /*7350*/  BRA `(.L_x_27466) ;  /* 0xffffffc000447947 */ /* 0x000fea000383ffff */
.L_x_27467:
        /* <DEDUP_REMOVED lines=10> */
.L_x_30043:


//--------------------- .text._ZN4vllm25paged_attention_v2_kernelIffLi64ELi16ELi128ELNS_18Fp8KVCacheDataTypeE0ELb0ELi512EEEvPfS2_PT_PKS3_PKT0_S9_ifPKiSB_iPKfiiiSD_SD_iiiii --------------------------
	.section	.text._ZN4vllm25paged_attention_v2_kernelIffLi64ELi16ELi128ELNS_18Fp8KVCacheDataTypeE0ELb0ELi512EEEvPfS2_PT_PKS3_PKT0_S9_ifPKiSB_iPKfiiiSD_SD_iiiii,"ax",@progbits
	.align	128
        .global         _ZN4vllm25paged_attention_v2_kernelIffLi64ELi16ELi128ELNS_18Fp8KVCacheDataTypeE0ELb0ELi512EEEvPfS2_PT_PKS3_PKT0_S9_ifPKiSB_iPKfiiiSD_SD_iiiii
        .type           _ZN4vllm25paged_attention_v2_kernelIffLi64ELi16ELi128ELNS_18Fp8KVCacheDataTypeE0ELb0ELi512EEEvPfS2_PT_PKS3_PKT0_S9_ifPKiSB_iPKfiiiSD_SD_iiiii,@function
        .size           _ZN4vllm25paged_attention_v2_kernelIffLi64ELi16ELi128ELNS_18Fp8KVCacheDataTypeE0ELb0ELi512EEEvPfS2_PT_PKS3_PKT0_S9_ifPKiSB_iPKfiiiSD_SD_iiiii,(.L_x_30044 - _ZN4vllm25paged_attention_v2_kernelIffLi64ELi16ELi128ELNS_18Fp8KVCacheDataTypeE0ELb0ELi512EEEvPfS2_PT_PKS3_PKT0_S9_ifPKiSB_iPKfiiiSD_SD_iiiii)
        .other          _ZN4vllm25paged_attention_v2_kernelIffLi64ELi16ELi128ELNS_18Fp8KVCacheDataTypeE0ELb0ELi512EEEvPfS2_PT_PKS3_PKT0_S9_ifPKiSB_iPKfiiiSD_SD_iiiii,@"STO_CUDA_ENTRY STV_DEFAULT"
_ZN4vllm25paged_attention_v2_kernelIffLi64ELi16ELi128ELNS_18Fp8KVCacheDataTypeE0ELb0ELi512EEEvPfS2_PT_PKS3_PKT0_S9_ifPKiSB_iPKfiiiSD_SD_iiiii:
.text._ZN4vllm25paged_attention_v2_kernelIffLi64ELi16ELi128ELNS_18Fp8KVCacheDataTypeE0ELb0ELi512EEEvPfS2_PT_PKS3_PKT0_S9_ifPKiSB_iPKfiiiSD_SD_iiiii:
        /* <DEDUP_REMOVED lines=122> */
.L_x_27472:
        /* <DEDUP_REMOVED lines=11> */
.L_x_27471:
[----:B------:R-:W-:Y:S05]  /*0850*/  BSYNC B1 ;  /* 0x0000000000017941 */ /* 0x000fea0003800000 */
.L_x_27470:
        /* <DEDUP_REMOVED lines=8> */
[C---:B-1----:R-:W-:Y:S01]  /*08e0*/  LEA R16, P0, R6.reuse, R4, 0x2 ;  /* 0x0000000406107211 */ /* 0x042fe200078010ff */
[C---:B------:R-:W-:Y:S02]  /*08f0*/  IMAD R4, R9.reuse, 0x2, R54 ;  /* 0x0000000209047824 */ /* 0x040fe400078e0236 */
[C---:B------:R-:W-:Y:S01]  /*0900*/  IMAD R3, R9.reuse, 0x8, R8 ;  /* 0x0000000809037824 */ /* 0x040fe200078e0208 */
[----:B------:R-:W-:Y:S01]  /*0910*/  LEA.HI.X R19, R6, R5, R11, 0x2, P0 ;  /* 0x0000000506137211 */ /* 0x000fe200000f140b */
[----:B------:R-:W-:Y:S02]  /*0920*/  VIADD R6, R9, 0xffffff00 ;  /* 0xffffff0009067836 */ /* 0x000fe40000000000 */
[----:B------:R-:W-:Y:S02]  /*0930*/  IMAD.SHL.U32 R21, R4, 0x2, RZ ;  /* 0x0000000204157824 */ /* 0x000fe400078e00ff */
[----:B------:R-:W-:-:S07]  /*0940*/  VIADD R3, R3, 0x400 ;  /* 0x0000040003037836 */ /* 0x000fce0000000000 */
.L_x_27473:
        /* <DEDUP_REMOVED lines=17> */
.L_x_27469:
[----:B------:R-:W-:Y:S05]  /*0a60*/  BSYNC B0 ;  /* 0x0000000000007941 */ /* 0x000fea0003800000 */
.L_x_27468:
        /* <DEDUP_REMOVED lines=15> */
[----:B------:R-:W-:Y:S01]  /*0b60*/  SHF.R.S32.HI R4, RZ, 0x1f, R7 ;  /* 0x0000001fff047819 */ /* 0x000fe20000011407 */
[C---:B------:R-:W-:Y:S01]  /*0b70*/  IMAD.SHL.U32 R51, R54.reuse, 0x2, RZ ;  /* 0x0000000236337824 */ /* 0x040fe200078e00ff */
[----:B------:R-:W0:Y:S01]  /*0b80*/  S2UR UR7, SR_CgaCtaId ;  /* 0x00000000000779c3 */ /* 0x000e220000008800 */
        /* <DEDUP_REMOVED lines=10> */
[----:B------:R-:W-:Y:S01]  /*0c30*/  IMAD.IADD R34, R7, 0x1, -R4 ;  /* 0x0000000107227824 */ /* 0x000fe200078e0a04 */
[----:B------:R-:W-:Y:S01]  /*0c40*/  LOP3.LUT R6, R6, 0xfffffffc, RZ, 0xc0, !PT ;  /* 0xfffffffc06067812 */ /* 0x000fe200078ec0ff */
[C---:B------:R-:W-:Y:S01]  /*0c50*/  VIADD R7, R54.reuse, 0x6 ;  /* 0x0000000636077836 */ /* 0x040fe20000000000 */
        /* <DEDUP_REMOVED lines=13> */
[C---:B------:R-:W-:Y:S01]  /*0d30*/  VIADD R9, R54.reuse, 0x10 ;  /* 0x0000001036097836 */ /* 0x040fe20000000000 */
        /* <DEDUP_REMOVED lines=9> */
[C---:B------:R-:W-:Y:S01]  /*0dd0*/  VIADD R11, R54.reuse, 0xc ;  /* 0x0000000c360b7836 */ /* 0x040fe20000000000 */
[----:B------:R-:W-:Y:S01]  /*0de0*/  SHF.R.S32.HI R19, RZ, 0x1f, R30 ;  /* 0x0000001fff137819 */ /* 0x000fe2000001141e */
        /* <DEDUP_REMOVED lines=13> */
[----:B------:R-:W-:Y:S01]  /*0ec0*/  LEA.HI R23, R23, R24, RZ, 0x2 ;  /* 0x0000001817177211 */ /* 0x000fe200078f10ff */
[----:B------:R-:W-:Y:S01]  /*0ed0*/  IMAD.SHL.U32 R26, R15, 0x2, RZ ;  /* 0x000000020f1a7824 */ /* 0x000fe200078e00ff */
[----:B------:R-:W-:Y:S01]  /*0ee0*/  LOP3.LUT R13, R13, 0xfffffffc, RZ, 0xc0, !PT ;  /* 0xfffffffc0d0d7812 */ /* 0x000fe200078ec0ff */
[----:B------:R-:W-:Y:S01]  /*0ef0*/  VIADD R27, R54, 0x1a ;  /* 0x0000001a361b7836 */ /* 0x000fe20000000000 */
[----:B------:R-:W-:Y:S01]  /*0f00*/  LOP3.LUT R19, R19, 0xfffffffc, RZ, 0xc0, !PT ;  /* 0xfffffffc13137812 */ /* 0x000fe200078ec0ff */
[----:B------:R-:W-:Y:S01]  /*0f10*/  ULDC UR5, c[0x0][0x270] ;  /* 0x00009c0000057ab9 */ /* 0x000fe20000000800 */
[----:B------:R-:W-:Y:S01]  /*0f20*/  SHF.R.S32.HI R3, RZ, 0x1f, R42 ;  /* 0x0000001fff037819 */ /* 0x000fe2000001142a */
[----:B------:R-:W-:Y:S01]  /*0f30*/  IMAD.IADD R40, R40, 0x1, -R13 ;  /* 0x0000000128287824 */ /* 0x000fe200078e0a0d */
[----:B------:R-:W-:Y:S01]  /*0f40*/  LOP3.LUT R23, R23, 0xfffffffc, RZ, 0xc0, !PT ;  /* 0xfffffffc17177812 */ /* 0x000fe200078ec0ff */
        /* <DEDUP_REMOVED lines=18> */
[----:B------:R-:W-:Y:S01]  /*1070*/  IMAD.IADD R26, R26, 0x1, -R21 ;  /* 0x000000011a1a7824 */ /* 0x000fe200078e0a15 */
[----:B------:R-:W-:Y:S01]  /*1080*/  LOP3.LUT R25, R25, 0xfffffffc, RZ, 0xc0, !PT ;  /* 0xfffffffc19197812 */ /* 0x000fe200078ec0ff */
[----:B------:R-:W1:Y:S01]  /*1090*/  LDC R21, c[0x0][0x26c] ;  /* 0x00009b00ff157b82 */ /* 0x000e620000000800 */
[----:B------:R-:W-:Y:S01]  /*10a0*/  SHF.R.S32.HI R16, RZ, 0x1f, R33 ;  /* 0x0000001fff107819 */ /* 0x000fe20000011421 */
[----:B------:R-:W-:Y:S01]  /*10b0*/  IMAD R29, R2, UR5, RZ ;  /* 0x00000005021d7c24 */ /* 0x000fe2000f8e02ff */
[----:B------:R-:W-:Y:S01]  /*10c0*/  LEA.HI R3, R3, R28, RZ, 0x2 ;  /* 0x0000001c03037211 */ /* 0x000fe200078f10ff */
[----:B------:R-:W-:Y:S01]  /*10d0*/  IMAD.IADD R22, R22, 0x1, -R25 ;  /* 0x0000000116167824 */ /* 0x000fe200078e0a19 */
[----:B------:R-:W-:Y:S01]  /*10e0*/  LEA.HI R35, R16, R33, RZ, 0x2 ;  /* 0x0000002110237211 */ /* 0x000fe200078f10ff */
[----:B------:R-:W-:Y:S01]  /*10f0*/  VIADD R25, R54, 0x1c ;  /* 0x0000001c36197836 */ /* 0x000fe20000000000 */
        /* <DEDUP_REMOVED lines=8> */
[----:B------:R-:W-:Y:S01]  /*1180*/  IADD3 R62, P0, R29, R16, RZ ;  /* 0x000000101d3e7210 */ /* 0x000fe20007f1e0ff */
[----:B------:R-:W-:Y:S01]  /*1190*/  UMOV UR5, 0x400 ;  /* 0x0000040000057882 */ /* 0x000fe20000000000 */
[----:B------:R-:W-:Y:S01]  /*11a0*/  SHF.R.S32.HI R3, RZ, 0x1f, R20 ;  /* 0x0000001fff037819 */ /* 0x000fe20000011414 */
[----:B------:R-:W-:Y:S01]  /*11b0*/  IMAD.SHL.U32 R8, R8, 0x20, RZ ;  /* 0x0000002008087824 */ /* 0x000fe200078e00ff */
[----:B------:R-:W-:Y:S01]  /*11c0*/  SHF.R.S32.HI R31, RZ, 0x1f, R4 ;  /* 0x0000001fff1f7819 */ /* 0x000fe20000011404 */
[----:B------:R-:W-:Y:S01]  /*11d0*/  IMAD.SHL.U32 R7, R7, 0x20, RZ ;  /* 0x0000002007077824 */ /* 0x000fe200078e00ff */
[----:B------:R-:W-:Y:S01]  /*11e0*/  LEA.HI.X.SX32 R63, R29, R38, 0x1, P0 ;  /* 0x000000261d3f7211 */ /* 0x000fe200000f0eff */
[----:B------:R-:W-:Y:S01]  /*11f0*/  IMAD.SHL.U32 R9, R9, 0x20, RZ ;  /* 0x0000002009097824 */ /* 0x000fe200078e00ff */
[----:B------:R-:W-:Y:S01]  /*1200*/  LEA.HI R3, R3, R20, RZ, 0x2 ;  /* 0x0000001403037211 */ /* 0x000fe200078f10ff */
[----:B0-----:R-:W-:Y:S01]  /*1210*/  ULEA UR10, UR7, UR5, 0x18 ;  /* 0x00000005070a7291 */ /* 0x001fe2000f8ec03f */
[----:B------:R-:W-:-:S02]  /*1220*/  LEA.HI R29, R5, R5, RZ, 0x1 ;  /* 0x00000005051d7211 */ /* 0x000fc400078f08ff */
[----:B------:R-:W-:Y:S02]  /*1230*/  LEA.HI R31, R31, R4, RZ, 0x2 ;  /* 0x000000041f1f7211 */ /* 0x000fe400078f10ff */
[----:B-----5:R-:W-:Y:S01]  /*1240*/  FSETP.NEU.FTZ.AND P0, PT, R55, RZ, PT ;  /* 0x000000ff3700720b */ /* 0x020fe20003f1d000 */
[----:B------:R-:W-:Y:S01]  /*1250*/  IMAD.SHL.U32 R29, R29, 0x20, RZ ;  /* 0x000000201d1d7824 */ /* 0x000fe200078e00ff */
[----:B------:R-:W-:Y:S02]  /*1260*/  LEA.HI R13, R13, R13, RZ, 0x1 ;  /* 0x0000000d0d0d7211 */ /* 0x000fe400078f08ff */
[----:B------:R-:W-:Y:S02]  /*1270*/  LEA.HI R27, R27, R27, RZ, 0x1 ;  /* 0x0000001b1b1b7211 */ /* 0x000fe400078f08ff */
[----:B------:R-:W-:Y:S01]  /*1280*/  LEA.HI R25, R25, R25, RZ, 0x1 ;  /* 0x0000001919197211 */ /* 0x000fe200078f08ff */
[----:B------:R-:W-:Y:S01]  /*1290*/  IMAD.SHL.U32 R13, R13, 0x20, RZ ;  /* 0x000000200d0d7824 */ /* 0x000fe200078e00ff */
[----:B------:R-:W-:-:S02]  /*12a0*/  LEA.HI R23, R23, R23, RZ, 0x1 ;  /* 0x0000001717177211 */ /* 0x000fc400078f08ff */
[----:B------:R-:W-:Y:S01]  /*12b0*/  LOP3.LUT R3, R3, 0xfffffffc, RZ, 0xc0, !PT ;  /* 0xfffffffc03037812 */ /* 0x000fe200078ec0ff */
[----:B------:R-:W-:Y:S01]  /*12c0*/  IMAD.SHL.U32 R37, R25, 0x20, RZ ;  /* 0x0000002019257824 */ /* 0x000fe200078e00ff */
[----:B------:R-:W-:Y:S01]  /*12d0*/  LOP3.LUT R31, R31, 0xfffffffc, RZ, 0xc0, !PT ;  /* 0xfffffffc1f1f7812 */ /* 0x000fe200078ec0ff */
[----:B------:R-:W-:Y:S01]  /*12e0*/  IMAD.SHL.U32 R38, R23, 0x20, RZ ;  /* 0x0000002017267824 */ /* 0x000fe200078e00ff */
        /* <DEDUP_REMOVED lines=15> */
[----:B------:R-:W-:Y:S01]  /*13e0*/  IMAD.SHL.U32 R14, R14, 0x20, RZ ;  /* 0x000000200e0e7824 */ /* 0x000fe200078e00ff */
[----:B------:R-:W-:Y:S01]  /*13f0*/  LOP3.LUT R49, R29, 0xffffffc0, RZ, 0xc0, !PT ;  /* 0xffffffc01d317812 */ /* 0x000fe200078ec0ff */
[----:B------:R-:W-:Y:S01]  /*1400*/  IMAD.IADD R4, R33, 0x1, -R36 ;  /* 0x0000000121047824 */ /* 0x000fe200078e0a24 */
[----:B-1----:R-:W-:Y:S01]  /*1410*/  SHF.R.S32.HI R5, RZ, 0x1f, R21 ;  /* 0x0000001fff057819 */ /* 0x002fe20000011415 */
        /* <DEDUP_REMOVED lines=35> */
[----:B------:R-:W-:Y:S02]  /*1650*/  IMAD R60, R60, 0x200, R19 ;  /* 0x000002003c3c7824 */ /* 0x000fe400078e0213 */
[----:B------:R-:W-:Y:S01]  /*1660*/  IMAD.MOV.U32 R52, RZ, RZ, -0x800001 ;  /* 0xff7fffffff347424 */ /* 0x000fe200078e00ff */
[----:B------:R-:W-:Y:S01]  /*1670*/  LEA.HI.X R55, R18, UR11, R55, 0x2, P0 ;  /* 0x0000000b12377c11 */ /* 0x000fe200080f1437 */
[----:B------:R-:W-:-:S02]  /*1680*/  IMAD.MOV.U32 R59, RZ, RZ, R53 ;  /* 0x000000ffff3b7224 */ /* 0x000fc400078e0035 */
[----:B------:R-:W-:-:S07]  /*1690*/  VIADD R61, R16, UR5 ;  /* 0x00000005103d7c36 */ /* 0x000fce0008000000 */
.L_x_27480:
[----:B------:R-:W-:Y:S02]  /*16a0*/  IMAD.MOV.U32 R16, RZ, RZ, R56 ;  /* 0x000000ffff107224 */ /* 0x000fe400078e0038 */
[----:B------:R-:W-:-:S05]  /*16b0*/  IMAD.MOV.U32 R17, RZ, RZ, R55 ;  /* 0x000000ffff117224 */ /* 0x000fca00078e0037 */
[----:B0-----:R0:W2:Y:S01]  /*16c0*/  LDG.E.CONSTANT R16, desc[UR8][R16.64] ;  /* 0x0000000810107981 */ /* 0x0010a2000c1e9900 */
        /* <DEDUP_REMOVED lines=11> */
[----:B------:R-:W-:-:S06]  /*1780*/  LEA.HI.X R35, R18, UR13, R19, 0x2, P2 ;  /* 0x0000000d12237c11 */ /* 0x000fcc00090f1413 */
[----:B------:R-:W2:Y:S01]  /*1790*/  LDG.E.64.CONSTANT R34, desc[UR8][R34.64] ;  /* 0x0000000822227981 */ /* 0x000ea2000c1e9b00 */
[----:B------:R-:W-:-:S05]  /*17a0*/  IADD3 R37, P0, R51, R66, RZ ;  /* 0x0000004233257210 */ /* 0x000fca0007f1e0ff */
[----:B------:R-:W-:Y:S01]  /*17b0*/  IMAD.X R38, R17, 0x1, R64, P0 ;  /* 0x0000000111267824 */ /* 0x000fe200000e0640 */
[C---:B------:R-:W-:Y:S01]  /*17c0*/  LEA R36, P0, R37.reuse, UR12, 0x2 ;  /* 0x0000000c25247c11 */ /* 0x040fe2000f8010ff */
[----:B------:R-:W2:Y:S03]  /*17d0*/  LDS.128 R16, [R6] ;  /* 0x0000000006107984 */ /* 0x000ea60000000c00 */
[----:B------:R-:W-:-:S06]  /*17e0*/  LEA.HI.X R37, R37, UR13, R38, 0x2, P0 ;  /* 0x0000000d25257c11 */ /* 0x000fcc00080f1426 */
[----:B------:R-:W3:Y:S01]  /*17f0*/  LDG.E.64.CONSTANT R36, desc[UR8][R36.64] ;  /* 0x0000000824247981 */ /* 0x000ee2000c1e9b00 */
[----:B--2---:R-:W-:Y:S01]  /*1800*/  FMUL.FTZ R39, R34, R18 ;  /* 0x0000001222277220 */ /* 0x004fe20000410000 */
[----:B------:R-:W-:Y:S01]  /*1810*/  FMUL.FTZ R38, R35, R19 ;  /* 0x0000001323267220 */ /* 0x000fe20000410000 */
[----:B------:R-:W-:Y:S02]  /*1820*/  SHF.R.S32.HI R19, RZ, 0x1f, R48 ;  /* 0x0000001fff137819 */ /* 0x000fe40000011430 */
[--C-:B------:R-:W-:Y:S02]  /*1830*/  SHF.R.S32.HI R34, RZ, 0x1f, R47.reuse ;  /* 0x0000001fff227819 */ /* 0x100fe4000001142f */
[----:B------:R-:W-:-:S04]  /*1840*/  IADD3 R18, P0, P1, R48, R66, R47 ;  /* 0x0000004230127210 */ /* 0x000fc8000791e02f */
[----:B------:R-:W-:Y:S02]  /*1850*/  IADD3.X R19, R19, R64, R34, P0, P1 ;  /* 0x0000004013137210 */ /* 0x000fe400007e2422 */
[----:B------:R-:W-:-:S04]  /*1860*/  LEA R34, P0, R18, UR12, 0x2 ;  /* 0x0000000c12227c11 */ /* 0x000fc8000f8010ff */
[----:B------:R-:W-:-:S06]  /*1870*/  LEA.HI.X R35, R18, UR13, R19, 0x2, P0 ;  /* 0x0000000d12237c11 */ /* 0x000fcc00080f1413 */
[----:B------:R-:W2:Y:S01]  /*1880*/  LDG.E.64.CONSTANT R34, desc[UR8][R34.64] ;  /* 0x0000000822227981 */ /* 0x000ea2000c1e9b00 */
[----:B---3--:R-:W-:Y:S01]  /*1890*/  FFMA.FTZ R39, R36, R16, R39 ;  /* 0x0000001024277223 */ /* 0x008fe20000010027 */
[----:B------:R-:W-:Y:S01]  /*18a0*/  FFMA.FTZ R38, R37, R17, R38 ;  /* 0x0000001125267223 */ /* 0x000fe20000010026 */
[----:B------:R-:W-:Y:S01]  /*18b0*/  SHF.R.S32.HI R37, RZ, 0x1f, R45 ;  /* 0x0000001fff257819 */ /* 0x000fe2000001142d */
[----:B------:R-:W2:Y:S01]  /*18c0*/  LDS.128 R16, [R6+0x10] ;  /* 0x0000100006107984 */ /* 0x000ea20000000c00 */
[----:B------:R-:W-:Y:S01]  /*18d0*/  SHF.R.S32.HI R36, RZ, 0x1f, R46 ;  /* 0x0000001fff247819 */ /* 0x000fe2000001142e */
[----:B--2---:R-:W-:Y:S01]  /*18e0*/  FFMA.FTZ R39, R34, R16, R39 ;  /* 0x0000001022277223 */ /* 0x004fe20000010027 */
[----:B------:R-:W-:-:S04]  /*18f0*/  IADD3 R16, P0, P1, R46, R66, R45 ;  /* 0x000000422e107210 */ /* 0x000fc8000791e02d */
[----:B------:R-:W-:Y:S02]  /*1900*/  IADD3.X R37, R36, R64, R37, P0, P1 ;  /* 0x0000004024257210 */ /* 0x000fe400007e2425 */
[----:B------:R-:W-:-:S04]  /*1910*/  LEA R36, P0, R16, UR12, 0x2 ;  /* 0x0000000c10247c11 */ /* 0x000fc8000f8010ff */
[----:B------:R-:W-:-:S06]  /*1920*/  LEA.HI.X R37, R16, UR13, R37, 0x2, P0 ;  /* 0x0000000d10257c11 */ /* 0x000fcc00080f1425 */
[----:B------:R-:W2:Y:S01]  /*1930*/  LDG.E.64.CONSTANT R36, desc[UR8][R36.64] ;  /* 0x0000000824247981 */ /* 0x000ea2000c1e9b00 */
[----:B------:R-:W-:Y:S01]  /*1940*/  FFMA.FTZ R38, R35, R17, R38 ;  /* 0x0000001123267223 */ /* 0x000fe20000010026 */
[--C-:B------:R-:W-:Y:S02]  /*1950*/  SHF.R.S32.HI R17, RZ, 0x1f, R43.reuse ;  /* 0x0000001fff117819 */ /* 0x100fe4000001142b */
[----:B------:R-:W-:Y:S02]  /*1960*/  SHF.R.S32.HI R34, RZ, 0x1f, R44 ;  /* 0x0000001fff227819 */ /* 0x000fe4000001142c */
[----:B------:R-:W-:-:S04]  /*1970*/  IADD3 R16, P0, P1, R44, R66, R43 ;  /* 0x000000422c107210 */ /* 0x000fc8000791e02b */
[----:B------:R-:W-:Y:S02]  /*1980*/  IADD3.X R17, R34, R64, R17, P0, P1 ;  /* 0x0000004022117210 */ /* 0x000fe400007e2411 */
[----:B------:R-:W-:-:S04]  /*1990*/  LEA R34, P0, R16, UR12, 0x2 ;  /* 0x0000000c10227c11 */ /* 0x000fc8000f8010ff */
[----:B------:R-:W-:-:S06]  /*19a0*/  LEA.HI.X R35, R16, UR13, R17, 0x2, P0 ;  /* 0x0000000d10237c11 */ /* 0x000fcc00080f1411 */
[----:B------:R-:W3:Y:S01]  /*19b0*/  LDG.E.64.CONSTANT R34, desc[UR8][R34.64] ;  /* 0x0000000822227981 */ /* 0x000ee2000c1e9b00 */
[----:B--2---:R-:W-:Y:S01]  /*19c0*/  FFMA.FTZ R39, R36, R18, R39 ;  /* 0x0000001224277223 */ /* 0x004fe20000010027 */
[----:B------:R-:W-:Y:S01]  /*19d0*/  FFMA.FTZ R38, R37, R19, R38 ;  /* 0x0000001325267223 */ /* 0x000fe20000010026 */
[----:B------:R-:W-:Y:S01]  /*19e0*/  SHF.R.S32.HI R37, RZ, 0x1f, R41 ;  /* 0x0000001fff257819 */ /* 0x000fe20000011429 */
[----:B------:R-:W3:Y:S01]  /*19f0*/  LDS.128 R16, [R6+0x20] ;  /* 0x0000200006107984 */ /* 0x000ee20000000c00 */
[----:B------:R-:W-:Y:S01]  /*1a00*/  SHF.R.S32.HI R36, RZ, 0x1f, R42 ;  /* 0x0000001fff247819 */ /* 0x000fe2000001142a */
[----:B---3--:R-:W-:Y:S01]  /*1a10*/  FFMA.FTZ R39, R34, R16, R39 ;  /* 0x0000001022277223 */ /* 0x008fe20000010027 */
        /* <DEDUP_REMOVED lines=62> */
[----:B------:R-:W-:Y:S01]  /*1e00*/  IADD3 R16, P0, P1, R22, R66, R21 ;  /* 0x0000004216107210 */ /* 0x000fe2000791e015 */
[----:B------:R-:W-:-:S03]  /*1e10*/  FFMA.FTZ R38, R35, R17, R38 ;  /* 0x0000001123267223 */ /* 0x000fc60000010026 */
[----:B------:R-:W-:Y:S02]  /*1e20*/  LEA R34, P2, R16, UR12, 0x2 ;  /* 0x0000000c10227c11 */ /* 0x000fe4000f8410ff */
[----:B------:R-:W-:-:S04]  /*1e30*/  IADD3.X R17, R57, R64, R58, P0, P1 ;  /* 0x0000004039117210 */ /* 0x000fc800007e243a */
[----:B------:R-:W-:-:S06]  /*1e40*/  LEA.HI.X R35, R16, UR13, R17, 0x2, P2 ;  /* 0x0000000d10237c11 */ /* 0x000fcc00090f1411 */
[----:B------:R-:W3:Y:S01]  /*1e50*/  LDG.E.64.CONSTANT R34, desc[UR8][R34.64] ;  /* 0x0000000822227981 */ /* 0x000ee2000c1e9b00 */
        /* <DEDUP_REMOVED lines=10> */
[-C--:B------:R-:W-:Y:S02]  /*1f00*/  IADD3 R17, P0, P1, R3, R66.reuse, R8 ;  /* 0x0000004203117210 */ /* 0x080fe4000791e008 */
[----:B------:R-:W-:Y:S02]  /*1f10*/  IADD3 R66, P3, P4, R4, R66, R9 ;  /* 0x0000004204427210 */ /* 0x000fe40007c7e009 */
[----:B------:R-:W-:Y:S02]  /*1f20*/  LEA R34, P2, R17, UR12, 0x2 ;  /* 0x0000000c11227c11 */ /* 0x000fe4000f8410ff */
[----:B------:R-:W-:-:S04]  /*1f30*/  IADD3.X R36, R14, R64, R11, P0, P1 ;  /* 0x000000400e247210 */ /* 0x000fc800007e240b */
[----:B------:R-:W-:Y:S02]  /*1f40*/  LEA.HI.X R35, R17, UR13, R36, 0x2, P2 ;  /* 0x0000000d11237c11 */ /* 0x000fe400090f1424 */
[----:B------:R-:W-:Y:S02]  /*1f50*/  IADD3.X R17, R15, R64, R12, P3, P4 ;  /* 0x000000400f117210 */ /* 0x000fe40001fe840c */
[C---:B------:R-:W-:Y:S02]  /*1f60*/  LEA R36, P0, R66.reuse, UR12, 0x2 ;  /* 0x0000000c42247c11 */ /* 0x040fe4000f8010ff */
[----:B------:R-:W3:Y:S02]  /*1f70*/  LDG.E.64.CONSTANT R34, desc[UR8][R34.64] ;  /* 0x0000000822227981 */ /* 0x000ee4000c1e9b00 */
[----:B------:R-:W-:-:S06]  /*1f80*/  LEA.HI.X R37, R66, UR13, R17, 0x2, P0 ;  /* 0x0000000d42257c11 */ /* 0x000fcc00080f1411 */
[----:B------:R-:W4:Y:S01]  /*1f90*/  LDG.E.64.CONSTANT R36, desc[UR8][R36.64] ;  /* 0x0000000824247981 */ /* 0x000f22000c1e9b00 */
[----:B------:R-:W-:Y:S01]  /*1fa0*/  UMOV UR5, 0xffffffff ;  /* 0xffffffff00057882 */ /* 0x000fe20000000000 */
[----:B--2---:R-:W-:Y:S01]  /*1fb0*/  FFMA.FTZ R65, R38, R18, R65 ;  /* 0x0000001226417223 */ /* 0x004fe20000010041 */
[----:B------:R-:W-:Y:S02]  /*1fc0*/  FFMA.FTZ R38, R39, R19, R16 ;  /* 0x0000001327267223 */ /* 0x000fe40000010010 */
[----:B------:R-:W3:Y:S02]  /*1fd0*/  LDS.128 R16, [R6+0x70] ;  /* 0x0000700006107984 */ /* 0x000ee40000000c00 */
[----:B---3--:R-:W-:Y:S01]  /*1fe0*/  FFMA.FTZ R65, R34, R16, R65 ;  /* 0x0000001022417223 */ /* 0x008fe20000010041 */
[----:B------:R-:W-:-:S03]  /*1ff0*/  FFMA.FTZ R38, R35, R17, R38 ;  /* 0x0000001123267223 */ /* 0x000fc60000010026 */
[----:B----4-:R-:W-:Y:S01]  /*2000*/  FFMA.FTZ R18, R36, R18, R65 ;  /* 0x0000001224127223 */ /* 0x010fe20000010041 */
[----:B------:R-:W-:-:S04]  /*2010*/  FFMA.FTZ R19, R37, R19, R38 ;  /* 0x0000001325137223 */ /* 0x000fc80000010026 */
[----:B------:R-:W-:Y:S01]  /*2020*/  FADD.FTZ R19, R18, R19 ;  /* 0x0000001312137221 */ /* 0x000fe20000010000 */
[----:B------:R-:W-:Y:S06]  /*2030*/  BRA.DIV UR5, `(.L_x_27477) ;  /* 0x0000004605987947 */ /* 0x000fec000b800000 */
[----:B------:R0:W1:Y:S02]  /*2040*/  SHFL.BFLY PT, R16, R19, 0x1, 0x1f ;  /* 0x0c201f0013107f89 */ /* 0x00006400000e0000 */
.L_x_27518:
        /* <DEDUP_REMOVED lines=11> */
.L_x_27479:
[----:B------:R-:W-:Y:S05]  /*2100*/  BSYNC B1 ;  /* 0x0000000000017941 */ /* 0x000fea0003800000 */
.L_x_27478:
[----:B------:R-:W-:Y:S01]  /*2110*/  IADD3 R56, P0, R56, 0x10, RZ ;  /* 0x0000001038387810 */ /* 0x000fe20007f1e0ff */
[----:B-1----:R-:W-:Y:S02]  /*2120*/  VIADD R61, R61, 0x100 ;  /* 0x000001003d3d7836 */ /* 0x002fe40000000000 */
[----:B------:R-:W-:Y:S02]  /*2130*/  VIADD R60, R60, 0x40 ;  /* 0x000000403c3c7836 */ /* 0x000fe40000000000 */
[----:B------:R-:W-:Y:S01]  /*2140*/  IMAD.X R55, RZ, RZ, R55, P0 ;  /* 0x000000ffff377224 */ /* 0x000fe200000e0637 */
[----:B------:R-:W-:Y:S07]  /*2150*/  @!P1 BRA `(.L_x_27480) ;  /* 0xfffffff400509947 */ /* 0x000fee000383ffff */
[----:B------:R-:W-:Y:S05]  /*2160*/  BRA `(.L_x_27475) ;  /* 0x0000000c000c7947 */ /* 0x000fea0003800000 */
.L_x_27476:
[----:B------:R-:W-:Y:S01]  /*2170*/  SHF.R.S32.HI R17, RZ, 0x1f, R0 ;  /* 0x0000001fff117819 */ /* 0x000fe20000011400 */
[----:B------:R-:W-:Y:S01]  /*2180*/  UIADD3 UR5, UR5, 0x120, URZ ;  /* 0x0000012005057890 */ /* 0x000fe2000fffe03f */
[----:B------:R-:W-:Y:S01]  /*2190*/  IADD3 R18, P0, R18, R53, RZ ;  /* 0x0000003512127210 */ /* 0x000fe20007f1e0ff */
[----:B------:R-:W-:Y:S01]  /*21a0*/  ULDC.64 UR10, c[0x0][0x248] ;  /* 0x00009200000a7ab9 */ /* 0x000fe20000000a00 */
[----:B------:R-:W-:Y:S01]  /*21b0*/  LEA.HI R17, R17, R0, RZ, 0x5 ;  /* 0x0000000011117211 */ /* 0x000fe200078f28ff */
[----:B------:R-:W-:Y:S01]  /*21c0*/  ULEA UR5, UR7, UR5, 0x18 ;  /* 0x0000000507057291 */ /* 0x000fe2000f8ec03f */
[----:B------:R-:W-:Y:S01]  /*21d0*/  LEA.HI.X.SX32 R57, R53, R36, 0x1, P0 ;  /* 0x0000002435397211 */ /* 0x000fe200000f0eff */
[----:B------:R-:W-:Y:S01]  /*21e0*/  IMAD.U32 R59, RZ, RZ, UR14 ;  /* 0x0000000eff3b7e24 */ /* 0x000fe2000f8e00ff */
[----:B------:R-:W-:Y:S01]  /*21f0*/  SHF.R.S32.HI R19, RZ, 0x5, R17 ;  /* 0x00000005ff137819 */ /* 0x000fe20000011411 */
[----:B------:R-:W-:Y:S01]  /*2200*/  IMAD.MOV.U32 R52, RZ, RZ, -0x800001 ;  /* 0xff7fffffff347424 */ /* 0x000fe200078e00ff */
[----:B------:R-:W-:Y:S01]  /*2210*/  LEA R56, P0, R18, UR10, 0x2 ;  /* 0x0000000a12387c11 */ /* 0x000fe2000f8010ff */
[----:B------:R-:W-:-:S02]  /*2220*/  IMAD.MOV.U32 R58, RZ, RZ, R53 ;  /* 0x000000ffff3a7224 */ /* 0x000fc400078e0035 */
[C---:B------:R-:W-:Y:S01]  /*2230*/  IMAD R17, R19.reuse, 0x10, R34 ;  /* 0x0000001013117824 */ /* 0x040fe200078e0222 */
[----:B------:R-:W-:Y:S01]  /*2240*/  LEA.HI.X R57, R18, UR11, R57, 0x2, P0 ;  /* 0x0000000b12397c11 */ /* 0x000fe200080f1439 */
[----:B------:R-:W-:Y:S02]  /*2250*/  IMAD R16, R19, 0x40, R16 ;  /* 0x0000004013107824 */ /* 0x000fe400078e0210 */
[----:B------:R-:W-:Y:S02]  /*2260*/  IMAD R60, R60, 0x200, R17 ;  /* 0x000002003c3c7824 */ /* 0x000fe400078e0211 */
[----:B------:R-:W-:-:S03]  /*2270*/  VIADD R61, R16, UR5 ;  /* 0x00000005103d7c36 */ /* 0x000fc60008000000 */
[----:B------:R-:W-:-:S07]  /*2280*/  IADD3 R59, -R59, 0x1, R60 ;  /* 0x000000013b3b7810 */ /* 0x000fce0007ffe13c */
.L_x_27484:
[----:B------:R-:W2:Y:S01]  /*2290*/  LDG.E.CONSTANT R16, desc[UR8][R56.64] ;  /* 0x0000000838107981 */ /* 0x000ea2000c1e9900 */
[----:B------:R-:W-:Y:S01]  /*22a0*/  IMAD.MOV.U32 R66, RZ, RZ, R62 ;  /* 0x000000ffff427224 */ /* 0x000fe200078e003e */
[----:B0-----:R-:W-:Y:S01]  /*22b0*/  SHF.R.S32.HI R19, RZ, 0x1f, R50 ;  /* 0x0000001fff137819 */ /* 0x001fe20000011432 */
        /* <DEDUP_REMOVED lines=12> */
[----:B------:R-:W-:Y:S02]  /*2380*/  SHF.R.S32.HI R17, RZ, 0x1f, R51 ;  /* 0x0000001fff117819 */ /* 0x000fe40000011433 */
        /* <DEDUP_REMOVED lines=8> */
[--C-:B------:R-:W-:Y:S02]  /*2410*/  SHF.R.S32.HI R19, RZ, 0x1f, R47.reuse ;  /* 0x0000001fff137819 */ /* 0x100fe4000001142f */
[----:B------:R-:W-:Y:S02]  /*2420*/  SHF.R.S32.HI R34, RZ, 0x1f, R48 ;  /* 0x0000001fff227819 */ /* 0x000fe40000011430 */
        /* <DEDUP_REMOVED lines=131> */
.L_x_27521:
        /* <DEDUP_REMOVED lines=13> */
.L_x_27483:
[----:B------:R-:W-:Y:S05]  /*2d30*/  BSYNC B1 ;  /* 0x0000000000017941 */ /* 0x000fea0003800000 */
.L_x_27482:
[----:B------:R-:W-:Y:S01]  /*2d40*/  IADD3 R56, P0, R56, 0x10, RZ ;  /* 0x0000001038387810 */ /* 0x000fe20007f1e0ff */
[----:B-1----:R-:W-:Y:S02]  /*2d50*/  VIADD R61, R61, 0x100 ;  /* 0x000001003d3d7836 */ /* 0x002fe40000000000 */
[----:B------:R-:W-:Y:S02]  /*2d60*/  VIADD R60, R60, 0x40 ;  /* 0x000000403c3c7836 */ /* 0x000fe40000000000 */
[----:B------:R-:W-:Y:S02]  /*2d70*/  VIADD R59, R59, 0x40 ;  /* 0x000000403b3b7836 */ /* 0x000fe40000000000 */
[----:B------:R-:W-:Y:S01]  /*2d80*/  IMAD.X R57, RZ, RZ, R57, P0 ;  /* 0x000000ffff397224 */ /* 0x000fe200000e0639 */
[----:B------:R-:W-:Y:S06]  /*2d90*/  @!P1 BRA `(.L_x_27484) ;  /* 0xfffffff4003c9947 */ /* 0x000fec000383ffff */
.L_x_27475:
[----:B------:R-:W-:Y:S05]  /*2da0*/  BSYNC B0 ;  /* 0x0000000000007941 */ /* 0x000fea0003800000 */
.L_x_27474:
        /* <DEDUP_REMOVED lines=19> */
.L_x_27527:
        /* <DEDUP_REMOVED lines=12> */
[----:B------:R-:W-:-:S03]  /*2fa0*/  ISETP.GE.AND P1, PT, R0, UR6, PT ;  /* 0x0000000600007c0c */ /* 0x000fc6000bf26270 */
[----:B------:R-:W-:Y:S08]  /*2fb0*/  BSSY B0, `(.L_x_27486) ;  /* 0x00000f8000007945 */ /* 0x000ff00003800000 */
[----:B--2---:R-:W2:Y:S01]  /*2fc0*/  @!P0 S2R R6, SR_CgaCtaId ;  /* 0x0000000000068919 */ /* 0x004ea20000008800 */
        /* <DEDUP_REMOVED lines=36> */
.L_x_27490:
        /* <DEDUP_REMOVED lines=11> */
.L_x_27489:
[----:B------:R-:W-:Y:S05]  /*32c0*/  BSYNC B1 ;  /* 0x0000000000017941 */ /* 0x000fea0003800000 */
.L_x_27488:
        /* <DEDUP_REMOVED lines=15> */
.L_x_27493:
        /* <DEDUP_REMOVED lines=100> */
.L_x_27492:
[----:B------:R-:W-:Y:S05]  /*3a00*/  BSYNC B1 ;  /* 0x0000000000017941 */ /* 0x000fea0003800000 */
.L_x_27491:
        /* <DEDUP_REMOVED lines=55> */
.L_x_27495:
[----:B------:R-:W-:Y:S05]  /*3d80*/  BSYNC B1 ;  /* 0x0000000000017941 */ /* 0x000fea0003800000 */
.L_x_27494:
        /* <DEDUP_REMOVED lines=26> */
.L_x_27487:
[----:B------:R-:W-:Y:S05]  /*3f30*/  BSYNC B0 ;  /* 0x0000000000007941 */ /* 0x000fea0003800000 */
.L_x_27486:
        /* <DEDUP_REMOVED lines=59> */
.L_x_27500:
        /* <DEDUP_REMOVED lines=8> */
.L_x_27499:
[----:B------:R-:W-:Y:S05]  /*4370*/  BSYNC B1 ;  /* 0x0000000000017941 */ /* 0x000fea0003800000 */
.L_x_27498:
        /* <DEDUP_REMOVED lines=15> */
.L_x_27503:
        /* <DEDUP_REMOVED lines=52> */
.L_x_27502:
[----:B------:R-:W-:Y:S05]  /*47b0*/  BSYNC B1 ;  /* 0x0000000000017941 */ /* 0x000fea0003800000 */
.L_x_27501:
        /* <DEDUP_REMOVED lines=31> */
.L_x_27505:
[----:B------:R-:W-:Y:S05]  /*49b0*/  BSYNC B1 ;  /* 0x0000000000017941 */ /* 0x000fea0003800000 */
.L_x_27504:
        /* <DEDUP_REMOVED lines=14> */
.L_x_27497:
[----:B------:R-:W-:Y:S05]  /*4aa0*/  BSYNC B0 ;  /* 0x0000000000007941 */ /* 0x000fea0003800000 */
.L_x_27496:
        /* <DEDUP_REMOVED lines=32> */
.L_x_27507:
[----:B------:R-:W-:Y:S05]  /*4cb0*/  BSYNC B0 ;  /* 0x0000000000007941 */ /* 0x000fea0003800000 */
.L_x_27506:
[----:B------:R-:W-:Y:S01]  /*4cc0*/  ULDC UR15, c[0x0][0x26c] ;  /* 0x00009b00000f7ab9 */ /* 0x000fe20000000800 */
[----:B------:R-:W-:Y:S01]  /*4cd0*/  ULDC.64 UR10, c[0x0][0x238] ;  /* 0x00008e00000a7ab9 */ /* 0x000fe20000000a00 */
[----:B------:R-:W-:Y:S04]  /*4ce0*/  BSSY B0, `(.L_x_27508) ;  /* 0x00000ea000007945 */ /* 0x000fe80003800000 */
[----:B------:R-:W-:Y:S05]  /*4cf0*/  @!P1 BRA `(.L_x_27509) ;  /* 0x00000000001c9947 */ /* 0x000fea0003800000 */
[----:B------:R-:W-:Y:S01]  /*4d00*/  IMAD.MOV.U32 R46, RZ, RZ, RZ ;  /* 0x000000ffff2e7224 */ /* 0x000fe200078e00ff */
[----:B------:R-:W-:Y:S02]  /*4d10*/  CS2R R44, SRZ ;  /* 0x00000000002c7805 */ /* 0x000fe4000001ff00 */
[----:B--234-:R-:W-:Y:S01]  /*4d20*/  CS2R R6, SRZ ;  /* 0x0000000000067805 */ /* 0x01cfe2000001ff00 */
[----:B-1----:R-:W-:Y:S02]  /*4d30*/  IMAD.MOV.U32 R5, RZ, RZ, RZ ;  /* 0x000000ffff057224 */ /* 0x002fe400078e00ff */
[----:B------:R-:W-:Y:S02]  /*4d40*/  IMAD.MOV.U32 R51, RZ, RZ, RZ ;  /* 0x000000ffff337224 */ /* 0x000fe400078e00ff */
[----:B------:R-:W-:Y:S01]  /*4d50*/  IMAD.MOV.U32 R58, RZ, RZ, RZ ;  /* 0x000000ffff3a7224 */ /* 0x000fe200078e00ff */
[----:B------:R-:W-:Y:S06]  /*4d60*/  BRA `(.L_x_27510) ;  /* 0x0000000c00847947 */ /* 0x000fec0003800000 */
.L_x_27509:
[----:B------:R-:W0:Y:S01]  /*4d70*/  S2UR UR5, SR_CTAID.Y ;  /* 0x00000000000579c3 */ /* 0x000e220000002600 */
[----:B------:R-:W0:Y:S01]  /*4d80*/  S2R R52, SR_CTAID.Z ;  /* 0x0000000000347919 */ /* 0x000e220000002700 */
[----:B--2-4-:R-:W-:Y:S01]  /*4d90*/  SHF.R.S32.HI R6, RZ, 0x1f, R3 ;  /* 0x0000001fff067819 */ /* 0x014fe20000011403 */
[----:B------:R-:W-:Y:S01]  /*4da0*/  ULDC UR7, c[0x0][0x270] ;  /* 0x00009c0000077ab9 */ /* 0x000fe20000000800 */
[----:B------:R-:W-:Y:S01]  /*4db0*/  ULDC.64 UR12, c[0x0][0x248] ;  /* 0x00009200000c7ab9 */ /* 0x000fe20000000a00 */
[----:B------:R-:W-:Y:S01]  /*4dc0*/  IMAD R54, R2, UR7, RZ ;  /* 0x0000000702367c24 */ /* 0x000fe2000f8e02ff */
[----:B------:R-:W-:Y:S01]  /*4dd0*/  LEA.HI R6, R6, R3, RZ, 0x2 ;  /* 0x0000000306067211 */ /* 0x000fe200078f10ff */
[----:B------:R-:W-:Y:S01]  /*4de0*/  IMAD.MOV.U32 R46, RZ, RZ, RZ ;  /* 0x000000ffff2e7224 */ /* 0x000fe200078e00ff */
[----:B-1----:R-:W0:Y:S01]  /*4df0*/  LDC R5, c[0x0][0x258] ;  /* 0x00009600ff057b82 */ /* 0x002e220000000800 */
[----:B------:R-:W-:Y:S02]  /*4e00*/  LOP3.LUT R50, RZ, R50, RZ, 0x33, !PT ;  /* 0x00000032ff327212 */ /* 0x000fe400078e33ff */
[----:B------:R-:W-:-:S02]  /*4e10*/  CS2R R44, SRZ ;  /* 0x00000000002c7805 */ /* 0x000fc4000001ff00 */
[C---:B---3--:R-:W-:Y:S01]  /*4e20*/  LOP3.LUT R8, R6.reuse, 0xfffffffc, RZ, 0xc0, !PT ;  /* 0xfffffffc06087812 */ /* 0x048fe200078ec0ff */
[----:B------:R-:W-:Y:S01]  /*4e30*/  IMAD.SHL.U32 R6, R6, 0x4, RZ ;  /* 0x0000000406067824 */ /* 0x000fe200078e00ff */
[----:B-----5:R-:W-:Y:S01]  /*4e40*/  SHF.R.S32.HI R55, RZ, 0x1f, R54 ;  /* 0x0000001fff377819 */ /* 0x020fe20000011436 */
[----:B------:R-:W-:Y:S01]  /*4e50*/  IMAD.MOV.U32 R51, RZ, RZ, RZ ;  /* 0x000000ffff337224 */ /* 0x000fe200078e00ff */
[----:B------:R-:W1:Y:S01]  /*4e60*/  S2UR UR6, SR_CgaCtaId ;  /* 0x00000000000679c3 */ /* 0x000e620000008800 */
[----:B------:R-:W-:Y:S01]  /*4e70*/  IMAD.IADD R9, R3, 0x1, -R8 ;  /* 0x0000000103097824 */ /* 0x000fe200078e0a08 */
[----:B------:R-:W-:Y:S01]  /*4e80*/  LOP3.LUT R6, R6, 0xfffffff0, RZ, 0xc0, !PT ;  /* 0xfffffff006067812 */ /* 0x000fe200078ec0ff */
[----:B------:R-:W-:Y:S02]  /*4e90*/  IMAD.MOV.U32 R58, RZ, RZ, RZ ;  /* 0x000000ffff3a7224 */ /* 0x000fe400078e00ff */
[----:B------:R-:W-:Y:S02]  /*4ea0*/  IMAD.SHL.U32 R47, R9, 0x4, RZ ;  /* 0x00000004092f7824 */ /* 0x000fe400078e00ff */
[----:B------:R-:W-:Y:S01]  /*4eb0*/  IMAD R2, R4, 0x4, R9 ;  /* 0x0000000404027824 */ /* 0x000fe200078e0209 */
[----:B------:R-:W2:Y:S01]  /*4ec0*/  LDC R56, c[0x0][0x26c] ;  /* 0x00009b00ff387b82 */ /* 0x000ea20000000800 */
[----:B0-----:R-:W-:Y:S01]  /*4ed0*/  IMAD R10, R5, UR5, RZ ;  /* 0x00000005050a7c24 */ /* 0x001fe2000f8e02ff */
[----:B------:R-:W-:Y:S01]  /*4ee0*/  SHF.R.S32.HI R5, RZ, 0x1f, R53 ;  /* 0x0000001fff057819 */ /* 0x000fe20000011435 */
[----:B------:R-:W-:-:S02]  /*4ef0*/  UMOV UR5, 0x400 ;  /* 0x0000040000057882 */ /* 0x000fc40000000000 */
        /* <DEDUP_REMOVED lines=8> */
[----:B------:R-:W-:Y:S01]  /*4f80*/  IMAD R52, R52, 0x200, R5 ;  /* 0x0000020034347824 */ /* 0x000fe200078e0205 */
[----:B------:R-:W-:Y:S01]  /*4f90*/  LEA.HI.X R49, R49, UR13, R10, 0x2, P0 ;  /* 0x0000000d31317c11 */ /* 0x000fe200080f140a */
[----:B------:R-:W-:Y:S01]  /*4fa0*/  IMAD.MOV.U32 R5, RZ, RZ, RZ ;  /* 0x000000ffff057224 */ /* 0x000fe200078e00ff */
[----:B--2---:R-:W-:Y:S01]  /*4fb0*/  SHF.R.S32.HI R56, RZ, 0x1f, R56 ;  /* 0x0000001fff387819 */ /* 0x004fe20000011438 */
[C---:B------:R-:W-:Y:S01]  /*4fc0*/  VIADD R57, R47.reuse, 0x100 ;  /* 0x000001002f397836 */ /* 0x040fe20000000000 */
[----:B------:R-:W-:Y:S01]  /*4fd0*/  LEA R2, R2, UR5, 0x4 ;  /* 0x0000000502027c11 */ /* 0x000fe2000f8e20ff */
[----:B------:R-:W-:-:S02]  /*4fe0*/  VIADD R59, R47, 0x180 ;  /* 0x000001802f3b7836 */ /* 0x000fc40000000000 */
[C---:B------:R-:W-:Y:S02]  /*4ff0*/  VIADD R61, R47.reuse, 0x200 ;  /* 0x000002002f3d7836 */ /* 0x040fe40000000000 */
[C---:B------:R-:W-:Y:S02]  /*5000*/  VIADD R63, R47.reuse, 0x280 ;  /* 0x000002802f3f7836 */ /* 0x040fe40000000000 */
[C---:B------:R-:W-:Y:S02]  /*5010*/  VIADD R65, R47.reuse, 0x300 ;  /* 0x000003002f417836 */ /* 0x040fe40000000000 */
[----:B------:R-:W-:Y:S02]  /*5020*/  VIADD R67, R47, 0x380 ;  /* 0x000003802f437836 */ /* 0x000fe40000000000 */
[----:B------:R-:W-:-:S07]  /*5030*/  VIADD R52, R52, 0x3 ;  /* 0x0000000334347836 */ /* 0x000fce0000000000 */
.L_x_27511:
[----:B------:R-:W2:Y:S04]  /*5040*/  LDG.E.CONSTANT R9, desc[UR8][R48.64] ;  /* 0x0000000830097981 */ /* 0x000ea8000c1e9900 */
[----:B------:R0:W1:Y:S01]  /*5050*/  LDS.128 R40, [R2] ;  /* 0x0000000002287984 */ /* 0x0000620000000c00 */
        /* <DEDUP_REMOVED lines=41> */
[----:B------:R-:W-:Y:S02]  /*52f0*/  IMAD.IADD R60, R50, 0x1, R53 ;  /* 0x00000001323c7824 */ /* 0x000fe400078e0235 */
[----:B------:R-:W-:Y:S02]  /*5300*/  VIADD R53, R53, 0x4 ;  /* 0x0000000435357836 */ /* 0x000fe40000000000 */
[----:B0-----:R-:W-:Y:S01]  /*5310*/  VIADD R2, R2, 0x100 ;  /* 0x0000010002027836 */ /* 0x001fe20000000000 */
[----:B------:R-:W-:-:S13]  /*5320*/  ISETP.NE.AND P0, PT, R60, -0x2, PT ;  /* 0xfffffffe3c00780c */ /* 0x000fda0003f05270 */
[C---:B------:R-:W-:Y:S01]  /*5330*/  @!P0 VIADD R60, R52.reuse, 0xfffffffe ;  /* 0xfffffffe343c8836 */ /* 0x040fe20000000000 */
[----:B------:R-:W-:-:S04]  /*5340*/  @!P0 ISETP.GE.AND P5, PT, R52, UR14, PT ;  /* 0x0000000e34008c0c */ /* 0x000fc8000bfa6270 */
[----:B------:R-:W-:Y:S01]  /*5350*/  @!P0 ISETP.GE.AND P2, PT, R60, UR14, PT ;  /* 0x0000000e3c008c0c */ /* 0x000fe2000bf46270 */
[----:B------:R-:W-:-:S05]  /*5360*/  @!P0 VIADD R60, R52, 0xfffffffd ;  /* 0xfffffffd343c8836 */ /* 0x000fca0000000000 */
[----:B------:R-:W-:Y:S02]  /*5370*/  @!P0 ISETP.GE.AND P1, PT, R60, UR14, PT ;  /* 0x0000000e3c008c0c */ /* 0x000fe4000bf26270 */
[----:B--2---:R-:W-:Y:S02]  /*5380*/  @!P0 FSEL R9, R9, RZ, !P2 ;  /* 0x000000ff09098208 */ /* 0x004fe40005000000 */
[----:B------:R-:W-:Y:S02]  /*5390*/  @!P0 FSEL R8, R8, RZ, !P1 ;  /* 0x000000ff08088208 */ /* 0x000fe40004800000 */
[----:B------:R-:W-:Y:S01]  /*53a0*/  @!P0 FSEL R11, R11, RZ, !P5 ;  /* 0x000000ff0b0b8208 */ /* 0x000fe20006800000 */
[----:B-1----:R-:W-:-:S04]  /*53b0*/  FMUL.FTZ R9, R41, R9 ;  /* 0x0000000929097220 */ /* 0x002fc80000410000 */
[----:B------:R-:W-:Y:S01]  /*53c0*/  FFMA.FTZ R9, R40, R8, R9 ;  /* 0x0000000828097223 */ /* 0x000fe20000010009 */
[----:B------:R-:W-:-:S05]  /*53d0*/  @!P0 VIADD R8, R52, 0xffffffff ;  /* 0xffffffff34088836 */ /* 0x000fca0000000000 */
[----:B------:R-:W-:Y:S01]  /*53e0*/  @!P0 ISETP.GE.AND P1, PT, R8, UR14, PT ;  /* 0x0000000e08008c0c */ /* 0x000fe2000bf26270 */
[----:B------:R-:W-:-:S03]  /*53f0*/  @!P0 VIADD R8, R52, 0xfffffffe ;  /* 0xfffffffe34088836 */ /* 0x000fc60000000000 */
[----:B------:R-:W-:Y:S02]  /*5400*/  @!P0 FSEL R10, R10, RZ, !P1 ;  /* 0x000000ff0a0a8208 */ /* 0x000fe40004800000 */
[----:B------:R-:W-:Y:S01]  /*5410*/  @!P0 ISETP.GE.AND P3, PT, R8, UR14, PT ;  /* 0x0000000e08008c0c */ /* 0x000fe2000bf66270 */
[----:B------:R-:W-:Y:S02]  /*5420*/  @!P0 VIADD R8, R52, 0xfffffffd ;  /* 0xfffffffd34088836 */ /* 0x000fe40000000000 */
[----:B------:R-:W-:Y:S01]  /*5430*/  FFMA.FTZ R10, R42, R10, R9 ;  /* 0x0000000a2a0a7223 */ /* 0x000fe20000010009 */
[----:B----4-:R-:W-:Y:S02]  /*5440*/  @!P0 FSEL R13, R13, RZ, !P3 ;  /* 0x000000ff0d0d8208 */ /* 0x010fe40005800000 */
[----:B------:R-:W-:Y:S01]  /*5450*/  @!P0 ISETP.GE.AND P2, PT, R8, UR14, PT ;  /* 0x0000000e08008c0c */ /* 0x000fe2000bf46270 */
[----:B------:R-:W-:Y:S02]  /*5460*/  @!P0 VIADD R8, R52, 0xffffffff ;  /* 0xffffffff34088836 */ /* 0x000fe40000000000 */
[----:B------:R-:W-:Y:S01]  /*5470*/  FFMA.FTZ R11, R43, R11, R10 ;  /* 0x0000000b2b0b7223 */ /* 0x000fe2000001000a */
[----:B------:R-:W-:Y:S01]  /*5480*/  FMUL.FTZ R13, R41, R13 ;  /* 0x0000000d290d7220 */ /* 0x000fe20000410000 */
[----:B------:R-:W-:-:S02]  /*5490*/  @!P0 FSEL R12, R12, RZ, !P2 ;  /* 0x000000ff0c0c8208 */ /* 0x000fc40005000000 */
[----:B------:R-:W-:Y:S01]  /*54a0*/  @!P0 ISETP.GE.AND P6, PT, R8, UR14, PT ;  /* 0x0000000e08008c0c */ /* 0x000fe2000bfc6270 */
[----:B------:R-:W-:Y:S02]  /*54b0*/  @!P0 VIADD R8, R52, 0xfffffffd ;  /* 0xfffffffd34088836 */ /* 0x000fe40000000000 */
[----:B------:R-:W-:Y:S01]  /*54c0*/  FADD.FTZ R58, R11, R58 ;  /* 0x0000003a0b3a7221 */ /* 0x000fe20000010000 */
[----:B------:R-:W-:Y:S01]  /*54d0*/  FFMA.FTZ R9, R40, R12, R13 ;  /* 0x0000000c28097223 */ /* 0x000fe2000001000d */
[----:B------:R-:W-:Y:S01]  /*54e0*/  @!P0 FSEL R14, R14, RZ, !P6 ;  /* 0x000000ff0e0e8208 */ /* 0x000fe20007000000 */
[----:B------:R-:W-:Y:S01]  /*54f0*/  @!P0 VIADD R12, R52, 0xfffffffe ;  /* 0xfffffffe340c8836 */ /* 0x000fe20000000000 */
[----:B------:R-:W-:Y:S01]  /*5500*/  @!P0 ISETP.GE.AND P1, PT, R8, UR14, PT ;  /* 0x0000000e08008c0c */ /* 0x000fe2000bf26270 */
[C---:B------:R-:W-:Y:S01]  /*5510*/  @!P0 VIADD R8, R52.reuse, 0xffffffff ;  /* 0xffffffff34088836 */ /* 0x040fe20000000000 */
[----:B------:R-:W-:Y:S01]  /*5520*/  @!P0 ISETP.GE.AND P6, PT, R52, UR14, PT ;  /* 0x0000000e34008c0c */ /* 0x000fe2000bfc6270 */
[----:B------:R-:W-:Y:S01]  /*5530*/  FFMA.FTZ R14, R42, R14, R9 ;  /* 0x0000000e2a0e7223 */ /* 0x000fe20000010009 */
[----:B-----5:R-:W-:Y:S01]  /*5540*/  @!P0 FSEL R16, R16, RZ, !P1 ;  /* 0x000000ff10108208 */ /* 0x020fe20004800000 */
[----:B------:R-:W-:Y:S01]  /*5550*/  @!P0 VIADD R9, R52, 0xffffffff ;  /* 0xffffffff34098836 */ /* 0x000fe20000000000 */
[----:B------:R-:W-:Y:S01]  /*5560*/  @!P0 ISETP.GE.AND P3, PT, R8, UR14, PT ;  /* 0x0000000e08008c0c */ /* 0x000fe2000bf66270 */
[----:B------:R-:W-:Y:S01]  /*5570*/  @!P0 VIADD R8, R52, 0xfffffffe ;  /* 0xfffffffe34088836 */ /* 0x000fe20000000000 */
[----:B------:R-:W-:-:S02]  /*5580*/  @!P0 FSEL R15, R15, RZ, !P6 ;  /* 0x000000ff0f0f8208 */ /* 0x000fc40007000000 */
[----:B------:R-:W-:Y:S01]  /*5590*/  @!P0 ISETP.GE.AND P2, PT, R12, UR14, PT ;  /* 0x0000000e0c008c0c */ /* 0x000fe2000bf46270 */
[----:B------:R-:W-:Y:S01]  /*55a0*/  @!P0 VIADD R12, R52, 0xfffffffd ;  /* 0xfffffffd340c8836 */ /* 0x000fe20000000000 */
[----:B------:R-:W-:Y:S01]  /*55b0*/  @!P0 ISETP.GE.AND P5, PT, R8, UR14, PT ;  /* 0x0000000e08008c0c */ /* 0x000fe2000bfa6270 */
[----:B------:R-:W-:Y:S01]  /*55c0*/  @!P0 VIADD R8, R52, 0xffffffff ;  /* 0xffffffff34088836 */ /* 0x000fe20000000000 */
[----:B------:R-:W-:Y:S01]  /*55d0*/  @!P0 FSEL R17, R17, RZ, !P2 ;  /* 0x000000ff11118208 */ /* 0x000fe20005000000 */
[----:B------:R-:W-:Y:S01]  /*55e0*/  FFMA.FTZ R14, R43, R15, R14 ;  /* 0x0000000f2b0e7223 */ /* 0x000fe2000001000e */
[----:B------:R-:W-:Y:S02]  /*55f0*/  @!P0 FSEL R18, R18, RZ, !P3 ;  /* 0x000000ff12128208 */ /* 0x000fe40005800000 */
[----:B------:R-:W-:Y:S01]  /*5600*/  @!P0 ISETP.GE.AND P6, PT, R8, UR14, PT ;  /* 0x0000000e08008c0c */ /* 0x000fe2000bfc6270 */
[C---:B------:R-:W-:Y:S01]  /*5610*/  @!P0 VIADD R8, R52.reuse, 0xfffffffd ;  /* 0xfffffffd34088836 */ /* 0x040fe20000000000 */
[----:B------:R-:W-:Y:S01]  /*5620*/  @!P0 ISETP.GE.AND P3, PT, R52, UR14, PT ;  /* 0x0000000e34008c0c */ /* 0x000fe2000bf66270 */
[----:B------:R-:W-:Y:S01]  /*5630*/  FMUL.FTZ R17, R41, R17 ;  /* 0x0000001129117220 */ /* 0x000fe20000410000 */
[----:B------:R-:W-:Y:S01]  /*5640*/  @!P0 ISETP.GE.AND P4, PT, R12, UR14, PT ;  /* 0x0000000e0c008c0c */ /* 0x000fe2000bf86270 */
[----:B------:R-:W-:Y:S01]  /*5650*/  FADD.FTZ R51, R14, R51 ;  /* 0x000000330e337221 */ /* 0x000fe20000010000 */
[----:B------:R-:W-:Y:S01]  /*5660*/  @!P0 ISETP.GE.AND P1, PT, R8, UR14, PT ;  /* 0x0000000e08008c0c */ /* 0x000fe2000bf26270 */
[----:B------:R-:W-:Y:S01]  /*5670*/  @!P0 VIADD R8, R52, 0xfffffffe ;  /* 0xfffffffe34088836 */ /* 0x000fe20000000000 */
[----:B------:R-:W-:Y:S01]  /*5680*/  @!P0 FSEL R19, R19, RZ, !P3 ;  /* 0x000000ff13138208 */ /* 0x000fe20005800000 */
[----:B------:R-:W-:Y:S01]  /*5690*/  FFMA.FTZ R17, R40, R16, R17 ;  /* 0x0000001028117223 */ /* 0x000fe20000010011 */
[----:B---3--:R-:W-:-:S02]  /*56a0*/  @!P0 FSEL R20, R20, RZ, !P4 ;  /* 0x000000ff14148208 */ /* 0x008fc40006000000 */
        /* <DEDUP_REMOVED lines=21> */
[----:B------:R-:W-:Y:S01]  /*5800*/  @!P0 ISETP.GE.AND P3, PT, R52, UR14, PT ;  /* 0x0000000e34008c0c */ /* 0x000fe2000bf66270 */
        /* <DEDUP_REMOVED lines=11> */
[----:B------:R-:W-:Y:S01]  /*58c0*/  @!P0 ISETP.GE.AND P5, PT, R52, UR14, PT ;  /* 0x0000000e34008c0c */ /* 0x000fe2000bfa6270 */
[----:B------:R-:W-:Y:S01]  /*58d0*/  FADD.FTZ R6, R23, R6 ;  /* 0x0000000617067221 */ /* 0x000fe20000010000 */
[----:B------:R-:W-:Y:S01]  /*58e0*/  @!P0 ISETP.GE.AND P2, PT, R8, UR14, PT ;  /* 0x0000000e08008c0c */ /* 0x000fe2000bf46270 */
[----:B------:R-:W-:Y:S01]  /*58f0*/  @!P0 VIADD R8, R52, 0xffffffff ;  /* 0xffffffff34088836 */ /* 0x000fe20000000000 */
[----:B------:R-:W-:Y:S01]  /*5900*/  @!P0 FSEL R30, R30, RZ, !P6 ;  /* 0x000000ff1e1e8208 */ /* 0x000fe20007000000 */
        /* <DEDUP_REMOVED lines=11> */
[----:B------:R-:W-:Y:S01]  /*59c0*/  @!P0 ISETP.GE.AND P5, PT, R9, UR14, PT ;  /* 0x0000000e09008c0c */ /* 0x000fe2000bfa6270 */
[----:B------:R-:W-:Y:S01]  /*59d0*/  FMUL.FTZ R33, R41, R33 ;  /* 0x0000002129217220 */ /* 0x000fe20000410000 */
[----:B------:R-:W-:Y:S01]  /*59e0*/  @!P0 FSEL R37, R37, RZ, !P4 ;  /* 0x000000ff25258208 */ /* 0x000fe20006000000 */
[----:B------:R-:W-:Y:S01]  /*59f0*/  FFMA.FTZ R30, R42, R30, R29 ;  /* 0x0000001e2a1e7223 */ /* 0x000fe2000001001d */
[----:B------:R-:W-:Y:S01]  /*5a00*/  @!P0 ISETP.GE.AND P6, PT, R8, UR14, PT ;  /* 0x0000000e08008c0c */ /* 0x000fe2000bfc6270 */
[----:B------:R-:W-:Y:S01]  /*5a10*/  FFMA.FTZ R33, R40, R32, R33 ;  /* 0x0000002028217223 */ /* 0x000fe20000010021 */
[C---:B------:R-:W-:Y:S01]  /*5a20*/  @!P0 ISETP.GE.AND P1, PT, R52.reuse, UR14, PT ;  /* 0x0000000e34008c0c */ /* 0x040fe2000bf26270 */
[----:B------:R-:W-:Y:S01]  /*5a30*/  FMUL.FTZ R37, R41, R37 ;  /* 0x0000002529257220 */ /* 0x000fe20000410000 */
[----:B------:R-:W-:Y:S01]  /*5a40*/  @!P0 ISETP.GE.AND P2, PT, R52, UR14, PT ;  /* 0x0000000e34008c0c */ /* 0x000fe2000bf46270 */
[----:B------:R-:W-:Y:S01]  /*5a50*/  FFMA.FTZ R31, R43, R31, R30 ;  /* 0x0000001f2b1f7223 */ /* 0x000fe2000001001e */
[----:B------:R-:W-:Y:S01]  /*5a60*/  @!P0 FSEL R36, R36, RZ, !P6 ;  /* 0x000000ff24248208 */ /* 0x000fe20007000000 */
[----:B------:R-:W-:Y:S01]  /*5a70*/  VIADD R52, R52, 0x40 ;  /* 0x0000004034347836 */ /* 0x000fe20000000000 */
[----:B------:R-:W-:Y:S01]  /*5a80*/  @!P0 FSEL R34, R34, RZ, !P3 ;  /* 0x000000ff22228208 */ /* 0x000fe20005800000 */
[----:B------:R-:W-:Y:S01]  /*5a90*/  FADD.FTZ R44, R31, R44 ;  /* 0x0000002c1f2c7221 */ /* 0x000fe20000010000 */
[----:B------:R-:W-:Y:S01]  /*5aa0*/  @!P0 FSEL R38, R38, RZ, !P5 ;  /* 0x000000ff26268208 */ /* 0x000fe20006800000 */
[----:B------:R-:W-:Y:S01]  /*5ab0*/  FFMA.FTZ R37, R40, R36, R37 ;  /* 0x0000002428257223 */ /* 0x000fe20000010025 */
[----:B------:R-:W-:Y:S01]  /*5ac0*/  @!P0 FSEL R35, R35, RZ, !P1 ;  /* 0x000000ff23238208 */ /* 0x000fe20004800000 */
[C---:B------:R-:W-:Y:S01]  /*5ad0*/  FFMA.FTZ R34, R42.reuse, R34, R33 ;  /* 0x000000222a227223 */ /* 0x040fe20000010021 */
[----:B------:R-:W-:Y:S01]  /*5ae0*/  @!P0 FSEL R39, R39, RZ, !P2 ;  /* 0x000000ff27278208 */ /* 0x000fe20005000000 */
[----:B------:R-:W-:Y:S01]  /*5af0*/  FFMA.FTZ R38, R42, R38, R37 ;  /* 0x000000262a267223 */ /* 0x000fe20000010025 */
[----:B------:R-:W-:Y:S01]  /*5b00*/  ISETP.GE.AND P0, PT, R53, UR4, PT ;  /* 0x0000000435007c0c */ /* 0x000fe2000bf06270 */
[C---:B------:R-:W-:Y:S01]  /*5b10*/  FFMA.FTZ R34, R43.reuse, R35, R34 ;  /* 0x000000232b227223 */ /* 0x040fe20000010022 */
[----:B------:R-:W-:Y:S01]  /*5b20*/  IADD3 R48, P1, R48, 0x10, RZ ;  /* 0x0000001030307810 */ /* 0x000fe20007f3e0ff */
[----:B------:R-:W-:-:S02]  /*5b30*/  FFMA.FTZ R39, R43, R39, R38 ;  /* 0x000000272b277223 */ /* 0x000fc40000010026 */
[----:B------:R-:W-:Y:S02]  /*5b40*/  FADD.FTZ R45, R34, R45 ;  /* 0x0000002d222d7221 */ /* 0x000fe40000010000 */
[----:B------:R-:W-:Y:S01]  /*5b50*/  FADD.FTZ R46, R39, R46 ;  /* 0x0000002e272e7221 */ /* 0x000fe20000010000 */
[----:B------:R-:W-:-:S05]  /*5b60*/  IMAD.X R49, RZ, RZ, R49, P1 ;  /* 0x000000ffff317224 */ /* 0x000fca00008e0631 */
[----:B------:R-:W-:Y:S05]  /*5b70*/  @!P0 BRA `(.L_x_27511) ;  /* 0xfffffff400308947 */ /* 0x000fea000383ffff */
.L_x_27510:
[----:B------:R-:W-:Y:S05]  /*5b80*/  BSYNC B0 ;  /* 0x0000000000007941 */ /* 0x000fea0003800000 */
.L_x_27508:
[----:B------:R-:W1:Y:S01]  /*5b90*/  SHFL.BFLY PT, R11, R6, 0x2, 0x1f ;  /* 0x0c401f00060b7f89 */ /* 0x000e6200000e0000 */
[----:B------:R-:W2:Y:S01]  /*5ba0*/  S2UR UR5, SR_CgaCtaId ;  /* 0x00000000000579c3 */ /* 0x000ea20000008800 */
[----:B------:R-:W-:Y:S01]  /*5bb0*/  SHF.R.S32.HI R22, RZ, 0x1f, R3 ;  /* 0x0000001fff167819 */ /* 0x000fe20000011403 */
[C---:B------:R-:W-:Y:S01]  /*5bc0*/  VIADD R21, R0.reuse, 0x1f ;  /* 0x0000001f00157836 */ /* 0x040fe20000000000 */
[----:B------:R-:W3:Y:S01]  /*5bd0*/  SHFL.BFLY PT, R9, R58, 0x2, 0x1f ;  /* 0x0c401f003a097f89 */ /* 0x000ee200000e0000 */
[----:B------:R-:W-:Y:S01]  /*5be0*/  LOP3.LUT R20, R0, 0xffffffc0, RZ, 0xc0, !PT ;  /* 0xffffffc000147812 */ /* 0x000fe200078ec0ff */
[----:B------:R-:W-:Y:S01]  /*5bf0*/  UMOV UR4, 0x400 ;  /* 0x0000040000047882 */ /* 0x000fe20000000000 */
[----:B------:R-:W-:Y:S01]  /*5c00*/  LEA.HI R22, R22, R3, RZ, 0x2 ;  /* 0x0000000316167211 */ /* 0x000fe200078f10ff */
[----:B------:R-:W4:Y:S01]  /*5c10*/  SHFL.BFLY PT, R10, R5, 0x2, 0x1f ;  /* 0x0c401f00050a7f89 */ /* 0x000f2200000e0000 */
[----:B------:R-:W-:Y:S01]  /*5c20*/  ISETP.GT.U32.AND P3, PT, R21, 0x3e, PT ;  /* 0x0000003e1500780c */ /* 0x000fe20003f64070 */
[----:B------:R-:W-:Y:S01]  /*5c30*/  UIADD3 UR4, UR4, 0x120, URZ ;  /* 0x0000012004047890 */ /* 0x000fe2000fffe03f */
[----:B------:R-:W-:Y:S01]  /*5c40*/  SHF.R.S32.HI R21, RZ, 0x2, R22 ;  /* 0x00000002ff157819 */ /* 0x000fe20000011416 */
[----:B------:R-:W0:Y:S01]  /*5c50*/  SHFL.BFLY PT, R2, R51, 0x2, 0x1f ;  /* 0x0c401f0033027f89 */ /* 0x000e2200000e0000 */
[----:B------:R-:W-:Y:S03]  /*5c60*/  BSSY B0, `(.L_x_27512) ;  /* 0x0000042000007945 */ /* 0x000fe60003800000 */
[----:B------:R-:W0:Y:S01]  /*5c70*/  SHFL.BFLY PT, R12, R7, 0x2, 0x1f ;  /* 0x0c401f00070c7f89 */ /* 0x000e2200000e0000 */
[----:B------:R-:W-:-:S03]  /*5c80*/  IMAD R4, R4, 0x40, R21 ;  /* 0x0000004004047824 */ /* 0x000fc600078e0215 */
[----:B------:R-:W0:Y:S04]  /*5c90*/  SHFL.BFLY PT, R13, R44, 0x2, 0x1f ;  /* 0x0c401f002c0d7f89 */ /* 0x000e2800000e0000 */
[----:B------:R-:W0:Y:S01]  /*5ca0*/  SHFL.BFLY PT, R16, R45, 0x2, 0x1f ;  /* 0x0c401f002d107f89 */ /* 0x000e2200000e0000 */
[----:B-1----:R-:W-:Y:S01]  /*5cb0*/  FADD.FTZ R11, R11, R6 ;  /* 0x000000060b0b7221 */ /* 0x002fe20000010000 */
[----:B------:R-:W-:Y:S01]  /*5cc0*/  LOP3.LUT R6, R3, 0x3, RZ, 0xc0, !PT ;  /* 0x0000000303067812 */ /* 0x000fe200078ec0ff */
[----:B--2---:R-:W-:Y:S01]  /*5cd0*/  ULEA UR4, UR5, UR4, 0x18 ;  /* 0x0000000405047291 */ /* 0x004fe2000f8ec03f */
[----:B------:R-:W1:Y:S01]  /*5ce0*/  SHFL.BFLY PT, R15, R46, 0x2, 0x1f ;  /* 0x0c401f002e0f7f89 */ /* 0x000e6200000e0000 */
[----:B---3--:R-:W-:Y:S01]  /*5cf0*/  FADD.FTZ R9, R9, R58 ;  /* 0x0000003a09097221 */ /* 0x008fe20000010000 */
[----:B------:R-:W-:Y:S01]  /*5d00*/  ISETP.NE.AND P2, PT, R6, RZ, PT ;  /* 0x000000ff0600720c */ /* 0x000fe20003f45270 */
[----:B----4-:R-:W-:Y:S01]  /*5d10*/  FADD.FTZ R10, R10, R5 ;  /* 0x000000050a0a7221 */ /* 0x010fe20000010000 */
[----:B------:R-:W2:Y:S02]  /*5d20*/  SHFL.BFLY PT, R6, R11, 0x1, 0x1f ;  /* 0x0c201f000b067f89 */ /* 0x000ea400000e0000 */
[----:B------:R-:W-:Y:S01]  /*5d30*/  ISETP.NE.OR P5, PT, R20, 0x40, P2 ;  /* 0x000000401400780c */ /* 0x000fe200017a5670 */
[----:B0-----:R-:W-:Y:S01]  /*5d40*/  FADD.FTZ R8, R2, R51 ;  /* 0x0000003302087221 */ /* 0x001fe20000010000 */
[----:B------:R-:W-:Y:S01]  /*5d50*/  BAR.SYNC.DEFER_BLOCKING 0x0 ;  /* 0x0000000000007b1d */ /* 0x000fe20000010000 */
[----:B------:R-:W-:Y:S01]  /*5d60*/  LOP3.LUT R3, R0, 0xffffffe0, RZ, 0xc0, !PT ;  /* 0xffffffe000037812 */ /* 0x000fe200078ec0ff */
[----:B------:R-:W-:Y:S01]  /*5d70*/  FADD.FTZ R12, R12, R7 ;  /* 0x000000070c0c7221 */ /* 0x000fe20000010000 */
[----:B------:R-:W-:-:S02]  /*5d80*/  ISETP.GT.OR P0, PT, R0, 0x3f, P2 ;  /* 0x0000003f0000780c */ /* 0x000fc40001704670 */
[----:B------:R-:W-:Y:S01]  /*5d90*/  ISETP.GT.OR P1, PT, R0, 0x1f, P2 ;  /* 0x0000001f0000780c */ /* 0x000fe20001724670 */
[----:B------:R-:W-:Y:S01]  /*5da0*/  FADD.FTZ R14, R13, R44 ;  /* 0x0000002c0d0e7221 */ /* 0x000fe20000010000 */
[----:B------:R-:W0:Y:S01]  /*5db0*/  SHFL.BFLY PT, R2, R9, 0x1, 0x1f ;  /* 0x0c201f0009027f89 */ /* 0x000e2200000e0000 */
[----:B------:R-:W-:Y:S01]  /*5dc0*/  ISETP.NE.OR P4, PT, R3, 0x20, P2 ;  /* 0x000000200300780c */ /* 0x000fe20001785670 */
[----:B------:R-:W-:Y:S02]  /*5dd0*/  FADD.FTZ R16, R16, R45 ;  /* 0x0000002d10107221 */ /* 0x000fe40000010000 */
[----:B------:R-:W3:Y:S01]  /*5de0*/  SHFL.BFLY PT, R7, R10, 0x1, 0x1f ;  /* 0x0c201f000a077f89 */ /* 0x000ee200000e0000 */
[----:B------:R-:W-:Y:S01]  /*5df0*/  LEA R4, R4, UR4, 0x2 ;  /* 0x0000000404047c11 */ /* 0x000fe2000f8e10ff */
[----:B-1----:R-:W-:Y:S02]  /*5e00*/  FADD.FTZ R18, R15, R46 ;  /* 0x0000002e0f127221 */ /* 0x002fe40000010000 */
[----:B------:R-:W1:Y:S04]  /*5e10*/  SHFL.BFLY PT, R5, R8, 0x1, 0x1f ;  /* 0x0c201f0008057f89 */ /* 0x000e6800000e0000 */
[----:B------:R-:W4:Y:S01]  /*5e20*/  SHFL.BFLY PT, R13, R12, 0x1, 0x1f ;  /* 0x0c201f000c0d7f89 */ /* 0x000f2200000e0000 */
[----:B--2---:R-:W-:-:S03]  /*5e30*/  FADD.FTZ R6, R11, R6 ;  /* 0x000000060b067221 */ /* 0x004fc60000010000 */
[----:B------:R-:W2:Y:S04]  /*5e40*/  SHFL.BFLY PT, R15, R14, 0x1, 0x1f ;  /* 0x0c201f000e0f7f89 */ /* 0x000ea800000e0000 */
[----:B------:R-:W2:Y:S04]  /*5e50*/  SHFL.BFLY PT, R17, R16, 0x1, 0x1f ;  /* 0x0c201f0010117f89 */ /* 0x000ea800000e0000 */
[----:B------:R-:W2:Y:S01]  /*5e60*/  SHFL.BFLY PT, R19, R18, 0x1, 0x1f ;  /* 0x0c201f0012137f89 */ /* 0x000ea200000e0000 */
[----:B0-----:R-:W-:Y:S01]  /*5e70*/  FADD.FTZ R0, R9, R2 ;  /* 0x0000000209007221 */ /* 0x001fe20000010000 */
[----:B---3--:R-:W-:-:S02]  /*5e80*/  FADD.FTZ R3, R10, R7 ;  /* 0x000000070a037221 */ /* 0x008fc40000010000 */
[----:B------:R0:W-:Y:S01]  /*5e90*/  @!P5 STS [R4+-0x1a0], R6 ;  /* 0xfffe60060400d388 */ /* 0x0001e20000000800 */
[----:B-1----:R-:W-:-:S03]  /*5ea0*/  FADD.FTZ R2, R8, R5 ;  /* 0x0000000508027221 */ /* 0x002fc60000010000 */
[----:B------:R0:W-:Y:S01]  /*5eb0*/  @!P5 STS [R4+-0x200], R0 ;  /* 0xfffe00000400d388 */ /* 0x0001e20000000800 */
[----:B----4-:R-:W-:-:S03]  /*5ec0*/  FADD.FTZ R7, R12, R13 ;  /* 0x0000000d0c077221 */ /* 0x010fc60000010000 */
[----:B------:R0:W-:Y:S01]  /*5ed0*/  @!P5 STS [R4+-0x1e0], R2 ;  /* 0xfffe20020400d388 */ /* 0x0001e20000000800 */
[----:B--2---:R-:W-:-:S03]  /*5ee0*/  FADD.FTZ R23, R14, R15 ;  /* 0x0000000f0e177221 */ /* 0x004fc60000010000 */
        /* <DEDUP_REMOVED lines=25> */
.L_x_27513:
[----:B------:R-:W-:Y:S05]  /*6080*/  BSYNC B0 ;  /* 0x0000000000007941 */ /* 0x000fea0003800000 */
.L_x_27512:
        /* <DEDUP_REMOVED lines=28> */
.L_x_27515:
[----:B------:R-:W-:Y:S05]  /*6250*/  BSYNC B0 ;  /* 0x0000000000007941 */ /* 0x000fea0003800000 */
.L_x_27514:
        /* <DEDUP_REMOVED lines=20> */
[----:B------:R-:W-:Y:S01]  /*63a0*/  ULDC.64 UR10, c[0x0][0x220] ;  /* 0x00008800000a7ab9 */ /* 0x000fe20000000a00 */
[C---:B------:R-:W-:Y:S01]  /*63b0*/  VIADD R5, R21.reuse, 0x8 ;  /* 0x0000000815057836 */ /* 0x040fe20000000000 */
[C---:B------:R-:W-:Y:S01]  /*63c0*/  IADD3 R17, P0, R21.reuse, UR4, RZ ;  /* 0x0000000415117c10 */ /* 0x040fe2000ff1e0ff */
[----:B------:R-:W-:Y:S01]  /*63d0*/  VIADD R8, R21, 0x10 ;  /* 0x0000001015087836 */ /* 0x000fe20000000000 */
[----:B------:R-:W-:Y:S02]  /*63e0*/  IADD3 R13, P3, R9, UR4, RZ ;  /* 0x00000004090d7c10 */ /* 0x000fe4000ff7e0ff */
[----:B------:R-:W-:Y:S02]  /*63f0*/  IADD3 R15, P1, R5, UR4, RZ ;  /* 0x00000004050f7c10 */ /* 0x000fe4000ff3e0ff */
[----:B------:R-:W-:Y:S02]  /*6400*/  IADD3 R11, P2, R8, UR4, RZ ;  /* 0x00000004080b7c10 */ /* 0x000fe4000ff5e0ff */
[----:B------:R-:W-:-:S02]  /*6410*/  LEA.HI.X.SX32 R14, R9, UR7, 0x1, P3 ;  /* 0x00000007090e7c11 */ /* 0x000fc400098f0eff */
[----:B------:R-:W-:Y:S02]  /*6420*/  LEA.HI.X.SX32 R18, R5, UR7, 0x1, P1 ;  /* 0x0000000705127c11 */ /* 0x000fe400088f0eff */
[----:B------:R-:W-:Y:S02]  /*6430*/  LEA.HI.X.SX32 R16, R8, UR7, 0x1, P2 ;  /* 0x0000000708107c11 */ /* 0x000fe400090f0eff */
[----:B------:R-:W-:Y:S02]  /*6440*/  LEA R12, P3, R13, UR10, 0x2 ;  /* 0x0000000a0d0c7c11 */ /* 0x000fe4000f8610ff */
[----:B------:R-:W-:Y:S02]  /*6450*/  LEA R8, P1, R15, UR10, 0x2 ;  /* 0x0000000a0f087c11 */ /* 0x000fe4000f8210ff */
[----:B------:R-:W-:Y:S02]  /*6460*/  LEA R10, P2, R11, UR10, 0x2 ;  /* 0x0000000a0b0a7c11 */ /* 0x000fe4000f8410ff */
[----:B------:R-:W-:-:S02]  /*6470*/  LEA.HI.X.SX32 R20, R21, UR7, 0x1, P0 ;  /* 0x0000000715147c11 */ /* 0x000fc400080f0eff */
[----:B------:R-:W-:Y:S01]  /*6480*/  LEA.HI.X R13, R13, UR11, R14, 0x2, P3 ;  /* 0x0000000b0d0d7c11 */ /* 0x000fe200098f140e */
[----:B------:R-:W-:Y:S01]  /*6490*/  VIADD R14, R21, 0x20 ;  /* 0x00000020150e7836 */ /* 0x000fe20000000000 */
[----:B01----:R-:W-:Y:S02]  /*64a0*/  LEA R4, P0, R17, UR10, 0x2 ;  /* 0x0000000a11047c11 */ /* 0x003fe4000f8010ff */
        /* <DEDUP_REMOVED lines=31> */
.L_x_27477:
[----:B------:R-:W-:Y:S01]  /*66a0*/  BSSY B1, `(.L_x_27516) ;  /* 0x0000007000017945 */ /* 0x000fe20003800000 */
[----:B------:R-:W-:Y:S02]  /*66b0*/  IMAD.MOV.U32 R18, RZ, RZ, 0x1 ;  /* 0x00000001ff127424 */ /* 0x000fe400078e00ff */
[----:B------:R-:W-:Y:S02]  /*66c0*/  IMAD.MOV.U32 R17, RZ, RZ, 0x1f ;  /* 0x0000001fff117424 */ /* 0x000fe400078e00ff */
[----:B------:R-:W-:-:S07]  /*66d0*/  IMAD.MOV.U32 R16, RZ, RZ, -0x1 ;  /* 0xffffffffff107424 */ /* 0x000fce00078e00ff */
[----:B------:R-:W-:Y:S05]  /*66e0*/  WARPSYNC.COLLECTIVE R16, `(.L_x_27517) ;  /* 0x0000000010087348 */ /* 0x000fea0003c00000 */
[----:B------:R0:W1:Y:S02]  /*66f0*/  SHFL.BFLY P0, R34, R19, R18, R17 ;  /* 0x0c00001213227389 */ /* 0x0000640000000011 */
[----:B01----:R-:W-:Y:S01]  /*6700*/  ENDCOLLECTIVE ;  /* 0x000000000000791b */ /* 0x003fe20003800000 */
.L_x_27517:
[----:B------:R-:W-:Y:S05]  /*6710*/  BSYNC B1 ;  /* 0x0000000000017941 */ /* 0x000fea0003800000 */
.L_x_27516:
[----:B------:R-:W-:Y:S01]  /*6720*/  IMAD.MOV.U32 R16, RZ, RZ, R34 ;  /* 0x000000ffff107224 */ /* 0x000fe200078e0022 */
[----:B------:R-:W-:Y:S06]  /*6730*/  BRA `(.L_x_27518) ;  /* 0xffffffb800447947 */ /* 0x000fec000383ffff */
.L_x_27481:
[----:B------:R-:W-:Y:S01]  /*6740*/  BSSY B1, `(.L_x_27519) ;  /* 0x0000007000017945 */ /* 0x000fe20003800000 */
[----:B------:R-:W-:Y:S02]  /*6750*/  IMAD.MOV.U32 R18, RZ, RZ, 0x1 ;  /* 0x00000001ff127424 */ /* 0x000fe400078e00ff */
[----:B------:R-:W-:Y:S02]  /*6760*/  IMAD.MOV.U32 R17, RZ, RZ, 0x1f ;  /* 0x0000001fff117424 */ /* 0x000fe400078e00ff */
[----:B------:R-:W-:-:S07]  /*6770*/  IMAD.MOV.U32 R16, RZ, RZ, -0x1 ;  /* 0xffffffffff107424 */ /* 0x000fce00078e00ff */
[----:B------:R-:W-:Y:S05]  /*6780*/  WARPSYNC.COLLECTIVE R16, `(.L_x_27520) ;  /* 0x0000000010087348 */ /* 0x000fea0003c00000 */
[----:B------:R0:W1:Y:S02]  /*6790*/  SHFL.BFLY P0, R34, R19, R18, R17 ;  /* 0x0c00001213227389 */ /* 0x0000640000000011 */
[----:B01----:R-:W-:Y:S01]  /*67a0*/  ENDCOLLECTIVE ;  /* 0x000000000000791b */ /* 0x003fe20003800000 */
.L_x_27520:
[----:B------:R-:W-:Y:S05]  /*67b0*/  BSYNC B1 ;  /* 0x0000000000017941 */ /* 0x000fea0003800000 */
.L_x_27519:
[----:B------:R-:W-:Y:S01]  /*67c0*/  IMAD.MOV.U32 R16, RZ, RZ, R34 ;  /* 0x000000ffff107224 */ /* 0x000fe200078e0022 */
[----:B------:R-:W-:Y:S06]  /*67d0*/  BRA `(.L_x_27521) ;  /* 0xffffffc400207947 */ /* 0x000fec000383ffff */
.L_x_27485:
        /* <DEDUP_REMOVED lines=8> */
.L_x_27523:
[----:B------:R-:W-:Y:S05]  /*6860*/  BSYNC B0 ;  /* 0x0000000000007941 */ /* 0x000fea0003800000 */
.L_x_27522:
        /* <DEDUP_REMOVED lines=9> */
.L_x_27524:
[----:B------:R-:W-:Y:S02]  /*6900*/  IMAD.MOV.U32 R18, RZ, RZ, 0x4 ;  /* 0x00000004ff127424 */ /* 0x000fe400078e00ff */
[----:B------:R-:W-:-:S05]  /*6910*/  IMAD.MOV.U32 R6, RZ, RZ, R34 ;  /* 0x000000ffff067224 */ /* 0x000fca00078e0022 */
[----:B------:R-:W-:-:S05]  /*6920*/  FMNMX.FTZ R6, R5, R6, !PT ;  /* 0x0000000605067209 */ /* 0x000fca0007810000 */
[----:B------:R-:W-:-:S07]  /*6930*/  IMAD.MOV.U32 R19, RZ, RZ, R6 ;  /* 0x000000ffff137224 */ /* 0x000fce00078e0006 */
[----:B------:R-:W-:Y:S05]  /*6940*/  WARPSYNC.COLLECTIVE R16, `(.L_x_27525) ;  /* 0x0000000010087348 */ /* 0x000fea0003c00000 */
[----:B------:R0:W1:Y:S02]  /*6950*/  SHFL.BFLY P0, R34, R19, R18, R17 ;  /* 0x0c00001213227389 */ /* 0x0000640000000011 */
[----:B01----:R-:W-:Y:S01]  /*6960*/  ENDCOLLECTIVE ;  /* 0x000000000000791b */ /* 0x003fe20003800000 */
.L_x_27525:
[----:B------:R-:W-:Y:S02]  /*6970*/  IMAD.MOV.U32 R18, RZ, RZ, 0x2 ;  /* 0x00000002ff127424 */ /* 0x000fe400078e00ff */
[----:B------:R-:W-:-:S05]  /*6980*/  IMAD.MOV.U32 R7, RZ, RZ, R34 ;  /* 0x000000ffff077224 */ /* 0x000fca00078e0022 */
[----:B------:R-:W-:-:S05]  /*6990*/  FMNMX.FTZ R8, R6, R7, !PT ;  /* 0x0000000706087209 */ /* 0x000fca0007810000 */
[----:B------:R-:W-:-:S07]  /*69a0*/  IMAD.MOV.U32 R19, RZ, RZ, R8 ;  /* 0x000000ffff137224 */ /* 0x000fce00078e0008 */
[----:B------:R-:W-:Y:S05]  /*69b0*/  WARPSYNC.COLLECTIVE R16, `(.L_x_27526) ;  /* 0x0000000010087348 */ /* 0x000fea0003c00000 */
[----:B------:R0:W1:Y:S02]  /*69c0*/  SHFL.BFLY P0, R34, R19, R18, R17 ;  /* 0x0c00001213227389 */ /* 0x0000640000000011 */
[----:B01----:R-:W-:Y:S01]  /*69d0*/  ENDCOLLECTIVE ;  /* 0x000000000000791b */ /* 0x003fe20003800000 */
.L_x_27526:
[----:B------:R-:W-:Y:S01]  /*69e0*/  IMAD.MOV.U32 R7, RZ, RZ, R34 ;  /* 0x000000ffff077224 */ /* 0x000fe200078e0022 */
[----:B------:R-:W-:Y:S06]  /*69f0*/  BRA `(.L_x_27527) ;  /* 0xffffffc400387947 */ /* 0x000fec000383ffff */
.L_x_27528:
        /* <DEDUP_REMOVED lines=16> */
.L_x_30044:


//--------------------- .text._ZN4vllm25paged_attention_v2_kernelIffLi32ELi16ELi128ELNS_18Fp8KVCacheDataTypeE0ELb0ELi512EEEvPfS2_PT_PKS3_PKT0_S9_ifPKiSB_iPKfiiiSD_SD_iiiii --------------------------
	.section	.text._ZN4vllm25paged_attention_v2_kernelIffLi32ELi16ELi128ELNS_18Fp8KVCacheDataTypeE0ELb0ELi512EEEvPfS2_PT_PKS3_PKT0_S9_ifPKiSB_iPKfiiiSD_SD_iiiii,"ax",@progbits
	.align	128
        .global         _ZN4vllm25paged_attention_v2_kernelIffLi32ELi16ELi128ELNS_18Fp8KVCacheDataTypeE0ELb0ELi512EEEvPfS2_PT_PKS3_PKT0_S9_ifPKiSB_iPKfiiiSD_SD_iiiii
        .type           _ZN4vllm25paged_attention_v2_kernelIffLi32ELi16ELi128ELNS_18Fp8KVCacheDataTypeE0ELb0ELi512EEEvPfS2_PT_PKS3_PKT0_S9_ifPKiSB_iPKfiiiSD_SD_iiiii,@function
        .size           _ZN4vllm25paged_attention_v2_kernelIffLi32ELi16ELi128ELNS_18Fp8KVCacheDataTypeE0ELb0ELi512EEEvPfS2_PT_PKS3_PKT0_S9_ifPKiSB_iPKfiiiSD_SD_iiiii,(.L_x_30045 - _ZN4vllm25paged_attention_v2_kernelIffLi32ELi16ELi128ELNS_18Fp8KVCacheDataTypeE0ELb0ELi512EEEvPfS2_PT_PKS3_PKT0_S9_ifPKiSB_iPKfiiiSD_SD_iiiii)
        .other          _ZN4vllm25paged_attention_v2_kernelIffLi32ELi16ELi128ELNS_18Fp8KVCacheDataTypeE0ELb0ELi512EEEvPfS2_PT_PKS3_PKT0_S9_ifPKiSB_iPKfiiiSD_SD_iiiii,@"STO_CUDA_ENTRY STV_DEFAULT"
_ZN4vllm25paged_attention_v2_kernelIffLi32ELi16ELi128ELNS_18Fp8KVCacheDataTypeE0ELb0ELi512EEEvPfS2_PT_PKS3_PKT0_S9_ifPKiSB_iPKfiiiSD_SD_iiiii:
.text._ZN4vllm25paged_attention_v2_kernelIffLi32ELi16ELi128ELNS_18Fp8KVCacheDataTypeE0ELb0ELi512EEEvPfS2_PT_PKS3_PKT0_S9_ifPKiSB_iPKfiiiSD_SD_iiiii:
        /* <DEDUP_REMOVED lines=61> */
[----:B------:R-:W-:Y:S02]  /*03d0*/  IMAD R0, R7, R0, R2 ;  /* 0x0000000007007224 */ /* 0x000fe400078e0202 */
[----:B------:R-:W0:Y:S03]  /*03e0*/  S2R R2, SR_TID.X ;  /* 0x0000000000027919 */ /* 0x000e260000002100 */
[----:B------:R-:W-:-:S13]  /*03f0*/  ISETP.GT.U32.AND P1, PT, R5, R0, PT ;  /* 0x000000000500720c */ /* 0x000fda0003f24070 */
[----:B------:R-:W-:Y:S02]  /*0400*/  @!P1 IMAD.IADD R0, R0, 0x1, -R5 ;  /* 0x0000000100009824 */ /* 0x000fe400078e0a05 */
[----:B------:R-:W-:Y:S01]  /*0410*/  @!P1 VIADD R7, R7, 0x1 ;  /* 0x0000000107079836 */ /* 0x000fe20000000000 */
[----:B------:R-:W-:Y:S02]  /*0420*/  ISETP.NE.AND P1, PT, R13, RZ, PT ;  /* 0x000000ff0d00720c */ /* 0x000fe40003f25270 */
[----:B------:R-:W-:Y:S01]  /*0430*/  ISETP.GE.U32.AND P0, PT, R0, R5, PT ;  /* 0x000000050000720c */ /* 0x000fe20003f06070 */
[----:B------:R-:W-:-:S05]  /*0440*/  VIADD R0, R39, 0xf ;  /* 0x0000000f27007836 */ /* 0x000fca0000000000 */
[----:B------:R-:W-:-:S04]  /*0450*/  SHF.R.S32.HI R5, RZ, 0x1f, R0 ;  /* 0x0000001fff057819 */ /* 0x000fc80000011400 */
[----:B------:R-:W-:Y:S02]  /*0460*/  LEA.HI R5, R5, R0, RZ, 0x4 ;  /* 0x0000000005057211 */ /* 0x000fe400078f20ff */
[C---:B0-----:R-:W-:Y:S01]  /*0470*/  LEA.HI R8, R2.reuse, R2, RZ, 0x1 ;  /* 0x0000000202087211 */ /* 0x041fe200078f08ff */
[----:B------:R-:W-:Y:S01]  /*0480*/  @P0 VIADD R7, R7, 0x1 ;  /* 0x0000000107070836 */ /* 0x000fe20000000000 */
[----:B------:R-:W-:Y:S02]  /*0490*/  SHF.R.S32.HI R5, RZ, 0x4, R5 ;  /* 0x00000004ff057819 */ /* 0x000fe40000011405 */
[----:B------:R-:W-:Y:S01]  /*04a0*/  ISETP.GT.AND P0, PT, R2, 0xf, PT ;  /* 0x0000000f0200780c */ /* 0x000fe20003f04270 */
[----:B------:R-:W-:Y:S01]  /*04b0*/  IMAD.MOV.U32 R0, RZ, RZ, R7 ;  /* 0x000000ffff007224 */ /* 0x000fe200078e0007 */
[----:B------:R-:W-:Y:S02]  /*04c0*/  VIMNMX R38, R5, R38, PT ;  /* 0x0000002605267248 */ /* 0x000fe40003fe0100 */
[----:B------:R-:W-:-:S02]  /*04d0*/  SHF.R.S32.HI R7, RZ, 0x1f, R2 ;  /* 0x0000001fff077819 */ /* 0x000fc40000011402 */
[----:B------:R-:W-:Y:S01]  /*04e0*/  LOP3.LUT R9, R8, 0xfffffffe, RZ, 0xc0, !PT ;  /* 0xfffffffe08097812 */ /* 0x000fe200078ec0ff */
[----:B------:R-:W-:Y:S01]  /*04f0*/  IMAD R5, R35, -0x20, R38 ;  /* 0xffffffe023057824 */ /* 0x000fe200078e0226 */
[----:B------:R-:W-:Y:S02]  /*0500*/  LEA.HI R7, R7, R2, RZ, 0x5 ;  /* 0x0000000207077211 */ /* 0x000fe400078f28ff */
[----:B------:R-:W-:Y:S01]  /*0510*/  @!P2 IADD3 R0, -R0, RZ, RZ ;  /* 0x000000ff0000a210 */ /* 0x000fe20007ffe1ff */
[----:B------:R-:W-:Y:S01]  /*0520*/  IMAD R6, R5, 0x10, R44 ;  /* 0x0000001005067824 */ /* 0x000fe200078e022c */
[----:B------:R-:W-:Y:S01]  /*0530*/  @!P1 LOP3.LUT R0, RZ, R13, RZ, 0x33, !PT ;  /* 0x0000000dff009212 */ /* 0x000fe200078e33ff */
[----:B------:R-:W-:Y:S01]  /*0540*/  IMAD.IADD R36, R2, 0x1, -R9 ;  /* 0x0000000102247824 */ /* 0x000fe200078e0a09 */
[----:B------:R-:W-:Y:S02]  /*0550*/  SHF.R.S32.HI R5, RZ, 0x1, R8 ;  /* 0x00000001ff057819 */ /* 0x000fe40000011408 */
[----:B------:R-:W-:-:S02]  /*0560*/  VIMNMX R37, R39, R6, PT ;  /* 0x0000000627257248 */ /* 0x000fc40003fe0100 */
[----:B------:R-:W-:-:S03]  /*0570*/  SHF.R.S32.HI R16, RZ, 0x5, R7 ;  /* 0x00000005ff107819 */ /* 0x000fc60000011407 */
[----:B------:R-:W-:Y:S01]  /*0580*/  IMAD.IADD R37, R37, 0x1, -R44 ;  /* 0x0000000125257824 */ /* 0x000fe200078e0a2c */
        /* <DEDUP_REMOVED lines=29> */
.L_x_27533:
        /* <DEDUP_REMOVED lines=11> */
.L_x_27532:
[----:B------:R-:W-:Y:S05]  /*0810*/  BSYNC B1 ;  /* 0x0000000000017941 */ /* 0x000fea0003800000 */
.L_x_27531:
        /* <DEDUP_REMOVED lines=9> */
[C---:B-1----:R-:W-:Y:S01]  /*08b0*/  LEA R9, P0, R20.reuse, R6, 0x2 ;  /* 0x0000000614097211 */ /* 0x042fe200078010ff */
[C---:B------:R-:W-:Y:S02]  /*08c0*/  IMAD R6, R11.reuse, 0x2, R36 ;  /* 0x000000020b067824 */ /* 0x040fe400078e0224 */
[----:B------:R-:W-:Y:S01]  /*08d0*/  IMAD R4, R11, 0x8, R4 ;  /* 0x000000080b047824 */ /* 0x000fe200078e0204 */
[----:B------:R-:W-:Y:S02]  /*08e0*/  LEA.HI.X R20, R20, R7, R12, 0x2, P0 ;  /* 0x0000000714147211 */ /* 0x000fe400000f140c */
[----:B------:R-:W-:Y:S01]  /*08f0*/  SHF.L.U32 R17, R6, 0x1, RZ ;  /* 0x0000000106117819 */ /* 0x000fe200000006ff */
[----:B------:R-:W-:-:S07]  /*0900*/  VIADD R4, R4, 0x400 ;  /* 0x0000040004047836 */ /* 0x000fce0000000000 */
.L_x_27534:
        /* <DEDUP_REMOVED lines=17> */
.L_x_27530:
[----:B------:R-:W-:Y:S05]  /*0a20*/  BSYNC B0 ;  /* 0x0000000000007941 */ /* 0x000fea0003800000 */
.L_x_27529:
        /* <DEDUP_REMOVED lines=17> */
[C---:B------:R-:W-:Y:S01]  /*0b40*/  IADD3 R10, R36.reuse, 0x6, RZ ;  /* 0x00000006240a7810 */ /* 0x040fe20007ffe0ff */
[----:B------:R-:W-:Y:S01]  /*0b50*/  VIADD R11, R36, 0x4 ;  /* 0x00000004240b7836 */ /* 0x000fe20000000000 */
        /* <DEDUP_REMOVED lines=13> */
[C---:B------:R-:W-:Y:S01]  /*0c30*/  VIADD R14, R36.reuse, 0xa ;  /* 0x0000000a240e7836 */ /* 0x040fe20000000000 */
[----:B------:R-:W-:Y:S01]  /*0c40*/  SHF.R.S32.HI R12, RZ, 0x1f, R7 ;  /* 0x0000001fff0c7819 */ /* 0x000fe20000011407 */
[----:B------:R-:W-:Y:S01]  /*0c50*/  IMAD.IADD R33, R33, 0x1, -R6 ;  /* 0x0000000121217824 */ /* 0x000fe200078e0a06 */
[----:B------:R-:W-:Y:S01]  /*0c60*/  SHF.R.S32.HI R6, RZ, 0x1f, R5 ;  /* 0x0000001fff067819 */ /* 0x000fe20000011405 */
[C---:B------:R-:W-:Y:S01]  /*0c70*/  VIADD R15, R36.reuse, 0xc ;  /* 0x0000000c240f7836 */ /* 0x040fe20000000000 */
[----:B------:R-:W-:Y:S01]  /*0c80*/  LEA.HI R3, R3, R32, RZ, 0x2 ;  /* 0x0000002003037211 */ /* 0x000fe200078f10ff */
[----:B------:R-:W-:Y:S01]  /*0c90*/  VIADD R21, R36, 0xe ;  /* 0x0000000e24157836 */ /* 0x000fe20000000000 */
[----:B------:R-:W-:Y:S01]  /*0ca0*/  LEA.HI R6, R6, R5, RZ, 0x2 ;  /* 0x0000000506067211 */ /* 0x000fe200078f10ff */
[----:B------:R-:W0:Y:S01]  /*0cb0*/  S2UR UR5, SR_CgaCtaId ;  /* 0x00000000000579c3 */ /* 0x000e220000008800 */
[----:B------:R-:W-:Y:S01]  /*0cc0*/  LEA.HI R4, R4, R25, RZ, 0x2 ;  /* 0x0000001904047211 */ /* 0x000fe200078f10ff */
[----:B------:R-:W-:Y:S01]  /*0cd0*/  IMAD.SHL.U32 R13, R21, 0x2, RZ ;  /* 0x00000002150d7824 */ /* 0x000fe200078e00ff */
[----:B------:R-:W-:Y:S01]  /*0ce0*/  LEA.HI R12, R12, R7, RZ, 0x2 ;  /* 0x000000070c0c7211 */ /* 0x000fe200078f10ff */
[----:B------:R-:W-:Y:S01]  /*0cf0*/  ULDC UR4, c[0x0][0x270] ;  /* 0x00009c0000047ab9 */ /* 0x000fe20000000800 */
[----:B------:R-:W-:Y:S01]  /*0d00*/  LOP3.LUT R3, R3, 0xfffffffc, RZ, 0xc0, !PT ;  /* 0xfffffffc03037812 */ /* 0x000fe200078ec0ff */
[----:B------:R-:W-:Y:S01]  /*0d10*/  IMAD.SHL.U32 R19, R17, 0x4, RZ ;  /* 0x0000000411137824 */ /* 0x000fe200078e00ff */
[----:B------:R-:W-:Y:S01]  /*0d20*/  LOP3.LUT R6, R6, 0xfffffffc, RZ, 0xc0, !PT ;  /* 0xfffffffc06067812 */ /* 0x000fe200078ec0ff */
[----:B------:R-:W1:Y:S01]  /*0d30*/  LDC R24, c[0x0][0x26c] ;  /* 0x00009b00ff187b82 */ /* 0x000e620000000800 */
[----:B------:R-:W-:Y:S01]  /*0d40*/  LOP3.LUT R4, R4, 0xfffffffc, RZ, 0xc0, !PT ;  /* 0xfffffffc04047812 */ /* 0x000fe200078ec0ff */
[----:B------:R-:W-:Y:S01]  /*0d50*/  IMAD.IADD R32, R32, 0x1, -R3 ;  /* 0x0000000120207824 */ /* 0x000fe200078e0a03 */
[----:B------:R-:W-:Y:S01]  /*0d60*/  LOP3.LUT R12, R12, 0xfffffffc, RZ, 0xc0, !PT ;  /* 0xfffffffc0c0c7812 */ /* 0x000fe200078ec0ff */
[----:B------:R-:W-:Y:S01]  /*0d70*/  IMAD.IADD R3, R5, 0x1, -R6 ;  /* 0x0000000105037824 */ /* 0x000fe200078e0a06 */
[----:B------:R-:W-:Y:S01]  /*0d80*/  IADD3 R25, R25, -R4, RZ ;  /* 0x8000000419197210 */ /* 0x000fe20007ffe0ff */
[----:B------:R-:W-:Y:S01]  /*0d90*/  IMAD.SHL.U32 R5, R14, 0x2, RZ ;  /* 0x000000020e057824 */ /* 0x000fe200078e00ff */
[----:B------:R-:W-:Y:S01]  /*0da0*/  SHF.R.S32.HI R22, RZ, 0x1f, R13 ;  /* 0x0000001fff167819 */ /* 0x000fe2000001140d */
[----:B------:R-:W-:Y:S01]  /*0db0*/  IMAD.IADD R4, R7, 0x1, -R12 ;  /* 0x0000000107047824 */ /* 0x000fe200078e0a0c */
[----:B------:R-:W-:Y:S01]  /*0dc0*/  SHF.L.U32 R7, R15, 0x1, RZ ;  /* 0x000000010f077819 */ /* 0x000fe200000006ff */
[----:B------:R-:W-:Y:S01]  /*0dd0*/  IMAD R12, R0, UR4, RZ ;  /* 0x00000004000c7c24 */ /* 0x000fe2000f8e02ff */
[----:B------:R-:W-:Y:S01]  /*0de0*/  SHF.R.S32.HI R6, RZ, 0x1f, R5 ;  /* 0x0000001fff067819 */ /* 0x000fe20000011405 */
[----:B------:R-:W-:Y:S01]  /*0df0*/  UMOV UR4, 0x400 ;  /* 0x0000040000047882 */ /* 0x000fe20000000000 */
[----:B------:R-:W-:-:S02]  /*0e00*/  SHF.R.S32.HI R20, RZ, 0x1f, R7 ;  /* 0x0000001fff147819 */ /* 0x000fc40000011407 */
[----:B------:R-:W-:Y:S01]  /*0e10*/  LEA.HI R6, R6, R5, RZ, 0x2 ;  /* 0x0000000506067211 */ /* 0x000fe200078f10ff */
[----:B0-----:R-:W-:Y:S01]  /*0e20*/  ULEA UR6, UR5, UR4, 0x18 ;  /* 0x0000000405067291 */ /* 0x001fe2000f8ec03f */
        /* <DEDUP_REMOVED lines=8> */
[----:B------:R-:W-:Y:S01]  /*0eb0*/  IADD3 R48, P0, R12, R19, RZ ;  /* 0x000000130c307210 */ /* 0x000fe20007f1e0ff */
[----:B------:R-:W-:Y:S01]  /*0ec0*/  IMAD.IADD R7, R13, 0x1, -R22 ;  /* 0x000000010d077824 */ /* 0x000fe200078e0a16 */
[----:B------:R-:W-:-:S02]  /*0ed0*/  LEA.HI R13, R10, R10, RZ, 0x1 ;  /* 0x0000000a0a0d7211 */ /* 0x000fc400078f08ff */
[----:B------:R-:W-:Y:S02]  /*0ee0*/  LEA.HI.X.SX32 R49, R12, R23, 0x1, P0 ;  /* 0x000000170c317211 */ /* 0x000fe400000f0eff */
[----:B------:R-:W-:Y:S01]  /*0ef0*/  LEA.HI R12, R8, R8, RZ, 0x1 ;  /* 0x00000008080c7211 */ /* 0x000fe200078f08ff */
[----:B------:R-:W-:Y:S01]  /*0f00*/  IMAD.SHL.U32 R13, R13, 0x20, RZ ;  /* 0x000000200d0d7824 */ /* 0x000fe200078e00ff */
[----:B-----5:R-:W-:Y:S02]  /*0f10*/  FSETP.NEU.FTZ.AND P0, PT, R40, RZ, PT ;  /* 0x000000ff2800720b */ /* 0x020fe40003f1d000 */
[----:B------:R-:W-:Y:S01]  /*0f20*/  LEA.HI R11, R11, R11, RZ, 0x1 ;  /* 0x0000000b0b0b7211 */ /* 0x000fe200078f08ff */
[----:B------:R-:W-:Y:S01]  /*0f30*/  IMAD.SHL.U32 R12, R12, 0x20, RZ ;  /* 0x000000200c0c7824 */ /* 0x000fe200078e00ff */
[----:B------:R-:W-:Y:S02]  /*0f40*/  LEA.HI R9, R9, R9, RZ, 0x1 ;  /* 0x0000000909097211 */ /* 0x000fe400078f08ff */
[----:B------:R-:W-:-:S02]  /*0f50*/  LEA.HI R14, R14, R14, RZ, 0x1 ;  /* 0x0000000e0e0e7211 */ /* 0x000fc400078f08ff */
[----:B------:R-:W-:Y:S02]  /*0f60*/  LEA.HI R15, R15, R15, RZ, 0x1 ;  /* 0x0000000f0f0f7211 */ /* 0x000fe400078f08ff */
[----:B------:R-:W-:Y:S01]  /*0f70*/  LEA.HI R21, R21, R21, RZ, 0x1 ;  /* 0x0000001515157211 */ /* 0x000fe200078f08ff */
[----:B------:R-:W-:Y:S01]  /*0f80*/  IMAD.SHL.U32 R14, R14, 0x20, RZ ;  /* 0x000000200e0e7824 */ /* 0x000fe200078e00ff */
[----:B------:R-:W-:Y:S01]  /*0f90*/  SHF.L.U32 R10, R11, 0x5, RZ ;  /* 0x000000050b0a7819 */ /* 0x000fe200000006ff */
        /* <DEDUP_REMOVED lines=10> */
[----:B-1----:R-:W-:Y:S02]  /*1040*/  SHF.R.S32.HI R8, RZ, 0x1f, R24 ;  /* 0x0000001fff087819 */ /* 0x002fe40000011418 */
[----:B------:R-:W-:-:S02]  /*1050*/  SHF.R.S32.HI R28, RZ, 0x1f, R18 ;  /* 0x0000001fff1c7819 */ /* 0x000fc40000011412 */
        /* <DEDUP_REMOVED lines=12> */
[----:B------:R-:W-:Y:S01]  /*1120*/  IMAD R17, R16, 0x10, R17 ;  /* 0x0000001010117824 */ /* 0x000fe200078e0211 */
[----:B------:R-:W-:Y:S01]  /*1130*/  ULDC.64 UR6, c[0x0][0x248] ;  /* 0x0000920000067ab9 */ /* 0x000fe20000000a00 */
[----:B------:R-:W-:Y:S01]  /*1140*/  ULEA UR4, UR5, UR4, 0x18 ;  /* 0x0000000405047291 */ /* 0x000fe2000f8ec03f */
[----:B------:R-:W-:Y:S01]  /*1150*/  LEA.HI.X.SX32 R41, R35, R28, 0x1, P0 ;  /* 0x0000001c23297211 */ /* 0x000fe200000f0eff */
[----:B------:R-:W-:Y:S01]  /*1160*/  IMAD.IADD R44, R44, 0x1, R17 ;  /* 0x000000012c2c7824 */ /* 0x000fe200078e0211 */
[----:B------:R-:W-:Y:S01]  /*1170*/  LEA R16, R16, R19, 0x6 ;  /* 0x0000001310107211 */ /* 0x000fe200078e30ff */
[----:B------:R-:W-:Y:S01]  /*1180*/  IMAD.MOV.U32 R34, RZ, RZ, -0x800001 ;  /* 0xff7fffffff227424 */ /* 0x000fe200078e00ff */
[----:B------:R-:W-:Y:S01]  /*1190*/  LEA R40, P0, R18, UR6, 0x2 ;  /* 0x0000000612287c11 */ /* 0x000fe2000f8010ff */
[----:B------:R-:W-:-:S02]  /*11a0*/  IMAD.MOV.U32 R45, RZ, RZ, R35 ;  /* 0x000000ffff2d7224 */ /* 0x000fc400078e0023 */
[----:B------:R-:W-:Y:S01]  /*11b0*/  VIADD R46, R16, UR4 ;  /* 0x00000004102e7c36 */ /* 0x000fe20008000000 */
[----:B------:R-:W-:-:S09]  /*11c0*/  LEA.HI.X R41, R18, UR7, R41, 0x2, P0 ;  /* 0x0000000712297c11 */ /* 0x000fd200080f1429 */
.L_x_27541:
[----:B------:R-:W2:Y:S01]  /*11d0*/  LDG.E.CONSTANT R17, desc[UR10][R40.64] ;  /* 0x0000000a28117981 */ /* 0x000ea2000c1e9900 */
[----:B------:R-:W-:Y:S02]  /*11e0*/  SHF.R.S32.HI R18, RZ, 0x1f, R27 ;  /* 0x0000001fff127819 */ /* 0x000fe4000001141b */
[----:B------:R-:W-:Y:S02]  /*11f0*/  SHF.R.S32.HI R28, RZ, 0x1f, R33 ;  /* 0x0000001fff1c7819 */ /* 0x000fe40000011421 */
        /* <DEDUP_REMOVED lines=13> */
[----:B------:R-:W2:Y:S03]  /*12d0*/  LDG.E.64.CONSTANT R28, desc[UR10][R52.64] ;  /* 0x0000000a341c7981 */ /* 0x000ea6000c1e9b00 */
[----:B------:R-:W-:Y:S02]  /*12e0*/  LEA.HI.X R31, R18, UR9, R17, 0x2, P0 ;  /* 0x00000009121f7c11 */ /* 0x000fe400080f1411 */
[----:B------:R-:W2:Y:S04]  /*12f0*/  LDS.128 R16, [R9] ;  /* 0x0000000009107984 */ /* 0x000ea80000000c00 */
[----:B------:R-:W3:Y:S01]  /*1300*/  LDG.E.64.CONSTANT R30, desc[UR10][R30.64] ;  /* 0x0000000a1e1e7981 */ /* 0x000ee2000c1e9b00 */
[----:B--2---:R-:W-:Y:S01]  /*1310*/  FMUL.FTZ R51, R28, R18 ;  /* 0x000000121c337220 */ /* 0x004fe20000410000 */
[----:B------:R-:W-:-:S02]  /*1320*/  SHF.R.S32.HI R28, RZ, 0x1f, R10 ;  /* 0x0000001fff1c7819 */ /* 0x000fc4000001140a */
        /* <DEDUP_REMOVED lines=41> */
[----:B------:R-:W2:Y:S01]  /*15c0*/  LDS.128 R16, [R9+0x30] ;  /* 0x0000300009107984 */ /* 0x000ea20000000c00 */
[----:B------:R-:W-:-:S04]  /*15d0*/  IADD3 R50, P0, P1, R7, R50, R20 ;  /* 0x0000003207327210 */ /* 0x000fc8000791e014 */
[----:B------:R-:W-:Y:S02]  /*15e0*/  IADD3.X R47, R23, R47, R22, P0, P1 ;  /* 0x0000002f172f7210 */ /* 0x000fe400007e2416 */
[----:B------:R-:W-:Y:S01]  /*15f0*/  LEA R30, P0, R50, UR8, 0x2 ;  /* 0x00000008321e7c11 */ /* 0x000fe2000f8010ff */
[----:B--2---:R-:W-:-:S03]  /*1600*/  FFMA.FTZ R51, R28, R16, R31 ;  /* 0x000000101c337223 */ /* 0x004fc6000001001f */
        /* <DEDUP_REMOVED lines=9> */
.L_x_27576:
        /* <DEDUP_REMOVED lines=11> */
.L_x_27540:
[----:B------:R-:W-:Y:S05]  /*1750*/  BSYNC B1 ;  /* 0x0000000000017941 */ /* 0x000fea0003800000 */
.L_x_27539:
[----:B------:R-:W-:Y:S01]  /*1760*/  IADD3 R40, P0, R40, 0x10, RZ ;  /* 0x0000001028287810 */ /* 0x000fe20007f1e0ff */
[----:B0-----:R-:W-:Y:S02]  /*1770*/  VIADD R46, R46, 0x100 ;  /* 0x000001002e2e7836 */ /* 0x001fe40000000000 */
[----:B------:R-:W-:Y:S02]  /*1780*/  VIADD R44, R44, 0x40 ;  /* 0x000000402c2c7836 */ /* 0x000fe40000000000 */
[----:B------:R-:W-:Y:S01]  /*1790*/  IMAD.X R41, RZ, RZ, R41, P0 ;  /* 0x000000ffff297224 */ /* 0x000fe200000e0629 */
[----:B------:R-:W-:Y:S07]  /*17a0*/  @!P1 BRA `(.L_x_27541) ;  /* 0xfffffff800889947 */ /* 0x000fee000383ffff */
[----:B------:R-:W-:Y:S05]  /*17b0*/  BRA `(.L_x_27536) ;  /* 0x0000000400e07947 */ /* 0x000fea0003800000 */
.L_x_27537:
        /* <DEDUP_REMOVED lines=10> */
[----:B------:R-:W-:Y:S01]  /*1860*/  MOV R34, 0xff7fffff ;  /* 0xff7fffff00227802 */ /* 0x000fe20000000f00 */
[----:B------:R-:W-:Y:S01]  /*1870*/  IMAD R17, R16, 0x10, R17 ;  /* 0x0000001010117824 */ /* 0x000fe200078e0211 */
[----:B------:R-:W-:Y:S01]  /*1880*/  LEA.HI.X R41, R18, UR7, R41, 0x2, P0 ;  /* 0x0000000712297c11 */ /* 0x000fe200080f1429 */
[----:B------:R-:W-:Y:S02]  /*1890*/  IMAD R19, R16, 0x40, R19 ;  /* 0x0000004010137824 */ /* 0x000fe400078e0213 */
[----:B------:R-:W-:Y:S02]  /*18a0*/  IMAD.IADD R46, R44, 0x1, R17 ;  /* 0x000000012c2e7824 */ /* 0x000fe400078e0211 */
[----:B------:R-:W-:-:S03]  /*18b0*/  VIADD R45, R19, UR4 ;  /* 0x00000004132d7c36 */ /* 0x000fc60008000000 */
[----:B------:R-:W-:-:S07]  /*18c0*/  IADD3 R44, -R39, 0x1, R46 ;  /* 0x00000001272c7810 */ /* 0x000fce0007ffe12e */
.L_x_27545:
        /* <DEDUP_REMOVED lines=11> */
[----:B------:R-:W-:-:S04]  /*1980*/  IADD3 R18, P0, P1, R32, R50, R27 ;  /* 0x0000003220127210 */ /* 0x000fc8000791e01b */
[----:B------:R-:W-:-:S04]  /*1990*/  IADD3 R47, R51, R47, RZ ;  /* 0x0000002f332f7210 */ /* 0x000fc80007ffe0ff */
[----:B------:R-:W-:Y:S02]  /*19a0*/  IADD3.X R19, R28, R47, R19, P0, P1 ;  /* 0x0000002f1c137210 */ /* 0x000fe400007e2413 */
[----:B------:R-:W-:Y:S02]  /*19b0*/  SHF.R.S32.HI R28, RZ, 0x1f, R33 ;  /* 0x0000001fff1c7819 */ /* 0x000fe40000011421 */
[----:B------:R-:W-:Y:S02]  /*19c0*/  IADD3 R16, P0, R33, R50, RZ ;  /* 0x0000003221107210 */ /* 0x000fe40007f1e0ff */
[----:B------:R-:W-:-:S03]  /*19d0*/  LEA R52, P1, R18, UR16, 0x2 ;  /* 0x0000001012347c11 */ /* 0x000fc6000f8210ff */
[----:B------:R-:W-:Y:S01]  /*19e0*/  IMAD.X R17, R28, 0x1, R47, P0 ;  /* 0x000000011c117824 */ /* 0x000fe200000e062f */
[----:B------:R-:W-:Y:S02]  /*19f0*/  LEA R30, P0, R16, UR16, 0x2 ;  /* 0x00000010101e7c11 */ /* 0x000fe4000f8010ff */
[----:B------:R-:W-:Y:S02]  /*1a00*/  LEA.HI.X R53, R18, UR17, R19, 0x2, P1 ;  /* 0x0000001112357c11 */ /* 0x000fe400088f1413 */
[----:B------:R-:W-:Y:S02]  /*1a10*/  LEA.HI.X R31, R16, UR17, R17, 0x2, P0 ;  /* 0x00000011101f7c11 */ /* 0x000fe400080f1411 */
[----:B------:R-:W0:Y:S04]  /*1a20*/  LDS.128 R16, [R9] ;  /* 0x0000000009107984 */ /* 0x000e280000000c00 */
[----:B------:R-:W0:Y:S04]  /*1a30*/  LDG.E.64.CONSTANT R28, desc[UR10][R52.64] ;  /* 0x0000000a341c7981 */ /* 0x000e28000c1e9b00 */
[----:B------:R-:W2:Y:S01]  /*1a40*/  LDG.E.64.CONSTANT R30, desc[UR10][R30.64] ;  /* 0x0000000a1e1e7981 */ /* 0x000ea2000c1e9b00 */
[----:B0-----:R-:W-:Y:S01]  /*1a50*/  FMUL.FTZ R51, R28, R18 ;  /* 0x000000121c337220 */ /* 0x001fe20000410000 */
[----:B------:R-:W-:-:S02]  /*1a60*/  SHF.R.S32.HI R28, RZ, 0x1f, R10 ;  /* 0x0000001fff1c7819 */ /* 0x000fc4000001140a */
[----:B------:R-:W-:Y:S01]  /*1a70*/  IADD3 R18, P0, P1, R25, R50, R10 ;  /* 0x0000003219127210 */ /* 0x000fe2000791e00a */
[----:B--2---:R-:W-:Y:S01]  /*1a80*/  FFMA.FTZ R51, R30, R16, R51 ;  /* 0x000000101e337223 */ /* 0x004fe20000010033 */
[----:B------:R-:W-:Y:S01]  /*1a90*/  FMUL.FTZ R16, R29, R19 ;  /* 0x000000131d107220 */ /* 0x000fe20000410000 */
[----:B------:R-:W-:-:S04]  /*1aa0*/  SHF.R.S32.HI R19, RZ, 0x1f, R25 ;  /* 0x0000001fff137819 */ /* 0x000fc80000011419 */
[----:B------:R-:W-:Y:S02]  /*1ab0*/  IADD3.X R19, R19, R47, R28, P0, P1 ;  /* 0x0000002f13137210 */ /* 0x000fe400007e241c */
[----:B------:R-:W-:-:S04]  /*1ac0*/  LEA R28, P0, R18, UR16, 0x2 ;  /* 0x00000010121c7c11 */ /* 0x000fc8000f8010ff */
[----:B------:R-:W-:-:S06]  /*1ad0*/  LEA.HI.X R29, R18, UR17, R19, 0x2, P0 ;  /* 0x00000011121d7c11 */ /* 0x000fcc00080f1413 */
[----:B------:R-:W2:Y:S01]  /*1ae0*/  LDG.E.64.CONSTANT R28, desc[UR10][R28.64] ;  /* 0x0000000a1c1c7981 */ /* 0x000ea2000c1e9b00 */
[----:B------:R-:W-:Y:S01]  /*1af0*/  FFMA.FTZ R30, R31, R17, R16 ;  /* 0x000000111f1e7223 */ /* 0x000fe20000010010 */
[----:B------:R-:W-:Y:S02]  /*1b00*/  SHF.R.S32.HI R52, RZ, 0x1f, R12 ;  /* 0x0000001fff347819 */ /* 0x000fe4000001140c */
[----:B------:R-:W2:Y:S02]  /*1b10*/  LDS.128 R16, [R9+0x10] ;  /* 0x0000100009107984 */ /* 0x000ea40000000c00 */
        /* <DEDUP_REMOVED lines=31> */
[----:B------:R-:W-:Y:S01]  /*1d10*/  FFMA.FTZ R52, R17, R19, R52 ;  /* 0x0000001311347223 */ /* 0x000fe20000010034 */
[----:B------:R-:W-:Y:S02]  /*1d20*/  IADD3 R50, P0, P1, R7, R50, R20 ;  /* 0x0000003207327210 */ /* 0x000fe4000791e014 */
[----:B------:R-:W2:Y:S02]  /*1d30*/  LDS.128 R16, [R9+0x30] ;  /* 0x0000300009107984 */ /* 0x000ea40000000c00 */
        /* <DEDUP_REMOVED lines=12> */
.L_x_27579:
        /* <DEDUP_REMOVED lines=13> */
.L_x_27544:
[----:B------:R-:W-:Y:S05]  /*1ed0*/  BSYNC B1 ;  /* 0x0000000000017941 */ /* 0x000fea0003800000 */
.L_x_27543:
[----:B------:R-:W-:Y:S01]  /*1ee0*/  IADD3 R42, P0, R42, 0x10, RZ ;  /* 0x000000102a2a7810 */ /* 0x000fe20007f1e0ff */
[----:B-1----:R-:W-:Y:S02]  /*1ef0*/  VIADD R45, R45, 0x100 ;  /* 0x000001002d2d7836 */ /* 0x002fe40000000000 */
[----:B------:R-:W-:Y:S02]  /*1f00*/  VIADD R46, R46, 0x40 ;  /* 0x000000402e2e7836 */ /* 0x000fe40000000000 */
[----:B------:R-:W-:Y:S02]  /*1f10*/  VIADD R44, R44, 0x40 ;  /* 0x000000402c2c7836 */ /* 0x000fe40000000000 */
[----:B------:R-:W-:Y:S01]  /*1f20*/  IMAD.X R41, RZ, RZ, R41, P0 ;  /* 0x000000ffff297224 */ /* 0x000fe200000e0629 */
[----:B------:R-:W-:Y:S06]  /*1f30*/  @!P1 BRA `(.L_x_27545) ;  /* 0xfffffff800649947 */ /* 0x000fec000383ffff */
.L_x_27536:
[----:B------:R-:W-:Y:S05]  /*1f40*/  BSYNC B0 ;  /* 0x0000000000007941 */ /* 0x000fea0003800000 */
.L_x_27535:
        /* <DEDUP_REMOVED lines=18> */
.L_x_27585:
        /* <DEDUP_REMOVED lines=11> */
[----:B0-----:R-:W-:Y:S01]  /*2120*/  IMAD.MOV.U32 R7, RZ, RZ, -0x800001 ;  /* 0xff7fffffff077424 */ /* 0x001fe200078e00ff */
[----:B------:R-:W-:-:S03]  /*2130*/  ISETP.GE.AND P1, PT, R2, R37, PT ;  /* 0x000000250200720c */ /* 0x000fc60003f26270 */
[----:B------:R-:W-:Y:S08]  /*2140*/  BSSY B0, `(.L_x_27547) ;  /* 0x00000f7000007945 */ /* 0x000ff00003800000 */
[----:B------:R-:W0:Y:S01]  /*2150*/  @!P0 S2R R6, SR_CgaCtaId ;  /* 0x0000000000068919 */ /* 0x000e220000008800 */
        /* <DEDUP_REMOVED lines=36> */
.L_x_27551:
        /* <DEDUP_REMOVED lines=11> */
.L_x_27550:
[----:B------:R-:W-:Y:S05]  /*2450*/  BSYNC B1 ;  /* 0x0000000000017941 */ /* 0x000fea0003800000 */
.L_x_27549:
        /* <DEDUP_REMOVED lines=14> */
.L_x_27554:
        /* <DEDUP_REMOVED lines=19> */
[----:B-----5:R-:W2:Y:S01]  /*2670*/  LDS R40, [R7+0x1400] ;  /* 0x0014000007287984 */ /* 0x020ea20000000800 */
        /* <DEDUP_REMOVED lines=80> */
.L_x_27553:
[----:B------:R-:W-:Y:S05]  /*2b80*/  BSYNC B1 ;  /* 0x0000000000017941 */ /* 0x000fea0003800000 */
.L_x_27552:
        /* <DEDUP_REMOVED lines=55> */
.L_x_27556:
[----:B------:R-:W-:Y:S05]  /*2f00*/  BSYNC B1 ;  /* 0x0000000000017941 */ /* 0x000fea0003800000 */
.L_x_27555:
        /* <DEDUP_REMOVED lines=26> */
.L_x_27548:
[----:B------:R-:W-:Y:S05]  /*30b0*/  BSYNC B0 ;  /* 0x0000000000007941 */ /* 0x000fea0003800000 */
.L_x_27547:
        /* <DEDUP_REMOVED lines=59> */
.L_x_27561:
        /* <DEDUP_REMOVED lines=8> */
.L_x_27560:
[----:B------:R-:W-:Y:S05]  /*34f0*/  BSYNC B1 ;  /* 0x0000000000017941 */ /* 0x000fea0003800000 */
.L_x_27559:
        /* <DEDUP_REMOVED lines=14> */
.L_x_27564:
        /* <DEDUP_REMOVED lines=16> */
[----:B-----5:R-:W2:Y:S01]  /*36e0*/  LDS R40, [R8+0x1400] ;  /* 0x0014000008287984 */ /* 0x020ea20000000800 */
        /* <DEDUP_REMOVED lines=35> */
.L_x_27563:
[----:B------:R-:W-:Y:S05]  /*3920*/  BSYNC B1 ;  /* 0x0000000000017941 */ /* 0x000fea0003800000 */
.L_x_27562:
        /* <DEDUP_REMOVED lines=31> */
.L_x_27566:
[----:B------:R-:W-:Y:S05]  /*3b20*/  BSYNC B1 ;  /* 0x0000000000017941 */ /* 0x000fea0003800000 */
.L_x_27565:
        /* <DEDUP_REMOVED lines=14> */
.L_x_27558:
[----:B------:R-:W-:Y:S05]  /*3c10*/  BSYNC B0 ;  /* 0x0000000000007941 */ /* 0x000fea0003800000 */
.L_x_27557:
[----:B------:R-:W-:Y:S01]  /*3c20*/  BAR.SYNC.DEFER_BLOCKING 0x0 ;  /* 0x0000000000007b1d */ /* 0x000fe20000010000 */
[----:B------:R-:W-:Y:S02]  /*3c30*/  ISETP.NE.AND P0, PT, R2, RZ, PT ;  /* 0x000000ff0200720c */ /* 0x000fe40003f05270 */
[----:B------:R-:W-:-:S03]  /*3c40*/  ISETP.GE.AND P1, PT, R35, R38, PT ;  /* 0x000000262300720c */ /* 0x000fc60003f26270 */
        /* <DEDUP_REMOVED lines=30> */
.L_x_27568:
[----:B------:R-:W-:Y:S05]  /*3e30*/  BSYNC B0 ;  /* 0x0000000000007941 */ /* 0x000fea0003800000 */
.L_x_27567:
[----:B------:R-:W-:Y:S01]  /*3e40*/  ULDC.64 UR6, c[0x0][0x238] ;  /* 0x00008e0000067ab9 */ /* 0x000fe20000000a00 */
[----:B------:R-:W-:Y:S01]  /*3e50*/  BSSY B0, `(.L_x_27569) ;  /* 0x0000088000007945 */ /* 0x000fe20003800000 */
[----:B------:R-:W-:Y:S01]  /*3e60*/  @P1 CS2R R28, SRZ ;  /* 0x00000000001c1805 */ /* 0x000fe2000001ff00 */
[----:B------:R-:W-:Y:S02]  /*3e70*/  @P1 IMAD.MOV.U32 R27, RZ, RZ, RZ ;  /* 0x000000ffff1b1224 */ /* 0x000fe400078e00ff */
[----:B------:R-:W-:Y:S01]  /*3e80*/  @P1 IMAD.MOV.U32 R32, RZ, RZ, RZ ;  /* 0x000000ffff201224 */ /* 0x000fe200078e00ff */
[----:B------:R-:W-:Y:S06]  /*3e90*/  @P1 BRA `(.L_x_27570) ;  /* 0x00000008000c1947 */ /* 0x000fec0003800000 */
[----:B------:R-:W4:Y:S01]  /*3ea0*/  S2UR UR4, SR_CTAID.Y ;  /* 0x00000000000479c3 */ /* 0x000f220000002600 */
[----:B------:R-:W4:Y:S01]  /*3eb0*/  S2R R12, SR_CTAID.Z ;  /* 0x00000000000c7919 */ /* 0x000f220000002700 */
[----:B-1-3--:R-:W-:Y:S01]  /*3ec0*/  SHF.R.S32.HI R6, RZ, 0x1f, R3 ;  /* 0x0000001fff067819 */ /* 0x00afe20000011403 */
[----:B------:R-:W-:Y:S01]  /*3ed0*/  ULDC.64 UR8, c[0x0][0x248] ;  /* 0x0000920000087ab9 */ /* 0x000fe20000000a00 */
[----:B--2---:R-:W-:Y:S01]  /*3ee0*/  SHF.R.S32.HI R7, RZ, 0x1f, R35 ;  /* 0x0000001fff077819 */ /* 0x004fe20000011423 */
[----:B------:R-:W-:Y:S01]  /*3ef0*/  HFMA2.MMA R32, -RZ, RZ, 0, 0 ;  /* 0x00000000ff207435 */ /* 0x000fe200000001ff */
[----:B------:R-:W-:Y:S02]  /*3f00*/  LEA.HI R6, R6, R3, RZ, 0x2 ;  /* 0x0000000306067211 */ /* 0x000fe400078f10ff */
[----:B------:R-:W-:Y:S01]  /*3f10*/  CS2R R28, SRZ ;  /* 0x00000000001c7805 */ /* 0x000fe2000001ff00 */
[----:B0-----:R-:W4:Y:S01]  /*3f20*/  LDC R5, c[0x0][0x258] ;  /* 0x00009600ff057b82 */ /* 0x001f220000000800 */
[----:B------:R-:W-:Y:S01]  /*3f30*/  LOP3.LUT R34, RZ, R4, RZ, 0x33, !PT ;  /* 0x00000004ff227212 */ /* 0x000fe200078e33ff */
[----:B------:R-:W-:Y:S01]  /*3f40*/  IMAD.MOV.U32 R27, RZ, RZ, RZ ;  /* 0x000000ffff1b7224 */ /* 0x000fe200078e00ff */
[C---:B------:R-:W-:Y:S01]  /*3f50*/  LOP3.LUT R8, R6.reuse, 0xfffffffc, RZ, 0xc0, !PT ;  /* 0xfffffffc06087812 */ /* 0x040fe200078ec0ff */
[----:B------:R-:W-:-:S04]  /*3f60*/  IMAD.SHL.U32 R6, R6, 0x4, RZ ;  /* 0x0000000406067824 */ /* 0x000fc800078e00ff */
[----:B------:R-:W0:Y:S01]  /*3f70*/  S2UR UR5, SR_CgaCtaId ;  /* 0x00000000000579c3 */ /* 0x000e220000008800 */
[----:B------:R-:W-:-:S07]  /*3f80*/  LOP3.LUT R6, R6, 0xfffffff0, RZ, 0xc0, !PT ;  /* 0xfffffff006067812 */ /* 0x000fce00078ec0ff */
[----:B------:R-:W1:Y:S01]  /*3f90*/  LDC R36, c[0x0][0x26c] ;  /* 0x00009b00ff247b82 */ /* 0x000e620000000800 */
[----:B----4-:R-:W-:Y:S01]  /*3fa0*/  IMAD R10, R5, UR4, RZ ;  /* 0x00000004050a7c24 */ /* 0x010fe2000f8e02ff */
[----:B------:R-:W-:Y:S01]  /*3fb0*/  UMOV UR4, 0x400 ;  /* 0x0000040000047882 */ /* 0x000fe20000000000 */
[----:B------:R-:W-:Y:S01]  /*3fc0*/  IMAD.IADD R5, R3, 0x1, -R8 ;  /* 0x0000000103057824 */ /* 0x000fe200078e0a08 */
[----:B------:R-:W-:Y:S02]  /*3fd0*/  UIADD3 UR4, UR4, 0xa0, URZ ;  /* 0x000000a004047890 */ /* 0x000fe4000fffe03f */
[C---:B------:R-:W-:Y:S02]  /*3fe0*/  IADD3 R31, P0, R10.reuse, R35, RZ ;  /* 0x000000230a1f7210 */ /* 0x040fe40007f1e0ff */
[----:B------:R-:W-:Y:S01]  /*3ff0*/  SHF.L.U32 R33, R5, 0x2, RZ ;  /* 0x0000000205217819 */ /* 0x000fe200000006ff */
[----:B0-----:R-:W-:Y:S01]  /*4000*/  ULEA UR4, UR5, UR4, 0x18 ;  /* 0x0000000405047291 */ /* 0x001fe2000f8ec03f */
[----:B------:R-:W-:-:S02]  /*4010*/  LEA.HI.X.SX32 R10, R10, R7, 0x1, P0 ;  /* 0x000000070a0a7211 */ /* 0x000fc400000f0eff */
[----:B------:R-:W-:Y:S01]  /*4020*/  LEA R30, P0, R31, UR8, 0x2 ;  /* 0x000000081f1e7c11 */ /* 0x000fe2000f8010ff */
[----:B------:R-:W-:Y:S01]  /*4030*/  IMAD R7, R26, 0x10, R33 ;  /* 0x000000101a077824 */ /* 0x000fe200078e0221 */
[----:B------:R-:W-:Y:S01]  /*4040*/  ULDC UR8, c[0x0][0x270] ;  /* 0x00009c0000087ab9 */ /* 0x000fe20000000800 */
[----:B------:R-:W-:Y:S01]  /*4050*/  IMAD.IADD R33, R33, 0x1, R6 ;  /* 0x0000000121217824 */ /* 0x000fe200078e0206 */
[----:B------:R-:W-:Y:S01]  /*4060*/  LEA.HI.X R31, R31, UR9, R10, 0x2, P0 ;  /* 0x000000091f1f7c11 */ /* 0x000fe200080f140a */
[----:B------:R-:W-:Y:S01]  /*4070*/  IMAD R24, R0, UR8, RZ ;  /* 0x0000000800187c24 */ /* 0x000fe2000f8e02ff */
[----:B-1----:R-:W-:Y:S01]  /*4080*/  SHF.R.S32.HI R36, RZ, 0x1f, R36 ;  /* 0x0000001fff247819 */ /* 0x002fe20000011424 */
[----:B------:R-:W-:Y:S02]  /*4090*/  IMAD R0, R26, 0x4, R5 ;  /* 0x000000041a007824 */ /* 0x000fe400078e0205 */
[----:B------:R-:W-:Y:S01]  /*40a0*/  IMAD R7, R12, 0x200, R7 ;  /* 0x000002000c077824 */ /* 0x000fe200078e0207 */
[----:B------:R-:W-:Y:S01]  /*40b0*/  SHF.R.S32.HI R25, RZ, 0x1f, R24 ;  /* 0x0000001fff197819 */ /* 0x000fe20000011418 */
[C---:B------:R-:W-:Y:S01]  /*40c0*/  VIADD R37, R33.reuse, 0x100 ;  /* 0x0000010021257836 */ /* 0x040fe20000000000 */
[----:B------:R-:W-:Y:S01]  /*40d0*/  LEA R0, R0, UR4, 0x4 ;  /* 0x0000000400007c11 */ /* 0x000fe2000f8e20ff */
[----:B------:R-:W-:-:S02]  /*40e0*/  VIADD R41, R33, 0x180 ;  /* 0x0000018021297836 */ /* 0x000fc40000000000 */
[----:B-----5:R-:W-:-:S07]  /*40f0*/  VIADD R40, R7, 0x3 ;  /* 0x0000000307287836 */ /* 0x020fce0000000000 */
.L_x_27571:
        /* <DEDUP_REMOVED lines=14> */
[----:B------:R0:W3:Y:S01]  /*41e0*/  LDG.E.128.CONSTANT R4, desc[UR10][R20.64+0x200] ;  /* 0x0002000a14047981 */ /* 0x0000e2000c1e9d00 */
[----:B------:R-:W-:Y:S02]  /*41f0*/  IADD3 R14, P0, R41, R14, RZ ;  /* 0x0000000e290e7210 */ /* 0x000fe40007f1e0ff */
[----:B------:R-:W-:Y:S02]  /*4200*/  LEA.HI.X R13, R13, UR7, R16, 0x2, P1 ;  /* 0x000000070d0d7c11 */ /* 0x000fe400088f1410 */
[C---:B------:R-:W-:Y:S02]  /*4210*/  LEA R16, P1, R14.reuse, UR6, 0x2 ;  /* 0x000000060e107c11 */ /* 0x040fe4000f8210ff */
[----:B------:R-:W-:Y:S01]  /*4220*/  LEA.HI.X.SX32 R15, R41, R18, 0x1, P0 ;  /* 0x00000012290f7211 */ /* 0x000fe200000f0eff */
[----:B0-----:R0:W1:Y:S03]  /*4230*/  LDS.128 R20, [R0] ;  /* 0x0000000000147984 */ /* 0x0010660000000c00 */
[----:B------:R-:W-:-:S02]  /*4240*/  LEA.HI.X R17, R14, UR7, R15, 0x2, P1 ;  /* 0x000000070e117c11 */ /* 0x000fc400088f140f */
[----:B------:R-:W4:Y:S04]  /*4250*/  LDG.E.128.CONSTANT R12, desc[UR10][R12.64] ;  /* 0x0000000a0c0c7981 */ /* 0x000f28000c1e9d00 */
[----:B------:R-:W5:Y:S01]  /*4260*/  LDG.E.128.CONSTANT R16, desc[UR10][R16.64] ;  /* 0x0000000a10107981 */ /* 0x000f62000c1e9d00 */
[----:B------:R-:W-:Y:S02]  /*4270*/  IMAD.IADD R42, R34, 0x1, R35 ;  /* 0x00000001222a7824 */ /* 0x000fe400078e0223 */
[----:B------:R-:W-:Y:S02]  /*4280*/  VIADD R35, R35, 0x4 ;  /* 0x0000000423237836 */ /* 0x000fe40000000000 */
[----:B0-----:R-:W-:Y:S01]  /*4290*/  VIADD R0, R0, 0x100 ;  /* 0x0000010000007836 */ /* 0x001fe20000000000 */
[----:B------:R-:W-:-:S13]  /*42a0*/  ISETP.NE.AND P0, PT, R42, -0x2, PT ;  /* 0xfffffffe2a00780c */ /* 0x000fda0003f05270 */
[C---:B------:R-:W-:Y:S01]  /*42b0*/  @!P0 VIADD R44, R40.reuse, 0xfffffffe ;  /* 0xfffffffe282c8836 */ /* 0x040fe20000000000 */
[C---:B------:R-:W-:Y:S01]  /*42c0*/  @!P0 IADD3 R42, R40.reuse, -0x3, RZ ;  /* 0xfffffffd282a8810 */ /* 0x040fe20007ffe0ff */
[----:B------:R-:W-:-:S03]  /*42d0*/  @!P0 VIADD R46, R40, 0xfffffffe ;  /* 0xfffffffe282e8836 */ /* 0x000fc60000000000 */
[-C--:B------:R-:W-:Y:S01]  /*42e0*/  @!P0 ISETP.GE.AND P6, PT, R44, R39.reuse, PT ;  /* 0x000000272c00820c */ /* 0x080fe20003fc6270 */
[----:B------:R-:W-:Y:S01]  /*42f0*/  @!P0 VIADD R44, R40, 0xfffffffd ;  /* 0xfffffffd282c8836 */ /* 0x000fe20000000000 */
[-C--:B------:R-:W-:Y:S01]  /*4300*/  @!P0 ISETP.GE.AND P5, PT, R42, R39.reuse, PT ;  /* 0x000000272a00820c */ /* 0x080fe20003fa6270 */
[----:B------:R-:W-:Y:S01]  /*4310*/  @!P0 VIADD R42, R40, 0xffffffff ;  /* 0xffffffff282a8836 */ /* 0x000fe20000000000 */
[-C--:B------:R-:W-:Y:S02]  /*4320*/  @!P0 ISETP.GE.AND P3, PT, R46, R39.reuse, PT ;  /* 0x000000272e00820c */ /* 0x080fe40003f66270 */
[-C--:B------:R-:W-:Y:S02]  /*4330*/  @!P0 ISETP.GE.AND P2, PT, R44, R39.reuse, PT ;  /* 0x000000272c00820c */ /* 0x080fe40003f46270 */
[CC--:B------:R-:W-:Y:S02]  /*4340*/  @!P0 ISETP.GE.AND P1, PT, R42.reuse, R39.reuse, PT ;  /* 0x000000272a00820c */ /* 0x0c0fe40003f26270 */
[----:B------:R-:W-:Y:S01]  /*4350*/  @!P0 ISETP.GE.AND P4, PT, R42, R39, PT ;  /* 0x000000272a00820c */ /* 0x000fe20003f86270 */
[----:B------:R-:W-:Y:S01]  /*4360*/  @!P0 VIADD R42, R40, 0xfffffffe ;  /* 0xfffffffe282a8836 */ /* 0x000fe20000000000 */
[----:B--2---:R-:W-:-:S02]  /*4370*/  @!P0 FSEL R9, R9, RZ, !P6 ;  /* 0x000000ff09098208 */ /* 0x004fc40007000000 */
[----:B------:R-:W-:Y:S02]  /*4380*/  @!P0 FSEL R8, R8, RZ, !P5 ;  /* 0x000000ff08088208 */ /* 0x000fe40006800000 */
[----:B---3--:R-:W-:Y:S01]  /*4390*/  @!P0 FSEL R5, R5, RZ, !P3 ;  /* 0x000000ff05058208 */ /* 0x008fe20005800000 */
[C---:B-1----:R-:W-:Y:S01]  /*43a0*/  FMUL.FTZ R9, R21.reuse, R9 ;  /* 0x0000000915097220 */ /* 0x042fe20000410000 */
[----:B------:R-:W-:Y:S02]  /*43b0*/  @!P0 FSEL R10, R10, RZ, !P1 ;  /* 0x000000ff0a0a8208 */ /* 0x000fe40004800000 */
[----:B------:R-:W-:Y:S01]  /*43c0*/  @!P0 FSEL R4, R4, RZ, !P2 ;  /* 0x000000ff04048208 */ /* 0x000fe20005000000 */
[----:B------:R-:W-:Y:S01]  /*43d0*/  FFMA.FTZ R9, R20, R8, R9 ;  /* 0x0000000814097223 */ /* 0x000fe20000010009 */
[----:B------:R-:W-:Y:S01]  /*43e0*/  @!P0 ISETP.GE.AND P6, PT, R42, R39, PT ;  /* 0x000000272a00820c */ /* 0x000fe20003fc6270 */
[----:B------:R-:W-:Y:S01]  /*43f0*/  FMUL.FTZ R5, R21, R5 ;  /* 0x0000000515057220 */ /* 0x000fe20000410000 */
[CC--:B------:R-:W-:Y:S01]  /*4400*/  @!P0 ISETP.GE.AND P1, PT, R40.reuse, R39.reuse, PT ;  /* 0x000000272800820c */ /* 0x0c0fe20003f26270 */
[C---:B------:R-:W-:Y:S01]  /*4410*/  @!P0 VIADD R8, R40.reuse, 0xfffffffe ;  /* 0xfffffffe28088836 */ /* 0x040fe20000000000 */
[----:B------:R-:W-:Y:S01]  /*4420*/  @!P0 IADD3 R42, R40, -0x1, RZ ;  /* 0xffffffff282a8810 */ /* 0x000fe20007ffe0ff */
[----:B------:R-:W-:Y:S01]  /*4430*/  FFMA.FTZ R5, R20, R4, R5 ;  /* 0x0000000414057223 */ /* 0x000fe20000010005 */
[----:B------:R-:W-:Y:S01]  /*4440*/  @!P0 FSEL R11, R11, RZ, !P1 ;  /* 0x000000ff0b0b8208 */ /* 0x000fe20004800000 */
[----:B------:R-:W-:Y:S01]  /*4450*/  @!P0 VIADD R4, R40, 0xffffffff ;  /* 0xffffffff28048836 */ /* 0x000fe20000000000 */
[----:B------:R-:W-:Y:S01]  /*4460*/  @!P0 FSEL R6, R6, RZ, !P4 ;  /* 0x000000ff06068208 */ /* 0x000fe20006000000 */
[----:B------:R-:W-:Y:S01]  /*4470*/  FFMA.FTZ R10, R22, R10, R9 ;  /* 0x0000000a160a7223 */ /* 0x000fe20000010009 */
[----:B------:R-:W-:-:S02]  /*4480*/  @!P0 ISETP.GE.AND P1, PT, R42, R39, PT ;  /* 0x000000272a00820c */ /* 0x000fc40003f26270 */
[-C--:B------:R-:W-:Y:S01]  /*4490*/  @!P0 ISETP.GE.AND P2, PT, R44, R39.reuse, PT ;  /* 0x000000272c00820c */ /* 0x080fe20003f46270 */
[----:B------:R-:W-:Y:S01]  /*44a0*/  FFMA.FTZ R6, R22, R6, R5 ;  /* 0x0000000616067223 */ /* 0x000fe20000010005 */
[----:B------:R-:W-:Y:S01]  /*44b0*/  @!P0 ISETP.GE.AND P4, PT, R8, R39, PT ;  /* 0x000000270800820c */ /* 0x000fe20003f86270 */
[----:B------:R-:W-:Y:S01]  /*44c0*/  FFMA.FTZ R11, R23, R11, R10 ;  /* 0x0000000b170b7223 */ /* 0x000fe2000001000a */
[-C--:B------:R-:W-:Y:S02]  /*44d0*/  @!P0 ISETP.GE.AND P3, PT, R40, R39.reuse, PT ;  /* 0x000000272800820c */ /* 0x080fe40003f66270 */
[----:B------:R-:W-:Y:S01]  /*44e0*/  @!P0 ISETP.GE.AND P5, PT, R44, R39, PT ;  /* 0x000000272c00820c */ /* 0x000fe20003fa6270 */
[----:B------:R-:W-:Y:S01]  /*44f0*/  FADD.FTZ R32, R11, R32 ;  /* 0x000000200b207221 */ /* 0x000fe20000010000 */
[----:B----4-:R-:W-:Y:S02]  /*4500*/  @!P0 FSEL R13, R13, RZ, !P6 ;  /* 0x000000ff0d0d8208 */ /* 0x010fe40007000000 */
[----:B------:R-:W-:-:S02]  /*4510*/  @!P0 FSEL R7, R7, RZ, !P3 ;  /* 0x000000ff07078208 */ /* 0x000fc40005800000 */
[----:B-----5:R-:W-:Y:S01]  /*4520*/  @!P0 FSEL R17, R17, RZ, !P4 ;  /* 0x000000ff11118208 */ /* 0x020fe20006000000 */
[----:B------:R-:W-:Y:S01]  /*4530*/  FMUL.FTZ R13, R21, R13 ;  /* 0x0000000d150d7220 */ /* 0x000fe20000410000 */
[----:B------:R-:W-:Y:S01]  /*4540*/  @!P0 FSEL R16, R16, RZ, !P2 ;  /* 0x000000ff10108208 */ /* 0x000fe20005000000 */
[----:B------:R-:W-:Y:S01]  /*4550*/  FFMA.FTZ R6, R23, R7, R6 ;  /* 0x0000000717067223 */ /* 0x000fe20000010006 */
[----:B------:R-:W-:Y:S01]  /*4560*/  @!P0 FSEL R14, R14, RZ, !P1 ;  /* 0x000000ff0e0e8208 */ /* 0x000fe20004800000 */
[----:B------:R-:W-:Y:S01]  /*4570*/  FMUL.FTZ R17, R21, R17 ;  /* 0x0000001115117220 */ /* 0x000fe20000410000 */
[-C--:B------:R-:W-:Y:S01]  /*4580*/  @!P0 ISETP.GE.AND P3, PT, R4, R39.reuse, PT ;  /* 0x000000270400820c */ /* 0x080fe20003f66270 */
[----:B------:R-:W-:Y:S01]  /*4590*/  FADD.FTZ R27, R6, R27 ;  /* 0x0000001b061b7221 */ /* 0x000fe20000010000 */
[-C--:B------:R-:W-:Y:S01]  /*45a0*/  @!P0 ISETP.GE.AND P1, PT, R40, R39.reuse, PT ;  /* 0x000000272800820c */ /* 0x080fe20003f26270 */
[----:B------:R-:W-:Y:S01]  /*45b0*/  FFMA.FTZ R17, R20, R16, R17 ;  /* 0x0000001014117223 */ /* 0x000fe20000010011 */
[----:B------:R-:W-:-:S02]  /*45c0*/  @!P0 ISETP.GE.AND P2, PT, R40, R39, PT ;  /* 0x000000272800820c */ /* 0x000fc40003f46270 */
[----:B------:R-:W-:Y:S02]  /*45d0*/  @!P0 FSEL R12, R12, RZ, !P5 ;  /* 0x000000ff0c0c8208 */ /* 0x000fe40006800000 */
[----:B------:R-:W-:Y:S02]  /*45e0*/  @!P0 FSEL R18, R18, RZ, !P3 ;  /* 0x000000ff12128208 */ /* 0x000fe40005800000 */
[----:B------:R-:W-:Y:S01]  /*45f0*/  @!P0 FSEL R15, R15, RZ, !P1 ;  /* 0x000000ff0f0f8208 */ /* 0x000fe20004800000 */
[----:B------:R-:W-:Y:S01]  /*4600*/  FFMA.FTZ R13, R20, R12, R13 ;  /* 0x0000000c140d7223 */ /* 0x000fe2000001000d */
[----:B------:R-:W-:Y:S01]  /*4610*/  @!P0 FSEL R19, R19, RZ, !P2 ;  /* 0x000000ff13138208 */ /* 0x000fe20005000000 */
[C---:B------:R-:W-:Y:S01]  /*4620*/  FFMA.FTZ R18, R22.reuse, R18, R17 ;  /* 0x0000001216127223 */ /* 0x040fe20000010011 */
[----:B------:R-:W-:Y:S01]  /*4630*/  ISETP.GE.AND P0, PT, R35, R38, PT ;  /* 0x000000262300720c */ /* 0x000fe20003f06270 */
[----:B------:R-:W-:Y:S01]  /*4640*/  FFMA.FTZ R14, R22, R14, R13 ;  /* 0x0000000e160e7223 */ /* 0x000fe2000001000d */
[----:B------:R-:W-:Y:S01]  /*4650*/  IADD3 R30, P1, R30, 0x10, RZ ;  /* 0x000000101e1e7810 */ /* 0x000fe20007f3e0ff */
[C---:B------:R-:W-:Y:S01]  /*4660*/  FFMA.FTZ R18, R23.reuse, R19, R18 ;  /* 0x0000001317127223 */ /* 0x040fe20000010012 */
[----:B------:R-:W-:Y:S01]  /*4670*/  IADD3 R40, R40, 0x40, RZ ;  /* 0x0000004028287810 */ /* 0x000fe20007ffe0ff */
[----:B------:R-:W-:-:S02]  /*4680*/  FFMA.FTZ R15, R23, R15, R14 ;  /* 0x0000000f170f7223 */ /* 0x000fc4000001000e */
[----:B------:R-:W-:Y:S01]  /*4690*/  FADD.FTZ R29, R18, R29 ;  /* 0x0000001d121d7221 */ /* 0x000fe20000010000 */
[----:B------:R-:W-:Y:S02]  /*46a0*/  IMAD.X R31, RZ, RZ, R31, P1 ;  /* 0x000000ffff1f7224 */ /* 0x000fe400008e061f */
[----:B------:R-:W-:-:S03]  /*46b0*/  FADD.FTZ R28, R15, R28 ;  /* 0x0000001c0f1c7221 */ /* 0x000fc60000010000 */
[----:B------:R-:W-:Y:S05]  /*46c0*/  @!P0 BRA `(.L_x_27571) ;  /* 0xfffffff8008c8947 */ /* 0x000fea000383ffff */
.L_x_27570:
[----:B------:R-:W-:Y:S05]  /*46d0*/  BSYNC B0 ;  /* 0x0000000000007941 */ /* 0x000fea0003800000 */
.L_x_27569:
[----:B0--3--:R-:W0:Y:S01]  /*46e0*/  SHFL.BFLY PT, R5, R32, 0x2, 0x1f ;  /* 0x0c401f0020057f89 */ /* 0x009e2200000e0000 */
[----:B------:R-:W3:Y:S01]  /*46f0*/  S2UR UR5, SR_CgaCtaId ;  /* 0x00000000000579c3 */ /* 0x000ee20000008800 */
[----:B------:R-:W-:Y:S01]  /*4700*/  SHF.R.S32.HI R12, RZ, 0x1f, R3 ;  /* 0x0000001fff0c7819 */ /* 0x000fe20000011403 */
[----:B------:R-:W-:Y:S01]  /*4710*/  UMOV UR4, 0x400 ;  /* 0x0000040000047882 */ /* 0x000fe20000000000 */
[----:B------:R-:W4:Y:S01]  /*4720*/  SHFL.BFLY PT, R0, R27, 0x2, 0x1f ;  /* 0x0c401f001b007f89 */ /* 0x000f2200000e0000 */
[----:B------:R-:W-:Y:S01]  /*4730*/  LOP3.LUT R10, R3, 0x3, RZ, 0xc0, !PT ;  /* 0x00000003030a7812 */ /* 0x000fe200078ec0ff */
[----:B------:R-:W-:Y:S01]  /*4740*/  UIADD3 UR4, UR4, 0xa0, URZ ;  /* 0x000000a004047890 */ /* 0x000fe2000fffe03f */
[----:B------:R-:W-:Y:S01]  /*4750*/  LEA.HI R12, R12, R3, RZ, 0x2 ;  /* 0x000000030c0c7211 */ /* 0x000fe200078f10ff */
[----:B-12---:R-:W1:Y:S01]  /*4760*/  SHFL.BFLY PT, R7, R28, 0x2, 0x1f ;  /* 0x0c401f001c077f89 */ /* 0x006e6200000e0000 */
[----:B------:R-:W-:Y:S01]  /*4770*/  ISETP.NE.AND P2, PT, R10, RZ, PT ;  /* 0x000000ff0a00720c */ /* 0x000fe20003f45270 */
[----:B------:R-:W-:Y:S01]  /*4780*/  BSSY B0, `(.L_x_27572) ;  /* 0x0000037000007945 */ /* 0x000fe20003800000 */
[----:B------:R-:W-:Y:S01]  /*4790*/  LOP3.LUT R3, R2, 0xffffffc0, RZ, 0xc0, !PT ;  /* 0xffffffc002037812 */ /* 0x000fe200078ec0ff */
[----:B------:R-:W2:Y:S01]  /*47a0*/  SHFL.BFLY PT, R8, R29, 0x2, 0x1f ;  /* 0x0c401f001d087f89 */ /* 0x000ea200000e0000 */
[----:B------:R-:W-:Y:S02]  /*47b0*/  BAR.SYNC.DEFER_BLOCKING 0x0 ;  /* 0x0000000000007b1d */ /* 0x000fe40000010000 */
[----:B------:R-:W-:-:S02]  /*47c0*/  ISETP.NE.OR P1, PT, R3, 0x40, P2 ;  /* 0x000000400300780c */ /* 0x000fc40001725670 */
[----:B------:R-:W-:Y:S02]  /*47d0*/  SHF.R.S32.HI R3, RZ, 0x2, R12 ;  /* 0x00000002ff037819 */ /* 0x000fe4000001140c */
[----:B------:R-:W-:Y:S01]  /*47e0*/  ISETP.GT.OR P0, PT, R2, 0x3f, P2 ;  /* 0x0000003f0200780c */ /* 0x000fe20001704670 */
[----:B0-----:R-:W-:Y:S01]  /*47f0*/  FADD.FTZ R5, R5, R32 ;  /* 0x0000002005057221 */ /* 0x001fe20000010000 */
[----:B---3--:R-:W-:Y:S01]  /*4800*/  ULEA UR4, UR5, UR4, 0x18 ;  /* 0x0000000405047291 */ /* 0x008fe2000f8ec03f */
[----:B------:R-:W-:Y:S02]  /*4810*/  IMAD R26, R26, 0x20, R3 ;  /* 0x000000201a1a7824 */ /* 0x000fe400078e0203 */
[----:B----4-:R-:W-:Y:S02]  /*4820*/  FADD.FTZ R4, R0, R27 ;  /* 0x0000001b00047221 */ /* 0x010fe40000010000 */
[----:B------:R-:W0:Y:S01]  /*4830*/  SHFL.BFLY PT, R0, R5, 0x1, 0x1f ;  /* 0x0c201f0005007f89 */ /* 0x000e2200000e0000 */
[----:B------:R-:W-:Y:S01]  /*4840*/  LEA R26, R26, UR4, 0x2 ;  /* 0x000000041a1a7c11 */ /* 0x000fe2000f8e10ff */
[----:B-1----:R-:W-:-:S02]  /*4850*/  FADD.FTZ R6, R7, R28 ;  /* 0x0000001c07067221 */ /* 0x002fc40000010000 */
[----:B------:R-:W1:Y:S01]  /*4860*/  SHFL.BFLY PT, R7, R4, 0x1, 0x1f ;  /* 0x0c201f0004077f89 */ /* 0x000e6200000e0000 */
[----:B--2---:R-:W-:-:S03]  /*4870*/  FADD.FTZ R8, R8, R29 ;  /* 0x0000001d08087221 */ /* 0x004fc60000010000 */
[----:B------:R-:W2:Y:S04]  /*4880*/  SHFL.BFLY PT, R9, R6, 0x1, 0x1f ;  /* 0x0c201f0006097f89 */ /* 0x000ea800000e0000 */
[----:B------:R-:W3:Y:S01]  /*4890*/  SHFL.BFLY PT, R17, R8, 0x1, 0x1f ;  /* 0x0c201f0008117f89 */ /* 0x000ee200000e0000 */
[----:B0-----:R-:W-:Y:S01]  /*48a0*/  FADD.FTZ R11, R5, R0 ;  /* 0x00000000050b7221 */ /* 0x001fe20000010000 */
[----:B------:R-:W-:Y:S01]  /*48b0*/  LOP3.LUT R5, R2, 0xffffffe0, RZ, 0xc0, !PT ;  /* 0xffffffe002057812 */ /* 0x000fe200078ec0ff */
[----:B-1----:R-:W-:-:S03]  /*48c0*/  FADD.FTZ R13, R4, R7 ;  /* 0x00000007040d7221 */ /* 0x002fc60000010000 */
[----:B------:R-:W-:Y:S01]  /*48d0*/  @!P1 STS [R26+-0x100], R11 ;  /* 0xffff000b1a009388 */ /* 0x000fe20000000800 */
[----:B------:R-:W-:Y:S01]  /*48e0*/  ISETP.NE.OR P4, PT, R5, 0x20, P2 ;  /* 0x000000200500780c */ /* 0x000fe20001785670 */
[----:B------:R-:W-:Y:S02]  /*48f0*/  VIADD R5, R2, 0x1f ;  /* 0x0000001f02057836 */ /* 0x000fe40000000000 */
[----:B--2---:R-:W-:Y:S01]  /*4900*/  FADD.FTZ R15, R6, R9 ;  /* 0x00000009060f7221 */ /* 0x004fe20000010000 */
[----:B------:R-:W-:Y:S01]  /*4910*/  @!P1 STS [R26+-0xe0], R13 ;  /* 0xffff200d1a009388 */ /* 0x000fe20000000800 */
[----:B---3--:R-:W-:-:S03]  /*4920*/  FADD.FTZ R17, R8, R17 ;  /* 0x0000001108117221 */ /* 0x008fc60000010000 */
[----:B------:R-:W-:Y:S01]  /*4930*/  @!P1 STS [R26+-0xc0], R15 ;  /* 0xffff400f1a009388 */ /* 0x000fe20000000800 */
[----:B------:R-:W-:-:S03]  /*4940*/  ISETP.GT.U32.AND P3, PT, R5, 0x3e, PT ;  /* 0x0000003e0500780c */ /* 0x000fc60003f64070 */
        /* <DEDUP_REMOVED lines=26> */
.L_x_27573:
[----:B------:R-:W-:Y:S05]  /*4af0*/  BSYNC B0 ;  /* 0x0000000000007941 */ /* 0x000fea0003800000 */
.L_x_27572:
[----:B------:R-:W-:Y:S06]  /*4b00*/  BAR.SYNC.DEFER_BLOCKING 0x0 ;  /* 0x0000000000007b1d */ /* 0x000fec0000010000 */
[----:B------:R-:W-:Y:S05]  /*4b10*/  @P3 EXIT ;  /* 0x000000000000394d */ /* 0x000fea0003800000 */
[----:B------:R-:W1:Y:S01]  /*4b20*/  S2UR UR6, SR_CTAID.Y ;  /* 0x00000000000679c3 */ /* 0x000e620000002600 */
[----:B------:R-:W-:Y:S01]  /*4b30*/  ULDC UR5, c[0x0][0x14] ;  /* 0x0000050000057ab9 */ /* 0x000fe20000000800 */
[----:B------:R-:W-:-:S06]  /*4b40*/  ULDC UR4, c[0x0][0xc] ;  /* 0x0000030000047ab9 */ /* 0x000fcc0000000800 */
[----:B------:R-:W2:Y:S08]  /*4b50*/  S2UR UR8, SR_CTAID.X ;  /* 0x00000000000879c3 */ /* 0x000eb00000002500 */
[----:B------:R-:W3:Y:S01]  /*4b60*/  S2UR UR7, SR_CTAID.Z ;  /* 0x00000000000779c3 */ /* 0x000ee20000002700 */
[----:B-1----:R-:W-:Y:S02]  /*4b70*/  UIMAD UR4, UR6, UR4, URZ ;  /* 0x00000004060472a4 */ /* 0x002fe4000f8e023f */
[----:B--2---:R-:W-:-:S02]  /*4b80*/  UIMAD UR6, UR8, UR5, URZ ;  /* 0x00000005080672a4 */ /* 0x004fc4000f8e023f */
[----:B------:R-:W-:Y:S02]  /*4b90*/  UIMAD UR5, UR4, UR5, URZ ;  /* 0x00000005040572a4 */ /* 0x000fe4000f8e023f */
[----:B------:R-:W-:Y:S02]  /*4ba0*/  USHF.L.U32 UR6, UR6, 0x5, URZ ;  /* 0x0000000506067899 */ /* 0x000fe4000800063f */
[----:B------:R-:W-:Y:S02]  /*4bb0*/  USHF.L.U32 UR5, UR5, 0x5, URZ ;  /* 0x0000000505057899 */ /* 0x000fe4000800063f */
[----:B---3--:R-:W-:Y:S02]  /*4bc0*/  USHF.L.U32 UR4, UR7, 0x5, URZ ;  /* 0x0000000507047899 */ /* 0x008fe4000800063f */
[----:B------:R-:W-:Y:S02]  /*4bd0*/  USHF.R.S32.HI UR8, URZ, 0x1f, UR6 ;  /* 0x0000001f3f087899 */ /* 0x000fe40008011406 */
[----:B------:R-:W-:-:S02]  /*4be0*/  USHF.R.S32.HI UR9, URZ, 0x1f, UR4 ;  /* 0x0000001f3f097899 */ /* 0x000fc40008011404 */
[----:B------:R-:W-:Y:S02]  /*4bf0*/  USHF.R.S32.HI UR7, URZ, 0x1f, UR5 ;  /* 0x0000001f3f077899 */ /* 0x000fe40008011405 */
[----:B------:R-:W-:-:S04]  /*4c00*/  UIADD3 UR4, UP0, UP1, UR5, UR6, UR4 ;  /* 0x0000000605047290 */ /* 0x000fc8000f91e004 */
[----:B------:R-:W-:Y:S01]  /*4c10*/  UIADD3.X UR7, UR7, UR8, UR9, UP0, UP1 ;  /* 0x0000000807077290 */ /* 0x000fe200087e2409 */
[----:B------:R-:W-:Y:S11]  /*4c20*/  @P2 EXIT ;  /* 0x000000000000294d */ /* 0x000ff60003800000 */
[C---:B------:R-:W-:Y:S01]  /*4c30*/  IADD3 R6, P0, R3.reuse, UR4, RZ ;  /* 0x0000000403067c10 */ /* 0x040fe2000ff1e0ff */
[C---:B------:R-:W-:Y:S01]  /*4c40*/  VIADD R4, R3.reuse, 0x10 ;  /* 0x0000001003047836 */ /* 0x040fe20000000000 */
[----:B------:R-:W-:Y:S01]  /*4c50*/  ULDC.64 UR8, c[0x0][0x220] ;  /* 0x0000880000087ab9 */ /* 0x000fe20000000a00 */
[C---:B------:R-:W-:Y:S02]  /*4c60*/  VIADD R0, R3.reuse, 0x8 ;  /* 0x0000000803007836 */ /* 0x040fe40000000000 */
[C---:B------:R-:W-:Y:S01]  /*4c70*/  VIADD R5, R3.reuse, 0x18 ;  /* 0x0000001803057836 */ /* 0x040fe20000000000 */
[----:B------:R-:W-:Y:S02]  /*4c80*/  LEA.HI.X.SX32 R3, R3, UR7, 0x1, P0 ;  /* 0x0000000703037c11 */ /* 0x000fe400080f0eff */
[----:B------:R-:W-:Y:S02]  /*4c90*/  LEA R2, P0, R6, UR8, 0x2 ;  /* 0x0000000806027c11 */ /* 0x000fe4000f8010ff */
[----:B------:R-:W-:-:S02]  /*4ca0*/  IADD3 R7, P2, R4, UR4, RZ ;  /* 0x0000000404077c10 */ /* 0x000fc4000ff5e0ff */
        /* <DEDUP_REMOVED lines=8> */
[----:B------:R-:W-:Y:S02]  /*4d30*/  LEA.HI.X.SX32 R0, R5, UR7, 0x1, P3 ;  /* 0x0000000705007c11 */ /* 0x000fe400098f0eff */
        /* <DEDUP_REMOVED lines=8> */
.L_x_27538:
[----:B------:R-:W-:Y:S01]  /*4dc0*/  BSSY B1, `(.L_x_27574) ;  /* 0x0000007000017945 */ /* 0x000fe20003800000 */
[----:B------:R-:W-:Y:S01]  /*4dd0*/  MOV R18, 0x1 ;  /* 0x0000000100127802 */ /* 0x000fe20000000f00 */
[----:B------:R-:W-:Y:S02]  /*4de0*/  IMAD.MOV.U32 R17, RZ, RZ, 0x1f ;  /* 0x0000001fff117424 */ /* 0x000fe400078e00ff */
[----:B------:R-:W-:-:S07]  /*4df0*/  IMAD.MOV.U32 R16, RZ, RZ, -0x1 ;  /* 0xffffffffff107424 */ /* 0x000fce00078e00ff */
[----:B------:R-:W-:Y:S05]  /*4e00*/  WARPSYNC.COLLECTIVE R16, `(.L_x_27575) ;  /* 0x0000000010087348 */ /* 0x000fea0003c00000 */
[----:B------:R0:W1:Y:S02]  /*4e10*/  SHFL.BFLY P0, R28, R19, R18, R17 ;  /* 0x0c000012131c7389 */ /* 0x0000640000000011 */
[----:B01----:R-:W-:Y:S01]  /*4e20*/  ENDCOLLECTIVE ;  /* 0x000000000000791b */ /* 0x003fe20003800000 */
.L_x_27575:
[----:B------:R-:W-:Y:S05]  /*4e30*/  BSYNC B1 ;  /* 0x0000000000017941 */ /* 0x000fea0003800000 */
.L_x_27574:
[----:B------:R-:W-:Y:S05]  /*4e40*/  BRA `(.L_x_27576) ;  /* 0xffffffc800147947 */ /* 0x000fea000383ffff */
.L_x_27542:
[----:B------:R-:W-:Y:S01]  /*4e50*/  BSSY B1, `(.L_x_27577) ;  /* 0x0000007000017945 */ /* 0x000fe20003800000 */
[----:B------:R-:W-:Y:S02]  /*4e60*/  IMAD.MOV.U32 R18, RZ, RZ, 0x1 ;  /* 0x00000001ff127424 */ /* 0x000fe400078e00ff */
[----:B------:R-:W-:Y:S02]  /*4e70*/  IMAD.MOV.U32 R17, RZ, RZ, 0x1f ;  /* 0x0000001fff117424 */ /* 0x000fe400078e00ff */
[----:B------:R-:W-:-:S07]  /*4e80*/  IMAD.MOV.U32 R16, RZ, RZ, -0x1 ;  /* 0xffffffffff107424 */ /* 0x000fce00078e00ff */
[----:B------:R-:W-:Y:S05]  /*4e90*/  WARPSYNC.COLLECTIVE R16, `(.L_x_27578) ;  /* 0x0000000010087348 */ /* 0x000fea0003c00000 */
[----:B------:R0:W1:Y:S02]  /*4ea0*/  SHFL.BFLY P0, R28, R19, R18, R17 ;  /* 0x0c000012131c7389 */ /* 0x0000640000000011 */
[----:B01----:R-:W-:Y:S01]  /*4eb0*/  ENDCOLLECTIVE ;  /* 0x000000000000791b */ /* 0x003fe20003800000 */
.L_x_27578:
[----:B------:R-:W-:Y:S05]  /*4ec0*/  BSYNC B1 ;  /* 0x0000000000017941 */ /* 0x000fea0003800000 */
.L_x_27577:
[----:B------:R-:W-:Y:S05]  /*4ed0*/  BRA `(.L_x_27579) ;  /* 0xffffffcc00c87947 */ /* 0x000fea000383ffff */
.L_x_27546:
        /* <DEDUP_REMOVED lines=8> */
.L_x_27581:
[----:B------:R-:W-:Y:S05]  /*4f60*/  BSYNC B0 ;  /* 0x0000000000007941 */ /* 0x000fea0003800000 */
.L_x_27580:
[----:B------:R-:W-:Y:S01]  /*4f70*/  FMNMX.FTZ R19, R28, R34, !PT ;  /* 0x000000221c137209 */ /* 0x000fe20007810000 */
[----:B------:R-:W-:Y:S01]  /*4f80*/  IMAD.MOV.U32 R18, RZ, RZ, 0x8 ;  /* 0x00000008ff127424 */ /* 0x000fe200078e00ff */
[----:B------:R-:W-:Y:S01]  /*4f90*/  MOV R16, 0xffffffff ;  /* 0xffffffff00107802 */ /* 0x000fe20000000f00 */
[----:B------:R-:W-:-:S07]  /*4fa0*/  IMAD.MOV.U32 R17, RZ, RZ, 0x1f ;  /* 0x0000001fff117424 */ /* 0x000fce00078e00ff */
[----:B------:R-:W-:Y:S05]  /*4fb0*/  WARPSYNC.COLLECTIVE R16, `(.L_x_27582) ;  /* 0x0000000010087348 */ /* 0x000fea0003c00000 */
[----:B------:R0:W1:Y:S02]  /*4fc0*/  SHFL.BFLY P0, R28, R19, R18, R17 ;  /* 0x0c000012131c7389 */ /* 0x0000640000000011 */
[----:B01----:R-:W-:Y:S01]  /*4fd0*/  ENDCOLLECTIVE ;  /* 0x000000000000791b */ /* 0x003fe20003800000 */
.L_x_27582:
[----:B------:R-:W-:Y:S01]  /*4fe0*/  IMAD.MOV.U32 R18, RZ, RZ, 0x4 ;  /* 0x00000004ff127424 */ /* 0x000fe200078e00ff */
[----:B------:R-:W-:-:S05]  /*4ff0*/  FMNMX.FTZ R5, R19, R28, !PT ;  /* 0x0000001c13057209 */ /* 0x000fca0007810000 */
[----:B------:R-:W-:-:S07]  /*5000*/  IMAD.MOV.U32 R19, RZ, RZ, R5 ;  /* 0x000000ffff137224 */ /* 0x000fce00078e0005 */
[----:B------:R-:W-:Y:S05]  /*5010*/  WARPSYNC.COLLECTIVE R16, `(.L_x_27583) ;  /* 0x0000000010087348 */ /* 0x000fea0003c00000 */
[----:B------:R0:W1:Y:S02]  /*5020*/  SHFL.BFLY P0, R28, R19, R18, R17 ;  /* 0x0c000012131c7389 */ /* 0x0000640000000011 */
[----:B01----:R-:W-:Y:S01]  /*5030*/  ENDCOLLECTIVE ;  /* 0x000000000000791b */ /* 0x003fe20003800000 */
.L_x_27583:
[----:B------:R-:W-:Y:S01]  /*5040*/  IMAD.MOV.U32 R18, RZ, RZ, 0x2 ;  /* 0x00000002ff127424 */ /* 0x000fe200078e00ff */
[----:B------:R-:W-:-:S05]  /*5050*/  FMNMX.FTZ R7, R5, R28, !PT ;  /* 0x0000001c05077209 */ /* 0x000fca0007810000 */
[----:B------:R-:W-:-:S07]  /*5060*/  IMAD.MOV.U32 R19, RZ, RZ, R7 ;  /* 0x000000ffff137224 */ /* 0x000fce00078e0007 */
[----:B------:R-:W-:Y:S05]  /*5070*/  WARPSYNC.COLLECTIVE R16, `(.L_x_27584) ;  /* 0x0000000010087348 */ /* 0x000fea0003c00000 */
[----:B------:R0:W1:Y:S02]  /*5080*/  SHFL.BFLY P0, R28, R19, R18, R17 ;  /* 0x0c000012131c7389 */ /* 0x0000640000000011 */
[----:B01----:R-:W-:Y:S01]  /*5090*/  ENDCOLLECTIVE ;  /* 0x000000000000791b */ /* 0x003fe20003800000 */
.L_x_27584:
[----:B------:R-:W-:Y:S05]  /*50a0*/  BRA `(.L_x_27585) ;  /* 0xffffffcc00f07947 */ /* 0x000fea000383ffff */
.L_x_27586:
        /* <DEDUP_REMOVED lines=13> */
.L_x_30045:


//--------------------- .text._ZN4vllm25paged_attention_v2_kernelIffLi256ELi16ELi128ELNS_18Fp8KVCacheDataTypeE0ELb1ELi512EEEvPfS2_PT_PKS3_PKT0_S9_ifPKiSB_iPKfiiiSD_SD_iiiii --------------------------
	.section	.text._ZN4vllm25paged_attention_v2_kernelIffLi256ELi16ELi128ELNS_18Fp8KVCacheDataTypeE0ELb1ELi512EEEvPfS2_PT_PKS3_PKT0_S9_ifPKiSB_iPKfiiiSD_SD_iiiii,"ax",@progbits
	.align	128
        .global         _ZN4vllm25paged_attention_v2_kernelIffLi256ELi16ELi128ELNS_18Fp8KVCacheDataTypeE0ELb1ELi512EEEvPfS2_PT_PKS3_PKT0_S9_ifPKiSB_iPKfiiiSD_SD_iiiii
        .type           _ZN4vllm25paged_attention_v2_kernelIffLi256ELi16ELi128ELNS_18Fp8KVCacheDataTypeE0ELb1ELi512EEEvPfS2_PT_PKS3_PKT0_S9_ifPKiSB_iPKfiiiSD_SD_iiiii,@function
        .size           _ZN4vllm25paged_attention_v2_kernelIffLi256ELi16ELi128ELNS_18Fp8KVCacheDataTypeE0ELb1ELi512EEEvPfS2_PT_PKS3_PKT0_S9_ifPKiSB_iPKfiiiSD_SD_iiiii,(.L_x_30046 - _ZN4vllm25paged_attention_v2_kernelIffLi256ELi16ELi128ELNS_18Fp8KVCacheDataTypeE0ELb1ELi512EEEvPfS2_PT_PKS3_PKT0_S9_ifPKiSB_iPKfiiiSD_SD_iiiii)
        .other          _ZN4vllm25paged_attention_v2_kernelIffLi256ELi16ELi128ELNS_18Fp8KVCacheDataTypeE0ELb1ELi512EEEvPfS2_PT_PKS3_PKT0_S9_ifPKiSB_iPKfiiiSD_SD_iiiii,@"STO_CUDA_ENTRY STV_DEFAULT"
_ZN4vllm25paged_attention_v2_kernelIffLi256ELi16ELi128ELNS_18Fp8KVCacheDataTypeE0ELb1ELi512EEEvPfS2_PT_PKS3_PKT0_S9_ifPKiSB_iPKfiiiSD_SD_iiiii:
.text._ZN4vllm25paged_attention_v2_kernelIffLi256ELi16ELi128ELNS_18Fp8KVCacheDataTypeE0ELb1ELi512EEEvPfS2_PT_PKS3_PKT0_S9_ifPKiSB_iPKfiiiSD_SD_iiiii:
        /* <DEDUP_REMOVED lines=32> */
[----:B------:R-:W-:Y:S04]  /*0200*/  BSSY B0, `(.L_x_27587) ;  /* 0x0000095000007945 */ /* 0x000fe80003800000 */
        /* <DEDUP_REMOVED lines=12> */
[----:B------:R-:W-:-:S04]  /*02d0*/  UIADD3 UR4, -UR5, URZ, URZ ;  /* 0x0000003f05047290 */ /* 0x000fc8000fffe13f */
        /* <DEDUP_REMOVED lines=21> */
[----:B------:R-:W-:Y:S02]  /*0430*/  IMAD.MOV R0, RZ, RZ, -R4 ;  /* 0x000000ffff007224 */ /* 0x000fe400078e0a04 */
[----:B------:R-:W0:Y:S02]  /*0440*/  S2R R4, SR_TID.X ;  /* 0x0000000000047919 */ /* 0x000e240000002100 */
[----:B------:R-:W1:Y:S02]  /*0450*/  F2I.FTZ.U32.TRUNC.NTZ R2, R2 ;  /* 0x0000000200027305 */ /* 0x000e64000021f000 */
[----:B-1----:R-:W-:-:S13]  /*0460*/  R2UR UR5, R2 ;  /* 0x00000000020572ca */ /* 0x002fda00000e0000 */
[----:B------:R-:W-:Y:S01]  /*0470*/  UIADD3 UR6, URZ, -UR5, URZ ;  /* 0x800000053f067290 */ /* 0x000fe2000fffe03f */
[----:B0-----:R-:W-:-:S03]  /*0480*/  LEA.HI R2, R4, R4, RZ, 0x1 ;  /* 0x0000000404027211 */ /* 0x001fc600078f08ff */
[----:B------:R-:W-:Y:S01]  /*0490*/  UIMAD UR6, UR6, UR16, URZ ;  /* 0x00000010060672a4 */ /* 0x000fe2000f8e023f */
[----:B------:R-:W-:-:S03]  /*04a0*/  LOP3.LUT R159, R2, 0xfffffffe, RZ, 0xc0, !PT ;  /* 0xfffffffe029f7812 */ /* 0x000fc600078ec0ff */
[----:B------:R-:W-:-:S03]  /*04b0*/  UIMAD.WIDE.U32 UR4, UR5, UR6, UR4 ;  /* 0x00000006050472a5 */ /* 0x000fc6000f8e0004 */
[----:B------:R-:W-:Y:S01]  /*04c0*/  R2UR UR6, R0 ;  /* 0x00000000000672ca */ /* 0x000fe200000e0000 */
[----:B------:R-:W-:Y:S01]  /*04d0*/  UIMAD.WIDE.U32 UR4, UR5, UR12, URZ ;  /* 0x0000000c050472a5 */ /* 0x000fe2000f8e003f */
[----:B------:R-:W-:Y:S01]  /*04e0*/  SHF.R.S32.HI R0, RZ, 0x1f, R4 ;  /* 0x0000001fff007819 */ /* 0x000fe20000011404 */
[----:B------:R-:W-:Y:S01]  /*04f0*/  UIADD3 UR4, UR18, 0xf, URZ ;  /* 0x0000000f12047890 */ /* 0x000fe2000fffe03f */
[----:B------:R-:W-:Y:S02]  /*0500*/  IMAD.IADD R159, R4, 0x1, -R159 ;  /* 0x00000001049f7824 */ /* 0x000fe400078e0a9f */
        /* <DEDUP_REMOVED lines=20> */
[----:B------:R-:W-:-:S03]  /*0650*/  @!UP1 UIADD3 UR5, -UR5, URZ, URZ ;  /* 0x0000003f05059290 */ /* 0x000fc6000fffe13f */
[----:B------:R-:W-:Y:S01]  /*0660*/  @!UP0 ULOP3.LUT UR5, URZ, UR13, URZ, 0x33, !UPT ;  /* 0x0000000d3f058292 */ /* 0x000fe2000f8e333f */
[----:B--2---:R-:W-:Y:S02]  /*0670*/  @P0 R2UR UR4, R3 ;  /* 0x00000000030402ca */ /* 0x004fe400000e0000 */
[----:B------:R-:W-:Y:S02]  /*0680*/  ISETP.GT.AND P0, PT, R4, 0x7f, PT ;  /* 0x0000007f0400780c */ /* 0x000fe40003f04270 */
[----:B------:R-:W-:-:S11]  /*0690*/  SHF.R.S32.HI R4, RZ, 0x1, R2 ;  /* 0x00000001ff047819 */ /* 0x000fd60000011402 */
[----:B------:R-:W-:Y:S05]  /*06a0*/  @P0 BRA `(.L_x_27588) ;  /* 0x0000000400280947 */ /* 0x000fea0003800000 */
[----:B------:R-:W0:Y:S01]  /*06b0*/  S2R R5, SR_CTAID.X ;  /* 0x0000000000057919 */ /* 0x000e220000002500 */
[----:B------:R-:W-:Y:S01]  /*06c0*/  VIMNMX R3, RZ, R4, !PT ;  /* 0x00000004ff037248 */ /* 0x000fe20007fe0100 */
[----:B------:R-:W-:Y:S01]  /*06d0*/  ULDC UR6, c[0x0][0x268] ;  /* 0x00009a0000067ab9 */ /* 0x000fe20000000800 */
[----:B------:R-:W-:Y:S01]  /*06e0*/  BSSY B1, `(.L_x_27589) ;  /* 0x0000026000017945 */ /* 0x000fe20003800000 */
[----:B------:R-:W-:Y:S01]  /*06f0*/  IMAD.U32 R6, RZ, RZ, UR6 ;  /* 0x00000006ff067e24 */ /* 0x000fe2000f8e00ff */
[----:B------:R-:W-:Y:S01]  /*0700*/  IADD3 R3, -R4, 0x3f, R3 ;  /* 0x0000003f04037810 */ /* 0x000fe20007ffe103 */
[----:B------:R-:W-:-:S03]  /*0710*/  IMAD.MOV.U32 R8, RZ, RZ, R4 ;  /* 0x000000ffff087224 */ /* 0x000fc600078e0004 */
[C---:B------:R-:W-:Y:S02]  /*0720*/  LEA.HI R0, R3.reuse, 0x1, RZ, 0x1a ;  /* 0x0000000103007811 */ /* 0x040fe400078fd0ff */
[----:B------:R-:W-:Y:S02]  /*0730*/  ISETP.GE.U32.AND P1, PT, R3, 0xc0, PT ;  /* 0x000000c00300780c */ /* 0x000fe40003f26070 */
[----:B------:R-:W-:Y:S01]  /*0740*/  LOP3.LUT P0, R2, R0, 0x3, RZ, 0xc0, !PT ;  /* 0x0000000300027812 */ /* 0x000fe2000780c0ff */
[----:B------:R-:W-:-:S05]  /*0750*/  IMAD R0, R6, UR17, RZ ;  /* 0x0000001106007c24 */ /* 0x000fca000f8e02ff */
[----:B------:R-:W-:Y:S01]  /*0760*/  SHF.R.S32.HI R9, RZ, 0x1f, R0 ;  /* 0x0000001fff097819 */ /* 0x000fe20000011400 */
[----:B0-----:R-:W-:-:S05]  /*0770*/  IMAD.SHL.U32 R5, R5, 0x100, RZ ;  /* 0x0000010005057824 */ /* 0x001fca00078e00ff */
[----:B------:R-:W-:Y:S01]  /*0780*/  SHF.R.S32.HI R10, RZ, 0x1f, R5 ;  /* 0x0000001fff0a7819 */ /* 0x000fe20000011405 */
[----:B------:R-:W-:Y:S06]  /*0790*/  @!P0 BRA `(.L_x_27590) ;  /* 0x0000000000688947 */ /* 0x000fec0003800000 */
        /* <DEDUP_REMOVED lines=15> */
.L_x_27591:
        /* <DEDUP_REMOVED lines=11> */
.L_x_27590:
[----:B------:R-:W-:Y:S05]  /*0940*/  BSYNC B1 ;  /* 0x0000000000017941 */ /* 0x000fea0003800000 */
.L_x_27589:
        /* <DEDUP_REMOVED lines=15> */
.L_x_27592:
        /* <DEDUP_REMOVED lines=17> */
.L_x_27588:
[----:B------:R-:W-:Y:S05]  /*0b50*/  BSYNC B0 ;  /* 0x0000000000007941 */ /* 0x000fea0003800000 */
.L_x_27587:
        /* <DEDUP_REMOVED lines=20> */
[----:B------:R-:W-:Y:S01]  /*0ca0*/  ULDC UR35, c[0x0][0x244] ;  /* 0x0000910000237ab9 */ /* 0x000fe20000000800 */
[----:B------:R-:W-:Y:S01]  /*0cb0*/  ULDC.64 UR24, c[0x0][0x230] ;  /* 0x00008c0000187ab9 */ /* 0x000fe20000000a00 */
[----:B------:R-:W-:Y:S01]  /*0cc0*/  ULDC.64 UR26, c[0x0][0x230] ;  /* 0x00008c00001a7ab9 */ /* 0x000fe20000000a00 */
[----:B0-----:R-:W0:Y:S02]  /*0cd0*/  MUFU.RCP R2, R2 ;  /* 0x0000000200027308 */ /* 0x001e240000001000 */
[----:B0-----:R-:W-:-:S02]  /*0ce0*/  VIADD R3, R2, 0xffffffe ;  /* 0x0ffffffe02037836 */ /* 0x001fc40000000000 */
[----:B------:R-:W0:Y:S04]  /*0cf0*/  S2R R2, SR_CTAID.Z ;  /* 0x0000000000027919 */ /* 0x000e280000002700 */
[----:B------:R-:W1:Y:S02]  /*0d00*/  F2I.FTZ.U32.TRUNC.NTZ R3, R3 ;  /* 0x0000000300037305 */ /* 0x000e64000021f000 */
[----:B-1----:R-:W-:-:S13]  /*0d10*/  R2UR UR7, R3 ;  /* 0x00000000030772ca */ /* 0x002fda00000e0000 */
[----:B------:R-:W-:Y:S01]  /*0d20*/  UIMAD UR6, UR7, UR28, URZ ;  /* 0x0000001c070672a4 */ /* 0x000fe2000f8e023f */
[----:B0-----:R-:W-:-:S03]  /*0d30*/  IMAD R91, R2, 0x20, R91 ;  /* 0x00000020025b7824 */ /* 0x001fc600078e025b */
[----:B------:R-:W-:Y:S01]  /*0d40*/  UIADD3 UR12, -UR6, URZ, URZ ;  /* 0x0000003f060c7290 */ /* 0x000fe2000fffe13f */
[----:B------:R-:W-:Y:S01]  /*0d50*/  BAR.SYNC.DEFER_BLOCKING 0x0 ;  /* 0x0000000000007b1d */ /* 0x000fe20000010000 */
[----:B------:R-:W-:-:S05]  /*0d60*/  ISETP.GE.AND P0, PT, R91, UR11, PT ;  /* 0x0000000b5b007c0c */ /* 0x000fca000bf06270 */
[----:B------:R-:W-:Y:S02]  /*0d70*/  UMOV UR6, URZ ;  /* 0x0000003f00067c82 */ /* 0x000fe40008000000 */
[----:B------:R-:W-:-:S04]  /*0d80*/  UIMAD.WIDE.U32 UR12, UR7, UR12, UR6 ;  /* 0x0000000c070c72a5 */ /* 0x000fc8000f8e0006 */
[----:B------:R-:W-:-:S03]  /*0d90*/  UIMAD.WIDE.U32 UR6, UR13, UR20, URZ ;  /* 0x000000140d0672a5 */ /* 0x000fc6000f8e003f */
[----:B------:R-:W-:Y:S01]  /*0da0*/  ULDC UR12, c[0x0][0x288] ;  /* 0x0000a200000c7ab9 */ /* 0x000fe20000000800 */
[----:B------:R-:W-:-:S04]  /*0db0*/  UIADD3 UR6, -UR7, URZ, URZ ;  /* 0x0000003f07067290 */ /* 0x000fc8000fffe13f */
[----:B------:R-:W-:-:S03]  /*0dc0*/  UIMAD UR6, UR28, UR6, UR20 ;  /* 0x000000061c0672a4 */ /* 0x000fc6000f8e0214 */
[----:B------:R-:W-:Y:S01]  /*0dd0*/  ULDC UR20, c[0x0][0x298] ;  /* 0x0000a60000147ab9 */ /* 0x000fe20000000800 */
[----:B------:R-:W-:Y:S02]  /*0de0*/  UISETP.GT.U32.AND UP3, UPT, UR22, UR6, UPT ;  /* 0x000000061600728c */ /* 0x000fe4000bf64070 */
[----:B------:R-:W-:-:S09]  /*0df0*/  UISETP.GT.AND UP1, UPT, UR20, -0x1, UPT ;  /* 0xffffffff1400788c */ /* 0x000fd2000bf24270 */
[----:B------:R-:W-:Y:S02]  /*0e00*/  @!UP3 UIADD3 UR6, UR6, -UR28, URZ ;  /* 0x8000001c0606b290 */ /* 0x000fe4000fffe03f */
[----:B------:R-:W-:Y:S02]  /*0e10*/  @!UP3 UIADD3 UR7, UR7, 0x1, URZ ;  /* 0x000000010707b890 */ /* 0x000fe4000fffe03f */
[----:B------:R-:W-:Y:S02]  /*0e20*/  UISETP.GE.U32.AND UP2, UPT, UR6, UR22, UPT ;  /* 0x000000160600728c */ /* 0x000fe4000bf46070 */
[----:B------:R-:W-:Y:S02]  /*0e30*/  UISETP.GE.AND UP3, UPT, UR16, URZ, UPT ;  /* 0x0000003f1000728c */ /* 0x000fe4000bf66270 */
[----:B------:R-:W-:Y:S02]  /*0e40*/  @!UP1 UIADD3 UR6, -UR20, URZ, URZ ;  /* 0x0000003f14069290 */ /* 0x000fe4000fffe13f */
[----:B------:R-:W-:-:S02]  /*0e50*/  @!UP1 UIMAD UR9, UR9, UR12, UR5 ;  /* 0x0000000c090992a4 */ /* 0x000fc4000f8e0205 */
[----:B------:R-:W-:Y:S02]  /*0e60*/  @UP1 UIMAD UR8, UR10, UR12, UR8 ;  /* 0x0000000c0a0812a4 */ /* 0x000fe4000f8e0208 */
[----:B------:R-:W-:Y:S02]  /*0e70*/  @!UP1 UIMAD UR9, UR9, UR6, URZ ;  /* 0x00000006090992a4 */ /* 0x000fe4000f8e023f */
[----:B------:R-:W-:Y:S02]  /*0e80*/  @UP2 UIADD3 UR7, UR7, 0x1, URZ ;  /* 0x0000000107072890 */ /* 0x000fe4000fffe03f */
[----:B------:R-:W-:Y:S01]  /*0e90*/  @UP1 UIMAD UR9, UR8, UR20, URZ ;  /* 0x00000014080912a4 */ /* 0x000fe2000f8e023f */
[----:B------:R-:W-:Y:S01]  /*0ea0*/  ULDC UR16, c[0x0][0x258] ;  /* 0x0000960000107ab9 */ /* 0x000fe20000000800 */
[----:B------:R-:W-:Y:S01]  /*0eb0*/  ULDC UR10, c[0x0][0x270] ;  /* 0x00009c00000a7ab9 */ /* 0x000fe20000000800 */
[----:B------:R-:W-:Y:S02]  /*0ec0*/  ULDC UR12, c[0x0][0x244] ;  /* 0x00009100000c7ab9 */ /* 0x000fe40000000800 */
[----:B------:R-:W-:Y:S01]  /*0ed0*/  UMOV UR6, UR7 ;  /* 0x0000000700067c82 */ /* 0x000fe20008000000 */
[----:B------:R-:W-:-:S02]  /*0ee0*/  UIADD3 UR7, UR9, 0x1, URZ ;  /* 0x0000000109077890 */ /* 0x000fc4000fffe03f */
[----:B------:R-:W-:Y:S02]  /*0ef0*/  @!UP3 UIADD3 UR6, -UR6, URZ, URZ ;  /* 0x0000003f0606b290 */ /* 0x000fe4000fffe13f */
[----:B------:R-:W-:Y:S01]  /*0f00*/  @!UP0 ULOP3.LUT UR6, URZ, UR21, URZ, 0x33, !UPT ;  /* 0x000000153f068292 */ /* 0x000fe2000f8e333f */
[----:B------:R-:W-:Y:S02]  /*0f10*/  ULDC.64 UR22, c[0x0][0x248] ;  /* 0x0000920000167ab9 */ /* 0x000fe40000000a00 */
[----:B------:R-:W-:Y:S01]  /*0f20*/  ULDC.64 UR20, c[0x0][0x248] ;  /* 0x0000920000147ab9 */ /* 0x000fe20000000a00 */
[----:B------:R-:W-:Y:S08]  /*0f30*/  @P0 BRA `(.L_x_27594) ;  /* 0x0000007c00040947 */ /* 0x000ff00003800000 */
[C---:B------:R-:W-:Y:S01]  /*0f40*/  VIADD R152, R159.reuse, 0x4 ;  /* 0x000000049f987836 */ /* 0x040fe20000000000 */
[----:B------:R-:W-:Y:S01]  /*0f50*/  SHF.R.S32.HI R3, RZ, 0x1f, R4 ;  /* 0x0000001fff037819 */ /* 0x000fe20000011404 */
[----:B------:R-:W-:Y:S01]  /*0f60*/  VIADD R154, R159, 0x2 ;  /* 0x000000029f9a7836 */ /* 0x000fe20000000000 */
[----:B------:R-:W-:Y:S01]  /*0f70*/  FSETP.NEU.FTZ.AND P0, PT, RZ, UR4, PT ;  /* 0x00000004ff007c0b */ /* 0x000fe2000bf1d000 */
[----:B------:R-:W-:Y:S01]  /*0f80*/  IMAD.SHL.U32 R153, R152, 0x2, RZ ;  /* 0x0000000298997824 */ /* 0x000fe200078e00ff */
[----:B------:R-:W-:Y:S01]  /*0f90*/  LEA.HI R3, R3, R4, RZ, 0x4 ;  /* 0x0000000403037211 */ /* 0x000fe200078f20ff */
[C---:B------:R-:W-:Y:S01]  /*0fa0*/  IMAD.SHL.U32 R155, R154.reuse, 0x2, RZ ;  /* 0x000000029a9b7824 */ /* 0x040fe200078e00ff */
[----:B------:R-:W-:Y:S01]  /*0fb0*/  LEA.HI R154, R154, R154, RZ, 0x1 ;  /* 0x0000009a9a9a7211 */ /* 0x000fe200078f08ff */
[C---:B------:R-:W-:Y:S01]  /*0fc0*/  VIADD R150, R159.reuse, 0x6 ;  /* 0x000000069f967836 */ /* 0x040fe20000000000 */
[----:B------:R-:W-:Y:S01]  /*0fd0*/  SHF.R.S32.HI R2, RZ, 0x1f, R153 ;  /* 0x0000001fff027819 */ /* 0x000fe20000011499 */
[----:B------:R-:W-:Y:S01]  /*0fe0*/  VIADD R146, R159, 0xa ;  /* 0x0000000a9f927836 */ /* 0x000fe20000000000 */
[----:B------:R-:W-:Y:S01]  /*0ff0*/  LOP3.LUT R3, R3, 0xfffffff0, RZ, 0xc0, !PT ;  /* 0xfffffff003037812 */ /* 0x000fe200078ec0ff */
[----:B------:R-:W-:Y:S01]  /*1000*/  IMAD.SHL.U32 R151, R150, 0x2, RZ ;  /* 0x0000000296977824 */ /* 0x000fe200078e00ff */
[----:B------:R-:W-:Y:S01]  /*1010*/  SHF.R.S32.HI R0, RZ, 0x1f, R155 ;  /* 0x0000001fff007819 */ /* 0x000fe2000001149b */
[C---:B------:R-:W-:Y:S01]  /*1020*/  VIADD R148, R159.reuse, 0x8 ;  /* 0x000000089f947836 */ /* 0x040fe20000000000 */
[----:B------:R-:W-:Y:S01]  /*1030*/  LEA.HI R2, R2, R153, RZ, 0x2 ;  /* 0x0000009902027211 */ /* 0x000fe200078f10ff */
[----:B------:R-:W-:Y:S01]  /*1040*/  IMAD.IADD R157, R4, 0x1, -R3 ;  /* 0x00000001049d7824 */ /* 0x000fe200078e0a03 */
[----:B------:R-:W-:Y:S01]  /*1050*/  LEA.HI R0, R0, R155, RZ, 0x2 ;  /* 0x0000009b00007211 */ /* 0x000fe200078f10ff */
[C---:B------:R-:W-:Y:S01]  /*1060*/  VIADD R142, R159.reuse, 0xe ;  /* 0x0000000e9f8e7836 */ /* 0x040fe20000000000 */
[----:B------:R-:W-:Y:S01]  /*1070*/  SHF.R.S32.HI R4, RZ, 0x1f, R151 ;  /* 0x0000001fff047819 */ /* 0x000fe20000011497 */
[----:B------:R-:W-:Y:S01]  /*1080*/  IMAD.SHL.U32 R147, R146, 0x2, RZ ;  /* 0x0000000292937824 */ /* 0x000fe200078e00ff */
[----:B------:R-:W-:Y:S01]  /*1090*/  LOP3.LUT R2, R2, 0xfffffffc, RZ, 0xc0, !PT ;  /* 0xfffffffc02027812 */ /* 0x000fe200078ec0ff */
[----:B------:R-:W-:Y:S01]  /*10a0*/  IMAD.SHL.U32 R149, R148, 0x2, RZ ;  /* 0x0000000294957824 */ /* 0x000fe200078e00ff */
[----:B------:R-:W-:Y:S01]  /*10b0*/  LOP3.LUT R0, R0, 0xfffffffc, RZ, 0xc0, !PT ;  /* 0xfffffffc00007812 */ /* 0x000fe200078ec0ff */
[----:B------:R-:W-:Y:S01]  /*10c0*/  IMAD.SHL.U32 R143, R142, 0x2, RZ ;  /* 0x000000028e8f7824 */ /* 0x000fe200078e00ff */
[----:B------:R-:W-:Y:S01]  /*10d0*/  LEA.HI R4, R4, R151, RZ, 0x2 ;  /* 0x0000009704047211 */ /* 0x000fe200078f10ff */
        /* <DEDUP_REMOVED lines=276> */
[C---:B------:R-:W-:Y:S01]  /*2220*/  VIADD R15, R159.reuse, 0x68 ;  /* 0x000000689f0f7836 */ /* 0x040fe20000000000 */
[----:B------:R-:W-:Y:S01]  /*2230*/  SHF.R.S32.HI R3, RZ, 0x1f, R156 ;  /* 0x0000001fff037819 */ /* 0x000fe2000001149c */
[C---:B------:R-:W-:Y:S01]  /*2240*/  VIADD R16, R159.reuse, 0x6a ;  /* 0x0000006a9f107836 */ /* 0x040fe20000000000 */
[----:B------:R-:W-:Y:S01]  /*2250*/  LEA.HI R0, R0, R53, RZ, 0x2 ;  /* 0x0000003500007211 */ /* 0x000fe200078f10ff */
[C---:B------:R-:W-:Y:S01]  /*2260*/  VIADD R18, R159.reuse, 0x6e ;  /* 0x0000006e9f127836 */ /* 0x040fe20000000000 */
        /* <DEDUP_REMOVED lines=24> */
[----:B------:R-:W-:Y:S01]  /*23f0*/  SHF.R.S32.HI R5, RZ, 0x1f, R0 ;  /* 0x0000001fff057819 */ /* 0x000fe20000011400 */
[----:B------:R-:W-:Y:S01]  /*2400*/  IMAD.SHL.U32 R4, R17, 0x2, RZ ;  /* 0x0000000211047824 */ /* 0x000fe200078e00ff */
[----:B------:R-:W-:Y:S01]  /*2410*/  SHF.R.S32.HI R9, RZ, 0x1f, R6 ;  /* 0x0000001fff097819 */ /* 0x000fe20000011406 */
[----:B------:R-:W-:Y:S01]  /*2420*/  IMAD.SHL.U32 R10, R22, 0x2, RZ ;  /* 0x00000002160a7824 */ /* 0x000fe200078e00ff */
[----:B------:R-:W-:Y:S01]  /*2430*/  LEA.HI R3, R3, R2, RZ, 0x2 ;  /* 0x0000000203037211 */ /* 0x000fe200078f10ff */
[----:B------:R-:W-:Y:S01]  /*2440*/  VIADD R21, R159, 0x74 ;  /* 0x000000749f157836 */ /* 0x000fe20000000000 */
[----:B------:R-:W-:Y:S01]  /*2450*/  LEA.HI R5, R5, R0, RZ, 0x2 ;  /* 0x0000000005057211 */ /* 0x000fe200078f10ff */
[----:B------:R-:W-:Y:S01]  /*2460*/  VIADD R23, R159, 0x78 ;  /* 0x000000789f177836 */ /* 0x000fe20000000000 */
[----:B------:R-:W-:Y:S01]  /*2470*/  LEA.HI R9, R9, R6, RZ, 0x2 ;  /* 0x0000000609097211 */ /* 0x000fe200078f10ff */
[----:B------:R-:W-:Y:S01]  /*2480*/  IMAD.SHL.U32 R8, R21, 0x2, RZ ;  /* 0x0000000215087824 */ /* 0x000fe200078e00ff */
[----:B------:R-:W-:Y:S01]  /*2490*/  SHF.R.S32.HI R7, RZ, 0x1f, R4 ;  /* 0x0000001fff077819 */ /* 0x000fe20000011404 */
[----:B------:R-:W-:Y:S01]  /*24a0*/  VIADD R24, R159, 0x7a ;  /* 0x0000007a9f187836 */ /* 0x000fe20000000000 */
[----:B------:R-:W-:Y:S01]  /*24b0*/  LOP3.LUT R3, R3, 0xfffffffc, RZ, 0xc0, !PT ;  /* 0xfffffffc03037812 */ /* 0x000fe200078ec0ff */
[----:B------:R-:W-:Y:S01]  /*24c0*/  VIADD R25, R159, 0x7c ;  /* 0x0000007c9f197836 */ /* 0x000fe20000000000 */
        /* <DEDUP_REMOVED lines=38> */
[----:B------:R-:W-:-:S02]  /*2730*/  SHF.R.S32.HI R11, RZ, 0x1f, R10 ;  /* 0x0000001fff0b7819 */ /* 0x000fc4000001140a */
[----:B------:R-:W-:Y:S02]  /*2740*/  SHF.R.S32.HI R13, RZ, 0x1f, R0 ;  /* 0x0000001fff0d7819 */ /* 0x000fe40000011400 */
        /* <DEDUP_REMOVED lines=205> */
[----:B------:R-:W-:Y:S02]  /*3420*/  VIADD R90, R157, -UR19 ;  /* 0x800000139d5a7c36 */ /* 0x000fe40008000000 */
[----:B------:R-:W-:-:S07]  /*3430*/  IMAD.MOV.U32 R158, RZ, RZ, -0x800001 ;  /* 0xff7fffffff9e7424 */ /* 0x000fce00078e00ff */
.L_x_27600:
[----:B0-----:R-:W0:Y:S01]  /*3440*/  LDC R86, c[0x0][0x290] ;  /* 0x0000a400ff567b82 */ /* 0x001e220000000800 */
[----:B------:R-:W-:Y:S01]  /*3450*/  IMAD.SHL.U32 R44, R91, 0x10, RZ ;  /* 0x000000105b2c7824 */ /* 0x000fe200078e00ff */
[----:B------:R-:W-:Y:S01]  /*3460*/  UIADD3 UR8, UR6, -UR31, URZ ;  /* 0x8000001f06087290 */ /* 0x000fe2000fffe03f */
[----:B------:R-:W-:Y:S03]  /*3470*/  BSSY B1, `(.L_x_27596) ;  /* 0x00002ac000017945 */ /* 0x000fe60003800000 */
[----:B------:R-:W-:Y:S02]  /*3480*/  IABS R47, R44 ;  /* 0x0000002c002f7213 */ /* 0x000fe40000000000 */
[----:B-1----:R-:W1:Y:S03]  /*3490*/  LDC R43, c[0x0][0x294] ;  /* 0x0000a500ff2b7b82 */ /* 0x002e660000000800 */
[----:B------:R-:W-:-:S04]  /*34a0*/  IMAD.HI.U32 R45, R47, UR13, RZ ;  /* 0x0000000d2f2d7c27 */ /* 0x000fc8000f8e00ff */
[----:B------:R-:W-:Y:S01]  /*34b0*/  IMAD.MOV R84, RZ, RZ, -R45 ;  /* 0x000000ffff547224 */ /* 0x000fe200078e0a2d */
[----:B0-----:R-:W-:-:S04]  /*34c0*/  IABS R42, R86 ;  /* 0x00000056002a7213 */ /* 0x001fc80000000000 */
[----:B------:R-:W0:Y:S01]  /*34d0*/  I2F.RP R46, R42 ;  /* 0x0000002a002e7306 */ /* 0x000e220000209400 */
[-C--:B-1----:R-:W-:Y:S02]  /*34e0*/  IABS R0, R43.reuse ;  /* 0x0000002b00007213 */ /* 0x082fe40000000000 */
[----:B------:R-:W-:-:S03]  /*34f0*/  LOP3.LUT R44, R44, R43, RZ, 0x3c, !PT ;  /* 0x0000002b2c2c7212 */ /* 0x000fc600078e3cff */
[----:B------:R-:W-:Y:S01]  /*3500*/  IMAD R47, R0, R84, R47 ;  /* 0x00000054002f7224 */ /* 0x000fe200078e022f */
[----:B------:R-:W-:-:S04]  /*3510*/  ISETP.GE.AND P2, PT, R44, RZ, PT ;  /* 0x000000ff2c00720c */ /* 0x000fc80003f46270 */
[----:B------:R-:W-:Y:S01]  /*3520*/  ISETP.LT.U32.AND P1, PT, R47, UR28, PT ;  /* 0x0000001c2f007c0c */ /* 0x000fe2000bf21070 */
[----:B0-----:R-:W0:-:S12]  /*3530*/  MUFU.RCP R46, R46 ;  /* 0x0000002e002e7308 */ /* 0x001e180000001000 */
[----:B------:R-:W-:Y:S02]  /*3540*/  @!P1 IMAD.IADD R47, R47, 0x1, -R0 ;  /* 0x000000012f2f9824 */ /* 0x000fe400078e0a00 */
[----:B------:R-:W-:Y:S01]  /*3550*/  @!P1 VIADD R45, R45, 0x1 ;  /* 0x000000012d2d9836 */ /* 0x000fe20000000000 */
[----:B------:R-:W-:Y:S01]  /*3560*/  ISETP.NE.AND P1, PT, R43, RZ, PT ;  /* 0x000000ff2b00720c */ /* 0x000fe20003f25270 */
[----:B0-----:R-:W-:Y:S01]  /*3570*/  VIADD R40, R46, 0xffffffe ;  /* 0x0ffffffe2e287836 */ /* 0x001fe20000000000 */
[----:B------:R-:W-:-:S03]  /*3580*/  ISETP.GE.U32.AND P0, PT, R47, UR28, PT ;  /* 0x0000001c2f007c0c */ /* 0x000fc6000bf06070 */
[----:B------:R0:W1:Y:S02]  /*3590*/  F2I.FTZ.U32.TRUNC.NTZ R41, R40 ;  /* 0x0000002800297305 */ /* 0x000064000021f000 */
[----:B0-----:R-:W-:-:S08]  /*35a0*/  IMAD.MOV.U32 R40, RZ, RZ, RZ ;  /* 0x000000ffff287224 */ /* 0x001fd000078e00ff */
[----:B------:R-:W-:-:S04]  /*35b0*/  @P0 VIADD R45, R45, 0x1 ;  /* 0x000000012d2d0836 */ /* 0x000fc80000000000 */
[----:B------:R-:W-:Y:S01]  /*35c0*/  @!P2 IMAD.MOV R45, RZ, RZ, -R45 ;  /* 0x000000ffff2da224 */ /* 0x000fe200078e0a2d */
[----:B------:R-:W-:Y:S01]  /*35d0*/  @!P1 LOP3.LUT R45, RZ, R43, RZ, 0x33, !PT ;  /* 0x0000002bff2d9212 */ /* 0x000fe200078e33ff */
[----:B-1----:R-:W-:-:S04]  /*35e0*/  IMAD.MOV R85, RZ, RZ, -R41 ;  /* 0x000000ffff557224 */ /* 0x002fc800078e0a29 */
[----:B------:R-:W-:Y:S02]  /*35f0*/  IMAD R85, R85, R42, RZ ;  /* 0x0000002a55557224 */ /* 0x000fe400078e02ff */
[----:B------:R-:W-:Y:S02]  /*3600*/  VIADD R43, R45, UR7 ;  /* 0x000000072d2b7c36 */ /* 0x000fe40008000000 */
        /* <DEDUP_REMOVED lines=11> */
[----:B------:R-:W-:-:S03]  /*36c0*/  ISETP.LE.AND P1, PT, R45, UR8, PT ;  /* 0x000000082d007c0c */ /* 0x000fc6000bf23270 */
[----:B------:R-:W-:Y:S01]  /*36d0*/  @!P2 IMAD.MOV R41, RZ, RZ, -R41 ;  /* 0x000000ffff29a224 */ /* 0x000fe200078e0a29 */
[----:B------:R-:W-:-:S04]  /*36e0*/  @!P0 LOP3.LUT R41, RZ, R86, RZ, 0x33, !PT ;  /* 0x00000056ff298212 */ /* 0x000fc800078e33ff */
[----:B------:R-:W-:-:S13]  /*36f0*/  ISETP.NE.AND P0, PT, R41, RZ, PT ;  /* 0x000000ff2900720c */ /* 0x000fda0003f05270 */
[----:B------:R-:W-:Y:S05]  /*3700*/  @P0 BRA P1, `(.L_x_27597) ;  /* 0x0000002400e40947 */ /* 0x000fea0000800000 */
[----:B------:R-:W-:Y:S01]  /*3710*/  UIMAD UR8, UR17, UR33, URZ ;  /* 0x00000021110872a4 */ /* 0x000fe2000f8e023f */
[----:B------:R-:W-:-:S05]  /*3720*/  SHF.R.S32.HI R40, RZ, 0x1f, R91 ;  /* 0x0000001fff287819 */ /* 0x000fca000001145b */
[----:B------:R-:W-:Y:S01]  /*3730*/  IMAD.U32 R43, RZ, RZ, UR8 ;  /* 0x00000008ff2b7e24 */ /* 0x000fe2000f8e00ff */
[----:B------:R-:W-:-:S04]  /*3740*/  IADD3 R41, P0, R91, UR8, RZ ;  /* 0x000000085b297c10 */ /* 0x000fc8000ff1e0ff */
[----:B------:R-:W-:Y:S02]  /*3750*/  LEA.HI.X.SX32 R42, R43, R40, 0x1, P0 ;  /* 0x000000282b2a7211 */ /* 0x000fe400000f0eff */
[----:B------:R-:W-:-:S04]  /*3760*/  LEA R40, P0, R41, UR20, 0x2 ;  /* 0x0000001429287c11 */ /* 0x000fc8000f8010ff */
[----:B------:R-:W-:-:S06]  /*3770*/  LEA.HI.X R41, R41, UR21, R42, 0x2, P0 ;  /* 0x0000001529297c11 */ /* 0x000fcc00080f142a */
[----:B------:R-:W2:Y:S01]  /*3780*/  LDG.E.CONSTANT R41, desc[UR14][R40.64] ;  /* 0x0000000e28297981 */ /* 0x000ea2000c1e9900 */
[----:B------:R-:W-:Y:S01]  /*3790*/  UIMAD UR8, UR5, UR10, URZ ;  /* 0x0000000a050872a4 */ /* 0x000fe2000f8e023f */
[----:B------:R-:W-:Y:S01]  /*37a0*/  IMAD.SHL.U32 R162, R157, 0x4, RZ ;  /* 0x000000049da27824 */ /* 0x000fe200078e00ff */
[----:B------:R-:W-:-:S04]  /*37b0*/  SHF.R.S32.HI R44, RZ, 0x1f, R155 ;  /* 0x0000001fff2c7819 */ /* 0x000fc8000001149b */
[----:B------:R-:W-:Y:S01]  /*37c0*/  SHF.R.S32.HI R42, RZ, 0x1f, R162 ;  /* 0x0000001fff2a7819 */ /* 0x000fe200000114a2 */
[----:B------:R-:W-:Y:S01]  /*37d0*/  IMAD.U32 R43, RZ, RZ, UR8 ;  /* 0x00000008ff2b7e24 */ /* 0x000fe2000f8e00ff */
[----:B------:R-:W-:-:S04]  /*37e0*/  IADD3 R162, P0, R162, UR8, RZ ;  /* 0x00000008a2a27c10 */ /* 0x000fc8000ff1e0ff */
[----:B------:R-:W-:Y:S02]  /*37f0*/  LEA.HI.X.SX32 R163, R43, R42, 0x1, P0 ;  /* 0x0000002a2ba37211 */ /* 0x000fe400000f0eff */
[----:B------:R-:W-:Y:S01]  /*3800*/  SHF.R.S32.HI R43, RZ, 0x1f, R154 ;  /* 0x0000001fff2b7819 */ /* 0x000fe2000001149a */
[----:B------:R-:W0:Y:S01]  /*3810*/  S2R R88, SR_CgaCtaId ;  /* 0x0000000000587919 */ /* 0x000e220000008800 */
[----:B------:R-:W-:Y:S01]  /*3820*/  MOV R89, 0x400 ;  /* 0x0000040000597802 */ /* 0x000fe20000000f00 */
[----:B--2---:R-:W-:-:S03]  /*3830*/  IMAD.WIDE R162, R41, UR29, R162 ;  /* 0x0000001d29a27c25 */ /* 0x004fc6000f8e02a2 */
[----:B------:R-:W-:-:S04]  /*3840*/  IADD3 R42, P0, P1, R155, R162, R154 ;  /* 0x000000a29b2a7210 */ /* 0x000fc8000791e09a */
[----:B------:R-:W-:Y:S02]  /*3850*/  IADD3.X R41, R44, R163, R43, P0, P1 ;  /* 0x000000a32c297210 */ /* 0x000fe400007e242b */
[----:B------:R-:W-:-:S04]  /*3860*/  LEA R40, P0, R42, UR24, 0x2 ;  /* 0x000000182a287c11 */ /* 0x000fc8000f8010ff */
[----:B------:R-:W-:-:S06]  /*3870*/  LEA.HI.X R41, R42, UR25, R41, 0x2, P0 ;  /* 0x000000192a297c11 */ /* 0x000fcc00080f1429 */
[----:B------:R-:W2:Y:S01]  /*3880*/  LDG.E.64.CONSTANT R40, desc[UR14][R40.64] ;  /* 0x0000000e28287981 */ /* 0x000ea2000c1e9b00 */
[----:B0-----:R-:W-:Y:S02]  /*3890*/  LEA R160, R88, R89, 0x18 ;  /* 0x0000005958a07211 */ /* 0x001fe400078ec0ff */
[----:B------:R-:W-:Y:S02]  /*38a0*/  SHF.R.S32.HI R43, RZ, 0x1f, R156 ;  /* 0x0000001fff2b7819 */ /* 0x000fe4000001149c */
[----:B------:R-:W-:Y:S01]  /*38b0*/  IADD3 R42, P0, R156, R162, RZ ;  /* 0x000000a29c2a7210 */ /* 0x000fe20007f1e0ff */
[----:B------:R-:W-:-:S04]  /*38c0*/  IMAD R160, R159, 0x200, R160 ;  /* 0x000002009fa07824 */ /* 0x000fc800078e02a0 */
[----:B------:R-:W-:Y:S01]  /*38d0*/  IMAD.X R43, R163, 0x1, R43, P0 ;  /* 0x00000001a32b7824 */ /* 0x000fe200000e062b */
[----:B------:R-:W2:Y:S01]  /*38e0*/  LDS.128 R44, [R160] ;  /* 0x00000000a02c7984 */ /* 0x000ea20000000c00 */
[----:B------:R-:W-:-:S04]  /*38f0*/  LEA R86, P0, R42, UR24, 0x2 ;  /* 0x000000182a567c11 */ /* 0x000fc8000f8010ff */
[----:B------:R-:W-:-:S06]  /*3900*/  LEA.HI.X R87, R42, UR25, R43, 0x2, P0 ;  /* 0x000000192a577c11 */ /* 0x000fcc00080f142b */
[----:B------:R-:W3:Y:S01]  /*3910*/  LDG.E.64.CONSTANT R86, desc[UR14][R86.64] ;  /* 0x0000000e56567981 */ /* 0x000ee2000c1e9b00 */
[----:B------:R-:W-:Y:S02]  /*3920*/  SHF.R.S32.HI R85, RZ, 0x1f, R153 ;  /* 0x0000001fff557819 */ /* 0x000fe40000011499 */
[--C-:B------:R-:W-:Y:S01]  /*3930*/  SHF.R.S32.HI R42, RZ, 0x1f, R152.reuse ;  /* 0x0000001fff2a7819 */ /* 0x100fe20000011498 */
[----:B--2---:R-:W-:Y:S01]  /*3940*/  FMUL.FTZ R43, R40, R46 ;  /* 0x0000002e282b7220 */ /* 0x004fe20000410000 */
[----:B------:R-:W-:-:S04]  /*3950*/  IADD3 R40, P0, P1, R153, R162, R152 ;  /* 0x000000a299287210 */ /* 0x000fc8000791e098 */
[----:B------:R-:W-:Y:S02]  /*3960*/  IADD3.X R85, R85, R163, R42, P0, P1 ;  /* 0x000000a355557210 */ /* 0x000fe400007e242a */
[----:B------:R-:W-:-:S04]  /*3970*/  LEA R84, P0, R40, UR24, 0x2 ;  /* 0x0000001828547c11 */ /* 0x000fc8000f8010ff */
[----:B------:R-:W-:-:S06]  /*3980*/  LEA.HI.X R85, R40, UR25, R85, 0x2, P0 ;  /* 0x0000001928557c11 */ /* 0x000fcc00080f1455 */
[----:B------:R-:W2:Y:S01]  /*3990*/  LDG.E.64.CONSTANT R84, desc[UR14][R84.64] ;  /* 0x0000000e54547981 */ /* 0x000ea2000c1e9b00 */
[----:B------:R-:W-:Y:S01]  /*39a0*/  SHF.R.S32.HI R46, RZ, 0x1f, R150 ;  /* 0x0000001fff2e7819 */ /* 0x000fe20000011496 */
[----:B---3--:R-:W-:Y:S01]  /*39b0*/  FFMA.FTZ R161, R86, R44, R43 ;  /* 0x0000002c56a17223 */ /* 0x008fe2000001002b */
[----:B------:R-:W-:Y:S01]  /*39c0*/  FMUL.FTZ R44, R41, R47 ;  /* 0x0000002f292c7220 */ /* 0x000fe20000410000 */
[----:B------:R-:W-:Y:S01]  /*39d0*/  SHF.R.S32.HI R47, RZ, 0x1f, R151 ;  /* 0x0000001fff2f7819 */ /* 0x000fe20000011497 */
[----:B------:R-:W2:Y:S02]  /*39e0*/  LDS.128 R40, [R160+0x10] ;  /* 0x00001000a0287984 */ /* 0x000ea40000000c00 */
[----:B------:R-:W-:Y:S01]  /*39f0*/  FFMA.FTZ R44, R87, R45, R44 ;  /* 0x0000002d572c7223 */ /* 0x000fe2000001002c */
        /* <DEDUP_REMOVED lines=16> */
[----:B------:R-:W3:Y:S01]  /*3b00*/  LDS.128 R44, [R160+0x20] ;  /* 0x00002000a02c7984 */ /* 0x000ee20000000c00 */
[--C-:B------:R-:W-:Y:S01]  /*3b10*/  IADD3 R42, P0, P1, R147, R162, R146.reuse ;  /* 0x000000a2932a7210 */ /* 0x100fe2000791e092 */
[----:B---3--:R-:W-:Y:S01]  /*3b20*/  FFMA.FTZ R43, R40, R44, R85 ;  /* 0x0000002c282b7223 */ /* 0x008fe20000010055 */
[----:B------:R-:W-:Y:S02]  /*3b30*/  SHF.R.S32.HI R85, RZ, 0x1f, R146 ;  /* 0x0000001fff557819 */ /* 0x000fe40000011492 */
[----:B------:R-:W-:-:S04]  /*3b40*/  SHF.R.S32.HI R44, RZ, 0x1f, R147 ;  /* 0x0000001fff2c7819 */ /* 0x000fc80000011493 */
        /* <DEDUP_REMOVED lines=15> */
[--C-:B------:R-:W-:Y:S02]  /*3c40*/  SHF.R.S32.HI R85, RZ, 0x1f, R142.reuse ;  /* 0x0000001fff557819 */ /* 0x100fe4000001148e */
        /* <DEDUP_REMOVED lines=19> */
[----:B------:R-:W-:Y:S01]  /*3d80*/  IADD3 R42, P0, P1, R139, R162, R138 ;  /* 0x000000a28b2a7210 */ /* 0x000fe2000791e08a */
[----:B---3--:R-:W-:Y:S01]  /*3d90*/  FFMA.FTZ R43, R40, R44, R87 ;  /* 0x0000002c282b7223 */ /* 0x008fe20000010057 */
        /* <DEDUP_REMOVED lines=187> */
[----:B------:R-:W-:Y:S02]  /*4950*/  SHF.R.S32.HI R85, RZ, 0x1f, R99 ;  /* 0x0000001fff557819 */ /* 0x000fe40000011463 */
[--C-:B------:R-:W-:Y:S01]  /*4960*/  IADD3 R42, P0, P1, R99, R162, R98.reuse ;  /* 0x000000a2632a7210 */ /* 0x100fe2000791e062 */
        /* <DEDUP_REMOVED lines=272> */
[----:B------:R-:W-:Y:S01]  /*5a70*/  IADD3 R40, P0, P1, R8, R162, R21 ;  /* 0x000000a208287210 */ /* 0x000fe2000791e015 */
[----:B------:R-:W-:-:S03]  /*5a80*/  FFMA.FTZ R86, R41, R45, R86 ;  /* 0x0000002d29567223 */ /* 0x000fc60000010056 */
        /* <DEDUP_REMOVED lines=9> */
[----:B------:R-:W-:Y:S02]  /*5b20*/  IADD3.X R85, R33, R163, R28, P0, P1 ;  /* 0x000000a321557210 */ /* 0x000fe400007e241c */
[----:B------:R-:W-:-:S04]  /*5b30*/  LEA R84, P0, R40, UR24, 0x2 ;  /* 0x0000001828547c11 */ /* 0x000fc8000f8010ff */
[----:B------:R-:W-:-:S06]  /*5b40*/  LEA.HI.X R85, R40, UR25, R85, 0x2, P0 ;  /* 0x0000001928557c11 */ /* 0x000fcc00080f1455 */
[----:B------:R-:W2:Y:S01]  /*5b50*/  LDG.E.64.CONSTANT R84, desc[UR14][R84.64] ;  /* 0x0000000e54547981 */ /* 0x000ea2000c1e9b00 */
[----:B------:R-:W-:Y:S01]  /*5b60*/  FFMA.FTZ R86, R45, R41, R86 ;  /* 0x000000292d567223 */ /* 0x000fe20000010056 */
[----:B------:R-:W-:-:S04]  /*5b70*/  IADD3 R41, P0, P1, R10, R162, R23 ;  /* 0x000000a20a297210 */ /* 0x000fc8000791e017 */
[----:B------:R-:W-:Y:S02]  /*5b80*/  IADD3.X R44, R36, R163, R29, P0, P1 ;  /* 0x000000a3242c7210 */ /* 0x000fe400007e241d */
[----:B------:R-:W-:-:S04]  /*5b90*/  LEA R40, P0, R41, UR24, 0x2 ;  /* 0x0000001829287c11 */ /* 0x000fc8000f8010ff */
[----:B------:R-:W-:-:S06]  /*5ba0*/  LEA.HI.X R41, R41, UR25, R44, 0x2, P0 ;  /* 0x0000001929297c11 */ /* 0x000fcc00080f142c */
[----:B------:R-:W3:Y:S01]  /*5bb0*/  LDG.E.64.CONSTANT R40, desc[UR14][R40.64] ;  /* 0x0000000e28287981 */ /* 0x000ee2000c1e9b00 */
[----:B--2---:R-:W-:Y:S01]  /*5bc0*/  FFMA.FTZ R87, R84, R42, R47 ;  /* 0x0000002a54577223 */ /* 0x004fe2000001002f */
[----:B------:R-:W-:Y:S02]  /*5bd0*/  IADD3 R42, P0, P1, R11, R162, R24 ;  /* 0x000000a20b2a7210 */ /* 0x000fe4000791e018 */
[----:B------:R-:W3:Y:S01]  /*5be0*/  LDS.128 R44, [R160+0x1e0] ;  /* 0x0001e000a02c7984 */ /* 0x000ee20000000c00 */
[----:B------:R-:W-:Y:S01]  /*5bf0*/  FFMA.FTZ R86, R85, R43, R86 ;  /* 0x0000002b55567223 */ /* 0x000fe20000010056 */
[----:B------:R-:W-:Y:S02]  /*5c00*/  IADD3.X R85, R35, R163, R30, P0, P1 ;  /* 0x000000a323557210 */ /* 0x000fe400007e241e */
[----:B------:R-:W-:-:S04]  /*5c10*/  LEA R84, P0, R42, UR24, 0x2 ;  /* 0x000000182a547c11 */ /* 0x000fc8000f8010ff */
[----:B------:R-:W-:-:S06]  /*5c20*/  LEA.HI.X R85, R42, UR25, R85, 0x2, P0 ;  /* 0x000000192a557c11 */ /* 0x000fcc00080f1455 */
[----:B------:R-:W2:Y:S01]  /*5c30*/  LDG.E.64.CONSTANT R84, desc[UR14][R84.64] ;  /* 0x0000000e54547981 */ /* 0x000ea2000c1e9b00 */
[----:B------:R-:W-:Y:S01]  /*5c40*/  IADD3 R42, P0, P1, R12, R162, R25 ;  /* 0x000000a20c2a7210 */ /* 0x000fe2000791e019 */
[----:B---3--:R-:W-:Y:S01]  /*5c50*/  FFMA.FTZ R43, R40, R44, R87 ;  /* 0x0000002c282b7223 */ /* 0x008fe20000010057 */
[----:B------:R-:W-:Y:S01]  /*5c60*/  IADD3 R40, P2, P3, R13, R162, R26 ;  /* 0x000000a20d287210 */ /* 0x000fe20007b5e01a */
[----:B------:R-:W-:-:S03]  /*5c70*/  FFMA.FTZ R164, R41, R45, R86 ;  /* 0x0000002d29a47223 */ /* 0x000fc60000010056 */
[-C--:B------:R-:W-:Y:S02]  /*5c80*/  IADD3.X R41, R37, R163.reuse, R32, P2, P3 ;  /* 0x000000a325297210 */ /* 0x080fe400017e6420 */
[----:B------:R-:W-:Y:S02]  /*5c90*/  IADD3.X R163, R38, R163, R31, P0, P1 ;  /* 0x000000a326a37210 */ /* 0x000fe400007e241f */
[----:B------:R-:W-:-:S04]  /*5ca0*/  LEA R44, P0, R42, UR24, 0x2 ;  /* 0x000000182a2c7c11 */ /* 0x000fc8000f8010ff */
[----:B------:R-:W-:Y:S02]  /*5cb0*/  LEA.HI.X R45, R42, UR25, R163, 0x2, P0 ;  /* 0x000000192a2d7c11 */ /* 0x000fe400080f14a3 */
[----:B------:R-:W-:-:S04]  /*5cc0*/  LEA R86, P0, R40, UR24, 0x2 ;  /* 0x0000001828567c11 */ /* 0x000fc8000f8010ff */
[----:B------:R-:W-:Y:S01]  /*5cd0*/  LEA.HI.X R87, R40, UR25, R41, 0x2, P0 ;  /* 0x0000001928577c11 */ /* 0x000fe200080f1429 */
[----:B------:R-:W3:Y:S05]  /*5ce0*/  LDG.E.64.CONSTANT R44, desc[UR14][R44.64] ;  /* 0x0000000e2c2c7981 */ /* 0x000eea000c1e9b00 */
[----:B------:R-:W4:Y:S01]  /*5cf0*/  LDG.E.64.CONSTANT R86, desc[UR14][R86.64] ;  /* 0x0000000e56567981 */ /* 0x000f22000c1e9b00 */
[----:B------:R-:W-:Y:S01]  /*5d00*/  UMOV UR8, 0xffffffff ;  /* 0xffffffff00087882 */ /* 0x000fe20000000000 */
[----:B------:R-:W-:Y:S01]  /*5d10*/  ISETP.NE.AND P0, PT, R159, RZ, PT ;  /* 0x000000ff9f00720c */ /* 0x000fe20003f05270 */
        /* <DEDUP_REMOVED lines=10> */
.L_x_27644:
[----:B-1----:R-:W-:-:S04]  /*5dc0*/  FADD.FTZ R40, R42, R41 ;  /* 0x000000292a287221 */ /* 0x002fc80000010000 */
[----:B------:R-:W-:Y:S01]  /*5dd0*/  FFMA.FTZ R41, R40, UR12, RZ ;  /* 0x0000000c28297c23 */ /* 0x000fe200080100ff */
[----:B------:R-:W-:Y:S06]  /*5de0*/  @P0 BRA `(.L_x_27599) ;  /* 0x0000000000500947 */ /* 0x000fec0003800000 */
[----:B------:R-:W-:Y:S02]  /*5df0*/  VIADD R89, R89, 0x420 ;  /* 0x0000042059597836 */ /* 0x000fe40000000000 */
[C---:B0-----:R-:W-:Y:S02]  /*5e00*/  IMAD R42, R91.reuse, 0x10, R157 ;  /* 0x000000105b2a7824 */ /* 0x041fe400078e029d */
[----:B------:R-:W-:Y:S01]  /*5e10*/  IMAD R40, R91, 0x10, R90 ;  /* 0x000000105b287824 */ /* 0x000fe200078e025a */
[----:B------:R-:W-:Y:S02]  /*5e20*/  LEA R89, R88, R89, 0x18 ;  /* 0x0000005958597211 */ /* 0x000fe400078ec0ff */
[----:B------:R-:W-:-:S03]  /*5e30*/  ISETP.GE.AND P0, PT, R42, UR18, PT ;  /* 0x000000122a007c0c */ /* 0x000fc6000bf06270 */
[----:B------:R-:W-:Y:S01]  /*5e40*/  IMAD R89, R40, 0x4, R89 ;  /* 0x0000000428597824 */ /* 0x000fe200078e0259 */
[----:B------:R-:W-:-:S05]  /*5e50*/  FSEL R40, R41, RZ, !P0 ;  /* 0x000000ff29287208 */ /* 0x000fca0004000000 */
[----:B------:R1:W-:Y:S04]  /*5e60*/  STS [R89], R40 ;  /* 0x0000002859007388 */ /* 0x0003e80000000800 */
[----:B------:R-:W-:Y:S05]  /*5e70*/  @P0 BRA `(.L_x_27599) ;  /* 0x00000000002c0947 */ /* 0x000fea0003800000 */
[----:B------:R-:W-:Y:S01]  /*5e80*/  FMNMX.FTZ R158, R158, R41, !PT ;  /* 0x000000299e9e7209 */ /* 0x000fe20007810000 */
[----:B------:R-:W-:Y:S06]  /*5e90*/  BRA `(.L_x_27599) ;  /* 0x0000000000247947 */ /* 0x000fec0003800000 */
.L_x_27597:
        /* <DEDUP_REMOVED lines=9> */
.L_x_27599:
[----:B------:R-:W-:Y:S05]  /*5f30*/  BSYNC B1 ;  /* 0x0000000000017941 */ /* 0x000fea0003800000 */
.L_x_27596:
[----:B------:R-:W-:-:S05]  /*5f40*/  VIADD R91, R91, 0x4 ;  /* 0x000000045b5b7836 */ /* 0x000fca0000000000 */
[----:B------:R-:W-:-:S13]  /*5f50*/  ISETP.GE.AND P0, PT, R91, UR11, PT ;  /* 0x0000000b5b007c0c */ /* 0x000fda000bf06270 */
[----:B------:R-:W-:Y:S05]  /*5f60*/  @!P0 BRA `(.L_x_27600) ;  /* 0xffffffd400348947 */ /* 0x000fea000383ffff */
[----:B------:R-:W-:Y:S05]  /*5f70*/  BRA `(.L_x_27594) ;  /* 0x0000002800f47947 */ /* 0x000fea0003800000 */
.L_x_27595:
[----:B------:R-:W-:Y:S02]  /*5f80*/  IMAD.MOV.U32 R162, RZ, RZ, R91 ;  /* 0x000000ffffa27224 */ /* 0x000fe400078e005b */
[----:B------:R-:W-:-:S07]  /*5f90*/  IMAD.MOV.U32 R158, RZ, RZ, -0x800001 ;  /* 0xff7fffffff9e7424 */ /* 0x000fce00078e00ff */
.L_x_27605:
[----:B0-----:R-:W0:Y:S01]  /*5fa0*/  LDC R84, c[0x0][0x290] ;  /* 0x0000a400ff547b82 */ /* 0x001e220000000800 */
[----:B------:R-:W-:Y:S01]  /*5fb0*/  IMAD.SHL.U32 R43, R162, 0x10, RZ ;  /* 0x00000010a22b7824 */ /* 0x000fe200078e00ff */
[----:B------:R-:W-:Y:S01]  /*5fc0*/  UIADD3 UR8, UR6, -UR32, URZ ;  /* 0x8000002006087290 */ /* 0x000fe2000fffe03f */
[----:B------:R-:W-:Y:S03]  /*5fd0*/  BSSY B1, `(.L_x_27601) ;  /* 0x00002b4000017945 */ /* 0x000fe60003800000 */
[----:B------:R-:W-:Y:S02]  /*5fe0*/  IABS R45, R43 ;  /* 0x0000002b002d7213 */ /* 0x000fe40000000000 */
[----:B-1----:R-:W1:Y:S03]  /*5ff0*/  LDC R46, c[0x0][0x294] ;  /* 0x0000a500ff2e7b82 */ /* 0x002e660000000800 */
[----:B------:R-:W-:-:S04]  /*6000*/  IMAD.HI.U32 R44, R45, UR13, RZ ;  /* 0x0000000d2d2c7c27 */ /* 0x000fc8000f8e00ff */
[----:B--23--:R-:W-:Y:S01]  /*6010*/  IMAD.MOV R40, RZ, RZ, -R44 ;  /* 0x000000ffff287224 */ /* 0x00cfe200078e0a2c */
[----:B0-----:R-:W-:-:S04]  /*6020*/  IABS R42, R84 ;  /* 0x00000054002a7213 */ /* 0x001fc80000000000 */
[----:B------:R-:W0:Y:S01]  /*6030*/  I2F.RP R47, R42 ;  /* 0x0000002a002f7306 */ /* 0x000e220000209400 */
[-C--:B-1----:R-:W-:Y:S02]  /*6040*/  IABS R0, R46.reuse ;  /* 0x0000002e00007213 */ /* 0x082fe40000000000 */
[----:B------:R-:W-:-:S03]  /*6050*/  LOP3.LUT R43, R43, R46, RZ, 0x3c, !PT ;  /* 0x0000002e2b2b7212 */ /* 0x000fc600078e3cff */
[----:B------:R-:W-:Y:S01]  /*6060*/  IMAD R45, R0, R40, R45 ;  /* 0x00000028002d7224 */ /* 0x000fe200078e022d */
[----:B------:R-:W-:Y:S01]  /*6070*/  ISETP.GE.AND P2, PT, R43, RZ, PT ;  /* 0x000000ff2b00720c */ /* 0x000fe20003f46270 */
[----:B------:R-:W-:-:S03]  /*6080*/  IMAD.MOV.U32 R40, RZ, RZ, RZ ;  /* 0x000000ffff287224 */ /* 0x000fc600078e00ff */
[----:B------:R-:W-:Y:S01]  /*6090*/  ISETP.LT.U32.AND P1, PT, R45, UR28, PT ;  /* 0x0000001c2d007c0c */ /* 0x000fe2000bf21070 */
[----:B0-----:R-:W0:-:S12]  /*60a0*/  MUFU.RCP R47, R47 ;  /* 0x0000002f002f7308 */ /* 0x001e180000001000 */
[----:B------:R-:W-:Y:S02]  /*60b0*/  @!P1 IMAD.IADD R45, R45, 0x1, -R0 ;  /* 0x000000012d2d9824 */ /* 0x000fe400078e0a00 */
[----:B------:R-:W-:Y:S01]  /*60c0*/  @!P1 VIADD R44, R44, 0x1 ;  /* 0x000000012c2c9836 */ /* 0x000fe20000000000 */
[----:B------:R-:W-:Y:S01]  /*60d0*/  ISETP.NE.AND P1, PT, R46, RZ, PT ;  /* 0x000000ff2e00720c */ /* 0x000fe20003f25270 */
[----:B0-----:R-:W-:Y:S01]  /*60e0*/  VIADD R41, R47, 0xffffffe ;  /* 0x0ffffffe2f297836 */ /* 0x001fe20000000000 */
[----:B------:R-:W-:-:S05]  /*60f0*/  ISETP.GE.U32.AND P0, PT, R45, UR28, PT ;  /* 0x0000001c2d007c0c */ /* 0x000fca000bf06070 */
[----:B------:R-:W0:Y:S08]  /*6100*/  F2I.FTZ.U32.TRUNC.NTZ R41, R41 ;  /* 0x0000002900297305 */ /* 0x000e30000021f000 */
[----:B------:R-:W-:-:S04]  /*6110*/  @P0 VIADD R44, R44, 0x1 ;  /* 0x000000012c2c0836 */ /* 0x000fc80000000000 */
[----:B------:R-:W-:Y:S01]  /*6120*/  @!P2 IMAD.MOV R44, RZ, RZ, -R44 ;  /* 0x000000ffff2ca224 */ /* 0x000fe200078e0a2c */
[----:B------:R-:W-:Y:S01]  /*6130*/  @!P1 LOP3.LUT R44, RZ, R46, RZ, 0x33, !PT ;  /* 0x0000002eff2c9212 */ /* 0x000fe200078e33ff */
[----:B0-----:R-:W-:Y:S01]  /*6140*/  IMAD.MOV R47, RZ, RZ, -R41 ;  /* 0x000000ffff2f7224 */ /* 0x001fe200078e0a29 */
[----:B------:R-:W-:-:S03]  /*6150*/  ISETP.NE.AND P2, PT, R84, RZ, PT ;  /* 0x000000ff5400720c */ /* 0x000fc60003f45270 */
[----:B------:R-:W-:Y:S02]  /*6160*/  VIADD R43, R44, UR7 ;  /* 0x000000072c2b7c36 */ /* 0x000fe40008000000 */
        /* <DEDUP_REMOVED lines=13> */
[----:B------:R-:W-:Y:S02]  /*6240*/  ISETP.LE.AND P1, PT, R44, UR8, PT ;  /* 0x000000082c007c0c */ /* 0x000fe4000bf23270 */
        /* <DEDUP_REMOVED lines=23> */
[----:B------:R-:W-:Y:S02]  /*63c0*/  SHF.R.S32.HI R43, RZ, 0x1f, R156 ;  /* 0x0000001fff2b7819 */ /* 0x000fe4000001149c */
[----:B------:R-:W-:Y:S02]  /*63d0*/  LEA R44, P1, R42, UR26, 0x2 ;  /* 0x0000001a2a2c7c11 */ /* 0x000fe4000f8210ff */
[----:B------:R-:W-:Y:S02]  /*63e0*/  IADD3 R40, P0, R156, R90, RZ ;  /* 0x0000005a9c287210 */ /* 0x000fe40007f1e0ff */
[----:B------:R-:W-:-:S03]  /*63f0*/  LEA.HI.X R45, R42, UR27, R41, 0x2, P1 ;  /* 0x0000001b2a2d7c11 */ /* 0x000fc600088f1429 */
[----:B------:R-:W-:Y:S01]  /*6400*/  IMAD.X R41, R91, 0x1, R43, P0 ;  /* 0x000000015b297824 */ /* 0x000fe200000e062b */
[C---:B------:R-:W-:Y:S02]  /*6410*/  LEA R84, P0, R40.reuse, UR26, 0x2 ;  /* 0x0000001a28547c11 */ /* 0x040fe4000f8010ff */
        /* <DEDUP_REMOVED lines=10> */
[----:B0-----:R-:W-:-:S05]  /*64c0*/  LEA R40, R160, R161, 0x18 ;  /* 0x000000a1a0287211 */ /* 0x001fca00078ec0ff */
[----:B------:R-:W-:-:S05]  /*64d0*/  IMAD R163, R159, 0x200, R40 ;  /* 0x000002009fa37824 */ /* 0x000fca00078e0228 */
[----:B------:R-:W2:Y:S02]  /*64e0*/  LDS.128 R40, [R163] ;  /* 0x00000000a3287984 */ /* 0x000ea40000000c00 */
[----:B--2---:R-:W-:Y:S01]  /*64f0*/  FMUL.FTZ R89, R44, R42 ;  /* 0x0000002a2c597220 */ /* 0x004fe20000410000 */
[----:B------:R-:W-:Y:S01]  /*6500*/  FMUL.FTZ R86, R45, R43 ;  /* 0x0000002b2d567220 */ /* 0x000fe20000410000 */
[----:B------:R-:W-:Y:S02]  /*6510*/  SHF.R.S32.HI R42, RZ, 0x1f, R151 ;  /* 0x0000001fff2a7819 */ /* 0x000fe40000011497 */
[----:B---3--:R-:W-:Y:S01]  /*6520*/  FFMA.FTZ R89, R84, R40, R89 ;  /* 0x0000002854597223 */ /* 0x008fe20000010059 */
[----:B------:R-:W-:Y:S01]  /*6530*/  FFMA.FTZ R86, R85, R41, R86 ;  /* 0x0000002955567223 */ /* 0x000fe20000010056 */
[--C-:B------:R-:W-:Y:S02]  /*6540*/  SHF.R.S32.HI R41, RZ, 0x1f, R150.reuse ;  /* 0x0000001fff297819 */ /* 0x100fe40000011496 */
        /* <DEDUP_REMOVED lines=505> */
[----:B------:R-:W-:Y:S01]  /*84e0*/  LEA R44, P0, R40, UR26, 0x2 ;  /* 0x0000001a282c7c11 */ /* 0x000fe2000f8010ff */
[----:B------:R-:W-:-:S03]  /*84f0*/  FFMA.FTZ R86, R47, R41, R86 ;  /* 0x000000292f567223 */ /* 0x000fc60000010056 */
[----:B------:R-:W-:Y:S02]  /*8500*/  LEA.HI.X R45, R40, UR27, R45, 0x2, P0 ;  /* 0x0000001b282d7c11 */ /* 0x000fe400080f142d */
[--C-:B------:R-:W-:Y:S02]  /*8510*/  SHF.R.S32.HI R41, RZ, 0x1f, R20.reuse ;  /* 0x0000001fff297819 */ /* 0x100fe40000011414 */
[----:B------:R-:W-:Y:S02]  /*8520*/  SHF.R.S32.HI R46, RZ, 0x1f, R7 ;  /* 0x0000001fff2e7819 */ /* 0x000fe40000011407 */
[----:B------:R-:W-:Y:S01]  /*8530*/  IADD3 R40, P0, P1, R7, R90, R20 ;  /* 0x0000005a07287210 */ /* 0x000fe2000791e014 */
[----:B------:R-:W3:Y:S03]  /*8540*/  LDG.E.64.CONSTANT R44, desc[UR14][R44.64] ;  /* 0x0000000e2c2c7981 */ /* 0x000ee6000c1e9b00 */
[----:B------:R-:W-:-:S02]  /*8550*/  IADD3.X R41, R46, R91, R41, P0, P1 ;  /* 0x0000005b2e297210 */ /* 0x000fc400007e2429 */
[----:B------:R-:W-:-:S04]  /*8560*/  LEA R46, P0, R40, UR26, 0x2 ;  /* 0x0000001a282e7c11 */ /* 0x000fc8000f8010ff */
[----:B------:R-:W-:-:S06]  /*8570*/  LEA.HI.X R47, R40, UR27, R41, 0x2, P0 ;  /* 0x0000001b282f7c11 */ /* 0x000fcc00080f1429 */
[----:B------:R-:W4:Y:S01]  /*8580*/  LDG.E.64.CONSTANT R46, desc[UR14][R46.64] ;  /* 0x0000000e2e2e7981 */ /* 0x000f22000c1e9b00 */
[----:B--2---:R-:W-:Y:S01]  /*8590*/  FFMA.FTZ R87, R84, R42, R87 ;  /* 0x0000002a54577223 */ /* 0x004fe20000010057 */
[----:B------:R-:W-:Y:S02]  /*85a0*/  FFMA.FTZ R84, R85, R43, R86 ;  /* 0x0000002b55547223 */ /* 0x000fe40000010056 */
[----:B------:R-:W3:Y:S02]  /*85b0*/  LDS.128 R40, [R163+0x1c0] ;  /* 0x0001c000a3287984 */ /* 0x000ee40000000c00 */
[----:B---3--:R-:W-:Y:S01]  /*85c0*/  FFMA.FTZ R85, R44, R40, R87 ;  /* 0x000000282c557223 */ /* 0x008fe20000010057 */
[----:B------:R-:W-:-:S04]  /*85d0*/  IADD3 R40, P0, P1, R8, R90, R21 ;  /* 0x0000005a08287210 */ /* 0x000fc8000791e015 */
[----:B------:R-:W-:Y:S02]  /*85e0*/  IADD3.X R87, R34, R91, R27, P0, P1 ;  /* 0x0000005b22577210 */ /* 0x000fe400007e241b */
[----:B------:R-:W-:-:S04]  /*85f0*/  LEA R86, P0, R40, UR26, 0x2 ;  /* 0x0000001a28567c11 */ /* 0x000fc8000f8010ff */
[----:B------:R-:W-:Y:S01]  /*8600*/  LEA.HI.X R87, R40, UR27, R87, 0x2, P0 ;  /* 0x0000001b28577c11 */ /* 0x000fe200080f1457 */
[----:B------:R-:W-:Y:S01]  /*8610*/  FFMA.FTZ R40, R45, R41, R84 ;  /* 0x000000292d287223 */ /* 0x000fe20000010054 */
[----:B----4-:R-:W-:Y:S01]  /*8620*/  FFMA.FTZ R41, R46, R42, R85 ;  /* 0x0000002a2e297223 */ /* 0x010fe20000010055 */
[----:B------:R-:W-:Y:S02]  /*8630*/  IADD3 R42, P0, P1, R9, R90, R22 ;  /* 0x0000005a092a7210 */ /* 0x000fe4000791e016 */
[----:B------:R-:W-:Y:S01]  /*8640*/  FFMA.FTZ R40, R47, R43, R40 ;  /* 0x0000002b2f287223 */ /* 0x000fe20000010028 */
[----:B------:R-:W2:Y:S01]  /*8650*/  LDG.E.64.CONSTANT R86, desc[UR14][R86.64] ;  /* 0x0000000e56567981 */ /* 0x000ea2000c1e9b00 */
[----:B------:R-:W-:Y:S02]  /*8660*/  IADD3.X R43, R33, R91, R28, P0, P1 ;  /* 0x0000005b212b7210 */ /* 0x000fe400007e241c */
[C---:B------:R-:W-:Y:S01]  /*8670*/  LEA R88, P0, R42.reuse, UR26, 0x2 ;  /* 0x0000001a2a587c11 */ /* 0x040fe2000f8010ff */
[----:B------:R-:W2:Y:S03]  /*8680*/  LDS.128 R44, [R163+0x1d0] ;  /* 0x0001d000a32c7984 */ /* 0x000ea60000000c00 */
[----:B------:R-:W-:-:S06]  /*8690*/  LEA.HI.X R89, R42, UR27, R43, 0x2, P0 ;  /* 0x0000001b2a597c11 */ /* 0x000fcc00080f142b */
[----:B------:R-:W3:Y:S01]  /*86a0*/  LDG.E.64.CONSTANT R88, desc[UR14][R88.64] ;  /* 0x0000000e58587981 */ /* 0x000ee2000c1e9b00 */
[----:B------:R-:W-:-:S04]  /*86b0*/  IADD3 R42, P0, P1, R10, R90, R23 ;  /* 0x0000005a0a2a7210 */ /* 0x000fc8000791e017 */
[----:B------:R-:W-:Y:S02]  /*86c0*/  IADD3.X R43, R36, R91, R29, P0, P1 ;  /* 0x0000005b242b7210 */ /* 0x000fe400007e241d */
[----:B------:R-:W-:-:S04]  /*86d0*/  LEA R84, P0, R42, UR26, 0x2 ;  /* 0x0000001a2a547c11 */ /* 0x000fc8000f8010ff */
[----:B------:R-:W-:-:S06]  /*86e0*/  LEA.HI.X R85, R42, UR27, R43, 0x2, P0 ;  /* 0x0000001b2a557c11 */ /* 0x000fcc00080f142b */
[----:B------:R-:W4:Y:S01]  /*86f0*/  LDG.E.64.CONSTANT R84, desc[UR14][R84.64] ;  /* 0x0000000e54547981 */ /* 0x000f22000c1e9b00 */
[----:B--2---:R-:W-:Y:S01]  /*8700*/  FFMA.FTZ R41, R86, R44, R41 ;  /* 0x0000002c56297223 */ /* 0x004fe20000010029 */
[----:B------:R-:W-:-:S03]  /*8710*/  FFMA.FTZ R44, R87, R45, R40 ;  /* 0x0000002d572c7223 */ /* 0x000fc60000010028 */
[----:B---3--:R-:W-:Y:S02]  /*8720*/  FFMA.FTZ R165, R88, R46, R41 ;  /* 0x0000002e58a57223 */ /* 0x008fe40000010029 */
[----:B------:R-:W4:Y:S01]  /*8730*/  LDS.128 R40, [R163+0x1e0] ;  /* 0x0001e000a3287984 */ /* 0x000f220000000c00 */
[----:B------:R-:W-:Y:S01]  /*8740*/  FFMA.FTZ R44, R89, R47, R44 ;  /* 0x0000002f592c7223 */ /* 0x000fe2000001002c */
[----:B----4-:R-:W-:Y:S01]  /*8750*/  FFMA.FTZ R165, R84, R40, R165 ;  /* 0x0000002854a57223 */ /* 0x010fe200000100a5 */
[----:B------:R-:W-:-:S04]  /*8760*/  IADD3 R40, P0, P1, R11, R90, R24 ;  /* 0x0000005a0b287210 */ /* 0x000fc8000791e018 */
[----:B------:R-:W-:Y:S02]  /*8770*/  IADD3.X R45, R35, R91, R30, P0, P1 ;  /* 0x0000005b232d7210 */ /* 0x000fe400007e241e */
[----:B------:R-:W-:-:S04]  /*8780*/  LEA R86, P0, R40, UR26, 0x2 ;  /* 0x0000001a28567c11 */ /* 0x000fc8000f8010ff */
[----:B------:R-:W-:Y:S02]  /*8790*/  LEA.HI.X R87, R40, UR27, R45, 0x2, P0 ;  /* 0x0000001b28577c11 */ /* 0x000fe400080f142d */
[-C--:B------:R-:W-:Y:S02]  /*87a0*/  IADD3 R40, P2, P3, R13, R90.reuse, R26 ;  /* 0x0000005a0d287210 */ /* 0x080fe40007b5e01a */
[----:B------:R-:W-:Y:S02]  /*87b0*/  IADD3 R46, P0, P1, R12, R90, R25 ;  /* 0x0000005a0c2e7210 */ /* 0x000fe4000791e019 */
[-C--:B------:R-:W-:Y:S01]  /*87c0*/  IADD3.X R45, R37, R91.reuse, R32, P2, P3 ;  /* 0x0000005b252d7210 */ /* 0x080fe200017e6420 */
[----:B------:R-:W2:Y:S01]  /*87d0*/  LDG.E.64.CONSTANT R86, desc[UR14][R86.64] ;  /* 0x0000000e56567981 */ /* 0x000ea2000c1e9b00 */
        /* <DEDUP_REMOVED lines=8> */
[----:B------:R-:W3:Y:S01]  /*8860*/  LDS.128 R44, [R163+0x1f0] ;  /* 0x0001f000a32c7984 */ /* 0x000ee20000000c00 */
[----:B------:R-:W-:Y:S01]  /*8870*/  UMOV UR8, 0xffffffff ;  /* 0xffffffff00087882 */ /* 0x000fe20000000000 */
[----:B------:R-:W-:Y:S01]  /*8880*/  ISETP.NE.AND P0, PT, R159, RZ, PT ;  /* 0x000000ff9f00720c */ /* 0x000fe20003f05270 */
[----:B--2---:R-:W-:Y:S01]  /*8890*/  FFMA.FTZ R165, R86, R42, R165 ;  /* 0x0000002a56a57223 */ /* 0x004fe200000100a5 */
[----:B------:R-:W-:-:S03]  /*88a0*/  FFMA.FTZ R40, R87, R43, R40 ;  /* 0x0000002b57287223 */ /* 0x000fc60000010028 */
[----:B---3--:R-:W-:Y:S01]  /*88b0*/  FFMA.FTZ R165, R88, R44, R165 ;  /* 0x0000002c58a57223 */ /* 0x008fe200000100a5 */
[----:B------:R-:W-:-:S03]  /*88c0*/  FFMA.FTZ R40, R89, R45, R40 ;  /* 0x0000002d59287223 */ /* 0x000fc60000010028 */
[----:B----4-:R-:W-:Y:S01]  /*88d0*/  FFMA.FTZ R46, R90, R46, R165 ;  /* 0x0000002e5a2e7223 */ /* 0x010fe200000100a5 */
[----:B------:R-:W-:-:S04]  /*88e0*/  FFMA.FTZ R47, R91, R47, R40 ;  /* 0x0000002f5b2f7223 */ /* 0x000fc80000010028 */
[----:B------:R-:W-:Y:S01]  /*88f0*/  FADD.FTZ R46, R46, R47 ;  /* 0x0000002f2e2e7221 */ /* 0x000fe20000010000 */
[----:B------:R-:W-:Y:S06]  /*8900*/  BRA.DIV UR8, `(.L_x_27603) ;  /* 0x0000007a08947947 */ /* 0x000fec000b800000 */
[----:B------:R0:W1:Y:S02]  /*8910*/  SHFL.BFLY PT, R41, R46, 0x1, 0x1f ;  /* 0x0c201f002e297f89 */ /* 0x00006400000e0000 */
.L_x_27647:
[----:B------:R-:W-:Y:S05]  /*8920*/  @P0 BRA.U `(.L_x_27604) ;  /* 0x0000000100780947 */ /* 0x000fea0003800000 */
[----:B------:R-:W-:Y:S02]  /*8930*/  IMAD R42, R162, 0x10, R157 ;  /* 0x00000010a22a7824 */ /* 0x000fe400078e029d */
[----:B-1----:R-:W-:Y:S01]  /*8940*/  FADD.FTZ R41, R46, R41 ;  /* 0x000000292e297221 */ /* 0x002fe20000010000 */
[----:B------:R-:W-:-:S03]  /*8950*/  IMAD.U32 R43, RZ, RZ, UR18 ;  /* 0x00000012ff2b7e24 */ /* 0x000fc6000f8e00ff */
[----:B------:R-:W-:Y:S02]  /*8960*/  FMUL.FTZ R41, R41, UR35 ;  /* 0x0000002329297c20 */ /* 0x000fe40008410000 */
[----:B------:R-:W-:-:S04]  /*8970*/  IADD3 R40, R42, 0x1, -R43 ;  /* 0x000000012a287810 */ /* 0x000fc80007ffe82b */
[----:B------:R-:W-:-:S05]  /*8980*/  I2FP.F32.S32 R40, R40 ;  /* 0x0000002800287245 */ /* 0x000fca0000201400 */
[----:B------:R-:W-:Y:S01]  /*8990*/  FFMA.FTZ R43, R40, UR4, R41 ;  /* 0x00000004282b7c23 */ /* 0x000fe20008010029 */
[----:B------:R-:W-:Y:S06]  /*89a0*/  @P0 BRA `(.L_x_27604) ;  /* 0x0000000000580947 */ /* 0x000fec0003800000 */
[----:B------:R-:W-:Y:S01]  /*89b0*/  VIADD R161, R161, 0x420 ;  /* 0x00000420a1a17836 */ /* 0x000fe20000000000 */
[----:B------:R-:W-:Y:S01]  /*89c0*/  ISETP.GE.AND P0, PT, R42, UR18, PT ;  /* 0x000000122a007c0c */ /* 0x000fe2000bf06270 */
[----:B------:R-:W-:-:S03]  /*89d0*/  VIADD R41, R157, -UR19 ;  /* 0x800000139d297c36 */ /* 0x000fc60008000000 */
[----:B------:R-:W-:Y:S01]  /*89e0*/  LEA R160, R160, R161, 0x18 ;  /* 0x000000a1a0a07211 */ /* 0x000fe200078ec0ff */
[----:B------:R-:W-:Y:S01]  /*89f0*/  IMAD R41, R162, 0x10, R41 ;  /* 0x00000010a2297824 */ /* 0x000fe200078e0229 */
[----:B------:R-:W-:-:S03]  /*8a00*/  FSEL R40, R43, RZ, !P0 ;  /* 0x000000ff2b287208 */ /* 0x000fc60004000000 */
[----:B------:R-:W-:-:S05]  /*8a10*/  IMAD R41, R41, 0x4, R160 ;  /* 0x0000000429297824 */ /* 0x000fca00078e02a0 */
[----:B------:R2:W-:Y:S01]  /*8a20*/  STS [R41], R40 ;  /* 0x0000002829007388 */ /* 0x0005e20000000800 */
[----:B------:R-:W-:Y:S05]  /*8a30*/  @P0 BRA `(.L_x_27604) ;  /* 0x0000000000340947 */ /* 0x000fea0003800000 */
[----:B------:R-:W-:Y:S01]  /*8a40*/  FMNMX.FTZ R158, R158, R43, !PT ;  /* 0x0000002b9e9e7209 */ /* 0x000fe20007810000 */
[----:B------:R-:W-:Y:S06]  /*8a50*/  BRA `(.L_x_27604) ;  /* 0x00000000002c7947 */ /* 0x000fec0003800000 */
.L_x_27602:
[----:B------:R-:W-:-:S13]  /*8a60*/  ISETP.NE.AND P0, PT, R159, RZ, PT ;  /* 0x000000ff9f00720c */ /* 0x000fda0003f05270 */
[----:B------:R-:W-:Y:S05]  /*8a70*/  @P0 BRA `(.L_x_27604) ;  /* 0x0000000000240947 */ /* 0x000fea0003800000 */
[----:B------:R-:W0:Y:S01]  /*8a80*/  S2UR UR9, SR_CgaCtaId ;  /* 0x00000000000979c3 */ /* 0x000e220000008800 */
[----:B------:R-:W-:Y:S01]  /*8a90*/  UMOV UR8, 0x400 ;  /* 0x0000040000087882 */ /* 0x000fe20000000000 */
[----:B------:R-:W-:Y:S01]  /*8aa0*/  VIADD R41, R157, -UR19 ;  /* 0x800000139d297c36 */ /* 0x000fe20008000000 */
[----:B------:R-:W-:Y:S01]  /*8ab0*/  UIADD3 UR8, UR8, 0x420, URZ ;  /* 0x0000042008087890 */ /* 0x000fe2000fffe03f */
[----:B------:R-:W-:Y:S02]  /*8ac0*/  IMAD.MOV.U32 R40, RZ, RZ, -0x800001 ;  /* 0xff7fffffff287424 */ /* 0x000fe400078e00ff */
[----:B------:R-:W-:Y:S01]  /*8ad0*/  IMAD R41, R162, 0x10, R41 ;  /* 0x00000010a2297824 */ /* 0x000fe200078e0229 */
[----:B0-----:R-:W-:-:S06]  /*8ae0*/  ULEA UR8, UR9, UR8, 0x18 ;  /* 0x0000000809087291 */ /* 0x001fcc000f8ec03f */
[----:B------:R-:W-:-:S05]  /*8af0*/  LEA R41, R41, UR8, 0x2 ;  /* 0x0000000829297c11 */ /* 0x000fca000f8e10ff */
[----:B------:R3:W-:Y:S02]  /*8b00*/  STS [R41], R40 ;  /* 0x0000002829007388 */ /* 0x0007e40000000800 */
.L_x_27604:
[----:B------:R-:W-:Y:S05]  /*8b10*/  BSYNC B1 ;  /* 0x0000000000017941 */ /* 0x000fea0003800000 */
.L_x_27601:
[----:B------:R-:W-:-:S05]  /*8b20*/  VIADD R162, R162, 0x4 ;  /* 0x00000004a2a27836 */ /* 0x000fca0000000000 */
[----:B------:R-:W-:-:S13]  /*8b30*/  ISETP.GE.AND P0, PT, R162, UR11, PT ;  /* 0x0000000ba2007c0c */ /* 0x000fda000bf06270 */
[----:B------:R-:W-:Y:S05]  /*8b40*/  @!P0 BRA `(.L_x_27605) ;  /* 0xffffffd400148947 */ /* 0x000fea000383ffff */
.L_x_27594:
[----:B------:R-:W-:Y:S05]  /*8b50*/  BSYNC B0 ;  /* 0x0000000000007941 */ /* 0x000fea0003800000 */
.L_x_27593:
        /* <DEDUP_REMOVED lines=20> */
.L_x_27653:
        /* <DEDUP_REMOVED lines=11> */
[----:B------:R-:W-:-:S06]  /*8d50*/  IMAD.MOV.U32 R6, RZ, RZ, -0x800001 ;  /* 0xff7fffffff067424 */ /* 0x000fcc00078e00ff */
[----:B------:R-:W4:Y:S01]  /*8d60*/  S2UR UR16, SR_CTAID.Z ;  /* 0x00000000001079c3 */ /* 0x000f220000002700 */
[----:B------:R-:W-:Y:S05]  /*8d70*/  BSSY B0, `(.L_x_27607) ;  /* 0x00000fe000007945 */ /* 0x000fea0003800000 */
[----:B------:R-:W5:Y:S01]  /*8d80*/  @!P0 S2R R5, SR_CgaCtaId ;  /* 0x0000000000058919 */ /* 0x000f620000008800 */
[----:B0-----:R-:W-:-:S05]  /*8d90*/  @!P0 MOV R4, 0x400 ;  /* 0x0000040000048802 */ /* 0x001fca0000000f00 */
[----:B------:R-:W-:Y:S01]  /*8da0*/  @!P0 VIADD R4, R4, 0x400 ;  /* 0x0000040004048836 */ /* 0x000fe20000000000 */
[----:B----4-:R-:W-:-:S04]  /*8db0*/  UIMAD UR4, UR16, -0x20, UR11 ;  /* 0xffffffe0100478a4 */ /* 0x010fc8000f8e020b */
[----:B------:R-:W-:-:S04]  /*8dc0*/  ULEA UR4, UR4, UR19, 0x4 ;  /* 0x0000001304047291 */ /* 0x000fc8000f8e203f */
[----:B------:R-:W-:-:S04]  /*8dd0*/  UISETP.LT.AND UP0, UPT, UR18, UR4, UPT ;  /* 0x000000041200728c */ /* 0x000fc8000bf01270 */
[----:B------:R-:W-:Y:S01]  /*8de0*/  USEL UR4, UR18, UR4, UP0 ;  /* 0x0000000412047287 */ /* 0x000fe20008000000 */
[----:B-----5:R-:W-:-:S03]  /*8df0*/  @!P0 LEA R5, R5, R4, 0x18 ;  /* 0x0000000405058211 */ /* 0x020fc600078ec0ff */
[----:B------:R-:W-:Y:S02]  /*8e00*/  UIADD3 UR4, -UR19, UR4, URZ ;  /* 0x0000000413047290 */ /* 0x000fe4000fffe13f */
[----:B------:R-:W-:-:S05]  /*8e10*/  @!P0 IMAD R7, R2, 0x4, R5 ;  /* 0x0000000402078824 */ /* 0x000fca00078e0205 */
[----:B------:R-:W0:Y:S04]  /*8e20*/  @!P0 LDS R6, [R7] ;  /* 0x0000000007068984 */ /* 0x000e280000000800 */
[----:B0-----:R-:W0:Y:S02]  /*8e30*/  SHFL.BFLY PT, R5, R6, 0x2, 0x1f ;  /* 0x0c401f0006057f89 */ /* 0x001e2400000e0000 */
[----:B0-----:R-:W-:Y:S01]  /*8e40*/  FMNMX.FTZ R8, R5, R6, !PT ;  /* 0x0000000605087209 */ /* 0x001fe20007810000 */
[----:B------:R-:W-:Y:S01]  /*8e50*/  IMAD.MOV.U32 R6, RZ, RZ, RZ ;  /* 0x000000ffff067224 */ /* 0x000fe200078e00ff */
[----:B------:R-:W0:Y:S03]  /*8e60*/  S2R R5, SR_TID.X ;  /* 0x0000000000057919 */ /* 0x000e260000002100 */
[----:B------:R-:W4:Y:S02]  /*8e70*/  SHFL.BFLY PT, R9, R8, 0x1, 0x1f ;  /* 0x0c201f0008097f89 */ /* 0x000f2400000e0000 */
[----:B----4-:R-:W-:-:S02]  /*8e80*/  FMNMX.FTZ R4, R8, R9, !PT ;  /* 0x0000000908047209 */ /* 0x010fc40007810000 */
[----:B0-----:R-:W-:-:S04]  /*8e90*/  ISETP.GE.AND P1, PT, R5, UR4, PT ;  /* 0x0000000405007c0c */ /* 0x001fc8000bf26270 */
[----:B------:R-:W0:Y:S09]  /*8ea0*/  SHFL.IDX PT, R4, R4, RZ, 0x1f ;  /* 0x00001fff04047589 */ /* 0x000e3200000e0000 */
[----:B------:R-:W-:Y:S05]  /*8eb0*/  @P1 BRA `(.L_x_27608) ;  /* 0x0000000c00a41947 */ /* 0x000fea0003800000 */
[----:B------:R-:W-:Y:S01]  /*8ec0*/  UMOV UR8, 0xffffffe0 ;  /* 0xffffffe000087882 */ /* 0x000fe20000000000 */
[----:B------:R-:W-:Y:S01]  /*8ed0*/  LOP3.LUT R6, RZ, R111, RZ, 0x33, !PT ;  /* 0x0000006fff067212 */ /* 0x000fe200078e33ff */
        /* <DEDUP_REMOVED lines=10> */
[----:B------:R-:W-:Y:S01]  /*8f80*/  ISETP.GE.U32.AND P2, PT, R6, 0x180, PT ;  /* 0x000001800600780c */ /* 0x000fe20003f46070 */
[----:B------:R-:W-:Y:S01]  /*8f90*/  IMAD.MOV.U32 R6, RZ, RZ, RZ ;  /* 0x000000ffff067224 */ /* 0x000fe200078e00ff */
[----:B------:R-:W-:-:S13]  /*8fa0*/  LOP3.LUT P0, R7, R7, 0x3, RZ, 0xc0, !PT ;  /* 0x0000000307077812 */ /* 0x000fda000780c0ff */
[----:B------:R-:W-:Y:S05]  /*8fb0*/  @!P0 BRA `(.L_x_27610) ;  /* 0x0000000000488947 */ /* 0x000fea0003800000 */
[----:B------:R-:W4:Y:S01]  /*8fc0*/  S2UR UR9, SR_CgaCtaId ;  /* 0x00000000000979c3 */ /* 0x000f220000008800 */
[----:B------:R-:W-:Y:S01]  /*8fd0*/  UMOV UR8, 0x400 ;  /* 0x0000040000087882 */ /* 0x000fe20000000000 */
[----:B------:R-:W-:Y:S01]  /*8fe0*/  IMAD.MOV.U32 R8, RZ, RZ, R5 ;  /* 0x000000ffff087224 */ /* 0x000fe200078e0005 */
[----:B------:R-:W-:Y:S01]  /*8ff0*/  UIADD3 UR8, UR8, 0x420, URZ ;  /* 0x0000042008087890 */ /* 0x000fe2000fffe03f */
[----:B------:R-:W-:-:S03]  /*9000*/  IMAD.MOV.U32 R6, RZ, RZ, RZ ;  /* 0x000000ffff067224 */ /* 0x000fc600078e00ff */
[----:B----4-:R-:W-:-:S06]  /*9010*/  ULEA UR8, UR9, UR8, 0x18 ;  /* 0x0000000809087291 */ /* 0x010fcc000f8ec03f */
[----:B------:R-:W-:-:S07]  /*9020*/  LEA R9, R5, UR8, 0x2 ;  /* 0x0000000805097c11 */ /* 0x000fce000f8e10ff */
.L_x_27611:
        /* <DEDUP_REMOVED lines=11> */
.L_x_27610:
[----:B------:R-:W-:Y:S05]  /*90e0*/  BSYNC B1 ;  /* 0x0000000000017941 */ /* 0x000fea0003800000 */
.L_x_27609:
        /* <DEDUP_REMOVED lines=12> */
[----:B-123--:R-:W-:Y:S01]  /*91b0*/  IMAD.U32 R41, RZ, RZ, UR4 ;  /* 0x00000004ff297e24 */ /* 0x00efe2000f8e00ff */
[----:B------:R-:W-:-:S03]  /*91c0*/  PLOP3.LUT P0, PT, PT, PT, PT, 0x8, 0x0 ;  /* 0x000000000000781c */ /* 0x000fc60003f0e170 */
[----:B------:R-:W-:-:S10]  /*91d0*/  VIADD R41, R41, 0xfffffa00 ;  /* 0xfffffa0029297836 */ /* 0x000fd40000000000 */
.L_x_27614:
        /* <DEDUP_REMOVED lines=100> */
.L_x_27613:
[----:B------:R-:W-:Y:S05]  /*9820*/  BSYNC B1 ;  /* 0x0000000000017941 */ /* 0x000fea0003800000 */
.L_x_27612:
        /* <DEDUP_REMOVED lines=8> */
[----:B------:R-:W5:Y:S04]  /*98b0*/  LDS R13, [R7] ;  /* 0x00000000070d7984 */ /* 0x000f680000000800 */
[----:B------:R-:W1:Y:S04]  /*98c0*/  LDS R15, [R7+0x200] ;  /* 0x00020000070f7984 */ /* 0x000e680000000800 */
[----:B------:R-:W2:Y:S04]  /*98d0*/  LDS R17, [R7+0x400] ;  /* 0x0004000007117984 */ /* 0x000ea80000000800 */
[----:B------:R-:W3:Y:S04]  /*98e0*/  LDS R19, [R7+0x600] ;  /* 0x0006000007137984 */ /* 0x000ee80000000800 */
[----:B------:R-:W3:Y:S04]  /*98f0*/  LDS R21, [R7+0x800] ;  /* 0x0008000007157984 */ /* 0x000ee80000000800 */
[----:B------:R-:W3:Y:S01]  /*9900*/  LDS R23, [R7+0xa00] ;  /* 0x000a000007177984 */ /* 0x000ee20000000800 */
[----:B0-----:R-:W-:-:S04]  /*9910*/  FADD.FTZ R9, -R4, R9 ;  /* 0x0000000904097221 */ /* 0x001fc80000010100 */
[----:B------:R-:W-:Y:S01]  /*9920*/  FMUL.FTZ R9, R9, 1.4426950216293334961 ;  /* 0x3fb8aa3b09097820 */ /* 0x000fe20000410000 */
[C---:B----4-:R-:W-:Y:S01]  /*9930*/  FADD.FTZ R11, -R4.reuse, R11 ;  /* 0x0000000b040b7221 */ /* 0x050fe20000010100 */
[----:B-----5:R-:W-:-:S03]  /*9940*/  FADD.FTZ R13, -R4, R13 ;  /* 0x0000000d040d7221 */ /* 0x020fc60000010100 */
        /* <DEDUP_REMOVED lines=37> */
.L_x_27616:
[----:B------:R-:W-:Y:S05]  /*9ba0*/  BSYNC B1 ;  /* 0x0000000000017941 */ /* 0x000fea0003800000 */
.L_x_27615:
[----:B------:R-:W-:-:S13]  /*9bb0*/  ISETP.LT.OR P0, PT, R8, UR4, P0 ;  /* 0x0000000408007c0c */ /* 0x000fda0008701670 */
[----:B------:R-:W-:Y:S05]  /*9bc0*/  @!P0 BRA `(.L_x_27608) ;  /* 0x0000000000608947 */ /* 0x000fea0003800000 */
[----:B------:R-:W0:Y:S04]  /*9bd0*/  LDS R9, [R7+-0x400] ;  /* 0xfffc000007097984 */ /* 0x000e280000000800 */
[----:B------:R-:W4:Y:S04]  /*9be0*/  LDS R11, [R7+-0x200] ;  /* 0xfffe0000070b7984 */ /* 0x000f280000000800 */
[----:B------:R-:W5:Y:S04]  /*9bf0*/  LDS R13, [R7] ;  /* 0x00000000070d7984 */ /* 0x000f680000000800 */
[----:B------:R-:W1:Y:S01]  /*9c00*/  LDS R15, [R7+0x200] ;  /* 0x00020000070f7984 */ /* 0x000e620000000800 */
[C---:B0-----:R-:W-:Y:S01]  /*9c10*/  FADD.FTZ R9, -R4.reuse, R9 ;  /* 0x0000000904097221 */ /* 0x041fe20000010100 */
[----:B----4-:R-:W-:-:S03]  /*9c20*/  FADD.FTZ R11, -R4, R11 ;  /* 0x0000000b040b7221 */ /* 0x010fc60000010100 */
[----:B------:R-:W-:Y:S01]  /*9c30*/  FMUL.FTZ R9, R9, 1.4426950216293334961 ;  /* 0x3fb8aa3b09097820 */ /* 0x000fe20000410000 */
[----:B-----5:R-:W-:Y:S01]  /*9c40*/  FADD.FTZ R13, -R4, R13 ;  /* 0x0000000d040d7221 */ /* 0x020fe20000010100 */
[----:B------:R-:W-:-:S04]  /*9c50*/  FMUL.FTZ R11, R11, 1.4426950216293334961 ;  /* 0x3fb8aa3b0b0b7820 */ /* 0x000fc80000410000 */
[----:B------:R-:W0:Y:S01]  /*9c60*/  MUFU.EX2 R9, R9 ;  /* 0x0000000900097308 */ /* 0x000e220000000800 */
[----:B-1----:R-:W-:Y:S01]  /*9c70*/  FADD.FTZ R15, -R4, R15 ;  /* 0x0000000f040f7221 */ /* 0x002fe20000010100 */
[----:B------:R-:W-:-:S03]  /*9c80*/  FMUL.FTZ R13, R13, 1.4426950216293334961 ;  /* 0x3fb8aa3b0d0d7820 */ /* 0x000fc60000410000 */
[----:B------:R-:W-:-:S03]  /*9c90*/  FMUL.FTZ R15, R15, 1.4426950216293334961 ;  /* 0x3fb8aa3b0f0f7820 */ /* 0x000fc60000410000 */
[----:B------:R-:W1:Y:S08]  /*9ca0*/  MUFU.EX2 R11, R11 ;  /* 0x0000000b000b7308 */ /* 0x000e700000000800 */
[----:B------:R-:W4:Y:S01]  /*9cb0*/  MUFU.EX2 R13, R13 ;  /* 0x0000000d000d7308 */ /* 0x000f220000000800 */
[----:B0-----:R0:W-:Y:S01]  /*9cc0*/  STS [R7+-0x400], R9 ;  /* 0xfffc000907007388 */ /* 0x0011e20000000800 */
[----:B------:R-:W-:-:S06]  /*9cd0*/  FADD.FTZ R6, R6, R9 ;  /* 0x0000000906067221 */ /* 0x000fcc0000010000 */
[----:B------:R-:W5:Y:S01]  /*9ce0*/  MUFU.EX2 R15, R15 ;  /* 0x0000000f000f7308 */ /* 0x000f620000000800 */
[----:B-1----:R0:W-:Y:S01]  /*9cf0*/  STS [R7+-0x200], R11 ;  /* 0xfffe000b07007388 */ /* 0x0021e20000000800 */
[----:B------:R-:W-:-:S03]  /*9d00*/  FADD.FTZ R6, R6, R11 ;  /* 0x0000000b06067221 */ /* 0x000fc60000010000 */
[----:B----4-:R0:W-:Y:S01]  /*9d10*/  STS [R7], R13 ;  /* 0x0000000d07007388 */ /* 0x0101e20000000800 */
[----:B------:R-:W-:-:S03]  /*9d20*/  FADD.FTZ R6, R6, R13 ;  /* 0x0000000d06067221 */ /* 0x000fc60000010000 */
[----:B-----5:R0:W-:Y:S01]  /*9d30*/  STS [R7+0x200], R15 ;  /* 0x0002000f07007388 */ /* 0x0201e20000000800 */
[----:B------:R-:W-:-:S07]  /*9d40*/  FADD.FTZ R6, R6, R15 ;  /* 0x0000000f06067221 */ /* 0x000fce0000010000 */
.L_x_27608:
[----:B------:R-:W-:Y:S05]  /*9d50*/  BSYNC B0 ;  /* 0x0000000000007941 */ /* 0x000fea0003800000 */
.L_x_27607:
[----:B0-----:R-:W0:Y:S01]  /*9d60*/  SHFL.BFLY PT, R7, R6, 0x10, 0x1f ;  /* 0x0e001f0006077f89 */ /* 0x001e2200000e0000 */
[----:B------:R-:W-:Y:S01]  /*9d70*/  LOP3.LUT P0, R12, R5, 0x1f, RZ, 0xc0, !PT ;  /* 0x0000001f050c7812 */ /* 0x000fe2000780c0ff */
[----:B------:R-:W-:Y:S03]  /*9d80*/  BSSY B0, `(.L_x_27617) ;  /* 0x00000b3000007945 */ /* 0x000fe60003800000 */
[----:B------:R-:W-:-:S09]  /*9d90*/  ISETP.GT.U32.AND P2, PT, R12, 0x3, PT ;  /* 0x000000030c00780c */ /* 0x000fd20003f44070 */
[----:B------:R-:W4:Y:S04]  /*9da0*/  @!P0 S2R R14, SR_CgaCtaId ;  /* 0x00000000000e8919 */ /* 0x000f280000008800 */
[----:B------:R-:W5:Y:S01]  /*9db0*/  @!P2 S2R R13, SR_CgaCtaId ;  /* 0x00000000000da919 */ /* 0x000f620000008800 */
[----:B0-----:R-:W-:Y:S01]  /*9dc0*/  FADD.FTZ R7, R7, R6 ;  /* 0x0000000607077221 */ /* 0x001fe20000010000 */
[----:B------:R-:W-:-:S04]  /*9dd0*/  @!P0 MOV R6, 0x400 ;  /* 0x0000040000068802 */ /* 0x000fc80000000f00 */
[----:B------:R-:W0:Y:S02]  /*9de0*/  SHFL.BFLY PT, R8, R7, 0x8, 0x1f ;  /* 0x0d001f0007087f89 */ /* 0x000e2400000e0000 */
[----:B0-----:R-:W-:Y:S01]  /*9df0*/  FADD.FTZ R8, R7, R8 ;  /* 0x0000000807087221 */ /* 0x001fe20000010000 */
[----:B------:R-:W-:Y:S01]  /*9e00*/  @!P0 VIADD R7, R6, 0x400 ;  /* 0x0000040006078836 */ /* 0x000fe20000000000 */
[----:B------:R-:W-:-:S03]  /*9e10*/  @!P0 SHF.R.U32.HI R6, RZ, 0x3, R5 ;  /* 0x00000003ff068819 */ /* 0x000fc60000011605 */
[----:B------:R-:W0:Y:S01]  /*9e20*/  SHFL.BFLY PT, R9, R8, 0x4, 0x1f ;  /* 0x0c801f0008097f89 */ /* 0x000e2200000e0000 */
[----:B----4-:R-:W-:Y:S02]  /*9e30*/  @!P0 LEA R7, R14, R7, 0x18 ;  /* 0x000000070e078211 */ /* 0x010fe400078ec0ff */
[----:B------:R-:W-:-:S05]  /*9e40*/  @!P0 LOP3.LUT R6, R6, 0x1ffffffc, RZ, 0xc0, !PT ;  /* 0x1ffffffc06068812 */ /* 0x000fca00078ec0ff */
[----:B------:R-:W-:Y:S02]  /*9e50*/  @!P0 IMAD.IADD R6, R7, 0x1, R6 ;  /* 0x0000000107068824 */ /* 0x000fe400078e0206 */
[----:B0-----:R-:W-:Y:S01]  /*9e60*/  FADD.FTZ R9, R8, R9 ;  /* 0x0000000908097221 */ /* 0x001fe20000010000 */
[----:B------:R-:W-:-:S04]  /*9e70*/  @!P2 MOV R8, 0x400 ;  /* 0x000004000008a802 */ /* 0x000fc80000000f00 */
[----:B------:R-:W0:Y:S01]  /*9e80*/  SHFL.BFLY PT, R10, R9, 0x2, 0x1f ;  /* 0x0c401f00090a7f89 */ /* 0x000e2200000e0000 */
[----:B------:R-:W-:-:S05]  /*9e90*/  @!P2 VIADD R8, R8, 0x400 ;  /* 0x000004000808a836 */ /* 0x000fca0000000000 */
        /* <DEDUP_REMOVED lines=12> */
[----:B------:R0:W4:Y:S01]  /*9f60*/  SHFL.IDX PT, R33, R7, RZ, 0x1f ;  /* 0x00001fff07217589 */ /* 0x00012200000e0000 */
[----:B------:R-:W-:Y:S05]  /*9f70*/  @P1 BRA `(.L_x_27618) ;  /* 0x00000008004c1947 */ /* 0x000fea0003800000 */
[----:B------:R-:W-:Y:S01]  /*9f80*/  UMOV UR8, 0xffffffe0 ;  /* 0xffffffe000087882 */ /* 0x000fe20000000000 */
[----:B------:R-:W-:Y:S01]  /*9f90*/  LOP3.LUT R6, RZ, R111, RZ, 0x33, !PT ;  /* 0x0000006fff067212 */ /* 0x000fe200078e33ff */
        /* <DEDUP_REMOVED lines=12> */
[----:B----4-:R-:W-:-:S04]  /*a060*/  FADD.FTZ R7, R33, 9.9999999747524270788e-07 ;  /* 0x358637bd21077421 */ /* 0x010fc80000010000 */
[----:B------:R0:W4:Y:S08]  /*a070*/  MUFU.RCP R32, R7 ;  /* 0x0000000700207308 */ /* 0x0001300000001000 */
[----:B------:R-:W-:Y:S05]  /*a080*/  @!P0 BRA `(.L_x_27620) ;  /* 0x00000000003c8947 */ /* 0x000fea0003800000 */
[----:B------:R-:W5:Y:S01]  /*a090*/  S2UR UR9, SR_CgaCtaId ;  /* 0x00000000000979c3 */ /* 0x000f620000008800 */
[----:B------:R-:W-:Y:S01]  /*a0a0*/  UMOV UR8, 0x400 ;  /* 0x0000040000087882 */ /* 0x000fe20000000000 */
[----:B0-----:R-:W-:Y:S01]  /*a0b0*/  IMAD.MOV.U32 R7, RZ, RZ, R8 ;  /* 0x000000ffff077224 */ /* 0x001fe200078e0008 */
[----:B------:R-:W-:Y:S01]  /*a0c0*/  UIADD3 UR8, UR8, 0x420, URZ ;  /* 0x0000042008087890 */ /* 0x000fe2000fffe03f */
[----:B------:R-:W-:-:S03]  /*a0d0*/  IMAD.MOV.U32 R6, RZ, RZ, R5 ;  /* 0x000000ffff067224 */ /* 0x000fc600078e0005 */
[----:B-----5:R-:W-:-:S06]  /*a0e0*/  ULEA UR8, UR9, UR8, 0x18 ;  /* 0x0000000809087291 */ /* 0x020fcc000f8ec03f */
[----:B------:R-:W-:-:S07]  /*a0f0*/  LEA R8, R5, UR8, 0x2 ;  /* 0x0000000805087c11 */ /* 0x000fce000f8e10ff */
.L_x_27621:
[----:B------:R-:W4:Y:S01]  /*a100*/  LDS R9, [R8] ;  /* 0x0000000008097984 */ /* 0x000f220000000800 */
[----:B------:R-:W-:Y:S02]  /*a110*/  VIADD R7, R7, 0xffffffff ;  /* 0xffffffff07077836 */ /* 0x000fe40000000000 */
[----:B------:R-:W-:-:S03]  /*a120*/  VIADD R6, R6, 0x80 ;  /* 0x0000008006067836 */ /* 0x000fc60000000000 */
[----:B------:R-:W-:Y:S01]  /*a130*/  ISETP.NE.AND P0, PT, R7, RZ, PT ;  /* 0x000000ff0700720c */ /* 0x000fe20003f05270 */
[----:B----4-:R-:W-:-:S05]  /*a140*/  FMUL.FTZ R9, R9, R32 ;  /* 0x0000002009097220 */ /* 0x010fca0000410000 */
[----:B------:R0:W-:Y:S02]  /*a150*/  STS [R8], R9 ;  /* 0x0000000908007388 */ /* 0x0001e40000000800 */
[----:B0-----:R-:W-:-:S05]  /*a160*/  VIADD R8, R8, 0x200 ;  /* 0x0000020008087836 */ /* 0x001fca0000000000 */
[----:B------:R-:W-:Y:S05]  /*a170*/  @P0 BRA `(.L_x_27621) ;  /* 0xfffffffc00e00947 */ /* 0x000fea000383ffff */
.L_x_27620:
[----:B------:R-:W-:Y:S05]  /*a180*/  BSYNC B1 ;  /* 0x0000000000017941 */ /* 0x000fea0003800000 */
.L_x_27619:
[----:B------:R-:W-:Y:S05]  /*a190*/  @!P1 BRA `(.L_x_27618) ;  /* 0x0000000400c49947 */ /* 0x000fea0003800000 */
[----:B------:R-:W5:Y:S01]  /*a1a0*/  S2UR UR9, SR_CgaCtaId ;  /* 0x00000000000979c3 */ /* 0x000f620000008800 */
[----:B0-----:R-:W-:Y:S01]  /*a1b0*/  IADD3 R7, -R6, UR4, RZ ;  /* 0x0000000406077c10 */ /* 0x001fe2000fffe1ff */
[----:B------:R-:W-:Y:S01]  /*a1c0*/  UMOV UR8, 0x400 ;  /* 0x0000040000087882 */ /* 0x000fe20000000000 */
[----:B------:R-:W-:Y:S01]  /*a1d0*/  BSSY B1, `(.L_x_27622) ;  /* 0x000003f000017945 */ /* 0x000fe20003800000 */
[----:B------:R-:W-:Y:S01]  /*a1e0*/  UIADD3 UR8, UR8, 0x420, URZ ;  /* 0x0000042008087890 */ /* 0x000fe2000fffe03f */
[----:B------:R-:W-:Y:S02]  /*a1f0*/  ISETP.GT.AND P1, PT, R7, 0x600, PT ;  /* 0x000006000700780c */ /* 0x000fe40003f24270 */
[----:B------:R-:W-:Y:S01]  /*a200*/  PLOP3.LUT P0, PT, PT, PT, PT, 0x80, 0x0 ;  /* 0x000000000000781c */ /* 0x000fe20003f0f070 */
[----:B-----5:R-:W-:-:S06]  /*a210*/  ULEA UR8, UR9, UR8, 0x18 ;  /* 0x0000000809087291 */ /* 0x020fcc000f8ec03f */
[----:B------:R-:W-:-:S05]  /*a220*/  LEA R7, R6, UR8, 0x2 ;  /* 0x0000000806077c11 */ /* 0x000fca000f8e10ff */
[----:B------:R-:W-:Y:S01]  /*a230*/  VIADD R7, R7, 0x400 ;  /* 0x0000040007077836 */ /* 0x000fe20000000000 */
[----:B------:R-:W-:Y:S06]  /*a240*/  @!P1 BRA `(.L_x_27623) ;  /* 0x0000000000dc9947 */ /* 0x000fec0003800000 */
[----:B------:R-:W-:Y:S01]  /*a250*/  IMAD.U32 R35, RZ, RZ, UR4 ;  /* 0x00000004ff237e24 */ /* 0x000fe2000f8e00ff */
[----:B------:R-:W-:-:S03]  /*a260*/  PLOP3.LUT P0, PT, PT, PT, PT, 0x8, 0x0 ;  /* 0x000000000000781c */ /* 0x000fc60003f0e170 */
[----:B------:R-:W-:-:S10]  /*a270*/  VIADD R35, R35, 0xfffffa00 ;  /* 0xfffffa0023237836 */ /* 0x000fd40000000000 */
.L_x_27624:
[----:B------:R-:W4:Y:S01]  /*a280*/  LDS R8, [R7+-0x400] ;  /* 0xfffc000007087984 */ /* 0x000f220000000800 */
[----:B------:R-:W-:-:S03]  /*a290*/  VIADD R6, R6, 0x800 ;  /* 0x0000080006067836 */ /* 0x000fc60000000000 */
[----:B------:R-:W0:Y:S02]  /*a2a0*/  LDS R9, [R7+-0x200] ;  /* 0xfffe000007097984 */ /* 0x000e240000000800 */
[----:B------:R-:W-:Y:S02]  /*a2b0*/  ISETP.GE.AND P1, PT, R6, R35, PT ;  /* 0x000000230600720c */ /* 0x000fe40003f26270 */
[----:B------:R-:W5:Y:S04]  /*a2c0*/  LDS R11, [R7] ;  /* 0x00000000070b7984 */ /* 0x000f680000000800 */
[----:B------:R-:W1:Y:S04]  /*a2d0*/  LDS R13, [R7+0x200] ;  /* 0x00020000070d7984 */ /* 0x000e680000000800 */
[----:B------:R-:W2:Y:S04]  /*a2e0*/  LDS R15, [R7+0x400] ;  /* 0x00040000070f7984 */ /* 0x000ea80000000800 */
[----:B------:R-:W3:Y:S04]  /*a2f0*/  LDS R17, [R7+0x600] ;  /* 0x0006000007117984 */ /* 0x000ee80000000800 */
[----:B------:R-:W-:Y:S04]  /*a300*/  LDS R19, [R7+0x800] ;  /* 0x0008000007137984 */ /* 0x000fe80000000800 */
[----:B------:R-:W3:Y:S04]  /*a310*/  LDS R20, [R7+0xa00] ;  /* 0x000a000007147984 */ /* 0x000ee80000000800 */
[----:B------:R-:W3:Y:S04]  /*a320*/  LDS R21, [R7+0xc00] ;  /* 0x000c000007157984 */ /* 0x000ee80000000800 */
[----:B------:R-:W3:Y:S04]  /*a330*/  LDS R23, [R7+0xe00] ;  /* 0x000e000007177984 */ /* 0x000ee80000000800 */
[----:B------:R-:W3:Y:S01]  /*a340*/  LDS R25, [R7+0x1000] ;  /* 0x0010000007197984 */ /* 0x000ee20000000800 */
[----:B----4-:R-:W-:-:S03]  /*a350*/  FMUL.FTZ R8, R8, R32 ;  /* 0x0000002008087220 */ /* 0x010fc60000410000 */
[----:B------:R-:W4:Y:S01]  /*a360*/  LDS R27, [R7+0x1200] ;  /* 0x00120000071b7984 */ /* 0x000f220000000800 */
[----:B0-----:R-:W-:-:S03]  /*a370*/  FMUL.FTZ R10, R9, R32 ;  /* 0x00000020090a7220 */ /* 0x001fc60000410000 */
[----:B------:R-:W0:Y:S01]  /*a380*/  LDS R28, [R7+0x1400] ;  /* 0x00140000071c7984 */ /* 0x000e220000000800 */
[----:B-----5:R-:W-:-:S03]  /*a390*/  FMUL.FTZ R12, R11, R32 ;  /* 0x000000200b0c7220 */ /* 0x020fc60000410000 */
[----:B------:R-:W5:Y:S01]  /*a3a0*/  LDS R29, [R7+0x1600] ;  /* 0x00160000071d7984 */ /* 0x000f620000000800 */
[----:B-1----:R-:W-:-:S03]  /*a3b0*/  FMUL.FTZ R14, R13, R32 ;  /* 0x000000200d0e7220 */ /* 0x002fc60000410000 */
[----:B------:R-:W1:Y:S01]  /*a3c0*/  LDS R30, [R7+0x1800] ;  /* 0x00180000071e7984 */ /* 0x000e620000000800 */
[----:B--2---:R-:W-:-:S03]  /*a3d0*/  FMUL.FTZ R16, R15, R32 ;  /* 0x000000200f107220 */ /* 0x004fc60000410000 */
[----:B------:R-:W2:Y:S01]  /*a3e0*/  LDS R31, [R7+0x1a00] ;  /* 0x001a0000071f7984 */ /* 0x000ea20000000800 */
        /* <DEDUP_REMOVED lines=11> */
[----:B----4-:R-:W-:-:S03]  /*a4a0*/  FMUL.FTZ R10, R27, R32 ;  /* 0x000000201b0a7220 */ /* 0x010fc60000410000 */
[----:B------:R-:W-:Y:S01]  /*a4b0*/  STS [R7+0x600], R18 ;  /* 0x0006001207007388 */ /* 0x000fe20000000800 */
[----:B0-----:R-:W-:-:S03]  /*a4c0*/  FMUL.FTZ R28, R28, R32 ;  /* 0x000000201c1c7220 */ /* 0x001fc60000410000 */
[----:B------:R-:W-:Y:S01]  /*a4d0*/  STS [R7+0x800], R8 ;  /* 0x0008000807007388 */ /* 0x000fe20000000800 */
[----:B-----5:R-:W-:-:S03]  /*a4e0*/  FMUL.FTZ R12, R29, R32 ;  /* 0x000000201d0c7220 */ /* 0x020fc60000410000 */
        /* <DEDUP_REMOVED lines=13> */
.L_x_27623:
[----:B------:R-:W-:Y:S05]  /*a5c0*/  BSYNC B1 ;  /* 0x0000000000017941 */ /* 0x000fea0003800000 */
.L_x_27622:
[----:B------:R-:W-:Y:S01]  /*a5d0*/  IADD3 R8, -R6, UR4, RZ ;  /* 0x0000000406087c10 */ /* 0x000fe2000fffe1ff */
[----:B------:R-:W-:Y:S03]  /*a5e0*/  BSSY B1, `(.L_x_27625) ;  /* 0x000001e000017945 */ /* 0x000fe60003800000 */
[----:B------:R-:W-:-:S13]  /*a5f0*/  ISETP.GT.AND P1, PT, R8, 0x200, PT ;  /* 0x000002000800780c */ /* 0x000fda0003f24270 */
[----:B------:R-:W-:Y:S05]  /*a600*/  @!P1 BRA `(.L_x_27626) ;  /* 0x00000000006c9947 */ /* 0x000fea0003800000 */
[----:B------:R-:W4:Y:S01]  /*a610*/  LDS R8, [R7+-0x400] ;  /* 0xfffc000007087984 */ /* 0x000f220000000800 */
[----:B------:R-:W-:Y:S01]  /*a620*/  PLOP3.LUT P0, PT, PT, PT, PT, 0x8, 0x0 ;  /* 0x000000000000781c */ /* 0x000fe20003f0e170 */
[----:B------:R-:W-:Y:S02]  /*a630*/  VIADD R6, R6, 0x400 ;  /* 0x0000040006067836 */ /* 0x000fe40000000000 */
[----:B------:R-:W0:Y:S04]  /*a640*/  LDS R9, [R7+-0x200] ;  /* 0xfffe000007097984 */ /* 0x000e280000000800 */
[----:B------:R-:W5:Y:S04]  /*a650*/  LDS R11, [R7] ;  /* 0x00000000070b7984 */ /* 0x000f680000000800 */
[----:B------:R-:W1:Y:S04]  /*a660*/  LDS R13, [R7+0x200] ;  /* 0x00020000070d7984 */ /* 0x000e680000000800 */
[----:B------:R-:W2:Y:S04]  /*a670*/  LDS R15, [R7+0x400] ;  /* 0x00040000070f7984 */ /* 0x000ea80000000800 */
[----:B------:R-:W3:Y:S04]  /*a680*/  LDS R17, [R7+0x600] ;  /* 0x0006000007117984 */ /* 0x000ee80000000800 */
[----:B------:R-:W3:Y:S04]  /*a690*/  LDS R19, [R7+0x800] ;  /* 0x0008000007137984 */ /* 0x000ee80000000800 */
[----:B------:R-:W3:Y:S01]  /*a6a0*/  LDS R21, [R7+0xa00] ;  /* 0x000a000007157984 */ /* 0x000ee20000000800 */
[-C--:B----4-:R-:W-:Y:S01]  /*a6b0*/  FMUL.FTZ R8, R8, R32.reuse ;  /* 0x0000002008087220 */ /* 0x090fe20000410000 */
[----:B0-----:R-:W-:-:S04]  /*a6c0*/  FMUL.FTZ R10, R9, R32 ;  /* 0x00000020090a7220 */ /* 0x001fc80000410000 */
[----:B------:R-:W-:Y:S01]  /*a6d0*/  STS [R7+-0x400], R8 ;  /* 0xfffc000807007388 */ /* 0x000fe20000000800 */
[----:B-----5:R-:W-:-:S03]  /*a6e0*/  FMUL.FTZ R12, R11, R32 ;  /* 0x000000200b0c7220 */ /* 0x020fc60000410000 */
[----:B------:R-:W-:Y:S01]  /*a6f0*/  STS [R7+-0x200], R10 ;  /* 0xfffe000a07007388 */ /* 0x000fe20000000800 */
[----:B-1----:R-:W-:-:S03]  /*a700*/  FMUL.FTZ R14, R13, R32 ;  /* 0x000000200d0e7220 */ /* 0x002fc60000410000 */
[----:B------:R-:W-:Y:S01]  /*a710*/  STS [R7], R12 ;  /* 0x0000000c07007388 */ /* 0x000fe20000000800 */
[----:B--2---:R-:W-:-:S03]  /*a720*/  FMUL.FTZ R16, R15, R32 ;  /* 0x000000200f107220 */ /* 0x004fc60000410000 */
        /* <DEDUP_REMOVED lines=9> */
.L_x_27626:
[----:B------:R-:W-:Y:S05]  /*a7c0*/  BSYNC B1 ;  /* 0x0000000000017941 */ /* 0x000fea0003800000 */
.L_x_27625:
[----:B------:R-:W-:-:S13]  /*a7d0*/  ISETP.LT.OR P0, PT, R6, UR4, P0 ;  /* 0x0000000406007c0c */ /* 0x000fda0008701670 */
[----:B------:R-:W-:Y:S05]  /*a7e0*/  @!P0 BRA `(.L_x_27618) ;  /* 0x0000000000308947 */ /* 0x000fea0003800000 */
[----:B------:R-:W4:Y:S04]  /*a7f0*/  LDS R6, [R7+-0x400] ;  /* 0xfffc000007067984 */ /* 0x000f280000000800 */
[----:B------:R-:W0:Y:S04]  /*a800*/  LDS R8, [R7+-0x200] ;  /* 0xfffe000007087984 */ /* 0x000e280000000800 */
[----:B------:R-:W5:Y:S04]  /*a810*/  LDS R9, [R7] ;  /* 0x0000000007097984 */ /* 0x000f680000000800 */
[----:B------:R-:W1:Y:S01]  /*a820*/  LDS R11, [R7+0x200] ;  /* 0x00020000070b7984 */ /* 0x000e620000000800 */
[-C--:B----4-:R-:W-:Y:S01]  /*a830*/  FMUL.FTZ R6, R6, R32.reuse ;  /* 0x0000002006067220 */ /* 0x090fe20000410000 */
[----:B0-----:R-:W-:-:S04]  /*a840*/  FMUL.FTZ R8, R8, R32 ;  /* 0x0000002008087220 */ /* 0x001fc80000410000 */
[----:B------:R0:W-:Y:S01]  /*a850*/  STS [R7+-0x400], R6 ;  /* 0xfffc000607007388 */ /* 0x0001e20000000800 */
[----:B-----5:R-:W-:-:S03]  /*a860*/  FMUL.FTZ R10, R9, R32 ;  /* 0x00000020090a7220 */ /* 0x020fc60000410000 */
[----:B------:R0:W-:Y:S01]  /*a870*/  STS [R7+-0x200], R8 ;  /* 0xfffe000807007388 */ /* 0x0001e20000000800 */
[----:B-1----:R-:W-:-:S03]  /*a880*/  FMUL.FTZ R12, R11, R32 ;  /* 0x000000200b0c7220 */ /* 0x002fc60000410000 */
[----:B------:R0:W-:Y:S04]  /*a890*/  STS [R7], R10 ;  /* 0x0000000a07007388 */ /* 0x0001e80000000800 */
[----:B------:R0:W-:Y:S02]  /*a8a0*/  STS [R7+0x200], R12 ;  /* 0x0002000c07007388 */ /* 0x0001e40000000800 */
.L_x_27618:
[----:B------:R-:W-:Y:S05]  /*a8b0*/  BSYNC B0 ;  /* 0x0000000000007941 */ /* 0x000fea0003800000 */
.L_x_27617:
[----:B------:R-:W0:Y:S01]  /*a8c0*/  S2R R146, SR_CTAID.Z ;  /* 0x0000000000927919 */ /* 0x000e220000002700 */
[----:B------:R-:W-:Y:S01]  /*a8d0*/  BAR.SYNC.DEFER_BLOCKING 0x0 ;  /* 0x0000000000007b1d */ /* 0x000fe20000010000 */
[----:B------:R-:W-:-:S05]  /*a8e0*/  ISETP.NE.AND P0, PT, R5, RZ, PT ;  /* 0x000000ff0500720c */ /* 0x000fca0003f05270 */
[----:B------:R-:W-:Y:S01]  /*a8f0*/  ULDC UR22, c[0x0][0x26c] ;  /* 0x00009b0000167ab9 */ /* 0x000fe20000000800 */
[----:B------:R-:W-:Y:S07]  /*a900*/  BSSY B0, `(.L_x_27627) ;  /* 0x000001b000007945 */ /* 0x000fee0003800000 */
[----:B------:R-:W-:Y:S05]  /*a910*/  @P0 BRA `(.L_x_27628) ;  /* 0x0000000000640947 */ /* 0x000fea0003800000 */
[----:B------:R-:W5:Y:S01]  /*a920*/  S2UR UR9, SR_CTAID.X ;  /* 0x00000000000979c3 */ /* 0x000f620000002500 */
[----:B------:R-:W-:Y:S01]  /*a930*/  ULDC UR4, c[0x0][0xc] ;  /* 0x0000030000047ab9 */ /* 0x000fe20000000800 */
[----:B------:R-:W-:Y:S01]  /*a940*/  ULDC UR8, c[0x0][0x14] ;  /* 0x0000050000087ab9 */ /* 0x000fe20000000800 */
[----:B------:R-:W-:Y:S02]  /*a950*/  UIMAD UR4, UR17, UR4, URZ ;  /* 0x00000004110472a4 */ /* 0x000fe4000f8e023f */
[----:B------:R-:W-:Y:S02]  /*a960*/  USHF.R.S32.HI UR12, URZ, 0x1f, UR16 ;  /* 0x0000001f3f0c7899 */ /* 0x000fe40008011410 */
[----:B------:R-:W-:Y:S01]  /*a970*/  UIMAD UR4, UR4, UR8, URZ ;  /* 0x00000008040472a4 */ /* 0x000fe2000f8e023f */
[----:B------:R-:W-:Y:S01]  /*a980*/  ULDC.64 UR20, c[0x0][0x210] ;  /* 0x0000840000147ab9 */ /* 0x000fe20000000a00 */
[----:B-----5:R-:W-:Y:S02]  /*a990*/  UIMAD UR8, UR9, UR8, URZ ;  /* 0x00000008090872a4 */ /* 0x020fe4000f8e023f */
        /* <DEDUP_REMOVED lines=15> */
[----:B------:R0:W-:Y:S04]  /*aa90*/  STG.E desc[UR14][R6.64], R4 ;  /* 0x0000000406007986 */ /* 0x0001e8000c10190e */
[----:B----4-:R0:W-:Y:S02]  /*aaa0*/  STG.E desc[UR14][R8.64], R33 ;  /* 0x0000002108007986 */ /* 0x0101e4000c10190e */
.L_x_27628:
[----:B------:R-:W-:Y:S05]  /*aab0*/  BSYNC B0 ;  /* 0x0000000000007941 */ /* 0x000fea0003800000 */
.L_x_27627:
[----:B0-----:R-:W-:Y:S01]  /*aac0*/  IMAD R146, R146, 0x20, R3 ;  /* 0x0000002092927824 */ /* 0x001fe200078e0203 */
[----:B------:R-:W-:Y:S01]  /*aad0*/  ULDC UR9, c[0x0][0x258] ;  /* 0x0000960000097ab9 */ /* 0x000fe20000000800 */
[----:B------:R-:W-:Y:S01]  /*aae0*/  ULDC.64 UR20, c[0x0][0x248] ;  /* 0x0000920000147ab9 */ /* 0x000fe20000000a00 */
[----:B------:R-:W-:Y:S01]  /*aaf0*/  ULDC.64 UR12, c[0x0][0x238] ;  /* 0x00008e00000c7ab9 */ /* 0x000fe20000000a00 */
[----:B------:R-:W-:Y:S01]  /*ab00*/  BSSY B0, `(.L_x_27629) ;  /* 0x0000329000007945 */ /* 0x000fe20003800000 */
[----:B------:R-:W-:Y:S01]  /*ab10*/  ISETP.GE.AND P0, PT, R146, UR11, PT ;  /* 0x0000000b92007c0c */ /* 0x000fe2000bf06270 */
[----:B------:R-:W-:Y:S01]  /*ab20*/  IMAD.MOV.U32 R144, RZ, RZ, RZ ;  /* 0x000000ffff907224 */ /* 0x000fe200078e00ff */
        /* <DEDUP_REMOVED lines=15> */
[----:B------:R-:W-:Y:S01]  /*ac20*/  IMAD.MOV.U32 R113, RZ, RZ, RZ ;  /* 0x000000ffff717224 */ /* 0x000fe200078e00ff */
[----:B------:R-:W-:Y:S06]  /*ac30*/  @P0 BRA `(.L_x_27630) ;  /* 0x0000003000540947 */ /* 0x000fec0003800000 */
[----:B------:R-:W0:Y:S01]  /*ac40*/  I2F.RP R8, R0 ;  /* 0x0000000000087306 */ /* 0x000e220000209400 */
[----:B------:R-:W5:Y:S01]  /*ac50*/  LDC R4, c[0x0][0x26c] ;  /* 0x00009b00ff047b82 */ /* 0x000f620000000800 */
[----:B------:R-:W-:Y:S01]  /*ac60*/  SHF.R.S32.HI R5, RZ, 0x1f, R2 ;  /* 0x0000001fff057819 */ /* 0x000fe20000011402 */
[----:B------:R-:W-:Y:S01]  /*ac70*/  IMAD.MOV.U32 R6, RZ, RZ, RZ ;  /* 0x000000ffff067224 */ /* 0x000fe200078e00ff */
[----:B------:R-:W-:Y:S01]  /*ac80*/  ULDC UR8, c[0x0][0x270] ;  /* 0x00009c0000087ab9 */ /* 0x000fe20000000800 */
[----:B------:R-:W-:Y:S01]  /*ac90*/  ULDC UR4, c[0x0][0x28c] ;  /* 0x0000a30000047ab9 */ /* 0x000fe20000000800 */
[----:B------:R-:W-:Y:S01]  /*aca0*/  LEA.HI R5, R5, R2, RZ, 0x2 ;  /* 0x0000000205057211 */ /* 0x000fe200078f10ff */
[----:B------:R-:W-:Y:S02]  /*acb0*/  IMAD.U32 R160, RZ, RZ, UR8 ;  /* 0x00000008ffa07e24 */ /* 0x000fe4000f8e00ff */
[----:B------:R-:W-:Y:S02]  /*acc0*/  VIADD R111, R111, 0xffffffff ;  /* 0xffffffff6f6f7836 */ /* 0x000fe40000000000 */
[----:B------:R-:W-:-:S02]  /*acd0*/  IMAD R160, R160, UR5, RZ ;  /* 0x00000005a0a07c24 */ /* 0x000fc4000f8e02ff */
[----:B------:R-:W-:Y:S01]  /*ace0*/  IMAD.MOV.U32 R144, RZ, RZ, RZ ;  /* 0x000000ffff907224 */ /* 0x000fe200078e00ff */
[----:B0-----:R-:W0:Y:S02]  /*acf0*/  MUFU.RCP R8, R8 ;  /* 0x0000000800087308 */ /* 0x001e240000001000 */
[----:B------:R-:W-:Y:S01]  /*ad00*/  SHF.R.S32.HI R161, RZ, 0x1f, R160 ;  /* 0x0000001fffa17819 */ /* 0x000fe200000114a0 */
[----:B0-----:R-:W-:-:S06]  /*ad10*/  VIADD R7, R8, 0xffffffe ;  /* 0x0ffffffe08077836 */ /* 0x001fcc0000000000 */
[----:B------:R-:W0:Y:S02]  /*ad20*/  F2I.FTZ.U32.TRUNC.NTZ R7, R7 ;  /* 0x0000000700077305 */ /* 0x000e24000021f000 */
[----:B0-----:R-:W-:-:S04]  /*ad30*/  IMAD.MOV R9, RZ, RZ, -R7 ;  /* 0x000000ffff097224 */ /* 0x001fc800078e0a07 */
[----:B------:R-:W-:-:S04]  /*ad40*/  IMAD R9, R9, R0, RZ ;  /* 0x0000000009097224 */ /* 0x000fc800078e02ff */
[----:B------:R-:W-:Y:S01]  /*ad50*/  IMAD.HI.U32 R6, R7, R9, R6 ;  /* 0x0000000907067227 */ /* 0x000fe200078e0006 */
[----:B------:R-:W-:-:S03]  /*ad60*/  LOP3.LUT R7, R5, 0x3ffffffc, RZ, 0xc0, !PT ;  /* 0x3ffffffc05077812 */ /* 0x000fc600078ec0ff */
[----:B------:R-:W-:Y:S02]  /*ad70*/  IMAD.SHL.U32 R5, R5, 0x4, RZ ;  /* 0x0000000405057824 */ /* 0x000fe400078e00ff */
[----:B------:R-:W-:Y:S02]  /*ad80*/  IMAD.IADD R112, R2, 0x1, -R7 ;  /* 0x0000000102707824 */ /* 0x000fe400078e0a07 */
[----:B------:R-:W-:Y:S01]  /*ad90*/  IMAD.U32 R7, RZ, RZ, UR4 ;  /* 0x00000004ff077e24 */ /* 0x000fe2000f8e00ff */
[----:B------:R-:W-:-:S05]  /*ada0*/  LOP3.LUT R5, R5, 0xfffffff0, RZ, 0xc0, !PT ;  /* 0xfffffff005057812 */ /* 0x000fca00078ec0ff */
[----:B------:R-:W-:Y:S01]  /*adb0*/  IMAD R110, R112, 0x4, R5 ;  /* 0x00000004706e7824 */ /* 0x000fe200078e0205 */
[----:B-----5:R-:W-:Y:S02]  /*adc0*/  SHF.R.S32.HI R5, RZ, 0x1f, R4 ;  /* 0x0000001fff057819 */ /* 0x020fe40000011404 */
[----:B------:R-:W-:Y:S01]  /*add0*/  IADD3 R4, -R7, UR6, RZ ;  /* 0x0000000607047c10 */ /* 0x000fe2000fffe1ff */
        /* <DEDUP_REMOVED lines=30> */
.L_x_27633:
[----:B----4-:R-:W0:Y:S01]  /*afc0*/  LDC R32, c[0x0][0x290] ;  /* 0x0000a400ff207b82 */ /* 0x010e220000000800 */
[----:B------:R-:W-:Y:S01]  /*afd0*/  IMAD.SHL.U32 R105, R146, 0x10, RZ ;  /* 0x0000001092697824 */ /* 0x000fe200078e00ff */
[----:B------:R-:W-:Y:S04]  /*afe0*/  BSSY B1, `(.L_x_27631) ;  /* 0x00002d7000017945 */ /* 0x000fe80003800000 */
[----:B------:R-:W-:Y:S02]  /*aff0*/  IABS R25, R105 ;  /* 0x0000006900197213 */ /* 0x000fe40000000000 */
[----:B------:R-:W4:Y:S03]  /*b000*/  LDC R28, c[0x0][0x294] ;  /* 0x0000a500ff1c7b82 */ /* 0x000f260000000800 */
[----:B------:R-:W-:-:S04]  /*b010*/  IMAD.HI.U32 R24, R6, R25, RZ ;  /* 0x0000001906187227 */ /* 0x000fc800078e00ff */
[----:B------:R-:W-:Y:S01]  /*b020*/  IMAD.MOV R26, RZ, RZ, -R24 ;  /* 0x000000ffff1a7224 */ /* 0x000fe200078e0a18 */
[----:B0-----:R-:W-:-:S04]  /*b030*/  IABS R29, R32 ;  /* 0x00000020001d7213 */ /* 0x001fc80000000000 */
[----:B------:R-:W0:Y:S01]  /*b040*/  I2F.RP R31, R29 ;  /* 0x0000001d001f7306 */ /* 0x000e220000209400 */
[----:B----4-:R-:W-:-:S05]  /*b050*/  IABS R30, R28 ;  /* 0x0000001c001e7213 */ /* 0x010fca0000000000 */
        /* <DEDUP_REMOVED lines=17> */
[----:B------:R-:W-:Y:S02]  /*b170*/  VIADD R26, R27, UR7 ;  /* 0x000000071b1a7c36 */ /* 0x000fe40008000000 */
        /* <DEDUP_REMOVED lines=24> */
[----:B------:R-:W-:-:S05]  /*b300*/  LEA.HI.X R25, R25, UR21, R26, 0x2, P0 ;  /* 0x0000001519197c11 */ /* 0x000fca00080f141a */
[----:B------:R-:W4:Y:S02]  /*b310*/  LDG.E.CONSTANT R24, desc[UR14][R24.64] ;  /* 0x0000000e18187981 */ /* 0x000f24000c1e9900 */
[----:B----4-:R-:W-:Y:S01]  /*b320*/  SHF.R.S32.HI R26, RZ, 0x1f, R24 ;  /* 0x0000001fff1a7819 */ /* 0x010fe20000011418 */
        /* <DEDUP_REMOVED lines=8> */
[----:B-123--:R-:W2:Y:S01]  /*b3b0*/  LDG.E.128.CONSTANT R40, desc[UR14][R34.64] ;  /* 0x0000000e22287981 */ /* 0x00eea2000c1e9d00 */
        /* <DEDUP_REMOVED lines=33> */
[-C--:B------:R-:W-:Y:S02]  /*b5d0*/  LEA.HI.X.SX32 R38, R9, R145.reuse, 0x1, P0 ;  /* 0x0000009109267211 */ /* 0x080fe400000f0eff */
        /* <DEDUP_REMOVED lines=33> */
[----:B------:R-:W-:Y:S01]  /*b7f0*/  IMAD R105, R112, 0x4, R105 ;  /* 0x0000000470697824 */ /* 0x000fe200078e0269 */
[----:B------:R-:W-:-:S04]  /*b800*/  IADD3 R38, P1, R16, R162, RZ ;  /* 0x000000a210267210 */ /* 0x000fc80007f3e0ff */
[----:B------:R-:W-:-:S07]  /*b810*/  LEA R48, P6, R38, UR12, 0x2 ;  /* 0x0000000c26307c11 */ /* 0x000fce000f8c10ff */
[C---:B------:R-:W-:Y:S02]  /*b820*/  @!P0 VIADD R37, R105.reuse, 0x2 ;  /* 0x0000000269258836 */ /* 0x040fe40000000000 */
[----:B------:R-:W-:-:S03]  /*b830*/  @!P0 VIADD R36, R105, 0x1 ;  /* 0x0000000169248836 */ /* 0x000fc60000000000 */
[----:B------:R-:W-:Y:S02]  /*b840*/  @!P0 ISETP.GE.AND P3, PT, R37, UR18, PT ;  /* 0x0000001225008c0c */ /* 0x000fe4000bf66270 */
[----:B------:R-:W-:Y:S02]  /*b850*/  LEA.HI.X.SX32 R37, R16, R145, 0x1, P1 ;  /* 0x0000009110257211 */ /* 0x000fe400008f0eff */
[----:B------:R-:W-:Y:S01]  /*b860*/  @!P0 ISETP.GE.AND P2, PT, R36, UR18, PT ;  /* 0x0000001224008c0c */ /* 0x000fe2000bf46270 */
[C---:B------:R-:W-:Y:S01]  /*b870*/  @!P0 VIADD R36, R105.reuse, 0x3 ;  /* 0x0000000369248836 */ /* 0x040fe20000000000 */
[C---:B------:R-:W-:Y:S02]  /*b880*/  @!P0 ISETP.GE.AND P1, PT, R105.reuse, UR18, PT ;  /* 0x0000001269008c0c */ /* 0x040fe4000bf26270 */
[----:B------:R-:W-:Y:S02]  /*b890*/  LEA.HI.X R49, R38, UR13, R37, 0x2, P6 ;  /* 0x0000000d26317c11 */ /* 0x000fe4000b0f1425 */
[----:B------:R-:W-:Y:S01]  /*b8a0*/  @!P0 ISETP.GE.AND P4, PT, R36, UR18, PT ;  /* 0x0000001224008c0c */ /* 0x000fe2000bf86270 */
[----:B------:R-:W-:-:S03]  /*b8b0*/  @!P0 VIADD R39, R105, 0x1 ;  /* 0x0000000169278836 */ /* 0x000fc60000000000 */
[----:B------:R-:W5:Y:S02]  /*b8c0*/  LDG.E.128.CONSTANT R48, desc[UR14][R48.64] ;  /* 0x0000000e30307981 */ /* 0x000f64000c1e9d00 */
[----:B------:R-:W-:Y:S01]  /*b8d0*/  @!P0 ISETP.GE.AND P5, PT, R39, UR18, PT ;  /* 0x0000001227008c0c */ /* 0x000fe2000bfa6270 */
[C---:B------:R-:W-:Y:S02]  /*b8e0*/  @!P0 VIADD R37, R105.reuse, 0x1 ;  /* 0x0000000169258836 */ /* 0x040fe40000000000 */
[----:B------:R-:W-:Y:S01]  /*b8f0*/  @!P0 VIADD R44, R105, 0x2 ;  /* 0x00000002692c8836 */ /* 0x000fe20000000000 */
[----:B------:R-:W0:Y:S04]  /*b900*/  S2UR UR8, SR_CgaCtaId ;  /* 0x00000000000879c3 */ /* 0x000e280000008800 */
[----:B------:R-:W-:Y:S01]  /*b910*/  @!P0 ISETP.GE.AND P6, PT, R44, UR18, PT ;  /* 0x000000122c008c0c */ /* 0x000fe2000bfc6270 */
[----:B------:R-:W-:-:S02]  /*b920*/  UMOV UR4, 0x400 ;  /* 0x0000040000047882 */ /* 0x000fc40000000000 */
[----:B------:R-:W-:Y:S01]  /*b930*/  UIADD3 UR4, UR4, 0x420, URZ ;  /* 0x0000042004047890 */ /* 0x000fe2000fffe03f */
        /* <DEDUP_REMOVED lines=14> */
[----:B------:R-:W-:Y:S01]  /*ba20*/  @!P0 VIADD R36, R105, 0x1 ;  /* 0x0000000169248836 */ /* 0x000fe20000000000 */
[----:B------:R-:W-:Y:S01]  /*ba30*/  @!P0 ISETP.GE.AND P2, PT, R37, UR18, PT ;  /* 0x0000001225008c0c */ /* 0x000fe2000bf46270 */
[----:B------:R-:W-:Y:S01]  /*ba40*/  @!P0 VIADD R37, R105, 0x3 ;  /* 0x0000000369258836 */ /* 0x000fe20000000000 */
[----:B------:R-:W-:-:S02]  /*ba50*/  @!P0 FSEL R42, R42, RZ, !P3 ;  /* 0x000000ff2a2a8208 */ /* 0x000fc40005800000 */
[----:B------:R-:W-:Y:S02]  /*ba60*/  @!P0 ISETP.GE.AND P3, PT, R105, UR18, PT ;  /* 0x0000001269008c0c */ /* 0x000fe4000bf66270 */
[----:B----4-:R-:W-:Y:S02]  /*ba70*/  @!P0 FSEL R25, R25, RZ, !P2 ;  /* 0x000000ff19198208 */ /* 0x010fe40005000000 */
[----:B------:R-:W-:Y:S02]  /*ba80*/  @!P0 FSEL R92, R92, RZ, !P3 ;  /* 0x000000ff5c5c8208 */ /* 0x000fe40005800000 */
[----:B------:R-:W-:Y:S01]  /*ba90*/  @!P0 ISETP.GE.AND P2, PT, R36, UR18, PT ;  /* 0x0000001224008c0c */ /* 0x000fe2000bf46270 */
[----:B------:R-:W-:Y:S01]  /*baa0*/  @!P0 VIADD R36, R105, 0x2 ;  /* 0x0000000269248836 */ /* 0x000fe20000000000 */
[----:B------:R-:W-:Y:S02]  /*bab0*/  @!P0 ISETP.GE.AND P3, PT, R37, UR18, PT ;  /* 0x0000001225008c0c */ /* 0x000fe4000bf66270 */
[----:B------:R-:W-:-:S02]  /*bac0*/  @!P0 FSEL R94, R94, RZ, !P6 ;  /* 0x000000ff5e5e8208 */ /* 0x000fc40007000000 */
[----:B------:R-:W-:Y:S02]  /*bad0*/  @!P0 FSEL R27, R27, RZ, !P3 ;  /* 0x000000ff1b1b8208 */ /* 0x000fe40005800000 */
[----:B------:R-:W-:Y:S01]  /*bae0*/  @!P0 ISETP.GE.AND P3, PT, R36, UR18, PT ;  /* 0x0000001224008c0c */ /* 0x000fe2000bf66270 */
[C---:B------:R-:W-:Y:S01]  /*baf0*/  @!P0 VIADD R36, R105.reuse, 0x1 ;  /* 0x0000000169248836 */ /* 0x040fe20000000000 */
[----:B------:R-:W-:Y:S02]  /*bb00*/  @!P0 ISETP.GE.AND P6, PT, R105, UR18, PT ;  /* 0x0000001269008c0c */ /* 0x000fe4000bfc6270 */
[----:B-----5:R-:W-:Y:S02]  /*bb10*/  @!P0 FSEL R29, R29, RZ, !P5 ;  /* 0x000000ff1d1d8208 */ /* 0x020fe40006800000 */
        /* <DEDUP_REMOVED lines=13> */
[----:B------:R-:W-:Y:S01]  /*bbf0*/  @!P0 ISETP.GE.AND P4, PT, R37, UR18, PT ;  /* 0x0000001225008c0c */ /* 0x000fe2000bf86270 */
[----:B0-----:R-:W-:Y:S01]  /*bc00*/  ULEA UR4, UR8, UR4, 0x18 ;  /* 0x0000000408047291 */ /* 0x001fe2000f8ec03f */
[----:B------:R-:W-:Y:S02]  /*bc10*/  @!P0 FSEL R30, R30, RZ, !P1 ;  /* 0x000000ff1e1e8208 */ /* 0x000fe40004800000 */
[----:B------:R-:W-:Y:S02]  /*bc20*/  @!P0 FSEL R34, R34, RZ, !P3 ;  /* 0x000000ff22228208 */ /* 0x000fe40005800000 */
[----:B------:R-:W-:Y:S02]  /*bc30*/  @!P0 FSEL R35, R35, RZ, !P4 ;  /* 0x000000ff23238208 */ /* 0x000fe40006000000 */
[----:B------:R-:W-:-:S02]  /*bc40*/  @!P0 ISETP.GE.AND P1, PT, R105, UR18, PT ;  /* 0x0000001269008c0c */ /* 0x000fc4000bf26270 */
[C---:B------:R-:W-:Y:S02]  /*bc50*/  @!P0 ISETP.GE.AND P3, PT, R105.reuse, UR18, PT ;  /* 0x0000001269008c0c */ /* 0x040fe4000bf66270 */
[----:B------:R-:W-:Y:S01]  /*bc60*/  @!P0 ISETP.GE.AND P4, PT, R36, UR18, PT ;  /* 0x0000001224008c0c */ /* 0x000fe2000bf86270 */
[----:B------:R-:W-:Y:S01]  /*bc70*/  VIADD R36, R105, -UR19 ;  /* 0x8000001369247c36 */ /* 0x000fe20008000000 */
[----:B------:R-:W-:Y:S02]  /*bc80*/  @!P0 FSEL R32, R32, RZ, !P1 ;  /* 0x000000ff20208208 */ /* 0x000fe40004800000 */
[----:B------:R-:W-:Y:S02]  /*bc90*/  @!P0 FSEL R88, R88, RZ, !P3 ;  /* 0x000000ff58588208 */ /* 0x000fe40005800000 */
[C---:B------:R-:W-:Y:S02]  /*bca0*/  @!P0 ISETP.GE.AND P1, PT, R37.reuse, UR18, PT ;  /* 0x0000001225008c0c */ /* 0x040fe4000bf26270 */
[----:B------:R-:W-:Y:S01]  /*bcb0*/  @!P0 ISETP.GE.AND P3, PT, R37, UR18, PT ;  /* 0x0000001225008c0c */ /* 0x000fe2000bf66270 */
[----:B------:R-:W-:Y:S01]  /*bcc0*/  @!P0 VIADD R37, R105, 0x1 ;  /* 0x0000000169258836 */ /* 0x000fe20000000000 */
[----:B------:R-:W-:-:S02]  /*bcd0*/  LEA R36, R36, UR4, 0x2 ;  /* 0x0000000424247c11 */ /* 0x000fc4000f8e10ff */
[----:B------:R-:W-:Y:S02]  /*bce0*/  @!P0 FSEL R89, R89, RZ, !P5 ;  /* 0x000000ff59598208 */ /* 0x000fe40006800000 */
[----:B------:R-:W-:Y:S02]  /*bcf0*/  @!P0 FSEL R90, R90, RZ, !P6 ;  /* 0x000000ff5a5a8208 */ /* 0x000fe40007000000 */
[----:B------:R-:W-:Y:S02]  /*bd00*/  @!P0 ISETP.GE.AND P5, PT, R37, UR18, PT ;  /* 0x0000001225008c0c */ /* 0x000fe4000bfa6270 */
[----:B------:R-:W-:Y:S02]  /*bd10*/  @!P0 ISETP.GE.AND P6, PT, R38, UR18, PT ;  /* 0x0000001226008c0c */ /* 0x000fe4000bfc6270 */
[----:B------:R-:W-:Y:S01]  /*bd20*/  @!P0 FSEL R91, R91, RZ, !P1 ;  /* 0x000000ff5b5b8208 */ /* 0x000fe20004800000 */
[----:B------:R-:W0:Y:S01]  /*bd30*/  LDS.128 R36, [R36] ;  /* 0x0000000024247984 */ /* 0x000e220000000c00 */
[----:B------:R-:W-:-:S04]  /*bd40*/  @!P0 ISETP.GE.AND P1, PT, R105, UR18, PT ;  /* 0x0000001269008c0c */ /* 0x000fc8000bf26270 */
[----:B------:R-:W-:Y:S02]  /*bd50*/  @!P0 FSEL R80, R80, RZ, !P1 ;  /* 0x000000ff50508208 */ /* 0x000fe40004800000 */
[----:B------:R-:W-:Y:S01]  /*bd60*/  @!P0 ISETP.GE.AND P1, PT, R44, UR18, PT ;  /* 0x000000122c008c0c */ /* 0x000fe2000bf26270 */
[----:B------:R-:W-:Y:S01]  /*bd70*/  @!P0 VIADD R44, R105, 0x2 ;  /* 0x00000002692c8836 */ /* 0x000fe20000000000 */
[----:B------:R-:W-:-:S04]  /*bd80*/  @!P0 FSEL R83, R83, RZ, !P3 ;  /* 0x000000ff53538208 */ /* 0x000fc80005800000 */
[----:B------:R-:W-:Y:S01]  /*bd90*/  @!P0 ISETP.GE.AND P3, PT, R44, UR18, PT ;  /* 0x000000122c008c0c */ /* 0x000fe2000bf66270 */
[----:B------:R-:W-:Y:S01]  /*bda0*/  @!P0 VIADD R44, R105, 0x1 ;  /* 0x00000001692c8836 */ /* 0x000fe20000000000 */
[----:B------:R-:W-:Y:S01]  /*bdb0*/  @!P0 FSEL R69, R69, RZ, !P5 ;  /* 0x000000ff45458208 */ /* 0x000fe20006800000 */
[----:B------:R-:W-:-:S03]  /*bdc0*/  @!P0 VIADD R45, R105, 0x1 ;  /* 0x00000001692d8836 */ /* 0x000fc60000000000 */
        /* <DEDUP_REMOVED lines=10> */
[----:B------:R-:W-:Y:S02]  /*be70*/  @!P0 FSEL R73, R73, RZ, !P2 ;  /* 0x000000ff49498208 */ /* 0x000fe40005000000 */
        /* <DEDUP_REMOVED lines=8> */
[----:B------:R-:W-:Y:S01]  /*bf00*/  @!P0 ISETP.GE.AND P6, PT, R105, UR18, PT ;  /* 0x0000001269008c0c */ /* 0x000fe2000bfc6270 */
[----:B0-----:R-:W-:Y:S01]  /*bf10*/  FMUL.FTZ R41, R37, R41 ;  /* 0x0000002925297220 */ /* 0x001fe20000410000 */
[----:B------:R-:W-:Y:S02]  /*bf20*/  @!P0 FSEL R78, R78, RZ, !P1 ;  /* 0x000000ff4e4e8208 */ /* 0x000fe40004800000 */
[----:B------:R-:W-:Y:S02]  /*bf30*/  @!P0 ISETP.GE.AND P1, PT, R105, UR18, PT ;  /* 0x0000001269008c0c */ /* 0x000fe4000bf26270 */
[----:B------:R-:W-:-:S02]  /*bf40*/  @!P0 FSEL R77, R77, RZ, !P5 ;  /* 0x000000ff4d4d8208 */ /* 0x000fc40006800000 */
[----:B------:R-:W-:Y:S02]  /*bf50*/  @!P0 FSEL R72, R72, RZ, !P6 ;  /* 0x000000ff48488208 */ /* 0x000fe40007000000 */
[----:B------:R-:W-:Y:S02]  /*bf60*/  @!P0 FSEL R74, R74, RZ, !P3 ;  /* 0x000000ff4a4a8208 */ /* 0x000fe40005800000 */
[----:B------:R-:W-:Y:S01]  /*bf70*/  @!P0 ISETP.GE.AND P5, PT, R44, UR18, PT ;  /* 0x000000122c008c0c */ /* 0x000fe2000bfa6270 */
[----:B------:R-:W-:Y:S01]  /*bf80*/  @!P0 VIADD R44, R105, 0x2 ;  /* 0x00000002692c8836 */ /* 0x000fe20000000000 */
[----:B------:R-:W-:Y:S01]  /*bf90*/  @!P0 ISETP.GE.AND P6, PT, R45, UR18, PT ;  /* 0x000000122d008c0c */ /* 0x000fe2000bfc6270 */
[----:B------:R-:W-:Y:S01]  /*bfa0*/  FFMA.FTZ R41, R36, R40, R41 ;  /* 0x0000002824297223 */ /* 0x000fe20000010029 */
[----:B------:R-:W-:Y:S02]  /*bfb0*/  @!P0 ISETP.GE.AND P3, PT, R105, UR18, PT ;  /* 0x0000001269008c0c */ /* 0x000fe4000bf66270 */
[----:B------:R-:W-:-:S02]  /*bfc0*/  @!P0 FSEL R64, R64, RZ, !P1 ;  /* 0x000000ff40408208 */ /* 0x000fc40004800000 */
[----:B------:R-:W-:Y:S02]  /*bfd0*/  IADD3 R40, P1, R17, R162, RZ ;  /* 0x000000a211287210 */ /* 0x000fe40007f3e0ff */
[----:B------:R-:W-:Y:S02]  /*bfe0*/  @!P0 FSEL R76, R76, RZ, !P3 ;  /* 0x000000ff4c4c8208 */ /* 0x000fe40005800000 */
[----:B------:R-:W-:Y:S02]  /*bff0*/  @!P0 FSEL R79, R79, RZ, !P6 ;  /* 0x000000ff4f4f8208 */ /* 0x000fe40007000000 */
[----:B------:R-:W-:Y:S02]  /*c000*/  @!P0 ISETP.GE.AND P3, PT, R45, UR18, PT ;  /* 0x000000122d008c0c */ /* 0x000fe4000bf66270 */
[----:B------:R-:W-:Y:S02]  /*c010*/  @!P0 ISETP.GE.AND P6, PT, R44, UR18, PT ;  /* 0x000000122c008c0c */ /* 0x000fe4000bfc6270 */
[----:B------:R-:W-:-:S02]  /*c020*/  @!P0 FSEL R65, R65, RZ, !P2 ;  /* 0x000000ff41418208 */ /* 0x000fc40005000000 */
[C---:B------:R-:W-:Y:S02]  /*c030*/  LEA R44, P2, R40.reuse, UR12, 0x2 ;  /* 0x0000000c282c7c11 */ /* 0x040fe4000f8410ff */
[----:B------:R-:W-:Y:S01]  /*c040*/  LEA.HI.X.SX32 R45, R17, R145, 0x1, P1 ;  /* 0x00000091112d7211 */ /* 0x000fe200008f0eff */
[C---:B------:R-:W-:Y:S02]  /*c050*/  @!P0 VIADD R46, R105.reuse, 0x3 ;  /* 0x00000003692e8836 */ /* 0x040fe40000000000 */
[----:B------:R-:W-:Y:S01]  /*c060*/  @!P0 VIADD R47, R105, 0x1 ;  /* 0x00000001692f8836 */ /* 0x000fe20000000000 */
[----:B------:R-:W-:Y:S02]  /*c070*/  LEA.HI.X R45, R40, UR13, R45, 0x2, P2 ;  /* 0x0000000d282d7c11 */ /* 0x000fe400090f142d */
[----:B------:R-:W-:Y:S02]  /*c080*/  @!P0 FSEL R66, R66, RZ, !P4 ;  /* 0x000000ff42428208 */ /* 0x000fe40006000000 */
[----:B------:R-:W-:-:S02]  /*c090*/  @!P0 ISETP.GE.AND P4, PT, R46, UR18, PT ;  /* 0x000000122e008c0c */ /* 0x000fc4000bf86270 */
[----:B------:R-:W-:Y:S02]  /*c0a0*/  @!P0 ISETP.GE.AND P1, PT, R47, UR18, PT ;  /* 0x000000122f008c0c */ /* 0x000fe4000bf26270 */
[----:B------:R-:W2:Y:S01]  /*c0b0*/  LDG.E.128.CONSTANT R44, desc[UR14][R44.64] ;  /* 0x0000000e2c2c7981 */ /* 0x000ea2000c1e9d00 */
[----:B------:R-:W-:Y:S01]  /*c0c0*/  @!P0 FSEL R67, R67, RZ, !P3 ;  /* 0x000000ff43438208 */ /* 0x000fe20005800000 */
[----:B------:R-:W-:Y:S01]  /*c0d0*/  FFMA.FTZ R148, R38, R42, R41 ;  /* 0x0000002a26947223 */ /* 0x000fe20000010029 */
[----:B------:R-:W-:Y:S02]  /*c0e0*/  @!P0 ISETP.GE.AND P3, PT, R105, UR18, PT ;  /* 0x0000001269008c0c */ /* 0x000fe4000bf66270 */
[----:B------:R-:W-:Y:S02]  /*c0f0*/  IADD3 R41, P2, R18, R162, RZ ;  /* 0x000000a212297210 */ /* 0x000fe40007f5e0ff */
[----:B------:R-:W-:Y:S02]  /*c100*/  @!P0 FSEL R84, R84, RZ, !P3 ;  /* 0x000000ff54548208 */ /* 0x000fe40005800000 */
[----:B------:R-:W-:-:S02]  /*c110*/  LEA R40, P3, R41, UR12, 0x2 ;  /* 0x0000000c29287c11 */ /* 0x000fc4000f8610ff */
[----:B------:R-:W-:Y:S01]  /*c120*/  LEA.HI.X.SX32 R42, R18, R145, 0x1, P2 ;  /* 0x00000091122a7211 */ /* 0x000fe200010f0eff */
[----:B------:R-:W-:-:S03]  /*c130*/  FMUL.FTZ R93, R37, R93 ;  /* 0x0000005d255d7220 */ /* 0x000fc60000410000 */
[----:B------:R-:W-:Y:S01]  /*c140*/  LEA.HI.X R41, R41, UR13, R42, 0x2, P3 ;  /* 0x0000000d29297c11 */ /* 0x000fe200098f142a */
[----:B------:R-:W-:Y:S01]  /*c150*/  FMUL.FTZ R25, R37, R25 ;  /* 0x0000001925197220 */ /* 0x000fe20000410000 */
[----:B------:R-:W-:Y:S01]  /*c160*/  FFMA.FTZ R148, R39, R43, R148 ;  /* 0x0000002b27947223 */ /* 0x000fe20000010094 */
[C---:B------:R-:W-:Y:S01]  /*c170*/  FFMA.FTZ R93, R36.reuse, R92, R93 ;  /* 0x0000005c245d7223 */ /* 0x040fe2000001005d */
[----:B------:R-:W-:Y:S02]  /*c180*/  @!P0 VIADD R92, R105, 0x2 ;  /* 0x00000002695c8836 */ /* 0x000fe40000000000 */
[----:B------:R-:W3:Y:S01]  /*c190*/  LDG.E.128.CONSTANT R40, desc[UR14][R40.64] ;  /* 0x0000000e28287981 */ /* 0x000ee2000c1e9d00 */
[----:B------:R-:W-:Y:S01]  /*c1a0*/  FFMA.FTZ R25, R36, R24, R25 ;  /* 0x0000001824197223 */ /* 0x000fe20000010019 */
[----:B------:R-:W-:Y:S01]  /*c1b0*/  IADD3 R24, P3, R19, R162, RZ ;  /* 0x000000a213187210 */ /* 0x000fe20007f7e0ff */
[----:B------:R-:W-:Y:S01]  /*c1c0*/  FFMA.FTZ R94, R38, R94, R93 ;  /* 0x0000005e265e7223 */ /* 0x000fe2000001005d */
[----:B------:R-:W-:-:S02]  /*c1d0*/  @!P0 ISETP.GE.AND P2, PT, R92, UR18, PT ;  /* 0x000000125c008c0c */ /* 0x000fc4000bf46270 */
[----:B------:R-:W-:Y:S02]  /*c1e0*/  @!P0 FSEL R85, R85, RZ, !P5 ;  /* 0x000000ff55558208 */ /* 0x000fe40006800000 */
        /* <DEDUP_REMOVED lines=9> */
[----:B------:R-:W-:Y:S01]  /*c280*/  @!P0 FSEL R86, R86, RZ, !P6 ;  /* 0x000000ff56568208 */ /* 0x000fe20007000000 */
[----:B------:R-:W-:Y:S01]  /*c290*/  @!P0 VIADD R28, R105, 0x3 ;  /* 0x00000003691c8836 */ /* 0x000fe20000000000 */
[C---:B------:R-:W-:Y:S02]  /*c2a0*/  LEA R24, P6, R25.reuse, UR12, 0x2 ;  /* 0x0000000c19187c11 */ /* 0x040fe4000f8c10ff */
[----:B------:R-:W-:Y:S02]  /*c2b0*/  LEA.HI.X.SX32 R26, R20, R145, 0x1, P5 ;  /* 0x00000091141a7211 */ /* 0x000fe400028f0eff */
[----:B------:R-:W-:Y:S02]  /*c2c0*/  @!P0 ISETP.GE.AND P3, PT, R28, UR18, PT ;  /* 0x000000121c008c0c */ /* 0x000fe4000bf66270 */
[----:B------:R-:W-:Y:S01]  /*c2d0*/  LEA.HI.X R25, R25, UR13, R26, 0x2, P6 ;  /* 0x0000000d19197c11 */ /* 0x000fe2000b0f141a */
[----:B------:R-:W-:-:S02]  /*c2e0*/  @!P0 VIADD R28, R105, 0x1 ;  /* 0x00000001691c8836 */ /* 0x000fc40000000000 */
[----:B------:R-:W-:Y:S01]  /*c2f0*/  FFMA.FTZ R150, R39, R27, R150 ;  /* 0x0000001b27967223 */ /* 0x000fe20000010096 */
[----:B------:R-:W-:Y:S01]  /*c300*/  @!P0 FSEL R87, R87, RZ, !P4 ;  /* 0x000000ff57578208 */ /* 0x000fe20006000000 */
[----:B------:R-:W-:Y:S01]  /*c310*/  FFMA.FTZ R30, R38, R30, R29 ;  /* 0x0000001e261e7223 */ /* 0x000fe2000001001d */
[----:B------:R-:W5:Y:S01]  /*c320*/  LDG.E.128.CONSTANT R24, desc[UR14][R24.64] ;  /* 0x0000000e18187981 */ /* 0x000f62000c1e9d00 */
[----:B------:R-:W-:Y:S01]  /*c330*/  @!P0 ISETP.GE.AND P5, PT, R28, UR18, PT ;  /* 0x000000121c008c0c */ /* 0x000fe2000bfa6270 */
[C---:B------:R-:W-:Y:S01]  /*c340*/  @!P0 VIADD R28, R105.reuse, 0x2 ;  /* 0x00000002691c8836 */ /* 0x040fe20000000000 */
[----:B------:R-:W-:Y:S02]  /*c350*/  @!P0 ISETP.GE.AND P4, PT, R105, UR18, PT ;  /* 0x0000001269008c0c */ /* 0x000fe4000bf86270 */
        /* <DEDUP_REMOVED lines=9> */
[----:B------:R-:W-:-:S03]  /*c3f0*/  FMUL.FTZ R81, R37, R81 ;  /* 0x0000005125517220 */ /* 0x000fc60000410000 */
[----:B------:R-:W-:Y:S01]  /*c400*/  FFMA.FTZ R152, R38, R34, R33 ;  /* 0x0000002226987223 */ /* 0x000fe20000010021 */
[----:B------:R-:W5:Y:S01]  /*c410*/  LDG.E.128.CONSTANT R28, desc[UR14][R28.64] ;  /* 0x0000000e1c1c7981 */ /* 0x000f62000c1e9d00 */
[----:B------:R-:W-:Y:S01]  /*c420*/  @!P0 VIADD R33, R105, 0x3 ;  /* 0x0000000369218836 */ /* 0x000fe20000000000 */
[----:B------:R-:W-:Y:S02]  /*c430*/  IADD3 R32, P6, R22, R162, RZ ;  /* 0x000000a216207210 */ /* 0x000fe40007fde0ff */
[----:B------:R-:W-:Y:S01]  /*c440*/  @!P0 FSEL R61, R61, RZ, !P1 ;  /* 0x000000ff3d3d8208 */ /* 0x000fe20004800000 */
[----:B------:R-:W-:Y:S01]  /*c450*/  FFMA.FTZ R81, R36, R80, R81 ;  /* 0x0000005024517223 */ /* 0x000fe20000010051 */
[----:B------:R-:W-:Y:S02]  /*c460*/  @!P0 ISETP.GE.AND P1, PT, R33, UR18, PT ;  /* 0x0000001221008c0c */ /* 0x000fe4000bf26270 */
[----:B------:R-:W-:Y:S02]  /*c470*/  LEA.HI.X.SX32 R33, R22, R145, 0x1, P6 ;  /* 0x0000009116217211 */ /* 0x000fe400030f0eff */
[----:B------:R-:W-:Y:S01]  /*c480*/  LEA R80, P6, R32, UR12, 0x2 ;  /* 0x0000000c20507c11 */ /* 0x000fe2000f8c10ff */
[----:B------:R-:W-:-:S03]  /*c490*/  FFMA.FTZ R154, R38, R82, R81 ;  /* 0x00000052269a7223 */ /* 0x000fc60000010051 */
[----:B------:R-:W-:Y:S01]  /*c4a0*/  LEA.HI.X R81, R32, UR13, R33, 0x2, P6 ;  /* 0x0000000d20517c11 */ /* 0x000fe2000b0f1421 */
[----:B------:R-:W-:Y:S01]  /*c4b0*/  FFMA.FTZ R154, R39, R83, R154 ;  /* 0x00000053279a7223 */ /* 0x000fe2000001009a */
[C---:B------:R-:W-:Y:S01]  /*c4c0*/  @!P0 ISETP.GE.AND P6, PT, R105.reuse, UR18, PT ;  /* 0x0000001269008c0c */ /* 0x040fe2000bfc6270 */
[----:B------:R-:W-:Y:S01]  /*c4d0*/  @!P0 VIADD R32, R105, 0x1 ;  /* 0x0000000169208836 */ /* 0x000fe20000000000 */
[----:B------:R-:W-:Y:S02]  /*c4e0*/  @!P0 FSEL R62, R62, RZ, !P2 ;  /* 0x000000ff3e3e8208 */ /* 0x000fe40005000000 */
[----:B------:R-:W5:Y:S01]  /*c4f0*/  LDG.E.128.CONSTANT R80, desc[UR14][R80.64] ;  /* 0x0000000e50507981 */ /* 0x000f62000c1e9d00 */
        /* <DEDUP_REMOVED lines=9> */
[----:B------:R-:W-:-:S03]  /*c590*/  FMUL.FTZ R73, R37, R73 ;  /* 0x0000004925497220 */ /* 0x000fc60000410000 */
[----:B------:R-:W5:Y:S01]  /*c5a0*/  LDG.E.128.CONSTANT R32, desc[UR14][R32.64] ;  /* 0x0000000e20207981 */ /* 0x000f62000c1e9d00 */
[----:B------:R-:W-:Y:S01]  /*c5b0*/  FFMA.FTZ R70, R38, R70, R69 ;  /* 0x0000004626467223 */ /* 0x000fe20000010045 */
[----:B------:R-:W-:Y:S02]  /*c5c0*/  @!P0 ISETP.GE.AND P2, PT, R105, UR18, PT ;  /* 0x0000001269008c0c */ /* 0x000fe4000bf46270 */
[----:B------:R-:W-:Y:S02]  /*c5d0*/  @!P0 FSEL R57, R57, RZ, !P5 ;  /* 0x000000ff39398208 */ /* 0x000fe40006800000 */
        /* <DEDUP_REMOVED lines=8> */
[----:B------:R-:W-:Y:S02]  /*c660*/  @!P0 VIADD R73, R105, 0x2 ;  /* 0x0000000269498836 */ /* 0x000fe40000000000 */
[----:B------:R-:W-:Y:S01]  /*c670*/  FMUL.FTZ R65, R37, R65 ;  /* 0x0000004125417220 */ /* 0x000fe20000410000 */
[----:B------:R-:W5:Y:S01]  /*c680*/  LDG.E.128.CONSTANT R68, desc[UR14][R68.64] ;  /* 0x0000000e44447981 */ /* 0x000f62000c1e9d00 */
[----:B------:R-:W-:Y:S02]  /*c690*/  IADD3 R72, P2, R97, R162, RZ ;  /* 0x000000a261487210 */ /* 0x000fe40007f5e0ff */
[----:B------:R-:W-:Y:S01]  /*c6a0*/  @!P0 ISETP.GE.AND P5, PT, R73, UR18, PT ;  /* 0x0000001249008c0c */ /* 0x000fe2000bfa6270 */
[----:B------:R-:W-:Y:S01]  /*c6b0*/  FFMA.FTZ R73, R36, R64, R65 ;  /* 0x0000004024497223 */ /* 0x000fe20000010041 */
[----:B------:R-:W-:-:S02]  /*c6c0*/  LEA.HI.X.SX32 R65, R97, R145, 0x1, P2 ;  /* 0x0000009161417211 */ /* 0x000fc400010f0eff */
[----:B------:R-:W-:Y:S01]  /*c6d0*/  LEA R64, P2, R72, UR12, 0x2 ;  /* 0x0000000c48407c11 */ /* 0x000fe2000f8410ff */
[----:B------:R-:W-:-:S03]  /*c6e0*/  FFMA.FTZ R158, R38, R66, R73 ;  /* 0x00000042269e7223 */ /* 0x000fc60000010049 */
[----:B------:R-:W-:Y:S01]  /*c6f0*/  LEA.HI.X R65, R72, UR13, R65, 0x2, P2 ;  /* 0x0000000d48417c11 */ /* 0x000fe200090f1441 */
[----:B------:R-:W-:Y:S01]  /*c700*/  FFMA.FTZ R158, R39, R67, R158 ;  /* 0x00000043279e7223 */ /* 0x000fe2000001009e */
[----:B------:R-:W-:-:S04]  /*c710*/  FMUL.FTZ R77, R37, R77 ;  /* 0x0000004d254d7220 */ /* 0x000fc80000410000 */
[----:B------:R-:W5:Y:S01]  /*c720*/  LDG.E.128.CONSTANT R64, desc[UR14][R64.64] ;  /* 0x0000000e40407981 */ /* 0x000f62000c1e9d00 */
[----:B------:R-:W-:Y:S01]  /*c730*/  IADD3 R72, P2, R98, R162, RZ ;  /* 0x000000a262487210 */ /* 0x000fe20007f5e0ff */
[----:B------:R-:W-:Y:S01]  /*c740*/  FFMA.FTZ R77, R36, R76, R77 ;  /* 0x0000004c244d7223 */ /* 0x000fe2000001004d */
[----:B------:R-:W-:Y:S02]  /*c750*/  @!P0 FSEL R53, R53, RZ, !P6 ;  /* 0x000000ff35358208 */ /* 0x000fe40007000000 */
[----:B------:R-:W-:Y:S02]  /*c760*/  LEA R76, P6, R72, UR12, 0x2 ;  /* 0x0000000c484c7c11 */ /* 0x000fe4000f8c10ff */
[----:B------:R-:W-:Y:S01]  /*c770*/  LEA.HI.X.SX32 R73, R98, R145, 0x1, P2 ;  /* 0x0000009162497211 */ /* 0x000fe200010f0eff */
[----:B------:R-:W-:-:S03]  /*c780*/  FFMA.FTZ R78, R38, R78, R77 ;  /* 0x0000004e264e7223 */ /* 0x000fc6000001004d */
[----:B------:R-:W-:Y:S01]  /*c790*/  LEA.HI.X R77, R72, UR13, R73, 0x2, P6 ;  /* 0x0000000d484d7c11 */ /* 0x000fe2000b0f1449 */
[----:B------:R-:W-:Y:S01]  /*c7a0*/  FFMA.FTZ R155, R39, R79, R78 ;  /* 0x0000004f279b7223 */ /* 0x000fe2000001004e */
[C---:B------:R-:W-:Y:S01]  /*c7b0*/  FMUL.FTZ R53, R37.reuse, R53 ;  /* 0x0000003525357220 */ /* 0x040fe20000410000 */
[----:B------:R-:W-:-:S03]  /*c7c0*/  FMUL.FTZ R57, R37, R57 ;  /* 0x0000003925397220 */ /* 0x000fc60000410000 */
[----:B------:R-:W5:Y:S01]  /*c7d0*/  LDG.E.128.CONSTANT R76, desc[UR14][R76.64] ;  /* 0x0000000e4c4c7981 */ /* 0x000f62000c1e9d00 */
[C---:B------:R-:W-:Y:S01]  /*c7e0*/  FFMA.FTZ R53, R36.reuse, R52, R53 ;  /* 0x0000003424357223 */ /* 0x040fe20000010035 */
[----:B------:R-:W-:Y:S01]  /*c7f0*/  IADD3 R52, P6, R99, R162, RZ ;  /* 0x000000a263347210 */ /* 0x000fe20007fde0ff */
[----:B------:R-:W-:Y:S01]  /*c800*/  FFMA.FTZ R57, R36, R56, R57 ;  /* 0x0000003824397223 */ /* 0x000fe20000010039 */
[----:B------:R-:W-:Y:S01]  /*c810*/  @!P0 VIADD R56, R105, 0x1 ;  /* 0x0000000169388836 */ /* 0x000fe20000000000 */
[----:B------:R-:W-:Y:S02]  /*c820*/  @!P0 FSEL R58, R58, RZ, !P4 ;  /* 0x000000ff3a3a8208 */ /* 0x000fe40006000000 */
[----:B------:R-:W-:Y:S02]  /*c830*/  LEA R72, P4, R52, UR12, 0x2 ;  /* 0x0000000c34487c11 */ /* 0x000fe4000f8810ff */
[----:B------:R-:W-:Y:S01]  /*c840*/  LEA.HI.X.SX32 R73, R99, R145, 0x1, P6 ;  /* 0x0000009163497211 */ /* 0x000fe200030f0eff */
[----:B------:R-:W-:Y:S01]  /*c850*/  @!P0 VIADD R74, R105, 0x3 ;  /* 0x00000003694a8836 */ /* 0x000fe20000000000 */
[----:B------:R-:W-:-:S02]  /*c860*/  @!P0 ISETP.GE.AND P6, PT, R56, UR18, PT ;  /* 0x0000001238008c0c */ /* 0x000fc4000bfc6270 */
[----:B------:R-:W-:Y:S02]  /*c870*/  LEA.HI.X R73, R52, UR13, R73, 0x2, P4 ;  /* 0x0000000d34497c11 */ /* 0x000fe4000a0f1449 */
[----:B------:R-:W-:Y:S01]  /*c880*/  @!P0 FSEL R54, R54, RZ, !P5 ;  /* 0x000000ff36368208 */ /* 0x000fe20006800000 */
[----:B------:R-:W-:Y:S01]  /*c890*/  FFMA.FTZ R156, R39, R75, R156 ;  /* 0x0000004b279c7223 */ /* 0x000fe2000001009c */
[----:B------:R-:W-:Y:S02]  /*c8a0*/  @!P0 ISETP.GE.AND P5, PT, R105, UR18, PT ;  /* 0x0000001269008c0c */ /* 0x000fe4000bfa6270 */
[----:B------:R-:W-:Y:S02]  /*c8b0*/  @!P0 FSEL R49, R49, RZ, !P6 ;  /* 0x000000ff31318208 */ /* 0x000fe40007000000 */
[----:B------:R-:W-:Y:S02]  /*c8c0*/  @!P0 ISETP.GE.AND P2, PT, R74, UR18, PT ;  /* 0x000000124a008c0c */ /* 0x000fe4000bf46270 */
[----:B------:R-:W5:Y:S01]  /*c8d0*/  LDG.E.128.CONSTANT R72, desc[UR14][R72.64] ;  /* 0x0000000e48487981 */ /* 0x000f62000c1e9d00 */
[----:B------:R-:W-:Y:S01]  /*c8e0*/  @!P0 VIADD R52, R105, 0x2 ;  /* 0x0000000269348836 */ /* 0x000fe20000000000 */
[----:B------:R-:W-:Y:S01]  /*c8f0*/  @!P0 FSEL R48, R48, RZ, !P5 ;  /* 0x000000ff30308208 */ /* 0x000fe20006800000 */
[----:B------:R-:W-:Y:S01]  /*c900*/  FFMA.FTZ R164, R38, R54, R53 ;  /* 0x0000003626a47223 */ /* 0x000fe20000010035 */
        /* <DEDUP_REMOVED lines=11> */
[----:B------:R-:W-:Y:S02]  /*c9c0*/  @!P0 FSEL R59, R59, RZ, !P1 ;  /* 0x000000ff3b3b8208 */ /* 0x000fe40004800000 */
[----:B------:R-:W5:Y:S01]  /*c9d0*/  LDG.E.128.CONSTANT R52, desc[UR14][R52.64] ;  /* 0x0000000e34347981 */ /* 0x000f62000c1e9d00 */
[----:B------:R-:W-:Y:S01]  /*c9e0*/  FMUL.FTZ R61, R37, R61 ;  /* 0x0000003d253d7220 */ /* 0x000fe20000410000 */
        /* <DEDUP_REMOVED lines=9> */
[----:B------:R-:W-:Y:S02]  /*ca80*/  LEA.HI.X R57, R57, UR13, R60, 0x2, P4 ;  /* 0x0000000d39397c11 */ /* 0x000fe4000a0f143c */
[----:B------:R-:W-:Y:S01]  /*ca90*/  LEA R60, P3, R58, UR12, 0x2 ;  /* 0x0000000c3a3c7c11 */ /* 0x000fe2000f8610ff */
[----:B------:R-:W-:-:S03]  /*caa0*/  FFMA.FTZ R62, R38, R62, R61 ;  /* 0x0000003e263e7223 */ /* 0x000fc6000001003d */
[----:B------:R-:W-:Y:S01]  /*cab0*/  LEA.HI.X R61, R58, UR13, R59, 0x2, P3 ;  /* 0x0000000d3a3d7c11 */ /* 0x000fe200098f143b */
[----:B------:R-:W-:Y:S01]  /*cac0*/  FFMA.FTZ R48, R39, R63, R62 ;  /* 0x0000003f27307223 */ /* 0x000fe2000001003e */
[----:B------:R-:W5:Y:S01]  /*cad0*/  LDG.E.128.CONSTANT R56, desc[UR14][R56.64] ;  /* 0x0000000e38387981 */ /* 0x000f62000c1e9d00 */
[----:B------:R-:W-:Y:S01]  /*cae0*/  FMUL.FTZ R85, R37, R85 ;  /* 0x0000005525557220 */ /* 0x000fe20000410000 */
[----:B------:R-:W-:-:S03]  /*caf0*/  IADD3 R62, P2, R103, R162, RZ ;  /* 0x000000a2673e7210 */ /* 0x000fc60007f5e0ff */
[----:B------:R-:W-:Y:S01]  /*cb00*/  FFMA.FTZ R85, R36, R84, R85 ;  /* 0x0000005424557223 */ /* 0x000fe20000010055 */
[----:B------:R-:W-:Y:S02]  /*cb10*/  LEA.HI.X.SX32 R63, R103, R145, 0x1, P2 ;  /* 0x00000091673f7211 */ /* 0x000fe400010f0eff */
[----:B------:R-:W-:Y:S01]  /*cb20*/  LEA R84, P3, R62, UR12, 0x2 ;  /* 0x0000000c3e547c11 */ /* 0x000fe2000f8610ff */
[----:B------:R-:W-:-:S03]  /*cb30*/  FFMA.FTZ R86, R38, R86, R85 ;  /* 0x0000005626567223 */ /* 0x000fc60000010055 */
[----:B------:R-:W-:Y:S02]  /*cb40*/  LEA.HI.X R85, R62, UR13, R63, 0x2, P3 ;  /* 0x0000000d3e557c11 */ /* 0x000fe400098f143f */
[----:B------:R-:W5:Y:S01]  /*cb50*/  LDG.E.128.CONSTANT R60, desc[UR14][R60.64] ;  /* 0x0000000e3c3c7981 */ /* 0x000f62000c1e9d00 */
[----:B------:R-:W-:Y:S01]  /*cb60*/  FMUL.FTZ R89, R37, R89 ;  /* 0x0000005925597220 */ /* 0x000fe20000410000 */
[----:B------:R-:W-:-:S03]  /*cb70*/  IADD3 R162, P1, R104, R162, RZ ;  /* 0x000000a268a27210 */ /* 0x000fc60007f3e0ff */
[----:B------:R-:W-:Y:S01]  /*cb80*/  FFMA.FTZ R89, R36, R88, R89 ;  /* 0x0000005824597223 */ /* 0x000fe20000010059 */
[----:B------:R-:W-:Y:S01]  /*cb90*/  LEA.HI.X.SX32 R145, R104, R145, 0x1, P1 ;  /* 0x0000009168917211 */ /* 0x000fe200008f0eff */
[C---:B------:R-:W-:Y:S01]  /*cba0*/  FFMA.FTZ R157, R39.reuse, R87, R86 ;  /* 0x00000057279d7223 */ /* 0x040fe20000010056 */
[----:B------:R-:W-:Y:S01]  /*cbb0*/  LEA R88, P1, R162, UR12, 0x2 ;  /* 0x0000000ca2587c11 */ /* 0x000fe2000f8210ff */
[----:B------:R-:W-:Y:S01]  /*cbc0*/  FFMA.FTZ R90, R38, R90, R89 ;  /* 0x0000005a265a7223 */ /* 0x000fe20000010059 */
[----:B------:R-:W5:Y:S02]  /*cbd0*/  LDG.E.128.CONSTANT R84, desc[UR14][R84.64] ;  /* 0x0000000e54547981 */ /* 0x000f64000c1e9d00 */
[----:B------:R-:W-:Y:S01]  /*cbe0*/  LEA.HI.X R89, R162, UR13, R145, 0x2, P1 ;  /* 0x0000000da2597c11 */ /* 0x000fe200088f1491 */
[----:B------:R-:W-:Y:S01]  /*cbf0*/  FFMA.FTZ R151, R39, R91, R90 ;  /* 0x0000005b27977223 */ /* 0x000fe2000001005a */
[----:B------:R-:W-:-:S05]  /*cc00*/  @!P0 VIADD R90, R105, 0x3 ;  /* 0x00000003695a8836 */ /* 0x000fca0000000000 */
[----:B------:R-:W-:Y:S02]  /*cc10*/  @!P0 ISETP.GE.AND P1, PT, R90, UR18, PT ;  /* 0x000000125a008c0c */ /* 0x000fe4000bf26270 */
[----:B------:R-:W5:Y:S02]  /*cc20*/  LDG.E.128.CONSTANT R88, desc[UR14][R88.64] ;  /* 0x0000000e58587981 */ /* 0x000f64000c1e9d00 */
[----:B------:R-:W-:-:S05]  /*cc30*/  @!P0 FSEL R51, R51, RZ, !P1 ;  /* 0x000000ff33338208 */ /* 0x000fca0004800000 */
[----:B------:R-:W-:Y:S01]  /*cc40*/  FFMA.FTZ R51, R39, R51, R50 ;  /* 0x0000003327337223 */ /* 0x000fe20000010032 */
        /* <DEDUP_REMOVED lines=8> */
[C---:B------:R-:W-:Y:S01]  /*ccd0*/  @!P0 VIADD R50, R105.reuse, 0x2 ;  /* 0x0000000269328836 */ /* 0x040fe20000000000 */
[----:B------:R-:W-:-:S04]  /*cce0*/  @!P0 ISETP.GE.AND P3, PT, R105, UR18, PT ;  /* 0x0000001269008c0c */ /* 0x000fc8000bf66270 */
[----:B------:R-:W-:Y:S01]  /*ccf0*/  @!P0 ISETP.GE.AND P2, PT, R50, UR18, PT ;  /* 0x0000001232008c0c */ /* 0x000fe2000bf46270 */
[----:B------:R-:W-:Y:S01]  /*cd00*/  @!P0 VIADD R50, R105, 0x3 ;  /* 0x0000000369328836 */ /* 0x000fe20000000000 */
[----:B--2---:R-:W-:-:S04]  /*cd10*/  @!P0 FSEL R44, R44, RZ, !P3 ;  /* 0x000000ff2c2c8208 */ /* 0x004fc80005800000 */
        /* <DEDUP_REMOVED lines=10> */
[----:B---3--:R-:W-:Y:S02]  /*cdc0*/  @!P0 FSEL R40, R40, RZ, !P6 ;  /* 0x000000ff28288208 */ /* 0x008fe40007000000 */
        /* <DEDUP_REMOVED lines=10> */
[----:B----4-:R-:W-:Y:S02]  /*ce70*/  @!P0 FSEL R92, R92, RZ, !P3 ;  /* 0x000000ff5c5c8208 */ /* 0x010fe40005800000 */
        /* <DEDUP_REMOVED lines=10> */
[----:B-----5:R-:W-:Y:S02]  /*cf20*/  @!P0 FSEL R24, R24, RZ, !P6 ;  /* 0x000000ff18188208 */ /* 0x020fe40007000000 */
        /* <DEDUP_REMOVED lines=121> */
[----:B------:R-:W-:-:S02]  /*d6c0*/  @!P0 ISETP.GE.AND P5, PT, R105, UR18, PT ;  /* 0x0000001269008c0c */ /* 0x000fc4000bfa6270 */
        /* <DEDUP_REMOVED lines=104> */
.L_x_27632:
[----:B------:R-:W-:Y:S05]  /*dd50*/  BSYNC B1 ;  /* 0x0000000000017941 */ /* 0x000fea0003800000 */
.L_x_27631:
[----:B------:R-:W-:-:S05]  /*dd60*/  VIADD R146, R146, 0x4 ;  /* 0x0000000492927836 */ /* 0x000fca0000000000 */
[----:B------:R-:W-:-:S13]  /*dd70*/  ISETP.GE.AND P0, PT, R146, UR11, PT ;  /* 0x0000000b92007c0c */ /* 0x000fda000bf06270 */
[----:B------:R-:W-:Y:S05]  /*dd80*/  @!P0 BRA `(.L_x_27633) ;  /* 0xffffffd0008c8947 */ /* 0x000fea000383ffff */
.L_x_27630:
[----:B------:R-:W-:Y:S05]  /*dd90*/  BSYNC B0 ;  /* 0x0000000000007941 */ /* 0x000fea0003800000 */
.L_x_27629:
[----:B------:R-:W0:Y:S01]  /*dda0*/  SHFL.BFLY PT, R5, R114, 0x2, 0x1f ;  /* 0x0c401f0072057f89 */ /* 0x000e2200000e0000 */
[----:B------:R-:W-:Y:S01]  /*ddb0*/  LOP3.LUT P0, RZ, R2, 0x3, RZ, 0xc0, !PT ;  /* 0x0000000302ff7812 */ /* 0x000fe2000780c0ff */
[----:B------:R-:W-:Y:S01]  /*ddc0*/  BSSY B0, `(.L_x_27634) ;  /* 0x00000af000007945 */ /* 0x000fe20003800000 */
[----:B------:R-:W-:Y:S01]  /*ddd0*/  IMAD.SHL.U32 R3, R3, 0x100, RZ ;  /* 0x0000010003037824 */ /* 0x000fe200078e00ff */
[----:B------:R-:W5:Y:S04]  /*dde0*/  SHFL.BFLY PT, R19, R128, 0x2, 0x1f ;  /* 0x0c401f0080137f89 */ /* 0x000f6800000e0000 */
[----:B------:R-:W1:Y:S04]  /*ddf0*/  SHFL.BFLY PT, R0, R113, 0x2, 0x1f ;  /* 0x0c401f0071007f89 */ /* 0x000e6800000e0000 */
[----:B------:R-:W2:Y:S04]  /*de00*/  SHFL.BFLY PT, R6, R115, 0x2, 0x1f ;  /* 0x0c401f0073067f89 */ /* 0x000ea800000e0000 */
[----:B------:R-:W3:Y:S04]  /*de10*/  SHFL.BFLY PT, R7, R116, 0x2, 0x1f ;  /* 0x0c401f0074077f89 */ /* 0x000ee800000e0000 */
        /* <DEDUP_REMOVED lines=10> */
[----:B------:R-:W3:Y:S01]  /*dec0*/  SHFL.BFLY PT, R13, R122, 0x2, 0x1f ;  /* 0x0c401f007a0d7f89 */ /* 0x000ee200000e0000 */
[----:B----4-:R-:W-:-:S03]  /*ded0*/  FADD.FTZ R8, R8, R117 ;  /* 0x0000007508087221 */ /* 0x010fc60000010000 */
[----:B------:R-:W4:Y:S04]  /*dee0*/  SHFL.BFLY PT, R15, R124, 0x2, 0x1f ;  /* 0x0c401f007c0f7f89 */ /* 0x000f2800000e0000 */
[----:B------:R-:W4:Y:S01]  /*def0*/  SHFL.BFLY PT, R17, R126, 0x2, 0x1f ;  /* 0x0c401f007e117f89 */ /* 0x000f2200000e0000 */
[----:B0-----:R-:W-:Y:S01]  /*df00*/  FADD.FTZ R118, R9, R118 ;  /* 0x0000007609767221 */ /* 0x001fe20000010000 */
[----:B------:R-:W0:Y:S01]  /*df10*/  S2R R19, SR_TID.X ;  /* 0x0000000000137919 */ /* 0x000e220000002100 */
[----:B-----5:R-:W-:Y:S01]  /*df20*/  FADD.FTZ R10, R10, R119 ;  /* 0x000000770a0a7221 */ /* 0x020fe20000010000 */
        /* <DEDUP_REMOVED lines=12> */
[----:B-----5:R-:W-:-:S03]  /*dff0*/  FADD.FTZ R12, R12, R121 ;  /* 0x000000790c0c7221 */ /* 0x020fc60000010000 */
[----:B------:R-:W5:Y:S01]  /*e000*/  SHFL.BFLY PT, R7, R4, 0x1, 0x1f ;  /* 0x0c201f0004077f89 */ /* 0x000f6200000e0000 */
[----:B-1----:R-:W-:-:S03]  /*e010*/  FADD.FTZ R14, R14, R123 ;  /* 0x0000007b0e0e7221 */ /* 0x002fc60000010000 */
[----:B------:R-:W1:Y:S01]  /*e020*/  SHFL.BFLY PT, R11, R116, 0x1, 0x1f ;  /* 0x0c201f00740b7f89 */ /* 0x000e6200000e0000 */
[----:B--2---:R-:W-:Y:S01]  /*e030*/  FADD.FTZ R132, R23, R132 ;  /* 0x0000008417847221 */ /* 0x004fe20000010000 */
[----:B0-----:R-:W-:Y:S02]  /*e040*/  LOP3.LUT R23, R19, 0xffffffc0, RZ, 0xc0, !PT ;  /* 0xffffffc013177812 */ /* 0x001fe400078ec0ff */
[----:B------:R-:W0:Y:S01]  /*e050*/  SHFL.BFLY PT, R20, R129, 0x2, 0x1f ;  /* 0x0c401f0081147f89 */ /* 0x000e2200000e0000 */
[----:B---3--:R-:W-:Y:S01]  /*e060*/  FADD.FTZ R0, R0, R5 ;  /* 0x0000000500007221 */ /* 0x008fe20000010000 */
[----:B------:R-:W-:Y:S02]  /*e070*/  ISETP.NE.OR P1, PT, R23, 0x40, P0 ;  /* 0x000000401700780c */ /* 0x000fe40000725670 */
[----:B------:R-:W2:Y:S01]  /*e080*/  SHFL.BFLY PT, R22, R131, 0x2, 0x1f ;  /* 0x0c401f0083167f89 */ /* 0x000ea200000e0000 */
[----:B----4-:R-:W-:-:S03]  /*e090*/  FADD.FTZ R16, R16, R125 ;  /* 0x0000007d10107221 */ /* 0x010fc60000010000 */
[----:B------:R-:W3:Y:S01]  /*e0a0*/  SHFL.BFLY PT, R13, R8, 0x1, 0x1f ;  /* 0x0c201f00080d7f89 */ /* 0x000ee200000e0000 */
[----:B------:R-:W-:-:S03]  /*e0b0*/  FADD.FTZ R5, R6, R9 ;  /* 0x0000000906057221 */ /* 0x000fc60000010000 */
[----:B------:R-:W4:Y:S01]  /*e0c0*/  SHFL.BFLY PT, R24, R133, 0x2, 0x1f ;  /* 0x0c401f0085187f89 */ /* 0x000f2200000e0000 */
[----:B------:R-:W-:-:S03]  /*e0d0*/  FADD.FTZ R18, R18, R127 ;  /* 0x0000007f12127221 */ /* 0x000fc60000010000 */
        /* <DEDUP_REMOVED lines=29> */
[----:B-----5:R-:W-:Y:S01]  /*e2b0*/  FADD.FTZ R142, R33, R142 ;  /* 0x0000008e218e7221 */ /* 0x020fe20000010000 */
[----:B-1----:R-:W-:Y:S02]  /*e2c0*/  FADD.FTZ R34, R34, R143 ;  /* 0x0000008f22227221 */ /* 0x002fe40000010000 */
[----:B------:R-:W1:Y:S01]  /*e2d0*/  SHFL.BFLY PT, R13, R122, 0x1, 0x1f ;  /* 0x0c201f007a0d7f89 */ /* 0x000e6200000e0000 */
[----:B0-----:R-:W-:-:S03]  /*e2e0*/  FADD.FTZ R144, R35, R144 ;  /* 0x0000009023907221 */ /* 0x001fc60000010000 */
[----:B------:R-:W-:Y:S01]  /*e2f0*/  SHFL.BFLY PT, R23, R126, 0x1, 0x1f ;  /* 0x0c201f007e177f89 */ /* 0x000fe200000e0000 */
[----:B--2---:R-:W-:-:S03]  /*e300*/  FADD.FTZ R8, R118, R15 ;  /* 0x0000000f76087221 */ /* 0x004fc60000010000 */
[----:B------:R-:W-:Y:S01]  /*e310*/  SHFL.BFLY PT, R25, R18, 0x1, 0x1f ;  /* 0x0c201f0012197f89 */ /* 0x000fe200000e0000 */
[----:B---3--:R-:W-:-:S03]  /*e320*/  FADD.FTZ R9, R10, R17 ;  /* 0x000000110a097221 */ /* 0x008fc60000010000 */
[----:B------:R-:W0:Y:S01]  /*e330*/  SHFL.BFLY PT, R15, R14, 0x1, 0x1f ;  /* 0x0c201f000e0f7f89 */ /* 0x000e2200000e0000 */
[----:B----4-:R-:W-:-:S03]  /*e340*/  FADD.FTZ R10, R120, R21 ;  /* 0x00000015780a7221 */ /* 0x010fc60000010000 */
[----:B------:R-:W2:Y:S01]  /*e350*/  SHFL.BFLY PT, R17, R124, 0x1, 0x1f ;  /* 0x0c201f007c117f89 */ /* 0x000ea200000e0000 */
[----:B------:R-:W-:-:S03]  /*e360*/  FADD.FTZ R11, R12, R11 ;  /* 0x0000000b0c0b7221 */ /* 0x000fc60000010000 */
[----:B------:R-:W3:Y:S04]  /*e370*/  SHFL.BFLY PT, R21, R16, 0x1, 0x1f ;  /* 0x0c201f0010157f89 */ /* 0x000ee800000e0000 */
[----:B------:R-:W4:Y:S01]  /*e380*/  SHFL.BFLY PT, R27, R128, 0x1, 0x1f ;  /* 0x0c201f00801b7f89 */ /* 0x000f2200000e0000 */
[----:B-1----:R-:W-:-:S03]  /*e390*/  FADD.FTZ R12, R122, R13 ;  /* 0x0000000d7a0c7221 */ /* 0x002fc60000010000 */
[----:B------:R-:W1:Y:S04]  /*e3a0*/  SHFL.BFLY PT, R29, R20, 0x1, 0x1f ;  /* 0x0c201f00141d7f89 */ /* 0x000e6800000e0000 */
[----:B------:R-:W5:Y:S04]  /*e3b0*/  SHFL.BFLY PT, R31, R130, 0x1, 0x1f ;  /* 0x0c201f00821f7f89 */ /* 0x000f6800000e0000 */
[----:B------:R-:W5:Y:S01]  /*e3c0*/  SHFL.BFLY PT, R33, R22, 0x1, 0x1f ;  /* 0x0c201f0016217f89 */ /* 0x000f6200000e0000 */
[----:B0-----:R-:W-:-:S03]  /*e3d0*/  FADD.FTZ R13, R14, R15 ;  /* 0x0000000f0e0d7221 */ /* 0x001fc60000010000 */
[----:B------:R-:W0:Y:S01]  /*e3e0*/  SHFL.BFLY PT, R35, R132, 0x1, 0x1f ;  /* 0x0c201f0084237f89 */ /* 0x000e2200000e0000 */
[----:B--2---:R-:W-:Y:S01]  /*e3f0*/  FADD.FTZ R14, R124, R17 ;  /* 0x000000117c0e7221 */ /* 0x004fe20000010000 */
[----:B------:R-:W-:Y:S02]  /*e400*/  FADD.FTZ R17, R18, R25 ;  /* 0x0000001912117221 */ /* 0x000fe40000010000 */
[----:B------:R-:W2:Y:S01]  /*e410*/  SHFL.BFLY PT, R37, R24, 0x1, 0x1f ;  /* 0x0c201f0018257f89 */ /* 0x000ea200000e0000 */
[----:B---3--:R-:W-:Y:S01]  /*e420*/  FADD.FTZ R15, R16, R21 ;  /* 0x00000015100f7221 */ /* 0x008fe20000010000 */
[----:B------:R-:W-:Y:S02]  /*e430*/  FADD.FTZ R16, R126, R23 ;  /* 0x000000177e107221 */ /* 0x000fe40000010000 */
[----:B------:R-:W3:Y:S01]  /*e440*/  SHFL.BFLY PT, R39, R134, 0x1, 0x1f ;  /* 0x0c201f0086277f89 */ /* 0x000ee200000e0000 */
[----:B----4-:R-:W-:-:S03]  /*e450*/  FADD.FTZ R18, R128, R27 ;  /* 0x0000001b80127221 */ /* 0x010fc60000010000 */
[----:B------:R-:W4:Y:S01]  /*e460*/  SHFL.BFLY PT, R41, R26, 0x1, 0x1f ;  /* 0x0c201f001a297f89 */ /* 0x000f2200000e0000 */
[----:B-1----:R-:W-:-:S03]  /*e470*/  FADD.FTZ R20, R20, R29 ;  /* 0x0000001d14147221 */ /* 0x002fc60000010000 */
[----:B------:R-:W1:Y:S01]  /*e480*/  SHFL.BFLY PT, R43, R136, 0x1, 0x1f ;  /* 0x0c201f00882b7f89 */ /* 0x000e6200000e0000 */
[----:B-----5:R-:W-:-:S03]  /*e490*/  FADD.FTZ R21, R130, R31 ;  /* 0x0000001f82157221 */ /* 0x020fc60000010000 */
[----:B------:R-:W5:Y:S01]  /*e4a0*/  SHFL.BFLY PT, R45, R28, 0x1, 0x1f ;  /* 0x0c201f001c2d7f89 */ /* 0x000f6200000e0000 */
[----:B------:R-:W-:-:S03]  /*e4b0*/  FADD.FTZ R22, R22, R33 ;  /* 0x0000002116167221 */ /* 0x000fc60000010000 */
[----:B------:R-:W5:Y:S01]  /*e4c0*/  SHFL.BFLY PT, R47, R138, 0x1, 0x1f ;  /* 0x0c201f008a2f7f89 */ /* 0x000f6200000e0000 */
        /* <DEDUP_REMOVED lines=10> */
[----:B-----5:R-:W-:-:S03]  /*e570*/  FADD.FTZ R28, R28, R45 ;  /* 0x0000002d1c1c7221 */ /* 0x020fc60000010000 */
[----:B------:R-:W5:Y:S01]  /*e580*/  SHFL.BFLY PT, R59, R144, 0x1, 0x1f ;  /* 0x0c201f00903b7f89 */ /* 0x000f6200000e0000 */
[----:B------:R-:W-:Y:S01]  /*e590*/  FADD.FTZ R29, R138, R47 ;  /* 0x0000002f8a1d7221 */ /* 0x000fe20000010000 */
[----:B------:R-:W-:Y:S01]  /*e5a0*/  BAR.SYNC.DEFER_BLOCKING 0x0 ;  /* 0x0000000000007b1d */ /* 0x000fe20000010000 */
[----:B0-----:R-:W-:Y:S01]  /*e5b0*/  FADD.FTZ R30, R30, R49 ;  /* 0x000000311e1e7221 */ /* 0x001fe20000010000 */
[----:B--2---:R-:W-:Y:S01]  /*e5c0*/  FADD.FTZ R31, R140, R51 ;  /* 0x000000338c1f7221 */ /* 0x004fe20000010000 */
[----:B---3--:R-:W-:Y:S01]  /*e5d0*/  FADD.FTZ R32, R32, R53 ;  /* 0x0000003520207221 */ /* 0x008fe20000010000 */
[----:B----4-:R-:W-:Y:S01]  /*e5e0*/  FADD.FTZ R33, R142, R55 ;  /* 0x000000378e217221 */ /* 0x010fe20000010000 */
[----:B-1----:R-:W-:Y:S01]  /*e5f0*/  FADD.FTZ R34, R34, R57 ;  /* 0x0000003922227221 */ /* 0x002fe20000010000 */
        /* <DEDUP_REMOVED lines=43> */
.L_x_27635:
[----:B------:R-:W-:Y:S05]  /*e8b0*/  BSYNC B0 ;  /* 0x0000000000007941 */ /* 0x000fea0003800000 */
.L_x_27634:
        /* <DEDUP_REMOVED lines=77> */
.L_x_27637:
[----:B------:R-:W-:Y:S05]  /*ed90*/  BSYNC B0 ;  /* 0x0000000000007941 */ /* 0x000fea0003800000 */
.L_x_27636:
[----:B------:R-:W-:Y:S01]  /*eda0*/  BAR.SYNC.DEFER_BLOCKING 0x0 ;  /* 0x0000000000007b1d */ /* 0x000fe20000010000 */
[----:B------:R-:W-:Y:S01]  /*edb0*/  ISETP.NE.OR P1, PT, R68, 0x20, P0 ;  /* 0x000000204400780c */ /* 0x000fe20000725670 */
[----:B------:R-:W-:-:S04]  /*edc0*/  VIADD R38, R19, 0x1f ;  /* 0x0000001f13267836 */ /* 0x000fc80000000000 */
        /* <DEDUP_REMOVED lines=42> */
.L_x_27639:
[----:B------:R-:W-:Y:S05]  /*f070*/  BSYNC B0 ;  /* 0x0000000000007941 */ /* 0x000fea0003800000 */
.L_x_27638:
        /* <DEDUP_REMOVED lines=77> */
.L_x_27641:
[----:B------:R-:W-:Y:S05]  /*f550*/  BSYNC B0 ;  /* 0x0000000000007941 */ /* 0x000fea0003800000 */
.L_x_27640:
[----:B------:R-:W-:Y:S06]  /*f560*/  BAR.SYNC.DEFER_BLOCKING 0x0 ;  /* 0x0000000000007b1d */ /* 0x000fec0000010000 */
[----:B------:R-:W-:Y:S05]  /*f570*/  @P2 EXIT ;  /* 0x000000000000294d */ /* 0x000fea0003800000 */
[----:B------:R-:W-:Y:S05]  /*f580*/  @P0 EXIT ;  /* 0x000000000000094d */ /* 0x000fea0003800000 */
[----:B------:R-:W2:Y:S01]  /*f590*/  S2UR UR5, SR_CTAID.X ;  /* 0x00000000000579c3 */ /* 0x000ea20000002500 */
[----:B------:R-:W-:Y:S01]  /*f5a0*/  ULDC UR4, c[0x0][0xc] ;  /* 0x0000030000047ab9 */ /* 0x000fe20000000800 */
[----:B------:R-:W-:Y:S01]  /*f5b0*/  SHF.R.S32.HI R3, RZ, 0x1f, R2 ;  /* 0x0000001fff037819 */ /* 0x000fe20000011402 */
[----:B------:R-:W-:Y:S01]  /*f5c0*/  UIMAD UR4, UR17, UR4, URZ ;  /* 0x00000004110472a4 */ /* 0x000fe2000f8e023f */
[----:B------:R-:W-:Y:S02]  /*f5d0*/  ULDC UR6, c[0x0][0x14] ;  /* 0x0000050000067ab9 */ /* 0x000fe40000000800 */
[----:B------:R-:W-:Y:S02]  /*f5e0*/  LEA.HI R3, R3, R2, RZ, 0x2 ;  /* 0x0000000203037211 */ /* 0x000fe400078f10ff */
[----:B------:R-:W3:Y:S02]  /*f5f0*/  S2UR UR7, SR_CTAID.Z ;  /* 0x00000000000779c3 */ /* 0x000ee40000002700 */
[----:B------:R-:W-:-:S05]  /*f600*/  SHF.R.S32.HI R19, RZ, 0x2, R3 ;  /* 0x00000002ff137819 */ /* 0x000fca0000011403 */
[C---:B------:R-:W-:Y:S02]  /*f610*/  VIADD R3, R19.reuse, 0x10 ;  /* 0x0000001013037836 */ /* 0x040fe40000000000 */
[C---:B------:R-:W-:Y:S02]  /*f620*/  VIADD R2, R19.reuse, 0x8 ;  /* 0x0000000813027836 */ /* 0x040fe40000000000 */
[C---:B------:R-:W-:Y:S02]  /*f630*/  VIADD R36, R19.reuse, 0x18 ;  /* 0x0000001813247836 */ /* 0x040fe40000000000 */
[C---:B------:R-:W-:Y:S02]  /*f640*/  VIADD R45, R19.reuse, 0x38 ;  /* 0x00000038132d7836 */ /* 0x040fe40000000000 */
[C---:B------:R-:W-:Y:S01]  /*f650*/  VIADD R53, R19.reuse, 0x58 ;  /* 0x0000005813357836 */ /* 0x040fe20000000000 */
[----:B--2---:R-:W-:Y:S01]  /*f660*/  UIMAD UR5, UR5, UR6, URZ ;  /* 0x00000006050572a4 */ /* 0x004fe2000f8e023f */
[C---:B------:R-:W-:Y:S01]  /*f670*/  VIADD R61, R19.reuse, 0x78 ;  /* 0x00000078133d7836 */ /* 0x040fe20000000000 */
[----:B------:R-:W-:Y:S01]  /*f680*/  UIMAD UR6, UR4, UR6, URZ ;  /* 0x00000006040672a4 */ /* 0x000fe2000f8e023f */
[C---:B------:R-:W-:Y:S01]  /*f690*/  VIADD R69, R19.reuse, 0x98 ;  /* 0x0000009813457836 */ /* 0x040fe20000000000 */
[----:B------:R-:W-:Y:S01]  /*f6a0*/  USHF.L.U32 UR5, UR5, 0x8, URZ ;  /* 0x0000000805057899 */ /* 0x000fe2000800063f */
[C---:B------:R-:W-:Y:S01]  /*f6b0*/  VIADD R77, R19.reuse, 0xb8 ;  /* 0x000000b8134d7836 */ /* 0x040fe20000000000 */
[----:B------:R-:W-:Y:S01]  /*f6c0*/  USHF.L.U32 UR6, UR6, 0x8, URZ ;  /* 0x0000000806067899 */ /* 0x000fe2000800063f */
[----:B------:R-:W-:Y:S01]  /*f6d0*/  VIADD R85, R19, 0xd8 ;  /* 0x000000d813557836 */ /* 0x000fe20000000000 */
[----:B---3--:R-:W-:-:S02]  /*f6e0*/  USHF.L.U32 UR4, UR7, 0x8, URZ ;  /* 0x0000000807047899 */ /* 0x008fc4000800063f */
        /* <DEDUP_REMOVED lines=14> */
[----:B01----:R-:W-:Y:S02]  /*f7d0*/  IADD3 R37, P0, R19, UR4, RZ ;  /* 0x0000000413257c10 */ /* 0x003fe4000ff1e0ff */
[----:B------:R-:W-:Y:S02]  /*f7e0*/  LEA R38, P3, R39, UR8, 0x2 ;  /* 0x0000000827267c11 */ /* 0x000fe4000f8610ff */
[----:B------:R-:W-:Y:S01]  /*f7f0*/  LEA.HI.X R41, R41, UR9, R44, 0x2, P2 ;  /* 0x0000000929297c11 */ /* 0x000fe200090f142c */
[----:B------:R-:W-:Y:S01]  /*f800*/  VIADD R44, R19, 0x30 ;  /* 0x00000030132c7836 */ /* 0x000fe20000000000 */
[----:B------:R-:W-:Y:S01]  /*f810*/  LEA.HI.X R3, R43, UR9, R46, 0x2, P1 ;  /* 0x000000092b037c11 */ /* 0x000fe200088f142e */
[C---:B------:R-:W-:Y:S01]  /*f820*/  VIADD R43, R19.reuse, 0x28 ;  /* 0x00000028132b7836 */ /* 0x040fe20000000000 */
[----:B------:R-:W-:-:S02]  /*f830*/  LEA.HI.X.SX32 R48, R19, UR7, 0x1, P0 ;  /* 0x0000000713307c11 */ /* 0x000fc400080f0eff */
[----:B------:R-:W-:Y:S01]  /*f840*/  LEA.HI.X R39, R39, UR9, R42, 0x2, P3 ;  /* 0x0000000927277c11 */ /* 0x000fe200098f142a */
[----:B------:R-:W-:Y:S01]  /*f850*/  VIADD R42, R19, 0x20 ;  /* 0x00000020132a7836 */ /* 0x000fe20000000000 */
[C---:B------:R-:W-:Y:S02]  /*f860*/  LEA R36, P0, R37.reuse, UR8, 0x2 ;  /* 0x0000000825247c11 */ /* 0x040fe4000f8010ff */
        /* <DEDUP_REMOVED lines=17> */
[----:B------:R-:W-:Y:S01]  /*f980*/  LEA R46, P1, R47, UR8, 0x2 ;  /* 0x000000082f2e7c11 */ /* 0x000fe2000f8210ff */
[C---:B------:R-:W-:Y:S01]  /*f990*/  VIADD R51, R19.reuse, 0x48 ;  /* 0x0000004813337836 */ /* 0x040fe20000000000 */
[----:B------:R-:W-:Y:S01]  /*f9a0*/  LEA.HI.X R43, R50, UR9, R43, 0x2, P3 ;  /* 0x00000009322b7c11 */ /* 0x000fe200098f142b */
[----:B------:R-:W-:Y:S01]  /*f9b0*/  VIADD R50, R19, 0x40 ;  /* 0x0000004013327836 */ /* 0x000fe20000000000 */
[----:B------:R-:W-:Y:S02]  /*f9c0*/  LEA R48, P0, R49, UR8, 0x2 ;  /* 0x0000000831307c11 */ /* 0x000fe4000f8010ff */
        /* <DEDUP_REMOVED lines=15> */
[C---:B------:R-:W-:Y:S02]  /*fac0*/  LEA R50, P3, R58.reuse, UR8, 0x2 ;  /* 0x000000083a327c11 */ /* 0x040fe4000f8610ff */
[----:B------:R-:W-:Y:S01]  /*fad0*/  LEA.HI.X R53, R59, UR9, R60, 0x2, P2 ;  /* 0x000000093b357c11 */ /* 0x000fe200090f143c */
[----:B------:R-:W-:Y:S01]  /*fae0*/  VIADD R60, R19, 0x70 ;  /* 0x00000070133c7836 */ /* 0x000fe20000000000 */
[----:B------:R-:W-:Y:S01]  /*faf0*/  LEA R54, P1, R55, UR8, 0x2 ;  /* 0x0000000837367c11 */ /* 0x000fe2000f8210ff */
[C---:B------:R-:W-:Y:S01]  /*fb00*/  VIADD R59, R19.reuse, 0x68 ;  /* 0x00000068133b7836 */ /* 0x040fe20000000000 */
[----:B------:R-:W-:Y:S01]  /*fb10*/  LEA.HI.X R51, R58, UR9, R51, 0x2, P3 ;  /* 0x000000093a337c11 */ /* 0x000fe200098f1433 */
[----:B------:R-:W-:Y:S01]  /*fb20*/  VIADD R58, R19, 0x60 ;  /* 0x00000060133a7836 */ /* 0x000fe20000000000 */
[----:B------:R-:W-:-:S02]  /*fb30*/  LEA R56, P0, R57, UR8, 0x2 ;  /* 0x0000000839387c11 */ /* 0x000fc4000f8010ff */
        /* <DEDUP_REMOVED lines=69> */
[----:B------:R-:W-:Y:S02]  /*ff90*/  LEA.HI.X R79, R79, UR9, R86, 0x2, P1 ;  /* 0x000000094f4f7c11 */ /* 0x000fe400088f1456 */
[----:B------:R-:W-:-:S02]  /*ffa0*/  IADD3 R89, P3, R85, UR4, RZ ;  /* 0x0000000455597c10 */ /* 0x000fc4000ff7e0ff */
[----:B------:R-:W-:Y:S02]  /*ffb0*/  IADD3 R91, P1, R83, UR4, RZ ;  /* 0x00000004535b7c10 */ /* 0x000fe4000ff3e0ff */
[----:B------:R-:W-:Y:S02]  /*ffc0*/  IADD3 R87, P2, R84, UR4, RZ ;  /* 0x0000000454577c10 */ /* 0x000fe4000ff5e0ff */
[----:B------:R-:W-:Y:S02]  /*ffd0*/  LEA.HI.X R81, R81, UR9, R88, 0x2, P0 ;  /* 0x0000000951517c11 */ /* 0x000fe400080f1458 */
[----:B------:R-:W-:Y:S02]  /*ffe0*/  LEA.HI.X.SX32 R90, R85, UR7, 0x1, P3 ;  /* 0x00000007555a7c11 */ /* 0x000fe400098f0eff */
        /* <DEDUP_REMOVED lines=30> */
[----:B------:R-:W-:Y:S01]  /*101d0*/  LEA R90, P0, R99, UR8, 0x2 ;  /* 0x00000008635a7c11 */ /* 0x000fe2000f8010ff */
[----:B------:R-:W-:Y:S01]  /*101e0*/  STG.E desc[UR14][R88.64], R31 ;  /* 0x0000001f58007986 */ /* 0x000fe2000c10190e */
        /* <DEDUP_REMOVED lines=13> */
.L_x_27598:
        /* <DEDUP_REMOVED lines=8> */
.L_x_27643:
[----:B------:R-:W-:Y:S05]  /*10340*/  BSYNC B2 ;  /* 0x0000000000027941 */ /* 0x000fea0003800000 */
.L_x_27642:
[----:B------:R-:W-:Y:S05]  /*10350*/  BRA `(.L_x_27644) ;  /* 0xffffff5800987947 */ /* 0x000fea000383ffff */
.L_x_27603:
        /* <DEDUP_REMOVED lines=8> */
.L_x_27646:
[----:B------:R-:W-:Y:S05]  /*103e0*/  BSYNC B2 ;  /* 0x0000000000027941 */ /* 0x000fea0003800000 */
.L_x_27645:
[----:B------:R-:W-:Y:S05]  /*103f0*/  BRA `(.L_x_27647) ;  /* 0xffffff8400487947 */ /* 0x000fea000383ffff */
.L_x_27606:
[----:B------:R-:W-:Y:S01]  /*10400*/  BSSY B0, `(.L_x_27648) ;  /* 0x0000008000007945 */ /* 0x000fe20003800000 */
[----:B0-----:R-:W-:Y:S02]  /*10410*/  IMAD.MOV.U32 R43, RZ, RZ, R158 ;  /* 0x000000ffff2b7224 */ /* 0x001fe400078e009e */
[----:B------:R-:W-:Y:S02]  /*10420*/  IMAD.MOV.U32 R44, RZ, RZ, 0x10 ;  /* 0x00000010ff2c7424 */ /* 0x000fe400078e00ff */
[----:B------:R-:W-:Y:S02]  /*10430*/  IMAD.MOV.U32 R45, RZ, RZ, 0x1f ;  /* 0x0000001fff2d7424 */ /* 0x000fe400078e00ff */
[----:B-123--:R-:W-:-:S07]  /*10440*/  IMAD.MOV.U32 R40, RZ, RZ, -0x1 ;  /* 0xffffffffff287424 */ /* 0x00efce00078e00ff */
[----:B------:R-:W-:Y:S05]  /*10450*/  WARPSYNC.COLLECTIVE R40, `(.L_x_27649) ;  /* 0x0000000028087348 */ /* 0x000fea0003c00000 */
[----:B------:R0:W1:Y:S02]  /*10460*/  SHFL.BFLY P1, R41, R43, R44, R45 ;  /* 0x0c00002c2b297389 */ /* 0x000064000002002d */
[----:B01----:R-:W-:Y:S01]  /*10470*/  ENDCOLLECTIVE ;  /* 0x000000000000791b */ /* 0x003fe20003800000 */
.L_x_27649:
[----:B------:R-:W-:Y:S05]  /*10480*/  BSYNC B0 ;  /* 0x0000000000007941 */ /* 0x000fea0003800000 */
.L_x_27648:
        /* <DEDUP_REMOVED lines=9> */
.L_x_27650:
[----:B------:R-:W-:Y:S02]  /*10520*/  IMAD.MOV.U32 R44, RZ, RZ, 0x4 ;  /* 0x00000004ff2c7424 */ /* 0x000fe400078e00ff */
[----:B------:R-:W-:-:S05]  /*10530*/  IMAD.MOV.U32 R4, RZ, RZ, R41 ;  /* 0x000000ffff047224 */ /* 0x000fca00078e0029 */
[----:B------:R-:W-:-:S05]  /*10540*/  FMNMX.FTZ R4, R5, R4, !PT ;  /* 0x0000000405047209 */ /* 0x000fca0007810000 */
[----:B------:R-:W-:-:S07]  /*10550*/  IMAD.MOV.U32 R43, RZ, RZ, R4 ;  /* 0x000000ffff2b7224 */ /* 0x000fce00078e0004 */
[----:B------:R-:W-:Y:S05]  /*10560*/  WARPSYNC.COLLECTIVE R40, `(.L_x_27651) ;  /* 0x0000000028087348 */ /* 0x000fea0003c00000 */
[----:B------:R0:W1:Y:S02]  /*10570*/  SHFL.BFLY P1, R41, R43, R44, R45 ;  /* 0x0c00002c2b297389 */ /* 0x000064000002002d */
[----:B01----:R-:W-:Y:S01]  /*10580*/  ENDCOLLECTIVE ;  /* 0x000000000000791b */ /* 0x003fe20003800000 */
.L_x_27651:
[----:B------:R-:W-:Y:S02]  /*10590*/  IMAD.MOV.U32 R44, RZ, RZ, 0x2 ;  /* 0x00000002ff2c7424 */ /* 0x000fe400078e00ff */
[----:B------:R-:W-:-:S05]  /*105a0*/  IMAD.MOV.U32 R7, RZ, RZ, R41 ;  /* 0x000000ffff077224 */ /* 0x000fca00078e0029 */
[----:B------:R-:W-:-:S05]  /*105b0*/  FMNMX.FTZ R7, R4, R7, !PT ;  /* 0x0000000704077209 */ /* 0x000fca0007810000 */
[----:B------:R-:W-:-:S07]  /*105c0*/  IMAD.MOV.U32 R43, RZ, RZ, R7 ;  /* 0x000000ffff2b7224 */ /* 0x000fce00078e0007 */
[----:B------:R-:W-:Y:S05]  /*105d0*/  WARPSYNC.COLLECTIVE R40, `(.L_x_27652) ;  /* 0x0000000028087348 */ /* 0x000fea0003c00000 */
[----:B------:R0:W1:Y:S02]  /*105e0*/  SHFL.BFLY P1, R41, R43, R44, R45 ;  /* 0x0c00002c2b297389 */ /* 0x000064000002002d */
[----:B01----:R-:W-:Y:S01]  /*105f0*/  ENDCOLLECTIVE ;  /* 0x000000000000791b */ /* 0x003fe20003800000 */
.L_x_27652:
[----:B------:R-:W-:Y:S01]  /*10600*/  IMAD.MOV.U32 R6, RZ, RZ, R41 ;  /* 0x000000ffff067224 */ /* 0x000fe200078e0029 */
[----:B------:R-:W-:Y:S06]  /*10610*/  BRA `(.L_x_27653) ;  /* 0xffffff8400a07947 */ /* 0x000fec000383ffff */
.L_x_27654:
        /* <DEDUP_REMOVED lines=14> */
.L_x_30046:


//--------------------- .text._ZN4vllm25paged_attention_v2_kernelIffLi192ELi16ELi128ELNS_18Fp8KVCacheDataTypeE0ELb1ELi512EEEvPfS2_PT_PKS3_PKT0_S9_ifPKiSB_iPKfiiiSD_SD_iiiii --------------------------
	.section	.text._ZN4vllm25paged_attention_v2_kernelIffLi192ELi16ELi128ELNS_18Fp8KVCacheDataTypeE0ELb1ELi512EEEvPfS2_PT_PKS3_PKT0_S9_ifPKiSB_iPKfiiiSD_SD_iiiii,"ax",@progbits
	.align	128
        .global         _ZN4vllm25paged_attention_v2_kernelIffLi192ELi16ELi128ELNS_18Fp8KVCacheDataTypeE0ELb1ELi512EEEvPfS2_PT_PKS3_PKT0_S9_ifPKiSB_iPKfiiiSD_SD_iiiii
        .type           _ZN4vllm25paged_attention_v2_kernelIffLi192ELi16ELi128ELNS_18Fp8KVCacheDataTypeE0ELb1ELi512EEEvPfS2_PT_PKS3_PKT0_S9_ifPKiSB_iPKfiiiSD_SD_iiiii,@function
        .size           _ZN4vllm25paged_attention_v2_kernelIffLi192ELi16ELi128ELNS_18Fp8KVCacheDataTypeE0ELb1ELi512EEEvPfS2_PT_PKS3_PKT0_S9_ifPKiSB_iPKfiiiSD_SD_iiiii,(.L_x_30047 - _ZN4vllm25paged_attention_v2_kernelIffLi192ELi16ELi128ELNS_18Fp8KVCacheDataTypeE0ELb1ELi512EEEvPfS2_PT_PKS3_PKT0_S9_ifPKiSB_iPKfiiiSD_SD_iiiii)
        .other          _ZN4vllm25paged_attention_v2_kernelIffLi192ELi16ELi128ELNS_18Fp8KVCacheDataTypeE0ELb1ELi512EEEvPfS2_PT_PKS3_PKT0_S9_ifPKiSB_iPKfiiiSD_SD_iiiii,@"STO_CUDA_ENTRY STV_DEFAULT"
_ZN4vllm25paged_attention_v2_kernelIffLi192ELi16ELi128ELNS_18Fp8KVCacheDataTypeE0ELb1ELi512EEEvPfS2_PT_PKS3_PKT0_S9_ifPKiSB_iPKfiiiSD_SD_iiiii:
.text._ZN4vllm25paged_attention_v2_kernelIffLi192ELi16ELi128ELNS_18Fp8KVCacheDataTypeE0ELb1ELi512EEEvPfS2_PT_PKS3_PKT0_S9_ifPKiSB_iPKfiiiSD_SD_iiiii:
        /* <DEDUP_REMOVED lines=71> */
[CC--:B0-----:R-:W-:Y:S01]  /*0470*/  LEA.HI R5, R7.reuse, R7.reuse, RZ, 0x1 ;  /* 0x0000000707057211 */ /* 0x0c1fe200078f08ff */
[----:B------:R-:W-:Y:S01]  /*0480*/  @P0 VIADD R4, R4, 0x1 ;  /* 0x0000000104040836 */ /* 0x000fe20000000000 */
[----:B------:R-:W-:Y:S02]  /*0490*/  ISETP.GT.AND P0, PT, R7, 0x5f, PT ;  /* 0x0000005f0700780c */ /* 0x000fe40003f04270 */
[----:B------:R-:W-:Y:S01]  /*04a0*/  LOP3.LUT R152, R5, 0xfffffffe, RZ, 0xc0, !PT ;  /* 0xfffffffe05987812 */ /* 0x000fe200078ec0ff */
[----:B------:R-:W-:Y:S01]  /*04b0*/  IMAD.MOV.U32 R0, RZ, RZ, R4 ;  /* 0x000000ffff007224 */ /* 0x000fe200078e0004 */
[----:B------:R-:W-:Y:S02]  /*04c0*/  SHF.R.S32.HI R4, RZ, 0x1f, R7 ;  /* 0x0000001fff047819 */ /* 0x000fe40000011407 */
[----:B------:R-:W-:Y:S01]  /*04d0*/  SHF.R.S32.HI R3, RZ, 0x4, R3 ;  /* 0x00000004ff037819 */ /* 0x000fe20000011403 */
[----:B------:R-:W-:Y:S01]  /*04e0*/  @!P2 IMAD.MOV R0, RZ, RZ, -R0 ;  /* 0x000000ffff00a224 */ /* 0x000fe200078e0a00 */
[----:B------:R-:W-:Y:S01]  /*04f0*/  LEA.HI R4, R4, R7, RZ, 0x5 ;  /* 0x0000000704047211 */ /* 0x000fe200078f28ff */
[----:B------:R-:W-:Y:S01]  /*0500*/  IMAD.IADD R152, R7, 0x1, -R152 ;  /* 0x0000000107987824 */ /* 0x000fe200078e0a98 */
[----:B------:R-:W-:-:S02]  /*0510*/  VIMNMX R153, R3, R2, PT ;  /* 0x0000000203997248 */ /* 0x000fc40003fe0100 */
[----:B------:R-:W-:Y:S02]  /*0520*/  @!P1 LOP3.LUT R0, RZ, R8, RZ, 0x33, !PT ;  /* 0x00000008ff009212 */ /* 0x000fe400078e33ff */
[----:B------:R-:W-:Y:S02]  /*0530*/  SHF.R.S32.HI R5, RZ, 0x1, R5 ;  /* 0x00000001ff057819 */ /* 0x000fe40000011405 */
        /* <DEDUP_REMOVED lines=30> */
.L_x_27659:
        /* <DEDUP_REMOVED lines=11> */
.L_x_27658:
[----:B------:R-:W-:Y:S05]  /*07d0*/  BSYNC B1 ;  /* 0x0000000000017941 */ /* 0x000fea0003800000 */
.L_x_27657:
        /* <DEDUP_REMOVED lines=15> */
.L_x_27660:
        /* <DEDUP_REMOVED lines=17> */
.L_x_27656:
[----:B------:R-:W-:Y:S05]  /*09e0*/  BSYNC B0 ;  /* 0x0000000000007941 */ /* 0x000fea0003800000 */
.L_x_27655:
[----:B------:R-:W0:Y:S01]  /*09f0*/  LDC R10, c[0x0][0x294] ;  /* 0x0000a500ff0a7b82 */ /* 0x000e220000000800 */
[----:B------:R-:W-:Y:S01]  /*0a00*/  VIADD R3, R154, 0xffffffff ;  /* 0xffffffff9a037836 */ /* 0x000fe20000000000 */
[----:B------:R-:W-:Y:S01]  /*0a10*/  ULDC UR4, c[0x0][0x288] ;  /* 0x0000a20000047ab9 */ /* 0x000fe20000000800 */
[----:B------:R-:W-:Y:S01]  /*0a20*/  IMAD.MOV.U32 R150, RZ, RZ, RZ ;  /* 0x000000ffff967224 */ /* 0x000fe200078e00ff */
[----:B------:R-:W-:Y:S01]  /*0a30*/  ULDC UR13, c[0x0][0x26c] ;  /* 0x00009b00000d7ab9 */ /* 0x000fe20000000800 */
[----:B------:R-:W-:Y:S01]  /*0a40*/  IMAD R158, R17, 0x20, R4 ;  /* 0x00000020119e7824 */ /* 0x000fe200078e0204 */
[----:B------:R-:W-:Y:S01]  /*0a50*/  IABS R9, R3 ;  /* 0x0000000300097213 */ /* 0x000fe20000000000 */
[----:B------:R-:W-:Y:S01]  /*0a60*/  ULDC UR22, c[0x0][0x26c] ;  /* 0x00009b0000167ab9 */ /* 0x000fe20000000800 */
[----:B------:R-:W1:Y:S01]  /*0a70*/  LDC R11, c[0x0][0x298] ;  /* 0x0000a600ff0b7b82 */ /* 0x000e620000000800 */
[----:B------:R-:W-:Y:S01]  /*0a80*/  ULDC UR8, c[0x0][0x28c] ;  /* 0x0000a30000087ab9 */ /* 0x000fe20000000800 */
[----:B------:R-:W-:Y:S01]  /*0a90*/  ULDC UR17, c[0x0][0x28c] ;  /* 0x0000a30000117ab9 */ /* 0x000fe20000000800 */
        /* <DEDUP_REMOVED lines=24> */
[----:B------:R-:W-:-:S04]  /*0c20*/  IMAD.HI.U32 R150, R151, R7, R150 ;  /* 0x0000000797967227 */ /* 0x000fc800078e0096 */
[----:B------:R-:W-:Y:S02]  /*0c30*/  IMAD.MOV.U32 R151, RZ, RZ, R2 ;  /* 0x000000ffff977224 */ /* 0x000fe400078e0002 */
[----:B------:R-:W-:-:S04]  /*0c40*/  IMAD.HI.U32 R7, R150, R9, RZ ;  /* 0x0000000996077227 */ /* 0x000fc800078e00ff */
[----:B------:R-:W-:-:S04]  /*0c50*/  IMAD.MOV R6, RZ, RZ, -R7 ;  /* 0x000000ffff067224 */ /* 0x000fc800078e0a07 */
[----:B------:R-:W-:Y:S02]  /*0c60*/  IMAD R9, R2, R6, R9 ;  /* 0x0000000602097224 */ /* 0x000fe400078e0209 */
[----:B------:R-:W-:-:S03]  /*0c70*/  @P3 IMAD R6, R16, UR4, R19 ;  /* 0x0000000410063c24 */ /* 0x000fc6000f8e0213 */
[----:B------:R-:W-:-:S13]  /*0c80*/  ISETP.GT.U32.AND P1, PT, R2, R9, PT ;  /* 0x000000090200720c */ /* 0x000fda0003f24070 */
[----:B------:R-:W-:Y:S02]  /*0c90*/  @!P1 IMAD.IADD R9, R9, 0x1, -R2 ;  /* 0x0000000109099824 */ /* 0x000fe400078e0a02 */
[----:B------:R-:W-:Y:S01]  /*0ca0*/  @!P1 VIADD R7, R7, 0x1 ;  /* 0x0000000107079836 */ /* 0x000fe20000000000 */
[----:B------:R-:W-:Y:S02]  /*0cb0*/  ISETP.NE.AND P1, PT, R10, RZ, PT ;  /* 0x000000ff0a00720c */ /* 0x000fe40003f25270 */
[----:B------:R-:W-:Y:S01]  /*0cc0*/  ISETP.GE.U32.AND P0, PT, R9, R2, PT ;  /* 0x000000020900720c */ /* 0x000fe20003f06070 */
[----:B------:R-:W-:-:S12]  /*0cd0*/  @!P3 IMAD.MOV R9, RZ, RZ, -R11 ;  /* 0x000000ffff09b224 */ /* 0x000fd800078e0a0b */
[----:B------:R-:W-:Y:S01]  /*0ce0*/  @P0 VIADD R7, R7, 0x1 ;  /* 0x0000000107070836 */ /* 0x000fe20000000000 */
[----:B------:R-:W-:-:S03]  /*0cf0*/  ISETP.GE.AND P0, PT, R158, R153, PT ;  /* 0x000000999e00720c */ /* 0x000fc60003f06270 */
[----:B------:R-:W-:Y:S02]  /*0d00*/  IMAD.MOV.U32 R3, RZ, RZ, R7 ;  /* 0x000000ffff037224 */ /* 0x000fe400078e0007 */
[----:B------:R-:W-:Y:S02]  /*0d10*/  @!P3 IMAD R7, R8, R9, RZ ;  /* 0x000000090807b224 */ /* 0x000fe400078e02ff */
[----:B------:R-:W-:Y:S02]  /*0d20*/  @P3 IMAD R7, R6, R11, RZ ;  /* 0x0000000b06073224 */ /* 0x000fe400078e02ff */
[----:B------:R-:W-:Y:S01]  /*0d30*/  @!P2 IMAD.MOV R3, RZ, RZ, -R3 ;  /* 0x000000ffff03a224 */ /* 0x000fe200078e0a03 */
[----:B------:R-:W-:Y:S01]  /*0d40*/  @!P1 LOP3.LUT R3, RZ, R10, RZ, 0x33, !PT ;  /* 0x0000000aff039212 */ /* 0x000fe200078e33ff */
[----:B------:R-:W-:Y:S02]  /*0d50*/  VIADD R4, R7, 0x1 ;  /* 0x0000000107047836 */ /* 0x000fe40000000000 */
[----:B------:R-:W-:Y:S05]  /*0d60*/  @P0 BRA `(.L_x_27662) ;  /* 0x0000005c00840947 */ /* 0x000fea0003800000 */
[----:B------:R-:W-:Y:S01]  /*0d70*/  SHF.R.S32.HI R2, RZ, 0x1f, R5 ;  /* 0x0000001fff027819 */ /* 0x000fe20000011405 */
[C---:B------:R-:W-:Y:S01]  /*0d80*/  VIADD R6, R152.reuse, 0x2 ;  /* 0x0000000298067836 */ /* 0x040fe20000000000 */
[----:B-----5:R-:W-:Y:S01]  /*0d90*/  FSETP.NEU.FTZ.AND P0, PT, R159, RZ, PT ;  /* 0x000000ff9f00720b */ /* 0x020fe20003f1d000 */
[----:B------:R-:W-:Y:S01]  /*0da0*/  IMAD.SHL.U32 R147, R152, 0x2, RZ ;  /* 0x0000000298937824 */ /* 0x000fe200078e00ff */
[----:B------:R-:W-:Y:S01]  /*0db0*/  LEA.HI R2, R2, R5, RZ, 0x4 ;  /* 0x0000000502027211 */ /* 0x000fe200078f20ff */
[C---:B------:R-:W-:Y:S01]  /*0dc0*/  IMAD.SHL.U32 R146, R6.reuse, 0x2, RZ ;  /* 0x0000000206927824 */ /* 0x040fe200078e00ff */
        /* <DEDUP_REMOVED lines=28> */
[----:B------:R-:W-:Y:S01]  /*0f90*/  LEA.HI R10, R10, R10, RZ, 0x1 ;  /* 0x0000000a0a0a7211 */ /* 0x000fe200078f08ff */
[----:B------:R-:W-:Y:S01]  /*0fa0*/  IMAD.SHL.U32 R134, R7, 0x2, RZ ;  /* 0x0000000207867824 */ /* 0x000fe200078e00ff */
[----:B------:R-:W-:Y:S01]  /*0fb0*/  LOP3.LUT R11, R11, 0xfffffffc, RZ, 0xc0, !PT ;  /* 0xfffffffc0b0b7812 */ /* 0x000fe200078ec0ff */
[C---:B------:R-:W-:Y:S01]  /*0fc0*/  IMAD.SHL.U32 R138, R9.reuse, 0x2, RZ ;  /* 0x00000002098a7824 */ /* 0x040fe200078e00ff */
[----:B------:R-:W-:Y:S01]  /*0fd0*/  LEA.HI R9, R9, R9, RZ, 0x1 ;  /* 0x0000000909097211 */ /* 0x000fe200078f08ff */
[----:B------:R-:W-:Y:S01]  /*0fe0*/  VIADD R8, R152, 0xc ;  /* 0x0000000c98087836 */ /* 0x000fe20000000000 */
[----:B------:R-:W-:Y:S01]  /*0ff0*/  SHF.R.S32.HI R17, RZ, 0x1f, R134 ;  /* 0x0000001fff117819 */ /* 0x000fe20000011486 */
[----:B------:R-:W-:Y:S01]  /*1000*/  IMAD.IADD R142, R142, 0x1, -R11 ;  /* 0x000000018e8e7824 */ /* 0x000fe200078e0a0b */
[----:B------:R-:W-:Y:S01]  /*1010*/  SHF.R.S32.HI R13, RZ, 0x1f, R138 ;  /* 0x0000001fff0d7819 */ /* 0x000fe2000001148a */
[----:B------:R-:W-:Y:S01]  /*1020*/  IMAD.SHL.U32 R136, R8, 0x2, RZ ;  /* 0x0000000208887824 */ /* 0x000fe200078e00ff */
[----:B------:R-:W-:Y:S01]  /*1030*/  SHF.R.S32.HI R11, RZ, 0x1f, R140 ;  /* 0x0000001fff0b7819 */ /* 0x000fe2000001148c */
[C---:B------:R-:W-:Y:S01]  /*1040*/  VIADD R12, R152.reuse, 0x14 ;  /* 0x00000014980c7836 */ /* 0x040fe20000000000 */
        /* <DEDUP_REMOVED lines=59> */
[----:B------:R-:W-:Y:S01]  /*1400*/  IMAD.IADD R122, R122, 0x1, -R21 ;  /* 0x000000017a7a7824 */ /* 0x000fe200078e0a15 */
[----:B------:R-:W-:Y:S01]  /*1410*/  LEA.HI R25, R25, R118, RZ, 0x2 ;  /* 0x0000007619197211 */ /* 0x000fe200078f10ff */
[C---:B------:R-:W-:Y:S01]  /*1420*/  VIADD R21, R152.reuse, 0x22 ;  /* 0x0000002298157836 */ /* 0x040fe20000000000 */
[----:B------:R-:W-:Y:S01]  /*1430*/  LOP3.LUT R23, R23, 0xfffffffc, RZ, 0xc0, !PT ;  /* 0xfffffffc17177812 */ /* 0x000fe200078ec0ff */
[----:B------:R-:W-:Y:S01]  /*1440*/  VIADD R19, R152, 0x26 ;  /* 0x0000002698137836 */ /* 0x000fe20000000000 */
[----:B------:R-:W-:Y:S01]  /*1450*/  LOP3.LUT R25, R25, 0xfffffffc, RZ, 0xc0, !PT ;  /* 0xfffffffc19197812 */ /* 0x000fe200078ec0ff */
[----:B------:R-:W-:Y:S01]  /*1460*/  IMAD.SHL.U32 R114, R21, 0x2, RZ ;  /* 0x0000000215727824 */ /* 0x000fe200078e00ff */
[----:B------:R-:W-:Y:S01]  /*1470*/  SHF.R.S32.HI R27, RZ, 0x1f, R112 ;  /* 0x0000001fff1b7819 */ /* 0x000fe20000011470 */
[----:B------:R-:W-:Y:S01]  /*1480*/  IMAD.SHL.U32 R110, R19, 0x2, RZ ;  /* 0x00000002136e7824 */ /* 0x000fe200078e00ff */
[----:B------:R-:W-:Y:S01]  /*1490*/  LEA.HI R8, R8, R8, RZ, 0x1 ;  /* 0x0000000808087211 */ /* 0x000fe200078f08ff */
[----:B------:R-:W-:Y:S01]  /*14a0*/  IMAD.IADD R118, R118, 0x1, -R25 ;  /* 0x0000000176767824 */ /* 0x000fe200078e0a19 */
[----:B------:R-:W-:Y:S01]  /*14b0*/  SHF.R.S32.HI R25, RZ, 0x1f, R114 ;  /* 0x0000001fff197819 */ /* 0x000fe20000011472 */
[----:B------:R-:W-:Y:S01]  /*14c0*/  IMAD.IADD R120, R120, 0x1, -R23 ;  /* 0x0000000178787824 */ /* 0x000fe200078e0a17 */
[----:B------:R-:W-:Y:S01]  /*14d0*/  SHF.R.S32.HI R23, RZ, 0x1f, R116 ;  /* 0x0000001fff177819 */ /* 0x000fe20000011474 */
        /* <DEDUP_REMOVED lines=16> */
[----:B------:R-:W-:Y:S01]  /*15e0*/  IMAD.SHL.U32 R106, R25, 0x2, RZ ;  /* 0x00000002196a7824 */ /* 0x000fe200078e00ff */
[----:B------:R-:W-:Y:S01]  /*15f0*/  SHF.R.S32.HI R31, RZ, 0x1f, R104 ;  /* 0x0000001fff1f7819 */ /* 0x000fe20000011468 */
[----:B------:R-:W-:Y:S01]  /*1600*/  IMAD.IADD R116, R116, 0x1, -R23 ;  /* 0x0000000174747824 */ /* 0x000fe200078e0a17 */
[----:B------:R-:W-:Y:S01]  /*1610*/  LOP3.LUT R27, R27, 0xfffffffc, RZ, 0xc0, !PT ;  /* 0xfffffffc1b1b7812 */ /* 0x000fe200078ec0ff */
        /* <DEDUP_REMOVED lines=112> */
[----:B------:R-:W-:Y:S01]  /*1d20*/  VIADD R43, R152, 0x56 ;  /* 0x00000056982b7836 */ /* 0x000fe20000000000 */
[----:B------:R-:W-:Y:S01]  /*1d30*/  LEA.HI R49, R49, R66, RZ, 0x2 ;  /* 0x0000004231317211 */ /* 0x000fe200078f10ff */
[----:B------:R-:W-:Y:S01]  /*1d40*/  IMAD.IADD R70, R70, 0x1, -R45 ;  /* 0x0000000146467824 */ /* 0x000fe200078e0a2d */
        /* <DEDUP_REMOVED lines=23> */
[----:B------:R-:W-:Y:S01]  /*1ec0*/  VIADD R53, R152, 0x58 ;  /* 0x0000005898357836 */ /* 0x000fe20000000000 */
[----:B------:R-:W-:Y:S01]  /*1ed0*/  LEA.HI R32, R32, R32, RZ, 0x1 ;  /* 0x0000002020207211 */ /* 0x000fe200078f08ff */
[----:B------:R-:W-:Y:S01]  /*1ee0*/  IMAD.IADD R64, R64, 0x1, -R47 ;  /* 0x0000000140407824 */ /* 0x000fe200078e0a2f */
[----:B------:R-:W-:Y:S01]  /*1ef0*/  LEA.HI R31, R31, R31, RZ, 0x1 ;  /* 0x0000001f1f1f7211 */ /* 0x000fe200078f08ff */
[----:B------:R-:W-:Y:S01]  /*1f00*/  IMAD.IADD R62, R62, 0x1, -R49 ;  /* 0x000000013e3e7824 */ /* 0x000fe200078e0a31 */
[----:B------:R-:W-:Y:S01]  /*1f10*/  LEA.HI R38, R38, R38, RZ, 0x1 ;  /* 0x0000002626267211 */ /* 0x000fe200078f08ff */
[----:B------:R-:W-:Y:S01]  /*1f20*/  IMAD.IADD R60, R60, 0x1, -R51 ;  /* 0x000000013c3c7824 */ /* 0x000fe200078e0a33 */
[----:B------:R-:W-:Y:S01]  /*1f30*/  LEA.HI R37, R37, R37, RZ, 0x1 ;  /* 0x0000002525257211 */ /* 0x000fe200078f08ff */
[----:B------:R-:W-:Y:S01]  /*1f40*/  VIADD R51, R152, 0x5a ;  /* 0x0000005a98337836 */ /* 0x000fe20000000000 */
[----:B------:R-:W-:Y:S01]  /*1f50*/  LEA.HI R36, R36, R36, RZ, 0x1 ;  /* 0x0000002424247211 */ /* 0x000fe200078f08ff */
[C---:B------:R-:W-:Y:S01]  /*1f60*/  VIADD R49, R152.reuse, 0x5c ;  /* 0x0000005c98317836 */ /* 0x040fe20000000000 */
[----:B------:R-:W-:Y:S01]  /*1f70*/  LEA.HI R35, R35, R35, RZ, 0x1 ;  /* 0x0000002323237211 */ /* 0x000fe200078f08ff */
[----:B------:R-:W-:Y:S01]  /*1f80*/  VIADD R47, R152, 0x5e ;  /* 0x0000005e982f7836 */ /* 0x000fe20000000000 */
[----:B------:R-:W-:Y:S01]  /*1f90*/  LEA.HI R42, R42, R42, RZ, 0x1 ;  /* 0x0000002a2a2a7211 */ /* 0x000fe200078f08ff */
[C---:B------:R-:W-:Y:S01]  /*1fa0*/  IMAD.SHL.U32 R56, R53.reuse, 0x2, RZ ;  /* 0x0000000235387824 */ /* 0x040fe200078e00ff */
[----:B------:R-:W-:Y:S01]  /*1fb0*/  LEA.HI R53, R53, R53, RZ, 0x1 ;  /* 0x0000003535357211 */ /* 0x000fe200078f08ff */
[C---:B------:R-:W-:Y:S01]  /*1fc0*/  IMAD.SHL.U32 R54, R51.reuse, 0x2, RZ ;  /* 0x0000000233367824 */ /* 0x040fe200078e00ff */
        /* <DEDUP_REMOVED lines=179> */
[----:B------:R-:W-:Y:S02]  /*2b00*/  IMAD.MOV.U32 R159, RZ, RZ, R158 ;  /* 0x000000ffff9f7224 */ /* 0x000fe400078e009e */
[----:B------:R-:W-:Y:S02]  /*2b10*/  IMAD.IADD R158, R148, 0x1, -R155 ;  /* 0x00000001949e7824 */ /* 0x000fe400078e0a9b */
[----:B------:R-:W-:-:S07]  /*2b20*/  IMAD.MOV.U32 R149, RZ, RZ, -0x800001 ;  /* 0xff7fffffff957424 */ /* 0x000fce00078e00ff */
.L_x_27668:
[----:B0-----:R-:W0:Y:S01]  /*2b30*/  LDC R156, c[0x0][0x290] ;  /* 0x0000a400ff9c7b82 */ /* 0x001e220000000800 */
[----:B------:R-:W-:Y:S01]  /*2b40*/  IMAD.SHL.U32 R84, R159, 0x10, RZ ;  /* 0x000000109f547824 */ /* 0x000fe200078e00ff */
[----:B------:R-:W-:Y:S04]  /*2b50*/  BSSY B1, `(.L_x_27664) ;  /* 0x00001f8000017945 */ /* 0x000fe80003800000 */
[----:B-1----:R-:W-:Y:S02]  /*2b60*/  IABS R157, R84 ;  /* 0x00000054009d7213 */ /* 0x002fe40000000000 */
        /* <DEDUP_REMOVED lines=18> */
[----:B------:R-:W-:-:S04]  /*2c90*/  @P0 VIADD R85, R85, 0x1 ;  /* 0x0000000155550836 */ /* 0x000fc80000000000 */
[----:B------:R-:W-:Y:S01]  /*2ca0*/  @!P2 IMAD.MOV R85, RZ, RZ, -R85 ;  /* 0x000000ffff55a224 */ /* 0x000fe200078e0a55 */
        /* <DEDUP_REMOVED lines=9> */
[----:B------:R-:W-:Y:S02]  /*2d40*/  IMAD R45, R46, R44, R45 ;  /* 0x0000002c2e2d7224 */ /* 0x000fe400078e022d */
[----:B------:R-:W-:-:S03]  /*2d50*/  VIADD R44, R3, -UR8 ;  /* 0x80000008032c7c36 */ /* 0x000fc60008000000 */
        /* <DEDUP_REMOVED lines=10> */
[----:B------:R-:W-:Y:S01]  /*2e00*/  IMAD R44, R48, UR9, RZ ;  /* 0x00000009302c7c24 */ /* 0x000fe2000f8e02ff */
[----:B------:R-:W-:-:S04]  /*2e10*/  SHF.R.S32.HI R45, RZ, 0x1f, R159 ;  /* 0x0000001fff2d7819 */ /* 0x000fc8000001149f */
[----:B------:R-:W-:-:S04]  /*2e20*/  IADD3 R46, P0, R44, R159, RZ ;  /* 0x0000009f2c2e7210 */ /* 0x000fc80007f1e0ff */
[----:B------:R-:W-:Y:S02]  /*2e30*/  LEA.HI.X.SX32 R45, R44, R45, 0x1, P0 ;  /* 0x0000002d2c2d7211 */ /* 0x000fe400000f0eff */
[----:B------:R-:W-:-:S04]  /*2e40*/  LEA R44, P0, R46, UR10, 0x2 ;  /* 0x0000000a2e2c7c11 */ /* 0x000fc8000f8010ff */
[----:B------:R-:W-:-:S06]  /*2e50*/  LEA.HI.X R45, R46, UR11, R45, 0x2, P0 ;  /* 0x0000000b2e2d7c11 */ /* 0x000fcc00080f142d */
[----:B------:R-:W2:Y:S01]  /*2e60*/  LDG.E.CONSTANT R45, desc[UR6][R44.64] ;  /* 0x000000062c2d7981 */ /* 0x000ea2000c1e9900 */
[----:B------:R-:W-:Y:S01]  /*2e70*/  IMAD R46, R0, UR12, RZ ;  /* 0x0000000c002e7c24 */ /* 0x000fe2000f8e02ff */
[----:B------:R-:W-:Y:S01]  /*2e80*/  SHF.R.S32.HI R84, RZ, 0x1f, R146 ;  /* 0x0000001fff547819 */ /* 0x000fe20000011492 */
[----:B------:R-:W-:-:S05]  /*2e90*/  IMAD.SHL.U32 R163, R148, 0x4, RZ ;  /* 0x0000000494a37824 */ /* 0x000fca00078e00ff */
[----:B------:R-:W-:Y:S02]  /*2ea0*/  SHF.R.S32.HI R47, RZ, 0x1f, R163 ;  /* 0x0000001fff2f7819 */ /* 0x000fe400000114a3 */
[----:B------:R-:W-:-:S04]  /*2eb0*/  IADD3 R162, P0, R46, R163, RZ ;  /* 0x000000a32ea27210 */ /* 0x000fc80007f1e0ff */
[----:B------:R-:W-:Y:S02]  /*2ec0*/  LEA.HI.X.SX32 R163, R46, R47, 0x1, P0 ;  /* 0x0000002f2ea37211 */ /* 0x000fe400000f0eff */
[----:B------:R-:W-:Y:S01]  /*2ed0*/  SHF.R.S32.HI R47, RZ, 0x1f, R145 ;  /* 0x0000001fff2f7819 */ /* 0x000fe20000011491 */
[----:B------:R-:W0:Y:S01]  /*2ee0*/  S2R R156, SR_CgaCtaId ;  /* 0x00000000009c7919 */ /* 0x000e220000008800 */
[----:B------:R-:W-:Y:S01]  /*2ef0*/  MOV R157, 0x400 ;  /* 0x00000400009d7802 */ /* 0x000fe20000000f00 */
[----:B--2---:R-:W-:Y:S01]  /*2f00*/  IMAD.WIDE R162, R45, UR13, R162 ;  /* 0x0000000d2da27c25 */ /* 0x004fe2000f8e02a2 */
[----:B------:R-:W-:Y:S02]  /*2f10*/  SHF.R.S32.HI R45, RZ, 0x1f, R147 ;  /* 0x0000001fff2d7819 */ /* 0x000fe40000011493 */
[----:B------:R-:W-:-:S04]  /*2f20*/  IADD3 R46, P0, P1, R146, R162, R145 ;  /* 0x000000a2922e7210 */ /* 0x000fc8000791e091 */
        /* <DEDUP_REMOVED lines=273> */
[----:B------:R-:W-:Y:S02]  /*4040*/  IADD3.X R45, R41, R163, R42, P0, P1 ;  /* 0x000000a3292d7210 */ /* 0x000fe400007e242a */
[----:B------:R-:W-:-:S04]  /*4050*/  LEA R86, P0, R44, UR14, 0x2 ;  /* 0x0000000e2c567c11 */ /* 0x000fc8000f8010ff */
[----:B------:R-:W-:-:S05]  /*4060*/  LEA.HI.X R87, R44, UR15, R45, 0x2, P0 ;  /* 0x0000000f2c577c11 */ /* 0x000fca00080f142d */
[----:B------:R-:W2:Y:S02]  /*4070*/  LDG.E.64.CONSTANT R44, desc[UR6][R86.64] ;  /* 0x00000006562c7981 */ /* 0x000ea4000c1e9b00 */
[----:B--2---:R-:W-:Y:S01]  /*4080*/  FFMA.FTZ R161, R44, R46, R161 ;  /* 0x0000002e2ca17223 */ /* 0x004fe200000100a1 */
[----:B------:R-:W-:Y:S01]  /*4090*/  IADD3 R44, P0, P1, R88, R162, R83 ;  /* 0x000000a2582c7210 */ /* 0x000fe2000791e053 */
[----:B------:R-:W-:-:S03]  /*40a0*/  FFMA.FTZ R164, R45, R47, R164 ;  /* 0x0000002f2da47223 */ /* 0x000fc600000100a4 */
        /* <DEDUP_REMOVED lines=115> */
[----:B------:R-:W-:-:S06]  /*47e0*/  LEA.HI.X R45, R45, UR15, R86, 0x2, P0 ;  /* 0x0000000f2d2d7c11 */ /* 0x000fcc00080f1456 */
[----:B------:R-:W2:Y:S01]  /*47f0*/  LDG.E.64.CONSTANT R44, desc[UR6][R44.64] ;  /* 0x000000062c2c7981 */ /* 0x000ea2000c1e9b00 */
[----:B------:R-:W-:Y:S01]  /*4800*/  IADD3 R85, P0, P1, R52, R162, R51 ;  /* 0x000000a234557210 */ /* 0x000fe2000791e033 */
[----:B--2---:R-:W-:Y:S01]  /*4810*/  FFMA.FTZ R161, R44, R46, R161 ;  /* 0x0000002e2ca17223 */ /* 0x004fe200000100a1 */
[----:B------:R-:W-:Y:S02]  /*4820*/  IADD3 R46, P2, P3, R50, R162, R49 ;  /* 0x000000a2322e7210 */ /* 0x000fe40007b5e031 */
[----:B------:R-:W-:Y:S02]  /*4830*/  IADD3.X R162, R37, R163, R20, P0, P1 ;  /* 0x000000a325a27210 */ /* 0x000fe400007e2414 */
[----:B------:R-:W-:Y:S01]  /*4840*/  LEA R84, P0, R85, UR14, 0x2 ;  /* 0x0000000e55547c11 */ /* 0x000fe2000f8010ff */
[----:B------:R-:W-:Y:S01]  /*4850*/  FFMA.FTZ R164, R45, R47, R164 ;  /* 0x0000002f2da47223 */ /* 0x000fe200000100a4 */
[----:B------:R-:W-:Y:S02]  /*4860*/  IADD3.X R47, R40, R163, R21, P2, P3 ;  /* 0x000000a3282f7210 */ /* 0x000fe400017e6415 */
[----:B------:R-:W-:-:S02]  /*4870*/  LEA.HI.X R85, R85, UR15, R162, 0x2, P0 ;  /* 0x0000000f55557c11 */ /* 0x000fc400080f14a2 */
[----:B------:R-:W-:-:S04]  /*4880*/  LEA R86, P0, R46, UR14, 0x2 ;  /* 0x0000000e2e567c11 */ /* 0x000fc8000f8010ff */
[----:B------:R-:W-:Y:S01]  /*4890*/  LEA.HI.X R87, R46, UR15, R47, 0x2, P0 ;  /* 0x0000000f2e577c11 */ /* 0x000fe200080f142f */
[----:B------:R-:W2:Y:S04]  /*48a0*/  LDG.E.64.CONSTANT R84, desc[UR6][R84.64] ;  /* 0x0000000654547981 */ /* 0x000ea8000c1e9b00 */
[----:B------:R-:W2:Y:S04]  /*48b0*/  LDS.128 R44, [R160+0x170] ;  /* 0x00017000a02c7984 */ /* 0x000ea80000000c00 */
[----:B------:R-:W3:Y:S01]  /*48c0*/  LDG.E.64.CONSTANT R86, desc[UR6][R86.64] ;  /* 0x0000000656567981 */ /* 0x000ee2000c1e9b00 */
[----:B------:R-:W-:Y:S01]  /*48d0*/  UMOV UR4, 0xffffffff ;  /* 0xffffffff00047882 */ /* 0x000fe20000000000 */
[----:B------:R-:W-:Y:S01]  /*48e0*/  ISETP.NE.AND P0, PT, R152, RZ, PT ;  /* 0x000000ff9800720c */ /* 0x000fe20003f05270 */
[----:B--2---:R-:W-:Y:S01]  /*48f0*/  FFMA.FTZ R161, R84, R44, R161 ;  /* 0x0000002c54a17223 */ /* 0x004fe200000100a1 */
[----:B------:R-:W-:-:S03]  /*4900*/  FFMA.FTZ R164, R85, R45, R164 ;  /* 0x0000002d55a47223 */ /* 0x000fc600000100a4 */
[----:B---3--:R-:W-:Y:S01]  /*4910*/  FFMA.FTZ R46, R86, R46, R161 ;  /* 0x0000002e562e7223 */ /* 0x008fe200000100a1 */
[----:B------:R-:W-:-:S04]  /*4920*/  FFMA.FTZ R47, R87, R47, R164 ;  /* 0x0000002f572f7223 */ /* 0x000fc800000100a4 */
[----:B------:R-:W-:Y:S01]  /*4930*/  FADD.FTZ R47, R46, R47 ;  /* 0x0000002f2e2f7221 */ /* 0x000fe20000010000 */
[----:B------:R-:W-:Y:S06]  /*4940*/  BRA.DIV UR4, `(.L_x_27666) ;  /* 0x0000008604487947 */ /* 0x000fec000b800000 */
[----:B------:R0:W1:Y:S02]  /*4950*/  SHFL.BFLY PT, R44, R47, 0x1, 0x1f ;  /* 0x0c201f002f2c7f89 */ /* 0x00006400000e0000 */
.L_x_27713:
[----:B-1----:R-:W-:-:S04]  /*4960*/  FADD.FTZ R44, R47, R44 ;  /* 0x0000002c2f2c7221 */ /* 0x002fc80000010000 */
[----:B------:R-:W-:Y:S01]  /*4970*/  FFMA.FTZ R46, R44, UR16, RZ ;  /* 0x000000102c2e7c23 */ /* 0x000fe200080100ff */
[----:B------:R-:W-:Y:S06]  /*4980*/  @P0 BRA `(.L_x_27667) ;  /* 0x0000000000500947 */ /* 0x000fec0003800000 */
[----:B------:R-:W-:Y:S02]  /*4990*/  VIADD R157, R157, 0x320 ;  /* 0x000003209d9d7836 */ /* 0x000fe40000000000 */
[C---:B------:R-:W-:Y:S02]  /*49a0*/  IMAD R45, R159.reuse, 0x10, R148 ;  /* 0x000000109f2d7824 */ /* 0x040fe400078e0294 */
[----:B------:R-:W-:Y:S01]  /*49b0*/  IMAD R44, R159, 0x10, R158 ;  /* 0x000000109f2c7824 */ /* 0x000fe200078e029e */
[----:B------:R-:W-:Y:S02]  /*49c0*/  LEA R157, R156, R157, 0x18 ;  /* 0x0000009d9c9d7211 */ /* 0x000fe400078ec0ff */
[----:B------:R-:W-:-:S03]  /*49d0*/  ISETP.GE.AND P0, PT, R45, R154, PT ;  /* 0x0000009a2d00720c */ /* 0x000fc60003f06270 */
[----:B------:R-:W-:Y:S01]  /*49e0*/  IMAD R157, R44, 0x4, R157 ;  /* 0x000000042c9d7824 */ /* 0x000fe200078e029d */
[----:B------:R-:W-:-:S05]  /*49f0*/  FSEL R44, R46, RZ, !P0 ;  /* 0x000000ff2e2c7208 */ /* 0x000fca0004000000 */
[----:B------:R1:W-:Y:S04]  /*4a00*/  STS [R157], R44 ;  /* 0x0000002c9d007388 */ /* 0x0003e80000000800 */
[----:B------:R-:W-:Y:S05]  /*4a10*/  @P0 BRA `(.L_x_27667) ;  /* 0x00000000002c0947 */ /* 0x000fea0003800000 */
[----:B------:R-:W-:Y:S01]  /*4a20*/  FMNMX.FTZ R149, R149, R46, !PT ;  /* 0x0000002e95957209 */ /* 0x000fe20007810000 */
[----:B------:R-:W-:Y:S06]  /*4a30*/  BRA `(.L_x_27667) ;  /* 0x0000000000247947 */ /* 0x000fec0003800000 */
.L_x_27665:
[----:B------:R-:W-:-:S13]  /*4a40*/  ISETP.NE.AND P0, PT, R152, RZ, PT ;  /* 0x000000ff9800720c */ /* 0x000fda0003f05270 */
[----:B------:R-:W0:Y:S01]  /*4a50*/  @!P0 S2R R45, SR_CgaCtaId ;  /* 0x00000000002d8919 */ /* 0x000e220000008800 */
[----:B------:R-:W-:-:S05]  /*4a60*/  @!P0 MOV R44, 0x400 ;  /* 0x00000400002c8802 */ /* 0x000fca0000000f00 */
[----:B------:R-:W-:-:S05]  /*4a70*/  @!P0 VIADD R44, R44, 0x320 ;  /* 0x000003202c2c8836 */ /* 0x000fca0000000000 */
[----:B0-----:R-:W-:Y:S01]  /*4a80*/  @!P0 LEA R45, R45, R44, 0x18 ;  /* 0x0000002c2d2d8211 */ /* 0x001fe200078ec0ff */
[----:B------:R-:W-:-:S04]  /*4a90*/  @!P0 IMAD R44, R159, 0x10, R158 ;  /* 0x000000109f2c8824 */ /* 0x000fc800078e029e */
[----:B------:R-:W-:Y:S02]  /*4aa0*/  @!P0 IMAD R44, R44, 0x4, R45 ;  /* 0x000000042c2c8824 */ /* 0x000fe400078e022d */
[----:B------:R-:W-:-:S05]  /*4ab0*/  @!P0 IMAD.MOV.U32 R45, RZ, RZ, -0x800001 ;  /* 0xff7fffffff2d8424 */ /* 0x000fca00078e00ff */
[----:B------:R0:W-:Y:S02]  /*4ac0*/  @!P0 STS [R44], R45 ;  /* 0x0000002d2c008388 */ /* 0x0001e40000000800 */
.L_x_27667:
[----:B------:R-:W-:Y:S05]  /*4ad0*/  BSYNC B1 ;  /* 0x0000000000017941 */ /* 0x000fea0003800000 */
.L_x_27664:
[----:B------:R-:W-:-:S05]  /*4ae0*/  VIADD R159, R159, 0x4 ;  /* 0x000000049f9f7836 */ /* 0x000fca0000000000 */
[----:B------:R-:W-:-:S13]  /*4af0*/  ISETP.GE.AND P0, PT, R159, R153, PT ;  /* 0x000000999f00720c */ /* 0x000fda0003f06270 */
[----:B------:R-:W-:Y:S05]  /*4b00*/  @!P0 BRA `(.L_x_27668) ;  /* 0xffffffe000088947 */ /* 0x000fea000383ffff */
[----:B------:R-:W-:Y:S05]  /*4b10*/  BRA `(.L_x_27662) ;  /* 0x0000002000187947 */ /* 0x000fea0003800000 */
.L_x_27663:
[----:B------:R-:W-:-:S07]  /*4b20*/  IMAD.MOV.U32 R149, RZ, RZ, -0x800001 ;  /* 0xff7fffffff957424 */ /* 0x000fce00078e00ff */
.L_x_27673:
        /* <DEDUP_REMOVED lines=18> */
[----:B0-23--:R-:W-:Y:S01]  /*4c50*/  VIADD R44, R157, 0xffffffe ;  /* 0x0ffffffe9d2c7836 */ /* 0x00dfe20000000000 */
        /* <DEDUP_REMOVED lines=175> */
[----:B------:R-:W-:Y:S02]  /*5750*/  SHF.R.S32.HI R45, RZ, 0x1f, R120 ;  /* 0x0000001fff2d7819 */ /* 0x000fe40000011478 */
        /* <DEDUP_REMOVED lines=288> */
.L_x_27716:
[----:B------:R-:W-:Y:S05]  /*6960*/  @P0 BRA.U `(.L_x_27672) ;  /* 0x0000000100740947 */ /* 0x000fea0003800000 */
[----:B-1----:R-:W-:Y:S01]  /*6970*/  FADD.FTZ R44, R47, R44 ;  /* 0x0000002c2f2c7221 */ /* 0x002fe20000010000 */
[----:B0-----:R-:W-:-:S03]  /*6980*/  IMAD R47, R158, 0x10, R148 ;  /* 0x000000109e2f7824 */ /* 0x001fc600078e0294 */
[----:B------:R-:W-:Y:S02]  /*6990*/  FMUL.FTZ R44, R44, UR23 ;  /* 0x000000172c2c7c20 */ /* 0x000fe40008410000 */
[----:B------:R-:W-:-:S04]  /*69a0*/  IADD3 R45, R47, 0x1, -R154 ;  /* 0x000000012f2d7810 */ /* 0x000fc80007ffe89a */
[----:B------:R-:W-:-:S05]  /*69b0*/  I2FP.F32.S32 R45, R45 ;  /* 0x0000002d002d7245 */ /* 0x000fca0000201400 */
[----:B------:R-:W-:Y:S01]  /*69c0*/  FFMA.FTZ R46, R45, R159, R44 ;  /* 0x0000009f2d2e7223 */ /* 0x000fe2000001002c */
[----:B------:R-:W-:Y:S06]  /*69d0*/  @P0 BRA `(.L_x_27672) ;  /* 0x0000000000580947 */ /* 0x000fec0003800000 */
[----:B------:R-:W-:Y:S01]  /*69e0*/  VIADD R157, R157, 0x320 ;  /* 0x000003209d9d7836 */ /* 0x000fe20000000000 */
[----:B------:R-:W-:Y:S01]  /*69f0*/  ISETP.GE.AND P0, PT, R47, R154, PT ;  /* 0x0000009a2f00720c */ /* 0x000fe20003f06270 */
[----:B------:R-:W-:-:S03]  /*6a00*/  IMAD.IADD R45, R148, 0x1, -R155 ;  /* 0x00000001942d7824 */ /* 0x000fc600078e0a9b */
[----:B------:R-:W-:Y:S01]  /*6a10*/  LEA R157, R156, R157, 0x18 ;  /* 0x0000009d9c9d7211 */ /* 0x000fe200078ec0ff */
[----:B------:R-:W-:-:S04]  /*6a20*/  IMAD R44, R158, 0x10, R45 ;  /* 0x000000109e2c7824 */ /* 0x000fc800078e022d */
[----:B------:R-:W-:Y:S01]  /*6a30*/  IMAD R45, R44, 0x4, R157 ;  /* 0x000000042c2d7824 */ /* 0x000fe200078e029d */
[----:B------:R-:W-:-:S05]  /*6a40*/  FSEL R44, R46, RZ, !P0 ;  /* 0x000000ff2e2c7208 */ /* 0x000fca0004000000 */
[----:B------:R2:W-:Y:S01]  /*6a50*/  STS [R45], R44 ;  /* 0x0000002c2d007388 */ /* 0x0005e20000000800 */
[----:B------:R-:W-:Y:S05]  /*6a60*/  @P0 BRA `(.L_x_27672) ;  /* 0x0000000000340947 */ /* 0x000fea0003800000 */
[----:B------:R-:W-:Y:S01]  /*6a70*/  FMNMX.FTZ R149, R149, R46, !PT ;  /* 0x0000002e95957209 */ /* 0x000fe20007810000 */
[----:B------:R-:W-:Y:S06]  /*6a80*/  BRA `(.L_x_27672) ;  /* 0x00000000002c7947 */ /* 0x000fec0003800000 */
.L_x_27670:
[----:B------:R-:W-:-:S13]  /*6a90*/  ISETP.NE.AND P0, PT, R152, RZ, PT ;  /* 0x000000ff9800720c */ /* 0x000fda0003f05270 */
[----:B------:R-:W-:Y:S05]  /*6aa0*/  @P0 BRA `(.L_x_27672) ;  /* 0x0000000000240947 */ /* 0x000fea0003800000 */
[----:B------:R-:W0:Y:S01]  /*6ab0*/  S2UR UR5, SR_CgaCtaId ;  /* 0x00000000000579c3 */ /* 0x000e220000008800 */
[----:B------:R-:W-:Y:S01]  /*6ac0*/  UMOV UR4, 0x400 ;  /* 0x0000040000047882 */ /* 0x000fe20000000000 */
[----:B------:R-:W-:Y:S01]  /*6ad0*/  IMAD.IADD R45, R148, 0x1, -R155 ;  /* 0x00000001942d7824 */ /* 0x000fe200078e0a9b */
[----:B------:R-:W-:Y:S01]  /*6ae0*/  UIADD3 UR4, UR4, 0x320, URZ ;  /* 0x0000032004047890 */ /* 0x000fe2000fffe03f */
[----:B------:R-:W-:Y:S02]  /*6af0*/  IMAD.MOV.U32 R44, RZ, RZ, -0x800001 ;  /* 0xff7fffffff2c7424 */ /* 0x000fe400078e00ff */
[----:B------:R-:W-:Y:S01]  /*6b00*/  IMAD R45, R158, 0x10, R45 ;  /* 0x000000109e2d7824 */ /* 0x000fe200078e022d */
[----:B0-----:R-:W-:-:S06]  /*6b10*/  ULEA UR4, UR5, UR4, 0x18 ;  /* 0x0000000405047291 */ /* 0x001fcc000f8ec03f */
[----:B------:R-:W-:-:S05]  /*6b20*/  LEA R45, R45, UR4, 0x2 ;  /* 0x000000042d2d7c11 */ /* 0x000fca000f8e10ff */
[----:B------:R3:W-:Y:S02]  /*6b30*/  STS [R45], R44 ;  /* 0x0000002c2d007388 */ /* 0x0007e40000000800 */
.L_x_27672:
[----:B------:R-:W-:Y:S05]  /*6b40*/  BSYNC B1 ;  /* 0x0000000000017941 */ /* 0x000fea0003800000 */
.L_x_27669:
[----:B------:R-:W-:-:S05]  /*6b50*/  VIADD R158, R158, 0x4 ;  /* 0x000000049e9e7836 */ /* 0x000fca0000000000 */
[----:B------:R-:W-:-:S13]  /*6b60*/  ISETP.GE.AND P0, PT, R158, R153, PT ;  /* 0x000000999e00720c */ /* 0x000fda0003f06270 */
[----:B------:R-:W-:Y:S05]  /*6b70*/  @!P0 BRA `(.L_x_27673) ;  /* 0xffffffdc00ec8947 */ /* 0x000fea000383ffff */
.L_x_27662:
[----:B------:R-:W-:Y:S05]  /*6b80*/  BSYNC B0 ;  /* 0x0000000000007941 */ /* 0x000fea0003800000 */
.L_x_27661:
[----:B------:R-:W4:Y:S01]  /*6b90*/  S2R R6, SR_TID.X ;  /* 0x0000000000067919 */ /* 0x000f220000002100 */
[----:B------:R-:W-:Y:S01]  /*6ba0*/  VIADD R8, R154, 0xf ;  /* 0x0000000f9a087836 */ /* 0x000fe20000000000 */
[----:B------:R-:W-:-:S04]  /*6bb0*/  UMOV UR4, 0xffffffff ;  /* 0xffffffff00047882 */ /* 0x000fc80000000000 */
[----:B------:R-:W-:-:S04]  /*6bc0*/  SHF.R.S32.HI R9, RZ, 0x1f, R8 ;  /* 0x0000001fff097819 */ /* 0x000fc80000011408 */
[----:B------:R-:W-:-:S04]  /*6bd0*/  LEA.HI R9, R9, R8, RZ, 0x4 ;  /* 0x0000000809097211 */ /* 0x000fc800078f20ff */
        /* <DEDUP_REMOVED lines=14> */
.L_x_27722:
[----:B------:R-:W-:Y:S01]  /*6cc0*/  ISETP.NE.AND P0, PT, R6, RZ, PT ;  /* 0x000000ff0600720c */ /* 0x000fe20003f05270 */
[----:B------:R-:W-:Y:S05]  /*6cd0*/  WARPSYNC.ALL ;  /* 0x0000000000007948 */ /* 0x000fea0003800000 */
[----:B0-----:R-:W-:-:S07]  /*6ce0*/  FMNMX.FTZ R9, R10, R9, !PT ;  /* 0x000000090a097209 */ /* 0x001fce0007810000 */
        /* <DEDUP_REMOVED lines=8> */
[----:B------:R-:W-:-:S04]  /*6d70*/  IMAD.MOV.U32 R12, RZ, RZ, -0x800001 ;  /* 0xff7fffffff0c7424 */ /* 0x000fc800078e00ff */
[----:B------:R-:W-:Y:S01]  /*6d80*/  BSSY B0, `(.L_x_27675) ;  /* 0x00000fd000007945 */ /* 0x000fe20003800000 */
[----:B----4-:R-:W4:Y:S01]  /*6d90*/  S2R R10, SR_CTAID.Z ;  /* 0x00000000000a7919 */ /* 0x010f220000002700 */
[----:B0-----:R-:W0:Y:S06]  /*6da0*/  S2R R9, SR_TID.X ;  /* 0x0000000000097919 */ /* 0x001e2c0000002100 */
[----:B------:R-:W-:Y:S01]  /*6db0*/  @!P0 MOV R7, 0x400 ;  /* 0x0000040000078802 */ /* 0x000fe20000000f00 */
[----:B------:R-:W1:Y:S04]  /*6dc0*/  @!P0 S2R R8, SR_CgaCtaId ;  /* 0x0000000000088919 */ /* 0x000e680000008800 */
[----:B------:R-:W-:-:S02]  /*6dd0*/  @!P0 VIADD R7, R7, 0x300 ;  /* 0x0000030007078836 */ /* 0x000fc40000000000 */
[----:B----4-:R-:W-:-:S04]  /*6de0*/  IMAD R16, R10, -0x20, R153 ;  /* 0xffffffe00a107824 */ /* 0x010fc800078e0299 */
[----:B------:R-:W-:Y:S01]  /*6df0*/  IMAD R15, R16, 0x10, R155 ;  /* 0x00000010100f7824 */ /* 0x000fe200078e029b */
[----:B-1----:R-:W-:-:S05]  /*6e00*/  @!P0 LEA R7, R8, R7, 0x18 ;  /* 0x0000000708078211 */ /* 0x002fca00078ec0ff */
[----:B------:R-:W-:-:S05]  /*6e10*/  @!P0 IMAD R8, R6, 0x4, R7 ;  /* 0x0000000406088824 */ /* 0x000fca00078e0207 */
[----:B------:R-:W1:Y:S04]  /*6e20*/  @!P0 LDS R12, [R8] ;  /* 0x00000000080c8984 */ /* 0x000e680000000800 */
[----:B-1----:R-:W1:Y:S02]  /*6e30*/  SHFL.BFLY PT, R7, R12, 0x2, 0x1f ;  /* 0x0c401f000c077f89 */ /* 0x002e6400000e0000 */
[----:B-1----:R-:W-:Y:S01]  /*6e40*/  FMNMX.FTZ R13, R7, R12, !PT ;  /* 0x0000000c070d7209 */ /* 0x002fe20007810000 */
[----:B------:R-:W-:-:S04]  /*6e50*/  IMAD.MOV.U32 R12, RZ, RZ, RZ ;  /* 0x000000ffff0c7224 */ /* 0x000fc800078e00ff */
[----:B------:R-:W1:Y:S02]  /*6e60*/  SHFL.BFLY PT, R14, R13, 0x1, 0x1f ;  /* 0x0c201f000d0e7f89 */ /* 0x000e6400000e0000 */
[----:B-1----:R-:W-:Y:S02]  /*6e70*/  FMNMX.FTZ R7, R13, R14, !PT ;  /* 0x0000000e0d077209 */ /* 0x002fe40007810000 */
[----:B------:R-:W-:-:S04]  /*6e80*/  VIMNMX R14, R154, R15, PT ;  /* 0x0000000f9a0e7248 */ /* 0x000fc80003fe0100 */
[----:B------:R-:W1:Y:S01]  /*6e90*/  SHFL.IDX PT, R7, R7, RZ, 0x1f ;  /* 0x00001fff07077589 */ /* 0x000e6200000e0000 */
[----:B------:R-:W-:-:S05]  /*6ea0*/  IMAD.IADD R8, R14, 0x1, -R155 ;  /* 0x000000010e087824 */ /* 0x000fca00078e0a9b */
[----:B0-----:R-:W-:-:S13]  /*6eb0*/  ISETP.GE.AND P1, PT, R9, R8, PT ;  /* 0x000000080900720c */ /* 0x001fda0003f26270 */
        /* <DEDUP_REMOVED lines=17> */
[----:B------:R-:W0:Y:S01]  /*6fd0*/  S2UR UR5, SR_CgaCtaId ;  /* 0x00000000000579c3 */ /* 0x000e220000008800 */
[----:B------:R-:W-:Y:S01]  /*6fe0*/  UMOV UR4, 0x400 ;  /* 0x0000040000047882 */ /* 0x000fe20000000000 */
[----:B------:R-:W-:Y:S01]  /*6ff0*/  IMAD.MOV.U32 R15, RZ, RZ, R9 ;  /* 0x000000ffff0f7224 */ /* 0x000fe200078e0009 */
[----:B------:R-:W-:Y:S01]  /*7000*/  UIADD3 UR4, UR4, 0x320, URZ ;  /* 0x0000032004047890 */ /* 0x000fe2000fffe03f */
[----:B------:R-:W-:-:S03]  /*7010*/  IMAD.MOV.U32 R12, RZ, RZ, RZ ;  /* 0x000000ffff0c7224 */ /* 0x000fc600078e00ff */
[----:B0-----:R-:W-:-:S06]  /*7020*/  ULEA UR4, UR5, UR4, 0x18 ;  /* 0x0000000405047291 */ /* 0x001fcc000f8ec03f */
[----:B------:R-:W-:-:S07]  /*7030*/  LEA R14, R9, UR4, 0x2 ;  /* 0x00000004090e7c11 */ /* 0x000fce000f8e10ff */
.L_x_27679:
[----:B------:R-:W1:Y:S01]  /*7040*/  LDS R16, [R14] ;  /* 0x000000000e107984 */ /* 0x000e620000000800 */
[----:B------:R-:W-:Y:S02]  /*7050*/  VIADD R13, R13, 0xffffffff ;  /* 0xffffffff0d0d7836 */ /* 0x000fe40000000000 */
[----:B------:R-:W-:-:S03]  /*7060*/  VIADD R15, R15, 0x80 ;  /* 0x000000800f0f7836 */ /* 0x000fc60000000000 */
        /* <DEDUP_REMOVED lines=8> */
.L_x_27678:
[----:B------:R-:W-:Y:S05]  /*70f0*/  BSYNC B1 ;  /* 0x0000000000017941 */ /* 0x000fea0003800000 */
.L_x_27677:
        /* <DEDUP_REMOVED lines=14> */
.L_x_27682:
[----:B------:R-:W1:Y:S01]  /*71e0*/  LDS R14, [R13+-0x400] ;  /* 0xfffc00000d0e7984 */ /* 0x000e620000000800 */
[----:B------:R-:W-:-:S03]  /*71f0*/  VIADD R15, R15, 0x800 ;  /* 0x000008000f0f7836 */ /* 0x000fc60000000000 */
[----:B------:R-:W0:Y:S02]  /*7200*/  LDS R16, [R13+-0x200] ;  /* 0xfffe00000d107984 */ /* 0x000e240000000800 */
        /* <DEDUP_REMOVED lines=9> */
[----:B-1----:R-:W-:-:S03]  /*72a0*/  FADD.FTZ R14, -R7, R14 ;  /* 0x0000000e070e7221 */ /* 0x002fc60000010100 */
[----:B------:R-:W1:Y:S01]  /*72b0*/  LDS R34, [R13+0x1000] ;  /* 0x001000000d227984 */ /* 0x000e620000000800 */
[----:B------:R-:W-:Y:S01]  /*72c0*/  FMUL.FTZ R14, R14, 1.4426950216293334961 ;  /* 0x3fb8aa3b0e0e7820 */ /* 0x000fe20000410000 */
[C---:B0-----:R-:W-:Y:S02]  /*72d0*/  FADD.FTZ R16, -R7.reuse, R16 ;  /* 0x0000001007107221 */ /* 0x041fe40000010100 */
[----:B------:R-:W0:Y:S01]  /*72e0*/  LDS R36, [R13+0x1200] ;  /* 0x001200000d247984 */ /* 0x000e220000000800 */
        /* <DEDUP_REMOVED lines=10> */
[----:B------:R-:W1:Y:S01]  /*7390*/  MUFU.EX2 R16, R16 ;  /* 0x0000001000107308 */ /* 0x000e620000000800 */
[----:B------:R-:W-:Y:S01]  /*73a0*/  FMUL.FTZ R22, R22, 1.4426950216293334961 ;  /* 0x3fb8aa3b16167820 */ /* 0x000fe20000410000 */
[C---:B------:R-:W-:Y:S01]  /*73b0*/  FADD.FTZ R24, -R7.reuse, R24 ;  /* 0x0000001807187221 */ /* 0x040fe20000010100 */
[----:B------:R-:W3:Y:S01]  /*73c0*/  LDS R44, [R13+0x1a00] ;  /* 0x001a00000d2c7984 */ /* 0x000ee20000000800 */
        /* <DEDUP_REMOVED lines=9> */
[----:B------:R-:W4:Y:S01]  /*7460*/  MUFU.EX2 R20, R20 ;  /* 0x0000001400147308 */ /* 0x000f220000000800 */
[----:B-1----:R-:W-:Y:S01]  /*7470*/  FADD.FTZ R12, R12, R16 ;  /* 0x000000100c0c7221 */ /* 0x002fe20000010000 */
[----:B------:R-:W-:Y:S01]  /*7480*/  FMUL.FTZ R30, R30, 1.4426950216293334961 ;  /* 0x3fb8aa3b1e1e7820 */ /* 0x000fe20000410000 */
[C---:B------:R-:W-:Y:S01]  /*7490*/  FADD.FTZ R32, -R7.reuse, R32 ;  /* 0x0000002007207221 */ /* 0x040fe20000010100 */
[----:B------:R-:W-:Y:S01]  /*74a0*/  STS [R13+-0x200], R16 ;  /* 0xfffe00100d007388 */ /* 0x000fe20000000800 */
[C---:B------:R-:W-:Y:S02]  /*74b0*/  FADD.FTZ R34, -R7.reuse, R34 ;  /* 0x0000002207227221 */ /* 0x040fe40000010100 */
[----:B------:R-:W-:Y:S01]  /*74c0*/  FMUL.FTZ R32, R32, 1.4426950216293334961 ;  /* 0x3fb8aa3b20207820 */ /* 0x000fe20000410000 */
[----:B------:R-:W1:Y:S01]  /*74d0*/  MUFU.EX2 R22, R22 ;  /* 0x0000001600167308 */ /* 0x000e620000000800 */
[----:B0-----:R-:W-:Y:S01]  /*74e0*/  FADD.FTZ R12, R12, R18 ;  /* 0x000000120c0c7221 */ /* 0x001fe20000010000 */
[----:B------:R-:W-:Y:S01]  /*74f0*/  FMUL.FTZ R34, R34, 1.4426950216293334961 ;  /* 0x3fb8aa3b22227820 */ /* 0x000fe20000410000 */
[C---:B------:R-:W-:Y:S01]  /*7500*/  FADD.FTZ R36, -R7.reuse, R36 ;  /* 0x0000002407247221 */ /* 0x040fe20000010100 */
[----:B------:R-:W-:Y:S03]  /*7510*/  STS [R13], R18 ;  /* 0x000000120d007388 */ /* 0x000fe60000000800 */
[----:B------:R-:W-:Y:S01]  /*7520*/  FMUL.FTZ R36, R36, 1.4426950216293334961 ;  /* 0x3fb8aa3b24247820 */ /* 0x000fe20000410000 */
[----:B------:R-:W0:Y:S01]  /*7530*/  MUFU.EX2 R24, R24 ;  /* 0x0000001800187308 */ /* 0x000e220000000800 */
[----:B----4-:R-:W-:Y:S01]  /*7540*/  FADD.FTZ R12, R12, R20 ;  /* 0x000000140c0c7221 */ /* 0x010fe20000010000 */
[C---:B------:R-:W-:Y:S01]  /*7550*/  FADD.FTZ R38, -R7.reuse, R38 ;  /* 0x0000002607267221 */ /* 0x040fe20000010100 */
[C---:B--2---:R-:W-:Y:S01]  /*7560*/  FADD.FTZ R40, -R7.reuse, R40 ;  /* 0x0000002807287221 */ /* 0x044fe20000010100 */
[----:B------:R-:W-:Y:S02]  /*7570*/  STS [R13+0x200], R20 ;  /* 0x000200140d007388 */ /* 0x000fe40000000800 */
[----:B------:R-:W-:Y:S01]  /*7580*/  FMUL.FTZ R38, R38, 1.4426950216293334961 ;  /* 0x3fb8aa3b26267820 */ /* 0x000fe20000410000 */
[----:B------:R-:W-:Y:S01]  /*7590*/  FMUL.FTZ R40, R40, 1.4426950216293334961 ;  /* 0x3fb8aa3b28287820 */ /* 0x000fe20000410000 */
[----:B------:R-:W2:Y:S01]  /*75a0*/  MUFU.EX2 R26, R26 ;  /* 0x0000001a001a7308 */ /* 0x000ea20000000800 */
[----:B-1----:R-:W-:Y:S01]  /*75b0*/  FADD.FTZ R12, R12, R22 ;  /* 0x000000160c0c7221 */ /* 0x002fe20000010000 */
[C---:B---3--:R-:W-:Y:S01]  /*75c0*/  FADD.FTZ R42, -R7.reuse, R42 ;  /* 0x0000002a072a7221 */ /* 0x048fe20000010100 */
        /* <DEDUP_REMOVED lines=37> */
.L_x_27681:
[----:B------:R-:W-:Y:S05]  /*7820*/  BSYNC B1 ;  /* 0x0000000000017941 */ /* 0x000fea0003800000 */
.L_x_27680:
        /* <DEDUP_REMOVED lines=8> */
[----:B------:R-:W4:Y:S04]  /*78b0*/  LDS R18, [R13] ;  /* 0x000000000d127984 */ /* 0x000f280000000800 */
[----:B------:R-:W2:Y:S04]  /*78c0*/  LDS R20, [R13+0x200] ;  /* 0x000200000d147984 */ /* 0x000ea80000000800 */
[----:B------:R-:W3:Y:S04]  /*78d0*/  LDS R22, [R13+0x400] ;  /* 0x000400000d167984 */ /* 0x000ee80000000800 */
[----:B------:R-:W3:Y:S04]  /*78e0*/  LDS R24, [R13+0x600] ;  /* 0x000600000d187984 */ /* 0x000ee80000000800 */
[----:B------:R-:W3:Y:S04]  /*78f0*/  LDS R26, [R13+0x800] ;  /* 0x000800000d1a7984 */ /* 0x000ee80000000800 */
[----:B------:R-:W3:Y:S01]  /*7900*/  LDS R28, [R13+0xa00] ;  /* 0x000a00000d1c7984 */ /* 0x000ee20000000800 */
[----:B-1----:R-:W-:-:S04]  /*7910*/  FADD.FTZ R14, -R7, R14 ;  /* 0x0000000e070e7221 */ /* 0x002fc80000010100 */
[----:B------:R-:W-:Y:S01]  /*7920*/  FMUL.FTZ R14, R14, 1.4426950216293334961 ;  /* 0x3fb8aa3b0e0e7820 */ /* 0x000fe20000410000 */
[C---:B0-----:R-:W-:Y:S01]  /*7930*/  FADD.FTZ R16, -R7.reuse, R16 ;  /* 0x0000001007107221 */ /* 0x041fe20000010100 */
        /* <DEDUP_REMOVED lines=38> */
.L_x_27684:
[----:B------:R-:W-:Y:S05]  /*7ba0*/  BSYNC B1 ;  /* 0x0000000000017941 */ /* 0x000fea0003800000 */
.L_x_27683:
[----:B------:R-:W-:-:S13]  /*7bb0*/  ISETP.LT.OR P0, PT, R15, R8, P0 ;  /* 0x000000080f00720c */ /* 0x000fda0000701670 */
[----:B------:R-:W-:Y:S05]  /*7bc0*/  @!P0 BRA `(.L_x_27676) ;  /* 0x0000000000608947 */ /* 0x000fea0003800000 */
[----:B------:R-:W1:Y:S04]  /*7bd0*/  LDS R14, [R13+-0x400] ;  /* 0xfffc00000d0e7984 */ /* 0x000e680000000800 */
[----:B------:R-:W0:Y:S04]  /*7be0*/  LDS R16, [R13+-0x200] ;  /* 0xfffe00000d107984 */ /* 0x000e280000000800 */
[----:B------:R-:W4:Y:S04]  /*7bf0*/  LDS R18, [R13] ;  /* 0x000000000d127984 */ /* 0x000f280000000800 */
[----:B------:R-:W2:Y:S01]  /*7c00*/  LDS R20, [R13+0x200] ;  /* 0x000200000d147984 */ /* 0x000ea20000000800 */
[C---:B-1----:R-:W-:Y:S01]  /*7c10*/  FADD.FTZ R14, -R7.reuse, R14 ;  /* 0x0000000e070e7221 */ /* 0x042fe20000010100 */
[----:B0-----:R-:W-:-:S03]  /*7c20*/  FADD.FTZ R16, -R7, R16 ;  /* 0x0000001007107221 */ /* 0x001fc60000010100 */
        /* <DEDUP_REMOVED lines=11> */
[----:B------:R-:W4:Y:S01]  /*7ce0*/  MUFU.EX2 R20, R20 ;  /* 0x0000001400147308 */ /* 0x000f220000000800 */
[----:B-1----:R0:W-:Y:S01]  /*7cf0*/  STS [R13+-0x200], R16 ;  /* 0xfffe00100d007388 */ /* 0x0021e20000000800 */
[----:B------:R-:W-:-:S03]  /*7d00*/  FADD.FTZ R12, R12, R16 ;  /* 0x000000100c0c7221 */ /* 0x000fc60000010000 */
[----:B--2---:R0:W-:Y:S01]  /*7d10*/  STS [R13], R18 ;  /* 0x000000120d007388 */ /* 0x0041e20000000800 */
[----:B------:R-:W-:-:S03]  /*7d20*/  FADD.FTZ R12, R12, R18 ;  /* 0x000000120c0c7221 */ /* 0x000fc60000010000 */
[----:B----4-:R0:W-:Y:S01]  /*7d30*/  STS [R13+0x200], R20 ;  /* 0x000200140d007388 */ /* 0x0101e20000000800 */
[----:B------:R-:W-:-:S07]  /*7d40*/  FADD.FTZ R12, R12, R20 ;  /* 0x000000140c0c7221 */ /* 0x000fce0000010000 */
.L_x_27676:
[----:B------:R-:W-:Y:S05]  /*7d50*/  BSYNC B0 ;  /* 0x0000000000007941 */ /* 0x000fea0003800000 */
.L_x_27675:
[----:B0-----:R-:W0:Y:S01]  /*7d60*/  SHFL.BFLY PT, R13, R12, 0x10, 0x1f ;  /* 0x0e001f000c0d7f89 */ /* 0x001e2200000e0000 */
[----:B------:R-:W-:Y:S01]  /*7d70*/  LOP3.LUT P0, R18, R9, 0x1f, RZ, 0xc0, !PT ;  /* 0x0000001f09127812 */ /* 0x000fe2000780c0ff */
[----:B------:R-:W-:Y:S03]  /*7d80*/  BSSY B0, `(.L_x_27685) ;  /* 0x00000b2000007945 */ /* 0x000fe60003800000 */
[----:B------:R-:W-:-:S09]  /*7d90*/  ISETP.GT.U32.AND P2, PT, R18, 0x3, PT ;  /* 0x000000031200780c */ /* 0x000fd20003f44070 */
[----:B------:R-:W4:Y:S04]  /*7da0*/  @!P0 S2R R20, SR_CgaCtaId ;  /* 0x0000000000148919 */ /* 0x000f280000008800 */
[----:B------:R-:W1:Y:S01]  /*7db0*/  @!P2 S2R R19, SR_CgaCtaId ;  /* 0x000000000013a919 */ /* 0x000e620000008800 */
        /* <DEDUP_REMOVED lines=28> */
[----:B0-----:R-:W-:Y:S01]  /*7f80*/  IMAD.MOV.U32 R13, RZ, RZ, -0x20 ;  /* 0xffffffe0ff0d7424 */ /* 0x001fe200078e00ff */
        /* <DEDUP_REMOVED lines=12> */
[----:B------:R-:W-:Y:S01]  /*8050*/  LOP3.LUT P0, R14, R13, 0x3, RZ, 0xc0, !PT ;  /* 0x000000030d0e7812 */ /* 0x000fe2000780c0ff */
[----:B------:R-:W-:Y:S02]  /*8060*/  IMAD.MOV.U32 R13, RZ, RZ, R9 ;  /* 0x000000ffff0d7224 */ /* 0x000fe400078e0009 */
[----:B------:R0:W1:Y:S10]  /*8070*/  MUFU.RCP R41, R12 ;  /* 0x0000000c00297308 */ /* 0x0000740000001000 */
        /* <DEDUP_REMOVED lines=8> */
.L_x_27689:
        /* <DEDUP_REMOVED lines=8> */
.L_x_27688:
[----:B------:R-:W-:Y:S05]  /*8180*/  BSYNC B1 ;  /* 0x0000000000017941 */ /* 0x000fea0003800000 */
.L_x_27687:
        /* <DEDUP_REMOVED lines=14> */
.L_x_27692:
        /* <DEDUP_REMOVED lines=8> */
[----:B------:R-:W-:Y:S04]  /*82f0*/  LDS R26, [R12+0x800] ;  /* 0x000800000c1a7984 */ /* 0x000fe80000000800 */
[----:B------:R-:W3:Y:S04]  /*8300*/  LDS R27, [R12+0xa00] ;  /* 0x000a00000c1b7984 */ /* 0x000ee80000000800 */
[----:B------:R-:W3:Y:S04]  /*8310*/  LDS R28, [R12+0xc00] ;  /* 0x000c00000c1c7984 */ /* 0x000ee80000000800 */
[----:B------:R-:W3:Y:S04]  /*8320*/  LDS R30, [R12+0xe00] ;  /* 0x000e00000c1e7984 */ /* 0x000ee80000000800 */
[----:B------:R-:W3:Y:S01]  /*8330*/  LDS R32, [R12+0x1000] ;  /* 0x001000000c207984 */ /* 0x000ee20000000800 */
[----:B-1----:R-:W-:-:S03]  /*8340*/  FMUL.FTZ R15, R14, R41 ;  /* 0x000000290e0f7220 */ /* 0x002fc60000410000 */
[----:B------:R-:W1:Y:S01]  /*8350*/  LDS R34, [R12+0x1200] ;  /* 0x001200000c227984 */ /* 0x000e620000000800 */
[----:B0-----:R-:W-:-:S03]  /*8360*/  FMUL.FTZ R17, R16, R41 ;  /* 0x0000002910117220 */ /* 0x001fc60000410000 */
[----:B------:R-:W0:Y:S01]  /*8370*/  LDS R35, [R12+0x1400] ;  /* 0x001400000c237984 */ /* 0x000e220000000800 */
[----:B----4-:R-:W-:-:S03]  /*8380*/  FMUL.FTZ R19, R18, R41 ;  /* 0x0000002912137220 */ /* 0x010fc60000410000 */
[----:B------:R-:W4:Y:S01]  /*8390*/  LDS R36, [R12+0x1600] ;  /* 0x001600000c247984 */ /* 0x000f220000000800 */
[----:B--2---:R-:W-:-:S03]  /*83a0*/  FMUL.FTZ R21, R20, R41 ;  /* 0x0000002914157220 */ /* 0x004fc60000410000 */
[----:B------:R-:W2:Y:S01]  /*83b0*/  LDS R37, [R12+0x1800] ;  /* 0x001800000c257984 */ /* 0x000ea20000000800 */
        /* <DEDUP_REMOVED lines=19> */
[----:B--2---:R-:W-:-:S03]  /*84f0*/  FMUL.FTZ R37, R37, R41 ;  /* 0x0000002925257220 */ /* 0x004fc60000410000 */
        /* <DEDUP_REMOVED lines=11> */
.L_x_27691:
[----:B------:R-:W-:Y:S05]  /*85b0*/  BSYNC B1 ;  /* 0x0000000000017941 */ /* 0x000fea0003800000 */
.L_x_27690:
        /* <DEDUP_REMOVED lines=14> */
[-C--:B-1----:R-:W-:Y:S01]  /*86a0*/  FMUL.FTZ R15, R14, R41.reuse ;  /* 0x000000290e0f7220 */ /* 0x082fe20000410000 */
[----:B0-----:R-:W-:-:S04]  /*86b0*/  FMUL.FTZ R17, R16, R41 ;  /* 0x0000002910117220 */ /* 0x001fc80000410000 */
[----:B------:R-:W-:Y:S01]  /*86c0*/  STS [R12+-0x400], R15 ;  /* 0xfffc000f0c007388 */ /* 0x000fe20000000800 */
[----:B----4-:R-:W-:-:S03]  /*86d0*/  FMUL.FTZ R19, R18, R41 ;  /* 0x0000002912137220 */ /* 0x010fc60000410000 */
[----:B------:R-:W-:Y:S01]  /*86e0*/  STS [R12+-0x200], R17 ;  /* 0xfffe00110c007388 */ /* 0x000fe20000000800 */
[----:B--2---:R-:W-:-:S03]  /*86f0*/  FMUL.FTZ R21, R20, R41 ;  /* 0x0000002914157220 */ /* 0x004fc60000410000 */
        /* <DEDUP_REMOVED lines=11> */
.L_x_27694:
[----:B------:R-:W-:Y:S05]  /*87b0*/  BSYNC B1 ;  /* 0x0000000000017941 */ /* 0x000fea0003800000 */
.L_x_27693:
[----:B------:R-:W-:-:S13]  /*87c0*/  ISETP.LT.OR P0, PT, R13, R8, P0 ;  /* 0x000000080d00720c */ /* 0x000fda0000701670 */
[----:B------:R-:W-:Y:S05]  /*87d0*/  @!P0 BRA `(.L_x_27686) ;  /* 0x0000000000308947 */ /* 0x000fea0003800000 */
[----:B------:R-:W1:Y:S04]  /*87e0*/  LDS R8, [R12+-0x400] ;  /* 0xfffc00000c087984 */ /* 0x000e680000000800 */
[----:B------:R-:W0:Y:S04]  /*87f0*/  LDS R14, [R12+-0x200] ;  /* 0xfffe00000c0e7984 */ /* 0x000e280000000800 */
[----:B------:R-:W4:Y:S04]  /*8800*/  LDS R16, [R12] ;  /* 0x000000000c107984 */ /* 0x000f280000000800 */
[----:B------:R-:W2:Y:S01]  /*8810*/  LDS R18, [R12+0x200] ;  /* 0x000200000c127984 */ /* 0x000ea20000000800 */
[-C--:B-1----:R-:W-:Y:S01]  /*8820*/  FMUL.FTZ R13, R8, R41.reuse ;  /* 0x00000029080d7220 */ /* 0x082fe20000410000 */
[----:B0-----:R-:W-:-:S04]  /*8830*/  FMUL.FTZ R15, R14, R41 ;  /* 0x000000290e0f7220 */ /* 0x001fc80000410000 */
[----:B------:R0:W-:Y:S01]  /*8840*/  STS [R12+-0x400], R13 ;  /* 0xfffc000d0c007388 */ /* 0x0001e20000000800 */
[----:B----4-:R-:W-:-:S03]  /*8850*/  FMUL.FTZ R17, R16, R41 ;  /* 0x0000002910117220 */ /* 0x010fc60000410000 */
[----:B------:R0:W-:Y:S01]  /*8860*/  STS [R12+-0x200], R15 ;  /* 0xfffe000f0c007388 */ /* 0x0001e20000000800 */
[----:B--2---:R-:W-:-:S03]  /*8870*/  FMUL.FTZ R19, R18, R41 ;  /* 0x0000002912137220 */ /* 0x004fc60000410000 */
[----:B------:R0:W-:Y:S04]  /*8880*/  STS [R12], R17 ;  /* 0x000000110c007388 */ /* 0x0001e80000000800 */
[----:B------:R0:W-:Y:S02]  /*8890*/  STS [R12+0x200], R19 ;  /* 0x000200130c007388 */ /* 0x0001e40000000800 */
.L_x_27686:
[----:B------:R-:W-:Y:S05]  /*88a0*/  BSYNC B0 ;  /* 0x0000000000007941 */ /* 0x000fea0003800000 */
.L_x_27685:
[----:B------:R-:W-:Y:S01]  /*88b0*/  BAR.SYNC.DEFER_BLOCKING 0x0 ;  /* 0x0000000000007b1d */ /* 0x000fe20000010000 */
[----:B------:R-:W-:Y:S01]  /*88c0*/  ISETP.NE.AND P0, PT, R9, RZ, PT ;  /* 0x000000ff0900720c */ /* 0x000fe20003f05270 */
[----:B------:R-:W-:-:S04]  /*88d0*/  IMAD R8, R10, 0x20, R5 ;  /* 0x000000200a087824 */ /* 0x000fc800078e0205 */
[----:B------:R-:W-:Y:S01]  /*88e0*/  BSSY B0, `(.L_x_27695) ;  /* 0x0000018000007945 */ /* 0x000fe20003800000 */
[----:B------:R-:W-:-:S07]  /*88f0*/  ISETP.GE.AND P1, PT, R8, R153, PT ;  /* 0x000000990800720c */ /* 0x000fce0003f26270 */
[----:B------:R-:W-:Y:S06]  /*8900*/  @P0 BRA `(.L_x_27696) ;  /* 0x0000000000540947 */ /* 0x000fec0003800000 */
[----:B------:R-:W4:Y:S01]  /*8910*/  S2UR UR4, SR_CTAID.X ;  /* 0x00000000000479c3 */ /* 0x000f220000002500 */
[----:B------:R-:W-:Y:S01]  /*8920*/  ULDC UR5, c[0x0][0xc] ;  /* 0x0000030000057ab9 */ /* 0x000fe20000000800 */
[----:B0-----:R-:W-:Y:S01]  /*8930*/  SHF.R.S32.HI R12, RZ, 0x1f, R10 ;  /* 0x0000001fff0c7819 */ /* 0x001fe2000001140a */
[----:B------:R-:W-:Y:S01]  /*8940*/  IMAD R9, R48, UR5, RZ ;  /* 0x0000000530097c24 */ /* 0x000fe2000f8e02ff */
[----:B------:R-:W-:Y:S01]  /*8950*/  ULDC UR5, c[0x0][0x14] ;  /* 0x0000050000057ab9 */ /* 0x000fe20000000800 */
[----:B------:R-:W-:Y:S02]  /*8960*/  ULDC.64 UR8, c[0x0][0x210] ;  /* 0x0000840000087ab9 */ /* 0x000fe40000000a00 */
[----:B------:R-:W-:Y:S01]  /*8970*/  IMAD R9, R9, UR5, RZ ;  /* 0x0000000509097c24 */ /* 0x000fe2000f8e02ff */
[----:B----4-:R-:W-:-:S04]  /*8980*/  UIMAD UR4, UR4, UR5, URZ ;  /* 0x00000005040472a4 */ /* 0x010fc8000f8e023f */
[----:B------:R-:W-:Y:S02]  /*8990*/  USHF.R.S32.HI UR5, URZ, 0x1f, UR4 ;  /* 0x0000001f3f057899 */ /* 0x000fe40008011404 */
[----:B------:R-:W-:Y:S02]  /*89a0*/  IADD3 R10, P0, P2, R9, UR4, R10 ;  /* 0x00000004090a7c10 */ /* 0x000fe4000fa1e00a */
        /* <DEDUP_REMOVED lines=9> */
[----:B------:R4:W-:Y:S04]  /*8a40*/  STG.E desc[UR6][R12.64], R7 ;  /* 0x000000070c007986 */ /* 0x0009e8000c101906 */
[----:B-1----:R4:W-:Y:S02]  /*8a50*/  STG.E desc[UR6][R14.64], R39 ;  /* 0x000000270e007986 */ /* 0x0029e4000c101906 */
.L_x_27696:
[----:B------:R-:W-:Y:S05]  /*8a60*/  BSYNC B0 ;  /* 0x0000000000007941 */ /* 0x000fea0003800000 */
.L_x_27695:
[----:B------:R-:W-:Y:S01]  /*8a70*/  ULDC UR11, c[0x0][0x26c] ;  /* 0x00009b00000b7ab9 */ /* 0x000fe20000000800 */
[----:B------:R-:W-:Y:S01]  /*8a80*/  ULDC UR10, c[0x0][0x258] ;  /* 0x00009600000a7ab9 */ /* 0x000fe20000000800 */
[----:B------:R-:W-:Y:S01]  /*8a90*/  ULDC.64 UR12, c[0x0][0x248] ;  /* 0x00009200000c7ab9 */ /* 0x000fe20000000a00 */
[----:B------:R-:W-:Y:S01]  /*8aa0*/  ULDC.64 UR8, c[0x0][0x238] ;  /* 0x00008e0000087ab9 */ /* 0x000fe20000000a00 */
[----:B------:R-:W-:Y:S04]  /*8ab0*/  BSSY B0, `(.L_x_27697) ;  /* 0x0000285000007945 */ /* 0x000fe80003800000 */
[----:B------:R-:W-:Y:S05]  /*8ac0*/  @!P1 BRA `(.L_x_27698) ;  /* 0x0000000000389947 */ /* 0x000fea0003800000 */
[----:B0---4-:R-:W-:Y:S02]  /*8ad0*/  CS2R R12, SRZ ;  /* 0x00000000000c7805 */ /* 0x011fe4000001ff00 */
        /* <DEDUP_REMOVED lines=8> */
[----:B------:R-:W-:Y:S02]  /*8b60*/  CS2R R136, SRZ ;  /* 0x0000000000887805 */ /* 0x000fe4000001ff00 */
[----:B------:R-:W-:Y:S01]  /*8b70*/  CS2R R134, SRZ ;  /* 0x0000000000867805 */ /* 0x000fe2000001ff00 */
[----:B------:R-:W-:Y:S01]  /*8b80*/  IMAD.MOV.U32 R49, RZ, RZ, RZ ;  /* 0x000000ffff317224 */ /* 0x000fe200078e00ff */
[----:B------:R-:W-:Y:S01]  /*8b90*/  CS2R R50, SRZ ;  /* 0x0000000000327805 */ /* 0x000fe2000001ff00 */
[----:B------:R-:W-:Y:S06]  /*8ba0*/  BRA `(.L_x_27699) ;  /* 0x0000002400d47947 */ /* 0x000fec0003800000 */
.L_x_27698:
[----:B----4-:R-:W4:Y:S01]  /*8bb0*/  I2F.RP R7, R2 ;  /* 0x0000000200077306 */ /* 0x010f220000209400 */
[----:B------:R-:W1:Y:S01]  /*8bc0*/  LDC R139, c[0x0][0x26c] ;  /* 0x00009b00ff8b7b82 */ /* 0x000e620000000800 */
[----:B0-----:R-:W-:Y:S01]  /*8bd0*/  SHF.R.S32.HI R17, RZ, 0x1f, R6 ;  /* 0x0000001fff117819 */ /* 0x001fe20000011406 */
[----:B------:R-:W-:Y:S01]  /*8be0*/  ULDC UR5, c[0x0][0x270] ;  /* 0x00009c0000057ab9 */ /* 0x000fe20000000800 */
[----:B------:R-:W-:Y:S01]  /*8bf0*/  ULDC UR4, c[0x0][0x28c] ;  /* 0x0000a30000047ab9 */ /* 0x000fe20000000800 */
[----:B------:R-:W-:Y:S01]  /*8c00*/  IMAD R130, R0, UR5, RZ ;  /* 0x0000000500827c24 */ /* 0x000fe2000f8e02ff */
[----:B------:R-:W-:Y:S01]  /*8c10*/  LEA.HI R17, R17, R6, RZ, 0x2 ;  /* 0x0000000611117211 */ /* 0x000fe200078f10ff */
[----:B------:R-:W-:Y:S01]  /*8c20*/  VIADD R138, R3, -UR4 ;  /* 0x80000004038a7c36 */ /* 0x000fe20008000000 */
[----:B------:R-:W-:Y:S01]  /*8c30*/  CS2R R14, SRZ ;  /* 0x00000000000e7805 */ /* 0x000fe2000001ff00 */
[----:B------:R-:W-:Y:S01]  /*8c40*/  VIADD R11, R11, 0xffffffff ;  /* 0xffffffff0b0b7836 */ /* 0x000fe20000000000 */
[C---:B------:R-:W-:Y:S01]  /*8c50*/  LOP3.LUT R19, R17.reuse, 0x3ffffffc, RZ, 0xc0, !PT ;  /* 0x3ffffffc11137812 */ /* 0x040fe200078ec0ff */
[----:B------:R-:W-:Y:S01]  /*8c60*/  IMAD.SHL.U32 R17, R17, 0x4, RZ ;  /* 0x0000000411117824 */ /* 0x000fe200078e00ff */
[----:B------:R-:W-:-:S02]  /*8c70*/  CS2R R120, SRZ ;  /* 0x0000000000787805 */ /* 0x000fc4000001ff00 */
[----:B------:R-:W-:Y:S02]  /*8c80*/  CS2R R122, SRZ ;  /* 0x00000000007a7805 */ /* 0x000fe4000001ff00 */
[----:B------:R-:W-:Y:S01]  /*8c90*/  CS2R R124, SRZ ;  /* 0x00000000007c7805 */ /* 0x000fe2000001ff00 */
[----:B----4-:R-:W0:Y:S01]  /*8ca0*/  MUFU.RCP R7, R7 ;  /* 0x0000000700077308 */ /* 0x010e220000001000 */
[----:B------:R-:W-:Y:S01]  /*8cb0*/  LOP3.LUT R17, R17, 0xfffffff0, RZ, 0xc0, !PT ;  /* 0xfffffff011117812 */ /* 0x000fe200078ec0ff */
[----:B------:R-:W-:Y:S01]  /*8cc0*/  IMAD.IADD R10, R6, 0x1, -R19 ;  /* 0x00000001060a7824 */ /* 0x000fe200078e0a13 */
[----:B------:R-:W-:Y:S02]  /*8cd0*/  CS2R R126, SRZ ;  /* 0x00000000007e7805 */ /* 0x000fe4000001ff00 */
[----:B------:R-:W-:Y:S02]  /*8ce0*/  CS2R R128, SRZ ;  /* 0x0000000000807805 */ /* 0x000fe4000001ff00 */
[----:B------:R-:W-:Y:S01]  /*8cf0*/  CS2R R132, SRZ ;  /* 0x0000000000847805 */ /* 0x000fe2000001ff00 */
[----:B------:R-:W-:Y:S01]  /*8d00*/  IMAD R0, R10, 0x4, R17 ;  /* 0x000000040a007824 */ /* 0x000fe200078e0211 */
[----:B------:R-:W-:-:S02]  /*8d10*/  CS2R R136, SRZ ;  /* 0x0000000000887805 */ /* 0x000fc4000001ff00 */
[----:B------:R-:W-:Y:S01]  /*8d20*/  CS2R R134, SRZ ;  /* 0x0000000000867805 */ /* 0x000fe2000001ff00 */
[----:B------:R-:W-:Y:S01]  /*8d30*/  IMAD.MOV.U32 R49, RZ, RZ, RZ ;  /* 0x000000ffff317224 */ /* 0x000fe200078e00ff */
[----:B------:R-:W-:Y:S02]  /*8d40*/  CS2R R50, SRZ ;  /* 0x0000000000327805 */ /* 0x000fe4000001ff00 */
[----:B-1----:R-:W-:Y:S01]  /*8d50*/  SHF.R.S32.HI R139, RZ, 0x1f, R139 ;  /* 0x0000001fff8b7819 */ /* 0x002fe2000001148b */
[C---:B------:R-:W-:Y:S01]  /*8d60*/  VIADD R140, R0.reuse, 0x100 ;  /* 0x00000100008c7836 */ /* 0x040fe20000000000 */
[----:B------:R-:W-:Y:S01]  /*8d70*/  SHF.R.S32.HI R131, RZ, 0x1f, R130 ;  /* 0x0000001fff837819 */ /* 0x000fe20000011482 */
[C---:B------:R-:W-:Y:S02]  /*8d80*/  VIADD R141, R0.reuse, 0x180 ;  /* 0x00000180008d7836 */ /* 0x040fe40000000000 */
[----:B------:R-:W-:Y:S02]  /*8d90*/  VIADD R142, R0, 0x200 ;  /* 0x00000200008e7836 */ /* 0x000fe40000000000 */
[----:B0-----:R-:W-:-:S02]  /*8da0*/  VIADD R12, R7, 0xffffffe ;  /* 0x0ffffffe070c7836 */ /* 0x001fc40000000000 */
[----:B------:R-:W-:Y:S02]  /*8db0*/  IMAD.MOV.U32 R7, RZ, RZ, RZ ;  /* 0x000000ffff077224 */ /* 0x000fe400078e00ff */
[----:B------:R0:W1:Y:S01]  /*8dc0*/  F2I.FTZ.U32.TRUNC.NTZ R13, R12 ;  /* 0x0000000c000d7305 */ /* 0x000062000021f000 */
[C---:B------:R-:W-:Y:S02]  /*8dd0*/  VIADD R143, R0.reuse, 0x280 ;  /* 0x00000280008f7836 */ /* 0x040fe40000000000 */
[C---:B------:R-:W-:Y:S02]  /*8de0*/  VIADD R144, R0.reuse, 0x300 ;  /* 0x0000030000907836 */ /* 0x040fe40000000000 */
[C---:B------:R-:W-:Y:S02]  /*8df0*/  VIADD R145, R0.reuse, 0x380 ;  /* 0x0000038000917836 */ /* 0x040fe40000000000 */
[----:B------:R-:W-:Y:S02]  /*8e00*/  VIADD R146, R0, 0x400 ;  /* 0x0000040000927836 */ /* 0x000fe40000000000 */
[----:B0-----:R-:W-:-:S02]  /*8e10*/  IMAD.MOV.U32 R12, RZ, RZ, RZ ;  /* 0x000000ffff0c7224 */ /* 0x001fc400078e00ff */
[C---:B------:R-:W-:Y:S02]  /*8e20*/  VIADD R147, R0.reuse, 0x480 ;  /* 0x0000048000937836 */ /* 0x040fe40000000000 */
[C---:B------:R-:W-:Y:S02]  /*8e30*/  VIADD R148, R0.reuse, 0x500 ;  /* 0x0000050000947836 */ /* 0x040fe40000000000 */
[----:B-1----:R-:W-:Y:S02]  /*8e40*/  IMAD.MOV R9, RZ, RZ, -R13 ;  /* 0x000000ffff097224 */ /* 0x002fe400078e0a0d */
[C---:B------:R-:W-:Y:S02]  /*8e50*/  VIADD R149, R0.reuse, 0x580 ;  /* 0x0000058000957836 */ /* 0x040fe40000000000 */
[----:B------:R-:W-:Y:S02]  /*8e60*/  IMAD R9, R9, R2, RZ ;  /* 0x0000000209097224 */ /* 0x000fe400078e02ff */
[----:B------:R-:W-:-:S02]  /*8e70*/  VIADD R150, R0, 0x600 ;  /* 0x0000060000967836 */ /* 0x000fc40000000000 */
[----:B------:R-:W-:Y:S01]  /*8e80*/  IMAD.HI.U32 R9, R13, R9, R12 ;  /* 0x000000090d097227 */ /* 0x000fe200078e000c */
[----:B------:R-:W-:-:S03]  /*8e90*/  CS2R R12, SRZ ;  /* 0x00000000000c7805 */ /* 0x000fc6000001ff00 */
        /* <DEDUP_REMOVED lines=10> */
[----:B------:R-:W-:-:S07]  /*8f40*/  VIADD R3, R0, 0xb80 ;  /* 0x00000b8000037836 */ /* 0x000fce0000000000 */
.L_x_27702:
[----:B------:R-:W0:Y:S01]  /*8f50*/  LDC R24, c[0x0][0x290] ;  /* 0x0000a400ff187b82 */ /* 0x000e220000000800 */
        /* <DEDUP_REMOVED lines=45> */
[----:B------:R-:W-:Y:S01]  /*9230*/  IMAD R19, R48, UR10, RZ ;  /* 0x0000000a30137c24 */ /* 0x000fe2000f8e02ff */
[----:B------:R-:W-:-:S04]  /*9240*/  SHF.R.S32.HI R16, RZ, 0x1f, R8 ;  /* 0x0000001fff107819 */ /* 0x000fc80000011408 */
[----:B------:R-:W-:-:S04]  /*9250*/  IADD3 R17, P0, R19, R8, RZ ;  /* 0x0000000813117210 */ /* 0x000fc80007f1e0ff */
        /* <DEDUP_REMOVED lines=13> */
[----:B------:R-:W4:Y:S04]  /*9330*/  LDG.E.128.CONSTANT R16, desc[UR6][R32.64] ;  /* 0x0000000620107981 */ /* 0x000f28000c1e9d00 */
[----:B------:R0:W5:Y:S01]  /*9340*/  LDG.E.128.CONSTANT R20, desc[UR6][R32.64+0x200] ;  /* 0x0002000620147981 */ /* 0x000162000c1e9d00 */
        /* <DEDUP_REMOVED lines=24> */
[----:B--23--:R-:W-:-:S04]  /*94d0*/  IADD3 R45, P0, R145, R104, RZ ;  /* 0x00000068912d7210 */ /* 0x00cfc80007f1e0ff */
[----:B------:R-:W2:Y:S01]  /*94e0*/  LDG.E.128.CONSTANT R40, desc[UR6][R40.64] ;  /* 0x0000000628287981 */ /* 0x000ea2000c1e9d00 */
        /* <DEDUP_REMOVED lines=26> */
[----:B------:R-:W-:Y:S01]  /*9690*/  LEA R68, P2, R69, UR8, 0x2 ;  /* 0x0000000845447c11 */ /* 0x000fe2000f8410ff */
[----:B------:R-:W-:Y:S01]  /*96a0*/  IMAD R165, R10, 0x4, R165 ;  /* 0x000000040aa57824 */ /* 0x000fe200078e02a5 */
[----:B------:R-:W-:-:S03]  /*96b0*/  LEA.HI.X.SX32 R70, R150, R115, 0x1, P1 ;  /* 0x0000007396467211 */ /* 0x000fc600008f0eff */
[----:B------:R-:W-:Y:S01]  /*96c0*/  @!P0 VIADD R71, R165, 0x1 ;  /* 0x00000001a5478836 */ /* 0x000fe20000000000 */
[----:B------:R-:W-:Y:S01]  /*96d0*/  LEA.HI.X R69, R69, UR9, R70, 0x2, P2 ;  /* 0x0000000945457c11 */ /* 0x000fe200090f1446 */
[C---:B------:R-:W-:Y:S02]  /*96e0*/  @!P0 VIADD R73, R165.reuse, 0x2 ;  /* 0x00000002a5498836 */ /* 0x040fe40000000000 */
[----:B------:R-:W-:Y:S01]  /*96f0*/  @!P0 VIADD R75, R165, 0x3 ;  /* 0x00000003a54b8836 */ /* 0x000fe20000000000 */
[-C--:B------:R-:W-:Y:S02]  /*9700*/  @!P0 ISETP.GE.AND P4, PT, R71, R154.reuse, PT ;  /* 0x0000009a4700820c */ /* 0x080fe40003f86270 */
[----:B------:R-:W3:Y:S01]  /*9710*/  LDG.E.128.CONSTANT R68, desc[UR6][R68.64] ;  /* 0x0000000644447981 */ /* 0x000ee2000c1e9d00 */
[----:B------:R-:W-:Y:S02]  /*9720*/  @!P0 ISETP.GE.AND P2, PT, R73, R154, PT ;  /* 0x0000009a4900820c */ /* 0x000fe40003f46270 */
[----:B------:R-:W-:-:S02]  /*9730*/  IADD3 R73, P6, R151, R104, RZ ;  /* 0x0000006897497210 */ /* 0x000fc40007fde0ff */
[-C--:B------:R-:W-:Y:S01]  /*9740*/  @!P0 ISETP.GE.AND P1, PT, R75, R154.reuse, PT ;  /* 0x0000009a4b00820c */ /* 0x080fe20003f26270 */
[----:B------:R-:W-:Y:S01]  /*9750*/  @!P0 VIADD R75, R165, 0x1 ;  /* 0x00000001a54b8836 */ /* 0x000fe20000000000 */
[----:B------:R-:W-:Y:S02]  /*9760*/  LEA R72, P5, R73, UR8, 0x2 ;  /* 0x0000000849487c11 */ /* 0x000fe4000f8a10ff */
[----:B------:R-:W-:Y:S02]  /*9770*/  LEA.HI.X.SX32 R74, R151, R115, 0x1, P6 ;  /* 0x00000073974a7211 */ /* 0x000fe400030f0eff */
[-C--:B------:R-:W-:Y:S01]  /*9780*/  @!P0 ISETP.GE.AND P6, PT, R75, R154.reuse, PT ;  /* 0x0000009a4b00820c */ /* 0x080fe20003fc6270 */
[----:B------:R-:W-:Y:S01]  /*9790*/  @!P0 VIADD R75, R165, 0x3 ;  /* 0x00000003a54b8836 */ /* 0x000fe20000000000 */
[----:B------:R-:W-:Y:S01]  /*97a0*/  LEA.HI.X R73, R73, UR9, R74, 0x2, P5 ;  /* 0x0000000949497c11 */ /* 0x000fe2000a8f144a */
[C---:B------:R-:W-:Y:S01]  /*97b0*/  @!P0 VIADD R77, R165.reuse, 0x2 ;  /* 0x00000002a54d8836 */ /* 0x040fe20000000000 */
[C---:B------:R-:W-:Y:S01]  /*97c0*/  @!P0 ISETP.GE.AND P3, PT, R165.reuse, R154, PT ;  /* 0x0000009aa500820c */ /* 0x040fe20003f66270 */
[----:B------:R-:W0:Y:S01]  /*97d0*/  S2UR UR5, SR_CgaCtaId ;  /* 0x00000000000579c3 */ /* 0x000e220000008800 */
[----:B------:R-:W-:Y:S01]  /*97e0*/  @!P0 VIADD R79, R165, 0x1 ;  /* 0x00000001a54f8836 */ /* 0x000fe20000000000 */
[----:B------:R-:W-:-:S02]  /*97f0*/  UMOV UR4, 0x400 ;  /* 0x0000040000047882 */ /* 0x000fc40000000000 */
[----:B------:R-:W-:Y:S01]  /*9800*/  UIADD3 UR4, UR4, 0x320, URZ ;  /* 0x0000032004047890 */ /* 0x000fe2000fffe03f */
[----:B------:R-:W-:-:S03]  /*9810*/  @!P0 VIADD R83, R165, 0x3 ;  /* 0x00000003a5538836 */ /* 0x000fc60000000000 */
[----:B0-----:R-:W-:Y:S01]  /*9820*/  ULEA UR4, UR5, UR4, 0x18 ;  /* 0x0000000405047291 */ /* 0x001fe2000f8ec03f */
[C---:B------:R-:W-:Y:S02]  /*9830*/  @!P0 VIADD R91, R165.reuse, 0x2 ;  /* 0x00000002a55b8836 */ /* 0x040fe40000000000 */
[C---:B------:R-:W-:Y:S02]  /*9840*/  @!P0 VIADD R93, R165.reuse, 0x3 ;  /* 0x00000003a55d8836 */ /* 0x040fe40000000000 */
[C---:B------:R-:W-:Y:S02]  /*9850*/  @!P0 VIADD R85, R165.reuse, 0x1 ;  /* 0x00000001a5558836 */ /* 0x040fe40000000000 */
[C---:B------:R-:W-:Y:S02]  /*9860*/  @!P0 VIADD R95, R165.reuse, 0x1 ;  /* 0x00000001a55f8836 */ /* 0x040fe40000000000 */
[C---:B------:R-:W-:Y:S02]  /*9870*/  @!P0 VIADD R97, R165.reuse, 0x2 ;  /* 0x00000002a5618836 */ /* 0x040fe40000000000 */
[----:B------:R-:W-:-:S02]  /*9880*/  @!P0 VIADD R99, R165, 0x3 ;  /* 0x00000003a5638836 */ /* 0x000fc40000000000 */
[----:B------:R-:W-:Y:S01]  /*9890*/  @!P0 VIADD R101, R165, 0x1 ;  /* 0x00000001a5658836 */ /* 0x000fe20000000000 */
[----:B----4-:R-:W-:Y:S02]  /*98a0*/  @!P0 FSEL R17, R17, RZ, !P4 ;  /* 0x000000ff11118208 */ /* 0x010fe40006000000 */
[-C--:B------:R-:W-:Y:S02]  /*98b0*/  @!P0 ISETP.GE.AND P4, PT, R75, R154.reuse, PT ;  /* 0x0000009a4b00820c */ /* 0x080fe40003f86270 */
[----:B------:R-:W4:Y:S01]  /*98c0*/  LDG.E.128.CONSTANT R72, desc[UR6][R72.64] ;  /* 0x0000000648487981 */ /* 0x000f22000c1e9d00 */
[----:B------:R-:W-:Y:S02]  /*98d0*/  @!P0 FSEL R16, R16, RZ, !P3 ;  /* 0x000000ff10108208 */ /* 0x000fe40005800000 */
[----:B------:R-:W-:Y:S02]  /*98e0*/  @!P0 ISETP.GE.AND P3, PT, R77, R154, PT ;  /* 0x0000009a4d00820c */ /* 0x000fe40003f66270 */
[----:B------:R-:W-:-:S02]  /*98f0*/  IADD3 R77, P5, R152, R104, RZ ;  /* 0x00000068984d7210 */ /* 0x000fc40007fbe0ff */
[----:B------:R-:W-:Y:S02]  /*9900*/  @!P0 FSEL R18, R18, RZ, !P2 ;  /* 0x000000ff12128208 */ /* 0x000fe40005000000 */
[----:B------:R-:W-:Y:S02]  /*9910*/  LEA R76, P2, R77, UR8, 0x2 ;  /* 0x000000084d4c7c11 */ /* 0x000fe4000f8410ff */
[----:B------:R-:W-:Y:S02]  /*9920*/  LEA.HI.X.SX32 R78, R152, R115, 0x1, P5 ;  /* 0x00000073984e7211 */ /* 0x000fe400028f0eff */
[----:B------:R-:W-:Y:S02]  /*9930*/  @!P0 FSEL R19, R19, RZ, !P1 ;  /* 0x000000ff13138208 */ /* 0x000fe40004800000 */
[----:B------:R-:W-:Y:S01]  /*9940*/  @!P0 ISETP.GE.AND P1, PT, R79, R154, PT ;  /* 0x0000009a4f00820c */ /* 0x000fe20003f26270 */
[----:B------:R-:W-:Y:S01]  /*9950*/  @!P0 VIADD R79, R165, 0x2 ;  /* 0x00000002a54f8836 */ /* 0x000fe20000000000 */
[----:B------:R-:W-:-:S02]  /*9960*/  LEA.HI.X R77, R77, UR9, R78, 0x2, P2 ;  /* 0x000000094d4d7c11 */ /* 0x000fc400090f144e */
[-C--:B------:R-:W-:Y:S02]  /*9970*/  @!P0 ISETP.GE.AND P5, PT, R165, R154.reuse, PT ;  /* 0x0000009aa500820c */ /* 0x080fe40003fa6270 */
[----:B------:R-:W-:Y:S02]  /*9980*/  @!P0 ISETP.GE.AND P2, PT, R79, R154, PT ;  /* 0x0000009a4f00820c */ /* 0x000fe40003f46270 */
[----:B------:R-:W4:Y:S01]  /*9990*/  LDG.E.128.CONSTANT R76, desc[UR6][R76.64] ;  /* 0x000000064c4c7981 */ /* 0x000f22000c1e9d00 */
[----:B-----5:R-:W-:Y:S02]  /*99a0*/  @!P0 FSEL R20, R20, RZ, !P5 ;  /* 0x000000ff14148208 */ /* 0x020fe40006800000 */
[----:B------:R-:W-:Y:S02]  /*99b0*/  IADD3 R81, P5, R156, R104, RZ ;  /* 0x000000689c517210 */ /* 0x000fe40007fbe0ff */
[----:B------:R-:W-:Y:S02]  /*99c0*/  @!P0 FSEL R21, R21, RZ, !P6 ;  /* 0x000000ff15158208 */ /* 0x000fe40007000000 */
[----:B------:R-:W-:-:S02]  /*99d0*/  LEA R80, P6, R81, UR8, 0x2 ;  /* 0x0000000851507c11 */ /* 0x000fc4000f8c10ff */
[----:B------:R-:W-:-:S04]  /*99e0*/  LEA.HI.X.SX32 R82, R156, R115, 0x1, P5 ;  /* 0x000000739c527211 */ /* 0x000fc800028f0eff */
[----:B------:R-:W-:Y:S01]  /*99f0*/  LEA.HI.X R81, R81, UR9, R82, 0x2, P6 ;  /* 0x0000000951517c11 */ /* 0x000fe2000b0f1452 */
[----:B------:R-:W-:Y:S01]  /*9a00*/  IMAD.IADD R82, R165, 0x1, -R155 ;  /* 0x00000001a5527824 */ /* 0x000fe200078e0a9b */
[----:B------:R-:W-:-:S04]  /*9a10*/  @!P0 ISETP.GE.AND P5, PT, R83, R154, PT ;  /* 0x0000009a5300820c */ /* 0x000fc80003fa6270 */
[----:B------:R-:W-:Y:S02]  /*9a20*/  LEA R84, R82, UR4, 0x2 ;  /* 0x0000000452547c11 */ /* 0x000fe4000f8e10ff */
[----:B------:R-:W5:Y:S01]  /*9a30*/  LDG.E.128.CONSTANT R80, desc[UR6][R80.64] ;  /* 0x0000000650507981 */ /* 0x000f62000c1e9d00 */
[----:B------:R-:W-:Y:S02]  /*9a40*/  @!P0 FSEL R23, R23, RZ, !P4 ;  /* 0x000000ff17178208 */ /* 0x000fe40006000000 */
[----:B------:R-:W-:Y:S02]  /*9a50*/  @!P0 ISETP.GE.AND P6, PT, R165, R154, PT ;  /* 0x0000009aa500820c */ /* 0x000fe40003fc6270 */
[----:B------:R-:W-:Y:S02]  /*9a60*/  IADD3 R89, P4, R157, R104, RZ ;  /* 0x000000689d597210 */ /* 0x000fe40007f9e0ff */
[----:B------:R-:W-:Y:S02]  /*9a70*/  @!P0 FSEL R24, R24, RZ, !P6 ;  /* 0x000000ff18188208 */ /* 0x000fe40007000000 */
[----:B------:R-:W-:-:S02]  /*9a80*/  LEA R88, P6, R89, UR8, 0x2 ;  /* 0x0000000859587c11 */ /* 0x000fc4000f8c10ff */
[----:B------:R-:W-:-:S04]  /*9a90*/  LEA.HI.X.SX32 R90, R157, R115, 0x1, P4 ;  /* 0x000000739d5a7211 */ /* 0x000fc800020f0eff */
[----:B------:R-:W-:Y:S02]  /*9aa0*/  LEA.HI.X R89, R89, UR9, R90, 0x2, P6 ;  /* 0x0000000959597c11 */ /* 0x000fe4000b0f145a */
[----:B------:R-:W-:Y:S02]  /*9ab0*/  @!P0 FSEL R25, R25, RZ, !P1 ;  /* 0x000000ff19198208 */ /* 0x000fe40004800000 */
[-C--:B------:R-:W-:Y:S02]  /*9ac0*/  @!P0 ISETP.GE.AND P1, PT, R91, R154.reuse, PT ;  /* 0x0000009a5b00820c */ /* 0x080fe40003f26270 */
[----:B------:R-:W5:Y:S01]  /*9ad0*/  LDG.E.128.CONSTANT R88, desc[UR6][R88.64] ;  /* 0x0000000658587981 */ /* 0x000f62000c1e9d00 */
[----:B------:R-:W-:Y:S02]  /*9ae0*/  @!P0 FSEL R27, R27, RZ, !P5 ;  /* 0x000000ff1b1b8208 */ /* 0x000fe40006800000 */
[----:B------:R-:W-:Y:S02]  /*9af0*/  @!P0 ISETP.GE.AND P4, PT, R93, R154, PT ;  /* 0x0000009a5d00820c */ /* 0x000fe40003f86270 */
[----:B------:R-:W-:-:S02]  /*9b00*/  @!P0 FSEL R26, R26, RZ, !P2 ;  /* 0x000000ff1a1a8208 */ /* 0x000fc40005000000 */
[----:B------:R-:W-:Y:S02]  /*9b10*/  @!P0 ISETP.GE.AND P5, PT, R165, R154, PT ;  /* 0x0000009aa500820c */ /* 0x000fe40003fa6270 */
[-C--:B------:R-:W-:Y:S02]  /*9b20*/  IADD3 R93, P2, R158, R104.reuse, RZ ;  /* 0x000000689e5d7210 */ /* 0x080fe40007f5e0ff */
[----:B------:R-:W-:Y:S02]  /*9b30*/  @!P0 FSEL R28, R28, RZ, !P5 ;  /* 0x000000ff1c1c8208 */ /* 0x000fe40006800000 */
[----:B------:R-:W-:Y:S02]  /*9b40*/  LEA R92, P6, R93, UR8, 0x2 ;  /* 0x000000085d5c7c11 */ /* 0x000fe4000f8c10ff */
[----:B------:R-:W-:Y:S02]  /*9b50*/  LEA.HI.X.SX32 R96, R158, R115, 0x1, P2 ;  /* 0x000000739e607211 */ /* 0x000fe400010f0eff */
[----:B------:R-:W-:-:S02]  /*9b60*/  IADD3 R94, P5, R159, R104, RZ ;  /* 0x000000689f5e7210 */ /* 0x000fc40007fbe0ff */
[----:B------:R-:W-:Y:S02]  /*9b70*/  @!P0 FSEL R22, R22, RZ, !P3 ;  /* 0x000000ff16168208 */ /* 0x000fe40005800000 */
[-C--:B------:R-:W-:Y:S02]  /*9b80*/  @!P0 ISETP.GE.AND P3, PT, R85, R154.reuse, PT ;  /* 0x0000009a5500820c */ /* 0x080fe40003f66270 */
[----:B------:R-:W-:Y:S01]  /*9b90*/  @!P0 ISETP.GE.AND P2, PT, R95, R154, PT ;  /* 0x0000009a5f00820c */ /* 0x000fe20003f46270 */
[----:B------:R-:W0:Y:S01]  /*9ba0*/  LDS.128 R84, [R84] ;  /* 0x0000000054547984 */ /* 0x000e220000000c00 */
[----:B------:R-:W-:Y:S02]  /*9bb0*/  LEA.HI.X R93, R93, UR9, R96, 0x2, P6 ;  /* 0x000000095d5d7c11 */ /* 0x000fe4000b0f1460 */
[----:B------:R-:W-:Y:S02]  /*9bc0*/  LEA.HI.X.SX32 R95, R159, R115, 0x1, P5 ;  /* 0x000000739f5f7211 */ /* 0x000fe400028f0eff */
[----:B------:R-:W-:-:S02]  /*9bd0*/  LEA R96, P6, R94, UR8, 0x2 ;  /* 0x000000085e607c11 */ /* 0x000fc4000f8c10ff */
[----:B------:R-:W-:Y:S02]  /*9be0*/  @!P0 FSEL R29, R29, RZ, !P3 ;  /* 0x000000ff1d1d8208 */ /* 0x000fe40005800000 */
[----:B------:R-:W-:Y:S02]  /*9bf0*/  @!P0 ISETP.GE.AND P3, PT, R97, R154, PT ;  /* 0x0000009a6100820c */ /* 0x000fe40003f66270 */
[----:B------:R-:W-:Y:S02]  /*9c00*/  LEA.HI.X R97, R94, UR9, R95, 0x2, P6 ;  /* 0x000000095e617c11 */ /* 0x000fe4000b0f145f */
[----:B------:R-:W5:Y:S01]  /*9c10*/  LDG.E.128.CONSTANT R92, desc[UR6][R92.64] ;  /* 0x000000065c5c7981 */ /* 0x000f62000c1e9d00 */
[----:B------:R-:W-:Y:S02]  /*9c20*/  IADD3 R98, P6, R160, R104, RZ ;  /* 0x00000068a0627210 */ /* 0x000fe40007fde0ff */
[----:B------:R-:W-:Y:S02]  /*9c30*/  @!P0 ISETP.GE.AND P5, PT, R99, R154, PT ;  /* 0x0000009a6300820c */ /* 0x000fe40003fa6270 */
[----:B------:R-:W-:-:S02]  /*9c40*/  @!P0 FSEL R30, R30, RZ, !P1 ;  /* 0x000000ff1e1e8208 */ /* 0x000fc40004800000 */
[----:B------:R-:W-:Y:S02]  /*9c50*/  LEA.HI.X.SX32 R99, R160, R115, 0x1, P6 ;  /* 0x00000073a0637211 */ /* 0x000fe400030f0eff */
[C---:B------:R-:W-:Y:S02]  /*9c60*/  LEA R100, P1, R98.reuse, UR8, 0x2 ;  /* 0x0000000862647c11 */ /* 0x040fe4000f8210ff */
[-C--:B------:R-:W-:Y:S02]  /*9c70*/  @!P0 ISETP.GE.AND P6, PT, R101, R154.reuse, PT ;  /* 0x0000009a6500820c */ /* 0x080fe40003fc6270 */
[----:B------:R-:W-:Y:S02]  /*9c80*/  LEA.HI.X R101, R98, UR9, R99, 0x2, P1 ;  /* 0x0000000962657c11 */ /* 0x000fe400088f1463 */
[----:B------:R-:W5:Y:S01]  /*9c90*/  LDG.E.128.CONSTANT R96, desc[UR6][R96.64] ;  /* 0x0000000660607981 */ /* 0x000f62000c1e9d00 */
[----:B------:R-:W-:Y:S02]  /*9ca0*/  @!P0 FSEL R31, R31, RZ, !P4 ;  /* 0x000000ff1f1f8208 */ /* 0x000fe40006000000 */
[----:B------:R-:W-:-:S02]  /*9cb0*/  @!P0 ISETP.GE.AND P4, PT, R165, R154, PT ;  /* 0x0000009aa500820c */ /* 0x000fc40003f86270 */
[C---:B------:R-:W-:Y:S02]  /*9cc0*/  IADD3 R102, P1, R161.reuse, R104, RZ ;  /* 0x00000068a1667210 */ /* 0x040fe40007f3e0ff */
[----:B------:R-:W-:Y:S02]  /*9cd0*/  @!P0 FSEL R32, R32, RZ, !P4 ;  /* 0x000000ff20208208 */ /* 0x000fe40006000000 */
[----:B------:R-:W-:Y:S02]  /*9ce0*/  LEA R106, P4, R102, UR8, 0x2 ;  /* 0x00000008666a7c11 */ /* 0x000fe4000f8810ff */
[----:B------:R-:W-:-:S04]  /*9cf0*/  LEA.HI.X.SX32 R103, R161, R115, 0x1, P1 ;  /* 0x00000073a1677211 */ /* 0x000fc800008f0eff */
[----:B------:R-:W-:Y:S01]  /*9d00*/  LEA.HI.X R107, R102, UR9, R103, 0x2, P4 ;  /* 0x00000009666b7c11 */ /* 0x000fe2000a0f1467 */
[----:B------:R-:W-:Y:S01]  /*9d10*/  @!P0 VIADD R103, R165, 0x3 ;  /* 0x00000003a5678836 */ /* 0x000fe20000000000 */
[----:B------:R-:W-:Y:S01]  /*9d20*/  @!P0 FSEL R33, R33, RZ, !P2 ;  /* 0x000000ff21218208 */ /* 0x000fe20005000000 */
[----:B0-----:R-:W-:-:S03]  /*9d30*/  FMUL.FTZ R17, R85, R17 ;  /* 0x0000001155117220 */ /* 0x001fc60000410000 */
[----:B------:R-:W-:Y:S02]  /*9d40*/  @!P0 ISETP.GE.AND P2, PT, R103, R154, PT ;  /* 0x0000009a6700820c */ /* 0x000fe40003f46270 */
[----:B------:R-:W5:Y:S01]  /*9d50*/  LDG.E.128.CONSTANT R100, desc[UR6][R100.64] ;  /* 0x0000000664647981 */ /* 0x000f62000c1e9d00 */
[----:B------:R-:W-:Y:S01]  /*9d60*/  FMUL.FTZ R21, R85, R21 ;  /* 0x0000001555157220 */ /* 0x000fe20000410000 */
[----:B------:R-:W-:Y:S01]  /*9d70*/  FFMA.FTZ R17, R84, R16, R17 ;  /* 0x0000001054117223 */ /* 0x000fe20000010011 */
[----:B------:R-:W-:Y:S02]  /*9d80*/  IADD3 R16, P4, R162, R104, RZ ;  /* 0x00000068a2107210 */ /* 0x000fe40007f9e0ff */
[----:B------:R-:W-:Y:S01]  /*9d90*/  FFMA.FTZ R21, R84, R20, R21 ;  /* 0x0000001454157223 */ /* 0x000fe20000010015 */
[----:B------:R-:W-:-:S03]  /*9da0*/  @!P0 VIADD R105, R165, 0x2 ;  /* 0x00000002a5698836 */ /* 0x000fc60000000000 */
[----:B------:R-:W-:Y:S01]  /*9db0*/  FFMA.FTZ R22, R86, R22, R21 ;  /* 0x0000001656167223 */ /* 0x000fe20000010015 */
[----:B------:R-:W-:Y:S02]  /*9dc0*/  LEA.HI.X.SX32 R21, R162, R115, 0x1, P4 ;  /* 0x00000073a2157211 */ /* 0x000fe400020f0eff */
[----:B------:R-:W-:Y:S02]  /*9dd0*/  LEA R108, P4, R16, UR8, 0x2 ;  /* 0x00000008106c7c11 */ /* 0x000fe4000f8810ff */
[----:B------:R-:W-:Y:S02]  /*9de0*/  @!P0 FSEL R34, R34, RZ, !P3 ;  /* 0x000000ff22228208 */ /* 0x000fe40005800000 */
[----:B------:R-:W-:Y:S02]  /*9df0*/  LEA.HI.X R109, R16, UR9, R21, 0x2, P4 ;  /* 0x00000009106d7c11 */ /* 0x000fe4000a0f1415 */
[----:B------:R-:W-:Y:S02]  /*9e00*/  @!P0 ISETP.GE.AND P1, PT, R105, R154, PT ;  /* 0x0000009a6900820c */ /* 0x000fe40003f26270 */
[----:B------:R-:W-:-:S02]  /*9e10*/  IADD3 R20, P3, R163, R104, RZ ;  /* 0x00000068a3147210 */ /* 0x000fc40007f7e0ff */
[----:B------:R-:W-:Y:S01]  /*9e20*/  IADD3 R16, P4, R3, R104, RZ ;  /* 0x0000006803107210 */ /* 0x000fe20007f9e0ff */
[----:B------:R-:W5:Y:S04]  /*9e30*/  LDG.E.128.CONSTANT R108, desc[UR6][R108.64] ;  /* 0x000000066c6c7981 */ /* 0x000f68000c1e9d00 */
[----:B------:R-:W5:Y:S01]  /*9e40*/  LDG.E.128.CONSTANT R104, desc[UR6][R106.64] ;  /* 0x000000066a687981 */ /* 0x000f62000c1e9d00 */
[----:B------:R-:W-:Y:S02]  /*9e50*/  LEA.HI.X.SX32 R21, R163, R115, 0x1, P3 ;  /* 0x00000073a3157211 */ /* 0x000fe400018f0eff */
[----:B------:R-:W-:-:S04]  /*9e60*/  LEA R112, P3, R20, UR8, 0x2 ;  /* 0x0000000814707c11 */ /* 0x000fc8000f8610ff */
[----:B------:R-:W-:Y:S01]  /*9e70*/  LEA.HI.X R113, R20, UR9, R21, 0x2, P3 ;  /* 0x0000000914717c11 */ /* 0x000fe200098f1415 */
[----:B------:R-:W-:Y:S01]  /*9e80*/  @!P0 VIADD R21, R165, 0x1 ;  /* 0x00000001a5158836 */ /* 0x000fe20000000000 */
[----:B------:R-:W-:Y:S02]  /*9e90*/  LEA.HI.X.SX32 R115, R3, R115, 0x1, P4 ;  /* 0x0000007303737211 */ /* 0x000fe400020f0eff */
[C---:B------:R-:W-:Y:S02]  /*9ea0*/  LEA R116, P4, R16.reuse, UR8, 0x2 ;  /* 0x0000000810747c11 */ /* 0x040fe4000f8810ff */
[----:B------:R-:W-:Y:S01]  /*9eb0*/  @!P0 ISETP.GE.AND P3, PT, R21, R154, PT ;  /* 0x0000009a1500820c */ /* 0x000fe20003f66270 */
[----:B------:R-:W-:Y:S01]  /*9ec0*/  @!P0 VIADD R21, R165, 0x2 ;  /* 0x00000002a5158836 */ /* 0x000fe20000000000 */
[----:B------:R-:W-:Y:S02]  /*9ed0*/  LEA.HI.X R117, R16, UR9, R115, 0x2, P4 ;  /* 0x0000000910757c11 */ /* 0x000fe4000a0f1473 */
[----:B------:R-:W5:Y:S01]  /*9ee0*/  LDG.E.128.CONSTANT R112, desc[UR6][R112.64] ;  /* 0x0000000670707981 */ /* 0x000f62000c1e9d00 */
[----:B------:R-:W-:-:S02]  /*9ef0*/  @!P0 FSEL R35, R35, RZ, !P5 ;  /* 0x000000ff23238208 */ /* 0x000fc40006800000 */
[-C--:B------:R-:W-:Y:S01]  /*9f00*/  @!P0 ISETP.GE.AND P4, PT, R21, R154.reuse, PT ;  /* 0x0000009a1500820c */ /* 0x080fe20003f86270 */
[C---:B------:R-:W-:Y:S01]  /*9f10*/  @!P0 VIADD R21, R165.reuse, 0x3 ;  /* 0x00000003a5158836 */ /* 0x040fe20000000000 */
[-C--:B------:R-:W-:Y:S01]  /*9f20*/  @!P0 ISETP.GE.AND P5, PT, R165, R154.reuse, PT ;  /* 0x0000009aa500820c */ /* 0x080fe20003fa6270 */
[----:B------:R-:W5:Y:S03]  /*9f30*/  LDG.E.128.CONSTANT R116, desc[UR6][R116.64] ;  /* 0x0000000674747981 */ /* 0x000f66000c1e9d00 */
        /* <DEDUP_REMOVED lines=10> */
[----:B------:R-:W-:-:S04]  /*9fe0*/  @!P0 ISETP.GE.AND P2, PT, R165, R154, PT ;  /* 0x0000009aa500820c */ /* 0x000fc80003f46270 */
[----:B--2---:R-:W-:Y:S02]  /*9ff0*/  @!P0 FSEL R40, R40, RZ, !P2 ;  /* 0x000000ff28288208 */ /* 0x004fe40005000000 */
        /* <DEDUP_REMOVED lines=10> */
[----:B---3--:R-:W-:Y:S02]  /*a0a0*/  @!P0 FSEL R44, R44, RZ, !P5 ;  /* 0x000000ff2c2c8208 */ /* 0x008fe40006800000 */
        /* <DEDUP_REMOVED lines=65> */
[----:B----4-:R-:W-:Y:S02]  /*a4c0*/  @!P0 FSEL R72, R72, RZ, !P5 ;  /* 0x000000ff48488208 */ /* 0x010fe40006800000 */
        /* <DEDUP_REMOVED lines=21> */
[----:B-----5:R-:W-:Y:S02]  /*a620*/  @!P0 FSEL R80, R80, RZ, !P5 ;  /* 0x000000ff50508208 */ /* 0x020fe40006800000 */
        /* <DEDUP_REMOVED lines=77> */
[----:B------:R-:W-:-:S02]  /*ab00*/  @!P0 ISETP.GE.AND P4, PT, R165, R154, PT ;  /* 0x0000009aa500820c */ /* 0x000fc40003f86270 */
[----:B------:R-:W-:Y:S01]  /*ab10*/  @!P0 FSEL R117, R117, RZ, !P1 ;  /* 0x000000ff75758208 */ /* 0x000fe20004800000 */
[----:B------:R-:W-:Y:S01]  /*ab20*/  FFMA.FTZ R18, R86, R18, R17 ;  /* 0x0000001256127223 */ /* 0x000fe20000010011 */
        /* <DEDUP_REMOVED lines=121> */
.L_x_27701:
[----:B------:R-:W-:Y:S05]  /*b2c0*/  BSYNC B1 ;  /* 0x0000000000017941 */ /* 0x000fea0003800000 */
.L_x_27700:
[----:B------:R-:W-:-:S05]  /*b2d0*/  VIADD R8, R8, 0x4 ;  /* 0x0000000408087836 */ /* 0x000fca0000000000 */
[----:B------:R-:W-:-:S13]  /*b2e0*/  ISETP.GE.AND P0, PT, R8, R153, PT ;  /* 0x000000990800720c */ /* 0x000fda0003f06270 */
[----:B------:R-:W-:Y:S05]  /*b2f0*/  @!P0 BRA `(.L_x_27702) ;  /* 0xffffffdc00148947 */ /* 0x000fea000383ffff */
.L_x_27699:
[----:B------:R-:W-:Y:S05]  /*b300*/  BSYNC B0 ;  /* 0x0000000000007941 */ /* 0x000fea0003800000 */
.L_x_27697:
[----:B------:R-:W0:Y:S01]  /*b310*/  SHFL.BFLY PT, R18, R7, 0x2, 0x1f ;  /* 0x0c401f0007127f89 */ /* 0x000e2200000e0000 */
[----:B------:R-:W4:Y:S01]  /*b320*/  S2UR UR5, SR_CgaCtaId ;  /* 0x00000000000579c3 */ /* 0x000f220000008800 */
[----:B------:R-:W-:Y:S01]  /*b330*/  UMOV UR4, 0x400 ;  /* 0x0000040000047882 */ /* 0x000fe20000000000 */
[----:B------:R-:W-:Y:S01]  /*b340*/  BSSY B0, `(.L_x_27703) ;  /* 0x000008c000007945 */ /* 0x000fe20003800000 */
[----:B------:R-:W1:Y:S01]  /*b350*/  SHFL.BFLY PT, R3, R50, 0x2, 0x1f ;  /* 0x0c401f0032037f89 */ /* 0x000e6200000e0000 */
[----:B------:R-:W-:-:S03]  /*b360*/  UIADD3 UR4, UR4, 0x320, URZ ;  /* 0x0000032004047890 */ /* 0x000fc6000fffe03f */
[----:B------:R-:W2:Y:S01]  /*b370*/  SHFL.BFLY PT, R10, R49, 0x2, 0x1f ;  /* 0x0c401f00310a7f89 */ /* 0x000ea200000e0000 */
[----:B------:R-:W3:Y:S03]  /*b380*/  S2R R33, SR_TID.X ;  /* 0x0000000000217919 */ /* 0x000ee60000002100 */
[----:B------:R-:W3:Y:S04]  /*b390*/  SHFL.BFLY PT, R16, R135, 0x2, 0x1f ;  /* 0x0c401f0087107f89 */ /* 0x000ee800000e0000 */
[----:B------:R-:W3:Y:S04]  /*b3a0*/  SHFL.BFLY PT, R26, R123, 0x2, 0x1f ;  /* 0x0c401f007b1a7f89 */ /* 0x000ee800000e0000 */
[----:B------:R-:W3:Y:S01]  /*b3b0*/  SHFL.BFLY PT, R4, R125, 0x2, 0x1f ;  /* 0x0c401f007d047f89 */ /* 0x000ee200000e0000 */
[----:B0-----:R-:W-:Y:S01]  /*b3c0*/  FADD.FTZ R18, R18, R7 ;  /* 0x0000000712127221 */ /* 0x001fe20000010000 */
[----:B------:R-:W-:Y:S01]  /*b3d0*/  SHF.R.S32.HI R7, RZ, 0x1f, R6 ;  /* 0x0000001fff077819 */ /* 0x000fe20000011406 */
[----:B----4-:R-:W-:Y:S01]  /*b3e0*/  ULEA UR4, UR5, UR4, 0x18 ;  /* 0x0000000405047291 */ /* 0x010fe2000f8ec03f */
[----:B------:R-:W0:Y:S01]  /*b3f0*/  SHFL.BFLY PT, R34, R13, 0x2, 0x1f ;  /* 0x0c401f000d227f89 */ /* 0x000e2200000e0000 */
[----:B-1----:R-:W-:Y:S01]  /*b400*/  FADD.FTZ R2, R3, R50 ;  /* 0x0000003203027221 */ /* 0x002fe20000010000 */
[----:B------:R-:W-:-:S02]  /*b410*/  LEA.HI R38, R7, R6, RZ, 0x2 ;  /* 0x0000000607267211 */ /* 0x000fc400078f10ff */
[----:B------:R-:W1:Y:S01]  /*b420*/  SHFL.BFLY PT, R19, R136, 0x2, 0x1f ;  /* 0x0c401f0088137f89 */ /* 0x000e6200000e0000 */
[----:B--2---:R-:W-:-:S03]  /*b430*/  FADD.FTZ R10, R10, R49 ;  /* 0x000000310a0a7221 */ /* 0x004fc60000010000 */
[----:B------:R-:W2:Y:S04]  /*b440*/  SHFL.BFLY PT, R20, R133, 0x2, 0x1f ;  /* 0x0c401f0085147f89 */ /* 0x000ea800000e0000 */
[----:B------:R-:W4:Y:S01]  /*b450*/  SHFL.BFLY PT, R31, R12, 0x2, 0x1f ;  /* 0x0c401f000c1f7f89 */ /* 0x000f2200000e0000 */
[----:B---3--:R-:W-:-:S03]  /*b460*/  FADD.FTZ R16, R16, R135 ;  /* 0x0000008710107221 */ /* 0x008fc60000010000 */
[----:B------:R-:W3:Y:S01]  /*b470*/  SHFL.BFLY PT, R0, R137, 0x2, 0x1f ;  /* 0x0c401f0089007f89 */ /* 0x000ee200000e0000 */
[----:B------:R-:W-:-:S03]  /*b480*/  FADD.FTZ R26, R26, R123 ;  /* 0x0000007b1a1a7221 */ /* 0x000fc60000010000 */
[----:B------:R-:W3:Y:S01]  /*b490*/  SHFL.BFLY PT, R25, R124, 0x2, 0x1f ;  /* 0x0c401f007c197f89 */ /* 0x000ee200000e0000 */
[----:B------:R-:W-:Y:S01]  /*b4a0*/  FADD.FTZ R125, R4, R125 ;  /* 0x0000007d047d7221 */ /* 0x000fe20000010000 */
[----:B------:R-:W-:Y:S02]  /*b4b0*/  LOP3.LUT R4, R6, 0x3, RZ, 0xc0, !PT ;  /* 0x0000000306047812 */ /* 0x000fe400078ec0ff */
[----:B------:R-:W3:Y:S01]  /*b4c0*/  SHFL.BFLY PT, R9, R120, 0x2, 0x1f ;  /* 0x0c401f0078097f89 */ /* 0x000ee200000e0000 */
[----:B0-----:R-:W-:Y:S01]  /*b4d0*/  FADD.FTZ R34, R34, R13 ;  /* 0x0000000d22227221 */ /* 0x001fe20000010000 */
[----:B------:R-:W-:Y:S02]  /*b4e0*/  ISETP.NE.AND P2, PT, R4, RZ, PT ;  /* 0x000000ff0400720c */ /* 0x000fe40003f45270 */
[----:B------:R-:W0:Y:S01]  /*b4f0*/  SHFL.BFLY PT, R11, R134, 0x2, 0x1f ;  /* 0x0c401f00860b7f89 */ /* 0x000e2200000e0000 */
[----:B-1----:R-:W-:Y:S01]  /*b500*/  FADD.FTZ R136, R19, R136 ;  /* 0x0000008813887221 */ /* 0x002fe20000010000 */
[----:B------:R-:W-:-:S02]  /*b510*/  ISETP.GT.OR P0, PT, R33, 0x3f, P2 ;  /* 0x0000003f2100780c */ /* 0x000fc40001704670 */
[----:B------:R-:W1:Y:S01]  /*b520*/  SHFL.BFLY PT, R8, R51, 0x2, 0x1f ;  /* 0x0c401f0033087f89 */ /* 0x000e6200000e0000 */
[----:B--2---:R-:W-:Y:S01]  /*b530*/  FADD.FTZ R20, R20, R133 ;  /* 0x0000008514147221 */ /* 0x004fe20000010000 */
[----:B------:R-:W-:Y:S02]  /*b540*/  ISETP.GT.OR P1, PT, R33, 0x1f, P2 ;  /* 0x0000001f2100780c */ /* 0x000fe40001724670 */
[----:B------:R-:W2:Y:S01]  /*b550*/  SHFL.BFLY PT, R17, R132, 0x2, 0x1f ;  /* 0x0c401f0084117f89 */ /* 0x000ea200000e0000 */
[----:B----4-:R-:W-:Y:S01]  /*b560*/  FADD.FTZ R36, R31, R12 ;  /* 0x0000000c1f247221 */ /* 0x010fe20000010000 */
[C---:B------:R-:W-:Y:S02]  /*b570*/  LOP3.LUT R12, R33.reuse, 0xffffffc0, RZ, 0xc0, !PT ;  /* 0xffffffc0210c7812 */ /* 0x040fe400078ec0ff */
[----:B------:R-:W4:Y:S01]  /*b580*/  SHFL.BFLY PT, R22, R129, 0x2, 0x1f ;  /* 0x0c401f0081167f89 */ /* 0x000f2200000e0000 */
[----:B---3--:R-:W-:Y:S01]  /*b590*/  FADD.FTZ R0, R0, R137 ;  /* 0x0000008900007221 */ /* 0x008fe20000010000 */
[----:B------:R-:W-:Y:S01]  /*b5a0*/  ISETP.NE.OR P5, PT, R12, 0x40, P2 ;  /* 0x000000400c00780c */ /* 0x000fe200017a5670 */
[----:B------:R-:W-:Y:S01]  /*b5b0*/  VIADD R12, R33, 0x1f ;  /* 0x0000001f210c7836 */ /* 0x000fe20000000000 */
[----:B------:R-:W3:Y:S01]  /*b5c0*/  SHFL.BFLY PT, R24, R127, 0x2, 0x1f ;  /* 0x0c401f007f187f89 */ /* 0x000ee200000e0000 */
[----:B------:R-:W-:-:S03]  /*b5d0*/  FADD.FTZ R124, R25, R124 ;  /* 0x0000007c197c7221 */ /* 0x000fc60000010000 */
[----:B------:R-:W3:Y:S01]  /*b5e0*/  SHFL.BFLY PT, R21, R128, 0x2, 0x1f ;  /* 0x0c401f0080157f89 */ /* 0x000ee200000e0000 */
[----:B------:R-:W-:Y:S01]  /*b5f0*/  FADD.FTZ R9, R9, R120 ;  /* 0x0000007809097221 */ /* 0x000fe20000010000 */
[----:B------:R-:W-:Y:S02]  /*b600*/  ISETP.GT.U32.AND P3, PT, R12, 0x3e, PT ;  /* 0x0000003e0c00780c */ /* 0x000fe40003f64070 */
[----:B------:R-:W3:Y:S01]  /*b610*/  SHFL.BFLY PT, R23, R126, 0x2, 0x1f ;  /* 0x0c401f007e177f89 */ /* 0x000ee200000e0000 */
[----:B0-----:R-:W-:Y:S01]  /*b620*/  FADD.FTZ R134, R11, R134 ;  /* 0x000000860b867221 */ /* 0x001fe20000010000 */
[----:B------:R-:W-:Y:S02]  /*b630*/  LOP3.LUT R11, R33, 0xffffffe0, RZ, 0xc0, !PT ;  /* 0xffffffe0210b7812 */ /* 0x000fe400078ec0ff */
[----:B------:R-:W0:Y:S01]  /*b640*/  SHFL.BFLY PT, R27, R122, 0x2, 0x1f ;  /* 0x0c401f007a1b7f89 */ /* 0x000e2200000e0000 */
[----:B-1----:R-:W-:Y:S01]  /*b650*/  FADD.FTZ R8, R8, R51 ;  /* 0x0000003308087221 */ /* 0x002fe20000010000 */
[----:B------:R-:W-:-:S02]  /*b660*/  ISETP.NE.OR P4, PT, R11, 0x20, P2 ;  /* 0x000000200b00780c */ /* 0x000fc40001785670 */
        /* <DEDUP_REMOVED lines=25> */
[----:B0-----:R-:W-:Y:S01]  /*b800*/  FADD.FTZ R19, R26, R37 ;  /* 0x000000251a137221 */ /* 0x001fe20000010000 */
[----:B------:R-:W-:Y:S02]  /*b810*/  SHF.R.S32.HI R26, RZ, 0x2, R38 ;  /* 0x00000002ff1a7819 */ /* 0x000fe40000011426 */
[----:B------:R-:W0:Y:S01]  /*b820*/  SHFL.BFLY PT, R15, R134, 0x1, 0x1f ;  /* 0x0c201f00860f7f89 */ /* 0x000e2200000e0000 */
[----:B-1----:R-:W-:Y:S02]  /*b830*/  FADD.FTZ R13, R20, R25 ;  /* 0x00000019140d7221 */ /* 0x002fe40000010000 */
[----:B------:R-:W-:Y:S01]  /*b840*/  IMAD R25, R5, 0xc0, R26 ;  /* 0x000000c005197824 */ /* 0x000fe200078e021a */
[----:B------:R-:W1:Y:S01]  /*b850*/  SHFL.BFLY PT, R21, R136, 0x1, 0x1f ;  /* 0x0c201f0088157f89 */ /* 0x000e6200000e0000 */
[----:B--2---:R-:W-:-:S03]  /*b860*/  FADD.FTZ R0, R0, R3 ;  /* 0x0000000300007221 */ /* 0x004fc60000010000 */
[----:B------:R-:W2:Y:S01]  /*b870*/  SHFL.BFLY PT, R23, R18, 0x1, 0x1f ;  /* 0x0c201f0012177f89 */ /* 0x000ea200000e0000 */
[----:B----4-:R-:W-:Y:S01]  /*b880*/  FADD.FTZ R3, R9, R4 ;  /* 0x0000000409037221 */ /* 0x010fe20000010000 */
[----:B------:R-:W-:Y:S02]  /*b890*/  LEA R25, R25, UR4, 0x2 ;  /* 0x0000000419197c11 */ /* 0x000fe4000f8e10ff */
        /* <DEDUP_REMOVED lines=22> */
[----:B------:R-:W-:Y:S01]  /*ba00*/  BAR.SYNC.DEFER_BLOCKING 0x0 ;  /* 0x0000000000007b1d */ /* 0x000fe20000010000 */
[----:B-1----:R-:W-:Y:S01]  /*ba10*/  FADD.FTZ R20, R122, R39 ;  /* 0x000000277a147221 */ /* 0x002fe20000010000 */
[----:B--2---:R-:W-:Y:S01]  /*ba20*/  FADD.FTZ R21, R28, R41 ;  /* 0x000000291c157221 */ /* 0x004fe20000010000 */
[----:B----4-:R-:W-:Y:S01]  /*ba30*/  FADD.FTZ R22, R30, R43 ;  /* 0x0000002b1e167221 */ /* 0x010fe20000010000 */
[----:B---3--:R-:W-:Y:S01]  /*ba40*/  FADD.FTZ R5, R32, R45 ;  /* 0x0000002d20057221 */ /* 0x008fe20000010000 */
        /* <DEDUP_REMOVED lines=27> */
.L_x_27704:
[----:B------:R-:W-:Y:S05]  /*bc00*/  BSYNC B0 ;  /* 0x0000000000007941 */ /* 0x000fea0003800000 */
.L_x_27703:
        /* <DEDUP_REMOVED lines=51> */
.L_x_27706:
[----:B------:R-:W-:Y:S05]  /*bf40*/  BSYNC B0 ;  /* 0x0000000000007941 */ /* 0x000fea0003800000 */
.L_x_27705:
        /* <DEDUP_REMOVED lines=27> */
.L_x_27708:
[----:B------:R-:W-:Y:S05]  /*c100*/  BSYNC B0 ;  /* 0x0000000000007941 */ /* 0x000fea0003800000 */
.L_x_27707:
        /* <DEDUP_REMOVED lines=51> */
.L_x_27710:
[----:B------:R-:W-:Y:S05]  /*c440*/  BSYNC B0 ;  /* 0x0000000000007941 */ /* 0x000fea0003800000 */
.L_x_27709:
[----:B------:R-:W-:Y:S06]  /*c450*/  BAR.SYNC.DEFER_BLOCKING 0x0 ;  /* 0x0000000000007b1d */ /* 0x000fec0000010000 */
[----:B------:R-:W-:Y:S05]  /*c460*/  @P3 EXIT ;  /* 0x000000000000394d */ /* 0x000fea0003800000 */
[----:B------:R-:W-:Y:S05]  /*c470*/  @P2 EXIT ;  /* 0x000000000000294d */ /* 0x000fea0003800000 */
[----:B------:R-:W-:Y:S01]  /*c480*/  ULDC UR5, c[0x0][0xc] ;  /* 0x0000030000057ab9 */ /* 0x000fe20000000800 */
[----:B01----:R-:W0:Y:S01]  /*c490*/  LDC R25, c[0x0][0x14] ;  /* 0x00000500ff197b82 */ /* 0x003e220000000800 */
[----:B------:R-:W-:Y:S02]  /*c4a0*/  IMAD R48, R48, UR5, RZ ;  /* 0x0000000530307c24 */ /* 0x000fe4000f8e02ff */
[C---:B------:R-:W-:Y:S02]  /*c4b0*/  VIADD R31, R26.reuse, 0x30 ;  /* 0x000000301a1f7836 */ /* 0x040fe40000000000 */
[C---:B------:R-:W-:Y:S02]  /*c4c0*/  VIADD R32, R26.reuse, 0x38 ;  /* 0x000000381a207836 */ /* 0x040fe40000000000 */
[C---:B------:R-:W-:Y:S01]  /*c4d0*/  VIADD R36, R26.reuse, 0x58 ;  /* 0x000000581a247836 */ /* 0x040fe20000000000 */
[----:B------:R-:W1:Y:S01]  /*c4e0*/  S2UR UR4, SR_CTAID.Z ;  /* 0x00000000000479c3 */ /* 0x000e620000002700 */
[----:B------:R-:W-:-:S02]  /*c4f0*/  VIADD R38, R26, 0x68 ;  /* 0x000000681a267836 */ /* 0x000fc40000000000 */
[C---:B------:R-:W-:Y:S02]  /*c500*/  VIADD R35, R26.reuse, 0x50 ;  /* 0x000000501a237836 */ /* 0x040fe40000000000 */
[C---:B------:R-:W-:Y:S02]  /*c510*/  VIADD R39, R26.reuse, 0x70 ;  /* 0x000000701a277836 */ /* 0x040fe40000000000 */
[C---:B------:R-:W-:Y:S01]  /*c520*/  VIADD R30, R26.reuse, 0x28 ;  /* 0x000000281a1e7836 */ /* 0x040fe20000000000 */
[----:B------:R-:W2:Y:S01]  /*c530*/  S2UR UR8, SR_CTAID.X ;  /* 0x00000000000879c3 */ /* 0x000ea20000002500 */
[C---:B------:R-:W-:Y:S02]  /*c540*/  VIADD R33, R26.reuse, 0x40 ;  /* 0x000000401a217836 */ /* 0x040fe40000000000 */
[C---:B------:R-:W-:Y:S02]  /*c550*/  VIADD R34, R26.reuse, 0x48 ;  /* 0x000000481a227836 */ /* 0x040fe40000000000 */
[----:B------:R-:W-:-:S02]  /*c560*/  VIADD R43, R26, 0x90 ;  /* 0x000000901a2b7836 */ /* 0x000fc40000000000 */
[C---:B------:R-:W-:Y:S02]  /*c570*/  VIADD R45, R26.reuse, 0xa0 ;  /* 0x000000a01a2d7836 */ /* 0x040fe40000000000 */
[----:B0-----:R-:W-:Y:S02]  /*c580*/  IMAD R27, R25, 0xc0, RZ ;  /* 0x000000c0191b7824 */ /* 0x001fe400078e02ff */
[----:B------:R-:W-:Y:S02]  /*c590*/  VIADD R42, R26, 0x88 ;  /* 0x000000881a2a7836 */ /* 0x000fe40000000000 */
[----:B------:R-:W-:Y:S02]  /*c5a0*/  IMAD R48, R48, R27, RZ ;  /* 0x0000001b30307224 */ /* 0x000fe400078e02ff */
[C---:B------:R-:W-:Y:S01]  /*c5b0*/  VIADD R46, R26.reuse, 0xa8 ;  /* 0x000000a81a2e7836 */ /* 0x040fe20000000000 */
[----:B-1----:R-:W-:Y:S01]  /*c5c0*/  UIMAD UR4, UR4, 0xc0, URZ ;  /* 0x000000c0040478a4 */ /* 0x002fe2000f8e023f */
[C---:B------:R-:W-:Y:S01]  /*c5d0*/  VIADD R37, R26.reuse, 0x60 ;  /* 0x000000601a257836 */ /* 0x040fe20000000000 */
[----:B------:R-:W-:Y:S01]  /*c5e0*/  SHF.R.S32.HI R29, RZ, 0x1f, R48 ;  /* 0x0000001fff1d7819 */ /* 0x000fe20000011430 */
[C---:B------:R-:W-:Y:S01]  /*c5f0*/  VIADD R40, R26.reuse, 0x78 ;  /* 0x000000781a287836 */ /* 0x040fe20000000000 */
[----:B------:R-:W-:Y:S01]  /*c600*/  USHF.R.S32.HI UR5, URZ, 0x1f, UR4 ;  /* 0x0000001f3f057899 */ /* 0x000fe20008011404 */
[----:B------:R-:W-:-:S02]  /*c610*/  VIADD R41, R26, 0x80 ;  /* 0x000000801a297836 */ /* 0x000fc40000000000 */
[C---:B------:R-:W-:Y:S02]  /*c620*/  VIADD R44, R26.reuse, 0x98 ;  /* 0x000000981a2c7836 */ /* 0x040fe40000000000 */
[----:B--2---:R-:W-:Y:S02]  /*c630*/  IMAD R25, R27, UR8, RZ ;  /* 0x000000081b197c24 */ /* 0x004fe4000f8e02ff */
[C---:B------:R-:W-:Y:S02]  /*c640*/  VIADD R27, R26.reuse, 0x10 ;  /* 0x000000101a1b7836 */ /* 0x040fe40000000000 */
[----:B------:R-:W-:Y:S01]  /*c650*/  VIADD R47, R26, 0xb0 ;  /* 0x000000b01a2f7836 */ /* 0x000fe20000000000 */
[--C-:B------:R-:W-:Y:S02]  /*c660*/  SHF.R.S32.HI R28, RZ, 0x1f, R25.reuse ;  /* 0x0000001fff1c7819 */ /* 0x100fe40000011419 */
[----:B------:R-:W-:Y:S01]  /*c670*/  IADD3 R66, P0, P1, R48, UR4, R25 ;  /* 0x0000000430427c10 */ /* 0x000fe2000f91e019 */
[----:B------:R-:W-:-:S02]  /*c680*/  VIADD R25, R26, 0x8 ;  /* 0x000000081a197836 */ /* 0x000fc40000000000 */
[C---:B------:R-:W-:Y:S01]  /*c690*/  VIADD R48, R26.reuse, 0xb8 ;  /* 0x000000b81a307836 */ /* 0x040fe20000000000 */
[----:B------:R-:W-:Y:S01]  /*c6a0*/  IADD3.X R74, R29, UR5, R28, P0, P1 ;  /* 0x000000051d4a7c10 */ /* 0x000fe200087e241c */
[C---:B------:R-:W-:Y:S01]  /*c6b0*/  VIADD R29, R26.reuse, 0x20 ;  /* 0x000000201a1d7836 */ /* 0x040fe20000000000 */
[CC--:B------:R-:W-:Y:S01]  /*c6c0*/  IADD3 R93, P2, R26.reuse, R66.reuse, RZ ;  /* 0x000000421a5d7210 */ /* 0x0c0fe20007f5e0ff */
[C---:B------:R-:W-:Y:S01]  /*c6d0*/  VIADD R28, R26.reuse, 0x18 ;  /* 0x000000181a1c7836 */ /* 0x040fe20000000000 */
[-C--:B------:R-:W-:Y:S01]  /*c6e0*/  IADD3 R81, P3, R31, R66.reuse, RZ ;  /* 0x000000421f517210 */ /* 0x080fe20007f7e0ff */
[----:B------:R-:W-:Y:S01]  /*c6f0*/  ULDC.64 UR4, c[0x0][0x220] ;  /* 0x0000880000047ab9 */ /* 0x000fe20000000a00 */
[----:B------:R-:W-:Y:S02]  /*c700*/  IADD3 R85, P0, R29, R66, RZ ;  /* 0x000000421d557210 */ /* 0x000fe40007f1e0ff */
[----:B------:R-:W-:Y:S02]  /*c710*/  LEA.HI.X.SX32 R96, R26, R74, 0x1, P2 ;  /* 0x0000004a1a607211 */ /* 0x000fe400010f0eff */
[----:B------:R-:W-:-:S02]  /*c720*/  IADD3 R87, P1, R28, R66, RZ ;  /* 0x000000421c577210 */ /* 0x000fc40007f3e0ff */
[-C--:B------:R-:W-:Y:S02]  /*c730*/  IADD3 R79, P2, R32, R66.reuse, RZ ;  /* 0x00000042204f7210 */ /* 0x080fe40007f5e0ff */
[----:B------:R-:W-:Y:S02]  /*c740*/  IADD3 R91, P6, R25, R66, RZ ;  /* 0x00000042195b7210 */ /* 0x000fe40007fde0ff */
[-C--:B------:R-:W-:Y:S02]  /*c750*/  LEA.HI.X.SX32 R88, R29, R74.reuse, 0x1, P0 ;  /* 0x0000004a1d587211 */ /* 0x080fe400000f0eff */
[----:B------:R-:W-:Y:S02]  /*c760*/  LEA.HI.X.SX32 R84, R31, R74, 0x1, P3 ;  /* 0x0000004a1f547211 */ /* 0x000fe400018f0eff */
[----:B------:R-:W-:Y:S02]  /*c770*/  IADD3 R89, P5, R27, R66, RZ ;  /* 0x000000421b597210 */ /* 0x000fe40007fbe0ff */
[----:B------:R-:W-:-:S02]  /*c780*/  LEA.HI.X.SX32 R90, R28, R74, 0x1, P1 ;  /* 0x0000004a1c5a7211 */ /* 0x000fc400008f0eff */
[-C--:B------:R-:W-:Y:S02]  /*c790*/  IADD3 R49, P0, R36, R66.reuse, RZ ;  /* 0x0000004224317210 */ /* 0x080fe40007f1e0ff */
[----:B------:R-:W-:Y:S02]  /*c7a0*/  IADD3 R53, P3, R38, R66, RZ ;  /* 0x0000004226357210 */ /* 0x000fe40007f7e0ff */
[----:B------:R-:W-:Y:S02]  /*c7b0*/  LEA.HI.X.SX32 R82, R32, R74, 0x1, P2 ;  /* 0x0000004a20527211 */ /* 0x000fe400010f0eff */
[-C--:B------:R-:W-:Y:S02]  /*c7c0*/  IADD3 R52, P1, R35, R66.reuse, RZ ;  /* 0x0000004223347210 */ /* 0x080fe40007f3e0ff */
[----:B------:R-:W-:Y:S02]  /*c7d0*/  IADD3 R55, P2, R39, R66, RZ ;  /* 0x0000004227377210 */ /* 0x000fe40007f5e0ff */
[----:B------:R-:W-:-:S02]  /*c7e0*/  LEA.HI.X.SX32 R94, R25, R74, 0x1, P6 ;  /* 0x0000004a195e7211 */ /* 0x000fc400030f0eff */
[-C--:B------:R-:W-:Y:S02]  /*c7f0*/  IADD3 R83, P4, R30, R66.reuse, RZ ;  /* 0x000000421e537210 */ /* 0x080fe40007f9e0ff */
[----:B------:R-:W-:Y:S02]  /*c800*/  IADD3 R56, P6, R33, R66, RZ ;  /* 0x0000004221387210 */ /* 0x000fe40007fde0ff */
[-C--:B------:R-:W-:Y:S02]  /*c810*/  LEA.HI.X.SX32 R92, R27, R74.reuse, 0x1, P5 ;  /* 0x0000004a1b5c7211 */ /* 0x080fe400028f0eff */
[-C--:B------:R-:W-:Y:S02]  /*c820*/  LEA.HI.X.SX32 R50, R36, R74.reuse, 0x1, P0 ;  /* 0x0000004a24327211 */ /* 0x080fe400000f0eff */
[----:B------:R-:W-:Y:S02]  /*c830*/  LEA.HI.X.SX32 R62, R38, R74, 0x1, P3 ;  /* 0x0000004a263e7211 */ /* 0x000fe400018f0eff */
[----:B------:R-:W-:-:S02]  /*c840*/  IADD3 R54, P5, R34, R66, RZ ;  /* 0x0000004222367210 */ /* 0x000fc40007fbe0ff */
[----:B------:R-:W-:Y:S02]  /*c850*/  LEA.HI.X.SX32 R73, R35, R74, 0x1, P1 ;  /* 0x0000004a23497211 */ /* 0x000fe400008f0eff */
[-C--:B------:R-:W-:Y:S02]  /*c860*/  IADD3 R63, P0, R43, R66.reuse, RZ ;  /* 0x000000422b3f7210 */ /* 0x080fe40007f1e0ff */
[----:B------:R-:W-:Y:S02]  /*c870*/  IADD3 R67, P3, R45, R66, RZ ;  /* 0x000000422d437210 */ /* 0x000fe40007f7e0ff */
[----:B------:R-:W-:Y:S02]  /*c880*/  LEA.HI.X.SX32 R60, R39, R74, 0x1, P2 ;  /* 0x0000004a273c7211 */ /* 0x000fe400010f0eff */
[-C--:B------:R-:W-:Y:S02]  /*c890*/  IADD3 R61, P1, R42, R66.reuse, RZ ;  /* 0x000000422a3d7210 */ /* 0x080fe40007f3e0ff */
[----:B------:R-:W-:-:S02]  /*c8a0*/  IADD3 R69, P2, R46, R66, RZ ;  /* 0x000000422e457210 */ /* 0x000fc40007f5e0ff */
[-C--:B------:R-:W-:Y:S02]  /*c8b0*/  LEA.HI.X.SX32 R86, R30, R74.reuse, 0x1, P4 ;  /* 0x0000004a1e567211 */ /* 0x080fe400020f0eff */
[----:B------:R-:W-:Y:S02]  /*c8c0*/  LEA.HI.X.SX32 R77, R33, R74, 0x1, P6 ;  /* 0x0000004a214d7211 */ /* 0x000fe400030f0eff */
[-C--:B------:R-:W-:Y:S02]  /*c8d0*/  IADD3 R51, P4, R37, R66.reuse, RZ ;  /* 0x0000004225337210 */ /* 0x080fe40007f9e0ff */
[----:B------:R-:W-:Y:S02]  /*c8e0*/  IADD3 R57, P6, R40, R66, RZ ;  /* 0x0000004228397210 */ /* 0x000fe40007fde0ff */
[-C--:B------:R-:W-:Y:S02]  /*c8f0*/  LEA.HI.X.SX32 R75, R34, R74.reuse, 0x1, P5 ;  /* 0x0000004a224b7211 */ /* 0x080fe400028f0eff */
[----:B------:R-:W-:-:S02]  /*c900*/  LEA.HI.X.SX32 R68, R43, R74, 0x1, P0 ;  /* 0x0000004a2b447211 */ /* 0x000fc400000f0eff */
[----:B------:R-:W-:Y:S02]  /*c910*/  LEA.HI.X.SX32 R80, R45, R74, 0x1, P3 ;  /* 0x0000004a2d507211 */ /* 0x000fe400018f0eff */
[----:B------:R-:W-:Y:S02]  /*c920*/  IADD3 R59, P5, R41, R66, RZ ;  /* 0x00000042293b7210 */ /* 0x000fe40007fbe0ff */
[-C--:B------:R-:W-:Y:S02]  /*c930*/  LEA.HI.X.SX32 R70, R42, R74.reuse, 0x1, P1 ;  /* 0x0000004a2a467211 */ /* 0x080fe400008f0eff */
[----:B------:R-:W-:Y:S02]  /*c940*/  LEA.HI.X.SX32 R78, R46, R74, 0x1, P2 ;  /* 0x0000004a2e4e7211 */ /* 0x000fe400010f0eff */
[----:B------:R-:W-:Y:S02]  /*c950*/  LEA R26, P0, R93, UR4, 0x2 ;  /* 0x000000045d1a7c11 */ /* 0x000fe4000f8010ff */
[----:B------:R-:W-:-:S02]  /*c960*/  LEA R32, P3, R87, UR4, 0x2 ;  /* 0x0000000457207c11 */ /* 0x000fc4000f8610ff */
[----:B------:R-:W-:Y:S02]  /*c970*/  LEA R28, P1, R91, UR4, 0x2 ;  /* 0x000000045b1c7c11 */ /* 0x000fe4000f8210ff */
[----:B------:R-:W-:Y:S02]  /*c980*/  LEA R30, P2, R89, UR4, 0x2 ;  /* 0x00000004591e7c11 */ /* 0x000fe4000f8410ff */
[-C--:B------:R-:W-:Y:S02]  /*c990*/  LEA.HI.X.SX32 R64, R37, R74.reuse, 0x1, P4 ;  /* 0x0000004a25407211 */ /* 0x080fe400020f0eff */
[----:B------:R-:W-:Y:S02]  /*c9a0*/  LEA.HI.X.SX32 R58, R40, R74, 0x1, P6 ;  /* 0x0000004a283a7211 */ /* 0x000fe400030f0eff */
[-C--:B------:R-:W-:Y:S02]  /*c9b0*/  IADD3 R65, P4, R44, R66.reuse, RZ ;  /* 0x000000422c417210 */ /* 0x080fe40007f9e0ff */
[----:B------:R-:W-:-:S02]  /*c9c0*/  IADD3 R71, P6, R47, R66, RZ ;  /* 0x000000422f477210 */ /* 0x000fc40007fde0ff */
[----:B------:R-:W-:Y:S02]  /*c9d0*/  LEA.HI.X.SX32 R72, R41, R74, 0x1, P5 ;  /* 0x0000004a29487211 */ /* 0x000fe400028f0eff */
[----:B------:R-:W-:Y:S02]  /*c9e0*/  LEA.HI.X R27, R93, UR5, R96, 0x2, P0 ;  /* 0x000000055d1b7c11 */ /* 0x000fe400080f1460 */
[----:B------:R-:W-:Y:S02]  /*c9f0*/  LEA.HI.X R33, R87, UR5, R90, 0x2, P3 ;  /* 0x0000000557217c11 */ /* 0x000fe400098f145a */
[----:B------:R-:W-:Y:S01]  /*ca00*/  IADD3 R25, P5, R48, R66, RZ ;  /* 0x0000004230197210 */ /* 0x000fe20007fbe0ff */
[----:B------:R-:W-:Y:S01]  /*ca10*/  STG.E desc[UR6][R26.64], R0 ;  /* 0x000000001a007986 */ /* 0x000fe2000c101906 */
[----:B------:R-:W-:Y:S02]  /*ca20*/  LEA.HI.X R29, R91, UR5, R94, 0x2, P1 ;  /* 0x000000055b1d7c11 */ /* 0x000fe400088f145e */
[----:B------:R-:W-:-:S02]  /*ca30*/  LEA.HI.X R31, R89, UR5, R92, 0x2, P2 ;  /* 0x00000005591f7c11 */ /* 0x000fc400090f145c */
[----:B------:R-:W-:Y:S01]  /*ca40*/  LEA R34, P0, R85, UR4, 0x2 ;  /* 0x0000000455227c11 */ /* 0x000fe2000f8010ff */
[----:B------:R-:W-:Y:S01]  /*ca50*/  STG.E desc[UR6][R28.64], R2 ;  /* 0x000000021c007986 */ /* 0x000fe2000c101906 */
[----:B------:R-:W-:Y:S02]  /*ca60*/  LEA R40, P3, R79, UR4, 0x2 ;  /* 0x000000044f287c11 */ /* 0x000fe4000f8610ff */
[----:B------:R-:W-:Y:S01]  /*ca70*/  LEA R36, P1, R83, UR4, 0x2 ;  /* 0x0000000453247c11 */ /* 0x000fe2000f8210ff */
[----:B------:R-:W-:Y:S01]  /*ca80*/  STG.E desc[UR6][R30.64], R3 ;  /* 0x000000031e007986 */ /* 0x000fe2000c101906 */
[----:B------:R-:W-:Y:S02]  /*ca90*/  LEA R38, P2, R81, UR4, 0x2 ;  /* 0x0000000451267c11 */ /* 0x000fe4000f8410ff */
[-C--:B------:R-:W-:Y:S01]  /*caa0*/  LEA.HI.X.SX32 R66, R44, R74.reuse, 0x1, P4 ;  /* 0x0000004a2c427211 */ /* 0x080fe200020f0eff */
[----:B------:R-:W-:Y:S01]  /*cab0*/  STG.E desc[UR6][R32.64], R4 ;  /* 0x0000000420007986 */ /* 0x000fe2000c101906 */
[----:B------:R-:W-:-:S02]  /*cac0*/  LEA.HI.X.SX32 R76, R47, R74, 0x1, P6 ;  /* 0x0000004a2f4c7211 */ /* 0x000fc400030f0eff */
[----:B------:R-:W-:Y:S02]  /*cad0*/  LEA.HI.X.SX32 R74, R48, R74, 0x1, P5 ;  /* 0x0000004a304a7211 */ /* 0x000fe400028f0eff */
[----:B------:R-:W-:Y:S02]  /*cae0*/  LEA.HI.X R35, R85, UR5, R88, 0x2, P0 ;  /* 0x0000000555237c11 */ /* 0x000fe400080f1458 */
[----:B------:R-:W-:Y:S02]  /*caf0*/  LEA.HI.X R41, R79, UR5, R82, 0x2, P3 ;  /* 0x000000054f297c11 */ /* 0x000fe400098f1452 */
[----:B------:R-:W-:Y:S01]  /*cb00*/  LEA.HI.X R37, R83, UR5, R86, 0x2, P1 ;  /* 0x0000000553257c11 */ /* 0x000fe200088f1456 */
[----:B------:R-:W-:Y:S01]  /*cb10*/  STG.E desc[UR6][R34.64], R6 ;  /* 0x0000000622007986 */ /* 0x000fe2000c101906 */
[----:B------:R-:W-:Y:S02]  /*cb20*/  LEA.HI.X R39, R81, UR5, R84, 0x2, P2 ;  /* 0x0000000551277c11 */ /* 0x000fe400090f1454 */
[----:B------:R-:W-:Y:S01]  /*cb30*/  LEA R42, P0, R56, UR4, 0x2 ;  /* 0x00000004382a7c11 */ /* 0x000fe2000f8010ff */
[----:B------:R-:W-:Y:S01]  /*cb40*/  STG.E desc[UR6][R36.64], R7 ;  /* 0x0000000724007986 */ /* 0x000fe2000c101906 */
[----:B------:R-:W-:-:S02]  /*cb50*/  LEA R48, P3, R49, UR4, 0x2 ;  /* 0x0000000431307c11 */ /* 0x000fc4000f8610ff */
[----:B------:R-:W-:Y:S01]  /*cb60*/  LEA R44, P1, R54, UR4, 0x2 ;  /* 0x00000004362c7c11 */ /* 0x000fe2000f8210ff */
[----:B------:R-:W-:Y:S01]  /*cb70*/  STG.E desc[UR6][R38.64], R8 ;  /* 0x0000000826007986 */ /* 0x000fe2000c101906 */
[----:B------:R-:W-:Y:S02]  /*cb80*/  LEA R46, P2, R52, UR4, 0x2 ;  /* 0x00000004342e7c11 */ /* 0x000fe4000f8410ff */
[----:B------:R-:W-:Y:S01]  /*cb90*/  LEA.HI.X R43, R56, UR5, R77, 0x2, P0 ;  /* 0x00000005382b7c11 */ /* 0x000fe200080f144d */
        /* <DEDUP_REMOVED lines=10> */
[----:B------:R-:W-:Y:S02]  /*cc40*/  LEA R54, P2, R55, UR4, 0x2 ;  /* 0x0000000437367c11 */ /* 0x000fe4000f8410ff */
[----:B------:R-:W-:Y:S01]  /*cc50*/  LEA.HI.X R51, R51, UR5, R64, 0x2, P0 ;  /* 0x0000000533337c11 */ /* 0x000fe200080f1440 */
[----:B------:R-:W-:Y:S01]  /*cc60*/  STG.E desc[UR6][R48.64], R13 ;  /* 0x0000000d30007986 */ /* 0x000fe2000c101906 */
[----:B------:R-:W-:-:S02]  /*cc70*/  LEA.HI.X R57, R57, UR5, R58, 0x2, P3 ;  /* 0x0000000539397c11 */ /* 0x000fc400098f143a */
[----:B------:R-:W-:Y:S01]  /*cc80*/  LEA.HI.X R53, R53, UR5, R62, 0x2, P1 ;  /* 0x0000000535357c11 */ /* 0x000fe200088f143e */
[----:B------:R-:W-:Y:S01]  /*cc90*/  STG.E desc[UR6][R50.64], R14 ;  /* 0x0000000e32007986 */ /* 0x000fe2000c101906 */
[----:B------:R-:W-:Y:S02]  /*cca0*/  LEA.HI.X R55, R55, UR5, R60, 0x2, P2 ;  /* 0x0000000537377c11 */ /* 0x000fe400090f143c */
[----:B------:R-:W-:Y:S01]  /*ccb0*/  LEA R58, P0, R59, UR4, 0x2 ;  /* 0x000000043b3a7c11 */ /* 0x000fe2000f8010ff */
[----:B------:R-:W-:Y:S01]  /*ccc0*/  STG.E desc[UR6][R52.64], R15 ;  /* 0x0000000f34007986 */ /* 0x000fe2000c101906 */
[----:B------:R-:W-:Y:S02]  /*ccd0*/  LEA R64, P3, R65, UR4, 0x2 ;  /* 0x0000000441407c11 */ /* 0x000fe4000f8610ff */
[----:B------:R-:W-:Y:S01]  /*cce0*/  LEA R60, P1, R61, UR4, 0x2 ;  /* 0x000000043d3c7c11 */ /* 0x000fe2000f8210ff */
[----:B------:R-:W-:Y:S01]  /*ccf0*/  STG.E desc[UR6][R54.64], R16 ;  /* 0x0000001036007986 */ /* 0x000fe2000c101906 */
[----:B------:R-:W-:-:S02]  /*cd00*/  LEA R62, P2, R63, UR4, 0x2 ;  /* 0x000000043f3e7c11 */ /* 0x000fc4000f8410ff */
[----:B------:R-:W-:Y:S01]  /*cd10*/  LEA.HI.X R59, R59, UR5, R72, 0x2, P0 ;  /* 0x000000053b3b7c11 */ /* 0x000fe200080f1448 */
[----:B------:R-:W-:Y:S01]  /*cd20*/  STG.E desc[UR6][R56.64], R17 ;  /* 0x0000001138007986 */ /* 0x000fe2000c101906 */
        /* <DEDUP_REMOVED lines=20> */
.L_x_27666:
[----:B------:R-:W-:Y:S01]  /*ce70*/  BSSY B2, `(.L_x_27711) ;  /* 0x0000007000027945 */ /* 0x000fe20003800000 */
[----:B------:R-:W-:Y:S02]  /*ce80*/  IMAD.MOV.U32 R46, RZ, RZ, 0x1 ;  /* 0x00000001ff2e7424 */ /* 0x000fe400078e00ff */
[----:B------:R-:W-:Y:S02]  /*ce90*/  IMAD.MOV.U32 R45, RZ, RZ, 0x1f ;  /* 0x0000001fff2d7424 */ /* 0x000fe400078e00ff */
[----:B------:R-:W-:-:S07]  /*cea0*/  IMAD.MOV.U32 R44, RZ, RZ, -0x1 ;  /* 0xffffffffff2c7424 */ /* 0x000fce00078e00ff */
[----:B------:R-:W-:Y:S05]  /*ceb0*/  WARPSYNC.COLLECTIVE R44, `(.L_x_27712) ;  /* 0x000000002c087348 */ /* 0x000fea0003c00000 */
[----:B------:R0:W1:Y:S02]  /*cec0*/  SHFL.BFLY P1, R84, R47, R46, R45 ;  /* 0x0c00002e2f547389 */ /* 0x000064000002002d */
[----:B01----:R-:W-:Y:S01]  /*ced0*/  ENDCOLLECTIVE ;  /* 0x000000000000791b */ /* 0x003fe20003800000 */
.L_x_27712:
[----:B------:R-:W-:Y:S05]  /*cee0*/  BSYNC B2 ;  /* 0x0000000000027941 */ /* 0x000fea0003800000 */
.L_x_27711:
[----:B------:R-:W-:Y:S01]  /*cef0*/  IMAD.MOV.U32 R44, RZ, RZ, R84 ;  /* 0x000000ffff2c7224 */ /* 0x000fe200078e0054 */
[----:B------:R-:W-:Y:S06]  /*cf00*/  BRA `(.L_x_27713) ;  /* 0xffffff7800947947 */ /* 0x000fec000383ffff */
.L_x_27671:
[----:B------:R-:W-:Y:S01]  /*cf10*/  BSSY B2, `(.L_x_27714) ;  /* 0x0000007000027945 */ /* 0x000fe20003800000 */
[----:B------:R-:W-:Y:S02]  /*cf20*/  IMAD.MOV.U32 R46, RZ, RZ, 0x1 ;  /* 0x00000001ff2e7424 */ /* 0x000fe400078e00ff */
[----:B------:R-:W-:Y:S02]  /*cf30*/  IMAD.MOV.U32 R45, RZ, RZ, 0x1f ;  /* 0x0000001fff2d7424 */ /* 0x000fe400078e00ff */
[----:B------:R-:W-:-:S07]  /*cf40*/  IMAD.MOV.U32 R44, RZ, RZ, -0x1 ;  /* 0xffffffffff2c7424 */ /* 0x000fce00078e00ff */
[----:B------:R-:W-:Y:S05]  /*cf50*/  WARPSYNC.COLLECTIVE R44, `(.L_x_27715) ;  /* 0x000000002c087348 */ /* 0x000fea0003c00000 */
[----:B------:R0:W1:Y:S02]  /*cf60*/  SHFL.BFLY P1, R84, R47, R46, R45 ;  /* 0x0c00002e2f547389 */ /* 0x000064000002002d */
[----:B01----:R-:W-:Y:S01]  /*cf70*/  ENDCOLLECTIVE ;  /* 0x000000000000791b */ /* 0x003fe20003800000 */
.L_x_27715:
[----:B------:R-:W-:Y:S05]  /*cf80*/  BSYNC B2 ;  /* 0x0000000000027941 */ /* 0x000fea0003800000 */
.L_x_27714:
[----:B------:R-:W-:Y:S01]  /*cf90*/  IMAD.MOV.U32 R44, RZ, RZ, R84 ;  /* 0x000000ffff2c7224 */ /* 0x000fe200078e0054 */
[----:B------:R-:W-:Y:S06]  /*cfa0*/  BRA `(.L_x_27716) ;  /* 0xffffff98006c7947 */ /* 0x000fec000383ffff */
.L_x_27674:
[----:B------:R-:W-:Y:S01]  /*cfb0*/  BSSY B0, `(.L_x_27717) ;  /* 0x0000008000007945 */ /* 0x000fe20003800000 */
[----:B0-----:R-:W-:Y:S02]  /*cfc0*/  IMAD.MOV.U32 R47, RZ, RZ, R149 ;  /* 0x000000ffff2f7224 */ /* 0x001fe400078e0095 */
[----:B------:R-:W-:Y:S02]  /*cfd0*/  IMAD.MOV.U32 R46, RZ, RZ, 0x10 ;  /* 0x00000010ff2e7424 */ /* 0x000fe400078e00ff */
[----:B--23--:R-:W-:Y:S02]  /*cfe0*/  IMAD.MOV.U32 R45, RZ, RZ, 0x1f ;  /* 0x0000001fff2d7424 */ /* 0x00cfe400078e00ff */
[----:B-1----:R-:W-:-:S07]  /*cff0*/  IMAD.MOV.U32 R44, RZ, RZ, -0x1 ;  /* 0xffffffffff2c7424 */ /* 0x002fce00078e00ff */
[----:B-----5:R-:W-:Y:S05]  /*d000*/  WARPSYNC.COLLECTIVE R44, `(.L_x_27718) ;  /* 0x000000002c087348 */ /* 0x020fea0003c00000 */
[----:B------:R0:W1:Y:S02]  /*d010*/  SHFL.BFLY P1, R84, R47, R46, R45 ;  /* 0x0c00002e2f547389 */ /* 0x000064000002002d */
[----:B01---5:R-:W-:Y:S01]  /*d020*/  ENDCOLLECTIVE ;  /* 0x000000000000791b */ /* 0x023fe20003800000 */
.L_x_27718:
[----:B------:R-:W-:Y:S05]  /*d030*/  BSYNC B0 ;  /* 0x0000000000007941 */ /* 0x000fea0003800000 */
.L_x_27717:
        /* <DEDUP_REMOVED lines=9> */
.L_x_27719:
[----:B------:R-:W-:Y:S02]  /*d0d0*/  IMAD.MOV.U32 R46, RZ, RZ, 0x4 ;  /* 0x00000004ff2e7424 */ /* 0x000fe400078e00ff */
[----:B------:R-:W-:-:S05]  /*d0e0*/  IMAD.MOV.U32 R7, RZ, RZ, R84 ;  /* 0x000000ffff077224 */ /* 0x000fca00078e0054 */
[----:B------:R-:W-:-:S05]  /*d0f0*/  FMNMX.FTZ R7, R8, R7, !PT ;  /* 0x0000000708077209 */ /* 0x000fca0007810000 */
[----:B------:R-:W-:-:S07]  /*d100*/  IMAD.MOV.U32 R47, RZ, RZ, R7 ;  /* 0x000000ffff2f7224 */ /* 0x000fce00078e0007 */
[----:B------:R-:W-:Y:S05]  /*d110*/  WARPSYNC.COLLECTIVE R44, `(.L_x_27720) ;  /* 0x000000002c087348 */ /* 0x000fea0003c00000 */
[----:B------:R0:W1:Y:S02]  /*d120*/  SHFL.BFLY P1, R84, R47, R46, R45 ;  /* 0x0c00002e2f547389 */ /* 0x000064000002002d */
[----:B01----:R-:W-:Y:S01]  /*d130*/  ENDCOLLECTIVE ;  /* 0x000000000000791b */ /* 0x003fe20003800000 */
.L_x_27720:
[----:B------:R-:W-:Y:S02]  /*d140*/  IMAD.MOV.U32 R46, RZ, RZ, 0x2 ;  /* 0x00000002ff2e7424 */ /* 0x000fe400078e00ff */
[----:B------:R-:W-:-:S05]  /*d150*/  IMAD.MOV.U32 R10, RZ, RZ, R84 ;  /* 0x000000ffff0a7224 */ /* 0x000fca00078e0054 */
[----:B------:R-:W-:-:S05]  /*d160*/  FMNMX.FTZ R10, R7, R10, !PT ;  /* 0x0000000a070a7209 */ /* 0x000fca0007810000 */
[----:B------:R-:W-:-:S07]  /*d170*/  IMAD.MOV.U32 R47, RZ, RZ, R10 ;  /* 0x000000ffff2f7224 */ /* 0x000fce00078e000a */
[----:B------:R-:W-:Y:S05]  /*d180*/  WARPSYNC.COLLECTIVE R44, `(.L_x_27721) ;  /* 0x000000002c087348 */ /* 0x000fea0003c00000 */
[----:B------:R0:W1:Y:S02]  /*d190*/  SHFL.BFLY P1, R84, R47, R46, R45 ;  /* 0x0c00002e2f547389 */ /* 0x000064000002002d */
[----:B01----:R-:W-:Y:S01]  /*d1a0*/  ENDCOLLECTIVE ;  /* 0x000000000000791b */ /* 0x003fe20003800000 */
.L_x_27721:
[----:B------:R-:W-:Y:S01]  /*d1b0*/  IMAD.MOV.U32 R9, RZ, RZ, R84 ;  /* 0x000000ffff097224 */ /* 0x000fe200078e0054 */
[----:B------:R-:W-:Y:S06]  /*d1c0*/  BRA `(.L_x_27722) ;  /* 0xffffff9800bc7947 */ /* 0x000fec000383ffff */
.L_x_27723:
        /* <DEDUP_REMOVED lines=11> */
.L_x_30047:


//--------------------- .text._ZN4vllm25paged_attention_v2_kernelIffLi128ELi16ELi128ELNS_18Fp8KVCacheDataTypeE0ELb1ELi512EEEvPfS2_PT_PKS3_PKT0_S9_ifPKiSB_iPKfiiiSD_SD_iiiii --------------------------
	.section	.text._ZN4vllm25paged_attention_v2_kernelIffLi128ELi16ELi128ELNS_18Fp8KVCacheDataTypeE0ELb1ELi512EEEvPfS2_PT_PKS3_PKT0_S9_ifPKiSB_iPKfiiiSD_SD_iiiii,"ax",@progbits
	.align	128
        .global         _ZN4vllm25paged_attention_v2_kernelIffLi128ELi16ELi128ELNS_18Fp8KVCacheDataTypeE0ELb1ELi512EEEvPfS2_PT_PKS3_PKT0_S9_ifPKiSB_iPKfiiiSD_SD_iiiii
        .type           _ZN4vllm25paged_attention_v2_kernelIffLi128ELi16ELi128ELNS_18Fp8KVCacheDataTypeE0ELb1ELi512EEEvPfS2_PT_PKS3_PKT0_S9_ifPKiSB_iPKfiiiSD_SD_iiiii,@function
        .size           _ZN4vllm25paged_attention_v2_kernelIffLi128ELi16ELi128ELNS_18Fp8KVCacheDataTypeE0ELb1ELi512EEEvPfS2_PT_PKS3_PKT0_S9_ifPKiSB_iPKfiiiSD_SD_iiiii,(.L_x_30048 - _ZN4vllm25paged_attention_v2_kernelIffLi128ELi16ELi128ELNS_18Fp8KVCacheDataTypeE0ELb1ELi512EEEvPfS2_PT_PKS3_PKT0_S9_ifPKiSB_iPKfiiiSD_SD_iiiii)
        .other          _ZN4vllm25paged_attention_v2_kernelIffLi128ELi16ELi128ELNS_18Fp8KVCacheDataTypeE0ELb1ELi512EEEvPfS2_PT_PKS3_PKT0_S9_ifPKiSB_iPKfiiiSD_SD_iiiii,@"STO_CUDA_ENTRY STV_DEFAULT"
_ZN4vllm25paged_attention_v2_kernelIffLi128ELi16ELi128ELNS_18Fp8KVCacheDataTypeE0ELb1ELi512EEEvPfS2_PT_PKS3_PKT0_S9_ifPKiSB_iPKfiiiSD_SD_iiiii:
.text._ZN4vllm25paged_attention_v2_kernelIffLi128ELi16ELi128ELNS_18Fp8KVCacheDataTypeE0ELb1ELi512EEEvPfS2_PT_PKS3_PKT0_S9_ifPKiSB_iPKfiiiSD_SD_iiiii:
        /* <DEDUP_REMOVED lines=60> */
[----:B------:R-:W-:Y:S01]  /*03c0*/  IMAD R0, R2, R7, R4 ;  /* 0x0000000702007224 */ /* 0x000fe200078e0204 */
[----:B------:R-:W-:-:S04]  /*03d0*/  LOP3.LUT R4, R21, R8, RZ, 0x3c, !PT ;  /* 0x0000000815047212 */ /* 0x000fc800078e3cff */
[----:B------:R-:W-:Y:S02]  /*03e0*/  ISETP.GT.U32.AND P1, PT, R5, R0, PT ;  /* 0x000000000500720c */ /* 0x000fe40003f24070 */
[----:B------:R-:W-:Y:S02]  /*03f0*/  ISETP.GE.AND P2, PT, R4, RZ, PT ;  /* 0x000000ff0400720c */ /* 0x000fe40003f46270 */
[----:B-1----:R-:W-:-:S04]  /*0400*/  SHF.R.S32.HI R4, RZ, 0x1f, R79 ;  /* 0x0000001fff047819 */ /* 0x002fc8000001144f */
[----:B------:R-:W-:-:S04]  /*0410*/  LEA.HI R4, R4, R79, RZ, 0x5 ;  /* 0x0000004f04047211 */ /* 0x000fc800078f28ff */
[----:B------:R-:W-:Y:S01]  /*0420*/  SHF.R.S32.HI R4, RZ, 0x5, R4 ;  /* 0x00000005ff047819 */ /* 0x000fe20000011404 */
[----:B------:R-:W-:Y:S02]  /*0430*/  @!P1 IMAD.IADD R0, R0, 0x1, -R5 ;  /* 0x0000000100009824 */ /* 0x000fe400078e0a05 */
[----:B------:R-:W-:Y:S01]  /*0440*/  @!P1 VIADD R2, R2, 0x1 ;  /* 0x0000000102029836 */ /* 0x000fe20000000000 */
[----:B------:R-:W-:Y:S02]  /*0450*/  ISETP.NE.AND P1, PT, R8, RZ, PT ;  /* 0x000000ff0800720c */ /* 0x000fe40003f25270 */
[----:B------:R-:W-:Y:S01]  /*0460*/  ISETP.GE.U32.AND P0, PT, R0, R5, PT ;  /* 0x000000050000720c */ /* 0x000fe20003f06070 */
[----:B------:R-:W-:Y:S01]  /*0470*/  VIADD R0, R161, 0xf ;  /* 0x0000000fa1007836 */ /* 0x000fe20000000000 */
[----:B------:R-:W-:-:S04]  /*0480*/  LEA.HI R5, R79, R79, RZ, 0x1 ;  /* 0x0000004f4f057211 */ /* 0x000fc800078f08ff */
[----:B------:R-:W-:Y:S02]  /*0490*/  SHF.R.S32.HI R3, RZ, 0x1f, R0 ;  /* 0x0000001fff037819 */ /* 0x000fe40000011400 */
[----:B------:R-:W-:Y:S02]  /*04a0*/  LOP3.LUT R10, R5, 0xfffffffe, RZ, 0xc0, !PT ;  /* 0xfffffffe050a7812 */ /* 0x000fe400078ec0ff */
[----:B------:R-:W-:-:S03]  /*04b0*/  LEA.HI R3, R3, R0, RZ, 0x4 ;  /* 0x0000000003037211 */ /* 0x000fc600078f20ff */
[----:B------:R-:W-:Y:S01]  /*04c0*/  @P0 VIADD R2, R2, 0x1 ;  /* 0x0000000102020836 */ /* 0x000fe20000000000 */
[----:B------:R-:W-:Y:S01]  /*04d0*/  SHF.R.S32.HI R3, RZ, 0x4, R3 ;  /* 0x00000004ff037819 */ /* 0x000fe20000011403 */
[C---:B------:R-:W-:Y:S01]  /*04e0*/  IMAD.IADD R159, R79.reuse, 0x1, -R10 ;  /* 0x000000014f9f7824 */ /* 0x040fe200078e0a0a */
[----:B------:R-:W-:Y:S01]  /*04f0*/  ISETP.GT.AND P0, PT, R79, 0x3f, PT ;  /* 0x0000003f4f00780c */ /* 0x000fe20003f04270 */
[----:B------:R-:W-:Y:S01]  /*0500*/  IMAD.MOV.U32 R0, RZ, RZ, R2 ;  /* 0x000000ffff007224 */ /* 0x000fe200078e0002 */
[----:B------:R-:W-:-:S03]  /*0510*/  VIMNMX R162, R3, R162, PT ;  /* 0x000000a203a27248 */ /* 0x000fc60003fe0100 */
[----:B------:R-:W-:Y:S01]  /*0520*/  @!P2 IMAD.MOV R0, RZ, RZ, -R0 ;  /* 0x000000ffff00a224 */ /* 0x000fe200078e0a00 */
[----:B------:R-:W-:Y:S01]  /*0530*/  @!P1 LOP3.LUT R0, RZ, R8, RZ, 0x33, !PT ;  /* 0x00000008ff009212 */ /* 0x000fe200078e33ff */
[----:B------:R-:W-:Y:S01]  /*0540*/  IMAD R3, R155, -0x20, R162 ;  /* 0xffffffe09b037824 */ /* 0x000fe200078e02a2 */
[----:B------:R-:W-:-:S03]  /*0550*/  SHF.R.S32.HI R8, RZ, 0x1, R5 ;  /* 0x00000001ff087819 */ /* 0x000fc60000011405 */
[----:B------:R-:W-:-:S05]  /*0560*/  IMAD R2, R3, 0x10, R6 ;  /* 0x0000001003027824 */ /* 0x000fca00078e0206 */
[----:B------:R-:W-:-:S05]  /*0570*/  VIMNMX R3, R161, R2, PT ;  /* 0x00000002a1037248 */ /* 0x000fca0003fe0100 */
        /* <DEDUP_REMOVED lines=30> */
.L_x_27728:
        /* <DEDUP_REMOVED lines=11> */
.L_x_27727:
[----:B------:R-:W-:Y:S05]  /*0810*/  BSYNC B1 ;  /* 0x0000000000017941 */ /* 0x000fea0003800000 */
.L_x_27726:
        /* <DEDUP_REMOVED lines=15> */
.L_x_27729:
        /* <DEDUP_REMOVED lines=17> */
.L_x_27725:
[----:B------:R-:W-:Y:S05]  /*0a20*/  BSYNC B0 ;  /* 0x0000000000007941 */ /* 0x000fea0003800000 */
.L_x_27724:
        /* <DEDUP_REMOVED lines=34> */
[----:B------:R-:W-:-:S03]  /*0c50*/  @!P3 IMAD R9, R23, UR4, R0 ;  /* 0x000000041709bc24 */ /* 0x000fc6000f8e0200 */
[----:B------:R-:W-:-:S13]  /*0c60*/  ISETP.GT.U32.AND P1, PT, R2, R5, PT ;  /* 0x000000050200720c */ /* 0x000fda0003f24070 */
[----:B------:R-:W-:Y:S02]  /*0c70*/  @!P1 IMAD.IADD R5, R5, 0x1, -R2 ;  /* 0x0000000105059824 */ /* 0x000fe400078e0a02 */
[----:B------:R-:W-:Y:S01]  /*0c80*/  @!P1 VIADD R7, R7, 0x1 ;  /* 0x0000000107079836 */ /* 0x000fe20000000000 */
[----:B------:R-:W-:Y:S02]  /*0c90*/  ISETP.NE.AND P1, PT, R10, RZ, PT ;  /* 0x000000ff0a00720c */ /* 0x000fe40003f25270 */
[----:B------:R-:W-:Y:S01]  /*0ca0*/  ISETP.GE.U32.AND P0, PT, R5, R2, PT ;  /* 0x000000020500720c */ /* 0x000fe20003f06070 */
[----:B------:R-:W-:Y:S01]  /*0cb0*/  @P3 IMAD R5, R18, UR4, R21 ;  /* 0x0000000412053c24 */ /* 0x000fe2000f8e0215 */
[----:B------:R-:W-:Y:S02]  /*0cc0*/  ULDC UR4, c[0x0][0x258] ;  /* 0x0000960000047ab9 */ /* 0x000fe40000000800 */
[----:B------:R-:W-:-:S05]  /*0cd0*/  IMAD R158, R19, UR4, RZ ;  /* 0x00000004139e7c24 */ /* 0x000fca000f8e02ff */
[----:B------:R-:W-:-:S04]  /*0ce0*/  SHF.R.S32.HI R78, RZ, 0x1f, R158 ;  /* 0x0000001fff4e7819 */ /* 0x000fc8000001149e */
        /* <DEDUP_REMOVED lines=16> */
[----:B------:R-:W-:Y:S01]  /*0df0*/  IMAD.SHL.U32 R147, R2, 0x2, RZ ;  /* 0x0000000202937824 */ /* 0x000fe200078e00ff */
[----:B------:R-:W-:Y:S01]  /*0e00*/  LOP3.LUT R9, R5, 0xfffffff0, RZ, 0xc0, !PT ;  /* 0xfffffff005097812 */ /* 0x000fe200078ec0ff */
[C---:B------:R-:W-:Y:S01]  /*0e10*/  VIADD R5, R159.reuse, 0xc ;  /* 0x0000000c9f057836 */ /* 0x040fe20000000000 */
        /* <DEDUP_REMOVED lines=26> */
[----:B------:R-:W1:Y:S01]  /*0fc0*/  LDC R77, c[0x0][0x26c] ;  /* 0x00009b00ff4d7b82 */ /* 0x000e620000000800 */
[----:B------:R-:W-:Y:S01]  /*0fd0*/  IMAD.IADD R149, R149, 0x1, -R12 ;  /* 0x0000000195957824 */ /* 0x000fe200078e0a0c */
[----:B------:R-:W-:Y:S01]  /*0fe0*/  LEA.HI R18, R18, R141, RZ, 0x2 ;  /* 0x0000008d12127211 */ /* 0x000fe200078f10ff */
[----:B------:R-:W-:Y:S01]  /*0ff0*/  VIADD R12, R159, 0x14 ;  /* 0x000000149f0c7836 */ /* 0x000fe20000000000 */
[----:B------:R-:W-:Y:S01]  /*1000*/  LEA.HI R7, R7, R7, RZ, 0x1 ;  /* 0x0000000707077211 */ /* 0x000fe200078f08ff */
        /* <DEDUP_REMOVED lines=55> */
[----:B------:R-:W-:Y:S01]  /*1380*/  SHF.R.S32.HI R26, RZ, 0x1f, R123 ;  /* 0x0000001fff1a7819 */ /* 0x000fe2000001147b */
[----:B------:R-:W-:Y:S01]  /*1390*/  IMAD.IADD R125, R125, 0x1, -R24 ;  /* 0x000000017d7d7824 */ /* 0x000fe200078e0a18 */
[----:B------:R-:W-:Y:S01]  /*13a0*/  LOP3.LUT R14, R14, 0xfffffffc, RZ, 0xc0, !PT ;  /* 0xfffffffc0e0e7812 */ /* 0x000fe200078ec0ff */
[C---:B------:R-:W-:Y:S01]  /*13b0*/  VIADD R24, R159.reuse, 0x2c ;  /* 0x0000002c9f187836 */ /* 0x040fe20000000000 */
        /* <DEDUP_REMOVED lines=43> */
[C---:B------:R-:W-:Y:S01]  /*1670*/  IMAD.IADD R153, R9.reuse, 0x1, -R6 ;  /* 0x0000000109997824 */ /* 0x040fe200078e0a06 */
        /* <DEDUP_REMOVED lines=17> */
[----:B------:R-:W-:Y:S01]  /*1790*/  IMAD.SHL.U32 R105, R30, 0x2, RZ ;  /* 0x000000021e697824 */ /* 0x000fe200078e00ff */
[----:B------:R-:W-:Y:S01]  /*17a0*/  SHF.R.S32.HI R37, RZ, 0x1f, R9 ;  /* 0x0000001fff257819 */ /* 0x000fe20000011409 */
[----:B------:R-:W-:Y:S01]  /*17b0*/  IMAD.IADD R109, R109, 0x1, -R32 ;  /* 0x000000016d6d7824 */ /* 0x000fe200078e0a20 */
[----:B------:R-:W-:Y:S01]  /*17c0*/  IADD3 R164, P0, R14, R9, RZ ;  /* 0x000000090ea47210 */ /* 0x000fe20007f1e0ff */
[----:B------:R-:W-:Y:S01]  /*17d0*/  IMAD.IADD R107, R107, 0x1, -R34 ;  /* 0x000000016b6b7824 */ /* 0x000fe200078e0a22 */
[----:B------:R-:W-:Y:S01]  /*17e0*/  SHF.R.S32.HI R32, RZ, 0x1f, R105 ;  /* 0x0000001fff207819 */ /* 0x000fe20000011469 */
[----:B------:R-:W-:Y:S01]  /*17f0*/  UMOV UR4, 0x400 ;  /* 0x0000040000047882 */ /* 0x000fe20000000000 */
[----:B------:R-:W-:Y:S01]  /*1800*/  SHF.R.S32.HI R34, RZ, 0x1f, R103 ;  /* 0x0000001fff227819 */ /* 0x000fe20000011467 */
[----:B0-----:R-:W-:Y:S01]  /*1810*/  ULEA UR4, UR5, UR4, 0x18 ;  /* 0x0000000405047291 */ /* 0x001fe2000f8ec03f */
[----:B------:R-:W-:Y:S01]  /*1820*/  SHF.R.S32.HI R36, RZ, 0x1f, R101 ;  /* 0x0000001fff247819 */ /* 0x000fe20000011465 */
[----:B------:R-:W-:Y:S01]  /*1830*/  IMAD.SHL.U32 R8, R8, 0x20, RZ ;  /* 0x0000002008087824 */ /* 0x000fe200078e00ff */
[----:B------:R-:W-:Y:S01]  /*1840*/  LEA.HI.X.SX32 R165, R14, R37, 0x1, P0 ;  /* 0x000000250ea57211 */ /* 0x000fe200000f0eff */
[----:B------:R-:W-:Y:S01]  /*1850*/  IMAD.SHL.U32 R2, R2, 0x20, RZ ;  /* 0x0000002002027824 */ /* 0x000fe200078e00ff */
[----:B-----5:R-:W-:Y:S01]  /*1860*/  FSETP.NEU.FTZ.AND P0, PT, R96, RZ, PT ;  /* 0x000000ff6000720b */ /* 0x020fe20003f1d000 */
[----:B------:R-:W-:Y:S01]  /*1870*/  ULDC UR6, c[0x0][0x28c] ;  /* 0x0000a30000067ab9 */ /* 0x000fe20000000800 */
[----:B------:R-:W-:-:S02]  /*1880*/  LEA.HI R32, R32, R105, RZ, 0x2 ;  /* 0x0000006920207211 */ /* 0x000fc400078f10ff */
[----:B------:R-:W-:Y:S02]  /*1890*/  LEA.HI R34, R34, R103, RZ, 0x2 ;  /* 0x0000006722227211 */ /* 0x000fe400078f10ff */
[----:B------:R-:W-:Y:S02]  /*18a0*/  LEA.HI R36, R36, R101, RZ, 0x2 ;  /* 0x0000006524247211 */ /* 0x000fe400078f10ff */
[----:B------:R-:W-:Y:S01]  /*18b0*/  LEA.HI R6, R5, R5, RZ, 0x1 ;  /* 0x0000000505067211 */ /* 0x000fe200078f08ff */
[----:B------:R-:W-:Y:S01]  /*18c0*/  VIADD R5, R3, -UR6 ;  /* 0x8000000603057c36 */ /* 0x000fe20008000000 */
        /* <DEDUP_REMOVED lines=81> */
[----:B------:R-:W-:Y:S02]  /*1de0*/  SHF.R.S32.HI R76, RZ, 0x1f, R7 ;  /* 0x0000001fff4c7819 */ /* 0x000fe40000011407 */
        /* <DEDUP_REMOVED lines=55> */
[----:B------:R-:W-:Y:S02]  /*2160*/  IMAD.MOV.U32 R154, RZ, RZ, -0x800001 ;  /* 0xff7fffffff9a7424 */ /* 0x000fe400078e00ff */
[----:B------:R-:W-:-:S07]  /*2170*/  IMAD.MOV.U32 R163, RZ, RZ, R155 ;  /* 0x000000ffffa37224 */ /* 0x000fce00078e009b */
.L_x_27737:
        /* <DEDUP_REMOVED lines=52> */
[C---:B------:R-:W-:Y:S02]  /*24c0*/  IMAD.SHL.U32 R43, R159.reuse, 0x2, RZ ;  /* 0x000000029f2b7824 */ /* 0x040fe400078e00ff */
[C---:B------:R-:W-:Y:S01]  /*24d0*/  IMAD.SHL.U32 R46, R42.reuse, 0x2, RZ ;  /* 0x000000022a2e7824 */ /* 0x040fe200078e00ff */
[----:B------:R-:W-:Y:S01]  /*24e0*/  LEA.HI R45, R42, R42, RZ, 0x1 ;  /* 0x0000002a2a2d7211 */ /* 0x000fe200078f08ff */
[----:B------:R-:W-:Y:S01]  /*24f0*/  VIADD R48, R159, 0x6 ;  /* 0x000000069f307836 */ /* 0x000fe20000000000 */
[----:B------:R-:W-:Y:S02]  /*2500*/  SHF.R.S32.HI R44, RZ, 0x1f, R43 ;  /* 0x0000001fff2c7819 */ /* 0x000fe4000001142b */
[----:B------:R-:W-:Y:S01]  /*2510*/  SHF.R.S32.HI R47, RZ, 0x1f, R46 ;  /* 0x0000001fff2f7819 */ /* 0x000fe2000001142e */
[----:B------:R-:W-:Y:S01]  /*2520*/  IMAD.SHL.U32 R45, R45, 0x20, RZ ;  /* 0x000000202d2d7824 */ /* 0x000fe200078e00ff */
[----:B------:R-:W-:-:S02]  /*2530*/  LEA.HI R44, R44, R43, RZ, 0x2 ;  /* 0x0000002b2c2c7211 */ /* 0x000fc400078f10ff */
[----:B------:R-:W-:Y:S02]  /*2540*/  LEA.HI R47, R47, R46, RZ, 0x2 ;  /* 0x0000002e2f2f7211 */ /* 0x000fe400078f10ff */
[----:B------:R-:W-:Y:S02]  /*2550*/  LOP3.LUT R45, R45, 0xffffffc0, RZ, 0xc0, !PT ;  /* 0xffffffc02d2d7812 */ /* 0x000fe400078ec0ff */
[----:B------:R-:W-:Y:S02]  /*2560*/  LOP3.LUT R47, R47, 0xfffffffc, RZ, 0xc0, !PT ;  /* 0xfffffffc2f2f7812 */ /* 0x000fe400078ec0ff */
[----:B------:R-:W-:-:S03]  /*2570*/  LOP3.LUT R44, R44, 0xfffffffc, RZ, 0xc0, !PT ;  /* 0xfffffffc2c2c7812 */ /* 0x000fc600078ec0ff */
[----:B------:R-:W-:Y:S01]  /*2580*/  IMAD.IADD R46, R46, 0x1, -R47 ;  /* 0x000000012e2e7824 */ /* 0x000fe200078e0a2f */
[----:B------:R-:W-:Y:S01]  /*2590*/  SHF.R.S32.HI R47, RZ, 0x1f, R45 ;  /* 0x0000001fff2f7819 */ /* 0x000fe2000001142d */
[----:B------:R-:W-:Y:S02]  /*25a0*/  IMAD.IADD R43, R43, 0x1, -R44 ;  /* 0x000000012b2b7824 */ /* 0x000fe400078e0a2c */
[----:B------:R-:W-:-:S04]  /*25b0*/  VIADD R51, R159, 0x8 ;  /* 0x000000089f337836 */ /* 0x000fc80000000000 */
[C---:B------:R-:W-:Y:S01]  /*25c0*/  IMAD.SHL.U32 R52, R51.reuse, 0x2, RZ ;  /* 0x0000000233347824 */ /* 0x040fe200078e00ff */
[----:B------:R-:W-:-:S05]  /*25d0*/  LEA.HI R51, R51, R51, RZ, 0x1 ;  /* 0x0000003333337211 */ /* 0x000fca00078f08ff */
[----:B------:R-:W-:-:S05]  /*25e0*/  IMAD.SHL.U32 R53, R51, 0x20, RZ ;  /* 0x0000002033357824 */ /* 0x000fca00078e00ff */
[----:B------:R-:W-:Y:S02]  /*25f0*/  LOP3.LUT R53, R53, 0xffffffc0, RZ, 0xc0, !PT ;  /* 0xffffffc035357812 */ /* 0x000fe400078ec0ff */
        /* <DEDUP_REMOVED lines=10> */
[----:B------:R-:W-:Y:S02]  /*26a0*/  SHF.R.S32.HI R43, RZ, 0x1f, R43 ;  /* 0x0000001fff2b7819 */ /* 0x000fe4000001142b */
[----:B------:R-:W-:Y:S01]  /*26b0*/  LEA.HI.X R45, R40, UR13, R41, 0x2, P2 ;  /* 0x0000000d282d7c11 */ /* 0x000fe200090f1429 */
[----:B------:R-:W-:Y:S01]  /*26c0*/  VIADD R40, R159, 0x4 ;  /* 0x000000049f287836 */ /* 0x000fe20000000000 */
[----:B------:R-:W-:Y:S01]  /*26d0*/  LEA R46, P1, R42, UR12, 0x2 ;  /* 0x0000000c2a2e7c11 */ /* 0x000fe2000f8210ff */
[----:B------:R-:W-:Y:S02]  /*26e0*/  IMAD.X R41, R43, 0x1, R166, P0 ;  /* 0x000000012b297824 */ /* 0x000fe400000e06a6 */
[----:B------:R-:W-:Y:S01]  /*26f0*/  IMAD.SHL.U32 R43, R40, 0x2, RZ ;  /* 0x00000002282b7824 */ /* 0x000fe200078e00ff */
[----:B------:R-:W2:Y:S02]  /*2700*/  LDG.E.64.CONSTANT R44, desc[UR10][R44.64] ;  /* 0x0000000a2c2c7981 */ /* 0x000ea4000c1e9b00 */
[----:B------:R-:W-:Y:S01]  /*2710*/  LEA.HI.X R47, R42, UR13, R41, 0x2, P1 ;  /* 0x0000000d2a2f7c11 */ /* 0x000fe200088f1429 */
[----:B------:R-:W-:Y:S01]  /*2720*/  IMAD.SHL.U32 R41, R48, 0x2, RZ ;  /* 0x0000000230297824 */ /* 0x000fe200078e00ff */
[----:B------:R-:W-:-:S04]  /*2730*/  SHF.R.S32.HI R42, RZ, 0x1f, R43 ;  /* 0x0000001fff2a7819 */ /* 0x000fc8000001142b */
[----:B------:R-:W3:Y:S01]  /*2740*/  LDG.E.64.CONSTANT R46, desc[UR10][R46.64] ;  /* 0x0000000a2e2e7981 */ /* 0x000ee2000c1e9b00 */
[----:B------:R-:W-:-:S04]  /*2750*/  SHF.R.S32.HI R50, RZ, 0x1f, R41 ;  /* 0x0000001fff327819 */ /* 0x000fc80000011429 */
[----:B------:R-:W-:Y:S02]  /*2760*/  LEA.HI R50, R50, R41, RZ, 0x2 ;  /* 0x0000002932327211 */ /* 0x000fe400078f10ff */
[----:B------:R-:W-:Y:S02]  /*2770*/  LEA.HI R42, R42, R43, RZ, 0x2 ;  /* 0x0000002b2a2a7211 */ /* 0x000fe400078f10ff */
[----:B------:R-:W-:Y:S02]  /*2780*/  LOP3.LUT R50, R50, 0xfffffffc, RZ, 0xc0, !PT ;  /* 0xfffffffc32327812 */ /* 0x000fe400078ec0ff */
[----:B------:R-:W-:Y:S02]  /*2790*/  LEA.HI R40, R40, R40, RZ, 0x1 ;  /* 0x0000002828287211 */ /* 0x000fe400078f08ff */
[----:B------:R-:W-:Y:S01]  /*27a0*/  LOP3.LUT R42, R42, 0xfffffffc, RZ, 0xc0, !PT ;  /* 0xfffffffc2a2a7812 */ /* 0x000fe200078ec0ff */
[----:B------:R-:W-:Y:S01]  /*27b0*/  IMAD.IADD R49, R41, 0x1, -R50 ;  /* 0x0000000129317824 */ /* 0x000fe200078e0a32 */
[----:B------:R-:W-:Y:S01]  /*27c0*/  LEA.HI R48, R48, R48, RZ, 0x1 ;  /* 0x0000003030307211 */ /* 0x000fe200078f08ff */
[----:B------:R-:W-:Y:S01]  /*27d0*/  IMAD.SHL.U32 R40, R40, 0x20, RZ ;  /* 0x0000002028287824 */ /* 0x000fe200078e00ff */
[----:B------:R-:W-:Y:S01]  /*27e0*/  SHF.R.S32.HI R41, RZ, 0x1f, R52 ;  /* 0x0000001fff297819 */ /* 0x000fe20000011434 */
[----:B------:R-:W-:-:S02]  /*27f0*/  IMAD.IADD R42, R43, 0x1, -R42 ;  /* 0x000000012b2a7824 */ /* 0x000fc400078e0a2a */
[----:B------:R-:W-:Y:S01]  /*2800*/  IMAD.SHL.U32 R48, R48, 0x20, RZ ;  /* 0x0000002030307824 */ /* 0x000fe200078e00ff */
[----:B------:R-:W-:Y:S02]  /*2810*/  LEA.HI R43, R41, R52, RZ, 0x2 ;  /* 0x00000034292b7211 */ /* 0x000fe400078f10ff */
[----:B------:R-:W-:Y:S02]  /*2820*/  LOP3.LUT R41, R40, 0xffffffc0, RZ, 0xc0, !PT ;  /* 0xffffffc028297812 */ /* 0x000fe400078ec0ff */
[----:B------:R-:W-:Y:S02]  /*2830*/  LOP3.LUT R51, R43, 0xfffffffc, RZ, 0xc0, !PT ;  /* 0xfffffffc2b337812 */ /* 0x000fe400078ec0ff */
[----:B------:R-:W-:Y:S02]  /*2840*/  LOP3.LUT R40, R48, 0xffffffc0, RZ, 0xc0, !PT ;  /* 0xffffffc030287812 */ /* 0x000fe400078ec0ff */
[--C-:B------:R-:W-:Y:S02]  /*2850*/  SHF.R.S32.HI R43, RZ, 0x1f, R41.reuse ;  /* 0x0000001fff2b7819 */ /* 0x100fe40000011429 */
[----:B------:R-:W-:-:S02]  /*2860*/  IADD3 R41, P0, P1, R42, R168, R41 ;  /* 0x000000a82a297210 */ /* 0x000fc4000791e029 */
[----:B------:R-:W-:Y:S01]  /*2870*/  SHF.R.S32.HI R48, RZ, 0x1f, R42 ;  /* 0x0000001fff307819 */ /* 0x000fe2000001142a */
[----:B------:R-:W-:Y:S01]  /*2880*/  IMAD.IADD R51, R52, 0x1, -R51 ;  /* 0x0000000134337824 */ /* 0x000fe200078e0a33 */
[--C-:B------:R-:W-:Y:S02]  /*2890*/  IADD3 R42, P2, P3, R49, R168, R40.reuse ;  /* 0x000000a8312a7210 */ /* 0x100fe40007b5e028 */
[----:B------:R-:W-:Y:S02]  /*28a0*/  IADD3.X R48, R48, R166, R43, P0, P1 ;  /* 0x000000a630307210 */ /* 0x000fe400007e242b */
[----:B------:R-:W-:Y:S02]  /*28b0*/  SHF.R.S32.HI R50, RZ, 0x1f, R40 ;  /* 0x0000001fff327819 */ /* 0x000fe40000011428 */
[----:B------:R-:W-:Y:S02]  /*28c0*/  SHF.R.S32.HI R49, RZ, 0x1f, R49 ;  /* 0x0000001fff317819 */ /* 0x000fe40000011431 */
[----:B------:R-:W-:-:S02]  /*28d0*/  LEA R84, P0, R41, UR12, 0x2 ;  /* 0x0000000c29547c11 */ /* 0x000fc4000f8010ff */
[----:B------:R-:W-:Y:S02]  /*28e0*/  IADD3.X R43, R49, R166, R50, P2, P3 ;  /* 0x000000a6312b7210 */ /* 0x000fe400017e6432 */
[----:B------:R-:W-:Y:S02]  /*28f0*/  LEA.HI.X R85, R41, UR13, R48, 0x2, P0 ;  /* 0x0000000d29557c11 */ /* 0x000fe400080f1430 */
[--C-:B------:R-:W-:Y:S02]  /*2900*/  IADD3 R40, P1, P2, R51, R168, R53.reuse ;  /* 0x000000a833287210 */ /* 0x100fe40007a3e035 */
[----:B------:R-:W-:Y:S02]  /*2910*/  LEA R86, P0, R42, UR12, 0x2 ;  /* 0x0000000c2a567c11 */ /* 0x000fe4000f8010ff */
[----:B------:R-:W-:Y:S01]  /*2920*/  SHF.R.S32.HI R49, RZ, 0x1f, R53 ;  /* 0x0000001fff317819 */ /* 0x000fe20000011435 */
[----:B------:R-:W4:Y:S01]  /*2930*/  LDG.E.64.CONSTANT R84, desc[UR10][R84.64] ;  /* 0x0000000a54547981 */ /* 0x000f22000c1e9b00 */
[----:B------:R-:W-:-:S02]  /*2940*/  SHF.R.S32.HI R51, RZ, 0x1f, R51 ;  /* 0x0000001fff337819 */ /* 0x000fc40000011433 */
[----:B------:R-:W-:Y:S02]  /*2950*/  LEA.HI.X R87, R42, UR13, R43, 0x2, P0 ;  /* 0x0000000d2a577c11 */ /* 0x000fe400080f142b */
[----:B------:R-:W-:Y:S02]  /*2960*/  IADD3.X R41, R51, R166, R49, P1, P2 ;  /* 0x000000a633297210 */ /* 0x000fe40000fe4431 */
[C---:B------:R-:W-:Y:S02]  /*2970*/  LEA R54, P0, R40.reuse, UR12, 0x2 ;  /* 0x0000000c28367c11 */ /* 0x040fe4000f8010ff */
[----:B------:R-:W5:Y:S02]  /*2980*/  LDG.E.64.CONSTANT R86, desc[UR10][R86.64] ;  /* 0x0000000a56567981 */ /* 0x000f64000c1e9b00 */
[----:B------:R-:W-:Y:S01]  /*2990*/  LEA.HI.X R55, R40, UR13, R41, 0x2, P0 ;  /* 0x0000000d28377c11 */ /* 0x000fe200080f1429 */
[----:B------:R-:W-:-:S05]  /*29a0*/  VIADD R48, R159, 0xa ;  /* 0x0000000a9f307836 */ /* 0x000fca0000000000 */
[----:B------:R-:W5:Y:S01]  /*29b0*/  LDG.E.64.CONSTANT R54, desc[UR10][R54.64] ;  /* 0x0000000a36367981 */ /* 0x000f62000c1e9b00 */
[----:B------:R-:W-:-:S05]  /*29c0*/  LEA.HI R48, R48, R48, RZ, 0x1 ;  /* 0x0000003030307211 */ /* 0x000fca00078f08ff */
[----:B------:R-:W-:-:S05]  /*29d0*/  IMAD.SHL.U32 R48, R48, 0x20, RZ ;  /* 0x0000002030307824 */ /* 0x000fca00078e00ff */
[----:B------:R-:W-:-:S04]  /*29e0*/  LOP3.LUT R41, R48, 0xffffffc0, RZ, 0xc0, !PT ;  /* 0xffffffc030297812 */ /* 0x000fc800078ec0ff */
[----:B------:R-:W-:-:S04]  /*29f0*/  IADD3 R40, P0, P1, R152, R168, R41 ;  /* 0x000000a898287210 */ /* 0x000fc8000791e029 */
[----:B------:R-:W-:Y:S02]  /*2a00*/  LEA R52, P2, R40, UR12, 0x2 ;  /* 0x0000000c28347c11 */ /* 0x000fe4000f8410ff */
[----:B------:R-:W-:-:S04]  /*2a10*/  IADD3.X R41, R75, R166, R76, P0, P1 ;  /* 0x000000a64b297210 */ /* 0x000fc800007e244c */
[----:B------:R-:W-:-:S06]  /*2a20*/  LEA.HI.X R53, R40, UR13, R41, 0x2, P2 ;  /* 0x0000000d28357c11 */ /* 0x000fcc00090f1429 */
[----:B------:R-:W5:Y:S01]  /*2a30*/  LDG.E.64.CONSTANT R52, desc[UR10][R52.64] ;  /* 0x0000000a34347981 */ /* 0x000f62000c1e9b00 */
[----:B------:R-:W-:-:S04]  /*2a40*/  IADD3 R40, P0, P1, R151, R168, R150 ;  /* 0x000000a897287210 */ /* 0x000fc8000791e096 */
[----:B------:R-:W-:Y:S02]  /*2a50*/  LEA R80, P2, R40, UR12, 0x2 ;  /* 0x0000000c28507c11 */ /* 0x000fe4000f8410ff */
[----:B------:R-:W-:-:S04]  /*2a60*/  IADD3.X R41, R73, R166, R74, P0, P1 ;  /* 0x000000a649297210 */ /* 0x000fc800007e244a */
[----:B------:R-:W-:Y:S02]  /*2a70*/  LEA.HI.X R81, R40, UR13, R41, 0x2, P2 ;  /* 0x0000000d28517c11 */ /* 0x000fe400090f1429 */
[----:B------:R-:W-:-:S04]  /*2a80*/  IADD3 R41, P0, P1, R149, R168, R148 ;  /* 0x000000a895297210 */ /* 0x000fc8000791e094 */
[----:B------:R-:W-:Y:S01]  /*2a90*/  LEA R82, P2, R41, UR12, 0x2 ;  /* 0x0000000c29527c11 */ /* 0x000fe2000f8410ff */
[----:B------:R-:W5:Y:S01]  /*2aa0*/  LDG.E.64.CONSTANT R80, desc[UR10][R80.64] ;  /* 0x0000000a50507981 */ /* 0x000f62000c1e9b00 */
[----:B------:R-:W-:Y:S02]  /*2ab0*/  IADD3.X R42, R71, R166, R72, P0, P1 ;  /* 0x000000a6472a7210 */ /* 0x000fe400007e2448 */
[----:B------:R-:W-:Y:S02]  /*2ac0*/  IADD3 R40, P0, P1, R147, R168, R146 ;  /* 0x000000a893287210 */ /* 0x000fe4000791e092 */
[----:B------:R-:W-:Y:S02]  /*2ad0*/  LEA.HI.X R83, R41, UR13, R42, 0x2, P2 ;  /* 0x0000000d29537c11 */ /* 0x000fe400090f142a */
[----:B------:R-:W-:Y:S02]  /*2ae0*/  LEA R48, P2, R40, UR12, 0x2 ;  /* 0x0000000c28307c11 */ /* 0x000fe4000f8410ff */
[----:B------:R-:W-:-:S02]  /*2af0*/  IADD3.X R41, R69, R166, R70, P0, P1 ;  /* 0x000000a645297210 */ /* 0x000fc400007e2446 */
[----:B------:R-:W5:Y:S02]  /*2b00*/  LDG.E.64.CONSTANT R82, desc[UR10][R82.64] ;  /* 0x0000000a52527981 */ /* 0x000f64000c1e9b00 */
[----:B------:R-:W-:Y:S02]  /*2b10*/  LEA.HI.X R49, R40, UR13, R41, 0x2, P2 ;  /* 0x0000000d28317c11 */ /* 0x000fe400090f1429 */
[----:B------:R-:W2:Y:S04]  /*2b20*/  LDS.128 R40, [R6] ;  /* 0x0000000006287984 */ /* 0x000ea80000000c00 */
[----:B------:R-:W5:Y:S01]  /*2b30*/  LDG.E.64.CONSTANT R48, desc[UR10][R48.64] ;  /* 0x0000000a30307981 */ /* 0x000f62000c1e9b00 */
[----:B--2---:R-:W-:Y:S01]  /*2b40*/  FMUL.FTZ R51, R44, R42 ;  /* 0x0000002a2c337220 */ /* 0x004fe20000410000 */
[----:B------:R-:W-:-:S03]  /*2b50*/  FMUL.FTZ R42, R45, R43 ;  /* 0x0000002b2d2a7220 */ /* 0x000fc60000410000 */
[----:B---3--:R-:W-:Y:S01]  /*2b60*/  FFMA.FTZ R89, R46, R40, R51 ;  /* 0x000000282e597223 */ /* 0x008fe20000010033 */
[----:B------:R-:W-:Y:S01]  /*2b70*/  IADD3 R40, P0, P1, R145, R168, R144 ;  /* 0x000000a891287210 */ /* 0x000fe2000791e090 */
[----:B------:R-:W-:Y:S02]  /*2b80*/  FFMA.FTZ R88, R47, R41, R42 ;  /* 0x000000292f587223 */ /* 0x000fe4000001002a */
[----:B------:R-:W4:Y:S01]  /*2b90*/  LDS.128 R44, [R6+0x10] ;  /* 0x00001000062c7984 */ /* 0x000f220000000c00 */
[----:B------:R-:W-:Y:S02]  /*2ba0*/  IADD3.X R41, R67, R166, R68, P0, P1 ;  /* 0x000000a643297210 */ /* 0x000fe400007e2444 */
[----:B------:R-:W-:-:S04]  /*2bb0*/  LEA R50, P2, R40, UR12, 0x2 ;  /* 0x0000000c28327c11 */ /* 0x000fc8000f8410ff */
[----:B------:R-:W-:Y:S02]  /*2bc0*/  LEA.HI.X R51, R40, UR13, R41, 0x2, P2 ;  /* 0x0000000d28337c11 */ /* 0x000fe400090f1429 */
[----:B------:R-:W0:Y:S04]  /*2bd0*/  LDS.128 R40, [R6+0x20] ;  /* 0x0000200006287984 */ /* 0x000e280000000c00 */
[----:B------:R-:W2:Y:S01]  /*2be0*/  LDG.E.64.CONSTANT R50, desc[UR10][R50.64] ;  /* 0x0000000a32327981 */ /* 0x000ea2000c1e9b00 */
[----:B----4-:R-:W-:Y:S01]  /*2bf0*/  FFMA.FTZ R89, R84, R44, R89 ;  /* 0x0000002c54597223 */ /* 0x010fe20000010059 */
[----:B------:R-:W-:-:S03]  /*2c00*/  FFMA.FTZ R88, R85, R45, R88 ;  /* 0x0000002d55587223 */ /* 0x000fc60000010058 */
[----:B-----5:R-:W-:-:S04]  /*2c10*/  FFMA.FTZ R89, R86, R46, R89 ;  /* 0x0000002e56597223 */ /* 0x020fc80000010059 */
[----:B0-----:R-:W-:Y:S01]  /*2c20*/  FFMA.FTZ R89, R54, R40, R89 ;  /* 0x0000002836597223 */ /* 0x001fe20000010059 */
[----:B------:R-:W-:-:S04]  /*2c30*/  IADD3 R40, P0, P1, R143, R168, R142 ;  /* 0x000000a88f287210 */ /* 0x000fc8000791e08e */
[C---:B------:R-:W-:Y:S02]  /*2c40*/  LEA R92, P2, R40.reuse, UR12, 0x2 ;  /* 0x0000000c285c7c11 */ /* 0x040fe4000f8410ff */
[----:B------:R-:W-:Y:S01]  /*2c50*/  IADD3.X R85, R65, R166, R66, P0, P1 ;  /* 0x000000a641557210 */ /* 0x000fe200007e2442 */
[----:B------:R-:W-:Y:S02]  /*2c60*/  FFMA.FTZ R88, R87, R47, R88 ;  /* 0x0000002f57587223 */ /* 0x000fe40000010058 */
[----:B------:R-:W0:Y:S01]  /*2c70*/  LDS.128 R44, [R6+0x30] ;  /* 0x00003000062c7984 */ /* 0x000e220000000c00 */
[----:B------:R-:W-:Y:S02]  /*2c80*/  LEA.HI.X R93, R40, UR13, R85, 0x2, P2 ;  /* 0x0000000d285d7c11 */ /* 0x000fe400090f1455 */
[----:B------:R-:W-:Y:S01]  /*2c90*/  IADD3 R40, P0, P1, R141, R168, R140 ;  /* 0x000000a88d287210 */ /* 0x000fe2000791e08c */
[----:B------:R-:W-:-:S03]  /*2ca0*/  FFMA.FTZ R84, R55, R41, R88 ;  /* 0x0000002937547223 */ /* 0x000fc60000010058 */
[----:B------:R-:W-:Y:S01]  /*2cb0*/  LEA R54, P2, R40, UR12, 0x2 ;  /* 0x0000000c28367c11 */ /* 0x000fe2000f8410ff */
[----:B------:R-:W3:Y:S01]  /*2cc0*/  LDG.E.64.CONSTANT R92, desc[UR10][R92.64] ;  /* 0x0000000a5c5c7981 */ /* 0x000ee2000c1e9b00 */
[----:B------:R-:W-:-:S04]  /*2cd0*/  IADD3.X R41, R63, R166, R64, P0, P1 ;  /* 0x000000a63f297210 */ /* 0x000fc800007e2440 */
[----:B------:R-:W-:Y:S02]  /*2ce0*/  LEA.HI.X R55, R40, UR13, R41, 0x2, P2 ;  /* 0x0000000d28377c11 */ /* 0x000fe400090f1429 */
[----:B------:R-:W-:-:S04]  /*2cf0*/  IADD3 R40, P0, P1, R139, R168, R138 ;  /* 0x000000a88b287210 */ /* 0x000fc8000791e08a */
[----:B------:R-:W4:Y:S01]  /*2d00*/  LDG.E.64.CONSTANT R54, desc[UR10][R54.64] ;  /* 0x0000000a36367981 */ /* 0x000f22000c1e9b00 */
[----:B------:R-:W-:Y:S02]  /*2d10*/  LEA R88, P2, R40, UR12, 0x2 ;  /* 0x0000000c28587c11 */ /* 0x000fe4000f8410ff */
[----:B------:R-:W-:Y:S01]  /*2d20*/  IADD3.X R41, R61, R166, R62, P0, P1 ;  /* 0x000000a63d297210 */ /* 0x000fe200007e243e */
[----:B------:R-:W-:-:S03]  /*2d30*/  FFMA.FTZ R85, R52, R42, R89 ;  /* 0x0000002a34557223 */ /* 0x000fc60000010059 */
[----:B------:R-:W-:Y:S02]  /*2d40*/  LEA.HI.X R89, R40, UR13, R41, 0x2, P2 ;  /* 0x0000000d28597c11 */ /* 0x000fe400090f1429 */
[----:B------:R-:W-:-:S04]  /*2d50*/  IADD3 R40, P0, P1, R137, R168, R136 ;  /* 0x000000a889287210 */ /* 0x000fc8000791e088 */
[C---:B------:R-:W-:Y:S01]  /*2d60*/  LEA R90, P2, R40.reuse, UR12, 0x2 ;  /* 0x0000000c285a7c11 */ /* 0x040fe2000f8410ff */
[----:B------:R-:W-:Y:S01]  /*2d70*/  FFMA.FTZ R84, R53, R43, R84 ;  /* 0x0000002b35547223 */ /* 0x000fe20000010054 */
[----:B------:R-:W-:Y:S01]  /*2d80*/  IADD3.X R41, R59, R166, R60, P0, P1 ;  /* 0x000000a63b297210 */ /* 0x000fe200007e243c */
[----:B------:R-:W5:Y:S03]  /*2d90*/  LDG.E.64.CONSTANT R88, desc[UR10][R88.64] ;  /* 0x0000000a58587981 */ /* 0x000f66000c1e9b00 */
[----:B------:R-:W-:Y:S02]  /*2da0*/  LEA.HI.X R91, R40, UR13, R41, 0x2, P2 ;  /* 0x0000000d285b7c11 */ /* 0x000fe400090f1429 */
[----:B------:R-:W-:-:S04]  /*2db0*/  IADD3 R40, P0, P1, R135, R168, R134 ;  /* 0x000000a887287210 */ /* 0x000fc8000791e086 */
[----:B------:R-:W-:Y:S01]  /*2dc0*/  IADD3.X R41, R57, R166, R58, P0, P1 ;  /* 0x000000a639297210 */ /* 0x000fe200007e243a */
[----:B------:R-:W5:Y:S01]  /*2dd0*/  LDG.E.64.CONSTANT R90, desc[UR10][R90.64] ;  /* 0x0000000a5a5a7981 */ /* 0x000f62000c1e9b00 */
[----:B------:R-:W-:-:S04]  /*2de0*/  LEA R52, P2, R40, UR12, 0x2 ;  /* 0x0000000c28347c11 */ /* 0x000fc8000f8410ff */
[----:B------:R-:W-:Y:S02]  /*2df0*/  LEA.HI.X R53, R40, UR13, R41, 0x2, P2 ;  /* 0x0000000d28357c11 */ /* 0x000fe400090f1429 */
[----:B------:R-:W1:Y:S04]  /*2e00*/  LDS.128 R40, [R6+0x40] ;  /* 0x0000400006287984 */ /* 0x000e680000000c00 */
[----:B------:R-:W5:Y:S01]  /*2e10*/  LDG.E.64.CONSTANT R52, desc[UR10][R52.64] ;  /* 0x0000000a34347981 */ /* 0x000f62000c1e9b00 */
[----:B0-----:R-:W-:Y:S01]  /*2e20*/  FFMA.FTZ R85, R80, R44, R85 ;  /* 0x0000002c50557223 */ /* 0x001fe20000010055 */
[----:B------:R-:W-:-:S03]  /*2e30*/  FFMA.FTZ R44, R81, R45, R84 ;  /* 0x0000002d512c7223 */ /* 0x000fc60000010054 */
[----:B------:R-:W-:Y:S01]  /*2e40*/  FFMA.FTZ R45, R82, R46, R85 ;  /* 0x0000002e522d7223 */ /* 0x000fe20000010055 */
[----:B------:R-:W-:-:S03]  /*2e50*/  FFMA.FTZ R44, R83, R47, R44 ;  /* 0x0000002f532c7223 */ /* 0x000fc6000001002c */
[----:B-1----:R-:W-:Y:S01]  /*2e60*/  FFMA.FTZ R45, R48, R40, R45 ;  /* 0x00000028302d7223 */ /* 0x002fe2000001002d */
[----:B------:R-:W-:-:S04]  /*2e70*/  IADD3 R40, P0, P1, R133, R168, R132 ;  /* 0x000000a885287210 */ /* 0x000fc8000791e084 */
[----:B------:R-:W-:Y:S02]  /*2e80*/  LEA R80, P2, R40, UR12, 0x2 ;  /* 0x0000000c28507c11 */ /* 0x000fe4000f8410ff */
[----:B------:R-:W-:-:S04]  /*2e90*/  IADD3.X R47, R23, R166, R56, P0, P1 ;  /* 0x000000a6172f7210 */ /* 0x000fc800007e2438 */
[----:B------:R-:W-:Y:S02]  /*2ea0*/  LEA.HI.X R81, R40, UR13, R47, 0x2, P2 ;  /* 0x0000000d28517c11 */ /* 0x000fe400090f142f */
[----:B------:R-:W-:-:S04]  /*2eb0*/  IADD3 R40, P0, P1, R131, R168, R130 ;  /* 0x000000a883287210 */ /* 0x000fc8000791e082 */
[----:B------:R-:W-:Y:S01]  /*2ec0*/  LEA R82, P2, R40, UR12, 0x2 ;  /* 0x0000000c28527c11 */ /* 0x000fe2000f8410ff */
[----:B------:R-:W5:Y:S01]  /*2ed0*/  LDG.E.64.CONSTANT R80, desc[UR10][R80.64] ;  /* 0x0000000a50507981 */ /* 0x000f62000c1e9b00 */
        /* <DEDUP_REMOVED lines=8> */
[----:B------:R-:W5:Y:S01]  /*2f60*/  LDG.E.64.CONSTANT R84, desc[UR10][R84.64] ;  /* 0x0000000a54547981 */ /* 0x000f62000c1e9b00 */
[----:B------:R-:W-:Y:S02]  /*2f70*/  LEA R86, P2, R40, UR12, 0x2 ;  /* 0x0000000c28567c11 */ /* 0x000fe4000f8410ff */
[----:B------:R-:W-:-:S04]  /*2f80*/  IADD3.X R47, R26, R166, R9, P0, P1 ;  /* 0x000000a61a2f7210 */ /* 0x000fc800007e2409 */
        /* <DEDUP_REMOVED lines=11> */
[----:B------:R-:W-:Y:S01]  /*3040*/  IADD3 R46, P0, P1, R125, R168, R124 ;  /* 0x000000a87d2e7210 */ /* 0x000fe2000791e07c */
[----:B------:R-:W-:-:S03]  /*3050*/  FFMA.FTZ R44, R55, R47, R44 ;  /* 0x0000002f372c7223 */ /* 0x000fc6000001002c */
[----:B------:R-:W-:Y:S02]  /*3060*/  LEA R94, P2, R46, UR12, 0x2 ;  /* 0x0000000c2e5e7c11 */ /* 0x000fe4000f8410ff */
[----:B------:R-:W-:-:S04]  /*3070*/  IADD3.X R47, R27, R166, R10, P0, P1 ;  /* 0x000000a61b2f7210 */ /* 0x000fc800007e240a */
[----:B------:R-:W-:-:S06]  /*3080*/  LEA.HI.X R95, R46, UR13, R47, 0x2, P2 ;  /* 0x0000000d2e5f7c11 */ /* 0x000fcc00090f142f */
[----:B------:R-:W2:Y:S01]  /*3090*/  LDG.E.64.CONSTANT R94, desc[UR10][R94.64] ;  /* 0x0000000a5e5e7981 */ /* 0x000ea2000c1e9b00 */
[----:B-----5:R-:W-:Y:S01]  /*30a0*/  FFMA.FTZ R45, R88, R48, R45 ;  /* 0x00000030582d7223 */ /* 0x020fe2000001002d */
[----:B------:R-:W-:-:S03]  /*30b0*/  FFMA.FTZ R44, R89, R49, R44 ;  /* 0x00000031592c7223 */ /* 0x000fc6000001002c */
[----:B------:R-:W-:Y:S01]  /*30c0*/  FFMA.FTZ R45, R90, R50, R45 ;  /* 0x000000325a2d7223 */ /* 0x000fe2000001002d */
[----:B------:R-:W-:Y:S02]  /*30d0*/  FFMA.FTZ R44, R91, R51, R44 ;  /* 0x000000335b2c7223 */ /* 0x000fe4000001002c */
[----:B------:R-:W-:Y:S01]  /*30e0*/  LDS.128 R48, [R6+0x90] ;  /* 0x0000900006307984 */ /* 0x000fe20000000c00 */
[----:B0-----:R-:W-:Y:S01]  /*30f0*/  FFMA.FTZ R89, R52, R40, R45 ;  /* 0x0000002834597223 */ /* 0x001fe2000001002d */
[----:B------:R-:W-:Y:S01]  /*3100*/  IADD3 R45, P0, P1, R123, R168, R122 ;  /* 0x000000a87b2d7210 */ /* 0x000fe2000791e07a */
[----:B------:R-:W-:-:S03]  /*3110*/  FFMA.FTZ R40, R53, R41, R44 ;  /* 0x0000002935287223 */ /* 0x000fc6000001002c */
[----:B------:R-:W-:Y:S02]  /*3120*/  LEA R52, P2, R45, UR12, 0x2 ;  /* 0x0000000c2d347c11 */ /* 0x000fe4000f8410ff */
[----:B------:R-:W-:Y:S02]  /*3130*/  IADD3.X R44, R28, R166, R11, P0, P1 ;  /* 0x000000a61c2c7210 */ /* 0x000fe400007e240b */
[----:B------:R-:W-:Y:S02]  /*3140*/  IADD3 R41, P0, P1, R121, R168, R120 ;  /* 0x000000a879297210 */ /* 0x000fe4000791e078 */
[----:B------:R-:W-:Y:S02]  /*3150*/  LEA.HI.X R53, R45, UR13, R44, 0x2, P2 ;  /* 0x0000000d2d357c11 */ /* 0x000fe400090f142c */
[----:B------:R-:W-:Y:S02]  /*3160*/  IADD3.X R44, R29, R166, R12, P0, P1 ;  /* 0x000000a61d2c7210 */ /* 0x000fe400007e240c */
[----:B------:R-:W-:-:S02]  /*3170*/  LEA R54, P2, R41, UR12, 0x2 ;  /* 0x0000000c29367c11 */ /* 0x000fc4000f8410ff */
[----:B------:R-:W3:Y:S02]  /*3180*/  LDG.E.64.CONSTANT R52, desc[UR10][R52.64] ;  /* 0x0000000a34347981 */ /* 0x000ee4000c1e9b00 */
[----:B------:R-:W-:Y:S02]  /*3190*/  LEA.HI.X R55, R41, UR13, R44, 0x2, P2 ;  /* 0x0000000d29377c11 */ /* 0x000fe400090f142c */
[----:B------:R-:W0:Y:S04]  /*31a0*/  LDS.128 R44, [R6+0x80] ;  /* 0x00008000062c7984 */ /* 0x000e280000000c00 */
[----:B------:R-:W4:Y:S01]  /*31b0*/  LDG.E.64.CONSTANT R54, desc[UR10][R54.64] ;  /* 0x0000000a36367981 */ /* 0x000f22000c1e9b00 */
[----:B------:R-:W-:Y:S01]  /*31c0*/  FFMA.FTZ R89, R80, R42, R89 ;  /* 0x0000002a50597223 */ /* 0x000fe20000010059 */
[----:B------:R-:W-:Y:S01]  /*31d0*/  FFMA.FTZ R40, R81, R43, R40 ;  /* 0x0000002b51287223 */ /* 0x000fe20000010028 */
[----:B------:R-:W-:-:S04]  /*31e0*/  IADD3 R43, P0, P1, R119, R168, R118 ;  /* 0x000000a8772b7210 */ /* 0x000fc8000791e076 */
[----:B------:R-:W-:Y:S01]  /*31f0*/  LEA R42, P2, R43, UR12, 0x2 ;  /* 0x0000000c2b2a7c11 */ /* 0x000fe2000f8410ff */
[----:B0-----:R-:W-:Y:S01]  /*3200*/  FFMA.FTZ R89, R82, R44, R89 ;  /* 0x0000002c52597223 */ /* 0x001fe20000010059 */
[----:B------:R-:W-:Y:S01]  /*3210*/  FFMA.FTZ R40, R83, R45, R40 ;  /* 0x0000002d53287223 */ /* 0x000fe20000010028 */
[----:B------:R-:W-:-:S04]  /*3220*/  IADD3.X R44, R30, R166, R13, P0, P1 ;  /* 0x000000a61e2c7210 */ /* 0x000fc800007e240d */
[----:B------:R-:W-:Y:S01]  /*3230*/  LEA.HI.X R43, R43, UR13, R44, 0x2, P2 ;  /* 0x0000000d2b2b7c11 */ /* 0x000fe200090f142c */
[----:B------:R-:W-:Y:S01]  /*3240*/  FFMA.FTZ R41, R84, R46, R89 ;  /* 0x0000002e54297223 */ /* 0x000fe20000010059 */
[----:B------:R-:W-:Y:S01]  /*3250*/  IADD3 R46, P0, P1, R117, R168, R116 ;  /* 0x000000a8752e7210 */ /* 0x000fe2000791e074 */
[----:B------:R-:W-:-:S03]  /*3260*/  FFMA.FTZ R40, R85, R47, R40 ;  /* 0x0000002f55287223 */ /* 0x000fc60000010028 */
[C---:B------:R-:W-:Y:S02]  /*3270*/  LEA R96, P2, R46.reuse, UR12, 0x2 ;  /* 0x0000000c2e607c11 */ /* 0x040fe4000f8410ff */
[----:B------:R-:W-:Y:S02]  /*3280*/  IADD3.X R47, R31, R166, R14, P0, P1 ;  /* 0x000000a61f2f7210 */ /* 0x000fe400007e240e */
[----:B------:R-:W-:Y:S02]  /*3290*/  IADD3 R44, P3, P4, R115, R168, R114 ;  /* 0x000000a8732c7210 */ /* 0x000fe40007c7e072 */
[----:B------:R-:W-:Y:S01]  /*32a0*/  LEA.HI.X R97, R46, UR13, R47, 0x2, P2 ;  /* 0x0000000d2e617c11 */ /* 0x000fe200090f142f */
[----:B------:R-:W-:Y:S01]  /*32b0*/  FFMA.FTZ R41, R86, R48, R41 ;  /* 0x0000003056297223 */ /* 0x000fe20000010029 */
[----:B------:R-:W-:Y:S01]  /*32c0*/  FFMA.FTZ R40, R87, R49, R40 ;  /* 0x0000003157287223 */ /* 0x000fe20000010028 */
[----:B------:R-:W-:Y:S01]  /*32d0*/  LEA R98, P0, R44, UR12, 0x2 ;  /* 0x0000000c2c627c11 */ /* 0x000fe2000f8010ff */
[----:B------:R0:W5:Y:S01]  /*32e0*/  LDG.E.64.CONSTANT R48, desc[UR10][R42.64] ;  /* 0x0000000a2a307981 */ /* 0x000162000c1e9b00 */
[----:B------:R-:W-:-:S03]  /*32f0*/  IADD3.X R45, R32, R166, R15, P3, P4 ;  /* 0x000000a6202d7210 */ /* 0x000fc60001fe840f */
[----:B------:R-:W5:Y:S01]  /*3300*/  LDG.E.64.CONSTANT R96, desc[UR10][R96.64] ;  /* 0x0000000a60607981 */ /* 0x000f62000c1e9b00 */
[----:B------:R-:W-:-:S06]  /*3310*/  LEA.HI.X R99, R44, UR13, R45, 0x2, P0 ;  /* 0x0000000d2c637c11 */ /* 0x000fcc00080f142d */
[----:B------:R-:W5:Y:S01]  /*3320*/  LDG.E.64.CONSTANT R98, desc[UR10][R98.64] ;  /* 0x0000000a62627981 */ /* 0x000f62000c1e9b00 */
[-C--:B------:R-:W-:Y:S02]  /*3330*/  IADD3 R81, P2, P3, R113, R168.reuse, R112 ;  /* 0x000000a871517210 */ /* 0x080fe40007b5e070 */
[----:B------:R-:W-:Y:S02]  /*3340*/  IADD3 R83, P0, P1, R111, R168, R110 ;  /* 0x000000a86f537210 */ /* 0x000fe4000791e06e */
[-C--:B------:R-:W-:Y:S02]  /*3350*/  IADD3.X R82, R33, R166.reuse, R16, P2, P3 ;  /* 0x000000a621527210 */ /* 0x080fe400017e6410 */
[C---:B------:R-:W-:Y:S02]  /*3360*/  LEA R80, P6, R81.reuse, UR12, 0x2 ;  /* 0x0000000c51507c11 */ /* 0x040fe4000f8c10ff */
[----:B------:R-:W-:Y:S02]  /*3370*/  IADD3.X R84, R34, R166, R17, P0, P1 ;  /* 0x000000a622547210 */ /* 0x000fe400007e2411 */
[----:B------:R-:W-:-:S02]  /*3380*/  LEA.HI.X R81, R81, UR13, R82, 0x2, P6 ;  /* 0x0000000d51517c11 */ /* 0x000fc4000b0f1452 */
[----:B------:R-:W-:Y:S02]  /*3390*/  LEA R82, P6, R83, UR12, 0x2 ;  /* 0x0000000c53527c11 */ /* 0x000fe4000f8c10ff */
        /* <DEDUP_REMOVED lines=14> */
[----:B0-----:R-:W-:-:S02]  /*3480*/  IADD3.X R43, R37, R166, R20, P0, P1 ;  /* 0x000000a6252b7210 */ /* 0x001fc400007e2414 */
        /* <DEDUP_REMOVED lines=18> */
[----:B----4-:R-:W-:Y:S01]  /*35b0*/  FFMA.FTZ R51, R54, R42, R45 ;  /* 0x0000002a36337223 */ /* 0x010fe2000001002d */
[----:B------:R-:W-:Y:S02]  /*35c0*/  FFMA.FTZ R50, R55, R43, R44 ;  /* 0x0000002b37327223 */ /* 0x000fe4000001002c */
[----:B------:R-:W5:Y:S04]  /*35d0*/  LDS.128 R44, [R6+0xb0] ;  /* 0x0000b000062c7984 */ /* 0x000f680000000c00 */
        /* <DEDUP_REMOVED lines=22> */
[----:B------:R-:W-:Y:S01]  /*3740*/  FFMA.FTZ R40, R91, R53, R40 ;  /* 0x000000355b287223 */ /* 0x000fe20000010028 */
[----:B------:R-:W-:Y:S02]  /*3750*/  ISETP.NE.AND P0, PT, R159, RZ, PT ;  /* 0x000000ff9f00720c */ /* 0x000fe40003f05270 */
[----:B------:R-:W-:Y:S01]  /*3760*/  FFMA.FTZ R54, R92, R54, R95 ;  /* 0x000000365c367223 */ /* 0x000fe2000001005f */
[----:B------:R-:W-:-:S04]  /*3770*/  FFMA.FTZ R55, R93, R55, R40 ;  /* 0x000000375d377223 */ /* 0x000fc80000010028 */
[----:B------:R-:W-:Y:S01]  /*3780*/  FADD.FTZ R54, R54, R55 ;  /* 0x0000003736367221 */ /* 0x000fe20000010000 */
[----:B------:R-:W-:Y:S06]  /*3790*/  BRA.DIV UR4, `(.L_x_27735) ;  /* 0x0000006a049c7947 */ /* 0x000fec000b800000 */
[----:B------:R0:W1:Y:S02]  /*37a0*/  SHFL.BFLY PT, R41, R54, 0x1, 0x1f ;  /* 0x0c201f0036297f89 */ /* 0x00006400000e0000 */
.L_x_27782:
[----:B-1----:R-:W-:-:S04]  /*37b0*/  FADD.FTZ R40, R54, R41 ;  /* 0x0000002936287221 */ /* 0x002fc80000010000 */
[----:B------:R-:W-:Y:S01]  /*37c0*/  FFMA.FTZ R43, R40, UR7, RZ ;  /* 0x00000007282b7c23 */ /* 0x000fe200080100ff */
[----:B------:R-:W-:Y:S06]  /*37d0*/  @P0 BRA `(.L_x_27736) ;  /* 0x0000000000700947 */ /* 0x000fec0003800000 */
[----:B------:R-:W-:Y:S01]  /*37e0*/  LEA.HI R40, R79, R79, RZ, 0x1 ;  /* 0x0000004f4f287211 */ /* 0x000fe200078f08ff */
[----:B------:R-:W1:Y:S01]  /*37f0*/  S2UR UR5, SR_CgaCtaId ;  /* 0x00000000000579c3 */ /* 0x000e620000008800 */
[----:B------:R-:W-:Y:S02]  /*3800*/  UMOV UR4, 0x400 ;  /* 0x0000040000047882 */ /* 0x000fe40000000000 */
[----:B------:R-:W-:Y:S01]  /*3810*/  SHF.R.S32.HI R40, RZ, 0x1, R40 ;  /* 0x00000001ff287819 */ /* 0x000fe20000011428 */
[----:B------:R-:W-:-:S03]  /*3820*/  UIADD3 UR4, UR4, 0x220, URZ ;  /* 0x0000022004047890 */ /* 0x000fc6000fffe03f */
[----:B------:R-:W-:-:S04]  /*3830*/  SHF.R.S32.HI R41, RZ, 0x1f, R40 ;  /* 0x0000001fff297819 */ /* 0x000fc80000011428 */
[----:B------:R-:W-:-:S04]  /*3840*/  LEA.HI R41, R41, R40, RZ, 0x4 ;  /* 0x0000002829297211 */ /* 0x000fc800078f20ff */
[----:B------:R-:W-:-:S05]  /*3850*/  LOP3.LUT R41, R41, 0xfffffff0, RZ, 0xc0, !PT ;  /* 0xfffffff029297812 */ /* 0x000fca00078ec0ff */
[----:B------:R-:W-:Y:S02]  /*3860*/  IMAD.IADD R42, R40, 0x1, -R41 ;  /* 0x00000001282a7824 */ /* 0x000fe400078e0a29 */
[C---:B------:R-:W-:Y:S02]  /*3870*/  IMAD R40, R163.reuse, 0x10, R153 ;  /* 0x00000010a3287824 */ /* 0x040fe400078e0299 */
[----:B------:R-:W-:Y:S01]  /*3880*/  IMAD R42, R163, 0x10, R42 ;  /* 0x00000010a32a7824 */ /* 0x000fe200078e022a */
[----:B-1----:R-:W-:-:S04]  /*3890*/  ULEA UR4, UR5, UR4, 0x18 ;  /* 0x0000000405047291 */ /* 0x002fc8000f8ec03f */
[----:B------:R-:W-:Y:S02]  /*38a0*/  ISETP.GE.AND P0, PT, R42, R161, PT ;  /* 0x000000a12a00720c */ /* 0x000fe40003f06270 */
[----:B------:R-:W-:Y:S02]  /*38b0*/  LEA R40, R40, UR4, 0x2 ;  /* 0x0000000428287c11 */ /* 0x000fe4000f8e10ff */
[----:B------:R-:W-:-:S05]  /*38c0*/  FSEL R41, R43, RZ, !P0 ;  /* 0x000000ff2b297208 */ /* 0x000fca0004000000 */
[----:B------:R1:W-:Y:S04]  /*38d0*/  STS [R40], R41 ;  /* 0x0000002928007388 */ /* 0x0003e80000000800 */
[----:B------:R-:W-:Y:S05]  /*38e0*/  @P0 BRA `(.L_x_27736) ;  /* 0x00000000002c0947 */ /* 0x000fea0003800000 */
[----:B------:R-:W-:Y:S01]  /*38f0*/  FMNMX.FTZ R154, R154, R43, !PT ;  /* 0x0000002b9a9a7209 */ /* 0x000fe20007810000 */
[----:B------:R-:W-:Y:S06]  /*3900*/  BRA `(.L_x_27736) ;  /* 0x0000000000247947 */ /* 0x000fec0003800000 */
.L_x_27734:
        /* <DEDUP_REMOVED lines=9> */
.L_x_27736:
[----:B------:R-:W-:Y:S05]  /*39a0*/  BSYNC B1 ;  /* 0x0000000000017941 */ /* 0x000fea0003800000 */
.L_x_27733:
[----:B------:R-:W-:-:S05]  /*39b0*/  VIADD R163, R163, 0x4 ;  /* 0x00000004a3a37836 */ /* 0x000fca0000000000 */
[----:B------:R-:W-:-:S13]  /*39c0*/  ISETP.GE.AND P0, PT, R163, R162, PT ;  /* 0x000000a2a300720c */ /* 0x000fda0003f06270 */
[----:B------:R-:W-:Y:S05]  /*39d0*/  @!P0 BRA `(.L_x_27737) ;  /* 0xffffffe400e88947 */ /* 0x000fea000383ffff */
[----:B------:R-:W-:Y:S05]  /*39e0*/  BRA `(.L_x_27731) ;  /* 0x0000001800407947 */ /* 0x000fea0003800000 */
.L_x_27732:
[----:B------:R-:W-:Y:S02]  /*39f0*/  IMAD.MOV.U32 R154, RZ, RZ, -0x800001 ;  /* 0xff7fffffff9a7424 */ /* 0x000fe400078e00ff */
[----:B------:R-:W-:-:S07]  /*3a00*/  IMAD.MOV.U32 R97, RZ, RZ, R155 ;  /* 0x000000ffff617224 */ /* 0x000fce00078e009b */
.L_x_27742:
[----:B0-----:R-:W0:Y:S01]  /*3a10*/  LDC R48, c[0x0][0x290] ;  /* 0x0000a400ff307b82 */ /* 0x001e220000000800 */
[----:B---3--:R-:W-:Y:S01]  /*3a20*/  IMAD.SHL.U32 R43, R97, 0x10, RZ ;  /* 0x00000010612b7824 */ /* 0x008fe200078e00ff */
[----:B------:R-:W-:Y:S04]  /*3a30*/  BSSY B1, `(.L_x_27738) ;  /* 0x0000188000017945 */ /* 0x000fe80003800000 */
[----:B-12---:R-:W-:Y:S02]  /*3a40*/  IABS R41, R43 ;  /* 0x0000002b00297213 */ /* 0x006fe40000000000 */
        /* <DEDUP_REMOVED lines=15> */
[----:B0-----:R-:W-:Y:S02]  /*3b40*/  VIADD R47, R46, 0xffffffe ;  /* 0x0ffffffe2e2f7836 */ /* 0x001fe40000000000 */
[----:B------:R-:W-:Y:S02]  /*3b50*/  VIADD R46, R159, 0x4 ;  /* 0x000000049f2e7836 */ /* 0x000fe40000000000 */
        /* <DEDUP_REMOVED lines=9> */
[----:B------:R-:W-:Y:S01]  /*3bf0*/  ISETP.LE.AND P3, PT, R43, R5, PT ;  /* 0x000000052b00720c */ /* 0x000fe20003f63270 */
[----:B------:R-:W-:-:S02]  /*3c00*/  IMAD.IADD R42, R4, 0x1, R43 ;  /* 0x00000001042a7824 */ /* 0x000fc400078e022b */
[----:B------:R-:W-:-:S03]  /*3c10*/  IMAD.HI.U32 R40, R41, R49, R40 ;  /* 0x0000003129287227 */ /* 0x000fc600078e0028 */
[----:B------:R-:W-:Y:S02]  /*3c20*/  IABS R44, R42 ;  /* 0x0000002a002c7213 */ /* 0x000fe40000000000 */
[----:B------:R-:W-:Y:S01]  /*3c30*/  ISETP.GE.AND P1, PT, R42, RZ, PT ;  /* 0x000000ff2a00720c */ /* 0x000fe20003f26270 */
[C---:B------:R-:W-:Y:S02]  /*3c40*/  VIADD R42, R159.reuse, 0x6 ;  /* 0x000000069f2a7836 */ /* 0x040fe40000000000 */
[----:B------:R-:W-:Y:S02]  /*3c50*/  IMAD.MOV.U32 R41, RZ, RZ, R44 ;  /* 0x000000ffff297224 */ /* 0x000fe400078e002c */
[----:B------:R-:W-:Y:S01]  /*3c60*/  VIADD R44, R159, 0x8 ;  /* 0x000000089f2c7836 */ /* 0x000fe20000000000 */
[----:B------:R-:W-:Y:S01]  /*3c70*/  LEA.HI R43, R42, R42, RZ, 0x1 ;  /* 0x0000002a2a2b7211 */ /* 0x000fe200078f08ff */
[----:B------:R-:W-:-:S04]  /*3c80*/  IMAD.HI.U32 R40, R40, R41, RZ ;  /* 0x0000002928287227 */ /* 0x000fc800078e00ff */
[----:B------:R-:W-:Y:S02]  /*3c90*/  IMAD.MOV R40, RZ, RZ, -R40 ;  /* 0x000000ffff287224 */ /* 0x000fe400078e0a28 */
[----:B------:R-:W-:Y:S02]  /*3ca0*/  IMAD.SHL.U32 R43, R43, 0x20, RZ ;  /* 0x000000202b2b7824 */ /* 0x000fe400078e00ff */
[----:B------:R-:W-:Y:S01]  /*3cb0*/  IMAD R40, R45, R40, R41 ;  /* 0x000000282d287224 */ /* 0x000fe200078e0229 */
[----:B------:R-:W-:-:S04]  /*3cc0*/  LEA.HI R41, R46, R46, RZ, 0x1 ;  /* 0x0000002e2e297211 */ /* 0x000fc800078f08ff */
[----:B------:R-:W-:Y:S01]  /*3cd0*/  ISETP.GT.U32.AND P0, PT, R45, R40, PT ;  /* 0x000000282d00720c */ /* 0x000fe20003f04070 */
[----:B------:R-:W-:-:S05]  /*3ce0*/  IMAD.SHL.U32 R41, R41, 0x20, RZ ;  /* 0x0000002029297824 */ /* 0x000fca00078e00ff */
[----:B------:R-:W-:-:S07]  /*3cf0*/  LOP3.LUT R47, R41, 0xffffffc0, RZ, 0xc0, !PT ;  /* 0xffffffc0292f7812 */ /* 0x000fce00078ec0ff */
[----:B------:R-:W-:-:S05]  /*3d00*/  @!P0 IMAD.IADD R40, R40, 0x1, -R45 ;  /* 0x0000000128288824 */ /* 0x000fca00078e0a2d */
[----:B------:R-:W-:-:S13]  /*3d10*/  ISETP.GT.U32.AND P0, PT, R45, R40, PT ;  /* 0x000000282d00720c */ /* 0x000fda0003f04070 */
[----:B------:R-:W-:Y:S01]  /*3d20*/  @!P0 IMAD.IADD R40, R40, 0x1, -R45 ;  /* 0x0000000128288824 */ /* 0x000fe200078e0a2d */
[----:B------:R-:W-:-:S03]  /*3d30*/  LEA.HI R45, R44, R44, RZ, 0x1 ;  /* 0x0000002c2c2d7211 */ /* 0x000fc600078f08ff */
[----:B------:R-:W-:Y:S01]  /*3d40*/  @!P1 IMAD.MOV R40, RZ, RZ, -R40 ;  /* 0x000000ffff289224 */ /* 0x000fe200078e0a28 */
[----:B------:R-:W-:-:S04]  /*3d50*/  @!P2 LOP3.LUT R40, RZ, R48, RZ, 0x33, !PT ;  /* 0x00000030ff28a212 */ /* 0x000fc800078e33ff */
[----:B------:R-:W-:Y:S01]  /*3d60*/  ISETP.NE.AND P0, PT, R40, RZ, PT ;  /* 0x000000ff2800720c */ /* 0x000fe20003f05270 */
[----:B------:R-:W-:Y:S01]  /*3d70*/  IMAD.SHL.U32 R40, R45, 0x20, RZ ;  /* 0x000000202d287824 */ /* 0x000fe200078e00ff */
[----:B------:R-:W-:-:S04]  /*3d80*/  LOP3.LUT R45, R43, 0xffffffc0, RZ, 0xc0, !PT ;  /* 0xffffffc02b2d7812 */ /* 0x000fc800078ec0ff */
[----:B------:R-:W-:-:S07]  /*3d90*/  LOP3.LUT R43, R40, 0xffffffc0, RZ, 0xc0, !PT ;  /* 0xffffffc0282b7812 */ /* 0x000fce00078ec0ff */
[----:B------:R-:W-:Y:S05]  /*3da0*/  @P0 BRA P3, `(.L_x_27739) ;  /* 0x00000014001c0947 */ /* 0x000fea0001800000 */
[----:B------:R-:W-:-:S04]  /*3db0*/  IADD3 R41, P0, R158, R97, RZ ;  /* 0x000000619e297210 */ /* 0x000fc80007f1e0ff */
[----:B------:R-:W-:Y:S02]  /*3dc0*/  LEA.HI.X.SX32 R48, R97, R78, 0x1, P0 ;  /* 0x0000004e61307211 */ /* 0x000fe400000f0eff */
[----:B------:R-:W-:-:S04]  /*3dd0*/  LEA R40, P0, R41, UR16, 0x2 ;  /* 0x0000001029287c11 */ /* 0x000fc8000f8010ff */
[----:B------:R-:W-:-:S05]  /*3de0*/  LEA.HI.X R41, R41, UR17, R48, 0x2, P0 ;  /* 0x0000001129297c11 */ /* 0x000fca00080f1430 */
[----:B------:R0:W2:Y:S01]  /*3df0*/  LDG.E.CONSTANT R40, desc[UR10][R40.64] ;  /* 0x0000000a28287981 */ /* 0x0000a2000c1e9900 */
[C---:B------:R-:W-:Y:S02]  /*3e00*/  VIADD R48, R159.reuse, 0x2 ;  /* 0x000000029f307836 */ /* 0x040fe40000000000 */
[----:B------:R-:W-:Y:S02]  /*3e10*/  IMAD.SHL.U32 R50, R159, 0x2, RZ ;  /* 0x000000029f327824 */ /* 0x000fe400078e00ff */
[C---:B------:R-:W-:Y:S01]  /*3e20*/  IMAD.SHL.U32 R51, R48.reuse, 0x2, RZ ;  /* 0x0000000230337824 */ /* 0x040fe200078e00ff */
[----:B------:R-:W-:Y:S01]  /*3e30*/  LEA.HI R52, R48, R48, RZ, 0x1 ;  /* 0x0000003030347211 */ /* 0x000fe200078f08ff */
[----:B------:R-:W-:Y:S01]  /*3e40*/  IMAD.MOV.U32 R166, RZ, RZ, R164 ;  /* 0x000000ffffa67224 */ /* 0x000fe200078e00a4 */
[----:B------:R-:W-:Y:S01]  /*3e50*/  SHF.R.S32.HI R49, RZ, 0x1f, R50 ;  /* 0x0000001fff317819 */ /* 0x000fe20000011432 */
[----:B------:R-:W-:Y:S01]  /*3e60*/  IMAD.MOV.U32 R167, RZ, RZ, R165 ;  /* 0x000000ffffa77224 */ /* 0x000fe200078e00a5 */
[----:B------:R-:W-:Y:S01]  /*3e70*/  SHF.R.S32.HI R48, RZ, 0x1f, R51 ;  /* 0x0000001fff307819 */ /* 0x000fe20000011433 */
[----:B------:R-:W-:Y:S01]  /*3e80*/  IMAD.SHL.U32 R53, R52, 0x20, RZ ;  /* 0x0000002034357824 */ /* 0x000fe200078e00ff */
[----:B------:R-:W-:-:S02]  /*3e90*/  LEA.HI R49, R49, R50, RZ, 0x2 ;  /* 0x0000003231317211 */ /* 0x000fc400078f10ff */
[----:B------:R-:W-:Y:S02]  /*3ea0*/  LEA.HI R52, R48, R51, RZ, 0x2 ;  /* 0x0000003330347211 */ /* 0x000fe400078f10ff */
[----:B0-----:R-:W-:Y:S02]  /*3eb0*/  LOP3.LUT R41, R49, 0xfffffffc, RZ, 0xc0, !PT ;  /* 0xfffffffc31297812 */ /* 0x001fe400078ec0ff */
[----:B------:R-:W-:Y:S02]  /*3ec0*/  LOP3.LUT R52, R52, 0xfffffffc, RZ, 0xc0, !PT ;  /* 0xfffffffc34347812 */ /* 0x000fe400078ec0ff */
[----:B------:R-:W-:-:S03]  /*3ed0*/  LOP3.LUT R54, R53, 0xffffffc0, RZ, 0xc0, !PT ;  /* 0xffffffc035367812 */ /* 0x000fc600078ec0ff */
[----:B------:R-:W-:Y:S01]  /*3ee0*/  IMAD.IADD R53, R51, 0x1, -R52 ;  /* 0x0000000133357824 */ /* 0x000fe200078e0a34 */
[----:B------:R-:W-:Y:S01]  /*3ef0*/  SHF.R.S32.HI R55, RZ, 0x1f, R54 ;  /* 0x0000001fff377819 */ /* 0x000fe20000011436 */
[----:B------:R-:W-:Y:S02]  /*3f00*/  IMAD.IADD R51, R50, 0x1, -R41 ;  /* 0x0000000132337824 */ /* 0x000fe400078e0a29 */
[----:B------:R-:W-:Y:S02]  /*3f10*/  IMAD.SHL.U32 R46, R46, 0x2, RZ ;  /* 0x000000022e2e7824 */ /* 0x000fe400078e00ff */
[----:B------:R-:W-:Y:S02]  /*3f20*/  IMAD.SHL.U32 R42, R42, 0x2, RZ ;  /* 0x000000022a2a7824 */ /* 0x000fe400078e00ff */
[----:B------:R-:W-:Y:S01]  /*3f30*/  IMAD.SHL.U32 R44, R44, 0x2, RZ ;  /* 0x000000022c2c7824 */ /* 0x000fe200078e00ff */
[----:B--2---:R-:W-:Y:S01]  /*3f40*/  SHF.R.S32.HI R48, RZ, 0x1f, R40 ;  /* 0x0000001fff307819 */ /* 0x004fe20000011428 */
[----:B------:R-:W-:-:S04]  /*3f50*/  IMAD.WIDE.U32 R166, R40, UR15, R166 ;  /* 0x0000000f28a67c25 */ /* 0x000fc8000f8e00a6 */
[----:B------:R-:W-:Y:S01]  /*3f60*/  IMAD R48, R48, UR15, RZ ;  /* 0x0000000f30307c24 */ /* 0x000fe2000f8e02ff */
[----:B------:R-:W-:-:S03]  /*3f70*/  IADD3 R41, P1, P2, R53, R166, R54 ;  /* 0x000000a635297210 */ /* 0x000fc60007a3e036 */
[----:B------:R-:W-:Y:S01]  /*3f80*/  IMAD R49, R40, R77, R48 ;  /* 0x0000004d28317224 */ /* 0x000fe200078e0230 */
[----:B------:R-:W-:Y:S02]  /*3f90*/  SHF.R.S32.HI R48, RZ, 0x1f, R53 ;  /* 0x0000001fff307819 */ /* 0x000fe40000011435 */
[----:B------:R-:W-:Y:S01]  /*3fa0*/  SHF.R.S32.HI R53, RZ, 0x1f, R51 ;  /* 0x0000001fff357819 */ /* 0x000fe20000011433 */
        /* <DEDUP_REMOVED lines=10> */
[----:B------:R-:W-:Y:S02]  /*4050*/  SHF.R.S32.HI R49, RZ, 0x1f, R46 ;  /* 0x0000001fff317819 */ /* 0x000fe4000001142e */
[----:B------:R-:W-:Y:S02]  /*4060*/  SHF.R.S32.HI R51, RZ, 0x1f, R47 ;  /* 0x0000001fff337819 */ /* 0x000fe4000001142f */
[----:B------:R-:W-:-:S04]  /*4070*/  LEA.HI R49, R49, R46, RZ, 0x2 ;  /* 0x0000002e31317211 */ /* 0x000fc800078f10ff */
[----:B------:R-:W-:-:S05]  /*4080*/  LOP3.LUT R49, R49, 0xfffffffc, RZ, 0xc0, !PT ;  /* 0xfffffffc31317812 */ /* 0x000fca00078ec0ff */
[----:B------:R-:W-:-:S05]  /*4090*/  IMAD.IADD R49, R46, 0x1, -R49 ;  /* 0x000000012e317824 */ /* 0x000fca00078e0a31 */
[----:B------:R-:W-:Y:S02]  /*40a0*/  IADD3 R47, P0, P1, R49, R166, R47 ;  /* 0x000000a6312f7210 */ /* 0x000fe4000791e02f */
[----:B------:R-:W-:-:S04]  /*40b0*/  SHF.R.S32.HI R46, RZ, 0x1f, R49 ;  /* 0x0000001fff2e7819 */ /* 0x000fc80000011431 */
[----:B------:R-:W-:Y:S02]  /*40c0*/  IADD3.X R46, R46, R98, R51, P0, P1 ;  /* 0x000000622e2e7210 */ /* 0x000fe400007e2433 */
[----:B------:R-:W-:-:S04]  /*40d0*/  LEA R84, P0, R47, UR18, 0x2 ;  /* 0x000000122f547c11 */ /* 0x000fc8000f8010ff */
[----:B------:R-:W-:Y:S02]  /*40e0*/  LEA.HI.X R85, R47, UR19, R46, 0x2, P0 ;  /* 0x000000132f557c11 */ /* 0x000fe400080f142e */
[----:B------:R-:W-:-:S04]  /*40f0*/  SHF.R.S32.HI R47, RZ, 0x1f, R42 ;  /* 0x0000001fff2f7819 */ /* 0x000fc8000001142a */
[----:B------:R-:W4:Y:S01]  /*4100*/  LDG.E.64.CONSTANT R84, desc[UR10][R84.64] ;  /* 0x0000000a54547981 */ /* 0x000f22000c1e9b00 */
[----:B------:R-:W-:Y:S02]  /*4110*/  LEA.HI R47, R47, R42, RZ, 0x2 ;  /* 0x0000002a2f2f7211 */ /* 0x000fe400078f10ff */
[----:B------:R-:W-:Y:S02]  /*4120*/  SHF.R.S32.HI R49, RZ, 0x1f, R44 ;  /* 0x0000001fff317819 */ /* 0x000fe4000001142c */
[----:B------:R-:W-:Y:S02]  /*4130*/  LOP3.LUT R47, R47, 0xfffffffc, RZ, 0xc0, !PT ;  /* 0xfffffffc2f2f7812 */ /* 0x000fe400078ec0ff */
[----:B------:R-:W-:Y:S01]  /*4140*/  LEA.HI R49, R49, R44, RZ, 0x2 ;  /* 0x0000002c31317211 */ /* 0x000fe200078f10ff */
[----:B------:R-:W-:Y:S02]  /*4150*/  VIADD R46, R159, 0xa ;  /* 0x0000000a9f2e7836 */ /* 0x000fe40000000000 */
[----:B------:R-:W-:Y:S01]  /*4160*/  IMAD.IADD R47, R42, 0x1, -R47 ;  /* 0x000000012a2f7824 */ /* 0x000fe200078e0a2f */
[----:B------:R-:W-:-:S02]  /*4170*/  LOP3.LUT R49, R49, 0xfffffffc, RZ, 0xc0, !PT ;  /* 0xfffffffc31317812 */ /* 0x000fc400078ec0ff */
[----:B------:R-:W-:Y:S02]  /*4180*/  SHF.R.S32.HI R51, RZ, 0x1f, R45 ;  /* 0x0000001fff337819 */ /* 0x000fe4000001142d */
[----:B------:R-:W-:Y:S01]  /*4190*/  LEA.HI R46, R46, R46, RZ, 0x1 ;  /* 0x0000002e2e2e7211 */ /* 0x000fe200078f08ff */
[----:B------:R-:W-:Y:S01]  /*41a0*/  IMAD.IADD R49, R44, 0x1, -R49 ;  /* 0x000000012c317824 */ /* 0x000fe200078e0a31 */
[----:B------:R-:W-:Y:S02]  /*41b0*/  IADD3 R45, P0, P1, R47, R166, R45 ;  /* 0x000000a62f2d7210 */ /* 0x000fe4000791e02d */
[----:B------:R-:W-:Y:S01]  /*41c0*/  SHF.R.S32.HI R42, RZ, 0x1f, R47 ;  /* 0x0000001fff2a7819 */ /* 0x000fe2000001142f */
[----:B------:R-:W-:Y:S01]  /*41d0*/  IMAD.SHL.U32 R46, R46, 0x20, RZ ;  /* 0x000000202e2e7824 */ /* 0x000fe200078e00ff */
[----:B------:R-:W-:Y:S02]  /*41e0*/  SHF.R.S32.HI R47, RZ, 0x1f, R43 ;  /* 0x0000001fff2f7819 */ /* 0x000fe4000001142b */
[----:B------:R-:W-:-:S02]  /*41f0*/  IADD3.X R42, R42, R98, R51, P0, P1 ;  /* 0x000000622a2a7210 */ /* 0x000fc400007e2433 */
[----:B------:R-:W-:Y:S02]  /*4200*/  LEA R88, P0, R45, UR18, 0x2 ;  /* 0x000000122d587c11 */ /* 0x000fe4000f8010ff */
[----:B------:R-:W-:Y:S02]  /*4210*/  IADD3 R43, P1, P2, R49, R166, R43 ;  /* 0x000000a6312b7210 */ /* 0x000fe40007a3e02b */
[----:B------:R-:W-:Y:S02]  /*4220*/  SHF.R.S32.HI R44, RZ, 0x1f, R49 ;  /* 0x0000001fff2c7819 */ /* 0x000fe40000011431 */
[----:B------:R-:W-:Y:S02]  /*4230*/  LOP3.LUT R49, R46, 0xffffffc0, RZ, 0xc0, !PT ;  /* 0xffffffc02e317812 */ /* 0x000fe400078ec0ff */
[----:B------:R-:W-:Y:S02]  /*4240*/  LEA.HI.X R89, R45, UR19, R42, 0x2, P0 ;  /* 0x000000132d597c11 */ /* 0x000fe400080f142a */
[----:B------:R-:W-:-:S02]  /*4250*/  IADD3.X R44, R44, R98, R47, P1, P2 ;  /* 0x000000622c2c7210 */ /* 0x000fc40000fe442f */
[C---:B------:R-:W-:Y:S02]  /*4260*/  LEA R82, P0, R43.reuse, UR18, 0x2 ;  /* 0x000000122b527c11 */ /* 0x040fe4000f8010ff */
[----:B------:R-:W-:Y:S01]  /*4270*/  IADD3 R42, P1, P2, R152, R166, R49 ;  /* 0x000000a6982a7210 */ /* 0x000fe20007a3e031 */
[----:B------:R-:W5:Y:S01]  /*4280*/  LDG.E.64.CONSTANT R88, desc[UR10][R88.64] ;  /* 0x0000000a58587981 */ /* 0x000f62000c1e9b00 */
[----:B------:R-:W-:Y:S02]  /*4290*/  LEA.HI.X R83, R43, UR19, R44, 0x2, P0 ;  /* 0x000000132b537c11 */ /* 0x000fe400080f142c */
[C---:B------:R-:W-:Y:S02]  /*42a0*/  LEA R86, P0, R42.reuse, UR18, 0x2 ;  /* 0x000000122a567c11 */ /* 0x040fe4000f8010ff */
[----:B------:R-:W-:Y:S02]  /*42b0*/  IADD3.X R43, R75, R98, R76, P1, P2 ;  /* 0x000000624b2b7210 */ /* 0x000fe40000fe444c */
[----:B------:R-:W5:Y:S02]  /*42c0*/  LDG.E.64.CONSTANT R82, desc[UR10][R82.64] ;  /* 0x0000000a52527981 */ /* 0x000f64000c1e9b00 */
[----:B------:R-:W-:-:S06]  /*42d0*/  LEA.HI.X R87, R42, UR19, R43, 0x2, P0 ;  /* 0x000000132a577c11 */ /* 0x000fcc00080f142b */
[----:B------:R-:W5:Y:S01]  /*42e0*/  LDG.E.64.CONSTANT R86, desc[UR10][R86.64] ;  /* 0x0000000a56567981 */ /* 0x000f62000c1e9b00 */
[----:B------:R-:W-:-:S04]  /*42f0*/  IADD3 R42, P0, P1, R151, R166, R150 ;  /* 0x000000a6972a7210 */ /* 0x000fc8000791e096 */
[C---:B------:R-:W-:Y:S02]  /*4300*/  LEA R48, P2, R42.reuse, UR18, 0x2 ;  /* 0x000000122a307c11 */ /* 0x040fe4000f8410ff */
[----:B------:R-:W-:Y:S02]  /*4310*/  IADD3.X R45, R73, R98, R74, P0, P1 ;  /* 0x00000062492d7210 */ /* 0x000fe400007e244a */
[----:B------:R-:W-:Y:S02]  /*4320*/  IADD3 R43, P0, P1, R149, R166, R148 ;  /* 0x000000a6952b7210 */ /* 0x000fe4000791e094 */
[----:B------:R-:W-:Y:S02]  /*4330*/  LEA.HI.X R49, R42, UR19, R45, 0x2, P2 ;  /* 0x000000132a317c11 */ /* 0x000fe400090f142d */
[----:B------:R-:W-:Y:S02]  /*4340*/  LEA R52, P2, R43, UR18, 0x2 ;  /* 0x000000122b347c11 */ /* 0x000fe4000f8410ff */
[----:B------:R-:W-:-:S02]  /*4350*/  IADD3.X R44, R71, R98, R72, P0, P1 ;  /* 0x00000062472c7210 */ /* 0x000fc400007e2448 */
[----:B------:R-:W5:Y:S02]  /*4360*/  LDG.E.64.CONSTANT R48, desc[UR10][R48.64] ;  /* 0x0000000a30307981 */ /* 0x000f64000c1e9b00 */
[----:B------:R-:W-:Y:S02]  /*4370*/  LEA.HI.X R53, R43, UR19, R44, 0x2, P2 ;  /* 0x000000132b357c11 */ /* 0x000fe400090f142c */
[----:B------:R-:W-:Y:S01]  /*4380*/  IADD3 R42, P0, P1, R147, R166, R146 ;  /* 0x000000a6932a7210 */ /* 0x000fe2000791e092 */
[----:B------:R-:W2:Y:S04]  /*4390*/  LDS.128 R44, [R6] ;  /* 0x00000000062c7984 */ /* 0x000ea80000000c00 */
[----:B------:R-:W5:Y:S01]  /*43a0*/  LDG.E.64.CONSTANT R52, desc[UR10][R52.64] ;  /* 0x0000000a34347981 */ /* 0x000f62000c1e9b00 */
[----:B------:R-:W-:-:S02]  /*43b0*/  LEA R54, P2, R42, UR18, 0x2 ;  /* 0x000000122a367c11 */ /* 0x000fc4000f8410ff */
[----:B------:R-:W-:-:S04]  /*43c0*/  IADD3.X R43, R69, R98, R70, P0, P1 ;  /* 0x00000062452b7210 */ /* 0x000fc800007e2446 */
[----:B------:R-:W-:Y:S02]  /*43d0*/  LEA.HI.X R55, R42, UR19, R43, 0x2, P2 ;  /* 0x000000132a377c11 */ /* 0x000fe400090f142b */
[----:B------:R-:W-:-:S04]  /*43e0*/  IADD3 R42, P0, P1, R145, R166, R144 ;  /* 0x000000a6912a7210 */ /* 0x000fc8000791e090 */
[----:B------:R-:W-:Y:S01]  /*43f0*/  LEA R80, P2, R42, UR18, 0x2 ;  /* 0x000000122a507c11 */ /* 0x000fe2000f8410ff */
[----:B------:R-:W5:Y:S01]  /*4400*/  LDG.E.64.CONSTANT R54, desc[UR10][R54.64] ;  /* 0x0000000a36367981 */ /* 0x000f62000c1e9b00 */
[----:B------:R-:W-:-:S04]  /*4410*/  IADD3.X R43, R67, R98, R68, P0, P1 ;  /* 0x00000062432b7210 */ /* 0x000fc800007e2444 */
[----:B------:R-:W-:-:S06]  /*4420*/  LEA.HI.X R81, R42, UR19, R43, 0x2, P2 ;  /* 0x000000132a517c11 */ /* 0x000fcc00090f142b */
[----:B------:R-:W5:Y:S01]  /*4430*/  LDG.E.64.CONSTANT R80, desc[UR10][R80.64] ;  /* 0x0000000a50507981 */ /* 0x000f62000c1e9b00 */
[----:B------:R-:W-:-:S04]  /*4440*/  IADD3 R42, P0, P1, R143, R166, R142 ;  /* 0x000000a68f2a7210 */ /* 0x000fc8000791e08e */
[----:B------:R-:W-:Y:S02]  /*4450*/  LEA R50, P2, R42, UR18, 0x2 ;  /* 0x000000122a327c11 */ /* 0x000fe4000f8410ff */
[----:B------:R-:W-:-:S04]  /*4460*/  IADD3.X R43, R65, R98, R66, P0, P1 ;  /* 0x00000062412b7210 */ /* 0x000fc800007e2442 */
[----:B------:R-:W-:-:S06]  /*4470*/  LEA.HI.X R51, R42, UR19, R43, 0x2, P2 ;  /* 0x000000132a337c11 */ /* 0x000fcc00090f142b */
[----:B------:R-:W5:Y:S01]  /*4480*/  LDG.E.64.CONSTANT R50, desc[UR10][R50.64] ;  /* 0x0000000a32327981 */ /* 0x000f62000c1e9b00 */
[----:B--2---:R-:W-:-:S04]  /*4490*/  FMUL.FTZ R43, R40, R46 ;  /* 0x0000002e282b7220 */ /* 0x004fc80000410000 */
[----:B---3--:R-:W-:Y:S01]  /*44a0*/  FFMA.FTZ R93, R90, R44, R43 ;  /* 0x0000002c5a5d7223 */ /* 0x008fe2000001002b */
[----:B------:R-:W-:Y:S02]  /*44b0*/  FMUL.FTZ R44, R41, R47 ;  /* 0x0000002f292c7220 */ /* 0x000fe40000410000 */
[----:B------:R-:W4:Y:S02]  /*44c0*/  LDS.128 R40, [R6+0x10] ;  /* 0x0000100006287984 */ /* 0x000f240000000c00 */
[----:B------:R-:W-:Y:S02]  /*44d0*/  FFMA.FTZ R90, R91, R45, R44 ;  /* 0x0000002d5b5a7223 */ /* 0x000fe4000001002c */
[----:B------:R-:W0:Y:S01]  /*44e0*/  LDS.128 R44, [R6+0x20] ;  /* 0x00002000062c7984 */ /* 0x000e220000000c00 */
[----:B----4-:R-:W-:Y:S01]  /*44f0*/  FFMA.FTZ R93, R84, R40, R93 ;  /* 0x00000028545d7223 */ /* 0x010fe2000001005d */
[----:B------:R-:W-:Y:S01]  /*4500*/  IADD3 R40, P0, P1, R141, R166, R140 ;  /* 0x000000a68d287210 */ /* 0x000fe2000791e08c */
[----:B------:R-:W-:-:S03]  /*4510*/  FFMA.FTZ R90, R85, R41, R90 ;  /* 0x00000029555a7223 */ /* 0x000fc6000001005a */
[----:B------:R-:W-:Y:S02]  /*4520*/  LEA R84, P2, R40, UR18, 0x2 ;  /* 0x0000001228547c11 */ /* 0x000fe4000f8410ff */
[----:B------:R-:W-:-:S04]  /*4530*/  IADD3.X R41, R63, R98, R64, P0, P1 ;  /* 0x000000623f297210 */ /* 0x000fc800007e2440 */
[----:B------:R-:W-:-:S06]  /*4540*/  LEA.HI.X R85, R40, UR19, R41, 0x2, P2 ;  /* 0x0000001328557c11 */ /* 0x000fcc00090f1429 */
[----:B------:R-:W2:Y:S01]  /*4550*/  LDG.E.64.CONSTANT R84, desc[UR10][R84.64] ;  /* 0x0000000a54547981 */ /* 0x000ea2000c1e9b00 */
[----:B------:R-:W-:-:S04]  /*4560*/  IADD3 R40, P0, P1, R139, R166, R138 ;  /* 0x000000a68b287210 */ /* 0x000fc8000791e08a */
[----:B------:R-:W-:Y:S01]  /*4570*/  IADD3.X R41, R61, R98, R62, P0, P1 ;  /* 0x000000623d297210 */ /* 0x000fe200007e243e */
[----:B-----5:R-:W-:Y:S01]  /*4580*/  FFMA.FTZ R93, R88, R42, R93 ;  /* 0x0000002a585d7223 */ /* 0x020fe2000001005d */
[----:B------:R-:W-:-:S03]  /*4590*/  FFMA.FTZ R90, R89, R43, R90 ;  /* 0x0000002b595a7223 */ /* 0x000fc6000001005a */
[----:B0-----:R-:W-:Y:S01]  /*45a0*/  FFMA.FTZ R93, R82, R44, R93 ;  /* 0x0000002c525d7223 */ /* 0x001fe2000001005d */
[----:B------:R-:W-:Y:S01]  /*45b0*/  FFMA.FTZ R82, R83, R45, R90 ;  /* 0x0000002d53527223 */ /* 0x000fe2000001005a */
[----:B------:R-:W-:-:S04]  /*45c0*/  LEA R90, P2, R40, UR18, 0x2 ;  /* 0x00000012285a7c11 */ /* 0x000fc8000f8410ff */
[----:B------:R-:W-:Y:S01]  /*45d0*/  LEA.HI.X R91, R40, UR19, R41, 0x2, P2 ;  /* 0x00000013285b7c11 */ /* 0x000fe200090f1429 */
[----:B------:R-:W-:Y:S01]  /*45e0*/  FFMA.FTZ R83, R86, R46, R93 ;  /* 0x0000002e56537223 */ /* 0x000fe2000001005d */
[----:B------:R-:W0:Y:S01]  /*45f0*/  LDS.128 R40, [R6+0x30] ;  /* 0x0000300006287984 */ /* 0x000e220000000c00 */
[----:B------:R-:W-:Y:S01]  /*4600*/  IADD3 R86, P0, P1, R137, R166, R136 ;  /* 0x000000a689567210 */ /* 0x000fe2000791e088 */
[----:B------:R-:W-:Y:S02]  /*4610*/  FFMA.FTZ R82, R87, R47, R82 ;  /* 0x0000002f57527223 */ /* 0x000fe40000010052 */
[----:B------:R-:W3:Y:S01]  /*4620*/  LDG.E.64.CONSTANT R90, desc[UR10][R90.64] ;  /* 0x0000000a5a5a7981 */ /* 0x000ee2000c1e9b00 */
[C---:B------:R-:W-:Y:S02]  /*4630*/  LEA R92, P2, R86.reuse, UR18, 0x2 ;  /* 0x00000012565c7c11 */ /* 0x040fe4000f8410ff */
[----:B------:R-:W-:Y:S01]  /*4640*/  IADD3.X R87, R59, R98, R60, P0, P1 ;  /* 0x000000623b577210 */ /* 0x000fe200007e243c */
[----:B------:R-:W1:Y:S03]  /*4650*/  LDS.128 R44, [R6+0x40] ;  /* 0x00004000062c7984 */ /* 0x000e660000000c00 */
[----:B------:R-:W-:-:S06]  /*4660*/  LEA.HI.X R93, R86, UR19, R87, 0x2, P2 ;  /* 0x00000013565d7c11 */ /* 0x000fcc00090f1457 */
[----:B------:R-:W4:Y:S01]  /*4670*/  LDG.E.64.CONSTANT R92, desc[UR10][R92.64] ;  /* 0x0000000a5c5c7981 */ /* 0x000f22000c1e9b00 */
[----:B0-----:R-:W-:Y:S01]  /*4680*/  FFMA.FTZ R83, R48, R40, R83 ;  /* 0x0000002830537223 */ /* 0x001fe20000010053 */
[----:B------:R-:W-:Y:S01]  /*4690*/  FFMA.FTZ R82, R49, R41, R82 ;  /* 0x0000002931527223 */ /* 0x000fe20000010052 */
[----:B------:R-:W-:Y:S02]  /*46a0*/  IADD3 R41, P0, P1, R135, R166, R134 ;  /* 0x000000a687297210 */ /* 0x000fe4000791e086 */
[----:B------:R-:W-:Y:S02]  /*46b0*/  FFMA.FTZ R83, R52, R42, R83 ;  /* 0x0000002a34537223 */ /* 0x000fe40000010053 */
[----:B------:R-:W-:Y:S02]  /*46c0*/  LEA R86, P2, R41, UR18, 0x2 ;  /* 0x0000001229567c11 */ /* 0x000fe4000f8410ff */
[----:B------:R-:W-:Y:S02]  /*46d0*/  IADD3.X R42, R57, R98, R58, P0, P1 ;  /* 0x00000062392a7210 */ /* 0x000fe400007e243a */
[----:B------:R-:W-:-:S02]  /*46e0*/  IADD3 R40, P0, P1, R133, R166, R132 ;  /* 0x000000a685287210 */ /* 0x000fc4000791e084 */
[----:B------:R-:W-:Y:S02]  /*46f0*/  LEA.HI.X R87, R41, UR19, R42, 0x2, P2 ;  /* 0x0000001329577c11 */ /* 0x000fe400090f142a */
[C---:B------:R-:W-:Y:S02]  /*4700*/  LEA R88, P2, R40.reuse, UR18, 0x2 ;  /* 0x0000001228587c11 */ /* 0x040fe4000f8410ff */
[----:B------:R-:W-:Y:S02]  /*4710*/  IADD3.X R41, R23, R98, R56, P0, P1 ;  /* 0x0000006217297210 */ /* 0x000fe400007e2438 */
[----:B------:R-:W5:Y:S02]  /*4720*/  LDG.E.64.CONSTANT R86, desc[UR10][R86.64] ;  /* 0x0000000a56567981 */ /* 0x000f64000c1e9b00 */
[----:B------:R-:W-:Y:S02]  /*4730*/  LEA.HI.X R89, R40, UR19, R41, 0x2, P2 ;  /* 0x0000001328597c11 */ /* 0x000fe400090f1429 */
[----:B------:R-:W-:Y:S01]  /*4740*/  IADD3 R41, P0, P1, R131, R166, R130 ;  /* 0x000000a683297210 */ /* 0x000fe2000791e082 */
[----:B------:R-:W-:-:S03]  /*4750*/  FFMA.FTZ R82, R53, R43, R82 ;  /* 0x0000002b35527223 */ /* 0x000fc60000010052 */
[----:B------:R-:W-:Y:S01]  /*4760*/  LEA R52, P2, R41, UR18, 0x2 ;  /* 0x0000001229347c11 */ /* 0x000fe2000f8410ff */
[----:B------:R-:W5:Y:S01]  /*4770*/  LDG.E.64.CONSTANT R88, desc[UR10][R88.64] ;  /* 0x0000000a58587981 */ /* 0x000f62000c1e9b00 */
[----:B------:R-:W-:-:S04]  /*4780*/  IADD3.X R42, R24, R98, R7, P0, P1 ;  /* 0x00000062182a7210 */ /* 0x000fc800007e2407 */
[----:B------:R-:W-:-:S06]  /*4790*/  LEA.HI.X R53, R41, UR19, R42, 0x2, P2 ;  /* 0x0000001329357c11 */ /* 0x000fcc00090f142a */
[----:B------:R-:W5:Y:S01]  /*47a0*/  LDG.E.64.CONSTANT R52, desc[UR10][R52.64] ;  /* 0x0000000a34347981 */ /* 0x000f62000c1e9b00 */
[----:B-1----:R-:W-:Y:S01]  /*47b0*/  FFMA.FTZ R83, R54, R44, R83 ;  /* 0x0000002c36537223 */ /* 0x002fe20000010053 */
[----:B------:R-:W-:Y:S01]  /*47c0*/  IADD3 R40, P0, P1, R129, R166, R128 ;  /* 0x000000a681287210 */ /* 0x000fe2000791e080 */
[----:B------:R-:W-:Y:S02]  /*47d0*/  FFMA.FTZ R44, R55, R45, R82 ;  /* 0x0000002d372c7223 */ /* 0x000fe40000010052 */
[----:B------:R-:W-:Y:S01]  /*47e0*/  FFMA.FTZ R45, R80, R46, R83 ;  /* 0x0000002e502d7223 */ /* 0x000fe20000010053 */
[C---:B------:R-:W-:Y:S02]  /*47f0*/  LEA R82, P2, R40.reuse, UR18, 0x2 ;  /* 0x0000001228527c11 */ /* 0x040fe4000f8410ff */
[----:B------:R-:W-:Y:S02]  /*4800*/  IADD3.X R41, R25, R98, R8, P0, P1 ;  /* 0x0000006219297210 */ /* 0x000fe400007e2408 */
[----:B------:R-:W-:Y:S01]  /*4810*/  IADD3 R46, P0, P1, R127, R166, R126 ;  /* 0x000000a67f2e7210 */ /* 0x000fe2000791e07e */
[----:B------:R-:W-:Y:S01]  /*4820*/  FFMA.FTZ R44, R81, R47, R44 ;  /* 0x0000002f512c7223 */ /* 0x000fe2000001002c */
[----:B------:R-:W-:-:S02]  /*4830*/  LEA.HI.X R83, R40, UR19, R41, 0x2, P2 ;  /* 0x0000001328537c11 */ /* 0x000fc400090f1429 */
[----:B------:R-:W-:Y:S01]  /*4840*/  LEA R54, P2, R46, UR18, 0x2 ;  /* 0x000000122e367c11 */ /* 0x000fe2000f8410ff */
[----:B------:R-:W0:Y:S01]  /*4850*/  LDS.128 R40, [R6+0x50] ;  /* 0x0000500006287984 */ /* 0x000e220000000c00 */
[----:B------:R-:W-:-:S03]  /*4860*/  IADD3.X R47, R26, R98, R9, P0, P1 ;  /* 0x000000621a2f7210 */ /* 0x000fc600007e2409 */
[----:B------:R-:W5:Y:S01]  /*4870*/  LDG.E.64.CONSTANT R82, desc[UR10][R82.64] ;  /* 0x0000000a52527981 */ /* 0x000f62000c1e9b00 */
[----:B------:R-:W-:Y:S02]  /*4880*/  LEA.HI.X R55, R46, UR19, R47, 0x2, P2 ;  /* 0x000000132e377c11 */ /* 0x000fe400090f142f */
[----:B------:R-:W-:-:S04]  /*4890*/  IADD3 R46, P0, P1, R125, R166, R124 ;  /* 0x000000a67d2e7210 */ /* 0x000fc8000791e07c */
[----:B------:R-:W-:Y:S01]  /*48a0*/  LEA R80, P2, R46, UR18, 0x2 ;  /* 0x000000122e507c11 */ /* 0x000fe2000f8410ff */
[----:B------:R-:W5:Y:S01]  /*48b0*/  LDG.E.64.CONSTANT R54, desc[UR10][R54.64] ;  /* 0x0000000a36367981 */ /* 0x000f62000c1e9b00 */
[----:B------:R-:W-:-:S04]  /*48c0*/  IADD3.X R47, R27, R98, R10, P0, P1 ;  /* 0x000000621b2f7210 */ /* 0x000fc800007e240a */
[----:B------:R-:W-:-:S06]  /*48d0*/  LEA.HI.X R81, R46, UR19, R47, 0x2, P2 ;  /* 0x000000132e517c11 */ /* 0x000fcc00090f142f */
[----:B------:R-:W5:Y:S01]  /*48e0*/  LDG.E.64.CONSTANT R80, desc[UR10][R80.64] ;  /* 0x0000000a50507981 */ /* 0x000f62000c1e9b00 */
[----:B0-----:R-:W-:Y:S01]  /*48f0*/  FFMA.FTZ R45, R50, R40, R45 ;  /* 0x00000028322d7223 */ /* 0x001fe2000001002d */
[----:B------:R-:W-:-:S04]  /*4900*/  IADD3 R40, P0, P1, R123, R166, R122 ;  /* 0x000000a67b287210 */ /* 0x000fc8000791e07a */
[----:B------:R-:W-:Y:S02]  /*4910*/  LEA R48, P2, R40, UR18, 0x2 ;  /* 0x0000001228307c11 */ /* 0x000fe4000f8410ff */
[----:B------:R-:W-:-:S04]  /*4920*/  IADD3.X R47, R28, R98, R11, P0, P1 ;  /* 0x000000621c2f7210 */ /* 0x000fc800007e240b */
[----:B------:R-:W-:-:S06]  /*4930*/  LEA.HI.X R49, R40, UR19, R47, 0x2, P2 ;  /* 0x0000001328317c11 */ /* 0x000fcc00090f142f */
[----:B------:R-:W5:Y:S01]  /*4940*/  LDG.E.64.CONSTANT R48, desc[UR10][R48.64] ;  /* 0x0000000a30307981 */ /* 0x000f62000c1e9b00 */
[----:B------:R-:W-:Y:S01]  /*4950*/  FFMA.FTZ R40, R51, R41, R44 ;  /* 0x0000002933287223 */ /* 0x000fe2000001002c */
[----:B--2---:R-:W-:Y:S02]  /*4960*/  FFMA.FTZ R41, R84, R42, R45 ;  /* 0x0000002a54297223 */ /* 0x004fe4000001002d */
[----:B------:R-:W3:Y:S01]  /*4970*/  LDS.128 R44, [R6+0x60] ;  /* 0x00006000062c7984 */ /* 0x000ee20000000c00 */
[----:B------:R-:W-:Y:S01]  /*4980*/  FFMA.FTZ R40, R85, R43, R40 ;  /* 0x0000002b55287223 */ /* 0x000fe20000010028 */
[----:B---3--:R-:W-:-:S03]  /*4990*/  FFMA.FTZ R41, R90, R44, R41 ;  /* 0x0000002c5a297223 */ /* 0x008fc60000010029 */
[----:B------:R-:W-:Y:S01]  /*49a0*/  FFMA.FTZ R40, R91, R45, R40 ;  /* 0x0000002d5b287223 */ /* 0x000fe20000010028 */
[----:B----4-:R-:W-:-:S03]  /*49b0*/  FFMA.FTZ R85, R92, R46, R41 ;  /* 0x0000002e5c557223 */ /* 0x010fc60000010029 */
[----:B------:R-:W-:Y:S02]  /*49c0*/  FFMA.FTZ R84, R93, R47, R40 ;  /* 0x0000002f5d547223 */ /* 0x000fe40000010028 */
[----:B------:R-:W5:Y:S01]  /*49d0*/  LDS.128 R44, [R6+0x70] ;  /* 0x00007000062c7984 */ /* 0x000f620000000c00 */
[----:B------:R-:W-:-:S04]  /*49e0*/  IADD3 R40, P0, P1, R121, R166, R120 ;  /* 0x000000a679287210 */ /* 0x000fc8000791e078 */
[----:B------:R-:W-:Y:S02]  /*49f0*/  IADD3.X R41, R29, R98, R12, P0, P1 ;  /* 0x000000621d297210 */ /* 0x000fe400007e240c */
[----:B------:R-:W-:-:S04]  /*4a00*/  LEA R50, P2, R40, UR18, 0x2 ;  /* 0x0000001228327c11 */ /* 0x000fc8000f8410ff */
[----:B------:R-:W-:Y:S02]  /*4a10*/  LEA.HI.X R51, R40, UR19, R41, 0x2, P2 ;  /* 0x0000001328337c11 */ /* 0x000fe400090f1429 */
[----:B------:R-:W0:Y:S04]  /*4a20*/  LDS.128 R40, [R6+0x80] ;  /* 0x0000800006287984 */ /* 0x000e280000000c00 */
[----:B------:R-:W2:Y:S01]  /*4a30*/  LDG.E.64.CONSTANT R50, desc[UR10][R50.64] ;  /* 0x0000000a32327981 */ /* 0x000ea2000c1e9b00 */
[----:B-----5:R-:W-:Y:S01]  /*4a40*/  FFMA.FTZ R85, R86, R44, R85 ;  /* 0x0000002c56557223 */ /* 0x020fe20000010055 */
[----:B------:R-:W-:-:S03]  /*4a50*/  FFMA.FTZ R84, R87, R45, R84 ;  /* 0x0000002d57547223 */ /* 0x000fc60000010054 */
        /* <DEDUP_REMOVED lines=9> */
[----:B------:R0:W3:Y:S01]  /*4af0*/  LDG.E.64.CONSTANT R52, desc[UR10][R84.64] ;  /* 0x0000000a54347981 */ /* 0x0000e2000c1e9b00 */
[----:B------:R-:W-:Y:S01]  /*4b00*/  FFMA.FTZ R87, R82, R42, R87 ;  /* 0x0000002a52577223 */ /* 0x000fe20000010057 */
[----:B------:R-:W-:Y:S02]  /*4b10*/  FFMA.FTZ R86, R83, R43, R86 ;  /* 0x0000002b53567223 */ /* 0x000fe40000010056 */
[----:B------:R-:W4:Y:S01]  /*4b20*/  LDS.128 R40, [R6+0xa0] ;  /* 0x0000a00006287984 */ /* 0x000f220000000c00 */
[----:B-1----:R-:W-:Y:S01]  /*4b30*/  FFMA.FTZ R87, R54, R44, R87 ;  /* 0x0000002c36577223 */ /* 0x002fe20000010057 */
[----:B------:R-:W-:Y:S01]  /*4b40*/  FFMA.FTZ R44, R55, R45, R86 ;  /* 0x0000002d372c7223 */ /* 0x000fe20000010056 */
[----:B------:R-:W-:Y:S02]  /*4b50*/  IADD3 R55, P0, P1, R117, R166, R116 ;  /* 0x000000a675377210 */ /* 0x000fe4000791e074 */
[----:B------:R-:W-:Y:S01]  /*4b60*/  FFMA.FTZ R45, R80, R46, R87 ;  /* 0x0000002e502d7223 */ /* 0x000fe20000010057 */
[----:B------:R-:W-:Y:S01]  /*4b70*/  IADD3 R46, P3, P4, R115, R166, R114 ;  /* 0x000000a6732e7210 */ /* 0x000fe20007c7e072 */
[----:B------:R-:W-:Y:S01]  /*4b80*/  FFMA.FTZ R44, R81, R47, R44 ;  /* 0x0000002f512c7223 */ /* 0x000fe2000001002c */
[----:B------:R-:W-:-:S02]  /*4b90*/  LEA R54, P2, R55, UR18, 0x2 ;  /* 0x0000001237367c11 */ /* 0x000fc4000f8410ff */
[----:B------:R-:W-:Y:S02]  /*4ba0*/  LEA R94, P5, R46, UR18, 0x2 ;  /* 0x000000122e5e7c11 */ /* 0x000fe4000f8a10ff */
[-C--:B------:R-:W-:Y:S02]  /*4bb0*/  IADD3.X R80, R31, R98.reuse, R14, P0, P1 ;  /* 0x000000621f507210 */ /* 0x080fe400007e240e */
[----:B------:R-:W-:Y:S02]  /*4bc0*/  IADD3.X R47, R32, R98, R15, P3, P4 ;  /* 0x00000062202f7210 */ /* 0x000fe40001fe840f */
[----:B------:R-:W-:Y:S02]  /*4bd0*/  LEA.HI.X R55, R55, UR19, R80, 0x2, P2 ;  /* 0x0000001337377c11 */ /* 0x000fe400090f1450 */
[----:B------:R-:W-:Y:S02]  /*4be0*/  LEA.HI.X R95, R46, UR19, R47, 0x2, P5 ;  /* 0x000000132e5f7c11 */ /* 0x000fe4000a8f142f */
[----:B------:R-:W-:-:S02]  /*4bf0*/  IADD3 R46, P0, P1, R113, R166, R112 ;  /* 0x000000a6712e7210 */ /* 0x000fc4000791e070 */
[----:B------:R-:W5:Y:S02]  /*4c00*/  LDG.E.64.CONSTANT R54, desc[UR10][R54.64] ;  /* 0x0000000a36367981 */ /* 0x000f64000c1e9b00 */
[C---:B------:R-:W-:Y:S02]  /*4c10*/  LEA R80, P2, R46.reuse, UR18, 0x2 ;  /* 0x000000122e507c11 */ /* 0x040fe4000f8410ff */
[----:B------:R-:W-:Y:S01]  /*4c20*/  IADD3.X R47, R33, R98, R16, P0, P1 ;  /* 0x00000062212f7210 */ /* 0x000fe200007e2410 */
[----:B------:R-:W5:Y:S03]  /*4c30*/  LDG.E.64.CONSTANT R94, desc[UR10][R94.64] ;  /* 0x0000000a5e5e7981 */ /* 0x000f66000c1e9b00 */
[----:B------:R-:W-:-:S06]  /*4c40*/  LEA.HI.X R81, R46, UR19, R47, 0x2, P2 ;  /* 0x000000132e517c11 */ /* 0x000fcc00090f142f */
[----:B------:R-:W5:Y:S01]  /*4c50*/  LDG.E.64.CONSTANT R80, desc[UR10][R80.64] ;  /* 0x0000000a50507981 */ /* 0x000f62000c1e9b00 */
[-C--:B------:R-:W-:Y:S02]  /*4c60*/  IADD3 R83, P2, P3, R111, R166.reuse, R110 ;  /* 0x000000a66f537210 */ /* 0x080fe40007b5e06e */
[----:B0-----:R-:W-:Y:S02]  /*4c70*/  IADD3 R85, P4, P5, R109, R166, R108 ;  /* 0x000000a66d557210 */ /* 0x001fe40007d9e06c */
[-C--:B------:R-:W-:Y:S02]  /*4c80*/  IADD3.X R84, R34, R98.reuse, R17, P2, P3 ;  /* 0x0000006222547210 */ /* 0x080fe400017e6411 */
[----:B------:R-:W-:Y:S02]  /*4c90*/  LEA R82, P6, R83, UR18, 0x2 ;  /* 0x0000001253527c11 */ /* 0x000fe4000f8c10ff */
[----:B------:R-:W-:Y:S02]  /*4ca0*/  IADD3.X R86, R35, R98, R18, P4, P5 ;  /* 0x0000006223567210 */ /* 0x000fe400027ea412 */
[----:B------:R-:W-:-:S02]  /*4cb0*/  LEA.HI.X R83, R83, UR19, R84, 0x2, P6 ;  /* 0x0000001353537c11 */ /* 0x000fc4000b0f1454 */
[----:B------:R-:W-:Y:S02]  /*4cc0*/  LEA R84, P6, R85, UR18, 0x2 ;  /* 0x0000001255547c11 */ /* 0x000fe4000f8c10ff */
[----:B------:R-:W-:Y:S01]  /*4cd0*/  IADD3 R47, P0, P1, R107, R166, R106 ;  /* 0x000000a66b2f7210 */ /* 0x000fe2000791e06a */
[----:B----4-:R-:W-:Y:S01]  /*4ce0*/  FFMA.FTZ R45, R48, R40, R45 ;  /* 0x00000028302d7223 */ /* 0x010fe2000001002d */
[----:B------:R-:W-:Y:S01]  /*4cf0*/  LEA.HI.X R85, R85, UR19, R86, 0x2, P6 ;  /* 0x0000001355557c11 */ /* 0x000fe2000b0f1456 */
[----:B------:R-:W4:Y:S01]  /*4d00*/  LDG.E.64.CONSTANT R82, desc[UR10][R82.64] ;  /* 0x0000000a52527981 */ /* 0x000f22000c1e9b00 */
[----:B------:R-:W-:Y:S02]  /*4d10*/  IADD3.X R48, R36, R98, R19, P0, P1 ;  /* 0x0000006224307210 */ /* 0x000fe400007e2413 */
[----:B------:R-:W-:Y:S02]  /*4d20*/  LEA R86, P6, R47, UR18, 0x2 ;  /* 0x000000122f567c11 */ /* 0x000fe4000f8c10ff */
[----:B------:R-:W-:Y:S01]  /*4d30*/  IADD3 R46, P2, P3, R105, R166, R104 ;  /* 0x000000a6692e7210 */ /* 0x000fe20007b5e068 */
[----:B------:R-:W4:Y:S01]  /*4d40*/  LDG.E.64.CONSTANT R84, desc[UR10][R84.64] ;  /* 0x0000000a54547981 */ /* 0x000f22000c1e9b00 */
[----:B------:R-:W-:-:S02]  /*4d50*/  LEA.HI.X R87, R47, UR19, R48, 0x2, P6 ;  /* 0x000000132f577c11 */ /* 0x000fc4000b0f1430 */
[C---:B------:R-:W-:Y:S02]  /*4d60*/  LEA R88, P6, R46.reuse, UR18, 0x2 ;  /* 0x000000122e587c11 */ /* 0x040fe4000f8c10ff */
[----:B------:R-:W-:Y:S02]  /*4d70*/  IADD3.X R47, R37, R98, R20, P2, P3 ;  /* 0x00000062252f7210 */ /* 0x000fe400017e6414 */
[----:B------:R-:W-:Y:S01]  /*4d80*/  IADD3 R40, P5, P4, R103, R166, R102 ;  /* 0x000000a667287210 */ /* 0x000fe20007cbe066 */
[----:B------:R-:W4:Y:S01]  /*4d90*/  LDG.E.64.CONSTANT R86, desc[UR10][R86.64] ;  /* 0x0000000a56567981 */ /* 0x000f22000c1e9b00 */
[----:B------:R-:W-:Y:S02]  /*4da0*/  LEA.HI.X R89, R46, UR19, R47, 0x2, P6 ;  /* 0x000000132e597c11 */ /* 0x000fe4000b0f142f */
[----:B------:R-:W-:Y:S02]  /*4db0*/  LEA R90, P2, R40, UR18, 0x2 ;  /* 0x00000012285a7c11 */ /* 0x000fe4000f8410ff */
[----:B------:R-:W-:-:S02]  /*4dc0*/  IADD3.X R47, R38, R98, R21, P5, P4 ;  /* 0x00000062262f7210 */ /* 0x000fc40002fe8415 */
[----:B------:R-:W-:Y:S01]  /*4dd0*/  IADD3 R166, P0, P1, R101, R166, R100 ;  /* 0x000000a665a67210 */ /* 0x000fe2000791e064 */
[----:B------:R-:W4:Y:S01]  /*4de0*/  LDG.E.64.CONSTANT R88, desc[UR10][R88.64] ;  /* 0x0000000a58587981 */ /* 0x000f22000c1e9b00 */
[----:B------:R-:W-:Y:S02]  /*4df0*/  LEA.HI.X R91, R40, UR19, R47, 0x2, P2 ;  /* 0x00000013285b7c11 */ /* 0x000fe400090f142f */
[----:B------:R-:W-:Y:S02]  /*4e00*/  IADD3.X R47, R39, R98, R22, P0, P1 ;  /* 0x00000062272f7210 */ /* 0x000fe400007e2416 */
[C---:B------:R-:W-:Y:S02]  /*4e10*/  LEA R92, P0, R166.reuse, UR18, 0x2 ;  /* 0x00000012a65c7c11 */ /* 0x040fe4000f8010ff */
[----:B------:R-:W4:Y:S02]  /*4e20*/  LDG.E.64.CONSTANT R90, desc[UR10][R90.64] ;  /* 0x0000000a5a5a7981 */ /* 0x000f24000c1e9b00 */
[----:B------:R-:W-:-:S06]  /*4e30*/  LEA.HI.X R93, R166, UR19, R47, 0x2, P0 ;  /* 0x00000013a65d7c11 */ /* 0x000fcc00080f142f */
[----:B------:R-:W4:Y:S01]  /*4e40*/  LDG.E.64.CONSTANT R92, desc[UR10][R92.64] ;  /* 0x0000000a5c5c7981 */ /* 0x000f22000c1e9b00 */
[----:B------:R-:W-:Y:S01]  /*4e50*/  FFMA.FTZ R40, R49, R41, R44 ;  /* 0x0000002931287223 */ /* 0x000fe2000001002c */
[----:B--2---:R-:W-:Y:S02]  /*4e60*/  FFMA.FTZ R41, R50, R42, R45 ;  /* 0x0000002a32297223 */ /* 0x004fe4000001002d */
[----:B------:R-:W3:Y:S01]  /*4e70*/  LDS.128 R44, [R6+0xb0] ;  /* 0x0000b000062c7984 */ /* 0x000ee20000000c00 */
[----:B------:R-:W-:Y:S01]  /*4e80*/  FFMA.FTZ R48, R51, R43, R40 ;  /* 0x0000002b33307223 */ /* 0x000fe20000010028 */
[----:B---3--:R-:W-:Y:S02]  /*4e90*/  FFMA.FTZ R49, R52, R44, R41 ;  /* 0x0000002c34317223 */ /* 0x008fe40000010029 */
[----:B------:R-:W0:Y:S01]  /*4ea0*/  LDS.128 R40, [R6+0xc0] ;  /* 0x0000c00006287984 */ /* 0x000e220000000c00 */
[----:B------:R-:W-:Y:S01]  /*4eb0*/  FFMA.FTZ R48, R53, R45, R48 ;  /* 0x0000002d35307223 */ /* 0x000fe20000010030 */
[----:B-----5:R-:W-:-:S03]  /*4ec0*/  FFMA.FTZ R49, R54, R46, R49 ;  /* 0x0000002e36317223 */ /* 0x020fc60000010031 */
[----:B------:R-:W-:Y:S02]  /*4ed0*/  FFMA.FTZ R48, R55, R47, R48 ;  /* 0x0000002f37307223 */ /* 0x000fe40000010030 */
[----:B------:R-:W4:Y:S01]  /*4ee0*/  LDS.128 R44, [R6+0xd0] ;  /* 0x0000d000062c7984 */ /* 0x000f220000000c00 */
[----:B0-----:R-:W-:Y:S01]  /*4ef0*/  FFMA.FTZ R49, R94, R40, R49 ;  /* 0x000000285e317223 */ /* 0x001fe20000010031 */
[----:B------:R-:W-:Y:S02]  /*4f00*/  FFMA.FTZ R40, R95, R41, R48 ;  /* 0x000000295f287223 */ /* 0x000fe40000010030 */
[----:B------:R-:W-:Y:S01]  /*4f10*/  LDS.128 R52, [R6+0xf0] ;  /* 0x0000f00006347984 */ /* 0x000fe20000000c00 */
[----:B------:R-:W-:-:S03]  /*4f20*/  FFMA.FTZ R41, R80, R42, R49 ;  /* 0x0000002a50297223 */ /* 0x000fc60000010031 */
[----:B------:R-:W0:Y:S01]  /*4f30*/  LDS.128 R48, [R6+0xe0] ;  /* 0x0000e00006307984 */ /* 0x000e220000000c00 */
[----:B------:R-:W-:Y:S01]  /*4f40*/  FFMA.FTZ R40, R81, R43, R40 ;  /* 0x0000002b51287223 */ /* 0x000fe20000010028 */
[----:B------:R-:W-:Y:S01]  /*4f50*/  UMOV UR4, 0xffffffff ;  /* 0xffffffff00047882 */ /* 0x000fe20000000000 */
[----:B------:R-:W-:Y:S01]  /*4f60*/  ISETP.NE.AND P0, PT, R159, RZ, PT ;  /* 0x000000ff9f00720c */ /* 0x000fe20003f05270 */
[----:B----4-:R-:W-:Y:S01]  /*4f70*/  FFMA.FTZ R41, R82, R44, R41 ;  /* 0x0000002c52297223 */ /* 0x010fe20000010029 */
        /* <DEDUP_REMOVED lines=14> */
.L_x_27785:
[----:B------:R-:W-:Y:S05]  /*5060*/  @P0 BRA.U `(.L_x_27741) ;  /* 0x0000000100900947 */ /* 0x000fea0003800000 */
[----:B------:R-:W-:Y:S01]  /*5070*/  LEA.HI R42, R79, R79, RZ, 0x1 ;  /* 0x0000004f4f2a7211 */ /* 0x000fe200078f08ff */
[----:B------:R-:W-:Y:S02]  /*5080*/  IMAD.SHL.U32 R45, R97, 0x10, RZ ;  /* 0x00000010612d7824 */ /* 0x000fe400078e00ff */
[----:B-1----:R-:W-:Y:S01]  /*5090*/  FADD.FTZ R41, R40, R41 ;  /* 0x0000002928297221 */ /* 0x002fe20000010000 */
[----:B------:R-:W-:-:S03]  /*50a0*/  SHF.R.S32.HI R42, RZ, 0x1, R42 ;  /* 0x00000001ff2a7819 */ /* 0x000fc6000001142a */
[----:B------:R-:W-:Y:S01]  /*50b0*/  FMUL.FTZ R41, R41, UR20 ;  /* 0x0000001429297c20 */ /* 0x000fe20008410000 */
[----:B------:R-:W-:-:S04]  /*50c0*/  SHF.R.S32.HI R43, RZ, 0x1f, R42 ;  /* 0x0000001fff2b7819 */ /* 0x000fc8000001142a */
[----:B------:R-:W-:-:S04]  /*50d0*/  LEA.HI R43, R43, R42, RZ, 0x4 ;  /* 0x0000002a2b2b7211 */ /* 0x000fc800078f20ff */
[----:B------:R-:W-:-:S05]  /*50e0*/  LOP3.LUT R43, R43, 0xfffffff0, RZ, 0xc0, !PT ;  /* 0xfffffff02b2b7812 */ /* 0x000fca00078ec0ff */
[----:B------:R-:W-:Y:S01]  /*50f0*/  IMAD.IADD R44, R42, 0x1, -R43 ;  /* 0x000000012a2c7824 */ /* 0x000fe200078e0a2b */
[----:B------:R-:W-:-:S03]  /*5100*/  IADD3 R43, -R161, 0x1, RZ ;  /* 0x00000001a12b7810 */ /* 0x000fc60007ffe1ff */
[----:B------:R-:W-:-:S04]  /*5110*/  IMAD.IADD R44, R44, 0x1, R45 ;  /* 0x000000012c2c7824 */ /* 0x000fc800078e022d */
[----:B------:R-:W-:-:S05]  /*5120*/  IMAD.IADD R42, R43, 0x1, R44 ;  /* 0x000000012b2a7824 */ /* 0x000fca00078e022c */
[----:B------:R-:W-:-:S05]  /*5130*/  I2FP.F32.S32 R42, R42 ;  /* 0x0000002a002a7245 */ /* 0x000fca0000201400 */
[----:B------:R-:W-:Y:S01]  /*5140*/  FFMA.FTZ R43, R42, R96, R41 ;  /* 0x000000602a2b7223 */ /* 0x000fe20000010029 */
[----:B------:R-:W-:Y:S06]  /*5150*/  @P0 BRA `(.L_x_27741) ;  /* 0x0000000000540947 */ /* 0x000fec0003800000 */
[----:B------:R-:W1:Y:S01]  /*5160*/  S2UR UR5, SR_CgaCtaId ;  /* 0x00000000000579c3 */ /* 0x000e620000008800 */
[----:B------:R-:W-:Y:S01]  /*5170*/  UMOV UR4, 0x400 ;  /* 0x0000040000047882 */ /* 0x000fe20000000000 */
[----:B0-----:R-:W-:Y:S01]  /*5180*/  IMAD R40, R97, 0x10, R153 ;  /* 0x0000001061287824 */ /* 0x001fe200078e0299 */
[----:B------:R-:W-:Y:S01]  /*5190*/  UIADD3 UR4, UR4, 0x220, URZ ;  /* 0x0000022004047890 */ /* 0x000fe2000fffe03f */
[----:B------:R-:W-:-:S04]  /*51a0*/  ISETP.GE.AND P0, PT, R44, R161, PT ;  /* 0x000000a12c00720c */ /* 0x000fc80003f06270 */
[----:B------:R-:W-:Y:S01]  /*51b0*/  FSEL R41, R43, RZ, !P0 ;  /* 0x000000ff2b297208 */ /* 0x000fe20004000000 */
[----:B-1----:R-:W-:-:S06]  /*51c0*/  ULEA UR4, UR5, UR4, 0x18 ;  /* 0x0000000405047291 */ /* 0x002fcc000f8ec03f */
[----:B------:R-:W-:-:S05]  /*51d0*/  LEA R40, R40, UR4, 0x2 ;  /* 0x0000000428287c11 */ /* 0x000fca000f8e10ff */
[----:B------:R2:W-:Y:S01]  /*51e0*/  STS [R40], R41 ;  /* 0x0000002928007388 */ /* 0x0005e20000000800 */
[----:B------:R-:W-:Y:S05]  /*51f0*/  @P0 BRA `(.L_x_27741) ;  /* 0x00000000002c0947 */ /* 0x000fea0003800000 */
[----:B------:R-:W-:Y:S01]  /*5200*/  FMNMX.FTZ R154, R154, R43, !PT ;  /* 0x0000002b9a9a7209 */ /* 0x000fe20007810000 */
[----:B------:R-:W-:Y:S06]  /*5210*/  BRA `(.L_x_27741) ;  /* 0x0000000000247947 */ /* 0x000fec0003800000 */
.L_x_27739:
        /* <DEDUP_REMOVED lines=9> */
.L_x_27741:
[----:B------:R-:W-:Y:S05]  /*52b0*/  BSYNC B1 ;  /* 0x0000000000017941 */ /* 0x000fea0003800000 */
.L_x_27738:
[----:B------:R-:W-:-:S05]  /*52c0*/  VIADD R97, R97, 0x4 ;  /* 0x0000000461617836 */ /* 0x000fca0000000000 */
[----:B------:R-:W-:-:S13]  /*52d0*/  ISETP.GE.AND P0, PT, R97, R162, PT ;  /* 0x000000a26100720c */ /* 0x000fda0003f06270 */
[----:B------:R-:W-:Y:S05]  /*52e0*/  @!P0 BRA `(.L_x_27742) ;  /* 0xffffffe400c88947 */ /* 0x000fea000383ffff */
.L_x_27731:
[----:B------:R-:W-:Y:S05]  /*52f0*/  BSYNC B0 ;  /* 0x0000000000007941 */ /* 0x000fea0003800000 */
.L_x_27730:
        /* <DEDUP_REMOVED lines=18> */
.L_x_27791:
        /* <DEDUP_REMOVED lines=51> */
.L_x_27748:
        /* <DEDUP_REMOVED lines=11> */
.L_x_27747:
[----:B------:R-:W-:Y:S05]  /*5800*/  BSYNC B1 ;  /* 0x0000000000017941 */ /* 0x000fea0003800000 */
.L_x_27746:
        /* <DEDUP_REMOVED lines=14> */
.L_x_27751:
        /* <DEDUP_REMOVED lines=100> */
.L_x_27750:
[----:B------:R-:W-:Y:S05]  /*5f30*/  BSYNC B1 ;  /* 0x0000000000017941 */ /* 0x000fea0003800000 */
.L_x_27749:
        /* <DEDUP_REMOVED lines=55> */
.L_x_27753:
[----:B------:R-:W-:Y:S05]  /*62b0*/  BSYNC B1 ;  /* 0x0000000000017941 */ /* 0x000fea0003800000 */
.L_x_27752:
        /* <DEDUP_REMOVED lines=26> */
.L_x_27745:
[----:B------:R-:W-:Y:S05]  /*6460*/  BSYNC B0 ;  /* 0x0000000000007941 */ /* 0x000fea0003800000 */
.L_x_27744:
[----:B----4-:R-:W1:Y:S01]  /*6470*/  SHFL.BFLY PT, R7, R10, 0x10, 0x1f ;  /* 0x0e001f000a077f89 */ /* 0x010e6200000e0000 */
[----:B------:R-:W-:Y:S01]  /*6480*/  LOP3.LUT P0, R13, R79, 0x1f, RZ, 0xc0, !PT ;  /* 0x0000001f4f0d7812 */ /* 0x000fe2000780c0ff */
[----:B------:R-:W-:Y:S03]  /*6490*/  BSSY B0, `(.L_x_27754) ;  /* 0x00000b3000007945 */ /* 0x000fe60003800000 */
[----:B------:R-:W-:-:S09]  /*64a0*/  ISETP.GT.U32.AND P2, PT, R13, 0x3, PT ;  /* 0x000000030d00780c */ /* 0x000fd20003f44070 */
[----:B------:R-:W4:Y:S04]  /*64b0*/  @!P0 S2R R15, SR_CgaCtaId ;  /* 0x00000000000f8919 */ /* 0x000f280000008800 */
[----:B------:R-:W2:Y:S01]  /*64c0*/  @!P2 S2R R17, SR_CgaCtaId ;  /* 0x000000000011a919 */ /* 0x000ea20000008800 */
[----:B------:R-:W-:Y:S01]  /*64d0*/  @!P2 MOV R14, 0x400 ;  /* 0x00000400000ea802 */ /* 0x000fe20000000f00 */
[----:B-1----:R-:W-:-:S04]  /*64e0*/  FADD.FTZ R7, R7, R10 ;  /* 0x0000000a07077221 */ /* 0x002fc80000010000 */
[----:B------:R-:W-:Y:S01]  /*64f0*/  @!P2 VIADD R14, R14, 0x200 ;  /* 0x000002000e0ea836 */ /* 0x000fe20000000000 */
[----:B------:R-:W1:Y:S04]  /*6500*/  SHFL.BFLY PT, R8, R7, 0x8, 0x1f ;  /* 0x0d001f0007087f89 */ /* 0x000e6800000e0000 */
        /* <DEDUP_REMOVED lines=49> */
.L_x_27758:
        /* <DEDUP_REMOVED lines=8> */
.L_x_27757:
[----:B------:R-:W-:Y:S05]  /*68a0*/  BSYNC B1 ;  /* 0x0000000000017941 */ /* 0x000fea0003800000 */
.L_x_27756:
        /* <DEDUP_REMOVED lines=14> */
.L_x_27761:
        /* <DEDUP_REMOVED lines=52> */
.L_x_27760:
[----:B------:R-:W-:Y:S05]  /*6cd0*/  BSYNC B1 ;  /* 0x0000000000017941 */ /* 0x000fea0003800000 */
.L_x_27759:
        /* <DEDUP_REMOVED lines=31> */
.L_x_27763:
[----:B------:R-:W-:Y:S05]  /*6ed0*/  BSYNC B1 ;  /* 0x0000000000017941 */ /* 0x000fea0003800000 */
.L_x_27762:
        /* <DEDUP_REMOVED lines=14> */
.L_x_27755:
[----:B------:R-:W-:Y:S05]  /*6fc0*/  BSYNC B0 ;  /* 0x0000000000007941 */ /* 0x000fea0003800000 */
.L_x_27754:
        /* <DEDUP_REMOVED lines=32> */
.L_x_27765:
[----:B------:R-:W-:Y:S05]  /*71d0*/  BSYNC B0 ;  /* 0x0000000000007941 */ /* 0x000fea0003800000 */
.L_x_27764:
[----:B------:R-:W-:Y:S01]  /*71e0*/  ULDC UR12, c[0x0][0x26c] ;  /* 0x00009b00000c7ab9 */ /* 0x000fe20000000800 */
[----:B------:R-:W-:Y:S01]  /*71f0*/  ULDC.64 UR6, c[0x0][0x238] ;  /* 0x00008e0000067ab9 */ /* 0x000fe20000000a00 */
[----:B------:R-:W-:Y:S04]  /*7200*/  BSSY B0, `(.L_x_27766) ;  /* 0x00001c8000007945 */ /* 0x000fe80003800000 */
[----:B------:R-:W-:Y:S05]  /*7210*/  @!P1 BRA `(.L_x_27767) ;  /* 0x0000000000289947 */ /* 0x000fea0003800000 */
[----:B------:R-:W-:Y:S01]  /*7220*/  IMAD.MOV.U32 R81, RZ, RZ, RZ ;  /* 0x000000ffff517224 */ /* 0x000fe200078e00ff */
[----:B------:R-:W-:Y:S02]  /*7230*/  CS2R R82, SRZ ;  /* 0x0000000000527805 */ /* 0x000fe4000001ff00 */
[----:B------:R-:W-:Y:S02]  /*7240*/  CS2R R84, SRZ ;  /* 0x0000000000547805 */ /* 0x000fe4000001ff00 */
[----:B------:R-:W-:Y:S02]  /*7250*/  CS2R R86, SRZ ;  /* 0x0000000000567805 */ /* 0x000fe4000001ff00 */
[----:B------:R-:W-:Y:S02]  /*7260*/  CS2R R88, SRZ ;  /* 0x0000000000587805 */ /* 0x000fe4000001ff00 */
[----:B------:R-:W-:Y:S02]  /*7270*/  CS2R R90, SRZ ;  /* 0x00000000005a7805 */ /* 0x000fe4000001ff00 */
[----:B------:R-:W-:Y:S01]  /*7280*/  CS2R R92, SRZ ;  /* 0x00000000005c7805 */ /* 0x000fe2000001ff00 */
[----:B------:R-:W-:Y:S01]  /*7290*/  IMAD.MOV.U32 R95, RZ, RZ, RZ ;  /* 0x000000ffff5f7224 */ /* 0x000fe200078e00ff */
[----:B-----5:R-:W-:Y:S01]  /*72a0*/  CS2R R96, SRZ ;  /* 0x0000000000607805 */ /* 0x020fe2000001ff00 */
[----:B------:R-:W-:Y:S06]  /*72b0*/  BRA `(.L_x_27768) ;  /* 0x0000001800f07947 */ /* 0x000fec0003800000 */
.L_x_27767:
[----:B-1----:R-:W1:Y:S01]  /*72c0*/  I2F.RP R7, R2 ;  /* 0x0000000200077306 */ /* 0x002e620000209400 */
[----:B------:R-:W-:Y:S01]  /*72d0*/  IADD3 R77, P0, R158, R155, RZ ;  /* 0x0000009b9e4d7210 */ /* 0x000fe20007f1e0ff */
[----:B------:R-:W-:Y:S01]  /*72e0*/  ULDC.64 UR4, c[0x0][0x248] ;  /* 0x0000920000047ab9 */ /* 0x000fe20000000a00 */
[----:B----4-:R-:W4:Y:S01]  /*72f0*/  S2R R10, SR_CTAID.Z ;  /* 0x00000000000a7919 */ /* 0x010f220000002700 */
[----:B------:R-:W2:Y:S01]  /*7300*/  LDC R98, c[0x0][0x26c] ;  /* 0x00009b00ff627b82 */ /* 0x000ea20000000800 */
[----:B0-----:R-:W-:Y:S01]  /*7310*/  LEA.HI.X.SX32 R6, R155, R78, 0x1, P0 ;  /* 0x0000004e9b067211 */ /* 0x001fe200000f0eff */
[----:B------:R-:W-:Y:S01]  /*7320*/  ULDC UR9, c[0x0][0x270] ;  /* 0x00009c0000097ab9 */ /* 0x000fe20000000800 */
[C---:B------:R-:W-:Y:S01]  /*7330*/  LEA R78, P0, R77.reuse, UR4, 0x2 ;  /* 0x000000044d4e7c11 */ /* 0x040fe2000f8010ff */
[----:B------:R-:W-:Y:S01]  /*7340*/  UMOV UR4, 0x400 ;  /* 0x0000040000047882 */ /* 0x000fe20000000000 */
[----:B------:R-:W-:Y:S01]  /*7350*/  ULDC UR8, c[0x0][0x28c] ;  /* 0x0000a30000087ab9 */ /* 0x000fe20000000800 */
[----:B------:R-:W-:Y:S01]  /*7360*/  UIADD3 UR4, UR4, 0x220, URZ ;  /* 0x0000022004047890 */ /* 0x000fe2000fffe03f */
[----:B------:R-:W-:Y:S01]  /*7370*/  LEA.HI.X R77, R77, UR5, R6, 0x2, P0 ;  /* 0x000000054d4d7c11 */ /* 0x000fe200080f1406 */
[----:B------:R-:W0:Y:S01]  /*7380*/  S2UR UR5, SR_CgaCtaId ;  /* 0x00000000000579c3 */ /* 0x000e220000008800 */
[----:B------:R-:W-:Y:S01]  /*7390*/  IMAD R6, R0, UR9, RZ ;  /* 0x0000000900067c24 */ /* 0x000fe2000f8e02ff */
[----:B------:R-:W-:Y:S01]  /*73a0*/  LOP3.LUT R94, RZ, R94, RZ, 0x33, !PT ;  /* 0x0000005eff5e7212 */ /* 0x000fe200078e33ff */
[----:B-1----:R-:W1:Y:S01]  /*73b0*/  MUFU.RCP R7, R7 ;  /* 0x0000000700077308 */ /* 0x002e620000001000 */
[----:B------:R-:W-:-:S02]  /*73c0*/  CS2R R82, SRZ ;  /* 0x0000000000527805 */ /* 0x000fc4000001ff00 */
[----:B------:R-:W-:Y:S02]  /*73d0*/  CS2R R84, SRZ ;  /* 0x0000000000547805 */ /* 0x000fe4000001ff00 */
[----:B------:R-:W-:Y:S02]  /*73e0*/  CS2R R86, SRZ ;  /* 0x0000000000567805 */ /* 0x000fe4000001ff00 */
[----:B------:R-:W-:Y:S02]  /*73f0*/  CS2R R88, SRZ ;  /* 0x0000000000587805 */ /* 0x000fe4000001ff00 */
[----:B------:R-:W-:Y:S02]  /*7400*/  CS2R R90, SRZ ;  /* 0x00000000005a7805 */ /* 0x000fe4000001ff00 */
[----:B------:R-:W-:Y:S01]  /*7410*/  CS2R R92, SRZ ;  /* 0x00000000005c7805 */ /* 0x000fe2000001ff00 */
[----:B------:R-:W-:Y:S01]  /*7420*/  IMAD.MOV.U32 R95, RZ, RZ, RZ ;  /* 0x000000ffff5f7224 */ /* 0x000fe200078e00ff */
[----:B-----5:R-:W-:Y:S01]  /*7430*/  CS2R R96, SRZ ;  /* 0x0000000000607805 */ /* 0x020fe2000001ff00 */
[----:B------:R-:W-:Y:S01]  /*7440*/  VIADD R3, R3, -UR8 ;  /* 0x8000000803037c36 */ /* 0x000fe20008000000 */
[----:B--2---:R-:W-:Y:S01]  /*7450*/  SHF.R.S32.HI R98, RZ, 0x1f, R98 ;  /* 0x0000001fff627819 */ /* 0x004fe20000011462 */
[----:B-1----:R-:W-:Y:S01]  /*7460*/  VIADD R80, R7, 0xffffffe ;  /* 0x0ffffffe07507836 */ /* 0x002fe20000000000 */
[----:B------:R-:W-:Y:S01]  /*7470*/  SHF.R.S32.HI R7, RZ, 0x1f, R76 ;  /* 0x0000001fff077819 */ /* 0x000fe2000001144c */
[----:B----4-:R-:W-:-:S02]  /*7480*/  IMAD R100, R10, 0x20, R5 ;  /* 0x000000200a647824 */ /* 0x010fc400078e0205 */
[----:B------:R1:W2:Y:S01]  /*7490*/  F2I.FTZ.U32.TRUNC.NTZ R81, R80 ;  /* 0x0000005000517305 */ /* 0x0002a2000021f000 */
[----:B------:R-:W-:Y:S01]  /*74a0*/  LEA.HI R7, R7, R76, RZ, 0x2 ;  /* 0x0000004c07077211 */ /* 0x000fe200078f10ff */
[----:B0-----:R-:W-:Y:S01]  /*74b0*/  ULEA UR4, UR5, UR4, 0x18 ;  /* 0x0000000405047291 */ /* 0x001fe2000f8ec03f */
[----:B------:R-:W-:Y:S02]  /*74c0*/  IMAD.SHL.U32 R100, R100, 0x10, RZ ;  /* 0x0000001064647824 */ /* 0x000fe400078e00ff */
[----:B-1----:R-:W-:Y:S02]  /*74d0*/  IMAD.MOV.U32 R80, RZ, RZ, RZ ;  /* 0x000000ffff507224 */ /* 0x002fe400078e00ff */
[----:B--2---:R-:W-:-:S04]  /*74e0*/  IMAD.MOV R9, RZ, RZ, -R81 ;  /* 0x000000ffff097224 */ /* 0x004fc800078e0a51 */
[----:B------:R-:W-:-:S04]  /*74f0*/  IMAD R9, R9, R2, RZ ;  /* 0x0000000209097224 */ /* 0x000fc800078e02ff */
[----:B------:R-:W-:Y:S01]  /*7500*/  IMAD.HI.U32 R80, R81, R9, R80 ;  /* 0x0000000951507227 */ /* 0x000fe200078e0050 */
[----:B------:R-:W-:-:S03]  /*7510*/  LOP3.LUT R9, R7, 0xfffffffc, RZ, 0xc0, !PT ;  /* 0xfffffffc07097812 */ /* 0x000fc600078ec0ff */
[----:B------:R-:W-:Y:S02]  /*7520*/  IMAD.SHL.U32 R7, R7, 0x4, RZ ;  /* 0x0000000407077824 */ /* 0x000fe400078e00ff */
[----:B------:R-:W-:Y:S02]  /*7530*/  IMAD.IADD R8, R76, 0x1, -R9 ;  /* 0x000000014c087824 */ /* 0x000fe400078e0a09 */
[----:B------:R-:W-:Y:S01]  /*7540*/  IMAD.MOV.U32 R81, RZ, RZ, RZ ;  /* 0x000000ffff517224 */ /* 0x000fe200078e00ff */
[----:B------:R-:W-:-:S05]  /*7550*/  LOP3.LUT R7, R7, 0xfffffff0, RZ, 0xc0, !PT ;  /* 0xfffffff007077812 */ /* 0x000fca00078ec0ff */
[----:B------:R-:W-:Y:S01]  /*7560*/  IMAD R99, R8, 0x4, R7 ;  /* 0x0000000408637824 */ /* 0x000fe200078e0207 */
[----:B------:R-:W-:Y:S01]  /*7570*/  SHF.R.S32.HI R7, RZ, 0x1f, R6 ;  /* 0x0000001fff077819 */ /* 0x000fe20000011406 */
[----:B------:R-:W-:Y:S02]  /*7580*/  IMAD R8, R5, 0x4, R8 ;  /* 0x0000000405087824 */ /* 0x000fe400078e0208 */
[C---:B------:R-:W-:Y:S02]  /*7590*/  VIADD R103, R99.reuse, 0x100 ;  /* 0x0000010063677836 */ /* 0x040fe40000000000 */
        /* <DEDUP_REMOVED lines=14> */
[----:B------:R-:W-:Y:S02]  /*7680*/  VIADD R129, R99, 0x780 ;  /* 0x0000078063817836 */ /* 0x000fe40000000000 */
[----:B------:R-:W-:-:S07]  /*7690*/  IMAD.SHL.U32 R0, R0, 0x4, RZ ;  /* 0x0000000400007824 */ /* 0x000fce00078e00ff */
.L_x_27771:
        /* <DEDUP_REMOVED lines=93> */
[----:B---3--:R-:W-:Y:S02]  /*7c70*/  LEA R40, P2, R41, UR6, 0x2 ;  /* 0x0000000629287c11 */ /* 0x008fe4000f8410ff */
        /* <DEDUP_REMOVED lines=25> */
[----:B------:R-:W3:Y:S02]  /*7e10*/  LDG.E.128.CONSTANT R56, desc[UR10][R56.64] ;  /* 0x0000000a38387981 */ /* 0x000ee4000c1e9d00 */
[----:B------:R-:W-:-:S02]  /*7e20*/  LEA.HI.X R61, R61, UR7, R62, 0x2, P2 ;  /* 0x000000073d3d7c11 */ /* 0x000fc400090f143e */
        /* <DEDUP_REMOVED lines=11> */
[----:B------:R-:W-:-:S13]  /*7ee0*/  ISETP.NE.AND P1, PT, R72, -0x2, PT ;  /* 0xfffffffe4800780c */ /* 0x000fda0003f25270 */
[C---:B------:R-:W-:Y:S02]  /*7ef0*/  @!P1 VIADD R74, R0.reuse, 0x1 ;  /* 0x00000001004a9836 */ /* 0x040fe40000000000 */
[----:B------:R-:W-:-:S03]  /*7f00*/  @!P1 VIADD R72, R0, 0x3 ;  /* 0x0000000300489836 */ /* 0x000fc60000000000 */
[-C--:B------:R-:W-:Y:S02]  /*7f10*/  @!P1 ISETP.GE.AND P2, PT, R74, R161.reuse, PT ;  /* 0x000000a14a00920c */ /* 0x080fe40003f46270 */
[-C--:B------:R-:W-:Y:S02]  /*7f20*/  @!P1 ISETP.GE.AND P5, PT, R72, R161.reuse, PT ;  /* 0x000000a14800920c */ /* 0x080fe40003fa6270 */
[-C--:B------:R-:W-:Y:S01]  /*7f30*/  @!P1 ISETP.GE.AND P3, PT, R74, R161.reuse, PT ;  /* 0x000000a14a00920c */ /* 0x080fe20003f66270 */
[C---:B------:R-:W-:Y:S01]  /*7f40*/  @!P1 VIADD R102, R0.reuse, 0x2 ;  /* 0x0000000200669836 */ /* 0x040fe20000000000 */
[----:B------:R-:W-:-:S04]  /*7f50*/  @!P1 ISETP.GE.AND P4, PT, R0, R161, PT ;  /* 0x000000a10000920c */ /* 0x000fc80003f86270 */
[-C--:B------:R-:W-:Y:S01]  /*7f60*/  @!P1 ISETP.GE.AND P6, PT, R102, R161.reuse, PT ;  /* 0x000000a16600920c */ /* 0x080fe20003fc6270 */
        /* <DEDUP_REMOVED lines=8> */
[----:B------:R-:W-:Y:S01]  /*7ff0*/  @!P1 ISETP.GE.AND P3, PT, R72, R161, PT ;  /* 0x000000a14800920c */ /* 0x000fe20003f66270 */
[----:B------:R-:W-:Y:S01]  /*8000*/  @!P1 VIADD R72, R0, 0x1 ;  /* 0x0000000100489836 */ /* 0x000fe20000000000 */
[----:B------:R-:W-:-:S04]  /*8010*/  @!P1 FSEL R15, R15, RZ, !P2 ;  /* 0x000000ff0f0f9208 */ /* 0x000fc80005000000 */
[----:B------:R-:W-:Y:S01]  /*8020*/  @!P1 ISETP.GE.AND P2, PT, R72, R161, PT ;  /* 0x000000a14800920c */ /* 0x000fe20003f46270 */
[----:B------:R-:W-:Y:S01]  /*8030*/  @!P1 VIADD R72, R0, 0x3 ;  /* 0x0000000300489836 */ /* 0x000fe20000000000 */
[----:B-----5:R-:W-:-:S04]  /*8040*/  @!P1 FSEL R17, R17, RZ, !P5 ;  /* 0x000000ff11119208 */ /* 0x020fc80006800000 */
[----:B------:R-:W-:Y:S01]  /*8050*/  @!P1 ISETP.GE.AND P5, PT, R72, R161, PT ;  /* 0x000000a14800920c */ /* 0x000fe20003fa6270 */
[----:B------:R-:W-:Y:S01]  /*8060*/  @!P1 VIADD R72, R0, 0x1 ;  /* 0x0000000100489836 */ /* 0x000fe20000000000 */
[----:B------:R-:W-:-:S04]  /*8070*/  @!P1 FSEL R19, R19, RZ, !P3 ;  /* 0x000000ff13139208 */ /* 0x000fc80005800000 */
        /* <DEDUP_REMOVED lines=18> */
[-C--:B------:R-:W-:Y:S02]  /*81a0*/  @!P1 ISETP.GE.AND P4, PT, R102, R161.reuse, PT ;  /* 0x000000a16600920c */ /* 0x080fe40003f86270 */
[----:B------:R-:W-:Y:S02]  /*81b0*/  @!P1 FSEL R31, R31, RZ, !P3 ;  /* 0x000000ff1f1f9208 */ /* 0x000fe40005800000 */
[----:B------:R-:W-:Y:S01]  /*81c0*/  @!P1 ISETP.GE.AND P3, PT, R72, R161, PT ;  /* 0x000000a14800920c */ /* 0x000fe20003f66270 */
[----:B------:R-:W-:Y:S01]  /*81d0*/  @!P1 VIADD R72, R0, 0x3 ;  /* 0x0000000300489836 */ /* 0x000fe20000000000 */
[----:B------:R-:W-:-:S02]  /*81e0*/  @!P1 FSEL R10, R10, RZ, !P6 ;  /* 0x000000ff0a0a9208 */ /* 0x000fc40007000000 */
[----:B------:R-:W-:Y:S02]  /*81f0*/  @!P1 FSEL R14, R14, RZ, !P4 ;  /* 0x000000ff0e0e9208 */ /* 0x000fe40006000000 */
[CC--:B------:R-:W-:Y:S02]  /*8200*/  @!P1 ISETP.GE.AND P6, PT, R0.reuse, R161.reuse, PT ;  /* 0x000000a10000920c */ /* 0x0c0fe40003fc6270 */
[-C--:B------:R-:W-:Y:S02]  /*8210*/  @!P1 ISETP.GE.AND P4, PT, R0, R161.reuse, PT ;  /* 0x000000a10000920c */ /* 0x080fe40003f86270 */
[----:B------:R-:W-:Y:S02]  /*8220*/  @!P1 FSEL R33, R33, RZ, !P2 ;  /* 0x000000ff21219208 */ /* 0x000fe40005000000 */
[----:B------:R-:W-:Y:S01]  /*8230*/  @!P1 ISETP.GE.AND P2, PT, R72, R161, PT ;  /* 0x000000a14800920c */ /* 0x000fe20003f46270 */
[----:B------:R-:W-:Y:S01]  /*8240*/  @!P1 VIADD R72, R0, 0x1 ;  /* 0x0000000100489836 */ /* 0x000fe20000000000 */
[----:B------:R-:W-:-:S02]  /*8250*/  @!P1 FSEL R12, R12, RZ, !P6 ;  /* 0x000000ff0c0c9208 */ /* 0x000fc40007000000 */
[----:B------:R-:W-:Y:S02]  /*8260*/  @!P1 FSEL R16, R16, RZ, !P4 ;  /* 0x000000ff10109208 */ /* 0x000fe40006000000 */
[CC--:B------:R-:W-:Y:S02]  /*8270*/  @!P1 ISETP.GE.AND P6, PT, R74.reuse, R161.reuse, PT ;  /* 0x000000a14a00920c */ /* 0x0c0fe40003fc6270 */
[----:B------:R-:W-:Y:S02]  /*8280*/  @!P1 ISETP.GE.AND P4, PT, R74, R161, PT ;  /* 0x000000a14a00920c */ /* 0x000fe40003f86270 */
[----:B------:R-:W-:Y:S02]  /*8290*/  @!P1 FSEL R35, R35, RZ, !P5 ;  /* 0x000000ff23239208 */ /* 0x000fe40006800000 */
[----:B------:R-:W-:Y:S02]  /*82a0*/  @!P1 FSEL R18, R18, RZ, !P6 ;  /* 0x000000ff12129208 */ /* 0x000fe40007000000 */
[----:B------:R-:W-:-:S02]  /*82b0*/  @!P1 FSEL R22, R22, RZ, !P4 ;  /* 0x000000ff16169208 */ /* 0x000fc40006000000 */
[-C--:B------:R-:W-:Y:S01]  /*82c0*/  @!P1 ISETP.GE.AND P5, PT, R72, R161.reuse, PT ;  /* 0x000000a14800920c */ /* 0x080fe20003fa6270 */
[C---:B------:R-:W-:Y:S01]  /*82d0*/  @!P1 VIADD R72, R0.reuse, 0x3 ;  /* 0x0000000300489836 */ /* 0x040fe20000000000 */
[CC--:B------:R-:W-:Y:S02]  /*82e0*/  @!P1 ISETP.GE.AND P6, PT, R0.reuse, R161.reuse, PT ;  /* 0x000000a10000920c */ /* 0x0c0fe40003fc6270 */
[----:B------:R-:W-:Y:S02]  /*82f0*/  @!P1 ISETP.GE.AND P4, PT, R0, R161, PT ;  /* 0x000000a10000920c */ /* 0x000fe40003f86270 */
[----:B------:R-:W-:Y:S02]  /*8300*/  @!P1 FSEL R20, R20, RZ, !P6 ;  /* 0x000000ff14149208 */ /* 0x000fe40007000000 */
[----:B------:R-:W-:Y:S02]  /*8310*/  @!P1 FSEL R24, R24, RZ, !P4 ;  /* 0x000000ff18189208 */ /* 0x000fe40006000000 */
[----:B------:R-:W-:-:S02]  /*8320*/  @!P1 FSEL R37, R37, RZ, !P3 ;  /* 0x000000ff25259208 */ /* 0x000fc40005800000 */
[CC--:B------:R-:W-:Y:S02]  /*8330*/  @!P1 ISETP.GE.AND P6, PT, R74.reuse, R161.reuse, PT ;  /* 0x000000a14a00920c */ /* 0x0c0fe40003fc6270 */
[-C--:B------:R-:W-:Y:S02]  /*8340*/  @!P1 ISETP.GE.AND P4, PT, R74, R161.reuse, PT ;  /* 0x000000a14a00920c */ /* 0x080fe40003f86270 */
[-C--:B------:R-:W-:Y:S01]  /*8350*/  @!P1 ISETP.GE.AND P3, PT, R72, R161.reuse, PT ;  /* 0x000000a14800920c */ /* 0x080fe20003f66270 */
[----:B------:R-:W-:Y:S01]  /*8360*/  @!P1 VIADD R72, R0, 0x1 ;  /* 0x0000000100489836 */ /* 0x000fe20000000000 */
[----:B------:R-:W-:Y:S02]  /*8370*/  @!P1 FSEL R26, R26, RZ, !P6 ;  /* 0x000000ff1a1a9208 */ /* 0x000fe40007000000 */
[----:B------:R-:W-:Y:S02]  /*8380*/  @!P1 FSEL R30, R30, RZ, !P4 ;  /* 0x000000ff1e1e9208 */ /* 0x000fe40006000000 */
[----:B------:R-:W-:-:S02]  /*8390*/  @!P1 ISETP.GE.AND P6, PT, R0, R161, PT ;  /* 0x000000a10000920c */ /* 0x000fc40003fc6270 */
[-C--:B------:R-:W-:Y:S02]  /*83a0*/  @!P1 ISETP.GE.AND P4, PT, R0, R161.reuse, PT ;  /* 0x000000a10000920c */ /* 0x080fe40003f86270 */
[----:B------:R-:W-:Y:S02]  /*83b0*/  @!P1 FSEL R39, R39, RZ, !P2 ;  /* 0x000000ff27279208 */ /* 0x000fe40005000000 */
[-C--:B------:R-:W-:Y:S01]  /*83c0*/  @!P1 ISETP.GE.AND P2, PT, R72, R161.reuse, PT ;  /* 0x000000a14800920c */ /* 0x080fe20003f46270 */
[----:B------:R-:W-:Y:S01]  /*83d0*/  @!P1 VIADD R72, R0, 0x3 ;  /* 0x0000000300489836 */ /* 0x000fe20000000000 */
[----:B------:R-:W-:Y:S02]  /*83e0*/  @!P1 FSEL R28, R28, RZ, !P6 ;  /* 0x000000ff1c1c9208 */ /* 0x000fe40007000000 */
[----:B------:R-:W-:Y:S02]  /*83f0*/  @!P1 FSEL R32, R32, RZ, !P4 ;  /* 0x000000ff20209208 */ /* 0x000fe40006000000 */
[----:B------:R-:W-:-:S02]  /*8400*/  @!P1 ISETP.GE.AND P6, PT, R74, R161, PT ;  /* 0x000000a14a00920c */ /* 0x000fc40003fc6270 */
[-C--:B------:R-:W-:Y:S02]  /*8410*/  @!P1 ISETP.GE.AND P4, PT, R74, R161.reuse, PT ;  /* 0x000000a14a00920c */ /* 0x080fe40003f86270 */
[----:B---3--:R-:W-:Y:S02]  /*8420*/  @!P1 FSEL R41, R41, RZ, !P5 ;  /* 0x000000ff29299208 */ /* 0x008fe40006800000 */
        /* <DEDUP_REMOVED lines=13> */
[----:B------:R-:W-:Y:S02]  /*8500*/  @!P1 FSEL R45, R45, RZ, !P2 ;  /* 0x000000ff2d2d9208 */ /* 0x000fe40005000000 */
[----:B------:R-:W-:Y:S02]  /*8510*/  @!P1 FSEL R42, R42, RZ, !P6 ;  /* 0x000000ff2a2a9208 */ /* 0x000fe40007000000 */
[-C--:B------:R-:W-:Y:S01]  /*8520*/  @!P1 ISETP.GE.AND P2, PT, R72, R161.reuse, PT ;  /* 0x000000a14800920c */ /* 0x080fe20003f46270 */
[----:B------:R-:W-:Y:S01]  /*8530*/  @!P1 VIADD R72, R0, 0x1 ;  /* 0x0000000100489836 */ /* 0x000fe20000000000 */
[----:B------:R-:W-:Y:S02]  /*8540*/  @!P1 FSEL R46, R46, RZ, !P4 ;  /* 0x000000ff2e2e9208 */ /* 0x000fe40006000000 */
[----:B------:R-:W-:-:S02]  /*8550*/  @!P1 ISETP.GE.AND P6, PT, R0, R161, PT ;  /* 0x000000a10000920c */ /* 0x000fc40003fc6270 */
[-C--:B------:R-:W-:Y:S02]  /*8560*/  @!P1 ISETP.GE.AND P4, PT, R0, R161.reuse, PT ;  /* 0x000000a10000920c */ /* 0x080fe40003f86270 */
[----:B------:R-:W-:Y:S02]  /*8570*/  @!P1 FSEL R44, R44, RZ, !P6 ;  /* 0x000000ff2c2c9208 */ /* 0x000fe40007000000 */
[----:B------:R-:W-:Y:S02]  /*8580*/  @!P1 FSEL R47, R47, RZ, !P5 ;  /* 0x000000ff2f2f9208 */ /* 0x000fe40006800000 */
[----:B------:R-:W-:Y:S02]  /*8590*/  @!P1 FSEL R48, R48, RZ, !P4 ;  /* 0x000000ff30309208 */ /* 0x000fe40006000000 */
[-C--:B------:R-:W-:Y:S02]  /*85a0*/  @!P1 ISETP.GE.AND P6, PT, R74, R161.reuse, PT ;  /* 0x000000a14a00920c */ /* 0x080fe40003fc6270 */
[-C--:B------:R-:W-:Y:S01]  /*85b0*/  @!P1 ISETP.GE.AND P5, PT, R72, R161.reuse, PT ;  /* 0x000000a14800920c */ /* 0x080fe20003fa6270 */
[----:B------:R-:W-:Y:S01]  /*85c0*/  @!P1 VIADD R72, R0, 0x3 ;  /* 0x0000000300489836 */ /* 0x000fe20000000000 */
[----:B------:R-:W-:Y:S01]  /*85d0*/  @!P1 ISETP.GE.AND P4, PT, R74, R161, PT ;  /* 0x000000a14a00920c */ /* 0x000fe20003f86270 */
[----:B------:R-:W-:Y:S01]  /*85e0*/  @!P1 VIADD R74, R0, 0x1 ;  /* 0x00000001004a9836 */ /* 0x000fe20000000000 */
[----:B------:R-:W-:-:S02]  /*85f0*/  @!P1 FSEL R49, R49, RZ, !P3 ;  /* 0x000000ff31319208 */ /* 0x000fc40005800000 */
[----:B------:R-:W-:Y:S02]  /*8600*/  @!P1 FSEL R50, R50, RZ, !P6 ;  /* 0x000000ff32329208 */ /* 0x000fe40007000000 */
[-C--:B------:R-:W-:Y:S02]  /*8610*/  @!P1 ISETP.GE.AND P3, PT, R72, R161.reuse, PT ;  /* 0x000000a14800920c */ /* 0x080fe40003f66270 */
[-C--:B------:R-:W-:Y:S02]  /*8620*/  @!P1 ISETP.GE.AND P6, PT, R74, R161.reuse, PT ;  /* 0x000000a14a00920c */ /* 0x080fe40003fc6270 */
[----:B------:R-:W0:Y:S01]  /*8630*/  LDS.128 R72, [R101] ;  /* 0x0000000065487984 */ /* 0x000e220000000c00 */
[----:B------:R-:W-:Y:S01]  /*8640*/  @!P1 FSEL R51, R51, RZ, !P2 ;  /* 0x000000ff33339208 */ /* 0x000fe20005000000 */
[----:B------:R-:W-:Y:S01]  /*8650*/  @!P1 VIADD R104, R0, 0x2 ;  /* 0x0000000200689836 */ /* 0x000fe20000000000 */
[----:B------:R-:W-:Y:S02]  /*8660*/  @!P1 FSEL R54, R54, RZ, !P4 ;  /* 0x000000ff36369208 */ /* 0x000fe40006000000 */
[----:B------:R-:W-:-:S02]  /*8670*/  @!P1 ISETP.GE.AND P2, PT, R0, R161, PT ;  /* 0x000000a10000920c */ /* 0x000fc40003f46270 */
[-C--:B------:R-:W-:Y:S02]  /*8680*/  @!P1 ISETP.GE.AND P4, PT, R0, R161.reuse, PT ;  /* 0x000000a10000920c */ /* 0x080fe40003f86270 */
[----:B------:R-:W-:Y:S02]  /*8690*/  @!P1 FSEL R52, R52, RZ, !P2 ;  /* 0x000000ff34349208 */ /* 0x000fe40005000000 */
[----:B------:R-:W-:Y:S02]  /*86a0*/  @!P1 FSEL R56, R56, RZ, !P4 ;  /* 0x000000ff38389208 */ /* 0x000fe40006000000 */
[CC--:B------:R-:W-:Y:S02]  /*86b0*/  @!P1 ISETP.GE.AND P2, PT, R104.reuse, R161.reuse, PT ;  /* 0x000000a16800920c */ /* 0x0c0fe40003f46270 */
[-C--:B------:R-:W-:Y:S01]  /*86c0*/  @!P1 ISETP.GE.AND P4, PT, R104, R161.reuse, PT ;  /* 0x000000a16800920c */ /* 0x080fe20003f86270 */
[C---:B------:R-:W-:Y:S01]  /*86d0*/  @!P1 VIADD R104, R0.reuse, 0x1 ;  /* 0x0000000100689836 */ /* 0x040fe20000000000 */
[----:B------:R-:W-:Y:S01]  /*86e0*/  @!P1 FSEL R57, R57, RZ, !P6 ;  /* 0x000000ff39399208 */ /* 0x000fe20007000000 */
[C---:B------:R-:W-:Y:S01]  /*86f0*/  @!P1 VIADD R102, R0.reuse, 0x3 ;  /* 0x0000000300669836 */ /* 0x040fe20000000000 */
[----:B------:R-:W-:-:S02]  /*8700*/  @!P1 ISETP.GE.AND P6, PT, R0, R161, PT ;  /* 0x000000a10000920c */ /* 0x000fc40003fc6270 */
[----:B------:R-:W-:Y:S02]  /*8710*/  @!P1 FSEL R53, R53, RZ, !P5 ;  /* 0x000000ff35359208 */ /* 0x000fe40006800000 */
[----:B------:R-:W-:Y:S02]  /*8720*/  @!P1 FSEL R60, R60, RZ, !P6 ;  /* 0x000000ff3c3c9208 */ /* 0x000fe40007000000 */
[-C--:B------:R-:W-:Y:S01]  /*8730*/  @!P1 ISETP.GE.AND P6, PT, R104, R161.reuse, PT ;  /* 0x000000a16800920c */ /* 0x080fe20003fc6270 */
[----:B------:R-:W-:Y:S01]  /*8740*/  @!P1 VIADD R104, R0, 0x2 ;  /* 0x0000000200689836 */ /* 0x000fe20000000000 */
[----:B------:R-:W-:Y:S01]  /*8750*/  @!P1 ISETP.GE.AND P5, PT, R102, R161, PT ;  /* 0x000000a16600920c */ /* 0x000fe20003fa6270 */
[----:B------:R-:W-:Y:S01]  /*8760*/  @!P1 VIADD R102, R0, 0x1 ;  /* 0x0000000100669836 */ /* 0x000fe20000000000 */
[----:B------:R-:W-:Y:S02]  /*8770*/  @!P1 FSEL R62, R62, RZ, !P4 ;  /* 0x000000ff3e3e9208 */ /* 0x000fe40006000000 */
[----:B------:R-:W-:-:S02]  /*8780*/  @!P1 FSEL R55, R55, RZ, !P3 ;  /* 0x000000ff37379208 */ /* 0x000fc40005800000 */
[-C--:B------:R-:W-:Y:S01]  /*8790*/  @!P1 ISETP.GE.AND P4, PT, R104, R161.reuse, PT ;  /* 0x000000a16800920c */ /* 0x080fe20003f86270 */
[----:B------:R-:W-:Y:S01]  /*87a0*/  @!P1 VIADD R104, R0, 0x1 ;  /* 0x0000000100689836 */ /* 0x000fe20000000000 */
[-C--:B------:R-:W-:Y:S01]  /*87b0*/  @!P1 ISETP.GE.AND P3, PT, R102, R161.reuse, PT ;  /* 0x000000a16600920c */ /* 0x080fe20003f66270 */
[C---:B------:R-:W-:Y:S01]  /*87c0*/  @!P1 VIADD R102, R0.reuse, 0x3 ;  /* 0x0000000300669836 */ /* 0x040fe20000000000 */
[----:B------:R-:W-:Y:S02]  /*87d0*/  @!P1 FSEL R65, R65, RZ, !P6 ;  /* 0x000000ff41419208 */ /* 0x000fe40007000000 */
[----:B------:R-:W-:Y:S02]  /*87e0*/  @!P1 FSEL R61, R61, RZ, !P3 ;  /* 0x000000ff3d3d9208 */ /* 0x000fe40005800000 */
[-C--:B------:R-:W-:Y:S02]  /*87f0*/  @!P1 ISETP.GE.AND P3, PT, R0, R161.reuse, PT ;  /* 0x000000a10000920c */ /* 0x080fe40003f66270 */
[----:B------:R-:W-:-:S02]  /*8800*/  @!P1 ISETP.GE.AND P6, PT, R104, R161, PT ;  /* 0x000000a16800920c */ /* 0x000fc40003fc6270 */
[----:B------:R-:W-:Y:S02]  /*8810*/  @!P1 FSEL R58, R58, RZ, !P2 ;  /* 0x000000ff3a3a9208 */ /* 0x000fe40005000000 */
[----:B------:R-:W-:Y:S02]  /*8820*/  @!P1 FSEL R64, R64, RZ, !P3 ;  /* 0x000000ff40409208 */ /* 0x000fe40005800000 */
[----:B------:R-:W-:Y:S02]  /*8830*/  @!P1 FSEL R69, R69, RZ, !P6 ;  /* 0x000000ff45459208 */ /* 0x000fe40007000000 */
[CC--:B------:R-:W-:Y:S02]  /*8840*/  @!P1 ISETP.GE.AND P2, PT, R102.reuse, R161.reuse, PT ;  /* 0x000000a16600920c */ /* 0x0c0fe40003f46270 */
[----:B------:R-:W-:Y:S02]  /*8850*/  @!P1 ISETP.GE.AND P3, PT, R102, R161, PT ;  /* 0x000000a16600920c */ /* 0x000fe40003f66270 */
[----:B------:R-:W-:-:S02]  /*8860*/  @!P1 FSEL R66, R66, RZ, !P4 ;  /* 0x000000ff42429208 */ /* 0x000fc40006000000 */
[-C--:B------:R-:W-:Y:S01]  /*8870*/  @!P1 ISETP.GE.AND P6, PT, R102, R161.reuse, PT ;  /* 0x000000a16600920c */ /* 0x080fe20003fc6270 */
[C---:B------:R-:W-:Y:S01]  /*8880*/  @!P1 VIADD R102, R0.reuse, 0x2 ;  /* 0x0000000200669836 */ /* 0x040fe20000000000 */
[----:B------:R-:W-:Y:S01]  /*8890*/  @!P1 ISETP.GE.AND P4, PT, R0, R161, PT ;  /* 0x000000a10000920c */ /* 0x000fe20003f86270 */
[C---:B0-----:R-:W-:Y:S01]  /*88a0*/  FMUL.FTZ R13, R73.reuse, R13 ;  /* 0x0000000d490d7220 */ /* 0x041fe20000410000 */
[C---:B------:R-:W-:Y:S02]  /*88b0*/  FMUL.FTZ R9, R73.reuse, R9 ;  /* 0x0000000949097220 */ /* 0x040fe40000410000 */
        /* <DEDUP_REMOVED lines=85> */
.L_x_27770:
[----:B------:R-:W-:Y:S05]  /*8e10*/  BSYNC B1 ;  /* 0x0000000000017941 */ /* 0x000fea0003800000 */
.L_x_27769:
[----:B------:R-:W-:Y:S01]  /*8e20*/  IADD3 R78, P1, R78, 0x10, RZ ;  /* 0x000000104e4e7810 */ /* 0x000fe20007f3e0ff */
[----:B------:R-:W-:Y:S02]  /*8e30*/  VIADD R100, R100, 0x40 ;  /* 0x0000004064647836 */ /* 0x000fe40000000000 */
[----:B------:R-:W-:Y:S02]  /*8e40*/  VIADD R0, R0, 0x40 ;  /* 0x0000004000007836 */ /* 0x000fe40000000000 */
[----:B------:R-:W-:Y:S02]  /*8e50*/  VIADD R101, R101, 0x100 ;  /* 0x0000010065657836 */ /* 0x000fe40000000000 */
[----:B------:R-:W-:Y:S01]  /*8e60*/  IMAD.X R77, RZ, RZ, R77, P1 ;  /* 0x000000ffff4d7224 */ /* 0x000fe200008e064d */
[----:B------:R-:W-:Y:S06]  /*8e70*/  @!P0 BRA `(.L_x_27771) ;  /* 0xffffffe800088947 */ /* 0x000fec000383ffff */
.L_x_27768:
[----:B------:R-:W-:Y:S05]  /*8e80*/  BSYNC B0 ;  /* 0x0000000000007941 */ /* 0x000fea0003800000 */
.L_x_27766:
[----:B------:R-:W5:Y:S01]  /*8e90*/  SHFL.BFLY PT, R3, R96, 0x2, 0x1f ;  /* 0x0c401f0060037f89 */ /* 0x000f6200000e0000 */
[----:B------:R-:W2:Y:S01]  /*8ea0*/  S2UR UR5, SR_CgaCtaId ;  /* 0x00000000000579c3 */ /* 0x000ea20000008800 */
[C---:B------:R-:W-:Y:S01]  /*8eb0*/  VIADD R18, R79.reuse, 0x1f ;  /* 0x0000001f4f127836 */ /* 0x040fe20000000000 */
[----:B------:R-:W-:Y:S01]  /*8ec0*/  UMOV UR4, 0x400 ;  /* 0x0000040000047882 */ /* 0x000fe20000000000 */
[----:B------:R-:W3:Y:S01]  /*8ed0*/  SHFL.BFLY PT, R0, R97, 0x2, 0x1f ;  /* 0x0c401f0061007f89 */ /* 0x000ee200000e0000 */
[----:B------:R-:W-:Y:S01]  /*8ee0*/  UIADD3 UR4, UR4, 0x220, URZ ;  /* 0x0000022004047890 */ /* 0x000fe2000fffe03f */
[C---:B------:R-:W-:Y:S01]  /*8ef0*/  LOP3.LUT R20, R79.reuse, 0xffffffe0, RZ, 0xc0, !PT ;  /* 0xffffffe04f147812 */ /* 0x040fe200078ec0ff */
[----:B------:R-:W-:Y:S01]  /*8f00*/  BSSY B0, `(.L_x_27772) ;  /* 0x000005f000007945 */ /* 0x000fe20003800000 */
[----:B-1----:R-:W1:Y:S01]  /*8f10*/  SHFL.BFLY PT, R7, R92, 0x2, 0x1f ;  /* 0x0c401f005c077f89 */ /* 0x002e6200000e0000 */
[----:B------:R-:W-:Y:S02]  /*8f20*/  ISETP.GT.U32.AND P3, PT, R18, 0x3e, PT ;  /* 0x0000003e1200780c */ /* 0x000fe40003f64070 */
[----:B------:R-:W-:Y:S01]  /*8f30*/  LOP3.LUT R18, R79, 0xffffffc0, RZ, 0xc0, !PT ;  /* 0xffffffc04f127812 */ /* 0x000fe200078ec0ff */
[----:B------:R-:W1:Y:S04]  /*8f40*/  SHFL.BFLY PT, R2, R95, 0x2, 0x1f ;  /* 0x0c401f005f027f89 */ /* 0x000e6800000e0000 */
[----:B------:R-:W1:Y:S04]  /*8f50*/  SHFL.BFLY PT, R4, R93, 0x2, 0x1f ;  /* 0x0c401f005d047f89 */ /* 0x000e6800000e0000 */
[----:B0---4-:R-:W0:Y:S04]  /*8f60*/  SHFL.BFLY PT, R6, R91, 0x2, 0x1f ;  /* 0x0c401f005b067f89 */ /* 0x011e2800000e0000 */
[----:B------:R-:W4:Y:S01]  /*8f70*/  SHFL.BFLY PT, R9, R90, 0x2, 0x1f ;  /* 0x0c401f005a097f89 */ /* 0x000f2200000e0000 */
[----:B-----5:R-:W-:Y:S01]  /*8f80*/  FADD.FTZ R96, R3, R96 ;  /* 0x0000006003607221 */ /* 0x020fe20000010000 */
[----:B------:R-:W-:Y:S01]  /*8f90*/  SHF.R.S32.HI R3, RZ, 0x1f, R76 ;  /* 0x0000001fff037819 */ /* 0x000fe2000001144c */
[----:B--2---:R-:W-:Y:S01]  /*8fa0*/  ULEA UR4, UR5, UR4, 0x18 ;  /* 0x0000000405047291 */ /* 0x004fe2000f8ec03f */
[----:B------:R-:W2:Y:S01]  /*8fb0*/  SHFL.BFLY PT, R8, R89, 0x2, 0x1f ;  /* 0x0c401f0059087f89 */ /* 0x000ea200000e0000 */
[----:B---3--:R-:W-:-:S03]  /*8fc0*/  FADD.FTZ R0, R0, R97 ;  /* 0x0000006100007221 */ /* 0x008fc60000010000 */
[----:B------:R-:W3:Y:S01]  /*8fd0*/  SHFL.BFLY PT, R11, R88, 0x2, 0x1f ;  /* 0x0c401f00580b7f89 */ /* 0x000ee200000e0000 */
[----:B-1----:R-:W-:Y:S01]  /*8fe0*/  FADD.FTZ R92, R7, R92 ;  /* 0x0000005c075c7221 */ /* 0x002fe20000010000 */
[----:B------:R-:W-:Y:S02]  /*8ff0*/  LOP3.LUT R7, R76, 0x3, RZ, 0xc0, !PT ;  /* 0x000000034c077812 */ /* 0x000fe400078ec0ff */
[----:B------:R-:W1:Y:S01]  /*9000*/  SHFL.BFLY PT, R10, R87, 0x2, 0x1f ;  /* 0x0c401f00570a7f89 */ /* 0x000e6200000e0000 */
[----:B------:R-:W-:Y:S01]  /*9010*/  LEA.HI R76, R3, R76, RZ, 0x2 ;  /* 0x0000004c034c7211 */ /* 0x000fe200078f10ff */
[----:B------:R-:W-:Y:S01]  /*9020*/  FADD.FTZ R2, R2, R95 ;  /* 0x0000005f02027221 */ /* 0x000fe20000010000 */
[----:B------:R-:W-:Y:S01]  /*9030*/  ISETP.NE.AND P2, PT, R7, RZ, PT ;  /* 0x000000ff0700720c */ /* 0x000fe20003f45270 */
[----:B------:R-:W5:Y:S01]  /*9040*/  SHFL.BFLY PT, R13, R86, 0x2, 0x1f ;  /* 0x0c401f00560d7f89 */ /* 0x000f6200000e0000 */
[----:B------:R-:W-:Y:S02]  /*9050*/  FADD.FTZ R4, R4, R93 ;  /* 0x0000005d04047221 */ /* 0x000fe40000010000 */
[----:B------:R-:W-:Y:S01]  /*9060*/  ISETP.NE.OR P5, PT, R18, 0x40, P2 ;  /* 0x000000401200780c */ /* 0x000fe200017a5670 */
[----:B------:R-:W5:Y:S01]  /*9070*/  SHFL.BFLY PT, R12, R85, 0x2, 0x1f ;  /* 0x0c401f00550c7f89 */ /* 0x000f6200000e0000 */
[----:B0-----:R-:W-:Y:S01]  /*9080*/  FADD.FTZ R6, R6, R91 ;  /* 0x0000005b06067221 */ /* 0x001fe20000010000 */
[----:B------:R-:W-:-:S02]  /*9090*/  ISETP.NE.OR P4, PT, R20, 0x20, P2 ;  /* 0x000000201400780c */ /* 0x000fc40001785670 */
[----:B------:R-:W0:Y:S01]  /*90a0*/  SHFL.BFLY PT, R15, R84, 0x2, 0x1f ;  /* 0x0c401f00540f7f89 */ /* 0x000e2200000e0000 */
[----:B----4-:R-:W-:Y:S01]  /*90b0*/  FADD.FTZ R90, R9, R90 ;  /* 0x0000005a095a7221 */ /* 0x010fe20000010000 */
[C---:B------:R-:W-:Y:S02]  /*90c0*/  ISETP.GT.OR P0, PT, R79.reuse, 0x3f, P2 ;  /* 0x0000003f4f00780c */ /* 0x040fe40001704670 */
[----:B------:R-:W4:Y:S01]  /*90d0*/  SHFL.BFLY PT, R14, R83, 0x2, 0x1f ;  /* 0x0c401f00530e7f89 */ /* 0x000f2200000e0000 */
[----:B--2---:R-:W-:Y:S01]  /*90e0*/  FADD.FTZ R8, R8, R89 ;  /* 0x0000005908087221 */ /* 0x004fe20000010000 */
[----:B------:R-:W-:Y:S02]  /*90f0*/  ISETP.GT.OR P1, PT, R79, 0x1f, P2 ;  /* 0x0000001f4f00780c */ /* 0x000fe40001724670 */
[----:B------:R-:W2:Y:S01]  /*9100*/  SHFL.BFLY PT, R17, R82, 0x2, 0x1f ;  /* 0x0c401f0052117f89 */ /* 0x000ea200000e0000 */
[----:B---3--:R-:W-:-:S03]  /*9110*/  FADD.FTZ R88, R11, R88 ;  /* 0x000000580b587221 */ /* 0x008fc60000010000 */
[----:B------:R-:W3:Y:S01]  /*9120*/  SHFL.BFLY PT, R16, R81, 0x2, 0x1f ;  /* 0x0c401f0051107f89 */ /* 0x000ee200000e0000 */
[----:B-1----:R-:W-:-:S03]  /*9130*/  FADD.FTZ R10, R10, R87 ;  /* 0x000000570a0a7221 */ /* 0x002fc60000010000 */
[----:B------:R-:W1:Y:S01]  /*9140*/  SHFL.BFLY PT, R3, R0, 0x1, 0x1f ;  /* 0x0c201f0000037f89 */ /* 0x000e6200000e0000 */
[----:B-----5:R-:W-:Y:S01]  /*9150*/  FADD.FTZ R86, R13, R86 ;  /* 0x000000560d567221 */ /* 0x020fe20000010000 */
[----:B------:R-:W-:Y:S02]  /*9160*/  FADD.FTZ R12, R12, R85 ;  /* 0x000000550c0c7221 */ /* 0x000fe40000010000 */
[----:B------:R-:W5:Y:S01]  /*9170*/  SHFL.BFLY PT, R9, R2, 0x1, 0x1f ;  /* 0x0c201f0002097f89 */ /* 0x000f6200000e0000 */
[----:B0-----:R-:W-:-:S03]  /*9180*/  FADD.FTZ R84, R15, R84 ;  /* 0x000000540f547221 */ /* 0x001fc60000010000 */
[----:B------:R-:W0:Y:S01]  /*9190*/  SHFL.BFLY PT, R7, R96, 0x1, 0x1f ;  /* 0x0c201f0060077f89 */ /* 0x000e2200000e0000 */
[----:B----4-:R-:W-:-:S03]  /*91a0*/  FADD.FTZ R14, R14, R83 ;  /* 0x000000530e0e7221 */ /* 0x010fc60000010000 */
[----:B------:R-:W4:Y:S01]  /*91b0*/  SHFL.BFLY PT, R11, R4, 0x1, 0x1f ;  /* 0x0c201f00040b7f89 */ /* 0x000f2200000e0000 */
[----:B--2---:R-:W-:-:S03]  /*91c0*/  FADD.FTZ R82, R17, R82 ;  /* 0x0000005211527221 */ /* 0x004fc60000010000 */
[----:B------:R-:W2:Y:S01]  /*91d0*/  SHFL.BFLY PT, R13, R92, 0x1, 0x1f ;  /* 0x0c201f005c0d7f89 */ /* 0x000ea200000e0000 */
[----:B---3--:R-:W-:-:S03]  /*91e0*/  FADD.FTZ R16, R16, R81 ;  /* 0x0000005110107221 */ /* 0x008fc60000010000 */
[----:B------:R-:W3:Y:S01]  /*91f0*/  SHFL.BFLY PT, R15, R6, 0x1, 0x1f ;  /* 0x0c201f00060f7f89 */ /* 0x000ee200000e0000 */
[----:B-1----:R-:W-:-:S03]  /*9200*/  FADD.FTZ R35, R0, R3 ;  /* 0x0000000300237221 */ /* 0x002fc60000010000 */
[----:B------:R-:W1:Y:S01]  /*9210*/  SHFL.BFLY PT, R17, R90, 0x1, 0x1f ;  /* 0x0c201f005a117f89 */ /* 0x000e6200000e0000 */
[----:B------:R-:W-:-:S03]  /*9220*/  SHF.R.S32.HI R0, RZ, 0x2, R76 ;  /* 0x00000002ff007819 */ /* 0x000fc6000001144c */
[----:B------:R-:W1:Y:S01]  /*9230*/  SHFL.BFLY PT, R19, R8, 0x1, 0x1f ;  /* 0x0c201f0008137f89 */ /* 0x000e6200000e0000 */
[----:B-----5:R-:W-:Y:S01]  /*9240*/  FADD.FTZ R39, R2, R9 ;  /* 0x0000000902277221 */ /* 0x020fe20000010000 */
[----:B------:R-:W-:Y:S02]  /*9250*/  IMAD R5, R5, 0x80, R0 ;  /* 0x0000008005057824 */ /* 0x000fe400078e0200 */
[----:B------:R-:W5:Y:S01]  /*9260*/  SHFL.BFLY PT, R21, R88, 0x1, 0x1f ;  /* 0x0c201f0058157f89 */ /* 0x000f6200000e0000 */
[----:B0-----:R-:W-:Y:S02]  /*9270*/  FADD.FTZ R37, R96, R7 ;  /* 0x0000000760257221 */ /* 0x001fe40000010000 */
[----:B------:R-:W-:Y:S01]  /*9280*/  LEA R2, R5, UR4, 0x2 ;  /* 0x0000000405027c11 */ /* 0x000fe2000f8e10ff */
        /* <DEDUP_REMOVED lines=9> */
[----:B------:R-:W-:-:S03]  /*9320*/  FADD.FTZ R49, R8, R19 ;  /* 0x0000001308317221 */ /* 0x000fc60000010000 */
[----:B------:R-:W1:Y:S01]  /*9330*/  SHFL.BFLY PT, R33, R82, 0x1, 0x1f ;  /* 0x0c201f0052217f89 */ /* 0x000e6200000e0000 */
[----:B-----5:R-:W-:-:S03]  /*9340*/  FADD.FTZ R51, R88, R21 ;  /* 0x0000001558337221 */ /* 0x020fc60000010000 */
[----:B------:R-:W5:Y:S01]  /*9350*/  SHFL.BFLY PT, R65, R16, 0x1, 0x1f ;  /* 0x0c201f0010417f89 */ /* 0x000f6200000e0000 */
[----:B0-----:R-:W-:Y:S01]  /*9360*/  FADD.FTZ R53, R10, R23 ;  /* 0x000000170a357221 */ /* 0x001fe20000010000 */
[----:B------:R-:W-:Y:S01]  /*9370*/  BAR.SYNC.DEFER_BLOCKING 0x0 ;  /* 0x0000000000007b1d */ /* 0x000fe20000010000 */
[----:B----4-:R-:W-:Y:S01]  /*9380*/  FADD.FTZ R55, R86, R25 ;  /* 0x0000001956377221 */ /* 0x010fe20000010000 */
[----:B--2---:R-:W-:Y:S01]  /*9390*/  FADD.FTZ R57, R12, R27 ;  /* 0x0000001b0c397221 */ /* 0x004fe20000010000 */
[----:B---3--:R-:W-:Y:S01]  /*93a0*/  FADD.FTZ R59, R84, R29 ;  /* 0x0000001d543b7221 */ /* 0x008fe20000010000 */
[----:B-1----:R-:W-:Y:S01]  /*93b0*/  FADD.FTZ R61, R14, R31 ;  /* 0x0000001f0e3d7221 */ /* 0x002fe20000010000 */
[----:B------:R-:W-:Y:S01]  /*93c0*/  FADD.FTZ R63, R82, R33 ;  /* 0x00000021523f7221 */ /* 0x000fe20000010000 */
        /* <DEDUP_REMOVED lines=18> */
.L_x_27773:
[----:B------:R-:W-:Y:S05]  /*94f0*/  BSYNC B0 ;  /* 0x0000000000007941 */ /* 0x000fea0003800000 */
.L_x_27772:
        /* <DEDUP_REMOVED lines=35> */
.L_x_27775:
[----:B------:R-:W-:Y:S05]  /*9730*/  BSYNC B0 ;  /* 0x0000000000007941 */ /* 0x000fea0003800000 */
.L_x_27774:
        /* <DEDUP_REMOVED lines=19> */
.L_x_27777:
[----:B------:R-:W-:Y:S05]  /*9870*/  BSYNC B0 ;  /* 0x0000000000007941 */ /* 0x000fea0003800000 */
.L_x_27776:
        /* <DEDUP_REMOVED lines=36> */
.L_x_27779:
[----:B------:R-:W-:Y:S05]  /*9ac0*/  BSYNC B0 ;  /* 0x0000000000007941 */ /* 0x000fea0003800000 */
.L_x_27778:
        /* <DEDUP_REMOVED lines=35> */
[C---:B------:R-:W-:Y:S01]  /*9d00*/  VIADD R10, R0.reuse, 0x20 ;  /* 0x00000020000a7836 */ /* 0x040fe20000000000 */
[----:B01----:R-:W-:Y:S02]  /*9d10*/  LEA R2, P0, R13, UR8, 0x2 ;  /* 0x000000080d027c11 */ /* 0x003fe4000f8010ff */
        /* <DEDUP_REMOVED lines=15> */
[----:B------:R-:W-:-:S02]  /*9e10*/  LEA.HI.X.SX32 R20, R12, UR7, 0x1, P2 ;  /* 0x000000070c147c11 */ /* 0x000fc400090f0eff */
[----:B------:R-:W-:Y:S01]  /*9e20*/  LEA R10, P0, R21, UR8, 0x2 ;  /* 0x00000008150a7c11 */ /* 0x000fe2000f8010ff */
[----:B------:R-:W-:Y:S01]  /*9e30*/  STG.E desc[UR10][R8.64], R41 ;  /* 0x0000002908007986 */ /* 0x000fe2000c10190a */
[----:B------:R-:W-:Y:S02]  /*9e40*/  LEA R12, P1, R19, UR8, 0x2 ;  /* 0x00000008130c7c11 */ /* 0x000fe4000f8210ff */
[----:B------:R-:W-:Y:S02]  /*9e50*/  LEA R14, P2, R15, UR8, 0x2 ;  /* 0x000000080f0e7c11 */ /* 0x000fe4000f8410ff */
[----:B------:R-:W-:Y:S02]  /*9e60*/  LEA.HI.X.SX32 R18, R13, UR7, 0x1, P3 ;  /* 0x000000070d127c11 */ /* 0x000fe400098f0eff */
[----:B------:R-:W-:Y:S01]  /*9e70*/  LEA.HI.X R11, R21, UR9, R24, 0x2, P0 ;  /* 0x00000009150b7c11 */ /* 0x000fe200080f1418 */
[----:B------:R-:W-:Y:S01]  /*9e80*/  VIADD R21, R0, 0x58 ;  /* 0x0000005800157836 */ /* 0x000fe20000000000 */
[----:B------:R-:W-:-:S02]  /*9e90*/  LEA R16, P3, R17, UR8, 0x2 ;  /* 0x0000000811107c11 */ /* 0x000fc4000f8610ff */
        /* <DEDUP_REMOVED lines=26> */
[----:B------:R-:W-:Y:S01]  /*a040*/  LEA.HI.X R23, R23, UR9, R28, 0x2, P2 ;  /* 0x0000000917177c11 */ /* 0x000fe200090f141c */
[C---:B------:R-:W-:Y:S01]  /*a050*/  VIADD R28, R0.reuse, 0x70 ;  /* 0x00000070001c7836 */ /* 0x040fe20000000000 */
[----:B------:R-:W-:Y:S01]  /*a060*/  LEA.HI.X R19, R29, UR9, R32, 0x2, P0 ;  /* 0x000000091d137c11 */ /* 0x000fe200080f1420 */
[----:B------:R-:W-:Y:S01]  /*a070*/  VIADD R0, R0, 0x78 ;  /* 0x0000007800007836 */ /* 0x000fe20000000000 */
        /* <DEDUP_REMOVED lines=25> */
.L_x_27735:
        /* <DEDUP_REMOVED lines=8> */
.L_x_27781:
[----:B------:R-:W-:Y:S05]  /*a290*/  BSYNC B2 ;  /* 0x0000000000027941 */ /* 0x000fea0003800000 */
.L_x_27780:
[----:B------:R-:W-:Y:S01]  /*a2a0*/  IMAD.MOV.U32 R41, RZ, RZ, R42 ;  /* 0x000000ffff297224 */ /* 0x000fe200078e002a */
[----:B------:R-:W-:Y:S06]  /*a2b0*/  BRA `(.L_x_27782) ;  /* 0xffffff94003c7947 */ /* 0x000fec000383ffff */
.L_x_27740:
[----:B------:R-:W-:Y:S01]  /*a2c0*/  BSSY B2, `(.L_x_27783) ;  /* 0x0000007000027945 */ /* 0x000fe20003800000 */
[----:B------:R-:W-:Y:S02]  /*a2d0*/  IMAD.MOV.U32 R43, RZ, RZ, 0x1 ;  /* 0x00000001ff2b7424 */ /* 0x000fe400078e00ff */
[----:B------:R-:W-:Y:S02]  /*a2e0*/  IMAD.MOV.U32 R44, RZ, RZ, 0x1f ;  /* 0x0000001fff2c7424 */ /* 0x000fe400078e00ff */
[----:B------:R-:W-:-:S07]  /*a2f0*/  IMAD.MOV.U32 R41, RZ, RZ, -0x1 ;  /* 0xffffffffff297424 */ /* 0x000fce00078e00ff */
[----:B------:R-:W-:Y:S05]  /*a300*/  WARPSYNC.COLLECTIVE R41, `(.L_x_27784) ;  /* 0x0000000029087348 */ /* 0x000fea0003c00000 */
[----:B------:R0:W1:Y:S02]  /*a310*/  SHFL.BFLY P1, R42, R40, R43, R44 ;  /* 0x0c00002b282a7389 */ /* 0x000064000002002c */
[----:B01----:R-:W-:Y:S01]  /*a320*/  ENDCOLLECTIVE ;  /* 0x000000000000791b */ /* 0x003fe20003800000 */
.L_x_27784:
[----:B------:R-:W-:Y:S05]  /*a330*/  BSYNC B2 ;  /* 0x0000000000027941 */ /* 0x000fea0003800000 */
.L_x_27783:
[----:B------:R-:W-:Y:S01]  /*a340*/  IMAD.MOV.U32 R41, RZ, RZ, R42 ;  /* 0x000000ffff297224 */ /* 0x000fe200078e002a */
[----:B------:R-:W-:Y:S06]  /*a350*/  BRA `(.L_x_27785) ;  /* 0xffffffac00407947 */ /* 0x000fec000383ffff */
.L_x_27743:
        /* <DEDUP_REMOVED lines=8> */
.L_x_27787:
[----:B------:R-:W-:Y:S05]  /*a3e0*/  BSYNC B0 ;  /* 0x0000000000007941 */ /* 0x000fea0003800000 */
.L_x_27786:
        /* <DEDUP_REMOVED lines=9> */
.L_x_27788:
[----:B------:R-:W-:Y:S02]  /*a480*/  IMAD.MOV.U32 R43, RZ, RZ, 0x4 ;  /* 0x00000004ff2b7424 */ /* 0x000fe400078e00ff */
[----:B------:R-:W-:-:S05]  /*a490*/  IMAD.MOV.U32 R6, RZ, RZ, R42 ;  /* 0x000000ffff067224 */ /* 0x000fca00078e002a */
[----:B------:R-:W-:-:S05]  /*a4a0*/  FMNMX.FTZ R6, R7, R6, !PT ;  /* 0x0000000607067209 */ /* 0x000fca0007810000 */
[----:B------:R-:W-:-:S07]  /*a4b0*/  IMAD.MOV.U32 R40, RZ, RZ, R6 ;  /* 0x000000ffff287224 */ /* 0x000fce00078e0006 */
[----:B------:R-:W-:Y:S05]  /*a4c0*/  WARPSYNC.COLLECTIVE R41, `(.L_x_27789) ;  /* 0x0000000029087348 */ /* 0x000fea0003c00000 */
[----:B------:R0:W1:Y:S02]  /*a4d0*/  SHFL.BFLY P1, R42, R40, R43, R44 ;  /* 0x0c00002b282a7389 */ /* 0x000064000002002c */
[----:B01----:R-:W-:Y:S01]  /*a4e0*/  ENDCOLLECTIVE ;  /* 0x000000000000791b */ /* 0x003fe20003800000 */
.L_x_27789:
[----:B------:R-:W-:Y:S02]  /*a4f0*/  IMAD.MOV.U32 R43, RZ, RZ, 0x2 ;  /* 0x00000002ff2b7424 */ /* 0x000fe400078e00ff */
[----:B------:R-:W-:-:S05]  /*a500*/  IMAD.MOV.U32 R9, RZ, RZ, R42 ;  /* 0x000000ffff097224 */ /* 0x000fca00078e002a */
[----:B------:R-:W-:-:S05]  /*a510*/  FMNMX.FTZ R9, R6, R9, !PT ;  /* 0x0000000906097209 */ /* 0x000fca0007810000 */
[----:B------:R-:W-:-:S07]  /*a520*/  IMAD.MOV.U32 R40, RZ, RZ, R9 ;  /* 0x000000ffff287224 */ /* 0x000fce00078e0009 */
[----:B------:R-:W-:Y:S05]  /*a530*/  WARPSYNC.COLLECTIVE R41, `(.L_x_27790) ;  /* 0x0000000029087348 */ /* 0x000fea0003c00000 */
[----:B------:R0:W1:Y:S02]  /*a540*/  SHFL.BFLY P1, R42, R40, R43, R44 ;  /* 0x0c00002b282a7389 */ /* 0x000064000002002c */
[----:B01----:R-:W-:Y:S01]  /*a550*/  ENDCOLLECTIVE ;  /* 0x000000000000791b */ /* 0x003fe20003800000 */
.L_x_27790:
[----:B------:R-:W-:Y:S01]  /*a560*/  IMAD.MOV.U32 R8, RZ, RZ, R42 ;  /* 0x000000ffff087224 */ /* 0x000fe200078e002a */
[----:B------:R-:W-:Y:S06]  /*a570*/  BRA `(.L_x_27791) ;  /* 0xffffffac00a87947 */ /* 0x000fec000383ffff */
.L_x_27792:
        /* <DEDUP_REMOVED lines=16> */
.L_x_30048:


//--------------------- .text._ZN4vllm25paged_attention_v2_kernelIffLi120ELi16ELi128ELNS_18Fp8KVCacheDataTypeE0ELb1ELi512EEEvPfS2_PT_PKS3_PKT0_S9_ifPKiSB_iPKfiiiSD_SD_iiiii --------------------------
	.section	.text._ZN4vllm25paged_attention_v2_kernelIffLi120ELi16ELi128ELNS_18Fp8KVCacheDataTypeE0ELb1ELi512EEEvPfS2_PT_PKS3_PKT0_S9_ifPKiSB_iPKfiiiSD_SD_iiiii,"ax",@progbits
	.align	128
        .global         _ZN4vllm25paged_attention_v2_kernelIffLi120ELi16ELi128ELNS_18Fp8KVCacheDataTypeE0ELb1ELi512EEEvPfS2_PT_PKS3_PKT0_S9_ifPKiSB_iPKfiiiSD_SD_iiiii
        .type           _ZN4vllm25paged_attention_v2_kernelIffLi120ELi16ELi128ELNS_18Fp8KVCacheDataTypeE0ELb1ELi512EEEvPfS2_PT_PKS3_PKT0_S9_ifPKiSB_iPKfiiiSD_SD_iiiii,@function
        .size           _ZN4vllm25paged_attention_v2_kernelIffLi120ELi16ELi128ELNS_18Fp8KVCacheDataTypeE0ELb1ELi512EEEvPfS2_PT_PKS3_PKT0_S9_ifPKiSB_iPKfiiiSD_SD_iiiii,(.L_x_30049 - _ZN4vllm25paged_attention_v2_kernelIffLi120ELi16ELi128ELNS_18Fp8KVCacheDataTypeE0ELb1ELi512EEEvPfS2_PT_PKS3_PKT0_S9_ifPKiSB_iPKfiiiSD_SD_iiiii)
        .other          _ZN4vllm25paged_attention_v2_kernelIffLi120ELi16ELi128ELNS_18Fp8KVCacheDataTypeE0ELb1ELi512EEEvPfS2_PT_PKS3_PKT0_S9_ifPKiSB_iPKfiiiSD_SD_iiiii,@"STO_CUDA_ENTRY STV_DEFAULT"
_ZN4vllm25paged_attention_v2_kernelIffLi120ELi16ELi128ELNS_18Fp8KVCacheDataTypeE0ELb1ELi512EEEvPfS2_PT_PKS3_PKT0_S9_ifPKiSB_iPKfiiiSD_SD_iiiii:
.text._ZN4vllm25paged_attention_v2_kernelIffLi120ELi16ELi128ELNS_18Fp8KVCacheDataTypeE0ELb1ELi512EEEvPfS2_PT_PKS3_PKT0_S9_ifPKiSB_iPKfiiiSD_SD_iiiii:
        /* <DEDUP_REMOVED lines=62> */
[----:B-1----:R-:W-:-:S03]  /*03e0*/  SHF.R.S32.HI R2, RZ, 0x1f, R73 ;  /* 0x0000001fff027819 */ /* 0x002fc60000011449 */
[----:B------:R-:W-:Y:S01]  /*03f0*/  IMAD R0, R6, R7, R4 ;  /* 0x0000000706007224 */ /* 0x000fe200078e0204 */
[-C--:B------:R-:W-:Y:S02]  /*0400*/  LEA.HI R4, R73, R73.reuse, RZ, 0x1 ;  /* 0x0000004949047211 */ /* 0x080fe400078f08ff */
[----:B------:R-:W-:Y:S02]  /*0410*/  LEA.HI R2, R2, R73, RZ, 0x5 ;  /* 0x0000004902027211 */ /* 0x000fe400078f28ff */
[----:B------:R-:W-:Y:S02]  /*0420*/  ISETP.GT.U32.AND P1, PT, R5, R0, PT ;  /* 0x000000000500720c */ /* 0x000fe40003f24070 */
[----:B------:R-:W-:-:S05]  /*0430*/  LOP3.LUT R10, R4, 0xfffffffe, RZ, 0xc0, !PT ;  /* 0xfffffffe040a7812 */ /* 0x000fca00078ec0ff */
[----:B------:R-:W-:-:S06]  /*0440*/  IMAD.IADD R155, R73, 0x1, -R10 ;  /* 0x00000001499b7824 */ /* 0x000fcc00078e0a0a */
[----:B------:R-:W-:Y:S02]  /*0450*/  @!P1 IMAD.IADD R0, R0, 0x1, -R5 ;  /* 0x0000000100009824 */ /* 0x000fe400078e0a05 */
[----:B------:R-:W-:Y:S01]  /*0460*/  @!P1 VIADD R6, R6, 0x1 ;  /* 0x0000000106069836 */ /* 0x000fe20000000000 */
[----:B------:R-:W-:Y:S02]  /*0470*/  ISETP.NE.AND P1, PT, R8, RZ, PT ;  /* 0x000000ff0800720c */ /* 0x000fe40003f25270 */
[----:B------:R-:W-:Y:S01]  /*0480*/  ISETP.GE.U32.AND P0, PT, R0, R5, PT ;  /* 0x000000050000720c */ /* 0x000fe20003f06070 */
[----:B------:R-:W-:-:S05]  /*0490*/  VIADD R0, R157, 0xf ;  /* 0x0000000f9d007836 */ /* 0x000fca0000000000 */
[----:B------:R-:W-:-:S04]  /*04a0*/  SHF.R.S32.HI R3, RZ, 0x1f, R0 ;  /* 0x0000001fff037819 */ /* 0x000fc80000011400 */
[----:B------:R-:W-:-:S03]  /*04b0*/  LEA.HI R3, R3, R0, RZ, 0x4 ;  /* 0x0000000003037211 */ /* 0x000fc600078f20ff */
[----:B------:R-:W-:Y:S01]  /*04c0*/  @P0 VIADD R6, R6, 0x1 ;  /* 0x0000000106060836 */ /* 0x000fe20000000000 */
[----:B------:R-:W-:Y:S02]  /*04d0*/  SHF.R.S32.HI R3, RZ, 0x4, R3 ;  /* 0x00000004ff037819 */ /* 0x000fe40000011403 */
[----:B------:R-:W-:Y:S01]  /*04e0*/  ISETP.GT.AND P0, PT, R73, 0x3b, PT ;  /* 0x0000003b4900780c */ /* 0x000fe20003f04270 */
[----:B------:R-:W-:Y:S01]  /*04f0*/  @!P2 IMAD.MOV R6, RZ, RZ, -R6 ;  /* 0x000000ffff06a224 */ /* 0x000fe200078e0a06 */
[----:B------:R-:W-:Y:S02]  /*0500*/  VIMNMX R160, R3, R160, PT ;  /* 0x000000a003a07248 */ /* 0x000fe40003fe0100 */
[----:B------:R-:W-:Y:S02]  /*0510*/  @!P1 LOP3.LUT R6, RZ, R8, RZ, 0x33, !PT ;  /* 0x00000008ff069212 */ /* 0x000fe400078e33ff */
[----:B------:R-:W-:Y:S01]  /*0520*/  SHF.R.S32.HI R8, RZ, 0x1, R4 ;  /* 0x00000001ff087819 */ /* 0x000fe20000011404 */
[----:B------:R-:W-:-:S04]  /*0530*/  IMAD R3, R21, -0x20, R160 ;  /* 0xffffffe015037824 */ /* 0x000fc800078e02a0 */
[----:B------:R-:W-:-:S05]  /*0540*/  IMAD R0, R3, 0x10, R150 ;  /* 0x0000001003007824 */ /* 0x000fca00078e0296 */
[----:B------:R-:W-:Y:S02]  /*0550*/  VIMNMX R3, R157, R0, PT ;  /* 0x000000009d037248 */ /* 0x000fe40003fe0100 */
[----:B------:R-:W-:-:S03]  /*0560*/  SHF.R.S32.HI R0, RZ, 0x5, R2 ;  /* 0x00000005ff007819 */ /* 0x000fc60000011402 */
        /* <DEDUP_REMOVED lines=30> */
.L_x_27797:
        /* <DEDUP_REMOVED lines=11> */
.L_x_27796:
[----:B------:R-:W-:Y:S05]  /*0800*/  BSYNC B1 ;  /* 0x0000000000017941 */ /* 0x000fea0003800000 */
.L_x_27795:
        /* <DEDUP_REMOVED lines=15> */
.L_x_27798:
        /* <DEDUP_REMOVED lines=17> */
.L_x_27794:
[----:B------:R-:W-:Y:S05]  /*0a10*/  BSYNC B0 ;  /* 0x0000000000007941 */ /* 0x000fea0003800000 */
.L_x_27793:
[----:B------:R-:W0:Y:S01]  /*0a20*/  LDC R7, c[0x0][0x294] ;  /* 0x0000a500ff077b82 */ /* 0x000e220000000800 */
[----:B------:R-:W-:Y:S01]  /*0a30*/  VIADD R2, R157, 0xffffffff ;  /* 0xffffffff9d027836 */ /* 0x000fe20000000000 */
[----:B------:R-:W-:Y:S01]  /*0a40*/  ULDC UR4, c[0x0][0x288] ;  /* 0x0000a20000047ab9 */ /* 0x000fe20000000800 */
[----:B------:R-:W-:Y:S01]  /*0a50*/  IMAD.MOV.U32 R152, RZ, RZ, RZ ;  /* 0x000000ffff987224 */ /* 0x000fe200078e00ff */
        /* <DEDUP_REMOVED lines=19> */
[----:B------:R-:W0:Y:S02]  /*0b90*/  F2I.FTZ.U32.TRUNC.NTZ R153, R153 ;  /* 0x0000009900997305 */ /* 0x000e24000021f000 */
[----:B0-----:R-:W-:-:S04]  /*0ba0*/  IMAD R4, R153, R5, RZ ;  /* 0x0000000599047224 */ /* 0x001fc800078e02ff */
[----:B------:R-:W-:-:S04]  /*0bb0*/  IMAD.MOV R9, RZ, RZ, -R4 ;  /* 0x000000ffff097224 */ /* 0x000fc800078e0a04 */
[----:B------:R-:W-:Y:S02]  /*0bc0*/  IMAD.HI.U32 R152, R153, R9, R152 ;  /* 0x0000000999987227 */ /* 0x000fe400078e0098 */
[----:B------:R-:W0:Y:S02]  /*0bd0*/  LDC R9, c[0x0][0x298] ;  /* 0x0000a600ff097b82 */ /* 0x000e240000000800 */
[----:B------:R-:W-:Y:S02]  /*0be0*/  IMAD R153, R21, 0x20, R0 ;  /* 0x0000002015997824 */ /* 0x000fe400078e0200 */
        /* <DEDUP_REMOVED lines=17> */
[----:B------:R-:W-:Y:S01]  /*0d00*/  ISETP.GE.AND P0, PT, R153, R160, PT ;  /* 0x000000a09900720c */ /* 0x000fe20003f06270 */
[----:B------:R-:W-:Y:S01]  /*0d10*/  VIADD R3, R3, 0x1 ;  /* 0x0000000103037836 */ /* 0x000fe20000000000 */
[----:B------:R-:W-:Y:S01]  /*0d20*/  SHF.R.S32.HI R72, RZ, 0x1f, R156 ;  /* 0x0000001fff487819 */ /* 0x000fe2000001149c */
[----:B------:R-:W-:Y:S01]  /*0d30*/  @!P2 IMAD.MOV R4, RZ, RZ, -R4 ;  /* 0x000000ffff04a224 */ /* 0x000fe200078e0a04 */
[----:B------:R-:W-:-:S09]  /*0d40*/  @!P1 LOP3.LUT R4, RZ, R7, RZ, 0x33, !PT ;  /* 0x00000007ff049212 */ /* 0x000fd200078e33ff */
[----:B------:R-:W-:Y:S05]  /*0d50*/  @P0 BRA `(.L_x_27800) ;  /* 0x0000004000900947 */ /* 0x000fea0003800000 */
[----:B------:R-:W0:Y:S01]  /*0d60*/  S2R R10, SR_CgaCtaId ;  /* 0x00000000000a7919 */ /* 0x000e220000008800 */
[C---:B------:R-:W-:Y:S01]  /*0d70*/  VIADD R0, R155.reuse, 0x4 ;  /* 0x000000049b007836 */ /* 0x040fe20000000000 */
[----:B------:R-:W-:Y:S01]  /*0d80*/  MOV R7, 0x400 ;  /* 0x0000040000077802 */ /* 0x000fe20000000f00 */
[----:B------:R-:W-:Y:S01]  /*0d90*/  VIADD R9, R155, 0xa ;  /* 0x0000000a9b097836 */ /* 0x000fe20000000000 */
[----:B------:R-:W-:Y:S01]  /*0da0*/  SHF.R.S32.HI R5, RZ, 0x1f, R8 ;  /* 0x0000001fff057819 */ /* 0x000fe20000011408 */
[----:B------:R-:W-:Y:S01]  /*0db0*/  IMAD.SHL.U32 R149, R0, 0x2, RZ ;  /* 0x0000000200957824 */ /* 0x000fe200078e00ff */
[----:B------:R-:W-:Y:S01]  /*0dc0*/  ULDC UR4, c[0x0][0x270] ;  /* 0x00009c0000047ab9 */ /* 0x000fe20000000800 */
        /* <DEDUP_REMOVED lines=13> */
[----:B------:R-:W-:Y:S01]  /*0ea0*/  LEA.HI R11, R11, R146, RZ, 0x2 ;  /* 0x000000920b0b7211 */ /* 0x000fe200078f10ff */
[----:B------:R-:W-:Y:S01]  /*0eb0*/  VIADD R19, R155, 0x24 ;  /* 0x000000249b137836 */ /* 0x000fe20000000000 */
        /* <DEDUP_REMOVED lines=9> */
[C---:B------:R-:W-:Y:S01]  /*0f50*/  VIADD R11, R155.reuse, 0x18 ;  /* 0x000000189b0b7836 */ /* 0x040fe20000000000 */
[----:B0-----:R-:W-:Y:S01]  /*0f60*/  LEA R0, R10, R7, 0x18 ;  /* 0x000000070a007211 */ /* 0x001fe200078ec0ff */
        /* <DEDUP_REMOVED lines=20> */
[----:B------:R-:W-:Y:S01]  /*10b0*/  VIADD R21, R155, 0x2a ;  /* 0x0000002a9b157836 */ /* 0x000fe20000000000 */
        /* <DEDUP_REMOVED lines=89> */
[----:B------:R-:W-:Y:S01]  /*1650*/  IMAD R9, R6, UR4, RZ ;  /* 0x0000000406097c24 */ /* 0x000fe2000f8e02ff */
[----:B------:R-:W-:Y:S01]  /*1660*/  SHF.R.S32.HI R26, RZ, 0x1f, R111 ;  /* 0x0000001fff1a7819 */ /* 0x000fe2000001146f */
[----:B------:R-:W-:Y:S01]  /*1670*/  IMAD.IADD R109, R109, 0x1, -R28 ;  /* 0x000000016d6d7824 */ /* 0x000fe200078e0a1c */
[----:B------:R-:W-:Y:S01]  /*1680*/  LOP3.LUT R18, R18, 0xfffffffc, RZ, 0xc0, !PT ;  /* 0xfffffffc12127812 */ /* 0x000fe200078ec0ff */
[----:B------:R-:W-:Y:S01]  /*1690*/  VIADD R28, R155, 0x38 ;  /* 0x000000389b1c7836 */ /* 0x000fe20000000000 */
[----:B------:R-:W-:Y:S01]  /*16a0*/  SHF.R.S32.HI R30, RZ, 0x1f, R107 ;  /* 0x0000001fff1e7819 */ /* 0x000fe2000001146b */
[----:B------:R-:W0:Y:S01]  /*16b0*/  LDC R71, c[0x0][0x26c] ;  /* 0x00009b00ff477b82 */ /* 0x000e220000000800 */
        /* <DEDUP_REMOVED lines=9> */
[----:B------:R-:W-:Y:S01]  /*1750*/  IMAD.SHL.U32 R75, R29, 0x2, RZ ;  /* 0x000000021d4b7824 */ /* 0x000fe200078e00ff */
[----:B------:R-:W-:Y:S01]  /*1760*/  IADD3 R162, P0, R9, R162, RZ ;  /* 0x000000a209a27210 */ /* 0x000fe20007f1e0ff */
[----:B------:R-:W-:Y:S01]  /*1770*/  IMAD.IADD R111, R111, 0x1, -R26 ;  /* 0x000000016f6f7824 */ /* 0x000fe200078e0a1a */
[----:B------:R-:W-:Y:S01]  /*1780*/  SHF.R.S32.HI R22, RZ, 0x1f, R113 ;  /* 0x0000001fff167819 */ /* 0x000fe20000011471 */
[----:B------:R-:W-:Y:S01]  /*1790*/  IMAD.IADD R107, R107, 0x1, -R30 ;  /* 0x000000016b6b7824 */ /* 0x000fe200078e0a1e */
[----:B------:R-:W-:Y:S01]  /*17a0*/  SHF.R.S32.HI R30, RZ, 0x1f, R95 ;  /* 0x0000001fff1e7819 */ /* 0x000fe2000001145f */
[----:B------:R-:W-:Y:S01]  /*17b0*/  IMAD.IADD R150, R5, 0x1, -R150 ;  /* 0x0000000105967824 */ /* 0x000fe200078e0a96 */
[----:B------:R-:W-:Y:S01]  /*17c0*/  LEA.HI R22, R22, R113, RZ, 0x2 ;  /* 0x0000007116167211 */ /* 0x000fe200078f10ff */
[----:B------:R-:W-:Y:S01]  /*17d0*/  ULDC UR4, c[0x0][0x28c] ;  /* 0x0000a30000047ab9 */ /* 0x000fe20000000800 */
[----:B------:R-:W-:Y:S01]  /*17e0*/  SHF.R.S32.HI R32, RZ, 0x1f, R75 ;  /* 0x0000001fff207819 */ /* 0x000fe2000001144b */
[----:B------:R-:W-:Y:S01]  /*17f0*/  IMAD R0, R155, 0xf0, R0 ;  /* 0x000000f09b007824 */ /* 0x000fe200078e0200 */
[----:B------:R-:W-:-:S02]  /*1800*/  LOP3.LUT R22, R22, 0xfffffffc, RZ, 0xc0, !PT ;  /* 0xfffffffc16167812 */ /* 0x000fc400078ec0ff */
[----:B------:R-:W-:Y:S02]  /*1810*/  LEA.HI.X.SX32 R163, R9, R34, 0x1, P0 ;  /* 0x0000002209a37211 */ /* 0x000fe400000f0eff */
[----:B-----5:R-:W-:Y:S01]  /*1820*/  FSETP.NEU.FTZ.AND P0, PT, R161, RZ, PT ;  /* 0x000000ffa100720b */ /* 0x020fe20003f1d000 */
[----:B------:R-:W-:Y:S01]  /*1830*/  IMAD.IADD R113, R113, 0x1, -R22 ;  /* 0x0000000171717824 */ /* 0x000fe200078e0a16 */
[----:B------:R-:W-:Y:S01]  /*1840*/  LEA.HI R30, R30, R95, RZ, 0x2 ;  /* 0x0000005f1e1e7211 */ /* 0x000fe200078f10ff */
[----:B------:R-:W-:Y:S01]  /*1850*/  VIADD R22, R155, 0x36 ;  /* 0x000000369b167836 */ /* 0x000fe20000000000 */
[----:B------:R-:W-:Y:S02]  /*1860*/  LEA.HI R32, R32, R75, RZ, 0x2 ;  /* 0x0000004b20207211 */ /* 0x000fe400078f10ff */
[----:B------:R-:W-:Y:S01]  /*1870*/  LEA.HI R7, R7, R7, RZ, 0x1 ;  /* 0x0000000707077211 */ /* 0x000fe200078f08ff */
[----:B------:R-:W-:Y:S01]  /*1880*/  IMAD.SHL.U32 R105, R22, 0x2, RZ ;  /* 0x0000000216697824 */ /* 0x000fe200078e00ff */
[----:B------:R-:W-:Y:S01]  /*1890*/  LEA.HI R5, R2, R2, RZ, 0x1 ;  /* 0x0000000202057211 */ /* 0x000fe200078f08ff */
[----:B------:R-:W-:Y:S01]  /*18a0*/  VIADD R2, R4, -UR4 ;  /* 0x8000000404027c36 */ /* 0x000fe20008000000 */
[----:B------:R-:W-:Y:S01]  /*18b0*/  LEA.HI R8, R8, R8, RZ, 0x1 ;  /* 0x0000000808087211 */ /* 0x000fe200078f08ff */
        /* <DEDUP_REMOVED lines=119> */
.L_x_27806:
        /* <DEDUP_REMOVED lines=66> */
[----:B------:R-:W-:-:S04]  /*2450*/  SHF.R.S32.HI R49, RZ, 0x1f, R47 ;  /* 0x0000001fff317819 */ /* 0x000fc8000001142f */
[----:B------:R-:W-:Y:S02]  /*2460*/  SHF.R.S32.HI R44, RZ, 0x1f, R43 ;  /* 0x0000001fff2c7819 */ /* 0x000fe4000001142b */
[----:B--2---:R-:W-:Y:S01]  /*2470*/  SHF.R.S32.HI R42, RZ, 0x1f, R40 ;  /* 0x0000001fff2a7819 */ /* 0x004fe20000011428 */
[----:B------:R-:W-:-:S04]  /*2480*/  IMAD.WIDE.U32 R92, R40, UR13, R162 ;  /* 0x0000000d285c7c25 */ /* 0x000fc8000f8e00a2 */
[----:B------:R-:W-:-:S04]  /*2490*/  IMAD R42, R42, UR13, RZ ;  /* 0x0000000d2a2a7c24 */ /* 0x000fc8000f8e02ff */
[----:B------:R-:W-:Y:S01]  /*24a0*/  IMAD R41, R40, R71, R42 ;  /* 0x0000004728297224 */ /* 0x000fe200078e022a */
[-C--:B------:R-:W-:Y:S02]  /*24b0*/  IADD3 R40, P1, P2, R43, R92.reuse, R47 ;  /* 0x0000005c2b287210 */ /* 0x080fe40007a3e02f */
[----:B------:R-:W-:Y:S01]  /*24c0*/  SHF.R.S32.HI R43, RZ, 0x1f, R45 ;  /* 0x0000001fff2b7819 */ /* 0x000fe2000001142d */
[----:B------:R-:W-:Y:S01]  /*24d0*/  IMAD.IADD R90, R93, 0x1, R41 ;  /* 0x000000015d5a7824 */ /* 0x000fe200078e0229 */
[----:B------:R-:W-:Y:S01]  /*24e0*/  IADD3 R42, P0, R45, R92, RZ ;  /* 0x0000005c2d2a7210 */ /* 0x000fe20007f1e0ff */
[----:B------:R-:W-:-:S03]  /*24f0*/  VIADD R45, R155, 0x6 ;  /* 0x000000069b2d7836 */ /* 0x000fc60000000000 */
[----:B------:R-:W-:Y:S01]  /*2500*/  IADD3.X R41, R44, R90, R49, P1, P2 ;  /* 0x0000005a2c297210 */ /* 0x000fe20000fe4431 */
[----:B------:R-:W-:Y:S01]  /*2510*/  IMAD.X R43, R43, 0x1, R90, P0 ;  /* 0x000000012b2b7824 */ /* 0x000fe200000e065a */
[----:B------:R-:W-:Y:S01]  /*2520*/  LEA R48, P0, R40, UR8, 0x2 ;  /* 0x0000000828307c11 */ /* 0x000fe2000f8010ff */
[C---:B------:R-:W-:Y:S01]  /*2530*/  VIADD R44, R155.reuse, 0x4 ;  /* 0x000000049b2c7836 */ /* 0x040fe20000000000 */
[----:B------:R-:W-:Y:S02]  /*2540*/  LEA R50, P1, R42, UR8, 0x2 ;  /* 0x000000082a327c11 */ /* 0x000fe4000f8210ff */
[----:B------:R-:W-:Y:S01]  /*2550*/  LEA.HI.X R49, R40, UR9, R41, 0x2, P0 ;  /* 0x0000000928317c11 */ /* 0x000fe200080f1429 */
[----:B------:R-:W-:Y:S01]  /*2560*/  VIADD R40, R155, 0x8 ;  /* 0x000000089b287836 */ /* 0x000fe20000000000 */
[----:B------:R-:W-:Y:S02]  /*2570*/  LEA.HI R45, R45, R45, RZ, 0x1 ;  /* 0x0000002d2d2d7211 */ /* 0x000fe400078f08ff */
[----:B------:R-:W-:-:S02]  /*2580*/  LEA.HI.X R51, R42, UR9, R43, 0x2, P1 ;  /* 0x000000092a337c11 */ /* 0x000fc400088f142b */
[----:B------:R-:W2:Y:S01]  /*2590*/  LDG.E.64.CONSTANT R48, desc[UR10][R48.64] ;  /* 0x0000000a30307981 */ /* 0x000ea2000c1e9b00 */
[----:B------:R-:W-:Y:S01]  /*25a0*/  LEA.HI R44, R44, R44, RZ, 0x1 ;  /* 0x0000002c2c2c7211 */ /* 0x000fe200078f08ff */
[----:B------:R-:W-:Y:S01]  /*25b0*/  IMAD.SHL.U32 R45, R45, 0x20, RZ ;  /* 0x000000202d2d7824 */ /* 0x000fe200078e00ff */
[----:B------:R-:W-:Y:S01]  /*25c0*/  LEA.HI R52, R40, R40, RZ, 0x1 ;  /* 0x0000002828347211 */ /* 0x000fe200078f08ff */
[----:B------:R-:W3:Y:S01]  /*25d0*/  LDG.E.64.CONSTANT R50, desc[UR10][R50.64] ;  /* 0x0000000a32327981 */ /* 0x000ee2000c1e9b00 */
[----:B------:R-:W-:Y:S01]  /*25e0*/  SHF.R.S32.HI R41, RZ, 0x1f, R149 ;  /* 0x0000001fff297819 */ /* 0x000fe20000011495 */
[----:B------:R-:W-:Y:S01]  /*25f0*/  IMAD.SHL.U32 R44, R44, 0x20, RZ ;  /* 0x000000202c2c7824 */ /* 0x000fe200078e00ff */
[----:B------:R-:W-:-:S04]  /*2600*/  LOP3.LUT R43, R45, 0xffffffc0, RZ, 0xc0, !PT ;  /* 0xffffffc02d2b7812 */ /* 0x000fc800078ec0ff */
[----:B------:R-:W-:Y:S02]  /*2610*/  LOP3.LUT R44, R44, 0xffffffc0, RZ, 0xc0, !PT ;  /* 0xffffffc02c2c7812 */ /* 0x000fe400078ec0ff */
[--C-:B------:R-:W-:Y:S02]  /*2620*/  SHF.R.S32.HI R47, RZ, 0x1f, R43.reuse ;  /* 0x0000001fff2f7819 */ /* 0x100fe4000001142b */
[-C--:B------:R-:W-:Y:S02]  /*2630*/  IADD3 R40, P2, P3, R148, R92.reuse, R43 ;  /* 0x0000005c94287210 */ /* 0x080fe40007b5e02b */
[--C-:B------:R-:W-:Y:S02]  /*2640*/  SHF.R.S32.HI R45, RZ, 0x1f, R44.reuse ;  /* 0x0000001fff2d7819 */ /* 0x100fe4000001142c */
[----:B------:R-:W-:Y:S02]  /*2650*/  IADD3 R42, P0, P1, R149, R92, R44 ;  /* 0x0000005c952a7210 */ /* 0x000fe4000791e02c */
[-C--:B------:R-:W-:Y:S01]  /*2660*/  IADD3.X R43, R46, R90.reuse, R47, P2, P3 ;  /* 0x0000005a2e2b7210 */ /* 0x080fe200017e642f */
[----:B------:R-:W-:Y:S01]  /*2670*/  VIADD R46, R155, 0xa ;  /* 0x0000000a9b2e7836 */ /* 0x000fe20000000000 */
[----:B------:R-:W-:Y:S01]  /*2680*/  IADD3.X R45, R41, R90, R45, P0, P1 ;  /* 0x0000005a292d7210 */ /* 0x000fe200007e242d */
[----:B------:R-:W-:Y:S01]  /*2690*/  IMAD.SHL.U32 R52, R52, 0x20, RZ ;  /* 0x0000002034347824 */ /* 0x000fe200078e00ff */
[----:B------:R-:W-:-:S02]  /*26a0*/  LEA R86, P1, R40, UR8, 0x2 ;  /* 0x0000000828567c11 */ /* 0x000fc4000f8210ff */
[----:B------:R-:W-:Y:S02]  /*26b0*/  LEA.HI R46, R46, R46, RZ, 0x1 ;  /* 0x0000002e2e2e7211 */ /* 0x000fe400078f08ff */
[----:B------:R-:W-:Y:S01]  /*26c0*/  LEA.HI.X R87, R40, UR9, R43, 0x2, P1 ;  /* 0x0000000928577c11 */ /* 0x000fe200088f142b */
[C---:B------:R-:W-:Y:S01]  /*26d0*/  VIADD R40, R155.reuse, 0xc ;  /* 0x0000000c9b287836 */ /* 0x040fe20000000000 */
[----:B------:R-:W-:Y:S01]  /*26e0*/  LEA R88, P0, R42, UR8, 0x2 ;  /* 0x000000082a587c11 */ /* 0x000fe2000f8010ff */
[----:B------:R-:W-:Y:S01]  /*26f0*/  IMAD.SHL.U32 R46, R46, 0x20, RZ ;  /* 0x000000202e2e7824 */ /* 0x000fe200078e00ff */
[----:B------:R-:W-:Y:S02]  /*2700*/  LOP3.LUT R52, R52, 0xffffffc0, RZ, 0xc0, !PT ;  /* 0xffffffc034347812 */ /* 0x000fe400078ec0ff */
[----:B------:R-:W-:Y:S01]  /*2710*/  LEA.HI.X R89, R42, UR9, R45, 0x2, P0 ;  /* 0x000000092a597c11 */ /* 0x000fe200080f142d */
[----:B------:R-:W-:Y:S01]  /*2720*/  VIADD R45, R155, 0xe ;  /* 0x0000000e9b2d7836 */ /* 0x000fe20000000000 */
[----:B------:R-:W-:Y:S01]  /*2730*/  SHF.R.S32.HI R44, RZ, 0x1f, R147 ;  /* 0x0000001fff2c7819 */ /* 0x000fe20000011493 */
[----:B------:R-:W4:Y:S01]  /*2740*/  LDG.E.64.CONSTANT R86, desc[UR10][R86.64] ;  /* 0x0000000a56567981 */ /* 0x000f22000c1e9b00 */
[----:B------:R-:W-:-:S02]  /*2750*/  SHF.R.S32.HI R47, RZ, 0x1f, R52 ;  /* 0x0000001fff2f7819 */ /* 0x000fc40000011434 */
[----:B------:R-:W-:Y:S01]  /*2760*/  IADD3 R41, P2, P3, R147, R92, R52 ;  /* 0x0000005c93297210 */ /* 0x000fe20007b5e034 */
[----:B------:R-:W5:Y:S01]  /*2770*/  LDG.E.64.CONSTANT R88, desc[UR10][R88.64] ;  /* 0x0000000a58587981 */ /* 0x000f62000c1e9b00 */
[----:B------:R-:W-:Y:S02]  /*2780*/  LEA.HI R40, R40, R40, RZ, 0x1 ;  /* 0x0000002828287211 */ /* 0x000fe400078f08ff */
[----:B------:R-:W-:Y:S02]  /*2790*/  LOP3.LUT R43, R46, 0xffffffc0, RZ, 0xc0, !PT ;  /* 0xffffffc02e2b7812 */ /* 0x000fe400078ec0ff */
[----:B------:R-:W-:Y:S01]  /*27a0*/  IADD3.X R42, R44, R90, R47, P2, P3 ;  /* 0x0000005a2c2a7210 */ /* 0x000fe200017e642f */
[----:B------:R-:W-:Y:S01]  /*27b0*/  IMAD.SHL.U32 R46, R40, 0x20, RZ ;  /* 0x00000020282e7824 */ /* 0x000fe200078e00ff */
[----:B------:R-:W-:Y:S02]  /*27c0*/  LEA.HI R47, R45, R45, RZ, 0x1 ;  /* 0x0000002d2d2f7211 */ /* 0x000fe400078f08ff */
[----:B------:R-:W-:-:S02]  /*27d0*/  LEA R80, P0, R41, UR8, 0x2 ;  /* 0x0000000829507c11 */ /* 0x000fc4000f8010ff */
[----:B------:R-:W-:Y:S02]  /*27e0*/  SHF.R.S32.HI R44, RZ, 0x1f, R146 ;  /* 0x0000001fff2c7819 */ /* 0x000fe40000011492 */
[--C-:B------:R-:W-:Y:S02]  /*27f0*/  SHF.R.S32.HI R45, RZ, 0x1f, R43.reuse ;  /* 0x0000001fff2d7819 */ /* 0x100fe4000001142b */
[----:B------:R-:W-:Y:S02]  /*2800*/  IADD3 R40, P1, P2, R146, R92, R43 ;  /* 0x0000005c92287210 */ /* 0x000fe40007a3e02b */
[----:B------:R-:W-:Y:S02]  /*2810*/  LEA.HI.X R81, R41, UR9, R42, 0x2, P0 ;  /* 0x0000000929517c11 */ /* 0x000fe400080f142a */
[----:B------:R-:W-:Y:S02]  /*2820*/  IADD3.X R45, R44, R90, R45, P1, P2 ;  /* 0x0000005a2c2d7210 */ /* 0x000fe40000fe442d */
[----:B------:R-:W-:-:S02]  /*2830*/  LEA R82, P0, R40, UR8, 0x2 ;  /* 0x0000000828527c11 */ /* 0x000fc4000f8010ff */
[----:B------:R-:W4:Y:S02]  /*2840*/  LDG.E.64.CONSTANT R80, desc[UR10][R80.64] ;  /* 0x0000000a50507981 */ /* 0x000f24000c1e9b00 */
[----:B------:R-:W-:Y:S01]  /*2850*/  LEA.HI.X R83, R40, UR9, R45, 0x2, P0 ;  /* 0x0000000928537c11 */ /* 0x000fe200080f142d */
[----:B------:R-:W-:Y:S01]  /*2860*/  IMAD.SHL.U32 R47, R47, 0x20, RZ ;  /* 0x000000202f2f7824 */ /* 0x000fe200078e00ff */
[----:B------:R-:W-:-:S04]  /*2870*/  LOP3.LUT R46, R46, 0xffffffc0, RZ, 0xc0, !PT ;  /* 0xffffffc02e2e7812 */ /* 0x000fc800078ec0ff */
[----:B------:R-:W4:Y:S01]  /*2880*/  LDG.E.64.CONSTANT R82, desc[UR10][R82.64] ;  /* 0x0000000a52527981 */ /* 0x000f22000c1e9b00 */
[----:B------:R-:W-:Y:S02]  /*2890*/  LOP3.LUT R41, R47, 0xffffffc0, RZ, 0xc0, !PT ;  /* 0xffffffc02f297812 */ /* 0x000fe400078ec0ff */
[----:B------:R-:W-:Y:S02]  /*28a0*/  SHF.R.S32.HI R47, RZ, 0x1f, R145 ;  /* 0x0000001fff2f7819 */ /* 0x000fe40000011491 */
[--C-:B------:R-:W-:Y:S02]  /*28b0*/  SHF.R.S32.HI R44, RZ, 0x1f, R46.reuse ;  /* 0x0000001fff2c7819 */ /* 0x100fe4000001142e */
[----:B------:R-:W-:Y:S02]  /*28c0*/  IADD3 R43, P1, P2, R145, R92, R46 ;  /* 0x0000005c912b7210 */ /* 0x000fe40007a3e02e */
[----:B------:R-:W-:Y:S02]  /*28d0*/  SHF.R.S32.HI R53, RZ, 0x1f, R41 ;  /* 0x0000001fff357819 */ /* 0x000fe40000011429 */
[----:B------:R-:W-:-:S02]  /*28e0*/  IADD3.X R44, R47, R90, R44, P1, P2 ;  /* 0x0000005a2f2c7210 */ /* 0x000fc40000fe442c */
[C---:B------:R-:W-:Y:S02]  /*28f0*/  LEA R84, P0, R43.reuse, UR8, 0x2 ;  /* 0x000000082b547c11 */ /* 0x040fe4000f8010ff */
[----:B------:R-:W-:Y:S02]  /*2900*/  SHF.R.S32.HI R42, RZ, 0x1f, R144 ;  /* 0x0000001fff2a7819 */ /* 0x000fe40000011490 */
[----:B------:R-:W-:Y:S02]  /*2910*/  IADD3 R41, P3, P4, R144, R92, R41 ;  /* 0x0000005c90297210 */ /* 0x000fe40007c7e029 */
[----:B------:R-:W-:Y:S02]  /*2920*/  LEA.HI.X R85, R43, UR9, R44, 0x2, P0 ;  /* 0x000000092b557c11 */ /* 0x000fe400080f142c */
[----:B------:R-:W-:Y:S01]  /*2930*/  IADD3.X R42, R42, R90, R53, P3, P4 ;  /* 0x0000005a2a2a7210 */ /* 0x000fe20001fe8435 */
[----:B------:R-:W2:Y:S01]  /*2940*/  LDS.128 R44, [R0] ;  /* 0x00000000002c7984 */ /* 0x000ea20000000c00 */
[----:B------:R-:W-:-:S02]  /*2950*/  IADD3 R40, P1, P2, R143, R92, R142 ;  /* 0x0000005c8f287210 */ /* 0x000fc40007a3e08e */
[----:B------:R-:W-:Y:S01]  /*2960*/  LEA R56, P0, R41, UR8, 0x2 ;  /* 0x0000000829387c11 */ /* 0x000fe2000f8010ff */
[----:B------:R-:W4:Y:S01]  /*2970*/  LDG.E.64.CONSTANT R84, desc[UR10][R84.64] ;  /* 0x0000000a54547981 */ /* 0x000f22000c1e9b00 */
[----:B------:R-:W-:Y:S02]  /*2980*/  IADD3.X R43, R69, R90, R70, P1, P2 ;  /* 0x0000005a452b7210 */ /* 0x000fe40000fe4446 */
[----:B------:R-:W-:Y:S01]  /*2990*/  LEA.HI.X R57, R41, UR9, R42, 0x2, P0 ;  /* 0x0000000929397c11 */ /* 0x000fe200080f142a */
[----:B------:R-:W5:Y:S01]  /*29a0*/  LDS.128 R52, [R0+0x10] ;  /* 0x0000100000347984 */ /* 0x000f620000000c00 */
[C---:B------:R-:W-:Y:S02]  /*29b0*/  LEA R58, P3, R40.reuse, UR8, 0x2 ;  /* 0x00000008283a7c11 */ /* 0x040fe4000f8610ff */
[----:B------:R-:W-:Y:S02]  /*29c0*/  IADD3 R41, P0, P1, R141, R92, R140 ;  /* 0x0000005c8d297210 */ /* 0x000fe4000791e08c */
[----:B------:R-:W-:Y:S01]  /*29d0*/  LEA.HI.X R59, R40, UR9, R43, 0x2, P3 ;  /* 0x00000009283b7c11 */ /* 0x000fe200098f142b */
[----:B------:R-:W4:Y:S01]  /*29e0*/  LDG.E.64.CONSTANT R56, desc[UR10][R56.64] ;  /* 0x0000000a38387981 */ /* 0x000f22000c1e9b00 */
[----:B------:R-:W-:-:S02]  /*29f0*/  LEA R76, P2, R41, UR8, 0x2 ;  /* 0x00000008294c7c11 */ /* 0x000fc4000f8410ff */
[----:B------:R-:W-:Y:S02]  /*2a00*/  IADD3.X R42, R67, R90, R68, P0, P1 ;  /* 0x0000005a432a7210 */ /* 0x000fe400007e2444 */
[----:B------:R-:W-:Y:S01]  /*2a10*/  IADD3 R40, P0, P1, R139, R92, R138 ;  /* 0x0000005c8b287210 */ /* 0x000fe2000791e08a */
[----:B------:R-:W4:Y:S01]  /*2a20*/  LDG.E.64.CONSTANT R58, desc[UR10][R58.64] ;  /* 0x0000000a3a3a7981 */ /* 0x000f22000c1e9b00 */
[----:B------:R-:W-:Y:S02]  /*2a30*/  LEA.HI.X R77, R41, UR9, R42, 0x2, P2 ;  /* 0x00000009294d7c11 */ /* 0x000fe400090f142a */
[----:B------:R-:W-:Y:S02]  /*2a40*/  LEA R78, P2, R40, UR8, 0x2 ;  /* 0x00000008284e7c11 */ /* 0x000fe4000f8410ff */
[----:B------:R-:W-:Y:S02]  /*2a50*/  IADD3.X R41, R26, R90, R65, P0, P1 ;  /* 0x0000005a1a297210 */ /* 0x000fe400007e2441 */
[----:B------:R-:W4:Y:S02]  /*2a60*/  LDG.E.64.CONSTANT R76, desc[UR10][R76.64] ;  /* 0x0000000a4c4c7981 */ /* 0x000f24000c1e9b00 */
[----:B------:R-:W-:-:S06]  /*2a70*/  LEA.HI.X R79, R40, UR9, R41, 0x2, P2 ;  /* 0x00000009284f7c11 */ /* 0x000fcc00090f1429 */
[----:B------:R-:W4:Y:S01]  /*2a80*/  LDG.E.64.CONSTANT R78, desc[UR10][R78.64] ;  /* 0x0000000a4e4e7981 */ /* 0x000f22000c1e9b00 */
[----:B--2---:R-:W-:-:S04]  /*2a90*/  FMUL.FTZ R41, R48, R46 ;  /* 0x0000002e30297220 */ /* 0x004fc80000410000 */
[----:B---3--:R-:W-:Y:S02]  /*2aa0*/  FFMA.FTZ R91, R50, R44, R41 ;  /* 0x0000002c325b7223 */ /* 0x008fe40000010029 */
[----:B------:R-:W0:Y:S01]  /*2ab0*/  LDS.128 R40, [R0+0x20] ;  /* 0x0000200000287984 */ /* 0x000e220000000c00 */
[----:B------:R-:W-:Y:S01]  /*2ac0*/  FMUL.FTZ R44, R49, R47 ;  /* 0x0000002f312c7220 */ /* 0x000fe20000410000 */
[----:B------:R-:W-:-:S03]  /*2ad0*/  IADD3 R46, P0, P1, R137, R92, R136 ;  /* 0x0000005c892e7210 */ /* 0x000fc6000791e088 */
[----:B------:R-:W-:Y:S02]  /*2ae0*/  FFMA.FTZ R44, R51, R45, R44 ;  /* 0x0000002d332c7223 */ /* 0x000fe4000001002c */
[----:B------:R-:W1:Y:S01]  /*2af0*/  LDS.128 R48, [R0+0x30] ;  /* 0x0000300000307984 */ /* 0x000e620000000c00 */
[----:B------:R-:W-:Y:S02]  /*2b00*/  IADD3.X R47, R28, R90, R7, P0, P1 ;  /* 0x0000005a1c2f7210 */ /* 0x000fe400007e2407 */
[----:B------:R-:W-:-:S04]  /*2b10*/  LEA R98, P2, R46, UR8, 0x2 ;  /* 0x000000082e627c11 */ /* 0x000fc8000f8410ff */
[----:B------:R-:W-:-:S06]  /*2b20*/  LEA.HI.X R99, R46, UR9, R47, 0x2, P2 ;  /* 0x000000092e637c11 */ /* 0x000fcc00090f142f */
[----:B------:R-:W2:Y:S01]  /*2b30*/  LDG.E.64.CONSTANT R98, desc[UR10][R98.64] ;  /* 0x0000000a62627981 */ /* 0x000ea2000c1e9b00 */
[----:B-----5:R-:W-:Y:S01]  /*2b40*/  FFMA.FTZ R91, R88, R52, R91 ;  /* 0x00000034585b7223 */ /* 0x020fe2000001005b */
[----:B------:R-:W-:Y:S02]  /*2b50*/  FFMA.FTZ R52, R89, R53, R44 ;  /* 0x0000003559347223 */ /* 0x000fe4000001002c */
[----:B------:R-:W3:Y:S01]  /*2b60*/  LDS.128 R44, [R0+0x40] ;  /* 0x00004000002c7984 */ /* 0x000ee20000000c00 */
[----:B----4-:R-:W-:Y:S01]  /*2b70*/  FFMA.FTZ R91, R86, R54, R91 ;  /* 0x00000036565b7223 */ /* 0x010fe2000001005b */
[----:B------:R-:W-:Y:S02]  /*2b80*/  FFMA.FTZ R86, R87, R55, R52 ;  /* 0x0000003757567223 */ /* 0x000fe40000010034 */
[----:B------:R-:W4:Y:S01]  /*2b90*/  LDS.128 R52, [R0+0x50] ;  /* 0x0000500000347984 */ /* 0x000f220000000c00 */
[----:B0-----:R-:W-:Y:S01]  /*2ba0*/  FFMA.FTZ R91, R80, R40, R91 ;  /* 0x00000028505b7223 */ /* 0x001fe2000001005b */
[----:B------:R-:W-:Y:S01]  /*2bb0*/  FFMA.FTZ R86, R81, R41, R86 ;  /* 0x0000002951567223 */ /* 0x000fe20000010056 */
[----:B------:R-:W-:-:S04]  /*2bc0*/  IADD3 R41, P0, P1, R135, R92, R134 ;  /* 0x0000005c87297210 */ /* 0x000fc8000791e086 */
[----:B------:R-:W-:Y:S01]  /*2bd0*/  LEA R40, P2, R41, UR8, 0x2 ;  /* 0x0000000829287c11 */ /* 0x000fe2000f8410ff */
[----:B------:R-:W-:Y:S01]  /*2be0*/  FFMA.FTZ R91, R82, R42, R91 ;  /* 0x0000002a525b7223 */ /* 0x000fe2000001005b */
[----:B------:R-:W-:-:S04]  /*2bf0*/  IADD3.X R42, R27, R90, R8, P0, P1 ;  /* 0x0000005a1b2a7210 */ /* 0x000fc800007e2408 */
[----:B------:R-:W-:-:S06]  /*2c00*/  LEA.HI.X R41, R41, UR9, R42, 0x2, P2 ;  /* 0x0000000929297c11 */ /* 0x000fcc00090f142a */
[----:B------:R-:W5:Y:S01]  /*2c10*/  LDG.E.64.CONSTANT R40, desc[UR10][R40.64] ;  /* 0x0000000a28287981 */ /* 0x000f62000c1e9b00 */
[----:B------:R-:W-:Y:S01]  /*2c20*/  FFMA.FTZ R86, R83, R43, R86 ;  /* 0x0000002b53567223 */ /* 0x000fe20000010056 */
[----:B------:R-:W-:Y:S01]  /*2c30*/  IADD3 R42, P0, P1, R133, R92, R132 ;  /* 0x0000005c852a7210 */ /* 0x000fe2000791e084 */
[----:B-1----:R-:W-:Y:S02]  /*2c40*/  FFMA.FTZ R91, R84, R48, R91 ;  /* 0x00000030545b7223 */ /* 0x002fe4000001005b */
[----:B------:R-:W-:Y:S01]  /*2c50*/  FFMA.FTZ R86, R85, R49, R86 ;  /* 0x0000003155567223 */ /* 0x000fe20000010056 */
[----:B------:R-:W-:Y:S01]  /*2c60*/  IADD3.X R49, R30, R90, R9, P0, P1 ;  /* 0x0000005a1e317210 */ /* 0x000fe200007e2409 */
[----:B------:R-:W-:Y:S02]  /*2c70*/  FFMA.FTZ R91, R56, R50, R91 ;  /* 0x00000032385b7223 */ /* 0x000fe4000001005b */
[----:B------:R-:W-:Y:S01]  /*2c80*/  FFMA.FTZ R86, R57, R51, R86 ;  /* 0x0000003339567223 */ /* 0x000fe20000010056 */
[----:B------:R-:W-:Y:S01]  /*2c90*/  LEA R50, P2, R42, UR8, 0x2 ;  /* 0x000000082a327c11 */ /* 0x000fe2000f8410ff */
[----:B---3--:R-:W-:-:S02]  /*2ca0*/  FFMA.FTZ R91, R58, R44, R91 ;  /* 0x0000002c3a5b7223 */ /* 0x008fc4000001005b */
[----:B------:R-:W-:Y:S01]  /*2cb0*/  FFMA.FTZ R86, R59, R45, R86 ;  /* 0x0000002d3b567223 */ /* 0x000fe20000010056 */
[----:B------:R-:W-:Y:S02]  /*2cc0*/  LEA.HI.X R51, R42, UR9, R49, 0x2, P2 ;  /* 0x000000092a337c11 */ /* 0x000fe400090f1431 */
[----:B------:R-:W-:Y:S01]  /*2cd0*/  IADD3 R44, P3, P4, R131, R92, R130 ;  /* 0x0000005c832c7210 */ /* 0x000fe20007c7e082 */
[----:B------:R-:W-:Y:S01]  /*2ce0*/  FFMA.FTZ R43, R76, R46, R91 ;  /* 0x0000002e4c2b7223 */ /* 0x000fe2000001005b */
[----:B------:R-:W-:Y:S02]  /*2cf0*/  FFMA.FTZ R42, R77, R47, R86 ;  /* 0x0000002f4d2a7223 */ /* 0x000fe40000010056 */
[----:B------:R-:W-:Y:S02]  /*2d00*/  LEA R102, P0, R44, UR8, 0x2 ;  /* 0x000000082c667c11 */ /* 0x000fe4000f8010ff */
[----:B------:R-:W-:Y:S01]  /*2d10*/  IADD3.X R45, R29, R90, R10, P3, P4 ;  /* 0x0000005a1d2d7210 */ /* 0x000fe20001fe840a */
[----:B----4-:R-:W-:Y:S01]  /*2d20*/  FFMA.FTZ R43, R78, R52, R43 ;  /* 0x000000344e2b7223 */ /* 0x010fe2000001002b */
[----:B------:R-:W-:-:S02]  /*2d30*/  FFMA.FTZ R42, R79, R53, R42 ;  /* 0x000000354f2a7223 */ /* 0x000fc4000001002a */
[----:B------:R0:W3:Y:S01]  /*2d40*/  LDG.E.64.CONSTANT R52, desc[UR10][R50.64] ;  /* 0x0000000a32347981 */ /* 0x0000e2000c1e9b00 */
        /* <DEDUP_REMOVED lines=9> */
[----:B0-----:R-:W-:Y:S02]  /*2de0*/  LEA R50, P6, R89, UR8, 0x2 ;  /* 0x0000000859327c11 */ /* 0x001fe4000f8c10ff */
[----:B------:R-:W-:Y:S02]  /*2df0*/  IADD3 R48, P0, P1, R125, R92, R124 ;  /* 0x0000005c7d307210 */ /* 0x000fe4000791e07c */
[----:B------:R-:W-:Y:S02]  /*2e00*/  LEA.HI.X R51, R89, UR9, R96, 0x2, P6 ;  /* 0x0000000959337c11 */ /* 0x000fe4000b0f1460 */
[----:B------:R-:W-:Y:S02]  /*2e10*/  IADD3.X R87, R34, R90, R13, P0, P1 ;  /* 0x0000005a22577210 */ /* 0x000fe400007e240d */
[----:B------:R-:W-:-:S02]  /*2e20*/  LEA R96, P6, R48, UR8, 0x2 ;  /* 0x0000000830607c11 */ /* 0x000fc4000f8c10ff */
[----:B------:R-:W-:Y:S01]  /*2e30*/  IADD3 R49, P4, P5, R123, R92, R122 ;  /* 0x0000005c7b317210 */ /* 0x000fe20007d9e07a */
[----:B------:R-:W4:Y:S01]  /*2e40*/  LDG.E.64.CONSTANT R50, desc[UR10][R50.64] ;  /* 0x0000000a32327981 */ /* 0x000f22000c1e9b00 */
[----:B------:R-:W-:Y:S02]  /*2e50*/  LEA.HI.X R97, R48, UR9, R87, 0x2, P6 ;  /* 0x0000000930617c11 */ /* 0x000fe4000b0f1457 */
[----:B------:R-:W-:Y:S02]  /*2e60*/  IADD3.X R58, R33, R90, R14, P4, P5 ;  /* 0x0000005a213a7210 */ /* 0x000fe400027ea40e */
[----:B------:R-:W-:Y:S02]  /*2e70*/  LEA R48, P6, R49, UR8, 0x2 ;  /* 0x0000000831307c11 */ /* 0x000fe4000f8c10ff */
[----:B------:R-:W4:Y:S01]  /*2e80*/  LDG.E.64.CONSTANT R96, desc[UR10][R96.64] ;  /* 0x0000000a60607981 */ /* 0x000f22000c1e9b00 */
[----:B------:R-:W-:Y:S02]  /*2e90*/  IADD3 R56, P2, P3, R121, R92, R120 ;  /* 0x0000005c79387210 */ /* 0x000fe40007b5e078 */
[----:B------:R-:W-:-:S02]  /*2ea0*/  LEA.HI.X R49, R49, UR9, R58, 0x2, P6 ;  /* 0x0000000931317c11 */ /* 0x000fc4000b0f143a */
[----:B------:R-:W-:Y:S02]  /*2eb0*/  IADD3.X R59, R36, R90, R15, P2, P3 ;  /* 0x0000005a243b7210 */ /* 0x000fe400017e640f */
[C---:B------:R-:W-:Y:S02]  /*2ec0*/  LEA R58, P6, R56.reuse, UR8, 0x2 ;  /* 0x00000008383a7c11 */ /* 0x040fe4000f8c10ff */
[----:B------:R-:W4:Y:S01]  /*2ed0*/  LDG.E.64.CONSTANT R48, desc[UR10][R48.64] ;  /* 0x0000000a30307981 */ /* 0x000f22000c1e9b00 */
        /* <DEDUP_REMOVED lines=8> */
[C---:B------:R-:W-:Y:S02]  /*2f60*/  LEA R76, P6, R78.reuse, UR8, 0x2 ;  /* 0x000000084e4c7c11 */ /* 0x040fe4000f8c10ff */
[----:B------:R-:W-:Y:S01]  /*2f70*/  IADD3 R80, P2, P3, R115, R92, R114 ;  /* 0x0000005c73507210 */ /* 0x000fe20007b5e072 */
[----:B------:R-:W4:Y:S01]  /*2f80*/  LDG.E.64.CONSTANT R56, desc[UR10][R56.64] ;  /* 0x0000000a38387981 */ /* 0x000f22000c1e9b00 */
[----:B------:R-:W-:-:S02]  /*2f90*/  LEA.HI.X R77, R78, UR9, R77, 0x2, P6 ;  /* 0x000000094e4d7c11 */ /* 0x000fc4000b0f144d */
[----:B------:R-:W-:Y:S02]  /*2fa0*/  IADD3.X R79, R37, R90, R18, P2, P3 ;  /* 0x0000005a254f7210 */ /* 0x000fe400017e6412 */
[C---:B------:R-:W-:Y:S02]  /*2fb0*/  LEA R78, P6, R80.reuse, UR8, 0x2 ;  /* 0x00000008504e7c11 */ /* 0x040fe4000f8c10ff */
[----:B------:R-:W-:Y:S01]  /*2fc0*/  IADD3 R82, P0, P1, R113, R92, R112 ;  /* 0x0000005c71527210 */ /* 0x000fe2000791e070 */
[----:B------:R-:W4:Y:S01]  /*2fd0*/  LDG.E.64.CONSTANT R76, desc[UR10][R76.64] ;  /* 0x0000000a4c4c7981 */ /* 0x000f22000c1e9b00 */
        /* <DEDUP_REMOVED lines=8> */
[----:B------:R-:W-:Y:S01]  /*3060*/  IADD3 R85, P3, P2, R109, R92, R108 ;  /* 0x0000005c6d557210 */ /* 0x000fe20007a7e06c */
[----:B------:R-:W4:Y:S01]  /*3070*/  LDG.E.64.CONSTANT R80, desc[UR10][R80.64] ;  /* 0x0000000a50507981 */ /* 0x000f22000c1e9b00 */
[----:B------:R-:W-:-:S02]  /*3080*/  LEA.HI.X R83, R83, UR9, R84, 0x2, P6 ;  /* 0x0000000953537c11 */ /* 0x000fc4000b0f1454 */
[----:B------:R-:W-:Y:S02]  /*3090*/  IADD3.X R86, R62, R90, R21, P3, P2 ;  /* 0x0000005a3e567210 */ /* 0x000fe40001fe4415 */
[----:B------:R-:W-:Y:S02]  /*30a0*/  LEA R84, P6, R85, UR8, 0x2 ;  /* 0x0000000855547c11 */ /* 0x000fe4000f8c10ff */
        /* <DEDUP_REMOVED lines=8> */
[----:B------:R-:W-:Y:S02]  /*3130*/  LEA R88, P6, R45, UR8, 0x2 ;  /* 0x000000082d587c11 */ /* 0x000fe4000f8c10ff */
[----:B------:R-:W-:Y:S02]  /*3140*/  IADD3.X R46, R64, R90, R23, P4, P5 ;  /* 0x0000005a402e7210 */ /* 0x000fe400027ea417 */
        /* <DEDUP_REMOVED lines=8> */
[----:B------:R-:W-:Y:S02]  /*31d0*/  IADD3.X R45, R66, R90, R25, P0, P1 ;  /* 0x0000005a422d7210 */ /* 0x000fe400007e2419 */
[C---:B------:R-:W-:Y:S01]  /*31e0*/  LEA R44, P0, R92.reuse, UR8, 0x2 ;  /* 0x000000085c2c7c11 */ /* 0x040fe2000f8010ff */
[----:B------:R-:W4:Y:S03]  /*31f0*/  LDG.E.64.CONSTANT R90, desc[UR10][R164.64] ;  /* 0x0000000aa45a7981 */ /* 0x000f26000c1e9b00 */
[----:B------:R-:W-:-:S05]  /*3200*/  LEA.HI.X R45, R92, UR9, R45, 0x2, P0 ;  /* 0x000000095c2d7c11 */ /* 0x000fca00080f142d */
[----:B------:R0:W4:Y:S04]  /*3210*/  LDG.E.64.CONSTANT R92, desc[UR10][R44.64] ;  /* 0x0000000a2c5c7981 */ /* 0x000128000c1e9b00 */
[----:B0-----:R-:W5:Y:S01]  /*3220*/  LDS.128 R44, [R0+0x60] ;  /* 0x00006000002c7984 */ /* 0x001f620000000c00 */
[----:B--2---:R-:W-:Y:S01]  /*3230*/  FFMA.FTZ R43, R98, R54, R43 ;  /* 0x00000036622b7223 */ /* 0x004fe2000001002b */
[----:B------:R-:W-:-:S03]  /*3240*/  FFMA.FTZ R42, R99, R55, R42 ;  /* 0x00000037632a7223 */ /* 0x000fc6000001002a */
[----:B-----5:R-:W-:Y:S01]  /*3250*/  FFMA.FTZ R55, R40, R44, R43 ;  /* 0x0000002c28377223 */ /* 0x020fe2000001002b */
[----:B------:R-:W-:Y:S02]  /*3260*/  FFMA.FTZ R54, R41, R45, R42 ;  /* 0x0000002d29367223 */ /* 0x000fe4000001002a */
[----:B------:R-:W4:Y:S01]  /*3270*/  LDS.128 R40, [R0+0x70] ;  /* 0x0000700000287984 */ /* 0x000f220000000c00 */
[----:B---3--:R-:W-:Y:S01]  /*3280*/  FFMA.FTZ R55, R52, R46, R55 ;  /* 0x0000002e34377223 */ /* 0x008fe20000010037 */
[----:B------:R-:W-:Y:S02]  /*3290*/  FFMA.FTZ R54, R53, R47, R54 ;  /* 0x0000002f35367223 */ /* 0x000fe40000010036 */
[----:B------:R-:W0:Y:S01]  /*32a0*/  LDS.128 R44, [R0+0x80] ;  /* 0x00008000002c7984 */ /* 0x000e220000000c00 */
[----:B----4-:R-:W-:Y:S01]  /*32b0*/  FFMA.FTZ R99, R102, R40, R55 ;  /* 0x0000002866637223 */ /* 0x010fe20000010037 */
[----:B------:R-:W-:Y:S02]  /*32c0*/  FFMA.FTZ R40, R103, R41, R54 ;  /* 0x0000002967287223 */ /* 0x000fe40000010036 */
[----:B------:R-:W1:Y:S01]  /*32d0*/  LDS.128 R52, [R0+0x90] ;  /* 0x0000900000347984 */ /* 0x000e620000000c00 */
[----:B------:R-:W-:Y:S01]  /*32e0*/  FFMA.FTZ R99, R100, R42, R99 ;  /* 0x0000002a64637223 */ /* 0x000fe20000010063 */
[----:B------:R-:W-:-:S02]  /*32f0*/  FFMA.FTZ R98, R101, R43, R40 ;  /* 0x0000002b65627223 */ /* 0x000fc40000010028 */
[----:B------:R-:W2:Y:S01]  /*3300*/  LDS.128 R40, [R0+0xa0] ;  /* 0x0000a00000287984 */ /* 0x000ea20000000c00 */
[----:B0-----:R-:W-:Y:S01]  /*3310*/  FFMA.FTZ R99, R50, R44, R99 ;  /* 0x0000002c32637223 */ /* 0x001fe20000010063 */
[----:B------:R-:W-:-:S03]  /*3320*/  FFMA.FTZ R98, R51, R45, R98 ;  /* 0x0000002d33627223 */ /* 0x000fc60000010062 */
[----:B------:R-:W-:Y:S01]  /*3330*/  FFMA.FTZ R99, R96, R46, R99 ;  /* 0x0000002e60637223 */ /* 0x000fe20000010063 */
[----:B------:R-:W-:Y:S02]  /*3340*/  FFMA.FTZ R98, R97, R47, R98 ;  /* 0x0000002f61627223 */ /* 0x000fe40000010062 */
[----:B------:R-:W0:Y:S01]  /*3350*/  LDS.128 R44, [R0+0xb0] ;  /* 0x0000b000002c7984 */ /* 0x000e220000000c00 */
[----:B-1----:R-:W-:Y:S01]  /*3360*/  FFMA.FTZ R99, R48, R52, R99 ;  /* 0x0000003430637223 */ /* 0x002fe20000010063 */
[----:B------:R-:W-:Y:S02]  /*3370*/  FFMA.FTZ R98, R49, R53, R98 ;  /* 0x0000003531627223 */ /* 0x000fe40000010062 */
[----:B------:R-:W1:Y:S01]  /*3380*/  LDS.128 R48, [R0+0xc0] ;  /* 0x0000c00000307984 */ /* 0x000e620000000c00 */
[----:B------:R-:W-:Y:S01]  /*3390*/  FFMA.FTZ R99, R58, R54, R99 ;  /* 0x000000363a637223 */ /* 0x000fe20000010063 */
[----:B------:R-:W-:Y:S02]  /*33a0*/  FFMA.FTZ R98, R59, R55, R98 ;  /* 0x000000373b627223 */ /* 0x000fe40000010062 */
[----:B------:R-:W3:Y:S01]  /*33b0*/  LDS.128 R52, [R0+0xd0] ;  /* 0x0000d00000347984 */ /* 0x000ee20000000c00 */
[----:B--2---:R-:W-:Y:S01]  /*33c0*/  FFMA.FTZ R99, R56, R40, R99 ;  /* 0x0000002838637223 */ /* 0x004fe20000010063 */
[----:B------:R-:W-:-:S02]  /*33d0*/  FFMA.FTZ R98, R57, R41, R98 ;  /* 0x0000002939627223 */ /* 0x000fc40000010062 */
[----:B------:R-:W2:Y:S01]  /*33e0*/  LDS.128 R56, [R0+0xe0] ;  /* 0x0000e00000387984 */ /* 0x000ea20000000c00 */
[----:B------:R-:W-:Y:S01]  /*33f0*/  FFMA.FTZ R99, R76, R42, R99 ;  /* 0x0000002a4c637223 */ /* 0x000fe20000010063 */
[----:B------:R-:W-:-:S03]  /*3400*/  FFMA.FTZ R98, R77, R43, R98 ;  /* 0x0000002b4d627223 */ /* 0x000fc60000010062 */
[----:B0-----:R-:W-:Y:S01]  /*3410*/  FFMA.FTZ R99, R78, R44, R99 ;  /* 0x0000002c4e637223 */ /* 0x001fe20000010063 */
[----:B------:R-:W-:-:S03]  /*3420*/  FFMA.FTZ R98, R79, R45, R98 ;  /* 0x0000002d4f627223 */ /* 0x000fc60000010062 */
[----:B------:R-:W-:Y:S01]  /*3430*/  FFMA.FTZ R99, R80, R46, R99 ;  /* 0x0000002e50637223 */ /* 0x000fe20000010063 */
[----:B------:R-:W-:-:S03]  /*3440*/  FFMA.FTZ R98, R81, R47, R98 ;  /* 0x0000002f51627223 */ /* 0x000fc60000010062 */
[----:B-1----:R-:W-:Y:S01]  /*3450*/  FFMA.FTZ R99, R82, R48, R99 ;  /* 0x0000003052637223 */ /* 0x002fe20000010063 */
[----:B------:R-:W-:-:S03]  /*3460*/  FFMA.FTZ R98, R83, R49, R98 ;  /* 0x0000003153627223 */ /* 0x000fc60000010062 */
[----:B------:R-:W-:Y:S01]  /*3470*/  FFMA.FTZ R99, R84, R50, R99 ;  /* 0x0000003254637223 */ /* 0x000fe20000010063 */
[----:B------:R-:W-:-:S03]  /*3480*/  FFMA.FTZ R98, R85, R51, R98 ;  /* 0x0000003355627223 */ /* 0x000fc60000010062 */
[----:B---3--:R-:W-:Y:S01]  /*3490*/  FFMA.FTZ R99, R86, R52, R99 ;  /* 0x0000003456637223 */ /* 0x008fe20000010063 */
[----:B------:R-:W-:-:S03]  /*34a0*/  FFMA.FTZ R98, R87, R53, R98 ;  /* 0x0000003557627223 */ /* 0x000fc60000010062 */
[----:B------:R-:W-:Y:S01]  /*34b0*/  FFMA.FTZ R99, R88, R54, R99 ;  /* 0x0000003658637223 */ /* 0x000fe20000010063 */
[----:B------:R-:W-:Y:S01]  /*34c0*/  FFMA.FTZ R98, R89, R55, R98 ;  /* 0x0000003759627223 */ /* 0x000fe20000010062 */
[----:B------:R-:W-:Y:S02]  /*34d0*/  UMOV UR4, 0xffffffff ;  /* 0xffffffff00047882 */ /* 0x000fe40000000000 */
[----:B--2---:R-:W-:Y:S01]  /*34e0*/  FFMA.FTZ R99, R90, R56, R99 ;  /* 0x000000385a637223 */ /* 0x004fe20000010063 */
[----:B------:R-:W-:Y:S01]  /*34f0*/  FFMA.FTZ R98, R91, R57, R98 ;  /* 0x000000395b627223 */ /* 0x000fe20000010062 */
[----:B------:R-:W-:Y:S02]  /*3500*/  ISETP.NE.AND P0, PT, R155, RZ, PT ;  /* 0x000000ff9b00720c */ /* 0x000fe40003f05270 */
[----:B------:R-:W-:Y:S01]  /*3510*/  FFMA.FTZ R58, R92, R58, R99 ;  /* 0x0000003a5c3a7223 */ /* 0x000fe20000010063 */
[----:B------:R-:W-:-:S04]  /*3520*/  FFMA.FTZ R59, R93, R59, R98 ;  /* 0x0000003b5d3b7223 */ /* 0x000fc80000010062 */
[----:B------:R-:W-:Y:S01]  /*3530*/  FADD.FTZ R58, R58, R59 ;  /* 0x0000003b3a3a7221 */ /* 0x000fe20000010000 */
[----:B------:R-:W-:Y:S06]  /*3540*/  BRA.DIV UR4, `(.L_x_27804) ;  /* 0x0000006604c07947 */ /* 0x000fec000b800000 */
[----:B------:R0:W1:Y:S02]  /*3550*/  SHFL.BFLY PT, R41, R58, 0x1, 0x1f ;  /* 0x0c201f003a297f89 */ /* 0x00006400000e0000 */
.L_x_27851:
        /* <DEDUP_REMOVED lines=22> */
.L_x_27803:
        /* <DEDUP_REMOVED lines=9> */
.L_x_27805:
[----:B------:R-:W-:Y:S05]  /*3750*/  BSYNC B1 ;  /* 0x0000000000017941 */ /* 0x000fea0003800000 */
.L_x_27802:
[----:B------:R-:W-:-:S05]  /*3760*/  VIADD R159, R159, 0x4 ;  /* 0x000000049f9f7836 */ /* 0x000fca0000000000 */
[----:B------:R-:W-:-:S13]  /*3770*/  ISETP.GE.AND P0, PT, R159, R160, PT ;  /* 0x000000a09f00720c */ /* 0x000fda0003f06270 */
[----:B------:R-:W-:Y:S05]  /*3780*/  @!P0 BRA `(.L_x_27806) ;  /* 0xffffffe800288947 */ /* 0x000fea000383ffff */
[----:B------:R-:W-:Y:S05]  /*3790*/  BRA `(.L_x_27800) ;  /* 0x0000001800007947 */ /* 0x000fea0003800000 */
.L_x_27801:
[----:B------:R-:W-:Y:S02]  /*37a0*/  IMAD.MOV.U32 R151, RZ, RZ, -0x800001 ;  /* 0xff7fffffff977424 */ /* 0x000fe400078e00ff */
[----:B------:R-:W-:-:S07]  /*37b0*/  IMAD.MOV.U32 R159, RZ, RZ, R153 ;  /* 0x000000ffff9f7224 */ /* 0x000fce00078e0099 */
.L_x_27811:
        /* <DEDUP_REMOVED lines=38> */
[----:B------:R-:W-:Y:S02]  /*3a20*/  IMAD R40, R45, R40, R41 ;  /* 0x000000282d287224 */ /* 0x000fe400078e0229 */
[----:B------:R-:W-:Y:S02]  /*3a30*/  VIADD R41, R155, 0xe ;  /* 0x0000000e9b297836 */ /* 0x000fe40000000000 */
[----:B------:R-:W-:Y:S01]  /*3a40*/  IMAD.SHL.U32 R42, R42, 0x20, RZ ;  /* 0x000000202a2a7824 */ /* 0x000fe200078e00ff */
[----:B------:R-:W-:Y:S02]  /*3a50*/  ISETP.GT.U32.AND P0, PT, R45, R40, PT ;  /* 0x000000282d00720c */ /* 0x000fe40003f04070 */
[----:B------:R-:W-:Y:S02]  /*3a60*/  LEA.HI R41, R41, R41, RZ, 0x1 ;  /* 0x0000002929297211 */ /* 0x000fe400078f08ff */
[----:B------:R-:W-:-:S03]  /*3a70*/  LOP3.LUT R42, R42, 0xffffffc0, RZ, 0xc0, !PT ;  /* 0xffffffc02a2a7812 */ /* 0x000fc600078ec0ff */
[----:B------:R-:W-:-:S06]  /*3a80*/  IMAD.SHL.U32 R41, R41, 0x20, RZ ;  /* 0x0000002029297824 */ /* 0x000fcc00078e00ff */
[----:B------:R-:W-:-:S05]  /*3a90*/  @!P0 IMAD.IADD R40, R40, 0x1, -R45 ;  /* 0x0000000128288824 */ /* 0x000fca00078e0a2d */
[----:B------:R-:W-:-:S13]  /*3aa0*/  ISETP.GT.U32.AND P0, PT, R45, R40, PT ;  /* 0x000000282d00720c */ /* 0x000fda0003f04070 */
[----:B------:R-:W-:-:S04]  /*3ab0*/  @!P0 IMAD.IADD R40, R40, 0x1, -R45 ;  /* 0x0000000128288824 */ /* 0x000fc800078e0a2d */
[----:B------:R-:W-:Y:S01]  /*3ac0*/  @!P1 IMAD.MOV R40, RZ, RZ, -R40 ;  /* 0x000000ffff289224 */ /* 0x000fe200078e0a28 */
[----:B------:R-:W-:Y:S02]  /*3ad0*/  @!P2 LOP3.LUT R40, RZ, R48, RZ, 0x33, !PT ;  /* 0x00000030ff28a212 */ /* 0x000fe400078e33ff */
[----:B------:R-:W-:Y:S02]  /*3ae0*/  ISETP.LE.AND P1, PT, R43, R2, PT ;  /* 0x000000022b00720c */ /* 0x000fe40003f23270 */
[----:B------:R-:W-:Y:S02]  /*3af0*/  ISETP.NE.AND P0, PT, R40, RZ, PT ;  /* 0x000000ff2800720c */ /* 0x000fe40003f05270 */
[----:B------:R-:W-:-:S11]  /*3b00*/  LOP3.LUT R43, R41, 0xffffffc0, RZ, 0xc0, !PT ;  /* 0xffffffc0292b7812 */ /* 0x000fd600078ec0ff */
[----:B------:R-:W-:Y:S05]  /*3b10*/  @P0 BRA P1, `(.L_x_27808) ;  /* 0x0000001000ec0947 */ /* 0x000fea0000800000 */
[----:B------:R-:W-:-:S04]  /*3b20*/  IADD3 R41, P0, R156, R159, RZ ;  /* 0x0000009f9c297210 */ /* 0x000fc80007f1e0ff */
[----:B------:R-:W-:Y:S02]  /*3b30*/  LEA.HI.X.SX32 R44, R159, R72, 0x1, P0 ;  /* 0x000000489f2c7211 */ /* 0x000fe400000f0eff */
[----:B------:R-:W-:-:S04]  /*3b40*/  LEA R40, P0, R41, UR14, 0x2 ;  /* 0x0000000e29287c11 */ /* 0x000fc8000f8010ff */
[----:B------:R-:W-:-:S05]  /*3b50*/  LEA.HI.X R41, R41, UR15, R44, 0x2, P0 ;  /* 0x0000000f29297c11 */ /* 0x000fca00080f142c */
[----:B------:R0:W2:Y:S01]  /*3b60*/  LDG.E.CONSTANT R40, desc[UR10][R40.64] ;  /* 0x0000000a28287981 */ /* 0x0000a2000c1e9900 */
[C---:B------:R-:W-:Y:S01]  /*3b70*/  VIADD R44, R155.reuse, 0x2 ;  /* 0x000000029b2c7836 */ /* 0x040fe20000000000 */
[----:B------:R-:W-:Y:S01]  /*3b80*/  SHF.R.S32.HI R54, RZ, 0x1f, R148 ;  /* 0x0000001fff367819 */ /* 0x000fe20000011494 */
[----:B------:R-:W-:Y:S02]  /*3b90*/  IMAD.MOV.U32 R90, RZ, RZ, R162 ;  /* 0x000000ffff5a7224 */ /* 0x000fe400078e00a2 */
[----:B------:R-:W-:Y:S02]  /*3ba0*/  IMAD.SHL.U32 R46, R44, 0x2, RZ ;  /* 0x000000022c2e7824 */ /* 0x000fe400078e00ff */
[----:B------:R-:W-:Y:S02]  /*3bb0*/  IMAD.MOV.U32 R91, RZ, RZ, R163 ;  /* 0x000000ffff5b7224 */ /* 0x000fe400078e00a3 */
[----:B------:R-:W-:Y:S01]  /*3bc0*/  IMAD.SHL.U32 R49, R155, 0x2, RZ ;  /* 0x000000029b317824 */ /* 0x000fe200078e00ff */
[----:B------:R-:W-:-:S04]  /*3bd0*/  SHF.R.S32.HI R45, RZ, 0x1f, R46 ;  /* 0x0000001fff2d7819 */ /* 0x000fc8000001142e */
[----:B------:R-:W-:Y:S02]  /*3be0*/  LEA.HI R47, R45, R46, RZ, 0x2 ;  /* 0x0000002e2d2f7211 */ /* 0x000fe400078f10ff */
[----:B------:R-:W-:Y:S02]  /*3bf0*/  LEA.HI R45, R44, R44, RZ, 0x1 ;  /* 0x0000002c2c2d7211 */ /* 0x000fe400078f08ff */
[----:B------:R-:W-:Y:S02]  /*3c00*/  LOP3.LUT R47, R47, 0xfffffffc, RZ, 0xc0, !PT ;  /* 0xfffffffc2f2f7812 */ /* 0x000fe400078ec0ff */
[----:B------:R-:W-:Y:S01]  /*3c10*/  SHF.R.S32.HI R48, RZ, 0x1f, R49 ;  /* 0x0000001fff307819 */ /* 0x000fe20000011431 */
[----:B------:R-:W-:Y:S02]  /*3c20*/  IMAD.SHL.U32 R45, R45, 0x20, RZ ;  /* 0x000000202d2d7824 */ /* 0x000fe400078e00ff */
[----:B------:R-:W-:Y:S01]  /*3c30*/  IMAD.IADD R47, R46, 0x1, -R47 ;  /* 0x000000012e2f7824 */ /* 0x000fe200078e0a2f */
[----:B------:R-:W-:Y:S01]  /*3c40*/  LEA.HI R48, R48, R49, RZ, 0x2 ;  /* 0x0000003130307211 */ /* 0x000fe200078f10ff */
[----:B------:R-:W-:Y:S01]  /*3c50*/  VIADD R46, R155, 0x4 ;  /* 0x000000049b2e7836 */ /* 0x000fe20000000000 */
[----:B0-----:R-:W-:-:S02]  /*3c60*/  LOP3.LUT R41, R45, 0xffffffc0, RZ, 0xc0, !PT ;  /* 0xffffffc02d297812 */ /* 0x001fc400078ec0ff */
[----:B------:R-:W-:Y:S02]  /*3c70*/  LOP3.LUT R50, R48, 0xfffffffc, RZ, 0xc0, !PT ;  /* 0xfffffffc30327812 */ /* 0x000fe400078ec0ff */
[----:B------:R-:W-:-:S03]  /*3c80*/  LEA.HI R46, R46, R46, RZ, 0x1 ;  /* 0x0000002e2e2e7211 */ /* 0x000fc600078f08ff */
[----:B------:R-:W-:Y:S01]  /*3c90*/  IMAD.IADD R49, R49, 0x1, -R50 ;  /* 0x0000000131317824 */ /* 0x000fe200078e0a32 */
[----:B------:R-:W-:Y:S02]  /*3ca0*/  SHF.R.S32.HI R55, RZ, 0x1f, R43 ;  /* 0x0000001fff377819 */ /* 0x000fe4000001142b */
[----:B--2---:R-:W-:Y:S01]  /*3cb0*/  SHF.R.S32.HI R44, RZ, 0x1f, R40 ;  /* 0x0000001fff2c7819 */ /* 0x004fe20000011428 */
[----:B------:R-:W-:-:S04]  /*3cc0*/  IMAD.WIDE.U32 R90, R40, UR16, R90 ;  /* 0x00000010285a7c25 */ /* 0x000fc8000f8e005a */
[----:B------:R-:W-:-:S04]  /*3cd0*/  IMAD R44, R44, UR16, RZ ;  /* 0x000000102c2c7c24 */ /* 0x000fc8000f8e02ff */
[----:B------:R-:W-:Y:S01]  /*3ce0*/  IMAD R45, R40, R71, R44 ;  /* 0x00000047282d7224 */ /* 0x000fe200078e022c */
[--C-:B------:R-:W-:Y:S01]  /*3cf0*/  SHF.R.S32.HI R44, RZ, 0x1f, R41.reuse ;  /* 0x0000001fff2c7819 */ /* 0x100fe20000011429 */
[----:B------:R-:W-:Y:S01]  /*3d00*/  IMAD.SHL.U32 R40, R46, 0x20, RZ ;  /* 0x000000202e287824 */ /* 0x000fe200078e00ff */
[----:B------:R-:W-:Y:S01]  /*3d10*/  IADD3 R41, P0, P1, R47, R90, R41 ;  /* 0x0000005a2f297210 */ /* 0x000fe2000791e029 */
[----:B------:R-:W-:Y:S01]  /*3d20*/  IMAD.IADD R88, R91, 0x1, R45 ;  /* 0x000000015b587824 */ /* 0x000fe200078e022d */
[----:B------:R-:W-:Y:S01]  /*3d30*/  SHF.R.S32.HI R47, RZ, 0x1f, R47 ;  /* 0x0000001fff2f7819 */ /* 0x000fe2000001142f */
[----:B------:R-:W-:-:S03]  /*3d40*/  VIADD R45, R155, 0x6 ;  /* 0x000000069b2d7836 */ /* 0x000fc60000000000 */
[----:B------:R-:W-:Y:S02]  /*3d50*/  IADD3.X R46, R47, R88, R44, P0, P1 ;  /* 0x000000582f2e7210 */ /* 0x000fe400007e242c */
[----:B------:R-:W-:Y:S02]  /*3d60*/  LOP3.LUT R44, R40, 0xffffffc0, RZ, 0xc0, !PT ;  /* 0xffffffc0282c7812 */ /* 0x000fe400078ec0ff */
[C---:B------:R-:W-:Y:S02]  /*3d70*/  LEA R40, P0, R41.reuse, UR18, 0x2 ;  /* 0x0000001229287c11 */ /* 0x040fe4000f8010ff */
[----:B------:R-:W-:Y:S02]  /*3d80*/  SHF.R.S32.HI R48, RZ, 0x1f, R44 ;  /* 0x0000001fff307819 */ /* 0x000fe4000001142c */
[----:B------:R-:W-:Y:S02]  /*3d90*/  LEA.HI.X R41, R41, UR19, R46, 0x2, P0 ;  /* 0x0000001329297c11 */ /* 0x000fe400080f142e */
[----:B------:R-:W-:-:S02]  /*3da0*/  SHF.R.S32.HI R47, RZ, 0x1f, R149 ;  /* 0x0000001fff2f7819 */ /* 0x000fc40000011495 */
[----:B------:R-:W-:Y:S02]  /*3db0*/  IADD3 R44, P1, P2, R149, R90, R44 ;  /* 0x0000005a952c7210 */ /* 0x000fe40007a3e02c */
[----:B------:R-:W2:Y:S01]  /*3dc0*/  LDG.E.64.CONSTANT R40, desc[UR10][R40.64] ;  /* 0x0000000a28287981 */ /* 0x000ea2000c1e9b00 */
[----:B------:R-:W-:Y:S02]  /*3dd0*/  LEA.HI R45, R45, R45, RZ, 0x1 ;  /* 0x0000002d2d2d7211 */ /* 0x000fe400078f08ff */
[----:B------:R-:W-:Y:S01]  /*3de0*/  IADD3.X R47, R47, R88, R48, P1, P2 ;  /* 0x000000582f2f7210 */ /* 0x000fe20000fe4430 */
[----:B------:R-:W-:Y:S01]  /*3df0*/  VIADD R48, R155, 0x8 ;  /* 0x000000089b307836 */ /* 0x000fe20000000000 */
[----:B------:R-:W-:Y:S01]  /*3e00*/  IADD3 R46, P0, R49, R90, RZ ;  /* 0x0000005a312e7210 */ /* 0x000fe20007f1e0ff */
[----:B------:R-:W-:Y:S01]  /*3e10*/  IMAD.SHL.U32 R45, R45, 0x20, RZ ;  /* 0x000000202d2d7824 */ /* 0x000fe200078e00ff */
[----:B------:R-:W-:Y:S02]  /*3e20*/  SHF.R.S32.HI R49, RZ, 0x1f, R49 ;  /* 0x0000001fff317819 */ /* 0x000fe40000011431 */
[----:B------:R-:W-:-:S02]  /*3e30*/  LEA.HI R52, R48, R48, RZ, 0x1 ;  /* 0x0000003030347211 */ /* 0x000fc400078f08ff */
[----:B------:R-:W-:Y:S01]  /*3e40*/  LEA R50, P1, R46, UR18, 0x2 ;  /* 0x000000122e327c11 */ /* 0x000fe2000f8210ff */
[----:B------:R-:W-:Y:S01]  /*3e50*/  IMAD.X R49, R49, 0x1, R88, P0 ;  /* 0x0000000131317824 */ /* 0x000fe200000e0658 */
[----:B------:R-:W-:Y:S01]  /*3e60*/  LEA R48, P0, R44, UR18, 0x2 ;  /* 0x000000122c307c11 */ /* 0x000fe2000f8010ff */
[----:B------:R-:W-:Y:S01]  /*3e70*/  IMAD.SHL.U32 R52, R52, 0x20, RZ ;  /* 0x0000002034347824 */ /* 0x000fe200078e00ff */
[----:B------:R-:W-:Y:S02]  /*3e80*/  LOP3.LUT R45, R45, 0xffffffc0, RZ, 0xc0, !PT ;  /* 0xffffffc02d2d7812 */ /* 0x000fe400078ec0ff */
[----:B------:R-:W-:Y:S02]  /*3e90*/  LEA.HI.X R51, R46, UR19, R49, 0x2, P1 ;  /* 0x000000132e337c11 */ /* 0x000fe400088f1431 */
[----:B------:R-:W-:Y:S01]  /*3ea0*/  LEA.HI.X R49, R44, UR19, R47, 0x2, P0 ;  /* 0x000000132c317c11 */ /* 0x000fe200080f142f */
[----:B------:R-:W-:Y:S01]  /*3eb0*/  VIADD R44, R155, 0xa ;  /* 0x0000000a9b2c7836 */ /* 0x000fe20000000000 */
[----:B------:R-:W-:-:S02]  /*3ec0*/  SHF.R.S32.HI R53, RZ, 0x1f, R45 ;  /* 0x0000001fff357819 */ /* 0x000fc4000001142d */
[----:B------:R-:W-:Y:S01]  /*3ed0*/  IADD3 R45, P2, P3, R148, R90, R45 ;  /* 0x0000005a942d7210 */ /* 0x000fe20007b5e02d */
[----:B------:R-:W3:Y:S01]  /*3ee0*/  LDG.E.64.CONSTANT R50, desc[UR10][R50.64] ;  /* 0x0000000a32327981 */ /* 0x000ee2000c1e9b00 */
[----:B------:R-:W-:Y:S02]  /*3ef0*/  LOP3.LUT R52, R52, 0xffffffc0, RZ, 0xc0, !PT ;  /* 0xffffffc034347812 */ /* 0x000fe400078ec0ff */
[----:B------:R-:W-:Y:S01]  /*3f00*/  IADD3.X R46, R54, R88, R53, P2, P3 ;  /* 0x00000058362e7210 */ /* 0x000fe200017e6435 */
[----:B------:R-:W4:Y:S01]  /*3f10*/  LDG.E.64.CONSTANT R48, desc[UR10][R48.64] ;  /* 0x0000000a30307981 */ /* 0x000f22000c1e9b00 */
[----:B------:R-:W-:Y:S02]  /*3f20*/  LEA.HI R47, R44, R44, RZ, 0x1 ;  /* 0x0000002c2c2f7211 */ /* 0x000fe400078f08ff */
[----:B------:R-:W-:Y:S02]  /*3f30*/  LEA R84, P0, R45, UR18, 0x2 ;  /* 0x000000122d547c11 */ /* 0x000fe4000f8010ff */
[----:B------:R-:W-:-:S02]  /*3f40*/  SHF.R.S32.HI R54, RZ, 0x1f, R147 ;  /* 0x0000001fff367819 */ /* 0x000fc40000011493 */
[--C-:B------:R-:W-:Y:S02]  /*3f50*/  SHF.R.S32.HI R53, RZ, 0x1f, R52.reuse ;  /* 0x0000001fff357819 */ /* 0x100fe40000011434 */
[----:B------:R-:W-:Y:S02]  /*3f60*/  IADD3 R44, P1, P2, R147, R90, R52 ;  /* 0x0000005a932c7210 */ /* 0x000fe40007a3e034 */
[----:B------:R-:W-:Y:S02]  /*3f70*/  LEA.HI.X R85, R45, UR19, R46, 0x2, P0 ;  /* 0x000000132d557c11 */ /* 0x000fe400080f142e */
[----:B------:R-:W-:Y:S02]  /*3f80*/  IADD3.X R45, R54, R88, R53, P1, P2 ;  /* 0x00000058362d7210 */ /* 0x000fe40000fe4435 */
[C---:B------:R-:W-:Y:S02]  /*3f90*/  LEA R86, P0, R44.reuse, UR18, 0x2 ;  /* 0x000000122c567c11 */ /* 0x040fe4000f8010ff */
[----:B------:R-:W5:Y:S02]  /*3fa0*/  LDG.E.64.CONSTANT R84, desc[UR10][R84.64] ;  /* 0x0000000a54547981 */ /* 0x000f64000c1e9b00 */
[----:B------:R-:W-:Y:S01]  /*3fb0*/  LEA.HI.X R87, R44, UR19, R45, 0x2, P0 ;  /* 0x000000132c577c11 */ /* 0x000fe200080f142d */
[----:B------:R-:W-:-:S05]  /*3fc0*/  IMAD.SHL.U32 R47, R47, 0x20, RZ ;  /* 0x000000202f2f7824 */ /* 0x000fca00078e00ff */
[----:B------:R-:W5:Y:S01]  /*3fd0*/  LDG.E.64.CONSTANT R86, desc[UR10][R86.64] ;  /* 0x0000000a56567981 */ /* 0x000f62000c1e9b00 */
[----:B------:R-:W-:Y:S02]  /*3fe0*/  LOP3.LUT R47, R47, 0xffffffc0, RZ, 0xc0, !PT ;  /* 0xffffffc02f2f7812 */ /* 0x000fe400078ec0ff */
[----:B------:R-:W-:Y:S02]  /*3ff0*/  SHF.R.S32.HI R46, RZ, 0x1f, R146 ;  /* 0x0000001fff2e7819 */ /* 0x000fe40000011492 */
[--C-:B------:R-:W-:Y:S02]  /*4000*/  SHF.R.S32.HI R53, RZ, 0x1f, R47.reuse ;  /* 0x0000001fff357819 */ /* 0x100fe4000001142f */
[----:B------:R-:W-:Y:S02]  /*4010*/  IADD3 R52, P1, P2, R146, R90, R47 ;  /* 0x0000005a92347210 */ /* 0x000fe40007a3e02f */
[----:B------:R-:W-:Y:S02]  /*4020*/  SHF.R.S32.HI R47, RZ, 0x1f, R42 ;  /* 0x0000001fff2f7819 */ /* 0x000fe4000001142a */
[----:B------:R-:W-:-:S02]  /*4030*/  IADD3.X R53, R46, R88, R53, P1, P2 ;  /* 0x000000582e357210 */ /* 0x000fc40000fe4435 */
[----:B------:R-:W-:Y:S02]  /*4040*/  SHF.R.S32.HI R46, RZ, 0x1f, R145 ;  /* 0x0000001fff2e7819 */ /* 0x000fe40000011491 */
[-C--:B------:R-:W-:Y:S02]  /*4050*/  IADD3 R45, P1, P2, R145, R90.reuse, R42 ;  /* 0x0000005a912d7210 */ /* 0x080fe40007a3e02a */
[----:B------:R-:W-:Y:S02]  /*4060*/  LEA R82, P0, R52, UR18, 0x2 ;  /* 0x0000001234527c11 */ /* 0x000fe4000f8010ff */
[----:B------:R-:W-:Y:S02]  /*4070*/  SHF.R.S32.HI R42, RZ, 0x1f, R144 ;  /* 0x0000001fff2a7819 */ /* 0x000fe40000011490 */
[----:B------:R-:W-:Y:S02]  /*4080*/  IADD3 R44, P3, P4, R144, R90, R43 ;  /* 0x0000005a902c7210 */ /* 0x000fe40007c7e02b */
[----:B------:R-:W-:-:S02]  /*4090*/  IADD3.X R46, R46, R88, R47, P1, P2 ;  /* 0x000000582e2e7210 */ /* 0x000fc40000fe442f */
[----:B------:R-:W-:Y:S02]  /*40a0*/  LEA R56, P1, R45, UR18, 0x2 ;  /* 0x000000122d387c11 */ /* 0x000fe4000f8210ff */
[----:B------:R-:W-:Y:S02]  /*40b0*/  LEA.HI.X R83, R52, UR19, R53, 0x2, P0 ;  /* 0x0000001334537c11 */ /* 0x000fe400080f1435 */
[----:B------:R-:W-:Y:S02]  /*40c0*/  IADD3.X R47, R42, R88, R55, P3, P4 ;  /* 0x000000582a2f7210 */ /* 0x000fe40001fe8437 */
[----:B------:R-:W-:Y:S01]  /*40d0*/  IADD3 R42, P2, P3, R143, R90, R142 ;  /* 0x0000005a8f2a7210 */ /* 0x000fe20007b5e08e */
[----:B------:R-:W-:Y:S01]  /*40e0*/  LDS.128 R52, [R0+0x10] ;  /* 0x0000100000347984 */ /* 0x000fe20000000c00 */
[----:B------:R-:W-:Y:S02]  /*40f0*/  LEA.HI.X R57, R45, UR19, R46, 0x2, P1 ;  /* 0x000000132d397c11 */ /* 0x000fe400088f142e */
[----:B------:R-:W-:Y:S01]  /*4100*/  LEA R58, P0, R44, UR18, 0x2 ;  /* 0x000000122c3a7c11 */ /* 0x000fe2000f8010ff */
[----:B------:R-:W5:Y:S01]  /*4110*/  LDG.E.64.CONSTANT R82, desc[UR10][R82.64] ;  /* 0x0000000a52527981 */ /* 0x000f62000c1e9b00 */
[----:B------:R-:W-:-:S02]  /*4120*/  LEA R76, P1, R42, UR18, 0x2 ;  /* 0x000000122a4c7c11 */ /* 0x000fc4000f8210ff */
[----:B------:R-:W-:Y:S01]  /*4130*/  IADD3.X R45, R69, R88, R70, P2, P3 ;  /* 0x00000058452d7210 */ /* 0x000fe200017e6446 */
[----:B------:R-:W5:Y:S01]  /*4140*/  LDG.E.64.CONSTANT R56, desc[UR10][R56.64] ;  /* 0x0000000a38387981 */ /* 0x000f62000c1e9b00 */
[----:B------:R-:W-:Y:S02]  /*4150*/  LEA.HI.X R59, R44, UR19, R47, 0x2, P0 ;  /* 0x000000132c3b7c11 */ /* 0x000fe400080f142f */
[----:B------:R-:W-:-:S04]  /*4160*/  LEA.HI.X R77, R42, UR19, R45, 0x2, P1 ;  /* 0x000000132a4d7c11 */ /* 0x000fc800088f142d */
[----:B------:R-:W5:Y:S01]  /*4170*/  LDG.E.64.CONSTANT R58, desc[UR10][R58.64] ;  /* 0x0000000a3a3a7981 */ /* 0x000f62000c1e9b00 */
[----:B------:R-:W-:-:S03]  /*4180*/  IADD3 R43, P4, P5, R141, R90, R140 ;  /* 0x0000005a8d2b7210 */ /* 0x000fc60007d9e08c */
[----:B------:R-:W5:Y:S01]  /*4190*/  LDG.E.64.CONSTANT R76, desc[UR10][R76.64] ;  /* 0x0000000a4c4c7981 */ /* 0x000f62000c1e9b00 */
[----:B------:R-:W-:Y:S02]  /*41a0*/  LEA R78, P0, R43, UR18, 0x2 ;  /* 0x000000122b4e7c11 */ /* 0x000fe4000f8010ff */
[----:B------:R-:W-:-:S04]  /*41b0*/  IADD3.X R44, R67, R88, R68, P4, P5 ;  /* 0x00000058432c7210 */ /* 0x000fc800027ea444 */
[----:B------:R-:W-:Y:S02]  /*41c0*/  LEA.HI.X R79, R43, UR19, R44, 0x2, P0 ;  /* 0x000000132b4f7c11 */ /* 0x000fe400080f142c */
[----:B------:R-:W-:Y:S01]  /*41d0*/  IADD3 R42, P1, P2, R139, R90, R138 ;  /* 0x0000005a8b2a7210 */ /* 0x000fe20007a3e08a */
[----:B------:R-:W2:Y:S04]  /*41e0*/  LDS.128 R44, [R0] ;  /* 0x00000000002c7984 */ /* 0x000ea80000000c00 */
[----:B------:R-:W5:Y:S01]  /*41f0*/  LDG.E.64.CONSTANT R78, desc[UR10][R78.64] ;  /* 0x0000000a4e4e7981 */ /* 0x000f62000c1e9b00 */
[----:B------:R-:W-:Y:S02]  /*4200*/  LEA R80, P0, R42, UR18, 0x2 ;  /* 0x000000122a507c11 */ /* 0x000fe4000f8010ff */
[----:B------:R-:W-:-:S04]  /*4210*/  IADD3.X R43, R26, R88, R65, P1, P2 ;  /* 0x000000581a2b7210 */ /* 0x000fc80000fe4441 */
[----:B------:R-:W-:-:S06]  /*4220*/  LEA.HI.X R81, R42, UR19, R43, 0x2, P0 ;  /* 0x000000132a517c11 */ /* 0x000fcc00080f142b */
[----:B------:R-:W5:Y:S01]  /*4230*/  LDG.E.64.CONSTANT R80, desc[UR10][R80.64] ;  /* 0x0000000a50507981 */ /* 0x000f62000c1e9b00 */
[----:B--2---:R-:W-:Y:S01]  /*4240*/  FMUL.FTZ R89, R40, R46 ;  /* 0x0000002e28597220 */ /* 0x004fe20000410000 */
[----:B------:R-:W-:Y:S02]  /*4250*/  FMUL.FTZ R46, R41, R47 ;  /* 0x0000002f292e7220 */ /* 0x000fe40000410000 */
[----:B------:R-:W0:Y:S01]  /*4260*/  LDS.128 R40, [R0+0x20] ;  /* 0x0000200000287984 */ /* 0x000e220000000c00 */
[----:B------:R-:W-:-:S04]  /*4270*/  IADD3 R47, P0, P1, R137, R90, R136 ;  /* 0x0000005a892f7210 */ /* 0x000fc8000791e088 */
[----:B------:R-:W-:Y:S02]  /*4280*/  LEA R100, P2, R47, UR18, 0x2 ;  /* 0x000000122f647c11 */ /* 0x000fe4000f8410ff */
[----:B------:R-:W-:-:S04]  /*4290*/  IADD3.X R92, R28, R88, R7, P0, P1 ;  /* 0x000000581c5c7210 */ /* 0x000fc800007e2407 */
[----:B------:R-:W-:-:S06]  /*42a0*/  LEA.HI.X R101, R47, UR19, R92, 0x2, P2 ;  /* 0x000000132f657c11 */ /* 0x000fcc00090f145c */
[----:B------:R-:W2:Y:S01]  /*42b0*/  LDG.E.64.CONSTANT R100, desc[UR10][R100.64] ;  /* 0x0000000a64647981 */ /* 0x000ea2000c1e9b00 */
[----:B---3--:R-:W-:Y:S01]  /*42c0*/  FFMA.FTZ R89, R50, R44, R89 ;  /* 0x0000002c32597223 */ /* 0x008fe20000010059 */
[----:B------:R-:W-:Y:S02]  /*42d0*/  FFMA.FTZ R50, R51, R45, R46 ;  /* 0x0000002d33327223 */ /* 0x000fe4000001002e */
[----:B------:R-:W1:Y:S01]  /*42e0*/  LDS.128 R44, [R0+0x30] ;  /* 0x00003000002c7984 */ /* 0x000e620000000c00 */
[----:B----4-:R-:W-:Y:S01]  /*42f0*/  FFMA.FTZ R89, R48, R52, R89 ;  /* 0x0000003430597223 */ /* 0x010fe20000010059 */
[----:B------:R-:W-:Y:S02]  /*4300*/  FFMA.FTZ R52, R49, R53, R50 ;  /* 0x0000003531347223 */ /* 0x000fe40000010032 */
[----:B------:R-:W3:Y:S02]  /*4310*/  LDS.128 R48, [R0+0x40] ;  /* 0x0000400000307984 */ /* 0x000ee40000000c00 */
[----:B-----5:R-:W-:Y:S01]  /*4320*/  FFMA.FTZ R52, R85, R55, R52 ;  /* 0x0000003755347223 */ /* 0x020fe20000010034 */
[----:B------:R-:W-:-:S03]  /*4330*/  FFMA.FTZ R89, R84, R54, R89 ;  /* 0x0000003654597223 */ /* 0x000fc60000010059 */
[----:B0-----:R-:W-:Y:S01]  /*4340*/  FFMA.FTZ R84, R87, R41, R52 ;  /* 0x0000002957547223 */ /* 0x001fe20000010034 */
[----:B------:R-:W-:Y:S01]  /*4350*/  IADD3 R41, P0, P1, R135, R90, R134 ;  /* 0x0000005a87297210 */ /* 0x000fe2000791e086 */
[----:B------:R-:W-:Y:S01]  /*4360*/  FFMA.FTZ R89, R86, R40, R89 ;  /* 0x0000002856597223 */ /* 0x000fe20000010059 */
[----:B------:R-:W0:Y:S02]  /*4370*/  LDS.128 R52, [R0+0x50] ;  /* 0x0000500000347984 */ /* 0x000e240000000c00 */
[----:B------:R-:W-:Y:S02]  /*4380*/  LEA R40, P2, R41, UR18, 0x2 ;  /* 0x0000001229287c11 */ /* 0x000fe4000f8410ff */
[----:B------:R-:W-:-:S04]  /*4390*/  IADD3.X R86, R27, R88, R8, P0, P1 ;  /* 0x000000581b567210 */ /* 0x000fc800007e2408 */
[----:B------:R-:W-:-:S06]  /*43a0*/  LEA.HI.X R41, R41, UR19, R86, 0x2, P2 ;  /* 0x0000001329297c11 */ /* 0x000fcc00090f1456 */
[----:B------:R-:W4:Y:S01]  /*43b0*/  LDG.E.64.CONSTANT R40, desc[UR10][R40.64] ;  /* 0x0000000a28287981 */ /* 0x000f22000c1e9b00 */
[----:B------:R-:W-:Y:S01]  /*43c0*/  FFMA.FTZ R89, R82, R42, R89 ;  /* 0x0000002a52597223 */ /* 0x000fe20000010059 */
[----:B------:R-:W-:-:S03]  /*43d0*/  FFMA.FTZ R84, R83, R43, R84 ;  /* 0x0000002b53547223 */ /* 0x000fc60000010054 */
[----:B-1----:R-:W-:Y:S01]  /*43e0*/  FFMA.FTZ R89, R56, R44, R89 ;  /* 0x0000002c38597223 */ /* 0x002fe20000010059 */
[----:B------:R-:W-:Y:S01]  /*43f0*/  FFMA.FTZ R84, R57, R45, R84 ;  /* 0x0000002d39547223 */ /* 0x000fe20000010054 */
[----:B------:R-:W-:Y:S02]  /*4400*/  IADD3 R42, P0, P1, R133, R90, R132 ;  /* 0x0000005a852a7210 */ /* 0x000fe4000791e084 */
[----:B------:R-:W-:Y:S01]  /*4410*/  FFMA.FTZ R89, R58, R46, R89 ;  /* 0x0000002e3a597223 */ /* 0x000fe20000010059 */
[----:B------:R-:W-:Y:S01]  /*4420*/  FFMA.FTZ R84, R59, R47, R84 ;  /* 0x0000002f3b547223 */ /* 0x000fe20000010054 */
[----:B------:R-:W-:Y:S02]  /*4430*/  IADD3.X R47, R30, R88, R9, P0, P1 ;  /* 0x000000581e2f7210 */ /* 0x000fe400007e2409 */
[----:B---3--:R-:W-:Y:S01]  /*4440*/  FFMA.FTZ R89, R76, R48, R89 ;  /* 0x000000304c597223 */ /* 0x008fe20000010059 */
[C---:B------:R-:W-:Y:S02]  /*4450*/  LEA R48, P2, R42.reuse, UR18, 0x2 ;  /* 0x000000122a307c11 */ /* 0x040fe4000f8410ff */
[----:B------:R-:W-:Y:S01]  /*4460*/  IADD3 R44, P3, P4, R131, R90, R130 ;  /* 0x0000005a832c7210 */ /* 0x000fe20007c7e082 */
[----:B------:R-:W-:Y:S01]  /*4470*/  FFMA.FTZ R84, R77, R49, R84 ;  /* 0x000000314d547223 */ /* 0x000fe20000010054 */
[----:B------:R-:W-:-:S02]  /*4480*/  LEA.HI.X R49, R42, UR19, R47, 0x2, P2 ;  /* 0x000000132a317c11 */ /* 0x000fc400090f142f */
[C---:B------:R-:W-:Y:S02]  /*4490*/  LEA R56, P0, R44.reuse, UR18, 0x2 ;  /* 0x000000122c387c11 */ /* 0x040fe4000f8010ff */
[----:B------:R-:W-:Y:S02]  /*44a0*/  IADD3.X R45, R29, R88, R10, P3, P4 ;  /* 0x000000581d2d7210 */ /* 0x000fe40001fe840a */
[----:B------:R-:W3:Y:S02]  /*44b0*/  LDG.E.64.CONSTANT R48, desc[UR10][R48.64] ;  /* 0x0000000a30307981 */ /* 0x000ee4000c1e9b00 */
[----:B------:R-:W-:Y:S01]  /*44c0*/  LEA.HI.X R57, R44, UR19, R45, 0x2, P0 ;  /* 0x000000132c397c11 */ /* 0x000fe200080f142d */
[----:B------:R-:W-:Y:S01]  /*44d0*/  FFMA.FTZ R43, R78, R50, R89 ;  /* 0x000000324e2b7223 */ /* 0x000fe20000010059 */
[----:B------:R-:W-:-:S03]  /*44e0*/  FFMA.FTZ R42, R79, R51, R84 ;  /* 0x000000334f2a7223 */ /* 0x000fc60000010054 */
[----:B------:R1:W5:Y:S01]  /*44f0*/  LDG.E.64.CONSTANT R50, desc[UR10][R56.64] ;  /* 0x0000000a38327981 */ /* 0x000362000c1e9b00 */
[----:B------:R-:W-:-:S04]  /*4500*/  IADD3 R58, P4, P5, R129, R90, R128 ;  /* 0x0000005a813a7210 */ /* 0x000fc80007d9e080 */
[----:B------:R-:W-:Y:S02]  /*4510*/  IADD3.X R93, R32, R88, R11, P4, P5 ;  /* 0x00000058205d7210 */ /* 0x000fe400027ea40b */
[----:B------:R-:W-:-:S04]  /*4520*/  LEA R102, P6, R58, UR18, 0x2 ;  /* 0x000000123a667c11 */ /* 0x000fc8000f8c10ff */
        /* <DEDUP_REMOVED lines=9> */
[----:B------:R-:W-:Y:S01]  /*45c0*/  IADD3 R89, P4, P5, R123, R90, R122 ;  /* 0x0000005a7b597210 */ /* 0x000fe20007d9e07a */
[----:B0-----:R-:W-:Y:S01]  /*45d0*/  FFMA.FTZ R43, R80, R52, R43 ;  /* 0x00000034502b7223 */ /* 0x001fe2000001002b */
        /* <DEDUP_REMOVED lines=8> */
[C---:B-1----:R-:W-:Y:S02]  /*4660*/  LEA R56, P6, R52.reuse, UR18, 0x2 ;  /* 0x0000001234387c11 */ /* 0x042fe4000f8c10ff */
[----:B------:R-:W-:Y:S01]  /*4670*/  IADD3 R76, P0, P1, R119, R90, R118 ;  /* 0x0000005a774c7210 */ /* 0x000fe2000791e076 */
[----:B------:R-:W-:Y:S01]  /*4680*/  FFMA.FTZ R42, R81, R53, R42 ;  /* 0x00000035512a7223 */ /* 0x000fe2000001002a */
[----:B------:R-:W-:Y:S01]  /*4690*/  LEA.HI.X R57, R52, UR19, R87, 0x2, P6 ;  /* 0x0000001334397c11 */ /* 0x000fe2000b0f1457 */
[----:B------:R-:W5:Y:S01]  /*46a0*/  LDG.E.64.CONSTANT R98, desc[UR10][R98.64] ;  /* 0x0000000a62627981 */ /* 0x000f62000c1e9b00 */
[----:B------:R-:W-:Y:S02]  /*46b0*/  IADD3.X R53, R35, R88, R16, P0, P1 ;  /* 0x0000005823357210 */ /* 0x000fe400007e2410 */
[----:B------:R-:W-:-:S02]  /*46c0*/  LEA R52, P6, R76, UR18, 0x2 ;  /* 0x000000124c347c11 */ /* 0x000fc4000f8c10ff */
[----:B------:R-:W5:Y:S02]  /*46d0*/  LDG.E.64.CONSTANT R56, desc[UR10][R56.64] ;  /* 0x0000000a38387981 */ /* 0x000f64000c1e9b00 */
[----:B------:R-:W-:Y:S02]  /*46e0*/  LEA.HI.X R53, R76, UR19, R53, 0x2, P6 ;  /* 0x000000134c357c11 */ /* 0x000fe4000b0f1435 */
[----:B------:R-:W-:-:S04]  /*46f0*/  IADD3 R78, P4, P5, R117, R90, R116 ;  /* 0x0000005a754e7210 */ /* 0x000fc80007d9e074 */
[----:B------:R-:W5:Y:S01]  /*4700*/  LDG.E.64.CONSTANT R52, desc[UR10][R52.64] ;  /* 0x0000000a34347981 */ /* 0x000f62000c1e9b00 */
[----:B------:R-:W-:Y:S02]  /*4710*/  IADD3.X R77, R38, R88, R17, P4, P5 ;  /* 0x00000058264d7210 */ /* 0x000fe400027ea411 */
[C---:B------:R-:W-:Y:S02]  /*4720*/  LEA R76, P6, R78.reuse, UR18, 0x2 ;  /* 0x000000124e4c7c11 */ /* 0x040fe4000f8c10ff */
[----:B------:R-:W-:Y:S02]  /*4730*/  IADD3 R80, P2, P3, R115, R90, R114 ;  /* 0x0000005a73507210 */ /* 0x000fe40007b5e072 */
[----:B------:R-:W-:Y:S02]  /*4740*/  LEA.HI.X R77, R78, UR19, R77, 0x2, P6 ;  /* 0x000000134e4d7c11 */ /* 0x000fe4000b0f144d */
[----:B------:R-:W-:Y:S02]  /*4750*/  IADD3.X R79, R37, R88, R18, P2, P3 ;  /* 0x00000058254f7210 */ /* 0x000fe400017e6412 */
[----:B------:R-:W-:-:S02]  /*4760*/  LEA R78, P6, R80, UR18, 0x2 ;  /* 0x00000012504e7c11 */ /* 0x000fc4000f8c10ff */
[----:B------:R-:W-:Y:S01]  /*4770*/  IADD3 R81, P0, P1, R113, R90, R112 ;  /* 0x0000005a71517210 */ /* 0x000fe2000791e070 */
[----:B------:R-:W5:Y:S01]  /*4780*/  LDG.E.64.CONSTANT R76, desc[UR10][R76.64] ;  /* 0x0000000a4c4c7981 */ /* 0x000f62000c1e9b00 */
[----:B------:R-:W-:Y:S02]  /*4790*/  LEA.HI.X R79, R80, UR19, R79, 0x2, P6 ;  /* 0x00000013504f7c11 */ /* 0x000fe4000b0f144f */
        /* <DEDUP_REMOVED lines=20> */
[----:B------:R-:W-:Y:S02]  /*48e0*/  LEA R164, P6, R46, UR18, 0x2 ;  /* 0x000000122ea47c11 */ /* 0x000fe4000f8c10ff */
[----:B------:R-:W-:Y:S02]  /*48f0*/  IADD3.X R47, R64, R88, R23, P4, P5 ;  /* 0x00000058402f7210 */ /* 0x000fe400027ea417 */
[-C--:B------:R-:W-:Y:S01]  /*4900*/  IADD3 R45, P3, P2, R95, R90.reuse, R94 ;  /* 0x0000005a5f2d7210 */ /* 0x080fe20007a7e05e */
[----:B------:R-:W5:Y:S01]  /*4910*/  LDG.E.64.CONSTANT R86, desc[UR10][R86.64] ;  /* 0x0000000a56567981 */ /* 0x000f62000c1e9b00 */
[----:B------:R-:W-:Y:S02]  /*4920*/  IADD3 R44, P0, P1, R75, R90, R74 ;  /* 0x0000005a4b2c7210 */ /* 0x000fe4000791e04a */
[----:B------:R-:W-:Y:S02]  /*4930*/  LEA.HI.X R165, R46, UR19, R47, 0x2, P6 ;  /* 0x000000132ea57c11 */ /* 0x000fe4000b0f142f */
[----:B------:R-:W-:-:S02]  /*4940*/  LEA R90, P4, R45, UR18, 0x2 ;  /* 0x000000122d5a7c11 */ /* 0x000fc4000f8810ff */
[----:B------:R-:W-:-:S04]  /*4950*/  IADD3.X R46, R63, R88, R24, P3, P2 ;  /* 0x000000583f2e7210 */ /* 0x000fc80001fe4418 */
[----:B------:R-:W-:Y:S02]  /*4960*/  LEA.HI.X R91, R45, UR19, R46, 0x2, P4 ;  /* 0x000000132d5b7c11 */ /* 0x000fe4000a0f142e */
[----:B------:R-:W-:Y:S02]  /*4970*/  IADD3.X R45, R66, R88, R25, P0, P1 ;  /* 0x00000058422d7210 */ /* 0x000fe400007e2419 */
[C---:B------:R-:W-:Y:S01]  /*4980*/  LEA R92, P0, R44.reuse, UR18, 0x2 ;  /* 0x000000122c5c7c11 */ /* 0x040fe2000f8010ff */
[----:B------:R-:W5:Y:S03]  /*4990*/  LDG.E.64.CONSTANT R88, desc[UR10][R164.64] ;  /* 0x0000000aa4587981 */ /* 0x000f66000c1e9b00 */
[----:B------:R-:W-:Y:S01]  /*49a0*/  LEA.HI.X R93, R44, UR19, R45, 0x2, P0 ;  /* 0x000000132c5d7c11 */ /* 0x000fe200080f142d */
[----:B------:R-:W5:Y:S04]  /*49b0*/  LDG.E.64.CONSTANT R90, desc[UR10][R90.64] ;  /* 0x0000000a5a5a7981 */ /* 0x000f68000c1e9b00 */
[----:B------:R-:W4:Y:S04]  /*49c0*/  LDS.128 R44, [R0+0x60] ;  /* 0x00006000002c7984 */ /* 0x000f280000000c00 */
[----:B------:R-:W5:Y:S01]  /*49d0*/  LDG.E.64.CONSTANT R92, desc[UR10][R92.64] ;  /* 0x0000000a5c5c7981 */ /* 0x000f62000c1e9b00 */
[----:B--2---:R-:W-:Y:S01]  /*49e0*/  FFMA.FTZ R43, R100, R54, R43 ;  /* 0x00000036642b7223 */ /* 0x004fe2000001002b */
[----:B------:R-:W-:-:S03]  /*49f0*/  FFMA.FTZ R42, R101, R55, R42 ;  /* 0x00000037652a7223 */ /* 0x000fc6000001002a */
[----:B----4-:R-:W-:Y:S01]  /*4a00*/  FFMA.FTZ R55, R40, R44, R43 ;  /* 0x0000002c28377223 */ /* 0x010fe2000001002b */
[----:B------:R-:W-:Y:S02]  /*4a10*/  FFMA.FTZ R44, R41, R45, R42 ;  /* 0x0000002d292c7223 */ /* 0x000fe4000001002a */
[----:B------:R-:W5:Y:S01]  /*4a20*/  LDS.128 R40, [R0+0x70] ;  /* 0x0000700000287984 */ /* 0x000f620000000c00 */
[----:B---3--:R-:W-:Y:S01]  /*4a30*/  FFMA.FTZ R55, R48, R46, R55 ;  /* 0x0000002e30377223 */ /* 0x008fe20000010037 */
[----:B------:R-:W-:-:S03]  /*4a40*/  FFMA.FTZ R44, R49, R47, R44 ;  /* 0x0000002f312c7223 */ /* 0x000fc6000001002c */
[----:B-----5:R-:W-:Y:S01]  /*4a50*/  FFMA.FTZ R55, R50, R40, R55 ;  /* 0x0000002832377223 */ /* 0x020fe20000010037 */
[----:B------:R-:W-:Y:S02]  /*4a60*/  FFMA.FTZ R40, R51, R41, R44 ;  /* 0x0000002933287223 */ /* 0x000fe4000001002c */
[----:B------:R-:W0:Y:S04]  /*4a70*/  LDS.128 R44, [R0+0x80] ;  /* 0x00008000002c7984 */ /* 0x000e280000000c00 */
[----:B------:R-:W1:Y:S01]  /*4a80*/  LDS.128 R48, [R0+0x90] ;  /* 0x0000900000307984 */ /* 0x000e620000000c00 */
[----:B------:R-:W-:Y:S01]  /*4a90*/  FFMA.FTZ R55, R102, R42, R55 ;  /* 0x0000002a66377223 */ /* 0x000fe20000010037 */
[----:B------:R-:W-:Y:S02]  /*4aa0*/  FFMA.FTZ R54, R103, R43, R40 ;  /* 0x0000002b67367223 */ /* 0x000fe40000010028 */
[----:B------:R-:W2:Y:S01]  /*4ab0*/  LDS.128 R40, [R0+0xa0] ;  /* 0x0000a00000287984 */ /* 0x000ea20000000c00 */
[----:B0-----:R-:W-:Y:S01]  /*4ac0*/  FFMA.FTZ R55, R58, R44, R55 ;  /* 0x0000002c3a377223 */ /* 0x001fe20000010037 */
[----:B------:R-:W-:-:S03]  /*4ad0*/  FFMA.FTZ R54, R59, R45, R54 ;  /* 0x0000002d3b367223 */ /* 0x000fc60000010036 */
[----:B------:R-:W-:Y:S01]  /*4ae0*/  FFMA.FTZ R55, R96, R46, R55 ;  /* 0x0000002e60377223 */ /* 0x000fe20000010037 */
[----:B------:R-:W-:Y:S02]  /*4af0*/  FFMA.FTZ R54, R97, R47, R54 ;  /* 0x0000002f61367223 */ /* 0x000fe40000010036 */
[----:B------:R-:W0:Y:S01]  /*4b00*/  LDS.128 R44, [R0+0xb0] ;  /* 0x0000b000002c7984 */ /* 0x000e220000000c00 */
[----:B-1----:R-:W-:Y:S01]  /*4b10*/  FFMA.FTZ R55, R98, R48, R55 ;  /* 0x0000003062377223 */ /* 0x002fe20000010037 */
[----:B------:R-:W-:-:S03]  /*4b20*/  FFMA.FTZ R54, R99, R49, R54 ;  /* 0x0000003163367223 */ /* 0x000fc60000010036 */
[----:B------:R-:W-:Y:S01]  /*4b30*/  FFMA.FTZ R55, R56, R50, R55 ;  /* 0x0000003238377223 */ /* 0x000fe20000010037 */
[----:B------:R-:W-:Y:S02]  /*4b40*/  FFMA.FTZ R54, R57, R51, R54 ;  /* 0x0000003339367223 */ /* 0x000fe40000010036 */
[----:B------:R-:W1:Y:S04]  /*4b50*/  LDS.128 R48, [R0+0xc0] ;  /* 0x0000c00000307984 */ /* 0x000e680000000c00 */
[----:B------:R-:W-:Y:S01]  /*4b60*/  LDS.128 R56, [R0+0xe0] ;  /* 0x0000e00000387984 */ /* 0x000fe20000000c00 */
[----:B--2---:R-:W-:Y:S01]  /*4b70*/  FFMA.FTZ R97, R52, R40, R55 ;  /* 0x0000002834617223 */ /* 0x004fe20000010037 */
[----:B------:R-:W-:Y:S02]  /*4b80*/  FFMA.FTZ R40, R53, R41, R54 ;  /* 0x0000002935287223 */ /* 0x000fe40000010036 */
        /* <DEDUP_REMOVED lines=11> */
[----:B--2---:R-:W-:Y:S01]  /*4c40*/  FFMA.FTZ R97, R86, R52, R97 ;  /* 0x0000003456617223 */ /* 0x004fe20000010061 */
[----:B------:R-:W-:Y:S01]  /*4c50*/  FFMA.FTZ R40, R87, R53, R40 ;  /* 0x0000003557287223 */ /* 0x000fe20000010028 */
[----:B------:R-:W-:Y:S01]  /*4c60*/  UMOV UR4, 0xffffffff ;  /* 0xffffffff00047882 */ /* 0x000fe20000000000 */
[----:B------:R-:W-:Y:S01]  /*4c70*/  ISETP.NE.AND P0, PT, R155, RZ, PT ;  /* 0x000000ff9b00720c */ /* 0x000fe20003f05270 */
        /* <DEDUP_REMOVED lines=9> */
.L_x_27854:
[----:B------:R-:W-:Y:S05]  /*4d10*/  @P0 BRA.U `(.L_x_27810) ;  /* 0x0000000100900947 */ /* 0x000fea0003800000 */
[----:B------:R-:W-:Y:S01]  /*4d20*/  LEA.HI R40, R73, R73, RZ, 0x1 ;  /* 0x0000004949287211 */ /* 0x000fe200078f08ff */
[----:B------:R-:W-:Y:S02]  /*4d30*/  IMAD.SHL.U32 R45, R159, 0x10, RZ ;  /* 0x000000109f2d7824 */ /* 0x000fe400078e00ff */
[----:B-1----:R-:W-:Y:S01]  /*4d40*/  FADD.FTZ R41, R58, R41 ;  /* 0x000000293a297221 */ /* 0x002fe20000010000 */
[----:B------:R-:W-:-:S04]  /*4d50*/  SHF.R.S32.HI R40, RZ, 0x1, R40 ;  /* 0x00000001ff287819 */ /* 0x000fc80000011428 */
[----:B------:R-:W-:-:S04]  /*4d60*/  SHF.R.S32.HI R43, RZ, 0x1f, R40 ;  /* 0x0000001fff2b7819 */ /* 0x000fc80000011428 */
[----:B------:R-:W-:-:S04]  /*4d70*/  LEA.HI R43, R43, R40, RZ, 0x4 ;  /* 0x000000282b2b7211 */ /* 0x000fc800078f20ff */
[----:B------:R-:W-:-:S05]  /*4d80*/  LOP3.LUT R43, R43, 0xfffffff0, RZ, 0xc0, !PT ;  /* 0xfffffff02b2b7812 */ /* 0x000fca00078ec0ff */
[----:B------:R-:W-:Y:S01]  /*4d90*/  IMAD.IADD R42, R40, 0x1, -R43 ;  /* 0x00000001282a7824 */ /* 0x000fe200078e0a2b */
[----:B------:R-:W-:-:S03]  /*4da0*/  IADD3 R43, -R157, 0x1, RZ ;  /* 0x000000019d2b7810 */ /* 0x000fc60007ffe1ff */
[----:B------:R-:W-:-:S04]  /*4db0*/  IMAD.IADD R42, R42, 0x1, R45 ;  /* 0x000000012a2a7824 */ /* 0x000fc800078e022d */
[----:B------:R-:W-:-:S05]  /*4dc0*/  IMAD.IADD R40, R43, 0x1, R42 ;  /* 0x000000012b287824 */ /* 0x000fca00078e022a */
[----:B------:R-:W-:Y:S01]  /*4dd0*/  I2FP.F32.S32 R43, R40 ;  /* 0x00000028002b7245 */ /* 0x000fe20000201400 */
[----:B------:R-:W-:-:S04]  /*4de0*/  FMUL.FTZ R40, R41, UR17 ;  /* 0x0000001129287c20 */ /* 0x000fc80008410000 */
[----:B------:R-:W-:Y:S01]  /*4df0*/  FFMA.FTZ R44, R43, R161, R40 ;  /* 0x000000a12b2c7223 */ /* 0x000fe20000010028 */
[----:B------:R-:W-:Y:S06]  /*4e00*/  @P0 BRA `(.L_x_27810) ;  /* 0x0000000000540947 */ /* 0x000fec0003800000 */
[----:B------:R-:W1:Y:S01]  /*4e10*/  S2UR UR5, SR_CgaCtaId ;  /* 0x00000000000579c3 */ /* 0x000e620000008800 */
[----:B------:R-:W-:Y:S01]  /*4e20*/  UMOV UR4, 0x400 ;  /* 0x0000040000047882 */ /* 0x000fe20000000000 */
[----:B------:R-:W-:Y:S01]  /*4e30*/  IMAD R40, R159, 0x10, R150 ;  /* 0x000000109f287824 */ /* 0x000fe200078e0296 */
        /* <DEDUP_REMOVED lines=9> */
.L_x_27808:
        /* <DEDUP_REMOVED lines=9> */
.L_x_27810:
[----:B------:R-:W-:Y:S05]  /*4f60*/  BSYNC B1 ;  /* 0x0000000000017941 */ /* 0x000fea0003800000 */
.L_x_27807:
[----:B------:R-:W-:-:S05]  /*4f70*/  VIADD R159, R159, 0x4 ;  /* 0x000000049f9f7836 */ /* 0x000fca0000000000 */
[----:B------:R-:W-:-:S13]  /*4f80*/  ISETP.GE.AND P0, PT, R159, R160, PT ;  /* 0x000000a09f00720c */ /* 0x000fda0003f06270 */
[----:B------:R-:W-:Y:S05]  /*4f90*/  @!P0 BRA `(.L_x_27811) ;  /* 0xffffffe800088947 */ /* 0x000fea000383ffff */
.L_x_27800:
[----:B------:R-:W-:Y:S05]  /*4fa0*/  BSYNC B0 ;  /* 0x0000000000007941 */ /* 0x000fea0003800000 */
.L_x_27799:
        /* <DEDUP_REMOVED lines=18> */
.L_x_27860:
        /* <DEDUP_REMOVED lines=17> */
[----:B0-----:R-:W-:Y:S01]  /*51e0*/  @!P0 LEA R7, R8, R7, 0x18 ;  /* 0x0000000708078211 */ /* 0x001fe200078ec0ff */
[----:B------:R-:W-:-:S04]  /*51f0*/  IMAD.MOV.U32 R8, RZ, RZ, -0x800001 ;  /* 0xff7fffffff087424 */ /* 0x000fc800078e00ff */
[----:B------:R-:W-:-:S05]  /*5200*/  @!P0 IMAD R9, R0, 0x4, R7 ;  /* 0x0000000400098824 */ /* 0x000fca00078e0207 */
[----:B------:R-:W0:Y:S04]  /*5210*/  @!P0 LDS R8, [R9] ;  /* 0x0000000009088984 */ /* 0x000e280000000800 */
[----:B0-----:R-:W4:Y:S02]  /*5220*/  SHFL.BFLY PT, R7, R8, 0x2, 0x1f ;  /* 0x0c401f0008077f89 */ /* 0x001f2400000e0000 */
[----:B----4-:R-:W-:-:S05]  /*5230*/  FMNMX.FTZ R10, R7, R8, !PT ;  /* 0x00000008070a7209 */ /* 0x010fca0007810000 */
        /* <DEDUP_REMOVED lines=28> */
.L_x_27817:
        /* <DEDUP_REMOVED lines=11> */
.L_x_27816:
[----:B------:R-:W-:Y:S05]  /*54b0*/  BSYNC B1 ;  /* 0x0000000000017941 */ /* 0x000fea0003800000 */
.L_x_27815:
        /* <DEDUP_REMOVED lines=14> */
.L_x_27820:
        /* <DEDUP_REMOVED lines=100> */
.L_x_27819:
[----:B------:R-:W-:Y:S05]  /*5be0*/  BSYNC B1 ;  /* 0x0000000000017941 */ /* 0x000fea0003800000 */
.L_x_27818:
        /* <DEDUP_REMOVED lines=55> */
.L_x_27822:
[----:B------:R-:W-:Y:S05]  /*5f60*/  BSYNC B1 ;  /* 0x0000000000017941 */ /* 0x000fea0003800000 */
.L_x_27821:
        /* <DEDUP_REMOVED lines=26> */
.L_x_27814:
[----:B------:R-:W-:Y:S05]  /*6110*/  BSYNC B0 ;  /* 0x0000000000007941 */ /* 0x000fea0003800000 */
.L_x_27813:
        /* <DEDUP_REMOVED lines=59> */
.L_x_27827:
        /* <DEDUP_REMOVED lines=8> */
.L_x_27826:
[----:B------:R-:W-:Y:S05]  /*6550*/  BSYNC B1 ;  /* 0x0000000000017941 */ /* 0x000fea0003800000 */
.L_x_27825:
        /* <DEDUP_REMOVED lines=14> */
.L_x_27830:
        /* <DEDUP_REMOVED lines=52> */
.L_x_27829:
[----:B------:R-:W-:Y:S05]  /*6980*/  BSYNC B1 ;  /* 0x0000000000017941 */ /* 0x000fea0003800000 */
.L_x_27828:
        /* <DEDUP_REMOVED lines=31> */
.L_x_27832:
[----:B------:R-:W-:Y:S05]  /*6b80*/  BSYNC B1 ;  /* 0x0000000000017941 */ /* 0x000fea0003800000 */
.L_x_27831:
        /* <DEDUP_REMOVED lines=14> */
.L_x_27824:
[----:B------:R-:W-:Y:S05]  /*6c70*/  BSYNC B0 ;  /* 0x0000000000007941 */ /* 0x000fea0003800000 */
.L_x_27823:
        /* <DEDUP_REMOVED lines=32> */
.L_x_27834:
[----:B------:R-:W-:Y:S05]  /*6e80*/  BSYNC B0 ;  /* 0x0000000000007941 */ /* 0x000fea0003800000 */
.L_x_27833:
        /* <DEDUP_REMOVED lines=10> */
[----:B------:R-:W-:-:S02]  /*6f30*/  CS2R R88, SRZ ;  /* 0x0000000000587805 */ /* 0x000fc4000001ff00 */
[----:B------:R-:W-:Y:S01]  /*6f40*/  CS2R R90, SRZ ;  /* 0x00000000005a7805 */ /* 0x000fe2000001ff00 */
[----:B------:R-:W-:Y:S06]  /*6f50*/  BRA `(.L_x_27837) ;  /* 0x00000018009c7947 */ /* 0x000fec0003800000 */
.L_x_27836:
[----:B0---4-:R-:W0:Y:S01]  /*6f60*/  I2F.RP R7, R5 ;  /* 0x0000000500077306 */ /* 0x011e220000209400 */
[----:B------:R-:W-:Y:S01]  /*6f70*/  IADD3 R75, P0, R156, R153, RZ ;  /* 0x000000999c4b7210 */ /* 0x000fe20007f1e0ff */
[----:B------:R-:W-:Y:S01]  /*6f80*/  ULDC.64 UR4, c[0x0][0x248] ;  /* 0x0000920000047ab9 */ /* 0x000fe20000000a00 */
[----:B------:R-:W4:Y:S01]  /*6f90*/  S2R R92, SR_CTAID.Z ;  /* 0x00000000005c7919 */ /* 0x000f220000002700 */
[----:B------:R-:W2:Y:S01]  /*6fa0*/  LDC R94, c[0x0][0x26c] ;  /* 0x00009b00ff5e7b82 */ /* 0x000ea20000000800 */
[----:B-1----:R-:W-:Y:S01]  /*6fb0*/  LEA.HI.X.SX32 R8, R153, R72, 0x1, P0 ;  /* 0x0000004899087211 */ /* 0x002fe200000f0eff */
[----:B------:R-:W-:Y:S01]  /*6fc0*/  ULDC UR9, c[0x0][0x270] ;  /* 0x00009c0000097ab9 */ /* 0x000fe20000000800 */
[C---:B------:R-:W-:Y:S01]  /*6fd0*/  LEA R72, P0, R75.reuse, UR4, 0x2 ;  /* 0x000000044b487c11 */ /* 0x040fe2000f8010ff */
[----:B------:R-:W-:Y:S01]  /*6fe0*/  UMOV UR4, 0x400 ;  /* 0x0000040000047882 */ /* 0x000fe20000000000 */
[----:B------:R-:W-:Y:S01]  /*6ff0*/  IMAD R6, R6, UR9, RZ ;  /* 0x0000000906067c24 */ /* 0x000fe2000f8e02ff */
[----:B------:R-:W-:Y:S01]  /*7000*/  UIADD3 UR4, UR4, 0x200, URZ ;  /* 0x0000020004047890 */ /* 0x000fe2000fffe03f */
[----:B------:R-:W-:Y:S01]  /*7010*/  LEA.HI.X R75, R75, UR5, R8, 0x2, P0 ;  /* 0x000000054b4b7c11 */ /* 0x000fe200080f1408 */
[----:B------:R-:W1:Y:S01]  /*7020*/  S2UR UR5, SR_CgaCtaId ;  /* 0x00000000000579c3 */ /* 0x000e620000008800 */
[----:B------:R-:W-:Y:S01]  /*7030*/  IMAD.MOV.U32 R8, RZ, RZ, RZ ;  /* 0x000000ffff087224 */ /* 0x000fe200078e00ff */
[----:B------:R-:W-:Y:S01]  /*7040*/  ULDC UR8, c[0x0][0x28c] ;  /* 0x0000a30000087ab9 */ /* 0x000fe20000000800 */
[----:B0-----:R-:W0:Y:S01]  /*7050*/  MUFU.RCP R7, R7 ;  /* 0x0000000700077308 */ /* 0x001e220000001000 */
[----:B------:R-:W-:Y:S01]  /*7060*/  LOP3.LUT R76, RZ, R76, RZ, 0x33, !PT ;  /* 0x0000004cff4c7212 */ /* 0x000fe200078e33ff */
[----:B------:R-:W-:Y:S01]  /*7070*/  IMAD.MOV.U32 R77, RZ, RZ, RZ ;  /* 0x000000ffff4d7224 */ /* 0x000fe200078e00ff */
[----:B------:R-:W-:-:S02]  /*7080*/  CS2R R78, SRZ ;  /* 0x00000000004e7805 */ /* 0x000fc4000001ff00 */
[----:B------:R-:W-:Y:S02]  /*7090*/  CS2R R80, SRZ ;  /* 0x0000000000507805 */ /* 0x000fe4000001ff00 */
[----:B------:R-:W-:Y:S02]  /*70a0*/  CS2R R82, SRZ ;  /* 0x0000000000527805 */ /* 0x000fe4000001ff00 */
[----:B------:R-:W-:Y:S02]  /*70b0*/  CS2R R84, SRZ ;  /* 0x0000000000547805 */ /* 0x000fe4000001ff00 */
[----:B------:R-:W-:Y:S02]  /*70c0*/  CS2R R86, SRZ ;  /* 0x0000000000567805 */ /* 0x000fe4000001ff00 */
[----:B------:R-:W-:Y:S02]  /*70d0*/  CS2R R88, SRZ ;  /* 0x0000000000587805 */ /* 0x000fe4000001ff00 */
[----:B------:R-:W-:Y:S01]  /*70e0*/  CS2R R90, SRZ ;  /* 0x00000000005a7805 */ /* 0x000fe2000001ff00 */
[----:B------:R-:W-:Y:S01]  /*70f0*/  VIADD R4, R4, -UR8 ;  /* 0x8000000804047c36 */ /* 0x000fe20008000000 */
[----:B--2---:R-:W-:Y:S01]  /*7100*/  SHF.R.S32.HI R94, RZ, 0x1f, R94 ;  /* 0x0000001fff5e7819 */ /* 0x004fe2000001145e */
[----:B0-----:R-:W-:Y:S01]  /*7110*/  VIADD R9, R7, 0xffffffe ;  /* 0x0ffffffe07097836 */ /* 0x001fe20000000000 */
[----:B------:R-:W-:Y:S01]  /*7120*/  SHF.R.S32.HI R7, RZ, 0x1f, R0 ;  /* 0x0000001fff077819 */ /* 0x000fe20000011400 */
[----:B----4-:R-:W-:Y:S01]  /*7130*/  IMAD R95, R92, 0x20, R2 ;  /* 0x000000205c5f7824 */ /* 0x010fe200078e0202 */
[----:B-1----:R-:W-:-:S02]  /*7140*/  ULEA UR4, UR5, UR4, 0x18 ;  /* 0x0000000405047291 */ /* 0x002fc4000f8ec03f */
[----:B------:R-:W-:Y:S01]  /*7150*/  LEA.HI R7, R7, R0, RZ, 0x2 ;  /* 0x0000000007077211 */ /* 0x000fe200078f10ff */
[----:B------:R-:W0:Y:S01]  /*7160*/  F2I.FTZ.U32.TRUNC.NTZ R9, R9 ;  /* 0x0000000900097305 */ /* 0x000e22000021f000 */
[----:B------:R-:W-:Y:S02]  /*7170*/  IMAD.SHL.U32 R95, R95, 0x10, RZ ;  /* 0x000000105f5f7824 */ /* 0x000fe400078e00ff */
[----:B0-----:R-:W-:-:S04]  /*7180*/  IMAD.MOV R10, RZ, RZ, -R9 ;  /* 0x000000ffff0a7224 */ /* 0x001fc800078e0a09 */
[----:B------:R-:W-:-:S04]  /*7190*/  IMAD R11, R10, R5, RZ ;  /* 0x000000050a0b7224 */ /* 0x000fc800078e02ff */
[----:B------:R-:W-:Y:S01]  /*71a0*/  IMAD.HI.U32 R74, R9, R11, R8 ;  /* 0x0000000b094a7227 */ /* 0x000fe200078e0008 */
[----:B------:R-:W-:-:S03]  /*71b0*/  LOP3.LUT R9, R7, 0xfffffffc, RZ, 0xc0, !PT ;  /* 0xfffffffc07097812 */ /* 0x000fc600078ec0ff */
[----:B------:R-:W-:Y:S02]  /*71c0*/  IMAD.SHL.U32 R7, R7, 0x4, RZ ;  /* 0x0000000407077824 */ /* 0x000fe400078e00ff */
[----:B------:R-:W-:-:S03]  /*71d0*/  IMAD.IADD R9, R0, 0x1, -R9 ;  /* 0x0000000100097824 */ /* 0x000fc600078e0a09 */
[----:B------:R-:W-:Y:S02]  /*71e0*/  LOP3.LUT R8, R7, 0xfffffff0, RZ, 0xc0, !PT ;  /* 0xfffffff007087812 */ /* 0x000fe400078ec0ff */
[----:B------:R-:W-:-:S03]  /*71f0*/  SHF.R.S32.HI R7, RZ, 0x1f, R6 ;  /* 0x0000001fff077819 */ /* 0x000fc60000011406 */
[----:B------:R-:W-:Y:S02]  /*7200*/  IMAD R93, R9, 0x4, R8 ;  /* 0x00000004095d7824 */ /* 0x000fe400078e0208 */
[----:B------:R-:W-:Y:S02]  /*7210*/  IMAD R9, R2, 0x4, R9 ;  /* 0x0000000402097824 */ /* 0x000fe400078e0209 */
[----:B------:R-:W-:Y:S02]  /*7220*/  VIADD R97, R93, 0x100 ;  /* 0x000001005d617836 */ /* 0x000fe40000000000 */
        /* <DEDUP_REMOVED lines=13> */
[----:B------:R-:W-:Y:S02]  /*7300*/  VIADD R121, R93, 0x700 ;  /* 0x000007005d797836 */ /* 0x000fe40000000000 */
[----:B------:R-:W-:-:S07]  /*7310*/  IMAD.SHL.U32 R92, R92, 0x4, RZ ;  /* 0x000000045c5c7824 */ /* 0x000fce00078e00ff */
.L_x_27840:
        /* <DEDUP_REMOVED lines=92> */
[----:B---3--:R-:W-:Y:S02]  /*78e0*/  LEA R40, P2, R41, UR6, 0x2 ;  /* 0x0000000629287c11 */ /* 0x008fe4000f8410ff */
[----:B------:R-:W-:-:S02]  /*78f0*/  LEA.HI.X.SX32 R42, R109, R66, 0x1, P1 ;  /* 0x000000426d2a7211 */ /* 0x000fc400008f0eff */
[----:B------:R-:W3:Y:S02]  /*7900*/  LDG.E.128.CONSTANT R36, desc[UR10][R36.64] ;  /* 0x0000000a24247981 */ /* 0x000ee4000c1e9d00 */
[----:B------:R-:W-:-:S06]  /*7910*/  LEA.HI.X R41, R41, UR7, R42, 0x2, P2 ;  /* 0x0000000729297c11 */ /* 0x000fcc00090f142a */
[----:B------:R-:W3:Y:S01]  /*7920*/  LDG.E.128.CONSTANT R40, desc[UR10][R40.64] ;  /* 0x0000000a28287981 */ /* 0x000ee2000c1e9d00 */
[----:B------:R-:W-:-:S04]  /*7930*/  IADD3 R45, P1, R111, R64, RZ ;  /* 0x000000406f2d7210 */ /* 0x000fc80007f3e0ff */
        /* <DEDUP_REMOVED lines=23> */
[----:B------:R-:W-:-:S04]  /*7ab0*/  IADD3 R65, P1, R121, R64, RZ ;  /* 0x0000004079417210 */ /* 0x000fc80007f3e0ff */
[----:B------:R-:W3:Y:S01]  /*7ac0*/  LDG.E.128.CONSTANT R60, desc[UR10][R60.64] ;  /* 0x0000000a3c3c7981 */ /* 0x000ee2000c1e9d00 */
[----:B------:R-:W-:Y:S02]  /*7ad0*/  LEA R64, P2, R65, UR6, 0x2 ;  /* 0x0000000641407c11 */ /* 0x000fe4000f8410ff */
[----:B------:R-:W-:-:S04]  /*7ae0*/  LEA.HI.X.SX32 R66, R121, R66, 0x1, P1 ;  /* 0x0000004279427211 */ /* 0x000fc800008f0eff */
        /* <DEDUP_REMOVED lines=39> */
[----:B------:R-:W-:Y:S01]  /*7d60*/  @!P2 VIADD R68, R92, 0x1 ;  /* 0x000000015c44a836 */ /* 0x000fe20000000000 */
[----:B------:R-:W-:Y:S02]  /*7d70*/  @!P2 ISETP.GE.AND P3, PT, R98, R157, PT ;  /* 0x0000009d6200a20c */ /* 0x000fe40003f66270 */
[----:B------:R-:W-:-:S02]  /*7d80*/  @!P2 FSEL R27, R27, RZ, !P4 ;  /* 0x000000ff1b1ba208 */ /* 0x000fc40006000000 */
[----:B------:R-:W-:Y:S02]  /*7d90*/  @!P2 FSEL R10, R10, RZ, !P6 ;  /* 0x000000ff0a0aa208 */ /* 0x000fe40007000000 */
[----:B------:R-:W-:Y:S02]  /*7da0*/  @!P2 FSEL R14, R14, RZ, !P3 ;  /* 0x000000ff0e0ea208 */ /* 0x000fe40005800000 */
[-C--:B------:R-:W-:Y:S01]  /*7db0*/  @!P2 ISETP.GE.AND P4, PT, R68, R157.reuse, PT ;  /* 0x0000009d4400a20c */ /* 0x080fe20003f86270 */
[C---:B------:R-:W-:Y:S01]  /*7dc0*/  @!P2 VIADD R68, R92.reuse, 0x3 ;  /* 0x000000035c44a836 */ /* 0x040fe20000000000 */
[CC--:B------:R-:W-:Y:S02]  /*7dd0*/  @!P2 ISETP.GE.AND P6, PT, R92.reuse, R157.reuse, PT ;  /* 0x0000009d5c00a20c */ /* 0x0c0fe40003fc6270 */
[----:B------:R-:W-:Y:S02]  /*7de0*/  @!P2 ISETP.GE.AND P3, PT, R92, R157, PT ;  /* 0x0000009d5c00a20c */ /* 0x000fe40003f66270 */
[----:B------:R-:W-:-:S02]  /*7df0*/  @!P2 FSEL R12, R12, RZ, !P6 ;  /* 0x000000ff0c0ca208 */ /* 0x000fc40007000000 */
[----:B------:R-:W-:Y:S02]  /*7e00*/  @!P2 FSEL R16, R16, RZ, !P3 ;  /* 0x000000ff1010a208 */ /* 0x000fe40005800000 */
[----:B------:R-:W-:Y:S02]  /*7e10*/  @!P2 FSEL R29, R29, RZ, !P5 ;  /* 0x000000ff1d1da208 */ /* 0x000fe40006800000 */
[CC--:B------:R-:W-:Y:S02]  /*7e20*/  @!P2 ISETP.GE.AND P6, PT, R70.reuse, R157.reuse, PT ;  /* 0x0000009d4600a20c */ /* 0x0c0fe40003fc6270 */
[-C--:B------:R-:W-:Y:S02]  /*7e30*/  @!P2 ISETP.GE.AND P3, PT, R70, R157.reuse, PT ;  /* 0x0000009d4600a20c */ /* 0x080fe40003f66270 */
        /* <DEDUP_REMOVED lines=27> */
[----:B---3--:R-:W-:Y:S02]  /*7ff0*/  @!P2 FSEL R37, R37, RZ, !P1 ;  /* 0x000000ff2525a208 */ /* 0x008fe40004800000 */
        /* <DEDUP_REMOVED lines=12> */
[-C--:B------:R-:W-:Y:S01]  /*80c0*/  @!P2 ISETP.GE.AND P3, PT, R70, R157.reuse, PT ;  /* 0x0000009d4600a20c */ /* 0x080fe20003f66270 */
[----:B------:R-:W-:Y:S01]  /*80d0*/  @!P2 VIADD R70, R92, 0x1 ;  /* 0x000000015c46a836 */ /* 0x000fe20000000000 */
[----:B------:R-:W-:Y:S02]  /*80e0*/  @!P2 FSEL R41, R41, RZ, !P5 ;  /* 0x000000ff2929a208 */ /* 0x000fe40006800000 */
[----:B------:R-:W-:Y:S02]  /*80f0*/  @!P2 FSEL R42, R42, RZ, !P6 ;  /* 0x000000ff2a2aa208 */ /* 0x000fe40007000000 */
[-C--:B------:R-:W-:Y:S02]  /*8100*/  @!P2 ISETP.GE.AND P5, PT, R68, R157.reuse, PT ;  /* 0x0000009d4400a20c */ /* 0x080fe40003fa6270 */
[----:B------:R-:W-:-:S02]  /*8110*/  @!P2 ISETP.GE.AND P6, PT, R70, R157, PT ;  /* 0x0000009d4600a20c */ /* 0x000fc40003fc6270 */
[----:B------:R-:W0:Y:S01]  /*8120*/  LDS.128 R68, [R96] ;  /* 0x0000000060447984 */ /* 0x000e220000000c00 */
[----:B------:R-:W-:Y:S01]  /*8130*/  @!P2 VIADD R98, R92, 0x3 ;  /* 0x000000035c62a836 */ /* 0x000fe20000000000 */
[----:B------:R-:W-:-:S04]  /*8140*/  @!P2 FSEL R45, R45, RZ, !P4 ;  /* 0x000000ff2d2da208 */ /* 0x000fc80006000000 */
[-C--:B------:R-:W-:Y:S01]  /*8150*/  @!P2 ISETP.GE.AND P4, PT, R98, R157.reuse, PT ;  /* 0x0000009d6200a20c */ /* 0x080fe20003f86270 */
[C---:B------:R-:W-:Y:S01]  /*8160*/  @!P2 VIADD R98, R92.reuse, 0x1 ;  /* 0x000000015c62a836 */ /* 0x040fe20000000000 */
[----:B------:R-:W-:Y:S01]  /*8170*/  @!P2 FSEL R43, R43, RZ, !P1 ;  /* 0x000000ff2b2ba208 */ /* 0x000fe20004800000 */
[C---:B------:R-:W-:Y:S01]  /*8180*/  @!P2 VIADD R100, R92.reuse, 0x2 ;  /* 0x000000025c64a836 */ /* 0x040fe20000000000 */
[----:B------:R-:W-:Y:S02]  /*8190*/  @!P2 FSEL R47, R47, RZ, !P5 ;  /* 0x000000ff2f2fa208 */ /* 0x000fe40006800000 */
[-C--:B------:R-:W-:Y:S02]  /*81a0*/  @!P2 ISETP.GE.AND P1, PT, R92, R157.reuse, PT ;  /* 0x0000009d5c00a20c */ /* 0x080fe40003f26270 */
[----:B------:R-:W-:Y:S01]  /*81b0*/  @!P2 ISETP.GE.AND P5, PT, R98, R157, PT ;  /* 0x0000009d6200a20c */ /* 0x000fe20003fa6270 */
[----:B------:R-:W-:Y:S01]  /*81c0*/  @!P2 VIADD R98, R92, 0x3 ;  /* 0x000000035c62a836 */ /* 0x000fe20000000000 */
[----:B------:R-:W-:-:S02]  /*81d0*/  @!P2 FSEL R44, R44, RZ, !P1 ;  /* 0x000000ff2c2ca208 */ /* 0x000fc40004800000 */
        /* <DEDUP_REMOVED lines=9> */
[-C--:B------:R-:W-:Y:S02]  /*8270*/  @!P2 ISETP.GE.AND P4, PT, R98, R157.reuse, PT ;  /* 0x0000009d6200a20c */ /* 0x080fe40003f86270 */
[----:B------:R-:W-:Y:S02]  /*8280*/  @!P2 FSEL R48, R48, RZ, !P3 ;  /* 0x000000ff3030a208 */ /* 0x000fe40005800000 */
[----:B------:R-:W-:Y:S02]  /*8290*/  @!P2 FSEL R52, R52, RZ, !P1 ;  /* 0x000000ff3434a208 */ /* 0x000fe40004800000 */
[----:B------:R-:W-:-:S02]  /*82a0*/  @!P2 ISETP.GE.AND P3, PT, R100, R157, PT ;  /* 0x0000009d6400a20c */ /* 0x000fc40003f66270 */
[-C--:B------:R-:W-:Y:S01]  /*82b0*/  @!P2 ISETP.GE.AND P1, PT, R100, R157.reuse, PT ;  /* 0x0000009d6400a20c */ /* 0x080fe20003f26270 */
[C---:B------:R-:W-:Y:S01]  /*82c0*/  @!P2 VIADD R100, R92.reuse, 0x1 ;  /* 0x000000015c64a836 */ /* 0x040fe20000000000 */
[----:B------:R-:W-:Y:S01]  /*82d0*/  @!P2 FSEL R53, R53, RZ, !P5 ;  /* 0x000000ff3535a208 */ /* 0x000fe20006800000 */
[C---:B------:R-:W-:Y:S01]  /*82e0*/  @!P2 VIADD R98, R92.reuse, 0x3 ;  /* 0x000000035c62a836 */ /* 0x040fe20000000000 */
[CC--:B------:R-:W-:Y:S02]  /*82f0*/  @!P2 ISETP.GE.AND P5, PT, R92.reuse, R157.reuse, PT ;  /* 0x0000009d5c00a20c */ /* 0x0c0fe40003fa6270 */
[----:B------:R-:W-:Y:S02]  /*8300*/  @!P2 FSEL R57, R57, RZ, !P4 ;  /* 0x000000ff3939a208 */ /* 0x000fe40006000000 */
[----:B------:R-:W-:Y:S02]  /*8310*/  @!P2 ISETP.GE.AND P4, PT, R92, R157, PT ;  /* 0x0000009d5c00a20c */ /* 0x000fe40003f86270 */
[----:B------:R-:W-:Y:S01]  /*8320*/  @!P2 FSEL R56, R56, RZ, !P5 ;  /* 0x000000ff3838a208 */ /* 0x000fe20006800000 */
[----:B0-----:R-:W-:Y:S01]  /*8330*/  FMUL.FTZ R9, R69, R9 ;  /* 0x0000000945097220 */ /* 0x001fe20000410000 */
[----:B------:R-:W-:-:S02]  /*8340*/  @!P2 FSEL R54, R54, RZ, !P3 ;  /* 0x000000ff3636a208 */ /* 0x000fc40005800000 */
[-C--:B------:R-:W-:Y:S01]  /*8350*/  @!P2 ISETP.GE.AND P5, PT, R100, R157.reuse, PT ;  /* 0x0000009d6400a20c */ /* 0x080fe20003fa6270 */
[----:B------:R-:W-:Y:S01]  /*8360*/  @!P2 VIADD R100, R92, 0x2 ;  /* 0x000000025c64a836 */ /* 0x000fe20000000000 */
[----:B------:R-:W-:Y:S02]  /*8370*/  @!P2 FSEL R60, R60, RZ, !P4 ;  /* 0x000000ff3c3ca208 */ /* 0x000fe40006000000 */
[CC--:B------:R-:W-:Y:S02]  /*8380*/  @!P2 ISETP.GE.AND P3, PT, R98.reuse, R157.reuse, PT ;  /* 0x0000009d6200a20c */ /* 0x0c0fe40003f66270 */
[-C--:B------:R-:W-:Y:S01]  /*8390*/  @!P2 ISETP.GE.AND P4, PT, R98, R157.reuse, PT ;  /* 0x0000009d6200a20c */ /* 0x080fe20003f86270 */
[----:B------:R-:W-:Y:S01]  /*83a0*/  @!P2 VIADD R98, R92, 0x1 ;  /* 0x000000015c62a836 */ /* 0x000fe20000000000 */
[----:B------:R-:W-:Y:S01]  /*83b0*/  @!P2 FSEL R58, R58, RZ, !P1 ;  /* 0x000000ff3a3aa208 */ /* 0x000fe20004800000 */
[----:B------:R-:W-:Y:S01]  /*83c0*/  FFMA.FTZ R9, R68, R8, R9 ;  /* 0x0000000844097223 */ /* 0x000fe20000010009 */
[----:B------:R-:W-:Y:S01]  /*83d0*/  @!P2 ISETP.GE.AND P1, PT, R100, R157, PT ;  /* 0x0000009d6400a20c */ /* 0x000fe20003f26270 */
[----:B------:R-:W-:Y:S01]  /*83e0*/  @!P2 VIADD R8, R92, 0x3 ;  /* 0x000000035c08a836 */ /* 0x000fe20000000000 */
[----:B------:R-:W-:-:S02]  /*83f0*/  @!P2 FSEL R61, R61, RZ, !P5 ;  /* 0x000000ff3d3da208 */ /* 0x000fc40006800000 */
[-C--:B------:R-:W-:Y:S02]  /*8400*/  @!P2 ISETP.GE.AND P5, PT, R98, R157.reuse, PT ;  /* 0x0000009d6200a20c */ /* 0x080fe40003fa6270 */
[----:B------:R-:W-:Y:S02]  /*8410*/  @!P2 FSEL R62, R62, RZ, !P1 ;  /* 0x000000ff3e3ea208 */ /* 0x000fe40004800000 */
[-C--:B------:R-:W-:Y:S01]  /*8420*/  @!P2 ISETP.GE.AND P1, PT, R8, R157.reuse, PT ;  /* 0x0000009d0800a20c */ /* 0x080fe20003f26270 */
[C---:B------:R-:W-:Y:S01]  /*8430*/  @!P2 VIADD R8, R92.reuse, 0x2 ;  /* 0x000000025c08a836 */ /* 0x040fe20000000000 */
[----:B------:R-:W-:Y:S02]  /*8440*/  @!P2 FSEL R65, R65, RZ, !P5 ;  /* 0x000000ff4141a208 */ /* 0x000fe40006800000 */
[----:B------:R-:W-:Y:S01]  /*8450*/  @!P2 ISETP.GE.AND P5, PT, R92, R157, PT ;  /* 0x0000009d5c00a20c */ /* 0x000fe20003fa6270 */
[C---:B------:R-:W-:Y:S01]  /*8460*/  FMUL.FTZ R13, R69.reuse, R13 ;  /* 0x0000000d450d7220 */ /* 0x040fe20000410000 */
[----:B------:R-:W-:-:S02]  /*8470*/  FMUL.FTZ R17, R69, R17 ;  /* 0x0000001145117220 */ /* 0x000fc40000410000 */
        /* <DEDUP_REMOVED lines=78> */
.L_x_27839:
[----:B------:R-:W-:Y:S05]  /*8960*/  BSYNC B1 ;  /* 0x0000000000017941 */ /* 0x000fea0003800000 */
.L_x_27838:
[----:B------:R-:W-:Y:S01]  /*8970*/  IADD3 R72, P1, R72, 0x10, RZ ;  /* 0x0000001048487810 */ /* 0x000fe20007f3e0ff */
[----:B------:R-:W-:Y:S02]  /*8980*/  VIADD R95, R95, 0x40 ;  /* 0x000000405f5f7836 */ /* 0x000fe40000000000 */
[----:B------:R-:W-:Y:S02]  /*8990*/  VIADD R92, R92, 0x40 ;  /* 0x000000405c5c7836 */ /* 0x000fe40000000000 */
[----:B------:R-:W-:Y:S02]  /*89a0*/  VIADD R96, R96, 0x100 ;  /* 0x0000010060607836 */ /* 0x000fe40000000000 */
[----:B------:R-:W-:Y:S01]  /*89b0*/  IMAD.X R75, RZ, RZ, R75, P1 ;  /* 0x000000ffff4b7224 */ /* 0x000fe200008e064b */
[----:B------:R-:W-:Y:S06]  /*89c0*/  @!P0 BRA `(.L_x_27840) ;  /* 0xffffffe800548947 */ /* 0x000fec000383ffff */
.L_x_27837:
[----:B------:R-:W-:Y:S05]  /*89d0*/  BSYNC B0 ;  /* 0x0000000000007941 */ /* 0x000fea0003800000 */
.L_x_27835:
[----:B------:R-:W2:Y:S01]  /*89e0*/  SHFL.BFLY PT, R3, R90, 0x2, 0x1f ;  /* 0x0c401f005a037f89 */ /* 0x000ea200000e0000 */
[----:B------:R-:W3:Y:S01]  /*89f0*/  S2UR UR5, SR_CgaCtaId ;  /* 0x00000000000579c3 */ /* 0x000ee20000008800 */
[----:B------:R-:W-:Y:S01]  /*8a00*/  SHF.R.S32.HI R19, RZ, 0x1f, R0 ;  /* 0x0000001fff137819 */ /* 0x000fe20000011400 */
[----:B------:R-:W-:Y:S01]  /*8a10*/  UMOV UR4, 0x400 ;  /* 0x0000040000047882 */ /* 0x000fe20000000000 */
[----:B------:R-:W3:Y:S01]  /*8a20*/  SHFL.BFLY PT, R4, R91, 0x2, 0x1f ;  /* 0x0c401f005b047f89 */ /* 0x000ee200000e0000 */
[----:B------:R-:W-:Y:S01]  /*8a30*/  UIADD3 UR4, UR4, 0x200, URZ ;  /* 0x0000020004047890 */ /* 0x000fe2000fffe03f */
[----:B------:R-:W-:Y:S01]  /*8a40*/  LEA.HI R63, R19, R0, RZ, 0x2 ;  /* 0x00000000133f7211 */ /* 0x000fe200078f10ff */
[----:B------:R-:W-:Y:S01]  /*8a50*/  VIADD R20, R73, 0x1f ;  /* 0x0000001f49147836 */ /* 0x000fe20000000000 */
[----:B------:R-:W3:Y:S01]  /*8a60*/  SHFL.BFLY PT, R6, R89, 0x2, 0x1f ;  /* 0x0c401f0059067f89 */ /* 0x000ee200000e0000 */
[----:B------:R-:W-:Y:S01]  /*8a70*/  BSSY B0, `(.L_x_27841) ;  /* 0x0000058000007945 */ /* 0x000fe20003800000 */
[----:B------:R-:W-:-:S02]  /*8a80*/  SHF.R.S32.HI R63, RZ, 0x2, R63 ;  /* 0x00000002ff3f7819 */ /* 0x000fc4000001143f */
[----:B------:R-:W3:Y:S01]  /*8a90*/  SHFL.BFLY PT, R5, R88, 0x2, 0x1f ;  /* 0x0c401f0058057f89 */ /* 0x000ee200000e0000 */
[----:B------:R-:W-:Y:S02]  /*8aa0*/  ISETP.GT.U32.AND P3, PT, R20, 0x3e, PT ;  /* 0x0000003e1400780c */ /* 0x000fe40003f64070 */
[----:B------:R-:W-:Y:S01]  /*8ab0*/  IMAD R2, R2, 0x78, R63 ;  /* 0x0000007802027824 */ /* 0x000fe200078e023f */
[----:B-1--4-:R-:W1:Y:S01]  /*8ac0*/  SHFL.BFLY PT, R8, R87, 0x2, 0x1f ;  /* 0x0c401f0057087f89 */ /* 0x012e6200000e0000 */
[----:B------:R-:W-:-:S03]  /*8ad0*/  LOP3.LUT R20, R73, 0xffffffe0, RZ, 0xc0, !PT ;  /* 0xffffffe049147812 */ /* 0x000fc600078ec0ff */
[----:B0-----:R-:W0:Y:S04]  /*8ae0*/  SHFL.BFLY PT, R7, R86, 0x2, 0x1f ;  /* 0x0c401f0056077f89 */ /* 0x001e2800000e0000 */
[----:B------:R-:W4:Y:S01]  /*8af0*/  SHFL.BFLY PT, R10, R85, 0x2, 0x1f ;  /* 0x0c401f00550a7f89 */ /* 0x000f2200000e0000 */
[----:B--2---:R-:W-:Y:S01]  /*8b00*/  FADD.FTZ R90, R3, R90 ;  /* 0x0000005a035a7221 */ /* 0x004fe20000010000 */
[----:B------:R-:W-:Y:S01]  /*8b10*/  LOP3.LUT R3, R0, 0x3, RZ, 0xc0, !PT ;  /* 0x0000000300037812 */ /* 0x000fe200078ec0ff */
[----:B---3--:R-:W-:Y:S01]  /*8b20*/  ULEA UR4, UR5, UR4, 0x18 ;  /* 0x0000000405047291 */ /* 0x008fe2000f8ec03f */
[----:B------:R-:W2:Y:S01]  /*8b30*/  SHFL.BFLY PT, R9, R84, 0x2, 0x1f ;  /* 0x0c401f0054097f89 */ /* 0x000ea200000e0000 */
[----:B------:R-:W-:Y:S01]  /*8b40*/  FADD.FTZ R4, R4, R91 ;  /* 0x0000005b04047221 */ /* 0x000fe20000010000 */
[----:B------:R-:W-:-:S02]  /*8b50*/  ISETP.NE.AND P2, PT, R3, RZ, PT ;  /* 0x000000ff0300720c */ /* 0x000fc40003f45270 */
[----:B------:R-:W3:Y:S01]  /*8b60*/  SHFL.BFLY PT, R12, R83, 0x2, 0x1f ;  /* 0x0c401f00530c7f89 */ /* 0x000ee200000e0000 */
[----:B------:R-:W-:Y:S01]  /*8b70*/  FADD.FTZ R6, R6, R89 ;  /* 0x0000005906067221 */ /* 0x000fe20000010000 */
[----:B------:R-:W-:Y:S02]  /*8b80*/  LOP3.LUT R0, R73, 0xffffffc0, RZ, 0xc0, !PT ;  /* 0xffffffc049007812 */ /* 0x000fe400078ec0ff */
[----:B------:R-:W3:Y:S01]  /*8b90*/  SHFL.BFLY PT, R11, R82, 0x2, 0x1f ;  /* 0x0c401f00520b7f89 */ /* 0x000ee200000e0000 */
[----:B------:R-:W-:Y:S01]  /*8ba0*/  FADD.FTZ R88, R5, R88 ;  /* 0x0000005805587221 */ /* 0x000fe20000010000 */
[----:B------:R-:W-:Y:S02]  /*8bb0*/  ISETP.NE.OR P5, PT, R0, 0x40, P2 ;  /* 0x000000400000780c */ /* 0x000fe400017a5670 */
[----:B------:R-:W3:Y:S01]  /*8bc0*/  SHFL.BFLY PT, R14, R81, 0x2, 0x1f ;  /* 0x0c401f00510e7f89 */ /* 0x000ee200000e0000 */
[----:B-1----:R-:W-:Y:S01]  /*8bd0*/  FADD.FTZ R8, R8, R87 ;  /* 0x0000005708087221 */ /* 0x002fe20000010000 */
[----:B------:R-:W-:-:S02]  /*8be0*/  LEA R2, R2, UR4, 0x2 ;  /* 0x0000000402027c11 */ /* 0x000fc4000f8e10ff */
[----:B------:R-:W1:Y:S01]  /*8bf0*/  SHFL.BFLY PT, R13, R80, 0x2, 0x1f ;  /* 0x0c401f00500d7f89 */ /* 0x000e6200000e0000 */
[----:B0-----:R-:W-:Y:S01]  /*8c00*/  FADD.FTZ R86, R7, R86 ;  /* 0x0000005607567221 */ /* 0x001fe20000010000 */
[----:B------:R-:W-:Y:S02]  /*8c10*/  ISETP.NE.OR P4, PT, R20, 0x20, P2 ;  /* 0x000000201400780c */ /* 0x000fe40001785670 */
[----:B------:R-:W0:Y:S01]  /*8c20*/  SHFL.BFLY PT, R16, R79, 0x2, 0x1f ;  /* 0x0c401f004f107f89 */ /* 0x000e2200000e0000 */
[----:B----4-:R-:W-:Y:S01]  /*8c30*/  FADD.FTZ R10, R10, R85 ;  /* 0x000000550a0a7221 */ /* 0x010fe20000010000 */
[----:B------:R-:W-:Y:S02]  /*8c40*/  ISETP.GT.OR P0, PT, R73, 0x3f, P2 ;  /* 0x0000003f4900780c */ /* 0x000fe40001704670 */
[----:B------:R-:W4:Y:S01]  /*8c50*/  SHFL.BFLY PT, R15, R78, 0x2, 0x1f ;  /* 0x0c401f004e0f7f89 */ /* 0x000f2200000e0000 */
[----:B--2---:R-:W-:Y:S01]  /*8c60*/  FADD.FTZ R84, R9, R84 ;  /* 0x0000005409547221 */ /* 0x004fe20000010000 */
[----:B------:R-:W-:-:S02]  /*8c70*/  ISETP.GT.OR P1, PT, R73, 0x1f, P2 ;  /* 0x0000001f4900780c */ /* 0x000fc40001724670 */
[----:B------:R-:W2:Y:S01]  /*8c80*/  SHFL.BFLY PT, R18, R77, 0x2, 0x1f ;  /* 0x0c401f004d127f89 */ /* 0x000ea200000e0000 */
[----:B---3--:R-:W-:Y:S01]  /*8c90*/  FADD.FTZ R12, R12, R83 ;  /* 0x000000530c0c7221 */ /* 0x008fe20000010000 */
[----:B------:R-:W-:Y:S02]  /*8ca0*/  FADD.FTZ R82, R11, R82 ;  /* 0x000000520b527221 */ /* 0x000fe40000010000 */
[----:B------:R-:W3:Y:S01]  /*8cb0*/  SHFL.BFLY PT, R3, R4, 0x1, 0x1f ;  /* 0x0c201f0004037f89 */ /* 0x000ee200000e0000 */
[----:B------:R-:W-:-:S03]  /*8cc0*/  FADD.FTZ R14, R14, R81 ;  /* 0x000000510e0e7221 */ /* 0x000fc60000010000 */
[----:B------:R-:W3:Y:S01]  /*8cd0*/  SHFL.BFLY PT, R5, R90, 0x1, 0x1f ;  /* 0x0c201f005a057f89 */ /* 0x000ee200000e0000 */
[----:B-1----:R-:W-:-:S03]  /*8ce0*/  FADD.FTZ R80, R13, R80 ;  /* 0x000000500d507221 */ /* 0x002fc60000010000 */
[----:B------:R-:W1:Y:S01]  /*8cf0*/  SHFL.BFLY PT, R7, R6, 0x1, 0x1f ;  /* 0x0c201f0006077f89 */ /* 0x000e6200000e0000 */
[----:B0-----:R-:W-:-:S03]  /*8d00*/  FADD.FTZ R16, R16, R79 ;  /* 0x0000004f10107221 */ /* 0x001fc60000010000 */
[----:B------:R-:W0:Y:S01]  /*8d10*/  SHFL.BFLY PT, R9, R88, 0x1, 0x1f ;  /* 0x0c201f0058097f89 */ /* 0x000e2200000e0000 */
[----:B----4-:R-:W-:-:S03]  /*8d20*/  FADD.FTZ R78, R15, R78 ;  /* 0x0000004e0f4e7221 */ /* 0x010fc60000010000 */
[----:B------:R-:W4:Y:S01]  /*8d30*/  SHFL.BFLY PT, R11, R8, 0x1, 0x1f ;  /* 0x0c201f00080b7f89 */ /* 0x000f2200000e0000 */
[----:B--2---:R-:W-:-:S03]  /*8d40*/  FADD.FTZ R18, R18, R77 ;  /* 0x0000004d12127221 */ /* 0x004fc60000010000 */
[----:B------:R-:W2:Y:S04]  /*8d50*/  SHFL.BFLY PT, R13, R86, 0x1, 0x1f ;  /* 0x0c201f00560d7f89 */ /* 0x000ea800000e0000 */
[----:B------:R-:W2:Y:S01]  /*8d60*/  SHFL.BFLY PT, R15, R10, 0x1, 0x1f ;  /* 0x0c201f000a0f7f89 */ /* 0x000ea200000e0000 */
[----:B---3--:R-:W-:-:S03]  /*8d70*/  FADD.FTZ R33, R4, R3 ;  /* 0x0000000304217221 */ /* 0x008fc60000010000 */
        /* <DEDUP_REMOVED lines=13> */
[----:B---3--:R-:W-:-:S03]  /*8e50*/  FADD.FTZ R47, R84, R17 ;  /* 0x00000011542f7221 */ /* 0x008fc60000010000 */
[----:B------:R-:W3:Y:S01]  /*8e60*/  SHFL.BFLY PT, R31, R18, 0x1, 0x1f ;  /* 0x0c201f00121f7f89 */ /* 0x000ee200000e0000 */
[----:B------:R-:W-:Y:S01]  /*8e70*/  FADD.FTZ R49, R12, R19 ;  /* 0x000000130c317221 */ /* 0x000fe20000010000 */
[----:B------:R-:W-:Y:S01]  /*8e80*/  BAR.SYNC.DEFER_BLOCKING 0x0 ;  /* 0x0000000000007b1d */ /* 0x000fe20000010000 */
[----:B-1----:R-:W-:Y:S01]  /*8e90*/  FADD.FTZ R51, R82, R21 ;  /* 0x0000001552337221 */ /* 0x002fe20000010000 */
[----:B0-----:R-:W-:Y:S01]  /*8ea0*/  FADD.FTZ R53, R14, R23 ;  /* 0x000000170e357221 */ /* 0x001fe20000010000 */
[----:B----4-:R-:W-:Y:S01]  /*8eb0*/  FADD.FTZ R55, R80, R25 ;  /* 0x0000001950377221 */ /* 0x010fe20000010000 */
        /* <DEDUP_REMOVED lines=19> */
.L_x_27842:
[----:B------:R-:W-:Y:S05]  /*8ff0*/  BSYNC B0 ;  /* 0x0000000000007941 */ /* 0x000fea0003800000 */
.L_x_27841:
        /* <DEDUP_REMOVED lines=33> */
.L_x_27844:
[----:B------:R-:W-:Y:S05]  /*9210*/  BSYNC B0 ;  /* 0x0000000000007941 */ /* 0x000fea0003800000 */
.L_x_27843:
        /* <DEDUP_REMOVED lines=18> */
.L_x_27846:
[----:B------:R-:W-:Y:S05]  /*9340*/  BSYNC B0 ;  /* 0x0000000000007941 */ /* 0x000fea0003800000 */
.L_x_27845:
        /* <DEDUP_REMOVED lines=34> */
.L_x_27848:
[----:B------:R-:W-:Y:S05]  /*9570*/  BSYNC B0 ;  /* 0x0000000000007941 */ /* 0x000fea0003800000 */
.L_x_27847:
        /* <DEDUP_REMOVED lines=20> */
[----:B------:R-:W-:Y:S01]  /*96c0*/  VIADD R3, R63, 0x10 ;  /* 0x000000103f037836 */ /* 0x000fe20000000000 */
[----:B------:R-:W-:Y:S02]  /*96d0*/  ULDC.64 UR8, c[0x0][0x220] ;  /* 0x0000880000087ab9 */ /* 0x000fe40000000a00 */
[C---:B------:R-:W-:Y:S02]  /*96e0*/  IADD3 R5, P1, R0.reuse, UR4, RZ ;  /* 0x0000000400057c10 */ /* 0x040fe4000ff3e0ff */
[C---:B------:R-:W-:Y:S02]  /*96f0*/  IADD3 R7, P2, R3.reuse, UR4, RZ ;  /* 0x0000000403077c10 */ /* 0x040fe4000ff5e0ff */
[----:B------:R-:W-:Y:S02]  /*9700*/  LEA.HI.X.SX32 R8, R0, UR7, 0x1, P1 ;  /* 0x0000000700087c11 */ /* 0x000fe400088f0eff */
[----:B------:R-:W-:-:S02]  /*9710*/  LEA.HI.X.SX32 R0, R3, UR7, 0x1, P2 ;  /* 0x0000000703007c11 */ /* 0x000fc400090f0eff */
[----:B------:R-:W-:Y:S02]  /*9720*/  LEA.HI.X.SX32 R10, R63, UR7, 0x1, P0 ;  /* 0x000000073f0a7c11 */ /* 0x000fe400080f0eff */
[----:B------:R-:W-:Y:S02]  /*9730*/  LEA R6, P2, R7, UR8, 0x2 ;  /* 0x0000000807067c11 */ /* 0x000fe4000f8410ff */
[----:B01----:R-:W-:Y:S02]  /*9740*/  LEA R2, P0, R9, UR8, 0x2 ;  /* 0x0000000809027c11 */ /* 0x003fe4000f8010ff */
[----:B------:R-:W-:Y:S02]  /*9750*/  LEA R4, P1, R5, UR8, 0x2 ;  /* 0x0000000805047c11 */ /* 0x000fe4000f8210ff */
[----:B------:R-:W-:Y:S01]  /*9760*/  LEA.HI.X R7, R7, UR9, R0, 0x2, P2 ;  /* 0x0000000907077c11 */ /* 0x000fe200090f1400 */
[----:B------:R-:W-:Y:S01]  /*9770*/  VIADD R0, R63, 0x18 ;  /* 0x000000183f007836 */ /* 0x000fe20000000000 */
[----:B------:R-:W-:Y:S01]  /*9780*/  LEA.HI.X R3, R9, UR9, R10, 0x2, P0 ;  /* 0x0000000909037c11 */ /* 0x000fe200080f140a */
[----:B------:R-:W-:Y:S01]  /*9790*/  VIADD R10, R63, 0x30 ;  /* 0x000000303f0a7836 */ /* 0x000fe20000000000 */
[----:B------:R-:W-:Y:S01]  /*97a0*/  LEA.HI.X R5, R5, UR9, R8, 0x2, P1 ;  /* 0x0000000905057c11 */ /* 0x000fe200088f1408 */
[C---:B------:R-:W-:Y:S01]  /*97b0*/  VIADD R8, R63.reuse, 0x20 ;  /* 0x000000203f087836 */ /* 0x040fe20000000000 */
        /* <DEDUP_REMOVED lines=16> */
[----:B------:R-:W-:Y:S01]  /*98c0*/  LEA.HI.X R15, R15, UR9, R0, 0x2, P3 ;  /* 0x000000090f0f7c11 */ /* 0x000fe200098f1400 */
[----:B------:R-:W-:Y:S01]  /*98d0*/  VIADD R0, R63, 0x38 ;  /* 0x000000383f007836 */ /* 0x000fe20000000000 */
        /* <DEDUP_REMOVED lines=25> */
[----:B------:R-:W-:-:S02]  /*9a70*/  LEA R18, P1, R19, UR8, 0x2 ;  /* 0x0000000813127c11 */ /* 0x000fc4000f8210ff */
        /* <DEDUP_REMOVED lines=29> */
.L_x_27804:
[----:B------:R-:W-:Y:S01]  /*9c50*/  BSSY B2, `(.L_x_27849) ;  /* 0x0000007000027945 */ /* 0x000fe20003800000 */
[----:B------:R-:W-:Y:S02]  /*9c60*/  IMAD.MOV.U32 R43, RZ, RZ, 0x1 ;  /* 0x00000001ff2b7424 */ /* 0x000fe400078e00ff */
[----:B------:R-:W-:Y:S02]  /*9c70*/  IMAD.MOV.U32 R45, RZ, RZ, 0x1f ;  /* 0x0000001fff2d7424 */ /* 0x000fe400078e00ff */
[----:B------:R-:W-:-:S07]  /*9c80*/  IMAD.MOV.U32 R40, RZ, RZ, -0x1 ;  /* 0xffffffffff287424 */ /* 0x000fce00078e00ff */
[----:B------:R-:W-:Y:S05]  /*9c90*/  WARPSYNC.COLLECTIVE R40, `(.L_x_27850) ;  /* 0x0000000028087348 */ /* 0x000fea0003c00000 */
[----:B------:R0:W1:Y:S02]  /*9ca0*/  SHFL.BFLY P1, R41, R58, R43, R45 ;  /* 0x0c00002b3a297389 */ /* 0x000064000002002d */
[----:B01----:R-:W-:Y:S01]  /*9cb0*/  ENDCOLLECTIVE ;  /* 0x000000000000791b */ /* 0x003fe20003800000 */
.L_x_27850:
[----:B------:R-:W-:Y:S05]  /*9cc0*/  BSYNC B2 ;  /* 0x0000000000027941 */ /* 0x000fea0003800000 */
.L_x_27849:
[----:B------:R-:W-:Y:S05]  /*9cd0*/  BRA `(.L_x_27851) ;  /* 0xffffff9800207947 */ /* 0x000fea000383ffff */
.L_x_27809:
[----:B------:R-:W-:Y:S01]  /*9ce0*/  BSSY B2, `(.L_x_27852) ;  /* 0x0000007000027945 */ /* 0x000fe20003800000 */
[----:B------:R-:W-:Y:S02]  /*9cf0*/  IMAD.MOV.U32 R43, RZ, RZ, 0x1 ;  /* 0x00000001ff2b7424 */ /* 0x000fe400078e00ff */
[----:B------:R-:W-:Y:S02]  /*9d00*/  IMAD.MOV.U32 R45, RZ, RZ, 0x1f ;  /* 0x0000001fff2d7424 */ /* 0x000fe400078e00ff */
[----:B------:R-:W-:-:S07]  /*9d10*/  IMAD.MOV.U32 R40, RZ, RZ, -0x1 ;  /* 0xffffffffff287424 */ /* 0x000fce00078e00ff */
[----:B------:R-:W-:Y:S05]  /*9d20*/  WARPSYNC.COLLECTIVE R40, `(.L_x_27853) ;  /* 0x0000000028087348 */ /* 0x000fea0003c00000 */
[----:B------:R0:W1:Y:S02]  /*9d30*/  SHFL.BFLY P1, R41, R58, R43, R45 ;  /* 0x0c00002b3a297389 */ /* 0x000064000002002d */
[----:B01----:R-:W-:Y:S01]  /*9d40*/  ENDCOLLECTIVE ;  /* 0x000000000000791b */ /* 0x003fe20003800000 */
.L_x_27853:
[----:B------:R-:W-:Y:S05]  /*9d50*/  BSYNC B2 ;  /* 0x0000000000027941 */ /* 0x000fea0003800000 */
.L_x_27852:
[----:B------:R-:W-:Y:S05]  /*9d60*/  BRA `(.L_x_27854) ;  /* 0xffffffac00e87947 */ /* 0x000fea000383ffff */
.L_x_27812:
[----:B------:R-:W-:Y:S01]  /*9d70*/  BSSY B0, `(.L_x_27855) ;  /* 0x0000008000007945 */ /* 0x000fe20003800000 */
[----:B0-----:R-:W-:Y:S02]  /*9d80*/  IMAD.MOV.U32 R58, RZ, RZ, R151 ;  /* 0x000000ffff3a7224 */ /* 0x001fe400078e0097 */
[----:B---3--:R-:W-:Y:S02]  /*9d90*/  IMAD.MOV.U32 R43, RZ, RZ, 0x10 ;  /* 0x00000010ff2b7424 */ /* 0x008fe400078e00ff */
[----:B------:R-:W-:Y:S02]  /*9da0*/  IMAD.MOV.U32 R45, RZ, RZ, 0x1f ;  /* 0x0000001fff2d7424 */ /* 0x000fe400078e00ff */
[----:B-12---:R-:W-:-:S07]  /*9db0*/  IMAD.MOV.U32 R40, RZ, RZ, -0x1 ;  /* 0xffffffffff287424 */ /* 0x006fce00078e00ff */
[----:B-----5:R-:W-:Y:S05]  /*9dc0*/  WARPSYNC.COLLECTIVE R40, `(.L_x_27856) ;  /* 0x0000000028087348 */ /* 0x020fea0003c00000 */
[----:B------:R0:W1:Y:S02]  /*9dd0*/  SHFL.BFLY P1, R41, R58, R43, R45 ;  /* 0x0c00002b3a297389 */ /* 0x000064000002002d */
[----:B01---5:R-:W-:Y:S01]  /*9de0*/  ENDCOLLECTIVE ;  /* 0x000000000000791b */ /* 0x023fe20003800000 */
.L_x_27856:
[----:B------:R-:W-:Y:S05]  /*9df0*/  BSYNC B0 ;  /* 0x0000000000007941 */ /* 0x000fea0003800000 */
.L_x_27855:
        /* <DEDUP_REMOVED lines=9> */
.L_x_27857:
[----:B------:R-:W-:Y:S02]  /*9e90*/  IMAD.MOV.U32 R43, RZ, RZ, 0x4 ;  /* 0x00000004ff2b7424 */ /* 0x000fe400078e00ff */
[----:B------:R-:W-:-:S05]  /*9ea0*/  IMAD.MOV.U32 R7, RZ, RZ, R41 ;  /* 0x000000ffff077224 */ /* 0x000fca00078e0029 */
[----:B------:R-:W-:-:S05]  /*9eb0*/  FMNMX.FTZ R7, R8, R7, !PT ;  /* 0x0000000708077209 */ /* 0x000fca0007810000 */
[----:B------:R-:W-:-:S07]  /*9ec0*/  IMAD.MOV.U32 R58, RZ, RZ, R7 ;  /* 0x000000ffff3a7224 */ /* 0x000fce00078e0007 */
[----:B------:R-:W-:Y:S05]  /*9ed0*/  WARPSYNC.COLLECTIVE R40, `(.L_x_27858) ;  /* 0x0000000028087348 */ /* 0x000fea0003c00000 */
[----:B------:R0:W1:Y:S02]  /*9ee0*/  SHFL.BFLY P1, R41, R58, R43, R45 ;  /* 0x0c00002b3a297389 */ /* 0x000064000002002d */
[----:B01----:R-:W-:Y:S01]  /*9ef0*/  ENDCOLLECTIVE ;  /* 0x000000000000791b */ /* 0x003fe20003800000 */
.L_x_27858:
[----:B------:R-:W-:Y:S02]  /*9f00*/  IMAD.MOV.U32 R43, RZ, RZ, 0x2 ;  /* 0x00000002ff2b7424 */ /* 0x000fe400078e00ff */
[----:B------:R-:W-:-:S05]  /*9f10*/  IMAD.MOV.U32 R10, RZ, RZ, R41 ;  /* 0x000000ffff0a7224 */ /* 0x000fca00078e0029 */
[----:B------:R-:W-:-:S05]  /*9f20*/  FMNMX.FTZ R10, R7, R10, !PT ;  /* 0x0000000a070a7209 */ /* 0x000fca0007810000 */
[----:B------:R-:W-:-:S07]  /*9f30*/  IMAD.MOV.U32 R58, RZ, RZ, R10 ;  /* 0x000000ffff3a7224 */ /* 0x000fce00078e000a */
[----:B------:R-:W-:Y:S05]  /*9f40*/  WARPSYNC.COLLECTIVE R40, `(.L_x_27859) ;  /* 0x0000000028087348 */ /* 0x000fea0003c00000 */
[----:B------:R0:W1:Y:S02]  /*9f50*/  SHFL.BFLY P1, R41, R58, R43, R45 ;  /* 0x0c00002b3a297389 */ /* 0x000064000002002d */
[----:B01----:R-:W-:Y:S01]  /*9f60*/  ENDCOLLECTIVE ;  /* 0x000000000000791b */ /* 0x003fe20003800000 */
.L_x_27859:
[----:B------:R-:W-:Y:S01]  /*9f70*/  IMAD.MOV.U32 R9, RZ, RZ, R41 ;  /* 0x000000ffff097224 */ /* 0x000fe200078e0029 */
[----:B------:R-:W-:Y:S06]  /*9f80*/  BRA `(.L_x_27860) ;  /* 0xffffffb000507947 */ /* 0x000fec000383ffff */
.L_x_27861:
        /* <DEDUP_REMOVED lines=15> */
.L_x_30049:


//--------------------- .text._ZN4vllm25paged_attention_v2_kernelIffLi112ELi16ELi128ELNS_18Fp8KVCacheDataTypeE0ELb1ELi512EEEvPfS2_PT_PKS3_PKT0_S9_ifPKiSB_iPKfiiiSD_SD_iiiii --------------------------
	.section	.text._ZN4vllm25paged_attention_v2_kernelIffLi112ELi16ELi128ELNS_18Fp8KVCacheDataTypeE0ELb1ELi512EEEvPfS2_PT_PKS3_PKT0_S9_ifPKiSB_iPKfiiiSD_SD_iiiii,"ax",@progbits
	.align	128
        .global         _ZN4vllm25paged_attention_v2_kernelIffLi112ELi16ELi128ELNS_18Fp8KVCacheDataTypeE0ELb1ELi512EEEvPfS2_PT_PKS3_PKT0_S9_ifPKiSB_iPKfiiiSD_SD_iiiii
        .type           _ZN4vllm25paged_attention_v2_kernelIffLi112ELi16ELi128ELNS_18Fp8KVCacheDataTypeE0ELb1ELi512EEEvPfS2_PT_PKS3_PKT0_S9_ifPKiSB_iPKfiiiSD_SD_iiiii,@function
        .size           _ZN4vllm25paged_attention_v2_kernelIffLi112ELi16ELi128ELNS_18Fp8KVCacheDataTypeE0ELb1ELi512EEEvPfS2_PT_PKS3_PKT0_S9_ifPKiSB_iPKfiiiSD_SD_iiiii,(.L_x_30050 - _ZN4vllm25paged_attention_v2_kernelIffLi112ELi16ELi128ELNS_18Fp8KVCacheDataTypeE0ELb1ELi512EEEvPfS2_PT_PKS3_PKT0_S9_ifPKiSB_iPKfiiiSD_SD_iiiii)
        .other          _ZN4vllm25paged_attention_v2_kernelIffLi112ELi16ELi128ELNS_18Fp8KVCacheDataTypeE0ELb1ELi512EEEvPfS2_PT_PKS3_PKT0_S9_ifPKiSB_iPKfiiiSD_SD_iiiii,@"STO_CUDA_ENTRY STV_DEFAULT"
_ZN4vllm25paged_attention_v2_kernelIffLi112ELi16ELi128ELNS_18Fp8KVCacheDataTypeE0ELb1ELi512EEEvPfS2_PT_PKS3_PKT0_S9_ifPKiSB_iPKfiiiSD_SD_iiiii:
.text._ZN4vllm25paged_attention_v2_kernelIffLi112ELi16ELi128ELNS_18Fp8KVCacheDataTypeE0ELb1ELi512EEEvPfS2_PT_PKS3_PKT0_S9_ifPKiSB_iPKfiiiSD_SD_iiiii:
        /* <DEDUP_REMOVED lines=29> */
[--C-:B---3--:R-:W-:Y:S01]  /*01d0*/  IMAD.MOV R2, RZ, RZ, -R9.reuse ;  /* 0x000000ffff027224 */ /* 0x108fe200078e0a09 */
[----:B------:R0:W5:Y:S01]  /*01e0*/  @P0 LDG.E.CONSTANT R121, desc[UR10][R6.64] ;  /* 0x0000000a06790981 */ /* 0x000162000c1e9900 */
[----:B------:R-:W-:Y:S01]  /*01f0*/  UIADD3 UR4, UR16, 0xf, URZ ;  /* 0x0000000f10047890 */ /* 0x000fe2000fffe03f */
[----:B------:R-:W-:Y:S01]  /*0200*/  BSSY B0, `(.L_x_27862) ;  /* 0x0000087000007945 */ /* 0x000fe20003800000 */
[----:B------:R-:W-:Y:S01]  /*0210*/  IMAD R13, R2, R11, RZ ;  /* 0x0000000b020d7224 */ /* 0x000fe200078e02ff */
[----:B--2---:R-:W-:Y:S01]  /*0220*/  IABS R2, R16 ;  /* 0x0000001000027213 */ /* 0x004fe20000000000 */
[----:B------:R-:W1:Y:S01]  /*0230*/  S2R R52, SR_TID.X ;  /* 0x0000000000347919 */ /* 0x000e620000002100 */
[----:B------:R-:W-:Y:S01]  /*0240*/  USHF.R.S32.HI UR5, URZ, 0x1f, UR4 ;  /* 0x0000001f3f057899 */ /* 0x000fe20008011404 */
[----:B------:R-:W-:-:S03]  /*0250*/  IMAD.HI.U32 R9, R9, R13, R8 ;  /* 0x0000000d09097227 */ /* 0x000fc600078e0008 */
[----:B------:R-:W-:Y:S02]  /*0260*/  ULEA.HI UR5, UR5, UR4, URZ, 0x4 ;  /* 0x0000000405057291 */ /* 0x000fe4000f8f203f */
[----:B------:R-:W-:Y:S01]  /*0270*/  ULEA UR4, UR6, 0x20, 0x5 ;  /* 0x0000002006047891 */ /* 0x000fe2000f8e283f */
        /* <DEDUP_REMOVED lines=24> */
[----:B------:R-:W2:Y:S08]  /*0400*/  I2F.RP R0, R9 ;  /* 0x0000000900007306 */ /* 0x000eb00000209400 */
[----:B--2---:R-:W0:Y:S02]  /*0410*/  MUFU.RCP R0, R0 ;  /* 0x0000000000007308 */ /* 0x004e240000001000 */
        /* <DEDUP_REMOVED lines=57> */
.L_x_27866:
        /* <DEDUP_REMOVED lines=11> */
.L_x_27865:
[----:B------:R-:W-:Y:S05]  /*0860*/  BSYNC B1 ;  /* 0x0000000000017941 */ /* 0x000fea0003800000 */
.L_x_27864:
        /* <DEDUP_REMOVED lines=15> */
.L_x_27867:
        /* <DEDUP_REMOVED lines=17> */
.L_x_27863:
[----:B------:R-:W-:Y:S05]  /*0a70*/  BSYNC B0 ;  /* 0x0000000000007941 */ /* 0x000fea0003800000 */
.L_x_27862:
[----:B------:R-:W0:Y:S01]  /*0a80*/  LDC R9, c[0x0][0x294] ;  /* 0x0000a500ff097b82 */ /* 0x000e220000000800 */
[----:B------:R-:W-:Y:S01]  /*0a90*/  UIADD3 UR5, UR16, -0x1, URZ ;  /* 0xffffffff10057890 */ /* 0x000fe2000fffe03f */
[----:B------:R-:W-:Y:S01]  /*0aa0*/  IMAD.MOV.U32 R118, RZ, RZ, RZ ;  /* 0x000000ffff767224 */ /* 0x000fe200078e00ff */
[----:B------:R-:W1:Y:S01]  /*0ab0*/  S2R R10, SR_CTAID.Z ;  /* 0x00000000000a7919 */ /* 0x000e620000002700 */
[----:B------:R-:W-:Y:S01]  /*0ac0*/  ULDC UR23, c[0x0][0x26c] ;  /* 0x00009b0000177ab9 */ /* 0x000fe20000000800 */
[----:B------:R-:W-:Y:S01]  /*0ad0*/  ULDC UR24, c[0x0][0x26c] ;  /* 0x00009b0000187ab9 */ /* 0x000fe20000000800 */
[----:B------:R-:W-:Y:S01]  /*0ae0*/  ULDC UR22, c[0x0][0x244] ;  /* 0x0000910000167ab9 */ /* 0x000fe20000000800 */
[----:B------:R-:W-:Y:S01]  /*0af0*/  IMAD.U32 R8, RZ, RZ, UR5 ;  /* 0x00000005ff087e24 */ /* 0x000fe2000f8e00ff */
[----:B------:R-:W-:Y:S01]  /*0b00*/  ULDC UR25, c[0x0][0x244] ;  /* 0x0000910000197ab9 */ /* 0x000fe20000000800 */
        /* <DEDUP_REMOVED lines=9> */
[----:B-1----:R-:W-:-:S07]  /*0ba0*/  IMAD R117, R10, 0x20, R117 ;  /* 0x000000200a757824 */ /* 0x002fce00078e0275 */
[----:B0-----:R-:W0:Y:S02]  /*0bb0*/  MUFU.RCP R4, R4 ;  /* 0x0000000400047308 */ /* 0x001e240000001000 */
[----:B0-----:R-:W-:-:S06]  /*0bc0*/  VIADD R119, R4, 0xffffffe ;  /* 0x0ffffffe04777836 */ /* 0x001fcc0000000000 */
[----:B------:R-:W0:Y:S02]  /*0bd0*/  F2I.FTZ.U32.TRUNC.NTZ R119, R119 ;  /* 0x0000007700777305 */ /* 0x000e24000021f000 */
[----:B0-----:R-:W-:-:S04]  /*0be0*/  IMAD R6, R119, R2, RZ ;  /* 0x0000000277067224 */ /* 0x001fc800078e02ff */
[----:B------:R-:W-:-:S04]  /*0bf0*/  IMAD.MOV R7, RZ, RZ, -R6 ;  /* 0x000000ffff077224 */ /* 0x000fc800078e0a06 */
[----:B------:R-:W-:-:S04]  /*0c00*/  IMAD.HI.U32 R118, R119, R7, R118 ;  /* 0x0000000777767227 */ /* 0x000fc800078e0076 */
[----:B------:R-:W-:Y:S02]  /*0c10*/  IMAD.MOV.U32 R7, RZ, RZ, R8 ;  /* 0x000000ffff077224 */ /* 0x000fe400078e0008 */
[----:B------:R-:W0:Y:S01]  /*0c20*/  LDC R8, c[0x0][0x298] ;  /* 0x0000a600ff087b82 */ /* 0x000e220000000800 */
[----:B------:R-:W-:Y:S02]  /*0c30*/  IMAD.MOV.U32 R119, RZ, RZ, R2 ;  /* 0x000000ffff777224 */ /* 0x000fe400078e0002 */
        /* <DEDUP_REMOVED lines=19> */
[----:B------:R-:W-:-:S03]  /*0d70*/  USHF.R.S32.HI UR17, URZ, 0x1f, UR5 ;  /* 0x0000001f3f117899 */ /* 0x000fc60008011405 */
[----:B------:R-:W-:Y:S01]  /*0d80*/  @P0 VIADD R4, R4, 0x1 ;  /* 0x0000000104040836 */ /* 0x000fe20000000000 */
[----:B------:R-:W-:Y:S01]  /*0d90*/  ISETP.GE.AND P0, PT, R117, UR4, PT ;  /* 0x0000000475007c0c */ /* 0x000fe2000bf06270 */
[----:B------:R-:W-:Y:S02]  /*0da0*/  @P3 IMAD R6, R5, R8, RZ ;  /* 0x0000000805063224 */ /* 0x000fe400078e02ff */
[----:B------:R-:W-:Y:S02]  /*0db0*/  IMAD.MOV.U32 R3, RZ, RZ, R4 ;  /* 0x000000ffff037224 */ /* 0x000fe400078e0004 */
[----:B------:R-:W-:Y:S02]  /*0dc0*/  VIADD R4, R6, 0x1 ;  /* 0x0000000106047836 */ /* 0x000fe40000000000 */
[----:B------:R-:W-:Y:S01]  /*0dd0*/  @!P2 IMAD.MOV R3, RZ, RZ, -R3 ;  /* 0x000000ffff03a224 */ /* 0x000fe200078e0a03 */
[----:B------:R-:W-:-:S05]  /*0de0*/  @!P1 LOP3.LUT R3, RZ, R9, RZ, 0x33, !PT ;  /* 0x00000009ff039212 */ /* 0x000fca00078e33ff */
[----:B------:R-:W-:Y:S05]  /*0df0*/  @P0 BRA `(.L_x_27869) ;  /* 0x0000003c009c0947 */ /* 0x000fea0003800000 */
[----:B------:R-:W0:Y:S01]  /*0e00*/  S2R R8, SR_CgaCtaId ;  /* 0x0000000000087919 */ /* 0x000e220000008800 */
[----:B------:R-:W-:Y:S01]  /*0e10*/  SHF.R.S32.HI R2, RZ, 0x1f, R115 ;  /* 0x0000001fff027819 */ /* 0x000fe20000011473 */
[C---:B------:R-:W-:Y:S01]  /*0e20*/  IMAD.SHL.U32 R113, R120.reuse, 0x2, RZ ;  /* 0x0000000278717824 */ /* 0x040fe200078e00ff */
[----:B------:R-:W-:Y:S01]  /*0e30*/  MOV R7, 0x400 ;  /* 0x0000040000077802 */ /* 0x000fe20000000f00 */
        /* <DEDUP_REMOVED lines=9> */
[----:B------:R-:W-:Y:S01]  /*0ed0*/  ULDC UR7, c[0x0][0x270] ;  /* 0x00009c0000077ab9 */ /* 0x000fe20000000800 */
[----:B------:R-:W-:Y:S01]  /*0ee0*/  IMAD.IADD R115, R115, 0x1, -R2 ;  /* 0x0000000173737824 */ /* 0x000fe200078e0a02 */
[----:B------:R-:W-:Y:S01]  /*0ef0*/  LOP3.LUT R6, R6, 0xfffffffc, RZ, 0xc0, !PT ;  /* 0xfffffffc06067812 */ /* 0x000fe200078ec0ff */
[----:B------:R-:W-:Y:S01]  /*0f00*/  VIADD R2, R120, 0x2 ;  /* 0x0000000278027836 */ /* 0x000fe20000000000 */
[----:B------:R-:W-:Y:S01]  /*0f10*/  SHF.R.S32.HI R11, RZ, 0x1f, R10 ;  /* 0x0000001fff0b7819 */ /* 0x000fe2000001140a */
[----:B------:R-:W-:Y:S01]  /*0f20*/  IMAD.SHL.U32 R90, R12, 0x2, RZ ;  /* 0x000000020c5a7824 */ /* 0x000fe200078e00ff */
[----:B------:R-:W1:Y:S01]  /*0f30*/  LDC R51, c[0x0][0x26c] ;  /* 0x00009b00ff337b82 */ /* 0x000e620000000800 */
        /* <DEDUP_REMOVED lines=12> */
[----:B------:R-:W-:Y:S01]  /*1000*/  VIADD R20, R120, 0x28 ;  /* 0x0000002878147836 */ /* 0x000fe20000000000 */
[----:B0-----:R-:W-:Y:S01]  /*1010*/  LEA R7, R8, R7, 0x18 ;  /* 0x0000000708077211 */ /* 0x001fe200078ec0ff */
[----:B------:R-:W-:Y:S01]  /*1020*/  VIADD R8, R120, 0x6 ;  /* 0x0000000678087836 */ /* 0x000fe20000000000 */
[----:B------:R-:W-:Y:S01]  /*1030*/  LOP3.LUT R5, R5, 0xfffffffc, RZ, 0xc0, !PT ;  /* 0xfffffffc05057812 */ /* 0x000fe200078ec0ff */
[----:B------:R-:W-:Y:S01]  /*1040*/  IMAD.IADD R111, R111, 0x1, -R6 ;  /* 0x000000016f6f7824 */ /* 0x000fe200078e0a06 */
[----:B------:R-:W-:Y:S01]  /*1050*/  LOP3.LUT R11, R11, 0xfffffffc, RZ, 0xc0, !PT ;  /* 0xfffffffc0b0b7812 */ /* 0x000fe200078ec0ff */
[----:B------:R-:W-:Y:S01]  /*1060*/  IMAD.SHL.U32 R8, R8, 0x2, RZ ;  /* 0x0000000208087824 */ /* 0x000fe200078e00ff */
        /* <DEDUP_REMOVED lines=22> */
[----:B------:R-:W-:Y:S01]  /*11d0*/  SHF.R.S32.HI R5, RZ, 0x1f, R108 ;  /* 0x0000001fff057819 */ /* 0x000fe2000001146c */
[C---:B------:R-:W-:Y:S01]  /*11e0*/  VIADD R10, R120.reuse, 0x1e ;  /* 0x0000001e780a7836 */ /* 0x040fe20000000000 */
        /* <DEDUP_REMOVED lines=67> */
[----:B------:R-:W-:Y:S01]  /*1620*/  IMAD R14, R0, UR7, RZ ;  /* 0x00000007000e7c24 */ /* 0x000fe2000f8e02ff */
[----:B------:R-:W-:Y:S01]  /*1630*/  LOP3.LUT R19, R19, 0xfffffffc, RZ, 0xc0, !PT ;  /* 0xfffffffc13137812 */ /* 0x000fe200078ec0ff */
[----:B------:R-:W-:Y:S01]  /*1640*/  IMAD.SHL.U32 R125, R115, 0x4, RZ ;  /* 0x00000004737d7824 */ /* 0x000fe200078e00ff */
[----:B------:R-:W-:Y:S01]  /*1650*/  LEA.HI R17, R17, R88, RZ, 0x2 ;  /* 0x0000005811117211 */ /* 0x000fe200078f10ff */
[----:B------:R-:W-:Y:S01]  /*1660*/  IMAD.SHL.U32 R54, R26, 0x2, RZ ;  /* 0x000000021a367824 */ /* 0x000fe200078e00ff */
        /* <DEDUP_REMOVED lines=27> */
[----:B------:R-:W-:Y:S01]  /*1820*/  ULDC UR7, c[0x0][0x28c] ;  /* 0x0000a30000077ab9 */ /* 0x000fe20000000800 */
[----:B------:R-:W-:Y:S01]  /*1830*/  LEA.HI R27, R27, R74, RZ, 0x2 ;  /* 0x0000004a1b1b7211 */ /* 0x000fe200078f10ff */
[----:B------:R-:W-:Y:S01]  /*1840*/  VIADD R114, R115, -UR9 ;  /* 0x8000000973727c36 */ /* 0x000fe20008000000 */
[----:B------:R-:W-:Y:S01]  /*1850*/  LOP3.LUT R23, R23, 0xfffffffc, RZ, 0xc0, !PT ;  /* 0xfffffffc17177812 */ /* 0x000fe200078ec0ff */
[----:B------:R-:W-:Y:S01]  /*1860*/  IMAD.IADD R80, R80, 0x1, -R19 ;  /* 0x0000000150507824 */ /* 0x000fe200078e0a13 */
[----:B------:R-:W-:Y:S01]  /*1870*/  LOP3.LUT R27, R27, 0xfffffffc, RZ, 0xc0, !PT ;  /* 0xfffffffc1b1b7812 */ /* 0x000fe200078ec0ff */
[----:B------:R-:W-:Y:S01]  /*1880*/  VIADD R19, R120, 0x32 ;  /* 0x0000003278137836 */ /* 0x000fe20000000000 */
[----:B------:R-:W-:Y:S01]  /*1890*/  SHF.R.S32.HI R31, RZ, 0x1f, R125 ;  /* 0x0000001fff1f7819 */ /* 0x000fe2000001147d */
[----:B------:R-:W-:Y:S01]  /*18a0*/  IMAD.IADD R78, R78, 0x1, -R23 ;  /* 0x000000014e4e7824 */ /* 0x000fe200078e0a17 */
[----:B------:R-:W-:Y:S01]  /*18b0*/  IADD3 R124, P0, R14, R125, RZ ;  /* 0x0000007d0e7c7210 */ /* 0x000fe20007f1e0ff */
[----:B------:R-:W-:Y:S01]  /*18c0*/  IMAD.SHL.U32 R58, R19, 0x2, RZ ;  /* 0x00000002133a7824 */ /* 0x000fe200078e00ff */
[----:B------:R-:W-:Y:S01]  /*18d0*/  SHF.R.S32.HI R29, RZ, 0x1f, R54 ;  /* 0x0000001fff1d7819 */ /* 0x000fe20000011436 */
        /* <DEDUP_REMOVED lines=48> */
[----:B------:R-:W-:Y:S01]  /*1be0*/  LOP3.LUT R97, R8, 0xffffffc0, RZ, 0xc0, !PT ;  /* 0xffffffc008617812 */ /* 0x000fe200078ec0ff */
[----:B------:R-:W-:Y:S01]  /*1bf0*/  IMAD.SHL.U32 R2, R2, 0x20, RZ ;  /* 0x0000002002027824 */ /* 0x000fe200078e00ff */
[----:B------:R-:W-:Y:S01]  /*1c00*/  LOP3.LUT R95, R13, 0xffffffc0, RZ, 0xc0, !PT ;  /* 0xffffffc00d5f7812 */ /* 0x000fe200078ec0ff */
[----:B------:R-:W-:Y:S01]  /*1c10*/  IMAD.SHL.U32 R101, R6, 0x20, RZ ;  /* 0x0000002006657824 */ /* 0x000fe200078e00ff */
[----:B------:R-:W-:Y:S01]  /*1c20*/  LOP3.LUT R93, R11, 0xffffffc0, RZ, 0xc0, !PT ;  /* 0xffffffc00b5d7812 */ /* 0x000fe200078ec0ff */
[----:B------:R-:W-:Y:S01]  /*1c30*/  VIADD R5, R3, -UR7 ;  /* 0x8000000703057c36 */ /* 0x000fe20008000000 */
        /* <DEDUP_REMOVED lines=54> */
.L_x_27875:
        /* <DEDUP_REMOVED lines=50> */
[----:B------:R-:W2:Y:S01]  /*22c0*/  LDG.E.CONSTANT R28, desc[UR10][R28.64] ;  /* 0x0000000a1c1c7981 */ /* 0x000ea2000c1e9900 */
[----:B------:R-:W-:Y:S01]  /*22d0*/  VIADD R30, R120, 0x2 ;  /* 0x00000002781e7836 */ /* 0x000fe20000000000 */
[----:B------:R-:W-:Y:S02]  /*22e0*/  SHF.R.S32.HI R33, RZ, 0x1f, R112 ;  /* 0x0000001fff217819 */ /* 0x000fe40000011470 */
[----:B------:R-:W-:Y:S02]  /*22f0*/  SHF.R.S32.HI R32, RZ, 0x1f, R113 ;  /* 0x0000001fff207819 */ /* 0x000fe40000011471 */
        /* <DEDUP_REMOVED lines=8> */
[-C--:B------:R-:W-:Y:S02]  /*2380*/  IADD3 R28, P1, P2, R112, R126.reuse, R31 ;  /* 0x0000007e701c7210 */ /* 0x080fe40007a3e01f */
[----:B------:R-:W-:Y:S01]  /*2390*/  IADD3 R30, P0, R113, R126, RZ ;  /* 0x0000007e711e7210 */ /* 0x000fe20007f1e0ff */
[----:B------:R-:W-:-:S04]  /*23a0*/  IMAD.IADD R123, R127, 0x1, R123 ;  /* 0x000000017f7b7824 */ /* 0x000fc800078e027b */
[----:B------:R-:W-:Y:S01]  /*23b0*/  IMAD.X R31, R32, 0x1, R123, P0 ;  /* 0x00000001201f7824 */ /* 0x000fe200000e067b */
[----:B------:R-:W-:Y:S02]  /*23c0*/  IADD3.X R29, R33, R123, R34, P1, P2 ;  /* 0x0000007b211d7210 */ /* 0x000fe40000fe4422 */
[----:B------:R-:W-:Y:S02]  /*23d0*/  LEA R34, P2, R28, UR18, 0x2 ;  /* 0x000000121c227c11 */ /* 0x000fe4000f8410ff */
[----:B------:R-:W-:Y:S02]  /*23e0*/  LEA R60, P1, R30, UR18, 0x2 ;  /* 0x000000121e3c7c11 */ /* 0x000fe4000f8210ff */
[----:B------:R-:W-:Y:S02]  /*23f0*/  LEA.HI.X R35, R28, UR19, R29, 0x2, P2 ;  /* 0x000000131c237c11 */ /* 0x000fe400090f141d */
[----:B------:R-:W-:-:S04]  /*2400*/  LEA.HI.X R61, R30, UR19, R31, 0x2, P1 ;  /* 0x000000131e3d7c11 */ /* 0x000fc800088f141f */
[----:B------:R-:W2:Y:S04]  /*2410*/  LDG.E.64.CONSTANT R34, desc[UR10][R34.64] ;  /* 0x0000000a22227981 */ /* 0x000ea8000c1e9b00 */
[----:B------:R-:W3:Y:S01]  /*2420*/  LDG.E.64.CONSTANT R60, desc[UR10][R60.64] ;  /* 0x0000000a3c3c7981 */ /* 0x000ee2000c1e9b00 */
[C---:B------:R-:W-:Y:S01]  /*2430*/  VIADD R28, R120.reuse, 0x4 ;  /* 0x00000004781c7836 */ /* 0x040fe20000000000 */
[----:B------:R-:W-:Y:S01]  /*2440*/  SHF.R.S32.HI R29, RZ, 0x1f, R111 ;  /* 0x0000001fff1d7819 */ /* 0x000fe2000001146f */
[----:B------:R-:W-:-:S03]  /*2450*/  VIADD R31, R120, 0x6 ;  /* 0x00000006781f7836 */ /* 0x000fc60000000000 */
[----:B------:R-:W-:Y:S02]  /*2460*/  LEA.HI R28, R28, R28, RZ, 0x1 ;  /* 0x0000001c1c1c7211 */ /* 0x000fe400078f08ff */
[----:B------:R-:W-:-:S03]  /*2470*/  LEA.HI R31, R31, R31, RZ, 0x1 ;  /* 0x0000001f1f1f7211 */ /* 0x000fc600078f08ff */
[----:B------:R-:W-:Y:S02]  /*2480*/  IMAD.SHL.U32 R28, R28, 0x20, RZ ;  /* 0x000000201c1c7824 */ /* 0x000fe400078e00ff */
[----:B------:R-:W-:-:S03]  /*2490*/  IMAD.SHL.U32 R31, R31, 0x20, RZ ;  /* 0x000000201f1f7824 */ /* 0x000fc600078e00ff */
[----:B------:R-:W-:Y:S02]  /*24a0*/  LOP3.LUT R28, R28, 0xffffffc0, RZ, 0xc0, !PT ;  /* 0xffffffc01c1c7812 */ /* 0x000fe400078ec0ff */
[----:B------:R-:W-:Y:S02]  /*24b0*/  LOP3.LUT R31, R31, 0xffffffc0, RZ, 0xc0, !PT ;  /* 0xffffffc01f1f7812 */ /* 0x000fe400078ec0ff */
[--C-:B------:R-:W-:Y:S02]  /*24c0*/  SHF.R.S32.HI R30, RZ, 0x1f, R28.reuse ;  /* 0x0000001fff1e7819 */ /* 0x100fe4000001141c */
[----:B------:R-:W-:-:S04]  /*24d0*/  IADD3 R28, P0, P1, R111, R126, R28 ;  /* 0x0000007e6f1c7210 */ /* 0x000fc8000791e01c */
[----:B------:R-:W-:Y:S02]  /*24e0*/  IADD3.X R29, R29, R123, R30, P0, P1 ;  /* 0x0000007b1d1d7210 */ /* 0x000fe400007e241e */
[----:B------:R-:W-:-:S04]  /*24f0*/  LEA R32, P0, R28, UR18, 0x2 ;  /* 0x000000121c207c11 */ /* 0x000fc8000f8010ff */
[----:B------:R-:W-:Y:S02]  /*2500*/  LEA.HI.X R33, R28, UR19, R29, 0x2, P0 ;  /* 0x000000131c217c11 */ /* 0x000fe400080f141d */
[----:B------:R-:W-:Y:S02]  /*2510*/  SHF.R.S32.HI R29, RZ, 0x1f, R110 ;  /* 0x0000001fff1d7819 */ /* 0x000fe4000001146e */
[--C-:B------:R-:W-:Y:S02]  /*2520*/  SHF.R.S32.HI R30, RZ, 0x1f, R31.reuse ;  /* 0x0000001fff1e7819 */ /* 0x100fe4000001141f */
[----:B------:R-:W4:Y:S01]  /*2530*/  LDG.E.64.CONSTANT R32, desc[UR10][R32.64] ;  /* 0x0000000a20207981 */ /* 0x000f22000c1e9b00 */
[----:B------:R-:W-:Y:S01]  /*2540*/  IADD3 R28, P0, P1, R110, R126, R31 ;  /* 0x0000007e6e1c7210 */ /* 0x000fe2000791e01f */
[----:B------:R-:W-:-:S03]  /*2550*/  VIADD R31, R120, 0x8 ;  /* 0x00000008781f7836 */ /* 0x000fc60000000000 */
[----:B------:R-:W-:Y:S02]  /*2560*/  IADD3.X R29, R29, R123, R30, P0, P1 ;  /* 0x0000007b1d1d7210 */ /* 0x000fe400007e241e */
[C---:B------:R-:W-:Y:S02]  /*2570*/  LEA R64, P0, R28.reuse, UR18, 0x2 ;  /* 0x000000121c407c11 */ /* 0x040fe4000f8010ff */
[----:B------:R-:W-:Y:S02]  /*2580*/  LEA.HI R31, R31, R31, RZ, 0x1 ;  /* 0x0000001f1f1f7211 */ /* 0x000fe400078f08ff */
[----:B------:R-:W-:Y:S01]  /*2590*/  LEA.HI.X R65, R28, UR19, R29, 0x2, P0 ;  /* 0x000000131c417c11 */ /* 0x000fe200080f141d */
[----:B------:R-:W-:Y:S02]  /*25a0*/  VIADD R28, R120, 0xa ;  /* 0x0000000a781c7836 */ /* 0x000fe40000000000 */
[----:B------:R-:W-:-:S03]  /*25b0*/  IMAD.SHL.U32 R31, R31, 0x20, RZ ;  /* 0x000000201f1f7824 */ /* 0x000fc600078e00ff */
[----:B------:R-:W5:Y:S01]  /*25c0*/  LDG.E.64.CONSTANT R64, desc[UR10][R64.64] ;  /* 0x0000000a40407981 */ /* 0x000f62000c1e9b00 */
[----:B------:R-:W-:Y:S02]  /*25d0*/  LEA.HI R28, R28, R28, RZ, 0x1 ;  /* 0x0000001c1c1c7211 */ /* 0x000fe400078f08ff */
[----:B------:R-:W-:Y:S02]  /*25e0*/  LOP3.LUT R31, R31, 0xffffffc0, RZ, 0xc0, !PT ;  /* 0xffffffc01f1f7812 */ /* 0x000fe400078ec0ff */
[----:B------:R-:W-:Y:S01]  /*25f0*/  SHF.R.S32.HI R29, RZ, 0x1f, R109 ;  /* 0x0000001fff1d7819 */ /* 0x000fe2000001146d */
[----:B------:R-:W-:Y:S01]  /*2600*/  IMAD.SHL.U32 R36, R28, 0x20, RZ ;  /* 0x000000201c247824 */ /* 0x000fe200078e00ff */
[--C-:B------:R-:W-:Y:S02]  /*2610*/  SHF.R.S32.HI R28, RZ, 0x1f, R31.reuse ;  /* 0x0000001fff1c7819 */ /* 0x100fe4000001141f */
[----:B------:R-:W-:Y:S02]  /*2620*/  IADD3 R30, P0, P1, R109, R126, R31 ;  /* 0x0000007e6d1e7210 */ /* 0x000fe4000791e01f */
[----:B------:R-:W-:-:S02]  /*2630*/  LOP3.LUT R37, R36, 0xffffffc0, RZ, 0xc0, !PT ;  /* 0xffffffc024257812 */ /* 0x000fc400078ec0ff */
[----:B------:R-:W-:Y:S02]  /*2640*/  IADD3.X R31, R29, R123, R28, P0, P1 ;  /* 0x0000007b1d1f7210 */ /* 0x000fe400007e241c */
[----:B------:R-:W-:Y:S02]  /*2650*/  LEA R36, P0, R30, UR18, 0x2 ;  /* 0x000000121e247c11 */ /* 0x000fe4000f8010ff */
[--C-:B------:R-:W-:Y:S02]  /*2660*/  SHF.R.S32.HI R38, RZ, 0x1f, R37.reuse ;  /* 0x0000001fff267819 */ /* 0x100fe40000011425 */
[----:B------:R-:W-:Y:S02]  /*2670*/  IADD3 R28, P1, P2, R108, R126, R37 ;  /* 0x0000007e6c1c7210 */ /* 0x000fe40007a3e025 */
[----:B------:R-:W-:Y:S02]  /*2680*/  LEA.HI.X R37, R30, UR19, R31, 0x2, P0 ;  /* 0x000000131e257c11 */ /* 0x000fe400080f141f */
[----:B------:R-:W-:-:S04]  /*2690*/  SHF.R.S32.HI R29, RZ, 0x1f, R108 ;  /* 0x0000001fff1d7819 */ /* 0x000fc8000001146c */
[----:B------:R-:W5:Y:S01]  /*26a0*/  LDG.E.64.CONSTANT R36, desc[UR10][R36.64] ;  /* 0x0000000a24247981 */ /* 0x000f62000c1e9b00 */
[----:B------:R-:W-:Y:S02]  /*26b0*/  IADD3.X R29, R29, R123, R38, P1, P2 ;  /* 0x0000007b1d1d7210 */ /* 0x000fe40000fe4426 */
[----:B------:R-:W-:-:S04]  /*26c0*/  LEA R62, P0, R28, UR18, 0x2 ;  /* 0x000000121c3e7c11 */ /* 0x000fc8000f8010ff */
[----:B------:R-:W-:-:S06]  /*26d0*/  LEA.HI.X R63, R28, UR19, R29, 0x2, P0 ;  /* 0x000000131c3f7c11 */ /* 0x000fcc00080f141d */
[----:B------:R-:W5:Y:S01]  /*26e0*/  LDG.E.64.CONSTANT R62, desc[UR10][R62.64] ;  /* 0x0000000a3e3e7981 */ /* 0x000f62000c1e9b00 */
        /* <DEDUP_REMOVED lines=9> */
[----:B------:R-:W-:Y:S02]  /*2780*/  LEA.HI.X R39, R28, UR19, R29, 0x2, P0 ;  /* 0x000000131c277c11 */ /* 0x000fe400080f141d */
[----:B------:R-:W2:Y:S01]  /*2790*/  LDS.128 R28, [R6] ;  /* 0x00000000061c7984 */ /* 0x000ea20000000c00 */
[----:B------:R-:W-:-:S03]  /*27a0*/  SHF.R.S32.HI R66, RZ, 0x1f, R106 ;  /* 0x0000001fff427819 */ /* 0x000fc6000001146a */
[----:B------:R-:W5:Y:S01]  /*27b0*/  LDG.E.64.CONSTANT R38, desc[UR10][R38.64] ;  /* 0x0000000a26267981 */ /* 0x000f62000c1e9b00 */
[----:B--2---:R-:W-:Y:S01]  /*27c0*/  FMUL.FTZ R67, R34, R30 ;  /* 0x0000001e22437220 */ /* 0x004fe20000410000 */
[----:B------:R-:W-:-:S03]  /*27d0*/  FMUL.FTZ R34, R35, R31 ;  /* 0x0000001f23227220 */ /* 0x000fc60000410000 */
[----:B---3--:R-:W-:Y:S01]  /*27e0*/  FFMA.FTZ R35, R60, R28, R67 ;  /* 0x0000001c3c237223 */ /* 0x008fe20000010043 */
[----:B------:R-:W-:Y:S02]  /*27f0*/  VIADD R28, R120, 0xe ;  /* 0x0000000e781c7836 */ /* 0x000fe40000000000 */
[----:B------:R-:W-:-:S03]  /*2800*/  FFMA.FTZ R34, R61, R29, R34 ;  /* 0x0000001d3d227223 */ /* 0x000fc60000010022 */
[----:B------:R-:W-:Y:S02]  /*2810*/  LEA.HI R60, R28, R28, RZ, 0x1 ;  /* 0x0000001c1c3c7211 */ /* 0x000fe400078f08ff */
[----:B------:R-:W4:Y:S03]  /*2820*/  LDS.128 R28, [R6+0x10] ;  /* 0x00001000061c7984 */ /* 0x000f260000000c00 */
[----:B------:R-:W-:-:S05]  /*2830*/  IMAD.SHL.U32 R60, R60, 0x20, RZ ;  /* 0x000000203c3c7824 */ /* 0x000fca00078e00ff */
[----:B------:R-:W-:-:S04]  /*2840*/  LOP3.LUT R61, R60, 0xffffffc0, RZ, 0xc0, !PT ;  /* 0xffffffc03c3d7812 */ /* 0x000fc800078ec0ff */
[--C-:B------:R-:W-:Y:S02]  /*2850*/  SHF.R.S32.HI R60, RZ, 0x1f, R61.reuse ;  /* 0x0000001fff3c7819 */ /* 0x100fe4000001143d */
[----:B------:R-:W-:-:S04]  /*2860*/  IADD3 R61, P0, P1, R106, R126, R61 ;  /* 0x0000007e6a3d7210 */ /* 0x000fc8000791e03d */
[----:B------:R-:W-:Y:S02]  /*2870*/  IADD3.X R66, R66, R123, R60, P0, P1 ;  /* 0x0000007b42427210 */ /* 0x000fe400007e243c */
[----:B------:R-:W-:-:S04]  /*2880*/  LEA R60, P0, R61, UR18, 0x2 ;  /* 0x000000123d3c7c11 */ /* 0x000fc8000f8010ff */
[----:B------:R-:W-:-:S06]  /*2890*/  LEA.HI.X R61, R61, UR19, R66, 0x2, P0 ;  /* 0x000000133d3d7c11 */ /* 0x000fcc00080f1442 */
[----:B------:R-:W2:Y:S01]  /*28a0*/  LDG.E.64.CONSTANT R60, desc[UR10][R60.64] ;  /* 0x0000000a3c3c7981 */ /* 0x000ea2000c1e9b00 */
[----:B----4-:R-:W-:Y:S01]  /*28b0*/  FFMA.FTZ R67, R32, R28, R35 ;  /* 0x0000001c20437223 */ /* 0x010fe20000010023 */
[----:B------:R-:W-:Y:S02]  /*28c0*/  FFMA.FTZ R28, R33, R29, R34 ;  /* 0x0000001d211c7223 */ /* 0x000fe40000010022 */
[----:B------:R-:W0:Y:S01]  /*28d0*/  LDS.128 R32, [R6+0x20] ;  /* 0x0000200006207984 */ /* 0x000e220000000c00 */
[----:B-----5:R-:W-:Y:S01]  /*28e0*/  FFMA.FTZ R29, R64, R30, R67 ;  /* 0x0000001e401d7223 */ /* 0x020fe20000010043 */
[--C-:B------:R-:W-:Y:S02]  /*28f0*/  SHF.R.S32.HI R64, RZ, 0x1f, R122.reuse ;  /* 0x0000001fff407819 */ /* 0x100fe4000001147a */
[----:B------:R-:W-:Y:S02]  /*2900*/  SHF.R.S32.HI R67, RZ, 0x1f, R105 ;  /* 0x0000001fff437819 */ /* 0x000fe40000011469 */
[----:B------:R-:W-:-:S04]  /*2910*/  IADD3 R30, P0, P1, R105, R126, R122 ;  /* 0x0000007e691e7210 */ /* 0x000fc8000791e07a */
[----:B------:R-:W-:Y:S02]  /*2920*/  IADD3.X R67, R67, R123, R64, P0, P1 ;  /* 0x0000007b43437210 */ /* 0x000fe400007e2440 */
[----:B------:R-:W-:-:S04]  /*2930*/  LEA R68, P0, R30, UR18, 0x2 ;  /* 0x000000121e447c11 */ /* 0x000fc8000f8010ff */
[----:B------:R-:W-:-:S06]  /*2940*/  LEA.HI.X R69, R30, UR19, R67, 0x2, P0 ;  /* 0x000000131e457c11 */ /* 0x000fcc00080f1443 */
[----:B------:R-:W3:Y:S01]  /*2950*/  LDG.E.64.CONSTANT R68, desc[UR10][R68.64] ;  /* 0x0000000a44447981 */ /* 0x000ee2000c1e9b00 */
[----:B------:R-:W-:Y:S01]  /*2960*/  FFMA.FTZ R28, R65, R31, R28 ;  /* 0x0000001f411c7223 */ /* 0x000fe2000001001c */
[----:B------:R-:W-:Y:S02]  /*2970*/  SHF.R.S32.HI R31, RZ, 0x1f, R104 ;  /* 0x0000001fff1f7819 */ /* 0x000fe40000011468 */
[----:B------:R-:W-:Y:S01]  /*2980*/  IADD3 R30, P0, P1, R104, R126, R103 ;  /* 0x0000007e681e7210 */ /* 0x000fe2000791e067 */
[----:B0-----:R-:W-:Y:S01]  /*2990*/  FFMA.FTZ R29, R36, R32, R29 ;  /* 0x00000020241d7223 */ /* 0x001fe2000001001d */
[----:B------:R-:W-:-:S04]  /*29a0*/  SHF.R.S32.HI R32, RZ, 0x1f, R103 ;  /* 0x0000001fff207819 */ /* 0x000fc80000011467 */
[----:B------:R-:W-:Y:S02]  /*29b0*/  IADD3.X R31, R31, R123, R32, P0, P1 ;  /* 0x0000007b1f1f7210 */ /* 0x000fe400007e2420 */
[C---:B------:R-:W-:Y:S01]  /*29c0*/  LEA R66, P0, R30.reuse, UR18, 0x2 ;  /* 0x000000121e427c11 */ /* 0x040fe2000f8010ff */
[----:B------:R-:W-:Y:S01]  /*29d0*/  FFMA.FTZ R28, R37, R33, R28 ;  /* 0x00000021251c7223 */ /* 0x000fe2000001001c */
[----:B------:R-:W-:Y:S02]  /*29e0*/  SHF.R.S32.HI R33, RZ, 0x1f, R102 ;  /* 0x0000001fff217819 */ /* 0x000fe40000011466 */
[----:B------:R-:W-:Y:S02]  /*29f0*/  LEA.HI.X R67, R30, UR19, R31, 0x2, P0 ;  /* 0x000000131e437c11 */ /* 0x000fe400080f141f */
[--C-:B------:R-:W-:Y:S02]  /*2a00*/  SHF.R.S32.HI R30, RZ, 0x1f, R101.reuse ;  /* 0x0000001fff1e7819 */ /* 0x100fe40000011465 */
[----:B------:R-:W-:Y:S01]  /*2a10*/  IADD3 R32, P0, P1, R102, R126, R101 ;  /* 0x0000007e66207210 */ /* 0x000fe2000791e065 */
[----:B------:R-:W-:Y:S01]  /*2a20*/  FFMA.FTZ R29, R62, R34, R29 ;  /* 0x000000223e1d7223 */ /* 0x000fe2000001001d */
[----:B------:R-:W-:Y:S01]  /*2a30*/  SHF.R.S32.HI R34, RZ, 0x1f, R100 ;  /* 0x0000001fff227819 */ /* 0x000fe20000011464 */
[----:B------:R-:W4:Y:S01]  /*2a40*/  LDG.E.64.CONSTANT R66, desc[UR10][R66.64] ;  /* 0x0000000a42427981 */ /* 0x000f22000c1e9b00 */
[----:B------:R-:W-:-:S02]  /*2a50*/  IADD3.X R33, R33, R123, R30, P0, P1 ;  /* 0x0000007b21217210 */ /* 0x000fc400007e241e */
[--C-:B------:R-:W-:Y:S02]  /*2a60*/  SHF.R.S32.HI R31, RZ, 0x1f, R99.reuse ;  /* 0x0000001fff1f7819 */ /* 0x100fe40000011463 */
[----:B------:R-:W-:-:S04]  /*2a70*/  IADD3 R30, P0, P1, R100, R126, R99 ;  /* 0x0000007e641e7210 */ /* 0x000fc8000791e063 */
[----:B------:R-:W-:Y:S02]  /*2a80*/  IADD3.X R31, R34, R123, R31, P0, P1 ;  /* 0x0000007b221f7210 */ /* 0x000fe400007e241f */
[----:B------:R-:W-:Y:S01]  /*2a90*/  LEA R62, P0, R32, UR18, 0x2 ;  /* 0x00000012203e7c11 */ /* 0x000fe2000f8010ff */
[----:B------:R-:W-:-:S03]  /*2aa0*/  FFMA.FTZ R28, R63, R35, R28 ;  /* 0x000000233f1c7223 */ /* 0x000fc6000001001c */
[----:B------:R-:W-:Y:S02]  /*2ab0*/  LEA.HI.X R63, R32, UR19, R33, 0x2, P0 ;  /* 0x00000013203f7c11 */ /* 0x000fe400080f1421 */
[----:B------:R-:W0:Y:S04]  /*2ac0*/  LDS.128 R32, [R6+0x30] ;  /* 0x0000300006207984 */ /* 0x000e280000000c00 */
[----:B------:R-:W5:Y:S01]  /*2ad0*/  LDG.E.64.CONSTANT R62, desc[UR10][R62.64] ;  /* 0x0000000a3e3e7981 */ /* 0x000f62000c1e9b00 */
[----:B------:R-:W-:-:S04]  /*2ae0*/  LEA R64, P0, R30, UR18, 0x2 ;  /* 0x000000121e407c11 */ /* 0x000fc8000f8010ff */
[----:B------:R-:W-:-:S06]  /*2af0*/  LEA.HI.X R65, R30, UR19, R31, 0x2, P0 ;  /* 0x000000131e417c11 */ /* 0x000fcc00080f141f */
[----:B------:R-:W5:Y:S01]  /*2b00*/  LDG.E.64.CONSTANT R64, desc[UR10][R64.64] ;  /* 0x0000000a40407981 */ /* 0x000f62000c1e9b00 */
[----:B------:R-:W-:-:S04]  /*2b10*/  IADD3 R30, P0, P1, R98, R126, R97 ;  /* 0x0000007e621e7210 */ /* 0x000fc8000791e061 */
[----:B------:R-:W-:Y:S02]  /*2b20*/  IADD3.X R31, R49, R123, R50, P0, P1 ;  /* 0x0000007b311f7210 */ /* 0x000fe400007e2432 */
[----:B------:R-:W-:-:S04]  /*2b30*/  LEA R36, P2, R30, UR18, 0x2 ;  /* 0x000000121e247c11 */ /* 0x000fc8000f8410ff */
[----:B------:R-:W-:-:S06]  /*2b40*/  LEA.HI.X R37, R30, UR19, R31, 0x2, P2 ;  /* 0x000000131e257c11 */ /* 0x000fcc00090f141f */
[----:B------:R-:W5:Y:S01]  /*2b50*/  LDG.E.64.CONSTANT R36, desc[UR10][R36.64] ;  /* 0x0000000a24247981 */ /* 0x000f62000c1e9b00 */
[----:B0-----:R-:W-:Y:S01]  /*2b60*/  FFMA.FTZ R29, R38, R32, R29 ;  /* 0x00000020261d7223 */ /* 0x001fe2000001001d */
[----:B------:R-:W-:-:S03]  /*2b70*/  FFMA.FTZ R32, R39, R33, R28 ;  /* 0x0000002127207223 */ /* 0x000fc6000001001c */
[----:B--2---:R-:W-:Y:S02]  /*2b80*/  FFMA.FTZ R33, R60, R34, R29 ;  /* 0x000000223c217223 */ /* 0x004fe4000001001d */
[----:B------:R-:W3:Y:S01]  /*2b90*/  LDS.128 R28, [R6+0x40] ;  /* 0x00004000061c7984 */ /* 0x000ee20000000c00 */
[----:B------:R-:W-:Y:S01]  /*2ba0*/  IADD3 R34, P0, P1, R96, R126, R95 ;  /* 0x0000007e60227210 */ /* 0x000fe2000791e05f */
[----:B------:R-:W-:-:S03]  /*2bb0*/  FFMA.FTZ R32, R61, R35, R32 ;  /* 0x000000233d207223 */ /* 0x000fc60000010020 */
[----:B------:R-:W-:Y:S02]  /*2bc0*/  LEA R38, P2, R34, UR18, 0x2 ;  /* 0x0000001222267c11 */ /* 0x000fe4000f8410ff */
[----:B------:R-:W-:-:S04]  /*2bd0*/  IADD3.X R35, R47, R123, R48, P0, P1 ;  /* 0x0000007b2f237210 */ /* 0x000fc800007e2430 */
[----:B------:R-:W-:-:S06]  /*2be0*/  LEA.HI.X R39, R34, UR19, R35, 0x2, P2 ;  /* 0x0000001322277c11 */ /* 0x000fcc00090f1423 */
[----:B------:R-:W2:Y:S01]  /*2bf0*/  LDG.E.64.CONSTANT R38, desc[UR10][R38.64] ;  /* 0x0000000a26267981 */ /* 0x000ea2000c1e9b00 */
[----:B---3--:R-:W-:Y:S01]  /*2c00*/  FFMA.FTZ R61, R68, R28, R33 ;  /* 0x0000001c443d7223 */ /* 0x008fe20000010021 */
[----:B------:R-:W-:Y:S02]  /*2c10*/  FFMA.FTZ R60, R69, R29, R32 ;  /* 0x0000001d453c7223 */ /* 0x000fe40000010020 */
[----:B------:R-:W5:Y:S01]  /*2c20*/  LDS.128 R32, [R6+0x50] ;  /* 0x0000500006207984 */ /* 0x000f620000000c00 */
[----:B------:R-:W-:-:S04]  /*2c30*/  IADD3 R29, P0, P1, R94, R126, R93 ;  /* 0x0000007e5e1d7210 */ /* 0x000fc8000791e05d */
[----:B------:R-:W-:Y:S01]  /*2c40*/  LEA R28, P2, R29, UR18, 0x2 ;  /* 0x000000121d1c7c11 */ /* 0x000fe2000f8410ff */
[----:B----4-:R-:W-:Y:S01]  /*2c50*/  FFMA.FTZ R61, R66, R30, R61 ;  /* 0x0000001e423d7223 */ /* 0x010fe2000001003d */
[----:B------:R-:W-:Y:S01]  /*2c60*/  IADD3.X R30, R45, R123, R46, P0, P1 ;  /* 0x0000007b2d1e7210 */ /* 0x000fe200007e242e */
[----:B------:R-:W-:-:S03]  /*2c70*/  FFMA.FTZ R60, R67, R31, R60 ;  /* 0x0000001f433c7223 */ /* 0x000fc6000001003c */
[----:B------:R-:W-:-:S05]  /*2c80*/  LEA.HI.X R29, R29, UR19, R30, 0x2, P2 ;  /* 0x000000131d1d7c11 */ /* 0x000fca00090f141e */
[----:B------:R0:W3:Y:S01]  /*2c90*/  LDG.E.64.CONSTANT R66, desc[UR10][R28.64] ;  /* 0x0000000a1c427981 */ /* 0x0000e2000c1e9b00 */
[----:B-----5:R-:W-:Y:S01]  /*2ca0*/  FFMA.FTZ R31, R62, R32, R61 ;  /* 0x000000203e1f7223 */ /* 0x020fe2000001003d */
[----:B------:R-:W-:Y:S01]  /*2cb0*/  IADD3 R32, P0, P1, R92, R126, R91 ;  /* 0x0000007e5c207210 */ /* 0x000fe2000791e05b */
[----:B------:R-:W-:-:S03]  /*2cc0*/  FFMA.FTZ R30, R63, R33, R60 ;  /* 0x000000213f1e7223 */ /* 0x000fc6000001003c */
[----:B------:R-:W-:Y:S02]  /*2cd0*/  LEA R68, P2, R32, UR18, 0x2 ;  /* 0x0000001220447c11 */ /* 0x000fe4000f8410ff */
[----:B------:R-:W-:-:S04]  /*2ce0*/  IADD3.X R33, R43, R123, R44, P0, P1 ;  /* 0x0000007b2b217210 */ /* 0x000fc800007e242c */
[----:B------:R-:W-:-:S06]  /*2cf0*/  LEA.HI.X R69, R32, UR19, R33, 0x2, P2 ;  /* 0x0000001320457c11 */ /* 0x000fcc00090f1421 */
[----:B------:R-:W4:Y:S01]  /*2d00*/  LDG.E.64.CONSTANT R68, desc[UR10][R68.64] ;  /* 0x0000000a44447981 */ /* 0x000f22000c1e9b00 */
[----:B------:R-:W-:Y:S01]  /*2d10*/  IADD3 R32, P0, P1, R90, R126, R89 ;  /* 0x0000007e5a207210 */ /* 0x000fe2000791e059 */
[----:B------:R-:W-:-:S03]  /*2d20*/  FFMA.FTZ R31, R64, R34, R31 ;  /* 0x00000022401f7223 */ /* 0x000fc6000001001f */
[----:B------:R-:W-:Y:S02]  /*2d30*/  LEA R64, P2, R32, UR18, 0x2 ;  /* 0x0000001220407c11 */ /* 0x000fe4000f8410ff */
[----:B0-----:R-:W-:Y:S02]  /*2d40*/  IADD3.X R29, R41, R123, R42, P0, P1 ;  /* 0x0000007b291d7210 */ /* 0x001fe400007e242a */
[----:B------:R-:W-:Y:S01]  /*2d50*/  IADD3 R28, P0, P1, R88, R126, R87 ;  /* 0x0000007e581c7210 */ /* 0x000fe2000791e057 */
[----:B------:R-:W-:Y:S01]  /*2d60*/  FFMA.FTZ R30, R65, R35, R30 ;  /* 0x00000023411e7223 */ /* 0x000fe2000001001e */
[----:B------:R-:W-:Y:S02]  /*2d70*/  LEA.HI.X R65, R32, UR19, R29, 0x2, P2 ;  /* 0x0000001320417c11 */ /* 0x000fe400090f141d */
[----:B------:R-:W-:Y:S01]  /*2d80*/  LEA R62, P2, R28, UR18, 0x2 ;  /* 0x000000121c3e7c11 */ /* 0x000fe2000f8410ff */
[----:B------:R-:W0:Y:S01]  /*2d90*/  LDS.128 R32, [R6+0x60] ;  /* 0x0000600006207984 */ /* 0x000e220000000c00 */
[----:B------:R-:W-:-:S03]  /*2da0*/  IADD3.X R29, R18, R123, R7, P0, P1 ;  /* 0x0000007b121d7210 */ /* 0x000fc600007e2407 */
[----:B------:R-:W5:Y:S01]  /*2db0*/  LDG.E.64.CONSTANT R64, desc[UR10][R64.64] ;  /* 0x0000000a40407981 */ /* 0x000f62000c1e9b00 */
[----:B------:R-:W-:-:S06]  /*2dc0*/  LEA.HI.X R63, R28, UR19, R29, 0x2, P2 ;  /* 0x000000131c3f7c11 */ /* 0x000fcc00090f141d */
[----:B------:R-:W5:Y:S01]  /*2dd0*/  LDG.E.64.CONSTANT R62, desc[UR10][R62.64] ;  /* 0x0000000a3e3e7981 */ /* 0x000f62000c1e9b00 */
[----:B------:R-:W-:-:S04]  /*2de0*/  IADD3 R28, P0, P1, R86, R126, R85 ;  /* 0x0000007e561c7210 */ /* 0x000fc8000791e055 */
[----:B------:R-:W-:Y:S02]  /*2df0*/  LEA R60, P2, R28, UR18, 0x2 ;  /* 0x000000121c3c7c11 */ /* 0x000fe4000f8410ff */
[----:B------:R-:W-:-:S04]  /*2e00*/  IADD3.X R29, R19, R123, R8, P0, P1 ;  /* 0x0000007b131d7210 */ /* 0x000fc800007e2408 */
        /* <DEDUP_REMOVED lines=15> */
[----:B----4-:R-:W-:Y:S01]  /*2f00*/  FFMA.FTZ R29, R68, R30, R39 ;  /* 0x0000001e441d7223 */ /* 0x010fe20000010027 */
[----:B------:R-:W-:-:S04]  /*2f10*/  IADD3 R30, P0, P1, R82, R126, R81 ;  /* 0x0000007e521e7210 */ /* 0x000fc8000791e051 */
[----:B------:R-:W-:Y:S02]  /*2f20*/  LEA R38, P2, R30, UR18, 0x2 ;  /* 0x000000121e267c11 */ /* 0x000fe4000f8410ff */
[----:B------:R-:W-:-:S04]  /*2f30*/  IADD3.X R39, R21, R123, R10, P0, P1 ;  /* 0x0000007b15277210 */ /* 0x000fc800007e240a */
[----:B------:R-:W-:-:S06]  /*2f40*/  LEA.HI.X R39, R30, UR19, R39, 0x2, P2 ;  /* 0x000000131e277c11 */ /* 0x000fcc00090f1427 */
[----:B------:R-:W3:Y:S01]  /*2f50*/  LDG.E.64.CONSTANT R38, desc[UR10][R38.64] ;  /* 0x0000000a26267981 */ /* 0x000ee2000c1e9b00 */
[----:B------:R-:W-:Y:S01]  /*2f60*/  FFMA.FTZ R28, R69, R31, R28 ;  /* 0x0000001f451c7223 */ /* 0x000fe2000001001c */
[----:B-----5:R-:W-:-:S03]  /*2f70*/  FFMA.FTZ R67, R64, R32, R29 ;  /* 0x0000002040437223 */ /* 0x020fc6000001001d */
[----:B------:R-:W-:Y:S02]  /*2f80*/  FFMA.FTZ R32, R65, R33, R28 ;  /* 0x0000002141207223 */ /* 0x000fe4000001001c */
[----:B------:R-:W0:Y:S01]  /*2f90*/  LDS.128 R28, [R6+0x90] ;  /* 0x00009000061c7984 */ /* 0x000e220000000c00 */
[----:B------:R-:W-:Y:S01]  /*2fa0*/  FFMA.FTZ R33, R62, R34, R67 ;  /* 0x000000223e217223 */ /* 0x000fe20000010043 */
[----:B------:R-:W-:Y:S01]  /*2fb0*/  IADD3 R34, P0, P1, R80, R126, R79 ;  /* 0x0000007e50227210 */ /* 0x000fe2000791e04f */
[----:B------:R-:W-:-:S03]  /*2fc0*/  FFMA.FTZ R32, R63, R35, R32 ;  /* 0x000000233f207223 */ /* 0x000fc60000010020 */
[----:B------:R-:W-:Y:S02]  /*2fd0*/  LEA R70, P2, R34, UR18, 0x2 ;  /* 0x0000001222467c11 */ /* 0x000fe4000f8410ff */
[----:B------:R-:W-:-:S04]  /*2fe0*/  IADD3.X R35, R22, R123, R11, P0, P1 ;  /* 0x0000007b16237210 */ /* 0x000fc800007e240b */
[----:B------:R-:W-:Y:S02]  /*2ff0*/  LEA.HI.X R71, R34, UR19, R35, 0x2, P2 ;  /* 0x0000001322477c11 */ /* 0x000fe400090f1423 */
[----:B------:R-:W-:-:S04]  /*3000*/  IADD3 R34, P0, P1, R78, R126, R77 ;  /* 0x0000007e4e227210 */ /* 0x000fc8000791e04d */
[----:B------:R-:W-:Y:S01]  /*3010*/  LEA R72, P2, R34, UR18, 0x2 ;  /* 0x0000001222487c11 */ /* 0x000fe2000f8410ff */
[----:B------:R-:W4:Y:S01]  /*3020*/  LDG.E.64.CONSTANT R70, desc[UR10][R70.64] ;  /* 0x0000000a46467981 */ /* 0x000f22000c1e9b00 */
[----:B------:R-:W-:-:S04]  /*3030*/  IADD3.X R35, R23, R123, R12, P0, P1 ;  /* 0x0000007b17237210 */ /* 0x000fc800007e240c */
[----:B------:R-:W-:-:S06]  /*3040*/  LEA.HI.X R73, R34, UR19, R35, 0x2, P2 ;  /* 0x0000001322497c11 */ /* 0x000fcc00090f1423 */
[----:B------:R-:W5:Y:S01]  /*3050*/  LDG.E.64.CONSTANT R72, desc[UR10][R72.64] ;  /* 0x0000000a48487981 */ /* 0x000f62000c1e9b00 */
[----:B------:R-:W-:Y:S01]  /*3060*/  IADD3 R34, P4, P5, R74, R126, R59 ;  /* 0x0000007e4a227210 */ /* 0x000fe20007d9e03b */
[----:B0-----:R-:W-:Y:S01]  /*3070*/  FFMA.FTZ R33, R60, R28, R33 ;  /* 0x0000001c3c217223 */ /* 0x001fe20000010021 */
[----:B------:R-:W-:Y:S01]  /*3080*/  FFMA.FTZ R28, R61, R29, R32 ;  /* 0x0000001d3d1c7223 */ /* 0x000fe20000010020 */
[----:B------:R-:W-:-:S04]  /*3090*/  IADD3 R61, P1, P2, R76, R126, R75 ;  /* 0x0000007e4c3d7210 */ /* 0x000fc80007a3e04b */
[-C--:B------:R-:W-:Y:S02]  /*30a0*/  IADD3.X R62, R24, R123.reuse, R13, P1, P2 ;  /* 0x0000007b183e7210 */ /* 0x080fe40000fe440d */
[----:B------:R-:W-:Y:S02]  /*30b0*/  LEA R60, P6, R61, UR18, 0x2 ;  /* 0x000000123d3c7c11 */ /* 0x000fe4000f8c10ff */
[----:B------:R-:W-:Y:S02]  /*30c0*/  IADD3.X R35, R25, R123, R14, P4, P5 ;  /* 0x0000007b19237210 */ /* 0x000fe400027ea40e */
[----:B------:R-:W-:Y:S02]  /*30d0*/  LEA.HI.X R61, R61, UR19, R62, 0x2, P6 ;  /* 0x000000133d3d7c11 */ /* 0x000fe4000b0f143e */
[----:B------:R-:W-:Y:S02]  /*30e0*/  LEA R62, P6, R34, UR18, 0x2 ;  /* 0x00000012223e7c11 */ /* 0x000fe4000f8c10ff */
[----:B------:R-:W-:-:S02]  /*30f0*/  IADD3 R32, P0, P3, R58, R126, R57 ;  /* 0x0000007e3a207210 */ /* 0x000fc40007b1e039 */
[----:B------:R-:W-:Y:S01]  /*3100*/  LEA.HI.X R63, R34, UR19, R35, 0x2, P6 ;  /* 0x00000013223f7c11 */ /* 0x000fe2000b0f1423 */
[----:B------:R-:W5:Y:S01]  /*3110*/  LDG.E.64.CONSTANT R60, desc[UR10][R60.64] ;  /* 0x0000000a3c3c7981 */ /* 0x000f62000c1e9b00 */
[----:B------:R-:W-:Y:S02]  /*3120*/  LEA R64, P6, R32, UR18, 0x2 ;  /* 0x0000001220407c11 */ /* 0x000fe4000f8c10ff */
[----:B------:R-:W-:Y:S02]  /*3130*/  IADD3.X R35, R26, R123, R15, P0, P3 ;  /* 0x0000007b1a237210 */ /* 0x000fe400007e640f */
[----:B------:R-:W-:Y:S01]  /*3140*/  IADD3 R29, P2, P1, R56, R126, R55 ;  /* 0x0000007e381d7210 */ /* 0x000fe2000795e037 */
[----:B------:R-:W5:Y:S01]  /*3150*/  LDG.E.64.CONSTANT R62, desc[UR10][R62.64] ;  /* 0x0000000a3e3e7981 */ /* 0x000f62000c1e9b00 */
[----:B------:R-:W-:Y:S02]  /*3160*/  LEA.HI.X R65, R32, UR19, R35, 0x2, P6 ;  /* 0x0000001320417c11 */ /* 0x000fe4000b0f1423 */
[----:B------:R-:W-:-:S02]  /*3170*/  LEA R66, P0, R29, UR18, 0x2 ;  /* 0x000000121d427c11 */ /* 0x000fc4000f8010ff */
[-C--:B------:R-:W-:Y:S02]  /*3180*/  IADD3.X R32, R27, R123.reuse, R16, P2, P1 ;  /* 0x0000007b1b207210 */ /* 0x080fe400017e2410 */
[----:B------:R-:W-:Y:S01]  /*3190*/  IADD3 R126, P4, P5, R54, R126, R53 ;  /* 0x0000007e367e7210 */ /* 0x000fe20007d9e035 */
[----:B------:R-:W5:Y:S01]  /*31a0*/  LDG.E.64.CONSTANT R64, desc[UR10][R64.64] ;  /* 0x0000000a40407981 */ /* 0x000f62000c1e9b00 */
[----:B------:R-:W-:Y:S02]  /*31b0*/  LEA.HI.X R67, R29, UR19, R32, 0x2, P0 ;  /* 0x000000131d437c11 */ /* 0x000fe400080f1420 */
[----:B------:R-:W-:Y:S02]  /*31c0*/  IADD3.X R123, R40, R123, R17, P4, P5 ;  /* 0x0000007b287b7210 */ /* 0x000fe400027ea411 */
[C---:B------:R-:W-:Y:S02]  /*31d0*/  LEA R68, P0, R126.reuse, UR18, 0x2 ;  /* 0x000000127e447c11 */ /* 0x040fe4000f8010ff */
[----:B------:R-:W5:Y:S02]  /*31e0*/  LDG.E.64.CONSTANT R66, desc[UR10][R66.64] ;  /* 0x0000000a42427981 */ /* 0x000f64000c1e9b00 */
[----:B------:R-:W-:-:S06]  /*31f0*/  LEA.HI.X R69, R126, UR19, R123, 0x2, P0 ;  /* 0x000000137e457c11 */ /* 0x000fcc00080f147b */
[----:B------:R-:W5:Y:S01]  /*3200*/  LDG.E.64.CONSTANT R68, desc[UR10][R68.64] ;  /* 0x0000000a44447981 */ /* 0x000f62000c1e9b00 */
[----:B--2---:R-:W-:-:S03]  /*3210*/  FFMA.FTZ R29, R36, R30, R33 ;  /* 0x0000001e241d7223 */ /* 0x004fc60000010021 */
[----:B------:R-:W3:Y:S01]  /*3220*/  LDS.128 R32, [R6+0xa0] ;  /* 0x0000a00006207984 */ /* 0x000ee20000000c00 */
[----:B------:R-:W-:Y:S01]  /*3230*/  FFMA.FTZ R28, R37, R31, R28 ;  /* 0x0000001f251c7223 */ /* 0x000fe2000001001c */
[----:B---3--:R-:W-:-:S03]  /*3240*/  FFMA.FTZ R37, R38, R32, R29 ;  /* 0x0000002026257223 */ /* 0x008fc6000001001d */
[----:B------:R-:W-:Y:S02]  /*3250*/  FFMA.FTZ R32, R39, R33, R28 ;  /* 0x0000002127207223 */ /* 0x000fe4000001001c */
[----:B------:R-:W5:Y:S01]  /*3260*/  LDS.128 R28, [R6+0xb0] ;  /* 0x0000b000061c7984 */ /* 0x000f620000000c00 */
[----:B----4-:R-:W-:Y:S01]  /*3270*/  FFMA.FTZ R37, R70, R34, R37 ;  /* 0x0000002246257223 */ /* 0x010fe20000010025 */
[----:B------:R-:W-:-:S03]  /*3280*/  FFMA.FTZ R32, R71, R35, R32 ;  /* 0x0000002347207223 */ /* 0x000fc60000010020 */
[----:B-----5:R-:W-:Y:S01]  /*3290*/  FFMA.FTZ R71, R72, R28, R37 ;  /* 0x0000001c48477223 */ /* 0x020fe20000010025 */
[----:B------:R-:W-:Y:S01]  /*32a0*/  FFMA.FTZ R28, R73, R29, R32 ;  /* 0x0000001d491c7223 */ /* 0x000fe20000010020 */
[----:B------:R-:W-:Y:S04]  /*32b0*/  LDS.128 R36, [R6+0xd0] ;  /* 0x0000d00006247984 */ /* 0x000fe80000000c00 */
[----:B------:R-:W0:Y:S01]  /*32c0*/  LDS.128 R32, [R6+0xc0] ;  /* 0x0000c00006207984 */ /* 0x000e220000000c00 */
[----:B------:R-:W-:Y:S01]  /*32d0*/  UMOV UR7, 0xffffffff ;  /* 0xffffffff00077882 */ /* 0x000fe20000000000 */
[----:B------:R-:W-:Y:S01]  /*32e0*/  FFMA.FTZ R71, R60, R30, R71 ;  /* 0x0000001e3c477223 */ /* 0x000fe20000010047 */
[----:B------:R-:W-:Y:S01]  /*32f0*/  FFMA.FTZ R28, R61, R31, R28 ;  /* 0x0000001f3d1c7223 */ /* 0x000fe2000001001c */
[----:B------:R-:W-:-:S02]  /*3300*/  ISETP.NE.AND P0, PT, R120, RZ, PT ;  /* 0x000000ff7800720c */ /* 0x000fc40003f05270 */
        /* <DEDUP_REMOVED lines=11> */
.L_x_27920:
[----:B-1----:R-:W-:-:S04]  /*33c0*/  FADD.FTZ R28, R38, R29 ;  /* 0x0000001d261c7221 */ /* 0x002fc80000010000 */
[----:B------:R-:W-:Y:S01]  /*33d0*/  FFMA.FTZ R31, R28, UR22, RZ ;  /* 0x000000161c1f7c23 */ /* 0x000fe200080100ff */
[----:B------:R-:W-:Y:S06]  /*33e0*/  @P0 BRA `(.L_x_27874) ;  /* 0x0000000000580947 */ /* 0x000fec0003800000 */
[----:B------:R-:W1:Y:S01]  /*33f0*/  S2UR UR8, SR_CgaCtaId ;  /* 0x00000000000879c3 */ /* 0x000e620000008800 */
[----:B------:R-:W-:Y:S01]  /*3400*/  UMOV UR7, 0x400 ;  /* 0x0000040000077882 */ /* 0x000fe20000000000 */
[----:B------:R-:W-:Y:S01]  /*3410*/  IMAD R28, R121, 0x10, R115 ;  /* 0x00000010791c7824 */ /* 0x000fe200078e0273 */
[----:B------:R-:W-:-:S04]  /*3420*/  UIADD3 UR7, UR7, 0x1e0, URZ ;  /* 0x000001e007077890 */ /* 0x000fc8000fffe03f */
[----:B------:R-:W-:Y:S01]  /*3430*/  ISETP.GE.AND P0, PT, R28, UR16, PT ;  /* 0x000000101c007c0c */ /* 0x000fe2000bf06270 */
[----:B------:R-:W-:-:S03]  /*3440*/  IMAD R28, R121, 0x10, R114 ;  /* 0x00000010791c7824 */ /* 0x000fc600078e0272 */
[----:B------:R-:W-:Y:S01]  /*3450*/  FSEL R29, R31, RZ, !P0 ;  /* 0x000000ff1f1d7208 */ /* 0x000fe20004000000 */
[----:B-1----:R-:W-:-:S06]  /*3460*/  ULEA UR7, UR8, UR7, 0x18 ;  /* 0x0000000708077291 */ /* 0x002fcc000f8ec03f */
[----:B------:R-:W-:-:S05]  /*3470*/  LEA R28, R28, UR7, 0x2 ;  /* 0x000000071c1c7c11 */ /* 0x000fca000f8e10ff */
[----:B------:R1:W-:Y:S01]  /*3480*/  STS [R28], R29 ;  /* 0x0000001d1c007388 */ /* 0x0003e20000000800 */
[----:B------:R-:W-:Y:S05]  /*3490*/  @P0 BRA `(.L_x_27874) ;  /* 0x00000000002c0947 */ /* 0x000fea0003800000 */
[----:B------:R-:W-:Y:S01]  /*34a0*/  FMNMX.FTZ R116, R116, R31, !PT ;  /* 0x0000001f74747209 */ /* 0x000fe20007810000 */
[----:B------:R-:W-:Y:S06]  /*34b0*/  BRA `(.L_x_27874) ;  /* 0x0000000000247947 */ /* 0x000fec0003800000 */
.L_x_27872:
        /* <DEDUP_REMOVED lines=9> */
.L_x_27874:
[----:B------:R-:W-:Y:S05]  /*3550*/  BSYNC B1 ;  /* 0x0000000000017941 */ /* 0x000fea0003800000 */
.L_x_27871:
[----:B------:R-:W-:-:S05]  /*3560*/  VIADD R121, R121, 0x4 ;  /* 0x0000000479797836 */ /* 0x000fca0000000000 */
[----:B------:R-:W-:-:S13]  /*3570*/  ISETP.GE.AND P0, PT, R121, UR4, PT ;  /* 0x0000000479007c0c */ /* 0x000fda000bf06270 */
[----:B------:R-:W-:Y:S05]  /*3580*/  @!P0 BRA `(.L_x_27875) ;  /* 0xffffffe800848947 */ /* 0x000fea000383ffff */
[----:B------:R-:W-:Y:S05]  /*3590*/  BRA `(.L_x_27869) ;  /* 0x0000001400b47947 */ /* 0x000fea0003800000 */
.L_x_27870:
[----:B------:R-:W-:Y:S02]  /*35a0*/  IMAD.MOV.U32 R116, RZ, RZ, -0x800001 ;  /* 0xff7fffffff747424 */ /* 0x000fe400078e00ff */
[----:B------:R-:W-:-:S07]  /*35b0*/  IMAD.MOV.U32 R123, RZ, RZ, R117 ;  /* 0x000000ffff7b7224 */ /* 0x000fce00078e0075 */
.L_x_27880:
        /* <DEDUP_REMOVED lines=50> */
[----:B------:R0:W2:Y:S01]  /*38e0*/  LDG.E.CONSTANT R28, desc[UR10][R28.64] ;  /* 0x0000000a1c1c7981 */ /* 0x0000a2000c1e9900 */
[----:B------:R-:W-:Y:S01]  /*38f0*/  VIADD R30, R120, 0x2 ;  /* 0x00000002781e7836 */ /* 0x000fe20000000000 */
[----:B------:R-:W-:Y:S01]  /*3900*/  SHF.R.S32.HI R33, RZ, 0x1f, R112 ;  /* 0x0000001fff217819 */ /* 0x000fe20000011470 */
[----:B------:R-:W-:Y:S02]  /*3910*/  IMAD.MOV.U32 R126, RZ, RZ, R124 ;  /* 0x000000ffff7e7224 */ /* 0x000fe400078e007c */
[----:B------:R-:W-:Y:S01]  /*3920*/  IMAD.MOV.U32 R127, RZ, RZ, R125 ;  /* 0x000000ffff7f7224 */ /* 0x000fe200078e007d */
[----:B------:R-:W-:-:S05]  /*3930*/  LEA.HI R31, R30, R30, RZ, 0x1 ;  /* 0x0000001e1e1f7211 */ /* 0x000fca00078f08ff */
[----:B------:R-:W-:-:S05]  /*3940*/  IMAD.SHL.U32 R31, R31, 0x20, RZ ;  /* 0x000000201f1f7824 */ /* 0x000fca00078e00ff */
[----:B------:R-:W-:-:S04]  /*3950*/  LOP3.LUT R35, R31, 0xffffffc0, RZ, 0xc0, !PT ;  /* 0xffffffc01f237812 */ /* 0x000fc800078ec0ff */
[----:B0-----:R-:W-:Y:S02]  /*3960*/  SHF.R.S32.HI R29, RZ, 0x1f, R35 ;  /* 0x0000001fff1d7819 */ /* 0x001fe40000011423 */
[----:B--2---:R-:W-:Y:S01]  /*3970*/  SHF.R.S32.HI R30, RZ, 0x1f, R28 ;  /* 0x0000001fff1e7819 */ /* 0x004fe2000001141c */
[----:B------:R-:W-:-:S04]  /*3980*/  IMAD.WIDE.U32 R126, R28, UR24, R126 ;  /* 0x000000181c7e7c25 */ /* 0x000fc8000f8e007e */
[----:B------:R-:W-:-:S04]  /*3990*/  IMAD R30, R30, UR24, RZ ;  /* 0x000000181e1e7c24 */ /* 0x000fc8000f8e02ff */
[----:B------:R-:W-:Y:S01]  /*39a0*/  IMAD R31, R28, R51, R30 ;  /* 0x000000331c1f7224 */ /* 0x000fe200078e021e */
[-C--:B------:R-:W-:Y:S02]  /*39b0*/  IADD3 R28, P1, P2, R112, R126.reuse, R35 ;  /* 0x0000007e701c7210 */ /* 0x080fe40007a3e023 */
[----:B------:R-:W-:Y:S01]  /*39c0*/  IADD3 R30, P0, R113, R126, RZ ;  /* 0x0000007e711e7210 */ /* 0x000fe20007f1e0ff */
[----:B------:R-:W-:Y:S01]  /*39d0*/  IMAD.IADD R122, R127, 0x1, R31 ;  /* 0x000000017f7a7824 */ /* 0x000fe200078e021f */
[----:B------:R-:W-:-:S04]  /*39e0*/  SHF.R.S32.HI R31, RZ, 0x1f, R113 ;  /* 0x0000001fff1f7819 */ /* 0x000fc80000011471 */
        /* <DEDUP_REMOVED lines=8> */
[----:B------:R-:W-:Y:S01]  /*3a70*/  VIADD R28, R120, 0x4 ;  /* 0x00000004781c7836 */ /* 0x000fe20000000000 */
[----:B------:R-:W-:-:S04]  /*3a80*/  SHF.R.S32.HI R30, RZ, 0x1f, R111 ;  /* 0x0000001fff1e7819 */ /* 0x000fc8000001146f */
        /* <DEDUP_REMOVED lines=8> */
[----:B------:R-:W-:-:S05]  /*3b10*/  VIADD R28, R120, 0x6 ;  /* 0x00000006781c7836 */ /* 0x000fca0000000000 */
[----:B------:R-:W4:Y:S01]  /*3b20*/  LDG.E.64.CONSTANT R68, desc[UR10][R68.64] ;  /* 0x0000000a44447981 */ /* 0x000f22000c1e9b00 */
[----:B------:R-:W-:Y:S02]  /*3b30*/  LEA.HI R28, R28, R28, RZ, 0x1 ;  /* 0x0000001c1c1c7211 */ /* 0x000fe400078f08ff */
[----:B------:R-:W-:-:S03]  /*3b40*/  SHF.R.S32.HI R30, RZ, 0x1f, R110 ;  /* 0x0000001fff1e7819 */ /* 0x000fc6000001146e */
[----:B------:R-:W-:-:S05]  /*3b50*/  IMAD.SHL.U32 R28, R28, 0x20, RZ ;  /* 0x000000201c1c7824 */ /* 0x000fca00078e00ff */
[----:B------:R-:W-:-:S04]  /*3b60*/  LOP3.LUT R29, R28, 0xffffffc0, RZ, 0xc0, !PT ;  /* 0xffffffc01c1d7812 */ /* 0x000fc800078ec0ff */
[--C-:B------:R-:W-:Y:S02]  /*3b70*/  SHF.R.S32.HI R31, RZ, 0x1f, R29.reuse ;  /* 0x0000001fff1f7819 */ /* 0x100fe4000001141d */
[----:B------:R-:W-:-:S04]  /*3b80*/  IADD3 R28, P0, P1, R110, R126, R29 ;  /* 0x0000007e6e1c7210 */ /* 0x000fc8000791e01d */
[----:B------:R-:W-:Y:S02]  /*3b90*/  IADD3.X R29, R30, R122, R31, P0, P1 ;  /* 0x0000007a1e1d7210 */ /* 0x000fe400007e241f */
[----:B------:R-:W-:-:S04]  /*3ba0*/  LEA R62, P0, R28, UR20, 0x2 ;  /* 0x000000141c3e7c11 */ /* 0x000fc8000f8010ff */
[----:B------:R-:W-:-:S06]  /*3bb0*/  LEA.HI.X R63, R28, UR21, R29, 0x2, P0 ;  /* 0x000000151c3f7c11 */ /* 0x000fcc00080f141d */
[----:B------:R-:W5:Y:S01]  /*3bc0*/  LDG.E.64.CONSTANT R62, desc[UR10][R62.64] ;  /* 0x0000000a3e3e7981 */ /* 0x000f62000c1e9b00 */
[C---:B------:R-:W-:Y:S02]  /*3bd0*/  VIADD R28, R120.reuse, 0x8 ;  /* 0x00000008781c7836 */ /* 0x040fe40000000000 */
[----:B------:R-:W-:-:S03]  /*3be0*/  VIADD R29, R120, 0xa ;  /* 0x0000000a781d7836 */ /* 0x000fc60000000000 */
[----:B------:R-:W-:Y:S02]  /*3bf0*/  LEA.HI R28, R28, R28, RZ, 0x1 ;  /* 0x0000001c1c1c7211 */ /* 0x000fe400078f08ff */
[----:B------:R-:W-:-:S03]  /*3c00*/  LEA.HI R29, R29, R29, RZ, 0x1 ;  /* 0x0000001d1d1d7211 */ /* 0x000fc600078f08ff */
[----:B------:R-:W-:Y:S02]  /*3c10*/  IMAD.SHL.U32 R28, R28, 0x20, RZ ;  /* 0x000000201c1c7824 */ /* 0x000fe400078e00ff */
[----:B------:R-:W-:Y:S01]  /*3c20*/  IMAD.SHL.U32 R32, R29, 0x20, RZ ;  /* 0x000000201d207824 */ /* 0x000fe200078e00ff */
[----:B------:R-:W-:Y:S02]  /*3c30*/  SHF.R.S32.HI R29, RZ, 0x1f, R109 ;  /* 0x0000001fff1d7819 */ /* 0x000fe4000001146d */
[----:B------:R-:W-:Y:S02]  /*3c40*/  LOP3.LUT R28, R28, 0xffffffc0, RZ, 0xc0, !PT ;  /* 0xffffffc01c1c7812 */ /* 0x000fe400078ec0ff */
[----:B------:R-:W-:Y:S02]  /*3c50*/  LOP3.LUT R33, R32, 0xffffffc0, RZ, 0xc0, !PT ;  /* 0xffffffc020217812 */ /* 0x000fe400078ec0ff */
[--C-:B------:R-:W-:Y:S02]  /*3c60*/  SHF.R.S32.HI R31, RZ, 0x1f, R28.reuse ;  /* 0x0000001fff1f7819 */ /* 0x100fe4000001141c */
[----:B------:R-:W-:-:S02]  /*3c70*/  IADD3 R30, P0, P1, R109, R126, R28 ;  /* 0x0000007e6d1e7210 */ /* 0x000fc4000791e01c */
[----:B------:R-:W-:Y:S02]  /*3c80*/  SHF.R.S32.HI R32, RZ, 0x1f, R108 ;  /* 0x0000001fff207819 */ /* 0x000fe4000001146c */
[----:B------:R-:W-:Y:S02]  /*3c90*/  IADD3.X R31, R29, R122, R31, P0, P1 ;  /* 0x0000007a1d1f7210 */ /* 0x000fe400007e241f */
[C---:B------:R-:W-:Y:S02]  /*3ca0*/  LEA R36, P0, R30.reuse, UR20, 0x2 ;  /* 0x000000141e247c11 */ /* 0x040fe4000f8010ff */
[----:B------:R-:W-:Y:S02]  /*3cb0*/  SHF.R.S32.HI R29, RZ, 0x1f, R33 ;  /* 0x0000001fff1d7819 */ /* 0x000fe40000011421 */
[----:B------:R-:W-:Y:S02]  /*3cc0*/  LEA.HI.X R37, R30, UR21, R31, 0x2, P0 ;  /* 0x000000151e257c11 */ /* 0x000fe400080f141f */
[----:B------:R-:W-:-:S04]  /*3cd0*/  IADD3 R28, P1, P2, R108, R126, R33 ;  /* 0x0000007e6c1c7210 */ /* 0x000fc80007a3e021 */
[----:B------:R-:W5:Y:S01]  /*3ce0*/  LDG.E.64.CONSTANT R36, desc[UR10][R36.64] ;  /* 0x0000000a24247981 */ /* 0x000f62000c1e9b00 */
[----:B------:R-:W-:Y:S02]  /*3cf0*/  IADD3.X R29, R32, R122, R29, P1, P2 ;  /* 0x0000007a201d7210 */ /* 0x000fe40000fe441d */
[C---:B------:R-:W-:Y:S01]  /*3d00*/  LEA R60, P0, R28.reuse, UR20, 0x2 ;  /* 0x000000141c3c7c11 */ /* 0x040fe2000f8010ff */
[----:B------:R-:W2:Y:S03]  /*3d10*/  LDS.128 R32, [R6] ;  /* 0x0000000006207984 */ /* 0x000ea60000000c00 */
        /* <DEDUP_REMOVED lines=11> */
[----:B------:R-:W-:-:S06]  /*3dd0*/  LEA.HI.X R39, R28, UR21, R29, 0x2, P0 ;  /* 0x000000151c277c11 */ /* 0x000fcc00080f141d */
[----:B------:R-:W5:Y:S01]  /*3de0*/  LDG.E.64.CONSTANT R38, desc[UR10][R38.64] ;  /* 0x0000000a26267981 */ /* 0x000f62000c1e9b00 */
[----:B--2---:R-:W-:-:S04]  /*3df0*/  FMUL.FTZ R29, R64, R34 ;  /* 0x00000022401d7220 */ /* 0x004fc80000410000 */
[----:B---3--:R-:W-:Y:S02]  /*3e00*/  FFMA.FTZ R71, R66, R32, R29 ;  /* 0x0000002042477223 */ /* 0x008fe4000001001d */
[----:B------:R-:W4:Y:S01]  /*3e10*/  LDS.128 R28, [R6+0x10] ;  /* 0x00001000061c7984 */ /* 0x000f220000000c00 */
[----:B------:R-:W-:-:S04]  /*3e20*/  FMUL.FTZ R32, R65, R35 ;  /* 0x0000002341207220 */ /* 0x000fc80000410000 */
[----:B------:R-:W-:Y:S01]  /*3e30*/  FFMA.FTZ R32, R67, R33, R32 ;  /* 0x0000002143207223 */ /* 0x000fe20000010020 */
[----:B----4-:R-:W-:Y:S01]  /*3e40*/  FFMA.FTZ R33, R68, R28, R71 ;  /* 0x0000001c44217223 */ /* 0x010fe20000010047 */
        /* <DEDUP_REMOVED lines=9> */
[----:B------:R-:W-:Y:S01]  /*3ee0*/  LEA.HI.X R65, R28, UR21, R35, 0x2, P0 ;  /* 0x000000151c417c11 */ /* 0x000fe200080f1423 */
[----:B------:R-:W-:-:S05]  /*3ef0*/  FFMA.FTZ R28, R69, R29, R32 ;  /* 0x0000001d451c7223 */ /* 0x000fca0000010020 */
[----:B------:R-:W2:Y:S01]  /*3f00*/  LDG.E.64.CONSTANT R64, desc[UR10][R64.64] ;  /* 0x0000000a40407981 */ /* 0x000ea2000c1e9b00 */
[----:B-----5:R-:W-:Y:S01]  /*3f10*/  FFMA.FTZ R29, R62, R30, R33 ;  /* 0x0000001e3e1d7223 */ /* 0x020fe20000010021 */
[----:B------:R-:W-:Y:S02]  /*3f20*/  VIADD R30, R120, 0x10 ;  /* 0x00000010781e7836 */ /* 0x000fe40000000000 */
[----:B------:R-:W0:Y:S03]  /*3f30*/  LDS.128 R32, [R6+0x20] ;  /* 0x0000200006207984 */ /* 0x000e260000000c00 */
        /* <DEDUP_REMOVED lines=9> */
[----:B------:R-:W3:Y:S01]  /*3fd0*/  LDG.E.64.CONSTANT R68, desc[UR10][R68.64] ;  /* 0x0000000a44447981 */ /* 0x000ee2000c1e9b00 */
[----:B------:R-:W-:Y:S01]  /*3fe0*/  FFMA.FTZ R28, R63, R31, R28 ;  /* 0x0000001f3f1c7223 */ /* 0x000fe2000001001c */
[--C-:B------:R-:W-:Y:S02]  /*3ff0*/  SHF.R.S32.HI R31, RZ, 0x1f, R103.reuse ;  /* 0x0000001fff1f7819 */ /* 0x100fe40000011467 */
        /* <DEDUP_REMOVED lines=8> */
[----:B------:R-:W-:Y:S02]  /*4080*/  SHF.R.S32.HI R30, RZ, 0x1f, R102 ;  /* 0x0000001fff1e7819 */ /* 0x000fe40000011466 */
[----:B------:R-:W-:Y:S01]  /*4090*/  IADD3 R32, P0, P1, R102, R126, R101 ;  /* 0x0000007e66207210 */ /* 0x000fe2000791e065 */
[----:B------:R-:W-:Y:S01]  /*40a0*/  FFMA.FTZ R29, R60, R34, R29 ;  /* 0x000000223c1d7223 */ /* 0x000fe2000001001d */
[----:B------:R-:W-:Y:S01]  /*40b0*/  SHF.R.S32.HI R31, RZ, 0x1f, R99 ;  /* 0x0000001fff1f7819 */ /* 0x000fe20000011463 */
[----:B------:R-:W4:Y:S01]  /*40c0*/  LDG.E.64.CONSTANT R66, desc[UR10][R66.64] ;  /* 0x0000000a42427981 */ /* 0x000f22000c1e9b00 */
[----:B------:R-:W-:-:S02]  /*40d0*/  IADD3.X R33, R30, R122, R33, P0, P1 ;  /* 0x0000007a1e217210 */ /* 0x000fc400007e2421 */
[----:B------:R-:W-:Y:S02]  /*40e0*/  SHF.R.S32.HI R34, RZ, 0x1f, R100 ;  /* 0x0000001fff227819 */ /* 0x000fe40000011464 */
        /* <DEDUP_REMOVED lines=42> */
[----:B------:R-:W-:-:S04]  /*4390*/  IADD3 R32, P0, P1, R90, R126, R89 ;  /* 0x0000007e5a207210 */ /* 0x000fc8000791e059 */
[----:B------:R-:W-:Y:S02]  /*43a0*/  LEA R64, P2, R32, UR20, 0x2 ;  /* 0x0000001420407c11 */ /* 0x000fe4000f8410ff */
[----:B0-----:R-:W-:Y:S02]  /*43b0*/  IADD3.X R29, R41, R122, R42, P0, P1 ;  /* 0x0000007a291d7210 */ /* 0x001fe400007e242a */
[----:B------:R-:W-:Y:S01]  /*43c0*/  IADD3 R28, P0, P1, R88, R126, R87 ;  /* 0x0000007e581c7210 */ /* 0x000fe2000791e057 */
[----:B------:R-:W-:Y:S01]  /*43d0*/  FFMA.FTZ R31, R62, R34, R31 ;  /* 0x000000223e1f7223 */ /* 0x000fe2000001001f */
[----:B------:R-:W-:Y:S02]  /*43e0*/  LEA.HI.X R65, R32, UR21, R29, 0x2, P2 ;  /* 0x0000001520417c11 */ /* 0x000fe400090f141d */
[----:B------:R-:W-:Y:S02]  /*43f0*/  LEA R62, P2, R28, UR20, 0x2 ;  /* 0x000000141c3e7c11 */ /* 0x000fe4000f8410ff */
[----:B------:R-:W-:Y:S01]  /*4400*/  IADD3.X R29, R18, R122, R7, P0, P1 ;  /* 0x0000007a121d7210 */ /* 0x000fe200007e2407 */
[----:B------:R-:W-:Y:S01]  /*4410*/  FFMA.FTZ R30, R63, R35, R30 ;  /* 0x000000233f1e7223 */ /* 0x000fe2000001001e */
[----:B------:R-:W5:Y:S02]  /*4420*/  LDG.E.64.CONSTANT R64, desc[UR10][R64.64] ;  /* 0x0000000a40407981 */ /* 0x000f64000c1e9b00 */
[----:B------:R-:W-:-:S02]  /*4430*/  LEA.HI.X R63, R28, UR21, R29, 0x2, P2 ;  /* 0x000000151c3f7c11 */ /* 0x000fc400090f141d */
[----:B------:R-:W0:Y:S04]  /*4440*/  LDS.128 R32, [R6+0x60] ;  /* 0x0000600006207984 */ /* 0x000e280000000c00 */
        /* <DEDUP_REMOVED lines=59> */
[----:B------:R-:W-:Y:S02]  /*4800*/  IADD3.X R32, R27, R122, R16, P2, P1 ;  /* 0x0000007a1b207210 */ /* 0x000fe400017e2410 */
        /* <DEDUP_REMOVED lines=35> */
.L_x_27923:
[----:B------:R-:W-:Y:S05]  /*4a40*/  @P0 BRA.U `(.L_x_27879) ;  /* 0x0000000100780947 */ /* 0x000fea0003800000 */
[----:B------:R-:W-:Y:S01]  /*4a50*/  IMAD.SHL.U32 R30, R123, 0x10, RZ ;  /* 0x000000107b1e7824 */ /* 0x000fe200078e00ff */
[----:B------:R-:W-:Y:S01]  /*4a60*/  UIADD3 UR7, -UR16, 0x1, URZ ;  /* 0x0000000110077890 */ /* 0x000fe2000fffe13f */
[----:B-1----:R-:W-:Y:S02]  /*4a70*/  FADD.FTZ R29, R38, R29 ;  /* 0x0000001d261d7221 */ /* 0x002fe40000010000 */
[----:B------:R-:W-:-:S04]  /*4a80*/  IMAD.IADD R30, R115, 0x1, R30 ;  /* 0x00000001731e7824 */ /* 0x000fc800078e021e */
[----:B------:R-:W-:-:S05]  /*4a90*/  VIADD R28, R30, UR7 ;  /* 0x000000071e1c7c36 */ /* 0x000fca0008000000 */
        /* <DEDUP_REMOVED lines=8> */
[----:B------:R-:W-:-:S04]  /*4b20*/  ISETP.GE.AND P0, PT, R30, UR16, PT ;  /* 0x000000101e007c0c */ /* 0x000fc8000bf06270 */
[----:B------:R-:W-:Y:S01]  /*4b30*/  FSEL R29, R31, RZ, !P0 ;  /* 0x000000ff1f1d7208 */ /* 0x000fe20004000000 */
[----:B-1----:R-:W-:-:S06]  /*4b40*/  ULEA UR7, UR8, UR7, 0x18 ;  /* 0x0000000708077291 */ /* 0x002fcc000f8ec03f */
[----:B------:R-:W-:-:S05]  /*4b50*/  LEA R28, R28, UR7, 0x2 ;  /* 0x000000071c1c7c11 */ /* 0x000fca000f8e10ff */
[----:B------:R2:W-:Y:S01]  /*4b60*/  STS [R28], R29 ;  /* 0x0000001d1c007388 */ /* 0x0005e20000000800 */
[----:B------:R-:W-:Y:S05]  /*4b70*/  @P0 BRA `(.L_x_27879) ;  /* 0x00000000002c0947 */ /* 0x000fea0003800000 */
[----:B------:R-:W-:Y:S01]  /*4b80*/  FMNMX.FTZ R116, R116, R31, !PT ;  /* 0x0000001f74747209 */ /* 0x000fe20007810000 */
[----:B------:R-:W-:Y:S06]  /*4b90*/  BRA `(.L_x_27879) ;  /* 0x0000000000247947 */ /* 0x000fec0003800000 */
.L_x_27877:
        /* <DEDUP_REMOVED lines=9> */
.L_x_27879:
[----:B------:R-:W-:Y:S05]  /*4c30*/  BSYNC B1 ;  /* 0x0000000000017941 */ /* 0x000fea0003800000 */
.L_x_27876:
[----:B------:R-:W-:-:S05]  /*4c40*/  VIADD R123, R123, 0x4 ;  /* 0x000000047b7b7836 */ /* 0x000fca0000000000 */
[----:B------:R-:W-:-:S13]  /*4c50*/  ISETP.GE.AND P0, PT, R123, UR4, PT ;  /* 0x000000047b007c0c */ /* 0x000fda000bf06270 */
[----:B------:R-:W-:Y:S05]  /*4c60*/  @!P0 BRA `(.L_x_27880) ;  /* 0xffffffe800548947 */ /* 0x000fea000383ffff */
.L_x_27869:
[----:B------:R-:W-:Y:S05]  /*4c70*/  BSYNC B0 ;  /* 0x0000000000007941 */ /* 0x000fea0003800000 */
.L_x_27868:
        /* <DEDUP_REMOVED lines=19> */
.L_x_27929:
        /* <DEDUP_REMOVED lines=10> */
[----:B------:R-:W-:Y:S02]  /*4e50*/  ISETP.GT.AND P0, PT, R5, 0x3, PT ;  /* 0x000000030500780c */ /* 0x000fe40003f04270 */
[----:B------:R-:W-:-:S03]  /*4e60*/  ISETP.GE.AND P1, PT, R52, UR6, PT ;  /* 0x0000000634007c0c */ /* 0x000fc6000bf26270 */
        /* <DEDUP_REMOVED lines=10> */
[----:B----4-:R-:W0:Y:S02]  /*4f10*/  SHFL.BFLY PT, R9, R10, 0x1, 0x1f ;  /* 0x0c201f000a097f89 */ /* 0x010e2400000e0000 */
        /* <DEDUP_REMOVED lines=28> */
.L_x_27886:
        /* <DEDUP_REMOVED lines=11> */
.L_x_27885:
[----:B------:R-:W-:Y:S05]  /*5190*/  BSYNC B1 ;  /* 0x0000000000017941 */ /* 0x000fea0003800000 */
.L_x_27884:
        /* <DEDUP_REMOVED lines=15> */
.L_x_27889:
[----:B------:R-:W0:Y:S01]  /*5290*/  LDS R11, [R7+-0x400] ;  /* 0xfffc0000070b7984 */ /* 0x000e220000000800 */
[----:B------:R-:W-:-:S03]  /*52a0*/  VIADD R8, R8, 0x800 ;  /* 0x0000080008087836 */ /* 0x000fc60000000000 */
[----:B------:R-:W1:Y:S02]  /*52b0*/  LDS R13, [R7+-0x200] ;  /* 0xfffe0000070d7984 */ /* 0x000e640000000800 */
[----:B------:R-:W-:Y:S02]  /*52c0*/  ISETP.GE.AND P2, PT, R8, R33, PT ;  /* 0x000000210800720c */ /* 0x000fe40003f46270 */
[----:B------:R-:W4:Y:S04]  /*52d0*/  LDS R15, [R7] ;  /* 0x00000000070f7984 */ /* 0x000f280000000800 */
[----:B------:R-:W4:Y:S04]  /*52e0*/  LDS R17, [R7+0x200] ;  /* 0x0002000007117984 */ /* 0x000f280000000800 */
[----:B------:R-:W4:Y:S04]  /*52f0*/  LDS R19, [R7+0x400] ;  /* 0x0004000007137984 */ /* 0x000f280000000800 */
[----:B------:R-:W4:Y:S04]  /*5300*/  LDS R21, [R7+0x600] ;  /* 0x0006000007157984 */ /* 0x000f280000000800 */
[----:B------:R-:W4:Y:S04]  /*5310*/  LDS R23, [R7+0x800] ;  /* 0x0008000007177984 */ /* 0x000f280000000800 */
[----:B------:R-:W4:Y:S04]  /*5320*/  LDS R25, [R7+0xa00] ;  /* 0x000a000007197984 */ /* 0x000f280000000800 */
[----:B------:R-:W4:Y:S04]  /*5330*/  LDS R27, [R7+0xc00] ;  /* 0x000c0000071b7984 */ /* 0x000f280000000800 */
[----:B--2---:R-:W2:Y:S01]  /*5340*/  LDS R29, [R7+0xe00] ;  /* 0x000e0000071d7984 */ /* 0x004ea20000000800 */
[----:B0-----:R-:W-:-:S03]  /*5350*/  FADD.FTZ R11, -R6, R11 ;  /* 0x0000000b060b7221 */ /* 0x001fc60000010100 */
[----:B---3--:R-:W0:Y:S01]  /*5360*/  LDS R31, [R7+0x1000] ;  /* 0x00100000071f7984 */ /* 0x008e220000000800 */
[----:B------:R-:W-:Y:S01]  /*5370*/  FMUL.FTZ R11, R11, 1.4426950216293334961 ;  /* 0x3fb8aa3b0b0b7820 */ /* 0x000fe20000410000 */
[C---:B-1----:R-:W-:Y:S01]  /*5380*/  FADD.FTZ R13, -R6.reuse, R13 ;  /* 0x0000000d060d7221 */ /* 0x042fe20000010100 */
[----:B----4-:R-:W-:-:S03]  /*5390*/  FADD.FTZ R15, -R6, R15 ;  /* 0x0000000f060f7221 */ /* 0x010fc60000010100 */
[----:B------:R-:W-:Y:S01]  /*53a0*/  FMUL.FTZ R13, R13, 1.4426950216293334961 ;  /* 0x3fb8aa3b0d0d7820 */ /* 0x000fe20000410000 */
[----:B------:R1:W3:Y:S01]  /*53b0*/  MUFU.EX2 R10, R11 ;  /* 0x0000000b000a7308 */ /* 0x0002e20000000800 */
[----:B------:R-:W-:Y:S01]  /*53c0*/  FMUL.FTZ R15, R15, 1.4426950216293334961 ;  /* 0x3fb8aa3b0f0f7820 */ /* 0x000fe20000410000 */
[C---:B------:R-:W-:Y:S01]  /*53d0*/  FADD.FTZ R17, -R6.reuse, R17 ;  /* 0x0000001106117221 */ /* 0x040fe20000010100 */
[----:B------:R-:W-:-:S03]  /*53e0*/  FADD.FTZ R19, -R6, R19 ;  /* 0x0000001306137221 */ /* 0x000fc60000010100 */
[----:B------:R-:W-:Y:S02]  /*53f0*/  FMUL.FTZ R17, R17, 1.4426950216293334961 ;  /* 0x3fb8aa3b11117820 */ /* 0x000fe40000410000 */
[----:B------:R4:W2:Y:S01]  /*5400*/  MUFU.EX2 R12, R13 ;  /* 0x0000000d000c7308 */ /* 0x0008a20000000800 */
[----:B-1----:R-:W1:Y:S01]  /*5410*/  LDS R11, [R7+0x1200] ;  /* 0x00120000070b7984 */ /* 0x002e620000000800 */
[----:B------:R-:W-:Y:S01]  /*5420*/  FMUL.FTZ R19, R19, 1.4426950216293334961 ;  /* 0x3fb8aa3b13137820 */ /* 0x000fe20000410000 */
[C---:B------:R-:W-:Y:S01]  /*5430*/  FADD.FTZ R21, -R6.reuse, R21 ;  /* 0x0000001506157221 */ /* 0x040fe20000010100 */
[----:B------:R-:W-:-:S03]  /*5440*/  FADD.FTZ R23, -R6, R23 ;  /* 0x0000001706177221 */ /* 0x000fc60000010100 */
[----:B------:R-:W-:Y:S01]  /*5450*/  FMUL.FTZ R21, R21, 1.4426950216293334961 ;  /* 0x3fb8aa3b15157820 */ /* 0x000fe20000410000 */
[----:B------:R2:W0:Y:S01]  /*5460*/  MUFU.EX2 R14, R15 ;  /* 0x0000000f000e7308 */ /* 0x0004220000000800 */
[----:B----4-:R-:W4:Y:S01]  /*5470*/  LDS R13, [R7+0x1400] ;  /* 0x00140000070d7984 */ /* 0x010f220000000800 */
[----:B---3--:R-:W-:Y:S01]  /*5480*/  FADD.FTZ R9, R10, R9 ;  /* 0x000000090a097221 */ /* 0x008fe20000010000 */
[----:B------:R-:W-:Y:S01]  /*5490*/  FMUL.FTZ R23, R23, 1.4426950216293334961 ;  /* 0x3fb8aa3b17177820 */ /* 0x000fe20000410000 */
[C---:B------:R-:W-:Y:S01]  /*54a0*/  FADD.FTZ R25, -R6.reuse, R25 ;  /* 0x0000001906197221 */ /* 0x040fe20000010100 */
[----:B------:R-:W-:Y:S01]  /*54b0*/  STS [R7+-0x400], R10 ;  /* 0xfffc000a07007388 */ /* 0x000fe20000000800 */
[C---:B------:R-:W-:Y:S02]  /*54c0*/  FADD.FTZ R27, -R6.reuse, R27 ;  /* 0x0000001b061b7221 */ /* 0x040fe40000010100 */
[----:B------:R3:W3:Y:S01]  /*54d0*/  MUFU.EX2 R16, R17 ;  /* 0x0000001100107308 */ /* 0x0006e20000000800 */
[----:B--2---:R-:W2:Y:S01]  /*54e0*/  LDS R15, [R7+0x1600] ;  /* 0x00160000070f7984 */ /* 0x004ea20000000800 */
        /* <DEDUP_REMOVED lines=8> */
[----:B---3--:R-:W3:Y:S01]  /*5570*/  LDS R17, [R7+0x1800] ;  /* 0x0018000007117984 */ /* 0x008ee20000000800 */
[----:B------:R-:W-:Y:S01]  /*5580*/  FMUL.FTZ R29, R29, 1.4426950216293334961 ;  /* 0x3fb8aa3b1d1d7820 */ /* 0x000fe20000410000 */
[----:B------:R-:W-:-:S02]  /*5590*/  FMUL.FTZ R31, R31, 1.4426950216293334961 ;  /* 0x3fb8aa3b1f1f7820 */ /* 0x000fc40000410000 */
[----:B------:R-:W-:Y:S02]  /*55a0*/  STS [R7], R14 ;  /* 0x0000000e07007388 */ /* 0x000fe40000000800 */
[----:B------:R-:W4:Y:S01]  /*55b0*/  MUFU.EX2 R20, R21 ;  /* 0x0000001500147308 */ /* 0x000f220000000800 */
[----:B------:R-:W-:Y:S01]  /*55c0*/  FADD.FTZ R9, R9, R16 ;  /* 0x0000001009097221 */ /* 0x000fe20000010000 */
[----:B0-----:R-:W0:Y:S04]  /*55d0*/  LDS R19, [R7+0x1a00] ;  /* 0x001a000007137984 */ /* 0x001e280000000800 */
[----:B------:R-:W-:Y:S02]  /*55e0*/  STS [R7+0x200], R16 ;  /* 0x0002001007007388 */ /* 0x000fe40000000800 */
[----:B------:R-:W2:Y:S01]  /*55f0*/  MUFU.EX2 R22, R23 ;  /* 0x0000001700167308 */ /* 0x000ea20000000800 */
[----:B-1----:R-:W-:Y:S01]  /*5600*/  FADD.FTZ R9, R9, R18 ;  /* 0x0000001209097221 */ /* 0x002fe20000010000 */
[----:B------:R-:W-:Y:S01]  /*5610*/  FADD.FTZ R11, -R6, R11 ;  /* 0x0000000b060b7221 */ /* 0x000fe20000010100 */
[----:B------:R-:W-:Y:S03]  /*5620*/  STS [R7+0x400], R18 ;  /* 0x0004001207007388 */ /* 0x000fe60000000800 */
[----:B------:R-:W-:-:S02]  /*5630*/  FMUL.FTZ R11, R11, 1.4426950216293334961 ;  /* 0x3fb8aa3b0b0b7820 */ /* 0x000fc40000410000 */
[----:B------:R-:W1:Y:S01]  /*5640*/  MUFU.EX2 R24, R25 ;  /* 0x0000001900187308 */ /* 0x000e620000000800 */
[----:B----4-:R-:W-:Y:S01]  /*5650*/  FADD.FTZ R9, R9, R20 ;  /* 0x0000001409097221 */ /* 0x010fe20000010000 */
[C---:B------:R-:W-:Y:S01]  /*5660*/  FADD.FTZ R13, -R6.reuse, R13 ;  /* 0x0000000d060d7221 */ /* 0x040fe20000010100 */
[----:B------:R-:W-:Y:S03]  /*5670*/  STS [R7+0x600], R20 ;  /* 0x0006001407007388 */ /* 0x000fe60000000800 */
[----:B------:R-:W-:Y:S02]  /*5680*/  FMUL.FTZ R13, R13, 1.4426950216293334961 ;  /* 0x3fb8aa3b0d0d7820 */ /* 0x000fe40000410000 */
[----:B------:R-:W4:Y:S01]  /*5690*/  MUFU.EX2 R26, R27 ;  /* 0x0000001b001a7308 */ /* 0x000f220000000800 */
[----:B--2---:R-:W-:Y:S01]  /*56a0*/  FADD.FTZ R9, R9, R22 ;  /* 0x0000001609097221 */ /* 0x004fe20000010000 */
[----:B------:R-:W-:Y:S01]  /*56b0*/  FADD.FTZ R15, -R6, R15 ;  /* 0x0000000f060f7221 */ /* 0x000fe20000010100 */
[----:B------:R-:W-:Y:S03]  /*56c0*/  STS [R7+0x800], R22 ;  /* 0x0008001607007388 */ /* 0x000fe60000000800 */
[----:B------:R-:W-:-:S02]  /*56d0*/  FMUL.FTZ R15, R15, 1.4426950216293334961 ;  /* 0x3fb8aa3b0f0f7820 */ /* 0x000fc40000410000 */
[----:B------:R-:W2:Y:S01]  /*56e0*/  MUFU.EX2 R28, R29 ;  /* 0x0000001d001c7308 */ /* 0x000ea20000000800 */
[----:B-1----:R-:W-:Y:S01]  /*56f0*/  FADD.FTZ R9, R9, R24 ;  /* 0x0000001809097221 */ /* 0x002fe20000010000 */
[C---:B---3--:R-:W-:Y:S01]  /*5700*/  FADD.FTZ R17, -R6.reuse, R17 ;  /* 0x0000001106117221 */ /* 0x048fe20000010100 */
[----:B------:R-:W-:Y:S03]  /*5710*/  STS [R7+0xa00], R24 ;  /* 0x000a001807007388 */ /* 0x000fe60000000800 */
[----:B------:R-:W-:Y:S02]  /*5720*/  FMUL.FTZ R17, R17, 1.4426950216293334961 ;  /* 0x3fb8aa3b11117820 */ /* 0x000fe40000410000 */
[----:B------:R-:W1:Y:S01]  /*5730*/  MUFU.EX2 R30, R31 ;  /* 0x0000001f001e7308 */ /* 0x000e620000000800 */
[----:B----4-:R-:W-:Y:S01]  /*5740*/  FADD.FTZ R9, R9, R26 ;  /* 0x0000001a09097221 */ /* 0x010fe20000010000 */
[----:B0-----:R-:W-:Y:S01]  /*5750*/  FADD.FTZ R19, -R6, R19 ;  /* 0x0000001306137221 */ /* 0x001fe20000010100 */
[----:B------:R-:W-:Y:S03]  /*5760*/  STS [R7+0xc00], R26 ;  /* 0x000c001a07007388 */ /* 0x000fe60000000800 */
[----:B------:R-:W-:-:S02]  /*5770*/  FMUL.FTZ R19, R19, 1.4426950216293334961 ;  /* 0x3fb8aa3b13137820 */ /* 0x000fc40000410000 */
        /* <DEDUP_REMOVED lines=21> */
.L_x_27888:
[----:B------:R-:W-:Y:S05]  /*58d0*/  BSYNC B1 ;  /* 0x0000000000017941 */ /* 0x000fea0003800000 */
.L_x_27887:
        /* <DEDUP_REMOVED lines=55> */
.L_x_27891:
[----:B------:R-:W-:Y:S05]  /*5c50*/  BSYNC B1 ;  /* 0x0000000000017941 */ /* 0x000fea0003800000 */
.L_x_27890:
        /* <DEDUP_REMOVED lines=26> */
.L_x_27883:
[----:B------:R-:W-:Y:S05]  /*5e00*/  BSYNC B0 ;  /* 0x0000000000007941 */ /* 0x000fea0003800000 */
.L_x_27882:
        /* <DEDUP_REMOVED lines=59> */
.L_x_27896:
        /* <DEDUP_REMOVED lines=8> */
.L_x_27895:
[----:B------:R-:W-:Y:S05]  /*6240*/  BSYNC B1 ;  /* 0x0000000000017941 */ /* 0x000fea0003800000 */
.L_x_27894:
        /* <DEDUP_REMOVED lines=15> */
.L_x_27899:
        /* <DEDUP_REMOVED lines=17> */
[----:B----4-:R-:W-:-:S03]  /*6450*/  FMUL.FTZ R14, R13, R34 ;  /* 0x000000220d0e7220 */ /* 0x010fc60000410000 */
[----:B---3--:R-:W3:Y:S01]  /*6460*/  LDS R31, [R7+0x1600] ;  /* 0x00160000071f7984 */ /* 0x008ee20000000800 */
        /* <DEDUP_REMOVED lines=33> */
.L_x_27898:
[----:B------:R-:W-:Y:S05]  /*6680*/  BSYNC B1 ;  /* 0x0000000000017941 */ /* 0x000fea0003800000 */
.L_x_27897:
        /* <DEDUP_REMOVED lines=31> */
.L_x_27901:
[----:B------:R-:W-:Y:S05]  /*6880*/  BSYNC B1 ;  /* 0x0000000000017941 */ /* 0x000fea0003800000 */
.L_x_27900:
        /* <DEDUP_REMOVED lines=14> */
.L_x_27893:
[----:B------:R-:W-:Y:S05]  /*6970*/  BSYNC B0 ;  /* 0x0000000000007941 */ /* 0x000fea0003800000 */
.L_x_27892:
        /* <DEDUP_REMOVED lines=32> */
.L_x_27903:
[----:B------:R-:W-:Y:S05]  /*6b80*/  BSYNC B0 ;  /* 0x0000000000007941 */ /* 0x000fea0003800000 */
.L_x_27902:
[----:B------:R-:W-:Y:S01]  /*6b90*/  ULDC UR14, c[0x0][0x26c] ;  /* 0x00009b00000e7ab9 */ /* 0x000fe20000000800 */
[----:B------:R-:W-:Y:S01]  /*6ba0*/  ULDC.64 UR8, c[0x0][0x238] ;  /* 0x00008e0000087ab9 */ /* 0x000fe20000000a00 */
[----:B------:R-:W-:Y:S04]  /*6bb0*/  BSSY B0, `(.L_x_27904) ;  /* 0x000019b000007945 */ /* 0x000fe80003800000 */
[----:B------:R-:W-:Y:S05]  /*6bc0*/  @!P1 BRA `(.L_x_27905) ;  /* 0x0000000000249947 */ /* 0x000fea0003800000 */
[----:B------:R-:W-:Y:S01]  /*6bd0*/  CS2R R86, SRZ ;  /* 0x0000000000567805 */ /* 0x000fe2000001ff00 */
        /* <DEDUP_REMOVED lines=8> */
.L_x_27905:
[----:B-1----:R-:W1:Y:S01]  /*6c60*/  I2F.RP R7, R2 ;  /* 0x0000000200077306 */ /* 0x002e620000209400 */
[C---:B------:R-:W-:Y:S01]  /*6c70*/  IADD3 R73, P0, R117.reuse, UR5, RZ ;  /* 0x0000000575497c10 */ /* 0x040fe2000ff1e0ff */
[----:B------:R-:W-:Y:S01]  /*6c80*/  ULDC.64 UR6, c[0x0][0x248] ;  /* 0x0000920000067ab9 */ /* 0x000fe20000000a00 */
[----:B----4-:R-:W4:Y:S01]  /*6c90*/  S2R R9, SR_CTAID.Z ;  /* 0x0000000000097919 */ /* 0x010f220000002700 */
[----:B------:R-:W2:Y:S01]  /*6ca0*/  LDC R90, c[0x0][0x26c] ;  /* 0x00009b00ff5a7b82 */ /* 0x000ea20000000800 */
[----:B0-----:R-:W-:Y:S01]  /*6cb0*/  LEA.HI.X.SX32 R6, R117, UR17, 0x1, P0 ;  /* 0x0000001175067c11 */ /* 0x001fe200080f0eff */
[----:B------:R-:W-:Y:S01]  /*6cc0*/  ULDC UR13, c[0x0][0x270] ;  /* 0x00009c00000d7ab9 */ /* 0x000fe20000000800 */
[C---:B------:R-:W-:Y:S01]  /*6cd0*/  LEA R72, P0, R73.reuse, UR6, 0x2 ;  /* 0x0000000649487c11 */ /* 0x040fe2000f8010ff */
[----:B------:R-:W-:Y:S01]  /*6ce0*/  UMOV UR6, 0x400 ;  /* 0x0000040000067882 */ /* 0x000fe20000000000 */
[----:B------:R-:W-:Y:S01]  /*6cf0*/  ULDC UR12, c[0x0][0x28c] ;  /* 0x0000a300000c7ab9 */ /* 0x000fe20000000800 */
[----:B------:R-:W-:Y:S01]  /*6d00*/  UIADD3 UR6, UR6, 0x1e0, URZ ;  /* 0x000001e006067890 */ /* 0x000fe2000fffe03f */
[----:B------:R-:W-:Y:S01]  /*6d10*/  LEA.HI.X R73, R73, UR7, R6, 0x2, P0 ;  /* 0x0000000749497c11 */ /* 0x000fe200080f1406 */
[----:B------:R-:W0:Y:S01]  /*6d20*/  S2UR UR7, SR_CgaCtaId ;  /* 0x00000000000779c3 */ /* 0x000e220000008800 */
[----:B------:R-:W-:-:S02]  /*6d30*/  SHF.R.S32.HI R6, RZ, 0x1f, R5 ;  /* 0x0000001fff067819 */ /* 0x000fc40000011405 */
[----:B------:R-:W-:Y:S01]  /*6d40*/  CS2R R86, SRZ ;  /* 0x0000000000567805 */ /* 0x000fe2000001ff00 */
[----:B-1----:R-:W1:Y:S01]  /*6d50*/  MUFU.RCP R7, R7 ;  /* 0x0000000700077308 */ /* 0x002e620000001000 */
[----:B------:R-:W-:Y:S01]  /*6d60*/  LOP3.LUT R88, RZ, R88, RZ, 0x33, !PT ;  /* 0x00000058ff587212 */ /* 0x000fe200078e33ff */
[----:B------:R-:W-:Y:S01]  /*6d70*/  IMAD.MOV.U32 R89, RZ, RZ, RZ ;  /* 0x000000ffff597224 */ /* 0x000fe200078e00ff */
[----:B------:R-:W-:Y:S02]  /*6d80*/  LEA.HI R6, R6, R5, RZ, 0x2 ;  /* 0x0000000506067211 */ /* 0x000fe400078f10ff */
[----:B------:R-:W-:Y:S02]  /*6d90*/  CS2R R76, SRZ ;  /* 0x00000000004c7805 */ /* 0x000fe4000001ff00 */
[----:B------:R-:W-:Y:S02]  /*6da0*/  CS2R R84, SRZ ;  /* 0x0000000000547805 */ /* 0x000fe4000001ff00 */
[----:B------:R-:W-:-:S02]  /*6db0*/  CS2R R82, SRZ ;  /* 0x0000000000527805 */ /* 0x000fc4000001ff00 */
[C---:B------:R-:W-:Y:S01]  /*6dc0*/  LOP3.LUT R8, R6.reuse, 0xfffffffc, RZ, 0xc0, !PT ;  /* 0xfffffffc06087812 */ /* 0x040fe200078ec0ff */
[----:B------:R-:W-:Y:S01]  /*6dd0*/  IMAD.SHL.U32 R6, R6, 0x4, RZ ;  /* 0x0000000406067824 */ /* 0x000fe200078e00ff */
[----:B------:R-:W-:Y:S02]  /*6de0*/  CS2R R78, SRZ ;  /* 0x00000000004e7805 */ /* 0x000fe4000001ff00 */
[----:B------:R-:W-:Y:S01]  /*6df0*/  CS2R R80, SRZ ;  /* 0x0000000000507805 */ /* 0x000fe2000001ff00 */
[----:B------:R-:W-:Y:S01]  /*6e00*/  VIADD R3, R3, -UR12 ;  /* 0x8000000c03037c36 */ /* 0x000fe20008000000 */
[----:B------:R-:W-:Y:S01]  /*6e10*/  LOP3.LUT R91, R6, 0xfffffff0, RZ, 0xc0, !PT ;  /* 0xfffffff0065b7812 */ /* 0x000fe200078ec0ff */
[----:B------:R-:W-:Y:S01]  /*6e20*/  IMAD.IADD R8, R5, 0x1, -R8 ;  /* 0x0000000105087824 */ /* 0x000fe200078e0a08 */
[----:B--2---:R-:W-:Y:S01]  /*6e30*/  SHF.R.S32.HI R90, RZ, 0x1f, R90 ;  /* 0x0000001fff5a7819 */ /* 0x004fe2000001145a */
[----:B------:R-:W-:Y:S02]  /*6e40*/  IMAD R6, R0, UR13, RZ ;  /* 0x0000000d00067c24 */ /* 0x000fe4000f8e02ff */
[----:B-1----:R-:W-:-:S02]  /*6e50*/  VIADD R74, R7, 0xffffffe ;  /* 0x0ffffffe074a7836 */ /* 0x002fc40000000000 */
[----:B------:R-:W-:Y:S01]  /*6e60*/  IMAD R91, R8, 0x4, R91 ;  /* 0x00000004085b7824 */ /* 0x000fe200078e025b */
[----:B0-----:R-:W-:Y:S01]  /*6e70*/  ULEA UR6, UR7, UR6, 0x18 ;  /* 0x0000000607067291 */ /* 0x001fe2000f8ec03f */
[----:B------:R0:W1:Y:S01]  /*6e80*/  F2I.FTZ.U32.TRUNC.NTZ R75, R74 ;  /* 0x0000004a004b7305 */ /* 0x000062000021f000 */
[----:B------:R-:W-:Y:S01]  /*6e90*/  IMAD R8, R53, 0x4, R8 ;  /* 0x0000000435087824 */ /* 0x000fe200078e0208 */
[----:B------:R-:W-:Y:S01]  /*6ea0*/  SHF.R.S32.HI R7, RZ, 0x1f, R6 ;  /* 0x0000001fff077819 */ /* 0x000fe20000011406 */
[C---:B----4-:R-:W-:Y:S02]  /*6eb0*/  IMAD R92, R9.reuse, 0x20, R53 ;  /* 0x00000020095c7824 */ /* 0x050fe400078e0235 */
[----:B------:R-:W-:Y:S01]  /*6ec0*/  IMAD R0, R9, 0x80, R8 ;  /* 0x0000008009007824 */ /* 0x000fe200078e0208 */
[----:B------:R-:W-:Y:S01]  /*6ed0*/  LEA R93, R8, UR6, 0x4 ;  /* 0x00000006085d7c11 */ /* 0x000fe2000f8e20ff */
[----:B------:R-:W-:Y:S02]  /*6ee0*/  IMAD.SHL.U32 R92, R92, 0x10, RZ ;  /* 0x000000105c5c7824 */ /* 0x000fe400078e00ff */
[----:B0-----:R-:W-:-:S02]  /*6ef0*/  IMAD.MOV.U32 R74, RZ, RZ, RZ ;  /* 0x000000ffff4a7224 */ /* 0x001fc400078e00ff */
[C---:B------:R-:W-:Y:S02]  /*6f00*/  VIADD R95, R91.reuse, 0x100 ;  /* 0x000001005b5f7836 */ /* 0x040fe40000000000 */
[C---:B------:R-:W-:Y:S02]  /*6f10*/  VIADD R97, R91.reuse, 0x180 ;  /* 0x000001805b617836 */ /* 0x040fe40000000000 */
[----:B-1----:R-:W-:Y:S02]  /*6f20*/  IMAD.MOV R11, RZ, RZ, -R75 ;  /* 0x000000ffff0b7224 */ /* 0x002fe400078e0a4b */
[----:B------:R-:W-:Y:S02]  /*6f30*/  VIADD R99, R91, 0x200 ;  /* 0x000002005b637836 */ /* 0x000fe40000000000 */
[----:B------:R-:W-:Y:S02]  /*6f40*/  IMAD R11, R11, R2, RZ ;  /* 0x000000020b0b7224 */ /* 0x000fe400078e02ff */
[----:B------:R-:W-:-:S02]  /*6f50*/  VIADD R101, R91, 0x280 ;  /* 0x000002805b657836 */ /* 0x000fc40000000000 */
[----:B------:R-:W-:-:S04]  /*6f60*/  IMAD.HI.U32 R74, R75, R11, R74 ;  /* 0x0000000b4b4a7227 */ /* 0x000fc800078e004a */
[----:B------:R-:W-:Y:S02]  /*6f70*/  IMAD.MOV.U32 R75, RZ, RZ, RZ ;  /* 0x000000ffff4b7224 */ /* 0x000fe400078e00ff */
        /* <DEDUP_REMOVED lines=8> */
[----:B------:R-:W-:-:S07]  /*7000*/  IMAD.SHL.U32 R0, R0, 0x4, RZ ;  /* 0x0000000400007824 */ /* 0x000fce00078e00ff */
.L_x_27909:
        /* <DEDUP_REMOVED lines=76> */
[----:B---3--:R-:W-:Y:S02]  /*74d0*/  LEA R28, P2, R29, UR8, 0x2 ;  /* 0x000000081d1c7c11 */ /* 0x008fe4000f8410ff */
        /* <DEDUP_REMOVED lines=44> */
[C---:B------:R-:W-:Y:S01]  /*77a0*/  @!P2 VIADD R54, R0.reuse, 0x3 ;  /* 0x000000030036a836 */ /* 0x040fe20000000000 */
[----:B------:R-:W-:-:S04]  /*77b0*/  @!P2 ISETP.GE.AND P6, PT, R0, UR16, PT ;  /* 0x000000100000ac0c */ /* 0x000fc8000bfc6270 */
[----:B------:R-:W-:Y:S01]  /*77c0*/  @!P2 ISETP.GE.AND P4, PT, R54, UR16, PT ;  /* 0x000000103600ac0c */ /* 0x000fe2000bf86270 */
[C---:B------:R-:W-:Y:S02]  /*77d0*/  @!P2 VIADD R54, R0.reuse, 0x2 ;  /* 0x000000020036a836 */ /* 0x040fe40000000000 */
[----:B------:R-:W-:-:S05]  /*77e0*/  @!P2 VIADD R55, R0, 0x1 ;  /* 0x000000010037a836 */ /* 0x000fca0000000000 */
[C---:B------:R-:W-:Y:S02]  /*77f0*/  @!P2 ISETP.GE.AND P1, PT, R55.reuse, UR16, PT ;  /* 0x000000103700ac0c */ /* 0x040fe4000bf26270 */
[----:B------:R-:W-:Y:S01]  /*7800*/  @!P2 ISETP.GE.AND P5, PT, R55, UR16, PT ;  /* 0x000000103700ac0c */ /* 0x000fe2000bfa6270 */
[C---:B------:R-:W-:Y:S02]  /*7810*/  @!P2 VIADD R55, R0.reuse, 0x3 ;  /* 0x000000030037a836 */ /* 0x040fe40000000000 */
[----:B------:R-:W-:-:S05]  /*7820*/  @!P2 VIADD R68, R0, 0x2 ;  /* 0x000000020044a836 */ /* 0x000fca0000000000 */
[----:B------:R-:W-:Y:S02]  /*7830*/  @!P2 ISETP.GE.AND P3, PT, R68, UR16, PT ;  /* 0x000000104400ac0c */ /* 0x000fe4000bf66270 */
[----:B------:R-:W0:Y:S01]  /*7840*/  LDS.128 R68, [R93] ;  /* 0x000000005d447984 */ /* 0x000e220000000c00 */
[----:B--2---:R-:W-:Y:S02]  /*7850*/  @!P2 FSEL R8, R8, RZ, !P6 ;  /* 0x000000ff0808a208 */ /* 0x004fe40007000000 */
[----:B------:R-:W-:Y:S01]  /*7860*/  @!P2 ISETP.GE.AND P6, PT, R54, UR16, PT ;  /* 0x000000103600ac0c */ /* 0x000fe2000bfc6270 */
[----:B------:R-:W-:Y:S01]  /*7870*/  @!P2 VIADD R54, R0, 0x1 ;  /* 0x000000010036a836 */ /* 0x000fe20000000000 */
[----:B------:R-:W-:-:S04]  /*7880*/  @!P2 FSEL R11, R11, RZ, !P4 ;  /* 0x000000ff0b0ba208 */ /* 0x000fc80006000000 */
[----:B------:R-:W-:Y:S01]  /*7890*/  @!P2 ISETP.GE.AND P4, PT, R54, UR16, PT ;  /* 0x000000103600ac0c */ /* 0x000fe2000bf86270 */
[----:B------:R-:W-:Y:S01]  /*78a0*/  @!P2 VIADD R54, R0, 0x3 ;  /* 0x000000030036a836 */ /* 0x000fe20000000000 */
[----:B----4-:R-:W-:Y:S02]  /*78b0*/  @!P2 FSEL R13, R13, RZ, !P5 ;  /* 0x000000ff0d0da208 */ /* 0x010fe40006800000 */
[----:B------:R-:W-:Y:S02]  /*78c0*/  @!P2 FSEL R9, R9, RZ, !P1 ;  /* 0x000000ff0909a208 */ /* 0x000fe40004800000 */
[----:B------:R-:W-:Y:S01]  /*78d0*/  @!P2 ISETP.GE.AND P5, PT, R54, UR16, PT ;  /* 0x000000103600ac0c */ /* 0x000fe2000bfa6270 */
[----:B------:R-:W-:Y:S01]  /*78e0*/  @!P2 VIADD R54, R0, 0x1 ;  /* 0x000000010036a836 */ /* 0x000fe20000000000 */
        /* <DEDUP_REMOVED lines=21> */
[C---:B------:R-:W-:Y:S01]  /*7a40*/  @!P2 VIADD R54, R0.reuse, 0x3 ;  /* 0x000000030036a836 */ /* 0x040fe20000000000 */
[----:B---3--:R-:W-:Y:S01]  /*7a50*/  @!P2 FSEL R29, R29, RZ, !P4 ;  /* 0x000000ff1d1da208 */ /* 0x008fe20006000000 */
[----:B------:R-:W-:Y:S01]  /*7a60*/  @!P2 VIADD R55, R0, 0x2 ;  /* 0x000000020037a836 */ /* 0x000fe20000000000 */
[----:B------:R-:W-:Y:S02]  /*7a70*/  @!P2 FSEL R10, R10, RZ, !P3 ;  /* 0x000000ff0a0aa208 */ /* 0x000fe40005800000 */
[----:B------:R-:W-:Y:S02]  /*7a80*/  @!P2 FSEL R14, R14, RZ, !P6 ;  /* 0x000000ff0e0ea208 */ /* 0x000fe40007000000 */
[----:B------:R-:W-:Y:S01]  /*7a90*/  @!P2 ISETP.GE.AND P4, PT, R54, UR16, PT ;  /* 0x000000103600ac0c */ /* 0x000fe2000bf86270 */
[C---:B------:R-:W-:Y:S01]  /*7aa0*/  @!P2 VIADD R54, R0.reuse, 0x1 ;  /* 0x000000010036a836 */ /* 0x040fe20000000000 */
[----:B------:R-:W-:-:S02]  /*7ab0*/  @!P2 ISETP.GE.AND P3, PT, R0, UR16, PT ;  /* 0x000000100000ac0c */ /* 0x000fc4000bf66270 */
[----:B------:R-:W-:Y:S02]  /*7ac0*/  @!P2 ISETP.GE.AND P6, PT, R0, UR16, PT ;  /* 0x000000100000ac0c */ /* 0x000fe4000bfc6270 */
[----:B------:R-:W-:Y:S02]  /*7ad0*/  @!P2 FSEL R12, R12, RZ, !P3 ;  /* 0x000000ff0c0ca208 */ /* 0x000fe40005800000 */
[----:B------:R-:W-:Y:S02]  /*7ae0*/  @!P2 FSEL R16, R16, RZ, !P6 ;  /* 0x000000ff1010a208 */ /* 0x000fe40007000000 */
[----:B------:R-:W-:Y:S02]  /*7af0*/  @!P2 FSEL R31, R31, RZ, !P5 ;  /* 0x000000ff1f1fa208 */ /* 0x000fe40006800000 */
[C---:B------:R-:W-:Y:S02]  /*7b00*/  @!P2 ISETP.GE.AND P3, PT, R55.reuse, UR16, PT ;  /* 0x000000103700ac0c */ /* 0x040fe4000bf66270 */
[----:B------:R-:W-:-:S02]  /*7b10*/  @!P2 ISETP.GE.AND P6, PT, R55, UR16, PT ;  /* 0x000000103700ac0c */ /* 0x000fc4000bfc6270 */
[----:B------:R-:W-:Y:S01]  /*7b20*/  @!P2 ISETP.GE.AND P5, PT, R54, UR16, PT ;  /* 0x000000103600ac0c */ /* 0x000fe2000bfa6270 */
[----:B------:R-:W-:Y:S01]  /*7b30*/  @!P2 VIADD R54, R0, 0x3 ;  /* 0x000000030036a836 */ /* 0x000fe20000000000 */
[----:B------:R-:W-:Y:S02]  /*7b40*/  @!P2 FSEL R18, R18, RZ, !P3 ;  /* 0x000000ff1212a208 */ /* 0x000fe40005800000 */
[----:B------:R-:W-:Y:S02]  /*7b50*/  @!P2 FSEL R22, R22, RZ, !P6 ;  /* 0x000000ff1616a208 */ /* 0x000fe40007000000 */
[C---:B------:R-:W-:Y:S02]  /*7b60*/  @!P2 ISETP.GE.AND P3, PT, R0.reuse, UR16, PT ;  /* 0x000000100000ac0c */ /* 0x040fe4000bf66270 */
[----:B------:R-:W-:Y:S02]  /*7b70*/  @!P2 ISETP.GE.AND P6, PT, R0, UR16, PT ;  /* 0x000000100000ac0c */ /* 0x000fe4000bfc6270 */
[----:B------:R-:W-:-:S02]  /*7b80*/  @!P2 FSEL R33, R33, RZ, !P1 ;  /* 0x000000ff2121a208 */ /* 0x000fc40004800000 */
        /* <DEDUP_REMOVED lines=21> */
[----:B------:R-:W-:Y:S02]  /*7ce0*/  @!P2 FSEL R34, R34, RZ, !P3 ;  /* 0x000000ff2222a208 */ /* 0x000fe40005800000 */
[----:B------:R-:W-:Y:S02]  /*7cf0*/  @!P2 FSEL R38, R38, RZ, !P6 ;  /* 0x000000ff2626a208 */ /* 0x000fe40007000000 */
[----:B------:R-:W-:Y:S01]  /*7d00*/  @!P2 ISETP.GE.AND P1, PT, R54, UR16, PT ;  /* 0x000000103600ac0c */ /* 0x000fe2000bf26270 */
[C---:B------:R-:W-:Y:S01]  /*7d10*/  @!P2 VIADD R54, R0.reuse, 0x3 ;  /* 0x000000030036a836 */ /* 0x040fe20000000000 */
[C---:B------:R-:W-:Y:S02]  /*7d20*/  @!P2 ISETP.GE.AND P3, PT, R0.reuse, UR16, PT ;  /* 0x000000100000ac0c */ /* 0x040fe4000bf66270 */
[----:B------:R-:W-:Y:S02]  /*7d30*/  @!P2 ISETP.GE.AND P6, PT, R0, UR16, PT ;  /* 0x000000100000ac0c */ /* 0x000fe4000bfc6270 */
[----:B------:R-:W-:-:S02]  /*7d40*/  @!P2 FSEL R36, R36, RZ, !P3 ;  /* 0x000000ff2424a208 */ /* 0x000fc40005800000 */
[----:B------:R-:W-:Y:S02]  /*7d50*/  @!P2 FSEL R40, R40, RZ, !P6 ;  /* 0x000000ff2828a208 */ /* 0x000fe40007000000 */
[----:B------:R-:W-:Y:S02]  /*7d60*/  @!P2 FSEL R41, R41, RZ, !P4 ;  /* 0x000000ff2929a208 */ /* 0x000fe40006000000 */
[C---:B------:R-:W-:Y:S02]  /*7d70*/  @!P2 ISETP.GE.AND P3, PT, R55.reuse, UR16, PT ;  /* 0x000000103700ac0c */ /* 0x040fe4000bf66270 */
[----:B------:R-:W-:Y:S02]  /*7d80*/  @!P2 ISETP.GE.AND P6, PT, R55, UR16, PT ;  /* 0x000000103700ac0c */ /* 0x000fe4000bfc6270 */
[----:B------:R-:W-:Y:S01]  /*7d90*/  @!P2 ISETP.GE.AND P4, PT, R54, UR16, PT ;  /* 0x000000103600ac0c */ /* 0x000fe2000bf86270 */
[----:B------:R-:W-:Y:S01]  /*7da0*/  @!P2 VIADD R54, R0, 0x1 ;  /* 0x000000010036a836 */ /* 0x000fe20000000000 */
[----:B------:R-:W-:-:S02]  /*7db0*/  @!P2 FSEL R42, R42, RZ, !P3 ;  /* 0x000000ff2a2aa208 */ /* 0x000fc40005800000 */
[----:B------:R-:W-:Y:S02]  /*7dc0*/  @!P2 FSEL R46, R46, RZ, !P6 ;  /* 0x000000ff2e2ea208 */ /* 0x000fe40007000000 */
[C---:B------:R-:W-:Y:S02]  /*7dd0*/  @!P2 ISETP.GE.AND P3, PT, R0.reuse, UR16, PT ;  /* 0x000000100000ac0c */ /* 0x040fe4000bf66270 */
[----:B------:R-:W-:Y:S02]  /*7de0*/  @!P2 FSEL R43, R43, RZ, !P5 ;  /* 0x000000ff2b2ba208 */ /* 0x000fe40006800000 */
[----:B------:R-:W-:Y:S02]  /*7df0*/  @!P2 ISETP.GE.AND P6, PT, R0, UR16, PT ;  /* 0x000000100000ac0c */ /* 0x000fe4000bfc6270 */
[----:B------:R-:W-:Y:S02]  /*7e00*/  @!P2 ISETP.GE.AND P5, PT, R54, UR16, PT ;  /* 0x000000103600ac0c */ /* 0x000fe4000bfa6270 */
[----:B------:R-:W-:-:S02]  /*7e10*/  @!P2 FSEL R44, R44, RZ, !P3 ;  /* 0x000000ff2c2ca208 */ /* 0x000fc40005800000 */
[----:B------:R-:W-:Y:S02]  /*7e20*/  @!P2 FSEL R48, R48, RZ, !P6 ;  /* 0x000000ff3030a208 */ /* 0x000fe40007000000 */
[C---:B------:R-:W-:Y:S02]  /*7e30*/  @!P2 ISETP.GE.AND P3, PT, R55.reuse, UR16, PT ;  /* 0x000000103700ac0c */ /* 0x040fe4000bf66270 */
[----:B------:R-:W-:Y:S01]  /*7e40*/  @!P2 ISETP.GE.AND P6, PT, R55, UR16, PT ;  /* 0x000000103700ac0c */ /* 0x000fe2000bfc6270 */
[C---:B------:R-:W-:Y:S01]  /*7e50*/  @!P2 VIADD R55, R0.reuse, 0x1 ;  /* 0x000000010037a836 */ /* 0x040fe20000000000 */
[----:B------:R-:W-:Y:S02]  /*7e60*/  @!P2 FSEL R49, R49, RZ, !P5 ;  /* 0x000000ff3131a208 */ /* 0x000fe40006800000 */
[C---:B------:R-:W-:Y:S01]  /*7e70*/  @!P2 ISETP.GE.AND P5, PT, R0.reuse, UR16, PT ;  /* 0x000000100000ac0c */ /* 0x040fe2000bfa6270 */
[----:B------:R-:W-:-:S03]  /*7e80*/  @!P2 VIADD R54, R0, 0x3 ;  /* 0x000000030036a836 */ /* 0x000fc60000000000 */
[----:B------:R-:W-:Y:S02]  /*7e90*/  @!P2 FSEL R56, R56, RZ, !P5 ;  /* 0x000000ff3838a208 */ /* 0x000fe40006800000 */
        /* <DEDUP_REMOVED lines=8> */
[----:B------:R-:W-:Y:S01]  /*7f20*/  @!P2 FSEL R61, R61, RZ, !P5 ;  /* 0x000000ff3d3da208 */ /* 0x000fe20006800000 */
[----:B0-----:R-:W-:Y:S01]  /*7f30*/  FMUL.FTZ R9, R69, R9 ;  /* 0x0000000945097220 */ /* 0x001fe20000410000 */
[----:B------:R-:W-:-:S02]  /*7f40*/  @!P2 FSEL R47, R47, RZ, !P4 ;  /* 0x000000ff2f2fa208 */ /* 0x000fc40006000000 */
[----:B------:R-:W-:Y:S02]  /*7f50*/  @!P2 ISETP.GE.AND P5, PT, R55, UR16, PT ;  /* 0x000000103700ac0c */ /* 0x000fe4000bfa6270 */
[----:B------:R-:W-:Y:S01]  /*7f60*/  @!P2 ISETP.GE.AND P4, PT, R54, UR16, PT ;  /* 0x000000103600ac0c */ /* 0x000fe2000bf86270 */
[----:B------:R-:W-:Y:S01]  /*7f70*/  FFMA.FTZ R9, R68, R8, R9 ;  /* 0x0000000844097223 */ /* 0x000fe20000010009 */
[----:B------:R-:W-:Y:S01]  /*7f80*/  @!P2 FSEL R65, R65, RZ, !P5 ;  /* 0x000000ff4141a208 */ /* 0x000fe20006800000 */
[C---:B------:R-:W-:Y:S01]  /*7f90*/  @!P2 VIADD R8, R0.reuse, 0x2 ;  /* 0x000000020008a836 */ /* 0x040fe20000000000 */
[----:B------:R-:W-:Y:S02]  /*7fa0*/  @!P2 FSEL R57, R57, RZ, !P4 ;  /* 0x000000ff3939a208 */ /* 0x000fe40006000000 */
[C---:B------:R-:W-:Y:S02]  /*7fb0*/  @!P2 ISETP.GE.AND P5, PT, R0.reuse, UR16, PT ;  /* 0x000000100000ac0c */ /* 0x040fe4000bfa6270 */
[C---:B------:R-:W-:Y:S01]  /*7fc0*/  @!P2 ISETP.GE.AND P4, PT, R0.reuse, UR16, PT ;  /* 0x000000100000ac0c */ /* 0x040fe2000bf86270 */
        /* <DEDUP_REMOVED lines=19> */
[----:B------:R-:W-:Y:S01]  /*8100*/  FFMA.FTZ R13, R68, R12, R13 ;  /* 0x0000000c440d7223 */ /* 0x000fe2000001000d */
[----:B------:R-:W-:Y:S01]  /*8110*/  @!P2 ISETP.GE.AND P3, PT, R54, UR16, PT ;  /* 0x000000103600ac0c */ /* 0x000fe2000bf66270 */
[----:B------:R-:W-:Y:S01]  /*8120*/  FFMA.FTZ R17, R68, R16, R17 ;  /* 0x0000001044117223 */ /* 0x000fe20000010011 */
[----:B------:R-:W-:Y:S01]  /*8130*/  @!P2 ISETP.GE.AND P4, PT, R54, UR16, PT ;  /* 0x000000103600ac0c */ /* 0x000fe2000bf86270 */
        /* <DEDUP_REMOVED lines=59> */
.L_x_27908:
[----:B------:R-:W-:Y:S05]  /*84f0*/  BSYNC B1 ;  /* 0x0000000000017941 */ /* 0x000fea0003800000 */
.L_x_27907:
[----:B------:R-:W-:Y:S01]  /*8500*/  IADD3 R72, P1, R72, 0x10, RZ ;  /* 0x0000001048487810 */ /* 0x000fe20007f3e0ff */
[----:B------:R-:W-:Y:S02]  /*8510*/  VIADD R92, R92, 0x40 ;  /* 0x000000405c5c7836 */ /* 0x000fe40000000000 */
[----:B------:R-:W-:Y:S02]  /*8520*/  VIADD R0, R0, 0x40 ;  /* 0x0000004000007836 */ /* 0x000fe40000000000 */
[----:B------:R-:W-:Y:S02]  /*8530*/  VIADD R93, R93, 0x100 ;  /* 0x000001005d5d7836 */ /* 0x000fe40000000000 */
[----:B------:R-:W-:Y:S01]  /*8540*/  IMAD.X R73, RZ, RZ, R73, P1 ;  /* 0x000000ffff497224 */ /* 0x000fe200008e0649 */
[----:B------:R-:W-:Y:S06]  /*8550*/  @!P0 BRA `(.L_x_27909) ;  /* 0xffffffe800ac8947 */ /* 0x000fec000383ffff */
.L_x_27906:
[----:B------:R-:W-:Y:S05]  /*8560*/  BSYNC B0 ;  /* 0x0000000000007941 */ /* 0x000fea0003800000 */
.L_x_27904:
[----:B------:R-:W2:Y:S01]  /*8570*/  SHFL.BFLY PT, R3, R80, 0x2, 0x1f ;  /* 0x0c401f0050037f89 */ /* 0x000ea200000e0000 */
[----:B------:R-:W3:Y:S01]  /*8580*/  S2UR UR5, SR_CgaCtaId ;  /* 0x00000000000579c3 */ /* 0x000ee20000008800 */
[----:B------:R-:W-:Y:S01]  /*8590*/  SHF.R.S32.HI R20, RZ, 0x1f, R5 ;  /* 0x0000001fff147819 */ /* 0x000fe20000011405 */
[----:B------:R-:W-:Y:S01]  /*85a0*/  UMOV UR4, 0x400 ;  /* 0x0000040000047882 */ /* 0x000fe20000000000 */
[----:B------:R-:W3:Y:S01]  /*85b0*/  SHFL.BFLY PT, R0, R75, 0x2, 0x1f ;  /* 0x0c401f004b007f89 */ /* 0x000ee200000e0000 */
[----:B------:R-:W-:Y:S01]  /*85c0*/  UIADD3 UR4, UR4, 0x1e0, URZ ;  /* 0x000001e004047890 */ /* 0x000fe2000fffe03f */
[----:B------:R-:W-:Y:S01]  /*85d0*/  LEA.HI R30, R20, R5, RZ, 0x2 ;  /* 0x00000005141e7211 */ /* 0x000fe200078f10ff */
[C---:B------:R-:W-:Y:S01]  /*85e0*/  VIADD R22, R52.reuse, 0x1f ;  /* 0x0000001f34167836 */ /* 0x040fe20000000000 */
[----:B------:R-:W3:Y:S01]  /*85f0*/  SHFL.BFLY PT, R4, R77, 0x2, 0x1f ;  /* 0x0c401f004d047f89 */ /* 0x000ee200000e0000 */
[----:B------:R-:W-:Y:S01]  /*8600*/  LOP3.LUT R20, R52, 0xffffffe0, RZ, 0xc0, !PT ;  /* 0xffffffe034147812 */ /* 0x000fe200078ec0ff */
[----:B------:R-:W-:Y:S01]  /*8610*/  BSSY B0, `(.L_x_27910) ;  /* 0x0000052000007945 */ /* 0x000fe20003800000 */
[----:B------:R-:W-:Y:S01]  /*8620*/  SHF.R.S32.HI R30, RZ, 0x2, R30 ;  /* 0x00000002ff1e7819 */ /* 0x000fe2000001141e */
[----:B0---4-:R-:W0:Y:S01]  /*8630*/  SHFL.BFLY PT, R6, R81, 0x2, 0x1f ;  /* 0x0c401f0051067f89 */ /* 0x011e2200000e0000 */
[----:B------:R-:W-:-:S03]  /*8640*/  ISETP.GT.U32.AND P3, PT, R22, 0x3e, PT ;  /* 0x0000003e1600780c */ /* 0x000fc60003f64070 */
[----:B-1----:R-:W1:Y:S01]  /*8650*/  SHFL.BFLY PT, R8, R79, 0x2, 0x1f ;  /* 0x0c401f004f087f89 */ /* 0x002e6200000e0000 */
[----:B------:R-:W-:-:S03]  /*8660*/  IMAD R53, R53, 0x70, R30 ;  /* 0x0000007035357824 */ /* 0x000fc600078e021e */
[----:B------:R-:W4:Y:S04]  /*8670*/  SHFL.BFLY PT, R12, R85, 0x2, 0x1f ;  /* 0x0c401f00550c7f89 */ /* 0x000f2800000e0000 */
        /* <DEDUP_REMOVED lines=11> */
[----:B0-----:R-:W-:Y:S01]  /*8730*/  FADD.FTZ R6, R6, R81 ;  /* 0x0000005106067221 */ /* 0x001fe20000010000 */
[----:B------:R-:W-:Y:S02]  /*8740*/  ISETP.NE.OR P5, PT, R5, 0x40, P2 ;  /* 0x000000400500780c */ /* 0x000fe400017a5670 */
[----:B------:R-:W0:Y:S01]  /*8750*/  SHFL.BFLY PT, R13, R84, 0x2, 0x1f ;  /* 0x0c401f00540d7f89 */ /* 0x000e2200000e0000 */
[----:B-1----:R-:W-:Y:S01]  /*8760*/  FADD.FTZ R8, R8, R79 ;  /* 0x0000004f08087221 */ /* 0x002fe20000010000 */
[----:B------:R-:W-:-:S02]  /*8770*/  ISETP.NE.OR P4, PT, R20, 0x20, P2 ;  /* 0x000000201400780c */ /* 0x000fc40001785670 */
[----:B------:R-:W1:Y:S01]  /*8780*/  SHFL.BFLY PT, R15, R76, 0x2, 0x1f ;  /* 0x0c401f004c0f7f89 */ /* 0x000e6200000e0000 */
[----:B----4-:R-:W-:Y:S01]  /*8790*/  FADD.FTZ R12, R12, R85 ;  /* 0x000000550c0c7221 */ /* 0x010fe20000010000 */
[C---:B------:R-:W-:Y:S02]  /*87a0*/  ISETP.GT.OR P0, PT, R52.reuse, 0x3f, P2 ;  /* 0x0000003f3400780c */ /* 0x040fe40001704670 */
[----:B------:R-:W4:Y:S01]  /*87b0*/  SHFL.BFLY PT, R16, R89, 0x2, 0x1f ;  /* 0x0c401f0059107f89 */ /* 0x000f2200000e0000 */
[----:B------:R-:W-:Y:S01]  /*87c0*/  FADD.FTZ R78, R9, R78 ;  /* 0x0000004e094e7221 */ /* 0x000fe20000010000 */
[----:B------:R-:W-:Y:S02]  /*87d0*/  ISETP.GT.OR P1, PT, R52, 0x1f, P2 ;  /* 0x0000001f3400780c */ /* 0x000fe40001724670 */
        /* <DEDUP_REMOVED lines=19> */
[----:B0-----:R-:W-:Y:S01]  /*8910*/  FADD.FTZ R4, R6, R11 ;  /* 0x0000000b06047221 */ /* 0x001fe20000010000 */
[----:B------:R-:W-:Y:S02]  /*8920*/  LEA R6, R53, UR4, 0x2 ;  /* 0x0000000435067c11 */ /* 0x000fe4000f8e10ff */
        /* <DEDUP_REMOVED lines=9> */
[----:B------:R-:W-:Y:S01]  /*89c0*/  FADD.FTZ R12, R78, R19 ;  /* 0x000000134e0c7221 */ /* 0x000fe20000010000 */
[----:B------:R-:W-:Y:S01]  /*89d0*/  BAR.SYNC.DEFER_BLOCKING 0x0 ;  /* 0x0000000000007b1d */ /* 0x000fe20000010000 */
[----:B---3--:R-:W-:Y:S01]  /*89e0*/  FADD.FTZ R13, R14, R21 ;  /* 0x000000150e0d7221 */ /* 0x008fe20000010000 */
[----:B0-----:R-:W-:Y:S01]  /*89f0*/  FADD.FTZ R39, R86, R23 ;  /* 0x0000001756277221 */ /* 0x001fe20000010000 */
[----:B-1----:R-:W-:Y:S01]  /*8a00*/  FADD.FTZ R41, R84, R25 ;  /* 0x0000001954297221 */ /* 0x002fe20000010000 */
[----:B----4-:R-:W-:Y:S01]  /*8a10*/  FADD.FTZ R43, R76, R27 ;  /* 0x0000001b4c2b7221 */ /* 0x010fe20000010000 */
        /* <DEDUP_REMOVED lines=17> */
.L_x_27911:
[----:B------:R-:W-:Y:S05]  /*8b30*/  BSYNC B0 ;  /* 0x0000000000007941 */ /* 0x000fea0003800000 */
.L_x_27910:
        /* <DEDUP_REMOVED lines=31> */
.L_x_27913:
[----:B------:R-:W-:Y:S05]  /*8d30*/  BSYNC B0 ;  /* 0x0000000000007941 */ /* 0x000fea0003800000 */
.L_x_27912:
        /* <DEDUP_REMOVED lines=17> */
.L_x_27915:
[----:B------:R-:W-:Y:S05]  /*8e50*/  BSYNC B0 ;  /* 0x0000000000007941 */ /* 0x000fea0003800000 */
.L_x_27914:
        /* <DEDUP_REMOVED lines=32> */
.L_x_27917:
[----:B------:R-:W-:Y:S05]  /*9060*/  BSYNC B0 ;  /* 0x0000000000007941 */ /* 0x000fea0003800000 */
.L_x_27916:
        /* <DEDUP_REMOVED lines=21> */
[C---:B------:R-:W-:Y:S02]  /*91c0*/  VIADD R17, R30.reuse, 0x28 ;  /* 0x000000281e117836 */ /* 0x040fe40000000000 */
[C---:B------:R-:W-:Y:S02]  /*91d0*/  IADD3 R9, P1, R7.reuse, UR4, RZ ;  /* 0x0000000407097c10 */ /* 0x040fe4000ff3e0ff */
[----:B------:R-:W-:Y:S02]  /*91e0*/  LEA.HI.X.SX32 R15, R30, UR7, 0x1, P0 ;  /* 0x000000071e0f7c11 */ /* 0x000fe400080f0eff */
[----:B------:R-:W-:Y:S02]  /*91f0*/  LEA.HI.X.SX32 R16, R7, UR7, 0x1, P1 ;  /* 0x0000000707107c11 */ /* 0x000fe400088f0eff */
[----:B01----:R-:W-:-:S02]  /*9200*/  LEA R6, P0, R14, UR8, 0x2 ;  /* 0x000000080e067c11 */ /* 0x003fc4000f8010ff */
[C---:B------:R-:W-:Y:S02]  /*9210*/  LEA R8, P1, R9.reuse, UR8, 0x2 ;  /* 0x0000000809087c11 */ /* 0x040fe4000f8210ff */
[----:B------:R-:W-:Y:S01]  /*9220*/  LEA.HI.X R7, R14, UR9, R15, 0x2, P0 ;  /* 0x000000090e077c11 */ /* 0x000fe200080f140f */
[C---:B------:R-:W-:Y:S01]  /*9230*/  VIADD R14, R30.reuse, 0x10 ;  /* 0x000000101e0e7836 */ /* 0x040fe20000000000 */
        /* <DEDUP_REMOVED lines=28> */
[C---:B------:R-:W-:Y:S01]  /*9400*/  IADD3 R33, P0, R22.reuse, UR4, RZ ;  /* 0x0000000416217c10 */ /* 0x040fe2000ff1e0ff */
[----:B------:R-:W-:Y:S01]  /*9410*/  STG.E desc[UR10][R16.64], R4 ;  /* 0x0000000410007986 */ /* 0x000fe2000c10190a */
[----:B------:R-:W-:Y:S02]  /*9420*/  IADD3 R29, P3, R25, UR4, RZ ;  /* 0x00000004191d7c10 */ /* 0x000fe4000ff7e0ff */
[----:B------:R-:W-:Y:S01]  /*9430*/  LEA.HI.X.SX32 R38, R22, UR7, 0x1, P0 ;  /* 0x0000000716267c11 */ /* 0x000fe200080f0eff */
[----:B------:R-:W-:Y:S01]  /*9440*/  STG.E desc[UR10][R18.64], R5 ;  /* 0x0000000512007986 */ /* 0x000fe2000c10190a */
[----:B------:R-:W-:Y:S02]  /*9450*/  LEA.HI.X.SX32 R36, R23, UR7, 0x1, P1 ;  /* 0x0000000717247c11 */ /* 0x000fe400088f0eff */
[----:B------:R-:W-:Y:S01]  /*9460*/  LEA.HI.X.SX32 R34, R24, UR7, 0x1, P2 ;  /* 0x0000000718227c11 */ /* 0x000fe200090f0eff */
[----:B------:R-:W-:Y:S01]  /*9470*/  STG.E desc[UR10][R20.64], R10 ;  /* 0x0000000a14007986 */ /* 0x000fe2000c10190a */
[----:B------:R-:W-:-:S02]  /*9480*/  LEA.HI.X.SX32 R32, R25, UR7, 0x1, P3 ;  /* 0x0000000719207c11 */ /* 0x000fc400098f0eff */
        /* <DEDUP_REMOVED lines=9> */
[----:B------:R-:W-:Y:S01]  /*9520*/  LEA R26, P2, R27, UR8, 0x2 ;  /* 0x000000081b1a7c11 */ /* 0x000fe2000f8410ff */
[----:B------:R-:W-:Y:S01]  /*9530*/  VIADD R30, R30, 0x68 ;  /* 0x000000681e1e7836 */ /* 0x000fe20000000000 */
[----:B------:R-:W-:Y:S01]  /*9540*/  IADD3 R44, P0, R31, UR4, RZ ;  /* 0x000000041f2c7c10 */ /* 0x000fe2000ff1e0ff */
[----:B------:R-:W-:Y:S01]  /*9550*/  STG.E desc[UR10][R22.64], R11 ;  /* 0x0000000b16007986 */ /* 0x000fe2000c10190a */
[----:B------:R-:W-:-:S02]  /*9560*/  LEA.HI.X R27, R27, UR9, R34, 0x2, P2 ;  /* 0x000000091b1b7c11 */ /* 0x000fc400090f1422 */
        /* <DEDUP_REMOVED lines=10> */
[----:B------:R-:W-:Y:S02]  /*9610*/  LEA.HI.X.SX32 R40, R33, UR7, 0x1, P2 ;  /* 0x0000000721287c11 */ /* 0x000fe400090f0eff */
[----:B------:R-:W-:Y:S02]  /*9620*/  LEA R32, P1, R42, UR8, 0x2 ;  /* 0x000000082a207c11 */ /* 0x000fe4000f8210ff */
        /* <DEDUP_REMOVED lines=11> */
.L_x_27873:
[----:B------:R-:W-:Y:S01]  /*96e0*/  BSSY B2, `(.L_x_27918) ;  /* 0x0000007000027945 */ /* 0x000fe20003800000 */
[----:B------:R-:W-:Y:S02]  /*96f0*/  IMAD.MOV.U32 R31, RZ, RZ, 0x1 ;  /* 0x00000001ff1f7424 */ /* 0x000fe400078e00ff */
[----:B------:R-:W-:Y:S02]  /*9700*/  IMAD.MOV.U32 R33, RZ, RZ, 0x1f ;  /* 0x0000001fff217424 */ /* 0x000fe400078e00ff */
[----:B------:R-:W-:-:S07]  /*9710*/  IMAD.MOV.U32 R28, RZ, RZ, -0x1 ;  /* 0xffffffffff1c7424 */ /* 0x000fce00078e00ff */
[----:B------:R-:W-:Y:S05]  /*9720*/  WARPSYNC.COLLECTIVE R28, `(.L_x_27919) ;  /* 0x000000001c087348 */ /* 0x000fea0003c00000 */
[----:B------:R0:W1:Y:S02]  /*9730*/  SHFL.BFLY P1, R29, R38, R31, R33 ;  /* 0x0c00001f261d7389 */ /* 0x0000640000020021 */
[----:B01----:R-:W-:Y:S01]  /*9740*/  ENDCOLLECTIVE ;  /* 0x000000000000791b */ /* 0x003fe20003800000 */
.L_x_27919:
[----:B------:R-:W-:Y:S05]  /*9750*/  BSYNC B2 ;  /* 0x0000000000027941 */ /* 0x000fea0003800000 */
.L_x_27918:
[----:B------:R-:W-:Y:S05]  /*9760*/  BRA `(.L_x_27920) ;  /* 0xffffff9c00147947 */ /* 0x000fea000383ffff */
.L_x_27878:
[----:B------:R-:W-:Y:S01]  /*9770*/  BSSY B2, `(.L_x_27921) ;  /* 0x0000007000027945 */ /* 0x000fe20003800000 */
[----:B------:R-:W-:Y:S02]  /*9780*/  IMAD.MOV.U32 R31, RZ, RZ, 0x1 ;  /* 0x00000001ff1f7424 */ /* 0x000fe400078e00ff */
[----:B------:R-:W-:Y:S02]  /*9790*/  IMAD.MOV.U32 R33, RZ, RZ, 0x1f ;  /* 0x0000001fff217424 */ /* 0x000fe400078e00ff */
[----:B------:R-:W-:-:S07]  /*97a0*/  IMAD.MOV.U32 R28, RZ, RZ, -0x1 ;  /* 0xffffffffff1c7424 */ /* 0x000fce00078e00ff */
[----:B------:R-:W-:Y:S05]  /*97b0*/  WARPSYNC.COLLECTIVE R28, `(.L_x_27922) ;  /* 0x000000001c087348 */ /* 0x000fea0003c00000 */
[----:B------:R0:W1:Y:S02]  /*97c0*/  SHFL.BFLY P1, R29, R38, R31, R33 ;  /* 0x0c00001f261d7389 */ /* 0x0000640000020021 */
[----:B01----:R-:W-:Y:S01]  /*97d0*/  ENDCOLLECTIVE ;  /* 0x000000000000791b */ /* 0x003fe20003800000 */
.L_x_27922:
[----:B------:R-:W-:Y:S05]  /*97e0*/  BSYNC B2 ;  /* 0x0000000000027941 */ /* 0x000fea0003800000 */
.L_x_27921:
[----:B------:R-:W-:Y:S05]  /*97f0*/  BRA `(.L_x_27923) ;  /* 0xffffffb000907947 */ /* 0x000fea000383ffff */
.L_x_27881:
        /* <DEDUP_REMOVED lines=8> */
.L_x_27925:
[----:B------:R-:W-:Y:S05]  /*9880*/  BSYNC B0 ;  /* 0x0000000000007941 */ /* 0x000fea0003800000 */
.L_x_27924:
        /* <DEDUP_REMOVED lines=9> */
.L_x_27926:
[----:B------:R-:W-:Y:S02]  /*9920*/  IMAD.MOV.U32 R31, RZ, RZ, 0x4 ;  /* 0x00000004ff1f7424 */ /* 0x000fe400078e00ff */
[----:B------:R-:W-:-:S05]  /*9930*/  IMAD.MOV.U32 R6, RZ, RZ, R29 ;  /* 0x000000ffff067224 */ /* 0x000fca00078e001d */
[----:B------:R-:W-:-:S05]  /*9940*/  FMNMX.FTZ R6, R7, R6, !PT ;  /* 0x0000000607067209 */ /* 0x000fca0007810000 */
[----:B------:R-:W-:-:S07]  /*9950*/  IMAD.MOV.U32 R38, RZ, RZ, R6 ;  /* 0x000000ffff267224 */ /* 0x000fce00078e0006 */
[----:B------:R-:W-:Y:S05]  /*9960*/  WARPSYNC.COLLECTIVE R28, `(.L_x_27927) ;  /* 0x000000001c087348 */ /* 0x000fea0003c00000 */
[----:B------:R0:W1:Y:S02]  /*9970*/  SHFL.BFLY P1, R29, R38, R31, R33 ;  /* 0x0c00001f261d7389 */ /* 0x0000640000020021 */
[----:B01----:R-:W-:Y:S01]  /*9980*/  ENDCOLLECTIVE ;  /* 0x000000000000791b */ /* 0x003fe20003800000 */
.L_x_27927:
[----:B------:R-:W-:Y:S02]  /*9990*/  IMAD.MOV.U32 R31, RZ, RZ, 0x2 ;  /* 0x00000002ff1f7424 */ /* 0x000fe400078e00ff */
[----:B------:R-:W-:-:S05]  /*99a0*/  IMAD.MOV.U32 R9, RZ, RZ, R29 ;  /* 0x000000ffff097224 */ /* 0x000fca00078e001d */
[----:B------:R-:W-:-:S05]  /*99b0*/  FMNMX.FTZ R9, R6, R9, !PT ;  /* 0x0000000906097209 */ /* 0x000fca0007810000 */
[----:B------:R-:W-:-:S07]  /*99c0*/  IMAD.MOV.U32 R38, RZ, RZ, R9 ;  /* 0x000000ffff267224 */ /* 0x000fce00078e0009 */
[----:B------:R-:W-:Y:S05]  /*99d0*/  WARPSYNC.COLLECTIVE R28, `(.L_x_27928) ;  /* 0x000000001c087348 */ /* 0x000fea0003c00000 */
[----:B------:R0:W1:Y:S02]  /*99e0*/  SHFL.BFLY P1, R29, R38, R31, R33 ;  /* 0x0c00001f261d7389 */ /* 0x0000640000020021 */
[----:B01----:R-:W-:Y:S01]  /*99f0*/  ENDCOLLECTIVE ;  /* 0x000000000000791b */ /* 0x003fe20003800000 */
.L_x_27928:
[----:B------:R-:W-:Y:S01]  /*9a00*/  IMAD.MOV.U32 R8, RZ, RZ, R29 ;  /* 0x000000ffff087224 */ /* 0x000fe200078e001d */
[----:B------:R-:W-:Y:S06]  /*9a10*/  BRA `(.L_x_27929) ;  /* 0xffffffb000e47947 */ /* 0x000fec000383ffff */
.L_x_27930:
        /* <DEDUP_REMOVED lines=14> */
.L_x_30050:


//--------------------- .text._ZN4vllm25paged_attention_v2_kernelIffLi96ELi16ELi128ELNS_18Fp8KVCacheDataTypeE0ELb1ELi512EEEvPfS2_PT_PKS3_PKT0_S9_ifPKiSB_iPKfiiiSD_SD_iiiii --------------------------
	.section	.text._ZN4vllm25paged_attention_v2_kernelIffLi96ELi16ELi128ELNS_18Fp8KVCacheDataTypeE0ELb1ELi512EEEvPfS2_PT_PKS3_PKT0_S9_ifPKiSB_iPKfiiiSD_SD_iiiii,"ax",@progbits
	.align	128
        .global         _ZN4vllm25paged_attention_v2_kernelIffLi96ELi16ELi128ELNS_18Fp8KVCacheDataTypeE0ELb1ELi512EEEvPfS2_PT_PKS3_PKT0_S9_ifPKiSB_iPKfiiiSD_SD_iiiii
        .type           _ZN4vllm25paged_attention_v2_kernelIffLi96ELi16ELi128ELNS_18Fp8KVCacheDataTypeE0ELb1ELi512EEEvPfS2_PT_PKS3_PKT0_S9_ifPKiSB_iPKfiiiSD_SD_iiiii,@function
        .size           _ZN4vllm25paged_attention_v2_kernelIffLi96ELi16ELi128ELNS_18Fp8KVCacheDataTypeE0ELb1ELi512EEEvPfS2_PT_PKS3_PKT0_S9_ifPKiSB_iPKfiiiSD_SD_iiiii,(.L_x_30051 - _ZN4vllm25paged_attention_v2_kernelIffLi96ELi16ELi128ELNS_18Fp8KVCacheDataTypeE0ELb1ELi512EEEvPfS2_PT_PKS3_PKT0_S9_ifPKiSB_iPKfiiiSD_SD_iiiii)
        .other          _ZN4vllm25paged_attention_v2_kernelIffLi96ELi16ELi128ELNS_18Fp8KVCacheDataTypeE0ELb1ELi512EEEvPfS2_PT_PKS3_PKT0_S9_ifPKiSB_iPKfiiiSD_SD_iiiii,@"STO_CUDA_ENTRY STV_DEFAULT"
_ZN4vllm25paged_attention_v2_kernelIffLi96ELi16ELi128ELNS_18Fp8KVCacheDataTypeE0ELb1ELi512EEEvPfS2_PT_PKS3_PKT0_S9_ifPKiSB_iPKfiiiSD_SD_iiiii:
.text._ZN4vllm25paged_attention_v2_kernelIffLi96ELi16ELi128ELNS_18Fp8KVCacheDataTypeE0ELb1ELi512EEEvPfS2_PT_PKS3_PKT0_S9_ifPKiSB_iPKfiiiSD_SD_iiiii:
        /* <DEDUP_REMOVED lines=22> */
[----:B------:R-:W-:Y:S01]  /*0160*/  LEA R120, R113, 0x20, 0x5 ;  /* 0x0000002071787811 */ /* 0x000fe200078e28ff */
        /* <DEDUP_REMOVED lines=38> */
[----:B-1----:R-:W-:-:S04]  /*03d0*/  SHF.R.S32.HI R8, RZ, 0x1f, R53 ;  /* 0x0000001fff087819 */ /* 0x002fc80000011435 */
[----:B------:R-:W-:Y:S02]  /*03e0*/  ISETP.GT.U32.AND P1, PT, R7, R4, PT ;  /* 0x000000040700720c */ /* 0x000fe40003f24070 */
[----:B------:R-:W-:-:S04]  /*03f0*/  LEA.HI R8, R8, R53, RZ, 0x5 ;  /* 0x0000003508087211 */ /* 0x000fc800078f28ff */
[----:B------:R-:W-:-:S07]  /*0400*/  SHF.R.S32.HI R10, RZ, 0x5, R8 ;  /* 0x00000005ff0a7819 */ /* 0x000fce0000011408 */
        /* <DEDUP_REMOVED lines=8> */
[----:B------:R-:W-:-:S03]  /*0490*/  LEA.HI R5, R5, R4, RZ, 0x4 ;  /* 0x0000000405057211 */ /* 0x000fc600078f20ff */
[----:B------:R-:W-:Y:S01]  /*04a0*/  @P0 VIADD R6, R6, 0x1 ;  /* 0x0000000106060836 */ /* 0x000fe20000000000 */
[----:B------:R-:W-:Y:S02]  /*04b0*/  SHF.R.S32.HI R5, RZ, 0x4, R5 ;  /* 0x00000004ff057819 */ /* 0x000fe40000011405 */
[----:B------:R-:W-:Y:S02]  /*04c0*/  ISETP.GT.AND P0, PT, R53, 0x2f, PT ;  /* 0x0000002f3500780c */ /* 0x000fe40003f04270 */
[----:B------:R-:W-:Y:S02]  /*04d0*/  VIMNMX R120, R5, R120, PT ;  /* 0x0000007805787248 */ /* 0x000fe40003fe0100 */
[----:B------:R-:W-:Y:S01]  /*04e0*/  LEA.HI R5, R53, R53, RZ, 0x1 ;  /* 0x0000003535057211 */ /* 0x000fe200078f08ff */
[----:B------:R-:W-:Y:S01]  /*04f0*/  @!P2 IMAD.MOV R6, RZ, RZ, -R6 ;  /* 0x000000ffff06a224 */ /* 0x000fe200078e0a06 */
[----:B------:R-:W-:Y:S01]  /*0500*/  @!P1 LOP3.LUT R6, RZ, R11, RZ, 0x33, !PT ;  /* 0x0000000bff069212 */ /* 0x000fe200078e33ff */
[----:B------:R-:W-:Y:S01]  /*0510*/  IMAD R4, R113, -0x20, R120 ;  /* 0xffffffe071047824 */ /* 0x000fe200078e0278 */
[----:B------:R-:W-:-:S02]  /*0520*/  LOP3.LUT R12, R5, 0xfffffffe, RZ, 0xc0, !PT ;  /* 0xfffffffe050c7812 */ /* 0x000fc400078ec0ff */
[----:B------:R-:W-:Y:S01]  /*0530*/  SHF.R.S32.HI R110, RZ, 0x1, R5 ;  /* 0x00000001ff6e7819 */ /* 0x000fe20000011405 */
[----:B------:R-:W-:Y:S02]  /*0540*/  IMAD R4, R4, 0x10, R109 ;  /* 0x0000001004047824 */ /* 0x000fe400078e026d */
[----:B------:R-:W-:-:S03]  /*0550*/  IMAD.IADD R115, R53, 0x1, -R12 ;  /* 0x0000000135737824 */ /* 0x000fc600078e0a0c */
[----:B------:R-:W-:-:S05]  /*0560*/  VIMNMX R4, R117, R4, PT ;  /* 0x0000000475047248 */ /* 0x000fca0003fe0100 */
        /* <DEDUP_REMOVED lines=30> */
.L_x_27935:
        /* <DEDUP_REMOVED lines=11> */
.L_x_27934:
[----:B------:R-:W-:Y:S05]  /*0800*/  BSYNC B1 ;  /* 0x0000000000017941 */ /* 0x000fea0003800000 */
.L_x_27933:
        /* <DEDUP_REMOVED lines=11> */
[----:B------:R-:W-:-:S04]  /*08c0*/  IMAD R11, R115, 0xc0, R4 ;  /* 0x000000c0730b7824 */ /* 0x000fc800078e0204 */
[----:B------:R-:W-:Y:S02]  /*08d0*/  IMAD R4, R12, 0x8, R11 ;  /* 0x000000080c047824 */ /* 0x000fe400078e020b */
[----:B------:R-:W-:Y:S02]  /*08e0*/  IMAD.SHL.U32 R11, R5, 0x2, RZ ;  /* 0x00000002050b7824 */ /* 0x000fe400078e00ff */
[----:B------:R-:W-:-:S07]  /*08f0*/  VIADD R8, R4, 0x400 ;  /* 0x0000040004087836 */ /* 0x000fce0000000000 */
.L_x_27936:
        /* <DEDUP_REMOVED lines=17> */
.L_x_27932:
[----:B------:R-:W-:Y:S05]  /*0a10*/  BSYNC B0 ;  /* 0x0000000000007941 */ /* 0x000fea0003800000 */
.L_x_27931:
        /* <DEDUP_REMOVED lines=25> */
[----:B-1----:R-:W-:-:S02]  /*0bb0*/  IMAD.MOV.U32 R8, RZ, RZ, RZ ;  /* 0x000000ffff087224 */ /* 0x002fc400078e00ff */
[----:B--2---:R-:W-:-:S04]  /*0bc0*/  IMAD R11, R9, R5, RZ ;  /* 0x00000005090b7224 */ /* 0x004fc800078e02ff */
[----:B------:R-:W-:Y:S01]  /*0bd0*/  IMAD.MOV R11, RZ, RZ, -R11 ;  /* 0x000000ffff0b7224 */ /* 0x000fe200078e0a0b */
[----:B0-----:R-:W-:-:S03]  /*0be0*/  ISETP.GT.AND P3, PT, R7, -0x1, PT ;  /* 0xffffffff0700780c */ /* 0x001fc60003f64270 */
        /* <DEDUP_REMOVED lines=21> */
[----:B------:R-:W-:-:S04]  /*0d40*/  IMAD.MOV.U32 R4, RZ, RZ, R9 ;  /* 0x000000ffff047224 */ /* 0x000fc800078e0009 */
[----:B------:R-:W-:Y:S01]  /*0d50*/  @!P2 IMAD.MOV R4, RZ, RZ, -R4 ;  /* 0x000000ffff04a224 */ /* 0x000fe200078e0a04 */
[----:B------:R-:W-:-:S05]  /*0d60*/  @!P1 LOP3.LUT R4, RZ, R13, RZ, 0x33, !PT ;  /* 0x0000000dff049212 */ /* 0x000fca00078e33ff */
[----:B------:R-:W-:Y:S05]  /*0d70*/  @P0 BRA `(.L_x_27938) ;  /* 0x0000003400ec0947 */ /* 0x000fea0003800000 */
[C---:B------:R-:W-:Y:S01]  /*0d80*/  IMAD.SHL.U32 R108, R115.reuse, 0x2, RZ ;  /* 0x00000002736c7824 */ /* 0x040fe200078e00ff */
[----:B------:R-:W-:Y:S01]  /*0d90*/  SHF.R.S32.HI R5, RZ, 0x1f, R110 ;  /* 0x0000001fff057819 */ /* 0x000fe2000001146e */
[----:B------:R-:W0:Y:S01]  /*0da0*/  S2R R9, SR_CgaCtaId ;  /* 0x0000000000097919 */ /* 0x000e220000008800 */
        /* <DEDUP_REMOVED lines=13> */
[----:B------:R-:W-:Y:S01]  /*0e80*/  ULDC UR4, c[0x0][0x270] ;  /* 0x00009c0000047ab9 */ /* 0x000fe20000000800 */
[----:B------:R-:W-:Y:S01]  /*0e90*/  IMAD.IADD R110, R110, 0x1, -R5 ;  /* 0x000000016e6e7824 */ /* 0x000fe200078e0a05 */
[----:B------:R-:W1:Y:S01]  /*0ea0*/  LDC R51, c[0x0][0x26c] ;  /* 0x00009b00ff337b82 */ /* 0x000e620000000800 */
[----:B------:R-:W-:Y:S01]  /*0eb0*/  VIADD R5, R115, 0x4 ;  /* 0x0000000473057836 */ /* 0x000fe20000000000 */
[----:B------:R-:W-:Y:S01]  /*0ec0*/  LEA.HI R13, R13, R13, RZ, 0x1 ;  /* 0x0000000d0d0d7211 */ /* 0x000fe200078f08ff */
[----:B------:R-:W-:-:S02]  /*0ed0*/  IMAD.IADD R108, R108, 0x1, -R7 ;  /* 0x000000016c6c7824 */ /* 0x000fc400078e0a07 */
[----:B------:R-:W-:Y:S02]  /*0ee0*/  VIADD R7, R115, 0x6 ;  /* 0x0000000673077836 */ /* 0x000fe40000000000 */
[----:B------:R-:W-:Y:S01]  /*0ef0*/  IMAD.SHL.U32 R106, R5, 0x2, RZ ;  /* 0x00000002056a7824 */ /* 0x000fe200078e00ff */
[----:B------:R-:W-:Y:S01]  /*0f00*/  SHF.R.S32.HI R5, RZ, 0x1f, R2 ;  /* 0x0000001fff057819 */ /* 0x000fe20000011402 */
[----:B------:R-:W-:Y:S02]  /*0f10*/  IMAD.SHL.U32 R105, R7, 0x2, RZ ;  /* 0x0000000207697824 */ /* 0x000fe400078e00ff */
[----:B------:R-:W-:Y:S01]  /*0f20*/  VIADD R11, R115, 0x1a ;  /* 0x0000001a730b7836 */ /* 0x000fe20000000000 */
        /* <DEDUP_REMOVED lines=16> */
[----:B0-----:R-:W-:Y:S01]  /*1030*/  LEA R0, R9, R0, 0x18 ;  /* 0x0000000009007211 */ /* 0x001fe200078ec0ff */
        /* <DEDUP_REMOVED lines=14> */
[C---:B------:R-:W-:Y:S01]  /*1120*/  VIADD R2, R115.reuse, 0x10 ;  /* 0x0000001073027836 */ /* 0x040fe20000000000 */
        /* <DEDUP_REMOVED lines=42> */
[----:B------:R-:W-:Y:S01]  /*13d0*/  SHF.R.S32.HI R20, RZ, 0x1f, R79 ;  /* 0x0000001fff147819 */ /* 0x000fe2000001144f */
[----:B------:R-:W-:Y:S01]  /*13e0*/  IMAD.IADD R93, R93, 0x1, -R16 ;  /* 0x000000015d5d7824 */ /* 0x000fe200078e0a10 */
        /* <DEDUP_REMOVED lines=8> */
[----:B------:R-:W-:Y:S01]  /*1470*/  LOP3.LUT R8, R8, 0xfffffffc, RZ, 0xc0, !PT ;  /* 0xfffffffc08087812 */ /* 0x000fe200078ec0ff */
[----:B------:R-:W-:Y:S01]  /*1480*/  IMAD R0, R115, 0xc0, R0 ;  /* 0x000000c073007824 */ /* 0x000fe200078e0200 */
[----:B------:R-:W-:Y:S01]  /*1490*/  LEA.HI R14, R14, R89, RZ, 0x2 ;  /* 0x000000590e0e7211 */ /* 0x000fe200078f10ff */
[----:B------:R-:W-:Y:S01]  /*14a0*/  IMAD.IADD R109, R110, 0x1, -R109 ;  /* 0x000000016e6d7824 */ /* 0x000fe200078e0a6d */
[----:B------:R-:W-:Y:S01]  /*14b0*/  LOP3.LUT R16, R16, 0xfffffffc, RZ, 0xc0, !PT ;  /* 0xfffffffc10107812 */ /* 0x000fe200078ec0ff */
[----:B------:R-:W-:Y:S01]  /*14c0*/  IMAD.IADD R99, R99, 0x1, -R8 ;  /* 0x0000000163637824 */ /* 0x000fe200078e0a08 */
        /* <DEDUP_REMOVED lines=15> */
[----:B------:R-:W-:-:S02]  /*15c0*/  SHF.R.S32.HI R18, RZ, 0x1f, R81 ;  /* 0x0000001fff127819 */ /* 0x000fc40000011451 */
[----:B------:R-:W-:Y:S01]  /*15d0*/  SHF.R.S32.HI R8, RZ, 0x1f, R83 ;  /* 0x0000001fff087819 */ /* 0x000fe20000011453 */
[----:B------:R-:W-:Y:S01]  /*15e0*/  IMAD.IADD R79, R79, 0x1, -R20 ;  /* 0x000000014f4f7824 */ /* 0x000fe200078e0a14 */
        /* <DEDUP_REMOVED lines=11> */
[----:B------:R-:W-:Y:S01]  /*16a0*/  IMAD R8, R6, UR4, RZ ;  /* 0x0000000406087c24 */ /* 0x000fe2000f8e02ff */
[----:B------:R-:W-:Y:S01]  /*16b0*/  LEA.HI R24, R24, R55, RZ, 0x2 ;  /* 0x0000003718187211 */ /* 0x000fe200078f10ff */
[----:B------:R-:W-:Y:S01]  /*16c0*/  IMAD.SHL.U32 R59, R18, 0x2, RZ ;  /* 0x00000002123b7824 */ /* 0x000fe200078e00ff */
[----:B------:R-:W-:Y:S01]  /*16d0*/  LEA.HI R7, R7, R7, RZ, 0x1 ;  /* 0x0000000707077211 */ /* 0x000fe200078f08ff */
[----:B------:R-:W-:Y:S01]  /*16e0*/  IMAD.IADD R77, R77, 0x1, -R22 ;  /* 0x000000014d4d7824 */ /* 0x000fe200078e0a16 */
[----:B------:R-:W-:Y:S01]  /*16f0*/  IADD3 R122, P0, R8, R123, RZ ;  /* 0x0000007b087a7210 */ /* 0x000fe20007f1e0ff */
[----:B------:R-:W-:Y:S01]  /*1700*/  IMAD.SHL.U32 R10, R10, 0x20, RZ ;  /* 0x000000200a0a7824 */ /* 0x000fe200078e00ff */
[----:B------:R-:W-:Y:S01]  /*1710*/  SHF.R.S32.HI R20, RZ, 0x1f, R59 ;  /* 0x0000001fff147819 */ /* 0x000fe2000001143b */
[----:B------:R-:W-:Y:S01]  /*1720*/  IMAD.SHL.U32 R7, R7, 0x20, RZ ;  /* 0x0000002007077824 */ /* 0x000fe200078e00ff */
[----:B------:R-:W-:Y:S01]  /*1730*/  SHF.R.S32.HI R22, RZ, 0x1f, R57 ;  /* 0x0000001fff167819 */ /* 0x000fe20000011439 */
[----:B------:R-:W-:Y:S01]  /*1740*/  ULDC UR4, c[0x0][0x28c] ;  /* 0x0000a30000047ab9 */ /* 0x000fe20000000800 */
[----:B------:R-:W-:-:S02]  /*1750*/  LEA.HI.X.SX32 R123, R8, R25, 0x1, P0 ;  /* 0x00000019087b7211 */ /* 0x000fc400000f0eff */
[----:B-----5:R-:W-:Y:S02]  /*1760*/  FSETP.NEU.FTZ.AND P0, PT, R119, RZ, PT ;  /* 0x000000ff7700720b */ /* 0x020fe40003f1d000 */
        /* <DEDUP_REMOVED lines=83> */
.L_x_27944:
        /* <DEDUP_REMOVED lines=51> */
[----:B------:R-:W-:-:S05]  /*1fd0*/  VIADD R30, R115, 0x2 ;  /* 0x00000002731e7836 */ /* 0x000fca0000000000 */
[----:B------:R-:W-:-:S05]  /*1fe0*/  LEA.HI R31, R30, R30, RZ, 0x1 ;  /* 0x0000001e1e1f7211 */ /* 0x000fca00078f08ff */
[----:B------:R-:W-:-:S05]  /*1ff0*/  IMAD.SHL.U32 R31, R31, 0x20, RZ ;  /* 0x000000201f1f7824 */ /* 0x000fca00078e00ff */
[----:B------:R-:W-:-:S04]  /*2000*/  LOP3.LUT R32, R31, 0xffffffc0, RZ, 0xc0, !PT ;  /* 0xffffffc01f207812 */ /* 0x000fc800078ec0ff */
[----:B------:R-:W-:Y:S01]  /*2010*/  SHF.R.S32.HI R33, RZ, 0x1f, R32 ;  /* 0x0000001fff217819 */ /* 0x000fe20000011420 */
[----:B------:R-:W-:Y:S01]  /*2020*/  VIADD R40, R115, 0xa ;  /* 0x0000000a73287836 */ /* 0x000fe20000000000 */
[----:B--2---:R-:W-:Y:S01]  /*2030*/  SHF.R.S32.HI R30, RZ, 0x1f, R28 ;  /* 0x0000001fff1e7819 */ /* 0x004fe2000001141c */
[----:B------:R-:W-:-:S04]  /*2040*/  IMAD.WIDE.U32 R124, R28, UR13, R122 ;  /* 0x0000000d1c7c7c25 */ /* 0x000fc8000f8e007a */
[----:B------:R-:W-:-:S04]  /*2050*/  IMAD R30, R30, UR13, RZ ;  /* 0x0000000d1e1e7c24 */ /* 0x000fc8000f8e02ff */
[----:B------:R-:W-:Y:S01]  /*2060*/  IMAD R31, R28, R51, R30 ;  /* 0x000000331c1f7224 */ /* 0x000fe200078e021e */
[----:B------:R-:W-:Y:S02]  /*2070*/  SHF.R.S32.HI R30, RZ, 0x1f, R107 ;  /* 0x0000001fff1e7819 */ /* 0x000fe4000001146b */
[----:B------:R-:W-:Y:S01]  /*2080*/  IADD3 R28, P0, P1, R107, R124, R32 ;  /* 0x0000007c6b1c7210 */ /* 0x000fe2000791e020 */
[----:B------:R-:W-:Y:S01]  /*2090*/  IMAD.IADD R72, R125, 0x1, R31 ;  /* 0x000000017d487824 */ /* 0x000fe200078e021f */
[----:B------:R-:W-:Y:S02]  /*20a0*/  SHF.R.S32.HI R31, RZ, 0x1f, R108 ;  /* 0x0000001fff1f7819 */ /* 0x000fe4000001146c */
[----:B------:R-:W-:Y:S02]  /*20b0*/  LEA R36, P2, R28, UR8, 0x2 ;  /* 0x000000081c247c11 */ /* 0x000fe4000f8410ff */
[----:B------:R-:W-:Y:S02]  /*20c0*/  IADD3.X R29, R30, R72, R33, P0, P1 ;  /* 0x000000481e1d7210 */ /* 0x000fe400007e2421 */
[----:B------:R-:W-:-:S02]  /*20d0*/  IADD3 R30, P0, R108, R124, RZ ;  /* 0x0000007c6c1e7210 */ /* 0x000fc40007f1e0ff */
[----:B------:R-:W-:Y:S02]  /*20e0*/  LEA.HI.X R37, R28, UR9, R29, 0x2, P2 ;  /* 0x000000091c257c11 */ /* 0x000fe400090f141d */
[----:B------:R-:W-:Y:S01]  /*20f0*/  LEA R34, P1, R30, UR8, 0x2 ;  /* 0x000000081e227c11 */ /* 0x000fe2000f8210ff */
[----:B------:R-:W-:-:S03]  /*2100*/  IMAD.X R29, R31, 0x1, R72, P0 ;  /* 0x000000011f1d7824 */ /* 0x000fc600000e0648 */
[----:B------:R-:W2:Y:S02]  /*2110*/  LDG.E.64.CONSTANT R36, desc[UR10][R36.64] ;  /* 0x0000000a24247981 */ /* 0x000ea4000c1e9b00 */
[----:B------:R-:W-:-:S06]  /*2120*/  LEA.HI.X R35, R30, UR9, R29, 0x2, P1 ;  /* 0x000000091e237c11 */ /* 0x000fcc00088f141d */
        /* <DEDUP_REMOVED lines=10> */
[----:B------:R-:W-:-:S06]  /*21d0*/  LEA.HI.X R33, R28, UR9, R29, 0x2, P0 ;  /* 0x000000091c217c11 */ /* 0x000fcc00080f141d */
[----:B------:R-:W4:Y:S01]  /*21e0*/  LDG.E.64.CONSTANT R32, desc[UR10][R32.64] ;  /* 0x0000000a20207981 */ /* 0x000f22000c1e9b00 */
        /* <DEDUP_REMOVED lines=11> */
[----:B------:R-:W-:Y:S01]  /*22a0*/  VIADD R28, R115, 0x8 ;  /* 0x00000008731c7836 */ /* 0x000fe20000000000 */
[----:B------:R-:W-:-:S04]  /*22b0*/  LEA.HI R40, R40, R40, RZ, 0x1 ;  /* 0x0000002828287211 */ /* 0x000fc800078f08ff */
[----:B------:R-:W-:Y:S01]  /*22c0*/  LEA.HI R28, R28, R28, RZ, 0x1 ;  /* 0x0000001c1c1c7211 */ /* 0x000fe200078f08ff */
[----:B------:R-:W-:-:S04]  /*22d0*/  IMAD.SHL.U32 R40, R40, 0x20, RZ ;  /* 0x0000002028287824 */ /* 0x000fc800078e00ff */
[----:B------:R-:W-:Y:S01]  /*22e0*/  IMAD.SHL.U32 R28, R28, 0x20, RZ ;  /* 0x000000201c1c7824 */ /* 0x000fe200078e00ff */
[----:B------:R-:W-:-:S04]  /*22f0*/  LOP3.LUT R40, R40, 0xffffffc0, RZ, 0xc0, !PT ;  /* 0xffffffc028287812 */ /* 0x000fc800078ec0ff */
[----:B------:R-:W-:Y:S02]  /*2300*/  LOP3.LUT R29, R28, 0xffffffc0, RZ, 0xc0, !PT ;  /* 0xffffffc01c1d7812 */ /* 0x000fe400078ec0ff */
[----:B------:R-:W-:Y:S02]  /*2310*/  SHF.R.S32.HI R28, RZ, 0x1f, R104 ;  /* 0x0000001fff1c7819 */ /* 0x000fe40000011468 */
[--C-:B------:R-:W-:Y:S02]  /*2320*/  SHF.R.S32.HI R39, RZ, 0x1f, R29.reuse ;  /* 0x0000001fff277819 */ /* 0x100fe4000001141d */
[----:B------:R-:W-:-:S04]  /*2330*/  IADD3 R38, P0, P1, R104, R124, R29 ;  /* 0x0000007c68267210 */ /* 0x000fc8000791e01d */
[----:B------:R-:W-:Y:S02]  /*2340*/  IADD3.X R39, R28, R72, R39, P0, P1 ;  /* 0x000000481c277210 */ /* 0x000fe400007e2427 */
[C---:B------:R-:W-:Y:S01]  /*2350*/  LEA R70, P0, R38.reuse, UR8, 0x2 ;  /* 0x0000000826467c11 */ /* 0x040fe2000f8010ff */
[----:B------:R-:W2:Y:S03]  /*2360*/  LDS.128 R28, [R0] ;  /* 0x00000000001c7984 */ /* 0x000ea60000000c00 */
[----:B------:R-:W-:Y:S01]  /*2370*/  LEA.HI.X R71, R38, UR9, R39, 0x2, P0 ;  /* 0x0000000926477c11 */ /* 0x000fe200080f1427 */
[----:B------:R-:W-:-:S05]  /*2380*/  VIADD R38, R115, 0xc ;  /* 0x0000000c73267836 */ /* 0x000fca0000000000 */
[----:B------:R-:W5:Y:S01]  /*2390*/  LDG.E.64.CONSTANT R70, desc[UR10][R70.64] ;  /* 0x0000000a46467981 */ /* 0x000f62000c1e9b00 */
[----:B------:R-:W-:Y:S02]  /*23a0*/  LEA.HI R42, R38, R38, RZ, 0x1 ;  /* 0x00000026262a7211 */ /* 0x000fe400078f08ff */
[----:B------:R-:W-:Y:S02]  /*23b0*/  SHF.R.S32.HI R41, RZ, 0x1f, R103 ;  /* 0x0000001fff297819 */ /* 0x000fe40000011467 */
[--C-:B------:R-:W-:Y:S01]  /*23c0*/  SHF.R.S32.HI R39, RZ, 0x1f, R40.reuse ;  /* 0x0000001fff277819 */ /* 0x100fe20000011428 */
[----:B------:R-:W-:Y:S01]  /*23d0*/  IMAD.SHL.U32 R43, R42, 0x20, RZ ;  /* 0x000000202a2b7824 */ /* 0x000fe200078e00ff */
[----:B------:R-:W-:Y:S01]  /*23e0*/  IADD3 R38, P0, P1, R103, R124, R40 ;  /* 0x0000007c67267210 */ /* 0x000fe2000791e028 */
[----:B------:R-:W-:-:S03]  /*23f0*/  VIADD R40, R115, 0xe ;  /* 0x0000000e73287836 */ /* 0x000fc60000000000 */
[----:B------:R-:W-:Y:S02]  /*2400*/  IADD3.X R39, R41, R72, R39, P0, P1 ;  /* 0x0000004829277210 */ /* 0x000fe400007e2427 */
[----:B------:R-:W-:Y:S02]  /*2410*/  LEA R42, P0, R38, UR8, 0x2 ;  /* 0x00000008262a7c11 */ /* 0x000fe4000f8010ff */
[----:B------:R-:W-:Y:S02]  /*2420*/  LEA.HI R40, R40, R40, RZ, 0x1 ;  /* 0x0000002828287211 */ /* 0x000fe400078f08ff */
[----:B------:R-:W-:Y:S02]  /*2430*/  LOP3.LUT R41, R43, 0xffffffc0, RZ, 0xc0, !PT ;  /* 0xffffffc02b297812 */ /* 0x000fe400078ec0ff */
[----:B------:R-:W-:Y:S01]  /*2440*/  LEA.HI.X R43, R38, UR9, R39, 0x2, P0 ;  /* 0x00000009262b7c11 */ /* 0x000fe200080f1427 */
[----:B------:R-:W-:Y:S01]  /*2450*/  IMAD.SHL.U32 R40, R40, 0x20, RZ ;  /* 0x0000002028287824 */ /* 0x000fe200078e00ff */
[----:B------:R-:W-:-:S02]  /*2460*/  SHF.R.S32.HI R62, RZ, 0x1f, R41 ;  /* 0x0000001fff3e7819 */ /* 0x000fc40000011429 */
[----:B------:R-:W-:Y:S02]  /*2470*/  IADD3 R39, P0, P1, R102, R124, R41 ;  /* 0x0000007c66277210 */ /* 0x000fe4000791e029 */
[----:B------:R-:W5:Y:S01]  /*2480*/  LDG.E.64.CONSTANT R42, desc[UR10][R42.64] ;  /* 0x0000000a2a2a7981 */ /* 0x000f62000c1e9b00 */
[----:B------:R-:W-:Y:S02]  /*2490*/  SHF.R.S32.HI R41, RZ, 0x1f, R102 ;  /* 0x0000001fff297819 */ /* 0x000fe40000011466 */
[----:B------:R-:W-:Y:S02]  /*24a0*/  LOP3.LUT R40, R40, 0xffffffc0, RZ, 0xc0, !PT ;  /* 0xffffffc028287812 */ /* 0x000fe400078ec0ff */
[----:B------:R-:W-:Y:S02]  /*24b0*/  IADD3.X R62, R41, R72, R62, P0, P1 ;  /* 0x00000048293e7210 */ /* 0x000fe400007e243e */
[--C-:B------:R-:W-:Y:S02]  /*24c0*/  SHF.R.S32.HI R63, RZ, 0x1f, R40.reuse ;  /* 0x0000001fff3f7819 */ /* 0x100fe40000011428 */
[----:B------:R-:W-:-:S02]  /*24d0*/  IADD3 R40, P0, P1, R101, R124, R40 ;  /* 0x0000007c65287210 */ /* 0x000fc4000791e028 */
[----:B------:R-:W-:-:S04]  /*24e0*/  SHF.R.S32.HI R38, RZ, 0x1f, R101 ;  /* 0x0000001fff267819 */ /* 0x000fc80000011465 */
[----:B------:R-:W-:Y:S02]  /*24f0*/  IADD3.X R63, R38, R72, R63, P0, P1 ;  /* 0x00000048263f7210 */ /* 0x000fe400007e243f */
[C---:B------:R-:W-:Y:S02]  /*2500*/  LEA R60, P0, R39.reuse, UR8, 0x2 ;  /* 0x00000008273c7c11 */ /* 0x040fe4000f8010ff */
[C---:B------:R-:W-:Y:S02]  /*2510*/  LEA R38, P1, R40.reuse, UR8, 0x2 ;  /* 0x0000000828267c11 */ /* 0x040fe4000f8210ff */
[----:B------:R-:W-:Y:S02]  /*2520*/  LEA.HI.X R61, R39, UR9, R62, 0x2, P0 ;  /* 0x00000009273d7c11 */ /* 0x000fe400080f143e */
[----:B------:R-:W-:-:S06]  /*2530*/  LEA.HI.X R39, R40, UR9, R63, 0x2, P1 ;  /* 0x0000000928277c11 */ /* 0x000fcc00088f143f */
[----:B------:R-:W5:Y:S01]  /*2540*/  LDG.E.64.CONSTANT R38, desc[UR10][R38.64] ;  /* 0x0000000a26267981 */ /* 0x000f62000c1e9b00 */
[----:B------:R-:W-:Y:S01]  /*2550*/  SHF.R.S32.HI R40, RZ, 0x1f, R98 ;  /* 0x0000001fff287819 */ /* 0x000fe20000011462 */
[----:B--2---:R-:W-:Y:S01]  /*2560*/  FMUL.FTZ R41, R36, R30 ;  /* 0x0000001e24297220 */ /* 0x004fe20000410000 */
[----:B------:R-:W-:Y:S02]  /*2570*/  FMUL.FTZ R30, R37, R31 ;  /* 0x0000001f251e7220 */ /* 0x000fe40000410000 */
[----:B------:R0:W2:Y:S01]  /*2580*/  LDG.E.64.CONSTANT R36, desc[UR10][R60.64] ;  /* 0x0000000a3c247981 */ /* 0x0000a2000c1e9b00 */
[----:B------:R-:W-:Y:S01]  /*2590*/  SHF.R.S32.HI R31, RZ, 0x1f, R121 ;  /* 0x0000001fff1f7819 */ /* 0x000fe20000011479 */
[----:B---3--:R-:W-:Y:S01]  /*25a0*/  FFMA.FTZ R41, R34, R28, R41 ;  /* 0x0000001c22297223 */ /* 0x008fe20000010029 */
[----:B------:R-:W-:Y:S02]  /*25b0*/  SHF.R.S32.HI R34, RZ, 0x1f, R100 ;  /* 0x0000001fff227819 */ /* 0x000fe40000011464 */
[----:B------:R-:W-:-:S04]  /*25c0*/  IADD3 R28, P0, P1, R100, R124, R121 ;  /* 0x0000007c641c7210 */ /* 0x000fc8000791e079 */
[----:B------:R-:W-:Y:S01]  /*25d0*/  IADD3.X R31, R34, R72, R31, P0, P1 ;  /* 0x00000048221f7210 */ /* 0x000fe200007e241f */
[----:B------:R-:W-:Y:S01]  /*25e0*/  FFMA.FTZ R34, R35, R29, R30 ;  /* 0x0000001d23227223 */ /* 0x000fe2000001001e */
[C---:B------:R-:W-:Y:S02]  /*25f0*/  LEA R66, P0, R28.reuse, UR8, 0x2 ;  /* 0x000000081c427c11 */ /* 0x040fe4000f8010ff */
[----:B------:R-:W-:Y:S02]  /*2600*/  SHF.R.S32.HI R29, RZ, 0x1f, R99 ;  /* 0x0000001fff1d7819 */ /* 0x000fe40000011463 */
[----:B------:R-:W-:Y:S02]  /*2610*/  IADD3 R35, P1, P2, R99, R124, R98 ;  /* 0x0000007c63237210 */ /* 0x000fe40007a3e062 */
[----:B------:R-:W-:Y:S02]  /*2620*/  LEA.HI.X R67, R28, UR9, R31, 0x2, P0 ;  /* 0x000000091c437c11 */ /* 0x000fe400080f141f */
[----:B------:R-:W-:-:S02]  /*2630*/  IADD3.X R40, R29, R72, R40, P1, P2 ;  /* 0x000000481d287210 */ /* 0x000fc40000fe4428 */
[C---:B0-----:R-:W-:Y:S01]  /*2640*/  LEA R60, P0, R35.reuse, UR8, 0x2 ;  /* 0x00000008233c7c11 */ /* 0x041fe2000f8010ff */
[----:B------:R-:W4:Y:S03]  /*2650*/  LDS.128 R28, [R0+0x10] ;  /* 0x00001000001c7984 */ /* 0x000f260000000c00 */
[----:B------:R-:W-:Y:S01]  /*2660*/  LEA.HI.X R61, R35, UR9, R40, 0x2, P0 ;  /* 0x00000009233d7c11 */ /* 0x000fe200080f1428 */
[----:B------:R-:W3:Y:S01]  /*2670*/  LDG.E.64.CONSTANT R66, desc[UR10][R66.64] ;  /* 0x0000000a42427981 */ /* 0x000ee2000c1e9b00 */
[----:B------:R-:W-:-:S04]  /*2680*/  IADD3 R35, P0, P1, R97, R124, R96 ;  /* 0x0000007c61237210 */ /* 0x000fc8000791e060 */
[----:B------:R-:W-:Y:S01]  /*2690*/  LEA R62, P2, R35, UR8, 0x2 ;  /* 0x00000008233e7c11 */ /* 0x000fe2000f8410ff */
[----:B------:R-:W3:Y:S01]  /*26a0*/  LDG.E.64.CONSTANT R60, desc[UR10][R60.64] ;  /* 0x0000000a3c3c7981 */ /* 0x000ee2000c1e9b00 */
[----:B------:R-:W-:-:S04]  /*26b0*/  IADD3.X R40, R49, R72, R50, P0, P1 ;  /* 0x0000004831287210 */ /* 0x000fc800007e2432 */
[----:B------:R-:W-:Y:S02]  /*26c0*/  LEA.HI.X R63, R35, UR9, R40, 0x2, P2 ;  /* 0x00000009233f7c11 */ /* 0x000fe400090f1428 */
[----:B------:R-:W-:-:S04]  /*26d0*/  IADD3 R35, P0, P1, R95, R124, R94 ;  /* 0x0000007c5f237210 */ /* 0x000fc8000791e05e */
[----:B------:R-:W-:Y:S01]  /*26e0*/  LEA R64, P2, R35, UR8, 0x2 ;  /* 0x0000000823407c11 */ /* 0x000fe2000f8410ff */
[----:B------:R-:W3:Y:S01]  /*26f0*/  LDG.E.64.CONSTANT R62, desc[UR10][R62.64] ;  /* 0x0000000a3e3e7981 */ /* 0x000ee2000c1e9b00 */
[----:B------:R-:W-:-:S04]  /*2700*/  IADD3.X R40, R47, R72, R48, P0, P1 ;  /* 0x000000482f287210 */ /* 0x000fc800007e2430 */
[----:B------:R-:W-:-:S06]  /*2710*/  LEA.HI.X R65, R35, UR9, R40, 0x2, P2 ;  /* 0x0000000923417c11 */ /* 0x000fcc00090f1428 */
[----:B------:R-:W3:Y:S01]  /*2720*/  LDG.E.64.CONSTANT R64, desc[UR10][R64.64] ;  /* 0x0000000a40407981 */ /* 0x000ee2000c1e9b00 */
[----:B----4-:R-:W-:Y:S01]  /*2730*/  FFMA.FTZ R35, R32, R28, R41 ;  /* 0x0000001c20237223 */ /* 0x010fe20000010029 */
[----:B------:R-:W-:-:S04]  /*2740*/  IADD3 R28, P0, P1, R93, R124, R92 ;  /* 0x0000007c5d1c7210 */ /* 0x000fc8000791e05c */
[----:B------:R-:W-:Y:S02]  /*2750*/  LEA R40, P2, R28, UR8, 0x2 ;  /* 0x000000081c287c11 */ /* 0x000fe4000f8410ff */
[----:B------:R-:W-:-:S04]  /*2760*/  IADD3.X R41, R18, R72, R45, P0, P1 ;  /* 0x0000004812297210 */ /* 0x000fc800007e242d */
[----:B------:R-:W-:-:S06]  /*2770*/  LEA.HI.X R41, R28, UR9, R41, 0x2, P2 ;  /* 0x000000091c297c11 */ /* 0x000fcc00090f1429 */
[----:B------:R-:W4:Y:S01]  /*2780*/  LDG.E.64.CONSTANT R40, desc[UR10][R40.64] ;  /* 0x0000000a28287981 */ /* 0x000f22000c1e9b00 */
[----:B------:R-:W-:Y:S01]  /*2790*/  FFMA.FTZ R28, R33, R29, R34 ;  /* 0x0000001d211c7223 */ /* 0x000fe20000010022 */
[----:B-----5:R-:W-:Y:S02]  /*27a0*/  FFMA.FTZ R29, R68, R30, R35 ;  /* 0x0000001e441d7223 */ /* 0x020fe40000010023 */
[----:B------:R-:W0:Y:S01]  /*27b0*/  LDS.128 R32, [R0+0x20] ;  /* 0x0000200000207984 */ /* 0x000e220000000c00 */
[----:B------:R-:W-:Y:S01]  /*27c0*/  FFMA.FTZ R28, R69, R31, R28 ;  /* 0x0000001f451c7223 */ /* 0x000fe2000001001c */
[----:B0-----:R-:W-:-:S03]  /*27d0*/  FFMA.FTZ R73, R70, R32, R29 ;  /* 0x0000002046497223 */ /* 0x001fc6000001001d */
[----:B------:R-:W-:Y:S02]  /*27e0*/  FFMA.FTZ R32, R71, R33, R28 ;  /* 0x0000002147207223 */ /* 0x000fe4000001001c */
[----:B------:R-:W2:Y:S01]  /*27f0*/  LDS.128 R28, [R0+0x30] ;  /* 0x00003000001c7984 */ /* 0x000ea20000000c00 */
[----:B------:R-:W-:-:S04]  /*2800*/  IADD3 R33, P0, P1, R91, R124, R90 ;  /* 0x0000007c5b217210 */ /* 0x000fc8000791e05a */
[----:B------:R-:W-:Y:S02]  /*2810*/  LEA R68, P2, R33, UR8, 0x2 ;  /* 0x0000000821447c11 */ /* 0x000fe4000f8410ff */
[----:B------:R-:W-:-:S04]  /*2820*/  IADD3.X R70, R20, R72, R7, P0, P1 ;  /* 0x0000004814467210 */ /* 0x000fc800007e2407 */
[----:B------:R-:W-:Y:S01]  /*2830*/  LEA.HI.X R69, R33, UR9, R70, 0x2, P2 ;  /* 0x0000000921457c11 */ /* 0x000fe200090f1446 */
[----:B------:R-:W-:Y:S01]  /*2840*/  FFMA.FTZ R73, R42, R34, R73 ;  /* 0x000000222a497223 */ /* 0x000fe20000010049 */
[----:B------:R-:W-:-:S03]  /*2850*/  FFMA.FTZ R70, R43, R35, R32 ;  /* 0x000000232b467223 */ /* 0x000fc60000010020 */
[----:B------:R-:W5:Y:S04]  /*2860*/  LDG.E.64.CONSTANT R42, desc[UR10][R68.64] ;  /* 0x0000000a442a7981 */ /* 0x000f68000c1e9b00 */
[----:B------:R-:W3:Y:S01]  /*2870*/  LDS.128 R32, [R0+0x40] ;  /* 0x0000400000207984 */ /* 0x000ee20000000c00 */
[----:B--2---:R-:W-:Y:S01]  /*2880*/  FFMA.FTZ R73, R36, R28, R73 ;  /* 0x0000001c24497223 */ /* 0x004fe20000010049 */
[----:B------:R-:W-:-:S03]  /*2890*/  FFMA.FTZ R70, R37, R29, R70 ;  /* 0x0000001d25467223 */ /* 0x000fc60000010046 */
[----:B------:R-:W-:Y:S01]  /*28a0*/  FFMA.FTZ R73, R38, R30, R73 ;  /* 0x0000001e26497223 */ /* 0x000fe20000010049 */
[----:B------:R-:W-:Y:S02]  /*28b0*/  FFMA.FTZ R70, R39, R31, R70 ;  /* 0x0000001f27467223 */ /* 0x000fe40000010046 */
[----:B------:R-:W0:Y:S01]  /*28c0*/  LDS.128 R36, [R0+0x50] ;  /* 0x0000500000247984 */ /* 0x000e220000000c00 */
[----:B------:R-:W-:-:S04]  /*28d0*/  IADD3 R28, P0, P1, R89, R124, R88 ;  /* 0x0000007c591c7210 */ /* 0x000fc8000791e058 */
[----:B------:R-:W-:Y:S02]  /*28e0*/  LEA R74, P2, R28, UR8, 0x2 ;  /* 0x000000081c4a7c11 */ /* 0x000fe4000f8410ff */
[----:B------:R-:W-:-:S04]  /*28f0*/  IADD3.X R29, R19, R72, R8, P0, P1 ;  /* 0x00000048131d7210 */ /* 0x000fc800007e2408 */
[----:B------:R-:W-:Y:S02]  /*2900*/  LEA.HI.X R75, R28, UR9, R29, 0x2, P2 ;  /* 0x000000091c4b7c11 */ /* 0x000fe400090f141d */
[----:B------:R-:W4:Y:S04]  /*2910*/  LDS.128 R28, [R0+0x60] ;  /* 0x00006000001c7984 */ /* 0x000f280000000c00 */
[----:B------:R-:W2:Y:S01]  /*2920*/  LDG.E.64.CONSTANT R74, desc[UR10][R74.64] ;  /* 0x0000000a4a4a7981 */ /* 0x000ea2000c1e9b00 */
[----:B---3--:R-:W-:Y:S01]  /*2930*/  FFMA.FTZ R73, R66, R32, R73 ;  /* 0x0000002042497223 */ /* 0x008fe20000010049 */
[----:B------:R-:W-:-:S03]  /*2940*/  FFMA.FTZ R70, R67, R33, R70 ;  /* 0x0000002143467223 */ /* 0x000fc60000010046 */
[----:B------:R-:W-:Y:S01]  /*2950*/  FFMA.FTZ R73, R60, R34, R73 ;  /* 0x000000223c497223 */ /* 0x000fe20000010049 */
[----:B------:R-:W-:Y:S01]  /*2960*/  FFMA.FTZ R70, R61, R35, R70 ;  /* 0x000000233d467223 */ /* 0x000fe20000010046 */
[----:B------:R-:W-:-:S04]  /*2970*/  IADD3 R35, P0, P1, R87, R124, R86 ;  /* 0x0000007c57237210 */ /* 0x000fc8000791e056 */
[----:B------:R-:W-:Y:S02]  /*2980*/  LEA R34, P2, R35, UR8, 0x2 ;  /* 0x0000000823227c11 */ /* 0x000fe4000f8410ff */
[----:B------:R-:W-:Y:S01]  /*2990*/  IADD3.X R60, R22, R72, R9, P0, P1 ;  /* 0x00000048163c7210 */ /* 0x000fe200007e2409 */
[----:B0-----:R-:W-:Y:S01]  /*29a0*/  FFMA.FTZ R73, R62, R36, R73 ;  /* 0x000000243e497223 */ /* 0x001fe20000010049 */
[----:B------:R-:W-:Y:S01]  /*29b0*/  FFMA.FTZ R32, R63, R37, R70 ;  /* 0x000000253f207223 */ /* 0x000fe20000010046 */
[----:B------:R-:W-:Y:S02]  /*29c0*/  IADD3 R37, P3, P4, R85, R124, R84 ;  /* 0x0000007c55257210 */ /* 0x000fe40007c7e054 */
[----:B------:R-:W-:Y:S02]  /*29d0*/  LEA.HI.X R35, R35, UR9, R60, 0x2, P2 ;  /* 0x0000000923237c11 */ /* 0x000fe400090f143c */
[----:B------:R-:W-:Y:S01]  /*29e0*/  LEA R36, P0, R37, UR8, 0x2 ;  /* 0x0000000825247c11 */ /* 0x000fe2000f8010ff */
[----:B------:R-:W-:Y:S01]  /*29f0*/  FFMA.FTZ R33, R64, R38, R73 ;  /* 0x0000002640217223 */ /* 0x000fe20000010049 */
[----:B------:R-:W-:Y:S01]  /*2a00*/  IADD3.X R38, R21, R72, R10, P3, P4 ;  /* 0x0000004815267210 */ /* 0x000fe20001fe840a */
[----:B------:R-:W-:-:S03]  /*2a10*/  FFMA.FTZ R32, R65, R39, R32 ;  /* 0x0000002741207223 */ /* 0x000fc60000010020 */
[----:B------:R-:W-:Y:S02]  /*2a20*/  LEA.HI.X R37, R37, UR9, R38, 0x2, P0 ;  /* 0x0000000925257c11 */ /* 0x000fe400080f1426 */
[----:B------:R0:W3:Y:S01]  /*2a30*/  LDG.E.64.CONSTANT R38, desc[UR10][R34.64] ;  /* 0x0000000a22267981 */ /* 0x0000e2000c1e9b00 */
[----:B------:R-:W-:-:S03]  /*2a40*/  IADD3 R61, P0, P1, R83, R124, R82 ;  /* 0x0000007c533d7210 */ /* 0x000fc6000791e052 */
[----:B------:R-:W3:Y:S01]  /*2a50*/  LDG.E.64.CONSTANT R36, desc[UR10][R36.64] ;  /* 0x0000000a24247981 */ /* 0x000ee2000c1e9b00 */
[----:B------:R-:W-:Y:S02]  /*2a60*/  LEA R60, P2, R61, UR8, 0x2 ;  /* 0x000000083d3c7c11 */ /* 0x000fe4000f8410ff */
[----:B------:R-:W-:-:S04]  /*2a70*/  IADD3.X R62, R24, R72, R11, P0, P1 ;  /* 0x00000048183e7210 */ /* 0x000fc800007e240b */
[----:B------:R-:W-:-:S06]  /*2a80*/  LEA.HI.X R61, R61, UR9, R62, 0x2, P2 ;  /* 0x000000093d3d7c11 */ /* 0x000fcc00090f143e */
[----:B------:R-:W3:Y:S01]  /*2a90*/  LDG.E.64.CONSTANT R60, desc[UR10][R60.64] ;  /* 0x0000000a3c3c7981 */ /* 0x000ee2000c1e9b00 */
[-C--:B------:R-:W-:Y:S02]  /*2aa0*/  IADD3 R63, P2, P3, R81, R124.reuse, R80 ;  /* 0x0000007c513f7210 */ /* 0x080fe40007b5e050 */
[----:B------:R-:W-:Y:S02]  /*2ab0*/  IADD3 R65, P4, P5, R79, R124, R78 ;  /* 0x0000007c4f417210 */ /* 0x000fe40007d9e04e */
[----:B------:R-:W-:Y:S02]  /*2ac0*/  IADD3.X R64, R23, R72, R12, P2, P3 ;  /* 0x0000004817407210 */ /* 0x000fe400017e640c */
[C---:B------:R-:W-:Y:S01]  /*2ad0*/  LEA R62, P6, R63.reuse, UR8, 0x2 ;  /* 0x000000083f3e7c11 */ /* 0x040fe2000f8c10ff */
[----:B----4-:R-:W-:Y:S01]  /*2ae0*/  FFMA.FTZ R33, R40, R28, R33 ;  /* 0x0000001c28217223 */ /* 0x010fe20000010021 */
[----:B------:R-:W-:Y:S02]  /*2af0*/  IADD3.X R66, R26, R72, R13, P4, P5 ;  /* 0x000000481a427210 */ /* 0x000fe400027ea40d */
[----:B------:R-:W-:-:S02]  /*2b00*/  LEA.HI.X R63, R63, UR9, R64, 0x2, P6 ;  /* 0x000000093f3f7c11 */ /* 0x000fc4000b0f1440 */
[----:B------:R-:W-:Y:S02]  /*2b10*/  LEA R64, P6, R65, UR8, 0x2 ;  /* 0x0000000841407c11 */ /* 0x000fe4000f8c10ff */
[----:B------:R-:W-:Y:S02]  /*2b20*/  IADD3 R40, P0, P1, R77, R124, R76 ;  /* 0x0000007c4d287210 */ /* 0x000fe4000791e04c */
[----:B------:R-:W-:Y:S01]  /*2b30*/  LEA.HI.X R65, R65, UR9, R66, 0x2, P6 ;  /* 0x0000000941417c11 */ /* 0x000fe2000b0f1442 */
[----:B------:R-:W4:Y:S01]  /*2b40*/  LDG.E.64.CONSTANT R62, desc[UR10][R62.64] ;  /* 0x0000000a3e3e7981 */ /* 0x000f22000c1e9b00 */
[----:B0-----:R-:W-:Y:S02]  /*2b50*/  IADD3.X R35, R25, R72, R14, P0, P1 ;  /* 0x0000004819237210 */ /* 0x001fe400007e240e */
[C---:B------:R-:W-:Y:S02]  /*2b60*/  LEA R66, P6, R40.reuse, UR8, 0x2 ;  /* 0x0000000828427c11 */ /* 0x040fe4000f8c10ff */
[----:B------:R-:W-:Y:S01]  /*2b70*/  IADD3 R34, P2, P3, R59, R124, R58 ;  /* 0x0000007c3b227210 */ /* 0x000fe20007b5e03a */
[----:B------:R-:W4:Y:S01]  /*2b80*/  LDG.E.64.CONSTANT R64, desc[UR10][R64.64] ;  /* 0x0000000a40407981 */ /* 0x000f22000c1e9b00 */
[----:B------:R-:W-:-:S02]  /*2b90*/  LEA.HI.X R67, R40, UR9, R35, 0x2, P6 ;  /* 0x0000000928437c11 */ /* 0x000fc4000b0f1423 */
[----:B------:R-:W-:Y:S02]  /*2ba0*/  LEA R68, P6, R34, UR8, 0x2 ;  /* 0x0000000822447c11 */ /* 0x000fe4000f8c10ff */
        /* <DEDUP_REMOVED lines=15> */
[----:B-----5:R-:W-:Y:S02]  /*2ca0*/  FFMA.FTZ R29, R42, R30, R33 ;  /* 0x0000001e2a1d7223 */ /* 0x020fe40000010021 */
[----:B------:R-:W2:Y:S01]  /*2cb0*/  LDS.128 R32, [R0+0x70] ;  /* 0x0000700000207984 */ /* 0x000ea20000000c00 */
[----:B------:R-:W-:Y:S01]  /*2cc0*/  FFMA.FTZ R40, R43, R31, R28 ;  /* 0x0000001f2b287223 */ /* 0x000fe2000001001c */
[----:B------:R-:W-:Y:S01]  /*2cd0*/  UMOV UR4, 0xffffffff ;  /* 0xffffffff00047882 */ /* 0x000fe20000000000 */
[----:B------:R-:W-:Y:S01]  /*2ce0*/  ISETP.NE.AND P0, PT, R115, RZ, PT ;  /* 0x000000ff7300720c */ /* 0x000fe20003f05270 */
[----:B--2---:R-:W-:Y:S02]  /*2cf0*/  FFMA.FTZ R41, R74, R32, R29 ;  /* 0x000000204a297223 */ /* 0x004fe4000001001d */
[----:B------:R-:W0:Y:S01]  /*2d00*/  LDS.128 R28, [R0+0x80] ;  /* 0x00008000001c7984 */ /* 0x000e220000000c00 */
[----:B------:R-:W-:Y:S01]  /*2d10*/  FFMA.FTZ R40, R75, R33, R40 ;  /* 0x000000214b287223 */ /* 0x000fe20000010028 */
[----:B---3--:R-:W-:-:S03]  /*2d20*/  FFMA.FTZ R41, R38, R34, R41 ;  /* 0x0000002226297223 */ /* 0x008fc60000010029 */
[----:B------:R-:W-:Y:S02]  /*2d30*/  FFMA.FTZ R40, R39, R35, R40 ;  /* 0x0000002327287223 */ /* 0x000fe40000010028 */
[----:B------:R-:W4:Y:S01]  /*2d40*/  LDS.128 R32, [R0+0x90] ;  /* 0x0000900000207984 */ /* 0x000f220000000c00 */
[----:B0-----:R-:W-:Y:S01]  /*2d50*/  FFMA.FTZ R41, R36, R28, R41 ;  /* 0x0000001c24297223 */ /* 0x001fe20000010029 */
[----:B------:R-:W-:Y:S02]  /*2d60*/  FFMA.FTZ R28, R37, R29, R40 ;  /* 0x0000001d251c7223 */ /* 0x000fe40000010028 */
[----:B------:R-:W0:Y:S01]  /*2d70*/  LDS.128 R36, [R0+0xa0] ;  /* 0x0000a00000247984 */ /* 0x000e220000000c00 */
[----:B------:R-:W-:-:S03]  /*2d80*/  FFMA.FTZ R29, R60, R30, R41 ;  /* 0x0000001e3c1d7223 */ /* 0x000fc60000010029 */
[----:B------:R-:W1:Y:S01]  /*2d90*/  LDS.128 R40, [R0+0xb0] ;  /* 0x0000b00000287984 */ /* 0x000e620000000c00 */
[----:B------:R-:W-:Y:S01]  /*2da0*/  FFMA.FTZ R28, R61, R31, R28 ;  /* 0x0000001f3d1c7223 */ /* 0x000fe2000001001c */
[----:B----4-:R-:W-:-:S03]  /*2db0*/  FFMA.FTZ R29, R62, R32, R29 ;  /* 0x000000203e1d7223 */ /* 0x010fc6000001001d */
[----:B------:R-:W-:Y:S01]  /*2dc0*/  FFMA.FTZ R28, R63, R33, R28 ;  /* 0x000000213f1c7223 */ /* 0x000fe2000001001c */
[----:B------:R-:W-:-:S03]  /*2dd0*/  FFMA.FTZ R29, R64, R34, R29 ;  /* 0x00000022401d7223 */ /* 0x000fc6000001001d */
[----:B------:R-:W-:Y:S01]  /*2de0*/  FFMA.FTZ R28, R65, R35, R28 ;  /* 0x00000023411c7223 */ /* 0x000fe2000001001c */
[----:B0-----:R-:W-:-:S03]  /*2df0*/  FFMA.FTZ R29, R66, R36, R29 ;  /* 0x00000024421d7223 */ /* 0x001fc6000001001d */
[----:B------:R-:W-:Y:S01]  /*2e00*/  FFMA.FTZ R28, R67, R37, R28 ;  /* 0x00000025431c7223 */ /* 0x000fe2000001001c */
[----:B------:R-:W-:-:S03]  /*2e10*/  FFMA.FTZ R29, R68, R38, R29 ;  /* 0x00000026441d7223 */ /* 0x000fc6000001001d */
[----:B------:R-:W-:Y:S01]  /*2e20*/  FFMA.FTZ R28, R69, R39, R28 ;  /* 0x00000027451c7223 */ /* 0x000fe2000001001c */
[----:B-1----:R-:W-:-:S03]  /*2e30*/  FFMA.FTZ R29, R70, R40, R29 ;  /* 0x00000028461d7223 */ /* 0x002fc6000001001d */
[----:B------:R-:W-:Y:S01]  /*2e40*/  FFMA.FTZ R28, R71, R41, R28 ;  /* 0x00000029471c7223 */ /* 0x000fe2000001001c */
[----:B------:R-:W-:-:S03]  /*2e50*/  FFMA.FTZ R29, R72, R42, R29 ;  /* 0x0000002a481d7223 */ /* 0x000fc6000001001d */
[----:B------:R-:W-:-:S04]  /*2e60*/  FFMA.FTZ R28, R73, R43, R28 ;  /* 0x0000002b491c7223 */ /* 0x000fc8000001001c */
[----:B------:R-:W-:Y:S01]  /*2e70*/  FADD.FTZ R28, R29, R28 ;  /* 0x0000001c1d1c7221 */ /* 0x000fe20000010000 */
[----:B------:R-:W-:Y:S06]  /*2e80*/  BRA.DIV UR4, `(.L_x_27942) ;  /* 0x0000005e04087947 */ /* 0x000fec000b800000 */
[----:B------:R0:W1:Y:S02]  /*2e90*/  SHFL.BFLY PT, R29, R28, 0x1, 0x1f ;  /* 0x0c201f001c1d7f89 */ /* 0x00006400000e0000 */
.L_x_27989:
[----:B01----:R-:W-:-:S04]  /*2ea0*/  FADD.FTZ R28, R28, R29 ;  /* 0x0000001d1c1c7221 */ /* 0x003fc80000010000 */
[----:B------:R-:W-:Y:S01]  /*2eb0*/  FFMA.FTZ R30, R28, UR12, RZ ;  /* 0x0000000c1c1e7c23 */ /* 0x000fe200080100ff */
[----:B------:R-:W-:Y:S06]  /*2ec0*/  @P0 BRA `(.L_x_27943) ;  /* 0x0000000000580947 */ /* 0x000fec0003800000 */
[----:B------:R-:W0:Y:S01]  /*2ed0*/  S2UR UR5, SR_CgaCtaId ;  /* 0x00000000000579c3 */ /* 0x000e220000008800 */
[----:B------:R-:W-:Y:S01]  /*2ee0*/  UMOV UR4, 0x400 ;  /* 0x0000040000047882 */ /* 0x000fe20000000000 */
[----:B------:R-:W-:Y:S01]  /*2ef0*/  IMAD R28, R119, 0x10, R110 ;  /* 0x00000010771c7824 */ /* 0x000fe200078e026e */
[----:B------:R-:W-:-:S04]  /*2f00*/  UIADD3 UR4, UR4, 0x1a0, URZ ;  /* 0x000001a004047890 */ /* 0x000fc8000fffe03f */
[----:B------:R-:W-:Y:S01]  /*2f10*/  ISETP.GE.AND P0, PT, R28, R117, PT ;  /* 0x000000751c00720c */ /* 0x000fe20003f06270 */
        /* <DEDUP_REMOVED lines=8> */
.L_x_27941:
        /* <DEDUP_REMOVED lines=9> */
.L_x_27943:
[----:B------:R-:W-:Y:S05]  /*3030*/  BSYNC B1 ;  /* 0x0000000000017941 */ /* 0x000fea0003800000 */
.L_x_27940:
[----:B------:R-:W-:-:S05]  /*3040*/  VIADD R119, R119, 0x4 ;  /* 0x0000000477777836 */ /* 0x000fca0000000000 */
[----:B------:R-:W-:-:S13]  /*3050*/  ISETP.GE.AND P0, PT, R119, R120, PT ;  /* 0x000000787700720c */ /* 0x000fda0003f06270 */
[----:B------:R-:W-:Y:S05]  /*3060*/  @!P0 BRA `(.L_x_27944) ;  /* 0xffffffec000c8947 */ /* 0x000fea000383ffff */
[----:B------:R-:W-:Y:S05]  /*3070*/  BRA `(.L_x_27938) ;  /* 0x00000014002c7947 */ /* 0x000fea0003800000 */
.L_x_27939:
[----:B------:R-:W-:Y:S02]  /*3080*/  IMAD.MOV.U32 R111, RZ, RZ, -0x800001 ;  /* 0xff7fffffff6f7424 */ /* 0x000fe400078e00ff */
[----:B------:R-:W-:-:S07]  /*3090*/  IMAD.MOV.U32 R121, RZ, RZ, R113 ;  /* 0x000000ffff797224 */ /* 0x000fce00078e0071 */
.L_x_27949:
        /* <DEDUP_REMOVED lines=36> */
[----:B------:R-:W-:Y:S02]  /*32e0*/  IMAD R28, R33, R28, R29 ;  /* 0x0000001c211c7224 */ /* 0x000fe400078e021d */
[----:B------:R-:W-:-:S03]  /*32f0*/  VIADD R29, R115, 0x10 ;  /* 0x00000010731d7836 */ /* 0x000fc60000000000 */
[----:B------:R-:W-:Y:S02]  /*3300*/  ISETP.GT.U32.AND P0, PT, R33, R28, PT ;  /* 0x0000001c2100720c */ /* 0x000fe40003f04070 */
[----:B------:R-:W-:-:S05]  /*3310*/  LEA.HI R29, R29, R29, RZ, 0x1 ;  /* 0x0000001d1d1d7211 */ /* 0x000fca00078f08ff */
[----:B------:R-:W-:-:S05]  /*3320*/  IMAD.SHL.U32 R29, R29, 0x20, RZ ;  /* 0x000000201d1d7824 */ /* 0x000fca00078e00ff */
[----:B------:R-:W-:Y:S01]  /*3330*/  LOP3.LUT R61, R29, 0xffffffc0, RZ, 0xc0, !PT ;  /* 0xffffffc01d3d7812 */ /* 0x000fe200078ec0ff */
        /* <DEDUP_REMOVED lines=12> */
[----:B------:R0:W2:Y:S01]  /*3400*/  LDG.E.CONSTANT R28, desc[UR10][R28.64] ;  /* 0x0000000a1c1c7981 */ /* 0x0000a2000c1e9900 */
[----:B------:R-:W-:Y:S02]  /*3410*/  VIADD R30, R115, 0x2 ;  /* 0x00000002731e7836 */ /* 0x000fe40000000000 */
        /* <DEDUP_REMOVED lines=14> */
[----:B------:R-:W-:-:S04]  /*3500*/  IADD3.X R29, R30, R72, R29, P0, P1 ;  /* 0x000000481e1d7210 */ /* 0x000fc800007e241d */
[----:B------:R-:W-:-:S06]  /*3510*/  LEA.HI.X R37, R28, UR19, R29, 0x2, P2 ;  /* 0x000000131c257c11 */ /* 0x000fcc00090f141d */
[----:B------:R-:W2:Y:S01]  /*3520*/  LDG.E.64.CONSTANT R36, desc[UR10][R36.64] ;  /* 0x0000000a24247981 */ /* 0x000ea2000c1e9b00 */
[----:B------:R-:W-:Y:S02]  /*3530*/  IADD3 R28, P0, R108, R124, RZ ;  /* 0x0000007c6c1c7210 */ /* 0x000fe40007f1e0ff */
[----:B------:R-:W-:Y:S02]  /*3540*/  SHF.R.S32.HI R29, RZ, 0x1f, R108 ;  /* 0x0000001fff1d7819 */ /* 0x000fe4000001146c */
[----:B------:R-:W-:-:S03]  /*3550*/  LEA R34, P1, R28, UR18, 0x2 ;  /* 0x000000121c227c11 */ /* 0x000fc6000f8210ff */
[----:B------:R-:W-:-:S05]  /*3560*/  IMAD.X R29, R29, 0x1, R72, P0 ;  /* 0x000000011d1d7824 */ /* 0x000fca00000e0648 */
        /* <DEDUP_REMOVED lines=24> */
[C---:B------:R-:W-:Y:S01]  /*36f0*/  VIADD R28, R115.reuse, 0x8 ;  /* 0x00000008731c7836 */ /* 0x040fe20000000000 */
[----:B------:R-:W-:Y:S01]  /*3700*/  SHF.R.S32.HI R40, RZ, 0x1f, R104 ;  /* 0x0000001fff287819 */ /* 0x000fe20000011468 */
[----:B------:R-:W-:-:S03]  /*3710*/  VIADD R42, R115, 0xa ;  /* 0x0000000a732a7836 */ /* 0x000fc60000000000 */
[----:B------:R-:W-:Y:S02]  /*3720*/  LEA.HI R28, R28, R28, RZ, 0x1 ;  /* 0x0000001c1c1c7211 */ /* 0x000fe400078f08ff */
[----:B------:R-:W-:-:S03]  /*3730*/  LEA.HI R42, R42, R42, RZ, 0x1 ;  /* 0x0000002a2a2a7211 */ /* 0x000fc600078f08ff */
[----:B------:R-:W-:Y:S02]  /*3740*/  IMAD.SHL.U32 R38, R28, 0x20, RZ ;  /* 0x000000201c267824 */ /* 0x000fe400078e00ff */
[----:B------:R-:W2:Y:S01]  /*3750*/  LDS.128 R28, [R0] ;  /* 0x00000000001c7984 */ /* 0x000ea20000000c00 */
[----:B------:R-:W-:Y:S02]  /*3760*/  IMAD.SHL.U32 R42, R42, 0x20, RZ ;  /* 0x000000202a2a7824 */ /* 0x000fe400078e00ff */
[----:B------:R-:W-:-:S03]  /*3770*/  LOP3.LUT R39, R38, 0xffffffc0, RZ, 0xc0, !PT ;  /* 0xffffffc026277812 */ /* 0x000fc600078ec0ff */
[----:B------:R-:W-:Y:S02]  /*3780*/  LOP3.LUT R42, R42, 0xffffffc0, RZ, 0xc0, !PT ;  /* 0xffffffc02a2a7812 */ /* 0x000fe400078ec0ff */
[--C-:B------:R-:W-:Y:S02]  /*3790*/  SHF.R.S32.HI R41, RZ, 0x1f, R39.reuse ;  /* 0x0000001fff297819 */ /* 0x100fe40000011427 */
[----:B------:R-:W-:-:S04]  /*37a0*/  IADD3 R38, P0, P1, R104, R124, R39 ;  /* 0x0000007c68267210 */ /* 0x000fc8000791e027 */
[----:B------:R-:W-:Y:S02]  /*37b0*/  IADD3.X R39, R40, R72, R41, P0, P1 ;  /* 0x0000004828277210 */ /* 0x000fe400007e2429 */
[----:B------:R-:W-:-:S04]  /*37c0*/  LEA R70, P0, R38, UR18, 0x2 ;  /* 0x0000001226467c11 */ /* 0x000fc8000f8010ff */
[----:B------:R-:W-:-:S06]  /*37d0*/  LEA.HI.X R71, R38, UR19, R39, 0x2, P0 ;  /* 0x0000001326477c11 */ /* 0x000fcc00080f1427 */
[----:B------:R-:W5:Y:S01]  /*37e0*/  LDG.E.64.CONSTANT R70, desc[UR10][R70.64] ;  /* 0x0000000a46467981 */ /* 0x000f62000c1e9b00 */
[----:B------:R-:W-:Y:S01]  /*37f0*/  SHF.R.S32.HI R41, RZ, 0x1f, R103 ;  /* 0x0000001fff297819 */ /* 0x000fe20000011467 */
[C---:B------:R-:W-:Y:S01]  /*3800*/  VIADD R43, R115.reuse, 0xc ;  /* 0x0000000c732b7836 */ /* 0x040fe20000000000 */
[--C-:B------:R-:W-:Y:S01]  /*3810*/  SHF.R.S32.HI R39, RZ, 0x1f, R42.reuse ;  /* 0x0000001fff277819 */ /* 0x100fe2000001142a */
[----:B------:R-:W-:Y:S01]  /*3820*/  VIADD R40, R115, 0xe ;  /* 0x0000000e73287836 */ /* 0x000fe20000000000 */
[----:B------:R-:W-:-:S04]  /*3830*/  IADD3 R38, P0, P1, R103, R124, R42 ;  /* 0x0000007c67267210 */ /* 0x000fc8000791e02a */
[----:B------:R-:W-:Y:S02]  /*3840*/  IADD3.X R39, R41, R72, R39, P0, P1 ;  /* 0x0000004829277210 */ /* 0x000fe400007e2427 */
[----:B------:R-:W-:Y:S02]  /*3850*/  LEA R42, P0, R38, UR18, 0x2 ;  /* 0x00000012262a7c11 */ /* 0x000fe4000f8010ff */
[----:B------:R-:W-:Y:S02]  /*3860*/  LEA.HI R41, R43, R43, RZ, 0x1 ;  /* 0x0000002b2b297211 */ /* 0x000fe400078f08ff */
[----:B------:R-:W-:Y:S02]  /*3870*/  LEA.HI R40, R40, R40, RZ, 0x1 ;  /* 0x0000002828287211 */ /* 0x000fe400078f08ff */
[----:B------:R-:W-:Y:S01]  /*3880*/  LEA.HI.X R43, R38, UR19, R39, 0x2, P0 ;  /* 0x00000013262b7c11 */ /* 0x000fe200080f1427 */
[----:B------:R-:W-:Y:S02]  /*3890*/  IMAD.SHL.U32 R38, R41, 0x20, RZ ;  /* 0x0000002029267824 */ /* 0x000fe400078e00ff */
[----:B------:R-:W-:-:S03]  /*38a0*/  IMAD.SHL.U32 R40, R40, 0x20, RZ ;  /* 0x0000002028287824 */ /* 0x000fc600078e00ff */
[----:B------:R-:W5:Y:S02]  /*38b0*/  LDG.E.64.CONSTANT R42, desc[UR10][R42.64] ;  /* 0x0000000a2a2a7981 */ /* 0x000f64000c1e9b00 */
[----:B------:R-:W-:Y:S02]  /*38c0*/  LOP3.LUT R40, R40, 0xffffffc0, RZ, 0xc0, !PT ;  /* 0xffffffc028287812 */ /* 0x000fe400078ec0ff */
[----:B------:R-:W-:Y:S02]  /*38d0*/  SHF.R.S32.HI R60, RZ, 0x1f, R102 ;  /* 0x0000001fff3c7819 */ /* 0x000fe40000011466 */
[----:B------:R-:W-:Y:S01]  /*38e0*/  SHF.R.S32.HI R39, RZ, 0x1f, R101 ;  /* 0x0000001fff277819 */ /* 0x000fe20000011465 */
[----:B--2---:R-:W-:Y:S01]  /*38f0*/  FMUL.FTZ R41, R36, R30 ;  /* 0x0000001e24297220 */ /* 0x004fe20000410000 */
[----:B------:R-:W-:Y:S01]  /*3900*/  FMUL.FTZ R30, R37, R31 ;  /* 0x0000001f251e7220 */ /* 0x000fe20000410000 */
[----:B------:R-:W-:Y:S02]  /*3910*/  LOP3.LUT R37, R38, 0xffffffc0, RZ, 0xc0, !PT ;  /* 0xffffffc026257812 */ /* 0x000fe400078ec0ff */
[----:B------:R-:W-:-:S02]  /*3920*/  SHF.R.S32.HI R36, RZ, 0x1f, R40 ;  /* 0x0000001fff247819 */ /* 0x000fc40000011428 */
[--C-:B------:R-:W-:Y:S02]  /*3930*/  SHF.R.S32.HI R63, RZ, 0x1f, R37.reuse ;  /* 0x0000001fff3f7819 */ /* 0x100fe40000011425 */
[-C--:B------:R-:W-:Y:S02]  /*3940*/  IADD3 R37, P0, P1, R102, R124.reuse, R37 ;  /* 0x0000007c66257210 */ /* 0x080fe4000791e025 */
[----:B------:R-:W-:Y:S02]  /*3950*/  IADD3 R31, P2, P3, R101, R124, R40 ;  /* 0x0000007c651f7210 */ /* 0x000fe40007b5e028 */
[-C--:B------:R-:W-:Y:S02]  /*3960*/  IADD3.X R60, R60, R72.reuse, R63, P0, P1 ;  /* 0x000000483c3c7210 */ /* 0x080fe400007e243f */
[----:B------:R-:W-:Y:S02]  /*3970*/  IADD3.X R40, R39, R72, R36, P2, P3 ;  /* 0x0000004827287210 */ /* 0x000fe400017e6424 */
[----:B------:R-:W-:-:S02]  /*3980*/  LEA R36, P0, R37, UR18, 0x2 ;  /* 0x0000001225247c11 */ /* 0x000fc4000f8010ff */
[----:B------:R-:W-:Y:S02]  /*3990*/  LEA R38, P1, R31, UR18, 0x2 ;  /* 0x000000121f267c11 */ /* 0x000fe4000f8210ff */
[----:B------:R-:W-:Y:S02]  /*39a0*/  LEA.HI.X R37, R37, UR19, R60, 0x2, P0 ;  /* 0x0000001325257c11 */ /* 0x000fe400080f143c */
[----:B------:R-:W-:-:S04]  /*39b0*/  LEA.HI.X R39, R31, UR19, R40, 0x2, P1 ;  /* 0x000000131f277c11 */ /* 0x000fc800088f1428 */
[----:B------:R-:W2:Y:S04]  /*39c0*/  LDG.E.64.CONSTANT R36, desc[UR10][R36.64] ;  /* 0x0000000a24247981 */ /* 0x000ea8000c1e9b00 */
[----:B------:R-:W2:Y:S01]  /*39d0*/  LDG.E.64.CONSTANT R38, desc[UR10][R38.64] ;  /* 0x0000000a26267981 */ /* 0x000ea2000c1e9b00 */
[----:B---3--:R-:W-:Y:S01]  /*39e0*/  FFMA.FTZ R41, R34, R28, R41 ;  /* 0x0000001c22297223 */ /* 0x008fe20000010029 */
[--C-:B------:R-:W-:Y:S02]  /*39f0*/  SHF.R.S32.HI R31, RZ, 0x1f, R61.reuse ;  /* 0x0000001fff1f7819 */ /* 0x100fe4000001143d */
[----:B------:R-:W-:Y:S02]  /*3a00*/  SHF.R.S32.HI R28, RZ, 0x1f, R100 ;  /* 0x0000001fff1c7819 */ /* 0x000fe40000011464 */
[----:B------:R-:W-:Y:S01]  /*3a10*/  IADD3 R61, P0, P1, R100, R124, R61 ;  /* 0x0000007c643d7210 */ /* 0x000fe2000791e03d */
[----:B------:R-:W-:Y:S01]  /*3a20*/  FFMA.FTZ R34, R35, R29, R30 ;  /* 0x0000001d23227223 */ /* 0x000fe2000001001e */
[----:B------:R-:W-:-:S02]  /*3a30*/  SHF.R.S32.HI R29, RZ, 0x1f, R98 ;  /* 0x0000001fff1d7819 */ /* 0x000fc40000011462 */
[----:B------:R-:W-:Y:S02]  /*3a40*/  IADD3.X R28, R28, R72, R31, P0, P1 ;  /* 0x000000481c1c7210 */ /* 0x000fe400007e241f */
[----:B------:R-:W-:Y:S02]  /*3a50*/  LEA R66, P0, R61, UR18, 0x2 ;  /* 0x000000123d427c11 */ /* 0x000fe4000f8010ff */
[----:B------:R-:W-:Y:S02]  /*3a60*/  SHF.R.S32.HI R40, RZ, 0x1f, R99 ;  /* 0x0000001fff287819 */ /* 0x000fe40000011463 */
[----:B------:R-:W-:Y:S02]  /*3a70*/  IADD3 R35, P1, P2, R99, R124, R98 ;  /* 0x0000007c63237210 */ /* 0x000fe40007a3e062 */
[----:B------:R-:W-:Y:S02]  /*3a80*/  LEA.HI.X R67, R61, UR19, R28, 0x2, P0 ;  /* 0x000000133d437c11 */ /* 0x000fe400080f141c */
[----:B------:R-:W-:-:S02]  /*3a90*/  IADD3.X R40, R40, R72, R29, P1, P2 ;  /* 0x0000004828287210 */ /* 0x000fc40000fe441d */
[C---:B------:R-:W-:Y:S01]  /*3aa0*/  LEA R60, P0, R35.reuse, UR18, 0x2 ;  /* 0x00000012233c7c11 */ /* 0x040fe2000f8010ff */
        /* <DEDUP_REMOVED lines=32> */
[----:B------:R-:W-:Y:S02]  /*3cb0*/  FFMA.FTZ R70, R43, R35, R32 ;  /* 0x000000232b467223 */ /* 0x000fe40000010020 */
[----:B------:R-:W3:Y:S04]  /*3cc0*/  LDS.128 R32, [R0+0x40] ;  /* 0x0000400000207984 */ /* 0x000ee80000000c00 */
[----:B------:R-:W5:Y:S01]  /*3cd0*/  LDG.E.64.CONSTANT R42, desc[UR10][R68.64] ;  /* 0x0000000a442a7981 */ /* 0x000f62000c1e9b00 */
        /* <DEDUP_REMOVED lines=98> */
.L_x_27992:
        /* <DEDUP_REMOVED lines=22> */
.L_x_27946:
        /* <DEDUP_REMOVED lines=9> */
.L_x_27948:
[----:B------:R-:W-:Y:S05]  /*44f0*/  BSYNC B1 ;  /* 0x0000000000017941 */ /* 0x000fea0003800000 */
.L_x_27945:
[----:B------:R-:W-:-:S05]  /*4500*/  VIADD R121, R121, 0x4 ;  /* 0x0000000479797836 */ /* 0x000fca0000000000 */
[----:B------:R-:W-:-:S13]  /*4510*/  ISETP.GE.AND P0, PT, R121, R120, PT ;  /* 0x000000787900720c */ /* 0x000fda0003f06270 */
[----:B------:R-:W-:Y:S05]  /*4520*/  @!P0 BRA `(.L_x_27949) ;  /* 0xffffffe800dc8947 */ /* 0x000fea000383ffff */
.L_x_27938:
[----:B------:R-:W-:Y:S05]  /*4530*/  BSYNC B0 ;  /* 0x0000000000007941 */ /* 0x000fea0003800000 */
.L_x_27937:
        /* <DEDUP_REMOVED lines=18> */
.L_x_27998:
        /* <DEDUP_REMOVED lines=51> */
.L_x_27955:
        /* <DEDUP_REMOVED lines=11> */
.L_x_27954:
[----:B------:R-:W-:Y:S05]  /*4a40*/  BSYNC B1 ;  /* 0x0000000000017941 */ /* 0x000fea0003800000 */
.L_x_27953:
        /* <DEDUP_REMOVED lines=14> */
.L_x_27958:
        /* <DEDUP_REMOVED lines=10> */
[----:B--23--:R-:W2:Y:S04]  /*4bd0*/  LDS R28, [R8+0xc00] ;  /* 0x000c0000081c7984 */ /* 0x00cea80000000800 */
[----:B------:R-:W3:Y:S01]  /*4be0*/  LDS R30, [R8+0xe00] ;  /* 0x000e0000081e7984 */ /* 0x000ee20000000800 */
[----:B0-----:R-:W-:-:S03]  /*4bf0*/  FADD.FTZ R12, -R7, R12 ;  /* 0x0000000c070c7221 */ /* 0x001fc60000010100 */
[----:B------:R-:W0:Y:S01]  /*4c00*/  LDS R32, [R8+0x1000] ;  /* 0x0010000008207984 */ /* 0x000e220000000800 */
[----:B------:R-:W-:Y:S01]  /*4c10*/  FMUL.FTZ R12, R12, 1.4426950216293334961 ;  /* 0x3fb8aa3b0c0c7820 */ /* 0x000fe20000410000 */
[C---:B-1----:R-:W-:Y:S01]  /*4c20*/  FADD.FTZ R14, -R7.reuse, R14 ;  /* 0x0000000e070e7221 */ /* 0x042fe20000010100 */
[----:B----4-:R-:W-:-:S03]  /*4c30*/  FADD.FTZ R16, -R7, R16 ;  /* 0x0000001007107221 */ /* 0x010fc60000010100 */
[----:B------:R-:W-:Y:S01]  /*4c40*/  FMUL.FTZ R14, R14, 1.4426950216293334961 ;  /* 0x3fb8aa3b0e0e7820 */ /* 0x000fe20000410000 */
[----:B------:R1:W4:Y:S01]  /*4c50*/  MUFU.EX2 R11, R12 ;  /* 0x0000000c000b7308 */ /* 0x0003220000000800 */
[----:B------:R-:W-:Y:S01]  /*4c60*/  FMUL.FTZ R16, R16, 1.4426950216293334961 ;  /* 0x3fb8aa3b10107820 */ /* 0x000fe20000410000 */
[C---:B------:R-:W-:Y:S01]  /*4c70*/  FADD.FTZ R18, -R7.reuse, R18 ;  /* 0x0000001207127221 */ /* 0x040fe20000010100 */
[----:B------:R-:W-:-:S03]  /*4c80*/  FADD.FTZ R20, -R7, R20 ;  /* 0x0000001407147221 */ /* 0x000fc60000010100 */
[----:B------:R-:W-:Y:S02]  /*4c90*/  FMUL.FTZ R18, R18, 1.4426950216293334961 ;  /* 0x3fb8aa3b12127820 */ /* 0x000fe40000410000 */
[----:B------:R4:W3:Y:S01]  /*4ca0*/  MUFU.EX2 R13, R14 ;  /* 0x0000000e000d7308 */ /* 0x0008e20000000800 */
[----:B-1----:R-:W1:Y:S01]  /*4cb0*/  LDS R12, [R8+0x1200] ;  /* 0x00120000080c7984 */ /* 0x002e620000000800 */
[----:B------:R-:W-:Y:S01]  /*4cc0*/  FMUL.FTZ R20, R20, 1.4426950216293334961 ;  /* 0x3fb8aa3b14147820 */ /* 0x000fe20000410000 */
[C---:B------:R-:W-:Y:S01]  /*4cd0*/  FADD.FTZ R22, -R7.reuse, R22 ;  /* 0x0000001607167221 */ /* 0x040fe20000010100 */
[----:B------:R-:W-:-:S03]  /*4ce0*/  FADD.FTZ R24, -R7, R24 ;  /* 0x0000001807187221 */ /* 0x000fc60000010100 */
[----:B------:R-:W-:Y:S01]  /*4cf0*/  FMUL.FTZ R22, R22, 1.4426950216293334961 ;  /* 0x3fb8aa3b16167820 */ /* 0x000fe20000410000 */
[----:B------:R3:W0:Y:S01]  /*4d00*/  MUFU.EX2 R15, R16 ;  /* 0x00000010000f7308 */ /* 0x0006220000000800 */
[----:B----4-:R-:W4:Y:S01]  /*4d10*/  LDS R14, [R8+0x1400] ;  /* 0x00140000080e7984 */ /* 0x010f220000000800 */
[----:B------:R-:W-:Y:S01]  /*4d20*/  FADD.FTZ R10, R11, R10 ;  /* 0x0000000a0b0a7221 */ /* 0x000fe20000010000 */
[----:B------:R-:W-:Y:S01]  /*4d30*/  FMUL.FTZ R24, R24, 1.4426950216293334961 ;  /* 0x3fb8aa3b18187820 */ /* 0x000fe20000410000 */
[C---:B------:R-:W-:Y:S01]  /*4d40*/  FADD.FTZ R26, -R7.reuse, R26 ;  /* 0x0000001a071a7221 */ /* 0x040fe20000010100 */
[----:B------:R-:W-:Y:S01]  /*4d50*/  STS [R8+-0x400], R11 ;  /* 0xfffc000b08007388 */ /* 0x000fe20000000800 */
[C---:B--2---:R-:W-:Y:S02]  /*4d60*/  FADD.FTZ R28, -R7.reuse, R28 ;  /* 0x0000001c071c7221 */ /* 0x044fe40000010100 */
[----:B------:R2:W2:Y:S01]  /*4d70*/  MUFU.EX2 R17, R18 ;  /* 0x0000001200117308 */ /* 0x0004a20000000800 */
[----:B---3--:R-:W3:Y:S01]  /*4d80*/  LDS R16, [R8+0x1600] ;  /* 0x0016000008107984 */ /* 0x008ee20000000800 */
        /* <DEDUP_REMOVED lines=12> */
[----:B------:R-:W4:Y:S01]  /*4e50*/  MUFU.EX2 R21, R22 ;  /* 0x0000001600157308 */ /* 0x000f220000000800 */
[----:B------:R-:W-:Y:S01]  /*4e60*/  FADD.FTZ R10, R10, R17 ;  /* 0x000000110a0a7221 */ /* 0x000fe20000010000 */
[----:B0-----:R-:W0:Y:S04]  /*4e70*/  LDS R20, [R8+0x1a00] ;  /* 0x001a000008147984 */ /* 0x001e280000000800 */
[----:B------:R-:W-:Y:S02]  /*4e80*/  STS [R8+0x200], R17 ;  /* 0x0002001108007388 */ /* 0x000fe40000000800 */
[----:B------:R-:W3:Y:S01]  /*4e90*/  MUFU.EX2 R23, R24 ;  /* 0x0000001800177308 */ /* 0x000ee20000000800 */
        /* <DEDUP_REMOVED lines=10> */
[----:B---3--:R-:W-:Y:S01]  /*4f40*/  FADD.FTZ R10, R10, R23 ;  /* 0x000000170a0a7221 */ /* 0x008fe20000010000 */
[----:B------:R-:W-:Y:S01]  /*4f50*/  FADD.FTZ R16, -R7, R16 ;  /* 0x0000001007107221 */ /* 0x000fe20000010100 */
[----:B------:R-:W-:Y:S03]  /*4f60*/  STS [R8+0x800], R23 ;  /* 0x0008001708007388 */ /* 0x000fe60000000800 */
[----:B------:R-:W-:-:S02]  /*4f70*/  FMUL.FTZ R16, R16, 1.4426950216293334961 ;  /* 0x3fb8aa3b10107820 */ /* 0x000fc40000410000 */
[----:B------:R-:W3:Y:S01]  /*4f80*/  MUFU.EX2 R29, R30 ;  /* 0x0000001e001d7308 */ /* 0x000ee20000000800 */
[----:B-1----:R-:W-:Y:S01]  /*4f90*/  FADD.FTZ R10, R10, R25 ;  /* 0x000000190a0a7221 */ /* 0x002fe20000010000 */
[C---:B--2---:R-:W-:Y:S01]  /*4fa0*/  FADD.FTZ R18, -R7.reuse, R18 ;  /* 0x0000001207127221 */ /* 0x044fe20000010100 */
        /* <DEDUP_REMOVED lines=28> */
.L_x_27957:
[----:B------:R-:W-:Y:S05]  /*5170*/  BSYNC B1 ;  /* 0x0000000000017941 */ /* 0x000fea0003800000 */
.L_x_27956:
        /* <DEDUP_REMOVED lines=55> */
.L_x_27960:
[----:B------:R-:W-:Y:S05]  /*54f0*/  BSYNC B1 ;  /* 0x0000000000017941 */ /* 0x000fea0003800000 */
.L_x_27959:
        /* <DEDUP_REMOVED lines=26> */
.L_x_27952:
[----:B------:R-:W-:Y:S05]  /*56a0*/  BSYNC B0 ;  /* 0x0000000000007941 */ /* 0x000fea0003800000 */
.L_x_27951:
        /* <DEDUP_REMOVED lines=59> */
.L_x_27965:
        /* <DEDUP_REMOVED lines=8> */
.L_x_27964:
[----:B------:R-:W-:Y:S05]  /*5ae0*/  BSYNC B1 ;  /* 0x0000000000017941 */ /* 0x000fea0003800000 */
.L_x_27963:
        /* <DEDUP_REMOVED lines=14> */
.L_x_27968:
        /* <DEDUP_REMOVED lines=12> */
[----:B---3--:R-:W3:Y:S01]  /*5c90*/  LDS R28, [R8+0x1000] ;  /* 0x00100000081c7984 */ /* 0x008ee20000000800 */
        /* <DEDUP_REMOVED lines=39> */
.L_x_27967:
[----:B------:R-:W-:Y:S05]  /*5f10*/  BSYNC B1 ;  /* 0x0000000000017941 */ /* 0x000fea0003800000 */
.L_x_27966:
        /* <DEDUP_REMOVED lines=31> */
.L_x_27970:
[----:B------:R-:W-:Y:S05]  /*6110*/  BSYNC B1 ;  /* 0x0000000000017941 */ /* 0x000fea0003800000 */
.L_x_27969:
        /* <DEDUP_REMOVED lines=14> */
.L_x_27962:
[----:B------:R-:W-:Y:S05]  /*6200*/  BSYNC B0 ;  /* 0x0000000000007941 */ /* 0x000fea0003800000 */
.L_x_27961:
        /* <DEDUP_REMOVED lines=32> */
.L_x_27972:
[----:B------:R-:W-:Y:S05]  /*6410*/  BSYNC B0 ;  /* 0x0000000000007941 */ /* 0x000fea0003800000 */
.L_x_27971:
        /* <DEDUP_REMOVED lines=9> */
[----:B------:R-:W-:Y:S02]  /*64b0*/  IMAD.MOV.U32 R76, RZ, RZ, RZ ;  /* 0x000000ffff4c7224 */ /* 0x000fe400078e00ff */
[----:B------:R-:W-:Y:S01]  /*64c0*/  IMAD.MOV.U32 R75, RZ, RZ, RZ ;  /* 0x000000ffff4b7224 */ /* 0x000fe200078e00ff */
[----:B------:R-:W-:Y:S06]  /*64d0*/  BRA `(.L_x_27975) ;  /* 0x0000001400987947 */ /* 0x000fec0003800000 */
.L_x_27974:
        /* <DEDUP_REMOVED lines=16> */
[----:B------:R-:W-:-:S02]  /*65e0*/  LOP3.LUT R74, RZ, R74, RZ, 0x33, !PT ;  /* 0x0000004aff4a7212 */ /* 0x000fc400078e33ff */
[----:B------:R-:W-:Y:S02]  /*65f0*/  CS2R R72, SRZ ;  /* 0x0000000000487805 */ /* 0x000fe4000001ff00 */
[----:B------:R-:W-:Y:S02]  /*6600*/  CS2R R70, SRZ ;  /* 0x0000000000467805 */ /* 0x000fe4000001ff00 */
[----:B------:R-:W-:Y:S02]  /*6610*/  CS2R R68, SRZ ;  /* 0x0000000000447805 */ /* 0x000fe4000001ff00 */
[----:B------:R-:W-:Y:S02]  /*6620*/  CS2R R66, SRZ ;  /* 0x0000000000427805 */ /* 0x000fe4000001ff00 */
[----:B------:R-:W-:Y:S01]  /*6630*/  CS2R R64, SRZ ;  /* 0x0000000000407805 */ /* 0x000fe2000001ff00 */
[----:B------:R-:W-:Y:S02]  /*6640*/  IMAD.MOV.U32 R76, RZ, RZ, RZ ;  /* 0x000000ffff4c7224 */ /* 0x000fe400078e00ff */
[----:B------:R-:W-:-:S02]  /*6650*/  IMAD.MOV.U32 R75, RZ, RZ, RZ ;  /* 0x000000ffff4b7224 */ /* 0x000fc400078e00ff */
[----:B------:R-:W-:Y:S01]  /*6660*/  VIADD R4, R4, -UR8 ;  /* 0x8000000804047c36 */ /* 0x000fe20008000000 */
[----:B--2---:R-:W-:Y:S01]  /*6670*/  SHF.R.S32.HI R78, RZ, 0x1f, R78 ;  /* 0x0000001fff4e7819 */ /* 0x004fe2000001144e */
[----:B0-----:R-:W-:Y:S01]  /*6680*/  VIADD R9, R7, 0xffffffe ;  /* 0x0ffffffe07097836 */ /* 0x001fe20000000000 */
[----:B------:R-:W-:Y:S01]  /*6690*/  SHF.R.S32.HI R7, RZ, 0x1f, R2 ;  /* 0x0000001fff077819 */ /* 0x000fe20000011402 */
[----:B----4-:R-:W-:Y:S01]  /*66a0*/  IMAD R79, R82, 0x20, R0 ;  /* 0x00000020524f7824 */ /* 0x010fe200078e0200 */
[----:B-1----:R-:W-:Y:S02]  /*66b0*/  ULEA UR4, UR5, UR4, 0x18 ;  /* 0x0000000405047291 */ /* 0x002fe4000f8ec03f */
        /* <DEDUP_REMOVED lines=25> */
[----:B------:R-:W-:-:S07]  /*6850*/  IMAD.SHL.U32 R82, R82, 0x4, RZ ;  /* 0x0000000452527824 */ /* 0x000fce00078e00ff */
.L_x_27978:
        /* <DEDUP_REMOVED lines=191> */
[----:B------:R-:W-:Y:S02]  /*7450*/  @!P2 FSEL R35, R35, RZ, !P3 ;  /* 0x000000ff2323a208 */ /* 0x000fe40005800000 */
[----:B------:R-:W-:Y:S02]  /*7460*/  @!P2 FSEL R38, R38, RZ, !P1 ;  /* 0x000000ff2626a208 */ /* 0x000fe40004800000 */
[CC--:B------:R-:W-:Y:S02]  /*7470*/  @!P2 ISETP.GE.AND P3, PT, R82.reuse, R117.reuse, PT ;  /* 0x000000755200a20c */ /* 0x0c0fe40003f66270 */
[----:B------:R-:W-:Y:S02]  /*7480*/  @!P2 ISETP.GE.AND P1, PT, R82, R117, PT ;  /* 0x000000755200a20c */ /* 0x000fe40003f26270 */
[----:B------:R-:W-:Y:S02]  /*7490*/  @!P2 FSEL R36, R36, RZ, !P3 ;  /* 0x000000ff2424a208 */ /* 0x000fe40005800000 */
[----:B------:R-:W-:-:S02]  /*74a0*/  @!P2 FSEL R40, R40, RZ, !P1 ;  /* 0x000000ff2828a208 */ /* 0x000fc40004800000 */
[CC--:B------:R-:W-:Y:S02]  /*74b0*/  @!P2 ISETP.GE.AND P3, PT, R86.reuse, R117.reuse, PT ;  /* 0x000000755600a20c */ /* 0x0c0fe40003f66270 */
[-C--:B------:R-:W-:Y:S01]  /*74c0*/  @!P2 ISETP.GE.AND P1, PT, R86, R117.reuse, PT ;  /* 0x000000755600a20c */ /* 0x080fe20003f26270 */
[C---:B------:R-:W-:Y:S01]  /*74d0*/  @!P2 VIADD R86, R82.reuse, 0x1 ;  /* 0x000000015256a836 */ /* 0x040fe20000000000 */
[----:B------:R-:W-:Y:S01]  /*74e0*/  @!P2 FSEL R41, R41, RZ, !P6 ;  /* 0x000000ff2929a208 */ /* 0x000fe20007000000 */
[C---:B------:R-:W-:Y:S01]  /*74f0*/  @!P2 VIADD R84, R82.reuse, 0x3 ;  /* 0x000000035254a836 */ /* 0x040fe20000000000 */
[----:B------:R-:W-:Y:S02]  /*7500*/  @!P2 ISETP.GE.AND P6, PT, R82, R117, PT ;  /* 0x000000755200a20c */ /* 0x000fe40003fc6270 */
[----:B------:R-:W-:Y:S02]  /*7510*/  @!P2 FSEL R37, R37, RZ, !P4 ;  /* 0x000000ff2525a208 */ /* 0x000fe40006000000 */
[----:B------:R-:W-:-:S02]  /*7520*/  @!P2 FSEL R44, R44, RZ, !P6 ;  /* 0x000000ff2c2ca208 */ /* 0x000fc40007000000 */
[-C--:B------:R-:W-:Y:S01]  /*7530*/  @!P2 ISETP.GE.AND P6, PT, R86, R117.reuse, PT ;  /* 0x000000755600a20c */ /* 0x080fe20003fc6270 */
[----:B------:R-:W-:Y:S01]  /*7540*/  @!P2 VIADD R86, R82, 0x2 ;  /* 0x000000025256a836 */ /* 0x000fe20000000000 */
[-C--:B------:R-:W-:Y:S01]  /*7550*/  @!P2 ISETP.GE.AND P4, PT, R84, R117.reuse, PT ;  /* 0x000000755400a20c */ /* 0x080fe20003f86270 */
[----:B------:R-:W-:Y:S01]  /*7560*/  @!P2 VIADD R84, R82, 0x1 ;  /* 0x000000015254a836 */ /* 0x000fe20000000000 */
[----:B------:R-:W-:Y:S02]  /*7570*/  @!P2 FSEL R46, R46, RZ, !P1 ;  /* 0x000000ff2e2ea208 */ /* 0x000fe40004800000 */
[----:B------:R-:W-:Y:S02]  /*7580*/  @!P2 FSEL R39, R39, RZ, !P5 ;  /* 0x000000ff2727a208 */ /* 0x000fe40006800000 */
[-C--:B------:R-:W-:Y:S01]  /*7590*/  @!P2 ISETP.GE.AND P1, PT, R86, R117.reuse, PT ;  /* 0x000000755600a20c */ /* 0x080fe20003f26270 */
[----:B------:R-:W-:Y:S01]  /*75a0*/  @!P2 VIADD R86, R82, 0x1 ;  /* 0x000000015256a836 */ /* 0x000fe20000000000 */
[----:B------:R-:W-:Y:S01]  /*75b0*/  @!P2 ISETP.GE.AND P5, PT, R84, R117, PT ;  /* 0x000000755400a20c */ /* 0x000fe20003fa6270 */
[----:B------:R-:W-:Y:S01]  /*75c0*/  @!P2 VIADD R84, R82, 0x3 ;  /* 0x000000035254a836 */ /* 0x000fe20000000000 */
[----:B------:R-:W-:-:S02]  /*75d0*/  @!P2 FSEL R49, R49, RZ, !P6 ;  /* 0x000000ff3131a208 */ /* 0x000fc40007000000 */
[----:B------:R-:W-:Y:S02]  /*75e0*/  @!P2 FSEL R45, R45, RZ, !P5 ;  /* 0x000000ff2d2da208 */ /* 0x000fe40006800000 */
[-C--:B------:R-:W-:Y:S02]  /*75f0*/  @!P2 ISETP.GE.AND P5, PT, R82, R117.reuse, PT ;  /* 0x000000755200a20c */ /* 0x080fe40003fa6270 */
[----:B------:R-:W-:Y:S02]  /*7600*/  @!P2 ISETP.GE.AND P6, PT, R86, R117, PT ;  /* 0x000000755600a20c */ /* 0x000fe40003fc6270 */
[----:B------:R-:W-:Y:S02]  /*7610*/  @!P2 FSEL R42, R42, RZ, !P3 ;  /* 0x000000ff2a2aa208 */ /* 0x000fe40005800000 */
[----:B------:R-:W-:Y:S02]  /*7620*/  @!P2 FSEL R48, R48, RZ, !P5 ;  /* 0x000000ff3030a208 */ /* 0x000fe40006800000 */
[----:B------:R-:W-:-:S02]  /*7630*/  @!P2 FSEL R57, R57, RZ, !P6 ;  /* 0x000000ff3939a208 */ /* 0x000fc40007000000 */
[CC--:B------:R-:W-:Y:S02]  /*7640*/  @!P2 ISETP.GE.AND P3, PT, R84.reuse, R117.reuse, PT ;  /* 0x000000755400a20c */ /* 0x0c0fe40003f66270 */
[-C--:B------:R-:W-:Y:S02]  /*7650*/  @!P2 ISETP.GE.AND P5, PT, R84, R117.reuse, PT ;  /* 0x000000755400a20c */ /* 0x080fe40003fa6270 */
[----:B------:R-:W-:Y:S02]  /*7660*/  @!P2 FSEL R50, R50, RZ, !P1 ;  /* 0x000000ff3232a208 */ /* 0x000fe40004800000 */
[-C--:B------:R-:W-:Y:S01]  /*7670*/  @!P2 ISETP.GE.AND P6, PT, R84, R117.reuse, PT ;  /* 0x000000755400a20c */ /* 0x080fe20003fc6270 */
[C---:B------:R-:W-:Y:S01]  /*7680*/  @!P2 VIADD R84, R82.reuse, 0x2 ;  /* 0x000000025254a836 */ /* 0x040fe20000000000 */
[----:B------:R-:W-:Y:S01]  /*7690*/  @!P2 ISETP.GE.AND P1, PT, R82, R117, PT ;  /* 0x000000755200a20c */ /* 0x000fe20003f26270 */
[C---:B0-----:R-:W-:Y:S01]  /*76a0*/  FMUL.FTZ R13, R61.reuse, R13 ;  /* 0x0000000d3d0d7220 */ /* 0x041fe20000410000 */
        /* <DEDUP_REMOVED lines=66> */
.L_x_27977:
[----:B------:R-:W-:Y:S05]  /*7ad0*/  BSYNC B1 ;  /* 0x0000000000017941 */ /* 0x000fea0003800000 */
.L_x_27976:
[----:B------:R-:W-:Y:S01]  /*7ae0*/  IADD3 R52, P1, R52, 0x10, RZ ;  /* 0x0000001034347810 */ /* 0x000fe20007f3e0ff */
[----:B------:R-:W-:Y:S02]  /*7af0*/  VIADD R79, R79, 0x40 ;  /* 0x000000404f4f7836 */ /* 0x000fe40000000000 */
[----:B------:R-:W-:Y:S02]  /*7b00*/  VIADD R82, R82, 0x40 ;  /* 0x0000004052527836 */ /* 0x000fe40000000000 */
[----:B------:R-:W-:Y:S02]  /*7b10*/  VIADD R80, R80, 0x100 ;  /* 0x0000010050507836 */ /* 0x000fe40000000000 */
[----:B------:R-:W-:Y:S01]  /*7b20*/  IMAD.X R55, RZ, RZ, R55, P1 ;  /* 0x000000ffff377224 */ /* 0x000fe200008e0637 */
[----:B------:R-:W-:Y:S06]  /*7b30*/  @!P0 BRA `(.L_x_27978) ;  /* 0xffffffec00488947 */ /* 0x000fec000383ffff */
.L_x_27975:
[----:B------:R-:W-:Y:S05]  /*7b40*/  BSYNC B0 ;  /* 0x0000000000007941 */ /* 0x000fea0003800000 */
.L_x_27973:
[----:B-1----:R-:W1:Y:S01]  /*7b50*/  SHFL.BFLY PT, R13, R72, 0x2, 0x1f ;  /* 0x0c401f00480d7f89 */ /* 0x002e6200000e0000 */
[----:B------:R-:W2:Y:S01]  /*7b60*/  S2UR UR5, SR_CgaCtaId ;  /* 0x00000000000579c3 */ /* 0x000ea20000008800 */
[----:B------:R-:W-:Y:S01]  /*7b70*/  SHF.R.S32.HI R27, RZ, 0x1f, R2 ;  /* 0x0000001fff1b7819 */ /* 0x000fe20000011402 */
[----:B------:R-:W-:Y:S01]  /*7b80*/  UMOV UR4, 0x400 ;  /* 0x0000040000047882 */ /* 0x000fe20000000000 */
[----:B------:R-:W3:Y:S01]  /*7b90*/  SHFL.BFLY PT, R4, R73, 0x2, 0x1f ;  /* 0x0c401f0049047f89 */ /* 0x000ee200000e0000 */
[----:B------:R-:W-:Y:S01]  /*7ba0*/  LOP3.LUT R16, R53, 0xffffffc0, RZ, 0xc0, !PT ;  /* 0xffffffc035107812 */ /* 0x000fe200078ec0ff */
[----:B------:R-:W-:Y:S01]  /*7bb0*/  UIADD3 UR4, UR4, 0x1a0, URZ ;  /* 0x000001a004047890 */ /* 0x000fe2000fffe03f */
[----:B------:R-:W-:Y:S01]  /*7bc0*/  LEA.HI R51, R27, R2, RZ, 0x2 ;  /* 0x000000021b337211 */ /* 0x000fe200078f10ff */
[----:B------:R-:W3:Y:S01]  /*7bd0*/  SHFL.BFLY PT, R6, R75, 0x2, 0x1f ;  /* 0x0c401f004b067f89 */ /* 0x000ee200000e0000 */
[C---:B------:R-:W-:Y:S01]  /*7be0*/  VIADD R20, R53.reuse, 0x1f ;  /* 0x0000001f35147836 */ /* 0x040fe20000000000 */
[----:B------:R-:W-:Y:S01]  /*7bf0*/  LOP3.LUT R18, R53, 0xffffffe0, RZ, 0xc0, !PT ;  /* 0xffffffe035127812 */ /* 0x000fe200078ec0ff */
[----:B------:R-:W-:Y:S01]  /*7c00*/  BSSY B0, `(.L_x_27979) ;  /* 0x0000047000007945 */ /* 0x000fe20003800000 */
[----:B------:R-:W3:Y:S01]  /*7c10*/  SHFL.BFLY PT, R3, R76, 0x2, 0x1f ;  /* 0x0c401f004c037f89 */ /* 0x000ee200000e0000 */
[----:B------:R-:W-:-:S02]  /*7c20*/  SHF.R.S32.HI R51, RZ, 0x2, R51 ;  /* 0x00000002ff337819 */ /* 0x000fc40000011433 */
[----:B------:R-:W-:Y:S01]  /*7c30*/  ISETP.GT.U32.AND P3, PT, R20, 0x3e, PT ;  /* 0x0000003e1400780c */ /* 0x000fe20003f64070 */
[----:B------:R-:W3:Y:S02]  /*7c40*/  SHFL.BFLY PT, R5, R64, 0x2, 0x1f ;  /* 0x0c401f0040057f89 */ /* 0x000ee400000e0000 */
[----:B------:R-:W-:Y:S02]  /*7c50*/  IMAD R0, R0, 0x60, R51 ;  /* 0x0000006000007824 */ /* 0x000fe400078e0233 */
[----:B----4-:R-:W4:Y:S04]  /*7c60*/  SHFL.BFLY PT, R8, R65, 0x2, 0x1f ;  /* 0x0c401f0041087f89 */ /* 0x010f2800000e0000 */
[----:B0-----:R-:W0:Y:S01]  /*7c70*/  SHFL.BFLY PT, R7, R66, 0x2, 0x1f ;  /* 0x0c401f0042077f89 */ /* 0x001e2200000e0000 */
[----:B-1----:R-:W-:Y:S01]  /*7c80*/  FADD.FTZ R72, R13, R72 ;  /* 0x000000480d487221 */ /* 0x002fe20000010000 */
[----:B------:R-:W-:Y:S01]  /*7c90*/  LOP3.LUT R13, R2, 0x3, RZ, 0xc0, !PT ;  /* 0x00000003020d7812 */ /* 0x000fe200078ec0ff */
[----:B--2---:R-:W-:Y:S01]  /*7ca0*/  ULEA UR4, UR5, UR4, 0x18 ;  /* 0x0000000405047291 */ /* 0x004fe2000f8ec03f */
[----:B------:R-:W1:Y:S01]  /*7cb0*/  SHFL.BFLY PT, R10, R67, 0x2, 0x1f ;  /* 0x0c401f00430a7f89 */ /* 0x000e6200000e0000 */
[----:B---3--:R-:W-:Y:S01]  /*7cc0*/  FADD.FTZ R4, R4, R73 ;  /* 0x0000004904047221 */ /* 0x008fe20000010000 */
[----:B------:R-:W-:-:S02]  /*7cd0*/  ISETP.NE.AND P2, PT, R13, RZ, PT ;  /* 0x000000ff0d00720c */ /* 0x000fc40003f45270 */
[----:B------:R-:W2:Y:S01]  /*7ce0*/  SHFL.BFLY PT, R9, R68, 0x2, 0x1f ;  /* 0x0c401f0044097f89 */ /* 0x000ea200000e0000 */
[----:B------:R-:W-:Y:S01]  /*7cf0*/  FADD.FTZ R6, R6, R75 ;  /* 0x0000004b06067221 */ /* 0x000fe20000010000 */
[----:B------:R-:W-:Y:S02]  /*7d00*/  ISETP.NE.OR P5, PT, R16, 0x40, P2 ;  /* 0x000000401000780c */ /* 0x000fe400017a5670 */
[----:B------:R-:W3:Y:S01]  /*7d10*/  SHFL.BFLY PT, R12, R69, 0x2, 0x1f ;  /* 0x0c401f00450c7f89 */ /* 0x000ee200000e0000 */
[----:B------:R-:W-:Y:S01]  /*7d20*/  FADD.FTZ R76, R3, R76 ;  /* 0x0000004c034c7221 */ /* 0x000fe20000010000 */
[----:B------:R-:W-:Y:S02]  /*7d30*/  LEA R0, R0, UR4, 0x2 ;  /* 0x0000000400007c11 */ /* 0x000fe4000f8e10ff */
[----:B------:R-:W3:Y:S01]  /*7d40*/  SHFL.BFLY PT, R11, R70, 0x2, 0x1f ;  /* 0x0c401f00460b7f89 */ /* 0x000ee200000e0000 */
[----:B------:R-:W-:Y:S01]  /*7d50*/  FADD.FTZ R64, R5, R64 ;  /* 0x0000004005407221 */ /* 0x000fe20000010000 */
[----:B------:R-:W-:-:S02]  /*7d60*/  ISETP.NE.OR P4, PT, R18, 0x20, P2 ;  /* 0x000000201200780c */ /* 0x000fc40001785670 */
[----:B------:R-:W3:Y:S01]  /*7d70*/  SHFL.BFLY PT, R14, R71, 0x2, 0x1f ;  /* 0x0c401f00470e7f89 */ /* 0x000ee200000e0000 */
[----:B----4-:R-:W-:Y:S01]  /*7d80*/  FADD.FTZ R8, R8, R65 ;  /* 0x0000004108087221 */ /* 0x010fe20000010000 */
[----:B------:R-:W-:Y:S01]  /*7d90*/  ISETP.GT.OR P0, PT, R53, 0x3f, P2 ;  /* 0x0000003f3500780c */ /* 0x000fe20001704670 */
[----:B0-----:R-:W-:Y:S01]  /*7da0*/  FADD.FTZ R66, R7, R66 ;  /* 0x0000004207427221 */ /* 0x001fe20000010000 */
[----:B------:R-:W0:Y:S01]  /*7db0*/  SHFL.BFLY PT, R3, R4, 0x1, 0x1f ;  /* 0x0c201f0004037f89 */ /* 0x000e2200000e0000 */
[----:B------:R-:W-:Y:S01]  /*7dc0*/  ISETP.GT.OR P1, PT, R53, 0x1f, P2 ;  /* 0x0000001f3500780c */ /* 0x000fe20001724670 */
[----:B-1----:R-:W-:Y:S02]  /*7dd0*/  FADD.FTZ R10, R10, R67 ;  /* 0x000000430a0a7221 */ /* 0x002fe40000010000 */
[----:B------:R-:W1:Y:S01]  /*7de0*/  SHFL.BFLY PT, R5, R6, 0x1, 0x1f ;  /* 0x0c201f0006057f89 */ /* 0x000e6200000e0000 */
[----:B--2---:R-:W-:-:S03]  /*7df0*/  FADD.FTZ R68, R9, R68 ;  /* 0x0000004409447221 */ /* 0x004fc60000010000 */
        /* <DEDUP_REMOVED lines=39> */
.L_x_27980:
[----:B------:R-:W-:Y:S05]  /*8070*/  BSYNC B0 ;  /* 0x0000000000007941 */ /* 0x000fea0003800000 */
.L_x_27979:
        /* <DEDUP_REMOVED lines=27> */
.L_x_27982:
[----:B------:R-:W-:Y:S05]  /*8230*/  BSYNC B0 ;  /* 0x0000000000007941 */ /* 0x000fea0003800000 */
.L_x_27981:
        /* <DEDUP_REMOVED lines=15> */
.L_x_27984:
[----:B------:R-:W-:Y:S05]  /*8330*/  BSYNC B0 ;  /* 0x0000000000007941 */ /* 0x000fea0003800000 */
.L_x_27983:
        /* <DEDUP_REMOVED lines=27> */
.L_x_27986:
[----:B------:R-:W-:Y:S05]  /*84f0*/  BSYNC B0 ;  /* 0x0000000000007941 */ /* 0x000fea0003800000 */
.L_x_27985:
        /* <DEDUP_REMOVED lines=91> */
.L_x_27942:
[----:B------:R-:W-:Y:S01]  /*8ab0*/  BSSY B2, `(.L_x_27987) ;  /* 0x0000007000027945 */ /* 0x000fe20003800000 */
[----:B------:R-:W-:Y:S02]  /*8ac0*/  IMAD.MOV.U32 R31, RZ, RZ, 0x1 ;  /* 0x00000001ff1f7424 */ /* 0x000fe400078e00ff */
[----:B------:R-:W-:Y:S02]  /*8ad0*/  IMAD.MOV.U32 R32, RZ, RZ, 0x1f ;  /* 0x0000001fff207424 */ /* 0x000fe400078e00ff */
[----:B------:R-:W-:-:S07]  /*8ae0*/  IMAD.MOV.U32 R29, RZ, RZ, -0x1 ;  /* 0xffffffffff1d7424 */ /* 0x000fce00078e00ff */
[----:B------:R-:W-:Y:S05]  /*8af0*/  WARPSYNC.COLLECTIVE R29, `(.L_x_27988) ;  /* 0x000000001d087348 */ /* 0x000fea0003c00000 */
[----:B------:R0:W1:Y:S02]  /*8b00*/  SHFL.BFLY P1, R30, R28, R31, R32 ;  /* 0x0c00001f1c1e7389 */ /* 0x0000640000020020 */
[----:B01----:R-:W-:Y:S01]  /*8b10*/  ENDCOLLECTIVE ;  /* 0x000000000000791b */ /* 0x003fe20003800000 */
.L_x_27988:
[----:B------:R-:W-:Y:S05]  /*8b20*/  BSYNC B2 ;  /* 0x0000000000027941 */ /* 0x000fea0003800000 */
.L_x_27987:
[----:B------:R-:W-:Y:S01]  /*8b30*/  IMAD.MOV.U32 R29, RZ, RZ, R30 ;  /* 0x000000ffff1d7224 */ /* 0x000fe200078e001e */
[----:B------:R-:W-:Y:S06]  /*8b40*/  BRA `(.L_x_27989) ;  /* 0xffffffa000d47947 */ /* 0x000fec000383ffff */
.L_x_27947:
[----:B------:R-:W-:Y:S01]  /*8b50*/  BSSY B2, `(.L_x_27990) ;  /* 0x0000007000027945 */ /* 0x000fe20003800000 */
[----:B------:R-:W-:Y:S02]  /*8b60*/  IMAD.MOV.U32 R31, RZ, RZ, 0x1 ;  /* 0x00000001ff1f7424 */ /* 0x000fe400078e00ff */
[----:B------:R-:W-:Y:S02]  /*8b70*/  IMAD.MOV.U32 R32, RZ, RZ, 0x1f ;  /* 0x0000001fff207424 */ /* 0x000fe400078e00ff */
[----:B------:R-:W-:-:S07]  /*8b80*/  IMAD.MOV.U32 R29, RZ, RZ, -0x1 ;  /* 0xffffffffff1d7424 */ /* 0x000fce00078e00ff */
[----:B------:R-:W-:Y:S05]  /*8b90*/  WARPSYNC.COLLECTIVE R29, `(.L_x_27991) ;  /* 0x000000001d087348 */ /* 0x000fea0003c00000 */
[----:B------:R0:W1:Y:S02]  /*8ba0*/  SHFL.BFLY P1, R30, R28, R31, R32 ;  /* 0x0c00001f1c1e7389 */ /* 0x0000640000020020 */
[----:B01----:R-:W-:Y:S01]  /*8bb0*/  ENDCOLLECTIVE ;  /* 0x000000000000791b */ /* 0x003fe20003800000 */
.L_x_27991:
[----:B------:R-:W-:Y:S05]  /*8bc0*/  BSYNC B2 ;  /* 0x0000000000027941 */ /* 0x000fea0003800000 */
.L_x_27990:
[----:B------:R-:W-:Y:S01]  /*8bd0*/  IMAD.MOV.U32 R29, RZ, RZ, R30 ;  /* 0x000000ffff1d7224 */ /* 0x000fe200078e001e */
[----:B------:R-:W-:Y:S06]  /*8be0*/  BRA `(.L_x_27992) ;  /* 0xffffffb400c47947 */ /* 0x000fec000383ffff */
.L_x_27950:
        /* <DEDUP_REMOVED lines=8> */
.L_x_27994:
[----:B------:R-:W-:Y:S05]  /*8c70*/  BSYNC B0 ;  /* 0x0000000000007941 */ /* 0x000fea0003800000 */
.L_x_27993:
        /* <DEDUP_REMOVED lines=9> */
.L_x_27995:
[----:B------:R-:W-:Y:S02]  /*8d10*/  IMAD.MOV.U32 R31, RZ, RZ, 0x4 ;  /* 0x00000004ff1f7424 */ /* 0x000fe400078e00ff */
[----:B------:R-:W-:-:S05]  /*8d20*/  IMAD.MOV.U32 R7, RZ, RZ, R30 ;  /* 0x000000ffff077224 */ /* 0x000fca00078e001e */
[----:B------:R-:W-:-:S05]  /*8d30*/  FMNMX.FTZ R7, R8, R7, !PT ;  /* 0x0000000708077209 */ /* 0x000fca0007810000 */
[----:B------:R-:W-:-:S07]  /*8d40*/  IMAD.MOV.U32 R28, RZ, RZ, R7 ;  /* 0x000000ffff1c7224 */ /* 0x000fce00078e0007 */
[----:B------:R-:W-:Y:S05]  /*8d50*/  WARPSYNC.COLLECTIVE R29, `(.L_x_27996) ;  /* 0x000000001d087348 */ /* 0x000fea0003c00000 */
[----:B------:R0:W1:Y:S02]  /*8d60*/  SHFL.BFLY P1, R30, R28, R31, R32 ;  /* 0x0c00001f1c1e7389 */ /* 0x0000640000020020 */
[----:B01----:R-:W-:Y:S01]  /*8d70*/  ENDCOLLECTIVE ;  /* 0x000000000000791b */ /* 0x003fe20003800000 */
.L_x_27996:
[----:B------:R-:W-:Y:S02]  /*8d80*/  IMAD.MOV.U32 R31, RZ, RZ, 0x2 ;  /* 0x00000002ff1f7424 */ /* 0x000fe400078e00ff */
[----:B------:R-:W-:-:S05]  /*8d90*/  IMAD.MOV.U32 R10, RZ, RZ, R30 ;  /* 0x000000ffff0a7224 */ /* 0x000fca00078e001e */
[----:B------:R-:W-:-:S05]  /*8da0*/  FMNMX.FTZ R10, R7, R10, !PT ;  /* 0x0000000a070a7209 */ /* 0x000fca0007810000 */
[----:B------:R-:W-:-:S07]  /*8db0*/  IMAD.MOV.U32 R28, RZ, RZ, R10 ;  /* 0x000000ffff1c7224 */ /* 0x000fce00078e000a */
[----:B------:R-:W-:Y:S05]  /*8dc0*/  WARPSYNC.COLLECTIVE R29, `(.L_x_27997) ;  /* 0x000000001d087348 */ /* 0x000fea0003c00000 */
[----:B------:R0:W1:Y:S02]  /*8dd0*/  SHFL.BFLY P1, R30, R28, R31, R32 ;  /* 0x0c00001f1c1e7389 */ /* 0x0000640000020020 */
[----:B01----:R-:W-:Y:S01]  /*8de0*/  ENDCOLLECTIVE ;  /* 0x000000000000791b */ /* 0x003fe20003800000 */
.L_x_27997:
[----:B------:R-:W-:Y:S01]  /*8df0*/  IMAD.MOV.U32 R9, RZ, RZ, R30 ;  /* 0x000000ffff097224 */ /* 0x000fe200078e001e */
[----:B------:R-:W-:Y:S06]  /*8e00*/  BRA `(.L_x_27998) ;  /* 0xffffffb800147947 */ /* 0x000fec000383ffff */
.L_x_27999:
        /* <DEDUP_REMOVED lines=15> */
.L_x_30051:


//--------------------- .text._ZN4vllm25paged_attention_v2_kernelIffLi80ELi16ELi128ELNS_18Fp8KVCacheDataTypeE0ELb1ELi512EEEvPfS2_PT_PKS3_PKT0_S9_ifPKiSB_iPKfiiiSD_SD_iiiii --------------------------
	.section	.text._ZN4vllm25paged_attention_v2_kernelIffLi80ELi16ELi128ELNS_18Fp8KVCacheDataTypeE0ELb1ELi512EEEvPfS2_PT_PKS3_PKT0_S9_ifPKiSB_iPKfiiiSD_SD_iiiii,"ax",@progbits
	.align	128
        .global         _ZN4vllm25paged_attention_v2_kernelIffLi80ELi16ELi128ELNS_18Fp8KVCacheDataTypeE0ELb1ELi512EEEvPfS2_PT_PKS3_PKT0_S9_ifPKiSB_iPKfiiiSD_SD_iiiii
        .type           _ZN4vllm25paged_attention_v2_kernelIffLi80ELi16ELi128ELNS_18Fp8KVCacheDataTypeE0ELb1ELi512EEEvPfS2_PT_PKS3_PKT0_S9_ifPKiSB_iPKfiiiSD_SD_iiiii,@function
        .size           _ZN4vllm25paged_attention_v2_kernelIffLi80ELi16ELi128ELNS_18Fp8KVCacheDataTypeE0ELb1ELi512EEEvPfS2_PT_PKS3_PKT0_S9_ifPKiSB_iPKfiiiSD_SD_iiiii,(.L_x_30052 - _ZN4vllm25paged_attention_v2_kernelIffLi80ELi16ELi128ELNS_18Fp8KVCacheDataTypeE0ELb1ELi512EEEvPfS2_PT_PKS3_PKT0_S9_ifPKiSB_iPKfiiiSD_SD_iiiii)
        .other          _ZN4vllm25paged_attention_v2_kernelIffLi80ELi16ELi128ELNS_18Fp8KVCacheDataTypeE0ELb1ELi512EEEvPfS2_PT_PKS3_PKT0_S9_ifPKiSB_iPKfiiiSD_SD_iiiii,@"STO_CUDA_ENTRY STV_DEFAULT"
_ZN4vllm25paged_attention_v2_kernelIffLi80ELi16ELi128ELNS_18Fp8KVCacheDataTypeE0ELb1ELi512EEEvPfS2_PT_PKS3_PKT0_S9_ifPKiSB_iPKfiiiSD_SD_iiiii:
.text._ZN4vllm25paged_attention_v2_kernelIffLi80ELi16ELi128ELNS_18Fp8KVCacheDataTypeE0ELb1ELi512EEEvPfS2_PT_PKS3_PKT0_S9_ifPKiSB_iPKfiiiSD_SD_iiiii:
        /* <DEDUP_REMOVED lines=24> */
[----:B0-----:R-:W-:-:S05]  /*0180*/  VIADD R8, R0, 0xffffffe ;  /* 0x0ffffffe00087836 */ /* 0x001fca0000000000 */
[----:B------:R0:W3:Y:S02]  /*0190*/  F2I.FTZ.U32.TRUNC.NTZ R9, R8 ;  /* 0x0000000800097305 */ /* 0x0000e4000021f000 */
[----:B0-----:R-:W-:Y:S02]  /*01a0*/  IMAD.MOV.U32 R8, RZ, RZ, RZ ;  /* 0x000000ffff087224 */ /* 0x001fe400078e00ff */
[----:B---3--:R-:W-:-:S04]  /*01b0*/  IMAD.MOV R2, RZ, RZ, -R9 ;  /* 0x000000ffff027224 */ /* 0x008fc800078e0a09 */
[----:B------:R-:W-:Y:S01]  /*01c0*/  IMAD R15, R2, R13, RZ ;  /* 0x0000000d020f7224 */ /* 0x000fe200078e02ff */
[----:B--2---:R-:W-:-:S03]  /*01d0*/  IABS R2, R5 ;  /* 0x0000000500027213 */ /* 0x004fc60000000000 */
        /* <DEDUP_REMOVED lines=18> */
[----:B0-----:R-:W1:Y:S02]  /*0300*/  MUFU.RCP R0, R0 ;  /* 0x0000000000007308 */ /* 0x001e640000001000 */
[----:B-1----:R-:W-:-:S02]  /*0310*/  VIADD R6, R0, 0xffffffe ;  /* 0x0ffffffe00067836 */ /* 0x002fc40000000000 */
[----:B------:R-:W-:-:S04]  /*0320*/  VIADD R0, R116, 0xf ;  /* 0x0000000f74007836 */ /* 0x000fc80000000000 */
        /* <DEDUP_REMOVED lines=19> */
[----:B------:R-:W-:Y:S01]  /*0460*/  ISETP.NE.AND P1, PT, R15, RZ, PT ;  /* 0x000000ff0f00720c */ /* 0x000fe20003f25270 */
[----:B------:R-:W-:Y:S01]  /*0470*/  IMAD R7, R0, 0x10, R11 ;  /* 0x0000001000077824 */ /* 0x000fe200078e020b */
[----:B------:R-:W-:Y:S02]  /*0480*/  ISETP.GE.U32.AND P0, PT, R6, R9, PT ;  /* 0x000000090600720c */ /* 0x000fe40003f06070 */
[----:B------:R-:W-:Y:S02]  /*0490*/  LOP3.LUT R6, R4, R15, RZ, 0x3c, !PT ;  /* 0x0000000f04067212 */ /* 0x000fe400078e3cff */
[----:B------:R-:W-:-:S02]  /*04a0*/  VIMNMX R114, R116, R7, PT ;  /* 0x0000000774727248 */ /* 0x000fc40003fe0100 */
[----:B------:R-:W-:-:S03]  /*04b0*/  ISETP.GE.AND P2, PT, R6, RZ, PT ;  /* 0x000000ff0600720c */ /* 0x000fc60003f46270 */
[----:B------:R-:W-:Y:S01]  /*04c0*/  IMAD.IADD R114, R114, 0x1, -R11 ;  /* 0x0000000172727824 */ /* 0x000fe200078e0a0b */
[----:B0-----:R-:W-:-:S03]  /*04d0*/  LEA.HI R6, R8, R8, RZ, 0x1 ;  /* 0x0000000808067211 */ /* 0x001fc600078f08ff */
[----:B------:R-:W-:Y:S01]  /*04e0*/  @P0 VIADD R2, R2, 0x1 ;  /* 0x0000000102020836 */ /* 0x000fe20000000000 */
[----:B------:R-:W-:Y:S02]  /*04f0*/  ISETP.GT.AND P0, PT, R8, 0x27, PT ;  /* 0x000000270800780c */ /* 0x000fe40003f04270 */
[----:B------:R-:W-:Y:S01]  /*0500*/  LOP3.LUT R113, R6, 0xfffffffe, RZ, 0xc0, !PT ;  /* 0xfffffffe06717812 */ /* 0x000fe200078ec0ff */
[----:B------:R-:W-:Y:S01]  /*0510*/  IMAD.MOV.U32 R0, RZ, RZ, R2 ;  /* 0x000000ffff007224 */ /* 0x000fe200078e0002 */
[----:B------:R-:W-:-:S03]  /*0520*/  SHF.R.S32.HI R2, RZ, 0x1f, R8 ;  /* 0x0000001fff027819 */ /* 0x000fc60000011408 */
[----:B------:R-:W-:Y:S01]  /*0530*/  @!P2 IMAD.MOV R0, RZ, RZ, -R0 ;  /* 0x000000ffff00a224 */ /* 0x000fe200078e0a00 */
[----:B------:R-:W-:Y:S01]  /*0540*/  LEA.HI R2, R2, R8, RZ, 0x5 ;  /* 0x0000000802027211 */ /* 0x000fe200078f28ff */
[----:B------:R-:W-:Y:S01]  /*0550*/  IMAD.IADD R113, R8, 0x1, -R113 ;  /* 0x0000000108717824 */ /* 0x000fe200078e0a71 */
        /* <DEDUP_REMOVED lines=32> */
.L_x_28004:
        /* <DEDUP_REMOVED lines=11> */
.L_x_28003:
[----:B------:R-:W-:Y:S05]  /*0810*/  BSYNC B1 ;  /* 0x0000000000017941 */ /* 0x000fea0003800000 */
.L_x_28002:
        /* <DEDUP_REMOVED lines=15> */
.L_x_28005:
        /* <DEDUP_REMOVED lines=17> */
.L_x_28001:
[----:B------:R-:W-:Y:S05]  /*0a20*/  BSYNC B0 ;  /* 0x0000000000007941 */ /* 0x000fea0003800000 */
.L_x_28000:
        /* <DEDUP_REMOVED lines=28> */
[----:B------:R-:W0:Y:S02]  /*0bf0*/  LDC R13, c[0x0][0x298] ;  /* 0x0000a600ff0d7b82 */ /* 0x000e240000000800 */
        /* <DEDUP_REMOVED lines=14> */
[----:B------:R-:W-:-:S04]  /*0ce0*/  @P3 IMAD R5, R4, R13, RZ ;  /* 0x0000000d04053224 */ /* 0x000fc800078e02ff */
[----:B------:R-:W-:Y:S01]  /*0cf0*/  @P0 VIADD R7, R7, 0x1 ;  /* 0x0000000107070836 */ /* 0x000fe20000000000 */
[----:B------:R-:W-:Y:S01]  /*0d00*/  ISETP.GE.AND P0, PT, R110, R115, PT ;  /* 0x000000736e00720c */ /* 0x000fe20003f06270 */
[----:B------:R-:W-:Y:S02]  /*0d10*/  IMAD R121, R121, UR4, RZ ;  /* 0x0000000479797c24 */ /* 0x000fe4000f8e02ff */
[----:B------:R-:W-:Y:S02]  /*0d20*/  IMAD.MOV.U32 R3, RZ, RZ, R7 ;  /* 0x000000ffff037224 */ /* 0x000fe400078e0007 */
[----:B------:R-:W-:Y:S02]  /*0d30*/  VIADD R4, R5, 0x1 ;  /* 0x0000000105047836 */ /* 0x000fe40000000000 */
[----:B------:R-:W-:Y:S01]  /*0d40*/  @!P2 IMAD.MOV R3, RZ, RZ, -R3 ;  /* 0x000000ffff03a224 */ /* 0x000fe200078e0a03 */
[----:B------:R-:W-:-:S05]  /*0d50*/  @!P1 LOP3.LUT R3, RZ, R12, RZ, 0x33, !PT ;  /* 0x0000000cff039212 */ /* 0x000fca00078e33ff */
[----:B------:R-:W-:Y:S05]  /*0d60*/  @P0 BRA `(.L_x_28007) ;  /* 0x0000003000500947 */ /* 0x000fea0003800000 */
[----:B------:R-:W-:Y:S01]  /*0d70*/  SHF.R.S32.HI R5, RZ, 0x1f, R8 ;  /* 0x0000001fff057819 */ /* 0x000fe20000011408 */
[C---:B------:R-:W-:Y:S01]  /*0d80*/  VIADD R6, R113.reuse, 0x2 ;  /* 0x0000000271067836 */ /* 0x040fe20000000000 */
[----:B------:R-:W0:Y:S01]  /*0d90*/  S2R R30, SR_CgaCtaId ;  /* 0x00000000001e7919 */ /* 0x000e220000008800 */
[----:B------:R-:W-:Y:S01]  /*0da0*/  IMAD.SHL.U32 R108, R113, 0x2, RZ ;  /* 0x00000002716c7824 */ /* 0x000fe200078e00ff */
[----:B------:R-:W-:Y:S01]  /*0db0*/  LEA.HI R5, R5, R8, RZ, 0x4 ;  /* 0x0000000805057211 */ /* 0x000fe200078f20ff */
[----:B------:R-:W-:Y:S01]  /*0dc0*/  IMAD.SHL.U32 R6, R6, 0x2, RZ ;  /* 0x0000000206067824 */ /* 0x000fe200078e00ff */
[----:B------:R-:W-:Y:S01]  /*0dd0*/  ULDC UR4, c[0x0][0x270] ;  /* 0x00009c0000047ab9 */ /* 0x000fe20000000800 */
[----:B------:R-:W-:Y:S01]  /*0de0*/  VIADD R10, R113, 0x10 ;  /* 0x00000010710a7836 */ /* 0x000fe20000000000 */
[----:B------:R-:W-:Y:S01]  /*0df0*/  LOP3.LUT R5, R5, 0xfffffff0, RZ, 0xc0, !PT ;  /* 0xfffffff005057812 */ /* 0x000fe200078ec0ff */
[----:B------:R-:W-:Y:S01]  /*0e00*/  VIADD R12, R113, 0x16 ;  /* 0x00000016710c7836 */ /* 0x000fe20000000000 */
[----:B------:R-:W-:Y:S01]  /*0e10*/  SHF.R.S32.HI R7, RZ, 0x1f, R108 ;  /* 0x0000001fff077819 */ /* 0x000fe2000001146c */
[----:B------:R-:W-:Y:S01]  /*0e20*/  IMAD.SHL.U32 R100, R10, 0x2, RZ ;  /* 0x000000020a647824 */ /* 0x000fe200078e00ff */
[----:B------:R-:W1:Y:S01]  /*0e30*/  LDC R24, c[0x0][0x26c] ;  /* 0x00009b00ff187b82 */ /* 0x000e620000000800 */
[----:B------:R-:W-:Y:S01]  /*0e40*/  IMAD.IADD R2, R8, 0x1, -R5 ;  /* 0x0000000108027824 */ /* 0x000fe200078e0a05 */
        /* <DEDUP_REMOVED lines=65> */
[----:B------:R-:W-:Y:S01]  /*1260*/  IMAD.IADD R105, R105, 0x1, -R8 ;  /* 0x0000000169697824 */ /* 0x000fe200078e0a08 */
[----:B------:R-:W-:Y:S01]  /*1270*/  LEA.HI R7, R7, R96, RZ, 0x2 ;  /* 0x0000006007077211 */ /* 0x000fe200078f10ff */
        /* <DEDUP_REMOVED lines=9> */
[----:B------:R-:W-:Y:S01]  /*1310*/  LOP3.LUT R17, R17, 0xfffffffc, RZ, 0xc0, !PT ;  /* 0xfffffffc11117812 */ /* 0x000fe200078ec0ff */
[C---:B------:R-:W-:Y:S01]  /*1320*/  VIADD R20, R113.reuse, 0x26 ;  /* 0x0000002671147836 */ /* 0x040fe20000000000 */
        /* <DEDUP_REMOVED lines=26> */
[----:B------:R-:W-:Y:S01]  /*14d0*/  IMAD R7, R0, UR4, RZ ;  /* 0x0000000400077c24 */ /* 0x000fe2000f8e02ff */
[----:B------:R-:W-:Y:S01]  /*14e0*/  LOP3.LUT R5, R5, 0xfffffffc, RZ, 0xc0, !PT ;  /* 0xfffffffc05057812 */ /* 0x000fe200078ec0ff */
[----:B------:R-:W-:Y:S01]  /*14f0*/  IMAD.SHL.U32 R76, R19, 0x2, RZ ;  /* 0x00000002134c7824 */ /* 0x000fe200078e00ff */
[----:B------:R-:W-:Y:S01]  /*1500*/  LOP3.LUT R23, R23, 0xfffffffc, RZ, 0xc0, !PT ;  /* 0xfffffffc17177812 */ /* 0x000fe200078ec0ff */
[----:B------:R-:W-:Y:S01]  /*1510*/  ULDC UR4, c[0x0][0x28c] ;  /* 0x0000a30000047ab9 */ /* 0x000fe20000000800 */
[----:B------:R-:W-:Y:S01]  /*1520*/  SHF.R.S32.HI R22, RZ, 0x1f, R32 ;  /* 0x0000001fff167819 */ /* 0x000fe20000011420 */
[----:B------:R-:W-:Y:S01]  /*1530*/  IMAD.IADD R78, R78, 0x1, -R5 ;  /* 0x000000014e4e7824 */ /* 0x000fe200078e0a05 */
[----:B------:R-:W-:Y:S01]  /*1540*/  IADD3 R124, P0, R7, R32, RZ ;  /* 0x00000020077c7210 */ /* 0x000fe20007f1e0ff */
[----:B------:R-:W-:Y:S01]  /*1550*/  IMAD.IADD R5, R8, 0x1, -R23 ;  /* 0x0000000108057824 */ /* 0x000fe200078e0a17 */
[----:B------:R-:W-:-:S02]  /*1560*/  SHF.R.S32.HI R21, RZ, 0x1f, R76 ;  /* 0x0000001fff157819 */ /* 0x000fc4000001144c */
[----:B------:R-:W-:Y:S02]  /*1570*/  LEA.HI.X.SX32 R125, R7, R22, 0x1, P0 ;  /* 0x00000016077d7211 */ /* 0x000fe400000f0eff */
[----:B-----5:R-:W-:Y:S02]  /*1580*/  FSETP.NEU.FTZ.AND P0, PT, R120, RZ, PT ;  /* 0x000000ff7800720b */ /* 0x020fe40003f1d000 */
[----:B------:R-:W-:Y:S02]  /*1590*/  LEA.HI R9, R9, R9, RZ, 0x1 ;  /* 0x0000000909097211 */ /* 0x000fe400078f08ff */
[----:B------:R-:W-:Y:S02]  /*15a0*/  LEA.HI R10, R10, R10, RZ, 0x1 ;  /* 0x0000000a0a0a7211 */ /* 0x000fe400078f08ff */
        /* <DEDUP_REMOVED lines=28> */
[----:B------:R-:W-:Y:S01]  /*1770*/  LOP3.LUT R99, R9, 0xffffffc0, RZ, 0xc0, !PT ;  /* 0xffffffc009637812 */ /* 0x000fe200078ec0ff */
        /* <DEDUP_REMOVED lines=45> */
[----:B------:R-:W-:Y:S01]  /*1a50*/  IADD3 R33, P0, R121, R110, RZ ;  /* 0x0000006e79217210 */ /* 0x000fe20007f1e0ff */
[C---:B------:R-:W-:Y:S01]  /*1a60*/  IMAD R32, R29.reuse, 0x40, R32 ;  /* 0x000000401d207824 */ /* 0x040fe200078e0220 */
[----:B------:R-:W-:Y:S01]  /*1a70*/  ULDC.64 UR4, c[0x0][0x248] ;  /* 0x0000920000047ab9 */ /* 0x000fe20000000a00 */
[----:B------:R-:W-:Y:S01]  /*1a80*/  IMAD R29, R29, 0x10, R2 ;  /* 0x000000101d1d7824 */ /* 0x000fe200078e0202 */
[----:B------:R-:W-:Y:S01]  /*1a90*/  LEA R31, R30, R31, 0x18 ;  /* 0x0000001f1e1f7211 */ /* 0x000fe200078ec0ff */
[C---:B------:R-:W-:Y:S01]  /*1aa0*/  IMAD.SHL.U32 R119, R110.reuse, 0x10, RZ ;  /* 0x000000106e777824 */ /* 0x040fe200078e00ff */
[----:B------:R-:W-:Y:S01]  /*1ab0*/  LEA.HI.X.SX32 R2, R110, R117, 0x1, P0 ;  /* 0x000000756e027211 */ /* 0x000fe200000f0eff */
[----:B------:R-:W-:Y:S01]  /*1ac0*/  IMAD R121, R28, 0x200, R29 ;  /* 0x000002001c797824 */ /* 0x000fe200078e021d */
[----:B------:R-:W-:Y:S01]  /*1ad0*/  LEA R118, P0, R33, UR4, 0x2 ;  /* 0x0000000421767c11 */ /* 0x000fe2000f8010ff */
[----:B------:R-:W-:-:S02]  /*1ae0*/  IMAD.IADD R122, R32, 0x1, R31 ;  /* 0x00000001207a7824 */ /* 0x000fc400078e021f */
[----:B------:R-:W-:Y:S01]  /*1af0*/  IMAD.MOV.U32 R109, RZ, RZ, -0x800001 ;  /* 0xff7fffffff6d7424 */ /* 0x000fe200078e00ff */
[----:B------:R-:W-:Y:S01]  /*1b00*/  LEA.HI.X R117, R33, UR5, R2, 0x2, P0 ;  /* 0x0000000521757c11 */ /* 0x000fe200080f1402 */
[----:B------:R-:W-:-:S08]  /*1b10*/  IMAD.MOV.U32 R120, RZ, RZ, R110 ;  /* 0x000000ffff787224 */ /* 0x000fd000078e006e */
.L_x_28013:
        /* <DEDUP_REMOVED lines=60> */
[----:B------:R-:W-:Y:S01]  /*1ee0*/  IADD3 R28, P1, P2, R107, R60, R32 ;  /* 0x0000003c6b1c7210 */ /* 0x000fe20007a3e020 */
[----:B------:R-:W-:Y:S02]  /*1ef0*/  IMAD.IADD R68, R61, 0x1, R31 ;  /* 0x000000013d447824 */ /* 0x000fe400078e021f */
[----:B------:R-:W-:Y:S01]  /*1f00*/  VIADD R31, R113, 0x4 ;  /* 0x00000004711f7836 */ /* 0x000fe20000000000 */
[----:B------:R-:W-:Y:S02]  /*1f10*/  LEA R40, P3, R28, UR6, 0x2 ;  /* 0x000000061c287c11 */ /* 0x000fe4000f8610ff */
[----:B------:R-:W-:Y:S02]  /*1f20*/  IADD3.X R29, R30, R68, R33, P1, P2 ;  /* 0x000000441e1d7210 */ /* 0x000fe40000fe4421 */
[----:B------:R-:W-:-:S02]  /*1f30*/  LEA.HI R31, R31, R31, RZ, 0x1 ;  /* 0x0000001f1f1f7211 */ /* 0x000fc400078f08ff */
[----:B------:R-:W-:Y:S02]  /*1f40*/  LEA.HI.X R41, R28, UR7, R29, 0x2, P3 ;  /* 0x000000071c297c11 */ /* 0x000fe400098f141d */
[----:B------:R-:W-:Y:S01]  /*1f50*/  IADD3 R30, P1, R108, R60, RZ ;  /* 0x0000003c6c1e7210 */ /* 0x000fe20007f3e0ff */
[----:B------:R-:W-:Y:S01]  /*1f60*/  IMAD.SHL.U32 R31, R31, 0x20, RZ ;  /* 0x000000201f1f7824 */ /* 0x000fe200078e00ff */
[----:B------:R-:W-:Y:S02]  /*1f70*/  SHF.R.S32.HI R29, RZ, 0x1f, R108 ;  /* 0x0000001fff1d7819 */ /* 0x000fe4000001146c */
[----:B------:R-:W-:Y:S01]  /*1f80*/  LEA R42, P2, R30, UR6, 0x2 ;  /* 0x000000061e2a7c11 */ /* 0x000fe2000f8410ff */
[----:B------:R-:W2:Y:S02]  /*1f90*/  LDG.E.64.CONSTANT R40, desc[UR10][R40.64] ;  /* 0x0000000a28287981 */ /* 0x000ea4000c1e9b00 */
[----:B------:R-:W-:Y:S01]  /*1fa0*/  IMAD.X R29, R29, 0x1, R68, P1 ;  /* 0x000000011d1d7824 */ /* 0x000fe200008e0644 */
[----:B------:R-:W-:-:S04]  /*1fb0*/  LOP3.LUT R31, R31, 0xffffffc0, RZ, 0xc0, !PT ;  /* 0xffffffc01f1f7812 */ /* 0x000fc800078ec0ff */
        /* <DEDUP_REMOVED lines=20> */
[----:B------:R-:W-:-:S05]  /*2100*/  VIADD R28, R113, 0x8 ;  /* 0x00000008711c7836 */ /* 0x000fca0000000000 */
[----:B------:R-:W-:-:S05]  /*2110*/  LEA.HI R28, R28, R28, RZ, 0x1 ;  /* 0x0000001c1c1c7211 */ /* 0x000fca00078f08ff */
[----:B------:R-:W-:Y:S01]  /*2120*/  IMAD.SHL.U32 R28, R28, 0x20, RZ ;  /* 0x000000201c1c7824 */ /* 0x000fe200078e00ff */
[----:B------:R-:W-:-:S04]  /*2130*/  SHF.R.S32.HI R30, RZ, 0x1f, R104 ;  /* 0x0000001fff1e7819 */ /* 0x000fc80000011468 */
[----:B------:R-:W-:-:S04]  /*2140*/  LOP3.LUT R29, R28, 0xffffffc0, RZ, 0xc0, !PT ;  /* 0xffffffc01c1d7812 */ /* 0x000fc800078ec0ff */
[--C-:B------:R-:W-:Y:S02]  /*2150*/  SHF.R.S32.HI R31, RZ, 0x1f, R29.reuse ;  /* 0x0000001fff1f7819 */ /* 0x100fe4000001141d */
[----:B------:R-:W-:-:S04]  /*2160*/  IADD3 R28, P1, P2, R104, R60, R29 ;  /* 0x0000003c681c7210 */ /* 0x000fc80007a3e01d */
[----:B------:R-:W-:Y:S02]  /*2170*/  IADD3.X R29, R30, R68, R31, P1, P2 ;  /* 0x000000441e1d7210 */ /* 0x000fe40000fe441f */
[----:B------:R-:W-:Y:S01]  /*2180*/  LEA R38, P1, R28, UR6, 0x2 ;  /* 0x000000061c267c11 */ /* 0x000fe2000f8210ff */
[----:B------:R-:W-:-:S03]  /*2190*/  VIADD R32, R113, 0xa ;  /* 0x0000000a71207836 */ /* 0x000fc60000000000 */
[----:B------:R-:W-:Y:S02]  /*21a0*/  LEA.HI.X R39, R28, UR7, R29, 0x2, P1 ;  /* 0x000000071c277c11 */ /* 0x000fe400088f141d */
[----:B------:R-:W-:Y:S01]  /*21b0*/  LEA.HI R32, R32, R32, RZ, 0x1 ;  /* 0x0000002020207211 */ /* 0x000fe200078f08ff */
[----:B------:R-:W2:Y:S04]  /*21c0*/  LDS.128 R28, [R8] ;  /* 0x00000000081c7984 */ /* 0x000ea80000000c00 */
[----:B------:R-:W5:Y:S01]  /*21d0*/  LDG.E.64.CONSTANT R38, desc[UR10][R38.64] ;  /* 0x0000000a26267981 */ /* 0x000f62000c1e9b00 */
[----:B------:R-:W-:Y:S02]  /*21e0*/  IMAD.SHL.U32 R32, R32, 0x20, RZ ;  /* 0x0000002020207824 */ /* 0x000fe400078e00ff */
[----:B------:R-:W-:-:S03]  /*21f0*/  VIADD R34, R113, 0xc ;  /* 0x0000000c71227836 */ /* 0x000fc60000000000 */
[----:B------:R-:W-:Y:S02]  /*2200*/  LOP3.LUT R32, R32, 0xffffffc0, RZ, 0xc0, !PT ;  /* 0xffffffc020207812 */ /* 0x000fe400078ec0ff */
[----:B------:R-:W-:Y:S02]  /*2210*/  SHF.R.S32.HI R33, RZ, 0x1f, R103 ;  /* 0x0000001fff217819 */ /* 0x000fe40000011467 */
[----:B------:R-:W-:Y:S02]  /*2220*/  LEA.HI R34, R34, R34, RZ, 0x1 ;  /* 0x0000002222227211 */ /* 0x000fe400078f08ff */
[--C-:B------:R-:W-:Y:S02]  /*2230*/  SHF.R.S32.HI R44, RZ, 0x1f, R32.reuse ;  /* 0x0000001fff2c7819 */ /* 0x100fe40000011420 */
[----:B------:R-:W-:Y:S01]  /*2240*/  IADD3 R37, P1, P2, R103, R60, R32 ;  /* 0x0000003c67257210 */ /* 0x000fe20007a3e020 */
[----:B------:R-:W-:-:S03]  /*2250*/  IMAD.SHL.U32 R34, R34, 0x20, RZ ;  /* 0x0000002022227824 */ /* 0x000fc600078e00ff */
[----:B------:R-:W-:Y:S02]  /*2260*/  IADD3.X R44, R33, R68, R44, P1, P2 ;  /* 0x00000044212c7210 */ /* 0x000fe40000fe442c */
[C---:B------:R-:W-:Y:S02]  /*2270*/  LEA R36, P1, R37.reuse, UR6, 0x2 ;  /* 0x0000000625247c11 */ /* 0x040fe4000f8210ff */
[----:B------:R-:W-:Y:S02]  /*2280*/  LOP3.LUT R45, R34, 0xffffffc0, RZ, 0xc0, !PT ;  /* 0xffffffc0222d7812 */ /* 0x000fe400078ec0ff */
[----:B------:R-:W-:Y:S01]  /*2290*/  LEA.HI.X R37, R37, UR7, R44, 0x2, P1 ;  /* 0x0000000725257c11 */ /* 0x000fe200088f142c */
[----:B------:R-:W4:Y:S01]  /*22a0*/  LDS.128 R32, [R8+0x10] ;  /* 0x0000100008207984 */ /* 0x000f220000000c00 */
[----:B------:R-:W-:Y:S02]  /*22b0*/  SHF.R.S32.HI R59, RZ, 0x1f, R45 ;  /* 0x0000001fff3b7819 */ /* 0x000fe4000001142d */
[----:B------:R-:W-:-:S02]  /*22c0*/  SHF.R.S32.HI R58, RZ, 0x1f, R101 ;  /* 0x0000001fff3a7819 */ /* 0x000fc40000011465 */
[----:B------:R-:W-:Y:S01]  /*22d0*/  IADD3 R45, P1, P2, R101, R60, R45 ;  /* 0x0000003c652d7210 */ /* 0x000fe20007a3e02d */
[----:B------:R-:W5:Y:S03]  /*22e0*/  LDG.E.64.CONSTANT R36, desc[UR10][R36.64] ;  /* 0x0000000a24247981 */ /* 0x000f66000c1e9b00 */
[----:B------:R-:W-:Y:S02]  /*22f0*/  IADD3.X R58, R58, R68, R59, P1, P2 ;  /* 0x000000443a3a7210 */ /* 0x000fe40000fe443b */
[C---:B------:R-:W-:Y:S02]  /*2300*/  LEA R44, P2, R45.reuse, UR6, 0x2 ;  /* 0x000000062d2c7c11 */ /* 0x040fe4000f8410ff */
[----:B------:R-:W-:Y:S02]  /*2310*/  IADD3 R61, P5, P6, R102, R60, R99 ;  /* 0x0000003c663d7210 */ /* 0x000fe40007ebe063 */
[----:B------:R-:W-:-:S02]  /*2320*/  LEA.HI.X R45, R45, UR7, R58, 0x2, P2 ;  /* 0x000000072d2d7c11 */ /* 0x000fc400090f143a */
[----:B------:R-:W-:Y:S02]  /*2330*/  IADD3 R59, P3, P4, R100, R60, R97 ;  /* 0x0000003c643b7210 */ /* 0x000fe40007c7e061 */
[-C--:B------:R-:W-:Y:S02]  /*2340*/  IADD3.X R64, R24, R68.reuse, R11, P5, P6 ;  /* 0x0000004418407210 */ /* 0x080fe40002fec40b */
[----:B------:R-:W-:Y:S01]  /*2350*/  LEA R80, P5, R59, UR6, 0x2 ;  /* 0x000000063b507c11 */ /* 0x000fe2000f8a10ff */
[----:B------:R-:W5:Y:S01]  /*2360*/  LDG.E.64.CONSTANT R44, desc[UR10][R44.64] ;  /* 0x0000000a2c2c7981 */ /* 0x000f62000c1e9b00 */
[----:B------:R-:W-:Y:S02]  /*2370*/  IADD3.X R62, R25, R68, R12, P3, P4 ;  /* 0x00000044193e7210 */ /* 0x000fe40001fe840c */
[----:B------:R-:W-:Y:S02]  /*2380*/  LEA R66, P1, R61, UR6, 0x2 ;  /* 0x000000063d427c11 */ /* 0x000fe4000f8210ff */
[----:B------:R-:W-:-:S02]  /*2390*/  IADD3 R58, P2, P3, R98, R60, R95 ;  /* 0x0000003c623a7210 */ /* 0x000fc40007b5e05f */
[----:B------:R-:W-:Y:S02]  /*23a0*/  LEA.HI.X R81, R59, UR7, R62, 0x2, P5 ;  /* 0x000000073b517c11 */ /* 0x000fe4000a8f143e */
[----:B------:R-:W-:Y:S02]  /*23b0*/  LEA.HI.X R67, R61, UR7, R64, 0x2, P1 ;  /* 0x000000073d437c11 */ /* 0x000fe400088f1440 */
[----:B------:R-:W-:Y:S02]  /*23c0*/  IADD3.X R61, R26, R68, R13, P2, P3 ;  /* 0x000000441a3d7210 */ /* 0x000fe400017e640d */
[----:B------:R-:W-:Y:S01]  /*23d0*/  IADD3 R63, P2, P3, R94, R60, R91 ;  /* 0x0000003c5e3f7210 */ /* 0x000fe20007b5e05b */
[----:B------:R-:W5:Y:S01]  /*23e0*/  LDG.E.64.CONSTANT R80, desc[UR10][R80.64] ;  /* 0x0000000a50507981 */ /* 0x000f62000c1e9b00 */
[----:B--2---:R-:W-:Y:S01]  /*23f0*/  FMUL.FTZ R59, R40, R30 ;  /* 0x0000001e283b7220 */ /* 0x004fe20000410000 */
[----:B------:R-:W-:Y:S01]  /*2400*/  LEA R30, P1, R58, UR6, 0x2 ;  /* 0x000000063a1e7c11 */ /* 0x000fe2000f8210ff */
[----:B------:R-:W-:-:S03]  /*2410*/  FMUL.FTZ R62, R41, R31 ;  /* 0x0000001f293e7220 */ /* 0x000fc60000410000 */
[----:B------:R-:W-:Y:S02]  /*2420*/  LEA.HI.X R31, R58, UR7, R61, 0x2, P1 ;  /* 0x000000073a1f7c11 */ /* 0x000fe400088f143d */
[----:B------:R-:W-:Y:S02]  /*2430*/  LEA R58, P6, R63, UR6, 0x2 ;  /* 0x000000063f3a7c11 */ /* 0x000fe4000f8c10ff */
[----:B------:R-:W-:Y:S01]  /*2440*/  IADD3 R41, P4, P5, R96, R60, R93 ;  /* 0x0000003c60297210 */ /* 0x000fe20007d9e05d */
[----:B---3--:R-:W-:Y:S01]  /*2450*/  FFMA.FTZ R61, R42, R28, R59 ;  /* 0x0000001c2a3d7223 */ /* 0x008fe2000001003b */
[----:B------:R-:W-:-:S04]  /*2460*/  IADD3.X R28, R48, R68, R15, P2, P3 ;  /* 0x00000044301c7210 */ /* 0x000fc800017e640f */
[----:B------:R-:W-:Y:S01]  /*2470*/  LEA.HI.X R59, R63, UR7, R28, 0x2, P6 ;  /* 0x000000073f3b7c11 */ /* 0x000fe2000b0f141c */
[----:B------:R-:W-:Y:S01]  /*2480*/  FFMA.FTZ R28, R43, R29, R62 ;  /* 0x0000001d2b1c7223 */ /* 0x000fe2000001003e */
[----:B------:R-:W-:Y:S02]  /*2490*/  LEA R40, P1, R41, UR6, 0x2 ;  /* 0x0000000629287c11 */ /* 0x000fe4000f8210ff */
[----:B------:R-:W-:Y:S02]  /*24a0*/  IADD3.X R42, R27, R68, R14, P4, P5 ;  /* 0x000000441b2a7210 */ /* 0x000fe400027ea40e */
[----:B------:R-:W-:Y:S01]  /*24b0*/  IADD3 R43, P5, P6, R90, R60, R87 ;  /* 0x0000003c5a2b7210 */ /* 0x000fe20007ebe057 */
[----:B------:R-:W2:Y:S01]  /*24c0*/  LDG.E.64.CONSTANT R58, desc[UR10][R58.64] ;  /* 0x0000000a3a3a7981 */ /* 0x000ea2000c1e9b00 */
[----:B----4-:R-:W-:Y:S01]  /*24d0*/  FFMA.FTZ R29, R46, R32, R61 ;  /* 0x000000202e1d7223 */ /* 0x010fe2000001003d */
[----:B------:R-:W-:Y:S02]  /*24e0*/  FFMA.FTZ R28, R47, R33, R28 ;  /* 0x000000212f1c7223 */ /* 0x000fe4000001001c */
[----:B------:R0:W3:Y:S01]  /*24f0*/  LDG.E.64.CONSTANT R46, desc[UR10][R66.64] ;  /* 0x0000000a422e7981 */ /* 0x0000e2000c1e9b00 */
[----:B------:R-:W-:-:S02]  /*2500*/  LEA.HI.X R41, R41, UR7, R42, 0x2, P1 ;  /* 0x0000000729297c11 */ /* 0x000fc400088f142a */
[----:B------:R-:W-:Y:S02]  /*2510*/  IADD3 R42, P3, P4, R92, R60, R89 ;  /* 0x0000003c5c2a7210 */ /* 0x000fe40007c7e059 */
[----:B------:R-:W-:Y:S02]  /*2520*/  LEA R62, P1, R43, UR6, 0x2 ;  /* 0x000000062b3e7c11 */ /* 0x000fe4000f8210ff */
[----:B------:R-:W-:Y:S01]  /*2530*/  LEA R74, P2, R42, UR6, 0x2 ;  /* 0x000000062a4a7c11 */ /* 0x000fe2000f8410ff */
[----:B------:R-:W4:Y:S01]  /*2540*/  LDG.E.64.CONSTANT R40, desc[UR10][R40.64] ;  /* 0x0000000a28287981 */ /* 0x000f22000c1e9b00 */
[-C--:B------:R-:W-:Y:S02]  /*2550*/  IADD3.X R33, R49, R68.reuse, R16, P3, P4 ;  /* 0x0000004431217210 */ /* 0x080fe40001fe8410 */
[----:B------:R-:W-:Y:S02]  /*2560*/  IADD3.X R64, R50, R68, R17, P5, P6 ;  /* 0x0000004432407210 */ /* 0x000fe40002fec411 */
[----:B------:R-:W-:-:S02]  /*2570*/  LEA.HI.X R75, R42, UR7, R33, 0x2, P2 ;  /* 0x000000072a4b7c11 */ /* 0x000fc400090f1421 */
[----:B------:R-:W-:Y:S02]  /*2580*/  LEA.HI.X R63, R43, UR7, R64, 0x2, P1 ;  /* 0x000000072b3f7c11 */ /* 0x000fe400088f1440 */
[----:B------:R-:W-:Y:S01]  /*2590*/  IADD3 R32, P3, P4, R88, R60, R83 ;  /* 0x0000003c58207210 */ /* 0x000fe20007c7e053 */
[----:B------:R1:W2:Y:S03]  /*25a0*/  LDG.E.64.CONSTANT R42, desc[UR10][R30.64] ;  /* 0x0000000a1e2a7981 */ /* 0x0002a6000c1e9b00 */
[----:B------:R-:W-:Y:S01]  /*25b0*/  LEA R64, P1, R32, UR6, 0x2 ;  /* 0x0000000620407c11 */ /* 0x000fe2000f8210ff */
[----:B------:R-:W4:Y:S01]  /*25c0*/  LDG.E.64.CONSTANT R62, desc[UR10][R62.64] ;  /* 0x0000000a3e3e7981 */ /* 0x000f22000c1e9b00 */
[----:B------:R-:W-:-:S04]  /*25d0*/  IADD3.X R33, R51, R68, R18, P3, P4 ;  /* 0x0000004433217210 */ /* 0x000fc80001fe8412 */
[----:B------:R-:W-:Y:S02]  /*25e0*/  LEA.HI.X R65, R32, UR7, R33, 0x2, P1 ;  /* 0x0000000720417c11 */ /* 0x000fe400088f1421 */
[----:B------:R-:W-:-:S04]  /*25f0*/  IADD3 R32, P1, P2, R86, R60, R79 ;  /* 0x0000003c56207210 */ /* 0x000fc80007a3e04f */
[----:B0-----:R-:W-:Y:S01]  /*2600*/  LEA R66, P3, R32, UR6, 0x2 ;  /* 0x0000000620427c11 */ /* 0x001fe2000f8610ff */
[----:B------:R-:W4:Y:S01]  /*2610*/  LDG.E.64.CONSTANT R64, desc[UR10][R64.64] ;  /* 0x0000000a40407981 */ /* 0x000f22000c1e9b00 */
[----:B------:R-:W-:-:S04]  /*2620*/  IADD3.X R33, R52, R68, R19, P1, P2 ;  /* 0x0000004434217210 */ /* 0x000fc80000fe4413 */
[----:B------:R-:W-:Y:S02]  /*2630*/  LEA.HI.X R67, R32, UR7, R33, 0x2, P3 ;  /* 0x0000000720437c11 */ /* 0x000fe400098f1421 */
[-C--:B------:R-:W-:Y:S02]  /*2640*/  IADD3 R33, P1, P2, R82, R60.reuse, R77 ;  /* 0x0000003c52217210 */ /* 0x080fe40007a3e04d */
[----:B------:R-:W-:Y:S02]  /*2650*/  IADD3 R61, P5, P6, R78, R60, R57 ;  /* 0x0000003c4e3d7210 */ /* 0x000fe40007ebe039 */
[----:B------:R-:W-:Y:S01]  /*2660*/  LEA R32, P3, R33, UR6, 0x2 ;  /* 0x0000000621207c11 */ /* 0x000fe2000f8610ff */
[----:B------:R-:W4:Y:S01]  /*2670*/  LDG.E.64.CONSTANT R66, desc[UR10][R66.64] ;  /* 0x0000000a42427981 */ /* 0x000f22000c1e9b00 */
[----:B------:R-:W-:Y:S02]  /*2680*/  IADD3.X R70, R53, R68, R20, P1, P2 ;  /* 0x0000004435467210 */ /* 0x000fe40000fe4414 */
[----:B-1----:R-:W-:-:S02]  /*2690*/  IADD3 R30, P1, P2, R5, R60, R10 ;  /* 0x0000003c051e7210 */ /* 0x002fc40007a3e00a */
[----:B------:R-:W-:Y:S02]  /*26a0*/  LEA.HI.X R33, R33, UR7, R70, 0x2, P3 ;  /* 0x0000000721217c11 */ /* 0x000fe400098f1446 */
[----:B------:R-:W-:Y:S02]  /*26b0*/  IADD3 R31, P4, P3, R76, R60, R9 ;  /* 0x0000003c4c1f7210 */ /* 0x000fe40007b9e009 */
[----:B------:R-:W-:Y:S02]  /*26c0*/  IADD3.X R60, R54, R68, R21, P5, P6 ;  /* 0x00000044363c7210 */ /* 0x000fe40002fec415 */
[----:B------:R-:W-:-:S04]  /*26d0*/  LEA R70, P5, R61, UR6, 0x2 ;  /* 0x000000063d467c11 */ /* 0x000fc8000f8a10ff */
[----:B------:R-:W-:Y:S02]  /*26e0*/  LEA.HI.X R71, R61, UR7, R60, 0x2, P5 ;  /* 0x000000073d477c11 */ /* 0x000fe4000a8f143c */
[----:B------:R0:W4:Y:S01]  /*26f0*/  LDG.E.64.CONSTANT R60, desc[UR10][R74.64] ;  /* 0x0000000a4a3c7981 */ /* 0x000122000c1e9b00 */
[----:B------:R-:W-:Y:S02]  /*2700*/  LEA R72, P5, R31, UR6, 0x2 ;  /* 0x000000061f487c11 */ /* 0x000fe4000f8a10ff */
[-C--:B------:R-:W-:Y:S01]  /*2710*/  IADD3.X R69, R55, R68.reuse, R22, P4, P3 ;  /* 0x0000004437457210 */ /* 0x080fe200027e6416 */
[----:B------:R-:W4:Y:S03]  /*2720*/  LDG.E.64.CONSTANT R70, desc[UR10][R70.64] ;  /* 0x0000000a46467981 */ /* 0x000f26000c1e9b00 */
[----:B------:R-:W-:Y:S02]  /*2730*/  LEA.HI.X R73, R31, UR7, R69, 0x2, P5 ;  /* 0x000000071f497c11 */ /* 0x000fe4000a8f1445 */
[----:B------:R-:W-:-:S02]  /*2740*/  IADD3.X R31, R56, R68, R23, P1, P2 ;  /* 0x00000044381f7210 */ /* 0x000fc40000fe4417 */
[----:B------:R1:W4:Y:S01]  /*2750*/  LDG.E.64.CONSTANT R68, desc[UR10][R32.64] ;  /* 0x0000000a20447981 */ /* 0x000322000c1e9b00 */
[----:B0-----:R-:W-:-:S03]  /*2760*/  LEA R74, P1, R30, UR6, 0x2 ;  /* 0x000000061e4a7c11 */ /* 0x001fc6000f8210ff */
[----:B------:R-:W4:Y:S01]  /*2770*/  LDG.E.64.CONSTANT R72, desc[UR10][R72.64] ;  /* 0x0000000a48487981 */ /* 0x000f22000c1e9b00 */
[----:B------:R-:W-:-:S06]  /*2780*/  LEA.HI.X R75, R30, UR7, R31, 0x2, P1 ;  /* 0x000000071e4b7c11 */ /* 0x000fcc00088f141f */
[----:B------:R-:W4:Y:S01]  /*2790*/  LDG.E.64.CONSTANT R74, desc[UR10][R74.64] ;  /* 0x0000000a4a4a7981 */ /* 0x000f22000c1e9b00 */
[----:B-----5:R-:W-:Y:S01]  /*27a0*/  FFMA.FTZ R123, R84, R34, R29 ;  /* 0x00000022547b7223 */ /* 0x020fe2000001001d */
[----:B------:R-:W-:Y:S02]  /*27b0*/  FFMA.FTZ R34, R85, R35, R28 ;  /* 0x0000002355227223 */ /* 0x000fe4000001001c */
[----:B------:R-:W0:Y:S02]  /*27c0*/  LDS.128 R28, [R8+0x20] ;  /* 0x00002000081c7984 */ /* 0x000e240000000c00 */
[----:B0-----:R-:W-:Y:S01]  /*27d0*/  FFMA.FTZ R123, R38, R28, R123 ;  /* 0x0000001c267b7223 */ /* 0x001fe2000001007b */
[----:B------:R-:W-:Y:S02]  /*27e0*/  FFMA.FTZ R28, R39, R29, R34 ;  /* 0x0000001d271c7223 */ /* 0x000fe40000010022 */
[----:B-1----:R-:W0:Y:S01]  /*27f0*/  LDS.128 R32, [R8+0x30] ;  /* 0x0000300008207984 */ /* 0x002e220000000c00 */
[----:B------:R-:W-:Y:S01]  /*2800*/  FFMA.FTZ R123, R36, R30, R123 ;  /* 0x0000001e247b7223 */ /* 0x000fe2000001007b */
[----:B------:R-:W-:-:S02]  /*2810*/  FFMA.FTZ R28, R37, R31, R28 ;  /* 0x0000001f251c7223 */ /* 0x000fc4000001001c */
[----:B------:R-:W1:Y:S01]  /*2820*/  LDS.128 R36, [R8+0x40] ;  /* 0x0000400008247984 */ /* 0x000e620000000c00 */
[----:B0-----:R-:W-:Y:S01]  /*2830*/  FFMA.FTZ R123, R44, R32, R123 ;  /* 0x000000202c7b7223 */ /* 0x001fe2000001007b */
[----:B------:R-:W-:Y:S02]  /*2840*/  FFMA.FTZ R32, R45, R33, R28 ;  /* 0x000000212d207223 */ /* 0x000fe4000001001c */
[----:B------:R-:W4:Y:S01]  /*2850*/  LDS.128 R28, [R8+0x50] ;  /* 0x00005000081c7984 */ /* 0x000f220000000c00 */
[----:B------:R-:W-:Y:S01]  /*2860*/  UMOV UR4, 0xffffffff ;  /* 0xffffffff00047882 */ /* 0x000fe20000000000 */
[----:B------:R-:W-:Y:S01]  /*2870*/  ISETP.NE.AND P1, PT, R113, RZ, PT ;  /* 0x000000ff7100720c */ /* 0x000fe20003f25270 */
[----:B---3--:R-:W-:Y:S01]  /*2880*/  FFMA.FTZ R123, R46, R34, R123 ;  /* 0x000000222e7b7223 */ /* 0x008fe2000001007b */
[----:B------:R-:W-:Y:S02]  /*2890*/  FFMA.FTZ R32, R47, R35, R32 ;  /* 0x000000232f207223 */ /* 0x000fe40000010020 */
[----:B------:R-:W-:Y:S01]  /*28a0*/  LDS.128 R44, [R8+0x90] ;  /* 0x00009000082c7984 */ /* 0x000fe20000000c00 */
[----:B-1----:R-:W-:Y:S01]  /*28b0*/  FFMA.FTZ R123, R80, R36, R123 ;  /* 0x00000024507b7223 */ /* 0x002fe2000001007b */
[----:B------:R-:W-:-:S02]  /*28c0*/  FFMA.FTZ R36, R81, R37, R32 ;  /* 0x0000002551247223 */ /* 0x000fc40000010020 */
[----:B------:R-:W0:Y:S01]  /*28d0*/  LDS.128 R32, [R8+0x60] ;  /* 0x0000600008207984 */ /* 0x000e220000000c00 */
[----:B--2---:R-:W-:Y:S01]  /*28e0*/  FFMA.FTZ R123, R42, R38, R123 ;  /* 0x000000262a7b7223 */ /* 0x004fe2000001007b */
[----:B------:R-:W-:Y:S02]  /*28f0*/  FFMA.FTZ R42, R43, R39, R36 ;  /* 0x000000272b2a7223 */ /* 0x000fe40000010024 */
[----:B------:R-:W1:Y:S01]  /*2900*/  LDS.128 R36, [R8+0x70] ;  /* 0x0000700008247984 */ /* 0x000e620000000c00 */
[----:B----4-:R-:W-:Y:S01]  /*2910*/  FFMA.FTZ R123, R40, R28, R123 ;  /* 0x0000001c287b7223 */ /* 0x010fe2000001007b */
        /* <DEDUP_REMOVED lines=23> */
.L_x_28058:
        /* <DEDUP_REMOVED lines=9> */
.L_x_28010:
[----:B------:R-:W-:-:S13]  /*2b20*/  ISETP.NE.AND P1, PT, R113, RZ, PT ;  /* 0x000000ff7100720c */ /* 0x000fda0003f25270 */
[----:B------:R-:W-:-:S05]  /*2b30*/  @!P1 IMAD.MOV.U32 R29, RZ, RZ, -0x800001 ;  /* 0xff7fffffff1d9424 */ /* 0x000fca00078e00ff */
[----:B------:R0:W-:Y:S02]  /*2b40*/  @!P1 STS [R122], R29 ;  /* 0x0000001d7a009388 */ /* 0x0001e40000000800 */
.L_x_28012:
[----:B------:R-:W-:Y:S05]  /*2b50*/  BSYNC B1 ;  /* 0x0000000000017941 */ /* 0x000fea0003800000 */
.L_x_28009:
[----:B------:R-:W-:Y:S01]  /*2b60*/  IADD3 R118, P1, R118, 0x10, RZ ;  /* 0x0000001076767810 */ /* 0x000fe20007f3e0ff */
[----:B01----:R-:W-:Y:S02]  /*2b70*/  VIADD R122, R122, 0x100 ;  /* 0x000001007a7a7836 */ /* 0x003fe40000000000 */
[----:B------:R-:W-:Y:S02]  /*2b80*/  VIADD R121, R121, 0x40 ;  /* 0x0000004079797836 */ /* 0x000fe40000000000 */
[----:B------:R-:W-:Y:S02]  /*2b90*/  VIADD R119, R119, 0x40 ;  /* 0x0000004077777836 */ /* 0x000fe40000000000 */
[----:B------:R-:W-:Y:S01]  /*2ba0*/  IMAD.X R117, RZ, RZ, R117, P1 ;  /* 0x000000ffff757224 */ /* 0x000fe200008e0675 */
[----:B------:R-:W-:Y:S06]  /*2bb0*/  @!P0 BRA `(.L_x_28013) ;  /* 0xffffffec00d88947 */ /* 0x000fec000383ffff */
[----:B------:R-:W-:Y:S05]  /*2bc0*/  BRA `(.L_x_28007) ;  /* 0x0000001000b87947 */ /* 0x000fea0003800000 */
.L_x_28008:
[----:B------:R-:W0:Y:S01]  /*2bd0*/  S2R R2, SR_TID.X ;  /* 0x0000000000027919 */ /* 0x000e220000002100 */
[----:B------:R-:W-:Y:S02]  /*2be0*/  IMAD.MOV.U32 R109, RZ, RZ, -0x800001 ;  /* 0xff7fffffff6d7424 */ /* 0x000fe400078e00ff */
[----:B------:R-:W-:Y:S01]  /*2bf0*/  IMAD.MOV.U32 R118, RZ, RZ, R110 ;  /* 0x000000ffff767224 */ /* 0x000fe200078e006e */
[----:B0-----:R-:W-:-:S04]  /*2c00*/  LEA.HI R2, R2, R2, RZ, 0x1 ;  /* 0x0000000202027211 */ /* 0x001fc800078f08ff */
[----:B------:R-:W-:-:S04]  /*2c10*/  SHF.R.S32.HI R2, RZ, 0x1, R2 ;  /* 0x00000001ff027819 */ /* 0x000fc80000011402 */
[----:B------:R-:W-:-:S04]  /*2c20*/  SHF.R.S32.HI R29, RZ, 0x1f, R2 ;  /* 0x0000001fff1d7819 */ /* 0x000fc80000011402 */
[----:B------:R-:W-:-:S04]  /*2c30*/  LEA.HI R29, R29, R2, RZ, 0x4 ;  /* 0x000000021d1d7211 */ /* 0x000fc800078f20ff */
[----:B------:R-:W-:-:S05]  /*2c40*/  LOP3.LUT R29, R29, 0xfffffff0, RZ, 0xc0, !PT ;  /* 0xfffffff01d1d7812 */ /* 0x000fca00078ec0ff */
[----:B------:R-:W-:-:S04]  /*2c50*/  IMAD.IADD R29, R2, 0x1, -R29 ;  /* 0x00000001021d7824 */ /* 0x000fc800078e0a1d */
[----:B------:R-:W-:-:S07]  /*2c60*/  IMAD R119, R28, -0x200, R29 ;  /* 0xfffffe001c777824 */ /* 0x000fce00078e021d */
.L_x_28018:
        /* <DEDUP_REMOVED lines=55> */
[C---:B------:R-:W-:Y:S01]  /*2fe0*/  VIADD R30, R113.reuse, 0x2 ;  /* 0x00000002711e7836 */ /* 0x040fe20000000000 */
[----:B------:R-:W-:Y:S01]  /*2ff0*/  SHF.R.S32.HI R37, RZ, 0x1f, R108 ;  /* 0x0000001fff257819 */ /* 0x000fe2000001146c */
[----:B------:R-:W-:Y:S01]  /*3000*/  VIADD R32, R113, 0x4 ;  /* 0x0000000471207836 */ /* 0x000fe20000000000 */
[----:B------:R-:W-:Y:S01]  /*3010*/  SHF.R.S32.HI R34, RZ, 0x1f, R106 ;  /* 0x0000001fff227819 */ /* 0x000fe2000001146a */
[----:B------:R-:W-:Y:S01]  /*3020*/  IMAD.MOV.U32 R44, RZ, RZ, R124 ;  /* 0x000000ffff2c7224 */ /* 0x000fe200078e007c */
[----:B------:R-:W-:Y:S01]  /*3030*/  LEA.HI R31, R30, R30, RZ, 0x1 ;  /* 0x0000001e1e1f7211 */ /* 0x000fe200078f08ff */
[----:B------:R-:W-:Y:S01]  /*3040*/  IMAD.MOV.U32 R45, RZ, RZ, R125 ;  /* 0x000000ffff2d7224 */ /* 0x000fe200078e007d */
[----:B------:R-:W-:-:S03]  /*3050*/  LEA.HI R33, R32, R32, RZ, 0x1 ;  /* 0x0000002020217211 */ /* 0x000fc600078f08ff */
[----:B------:R-:W-:-:S05]  /*3060*/  IMAD.SHL.U32 R31, R31, 0x20, RZ ;  /* 0x000000201f1f7824 */ /* 0x000fca00078e00ff */
[----:B------:R-:W-:Y:S02]  /*3070*/  LOP3.LUT R32, R31, 0xffffffc0, RZ, 0xc0, !PT ;  /* 0xffffffc01f207812 */ /* 0x000fe400078ec0ff */
[----:B--2---:R-:W-:Y:S01]  /*3080*/  SHF.R.S32.HI R30, RZ, 0x1f, R28 ;  /* 0x0000001fff1e7819 */ /* 0x004fe2000001141c */
[----:B------:R-:W-:-:S04]  /*3090*/  IMAD.WIDE.U32 R44, R28, UR14, R44 ;  /* 0x0000000e1c2c7c25 */ /* 0x000fc8000f8e002c */
[----:B------:R-:W-:Y:S01]  /*30a0*/  IMAD R30, R30, UR14, RZ ;  /* 0x0000000e1e1e7c24 */ /* 0x000fe2000f8e02ff */
[----:B------:R-:W-:-:S03]  /*30b0*/  IADD3 R29, P0, P1, R107, R44, R32 ;  /* 0x0000002c6b1d7210 */ /* 0x000fc6000791e020 */
[----:B------:R-:W-:Y:S01]  /*30c0*/  IMAD R31, R28, R7, R30 ;  /* 0x000000071c1f7224 */ /* 0x000fe200078e021e */
[----:B------:R-:W-:Y:S01]  /*30d0*/  SHF.R.S32.HI R30, RZ, 0x1f, R107 ;  /* 0x0000001fff1e7819 */ /* 0x000fe2000001146b */
[----:B------:R-:W-:Y:S01]  /*30e0*/  IMAD.SHL.U32 R28, R33, 0x20, RZ ;  /* 0x00000020211c7824 */ /* 0x000fe200078e00ff */
[----:B------:R-:W-:Y:S01]  /*30f0*/  SHF.R.S32.HI R33, RZ, 0x1f, R32 ;  /* 0x0000001fff217819 */ /* 0x000fe20000011420 */
[----:B------:R-:W-:Y:S01]  /*3100*/  IMAD.IADD R68, R45, 0x1, R31 ;  /* 0x000000012d447824 */ /* 0x000fe200078e021f */
[----:B------:R-:W-:Y:S02]  /*3110*/  LEA R38, P2, R29, UR16, 0x2 ;  /* 0x000000101d267c11 */ /* 0x000fe4000f8410ff */
[----:B------:R-:W-:Y:S02]  /*3120*/  LOP3.LUT R35, R28, 0xffffffc0, RZ, 0xc0, !PT ;  /* 0xffffffc01c237812 */ /* 0x000fe400078ec0ff */
[----:B------:R-:W-:Y:S02]  /*3130*/  IADD3.X R30, R30, R68, R33, P0, P1 ;  /* 0x000000441e1e7210 */ /* 0x000fe400007e2421 */
[----:B------:R-:W-:-:S02]  /*3140*/  IADD3 R31, P0, R108, R44, RZ ;  /* 0x0000002c6c1f7210 */ /* 0x000fc40007f1e0ff */
[----:B------:R-:W-:Y:S02]  /*3150*/  LEA.HI.X R39, R29, UR17, R30, 0x2, P2 ;  /* 0x000000111d277c11 */ /* 0x000fe400090f141e */
[--C-:B------:R-:W-:Y:S01]  /*3160*/  SHF.R.S32.HI R33, RZ, 0x1f, R35.reuse ;  /* 0x0000001fff217819 */ /* 0x100fe20000011423 */
[----:B------:R-:W-:Y:S01]  /*3170*/  IMAD.X R32, R37, 0x1, R68, P0 ;  /* 0x0000000125207824 */ /* 0x000fe200000e0644 */
[----:B------:R-:W-:Y:S02]  /*3180*/  IADD3 R28, P3, P4, R106, R44, R35 ;  /* 0x0000002c6a1c7210 */ /* 0x000fe40007c7e023 */
[----:B------:R-:W2:Y:S01]  /*3190*/  LDG.E.64.CONSTANT R38, desc[UR10][R38.64] ;  /* 0x0000000a26267981 */ /* 0x000ea2000c1e9b00 */
[C---:B------:R-:W-:Y:S02]  /*31a0*/  LEA R40, P1, R31.reuse, UR16, 0x2 ;  /* 0x000000101f287c11 */ /* 0x040fe4000f8210ff */
[----:B------:R-:W-:Y:S02]  /*31b0*/  IADD3.X R29, R34, R68, R33, P3, P4 ;  /* 0x00000044221d7210 */ /* 0x000fe40001fe8421 */
[----:B------:R-:W-:-:S02]  /*31c0*/  LEA.HI.X R41, R31, UR17, R32, 0x2, P1 ;  /* 0x000000111f297c11 */ /* 0x000fc400088f1420 */
[----:B------:R-:W-:-:S04]  /*31d0*/  LEA R42, P0, R28, UR16, 0x2 ;  /* 0x000000101c2a7c11 */ /* 0x000fc8000f8010ff */
[----:B------:R-:W-:Y:S01]  /*31e0*/  LEA.HI.X R43, R28, UR17, R29, 0x2, P0 ;  /* 0x000000111c2b7c11 */ /* 0x000fe200080f141d */
[----:B------:R-:W3:Y:S05]  /*31f0*/  LDG.E.64.CONSTANT R40, desc[UR10][R40.64] ;  /* 0x0000000a28287981 */ /* 0x000eea000c1e9b00 */
        /* <DEDUP_REMOVED lines=12> */
[----:B------:R-:W2:Y:S04]  /*32c0*/  LDS.128 R28, [R8] ;  /* 0x00000000081c7984 */ /* 0x000ea80000000c00 */
[----:B------:R-:W5:Y:S01]  /*32d0*/  LDG.E.64.CONSTANT R84, desc[UR10][R84.64] ;  /* 0x0000000a54547981 */ /* 0x000f62000c1e9b00 */
[----:B------:R-:W-:-:S05]  /*32e0*/  LEA.HI R32, R32, R32, RZ, 0x1 ;  /* 0x0000002020207211 */ /* 0x000fca00078f08ff */
[----:B------:R-:W-:Y:S01]  /*32f0*/  IMAD.SHL.U32 R36, R32, 0x20, RZ ;  /* 0x0000002020247824 */ /* 0x000fe200078e00ff */
[----:B------:R-:W-:Y:S01]  /*3300*/  SHF.R.S32.HI R58, RZ, 0x1f, R104 ;  /* 0x0000001fff3a7819 */ /* 0x000fe20000011468 */
[----:B------:R-:W4:Y:S03]  /*3310*/  LDS.128 R32, [R8+0x10] ;  /* 0x0000100008207984 */ /* 0x000f260000000c00 */
[----:B------:R-:W-:-:S04]  /*3320*/  LOP3.LUT R37, R36, 0xffffffc0, RZ, 0xc0, !PT ;  /* 0xffffffc024257812 */ /* 0x000fc800078ec0ff */
[--C-:B------:R-:W-:Y:S02]  /*3330*/  SHF.R.S32.HI R45, RZ, 0x1f, R37.reuse ;  /* 0x0000001fff2d7819 */ /* 0x100fe40000011425 */
[----:B------:R-:W-:Y:S01]  /*3340*/  IADD3 R37, P0, P1, R104, R44, R37 ;  /* 0x0000002c68257210 */ /* 0x000fe2000791e025 */
[----:B------:R-:W-:-:S03]  /*3350*/  VIADD R47, R113, 0xa ;  /* 0x0000000a712f7836 */ /* 0x000fc60000000000 */
[----:B------:R-:W-:Y:S02]  /*3360*/  IADD3.X R58, R58, R68, R45, P0, P1 ;  /* 0x000000443a3a7210 */ /* 0x000fe400007e242d */
[----:B------:R-:W-:-:S04]  /*3370*/  LEA R36, P0, R37, UR16, 0x2 ;  /* 0x0000001025247c11 */ /* 0x000fc8000f8010ff */
[----:B------:R-:W-:Y:S02]  /*3380*/  LEA.HI.X R37, R37, UR17, R58, 0x2, P0 ;  /* 0x0000001125257c11 */ /* 0x000fe400080f143a */
[----:B------:R-:W-:-:S04]  /*3390*/  LEA.HI R47, R47, R47, RZ, 0x1 ;  /* 0x0000002f2f2f7211 */ /* 0x000fc800078f08ff */
[----:B------:R-:W5:Y:S01]  /*33a0*/  LDG.E.64.CONSTANT R36, desc[UR10][R36.64] ;  /* 0x0000000a24247981 */ /* 0x000f62000c1e9b00 */
[----:B------:R-:W-:Y:S01]  /*33b0*/  IMAD.SHL.U32 R47, R47, 0x20, RZ ;  /* 0x000000202f2f7824 */ /* 0x000fe200078e00ff */
[----:B------:R-:W-:-:S04]  /*33c0*/  SHF.R.S32.HI R59, RZ, 0x1f, R103 ;  /* 0x0000001fff3b7819 */ /* 0x000fc80000011467 */
[----:B------:R-:W-:-:S04]  /*33d0*/  LOP3.LUT R47, R47, 0xffffffc0, RZ, 0xc0, !PT ;  /* 0xffffffc02f2f7812 */ /* 0x000fc800078ec0ff */
[--C-:B------:R-:W-:Y:S02]  /*33e0*/  SHF.R.S32.HI R45, RZ, 0x1f, R47.reuse ;  /* 0x0000001fff2d7819 */ /* 0x100fe4000001142f */
[----:B------:R-:W-:-:S04]  /*33f0*/  IADD3 R58, P0, P1, R103, R44, R47 ;  /* 0x0000002c673a7210 */ /* 0x000fc8000791e02f */
[----:B------:R-:W-:Y:S02]  /*3400*/  IADD3.X R59, R59, R68, R45, P0, P1 ;  /* 0x000000443b3b7210 */ /* 0x000fe400007e242d */
        /* <DEDUP_REMOVED lines=8> */
[----:B------:R-:W-:Y:S01]  /*3490*/  LEA R38, P0, R58, UR16, 0x2 ;  /* 0x000000103a267c11 */ /* 0x000fe2000f8010ff */
[----:B------:R-:W-:-:S03]  /*34a0*/  FMUL.FTZ R30, R39, R31 ;  /* 0x0000001f271e7220 */ /* 0x000fc60000410000 */
[----:B------:R-:W-:-:S06]  /*34b0*/  LEA.HI.X R39, R58, UR17, R59, 0x2, P0 ;  /* 0x000000113a277c11 */ /* 0x000fcc00080f143b */
[----:B------:R-:W2:Y:S01]  /*34c0*/  LDG.E.64.CONSTANT R38, desc[UR10][R38.64] ;  /* 0x0000000a26267981 */ /* 0x000ea2000c1e9b00 */
[----:B---3--:R-:W-:Y:S01]  /*34d0*/  FFMA.FTZ R45, R40, R28, R45 ;  /* 0x0000001c282d7223 */ /* 0x008fe2000001002d */
[----:B------:R-:W-:-:S03]  /*34e0*/  FFMA.FTZ R28, R41, R29, R30 ;  /* 0x0000001d291c7223 */ /* 0x000fc6000001001e */
[----:B----4-:R-:W-:Y:S01]  /*34f0*/  FFMA.FTZ R29, R42, R32, R45 ;  /* 0x000000202a1d7223 */ /* 0x010fe2000001002d */
[-C--:B------:R-:W-:Y:S02]  /*3500*/  IADD3 R42, P2, P3, R102, R44.reuse, R99 ;  /* 0x0000002c662a7210 */ /* 0x080fe40007b5e063 */
[----:B------:R-:W-:Y:S02]  /*3510*/  IADD3 R47, P0, P1, R100, R44, R97 ;  /* 0x0000002c642f7210 */ /* 0x000fe4000791e061 */
[----:B------:R-:W-:Y:S02]  /*3520*/  IADD3.X R45, R24, R68, R11, P2, P3 ;  /* 0x00000044182d7210 */ /* 0x000fe400017e640b */
[-C--:B------:R-:W-:Y:S02]  /*3530*/  IADD3 R40, P4, P5, R98, R44.reuse, R95 ;  /* 0x0000002c62287210 */ /* 0x080fe40007d9e05f */
[----:B------:R-:W-:Y:S01]  /*3540*/  IADD3 R41, P2, P3, R96, R44, R93 ;  /* 0x0000002c60297210 */ /* 0x000fe20007b5e05d */
[----:B------:R-:W-:Y:S01]  /*3550*/  FFMA.FTZ R28, R43, R33, R28 ;  /* 0x000000212b1c7223 */ /* 0x000fe2000001001c */
[----:B------:R-:W-:-:S02]  /*3560*/  IADD3.X R72, R25, R68, R12, P0, P1 ;  /* 0x0000004419487210 */ /* 0x000fc400007e240c */
[-C--:B------:R-:W-:Y:S02]  /*3570*/  IADD3.X R43, R26, R68.reuse, R13, P4, P5 ;  /* 0x000000441a2b7210 */ /* 0x080fe400027ea40d */
[----:B------:R-:W-:Y:S02]  /*3580*/  IADD3.X R58, R27, R68, R14, P2, P3 ;  /* 0x000000441b3a7210 */ /* 0x000fe400017e640e */
[-C--:B------:R-:W-:Y:S02]  /*3590*/  IADD3 R59, P0, P1, R94, R44.reuse, R91 ;  /* 0x0000002c5e3b7210 */ /* 0x080fe4000791e05b */
[-C--:B------:R-:W-:Y:S02]  /*35a0*/  IADD3 R62, P4, P5, R92, R44.reuse, R89 ;  /* 0x0000002c5c3e7210 */ /* 0x080fe40007d9e059 */
[----:B------:R-:W-:Y:S02]  /*35b0*/  IADD3 R63, P2, P3, R90, R44, R87 ;  /* 0x0000002c5a3f7210 */ /* 0x000fe40007b5e057 */
        /* <DEDUP_REMOVED lines=12> */
[----:B------:R-:W-:-:S04]  /*3680*/  LEA R44, P6, R42, UR16, 0x2 ;  /* 0x000000102a2c7c11 */ /* 0x000fc8000f8c10ff */
[----:B------:R-:W-:Y:S02]  /*3690*/  LEA.HI.X R45, R42, UR17, R45, 0x2, P6 ;  /* 0x000000112a2d7c11 */ /* 0x000fe4000b0f142d */
[----:B------:R-:W-:-:S04]  /*36a0*/  LEA R46, P6, R47, UR16, 0x2 ;  /* 0x000000102f2e7c11 */ /* 0x000fc8000f8c10ff */
[----:B------:R-:W-:Y:S01]  /*36b0*/  LEA.HI.X R47, R47, UR17, R72, 0x2, P6 ;  /* 0x000000112f2f7c11 */ /* 0x000fe2000b0f1448 */
[----:B------:R-:W3:Y:S01]  /*36c0*/  LDG.E.64.CONSTANT R44, desc[UR10][R44.64] ;  /* 0x0000000a2c2c7981 */ /* 0x000ee2000c1e9b00 */
        /* <DEDUP_REMOVED lines=10> */
[----:B------:R-:W-:Y:S01]  /*3770*/  LEA.HI.X R61, R62, UR17, R61, 0x2, P6 ;  /* 0x000000113e3d7c11 */ /* 0x000fe2000b0f143d */
[----:B------:R-:W4:Y:S01]  /*3780*/  LDG.E.64.CONSTANT R58, desc[UR10][R58.64] ;  /* 0x0000000a3a3a7981 */ /* 0x000f22000c1e9b00 */
        /* <DEDUP_REMOVED lines=9> */
[C---:B------:R-:W-:Y:S02]  /*3820*/  LEA R32, P6, R33.reuse, UR16, 0x2 ;  /* 0x0000001021207c11 */ /* 0x040fe4000f8c10ff */
[-C--:B------:R-:W-:Y:S02]  /*3830*/  IADD3.X R72, R54, R68.reuse, R21, P0, P1 ;  /* 0x0000004436487210 */ /* 0x080fe400007e2415 */
[----:B------:R-:W-:Y:S01]  /*3840*/  LEA.HI.X R33, R33, UR17, R70, 0x2, P6 ;  /* 0x0000001121217c11 */ /* 0x000fe2000b0f1446 */
[----:B------:R-:W4:Y:S01]  /*3850*/  LDG.E.64.CONSTANT R66, desc[UR10][R66.64] ;  /* 0x0000000a42427981 */ /* 0x000f22000c1e9b00 */
[----:B------:R-:W-:Y:S02]  /*3860*/  LEA R70, P6, R69, UR16, 0x2 ;  /* 0x0000001045467c11 */ /* 0x000fe4000f8c10ff */
[----:B------:R-:W-:-:S02]  /*3870*/  IADD3.X R74, R55, R68, R22, P5, P4 ;  /* 0x00000044374a7210 */ /* 0x000fc40002fe8416 */
[----:B------:R-:W-:Y:S02]  /*3880*/  LEA.HI.X R71, R69, UR17, R72, 0x2, P6 ;  /* 0x0000001145477c11 */ /* 0x000fe4000b0f1448 */
[----:B------:R-:W-:-:S04]  /*3890*/  LEA R72, P0, R31, UR16, 0x2 ;  /* 0x000000101f487c11 */ /* 0x000fc8000f8010ff */
[----:B------:R-:W-:Y:S01]  /*38a0*/  LEA.HI.X R73, R31, UR17, R74, 0x2, P0 ;  /* 0x000000111f497c11 */ /* 0x000fe200080f144a */
[----:B------:R-:W4:Y:S01]  /*38b0*/  LDG.E.64.CONSTANT R70, desc[UR10][R70.64] ;  /* 0x0000000a46467981 */ /* 0x000f22000c1e9b00 */
[----:B------:R-:W-:-:S03]  /*38c0*/  IADD3.X R31, R56, R68, R23, P2, P3 ;  /* 0x00000044381f7210 */ /* 0x000fc600017e6417 */
[----:B------:R0:W4:Y:S01]  /*38d0*/  LDG.E.64.CONSTANT R68, desc[UR10][R32.64] ;  /* 0x0000000a20447981 */ /* 0x000122000c1e9b00 */
[----:B------:R-:W-:-:S03]  /*38e0*/  LEA R74, P0, R30, UR16, 0x2 ;  /* 0x000000101e4a7c11 */ /* 0x000fc6000f8010ff */
[----:B------:R-:W4:Y:S01]  /*38f0*/  LDG.E.64.CONSTANT R72, desc[UR10][R72.64] ;  /* 0x0000000a48487981 */ /* 0x000f22000c1e9b00 */
[----:B------:R-:W-:-:S06]  /*3900*/  LEA.HI.X R75, R30, UR17, R31, 0x2, P0 ;  /* 0x000000111e4b7c11 */ /* 0x000fcc00080f141f */
[----:B------:R-:W4:Y:S01]  /*3910*/  LDG.E.64.CONSTANT R74, desc[UR10][R74.64] ;  /* 0x0000000a4a4a7981 */ /* 0x000f22000c1e9b00 */
[----:B-----5:R-:W-:Y:S01]  /*3920*/  FFMA.FTZ R123, R84, R34, R29 ;  /* 0x00000022547b7223 */ /* 0x020fe2000001001d */
[----:B------:R-:W-:Y:S02]  /*3930*/  FFMA.FTZ R34, R85, R35, R28 ;  /* 0x0000002355227223 */ /* 0x000fe4000001001c */
[----:B------:R-:W1:Y:S02]  /*3940*/  LDS.128 R28, [R8+0x20] ;  /* 0x00002000081c7984 */ /* 0x000e640000000c00 */
[----:B-1----:R-:W-:Y:S01]  /*3950*/  FFMA.FTZ R123, R36, R28, R123 ;  /* 0x0000001c247b7223 */ /* 0x002fe2000001007b */
[----:B------:R-:W-:Y:S02]  /*3960*/  FFMA.FTZ R28, R37, R29, R34 ;  /* 0x0000001d251c7223 */ /* 0x000fe40000010022 */
[----:B0-----:R-:W0:Y:S01]  /*3970*/  LDS.128 R32, [R8+0x30] ;  /* 0x0000300008207984 */ /* 0x001e220000000c00 */
[----:B------:R-:W-:Y:S01]  /*3980*/  UMOV UR4, 0xffffffff ;  /* 0xffffffff00047882 */ /* 0x000fe20000000000 */
[----:B--2---:R-:W-:Y:S01]  /*3990*/  FFMA.FTZ R123, R38, R30, R123 ;  /* 0x0000001e267b7223 */ /* 0x004fe2000001007b */
[----:B------:R-:W-:-:S02]  /*39a0*/  FFMA.FTZ R28, R39, R31, R28 ;  /* 0x0000001f271c7223 */ /* 0x000fc4000001001c */
[----:B------:R-:W4:Y:S01]  /*39b0*/  LDS.128 R36, [R8+0x40] ;  /* 0x0000400008247984 */ /* 0x000f220000000c00 */
[----:B0-----:R-:W-:Y:S01]  /*39c0*/  FFMA.FTZ R123, R80, R32, R123 ;  /* 0x00000020507b7223 */ /* 0x001fe2000001007b */
[----:B------:R-:W-:Y:S02]  /*39d0*/  FFMA.FTZ R32, R81, R33, R28 ;  /* 0x0000002151207223 */ /* 0x000fe4000001001c */
[----:B------:R-:W0:Y:S01]  /*39e0*/  LDS.128 R28, [R8+0x50] ;  /* 0x00005000081c7984 */ /* 0x000e220000000c00 */
[----:B---3--:R-:W-:Y:S01]  /*39f0*/  FFMA.FTZ R123, R44, R34, R123 ;  /* 0x000000222c7b7223 */ /* 0x008fe2000001007b */
[----:B------:R-:W-:-:S03]  /*3a00*/  FFMA.FTZ R32, R45, R35, R32 ;  /* 0x000000232d207223 */ /* 0x000fc60000010020 */
[----:B----4-:R-:W-:Y:S01]  /*3a10*/  FFMA.FTZ R123, R46, R36, R123 ;  /* 0x000000242e7b7223 */ /* 0x010fe2000001007b */
[----:B------:R-:W-:Y:S02]  /*3a20*/  FFMA.FTZ R36, R47, R37, R32 ;  /* 0x000000252f247223 */ /* 0x000fe40000010020 */
[----:B------:R-:W1:Y:S01]  /*3a30*/  LDS.128 R32, [R8+0x60] ;  /* 0x0000600008207984 */ /* 0x000e620000000c00 */
[----:B------:R-:W-:Y:S01]  /*3a40*/  FFMA.FTZ R123, R42, R38, R123 ;  /* 0x000000262a7b7223 */ /* 0x000fe2000001007b */
[----:B------:R-:W-:Y:S02]  /*3a50*/  FFMA.FTZ R42, R43, R39, R36 ;  /* 0x000000272b2a7223 */ /* 0x000fe40000010024 */
[----:B------:R-:W-:Y:S04]  /*3a60*/  LDS.128 R44, [R8+0x90] ;  /* 0x00009000082c7984 */ /* 0x000fe80000000c00 */
[----:B------:R-:W2:Y:S01]  /*3a70*/  LDS.128 R36, [R8+0x70] ;  /* 0x0000700008247984 */ /* 0x000ea20000000c00 */
[----:B0-----:R-:W-:Y:S01]  /*3a80*/  FFMA.FTZ R123, R40, R28, R123 ;  /* 0x0000001c287b7223 */ /* 0x001fe2000001007b */
[----:B------:R-:W-:-:S02]  /*3a90*/  FFMA.FTZ R28, R41, R29, R42 ;  /* 0x0000001d291c7223 */ /* 0x000fc4000001002a */
[----:B------:R-:W0:Y:S01]  /*3aa0*/  LDS.128 R40, [R8+0x80] ;  /* 0x0000800008287984 */ /* 0x000e220000000c00 */
        /* <DEDUP_REMOVED lines=17> */
[----:B------:R-:W-:Y:S01]  /*3bc0*/  FFMA.FTZ R47, R75, R47, R28 ;  /* 0x0000002f4b2f7223 */ /* 0x000fe2000001001c */
[----:B------:R-:W-:-:S03]  /*3bd0*/  ISETP.NE.AND P0, PT, R113, RZ, PT ;  /* 0x000000ff7100720c */ /* 0x000fc60003f05270 */
[----:B------:R-:W-:Y:S01]  /*3be0*/  FADD.FTZ R46, R46, R47 ;  /* 0x0000002f2e2e7221 */ /* 0x000fe20000010000 */
[----:B------:R-:W-:Y:S09]  /*3bf0*/  BRA.DIV UR4, `(.L_x_28016) ;  /* 0x0000004604047947 */ /* 0x000ff2000b800000 */
[----:B------:R0:W1:Y:S02]  /*3c00*/  SHFL.BFLY PT, R29, R46, 0x1, 0x1f ;  /* 0x0c201f002e1d7f89 */ /* 0x00006400000e0000 */
.L_x_28061:
[----:B------:R-:W-:Y:S05]  /*3c10*/  @P0 BRA.U `(.L_x_28017) ;  /* 0x0000000100940947 */ /* 0x000fea0003800000 */
[----:B------:R-:W2:Y:S01]  /*3c20*/  S2R R28, SR_TID.X ;  /* 0x00000000001c7919 */ /* 0x000ea20000002100 */
[----:B------:R-:W-:Y:S02]  /*3c30*/  IMAD.SHL.U32 R30, R118, 0x10, RZ ;  /* 0x00000010761e7824 */ /* 0x000fe400078e00ff */
[----:B-1----:R-:W-:-:S04]  /*3c40*/  FADD.FTZ R29, R46, R29 ;  /* 0x0000001d2e1d7221 */ /* 0x002fc80000010000 */
[----:B------:R-:W-:Y:S01]  /*3c50*/  FMUL.FTZ R29, R29, UR15 ;  /* 0x0000000f1d1d7c20 */ /* 0x000fe20008410000 */
[----:B--2---:R-:W-:-:S04]  /*3c60*/  LEA.HI R28, R28, R28, RZ, 0x1 ;  /* 0x0000001c1c1c7211 */ /* 0x004fc800078f08ff */
        /* <DEDUP_REMOVED lines=23> */
.L_x_28015:
        /* <DEDUP_REMOVED lines=9> */
.L_x_28017:
[----:B------:R-:W-:Y:S05]  /*3e70*/  BSYNC B1 ;  /* 0x0000000000017941 */ /* 0x000fea0003800000 */
.L_x_28014:
[----:B------:R-:W-:-:S05]  /*3e80*/  VIADD R118, R118, 0x4 ;  /* 0x0000000476767836 */ /* 0x000fca0000000000 */
[----:B------:R-:W-:-:S13]  /*3e90*/  ISETP.GE.AND P0, PT, R118, R115, PT ;  /* 0x000000737600720c */ /* 0x000fda0003f06270 */
[----:B------:R-:W-:Y:S05]  /*3ea0*/  @!P0 BRA `(.L_x_28018) ;  /* 0xffffffec00708947 */ /* 0x000fea000383ffff */
.L_x_28007:
[----:B------:R-:W-:Y:S05]  /*3eb0*/  BSYNC B0 ;  /* 0x0000000000007941 */ /* 0x000fea0003800000 */
.L_x_28006:
        /* <DEDUP_REMOVED lines=19> */
.L_x_28067:
        /* <DEDUP_REMOVED lines=51> */
.L_x_28024:
        /* <DEDUP_REMOVED lines=11> */
.L_x_28023:
[----:B------:R-:W-:Y:S05]  /*43d0*/  BSYNC B1 ;  /* 0x0000000000017941 */ /* 0x000fea0003800000 */
.L_x_28022:
        /* <DEDUP_REMOVED lines=14> */
.L_x_28027:
        /* <DEDUP_REMOVED lines=15> */
[C---:B-1----:R-:W-:Y:S02]  /*45b0*/  FADD.FTZ R13, -R6.reuse, R13 ;  /* 0x0000000d060d7221 */ /* 0x042fe40000010100 */
[----:B------:R-:W1:Y:S01]  /*45c0*/  LDS R33, [R7+0x1200] ;  /* 0x0012000007217984 */ /* 0x000e620000000800 */
[C---:B----4-:R-:W-:Y:S01]  /*45d0*/  FADD.FTZ R15, -R6.reuse, R15 ;  /* 0x0000000f060f7221 */ /* 0x050fe20000010100 */
[----:B------:R-:W-:Y:S02]  /*45e0*/  FMUL.FTZ R13, R13, 1.4426950216293334961 ;  /* 0x3fb8aa3b0d0d7820 */ /* 0x000fe40000410000 */
[----:B------:R-:W3:Y:S01]  /*45f0*/  LDS R35, [R7+0x1400] ;  /* 0x0014000007237984 */ /* 0x000ee20000000800 */
[----:B------:R-:W4:Y:S01]  /*4600*/  MUFU.EX2 R11, R11 ;  /* 0x0000000b000b7308 */ /* 0x000f220000000800 */
[----:B------:R-:W-:Y:S01]  /*4610*/  FMUL.FTZ R15, R15, 1.4426950216293334961 ;  /* 0x3fb8aa3b0f0f7820 */ /* 0x000fe20000410000 */
[C---:B------:R-:W-:Y:S01]  /*4620*/  FADD.FTZ R17, -R6.reuse, R17 ;  /* 0x0000001106117221 */ /* 0x040fe20000010100 */
[----:B------:R-:W3:Y:S01]  /*4630*/  LDS R37, [R7+0x1600] ;  /* 0x0016000007257984 */ /* 0x000ee20000000800 */
[----:B------:R-:W-:-:S02]  /*4640*/  FADD.FTZ R19, -R6, R19 ;  /* 0x0000001306137221 */ /* 0x000fc40000010100 */
[----:B------:R-:W-:Y:S01]  /*4650*/  FMUL.FTZ R17, R17, 1.4426950216293334961 ;  /* 0x3fb8aa3b11117820 */ /* 0x000fe20000410000 */
[----:B------:R-:W3:Y:S01]  /*4660*/  LDS R39, [R7+0x1800] ;  /* 0x0018000007277984 */ /* 0x000ee20000000800 */
[----:B------:R-:W2:Y:S01]  /*4670*/  MUFU.EX2 R13, R13 ;  /* 0x0000000d000d7308 */ /* 0x000ea20000000800 */
[----:B------:R-:W-:Y:S01]  /*4680*/  FMUL.FTZ R19, R19, 1.4426950216293334961 ;  /* 0x3fb8aa3b13137820 */ /* 0x000fe20000410000 */
[C---:B------:R-:W-:Y:S01]  /*4690*/  FADD.FTZ R21, -R6.reuse, R21 ;  /* 0x0000001506157221 */ /* 0x040fe20000010100 */
[----:B------:R-:W3:Y:S01]  /*46a0*/  LDS R41, [R7+0x1a00] ;  /* 0x001a000007297984 */ /* 0x000ee20000000800 */
        /* <DEDUP_REMOVED lines=14> */
[----:B0-----:R-:W-:Y:S02]  /*4790*/  FADD.FTZ R31, -R6, R31 ;  /* 0x0000001f061f7221 */ /* 0x001fe40000010100 */
        /* <DEDUP_REMOVED lines=10> */
[----:B------:R-:W-:Y:S01]  /*4840*/  FADD.FTZ R37, -R6, R37 ;  /* 0x0000002506257221 */ /* 0x000fe20000010100 */
        /* <DEDUP_REMOVED lines=43> */
.L_x_28026:
[----:B------:R-:W-:Y:S05]  /*4b00*/  BSYNC B1 ;  /* 0x0000000000017941 */ /* 0x000fea0003800000 */
.L_x_28025:
        /* <DEDUP_REMOVED lines=55> */
.L_x_28029:
[----:B------:R-:W-:Y:S05]  /*4e80*/  BSYNC B1 ;  /* 0x0000000000017941 */ /* 0x000fea0003800000 */
.L_x_28028:
        /* <DEDUP_REMOVED lines=26> */
.L_x_28021:
[----:B------:R-:W-:Y:S05]  /*5030*/  BSYNC B0 ;  /* 0x0000000000007941 */ /* 0x000fea0003800000 */
.L_x_28020:
        /* <DEDUP_REMOVED lines=11> */
[----:B------:R-:W-:Y:S01]  /*50f0*/  @!P0 VIADD R8, R7, 0x140 ;  /* 0x0000014007088836 */ /* 0x000fe20000000000 */
[----:B------:R-:W-:-:S04]  /*5100*/  @!P0 SHF.R.U32.HI R7, RZ, 0x3, R53 ;  /* 0x00000003ff078819 */ /* 0x000fc80000011635 */
        /* <DEDUP_REMOVED lines=46> */
.L_x_28034:
        /* <DEDUP_REMOVED lines=8> */
.L_x_28033:
[----:B------:R-:W-:Y:S05]  /*5470*/  BSYNC B1 ;  /* 0x0000000000017941 */ /* 0x000fea0003800000 */
.L_x_28032:
        /* <DEDUP_REMOVED lines=14> */
.L_x_28037:
        /* <DEDUP_REMOVED lines=52> */
.L_x_28036:
[----:B------:R-:W-:Y:S05]  /*58a0*/  BSYNC B1 ;  /* 0x0000000000017941 */ /* 0x000fea0003800000 */
.L_x_28035:
        /* <DEDUP_REMOVED lines=31> */
.L_x_28039:
[----:B------:R-:W-:Y:S05]  /*5aa0*/  BSYNC B1 ;  /* 0x0000000000017941 */ /* 0x000fea0003800000 */
.L_x_28038:
        /* <DEDUP_REMOVED lines=14> */
.L_x_28031:
[----:B------:R-:W-:Y:S05]  /*5b90*/  BSYNC B0 ;  /* 0x0000000000007941 */ /* 0x000fea0003800000 */
.L_x_28030:
        /* <DEDUP_REMOVED lines=32> */
.L_x_28041:
[----:B------:R-:W-:Y:S05]  /*5da0*/  BSYNC B0 ;  /* 0x0000000000007941 */ /* 0x000fea0003800000 */
.L_x_28040:
        /* <DEDUP_REMOVED lines=10> */
.L_x_28043:
[----:B-1--4-:R-:W1:Y:S01]  /*5e50*/  I2F.RP R8, R2 ;  /* 0x0000000200087306 */ /* 0x012e620000209400 */
[----:B------:R-:W4:Y:S01]  /*5e60*/  S2UR UR4, SR_CTAID.Y ;  /* 0x00000000000479c3 */ /* 0x000f220000002600 */
[----:B------:R-:W2:Y:S01]  /*5e70*/  S2R R71, SR_CTAID.Z ;  /* 0x0000000000477919 */ /* 0x000ea20000002700 */
[----:B------:R-:W-:Y:S01]  /*5e80*/  ULDC UR9, c[0x0][0x270] ;  /* 0x00009c0000097ab9 */ /* 0x000fe20000000800 */
[----:B------:R-:W-:Y:S01]  /*5e90*/  ULDC UR8, c[0x0][0x28c] ;  /* 0x0000a30000087ab9 */ /* 0x000fe20000000800 */
[----:B------:R-:W-:Y:S02]  /*5ea0*/  LOP3.LUT R57, RZ, R57, RZ, 0x33, !PT ;  /* 0x00000039ff397212 */ /* 0x000fe400078e33ff */
[----:B------:R-:W-:Y:S02]  /*5eb0*/  CS2R R58, SRZ ;  /* 0x00000000003a7805 */ /* 0x000fe4000001ff00 */
[----:B------:R-:W-:Y:S02]  /*5ec0*/  CS2R R60, SRZ ;  /* 0x00000000003c7805 */ /* 0x000fe4000001ff00 */
[----:B------:R-:W-:Y:S01]  /*5ed0*/  CS2R R62, SRZ ;  /* 0x00000000003e7805 */ /* 0x000fe2000001ff00 */
[----:B0-----:R-:W4:Y:S01]  /*5ee0*/  LDC R6, c[0x0][0x258] ;  /* 0x00009600ff067b82 */ /* 0x001f220000000800 */
[----:B------:R-:W-:-:S02]  /*5ef0*/  CS2R R64, SRZ ;  /* 0x0000000000407805 */ /* 0x000fc4000001ff00 */
[----:B------:R-:W-:Y:S01]  /*5f00*/  CS2R R66, SRZ ;  /* 0x0000000000427805 */ /* 0x000fe2000001ff00 */
[----:B------:R-:W-:Y:S01]  /*5f10*/  VIADD R3, R3, -UR8 ;  /* 0x8000000803037c36 */ /* 0x000fe20008000000 */
[----:B-1----:R-:W0:Y:S02]  /*5f20*/  MUFU.RCP R8, R8 ;  /* 0x0000000800087308 */ /* 0x002e240000001000 */
[----:B0-----:R-:W-:Y:S02]  /*5f30*/  VIADD R7, R8, 0xffffffe ;  /* 0x0ffffffe08077836 */ /* 0x001fe40000000000 */
[----:B----4-:R-:W-:Y:S01]  /*5f40*/  IMAD R9, R6, UR4, RZ ;  /* 0x0000000406097c24 */ /* 0x010fe2000f8e02ff */
[----:B------:R-:W-:Y:S01]  /*5f50*/  SHF.R.S32.HI R6, RZ, 0x1f, R110 ;  /* 0x0000001fff067819 */ /* 0x000fe2000001146e */
[----:B------:R-:W-:Y:S01]  /*5f60*/  ULDC.64 UR4, c[0x0][0x248] ;  /* 0x0000920000047ab9 */ /* 0x000fe20000000a00 */
[----:B--2---:R-:W-:Y:S01]  /*5f70*/  IMAD R68, R71, 0x20, R52 ;  /* 0x0000002047447824 */ /* 0x004fe200078e0234 */
[----:B------:R-:W0:Y:S01]  /*5f80*/  F2I.FTZ.U32.TRUNC.NTZ R7, R7 ;  /* 0x0000000700077305 */ /* 0x000e22000021f000 */
[----:B------:R-:W-:-:S02]  /*5f90*/  IADD3 R55, P0, R9, R110, RZ ;  /* 0x0000006e09377210 */ /* 0x000fc40007f1e0ff */
[----:B------:R-:W-:Y:S02]  /*5fa0*/  IMAD.SHL.U32 R68, R68, 0x10, RZ ;  /* 0x0000001044447824 */ /* 0x000fe400078e00ff */
[----:B------:R-:W-:Y:S02]  /*5fb0*/  LEA.HI.X.SX32 R6, R9, R6, 0x1, P0 ;  /* 0x0000000609067211 */ /* 0x000fe400000f0eff */
[C---:B------:R-:W-:Y:S01]  /*5fc0*/  LEA R54, P0, R55.reuse, UR4, 0x2 ;  /* 0x0000000437367c11 */ /* 0x040fe2000f8010ff */
[----:B------:R-:W-:Y:S02]  /*5fd0*/  UMOV UR4, 0x400 ;  /* 0x0000040000047882 */ /* 0x000fe40000000000 */
[----:B------:R-:W-:Y:S01]  /*5fe0*/  UIADD3 UR4, UR4, 0x160, URZ ;  /* 0x0000016004047890 */ /* 0x000fe2000fffe03f */
[----:B------:R-:W-:Y:S01]  /*5ff0*/  LEA.HI.X R55, R55, UR5, R6, 0x2, P0 ;  /* 0x0000000537377c11 */ /* 0x000fe200080f1406 */
[----:B------:R-:W-:Y:S01]  /*6000*/  IMAD.MOV.U32 R6, RZ, RZ, RZ ;  /* 0x000000ffff067224 */ /* 0x000fe200078e00ff */
[----:B------:R-:W1:Y:S01]  /*6010*/  S2UR UR5, SR_CgaCtaId ;  /* 0x00000000000579c3 */ /* 0x000e620000008800 */
[----:B0-----:R-:W-:-:S04]  /*6020*/  IMAD.MOV R11, RZ, RZ, -R7 ;  /* 0x000000ffff0b7224 */ /* 0x001fc800078e0a07 */
[----:B------:R-:W-:-:S04]  /*6030*/  IMAD R9, R11, R2, RZ ;  /* 0x000000020b097224 */ /* 0x000fc800078e02ff */
[----:B------:R-:W-:Y:S01]  /*6040*/  IMAD.HI.U32 R56, R7, R9, R6 ;  /* 0x0000000907387227 */ /* 0x000fe200078e0006 */
[----:B------:R-:W-:Y:S01]  /*6050*/  SHF.R.S32.HI R6, RZ, 0x1f, R5 ;  /* 0x0000001fff067819 */ /* 0x000fe20000011405 */
[----:B------:R-:W0:Y:S03]  /*6060*/  LDC R9, c[0x0][0x26c] ;  /* 0x00009b00ff097b82 */ /* 0x000e260000000800 */
[----:B------:R-:W-:-:S04]  /*6070*/  LEA.HI R6, R6, R5, RZ, 0x2 ;  /* 0x0000000506067211 */ /* 0x000fc800078f10ff */
[C---:B------:R-:W-:Y:S01]  /*6080*/  LOP3.LUT R8, R6.reuse, 0xfffffffc, RZ, 0xc0, !PT ;  /* 0xfffffffc06087812 */ /* 0x040fe200078ec0ff */
[----:B------:R-:W-:-:S04]  /*6090*/  IMAD.SHL.U32 R6, R6, 0x4, RZ ;  /* 0x0000000406067824 */ /* 0x000fc800078e00ff */
[----:B------:R-:W-:Y:S01]  /*60a0*/  IMAD.IADD R7, R5, 0x1, -R8 ;  /* 0x0000000105077824 */ /* 0x000fe200078e0a08 */
[----:B------:R-:W-:Y:S01]  /*60b0*/  LOP3.LUT R8, R6, 0xfffffff0, RZ, 0xc0, !PT ;  /* 0xfffffff006087812 */ /* 0x000fe200078ec0ff */
[----:B-1----:R-:W-:Y:S01]  /*60c0*/  ULEA UR4, UR5, UR4, 0x18 ;  /* 0x0000000405047291 */ /* 0x002fe2000f8ec03f */
[----:B------:R-:W-:Y:S02]  /*60d0*/  IMAD R6, R0, UR9, RZ ;  /* 0x0000000900067c24 */ /* 0x000fe4000f8e02ff */
[----:B------:R-:W-:Y:S02]  /*60e0*/  IMAD R70, R52, 0x4, R7 ;  /* 0x0000000434467824 */ /* 0x000fe400078e0207 */
[----:B------:R-:W-:Y:S01]  /*60f0*/  IMAD R69, R7, 0x4, R8 ;  /* 0x0000000407457824 */ /* 0x000fe200078e0208 */
[----:B------:R-:W-:Y:S01]  /*6100*/  SHF.R.S32.HI R7, RZ, 0x1f, R6 ;  /* 0x0000001fff077819 */ /* 0x000fe20000011406 */
[----:B------:R-:W-:Y:S01]  /*6110*/  IMAD R71, R71, 0x80, R70 ;  /* 0x0000008047477824 */ /* 0x000fe200078e0246 */
[----:B------:R-:W-:Y:S01]  /*6120*/  LEA R70, R70, UR4, 0x4 ;  /* 0x0000000446467c11 */ /* 0x000fe2000f8e20ff */
[C---:B------:R-:W-:Y:S01]  /*6130*/  VIADD R73, R69.reuse, 0x100 ;  /* 0x0000010045497836 */ /* 0x040fe20000000000 */
[----:B0-----:R-:W-:Y:S01]  /*6140*/  SHF.R.S32.HI R0, RZ, 0x1f, R9 ;  /* 0x0000001fff007819 */ /* 0x001fe20000011409 */
[----:B------:R-:W-:-:S02]  /*6150*/  VIADD R75, R69, 0x180 ;  /* 0x00000180454b7836 */ /* 0x000fc40000000000 */
[C---:B------:R-:W-:Y:S02]  /*6160*/  VIADD R77, R69.reuse, 0x200 ;  /* 0x00000200454d7836 */ /* 0x040fe40000000000 */
[C---:B------:R-:W-:Y:S02]  /*6170*/  VIADD R79, R69.reuse, 0x280 ;  /* 0x00000280454f7836 */ /* 0x040fe40000000000 */
[C---:B------:R-:W-:Y:S02]  /*6180*/  VIADD R81, R69.reuse, 0x300 ;  /* 0x0000030045517836 */ /* 0x040fe40000000000 */
[C---:B------:R-:W-:Y:S02]  /*6190*/  VIADD R83, R69.reuse, 0x380 ;  /* 0x0000038045537836 */ /* 0x040fe40000000000 */
[C---:B------:R-:W-:Y:S02]  /*61a0*/  VIADD R85, R69.reuse, 0x400 ;  /* 0x0000040045557836 */ /* 0x040fe40000000000 */
[----:B------:R-:W-:-:S02]  /*61b0*/  VIADD R87, R69, 0x480 ;  /* 0x0000048045577836 */ /* 0x000fc40000000000 */
[----:B------:R-:W-:-:S07]  /*61c0*/  IMAD.SHL.U32 R71, R71, 0x4, RZ ;  /* 0x0000000447477824 */ /* 0x000fce00078e00ff */
.L_x_28047:
        /* <DEDUP_REMOVED lines=71> */
[----:B0-----:R-:W-:-:S02]  /*6640*/  LEA.HI.X.SX32 R26, R77, R46, 0x1, P1 ;  /* 0x0000002e4d1a7211 */ /* 0x001fc400008f0eff */
[----:B------:R-:W4:Y:S02]  /*6650*/  LDG.E.128.CONSTANT R20, desc[UR10][R20.64] ;  /* 0x0000000a14147981 */ /* 0x000f24000c1e9d00 */
[----:B------:R-:W-:-:S06]  /*6660*/  LEA.HI.X R25, R25, UR7, R26, 0x2, P2 ;  /* 0x0000000719197c11 */ /* 0x000fcc00090f141a */
[----:B------:R-:W4:Y:S01]  /*6670*/  LDG.E.128.CONSTANT R24, desc[UR10][R24.64] ;  /* 0x0000000a18187981 */ /* 0x000f22000c1e9d00 */
[----:B------:R-:W-:-:S04]  /*6680*/  IADD3 R29, P1, R79, R40, RZ ;  /* 0x000000284f1d7210 */ /* 0x000fc80007f3e0ff */
[----:B---3--:R-:W-:Y:S02]  /*6690*/  LEA R28, P2, R29, UR6, 0x2 ;  /* 0x000000061d1c7c11 */ /* 0x008fe4000f8410ff */
        /* <DEDUP_REMOVED lines=73> */
[-C--:B------:R-:W-:Y:S02]  /*6b30*/  @!P2 ISETP.GE.AND P5, PT, R49, R116.reuse, PT ;  /* 0x000000743100a20c */ /* 0x080fe40003fa6270 */
[----:B------:R-:W-:Y:S02]  /*6b40*/  @!P2 ISETP.GE.AND P6, PT, R51, R116, PT ;  /* 0x000000743300a20c */ /* 0x000fe40003fc6270 */
[----:B------:R-:W0:Y:S01]  /*6b50*/  LDS.128 R48, [R70] ;  /* 0x0000000046307984 */ /* 0x000e220000000c00 */
[----:B------:R-:W-:Y:S01]  /*6b60*/  @!P2 VIADD R89, R71, 0x3 ;  /* 0x000000034759a836 */ /* 0x000fe20000000000 */
[----:B------:R-:W-:-:S04]  /*6b70*/  @!P2 FSEL R25, R25, RZ, !P4 ;  /* 0x000000ff1919a208 */ /* 0x000fc80006000000 */
[-C--:B------:R-:W-:Y:S01]  /*6b80*/  @!P2 ISETP.GE.AND P4, PT, R89, R116.reuse, PT ;  /* 0x000000745900a20c */ /* 0x080fe20003f86270 */
[C---:B------:R-:W-:Y:S01]  /*6b90*/  @!P2 VIADD R89, R71.reuse, 0x1 ;  /* 0x000000014759a836 */ /* 0x040fe20000000000 */
[----:B------:R-:W-:Y:S02]  /*6ba0*/  @!P2 FSEL R26, R26, RZ, !P3 ;  /* 0x000000ff1a1aa208 */ /* 0x000fe40005800000 */
[----:B---3--:R-:W-:Y:S02]  /*6bb0*/  @!P2 FSEL R30, R30, RZ, !P6 ;  /* 0x000000ff1e1ea208 */ /* 0x008fe40007000000 */
[-C--:B------:R-:W-:Y:S02]  /*6bc0*/  @!P2 ISETP.GE.AND P3, PT, R71, R116.reuse, PT ;  /* 0x000000744700a20c */ /* 0x080fe40003f66270 */
[----:B------:R-:W-:Y:S02]  /*6bd0*/  @!P2 FSEL R27, R27, RZ, !P1 ;  /* 0x000000ff1b1ba208 */ /* 0x000fe40004800000 */
[----:B------:R-:W-:-:S02]  /*6be0*/  @!P2 ISETP.GE.AND P6, PT, R71, R116, PT ;  /* 0x000000744700a20c */ /* 0x000fc40003fc6270 */
[-C--:B------:R-:W-:Y:S02]  /*6bf0*/  @!P2 ISETP.GE.AND P1, PT, R89, R116.reuse, PT ;  /* 0x000000745900a20c */ /* 0x080fe40003f26270 */
[----:B------:R-:W-:Y:S02]  /*6c00*/  @!P2 FSEL R28, R28, RZ, !P3 ;  /* 0x000000ff1c1ca208 */ /* 0x000fe40005800000 */
[----:B------:R-:W-:Y:S02]  /*6c10*/  @!P2 FSEL R32, R32, RZ, !P6 ;  /* 0x000000ff2020a208 */ /* 0x000fe40007000000 */
[CC--:B------:R-:W-:Y:S02]  /*6c20*/  @!P2 ISETP.GE.AND P3, PT, R91.reuse, R116.reuse, PT ;  /* 0x000000745b00a20c */ /* 0x0c0fe40003f66270 */
[----:B------:R-:W-:Y:S01]  /*6c30*/  @!P2 ISETP.GE.AND P6, PT, R91, R116, PT ;  /* 0x000000745b00a20c */ /* 0x000fe20003fc6270 */
[----:B------:R-:W-:Y:S01]  /*6c40*/  @!P2 VIADD R91, R71, 0x1 ;  /* 0x00000001475ba836 */ /* 0x000fe20000000000 */
[----:B------:R-:W-:-:S02]  /*6c50*/  @!P2 FSEL R33, R33, RZ, !P1 ;  /* 0x000000ff2121a208 */ /* 0x000fc40004800000 */
[C---:B------:R-:W-:Y:S01]  /*6c60*/  @!P2 ISETP.GE.AND P1, PT, R71.reuse, R116, PT ;  /* 0x000000744700a20c */ /* 0x040fe20003f26270 */
[----:B------:R-:W-:-:S03]  /*6c70*/  @!P2 VIADD R89, R71, 0x3 ;  /* 0x000000034759a836 */ /* 0x000fc60000000000 */
[----:B------:R-:W-:Y:S02]  /*6c80*/  @!P2 FSEL R36, R36, RZ, !P1 ;  /* 0x000000ff2424a208 */ /* 0x000fe40004800000 */
[-C--:B------:R-:W-:Y:S01]  /*6c90*/  @!P2 ISETP.GE.AND P1, PT, R91, R116.reuse, PT ;  /* 0x000000745b00a20c */ /* 0x080fe20003f26270 */
[----:B------:R-:W-:Y:S01]  /*6ca0*/  @!P2 VIADD R91, R71, 0x2 ;  /* 0x00000002475ba836 */ /* 0x000fe20000000000 */
[----:B------:R-:W-:Y:S02]  /*6cb0*/  @!P2 FSEL R38, R38, RZ, !P6 ;  /* 0x000000ff2626a208 */ /* 0x000fe40007000000 */
[----:B------:R-:W-:Y:S02]  /*6cc0*/  @!P2 FSEL R29, R29, RZ, !P5 ;  /* 0x000000ff1d1da208 */ /* 0x000fe40006800000 */
[-C--:B------:R-:W-:Y:S01]  /*6cd0*/  @!P2 ISETP.GE.AND P6, PT, R91, R116.reuse, PT ;  /* 0x000000745b00a20c */ /* 0x080fe20003fc6270 */
[----:B------:R-:W-:Y:S01]  /*6ce0*/  @!P2 VIADD R91, R71, 0x1 ;  /* 0x00000001475ba836 */ /* 0x000fe20000000000 */
[----:B------:R-:W-:Y:S01]  /*6cf0*/  @!P2 ISETP.GE.AND P5, PT, R89, R116, PT ;  /* 0x000000745900a20c */ /* 0x000fe20003fa6270 */
[----:B------:R-:W-:-:S02]  /*6d00*/  @!P2 VIADD R89, R71, 0x1 ;  /* 0x000000014759a836 */ /* 0x000fc40000000000 */
[----:B0-----:R-:W-:Y:S01]  /*6d10*/  FMUL.FTZ R13, R49, R13 ;  /* 0x0000000d310d7220 */ /* 0x001fe20000410000 */
[----:B------:R-:W-:Y:S02]  /*6d20*/  @!P2 FSEL R41, R41, RZ, !P1 ;  /* 0x000000ff2929a208 */ /* 0x000fe40004800000 */
[----:B------:R-:W-:Y:S01]  /*6d30*/  @!P2 FSEL R31, R31, RZ, !P4 ;  /* 0x000000ff1f1fa208 */ /* 0x000fe20006000000 */
[----:B------:R-:W-:Y:S01]  /*6d40*/  FFMA.FTZ R13, R48, R12, R13 ;  /* 0x0000000c300d7223 */ /* 0x000fe2000001000d */
[-C--:B------:R-:W-:Y:S02]  /*6d50*/  @!P2 ISETP.GE.AND P1, PT, R91, R116.reuse, PT ;  /* 0x000000745b00a20c */ /* 0x080fe40003f26270 */
[----:B------:R-:W-:Y:S01]  /*6d60*/  @!P2 ISETP.GE.AND P4, PT, R89, R116, PT ;  /* 0x000000745900a20c */ /* 0x000fe20003f86270 */
[----:B------:R-:W-:Y:S01]  /*6d70*/  FFMA.FTZ R14, R50, R14, R13 ;  /* 0x0000000e320e7223 */ /* 0x000fe2000001000d */
[----:B------:R-:W-:Y:S01]  /*6d80*/  @!P2 FSEL R45, R45, RZ, !P1 ;  /* 0x000000ff2d2da208 */ /* 0x000fe20004800000 */
[----:B------:R-:W-:Y:S01]  /*6d90*/  @!P2 VIADD R13, R71, 0x2 ;  /* 0x00000002470da836 */ /* 0x000fe20000000000 */
[----:B------:R-:W-:-:S02]  /*6da0*/  @!P2 FSEL R37, R37, RZ, !P4 ;  /* 0x000000ff2525a208 */ /* 0x000fc40006000000 */
[CC--:B------:R-:W-:Y:S02]  /*6db0*/  @!P2 ISETP.GE.AND P1, PT, R71.reuse, R116.reuse, PT ;  /* 0x000000744700a20c */ /* 0x0c0fe40003f26270 */
[CC--:B------:R-:W-:Y:S01]  /*6dc0*/  @!P2 ISETP.GE.AND P4, PT, R71.reuse, R116.reuse, PT ;  /* 0x000000744700a20c */ /* 0x0c0fe20003f86270 */
[----:B------:R-:W-:Y:S01]  /*6dd0*/  @!P2 VIADD R89, R71, 0x3 ;  /* 0x000000034759a836 */ /* 0x000fe20000000000 */
        /* <DEDUP_REMOVED lines=15> */
[C---:B------:R-:W-:Y:S01]  /*6ed0*/  @!P2 ISETP.GE.AND P3, PT, R89.reuse, R116, PT ;  /* 0x000000745900a20c */ /* 0x040fe20003f66270 */
[C---:B------:R-:W-:Y:S01]  /*6ee0*/  FFMA.FTZ R17, R48.reuse, R16, R17 ;  /* 0x0000001030117223 */ /* 0x040fe20000010011 */
[C---:B------:R-:W-:Y:S01]  /*6ef0*/  @!P2 ISETP.GE.AND P4, PT, R89.reuse, R116, PT ;  /* 0x000000745900a20c */ /* 0x040fe20003f86270 */
        /* <DEDUP_REMOVED lines=42> */
.L_x_28046:
[----:B------:R-:W-:Y:S05]  /*71a0*/  BSYNC B1 ;  /* 0x0000000000017941 */ /* 0x000fea0003800000 */
.L_x_28045:
[----:B------:R-:W-:Y:S01]  /*71b0*/  IADD3 R54, P1, R54, 0x10, RZ ;  /* 0x0000001036367810 */ /* 0x000fe20007f3e0ff */
[----:B------:R-:W-:Y:S02]  /*71c0*/  VIADD R68, R68, 0x40 ;  /* 0x0000004044447836 */ /* 0x000fe40000000000 */
[----:B------:R-:W-:Y:S02]  /*71d0*/  VIADD R71, R71, 0x40 ;  /* 0x0000004047477836 */ /* 0x000fe40000000000 */
[----:B------:R-:W-:Y:S02]  /*71e0*/  VIADD R70, R70, 0x100 ;  /* 0x0000010046467836 */ /* 0x000fe40000000000 */
[----:B------:R-:W-:Y:S01]  /*71f0*/  IMAD.X R55, RZ, RZ, R55, P1 ;  /* 0x000000ffff377224 */ /* 0x000fe200008e0637 */
[----:B------:R-:W-:Y:S06]  /*7200*/  @!P0 BRA `(.L_x_28047) ;  /* 0xffffffec00f08947 */ /* 0x000fec000383ffff */
.L_x_28044:
[----:B------:R-:W-:Y:S05]  /*7210*/  BSYNC B0 ;  /* 0x0000000000007941 */ /* 0x000fea0003800000 */
.L_x_28042:
[----:B------:R-:W0:Y:S01]  /*7220*/  SHFL.BFLY PT, R3, R66, 0x2, 0x1f ;  /* 0x0c401f0042037f89 */ /* 0x000e2200000e0000 */
[----:B------:R-:W2:Y:S01]  /*7230*/  S2UR UR5, SR_CgaCtaId ;  /* 0x00000000000579c3 */ /* 0x000ea20000008800 */
[----:B------:R-:W-:Y:S01]  /*7240*/  LOP3.LUT R15, R5, 0x3, RZ, 0xc0, !PT ;  /* 0x00000003050f7812 */ /* 0x000fe200078ec0ff */
[----:B------:R-:W-:Y:S01]  /*7250*/  UMOV UR4, 0x400 ;  /* 0x0000040000047882 */ /* 0x000fe20000000000 */
[----:B------:R-:W3:Y:S01]  /*7260*/  SHFL.BFLY PT, R0, R67, 0x2, 0x1f ;  /* 0x0c401f0043007f89 */ /* 0x000ee200000e0000 */
[----:B------:R-:W-:Y:S01]  /*7270*/  SHF.R.S32.HI R24, RZ, 0x1f, R5 ;  /* 0x0000001fff187819 */ /* 0x000fe20000011405 */
[----:B------:R-:W-:Y:S01]  /*7280*/  UIADD3 UR4, UR4, 0x160, URZ ;  /* 0x0000016004047890 */ /* 0x000fe2000fffe03f */
[----:B------:R-:W-:Y:S01]  /*7290*/  ISETP.NE.AND P2, PT, R15, RZ, PT ;  /* 0x000000ff0f00720c */ /* 0x000fe20003f45270 */
[----:B------:R-:W3:Y:S01]  /*72a0*/  SHFL.BFLY PT, R4, R65, 0x2, 0x1f ;  /* 0x0c401f0041047f89 */ /* 0x000ee200000e0000 */
[C---:B------:R-:W-:Y:S01]  /*72b0*/  LOP3.LUT R18, R53.reuse, 0xffffffc0, RZ, 0xc0, !PT ;  /* 0xffffffc035127812 */ /* 0x040fe200078ec0ff */
[C---:B------:R-:W-:Y:S01]  /*72c0*/  VIADD R22, R53.reuse, 0x1f ;  /* 0x0000001f35167836 */ /* 0x040fe20000000000 */
[----:B------:R-:W-:Y:S01]  /*72d0*/  LEA.HI R24, R24, R5, RZ, 0x2 ;  /* 0x0000000518187211 */ /* 0x000fe200078f10ff */
[----:B-1----:R-:W1:Y:S01]  /*72e0*/  SHFL.BFLY PT, R7, R64, 0x2, 0x1f ;  /* 0x0c401f0040077f89 */ /* 0x002e6200000e0000 */
[----:B------:R-:W-:Y:S01]  /*72f0*/  ISETP.NE.OR P5, PT, R18, 0x40, P2 ;  /* 0x000000401200780c */ /* 0x000fe200017a5670 */
[----:B------:R-:W-:Y:S01]  /*7300*/  BSSY B0, `(.L_x_28048) ;  /* 0x000003a000007945 */ /* 0x000fe20003800000 */
[----:B------:R-:W-:Y:S01]  /*7310*/  SHF.R.S32.HI R43, RZ, 0x2, R24 ;  /* 0x00000002ff2b7819 */ /* 0x000fe20000011418 */
[----:B----4-:R-:W4:Y:S01]  /*7320*/  SHFL.BFLY PT, R8, R63, 0x2, 0x1f ;  /* 0x0c401f003f087f89 */ /* 0x010f2200000e0000 */
[----:B------:R-:W-:-:S02]  /*7330*/  LOP3.LUT R20, R53, 0xffffffe0, RZ, 0xc0, !PT ;  /* 0xffffffe035147812 */ /* 0x000fc400078ec0ff */
[----:B------:R-:W-:Y:S01]  /*7340*/  ISETP.GT.U32.AND P3, PT, R22, 0x3e, PT ;  /* 0x0000003e1600780c */ /* 0x000fe20003f64070 */
[----:B------:R-:W4:Y:S01]  /*7350*/  SHFL.BFLY PT, R9, R62, 0x2, 0x1f ;  /* 0x0c401f003e097f89 */ /* 0x000f2200000e0000 */
[----:B------:R-:W-:Y:S01]  /*7360*/  IMAD R52, R52, 0x50, R43 ;  /* 0x0000005034347824 */ /* 0x000fe200078e022b */
[----:B------:R-:W-:Y:S02]  /*7370*/  ISETP.NE.OR P4, PT, R20, 0x20, P2 ;  /* 0x000000201400780c */ /* 0x000fe40001785670 */
[----:B------:R-:W4:Y:S01]  /*7380*/  SHFL.BFLY PT, R12, R61, 0x2, 0x1f ;  /* 0x0c401f003d0c7f89 */ /* 0x000f2200000e0000 */
[----:B0-----:R-:W-:Y:S01]  /*7390*/  FADD.FTZ R3, R3, R66 ;  /* 0x0000004203037221 */ /* 0x001fe20000010000 */
[----:B--2---:R-:W-:Y:S01]  /*73a0*/  ULEA UR4, UR5, UR4, 0x18 ;  /* 0x0000000405047291 */ /* 0x004fe2000f8ec03f */
[C---:B------:R-:W-:Y:S01]  /*73b0*/  ISETP.GT.OR P0, PT, R53.reuse, 0x3f, P2 ;  /* 0x0000003f3500780c */ /* 0x040fe20001704670 */
[----:B------:R-:W0:Y:S01]  /*73c0*/  SHFL.BFLY PT, R11, R60, 0x2, 0x1f ;  /* 0x0c401f003c0b7f89 */ /* 0x000e2200000e0000 */
[----:B---3--:R-:W-:Y:S01]  /*73d0*/  FADD.FTZ R2, R0, R67 ;  /* 0x0000004300027221 */ /* 0x008fe20000010000 */
[----:B------:R-:W-:-:S02]  /*73e0*/  ISETP.GT.OR P1, PT, R53, 0x1f, P2 ;  /* 0x0000001f3500780c */ /* 0x000fc40001724670 */
[----:B------:R-:W2:Y:S01]  /*73f0*/  SHFL.BFLY PT, R16, R59, 0x2, 0x1f ;  /* 0x0c401f003b107f89 */ /* 0x000ea200000e0000 */
[----:B------:R-:W-:Y:S01]  /*7400*/  FADD.FTZ R4, R4, R65 ;  /* 0x0000004104047221 */ /* 0x000fe20000010000 */
[----:B------:R-:W-:Y:S02]  /*7410*/  LEA R52, R52, UR4, 0x2 ;  /* 0x0000000434347c11 */ /* 0x000fe4000f8e10ff */
[----:B------:R-:W3:Y:S01]  /*7420*/  SHFL.BFLY PT, R13, R58, 0x2, 0x1f ;  /* 0x0c401f003a0d7f89 */ /* 0x000ee200000e0000 */
[----:B-1----:R-:W-:Y:S01]  /*7430*/  FADD.FTZ R6, R7, R64 ;  /* 0x0000004007067221 */ /* 0x002fe20000010000 */
[----:B----4-:R-:W-:Y:S02]  /*7440*/  FADD.FTZ R8, R8, R63 ;  /* 0x0000003f08087221 */ /* 0x010fe40000010000 */
[----:B------:R-:W1:Y:S01]  /*7450*/  SHFL.BFLY PT, R0, R3, 0x1, 0x1f ;  /* 0x0c201f0003007f89 */ /* 0x000e6200000e0000 */
[----:B------:R-:W-:-:S03]  /*7460*/  FADD.FTZ R10, R9, R62 ;  /* 0x0000003e090a7221 */ /* 0x000fc60000010000 */
[----:B------:R-:W4:Y:S01]  /*7470*/  SHFL.BFLY PT, R7, R2, 0x1, 0x1f ;  /* 0x0c201f0002077f89 */ /* 0x000f2200000e0000 */
[----:B------:R-:W-:-:S03]  /*7480*/  FADD.FTZ R12, R12, R61 ;  /* 0x0000003d0c0c7221 */ /* 0x000fc60000010000 */
[----:B------:R-:W4:Y:S01]  /*7490*/  SHFL.BFLY PT, R9, R4, 0x1, 0x1f ;  /* 0x0c201f0004097f89 */ /* 0x000f2200000e0000 */
[----:B0-----:R-:W-:-:S03]  /*74a0*/  FADD.FTZ R14, R11, R60 ;  /* 0x0000003c0b0e7221 */ /* 0x001fc60000010000 */
[----:B------:R-:W0:Y:S01]  /*74b0*/  SHFL.BFLY PT, R15, R10, 0x1, 0x1f ;  /* 0x0c201f000a0f7f89 */ /* 0x000e2200000e0000 */
[----:B--2---:R-:W-:-:S03]  /*74c0*/  FADD.FTZ R16, R16, R59 ;  /* 0x0000003b10107221 */ /* 0x004fc60000010000 */
[----:B------:R-:W2:Y:S01]  /*74d0*/  SHFL.BFLY PT, R11, R6, 0x1, 0x1f ;  /* 0x0c201f00060b7f89 */ /* 0x000ea200000e0000 */
[----:B---3--:R-:W-:-:S03]  /*74e0*/  FADD.FTZ R58, R13, R58 ;  /* 0x0000003a0d3a7221 */ /* 0x008fc60000010000 */
[----:B------:R-:W3:Y:S04]  /*74f0*/  SHFL.BFLY PT, R17, R12, 0x1, 0x1f ;  /* 0x0c201f000c117f89 */ /* 0x000ee800000e0000 */
[----:B------:R-:W3:Y:S01]  /*7500*/  SHFL.BFLY PT, R13, R8, 0x1, 0x1f ;  /* 0x0c201f00080d7f89 */ /* 0x000ee200000e0000 */
[----:B-1----:R-:W-:-:S03]  /*7510*/  FADD.FTZ R23, R3, R0 ;  /* 0x0000000003177221 */ /* 0x002fc60000010000 */
[----:B------:R-:W1:Y:S01]  /*7520*/  SHFL.BFLY PT, R19, R14, 0x1, 0x1f ;  /* 0x0c201f000e137f89 */ /* 0x000e6200000e0000 */
[----:B----4-:R-:W-:-:S03]  /*7530*/  FADD.FTZ R25, R2, R7 ;  /* 0x0000000702197221 */ /* 0x010fc60000010000 */
[----:B------:R-:W4:Y:S01]  /*7540*/  SHFL.BFLY PT, R21, R16, 0x1, 0x1f ;  /* 0x0c201f0010157f89 */ /* 0x000f2200000e0000 */
[----:B------:R-:W-:-:S03]  /*7550*/  FADD.FTZ R27, R4, R9 ;  /* 0x00000009041b7221 */ /* 0x000fc60000010000 */
[----:B------:R-:W4:Y:S01]  /*7560*/  SHFL.BFLY PT, R41, R58, 0x1, 0x1f ;  /* 0x0c201f003a297f89 */ /* 0x000f2200000e0000 */
[----:B0-----:R-:W-:Y:S01]  /*7570*/  FADD.FTZ R33, R10, R15 ;  /* 0x0000000f0a217221 */ /* 0x001fe20000010000 */
[----:B------:R-:W-:Y:S01]  /*7580*/  BAR.SYNC.DEFER_BLOCKING 0x0 ;  /* 0x0000000000007b1d */ /* 0x000fe20000010000 */
[----:B--2---:R-:W-:Y:S01]  /*7590*/  FADD.FTZ R29, R6, R11 ;  /* 0x0000000b061d7221 */ /* 0x004fe20000010000 */
[----:B---3--:R-:W-:Y:S01]  /*75a0*/  FADD.FTZ R35, R12, R17 ;  /* 0x000000110c237221 */ /* 0x008fe20000010000 */
[----:B------:R-:W-:Y:S01]  /*75b0*/  FADD.FTZ R31, R8, R13 ;  /* 0x0000000d081f7221 */ /* 0x000fe20000010000 */
[----:B-1----:R-:W-:Y:S01]  /*75c0*/  FADD.FTZ R37, R14, R19 ;  /* 0x000000130e257221 */ /* 0x002fe20000010000 */
        /* <DEDUP_REMOVED lines=13> */
.L_x_28049:
[----:B------:R-:W-:Y:S05]  /*76a0*/  BSYNC B0 ;  /* 0x0000000000007941 */ /* 0x000fea0003800000 */
.L_x_28048:
        /* <DEDUP_REMOVED lines=23> */
.L_x_28051:
[----:B------:R-:W-:Y:S05]  /*7820*/  BSYNC B0 ;  /* 0x0000000000007941 */ /* 0x000fea0003800000 */
.L_x_28050:
        /* <DEDUP_REMOVED lines=13> */
.L_x_28053:
[----:B------:R-:W-:Y:S05]  /*7900*/  BSYNC B0 ;  /* 0x0000000000007941 */ /* 0x000fea0003800000 */
.L_x_28052:
        /* <DEDUP_REMOVED lines=23> */
.L_x_28055:
[----:B------:R-:W-:Y:S05]  /*7a80*/  BSYNC B0 ;  /* 0x0000000000007941 */ /* 0x000fea0003800000 */
.L_x_28054:
        /* <DEDUP_REMOVED lines=24> */
[----:B------:R-:W-:Y:S02]  /*7c10*/  LEA R2, P0, R3, UR8, 0x2 ;  /* 0x0000000803027c11 */ /* 0x000fe4000f8010ff */
[----:B------:R-:W-:Y:S01]  /*7c20*/  LEA.HI.X.SX32 R6, R0, UR7, 0x1, P1 ;  /* 0x0000000700067c11 */ /* 0x000fe200088f0eff */
        /* <DEDUP_REMOVED lines=23> */
[----:B------:R-:W-:Y:S02]  /*7da0*/  LEA R8, P1, R9, UR8, 0x2 ;  /* 0x0000000809087c11 */ /* 0x000fe4000f8210ff */
        /* <DEDUP_REMOVED lines=29> */
.L_x_28011:
[----:B------:R-:W-:Y:S01]  /*7f80*/  BSSY B2, `(.L_x_28056) ;  /* 0x0000007000027945 */ /* 0x000fe20003800000 */
[----:B------:R-:W-:Y:S02]  /*7f90*/  IMAD.MOV.U32 R31, RZ, RZ, 0x1 ;  /* 0x00000001ff1f7424 */ /* 0x000fe400078e00ff */
[----:B------:R-:W-:Y:S02]  /*7fa0*/  IMAD.MOV.U32 R33, RZ, RZ, 0x1f ;  /* 0x0000001fff217424 */ /* 0x000fe400078e00ff */
[----:B------:R-:W-:-:S07]  /*7fb0*/  IMAD.MOV.U32 R28, RZ, RZ, -0x1 ;  /* 0xffffffffff1c7424 */ /* 0x000fce00078e00ff */
[----:B------:R-:W-:Y:S05]  /*7fc0*/  WARPSYNC.COLLECTIVE R28, `(.L_x_28057) ;  /* 0x000000001c087348 */ /* 0x000fea0003c00000 */
[----:B------:R0:W1:Y:S02]  /*7fd0*/  SHFL.BFLY P2, R29, R46, R31, R33 ;  /* 0x0c00001f2e1d7389 */ /* 0x0000640000040021 */
[----:B01----:R-:W-:Y:S01]  /*7fe0*/  ENDCOLLECTIVE ;  /* 0x000000000000791b */ /* 0x003fe20003800000 */
.L_x_28057:
[----:B------:R-:W-:Y:S05]  /*7ff0*/  BSYNC B2 ;  /* 0x0000000000027941 */ /* 0x000fea0003800000 */
.L_x_28056:
[----:B------:R-:W-:Y:S05]  /*8000*/  BRA `(.L_x_28058) ;  /* 0xffffffa800a07947 */ /* 0x000fea000383ffff */
.L_x_28016:
[----:B------:R-:W-:Y:S01]  /*8010*/  BSSY B2, `(.L_x_28059) ;  /* 0x0000007000027945 */ /* 0x000fe20003800000 */
[----:B------:R-:W-:Y:S02]  /*8020*/  IMAD.MOV.U32 R31, RZ, RZ, 0x1 ;  /* 0x00000001ff1f7424 */ /* 0x000fe400078e00ff */
[----:B------:R-:W-:Y:S02]  /*8030*/  IMAD.MOV.U32 R33, RZ, RZ, 0x1f ;  /* 0x0000001fff217424 */ /* 0x000fe400078e00ff */
[----:B------:R-:W-:-:S07]  /*8040*/  IMAD.MOV.U32 R28, RZ, RZ, -0x1 ;  /* 0xffffffffff1c7424 */ /* 0x000fce00078e00ff */
[----:B------:R-:W-:Y:S05]  /*8050*/  WARPSYNC.COLLECTIVE R28, `(.L_x_28060) ;  /* 0x000000001c087348 */ /* 0x000fea0003c00000 */
[----:B------:R0:W1:Y:S02]  /*8060*/  SHFL.BFLY P2, R29, R46, R31, R33 ;  /* 0x0c00001f2e1d7389 */ /* 0x0000640000040021 */
[----:B01----:R-:W-:Y:S01]  /*8070*/  ENDCOLLECTIVE ;  /* 0x000000000000791b */ /* 0x003fe20003800000 */
.L_x_28060:
[----:B------:R-:W-:Y:S05]  /*8080*/  BSYNC B2 ;  /* 0x0000000000027941 */ /* 0x000fea0003800000 */
.L_x_28059:
[----:B------:R-:W-:Y:S05]  /*8090*/  BRA `(.L_x_28061) ;  /* 0xffffffb800dc7947 */ /* 0x000fea000383ffff */
.L_x_28019:
[----:B------:R-:W-:Y:S01]  /*80a0*/  BSSY B0, `(.L_x_28062) ;  /* 0x0000008000007945 */ /* 0x000fe20003800000 */
[----:B0-----:R-:W-:Y:S02]  /*80b0*/  IMAD.MOV.U32 R46, RZ, RZ, R109 ;  /* 0x000000ffff2e7224 */ /* 0x001fe400078e006d */
[----:B---3--:R-:W-:Y:S02]  /*80c0*/  IMAD.MOV.U32 R31, RZ, RZ, 0x10 ;  /* 0x00000010ff1f7424 */ /* 0x008fe400078e00ff */
[----:B------:R-:W-:Y:S02]  /*80d0*/  IMAD.MOV.U32 R33, RZ, RZ, 0x1f ;  /* 0x0000001fff217424 */ /* 0x000fe400078e00ff */
[----:B--2---:R-:W-:-:S07]  /*80e0*/  IMAD.MOV.U32 R28, RZ, RZ, -0x1 ;  /* 0xffffffffff1c7424 */ /* 0x004fce00078e00ff */
[----:B-1---5:R-:W-:Y:S05]  /*80f0*/  WARPSYNC.COLLECTIVE R28, `(.L_x_28063) ;  /* 0x000000001c087348 */ /* 0x022fea0003c00000 */
[----:B-1----:R0:W1:Y:S02]  /*8100*/  SHFL.BFLY P2, R29, R46, R31, R33 ;  /* 0x0c00001f2e1d7389 */ /* 0x0020640000040021 */
[----:B01---5:R-:W-:Y:S01]  /*8110*/  ENDCOLLECTIVE ;  /* 0x000000000000791b */ /* 0x023fe20003800000 */
.L_x_28063:
[----:B------:R-:W-:Y:S05]  /*8120*/  BSYNC B0 ;  /* 0x0000000000007941 */ /* 0x000fea0003800000 */
.L_x_28062:
        /* <DEDUP_REMOVED lines=9> */
.L_x_28064:
[----:B------:R-:W-:Y:S02]  /*81c0*/  IMAD.MOV.U32 R31, RZ, RZ, 0x4 ;  /* 0x00000004ff1f7424 */ /* 0x000fe400078e00ff */
[----:B------:R-:W-:-:S05]  /*81d0*/  IMAD.MOV.U32 R7, RZ, RZ, R29 ;  /* 0x000000ffff077224 */ /* 0x000fca00078e001d */
[----:B------:R-:W-:-:S05]  /*81e0*/  FMNMX.FTZ R7, R6, R7, !PT ;  /* 0x0000000706077209 */ /* 0x000fca0007810000 */
[----:B------:R-:W-:-:S07]  /*81f0*/  IMAD.MOV.U32 R46, RZ, RZ, R7 ;  /* 0x000000ffff2e7224 */ /* 0x000fce00078e0007 */
[----:B------:R-:W-:Y:S05]  /*8200*/  WARPSYNC.COLLECTIVE R28, `(.L_x_28065) ;  /* 0x000000001c087348 */ /* 0x000fea0003c00000 */
[----:B------:R0:W1:Y:S02]  /*8210*/  SHFL.BFLY P2, R29, R46, R31, R33 ;  /* 0x0c00001f2e1d7389 */ /* 0x0000640000040021 */
[----:B01----:R-:W-:Y:S01]  /*8220*/  ENDCOLLECTIVE ;  /* 0x000000000000791b */ /* 0x003fe20003800000 */
.L_x_28065:
[----:B------:R-:W-:Y:S02]  /*8230*/  IMAD.MOV.U32 R31, RZ, RZ, 0x2 ;  /* 0x00000002ff1f7424 */ /* 0x000fe400078e00ff */
[----:B------:R-:W-:-:S05]  /*8240*/  IMAD.MOV.U32 R8, RZ, RZ, R29 ;  /* 0x000000ffff087224 */ /* 0x000fca00078e001d */
[----:B------:R-:W-:-:S05]  /*8250*/  FMNMX.FTZ R9, R7, R8, !PT ;  /* 0x0000000807097209 */ /* 0x000fca0007810000 */
[----:B------:R-:W-:-:S07]  /*8260*/  IMAD.MOV.U32 R46, RZ, RZ, R9 ;  /* 0x000000ffff2e7224 */ /* 0x000fce00078e0009 */
[----:B------:R-:W-:Y:S05]  /*8270*/  WARPSYNC.COLLECTIVE R28, `(.L_x_28066) ;  /* 0x000000001c087348 */ /* 0x000fea0003c00000 */
[----:B------:R0:W1:Y:S02]  /*8280*/  SHFL.BFLY P2, R29, R46, R31, R33 ;  /* 0x0c00001f2e1d7389 */ /* 0x0000640000040021 */
[----:B01----:R-:W-:Y:S01]  /*8290*/  ENDCOLLECTIVE ;  /* 0x000000000000791b */ /* 0x003fe20003800000 */
.L_x_28066:
[----:B------:R-:W-:Y:S01]  /*82a0*/  IMAD.MOV.U32 R8, RZ, RZ, R29 ;  /* 0x000000ffff087224 */ /* 0x000fe200078e001d */
[----:B------:R-:W-:Y:S06]  /*82b0*/  BRA `(.L_x_28067) ;  /* 0xffffffbc004c7947 */ /* 0x000fec000383ffff */
.L_x_28068:
        /* <DEDUP_REMOVED lines=12> */
.L_x_30052:


//--------------------- .text._ZN4vllm25paged_attention_v2_kernelIffLi64ELi16ELi128ELNS_18Fp8KVCacheDataTypeE0ELb1ELi512EEEvPfS2_PT_PKS3_PKT0_S9_ifPKiSB_iPKfiiiSD_SD_iiiii --------------------------
	.section	.text._ZN4vllm25paged_attention_v2_kernelIffLi64ELi16ELi128ELNS_18Fp8KVCacheDataTypeE0ELb1ELi512EEEvPfS2_PT_PKS3_PKT0_S9_ifPKiSB_iPKfiiiSD_SD_iiiii,"ax",@progbits
	.align	128
        .global         _ZN4vllm25paged_attention_v2_kernelIffLi64ELi16ELi128ELNS_18Fp8KVCacheDataTypeE0ELb1ELi512EEEvPfS2_PT_PKS3_PKT0_S9_ifPKiSB_iPKfiiiSD_SD_iiiii
        .type           _ZN4vllm25paged_attention_v2_kernelIffLi64ELi16ELi128ELNS_18Fp8KVCacheDataTypeE0ELb1ELi512EEEvPfS2_PT_PKS3_PKT0_S9_ifPKiSB_iPKfiiiSD_SD_iiiii,@function
        .size           _ZN4vllm25paged_attention_v2_kernelIffLi64ELi16ELi128ELNS_18Fp8KVCacheDataTypeE0ELb1ELi512EEEvPfS2_PT_PKS3_PKT0_S9_ifPKiSB_iPKfiiiSD_SD_iiiii,(.L_x_30053 - _ZN4vllm25paged_attention_v2_kernelIffLi64ELi16ELi128ELNS_18Fp8KVCacheDataTypeE0ELb1ELi512EEEvPfS2_PT_PKS3_PKT0_S9_ifPKiSB_iPKfiiiSD_SD_iiiii)
        .other          _ZN4vllm25paged_attention_v2_kernelIffLi64ELi16ELi128ELNS_18Fp8KVCacheDataTypeE0ELb1ELi512EEEvPfS2_PT_PKS3_PKT0_S9_ifPKiSB_iPKfiiiSD_SD_iiiii,@"STO_CUDA_ENTRY STV_DEFAULT"
_ZN4vllm25paged_attention_v2_kernelIffLi64ELi16ELi128ELNS_18Fp8KVCacheDataTypeE0ELb1ELi512EEEvPfS2_PT_PKS3_PKT0_S9_ifPKiSB_iPKfiiiSD_SD_iiiii:
.text._ZN4vllm25paged_attention_v2_kernelIffLi64ELi16ELi128ELNS_18Fp8KVCacheDataTypeE0ELb1ELi512EEEvPfS2_PT_PKS3_PKT0_S9_ifPKiSB_iPKfiiiSD_SD_iiiii:
        /* <DEDUP_REMOVED lines=57> */
[----:B------:R-:W-:Y:S02]  /*0390*/  IMAD.MOV.U32 R9, RZ, RZ, R10 ;  /* 0x000000ffff097224 */ /* 0x000fe400078e000a */
[----:B------:R-:W-:Y:S02]  /*03a0*/  IMAD.MOV R10, RZ, RZ, -R12 ;  /* 0x000000ffff0a7224 */ /* 0x000fe400078e0a0c */
        /* <DEDUP_REMOVED lines=15> */
[C---:B------:R-:W-:Y:S02]  /*04a0*/  ISETP.GT.AND P0, PT, R9.reuse, 0x1f, PT ;  /* 0x0000001f0900780c */ /* 0x040fe40003f04270 */
        /* <DEDUP_REMOVED lines=39> */
.L_x_28073:
        /* <DEDUP_REMOVED lines=11> */
.L_x_28072:
[----:B------:R-:W-:Y:S05]  /*07d0*/  BSYNC B1 ;  /* 0x0000000000017941 */ /* 0x000fea0003800000 */
.L_x_28071:
        /* <DEDUP_REMOVED lines=12> */
[----:B------:R-:W-:Y:S01]  /*08a0*/  LEA.HI.X R21, R4, R21, R14, 0x2, P0 ;  /* 0x0000001504157211 */ /* 0x000fe200000f140e */
[----:B------:R-:W-:Y:S02]  /*08b0*/  VIADD R4, R12, 0xffffff00 ;  /* 0xffffff000c047836 */ /* 0x000fe40000000000 */
[----:B------:R-:W-:-:S07]  /*08c0*/  VIADD R3, R3, 0x400 ;  /* 0x0000040003037836 */ /* 0x000fce0000000000 */
.L_x_28074:
        /* <DEDUP_REMOVED lines=17> */
.L_x_28070:
[----:B------:R-:W-:Y:S05]  /*09e0*/  BSYNC B0 ;  /* 0x0000000000007941 */ /* 0x000fea0003800000 */
.L_x_28069:
        /* <DEDUP_REMOVED lines=25> */
[----:B------:R-:W-:Y:S02]  /*0b80*/  IMAD R22, R5, UR4, RZ ;  /* 0x0000000405167c24 */ /* 0x000fe4000f8e02ff */
[----:B0-----:R-:W-:-:S04]  /*0b90*/  VIADD R20, R9, 0xffffffe ;  /* 0x0ffffffe09147836 */ /* 0x001fc80000000000 */
[----:B------:R0:W1:Y:S02]  /*0ba0*/  F2I.FTZ.U32.TRUNC.NTZ R21, R20 ;  /* 0x0000001400157305 */ /* 0x000064000021f000 */
[----:B0-----:R-:W-:Y:S02]  /*0bb0*/  IMAD.MOV.U32 R20, RZ, RZ, RZ ;  /* 0x000000ffff147224 */ /* 0x001fe400078e00ff */
[----:B-1----:R-:W-:-:S05]  /*0bc0*/  IMAD R25, R21, R3, RZ ;  /* 0x0000000315197224 */ /* 0x002fca00078e02ff */
[----:B------:R-:W-:-:S05]  /*0bd0*/  IADD3 R25, -R25, RZ, RZ ;  /* 0x000000ff19197210 */ /* 0x000fca0007ffe1ff */
        /* <DEDUP_REMOVED lines=19> */
[----:B------:R-:W-:Y:S01]  /*0d10*/  SHF.R.S32.HI R3, RZ, 0x1f, R24 ;  /* 0x0000001fff037819 */ /* 0x000fe20000011418 */
[C---:B------:R-:W-:Y:S01]  /*0d20*/  VIADD R16, R79.reuse, 0x4 ;  /* 0x000000044f107836 */ /* 0x040fe20000000000 */
[C---:B------:R-:W-:Y:S01]  /*0d30*/  IADD3 R34, R79.reuse, 0x14, RZ ;  /* 0x000000144f227810 */ /* 0x040fe20007ffe0ff */
[----:B------:R-:W-:Y:S01]  /*0d40*/  VIADD R15, R79, 0x6 ;  /* 0x000000064f0f7836 */ /* 0x000fe20000000000 */
[----:B------:R-:W-:Y:S01]  /*0d50*/  LEA.HI R6, R3, R24, RZ, 0x4 ;  /* 0x0000001803067211 */ /* 0x000fe200078f20ff */
[----:B------:R-:W-:Y:S01]  /*0d60*/  VIADD R3, R79, 0x2 ;  /* 0x000000024f037836 */ /* 0x000fe20000000000 */
[----:B------:R-:W0:Y:S01]  /*0d70*/  S2UR UR5, SR_CgaCtaId ;  /* 0x00000000000579c3 */ /* 0x000e220000008800 */
[----:B------:R-:W-:Y:S01]  /*0d80*/  IMAD.SHL.U32 R72, R16, 0x2, RZ ;  /* 0x0000000210487824 */ /* 0x000fe200078e00ff */
[----:B------:R-:W-:Y:S01]  /*0d90*/  LOP3.LUT R7, R6, 0xfffffff0, RZ, 0xc0, !PT ;  /* 0xfffffff006077812 */ /* 0x000fe200078ec0ff */
[----:B------:R-:W-:Y:S01]  /*0da0*/  IMAD.SHL.U32 R74, R3, 0x2, RZ ;  /* 0x00000002034a7824 */ /* 0x000fe200078e00ff */
[----:B------:R-:W-:Y:S01]  /*0db0*/  ULDC UR4, c[0x0][0x270] ;  /* 0x00009c0000047ab9 */ /* 0x000fe20000000800 */
[----:B------:R-:W-:Y:S01]  /*0dc0*/  IMAD.SHL.U32 R70, R15, 0x2, RZ ;  /* 0x000000020f467824 */ /* 0x000fe200078e00ff */
        /* <DEDUP_REMOVED lines=40> */
[----:B------:R-:W-:Y:S01]  /*1050*/  LEA.HI R11, R11, R58, RZ, 0x2 ;  /* 0x0000003a0b0b7211 */ /* 0x000fe200078f10ff */
[----:B------:R-:W-:Y:S01]  /*1060*/  IMAD.SHL.U32 R7, R29, 0x2, RZ ;  /* 0x000000021d077824 */ /* 0x000fe200078e00ff */
[----:B------:R-:W-:Y:S01]  /*1070*/  SHF.R.S32.HI R13, RZ, 0x1f, R6 ;  /* 0x0000001fff0d7819 */ /* 0x000fe20000011406 */
[C---:B------:R-:W-:Y:S01]  /*1080*/  VIADD R35, R79.reuse, 0x1a ;  /* 0x0000001a4f237836 */ /* 0x040fe20000000000 */
        /* <DEDUP_REMOVED lines=14> */
[----:B------:R-:W1:Y:S01]  /*1170*/  LDC R38, c[0x0][0x26c] ;  /* 0x00009b00ff267b82 */ /* 0x000e620000000800 */
[----:B------:R-:W-:Y:S01]  /*1180*/  IMAD.IADD R6, R6, 0x1, -R13 ;  /* 0x0000000106067824 */ /* 0x000fe200078e0a0d */
[----:B------:R-:W-:Y:S01]  /*1190*/  SHF.R.S32.HI R10, RZ, 0x1f, R9 ;  /* 0x0000001fff0a7819 */ /* 0x000fe20000011409 */
[----:B------:R-:W-:Y:S01]  /*11a0*/  IMAD.SHL.U32 R13, R30, 0x2, RZ ;  /* 0x000000021e0d7824 */ /* 0x000fe200078e00ff */
[----:B------:R-:W-:Y:S01]  /*11b0*/  SHF.R.S32.HI R12, RZ, 0x1f, R11 ;  /* 0x0000001fff0c7819 */ /* 0x000fe2000001140b */
[----:B------:R-:W-:Y:S01]  /*11c0*/  IMAD.SHL.U32 R32, R37, 0x2, RZ ;  /* 0x0000000225207824 */ /* 0x000fe200078e00ff */
[----:B------:R-:W-:Y:S01]  /*11d0*/  LOP3.LUT R8, R8, 0xfffffffc, RZ, 0xc0, !PT ;  /* 0xfffffffc08087812 */ /* 0x000fe200078ec0ff */
[----:B------:R-:W-:Y:S01]  /*11e0*/  IMAD R33, R2, UR4, RZ ;  /* 0x0000000402217c24 */ /* 0x000fe2000f8e02ff */
[----:B------:R-:W-:Y:S01]  /*11f0*/  LEA.HI R10, R10, R9, RZ, 0x2 ;  /* 0x000000090a0a7211 */ /* 0x000fe200078f10ff */
[----:B------:R-:W-:Y:S01]  /*1200*/  UMOV UR4, 0x400 ;  /* 0x0000040000047882 */ /* 0x000fe20000000000 */
[----:B------:R-:W-:Y:S01]  /*1210*/  LEA.HI R12, R12, R11, RZ, 0x2 ;  /* 0x0000000b0c0c7211 */ /* 0x000fe200078f10ff */
[----:B------:R-:W-:Y:S01]  /*1220*/  IMAD.IADD R7, R7, 0x1, -R8 ;  /* 0x0000000107077824 */ /* 0x000fe200078e0a08 */
[----:B------:R-:W-:Y:S01]  /*1230*/  SHF.R.S32.HI R26, RZ, 0x1f, R13 ;  /* 0x0000001fff1a7819 */ /* 0x000fe2000001140d */
[----:B0-----:R-:W-:Y:S01]  /*1240*/  ULEA UR7, UR5, UR4, 0x18 ;  /* 0x0000000405077291 */ /* 0x001fe2000f8ec03f */
[----:B------:R-:W-:Y:S01]  /*1250*/  LOP3.LUT R8, R10, 0xfffffffc, RZ, 0xc0, !PT ;  /* 0xfffffffc0a087812 */ /* 0x000fe200078ec0ff */
[----:B------:R-:W-:Y:S01]  /*1260*/  ULDC UR6, c[0x0][0x28c] ;  /* 0x0000a30000067ab9 */ /* 0x000fe20000000800 */
[----:B------:R-:W-:-:S02]  /*1270*/  LOP3.LUT R12, R12, 0xfffffffc, RZ, 0xc0, !PT ;  /* 0xfffffffc0c0c7812 */ /* 0x000fc400078ec0ff */
[----:B------:R-:W-:Y:S01]  /*1280*/  LEA.HI R26, R26, R13, RZ, 0x2 ;  /* 0x0000000d1a1a7211 */ /* 0x000fe200078f10ff */
[----:B------:R-:W-:Y:S01]  /*1290*/  IMAD.IADD R8, R9, 0x1, -R8 ;  /* 0x0000000109087824 */ /* 0x000fe200078e0a08 */
[----:B------:R-:W-:Y:S01]  /*12a0*/  SHF.R.S32.HI R39, RZ, 0x1f, R32 ;  /* 0x0000001fff277819 */ /* 0x000fe20000011420 */
[----:B------:R-:W-:Y:S01]  /*12b0*/  IMAD.IADD R9, R11, 0x1, -R12 ;  /* 0x000000010b097824 */ /* 0x000fe200078e0a0c */
[----:B------:R-:W-:Y:S01]  /*12c0*/  LOP3.LUT R10, R26, 0xfffffffc, RZ, 0xc0, !PT ;  /* 0xfffffffc1a0a7812 */ /* 0x000fe200078ec0ff */
[----:B------:R-:W-:Y:S01]  /*12d0*/  IMAD.SHL.U32 R11, R35, 0x2, RZ ;  /* 0x00000002230b7824 */ /* 0x000fe200078e00ff */
[----:B------:R-:W-:Y:S02]  /*12e0*/  LEA.HI R39, R39, R32, RZ, 0x2 ;  /* 0x0000002027277211 */ /* 0x000fe400078f10ff */
        /* <DEDUP_REMOVED lines=8> */
[----:B------:R-:W-:Y:S02]  /*1370*/  LOP3.LUT R12, R12, 0xfffffffc, RZ, 0xc0, !PT ;  /* 0xfffffffc0c0c7812 */ /* 0x000fe400078ec0ff */
[----:B------:R-:W-:Y:S01]  /*1380*/  LEA.HI R28, R26, R13, RZ, 0x2 ;  /* 0x0000000d1a1c7211 */ /* 0x000fe200078f10ff */
[----:B------:R-:W-:Y:S01]  /*1390*/  IMAD.SHL.U32 R26, R24, 0x4, RZ ;  /* 0x00000004181a7824 */ /* 0x000fe200078e00ff */
[----:B------:R-:W-:Y:S01]  /*13a0*/  LEA.HI R19, R19, R19, RZ, 0x1 ;  /* 0x0000001313137211 */ /* 0x000fe200078f08ff */
[----:B------:R-:W-:Y:S01]  /*13b0*/  IMAD.IADD R11, R11, 0x1, -R12 ;  /* 0x000000010b0b7824 */ /* 0x000fe200078e0a0c */
[----:B------:R-:W-:Y:S02]  /*13c0*/  LOP3.LUT R12, R28, 0xfffffffc, RZ, 0xc0, !PT ;  /* 0xfffffffc1c0c7812 */ /* 0x000fe400078ec0ff */
[----:B------:R-:W-:Y:S01]  /*13d0*/  SHF.R.S32.HI R28, RZ, 0x1f, R26 ;  /* 0x0000001fff1c7819 */ /* 0x000fe2000001141a */
[----:B------:R-:W-:Y:S01]  /*13e0*/  IMAD.SHL.U32 R19, R19, 0x20, RZ ;  /* 0x0000002013137824 */ /* 0x000fe200078e00ff */
[----:B------:R-:W-:Y:S01]  /*13f0*/  IADD3 R92, P0, R33, R26, RZ ;  /* 0x0000001a215c7210 */ /* 0x000fe20007f1e0ff */
[----:B------:R-:W-:Y:S01]  /*1400*/  IMAD.IADD R12, R13, 0x1, -R12 ;  /* 0x000000010d0c7824 */ /* 0x000fe200078e0a0c */
[----:B------:R-:W-:Y:S01]  /*1410*/  LEA.HI R18, R18, R18, RZ, 0x1 ;  /* 0x0000001212127211 */ /* 0x000fe200078f08ff */
[----:B------:R-:W-:Y:S01]  /*1420*/  IMAD.IADD R13, R32, 0x1, -R39 ;  /* 0x00000001200d7824 */ /* 0x000fe200078e0a27 */
[----:B------:R-:W-:-:S02]  /*1430*/  LEA.HI.X.SX32 R93, R33, R28, 0x1, P0 ;  /* 0x0000001c215d7211 */ /* 0x000fc400000f0eff */
[----:B-----5:R-:W-:Y:S01]  /*1440*/  FSETP.NEU.FTZ.AND P0, PT, R90, RZ, PT ;  /* 0x000000ff5a00720b */ /* 0x020fe20003f1d000 */
        /* <DEDUP_REMOVED lines=23> */
[----:B------:R-:W-:Y:S01]  /*15c0*/  LEA R16, R79, UR7, 0x7 ;  /* 0x000000074f107c11 */ /* 0x000fe2000f8e38ff */
[----:B------:R-:W-:Y:S01]  /*15d0*/  IMAD.SHL.U32 R39, R36, 0x20, RZ ;  /* 0x0000002024277824 */ /* 0x000fe200078e00ff */
[----:B------:R-:W-:Y:S01]  /*15e0*/  LOP3.LUT R63, R17, 0xffffffc0, RZ, 0xc0, !PT ;  /* 0xffffffc0113f7812 */ /* 0x000fe200078ec0ff */
[----:B------:R-:W-:Y:S01]  /*15f0*/  IMAD.SHL.U32 R40, R37, 0x20, RZ ;  /* 0x0000002025287824 */ /* 0x000fe200078e00ff */
[----:B-1----:R-:W-:Y:S01]  /*1600*/  SHF.R.S32.HI R15, RZ, 0x1f, R38 ;  /* 0x0000001fff0f7819 */ /* 0x002fe20000011426 */
[----:B------:R-:W-:Y:S01]  /*1610*/  VIADD R14, R4, -UR6 ;  /* 0x80000006040e7c36 */ /* 0x000fe20008000000 */
[----:B------:R-:W-:-:S02]  /*1620*/  LOP3.LUT R41, R19, 0xffffffc0, RZ, 0xc0, !PT ;  /* 0xffffffc013297812 */ /* 0x000fc400078ec0ff */
[----:B------:R-:W-:Y:S02]  /*1630*/  LOP3.LUT R17, R18, 0xffffffc0, RZ, 0xc0, !PT ;  /* 0xffffffc012117812 */ /* 0x000fe400078ec0ff */
[----:B------:R-:W-:Y:S02]  /*1640*/  SHF.R.S32.HI R28, RZ, 0x1f, R22 ;  /* 0x0000001fff1c7819 */ /* 0x000fe40000011416 */
        /* <DEDUP_REMOVED lines=21> */
[C---:B------:R-:W-:Y:S01]  /*17a0*/  LEA R84, P0, R22.reuse, UR6, 0x2 ;  /* 0x0000000616547c11 */ /* 0x040fe2000f8010ff */
[----:B------:R-:W-:Y:S02]  /*17b0*/  IMAD.SHL.U32 R86, R77, 0x10, RZ ;  /* 0x000000104d567824 */ /* 0x000fe400078e00ff */
[----:B------:R-:W-:Y:S01]  /*17c0*/  IMAD.MOV.U32 R76, RZ, RZ, -0x800001 ;  /* 0xff7fffffff4c7424 */ /* 0x000fe200078e00ff */
[----:B------:R-:W-:Y:S01]  /*17d0*/  LEA.HI.X R85, R22, UR7, R85, 0x2, P0 ;  /* 0x0000000716557c11 */ /* 0x000fe200080f1455 */
[----:B------:R-:W-:Y:S01]  /*17e0*/  IMAD.MOV.U32 R87, RZ, RZ, R77 ;  /* 0x000000ffff577224 */ /* 0x000fe200078e004d */
[----:B------:R-:W-:Y:S01]  /*17f0*/  IADD3 R89, R26, UR4, RZ ;  /* 0x000000041a597c10 */ /* 0x000fe2000fffe0ff */
[----:B------:R-:W-:-:S07]  /*1800*/  IMAD R88, R0, 0x200, R23 ;  /* 0x0000020000587824 */ /* 0x000fce00078e0217 */
.L_x_28082:
        /* <DEDUP_REMOVED lines=77> */
[----:B------:R-:W-:Y:S02]  /*1ce0*/  IADD3 R24, P1, P2, R72, R30, R71 ;  /* 0x0000001e48187210 */ /* 0x000fe40007a3e047 */
[----:B------:R-:W-:Y:S02]  /*1cf0*/  SHF.R.S32.HI R21, RZ, 0x1f, R70 ;  /* 0x0000001fff157819 */ /* 0x000fe40000011446 */
[----:B------:R-:W-:-:S02]  /*1d00*/  IADD3.X R25, R25, R31, R20, P1, P2 ;  /* 0x0000001f19197210 */ /* 0x000fc40000fe4414 */
[----:B------:R-:W-:Y:S02]  /*1d10*/  SHF.R.S32.HI R20, RZ, 0x1f, R68 ;  /* 0x0000001fff147819 */ /* 0x000fe40000011444 */
[-C--:B------:R-:W-:Y:S02]  /*1d20*/  IADD3 R61, P1, P2, R68, R30.reuse, R67 ;  /* 0x0000001e443d7210 */ /* 0x080fe40007a3e043 */
[-C--:B------:R-:W-:Y:S02]  /*1d30*/  IADD3 R65, P3, P4, R70, R30.reuse, R69 ;  /* 0x0000001e46417210 */ /* 0x080fe40007c7e045 */
[----:B------:R-:W-:Y:S02]  /*1d40*/  IADD3.X R60, R20, R31, R60, P1, P2 ;  /* 0x0000001f143c7210 */ /* 0x000fe40000fe443c */
[----:B------:R-:W-:Y:S02]  /*1d50*/  SHF.R.S32.HI R20, RZ, 0x1f, R58 ;  /* 0x0000001fff147819 */ /* 0x000fe4000001143a */
[----:B------:R-:W-:-:S02]  /*1d60*/  IADD3 R57, P1, P2, R58, R30, R41 ;  /* 0x0000001e3a397210 */ /* 0x000fc40007a3e029 */
[-C--:B------:R-:W-:Y:S02]  /*1d70*/  IADD3.X R64, R21, R31.reuse, R64, P3, P4 ;  /* 0x0000001f15407210 */ /* 0x080fe40001fe8440 */
[-C--:B------:R-:W-:Y:S02]  /*1d80*/  IADD3.X R56, R20, R31.reuse, R56, P1, P2 ;  /* 0x0000001f14387210 */ /* 0x080fe40000fe4438 */
        /* <DEDUP_REMOVED lines=8> */
[--C-:B------:R-:W-:Y:S02]  /*1e10*/  IADD3 R46, P1, P2, R11, R30, R38.reuse ;  /* 0x0000001e0b2e7210 */ /* 0x100fe40007a3e026 */
[----:B------:R-:W-:-:S02]  /*1e20*/  SHF.R.S32.HI R20, RZ, 0x1f, R38 ;  /* 0x0000001fff147819 */ /* 0x000fc40000011426 */
[-C--:B------:R-:W-:Y:S02]  /*1e30*/  IADD3.X R34, R21, R31.reuse, R34, P3, P4 ;  /* 0x0000001f15227210 */ /* 0x080fe40001fe8422 */
[----:B------:R-:W-:Y:S02]  /*1e40*/  IADD3.X R47, R47, R31, R20, P1, P2 ;  /* 0x0000001f2f2f7210 */ /* 0x000fe40000fe4414 */
[C---:B------:R-:W-:Y:S02]  /*1e50*/  LEA R94, P1, R24.reuse, UR8, 0x2 ;  /* 0x00000008185e7c11 */ /* 0x040fe4000f8210ff */
[----:B------:R-:W-:Y:S02]  /*1e60*/  SHF.R.S32.HI R21, RZ, 0x1f, R6 ;  /* 0x0000001fff157819 */ /* 0x000fe40000011406 */
[----:B------:R-:W-:Y:S02]  /*1e70*/  LEA.HI.X R95, R24, UR9, R25, 0x2, P1 ;  /* 0x00000009185f7c11 */ /* 0x000fe400088f1419 */
[----:B------:R-:W-:-:S02]  /*1e80*/  IADD3 R33, P3, P4, R6, R30, R17 ;  /* 0x0000001e06217210 */ /* 0x000fc40007c7e011 */
[----:B------:R-:W-:Y:S01]  /*1e90*/  SHF.R.S32.HI R42, RZ, 0x1f, R62 ;  /* 0x0000001fff2a7819 */ /* 0x000fe2000001143e */
[----:B------:R-:W4:Y:S01]  /*1ea0*/  LDG.E.64.CONSTANT R24, desc[UR10][R94.64] ;  /* 0x0000000a5e187981 */ /* 0x000f22000c1e9b00 */
[----:B------:R-:W-:Y:S02]  /*1eb0*/  IADD3.X R32, R21, R31, R32, P3, P4 ;  /* 0x0000001f15207210 */ /* 0x000fe40001fe8420 */
[----:B------:R-:W-:Y:S02]  /*1ec0*/  SHF.R.S32.HI R21, RZ, 0x1f, R9 ;  /* 0x0000001fff157819 */ /* 0x000fe40000011409 */
[-C--:B------:R-:W-:Y:S02]  /*1ed0*/  IADD3 R53, P3, P4, R9, R30.reuse, R36 ;  /* 0x0000001e09357210 */ /* 0x080fe40007c7e024 */
[--C-:B------:R-:W-:Y:S02]  /*1ee0*/  SHF.R.S32.HI R22, RZ, 0x1f, R59.reuse ;  /* 0x0000001fff167819 */ /* 0x100fe4000001143b */
[----:B------:R-:W-:-:S02]  /*1ef0*/  IADD3 R43, P5, P6, R62, R30, R59 ;  /* 0x0000001e3e2b7210 */ /* 0x000fc40007ebe03b */
[-C--:B------:R-:W-:Y:S02]  /*1f00*/  IADD3.X R52, R21, R31.reuse, R52, P3, P4 ;  /* 0x0000001f15347210 */ /* 0x080fe40001fe8434 */
[----:B------:R-:W-:Y:S02]  /*1f10*/  IADD3.X R42, R42, R31, R22, P5, P6 ;  /* 0x0000001f2a2a7210 */ /* 0x000fe40002fec416 */
[--C-:B------:R-:W-:Y:S02]  /*1f20*/  IADD3 R50, P3, P4, R12, R30, R39.reuse ;  /* 0x0000001e0c327210 */ /* 0x100fe40007c7e027 */
[----:B------:R-:W-:Y:S02]  /*1f30*/  SHF.R.S32.HI R20, RZ, 0x1f, R39 ;  /* 0x0000001fff147819 */ /* 0x000fe40000011427 */
[----:B------:R-:W-:Y:S02]  /*1f40*/  SHF.R.S32.HI R51, RZ, 0x1f, R12 ;  /* 0x0000001fff337819 */ /* 0x000fe4000001140c */
[----:B------:R-:W-:-:S02]  /*1f50*/  SHF.R.S32.HI R22, RZ, 0x1f, R18 ;  /* 0x0000001fff167819 */ /* 0x000fc40000011412 */
[----:B------:R-:W-:Y:S02]  /*1f60*/  SHF.R.S32.HI R45, RZ, 0x1f, R7 ;  /* 0x0000001fff2d7819 */ /* 0x000fe40000011407 */
[-C--:B------:R-:W-:Y:S02]  /*1f70*/  IADD3 R44, P5, P6, R7, R30.reuse, R18 ;  /* 0x0000001e072c7210 */ /* 0x080fe40007ebe012 */
[-C--:B------:R-:W-:Y:S02]  /*1f80*/  IADD3.X R51, R51, R31.reuse, R20, P3, P4 ;  /* 0x0000001f33337210 */ /* 0x080fe40001fe8414 */
[----:B------:R-:W-:Y:S02]  /*1f90*/  IADD3.X R45, R45, R31, R22, P5, P6 ;  /* 0x0000001f2d2d7210 */ /* 0x000fe40002fec416 */
[--C-:B------:R-:W-:Y:S02]  /*1fa0*/  SHF.R.S32.HI R20, RZ, 0x1f, R40.reuse ;  /* 0x0000001fff147819 */ /* 0x100fe40000011428 */
[----:B------:R-:W-:-:S04]  /*1fb0*/  IADD3 R30, P5, P6, R13, R30, R40 ;  /* 0x0000001e0d1e7210 */ /* 0x000fc80007ebe028 */
[----:B------:R-:W-:Y:S02]  /*1fc0*/  IADD3.X R31, R82, R31, R20, P5, P6 ;  /* 0x0000001f521f7210 */ /* 0x000fe40002fec414 */
[----:B------:R-:W2:Y:S02]  /*1fd0*/  LDS.128 R20, [R16] ;  /* 0x0000000010147984 */ /* 0x000ea40000000c00 */
[----:B--2---:R-:W-:Y:S01]  /*1fe0*/  FMUL.FTZ R91, R26, R22 ;  /* 0x000000161a5b7220 */ /* 0x004fe20000410000 */
[----:B------:R-:W-:-:S03]  /*1ff0*/  FMUL.FTZ R26, R27, R23 ;  /* 0x000000171b1a7220 */ /* 0x000fc60000410000 */
[----:B---3--:R-:W-:Y:S01]  /*2000*/  FFMA.FTZ R91, R28, R20, R91 ;  /* 0x000000141c5b7223 */ /* 0x008fe2000001005b */
[----:B------:R-:W-:Y:S01]  /*2010*/  LEA R28, P1, R65, UR8, 0x2 ;  /* 0x00000008411c7c11 */ /* 0x000fe2000f8210ff */
[----:B------:R-:W-:Y:S02]  /*2020*/  FFMA.FTZ R26, R29, R21, R26 ;  /* 0x000000151d1a7223 */ /* 0x000fe4000001001a */
[----:B------:R-:W4:Y:S01]  /*2030*/  LDS.128 R20, [R16+0x10] ;  /* 0x0000100010147984 */ /* 0x000f220000000c00 */
[----:B------:R-:W-:-:S06]  /*2040*/  LEA.HI.X R29, R65, UR9, R64, 0x2, P1 ;  /* 0x00000009411d7c11 */ /* 0x000fcc00088f1440 */
[----:B------:R-:W2:Y:S01]  /*2050*/  LDG.E.64.CONSTANT R28, desc[UR10][R28.64] ;  /* 0x0000000a1c1c7981 */ /* 0x000ea2000c1e9b00 */
[----:B------:R-:W-:-:S04]  /*2060*/  LEA R64, P1, R61, UR8, 0x2 ;  /* 0x000000083d407c11 */ /* 0x000fc8000f8210ff */
[----:B------:R-:W-:Y:S02]  /*2070*/  LEA.HI.X R65, R61, UR9, R60, 0x2, P1 ;  /* 0x000000093d417c11 */ /* 0x000fe400088f143c */
[----:B------:R-:W-:-:S04]  /*2080*/  LEA R90, P1, R35, UR8, 0x2 ;  /* 0x00000008235a7c11 */ /* 0x000fc8000f8210ff */
[----:B------:R-:W3:Y:S01]  /*2090*/  LDG.E.64.CONSTANT R64, desc[UR10][R64.64] ;  /* 0x0000000a40407981 */ /* 0x000ee2000c1e9b00 */
[----:B----4-:R-:W-:Y:S01]  /*20a0*/  FFMA.FTZ R27, R24, R20, R91 ;  /* 0x00000014181b7223 */ /* 0x010fe2000001005b */
[----:B------:R-:W-:-:S05]  /*20b0*/  LEA.HI.X R91, R35, UR9, R34, 0x2, P1 ;  /* 0x00000009235b7c11 */ /* 0x000fca00088f1422 */
[----:B------:R0:W4:Y:S01]  /*20c0*/  LDG.E.64.CONSTANT R34, desc[UR10][R90.64] ;  /* 0x0000000a5a227981 */ /* 0x000122000c1e9b00 */
[----:B------:R-:W-:-:S04]  /*20d0*/  LEA R60, P1, R43, UR8, 0x2 ;  /* 0x000000082b3c7c11 */ /* 0x000fc8000f8210ff */
[----:B------:R-:W-:Y:S02]  /*20e0*/  LEA.HI.X R61, R43, UR9, R42, 0x2, P1 ;  /* 0x000000092b3d7c11 */ /* 0x000fe400088f142a */
[----:B------:R-:W-:-:S04]  /*20f0*/  LEA R94, P1, R57, UR8, 0x2 ;  /* 0x00000008395e7c11 */ /* 0x000fc8000f8210ff */
[----:B------:R-:W5:Y:S01]  /*2100*/  LDG.E.64.CONSTANT R60, desc[UR10][R60.64] ;  /* 0x0000000a3c3c7981 */ /* 0x000f62000c1e9b00 */
[----:B------:R-:W-:Y:S02]  /*2110*/  LEA.HI.X R95, R57, UR9, R56, 0x2, P1 ;  /* 0x00000009395f7c11 */ /* 0x000fe400088f1438 */
[----:B------:R-:W-:-:S04]  /*2120*/  LEA R42, P1, R33, UR8, 0x2 ;  /* 0x00000008212a7c11 */ /* 0x000fc8000f8210ff */
[----:B------:R-:W-:Y:S02]  /*2130*/  LEA.HI.X R43, R33, UR9, R32, 0x2, P1 ;  /* 0x00000009212b7c11 */ /* 0x000fe400088f1420 */
[----:B------:R1:W5:Y:S01]  /*2140*/  LDG.E.64.CONSTANT R32, desc[UR10][R94.64] ;  /* 0x0000000a5e207981 */ /* 0x000362000c1e9b00 */
[----:B------:R-:W-:-:S03]  /*2150*/  LEA R56, P1, R44, UR8, 0x2 ;  /* 0x000000082c387c11 */ /* 0x000fc6000f8210ff */
[----:B------:R-:W5:Y:S01]  /*2160*/  LDG.E.64.CONSTANT R42, desc[UR10][R42.64] ;  /* 0x0000000a2a2a7981 */ /* 0x000f62000c1e9b00 */
[----:B------:R-:W-:Y:S02]  /*2170*/  LEA.HI.X R57, R44, UR9, R45, 0x2, P1 ;  /* 0x000000092c397c11 */ /* 0x000fe400088f142d */
[----:B0-----:R-:W-:-:S03]  /*2180*/  LEA R90, P1, R48, UR8, 0x2 ;  /* 0x00000008305a7c11 */ /* 0x001fc6000f8210ff */
[----:B------:R-:W5:Y:S01]  /*2190*/  LDG.E.64.CONSTANT R44, desc[UR10][R56.64] ;  /* 0x0000000a382c7981 */ /* 0x000f62000c1e9b00 */
[----:B------:R-:W-:Y:S02]  /*21a0*/  LEA.HI.X R91, R48, UR9, R49, 0x2, P1 ;  /* 0x00000009305b7c11 */ /* 0x000fe400088f1431 */
[----:B------:R-:W-:-:S04]  /*21b0*/  LEA R48, P1, R53, UR8, 0x2 ;  /* 0x0000000835307c11 */ /* 0x000fc8000f8210ff */
[----:B------:R-:W-:Y:S02]  /*21c0*/  LEA.HI.X R49, R53, UR9, R52, 0x2, P1 ;  /* 0x0000000935317c11 */ /* 0x000fe400088f1434 */
[----:B------:R-:W-:-:S04]  /*21d0*/  LEA R96, P1, R55, UR8, 0x2 ;  /* 0x0000000837607c11 */ /* 0x000fc8000f8210ff */
[----:B------:R-:W-:Y:S01]  /*21e0*/  LEA.HI.X R97, R55, UR9, R54, 0x2, P1 ;  /* 0x0000000937617c11 */ /* 0x000fe200088f1436 */
[----:B------:R-:W5:Y:S01]  /*21f0*/  LDG.E.64.CONSTANT R48, desc[UR10][R48.64] ;  /* 0x0000000a30307981 */ /* 0x000f62000c1e9b00 */
[----:B------:R-:W-:-:S04]  /*2200*/  LEA R52, P1, R46, UR8, 0x2 ;  /* 0x000000082e347c11 */ /* 0x000fc8000f8210ff */
[----:B------:R-:W-:Y:S02]  /*2210*/  LEA.HI.X R53, R46, UR9, R47, 0x2, P1 ;  /* 0x000000092e357c11 */ /* 0x000fe400088f142f */
[----:B------:R-:W5:Y:S01]  /*2220*/  LDG.E.64.CONSTANT R46, desc[UR10][R90.64] ;  /* 0x0000000a5a2e7981 */ /* 0x000f62000c1e9b00 */
[----:B------:R-:W-:-:S03]  /*2230*/  LEA R54, P1, R50, UR8, 0x2 ;  /* 0x0000000832367c11 */ /* 0x000fc6000f8210ff */
[----:B------:R-:W5:Y:S01]  /*2240*/  LDG.E.64.CONSTANT R52, desc[UR10][R52.64] ;  /* 0x0000000a34347981 */ /* 0x000f62000c1e9b00 */
[----:B------:R-:W-:-:S03]  /*2250*/  LEA.HI.X R55, R50, UR9, R51, 0x2, P1 ;  /* 0x0000000932377c11 */ /* 0x000fc600088f1433 */
[----:B------:R-:W5:Y:S01]  /*2260*/  LDG.E.64.CONSTANT R50, desc[UR10][R96.64] ;  /* 0x0000000a60327981 */ /* 0x000f62000c1e9b00 */
[----:B-1----:R-:W-:-:S03]  /*2270*/  LEA R94, P1, R30, UR8, 0x2 ;  /* 0x000000081e5e7c11 */ /* 0x002fc6000f8210ff */
[----:B------:R-:W5:Y:S01]  /*2280*/  LDG.E.64.CONSTANT R54, desc[UR10][R54.64] ;  /* 0x0000000a36367981 */ /* 0x000f62000c1e9b00 */
[----:B------:R-:W-:-:S05]  /*2290*/  LEA.HI.X R95, R30, UR9, R31, 0x2, P1 ;  /* 0x000000091e5f7c11 */ /* 0x000fca00088f141f */
[----:B------:R-:W5:Y:S01]  /*22a0*/  LDG.E.64.CONSTANT R56, desc[UR10][R94.64] ;  /* 0x0000000a5e387981 */ /* 0x000f62000c1e9b00 */
[----:B------:R-:W-:Y:S01]  /*22b0*/  FFMA.FTZ R20, R25, R21, R26 ;  /* 0x0000001519147223 */ /* 0x000fe2000001001a */
[----:B------:R-:W-:Y:S01]  /*22c0*/  UMOV UR4, 0xffffffff ;  /* 0xffffffff00047882 */ /* 0x000fe20000000000 */
[----:B------:R-:W-:Y:S01]  /*22d0*/  ISETP.NE.AND P1, PT, R79, RZ, PT ;  /* 0x000000ff4f00720c */ /* 0x000fe20003f25270 */
        /* <DEDUP_REMOVED lines=9> */
[----:B-----5:R-:W-:-:S03]  /*2370*/  FFMA.FTZ R35, R60, R28, R25 ;  /* 0x0000001c3c237223 */ /* 0x020fc60000010019 */
[----:B------:R-:W-:Y:S02]  /*2380*/  FFMA.FTZ R28, R61, R29, R24 ;  /* 0x0000001d3d1c7223 */ /* 0x000fe40000010018 */
[----:B------:R-:W1:Y:S01]  /*2390*/  LDS.128 R24, [R16+0x50] ;  /* 0x0000500010187984 */ /* 0x000e620000000c00 */
[----:B------:R-:W-:Y:S01]  /*23a0*/  FFMA.FTZ R35, R32, R30, R35 ;  /* 0x0000001e20237223 */ /* 0x000fe20000010023 */
[----:B------:R-:W-:Y:S02]  /*23b0*/  FFMA.FTZ R60, R33, R31, R28 ;  /* 0x0000001f213c7223 */ /* 0x000fe4000001001c */
[----:B------:R-:W2:Y:S01]  /*23c0*/  LDS.128 R28, [R16+0x60] ;  /* 0x00006000101c7984 */ /* 0x000ea20000000c00 */
[----:B0-----:R-:W-:-:S03]  /*23d0*/  FFMA.FTZ R61, R42, R20, R35 ;  /* 0x000000142a3d7223 */ /* 0x001fc60000010023 */
[----:B------:R-:W0:Y:S01]  /*23e0*/  LDS.128 R32, [R16+0x70] ;  /* 0x0000700010207984 */ /* 0x000e220000000c00 */
[----:B------:R-:W-:Y:S01]  /*23f0*/  FFMA.FTZ R60, R43, R21, R60 ;  /* 0x000000152b3c7223 */ /* 0x000fe2000001003c */
[----:B------:R-:W-:-:S03]  /*2400*/  FFMA.FTZ R61, R44, R22, R61 ;  /* 0x000000162c3d7223 */ /* 0x000fc6000001003d */
[----:B------:R-:W-:Y:S01]  /*2410*/  FFMA.FTZ R60, R45, R23, R60 ;  /* 0x000000172d3c7223 */ /* 0x000fe2000001003c */
[----:B-1----:R-:W-:-:S03]  /*2420*/  FFMA.FTZ R61, R46, R24, R61 ;  /* 0x000000182e3d7223 */ /* 0x002fc6000001003d */
[----:B------:R-:W-:Y:S01]  /*2430*/  FFMA.FTZ R60, R47, R25, R60 ;  /* 0x000000192f3c7223 */ /* 0x000fe2000001003c */
[----:B------:R-:W-:-:S03]  /*2440*/  FFMA.FTZ R61, R48, R26, R61 ;  /* 0x0000001a303d7223 */ /* 0x000fc6000001003d */
[----:B------:R-:W-:Y:S01]  /*2450*/  FFMA.FTZ R60, R49, R27, R60 ;  /* 0x0000001b313c7223 */ /* 0x000fe2000001003c */
[----:B--2---:R-:W-:-:S03]  /*2460*/  FFMA.FTZ R61, R50, R28, R61 ;  /* 0x0000001c323d7223 */ /* 0x004fc6000001003d */
[----:B------:R-:W-:Y:S01]  /*2470*/  FFMA.FTZ R60, R51, R29, R60 ;  /* 0x0000001d333c7223 */ /* 0x000fe2000001003c */
[----:B------:R-:W-:-:S03]  /*2480*/  FFMA.FTZ R61, R52, R30, R61 ;  /* 0x0000001e343d7223 */ /* 0x000fc6000001003d */
[----:B------:R-:W-:Y:S01]  /*2490*/  FFMA.FTZ R60, R53, R31, R60 ;  /* 0x0000001f353c7223 */ /* 0x000fe2000001003c */
[----:B0-----:R-:W-:-:S03]  /*24a0*/  FFMA.FTZ R61, R54, R32, R61 ;  /* 0x00000020363d7223 */ /* 0x001fc6000001003d */
[----:B------:R-:W-:Y:S01]  /*24b0*/  FFMA.FTZ R60, R55, R33, R60 ;  /* 0x00000021373c7223 */ /* 0x000fe2000001003c */
[----:B------:R-:W-:-:S03]  /*24c0*/  FFMA.FTZ R34, R56, R34, R61 ;  /* 0x0000002238227223 */ /* 0x000fc6000001003d */
[----:B------:R-:W-:-:S04]  /*24d0*/  FFMA.FTZ R35, R57, R35, R60 ;  /* 0x0000002339237223 */ /* 0x000fc8000001003c */
[----:B------:R-:W-:Y:S01]  /*24e0*/  FADD.FTZ R34, R34, R35 ;  /* 0x0000002322227221 */ /* 0x000fe20000010000 */
[----:B------:R-:W-:Y:S06]  /*24f0*/  BRA.DIV UR4, `(.L_x_28080) ;  /* 0x0000004e04747947 */ /* 0x000fec000b800000 */
[----:B------:R0:W1:Y:S02]  /*2500*/  SHFL.BFLY PT, R21, R34, 0x1, 0x1f ;  /* 0x0c201f0022157f89 */ /* 0x00006400000e0000 */
.L_x_28123:
        /* <DEDUP_REMOVED lines=9> */
.L_x_28079:
[----:B------:R-:W-:-:S13]  /*25a0*/  ISETP.NE.AND P1, PT, R79, RZ, PT ;  /* 0x000000ff4f00720c */ /* 0x000fda0003f25270 */
[----:B------:R-:W-:-:S05]  /*25b0*/  @!P1 IMAD.MOV.U32 R20, RZ, RZ, -0x800001 ;  /* 0xff7fffffff149424 */ /* 0x000fca00078e00ff */
[----:B------:R0:W-:Y:S02]  /*25c0*/  @!P1 STS [R89], R20 ;  /* 0x0000001459009388 */ /* 0x0001e40000000800 */
.L_x_28081:
[----:B------:R-:W-:Y:S05]  /*25d0*/  BSYNC B1 ;  /* 0x0000000000017941 */ /* 0x000fea0003800000 */
.L_x_28078:
[----:B------:R-:W-:Y:S01]  /*25e0*/  IADD3 R84, P1, R84, 0x10, RZ ;  /* 0x0000001054547810 */ /* 0x000fe20007f3e0ff */
[----:B01----:R-:W-:Y:S02]  /*25f0*/  VIADD R89, R89, 0x100 ;  /* 0x0000010059597836 */ /* 0x003fe40000000000 */
[----:B------:R-:W-:Y:S02]  /*2600*/  VIADD R88, R88, 0x40 ;  /* 0x0000004058587836 */ /* 0x000fe40000000000 */
[----:B------:R-:W-:Y:S02]  /*2610*/  VIADD R86, R86, 0x40 ;  /* 0x0000004056567836 */ /* 0x000fe40000000000 */
[----:B------:R-:W-:Y:S01]  /*2620*/  IMAD.X R85, RZ, RZ, R85, P1 ;  /* 0x000000ffff557224 */ /* 0x000fe200008e0655 */
[----:B------:R-:W-:Y:S06]  /*2630*/  @!P0 BRA `(.L_x_28082) ;  /* 0xfffffff000748947 */ /* 0x000fec000383ffff */
[----:B------:R-:W-:Y:S05]  /*2640*/  BRA `(.L_x_28076) ;  /* 0x0000001000147947 */ /* 0x000fea0003800000 */
.L_x_28077:
[----:B------:R-:W0:Y:S01]  /*2650*/  S2R R3, SR_TID.X ;  /* 0x0000000000037919 */ /* 0x000e220000002100 */
[----:B------:R-:W1:Y:S01]  /*2660*/  S2UR UR5, SR_CgaCtaId ;  /* 0x00000000000579c3 */ /* 0x000e620000008800 */
[----:B------:R-:W-:Y:S01]  /*2670*/  UMOV UR4, 0x400 ;  /* 0x0000040000047882 */ /* 0x000fe20000000000 */
[----:B------:R-:W-:Y:S01]  /*2680*/  IADD3 R22, P0, R22, R77, RZ ;  /* 0x0000004d16167210 */ /* 0x000fe20007f1e0ff */
[----:B------:R-:W-:Y:S01]  /*2690*/  UIADD3 UR4, UR4, 0x120, URZ ;  /* 0x0000012004047890 */ /* 0x000fe2000fffe03f */
[----:B------:R-:W-:Y:S01]  /*26a0*/  IMAD.SHL.U32 R89, R24, 0x4, RZ ;  /* 0x0000000418597824 */ /* 0x000fe200078e00ff */
[----:B------:R-:W-:Y:S01]  /*26b0*/  ULDC.64 UR6, c[0x0][0x248] ;  /* 0x0000920000067ab9 */ /* 0x000fe20000000a00 */
[----:B------:R-:W-:Y:S01]  /*26c0*/  LEA.HI.X.SX32 R83, R77, R28, 0x1, P0 ;  /* 0x0000001c4d537211 */ /* 0x000fe200000f0eff */
[----:B------:R-:W-:Y:S01]  /*26d0*/  IMAD.MOV.U32 R76, RZ, RZ, -0x800001 ;  /* 0xff7fffffff4c7424 */ /* 0x000fe200078e00ff */
[----:B------:R-:W-:Y:S01]  /*26e0*/  LEA R84, P0, R22, UR6, 0x2 ;  /* 0x0000000616547c11 */ /* 0x000fe2000f8010ff */
[----:B------:R-:W-:-:S03]  /*26f0*/  IMAD.MOV.U32 R85, RZ, RZ, R77 ;  /* 0x000000ffff557224 */ /* 0x000fc600078e004d */
[----:B------:R-:W-:Y:S01]  /*2700*/  LEA.HI.X R83, R22, UR7, R83, 0x2, P0 ;  /* 0x0000000716537c11 */ /* 0x000fe200080f1453 */
[----:B-1----:R-:W-:Y:S01]  /*2710*/  ULEA UR4, UR5, UR4, 0x18 ;  /* 0x0000000405047291 */ /* 0x002fe2000f8ec03f */
[----:B0-----:R-:W-:-:S04]  /*2720*/  SHF.R.S32.HI R20, RZ, 0x1f, R3 ;  /* 0x0000001fff147819 */ /* 0x001fc80000011403 */
[----:B------:R-:W-:Y:S01]  /*2730*/  LEA.HI R3, R20, R3, RZ, 0x5 ;  /* 0x0000000314037211 */ /* 0x000fe200078f28ff */
[----:B------:R-:W-:-:S04]  /*2740*/  IMAD.MOV.U32 R20, RZ, RZ, RZ ;  /* 0x000000ffff147224 */ /* 0x000fc800078e00ff */
[----:B------:R-:W-:Y:S01]  /*2750*/  IMAD.HI.U32 R82, R21, R25, R20 ;  /* 0x0000001915527227 */ /* 0x000fe200078e0014 */
[----:B------:R-:W-:-:S05]  /*2760*/  SHF.R.S32.HI R21, RZ, 0x5, R3 ;  /* 0x00000005ff157819 */ /* 0x000fca0000011403 */
[C---:B------:R-:W-:Y:S02]  /*2770*/  IMAD R3, R21.reuse, 0x10, R24 ;  /* 0x0000001015037824 */ /* 0x040fe400078e0218 */
[----:B------:R-:W-:Y:S02]  /*2780*/  IMAD R89, R21, 0x40, R89 ;  /* 0x0000004015597824 */ /* 0x000fe400078e0259 */
[C---:B------:R-:W-:Y:S02]  /*2790*/  IMAD R88, R0.reuse, 0x200, R3 ;  /* 0x0000020000587824 */ /* 0x040fe400078e0203 */
[----:B------:R-:W-:Y:S02]  /*27a0*/  IMAD R21, R0, 0x20, R21 ;  /* 0x0000002000157824 */ /* 0x000fe400078e0215 */
[----:B------:R-:W-:Y:S01]  /*27b0*/  VIADD R89, R89, UR4 ;  /* 0x0000000459597c36 */ /* 0x000fe20008000000 */
[----:B------:R-:W-:Y:S01]  /*27c0*/  IADD3 R87, -R81, 0x1, R88 ;  /* 0x0000000151577810 */ /* 0x000fe20007ffe158 */
[----:B------:R-:W-:-:S07]  /*27d0*/  IMAD.SHL.U32 R86, R21, 0x10, RZ ;  /* 0x0000001015567824 */ /* 0x000fce00078e00ff */
.L_x_28087:
        /* <DEDUP_REMOVED lines=51> */
[----:B------:R-:W-:Y:S02]  /*2b10*/  SHF.R.S32.HI R91, RZ, 0x1f, R71 ;  /* 0x0000001fff5b7819 */ /* 0x000fe40000011447 */
[----:B------:R-:W-:Y:S02]  /*2b20*/  SHF.R.S32.HI R28, RZ, 0x1f, R70 ;  /* 0x0000001fff1c7819 */ /* 0x000fe40000011446 */
[----:B0-----:R-:W-:-:S02]  /*2b30*/  SHF.R.S32.HI R23, RZ, 0x1f, R69 ;  /* 0x0000001fff177819 */ /* 0x001fc40000011445 */
        /* <DEDUP_REMOVED lines=20> */
[----:B------:R-:W-:Y:S02]  /*2c80*/  IADD3.X R21, R26, R30, R27, P0, P1 ;  /* 0x0000001e1a157210 */ /* 0x000fe400007e241b */
[-C--:B------:R-:W-:Y:S02]  /*2c90*/  IADD3 R64, P0, P1, R72, R20.reuse, R71 ;  /* 0x0000001448407210 */ /* 0x080fe4000791e047 */
[--C-:B------:R-:W-:Y:S02]  /*2ca0*/  SHF.R.S32.HI R25, RZ, 0x1f, R67.reuse ;  /* 0x0000001fff197819 */ /* 0x100fe40000011443 */
[----:B------:R-:W-:-:S02]  /*2cb0*/  IADD3 R61, P4, P5, R68, R20, R67 ;  /* 0x00000014443d7210 */ /* 0x000fc40007d9e043 */
[-C--:B------:R-:W-:Y:S02]  /*2cc0*/  IADD3.X R91, R22, R30.reuse, R91, P0, P1 ;  /* 0x0000001e165b7210 */ /* 0x080fe400007e245b */
[----:B------:R-:W-:Y:S02]  /*2cd0*/  IADD3.X R28, R28, R30, R23, P2, P3 ;  /* 0x0000001e1c1c7210 */ /* 0x000fe400017e6417 */
[--C-:B------:R-:W-:Y:S02]  /*2ce0*/  SHF.R.S32.HI R27, RZ, 0x1f, R63.reuse ;  /* 0x0000001fff1b7819 */ /* 0x100fe4000001143f */
[----:B------:R-:W-:Y:S02]  /*2cf0*/  SHF.R.S32.HI R23, RZ, 0x1f, R62 ;  /* 0x0000001fff177819 */ /* 0x000fe4000001143e */
[-C--:B------:R-:W-:Y:S02]  /*2d00*/  IADD3 R35, P0, P1, R66, R20.reuse, R63 ;  /* 0x0000001442237210 */ /* 0x080fe4000791e03f */
[----:B------:R-:W-:-:S02]  /*2d10*/  IADD3 R43, P2, P3, R62, R20, R59 ;  /* 0x000000143e2b7210 */ /* 0x000fc40007b5e03b */
[----:B------:R-:W-:Y:S02]  /*2d20*/  IADD3.X R60, R60, R30, R25, P4, P5 ;  /* 0x0000001e3c3c7210 */ /* 0x000fe400027ea419 */
[--C-:B------:R-:W-:Y:S02]  /*2d30*/  SHF.R.S32.HI R25, RZ, 0x1f, R41.reuse ;  /* 0x0000001fff197819 */ /* 0x100fe40000011429 */
[----:B------:R-:W-:Y:S02]  /*2d40*/  IADD3 R57, P4, P5, R58, R20, R41 ;  /* 0x000000143a397210 */ /* 0x000fe40007d9e029 */
[-C--:B------:R-:W-:Y:S02]  /*2d50*/  IADD3.X R34, R34, R30.reuse, R27, P0, P1 ;  /* 0x0000001e22227210 */ /* 0x080fe400007e241b */
[----:B------:R-:W-:Y:S02]  /*2d60*/  IADD3.X R42, R23, R30, R42, P2, P3 ;  /* 0x0000001e172a7210 */ /* 0x000fe400017e642a */
[----:B------:R-:W-:-:S02]  /*2d70*/  SHF.R.S32.HI R23, RZ, 0x1f, R17 ;  /* 0x0000001fff177819 */ /* 0x000fc40000011411 */
[----:B------:R-:W-:Y:S02]  /*2d80*/  IADD3 R33, P0, P1, R6, R20, R17 ;  /* 0x0000001406217210 */ /* 0x000fe4000791e011 */
[----:B------:R-:W-:Y:S02]  /*2d90*/  IADD3.X R56, R56, R30, R25, P4, P5 ;  /* 0x0000001e38387210 */ /* 0x000fe400027ea419 */
[----:B------:R-:W-:Y:S02]  /*2da0*/  SHF.R.S32.HI R22, RZ, 0x1f, R7 ;  /* 0x0000001fff167819 */ /* 0x000fe40000011407 */
[--C-:B------:R-:W-:Y:S02]  /*2db0*/  SHF.R.S32.HI R25, RZ, 0x1f, R19.reuse ;  /* 0x0000001fff197819 */ /* 0x100fe40000011413 */
        /* <DEDUP_REMOVED lines=10> */
[----:B------:R-:W-:Y:S02]  /*2e60*/  IADD3 R22, P0, R75, R20, RZ ;  /* 0x000000144b167210 */ /* 0x000fe40007f1e0ff */
[----:B------:R-:W-:Y:S02]  /*2e70*/  SHF.R.S32.HI R23, RZ, 0x1f, R75 ;  /* 0x0000001fff177819 */ /* 0x000fe4000001144b */
[----:B------:R-:W-:Y:S02]  /*2e80*/  IADD3.X R54, R54, R30, R25, P2, P3 ;  /* 0x0000001e36367210 */ /* 0x000fe400017e6419 */
[-C--:B------:R-:W-:Y:S01]  /*2e90*/  IADD3 R46, P1, P2, R11, R20.reuse, R38 ;  /* 0x000000140b2e7210 */ /* 0x080fe20007a3e026 */
[----:B------:R-:W-:Y:S01]  /*2ea0*/  IMAD.X R23, R23, 0x1, R30, P0 ;  /* 0x0000000117177824 */ /* 0x000fe200000e061e */
[----:B------:R-:W-:-:S02]  /*2eb0*/  IADD3 R50, P3, P4, R12, R20, R39 ;  /* 0x000000140c327210 */ /* 0x000fc40007c7e027 */
[----:B------:R-:W-:Y:S02]  /*2ec0*/  IADD3 R31, P5, P6, R13, R20, R40 ;  /* 0x000000140d1f7210 */ /* 0x000fe40007ebe028 */
[----:B------:R-:W-:Y:S02]  /*2ed0*/  SHF.R.S32.HI R20, RZ, 0x1f, R11 ;  /* 0x0000001fff147819 */ /* 0x000fe4000001140b */
[----:B------:R-:W-:Y:S02]  /*2ee0*/  LEA R94, P0, R22, UR16, 0x2 ;  /* 0x00000010165e7c11 */ /* 0x000fe4000f8010ff */
[----:B------:R-:W-:Y:S02]  /*2ef0*/  IADD3.X R47, R20, R30, R47, P1, P2 ;  /* 0x0000001e142f7210 */ /* 0x000fe40000fe442f */
[----:B------:R-:W-:Y:S02]  /*2f00*/  SHF.R.S32.HI R20, RZ, 0x1f, R12 ;  /* 0x0000001fff147819 */ /* 0x000fe4000001140c */
[----:B------:R-:W-:-:S02]  /*2f10*/  LEA.HI.X R95, R22, UR17, R23, 0x2, P0 ;  /* 0x00000011165f7c11 */ /* 0x000fc400080f1417 */
[----:B------:R-:W-:Y:S02]  /*2f20*/  LEA R96, P0, R24, UR16, 0x2 ;  /* 0x0000001018607c11 */ /* 0x000fe4000f8010ff */
[-C--:B------:R-:W-:Y:S01]  /*2f30*/  IADD3.X R51, R20, R30.reuse, R51, P3, P4 ;  /* 0x0000001e14337210 */ /* 0x080fe20001fe8433 */
[----:B------:R-:W2:Y:S01]  /*2f40*/  LDG.E.64.CONSTANT R26, desc[UR10][R94.64] ;  /* 0x0000000a5e1a7981 */ /* 0x000ea2000c1e9b00 */
[----:B------:R-:W-:Y:S02]  /*2f50*/  SHF.R.S32.HI R25, RZ, 0x1f, R40 ;  /* 0x0000001fff197819 */ /* 0x000fe40000011428 */
[----:B------:R-:W-:Y:S02]  /*2f60*/  SHF.R.S32.HI R20, RZ, 0x1f, R13 ;  /* 0x0000001fff147819 */ /* 0x000fe4000001140d */
[----:B------:R-:W-:Y:S02]  /*2f70*/  LEA.HI.X R97, R24, UR17, R21, 0x2, P0 ;  /* 0x0000001118617c11 */ /* 0x000fe400080f1415 */
[----:B------:R-:W-:-:S02]  /*2f80*/  IADD3.X R30, R20, R30, R25, P5, P6 ;  /* 0x0000001e141e7210 */ /* 0x000fc40002fec419 */
[----:B------:R-:W0:Y:S04]  /*2f90*/  LDS.128 R20, [R16] ;  /* 0x0000000010147984 */ /* 0x000e280000000c00 */
[----:B------:R-:W0:Y:S02]  /*2fa0*/  LDG.E.64.CONSTANT R24, desc[UR10][R96.64] ;  /* 0x0000000a60187981 */ /* 0x000e24000c1e9b00 */
[----:B0-----:R-:W-:Y:S01]  /*2fb0*/  FMUL.FTZ R65, R24, R22 ;  /* 0x0000001618417220 */ /* 0x001fe20000410000 */
[----:B------:R-:W-:-:S03]  /*2fc0*/  LEA R24, P0, R64, UR16, 0x2 ;  /* 0x0000001040187c11 */ /* 0x000fc6000f8010ff */
[----:B--2---:R-:W-:Y:S01]  /*2fd0*/  FFMA.FTZ R65, R26, R20, R65 ;  /* 0x000000141a417223 */ /* 0x004fe20000010041 */
[----:B------:R-:W-:Y:S01]  /*2fe0*/  FMUL.FTZ R26, R25, R23 ;  /* 0x00000017191a7220 */ /* 0x000fe20000410000 */
[----:B------:R-:W-:-:S06]  /*2ff0*/  LEA.HI.X R25, R64, UR17, R91, 0x2, P0 ;  /* 0x0000001140197c11 */ /* 0x000fcc00080f145b */
[----:B------:R-:W2:Y:S01]  /*3000*/  LDG.E.64.CONSTANT R24, desc[UR10][R24.64] ;  /* 0x0000000a18187981 */ /* 0x000ea2000c1e9b00 */
[----:B------:R-:W-:Y:S01]  /*3010*/  LEA R94, P0, R29, UR16, 0x2 ;  /* 0x000000101d5e7c11 */ /* 0x000fe2000f8010ff */
[----:B------:R-:W-:Y:S02]  /*3020*/  FFMA.FTZ R26, R27, R21, R26 ;  /* 0x000000151b1a7223 */ /* 0x000fe4000001001a */
[----:B------:R-:W2:Y:S01]  /*3030*/  LDS.128 R20, [R16+0x10] ;  /* 0x0000100010147984 */ /* 0x000ea20000000c00 */
[----:B------:R-:W-:-:S05]  /*3040*/  LEA.HI.X R95, R29, UR17, R28, 0x2, P0 ;  /* 0x000000111d5f7c11 */ /* 0x000fca00080f141c */
[----:B------:R0:W3:Y:S01]  /*3050*/  LDG.E.64.CONSTANT R28, desc[UR10][R94.64] ;  /* 0x0000000a5e1c7981 */ /* 0x0000e2000c1e9b00 */
[----:B------:R-:W-:Y:S01]  /*3060*/  LEA R64, P0, R61, UR16, 0x2 ;  /* 0x000000103d407c11 */ /* 0x000fe2000f8010ff */
[----:B--2---:R-:W-:-:S03]  /*3070*/  FFMA.FTZ R27, R24, R20, R65 ;  /* 0x00000014181b7223 */ /* 0x004fc60000010041 */
[----:B------:R-:W-:Y:S02]  /*3080*/  LEA.HI.X R65, R61, UR17, R60, 0x2, P0 ;  /* 0x000000113d417c11 */ /* 0x000fe400080f143c */
[----:B------:R-:W-:-:S04]  /*3090*/  LEA R96, P0, R35, UR16, 0x2 ;  /* 0x0000001023607c11 */ /* 0x000fc8000f8010ff */
[----:B------:R-:W2:Y:S01]  /*30a0*/  LDG.E.64.CONSTANT R64, desc[UR10][R64.64] ;  /* 0x0000000a40407981 */ /* 0x000ea2000c1e9b00 */
        /* <DEDUP_REMOVED lines=18> */
[----:B-1----:R-:W-:-:S04]  /*31d0*/  LEA R96, P0, R55, UR16, 0x2 ;  /* 0x0000001037607c11 */ /* 0x002fc8000f8010ff */
        /* <DEDUP_REMOVED lines=9> */
[----:B---3--:R-:W-:-:S03]  /*3270*/  LEA R98, P0, R31, UR16, 0x2 ;  /* 0x000000101f627c11 */ /* 0x008fc6000f8010ff */
[----:B------:R-:W3:Y:S01]  /*3280*/  LDG.E.64.CONSTANT R54, desc[UR10][R54.64] ;  /* 0x0000000a36367981 */ /* 0x000ee2000c1e9b00 */
[----:B------:R-:W-:-:S05]  /*3290*/  LEA.HI.X R99, R31, UR17, R30, 0x2, P0 ;  /* 0x000000111f637c11 */ /* 0x000fca00080f141e */
[----:B------:R-:W3:Y:S01]  /*32a0*/  LDG.E.64.CONSTANT R56, desc[UR10][R98.64] ;  /* 0x0000000a62387981 */ /* 0x000ee2000c1e9b00 */
[----:B------:R-:W-:Y:S01]  /*32b0*/  FFMA.FTZ R20, R25, R21, R26 ;  /* 0x0000001519147223 */ /* 0x000fe2000001001a */
[----:B------:R-:W-:Y:S02]  /*32c0*/  FFMA.FTZ R21, R28, R22, R27 ;  /* 0x000000161c157223 */ /* 0x000fe4000001001b */
[----:B------:R-:W2:Y:S01]  /*32d0*/  LDS.128 R24, [R16+0x20] ;  /* 0x0000200010187984 */ /* 0x000ea20000000c00 */
[----:B------:R-:W-:-:S03]  /*32e0*/  FFMA.FTZ R20, R29, R23, R20 ;  /* 0x000000171d147223 */ /* 0x000fc60000010014 */
[----:B------:R-:W5:Y:S01]  /*32f0*/  LDS.128 R28, [R16+0x30] ;  /* 0x00003000101c7984 */ /* 0x000f620000000c00 */
[----:B------:R-:W-:Y:S01]  /*3300*/  UMOV UR4, 0xffffffff ;  /* 0xffffffff00047882 */ /* 0x000fe20000000000 */
[----:B------:R-:W-:Y:S01]  /*3310*/  ISETP.NE.AND P0, PT, R79, RZ, PT ;  /* 0x000000ff4f00720c */ /* 0x000fe20003f05270 */
[----:B--2---:R-:W-:Y:S01]  /*3320*/  FFMA.FTZ R21, R64, R24, R21 ;  /* 0x0000001840157223 */ /* 0x004fe20000010015 */
        /* <DEDUP_REMOVED lines=11> */
[----:B------:R-:W3:Y:S01]  /*33e0*/  LDS.128 R32, [R16+0x70] ;  /* 0x0000700010207984 */ /* 0x000ee20000000c00 */
        /* <DEDUP_REMOVED lines=11> */
[----:B---3--:R-:W-:-:S03]  /*34a0*/  FFMA.FTZ R61, R54, R32, R61 ;  /* 0x00000020363d7223 */ /* 0x008fc6000001003d */
[----:B------:R-:W-:Y:S01]  /*34b0*/  FFMA.FTZ R60, R55, R33, R60 ;  /* 0x00000021373c7223 */ /* 0x000fe2000001003c */
[----:B------:R-:W-:-:S03]  /*34c0*/  FFMA.FTZ R34, R56, R34, R61 ;  /* 0x0000002238227223 */ /* 0x000fc6000001003d */
[----:B------:R-:W-:-:S04]  /*34d0*/  FFMA.FTZ R35, R57, R35, R60 ;  /* 0x0000002339237223 */ /* 0x000fc8000001003c */
[----:B------:R-:W-:Y:S01]  /*34e0*/  FADD.FTZ R34, R34, R35 ;  /* 0x0000002322227221 */ /* 0x000fe20000010000 */
[----:B------:R-:W-:Y:S06]  /*34f0*/  BRA.DIV UR4, `(.L_x_28085) ;  /* 0x0000003e04987947 */ /* 0x000fec000b800000 */
[----:B------:R0:W1:Y:S02]  /*3500*/  SHFL.BFLY PT, R21, R34, 0x1, 0x1f ;  /* 0x0c201f0022157f89 */ /* 0x00006400000e0000 */
.L_x_28126:
        /* <DEDUP_REMOVED lines=12> */
.L_x_28084:
[----:B------:R-:W-:-:S13]  /*35d0*/  ISETP.NE.AND P0, PT, R79, RZ, PT ;  /* 0x000000ff4f00720c */ /* 0x000fda0003f05270 */
[----:B------:R-:W-:-:S05]  /*35e0*/  @!P0 IMAD.MOV.U32 R20, RZ, RZ, -0x800001 ;  /* 0xff7fffffff148424 */ /* 0x000fca00078e00ff */
[----:B------:R3:W-:Y:S02]  /*35f0*/  @!P0 STS [R89], R20 ;  /* 0x0000001459008388 */ /* 0x0007e40000000800 */
.L_x_28086:
[----:B------:R-:W-:Y:S05]  /*3600*/  BSYNC B1 ;  /* 0x0000000000017941 */ /* 0x000fea0003800000 */
.L_x_28083:
        /* <DEDUP_REMOVED lines=9> */
.L_x_28076:
[----:B------:R-:W-:Y:S05]  /*36a0*/  BSYNC B0 ;  /* 0x0000000000007941 */ /* 0x000fea0003800000 */
.L_x_28075:
[----:B------:R-:W2:Y:S01]  /*36b0*/  S2R R44, SR_TID.X ;  /* 0x00000000002c7919 */ /* 0x000ea20000002100 */
[C---:B------:R-:W-:Y:S01]  /*36c0*/  IMAD R7, R0.reuse, -0x20, R80 ;  /* 0xffffffe000077824 */ /* 0x040fe200078e0250 */
[----:B------:R-:W-:Y:S01]  /*36d0*/  UMOV UR4, 0xffffffff ;  /* 0xffffffff00047882 */ /* 0x000fe20000000000 */
[----:B------:R-:W-:Y:S02]  /*36e0*/  IMAD.SHL.U32 R8, R0, 0x200, RZ ;  /* 0x0000020000087824 */ /* 0x000fe400078e00ff */
[----:B------:R-:W-:Y:S02]  /*36f0*/  VIADD R0, R81, 0xf ;  /* 0x0000000f51007836 */ /* 0x000fe40000000000 */
[----:B------:R-:W-:-:S03]  /*3700*/  IMAD R6, R7, 0x10, R8 ;  /* 0x0000001007067824 */ /* 0x000fc600078e0208 */
[----:B------:R-:W-:Y:S02]  /*3710*/  SHF.R.S32.HI R7, RZ, 0x1f, R0 ;  /* 0x0000001fff077819 */ /* 0x000fe40000011400 */
[----:B------:R-:W-:Y:S02]  /*3720*/  VIMNMX R9, R81, R6, PT ;  /* 0x0000000651097248 */ /* 0x000fe40003fe0100 */
[----:B------:R-:W-:-:S03]  /*3730*/  LEA.HI R6, R7, R0, RZ, 0x4 ;  /* 0x0000000007067211 */ /* 0x000fc600078f20ff */
[----:B------:R-:W-:Y:S01]  /*3740*/  IMAD.IADD R7, R9, 0x1, -R8 ;  /* 0x0000000109077824 */ /* 0x000fe200078e0a08 */
[----:B------:R-:W-:Y:S02]  /*3750*/  SHF.R.S32.HI R6, RZ, 0x4, R6 ;  /* 0x00000004ff067819 */ /* 0x000fe40000011406 */
[----:B--2---:R-:W-:-:S04]  /*3760*/  SHF.R.S32.HI R11, RZ, 0x1f, R44 ;  /* 0x0000001fff0b7819 */ /* 0x004fc8000001142c */
        /* <DEDUP_REMOVED lines=12> */
.L_x_28132:
        /* <DEDUP_REMOVED lines=51> */
.L_x_28093:
        /* <DEDUP_REMOVED lines=11> */
.L_x_28092:
[----:B------:R-:W-:Y:S05]  /*3c10*/  BSYNC B1 ;  /* 0x0000000000017941 */ /* 0x000fea0003800000 */
.L_x_28091:
        /* <DEDUP_REMOVED lines=14> */
.L_x_28096:
        /* <DEDUP_REMOVED lines=100> */
.L_x_28095:
[----:B------:R-:W-:Y:S05]  /*4340*/  BSYNC B1 ;  /* 0x0000000000017941 */ /* 0x000fea0003800000 */
.L_x_28094:
        /* <DEDUP_REMOVED lines=55> */
.L_x_28098:
[----:B------:R-:W-:Y:S05]  /*46c0*/  BSYNC B1 ;  /* 0x0000000000017941 */ /* 0x000fea0003800000 */
.L_x_28097:
        /* <DEDUP_REMOVED lines=26> */
.L_x_28090:
[----:B------:R-:W-:Y:S05]  /*4870*/  BSYNC B0 ;  /* 0x0000000000007941 */ /* 0x000fea0003800000 */
.L_x_28089:
        /* <DEDUP_REMOVED lines=59> */
.L_x_28103:
        /* <DEDUP_REMOVED lines=8> */
.L_x_28102:
[----:B------:R-:W-:Y:S05]  /*4cb0*/  BSYNC B1 ;  /* 0x0000000000017941 */ /* 0x000fea0003800000 */
.L_x_28101:
        /* <DEDUP_REMOVED lines=14> */
.L_x_28106:
        /* <DEDUP_REMOVED lines=52> */
.L_x_28105:
[----:B------:R-:W-:Y:S05]  /*50e0*/  BSYNC B1 ;  /* 0x0000000000017941 */ /* 0x000fea0003800000 */
.L_x_28104:
        /* <DEDUP_REMOVED lines=31> */
.L_x_28108:
[----:B------:R-:W-:Y:S05]  /*52e0*/  BSYNC B1 ;  /* 0x0000000000017941 */ /* 0x000fea0003800000 */
.L_x_28107:
        /* <DEDUP_REMOVED lines=14> */
.L_x_28100:
[----:B------:R-:W-:Y:S05]  /*53d0*/  BSYNC B0 ;  /* 0x0000000000007941 */ /* 0x000fea0003800000 */
.L_x_28099:
        /* <DEDUP_REMOVED lines=31> */
[----:B------:R4:W-:Y:S02]  /*55d0*/  STG.E desc[UR10][R12.64], R9 ;  /* 0x000000090c007986 */ /* 0x0009e4000c10190a */
.L_x_28110:
[----:B------:R-:W-:Y:S05]  /*55e0*/  BSYNC B0 ;  /* 0x0000000000007941 */ /* 0x000fea0003800000 */
.L_x_28109:
[----:B------:R-:W-:Y:S01]  /*55f0*/  ULDC UR12, c[0x0][0x26c] ;  /* 0x00009b00000c7ab9 */ /* 0x000fe20000000800 */
[----:B------:R-:W-:Y:S01]  /*5600*/  ULDC.64 UR6, c[0x0][0x238] ;  /* 0x00008e0000067ab9 */ /* 0x000fe20000000a00 */
[----:B------:R-:W-:Y:S04]  /*5610*/  BSSY B0, `(.L_x_28111) ;  /* 0x000011a000007945 */ /* 0x000fe80003800000 */
[----:B------:R-:W-:Y:S05]  /*5620*/  @!P1 BRA `(.L_x_28112) ;  /* 0x0000000000189947 */ /* 0x000fea0003800000 */
[----:B------:R-:W-:Y:S01]  /*5630*/  IMAD.MOV.U32 R49, RZ, RZ, RZ ;  /* 0x000000ffff317224 */ /* 0x000fe200078e00ff */
[----:B------:R-:W-:Y:S02]  /*5640*/  CS2R R50, SRZ ;  /* 0x0000000000327805 */ /* 0x000fe4000001ff00 */
[----:B------:R-:W-:Y:S01]  /*5650*/  CS2R R52, SRZ ;  /* 0x0000000000347805 */ /* 0x000fe2000001ff00 */
[----:B------:R-:W-:Y:S01]  /*5660*/  IMAD.MOV.U32 R55, RZ, RZ, RZ ;  /* 0x000000ffff377224 */ /* 0x000fe200078e00ff */
[----:B------:R-:W-:Y:S01]  /*5670*/  CS2R R56, SRZ ;  /* 0x0000000000387805 */ /* 0x000fe2000001ff00 */
[----:B------:R-:W-:Y:S06]  /*5680*/  BRA `(.L_x_28113) ;  /* 0x0000001000487947 */ /* 0x000fec0003800000 */
.L_x_28112:
[----:B0---4-:R-:W0:Y:S01]  /*5690*/  I2F.RP R10, R3 ;  /* 0x00000003000a7306 */ /* 0x011e220000209400 */
[----:B------:R-:W2:Y:S01]  /*56a0*/  S2UR UR4, SR_CTAID.Y ;  /* 0x00000000000479c3 */ /* 0x000ea20000002600 */
[----:B------:R-:W4:Y:S01]  /*56b0*/  S2R R9, SR_CTAID.Z ;  /* 0x0000000000097919 */ /* 0x000f220000002700 */
[----:B------:R-:W-:Y:S01]  /*56c0*/  LOP3.LUT R54, RZ, R6, RZ, 0x33, !PT ;  /* 0x00000006ff367212 */ /* 0x000fe200078e33ff */
[----:B------:R-:W-:Y:S01]  /*56d0*/  ULDC UR9, c[0x0][0x270] ;  /* 0x00009c0000097ab9 */ /* 0x000fe20000000800 */
[----:B------:R-:W-:Y:S01]  /*56e0*/  SHF.R.S32.HI R6, RZ, 0x1f, R45 ;  /* 0x0000001fff067819 */ /* 0x000fe2000001142d */
[----:B------:R-:W-:Y:S01]  /*56f0*/  ULDC UR8, c[0x0][0x28c] ;  /* 0x0000a30000087ab9 */ /* 0x000fe20000000800 */
[----:B------:R-:W-:Y:S02]  /*5700*/  CS2R R50, SRZ ;  /* 0x0000000000327805 */ /* 0x000fe4000001ff00 */
[----:B------:R-:W-:Y:S01]  /*5710*/  CS2R R52, SRZ ;  /* 0x0000000000347805 */ /* 0x000fe2000001ff00 */
[----:B------:R-:W2:Y:S01]  /*5720*/  LDC R7, c[0x0][0x258] ;  /* 0x00009600ff077b82 */ /* 0x000ea20000000800 */
[----:B------:R-:W-:Y:S01]  /*5730*/  LEA.HI R6, R6, R45, RZ, 0x2 ;  /* 0x0000002d06067211 */ /* 0x000fe200078f10ff */
[----:B------:R-:W-:Y:S01]  /*5740*/  IMAD.MOV.U32 R55, RZ, RZ, RZ ;  /* 0x000000ffff377224 */ /* 0x000fe200078e00ff */
[----:B------:R-:W-:Y:S01]  /*5750*/  CS2R R56, SRZ ;  /* 0x0000000000387805 */ /* 0x000fe2000001ff00 */
[----:B------:R-:W-:Y:S01]  /*5760*/  VIADD R4, R4, -UR8 ;  /* 0x8000000804047c36 */ /* 0x000fe20008000000 */
[----:B0-----:R-:W0:Y:S02]  /*5770*/  MUFU.RCP R10, R10 ;  /* 0x0000000a000a7308 */ /* 0x001e240000001000 */
[----:B0-----:R-:W-:-:S02]  /*5780*/  VIADD R48, R10, 0xffffffe ;  /* 0x0ffffffe0a307836 */ /* 0x001fc40000000000 */
[----:B--2---:R-:W-:Y:S01]  /*5790*/  IMAD R8, R7, UR4, RZ ;  /* 0x0000000407087c24 */ /* 0x004fe2000f8e02ff */
[----:B------:R-:W-:Y:S01]  /*57a0*/  SHF.R.S32.HI R7, RZ, 0x1f, R77 ;  /* 0x0000001fff077819 */ /* 0x000fe2000001144d */
[----:B------:R-:W-:Y:S02]  /*57b0*/  ULDC.64 UR4, c[0x0][0x248] ;  /* 0x0000920000047ab9 */ /* 0x000fe40000000a00 */
[----:B------:R0:W2:Y:S01]  /*57c0*/  F2I.FTZ.U32.TRUNC.NTZ R49, R48 ;  /* 0x0000003000317305 */ /* 0x0000a2000021f000 */
[----:B------:R-:W1:Y:S01]  /*57d0*/  LDC R10, c[0x0][0x26c] ;  /* 0x00009b00ff0a7b82 */ /* 0x000e620000000800 */
[----:B------:R-:W-:Y:S01]  /*57e0*/  IADD3 R47, P0, R8, R77, RZ ;  /* 0x0000004d082f7210 */ /* 0x000fe20007f1e0ff */
[----:B----4-:R-:W-:-:S03]  /*57f0*/  IMAD R58, R9, 0x20, R0 ;  /* 0x00000020093a7824 */ /* 0x010fc600078e0200 */
[----:B------:R-:W-:Y:S01]  /*5800*/  LEA.HI.X.SX32 R8, R8, R7, 0x1, P0 ;  /* 0x0000000708087211 */ /* 0x000fe200000f0eff */
[----:B------:R-:W-:Y:S01]  /*5810*/  IMAD.SHL.U32 R58, R58, 0x10, RZ ;  /* 0x000000103a3a7824 */ /* 0x000fe200078e00ff */
[C---:B------:R-:W-:Y:S01]  /*5820*/  LEA R46, P0, R47.reuse, UR4, 0x2 ;  /* 0x000000042f2e7c11 */ /* 0x040fe2000f8010ff */
[----:B0-----:R-:W-:Y:S01]  /*5830*/  IMAD.MOV.U32 R48, RZ, RZ, RZ ;  /* 0x000000ffff307224 */ /* 0x001fe200078e00ff */
[----:B------:R-:W-:Y:S02]  /*5840*/  UMOV UR4, 0x400 ;  /* 0x0000040000047882 */ /* 0x000fe40000000000 */
[----:B------:R-:W-:Y:S01]  /*5850*/  LEA.HI.X R47, R47, UR5, R8, 0x2, P0 ;  /* 0x000000052f2f7c11 */ /* 0x000fe200080f1408 */
[----:B------:R-:W0:Y:S01]  /*5860*/  S2UR UR5, SR_CgaCtaId ;  /* 0x00000000000579c3 */ /* 0x000e220000008800 */
[C---:B------:R-:W-:Y:S01]  /*5870*/  LOP3.LUT R8, R6.reuse, 0xfffffffc, RZ, 0xc0, !PT ;  /* 0xfffffffc06087812 */ /* 0x040fe200078ec0ff */
[----:B--2---:R-:W-:Y:S01]  /*5880*/  IMAD.MOV R12, RZ, RZ, -R49 ;  /* 0x000000ffff0c7224 */ /* 0x004fe200078e0a31 */
[----:B------:R-:W-:Y:S01]  /*5890*/  UIADD3 UR4, UR4, 0x120, URZ ;  /* 0x0000012004047890 */ /* 0x000fe2000fffe03f */
[----:B------:R-:W-:-:S02]  /*58a0*/  IMAD.SHL.U32 R6, R6, 0x4, RZ ;  /* 0x0000000406067824 */ /* 0x000fc400078e00ff */
[----:B------:R-:W-:-:S04]  /*58b0*/  IMAD R7, R12, R3, RZ ;  /* 0x000000030c077224 */ /* 0x000fc800078e02ff */
[----:B------:R-:W-:-:S04]  /*58c0*/  IMAD.HI.U32 R48, R49, R7, R48 ;  /* 0x0000000731307227 */ /* 0x000fc800078e0030 */
[----:B------:R-:W-:Y:S01]  /*58d0*/  IMAD.IADD R7, R45, 0x1, -R8 ;  /* 0x000000012d077824 */ /* 0x000fe200078e0a08 */
[----:B------:R-:W-:Y:S01]  /*58e0*/  LOP3.LUT R8, R6, 0xfffffff0, RZ, 0xc0, !PT ;  /* 0xfffffff006087812 */ /* 0x000fe200078ec0ff */
[----:B------:R-:W-:Y:S01]  /*58f0*/  IMAD R6, R2, UR9, RZ ;  /* 0x0000000902067c24 */ /* 0x000fe2000f8e02ff */
[----:B-1----:R-:W-:Y:S01]  /*5900*/  SHF.R.S32.HI R2, RZ, 0x1f, R10 ;  /* 0x0000001fff027819 */ /* 0x002fe2000001140a */
[----:B------:R-:W-:Y:S01]  /*5910*/  IMAD R60, R0, 0x4, R7 ;  /* 0x00000004003c7824 */ /* 0x000fe200078e0207 */
[----:B------:R-:W-:Y:S01]  /*5920*/  LEA R59, R7, R8, 0x2 ;  /* 0x00000008073b7211 */ /* 0x000fe200078e10ff */
[----:B------:R-:W-:Y:S01]  /*5930*/  IMAD.MOV.U32 R49, RZ, RZ, RZ ;  /* 0x000000ffff317224 */ /* 0x000fe200078e00ff */
[----:B------:R-:W-:Y:S01]  /*5940*/  SHF.R.S32.HI R7, RZ, 0x1f, R6 ;  /* 0x0000001fff077819 */ /* 0x000fe20000011406 */
[----:B------:R-:W-:Y:S01]  /*5950*/  IMAD R62, R9, 0x80, R60 ;  /* 0x00000080093e7824 */ /* 0x000fe200078e023c */
[----:B0-----:R-:W-:Y:S01]  /*5960*/  ULEA UR4, UR5, UR4, 0x18 ;  /* 0x0000000405047291 */ /* 0x001fe2000f8ec03f */
[----:B------:R-:W-:-:S02]  /*5970*/  VIADD R61, R59, 0x100 ;  /* 0x000001003b3d7836 */ /* 0x000fc40000000000 */
[C---:B------:R-:W-:Y:S02]  /*5980*/  VIADD R63, R59.reuse, 0x180 ;  /* 0x000001803b3f7836 */ /* 0x040fe40000000000 */
[C---:B------:R-:W-:Y:S01]  /*5990*/  VIADD R65, R59.reuse, 0x200 ;  /* 0x000002003b417836 */ /* 0x040fe20000000000 */
[----:B------:R-:W-:Y:S01]  /*59a0*/  LEA R60, R60, UR4, 0x4 ;  /* 0x000000043c3c7c11 */ /* 0x000fe2000f8e20ff */
[C---:B------:R-:W-:Y:S02]  /*59b0*/  VIADD R67, R59.reuse, 0x280 ;  /* 0x000002803b437836 */ /* 0x040fe40000000000 */
[C---:B------:R-:W-:Y:S02]  /*59c0*/  VIADD R69, R59.reuse, 0x300 ;  /* 0x000003003b457836 */ /* 0x040fe40000000000 */
[----:B------:R-:W-:Y:S02]  /*59d0*/  VIADD R71, R59, 0x380 ;  /* 0x000003803b477836 */ /* 0x000fe40000000000 */
[----:B------:R-:W-:-:S07]  /*59e0*/  IMAD.SHL.U32 R62, R62, 0x4, RZ ;  /* 0x000000043e3e7824 */ /* 0x000fce00078e00ff */
.L_x_28116:
        /* <DEDUP_REMOVED lines=50> */
[----:B---3--:R-:W-:-:S04]  /*5d10*/  IMAD.WIDE.U32 R34, R9, UR12, R6 ;  /* 0x0000000c09227c25 */ /* 0x008fc8000f8e0006 */
        /* <DEDUP_REMOVED lines=21> */
[----:B------:R-:W-:Y:S01]  /*5e70*/  IADD3 R29, P1, R67, R34, RZ ;  /* 0x00000022431d7210 */ /* 0x000fe20007f3e0ff */
[----:B------:R-:W4:Y:S01]  /*5e80*/  LDG.E.128.CONSTANT R20, desc[UR10][R20.64] ;  /* 0x0000000a14147981 */ /* 0x000f22000c1e9d00 */
[----:B------:R-:W-:Y:S02]  /*5e90*/  LEA.HI.X R25, R25, UR7, R26, 0x2, P2 ;  /* 0x0000000719197c11 */ /* 0x000fe400090f141a */
[----:B------:R-:W-:Y:S02]  /*5ea0*/  LEA R28, P2, R29, UR6, 0x2 ;  /* 0x000000061d1c7c11 */ /* 0x000fe4000f8410ff */
[----:B------:R-:W-:Y:S02]  /*5eb0*/  LEA.HI.X.SX32 R30, R67, R38, 0x1, P1 ;  /* 0x00000026431e7211 */ /* 0x000fe400008f0eff */
[----:B------:R-:W4:Y:S02]  /*5ec0*/  LDG.E.128.CONSTANT R24, desc[UR10][R24.64] ;  /* 0x0000000a18187981 */ /* 0x000f24000c1e9d00 */
[----:B------:R-:W-:-:S02]  /*5ed0*/  LEA.HI.X R29, R29, UR7, R30, 0x2, P2 ;  /* 0x000000071d1d7c11 */ /* 0x000fc400090f141e */
        /* <DEDUP_REMOVED lines=11> */
[----:B------:R-:W-:-:S13]  /*5f90*/  ISETP.NE.AND P1, PT, R40, -0x2, PT ;  /* 0xfffffffe2800780c */ /* 0x000fda0003f25270 */
[C---:B------:R-:W-:Y:S02]  /*5fa0*/  @!P1 VIADD R42, R62.reuse, 0x1 ;  /* 0x000000013e2a9836 */ /* 0x040fe40000000000 */
[----:B------:R-:W-:-:S03]  /*5fb0*/  @!P1 VIADD R40, R62, 0x3 ;  /* 0x000000033e289836 */ /* 0x000fc60000000000 */
[-C--:B------:R-:W-:Y:S02]  /*5fc0*/  @!P1 ISETP.GE.AND P6, PT, R42, R81.reuse, PT ;  /* 0x000000512a00920c */ /* 0x080fe40003fc6270 */
[-C--:B------:R-:W-:Y:S01]  /*5fd0*/  @!P1 ISETP.GE.AND P3, PT, R40, R81.reuse, PT ;  /* 0x000000512800920c */ /* 0x080fe20003f66270 */
[C---:B------:R-:W-:Y:S01]  /*5fe0*/  @!P1 VIADD R64, R62.reuse, 0x2 ;  /* 0x000000023e409836 */ /* 0x040fe20000000000 */
[-C--:B------:R-:W-:Y:S02]  /*5ff0*/  @!P1 ISETP.GE.AND P2, PT, R62, R81.reuse, PT ;  /* 0x000000513e00920c */ /* 0x080fe40003f46270 */
[-C--:B------:R-:W-:Y:S02]  /*6000*/  @!P1 ISETP.GE.AND P5, PT, R42, R81.reuse, PT ;  /* 0x000000512a00920c */ /* 0x080fe40003fa6270 */
[----:B------:R-:W-:Y:S01]  /*6010*/  @!P1 ISETP.GE.AND P4, PT, R64, R81, PT ;  /* 0x000000514000920c */ /* 0x000fe20003f86270 */
[C---:B------:R-:W-:Y:S02]  /*6020*/  @!P1 VIADD R42, R62.reuse, 0x2 ;  /* 0x000000023e2a9836 */ /* 0x040fe40000000000 */
[----:B------:R-:W-:Y:S01]  /*6030*/  @!P1 VIADD R66, R62, 0x2 ;  /* 0x000000023e429836 */ /* 0x000fe20000000000 */
[----:B--2---:R-:W-:-:S02]  /*6040*/  @!P1 FSEL R9, R9, RZ, !P6 ;  /* 0x000000ff09099208 */ /* 0x004fc40007000000 */
[-C--:B------:R-:W-:Y:S01]  /*6050*/  @!P1 ISETP.GE.AND P6, PT, R40, R81.reuse, PT ;  /* 0x000000512800920c */ /* 0x080fe20003fc6270 */
[----:B------:R-:W-:Y:S01]  /*6060*/  @!P1 VIADD R40, R62, 0x1 ;  /* 0x000000013e289836 */ /* 0x000fe20000000000 */
[----:B------:R-:W-:Y:S02]  /*6070*/  @!P1 FSEL R11, R11, RZ, !P3 ;  /* 0x000000ff0b0b9208 */ /* 0x000fe40005800000 */
[----:B------:R-:W-:Y:S02]  /*6080*/  @!P1 FSEL R8, R8, RZ, !P2 ;  /* 0x000000ff08089208 */ /* 0x000fe40005000000 */
[-C--:B------:R-:W-:Y:S01]  /*6090*/  @!P1 ISETP.GE.AND P3, PT, R40, R81.reuse, PT ;  /* 0x000000512800920c */ /* 0x080fe20003f66270 */
[----:B------:R-:W-:Y:S01]  /*60a0*/  @!P1 VIADD R40, R62, 0x3 ;  /* 0x000000033e289836 */ /* 0x000fe20000000000 */
[----:B------:R-:W-:Y:S02]  /*60b0*/  @!P1 ISETP.GE.AND P2, PT, R64, R81, PT ;  /* 0x000000514000920c */ /* 0x000fe40003f46270 */
[----:B---3--:R-:W-:-:S02]  /*60c0*/  @!P1 FSEL R13, R13, RZ, !P5 ;  /* 0x000000ff0d0d9208 */ /* 0x008fc40006800000 */
[----:B------:R-:W-:Y:S02]  /*60d0*/  @!P1 FSEL R10, R10, RZ, !P4 ;  /* 0x000000ff0a0a9208 */ /* 0x000fe40006000000 */
[-C--:B------:R-:W-:Y:S01]  /*60e0*/  @!P1 ISETP.GE.AND P5, PT, R40, R81.reuse, PT ;  /* 0x000000512800920c */ /* 0x080fe20003fa6270 */
[----:B------:R-:W-:Y:S01]  /*60f0*/  @!P1 VIADD R40, R62, 0x1 ;  /* 0x000000013e289836 */ /* 0x000fe20000000000 */
[----:B------:R-:W-:Y:S02]  /*6100*/  @!P1 FSEL R14, R14, RZ, !P2 ;  /* 0x000000ff0e0e9208 */ /* 0x000fe40005000000 */
[CC--:B------:R-:W-:Y:S02]  /*6110*/  @!P1 ISETP.GE.AND P4, PT, R62.reuse, R81.reuse, PT ;  /* 0x000000513e00920c */ /* 0x0c0fe40003f86270 */
[----:B------:R-:W-:Y:S02]  /*6120*/  @!P1 ISETP.GE.AND P2, PT, R62, R81, PT ;  /* 0x000000513e00920c */ /* 0x000fe40003f46270 */
[----:B------:R-:W-:-:S02]  /*6130*/  @!P1 FSEL R12, R12, RZ, !P4 ;  /* 0x000000ff0c0c9208 */ /* 0x000fc40006000000 */
[----:B------:R-:W-:Y:S02]  /*6140*/  @!P1 FSEL R15, R15, RZ, !P6 ;  /* 0x000000ff0f0f9208 */ /* 0x000fe40007000000 */
[----:B----4-:R-:W-:Y:S02]  /*6150*/  @!P1 FSEL R16, R16, RZ, !P2 ;  /* 0x000000ff10109208 */ /* 0x010fe40005000000 */
        /* <DEDUP_REMOVED lines=10> */
[----:B------:R-:W-:Y:S02]  /*6200*/  @!P1 FSEL R19, R19, RZ, !P5 ;  /* 0x000000ff13139208 */ /* 0x000fe40006800000 */
        /* <DEDUP_REMOVED lines=26> */
[----:B------:R-:W-:Y:S02]  /*63b0*/  @!P1 IADD3 R64, R62, 0x3, RZ ;  /* 0x000000033e409810 */ /* 0x000fe40007ffe0ff */
[----:B------:R-:W-:Y:S02]  /*63c0*/  @!P1 FSEL R26, R26, RZ, !P5 ;  /* 0x000000ff1a1a9208 */ /* 0x000fe40006800000 */
[----:B------:R-:W-:Y:S02]  /*63d0*/  @!P1 FSEL R32, R32, RZ, !P3 ;  /* 0x000000ff20209208 */ /* 0x000fe40005800000 */
[----:B------:R-:W-:Y:S02]  /*63e0*/  @!P1 FSEL R37, R37, RZ, !P4 ;  /* 0x000000ff25259208 */ /* 0x000fe40006000000 */
[CC--:B------:R-:W-:Y:S02]  /*63f0*/  @!P1 ISETP.GE.AND P5, PT, R64.reuse, R81.reuse, PT ;  /* 0x000000514000920c */ /* 0x0c0fe40003fa6270 */
[----:B------:R-:W-:-:S02]  /*6400*/  @!P1 ISETP.GE.AND P3, PT, R64, R81, PT ;  /* 0x000000514000920c */ /* 0x000fc40003f66270 */
[----:B------:R-:W-:Y:S02]  /*6410*/  @!P1 FSEL R34, R34, RZ, !P2 ;  /* 0x000000ff22229208 */ /* 0x000fe40005000000 */
        /* <DEDUP_REMOVED lines=50> */
.L_x_28115:
[----:B------:R-:W-:Y:S05]  /*6740*/  BSYNC B1 ;  /* 0x0000000000017941 */ /* 0x000fea0003800000 */
.L_x_28114:
[----:B------:R-:W-:Y:S01]  /*6750*/  IADD3 R46, P1, R46, 0x10, RZ ;  /* 0x000000102e2e7810 */ /* 0x000fe20007f3e0ff */
[----:B------:R-:W-:Y:S02]  /*6760*/  VIADD R58, R58, 0x40 ;  /* 0x000000403a3a7836 */ /* 0x000fe40000000000 */
[----:B------:R-:W-:Y:S02]  /*6770*/  VIADD R62, R62, 0x40 ;  /* 0x000000403e3e7836 */ /* 0x000fe40000000000 */
[----:B------:R-:W-:Y:S02]  /*6780*/  VIADD R60, R60, 0x100 ;  /* 0x000001003c3c7836 */ /* 0x000fe40000000000 */
[----:B------:R-:W-:Y:S01]  /*6790*/  IMAD.X R47, RZ, RZ, R47, P1 ;  /* 0x000000ffff2f7224 */ /* 0x000fe200008e062f */
[----:B------:R-:W-:Y:S06]  /*67a0*/  @!P0 BRA `(.L_x_28116) ;  /* 0xfffffff000908947 */ /* 0x000fec000383ffff */
.L_x_28113:
[----:B------:R-:W-:Y:S05]  /*67b0*/  BSYNC B0 ;  /* 0x0000000000007941 */ /* 0x000fea0003800000 */
.L_x_28111:
[----:B0-----:R-:W0:Y:S01]  /*67c0*/  SHFL.BFLY PT, R7, R50, 0x2, 0x1f ;  /* 0x0c401f0032077f89 */ /* 0x001e2200000e0000 */
[----:B------:R-:W1:Y:S01]  /*67d0*/  S2UR UR5, SR_CgaCtaId ;  /* 0x00000000000579c3 */ /* 0x000e620000008800 */
[----:B------:R-:W-:Y:S01]  /*67e0*/  SHF.R.S32.HI R20, RZ, 0x1f, R45 ;  /* 0x0000001fff147819 */ /* 0x000fe2000001142d */
[----:B------:R-:W-:Y:S01]  /*67f0*/  UMOV UR4, 0x400 ;  /* 0x0000040000047882 */ /* 0x000fe20000000000 */
[----:B------:R-:W1:Y:S01]  /*6800*/  SHFL.BFLY PT, R2, R57, 0x2, 0x1f ;  /* 0x0c401f0039027f89 */ /* 0x000e6200000e0000 */
[----:B------:R-:W-:Y:S01]  /*6810*/  LOP3.LUT R18, R44, 0xffffffc0, RZ, 0xc0, !PT ;  /* 0xffffffc02c127812 */ /* 0x000fe200078ec0ff */
[----:B------:R-:W-:Y:S01]  /*6820*/  UIADD3 UR4, UR4, 0x120, URZ ;  /* 0x0000012004047890 */ /* 0x000fe2000fffe03f */
[----:B------:R-:W-:Y:S01]  /*6830*/  LEA.HI R20, R20, R45, RZ, 0x2 ;  /* 0x0000002d14147211 */ /* 0x000fe200078f10ff */
[----:B------:R-:W1:Y:S01]  /*6840*/  SHFL.BFLY PT, R3, R56, 0x2, 0x1f ;  /* 0x0c401f0038037f89 */ /* 0x000e6200000e0000 */
[----:B------:R-:W-:Y:S01]  /*6850*/  VIADD R19, R44, 0x1f ;  /* 0x0000001f2c137836 */ /* 0x000fe20000000000 */
[----:B------:R-:W-:Y:S01]  /*6860*/  BSSY B0, `(.L_x_28117) ;  /* 0x0000045000007945 */ /* 0x000fe20003800000 */
[----:B---3--:R-:W-:Y:S01]  /*6870*/  SHF.R.S32.HI R35, RZ, 0x2, R20 ;  /* 0x00000002ff237819 */ /* 0x008fe20000011414 */
[----:B------:R-:W3:Y:S02]  /*6880*/  SHFL.BFLY PT, R6, R55, 0x2, 0x1f ;  /* 0x0c401f0037067f89 */ /* 0x000ee400000e0000 */
[----:B------:R-:W-:-:S02]  /*6890*/  ISETP.GT.U32.AND P3, PT, R19, 0x3e, PT ;  /* 0x0000003e1300780c */ /* 0x000fc40003f64070 */
[----:B--2-4-:R-:W2:Y:S01]  /*68a0*/  SHFL.BFLY PT, R8, R53, 0x2, 0x1f ;  /* 0x0c401f0035087f89 */ /* 0x014ea200000e0000 */
[----:B------:R-:W-:-:S03]  /*68b0*/  IMAD R0, R0, 0x40, R35 ;  /* 0x0000004000007824 */ /* 0x000fc600078e0223 */
[----:B------:R-:W4:Y:S04]  /*68c0*/  SHFL.BFLY PT, R5, R52, 0x2, 0x1f ;  /* 0x0c401f0034057f89 */ /* 0x000f2800000e0000 */
[----:B------:R-:W4:Y:S01]  /*68d0*/  SHFL.BFLY PT, R12, R51, 0x2, 0x1f ;  /* 0x0c401f00330c7f89 */ /* 0x000f2200000e0000 */
[----:B0-----:R-:W-:Y:S01]  /*68e0*/  FADD.FTZ R14, R7, R50 ;  /* 0x00000032070e7221 */ /* 0x001fe20000010000 */
[----:B------:R-:W-:Y:S01]  /*68f0*/  LOP3.LUT R7, R45, 0x3, RZ, 0xc0, !PT ;  /* 0x000000032d077812 */ /* 0x000fe200078ec0ff */
[----:B-1----:R-:W-:Y:S01]  /*6900*/  ULEA UR4, UR5, UR4, 0x18 ;  /* 0x0000000405047291 */ /* 0x002fe2000f8ec03f */
[----:B------:R-:W0:Y:S01]  /*6910*/  SHFL.BFLY PT, R16, R49, 0x2, 0x1f ;  /* 0x0c401f0031107f89 */ /* 0x000e2200000e0000 */
[----:B------:R-:W-:Y:S01]  /*6920*/  FADD.FTZ R2, R2, R57 ;  /* 0x0000003902027221 */ /* 0x000fe20000010000 */
[----:B------:R-:W-:Y:S01]  /*6930*/  ISETP.NE.AND P2, PT, R7, RZ, PT ;  /* 0x000000ff0700720c */ /* 0x000fe20003f45270 */
[----:B------:R-:W-:Y:S01]  /*6940*/  FADD.FTZ R4, R3, R56 ;  /* 0x0000003803047221 */ /* 0x000fe20000010000 */
[----:B------:R-:W1:Y:S02]  /*6950*/  SHFL.BFLY PT, R15, R14, 0x1, 0x1f ;  /* 0x0c201f000e0f7f89 */ /* 0x000e6400000e0000 */
[----:B------:R-:W-:Y:S01]  /*6960*/  ISETP.NE.OR P5, PT, R18, 0x40, P2 ;  /* 0x000000401200780c */ /* 0x000fe200017a5670 */
[----:B---3--:R-:W-:Y:S01]  /*6970*/  FADD.FTZ R6, R6, R55 ;  /* 0x0000003706067221 */ /* 0x008fe20000010000 */
[----:B------:R-:W3:Y:S01]  /*6980*/  SHFL.BFLY PT, R3, R2, 0x1, 0x1f ;  /* 0x0c201f0002037f89 */ /* 0x000ee200000e0000 */
[----:B------:R-:W-:Y:S01]  /*6990*/  ISETP.GT.OR P0, PT, R44, 0x3f, P2 ;  /* 0x0000003f2c00780c */ /* 0x000fe20001704670 */
[----:B--2---:R-:W-:-:S02]  /*69a0*/  FADD.FTZ R8, R8, R53 ;  /* 0x0000003508087221 */ /* 0x004fc40000010000 */
[----:B------:R-:W2:Y:S01]  /*69b0*/  SHFL.BFLY PT, R7, R6, 0x1, 0x1f ;  /* 0x0c201f0006077f89 */ /* 0x000ea200000e0000 */
[----:B------:R-:W-:Y:S01]  /*69c0*/  LEA R0, R0, UR4, 0x2 ;  /* 0x0000000400007c11 */ /* 0x000fe2000f8e10ff */
[----:B----4-:R-:W-:Y:S02]  /*69d0*/  FADD.FTZ R10, R5, R52 ;  /* 0x00000034050a7221 */ /* 0x010fe40000010000 */
[----:B------:R-:W4:Y:S01]  /*69e0*/  SHFL.BFLY PT, R9, R8, 0x1, 0x1f ;  /* 0x0c201f0008097f89 */ /* 0x000f2200000e0000 */
[----:B------:R-:W-:Y:S01]  /*69f0*/  LOP3.LUT R18, R44, 0xffffffe0, RZ, 0xc0, !PT ;  /* 0xffffffe02c127812 */ /* 0x000fe200078ec0ff */
[----:B------:R-:W-:Y:S02]  /*6a00*/  FADD.FTZ R12, R12, R51 ;  /* 0x000000330c0c7221 */ /* 0x000fe40000010000 */
[----:B------:R-:W4:Y:S01]  /*6a10*/  SHFL.BFLY PT, R5, R4, 0x1, 0x1f ;  /* 0x0c201f0004057f89 */ /* 0x000f2200000e0000 */
[----:B------:R-:W-:Y:S01]  /*6a20*/  ISETP.GT.OR P1, PT, R44, 0x1f, P2 ;  /* 0x0000001f2c00780c */ /* 0x000fe20001724670 */
[----:B0-----:R-:W-:-:S02]  /*6a30*/  FADD.FTZ R16, R16, R49 ;  /* 0x0000003110107221 */ /* 0x001fc40000010000 */
[----:B------:R-:W0:Y:S01]  /*6a40*/  SHFL.BFLY PT, R11, R10, 0x1, 0x1f ;  /* 0x0c201f000a0b7f89 */ /* 0x000e2200000e0000 */
[----:B------:R-:W-:-:S03]  /*6a50*/  ISETP.NE.OR P4, PT, R18, 0x20, P2 ;  /* 0x000000201200780c */ /* 0x000fc60001785670 */
[----:B------:R-:W0:Y:S01]  /*6a60*/  SHFL.BFLY PT, R13, R12, 0x1, 0x1f ;  /* 0x0c201f000c0d7f89 */ /* 0x000e2200000e0000 */
[----:B-1----:R-:W-:-:S03]  /*6a70*/  FADD.FTZ R31, R14, R15 ;  /* 0x0000000f0e1f7221 */ /* 0x002fc60000010000 */
[----:B------:R-:W1:Y:S01]  /*6a80*/  SHFL.BFLY PT, R17, R16, 0x1, 0x1f ;  /* 0x0c201f0010117f89 */ /* 0x000e6200000e0000 */
[----:B---3--:R-:W-:Y:S01]  /*6a90*/  FADD.FTZ R19, R2, R3 ;  /* 0x0000000302137221 */ /* 0x008fe20000010000 */
[----:B------:R-:W-:Y:S01]  /*6aa0*/  BAR.SYNC.DEFER_BLOCKING 0x0 ;  /* 0x0000000000007b1d */ /* 0x000fe20000010000 */
[----:B--2---:R-:W-:Y:S01]  /*6ab0*/  FADD.FTZ R23, R6, R7 ;  /* 0x0000000706177221 */ /* 0x004fe20000010000 */
[----:B----4-:R-:W-:Y:S01]  /*6ac0*/  FADD.FTZ R25, R8, R9 ;  /* 0x0000000908197221 */ /* 0x010fe20000010000 */
[----:B------:R-:W-:Y:S01]  /*6ad0*/  FADD.FTZ R21, R4, R5 ;  /* 0x0000000504157221 */ /* 0x000fe20000010000 */
[----:B0-----:R-:W-:Y:S01]  /*6ae0*/  FADD.FTZ R27, R10, R11 ;  /* 0x0000000b0a1b7221 */ /* 0x001fe20000010000 */
[----:B------:R-:W-:Y:S01]  /*6af0*/  FADD.FTZ R29, R12, R13 ;  /* 0x0000000d0c1d7221 */ /* 0x000fe20000010000 */
        /* <DEDUP_REMOVED lines=27> */
.L_x_28118:
[----:B------:R-:W-:Y:S05]  /*6cb0*/  BSYNC B0 ;  /* 0x0000000000007941 */ /* 0x000fea0003800000 */
.L_x_28117:
        /* <DEDUP_REMOVED lines=28> */
.L_x_28120:
[----:B------:R-:W-:Y:S05]  /*6e80*/  BSYNC B0 ;  /* 0x0000000000007941 */ /* 0x000fea0003800000 */
.L_x_28119:
        /* <DEDUP_REMOVED lines=32> */
[----:B------:R-:W-:Y:S02]  /*7090*/  LEA.HI.X.SX32 R14, R35, UR7, 0x1, P0 ;  /* 0x00000007230e7c11 */ /* 0x000fe400080f0eff */
[----:B------:R-:W-:-:S02]  /*70a0*/  LEA R2, P0, R11, UR8, 0x2 ;  /* 0x000000080b027c11 */ /* 0x000fc4000f8010ff */
        /* <DEDUP_REMOVED lines=34> */
.L_x_28080:
[----:B------:R-:W-:Y:S01]  /*72d0*/  BSSY B2, `(.L_x_28121) ;  /* 0x0000007000027945 */ /* 0x000fe20003800000 */
[----:B------:R-:W-:Y:S02]  /*72e0*/  IMAD.MOV.U32 R23, RZ, RZ, 0x1 ;  /* 0x00000001ff177424 */ /* 0x000fe400078e00ff */
[----:B------:R-:W-:Y:S02]  /*72f0*/  IMAD.MOV.U32 R25, RZ, RZ, 0x1f ;  /* 0x0000001fff197424 */ /* 0x000fe400078e00ff */
[----:B------:R-:W-:-:S07]  /*7300*/  IMAD.MOV.U32 R20, RZ, RZ, -0x1 ;  /* 0xffffffffff147424 */ /* 0x000fce00078e00ff */
[----:B------:R-:W-:Y:S05]  /*7310*/  WARPSYNC.COLLECTIVE R20, `(.L_x_28122) ;  /* 0x0000000014087348 */ /* 0x000fea0003c00000 */
[----:B------:R0:W1:Y:S02]  /*7320*/  SHFL.BFLY P2, R21, R34, R23, R25 ;  /* 0x0c00001722157389 */ /* 0x0000640000040019 */
[----:B01----:R-:W-:Y:S01]  /*7330*/  ENDCOLLECTIVE ;  /* 0x000000000000791b */ /* 0x003fe20003800000 */
.L_x_28122:
[----:B------:R-:W-:Y:S05]  /*7340*/  BSYNC B2 ;  /* 0x0000000000027941 */ /* 0x000fea0003800000 */
.L_x_28121:
[----:B------:R-:W-:Y:S05]  /*7350*/  BRA `(.L_x_28123) ;  /* 0xffffffb0006c7947 */ /* 0x000fea000383ffff */
.L_x_28085:
[----:B------:R-:W-:Y:S01]  /*7360*/  BSSY B2, `(.L_x_28124) ;  /* 0x0000007000027945 */ /* 0x000fe20003800000 */
[----:B------:R-:W-:Y:S02]  /*7370*/  IMAD.MOV.U32 R23, RZ, RZ, 0x1 ;  /* 0x00000001ff177424 */ /* 0x000fe400078e00ff */
[----:B------:R-:W-:Y:S02]  /*7380*/  IMAD.MOV.U32 R25, RZ, RZ, 0x1f ;  /* 0x0000001fff197424 */ /* 0x000fe400078e00ff */
[----:B------:R-:W-:-:S07]  /*7390*/  IMAD.MOV.U32 R20, RZ, RZ, -0x1 ;  /* 0xffffffffff147424 */ /* 0x000fce00078e00ff */
[----:B------:R-:W-:Y:S05]  /*73a0*/  WARPSYNC.COLLECTIVE R20, `(.L_x_28125) ;  /* 0x0000000014087348 */ /* 0x000fea0003c00000 */
[----:B------:R0:W1:Y:S02]  /*73b0*/  SHFL.BFLY P2, R21, R34, R23, R25 ;  /* 0x0c00001722157389 */ /* 0x0000640000040019 */
[----:B01----:R-:W-:Y:S01]  /*73c0*/  ENDCOLLECTIVE ;  /* 0x000000000000791b */ /* 0x003fe20003800000 */
.L_x_28125:
[----:B------:R-:W-:Y:S05]  /*73d0*/  BSYNC B2 ;  /* 0x0000000000027941 */ /* 0x000fea0003800000 */
.L_x_28124:
[----:B------:R-:W-:Y:S05]  /*73e0*/  BRA `(.L_x_28126) ;  /* 0xffffffc000487947 */ /* 0x000fea000383ffff */
.L_x_28088:
        /* <DEDUP_REMOVED lines=8> */
.L_x_28128:
[----:B------:R-:W-:Y:S05]  /*7470*/  BSYNC B0 ;  /* 0x0000000000007941 */ /* 0x000fea0003800000 */
.L_x_28127:
        /* <DEDUP_REMOVED lines=9> */
.L_x_28129:
[----:B------:R-:W-:Y:S02]  /*7510*/  IMAD.MOV.U32 R23, RZ, RZ, 0x4 ;  /* 0x00000004ff177424 */ /* 0x000fe400078e00ff */
[----:B------:R-:W-:-:S05]  /*7520*/  IMAD.MOV.U32 R8, RZ, RZ, R21 ;  /* 0x000000ffff087224 */ /* 0x000fca00078e0015 */
[----:B------:R-:W-:-:S05]  /*7530*/  FMNMX.FTZ R8, R9, R8, !PT ;  /* 0x0000000809087209 */ /* 0x000fca0007810000 */
[----:B------:R-:W-:-:S07]  /*7540*/  IMAD.MOV.U32 R34, RZ, RZ, R8 ;  /* 0x000000ffff227224 */ /* 0x000fce00078e0008 */
[----:B------:R-:W-:Y:S05]  /*7550*/  WARPSYNC.COLLECTIVE R20, `(.L_x_28130) ;  /* 0x0000000014087348 */ /* 0x000fea0003c00000 */
[----:B------:R0:W1:Y:S02]  /*7560*/  SHFL.BFLY P2, R21, R34, R23, R25 ;  /* 0x0c00001722157389 */ /* 0x0000640000040019 */
[----:B01----:R-:W-:Y:S01]  /*7570*/  ENDCOLLECTIVE ;  /* 0x000000000000791b */ /* 0x003fe20003800000 */
.L_x_28130:
[----:B------:R-:W-:Y:S02]  /*7580*/  IMAD.MOV.U32 R23, RZ, RZ, 0x2 ;  /* 0x00000002ff177424 */ /* 0x000fe400078e00ff */
[----:B------:R-:W-:-:S05]  /*7590*/  IMAD.MOV.U32 R11, RZ, RZ, R21 ;  /* 0x000000ffff0b7224 */ /* 0x000fca00078e0015 */
[----:B------:R-:W-:-:S05]  /*75a0*/  FMNMX.FTZ R11, R8, R11, !PT ;  /* 0x0000000b080b7209 */ /* 0x000fca0007810000 */
[----:B------:R-:W-:-:S07]  /*75b0*/  IMAD.MOV.U32 R34, RZ, RZ, R11 ;  /* 0x000000ffff227224 */ /* 0x000fce00078e000b */
[----:B------:R-:W-:Y:S05]  /*75c0*/  WARPSYNC.COLLECTIVE R20, `(.L_x_28131) ;  /* 0x0000000014087348 */ /* 0x000fea0003c00000 */
[----:B------:R0:W1:Y:S02]  /*75d0*/  SHFL.BFLY P2, R21, R34, R23, R25 ;  /* 0x0c00001722157389 */ /* 0x0000640000040019 */
[----:B01----:R-:W-:Y:S01]  /*75e0*/  ENDCOLLECTIVE ;  /* 0x000000000000791b */ /* 0x003fe20003800000 */
.L_x_28131:
[----:B------:R-:W-:Y:S01]  /*75f0*/  IMAD.MOV.U32 R10, RZ, RZ, R21 ;  /* 0x000000ffff0a7224 */ /* 0x000fe200078e0015 */
[----:B------:R-:W-:Y:S06]  /*7600*/  BRA `(.L_x_28132) ;  /* 0xffffffc000887947 */ /* 0x000fec000383ffff */
.L_x_28133:
        /* <DEDUP_REMOVED lines=15> */
.L_x_30053:


//--------------------- .text._ZN4vllm25paged_attention_v2_kernelIffLi32ELi16ELi128ELNS_18Fp8KVCacheDataTypeE0ELb1ELi512EEEvPfS2_PT_PKS3_PKT0_S9_ifPKiSB_iPKfiiiSD_SD_iiiii --------------------------
	.section	.text._ZN4vllm25paged_attention_v2_kernelIffLi32ELi16ELi128ELNS_18Fp8KVCacheDataTypeE0ELb1ELi512EEEvPfS2_PT_PKS3_PKT0_S9_ifPKiSB_iPKfiiiSD_SD_iiiii,"ax",@progbits
	.align	128
        .global         _ZN4vllm25paged_attention_v2_kernelIffLi32ELi16ELi128ELNS_18Fp8KVCacheDataTypeE0ELb1ELi512EEEvPfS2_PT_PKS3_PKT0_S9_ifPKiSB_iPKfiiiSD_SD_iiiii
        .type           _ZN4vllm25paged_attention_v2_kernelIffLi32ELi16ELi128ELNS_18Fp8KVCacheDataTypeE0ELb1ELi512EEEvPfS2_PT_PKS3_PKT0_S9_ifPKiSB_iPKfiiiSD_SD_iiiii,@function
        .size           _ZN4vllm25paged_attention_v2_kernelIffLi32ELi16ELi128ELNS_18Fp8KVCacheDataTypeE0ELb1ELi512EEEvPfS2_PT_PKS3_PKT0_S9_ifPKiSB_iPKfiiiSD_SD_iiiii,(.L_x_30054 - _ZN4vllm25paged_attention_v2_kernelIffLi32ELi16ELi128ELNS_18Fp8KVCacheDataTypeE0ELb1ELi512EEEvPfS2_PT_PKS3_PKT0_S9_ifPKiSB_iPKfiiiSD_SD_iiiii)
        .other          _ZN4vllm25paged_attention_v2_kernelIffLi32ELi16ELi128ELNS_18Fp8KVCacheDataTypeE0ELb1ELi512EEEvPfS2_PT_PKS3_PKT0_S9_ifPKiSB_iPKfiiiSD_SD_iiiii,@"STO_CUDA_ENTRY STV_DEFAULT"
_ZN4vllm25paged_attention_v2_kernelIffLi32ELi16ELi128ELNS_18Fp8KVCacheDataTypeE0ELb1ELi512EEEvPfS2_PT_PKS3_PKT0_S9_ifPKiSB_iPKfiiiSD_SD_iiiii:
.text._ZN4vllm25paged_attention_v2_kernelIffLi32ELi16ELi128ELNS_18Fp8KVCacheDataTypeE0ELb1ELi512EEEvPfS2_PT_PKS3_PKT0_S9_ifPKiSB_iPKfiiiSD_SD_iiiii:
        /* <DEDUP_REMOVED lines=28> */
[----:B------:R-:W-:Y:S02]  /*01c0*/  ULEA.HI UR5, UR5, UR4, URZ, 0x4 ;  /* 0x0000000405057291 */ /* 0x000fe4000f8f203f */
[----:B------:R-:W-:Y:S02]  /*01d0*/  ULEA UR4, UR15, 0x20, 0x5 ;  /* 0x000000200f047891 */ /* 0x000fe4000f8e283f */
[----:B------:R-:W-:Y:S01]  /*01e0*/  USHF.R.S32.HI UR5, URZ, 0x4, UR5 ;  /* 0x000000043f057899 */ /* 0x000fe20008011405 */
[----:B0-----:R-:W-:-:S03]  /*01f0*/  VIADD R10, R0, 0xffffffe ;  /* 0x0ffffffe000a7836 */ /* 0x001fc60000000000 */
[----:B------:R-:W-:Y:S01]  /*0200*/  UISETP.LT.AND UP0, UPT, UR5, UR4, UPT ;  /* 0x000000040500728c */ /* 0x000fe2000bf01270 */
[----:B------:R0:W3:Y:S03]  /*0210*/  F2I.FTZ.U32.TRUNC.NTZ R11, R10 ;  /* 0x0000000a000b7305 */ /* 0x0000e6000021f000 */
[----:B------:R-:W-:Y:S01]  /*0220*/  USEL UR4, UR5, UR4, UP0 ;  /* 0x0000000405047287 */ /* 0x000fe20008000000 */
[----:B0-----:R-:W-:Y:S02]  /*0230*/  IMAD.MOV.U32 R10, RZ, RZ, RZ ;  /* 0x000000ffff0a7224 */ /* 0x001fe400078e00ff */
[----:B---3--:R-:W-:-:S04]  /*0240*/  IMAD.MOV R2, RZ, RZ, -R11 ;  /* 0x000000ffff027224 */ /* 0x008fc800078e0a0b */
[----:B------:R-:W-:Y:S01]  /*0250*/  IMAD R13, R2, R7, RZ ;  /* 0x00000007020d7224 */ /* 0x000fe200078e02ff */
[----:B--2---:R-:W-:-:S03]  /*0260*/  IABS R2, R6 ;  /* 0x0000000600027213 */ /* 0x004fc60000000000 */
        /* <DEDUP_REMOVED lines=18> */
[----:B0-----:R-:W1:Y:S02]  /*0390*/  MUFU.RCP R0, R0 ;  /* 0x0000000000007308 */ /* 0x001e640000001000 */
[----:B-1----:R-:W-:-:S06]  /*03a0*/  VIADD R8, R0, 0xffffffe ;  /* 0x0ffffffe00087836 */ /* 0x002fcc0000000000 */
[----:B------:R0:W1:Y:S02]  /*03b0*/  F2I.FTZ.U32.TRUNC.NTZ R9, R8 ;  /* 0x0000000800097305 */ /* 0x000064000021f000 */
[----:B0-----:R-:W-:Y:S01]  /*03c0*/  IMAD.MOV.U32 R8, RZ, RZ, RZ ;  /* 0x000000ffff087224 */ /* 0x001fe200078e00ff */
[----:B-1----:R-:W-:-:S05]  /*03d0*/  IADD3 R2, RZ, -R9, RZ ;  /* 0x80000009ff027210 */ /* 0x002fca0007ffe0ff */
[----:B------:R-:W-:Y:S01]  /*03e0*/  IMAD R11, R2, R7, RZ ;  /* 0x00000007020b7224 */ /* 0x000fe200078e02ff */
[----:B------:R-:W-:-:S03]  /*03f0*/  IABS R2, R5 ;  /* 0x0000000500027213 */ /* 0x000fc60000000000 */
[----:B------:R-:W-:-:S04]  /*0400*/  IMAD.HI.U32 R9, R9, R11, R8 ;  /* 0x0000000b09097227 */ /* 0x000fc800078e0008 */
[----:B------:R-:W-:Y:S02]  /*0410*/  IMAD.MOV R11, RZ, RZ, -R12 ;  /* 0x000000ffff0b7224 */ /* 0x000fe400078e0a0c */
        /* <DEDUP_REMOVED lines=10> */
[-C--:B0-----:R-:W-:Y:S02]  /*04c0*/  LEA.HI R7, R9, R9.reuse, RZ, 0x1 ;  /* 0x0000000909077211 */ /* 0x081fe400078f08ff */
[----:B------:R-:W-:Y:S02]  /*04d0*/  SHF.R.S32.HI R2, RZ, 0x1f, R9 ;  /* 0x0000001fff027819 */ /* 0x000fe40000011409 */
[----:B------:R-:W-:Y:S01]  /*04e0*/  LOP3.LUT R50, R7, 0xfffffffe, RZ, 0xc0, !PT ;  /* 0xfffffffe07327812 */ /* 0x000fe200078ec0ff */
[----:B------:R-:W-:Y:S01]  /*04f0*/  @P0 VIADD R0, R0, 0x1 ;  /* 0x0000000100000836 */ /* 0x000fe20000000000 */
[C---:B------:R-:W-:Y:S02]  /*0500*/  ISETP.GT.AND P0, PT, R9.reuse, 0xf, PT ;  /* 0x0000000f0900780c */ /* 0x040fe40003f04270 */
[----:B------:R-:W-:Y:S01]  /*0510*/  LEA.HI R2, R2, R9, RZ, 0x5 ;  /* 0x0000000902027211 */ /* 0x000fe200078f28ff */
[----:B------:R-:W-:Y:S01]  /*0520*/  IMAD.IADD R50, R9, 0x1, -R50 ;  /* 0x0000000109327824 */ /* 0x000fe200078e0a32 */
[----:B------:R-:W-:-:S02]  /*0530*/  SHF.R.S32.HI R7, RZ, 0x1, R7 ;  /* 0x00000001ff077819 */ /* 0x000fc40000011407 */
[----:B------:R-:W-:Y:S02]  /*0540*/  @!P2 IADD3 R0, -R0, RZ, RZ ;  /* 0x000000ff0000a210 */ /* 0x000fe40007ffe1ff */
[----:B------:R-:W-:Y:S02]  /*0550*/  @!P1 LOP3.LUT R0, RZ, R10, RZ, 0x33, !PT ;  /* 0x0000000aff009212 */ /* 0x000fe400078e33ff */
[----:B------:R-:W-:-:S03]  /*0560*/  SHF.R.S32.HI R12, RZ, 0x5, R2 ;  /* 0x00000005ff0c7819 */ /* 0x000fc60000011402 */
        /* <DEDUP_REMOVED lines=17> */
[----:B------:R-:W-:Y:S02]  /*0680*/  IMAD.MOV.U32 R13, RZ, RZ, R7 ;  /* 0x000000ffff0d7224 */ /* 0x000fe400078e0007 */
[----:B------:R-:W-:-:S05]  /*0690*/  IMAD.SHL.U32 R9, R9, 0x2, RZ ;  /* 0x0000000209097824 */ /* 0x000fca00078e00ff */
[----:B------:R-:W-:Y:S02]  /*06a0*/  SHF.R.S32.HI R10, RZ, 0x1f, R9 ;  /* 0x0000001fff0a7819 */ /* 0x000fe40000011409 */
[----:B------:R-:W-:-:S04]  /*06b0*/  IADD3 R9, P0, P2, R9, R2, R11 ;  /* 0x0000000209097210 */ /* 0x000fc80007a1e00b */
[----:B------:R-:W-:Y:S02]  /*06c0*/  IADD3.X R18, R10, R15, R16, P0, P2 ;  /* 0x0000000f0a127210 */ /* 0x000fe400007e4410 */
[----:B------:R-:W-:Y:S01]  /*06d0*/  MOV R10, R8 ;  /* 0x00000008000a7202 */ /* 0x000fe20000000f00 */
[----:B0-----:R-:W-:-:S03]  /*06e0*/  ULEA UR5, UR6, UR5, 0x18 ;  /* 0x0000000506057291 */ /* 0x001fc6000f8ec03f */
[----:B------:R-:W-:Y:S02]  /*06f0*/  ULDC.64 UR6, c[0x0][0x228] ;  /* 0x00008a0000067ab9 */ /* 0x000fe40000000a00 */
[C---:B------:R-:W-:Y:S02]  /*0700*/  LEA R17, P0, R9.reuse, UR6, 0x2 ;  /* 0x0000000609117c11 */ /* 0x040fe4000f8010ff */
[----:B------:R-:W-:Y:S02]  /*0710*/  LEA R14, R50, UR5, 0x6 ;  /* 0x00000005320e7c11 */ /* 0x000fe4000f8e30ff */
[----:B------:R-:W-:-:S03]  /*0720*/  LEA.HI.X R18, R9, UR7, R18, 0x2, P0 ;  /* 0x0000000709127c11 */ /* 0x000fc600080f1412 */
[----:B------:R-:W-:-:S07]  /*0730*/  IMAD R14, R7, 0x8, R14 ;  /* 0x00000008070e7824 */ /* 0x000fce00078e020e */
.L_x_28138:
        /* <DEDUP_REMOVED lines=11> */
.L_x_28137:
[----:B------:R-:W-:Y:S05]  /*07f0*/  BSYNC B1 ;  /* 0x0000000000017941 */ /* 0x000fea0003800000 */
.L_x_28136:
        /* <DEDUP_REMOVED lines=9> */
[C---:B-1----:R-:W-:Y:S01]  /*0890*/  LEA R11, P0, R22.reuse, R8, 0x2 ;  /* 0x00000008160b7211 */ /* 0x042fe200078010ff */
[C---:B------:R-:W-:Y:S02]  /*08a0*/  IMAD R8, R13.reuse, 0x2, R50 ;  /* 0x000000020d087824 */ /* 0x040fe400078e0232 */
[----:B------:R-:W-:Y:S01]  /*08b0*/  IMAD R2, R13, 0x8, R2 ;  /* 0x000000080d027824 */ /* 0x000fe200078e0202 */
[----:B------:R-:W-:Y:S01]  /*08c0*/  LEA.HI.X R22, R22, R9, R15, 0x2, P0 ;  /* 0x0000000916167211 */ /* 0x000fe200000f140f */
[----:B------:R-:W-:Y:S02]  /*08d0*/  IMAD.SHL.U32 R13, R8, 0x2, RZ ;  /* 0x00000002080d7824 */ /* 0x000fe400078e00ff */
[----:B------:R-:W-:-:S07]  /*08e0*/  VIADD R2, R2, 0x400 ;  /* 0x0000040002027836 */ /* 0x000fce0000000000 */
.L_x_28139:
        /* <DEDUP_REMOVED lines=17> */
.L_x_28135:
[----:B------:R-:W-:Y:S05]  /*0a00*/  BSYNC B0 ;  /* 0x0000000000007941 */ /* 0x000fea0003800000 */
.L_x_28134:
        /* <DEDUP_REMOVED lines=11> */
[----:B------:R-:W-:Y:S01]  /*0ac0*/  IMAD.MOV.U32 R47, RZ, RZ, -0x800001 ;  /* 0xff7fffffff2f7424 */ /* 0x000fe200078e00ff */
[----:B------:R-:W-:-:S02]  /*0ad0*/  IABS R9, R9 ;  /* 0x0000000900097213 */ /* 0x000fc40000000000 */
        /* <DEDUP_REMOVED lines=9> */
[----:B-1----:R-:W-:-:S05]  /*0b70*/  IMAD R13, R43, R2, RZ ;  /* 0x000000022b0d7224 */ /* 0x002fca00078e02ff */
[----:B------:R-:W-:-:S05]  /*0b80*/  IADD3 R13, -R13, RZ, RZ ;  /* 0x000000ff0d0d7210 */ /* 0x000fca0007ffe1ff */
[----:B------:R-:W-:-:S06]  /*0b90*/  IMAD.HI.U32 R52, R43, R13, R42 ;  /* 0x0000000d2b347227 */ /* 0x000fcc00078e002a */
[----:B------:R-:W-:-:S04]  /*0ba0*/  IMAD.HI.U32 R8, R52, R9, RZ ;  /* 0x0000000934087227 */ /* 0x000fc800078e00ff */
[----:B------:R-:W-:-:S04]  /*0bb0*/  IMAD.MOV R10, RZ, RZ, -R8 ;  /* 0x000000ffff0a7224 */ /* 0x000fc800078e0a08 */
[----:B------:R-:W-:Y:S02]  /*0bc0*/  IMAD R9, R2, R10, R9 ;  /* 0x0000000a02097224 */ /* 0x000fe400078e0209 */
[----:B------:R-:W-:-:S03]  /*0bd0*/  @!P3 IMAD.MOV R10, RZ, RZ, -R14 ;  /* 0x000000ffff0ab224 */ /* 0x000fc600078e0a0e */
[----:B------:R-:W-:-:S13]  /*0be0*/  ISETP.GT.U32.AND P1, PT, R2, R9, PT ;  /* 0x000000090200720c */ /* 0x000fda0003f24070 */
[----:B------:R-:W-:Y:S02]  /*0bf0*/  @!P1 IMAD.IADD R9, R9, 0x1, -R2 ;  /* 0x0000000109099824 */ /* 0x000fe400078e0a02 */
[----:B------:R-:W-:Y:S01]  /*0c00*/  @!P1 VIADD R8, R8, 0x1 ;  /* 0x0000000108089836 */ /* 0x000fe20000000000 */
[----:B------:R-:W-:Y:S02]  /*0c10*/  ISETP.NE.AND P1, PT, R11, RZ, PT ;  /* 0x000000ff0b00720c */ /* 0x000fe40003f25270 */
[----:B------:R-:W-:Y:S02]  /*0c20*/  ISETP.GE.U32.AND P0, PT, R9, R2, PT ;  /* 0x000000020900720c */ /* 0x000fe40003f06070 */
[----:B------:R-:W-:Y:S01]  /*0c30*/  LOP3.LUT R9, R11, UR5, RZ, 0x3c, !PT ;  /* 0x000000050b097c12 */ /* 0x000fe2000f8e3cff */
[----:B------:R-:W-:Y:S02]  /*0c40*/  ULDC UR5, c[0x0][0x288] ;  /* 0x0000a20000057ab9 */ /* 0x000fe40000000800 */
[----:B------:R-:W-:Y:S01]  /*0c50*/  @P3 IMAD R5, R6, UR5, R5 ;  /* 0x0000000506053c24 */ /* 0x000fe2000f8e0205 */
[----:B------:R-:W-:Y:S01]  /*0c60*/  ISETP.GE.AND P2, PT, R9, RZ, PT ;  /* 0x000000ff0900720c */ /* 0x000fe20003f46270 */
[----:B------:R-:W-:Y:S01]  /*0c70*/  @!P3 IMAD R9, R3, UR5, R0 ;  /* 0x000000050309bc24 */ /* 0x000fe2000f8e0200 */
[----:B------:R-:W-:-:S02]  /*0c80*/  ULDC UR5, c[0x0][0x258] ;  /* 0x0000960000057ab9 */ /* 0x000fc40000000800 */
[----:B------:R-:W-:Y:S02]  /*0c90*/  IMAD R15, R4, UR5, RZ ;  /* 0x00000005040f7c24 */ /* 0x000fe4000f8e02ff */
[----:B------:R-:W-:Y:S01]  /*0ca0*/  @!P3 IMAD R6, R9, R10, RZ ;  /* 0x0000000a0906b224 */ /* 0x000fe200078e02ff */
[----:B------:R-:W-:Y:S01]  /*0cb0*/  @P0 IADD3 R8, R8, 0x1, RZ ;  /* 0x0000000108080810 */ /* 0x000fe20007ffe0ff */
[----:B------:R-:W-:Y:S02]  /*0cc0*/  IMAD.U32 R9, RZ, RZ, UR15 ;  /* 0x0000000fff097e24 */ /* 0x000fe4000f8e00ff */
[----:B------:R-:W-:Y:S02]  /*0cd0*/  @P3 IMAD R6, R5, R14, RZ ;  /* 0x0000000e05063224 */ /* 0x000fe400078e02ff */
[----:B------:R-:W-:Y:S01]  /*0ce0*/  IMAD.MOV.U32 R3, RZ, RZ, R8 ;  /* 0x000000ffff037224 */ /* 0x000fe200078e0008 */
[----:B------:R-:W-:Y:S01]  /*0cf0*/  LEA R48, R9, R12, 0x5 ;  /* 0x0000000c09307211 */ /* 0x000fe200078e28ff */
[----:B------:R-:W-:-:S02]  /*0d00*/  VIADD R4, R6, 0x1 ;  /* 0x0000000106047836 */ /* 0x000fc40000000000 */
[----:B------:R-:W-:Y:S01]  /*0d10*/  @!P2 IMAD.MOV R3, RZ, RZ, -R3 ;  /* 0x000000ffff03a224 */ /* 0x000fe200078e0a03 */
[----:B------:R-:W-:Y:S02]  /*0d20*/  ISETP.GE.AND P0, PT, R48, UR4, PT ;  /* 0x0000000430007c0c */ /* 0x000fe4000bf06270 */
[----:B------:R-:W-:-:S11]  /*0d30*/  @!P1 LOP3.LUT R3, RZ, R11, RZ, 0x33, !PT ;  /* 0x0000000bff039212 */ /* 0x000fd600078e33ff */
[----:B------:R-:W-:Y:S05]  /*0d40*/  @P0 BRA `(.L_x_28141) ;  /* 0x0000001800fc0947 */ /* 0x000fea0003800000 */
[C---:B------:R-:W-:Y:S01]  /*0d50*/  IMAD.SHL.U32 R45, R50.reuse, 0x2, RZ ;  /* 0x00000002322d7824 */ /* 0x040fe200078e00ff */
[----:B------:R-:W-:Y:S01]  /*0d60*/  SHF.R.S32.HI R2, RZ, 0x1f, R7 ;  /* 0x0000001fff027819 */ /* 0x000fe20000011407 */
[C---:B------:R-:W-:Y:S01]  /*0d70*/  VIADD R14, R50.reuse, 0x4 ;  /* 0x00000004320e7836 */ /* 0x040fe20000000000 */
[C---:B------:R-:W-:Y:S01]  /*0d80*/  IADD3 R10, R50.reuse, 0x8, RZ ;  /* 0x00000008320a7810 */ /* 0x040fe20007ffe0ff */
[----:B------:R-:W-:Y:S01]  /*0d90*/  VIADD R11, R50, 0x6 ;  /* 0x00000006320b7836 */ /* 0x000fe20000000000 */
[----:B------:R-:W-:Y:S01]  /*0da0*/  SHF.R.S32.HI R6, RZ, 0x1f, R45 ;  /* 0x0000001fff067819 */ /* 0x000fe2000001142d */
[----:B------:R-:W-:Y:S01]  /*0db0*/  IMAD.SHL.U32 R44, R14, 0x2, RZ ;  /* 0x000000020e2c7824 */ /* 0x000fe200078e00ff */
[----:B------:R-:W-:Y:S01]  /*0dc0*/  LEA.HI R2, R2, R7, RZ, 0x4 ;  /* 0x0000000702027211 */ /* 0x000fe200078f20ff */
[----:B------:R-:W-:Y:S01]  /*0dd0*/  VIADD R20, R50, 0xa ;  /* 0x0000000a32147836 */ /* 0x000fe20000000000 */
[----:B------:R-:W-:Y:S01]  /*0de0*/  LEA.HI R5, R6, R45, RZ, 0x2 ;  /* 0x0000002d06057211 */ /* 0x000fe200078f10ff */
[----:B------:R-:W0:Y:S01]  /*0df0*/  S2UR UR6, SR_CgaCtaId ;  /* 0x00000000000679c3 */ /* 0x000e220000008800 */
[----:B------:R-:W-:Y:S01]  /*0e00*/  LOP3.LUT R6, R2, 0xfffffff0, RZ, 0xc0, !PT ;  /* 0xfffffff002067812 */ /* 0x000fe200078ec0ff */
[----:B------:R-:W-:Y:S01]  /*0e10*/  ULDC UR5, c[0x0][0x270] ;  /* 0x00009c0000057ab9 */ /* 0x000fe20000000800 */
[C---:B------:R-:W-:Y:S01]  /*0e20*/  IADD3 R2, R50.reuse, 0x2, RZ ;  /* 0x0000000232027810 */ /* 0x040fe20007ffe0ff */
[----:B------:R-:W-:Y:S01]  /*0e30*/  VIADD R23, R50, 0xe ;  /* 0x0000000e32177836 */ /* 0x000fe20000000000 */
[----:B------:R-:W-:Y:S01]  /*0e40*/  LOP3.LUT R8, R5, 0xfffffffc, RZ, 0xc0, !PT ;  /* 0xfffffffc05087812 */ /* 0x000fe200078ec0ff */
[----:B------:R-:W-:Y:S01]  /*0e50*/  IMAD.IADD R17, R7, 0x1, -R6 ;  /* 0x0000000107117824 */ /* 0x000fe200078e0a06 */
[----:B------:R-:W-:Y:S01]  /*0e60*/  SHF.R.S32.HI R7, RZ, 0x1f, R44 ;  /* 0x0000001fff077819 */ /* 0x000fe2000001142c */
[----:B------:R-:W-:Y:S01]  /*0e70*/  IMAD.SHL.U32 R46, R2, 0x2, RZ ;  /* 0x00000002022e7824 */ /* 0x000fe200078e00ff */
[----:B------:R-:W-:Y:S01]  /*0e80*/  IADD3 R22, R50, 0xc, RZ ;  /* 0x0000000c32167810 */ /* 0x000fe20007ffe0ff */
[----:B------:R-:W-:Y:S01]  /*0e90*/  IMAD.SHL.U32 R6, R11, 0x2, RZ ;  /* 0x000000020b067824 */ /* 0x000fe200078e00ff */
[----:B------:R-:W-:Y:S01]  /*0ea0*/  LEA.HI R7, R7, R44, RZ, 0x2 ;  /* 0x0000002c07077211 */ /* 0x000fe200078f10ff */
[----:B------:R-:W-:Y:S01]  /*0eb0*/  IMAD.IADD R45, R45, 0x1, -R8 ;  /* 0x000000012d2d7824 */ /* 0x000fe200078e0a08 */
[----:B------:R-:W-:Y:S01]  /*0ec0*/  SHF.R.S32.HI R5, RZ, 0x1f, R46 ;  /* 0x0000001fff057819 */ /* 0x000fe2000001142e */
[----:B------:R-:W-:Y:S01]  /*0ed0*/  IMAD.SHL.U32 R8, R10, 0x2, RZ ;  /* 0x000000020a087824 */ /* 0x000fe200078e00ff */
[----:B------:R-:W-:Y:S01]  /*0ee0*/  SHF.R.S32.HI R9, RZ, 0x1f, R6 ;  /* 0x0000001fff097819 */ /* 0x000fe20000011406 */
[----:B------:R-:W1:Y:S01]  /*0ef0*/  LDC R26, c[0x0][0x26c] ;  /* 0x00009b00ff1a7b82 */ /* 0x000e620000000800 */
[----:B------:R-:W-:Y:S01]  /*0f00*/  LEA.HI R5, R5, R46, RZ, 0x2 ;  /* 0x0000002e05057211 */ /* 0x000fe200078f10ff */
[----:B------:R-:W-:Y:S01]  /*0f10*/  IMAD R16, R0, UR5, RZ ;  /* 0x0000000500107c24 */ /* 0x000fe2000f8e02ff */
[----:B------:R-:W-:Y:S01]  /*0f20*/  SHF.R.S32.HI R19, RZ, 0x1f, R8 ;  /* 0x0000001fff137819 */ /* 0x000fe20000011408 */
[----:B------:R-:W-:Y:S01]  /*0f30*/  IMAD.SHL.U32 R21, R23, 0x2, RZ ;  /* 0x0000000217157824 */ /* 0x000fe200078e00ff */
[----:B------:R-:W-:Y:S01]  /*0f40*/  LEA.HI R9, R9, R6, RZ, 0x2 ;  /* 0x0000000609097211 */ /* 0x000fe200078f10ff */
[----:B------:R-:W-:Y:S01]  /*0f50*/  UMOV UR5, 0x400 ;  /* 0x0000040000057882 */ /* 0x000fe20000000000 */
[----:B------:R-:W-:Y:S01]  /*0f60*/  LOP3.LUT R7, R7, 0xfffffffc, RZ, 0xc0, !PT ;  /* 0xfffffffc07077812 */ /* 0x000fe200078ec0ff */
[----:B0-----:R-:W-:Y:S01]  /*0f70*/  ULEA UR16, UR6, UR5, 0x18 ;  /* 0x0000000506107291 */ /* 0x001fe2000f8ec03f */
[----:B------:R-:W-:Y:S01]  /*0f80*/  LEA.HI R19, R19, R8, RZ, 0x2 ;  /* 0x0000000813137211 */ /* 0x000fe200078f10ff */
[----:B------:R-:W-:Y:S01]  /*0f90*/  ULDC UR7, c[0x0][0x28c] ;  /* 0x0000a30000077ab9 */ /* 0x000fe20000000800 */
[----:B------:R-:W-:Y:S01]  /*0fa0*/  LOP3.LUT R5, R5, 0xfffffffc, RZ, 0xc0, !PT ;  /* 0xfffffffc05057812 */ /* 0x000fe200078ec0ff */
[----:B------:R-:W-:Y:S01]  /*0fb0*/  IMAD.IADD R44, R44, 0x1, -R7 ;  /* 0x000000012c2c7824 */ /* 0x000fe200078e0a07 */
[----:B------:R-:W-:Y:S01]  /*0fc0*/  LOP3.LUT R9, R9, 0xfffffffc, RZ, 0xc0, !PT ;  /* 0xfffffffc09097812 */ /* 0x000fe200078ec0ff */
[----:B------:R-:W-:Y:S01]  /*0fd0*/  IMAD.SHL.U32 R7, R20, 0x2, RZ ;  /* 0x0000000214077824 */ /* 0x000fe200078e00ff */
[----:B------:R-:W-:-:S02]  /*0fe0*/  LOP3.LUT R19, R19, 0xfffffffc, RZ, 0xc0, !PT ;  /* 0xfffffffc13137812 */ /* 0x000fc400078ec0ff */
[----:B------:R-:W-:Y:S01]  /*0ff0*/  IADD3 R46, R46, -R5, RZ ;  /* 0x800000052e2e7210 */ /* 0x000fe20007ffe0ff */
[----:B------:R-:W-:Y:S01]  /*1000*/  IMAD.IADD R5, R6, 0x1, -R9 ;  /* 0x0000000106057824 */ /* 0x000fe200078e0a09 */
[----:B------:R-:W-:Y:S01]  /*1010*/  SHF.R.S32.HI R24, RZ, 0x1f, R21 ;  /* 0x0000001fff187819 */ /* 0x000fe20000011415 */
[----:B------:R-:W-:Y:S01]  /*1020*/  IMAD.SHL.U32 R9, R22, 0x2, RZ ;  /* 0x0000000216097824 */ /* 0x000fe200078e00ff */
[----:B------:R-:W-:Y:S01]  /*1030*/  LEA.HI R14, R14, R14, RZ, 0x1 ;  /* 0x0000000e0e0e7211 */ /* 0x000fe200078f08ff */
[----:B------:R-:W-:Y:S01]  /*1040*/  IMAD.IADD R6, R8, 0x1, -R19 ;  /* 0x0000000108067824 */ /* 0x000fe200078e0a13 */
[----:B------:R-:W-:Y:S02]  /*1050*/  SHF.R.S32.HI R8, RZ, 0x1f, R7 ;  /* 0x0000001fff087819 */ /* 0x000fe40000011407 */
[----:B------:R-:W-:Y:S01]  /*1060*/  SHF.R.S32.HI R18, RZ, 0x1f, R9 ;  /* 0x0000001fff127819 */ /* 0x000fe20000011409 */
[----:B------:R-:W-:Y:S01]  /*1070*/  IMAD.SHL.U32 R14, R14, 0x20, RZ ;  /* 0x000000200e0e7824 */ /* 0x000fe200078e00ff */
[----:B------:R-:W-:-:S02]  /*1080*/  SHF.L.U32 R19, R17, 0x2, RZ ;  /* 0x0000000211137819 */ /* 0x000fc400000006ff */
[----:B------:R-:W-:Y:S02]  /*1090*/  LEA.HI R8, R8, R7, RZ, 0x2 ;  /* 0x0000000708087211 */ /* 0x000fe400078f10ff */
[----:B------:R-:W-:Y:S02]  /*10a0*/  LEA.HI R18, R18, R9, RZ, 0x2 ;  /* 0x0000000912127211 */ /* 0x000fe400078f10ff */
[----:B------:R-:W-:Y:S02]  /*10b0*/  SHF.R.S32.HI R25, RZ, 0x1f, R19 ;  /* 0x0000001fff197819 */ /* 0x000fe40000011413 */
[----:B------:R-:W-:Y:S02]  /*10c0*/  IADD3 R58, P0, R16, R19, RZ ;  /* 0x00000013103a7210 */ /* 0x000fe40007f1e0ff */
[----:B------:R-:W-:Y:S02]  /*10d0*/  LOP3.LUT R8, R8, 0xfffffffc, RZ, 0xc0, !PT ;  /* 0xfffffffc08087812 */ /* 0x000fe400078ec0ff */
[----:B------:R-:W-:-:S02]  /*10e0*/  LOP3.LUT R18, R18, 0xfffffffc, RZ, 0xc0, !PT ;  /* 0xfffffffc12127812 */ /* 0x000fc400078ec0ff */
[----:B------:R-:W-:Y:S01]  /*10f0*/  LEA.HI.X.SX32 R59, R16, R25, 0x1, P0 ;  /* 0x00000019103b7211 */ /* 0x000fe200000f0eff */
[----:B------:R-:W-:Y:S01]  /*1100*/  IMAD.IADD R7, R7, 0x1, -R8 ;  /* 0x0000000107077824 */ /* 0x000fe200078e0a08 */
[----:B-----5:R-:W-:Y:S01]  /*1110*/  FSETP.NEU.FTZ.AND P0, PT, R57, RZ, PT ;  /* 0x000000ff3900720b */ /* 0x020fe20003f1d000 */
[----:B------:R-:W-:Y:S01]  /*1120*/  IMAD.IADD R8, R9, 0x1, -R18 ;  /* 0x0000000109087824 */ /* 0x000fe200078e0a12 */
[----:B------:R-:W-:Y:S02]  /*1130*/  LEA.HI R24, R24, R21, RZ, 0x2 ;  /* 0x0000001518187211 */ /* 0x000fe400078f10ff */
[----:B------:R-:W-:Y:S02]  /*1140*/  LEA.HI R16, R11, R11, RZ, 0x1 ;  /* 0x0000000b0b107211 */ /* 0x000fe400078f08ff */
[----:B------:R-:W-:Y:S02]  /*1150*/  LOP3.LUT R24, R24, 0xfffffffc, RZ, 0xc0, !PT ;  /* 0xfffffffc18187812 */ /* 0x000fe400078ec0ff */
        /* <DEDUP_REMOVED lines=13> */
[----:B------:R-:W-:Y:S02]  /*1230*/  LEA R24, R50, UR16, 0x6 ;  /* 0x0000001032187c11 */ /* 0x000fe4000f8e30ff */
[----:B-1----:R-:W-:Y:S02]  /*1240*/  SHF.R.S32.HI R11, RZ, 0x1f, R26 ;  /* 0x0000001fff0b7819 */ /* 0x002fe4000001141a */
[----:B------:R-:W-:Y:S02]  /*1250*/  SHF.R.S32.HI R21, RZ, 0x1f, R15 ;  /* 0x0000001fff157819 */ /* 0x000fe4000001140f */
[----:B------:R-:W-:Y:S02]  /*1260*/  LOP3.LUT R31, R2, 0xffffffc0, RZ, 0xc0, !PT ;  /* 0xffffffc0021f7812 */ /* 0x000fe400078ec0ff */
[----:B------:R-:W-:Y:S02]  /*1270*/  LOP3.LUT R29, R14, 0xffffffc0, RZ, 0xc0, !PT ;  /* 0xffffffc00e1d7812 */ /* 0x000fe400078ec0ff */
[----:B------:R-:W-:-:S02]  /*1280*/  LOP3.LUT R26, R16, 0xffffffc0, RZ, 0xc0, !PT ;  /* 0xffffffc0101a7812 */ /* 0x000fc400078ec0ff */
[----:B------:R-:W-:Y:S02]  /*1290*/  LOP3.LUT R25, R18, 0xffffffc0, RZ, 0xc0, !PT ;  /* 0xffffffc012197812 */ /* 0x000fe400078ec0ff */
[----:B------:R-:W-:Y:S02]  /*12a0*/  LOP3.LUT R28, R20, 0xffffffc0, RZ, 0xc0, !PT ;  /* 0xffffffc0141c7812 */ /* 0x000fe400078ec0ff */
        /* <DEDUP_REMOVED lines=9> */
[----:B------:R-:W-:Y:S01]  /*1340*/  IMAD.U32 R14, RZ, RZ, UR15 ;  /* 0x0000000fff0e7e24 */ /* 0x000fe2000f8e00ff */
[----:B------:R-:W-:Y:S01]  /*1350*/  LEA.HI.X.SX32 R2, R48, R21, 0x1, P0 ;  /* 0x0000001530027211 */ /* 0x000fe200000f0eff */
[----:B------:R-:W-:Y:S01]  /*1360*/  IMAD R12, R12, 0x40, R19 ;  /* 0x000000400c0c7824 */ /* 0x000fe200078e0213 */
[C---:B------:R-:W-:Y:S01]  /*1370*/  LEA R54, P0, R15.reuse, UR16, 0x2 ;  /* 0x000000100f367c11 */ /* 0x040fe2000f8010ff */
[----:B------:R-:W-:Y:S01]  /*1380*/  IMAD.SHL.U32 R56, R48, 0x10, RZ ;  /* 0x0000001030387824 */ /* 0x000fe200078e00ff */
[----:B------:R-:W-:Y:S01]  /*1390*/  LEA R57, R14, R17, 0x9 ;  /* 0x000000110e397211 */ /* 0x000fe200078e48ff */
[----:B------:R-:W-:Y:S01]  /*13a0*/  IMAD.MOV.U32 R47, RZ, RZ, -0x800001 ;  /* 0xff7fffffff2f7424 */ /* 0x000fe200078e00ff */
[----:B------:R-:W-:Y:S01]  /*13b0*/  LEA.HI.X R53, R15, UR17, R2, 0x2, P0 ;  /* 0x000000110f357c11 */ /* 0x000fe200080f1402 */
[----:B------:R-:W-:-:S02]  /*13c0*/  IMAD.MOV.U32 R55, RZ, RZ, R48 ;  /* 0x000000ffff377224 */ /* 0x000fc400078e0030 */
[----:B------:R-:W-:-:S07]  /*13d0*/  VIADD R60, R12, UR5 ;  /* 0x000000050c3c7c36 */ /* 0x000fce0008000000 */
.L_x_28147:
[----:B------:R-:W0:Y:S01]  /*13e0*/  LDC R21, c[0x0][0x294] ;  /* 0x0000a500ff157b82 */ /* 0x000e220000000800 */
[----:B------:R-:W-:Y:S01]  /*13f0*/  IABS R13, R56 ;  /* 0x00000038000d7213 */ /* 0x000fe20000000000 */
[----:B------:R-:W-:Y:S01]  /*1400*/  BSSY B1, `(.L_x_28143) ;  /* 0x0000090000017945 */ /* 0x000fe20003800000 */
[----:B------:R-:W-:-:S03]  /*1410*/  IADD3 R55, R55, 0x4, RZ ;  /* 0x0000000437377810 */ /* 0x000fc60007ffe0ff */
[----:B------:R-:W-:Y:S02]  /*1420*/  IMAD.HI.U32 R12, R52, R13, RZ ;  /* 0x0000000d340c7227 */ /* 0x000fe400078e00ff */
[----:B------:R-:W1:Y:S03]  /*1430*/  LDC R18, c[0x0][0x290] ;  /* 0x0000a400ff127b82 */ /* 0x000e660000000800 */
[----:B------:R-:W-:Y:S02]  /*1440*/  IADD3 R14, -R12, RZ, RZ ;  /* 0x000000ff0c0e7210 */ /* 0x000fe40007ffe1ff */
        /* <DEDUP_REMOVED lines=38> */
[----:B------:R-:W-:-:S11]  /*16b0*/  ISETP.GE.AND P0, PT, R55, UR4, PT ;  /* 0x0000000437007c0c */ /* 0x000fd6000bf06270 */
[----:B------:R-:W-:Y:S05]  /*16c0*/  @P1 BRA P2, `(.L_x_28144) ;  /* 0x0000000400801947 */ /* 0x000fea0001000000 */
[----:B------:R-:W-:Y:S02]  /*16d0*/  IMAD.MOV.U32 R14, RZ, RZ, R54 ;  /* 0x000000ffff0e7224 */ /* 0x000fe400078e0036 */
[----:B------:R-:W-:-:S05]  /*16e0*/  IMAD.MOV.U32 R15, RZ, RZ, R53 ;  /* 0x000000ffff0f7224 */ /* 0x000fca00078e0035 */
[----:B------:R0:W2:Y:S01]  /*16f0*/  LDG.E.CONSTANT R14, desc[UR10][R14.64] ;  /* 0x0000000a0e0e7981 */ /* 0x0000a2000c1e9900 */
[----:B------:R-:W-:Y:S02]  /*1700*/  SHF.R.S32.HI R21, RZ, 0x1f, R31 ;  /* 0x0000001fff157819 */ /* 0x000fe4000001141f */
[----:B------:R-:W-:Y:S02]  /*1710*/  SHF.R.S32.HI R18, RZ, 0x1f, R46 ;  /* 0x0000001fff127819 */ /* 0x000fe4000001142e */
[----:B0-----:R-:W-:Y:S02]  /*1720*/  SHF.R.S32.HI R15, RZ, 0x1f, R44 ;  /* 0x0000001fff0f7819 */ /* 0x001fe4000001142c */
        /* <DEDUP_REMOVED lines=9> */
[----:B------:R-:W-:Y:S02]  /*17c0*/  IADD3 R13, P1, R45, R12, RZ ;  /* 0x0000000c2d0d7210 */ /* 0x000fe40007f3e0ff */
[----:B------:R-:W-:Y:S02]  /*17d0*/  IADD3.X R14, R18, R16, R21, P2, P3 ;  /* 0x00000010120e7210 */ /* 0x000fe400017e6415 */
[----:B------:R-:W-:Y:S01]  /*17e0*/  LEA R22, P3, R17, UR8, 0x2 ;  /* 0x0000000811167c11 */ /* 0x000fe2000f8610ff */
[----:B------:R-:W-:Y:S01]  /*17f0*/  IMAD.X R18, R19, 0x1, R16, P1 ;  /* 0x0000000113127824 */ /* 0x000fe200008e0610 */
[----:B------:R-:W-:Y:S02]  /*1800*/  LEA R42, P2, R13, UR8, 0x2 ;  /* 0x000000080d2a7c11 */ /* 0x000fe4000f8410ff */
[----:B------:R-:W-:-:S02]  /*1810*/  LEA.HI.X R23, R17, UR9, R14, 0x2, P3 ;  /* 0x0000000911177c11 */ /* 0x000fc400098f140e */
[----:B------:R-:W-:-:S04]  /*1820*/  LEA.HI.X R43, R13, UR9, R18, 0x2, P2 ;  /* 0x000000090d2b7c11 */ /* 0x000fc800090f1412 */
[----:B------:R-:W2:Y:S04]  /*1830*/  LDG.E.64.CONSTANT R22, desc[UR10][R22.64] ;  /* 0x0000000a16167981 */ /* 0x000ea8000c1e9b00 */
[----:B------:R-:W3:Y:S01]  /*1840*/  LDG.E.64.CONSTANT R42, desc[UR10][R42.64] ;  /* 0x0000000a2a2a7981 */ /* 0x000ee2000c1e9b00 */
[--C-:B------:R-:W-:Y:S02]  /*1850*/  SHF.R.S32.HI R13, RZ, 0x1f, R29.reuse ;  /* 0x0000001fff0d7819 */ /* 0x100fe4000001141d */
[----:B------:R-:W-:Y:S02]  /*1860*/  IADD3 R14, P1, P2, R44, R12, R29 ;  /* 0x0000000c2c0e7210 */ /* 0x000fe40007a3e01d */
[----:B------:R-:W-:Y:S02]  /*1870*/  SHF.R.S32.HI R17, RZ, 0x1f, R26 ;  /* 0x0000001fff117819 */ /* 0x000fe4000001141a */
[----:B------:R-:W-:-:S02]  /*1880*/  IADD3.X R15, R15, R16, R13, P1, P2 ;  /* 0x000000100f0f7210 */ /* 0x000fc40000fe440d */
[C---:B------:R-:W-:Y:S02]  /*1890*/  LEA R20, P1, R14.reuse, UR8, 0x2 ;  /* 0x000000080e147c11 */ /* 0x040fe4000f8210ff */
[----:B------:R-:W-:Y:S02]  /*18a0*/  SHF.R.S32.HI R18, RZ, 0x1f, R5 ;  /* 0x0000001fff127819 */ /* 0x000fe40000011405 */
[----:B------:R-:W-:Y:S02]  /*18b0*/  LEA.HI.X R21, R14, UR9, R15, 0x2, P1 ;  /* 0x000000090e157c11 */ /* 0x000fe400088f140f */
[----:B------:R-:W-:-:S04]  /*18c0*/  IADD3 R13, P2, P3, R5, R12, R26 ;  /* 0x0000000c050d7210 */ /* 0x000fc80007b5e01a */
[----:B------:R-:W4:Y:S01]  /*18d0*/  LDG.E.64.CONSTANT R20, desc[UR10][R20.64] ;  /* 0x0000000a14147981 */ /* 0x000f22000c1e9b00 */
[----:B------:R-:W-:Y:S02]  /*18e0*/  IADD3.X R14, R18, R16, R17, P2, P3 ;  /* 0x00000010120e7210 */ /* 0x000fe400017e6411 */
[C---:B------:R-:W-:Y:S02]  /*18f0*/  LEA R32, P1, R13.reuse, UR8, 0x2 ;  /* 0x000000080d207c11 */ /* 0x040fe4000f8210ff */
[----:B------:R-:W-:Y:S02]  /*1900*/  SHF.R.S32.HI R17, RZ, 0x1f, R28 ;  /* 0x0000001fff117819 */ /* 0x000fe4000001141c */
[----:B------:R-:W-:Y:S02]  /*1910*/  LEA.HI.X R33, R13, UR9, R14, 0x2, P1 ;  /* 0x000000090d217c11 */ /* 0x000fe400088f140e */
[----:B------:R-:W-:Y:S02]  /*1920*/  SHF.R.S32.HI R19, RZ, 0x1f, R7 ;  /* 0x0000001fff137819 */ /* 0x000fe40000011407 */
[----:B------:R-:W-:-:S02]  /*1930*/  IADD3 R14, P1, P2, R7, R12, R28 ;  /* 0x0000000c070e7210 */ /* 0x000fc40007a3e01c */
[--C-:B------:R-:W-:Y:S01]  /*1940*/  SHF.R.S32.HI R13, RZ, 0x1f, R25.reuse ;  /* 0x0000001fff0d7819 */ /* 0x100fe20000011419 */
[----:B------:R-:W5:Y:S01]  /*1950*/  LDG.E.64.CONSTANT R32, desc[UR10][R32.64] ;  /* 0x0000000a20207981 */ /* 0x000f62000c1e9b00 */
[----:B------:R-:W-:Y:S02]  /*1960*/  SHF.R.S32.HI R18, RZ, 0x1f, R6 ;  /* 0x0000001fff127819 */ /* 0x000fe40000011406 */
[----:B------:R-:W-:Y:S02]  /*1970*/  IADD3 R15, P3, P4, R6, R12, R25 ;  /* 0x0000000c060f7210 */ /* 0x000fe40007c7e019 */
[-C--:B------:R-:W-:Y:S02]  /*1980*/  IADD3.X R17, R19, R16.reuse, R17, P1, P2 ;  /* 0x0000001013117210 */ /* 0x080fe40000fe4411 */
[----:B------:R-:W-:Y:S02]  /*1990*/  IADD3.X R18, R18, R16, R13, P3, P4 ;  /* 0x0000001012127210 */ /* 0x000fe40001fe840d */
[----:B------:R-:W-:-:S02]  /*19a0*/  LEA R34, P1, R15, UR8, 0x2 ;  /* 0x000000080f227c11 */ /* 0x000fc4000f8210ff */
[-CC-:B------:R-:W-:Y:S02]  /*19b0*/  IADD3 R13, P6, P3, R8, R12.reuse, R27.reuse ;  /* 0x0000000c080d7210 */ /* 0x180fe40007bde01b */
[----:B------:R-:W-:Y:S02]  /*19c0*/  IADD3 R12, P4, P5, R9, R12, R30 ;  /* 0x0000000c090c7210 */ /* 0x000fe40007d9e01e */
[----:B------:R-:W-:Y:S02]  /*19d0*/  SHF.R.S32.HI R19, RZ, 0x1f, R27 ;  /* 0x0000001fff137819 */ /* 0x000fe4000001141b */
[----:B------:R-:W-:Y:S02]  /*19e0*/  LEA.HI.X R35, R15, UR9, R18, 0x2, P1 ;  /* 0x000000090f237c11 */ /* 0x000fe400088f1412 */
[----:B------:R-:W-:Y:S02]  /*19f0*/  LEA R36, P1, R14, UR8, 0x2 ;  /* 0x000000080e247c11 */ /* 0x000fe4000f8210ff */
[----:B------:R-:W-:-:S02]  /*1a00*/  IADD3.X R18, R37, R16, R19, P6, P3 ;  /* 0x0000001025127210 */ /* 0x000fc400037e6413 */
[----:B------:R-:W-:Y:S01]  /*1a10*/  IADD3.X R15, R51, R16, R38, P4, P5 ;  /* 0x00000010330f7210 */ /* 0x000fe200027ea426 */
[----:B------:R-:W5:Y:S01]  /*1a20*/  LDG.E.64.CONSTANT R34, desc[UR10][R34.64] ;  /* 0x0000000a22227981 */ /* 0x000f62000c1e9b00 */
[C---:B------:R-:W-:Y:S02]  /*1a30*/  LEA R38, P2, R13.reuse, UR8, 0x2 ;  /* 0x000000080d267c11 */ /* 0x040fe4000f8410ff */
[----:B------:R-:W-:Y:S02]  /*1a40*/  LEA.HI.X R37, R14, UR9, R17, 0x2, P1 ;  /* 0x000000090e257c11 */ /* 0x000fe400088f1411 */
[----:B------:R-:W-:Y:S02]  /*1a50*/  LEA.HI.X R39, R13, UR9, R18, 0x2, P2 ;  /* 0x000000090d277c11 */ /* 0x000fe400090f1412 */
[C---:B------:R-:W-:Y:S01]  /*1a60*/  LEA R40, P1, R12.reuse, UR8, 0x2 ;  /* 0x000000080c287c11 */ /* 0x040fe2000f8210ff */
[----:B------:R-:W2:Y:S04]  /*1a70*/  LDS.128 R16, [R24] ;  /* 0x0000000018107984 */ /* 0x000ea80000000c00 */
[----:B------:R-:W5:Y:S01]  /*1a80*/  LDG.E.64.CONSTANT R36, desc[UR10][R36.64] ;  /* 0x0000000a24247981 */ /* 0x000f62000c1e9b00 */
[----:B------:R-:W-:-:S03]  /*1a90*/  LEA.HI.X R41, R12, UR9, R15, 0x2, P1 ;  /* 0x000000090c297c11 */ /* 0x000fc600088f140f */
[----:B------:R-:W5:Y:S04]  /*1aa0*/  LDG.E.64.CONSTANT R38, desc[UR10][R38.64] ;  /* 0x0000000a26267981 */ /* 0x000f68000c1e9b00 */
[----:B------:R-:W5:Y:S01]  /*1ab0*/  LDG.E.64.CONSTANT R40, desc[UR10][R40.64] ;  /* 0x0000000a28287981 */ /* 0x000f62000c1e9b00 */
[----:B------:R-:W-:Y:S01]  /*1ac0*/  UMOV UR5, 0xffffffff ;  /* 0xffffffff00057882 */ /* 0x000fe20000000000 */
[----:B------:R-:W-:Y:S01]  /*1ad0*/  ISETP.NE.AND P1, PT, R50, RZ, PT ;  /* 0x000000ff3200720c */ /* 0x000fe20003f25270 */
[----:B--2---:R-:W-:-:S04]  /*1ae0*/  FMUL.FTZ R13, R22, R18 ;  /* 0x00000012160d7220 */ /* 0x004fc80000410000 */
[----:B---3--:R-:W-:Y:S02]  /*1af0*/  FFMA.FTZ R61, R42, R16, R13 ;  /* 0x000000102a3d7223 */ /* 0x008fe4000001000d */
[----:B------:R-:W4:Y:S01]  /*1b00*/  LDS.128 R12, [R24+0x10] ;  /* 0x00001000180c7984 */ /* 0x000f220000000c00 */
[----:B------:R-:W-:-:S04]  /*1b10*/  FMUL.FTZ R16, R23, R19 ;  /* 0x0000001317107220 */ /* 0x000fc80000410000 */
[----:B------:R-:W-:Y:S02]  /*1b20*/  FFMA.FTZ R22, R43, R17, R16 ;  /* 0x000000112b167223 */ /* 0x000fe40000010010 */
[----:B------:R-:W0:Y:S01]  /*1b30*/  LDS.128 R16, [R24+0x20] ;  /* 0x0000200018107984 */ /* 0x000e220000000c00 */
[----:B----4-:R-:W-:Y:S01]  /*1b40*/  FFMA.FTZ R61, R20, R12, R61 ;  /* 0x0000000c143d7223 */ /* 0x010fe2000001003d */
[----:B------:R-:W-:Y:S02]  /*1b50*/  FFMA.FTZ R12, R21, R13, R22 ;  /* 0x0000000d150c7223 */ /* 0x000fe40000010016 */
[----:B------:R-:W1:Y:S01]  /*1b60*/  LDS.128 R20, [R24+0x30] ;  /* 0x0000300018147984 */ /* 0x000e620000000c00 */
[----:B-----5:R-:W-:Y:S01]  /*1b70*/  FFMA.FTZ R61, R32, R14, R61 ;  /* 0x0000000e203d7223 */ /* 0x020fe2000001003d */
        /* <DEDUP_REMOVED lines=8> */
[----:B------:R-:W-:-:S04]  /*1c00*/  FFMA.FTZ R23, R41, R23, R12 ;  /* 0x0000001729177223 */ /* 0x000fc8000001000c */
[----:B------:R-:W-:Y:S01]  /*1c10*/  FADD.FTZ R22, R22, R23 ;  /* 0x0000001716167221 */ /* 0x000fe20000010000 */
[----:B------:R-:W-:Y:S06]  /*1c20*/  BRA.DIV UR5, `(.L_x_28145) ;  /* 0x0000003e05f07947 */ /* 0x000fec000b800000 */
[----:B------:R0:W1:Y:S02]  /*1c30*/  SHFL.BFLY PT, R13, R22, 0x1, 0x1f ;  /* 0x0c201f00160d7f89 */ /* 0x00006400000e0000 */
.L_x_28185:
        /* <DEDUP_REMOVED lines=9> */
.L_x_28144:
[----:B------:R-:W-:-:S13]  /*1cd0*/  ISETP.NE.AND P1, PT, R50, RZ, PT ;  /* 0x000000ff3200720c */ /* 0x000fda0003f25270 */
[----:B------:R-:W-:-:S05]  /*1ce0*/  @!P1 MOV R13, 0xff7fffff ;  /* 0xff7fffff000d9802 */ /* 0x000fca0000000f00 */
[----:B------:R0:W-:Y:S02]  /*1cf0*/  @!P1 STS [R60], R13 ;  /* 0x0000000d3c009388 */ /* 0x0001e40000000800 */
.L_x_28146:
[----:B------:R-:W-:Y:S05]  /*1d00*/  BSYNC B1 ;  /* 0x0000000000017941 */ /* 0x000fea0003800000 */
.L_x_28143:
[----:B------:R-:W-:Y:S01]  /*1d10*/  IADD3 R54, P1, R54, 0x10, RZ ;  /* 0x0000001036367810 */ /* 0x000fe20007f3e0ff */
[----:B01----:R-:W-:Y:S02]  /*1d20*/  VIADD R60, R60, 0x100 ;  /* 0x000001003c3c7836 */ /* 0x003fe40000000000 */
[----:B------:R-:W-:Y:S02]  /*1d30*/  VIADD R57, R57, 0x40 ;  /* 0x0000004039397836 */ /* 0x000fe40000000000 */
[----:B------:R-:W-:Y:S02]  /*1d40*/  VIADD R56, R56, 0x40 ;  /* 0x0000004038387836 */ /* 0x000fe40000000000 */
[----:B------:R-:W-:Y:S01]  /*1d50*/  IMAD.X R53, RZ, RZ, R53, P1 ;  /* 0x000000ffff357224 */ /* 0x000fe200008e0635 */
[----:B------:R-:W-:Y:S06]  /*1d60*/  @!P0 BRA `(.L_x_28147) ;  /* 0xfffffff4009c8947 */ /* 0x000fec000383ffff */
[----:B------:R-:W-:Y:S05]  /*1d70*/  BRA `(.L_x_28141) ;  /* 0x0000000800f07947 */ /* 0x000fea0003800000 */
.L_x_28142:
[----:B------:R-:W0:Y:S01]  /*1d80*/  S2R R12, SR_TID.X ;  /* 0x00000000000c7919 */ /* 0x000e220000002100 */
[----:B------:R-:W1:Y:S01]  /*1d90*/  S2UR UR6, SR_CgaCtaId ;  /* 0x00000000000679c3 */ /* 0x000e620000008800 */
[----:B------:R-:W-:Y:S01]  /*1da0*/  HFMA2.MMA R42, -RZ, RZ, 0, 0 ;  /* 0x00000000ff2a7435 */ /* 0x000fe200000001ff */
[-C--:B------:R-:W-:Y:S01]  /*1db0*/  IADD3 R15, P0, R15, R48.reuse, RZ ;  /* 0x000000300f0f7210 */ /* 0x080fe20007f1e0ff */
[----:B------:R-:W-:Y:S01]  /*1dc0*/  ULDC.64 UR16, c[0x0][0x248] ;  /* 0x0000920000107ab9 */ /* 0x000fe20000000a00 */
[----:B------:R-:W-:Y:S01]  /*1dd0*/  UMOV UR5, 0x400 ;  /* 0x0000040000057882 */ /* 0x000fe20000000000 */
[----:B------:R-:W-:Y:S01]  /*1de0*/  IMAD.SHL.U32 R56, R17, 0x4, RZ ;  /* 0x0000000411387824 */ /* 0x000fe200078e00ff */
[----:B------:R-:W-:Y:S01]  /*1df0*/  LEA.HI.X.SX32 R2, R48, R21, 0x1, P0 ;  /* 0x0000001530027211 */ /* 0x000fe200000f0eff */
[----:B------:R-:W-:Y:S01]  /*1e00*/  UIADD3 UR5, UR5, 0xa0, URZ ;  /* 0x000000a005057890 */ /* 0x000fe2000fffe03f */
[----:B------:R-:W-:Y:S01]  /*1e10*/  LEA R52, P0, R15, UR16, 0x2 ;  /* 0x000000100f347c11 */ /* 0x000fe2000f8010ff */
[----:B------:R-:W-:Y:S01]  /*1e20*/  IMAD.U32 R54, RZ, RZ, UR14 ;  /* 0x0000000eff367e24 */ /* 0x000fe2000f8e00ff */
[----:B------:R-:W-:Y:S01]  /*1e30*/  MOV R51, R48 ;  /* 0x0000003000337202 */ /* 0x000fe20000000f00 */
[----:B------:R-:W-:Y:S01]  /*1e40*/  IMAD.HI.U32 R42, R43, R13, R42 ;  /* 0x0000000d2b2a7227 */ /* 0x000fe200078e002a */
[----:B------:R-:W-:-:S03]  /*1e50*/  LEA.HI.X R43, R15, UR17, R2, 0x2, P0 ;  /* 0x000000110f2b7c11 */ /* 0x000fc600080f1402 */
[----:B------:R-:W-:Y:S02]  /*1e60*/  IMAD.U32 R2, RZ, RZ, UR15 ;  /* 0x0000000fff027e24 */ /* 0x000fe4000f8e00ff */
[----:B------:R-:W-:Y:S01]  /*1e70*/  IMAD.MOV.U32 R47, RZ, RZ, -0x800001 ;  /* 0xff7fffffff2f7424 */ /* 0x000fe200078e00ff */
[----:B-1----:R-:W-:Y:S01]  /*1e80*/  ULEA UR5, UR6, UR5, 0x18 ;  /* 0x0000000506057291 */ /* 0x002fe2000f8ec03f */
[----:B0-----:R-:W-:-:S04]  /*1e90*/  SHF.R.S32.HI R19, RZ, 0x1f, R12 ;  /* 0x0000001fff137819 */ /* 0x001fc8000001140c */
[----:B------:R-:W-:Y:S01]  /*1ea0*/  LEA.HI R19, R19, R12, RZ, 0x5 ;  /* 0x0000000c13137211 */ /* 0x000fe200078f28ff */
[----:B------:R-:W-:-:S03]  /*1eb0*/  IMAD.U32 R12, RZ, RZ, UR15 ;  /* 0x0000000fff0c7e24 */ /* 0x000fc6000f8e00ff */
[----:B------:R-:W-:-:S04]  /*1ec0*/  SHF.R.S32.HI R19, RZ, 0x5, R19 ;  /* 0x00000005ff137819 */ /* 0x000fc80000011413 */
[C---:B------:R-:W-:Y:S01]  /*1ed0*/  LEA R56, R19.reuse, R56, 0x6 ;  /* 0x0000003813387211 */ /* 0x040fe200078e30ff */
[----:B------:R-:W-:Y:S02]  /*1ee0*/  IMAD R17, R19, 0x10, R17 ;  /* 0x0000001013117824 */ /* 0x000fe400078e0211 */
[----:B------:R-:W-:Y:S02]  /*1ef0*/  IMAD R19, R2, 0x20, R19 ;  /* 0x0000002002137824 */ /* 0x000fe400078e0213 */
[----:B------:R-:W-:Y:S02]  /*1f00*/  IMAD R55, R12, 0x200, R17 ;  /* 0x000002000c377824 */ /* 0x000fe400078e0211 */
[----:B------:R-:W-:Y:S02]  /*1f10*/  VIADD R56, R56, UR5 ;  /* 0x0000000538387c36 */ /* 0x000fe40008000000 */
[----:B------:R-:W-:Y:S01]  /*1f20*/  IMAD.SHL.U32 R53, R19, 0x10, RZ ;  /* 0x0000001013357824 */ /* 0x000fe200078e00ff */
[----:B------:R-:W-:-:S07]  /*1f30*/  IADD3 R54, -R54, 0x1, R55 ;  /* 0x0000000136367810 */ /* 0x000fce0007ffe137 */
.L_x_28152:
        /* <DEDUP_REMOVED lines=24> */
[----:B------:R-:W-:Y:S02]  /*20c0*/  @!P1 LOP3.LUT R17, RZ, R18, RZ, 0x33, !PT ;  /* 0x00000012ff119212 */ /* 0x000fe400078e33ff */
[----:B0-----:R-:W-:Y:S02]  /*20d0*/  IADD3 R19, RZ, -R13, RZ ;  /* 0x8000000dff137210 */ /* 0x001fe40007ffe0ff */
[----:B------:R-:W-:Y:S01]  /*20e0*/  ISETP.NE.AND P2, PT, R20, RZ, PT ;  /* 0x000000ff1400720c */ /* 0x000fe20003f45270 */
[----:B------:R-:W-:-:S02]  /*20f0*/  IMAD.IADD R15, R4, 0x1, R17 ;  /* 0x00000001040f7824 */ /* 0x000fc400078e0211 */
        /* <DEDUP_REMOVED lines=36> */
[-C--:B------:R-:W-:Y:S02]  /*2340*/  IADD3 R16, P1, P2, R46, R14.reuse, R31 ;  /* 0x0000000e2e107210 */ /* 0x080fe40007a3e01f */
        /* <DEDUP_REMOVED lines=9> */
[----:B------:R-:W-:Y:S02]  /*23e0*/  SHF.R.S32.HI R18, RZ, 0x1f, R44 ;  /* 0x0000001fff127819 */ /* 0x000fe4000001142c */
[--C-:B------:R-:W-:Y:S02]  /*23f0*/  SHF.R.S32.HI R16, RZ, 0x1f, R29.reuse ;  /* 0x0000001fff107819 */ /* 0x100fe4000001141d */
[----:B------:R-:W-:Y:S02]  /*2400*/  IADD3 R17, P0, P1, R44, R14, R29 ;  /* 0x0000000e2c117210 */ /* 0x000fe4000791e01d */
[----:B------:R-:W-:-:S02]  /*2410*/  SHF.R.S32.HI R19, RZ, 0x1f, R5 ;  /* 0x0000001fff137819 */ /* 0x000fc40000011405 */
[-C--:B------:R-:W-:Y:S02]  /*2420*/  IADD3.X R18, R18, R15.reuse, R16, P0, P1 ;  /* 0x0000000f12127210 */ /* 0x080fe400007e2410 */
[----:B------:R-:W-:Y:S02]  /*2430*/  LEA R20, P0, R17, UR12, 0x2 ;  /* 0x0000000c11147c11 */ /* 0x000fe4000f8010ff */
[----:B------:R-:W-:Y:S02]  /*2440*/  IADD3 R16, P1, P2, R5, R14, R26 ;  /* 0x0000000e05107210 */ /* 0x000fe40007a3e01a */
[----:B------:R-:W-:Y:S02]  /*2450*/  LEA.HI.X R21, R17, UR13, R18, 0x2, P0 ;  /* 0x0000000d11157c11 */ /* 0x000fe400080f1412 */
[----:B------:R-:W-:Y:S02]  /*2460*/  IADD3.X R17, R19, R15, R32, P1, P2 ;  /* 0x0000000f13117210 */ /* 0x000fe40000fe4420 */
[----:B------:R-:W-:-:S02]  /*2470*/  LEA R32, P0, R16, UR12, 0x2 ;  /* 0x0000000c10207c11 */ /* 0x000fc4000f8010ff */
[----:B------:R-:W4:Y:S02]  /*2480*/  LDG.E.64.CONSTANT R20, desc[UR10][R20.64] ;  /* 0x0000000a14147981 */ /* 0x000f24000c1e9b00 */
[----:B------:R-:W-:Y:S02]  /*2490*/  LEA.HI.X R33, R16, UR13, R17, 0x2, P0 ;  /* 0x0000000d10217c11 */ /* 0x000fe400080f1411 */
[--C-:B------:R-:W-:Y:S02]  /*24a0*/  SHF.R.S32.HI R16, RZ, 0x1f, R25.reuse ;  /* 0x0000001fff107819 */ /* 0x100fe40000011419 */
[----:B------:R-:W-:Y:S02]  /*24b0*/  IADD3 R18, P0, P1, R6, R14, R25 ;  /* 0x0000000e06127210 */ /* 0x000fe4000791e019 */
[----:B------:R-:W-:Y:S01]  /*24c0*/  SHF.R.S32.HI R19, RZ, 0x1f, R7 ;  /* 0x0000001fff137819 */ /* 0x000fe20000011407 */
[----:B------:R-:W5:Y:S01]  /*24d0*/  LDG.E.64.CONSTANT R32, desc[UR10][R32.64] ;  /* 0x0000000a20207981 */ /* 0x000f62000c1e9b00 */
[----:B------:R-:W-:-:S02]  /*24e0*/  IADD3.X R35, R35, R15, R16, P0, P1 ;  /* 0x0000000f23237210 */ /* 0x000fc400007e2410 */
[-C--:B------:R-:W-:Y:S02]  /*24f0*/  IADD3 R17, P0, P1, R7, R14.reuse, R28 ;  /* 0x0000000e07117210 */ /* 0x080fe4000791e01c */
[-C--:B------:R-:W-:Y:S02]  /*2500*/  IADD3 R16, P2, P3, R8, R14.reuse, R27 ;  /* 0x0000000e08107210 */ /* 0x080fe40007b5e01b */
[-C--:B------:R-:W-:Y:S02]  /*2510*/  IADD3.X R40, R19, R15.reuse, R40, P0, P1 ;  /* 0x0000000f13287210 */ /* 0x080fe400007e2428 */
[----:B------:R-:W-:Y:S02]  /*2520*/  IADD3.X R19, R36, R15, R34, P2, P3 ;  /* 0x0000000f24137210 */ /* 0x000fe400017e6422 */
[--C-:B------:R-:W-:Y:S02]  /*2530*/  IADD3 R14, P4, P5, R9, R14, R30.reuse ;  /* 0x0000000e090e7210 */ /* 0x100fe40007d9e01e */
[----:B------:R-:W-:-:S02]  /*2540*/  SHF.R.S32.HI R36, RZ, 0x1f, R30 ;  /* 0x0000001fff247819 */ /* 0x000fc4000001141e */
[C---:B------:R-:W-:Y:S02]  /*2550*/  LEA R34, P0, R18.reuse, UR12, 0x2 ;  /* 0x0000000c12227c11 */ /* 0x040fe4000f8010ff */
[----:B------:R-:W-:Y:S02]  /*2560*/  IADD3.X R15, R37, R15, R36, P4, P5 ;  /* 0x0000000f250f7210 */ /* 0x000fe400027ea424 */
[----:B------:R-:W-:Y:S02]  /*2570*/  LEA.HI.X R35, R18, UR13, R35, 0x2, P0 ;  /* 0x0000000d12237c11 */ /* 0x000fe400080f1423 */
[C---:B------:R-:W-:Y:S02]  /*2580*/  LEA R36, P0, R17.reuse, UR12, 0x2 ;  /* 0x0000000c11247c11 */ /* 0x040fe4000f8010ff */
[C---:B------:R-:W-:Y:S02]  /*2590*/  LEA R38, P1, R16.reuse, UR12, 0x2 ;  /* 0x0000000c10267c11 */ /* 0x040fe4000f8210ff */
[----:B------:R-:W-:Y:S01]  /*25a0*/  LEA.HI.X R37, R17, UR13, R40, 0x2, P0 ;  /* 0x0000000d11257c11 */ /* 0x000fe200080f1428 */
[----:B------:R-:W5:Y:S01]  /*25b0*/  LDG.E.64.CONSTANT R34, desc[UR10][R34.64] ;  /* 0x0000000a22227981 */ /* 0x000f62000c1e9b00 */
[----:B------:R-:W-:-:S02]  /*25c0*/  LEA.HI.X R39, R16, UR13, R19, 0x2, P1 ;  /* 0x0000000d10277c11 */ /* 0x000fc400088f1413 */
        /* <DEDUP_REMOVED lines=9> */
[----:B---3--:R-:W-:Y:S01]  /*2660*/  FFMA.FTZ R61, R22, R16, R15 ;  /* 0x00000010163d7223 */ /* 0x008fe2000001000f */
[----:B------:R-:W-:Y:S02]  /*2670*/  FMUL.FTZ R16, R13, R19 ;  /* 0x000000130d107220 */ /* 0x000fe40000410000 */
[----:B------:R-:W4:Y:S02]  /*2680*/  LDS.128 R12, [R24+0x10] ;  /* 0x00001000180c7984 */ /* 0x000f240000000c00 */
        /* <DEDUP_REMOVED lines=18> */
.L_x_28188:
        /* <DEDUP_REMOVED lines=12> */
.L_x_28149:
[----:B------:R-:W-:-:S13]  /*2870*/  ISETP.NE.AND P0, PT, R50, RZ, PT ;  /* 0x000000ff3200720c */ /* 0x000fda0003f05270 */
[----:B------:R-:W-:-:S05]  /*2880*/  @!P0 IMAD.MOV.U32 R13, RZ, RZ, -0x800001 ;  /* 0xff7fffffff0d8424 */ /* 0x000fca00078e00ff */
[----:B------:R3:W-:Y:S02]  /*2890*/  @!P0 STS [R56], R13 ;  /* 0x0000000d38008388 */ /* 0x0007e40000000800 */
.L_x_28151:
[----:B------:R-:W-:Y:S05]  /*28a0*/  BSYNC B1 ;  /* 0x0000000000017941 */ /* 0x000fea0003800000 */
.L_x_28148:
[----:B------:R-:W-:Y:S01]  /*28b0*/  IADD3 R51, R51, 0x4, RZ ;  /* 0x0000000433337810 */ /* 0x000fe20007ffe0ff */
[----:B--23--:R-:W-:Y:S01]  /*28c0*/  VIADD R56, R56, 0x100 ;  /* 0x0000010038387836 */ /* 0x00cfe20000000000 */
[----:B------:R-:W-:Y:S01]  /*28d0*/  IADD3 R52, P1, R52, 0x10, RZ ;  /* 0x0000001034347810 */ /* 0x000fe20007f3e0ff */
[----:B------:R-:W-:Y:S01]  /*28e0*/  VIADD R55, R55, 0x40 ;  /* 0x0000004037377836 */ /* 0x000fe20000000000 */
[----:B------:R-:W-:Y:S01]  /*28f0*/  ISETP.GE.AND P0, PT, R51, UR4, PT ;  /* 0x0000000433007c0c */ /* 0x000fe2000bf06270 */
[----:B------:R-:W-:Y:S01]  /*2900*/  VIADD R54, R54, 0x40 ;  /* 0x0000004036367836 */ /* 0x000fe20000000000 */
[----:B------:R-:W-:Y:S01]  /*2910*/  IADD3.X R43, RZ, R43, RZ, P1, !PT ;  /* 0x0000002bff2b7210 */ /* 0x000fe20000ffe4ff */
[----:B------:R-:W-:-:S10]  /*2920*/  VIADD R53, R53, 0x40 ;  /* 0x0000004035357836 */ /* 0x000fd40000000000 */
[----:B------:R-:W-:Y:S05]  /*2930*/  @!P0 BRA `(.L_x_28152) ;  /* 0xfffffff400808947 */ /* 0x000fea000383ffff */
.L_x_28141:
[----:B------:R-:W-:Y:S05]  /*2940*/  BSYNC B0 ;  /* 0x0000000000007941 */ /* 0x000fea0003800000 */
.L_x_28140:
[----:B------:R-:W2:Y:S01]  /*2950*/  S2R R29, SR_TID.X ;  /* 0x00000000001d7919 */ /* 0x000ea20000002100 */
[----:B------:R-:W-:Y:S02]  /*2960*/  USHF.L.U32 UR16, UR15, 0x9, URZ ;  /* 0x000000090f107899 */ /* 0x000fe4000800063f */
[----:B------:R-:W-:Y:S02]  /*2970*/  UIMAD UR6, UR15, -0x20, UR4 ;  /* 0xffffffe00f0678a4 */ /* 0x000fe4000f8e0204 */
[----:B------:R-:W-:Y:S02]  /*2980*/  UIADD3 UR5, UR14, 0xf, URZ ;  /* 0x0000000f0e057890 */ /* 0x000fe4000fffe03f */
[----:B------:R-:W-:Y:S02]  /*2990*/  ULEA UR7, UR6, UR16, 0x4 ;  /* 0x0000001006077291 */ /* 0x000fe4000f8e203f */
[----:B------:R-:W-:Y:S02]  /*29a0*/  USHF.R.S32.HI UR6, URZ, 0x1f, UR5 ;  /* 0x0000001f3f067899 */ /* 0x000fe40008011405 */
[----:B------:R-:W-:-:S02]  /*29b0*/  UISETP.LT.AND UP0, UPT, UR14, UR7, UPT ;  /* 0x000000070e00728c */ /* 0x000fc4000bf01270 */
[----:B------:R-:W-:Y:S02]  /*29c0*/  ULEA.HI UR6, UR6, UR5, URZ, 0x4 ;  /* 0x0000000506067291 */ /* 0x000fe4000f8f203f */
[----:B------:R-:W-:Y:S01]  /*29d0*/  USEL UR7, UR14, UR7, UP0 ;  /* 0x000000070e077287 */ /* 0x000fe20008000000 */
[----:B------:R-:W-:-:S03]  /*29e0*/  UMOV UR5, 0xffffffff ;  /* 0xffffffff00057882 */ /* 0x000fc60000000000 */
[----:B------:R-:W-:Y:S02]  /*29f0*/  IMAD.U32 R7, RZ, RZ, UR6 ;  /* 0x00000006ff077e24 */ /* 0x000fe4000f8e00ff */
[----:B------:R-:W-:Y:S01]  /*2a00*/  IMAD.U32 R9, RZ, RZ, UR7 ;  /* 0x00000007ff097e24 */ /* 0x000fe2000f8e00ff */
[----:B--2---:R-:W-:-:S04]  /*2a10*/  SHF.R.S32.HI R6, RZ, 0x1f, R29 ;  /* 0x0000001fff067819 */ /* 0x004fc8000001141d */
[----:B------:R-:W-:-:S04]  /*2a20*/  LEA.HI R6, R6, R29, RZ, 0x5 ;  /* 0x0000001d06067211 */ /* 0x000fc800078f28ff */
[----:B------:R-:W-:Y:S02]  /*2a30*/  LOP3.LUT R8, R6, 0xffffffe0, RZ, 0xc0, !PT ;  /* 0xffffffe006087812 */ /* 0x000fe400078ec0ff */
[----:B------:R-:W-:Y:S02]  /*2a40*/  SHF.R.S32.HI R28, RZ, 0x5, R6 ;  /* 0x00000005ff1c7819 */ /* 0x000fe40000011406 */
[----:B------:R-:W-:Y:S01]  /*2a50*/  SHF.R.S32.HI R6, RZ, 0x4, R7 ;  /* 0x00000004ff067819 */ /* 0x000fe20000011407 */
[----:B------:R-:W-:Y:S02]  /*2a60*/  IMAD.IADD R5, R29, 0x1, -R8 ;  /* 0x000000011d057824 */ /* 0x000fe400078e0a08 */
[----:B------:R-:W-:Y:S01]  /*2a70*/  VIADD R8, R9, -UR16 ;  /* 0x8000001009087c36 */ /* 0x000fe20008000000 */
        /* <DEDUP_REMOVED lines=8> */
.L_x_28194:
        /* <DEDUP_REMOVED lines=11> */
[----:B------:R-:W-:Y:S01]  /*2bb0*/  HFMA2.MMA R9, -RZ, RZ, 0, 0 ;  /* 0x00000000ff097435 */ /* 0x000fe200000001ff */
[----:B------:R-:W-:-:S03]  /*2bc0*/  ISETP.GE.AND P1, PT, R29, R8, PT ;  /* 0x000000081d00720c */ /* 0x000fc60003f26270 */
        /* <DEDUP_REMOVED lines=38> */
.L_x_28158:
        /* <DEDUP_REMOVED lines=11> */
.L_x_28157:
[----:B------:R-:W-:Y:S05]  /*2ee0*/  BSYNC B1 ;  /* 0x0000000000017941 */ /* 0x000fea0003800000 */
.L_x_28156:
        /* <DEDUP_REMOVED lines=14> */
.L_x_28161:
[----:B------:R-:W2:Y:S01]  /*2fd0*/  LDS R14, [R10+-0x400] ;  /* 0xfffc00000a0e7984 */ /* 0x000ea20000000800 */
[----:B------:R-:W-:-:S03]  /*2fe0*/  VIADD R11, R11, 0x800 ;  /* 0x000008000b0b7836 */ /* 0x000fc60000000000 */
[----:B------:R-:W3:Y:S02]  /*2ff0*/  LDS R16, [R10+-0x200] ;  /* 0xfffe00000a107984 */ /* 0x000ee40000000800 */
[----:B------:R-:W-:Y:S02]  /*3000*/  ISETP.GE.AND P2, PT, R11, R12, PT ;  /* 0x0000000c0b00720c */ /* 0x000fe40003f46270 */
[----:B------:R-:W4:Y:S04]  /*3010*/  LDS R18, [R10] ;  /* 0x000000000a127984 */ /* 0x000f280000000800 */
[----:B------:R-:W4:Y:S04]  /*3020*/  LDS R20, [R10+0x200] ;  /* 0x000200000a147984 */ /* 0x000f280000000800 */
[----:B0-----:R-:W0:Y:S04]  /*3030*/  LDS R22, [R10+0x400] ;  /* 0x000400000a167984 */ /* 0x001e280000000800 */
[----:B------:R-:W0:Y:S04]  /*3040*/  LDS R24, [R10+0x600] ;  /* 0x000600000a187984 */ /* 0x000e280000000800 */
[----:B------:R-:W0:Y:S04]  /*3050*/  LDS R26, [R10+0x800] ;  /* 0x000800000a1a7984 */ /* 0x000e280000000800 */
[----:B------:R-:W0:Y:S01]  /*3060*/  LDS R30, [R10+0xa00] ;  /* 0x000a00000a1e7984 */ /* 0x000e220000000800 */
[----:B--2---:R-:W-:-:S04]  /*3070*/  FADD.FTZ R14, -R7, R14 ;  /* 0x0000000e070e7221 */ /* 0x004fc80000010100 */
[----:B-1----:R-:W-:Y:S01]  /*3080*/  FMUL.FTZ R13, R14, 1.4426950216293334961 ;  /* 0x3fb8aa3b0e0d7820 */ /* 0x002fe20000410000 */
[C---:B---3--:R-:W-:Y:S01]  /*3090*/  FADD.FTZ R16, -R7.reuse, R16 ;  /* 0x0000001007107221 */ /* 0x048fe20000010100 */
[----:B------:R-:W1:Y:S01]  /*30a0*/  LDS R14, [R10+0xc00] ;  /* 0x000c00000a0e7984 */ /* 0x000e620000000800 */
[C---:B----4-:R-:W-:Y:S02]  /*30b0*/  FADD.FTZ R18, -R7.reuse, R18 ;  /* 0x0000001207127221 */ /* 0x050fe40000010100 */
[----:B------:R-:W-:Y:S01]  /*30c0*/  FMUL.FTZ R15, R16, 1.4426950216293334961 ;  /* 0x3fb8aa3b100f7820 */ /* 0x000fe20000410000 */
[----:B------:R-:W2:Y:S01]  /*30d0*/  MUFU.EX2 R13, R13 ;  /* 0x0000000d000d7308 */ /* 0x000ea20000000800 */
[----:B------:R-:W3:Y:S01]  /*30e0*/  LDS R16, [R10+0xe00] ;  /* 0x000e00000a107984 */ /* 0x000ee20000000800 */
[C---:B------:R-:W-:Y:S01]  /*30f0*/  FADD.FTZ R20, -R7.reuse, R20 ;  /* 0x0000001407147221 */ /* 0x040fe20000010100 */
[----:B------:R-:W-:Y:S02]  /*3100*/  FMUL.FTZ R17, R18, 1.4426950216293334961 ;  /* 0x3fb8aa3b12117820 */ /* 0x000fe40000410000 */
[----:B------:R-:W4:Y:S01]  /*3110*/  LDS R18, [R10+0x1000] ;  /* 0x001000000a127984 */ /* 0x000f220000000800 */
[C---:B0-----:R-:W-:Y:S01]  /*3120*/  FADD.FTZ R22, -R7.reuse, R22 ;  /* 0x0000001607167221 */ /* 0x041fe20000010100 */
[----:B------:R-:W-:Y:S01]  /*3130*/  FMUL.FTZ R19, R20, 1.4426950216293334961 ;  /* 0x3fb8aa3b14137820 */ /* 0x000fe20000410000 */
[----:B------:R-:W0:Y:S01]  /*3140*/  MUFU.EX2 R15, R15 ;  /* 0x0000000f000f7308 */ /* 0x000e220000000800 */
[----:B------:R-:W4:Y:S01]  /*3150*/  LDS R20, [R10+0x1200] ;  /* 0x001200000a147984 */ /* 0x000f220000000800 */
[----:B------:R-:W-:Y:S01]  /*3160*/  FADD.FTZ R24, -R7, R24 ;  /* 0x0000001807187221 */ /* 0x000fe20000010100 */
[----:B------:R-:W-:-:S02]  /*3170*/  FMUL.FTZ R21, R22, 1.4426950216293334961 ;  /* 0x3fb8aa3b16157820 */ /* 0x000fc40000410000 */
[----:B------:R-:W4:Y:S01]  /*3180*/  LDS R22, [R10+0x1400] ;  /* 0x001400000a167984 */ /* 0x000f220000000800 */
[C---:B------:R-:W-:Y:S01]  /*3190*/  FADD.FTZ R26, -R7.reuse, R26 ;  /* 0x0000001a071a7221 */ /* 0x040fe20000010100 */
[----:B------:R-:W-:Y:S01]  /*31a0*/  FMUL.FTZ R23, R24, 1.4426950216293334961 ;  /* 0x3fb8aa3b18177820 */ /* 0x000fe20000410000 */
[----:B------:R-:W1:Y:S01]  /*31b0*/  MUFU.EX2 R17, R17 ;  /* 0x0000001100117308 */ /* 0x000e620000000800 */
[----:B------:R-:W4:Y:S01]  /*31c0*/  LDS R24, [R10+0x1600] ;  /* 0x001600000a187984 */ /* 0x000f220000000800 */
[C---:B------:R-:W-:Y:S01]  /*31d0*/  FADD.FTZ R30, -R7.reuse, R30 ;  /* 0x0000001e071e7221 */ /* 0x040fe20000010100 */
[----:B------:R-:W-:Y:S02]  /*31e0*/  FMUL.FTZ R25, R26, 1.4426950216293334961 ;  /* 0x3fb8aa3b1a197820 */ /* 0x000fe40000410000 */
[----:B------:R-:W4:Y:S01]  /*31f0*/  LDS R26, [R10+0x1800] ;  /* 0x001800000a1a7984 */ /* 0x000f220000000800 */
[----:B------:R-:W-:Y:S02]  /*3200*/  FMUL.FTZ R27, R30, 1.4426950216293334961 ;  /* 0x3fb8aa3b1e1b7820 */ /* 0x000fe40000410000 */
[----:B------:R-:W3:Y:S01]  /*3210*/  MUFU.EX2 R19, R19 ;  /* 0x0000001300137308 */ /* 0x000ee20000000800 */
[----:B------:R-:W4:Y:S04]  /*3220*/  LDS R30, [R10+0x1a00] ;  /* 0x001a00000a1e7984 */ /* 0x000f280000000800 */
[----:B--2---:R-:W-:Y:S03]  /*3230*/  STS [R10+-0x400], R13 ;  /* 0xfffc000d0a007388 */ /* 0x004fe60000000800 */
[----:B------:R-:W2:Y:S01]  /*3240*/  MUFU.EX2 R21, R21 ;  /* 0x0000001500157308 */ /* 0x000ea20000000800 */
[----:B0-----:R-:W-:Y:S01]  /*3250*/  STS [R10+-0x200], R15 ;  /* 0xfffe000f0a007388 */ /* 0x001fe20000000800 */
[----:B-1----:R-:W-:-:S03]  /*3260*/  FADD.FTZ R14, -R7, R14 ;  /* 0x0000000e070e7221 */ /* 0x002fc60000010100 */
[----:B------:R-:W-:Y:S01]  /*3270*/  STS [R10], R17 ;  /* 0x000000110a007388 */ /* 0x000fe20000000800 */
[----:B------:R-:W-:Y:S02]  /*3280*/  FMUL.FTZ R14, R14, 1.4426950216293334961 ;  /* 0x3fb8aa3b0e0e7820 */ /* 0x000fe40000410000 */
[----:B------:R-:W0:Y:S01]  /*3290*/  MUFU.EX2 R23, R23 ;  /* 0x0000001700177308 */ /* 0x000e220000000800 */
[C---:B---3--:R-:W-:Y:S01]  /*32a0*/  FADD.FTZ R16, -R7.reuse, R16 ;  /* 0x0000001007107221 */ /* 0x048fe20000010100 */
[----:B------:R-:W-:Y:S01]  /*32b0*/  STS [R10+0x200], R19 ;  /* 0x000200130a007388 */ /* 0x000fe20000000800 */
[----:B----4-:R-:W-:Y:S02]  /*32c0*/  FADD.FTZ R18, -R7, R18 ;  /* 0x0000001207127221 */ /* 0x010fe40000010100 */
[----:B------:R-:W-:-:S03]  /*32d0*/  FMUL.FTZ R16, R16, 1.4426950216293334961 ;  /* 0x3fb8aa3b10107820 */ /* 0x000fc60000410000 */
[----:B------:R1:W3:Y:S01]  /*32e0*/  MUFU.EX2 R31, R14 ;  /* 0x0000000e001f7308 */ /* 0x0002e20000000800 */
[----:B------:R-:W-:Y:S01]  /*32f0*/  FMUL.FTZ R18, R18, 1.4426950216293334961 ;  /* 0x3fb8aa3b12127820 */ /* 0x000fe20000410000 */
[C---:B------:R-:W-:Y:S01]  /*3300*/  FADD.FTZ R20, -R7.reuse, R20 ;  /* 0x0000001407147221 */ /* 0x040fe20000010100 */
[----:B--2---:R-:W-:Y:S01]  /*3310*/  STS [R10+0x400], R21 ;  /* 0x000400150a007388 */ /* 0x004fe20000000800 */
[----:B------:R-:W-:Y:S02]  /*3320*/  FADD.FTZ R22, -R7, R22 ;  /* 0x0000001607167221 */ /* 0x000fe40000010100 */
[----:B------:R-:W-:Y:S02]  /*3330*/  FMUL.FTZ R20, R20, 1.4426950216293334961 ;  /* 0x3fb8aa3b14147820 */ /* 0x000fe40000410000 */
[----:B------:R-:W2:Y:S01]  /*3340*/  MUFU.EX2 R25, R25 ;  /* 0x0000001900197308 */ /* 0x000ea20000000800 */
[----:B-1----:R-:W-:Y:S01]  /*3350*/  FADD.FTZ R14, R13, R9 ;  /* 0x000000090d0e7221 */ /* 0x002fe20000010000 */
[----:B------:R-:W-:Y:S01]  /*3360*/  FMUL.FTZ R22, R22, 1.4426950216293334961 ;  /* 0x3fb8aa3b16167820 */ /* 0x000fe20000410000 */
[C---:B------:R-:W-:Y:S01]  /*3370*/  FADD.FTZ R24, -R7.reuse, R24 ;  /* 0x0000001807187221 */ /* 0x040fe20000010100 */
[C---:B------:R-:W-:Y:S01]  /*3380*/  FADD.FTZ R26, -R7.reuse, R26 ;  /* 0x0000001a071a7221 */ /* 0x040fe20000010100 */
[----:B------:R-:W-:Y:S01]  /*3390*/  FADD.FTZ R14, R14, R15 ;  /* 0x0000000f0e0e7221 */ /* 0x000fe20000010000 */
[----:B0-----:R-:W-:Y:S01]  /*33a0*/  STS [R10+0x600], R23 ;  /* 0x000600170a007388 */ /* 0x001fe20000000800 */
[----:B------:R-:W-:Y:S01]  /*33b0*/  FMUL.FTZ R24, R24, 1.4426950216293334961 ;  /* 0x3fb8aa3b18187820 */ /* 0x000fe20000410000 */
[----:B------:R-:W0:Y:S01]  /*33c0*/  MUFU.EX2 R27, R27 ;  /* 0x0000001b001b7308 */ /* 0x000e220000000800 */
[----:B------:R-:W-:Y:S01]  /*33d0*/  FADD.FTZ R14, R14, R17 ;  /* 0x000000110e0e7221 */ /* 0x000fe20000010000 */
[----:B------:R-:W-:Y:S01]  /*33e0*/  FADD.FTZ R30, -R7, R30 ;  /* 0x0000001e071e7221 */ /* 0x000fe20000010100 */
[----:B------:R-:W-:Y:S01]  /*33f0*/  FMUL.FTZ R26, R26, 1.4426950216293334961 ;  /* 0x3fb8aa3b1a1a7820 */ /* 0x000fe20000410000 */
[----:B---3--:R-:W-:Y:S01]  /*3400*/  STS [R10+0xc00], R31 ;  /* 0x000c001f0a007388 */ /* 0x008fe20000000800 */
[----:B------:R-:W-:Y:S01]  /*3410*/  FADD.FTZ R14, R14, R19 ;  /* 0x000000130e0e7221 */ /* 0x000fe20000010000 */
[----:B------:R-:W-:-:S02]  /*3420*/  FMUL.FTZ R30, R30, 1.4426950216293334961 ;  /* 0x3fb8aa3b1e1e7820 */ /* 0x000fc40000410000 */
[----:B------:R-:W1:Y:S01]  /*3430*/  MUFU.EX2 R33, R16 ;  /* 0x0000001000217308 */ /* 0x000e620000000800 */
[----:B------:R-:W-:Y:S01]  /*3440*/  FADD.FTZ R14, R14, R21 ;  /* 0x000000150e0e7221 */ /* 0x000fe20000010000 */
[----:B--2---:R-:W-:Y:S03]  /*3450*/  STS [R10+0x800], R25 ;  /* 0x000800190a007388 */ /* 0x004fe60000000800 */
        /* <DEDUP_REMOVED lines=27> */
.L_x_28160:
[----:B------:R-:W-:Y:S05]  /*3610*/  BSYNC B1 ;  /* 0x0000000000017941 */ /* 0x000fea0003800000 */
.L_x_28159:
        /* <DEDUP_REMOVED lines=11> */
[----:B0-----:R-:W0:Y:S04]  /*36d0*/  LDS R22, [R10+0x600] ;  /* 0x000600000a167984 */ /* 0x001e280000000800 */
        /* <DEDUP_REMOVED lines=10> */
[----:B------:R-:W-:-:S03]  /*3780*/  FADD.FTZ R20, -R7, R20 ;  /* 0x0000001407147221 */ /* 0x000fc60000010100 */
[----:B------:R-:W-:Y:S02]  /*3790*/  FMUL.FTZ R18, R18, 1.4426950216293334961 ;  /* 0x3fb8aa3b12127820 */ /* 0x000fe40000410000 */
[----:B------:R-:W1:Y:S01]  /*37a0*/  MUFU.EX2 R14, R14 ;  /* 0x0000000e000e7308 */ /* 0x000e620000000800 */
[----:B------:R-:W-:Y:S01]  /*37b0*/  FMUL.FTZ R20, R20, 1.4426950216293334961 ;  /* 0x3fb8aa3b14147820 */ /* 0x000fe20000410000 */
[C---:B0-----:R-:W-:Y:S01]  /*37c0*/  FADD.FTZ R22, -R7.reuse, R22 ;  /* 0x0000001607167221 */ /* 0x041fe20000010100 */
[----:B------:R-:W-:-:S03]  /*37d0*/  FADD.FTZ R24, -R7, R24 ;  /* 0x0000001807187221 */ /* 0x000fc60000010100 */
[----:B------:R-:W-:Y:S02]  /*37e0*/  FMUL.FTZ R22, R22, 1.4426950216293334961 ;  /* 0x3fb8aa3b16167820 */ /* 0x000fe40000410000 */
[----:B------:R-:W0:Y:S01]  /*37f0*/  MUFU.EX2 R16, R16 ;  /* 0x0000001000107308 */ /* 0x000e220000000800 */
[----:B--2---:R-:W-:Y:S01]  /*3800*/  FADD.FTZ R9, R9, R12 ;  /* 0x0000000c09097221 */ /* 0x004fe20000010000 */
[----:B------:R-:W-:Y:S01]  /*3810*/  FADD.FTZ R26, -R7, R26 ;  /* 0x0000001a071a7221 */ /* 0x000fe20000010100 */
[----:B------:R-:W-:Y:S01]  /*3820*/  FMUL.FTZ R24, R24, 1.4426950216293334961 ;  /* 0x3fb8aa3b18187820 */ /* 0x000fe20000410000 */
[----:B------:R-:W-:Y:S02]  /*3830*/  STS [R10+-0x400], R12 ;  /* 0xfffc000c0a007388 */ /* 0x000fe40000000800 */
[----:B------:R-:W-:Y:S02]  /*3840*/  FMUL.FTZ R26, R26, 1.4426950216293334961 ;  /* 0x3fb8aa3b1a1a7820 */ /* 0x000fe40000410000 */
[----:B------:R-:W2:Y:S01]  /*3850*/  MUFU.EX2 R18, R18 ;  /* 0x0000001200127308 */ /* 0x000ea20000000800 */
[----:B-1----:R-:W-:Y:S01]  /*3860*/  FADD.FTZ R9, R9, R14 ;  /* 0x0000000e09097221 */ /* 0x002fe20000010000 */
[----:B------:R-:W-:Y:S06]  /*3870*/  STS [R10+-0x200], R14 ;  /* 0xfffe000e0a007388 */ /* 0x000fec0000000800 */
[----:B------:R-:W1:Y:S01]  /*3880*/  MUFU.EX2 R20, R20 ;  /* 0x0000001400147308 */ /* 0x000e620000000800 */
[----:B0-----:R-:W-:Y:S01]  /*3890*/  FADD.FTZ R9, R9, R16 ;  /* 0x0000001009097221 */ /* 0x001fe20000010000 */
[----:B------:R-:W-:Y:S06]  /*38a0*/  STS [R10], R16 ;  /* 0x000000100a007388 */ /* 0x000fec0000000800 */
        /* <DEDUP_REMOVED lines=14> */
.L_x_28163:
[----:B------:R-:W-:Y:S05]  /*3990*/  BSYNC B1 ;  /* 0x0000000000017941 */ /* 0x000fea0003800000 */
.L_x_28162:
        /* <DEDUP_REMOVED lines=26> */
.L_x_28155:
[----:B------:R-:W-:Y:S05]  /*3b40*/  BSYNC B0 ;  /* 0x0000000000007941 */ /* 0x000fea0003800000 */
.L_x_28154:
        /* <DEDUP_REMOVED lines=17> */
[----:B-1----:R-:W1:Y:S01]  /*3c60*/  SHFL.BFLY PT, R13, R12, 0x2, 0x1f ;  /* 0x0c401f000c0d7f89 */ /* 0x002e6200000e0000 */
[----:B------:R-:W-:-:S05]  /*3c70*/  @!P2 VIADD R11, R11, 0x80 ;  /* 0x000000800b0ba836 */ /* 0x000fca0000000000 */
[----:B0-----:R-:W-:Y:S01]  /*3c80*/  @!P2 LEA R16, R16, R11, 0x18 ;  /* 0x0000000b1010a211 */ /* 0x001fe200078ec0ff */
[----:B------:R-:W-:-:S03]  /*3c90*/  @!P0 IMAD.IADD R11, R10, 0x1, R9 ;  /* 0x000000010a0b8824 */ /* 0x000fc600078e0209 */
[----:B------:R-:W-:Y:S01]  /*3ca0*/  @!P2 LEA R15, R15, R16, 0x2 ;  /* 0x000000100f0fa211 */ /* 0x000fe200078e10ff */
[----:B-1----:R-:W-:-:S05]  /*3cb0*/  FADD.FTZ R13, R12, R13 ;  /* 0x0000000d0c0d7221 */ /* 0x002fca0000010000 */
        /* <DEDUP_REMOVED lines=33> */
[----:B------:R-:W-:-:S03]  /*3ed0*/  IMAD.MOV.U32 R13, RZ, RZ, R29 ;  /* 0x000000ffff0d7224 */ /* 0x000fc600078e001d */
[----:B-1----:R-:W-:-:S06]  /*3ee0*/  ULEA UR5, UR6, UR5, 0x18 ;  /* 0x0000000506057291 */ /* 0x002fcc000f8ec03f */
[----:B------:R-:W-:-:S07]  /*3ef0*/  LEA R12, R29, UR5, 0x2 ;  /* 0x000000051d0c7c11 */ /* 0x000fce000f8e10ff */
.L_x_28168:
        /* <DEDUP_REMOVED lines=8> */
.L_x_28167:
[----:B------:R-:W-:Y:S05]  /*3f80*/  BSYNC B1 ;  /* 0x0000000000017941 */ /* 0x000fea0003800000 */
.L_x_28166:
        /* <DEDUP_REMOVED lines=14> */
.L_x_28171:
[----:B------:R-:W0:Y:S01]  /*4070*/  LDS R15, [R11+-0x400] ;  /* 0xfffc00000b0f7984 */ /* 0x000e220000000800 */
[----:B------:R-:W-:-:S03]  /*4080*/  VIADD R13, R13, 0x800 ;  /* 0x000008000d0d7836 */ /* 0x000fc60000000000 */
[----:B------:R-:W1:Y:S02]  /*4090*/  LDS R17, [R11+-0x200] ;  /* 0xfffe00000b117984 */ /* 0x000e640000000800 */
[----:B------:R-:W-:Y:S02]  /*40a0*/  ISETP.GE.AND P1, PT, R13, R34, PT ;  /* 0x000000220d00720c */ /* 0x000fe40003f26270 */
[----:B------:R-:W3:Y:S04]  /*40b0*/  LDS R19, [R11] ;  /* 0x000000000b137984 */ /* 0x000ee80000000800 */
        /* <DEDUP_REMOVED lines=10> */
[----:B-1----:R-:W-:-:S03]  /*4160*/  FMUL.FTZ R14, R17, R10 ;  /* 0x0000000a110e7220 */ /* 0x002fc60000410000 */
[----:B------:R-:W1:Y:S01]  /*4170*/  LDS R41, [R11+0x1400] ;  /* 0x001400000b297984 */ /* 0x000e620000000800 */
[----:B---3--:R-:W-:-:S03]  /*4180*/  FMUL.FTZ R16, R19, R10 ;  /* 0x0000000a13107220 */ /* 0x008fc60000410000 */
[----:B------:R-:W3:Y:S01]  /*4190*/  LDS R43, [R11+0x1600] ;  /* 0x001600000b2b7984 */ /* 0x000ee20000000800 */
        /* <DEDUP_REMOVED lines=17> */
[-C--:B------:R-:W-:Y:S02]  /*42b0*/  FMUL.FTZ R16, R41, R10.reuse ;  /* 0x0000000a29107220 */ /* 0x080fe40000410000 */
[----:B------:R-:W-:Y:S01]  /*42c0*/  STS [R11+0x800], R12 ;  /* 0x0008000c0b007388 */ /* 0x000fe20000000800 */
[----:B---3--:R-:W-:-:S03]  /*42d0*/  FMUL.FTZ R18, R43, R10 ;  /* 0x0000000a2b127220 */ /* 0x008fc60000410000 */
        /* <DEDUP_REMOVED lines=13> */
.L_x_28170:
[----:B------:R-:W-:Y:S05]  /*43b0*/  BSYNC B1 ;  /* 0x0000000000017941 */ /* 0x000fea0003800000 */
.L_x_28169:
        /* <DEDUP_REMOVED lines=14> */
[-C--:B0-----:R-:W-:Y:S01]  /*44a0*/  FMUL.FTZ R12, R15, R10.reuse ;  /* 0x0000000a0f0c7220 */ /* 0x081fe20000410000 */
[----:B-1----:R-:W-:-:S04]  /*44b0*/  FMUL.FTZ R14, R17, R10 ;  /* 0x0000000a110e7220 */ /* 0x002fc80000410000 */
[----:B------:R-:W-:Y:S01]  /*44c0*/  STS [R11+-0x400], R12 ;  /* 0xfffc000c0b007388 */ /* 0x000fe20000000800 */
[----:B---3--:R-:W-:-:S03]  /*44d0*/  FMUL.FTZ R16, R19, R10 ;  /* 0x0000000a13107220 */ /* 0x008fc60000410000 */
        /* <DEDUP_REMOVED lines=13> */
.L_x_28173:
[----:B------:R-:W-:Y:S05]  /*45b0*/  BSYNC B1 ;  /* 0x0000000000017941 */ /* 0x000fea0003800000 */
.L_x_28172:
[----:B------:R-:W-:-:S13]  /*45c0*/  ISETP.LT.OR P0, PT, R13, R8, P0 ;  /* 0x000000080d00720c */ /* 0x000fda0000701670 */
[----:B------:R-:W-:Y:S05]  /*45d0*/  @!P0 BRA `(.L_x_28165) ;  /* 0x0000000000308947 */ /* 0x000fea0003800000 */
[----:B------:R-:W0:Y:S04]  /*45e0*/  LDS R13, [R11+-0x400] ;  /* 0xfffc00000b0d7984 */ /* 0x000e280000000800 */
[----:B------:R-:W1:Y:S04]  /*45f0*/  LDS R15, [R11+-0x200] ;  /* 0xfffe00000b0f7984 */ /* 0x000e680000000800 */
[----:B------:R-:W3:Y:S04]  /*4600*/  LDS R17, [R11] ;  /* 0x000000000b117984 */ /* 0x000ee80000000800 */
[----:B------:R-:W4:Y:S01]  /*4610*/  LDS R19, [R11+0x200] ;  /* 0x000200000b137984 */ /* 0x000f220000000800 */
[-C--:B0-----:R-:W-:Y:S01]  /*4620*/  FMUL.FTZ R8, R13, R10.reuse ;  /* 0x0000000a0d087220 */ /* 0x081fe20000410000 */
[----:B-1----:R-:W-:-:S04]  /*4630*/  FMUL.FTZ R12, R15, R10 ;  /* 0x0000000a0f0c7220 */ /* 0x002fc80000410000 */
[----:B------:R1:W-:Y:S01]  /*4640*/  STS [R11+-0x400], R8 ;  /* 0xfffc00080b007388 */ /* 0x0003e20000000800 */
[----:B---3--:R-:W-:-:S03]  /*4650*/  FMUL.FTZ R14, R17, R10 ;  /* 0x0000000a110e7220 */ /* 0x008fc60000410000 */
[----:B------:R1:W-:Y:S01]  /*4660*/  STS [R11+-0x200], R12 ;  /* 0xfffe000c0b007388 */ /* 0x0003e20000000800 */
[----:B----4-:R-:W-:-:S03]  /*4670*/  FMUL.FTZ R10, R19, R10 ;  /* 0x0000000a130a7220 */ /* 0x010fc60000410000 */
[----:B------:R1:W-:Y:S04]  /*4680*/  STS [R11], R14 ;  /* 0x0000000e0b007388 */ /* 0x0003e80000000800 */
[----:B------:R1:W-:Y:S02]  /*4690*/  STS [R11+0x200], R10 ;  /* 0x0002000a0b007388 */ /* 0x0003e40000000800 */
.L_x_28165:
[----:B------:R-:W-:Y:S05]  /*46a0*/  BSYNC B0 ;  /* 0x0000000000007941 */ /* 0x000fea0003800000 */
.L_x_28164:
[----:B------:R-:W-:Y:S01]  /*46b0*/  BAR.SYNC.DEFER_BLOCKING 0x0 ;  /* 0x0000000000007b1d */ /* 0x000fe20000010000 */
[----:B------:R-:W-:Y:S02]  /*46c0*/  ISETP.NE.AND P0, PT, R29, RZ, PT ;  /* 0x000000ff1d00720c */ /* 0x000fe40003f05270 */
[----:B------:R-:W-:-:S03]  /*46d0*/  ISETP.GE.AND P1, PT, R48, UR4, PT ;  /* 0x0000000430007c0c */ /* 0x000fc6000bf26270 */
[----:B------:R-:W-:Y:S10]  /*46e0*/  BSSY B0, `(.L_x_28174) ;  /* 0x000001e000007945 */ /* 0x000ff40003800000 */
[----:B------:R-:W-:Y:S01]  /*46f0*/  @P1 CS2R R30, SRZ ;  /* 0x00000000001e1805 */ /* 0x000fe2000001ff00 */
[----:B------:R-:W-:Y:S06]  /*4700*/  @P0 BRA `(.L_x_28175) ;  /* 0x00000000006c0947 */ /* 0x000fec0003800000 */
        /* <DEDUP_REMOVED lines=25> */
[----:B--2---:R3:W-:Y:S04]  /*48a0*/  STG.E desc[UR10][R10.64], R7 ;  /* 0x000000070a007986 */ /* 0x0047e8000c10190a */
[----:B------:R3:W-:Y:S02]  /*48b0*/  STG.E desc[UR10][R12.64], R9 ;  /* 0x000000090c007986 */ /* 0x0007e4000c10190a */
.L_x_28175:
[----:B------:R-:W-:Y:S05]  /*48c0*/  BSYNC B0 ;  /* 0x0000000000007941 */ /* 0x000fea0003800000 */
.L_x_28174:
[----:B------:R-:W-:Y:S01]  /*48d0*/  ULDC UR15, c[0x0][0x26c] ;  /* 0x00009b00000f7ab9 */ /* 0x000fe20000000800 */
[----:B------:R-:W-:Y:S01]  /*48e0*/  ULDC.64 UR8, c[0x0][0x238] ;  /* 0x00008e0000087ab9 */ /* 0x000fe20000000a00 */
[----:B------:R-:W-:Y:S01]  /*48f0*/  BSSY B0, `(.L_x_28176) ;  /* 0x00000c1000007945 */ /* 0x000fe20003800000 */
[----:B------:R-:W-:Y:S01]  /*4900*/  @P1 MOV R34, RZ ;  /* 0x000000ff00221202 */ /* 0x000fe20000000f00 */
[----:B------:R-:W-:Y:S02]  /*4910*/  @P1 IMAD.MOV.U32 R36, RZ, RZ, RZ ;  /* 0x000000ffff241224 */ /* 0x000fe400078e00ff */
[----:B------:R-:W-:Y:S05]  /*4920*/  @P1 BRA `(.L_x_28177) ;  /* 0x0000000800f41947 */ /* 0x000fea0003800000 */
[----:B01-3--:R-:W0:Y:S01]  /*4930*/  I2F.RP R10, R2 ;  /* 0x00000002000a7306 */ /* 0x00be220000209400 */
[----:B------:R-:W1:Y:S01]  /*4940*/  S2UR UR5, SR_CTAID.Y ;  /* 0x00000000000579c3 */ /* 0x000e620000002600 */
[----:B------:R-:W3:Y:S01]  /*4950*/  S2R R38, SR_CTAID.Z ;  /* 0x0000000000267919 */ /* 0x000ee20000002700 */
[----:B------:R-:W-:Y:S01]  /*4960*/  SHF.R.S32.HI R8, RZ, 0x1f, R48 ;  /* 0x0000001fff087819 */ /* 0x000fe20000011430 */
[----:B------:R-:W-:Y:S01]  /*4970*/  ULDC.64 UR12, c[0x0][0x248] ;  /* 0x00009200000c7ab9 */ /* 0x000fe20000000a00 */
[----:B------:R-:W-:Y:S01]  /*4980*/  LOP3.LUT R37, RZ, R6, RZ, 0x33, !PT ;  /* 0x00000006ff257212 */ /* 0x000fe200078e33ff */
[----:B------:R-:W-:Y:S01]  /*4990*/  ULDC UR7, c[0x0][0x28c] ;  /* 0x0000a30000077ab9 */ /* 0x000fe20000000800 */
[----:B------:R-:W-:Y:S01]  /*49a0*/  HFMA2.MMA R34, -RZ, RZ, 0, 0 ;  /* 0x00000000ff227435 */ /* 0x000fe200000001ff */
[----:B------:R-:W-:Y:S01]  /*49b0*/  CS2R R30, SRZ ;  /* 0x00000000001e7805 */ /* 0x000fe2000001ff00 */
[----:B--2---:R-:W1:Y:S01]  /*49c0*/  LDC R7, c[0x0][0x258] ;  /* 0x00009600ff077b82 */ /* 0x004e620000000800 */
[----:B------:R-:W-:-:S02]  /*49d0*/  IMAD.MOV.U32 R36, RZ, RZ, RZ ;  /* 0x000000ffff247224 */ /* 0x000fc400078e00ff */
[----:B------:R-:W-:Y:S01]  /*49e0*/  VIADD R3, R3, -UR7 ;  /* 0x8000000703037c36 */ /* 0x000fe20008000000 */
[----:B0-----:R-:W0:Y:S04]  /*49f0*/  MUFU.RCP R10, R10 ;  /* 0x0000000a000a7308 */ /* 0x001e280000001000 */
[----:B------:R-:W2:Y:S08]  /*4a00*/  S2UR UR6, SR_CgaCtaId ;  /* 0x00000000000679c3 */ /* 0x000eb00000008800 */
[----:B------:R-:W4:Y:S01]  /*4a10*/  LDC R43, c[0x0][0x26c] ;  /* 0x00009b00ff2b7b82 */ /* 0x000f220000000800 */
[----:B0-----:R-:W-:-:S02]  /*4a20*/  VIADD R9, R10, 0xffffffe ;  /* 0x0ffffffe0a097836 */ /* 0x001fc40000000000 */
[----:B-1----:R-:W-:Y:S01]  /*4a30*/  IMAD R7, R7, UR5, RZ ;  /* 0x0000000507077c24 */ /* 0x002fe2000f8e02ff */
[----:B------:R-:W-:Y:S01]  /*4a40*/  UMOV UR5, 0x400 ;  /* 0x0000040000057882 */ /* 0x000fe20000000000 */
[----:B---3--:R-:W-:Y:S01]  /*4a50*/  LEA R42, R38, R28, 0x5 ;  /* 0x0000001c262a7211 */ /* 0x008fe200078e28ff */
[----:B------:R-:W-:Y:S01]  /*4a60*/  UIADD3 UR5, UR5, 0xa0, URZ ;  /* 0x000000a005057890 */ /* 0x000fe2000fffe03f */
[----:B------:R-:W0:Y:S01]  /*4a70*/  F2I.FTZ.U32.TRUNC.NTZ R9, R9 ;  /* 0x0000000900097305 */ /* 0x000e22000021f000 */
[C---:B------:R-:W-:Y:S02]  /*4a80*/  IADD3 R35, P0, R7.reuse, R48, RZ ;  /* 0x0000003007237210 */ /* 0x040fe40007f1e0ff */
[----:B--2---:R-:W-:Y:S01]  /*4a90*/  ULEA UR5, UR6, UR5, 0x18 ;  /* 0x0000000506057291 */ /* 0x004fe2000f8ec03f */
[----:B------:R-:W-:Y:S01]  /*4aa0*/  IMAD.SHL.U32 R42, R42, 0x10, RZ ;  /* 0x000000102a2a7824 */ /* 0x000fe200078e00ff */
[----:B------:R-:W-:Y:S01]  /*4ab0*/  LEA.HI.X.SX32 R10, R7, R8, 0x1, P0 ;  /* 0x00000008070a7211 */ /* 0x000fe200000f0eff */
[----:B------:R-:W-:Y:S01]  /*4ac0*/  IMAD.MOV.U32 R8, RZ, RZ, RZ ;  /* 0x000000ffff087224 */ /* 0x000fe200078e00ff */
[----:B------:R-:W-:Y:S01]  /*4ad0*/  LEA R32, P0, R35, UR12, 0x2 ;  /* 0x0000000c23207c11 */ /* 0x000fe2000f8010ff */
[----:B------:R-:W-:-:S03]  /*4ae0*/  ULDC UR12, c[0x0][0x270] ;  /* 0x00009c00000c7ab9 */ /* 0x000fc60000000800 */
[----:B------:R-:W-:Y:S02]  /*4af0*/  LEA.HI.X R35, R35, UR13, R10, 0x2, P0 ;  /* 0x0000000d23237c11 */ /* 0x000fe400080f140a */
[----:B----4-:R-:W-:Y:S01]  /*4b00*/  SHF.R.S32.HI R43, RZ, 0x1f, R43 ;  /* 0x0000001fff2b7819 */ /* 0x010fe2000001142b */
        /* <DEDUP_REMOVED lines=16> */
[----:B------:R-:W-:Y:S01]  /*4c10*/  IADD3 R40, R0, 0x100, RZ ;  /* 0x0000010000287810 */ /* 0x000fe20007ffe0ff */
[----:B------:R-:W-:-:S07]  /*4c20*/  IMAD.SHL.U32 R38, R38, 0x4, RZ ;  /* 0x0000000426267824 */ /* 0x000fce00078e00ff */
.L_x_28180:
        /* <DEDUP_REMOVED lines=58> */
[-C--:B------:R-:W-:Y:S02]  /*4fd0*/  LEA.HI.X.SX32 R9, R0, R19.reuse, 0x1, P1 ;  /* 0x0000001300097211 */ /* 0x080fe400008f0eff */
[-C--:B------:R-:W-:Y:S02]  /*4fe0*/  IADD3 R17, P1, R40, R18.reuse, RZ ;  /* 0x0000001228117210 */ /* 0x080fe40007f3e0ff */
[----:B------:R-:W-:Y:S02]  /*4ff0*/  LEA.HI.X R45, R8, UR9, R9, 0x2, P2 ;  /* 0x00000009082d7c11 */ /* 0x000fe400090f1409 */
[----:B------:R-:W-:Y:S02]  /*5000*/  LEA R16, P2, R17, UR8, 0x2 ;  /* 0x0000000811107c11 */ /* 0x000fe4000f8410ff */
[----:B------:R-:W-:Y:S01]  /*5010*/  LEA.HI.X.SX32 R20, R40, R19, 0x1, P1 ;  /* 0x0000001328147211 */ /* 0x000fe200008f0eff */
[----:B------:R-:W2:Y:S01]  /*5020*/  LDG.E.128.CONSTANT R8, desc[UR10][R44.64] ;  /* 0x0000000a2c087981 */ /* 0x000ea2000c1e9d00 */
[----:B------:R-:W-:-:S02]  /*5030*/  IADD3 R21, P1, R39, R18, RZ ;  /* 0x0000001227157210 */ /* 0x000fc40007f3e0ff */
[----:B------:R-:W-:Y:S01]  /*5040*/  LEA.HI.X R17, R17, UR9, R20, 0x2, P2 ;  /* 0x0000000911117c11 */ /* 0x000fe200090f1414 */
[----:B------:R0:W3:Y:S01]  /*5050*/  LDG.E.128.CONSTANT R12, desc[UR10][R44.64+0x200] ;  /* 0x0002000a2c0c7981 */ /* 0x0000e2000c1e9d00 */
[----:B------:R-:W-:Y:S02]  /*5060*/  LEA.HI.X.SX32 R22, R39, R19, 0x1, P1 ;  /* 0x0000001327167211 */ /* 0x000fe400008f0eff */
[C---:B------:R-:W-:Y:S02]  /*5070*/  LEA R20, P2, R21.reuse, UR8, 0x2 ;  /* 0x0000000815147c11 */ /* 0x040fe4000f8410ff */
[----:B------:R-:W4:Y:S02]  /*5080*/  LDG.E.128.CONSTANT R16, desc[UR10][R16.64] ;  /* 0x0000000a10107981 */ /* 0x000f24000c1e9d00 */
[----:B------:R-:W-:-:S06]  /*5090*/  LEA.HI.X R21, R21, UR9, R22, 0x2, P2 ;  /* 0x0000000915157c11 */ /* 0x000fcc00090f1416 */
[----:B------:R-:W4:Y:S01]  /*50a0*/  LDG.E.128.CONSTANT R20, desc[UR10][R20.64] ;  /* 0x0000000a14147981 */ /* 0x000f22000c1e9d00 */
[----:B------:R-:W-:-:S03]  /*50b0*/  ISETP.NE.AND P1, PT, R24, -0x2, PT ;  /* 0xfffffffe1800780c */ /* 0x000fc60003f25270 */
[----:B------:R-:W1:Y:S10]  /*50c0*/  LDS.128 R24, [R41] ;  /* 0x0000000029187984 */ /* 0x000e740000000c00 */
[C---:B------:R-:W-:Y:S01]  /*50d0*/  @!P1 VIADD R46, R38.reuse, 0x1 ;  /* 0x00000001262e9836 */ /* 0x040fe20000000000 */
[C---:B------:R-:W-:Y:S01]  /*50e0*/  @!P1 ISETP.GE.AND P6, PT, R38.reuse, UR14, PT ;  /* 0x0000000e26009c0c */ /* 0x040fe2000bfc6270 */
[----:B0-----:R-:W-:-:S02]  /*50f0*/  @!P1 VIADD R45, R38, 0x1 ;  /* 0x00000001262d9836 */ /* 0x001fc40000000000 */
[----:B------:R-:W-:Y:S01]  /*5100*/  @!P1 VIADD R44, R38, 0x2 ;  /* 0x00000002262c9836 */ /* 0x000fe20000000000 */
[----:B------:R-:W-:Y:S01]  /*5110*/  @!P1 ISETP.GE.AND P2, PT, R46, UR14, PT ;  /* 0x0000000e2e009c0c */ /* 0x000fe2000bf46270 */
[----:B------:R-:W-:Y:S01]  /*5120*/  @!P1 VIADD R46, R38, 0x2 ;  /* 0x00000002262e9836 */ /* 0x000fe20000000000 */
[----:B------:R-:W-:Y:S02]  /*5130*/  @!P1 ISETP.GE.AND P5, PT, R45, UR14, PT ;  /* 0x0000000e2d009c0c */ /* 0x000fe4000bfa6270 */
[----:B------:R-:W-:Y:S02]  /*5140*/  @!P1 ISETP.GE.AND P3, PT, R44, UR14, PT ;  /* 0x0000000e2c009c0c */ /* 0x000fe4000bf66270 */
[----:B------:R-:W-:-:S04]  /*5150*/  @!P1 IADD3 R44, R38, 0x3, RZ ;  /* 0x00000003262c9810 */ /* 0x000fc80007ffe0ff */
[----:B------:R-:W-:Y:S02]  /*5160*/  @!P1 ISETP.GE.AND P4, PT, R44, UR14, PT ;  /* 0x0000000e2c009c0c */ /* 0x000fe4000bf86270 */
[----:B--2---:R-:W-:Y:S02]  /*5170*/  @!P1 FSEL R9, R9, RZ, !P2 ;  /* 0x000000ff09099208 */ /* 0x004fe40005000000 */
[----:B------:R-:W-:Y:S02]  /*5180*/  @!P1 ISETP.GE.AND P2, PT, R38, UR14, PT ;  /* 0x0000000e26009c0c */ /* 0x000fe4000bf46270 */
[----:B---3--:R-:W-:Y:S01]  /*5190*/  @!P1 FSEL R13, R13, RZ, !P5 ;  /* 0x000000ff0d0d9208 */ /* 0x008fe20006800000 */
[C---:B-1----:R-:W-:Y:S01]  /*51a0*/  FMUL.FTZ R9, R25.reuse, R9 ;  /* 0x0000000919097220 */ /* 0x042fe20000410000 */
[----:B------:R-:W-:Y:S02]  /*51b0*/  @!P1 FSEL R12, R12, RZ, !P2 ;  /* 0x000000ff0c0c9208 */ /* 0x000fe40005000000 */
[----:B------:R-:W-:Y:S01]  /*51c0*/  @!P1 FSEL R8, R8, RZ, !P6 ;  /* 0x000000ff08089208 */ /* 0x000fe20007000000 */
[----:B------:R-:W-:Y:S01]  /*51d0*/  FMUL.FTZ R13, R25, R13 ;  /* 0x0000000d190d7220 */ /* 0x000fe20000410000 */
[----:B------:R-:W-:Y:S01]  /*51e0*/  @!P1 ISETP.GE.AND P2, PT, R45, UR14, PT ;  /* 0x0000000e2d009c0c */ /* 0x000fe2000bf46270 */
[C---:B------:R-:W-:Y:S01]  /*51f0*/  @!P1 VIADD R45, R38.reuse, 0x2 ;  /* 0x00000002262d9836 */ /* 0x040fe20000000000 */
[----:B------:R-:W-:Y:S01]  /*5200*/  @!P1 ISETP.GE.AND P5, PT, R38, UR14, PT ;  /* 0x0000000e26009c0c */ /* 0x000fe2000bfa6270 */
[----:B------:R-:W-:Y:S01]  /*5210*/  FFMA.FTZ R9, R24, R8, R9 ;  /* 0x0000000818097223 */ /* 0x000fe20000010009 */
[----:B------:R-:W-:Y:S01]  /*5220*/  @!P1 ISETP.GE.AND P6, PT, R46, UR14, PT ;  /* 0x0000000e2e009c0c */ /* 0x000fe2000bfc6270 */
[----:B------:R-:W-:Y:S01]  /*5230*/  FFMA.FTZ R13, R24, R12, R13 ;  /* 0x0000000c180d7223 */ /* 0x000fe2000001000d */
[----:B------:R-:W-:-:S02]  /*5240*/  @!P1 FSEL R10, R10, RZ, !P3 ;  /* 0x000000ff0a0a9208 */ /* 0x000fc40005800000 */
[----:B----4-:R-:W-:Y:S02]  /*5250*/  @!P1 FSEL R16, R16, RZ, !P5 ;  /* 0x000000ff10109208 */ /* 0x010fe40006800000 */
[----:B------:R-:W-:Y:S01]  /*5260*/  @!P1 ISETP.GE.AND P3, PT, R44, UR14, PT ;  /* 0x0000000e2c009c0c */ /* 0x000fe2000bf66270 */
[----:B------:R-:W-:Y:S01]  /*5270*/  FFMA.FTZ R10, R26, R10, R9 ;  /* 0x0000000a1a0a7223 */ /* 0x000fe20000010009 */
[----:B------:R-:W-:Y:S02]  /*5280*/  @!P1 FSEL R14, R14, RZ, !P6 ;  /* 0x000000ff0e0e9208 */ /* 0x000fe40007000000 */
[----:B------:R-:W-:Y:S01]  /*5290*/  @!P1 ISETP.GE.AND P5, PT, R44, UR14, PT ;  /* 0x0000000e2c009c0c */ /* 0x000fe2000bfa6270 */
[----:B------:R-:W-:Y:S01]  /*52a0*/  @!P1 VIADD R44, R38, 0x1 ;  /* 0x00000001262c9836 */ /* 0x000fe20000000000 */
[----:B------:R-:W-:Y:S01]  /*52b0*/  @!P1 ISETP.GE.AND P6, PT, R45, UR14, PT ;  /* 0x0000000e2d009c0c */ /* 0x000fe2000bfc6270 */
[----:B------:R-:W-:Y:S01]  /*52c0*/  FFMA.FTZ R14, R26, R14, R13 ;  /* 0x0000000e1a0e7223 */ /* 0x000fe2000001000d */
[----:B------:R-:W-:-:S02]  /*52d0*/  @!P1 FSEL R17, R17, RZ, !P2 ;  /* 0x000000ff11119208 */ /* 0x000fc40005000000 */
[----:B------:R-:W-:Y:S02]  /*52e0*/  @!P1 FSEL R18, R18, RZ, !P6 ;  /* 0x000000ff12129208 */ /* 0x000fe40007000000 */
[----:B------:R-:W-:Y:S01]  /*52f0*/  @!P1 ISETP.GE.AND P6, PT, R44, UR14, PT ;  /* 0x0000000e2c009c0c */ /* 0x000fe2000bfc6270 */
[----:B------:R-:W-:Y:S01]  /*5300*/  FMUL.FTZ R17, R25, R17 ;  /* 0x0000001119117220 */ /* 0x000fe20000410000 */
[----:B------:R-:W-:Y:S02]  /*5310*/  @!P1 ISETP.GE.AND P2, PT, R38, UR14, PT ;  /* 0x0000000e26009c0c */ /* 0x000fe4000bf46270 */
[----:B------:R-:W-:Y:S01]  /*5320*/  @!P1 FSEL R21, R21, RZ, !P6 ;  /* 0x000000ff15159208 */ /* 0x000fe20007000000 */
[----:B------:R-:W-:Y:S01]  /*5330*/  FFMA.FTZ R17, R24, R16, R17 ;  /* 0x0000001018117223 */ /* 0x000fe20000010011 */
[----:B------:R-:W-:Y:S02]  /*5340*/  @!P1 FSEL R20, R20, RZ, !P2 ;  /* 0x000000ff14149208 */ /* 0x000fe40005000000 */
[----:B------:R-:W-:Y:S01]  /*5350*/  @!P1 ISETP.GE.AND P2, PT, R45, UR14, PT ;  /* 0x0000000e2d009c0c */ /* 0x000fe2000bf46270 */
[----:B------:R-:W-:Y:S01]  /*5360*/  FMUL.FTZ R21, R25, R21 ;  /* 0x0000001519157220 */ /* 0x000fe20000410000 */
[----:B------:R-:W-:Y:S01]  /*5370*/  @!P1 IADD3 R44, R38, 0x3, RZ ;  /* 0x00000003262c9810 */ /* 0x000fe20007ffe0ff */
[----:B------:R-:W-:Y:S01]  /*5380*/  FFMA.FTZ R18, R26, R18, R17 ;  /* 0x000000121a127223 */ /* 0x000fe20000010011 */
[----:B------:R-:W-:Y:S01]  /*5390*/  @!P1 FSEL R22, R22, RZ, !P2 ;  /* 0x000000ff16169208 */ /* 0x000fe20005000000 */
[----:B------:R-:W-:Y:S01]  /*53a0*/  FFMA.FTZ R21, R24, R20, R21 ;  /* 0x0000001418157223 */ /* 0x000fe20000010015 */
[----:B------:R-:W-:-:S02]  /*53b0*/  @!P1 ISETP.GE.AND P6, PT, R44, UR14, PT ;  /* 0x0000000e2c009c0c */ /* 0x000fc4000bfc6270 */
[----:B------:R-:W-:Y:S01]  /*53c0*/  @!P1 FSEL R11, R11, RZ, !P4 ;  /* 0x000000ff0b0b9208 */ /* 0x000fe20006000000 */
[----:B------:R-:W-:Y:S01]  /*53d0*/  FFMA.FTZ R22, R26, R22, R21 ;  /* 0x000000161a167223 */ /* 0x000fe20000010015 */
[----:B------:R-:W-:Y:S02]  /*53e0*/  @!P1 FSEL R15, R15, RZ, !P3 ;  /* 0x000000ff0f0f9208 */ /* 0x000fe40005800000 */
[----:B------:R-:W-:Y:S01]  /*53f0*/  @!P1 FSEL R19, R19, RZ, !P5 ;  /* 0x000000ff13139208 */ /* 0x000fe20006800000 */
[----:B------:R-:W-:Y:S01]  /*5400*/  FFMA.FTZ R11, R27, R11, R10 ;  /* 0x0000000b1b0b7223 */ /* 0x000fe2000001000a */
[----:B------:R-:W-:Y:S01]  /*5410*/  @!P1 FSEL R23, R23, RZ, !P6 ;  /* 0x000000ff17179208 */ /* 0x000fe20007000000 */
[C---:B------:R-:W-:Y:S02]  /*5420*/  FFMA.FTZ R15, R27.reuse, R15, R14 ;  /* 0x0000000f1b0f7223 */ /* 0x040fe4000001000e */
[C---:B------:R-:W-:Y:S01]  /*5430*/  FFMA.FTZ R18, R27.reuse, R19, R18 ;  /* 0x000000131b127223 */ /* 0x040fe20000010012 */
[----:B------:R-:W-:Y:S01]  /*5440*/  FADD.FTZ R36, R36, R11 ;  /* 0x0000000b24247221 */ /* 0x000fe20000010000 */
[----:B------:R-:W-:Y:S01]  /*5450*/  FFMA.FTZ R23, R27, R23, R22 ;  /* 0x000000171b177223 */ /* 0x000fe20000010016 */
[----:B------:R-:W-:Y:S01]  /*5460*/  FADD.FTZ R34, R34, R15 ;  /* 0x0000000f22227221 */ /* 0x000fe20000010000 */
[----:B------:R-:W-:-:S02]  /*5470*/  FADD.FTZ R31, R31, R18 ;  /* 0x000000121f1f7221 */ /* 0x000fc40000010000 */
[----:B------:R-:W-:-:S07]  /*5480*/  FADD.FTZ R30, R30, R23 ;  /* 0x000000171e1e7221 */ /* 0x000fce0000010000 */
.L_x_28179:
[----:B------:R-:W-:Y:S05]  /*5490*/  BSYNC B1 ;  /* 0x0000000000017941 */ /* 0x000fea0003800000 */
.L_x_28178:
[----:B------:R-:W-:Y:S01]  /*54a0*/  IADD3 R32, P1, R32, 0x10, RZ ;  /* 0x0000001020207810 */ /* 0x000fe20007f3e0ff */
[----:B------:R-:W-:Y:S02]  /*54b0*/  VIADD R42, R42, 0x40 ;  /* 0x000000402a2a7836 */ /* 0x000fe40000000000 */
[----:B------:R-:W-:Y:S02]  /*54c0*/  VIADD R38, R38, 0x40 ;  /* 0x0000004026267836 */ /* 0x000fe40000000000 */
[----:B------:R-:W-:Y:S02]  /*54d0*/  VIADD R41, R41, 0x100 ;  /* 0x0000010029297836 */ /* 0x000fe40000000000 */
[----:B------:R-:W-:Y:S01]  /*54e0*/  IMAD.X R35, RZ, RZ, R35, P1 ;  /* 0x000000ffff237224 */ /* 0x000fe200008e0623 */
[----:B------:R-:W-:Y:S06]  /*54f0*/  @!P0 BRA `(.L_x_28180) ;  /* 0xfffffff400cc8947 */ /* 0x000fec000383ffff */
.L_x_28177:
[----:B------:R-:W-:Y:S05]  /*5500*/  BSYNC B0 ;  /* 0x0000000000007941 */ /* 0x000fea0003800000 */
.L_x_28176:
[----:B------:R-:W4:Y:S01]  /*5510*/  SHFL.BFLY PT, R3, R36, 0x2, 0x1f ;  /* 0x0c401f0024037f89 */ /* 0x000f2200000e0000 */
[----:B------:R-:W4:Y:S01]  /*5520*/  S2UR UR5, SR_CgaCtaId ;  /* 0x00000000000579c3 */ /* 0x000f220000008800 */
[----:B01-3--:R-:W-:Y:S01]  /*5530*/  SHF.R.S32.HI R10, RZ, 0x1f, R5 ;  /* 0x0000001fff0a7819 */ /* 0x00bfe20000011405 */
[----:B------:R-:W-:Y:S01]  /*5540*/  UMOV UR4, 0x400 ;  /* 0x0000040000047882 */ /* 0x000fe20000000000 */
[----:B--2---:R-:W0:Y:S01]  /*5550*/  SHFL.BFLY PT, R7, R34, 0x2, 0x1f ;  /* 0x0c401f0022077f89 */ /* 0x004e2200000e0000 */
[----:B------:R-:W-:Y:S01]  /*5560*/  LOP3.LUT R8, R5, 0x3, RZ, 0xc0, !PT ;  /* 0x0000000305087812 */ /* 0x000fe200078ec0ff */
[----:B------:R-:W-:Y:S01]  /*5570*/  UIADD3 UR4, UR4, 0xa0, URZ ;  /* 0x000000a004047890 */ /* 0x000fe2000fffe03f */
[----:B------:R-:W-:Y:S01]  /*5580*/  LEA.HI R10, R10, R5, RZ, 0x2 ;  /* 0x000000050a0a7211 */ /* 0x000fe200078f10ff */
[----:B------:R-:W1:Y:S01]  /*5590*/  SHFL.BFLY PT, R0, R31, 0x2, 0x1f ;  /* 0x0c401f001f007f89 */ /* 0x000e6200000e0000 */
[----:B------:R-:W-:Y:S01]  /*55a0*/  ISETP.NE.AND P2, PT, R8, RZ, PT ;  /* 0x000000ff0800720c */ /* 0x000fe20003f45270 */
[----:B------:R-:W-:Y:S01]  /*55b0*/  BSSY B0, `(.L_x_28181) ;  /* 0x0000037000007945 */ /* 0x000fe20003800000 */
[----:B------:R-:W-:Y:S01]  /*55c0*/  LOP3.LUT R5, R29, 0xffffffc0, RZ, 0xc0, !PT ;  /* 0xffffffc01d057812 */ /* 0x000fe200078ec0ff */
[----:B------:R-:W2:Y:S01]  /*55d0*/  SHFL.BFLY PT, R9, R30, 0x2, 0x1f ;  /* 0x0c401f001e097f89 */ /* 0x000ea200000e0000 */
[----:B------:R-:W-:Y:S02]  /*55e0*/  BAR.SYNC.DEFER_BLOCKING 0x0 ;  /* 0x0000000000007b1d */ /* 0x000fe40000010000 */
[----:B------:R-:W-:-:S02]  /*55f0*/  ISETP.NE.OR P1, PT, R5, 0x40, P2 ;  /* 0x000000400500780c */ /* 0x000fc40001725670 */
[----:B------:R-:W-:Y:S02]  /*5600*/  SHF.R.S32.HI R5, RZ, 0x2, R10 ;  /* 0x00000002ff057819 */ /* 0x000fe4000001140a */
[----:B------:R-:W-:Y:S02]  /*5610*/  ISETP.GT.OR P0, PT, R29, 0x3f, P2 ;  /* 0x0000003f1d00780c */ /* 0x000fe40001704670 */
[----:B------:R-:W-:Y:S01]  /*5620*/  LEA R28, R28, R5, 0x5 ;  /* 0x000000051c1c7211 */ /* 0x000fe200078e28ff */
[----:B----4-:R-:W-:Y:S01]  /*5630*/  FADD.FTZ R3, R3, R36 ;  /* 0x0000002403037221 */ /* 0x010fe20000010000 */
[----:B------:R-:W-:Y:S01]  /*5640*/  ULEA UR4, UR5, UR4, 0x18 ;  /* 0x0000000405047291 */ /* 0x000fe2000f8ec03f */
[----:B0-----:R-:W-:-:S05]  /*5650*/  FADD.FTZ R7, R7, R34 ;  /* 0x0000002207077221 */ /* 0x001fca0000010000 */
[----:B------:R-:W-:Y:S01]  /*5660*/  LEA R28, R28, UR4, 0x2 ;  /* 0x000000041c1c7c11 */ /* 0x000fe2000f8e10ff */
[----:B-1----:R-:W-:Y:S01]  /*5670*/  FADD.FTZ R4, R0, R31 ;  /* 0x0000001f00047221 */ /* 0x002fe20000010000 */
[----:B------:R-:W0:Y:S01]  /*5680*/  SHFL.BFLY PT, R2, R7, 0x1, 0x1f ;  /* 0x0c201f0007027f89 */ /* 0x000e2200000e0000 */
[----:B--2---:R-:W-:-:S03]  /*5690*/  FADD.FTZ R6, R9, R30 ;  /* 0x0000001e09067221 */ /* 0x004fc60000010000 */
[----:B------:R-:W1:Y:S04]  /*56a0*/  SHFL.BFLY PT, R0, R3, 0x1, 0x1f ;  /* 0x0c201f0003007f89 */ /* 0x000e6800000e0000 */
[----:B------:R-:W2:Y:S04]  /*56b0*/  SHFL.BFLY PT, R9, R4, 0x1, 0x1f ;  /* 0x0c201f0004097f89 */ /* 0x000ea800000e0000 */
[----:B------:R-:W3:Y:S01]  /*56c0*/  SHFL.BFLY PT, R17, R6, 0x1, 0x1f ;  /* 0x0c201f0006117f89 */ /* 0x000ee200000e0000 */
[----:B0-----:R-:W-:Y:S01]  /*56d0*/  FADD.FTZ R13, R7, R2 ;  /* 0x00000002070d7221 */ /* 0x001fe20000010000 */
[----:B-1----:R-:W-:-:S04]  /*56e0*/  FADD.FTZ R11, R3, R0 ;  /* 0x00000000030b7221 */ /* 0x002fc80000010000 */
[----:B------:R-:W-:Y:S01]  /*56f0*/  @!P1 STS [R28+-0xe0], R13 ;  /* 0xffff200d1c009388 */ /* 0x000fe20000000800 */
[----:B------:R-:W-:Y:S01]  /*5700*/  LOP3.LUT R3, R29, 0xffffffe0, RZ, 0xc0, !PT ;  /* 0xffffffe01d037812 */ /* 0x000fe200078ec0ff */
[----:B--2---:R-:W-:Y:S02]  /*5710*/  FADD.FTZ R15, R4, R9 ;  /* 0x00000009040f7221 */ /* 0x004fe40000010000 */
[----:B------:R-:W-:Y:S01]  /*5720*/  @!P1 STS [R28+-0x100], R11 ;  /* 0xffff000b1c009388 */ /* 0x000fe20000000800 */
[----:B------:R-:W-:Y:S01]  /*5730*/  ISETP.NE.OR P4, PT, R3, 0x20, P2 ;  /* 0x000000200300780c */ /* 0x000fe20001785670 */
[----:B------:R-:W-:Y:S02]  /*5740*/  VIADD R3, R29, 0x1f ;  /* 0x0000001f1d037836 */ /* 0x000fe40000000000 */
[----:B---3--:R-:W-:Y:S01]  /*5750*/  FADD.FTZ R17, R6, R17 ;  /* 0x0000001106117221 */ /* 0x008fe20000010000 */
[----:B------:R-:W-:Y:S02]  /*5760*/  @!P1 STS [R28+-0xc0], R15 ;  /* 0xffff400f1c009388 */ /* 0x000fe40000000800 */
[----:B------:R-:W-:-:S02]  /*5770*/  ISETP.GT.U32.AND P3, PT, R3, 0x3e, PT ;  /* 0x0000003e0300780c */ /* 0x000fc40003f64070 */
        /* <DEDUP_REMOVED lines=26> */
.L_x_28182:
[----:B------:R-:W-:Y:S05]  /*5920*/  BSYNC B0 ;  /* 0x0000000000007941 */ /* 0x000fea0003800000 */
.L_x_28181:
        /* <DEDUP_REMOVED lines=25> */
[----:B------:R-:W-:Y:S02]  /*5ac0*/  LEA R2, P0, R3, UR8, 0x2 ;  /* 0x0000000803027c11 */ /* 0x000fe4000f8010ff */
[----:B------:R-:W-:Y:S02]  /*5ad0*/  IADD3 R5, P1, R0, UR4, RZ ;  /* 0x0000000400057c10 */ /* 0x000fe4000ff3e0ff */
[----:B------:R-:W-:-:S02]  /*5ae0*/  IADD3 R7, P2, R4, UR4, RZ ;  /* 0x0000000404077c10 */ /* 0x000fc4000ff5e0ff */
[----:B------:R-:W-:Y:S02]  /*5af0*/  IADD3 R9, P3, R6, UR4, RZ ;  /* 0x0000000406097c10 */ /* 0x000fe4000ff7e0ff */
[----:B------:R-:W-:Y:S02]  /*5b00*/  LEA.HI.X R3, R3, UR9, R8, 0x2, P0 ;  /* 0x0000000903037c11 */ /* 0x000fe400080f1408 */
[----:B------:R-:W-:Y:S02]  /*5b10*/  LEA.HI.X.SX32 R12, R0, UR7, 0x1, P1 ;  /* 0x00000007000c7c11 */ /* 0x000fe400088f0eff */
[----:B------:R-:W-:Y:S01]  /*5b20*/  LEA.HI.X.SX32 R10, R4, UR7, 0x1, P2 ;  /* 0x00000007040a7c11 */ /* 0x000fe200090f0eff */
[----:B------:R-:W-:Y:S01]  /*5b30*/  STG.E desc[UR10][R2.64], R11 ;  /* 0x0000000b02007986 */ /* 0x000fe2000c10190a */
[----:B------:R-:W-:Y:S02]  /*5b40*/  LEA.HI.X.SX32 R0, R6, UR7, 0x1, P3 ;  /* 0x0000000706007c11 */ /* 0x000fe400098f0eff */
[----:B------:R-:W-:-:S02]  /*5b50*/  LEA R4, P0, R5, UR8, 0x2 ;  /* 0x0000000805047c11 */ /* 0x000fc4000f8010ff */
        /* <DEDUP_REMOVED lines=9> */
.L_x_28145:
[----:B------:R-:W-:Y:S01]  /*5bf0*/  HFMA2.MMA R15, -RZ, RZ, 0, 5.9604644775390625e-08 ;  /* 0x00000001ff0f7435 */ /* 0x000fe200000001ff */
[----:B------:R-:W-:Y:S01]  /*5c00*/  BSSY B2, `(.L_x_28183) ;  /* 0x0000006000027945 */ /* 0x000fe20003800000 */
[----:B------:R-:W-:Y:S02]  /*5c10*/  IMAD.MOV.U32 R16, RZ, RZ, 0x1f ;  /* 0x0000001fff107424 */ /* 0x000fe400078e00ff */
[----:B------:R-:W-:-:S07]  /*5c20*/  IMAD.MOV.U32 R13, RZ, RZ, -0x1 ;  /* 0xffffffffff0d7424 */ /* 0x000fce00078e00ff */
[----:B------:R-:W-:Y:S05]  /*5c30*/  WARPSYNC.COLLECTIVE R13, `(.L_x_28184) ;  /* 0x000000000d087348 */ /* 0x000fea0003c00000 */
[----:B------:R0:W1:Y:S02]  /*5c40*/  SHFL.BFLY P2, R14, R22, R15, R16 ;  /* 0x0c00000f160e7389 */ /* 0x0000640000040010 */
[----:B01----:R-:W-:Y:S01]  /*5c50*/  ENDCOLLECTIVE ;  /* 0x000000000000791b */ /* 0x003fe20003800000 */
.L_x_28184:
[----:B------:R-:W-:Y:S05]  /*5c60*/  BSYNC B2 ;  /* 0x0000000000027941 */ /* 0x000fea0003800000 */
.L_x_28183:
[----:B------:R-:W-:Y:S01]  /*5c70*/  IMAD.MOV.U32 R13, RZ, RZ, R14 ;  /* 0x000000ffff0d7224 */ /* 0x000fe200078e000e */
[----:B------:R-:W-:Y:S06]  /*5c80*/  BRA `(.L_x_28185) ;  /* 0xffffffbc00ec7947 */ /* 0x000fec000383ffff */
.L_x_28150:
[----:B------:R-:W-:Y:S01]  /*5c90*/  BSSY B2, `(.L_x_28186) ;  /* 0x0000007000027945 */ /* 0x000fe20003800000 */
[----:B------:R-:W-:Y:S01]  /*5ca0*/  IMAD.MOV.U32 R15, RZ, RZ, 0x1 ;  /* 0x00000001ff0f7424 */ /* 0x000fe200078e00ff */
[----:B------:R-:W-:Y:S01]  /*5cb0*/  MOV R16, 0x1f ;  /* 0x0000001f00107802 */ /* 0x000fe20000000f00 */
[----:B------:R-:W-:-:S07]  /*5cc0*/  IMAD.MOV.U32 R13, RZ, RZ, -0x1 ;  /* 0xffffffffff0d7424 */ /* 0x000fce00078e00ff */
[----:B------:R-:W-:Y:S05]  /*5cd0*/  WARPSYNC.COLLECTIVE R13, `(.L_x_28187) ;  /* 0x000000000d087348 */ /* 0x000fea0003c00000 */
[----:B------:R0:W1:Y:S02]  /*5ce0*/  SHFL.BFLY P2, R14, R22, R15, R16 ;  /* 0x0c00000f160e7389 */ /* 0x0000640000040010 */
[----:B01----:R-:W-:Y:S01]  /*5cf0*/  ENDCOLLECTIVE ;  /* 0x000000000000791b */ /* 0x003fe20003800000 */
.L_x_28187:
[----:B------:R-:W-:Y:S05]  /*5d00*/  BSYNC B2 ;  /* 0x0000000000027941 */ /* 0x000fea0003800000 */
.L_x_28186:
[----:B------:R-:W-:Y:S01]  /*5d10*/  IMAD.MOV.U32 R13, RZ, RZ, R14 ;  /* 0x000000ffff0d7224 */ /* 0x000fe200078e000e */
[----:B------:R-:W-:Y:S06]  /*5d20*/  BRA `(.L_x_28188) ;  /* 0xffffffc800a07947 */ /* 0x000fec000383ffff */
.L_x_28153:
[----:B------:R-:W-:Y:S01]  /*5d30*/  HFMA2.MMA R16, -RZ, RZ, 0, 1.847743988037109375e-06 ;  /* 0x0000001fff107435 */ /* 0x000fe200000001ff */
[----:B------:R-:W-:Y:S01]  /*5d40*/  BSSY B0, `(.L_x_28189) ;  /* 0x0000007000007945 */ /* 0x000fe20003800000 */
[----:B0-----:R-:W-:Y:S02]  /*5d50*/  IMAD.MOV.U32 R22, RZ, RZ, R47 ;  /* 0x000000ffff167224 */ /* 0x001fe400078e002f */
[----:B------:R-:W-:Y:S02]  /*5d60*/  IMAD.MOV.U32 R15, RZ, RZ, 0x10 ;  /* 0x00000010ff0f7424 */ /* 0x000fe400078e00ff */
[----:B-1----:R-:W-:-:S07]  /*5d70*/  IMAD.MOV.U32 R13, RZ, RZ, -0x1 ;  /* 0xffffffffff0d7424 */ /* 0x002fce00078e00ff */
[----:B-----5:R-:W-:Y:S05]  /*5d80*/  WARPSYNC.COLLECTIVE R13, `(.L_x_28190) ;  /* 0x000000000d087348 */ /* 0x020fea0003c00000 */
[----:B------:R0:W1:Y:S02]  /*5d90*/  SHFL.BFLY P2, R14, R22, R15, R16 ;  /* 0x0c00000f160e7389 */ /* 0x0000640000040010 */
[----:B01---5:R-:W-:Y:S01]  /*5da0*/  ENDCOLLECTIVE ;  /* 0x000000000000791b */ /* 0x023fe20003800000 */
.L_x_28190:
[----:B------:R-:W-:Y:S05]  /*5db0*/  BSYNC B0 ;  /* 0x0000000000007941 */ /* 0x000fea0003800000 */
.L_x_28189:
        /* <DEDUP_REMOVED lines=9> */
.L_x_28191:
[----:B------:R-:W-:Y:S02]  /*5e50*/  IMAD.MOV.U32 R15, RZ, RZ, 0x4 ;  /* 0x00000004ff0f7424 */ /* 0x000fe400078e00ff */
[----:B------:R-:W-:-:S05]  /*5e60*/  IMAD.MOV.U32 R7, RZ, RZ, R14 ;  /* 0x000000ffff077224 */ /* 0x000fca00078e000e */
[----:B------:R-:W-:-:S05]  /*5e70*/  FMNMX.FTZ R7, R10, R7, !PT ;  /* 0x000000070a077209 */ /* 0x000fca0007810000 */
[----:B------:R-:W-:-:S07]  /*5e80*/  IMAD.MOV.U32 R22, RZ, RZ, R7 ;  /* 0x000000ffff167224 */ /* 0x000fce00078e0007 */
[----:B------:R-:W-:Y:S05]  /*5e90*/  WARPSYNC.COLLECTIVE R13, `(.L_x_28192) ;  /* 0x000000000d087348 */ /* 0x000fea0003c00000 */
[----:B------:R0:W1:Y:S02]  /*5ea0*/  SHFL.BFLY P2, R14, R22, R15, R16 ;  /* 0x0c00000f160e7389 */ /* 0x0000640000040010 */
[----:B01----:R-:W-:Y:S01]  /*5eb0*/  ENDCOLLECTIVE ;  /* 0x000000000000791b */ /* 0x003fe20003800000 */
.L_x_28192:
[----:B------:R-:W-:Y:S01]  /*5ec0*/  IMAD.MOV.U32 R15, RZ, RZ, 0x2 ;  /* 0x00000002ff0f7424 */ /* 0x000fe200078e00ff */
[----:B------:R-:W-:-:S04]  /*5ed0*/  MOV R12, R14 ;  /* 0x0000000e000c7202 */ /* 0x000fc80000000f00 */
[----:B------:R-:W-:-:S05]  /*5ee0*/  FMNMX.FTZ R12, R7, R12, !PT ;  /* 0x0000000c070c7209 */ /* 0x000fca0007810000 */
[----:B------:R-:W-:-:S07]  /*5ef0*/  IMAD.MOV.U32 R22, RZ, RZ, R12 ;  /* 0x000000ffff167224 */ /* 0x000fce00078e000c */
[----:B------:R-:W-:Y:S05]  /*5f00*/  WARPSYNC.COLLECTIVE R13, `(.L_x_28193) ;  /* 0x000000000d087348 */ /* 0x000fea0003c00000 */
[----:B------:R0:W1:Y:S02]  /*5f10*/  SHFL.BFLY P2, R14, R22, R15, R16 ;  /* 0x0c00000f160e7389 */ /* 0x0000640000040010 */
[----:B01----:R-:W-:Y:S01]  /*5f20*/  ENDCOLLECTIVE ;  /* 0x000000000000791b */ /* 0x003fe20003800000 */
.L_x_28193:
[----:B------:R-:W-:Y:S01]  /*5f30*/  IMAD.MOV.U32 R9, RZ, RZ, R14 ;  /* 0x000000ffff097224 */ /* 0x000fe200078e000e */
[----:B------:R-:W-:Y:S06]  /*5f40*/  BRA `(.L_x_28194) ;  /* 0xffffffc800ec7947 */ /* 0x000fec000383ffff */
.L_x_28195:
        /* <DEDUP_REMOVED lines=11> */
.L_x_30054:


//--------------------- .text._ZN4vllm25paged_attention_v2_kernelIffLi256ELi8ELi128ELNS_18Fp8KVCacheDataTypeE0ELb0ELi512EEEvPfS2_PT_PKS3_PKT0_S9_ifPKiSB_iPKfiiiSD_SD_iiiii --------------------------
	.section	.text._ZN4vllm25paged_attention_v2_kernelIffLi256ELi8ELi128ELNS_18Fp8KVCacheDataTypeE0ELb0ELi512EEEvPfS2_PT_PKS3_PKT0_S9_ifPKiSB_iPKfiiiSD_SD_iiiii,"ax",@progbits
	.align	128
        .global         _ZN4vllm25paged_attention_v2_kernelIffLi256ELi8ELi128ELNS_18Fp8KVCacheDataTypeE0ELb0ELi512EEEvPfS2_PT_PKS3_PKT0_S9_ifPKiSB_iPKfiiiSD_SD_iiiii
        .type           _ZN4vllm25paged_attention_v2_kernelIffLi256ELi8ELi128ELNS_18Fp8KVCacheDataTypeE0ELb0ELi512EEEvPfS2_PT_PKS3_PKT0_S9_ifPKiSB_iPKfiiiSD_SD_iiiii,@function
        .size           _ZN4vllm25paged_attention_v2_kernelIffLi256ELi8ELi128ELNS_18Fp8KVCacheDataTypeE0ELb0ELi512EEEvPfS2_PT_PKS3_PKT0_S9_ifPKiSB_iPKfiiiSD_SD_iiiii,(.L_x_30055 - _ZN4vllm25paged_attention_v2_kernelIffLi256ELi8ELi128ELNS_18Fp8KVCacheDataTypeE0ELb0ELi512EEEvPfS2_PT_PKS3_PKT0_S9_ifPKiSB_iPKfiiiSD_SD_iiiii)
        .other          _ZN4vllm25paged_attention_v2_kernelIffLi256ELi8ELi128ELNS_18Fp8KVCacheDataTypeE0ELb0ELi512EEEvPfS2_PT_PKS3_PKT0_S9_ifPKiSB_iPKfiiiSD_SD_iiiii,@"STO_CUDA_ENTRY STV_DEFAULT"
_ZN4vllm25paged_attention_v2_kernelIffLi256ELi8ELi128ELNS_18Fp8KVCacheDataTypeE0ELb0ELi512EEEvPfS2_PT_PKS3_PKT0_S9_ifPKiSB_iPKfiiiSD_SD_iiiii:
.text._ZN4vllm25paged_attention_v2_kernelIffLi256ELi8ELi128ELNS_18Fp8KVCacheDataTypeE0ELb0ELi512EEEvPfS2_PT_PKS3_PKT0_S9_ifPKiSB_iPKfiiiSD_SD_iiiii:
        /* <DEDUP_REMOVED lines=26> */
[----:B------:R-:W1:Y:S02]  /*01a0*/  I2F.RP R0, R9 ;  /* 0x0000000900007306 */ /* 0x000e640000209400 */
[----:B------:R-:W-:-:S04]  /*01b0*/  USHF.R.S32.HI UR5, URZ, 0x1f, UR4 ;  /* 0x0000001f3f057899 */ /* 0x000fc80008011404 */
[----:B------:R-:W-:Y:S02]  /*01c0*/  ULEA.HI UR5, UR5, UR4, URZ, 0x3 ;  /* 0x0000000405057291 */ /* 0x000fe4000f8f183f */
[----:B------:R-:W-:Y:S02]  /*01d0*/  ULEA UR4, UR6, 0x40, 0x6 ;  /* 0x0000004006047891 */ /* 0x000fe4000f8e303f */
[----:B------:R-:W-:-:S04]  /*01e0*/  USHF.R.S32.HI UR5, URZ, 0x3, UR5 ;  /* 0x000000033f057899 */ /* 0x000fc80008011405 */
[----:B------:R-:W-:Y:S01]  /*01f0*/  UISETP.LT.AND UP0, UPT, UR5, UR4, UPT ;  /* 0x000000040500728c */ /* 0x000fe2000bf01270 */
[----:B-1----:R-:W1:Y:S03]  /*0200*/  MUFU.RCP R0, R0 ;  /* 0x0000000000007308 */ /* 0x002e660000001000 */
[----:B------:R-:W-:Y:S01]  /*0210*/  USEL UR5, UR5, UR4, UP0 ;  /* 0x0000000405057287 */ /* 0x000fe20008000000 */
[----:B0-----:R-:W-:-:S03]  /*0220*/  IABS R2, R7 ;  /* 0x0000000700027213 */ /* 0x001fc60000000000 */
[----:B------:R-:W-:Y:S01]  /*0230*/  UIMAD UR6, UR6, -0x40, UR5 ;  /* 0xffffffc0060678a4 */ /* 0x000fe2000f8e0205 */
[----:B------:R-:W-:-:S03]  /*0240*/  UMOV UR4, URZ ;  /* 0x0000003f00047c82 */ /* 0x000fc60008000000 */
[----:B------:R-:W-:-:S04]  /*0250*/  ULEA UR6, UR6, UR17, 0x3 ;  /* 0x0000001106067291 */ /* 0x000fc8000f8e183f */
[----:B------:R-:W-:Y:S01]  /*0260*/  UISETP.LT.AND UP0, UPT, UR16, UR6, UPT ;  /* 0x000000061000728c */ /* 0x000fe2000bf01270 */
[----:B-1----:R-:W-:-:S03]  /*0270*/  VIADD R4, R0, 0xffffffe ;  /* 0x0ffffffe00047836 */ /* 0x002fc60000000000 */
[----:B------:R-:W-:Y:S01]  /*0280*/  USEL UR7, UR16, UR6, UP0 ;  /* 0x0000000610077287 */ /* 0x000fe20008000000 */
[----:B------:R0:W1:Y:S03]  /*0290*/  F2I.FTZ.U32.TRUNC.NTZ R5, R4 ;  /* 0x0000000400057305 */ /* 0x000066000021f000 */
[----:B------:R-:W-:Y:S01]  /*02a0*/  UIADD3 UR7, -UR17, UR7, URZ ;  /* 0x0000000711077290 */ /* 0x000fe2000fffe13f */
        /* <DEDUP_REMOVED lines=29> */
[----:B------:R-:W-:-:S06]  /*0480*/  IMAD.HI.U32 R3, R3, R7, R2 ;  /* 0x0000000703037227 */ /* 0x000fcc00078e0002 */
[----:B------:R-:W-:Y:S02]  /*0490*/  IMAD.HI.U32 R9, R3, R4, RZ ;  /* 0x0000000403097227 */ /* 0x000fe400078e00ff */
[----:B------:R-:W0:Y:S02]  /*04a0*/  S2R R3, SR_TID.X ;  /* 0x0000000000037919 */ /* 0x000e240000002100 */
[----:B------:R-:W-:-:S05]  /*04b0*/  IMAD R0, R9, R0, R4 ;  /* 0x0000000009007224 */ /* 0x000fca00078e0204 */
[----:B------:R-:W-:-:S13]  /*04c0*/  ISETP.GT.U32.AND P2, PT, R5, R0, PT ;  /* 0x000000000500720c */ /* 0x000fda0003f44070 */
[----:B------:R-:W-:Y:S02]  /*04d0*/  @!P2 IMAD.IADD R0, R0, 0x1, -R5 ;  /* 0x000000010000a824 */ /* 0x000fe400078e0a05 */
[----:B------:R-:W-:-:S03]  /*04e0*/  @!P2 VIADD R9, R9, 0x1 ;  /* 0x000000010909a836 */ /* 0x000fc60000000000 */
        /* <DEDUP_REMOVED lines=10> */
[----:B------:R-:W-:Y:S01]  /*0590*/  SHF.R.S32.HI R228, RZ, 0x2, R2 ;  /* 0x00000002ffe47819 */ /* 0x000fe20000011402 */
[----:B------:R-:W-:Y:S01]  /*05a0*/  IMAD.IADD R231, R3, 0x1, -R231 ;  /* 0x0000000103e77824 */ /* 0x000fe200078e0ae7 */
[----:B------:R-:W-:-:S02]  /*05b0*/  SHF.R.S32.HI R0, RZ, 0x5, R0 ;  /* 0x00000005ff007819 */ /* 0x000fc40000011400 */
[----:B---3--:R-:W-:Y:S02]  /*05c0*/  @P0 R2UR UR4, R6 ;  /* 0x00000000060402ca */ /* 0x008fe400000e0000 */
[----:B------:R-:W-:-:S13]  /*05d0*/  ISETP.NE.AND P0, PT, R10, RZ, PT ;  /* 0x000000ff0a00720c */ /* 0x000fda0003f05270 */
[----:B------:R-:W-:Y:S01]  /*05e0*/  @!P0 LOP3.LUT R9, RZ, R10, RZ, 0x33, !PT ;  /* 0x0000000aff098212 */ /* 0x000fe200078e33ff */
[----:B------:R-:W-:Y:S06]  /*05f0*/  @P1 BRA `(.L_x_28197) ;  /* 0x00000004001c1947 */ /* 0x000fec0003800000 */
[C---:B------:R-:W-:Y:S01]  /*0600*/  VIMNMX R3, R228.reuse, 0x20, !PT ;  /* 0x00000020e4037848 */ /* 0x040fe20007fe0100 */
        /* <DEDUP_REMOVED lines=27> */
.L_x_28200:
        /* <DEDUP_REMOVED lines=11> */
.L_x_28199:
[----:B------:R-:W-:Y:S05]  /*0870*/  BSYNC B1 ;  /* 0x0000000000017941 */ /* 0x000fea0003800000 */
.L_x_28198:
[----:B------:R-:W-:Y:S05]  /*0880*/  @!P1 BRA `(.L_x_28197) ;  /* 0x0000000000789947 */ /* 0x000fea0003800000 */
[----:B------:R-:W0:Y:S01]  /*0890*/  S2UR UR8, SR_CgaCtaId ;  /* 0x00000000000879c3 */ /* 0x000e220000008800 */
[----:B------:R-:W-:Y:S01]  /*08a0*/  UMOV UR6, 0x400 ;  /* 0x0000040000067882 */ /* 0x000fe20000000000 */
[----:B------:R-:W-:Y:S01]  /*08b0*/  IADD3 R5, P0, R4, R5, RZ ;  /* 0x0000000504057210 */ /* 0x000fe20007f1e0ff */
[----:B------:R-:W-:-:S04]  /*08c0*/  VIADD R4, R8, 0xffffff80 ;  /* 0xffffff8008047836 */ /* 0x000fc80000000000 */
[----:B------:R-:W-:Y:S01]  /*08d0*/  IMAD.X R10, R10, 0x1, R11, P0 ;  /* 0x000000010a0a7824 */ /* 0x000fe200000e060b */
[----:B------:R-:W1:Y:S01]  /*08e0*/  LDC.64 R2, c[0x0][0x228] ;  /* 0x00008a00ff027b82 */ /* 0x000e620000000a00 */
[----:B------:R-:W-:Y:S01]  /*08f0*/  IMAD R11, R8, 0x4, R231 ;  /* 0x00000004080b7824 */ /* 0x000fe200078e02e7 */
[----:B0-----:R-:W-:-:S06]  /*0900*/  ULEA UR6, UR8, UR6, 0x18 ;  /* 0x0000000608067291 */ /* 0x001fcc000f8ec03f */
[----:B------:R-:W-:Y:S02]  /*0910*/  LEA R13, R231, UR6, 0x8 ;  /* 0x00000006e70d7c11 */ /* 0x000fe4000f8e40ff */
[----:B-1----:R-:W-:-:S03]  /*0920*/  LEA R7, P0, R5, R2, 0x2 ;  /* 0x0000000205077211 */ /* 0x002fc600078010ff */
[----:B------:R-:W-:Y:S01]  /*0930*/  IMAD R2, R8, 0x4, R13 ;  /* 0x0000000408027824 */ /* 0x000fe200078e020d */
[----:B------:R-:W-:-:S03]  /*0940*/  LEA.HI.X R14, R5, R3, R10, 0x2, P0 ;  /* 0x00000003050e7211 */ /* 0x000fc600000f140a */
[----:B------:R-:W-:-:S07]  /*0950*/  VIADD R5, R2, 0x100 ;  /* 0x0000010002057836 */ /* 0x000fce0000000000 */
.L_x_28201:
[----:B------:R-:W-:Y:S02]  /*0960*/  IMAD.MOV.U32 R2, RZ, RZ, R7 ;  /* 0x000000ffff027224 */ /* 0x000fe400078e0007 */
[----:B------:R-:W-:Y:S02]  /*0970*/  IMAD.MOV.U32 R3, RZ, RZ, R14 ;  /* 0x000000ffff037224 */ /* 0x000fe400078e000e */
        /* <DEDUP_REMOVED lines=13> */
[----:B0-----:R-:W-:Y:S01]  /*0a50*/  VIADD R5, R5, 0x200 ;  /* 0x0000020005057836 */ /* 0x001fe20000000000 */
[----:B------:R-:W-:Y:S06]  /*0a60*/  @!P0 BRA `(.L_x_28201) ;  /* 0xfffffffc00bc8947 */ /* 0x000fec000383ffff */
.L_x_28197:
[----:B------:R-:W-:Y:S05]  /*0a70*/  BSYNC B0 ;  /* 0x0000000000007941 */ /* 0x000fea0003800000 */
.L_x_28196:
        /* <DEDUP_REMOVED lines=20> */
[C---:B------:R-:W-:Y:S01]  /*0bc0*/  VIADD R225, R231.reuse, 0x30 ;  /* 0x00000030e7e17836 */ /* 0x040fe20000000000 */
[----:B------:R-:W-:Y:S01]  /*0bd0*/  ULDC UR8, c[0x0][0x270] ;  /* 0x00009c0000087ab9 */ /* 0x000fe20000000800 */
        /* <DEDUP_REMOVED lines=31> */
[----:B------:R-:W-:Y:S01]  /*0dd0*/  SHF.R.S32.HI R14, RZ, 0x1f, R219 ;  /* 0x0000001fff0e7819 */ /* 0x000fe200000114db */
[----:B------:R-:W-:Y:S01]  /*0de0*/  IMAD.IADD R221, R221, 0x1, -R2 ;  /* 0x00000001dddd7824 */ /* 0x000fe200078e0a02 */
        /* <DEDUP_REMOVED lines=8> */
[----:B------:R-:W-:Y:S01]  /*0e70*/  LEA.HI R17, R0, R213, RZ, 0x2 ;  /* 0x000000d500117211 */ /* 0x000fe200078f10ff */
[C---:B------:R-:W-:Y:S01]  /*0e80*/  VIADD R187, R231.reuse, 0x7c ;  /* 0x0000007ce7bb7836 */ /* 0x040fe20000000000 */
[----:B------:R-:W-:Y:S01]  /*0e90*/  SHF.R.S32.HI R18, RZ, 0x1f, R211 ;  /* 0x0000001fff127819 */ /* 0x000fe200000114d3 */
[C---:B------:R-:W-:Y:S01]  /*0ea0*/  VIADD R191, R231.reuse, 0x74 ;  /* 0x00000074e7bf7836 */ /* 0x040fe20000000000 */
[----:B------:R-:W-:Y:S01]  /*0eb0*/  LOP3.LUT R0, R16, 0xfffffffc, RZ, 0xc0, !PT ;  /* 0xfffffffc10007812 */ /* 0x000fe200078ec0ff */
[C---:B------:R-:W-:Y:S01]  /*0ec0*/  VIADD R185, R231.reuse, 0x80 ;  /* 0x00000080e7b97836 */ /* 0x040fe20000000000 */
[----:B------:R-:W-:Y:S01]  /*0ed0*/  LOP3.LUT R4, R14, 0xfffffffc, RZ, 0xc0, !PT ;  /* 0xfffffffc0e047812 */ /* 0x000fe200078ec0ff */
[----:B------:R-:W-:Y:S01]  /*0ee0*/  VIADD R181, R231, 0x88 ;  /* 0x00000088e7b57836 */ /* 0x000fe20000000000 */
[----:B------:R-:W-:Y:S01]  /*0ef0*/  LEA.HI R19, R2, R209, RZ, 0x2 ;  /* 0x000000d102137211 */ /* 0x000fe200078f10ff */
        /* <DEDUP_REMOVED lines=8> */
[C---:B------:R-:W-:Y:S01]  /*0f80*/  VIADD R183, R231.reuse, 0x84 ;  /* 0x00000084e7b77836 */ /* 0x040fe20000000000 */
[----:B------:R-:W-:Y:S01]  /*0f90*/  LOP3.LUT R4, R18, 0xfffffffc, RZ, 0xc0, !PT ;  /* 0xfffffffc12047812 */ /* 0x000fe200078ec0ff */
[C---:B------:R-:W-:Y:S01]  /*0fa0*/  VIADD R177, R231.reuse, 0x90 ;  /* 0x00000090e7b17836 */ /* 0x040fe20000000000 */
        /* <DEDUP_REMOVED lines=9> */
[C---:B------:R-:W-:Y:S01]  /*1040*/  VIADD R175, R231.reuse, 0x94 ;  /* 0x00000094e7af7836 */ /* 0x040fe20000000000 */
[----:B------:R-:W-:Y:S01]  /*1050*/  LEA.HI R23, R2, R201, RZ, 0x2 ;  /* 0x000000c902177211 */ /* 0x000fe200078f10ff */
[C---:B------:R-:W-:Y:S01]  /*1060*/  VIADD R169, R231.reuse, 0xa0 ;  /* 0x000000a0e7a97836 */ /* 0x040fe20000000000 */
[----:B------:R-:W-:Y:S01]  /*1070*/  LEA.HI R20, R20, R207, RZ, 0x2 ;  /* 0x000000cf14147211 */ /* 0x000fe200078f10ff */
[----:B------:R-:W-:Y:S01]  /*1080*/  VIADD R165, R231, 0xa8 ;  /* 0x000000a8e7a57836 */ /* 0x000fe20000000000 */
        /* <DEDUP_REMOVED lines=57> */
[----:B------:R-:W-:Y:S01]  /*1420*/  IMAD R24, R9, UR8, RZ ;  /* 0x0000000809187c24 */ /* 0x000fe2000f8e02ff */
        /* <DEDUP_REMOVED lines=15> */
[----:B------:R-:W-:Y:S01]  /*1520*/  IMAD.SHL.U32 R216, R14, 0x8, RZ ;  /* 0x000000080ed87824 */ /* 0x000fe200078e00ff */
[----:B------:R-:W-:Y:S01]  /*1530*/  LOP3.LUT R4, R35, 0xfffffffc, RZ, 0xc0, !PT ;  /* 0xfffffffc23047812 */ /* 0x000fe200078ec0ff */
[----:B------:R-:W-:Y:S01]  /*1540*/  IMAD.SHL.U32 R214, R15, 0x8, RZ ;  /* 0x000000080fd67824 */ /* 0x000fe200078e00ff */
[----:B------:R-:W-:Y:S01]  /*1550*/  LEA.HI R36, R6, R177, RZ, 0x2 ;  /* 0x000000b106247211 */ /* 0x000fe200078f10ff */
[----:B------:R-:W-:Y:S01]  /*1560*/  IMAD.IADD R181, R181, 0x1, -R2 ;  /* 0x00000001b5b57824 */ /* 0x000fe200078e0a02 */
[----:B------:R-:W-:Y:S01]  /*1570*/  LOP3.LUT R0, R33, 0xfffffffc, RZ, 0xc0, !PT ;  /* 0xfffffffc21007812 */ /* 0x000fe200078ec0ff */
[----:B------:R-:W-:Y:S01]  /*1580*/  IMAD.IADD R179, R179, 0x1, -R4 ;  /* 0x00000001b3b37824 */ /* 0x000fe200078e0a04 */
[----:B------:R-:W-:Y:S01]  /*1590*/  SHF.R.S32.HI R2, RZ, 0x1f, R173 ;  /* 0x0000001fff027819 */ /* 0x000fe200000114ad */
        /* <DEDUP_REMOVED lines=99> */
[C---:B------:R-:W-:Y:S01]  /*1bd0*/  LOP3.LUT R0, R49.reuse, 0xfffffffc, RZ, 0xc0, !PT ;  /* 0xfffffffc31007812 */ /* 0x040fe200078ec0ff */
        /* <DEDUP_REMOVED lines=8> */
[C---:B------:R-:W-:Y:S01]  /*1c60*/  IMAD.SHL.U32 R142, R52.reuse, 0x8, RZ ;  /* 0x00000008348e7824 */ /* 0x040fe200078e00ff */
[----:B------:R-:W-:-:S02]  /*1c70*/  LOP3.LUT R6, R52, 0xfffffffc, RZ, 0xc0, !PT ;  /* 0xfffffffc34067812 */ /* 0x000fc400078ec0ff */
[----:B------:R-:W-:Y:S02]  /*1c80*/  LOP3.LUT R5, R5, 0xfffffffc, RZ, 0xc0, !PT ;  /* 0xfffffffc05057812 */ /* 0x000fe400078ec0ff */
[----:B------:R-:W-:Y:S01]  /*1c90*/  LEA.HI R56, R3, R8, RZ, 0x2 ;  /* 0x0000000803387211 */ /* 0x000fe200078f10ff */
        /* <DEDUP_REMOVED lines=9> */
[----:B------:R-:W-:Y:S01]  /*1d30*/  LEA.HI R53, R0, R143, RZ, 0x2 ;  /* 0x0000008f00357211 */ /* 0x000fe200078f10ff */
[C---:B------:R-:W-:Y:S01]  /*1d40*/  IMAD.SHL.U32 R136, R55.reuse, 0x8, RZ ;  /* 0x0000000837887824 */ /* 0x040fe200078e00ff */
[----:B------:R-:W-:Y:S01]  /*1d50*/  LOP3.LUT R2, R54, 0xfffffffc, RZ, 0xc0, !PT ;  /* 0xfffffffc36027812 */ /* 0x000fe200078ec0ff */
[----:B------:R-:W-:Y:S01]  /*1d60*/  IMAD.IADD R8, R8, 0x1, -R3 ;  /* 0x0000000108087824 */ /* 0x000fe200078e0a03 */
[----:B------:R-:W-:Y:S01]  /*1d70*/  LOP3.LUT R4, R55, 0xfffffffc, RZ, 0xc0, !PT ;  /* 0xfffffffc37047812 */ /* 0x000fe200078ec0ff */
[C---:B------:R-:W-:Y:S01]  /*1d80*/  IMAD.SHL.U32 R140, R53.reuse, 0x8, RZ ;  /* 0x00000008358c7824 */ /* 0x040fe200078e00ff */
        /* <DEDUP_REMOVED lines=12> */
[----:B------:R-:W-:-:S02]  /*1e50*/  SHF.R.S32.HI R61, RZ, 0x1f, R4 ;  /* 0x0000001fff3d7819 */ /* 0x000fc40000011404 */
[----:B------:R-:W-:Y:S01]  /*1e60*/  LOP3.LUT R3, R58, 0xfffffffc, RZ, 0xc0, !PT ;  /* 0xfffffffc3a037812 */ /* 0x000fe200078ec0ff */
[C---:B------:R-:W-:Y:S01]  /*1e70*/  IMAD.SHL.U32 R12, R59.reuse, 0x8, RZ ;  /* 0x000000083b0c7824 */ /* 0x040fe200078e00ff */
        /* <DEDUP_REMOVED lines=15> */
[----:B------:R-:W-:Y:S01]  /*1f70*/  SHF.R.S32.HI R63, RZ, 0x1f, R2 ;  /* 0x0000001fff3f7819 */ /* 0x000fe20000011402 */
[----:B------:R-:W-:Y:S01]  /*1f80*/  IMAD.SHL.U32 R15, R61, 0x8, RZ ;  /* 0x000000083d0f7824 */ /* 0x000fe200078e00ff */
[----:B------:R-:W-:-:S02]  /*1f90*/  SHF.R.S32.HI R65, RZ, 0x1f, R62 ;  /* 0x0000001fff417819 */ /* 0x000fc4000001143e */
[----:B------:R-:W-:Y:S02]  /*1fa0*/  LEA.HI.X.SX32 R237, R24, R69, 0x1, P0 ;  /* 0x0000004518ed7211 */ /* 0x000fe400000f0eff */
[----:B------:R-:W-:Y:S02]  /*1fb0*/  LEA.HI R60, R0, R3, RZ, 0x2 ;  /* 0x00000003003c7211 */ /* 0x000fe400078f10ff */
[----:B------:R-:W-:Y:S02]  /*1fc0*/  FSETP.NEU.FTZ.AND P0, PT, RZ, UR4, PT ;  /* 0x00000004ff007c0b */ /* 0x000fe4000bf1d000 */
[----:B------:R-:W-:Y:S01]  /*1fd0*/  LEA.HI R63, R63, R2, RZ, 0x2 ;  /* 0x000000023f3f7211 */ /* 0x000fe200078f10ff */
[C---:B------:R-:W-:Y:S01]  /*1fe0*/  IMAD.SHL.U32 R14, R60.reuse, 0x8, RZ ;  /* 0x000000083c0e7824 */ /* 0x040fe200078e00ff */
[----:B------:R-:W-:Y:S02]  /*1ff0*/  LEA.HI R64, R65, R62, RZ, 0x2 ;  /* 0x0000003e41407211 */ /* 0x000fe400078f10ff */
[----:B------:R-:W-:Y:S01]  /*2000*/  LOP3.LUT R0, R60, 0xfffffffc, RZ, 0xc0, !PT ;  /* 0xfffffffc3c007812 */ /* 0x000fe200078ec0ff */
[C---:B------:R-:W-:Y:S01]  /*2010*/  IMAD.SHL.U32 R17, R63.reuse, 0x8, RZ ;  /* 0x000000083f117824 */ /* 0x040fe200078e00ff */
[----:B------:R-:W-:Y:S01]  /*2020*/  LOP3.LUT R65, R63, 0xfffffffc, RZ, 0xc0, !PT ;  /* 0xfffffffc3f417812 */ /* 0x000fe200078ec0ff */
[C---:B------:R-:W-:Y:S01]  /*2030*/  IMAD.SHL.U32 R19, R64.reuse, 0x8, RZ ;  /* 0x0000000840137824 */ /* 0x040fe200078e00ff */
        /* <DEDUP_REMOVED lines=165> */
[----:B------:R-:W-:Y:S02]  /*2a90*/  IMAD.MOV.U32 R229, RZ, RZ, -0x800001 ;  /* 0xff7fffffffe57424 */ /* 0x000fe400078e00ff */
[----:B------:R-:W-:-:S07]  /*2aa0*/  IMAD.MOV.U32 R233, RZ, RZ, R230 ;  /* 0x000000ffffe97224 */ /* 0x000fce00078e00e6 */
.L_x_28208:
[----:B0-----:R-:W-:-:S04]  /*2ab0*/  IADD3 R61, P0, R233, UR6, RZ ;  /* 0x00000006e93d7c10 */ /* 0x001fc8000ff1e0ff */
[----:B------:R-:W-:Y:S02]  /*2ac0*/  LEA.HI.X.SX32 R62, R233, UR18, 0x1, P0 ;  /* 0x00000012e93e7c11 */ /* 0x000fe400080f0eff */
[----:B------:R-:W-:-:S04]  /*2ad0*/  LEA R60, P0, R61, UR12, 0x2 ;  /* 0x0000000c3d3c7c11 */ /* 0x000fc8000f8010ff */
[----:B------:R-:W-:-:S06]  /*2ae0*/  LEA.HI.X R61, R61, UR13, R62, 0x2, P0 ;  /* 0x0000000d3d3d7c11 */ /* 0x000fcc00080f143e */
[----:B------:R-:W2:Y:S01]  /*2af0*/  LDG.E.CONSTANT R61, desc[UR10][R60.64] ;  /* 0x0000000a3c3d7981 */ /* 0x000ea2000c1e9900 */
[C---:B------:R-:W-:Y:S02]  /*2b00*/  VIADD R62, R231.reuse, 0xc ;  /* 0x0000000ce73e7836 */ /* 0x040fe40000000000 */
[C---:B------:R-:W-:Y:S02]  /*2b10*/  VIADD R64, R231.reuse, 0x4 ;  /* 0x00000004e7407836 */ /* 0x040fe40000000000 */
[C---:B------:R-:W-:Y:S01]  /*2b20*/  VIADD R66, R231.reuse, 0x8 ;  /* 0x00000008e7427836 */ /* 0x040fe20000000000 */
[----:B------:R-:W-:Y:S01]  /*2b30*/  SHF.R.S32.HI R63, RZ, 0x1f, R62 ;  /* 0x0000001fff3f7819 */ /* 0x000fe2000001143e */
[----:B------:R-:W-:Y:S01]  /*2b40*/  VIADD R68, R231, 0x10 ;  /* 0x00000010e7447836 */ /* 0x000fe20000000000 */
[----:B------:R-:W-:Y:S02]  /*2b50*/  SHF.R.S32.HI R65, RZ, 0x1f, R64 ;  /* 0x0000001fff417819 */ /* 0x000fe40000011440 */
[----:B------:R-:W-:-:S02]  /*2b60*/  LEA.HI R63, R63, R62, RZ, 0x2 ;  /* 0x0000003e3f3f7211 */ /* 0x000fc400078f10ff */
[----:B------:R-:W-:Y:S02]  /*2b70*/  LEA.HI R65, R65, R64, RZ, 0x2 ;  /* 0x0000004041417211 */ /* 0x000fe400078f10ff */
[C---:B------:R-:W-:Y:S01]  /*2b80*/  LOP3.LUT R67, R63.reuse, 0xfffffffc, RZ, 0xc0, !PT ;  /* 0xfffffffc3f437812 */ /* 0x040fe200078ec0ff */
[----:B------:R-:W-:Y:S01]  /*2b90*/  IMAD.SHL.U32 R63, R63, 0x8, RZ ;  /* 0x000000083f3f7824 */ /* 0x000fe200078e00ff */
[----:B------:R-:W-:Y:S02]  /*2ba0*/  SHF.R.S32.HI R69, RZ, 0x1f, R66 ;  /* 0x0000001fff457819 */ /* 0x000fe40000011442 */
[----:B------:R-:W-:Y:S01]  /*2bb0*/  SHF.R.S32.HI R71, RZ, 0x1f, R68 ;  /* 0x0000001fff477819 */ /* 0x000fe20000011444 */
[----:B------:R-:W-:Y:S01]  /*2bc0*/  IMAD.IADD R62, R62, 0x1, -R67 ;  /* 0x000000013e3e7824 */ /* 0x000fe200078e0a43 */
[C---:B------:R-:W-:Y:S01]  /*2bd0*/  LOP3.LUT R67, R65.reuse, 0xfffffffc, RZ, 0xc0, !PT ;  /* 0xfffffffc41437812 */ /* 0x040fe200078ec0ff */
[----:B------:R-:W-:Y:S01]  /*2be0*/  IMAD.SHL.U32 R65, R65, 0x8, RZ ;  /* 0x0000000841417824 */ /* 0x000fe200078e00ff */
[----:B------:R-:W-:-:S02]  /*2bf0*/  LEA.HI R69, R69, R66, RZ, 0x2 ;  /* 0x0000004245457211 */ /* 0x000fc400078f10ff */
[----:B------:R-:W-:Y:S01]  /*2c00*/  LEA.HI R71, R71, R68, RZ, 0x2 ;  /* 0x0000004447477211 */ /* 0x000fe200078f10ff */
[----:B------:R-:W-:Y:S01]  /*2c10*/  IMAD.IADD R64, R64, 0x1, -R67 ;  /* 0x0000000140407824 */ /* 0x000fe200078e0a43 */
[C---:B------:R-:W-:Y:S01]  /*2c20*/  LOP3.LUT R67, R69.reuse, 0xfffffffc, RZ, 0xc0, !PT ;  /* 0xfffffffc45437812 */ /* 0x040fe200078ec0ff */
[----:B------:R-:W-:Y:S01]  /*2c30*/  IMAD.SHL.U32 R69, R69, 0x8, RZ ;  /* 0x0000000845457824 */ /* 0x000fe200078e00ff */
[----:B------:R-:W-:Y:S02]  /*2c40*/  LOP3.LUT R63, R63, 0xffffffe0, RZ, 0xc0, !PT ;  /* 0xffffffe03f3f7812 */ /* 0x000fe400078ec0ff */
[----:B------:R-:W-:Y:S01]  /*2c50*/  LOP3.LUT R65, R65, 0xffffffe0, RZ, 0xc0, !PT ;  /* 0xffffffe041417812 */ /* 0x000fe200078ec0ff */
[----:B------:R-:W-:Y:S01]  /*2c60*/  IMAD.IADD R66, R66, 0x1, -R67 ;  /* 0x0000000142427824 */ /* 0x000fe200078e0a43 */
[C---:B------:R-:W-:Y:S01]  /*2c70*/  LOP3.LUT R67, R71.reuse, 0xfffffffc, RZ, 0xc0, !PT ;  /* 0xfffffffc47437812 */ /* 0x040fe200078ec0ff */
[----:B------:R-:W-:Y:S01]  /*2c80*/  IMAD.SHL.U32 R71, R71, 0x8, RZ ;  /* 0x0000000847477824 */ /* 0x000fe200078e00ff */
[----:B------:R-:W-:-:S04]  /*2c90*/  LOP3.LUT R69, R69, 0xffffffe0, RZ, 0xc0, !PT ;  /* 0xffffffe045457812 */ /* 0x000fc800078ec0ff */
[----:B------:R-:W-:Y:S01]  /*2ca0*/  LOP3.LUT R71, R71, 0xffffffe0, RZ, 0xc0, !PT ;  /* 0xffffffe047477812 */ /* 0x000fe200078ec0ff */
[----:B--2---:R-:W-:Y:S01]  /*2cb0*/  IMAD.WIDE R234, R61, UR19, R236 ;  /* 0x000000133dea7c25 */ /* 0x004fe2000f8e02ec */
[----:B------:R-:W-:Y:S02]  /*2cc0*/  SHF.R.S32.HI R61, RZ, 0x1f, R63 ;  /* 0x0000001fff3d7819 */ /* 0x000fe4000001143f */
[--C-:B------:R-:W-:Y:S02]  /*2cd0*/  IADD3 R60, P0, P1, R63, R234, R62.reuse ;  /* 0x000000ea3f3c7210 */ /* 0x100fe4000791e03e */
[----:B------:R-:W-:Y:S01]  /*2ce0*/  SHF.R.S32.HI R63, RZ, 0x1f, R62 ;  /* 0x0000001fff3f7819 */ /* 0x000fe2000001143e */
[----:B------:R-:W-:Y:S01]  /*2cf0*/  IMAD.IADD R62, R68, 0x1, -R67 ;  /* 0x00000001443e7824 */ /* 0x000fe200078e0a43 */
[----:B------:R-:W-:Y:S02]  /*2d00*/  SHF.R.S32.HI R68, RZ, 0x1f, R64 ;  /* 0x0000001fff447819 */ /* 0x000fe40000011440 */
[----:B------:R-:W-:-:S02]  /*2d10*/  IADD3.X R63, R61, R235, R63, P0, P1 ;  /* 0x000000eb3d3f7210 */ /* 0x000fc400007e243f */
[-C--:B------:R-:W-:Y:S02]  /*2d20*/  IADD3 R61, P0, P1, R65, R234.reuse, R64 ;  /* 0x000000ea413d7210 */ /* 0x080fe4000791e040 */
[----:B------:R-:W-:Y:S02]  /*2d30*/  SHF.R.S32.HI R67, RZ, 0x1f, R65 ;  /* 0x0000001fff437819 */ /* 0x000fe40000011441 */
[--C-:B------:R-:W-:Y:S02]  /*2d40*/  IADD3 R64, P2, P3, R69, R234, R66.reuse ;  /* 0x000000ea45407210 */ /* 0x100fe40007b5e042 */
[----:B------:R-:W-:Y:S02]  /*2d50*/  SHF.R.S32.HI R65, RZ, 0x1f, R69 ;  /* 0x0000001fff417819 */ /* 0x000fe40000011445 */
[----:B------:R-:W-:Y:S02]  /*2d60*/  SHF.R.S32.HI R66, RZ, 0x1f, R66 ;  /* 0x0000001fff427819 */ /* 0x000fe40000011442 */
[----:B------:R-:W-:-:S02]  /*2d70*/  IADD3.X R68, R67, R235, R68, P0, P1 ;  /* 0x000000eb43447210 */ /* 0x000fc400007e2444 */
[-C--:B------:R-:W-:Y:S01]  /*2d80*/  IADD3.X R65, R65, R235.reuse, R66, P2, P3 ;  /* 0x000000eb41417210 */ /* 0x080fe200017e6442 */
[----:B------:R-:W-:Y:S01]  /*2d90*/  VIADD R66, R231, 0x18 ;  /* 0x00000018e7427836 */ /* 0x000fe20000000000 */
[--C-:B------:R-:W-:Y:S02]  /*2da0*/  IADD3 R69, P0, P1, R71, R234, R62.reuse ;  /* 0x000000ea47457210 */ /* 0x100fe4000791e03e */
[----:B------:R-:W-:Y:S01]  /*2db0*/  SHF.R.S32.HI R240, RZ, 0x1f, R62 ;  /* 0x0000001ffff07819 */ /* 0x000fe2000001143e */
[----:B------:R-:W-:Y:S01]  /*2dc0*/  VIADD R62, R231, 0x14 ;  /* 0x00000014e73e7836 */ /* 0x000fe20000000000 */
[----:B------:R-:W-:Y:S02]  /*2dd0*/  SHF.R.S32.HI R67, RZ, 0x1f, R71 ;  /* 0x0000001fff437819 */ /* 0x000fe40000011447 */
[----:B------:R-:W-:Y:S02]  /*2de0*/  SHF.R.S32.HI R71, RZ, 0x1f, R66 ;  /* 0x0000001fff477819 */ /* 0x000fe40000011442 */
[----:B------:R-:W-:-:S02]  /*2df0*/  IADD3.X R240, R67, R235, R240, P0, P1 ;  /* 0x000000eb43f07210 */ /* 0x000fc400007e24f0 */
[----:B------:R-:W-:Y:S02]  /*2e00*/  SHF.R.S32.HI R67, RZ, 0x1f, R62 ;  /* 0x0000001fff437819 */ /* 0x000fe4000001143e */
[----:B------:R-:W-:Y:S02]  /*2e10*/  LEA.HI R70, R71, R66, RZ, 0x2 ;  /* 0x0000004247467211 */ /* 0x000fe400078f10ff */
[----:B------:R-:W-:Y:S02]  /*2e20*/  LEA.HI R67, R67, R62, RZ, 0x2 ;  /* 0x0000003e43437211 */ /* 0x000fe400078f10ff */
[C---:B------:R-:W-:Y:S01]  /*2e30*/  LOP3.LUT R239, R70.reuse, 0xfffffffc, RZ, 0xc0, !PT ;  /* 0xfffffffc46ef7812 */ /* 0x040fe200078ec0ff */
[----:B------:R-:W-:Y:S01]  /*2e40*/  IMAD.SHL.U32 R70, R70, 0x8, RZ ;  /* 0x0000000846467824 */ /* 0x000fe200078e00ff */
[C---:B------:R-:W-:Y:S01]  /*2e50*/  LOP3.LUT R71, R67.reuse, 0xfffffffc, RZ, 0xc0, !PT ;  /* 0xfffffffc43477812 */ /* 0x040fe200078ec0ff */
[----:B------:R-:W-:Y:S02]  /*2e60*/  IMAD.SHL.U32 R67, R67, 0x8, RZ ;  /* 0x0000000843437824 */ /* 0x000fe400078e00ff */
[----:B------:R-:W-:Y:S01]  /*2e70*/  IMAD.IADD R239, R66, 0x1, -R239 ;  /* 0x0000000142ef7824 */ /* 0x000fe200078e0aef */
[----:B------:R-:W-:Y:S01]  /*2e80*/  LEA R66, P0, R60, UR20, 0x2 ;  /* 0x000000143c427c11 */ /* 0x000fe2000f8010ff */
[----:B------:R-:W-:Y:S01]  /*2e90*/  IMAD.IADD R71, R62, 0x1, -R71 ;  /* 0x000000013e477824 */ /* 0x000fe200078e0a47 */
[----:B------:R-:W-:-:S02]  /*2ea0*/  LOP3.LUT R242, R67, 0xffffffe0, RZ, 0xc0, !PT ;  /* 0xffffffe043f27812 */ /* 0x000fc400078ec0ff */
[----:B------:R-:W-:Y:S02]  /*2eb0*/  LEA.HI.X R67, R60, UR21, R63, 0x2, P0 ;  /* 0x000000153c437c11 */ /* 0x000fe400080f143f */
[----:B------:R-:W-:Y:S02]  /*2ec0*/  SHF.R.S32.HI R243, RZ, 0x1f, R242 ;  /* 0x0000001ffff37819 */ /* 0x000fe400000114f2 */
[--C-:B------:R-:W-:Y:S02]  /*2ed0*/  IADD3 R242, P0, P1, R242, R234, R71.reuse ;  /* 0x000000eaf2f27210 */ /* 0x100fe4000791e047 */
[----:B------:R-:W-:Y:S02]  /*2ee0*/  SHF.R.S32.HI R71, RZ, 0x1f, R71 ;  /* 0x0000001fff477819 */ /* 0x000fe40000011447 */
[----:B------:R-:W-:Y:S02]  /*2ef0*/  LOP3.LUT R63, R70, 0xffffffe0, RZ, 0xc0, !PT ;  /* 0xffffffe0463f7812 */ /* 0x000fe400078ec0ff */
[----:B------:R-:W-:Y:S01]  /*2f00*/  IADD3.X R243, R243, R235, R71, P0, P1 ;  /* 0x000000ebf3f37210 */ /* 0x000fe200007e2447 */
[----:B------:R0:W2:Y:S01]  /*2f10*/  LDG.E.CONSTANT R70, desc[UR10][R66.64] ;  /* 0x0000000a42467981 */ /* 0x0000a2000c1e9900 */
[----:B------:R-:W-:-:S02]  /*2f20*/  LEA R62, P0, R61, UR20, 0x2 ;  /* 0x000000143d3e7c11 */ /* 0x000fc4000f8010ff */
[----:B------:R-:W-:Y:S02]  /*2f30*/  SHF.R.S32.HI R241, RZ, 0x1f, R63 ;  /* 0x0000001ffff17819 */ /* 0x000fe4000001143f */
[--C-:B------:R-:W-:Y:S02]  /*2f40*/  IADD3 R232, P2, P3, R63, R234, R239.reuse ;  /* 0x000000ea3fe87210 */ /* 0x100fe40007b5e0ef */
[----:B------:R-:W-:Y:S02]  /*2f50*/  LEA.HI.X R63, R61, UR21, R68, 0x2, P0 ;  /* 0x000000153d3f7c11 */ /* 0x000fe400080f1444 */
[C---:B------:R-:W-:Y:S02]  /*2f60*/  LEA R60, P0, R64.reuse, UR20, 0x2 ;  /* 0x00000014403c7c11 */ /* 0x040fe4000f8010ff */
[----:B------:R-:W-:Y:S01]  /*2f70*/  SHF.R.S32.HI R239, RZ, 0x1f, R239 ;  /* 0x0000001fffef7819 */ /* 0x000fe200000114ef */
[----:B------:R-:W3:Y:S01]  /*2f80*/  LDG.E.CONSTANT R238, desc[UR10][R62.64] ;  /* 0x0000000a3eee7981 */ /* 0x000ee2000c1e9900 */
[----:B------:R-:W-:-:S02]  /*2f90*/  LEA.HI.X R61, R64, UR21, R65, 0x2, P0 ;  /* 0x00000015403d7c11 */ /* 0x000fc400080f1441 */
[----:B------:R-:W-:Y:S02]  /*2fa0*/  IADD3 R65, P0, R231, R234, RZ ;  /* 0x000000eae7417210 */ /* 0x000fe40007f1e0ff */
[-C--:B------:R-:W-:Y:S01]  /*2fb0*/  IADD3.X R241, R241, R235.reuse, R239, P2, P3 ;  /* 0x000000ebf1f17210 */ /* 0x080fe200017e64ef */
[----:B------:R1:W4:Y:S01]  /*2fc0*/  LDG.E.CONSTANT R71, desc[UR10][R60.64] ;  /* 0x0000000a3c477981 */ /* 0x000322000c1e9900 */
[----:B------:R-:W-:Y:S02]  /*2fd0*/  LEA.HI.X.SX32 R68, R231, R235, 0x1, P0 ;  /* 0x000000ebe7447211 */ /* 0x000fe400000f0eff */
[----:B------:R-:W-:-:S04]  /*2fe0*/  LEA R64, P0, R65, UR20, 0x2 ;  /* 0x0000001441407c11 */ /* 0x000fc8000f8010ff */
[----:B------:R-:W-:Y:S02]  /*2ff0*/  LEA.HI.X R65, R65, UR21, R68, 0x2, P0 ;  /* 0x0000001541417c11 */ /* 0x000fe400080f1444 */
[----:B------:R-:W-:-:S03]  /*3000*/  LEA R68, P0, R69, UR20, 0x2 ;  /* 0x0000001445447c11 */ /* 0x000fc6000f8010ff */
[----:B------:R5:W2:Y:S01]  /*3010*/  LDG.E.CONSTANT R239, desc[UR10][R64.64] ;  /* 0x0000000a40ef7981 */ /* 0x000aa2000c1e9900 */
[----:B------:R-:W-:Y:S02]  /*3020*/  LEA.HI.X R69, R69, UR21, R240, 0x2, P0 ;  /* 0x0000001545457c11 */ /* 0x000fe400080f14f0 */
[----:B0-----:R-:W-:-:S04]  /*3030*/  LEA R66, P0, R242, UR20, 0x2 ;  /* 0x00000014f2427c11 */ /* 0x001fc8000f8010ff */
[----:B------:R-:W-:Y:S02]  /*3040*/  LEA.HI.X R67, R242, UR21, R243, 0x2, P0 ;  /* 0x00000015f2437c11 */ /* 0x000fe400080f14f3 */
[----:B------:R-:W4:Y:S04]  /*3050*/  LDG.E.CONSTANT R243, desc[UR10][R68.64] ;  /* 0x0000000a44f37981 */ /* 0x000f28000c1e9900 */
[----:B------:R-:W4:Y:S01]  /*3060*/  LDG.E.CONSTANT R240, desc[UR10][R66.64] ;  /* 0x0000000a42f07981 */ /* 0x000f22000c1e9900 */
[----:B------:R-:W-:-:S05]  /*3070*/  VIADD R242, R231, 0x1c ;  /* 0x0000001ce7f27836 */ /* 0x000fca0000000000 */
[----:B------:R-:W-:-:S04]  /*3080*/  SHF.R.S32.HI R245, RZ, 0x1f, R242 ;  /* 0x0000001ffff57819 */ /* 0x000fc800000114f2 */
[----:B------:R-:W-:-:S04]  /*3090*/  LEA.HI R245, R245, R242, RZ, 0x2 ;  /* 0x000000f2f5f57211 */ /* 0x000fc800078f10ff */
[C---:B-1----:R-:W-:Y:S01]  /*30a0*/  LOP3.LUT R61, R245.reuse, 0xfffffffc, RZ, 0xc0, !PT ;  /* 0xfffffffcf53d7812 */ /* 0x042fe200078ec0ff */
[----:B------:R-:W-:Y:S01]  /*30b0*/  IMAD.SHL.U32 R245, R245, 0x8, RZ ;  /* 0x00000008f5f57824 */ /* 0x000fe200078e00ff */
[----:B------:R-:W-:-:S03]  /*30c0*/  LEA R62, P0, R232, UR20, 0x2 ;  /* 0x00000014e83e7c11 */ /* 0x000fc6000f8010ff */
[----:B------:R-:W-:Y:S01]  /*30d0*/  IMAD.IADD R61, R242, 0x1, -R61 ;  /* 0x00000001f23d7824 */ /* 0x000fe200078e0a3d */
[----:B------:R-:W-:Y:S02]  /*30e0*/  LOP3.LUT R245, R245, 0xffffffe0, RZ, 0xc0, !PT ;  /* 0xffffffe0f5f57812 */ /* 0x000fe400078ec0ff */
[----:B------:R-:W-:Y:S02]  /*30f0*/  LEA.HI.X R63, R232, UR21, R241, 0x2, P0 ;  /* 0x00000015e83f7c11 */ /* 0x000fe400080f14f1 */
[--C-:B-----5:R-:W-:Y:S02]  /*3100*/  SHF.R.S32.HI R65, RZ, 0x1f, R61.reuse ;  /* 0x0000001fff417819 */ /* 0x120fe4000001143d */
[----:B------:R-:W-:Y:S01]  /*3110*/  IADD3 R61, P0, P1, R245, R234, R61 ;  /* 0x000000eaf53d7210 */ /* 0x000fe2000791e03d */
[----:B------:R0:W5:Y:S01]  /*3120*/  LDG.E.CONSTANT R241, desc[UR10][R62.64] ;  /* 0x0000000a3ef17981 */ /* 0x000162000c1e9900 */
[----:B------:R-:W-:-:S04]  /*3130*/  SHF.R.S32.HI R64, RZ, 0x1f, R245 ;  /* 0x0000001fff407819 */ /* 0x000fc800000114f5 */
[----:B------:R-:W-:Y:S02]  /*3140*/  IADD3.X R64, R64, R235, R65, P0, P1 ;  /* 0x000000eb40407210 */ /* 0x000fe400007e2441 */
[----:B------:R-:W-:-:S04]  /*3150*/  LEA R60, P0, R61, UR20, 0x2 ;  /* 0x000000143d3c7c11 */ /* 0x000fc8000f8010ff */
[----:B------:R-:W-:-:S05]  /*3160*/  LEA.HI.X R61, R61, UR21, R64, 0x2, P0 ;  /* 0x000000153d3d7c11 */ /* 0x000fca00080f1440 */
[----:B------:R1:W5:Y:S01]  /*3170*/  LDG.E.CONSTANT R242, desc[UR10][R60.64] ;  /* 0x0000000a3cf27981 */ /* 0x000362000c1e9900 */
[----:B------:R-:W-:-:S05]  /*3180*/  VIADD R64, R231, 0x20 ;  /* 0x00000020e7407836 */ /* 0x000fca0000000000 */
[----:B------:R-:W-:-:S04]  /*3190*/  SHF.R.S32.HI R65, RZ, 0x1f, R64 ;  /* 0x0000001fff417819 */ /* 0x000fc80000011440 */
[----:B------:R-:W-:-:S04]  /*31a0*/  LEA.HI R65, R65, R64, RZ, 0x2 ;  /* 0x0000004041417211 */ /* 0x000fc800078f10ff */
[C---:B0-----:R-:W-:Y:S01]  /*31b0*/  LOP3.LUT R63, R65.reuse, 0xfffffffc, RZ, 0xc0, !PT ;  /* 0xfffffffc413f7812 */ /* 0x041fe200078ec0ff */
[----:B------:R-:W-:-:S04]  /*31c0*/  IMAD.SHL.U32 R65, R65, 0x8, RZ ;  /* 0x0000000841417824 */ /* 0x000fc800078e00ff */
[----:B------:R-:W-:Y:S01]  /*31d0*/  IMAD.IADD R63, R64, 0x1, -R63 ;  /* 0x00000001403f7824 */ /* 0x000fe200078e0a3f */
[----:B------:R-:W-:-:S04]  /*31e0*/  LOP3.LUT R65, R65, 0xffffffe0, RZ, 0xc0, !PT ;  /* 0xffffffe041417812 */ /* 0x000fc800078ec0ff */
[----:B------:R-:W-:Y:S02]  /*31f0*/  IADD3 R62, P0, P1, R65, R234, R63 ;  /* 0x000000ea413e7210 */ /* 0x000fe4000791e03f */
[----:B------:R-:W-:Y:S02]  /*3200*/  SHF.R.S32.HI R67, RZ, 0x1f, R65 ;  /* 0x0000001fff437819 */ /* 0x000fe40000011441 */
[----:B------:R-:W-:-:S04]  /*3210*/  SHF.R.S32.HI R63, RZ, 0x1f, R63 ;  /* 0x0000001fff3f7819 */ /* 0x000fc8000001143f */
[----:B-1----:R-:W-:Y:S02]  /*3220*/  IADD3.X R61, R67, R235, R63, P0, P1 ;  /* 0x000000eb433d7210 */ /* 0x002fe400007e243f */
[----:B------:R-:W-:-:S04]  /*3230*/  LEA R68, P0, R62, UR20, 0x2 ;  /* 0x000000143e447c11 */ /* 0x000fc8000f8010ff */
[----:B------:R-:W-:-:S06]  /*3240*/  LEA.HI.X R69, R62, UR21, R61, 0x2, P0 ;  /* 0x000000153e457c11 */ /* 0x000fcc00080f143d */
[----:B------:R0:W5:Y:S01]  /*3250*/  LDG.E.CONSTANT R69, desc[UR10][R68.64] ;  /* 0x0000000a44457981 */ /* 0x000162000c1e9900 */
[----:B------:R-:W1:Y:S01]  /*3260*/  S2UR UR9, SR_CgaCtaId ;  /* 0x00000000000979c3 */ /* 0x000e620000008800 */
[----:B------:R-:W-:Y:S02]  /*3270*/  UMOV UR8, 0x400 ;  /* 0x0000040000087882 */ /* 0x000fe40000000000 */
[----:B-1----:R-:W-:-:S06]  /*3280*/  ULEA UR8, UR9, UR8, 0x18 ;  /* 0x0000000809087291 */ /* 0x002fcc000f8ec03f */
[----:B------:R-:W-:-:S05]  /*3290*/  LEA R232, R231, UR8, 0x8 ;  /* 0x00000008e7e87c11 */ /* 0x000fca000f8e40ff */
[----:B------:R-:W3:Y:S04]  /*32a0*/  LDS.128 R60, [R232] ;  /* 0x00000000e83c7984 */ /* 0x000ee80000000c00 */
[----:B------:R-:W1:Y:S01]  /*32b0*/  LDS.128 R64, [R232+0x10] ;  /* 0x00001000e8407984 */ /* 0x000e620000000c00 */
[----:B---3--:R-:W-:-:S04]  /*32c0*/  FMUL.FTZ R61, R238, R61 ;  /* 0x0000003dee3d7220 */ /* 0x008fc80000410000 */
[----:B--2---:R-:W-:-:S04]  /*32d0*/  FFMA.FTZ R60, R60, R239, R61 ;  /* 0x000000ef3c3c7223 */ /* 0x004fc8000001003d */
[----:B----4-:R-:W-:Y:S01]  /*32e0*/  FFMA.FTZ R71, R71, R62, R60 ;  /* 0x0000003e47477223 */ /* 0x010fe2000001003c */
[----:B------:R-:W-:-:S03]  /*32f0*/  VIADD R62, R231, 0x24 ;  /* 0x00000024e73e7836 */ /* 0x000fc60000000000 */
[----:B------:R-:W-:Y:S01]  /*3300*/  FFMA.FTZ R63, R70, R63, R71 ;  /* 0x0000003f463f7223 */ /* 0x000fe20000010047 */
[----:B------:R-:W-:Y:S01]  /*3310*/  VIADD R60, R231, 0x28 ;  /* 0x00000028e73c7836 */ /* 0x000fe20000000000 */
[----:B------:R-:W-:Y:S02]  /*3320*/  SHF.R.S32.HI R61, RZ, 0x1f, R62 ;  /* 0x0000001fff3d7819 */ /* 0x000fe4000001143e */
[----:B-1----:R-:W-:-:S04]  /*3330*/  FFMA.FTZ R63, R64, R243, R63 ;  /* 0x000000f3403f7223 */ /* 0x002fc8000001003f */
[----:B------:R-:W-:Y:S01]  /*3340*/  FFMA.FTZ R240, R240, R65, R63 ;  /* 0x00000041f0f07223 */ /* 0x000fe2000001003f */
[----:B------:R-:W-:Y:S02]  /*3350*/  LEA.HI R63, R61, R62, RZ, 0x2 ;  /* 0x0000003e3d3f7211 */ /* 0x000fe400078f10ff */
[----:B------:R-:W-:Y:S02]  /*3360*/  SHF.R.S32.HI R61, RZ, 0x1f, R60 ;  /* 0x0000001fff3d7819 */ /* 0x000fe4000001143c */
[C---:B------:R-:W-:Y:S01]  /*3370*/  LOP3.LUT R65, R63.reuse, 0xfffffffc, RZ, 0xc0, !PT ;  /* 0xfffffffc3f417812 */ /* 0x040fe200078ec0ff */
[----:B------:R-:W-:Y:S01]  /*3380*/  IMAD.SHL.U32 R64, R63, 0x8, RZ ;  /* 0x000000083f407824 */ /* 0x000fe200078e00ff */
[----:B------:R-:W-:-:S03]  /*3390*/  LEA.HI R61, R61, R60, RZ, 0x2 ;  /* 0x0000003c3d3d7211 */ /* 0x000fc600078f10ff */
[----:B------:R-:W-:Y:S01]  /*33a0*/  IMAD.IADD R65, R62, 0x1, -R65 ;  /* 0x000000013e417824 */ /* 0x000fe200078e0a41 */
[----:B------:R-:W-:Y:S01]  /*33b0*/  LOP3.LUT R63, R64, 0xffffffe0, RZ, 0xc0, !PT ;  /* 0xffffffe0403f7812 */ /* 0x000fe200078ec0ff */
[----:B------:R-:W-:-:S03]  /*33c0*/  IMAD.SHL.U32 R61, R61, 0x8, RZ ;  /* 0x000000083d3d7824 */ /* 0x000fc600078e00ff */
[----:B------:R-:W-:Y:S02]  /*33d0*/  IADD3 R62, P0, P1, R63, R234, R65 ;  /* 0x000000ea3f3e7210 */ /* 0x000fe4000791e041 */
[----:B------:R-:W-:Y:S02]  /*33e0*/  SHF.R.S32.HI R71, RZ, 0x1f, R63 ;  /* 0x0000001fff477819 */ /* 0x000fe4000001143f */
[----:B------:R-:W-:Y:S02]  /*33f0*/  SHF.R.S32.HI R65, RZ, 0x1f, R65 ;  /* 0x0000001fff417819 */ /* 0x000fe40000011441 */
[----:B------:R-:W-:Y:S02]  /*3400*/  LOP3.LUT R61, R61, 0xffffffe0, RZ, 0xc0, !PT ;  /* 0xffffffe03d3d7812 */ /* 0x000fe400078ec0ff */
[----:B------:R-:W-:Y:S02]  /*3410*/  IADD3.X R65, R71, R235, R65, P0, P1 ;  /* 0x000000eb47417210 */ /* 0x000fe400007e2441 */
[----:B------:R-:W-:-:S02]  /*3420*/  SHF.R.S32.HI R63, RZ, 0x1f, R61 ;  /* 0x0000001fff3f7819 */ /* 0x000fc4000001143d */
[-C--:B------:R-:W-:Y:S02]  /*3430*/  IADD3 R60, P1, P2, R61, R234.reuse, R226 ;  /* 0x000000ea3d3c7210 */ /* 0x080fe40007a3e0e2 */
[----:B------:R-:W-:Y:S02]  /*3440*/  LEA R70, P0, R62, UR20, 0x2 ;  /* 0x000000143e467c11 */ /* 0x000fe4000f8010ff */
[----:B------:R-:W-:Y:S02]  /*3450*/  IADD3.X R63, R63, R235, R16, P1, P2 ;  /* 0x000000eb3f3f7210 */ /* 0x000fe40000fe4410 */
[----:B------:R-:W-:Y:S02]  /*3460*/  LEA R64, P1, R60, UR20, 0x2 ;  /* 0x000000143c407c11 */ /* 0x000fe4000f8210ff */
[----:B------:R-:W-:Y:S02]  /*3470*/  IADD3 R61, P2, P3, R224, R234, R227 ;  /* 0x000000eae03d7210 */ /* 0x000fe40007b5e0e3 */
[----:B------:R-:W-:-:S02]  /*3480*/  LEA.HI.X R71, R62, UR21, R65, 0x2, P0 ;  /* 0x000000153e477c11 */ /* 0x000fc400080f1441 */
[----:B------:R-:W-:Y:S02]  /*3490*/  LEA.HI.X R65, R60, UR21, R63, 0x2, P1 ;  /* 0x000000153c417c11 */ /* 0x000fe400088f143f */
[-C--:B------:R-:W-:Y:S02]  /*34a0*/  IADD3.X R62, R18, R235.reuse, R21, P2, P3 ;  /* 0x000000eb123e7210 */ /* 0x080fe400017e6415 */
[C---:B------:R-:W-:Y:S02]  /*34b0*/  LEA R60, P0, R61.reuse, UR20, 0x2 ;  /* 0x000000143d3c7c11 */ /* 0x040fe4000f8010ff */
[----:B------:R-:W-:Y:S02]  /*34c0*/  IADD3 R63, P1, P2, R222, R234, R225 ;  /* 0x000000eade3f7210 */ /* 0x000fe40007a3e0e1 */
[----:B------:R-:W-:Y:S02]  /*34d0*/  LEA.HI.X R61, R61, UR21, R62, 0x2, P0 ;  /* 0x000000153d3d7c11 */ /* 0x000fe400080f143e */
[----:B0-----:R-:W-:-:S02]  /*34e0*/  IADD3.X R68, R20, R235, R23, P1, P2 ;  /* 0x000000eb14447210 */ /* 0x001fc40000fe4417 */
[----:B------:R-:W-:Y:S01]  /*34f0*/  LEA R62, P0, R63, UR20, 0x2 ;  /* 0x000000143f3e7c11 */ /* 0x000fe2000f8010ff */
[----:B-----5:R-:W-:Y:S01]  /*3500*/  FFMA.FTZ R241, R241, R66, R240 ;  /* 0x00000042f1f17223 */ /* 0x020fe200000100f0 */
[----:B------:R-:W2:Y:S02]  /*3510*/  LDG.E.CONSTANT R250, desc[UR10][R60.64] ;  /* 0x0000000a3cfa7981 */ /* 0x000ea4000c1e9900 */
[----:B------:R-:W-:Y:S02]  /*3520*/  LEA.HI.X R63, R63, UR21, R68, 0x2, P0 ;  /* 0x000000153f3f7c11 */ /* 0x000fe400080f1444 */
[----:B------:R-:W-:Y:S01]  /*3530*/  IADD3 R238, P0, P1, R220, R234, R223 ;  /* 0x000000eadcee7210 */ /* 0x000fe2000791e0df */
[----:B------:R0:W3:Y:S01]  /*3540*/  LDG.E.CONSTANT R66, desc[UR10][R70.64] ;  /* 0x0000000a46427981 */ /* 0x0000e2000c1e9900 */
[----:B------:R-:W-:Y:S02]  /*3550*/  FFMA.FTZ R251, R242, R67, R241 ;  /* 0x00000043f2fb7223 */ /* 0x000fe400000100f1 */
[----:B------:R-:W-:Y:S01]  /*3560*/  IADD3.X R239, R22, R235, R25, P0, P1 ;  /* 0x000000eb16ef7210 */ /* 0x000fe200007e2419 */
[----:B------:R1:W4:Y:S01]  /*3570*/  LDG.E.CONSTANT R67, desc[UR10][R64.64] ;  /* 0x0000000a40437981 */ /* 0x000322000c1e9900 */
[----:B------:R-:W-:-:S02]  /*3580*/  LEA R246, P0, R238, UR20, 0x2 ;  /* 0x00000014eef67c11 */ /* 0x000fc4000f8010ff */
[----:B------:R-:W-:Y:S01]  /*3590*/  IADD3 R68, P1, P2, R218, R234, R221 ;  /* 0x000000eada447210 */ /* 0x000fe20007a3e0dd */
[----:B------:R5:W2:Y:S01]  /*35a0*/  LDG.E.CONSTANT R249, desc[UR10][R62.64] ;  /* 0x0000000a3ef97981 */ /* 0x000aa2000c1e9900 */
[----:B------:R-:W-:Y:S02]  /*35b0*/  LEA.HI.X R247, R238, UR21, R239, 0x2, P0 ;  /* 0x00000015eef77c11 */ /* 0x000fe400080f14ef */
[----:B0-----:R-:W-:Y:S02]  /*35c0*/  LEA R70, P0, R68, UR20, 0x2 ;  /* 0x0000001444467c11 */ /* 0x001fe4000f8010ff */
[----:B-1----:R-:W-:Y:S01]  /*35d0*/  IADD3.X R65, R24, R235, R27, P1, P2 ;  /* 0x000000eb18417210 */ /* 0x002fe20000fe441b */
[----:B------:R-:W2:Y:S03]  /*35e0*/  LDG.E.CONSTANT R246, desc[UR10][R246.64] ;  /* 0x0000000af6f67981 */ /* 0x000ea6000c1e9900 */
[----:B------:R-:W-:-:S02]  /*35f0*/  LEA.HI.X R71, R68, UR21, R65, 0x2, P0 ;  /* 0x0000001544477c11 */ /* 0x000fc400080f1441 */
[----:B------:R-:W-:-:S04]  /*3600*/  IADD3 R64, P0, P1, R216, R234, R219 ;  /* 0x000000ead8407210 */ /* 0x000fc8000791e0db */
[----:B------:R-:W-:Y:S01]  /*3610*/  IADD3.X R61, R26, R235, R29, P0, P1 ;  /* 0x000000eb1a3d7210 */ /* 0x000fe200007e241d */
[----:B------:R-:W2:Y:S01]  /*3620*/  LDG.E.CONSTANT R71, desc[UR10][R70.64] ;  /* 0x0000000a46477981 */ /* 0x000ea2000c1e9900 */
[----:B------:R-:W-:-:S04]  /*3630*/  LEA R60, P0, R64, UR20, 0x2 ;  /* 0x00000014403c7c11 */ /* 0x000fc8000f8010ff */
[----:B------:R-:W-:Y:S02]  /*3640*/  LEA.HI.X R61, R64, UR21, R61, 0x2, P0 ;  /* 0x00000015403d7c11 */ /* 0x000fe400080f143d */
[----:B-----5:R-:W-:-:S03]  /*3650*/  IADD3 R62, P0, P1, R214, R234, R217 ;  /* 0x000000ead63e7210 */ /* 0x020fc6000791e0d9 */
[----:B------:R0:W5:Y:S01]  /*3660*/  LDG.E.CONSTANT R248, desc[UR10][R60.64] ;  /* 0x0000000a3cf87981 */ /* 0x000162000c1e9900 */
[----:B------:R-:W-:Y:S02]  /*3670*/  IADD3.X R63, R28, R235, R31, P0, P1 ;  /* 0x000000eb1c3f7210 */ /* 0x000fe400007e241f */
[----:B------:R-:W-:-:S04]  /*3680*/  LEA R64, P0, R62, UR20, 0x2 ;  /* 0x000000143e407c11 */ /* 0x000fc8000f8010ff */
[----:B------:R-:W-:Y:S02]  /*3690*/  LEA.HI.X R65, R62, UR21, R63, 0x2, P0 ;  /* 0x000000153e417c11 */ /* 0x000fe400080f143f */
[----:B------:R-:W-:-:S03]  /*36a0*/  IADD3 R63, P0, P1, R212, R234, R215 ;  /* 0x000000ead43f7210 */ /* 0x000fc6000791e0d7 */
[----:B------:R1:W5:Y:S01]  /*36b0*/  LDG.E.CONSTANT R247, desc[UR10][R64.64] ;  /* 0x0000000a40f77981 */ /* 0x000362000c1e9900 */
[----:B------:R-:W-:Y:S02]  /*36c0*/  IADD3.X R68, R30, R235, R33, P0, P1 ;  /* 0x000000eb1e447210 */ /* 0x000fe400007e2421 */
[----:B------:R-:W-:-:S04]  /*36d0*/  LEA R62, P0, R63, UR20, 0x2 ;  /* 0x000000143f3e7c11 */ /* 0x000fc8000f8010ff */
[----:B------:R-:W-:Y:S02]  /*36e0*/  LEA.HI.X R63, R63, UR21, R68, 0x2, P0 ;  /* 0x000000153f3f7c11 */ /* 0x000fe400080f1444 */
[----:B------:R-:W-:-:S03]  /*36f0*/  IADD3 R68, P0, P1, R210, R234, R213 ;  /* 0x000000ead2447210 */ /* 0x000fc6000791e0d5 */
[----:B------:R1:W5:Y:S01]  /*3700*/  LDG.E.CONSTANT R70, desc[UR10][R62.64] ;  /* 0x0000000a3e467981 */ /* 0x000362000c1e9900 */
[----:B------:R-:W-:Y:S02]  /*3710*/  IADD3.X R239, R32, R235, R35, P0, P1 ;  /* 0x000000eb20ef7210 */ /* 0x000fe400007e2423 */
[----:B0-----:R-:W-:-:S04]  /*3720*/  LEA R60, P0, R68, UR20, 0x2 ;  /* 0x00000014443c7c11 */ /* 0x001fc8000f8010ff */
[----:B------:R-:W-:Y:S02]  /*3730*/  LEA.HI.X R61, R68, UR21, R239, 0x2, P0 ;  /* 0x00000015443d7c11 */ /* 0x000fe400080f14ef */
[----:B------:R-:W-:-:S03]  /*3740*/  IADD3 R68, P0, P1, R208, R234, R211 ;  /* 0x000000ead0447210 */ /* 0x000fc6000791e0d3 */
[----:B------:R0:W5:Y:S01]  /*3750*/  LDG.E.CONSTANT R241, desc[UR10][R60.64] ;  /* 0x0000000a3cf17981 */ /* 0x000162000c1e9900 */
[----:B------:R-:W-:Y:S02]  /*3760*/  IADD3.X R239, R34, R235, R37, P0, P1 ;  /* 0x000000eb22ef7210 */ /* 0x000fe400007e2425 */
[----:B------:R-:W-:-:S04]  /*3770*/  LEA R238, P0, R68, UR20, 0x2 ;  /* 0x0000001444ee7c11 */ /* 0x000fc8000f8010ff */
[----:B------:R-:W-:Y:S02]  /*3780*/  LEA.HI.X R239, R68, UR21, R239, 0x2, P0 ;  /* 0x0000001544ef7c11 */ /* 0x000fe400080f14ef */
[----:B------:R-:W-:-:S03]  /*3790*/  IADD3 R68, P0, P1, R206, R234, R209 ;  /* 0x000000eace447210 */ /* 0x000fc6000791e0d1 */
[----:B------:R-:W5:Y:S01]  /*37a0*/  LDG.E.CONSTANT R238, desc[UR10][R238.64] ;  /* 0x0000000aeeee7981 */ /* 0x000f62000c1e9900 */
[----:B------:R-:W-:Y:S02]  /*37b0*/  IADD3.X R243, R36, R235, R39, P0, P1 ;  /* 0x000000eb24f37210 */ /* 0x000fe400007e2427 */
[----:B------:R-:W-:-:S04]  /*37c0*/  LEA R242, P0, R68, UR20, 0x2 ;  /* 0x0000001444f27c11 */ /* 0x000fc8000f8010ff */
[----:B------:R-:W-:Y:S02]  /*37d0*/  LEA.HI.X R243, R68, UR21, R243, 0x2, P0 ;  /* 0x0000001544f37c11 */ /* 0x000fe400080f14f3 */
[----:B-1----:R-:W-:-:S04]  /*37e0*/  IADD3 R64, P0, P1, R204, R234, R207 ;  /* 0x000000eacc407210 */ /* 0x002fc8000791e0cf */
[----:B------:R-:W-:Y:S01]  /*37f0*/  IADD3.X R63, R38, R235, R41, P0, P1 ;  /* 0x000000eb263f7210 */ /* 0x000fe200007e2429 */
[----:B------:R-:W5:Y:S01]  /*3800*/  LDG.E.CONSTANT R243, desc[UR10][R242.64] ;  /* 0x0000000af2f37981 */ /* 0x000f62000c1e9900 */
[----:B0-----:R-:W-:-:S04]  /*3810*/  LEA R60, P0, R64, UR20, 0x2 ;  /* 0x00000014403c7c11 */ /* 0x001fc8000f8010ff */
[----:B------:R-:W-:Y:S02]  /*3820*/  LEA.HI.X R61, R64, UR21, R63, 0x2, P0 ;  /* 0x00000015403d7c11 */ /* 0x000fe400080f143f */
[----:B------:R-:W-:-:S03]  /*3830*/  IADD3 R62, P0, P1, R202, R234, R205 ;  /* 0x000000eaca3e7210 */ /* 0x000fc6000791e0cd */
[----:B------:R0:W5:Y:S01]  /*3840*/  LDG.E.CONSTANT R242, desc[UR10][R60.64] ;  /* 0x0000000a3cf27981 */ /* 0x000162000c1e9900 */
[----:B------:R-:W-:Y:S02]  /*3850*/  IADD3.X R63, R40, R235, R43, P0, P1 ;  /* 0x000000eb283f7210 */ /* 0x000fe400007e242b */
[----:B------:R-:W-:-:S04]  /*3860*/  LEA R244, P0, R62, UR20, 0x2 ;  /* 0x000000143ef47c11 */ /* 0x000fc8000f8010ff */
[----:B------:R-:W-:Y:S02]  /*3870*/  LEA.HI.X R245, R62, UR21, R63, 0x2, P0 ;  /* 0x000000153ef57c11 */ /* 0x000fe400080f143f */
[----:B0-----:R-:W0:Y:S01]  /*3880*/  LDS.128 R60, [R232+0x20] ;  /* 0x00002000e83c7984 */ /* 0x001e220000000c00 */
[----:B------:R-:W-:-:S03]  /*3890*/  IADD3 R65, P0, P1, R200, R234, R203 ;  /* 0x000000eac8417210 */ /* 0x000fc6000791e0cb */
[----:B------:R-:W5:Y:S01]  /*38a0*/  LDG.E.CONSTANT R245, desc[UR10][R244.64] ;  /* 0x0000000af4f57981 */ /* 0x000f62000c1e9900 */
[----:B------:R-:W-:Y:S02]  /*38b0*/  IADD3.X R68, R42, R235, R45, P0, P1 ;  /* 0x000000eb2a447210 */ /* 0x000fe400007e242d */
[----:B------:R-:W-:-:S04]  /*38c0*/  LEA R64, P0, R65, UR20, 0x2 ;  /* 0x0000001441407c11 */ /* 0x000fc8000f8010ff */
[----:B------:R-:W-:Y:S02]  /*38d0*/  LEA.HI.X R65, R65, UR21, R68, 0x2, P0 ;  /* 0x0000001541417c11 */ /* 0x000fe400080f1444 */
[----:B------:R-:W-:-:S03]  /*38e0*/  IADD3 R68, P0, P1, R198, R234, R201 ;  /* 0x000000eac6447210 */ /* 0x000fc6000791e0c9 */
[----:B------:R1:W5:Y:S01]  /*38f0*/  LDG.E.CONSTANT R240, desc[UR10][R64.64] ;  /* 0x0000000a40f07981 */ /* 0x000362000c1e9900 */
[----:B------:R-:W-:Y:S02]  /*3900*/  IADD3.X R239, R44, R235, R47, P0, P1 ;  /* 0x000000eb2cef7210 */ /* 0x000fe400007e242f */
[----:B-1----:R-:W-:-:S04]  /*3910*/  LEA R64, P0, R68, UR20, 0x2 ;  /* 0x0000001444407c11 */ /* 0x002fc8000f8010ff */
[----:B------:R-:W-:-:S05]  /*3920*/  LEA.HI.X R65, R68, UR21, R239, 0x2, P0 ;  /* 0x0000001544417c11 */ /* 0x000fca00080f14ef */
[----:B------:R1:W5:Y:S01]  /*3930*/  LDG.E.CONSTANT R239, desc[UR10][R64.64] ;  /* 0x0000000a40ef7981 */ /* 0x000362000c1e9900 */
[----:B0-----:R-:W-:Y:S01]  /*3940*/  FFMA.FTZ R251, R60, R69, R251 ;  /* 0x000000453cfb7223 */ /* 0x001fe200000100fb */
[----:B------:R-:W-:-:S04]  /*3950*/  IADD3 R60, P0, P1, R196, R234, R199 ;  /* 0x000000eac43c7210 */ /* 0x000fc8000791e0c7 */
[----:B------:R-:W-:Y:S02]  /*3960*/  IADD3.X R69, R46, R235, R49, P0, P1 ;  /* 0x000000eb2e457210 */ /* 0x000fe400007e2431 */
[----:B------:R-:W-:-:S04]  /*3970*/  LEA R68, P0, R60, UR20, 0x2 ;  /* 0x000000143c447c11 */ /* 0x000fc8000f8010ff */
[----:B------:R-:W-:-:S05]  /*3980*/  LEA.HI.X R69, R60, UR21, R69, 0x2, P0 ;  /* 0x000000153c457c11 */ /* 0x000fca00080f1445 */
[----:B------:R0:W5:Y:S01]  /*3990*/  LDG.E.CONSTANT R244, desc[UR10][R68.64] ;  /* 0x0000000a44f47981 */ /* 0x000162000c1e9900 */
[----:B---3--:R-:W-:-:S04]  /*39a0*/  FFMA.FTZ R66, R66, R61, R251 ;  /* 0x0000003d42427223 */ /* 0x008fc800000100fb */
[----:B----4-:R-:W-:Y:S02]  /*39b0*/  FFMA.FTZ R61, R67, R62, R66 ;  /* 0x0000003e433d7223 */ /* 0x010fe40000010042 */
[----:B-1----:R-:W1:Y:S02]  /*39c0*/  LDS.128 R64, [R232+0x30] ;  /* 0x00003000e8407984 */ /* 0x002e640000000c00 */
[----:B--2---:R-:W-:-:S04]  /*39d0*/  FFMA.FTZ R61, R250, R63, R61 ;  /* 0x0000003ffa3d7223 */ /* 0x004fc8000001003d */
[----:B-1----:R-:W-:Y:S02]  /*39e0*/  FFMA.FTZ R249, R64, R249, R61 ;  /* 0x000000f940f97223 */ /* 0x002fe4000001003d */
[----:B------:R-:W1:Y:S02]  /*39f0*/  LDS.128 R60, [R232+0x40] ;  /* 0x00004000e83c7984 */ /* 0x000e640000000c00 */
[----:B------:R-:W-:-:S04]  /*3a00*/  FFMA.FTZ R246, R246, R65, R249 ;  /* 0x00000041f6f67223 */ /* 0x000fc800000100f9 */
[----:B------:R-:W-:-:S04]  /*3a10*/  FFMA.FTZ R71, R71, R66, R246 ;  /* 0x0000004247477223 */ /* 0x000fc800000100f6 */
[----:B-----5:R-:W-:-:S04]  /*3a20*/  FFMA.FTZ R67, R248, R67, R71 ;  /* 0x00000043f8437223 */ /* 0x020fc80000010047 */
[----:B-1----:R-:W-:Y:S02]  /*3a30*/  FFMA.FTZ R247, R60, R247, R67 ;  /* 0x000000f73cf77223 */ /* 0x002fe40000010043 */
[----:B------:R-:W1:Y:S02]  /*3a40*/  LDS.128 R64, [R232+0x50] ;  /* 0x00005000e8407984 */ /* 0x000e640000000c00 */
[----:B------:R-:W-:Y:S02]  /*3a50*/  FFMA.FTZ R60, R70, R61, R247 ;  /* 0x0000003d463c7223 */ /* 0x000fe400000100f7 */
[----:B0-----:R-:W0:Y:S02]  /*3a60*/  LDS.128 R68, [R232+0x60] ;  /* 0x00006000e8447984 */ /* 0x001e240000000c00 */
[----:B------:R-:W-:-:S04]  /*3a70*/  FFMA.FTZ R241, R241, R62, R60 ;  /* 0x0000003ef1f17223 */ /* 0x000fc8000001003c */
[----:B------:R-:W-:Y:S01]  /*3a80*/  FFMA.FTZ R63, R238, R63, R241 ;  /* 0x0000003fee3f7223 */ /* 0x000fe200000100f1 */
[----:B------:R-:W-:-:S03]  /*3a90*/  IADD3 R61, P0, P1, R194, R234, R197 ;  /* 0x000000eac23d7210 */ /* 0x000fc6000791e0c5 */
[----:B-1----:R-:W-:Y:S01]  /*3aa0*/  FFMA.FTZ R63, R64, R243, R63 ;  /* 0x000000f3403f7223 */ /* 0x002fe2000001003f */
[----:B------:R-:W-:-:S03]  /*3ab0*/  IADD3.X R64, R48, R235, R51, P0, P1 ;  /* 0x000000eb30407210 */ /* 0x000fc600007e2433 */
[----:B------:R-:W-:Y:S01]  /*3ac0*/  FFMA.FTZ R242, R242, R65, R63 ;  /* 0x00000041f2f27223 */ /* 0x000fe2000001003f */
[----:B------:R-:W-:Y:S02]  /*3ad0*/  LEA R62, P0, R61, UR20, 0x2 ;  /* 0x000000143d3e7c11 */ /* 0x000fe4000f8010ff */
[----:B------:R-:W-:Y:S01]  /*3ae0*/  IADD3 R60, P1, P2, R192, R234, R195 ;  /* 0x000000eac03c7210 */ /* 0x000fe20007a3e0c3 */
[----:B------:R-:W-:Y:S01]  /*3af0*/  FFMA.FTZ R245, R245, R66, R242 ;  /* 0x00000042f5f57223 */ /* 0x000fe200000100f2 */
[----:B------:R-:W-:Y:S02]  /*3b00*/  LEA.HI.X R63, R61, UR21, R64, 0x2, P0 ;  /* 0x000000153d3f7c11 */ /* 0x000fe400080f1440 */
[----:B------:R-:W-:Y:S01]  /*3b10*/  IADD3.X R61, R50, R235, R53, P1, P2 ;  /* 0x000000eb323d7210 */ /* 0x000fe20000fe4435 */
[----:B------:R-:W-:Y:S01]  /*3b20*/  FFMA.FTZ R67, R240, R67, R245 ;  /* 0x00000043f0437223 */ /* 0x000fe200000100f5 */
[----:B------:R-:W-:Y:S01]  /*3b30*/  LEA R238, P0, R60, UR20, 0x2 ;  /* 0x000000143cee7c11 */ /* 0x000fe2000f8010ff */
[----:B------:R-:W2:Y:S02]  /*3b40*/  LDG.E.CONSTANT R65, desc[UR10][R62.64] ;  /* 0x0000000a3e417981 */ /* 0x000ea4000c1e9900 */
[----:B0-----:R-:W-:Y:S01]  /*3b50*/  FFMA.FTZ R67, R68, R239, R67 ;  /* 0x000000ef44437223 */ /* 0x001fe20000010043 */
[----:B------:R-:W-:-:S02]  /*3b60*/  LEA.HI.X R239, R60, UR21, R61, 0x2, P0 ;  /* 0x000000153cef7c11 */ /* 0x000fc400080f143d */
[----:B------:R-:W-:-:S03]  /*3b70*/  IADD3 R60, P0, P1, R190, R234, R193 ;  /* 0x000000eabe3c7210 */ /* 0x000fc6000791e0c1 */
[----:B------:R0:W3:Y:S01]  /*3b80*/  LDG.E.CONSTANT R64, desc[UR10][R238.64] ;  /* 0x0000000aee407981 */ /* 0x0000e2000c1e9900 */
[----:B------:R-:W-:Y:S01]  /*3b90*/  FFMA.FTZ R66, R244, R69, R67 ;  /* 0x00000045f4427223 */ /* 0x000fe20000010043 */
[-C--:B------:R-:W-:Y:S02]  /*3ba0*/  IADD3.X R67, R52, R235.reuse, R55, P0, P1 ;  /* 0x000000eb34437210 */ /* 0x080fe400007e2437 */
[----:B------:R-:W-:Y:S02]  /*3bb0*/  LEA R68, P0, R60, UR20, 0x2 ;  /* 0x000000143c447c11 */ /* 0x000fe4000f8010ff */
[----:B------:R-:W-:Y:S02]  /*3bc0*/  IADD3 R61, P1, P2, R188, R234, R191 ;  /* 0x000000eabc3d7210 */ /* 0x000fe40007a3e0bf */
[----:B------:R-:W-:Y:S02]  /*3bd0*/  LEA.HI.X R69, R60, UR21, R67, 0x2, P0 ;  /* 0x000000153c457c11 */ /* 0x000fe400080f1443 */
[----:B------:R-:W-:-:S02]  /*3be0*/  IADD3.X R240, R54, R235, R57, P1, P2 ;  /* 0x000000eb36f07210 */ /* 0x000fc40000fe4439 */
[C---:B------:R-:W-:Y:S01]  /*3bf0*/  LEA R60, P0, R61.reuse, UR20, 0x2 ;  /* 0x000000143d3c7c11 */ /* 0x040fe2000f8010ff */
[----:B------:R1:W4:Y:S03]  /*3c00*/  LDG.E.CONSTANT R63, desc[UR10][R68.64] ;  /* 0x0000000a443f7981 */ /* 0x000326000c1e9900 */
[----:B------:R-:W-:Y:S02]  /*3c10*/  LEA.HI.X R61, R61, UR21, R240, 0x2, P0 ;  /* 0x000000153d3d7c11 */ /* 0x000fe400080f14f0 */
[----:B------:R-:W-:-:S03]  /*3c20*/  IADD3 R67, P0, P1, R186, R234, R189 ;  /* 0x000000eaba437210 */ /* 0x000fc6000791e0bd */
[----:B------:R5:W4:Y:S01]  /*3c30*/  LDG.E.CONSTANT R62, desc[UR10][R60.64] ;  /* 0x0000000a3c3e7981 */ /* 0x000b22000c1e9900 */
[----:B0-----:R-:W-:Y:S02]  /*3c40*/  IADD3.X R238, R56, R235, R59, P0, P1 ;  /* 0x000000eb38ee7210 */ /* 0x001fe400007e243b */
[----:B------:R-:W-:-:S04]  /*3c50*/  LEA R240, P0, R67, UR20, 0x2 ;  /* 0x0000001443f07c11 */ /* 0x000fc8000f8010ff */
[----:B------:R-:W-:Y:S02]  /*3c60*/  LEA.HI.X R241, R67, UR21, R238, 0x2, P0 ;  /* 0x0000001543f17c11 */ /* 0x000fe400080f14ee */
[----:B------:R-:W-:-:S03]  /*3c70*/  IADD3 R67, P0, P1, R184, R234, R187 ;  /* 0x000000eab8437210 */ /* 0x000fc6000791e0bb */
[----:B------:R0:W4:Y:S01]  /*3c80*/  LDG.E.CONSTANT R252, desc[UR10][R240.64] ;  /* 0x0000000af0fc7981 */ /* 0x000122000c1e9900 */
[----:B------:R-:W-:Y:S02]  /*3c90*/  IADD3.X R238, R58, R235, R73, P0, P1 ;  /* 0x000000eb3aee7210 */ /* 0x000fe400007e2449 */
[----:B------:R-:W-:-:S04]  /*3ca0*/  LEA R248, P0, R67, UR20, 0x2 ;  /* 0x0000001443f87c11 */ /* 0x000fc8000f8010ff */
[----:B------:R-:W-:Y:S02]  /*3cb0*/  LEA.HI.X R249, R67, UR21, R238, 0x2, P0 ;  /* 0x0000001543f97c11 */ /* 0x000fe400080f14ee */
[----:B------:R-:W-:-:S03]  /*3cc0*/  IADD3 R67, P0, P1, R182, R234, R185 ;  /* 0x000000eab6437210 */ /* 0x000fc6000791e0b9 */
[----:B------:R-:W4:Y:S01]  /*3cd0*/  LDG.E.CONSTANT R248, desc[UR10][R248.64] ;  /* 0x0000000af8f87981 */ /* 0x000f22000c1e9900 */
[----:B------:R-:W-:Y:S02]  /*3ce0*/  IADD3.X R238, R72, R235, R75, P0, P1 ;  /* 0x000000eb48ee7210 */ /* 0x000fe400007e244b */
[----:B-1----:R-:W-:-:S04]  /*3cf0*/  LEA R68, P0, R67, UR20, 0x2 ;  /* 0x0000001443447c11 */ /* 0x002fc8000f8010ff */
[----:B------:R-:W-:Y:S02]  /*3d00*/  LEA.HI.X R69, R67, UR21, R238, 0x2, P0 ;  /* 0x0000001543457c11 */ /* 0x000fe400080f14ee */
[----:B-----5:R-:W-:-:S04]  /*3d10*/  IADD3 R60, P0, P1, R180, R234, R183 ;  /* 0x000000eab43c7210 */ /* 0x020fc8000791e0b7 */
[----:B------:R-:W-:Y:S01]  /*3d20*/  IADD3.X R61, R74, R235, R77, P0, P1 ;  /* 0x000000eb4a3d7210 */ /* 0x000fe200007e244d */
[----:B------:R-:W5:Y:S01]  /*3d30*/  LDG.E.CONSTANT R69, desc[UR10][R68.64] ;  /* 0x0000000a44457981 */ /* 0x000f62000c1e9900 */
        /* <DEDUP_REMOVED lines=9> */
[----:B0-----:R-:W-:Y:S02]  /*3dd0*/  IADD3.X R240, R78, R235, R81, P0, P1 ;  /* 0x000000eb4ef07210 */ /* 0x001fe400007e2451 */
[----:B------:R-:W-:-:S04]  /*3de0*/  LEA R246, P0, R67, UR20, 0x2 ;  /* 0x0000001443f67c11 */ /* 0x000fc8000f8010ff */
[----:B------:R-:W-:Y:S02]  /*3df0*/  LEA.HI.X R247, R67, UR21, R240, 0x2, P0 ;  /* 0x0000001543f77c11 */ /* 0x000fe400080f14f0 */
[----:B------:R-:W-:-:S03]  /*3e00*/  IADD3 R67, P0, P1, R174, R234, R177 ;  /* 0x000000eaae437210 */ /* 0x000fc6000791e0b1 */
[----:B------:R-:W5:Y:S01]  /*3e10*/  LDG.E.CONSTANT R246, desc[UR10][R246.64] ;  /* 0x0000000af6f67981 */ /* 0x000f62000c1e9900 */
        /* <DEDUP_REMOVED lines=9> */
[----:B------:R0:W5:Y:S01]  /*3eb0*/  LDG.E.CONSTANT R244, desc[UR10][R240.64] ;  /* 0x0000000af0f47981 */ /* 0x000162000c1e9900 */
[----:B-1----:R-:W-:Y:S02]  /*3ec0*/  IADD3.X R238, R84, R235, R87, P0, P1 ;  /* 0x000000eb54ee7210 */ /* 0x002fe400007e2457 */
        /* <DEDUP_REMOVED lines=12> */
[----:B------:R-:W-:-:S04]  /*3f90*/  IADD3 R67, P0, P1, R164, R234, R167 ;  /* 0x000000eaa4437210 */ /* 0x000fc8000791e0a7 */
[----:B0-----:R-:W-:Y:S01]  /*3fa0*/  IADD3.X R240, R90, R235, R93, P0, P1 ;  /* 0x000000eb5af07210 */ /* 0x001fe200007e245d */
[----:B------:R-:W5:Y:S01]  /*3fb0*/  LDG.E.CONSTANT R239, desc[UR10][R238.64] ;  /* 0x0000000aeeef7981 */ /* 0x000f62000c1e9900 */
[----:B------:R-:W-:-:S04]  /*3fc0*/  LEA R250, P0, R67, UR20, 0x2 ;  /* 0x0000001443fa7c11 */ /* 0x000fc8000f8010ff */
[----:B------:R-:W-:Y:S02]  /*3fd0*/  LEA.HI.X R251, R67, UR21, R240, 0x2, P0 ;  /* 0x0000001543fb7c11 */ /* 0x000fe400080f14f0 */
[----:B-1----:R-:W-:-:S03]  /*3fe0*/  IADD3 R60, P0, P1, R162, R234, R165 ;  /* 0x000000eaa23c7210 */ /* 0x002fc6000791e0a5 */
[----:B------:R0:W5:Y:S01]  /*3ff0*/  LDG.E.CONSTANT R238, desc[UR10][R250.64] ;  /* 0x0000000afaee7981 */ /* 0x000162000c1e9900 */
[----:B------:R-:W-:Y:S02]  /*4000*/  IADD3.X R61, R92, R235, R95, P0, P1 ;  /* 0x000000eb5c3d7210 */ /* 0x000fe400007e245f */
[----:B------:R-:W-:-:S04]  /*4010*/  LEA R240, P0, R60, UR20, 0x2 ;  /* 0x000000143cf07c11 */ /* 0x000fc8000f8010ff */
[----:B------:R-:W-:Y:S02]  /*4020*/  LEA.HI.X R241, R60, UR21, R61, 0x2, P0 ;  /* 0x000000153cf17c11 */ /* 0x000fe400080f143d */
[----:B------:R-:W-:-:S04]  /*4030*/  IADD3 R61, P0, P1, R160, R234, R163 ;  /* 0x000000eaa03d7210 */ /* 0x000fc8000791e0a3 */
[----:B------:R-:W-:Y:S01]  /*4040*/  IADD3.X R67, R94, R235, R97, P0, P1 ;  /* 0x000000eb5e437210 */ /* 0x000fe200007e2461 */
[----:B------:R-:W5:Y:S01]  /*4050*/  LDG.E.CONSTANT R241, desc[UR10][R240.64] ;  /* 0x0000000af0f17981 */ /* 0x000f62000c1e9900 */
[----:B------:R-:W-:-:S04]  /*4060*/  LEA R60, P0, R61, UR20, 0x2 ;  /* 0x000000143d3c7c11 */ /* 0x000fc8000f8010ff */
[----:B------:R-:W-:Y:S02]  /*4070*/  LEA.HI.X R61, R61, UR21, R67, 0x2, P0 ;  /* 0x000000153d3d7c11 */ /* 0x000fe400080f1443 */
[----:B------:R-:W-:-:S03]  /*4080*/  IADD3 R67, P0, P1, R158, R234, R161 ;  /* 0x000000ea9e437210 */ /* 0x000fc6000791e0a1 */
[----:B------:R1:W5:Y:S01]  /*4090*/  LDG.E.CONSTANT R240, desc[UR10][R60.64] ;  /* 0x0000000a3cf07981 */ /* 0x000362000c1e9900 */
[----:B------:R-:W-:Y:S02]  /*40a0*/  IADD3.X R243, R96, R235, R99, P0, P1 ;  /* 0x000000eb60f37210 */ /* 0x000fe400007e2463 */
[----:B0-----:R-:W-:-:S04]  /*40b0*/  LEA R250, P0, R67, UR20, 0x2 ;  /* 0x0000001443fa7c11 */ /* 0x001fc8000f8010ff */
[----:B------:R-:W-:-:S05]  /*40c0*/  LEA.HI.X R251, R67, UR21, R243, 0x2, P0 ;  /* 0x0000001543fb7c11 */ /* 0x000fca00080f14f3 */
[----:B------:R-:W5:Y:S01]  /*40d0*/  LDG.E.CONSTANT R243, desc[UR10][R250.64] ;  /* 0x0000000afaf37981 */ /* 0x000f62000c1e9900 */
[----:B--2---:R-:W-:-:S04]  /*40e0*/  FFMA.FTZ R65, R65, R70, R66 ;  /* 0x0000004641417223 */ /* 0x004fc80000010042 */
[----:B---3--:R-:W-:Y:S02]  /*40f0*/  FFMA.FTZ R71, R64, R71, R65 ;  /* 0x0000004740477223 */ /* 0x008fe40000010041 */
[----:B------:R-:W4:Y:S02]  /*4100*/  LDS.128 R64, [R232+0x70] ;  /* 0x00007000e8407984 */ /* 0x000f240000000c00 */
[----:B----4-:R-:W-:-:S04]  /*4110*/  FFMA.FTZ R63, R64, R63, R71 ;  /* 0x0000003f403f7223 */ /* 0x010fc80000010047 */
[----:B------:R-:W-:Y:S02]  /*4120*/  FFMA.FTZ R65, R62, R65, R63 ;  /* 0x000000413e417223 */ /* 0x000fe4000001003f */
[----:B-1----:R-:W5:Y:S02]  /*4130*/  LDS.128 R60, [R232+0x80] ;  /* 0x00008000e83c7984 */ /* 0x002f640000000c00 */
[----:B------:R-:W-:-:S04]  /*4140*/  FFMA.FTZ R65, R252, R66, R65 ;  /* 0x00000042fc417223 */ /* 0x000fc80000010041 */
[----:B------:R-:W-:Y:S02]  /*4150*/  FFMA.FTZ R71, R248, R67, R65 ;  /* 0x00000043f8477223 */ /* 0x000fe40000010041 */
[----:B------:R-:W0:Y:S02]  /*4160*/  LDS.128 R64, [R232+0x90] ;  /* 0x00009000e8407984 */ /* 0x000e240000000c00 */
[----:B-----5:R-:W-:-:S04]  /*4170*/  FFMA.FTZ R69, R60, R69, R71 ;  /* 0x000000453c457223 */ /* 0x020fc80000010047 */
[----:B------:R-:W-:-:S04]  /*4180*/  FFMA.FTZ R68, R68, R61, R69 ;  /* 0x0000003d44447223 */ /* 0x000fc80000010045 */
[----:B------:R-:W-:Y:S02]  /*4190*/  FFMA.FTZ R249, R249, R62, R68 ;  /* 0x0000003ef9f97223 */ /* 0x000fe40000010044 */
[----:B------:R-:W1:Y:S02]  /*41a0*/  LDS.128 R68, [R232+0xa0] ;  /* 0x0000a000e8447984 */ /* 0x000e640000000c00 */
[----:B------:R-:W-:-:S04]  /*41b0*/  FFMA.FTZ R63, R246, R63, R249 ;  /* 0x0000003ff63f7223 */ /* 0x000fc800000100f9 */
[----:B0-----:R-:W-:-:S04]  /*41c0*/  FFMA.FTZ R63, R64, R245, R63 ;  /* 0x000000f5403f7223 */ /* 0x001fc8000001003f */
[----:B------:R-:W-:Y:S02]  /*41d0*/  FFMA.FTZ R244, R244, R65, R63 ;  /* 0x00000041f4f47223 */ /* 0x000fe4000001003f */
[----:B------:R-:W0:Y:S01]  /*41e0*/  LDS.128 R60, [R232+0xb0] ;  /* 0x0000b000e83c7984 */ /* 0x000e220000000c00 */
[----:B------:R-:W-:Y:S01]  /*41f0*/  IADD3 R64, P0, P1, R156, R234, R159 ;  /* 0x000000ea9c407210 */ /* 0x000fe2000791e09f */
[----:B------:R-:W-:-:S03]  /*4200*/  FFMA.FTZ R247, R247, R66, R244 ;  /* 0x00000042f7f77223 */ /* 0x000fc600000100f4 */
[----:B------:R-:W-:Y:S01]  /*4210*/  IADD3.X R65, R98, R235, R101, P0, P1 ;  /* 0x000000eb62417210 */ /* 0x000fe200007e2465 */
[----:B------:R-:W-:Y:S01]  /*4220*/  FFMA.FTZ R67, R242, R67, R247 ;  /* 0x00000043f2437223 */ /* 0x000fe200000100f7 */
[----:B------:R-:W-:-:S03]  /*4230*/  LEA R66, P0, R64, UR20, 0x2 ;  /* 0x0000001440427c11 */ /* 0x000fc6000f8010ff */
[----:B-1----:R-:W-:-:S04]  /*4240*/  FFMA.FTZ R67, R68, R239, R67 ;  /* 0x000000ef44437223 */ /* 0x002fc80000010043 */
[----:B------:R-:W-:Y:S01]  /*4250*/  FFMA.FTZ R238, R238, R69, R67 ;  /* 0x00000045eeee7223 */ /* 0x000fe20000010043 */
[----:B------:R-:W-:Y:S02]  /*4260*/  LEA.HI.X R67, R64, UR21, R65, 0x2, P0 ;  /* 0x0000001540437c11 */ /* 0x000fe400080f1441 */
[----:B------:R-:W-:-:S04]  /*4270*/  IADD3 R65, P0, P1, R154, R234, R157 ;  /* 0x000000ea9a417210 */ /* 0x000fc8000791e09d */
[----:B------:R-:W-:Y:S01]  /*4280*/  IADD3.X R68, R100, R235, R103, P0, P1 ;  /* 0x000000eb64447210 */ /* 0x000fe200007e2467 */
[----:B------:R1:W2:Y:S01]  /*4290*/  LDG.E.CONSTANT R67, desc[UR10][R66.64] ;  /* 0x0000000a42437981 */ /* 0x0002a2000c1e9900 */
[----:B------:R-:W-:Y:S01]  /*42a0*/  FFMA.FTZ R241, R241, R70, R238 ;  /* 0x00000046f1f17223 */ /* 0x000fe200000100ee */
[----:B------:R-:W-:-:S03]  /*42b0*/  LEA R70, P0, R65, UR20, 0x2 ;  /* 0x0000001441467c11 */ /* 0x000fc6000f8010ff */
[----:B------:R-:W-:-:S04]  /*42c0*/  FFMA.FTZ R71, R240, R71, R241 ;  /* 0x00000047f0477223 */ /* 0x000fc800000100f1 */
[----:B0-----:R-:W-:Y:S01]  /*42d0*/  FFMA.FTZ R64, R60, R243, R71 ;  /* 0x000000f33c407223 */ /* 0x001fe20000010047 */
[----:B------:R-:W-:Y:S02]  /*42e0*/  IADD3 R60, P1, P2, R152, R234, R155 ;  /* 0x000000ea983c7210 */ /* 0x000fe40007a3e09b */
[----:B------:R-:W-:Y:S02]  /*42f0*/  LEA.HI.X R71, R65, UR21, R68, 0x2, P0 ;  /* 0x0000001541477c11 */ /* 0x000fe400080f1444 */
[----:B------:R-:W-:Y:S02]  /*4300*/  IADD3.X R65, R102, R235, R105, P1, P2 ;  /* 0x000000eb66417210 */ /* 0x000fe40000fe4469 */
[----:B------:R-:W-:-:S04]  /*4310*/  LEA R240, P0, R60, UR20, 0x2 ;  /* 0x000000143cf07c11 */ /* 0x000fc8000f8010ff */
[----:B------:R-:W-:Y:S02]  /*4320*/  LEA.HI.X R241, R60, UR21, R65, 0x2, P0 ;  /* 0x000000153cf17c11 */ /* 0x000fe400080f1441 */
[----:B------:R-:W-:Y:S01]  /*4330*/  IADD3 R68, P0, P1, R150, R234, R153 ;  /* 0x000000ea96447210 */ /* 0x000fe2000791e099 */
[----:B------:R0:W3:Y:S03]  /*4340*/  LDG.E.CONSTANT R65, desc[UR10][R70.64] ;  /* 0x0000000a46417981 */ /* 0x0000e6000c1e9900 */
[----:B------:R-:W-:Y:S01]  /*4350*/  IADD3.X R69, R104, R235, R107, P0, P1 ;  /* 0x000000eb68457210 */ /* 0x000fe200007e246b */
[----:B------:R4:W5:Y:S01]  /*4360*/  LDG.E.CONSTANT R60, desc[UR10][R240.64] ;  /* 0x0000000af03c7981 */ /* 0x000962000c1e9900 */
[----:B------:R-:W-:-:S04]  /*4370*/  LEA R238, P0, R68, UR20, 0x2 ;  /* 0x0000001444ee7c11 */ /* 0x000fc8000f8010ff */
[----:B------:R-:W-:Y:S02]  /*4380*/  LEA.HI.X R239, R68, UR21, R69, 0x2, P0 ;  /* 0x0000001544ef7c11 */ /* 0x000fe400080f1445 */
[----:B-1----:R-:W-:-:S03]  /*4390*/  IADD3 R66, P0, P1, R148, R234, R151 ;  /* 0x000000ea94427210 */ /* 0x002fc6000791e097 */
[----:B------:R-:W5:Y:S01]  /*43a0*/  LDG.E.CONSTANT R247, desc[UR10][R238.64] ;  /* 0x0000000aeef77981 */ /* 0x000f62000c1e9900 */
        /* <DEDUP_REMOVED lines=8> */
[----:B------:R-:W-:-:S04]  /*4430*/  IADD3 R66, P0, P1, R144, R234, R147 ;  /* 0x000000ea90427210 */ /* 0x000fc8000791e093 */
[----:B----4-:R-:W-:Y:S01]  /*4440*/  IADD3.X R241, R110, R235, R113, P0, P1 ;  /* 0x000000eb6ef17210 */ /* 0x010fe200007e2471 */
[----:B------:R-:W4:Y:S01]  /*4450*/  LDG.E.CONSTANT R71, desc[UR10][R70.64] ;  /* 0x0000000a46477981 */ /* 0x000f22000c1e9900 */
[----:B------:R-:W-:-:S04]  /*4460*/  LEA R242, P0, R66, UR20, 0x2 ;  /* 0x0000001442f27c11 */ /* 0x000fc8000f8010ff */
[----:B------:R-:W-:Y:S02]  /*4470*/  LEA.HI.X R243, R66, UR21, R241, 0x2, P0 ;  /* 0x0000001542f37c11 */ /* 0x000fe400080f14f1 */
[----:B------:R-:W-:-:S03]  /*4480*/  IADD3 R66, P0, P1, R142, R234, R145 ;  /* 0x000000ea8e427210 */ /* 0x000fc6000791e091 */
[----:B------:R-:W4:Y:S01]  /*4490*/  LDG.E.CONSTANT R70, desc[UR10][R242.64] ;  /* 0x0000000af2467981 */ /* 0x000f22000c1e9900 */
[----:B------:R-:W-:Y:S02]  /*44a0*/  IADD3.X R241, R112, R235, R115, P0, P1 ;  /* 0x000000eb70f17210 */ /* 0x000fe400007e2473 */
[----:B------:R-:W-:-:S04]  /*44b0*/  LEA R240, P0, R66, UR20, 0x2 ;  /* 0x0000001442f07c11 */ /* 0x000fc8000f8010ff */
[----:B------:R-:W-:Y:S02]  /*44c0*/  LEA.HI.X R241, R66, UR21, R241, 0x2, P0 ;  /* 0x0000001542f17c11 */ /* 0x000fe400080f14f1 */
[----:B------:R-:W-:-:S04]  /*44d0*/  IADD3 R66, P0, P1, R140, R234, R143 ;  /* 0x000000ea8c427210 */ /* 0x000fc8000791e08f */
[----:B-1----:R-:W-:Y:S02]  /*44e0*/  IADD3.X R69, R114, R235, R117, P0, P1 ;  /* 0x000000eb72457210 */ /* 0x002fe400007e2475 */
[----:B------:R-:W-:-:S04]  /*44f0*/  LEA R238, P0, R66, UR20, 0x2 ;  /* 0x0000001442ee7c11 */ /* 0x000fc8000f8010ff */
[----:B------:R-:W-:Y:S02]  /*4500*/  LEA.HI.X R239, R66, UR21, R69, 0x2, P0 ;  /* 0x0000001542ef7c11 */ /* 0x000fe400080f1445 */
[----:B------:R-:W-:Y:S01]  /*4510*/  IADD3 R66, P0, P1, R138, R234, R141 ;  /* 0x000000ea8a427210 */ /* 0x000fe2000791e08d */
[----:B------:R0:W4:Y:S03]  /*4520*/  LDG.E.CONSTANT R69, desc[UR10][R240.64] ;  /* 0x0000000af0457981 */ /* 0x000126000c1e9900 */
[----:B------:R-:W-:Y:S01]  /*4530*/  IADD3.X R245, R116, R235, R119, P0, P1 ;  /* 0x000000eb74f57210 */ /* 0x000fe200007e2477 */
        /* <DEDUP_REMOVED lines=8> */
[----:B------:R-:W-:-:S03]  /*45c0*/  IADD3 R66, P0, P1, R11, R234, R8 ;  /* 0x000000ea0b427210 */ /* 0x000fc6000791e008 */
[----:B------:R1:W4:Y:S01]  /*45d0*/  LDG.E.CONSTANT R238, desc[UR10][R248.64] ;  /* 0x0000000af8ee7981 */ /* 0x000322000c1e9900 */
[----:B0-----:R-:W-:Y:S02]  /*45e0*/  IADD3.X R241, R120, R235, R123, P0, P1 ;  /* 0x000000eb78f17210 */ /* 0x001fe400007e247b */
[----:B------:R-:W-:-:S04]  /*45f0*/  LEA R240, P0, R66, UR20, 0x2 ;  /* 0x0000001442f07c11 */ /* 0x000fc8000f8010ff */
[----:B------:R-:W-:Y:S02]  /*4600*/  LEA.HI.X R241, R66, UR21, R241, 0x2, P0 ;  /* 0x0000001542f17c11 */ /* 0x000fe400080f14f1 */
[----:B------:R-:W-:-:S04]  /*4610*/  IADD3 R66, P0, P1, R10, R234, R7 ;  /* 0x000000ea0a427210 */ /* 0x000fc8000791e007 */
[----:B------:R-:W-:Y:S01]  /*4620*/  IADD3.X R243, R122, R235, R125, P0, P1 ;  /* 0x000000eb7af37210 */ /* 0x000fe200007e247d */
[----:B------:R-:W4:Y:S01]  /*4630*/  LDG.E.CONSTANT R241, desc[UR10][R240.64] ;  /* 0x0000000af0f17981 */ /* 0x000f22000c1e9900 */
[----:B------:R-:W-:-:S04]  /*4640*/  LEA R244, P0, R66, UR20, 0x2 ;  /* 0x0000001442f47c11 */ /* 0x000fc8000f8010ff */
[----:B------:R-:W-:Y:S02]  /*4650*/  LEA.HI.X R245, R66, UR21, R243, 0x2, P0 ;  /* 0x0000001542f57c11 */ /* 0x000fe400080f14f3 */
[----:B------:R-:W-:-:S03]  /*4660*/  IADD3 R66, P0, P1, R13, R234, R6 ;  /* 0x000000ea0d427210 */ /* 0x000fc6000791e006 */
[----:B------:R0:W4:Y:S01]  /*4670*/  LDG.E.CONSTANT R240, desc[UR10][R244.64] ;  /* 0x0000000af4f07981 */ /* 0x000122000c1e9900 */
[----:B------:R-:W-:Y:S02]  /*4680*/  IADD3.X R243, R124, R235, R127, P0, P1 ;  /* 0x000000eb7cf37210 */ /* 0x000fe400007e247f */
[----:B------:R-:W-:-:S04]  /*4690*/  LEA R242, P0, R66, UR20, 0x2 ;  /* 0x0000001442f27c11 */ /* 0x000fc8000f8010ff */
[----:B------:R-:W-:Y:S02]  /*46a0*/  LEA.HI.X R243, R66, UR21, R243, 0x2, P0 ;  /* 0x0000001542f37c11 */ /* 0x000fe400080f14f3 */
[----:B------:R-:W-:-:S04]  /*46b0*/  IADD3 R66, P0, P1, R12, R234, R5 ;  /* 0x000000ea0c427210 */ /* 0x000fc8000791e005 */
[----:B-1----:R-:W-:Y:S01]  /*46c0*/  IADD3.X R249, R126, R235, R129, P0, P1 ;  /* 0x000000eb7ef97210 */ /* 0x002fe200007e2481 */
[----:B------:R-:W4:Y:S01]  /*46d0*/  LDG.E.CONSTANT R243, desc[UR10][R242.64] ;  /* 0x0000000af2f37981 */ /* 0x000f22000c1e9900 */
[----:B------:R-:W-:-:S04]  /*46e0*/  LEA R250, P0, R66, UR20, 0x2 ;  /* 0x0000001442fa7c11 */ /* 0x000fc8000f8010ff */
[----:B------:R-:W-:Y:S02]  /*46f0*/  LEA.HI.X R251, R66, UR21, R249, 0x2, P0 ;  /* 0x0000001542fb7c11 */ /* 0x000fe400080f14f9 */
[----:B------:R-:W-:-:S03]  /*4700*/  IADD3 R66, P0, P1, R19, R234, R0 ;  /* 0x000000ea13427210 */ /* 0x000fc6000791e000 */
[----:B------:R1:W4:Y:S01]  /*4710*/  LDG.E.CONSTANT R242, desc[UR10][R250.64] ;  /* 0x0000000afaf27981 */ /* 0x000322000c1e9900 */
[----:B------:R-:W-:Y:S02]  /*4720*/  IADD3.X R249, R134, R235, R137, P0, P1 ;  /* 0x000000eb86f97210 */ /* 0x000fe400007e2489 */
[----:B0-----:R-:W-:-:S04]  /*4730*/  LEA R244, P0, R66, UR20, 0x2 ;  /* 0x0000001442f47c11 */ /* 0x001fc8000f8010ff */
        /* <DEDUP_REMOVED lines=8> */
[----:B-1----:R-:W-:Y:S02]  /*47c0*/  IADD3.X R251, R130, R235, R133, P0, P1 ;  /* 0x000000eb82fb7210 */ /* 0x002fe400007e2485 */
[----:B------:R-:W-:-:S04]  /*47d0*/  LEA R250, P0, R66, UR20, 0x2 ;  /* 0x0000001442fa7c11 */ /* 0x000fc8000f8010ff */
[----:B------:R-:W-:Y:S02]  /*47e0*/  LEA.HI.X R251, R66, UR21, R251, 0x2, P0 ;  /* 0x0000001542fb7c11 */ /* 0x000fe400080f14fb */
[----:B------:R-:W-:-:S03]  /*47f0*/  IADD3 R66, P0, P1, R17, R234, R2 ;  /* 0x000000ea11427210 */ /* 0x000fc6000791e002 */
[----:B------:R-:W4:Y:S01]  /*4800*/  LDG.E.CONSTANT R234, desc[UR10][R250.64] ;  /* 0x0000000afaea7981 */ /* 0x000f22000c1e9900 */
[----:B------:R-:W-:Y:S02]  /*4810*/  IADD3.X R235, R132, R235, R135, P0, P1 ;  /* 0x000000eb84eb7210 */ /* 0x000fe400007e2487 */
[----:B0-----:R-:W-:-:S04]  /*4820*/  LEA R248, P0, R66, UR20, 0x2 ;  /* 0x0000001442f87c11 */ /* 0x001fc8000f8010ff */
[----:B------:R-:W-:-:S05]  /*4830*/  LEA.HI.X R249, R66, UR21, R235, 0x2, P0 ;  /* 0x0000001542f97c11 */ /* 0x000fca00080f14eb */
[----:B------:R-:W4:Y:S01]  /*4840*/  LDG.E.CONSTANT R235, desc[UR10][R248.64] ;  /* 0x0000000af8eb7981 */ /* 0x000f22000c1e9900 */
[----:B--2---:R-:W-:-:S04]  /*4850*/  FFMA.FTZ R64, R67, R61, R64 ;  /* 0x0000003d43407223 */ /* 0x004fc80000010040 */
[----:B---3--:R-:W-:Y:S02]  /*4860*/  FFMA.FTZ R61, R65, R62, R64 ;  /* 0x0000003e413d7223 */ /* 0x008fe40000010040 */
[----:B------:R-:W0:Y:S02]  /*4870*/  LDS.128 R64, [R232+0xc0] ;  /* 0x0000c000e8407984 */ /* 0x000e240000000c00 */
[----:B-----5:R-:W-:-:S04]  /*4880*/  FFMA.FTZ R61, R60, R63, R61 ;  /* 0x0000003f3c3d7223 */ /* 0x020fc8000001003d */
[----:B0-----:R-:W-:Y:S02]  /*4890*/  FFMA.FTZ R247, R64, R247, R61 ;  /* 0x000000f740f77223 */ /* 0x001fe4000001003d */
[----:B------:R-:W0:Y:S02]  /*48a0*/  LDS.128 R60, [R232+0xd0] ;  /* 0x0000d000e83c7984 */ /* 0x000e240000000c00 */
[----:B------:R-:W-:-:S04]  /*48b0*/  FFMA.FTZ R68, R68, R65, R247 ;  /* 0x0000004144447223 */ /* 0x000fc800000100f7 */
[----:B----4-:R-:W-:-:S04]  /*48c0*/  FFMA.FTZ R71, R71, R66, R68 ;  /* 0x0000004247477223 */ /* 0x010fc80000010044 */
[----:B------:R-:W-:Y:S02]  /*48d0*/  FFMA.FTZ R71, R70, R67, R71 ;  /* 0x0000004346477223 */ /* 0x000fe40000010047 */
[----:B------:R-:W1:Y:S02]  /*48e0*/  LDS.128 R64, [R232+0xe0] ;  /* 0x0000e000e8407984 */ /* 0x000e640000000c00 */
[----:B0-----:R-:W-:Y:S02]  /*48f0*/  FFMA.FTZ R247, R60, R69, R71 ;  /* 0x000000453cf77223 */ /* 0x001fe40000010047 */
[----:B------:R-:W0:Y:S02]  /*4900*/  LDS.128 R68, [R232+0xf0] ;  /* 0x0000f000e8447984 */ /* 0x000e240000000c00 */
[----:B------:R-:W-:-:S04]  /*4910*/  FFMA.FTZ R246, R246, R61, R247 ;  /* 0x0000003df6f67223 */ /* 0x000fc800000100f7 */
[----:B------:R-:W-:-:S04]  /*4920*/  FFMA.FTZ R239, R239, R62, R246 ;  /* 0x0000003eefef7223 */ /* 0x000fc800000100f6 */
[----:B------:R-:W-:-:S04]  /*4930*/  FFMA.FTZ R63, R238, R63, R239 ;  /* 0x0000003fee3f7223 */ /* 0x000fc800000100ef */
[----:B-1----:R-:W-:-:S04]  /*4940*/  FFMA.FTZ R63, R64, R241, R63 ;  /* 0x000000f1403f7223 */ /* 0x002fc8000001003f */
[----:B------:R-:W-:-:S04]  /*4950*/  FFMA.FTZ R240, R240, R65, R63 ;  /* 0x00000041f0f07223 */ /* 0x000fc8000001003f */
[----:B------:R-:W-:-:S04]  /*4960*/  FFMA.FTZ R243, R243, R66, R240 ;  /* 0x00000042f3f37223 */ /* 0x000fc800000100f0 */
[----:B------:R-:W-:Y:S01]  /*4970*/  FFMA.FTZ R67, R242, R67, R243 ;  /* 0x00000043f2437223 */ /* 0x000fe200000100f3 */
[----:B------:R-:W-:-:S03]  /*4980*/  UMOV UR8, 0xffffffff ;  /* 0xffffffff00087882 */ /* 0x000fc60000000000 */
[----:B0-----:R-:W-:-:S04]  /*4990*/  FFMA.FTZ R67, R68, R245, R67 ;  /* 0x000000f544437223 */ /* 0x001fc80000010043 */
[----:B------:R-:W-:-:S04]  /*49a0*/  FFMA.FTZ R234, R234, R69, R67 ;  /* 0x00000045eaea7223 */ /* 0x000fc80000010043 */
[----:B------:R-:W-:-:S04]  /*49b0*/  FFMA.FTZ R235, R235, R70, R234 ;  /* 0x00000046ebeb7223 */ /* 0x000fc800000100ea */
[----:B------:R-:W-:Y:S01]  /*49c0*/  FFMA.FTZ R71, R244, R71, R235 ;  /* 0x00000047f4477223 */ /* 0x000fe200000100eb */
[----:B------:R-:W-:Y:S06]  /*49d0*/  BRA.DIV UR8, `(.L_x_28205) ;  /* 0x0000006a08ec7947 */ /* 0x000fec000b800000 */
[----:B------:R-:W0:Y:S02]  /*49e0*/  SHFL.BFLY PT, R60, R71, 0x2, 0x1f ;  /* 0x0c401f00473c7f89 */ /* 0x000e2400000e0000 */
[----:B0-----:R-:W-:-:S05]  /*49f0*/  FADD.FTZ R60, R71, R60 ;  /* 0x0000003c473c7221 */ /* 0x001fca0000010000 */
[----:B------:R0:W1:Y:S02]  /*4a00*/  SHFL.BFLY PT, R61, R60, 0x1, 0x1f ;  /* 0x0c201f003c3d7f89 */ /* 0x00006400000e0000 */
.L_x_28251:
        /* <DEDUP_REMOVED lines=16> */
.L_x_28207:
[----:B------:R-:W-:Y:S05]  /*4b10*/  BSYNC B1 ;  /* 0x0000000000017941 */ /* 0x000fea0003800000 */
.L_x_28206:
[----:B------:R-:W-:-:S05]  /*4b20*/  VIADD R233, R233, 0x4 ;  /* 0x00000004e9e97836 */ /* 0x000fca0000000000 */
[----:B------:R-:W-:-:S13]  /*4b30*/  ISETP.GE.AND P0, PT, R233, UR5, PT ;  /* 0x00000005e9007c0c */ /* 0x000fda000bf06270 */
[----:B------:R-:W-:Y:S05]  /*4b40*/  @!P0 BRA `(.L_x_28208) ;  /* 0xffffffdc00d88947 */ /* 0x000fea000383ffff */
[----:B------:R-:W-:Y:S05]  /*4b50*/  BRA `(.L_x_28203) ;  /* 0x00000020003c7947 */ /* 0x000fea0003800000 */
.L_x_28204:
[----:B------:R-:W-:Y:S02]  /*4b60*/  IMAD.MOV.U32 R229, RZ, RZ, -0x800001 ;  /* 0xff7fffffffe57424 */ /* 0x000fe400078e00ff */
[----:B------:R-:W-:-:S07]  /*4b70*/  IMAD.MOV.U32 R235, RZ, RZ, R230 ;  /* 0x000000ffffeb7224 */ /* 0x000fce00078e00e6 */
.L_x_28212:
[----:B-1----:R-:W-:-:S04]  /*4b80*/  IADD3 R61, P0, R235, UR6, RZ ;  /* 0x00000006eb3d7c10 */ /* 0x002fc8000ff1e0ff */
[----:B------:R-:W-:Y:S02]  /*4b90*/  LEA.HI.X.SX32 R62, R235, UR18, 0x1, P0 ;  /* 0x00000012eb3e7c11 */ /* 0x000fe400080f0eff */
[----:B0-----:R-:W-:-:S04]  /*4ba0*/  LEA R60, P0, R61, UR14, 0x2 ;  /* 0x0000000e3d3c7c11 */ /* 0x001fc8000f8010ff */
        /* <DEDUP_REMOVED lines=13> */
[----:B------:R-:W-:Y:S01]  /*4c80*/  LOP3.LUT R69, R65, 0xfffffffc, RZ, 0xc0, !PT ;  /* 0xfffffffc41457812 */ /* 0x000fe200078ec0ff */
[----:B------:R-:W-:Y:S01]  /*4c90*/  IMAD.IADD R71, R62, 0x1, -R71 ;  /* 0x000000013e477824 */ /* 0x000fe200078e0a47 */
[----:B------:R-:W-:Y:S01]  /*4ca0*/  LEA.HI R67, R67, R66, RZ, 0x2 ;  /* 0x0000004243437211 */ /* 0x000fe200078f10ff */
[----:B------:R-:W-:Y:S01]  /*4cb0*/  IMAD.SHL.U32 R65, R65, 0x8, RZ ;  /* 0x0000000841417824 */ /* 0x000fe200078e00ff */
[----:B------:R-:W-:Y:S01]  /*4cc0*/  LOP3.LUT R63, R63, 0xffffffe0, RZ, 0xc0, !PT ;  /* 0xffffffe03f3f7812 */ /* 0x000fe200078ec0ff */
[----:B------:R-:W-:Y:S01]  /*4cd0*/  IMAD.IADD R64, R64, 0x1, -R69 ;  /* 0x0000000140407824 */ /* 0x000fe200078e0a45 */
[C---:B------:R-:W-:Y:S01]  /*4ce0*/  LOP3.LUT R69, R67.reuse, 0xfffffffc, RZ, 0xc0, !PT ;  /* 0xfffffffc43457812 */ /* 0x040fe200078ec0ff */
[----:B------:R-:W-:Y:S01]  /*4cf0*/  IMAD.SHL.U32 R62, R67, 0x8, RZ ;  /* 0x00000008433e7824 */ /* 0x000fe200078e00ff */
[----:B------:R-:W-:-:S02]  /*4d00*/  LOP3.LUT R67, R65, 0xffffffe0, RZ, 0xc0, !PT ;  /* 0xffffffe041437812 */ /* 0x000fc400078ec0ff */
[----:B------:R-:W-:Y:S01]  /*4d10*/  SHF.R.S32.HI R65, RZ, 0x1f, R63 ;  /* 0x0000001fff417819 */ /* 0x000fe2000001143f */
[----:B------:R-:W-:-:S05]  /*4d20*/  IMAD.IADD R69, R66, 0x1, -R69 ;  /* 0x0000000142457824 */ /* 0x000fca00078e0a45 */
[----:B------:R-:W-:Y:S01]  /*4d30*/  SHF.R.S32.HI R233, RZ, 0x1f, R69 ;  /* 0x0000001fffe97819 */ /* 0x000fe20000011445 */
[----:B--2---:R-:W-:-:S03]  /*4d40*/  IMAD.WIDE R238, R61, UR25, R236 ;  /* 0x000000193dee7c25 */ /* 0x004fc6000f8e02ec */
[-CC-:B------:R-:W-:Y:S02]  /*4d50*/  IADD3 R61, P0, P1, R63, R238.reuse, R71.reuse ;  /* 0x000000ee3f3d7210 */ /* 0x180fe4000791e047 */
[----:B------:R-:W-:Y:S02]  /*4d60*/  SHF.R.S32.HI R71, RZ, 0x1f, R71 ;  /* 0x0000001fff477819 */ /* 0x000fe40000011447 */
[--C-:B------:R-:W-:Y:S02]  /*4d70*/  IADD3 R60, P2, P3, R67, R238, R64.reuse ;  /* 0x000000ee433c7210 */ /* 0x100fe40007b5e040 */
[----:B------:R-:W-:Y:S02]  /*4d80*/  SHF.R.S32.HI R63, RZ, 0x1f, R67 ;  /* 0x0000001fff3f7819 */ /* 0x000fe40000011443 */
[----:B------:R-:W-:Y:S02]  /*4d90*/  SHF.R.S32.HI R64, RZ, 0x1f, R64 ;  /* 0x0000001fff407819 */ /* 0x000fe40000011440 */
[----:B------:R-:W-:-:S02]  /*4da0*/  IADD3.X R66, R65, R239, R71, P0, P1 ;  /* 0x000000ef41427210 */ /* 0x000fc400007e2447 */
[----:B------:R-:W-:Y:S02]  /*4db0*/  LOP3.LUT R65, R62, 0xffffffe0, RZ, 0xc0, !PT ;  /* 0xffffffe03e417812 */ /* 0x000fe400078ec0ff */
[-C--:B------:R-:W-:Y:S01]  /*4dc0*/  IADD3.X R63, R63, R239.reuse, R64, P2, P3 ;  /* 0x000000ef3f3f7210 */ /* 0x080fe200017e6440 */
[----:B------:R-:W-:Y:S01]  /*4dd0*/  VIADD R64, R231, 0x18 ;  /* 0x00000018e7407836 */ /* 0x000fe20000000000 */
[----:B------:R-:W-:Y:S02]  /*4de0*/  IADD3 R62, P0, P1, R65, R238, R69 ;  /* 0x000000ee413e7210 */ /* 0x000fe4000791e045 */
        /* <DEDUP_REMOVED lines=11> */
[----:B------:R-:W-:Y:S01]  /*4ea0*/  LOP3.LUT R67, R67, 0xffffffe0, RZ, 0xc0, !PT ;  /* 0xffffffe043437812 */ /* 0x000fe200078ec0ff */
[----:B------:R-:W-:Y:S01]  /*4eb0*/  IMAD.IADD R71, R68, 0x1, -R71 ;  /* 0x0000000144477824 */ /* 0x000fe200078e0a47 */
[----:B------:R-:W-:Y:S01]  /*4ec0*/  LOP3.LUT R69, R69, 0xffffffe0, RZ, 0xc0, !PT ;  /* 0xffffffe045457812 */ /* 0x000fe200078ec0ff */
[C---:B------:R-:W-:Y:S01]  /*4ed0*/  VIADD R68, R231.reuse, 0x10 ;  /* 0x00000010e7447836 */ /* 0x040fe20000000000 */
[----:B------:R-:W-:Y:S01]  /*4ee0*/  SHF.R.S32.HI R241, RZ, 0x1f, R67 ;  /* 0x0000001ffff17819 */ /* 0x000fe20000011443 */
[----:B------:R-:W-:Y:S01]  /*4ef0*/  VIADD R64, R231, 0x1c ;  /* 0x0000001ce7407836 */ /* 0x000fe20000000000 */
[----:B------:R-:W-:-:S02]  /*4f00*/  IADD3 R67, P2, P3, R67, R238, R65 ;  /* 0x000000ee43437210 */ /* 0x000fc40007b5e041 */
[----:B------:R-:W-:Y:S02]  /*4f10*/  SHF.R.S32.HI R246, RZ, 0x1f, R65 ;  /* 0x0000001ffff67819 */ /* 0x000fe40000011441 */
[----:B------:R-:W-:Y:S02]  /*4f20*/  SHF.R.S32.HI R65, RZ, 0x1f, R68 ;  /* 0x0000001fff417819 */ /* 0x000fe40000011444 */
[----:B------:R-:W-:Y:S02]  /*4f30*/  SHF.R.S32.HI R247, RZ, 0x1f, R69 ;  /* 0x0000001ffff77819 */ /* 0x000fe40000011445 */
[----:B------:R-:W-:Y:S02]  /*4f40*/  LEA.HI R70, R65, R68, RZ, 0x2 ;  /* 0x0000004441467211 */ /* 0x000fe400078f10ff */
[----:B------:R-:W-:Y:S02]  /*4f50*/  SHF.R.S32.HI R65, RZ, 0x1f, R64 ;  /* 0x0000001fff417819 */ /* 0x000fe40000011440 */
[----:B------:R-:W-:-:S02]  /*4f60*/  IADD3 R244, P0, P1, R69, R238, R71 ;  /* 0x000000ee45f47210 */ /* 0x000fc4000791e047 */
[----:B------:R-:W-:Y:S02]  /*4f70*/  SHF.R.S32.HI R71, RZ, 0x1f, R71 ;  /* 0x0000001fff477819 */ /* 0x000fe40000011447 */
[C---:B------:R-:W-:Y:S01]  /*4f80*/  LOP3.LUT R69, R70.reuse, 0xfffffffc, RZ, 0xc0, !PT ;  /* 0xfffffffc46457812 */ /* 0x040fe200078ec0ff */
[----:B------:R-:W-:Y:S01]  /*4f90*/  IMAD.SHL.U32 R70, R70, 0x8, RZ ;  /* 0x0000000846467824 */ /* 0x000fe200078e00ff */
[----:B------:R-:W-:Y:S02]  /*4fa0*/  LEA.HI R65, R65, R64, RZ, 0x2 ;  /* 0x0000004041417211 */ /* 0x000fe400078f10ff */
[----:B------:R-:W-:Y:S01]  /*4fb0*/  IADD3.X R247, R247, R239, R71, P0, P1 ;  /* 0x000000eff7f77210 */ /* 0x000fe200007e2447 */
[----:B------:R-:W-:Y:S01]  /*4fc0*/  IMAD.IADD R71, R68, 0x1, -R69 ;  /* 0x0000000144477824 */ /* 0x000fe200078e0a45 */
[C---:B------:R-:W-:Y:S01]  /*4fd0*/  LOP3.LUT R69, R65.reuse, 0xfffffffc, RZ, 0xc0, !PT ;  /* 0xfffffffc41457812 */ /* 0x040fe200078ec0ff */
[----:B------:R-:W-:Y:S01]  /*4fe0*/  IMAD.SHL.U32 R65, R65, 0x8, RZ ;  /* 0x0000000841417824 */ /* 0x000fe200078e00ff */
[----:B------:R-:W-:-:S02]  /*4ff0*/  LOP3.LUT R70, R70, 0xffffffe0, RZ, 0xc0, !PT ;  /* 0xffffffe046467812 */ /* 0x000fc400078ec0ff */
[----:B------:R-:W-:Y:S01]  /*5000*/  IADD3.X R246, R241, R239, R246, P2, P3 ;  /* 0x000000eff1f67210 */ /* 0x000fe200017e64f6 */
[----:B------:R-:W-:Y:S01]  /*5010*/  IMAD.IADD R69, R64, 0x1, -R69 ;  /* 0x0000000140457824 */ /* 0x000fe200078e0a45 */
[----:B------:R-:W-:Y:S01]  /*5020*/  LOP3.LUT R65, R65, 0xffffffe0, RZ, 0xc0, !PT ;  /* 0xffffffe041417812 */ /* 0x000fe200078ec0ff */
[----:B------:R-:W-:Y:S01]  /*5030*/  VIADD R64, R231, 0x20 ;  /* 0x00000020e7407836 */ /* 0x000fe20000000000 */
[-CC-:B------:R-:W-:Y:S02]  /*5040*/  IADD3 R241, P0, P1, R70, R238.reuse, R71.reuse ;  /* 0x000000ee46f17210 */ /* 0x180fe4000791e047 */
[----:B------:R-:W-:Y:S02]  /*5050*/  SHF.R.S32.HI R242, RZ, 0x1f, R71 ;  /* 0x0000001ffff27819 */ /* 0x000fe40000011447 */
[----:B------:R-:W-:Y:S02]  /*5060*/  SHF.R.S32.HI R71, RZ, 0x1f, R65 ;  /* 0x0000001fff477819 */ /* 0x000fe40000011441 */
[----:B------:R-:W-:-:S02]  /*5070*/  IADD3 R245, P2, P3, R65, R238, R69 ;  /* 0x000000ee41f57210 */ /* 0x000fc40007b5e045 */
[----:B------:R-:W-:Y:S01]  /*5080*/  SHF.R.S32.HI R240, RZ, 0x1f, R69 ;  /* 0x0000001ffff07819 */ /* 0x000fe20000011445 */
[----:B------:R-:W-:Y:S01]  /*5090*/  VIADD R69, R231, 0x24 ;  /* 0x00000024e7457836 */ /* 0x000fe20000000000 */
[----:B------:R-:W-:Y:S02]  /*50a0*/  SHF.R.S32.HI R65, RZ, 0x1f, R64 ;  /* 0x0000001fff417819 */ /* 0x000fe40000011440 */
[----:B------:R-:W-:Y:S02]  /*50b0*/  SHF.R.S32.HI R243, RZ, 0x1f, R70 ;  /* 0x0000001ffff37819 */ /* 0x000fe40000011446 */
[----:B------:R-:W-:Y:S02]  /*50c0*/  LEA.HI R68, R65, R64, RZ, 0x2 ;  /* 0x0000004041447211 */ /* 0x000fe400078f10ff */
[----:B------:R-:W-:Y:S02]  /*50d0*/  SHF.R.S32.HI R70, RZ, 0x1f, R69 ;  /* 0x0000001fff467819 */ /* 0x000fe40000011445 */
[C---:B------:R-:W-:Y:S01]  /*50e0*/  LOP3.LUT R65, R68.reuse, 0xfffffffc, RZ, 0xc0, !PT ;  /* 0xfffffffc44417812 */ /* 0x040fe200078ec0ff */
[----:B------:R-:W-:Y:S01]  /*50f0*/  IMAD.SHL.U32 R68, R68, 0x8, RZ ;  /* 0x0000000844447824 */ /* 0x000fe200078e00ff */
[----:B------:R-:W-:-:S02]  /*5100*/  LEA.HI R70, R70, R69, RZ, 0x2 ;  /* 0x0000004546467211 */ /* 0x000fc400078f10ff */
[-C--:B------:R-:W-:Y:S01]  /*5110*/  IADD3.X R242, R243, R239.reuse, R242, P0, P1 ;  /* 0x000000eff3f27210 */ /* 0x080fe200007e24f2 */
[----:B------:R-:W-:Y:S01]  /*5120*/  IMAD.IADD R234, R64, 0x1, -R65 ;  /* 0x0000000140ea7824 */ /* 0x000fe200078e0a41 */
[C---:B------:R-:W-:Y:S01]  /*5130*/  LOP3.LUT R64, R70.reuse, 0xfffffffc, RZ, 0xc0, !PT ;  /* 0xfffffffc46407812 */ /* 0x040fe200078ec0ff */
[----:B------:R-:W-:Y:S01]  /*5140*/  IMAD.SHL.U32 R70, R70, 0x8, RZ ;  /* 0x0000000846467824 */ /* 0x000fe200078e00ff */
[----:B------:R-:W-:Y:S02]  /*5150*/  IADD3.X R240, R71, R239, R240, P2, P3 ;  /* 0x000000ef47f07210 */ /* 0x000fe400017e64f0 */
[----:B------:R-:W-:Y:S01]  /*5160*/  SHF.R.S32.HI R243, RZ, 0x1f, R234 ;  /* 0x0000001ffff37819 */ /* 0x000fe200000114ea */
[----:B------:R-:W-:Y:S01]  /*5170*/  IMAD.IADD R69, R69, 0x1, -R64 ;  /* 0x0000000145457824 */ /* 0x000fe200078e0a40 */
[----:B------:R-:W-:Y:S02]  /*5180*/  LEA R64, P0, R61, UR22, 0x2 ;  /* 0x000000163d407c11 */ /* 0x000fe4000f8010ff */
[----:B------:R-:W-:-:S02]  /*5190*/  LOP3.LUT R70, R70, 0xffffffe0, RZ, 0xc0, !PT ;  /* 0xffffffe046467812 */ /* 0x000fc400078ec0ff */
[----:B------:R-:W-:Y:S02]  /*51a0*/  LEA.HI.X R65, R61, UR23, R66, 0x2, P0 ;  /* 0x000000173d417c11 */ /* 0x000fe400080f1442 */
[----:B------:R-:W-:Y:S02]  /*51b0*/  LOP3.LUT R61, R68, 0xffffffe0, RZ, 0xc0, !PT ;  /* 0xffffffe0443d7812 */ /* 0x000fe400078ec0ff */
[----:B------:R-:W-:Y:S01]  /*51c0*/  SHF.R.S32.HI R71, RZ, 0x1f, R70 ;  /* 0x0000001fff477819 */ /* 0x000fe20000011446 */
[----:B------:R0:W2:Y:S01]  /*51d0*/  LDG.E.CONSTANT R251, desc[UR10][R64.64] ;  /* 0x0000000a40fb7981 */ /* 0x0000a2000c1e9900 */
[-C--:B------:R-:W-:Y:S02]  /*51e0*/  IADD3 R234, P0, P1, R61, R238.reuse, R234 ;  /* 0x000000ee3dea7210 */ /* 0x080fe4000791e0ea */
[----:B------:R-:W-:Y:S02]  /*51f0*/  SHF.R.S32.HI R61, RZ, 0x1f, R61 ;  /* 0x0000001fff3d7819 */ /* 0x000fe4000001143d */
[----:B------:R-:W-:-:S02]  /*5200*/  IADD3 R70, P2, P3, R70, R238, R69 ;  /* 0x000000ee46467210 */ /* 0x000fc40007b5e045 */
[----:B------:R-:W-:Y:S02]  /*5210*/  SHF.R.S32.HI R69, RZ, 0x1f, R69 ;  /* 0x0000001fff457819 */ /* 0x000fe40000011445 */
[-C--:B------:R-:W-:Y:S02]  /*5220*/  IADD3.X R243, R61, R239.reuse, R243, P0, P1 ;  /* 0x000000ef3df37210 */ /* 0x080fe400007e24f3 */
[C---:B------:R-:W-:Y:S02]  /*5230*/  LEA R68, P0, R60.reuse, UR22, 0x2 ;  /* 0x000000163c447c11 */ /* 0x040fe4000f8010ff */
[----:B------:R-:W-:Y:S02]  /*5240*/  IADD3.X R71, R71, R239, R69, P2, P3 ;  /* 0x000000ef47477210 */ /* 0x000fe400017e6445 */
[----:B------:R-:W-:Y:S02]  /*5250*/  LEA.HI.X R69, R60, UR23, R63, 0x2, P0 ;  /* 0x000000173c457c11 */ /* 0x000fe400080f143f */
[----:B------:R-:W-:-:S03]  /*5260*/  LEA R232, P0, R62, UR22, 0x2 ;  /* 0x000000163ee87c11 */ /* 0x000fc6000f8010ff */
[----:B------:R1:W3:Y:S01]  /*5270*/  LDG.E.CONSTANT R250, desc[UR10][R68.64] ;  /* 0x0000000a44fa7981 */ /* 0x0002e2000c1e9900 */
[----:B------:R-:W-:Y:S02]  /*5280*/  LEA.HI.X R233, R62, UR23, R233, 0x2, P0 ;  /* 0x000000173ee97c11 */ /* 0x000fe400080f14e9 */
[----:B------:R-:W-:-:S04]  /*5290*/  IADD3 R61, P0, R231, R238, RZ ;  /* 0x000000eee73d7210 */ /* 0x000fc80007f1e0ff */
[----:B------:R-:W-:Y:S02]  /*52a0*/  LEA.HI.X.SX32 R62, R231, R239, 0x1, P0 ;  /* 0x000000efe73e7211 */ /* 0x000fe400000f0eff */
[----:B------:R-:W-:-:S04]  /*52b0*/  LEA R60, P0, R61, UR22, 0x2 ;  /* 0x000000163d3c7c11 */ /* 0x000fc8000f8010ff */
[----:B------:R-:W-:Y:S02]  /*52c0*/  LEA.HI.X R61, R61, UR23, R62, 0x2, P0 ;  /* 0x000000173d3d7c11 */ /* 0x000fe400080f143e */
[----:B------:R-:W4:Y:S04]  /*52d0*/  LDG.E.CONSTANT R62, desc[UR10][R232.64] ;  /* 0x0000000ae83e7981 */ /* 0x000f28000c1e9900 */
[----:B------:R5:W2:Y:S01]  /*52e0*/  LDG.E.CONSTANT R63, desc[UR10][R60.64] ;  /* 0x0000000a3c3f7981 */ /* 0x000aa2000c1e9900 */
[----:B------:R-:W-:-:S04]  /*52f0*/  LEA R66, P0, R67, UR22, 0x2 ;  /* 0x0000001643427c11 */ /* 0x000fc8000f8010ff */
[----:B------:R-:W-:Y:S02]  /*5300*/  LEA.HI.X R67, R67, UR23, R246, 0x2, P0 ;  /* 0x0000001743437c11 */ /* 0x000fe400080f14f6 */
[----:B------:R-:W-:-:S04]  /*5310*/  LEA R246, P0, R244, UR22, 0x2 ;  /* 0x00000016f4f67c11 */ /* 0x000fc8000f8010ff */
[----:B------:R-:W-:Y:S02]  /*5320*/  LEA.HI.X R247, R244, UR23, R247, 0x2, P0 ;  /* 0x00000017f4f77c11 */ /* 0x000fe400080f14f7 */
[----:B0-----:R-:W-:Y:S01]  /*5330*/  LEA R64, P0, R241, UR22, 0x2 ;  /* 0x00000016f1407c11 */ /* 0x001fe2000f8010ff */
[----:B-1----:R-:W-:Y:S02]  /*5340*/  VIADD R68, R231, 0x28 ;  /* 0x00000028e7447836 */ /* 0x002fe40000000000 */
[----:B------:R-:W3:Y:S01]  /*5350*/  LDG.E.CONSTANT R246, desc[UR10][R246.64] ;  /* 0x0000000af6f67981 */ /* 0x000ee2000c1e9900 */
[----:B------:R-:W-:Y:S02]  /*5360*/  LEA.HI.X R65, R241, UR23, R242, 0x2, P0 ;  /* 0x00000017f1417c11 */ /* 0x000fe400080f14f2 */
[----:B-----5:R-:W-:Y:S01]  /*5370*/  SHF.R.S32.HI R61, RZ, 0x1f, R68 ;  /* 0x0000001fff3d7819 */ /* 0x020fe20000011444 */
[----:B------:R0:W5:Y:S04]  /*5380*/  LDG.E.CONSTANT R241, desc[UR10][R66.64] ;  /* 0x0000000a42f17981 */ /* 0x000168000c1e9900 */
[----:B------:R1:W5:Y:S01]  /*5390*/  LDG.E.CONSTANT R249, desc[UR10][R64.64] ;  /* 0x0000000a40f97981 */ /* 0x000362000c1e9900 */
[----:B------:R-:W-:-:S02]  /*53a0*/  LEA.HI R232, R61, R68, RZ, 0x2 ;  /* 0x000000443de87211 */ /* 0x000fc400078f10ff */
[----:B------:R-:W-:-:S03]  /*53b0*/  LEA R60, P0, R245, UR22, 0x2 ;  /* 0x00000016f53c7c11 */ /* 0x000fc6000f8010ff */
[----:B------:R-:W-:Y:S01]  /*53c0*/  IMAD.SHL.U32 R232, R232, 0x8, RZ ;  /* 0x00000008e8e87824 */ /* 0x000fe200078e00ff */
[----:B------:R-:W-:Y:S02]  /*53d0*/  LEA.HI.X R61, R245, UR23, R240, 0x2, P0 ;  /* 0x00000017f53d7c11 */ /* 0x000fe400080f14f0 */
[----:B------:R-:W-:Y:S02]  /*53e0*/  LEA R68, P0, R234, UR22, 0x2 ;  /* 0x00000016ea447c11 */ /* 0x000fe4000f8010ff */
[----:B0-----:R-:W-:Y:S01]  /*53f0*/  LOP3.LUT R67, R232, 0xffffffe0, RZ, 0xc0, !PT ;  /* 0xffffffe0e8437812 */ /* 0x001fe200078ec0ff */
[----:B------:R0:W5:Y:S01]  /*5400*/  LDG.E.CONSTANT R242, desc[UR10][R60.64] ;  /* 0x0000000a3cf27981 */ /* 0x000162000c1e9900 */
[----:B------:R-:W-:Y:S02]  /*5410*/  LEA.HI.X R69, R234, UR23, R243, 0x2, P0 ;  /* 0x00000017ea457c11 */ /* 0x000fe400080f14f3 */
[----:B------:R-:W-:Y:S02]  /*5420*/  LEA R66, P0, R70, UR22, 0x2 ;  /* 0x0000001646427c11 */ /* 0x000fe4000f8010ff */
[----:B------:R-:W-:Y:S01]  /*5430*/  SHF.R.S32.HI R233, RZ, 0x1f, R67 ;  /* 0x0000001fffe97819 */ /* 0x000fe20000011443 */
[----:B------:R0:W5:Y:S01]  /*5440*/  LDG.E.CONSTANT R243, desc[UR10][R68.64] ;  /* 0x0000000a44f37981 */ /* 0x000162000c1e9900 */
[----:B-1----:R-:W-:-:S02]  /*5450*/  IADD3 R65, P1, P2, R67, R238, R226 ;  /* 0x000000ee43417210 */ /* 0x002fc40007a3e0e2 */
[----:B------:R-:W-:Y:S02]  /*5460*/  LEA.HI.X R67, R70, UR23, R71, 0x2, P0 ;  /* 0x0000001746437c11 */ /* 0x000fe400080f1447 */
[----:B------:R-:W-:Y:S02]  /*5470*/  IADD3.X R70, R233, R239, R16, P1, P2 ;  /* 0x000000efe9467210 */ /* 0x000fe40000fe4410 */
[C---:B------:R-:W-:Y:S01]  /*5480*/  LEA R64, P0, R65.reuse, UR22, 0x2 ;  /* 0x0000001641407c11 */ /* 0x040fe2000f8010ff */
[----:B------:R-:W5:Y:S03]  /*5490*/  LDG.E.CONSTANT R240, desc[UR10][R66.64] ;  /* 0x0000000a42f07981 */ /* 0x000f66000c1e9900 */
[----:B------:R-:W-:-:S05]  /*54a0*/  LEA.HI.X R65, R65, UR23, R70, 0x2, P0 ;  /* 0x0000001741417c11 */ /* 0x000fca00080f1446 */
[----:B------:R1:W5:Y:S01]  /*54b0*/  LDG.E.CONSTANT R245, desc[UR10][R64.64] ;  /* 0x0000000a40f57981 */ /* 0x000362000c1e9900 */
[----:B------:R-:W-:-:S04]  /*54c0*/  IADD3 R70, P0, P1, R224, R238, R227 ;  /* 0x000000eee0467210 */ /* 0x000fc8000791e0e3 */
        /* <DEDUP_REMOVED lines=12> */
[----:B------:R-:W-:-:S05]  /*5590*/  LEA.HI.X R69, R69, UR23, R232, 0x2, P0 ;  /* 0x0000001745457c11 */ /* 0x000fca00080f14e8 */
[----:B------:R0:W5:Y:S01]  /*55a0*/  LDG.E.CONSTANT R248, desc[UR10][R68.64] ;  /* 0x0000000a44f87981 */ /* 0x000162000c1e9900 */
[----:B------:R-:W1:Y:S01]  /*55b0*/  S2R R232, SR_CgaCtaId ;  /* 0x0000000000e87919 */ /* 0x000e620000008800 */
[----:B------:R-:W-:-:S04]  /*55c0*/  MOV R233, 0x400 ;  /* 0x0000040000e97802 */ /* 0x000fc80000000f00 */
[----:B-1----:R-:W-:-:S05]  /*55d0*/  LEA R234, R232, R233, 0x18 ;  /* 0x000000e9e8ea7211 */ /* 0x002fca00078ec0ff */
[----:B------:R-:W-:-:S05]  /*55e0*/  IMAD R234, R231, 0x100, R234 ;  /* 0x00000100e7ea7824 */ /* 0x000fca00078e02ea */
[----:B------:R-:W4:Y:S04]  /*55f0*/  LDS.128 R64, [R234] ;  /* 0x00000000ea407984 */ /* 0x000f280000000c00 */
[----:B0-----:R-:W-:Y:S01]  /*5600*/  LDS.128 R68, [R234+0x30] ;  /* 0x00003000ea447984 */ /* 0x001fe20000000c00 */
[----:B----4-:R-:W-:-:S04]  /*5610*/  FMUL.FTZ R65, R62, R65 ;  /* 0x000000413e417220 */ /* 0x010fc80000410000 */
[----:B--2---:R-:W-:Y:S02]  /*5620*/  FFMA.FTZ R64, R64, R63, R65 ;  /* 0x0000003f40407223 */ /* 0x004fe40000010041 */
[----:B------:R-:W5:Y:S02]  /*5630*/  LDS.128 R60, [R234+0x10] ;  /* 0x00001000ea3c7984 */ /* 0x000f640000000c00 */
[----:B------:R-:W-:-:S04]  /*5640*/  FFMA.FTZ R251, R251, R66, R64 ;  /* 0x00000042fbfb7223 */ /* 0x000fc80000010040 */
[----:B---3--:R-:W-:-:S04]  /*5650*/  FFMA.FTZ R67, R250, R67, R251 ;  /* 0x00000043fa437223 */ /* 0x008fc800000100fb */
[----:B-----5:R-:W-:Y:S02]  /*5660*/  FFMA.FTZ R249, R60, R249, R67 ;  /* 0x000000f93cf97223 */ /* 0x020fe40000010043 */
[----:B------:R-:W0:Y:S02]  /*5670*/  LDS.128 R64, [R234+0x20] ;  /* 0x00002000ea407984 */ /* 0x000e240000000c00 */
[----:B------:R-:W-:-:S04]  /*5680*/  FFMA.FTZ R246, R246, R61, R249 ;  /* 0x0000003df6f67223 */ /* 0x000fc800000100f9 */
[----:B------:R-:W-:Y:S01]  /*5690*/  FFMA.FTZ R241, R241, R62, R246 ;  /* 0x0000003ef1f17223 */ /* 0x000fe200000100f6 */
[----:B------:R-:W-:-:S03]  /*56a0*/  IADD3 R61, P0, P1, R218, R238, R221 ;  /* 0x000000eeda3d7210 */ /* 0x000fc6000791e0dd */
[----:B------:R-:W-:Y:S01]  /*56b0*/  FFMA.FTZ R63, R242, R63, R241 ;  /* 0x0000003ff23f7223 */ /* 0x000fe200000100f1 */
[----:B------:R-:W-:Y:S02]  /*56c0*/  IADD3.X R62, R24, R239, R27, P0, P1 ;  /* 0x000000ef183e7210 */ /* 0x000fe400007e241b */
[----:B------:R-:W-:-:S04]  /*56d0*/  LEA R60, P0, R61, UR22, 0x2 ;  /* 0x000000163d3c7c11 */ /* 0x000fc8000f8010ff */
[----:B------:R-:W-:Y:S01]  /*56e0*/  LEA.HI.X R61, R61, UR23, R62, 0x2, P0 ;  /* 0x000000173d3d7c11 */ /* 0x000fe200080f143e */
[----:B0-----:R-:W-:-:S04]  /*56f0*/  FFMA.FTZ R63, R64, R243, R63 ;  /* 0x000000f3403f7223 */ /* 0x001fc8000001003f */
[----:B------:R-:W-:Y:S01]  /*5700*/  FFMA.FTZ R240, R240, R65, R63 ;  /* 0x00000041f0f07223 */ /* 0x000fe2000001003f */
[----:B------:R-:W-:-:S04]  /*5710*/  IADD3 R63, P1, P2, R216, R238, R219 ;  /* 0x000000eed83f7210 */ /* 0x000fc80007a3e0db */
[----:B------:R-:W-:Y:S02]  /*5720*/  IADD3.X R64, R26, R239, R29, P1, P2 ;  /* 0x000000ef1a407210 */ /* 0x000fe40000fe441d */
[----:B------:R-:W-:Y:S01]  /*5730*/  LEA R62, P0, R63, UR22, 0x2 ;  /* 0x000000163f3e7c11 */ /* 0x000fe2000f8010ff */
[----:B------:R-:W-:Y:S02]  /*5740*/  FFMA.FTZ R245, R245, R66, R240 ;  /* 0x00000042f5f57223 */ /* 0x000fe400000100f0 */
[----:B------:R0:W2:Y:S01]  /*5750*/  LDG.E.CONSTANT R66, desc[UR10][R60.64] ;  /* 0x0000000a3c427981 */ /* 0x0000a2000c1e9900 */
[----:B------:R-:W-:-:S05]  /*5760*/  LEA.HI.X R63, R63, UR23, R64, 0x2, P0 ;  /* 0x000000173f3f7c11 */ /* 0x000fca00080f1440 */
[----:B------:R-:W3:Y:S01]  /*5770*/  LDG.E.CONSTANT R252, desc[UR10][R62.64] ;  /* 0x0000000a3efc7981 */ /* 0x000ee2000c1e9900 */
[----:B------:R-:W-:-:S04]  /*5780*/  IADD3 R64, P0, P1, R214, R238, R217 ;  /* 0x000000eed6407210 */ /* 0x000fc8000791e0d9 */
[----:B------:R-:W-:Y:S02]  /*5790*/  IADD3.X R65, R28, R239, R31, P0, P1 ;  /* 0x000000ef1c417210 */ /* 0x000fe400007e241f */
[----:B------:R-:W-:Y:S01]  /*57a0*/  LEA R242, P0, R64, UR22, 0x2 ;  /* 0x0000001640f27c11 */ /* 0x000fe2000f8010ff */
[----:B------:R-:W-:-:S03]  /*57b0*/  FFMA.FTZ R67, R244, R67, R245 ;  /* 0x00000043f4437223 */ /* 0x000fc600000100f5 */
[----:B------:R-:W-:Y:S02]  /*57c0*/  LEA.HI.X R243, R64, UR23, R65, 0x2, P0 ;  /* 0x0000001740f37c11 */ /* 0x000fe400080f1441 */
[----:B------:R-:W-:Y:S01]  /*57d0*/  IADD3 R64, P0, P1, R212, R238, R215 ;  /* 0x000000eed4407210 */ /* 0x000fe2000791e0d7 */
[----:B------:R-:W-:Y:S02]  /*57e0*/  FFMA.FTZ R67, R68, R247, R67 ;  /* 0x000000f744437223 */ /* 0x000fe40000010043 */
[----:B------:R1:W4:Y:S01]  /*57f0*/  LDG.E.CONSTANT R63, desc[UR10][R242.64] ;  /* 0x0000000af23f7981 */ /* 0x000322000c1e9900 */
[----:B------:R-:W-:Y:S02]  /*5800*/  IADD3.X R65, R30, R239, R33, P0, P1 ;  /* 0x000000ef1e417210 */ /* 0x000fe400007e2421 */
[----:B------:R-:W-:Y:S01]  /*5810*/  LEA R68, P0, R64, UR22, 0x2 ;  /* 0x0000001640447c11 */ /* 0x000fe2000f8010ff */
[----:B------:R-:W-:-:S03]  /*5820*/  FFMA.FTZ R67, R248, R69, R67 ;  /* 0x00000045f8437223 */ /* 0x000fc60000010043 */
        /* <DEDUP_REMOVED lines=12> */
[----:B------:R0:W4:Y:S01]  /*58f0*/  LDG.E.CONSTANT R250, desc[UR10][R240.64] ;  /* 0x0000000af0fa7981 */ /* 0x000122000c1e9900 */
[----:B------:R-:W-:Y:S02]  /*5900*/  IADD3.X R244, R36, R239, R39, P0, P1 ;  /* 0x000000ef24f47210 */ /* 0x000fe400007e2427 */
[----:B------:R-:W-:-:S04]  /*5910*/  LEA R64, P0, R65, UR22, 0x2 ;  /* 0x0000001641407c11 */ /* 0x000fc8000f8010ff */
[----:B------:R-:W-:Y:S02]  /*5920*/  LEA.HI.X R65, R65, UR23, R244, 0x2, P0 ;  /* 0x0000001741417c11 */ /* 0x000fe400080f14f4 */
[----:B-1----:R-:W-:-:S03]  /*5930*/  IADD3 R242, P0, P1, R204, R238, R207 ;  /* 0x000000eeccf27210 */ /* 0x002fc6000791e0cf */
[----:B------:R1:W4:Y:S01]  /*5940*/  LDG.E.CONSTANT R251, desc[UR10][R64.64] ;  /* 0x0000000a40fb7981 */ /* 0x000322000c1e9900 */
[----:B-----5:R-:W-:Y:S02]  /*5950*/  IADD3.X R69, R38, R239, R41, P0, P1 ;  /* 0x000000ef26457210 */ /* 0x020fe400007e2429 */
        /* <DEDUP_REMOVED lines=13> */
[----:B-1----:R-:W-:Y:S02]  /*5a30*/  IADD3.X R65, R44, R239, R47, P0, P1 ;  /* 0x000000ef2c417210 */ /* 0x002fe400007e242f */
[----:B------:R-:W-:-:S04]  /*5a40*/  LEA R64, P0, R240, UR22, 0x2 ;  /* 0x00000016f0407c11 */ /* 0x000fc8000f8010ff */
[----:B------:R-:W-:Y:S02]  /*5a50*/  LEA.HI.X R65, R240, UR23, R65, 0x2, P0 ;  /* 0x00000017f0417c11 */ /* 0x000fe400080f1441 */
[----:B0-----:R-:W-:Y:S01]  /*5a60*/  IADD3 R60, P0, P1, R196, R238, R199 ;  /* 0x000000eec43c7210 */ /* 0x001fe2000791e0c7 */
[----:B------:R0:W5:Y:S03]  /*5a70*/  LDG.E.CONSTANT R240, desc[UR10][R68.64] ;  /* 0x0000000a44f07981 */ /* 0x000166000c1e9900 */
[----:B------:R-:W-:Y:S01]  /*5a80*/  IADD3.X R61, R46, R239, R49, P0, P1 ;  /* 0x000000ef2e3d7210 */ /* 0x000fe200007e2431 */
[----:B------:R1:W5:Y:S01]  /*5a90*/  LDG.E.CONSTANT R241, desc[UR10][R64.64] ;  /* 0x0000000a40f17981 */ /* 0x000362000c1e9900 */
        /* <DEDUP_REMOVED lines=9> */
[----:B0-----:R-:W-:Y:S02]  /*5b30*/  IADD3.X R69, R50, R239, R53, P0, P1 ;  /* 0x000000ef32457210 */ /* 0x001fe400007e2435 */
[----:B-1----:R-:W-:-:S04]  /*5b40*/  LEA R64, P0, R244, UR22, 0x2 ;  /* 0x00000016f4407c11 */ /* 0x002fc8000f8010ff */
        /* <DEDUP_REMOVED lines=12> */
[----:B--2---:R-:W-:-:S04]  /*5c10*/  FFMA.FTZ R67, R66, R70, R67 ;  /* 0x0000004642437223 */ /* 0x004fc80000010043 */
[----:B---3--:R-:W-:Y:S02]  /*5c20*/  FFMA.FTZ R71, R252, R71, R67 ;  /* 0x00000047fc477223 */ /* 0x008fe40000010043 */
[----:B0-----:R-:W4:Y:S02]  /*5c30*/  LDS.128 R64, [R234+0x40] ;  /* 0x00004000ea407984 */ /* 0x001f240000000c00 */
[----:B----4-:R-:W-:Y:S02]  /*5c40*/  FFMA.FTZ R63, R64, R63, R71 ;  /* 0x0000003f403f7223 */ /* 0x010fe40000010047 */
[----:B-1----:R-:W-:Y:S02]  /*5c50*/  LDS.128 R68, [R234+0x70] ;  /* 0x00007000ea447984 */ /* 0x002fe40000000c00 */
[----:B------:R-:W-:Y:S02]  /*5c60*/  FFMA.FTZ R64, R62, R65, R63 ;  /* 0x000000413e407223 */ /* 0x000fe4000001003f */
[----:B------:R-:W0:Y:S02]  /*5c70*/  LDS.128 R60, [R234+0x50] ;  /* 0x00005000ea3c7984 */ /* 0x000e240000000c00 */
[----:B------:R-:W-:-:S04]  /*5c80*/  FFMA.FTZ R249, R249, R66, R64 ;  /* 0x00000042f9f97223 */ /* 0x000fc80000010040 */
[----:B------:R-:W-:-:S04]  /*5c90*/  FFMA.FTZ R67, R250, R67, R249 ;  /* 0x00000043fa437223 */ /* 0x000fc800000100f9 */
[----:B0-----:R-:W-:Y:S02]  /*5ca0*/  FFMA.FTZ R251, R60, R251, R67 ;  /* 0x000000fb3cfb7223 */ /* 0x001fe40000010043 */
[----:B------:R-:W0:Y:S02]  /*5cb0*/  LDS.128 R64, [R234+0x60] ;  /* 0x00006000ea407984 */ /* 0x000e240000000c00 */
[----:B-----5:R-:W-:-:S04]  /*5cc0*/  FFMA.FTZ R248, R248, R61, R251 ;  /* 0x0000003df8f87223 */ /* 0x020fc800000100fb */
[----:B------:R-:W-:Y:S01]  /*5cd0*/  FFMA.FTZ R247, R247, R62, R248 ;  /* 0x0000003ef7f77223 */ /* 0x000fe200000100f8 */
[----:B------:R-:W-:-:S04]  /*5ce0*/  IADD3 R61, P0, P1, R186, R238, R189 ;  /* 0x000000eeba3d7210 */ /* 0x000fc8000791e0bd */
[----:B------:R-:W-:Y:S01]  /*5cf0*/  IADD3.X R62, R56, R239, R59, P0, P1 ;  /* 0x000000ef383e7210 */ /* 0x000fe200007e243b */
[----:B------:R-:W-:Y:S01]  /*5d00*/  FFMA.FTZ R63, R240, R63, R247 ;  /* 0x0000003ff03f7223 */ /* 0x000fe200000100f7 */
        /* <DEDUP_REMOVED lines=77> */
[----:B------:R-:W-:-:S05]  /*61e0*/  LEA.HI.X R61, R68, UR23, R69, 0x2, P0 ;  /* 0x00000017443d7c11 */ /* 0x000fca00080f1445 */
[----:B------:R-:W5:Y:S01]  /*61f0*/  LDG.E.CONSTANT R245, desc[UR10][R60.64] ;  /* 0x0000000a3cf57981 */ /* 0x000f62000c1e9900 */
[----:B------:R-:W-:-:S04]  /*6200*/  IADD3 R69, P0, P1, R156, R238, R159 ;  /* 0x000000ee9c457210 */ /* 0x000fc8000791e09f */
        /* <DEDUP_REMOVED lines=17> */
[----:B------:R-:W-:-:S03]  /*6320*/  IADD3 R60, P0, P1, R154, R238, R157 ;  /* 0x000000ee9a3c7210 */ /* 0x000fc6000791e09d */
[----:B------:R-:W-:-:S04]  /*6330*/  FFMA.FTZ R63, R240, R63, R247 ;  /* 0x0000003ff03f7223 */ /* 0x000fc800000100f7 */
[----:B0-----:R-:W-:-:S04]  /*6340*/  FFMA.FTZ R63, R64, R241, R63 ;  /* 0x000000f1403f7223 */ /* 0x001fc8000001003f */
[----:B------:R-:W-:-:S04]  /*6350*/  FFMA.FTZ R242, R242, R65, R63 ;  /* 0x00000041f2f27223 */ /* 0x000fc8000001003f */
[----:B------:R-:W-:Y:S01]  /*6360*/  FFMA.FTZ R243, R243, R66, R242 ;  /* 0x00000042f3f37223 */ /* 0x000fe200000100f2 */
[----:B------:R-:W-:Y:S02]  /*6370*/  IADD3.X R63, R100, R239, R103, P0, P1 ;  /* 0x000000ef643f7210 */ /* 0x000fe400007e2467 */
[----:B------:R-:W-:Y:S02]  /*6380*/  LEA R66, P0, R60, UR22, 0x2 ;  /* 0x000000163c427c11 */ /* 0x000fe4000f8010ff */
[----:B------:R-:W-:Y:S01]  /*6390*/  IADD3 R61, P1, P2, R152, R238, R155 ;  /* 0x000000ee983d7210 */ /* 0x000fe20007a3e09b */
[----:B------:R-:W-:-:S03]  /*63a0*/  FFMA.FTZ R67, R244, R67, R243 ;  /* 0x00000043f4437223 */ /* 0x000fc600000100f3 */
[----:B------:R-:W-:Y:S01]  /*63b0*/  IADD3.X R62, R102, R239, R105, P1, P2 ;  /* 0x000000ef663e7210 */ /* 0x000fe20000fe4469 */
[----:B------:R-:W-:Y:S01]  /*63c0*/  FFMA.FTZ R65, R68, R245, R67 ;  /* 0x000000f544417223 */ /* 0x000fe20000010043 */
[----:B------:R-:W-:Y:S02]  /*63d0*/  LEA.HI.X R67, R60, UR23, R63, 0x2, P0 ;  /* 0x000000173c437c11 */ /* 0x000fe400080f143f */
[----:B------:R-:W-:-:S03]  /*63e0*/  LEA R60, P0, R61, UR22, 0x2 ;  /* 0x000000163d3c7c11 */ /* 0x000fc6000f8010ff */
[----:B------:R0:W2:Y:S01]  /*63f0*/  LDG.E.CONSTANT R66, desc[UR10][R66.64] ;  /* 0x0000000a42427981 */ /* 0x0000a2000c1e9900 */
[----:B------:R-:W-:Y:S02]  /*6400*/  LEA.HI.X R61, R61, UR23, R62, 0x2, P0 ;  /* 0x000000173d3d7c11 */ /* 0x000fe400080f143e */
[----:B------:R-:W-:-:S03]  /*6410*/  IADD3 R62, P0, P1, R150, R238, R153 ;  /* 0x000000ee963e7210 */ /* 0x000fc6000791e099 */
[----:B------:R-:W3:Y:S01]  /*6420*/  LDG.E.CONSTANT R64, desc[UR10][R60.64] ;  /* 0x0000000a3c407981 */ /* 0x000ee2000c1e9900 */
[----:B------:R-:W-:Y:S02]  /*6430*/  IADD3.X R63, R104, R239, R107, P0, P1 ;  /* 0x000000ef683f7210 */ /* 0x000fe400007e246b */
[----:B------:R-:W-:-:S04]  /*6440*/  LEA R244, P0, R62, UR22, 0x2 ;  /* 0x000000163ef47c11 */ /* 0x000fc8000f8010ff */
[----:B------:R-:W-:Y:S02]  /*6450*/  LEA.HI.X R245, R62, UR23, R63, 0x2, P0 ;  /* 0x000000173ef57c11 */ /* 0x000fe400080f143f */
[----:B------:R-:W-:Y:S01]  /*6460*/  IADD3 R62, P0, P1, R148, R238, R151 ;  /* 0x000000ee943e7210 */ /* 0x000fe2000791e097 */
[----:B------:R-:W-:Y:S02]  /*6470*/  FFMA.FTZ R65, R246, R69, R65 ;  /* 0x00000045f6417223 */ /* 0x000fe40000010041 */
[----:B------:R-:W4:Y:S01]  /*6480*/  LDG.E.CONSTANT R61, desc[UR10][R244.64] ;  /* 0x0000000af43d7981 */ /* 0x000f22000c1e9900 */
        /* <DEDUP_REMOVED lines=8> */
[----:B0-----:R-:W-:-:S03]  /*6510*/  IADD3 R67, P0, P1, R144, R238, R147 ;  /* 0x000000ee90437210 */ /* 0x001fc6000791e093 */
[----:B------:R0:W5:Y:S01]  /*6520*/  LDG.E.CONSTANT R249, desc[UR10][R62.64] ;  /* 0x0000000a3ef97981 */ /* 0x000162000c1e9900 */
[----:B------:R-:W-:Y:S02]  /*6530*/  IADD3.X R240, R110, R239, R113, P0, P1 ;  /* 0x000000ef6ef07210 */ /* 0x000fe400007e2471 */
[----:B------:R-:W-:-:S04]  /*6540*/  LEA R242, P0, R67, UR22, 0x2 ;  /* 0x0000001643f27c11 */ /* 0x000fc8000f8010ff */
[----:B------:R-:W-:Y:S02]  /*6550*/  LEA.HI.X R243, R67, UR23, R240, 0x2, P0 ;  /* 0x0000001743f37c11 */ /* 0x000fe400080f14f0 */
[----:B------:R-:W-:-:S04]  /*6560*/  IADD3 R67, P0, P1, R142, R238, R145 ;  /* 0x000000ee8e437210 */ /* 0x000fc8000791e091 */
[----:B------:R-:W-:Y:S02]  /*6570*/  IADD3.X R246, R112, R239, R115, P0, P1 ;  /* 0x000000ef70f67210 */ /* 0x000fe400007e2473 */
[----:B------:R-:W-:-:S04]  /*6580*/  LEA R240, P0, R67, UR22, 0x2 ;  /* 0x0000001643f07c11 */ /* 0x000fc8000f8010ff */
[----:B------:R-:W-:Y:S02]  /*6590*/  LEA.HI.X R241, R67, UR23, R246, 0x2, P0 ;  /* 0x0000001743f17c11 */ /* 0x000fe400080f14f6 */
[----:B------:R-:W-:-:S03]  /*65a0*/  IADD3 R67, P0, P1, R140, R238, R143 ;  /* 0x000000ee8c437210 */ /* 0x000fc6000791e08f */
[----:B------:R0:W5:Y:S01]  /*65b0*/  LDG.E.CONSTANT R69, desc[UR10][R240.64] ;  /* 0x0000000af0457981 */ /* 0x000162000c1e9900 */
[----:B-1----:R-:W-:Y:S02]  /*65c0*/  IADD3.X R68, R114, R239, R117, P0, P1 ;  /* 0x000000ef72447210 */ /* 0x002fe400007e2475 */
[----:B0-----:R-:W-:-:S04]  /*65d0*/  LEA R62, P0, R67, UR22, 0x2 ;  /* 0x00000016433e7c11 */ /* 0x001fc8000f8010ff */
[----:B------:R-:W-:Y:S02]  /*65e0*/  LEA.HI.X R63, R67, UR23, R68, 0x2, P0 ;  /* 0x00000017433f7c11 */ /* 0x000fe400080f1444 */
[----:B------:R-:W-:Y:S01]  /*65f0*/  IADD3 R67, P0, P1, R138, R238, R141 ;  /* 0x000000ee8a437210 */ /* 0x000fe2000791e08d */
[----:B------:R-:W5:Y:S03]  /*6600*/  LDG.E.CONSTANT R68, desc[UR10][R242.64] ;  /* 0x0000000af2447981 */ /* 0x000f66000c1e9900 */
[----:B------:R-:W-:Y:S01]  /*6610*/  IADD3.X R244, R116, R239, R119, P0, P1 ;  /* 0x000000ef74f47210 */ /* 0x000fe200007e2477 */
[----:B------:R0:W5:Y:S01]  /*6620*/  LDG.E.CONSTANT R248, desc[UR10][R62.64] ;  /* 0x0000000a3ef87981 */ /* 0x000162000c1e9900 */
[----:B------:R-:W-:-:S04]  /*6630*/  LEA R246, P0, R67, UR22, 0x2 ;  /* 0x0000001643f67c11 */ /* 0x000fc8000f8010ff */
[----:B------:R-:W-:Y:S02]  /*6640*/  LEA.HI.X R247, R67, UR23, R244, 0x2, P0 ;  /* 0x0000001743f77c11 */ /* 0x000fe400080f14f4 */
[----:B------:R-:W-:-:S04]  /*6650*/  IADD3 R67, P0, P1, R136, R238, R139 ;  /* 0x000000ee88437210 */ /* 0x000fc8000791e08b */
[----:B------:R-:W-:Y:S01]  /*6660*/  IADD3.X R244, R118, R239, R121, P0, P1 ;  /* 0x000000ef76f47210 */ /* 0x000fe200007e2479 */
[----:B------:R1:W5:Y:S01]  /*6670*/  LDG.E.CONSTANT R247, desc[UR10][R246.64] ;  /* 0x0000000af6f77981 */ /* 0x000362000c1e9900 */
[----:B------:R-:W-:-:S04]  /*6680*/  LEA R250, P0, R67, UR22, 0x2 ;  /* 0x0000001643fa7c11 */ /* 0x000fc8000f8010ff */
[----:B------:R-:W-:Y:S02]  /*6690*/  LEA.HI.X R251, R67, UR23, R244, 0x2, P0 ;  /* 0x0000001743fb7c11 */ /* 0x000fe400080f14f4 */
[----:B------:R-:W-:-:S04]  /*66a0*/  IADD3 R67, P0, P1, R11, R238, R8 ;  /* 0x000000ee0b437210 */ /* 0x000fc8000791e008 */
[----:B------:R-:W-:Y:S02]  /*66b0*/  IADD3.X R240, R120, R239, R123, P0, P1 ;  /* 0x000000ef78f07210 */ /* 0x000fe400007e247b */
[----:B------:R-:W-:-:S04]  /*66c0*/  LEA R244, P0, R67, UR22, 0x2 ;  /* 0x0000001643f47c11 */ /* 0x000fc8000f8010ff */
[----:B------:R-:W-:Y:S02]  /*66d0*/  LEA.HI.X R245, R67, UR23, R240, 0x2, P0 ;  /* 0x0000001743f57c11 */ /* 0x000fe400080f14f0 */
[----:B0-----:R-:W-:Y:S01]  /*66e0*/  IADD3 R62, P0, P1, R10, R238, R7 ;  /* 0x000000ee0a3e7210 */ /* 0x001fe2000791e007 */
[----:B------:R-:W5:Y:S03]  /*66f0*/  LDG.E.CONSTANT R240, desc[UR10][R250.64] ;  /* 0x0000000afaf07981 */ /* 0x000f66000c1e9900 */
        /* <DEDUP_REMOVED lines=14> */
[----:B------:R-:W-:-:S03]  /*67e0*/  IADD3 R67, P0, P1, R19, R238, R0 ;  /* 0x000000ee13437210 */ /* 0x000fc6000791e000 */
[----:B------:R-:W5:Y:S01]  /*67f0*/  LDG.E.CONSTANT R244, desc[UR10][R244.64] ;  /* 0x0000000af4f47981 */ /* 0x000f62000c1e9900 */
[----:B------:R-:W-:Y:S02]  /*6800*/  IADD3.X R246, R134, R239, R137, P0, P1 ;  /* 0x000000ef86f67210 */ /* 0x000fe400007e2489 */
[----:B------:R-:W-:-:S04]  /*6810*/  LEA R250, P0, R67, UR22, 0x2 ;  /* 0x0000001643fa7c11 */ /* 0x000fc8000f8010ff */
[----:B------:R-:W-:Y:S02]  /*6820*/  LEA.HI.X R251, R67, UR23, R246, 0x2, P0 ;  /* 0x0000001743fb7c11 */ /* 0x000fe400080f14f6 */
[----:B------:R-:W-:-:S04]  /*6830*/  IADD3 R67, P0, P1, R15, R238, R4 ;  /* 0x000000ee0f437210 */ /* 0x000fc8000791e004 */
[----:B------:R-:W-:Y:S02]  /*6840*/  IADD3.X R246, R128, R239, R131, P0, P1 ;  /* 0x000000ef80f67210 */ /* 0x000fe400007e2483 */
[----:B------:R-:W-:-:S04]  /*6850*/  LEA R62, P0, R67, UR22, 0x2 ;  /* 0x00000016433e7c11 */ /* 0x000fc8000f8010ff */
[----:B------:R-:W-:Y:S02]  /*6860*/  LEA.HI.X R63, R67, UR23, R246, 0x2, P0 ;  /* 0x00000017433f7c11 */ /* 0x000fe400080f14f6 */
[----:B------:R-:W-:Y:S01]  /*6870*/  IADD3 R67, P0, P1, R14, R238, R3 ;  /* 0x000000ee0e437210 */ /* 0x000fe2000791e003 */
[----:B------:R-:W5:Y:S03]  /*6880*/  LDG.E.CONSTANT R246, desc[UR10][R250.64] ;  /* 0x0000000afaf67981 */ /* 0x000f66000c1e9900 */
[----:B------:R-:W-:Y:S01]  /*6890*/  IADD3.X R252, R130, R239, R133, P0, P1 ;  /* 0x000000ef82fc7210 */ /* 0x000fe200007e2485 */
[----:B------:R0:W5:Y:S02]  /*68a0*/  LDG.E.CONSTANT R245, desc[UR10][R62.64] ;  /* 0x0000000a3ef57981 */ /* 0x000164000c1e9900 */
[----:B0-----:R-:W-:-:S04]  /*68b0*/  LEA R62, P0, R67, UR22, 0x2 ;  /* 0x00000016433e7c11 */ /* 0x001fc8000f8010ff */
[----:B------:R-:W-:Y:S02]  /*68c0*/  LEA.HI.X R63, R67, UR23, R252, 0x2, P0 ;  /* 0x00000017433f7c11 */ /* 0x000fe400080f14fc */
[----:B------:R-:W-:-:S04]  /*68d0*/  IADD3 R67, P0, P1, R17, R238, R2 ;  /* 0x000000ee11437210 */ /* 0x000fc8000791e002 */
[----:B------:R-:W-:Y:S02]  /*68e0*/  IADD3.X R238, R132, R239, R135, P0, P1 ;  /* 0x000000ef84ee7210 */ /* 0x000fe400007e2487 */
[----:B------:R-:W-:-:S04]  /*68f0*/  LEA R250, P0, R67, UR22, 0x2 ;  /* 0x0000001643fa7c11 */ /* 0x000fc8000f8010ff */
[----:B------:R-:W-:Y:S02]  /*6900*/  LEA.HI.X R251, R67, UR23, R238, 0x2, P0 ;  /* 0x0000001743fb7c11 */ /* 0x000fe400080f14ee */
[----:B------:R0:W5:Y:S04]  /*6910*/  LDG.E.CONSTANT R238, desc[UR10][R62.64] ;  /* 0x0000000a3eee7981 */ /* 0x000168000c1e9900 */
[----:B------:R-:W5:Y:S01]  /*6920*/  LDG.E.CONSTANT R239, desc[UR10][R250.64] ;  /* 0x0000000afaef7981 */ /* 0x000f62000c1e9900 */
[----:B--2---:R-:W-:-:S04]  /*6930*/  FFMA.FTZ R65, R66, R70, R65 ;  /* 0x0000004642417223 */ /* 0x004fc80000010041 */
[----:B---3--:R-:W-:Y:S02]  /*6940*/  FFMA.FTZ R71, R64, R71, R65 ;  /* 0x0000004740477223 */ /* 0x008fe40000010041 */
[----:B------:R-:W4:Y:S02]  /*6950*/  LDS.128 R64, [R234+0xc0] ;  /* 0x0000c000ea407984 */ /* 0x000f240000000c00 */
[----:B----4-:R-:W-:-:S04]  /*6960*/  FFMA.FTZ R61, R64, R61, R71 ;  /* 0x0000003d403d7223 */ /* 0x010fc80000010047 */
[----:B-----5:R-:W-:Y:S02]  /*6970*/  FFMA.FTZ R64, R60, R65, R61 ;  /* 0x000000413c407223 */ /* 0x020fe4000001003d */
[----:B0-----:R-:W0:Y:S02]  /*6980*/  LDS.128 R60, [R234+0xd0] ;  /* 0x0000d000ea3c7984 */ /* 0x001e240000000c00 */
[----:B------:R-:W-:-:S04]  /*6990*/  FFMA.FTZ R249, R249, R66, R64 ;  /* 0x00000042f9f97223 */ /* 0x000fc80000010040 */
        /* <DEDUP_REMOVED lines=9> */
[----:B------:R-:W-:Y:S01]  /*6a30*/  FFMA.FTZ R243, R243, R66, R242 ;  /* 0x00000042f3f37223 */ /* 0x000fe200000100f2 */
[----:B------:R-:W-:-:S03]  /*6a40*/  IMAD.U32 R62, RZ, RZ, UR16 ;  /* 0x00000010ff3e7e24 */ /* 0x000fc6000f8e00ff */
[----:B------:R-:W-:Y:S01]  /*6a50*/  FFMA.FTZ R67, R244, R67, R243 ;  /* 0x00000043f4437223 */ /* 0x000fe200000100f3 */
[----:B------:R-:W-:Y:S01]  /*6a60*/  UMOV UR8, 0xffffffff ;  /* 0xffffffff00087882 */ /* 0x000fe20000000000 */
[----:B------:R-:W-:Y:S01]  /*6a70*/  IMAD R63, R235, 0x8, R228 ;  /* 0x00000008eb3f7824 */ /* 0x000fe200078e02e4 */
[----:B------:R-:W-:Y:S01]  /*6a80*/  IADD3 R62, -R62, 0x1, RZ ;  /* 0x000000013e3e7810 */ /* 0x000fe20007ffe1ff */
        /* <DEDUP_REMOVED lines=8> */
.L_x_28255:
[----:B------:R-:W-:Y:S01]  /*6b10*/  ISETP.NE.AND P0, PT, R231, RZ, PT ;  /* 0x000000ffe700720c */ /* 0x000fe20003f05270 */
[----:B------:R-:W-:Y:S02]  /*6b20*/  IMAD.IADD R62, R62, 0x1, R63 ;  /* 0x000000013e3e7824 */ /* 0x000fe400078e023f */
[----:B-1----:R-:W-:Y:S01]  /*6b30*/  FADD.FTZ R61, R60, R61 ;  /* 0x0000003d3c3d7221 */ /* 0x002fe20000010000 */
[----:B------:R-:W-:Y:S01]  /*6b40*/  VIADD R235, R235, 0x4 ;  /* 0x00000004ebeb7836 */ /* 0x000fe20000000000 */
[----:B------:R-:W-:Y:S01]  /*6b50*/  BSSY B1, `(.L_x_28210) ;  /* 0x000000e000017945 */ /* 0x000fe20003800000 */
[----:B------:R-:W-:Y:S01]  /*6b60*/  I2FP.F32.S32 R62, R62 ;  /* 0x0000003e003e7245 */ /* 0x000fe20000201400 */
[----:B------:R-:W-:Y:S02]  /*6b70*/  FMUL.FTZ R61, R61, UR26 ;  /* 0x0000001a3d3d7c20 */ /* 0x000fe40008410000 */
[----:B------:R-:W-:Y:S02]  /*6b80*/  ISETP.GE.AND P1, PT, R235, UR5, PT ;  /* 0x00000005eb007c0c */ /* 0x000fe4000bf26270 */
[----:B------:R-:W-:-:S02]  /*6b90*/  FFMA.FTZ R62, R62, UR4, R61 ;  /* 0x000000043e3e7c23 */ /* 0x000fc4000801003d */
[----:B------:R-:W-:Y:S09]  /*6ba0*/  @P0 BRA `(.L_x_28211) ;  /* 0x0000000000200947 */ /* 0x000ff20003800000 */
[----:B------:R-:W-:Y:S01]  /*6bb0*/  VIADD R233, R233, 0x420 ;  /* 0x00000420e9e97836 */ /* 0x000fe20000000000 */
[C---:B------:R-:W-:Y:S01]  /*6bc0*/  ISETP.GE.AND P0, PT, R63.reuse, UR16, PT ;  /* 0x000000103f007c0c */ /* 0x040fe2000bf06270 */
[----:B------:R-:W-:-:S03]  /*6bd0*/  VIADD R61, R63, -UR17 ;  /* 0x800000113f3d7c36 */ /* 0x000fc60008000000 */
[----:B------:R-:W-:Y:S02]  /*6be0*/  LEA R232, R232, R233, 0x18 ;  /* 0x000000e9e8e87211 */ /* 0x000fe400078ec0ff */
[----:B0-----:R-:W-:-:S03]  /*6bf0*/  FSEL R60, R62, RZ, !P0 ;  /* 0x000000ff3e3c7208 */ /* 0x001fc60004000000 */
[----:B------:R-:W-:-:S04]  /*6c00*/  IMAD R61, R61, 0x4, R232 ;  /* 0x000000043d3d7824 */ /* 0x000fc800078e02e8 */
[----:B------:R-:W-:Y:S01]  /*6c10*/  @!P0 FMNMX.FTZ R229, R229, R62, !PT ;  /* 0x0000003ee5e58209 */ /* 0x000fe20007810000 */
[----:B------:R1:W-:Y:S06]  /*6c20*/  STS [R61], R60 ;  /* 0x0000003c3d007388 */ /* 0x0003ec0000000800 */
.L_x_28211:
[----:B------:R-:W-:Y:S05]  /*6c30*/  BSYNC B1 ;  /* 0x0000000000017941 */ /* 0x000fea0003800000 */
.L_x_28210:
[----:B------:R-:W-:Y:S05]  /*6c40*/  @!P1 BRA `(.L_x_28212) ;  /* 0xffffffdc00cc9947 */ /* 0x000fea000383ffff */
.L_x_28203:
[----:B------:R-:W-:Y:S05]  /*6c50*/  BSYNC B0 ;  /* 0x0000000000007941 */ /* 0x000fea0003800000 */
.L_x_28202:
[----:B------:R-:W2:Y:S01]  /*6c60*/  S2R R0, SR_TID.X ;  /* 0x0000000000007919 */ /* 0x000ea20000002100 */
[----:B------:R-:W-:-:S04]  /*6c70*/  UIADD3 UR8, UR16, 0x7, URZ ;  /* 0x0000000710087890 */ /* 0x000fc8000fffe03f */
[----:B------:R-:W-:-:S04]  /*6c80*/  USHF.R.S32.HI UR9, URZ, 0x1f, UR8 ;  /* 0x0000001f3f097899 */ /* 0x000fc80008011408 */
[----:B------:R-:W-:-:S03]  /*6c90*/  ULEA.HI UR9, UR9, UR8, URZ, 0x3 ;  /* 0x0000000809097291 */ /* 0x000fc6000f8f183f */
[----:B------:R-:W-:-:S03]  /*6ca0*/  UMOV UR8, 0xffffffff ;  /* 0xffffffff00087882 */ /* 0x000fc60000000000 */
[----:B------:R-:W-:-:S05]  /*6cb0*/  IMAD.U32 R4, RZ, RZ, UR9 ;  /* 0x00000009ff047e24 */ /* 0x000fca000f8e00ff */
        /* <DEDUP_REMOVED lines=11> */
[----:B------:R2:W3:Y:S02]  /*6d70*/  SHFL.BFLY PT, R5, R8, 0x4, 0x1f ;  /* 0x0c801f0008057f89 */ /* 0x0004e400000e0000 */
.L_x_28260:
        /* <DEDUP_REMOVED lines=51> */
.L_x_28218:
[----:B------:R-:W2:Y:S01]  /*70b0*/  LDS R12, [R8] ;  /* 0x00000000080c7984 */ /* 0x000ea20000000800 */
[----:B------:R-:W-:Y:S02]  /*70c0*/  VIADD R6, R6, 0xffffffff ;  /* 0xffffffff06067836 */ /* 0x000fe40000000000 */
[----:B------:R-:W-:-:S03]  /*70d0*/  VIADD R7, R7, 0x80 ;  /* 0x0000008007077836 */ /* 0x000fc60000000000 */
[----:B------:R-:W-:Y:S01]  /*70e0*/  ISETP.NE.AND P0, PT, R6, RZ, PT ;  /* 0x000000ff0600720c */ /* 0x000fe20003f05270 */
[----:B--2---:R-:W-:-:S04]  /*70f0*/  FADD.FTZ R12, -R5, R12 ;  /* 0x0000000c050c7221 */ /* 0x004fc80000010100 */
[----:B------:R-:W-:-:S04]  /*7100*/  FMUL.FTZ R12, R12, 1.4426950216293334961 ;  /* 0x3fb8aa3b0c0c7820 */ /* 0x000fc80000410000 */
[----:B------:R-:W2:Y:S02]  /*7110*/  MUFU.EX2 R11, R12 ;  /* 0x0000000c000b7308 */ /* 0x000ea40000000800 */
[----:B--2---:R2:W-:Y:S01]  /*7120*/  STS [R8], R11 ;  /* 0x0000000b08007388 */ /* 0x0045e20000000800 */
[----:B------:R-:W-:Y:S01]  /*7130*/  FADD.FTZ R10, R11, R10 ;  /* 0x0000000a0b0a7221 */ /* 0x000fe20000010000 */
[----:B--2---:R-:W-:Y:S01]  /*7140*/  VIADD R8, R8, 0x200 ;  /* 0x0000020008087836 */ /* 0x004fe20000000000 */
[----:B------:R-:W-:Y:S06]  /*7150*/  @P0 BRA `(.L_x_28218) ;  /* 0xfffffffc00d40947 */ /* 0x000fec000383ffff */
.L_x_28217:
[----:B------:R-:W-:Y:S05]  /*7160*/  BSYNC B1 ;  /* 0x0000000000017941 */ /* 0x000fea0003800000 */
.L_x_28216:
        /* <DEDUP_REMOVED lines=15> */
.L_x_28221:
        /* <DEDUP_REMOVED lines=20> */
[C---:B-----5:R-:W-:Y:S01]  /*73a0*/  FADD.FTZ R16, -R5.reuse, R16 ;  /* 0x0000001005107221 */ /* 0x060fe20000010100 */
[----:B0-----:R-:W-:-:S03]  /*73b0*/  FADD.FTZ R18, -R5, R18 ;  /* 0x0000001205127221 */ /* 0x001fc60000010100 */
[----:B------:R-:W-:Y:S02]  /*73c0*/  FMUL.FTZ R16, R16, 1.4426950216293334961 ;  /* 0x3fb8aa3b10107820 */ /* 0x000fe40000410000 */
[----:B------:R0:W5:Y:S01]  /*73d0*/  MUFU.EX2 R13, R12 ;  /* 0x0000000c000d7308 */ /* 0x0001620000000800 */
[----:B---3--:R-:W3:Y:S01]  /*73e0*/  LDS R8, [R6+0x1200] ;  /* 0x0012000006087984 */ /* 0x008ee20000000800 */
[----:B------:R-:W-:Y:S01]  /*73f0*/  FMUL.FTZ R18, R18, 1.4426950216293334961 ;  /* 0x3fb8aa3b12127820 */ /* 0x000fe20000410000 */
[C---:B-1----:R-:W-:Y:S01]  /*7400*/  FADD.FTZ R20, -R5.reuse, R20 ;  /* 0x0000001405147221 */ /* 0x042fe20000010100 */
[----:B------:R-:W-:-:S03]  /*7410*/  FADD.FTZ R22, -R5, R22 ;  /* 0x0000001605167221 */ /* 0x000fc60000010100 */
        /* <DEDUP_REMOVED lines=27> */
[----:B-----5:R-:W-:Y:S01]  /*75d0*/  FADD.FTZ R10, R10, R19 ;  /* 0x000000130a0a7221 */ /* 0x020fe20000010000 */
[----:B---3--:R-:W-:Y:S01]  /*75e0*/  FADD.FTZ R8, -R5, R8 ;  /* 0x0000000805087221 */ /* 0x008fe20000010100 */
        /* <DEDUP_REMOVED lines=43> */
.L_x_28220:
[----:B------:R-:W-:Y:S05]  /*78a0*/  BSYNC B1 ;  /* 0x0000000000017941 */ /* 0x000fea0003800000 */
.L_x_28219:
        /* <DEDUP_REMOVED lines=55> */
.L_x_28223:
[----:B------:R-:W-:Y:S05]  /*7c20*/  BSYNC B1 ;  /* 0x0000000000017941 */ /* 0x000fea0003800000 */
.L_x_28222:
        /* <DEDUP_REMOVED lines=26> */
.L_x_28215:
[----:B------:R-:W-:Y:S05]  /*7dd0*/  BSYNC B0 ;  /* 0x0000000000007941 */ /* 0x000fea0003800000 */
.L_x_28214:
        /* <DEDUP_REMOVED lines=36> */
[----:B------:R-:W-:Y:S01]  /*8020*/  LOP3.LUT R6, RZ, R4, RZ, 0x33, !PT ;  /* 0x00000004ff067212 */ /* 0x000fe200078e33ff */
[----:B------:R-:W-:Y:S01]  /*8030*/  BSSY B1, `(.L_x_28226) ;  /* 0x000001e000017945 */ /* 0x000fe20003800000 */
[----:B--2---:R-:W-:Y:S01]  /*8040*/  LOP3.LUT R7, RZ, UR16, RZ, 0x33, !PT ;  /* 0x00000010ff077c12 */ /* 0x004fe2000f8e33ff */
        /* <DEDUP_REMOVED lines=20> */
.L_x_28228:
        /* <DEDUP_REMOVED lines=8> */
.L_x_28227:
[----:B------:R-:W-:Y:S05]  /*8210*/  BSYNC B1 ;  /* 0x0000000000017941 */ /* 0x000fea0003800000 */
.L_x_28226:
        /* <DEDUP_REMOVED lines=15> */
.L_x_28231:
        /* <DEDUP_REMOVED lines=52> */
.L_x_28230:
[----:B------:R-:W-:Y:S05]  /*8650*/  BSYNC B1 ;  /* 0x0000000000017941 */ /* 0x000fea0003800000 */
.L_x_28229:
        /* <DEDUP_REMOVED lines=31> */
.L_x_28233:
[----:B------:R-:W-:Y:S05]  /*8850*/  BSYNC B1 ;  /* 0x0000000000017941 */ /* 0x000fea0003800000 */
.L_x_28232:
        /* <DEDUP_REMOVED lines=14> */
.L_x_28225:
[----:B------:R-:W-:Y:S05]  /*8940*/  BSYNC B0 ;  /* 0x0000000000007941 */ /* 0x000fea0003800000 */
.L_x_28224:
        /* <DEDUP_REMOVED lines=32> */
.L_x_28235:
[----:B------:R-:W-:Y:S05]  /*8b50*/  BSYNC B0 ;  /* 0x0000000000007941 */ /* 0x000fea0003800000 */
.L_x_28234:
        /* <DEDUP_REMOVED lines=12> */
[----:B------:R-:W-:Y:S06]  /*8c20*/  BRA `(.L_x_28238) ;  /* 0x0000001400f87947 */ /* 0x000fec0003800000 */
.L_x_28237:
[----:B------:R-:W5:Y:S01]  /*8c30*/  S2UR UR7, SR_CgaCtaId ;  /* 0x00000000000779c3 */ /* 0x000f620000008800 */
[----:B----4-:R-:W-:Y:S01]  /*8c40*/  LEA.HI R5, R3, R3, RZ, 0x1 ;  /* 0x0000000303057211 */ /* 0x010fe200078f08ff */
[----:B------:R-:W-:Y:S01]  /*8c50*/  UMOV UR4, 0x400 ;  /* 0x0000040000047882 */ /* 0x000fe20000000000 */
[C---:B------:R-:W-:Y:S01]  /*8c60*/  IADD3 R91, P0, R230.reuse, UR6, RZ ;  /* 0x00000006e65b7c10 */ /* 0x040fe2000ff1e0ff */
[----:B------:R-:W-:Y:S01]  /*8c70*/  ULDC.64 UR12, c[0x0][0x248] ;  /* 0x00009200000c7ab9 */ /* 0x000fe20000000a00 */
[----:B--2---:R-:W-:Y:S01]  /*8c80*/  LOP3.LUT R6, R5, 0xfffffffe, RZ, 0xc0, !PT ;  /* 0xfffffffe05067812 */ /* 0x004fe200078ec0ff */
[----:B------:R-:W-:Y:S01]  /*8c90*/  UIADD3 UR4, UR4, 0x420, URZ ;  /* 0x0000042004047890 */ /* 0x000fe2000fffe03f */
[----:B------:R-:W-:Y:S01]  /*8ca0*/  LEA.HI.X.SX32 R8, R230, UR18, 0x1, P0 ;  /* 0x00000012e6087c11 */ /* 0x000fe200080f0eff */
[----:B------:R-:W2:Y:S01]  /*8cb0*/  LDC R94, c[0x0][0x26c] ;  /* 0x00009b00ff5e7b82 */ /* 0x000ea20000000800 */
[----:B------:R-:W-:Y:S01]  /*8cc0*/  LEA R90, P0, R91, UR12, 0x2 ;  /* 0x0000000c5b5a7c11 */ /* 0x000fe2000f8010ff */
[----:B------:R-:W-:Y:S01]  /*8cd0*/  IMAD.IADD R7, R3, 0x1, -R6 ;  /* 0x0000000103077824 */ /* 0x000fe200078e0a06 */
[----:B------:R-:W-:Y:S01]  /*8ce0*/  ULDC UR12, c[0x0][0x270] ;  /* 0x00009c00000c7ab9 */ /* 0x000fe20000000800 */
[----:B------:R-:W-:Y:S01]  /*8cf0*/  IMAD.SHL.U32 R6, R5, 0x4, RZ ;  /* 0x0000000405067824 */ /* 0x000fe200078e00ff */
[----:B------:R-:W-:Y:S01]  /*8d00*/  LEA.HI.X R91, R91, UR13, R8, 0x2, P0 ;  /* 0x0000000d5b5b7c11 */ /* 0x000fe200080f1408 */
[----:B------:R-:W-:Y:S01]  /*8d10*/  IMAD.SHL.U32 R5, R7, 0x4, RZ ;  /* 0x0000000407057824 */ /* 0x000fe200078e00ff */
[----:B------:R-:W-:Y:S01]  /*8d20*/  LOP3.LUT R95, RZ, R4, RZ, 0x33, !PT ;  /* 0x00000004ff5f7212 */ /* 0x000fe200078e33ff */
[----:B------:R-:W-:Y:S01]  /*8d30*/  IMAD.U32 R10, RZ, RZ, UR17 ;  /* 0x00000011ff0a7e24 */ /* 0x000fe2000f8e00ff */
[----:B------:R-:W-:Y:S01]  /*8d40*/  LOP3.LUT R6, R6, 0xfffffff8, RZ, 0xc0, !PT ;  /* 0xfffffff806067812 */ /* 0x000fe200078ec0ff */
[C---:B------:R-:W-:Y:S01]  /*8d50*/  IMAD R93, R2.reuse, 0x8, R5 ;  /* 0x00000008025d7824 */ /* 0x040fe200078e0205 */
[----:B------:R-:W-:Y:S01]  /*8d60*/  CS2R R74, SRZ ;  /* 0x00000000004a7805 */ /* 0x000fe2000001ff00 */
[----:B------:R-:W-:Y:S01]  /*8d70*/  IMAD R72, R9, UR12, RZ ;  /* 0x0000000c09487c24 */ /* 0x000fe2000f8e02ff */
[----:B------:R-:W-:Y:S01]  /*8d80*/  CS2R R76, SRZ ;  /* 0x00000000004c7805 */ /* 0x000fe2000001ff00 */
[----:B------:R-:W-:Y:S01]  /*8d90*/  IMAD R7, R2, 0x2, R7 ;  /* 0x0000000202077824 */ /* 0x000fe200078e0207 */
[----:B------:R-:W-:Y:S01]  /*8da0*/  IADD3 R93, R93, 0x3, R10 ;  /* 0x000000035d5d7810 */ /* 0x000fe20007ffe00a */
[----:B-----5:R-:W-:Y:S01]  /*8db0*/  ULEA UR4, UR7, UR4, 0x18 ;  /* 0x0000000407047291 */ /* 0x020fe2000f8ec03f */
[----:B------:R-:W-:Y:S01]  /*8dc0*/  IMAD.IADD R92, R5, 0x1, R6 ;  /* 0x00000001055c7824 */ /* 0x000fe200078e0206 */
[----:B------:R-:W-:-:S02]  /*8dd0*/  CS2R R78, SRZ ;  /* 0x00000000004e7805 */ /* 0x000fc4000001ff00 */
[----:B------:R-:W-:Y:S02]  /*8de0*/  CS2R R80, SRZ ;  /* 0x0000000000507805 */ /* 0x000fe4000001ff00 */
[----:B------:R-:W-:Y:S02]  /*8df0*/  CS2R R82, SRZ ;  /* 0x0000000000527805 */ /* 0x000fe4000001ff00 */
[----:B------:R-:W-:Y:S02]  /*8e00*/  CS2R R84, SRZ ;  /* 0x0000000000547805 */ /* 0x000fe4000001ff00 */
[----:B------:R-:W-:Y:S02]  /*8e10*/  CS2R R86, SRZ ;  /* 0x0000000000567805 */ /* 0x000fe4000001ff00 */
[----:B------:R-:W-:Y:S02]  /*8e20*/  CS2R R88, SRZ ;  /* 0x0000000000587805 */ /* 0x000fe4000001ff00 */
[----:B--2---:R-:W-:Y:S01]  /*8e30*/  SHF.R.S32.HI R94, RZ, 0x1f, R94 ;  /* 0x0000001fff5e7819 */ /* 0x004fe2000001145e */
[C---:B------:R-:W-:Y:S01]  /*8e40*/  VIADD R98, R92.reuse, 0x100 ;  /* 0x000001005c627836 */ /* 0x040fe20000000000 */
        /* <DEDUP_REMOVED lines=15> */
.L_x_28239:
        /* <DEDUP_REMOVED lines=49> */
[-C--:B------:R-:W-:Y:S02]  /*9250*/  LEA.HI.X.SX32 R42, R105, R67.reuse, 0x1, P0 ;  /* 0x00000043692a7211 */ /* 0x080fe400000f0eff */
[C---:B------:R-:W-:Y:S02]  /*9260*/  IADD3 R45, P0, R106.reuse, R64, RZ ;  /* 0x000000406a2d7210 */ /* 0x040fe40007f1e0ff */
        /* <DEDUP_REMOVED lines=14> */
[----:B------:R-:W-:Y:S02]  /*9350*/  IADD3 R57, P0, R109, R64, RZ ;  /* 0x000000406d397210 */ /* 0x000fe40007f1e0ff */
[----:B------:R-:W-:Y:S02]  /*9360*/  LEA.HI.X R53, R53, UR9, R54, 0x2, P1 ;  /* 0x0000000935357c11 */ /* 0x000fe400088f1436 */
[----:B------:R-:W-:Y:S02]  /*9370*/  LEA R56, P1, R57, UR8, 0x2 ;  /* 0x0000000839387c11 */ /* 0x000fe4000f8210ff */
[----:B------:R-:W-:-:S02]  /*9380*/  LEA.HI.X.SX32 R58, R109, R67, 0x1, P0 ;  /* 0x000000436d3a7211 */ /* 0x000fc400000f0eff */
[CC--:B01----:R-:W-:Y:S01]  /*9390*/  IADD3 R61, P0, R110.reuse, R64.reuse, RZ ;  /* 0x000000406e3d7210 */ /* 0x0c3fe20007f1e0ff */
        /* <DEDUP_REMOVED lines=88> */
[----:B---3--:R-:W-:Y:S02]  /*9920*/  @!P0 FSEL R32, R32, RZ, !P4 ;  /* 0x000000ff20208208 */ /* 0x008fe40006000000 */
        /* <DEDUP_REMOVED lines=34> */
[C---:B------:R-:W-:Y:S01]  /*9b50*/  @!P0 VIADD R111, R93.reuse, 0xfffffffe ;  /* 0xfffffffe5d6f8836 */ /* 0x040fe20000000000 */
        /* <DEDUP_REMOVED lines=139> */
.L_x_28238:
[----:B------:R-:W-:Y:S05]  /*a410*/  BSYNC B0 ;  /* 0x0000000000007941 */ /* 0x000fea0003800000 */
.L_x_28236:
[----:B------:R-:W5:Y:S01]  /*a420*/  SHFL.BFLY PT, R4, R89, 0x1, 0x1f ;  /* 0x0c201f0059047f89 */ /* 0x000f6200000e0000 */
[----:B------:R-:W0:Y:S01]  /*a430*/  S2UR UR5, SR_CgaCtaId ;  /* 0x00000000000579c3 */ /* 0x000e220000008800 */
[----:B------:R-:W-:Y:S01]  /*a440*/  LEA.HI R27, R3, R3, RZ, 0x1 ;  /* 0x00000003031b7211 */ /* 0x000fe200078f08ff */
[----:B------:R-:W-:Y:S01]  /*a450*/  UMOV UR4, 0x400 ;  /* 0x0000040000047882 */ /* 0x000fe20000000000 */
[----:B----4-:R-:W3:Y:S01]  /*a460*/  SHFL.BFLY PT, R5, R88, 0x1, 0x1f ;  /* 0x0c201f0058057f89 */ /* 0x010ee200000e0000 */
[----:B------:R-:W-:Y:S01]  /*a470*/  UIADD3 UR4, UR4, 0x420, URZ ;  /* 0x0000042004047890 */ /* 0x000fe2000fffe03f */
[----:B------:R-:W-:Y:S01]  /*a480*/  SHF.R.S32.HI R27, RZ, 0x1, R27 ;  /* 0x00000001ff1b7819 */ /* 0x000fe2000001141b */
[----:B------:R-:W-:Y:S01]  /*a490*/  BSSY B0, `(.L_x_28240) ;  /* 0x000003e000007945 */ /* 0x000fe20003800000 */
[----:B--2---:R-:W2:Y:S03]  /*a4a0*/  SHFL.BFLY PT, R6, R87, 0x1, 0x1f ;  /* 0x0c201f0057067f89 */ /* 0x004ea600000e0000 */
[----:B------:R-:W-:Y:S01]  /*a4b0*/  IMAD R2, R2, 0x100, R27 ;  /* 0x0000010002027824 */ /* 0x000fe200078e021b */
[----:B------:R-:W4:Y:S04]  /*a4c0*/  SHFL.BFLY PT, R7, R86, 0x1, 0x1f ;  /* 0x0c201f0056077f89 */ /* 0x000f2800000e0000 */
[----:B------:R-:W1:Y:S04]  /*a4d0*/  SHFL.BFLY PT, R8, R85, 0x1, 0x1f ;  /* 0x0c201f0055087f89 */ /* 0x000e6800000e0000 */
[----:B------:R-:W1:Y:S01]  /*a4e0*/  SHFL.BFLY PT, R9, R84, 0x1, 0x1f ;  /* 0x0c201f0054097f89 */ /* 0x000e6200000e0000 */
[----:B-----5:R-:W-:-:S03]  /*a4f0*/  FADD.FTZ R89, R4, R89 ;  /* 0x0000005904597221 */ /* 0x020fc60000010000 */
[----:B------:R-:W5:Y:S01]  /*a500*/  SHFL.BFLY PT, R10, R83, 0x1, 0x1f ;  /* 0x0c201f00530a7f89 */ /* 0x000f6200000e0000 */
[----:B0-----:R-:W-:Y:S01]  /*a510*/  ULEA UR4, UR5, UR4, 0x18 ;  /* 0x0000000405047291 */ /* 0x001fe2000f8ec03f */
[----:B---3--:R-:W-:Y:S02]  /*a520*/  FADD.FTZ R35, R5, R88 ;  /* 0x0000005805237221 */ /* 0x008fe40000010000 */
[----:B------:R-:W0:Y:S01]  /*a530*/  SHFL.BFLY PT, R11, R82, 0x1, 0x1f ;  /* 0x0c201f00520b7f89 */ /* 0x000e2200000e0000 */
[----:B--2---:R-:W-:-:S03]  /*a540*/  FADD.FTZ R87, R6, R87 ;  /* 0x0000005706577221 */ /* 0x004fc60000010000 */
[----:B------:R-:W2:Y:S01]  /*a550*/  SHFL.BFLY PT, R12, R81, 0x1, 0x1f ;  /* 0x0c201f00510c7f89 */ /* 0x000ea200000e0000 */
[----:B------:R-:W-:Y:S01]  /*a560*/  LOP3.LUT R6, R3, 0x1, RZ, 0xc0, !PT ;  /* 0x0000000103067812 */ /* 0x000fe200078ec0ff */
[----:B----4-:R-:W-:Y:S02]  /*a570*/  FADD.FTZ R37, R7, R86 ;  /* 0x0000005607257221 */ /* 0x010fe40000010000 */
[----:B------:R-:W3:Y:S01]  /*a580*/  SHFL.BFLY PT, R13, R80, 0x1, 0x1f ;  /* 0x0c201f00500d7f89 */ /* 0x000ee200000e0000 */
[----:B------:R-:W-:Y:S02]  /*a590*/  ISETP.NE.AND P2, PT, R6, RZ, PT ;  /* 0x000000ff0600720c */ /* 0x000fe40003f45270 */
[----:B------:R-:W-:Y:S01]  /*a5a0*/  LOP3.LUT R6, R0, 0xffffffc0, RZ, 0xc0, !PT ;  /* 0xffffffc000067812 */ /* 0x000fe200078ec0ff */
[----:B------:R-:W4:Y:S01]  /*a5b0*/  SHFL.BFLY PT, R14, R79, 0x1, 0x1f ;  /* 0x0c201f004f0e7f89 */ /* 0x000f2200000e0000 */
[----:B-1----:R-:W-:Y:S01]  /*a5c0*/  FADD.FTZ R85, R8, R85 ;  /* 0x0000005508557221 */ /* 0x002fe20000010000 */
[----:B------:R-:W-:Y:S01]  /*a5d0*/  VIADD R8, R0, 0x1f ;  /* 0x0000001f00087836 */ /* 0x000fe20000000000 */
[----:B------:R-:W-:Y:S01]  /*a5e0*/  ISETP.NE.OR P5, PT, R6, 0x40, P2 ;  /* 0x000000400600780c */ /* 0x000fe200017a5670 */
[----:B------:R-:W1:Y:S01]  /*a5f0*/  SHFL.BFLY PT, R15, R78, 0x1, 0x1f ;  /* 0x0c201f004e0f7f89 */ /* 0x000e6200000e0000 */
[----:B------:R-:W-:Y:S01]  /*a600*/  LEA R2, R2, UR4, 0x2 ;  /* 0x0000000402027c11 */ /* 0x000fe2000f8e10ff */
[----:B------:R-:W-:Y:S01]  /*a610*/  FADD.FTZ R39, R9, R84 ;  /* 0x0000005409277221 */ /* 0x000fe20000010000 */
[----:B------:R-:W-:Y:S01]  /*a620*/  ISETP.GT.U32.AND P3, PT, R8, 0x3e, PT ;  /* 0x0000003e0800780c */ /* 0x000fe20003f64070 */
[----:B------:R-:W1:Y:S01]  /*a630*/  SHFL.BFLY PT, R16, R77, 0x1, 0x1f ;  /* 0x0c201f004d107f89 */ /* 0x000e6200000e0000 */
[----:B------:R-:W-:Y:S01]  /*a640*/  LOP3.LUT R8, R0, 0xffffffe0, RZ, 0xc0, !PT ;  /* 0xffffffe000087812 */ /* 0x000fe200078ec0ff */
[----:B-----5:R-:W-:Y:S01]  /*a650*/  FADD.FTZ R83, R10, R83 ;  /* 0x000000530a537221 */ /* 0x020fe20000010000 */
[----:B------:R-:W-:Y:S01]  /*a660*/  ISETP.GT.OR P0, PT, R0, 0x3f, P2 ;  /* 0x0000003f0000780c */ /* 0x000fe20001704670 */
[----:B------:R-:W5:Y:S01]  /*a670*/  SHFL.BFLY PT, R5, R76, 0x1, 0x1f ;  /* 0x0c201f004c057f89 */ /* 0x000f6200000e0000 */
[----:B0-----:R-:W-:Y:S01]  /*a680*/  FADD.FTZ R41, R11, R82 ;  /* 0x000000520b297221 */ /* 0x001fe20000010000 */
[----:B------:R-:W-:-:S02]  /*a690*/  ISETP.NE.OR P4, PT, R8, 0x20, P2 ;  /* 0x000000200800780c */ /* 0x000fc40001785670 */
[----:B------:R-:W0:Y:S01]  /*a6a0*/  SHFL.BFLY PT, R4, R75, 0x1, 0x1f ;  /* 0x0c201f004b047f89 */ /* 0x000e2200000e0000 */
[----:B--2---:R-:W-:Y:S01]  /*a6b0*/  FADD.FTZ R81, R12, R81 ;  /* 0x000000510c517221 */ /* 0x004fe20000010000 */
[----:B------:R-:W-:Y:S02]  /*a6c0*/  ISETP.GT.OR P1, PT, R0, 0x1f, P2 ;  /* 0x0000001f0000780c */ /* 0x000fe40001724670 */
[----:B------:R-:W2:Y:S01]  /*a6d0*/  SHFL.BFLY PT, R7, R74, 0x1, 0x1f ;  /* 0x0c201f004a077f89 */ /* 0x000ea200000e0000 */
[----:B---3--:R-:W-:Y:S01]  /*a6e0*/  FADD.FTZ R43, R13, R80 ;  /* 0x000000500d2b7221 */ /* 0x008fe20000010000 */
[----:B------:R-:W-:Y:S01]  /*a6f0*/  BAR.SYNC.DEFER_BLOCKING 0x0 ;  /* 0x0000000000007b1d */ /* 0x000fe20000010000 */
[----:B----4-:R-:W-:Y:S01]  /*a700*/  FADD.FTZ R79, R14, R79 ;  /* 0x0000004f0e4f7221 */ /* 0x010fe20000010000 */
[----:B-1----:R-:W-:Y:S01]  /*a710*/  FADD.FTZ R45, R15, R78 ;  /* 0x0000004e0f2d7221 */ /* 0x002fe20000010000 */
[----:B------:R-:W-:Y:S01]  /*a720*/  FADD.FTZ R77, R16, R77 ;  /* 0x0000004d104d7221 */ /* 0x000fe20000010000 */
[----:B-----5:R-:W-:Y:S01]  /*a730*/  FADD.FTZ R47, R5, R76 ;  /* 0x0000004c052f7221 */ /* 0x020fe20000010000 */
        /* <DEDUP_REMOVED lines=19> */
.L_x_28241:
[----:B------:R-:W-:Y:S05]  /*a870*/  BSYNC B0 ;  /* 0x0000000000007941 */ /* 0x000fea0003800000 */
.L_x_28240:
        /* <DEDUP_REMOVED lines=35> */
.L_x_28243:
[----:B------:R-:W-:Y:S05]  /*aab0*/  BSYNC B0 ;  /* 0x0000000000007941 */ /* 0x000fea0003800000 */
.L_x_28242:
        /* <DEDUP_REMOVED lines=19> */
.L_x_28245:
[----:B------:R-:W-:Y:S05]  /*abf0*/  BSYNC B0 ;  /* 0x0000000000007941 */ /* 0x000fea0003800000 */
.L_x_28244:
        /* <DEDUP_REMOVED lines=36> */
.L_x_28247:
[----:B------:R-:W-:Y:S05]  /*ae40*/  BSYNC B0 ;  /* 0x0000000000007941 */ /* 0x000fea0003800000 */
.L_x_28246:
        /* <DEDUP_REMOVED lines=29> */
[----:B------:R-:W-:Y:S02]  /*b020*/  LEA R8, P3, R9, UR8, 0x2 ;  /* 0x0000000809087c11 */ /* 0x000fe4000f8610ff */
[----:B------:R-:W-:Y:S02]  /*b030*/  LEA.HI.X.SX32 R10, R3, UR7, 0x1, P2 ;  /* 0x00000007030a7c11 */ /* 0x000fe400090f0eff */
[----:B------:R-:W-:Y:S02]  /*b040*/  LEA R4, P1, R5, UR8, 0x2 ;  /* 0x0000000805047c11 */ /* 0x000fe4000f8210ff */
[----:B------:R-:W-:Y:S02]  /*b050*/  LEA.HI.X.SX32 R14, R27, UR7, 0x1, P0 ;  /* 0x000000071b0e7c11 */ /* 0x000fe400080f0eff */
[----:B------:R-:W-:-:S02]  /*b060*/  LEA R6, P2, R7, UR8, 0x2 ;  /* 0x0000000807067c11 */ /* 0x000fc4000f8410ff */
[----:B01----:R-:W-:Y:S02]  /*b070*/  LEA R2, P0, R11, UR8, 0x2 ;  /* 0x000000080b027c11 */ /* 0x003fe4000f8010ff */
        /* <DEDUP_REMOVED lines=81> */
.L_x_28205:
[----:B------:R-:W-:Y:S01]  /*b590*/  BSSY B1, `(.L_x_28248) ;  /* 0x0000007000017945 */ /* 0x000fe20003800000 */
[----:B------:R-:W-:Y:S02]  /*b5a0*/  IMAD.MOV.U32 R65, RZ, RZ, 0x2 ;  /* 0x00000002ff417424 */ /* 0x000fe400078e00ff */
[----:B------:R-:W-:Y:S02]  /*b5b0*/  IMAD.MOV.U32 R66, RZ, RZ, 0x1f ;  /* 0x0000001fff427424 */ /* 0x000fe400078e00ff */
[----:B------:R-:W-:-:S07]  /*b5c0*/  IMAD.MOV.U32 R64, RZ, RZ, -0x1 ;  /* 0xffffffffff407424 */ /* 0x000fce00078e00ff */
[----:B------:R-:W-:Y:S05]  /*b5d0*/  WARPSYNC.COLLECTIVE R64, `(.L_x_28249) ;  /* 0x0000000040087348 */ /* 0x000fea0003c00000 */
[----:B------:R0:W1:Y:S02]  /*b5e0*/  SHFL.BFLY P0, R61, R71, R65, R66 ;  /* 0x0c000041473d7389 */ /* 0x0000640000000042 */
[----:B01----:R-:W-:Y:S01]  /*b5f0*/  ENDCOLLECTIVE ;  /* 0x000000000000791b */ /* 0x003fe20003800000 */
.L_x_28249:
[----:B------:R-:W-:Y:S05]  /*b600*/  BSYNC B1 ;  /* 0x0000000000017941 */ /* 0x000fea0003800000 */
.L_x_28248:
        /* <DEDUP_REMOVED lines=9> */
.L_x_28250:
[----:B------:R-:W-:Y:S05]  /*b6a0*/  BRA `(.L_x_28251) ;  /* 0xffffff9000d87947 */ /* 0x000fea000383ffff */
.L_x_28209:
[----:B------:R-:W-:Y:S01]  /*b6b0*/  BSSY B1, `(.L_x_28252) ;  /* 0x0000007000017945 */ /* 0x000fe20003800000 */
[----:B------:R-:W-:Y:S02]  /*b6c0*/  IMAD.MOV.U32 R65, RZ, RZ, 0x2 ;  /* 0x00000002ff417424 */ /* 0x000fe400078e00ff */
[----:B------:R-:W-:Y:S02]  /*b6d0*/  IMAD.MOV.U32 R66, RZ, RZ, 0x1f ;  /* 0x0000001fff427424 */ /* 0x000fe400078e00ff */
[----:B------:R-:W-:-:S07]  /*b6e0*/  IMAD.MOV.U32 R64, RZ, RZ, -0x1 ;  /* 0xffffffffff407424 */ /* 0x000fce00078e00ff */
[----:B------:R-:W-:Y:S05]  /*b6f0*/  WARPSYNC.COLLECTIVE R64, `(.L_x_28253) ;  /* 0x0000000040087348 */ /* 0x000fea0003c00000 */
[----:B------:R0:W1:Y:S02]  /*b700*/  SHFL.BFLY P0, R61, R71, R65, R66 ;  /* 0x0c000041473d7389 */ /* 0x0000640000000042 */
[----:B01----:R-:W-:Y:S01]  /*b710*/  ENDCOLLECTIVE ;  /* 0x000000000000791b */ /* 0x003fe20003800000 */
.L_x_28253:
[----:B------:R-:W-:Y:S05]  /*b720*/  BSYNC B1 ;  /* 0x0000000000017941 */ /* 0x000fea0003800000 */
.L_x_28252:
        /* <DEDUP_REMOVED lines=9> */
.L_x_28254:
[----:B------:R-:W-:Y:S05]  /*b7c0*/  BRA `(.L_x_28255) ;  /* 0xffffffb000d07947 */ /* 0x000fea000383ffff */
.L_x_28213:
        /* <DEDUP_REMOVED lines=8> */
.L_x_28257:
[----:B------:R-:W-:Y:S05]  /*b850*/  BSYNC B0 ;  /* 0x0000000000007941 */ /* 0x000fea0003800000 */
.L_x_28256:
        /* <DEDUP_REMOVED lines=9> */
.L_x_28258:
[----:B------:R-:W-:Y:S02]  /*b8f0*/  IMAD.MOV.U32 R65, RZ, RZ, 0x4 ;  /* 0x00000004ff417424 */ /* 0x000fe400078e00ff */
[----:B------:R-:W-:-:S05]  /*b900*/  IMAD.MOV.U32 R5, RZ, RZ, R61 ;  /* 0x000000ffff057224 */ /* 0x000fca00078e003d */
[----:B------:R-:W-:-:S05]  /*b910*/  FMNMX.FTZ R8, R6, R5, !PT ;  /* 0x0000000506087209 */ /* 0x000fca0007810000 */
[----:B------:R-:W-:-:S07]  /*b920*/  IMAD.MOV.U32 R71, RZ, RZ, R8 ;  /* 0x000000ffff477224 */ /* 0x000fce00078e0008 */
[----:B------:R-:W-:Y:S05]  /*b930*/  WARPSYNC.COLLECTIVE R64, `(.L_x_28259) ;  /* 0x0000000040087348 */ /* 0x000fea0003c00000 */
[----:B------:R0:W1:Y:S02]  /*b940*/  SHFL.BFLY P0, R61, R71, R65, R66 ;  /* 0x0c000041473d7389 */ /* 0x0000640000000042 */
[----:B01----:R-:W-:Y:S01]  /*b950*/  ENDCOLLECTIVE ;  /* 0x000000000000791b */ /* 0x003fe20003800000 */
.L_x_28259:
[----:B------:R-:W-:Y:S01]  /*b960*/  IMAD.MOV.U32 R5, RZ, RZ, R61 ;  /* 0x000000ffff057224 */ /* 0x000fe200078e003d */
[----:B------:R-:W-:Y:S06]  /*b970*/  BRA `(.L_x_28260) ;  /* 0xffffffb400007947 */ /* 0x000fec000383ffff */
.L_x_28261:
        /* <DEDUP_REMOVED lines=16> */
.L_x_30055:


//--------------------- .text._ZN4vllm25paged_attention_v2_kernelIffLi192ELi8ELi128ELNS_18Fp8KVCacheDataTypeE0ELb0ELi512EEEvPfS2_PT_PKS3_PKT0_S9_ifPKiSB_iPKfiiiSD_SD_iiiii --------------------------
	.section	.text._ZN4vllm25paged_attention_v2_kernelIffLi192ELi8ELi128ELNS_18Fp8KVCacheDataTypeE0ELb0ELi512EEEvPfS2_PT_PKS3_PKT0_S9_ifPKiSB_iPKfiiiSD_SD_iiiii,"ax",@progbits
	.align	128
        .global         _ZN4vllm25paged_attention_v2_kernelIffLi192ELi8ELi128ELNS_18Fp8KVCacheDataTypeE0ELb0ELi512EEEvPfS2_PT_PKS3_PKT0_S9_ifPKiSB_iPKfiiiSD_SD_iiiii
        .type           _ZN4vllm25paged_attention_v2_kernelIffLi192ELi8ELi128ELNS_18Fp8KVCacheDataTypeE0ELb0ELi512EEEvPfS2_PT_PKS3_PKT0_S9_ifPKiSB_iPKfiiiSD_SD_iiiii,@function
        .size           _ZN4vllm25paged_attention_v2_kernelIffLi192ELi8ELi128ELNS_18Fp8KVCacheDataTypeE0ELb0ELi512EEEvPfS2_PT_PKS3_PKT0_S9_ifPKiSB_iPKfiiiSD_SD_iiiii,(.L_x_30056 - _ZN4vllm25paged_attention_v2_kernelIffLi192ELi8ELi128ELNS_18Fp8KVCacheDataTypeE0ELb0ELi512EEEvPfS2_PT_PKS3_PKT0_S9_ifPKiSB_iPKfiiiSD_SD_iiiii)
        .other          _ZN4vllm25paged_attention_v2_kernelIffLi192ELi8ELi128ELNS_18Fp8KVCacheDataTypeE0ELb0ELi512EEEvPfS2_PT_PKS3_PKT0_S9_ifPKiSB_iPKfiiiSD_SD_iiiii,@"STO_CUDA_ENTRY STV_DEFAULT"
_ZN4vllm25paged_attention_v2_kernelIffLi192ELi8ELi128ELNS_18Fp8KVCacheDataTypeE0ELb0ELi512EEEvPfS2_PT_PKS3_PKT0_S9_ifPKiSB_iPKfiiiSD_SD_iiiii:
.text._ZN4vllm25paged_attention_v2_kernelIffLi192ELi8ELi128ELNS_18Fp8KVCacheDataTypeE0ELb0ELi512EEEvPfS2_PT_PKS3_PKT0_S9_ifPKiSB_iPKfiiiSD_SD_iiiii:
        /* <DEDUP_REMOVED lines=71> */
[----:B------:R-:W-:Y:S02]  /*0470*/  IMAD.HI.U32 R3, R3, R5, R2 ;  /* 0x0000000503037227 */ /* 0x000fe400078e0002 */
[----:B------:R-:W0:Y:S02]  /*0480*/  S2R R2, SR_TID.X ;  /* 0x0000000000027919 */ /* 0x000e240000002100 */
[----:B------:R-:W-:Y:S02]  /*0490*/  IMAD.MOV.U32 R5, RZ, RZ, R6 ;  /* 0x000000ffff057224 */ /* 0x000fe400078e0006 */
        /* <DEDUP_REMOVED lines=22> */
[----:B------:R-:W-:Y:S01]  /*0600*/  VIMNMX R4, R147, 0x10, !PT ;  /* 0x0000001093047848 */ /* 0x000fe20007fe0100 */
        /* <DEDUP_REMOVED lines=27> */
.L_x_28266:
        /* <DEDUP_REMOVED lines=11> */
.L_x_28265:
[----:B------:R-:W-:Y:S05]  /*0870*/  BSYNC B1 ;  /* 0x0000000000017941 */ /* 0x000fea0003800000 */
.L_x_28264:
        /* <DEDUP_REMOVED lines=8> */
[----:B0-----:R-:W-:-:S05]  /*0900*/  LEA R13, R13, R8, 0x18 ;  /* 0x000000080d0d7211 */ /* 0x001fca00078ec0ff */
[----:B------:R-:W-:-:S04]  /*0910*/  IMAD R6, R150, 0xc0, R13 ;  /* 0x000000c096067824 */ /* 0x000fc800078e020d */
[C---:B------:R-:W-:Y:S02]  /*0920*/  IMAD R4, R9.reuse, 0x4, R6 ;  /* 0x0000000409047824 */ /* 0x040fe400078e0206 */
[C---:B------:R-:W-:Y:S02]  /*0930*/  VIADD R6, R9.reuse, 0xffffff80 ;  /* 0xffffff8009067836 */ /* 0x040fe40000000000 */
[----:B------:R-:W-:Y:S02]  /*0940*/  IMAD R9, R9, 0x4, R150 ;  /* 0x0000000409097824 */ /* 0x000fe400078e0296 */
[----:B------:R-:W-:-:S07]  /*0950*/  VIADD R7, R4, 0x100 ;  /* 0x0000010004077836 */ /* 0x000fce0000000000 */
.L_x_28267:
        /* <DEDUP_REMOVED lines=17> */
.L_x_28263:
[----:B------:R-:W-:Y:S05]  /*0a70*/  BSYNC B0 ;  /* 0x0000000000007941 */ /* 0x000fea0003800000 */
.L_x_28262:
        /* <DEDUP_REMOVED lines=19> */
[----:B------:R-:W0:Y:S01]  /*0bb0*/  S2R R6, SR_CgaCtaId ;  /* 0x0000000000067919 */ /* 0x000e220000008800 */
[C---:B------:R-:W-:Y:S01]  /*0bc0*/  VIADD R140, R150.reuse, 0x10 ;  /* 0x00000010968c7836 */ /* 0x040fe20000000000 */
        /* <DEDUP_REMOVED lines=11> */
[C---:B------:R-:W-:Y:S01]  /*0c80*/  VIADD R122, R150.reuse, 0x34 ;  /* 0x00000034967a7836 */ /* 0x040fe20000000000 */
        /* <DEDUP_REMOVED lines=84> */
[----:B------:R-:W-:Y:S01]  /*11d0*/  LOP3.LUT R3, R37, 0xfffffffc, RZ, 0xc0, !PT ;  /* 0xfffffffc25037812 */ /* 0x000fe200078ec0ff */
[C---:B------:R-:W-:Y:S01]  /*11e0*/  VIADD R12, R150.reuse, 0xac ;  /* 0x000000ac960c7836 */ /* 0x040fe20000000000 */
[----:B------:R-:W-:Y:S01]  /*11f0*/  LEA.HI R41, R41, R100, RZ, 0x2 ;  /* 0x0000006429297211 */ /* 0x000fe200078f10ff */
[----:B------:R-:W-:Y:S01]  /*1200*/  VIADD R14, R150, 0xb0 ;  /* 0x000000b0960e7836 */ /* 0x000fe20000000000 */
[----:B------:R-:W-:Y:S01]  /*1210*/  SHF.R.S32.HI R19, RZ, 0x1f, R142 ;  /* 0x0000001fff137819 */ /* 0x000fe2000001148e */
[----:B------:R-:W-:Y:S01]  /*1220*/  IMAD.IADD R108, R108, 0x1, -R3 ;  /* 0x000000016c6c7824 */ /* 0x000fe200078e0a03 */
[----:B------:R-:W-:Y:S01]  /*1230*/  SHF.R.S32.HI R3, RZ, 0x1f, R106 ;  /* 0x0000001fff037819 */ /* 0x000fe2000001146a */
[----:B------:R-:W-:Y:S01]  /*1240*/  VIADD R16, R150, 0xbc ;  /* 0x000000bc96107836 */ /* 0x000fe20000000000 */
[----:B------:R-:W-:Y:S01]  /*1250*/  LEA.HI R34, R5, R112, RZ, 0x2 ;  /* 0x0000007005227211 */ /* 0x000fe200078f10ff */
[----:B------:R-:W-:Y:S01]  /*1260*/  ULDC UR7, c[0x0][0x270] ;  /* 0x00009c0000077ab9 */ /* 0x000fe20000000800 */
[----:B------:R-:W-:Y:S01]  /*1270*/  LEA.HI R40, R3, R106, RZ, 0x2 ;  /* 0x0000006a03287211 */ /* 0x000fe200078f10ff */
[----:B------:R-:W1:Y:S01]  /*1280*/  LDC R68, c[0x0][0x26c] ;  /* 0x00009b00ff447b82 */ /* 0x000e620000000800 */
[----:B------:R-:W-:Y:S01]  /*1290*/  LEA.HI R19, R19, R142, RZ, 0x2 ;  /* 0x0000008e13137211 */ /* 0x000fe200078f10ff */
[----:B------:R-:W-:Y:S01]  /*12a0*/  IMAD.SHL.U32 R145, R18, 0x8, RZ ;  /* 0x0000000812917824 */ /* 0x000fe200078e00ff */
[----:B------:R-:W-:Y:S01]  /*12b0*/  LOP3.LUT R3, R40, 0xfffffffc, RZ, 0xc0, !PT ;  /* 0xfffffffc28037812 */ /* 0x000fe200078ec0ff */
[----:B------:R-:W-:Y:S01]  /*12c0*/  IMAD.SHL.U32 R143, R21, 0x8, RZ ;  /* 0x00000008158f7824 */ /* 0x000fe200078e00ff */
[----:B------:R-:W-:Y:S01]  /*12d0*/  LOP3.LUT R5, R34, 0xfffffffc, RZ, 0xc0, !PT ;  /* 0xfffffffc22057812 */ /* 0x000fe200078ec0ff */
[C---:B------:R-:W-:Y:S01]  /*12e0*/  IMAD.SHL.U32 R141, R19.reuse, 0x8, RZ ;  /* 0x00000008138d7824 */ /* 0x040fe200078e00ff */
        /* <DEDUP_REMOVED lines=15> */
[C---:B------:R-:W-:Y:S01]  /*13e0*/  IMAD.SHL.U32 R133, R22.reuse, 0x8, RZ ;  /* 0x0000000816857824 */ /* 0x040fe200078e00ff */
        /* <DEDUP_REMOVED lines=17> */
[C---:B------:R-:W-:Y:S01]  /*1500*/  IMAD.SHL.U32 R91, R45.reuse, 0x8, RZ ;  /* 0x000000082d5b7824 */ /* 0x040fe200078e00ff */
        /* <DEDUP_REMOVED lines=8> */
[C---:B------:R-:W-:Y:S01]  /*1590*/  LOP3.LUT R7, R32.reuse, 0xfffffffc, RZ, 0xc0, !PT ;  /* 0xfffffffc20077812 */ /* 0x040fe200078ec0ff */
[----:B------:R-:W-:Y:S01]  /*15a0*/  IMAD.SHL.U32 R117, R32, 0x8, RZ ;  /* 0x0000000820757824 */ /* 0x000fe200078e00ff */
[----:B------:R-:W-:Y:S01]  /*15b0*/  LEA.HI R44, R5, R94, RZ, 0x2 ;  /* 0x0000005e052c7211 */ /* 0x000fe200078f10ff */
[----:B------:R-:W-:Y:S01]  /*15c0*/  IMAD.SHL.U32 R115, R33, 0x8, RZ ;  /* 0x0000000821737824 */ /* 0x000fe200078e00ff */
[----:B------:R-:W-:Y:S01]  /*15d0*/  LOP3.LUT R5, R43, 0xfffffffc, RZ, 0xc0, !PT ;  /* 0xfffffffc2b057812 */ /* 0x000fe200078ec0ff */
[----:B------:R-:W-:Y:S01]  /*15e0*/  IMAD.IADD R118, R118, 0x1, -R7 ;  /* 0x0000000176767824 */ /* 0x000fe200078e0a07 */
[----:B------:R-:W-:Y:S01]  /*15f0*/  LEA.HI R35, R35, R110, RZ, 0x2 ;  /* 0x0000006e23237211 */ /* 0x000fe200078f10ff */
[----:B------:R-:W-:Y:S01]  /*1600*/  IMAD.SHL.U32 R113, R36, 0x8, RZ ;  /* 0x0000000824717824 */ /* 0x000fe200078e00ff */
[----:B------:R-:W-:Y:S01]  /*1610*/  SHF.R.S32.HI R3, RZ, 0x1f, R90 ;  /* 0x0000001fff037819 */ /* 0x000fe2000001145a */
[----:B------:R-:W-:Y:S01]  /*1620*/  IMAD.IADD R96, R96, 0x1, -R5 ;  /* 0x0000000160607824 */ /* 0x000fe200078e0a05 */
[----:B------:R-:W-:Y:S01]  /*1630*/  SHF.R.S32.HI R47, RZ, 0x1f, R88 ;  /* 0x0000001fff2f7819 */ /* 0x000fe20000011458 */
[----:B------:R-:W-:Y:S01]  /*1640*/  IMAD.SHL.U32 R111, R34, 0x8, RZ ;  /* 0x00000008226f7824 */ /* 0x000fe200078e00ff */
        /* <DEDUP_REMOVED lines=16> */
[----:B------:R-:W-:Y:S01]  /*1750*/  LEA.HI R49, R49, R84, RZ, 0x2 ;  /* 0x0000005431317211 */ /* 0x000fe200078f10ff */
[----:B------:R-:W-:Y:S01]  /*1760*/  IMAD.SHL.U32 R85, R48, 0x8, RZ ;  /* 0x0000000830557824 */ /* 0x000fe200078e00ff */
[----:B------:R-:W-:Y:S01]  /*1770*/  LOP3.LUT R5, R47, 0xfffffffc, RZ, 0xc0, !PT ;  /* 0xfffffffc2f057812 */ /* 0x000fe200078ec0ff */
[----:B------:R-:W-:Y:S01]  /*1780*/  IMAD.IADD R102, R102, 0x1, -R7 ;  /* 0x0000000166667824 */ /* 0x000fe200078e0a07 */
[----:B------:R-:W-:Y:S01]  /*1790*/  LEA.HI R4, R4, R147, RZ, 0x3 ;  /* 0x0000009304047211 */ /* 0x000fe200078f18ff */
[C---:B------:R-:W-:Y:S01]  /*17a0*/  IMAD.SHL.U32 R83, R49.reuse, 0x8, RZ ;  /* 0x0000000831537824 */ /* 0x040fe200078e00ff */
[----:B------:R-:W-:Y:S01]  /*17b0*/  SHF.R.S32.HI R51, RZ, 0x1f, R80 ;  /* 0x0000001fff337819 */ /* 0x000fe20000011450 */
[----:B------:R-:W-:Y:S01]  /*17c0*/  IMAD.IADD R88, R88, 0x1, -R5 ;  /* 0x0000000158587824 */ /* 0x000fe200078e0a05 */
        /* <DEDUP_REMOVED lines=8> */
[----:B------:R-:W-:Y:S01]  /*1850*/  LEA.HI R51, R51, R80, RZ, 0x2 ;  /* 0x0000005033337211 */ /* 0x000fe200078f10ff */
[----:B------:R-:W-:Y:S01]  /*1860*/  IMAD.IADD R94, R94, 0x1, -R7 ;  /* 0x000000015e5e7824 */ /* 0x000fe200078e0a07 */
[----:B------:R-:W-:Y:S01]  /*1870*/  SHF.R.S32.HI R3, RZ, 0x1f, R82 ;  /* 0x0000001fff037819 */ /* 0x000fe20000011452 */
[----:B------:R-:W-:Y:S01]  /*1880*/  VIADD R4, R150, 0x90 ;  /* 0x0000009096047836 */ /* 0x000fe20000000000 */
[----:B------:R-:W-:Y:S01]  /*1890*/  LEA.HI R52, R5, R78, RZ, 0x2 ;  /* 0x0000004e05347211 */ /* 0x000fe200078f10ff */
[----:B------:R-:W-:Y:S01]  /*18a0*/  IMAD.SHL.U32 R154, R147, 0x4, RZ ;  /* 0x00000004939a7824 */ /* 0x000fe200078e00ff */
[C---:B------:R-:W-:Y:S01]  /*18b0*/  LOP3.LUT R5, R51.reuse, 0xfffffffc, RZ, 0xc0, !PT ;  /* 0xfffffffc33057812 */ /* 0x040fe200078ec0ff */
[----:B------:R-:W-:Y:S01]  /*18c0*/  IMAD.SHL.U32 R79, R51, 0x8, RZ ;  /* 0x00000008334f7824 */ /* 0x000fe200078e00ff */
[----:B------:R-:W-:Y:S01]  /*18d0*/  LOP3.LUT R7, R48, 0xfffffffc, RZ, 0xc0, !PT ;  /* 0xfffffffc30077812 */ /* 0x000fe200078ec0ff */
[----:B------:R-:W-:Y:S01]  /*18e0*/  IMAD.SHL.U32 R97, R42, 0x8, RZ ;  /* 0x000000082a617824 */ /* 0x000fe200078e00ff */
[----:B------:R-:W-:Y:S01]  /*18f0*/  MOV R17, 0x400 ;  /* 0x0000040000117802 */ /* 0x000fe20000000f00 */
[----:B------:R-:W-:Y:S01]  /*1900*/  IMAD.IADD R80, R80, 0x1, -R5 ;  /* 0x0000000150507824 */ /* 0x000fe200078e0a05 */
[----:B------:R-:W-:Y:S01]  /*1910*/  LEA.HI R50, R3, R82, RZ, 0x2 ;  /* 0x0000005203327211 */ /* 0x000fe200078f10ff */
[----:B------:R-:W-:Y:S01]  /*1920*/  IMAD.IADD R86, R86, 0x1, -R7 ;  /* 0x0000000156567824 */ /* 0x000fe200078e0a07 */
[----:B------:R-:W-:Y:S01]  /*1930*/  SHF.R.S32.HI R53, RZ, 0x1f, R4 ;  /* 0x0000001fff357819 */ /* 0x000fe20000011404 */
[----:B------:R-:W-:Y:S01]  /*1940*/  VIADD R5, R150, 0x94 ;  /* 0x0000009496057836 */ /* 0x000fe20000000000 */
[----:B0-----:R-:W-:Y:S01]  /*1950*/  LEA R17, R6, R17, 0x18 ;  /* 0x0000001106117211 */ /* 0x001fe200078ec0ff */
[----:B------:R-:W-:Y:S01]  /*1960*/  VIADD R6, R150, 0x98 ;  /* 0x0000009896067836 */ /* 0x000fe20000000000 */
[C---:B------:R-:W-:Y:S01]  /*1970*/  LOP3.LUT R3, R50.reuse, 0xfffffffc, RZ, 0xc0, !PT ;  /* 0xfffffffc32037812 */ /* 0x040fe200078ec0ff */
        /* <DEDUP_REMOVED lines=10> */
[----:B------:R-:W-:Y:S01]  /*1a20*/  IMAD.SHL.U32 R93, R44, 0x8, RZ ;  /* 0x000000082c5d7824 */ /* 0x000fe200078e00ff */
[----:B------:R-:W-:-:S02]  /*1a30*/  SHF.R.S32.HI R7, RZ, 0x1f, R8 ;  /* 0x0000001fff077819 */ /* 0x000fc40000011408 */
[----:B------:R-:W-:Y:S01]  /*1a40*/  SHF.R.S32.HI R57, RZ, 0x1f, R10 ;  /* 0x0000001fff397819 */ /* 0x000fe2000001140a */
[----:B------:R-:W-:Y:S01]  /*1a50*/  IMAD.IADD R3, R4, 0x1, -R3 ;  /* 0x0000000104037824 */ /* 0x000fe200078e0a03 */
[----:B------:R-:W-:Y:S02]  /*1a60*/  LEA.HI R54, R54, R5, RZ, 0x2 ;  /* 0x0000000536367211 */ /* 0x000fe400078f10ff */
[----:B------:R-:W-:Y:S02]  /*1a70*/  LEA.HI R55, R55, R6, RZ, 0x2 ;  /* 0x0000000637377211 */ /* 0x000fe400078f10ff */
[----:B------:R-:W-:Y:S01]  /*1a80*/  LEA.HI R56, R7, R8, RZ, 0x2 ;  /* 0x0000000807387211 */ /* 0x000fe200078f10ff */
[C---:B------:R-:W-:Y:S01]  /*1a90*/  IMAD.SHL.U32 R19, R54.reuse, 0x8, RZ ;  /* 0x0000000836137824 */ /* 0x040fe200078e00ff */
[----:B------:R-:W-:Y:S01]  /*1aa0*/  LEA.HI R57, R57, R10, RZ, 0x2 ;  /* 0x0000000a39397211 */ /* 0x000fe200078f10ff */
[C---:B------:R-:W-:Y:S01]  /*1ab0*/  IMAD.SHL.U32 R20, R55.reuse, 0x8, RZ ;  /* 0x0000000837147824 */ /* 0x040fe200078e00ff */
[----:B------:R-:W-:Y:S01]  /*1ac0*/  LOP3.LUT R4, R54, 0xfffffffc, RZ, 0xc0, !PT ;  /* 0xfffffffc36047812 */ /* 0x000fe200078ec0ff */
[C---:B------:R-:W-:Y:S01]  /*1ad0*/  IMAD.SHL.U32 R21, R56.reuse, 0x8, RZ ;  /* 0x0000000838157824 */ /* 0x040fe200078e00ff */
        /* <DEDUP_REMOVED lines=18> */
[----:B------:R-:W-:Y:S01]  /*1c00*/  LEA.HI R58, R9, R8, RZ, 0x2 ;  /* 0x00000008093a7211 */ /* 0x000fe200078f10ff */
[----:B------:R-:W-:Y:S01]  /*1c10*/  IMAD.SHL.U32 R25, R60, 0x8, RZ ;  /* 0x000000083c197824 */ /* 0x000fe200078e00ff */
[----:B------:R-:W-:Y:S02]  /*1c20*/  LEA.HI R59, R59, R10, RZ, 0x2 ;  /* 0x0000000a3b3b7211 */ /* 0x000fe400078f10ff */
[C---:B------:R-:W-:Y:S01]  /*1c30*/  LOP3.LUT R9, R58.reuse, 0xfffffffc, RZ, 0xc0, !PT ;  /* 0xfffffffc3a097812 */ /* 0x040fe200078ec0ff */
[----:B------:R-:W-:Y:S01]  /*1c40*/  IMAD.SHL.U32 R23, R58, 0x8, RZ ;  /* 0x000000083a177824 */ /* 0x000fe200078e00ff */
[C---:B------:R-:W-:Y:S01]  /*1c50*/  LOP3.LUT R11, R59.reuse, 0xfffffffc, RZ, 0xc0, !PT ;  /* 0xfffffffc3b0b7812 */ /* 0x040fe200078ec0ff */
[----:B------:R-:W-:Y:S01]  /*1c60*/  IMAD.SHL.U32 R24, R59, 0x8, RZ ;  /* 0x000000083b187824 */ /* 0x000fe200078e00ff */
        /* <DEDUP_REMOVED lines=13> */
[----:B------:R-:W-:Y:S01]  /*1d40*/  IMAD R15, R0, UR7, RZ ;  /* 0x00000007000f7c24 */ /* 0x000fe2000f8e02ff */
[----:B------:R-:W-:Y:S01]  /*1d50*/  SHF.R.S32.HI R13, RZ, 0x1f, R12 ;  /* 0x0000001fff0d7819 */ /* 0x000fe2000001140c */
[----:B------:R-:W-:Y:S01]  /*1d60*/  IMAD.SHL.U32 R29, R64, 0x8, RZ ;  /* 0x00000008401d7824 */ /* 0x000fe200078e00ff */
[----:B------:R-:W-:-:S02]  /*1d70*/  SHF.R.S32.HI R63, RZ, 0x1f, R14 ;  /* 0x0000001fff3f7819 */ /* 0x000fc4000001140e */
[----:B------:R-:W-:Y:S02]  /*1d80*/  LEA.HI R62, R13, R12, RZ, 0x2 ;  /* 0x0000000c0d3e7211 */ /* 0x000fe400078f10ff */
[----:B------:R-:W-:Y:S02]  /*1d90*/  LEA.HI R63, R63, R14, RZ, 0x2 ;  /* 0x0000000e3f3f7211 */ /* 0x000fe400078f10ff */
[----:B------:R-:W-:Y:S01]  /*1da0*/  IADD3 R154, P0, R15, R154, RZ ;  /* 0x0000009a0f9a7210 */ /* 0x000fe20007f1e0ff */
[C---:B------:R-:W-:Y:S01]  /*1db0*/  IMAD.SHL.U32 R27, R62.reuse, 0x8, RZ ;  /* 0x000000083e1b7824 */ /* 0x040fe200078e00ff */
[----:B------:R-:W-:Y:S01]  /*1dc0*/  LOP3.LUT R13, R62, 0xfffffffc, RZ, 0xc0, !PT ;  /* 0xfffffffc3e0d7812 */ /* 0x000fe200078ec0ff */
[C---:B------:R-:W-:Y:S01]  /*1dd0*/  IMAD.SHL.U32 R28, R63.reuse, 0x8, RZ ;  /* 0x000000083f1c7824 */ /* 0x040fe200078e00ff */
[----:B------:R-:W-:Y:S02]  /*1de0*/  LOP3.LUT R65, R63, 0xfffffffc, RZ, 0xc0, !PT ;  /* 0xfffffffc3f417812 */ /* 0x000fe400078ec0ff */
[----:B------:R-:W-:Y:S01]  /*1df0*/  LEA.HI.X.SX32 R155, R15, R66, 0x1, P0 ;  /* 0x000000420f9b7211 */ /* 0x000fe200000f0eff */
[----:B------:R-:W-:Y:S01]  /*1e00*/  IMAD.IADD R12, R12, 0x1, -R13 ;  /* 0x000000010c0c7824 */ /* 0x000fe200078e0a0d */
[----:B-----5:R-:W-:Y:S01]  /*1e10*/  FSETP.NEU.FTZ.AND P0, PT, R152, RZ, PT ;  /* 0x000000ff9800720b */ /* 0x020fe20003f1d000 */
[----:B------:R-:W-:Y:S01]  /*1e20*/  IMAD.IADD R13, R14, 0x1, -R65 ;  /* 0x000000010e0d7824 */ /* 0x000fe200078e0a41 */
[----:B------:R-:W-:Y:S01]  /*1e30*/  LOP3.LUT R87, R87, 0xffffffe0, RZ, 0xc0, !PT ;  /* 0xffffffe057577812 */ /* 0x000fe200078ec0ff */
[----:B------:R-:W-:Y:S01]  /*1e40*/  IMAD.IADD R14, R16, 0x1, -R67 ;  /* 0x00000001100e7824 */ /* 0x000fe200078e0a43 */
[----:B------:R-:W-:Y:S01]  /*1e50*/  LOP3.LUT R85, R85, 0xffffffe0, RZ, 0xc0, !PT ;  /* 0xffffffe055557812 */ /* 0x000fe200078ec0ff */
[----:B------:R-:W-:Y:S01]  /*1e60*/  IMAD R16, R150, 0xc0, R17 ;  /* 0x000000c096107824 */ /* 0x000fe200078e0211 */
        /* <DEDUP_REMOVED lines=89> */
.L_x_28274:
[----:B01----:R-:W-:-:S04]  /*2400*/  IADD3 R41, P0, R152, UR5, RZ ;  /* 0x0000000598297c10 */ /* 0x003fc8000ff1e0ff */
[----:B------:R-:W-:Y:S02]  /*2410*/  LEA.HI.X.SX32 R42, R152, UR18, 0x1, P0 ;  /* 0x00000012982a7c11 */ /* 0x000fe400080f0eff */
[----:B------:R-:W-:-:S04]  /*2420*/  LEA R40, P0, R41, UR12, 0x2 ;  /* 0x0000000c29287c11 */ /* 0x000fc8000f8010ff */
[----:B------:R-:W-:-:S05]  /*2430*/  LEA.HI.X R41, R41, UR13, R42, 0x2, P0 ;  /* 0x0000000d29297c11 */ /* 0x000fca00080f142a */
[----:B------:R0:W2:Y:S01]  /*2440*/  LDG.E.CONSTANT R40, desc[UR10][R40.64] ;  /* 0x0000000a28287981 */ /* 0x0000a2000c1e9900 */
[----:B------:R-:W-:Y:S02]  /*2450*/  SHF.R.S32.HI R45, RZ, 0x1f, R145 ;  /* 0x0000001fff2d7819 */ /* 0x000fe40000011491 */
[----:B------:R-:W-:Y:S02]  /*2460*/  SHF.R.S32.HI R44, RZ, 0x1f, R146 ;  /* 0x0000001fff2c7819 */ /* 0x000fe40000011492 */
[----:B0-----:R-:W-:Y:S02]  /*2470*/  SHF.R.S32.HI R41, RZ, 0x1f, R150 ;  /* 0x0000001fff297819 */ /* 0x001fe40000011496 */
[----:B------:R-:W-:Y:S02]  /*2480*/  SHF.R.S32.HI R47, RZ, 0x1f, R143 ;  /* 0x0000001fff2f7819 */ /* 0x000fe4000001148f */
[----:B------:R-:W-:Y:S02]  /*2490*/  SHF.R.S32.HI R46, RZ, 0x1f, R144 ;  /* 0x0000001fff2e7819 */ /* 0x000fe40000011490 */
[----:B------:R-:W-:-:S02]  /*24a0*/  SHF.R.S32.HI R153, RZ, 0x1f, R142 ;  /* 0x0000001fff997819 */ /* 0x000fc4000001148e */
[----:B--2---:R-:W-:Y:S01]  /*24b0*/  SHF.R.S32.HI R42, RZ, 0x1f, R40 ;  /* 0x0000001fff2a7819 */ /* 0x004fe20000011428 */
[----:B------:R-:W-:-:S04]  /*24c0*/  IMAD.WIDE.U32 R158, R40, UR19, R154 ;  /* 0x00000013289e7c25 */ /* 0x000fc8000f8e009a */
[----:B------:R-:W-:-:S04]  /*24d0*/  IMAD R42, R42, UR19, RZ ;  /* 0x000000132a2a7c24 */ /* 0x000fc8000f8e02ff */
[----:B------:R-:W-:-:S04]  /*24e0*/  IMAD R43, R40, R15, R42 ;  /* 0x0000000f282b7224 */ /* 0x000fc800078e022a */
[----:B------:R-:W-:Y:S01]  /*24f0*/  IMAD.IADD R156, R159, 0x1, R43 ;  /* 0x000000019f9c7824 */ /* 0x000fe200078e022b */
[----:B------:R-:W-:-:S04]  /*2500*/  IADD3 R43, P0, P1, R145, R158, R146 ;  /* 0x0000009e912b7210 */ /* 0x000fc8000791e092 */
[----:B------:R-:W-:Y:S02]  /*2510*/  IADD3.X R44, R45, R156, R44, P0, P1 ;  /* 0x0000009c2d2c7210 */ /* 0x000fe400007e242c */
[----:B------:R-:W-:-:S04]  /*2520*/  LEA R42, P0, R43, UR20, 0x2 ;  /* 0x000000142b2a7c11 */ /* 0x000fc8000f8010ff */
[----:B------:R-:W-:Y:S02]  /*2530*/  LEA.HI.X R43, R43, UR21, R44, 0x2, P0 ;  /* 0x000000152b2b7c11 */ /* 0x000fe400080f142c */
[----:B------:R-:W-:-:S03]  /*2540*/  IADD3 R40, P0, R150, R158, RZ ;  /* 0x0000009e96287210 */ /* 0x000fc60007f1e0ff */
[----:B------:R-:W2:Y:S02]  /*2550*/  LDG.E.CONSTANT R42, desc[UR10][R42.64] ;  /* 0x0000000a2a2a7981 */ /* 0x000ea4000c1e9900 */
[----:B------:R-:W-:Y:S01]  /*2560*/  IMAD.X R41, R41, 0x1, R156, P0 ;  /* 0x0000000129297824 */ /* 0x000fe200000e069c */
[----:B------:R-:W-:-:S04]  /*2570*/  LEA R44, P0, R40, UR20, 0x2 ;  /* 0x00000014282c7c11 */ /* 0x000fc8000f8010ff */
[----:B------:R-:W-:Y:S02]  /*2580*/  LEA.HI.X R45, R40, UR21, R41, 0x2, P0 ;  /* 0x00000015282d7c11 */ /* 0x000fe400080f1429 */
[----:B------:R-:W-:-:S03]  /*2590*/  IADD3 R41, P0, P1, R143, R158, R144 ;  /* 0x0000009e8f297210 */ /* 0x000fc6000791e090 */
[----:B------:R0:W3:Y:S01]  /*25a0*/  LDG.E.CONSTANT R157, desc[UR10][R44.64] ;  /* 0x0000000a2c9d7981 */ /* 0x0000e2000c1e9900 */
        /* <DEDUP_REMOVED lines=8> */
[----:B------:R-:W-:Y:S02]  /*2630*/  LEA.HI.X R165, R46, UR21, R45, 0x2, P0 ;  /* 0x000000152ea57c11 */ /* 0x000fe400080f142d */
[----:B------:R-:W-:Y:S02]  /*2640*/  SHF.R.S32.HI R45, RZ, 0x1f, R139 ;  /* 0x0000001fff2d7819 */ /* 0x000fe4000001148b */
[--C-:B------:R-:W-:Y:S01]  /*2650*/  SHF.R.S32.HI R46, RZ, 0x1f, R140.reuse ;  /* 0x0000001fff2e7819 */ /* 0x100fe2000001148c */
[----:B------:R-:W5:Y:S01]  /*2660*/  LDG.E.CONSTANT R164, desc[UR10][R164.64] ;  /* 0x0000000aa4a47981 */ /* 0x000f62000c1e9900 */
[----:B------:R-:W-:-:S04]  /*2670*/  IADD3 R44, P0, P1, R139, R158, R140 ;  /* 0x0000009e8b2c7210 */ /* 0x000fc8000791e08c */
[----:B-1----:R-:W-:Y:S02]  /*2680*/  IADD3.X R41, R45, R156, R46, P0, P1 ;  /* 0x0000009c2d297210 */ /* 0x002fe400007e242e */
[----:B------:R-:W-:-:S04]  /*2690*/  LEA R40, P0, R44, UR20, 0x2 ;  /* 0x000000142c287c11 */ /* 0x000fc8000f8010ff */
[----:B------:R-:W-:Y:S02]  /*26a0*/  LEA.HI.X R41, R44, UR21, R41, 0x2, P0 ;  /* 0x000000152c297c11 */ /* 0x000fe400080f1429 */
[----:B------:R-:W2:Y:S04]  /*26b0*/  LDS.128 R44, [R16] ;  /* 0x00000000102c7984 */ /* 0x000ea80000000c00 */
[----:B------:R0:W5:Y:S01]  /*26c0*/  LDG.E.CONSTANT R153, desc[UR10][R40.64] ;  /* 0x0000000a28997981 */ /* 0x000162000c1e9900 */
[----:B------:R-:W-:Y:S02]  /*26d0*/  SHF.R.S32.HI R159, RZ, 0x1f, R137 ;  /* 0x0000001fff9f7819 */ /* 0x000fe40000011489 */
[--C-:B------:R-:W-:Y:S02]  /*26e0*/  SHF.R.S32.HI R160, RZ, 0x1f, R138.reuse ;  /* 0x0000001fffa07819 */ /* 0x100fe4000001148a */
[----:B0-----:R-:W-:Y:S01]  /*26f0*/  SHF.R.S32.HI R41, RZ, 0x1f, R135 ;  /* 0x0000001fff297819 */ /* 0x001fe20000011487 */
[----:B--2---:R-:W-:Y:S01]  /*2700*/  FMUL.FTZ R45, R42, R45 ;  /* 0x0000002d2a2d7220 */ /* 0x004fe20000410000 */
[----:B------:R-:W-:-:S04]  /*2710*/  IADD3 R42, P0, P1, R137, R158, R138 ;  /* 0x0000009e892a7210 */ /* 0x000fc8000791e08a */
[----:B------:R-:W-:Y:S02]  /*2720*/  IADD3.X R159, R159, R156, R160, P0, P1 ;  /* 0x0000009c9f9f7210 */ /* 0x000fe400007e24a0 */
[----:B------:R-:W-:-:S04]  /*2730*/  LEA R160, P0, R42, UR20, 0x2 ;  /* 0x000000142aa07c11 */ /* 0x000fc8000f8010ff */
[----:B------:R-:W-:Y:S01]  /*2740*/  LEA.HI.X R161, R42, UR21, R159, 0x2, P0 ;  /* 0x000000152aa17c11 */ /* 0x000fe200080f149f */
[----:B---3--:R-:W-:Y:S01]  /*2750*/  FFMA.FTZ R42, R44, R157, R45 ;  /* 0x0000009d2c2a7223 */ /* 0x008fe2000001002d */
[--C-:B------:R-:W-:Y:S02]  /*2760*/  SHF.R.S32.HI R44, RZ, 0x1f, R136.reuse ;  /* 0x0000001fff2c7819 */ /* 0x100fe40000011488 */
[----:B------:R-:W-:Y:S01]  /*2770*/  IADD3 R40, P0, P1, R135, R158, R136 ;  /* 0x0000009e87287210 */ /* 0x000fe2000791e088 */
[----:B------:R0:W2:Y:S03]  /*2780*/  LDG.E.CONSTANT R162, desc[UR10][R160.64] ;  /* 0x0000000aa0a27981 */ /* 0x0000a6000c1e9900 */
[----:B------:R-:W-:Y:S02]  /*2790*/  IADD3.X R41, R41, R156, R44, P0, P1 ;  /* 0x0000009c29297210 */ /* 0x000fe400007e242c */
[----:B------:R-:W-:Y:S01]  /*27a0*/  LEA R44, P0, R40, UR20, 0x2 ;  /* 0x00000014282c7c11 */ /* 0x000fe2000f8010ff */
[----:B----4-:R-:W-:-:S03]  /*27b0*/  FFMA.FTZ R157, R43, R46, R42 ;  /* 0x0000002e2b9d7223 */ /* 0x010fc6000001002a */
[----:B------:R-:W-:Y:S02]  /*27c0*/  LEA.HI.X R45, R40, UR21, R41, 0x2, P0 ;  /* 0x00000015282d7c11 */ /* 0x000fe400080f1429 */
[----:B------:R-:W1:Y:S04]  /*27d0*/  LDS.128 R40, [R16+0x10] ;  /* 0x0000100010287984 */ /* 0x000e680000000c00 */
[----:B------:R3:W4:Y:S01]  /*27e0*/  LDG.E.CONSTANT R159, desc[UR10][R44.64] ;  /* 0x0000000a2c9f7981 */ /* 0x000722000c1e9900 */
[--C-:B0-----:R-:W-:Y:S02]  /*27f0*/  SHF.R.S32.HI R160, RZ, 0x1f, R134.reuse ;  /* 0x0000001fffa07819 */ /* 0x101fe40000011486 */
[----:B------:R-:W-:Y:S01]  /*2800*/  IADD3 R46, P0, P1, R133, R158, R134 ;  /* 0x0000009e852e7210 */ /* 0x000fe2000791e086 */
[----:B-----5:R-:W-:Y:S01]  /*2810*/  FFMA.FTZ R47, R164, R47, R157 ;  /* 0x0000002fa42f7223 */ /* 0x020fe2000001009d */
[----:B------:R-:W-:-:S04]  /*2820*/  SHF.R.S32.HI R157, RZ, 0x1f, R133 ;  /* 0x0000001fff9d7819 */ /* 0x000fc80000011485 */
[----:B------:R-:W-:Y:S02]  /*2830*/  IADD3.X R157, R157, R156, R160, P0, P1 ;  /* 0x0000009c9d9d7210 */ /* 0x000fe400007e24a0 */
[----:B------:R-:W-:-:S04]  /*2840*/  LEA R160, P0, R46, UR20, 0x2 ;  /* 0x000000142ea07c11 */ /* 0x000fc8000f8010ff */
[----:B------:R-:W-:Y:S02]  /*2850*/  LEA.HI.X R161, R46, UR21, R157, 0x2, P0 ;  /* 0x000000152ea17c11 */ /* 0x000fe400080f149d */
[----:B---3--:R-:W-:Y:S02]  /*2860*/  SHF.R.S32.HI R45, RZ, 0x1f, R131 ;  /* 0x0000001fff2d7819 */ /* 0x008fe40000011483 */
[--C-:B------:R-:W-:Y:S01]  /*2870*/  SHF.R.S32.HI R44, RZ, 0x1f, R132.reuse ;  /* 0x0000001fff2c7819 */ /* 0x100fe20000011484 */
[----:B------:R0:W3:Y:S01]  /*2880*/  LDG.E.CONSTANT R160, desc[UR10][R160.64] ;  /* 0x0000000aa0a07981 */ /* 0x0000e2000c1e9900 */
[----:B-1----:R-:W-:Y:S01]  /*2890*/  FFMA.FTZ R47, R40, R153, R47 ;  /* 0x00000099282f7223 */ /* 0x002fe2000001002f */
[----:B------:R-:W-:-:S04]  /*28a0*/  IADD3 R40, P0, P1, R131, R158, R132 ;  /* 0x0000009e83287210 */ /* 0x000fc8000791e084 */
[----:B------:R-:W-:Y:S02]  /*28b0*/  IADD3.X R45, R45, R156, R44, P0, P1 ;  /* 0x0000009c2d2d7210 */ /* 0x000fe400007e242c */
[----:B------:R-:W-:-:S04]  /*28c0*/  LEA R44, P0, R40, UR20, 0x2 ;  /* 0x00000014282c7c11 */ /* 0x000fc8000f8010ff */
[----:B------:R-:W-:-:S05]  /*28d0*/  LEA.HI.X R45, R40, UR21, R45, 0x2, P0 ;  /* 0x00000015282d7c11 */ /* 0x000fca00080f142d */
[----:B------:R1:W5:Y:S01]  /*28e0*/  LDG.E.CONSTANT R157, desc[UR10][R44.64] ;  /* 0x0000000a2c9d7981 */ /* 0x000362000c1e9900 */
[--C-:B------:R-:W-:Y:S02]  /*28f0*/  SHF.R.S32.HI R46, RZ, 0x1f, R130.reuse ;  /* 0x0000001fff2e7819 */ /* 0x100fe40000011482 */
[----:B------:R-:W-:Y:S02]  /*2900*/  IADD3 R40, P0, P1, R129, R158, R130 ;  /* 0x0000009e81287210 */ /* 0x000fe4000791e082 */
[----:B0-----:R-:W-:Y:S01]  /*2910*/  SHF.R.S32.HI R161, RZ, 0x1f, R125 ;  /* 0x0000001fffa17819 */ /* 0x001fe2000001147d */
[----:B--2---:R-:W-:Y:S01]  /*2920*/  FFMA.FTZ R162, R162, R41, R47 ;  /* 0x00000029a2a27223 */ /* 0x004fe2000001002f */
[----:B------:R-:W-:-:S04]  /*2930*/  SHF.R.S32.HI R41, RZ, 0x1f, R129 ;  /* 0x0000001fff297819 */ /* 0x000fc80000011481 */
[----:B------:R-:W-:Y:S02]  /*2940*/  IADD3.X R41, R41, R156, R46, P0, P1 ;  /* 0x0000009c29297210 */ /* 0x000fe400007e242e */
[C---:B------:R-:W-:Y:S02]  /*2950*/  LEA R164, P0, R40.reuse, UR20, 0x2 ;  /* 0x0000001428a47c11 */ /* 0x040fe4000f8010ff */
[----:B------:R-:W-:Y:S02]  /*2960*/  SHF.R.S32.HI R47, RZ, 0x1f, R127 ;  /* 0x0000001fff2f7819 */ /* 0x000fe4000001147f */
[----:B------:R-:W-:Y:S02]  /*2970*/  LEA.HI.X R165, R40, UR21, R41, 0x2, P0 ;  /* 0x0000001528a57c11 */ /* 0x000fe400080f1429 */
[----:B------:R-:W-:Y:S01]  /*2980*/  IADD3 R41, P0, P1, R127, R158, R128 ;  /* 0x0000009e7f297210 */ /* 0x000fe2000791e080 */
[----:B----4-:R-:W-:Y:S01]  /*2990*/  FFMA.FTZ R159, R159, R42, R162 ;  /* 0x0000002a9f9f7223 */ /* 0x010fe200000100a2 */
[----:B------:R-:W-:Y:S01]  /*29a0*/  SHF.R.S32.HI R42, RZ, 0x1f, R128 ;  /* 0x0000001fff2a7819 */ /* 0x000fe20000011480 */
[----:B------:R-:W2:Y:S03]  /*29b0*/  LDG.E.CONSTANT R164, desc[UR10][R164.64] ;  /* 0x0000000aa4a47981 */ /* 0x000ea6000c1e9900 */
[----:B------:R-:W-:-:S02]  /*29c0*/  IADD3.X R42, R47, R156, R42, P0, P1 ;  /* 0x0000009c2f2a7210 */ /* 0x000fc400007e242a */
[----:B-1----:R-:W5:Y:S01]  /*29d0*/  LDS.128 R44, [R16+0x20] ;  /* 0x00002000102c7984 */ /* 0x002f620000000c00 */
[----:B------:R-:W-:-:S04]  /*29e0*/  LEA R40, P0, R41, UR20, 0x2 ;  /* 0x0000001429287c11 */ /* 0x000fc8000f8010ff */
[----:B------:R-:W-:-:S05]  /*29f0*/  LEA.HI.X R41, R41, UR21, R42, 0x2, P0 ;  /* 0x0000001529297c11 */ /* 0x000fca00080f142a */
[----:B------:R0:W4:Y:S01]  /*2a00*/  LDG.E.CONSTANT R153, desc[UR10][R40.64] ;  /* 0x0000000a28997981 */ /* 0x000122000c1e9900 */
[----:B---3--:R-:W-:Y:S01]  /*2a10*/  FFMA.FTZ R159, R160, R43, R159 ;  /* 0x0000002ba09f7223 */ /* 0x008fe2000001009f */
[--C-:B------:R-:W-:Y:S02]  /*2a20*/  SHF.R.S32.HI R160, RZ, 0x1f, R126.reuse ;  /* 0x0000001fffa07819 */ /* 0x100fe4000001147e */
[----:B------:R-:W-:-:S04]  /*2a30*/  IADD3 R43, P0, P1, R125, R158, R126 ;  /* 0x0000009e7d2b7210 */ /* 0x000fc8000791e07e */
[----:B------:R-:W-:Y:S02]  /*2a40*/  IADD3.X R160, R161, R156, R160, P0, P1 ;  /* 0x0000009ca1a07210 */ /* 0x000fe400007e24a0 */
[----:B------:R-:W-:-:S04]  /*2a50*/  LEA R42, P0, R43, UR20, 0x2 ;  /* 0x000000142b2a7c11 */ /* 0x000fc8000f8010ff */
[----:B------:R-:W-:Y:S02]  /*2a60*/  LEA.HI.X R43, R43, UR21, R160, 0x2, P0 ;  /* 0x000000152b2b7c11 */ /* 0x000fe400080f14a0 */
[----:B0-----:R-:W-:-:S03]  /*2a70*/  IADD3 R41, P0, P1, R123, R158, R124 ;  /* 0x0000009e7b297210 */ /* 0x001fc6000791e07c */
[----:B------:R0:W3:Y:S01]  /*2a80*/  LDG.E.CONSTANT R162, desc[UR10][R42.64] ;  /* 0x0000000a2aa27981 */ /* 0x0000e2000c1e9900 */
[----:B-----5:R-:W-:Y:S01]  /*2a90*/  FFMA.FTZ R159, R44, R157, R159 ;  /* 0x0000009d2c9f7223 */ /* 0x020fe2000001009f */
[----:B------:R-:W-:Y:S02]  /*2aa0*/  SHF.R.S32.HI R157, RZ, 0x1f, R123 ;  /* 0x0000001fff9d7819 */ /* 0x000fe4000001147b */
[----:B------:R-:W-:-:S04]  /*2ab0*/  SHF.R.S32.HI R44, RZ, 0x1f, R124 ;  /* 0x0000001fff2c7819 */ /* 0x000fc8000001147c */
[----:B------:R-:W-:Y:S02]  /*2ac0*/  IADD3.X R44, R157, R156, R44, P0, P1 ;  /* 0x0000009c9d2c7210 */ /* 0x000fe400007e242c */
[----:B------:R-:W-:-:S04]  /*2ad0*/  LEA R40, P0, R41, UR20, 0x2 ;  /* 0x0000001429287c11 */ /* 0x000fc8000f8010ff */
[----:B------:R-:W-:-:S05]  /*2ae0*/  LEA.HI.X R41, R41, UR21, R44, 0x2, P0 ;  /* 0x0000001529297c11 */ /* 0x000fca00080f142c */
[----:B------:R1:W5:Y:S01]  /*2af0*/  LDG.E.CONSTANT R157, desc[UR10][R40.64] ;  /* 0x0000000a289d7981 */ /* 0x000362000c1e9900 */
[--C-:B------:R-:W-:Y:S02]  /*2b00*/  SHF.R.S32.HI R161, RZ, 0x1f, R122.reuse ;  /* 0x0000001fffa17819 */ /* 0x100fe4000001147a */
[----:B------:R-:W-:Y:S02]  /*2b10*/  SHF.R.S32.HI R160, RZ, 0x1f, R121 ;  /* 0x0000001fffa07819 */ /* 0x000fe40000011479 */
[----:B------:R-:W-:-:S04]  /*2b20*/  IADD3 R44, P0, P1, R121, R158, R122 ;  /* 0x0000009e792c7210 */ /* 0x000fc8000791e07a */
[----:B0-----:R-:W-:Y:S02]  /*2b30*/  IADD3.X R43, R160, R156, R161, P0, P1 ;  /* 0x0000009ca02b7210 */ /* 0x001fe400007e24a1 */
[C---:B------:R-:W-:Y:S02]  /*2b40*/  LEA R160, P0, R44.reuse, UR20, 0x2 ;  /* 0x000000142ca07c11 */ /* 0x040fe4000f8010ff */
[--C-:B------:R-:W-:Y:S02]  /*2b50*/  SHF.R.S32.HI R42, RZ, 0x1f, R120.reuse ;  /* 0x0000001fff2a7819 */ /* 0x100fe40000011478 */
[----:B------:R-:W-:Y:S02]  /*2b60*/  LEA.HI.X R161, R44, UR21, R43, 0x2, P0 ;  /* 0x000000152ca17c11 */ /* 0x000fe400080f142b */
[----:B------:R-:W-:Y:S02]  /*2b70*/  SHF.R.S32.HI R43, RZ, 0x1f, R119 ;  /* 0x0000001fff2b7819 */ /* 0x000fe40000011477 */
[----:B-1----:R-:W-:Y:S01]  /*2b80*/  IADD3 R40, P0, P1, R119, R158, R120 ;  /* 0x0000009e77287210 */ /* 0x002fe2000791e078 */
[----:B------:R0:W5:Y:S03]  /*2b90*/  LDG.E.CONSTANT R160, desc[UR10][R160.64] ;  /* 0x0000000aa0a07981 */ /* 0x000166000c1e9900 */
[----:B------:R-:W-:-:S02]  /*2ba0*/  IADD3.X R41, R43, R156, R42, P0, P1 ;  /* 0x0000009c2b297210 */ /* 0x000fc400007e242a */
[----:B------:R-:W-:Y:S02]  /*2bb0*/  LEA R44, P0, R40, UR20, 0x2 ;  /* 0x00000014282c7c11 */ /* 0x000fe4000f8010ff */
[----:B0-----:R-:W-:Y:S01]  /*2bc0*/  SHF.R.S32.HI R161, RZ, 0x1f, R117 ;  /* 0x0000001fffa17819 */ /* 0x001fe20000011475 */
[----:B--2---:R-:W-:Y:S01]  /*2bd0*/  FFMA.FTZ R164, R164, R45, R159 ;  /* 0x0000002da4a47223 */ /* 0x004fe2000001009f */
[----:B------:R-:W-:Y:S02]  /*2be0*/  LEA.HI.X R45, R40, UR21, R41, 0x2, P0 ;  /* 0x00000015282d7c11 */ /* 0x000fe400080f1429 */
[----:B------:R-:W5:Y:S01]  /*2bf0*/  LDS.128 R40, [R16+0x30] ;  /* 0x0000300010287984 */ /* 0x000f620000000c00 */
[----:B----4-:R-:W-:-:S03]  /*2c00*/  FFMA.FTZ R159, R153, R46, R164 ;  /* 0x0000002e999f7223 */ /* 0x010fc600000100a4 */
[----:B------:R0:W2:Y:S02]  /*2c10*/  LDG.E.CONSTANT R153, desc[UR10][R44.64] ;  /* 0x0000000a2c997981 */ /* 0x0000a4000c1e9900 */
[----:B0-----:R-:W-:Y:S02]  /*2c20*/  SHF.R.S32.HI R45, RZ, 0x1f, R115 ;  /* 0x0000001fff2d7819 */ /* 0x001fe40000011473 */
[----:B------:R-:W-:Y:S01]  /*2c30*/  SHF.R.S32.HI R44, RZ, 0x1f, R116 ;  /* 0x0000001fff2c7819 */ /* 0x000fe20000011474 */
[----:B---3--:R-:W-:Y:S01]  /*2c40*/  FFMA.FTZ R159, R162, R47, R159 ;  /* 0x0000002fa29f7223 */ /* 0x008fe2000001009f */
[--C-:B------:R-:W-:Y:S02]  /*2c50*/  SHF.R.S32.HI R162, RZ, 0x1f, R118.reuse ;  /* 0x0000001fffa27819 */ /* 0x100fe40000011476 */
[----:B------:R-:W-:-:S04]  /*2c60*/  IADD3 R47, P0, P1, R117, R158, R118 ;  /* 0x0000009e752f7210 */ /* 0x000fc8000791e076 */
[----:B------:R-:W-:Y:S02]  /*2c70*/  IADD3.X R162, R161, R156, R162, P0, P1 ;  /* 0x0000009ca1a27210 */ /* 0x000fe400007e24a2 */
[----:B------:R-:W-:-:S04]  /*2c80*/  LEA R46, P0, R47, UR20, 0x2 ;  /* 0x000000142f2e7c11 */ /* 0x000fc8000f8010ff */
[----:B------:R-:W-:-:S05]  /*2c90*/  LEA.HI.X R47, R47, UR21, R162, 0x2, P0 ;  /* 0x000000152f2f7c11 */ /* 0x000fca00080f14a2 */
[----:B------:R0:W3:Y:S01]  /*2ca0*/  LDG.E.CONSTANT R162, desc[UR10][R46.64] ;  /* 0x0000000a2ea27981 */ /* 0x0000e2000c1e9900 */
[----:B-----5:R-:W-:Y:S01]  /*2cb0*/  FFMA.FTZ R159, R40, R157, R159 ;  /* 0x0000009d289f7223 */ /* 0x020fe2000001009f */
[----:B------:R-:W-:-:S04]  /*2cc0*/  IADD3 R40, P0, P1, R115, R158, R116 ;  /* 0x0000009e73287210 */ /* 0x000fc8000791e074 */
[----:B------:R-:W-:Y:S02]  /*2cd0*/  IADD3.X R45, R45, R156, R44, P0, P1 ;  /* 0x0000009c2d2d7210 */ /* 0x000fe400007e242c */
[----:B------:R-:W-:-:S04]  /*2ce0*/  LEA R44, P0, R40, UR20, 0x2 ;  /* 0x00000014282c7c11 */ /* 0x000fc8000f8010ff */
[----:B------:R-:W-:-:S05]  /*2cf0*/  LEA.HI.X R45, R40, UR21, R45, 0x2, P0 ;  /* 0x00000015282d7c11 */ /* 0x000fca00080f142d */
[----:B------:R-:W4:Y:S01]  /*2d00*/  LDG.E.CONSTANT R157, desc[UR10][R44.64] ;  /* 0x0000000a2c9d7981 */ /* 0x000f22000c1e9900 */
[----:B------:R-:W-:Y:S01]  /*2d10*/  FFMA.FTZ R40, R160, R41, R159 ;  /* 0x00000029a0287223 */ /* 0x000fe2000001009f */
[----:B------:R-:W-:Y:S02]  /*2d20*/  SHF.R.S32.HI R159, RZ, 0x1f, R113 ;  /* 0x0000001fff9f7819 */ /* 0x000fe40000011471 */
[--C-:B------:R-:W-:Y:S02]  /*2d30*/  SHF.R.S32.HI R160, RZ, 0x1f, R114.reuse ;  /* 0x0000001fffa07819 */ /* 0x100fe40000011472 */
[----:B------:R-:W-:-:S04]  /*2d40*/  IADD3 R41, P0, P1, R113, R158, R114 ;  /* 0x0000009e71297210 */ /* 0x000fc8000791e072 */
[----:B0-----:R-:W-:Y:S02]  /*2d50*/  IADD3.X R46, R159, R156, R160, P0, P1 ;  /* 0x0000009c9f2e7210 */ /* 0x001fe400007e24a0 */
[C---:B------:R-:W-:Y:S02]  /*2d60*/  LEA R160, P0, R41.reuse, UR20, 0x2 ;  /* 0x0000001429a07c11 */ /* 0x040fe4000f8010ff */
[----:B------:R-:W-:Y:S02]  /*2d70*/  SHF.R.S32.HI R47, RZ, 0x1f, R111 ;  /* 0x0000001fff2f7819 */ /* 0x000fe4000001146f */
[----:B------:R-:W-:Y:S02]  /*2d80*/  LEA.HI.X R161, R41, UR21, R46, 0x2, P0 ;  /* 0x0000001529a17c11 */ /* 0x000fe400080f142e */
[----:B------:R-:W-:-:S03]  /*2d90*/  IADD3 R41, P0, P1, R111, R158, R112 ;  /* 0x0000009e6f297210 */ /* 0x000fc6000791e070 */
[----:B------:R0:W5:Y:S01]  /*2da0*/  LDG.E.CONSTANT R164, desc[UR10][R160.64] ;  /* 0x0000000aa0a47981 */ /* 0x000162000c1e9900 */
[----:B------:R-:W-:Y:S02]  /*2db0*/  SHF.R.S32.HI R163, RZ, 0x1f, R109 ;  /* 0x0000001fffa37819 */ /* 0x000fe4000001146d */
[----:B0-----:R-:W-:Y:S01]  /*2dc0*/  SHF.R.S32.HI R160, RZ, 0x1f, R110 ;  /* 0x0000001fffa07819 */ /* 0x001fe2000001146e */
[----:B--2---:R-:W-:Y:S01]  /*2dd0*/  FFMA.FTZ R159, R153, R42, R40 ;  /* 0x0000002a999f7223 */ /* 0x004fe20000010028 */
[----:B------:R-:W-:-:S04]  /*2de0*/  SHF.R.S32.HI R42, RZ, 0x1f, R112 ;  /* 0x0000001fff2a7819 */ /* 0x000fc80000011470 */
[----:B------:R-:W-:Y:S02]  /*2df0*/  IADD3.X R42, R47, R156, R42, P0, P1 ;  /* 0x0000009c2f2a7210 */ /* 0x000fe400007e242a */
[----:B------:R-:W4:Y:S01]  /*2e00*/  LDS.128 R44, [R16+0x40] ;  /* 0x00004000102c7984 */ /* 0x000f220000000c00 */
[----:B------:R-:W-:-:S04]  /*2e10*/  LEA R40, P0, R41, UR20, 0x2 ;  /* 0x0000001429287c11 */ /* 0x000fc8000f8010ff */
[----:B------:R-:W-:-:S05]  /*2e20*/  LEA.HI.X R41, R41, UR21, R42, 0x2, P0 ;  /* 0x0000001529297c11 */ /* 0x000fca00080f142a */
[----:B------:R0:W2:Y:S01]  /*2e30*/  LDG.E.CONSTANT R153, desc[UR10][R40.64] ;  /* 0x0000000a28997981 */ /* 0x0000a2000c1e9900 */
[----:B---3--:R-:W-:Y:S01]  /*2e40*/  FFMA.FTZ R159, R162, R43, R159 ;  /* 0x0000002ba29f7223 */ /* 0x008fe2000001009f */
[----:B------:R-:W-:-:S04]  /*2e50*/  IADD3 R43, P0, P1, R109, R158, R110 ;  /* 0x0000009e6d2b7210 */ /* 0x000fc8000791e06e */
[----:B------:R-:W-:Y:S02]  /*2e60*/  IADD3.X R160, R163, R156, R160, P0, P1 ;  /* 0x0000009ca3a07210 */ /* 0x000fe400007e24a0 */
[----:B------:R-:W-:-:S04]  /*2e70*/  LEA R42, P0, R43, UR20, 0x2 ;  /* 0x000000142b2a7c11 */ /* 0x000fc8000f8010ff */
[----:B------:R-:W-:Y:S02]  /*2e80*/  LEA.HI.X R43, R43, UR21, R160, 0x2, P0 ;  /* 0x000000152b2b7c11 */ /* 0x000fe400080f14a0 */
[----:B0-----:R-:W-:-:S03]  /*2e90*/  IADD3 R41, P0, P1, R107, R158, R108 ;  /* 0x0000009e6b297210 */ /* 0x001fc6000791e06c */
[----:B------:R0:W3:Y:S01]  /*2ea0*/  LDG.E.CONSTANT R162, desc[UR10][R42.64] ;  /* 0x0000000a2aa27981 */ /* 0x0000e2000c1e9900 */
[----:B----4-:R-:W-:Y:S01]  /*2eb0*/  FFMA.FTZ R159, R44, R157, R159 ;  /* 0x0000009d2c9f7223 */ /* 0x010fe2000001009f */
[----:B------:R-:W-:Y:S02]  /*2ec0*/  SHF.R.S32.HI R157, RZ, 0x1f, R107 ;  /* 0x0000001fff9d7819 */ /* 0x000fe4000001146b */
[----:B------:R-:W-:-:S04]  /*2ed0*/  SHF.R.S32.HI R44, RZ, 0x1f, R108 ;  /* 0x0000001fff2c7819 */ /* 0x000fc8000001146c */
[----:B------:R-:W-:Y:S02]  /*2ee0*/  IADD3.X R44, R157, R156, R44, P0, P1 ;  /* 0x0000009c9d2c7210 */ /* 0x000fe400007e242c */
[----:B------:R-:W-:-:S04]  /*2ef0*/  LEA R40, P0, R41, UR20, 0x2 ;  /* 0x0000001429287c11 */ /* 0x000fc8000f8010ff */
[----:B------:R-:W-:-:S05]  /*2f00*/  LEA.HI.X R41, R41, UR21, R44, 0x2, P0 ;  /* 0x0000001529297c11 */ /* 0x000fca00080f142c */
[----:B------:R1:W4:Y:S01]  /*2f10*/  LDG.E.CONSTANT R157, desc[UR10][R40.64] ;  /* 0x0000000a289d7981 */ /* 0x000322000c1e9900 */
[----:B------:R-:W-:Y:S02]  /*2f20*/  SHF.R.S32.HI R161, RZ, 0x1f, R105 ;  /* 0x0000001fffa17819 */ /* 0x000fe40000011469 */
[--C-:B------:R-:W-:Y:S02]  /*2f30*/  SHF.R.S32.HI R160, RZ, 0x1f, R106.reuse ;  /* 0x0000001fffa07819 */ /* 0x100fe4000001146a */
[----:B------:R-:W-:-:S04]  /*2f40*/  IADD3 R44, P0, P1, R105, R158, R106 ;  /* 0x0000009e692c7210 */ /* 0x000fc8000791e06a */
[----:B0-----:R-:W-:Y:S02]  /*2f50*/  IADD3.X R43, R161, R156, R160, P0, P1 ;  /* 0x0000009ca12b7210 */ /* 0x001fe400007e24a0 */
[C---:B------:R-:W-:Y:S02]  /*2f60*/  LEA R160, P0, R44.reuse, UR20, 0x2 ;  /* 0x000000142ca07c11 */ /* 0x040fe4000f8010ff */
[--C-:B------:R-:W-:Y:S02]  /*2f70*/  SHF.R.S32.HI R42, RZ, 0x1f, R104.reuse ;  /* 0x0000001fff2a7819 */ /* 0x100fe40000011468 */
[----:B------:R-:W-:Y:S02]  /*2f80*/  LEA.HI.X R161, R44, UR21, R43, 0x2, P0 ;  /* 0x000000152ca17c11 */ /* 0x000fe400080f142b */
[----:B------:R-:W-:Y:S02]  /*2f90*/  SHF.R.S32.HI R43, RZ, 0x1f, R103 ;  /* 0x0000001fff2b7819 */ /* 0x000fe40000011467 */
[----:B-1----:R-:W-:Y:S01]  /*2fa0*/  IADD3 R40, P0, P1, R103, R158, R104 ;  /* 0x0000009e67287210 */ /* 0x002fe2000791e068 */
[----:B-----5:R-:W-:Y:S01]  /*2fb0*/  FFMA.FTZ R164, R164, R45, R159 ;  /* 0x0000002da4a47223 */ /* 0x020fe2000001009f */
[----:B------:R0:W5:Y:S02]  /*2fc0*/  LDG.E.CONSTANT R160, desc[UR10][R160.64] ;  /* 0x0000000aa0a07981 */ /* 0x000164000c1e9900 */
[----:B------:R-:W-:-:S02]  /*2fd0*/  IADD3.X R41, R43, R156, R42, P0, P1 ;  /* 0x0000009c2b297210 */ /* 0x000fc400007e242a */
[----:B------:R-:W-:-:S04]  /*2fe0*/  LEA R44, P0, R40, UR20, 0x2 ;  /* 0x00000014282c7c11 */ /* 0x000fc8000f8010ff */
[----:B------:R-:W-:Y:S02]  /*2ff0*/  LEA.HI.X R45, R40, UR21, R41, 0x2, P0 ;  /* 0x00000015282d7c11 */ /* 0x000fe400080f1429 */
[----:B------:R-:W4:Y:S01]  /*3000*/  LDS.128 R40, [R16+0x50] ;  /* 0x0000500010287984 */ /* 0x000f220000000c00 */
[----:B0-----:R-:W-:Y:S01]  /*3010*/  SHF.R.S32.HI R161, RZ, 0x1f, R101 ;  /* 0x0000001fffa17819 */ /* 0x001fe20000011465 */
[----:B--2---:R-:W-:Y:S02]  /*3020*/  FFMA.FTZ R159, R153, R46, R164 ;  /* 0x0000002e999f7223 */ /* 0x004fe400000100a4 */
[----:B------:R0:W2:Y:S02]  /*3030*/  LDG.E.CONSTANT R153, desc[UR10][R44.64] ;  /* 0x0000000a2c997981 */ /* 0x0000a4000c1e9900 */
[----:B0-----:R-:W-:Y:S02]  /*3040*/  SHF.R.S32.HI R45, RZ, 0x1f, R99 ;  /* 0x0000001fff2d7819 */ /* 0x001fe40000011463 */
[----:B------:R-:W-:Y:S01]  /*3050*/  SHF.R.S32.HI R44, RZ, 0x1f, R100 ;  /* 0x0000001fff2c7819 */ /* 0x000fe20000011464 */
[----:B---3--:R-:W-:Y:S01]  /*3060*/  FFMA.FTZ R159, R162, R47, R159 ;  /* 0x0000002fa29f7223 */ /* 0x008fe2000001009f */
[----:B------:R-:W-:-:S02]  /*3070*/  SHF.R.S32.HI R162, RZ, 0x1f, R102 ;  /* 0x0000001fffa27819 */ /* 0x000fc40000011466 */
[----:B------:R-:W-:-:S04]  /*3080*/  IADD3 R47, P0, P1, R101, R158, R102 ;  /* 0x0000009e652f7210 */ /* 0x000fc8000791e066 */
[----:B------:R-:W-:Y:S02]  /*3090*/  IADD3.X R162, R161, R156, R162, P0, P1 ;  /* 0x0000009ca1a27210 */ /* 0x000fe400007e24a2 */
[----:B------:R-:W-:-:S04]  /*30a0*/  LEA R46, P0, R47, UR20, 0x2 ;  /* 0x000000142f2e7c11 */ /* 0x000fc8000f8010ff */
[----:B------:R-:W-:-:S05]  /*30b0*/  LEA.HI.X R47, R47, UR21, R162, 0x2, P0 ;  /* 0x000000152f2f7c11 */ /* 0x000fca00080f14a2 */
[----:B------:R0:W3:Y:S01]  /*30c0*/  LDG.E.CONSTANT R162, desc[UR10][R46.64] ;  /* 0x0000000a2ea27981 */ /* 0x0000e2000c1e9900 */
[----:B----4-:R-:W-:Y:S01]  /*30d0*/  FFMA.FTZ R159, R40, R157, R159 ;  /* 0x0000009d289f7223 */ /* 0x010fe2000001009f */
[----:B------:R-:W-:-:S04]  /*30e0*/  IADD3 R40, P0, P1, R99, R158, R100 ;  /* 0x0000009e63287210 */ /* 0x000fc8000791e064 */
[----:B------:R-:W-:Y:S02]  /*30f0*/  IADD3.X R45, R45, R156, R44, P0, P1 ;  /* 0x0000009c2d2d7210 */ /* 0x000fe400007e242c */
[----:B------:R-:W-:-:S04]  /*3100*/  LEA R44, P0, R40, UR20, 0x2 ;  /* 0x00000014282c7c11 */ /* 0x000fc8000f8010ff */
[----:B------:R-:W-:-:S05]  /*3110*/  LEA.HI.X R45, R40, UR21, R45, 0x2, P0 ;  /* 0x00000015282d7c11 */ /* 0x000fca00080f142d */
[----:B------:R1:W4:Y:S01]  /*3120*/  LDG.E.CONSTANT R157, desc[UR10][R44.64] ;  /* 0x0000000a2c9d7981 */ /* 0x000322000c1e9900 */
[----:B-----5:R-:W-:Y:S01]  /*3130*/  FFMA.FTZ R40, R160, R41, R159 ;  /* 0x00000029a0287223 */ /* 0x020fe2000001009f */
        /* <DEDUP_REMOVED lines=9> */
[----:B--2---:R-:W-:Y:S01]  /*31d0*/  FFMA.FTZ R153, R153, R42, R40 ;  /* 0x0000002a99997223 */ /* 0x004fe20000010028 */
[----:B------:R-:W-:-:S04]  /*31e0*/  SHF.R.S32.HI R42, RZ, 0x1f, R96 ;  /* 0x0000001fff2a7819 */ /* 0x000fc80000011460 */
[----:B------:R-:W-:Y:S02]  /*31f0*/  IADD3.X R42, R47, R156, R42, P0, P1 ;  /* 0x0000009c2f2a7210 */ /* 0x000fe400007e242a */
[----:B-1----:R-:W4:Y:S01]  /*3200*/  LDS.128 R44, [R16+0x60] ;  /* 0x00006000102c7984 */ /* 0x002f220000000c00 */
[----:B------:R-:W-:-:S04]  /*3210*/  LEA R40, P0, R41, UR20, 0x2 ;  /* 0x0000001429287c11 */ /* 0x000fc8000f8010ff */
[----:B------:R-:W-:-:S06]  /*3220*/  LEA.HI.X R41, R41, UR21, R42, 0x2, P0 ;  /* 0x0000001529297c11 */ /* 0x000fcc00080f142a */
[----:B------:R1:W2:Y:S01]  /*3230*/  LDG.E.CONSTANT R41, desc[UR10][R40.64] ;  /* 0x0000000a28297981 */ /* 0x0002a2000c1e9900 */
[----:B------:R-:W-:Y:S01]  /*3240*/  SHF.R.S32.HI R42, RZ, 0x1f, R93 ;  /* 0x0000001fff2a7819 */ /* 0x000fe2000001145d */
[----:B---3--:R-:W-:Y:S01]  /*3250*/  FFMA.FTZ R153, R162, R43, R153 ;  /* 0x0000002ba2997223 */ /* 0x008fe20000010099 */
[----:B------:R-:W-:-:S04]  /*3260*/  IADD3 R43, P0, P1, R93, R158, R94 ;  /* 0x0000009e5d2b7210 */ /* 0x000fc8000791e05e */
[----:B0-----:R-:W-:Y:S02]  /*3270*/  IADD3.X R160, R42, R156, R151, P0, P1 ;  /* 0x0000009c2aa07210 */ /* 0x001fe400007e2497 */
[----:B------:R-:W-:-:S04]  /*3280*/  LEA R42, P0, R43, UR20, 0x2 ;  /* 0x000000142b2a7c11 */ /* 0x000fc8000f8010ff */
[----:B------:R-:W-:Y:S01]  /*3290*/  LEA.HI.X R43, R43, UR21, R160, 0x2, P0 ;  /* 0x000000152b2b7c11 */ /* 0x000fe200080f14a0 */
[----:B----4-:R-:W-:Y:S01]  /*32a0*/  FFMA.FTZ R157, R44, R157, R153 ;  /* 0x0000009d2c9d7223 */ /* 0x010fe20000010099 */
[----:B------:R-:W-:-:S03]  /*32b0*/  IADD3 R44, P0, P1, R91, R158, R92 ;  /* 0x0000009e5b2c7210 */ /* 0x000fc6000791e05c */
[----:B------:R0:W3:Y:S01]  /*32c0*/  LDG.E.CONSTANT R153, desc[UR10][R42.64] ;  /* 0x0000000a2a997981 */ /* 0x0000e2000c1e9900 */
[----:B------:R-:W-:Y:S02]  /*32d0*/  LEA R162, P2, R44, UR20, 0x2 ;  /* 0x000000142ca27c11 */ /* 0x000fe4000f8410ff */
[----:B------:R-:W-:-:S04]  /*32e0*/  IADD3.X R159, R30, R156, R31, P0, P1 ;  /* 0x0000009c1e9f7210 */ /* 0x000fc800007e241f */
[----:B------:R-:W-:-:S06]  /*32f0*/  LEA.HI.X R163, R44, UR21, R159, 0x2, P2 ;  /* 0x000000152ca37c11 */ /* 0x000fcc00090f149f */
[----:B------:R-:W4:Y:S01]  /*3300*/  LDG.E.CONSTANT R163, desc[UR10][R162.64] ;  /* 0x0000000aa2a37981 */ /* 0x000f22000c1e9900 */
[----:B-1----:R-:W-:-:S04]  /*3310*/  IADD3 R40, P0, P1, R89, R158, R90 ;  /* 0x0000009e59287210 */ /* 0x002fc8000791e05a */
[----:B------:R-:W-:Y:S02]  /*3320*/  LEA R160, P2, R40, UR20, 0x2 ;  /* 0x0000001428a07c11 */ /* 0x000fe4000f8410ff */
[----:B------:R-:W-:Y:S02]  /*3330*/  IADD3.X R159, R32, R156, R33, P0, P1 ;  /* 0x0000009c209f7210 */ /* 0x000fe400007e2421 */
[----:B0-----:R-:W-:Y:S02]  /*3340*/  IADD3 R42, P0, P1, R87, R158, R88 ;  /* 0x0000009e572a7210 */ /* 0x001fe4000791e058 */
[----:B------:R-:W-:Y:S01]  /*3350*/  LEA.HI.X R161, R40, UR21, R159, 0x2, P2 ;  /* 0x0000001528a17c11 */ /* 0x000fe200090f149f */
[----:B-----5:R-:W-:Y:S01]  /*3360*/  FFMA.FTZ R40, R164, R45, R157 ;  /* 0x0000002da4287223 */ /* 0x020fe2000001009d */
[----:B------:R-:W-:Y:S02]  /*3370*/  IADD3.X R43, R34, R156, R35, P0, P1 ;  /* 0x0000009c222b7210 */ /* 0x000fe400007e2423 */
[C---:B------:R-:W-:Y:S01]  /*3380*/  LEA R44, P2, R42.reuse, UR20, 0x2 ;  /* 0x000000142a2c7c11 */ /* 0x040fe2000f8410ff */
[----:B------:R0:W5:Y:S03]  /*3390*/  LDG.E.CONSTANT R164, desc[UR10][R160.64] ;  /* 0x0000000aa0a47981 */ /* 0x000166000c1e9900 */
[----:B------:R-:W-:-:S06]  /*33a0*/  LEA.HI.X R45, R42, UR21, R43, 0x2, P2 ;  /* 0x000000152a2d7c11 */ /* 0x000fcc00090f142b */
[----:B------:R-:W5:Y:S01]  /*33b0*/  LDG.E.CONSTANT R45, desc[UR10][R44.64] ;  /* 0x0000000a2c2d7981 */ /* 0x000f62000c1e9900 */
[----:B--2---:R-:W-:-:S03]  /*33c0*/  FFMA.FTZ R46, R41, R46, R40 ;  /* 0x0000002e292e7223 */ /* 0x004fc60000010028 */
[----:B------:R-:W4:Y:S01]  /*33d0*/  LDS.128 R40, [R16+0x70] ;  /* 0x0000700010287984 */ /* 0x000f220000000c00 */
[----:B---3--:R-:W-:Y:S01]  /*33e0*/  FFMA.FTZ R153, R153, R47, R46 ;  /* 0x0000002f99997223 */ /* 0x008fe2000001002e */
[----:B------:R-:W-:-:S04]  /*33f0*/  IADD3 R47, P0, P1, R85, R158, R86 ;  /* 0x0000009e552f7210 */ /* 0x000fc8000791e056 */
[----:B------:R-:W-:Y:S02]  /*3400*/  LEA R46, P2, R47, UR20, 0x2 ;  /* 0x000000142f2e7c11 */ /* 0x000fe4000f8410ff */
[----:B0-----:R-:W-:-:S04]  /*3410*/  IADD3.X R160, R36, R156, R37, P0, P1 ;  /* 0x0000009c24a07210 */ /* 0x001fc800007e2425 */
[----:B------:R-:W-:Y:S01]  /*3420*/  LEA.HI.X R47, R47, UR21, R160, 0x2, P2 ;  /* 0x000000152f2f7c11 */ /* 0x000fe200090f14a0 */
[----:B----4-:R-:W-:-:S04]  /*3430*/  FFMA.FTZ R163, R40, R163, R153 ;  /* 0x000000a328a37223 */ /* 0x010fc80000010099 */
[----:B------:R0:W2:Y:S01]  /*3440*/  LDG.E.CONSTANT R153, desc[UR10][R46.64] ;  /* 0x0000000a2e997981 */ /* 0x0000a2000c1e9900 */
[----:B------:R-:W-:-:S04]  /*3450*/  IADD3 R40, P0, P1, R83, R158, R84 ;  /* 0x0000009e53287210 */ /* 0x000fc8000791e054 */
[----:B------:R-:W-:Y:S02]  /*3460*/  LEA R160, P2, R40, UR20, 0x2 ;  /* 0x0000001428a07c11 */ /* 0x000fe4000f8410ff */
[----:B------:R-:W-:-:S04]  /*3470*/  IADD3.X R157, R38, R156, R39, P0, P1 ;  /* 0x0000009c269d7210 */ /* 0x000fc800007e2427 */
[----:B------:R-:W-:-:S06]  /*3480*/  LEA.HI.X R161, R40, UR21, R157, 0x2, P2 ;  /* 0x0000001528a17c11 */ /* 0x000fcc00090f149d */
[----:B------:R1:W3:Y:S01]  /*3490*/  LDG.E.CONSTANT R161, desc[UR10][R160.64] ;  /* 0x0000000aa0a17981 */ /* 0x0002e2000c1e9900 */
[----:B------:R-:W-:Y:S01]  /*34a0*/  IADD3 R40, P0, P1, R81, R158, R82 ;  /* 0x0000009e51287210 */ /* 0x000fe2000791e052 */
[----:B-----5:R-:W-:-:S03]  /*34b0*/  FFMA.FTZ R164, R164, R41, R163 ;  /* 0x00000029a4a47223 */ /* 0x020fc600000100a3 */
[----:B------:R-:W-:Y:S02]  /*34c0*/  LEA R162, P2, R40, UR20, 0x2 ;  /* 0x0000001428a27c11 */ /* 0x000fe4000f8410ff */
[----:B------:R-:W-:-:S04]  /*34d0*/  IADD3.X R41, R48, R156, R49, P0, P1 ;  /* 0x0000009c30297210 */ /* 0x000fc800007e2431 */
[----:B------:R-:W-:Y:S02]  /*34e0*/  LEA.HI.X R163, R40, UR21, R41, 0x2, P2 ;  /* 0x0000001528a37c11 */ /* 0x000fe400090f1429 */
[----:B------:R-:W-:Y:S01]  /*34f0*/  IADD3 R41, P0, P1, R79, R158, R80 ;  /* 0x0000009e4f297210 */ /* 0x000fe2000791e050 */
[----:B------:R-:W-:Y:S02]  /*3500*/  FFMA.FTZ R42, R45, R42, R164 ;  /* 0x0000002a2d2a7223 */ /* 0x000fe400000100a4 */
[----:B------:R-:W4:Y:S01]  /*3510*/  LDG.E.CONSTANT R162, desc[UR10][R162.64] ;  /* 0x0000000aa2a27981 */ /* 0x000f22000c1e9900 */
[----:B------:R-:W-:Y:S02]  /*3520*/  IADD3.X R44, R50, R156, R51, P0, P1 ;  /* 0x0000009c322c7210 */ /* 0x000fe400007e2433 */
[----:B------:R-:W-:-:S04]  /*3530*/  LEA R40, P2, R41, UR20, 0x2 ;  /* 0x0000001429287c11 */ /* 0x000fc8000f8410ff */
[----:B------:R-:W-:Y:S02]  /*3540*/  LEA.HI.X R41, R41, UR21, R44, 0x2, P2 ;  /* 0x0000001529297c11 */ /* 0x000fe400090f142c */
[----:B0-----:R-:W3:Y:S04]  /*3550*/  LDS.128 R44, [R16+0x80] ;  /* 0x00008000102c7984 */ /* 0x001ee80000000c00 */
[----:B------:R-:W5:Y:S01]  /*3560*/  LDG.E.CONSTANT R41, desc[UR10][R40.64] ;  /* 0x0000000a28297981 */ /* 0x000f62000c1e9900 */
[----:B--2---:R-:W-:Y:S01]  /*3570*/  FFMA.FTZ R43, R153, R43, R42 ;  /* 0x0000002b992b7223 */ /* 0x004fe2000001002a */
[----:B------:R-:W-:-:S04]  /*3580*/  IADD3 R42, P0, P1, R17, R158, R78 ;  /* 0x0000009e112a7210 */ /* 0x000fc8000791e04e */
[----:B------:R-:W-:Y:S02]  /*3590*/  LEA R164, P2, R42, UR20, 0x2 ;  /* 0x000000142aa47c11 */ /* 0x000fe4000f8410ff */
[----:B------:R-:W-:-:S04]  /*35a0*/  IADD3.X R153, R52, R156, R53, P0, P1 ;  /* 0x0000009c34997210 */ /* 0x000fc800007e2435 */
[----:B------:R-:W-:Y:S02]  /*35b0*/  LEA.HI.X R165, R42, UR21, R153, 0x2, P2 ;  /* 0x000000152aa57c11 */ /* 0x000fe400090f1499 */
[----:B------:R-:W-:-:S03]  /*35c0*/  IADD3 R42, P0, P1, R18, R158, R3 ;  /* 0x0000009e122a7210 */ /* 0x000fc6000791e003 */
[----:B------:R-:W2:Y:S01]  /*35d0*/  LDG.E.CONSTANT R164, desc[UR10][R164.64] ;  /* 0x0000000aa4a47981 */ /* 0x000ea2000c1e9900 */
[----:B-1----:R-:W-:Y:S02]  /*35e0*/  LEA R160, P2, R42, UR20, 0x2 ;  /* 0x000000142aa07c11 */ /* 0x002fe4000f8410ff */
[----:B------:R-:W-:Y:S01]  /*35f0*/  IADD3.X R153, R54, R156, R55, P0, P1 ;  /* 0x0000009c36997210 */ /* 0x000fe200007e2437 */
[----:B---3--:R-:W-:-:S03]  /*3600*/  FFMA.FTZ R43, R44, R161, R43 ;  /* 0x000000a12c2b7223 */ /* 0x008fc6000001002b */
[----:B------:R-:W-:-:S05]  /*3610*/  LEA.HI.X R161, R42, UR21, R153, 0x2, P2 ;  /* 0x000000152aa17c11 */ /* 0x000fca00090f1499 */
[----:B------:R0:W3:Y:S01]  /*3620*/  LDG.E.CONSTANT R157, desc[UR10][R160.64] ;  /* 0x0000000aa09d7981 */ /* 0x0000e2000c1e9900 */
[----:B----4-:R-:W-:Y:S01]  /*3630*/  FFMA.FTZ R162, R162, R45, R43 ;  /* 0x0000002da2a27223 */ /* 0x010fe2000001002b */
[----:B------:R-:W-:-:S03]  /*3640*/  IADD3 R45, P0, P1, R19, R158, R4 ;  /* 0x0000009e132d7210 */ /* 0x000fc6000791e004 */
[----:B-----5:R-:W-:Y:S02]  /*3650*/  FFMA.FTZ R153, R41, R46, R162 ;  /* 0x0000002e29997223 */ /* 0x020fe400000100a2 */
[----:B------:R-:W3:Y:S01]  /*3660*/  LDS.128 R40, [R16+0x90] ;  /* 0x0000900010287984 */ /* 0x000ee20000000c00 */
[----:B------:R-:W-:Y:S02]  /*3670*/  LEA R44, P2, R45, UR20, 0x2 ;  /* 0x000000142d2c7c11 */ /* 0x000fe4000f8410ff */
[----:B------:R-:W-:-:S04]  /*3680*/  IADD3.X R46, R56, R156, R57, P0, P1 ;  /* 0x0000009c382e7210 */ /* 0x000fc800007e2439 */
[----:B------:R-:W-:-:S05]  /*3690*/  LEA.HI.X R45, R45, UR21, R46, 0x2, P2 ;  /* 0x000000152d2d7c11 */ /* 0x000fca00090f142e */
[----:B------:R1:W4:Y:S01]  /*36a0*/  LDG.E.CONSTANT R44, desc[UR10][R44.64] ;  /* 0x0000000a2c2c7981 */ /* 0x000322000c1e9900 */
[----:B--2---:R-:W-:Y:S01]  /*36b0*/  FFMA.FTZ R153, R164, R47, R153 ;  /* 0x0000002fa4997223 */ /* 0x004fe20000010099 */
[----:B------:R-:W-:-:S04]  /*36c0*/  IADD3 R47, P0, P1, R20, R158, R5 ;  /* 0x0000009e142f7210 */ /* 0x000fc8000791e005 */
[----:B------:R-:W-:Y:S02]  /*36d0*/  LEA R46, P2, R47, UR20, 0x2 ;  /* 0x000000142f2e7c11 */ /* 0x000fe4000f8410ff */
[----:B0-----:R-:W-:Y:S01]  /*36e0*/  IADD3.X R160, R58, R156, R59, P0, P1 ;  /* 0x0000009c3aa07210 */ /* 0x001fe200007e243b */
[----:B---3--:R-:W-:Y:S01]  /*36f0*/  FFMA.FTZ R157, R40, R157, R153 ;  /* 0x0000009d289d7223 */ /* 0x008fe20000010099 */
[----:B------:R-:W-:Y:S02]  /*3700*/  IADD3 R40, P0, P1, R21, R158, R6 ;  /* 0x0000009e15287210 */ /* 0x000fe4000791e006 */
[----:B------:R-:W-:Y:S02]  /*3710*/  LEA.HI.X R47, R47, UR21, R160, 0x2, P2 ;  /* 0x000000152f2f7c11 */ /* 0x000fe400090f14a0 */
[----:B------:R-:W-:Y:S02]  /*3720*/  LEA R162, P2, R40, UR20, 0x2 ;  /* 0x0000001428a27c11 */ /* 0x000fe4000f8410ff */
[----:B------:R-:W-:Y:S01]  /*3730*/  IADD3.X R159, R60, R156, R61, P0, P1 ;  /* 0x0000009c3c9f7210 */ /* 0x000fe200007e243d */
[----:B------:R0:W2:Y:S03]  /*3740*/  LDG.E.CONSTANT R153, desc[UR10][R46.64] ;  /* 0x0000000a2e997981 */ /* 0x0000a6000c1e9900 */
[----:B------:R-:W-:-:S02]  /*3750*/  LEA.HI.X R163, R40, UR21, R159, 0x2, P2 ;  /* 0x0000001528a37c11 */ /* 0x000fc400090f149f */
[----:B------:R-:W-:-:S03]  /*3760*/  IADD3 R40, P0, P1, R22, R158, R7 ;  /* 0x0000009e16287210 */ /* 0x000fc6000791e007 */
[----:B------:R-:W3:Y:S01]  /*3770*/  LDG.E.CONSTANT R162, desc[UR10][R162.64] ;  /* 0x0000000aa2a27981 */ /* 0x000ee2000c1e9900 */
[----:B------:R-:W-:Y:S02]  /*3780*/  LEA R160, P2, R40, UR20, 0x2 ;  /* 0x0000001428a07c11 */ /* 0x000fe4000f8410ff */
[----:B-1----:R-:W-:-:S04]  /*3790*/  IADD3.X R45, R62, R156, R63, P0, P1 ;  /* 0x0000009c3e2d7210 */ /* 0x002fc800007e243f */
[----:B------:R-:W-:Y:S02]  /*37a0*/  LEA.HI.X R161, R40, UR21, R45, 0x2, P2 ;  /* 0x0000001528a17c11 */ /* 0x000fe400090f142d */
[----:B------:R-:W-:-:S04]  /*37b0*/  IADD3 R40, P0, P1, R23, R158, R8 ;  /* 0x0000009e17287210 */ /* 0x000fc8000791e008 */
[----:B------:R1:W5:Y:S01]  /*37c0*/  LDG.E.CONSTANT R161, desc[UR10][R160.64] ;  /* 0x0000000aa0a17981 */ /* 0x000362000c1e9900 */
[----:B------:R-:W-:Y:S02]  /*37d0*/  LEA R164, P2, R40, UR20, 0x2 ;  /* 0x0000001428a47c11 */ /* 0x000fe4000f8410ff */
[----:B------:R-:W-:-:S04]  /*37e0*/  IADD3.X R45, R64, R156, R65, P0, P1 ;  /* 0x0000009c402d7210 */ /* 0x000fc800007e2441 */
[----:B------:R-:W-:-:S05]  /*37f0*/  LEA.HI.X R165, R40, UR21, R45, 0x2, P2 ;  /* 0x0000001528a57c11 */ /* 0x000fca00090f142d */
[----:B------:R-:W5:Y:S01]  /*3800*/  LDG.E.CONSTANT R164, desc[UR10][R164.64] ;  /* 0x0000000aa4a47981 */ /* 0x000f62000c1e9900 */
[----:B----4-:R-:W-:-:S03]  /*3810*/  FFMA.FTZ R40, R44, R41, R157 ;  /* 0x000000292c287223 */ /* 0x010fc6000001009d */
[----:B0-----:R-:W5:Y:S01]  /*3820*/  LDS.128 R44, [R16+0xa0] ;  /* 0x0000a000102c7984 */ /* 0x001f620000000c00 */
[----:B------:R-:W-:Y:S01]  /*3830*/  IADD3 R157, P3, P4, R29, R158, R14 ;  /* 0x0000009e1d9d7210 */ /* 0x000fe20007c7e00e */
[----:B--2---:R-:W-:Y:S01]  /*3840*/  FFMA.FTZ R153, R153, R42, R40 ;  /* 0x0000002a99997223 */ /* 0x004fe20000010028 */
[----:B------:R-:W-:-:S04]  /*3850*/  IADD3 R40, P0, P1, R24, R158, R9 ;  /* 0x0000009e18287210 */ /* 0x000fc8000791e009 */
[----:B-1----:R-:W-:Y:S02]  /*3860*/  LEA R160, P2, R40, UR20, 0x2 ;  /* 0x0000001428a07c11 */ /* 0x002fe4000f8410ff */
[----:B------:R-:W-:Y:S01]  /*3870*/  IADD3.X R41, R66, R156, R67, P0, P1 ;  /* 0x0000009c42297210 */ /* 0x000fe200007e2443 */
[----:B---3--:R-:W-:-:S04]  /*3880*/  FFMA.FTZ R43, R162, R43, R153 ;  /* 0x0000002ba22b7223 */ /* 0x008fc80000010099 */
[----:B-----5:R-:W-:Y:S01]  /*3890*/  FFMA.FTZ R43, R44, R161, R43 ;  /* 0x000000a12c2b7223 */ /* 0x020fe2000001002b */
[----:B------:R-:W-:Y:S02]  /*38a0*/  LEA.HI.X R161, R40, UR21, R41, 0x2, P2 ;  /* 0x0000001528a17c11 */ /* 0x000fe400090f1429 */
[----:B------:R-:W-:-:S03]  /*38b0*/  IADD3 R40, P0, P1, R25, R158, R10 ;  /* 0x0000009e19287210 */ /* 0x000fc6000791e00a */
[----:B------:R-:W2:Y:S01]  /*38c0*/  LDG.E.CONSTANT R160, desc[UR10][R160.64] ;  /* 0x0000000aa0a07981 */ /* 0x000ea2000c1e9900 */
[----:B------:R-:W-:Y:S02]  /*38d0*/  LEA R44, P2, R40, UR20, 0x2 ;  /* 0x00000014282c7c11 */ /* 0x000fe4000f8410ff */
[----:B------:R-:W-:Y:S01]  /*38e0*/  IADD3.X R41, R68, R156, R69, P0, P1 ;  /* 0x0000009c44297210 */ /* 0x000fe200007e2445 */
[----:B------:R-:W-:-:S03]  /*38f0*/  FFMA.FTZ R153, R164, R45, R43 ;  /* 0x0000002da4997223 */ /* 0x000fc6000001002b */
[----:B------:R-:W-:Y:S02]  /*3900*/  LEA.HI.X R45, R40, UR21, R41, 0x2, P2 ;  /* 0x00000015282d7c11 */ /* 0x000fe400090f1429 */
[----:B------:R-:W-:-:S03]  /*3910*/  IADD3 R40, P0, P1, R26, R158, R11 ;  /* 0x0000009e1a287210 */ /* 0x000fc6000791e00b */
[----:B------:R-:W3:Y:S01]  /*3920*/  LDG.E.CONSTANT R44, desc[UR10][R44.64] ;  /* 0x0000000a2c2c7981 */ /* 0x000ee2000c1e9900 */
[----:B------:R-:W-:Y:S02]  /*3930*/  LEA R42, P2, R40, UR20, 0x2 ;  /* 0x00000014282a7c11 */ /* 0x000fe4000f8410ff */
[----:B------:R-:W-:-:S04]  /*3940*/  IADD3.X R41, R70, R156, R71, P0, P1 ;  /* 0x0000009c46297210 */ /* 0x000fc800007e2447 */
[----:B------:R-:W-:Y:S02]  /*3950*/  LEA.HI.X R43, R40, UR21, R41, 0x2, P2 ;  /* 0x00000015282b7c11 */ /* 0x000fe400090f1429 */
[----:B------:R-:W-:-:S03]  /*3960*/  IADD3 R41, P0, P1, R27, R158, R12 ;  /* 0x0000009e1b297210 */ /* 0x000fc6000791e00c */
[----:B------:R-:W4:Y:S01]  /*3970*/  LDG.E.CONSTANT R161, desc[UR10][R42.64] ;  /* 0x0000000a2aa17981 */ /* 0x000f22000c1e9900 */
[C---:B------:R-:W-:Y:S02]  /*3980*/  LEA R40, P2, R41.reuse, UR20, 0x2 ;  /* 0x0000001429287c11 */ /* 0x040fe4000f8410ff */
[----:B------:R-:W-:Y:S02]  /*3990*/  IADD3.X R162, R72, R156, R73, P0, P1 ;  /* 0x0000009c48a27210 */ /* 0x000fe400007e2449 */
[----:B------:R-:W-:Y:S02]  /*39a0*/  IADD3 R159, P0, P1, R28, R158, R13 ;  /* 0x0000009e1c9f7210 */ /* 0x000fe4000791e00d */
[----:B------:R-:W-:Y:S02]  /*39b0*/  LEA.HI.X R41, R41, UR21, R162, 0x2, P2 ;  /* 0x0000001529297c11 */ /* 0x000fe400090f14a2 */
[C---:B------:R-:W-:Y:S02]  /*39c0*/  LEA R158, P2, R159.reuse, UR20, 0x2 ;  /* 0x000000149f9e7c11 */ /* 0x040fe4000f8410ff */
[----:B------:R-:W-:Y:S01]  /*39d0*/  IADD3.X R164, R74, R156, R75, P0, P1 ;  /* 0x0000009c4aa47210 */ /* 0x000fe200007e244b */
[----:B------:R0:W5:Y:S03]  /*39e0*/  LDG.E.CONSTANT R162, desc[UR10][R40.64] ;  /* 0x0000000a28a27981 */ /* 0x000166000c1e9900 */
[----:B------:R-:W-:-:S02]  /*39f0*/  LEA.HI.X R159, R159, UR21, R164, 0x2, P2 ;  /* 0x000000159f9f7c11 */ /* 0x000fc400090f14a4 */
[----:B------:R-:W-:Y:S02]  /*3a00*/  IADD3.X R164, R76, R156, R77, P3, P4 ;  /* 0x0000009c4ca47210 */ /* 0x000fe40001fe844d */
[C---:B------:R-:W-:Y:S01]  /*3a10*/  LEA R156, P0, R157.reuse, UR20, 0x2 ;  /* 0x000000149d9c7c11 */ /* 0x040fe2000f8010ff */
[----:B------:R-:W5:Y:S03]  /*3a20*/  LDG.E.CONSTANT R158, desc[UR10][R158.64] ;  /* 0x0000000a9e9e7981 */ /* 0x000f66000c1e9900 */
[----:B------:R-:W-:Y:S01]  /*3a30*/  LEA.HI.X R157, R157, UR21, R164, 0x2, P0 ;  /* 0x000000159d9d7c11 */ /* 0x000fe200080f14a4 */
[----:B0-----:R-:W4:Y:S05]  /*3a40*/  LDS.128 R40, [R16+0xb0] ;  /* 0x0000b00010287984 */ /* 0x001f2a0000000c00 */
[----:B------:R-:W5:Y:S01]  /*3a50*/  LDG.E.CONSTANT R157, desc[UR10][R156.64] ;  /* 0x0000000a9c9d7981 */ /* 0x000f62000c1e9900 */
[----:B------:R-:W-:Y:S01]  /*3a60*/  UMOV UR7, 0xffffffff ;  /* 0xffffffff00077882 */ /* 0x000fe20000000000 */
[----:B--2---:R-:W-:-:S04]  /*3a70*/  FFMA.FTZ R153, R160, R46, R153 ;  /* 0x0000002ea0997223 */ /* 0x004fc80000010099 */
[----:B---3--:R-:W-:-:S04]  /*3a80*/  FFMA.FTZ R47, R44, R47, R153 ;  /* 0x0000002f2c2f7223 */ /* 0x008fc80000010099 */
[----:B----4-:R-:W-:-:S04]  /*3a90*/  FFMA.FTZ R47, R40, R161, R47 ;  /* 0x000000a1282f7223 */ /* 0x010fc8000001002f */
[----:B-----5:R-:W-:-:S04]  /*3aa0*/  FFMA.FTZ R41, R162, R41, R47 ;  /* 0x00000029a2297223 */ /* 0x020fc8000001002f */
[----:B------:R-:W-:-:S04]  /*3ab0*/  FFMA.FTZ R42, R158, R42, R41 ;  /* 0x0000002a9e2a7223 */ /* 0x000fc80000010029 */
[----:B------:R-:W-:Y:S01]  /*3ac0*/  FFMA.FTZ R42, R157, R43, R42 ;  /* 0x0000002b9d2a7223 */ /* 0x000fe2000001002a */
[----:B------:R-:W-:Y:S06]  /*3ad0*/  BRA.DIV UR7, `(.L_x_28271) ;  /* 0x0000005a07b07947 */ /* 0x000fec000b800000 */
[----:B------:R-:W0:Y:S02]  /*3ae0*/  SHFL.BFLY PT, R41, R42, 0x2, 0x1f ;  /* 0x0c401f002a297f89 */ /* 0x000e2400000e0000 */
[----:B0-----:R-:W-:-:S05]  /*3af0*/  FADD.FTZ R41, R42, R41 ;  /* 0x000000292a297221 */ /* 0x001fca0000010000 */
[----:B------:R0:W1:Y:S02]  /*3b00*/  SHFL.BFLY PT, R40, R41, 0x1, 0x1f ;  /* 0x0c201f0029287f89 */ /* 0x00006400000e0000 */
.L_x_28317:
        /* <DEDUP_REMOVED lines=16> */
.L_x_28273:
[----:B------:R-:W-:Y:S05]  /*3c10*/  BSYNC B1 ;  /* 0x0000000000017941 */ /* 0x000fea0003800000 */
.L_x_28272:
[----:B------:R-:W-:-:S05]  /*3c20*/  VIADD R152, R152, 0x4 ;  /* 0x0000000498987836 */ /* 0x000fca0000000000 */
[----:B------:R-:W-:-:S13]  /*3c30*/  ISETP.GE.AND P0, PT, R152, UR4, PT ;  /* 0x0000000498007c0c */ /* 0x000fda000bf06270 */
[----:B------:R-:W-:Y:S05]  /*3c40*/  @!P0 BRA `(.L_x_28274) ;  /* 0xffffffe400ec8947 */ /* 0x000fea000383ffff */
[----:B------:R-:W-:Y:S05]  /*3c50*/  BRA `(.L_x_28269) ;  /* 0x00000018003c7947 */ /* 0x000fea0003800000 */
.L_x_28270:
[----:B------:R-:W-:Y:S02]  /*3c60*/  IMAD.MOV.U32 R148, RZ, RZ, -0x800001 ;  /* 0xff7fffffff947424 */ /* 0x000fe400078e00ff */
[----:B------:R-:W-:-:S07]  /*3c70*/  IMAD.MOV.U32 R156, RZ, RZ, R149 ;  /* 0x000000ffff9c7224 */ /* 0x000fce00078e0095 */
.L_x_28278:
[----:B0-----:R-:W-:-:S04]  /*3c80*/  IADD3 R41, P0, R156, UR5, RZ ;  /* 0x000000059c297c10 */ /* 0x001fc8000ff1e0ff */
        /* <DEDUP_REMOVED lines=15> */
[----:B------:R-:W-:-:S03]  /*3d80*/  SHF.R.S32.HI R42, RZ, 0x1f, R145 ;  /* 0x0000001fff2a7819 */ /* 0x000fc60000011491 */
[----:B------:R-:W-:-:S05]  /*3d90*/  IMAD.IADD R151, R159, 0x1, R151 ;  /* 0x000000019f977824 */ /* 0x000fca00078e0297 */
[----:B------:R-:W-:Y:S02]  /*3da0*/  IADD3.X R44, R42, R151, R44, P0, P1 ;  /* 0x000000972a2c7210 */ /* 0x000fe400007e242c */
[----:B------:R-:W-:-:S04]  /*3db0*/  LEA R42, P0, R43, UR22, 0x2 ;  /* 0x000000162b2a7c11 */ /* 0x000fc8000f8010ff */
[----:B------:R-:W-:Y:S02]  /*3dc0*/  LEA.HI.X R43, R43, UR23, R44, 0x2, P0 ;  /* 0x000000172b2b7c11 */ /* 0x000fe400080f142c */
[----:B------:R-:W-:Y:S02]  /*3dd0*/  SHF.R.S32.HI R44, RZ, 0x1f, R150 ;  /* 0x0000001fff2c7819 */ /* 0x000fe40000011496 */
[----:B------:R-:W-:Y:S01]  /*3de0*/  IADD3 R40, P0, R150, R158, RZ ;  /* 0x0000009e96287210 */ /* 0x000fe20007f1e0ff */
[----:B------:R-:W2:Y:S04]  /*3df0*/  LDG.E.CONSTANT R42, desc[UR10][R42.64] ;  /* 0x0000000a2a2a7981 */ /* 0x000ea8000c1e9900 */
[----:B------:R-:W-:Y:S01]  /*3e00*/  IMAD.X R41, R44, 0x1, R151, P0 ;  /* 0x000000012c297824 */ /* 0x000fe200000e0697 */
[----:B------:R-:W-:-:S04]  /*3e10*/  LEA R44, P0, R40, UR22, 0x2 ;  /* 0x00000016282c7c11 */ /* 0x000fc8000f8010ff */
[----:B------:R-:W-:Y:S02]  /*3e20*/  LEA.HI.X R45, R40, UR23, R41, 0x2, P0 ;  /* 0x00000017282d7c11 */ /* 0x000fe400080f1429 */
[--C-:B------:R-:W-:Y:S02]  /*3e30*/  SHF.R.S32.HI R40, RZ, 0x1f, R144.reuse ;  /* 0x0000001fff287819 */ /* 0x100fe40000011490 */
[----:B------:R-:W-:Y:S01]  /*3e40*/  IADD3 R41, P0, P1, R143, R158, R144 ;  /* 0x0000009e8f297210 */ /* 0x000fe2000791e090 */
[----:B------:R0:W3:Y:S03]  /*3e50*/  LDG.E.CONSTANT R157, desc[UR10][R44.64] ;  /* 0x0000000a2c9d7981 */ /* 0x0000e6000c1e9900 */
[----:B------:R-:W-:Y:S02]  /*3e60*/  IADD3.X R46, R46, R151, R40, P0, P1 ;  /* 0x000000972e2e7210 */ /* 0x000fe400007e2428 */
[----:B------:R-:W-:-:S04]  /*3e70*/  LEA R40, P0, R41, UR22, 0x2 ;  /* 0x0000001629287c11 */ /* 0x000fc8000f8010ff */
[----:B------:R-:W-:-:S05]  /*3e80*/  LEA.HI.X R41, R41, UR23, R46, 0x2, P0 ;  /* 0x0000001729297c11 */ /* 0x000fca00080f142e */
[----:B------:R1:W4:Y:S01]  /*3e90*/  LDG.E.CONSTANT R43, desc[UR10][R40.64] ;  /* 0x0000000a282b7981 */ /* 0x000322000c1e9900 */
        /* <DEDUP_REMOVED lines=14> */
[----:B------:R-:W-:Y:S02]  /*3f80*/  SHF.R.S32.HI R159, RZ, 0x1f, R138 ;  /* 0x0000001fff9f7819 */ /* 0x000fe4000001148a */
[----:B0-----:R-:W-:Y:S01]  /*3f90*/  SHF.R.S32.HI R41, RZ, 0x1f, R136 ;  /* 0x0000001fff297819 */ /* 0x001fe20000011488 */
[----:B--2---:R-:W-:Y:S01]  /*3fa0*/  FMUL.FTZ R45, R42, R45 ;  /* 0x0000002d2a2d7220 */ /* 0x004fe20000410000 */
[----:B------:R-:W-:-:S04]  /*3fb0*/  IADD3 R42, P0, P1, R137, R158, R138 ;  /* 0x0000009e892a7210 */ /* 0x000fc8000791e08a */
[----:B------:R-:W-:Y:S02]  /*3fc0*/  IADD3.X R159, R160, R151, R159, P0, P1 ;  /* 0x00000097a09f7210 */ /* 0x000fe400007e249f */
[----:B------:R-:W-:-:S04]  /*3fd0*/  LEA R160, P0, R42, UR22, 0x2 ;  /* 0x000000162aa07c11 */ /* 0x000fc8000f8010ff */
[----:B------:R-:W-:Y:S02]  /*3fe0*/  LEA.HI.X R161, R42, UR23, R159, 0x2, P0 ;  /* 0x000000172aa17c11 */ /* 0x000fe400080f149f */
[----:B------:R-:W-:Y:S01]  /*3ff0*/  IADD3 R40, P0, P1, R135, R158, R136 ;  /* 0x0000009e87287210 */ /* 0x000fe2000791e088 */
[----:B---3--:R-:W-:Y:S01]  /*4000*/  FFMA.FTZ R42, R44, R157, R45 ;  /* 0x0000009d2c2a7223 */ /* 0x008fe2000001002d */
[----:B------:R-:W-:Y:S01]  /*4010*/  SHF.R.S32.HI R44, RZ, 0x1f, R135 ;  /* 0x0000001fff2c7819 */ /* 0x000fe20000011487 */
[----:B------:R0:W2:Y:S03]  /*4020*/  LDG.E.CONSTANT R162, desc[UR10][R160.64] ;  /* 0x0000000aa0a27981 */ /* 0x0000a6000c1e9900 */
[----:B------:R-:W-:Y:S02]  /*4030*/  IADD3.X R41, R44, R151, R41, P0, P1 ;  /* 0x000000972c297210 */ /* 0x000fe400007e2429 */
[----:B------:R-:W-:-:S04]  /*4040*/  LEA R44, P0, R40, UR22, 0x2 ;  /* 0x00000016282c7c11 */ /* 0x000fc8000f8010ff */
[----:B------:R-:W-:Y:S01]  /*4050*/  LEA.HI.X R45, R40, UR23, R41, 0x2, P0 ;  /* 0x00000017282d7c11 */ /* 0x000fe200080f1429 */
[----:B----4-:R-:W-:Y:S02]  /*4060*/  FFMA.FTZ R157, R43, R46, R42 ;  /* 0x0000002e2b9d7223 */ /* 0x010fe4000001002a */
[----:B------:R-:W1:Y:S01]  /*4070*/  LDS.128 R40, [R16+0x10] ;  /* 0x0000100010287984 */ /* 0x000e620000000c00 */
[----:B0-----:R-:W-:Y:S02]  /*4080*/  SHF.R.S32.HI R160, RZ, 0x1f, R133 ;  /* 0x0000001fffa07819 */ /* 0x001fe40000011485 */
[--C-:B------:R-:W-:Y:S01]  /*4090*/  IADD3 R46, P0, P1, R133, R158, R134.reuse ;  /* 0x0000009e852e7210 */ /* 0x100fe2000791e086 */
[----:B------:R0:W3:Y:S01]  /*40a0*/  LDG.E.CONSTANT R159, desc[UR10][R44.64] ;  /* 0x0000000a2c9f7981 */ /* 0x0000e2000c1e9900 */
[----:B-----5:R-:W-:Y:S01]  /*40b0*/  FFMA.FTZ R47, R164, R47, R157 ;  /* 0x0000002fa42f7223 */ /* 0x020fe2000001009d */
[----:B------:R-:W-:-:S04]  /*40c0*/  SHF.R.S32.HI R157, RZ, 0x1f, R134 ;  /* 0x0000001fff9d7819 */ /* 0x000fc80000011486 */
[----:B------:R-:W-:Y:S02]  /*40d0*/  IADD3.X R157, R160, R151, R157, P0, P1 ;  /* 0x00000097a09d7210 */ /* 0x000fe400007e249d */
[----:B------:R-:W-:-:S04]  /*40e0*/  LEA R160, P0, R46, UR22, 0x2 ;  /* 0x000000162ea07c11 */ /* 0x000fc8000f8010ff */
[----:B------:R-:W-:Y:S02]  /*40f0*/  LEA.HI.X R161, R46, UR23, R157, 0x2, P0 ;  /* 0x000000172ea17c11 */ /* 0x000fe400080f149d */
[----:B0-----:R-:W-:Y:S02]  /*4100*/  SHF.R.S32.HI R44, RZ, 0x1f, R131 ;  /* 0x0000001fff2c7819 */ /* 0x001fe40000011483 */
[--C-:B------:R-:W-:Y:S01]  /*4110*/  SHF.R.S32.HI R45, RZ, 0x1f, R132.reuse ;  /* 0x0000001fff2d7819 */ /* 0x100fe20000011484 */
[----:B------:R-:W4:Y:S01]  /*4120*/  LDG.E.CONSTANT R160, desc[UR10][R160.64] ;  /* 0x0000000aa0a07981 */ /* 0x000f22000c1e9900 */
[----:B-1----:R-:W-:Y:S01]  /*4130*/  FFMA.FTZ R47, R40, R153, R47 ;  /* 0x00000099282f7223 */ /* 0x002fe2000001002f */
[----:B------:R-:W-:-:S04]  /*4140*/  IADD3 R40, P0, P1, R131, R158, R132 ;  /* 0x0000009e83287210 */ /* 0x000fc8000791e084 */
[----:B------:R-:W-:Y:S02]  /*4150*/  IADD3.X R45, R44, R151, R45, P0, P1 ;  /* 0x000000972c2d7210 */ /* 0x000fe400007e242d */
[----:B------:R-:W-:-:S04]  /*4160*/  LEA R44, P0, R40, UR22, 0x2 ;  /* 0x00000016282c7c11 */ /* 0x000fc8000f8010ff */
[----:B------:R-:W-:-:S05]  /*4170*/  LEA.HI.X R45, R40, UR23, R45, 0x2, P0 ;  /* 0x00000017282d7c11 */ /* 0x000fca00080f142d */
[----:B------:R0:W5:Y:S01]  /*4180*/  LDG.E.CONSTANT R157, desc[UR10][R44.64] ;  /* 0x0000000a2c9d7981 */ /* 0x000162000c1e9900 */
[----:B------:R-:W-:Y:S02]  /*4190*/  SHF.R.S32.HI R46, RZ, 0x1f, R129 ;  /* 0x0000001fff2e7819 */ /* 0x000fe40000011481 */
[--C-:B------:R-:W-:Y:S01]  /*41a0*/  IADD3 R40, P0, P1, R129, R158, R130.reuse ;  /* 0x0000009e81287210 */ /* 0x100fe2000791e082 */
[----:B--2---:R-:W-:Y:S01]  /*41b0*/  FFMA.FTZ R162, R162, R41, R47 ;  /* 0x00000029a2a27223 */ /* 0x004fe2000001002f */
[----:B------:R-:W-:-:S04]  /*41c0*/  SHF.R.S32.HI R41, RZ, 0x1f, R130 ;  /* 0x0000001fff297819 */ /* 0x000fc80000011482 */
[----:B------:R-:W-:Y:S02]  /*41d0*/  IADD3.X R41, R46, R151, R41, P0, P1 ;  /* 0x000000972e297210 */ /* 0x000fe400007e2429 */
[----:B0-----:R-:W5:Y:S01]  /*41e0*/  LDS.128 R44, [R16+0x20] ;  /* 0x00002000102c7984 */ /* 0x001f620000000c00 */
[----:B------:R-:W-:-:S04]  /*41f0*/  LEA R164, P0, R40, UR22, 0x2 ;  /* 0x0000001628a47c11 */ /* 0x000fc8000f8010ff */
[----:B------:R-:W-:-:S05]  /*4200*/  LEA.HI.X R165, R40, UR23, R41, 0x2, P0 ;  /* 0x0000001728a57c11 */ /* 0x000fca00080f1429 */
[----:B------:R-:W2:Y:S01]  /*4210*/  LDG.E.CONSTANT R164, desc[UR10][R164.64] ;  /* 0x0000000aa4a47981 */ /* 0x000ea2000c1e9900 */
[----:B---3--:R-:W-:Y:S01]  /*4220*/  FFMA.FTZ R159, R159, R42, R162 ;  /* 0x0000002a9f9f7223 */ /* 0x008fe200000100a2 */
[----:B------:R-:W-:Y:S02]  /*4230*/  SHF.R.S32.HI R42, RZ, 0x1f, R127 ;  /* 0x0000001fff2a7819 */ /* 0x000fe4000001147f */
[--C-:B------:R-:W-:Y:S02]  /*4240*/  SHF.R.S32.HI R40, RZ, 0x1f, R128.reuse ;  /* 0x0000001fff287819 */ /* 0x100fe40000011480 */
[----:B------:R-:W-:-:S04]  /*4250*/  IADD3 R41, P0, P1, R127, R158, R128 ;  /* 0x0000009e7f297210 */ /* 0x000fc8000791e080 */
[----:B------:R-:W-:Y:S02]  /*4260*/  IADD3.X R42, R42, R151, R40, P0, P1 ;  /* 0x000000972a2a7210 */ /* 0x000fe400007e2428 */
[----:B------:R-:W-:-:S04]  /*4270*/  LEA R40, P0, R41, UR22, 0x2 ;  /* 0x0000001629287c11 */ /* 0x000fc8000f8010ff */
[----:B------:R-:W-:Y:S02]  /*4280*/  LEA.HI.X R41, R41, UR23, R42, 0x2, P0 ;  /* 0x0000001729297c11 */ /* 0x000fe400080f142a */
[----:B------:R-:W-:-:S03]  /*4290*/  SHF.R.S32.HI R42, RZ, 0x1f, R126 ;  /* 0x0000001fff2a7819 */ /* 0x000fc6000001147e */
[----:B------:R0:W3:Y:S01]  /*42a0*/  LDG.E.CONSTANT R153, desc[UR10][R40.64] ;  /* 0x0000000a28997981 */ /* 0x0000e2000c1e9900 */
[----:B----4-:R-:W-:Y:S01]  /*42b0*/  FFMA.FTZ R159, R160, R43, R159 ;  /* 0x0000002ba09f7223 */ /* 0x010fe2000001009f */
[----:B------:R-:W-:Y:S02]  /*42c0*/  SHF.R.S32.HI R160, RZ, 0x1f, R125 ;  /* 0x0000001fffa07819 */ /* 0x000fe4000001147d */
[----:B------:R-:W-:-:S04]  /*42d0*/  IADD3 R43, P0, P1, R125, R158, R126 ;  /* 0x0000009e7d2b7210 */ /* 0x000fc8000791e07e */
[----:B------:R-:W-:Y:S02]  /*42e0*/  IADD3.X R160, R160, R151, R42, P0, P1 ;  /* 0x00000097a0a07210 */ /* 0x000fe400007e242a */
[----:B------:R-:W-:-:S04]  /*42f0*/  LEA R42, P0, R43, UR22, 0x2 ;  /* 0x000000162b2a7c11 */ /* 0x000fc8000f8010ff */
[----:B------:R-:W-:Y:S02]  /*4300*/  LEA.HI.X R43, R43, UR23, R160, 0x2, P0 ;  /* 0x000000172b2b7c11 */ /* 0x000fe400080f14a0 */
[--C-:B0-----:R-:W-:Y:S02]  /*4310*/  SHF.R.S32.HI R40, RZ, 0x1f, R124.reuse ;  /* 0x0000001fff287819 */ /* 0x101fe4000001147c */
[----:B------:R-:W-:Y:S01]  /*4320*/  IADD3 R41, P0, P1, R123, R158, R124 ;  /* 0x0000009e7b297210 */ /* 0x000fe2000791e07c */
[----:B------:R0:W4:Y:S01]  /*4330*/  LDG.E.CONSTANT R162, desc[UR10][R42.64] ;  /* 0x0000000a2aa27981 */ /* 0x000122000c1e9900 */
[----:B-----5:R-:W-:Y:S01]  /*4340*/  FFMA.FTZ R159, R44, R157, R159 ;  /* 0x0000009d2c9f7223 */ /* 0x020fe2000001009f */
[----:B------:R-:W-:-:S04]  /*4350*/  SHF.R.S32.HI R44, RZ, 0x1f, R123 ;  /* 0x0000001fff2c7819 */ /* 0x000fc8000001147b */
[----:B------:R-:W-:Y:S02]  /*4360*/  IADD3.X R44, R44, R151, R40, P0, P1 ;  /* 0x000000972c2c7210 */ /* 0x000fe400007e2428 */
[----:B------:R-:W-:-:S04]  /*4370*/  LEA R40, P0, R41, UR22, 0x2 ;  /* 0x0000001629287c11 */ /* 0x000fc8000f8010ff */
[----:B------:R-:W-:-:S05]  /*4380*/  LEA.HI.X R41, R41, UR23, R44, 0x2, P0 ;  /* 0x0000001729297c11 */ /* 0x000fca00080f142c */
[----:B------:R1:W5:Y:S01]  /*4390*/  LDG.E.CONSTANT R157, desc[UR10][R40.64] ;  /* 0x0000000a289d7981 */ /* 0x000362000c1e9900 */
[----:B------:R-:W-:Y:S02]  /*43a0*/  SHF.R.S32.HI R160, RZ, 0x1f, R121 ;  /* 0x0000001fffa07819 */ /* 0x000fe40000011479 */
[--C-:B------:R-:W-:Y:S02]  /*43b0*/  SHF.R.S32.HI R161, RZ, 0x1f, R122.reuse ;  /* 0x0000001fffa17819 */ /* 0x100fe4000001147a */
[----:B------:R-:W-:-:S04]  /*43c0*/  IADD3 R44, P0, P1, R121, R158, R122 ;  /* 0x0000009e792c7210 */ /* 0x000fc8000791e07a */
[-C--:B0-----:R-:W-:Y:S02]  /*43d0*/  IADD3.X R43, R160, R151.reuse, R161, P0, P1 ;  /* 0x00000097a02b7210 */ /* 0x081fe400007e24a1 */
[C---:B------:R-:W-:Y:S02]  /*43e0*/  LEA R160, P0, R44.reuse, UR22, 0x2 ;  /* 0x000000162ca07c11 */ /* 0x040fe4000f8010ff */
[----:B------:R-:W-:Y:S02]  /*43f0*/  SHF.R.S32.HI R42, RZ, 0x1f, R119 ;  /* 0x0000001fff2a7819 */ /* 0x000fe40000011477 */
[----:B------:R-:W-:Y:S02]  /*4400*/  LEA.HI.X R161, R44, UR23, R43, 0x2, P0 ;  /* 0x000000172ca17c11 */ /* 0x000fe400080f142b */
[--C-:B------:R-:W-:Y:S02]  /*4410*/  SHF.R.S32.HI R43, RZ, 0x1f, R120.reuse ;  /* 0x0000001fff2b7819 */ /* 0x100fe40000011478 */
[----:B-1----:R-:W-:Y:S01]  /*4420*/  IADD3 R40, P0, P1, R119, R158, R120 ;  /* 0x0000009e77287210 */ /* 0x002fe2000791e078 */
[----:B------:R-:W5:Y:S03]  /*4430*/  LDG.E.CONSTANT R160, desc[UR10][R160.64] ;  /* 0x0000000aa0a07981 */ /* 0x000f66000c1e9900 */
[----:B------:R-:W-:-:S02]  /*4440*/  IADD3.X R41, R42, R151, R43, P0, P1 ;  /* 0x000000972a297210 */ /* 0x000fc400007e242b */
[----:B------:R-:W-:Y:S01]  /*4450*/  LEA R44, P0, R40, UR22, 0x2 ;  /* 0x00000016282c7c11 */ /* 0x000fe2000f8010ff */
[----:B--2---:R-:W-:-:S03]  /*4460*/  FFMA.FTZ R164, R164, R45, R159 ;  /* 0x0000002da4a47223 */ /* 0x004fc6000001009f */
[----:B------:R-:W-:Y:S02]  /*4470*/  LEA.HI.X R45, R40, UR23, R41, 0x2, P0 ;  /* 0x00000017282d7c11 */ /* 0x000fe400080f1429 */
[----:B------:R-:W5:Y:S01]  /*4480*/  LDS.128 R40, [R16+0x30] ;  /* 0x0000300010287984 */ /* 0x000f620000000c00 */
[----:B---3--:R-:W-:Y:S01]  /*4490*/  FFMA.FTZ R159, R153, R46, R164 ;  /* 0x0000002e999f7223 */ /* 0x008fe200000100a4 */
[--C-:B------:R-:W-:Y:S02]  /*44a0*/  SHF.R.S32.HI R46, RZ, 0x1f, R118.reuse ;  /* 0x0000001fff2e7819 */ /* 0x100fe40000011476 */
[----:B------:R0:W2:Y:S01]  /*44b0*/  LDG.E.CONSTANT R153, desc[UR10][R44.64] ;  /* 0x0000000a2c997981 */ /* 0x0000a2000c1e9900 */
[----:B----4-:R-:W-:Y:S01]  /*44c0*/  FFMA.FTZ R159, R162, R47, R159 ;  /* 0x0000002fa29f7223 */ /* 0x010fe2000001009f */
[----:B------:R-:W-:Y:S02]  /*44d0*/  SHF.R.S32.HI R162, RZ, 0x1f, R117 ;  /* 0x0000001fffa27819 */ /* 0x000fe40000011475 */
[----:B------:R-:W-:-:S04]  /*44e0*/  IADD3 R47, P0, P1, R117, R158, R118 ;  /* 0x0000009e752f7210 */ /* 0x000fc8000791e076 */
[----:B------:R-:W-:Y:S02]  /*44f0*/  IADD3.X R162, R162, R151, R46, P0, P1 ;  /* 0x00000097a2a27210 */ /* 0x000fe400007e242e */
[----:B------:R-:W-:-:S04]  /*4500*/  LEA R46, P0, R47, UR22, 0x2 ;  /* 0x000000162f2e7c11 */ /* 0x000fc8000f8010ff */
[----:B------:R-:W-:Y:S02]  /*4510*/  LEA.HI.X R47, R47, UR23, R162, 0x2, P0 ;  /* 0x000000172f2f7c11 */ /* 0x000fe400080f14a2 */
[----:B0-----:R-:W-:Y:S02]  /*4520*/  SHF.R.S32.HI R44, RZ, 0x1f, R115 ;  /* 0x0000001fff2c7819 */ /* 0x001fe40000011473 */
[--C-:B------:R-:W-:Y:S01]  /*4530*/  SHF.R.S32.HI R45, RZ, 0x1f, R116.reuse ;  /* 0x0000001fff2d7819 */ /* 0x100fe20000011474 */
[----:B------:R0:W3:Y:S01]  /*4540*/  LDG.E.CONSTANT R162, desc[UR10][R46.64] ;  /* 0x0000000a2ea27981 */ /* 0x0000e2000c1e9900 */
[----:B-----5:R-:W-:Y:S01]  /*4550*/  FFMA.FTZ R159, R40, R157, R159 ;  /* 0x0000009d289f7223 */ /* 0x020fe2000001009f */
[----:B------:R-:W-:-:S04]  /*4560*/  IADD3 R40, P0, P1, R115, R158, R116 ;  /* 0x0000009e73287210 */ /* 0x000fc8000791e074 */
[----:B------:R-:W-:Y:S02]  /*4570*/  IADD3.X R45, R44, R151, R45, P0, P1 ;  /* 0x000000972c2d7210 */ /* 0x000fe400007e242d */
[----:B------:R-:W-:-:S04]  /*4580*/  LEA R44, P0, R40, UR22, 0x2 ;  /* 0x00000016282c7c11 */ /* 0x000fc8000f8010ff */
[----:B------:R-:W-:-:S05]  /*4590*/  LEA.HI.X R45, R40, UR23, R45, 0x2, P0 ;  /* 0x00000017282d7c11 */ /* 0x000fca00080f142d */
[----:B------:R1:W4:Y:S01]  /*45a0*/  LDG.E.CONSTANT R157, desc[UR10][R44.64] ;  /* 0x0000000a2c9d7981 */ /* 0x000322000c1e9900 */
[----:B------:R-:W-:Y:S01]  /*45b0*/  FFMA.FTZ R40, R160, R41, R159 ;  /* 0x00000029a0287223 */ /* 0x000fe2000001009f */
[----:B------:R-:W-:Y:S02]  /*45c0*/  SHF.R.S32.HI R160, RZ, 0x1f, R113 ;  /* 0x0000001fffa07819 */ /* 0x000fe40000011471 */
[--C-:B------:R-:W-:Y:S02]  /*45d0*/  SHF.R.S32.HI R159, RZ, 0x1f, R114.reuse ;  /* 0x0000001fff9f7819 */ /* 0x100fe40000011472 */
[----:B------:R-:W-:-:S04]  /*45e0*/  IADD3 R41, P0, P1, R113, R158, R114 ;  /* 0x0000009e71297210 */ /* 0x000fc8000791e072 */
[----:B0-----:R-:W-:Y:S02]  /*45f0*/  IADD3.X R46, R160, R151, R159, P0, P1 ;  /* 0x00000097a02e7210 */ /* 0x001fe400007e249f */
[----:B------:R-:W-:-:S04]  /*4600*/  LEA R160, P0, R41, UR22, 0x2 ;  /* 0x0000001629a07c11 */ /* 0x000fc8000f8010ff */
[----:B------:R-:W-:Y:S02]  /*4610*/  LEA.HI.X R161, R41, UR23, R46, 0x2, P0 ;  /* 0x0000001729a17c11 */ /* 0x000fe400080f142e */
[----:B-1----:R-:W4:Y:S04]  /*4620*/  LDS.128 R44, [R16+0x40] ;  /* 0x00004000102c7984 */ /* 0x002f280000000c00 */
[----:B------:R0:W5:Y:S01]  /*4630*/  LDG.E.CONSTANT R164, desc[UR10][R160.64] ;  /* 0x0000000aa0a47981 */ /* 0x000162000c1e9900 */
[----:B------:R-:W-:Y:S02]  /*4640*/  IADD3 R41, P0, P1, R111, R158, R112 ;  /* 0x0000009e6f297210 */ /* 0x000fe4000791e070 */
[----:B0-----:R-:W-:Y:S01]  /*4650*/  SHF.R.S32.HI R160, RZ, 0x1f, R110 ;  /* 0x0000001fffa07819 */ /* 0x001fe2000001146e */
[----:B--2---:R-:W-:Y:S01]  /*4660*/  FFMA.FTZ R159, R153, R42, R40 ;  /* 0x0000002a999f7223 */ /* 0x004fe20000010028 */
[----:B------:R-:W-:-:S02]  /*4670*/  SHF.R.S32.HI R42, RZ, 0x1f, R112 ;  /* 0x0000001fff2a7819 */ /* 0x000fc40000011470 */
[----:B------:R-:W-:-:S04]  /*4680*/  SHF.R.S32.HI R40, RZ, 0x1f, R111 ;  /* 0x0000001fff287819 */ /* 0x000fc8000001146f */
[----:B------:R-:W-:Y:S02]  /*4690*/  IADD3.X R42, R40, R151, R42, P0, P1 ;  /* 0x00000097282a7210 */ /* 0x000fe400007e242a */
[----:B------:R-:W-:-:S04]  /*46a0*/  LEA R40, P0, R41, UR22, 0x2 ;  /* 0x0000001629287c11 */ /* 0x000fc8000f8010ff */
[----:B------:R-:W-:Y:S02]  /*46b0*/  LEA.HI.X R41, R41, UR23, R42, 0x2, P0 ;  /* 0x0000001729297c11 */ /* 0x000fe400080f142a */
[----:B------:R-:W-:-:S03]  /*46c0*/  SHF.R.S32.HI R42, RZ, 0x1f, R109 ;  /* 0x0000001fff2a7819 */ /* 0x000fc6000001146d */
[----:B------:R0:W2:Y:S01]  /*46d0*/  LDG.E.CONSTANT R153, desc[UR10][R40.64] ;  /* 0x0000000a28997981 */ /* 0x0000a2000c1e9900 */
[----:B---3--:R-:W-:Y:S01]  /*46e0*/  FFMA.FTZ R159, R162, R43, R159 ;  /* 0x0000002ba29f7223 */ /* 0x008fe2000001009f */
[----:B------:R-:W-:-:S04]  /*46f0*/  IADD3 R43, P0, P1, R109, R158, R110 ;  /* 0x0000009e6d2b7210 */ /* 0x000fc8000791e06e */
[----:B------:R-:W-:Y:S02]  /*4700*/  IADD3.X R160, R42, R151, R160, P0, P1 ;  /* 0x000000972aa07210 */ /* 0x000fe400007e24a0 */
[----:B------:R-:W-:-:S04]  /*4710*/  LEA R42, P0, R43, UR22, 0x2 ;  /* 0x000000162b2a7c11 */ /* 0x000fc8000f8010ff */
[----:B------:R-:W-:Y:S02]  /*4720*/  LEA.HI.X R43, R43, UR23, R160, 0x2, P0 ;  /* 0x000000172b2b7c11 */ /* 0x000fe400080f14a0 */
[----:B0-----:R-:W-:Y:S02]  /*4730*/  SHF.R.S32.HI R40, RZ, 0x1f, R107 ;  /* 0x0000001fff287819 */ /* 0x001fe4000001146b */
[--C-:B------:R-:W-:Y:S01]  /*4740*/  IADD3 R41, P0, P1, R107, R158, R108.reuse ;  /* 0x0000009e6b297210 */ /* 0x100fe2000791e06c */
[----:B------:R0:W3:Y:S01]  /*4750*/  LDG.E.CONSTANT R162, desc[UR10][R42.64] ;  /* 0x0000000a2aa27981 */ /* 0x0000e2000c1e9900 */
[----:B----4-:R-:W-:Y:S01]  /*4760*/  FFMA.FTZ R159, R44, R157, R159 ;  /* 0x0000009d2c9f7223 */ /* 0x010fe2000001009f */
        /* <DEDUP_REMOVED lines=15> */
[----:B------:R-:W5:Y:S02]  /*4860*/  LDG.E.CONSTANT R160, desc[UR10][R160.64] ;  /* 0x0000000aa0a07981 */ /* 0x000f64000c1e9900 */
[----:B------:R-:W-:-:S02]  /*4870*/  IADD3.X R41, R43, R151, R42, P0, P1 ;  /* 0x000000972b297210 */ /* 0x000fc400007e242a */
[----:B------:R-:W-:-:S04]  /*4880*/  LEA R44, P0, R40, UR22, 0x2 ;  /* 0x00000016282c7c11 */ /* 0x000fc8000f8010ff */
[----:B------:R-:W-:Y:S02]  /*4890*/  LEA.HI.X R45, R40, UR23, R41, 0x2, P0 ;  /* 0x00000017282d7c11 */ /* 0x000fe400080f1429 */
[----:B------:R-:W4:Y:S01]  /*48a0*/  LDS.128 R40, [R16+0x50] ;  /* 0x0000500010287984 */ /* 0x000f220000000c00 */
[----:B--2---:R-:W-:Y:S01]  /*48b0*/  FFMA.FTZ R159, R153, R46, R164 ;  /* 0x0000002e999f7223 */ /* 0x004fe200000100a4 */
[----:B------:R-:W-:Y:S02]  /*48c0*/  SHF.R.S32.HI R46, RZ, 0x1f, R102 ;  /* 0x0000001fff2e7819 */ /* 0x000fe40000011466 */
        /* <DEDUP_REMOVED lines=39> */
[----:B------:R-:W-:-:S05]  /*4b40*/  LEA.HI.X R43, R43, UR23, R160, 0x2, P0 ;  /* 0x000000172b2b7c11 */ /* 0x000fca00080f14a0 */
[----:B------:R1:W3:Y:S01]  /*4b50*/  LDG.E.CONSTANT R162, desc[UR10][R42.64] ;  /* 0x0000000a2aa27981 */ /* 0x0002e2000c1e9900 */
[----:B----4-:R-:W-:Y:S01]  /*4b60*/  FFMA.FTZ R159, R44, R157, R159 ;  /* 0x0000009d2c9f7223 */ /* 0x010fe2000001009f */
[----:B------:R-:W-:-:S04]  /*4b70*/  IADD3 R44, P0, P1, R91, R158, R92 ;  /* 0x0000009e5b2c7210 */ /* 0x000fc8000791e05c */
[----:B0-----:R-:W-:Y:S02]  /*4b80*/  LEA R40, P2, R44, UR22, 0x2 ;  /* 0x000000162c287c11 */ /* 0x001fe4000f8410ff */
[----:B------:R-:W-:-:S04]  /*4b90*/  IADD3.X R41, R30, R151, R31, P0, P1 ;  /* 0x000000971e297210 */ /* 0x000fc800007e241f */
[----:B------:R-:W-:-:S05]  /*4ba0*/  LEA.HI.X R41, R44, UR23, R41, 0x2, P2 ;  /* 0x000000172c297c11 */ /* 0x000fca00090f1429 */
[----:B------:R0:W4:Y:S01]  /*4bb0*/  LDG.E.CONSTANT R157, desc[UR10][R40.64] ;  /* 0x0000000a289d7981 */ /* 0x000122000c1e9900 */
[----:B------:R-:W-:-:S04]  /*4bc0*/  IADD3 R44, P0, P1, R89, R158, R90 ;  /* 0x0000009e592c7210 */ /* 0x000fc8000791e05a */
[-C--:B------:R-:W-:Y:S02]  /*4bd0*/  IADD3.X R161, R32, R151.reuse, R33, P0, P1 ;  /* 0x0000009720a17210 */ /* 0x080fe400007e2421 */
[C---:B------:R-:W-:Y:S02]  /*4be0*/  LEA R160, P2, R44.reuse, UR22, 0x2 ;  /* 0x000000162ca07c11 */ /* 0x040fe4000f8410ff */
[----:B-1----:R-:W-:Y:S02]  /*4bf0*/  IADD3 R42, P0, P1, R87, R158, R88 ;  /* 0x0000009e572a7210 */ /* 0x002fe4000791e058 */
[----:B------:R-:W-:Y:S02]  /*4c00*/  LEA.HI.X R161, R44, UR23, R161, 0x2, P2 ;  /* 0x000000172ca17c11 */ /* 0x000fe400090f14a1 */
[----:B------:R-:W-:Y:S02]  /*4c10*/  IADD3.X R43, R34, R151, R35, P0, P1 ;  /* 0x00000097222b7210 */ /* 0x000fe400007e2423 */
[----:B------:R-:W-:Y:S01]  /*4c20*/  LEA R44, P2, R42, UR22, 0x2 ;  /* 0x000000162a2c7c11 */ /* 0x000fe2000f8410ff */
[----:B-----5:R-:W-:-:S02]  /*4c30*/  FFMA.FTZ R159, R164, R45, R159 ;  /* 0x0000002da49f7223 */ /* 0x020fc4000001009f */
[----:B------:R1:W5:Y:S01]  /*4c40*/  LDG.E.CONSTANT R164, desc[UR10][R160.64] ;  /* 0x0000000aa0a47981 */ /* 0x000362000c1e9900 */
[----:B------:R-:W-:-:S03]  /*4c50*/  LEA.HI.X R45, R42, UR23, R43, 0x2, P2 ;  /* 0x000000172a2d7c11 */ /* 0x000fc600090f142b */
[----:B0-----:R-:W4:Y:S04]  /*4c60*/  LDS.128 R40, [R16+0x70] ;  /* 0x0000700010287984 */ /* 0x001f280000000c00 */
[----:B------:R-:W5:Y:S01]  /*4c70*/  LDG.E.CONSTANT R45, desc[UR10][R44.64] ;  /* 0x0000000a2c2d7981 */ /* 0x000f62000c1e9900 */
[----:B--2---:R-:W-:-:S04]  /*4c80*/  FFMA.FTZ R153, R153, R46, R159 ;  /* 0x0000002e99997223 */ /* 0x004fc8000001009f */
[----:B---3--:R-:W-:Y:S01]  /*4c90*/  FFMA.FTZ R153, R162, R47, R153 ;  /* 0x0000002fa2997223 */ /* 0x008fe20000010099 */
[----:B------:R-:W-:-:S04]  /*4ca0*/  IADD3 R47, P0, P1, R85, R158, R86 ;  /* 0x0000009e552f7210 */ /* 0x000fc8000791e056 */
[----:B------:R-:W-:Y:S02]  /*4cb0*/  LEA R46, P2, R47, UR22, 0x2 ;  /* 0x000000162f2e7c11 */ /* 0x000fe4000f8410ff */
[----:B-1----:R-:W-:-:S04]  /*4cc0*/  IADD3.X R160, R36, R151, R37, P0, P1 ;  /* 0x0000009724a07210 */ /* 0x002fc800007e2425 */
        /* <DEDUP_REMOVED lines=73> */
[----:B------:R0:W2:Y:S01]  /*5160*/  LDG.E.CONSTANT R162, desc[UR10][R160.64] ;  /* 0x0000000aa0a27981 */ /* 0x0000a2000c1e9900 */
[----:B------:R-:W-:Y:S02]  /*5170*/  LEA R44, P2, R40, UR22, 0x2 ;  /* 0x00000016282c7c11 */ /* 0x000fe4000f8410ff */
[----:B------:R-:W-:Y:S01]  /*5180*/  IADD3.X R41, R68, R151, R69, P0, P1 ;  /* 0x0000009744297210 */ /* 0x000fe200007e2445 */
[----:B------:R-:W-:-:S03]  /*5190*/  FFMA.FTZ R153, R164, R45, R43 ;  /* 0x0000002da4997223 */ /* 0x000fc6000001002b */
[----:B------:R-:W-:Y:S02]  /*51a0*/  LEA.HI.X R45, R40, UR23, R41, 0x2, P2 ;  /* 0x00000017282d7c11 */ /* 0x000fe400090f1429 */
[-C--:B------:R-:W-:Y:S02]  /*51b0*/  IADD3 R40, P0, P1, R26, R158.reuse, R11 ;  /* 0x0000009e1a287210 */ /* 0x080fe4000791e00b */
[----:B0-----:R-:W-:Y:S01]  /*51c0*/  IADD3 R161, P3, P4, R29, R158, R14 ;  /* 0x0000009e1da17210 */ /* 0x001fe20007c7e00e */
[----:B------:R-:W3:Y:S01]  /*51d0*/  LDG.E.CONSTANT R44, desc[UR10][R44.64] ;  /* 0x0000000a2c2c7981 */ /* 0x000ee2000c1e9900 */
[----:B------:R-:W-:Y:S02]  /*51e0*/  LEA R42, P2, R40, UR22, 0x2 ;  /* 0x00000016282a7c11 */ /* 0x000fe4000f8410ff */
[----:B------:R-:W-:-:S04]  /*51f0*/  IADD3.X R41, R70, R151, R71, P0, P1 ;  /* 0x0000009746297210 */ /* 0x000fc800007e2447 */
[----:B------:R-:W-:Y:S02]  /*5200*/  LEA.HI.X R43, R40, UR23, R41, 0x2, P2 ;  /* 0x00000017282b7c11 */ /* 0x000fe400090f1429 */
[----:B------:R-:W-:-:S03]  /*5210*/  IADD3 R41, P0, P1, R27, R158, R12 ;  /* 0x0000009e1b297210 */ /* 0x000fc6000791e00c */
[----:B------:R-:W4:Y:S01]  /*5220*/  LDG.E.CONSTANT R157, desc[UR10][R42.64] ;  /* 0x0000000a2a9d7981 */ /* 0x000f22000c1e9900 */
[C---:B------:R-:W-:Y:S02]  /*5230*/  LEA R40, P2, R41.reuse, UR22, 0x2 ;  /* 0x0000001629287c11 */ /* 0x040fe4000f8410ff */
[-C--:B------:R-:W-:Y:S02]  /*5240*/  IADD3.X R160, R72, R151.reuse, R73, P0, P1 ;  /* 0x0000009748a07210 */ /* 0x080fe400007e2449 */
[----:B------:R-:W-:Y:S02]  /*5250*/  IADD3 R159, P0, P1, R28, R158, R13 ;  /* 0x0000009e1c9f7210 */ /* 0x000fe4000791e00d */
[----:B------:R-:W-:Y:S02]  /*5260*/  LEA.HI.X R41, R41, UR23, R160, 0x2, P2 ;  /* 0x0000001729297c11 */ /* 0x000fe400090f14a0 */
[----:B------:R-:W-:Y:S02]  /*5270*/  LEA R158, P2, R159, UR22, 0x2 ;  /* 0x000000169f9e7c11 */ /* 0x000fe4000f8410ff */
[-C--:B------:R-:W-:Y:S01]  /*5280*/  IADD3.X R160, R74, R151.reuse, R75, P0, P1 ;  /* 0x000000974aa07210 */ /* 0x080fe200007e244b */
[----:B------:R0:W5:Y:S01]  /*5290*/  LDG.E.CONSTANT R164, desc[UR10][R40.64] ;  /* 0x0000000a28a47981 */ /* 0x000162000c1e9900 */
[----:B------:R-:W-:-:S02]  /*52a0*/  IADD3.X R151, R76, R151, R77, P3, P4 ;  /* 0x000000974c977210 */ /* 0x000fc40001fe844d */
[----:B------:R-:W-:Y:S02]  /*52b0*/  LEA.HI.X R159, R159, UR23, R160, 0x2, P2 ;  /* 0x000000179f9f7c11 */ /* 0x000fe400090f14a0 */
[----:B------:R-:W-:-:S03]  /*52c0*/  LEA R160, P0, R161, UR22, 0x2 ;  /* 0x00000016a1a07c11 */ /* 0x000fc6000f8010ff */
[----:B------:R-:W5:Y:S01]  /*52d0*/  LDG.E.CONSTANT R158, desc[UR10][R158.64] ;  /* 0x0000000a9e9e7981 */ /* 0x000f62000c1e9900 */
[----:B------:R-:W-:-:S03]  /*52e0*/  LEA.HI.X R161, R161, UR23, R151, 0x2, P0 ;  /* 0x00000017a1a17c11 */ /* 0x000fc600080f1497 */
[----:B0-----:R-:W4:Y:S04]  /*52f0*/  LDS.128 R40, [R16+0xb0] ;  /* 0x0000b00010287984 */ /* 0x001f280000000c00 */
[----:B------:R-:W5:Y:S01]  /*5300*/  LDG.E.CONSTANT R161, desc[UR10][R160.64] ;  /* 0x0000000aa0a17981 */ /* 0x000f62000c1e9900 */
[----:B------:R-:W-:Y:S01]  /*5310*/  UMOV UR7, 0xffffffff ;  /* 0xffffffff00077882 */ /* 0x000fe20000000000 */
[----:B--2---:R-:W-:-:S04]  /*5320*/  FFMA.FTZ R153, R162, R46, R153 ;  /* 0x0000002ea2997223 */ /* 0x004fc80000010099 */
[----:B---3--:R-:W-:Y:S01]  /*5330*/  FFMA.FTZ R47, R44, R47, R153 ;  /* 0x0000002f2c2f7223 */ /* 0x008fe20000010099 */
[----:B------:R-:W-:-:S03]  /*5340*/  IMAD.U32 R44, RZ, RZ, UR16 ;  /* 0x00000010ff2c7e24 */ /* 0x000fc6000f8e00ff */
[----:B----4-:R-:W-:Y:S02]  /*5350*/  FFMA.FTZ R47, R40, R157, R47 ;  /* 0x0000009d282f7223 */ /* 0x010fe4000001002f */
[----:B------:R-:W-:Y:S02]  /*5360*/  IADD3 R44, -R44, 0x1, RZ ;  /* 0x000000012c2c7810 */ /* 0x000fe40007ffe1ff */
[----:B-----5:R-:W-:-:S04]  /*5370*/  FFMA.FTZ R41, R164, R41, R47 ;  /* 0x00000029a4297223 */ /* 0x020fc8000001002f */
[----:B------:R-:W-:-:S04]  /*5380*/  FFMA.FTZ R42, R158, R42, R41 ;  /* 0x0000002a9e2a7223 */ /* 0x000fc80000010029 */
[----:B------:R-:W-:Y:S01]  /*5390*/  FFMA.FTZ R42, R161, R43, R42 ;  /* 0x0000002ba12a7223 */ /* 0x000fe2000001002a */
[----:B------:R-:W-:Y:S01]  /*53a0*/  IMAD R43, R156, 0x8, R147 ;  /* 0x000000089c2b7824 */ /* 0x000fe200078e0293 */
[----:B------:R-:W-:Y:S06]  /*53b0*/  BRA.DIV UR7, `(.L_x_28275) ;  /* 0x0000004207c07947 */ /* 0x000fec000b800000 */
[----:B------:R-:W0:Y:S02]  /*53c0*/  SHFL.BFLY PT, R41, R42, 0x2, 0x1f ;  /* 0x0c401f002a297f89 */ /* 0x000e2400000e0000 */
[----:B0-----:R-:W-:-:S05]  /*53d0*/  FADD.FTZ R41, R42, R41 ;  /* 0x000000292a297221 */ /* 0x001fca0000010000 */
[----:B------:R0:W1:Y:S02]  /*53e0*/  SHFL.BFLY PT, R40, R41, 0x1, 0x1f ;  /* 0x0c201f0029287f89 */ /* 0x00006400000e0000 */
.L_x_28321:
[----:B------:R-:W-:Y:S01]  /*53f0*/  ISETP.NE.AND P0, PT, R150, RZ, PT ;  /* 0x000000ff9600720c */ /* 0x000fe20003f05270 */
[----:B-1----:R-:W-:Y:S01]  /*5400*/  FADD.FTZ R40, R41, R40 ;  /* 0x0000002829287221 */ /* 0x002fe20000010000 */
[----:B0-----:R-:W-:Y:S01]  /*5410*/  IMAD.IADD R41, R44, 0x1, R43 ;  /* 0x000000012c297824 */ /* 0x001fe200078e022b */
[----:B------:R-:W-:Y:S01]  /*5420*/  BSSY B1, `(.L_x_28276) ;  /* 0x0000011000017945 */ /* 0x000fe20003800000 */
[----:B------:R-:W-:-:S03]  /*5430*/  VIADD R156, R156, 0x4 ;  /* 0x000000049c9c7836 */ /* 0x000fc60000000000 */
[----:B------:R-:W-:Y:S01]  /*5440*/  I2FP.F32.S32 R42, R41 ;  /* 0x00000029002a7245 */ /* 0x000fe20000201400 */
[----:B------:R-:W-:Y:S01]  /*5450*/  FMUL.FTZ R41, R40, UR25 ;  /* 0x0000001928297c20 */ /* 0x000fe20008410000 */
[----:B------:R-:W-:-:S03]  /*5460*/  ISETP.GE.AND P1, PT, R156, UR4, PT ;  /* 0x000000049c007c0c */ /* 0x000fc6000bf26270 */
[----:B------:R-:W-:Y:S01]  /*5470*/  FFMA.FTZ R45, R42, R152, R41 ;  /* 0x000000982a2d7223 */ /* 0x000fe20000010029 */
[----:B------:R-:W-:Y:S09]  /*5480*/  @P0 BRA `(.L_x_28277) ;  /* 0x0000000000280947 */ /* 0x000ff20003800000 */
        /* <DEDUP_REMOVED lines=10> */
.L_x_28277:
[----:B------:R-:W-:Y:S05]  /*5530*/  BSYNC B1 ;  /* 0x0000000000017941 */ /* 0x000fea0003800000 */
.L_x_28276:
[----:B------:R-:W-:Y:S05]  /*5540*/  @!P1 BRA `(.L_x_28278) ;  /* 0xffffffe400cc9947 */ /* 0x000fea000383ffff */
.L_x_28269:
[----:B------:R-:W-:Y:S05]  /*5550*/  BSYNC B0 ;  /* 0x0000000000007941 */ /* 0x000fea0003800000 */
.L_x_28268:
        /* <DEDUP_REMOVED lines=16> */
[----:B------:R2:W3:Y:S02]  /*5660*/  SHFL.BFLY PT, R4, R7, 0x4, 0x1f ;  /* 0x0c801f0007047f89 */ /* 0x0004e400000e0000 */
.L_x_28326:
        /* <DEDUP_REMOVED lines=51> */
.L_x_28284:
        /* <DEDUP_REMOVED lines=11> */
.L_x_28283:
[----:B------:R-:W-:Y:S05]  /*5a50*/  BSYNC B1 ;  /* 0x0000000000017941 */ /* 0x000fea0003800000 */
.L_x_28282:
        /* <DEDUP_REMOVED lines=15> */
.L_x_28287:
        /* <DEDUP_REMOVED lines=100> */
.L_x_28286:
[----:B------:R-:W-:Y:S05]  /*6190*/  BSYNC B1 ;  /* 0x0000000000017941 */ /* 0x000fea0003800000 */
.L_x_28285:
        /* <DEDUP_REMOVED lines=55> */
.L_x_28289:
[----:B------:R-:W-:Y:S05]  /*6510*/  BSYNC B1 ;  /* 0x0000000000017941 */ /* 0x000fea0003800000 */
.L_x_28288:
        /* <DEDUP_REMOVED lines=26> */
.L_x_28281:
[----:B------:R-:W-:Y:S05]  /*66c0*/  BSYNC B0 ;  /* 0x0000000000007941 */ /* 0x000fea0003800000 */
.L_x_28280:
        /* <DEDUP_REMOVED lines=59> */
.L_x_28294:
        /* <DEDUP_REMOVED lines=8> */
.L_x_28293:
[----:B------:R-:W-:Y:S05]  /*6b00*/  BSYNC B1 ;  /* 0x0000000000017941 */ /* 0x000fea0003800000 */
.L_x_28292:
        /* <DEDUP_REMOVED lines=12> */
[----:B------:R-:W-:Y:S01]  /*6bd0*/  IMAD.U32 R35, RZ, RZ, UR6 ;  /* 0x00000006ff237e24 */ /* 0x000fe2000f8e00ff */
[----:B------:R-:W-:-:S03]  /*6be0*/  PLOP3.LUT P0, PT, PT, PT, PT, 0x8, 0x0 ;  /* 0x000000000000781c */ /* 0x000fc60003f0e170 */
[----:B------:R-:W-:-:S10]  /*6bf0*/  VIADD R35, R35, 0xfffffa00 ;  /* 0xfffffa0023237836 */ /* 0x000fd40000000000 */
.L_x_28297:
        /* <DEDUP_REMOVED lines=52> */
.L_x_28296:
[----:B------:R-:W-:Y:S05]  /*6f40*/  BSYNC B1 ;  /* 0x0000000000017941 */ /* 0x000fea0003800000 */
.L_x_28295:
        /* <DEDUP_REMOVED lines=31> */
.L_x_28299:
[----:B------:R-:W-:Y:S05]  /*7140*/  BSYNC B1 ;  /* 0x0000000000017941 */ /* 0x000fea0003800000 */
.L_x_28298:
        /* <DEDUP_REMOVED lines=14> */
.L_x_28291:
[----:B------:R-:W-:Y:S05]  /*7230*/  BSYNC B0 ;  /* 0x0000000000007941 */ /* 0x000fea0003800000 */
.L_x_28290:
        /* <DEDUP_REMOVED lines=32> */
.L_x_28301:
[----:B------:R-:W-:Y:S05]  /*7440*/  BSYNC B0 ;  /* 0x0000000000007941 */ /* 0x000fea0003800000 */
.L_x_28300:
        /* <DEDUP_REMOVED lines=8> */
[----:B------:R-:W-:Y:S02]  /*74d0*/  CS2R R66, SRZ ;  /* 0x0000000000427805 */ /* 0x000fe4000001ff00 */
[----:B------:R-:W-:Y:S01]  /*74e0*/  CS2R R68, SRZ ;  /* 0x0000000000447805 */ /* 0x000fe2000001ff00 */
[----:B------:R-:W-:Y:S02]  /*74f0*/  IMAD.MOV.U32 R0, RZ, RZ, RZ ;  /* 0x000000ffff007224 */ /* 0x000fe400078e00ff */
[----:B------:R-:W-:Y:S01]  /*7500*/  IMAD.MOV.U32 R75, RZ, RZ, RZ ;  /* 0x000000ffff4b7224 */ /* 0x000fe200078e00ff */
[----:B------:R-:W-:Y:S06]  /*7510*/  BRA `(.L_x_28304) ;  /* 0x0000001000a87947 */ /* 0x000fec0003800000 */
.L_x_28303:
[----:B------:R-:W1:Y:S01]  /*7520*/  S2UR UR7, SR_CgaCtaId ;  /* 0x00000000000779c3 */ /* 0x000e620000008800 */
[----:B--2-4-:R-:W-:Y:S01]  /*7530*/  LEA.HI R4, R56, R56, RZ, 0x1 ;  /* 0x0000003838047211 */ /* 0x014fe200078f08ff */
[----:B------:R-:W-:Y:S01]  /*7540*/  UMOV UR6, 0x400 ;  /* 0x0000040000067882 */ /* 0x000fe20000000000 */
[C---:B------:R-:W-:Y:S01]  /*7550*/  IADD3 R61, P0, R149.reuse, UR5, RZ ;  /* 0x00000005953d7c10 */ /* 0x040fe2000ff1e0ff */
[----:B------:R-:W-:Y:S01]  /*7560*/  ULDC.64 UR12, c[0x0][0x248] ;  /* 0x00009200000c7ab9 */ /* 0x000fe20000000a00 */
[----:B0-----:R-:W-:Y:S01]  /*7570*/  LOP3.LUT R5, R4, 0xfffffffe, RZ, 0xc0, !PT ;  /* 0xfffffffe04057812 */ /* 0x001fe200078ec0ff */
[----:B------:R-:W-:Y:S01]  /*7580*/  UIADD3 UR6, UR6, 0x320, URZ ;  /* 0x0000032006067890 */ /* 0x000fe2000fffe03f */
[----:B------:R-:W-:Y:S01]  /*7590*/  LEA.HI.X.SX32 R8, R149, UR18, 0x1, P0 ;  /* 0x0000001295087c11 */ /* 0x000fe200080f0eff */
[----:B------:R-:W0:Y:S01]  /*75a0*/  LDC R77, c[0x0][0x26c] ;  /* 0x00009b00ff4d7b82 */ /* 0x000e220000000800 */
[C---:B------:R-:W-:Y:S01]  /*75b0*/  LEA R60, P0, R61.reuse, UR12, 0x2 ;  /* 0x0000000c3d3c7c11 */ /* 0x040fe2000f8010ff */
        /* <DEDUP_REMOVED lines=14> */
[----:B-1----:R-:W-:Y:S01]  /*76a0*/  ULEA UR6, UR7, UR6, 0x18 ;  /* 0x0000000607067291 */ /* 0x002fe2000f8ec03f */
[----:B------:R-:W-:Y:S01]  /*76b0*/  IMAD.IADD R57, R4, 0x1, R5 ;  /* 0x0000000104397824 */ /* 0x000fe200078e0205 */
[----:B------:R-:W-:Y:S01]  /*76c0*/  CS2R R66, SRZ ;  /* 0x0000000000427805 */ /* 0x000fe2000001ff00 */
[----:B------:R-:W-:Y:S01]  /*76d0*/  IMAD.MOV.U32 R63, RZ, RZ, RZ ;  /* 0x000000ffff3f7224 */ /* 0x000fe200078e00ff */
[----:B------:R-:W-:Y:S01]  /*76e0*/  CS2R R68, SRZ ;  /* 0x0000000000447805 */ /* 0x000fe2000001ff00 */
[----:B------:R-:W-:Y:S01]  /*76f0*/  IMAD.MOV.U32 R73, RZ, RZ, RZ ;  /* 0x000000ffff497224 */ /* 0x000fe200078e00ff */
[----:B------:R-:W-:Y:S01]  /*7700*/  SHF.R.S32.HI R59, RZ, 0x1f, R58 ;  /* 0x0000001fff3b7819 */ /* 0x000fe2000001143a */
[----:B------:R-:W-:Y:S01]  /*7710*/  IMAD.MOV.U32 R0, RZ, RZ, RZ ;  /* 0x000000ffff007224 */ /* 0x000fe200078e00ff */
[----:B0-----:R-:W-:Y:S01]  /*7720*/  SHF.R.S32.HI R77, RZ, 0x1f, R77 ;  /* 0x0000001fff4d7819 */ /* 0x001fe2000001144d */
[----:B------:R-:W-:Y:S01]  /*7730*/  IMAD.MOV.U32 R75, RZ, RZ, RZ ;  /* 0x000000ffff4b7224 */ /* 0x000fe200078e00ff */
        /* <DEDUP_REMOVED lines=11> */
.L_x_28305:
        /* <DEDUP_REMOVED lines=29> */
[-C--:B------:R-:W-:Y:S02]  /*79c0*/  LEA.HI.X.SX32 R26, R81, R51.reuse, 0x1, P0 ;  /* 0x00000033511a7211 */ /* 0x080fe400000f0eff */
[C---:B------:R-:W-:Y:S02]  /*79d0*/  IADD3 R29, P0, R82.reuse, R48, RZ ;  /* 0x00000030521d7210 */ /* 0x040fe40007f1e0ff */
[----:B------:R-:W-:Y:S02]  /*79e0*/  LEA.HI.X R25, R25, UR9, R26, 0x2, P1 ;  /* 0x0000000919197c11 */ /* 0x000fe400088f141a */
[----:B------:R-:W-:Y:S02]  /*79f0*/  LEA R28, P1, R29, UR8, 0x2 ;  /* 0x000000081d1c7c11 */ /* 0x000fe4000f8210ff */
[----:B------:R-:W-:-:S02]  /*7a00*/  LEA.HI.X.SX32 R30, R82, R51, 0x1, P0 ;  /* 0x00000033521e7211 */ /* 0x000fc400000f0eff */
[----:B------:R-:W4:Y:S02]  /*7a10*/  LDG.E.128.CONSTANT R24, desc[UR10][R24.64] ;  /* 0x0000000a18187981 */ /* 0x000f24000c1e9d00 */
[----:B------:R-:W-:Y:S02]  /*7a20*/  LEA.HI.X R29, R29, UR9, R30, 0x2, P1 ;  /* 0x000000091d1d7c11 */ /* 0x000fe400088f141e */
[----:B---3--:R-:W-:-:S04]  /*7a30*/  IADD3 R33, P0, R83, R48, RZ ;  /* 0x0000003053217210 */ /* 0x008fc80007f1e0ff */
[----:B------:R-:W3:Y:S01]  /*7a40*/  LDG.E.128.CONSTANT R28, desc[UR10][R28.64] ;  /* 0x0000000a1c1c7981 */ /* 0x000ee2000c1e9d00 */
[----:B------:R-:W-:Y:S02]  /*7a50*/  LEA R32, P1, R33, UR8, 0x2 ;  /* 0x0000000821207c11 */ /* 0x000fe4000f8210ff */
[-C--:B------:R-:W-:Y:S02]  /*7a60*/  LEA.HI.X.SX32 R34, R83, R51.reuse, 0x1, P0 ;  /* 0x0000003353227211 */ /* 0x080fe400000f0eff */
[C---:B------:R-:W-:Y:S02]  /*7a70*/  IADD3 R37, P0, R84.reuse, R48, RZ ;  /* 0x0000003054257210 */ /* 0x040fe40007f1e0ff */
[----:B------:R-:W-:Y:S02]  /*7a80*/  LEA.HI.X R33, R33, UR9, R34, 0x2, P1 ;  /* 0x0000000921217c11 */ /* 0x000fe400088f1422 */
[----:B------:R-:W-:Y:S02]  /*7a90*/  LEA R36, P1, R37, UR8, 0x2 ;  /* 0x0000000825247c11 */ /* 0x000fe4000f8210ff */
[----:B------:R-:W-:-:S02]  /*7aa0*/  LEA.HI.X.SX32 R38, R84, R51, 0x1, P0 ;  /* 0x0000003354267211 */ /* 0x000fc400000f0eff */
[-C--:B------:R-:W-:Y:S01]  /*7ab0*/  IADD3 R41, P0, R85, R48.reuse, RZ ;  /* 0x0000003055297210 */ /* 0x080fe20007f1e0ff */
[----:B------:R-:W3:Y:S01]  /*7ac0*/  LDG.E.128.CONSTANT R32, desc[UR10][R32.64] ;  /* 0x0000000a20207981 */ /* 0x000ee2000c1e9d00 */
[----:B------:R-:W-:Y:S02]  /*7ad0*/  LEA.HI.X R37, R37, UR9, R38, 0x2, P1 ;  /* 0x0000000925257c11 */ /* 0x000fe400088f1426 */
[----:B------:R-:W-:Y:S02]  /*7ae0*/  LEA R40, P1, R41, UR8, 0x2 ;  /* 0x0000000829287c11 */ /* 0x000fe4000f8210ff */
[----:B------:R-:W-:Y:S02]  /*7af0*/  LEA.HI.X.SX32 R42, R85, R51, 0x1, P0 ;  /* 0x00000033552a7211 */ /* 0x000fe400000f0eff */
[----:B------:R-:W-:Y:S01]  /*7b00*/  IADD3 R45, P0, R86, R48, RZ ;  /* 0x00000030562d7210 */ /* 0x000fe20007f1e0ff */
[----:B------:R-:W3:Y:S01]  /*7b10*/  LDG.E.128.CONSTANT R36, desc[UR10][R36.64] ;  /* 0x0000000a24247981 */ /* 0x000ee2000c1e9d00 */
[----:B------:R-:W-:-:S02]  /*7b20*/  LEA.HI.X R41, R41, UR9, R42, 0x2, P1 ;  /* 0x0000000929297c11 */ /* 0x000fc400088f142a */
[C---:B------:R-:W-:Y:S02]  /*7b30*/  LEA R44, P1, R45.reuse, UR8, 0x2 ;  /* 0x000000082d2c7c11 */ /* 0x040fe4000f8210ff */
[-C--:B------:R-:W-:Y:S02]  /*7b40*/  LEA.HI.X.SX32 R46, R86, R51.reuse, 0x1, P0 ;  /* 0x00000033562e7211 */ /* 0x080fe400000f0eff */
[C---:B------:R-:W-:Y:S01]  /*7b50*/  IADD3 R49, P0, R76.reuse, R48, RZ ;  /* 0x000000304c317210 */ /* 0x040fe20007f1e0ff */
[----:B------:R-:W3:Y:S01]  /*7b60*/  LDG.E.128.CONSTANT R40, desc[UR10][R40.64] ;  /* 0x0000000a28287981 */ /* 0x000ee2000c1e9d00 */
        /* <DEDUP_REMOVED lines=17> */
[C---:B------:R-:W-:Y:S02]  /*7c80*/  @!P1 VIADD R53, R62.reuse, 0xffffffff ;  /* 0xffffffff3e359836 */ /* 0x040fe40000000000 */
[C---:B------:R-:W-:Y:S02]  /*7c90*/  @!P1 VIADD R87, R62.reuse, 0xfffffffe ;  /* 0xfffffffe3e579836 */ /* 0x040fe40000000000 */
[----:B------:R-:W-:Y:S02]  /*7ca0*/  @!P1 VIADD R88, R62, 0xffffffff ;  /* 0xffffffff3e589836 */ /* 0x000fe40000000000 */
[----:B------:R-:W-:Y:S01]  /*7cb0*/  VIADD R149, R149, 0x4 ;  /* 0x0000000495957836 */ /* 0x000fe20000000000 */
[----:B--2---:R-:W-:-:S02]  /*7cc0*/  @!P1 FSEL R4, R4, RZ, !P0 ;  /* 0x000000ff04049208 */ /* 0x004fc40004000000 */
        /* <DEDUP_REMOVED lines=39> */
[----:B------:R-:W-:Y:S02]  /*7f40*/  @!P1 ISETP.GE.AND P2, PT, R62, UR16, PT ;  /* 0x000000103e009c0c */ /* 0x000fe4000bf46270 */
[----:B------:R-:W-:Y:S02]  /*7f50*/  @!P1 FSEL R22, R22, RZ, !P5 ;  /* 0x000000ff16169208 */ /* 0x000fe40006800000 */
[----:B------:R-:W-:Y:S02]  /*7f60*/  @!P1 FSEL R21, R21, RZ, !P6 ;  /* 0x000000ff15159208 */ /* 0x000fe40007000000 */
[----:B------:R-:W-:Y:S01]  /*7f70*/  @!P1 ISETP.GE.AND P5, PT, R52, UR16, PT ;  /* 0x0000001034009c0c */ /* 0x000fe2000bfa6270 */
[C---:B------:R-:W-:Y:S01]  /*7f80*/  @!P1 VIADD R52, R62.reuse, 0xfffffffd ;  /* 0xfffffffd3e349836 */ /* 0x040fe20000000000 */
[----:B------:R-:W-:-:S02]  /*7f90*/  @!P1 ISETP.GE.AND P6, PT, R62, UR16, PT ;  /* 0x000000103e009c0c */ /* 0x000fc4000bfc6270 */
[----:B------:R-:W-:Y:S02]  /*7fa0*/  @!P1 FSEL R19, R19, RZ, !P2 ;  /* 0x000000ff13139208 */ /* 0x000fe40005000000 */
[----:B------:R-:W-:Y:S02]  /*7fb0*/  @!P1 ISETP.GE.AND P2, PT, R53, UR16, PT ;  /* 0x0000001035009c0c */ /* 0x000fe4000bf46270 */
[----:B------:R-:W-:Y:S02]  /*7fc0*/  @!P1 FSEL R23, R23, RZ, !P6 ;  /* 0x000000ff17179208 */ /* 0x000fe40007000000 */
[----:B------:R-:W-:Y:S02]  /*7fd0*/  @!P1 FSEL R24, R24, RZ, !P4 ;  /* 0x000000ff18189208 */ /* 0x000fe40006000000 */
[----:B------:R-:W-:Y:S02]  /*7fe0*/  @!P1 ISETP.GE.AND P6, PT, R53, UR16, PT ;  /* 0x0000001035009c0c */ /* 0x000fe4000bfc6270 */
[----:B------:R-:W-:-:S02]  /*7ff0*/  @!P1 ISETP.GE.AND P4, PT, R52, UR16, PT ;  /* 0x0000001034009c0c */ /* 0x000fc4000bf86270 */
[----:B------:R-:W0:Y:S01]  /*8000*/  LDS.128 R52, [R74] ;  /* 0x000000004a347984 */ /* 0x000e220000000c00 */
        /* <DEDUP_REMOVED lines=15> */
[----:B------:R-:W-:-:S04]  /*8100*/  @!P1 ISETP.GE.AND P3, PT, R88, UR16, PT ;  /* 0x0000001058009c0c */ /* 0x000fc8000bf66270 */
[----:B------:R-:W-:Y:S02]  /*8110*/  @!P1 FSEL R34, R34, RZ, !P3 ;  /* 0x000000ff22229208 */ /* 0x000fe40005800000 */
[----:B------:R-:W-:Y:S01]  /*8120*/  @!P1 ISETP.GE.AND P3, PT, R87, UR16, PT ;  /* 0x0000001057009c0c */ /* 0x000fe2000bf66270 */
[C---:B------:R-:W-:Y:S01]  /*8130*/  @!P1 VIADD R87, R62.reuse, 0xfffffffd ;  /* 0xfffffffd3e579836 */ /* 0x040fe20000000000 */
[----:B------:R-:W-:Y:S02]  /*8140*/  @!P1 FSEL R29, R29, RZ, !P5 ;  /* 0x000000ff1d1d9208 */ /* 0x000fe40006800000 */
[----:B------:R-:W-:Y:S02]  /*8150*/  @!P1 ISETP.GE.AND P5, PT, R62, UR16, PT ;  /* 0x000000103e009c0c */ /* 0x000fe4000bfa6270 */
[----:B------:R-:W-:Y:S02]  /*8160*/  @!P1 FSEL R33, R33, RZ, !P2 ;  /* 0x000000ff21219208 */ /* 0x000fe40005000000 */
[----:B------:R-:W-:-:S02]  /*8170*/  @!P1 FSEL R36, R36, RZ, !P0 ;  /* 0x000000ff24249208 */ /* 0x000fc40004000000 */
[----:B------:R-:W-:Y:S02]  /*8180*/  @!P1 FSEL R37, R37, RZ, !P6 ;  /* 0x000000ff25259208 */ /* 0x000fe40007000000 */
[C---:B------:R-:W-:Y:S02]  /*8190*/  @!P1 ISETP.GE.AND P2, PT, R62.reuse, UR16, PT ;  /* 0x000000103e009c0c */ /* 0x040fe4000bf46270 */
[----:B------:R-:W-:Y:S02]  /*81a0*/  @!P1 ISETP.GE.AND P0, PT, R87, UR16, PT ;  /* 0x0000001057009c0c */ /* 0x000fe4000bf06270 */
[C---:B------:R-:W-:Y:S01]  /*81b0*/  @!P1 ISETP.GE.AND P6, PT, R62.reuse, UR16, PT ;  /* 0x000000103e009c0c */ /* 0x040fe2000bfc6270 */
[----:B------:R-:W-:Y:S01]  /*81c0*/  @!P1 VIADD R87, R62, 0xfffffffe ;  /* 0xfffffffe3e579836 */ /* 0x000fe20000000000 */
[----:B------:R-:W-:Y:S02]  /*81d0*/  @!P1 FSEL R31, R31, RZ, !P5 ;  /* 0x000000ff1f1f9208 */ /* 0x000fe40006800000 */
[----:B------:R-:W-:-:S02]  /*81e0*/  @!P1 ISETP.GE.AND P5, PT, R88, UR16, PT ;  /* 0x0000001058009c0c */ /* 0x000fc4000bfa6270 */
[----:B------:R-:W-:Y:S02]  /*81f0*/  @!P1 FSEL R35, R35, RZ, !P2 ;  /* 0x000000ff23239208 */ /* 0x000fe40005000000 */
[----:B------:R-:W-:Y:S02]  /*8200*/  @!P1 FSEL R39, R39, RZ, !P6 ;  /* 0x000000ff27279208 */ /* 0x000fe40007000000 */
[----:B------:R-:W-:Y:S02]  /*8210*/  @!P1 FSEL R44, R44, RZ, !P0 ;  /* 0x000000ff2c2c9208 */ /* 0x000fe40004000000 */
[C---:B------:R-:W-:Y:S02]  /*8220*/  @!P1 ISETP.GE.AND P2, PT, R88.reuse, UR16, PT ;  /* 0x0000001058009c0c */ /* 0x040fe4000bf46270 */
[----:B------:R-:W-:Y:S01]  /*8230*/  @!P1 ISETP.GE.AND P6, PT, R88, UR16, PT ;  /* 0x0000001058009c0c */ /* 0x000fe2000bfc6270 */
[C---:B------:R-:W-:Y:S01]  /*8240*/  @!P1 VIADD R88, R62.reuse, 0xfffffffe ;  /* 0xfffffffe3e589836 */ /* 0x040fe20000000000 */
[----:B------:R-:W-:Y:S01]  /*8250*/  @!P1 ISETP.GE.AND P0, PT, R62, UR16, PT ;  /* 0x000000103e009c0c */ /* 0x000fe2000bf06270 */
[----:B0-----:R-:W-:Y:S01]  /*8260*/  FMUL.FTZ R5, R53, R5 ;  /* 0x0000000535057220 */ /* 0x001fe20000410000 */
[----:B------:R-:W-:-:S02]  /*8270*/  @!P1 FSEL R38, R38, RZ, !P5 ;  /* 0x000000ff26269208 */ /* 0x000fc40006800000 */
[----:B------:R-:W-:Y:S01]  /*8280*/  @!P1 ISETP.GE.AND P5, PT, R87, UR16, PT ;  /* 0x0000001057009c0c */ /* 0x000fe2000bfa6270 */
[----:B------:R-:W-:Y:S01]  /*8290*/  @!P1 VIADD R87, R62, 0xfffffffd ;  /* 0xfffffffd3e579836 */ /* 0x000fe20000000000 */
[----:B------:R-:W-:Y:S02]  /*82a0*/  @!P1 FSEL R43, R43, RZ, !P0 ;  /* 0x000000ff2b2b9208 */ /* 0x000fe40004000000 */
[----:B------:R-:W-:Y:S02]  /*82b0*/  @!P1 FSEL R40, R40, RZ, !P4 ;  /* 0x000000ff28289208 */ /* 0x000fe40006000000 */
[----:B------:R-:W-:Y:S02]  /*82c0*/  @!P1 ISETP.GE.AND P0, PT, R62, UR16, PT ;  /* 0x000000103e009c0c */ /* 0x000fe4000bf06270 */
[----:B------:R-:W-:Y:S01]  /*82d0*/  @!P1 ISETP.GE.AND P4, PT, R88, UR16, PT ;  /* 0x0000001058009c0c */ /* 0x000fe2000bf86270 */
[----:B------:R-:W-:Y:S01]  /*82e0*/  FFMA.FTZ R5, R52, R4, R5 ;  /* 0x0000000434057223 */ /* 0x000fe20000010005 */
[----:B------:R-:W-:Y:S01]  /*82f0*/  @!P1 FSEL R41, R41, RZ, !P3 ;  /* 0x000000ff29299208 */ /* 0x000fe20005800000 */
[----:B------:R-:W-:Y:S01]  /*8300*/  @!P1 VIADD R4, R62, 0xffffffff ;  /* 0xffffffff3e049836 */ /* 0x000fe20000000000 */
[----:B------:R-:W-:-:S02]  /*8310*/  @!P1 FSEL R51, R51, RZ, !P0 ;  /* 0x000000ff33339208 */ /* 0x000fc40004000000 */
[----:B------:R-:W-:Y:S02]  /*8320*/  @!P1 ISETP.GE.AND P3, PT, R87, UR16, PT ;  /* 0x0000001057009c0c */ /* 0x000fe4000bf66270 */
[----:B------:R-:W-:Y:S02]  /*8330*/  @!P1 FSEL R45, R45, RZ, !P5 ;  /* 0x000000ff2d2d9208 */ /* 0x000fe40006800000 */
[----:B------:R-:W-:Y:S02]  /*8340*/  @!P1 FSEL R49, R49, RZ, !P4 ;  /* 0x000000ff31319208 */ /* 0x000fe40006000000 */
[----:B------:R-:W-:Y:S01]  /*8350*/  IADD3 R60, P0, R60, 0x10, RZ ;  /* 0x000000103c3c7810 */ /* 0x000fe20007f1e0ff */
[C---:B------:R-:W-:Y:S01]  /*8360*/  FMUL.FTZ R9, R53.reuse, R9 ;  /* 0x0000000935097220 */ /* 0x040fe20000410000 */
[----:B------:R-:W-:Y:S01]  /*8370*/  @!P1 ISETP.GE.AND P5, PT, R4, UR16, PT ;  /* 0x0000001004009c0c */ /* 0x000fe2000bfa6270 */
        /* <DEDUP_REMOVED lines=12> */
[----:B------:R-:W-:-:S02]  /*8440*/  ISETP.GE.AND P0, PT, R149, UR4, PT ;  /* 0x0000000495007c0c */ /* 0x000fc4000bf06270 */
[----:B------:R-:W-:Y:S01]  /*8450*/  @!P1 FSEL R42, R42, RZ, !P2 ;  /* 0x000000ff2a2a9208 */ /* 0x000fe20005000000 */
[----:B------:R-:W-:Y:S01]  /*8460*/  FFMA.FTZ R9, R52, R8, R9 ;  /* 0x0000000834097223 */ /* 0x000fe20000010009 */
[----:B------:R-:W-:Y:S01]  /*8470*/  @!P1 ISETP.GE.AND P2, PT, R62, UR16, PT ;  /* 0x000000103e009c0c */ /* 0x000fe2000bf46270 */
        /* <DEDUP_REMOVED lines=52> */
.L_x_28304:
[----:B------:R-:W-:Y:S05]  /*87c0*/  BSYNC B0 ;  /* 0x0000000000007941 */ /* 0x000fea0003800000 */
.L_x_28302:
        /* <DEDUP_REMOVED lines=13> */
[----:B0-----:R-:W-:-:S03]  /*88a0*/  FADD.FTZ R29, R5, R0 ;  /* 0x00000000051d7221 */ /* 0x001fc60000010000 */
[----:B------:R-:W0:Y:S01]  /*88b0*/  SHFL.BFLY PT, R11, R66, 0x1, 0x1f ;  /* 0x0c201f00420b7f89 */ /* 0x000e2200000e0000 */
[----:B-1----:R-:W-:Y:S01]  /*88c0*/  ULEA UR4, UR5, UR4, 0x18 ;  /* 0x0000000405047291 */ /* 0x002fe2000f8ec03f */
[----:B--2---:R-:W-:Y:S02]  /*88d0*/  FADD.FTZ R27, R4, R75 ;  /* 0x0000004b041b7221 */ /* 0x004fe40000010000 */
[----:B------:R-:W1:Y:S01]  /*88e0*/  SHFL.BFLY PT, R0, R71, 0x1, 0x1f ;  /* 0x0c201f0047007f89 */ /* 0x000e6200000e0000 */
[----:B---3--:R-:W-:-:S03]  /*88f0*/  FADD.FTZ R33, R6, R69 ;  /* 0x0000004506217221 */ /* 0x008fc60000010000 */
[----:B------:R-:W2:Y:S01]  /*8900*/  SHFL.BFLY PT, R10, R65, 0x1, 0x1f ;  /* 0x0c201f00410a7f89 */ /* 0x000ea200000e0000 */
[----:B------:R-:W-:Y:S01]  /*8910*/  LOP3.LUT R6, R56, 0x1, RZ, 0xc0, !PT ;  /* 0x0000000138067812 */ /* 0x000fe200078ec0ff */
[----:B----4-:R-:W-:Y:S02]  /*8920*/  FADD.FTZ R31, R7, R70 ;  /* 0x00000046071f7221 */ /* 0x010fe40000010000 */
[----:B------:R-:W3:Y:S01]  /*8930*/  SHFL.BFLY PT, R12, R73, 0x1, 0x1f ;  /* 0x0c201f00490c7f89 */ /* 0x000ee200000e0000 */
[----:B------:R-:W-:Y:S01]  /*8940*/  ISETP.NE.AND P2, PT, R6, RZ, PT ;  /* 0x000000ff0600720c */ /* 0x000fe20003f45270 */
[C---:B------:R-:W-:Y:S01]  /*8950*/  VIADD R7, R2.reuse, 0x1f ;  /* 0x0000001f02077836 */ /* 0x040fe20000000000 */
[C---:B------:R-:W-:Y:S01]  /*8960*/  LOP3.LUT R6, R2.reuse, 0xffffffc0, RZ, 0xc0, !PT ;  /* 0xffffffc002067812 */ /* 0x040fe200078ec0ff */
[----:B------:R-:W4:Y:S01]  /*8970*/  SHFL.BFLY PT, R5, R64, 0x1, 0x1f ;  /* 0x0c201f0040057f89 */ /* 0x000f2200000e0000 */
[----:B------:R-:W-:Y:S01]  /*8980*/  FADD.FTZ R35, R9, R68 ;  /* 0x0000004409237221 */ /* 0x000fe20000010000 */
[----:B------:R-:W-:Y:S01]  /*8990*/  ISETP.GT.OR P0, PT, R2, 0x3f, P2 ;  /* 0x0000003f0200780c */ /* 0x000fe20001704670 */
[----:B------:R-:W-:Y:S01]  /*89a0*/  FADD.FTZ R67, R8, R67 ;  /* 0x0000004308437221 */ /* 0x000fe20000010000 */
[----:B------:R-:W4:Y:S01]  /*89b0*/  SHFL.BFLY PT, R4, R63, 0x1, 0x1f ;  /* 0x0c201f003f047f89 */ /* 0x000f2200000e0000 */
[----:B------:R-:W-:-:S02]  /*89c0*/  ISETP.NE.OR P5, PT, R6, 0x40, P2 ;  /* 0x000000400600780c */ /* 0x000fc400017a5670 */
[----:B------:R-:W-:Y:S01]  /*89d0*/  ISETP.GT.U32.AND P3, PT, R7, 0x3e, PT ;  /* 0x0000003e0700780c */ /* 0x000fe20003f64070 */
[----:B------:R-:W-:Y:S01]  /*89e0*/  BAR.SYNC.DEFER_BLOCKING 0x0 ;  /* 0x0000000000007b1d */ /* 0x000fe20000010000 */
[C---:B------:R-:W-:Y:S01]  /*89f0*/  LOP3.LUT R7, R2.reuse, 0xffffffe0, RZ, 0xc0, !PT ;  /* 0xffffffe002077812 */ /* 0x040fe200078ec0ff */
[----:B0-----:R-:W-:Y:S01]  /*8a00*/  FADD.FTZ R37, R11, R66 ;  /* 0x000000420b257221 */ /* 0x001fe20000010000 */
[----:B------:R-:W-:Y:S01]  /*8a10*/  ISETP.GT.OR P1, PT, R2, 0x1f, P2 ;  /* 0x0000001f0200780c */ /* 0x000fe20001724670 */
[----:B-1----:R-:W-:Y:S01]  /*8a20*/  FADD.FTZ R71, R0, R71 ;  /* 0x0000004700477221 */ /* 0x002fe20000010000 */
[----:B------:R-:W-:Y:S02]  /*8a30*/  LEA R0, R3, UR4, 0x2 ;  /* 0x0000000403007c11 */ /* 0x000fe4000f8e10ff */
[----:B------:R-:W-:Y:S01]  /*8a40*/  ISETP.NE.OR P4, PT, R7, 0x20, P2 ;  /* 0x000000200700780c */ /* 0x000fe20001785670 */
        /* <DEDUP_REMOVED lines=17> */
.L_x_28307:
[----:B------:R-:W-:Y:S05]  /*8b60*/  BSYNC B0 ;  /* 0x0000000000007941 */ /* 0x000fea0003800000 */
.L_x_28306:
        /* <DEDUP_REMOVED lines=27> */
.L_x_28309:
[----:B------:R-:W-:Y:S05]  /*8d20*/  BSYNC B0 ;  /* 0x0000000000007941 */ /* 0x000fea0003800000 */
.L_x_28308:
        /* <DEDUP_REMOVED lines=15> */
.L_x_28311:
[----:B------:R-:W-:Y:S05]  /*8e20*/  BSYNC B0 ;  /* 0x0000000000007941 */ /* 0x000fea0003800000 */
.L_x_28310:
        /* <DEDUP_REMOVED lines=27> */
.L_x_28313:
[----:B------:R-:W-:Y:S05]  /*8fe0*/  BSYNC B0 ;  /* 0x0000000000007941 */ /* 0x000fea0003800000 */
.L_x_28312:
        /* <DEDUP_REMOVED lines=67> */
[----:B------:R-:W-:-:S02]  /*9420*/  IADD3 R30, P0, R0, UR4, RZ ;  /* 0x00000004001e7c10 */ /* 0x000fc4000ff1e0ff */
[----:B------:R-:W-:Y:S02]  /*9430*/  LEA.HI.X R13, R13, UR9, R22, 0x2, P1 ;  /* 0x000000090d0d7c11 */ /* 0x000fe400088f1416 */
[----:B------:R-:W-:Y:S02]  /*9440*/  IADD3 R25, P3, R18, UR4, RZ ;  /* 0x0000000412197c10 */ /* 0x000fe4000ff7e0ff */
[C---:B------:R-:W-:Y:S01]  /*9450*/  IADD3 R21, P1, R19.reuse, UR4, RZ ;  /* 0x0000000413157c10 */ /* 0x040fe2000ff3e0ff */
        /* <DEDUP_REMOVED lines=20> */
.L_x_28271:
[----:B------:R-:W-:Y:S01]  /*95a0*/  BSSY B1, `(.L_x_28314) ;  /* 0x0000007000017945 */ /* 0x000fe20003800000 */
[----:B------:R-:W-:Y:S02]  /*95b0*/  IMAD.MOV.U32 R46, RZ, RZ, 0x2 ;  /* 0x00000002ff2e7424 */ /* 0x000fe400078e00ff */
[----:B------:R-:W-:Y:S02]  /*95c0*/  IMAD.MOV.U32 R47, RZ, RZ, 0x1f ;  /* 0x0000001fff2f7424 */ /* 0x000fe400078e00ff */
[----:B------:R-:W-:-:S07]  /*95d0*/  IMAD.MOV.U32 R45, RZ, RZ, -0x1 ;  /* 0xffffffffff2d7424 */ /* 0x000fce00078e00ff */
[----:B------:R-:W-:Y:S05]  /*95e0*/  WARPSYNC.COLLECTIVE R45, `(.L_x_28315) ;  /* 0x000000002d087348 */ /* 0x000fea0003c00000 */
[----:B------:R0:W1:Y:S02]  /*95f0*/  SHFL.BFLY P0, R40, R42, R46, R47 ;  /* 0x0c00002e2a287389 */ /* 0x000064000000002f */
[----:B01----:R-:W-:Y:S01]  /*9600*/  ENDCOLLECTIVE ;  /* 0x000000000000791b */ /* 0x003fe20003800000 */
.L_x_28315:
[----:B------:R-:W-:Y:S05]  /*9610*/  BSYNC B1 ;  /* 0x0000000000017941 */ /* 0x000fea0003800000 */
.L_x_28314:
        /* <DEDUP_REMOVED lines=9> */
.L_x_28316:
[----:B------:R-:W-:Y:S05]  /*96b0*/  BRA `(.L_x_28317) ;  /* 0xffffffa400147947 */ /* 0x000fea000383ffff */
.L_x_28275:
[----:B------:R-:W-:Y:S01]  /*96c0*/  BSSY B1, `(.L_x_28318) ;  /* 0x0000007000017945 */ /* 0x000fe20003800000 */
[----:B------:R-:W-:Y:S02]  /*96d0*/  IMAD.MOV.U32 R46, RZ, RZ, 0x2 ;  /* 0x00000002ff2e7424 */ /* 0x000fe400078e00ff */
[----:B------:R-:W-:Y:S02]  /*96e0*/  IMAD.MOV.U32 R47, RZ, RZ, 0x1f ;  /* 0x0000001fff2f7424 */ /* 0x000fe400078e00ff */
[----:B------:R-:W-:-:S07]  /*96f0*/  IMAD.MOV.U32 R45, RZ, RZ, -0x1 ;  /* 0xffffffffff2d7424 */ /* 0x000fce00078e00ff */
[----:B------:R-:W-:Y:S05]  /*9700*/  WARPSYNC.COLLECTIVE R45, `(.L_x_28319) ;  /* 0x000000002d087348 */ /* 0x000fea0003c00000 */
[----:B------:R0:W1:Y:S02]  /*9710*/  SHFL.BFLY P0, R40, R42, R46, R47 ;  /* 0x0c00002e2a287389 */ /* 0x000064000000002f */
[----:B01----:R-:W-:Y:S01]  /*9720*/  ENDCOLLECTIVE ;  /* 0x000000000000791b */ /* 0x003fe20003800000 */
.L_x_28319:
[----:B------:R-:W-:Y:S05]  /*9730*/  BSYNC B1 ;  /* 0x0000000000017941 */ /* 0x000fea0003800000 */
.L_x_28318:
        /* <DEDUP_REMOVED lines=9> */
.L_x_28320:
[----:B------:R-:W-:Y:S05]  /*97d0*/  BRA `(.L_x_28321) ;  /* 0xffffffbc00047947 */ /* 0x000fea000383ffff */
.L_x_28279:
[----:B------:R-:W-:Y:S01]  /*97e0*/  BSSY B0, `(.L_x_28322) ;  /* 0x0000008000007945 */ /* 0x000fe20003800000 */
[----:B------:R-:W-:Y:S02]  /*97f0*/  IMAD.MOV.U32 R42, RZ, RZ, R148 ;  /* 0x000000ffff2a7224 */ /* 0x000fe400078e0094 */
[----:B------:R-:W-:Y:S02]  /*9800*/  IMAD.MOV.U32 R46, RZ, RZ, 0x10 ;  /* 0x00000010ff2e7424 */ /* 0x000fe400078e00ff */
[----:B------:R-:W-:Y:S02]  /*9810*/  IMAD.MOV.U32 R47, RZ, RZ, 0x1f ;  /* 0x0000001fff2f7424 */ /* 0x000fe400078e00ff */
[----:B------:R-:W-:-:S07]  /*9820*/  IMAD.MOV.U32 R45, RZ, RZ, -0x1 ;  /* 0xffffffffff2d7424 */ /* 0x000fce00078e00ff */
[----:B01---5:R-:W-:Y:S05]  /*9830*/  WARPSYNC.COLLECTIVE R45, `(.L_x_28323) ;  /* 0x000000002d087348 */ /* 0x023fea0003c00000 */
[----:B01----:R0:W1:Y:S02]  /*9840*/  SHFL.BFLY P0, R40, R42, R46, R47 ;  /* 0x0c00002e2a287389 */ /* 0x003064000000002f */
[----:B01---5:R-:W-:Y:S01]  /*9850*/  ENDCOLLECTIVE ;  /* 0x000000000000791b */ /* 0x023fe20003800000 */
.L_x_28323:
[----:B------:R-:W-:Y:S05]  /*9860*/  BSYNC B0 ;  /* 0x0000000000007941 */ /* 0x000fea0003800000 */
.L_x_28322:
        /* <DEDUP_REMOVED lines=9> */
.L_x_28324:
[----:B------:R-:W-:Y:S02]  /*9900*/  IMAD.MOV.U32 R46, RZ, RZ, 0x4 ;  /* 0x00000004ff2e7424 */ /* 0x000fe400078e00ff */
[----:B------:R-:W-:-:S05]  /*9910*/  IMAD.MOV.U32 R4, RZ, RZ, R40 ;  /* 0x000000ffff047224 */ /* 0x000fca00078e0028 */
[----:B------:R-:W-:-:S05]  /*9920*/  FMNMX.FTZ R7, R5, R4, !PT ;  /* 0x0000000405077209 */ /* 0x000fca0007810000 */
[----:B------:R-:W-:-:S07]  /*9930*/  IMAD.MOV.U32 R42, RZ, RZ, R7 ;  /* 0x000000ffff2a7224 */ /* 0x000fce00078e0007 */
[----:B------:R-:W-:Y:S05]  /*9940*/  WARPSYNC.COLLECTIVE R45, `(.L_x_28325) ;  /* 0x000000002d087348 */ /* 0x000fea0003c00000 */
[----:B------:R0:W1:Y:S02]  /*9950*/  SHFL.BFLY P0, R40, R42, R46, R47 ;  /* 0x0c00002e2a287389 */ /* 0x000064000000002f */
[----:B01----:R-:W-:Y:S01]  /*9960*/  ENDCOLLECTIVE ;  /* 0x000000000000791b */ /* 0x003fe20003800000 */
.L_x_28325:
[----:B------:R-:W-:Y:S01]  /*9970*/  IMAD.MOV.U32 R4, RZ, RZ, R40 ;  /* 0x000000ffff047224 */ /* 0x000fe200078e0028 */
[----:B------:R-:W-:Y:S06]  /*9980*/  BRA `(.L_x_28326) ;  /* 0xffffffbc00387947 */ /* 0x000fec000383ffff */
.L_x_28327:
        /* <DEDUP_REMOVED lines=15> */
.L_x_30056:


//--------------------- .text._ZN4vllm25paged_attention_v2_kernelIffLi128ELi8ELi128ELNS_18Fp8KVCacheDataTypeE0ELb0ELi512EEEvPfS2_PT_PKS3_PKT0_S9_ifPKiSB_iPKfiiiSD_SD_iiiii --------------------------
	.section	.text._ZN4vllm25paged_attention_v2_kernelIffLi128ELi8ELi128ELNS_18Fp8KVCacheDataTypeE0ELb0ELi512EEEvPfS2_PT_PKS3_PKT0_S9_ifPKiSB_iPKfiiiSD_SD_iiiii,"ax",@progbits
	.align	128
        .global         _ZN4vllm25paged_attention_v2_kernelIffLi128ELi8ELi128ELNS_18Fp8KVCacheDataTypeE0ELb0ELi512EEEvPfS2_PT_PKS3_PKT0_S9_ifPKiSB_iPKfiiiSD_SD_iiiii
        .type           _ZN4vllm25paged_attention_v2_kernelIffLi128ELi8ELi128ELNS_18Fp8KVCacheDataTypeE0ELb0ELi512EEEvPfS2_PT_PKS3_PKT0_S9_ifPKiSB_iPKfiiiSD_SD_iiiii,@function
        .size           _ZN4vllm25paged_attention_v2_kernelIffLi128ELi8ELi128ELNS_18Fp8KVCacheDataTypeE0ELb0ELi512EEEvPfS2_PT_PKS3_PKT0_S9_ifPKiSB_iPKfiiiSD_SD_iiiii,(.L_x_30057 - _ZN4vllm25paged_attention_v2_kernelIffLi128ELi8ELi128ELNS_18Fp8KVCacheDataTypeE0ELb0ELi512EEEvPfS2_PT_PKS3_PKT0_S9_ifPKiSB_iPKfiiiSD_SD_iiiii)
        .other          _ZN4vllm25paged_attention_v2_kernelIffLi128ELi8ELi128ELNS_18Fp8KVCacheDataTypeE0ELb0ELi512EEEvPfS2_PT_PKS3_PKT0_S9_ifPKiSB_iPKfiiiSD_SD_iiiii,@"STO_CUDA_ENTRY STV_DEFAULT"
_ZN4vllm25paged_attention_v2_kernelIffLi128ELi8ELi128ELNS_18Fp8KVCacheDataTypeE0ELb0ELi512EEEvPfS2_PT_PKS3_PKT0_S9_ifPKiSB_iPKfiiiSD_SD_iiiii:
.text._ZN4vllm25paged_attention_v2_kernelIffLi128ELi8ELi128ELNS_18Fp8KVCacheDataTypeE0ELb0ELi512EEEvPfS2_PT_PKS3_PKT0_S9_ifPKiSB_iPKfiiiSD_SD_iiiii:
        /* <DEDUP_REMOVED lines=124> */
.L_x_28332:
        /* <DEDUP_REMOVED lines=11> */
.L_x_28331:
[----:B------:R-:W-:Y:S05]  /*0870*/  BSYNC B1 ;  /* 0x0000000000017941 */ /* 0x000fea0003800000 */
.L_x_28330:
        /* <DEDUP_REMOVED lines=8> */
[----:B-1----:R-:W-:-:S03]  /*0900*/  LEA R11, P0, R7, R4, 0x2 ;  /* 0x00000004070b7211 */ /* 0x002fc600078010ff */
[----:B------:R-:W-:Y:S01]  /*0910*/  IMAD R4, R9, 0x4, R6 ;  /* 0x0000000409047824 */ /* 0x000fe200078e0206 */
[----:B------:R-:W-:Y:S01]  /*0920*/  LEA.HI.X R16, R7, R5, R12, 0x2, P0 ;  /* 0x0000000507107211 */ /* 0x000fe200000f140c */
[C---:B------:R-:W-:Y:S02]  /*0930*/  VIADD R6, R9.reuse, 0xffffff80 ;  /* 0xffffff8009067836 */ /* 0x040fe40000000000 */
[----:B------:R-:W-:Y:S02]  /*0940*/  IMAD R9, R9, 0x4, R98 ;  /* 0x0000000409097824 */ /* 0x000fe400078e0262 */
[----:B------:R-:W-:-:S07]  /*0950*/  VIADD R7, R4, 0x100 ;  /* 0x0000010004077836 */ /* 0x000fce0000000000 */
.L_x_28333:
        /* <DEDUP_REMOVED lines=17> */
.L_x_28329:
[----:B------:R-:W-:Y:S05]  /*0a70*/  BSYNC B0 ;  /* 0x0000000000007941 */ /* 0x000fea0003800000 */
.L_x_28328:
        /* <DEDUP_REMOVED lines=21> */
[----:B------:R-:W0:Y:S01]  /*0bd0*/  S2UR UR8, SR_CgaCtaId ;  /* 0x00000000000879c3 */ /* 0x000e220000008800 */
        /* <DEDUP_REMOVED lines=43> */
[----:B------:R-:W-:Y:S01]  /*0e90*/  LEA.HI R4, R4, R95, RZ, 0x3 ;  /* 0x0000005f04047211 */ /* 0x000fe200078f18ff */
[----:B------:R-:W-:Y:S01]  /*0ea0*/  VIADD R17, R98, 0x60 ;  /* 0x0000006062117836 */ /* 0x000fe20000000000 */
[----:B------:R-:W-:Y:S01]  /*0eb0*/  SHF.R.S32.HI R33, RZ, 0x1f, R78 ;  /* 0x0000001fff217819 */ /* 0x000fe2000001144e */
[----:B------:R-:W-:Y:S01]  /*0ec0*/  IMAD.IADD R84, R84, 0x1, -R3 ;  /* 0x0000000154547824 */ /* 0x000fe200078e0a03 */
        /* <DEDUP_REMOVED lines=23> */
[----:B------:R-:W1:Y:S01]  /*1040*/  LDC R58, c[0x0][0x26c] ;  /* 0x00009b00ff3a7b82 */ /* 0x000e620000000800 */
[----:B------:R-:W-:Y:S01]  /*1050*/  LOP3.LUT R3, R34, 0xfffffffc, RZ, 0xc0, !PT ;  /* 0xfffffffc22037812 */ /* 0x000fe200078ec0ff */
[----:B------:R-:W-:Y:S01]  /*1060*/  VIADD R24, R98, 0x7c ;  /* 0x0000007c62187836 */ /* 0x000fe20000000000 */
        /* <DEDUP_REMOVED lines=24> */
[----:B------:R-:W-:Y:S01]  /*11f0*/  SHF.R.S32.HI R12, RZ, 0x1f, R11 ;  /* 0x0000001fff0c7819 */ /* 0x000fe2000001140b */
[----:B------:R-:W-:Y:S01]  /*1200*/  IMAD.SHL.U32 R77, R33, 0x8, RZ ;  /* 0x00000008214d7824 */ /* 0x000fe200078e00ff */
        /* <DEDUP_REMOVED lines=62> */
[----:B------:R-:W-:-:S02]  /*15f0*/  LEA.HI R53, R18, R21, RZ, 0x2 ;  /* 0x0000001512357211 */ /* 0x000fc400078f10ff */
[----:B------:R-:W-:Y:S02]  /*1600*/  SHF.R.S32.HI R22, RZ, 0x1f, R19 ;  /* 0x0000001fff167819 */ /* 0x000fe40000011413 */
[C---:B------:R-:W-:Y:S01]  /*1610*/  LOP3.LUT R17, R52.reuse, 0xfffffffc, RZ, 0xc0, !PT ;  /* 0xfffffffc34117812 */ /* 0x040fe200078ec0ff */
[----:B------:R-:W-:Y:S01]  /*1620*/  IMAD.SHL.U32 R52, R52, 0x8, RZ ;  /* 0x0000000834347824 */ /* 0x000fe200078e00ff */
[----:B------:R-:W-:Y:S02]  /*1630*/  LEA.HI R54, R22, R19, RZ, 0x2 ;  /* 0x0000001316367211 */ /* 0x000fe400078f10ff */
[----:B------:R-:W-:Y:S01]  /*1640*/  SHF.R.S32.HI R22, RZ, 0x1f, R23 ;  /* 0x0000001fff167819 */ /* 0x000fe20000011417 */
[----:B------:R-:W-:Y:S01]  /*1650*/  IMAD.IADD R17, R20, 0x1, -R17 ;  /* 0x0000000114117824 */ /* 0x000fe200078e0a11 */
[C---:B------:R-:W-:Y:S01]  /*1660*/  LOP3.LUT R20, R54.reuse, 0xfffffffc, RZ, 0xc0, !PT ;  /* 0xfffffffc36147812 */ /* 0x040fe200078ec0ff */
[----:B------:R-:W-:Y:S01]  /*1670*/  IMAD.SHL.U32 R54, R54, 0x8, RZ ;  /* 0x0000000836367824 */ /* 0x000fe200078e00ff */
[----:B------:R-:W-:-:S02]  /*1680*/  LEA.HI R55, R22, R23, RZ, 0x2 ;  /* 0x0000001716377211 */ /* 0x000fc400078f10ff */
[----:B------:R-:W-:Y:S01]  /*1690*/  LOP3.LUT R18, R53, 0xfffffffc, RZ, 0xc0, !PT ;  /* 0xfffffffc35127812 */ /* 0x000fe200078ec0ff */
[----:B------:R-:W-:Y:S01]  /*16a0*/  IMAD.IADD R19, R19, 0x1, -R20 ;  /* 0x0000000113137824 */ /* 0x000fe200078e0a14 */
[----:B------:R-:W-:Y:S01]  /*16b0*/  LOP3.LUT R20, R55, 0xfffffffc, RZ, 0xc0, !PT ;  /* 0xfffffffc37147812 */ /* 0x000fe200078ec0ff */
[----:B------:R-:W-:Y:S01]  /*16c0*/  IMAD.SHL.U32 R53, R53, 0x8, RZ ;  /* 0x0000000835357824 */ /* 0x000fe200078e00ff */
[----:B------:R-:W-:Y:S01]  /*16d0*/  SHF.R.S32.HI R49, RZ, 0x1f, R24 ;  /* 0x0000001fff317819 */ /* 0x000fe20000011418 */
[----:B------:R-:W-:Y:S01]  /*16e0*/  IMAD.IADD R18, R21, 0x1, -R18 ;  /* 0x0000000115127824 */ /* 0x000fe200078e0a12 */
[----:B------:R-:W-:Y:S01]  /*16f0*/  LOP3.LUT R51, R51, 0xffffffe0, RZ, 0xc0, !PT ;  /* 0xffffffe033337812 */ /* 0x000fe200078ec0ff */
[----:B------:R-:W-:Y:S01]  /*1700*/  IMAD.IADD R20, R23, 0x1, -R20 ;  /* 0x0000000117147824 */ /* 0x000fe200078e0a14 */
[----:B------:R-:W-:Y:S01]  /*1710*/  LEA.HI R57, R49, R24, RZ, 0x2 ;  /* 0x0000001831397211 */ /* 0x000fe200078f10ff */
[----:B------:R-:W-:Y:S01]  /*1720*/  VIADD R21, R98, 0x78 ;  /* 0x0000007862157836 */ /* 0x000fe20000000000 */
[----:B------:R-:W-:Y:S01]  /*1730*/  LOP3.LUT R52, R52, 0xffffffe0, RZ, 0xc0, !PT ;  /* 0xffffffe034347812 */ /* 0x000fe200078ec0ff */
[----:B------:R-:W-:Y:S01]  /*1740*/  IMAD R23, R0, UR7, RZ ;  /* 0x0000000700177c24 */ /* 0x000fe2000f8e02ff */
[----:B------:R-:W-:Y:S01]  /*1750*/  UMOV UR7, 0x400 ;  /* 0x0000040000077882 */ /* 0x000fe20000000000 */
[----:B------:R-:W-:Y:S01]  /*1760*/  LOP3.LUT R49, R57, 0xfffffffc, RZ, 0xc0, !PT ;  /* 0xfffffffc39317812 */ /* 0x000fe200078ec0ff */
[----:B0-----:R-:W-:Y:S01]  /*1770*/  ULEA UR7, UR8, UR7, 0x18 ;  /* 0x0000000708077291 */ /* 0x001fe2000f8ec03f */
[----:B------:R-:W-:Y:S01]  /*1780*/  SHF.R.S32.HI R22, RZ, 0x1f, R21 ;  /* 0x0000001fff167819 */ /* 0x000fe20000011415 */
[----:B------:R-:W-:Y:S01]  /*1790*/  IMAD.SHL.U32 R55, R55, 0x8, RZ ;  /* 0x0000000837377824 */ /* 0x000fe200078e00ff */
[----:B------:R-:W-:Y:S01]  /*17a0*/  IADD3 R100, P0, R23, R100, RZ ;  /* 0x0000006417647210 */ /* 0x000fe20007f1e0ff */
[----:B------:R-:W-:Y:S01]  /*17b0*/  IMAD.SHL.U32 R57, R57, 0x8, RZ ;  /* 0x0000000839397824 */ /* 0x000fe200078e00ff */
[----:B------:R-:W-:-:S02]  /*17c0*/  LEA.HI R56, R22, R21, RZ, 0x2 ;  /* 0x0000001516387211 */ /* 0x000fc400078f10ff */
[----:B------:R-:W-:Y:S01]  /*17d0*/  LEA.HI.X.SX32 R101, R23, R50, 0x1, P0 ;  /* 0x0000003217657211 */ /* 0x000fe200000f0eff */
[----:B------:R-:W-:Y:S01]  /*17e0*/  IMAD.SHL.U32 R50, R48, 0x8, RZ ;  /* 0x0000000830327824 */ /* 0x000fe200078e00ff */
[----:B-----5:R-:W-:Y:S02]  /*17f0*/  FSETP.NEU.FTZ.AND P0, PT, R99, RZ, PT ;  /* 0x000000ff6300720b */ /* 0x020fe40003f1d000 */
[C---:B------:R-:W-:Y:S01]  /*1800*/  LOP3.LUT R22, R56.reuse, 0xfffffffc, RZ, 0xc0, !PT ;  /* 0xfffffffc38167812 */ /* 0x040fe200078ec0ff */
[----:B------:R-:W-:Y:S01]  /*1810*/  IMAD.SHL.U32 R56, R56, 0x8, RZ ;  /* 0x0000000838387824 */ /* 0x000fe200078e00ff */
[----:B------:R-:W-:Y:S02]  /*1820*/  LOP3.LUT R50, R50, 0xffffffe0, RZ, 0xc0, !PT ;  /* 0xffffffe032327812 */ /* 0x000fe400078ec0ff */
[----:B------:R-:W-:Y:S01]  /*1830*/  LOP3.LUT R53, R53, 0xffffffe0, RZ, 0xc0, !PT ;  /* 0xffffffe035357812 */ /* 0x000fe200078ec0ff */
[----:B------:R-:W-:Y:S01]  /*1840*/  IMAD.IADD R21, R21, 0x1, -R22 ;  /* 0x0000000115157824 */ /* 0x000fe200078e0a16 */
[----:B------:R-:W-:Y:S01]  /*1850*/  LOP3.LUT R54, R54, 0xffffffe0, RZ, 0xc0, !PT ;  /* 0xffffffe036367812 */ /* 0x000fe200078ec0ff */
[----:B------:R-:W-:Y:S01]  /*1860*/  IMAD.IADD R22, R24, 0x1, -R49 ;  /* 0x0000000118167824 */ /* 0x000fe200078e0a31 */
[----:B------:R-:W-:Y:S01]  /*1870*/  LOP3.LUT R55, R55, 0xffffffe0, RZ, 0xc0, !PT ;  /* 0xffffffe037377812 */ /* 0x000fe200078ec0ff */
[----:B------:R-:W-:Y:S01]  /*1880*/  IMAD.SHL.U32 R49, R47, 0x8, RZ ;  /* 0x000000082f317824 */ /* 0x000fe200078e00ff */
[----:B------:R-:W-:-:S02]  /*1890*/  LOP3.LUT R56, R56, 0xffffffe0, RZ, 0xc0, !PT ;  /* 0xffffffe038387812 */ /* 0x000fc400078ec0ff */
[----:B------:R-:W-:Y:S02]  /*18a0*/  LOP3.LUT R57, R57, 0xffffffe0, RZ, 0xc0, !PT ;  /* 0xffffffe039397812 */ /* 0x000fe400078ec0ff */
[----:B------:R-:W-:Y:S02]  /*18b0*/  LEA R24, R98, UR7, 0x7 ;  /* 0x0000000762187c11 */ /* 0x000fe4000f8e38ff */
        /* <DEDUP_REMOVED lines=44> */
.L_x_28340:
[----:B0-----:R-:W-:-:S04]  /*1b80*/  IADD3 R29, P0, R104, UR5, RZ ;  /* 0x00000005681d7c10 */ /* 0x001fc8000ff1e0ff */
        /* <DEDUP_REMOVED lines=22> */
[----:B------:R-:W-:-:S03]  /*1cf0*/  LEA.HI.X R29, R31, UR21, R32, 0x2, P1 ;  /* 0x000000151f1d7c11 */ /* 0x000fc600088f1420 */
[----:B------:R0:W2:Y:S01]  /*1d00*/  LDG.E.CONSTANT R30, desc[UR10][R34.64] ;  /* 0x0000000a221e7981 */ /* 0x0000a2000c1e9900 */
[--C-:B------:R-:W-:Y:S02]  /*1d10*/  SHF.R.S32.HI R32, RZ, 0x1f, R92.reuse ;  /* 0x0000001fff207819 */ /* 0x100fe4000001145c */
[----:B------:R-:W-:Y:S01]  /*1d20*/  IADD3 R33, P0, P1, R91, R116, R92 ;  /* 0x000000745b217210 */ /* 0x000fe2000791e05c */
[----:B------:R1:W3:Y:S03]  /*1d30*/  LDG.E.CONSTANT R31, desc[UR10][R28.64] ;  /* 0x0000000a1c1f7981 */ /* 0x0002e6000c1e9900 */
[----:B------:R-:W-:Y:S02]  /*1d40*/  IADD3.X R36, R36, R39, R32, P0, P1 ;  /* 0x0000002724247210 */ /* 0x000fe400007e2420 */
[----:B------:R-:W-:-:S04]  /*1d50*/  LEA R32, P0, R33, UR20, 0x2 ;  /* 0x0000001421207c11 */ /* 0x000fc8000f8010ff */
[----:B------:R-:W-:Y:S02]  /*1d60*/  LEA.HI.X R33, R33, UR21, R36, 0x2, P0 ;  /* 0x0000001521217c11 */ /* 0x000fe400080f1424 */
[----:B------:R-:W-:Y:S02]  /*1d70*/  IADD3 R36, P0, P1, R89, R116, R90 ;  /* 0x0000007459247210 */ /* 0x000fe4000791e05a */
[----:B0-----:R-:W-:Y:S01]  /*1d80*/  SHF.R.S32.HI R34, RZ, 0x1f, R87 ;  /* 0x0000001fff227819 */ /* 0x001fe20000011457 */
[----:B------:R0:W4:Y:S01]  /*1d90*/  LDG.E.CONSTANT R105, desc[UR10][R32.64] ;  /* 0x0000000a20697981 */ /* 0x000122000c1e9900 */
[----:B------:R-:W-:Y:S02]  /*1da0*/  IADD3.X R35, R38, R39, R37, P0, P1 ;  /* 0x0000002726237210 */ /* 0x000fe400007e2425 */
[----:B------:R-:W-:Y:S02]  /*1db0*/  LEA R118, P0, R36, UR20, 0x2 ;  /* 0x0000001424767c11 */ /* 0x000fe4000f8010ff */
[----:B-1----:R-:W-:-:S02]  /*1dc0*/  SHF.R.S32.HI R28, RZ, 0x1f, R88 ;  /* 0x0000001fff1c7819 */ /* 0x002fc40000011458 */
[----:B------:R-:W-:Y:S02]  /*1dd0*/  LEA.HI.X R119, R36, UR21, R35, 0x2, P0 ;  /* 0x0000001524777c11 */ /* 0x000fe400080f1423 */
[----:B------:R-:W-:Y:S02]  /*1de0*/  IADD3 R29, P0, P1, R87, R116, R88 ;  /* 0x00000074571d7210 */ /* 0x000fe4000791e058 */
[----:B0-----:R-:W-:Y:S01]  /*1df0*/  SHF.R.S32.HI R33, RZ, 0x1f, R86 ;  /* 0x0000001fff217819 */ /* 0x001fe20000011456 */
[----:B------:R-:W5:Y:S01]  /*1e00*/  LDG.E.CONSTANT R118, desc[UR10][R118.64] ;  /* 0x0000000a76767981 */ /* 0x000f62000c1e9900 */
[----:B------:R-:W-:Y:S02]  /*1e10*/  IADD3.X R34, R34, R39, R28, P0, P1 ;  /* 0x0000002722227210 */ /* 0x000fe400007e241c */
[----:B------:R-:W-:-:S04]  /*1e20*/  LEA R28, P0, R29, UR20, 0x2 ;  /* 0x000000141d1c7c11 */ /* 0x000fc8000f8010ff */
[----:B------:R-:W-:Y:S02]  /*1e30*/  LEA.HI.X R29, R29, UR21, R34, 0x2, P0 ;  /* 0x000000151d1d7c11 */ /* 0x000fe400080f1422 */
[----:B------:R-:W-:Y:S02]  /*1e40*/  SHF.R.S32.HI R34, RZ, 0x1f, R85 ;  /* 0x0000001fff227819 */ /* 0x000fe40000011455 */
[----:B------:R-:W-:Y:S01]  /*1e50*/  IADD3 R32, P0, P1, R85, R116, R86 ;  /* 0x0000007455207210 */ /* 0x000fe2000791e056 */
[----:B------:R0:W5:Y:S03]  /*1e60*/  LDG.E.CONSTANT R103, desc[UR10][R28.64] ;  /* 0x0000000a1c677981 */ /* 0x000166000c1e9900 */
[----:B------:R-:W-:Y:S02]  /*1e70*/  IADD3.X R33, R34, R39, R33, P0, P1 ;  /* 0x0000002722217210 */ /* 0x000fe400007e2421 */
[----:B------:R-:W-:-:S02]  /*1e80*/  LEA R112, P0, R32, UR20, 0x2 ;  /* 0x0000001420707c11 */ /* 0x000fc4000f8010ff */
[--C-:B------:R-:W-:Y:S02]  /*1e90*/  SHF.R.S32.HI R34, RZ, 0x1f, R84.reuse ;  /* 0x0000001fff227819 */ /* 0x100fe40000011454 */
[----:B------:R-:W-:Y:S02]  /*1ea0*/  LEA.HI.X R113, R32, UR21, R33, 0x2, P0 ;  /* 0x0000001520717c11 */ /* 0x000fe400080f1421 */
[----:B------:R-:W-:Y:S02]  /*1eb0*/  SHF.R.S32.HI R33, RZ, 0x1f, R83 ;  /* 0x0000001fff217819 */ /* 0x000fe40000011453 */
[----:B------:R-:W-:Y:S01]  /*1ec0*/  IADD3 R32, P0, P1, R83, R116, R84 ;  /* 0x0000007453207210 */ /* 0x000fe2000791e054 */
[----:B------:R-:W5:Y:S03]  /*1ed0*/  LDG.E.CONSTANT R112, desc[UR10][R112.64] ;  /* 0x0000000a70707981 */ /* 0x000f66000c1e9900 */
[----:B0-----:R-:W-:-:S02]  /*1ee0*/  IADD3.X R29, R33, R39, R34, P0, P1 ;  /* 0x00000027211d7210 */ /* 0x001fc400007e2422 */
[----:B------:R-:W-:-:S04]  /*1ef0*/  LEA R28, P0, R32, UR20, 0x2 ;  /* 0x00000014201c7c11 */ /* 0x000fc8000f8010ff */
[----:B------:R-:W-:-:S05]  /*1f00*/  LEA.HI.X R29, R32, UR21, R29, 0x2, P0 ;  /* 0x00000015201d7c11 */ /* 0x000fca00080f141d */
[----:B------:R0:W5:Y:S01]  /*1f10*/  LDG.E.CONSTANT R99, desc[UR10][R28.64] ;  /* 0x0000000a1c637981 */ /* 0x000162000c1e9900 */
[----:B------:R-:W-:Y:S02]  /*1f20*/  SHF.R.S32.HI R34, RZ, 0x1f, R81 ;  /* 0x0000001fff227819 */ /* 0x000fe40000011451 */
[--C-:B------:R-:W-:Y:S02]  /*1f30*/  SHF.R.S32.HI R33, RZ, 0x1f, R82.reuse ;  /* 0x0000001fff217819 */ /* 0x100fe40000011452 */
[----:B------:R-:W-:-:S04]  /*1f40*/  IADD3 R32, P0, P1, R81, R116, R82 ;  /* 0x0000007451207210 */ /* 0x000fc8000791e052 */
[-C--:B------:R-:W-:Y:S02]  /*1f50*/  IADD3.X R33, R34, R39.reuse, R33, P0, P1 ;  /* 0x0000002722217210 */ /* 0x080fe400007e2421 */
[C---:B------:R-:W-:Y:S02]  /*1f60*/  LEA R106, P0, R32.reuse, UR20, 0x2 ;  /* 0x00000014206a7c11 */ /* 0x040fe4000f8010ff */
[----:B------:R-:W-:Y:S02]  /*1f70*/  SHF.R.S32.HI R34, RZ, 0x1f, R79 ;  /* 0x0000001fff227819 */ /* 0x000fe4000001144f */
[----:B------:R-:W-:Y:S02]  /*1f80*/  LEA.HI.X R107, R32, UR21, R33, 0x2, P0 ;  /* 0x00000015206b7c11 */ /* 0x000fe400080f1421 */
[--C-:B------:R-:W-:Y:S02]  /*1f90*/  SHF.R.S32.HI R33, RZ, 0x1f, R80.reuse ;  /* 0x0000001fff217819 */ /* 0x100fe40000011450 */
[----:B------:R-:W-:Y:S01]  /*1fa0*/  IADD3 R32, P0, P1, R79, R116, R80 ;  /* 0x000000744f207210 */ /* 0x000fe2000791e050 */
[----:B------:R1:W5:Y:S03]  /*1fb0*/  LDG.E.CONSTANT R106, desc[UR10][R106.64] ;  /* 0x0000000a6a6a7981 */ /* 0x000366000c1e9900 */
[----:B0-----:R-:W-:-:S02]  /*1fc0*/  IADD3.X R29, R34, R39, R33, P0, P1 ;  /* 0x00000027221d7210 */ /* 0x001fc400007e2421 */
[----:B------:R-:W-:-:S04]  /*1fd0*/  LEA R28, P0, R32, UR20, 0x2 ;  /* 0x00000014201c7c11 */ /* 0x000fc8000f8010ff */
[----:B------:R-:W-:Y:S02]  /*1fe0*/  LEA.HI.X R29, R32, UR21, R29, 0x2, P0 ;  /* 0x00000015201d7c11 */ /* 0x000fe400080f141d */
[----:B------:R-:W2:Y:S04]  /*1ff0*/  LDS.128 R32, [R24] ;  /* 0x0000000018207984 */ /* 0x000ea80000000c00 */
[----:B------:R0:W5:Y:S01]  /*2000*/  LDG.E.CONSTANT R121, desc[UR10][R28.64] ;  /* 0x0000000a1c797981 */ /* 0x000162000c1e9900 */
[----:B------:R-:W-:Y:S02]  /*2010*/  SHF.R.S32.HI R36, RZ, 0x1f, R77 ;  /* 0x0000001fff247819 */ /* 0x000fe4000001144d */
[--C-:B------:R-:W-:Y:S02]  /*2020*/  SHF.R.S32.HI R109, RZ, 0x1f, R78.reuse ;  /* 0x0000001fff6d7819 */ /* 0x100fe4000001144e */
[----:B------:R-:W-:-:S02]  /*2030*/  IADD3 R108, P0, P1, R77, R116, R78 ;  /* 0x000000744d6c7210 */ /* 0x000fc4000791e04e */
[----:B-1----:R-:W-:Y:S02]  /*2040*/  SHF.R.S32.HI R107, RZ, 0x1f, R76 ;  /* 0x0000001fff6b7819 */ /* 0x002fe4000001144c */
[----:B------:R-:W-:Y:S02]  /*2050*/  IADD3.X R109, R36, R39, R109, P0, P1 ;  /* 0x00000027246d7210 */ /* 0x000fe400007e246d */
[----:B------:R-:W-:Y:S02]  /*2060*/  SHF.R.S32.HI R36, RZ, 0x1f, R75 ;  /* 0x0000001fff247819 */ /* 0x000fe4000001144b */
[----:B------:R-:W-:Y:S02]  /*2070*/  SHF.R.S32.HI R110, RZ, 0x1f, R25 ;  /* 0x0000001fff6e7819 */ /* 0x000fe40000011419 */
[----:B------:R-:W-:Y:S02]  /*2080*/  SHF.R.S32.HI R37, RZ, 0x1f, R74 ;  /* 0x0000001fff257819 */ /* 0x000fe4000001144a */
[----:B------:R-:W-:-:S02]  /*2090*/  IADD3 R38, P0, P1, R75, R116, R76 ;  /* 0x000000744b267210 */ /* 0x000fc4000791e04c */
[-C--:B0-----:R-:W-:Y:S02]  /*20a0*/  IADD3 R28, P2, P3, R25, R116.reuse, R74 ;  /* 0x00000074191c7210 */ /* 0x081fe40007b5e04a */
[-C--:B------:R-:W-:Y:S02]  /*20b0*/  IADD3.X R107, R36, R39.reuse, R107, P0, P1 ;  /* 0x00000027246b7210 */ /* 0x080fe400007e246b */
[----:B------:R-:W-:Y:S02]  /*20c0*/  IADD3.X R29, R110, R39, R37, P2, P3 ;  /* 0x000000276e1d7210 */ /* 0x000fe400017e6425 */
[----:B------:R-:W-:Y:S02]  /*20d0*/  SHF.R.S32.HI R110, RZ, 0x1f, R26 ;  /* 0x0000001fff6e7819 */ /* 0x000fe4000001141a */
[--C-:B------:R-:W-:Y:S02]  /*20e0*/  SHF.R.S32.HI R37, RZ, 0x1f, R3.reuse ;  /* 0x0000001fff257819 */ /* 0x100fe40000011403 */
[----:B------:R-:W-:-:S04]  /*20f0*/  IADD3 R36, P0, P1, R26, R116, R3 ;  /* 0x000000741a247210 */ /* 0x000fc8000791e003 */
[----:B------:R-:W-:Y:S02]  /*2100*/  IADD3.X R37, R110, R39, R37, P0, P1 ;  /* 0x000000276e257210 */ /* 0x000fe400007e2425 */
[----:B------:R-:W-:-:S04]  /*2110*/  LEA R114, P0, R108, UR20, 0x2 ;  /* 0x000000146c727c11 */ /* 0x000fc8000f8010ff */
[----:B------:R-:W-:Y:S02]  /*2120*/  LEA.HI.X R115, R108, UR21, R109, 0x2, P0 ;  /* 0x000000156c737c11 */ /* 0x000fe400080f146d */
[----:B------:R-:W-:-:S04]  /*2130*/  LEA R110, P0, R38, UR20, 0x2 ;  /* 0x00000014266e7c11 */ /* 0x000fc8000f8010ff */
[----:B------:R-:W-:Y:S02]  /*2140*/  LEA.HI.X R111, R38, UR21, R107, 0x2, P0 ;  /* 0x00000015266f7c11 */ /* 0x000fe400080f146b */
[C---:B------:R-:W-:Y:S01]  /*2150*/  LEA R108, P0, R28.reuse, UR20, 0x2 ;  /* 0x000000141c6c7c11 */ /* 0x040fe2000f8010ff */
[----:B------:R0:W5:Y:S03]  /*2160*/  LDG.E.CONSTANT R38, desc[UR10][R114.64] ;  /* 0x0000000a72267981 */ /* 0x000166000c1e9900 */
[----:B------:R-:W-:Y:S01]  /*2170*/  LEA.HI.X R109, R28, UR21, R29, 0x2, P0 ;  /* 0x000000151c6d7c11 */ /* 0x000fe200080f141d */
[----:B------:R1:W5:Y:S01]  /*2180*/  LDG.E.CONSTANT R119, desc[UR10][R110.64] ;  /* 0x0000000a6e777981 */ /* 0x000362000c1e9900 */
[----:B------:R-:W-:Y:S02]  /*2190*/  SHF.R.S32.HI R107, RZ, 0x1f, R4 ;  /* 0x0000001fff6b7819 */ /* 0x000fe40000011404 */
[----:B------:R-:W-:-:S02]  /*21a0*/  SHF.R.S32.HI R122, RZ, 0x1f, R40 ;  /* 0x0000001fff7a7819 */ /* 0x000fc40000011428 */
[----:B0-----:R-:W-:Y:S02]  /*21b0*/  SHF.R.S32.HI R115, RZ, 0x1f, R5 ;  /* 0x0000001fff737819 */ /* 0x001fe40000011405 */
[----:B-1----:R-:W-:Y:S01]  /*21c0*/  SHF.R.S32.HI R110, RZ, 0x1f, R43 ;  /* 0x0000001fff6e7819 */ /* 0x002fe2000001142b */
[----:B--2---:R-:W-:-:S04]  /*21d0*/  FMUL.FTZ R33, R30, R33 ;  /* 0x000000211e217220 */ /* 0x004fc80000410000 */
[----:B---3--:R-:W-:Y:S02]  /*21e0*/  FFMA.FTZ R120, R32, R31, R33 ;  /* 0x0000001f20787223 */ /* 0x008fe40000010021 */
[----:B------:R-:W0:Y:S01]  /*21f0*/  LDS.128 R28, [R24+0x10] ;  /* 0x00001000181c7984 */ /* 0x000e220000000c00 */
[----:B------:R-:W-:-:S04]  /*2200*/  LEA R32, P0, R36, UR20, 0x2 ;  /* 0x0000001424207c11 */ /* 0x000fc8000f8010ff */
[----:B------:R-:W-:Y:S02]  /*2210*/  LEA.HI.X R33, R36, UR21, R37, 0x2, P0 ;  /* 0x0000001524217c11 */ /* 0x000fe400080f1425 */
[----:B------:R-:W-:Y:S01]  /*2220*/  IADD3 R113, P0, P1, R27, R116, R4 ;  /* 0x000000741b717210 */ /* 0x000fe2000791e004 */
[----:B------:R-:W2:Y:S01]  /*2230*/  LDG.E.CONSTANT R36, desc[UR10][R108.64] ;  /* 0x0000000a6c247981 */ /* 0x000ea2000c1e9900 */
[----:B----4-:R-:W-:Y:S01]  /*2240*/  FFMA.FTZ R105, R105, R34, R120 ;  /* 0x0000002269697223 */ /* 0x010fe20000010078 */
[----:B------:R-:W-:Y:S02]  /*2250*/  SHF.R.S32.HI R120, RZ, 0x1f, R27 ;  /* 0x0000001fff787819 */ /* 0x000fe4000001141b */
[----:B------:R1:W3:Y:S01]  /*2260*/  LDG.E.CONSTANT R37, desc[UR10][R32.64] ;  /* 0x0000000a20257981 */ /* 0x0002e2000c1e9900 */
[----:B------:R-:W-:Y:S02]  /*2270*/  IADD3 R34, P2, P3, R40, R116, R5 ;  /* 0x0000007428227210 */ /* 0x000fe40007b5e005 */
[----:B------:R-:W-:-:S02]  /*2280*/  IADD3.X R114, R120, R39, R107, P0, P1 ;  /* 0x0000002778727210 */ /* 0x000fc400007e246b */
[----:B------:R-:W-:Y:S02]  /*2290*/  IADD3.X R107, R122, R39, R115, P2, P3 ;  /* 0x000000277a6b7210 */ /* 0x000fe400017e6473 */
[C---:B------:R-:W-:Y:S02]  /*22a0*/  LEA R122, P0, R113.reuse, UR20, 0x2 ;  /* 0x00000014717a7c11 */ /* 0x040fe4000f8010ff */
[----:B-1----:R-:W-:Y:S01]  /*22b0*/  LEA R32, P1, R34, UR20, 0x2 ;  /* 0x0000001422207c11 */ /* 0x002fe2000f8210ff */
[----:B-----5:R-:W-:Y:S01]  /*22c0*/  FFMA.FTZ R105, R118, R35, R105 ;  /* 0x0000002376697223 */ /* 0x020fe20000010069 */
[----:B------:R-:W-:Y:S02]  /*22d0*/  LEA.HI.X R123, R113, UR21, R114, 0x2, P0 ;  /* 0x00000015717b7c11 */ /* 0x000fe400080f1472 */
[----:B------:R-:W-:Y:S02]  /*22e0*/  LEA.HI.X R33, R34, UR21, R107, 0x2, P1 ;  /* 0x0000001522217c11 */ /* 0x000fe400088f146b */
[----:B------:R-:W-:Y:S01]  /*22f0*/  SHF.R.S32.HI R108, RZ, 0x1f, R41 ;  /* 0x0000001fff6c7819 */ /* 0x000fe20000011429 */
[----:B------:R-:W4:Y:S01]  /*2300*/  LDG.E.CONSTANT R122, desc[UR10][R122.64] ;  /* 0x0000000a7a7a7981 */ /* 0x000f22000c1e9900 */
[----:B------:R-:W-:-:S02]  /*2310*/  SHF.R.S32.HI R35, RZ, 0x1f, R6 ;  /* 0x0000001fff237819 */ /* 0x000fc40000011406 */
[-C--:B------:R-:W-:Y:S01]  /*2320*/  IADD3 R34, P0, P1, R41, R116.reuse, R6 ;  /* 0x0000007429227210 */ /* 0x080fe2000791e006 */
[----:B------:R1:W5:Y:S01]  /*2330*/  LDG.E.CONSTANT R117, desc[UR10][R32.64] ;  /* 0x0000000a20757981 */ /* 0x000362000c1e9900 */
[----:B------:R-:W-:Y:S02]  /*2340*/  SHF.R.S32.HI R107, RZ, 0x1f, R7 ;  /* 0x0000001fff6b7819 */ /* 0x000fe40000011407 */
[----:B------:R-:W-:Y:S01]  /*2350*/  IADD3.X R35, R108, R39, R35, P0, P1 ;  /* 0x000000276c237210 */ /* 0x000fe200007e2423 */
[----:B0-----:R-:W-:Y:S01]  /*2360*/  FFMA.FTZ R105, R28, R103, R105 ;  /* 0x000000671c697223 */ /* 0x001fe20000010069 */
[----:B------:R-:W-:Y:S02]  /*2370*/  SHF.R.S32.HI R108, RZ, 0x1f, R42 ;  /* 0x0000001fff6c7819 */ /* 0x000fe4000001142a */
[----:B------:R-:W-:-:S04]  /*2380*/  IADD3 R28, P0, P1, R42, R116, R7 ;  /* 0x000000742a1c7210 */ /* 0x000fc8000791e007 */
[----:B------:R-:W-:Y:S02]  /*2390*/  IADD3.X R107, R108, R39, R107, P0, P1 ;  /* 0x000000276c6b7210 */ /* 0x000fe400007e246b */
[----:B------:R-:W-:Y:S02]  /*23a0*/  LEA R124, P0, R34, UR20, 0x2 ;  /* 0x00000014227c7c11 */ /* 0x000fe4000f8010ff */
[--C-:B------:R-:W-:Y:S02]  /*23b0*/  SHF.R.S32.HI R109, RZ, 0x1f, R8.reuse ;  /* 0x0000001fff6d7819 */ /* 0x100fe40000011408 */
[----:B------:R-:W-:Y:S02]  /*23c0*/  IADD3 R103, P2, P3, R43, R116, R8 ;  /* 0x000000742b677210 */ /* 0x000fe40007b5e008 */
[----:B-1----:R-:W-:Y:S02]  /*23d0*/  LEA R32, P1, R28, UR20, 0x2 ;  /* 0x000000141c207c11 */ /* 0x002fe4000f8210ff */
[----:B------:R-:W-:Y:S01]  /*23e0*/  LEA.HI.X R125, R34, UR21, R35, 0x2, P0 ;  /* 0x00000015227d7c11 */ /* 0x000fe200080f1423 */
[----:B------:R-:W-:Y:S01]  /*23f0*/  FFMA.FTZ R34, R112, R29, R105 ;  /* 0x0000001d70227223 */ /* 0x000fe20000010069 */
[----:B------:R-:W-:-:S02]  /*2400*/  IADD3.X R108, R110, R39, R109, P2, P3 ;  /* 0x000000276e6c7210 */ /* 0x000fc400017e646d */
[C---:B------:R-:W-:Y:S01]  /*2410*/  LEA R112, P0, R103.reuse, UR20, 0x2 ;  /* 0x0000001467707c11 */ /* 0x040fe2000f8010ff */
[----:B------:R-:W5:Y:S01]  /*2420*/  LDG.E.CONSTANT R124, desc[UR10][R124.64] ;  /* 0x0000000a7c7c7981 */ /* 0x000f62000c1e9900 */
[----:B------:R-:W-:Y:S02]  /*2430*/  LEA.HI.X R33, R28, UR21, R107, 0x2, P1 ;  /* 0x000000151c217c11 */ /* 0x000fe400088f146b */
[----:B------:R-:W-:Y:S02]  /*2440*/  SHF.R.S32.HI R110, RZ, 0x1f, R44 ;  /* 0x0000001fff6e7819 */ /* 0x000fe4000001142c */
[--C-:B------:R-:W-:Y:S01]  /*2450*/  SHF.R.S32.HI R29, RZ, 0x1f, R9.reuse ;  /* 0x0000001fff1d7819 */ /* 0x100fe20000011409 */
[----:B------:R0:W5:Y:S01]  /*2460*/  LDG.E.CONSTANT R115, desc[UR10][R32.64] ;  /* 0x0000000a20737981 */ /* 0x000162000c1e9900 */
[----:B------:R-:W-:Y:S02]  /*2470*/  IADD3 R28, P1, P2, R44, R116, R9 ;  /* 0x000000742c1c7210 */ /* 0x000fe40007a3e009 */
[----:B------:R-:W-:Y:S01]  /*2480*/  LEA.HI.X R113, R103, UR21, R108, 0x2, P0 ;  /* 0x0000001567717c11 */ /* 0x000fe200080f146c */
[----:B------:R-:W-:Y:S01]  /*2490*/  FFMA.FTZ R103, R99, R30, R34 ;  /* 0x0000001e63677223 */ /* 0x000fe20000010022 */
[----:B------:R-:W-:-:S02]  /*24a0*/  IADD3.X R29, R110, R39, R29, P1, P2 ;  /* 0x000000276e1d7210 */ /* 0x000fc40000fe441d */
[--C-:B------:R-:W-:Y:S01]  /*24b0*/  SHF.R.S32.HI R34, RZ, 0x1f, R10.reuse ;  /* 0x0000001fff227819 */ /* 0x100fe2000001140a */
[----:B------:R-:W5:Y:S01]  /*24c0*/  LDG.E.CONSTANT R120, desc[UR10][R112.64] ;  /* 0x0000000a70787981 */ /* 0x000f62000c1e9900 */
[----:B------:R-:W-:Y:S02]  /*24d0*/  SHF.R.S32.HI R114, RZ, 0x1f, R45 ;  /* 0x0000001fff727819 */ /* 0x000fe4000001142d */
[----:B------:R-:W-:-:S04]  /*24e0*/  IADD3 R99, P0, P1, R45, R116, R10 ;  /* 0x000000742d637210 */ /* 0x000fc8000791e00a */
[-C--:B------:R-:W-:Y:S02]  /*24f0*/  IADD3.X R114, R114, R39.reuse, R34, P0, P1 ;  /* 0x0000002772727210 */ /* 0x080fe400007e2422 */
[----:B0-----:R-:W0:Y:S01]  /*2500*/  LDS.128 R32, [R24+0x20] ;  /* 0x0000200018207984 */ /* 0x001e220000000c00 */
[----:B------:R-:W-:Y:S02]  /*2510*/  SHF.R.S32.HI R108, RZ, 0x1f, R46 ;  /* 0x0000001fff6c7819 */ /* 0x000fe4000001142e */
[--C-:B------:R-:W-:Y:S02]  /*2520*/  SHF.R.S32.HI R105, RZ, 0x1f, R11.reuse ;  /* 0x0000001fff697819 */ /* 0x100fe4000001140b */
[----:B------:R-:W-:Y:S02]  /*2530*/  IADD3 R30, P2, P3, R46, R116, R11 ;  /* 0x000000742e1e7210 */ /* 0x000fe40007b5e00b */
[----:B------:R-:W-:Y:S02]  /*2540*/  LEA R110, P0, R28, UR20, 0x2 ;  /* 0x000000141c6e7c11 */ /* 0x000fe4000f8010ff */
[----:B------:R-:W-:-:S02]  /*2550*/  IADD3.X R105, R108, R39, R105, P2, P3 ;  /* 0x000000276c697210 */ /* 0x000fc400017e6469 */
[----:B------:R-:W-:Y:S02]  /*2560*/  LEA.HI.X R111, R28, UR21, R29, 0x2, P0 ;  /* 0x000000151c6f7c11 */ /* 0x000fe400080f141d */
[C---:B------:R-:W-:Y:S01]  /*2570*/  LEA R108, P0, R99.reuse, UR20, 0x2 ;  /* 0x00000014636c7c11 */ /* 0x040fe2000f8010ff */
[----:B------:R-:W-:Y:S02]  /*2580*/  FFMA.FTZ R31, R106, R31, R103 ;  /* 0x0000001f6a1f7223 */ /* 0x000fe40000010067 */
[----:B------:R-:W5:Y:S01]  /*2590*/  LDG.E.CONSTANT R113, desc[UR10][R110.64] ;  /* 0x0000000a6e717981 */ /* 0x000f62000c1e9900 */
[----:B------:R-:W-:Y:S02]  /*25a0*/  LEA.HI.X R109, R99, UR21, R114, 0x2, P0 ;  /* 0x00000015636d7c11 */ /* 0x000fe400080f1472 */
[C---:B------:R-:W-:Y:S02]  /*25b0*/  LEA R28, P0, R30.reuse, UR20, 0x2 ;  /* 0x000000141e1c7c11 */ /* 0x040fe4000f8010ff */
[----:B------:R-:W-:Y:S01]  /*25c0*/  SHF.R.S32.HI R106, RZ, 0x1f, R47 ;  /* 0x0000001fff6a7819 */ /* 0x000fe2000001142f */
[----:B------:R-:W5:Y:S01]  /*25d0*/  LDG.E.CONSTANT R118, desc[UR10][R108.64] ;  /* 0x0000000a6c767981 */ /* 0x000f62000c1e9900 */
[----:B------:R-:W-:-:S02]  /*25e0*/  LEA.HI.X R29, R30, UR21, R105, 0x2, P0 ;  /* 0x000000151e1d7c11 */ /* 0x000fc400080f1469 */
[--C-:B------:R-:W-:Y:S02]  /*25f0*/  SHF.R.S32.HI R103, RZ, 0x1f, R12.reuse ;  /* 0x0000001fff677819 */ /* 0x100fe4000001140c */
[----:B------:R-:W-:Y:S01]  /*2600*/  IADD3 R30, P0, P1, R47, R116, R12 ;  /* 0x000000742f1e7210 */ /* 0x000fe2000791e00c */
[----:B------:R1:W5:Y:S03]  /*2610*/  LDG.E.CONSTANT R99, desc[UR10][R28.64] ;  /* 0x0000000a1c637981 */ /* 0x000366000c1e9900 */
[----:B------:R-:W-:Y:S02]  /*2620*/  IADD3.X R103, R106, R39, R103, P0, P1 ;  /* 0x000000276a677210 */ /* 0x000fe400007e2467 */
[----:B------:R-:W-:-:S04]  /*2630*/  LEA R106, P0, R30, UR20, 0x2 ;  /* 0x000000141e6a7c11 */ /* 0x000fc8000f8010ff */
[----:B------:R-:W-:Y:S02]  /*2640*/  LEA.HI.X R107, R30, UR21, R103, 0x2, P0 ;  /* 0x000000151e6b7c11 */ /* 0x000fe400080f1467 */
[----:B------:R-:W-:Y:S01]  /*2650*/  SHF.R.S32.HI R30, RZ, 0x1f, R13 ;  /* 0x0000001fff1e7819 */ /* 0x000fe2000001140d */
[----:B0-----:R-:W-:Y:S01]  /*2660*/  FFMA.FTZ R121, R32, R121, R31 ;  /* 0x0000007920797223 */ /* 0x001fe2000001001f */
[----:B------:R-:W-:Y:S01]  /*2670*/  SHF.R.S32.HI R32, RZ, 0x1f, R48 ;  /* 0x0000001fff207819 */ /* 0x000fe20000011430 */
[----:B------:R0:W5:Y:S01]  /*2680*/  LDG.E.CONSTANT R106, desc[UR10][R106.64] ;  /* 0x0000000a6a6a7981 */ /* 0x000162000c1e9900 */
[----:B-1----:R-:W-:Y:S02]  /*2690*/  IADD3 R29, P0, P1, R48, R116, R13 ;  /* 0x00000074301d7210 */ /* 0x002fe4000791e00d */
[----:B------:R-:W-:Y:S02]  /*26a0*/  SHF.R.S32.HI R103, RZ, 0x1f, R49 ;  /* 0x0000001fff677819 */ /* 0x000fe40000011431 */
[----:B------:R-:W-:-:S02]  /*26b0*/  IADD3.X R32, R32, R39, R30, P0, P1 ;  /* 0x0000002720207210 */ /* 0x000fc400007e241e */
[----:B------:R-:W-:Y:S02]  /*26c0*/  LEA R30, P0, R29, UR20, 0x2 ;  /* 0x000000141d1e7c11 */ /* 0x000fe4000f8010ff */
[----:B------:R-:W-:Y:S02]  /*26d0*/  IADD3 R28, P1, P2, R49, R116, R14 ;  /* 0x00000074311c7210 */ /* 0x000fe40007a3e00e */
[----:B------:R-:W-:Y:S02]  /*26e0*/  LEA.HI.X R31, R29, UR21, R32, 0x2, P0 ;  /* 0x000000151d1f7c11 */ /* 0x000fe400080f1420 */
[----:B------:R-:W-:Y:S02]  /*26f0*/  IADD3.X R29, R103, R39, R102, P1, P2 ;  /* 0x00000027671d7210 */ /* 0x000fe40000fe4466 */
[C---:B------:R-:W-:Y:S01]  /*2700*/  LEA R108, P0, R28.reuse, UR20, 0x2 ;  /* 0x000000141c6c7c11 */ /* 0x040fe2000f8010ff */
[----:B------:R1:W5:Y:S03]  /*2710*/  LDG.E.CONSTANT R103, desc[UR10][R30.64] ;  /* 0x0000000a1e677981 */ /* 0x000366000c1e9900 */
[----:B------:R-:W-:-:S02]  /*2720*/  LEA.HI.X R109, R28, UR21, R29, 0x2, P0 ;  /* 0x000000151c6d7c11 */ /* 0x000fc400080f141d */
        /* <DEDUP_REMOVED lines=12> */
[----:B-1----:R-:W-:Y:S02]  /*27f0*/  LEA R30, P2, R32, UR20, 0x2 ;  /* 0x00000014201e7c11 */ /* 0x002fe4000f8410ff */
        /* <DEDUP_REMOVED lines=11> */
[----:B------:R-:W-:Y:S02]  /*28b0*/  LEA.HI.X R31, R32, UR21, R109, 0x2, P2 ;  /* 0x00000015201f7c11 */ /* 0x000fe400090f146d */
[----:B------:R-:W-:-:S04]  /*28c0*/  IADD3 R32, P0, P1, R55, R116, R20 ;  /* 0x0000007437207210 */ /* 0x000fc8000791e014 */
[----:B-1----:R-:W-:Y:S02]  /*28d0*/  LEA R28, P2, R32, UR20, 0x2 ;  /* 0x00000014201c7c11 */ /* 0x002fe4000f8410ff */
[----:B------:R-:W-:-:S04]  /*28e0*/  IADD3.X R109, R68, R39, R69, P0, P1 ;  /* 0x00000027446d7210 */ /* 0x000fc800007e2445 */
[----:B------:R-:W-:Y:S02]  /*28f0*/  LEA.HI.X R29, R32, UR21, R109, 0x2, P2 ;  /* 0x00000015201d7c11 */ /* 0x000fe400090f146d */
[-C--:B------:R-:W-:Y:S01]  /*2900*/  IADD3 R32, P0, P1, R56, R116.reuse, R21 ;  /* 0x0000007438207210 */ /* 0x080fe2000791e015 */
[----:B------:R0:W5:Y:S01]  /*2910*/  LDG.E.CONSTANT R109, desc[UR10][R30.64] ;  /* 0x0000000a1e6d7981 */ /* 0x000162000c1e9900 */
[----:B------:R-:W-:Y:S02]  /*2920*/  IADD3 R116, P3, P4, R57, R116, R22 ;  /* 0x0000007439747210 */ /* 0x000fe40007c7e016 */
[-C--:B------:R-:W-:Y:S01]  /*2930*/  IADD3.X R111, R70, R39.reuse, R71, P0, P1 ;  /* 0x00000027466f7210 */ /* 0x080fe200007e2447 */
[----:B------:R1:W5:Y:S01]  /*2940*/  LDG.E.CONSTANT R114, desc[UR10][R28.64] ;  /* 0x0000000a1c727981 */ /* 0x000362000c1e9900 */
[----:B------:R-:W-:Y:S02]  /*2950*/  IADD3.X R39, R72, R39, R73, P3, P4 ;  /* 0x0000002748277210 */ /* 0x000fe40001fe8449 */
[----:B0-----:R-:W-:-:S04]  /*2960*/  LEA R30, P2, R32, UR20, 0x2 ;  /* 0x00000014201e7c11 */ /* 0x001fc8000f8410ff */
[----:B------:R-:W-:Y:S02]  /*2970*/  LEA.HI.X R31, R32, UR21, R111, 0x2, P2 ;  /* 0x00000015201f7c11 */ /* 0x000fe400090f146f */
[----:B-1----:R-:W-:-:S03]  /*2980*/  LEA R28, P0, R116, UR20, 0x2 ;  /* 0x00000014741c7c11 */ /* 0x002fc6000f8010ff */
[----:B------:R-:W5:Y:S01]  /*2990*/  LDG.E.CONSTANT R111, desc[UR10][R30.64] ;  /* 0x0000000a1e6f7981 */ /* 0x000f62000c1e9900 */
[----:B------:R-:W-:-:S05]  /*29a0*/  LEA.HI.X R29, R116, UR21, R39, 0x2, P0 ;  /* 0x00000015741d7c11 */ /* 0x000fca00080f1427 */
[----:B------:R0:W5:Y:S04]  /*29b0*/  LDG.E.CONSTANT R116, desc[UR10][R28.64] ;  /* 0x0000000a1c747981 */ /* 0x000168000c1e9900 */
[----:B0-----:R-:W3:Y:S01]  /*29c0*/  LDS.128 R28, [R24+0x30] ;  /* 0x00003000181c7984 */ /* 0x001ee20000000c00 */
[----:B------:R-:W-:-:S04]  /*29d0*/  FFMA.FTZ R38, R38, R33, R121 ;  /* 0x0000002126267223 */ /* 0x000fc80000010079 */
[----:B------:R-:W-:-:S04]  /*29e0*/  FFMA.FTZ R119, R119, R34, R38 ;  /* 0x0000002277777223 */ /* 0x000fc80000010026 */
[----:B--2---:R-:W-:-:S04]  /*29f0*/  FFMA.FTZ R35, R36, R35, R119 ;  /* 0x0000002324237223 */ /* 0x004fc80000010077 */
[----:B---3--:R-:W-:Y:S02]  /*2a00*/  FFMA.FTZ R35, R28, R37, R35 ;  /* 0x000000251c237223 */ /* 0x008fe40000010023 */
[----:B------:R-:W0:Y:S02]  /*2a10*/  LDS.128 R36, [R24+0x40] ;  /* 0x0000400018247984 */ /* 0x000e240000000c00 */
[----:B----4-:R-:W-:Y:S02]  /*2a20*/  FFMA.FTZ R122, R122, R29, R35 ;  /* 0x0000001d7a7a7223 */ /* 0x010fe40000010023 */
[----:B------:R-:W1:Y:S02]  /*2a30*/  LDS.128 R32, [R24+0x50] ;  /* 0x0000500018207984 */ /* 0x000e640000000c00 */
[----:B-----5:R-:W-:-:S04]  /*2a40*/  FFMA.FTZ R117, R117, R30, R122 ;  /* 0x0000001e75757223 */ /* 0x020fc8000001007a */
[----:B------:R-:W-:Y:S02]  /*2a50*/  FFMA.FTZ R117, R124, R31, R117 ;  /* 0x0000001f7c757223 */ /* 0x000fe40000010075 */
[----:B------:R-:W2:Y:S02]  /*2a60*/  LDS.128 R28, [R24+0x60] ;  /* 0x00006000181c7984 */ /* 0x000ea40000000c00 */
[----:B0-----:R-:W-:-:S04]  /*2a70*/  FFMA.FTZ R115, R36, R115, R117 ;  /* 0x0000007324737223 */ /* 0x001fc80000010075 */
[----:B------:R-:W-:-:S04]  /*2a80*/  FFMA.FTZ R120, R120, R37, R115 ;  /* 0x0000002578787223 */ /* 0x000fc80000010073 */
[----:B------:R-:W-:-:S04]  /*2a90*/  FFMA.FTZ R113, R113, R38, R120 ;  /* 0x0000002671717223 */ /* 0x000fc80000010078 */
[----:B------:R-:W-:Y:S02]  /*2aa0*/  FFMA.FTZ R113, R118, R39, R113 ;  /* 0x0000002776717223 */ /* 0x000fe40000010071 */
[----:B------:R-:W0:Y:S02]  /*2ab0*/  LDS.128 R36, [R24+0x70] ;  /* 0x0000700018247984 */ /* 0x000e240000000c00 */
[----:B-1----:R-:W-:-:S04]  /*2ac0*/  FFMA.FTZ R99, R32, R99, R113 ;  /* 0x0000006320637223 */ /* 0x002fc80000010071 */
[----:B------:R-:W-:-:S04]  /*2ad0*/  FFMA.FTZ R106, R106, R33, R99 ;  /* 0x000000216a6a7223 */ /* 0x000fc80000010063 */
[----:B------:R-:W-:-:S04]  /*2ae0*/  FFMA.FTZ R103, R103, R34, R106 ;  /* 0x0000002267677223 */ /* 0x000fc8000001006a */
[----:B------:R-:W-:-:S04]  /*2af0*/  FFMA.FTZ R35, R108, R35, R103 ;  /* 0x000000236c237223 */ /* 0x000fc80000010067 */
[----:B--2---:R-:W-:-:S04]  /*2b00*/  FFMA.FTZ R35, R28, R105, R35 ;  /* 0x000000691c237223 */ /* 0x004fc80000010023 */
[----:B------:R-:W-:-:S04]  /*2b10*/  FFMA.FTZ R110, R110, R29, R35 ;  /* 0x0000001d6e6e7223 */ /* 0x000fc80000010023 */
[----:B------:R-:W-:Y:S01]  /*2b20*/  FFMA.FTZ R107, R107, R30, R110 ;  /* 0x0000001e6b6b7223 */ /* 0x000fe2000001006e */
[----:B------:R-:W-:-:S03]  /*2b30*/  UMOV UR7, 0xffffffff ;  /* 0xffffffff00077882 */ /* 0x000fc60000000000 */
[----:B------:R-:W-:-:S04]  /*2b40*/  FFMA.FTZ R31, R112, R31, R107 ;  /* 0x0000001f701f7223 */ /* 0x000fc8000001006b */
        /* <DEDUP_REMOVED lines=8> */
.L_x_28379:
        /* <DEDUP_REMOVED lines=16> */
.L_x_28339:
[----:B------:R-:W-:Y:S05]  /*2cd0*/  BSYNC B1 ;  /* 0x0000000000017941 */ /* 0x000fea0003800000 */
.L_x_28338:
[----:B------:R-:W-:-:S05]  /*2ce0*/  VIADD R104, R104, 0x4 ;  /* 0x0000000468687836 */ /* 0x000fca0000000000 */
[----:B------:R-:W-:-:S13]  /*2cf0*/  ISETP.GE.AND P0, PT, R104, UR4, PT ;  /* 0x0000000468007c0c */ /* 0x000fda000bf06270 */
[----:B------:R-:W-:Y:S05]  /*2d00*/  @!P0 BRA `(.L_x_28340) ;  /* 0xffffffec009c8947 */ /* 0x000fea000383ffff */
[----:B------:R-:W-:Y:S05]  /*2d10*/  BRA `(.L_x_28335) ;  /* 0x00000010008c7947 */ /* 0x000fea0003800000 */
.L_x_28336:
[----:B------:R-:W-:Y:S02]  /*2d20*/  IMAD.MOV.U32 R96, RZ, RZ, -0x800001 ;  /* 0xff7fffffff607424 */ /* 0x000fe400078e00ff */
[----:B------:R-:W-:-:S07]  /*2d30*/  IMAD.MOV.U32 R102, RZ, RZ, R97 ;  /* 0x000000ffff667224 */ /* 0x000fce00078e0061 */
.L_x_28344:
        /* <DEDUP_REMOVED lines=24> */
[----:B------:R-:W-:Y:S02]  /*2ec0*/  LEA.HI.X R29, R31, UR23, R34, 0x2, P1 ;  /* 0x000000171f1d7c11 */ /* 0x000fe400088f1422 */
[----:B------:R-:W-:Y:S01]  /*2ed0*/  SHF.R.S32.HI R30, RZ, 0x1f, R91 ;  /* 0x0000001fff1e7819 */ /* 0x000fe2000001145b */
[----:B------:R0:W2:Y:S01]  /*2ee0*/  LDG.E.CONSTANT R36, desc[UR10][R32.64] ;  /* 0x0000000a20247981 */ /* 0x0000a2000c1e9900 */
[----:B------:R-:W-:-:S02]  /*2ef0*/  SHF.R.S32.HI R34, RZ, 0x1f, R92 ;  /* 0x0000001fff227819 */ /* 0x000fc4000001145c */
        /* <DEDUP_REMOVED lines=23> */
[----:B------:R-:W-:Y:S02]  /*3070*/  SHF.R.S32.HI R32, RZ, 0x1f, R83 ;  /* 0x0000001fff207819 */ /* 0x000fe40000011453 */
[----:B------:R-:W-:Y:S02]  /*3080*/  LEA.HI.X R109, R30, UR23, R31, 0x2, P0 ;  /* 0x000000171e6d7c11 */ /* 0x000fe400080f141f */
[--C-:B------:R-:W-:Y:S02]  /*3090*/  SHF.R.S32.HI R31, RZ, 0x1f, R84.reuse ;  /* 0x0000001fff1f7819 */ /* 0x100fe40000011454 */
[----:B------:R-:W-:Y:S01]  /*30a0*/  IADD3 R30, P0, P1, R83, R114, R84 ;  /* 0x00000072531e7210 */ /* 0x000fe2000791e054 */
[----:B------:R-:W5:Y:S03]  /*30b0*/  LDG.E.CONSTANT R108, desc[UR10][R108.64] ;  /* 0x0000000a6c6c7981 */ /* 0x000f66000c1e9900 */
[----:B0-----:R-:W-:-:S02]  /*30c0*/  IADD3.X R29, R32, R39, R31, P0, P1 ;  /* 0x00000027201d7210 */ /* 0x001fc400007e241f */
[----:B------:R-:W-:-:S04]  /*30d0*/  LEA R28, P0, R30, UR22, 0x2 ;  /* 0x000000161e1c7c11 */ /* 0x000fc8000f8010ff */
[----:B------:R-:W-:-:S05]  /*30e0*/  LEA.HI.X R29, R30, UR23, R29, 0x2, P0 ;  /* 0x000000171e1d7c11 */ /* 0x000fca00080f141d */
[----:B------:R0:W5:Y:S01]  /*30f0*/  LDG.E.CONSTANT R103, desc[UR10][R28.64] ;  /* 0x0000000a1c677981 */ /* 0x000162000c1e9900 */
[--C-:B------:R-:W-:Y:S02]  /*3100*/  SHF.R.S32.HI R32, RZ, 0x1f, R82.reuse ;  /* 0x0000001fff207819 */ /* 0x100fe40000011452 */
[----:B------:R-:W-:Y:S02]  /*3110*/  SHF.R.S32.HI R30, RZ, 0x1f, R81 ;  /* 0x0000001fff1e7819 */ /* 0x000fe40000011451 */
        /* <DEDUP_REMOVED lines=11> */
[----:B------:R-:W-:Y:S01]  /*31d0*/  SHF.R.S32.HI R106, RZ, 0x1f, R77 ;  /* 0x0000001fff6a7819 */ /* 0x000fe2000001144d */
[----:B------:R-:W2:Y:S04]  /*31e0*/  LDS.128 R32, [R24] ;  /* 0x0000000018207984 */ /* 0x000ea80000000c00 */
[----:B------:R0:W5:Y:S01]  /*31f0*/  LDG.E.CONSTANT R109, desc[UR10][R28.64] ;  /* 0x0000000a1c6d7981 */ /* 0x000162000c1e9900 */
[--C-:B------:R-:W-:Y:S02]  /*3200*/  SHF.R.S32.HI R107, RZ, 0x1f, R78.reuse ;  /* 0x0000001fff6b7819 */ /* 0x100fe4000001144e */
[----:B------:R-:W-:-:S02]  /*3210*/  IADD3 R38, P0, P1, R77, R114, R78 ;  /* 0x000000724d267210 */ /* 0x000fc4000791e04e */
[--C-:B-1----:R-:W-:Y:S02]  /*3220*/  SHF.R.S32.HI R31, RZ, 0x1f, R76.reuse ;  /* 0x0000001fff1f7819 */ /* 0x102fe4000001144c */
[-C--:B------:R-:W-:Y:S02]  /*3230*/  IADD3.X R107, R106, R39.reuse, R107, P0, P1 ;  /* 0x000000276a6b7210 */ /* 0x080fe400007e246b */
[----:B------:R-:W-:Y:S02]  /*3240*/  SHF.R.S32.HI R106, RZ, 0x1f, R75 ;  /* 0x0000001fff6a7819 */ /* 0x000fe4000001144b */
[----:B------:R-:W-:Y:S02]  /*3250*/  IADD3 R30, P0, P1, R75, R114, R76 ;  /* 0x000000724b1e7210 */ /* 0x000fe4000791e04c */
[----:B------:R-:W-:Y:S02]  /*3260*/  SHF.R.S32.HI R118, RZ, 0x1f, R3 ;  /* 0x0000001fff767819 */ /* 0x000fe40000011403 */
[----:B------:R-:W-:-:S02]  /*3270*/  IADD3.X R31, R106, R39, R31, P0, P1 ;  /* 0x000000276a1f7210 */ /* 0x000fc400007e241f */
[----:B------:R-:W-:Y:S02]  /*3280*/  SHF.R.S32.HI R106, RZ, 0x1f, R26 ;  /* 0x0000001fff6a7819 */ /* 0x000fe4000001141a */
[-C--:B------:R-:W-:Y:S02]  /*3290*/  IADD3 R117, P0, P1, R26, R114.reuse, R3 ;  /* 0x000000721a757210 */ /* 0x080fe4000791e003 */
[----:B------:R-:W-:Y:S02]  /*32a0*/  SHF.R.S32.HI R110, RZ, 0x1f, R25 ;  /* 0x0000001fff6e7819 */ /* 0x000fe40000011419 */
[----:B------:R-:W-:Y:S02]  /*32b0*/  IADD3.X R118, R106, R39, R118, P0, P1 ;  /* 0x000000276a767210 */ /* 0x000fe400007e2476 */
[--C-:B------:R-:W-:Y:S02]  /*32c0*/  SHF.R.S32.HI R111, RZ, 0x1f, R74.reuse ;  /* 0x0000001fff6f7819 */ /* 0x100fe4000001144a */
[----:B0-----:R-:W-:-:S02]  /*32d0*/  IADD3 R28, P2, P3, R25, R114, R74 ;  /* 0x00000072191c7210 */ /* 0x001fc40007b5e04a */
[----:B------:R-:W-:Y:S02]  /*32e0*/  LEA R112, P0, R38, UR22, 0x2 ;  /* 0x0000001626707c11 */ /* 0x000fe4000f8010ff */
[----:B------:R-:W-:Y:S02]  /*32f0*/  IADD3.X R29, R110, R39, R111, P2, P3 ;  /* 0x000000276e1d7210 */ /* 0x000fe400017e646f */
[----:B------:R-:W-:Y:S02]  /*3300*/  LEA.HI.X R113, R38, UR23, R107, 0x2, P0 ;  /* 0x0000001726717c11 */ /* 0x000fe400080f146b */
[----:B------:R-:W-:-:S03]  /*3310*/  LEA R110, P0, R30, UR22, 0x2 ;  /* 0x000000161e6e7c11 */ /* 0x000fc6000f8010ff */
[----:B------:R-:W5:Y:S01]  /*3320*/  LDG.E.CONSTANT R38, desc[UR10][R112.64] ;  /* 0x0000000a70267981 */ /* 0x000f62000c1e9900 */
[----:B------:R-:W-:Y:S02]  /*3330*/  LEA.HI.X R111, R30, UR23, R31, 0x2, P0 ;  /* 0x000000171e6f7c11 */ /* 0x000fe400080f141f */
[C---:B------:R-:W-:Y:S02]  /*3340*/  LEA R106, P0, R28.reuse, UR22, 0x2 ;  /* 0x000000161c6a7c11 */ /* 0x040fe4000f8010ff */
[----:B------:R-:W-:Y:S01]  /*3350*/  SHF.R.S32.HI R119, RZ, 0x1f, R5 ;  /* 0x0000001fff777819 */ /* 0x000fe20000011405 */
[----:B------:R0:W5:Y:S01]  /*3360*/  LDG.E.CONSTANT R121, desc[UR10][R110.64] ;  /* 0x0000000a6e797981 */ /* 0x000162000c1e9900 */
[----:B------:R-:W-:-:S03]  /*3370*/  LEA.HI.X R107, R28, UR23, R29, 0x2, P0 ;  /* 0x000000171c6b7c11 */ /* 0x000fc600080f141d */
[----:B------:R-:W1:Y:S01]  /*3380*/  LDS.128 R28, [R24+0x10] ;  /* 0x00001000181c7984 */ /* 0x000e620000000c00 */
[----:B0-----:R-:W-:Y:S01]  /*3390*/  SHF.R.S32.HI R110, RZ, 0x1f, R41 ;  /* 0x0000001fff6e7819 */ /* 0x001fe20000011429 */
[----:B--2---:R-:W-:Y:S02]  /*33a0*/  FMUL.FTZ R33, R36, R33 ;  /* 0x0000002124217220 */ /* 0x004fe40000410000 */
[----:B------:R0:W2:Y:S02]  /*33b0*/  LDG.E.CONSTANT R36, desc[UR10][R106.64] ;  /* 0x0000000a6a247981 */ /* 0x0000a4000c1e9900 */
[----:B---3--:R-:W-:Y:S01]  /*33c0*/  FFMA.FTZ R120, R32, R37, R33 ;  /* 0x0000002520787223 */ /* 0x008fe20000010021 */
[----:B------:R-:W-:-:S04]  /*33d0*/  LEA R32, P0, R117, UR22, 0x2 ;  /* 0x0000001675207c11 */ /* 0x000fc8000f8010ff */
[----:B------:R-:W-:Y:S02]  /*33e0*/  LEA.HI.X R33, R117, UR23, R118, 0x2, P0 ;  /* 0x0000001775217c11 */ /* 0x000fe400080f1476 */
[----:B------:R-:W-:Y:S02]  /*33f0*/  SHF.R.S32.HI R118, RZ, 0x1f, R27 ;  /* 0x0000001fff767819 */ /* 0x000fe4000001141b */
[--C-:B------:R-:W-:Y:S01]  /*3400*/  SHF.R.S32.HI R117, RZ, 0x1f, R4.reuse ;  /* 0x0000001fff757819 */ /* 0x100fe20000011404 */
[----:B------:R3:W2:Y:S01]  /*3410*/  LDG.E.CONSTANT R37, desc[UR10][R32.64] ;  /* 0x0000000a20257981 */ /* 0x0006a2000c1e9900 */
[----:B------:R-:W-:Y:S01]  /*3420*/  IADD3 R112, P0, P1, R27, R114, R4 ;  /* 0x000000721b707210 */ /* 0x000fe2000791e004 */
[----:B----4-:R-:W-:Y:S01]  /*3430*/  FFMA.FTZ R115, R115, R34, R120 ;  /* 0x0000002273737223 */ /* 0x010fe20000010078 */
[----:B------:R-:W-:Y:S02]  /*3440*/  SHF.R.S32.HI R120, RZ, 0x1f, R40 ;  /* 0x0000001fff787819 */ /* 0x000fe40000011428 */
[----:B------:R-:W-:-:S02]  /*3450*/  IADD3 R34, P2, P3, R40, R114, R5 ;  /* 0x0000007228227210 */ /* 0x000fc40007b5e005 */
[-C--:B------:R-:W-:Y:S02]  /*3460*/  IADD3.X R113, R118, R39.reuse, R117, P0, P1 ;  /* 0x0000002776717210 */ /* 0x080fe400007e2475 */
[----:B------:R-:W-:Y:S02]  /*3470*/  IADD3.X R111, R120, R39, R119, P2, P3 ;  /* 0x00000027786f7210 */ /* 0x000fe400017e6477 */
[----:B0-----:R-:W-:Y:S02]  /*3480*/  LEA R106, P0, R112, UR22, 0x2 ;  /* 0x00000016706a7c11 */ /* 0x001fe4000f8010ff */
[----:B---3--:R-:W-:Y:S01]  /*3490*/  LEA R32, P1, R34, UR22, 0x2 ;  /* 0x0000001622207c11 */ /* 0x008fe2000f8210ff */
[----:B-----5:R-:W-:Y:S01]  /*34a0*/  FFMA.FTZ R115, R116, R35, R115 ;  /* 0x0000002374737223 */ /* 0x020fe20000010073 */
[----:B------:R-:W-:Y:S02]  /*34b0*/  LEA.HI.X R107, R112, UR23, R113, 0x2, P0 ;  /* 0x00000017706b7c11 */ /* 0x000fe400080f1471 */
[----:B------:R-:W-:-:S02]  /*34c0*/  LEA.HI.X R33, R34, UR23, R111, 0x2, P1 ;  /* 0x0000001722217c11 */ /* 0x000fc400088f146f */
[--C-:B------:R-:W-:Y:S01]  /*34d0*/  SHF.R.S32.HI R35, RZ, 0x1f, R6.reuse ;  /* 0x0000001fff237819 */ /* 0x100fe20000011406 */
[----:B------:R-:W3:Y:S01]  /*34e0*/  LDG.E.CONSTANT R120, desc[UR10][R106.64] ;  /* 0x0000000a6a787981 */ /* 0x000ee2000c1e9900 */
[-C--:B------:R-:W-:Y:S02]  /*34f0*/  IADD3 R34, P0, P1, R41, R114.reuse, R6 ;  /* 0x0000007229227210 */ /* 0x080fe4000791e006 */
[----:B------:R-:W-:Y:S01]  /*3500*/  SHF.R.S32.HI R111, RZ, 0x1f, R7 ;  /* 0x0000001fff6f7819 */ /* 0x000fe20000011407 */
[----:B------:R0:W4:Y:S01]  /*3510*/  LDG.E.CONSTANT R119, desc[UR10][R32.64] ;  /* 0x0000000a20777981 */ /* 0x000122000c1e9900 */
[----:B------:R-:W-:Y:S01]  /*3520*/  IADD3.X R35, R110, R39, R35, P0, P1 ;  /* 0x000000276e237210 */ /* 0x000fe200007e2423 */
[----:B-1----:R-:W-:Y:S01]  /*3530*/  FFMA.FTZ R115, R28, R105, R115 ;  /* 0x000000691c737223 */ /* 0x002fe20000010073 */
[----:B------:R-:W-:Y:S02]  /*3540*/  SHF.R.S32.HI R110, RZ, 0x1f, R42 ;  /* 0x0000001fff6e7819 */ /* 0x000fe4000001142a */
[----:B------:R-:W-:-:S02]  /*3550*/  IADD3 R28, P0, P1, R42, R114, R7 ;  /* 0x000000722a1c7210 */ /* 0x000fc4000791e007 */
[----:B------:R-:W-:Y:S02]  /*3560*/  SHF.R.S32.HI R112, RZ, 0x1f, R43 ;  /* 0x0000001fff707819 */ /* 0x000fe4000001142b */
[----:B------:R-:W-:Y:S02]  /*3570*/  IADD3.X R111, R110, R39, R111, P0, P1 ;  /* 0x000000276e6f7210 */ /* 0x000fe400007e246f */
[--C-:B------:R-:W-:Y:S02]  /*3580*/  SHF.R.S32.HI R113, RZ, 0x1f, R8.reuse ;  /* 0x0000001fff717819 */ /* 0x100fe40000011408 */
[----:B------:R-:W-:Y:S02]  /*3590*/  IADD3 R105, P2, P3, R43, R114, R8 ;  /* 0x000000722b697210 */ /* 0x000fe40007b5e008 */
[----:B------:R-:W-:Y:S02]  /*35a0*/  LEA R122, P0, R34, UR22, 0x2 ;  /* 0x00000016227a7c11 */ /* 0x000fe4000f8010ff */
[----:B0-----:R-:W-:Y:S01]  /*35b0*/  LEA R32, P1, R28, UR22, 0x2 ;  /* 0x000000161c207c11 */ /* 0x001fe2000f8210ff */
[----:B------:R-:W-:Y:S01]  /*35c0*/  FFMA.FTZ R108, R108, R29, R115 ;  /* 0x0000001d6c6c7223 */ /* 0x000fe20000010073 */
[----:B------:R-:W-:-:S02]  /*35d0*/  IADD3.X R110, R112, R39, R113, P2, P3 ;  /* 0x00000027706e7210 */ /* 0x000fc400017e6471 */
[----:B------:R-:W-:Y:S02]  /*35e0*/  LEA.HI.X R123, R34, UR23, R35, 0x2, P0 ;  /* 0x00000017227b7c11 */ /* 0x000fe400080f1423 */
[----:B------:R-:W-:Y:S02]  /*35f0*/  LEA.HI.X R33, R28, UR23, R111, 0x2, P1 ;  /* 0x000000171c217c11 */ /* 0x000fe400088f146f */
[----:B------:R-:W-:Y:S01]  /*3600*/  SHF.R.S32.HI R34, RZ, 0x1f, R44 ;  /* 0x0000001fff227819 */ /* 0x000fe2000001142c */
[----:B------:R-:W5:Y:S01]  /*3610*/  LDG.E.CONSTANT R122, desc[UR10][R122.64] ;  /* 0x0000000a7a7a7981 */ /* 0x000f62000c1e9900 */
[--C-:B------:R-:W-:Y:S02]  /*3620*/  SHF.R.S32.HI R29, RZ, 0x1f, R9.reuse ;  /* 0x0000001fff1d7819 */ /* 0x100fe40000011409 */
[----:B------:R-:W-:Y:S01]  /*3630*/  IADD3 R28, P1, P2, R44, R114, R9 ;  /* 0x000000722c1c7210 */ /* 0x000fe20007a3e009 */
[----:B------:R0:W5:Y:S01]  /*3640*/  LDG.E.CONSTANT R117, desc[UR10][R32.64] ;  /* 0x0000000a20757981 */ /* 0x000162000c1e9900 */
[----:B------:R-:W-:-:S02]  /*3650*/  LEA R112, P0, R105, UR22, 0x2 ;  /* 0x0000001669707c11 */ /* 0x000fc4000f8010ff */
[----:B------:R-:W-:Y:S02]  /*3660*/  IADD3.X R29, R34, R39, R29, P1, P2 ;  /* 0x00000027221d7210 */ /* 0x000fe40000fe441d */
[----:B------:R-:W-:Y:S01]  /*3670*/  LEA.HI.X R113, R105, UR23, R110, 0x2, P0 ;  /* 0x0000001769717c11 */ /* 0x000fe200080f146e */
[----:B------:R-:W-:Y:S01]  /*3680*/  FFMA.FTZ R105, R103, R30, R108 ;  /* 0x0000001e67697223 */ /* 0x000fe2000001006c */
[--C-:B------:R-:W-:Y:S02]  /*3690*/  SHF.R.S32.HI R34, RZ, 0x1f, R10.reuse ;  /* 0x0000001fff227819 */ /* 0x100fe4000001140a */
[----:B------:R-:W-:Y:S01]  /*36a0*/  SHF.R.S32.HI R108, RZ, 0x1f, R45 ;  /* 0x0000001fff6c7819 */ /* 0x000fe2000001142d */
[----:B------:R-:W5:Y:S01]  /*36b0*/  LDG.E.CONSTANT R118, desc[UR10][R112.64] ;  /* 0x0000000a70767981 */ /* 0x000f62000c1e9900 */
        /* <DEDUP_REMOVED lines=9> */
[----:B------:R-:W-:-:S04]  /*3750*/  LEA R106, P0, R103, UR22, 0x2 ;  /* 0x00000016676a7c11 */ /* 0x000fc8000f8010ff */
[----:B------:R-:W-:Y:S02]  /*3760*/  LEA.HI.X R107, R103, UR23, R108, 0x2, P0 ;  /* 0x00000017676b7c11 */ /* 0x000fe400080f146c */
[----:B------:R-:W-:Y:S01]  /*3770*/  LEA R28, P0, R30, UR22, 0x2 ;  /* 0x000000161e1c7c11 */ /* 0x000fe2000f8010ff */
[----:B------:R-:W-:Y:S01]  /*3780*/  FFMA.FTZ R31, R104, R31, R105 ;  /* 0x0000001f681f7223 */ /* 0x000fe20000010069 */
[----:B------:R-:W-:Y:S01]  /*3790*/  SHF.R.S32.HI R104, RZ, 0x1f, R47 ;  /* 0x0000001fff687819 */ /* 0x000fe2000001142f */
[----:B------:R1:W5:Y:S01]  /*37a0*/  LDG.E.CONSTANT R116, desc[UR10][R106.64] ;  /* 0x0000000a6a747981 */ /* 0x000362000c1e9900 */
[----:B------:R-:W-:Y:S02]  /*37b0*/  LEA.HI.X R29, R30, UR23, R115, 0x2, P0 ;  /* 0x000000171e1d7c11 */ /* 0x000fe400080f1473 */
[--C-:B------:R-:W-:Y:S01]  /*37c0*/  SHF.R.S32.HI R105, RZ, 0x1f, R12.reuse ;  /* 0x0000001fff697819 */ /* 0x100fe2000001140c */
[----:B------:R-:W5:Y:S01]  /*37d0*/  LDG.E.CONSTANT R115, desc[UR10][R110.64] ;  /* 0x0000000a6e737981 */ /* 0x000f62000c1e9900 */
[----:B------:R-:W-:-:S03]  /*37e0*/  IADD3 R30, P0, P1, R47, R114, R12 ;  /* 0x000000722f1e7210 */ /* 0x000fc6000791e00c */
[----:B------:R0:W5:Y:S01]  /*37f0*/  LDG.E.CONSTANT R103, desc[UR10][R28.64] ;  /* 0x0000000a1c677981 */ /* 0x000162000c1e9900 */
[----:B------:R-:W-:Y:S02]  /*3800*/  IADD3.X R105, R104, R39, R105, P0, P1 ;  /* 0x0000002768697210 */ /* 0x000fe400007e2469 */
[C---:B------:R-:W-:Y:S02]  /*3810*/  LEA R104, P0, R30.reuse, UR22, 0x2 ;  /* 0x000000161e687c11 */ /* 0x040fe4000f8010ff */
[----:B-1----:R-:W-:Y:S02]  /*3820*/  SHF.R.S32.HI R107, RZ, 0x1f, R13 ;  /* 0x0000001fff6b7819 */ /* 0x002fe4000001140d */
[----:B------:R-:W-:Y:S02]  /*3830*/  LEA.HI.X R105, R30, UR23, R105, 0x2, P0 ;  /* 0x000000171e697c11 */ /* 0x000fe400080f1469 */
[----:B------:R-:W-:Y:S01]  /*3840*/  IADD3 R30, P0, P1, R48, R114, R13 ;  /* 0x00000072301e7210 */ /* 0x000fe2000791e00d */
[----:B0-----:R-:W-:Y:S01]  /*3850*/  FFMA.FTZ R31, R32, R109, R31 ;  /* 0x0000006d201f7223 */ /* 0x001fe2000001001f */
[----:B------:R-:W-:Y:S01]  /*3860*/  SHF.R.S32.HI R32, RZ, 0x1f, R48 ;  /* 0x0000001fff207819 */ /* 0x000fe20000011430 */
[----:B------:R-:W5:Y:S01]  /*3870*/  LDG.E.CONSTANT R104, desc[UR10][R104.64] ;  /* 0x0000000a68687981 */ /* 0x000f62000c1e9900 */
[----:B------:R-:W-:-:S02]  /*3880*/  SHF.R.S32.HI R29, RZ, 0x1f, R14 ;  /* 0x0000001fff1d7819 */ /* 0x000fc4000001140e */
[----:B------:R-:W-:Y:S02]  /*3890*/  IADD3.X R107, R32, R39, R107, P0, P1 ;  /* 0x00000027206b7210 */ /* 0x000fe400007e246b */
[----:B------:R-:W-:Y:S02]  /*38a0*/  SHF.R.S32.HI R32, RZ, 0x1f, R49 ;  /* 0x0000001fff207819 */ /* 0x000fe40000011431 */
[----:B------:R-:W-:-:S04]  /*38b0*/  IADD3 R28, P0, P1, R49, R114, R14 ;  /* 0x00000072311c7210 */ /* 0x000fc8000791e00e */
[----:B------:R-:W-:Y:S02]  /*38c0*/  IADD3.X R29, R32, R39, R29, P0, P1 ;  /* 0x00000027201d7210 */ /* 0x000fe400007e241d */
[----:B------:R-:W-:-:S04]  /*38d0*/  LEA R124, P0, R30, UR22, 0x2 ;  /* 0x000000161e7c7c11 */ /* 0x000fc8000f8010ff */
[----:B------:R-:W-:Y:S02]  /*38e0*/  LEA.HI.X R125, R30, UR23, R107, 0x2, P0 ;  /* 0x000000171e7d7c11 */ /* 0x000fe400080f146b */
[----:B------:R-:W-:-:S03]  /*38f0*/  LEA R112, P0, R28, UR22, 0x2 ;  /* 0x000000161c707c11 */ /* 0x000fc6000f8010ff */
[----:B------:R0:W5:Y:S01]  /*3900*/  LDG.E.CONSTANT R105, desc[UR10][R124.64] ;  /* 0x0000000a7c697981 */ /* 0x000162000c1e9900 */
        /* <DEDUP_REMOVED lines=18> */
[----:B0-----:R-:W-:Y:S02]  /*3a30*/  LEA R124, P2, R30, UR22, 0x2 ;  /* 0x000000161e7c7c11 */ /* 0x001fe4000f8410ff */
[----:B-1----:R-:W-:-:S04]  /*3a40*/  IADD3.X R111, R64, R39, R65, P0, P1 ;  /* 0x00000027406f7210 */ /* 0x002fc800007e2441 */
[----:B------:R-:W-:Y:S02]  /*3a50*/  LEA.HI.X R125, R30, UR23, R111, 0x2, P2 ;  /* 0x000000171e7d7c11 */ /* 0x000fe400090f146f */
[----:B------:R-:W-:-:S03]  /*3a60*/  IADD3 R30, P0, P1, R54, R114, R19 ;  /* 0x00000072361e7210 */ /* 0x000fc6000791e013 */
[----:B------:R-:W5:Y:S01]  /*3a70*/  LDG.E.CONSTANT R110, desc[UR10][R124.64] ;  /* 0x0000000a7c6e7981 */ /* 0x000f62000c1e9900 */
[----:B------:R-:W-:Y:S02]  /*3a80*/  LEA R28, P2, R30, UR22, 0x2 ;  /* 0x000000161e1c7c11 */ /* 0x000fe4000f8410ff */
[----:B------:R-:W-:-:S04]  /*3a90*/  IADD3.X R111, R66, R39, R67, P0, P1 ;  /* 0x00000027426f7210 */ /* 0x000fc800007e2443 */
[----:B------:R-:W-:Y:S02]  /*3aa0*/  LEA.HI.X R29, R30, UR23, R111, 0x2, P2 ;  /* 0x000000171e1d7c11 */ /* 0x000fe400090f146f */
[----:B------:R-:W-:-:S04]  /*3ab0*/  IADD3 R30, P0, P1, R55, R114, R20 ;  /* 0x00000072371e7210 */ /* 0x000fc8000791e014 */
[----:B------:R-:W-:Y:S02]  /*3ac0*/  LEA R112, P2, R30, UR22, 0x2 ;  /* 0x000000161e707c11 */ /* 0x000fe4000f8410ff */
[----:B------:R-:W-:-:S04]  /*3ad0*/  IADD3.X R111, R68, R39, R69, P0, P1 ;  /* 0x00000027446f7210 */ /* 0x000fc800007e2445 */
[----:B------:R-:W-:Y:S02]  /*3ae0*/  LEA.HI.X R113, R30, UR23, R111, 0x2, P2 ;  /* 0x000000171e717c11 */ /* 0x000fe400090f146f */
[-C--:B------:R-:W-:Y:S01]  /*3af0*/  IADD3 R30, P0, P1, R56, R114.reuse, R21 ;  /* 0x00000072381e7210 */ /* 0x080fe2000791e015 */
[----:B------:R0:W5:Y:S01]  /*3b00*/  LDG.E.CONSTANT R111, desc[UR10][R28.64] ;  /* 0x0000000a1c6f7981 */ /* 0x000162000c1e9900 */
[----:B------:R-:W-:Y:S02]  /*3b10*/  IADD3 R114, P3, P4, R57, R114, R22 ;  /* 0x0000007239727210 */ /* 0x000fe40007c7e016 */
[-C--:B------:R-:W-:Y:S01]  /*3b20*/  IADD3.X R123, R70, R39.reuse, R71, P0, P1 ;  /* 0x00000027467b7210 */ /* 0x080fe200007e2447 */
[----:B------:R-:W5:Y:S01]  /*3b30*/  LDG.E.CONSTANT R112, desc[UR10][R112.64] ;  /* 0x0000000a70707981 */ /* 0x000f62000c1e9900 */
[----:B------:R-:W-:Y:S02]  /*3b40*/  IADD3.X R39, R72, R39, R73, P3, P4 ;  /* 0x0000002748277210 */ /* 0x000fe40001fe8449 */
[----:B0-----:R-:W-:-:S02]  /*3b50*/  LEA R28, P2, R30, UR22, 0x2 ;  /* 0x000000161e1c7c11 */ /* 0x001fc4000f8410ff */
[----:B------:R-:W-:Y:S02]  /*3b60*/  LEA R124, P0, R114, UR22, 0x2 ;  /* 0x00000016727c7c11 */ /* 0x000fe4000f8010ff */
[----:B------:R-:W-:Y:S02]  /*3b70*/  LEA.HI.X R29, R30, UR23, R123, 0x2, P2 ;  /* 0x000000171e1d7c11 */ /* 0x000fe400090f147b */
[----:B------:R-:W-:-:S03]  /*3b80*/  LEA.HI.X R125, R114, UR23, R39, 0x2, P0 ;  /* 0x00000017727d7c11 */ /* 0x000fc600080f1427 */
[----:B------:R0:W5:Y:S04]  /*3b90*/  LDG.E.CONSTANT R113, desc[UR10][R28.64] ;  /* 0x0000000a1c717981 */ /* 0x000168000c1e9900 */
[----:B------:R-:W5:Y:S01]  /*3ba0*/  LDG.E.CONSTANT R114, desc[UR10][R124.64] ;  /* 0x0000000a7c727981 */ /* 0x000f62000c1e9900 */
[----:B------:R-:W-:-:S03]  /*3bb0*/  FFMA.FTZ R38, R38, R33, R31 ;  /* 0x0000002126267223 */ /* 0x000fc6000001001f */
[----:B0-----:R-:W0:Y:S01]  /*3bc0*/  LDS.128 R28, [R24+0x30] ;  /* 0x00003000181c7984 */ /* 0x001e220000000c00 */
[----:B------:R-:W-:-:S04]  /*3bd0*/  FFMA.FTZ R121, R121, R34, R38 ;  /* 0x0000002279797223 */ /* 0x000fc80000010026 */
[----:B--2---:R-:W-:-:S04]  /*3be0*/  FFMA.FTZ R35, R36, R35, R121 ;  /* 0x0000002324237223 */ /* 0x004fc80000010079 */
[----:B0-----:R-:W-:Y:S02]  /*3bf0*/  FFMA.FTZ R35, R28, R37, R35 ;  /* 0x000000251c237223 */ /* 0x001fe40000010023 */
[----:B------:R-:W0:Y:S02]  /*3c00*/  LDS.128 R36, [R24+0x40] ;  /* 0x0000400018247984 */ /* 0x000e240000000c00 */
[----:B---3--:R-:W-:Y:S02]  /*3c10*/  FFMA.FTZ R120, R120, R29, R35 ;  /* 0x0000001d78787223 */ /* 0x008fe40000010023 */
[----:B------:R-:W1:Y:S02]  /*3c20*/  LDS.128 R32, [R24+0x50] ;  /* 0x0000500018207984 */ /* 0x000e640000000c00 */
[----:B----4-:R-:W-:-:S04]  /*3c30*/  FFMA.FTZ R119, R119, R30, R120 ;  /* 0x0000001e77777223 */ /* 0x010fc80000010078 */
[----:B-----5:R-:W-:-:S04]  /*3c40*/  FFMA.FTZ R31, R122, R31, R119 ;  /* 0x0000001f7a1f7223 */ /* 0x020fc80000010077 */
[----:B0-----:R-:W-:-:S04]  /*3c50*/  FFMA.FTZ R31, R36, R117, R31 ;  /* 0x00000075241f7223 */ /* 0x001fc8000001001f */
[----:B------:R-:W-:Y:S02]  /*3c60*/  FFMA.FTZ R118, R118, R37, R31 ;  /* 0x0000002576767223 */ /* 0x000fe4000001001f */
[----:B------:R-:W0:Y:S02]  /*3c70*/  LDS.128 R28, [R24+0x60] ;  /* 0x00006000181c7984 */ /* 0x000e240000000c00 */
[----:B------:R-:W-:-:S04]  /*3c80*/  FFMA.FTZ R115, R115, R38, R118 ;  /* 0x0000002673737223 */ /* 0x000fc80000010076 */
[----:B------:R-:W-:Y:S02]  /*3c90*/  FFMA.FTZ R115, R116, R39, R115 ;  /* 0x0000002774737223 */ /* 0x000fe40000010073 */
[----:B------:R-:W2:Y:S02]  /*3ca0*/  LDS.128 R36, [R24+0x70] ;  /* 0x0000700018247984 */ /* 0x000ea40000000c00 */
[----:B-1----:R-:W-:-:S04]  /*3cb0*/  FFMA.FTZ R103, R32, R103, R115 ;  /* 0x0000006720677223 */ /* 0x002fc80000010073 */
[----:B------:R-:W-:-:S04]  /*3cc0*/  FFMA.FTZ R104, R104, R33, R103 ;  /* 0x0000002168687223 */ /* 0x000fc80000010067 */
[----:B------:R-:W-:-:S04]  /*3cd0*/  FFMA.FTZ R105, R105, R34, R104 ;  /* 0x0000002269697223 */ /* 0x000fc80000010068 */
[----:B------:R-:W-:-:S04]  /*3ce0*/  FFMA.FTZ R35, R106, R35, R105 ;  /* 0x000000236a237223 */ /* 0x000fc80000010069 */
[----:B0-----:R-:W-:-:S04]  /*3cf0*/  FFMA.FTZ R35, R28, R107, R35 ;  /* 0x0000006b1c237223 */ /* 0x001fc80000010023 */
[----:B------:R-:W-:-:S04]  /*3d00*/  FFMA.FTZ R108, R108, R29, R35 ;  /* 0x0000001d6c6c7223 */ /* 0x000fc80000010023 */
[----:B------:R-:W-:Y:S01]  /*3d10*/  FFMA.FTZ R109, R109, R30, R108 ;  /* 0x0000001e6d6d7223 */ /* 0x000fe2000001006c */
[----:B------:R-:W-:-:S03]  /*3d20*/  UMOV UR7, 0xffffffff ;  /* 0xffffffff00077882 */ /* 0x000fc60000000000 */
[----:B------:R-:W-:Y:S01]  /*3d30*/  FFMA.FTZ R31, R110, R31, R109 ;  /* 0x0000001f6e1f7223 */ /* 0x000fe2000001006d */
[----:B------:R-:W-:-:S03]  /*3d40*/  IMAD R32, R102, 0x8, R95 ;  /* 0x0000000866207824 */ /* 0x000fc600078e025f */
[----:B--2---:R-:W-:-:S04]  /*3d50*/  FFMA.FTZ R31, R36, R111, R31 ;  /* 0x0000006f241f7223 */ /* 0x004fc8000001001f */
[----:B------:R-:W-:Y:S01]  /*3d60*/  FFMA.FTZ R112, R112, R37, R31 ;  /* 0x0000002570707223 */ /* 0x000fe2000001001f */
[----:B------:R-:W-:-:S05]  /*3d70*/  IMAD.U32 R31, RZ, RZ, UR16 ;  /* 0x00000010ff1f7e24 */ /* 0x000fca000f8e00ff */
[----:B------:R-:W-:Y:S01]  /*3d80*/  IADD3 R31, -R31, 0x1, RZ ;  /* 0x000000011f1f7810 */ /* 0x000fe20007ffe1ff */
[----:B------:R-:W-:-:S04]  /*3d90*/  FFMA.FTZ R113, R113, R38, R112 ;  /* 0x0000002671717223 */ /* 0x000fc80000010070 */
[----:B------:R-:W-:Y:S01]  /*3da0*/  FFMA.FTZ R39, R114, R39, R113 ;  /* 0x0000002772277223 */ /* 0x000fe20000010071 */
[----:B------:R-:W-:Y:S06]  /*3db0*/  BRA.DIV UR7, `(.L_x_28341) ;  /* 0x0000003a07647947 */ /* 0x000fec000b800000 */
[----:B------:R-:W0:Y:S02]  /*3dc0*/  SHFL.BFLY PT, R28, R39, 0x2, 0x1f ;  /* 0x0c401f00271c7f89 */ /* 0x000e2400000e0000 */
[----:B0-----:R-:W-:-:S05]  /*3dd0*/  FADD.FTZ R28, R39, R28 ;  /* 0x0000001c271c7221 */ /* 0x001fca0000010000 */
[----:B------:R0:W1:Y:S02]  /*3de0*/  SHFL.BFLY PT, R29, R28, 0x1, 0x1f ;  /* 0x0c201f001c1d7f89 */ /* 0x00006400000e0000 */
.L_x_28383:
[----:B------:R-:W-:Y:S01]  /*3df0*/  ISETP.NE.AND P0, PT, R98, RZ, PT ;  /* 0x000000ff6200720c */ /* 0x000fe20003f05270 */
[----:B------:R-:W-:Y:S02]  /*3e00*/  IMAD.IADD R30, R31, 0x1, R32 ;  /* 0x000000011f1e7824 */ /* 0x000fe400078e0220 */
[----:B-1----:R-:W-:Y:S01]  /*3e10*/  FADD.FTZ R29, R28, R29 ;  /* 0x0000001d1c1d7221 */ /* 0x002fe20000010000 */
[----:B------:R-:W-:Y:S01]  /*3e20*/  VIADD R102, R102, 0x4 ;  /* 0x0000000466667836 */ /* 0x000fe20000000000 */
[----:B------:R-:W-:Y:S01]  /*3e30*/  BSSY B1, `(.L_x_28342) ;  /* 0x0000010000017945 */ /* 0x000fe20003800000 */
[----:B------:R-:W-:Y:S01]  /*3e40*/  I2FP.F32.S32 R31, R30 ;  /* 0x0000001e001f7245 */ /* 0x000fe20000201400 */
[----:B0-----:R-:W-:Y:S02]  /*3e50*/  FMUL.FTZ R28, R29, UR25 ;  /* 0x000000191d1c7c20 */ /* 0x001fe40008410000 */
[----:B------:R-:W-:Y:S02]  /*3e60*/  ISETP.GE.AND P1, PT, R102, UR4, PT ;  /* 0x0000000466007c0c */ /* 0x000fe4000bf26270 */
[----:B------:R-:W-:-:S02]  /*3e70*/  FFMA.FTZ R31, R31, R99, R28 ;  /* 0x000000631f1f7223 */ /* 0x000fc4000001001c */
        /* <DEDUP_REMOVED lines=11> */
.L_x_28343:
[----:B------:R-:W-:Y:S05]  /*3f30*/  BSYNC B1 ;  /* 0x0000000000017941 */ /* 0x000fea0003800000 */
.L_x_28342:
[----:B------:R-:W-:Y:S05]  /*3f40*/  @!P1 BRA `(.L_x_28344) ;  /* 0xffffffec007c9947 */ /* 0x000fea000383ffff */
.L_x_28335:
[----:B------:R-:W-:Y:S05]  /*3f50*/  BSYNC B0 ;  /* 0x0000000000007941 */ /* 0x000fea0003800000 */
.L_x_28334:
        /* <DEDUP_REMOVED lines=16> */
[----:B------:R1:W2:Y:S02]  /*4060*/  SHFL.BFLY PT, R6, R7, 0x4, 0x1f ;  /* 0x0c801f0007067f89 */ /* 0x0002a400000e0000 */
.L_x_28388:
        /* <DEDUP_REMOVED lines=51> */
.L_x_28350:
        /* <DEDUP_REMOVED lines=11> */
.L_x_28349:
[----:B------:R-:W-:Y:S05]  /*4450*/  BSYNC B1 ;  /* 0x0000000000017941 */ /* 0x000fea0003800000 */
.L_x_28348:
        /* <DEDUP_REMOVED lines=15> */
.L_x_28353:
        /* <DEDUP_REMOVED lines=100> */
.L_x_28352:
[----:B------:R-:W-:Y:S05]  /*4b90*/  BSYNC B1 ;  /* 0x0000000000017941 */ /* 0x000fea0003800000 */
.L_x_28351:
        /* <DEDUP_REMOVED lines=55> */
.L_x_28355:
[----:B------:R-:W-:Y:S05]  /*4f10*/  BSYNC B1 ;  /* 0x0000000000017941 */ /* 0x000fea0003800000 */
.L_x_28354:
        /* <DEDUP_REMOVED lines=26> */
.L_x_28347:
[----:B------:R-:W-:Y:S05]  /*50c0*/  BSYNC B0 ;  /* 0x0000000000007941 */ /* 0x000fea0003800000 */
.L_x_28346:
        /* <DEDUP_REMOVED lines=59> */
.L_x_28360:
        /* <DEDUP_REMOVED lines=8> */
.L_x_28359:
[----:B------:R-:W-:Y:S05]  /*5500*/  BSYNC B1 ;  /* 0x0000000000017941 */ /* 0x000fea0003800000 */
.L_x_28358:
        /* <DEDUP_REMOVED lines=15> */
.L_x_28363:
        /* <DEDUP_REMOVED lines=34> */
[----:B------:R-:W-:-:S03]  /*5820*/  FMUL.FTZ R11, R28, R35 ;  /* 0x000000231c0b7220 */ /* 0x000fc60000410000 */
[----:B------:R-:W-:Y:S01]  /*5830*/  STS [R6+0x600], R19 ;  /* 0x0006001306007388 */ /* 0x000fe20000000800 */
[----:B--2---:R-:W-:-:S03]  /*5840*/  FMUL.FTZ R29, R29, R35 ;  /* 0x000000231d1d7220 */ /* 0x004fc60000410000 */
        /* <DEDUP_REMOVED lines=15> */
.L_x_28362:
[----:B------:R-:W-:Y:S05]  /*5940*/  BSYNC B1 ;  /* 0x0000000000017941 */ /* 0x000fea0003800000 */
.L_x_28361:
        /* <DEDUP_REMOVED lines=31> */
.L_x_28365:
[----:B------:R-:W-:Y:S05]  /*5b40*/  BSYNC B1 ;  /* 0x0000000000017941 */ /* 0x000fea0003800000 */
.L_x_28364:
        /* <DEDUP_REMOVED lines=14> */
.L_x_28357:
[----:B------:R-:W-:Y:S05]  /*5c30*/  BSYNC B0 ;  /* 0x0000000000007941 */ /* 0x000fea0003800000 */
.L_x_28356:
        /* <DEDUP_REMOVED lines=32> */
.L_x_28367:
[----:B------:R-:W-:Y:S05]  /*5e40*/  BSYNC B0 ;  /* 0x0000000000007941 */ /* 0x000fea0003800000 */
.L_x_28366:
[----:B------:R-:W-:Y:S01]  /*5e50*/  ULDC UR14, c[0x0][0x26c] ;  /* 0x00009b00000e7ab9 */ /* 0x000fe20000000800 */
[----:B------:R-:W-:Y:S01]  /*5e60*/  ULDC.64 UR8, c[0x0][0x238] ;  /* 0x00008e0000087ab9 */ /* 0x000fe20000000a00 */
        /* <DEDUP_REMOVED lines=8> */
.L_x_28369:
[----:B------:R-:W0:Y:S01]  /*5ef0*/  S2UR UR7, SR_CgaCtaId ;  /* 0x00000000000779c3 */ /* 0x000e220000008800 */
[C---:B-1--4-:R-:W-:Y:S01]  /*5f00*/  LEA.HI R5, R40.reuse, R40, RZ, 0x1 ;  /* 0x0000002828057211 */ /* 0x052fe200078f08ff */
[----:B------:R-:W-:Y:S01]  /*5f10*/  UMOV UR6, 0x400 ;  /* 0x0000040000067882 */ /* 0x000fe20000000000 */
[----:B------:R-:W-:Y:S01]  /*5f20*/  IADD3 R51, P0, R97, UR5, RZ ;  /* 0x0000000561337c10 */ /* 0x000fe2000ff1e0ff */
[----:B------:R-:W-:Y:S01]  /*5f30*/  ULDC.64 UR12, c[0x0][0x248] ;  /* 0x00009200000c7ab9 */ /* 0x000fe20000000a00 */
[C---:B--2---:R-:W-:Y:S01]  /*5f40*/  LOP3.LUT R7, R5.reuse, 0xfffffffe, RZ, 0xc0, !PT ;  /* 0xfffffffe05077812 */ /* 0x044fe200078ec0ff */
[----:B------:R-:W-:Y:S01]  /*5f50*/  IMAD.SHL.U32 R5, R5, 0x4, RZ ;  /* 0x0000000405057824 */ /* 0x000fe200078e00ff */
[----:B------:R-:W-:Y:S01]  /*5f60*/  UIADD3 UR6, UR6, 0x220, URZ ;  /* 0x0000022006067890 */ /* 0x000fe2000fffe03f */
[----:B------:R-:W1:Y:S01]  /*5f70*/  LDC R55, c[0x0][0x26c] ;  /* 0x00009b00ff377b82 */ /* 0x000e620000000800 */
[----:B------:R-:W-:Y:S01]  /*5f80*/  LEA.HI.X.SX32 R8, R97, UR18, 0x1, P0 ;  /* 0x0000001261087c11 */ /* 0x000fe200080f0eff */
[----:B------:R-:W-:Y:S01]  /*5f90*/  IMAD.IADD R6, R40, 0x1, -R7 ;  /* 0x0000000128067824 */ /* 0x000fe200078e0a07 */
[----:B------:R-:W-:Y:S01]  /*5fa0*/  LOP3.LUT R5, R5, 0xfffffff8, RZ, 0xc0, !PT ;  /* 0xfffffff805057812 */ /* 0x000fe200078ec0ff */
[----:B------:R-:W-:Y:S01]  /*5fb0*/  IMAD.U32 R10, RZ, RZ, UR17 ;  /* 0x00000011ff0a7e24 */ /* 0x000fe2000f8e00ff */
[----:B------:R-:W-:Y:S01]  /*5fc0*/  LEA R50, P0, R51, UR12, 0x2 ;  /* 0x0000000c33327c11 */ /* 0x000fe2000f8010ff */
[----:B------:R-:W-:Y:S01]  /*5fd0*/  IMAD.SHL.U32 R52, R6, 0x4, RZ ;  /* 0x0000000406347824 */ /* 0x000fe200078e00ff */
[----:B------:R-:W-:Y:S01]  /*5fe0*/  ULDC UR12, c[0x0][0x270] ;  /* 0x00009c00000c7ab9 */ /* 0x000fe20000000800 */
[----:B------:R-:W-:Y:S01]  /*5ff0*/  IMAD R6, R3, 0x2, R6 ;  /* 0x0000000203067824 */ /* 0x000fe200078e0206 */
[----:B------:R-:W-:Y:S01]  /*6000*/  LEA.HI.X R51, R51, UR13, R8, 0x2, P0 ;  /* 0x0000000d33337c11 */ /* 0x000fe200080f1408 */
[----:B------:R-:W-:Y:S01]  /*6010*/  IMAD R53, R3, 0x8, R52 ;  /* 0x0000000803357824 */ /* 0x000fe200078e0234 */
[----:B------:R-:W-:Y:S01]  /*6020*/  LOP3.LUT R54, RZ, R4, RZ, 0x33, !PT ;  /* 0x00000004ff367212 */ /* 0x000fe200078e33ff */
[----:B------:R-:W-:Y:S01]  /*6030*/  IMAD R42, R0, UR12, RZ ;  /* 0x0000000c002a7c24 */ /* 0x000fe2000f8e02ff */
[----:B------:R-:W-:Y:S01]  /*6040*/  CS2R R46, SRZ ;  /* 0x00000000002e7805 */ /* 0x000fe2000001ff00 */
[----:B------:R-:W-:Y:S01]  /*6050*/  IMAD.IADD R52, R52, 0x1, R5 ;  /* 0x0000000134347824 */ /* 0x000fe200078e0205 */
[----:B------:R-:W-:Y:S01]  /*6060*/  IADD3 R53, R53, 0x3, R10 ;  /* 0x0000000335357810 */ /* 0x000fe20007ffe00a */
[----:B0-----:R-:W-:Y:S01]  /*6070*/  ULEA UR6, UR7, UR6, 0x18 ;  /* 0x0000000607067291 */ /* 0x001fe2000f8ec03f */
[----:B------:R-:W-:-:S02]  /*6080*/  CS2R R48, SRZ ;  /* 0x0000000000307805 */ /* 0x000fc4000001ff00 */
[----:B------:R-:W-:Y:S01]  /*6090*/  CS2R R44, SRZ ;  /* 0x00000000002c7805 */ /* 0x000fe2000001ff00 */
[----:B------:R-:W-:Y:S01]  /*60a0*/  IMAD.MOV.U32 R41, RZ, RZ, RZ ;  /* 0x000000ffff297224 */ /* 0x000fe200078e00ff */
[----:B------:R-:W-:Y:S01]  /*60b0*/  SHF.R.S32.HI R43, RZ, 0x1f, R42 ;  /* 0x0000001fff2b7819 */ /* 0x000fe2000001142a */
[----:B------:R-:W-:Y:S01]  /*60c0*/  IMAD.MOV.U32 R0, RZ, RZ, RZ ;  /* 0x000000ffff007224 */ /* 0x000fe200078e00ff */
[----:B------:R-:W-:Y:S01]  /*60d0*/  LEA R56, R6, UR6, 0x4 ;  /* 0x0000000606387c11 */ /* 0x000fe2000f8e20ff */
[C---:B------:R-:W-:Y:S01]  /*60e0*/  VIADD R58, R52.reuse, 0x100 ;  /* 0x00000100343a7836 */ /* 0x040fe20000000000 */
[----:B-1----:R-:W-:Y:S01]  /*60f0*/  SHF.R.S32.HI R55, RZ, 0x1f, R55 ;  /* 0x0000001fff377819 */ /* 0x002fe20000011437 */
[C---:B------:R-:W-:Y:S02]  /*6100*/  VIADD R59, R52.reuse, 0x180 ;  /* 0x00000180343b7836 */ /* 0x040fe40000000000 */
[C---:B------:R-:W-:Y:S02]  /*6110*/  VIADD R60, R52.reuse, 0x200 ;  /* 0x00000200343c7836 */ /* 0x040fe40000000000 */
[----:B------:R-:W-:-:S02]  /*6120*/  VIADD R61, R52, 0x280 ;  /* 0x00000280343d7836 */ /* 0x000fc40000000000 */
[C---:B------:R-:W-:Y:S02]  /*6130*/  VIADD R62, R52.reuse, 0x300 ;  /* 0x00000300343e7836 */ /* 0x040fe40000000000 */
[----:B------:R-:W-:-:S07]  /*6140*/  VIADD R57, R52, 0x380 ;  /* 0x0000038034397836 */ /* 0x000fce0000000000 */
.L_x_28371:
        /* <DEDUP_REMOVED lines=11> */
[C---:B------:R-:W-:Y:S02]  /*6200*/  LEA R12, P1, R13.reuse, UR8, 0x2 ;  /* 0x000000080d0c7c11 */ /* 0x040fe4000f8210ff */
[----:B------:R-:W-:Y:S01]  /*6210*/  LEA.HI.X.SX32 R14, R58, R35, 0x1, P0 ;  /* 0x000000233a0e7211 */ /* 0x000fe200000f0eff */
[----:B------:R-:W2:Y:S03]  /*6220*/  LDG.E.128.CONSTANT R4, desc[UR10][R18.64] ;  /* 0x0000000a12047981 */ /* 0x000ea6000c1e9d00 */
[----:B------:R-:W-:Y:S01]  /*6230*/  LEA.HI.X R13, R13, UR9, R14, 0x2, P1 ;  /* 0x000000090d0d7c11 */ /* 0x000fe200088f140e */
[----:B------:R-:W3:Y:S01]  /*6240*/  LDG.E.128.CONSTANT R8, desc[UR10][R18.64+0x200] ;  /* 0x0002000a12087981 */ /* 0x000ee2000c1e9d00 */
        /* <DEDUP_REMOVED lines=13> */
[CC--:B------:R-:W-:Y:S01]  /*6320*/  IADD3 R29, P0, R62.reuse, R32.reuse, RZ ;  /* 0x000000203e1d7210 */ /* 0x0c0fe20007f1e0ff */
[----:B------:R-:W4:Y:S01]  /*6330*/  LDG.E.128.CONSTANT R20, desc[UR10][R20.64] ;  /* 0x0000000a14147981 */ /* 0x000f22000c1e9d00 */
[----:B------:R-:W-:Y:S02]  /*6340*/  LEA.HI.X R25, R25, UR9, R26, 0x2, P1 ;  /* 0x0000000919197c11 */ /* 0x000fe400088f141a */
[----:B------:R-:W-:Y:S02]  /*6350*/  LEA R28, P1, R29, UR8, 0x2 ;  /* 0x000000081d1c7c11 */ /* 0x000fe4000f8210ff */
[----:B------:R-:W-:Y:S02]  /*6360*/  LEA.HI.X.SX32 R30, R62, R35, 0x1, P0 ;  /* 0x000000233e1e7211 */ /* 0x000fe400000f0eff */
[----:B------:R-:W-:Y:S01]  /*6370*/  IADD3 R33, P0, R57, R32, RZ ;  /* 0x0000002039217210 */ /* 0x000fe20007f1e0ff */
[----:B------:R-:W4:Y:S01]  /*6380*/  LDG.E.128.CONSTANT R24, desc[UR10][R24.64] ;  /* 0x0000000a18187981 */ /* 0x000f22000c1e9d00 */
[----:B------:R-:W-:-:S02]  /*6390*/  LEA.HI.X R29, R29, UR9, R30, 0x2, P1 ;  /* 0x000000091d1d7c11 */ /* 0x000fc400088f141e */
[----:B------:R-:W-:Y:S02]  /*63a0*/  LEA R32, P1, R33, UR8, 0x2 ;  /* 0x0000000821207c11 */ /* 0x000fe4000f8210ff */
[----:B------:R-:W-:Y:S02]  /*63b0*/  LEA.HI.X.SX32 R34, R57, R35, 0x1, P0 ;  /* 0x0000002339227211 */ /* 0x000fe400000f0eff */
[----:B------:R-:W4:Y:S02]  /*63c0*/  LDG.E.128.CONSTANT R28, desc[UR10][R28.64] ;  /* 0x0000000a1c1c7981 */ /* 0x000f24000c1e9d00 */
[----:B------:R-:W-:-:S06]  /*63d0*/  LEA.HI.X R33, R33, UR9, R34, 0x2, P1 ;  /* 0x0000000921217c11 */ /* 0x000fcc00088f1422 */
[----:B------:R-:W4:Y:S01]  /*63e0*/  LDG.E.128.CONSTANT R32, desc[UR10][R32.64] ;  /* 0x0000000a20207981 */ /* 0x000f22000c1e9d00 */
[----:B------:R-:W-:-:S05]  /*63f0*/  IMAD.IADD R36, R54, 0x1, R97 ;  /* 0x0000000136247824 */ /* 0x000fca00078e0261 */
[----:B------:R-:W-:-:S13]  /*6400*/  ISETP.NE.AND P1, PT, R36, -0x2, PT ;  /* 0xfffffffe2400780c */ /* 0x000fda0003f25270 */
[C---:B------:R-:W-:Y:S02]  /*6410*/  @!P1 VIADD R36, R53.reuse, 0xfffffffd ;  /* 0xfffffffd35249836 */ /* 0x040fe40000000000 */
[C---:B------:R-:W-:Y:S02]  /*6420*/  @!P1 VIADD R38, R53.reuse, 0xffffffff ;  /* 0xffffffff35269836 */ /* 0x040fe40000000000 */
[C---:B------:R-:W-:Y:S01]  /*6430*/  @!P1 VIADD R37, R53.reuse, 0xfffffffe ;  /* 0xfffffffe35259836 */ /* 0x040fe20000000000 */
[----:B------:R-:W-:Y:S01]  /*6440*/  @!P1 ISETP.GE.AND P4, PT, R36, UR16, PT ;  /* 0x0000001024009c0c */ /* 0x000fe2000bf86270 */
[----:B------:R-:W-:Y:S01]  /*6450*/  @!P1 VIADD R63, R53, 0xfffffffe ;  /* 0xfffffffe353f9836 */ /* 0x000fe20000000000 */
[----:B------:R-:W-:Y:S02]  /*6460*/  @!P1 ISETP.GE.AND P2, PT, R38, UR16, PT ;  /* 0x0000001026009c0c */ /* 0x000fe4000bf46270 */
[----:B------:R-:W-:Y:S02]  /*6470*/  @!P1 ISETP.GE.AND P5, PT, R37, UR16, PT ;  /* 0x0000001025009c0c */ /* 0x000fe4000bfa6270 */
[----:B------:R-:W-:-:S02]  /*6480*/  @!P1 ISETP.GE.AND P3, PT, R36, UR16, PT ;  /* 0x0000001024009c0c */ /* 0x000fc4000bf66270 */
[----:B------:R-:W-:Y:S02]  /*6490*/  @!P1 ISETP.GE.AND P6, PT, R38, UR16, PT ;  /* 0x0000001026009c0c */ /* 0x000fe4000bfc6270 */
[----:B------:R-:W-:Y:S01]  /*64a0*/  @!P1 ISETP.GE.AND P0, PT, R37, UR16, PT ;  /* 0x0000001025009c0c */ /* 0x000fe2000bf06270 */
[C---:B------:R-:W-:Y:S02]  /*64b0*/  @!P1 VIADD R37, R53.reuse, 0xffffffff ;  /* 0xffffffff35259836 */ /* 0x040fe40000000000 */
[----:B------:R-:W-:Y:S02]  /*64c0*/  @!P1 VIADD R64, R53, 0xffffffff ;  /* 0xffffffff35409836 */ /* 0x000fe40000000000 */
[----:B------:R-:W-:Y:S01]  /*64d0*/  VIADD R97, R97, 0x4 ;  /* 0x0000000461617836 */ /* 0x000fe20000000000 */
[----:B--2---:R-:W-:Y:S02]  /*64e0*/  @!P1 FSEL R4, R4, RZ, !P4 ;  /* 0x000000ff04049208 */ /* 0x004fe40006000000 */
[----:B------:R-:W-:Y:S01]  /*64f0*/  @!P1 ISETP.GE.AND P4, PT, R36, UR16, PT ;  /* 0x0000001024009c0c */ /* 0x000fe2000bf86270 */
[----:B------:R-:W-:Y:S01]  /*6500*/  @!P1 VIADD R36, R53, 0xfffffffe ;  /* 0xfffffffe35249836 */ /* 0x000fe20000000000 */
[----:B---3--:R-:W-:-:S02]  /*6510*/  @!P1 FSEL R10, R10, RZ, !P2 ;  /* 0x000000ff0a0a9208 */ /* 0x008fc40005000000 */
[----:B------:R-:W-:Y:S01]  /*6520*/  @!P1 ISETP.GE.AND P2, PT, R63, UR16, PT ;  /* 0x000000103f009c0c */ /* 0x000fe2000bf46270 */
[----:B------:R-:W-:Y:S01]  /*6530*/  @!P1 VIADD R63, R53, 0xfffffffd ;  /* 0xfffffffd353f9836 */ /* 0x000fe20000000000 */
[----:B------:R-:W-:Y:S02]  /*6540*/  @!P1 FSEL R5, R5, RZ, !P5 ;  /* 0x000000ff05059208 */ /* 0x000fe40006800000 */
[C---:B------:R-:W-:Y:S02]  /*6550*/  @!P1 ISETP.GE.AND P5, PT, R53.reuse, UR16, PT ;  /* 0x0000001035009c0c */ /* 0x040fe4000bfa6270 */
[----:B------:R-:W-:Y:S02]  /*6560*/  @!P1 FSEL R6, R6, RZ, !P6 ;  /* 0x000000ff06069208 */ /* 0x000fe40007000000 */
[----:B------:R-:W-:Y:S01]  /*6570*/  @!P1 ISETP.GE.AND P6, PT, R36, UR16, PT ;  /* 0x0000001024009c0c */ /* 0x000fe2000bfc6270 */
[----:B------:R-:W-:Y:S01]  /*6580*/  @!P1 VIADD R36, R53, 0xfffffffd ;  /* 0xfffffffd35249836 */ /* 0x000fe20000000000 */
[----:B----4-:R-:W-:-:S02]  /*6590*/  @!P1 FSEL R12, R12, RZ, !P4 ;  /* 0x000000ff0c0c9208 */ /* 0x010fc40006000000 */
[----:B------:R-:W-:Y:S02]  /*65a0*/  @!P1 FSEL R7, R7, RZ, !P5 ;  /* 0x000000ff07079208 */ /* 0x000fe40006800000 */
[----:B------:R-:W-:Y:S01]  /*65b0*/  @!P1 ISETP.GE.AND P4, PT, R63, UR16, PT ;  /* 0x000000103f009c0c */ /* 0x000fe2000bf86270 */
[----:B------:R-:W-:Y:S01]  /*65c0*/  @!P1 VIADD R63, R53, 0xfffffffe ;  /* 0xfffffffe353f9836 */ /* 0x000fe20000000000 */
[----:B------:R-:W-:Y:S02]  /*65d0*/  @!P1 ISETP.GE.AND P5, PT, R37, UR16, PT ;  /* 0x0000001025009c0c */ /* 0x000fe4000bfa6270 */
[----:B------:R-:W-:Y:S02]  /*65e0*/  @!P1 FSEL R8, R8, RZ, !P3 ;  /* 0x000000ff08089208 */ /* 0x000fe40005800000 */
[----:B------:R-:W-:Y:S02]  /*65f0*/  @!P1 ISETP.GE.AND P3, PT, R36, UR16, PT ;  /* 0x0000001024009c0c */ /* 0x000fe4000bf66270 */
[----:B------:R-:W0:Y:S01]  /*6600*/  LDS.128 R36, [R56] ;  /* 0x0000000038247984 */ /* 0x000e220000000c00 */
[----:B------:R-:W-:-:S02]  /*6610*/  @!P1 FSEL R14, R14, RZ, !P5 ;  /* 0x000000ff0e0e9208 */ /* 0x000fc40006800000 */
[----:B------:R-:W-:Y:S01]  /*6620*/  @!P1 ISETP.GE.AND P5, PT, R63, UR16, PT ;  /* 0x000000103f009c0c */ /* 0x000fe2000bfa6270 */
[----:B------:R-:W-:Y:S01]  /*6630*/  @!P1 VIADD R63, R53, 0xfffffffd ;  /* 0xfffffffd353f9836 */ /* 0x000fe20000000000 */
[----:B------:R-:W-:Y:S02]  /*6640*/  @!P1 FSEL R9, R9, RZ, !P0 ;  /* 0x000000ff09099208 */ /* 0x000fe40004000000 */
        /* <DEDUP_REMOVED lines=15> */
[----:B------:R-:W-:-:S04]  /*6740*/  @!P1 ISETP.GE.AND P6, PT, R64, UR16, PT ;  /* 0x0000001040009c0c */ /* 0x000fc8000bfc6270 */
[----:B------:R-:W-:Y:S02]  /*6750*/  @!P1 FSEL R22, R22, RZ, !P6 ;  /* 0x000000ff16169208 */ /* 0x000fe40007000000 */
[----:B------:R-:W-:Y:S01]  /*6760*/  @!P1 ISETP.GE.AND P6, PT, R63, UR16, PT ;  /* 0x000000103f009c0c */ /* 0x000fe2000bfc6270 */
[----:B------:R-:W-:Y:S01]  /*6770*/  @!P1 VIADD R63, R53, 0xfffffffd ;  /* 0xfffffffd353f9836 */ /* 0x000fe20000000000 */
[----:B------:R-:W-:Y:S02]  /*6780*/  @!P1 FSEL R17, R17, RZ, !P2 ;  /* 0x000000ff11119208 */ /* 0x000fe40005000000 */
[----:B------:R-:W-:Y:S02]  /*6790*/  @!P1 FSEL R21, R21, RZ, !P5 ;  /* 0x000000ff15159208 */ /* 0x000fe40006800000 */
[----:B------:R-:W-:Y:S02]  /*67a0*/  @!P1 FSEL R25, R25, RZ, !P0 ;  /* 0x000000ff19199208 */ /* 0x000fe40004000000 */
[----:B------:R-:W-:-:S02]  /*67b0*/  @!P1 ISETP.GE.AND P2, PT, R53, UR16, PT ;  /* 0x0000001035009c0c */ /* 0x000fc4000bf46270 */
[----:B------:R-:W-:Y:S02]  /*67c0*/  @!P1 ISETP.GE.AND P5, PT, R53, UR16, PT ;  /* 0x0000001035009c0c */ /* 0x000fe4000bfa6270 */
[----:B------:R-:W-:Y:S02]  /*67d0*/  @!P1 ISETP.GE.AND P0, PT, R63, UR16, PT ;  /* 0x000000103f009c0c */ /* 0x000fe4000bf06270 */
[----:B------:R-:W-:Y:S02]  /*67e0*/  @!P1 FSEL R19, R19, RZ, !P2 ;  /* 0x000000ff13139208 */ /* 0x000fe40005000000 */
[----:B------:R-:W-:Y:S02]  /*67f0*/  @!P1 FSEL R23, R23, RZ, !P5 ;  /* 0x000000ff17179208 */ /* 0x000fe40006800000 */
[----:B------:R-:W-:Y:S02]  /*6800*/  @!P1 FSEL R32, R32, RZ, !P0 ;  /* 0x000000ff20209208 */ /* 0x000fe40004000000 */
[----:B------:R-:W-:-:S02]  /*6810*/  @!P1 ISETP.GE.AND P2, PT, R64, UR16, PT ;  /* 0x0000001040009c0c */ /* 0x000fc4000bf46270 */
[----:B------:R-:W-:Y:S01]  /*6820*/  @!P1 ISETP.GE.AND P5, PT, R64, UR16, PT ;  /* 0x0000001040009c0c */ /* 0x000fe2000bfa6270 */
[C---:B------:R-:W-:Y:S01]  /*6830*/  @!P1 VIADD R64, R53.reuse, 0xfffffffe ;  /* 0xfffffffe35409836 */ /* 0x040fe20000000000 */
[----:B------:R-:W-:Y:S01]  /*6840*/  @!P1 ISETP.GE.AND P0, PT, R53, UR16, PT ;  /* 0x0000001035009c0c */ /* 0x000fe2000bf06270 */
[----:B0-----:R-:W-:Y:S01]  /*6850*/  FMUL.FTZ R5, R37, R5 ;  /* 0x0000000525057220 */ /* 0x001fe20000410000 */
[----:B------:R-:W-:Y:S02]  /*6860*/  @!P1 FSEL R24, R24, RZ, !P3 ;  /* 0x000000ff18189208 */ /* 0x000fe40005800000 */
[----:B------:R-:W-:Y:S02]  /*6870*/  @!P1 FSEL R27, R27, RZ, !P0 ;  /* 0x000000ff1b1b9208 */ /* 0x000fe40004000000 */
[C---:B------:R-:W-:Y:S02]  /*6880*/  @!P1 ISETP.GE.AND P0, PT, R53.reuse, UR16, PT ;  /* 0x0000001035009c0c */ /* 0x040fe4000bf06270 */
[----:B------:R-:W-:Y:S01]  /*6890*/  @!P1 ISETP.GE.AND P3, PT, R64, UR16, PT ;  /* 0x0000001040009c0c */ /* 0x000fe2000bf66270 */
[----:B------:R-:W-:Y:S01]  /*68a0*/  FFMA.FTZ R5, R36, R4, R5 ;  /* 0x0000000424057223 */ /* 0x000fe20000010005 */
[----:B------:R-:W-:Y:S01]  /*68b0*/  @!P1 VIADD R4, R53, 0xffffffff ;  /* 0xffffffff35049836 */ /* 0x000fe20000000000 */
[----:B------:R-:W-:-:S02]  /*68c0*/  @!P1 FSEL R35, R35, RZ, !P0 ;  /* 0x000000ff23239208 */ /* 0x000fc40004000000 */
        /* <DEDUP_REMOVED lines=15> */
[C---:B------:R-:W-:Y:S01]  /*69c0*/  FFMA.FTZ R9, R36.reuse, R8, R9 ;  /* 0x0000000824097223 */ /* 0x040fe20000010009 */
        /* <DEDUP_REMOVED lines=37> */
.L_x_28370:
[----:B------:R-:W-:Y:S05]  /*6c20*/  BSYNC B0 ;  /* 0x0000000000007941 */ /* 0x000fea0003800000 */
.L_x_28368:
[----:B------:R-:W0:Y:S01]  /*6c30*/  SHFL.BFLY PT, R4, R49, 0x1, 0x1f ;  /* 0x0c201f0031047f89 */ /* 0x000e2200000e0000 */
[----:B------:R-:W3:Y:S01]  /*6c40*/  S2UR UR5, SR_CgaCtaId ;  /* 0x00000000000579c3 */ /* 0x000ee20000008800 */
[----:B------:R-:W-:Y:S01]  /*6c50*/  UMOV UR4, 0x400 ;  /* 0x0000040000047882 */ /* 0x000fe20000000000 */
[----:B------:R-:W-:Y:S01]  /*6c60*/  BSSY B0, `(.L_x_28372) ;  /* 0x000003b000007945 */ /* 0x000fe20003800000 */
[----:B-1--4-:R-:W1:Y:S01]  /*6c70*/  SHFL.BFLY PT, R5, R0, 0x1, 0x1f ;  /* 0x0c201f0000057f89 */ /* 0x012e6200000e0000 */
[----:B------:R-:W-:-:S03]  /*6c80*/  UIADD3 UR4, UR4, 0x220, URZ ;  /* 0x0000022004047890 */ /* 0x000fc6000fffe03f */
[----:B--2---:R-:W2:Y:S04]  /*6c90*/  SHFL.BFLY PT, R6, R45, 0x1, 0x1f ;  /* 0x0c201f002d067f89 */ /* 0x004ea800000e0000 */
[----:B------:R-:W4:Y:S04]  /*6ca0*/  SHFL.BFLY PT, R8, R41, 0x1, 0x1f ;  /* 0x0c201f0029087f89 */ /* 0x000f2800000e0000 */
[----:B------:R-:W4:Y:S04]  /*6cb0*/  SHFL.BFLY PT, R7, R44, 0x1, 0x1f ;  /* 0x0c201f002c077f89 */ /* 0x000f2800000e0000 */
[----:B------:R-:W4:Y:S04]  /*6cc0*/  SHFL.BFLY PT, R9, R48, 0x1, 0x1f ;  /* 0x0c201f0030097f89 */ /* 0x000f2800000e0000 */
[----:B------:R-:W4:Y:S01]  /*6cd0*/  SHFL.BFLY PT, R11, R46, 0x1, 0x1f ;  /* 0x0c201f002e0b7f89 */ /* 0x000f2200000e0000 */
[----:B0-----:R-:W-:Y:S01]  /*6ce0*/  FADD.FTZ R19, R4, R49 ;  /* 0x0000003104137221 */ /* 0x001fe20000010000 */
[----:B------:R-:W-:Y:S01]  /*6cf0*/  LOP3.LUT R4, R40, 0x1, RZ, 0xc0, !PT ;  /* 0x0000000128047812 */ /* 0x000fe200078ec0ff */
[----:B---3--:R-:W-:Y:S01]  /*6d00*/  ULEA UR4, UR5, UR4, 0x18 ;  /* 0x0000000405047291 */ /* 0x008fe2000f8ec03f */
[----:B------:R-:W0:Y:S01]  /*6d10*/  SHFL.BFLY PT, R10, R47, 0x1, 0x1f ;  /* 0x0c201f002f0a7f89 */ /* 0x000e2200000e0000 */
[----:B-1----:R-:W-:Y:S01]  /*6d20*/  FADD.FTZ R21, R5, R0 ;  /* 0x0000000005157221 */ /* 0x002fe20000010000 */
[----:B------:R-:W-:Y:S01]  /*6d30*/  ISETP.NE.AND P2, PT, R4, RZ, PT ;  /* 0x000000ff0400720c */ /* 0x000fe20003f45270 */
[C---:B------:R-:W-:Y:S01]  /*6d40*/  VIADD R4, R2.reuse, 0x1f ;  /* 0x0000001f02047836 */ /* 0x040fe20000000000 */
[----:B------:R-:W-:Y:S01]  /*6d50*/  BAR.SYNC.DEFER_BLOCKING 0x0 ;  /* 0x0000000000007b1d */ /* 0x000fe20000010000 */
[----:B------:R-:W-:Y:S01]  /*6d60*/  LOP3.LUT R0, R2, 0xffffffc0, RZ, 0xc0, !PT ;  /* 0xffffffc002007812 */ /* 0x000fe200078ec0ff */
[----:B--2---:R-:W-:Y:S01]  /*6d70*/  FADD.FTZ R23, R6, R45 ;  /* 0x0000002d06177221 */ /* 0x004fe20000010000 */
[----:B------:R-:W-:Y:S01]  /*6d80*/  LEA.HI R40, R40, R40, RZ, 0x1 ;  /* 0x0000002828287211 */ /* 0x000fe200078f08ff */
[----:B----4-:R-:W-:Y:S01]  /*6d90*/  FADD.FTZ R25, R8, R41 ;  /* 0x0000002908197221 */ /* 0x010fe20000010000 */
[----:B------:R-:W-:-:S02]  /*6da0*/  ISETP.NE.OR P5, PT, R0, 0x40, P2 ;  /* 0x000000400000780c */ /* 0x000fc400017a5670 */
[----:B------:R-:W-:Y:S01]  /*6db0*/  SHF.R.S32.HI R0, RZ, 0x1, R40 ;  /* 0x00000001ff007819 */ /* 0x000fe20000011428 */
[----:B------:R-:W-:Y:S01]  /*6dc0*/  FADD.FTZ R27, R7, R44 ;  /* 0x0000002c071b7221 */ /* 0x000fe20000010000 */
[----:B------:R-:W-:Y:S02]  /*6dd0*/  ISETP.GT.OR P0, PT, R2, 0x3f, P2 ;  /* 0x0000003f0200780c */ /* 0x000fe40001704670 */
[----:B------:R-:W-:Y:S01]  /*6de0*/  ISETP.GT.U32.AND P3, PT, R4, 0x3e, PT ;  /* 0x0000003e0400780c */ /* 0x000fe20003f64070 */
[----:B------:R-:W-:Y:S02]  /*6df0*/  IMAD R3, R3, 0x80, R0 ;  /* 0x0000008003037824 */ /* 0x000fe400078e0200 */
[----:B------:R-:W-:Y:S01]  /*6e00*/  FADD.FTZ R29, R9, R48 ;  /* 0x00000030091d7221 */ /* 0x000fe20000010000 */
[----:B------:R-:W-:Y:S01]  /*6e10*/  LOP3.LUT R5, R2, 0xffffffe0, RZ, 0xc0, !PT ;  /* 0xffffffe002057812 */ /* 0x000fe200078ec0ff */
[----:B------:R-:W-:Y:S01]  /*6e20*/  FADD.FTZ R31, R11, R46 ;  /* 0x0000002e0b1f7221 */ /* 0x000fe20000010000 */
[----:B------:R-:W-:-:S02]  /*6e30*/  LEA R4, R3, UR4, 0x2 ;  /* 0x0000000403047c11 */ /* 0x000fc4000f8e10ff */
[----:B------:R-:W-:Y:S01]  /*6e40*/  ISETP.GT.OR P1, PT, R2, 0x1f, P2 ;  /* 0x0000001f0200780c */ /* 0x000fe20001724670 */
[----:B0-----:R-:W-:Y:S01]  /*6e50*/  FADD.FTZ R47, R10, R47 ;  /* 0x0000002f0a2f7221 */ /* 0x001fe20000010000 */
[----:B------:R-:W-:Y:S01]  /*6e60*/  ISETP.NE.OR P4, PT, R5, 0x20, P2 ;  /* 0x000000200500780c */ /* 0x000fe20001785670 */
        /* <DEDUP_REMOVED lines=26> */
.L_x_28373:
[----:B------:R-:W-:Y:S05]  /*7010*/  BSYNC B0 ;  /* 0x0000000000007941 */ /* 0x000fea0003800000 */
.L_x_28372:
        /* <DEDUP_REMOVED lines=28> */
.L_x_28375:
[----:B------:R-:W-:Y:S05]  /*71e0*/  BSYNC B0 ;  /* 0x0000000000007941 */ /* 0x000fea0003800000 */
.L_x_28374:
        /* <DEDUP_REMOVED lines=23> */
[----:B01----:R-:W-:Y:S01]  /*7360*/  VIADD R4, R0, 0x20 ;  /* 0x0000002000047836 */ /* 0x003fe20000000000 */
        /* <DEDUP_REMOVED lines=44> */
.L_x_28337:
[----:B------:R-:W-:Y:S01]  /*7630*/  BSSY B1, `(.L_x_28376) ;  /* 0x0000007000017945 */ /* 0x000fe20003800000 */
[----:B------:R-:W-:Y:S02]  /*7640*/  IMAD.MOV.U32 R33, RZ, RZ, 0x2 ;  /* 0x00000002ff217424 */ /* 0x000fe400078e00ff */
[----:B------:R-:W-:Y:S02]  /*7650*/  IMAD.MOV.U32 R34, RZ, RZ, 0x1f ;  /* 0x0000001fff227424 */ /* 0x000fe400078e00ff */
[----:B------:R-:W-:-:S07]  /*7660*/  IMAD.MOV.U32 R30, RZ, RZ, -0x1 ;  /* 0xffffffffff1e7424 */ /* 0x000fce00078e00ff */
[----:B------:R-:W-:Y:S05]  /*7670*/  WARPSYNC.COLLECTIVE R30, `(.L_x_28377) ;  /* 0x000000001e087348 */ /* 0x000fea0003c00000 */
[----:B------:R0:W1:Y:S02]  /*7680*/  SHFL.BFLY P0, R29, R39, R33, R34 ;  /* 0x0c000021271d7389 */ /* 0x0000640000000022 */
[----:B01----:R-:W-:Y:S01]  /*7690*/  ENDCOLLECTIVE ;  /* 0x000000000000791b */ /* 0x003fe20003800000 */
.L_x_28377:
[----:B------:R-:W-:Y:S05]  /*76a0*/  BSYNC B1 ;  /* 0x0000000000017941 */ /* 0x000fea0003800000 */
.L_x_28376:
        /* <DEDUP_REMOVED lines=9> */
.L_x_28378:
[----:B------:R-:W-:Y:S05]  /*7740*/  BRA `(.L_x_28379) ;  /* 0xffffffb400207947 */ /* 0x000fea000383ffff */
.L_x_28341:
[----:B------:R-:W-:Y:S01]  /*7750*/  BSSY B1, `(.L_x_28380) ;  /* 0x0000007000017945 */ /* 0x000fe20003800000 */
[----:B------:R-:W-:Y:S02]  /*7760*/  IMAD.MOV.U32 R33, RZ, RZ, 0x2 ;  /* 0x00000002ff217424 */ /* 0x000fe400078e00ff */
[----:B------:R-:W-:Y:S02]  /*7770*/  IMAD.MOV.U32 R34, RZ, RZ, 0x1f ;  /* 0x0000001fff227424 */ /* 0x000fe400078e00ff */
[----:B------:R-:W-:-:S07]  /*7780*/  IMAD.MOV.U32 R30, RZ, RZ, -0x1 ;  /* 0xffffffffff1e7424 */ /* 0x000fce00078e00ff */
[----:B------:R-:W-:Y:S05]  /*7790*/  WARPSYNC.COLLECTIVE R30, `(.L_x_28381) ;  /* 0x000000001e087348 */ /* 0x000fea0003c00000 */
[----:B------:R0:W1:Y:S02]  /*77a0*/  SHFL.BFLY P0, R29, R39, R33, R34 ;  /* 0x0c000021271d7389 */ /* 0x0000640000000022 */
[----:B01----:R-:W-:Y:S01]  /*77b0*/  ENDCOLLECTIVE ;  /* 0x000000000000791b */ /* 0x003fe20003800000 */
.L_x_28381:
[----:B------:R-:W-:Y:S05]  /*77c0*/  BSYNC B1 ;  /* 0x0000000000017941 */ /* 0x000fea0003800000 */
.L_x_28380:
        /* <DEDUP_REMOVED lines=9> */
.L_x_28382:
[----:B------:R-:W-:Y:S05]  /*7860*/  BRA `(.L_x_28383) ;  /* 0xffffffc400607947 */ /* 0x000fea000383ffff */
.L_x_28345:
[----:B------:R-:W-:Y:S01]  /*7870*/  BSSY B0, `(.L_x_28384) ;  /* 0x0000008000007945 */ /* 0x000fe20003800000 */
[----:B------:R-:W-:Y:S02]  /*7880*/  IMAD.MOV.U32 R39, RZ, RZ, R96 ;  /* 0x000000ffff277224 */ /* 0x000fe400078e0060 */
[----:B------:R-:W-:Y:S02]  /*7890*/  IMAD.MOV.U32 R33, RZ, RZ, 0x10 ;  /* 0x00000010ff217424 */ /* 0x000fe400078e00ff */
[----:B------:R-:W-:Y:S02]  /*78a0*/  IMAD.MOV.U32 R34, RZ, RZ, 0x1f ;  /* 0x0000001fff227424 */ /* 0x000fe400078e00ff */
[----:B------:R-:W-:-:S07]  /*78b0*/  IMAD.MOV.U32 R30, RZ, RZ, -0x1 ;  /* 0xffffffffff1e7424 */ /* 0x000fce00078e00ff */
[----:B0----5:R-:W-:Y:S05]  /*78c0*/  WARPSYNC.COLLECTIVE R30, `(.L_x_28385) ;  /* 0x000000001e087348 */ /* 0x021fea0003c00000 */
[----:B0-----:R0:W1:Y:S02]  /*78d0*/  SHFL.BFLY P0, R29, R39, R33, R34 ;  /* 0x0c000021271d7389 */ /* 0x0010640000000022 */
[----:B01---5:R-:W-:Y:S01]  /*78e0*/  ENDCOLLECTIVE ;  /* 0x000000000000791b */ /* 0x023fe20003800000 */
.L_x_28385:
[----:B------:R-:W-:Y:S05]  /*78f0*/  BSYNC B0 ;  /* 0x0000000000007941 */ /* 0x000fea0003800000 */
.L_x_28384:
        /* <DEDUP_REMOVED lines=9> */
.L_x_28386:
[----:B------:R-:W-:Y:S02]  /*7990*/  IMAD.MOV.U32 R33, RZ, RZ, 0x4 ;  /* 0x00000004ff217424 */ /* 0x000fe400078e00ff */
[----:B------:R-:W-:-:S05]  /*79a0*/  IMAD.MOV.U32 R6, RZ, RZ, R29 ;  /* 0x000000ffff067224 */ /* 0x000fca00078e001d */
[----:B------:R-:W-:-:S05]  /*79b0*/  FMNMX.FTZ R7, R5, R6, !PT ;  /* 0x0000000605077209 */ /* 0x000fca0007810000 */
[----:B------:R-:W-:-:S07]  /*79c0*/  IMAD.MOV.U32 R39, RZ, RZ, R7 ;  /* 0x000000ffff277224 */ /* 0x000fce00078e0007 */
[----:B------:R-:W-:Y:S05]  /*79d0*/  WARPSYNC.COLLECTIVE R30, `(.L_x_28387) ;  /* 0x000000001e087348 */ /* 0x000fea0003c00000 */
[----:B------:R0:W1:Y:S02]  /*79e0*/  SHFL.BFLY P0, R29, R39, R33, R34 ;  /* 0x0c000021271d7389 */ /* 0x0000640000000022 */
[----:B01----:R-:W-:Y:S01]  /*79f0*/  ENDCOLLECTIVE ;  /* 0x000000000000791b */ /* 0x003fe20003800000 */
.L_x_28387:
[----:B------:R-:W-:Y:S01]  /*7a00*/  IMAD.MOV.U32 R6, RZ, RZ, R29 ;  /* 0x000000ffff067224 */ /* 0x000fe200078e001d */
[----:B------:R-:W-:Y:S06]  /*7a10*/  BRA `(.L_x_28388) ;  /* 0xffffffc400947947 */ /* 0x000fec000383ffff */
.L_x_28389:
        /* <DEDUP_REMOVED lines=14> */
.L_x_30057:


//--------------------- .text._ZN4vllm25paged_attention_v2_kernelIffLi120ELi8ELi128ELNS_18Fp8KVCacheDataTypeE0ELb0ELi512EEEvPfS2_PT_PKS3_PKT0_S9_ifPKiSB_iPKfiiiSD_SD_iiiii --------------------------
	.section	.text._ZN4vllm25paged_attention_v2_kernelIffLi120ELi8ELi128ELNS_18Fp8KVCacheDataTypeE0ELb0ELi512EEEvPfS2_PT_PKS3_PKT0_S9_ifPKiSB_iPKfiiiSD_SD_iiiii,"ax",@progbits
	.align	128
        .global         _ZN4vllm25paged_attention_v2_kernelIffLi120ELi8ELi128ELNS_18Fp8KVCacheDataTypeE0ELb0ELi512EEEvPfS2_PT_PKS3_PKT0_S9_ifPKiSB_iPKfiiiSD_SD_iiiii
        .type           _ZN4vllm25paged_attention_v2_kernelIffLi120ELi8ELi128ELNS_18Fp8KVCacheDataTypeE0ELb0ELi512EEEvPfS2_PT_PKS3_PKT0_S9_ifPKiSB_iPKfiiiSD_SD_iiiii,@function
        .size           _ZN4vllm25paged_attention_v2_kernelIffLi120ELi8ELi128ELNS_18Fp8KVCacheDataTypeE0ELb0ELi512EEEvPfS2_PT_PKS3_PKT0_S9_ifPKiSB_iPKfiiiSD_SD_iiiii,(.L_x_30058 - _ZN4vllm25paged_attention_v2_kernelIffLi120ELi8ELi128ELNS_18Fp8KVCacheDataTypeE0ELb0ELi512EEEvPfS2_PT_PKS3_PKT0_S9_ifPKiSB_iPKfiiiSD_SD_iiiii)
        .other          _ZN4vllm25paged_attention_v2_kernelIffLi120ELi8ELi128ELNS_18Fp8KVCacheDataTypeE0ELb0ELi512EEEvPfS2_PT_PKS3_PKT0_S9_ifPKiSB_iPKfiiiSD_SD_iiiii,@"STO_CUDA_ENTRY STV_DEFAULT"
_ZN4vllm25paged_attention_v2_kernelIffLi120ELi8ELi128ELNS_18Fp8KVCacheDataTypeE0ELb0ELi512EEEvPfS2_PT_PKS3_PKT0_S9_ifPKiSB_iPKfiiiSD_SD_iiiii:
.text._ZN4vllm25paged_attention_v2_kernelIffLi120ELi8ELi128ELNS_18Fp8KVCacheDataTypeE0ELb0ELi512EEEvPfS2_PT_PKS3_PKT0_S9_ifPKiSB_iPKfiiiSD_SD_iiiii:
        /* <DEDUP_REMOVED lines=124> */
.L_x_28394:
        /* <DEDUP_REMOVED lines=11> */
.L_x_28393:
[----:B------:R-:W-:Y:S05]  /*0870*/  BSYNC B1 ;  /* 0x0000000000017941 */ /* 0x000fea0003800000 */
.L_x_28392:
        /* <DEDUP_REMOVED lines=14> */
.L_x_28395:
        /* <DEDUP_REMOVED lines=17> */
.L_x_28391:
[----:B------:R-:W-:Y:S05]  /*0a70*/  BSYNC B0 ;  /* 0x0000000000007941 */ /* 0x000fea0003800000 */
.L_x_28390:
        /* <DEDUP_REMOVED lines=24> */
[----:B------:R-:W-:Y:S01]  /*0c00*/  VIADD R86, R100, 0x18 ;  /* 0x0000001864567836 */ /* 0x000fe20000000000 */
[----:B------:R-:W-:Y:S01]  /*0c10*/  LEA.HI R4, R4, R97, RZ, 0x3 ;  /* 0x0000006104047211 */ /* 0x000fe200078f18ff */
[C---:B------:R-:W-:Y:S01]  /*0c20*/  VIADD R90, R100.reuse, 0x10 ;  /* 0x00000010645a7836 */ /* 0x040fe20000000000 */
[----:B------:R-:W-:Y:S01]  /*0c30*/  LEA.HI R24, R3, R96, RZ, 0x2 ;  /* 0x0000006003187211 */ /* 0x000fe200078f10ff */
[C---:B------:R-:W-:Y:S01]  /*0c40*/  VIADD R88, R100.reuse, 0x14 ;  /* 0x0000001464587836 */ /* 0x040fe20000000000 */
[----:B------:R-:W-:Y:S01]  /*0c50*/  SHF.R.S32.HI R23, RZ, 0x1f, R94 ;  /* 0x0000001fff177819 */ /* 0x000fe2000001145e */
[----:B------:R-:W-:Y:S01]  /*0c60*/  VIADD R84, R100, 0x1c ;  /* 0x0000001c64547836 */ /* 0x000fe20000000000 */
[----:B------:R-:W-:Y:S01]  /*0c70*/  LOP3.LUT R3, R24, 0xfffffffc, RZ, 0xc0, !PT ;  /* 0xfffffffc18037812 */ /* 0x000fe200078ec0ff */
[C---:B------:R-:W-:Y:S01]  /*0c80*/  VIADD R78, R100.reuse, 0x28 ;  /* 0x00000028644e7836 */ /* 0x040fe20000000000 */
        /* <DEDUP_REMOVED lines=32> */
[----:B------:R-:W-:Y:S01]  /*0e90*/  SHF.R.S32.HI R31, RZ, 0x1f, R82 ;  /* 0x0000001fff1f7819 */ /* 0x000fe20000011452 */
[----:B------:R-:W-:Y:S01]  /*0ea0*/  ULDC UR7, c[0x0][0x270] ;  /* 0x00009c0000077ab9 */ /* 0x000fe20000000800 */
[----:B------:R-:W-:Y:S01]  /*0eb0*/  LOP3.LUT R3, R30, 0xfffffffc, RZ, 0xc0, !PT ;  /* 0xfffffffc1e037812 */ /* 0x000fe200078ec0ff */
[----:B------:R-:W1:Y:S01]  /*0ec0*/  LDC R56, c[0x0][0x26c] ;  /* 0x00009b00ff387b82 */ /* 0x000e620000000800 */
[----:B------:R-:W-:Y:S01]  /*0ed0*/  LOP3.LUT R4, R4, 0xfffffff8, RZ, 0xc0, !PT ;  /* 0xfffffff804047812 */ /* 0x000fe200078ec0ff */
[----:B------:R-:W-:Y:S01]  /*0ee0*/  IMAD.SHL.U32 R95, R24, 0x8, RZ ;  /* 0x00000008185f7824 */ /* 0x000fe200078e00ff */
[----:B------:R-:W-:Y:S01]  /*0ef0*/  LEA.HI R33, R33, R78, RZ, 0x2 ;  /* 0x0000004e21217211 */ /* 0x000fe200078f10ff */
[----:B------:R-:W-:Y:S01]  /*0f00*/  IMAD.IADD R84, R84, 0x1, -R3 ;  /* 0x0000000154547824 */ /* 0x000fe200078e0a03 */
[----:B------:R-:W-:Y:S01]  /*0f10*/  SHF.R.S32.HI R5, RZ, 0x1f, R80 ;  /* 0x0000001fff057819 */ /* 0x000fe20000011450 */
[----:B------:R-:W-:Y:S01]  /*0f20*/  IMAD.IADD R97, R97, 0x1, -R4 ;  /* 0x0000000161617824 */ /* 0x000fe200078e0a04 */
[----:B------:R-:W-:Y:S01]  /*0f30*/  MOV R25, 0x400 ;  /* 0x0000040000197802 */ /* 0x000fe20000000f00 */
[----:B------:R-:W-:Y:S01]  /*0f40*/  VIADD R4, R100, 0x30 ;  /* 0x0000003064047836 */ /* 0x000fe20000000000 */
[----:B------:R-:W-:Y:S01]  /*0f50*/  LEA.HI R31, R31, R82, RZ, 0x2 ;  /* 0x000000521f1f7211 */ /* 0x000fe200078f10ff */
[----:B------:R-:W-:Y:S01]  /*0f60*/  IMAD.SHL.U32 R102, R97, 0x4, RZ ;  /* 0x0000000461667824 */ /* 0x000fe200078e00ff */
[----:B------:R-:W-:Y:S01]  /*0f70*/  LOP3.LUT R3, R33, 0xfffffffc, RZ, 0xc0, !PT ;  /* 0xfffffffc21037812 */ /* 0x000fe200078ec0ff */
[----:B------:R-:W-:Y:S01]  /*0f80*/  IMAD.SHL.U32 R93, R23, 0x8, RZ ;  /* 0x00000008175d7824 */ /* 0x000fe200078e00ff */
[----:B------:R-:W-:Y:S01]  /*0f90*/  LEA.HI R32, R5, R80, RZ, 0x2 ;  /* 0x0000005005207211 */ /* 0x000fe200078f10ff */
[----:B------:R-:W-:Y:S01]  /*0fa0*/  IMAD.SHL.U32 R91, R26, 0x8, RZ ;  /* 0x000000081a5b7824 */ /* 0x000fe200078e00ff */
        /* <DEDUP_REMOVED lines=64> */
[----:B------:R-:W-:Y:S01]  /*13b0*/  SHF.R.S32.HI R11, RZ, 0x1f, R10 ;  /* 0x0000001fff0b7819 */ /* 0x000fe2000001140a */
[----:B------:R-:W-:Y:S01]  /*13c0*/  IMAD.SHL.U32 R33, R44, 0x8, RZ ;  /* 0x000000082c217824 */ /* 0x000fe200078e00ff */
[C---:B------:R-:W-:Y:S01]  /*13d0*/  LOP3.LUT R17, R45.reuse, 0xfffffffc, RZ, 0xc0, !PT ;  /* 0xfffffffc2d117812 */ /* 0x040fe200078ec0ff */
[----:B------:R-:W-:Y:S01]  /*13e0*/  IMAD.SHL.U32 R34, R45, 0x8, RZ ;  /* 0x000000082d227824 */ /* 0x000fe200078e00ff */
[----:B------:R-:W-:-:S02]  /*13f0*/  SHF.R.S32.HI R13, RZ, 0x1f, R12 ;  /* 0x0000001fff0d7819 */ /* 0x000fc4000001140c */
[----:B------:R-:W-:Y:S02]  /*1400*/  LEA.HI R42, R11, R10, RZ, 0x2 ;  /* 0x0000000a0b2a7211 */ /* 0x000fe400078f10ff */
[----:B------:R-:W-:Y:S02]  /*1410*/  LEA.HI R43, R13, R12, RZ, 0x2 ;  /* 0x0000000c0d2b7211 */ /* 0x000fe400078f10ff */
[C---:B------:R-:W-:Y:S01]  /*1420*/  LOP3.LUT R11, R42.reuse, 0xfffffffc, RZ, 0xc0, !PT ;  /* 0xfffffffc2a0b7812 */ /* 0x040fe200078ec0ff */
[----:B------:R-:W-:Y:S01]  /*1430*/  IMAD.SHL.U32 R31, R42, 0x8, RZ ;  /* 0x000000082a1f7824 */ /* 0x000fe200078e00ff */
[C---:B------:R-:W-:Y:S01]  /*1440*/  LOP3.LUT R13, R43.reuse, 0xfffffffc, RZ, 0xc0, !PT ;  /* 0xfffffffc2b0d7812 */ /* 0x040fe200078ec0ff */
        /* <DEDUP_REMOVED lines=8> */
[----:B------:R-:W-:Y:S01]  /*14d0*/  VIADD R14, R100, 0x5c ;  /* 0x0000005c640e7836 */ /* 0x000fe20000000000 */
[----:B------:R-:W-:Y:S01]  /*14e0*/  LOP3.LUT R19, R48, 0xfffffffc, RZ, 0xc0, !PT ;  /* 0xfffffffc30137812 */ /* 0x000fe200078ec0ff */
[----:B------:R-:W-:Y:S01]  /*14f0*/  IMAD.IADD R13, R16, 0x1, -R17 ;  /* 0x00000001100d7824 */ /* 0x000fe200078e0a11 */
[C---:B------:R-:W-:Y:S01]  /*1500*/  LOP3.LUT R21, R49.reuse, 0xfffffffc, RZ, 0xc0, !PT ;  /* 0xfffffffc31157812 */ /* 0x040fe200078ec0ff */
[----:B------:R-:W-:Y:S01]  /*1510*/  VIADD R16, R100, 0x60 ;  /* 0x0000006064107836 */ /* 0x000fe20000000000 */
[----:B------:R-:W-:Y:S01]  /*1520*/  SHF.R.S32.HI R15, RZ, 0x1f, R14 ;  /* 0x0000001fff0f7819 */ /* 0x000fe2000001140e */
[----:B------:R-:W-:Y:S01]  /*1530*/  IMAD.SHL.U32 R37, R48, 0x8, RZ ;  /* 0x0000000830257824 */ /* 0x000fe200078e00ff */
[----:B------:R-:W-:Y:S01]  /*1540*/  SHF.R.S32.HI R53, RZ, 0x1f, R22 ;  /* 0x0000001fff357819 */ /* 0x000fe20000011416 */
[----:B------:R-:W-:Y:S01]  /*1550*/  IMAD.SHL.U32 R38, R49, 0x8, RZ ;  /* 0x0000000831267824 */ /* 0x000fe200078e00ff */
[----:B------:R-:W-:-:S02]  /*1560*/  SHF.R.S32.HI R17, RZ, 0x1f, R16 ;  /* 0x0000001fff117819 */ /* 0x000fc40000011410 */
[----:B------:R-:W-:Y:S02]  /*1570*/  LEA.HI R46, R15, R14, RZ, 0x2 ;  /* 0x0000000e0f2e7211 */ /* 0x000fe400078f10ff */
[----:B------:R-:W-:Y:S02]  /*1580*/  LEA.HI R47, R17, R16, RZ, 0x2 ;  /* 0x00000010112f7211 */ /* 0x000fe400078f10ff */
[C---:B------:R-:W-:Y:S01]  /*1590*/  LOP3.LUT R15, R46.reuse, 0xfffffffc, RZ, 0xc0, !PT ;  /* 0xfffffffc2e0f7812 */ /* 0x040fe200078ec0ff */
[----:B------:R-:W-:Y:S01]  /*15a0*/  IMAD.SHL.U32 R35, R46, 0x8, RZ ;  /* 0x000000082e237824 */ /* 0x000fe200078e00ff */
[----:B------:R-:W-:Y:S02]  /*15b0*/  LOP3.LUT R17, R47, 0xfffffffc, RZ, 0xc0, !PT ;  /* 0xfffffffc2f117812 */ /* 0x000fe400078ec0ff */
[----:B------:R-:W-:Y:S01]  /*15c0*/  LEA.HI R52, R53, R22, RZ, 0x2 ;  /* 0x0000001635347211 */ /* 0x000fe200078f10ff */
[----:B------:R-:W-:Y:S01]  /*15d0*/  IMAD.IADD R14, R14, 0x1, -R15 ;  /* 0x000000010e0e7824 */ /* 0x000fe200078e0a0f */
[----:B------:R-:W-:Y:S01]  /*15e0*/  SHF.R.S32.HI R54, RZ, 0x1f, R102 ;  /* 0x0000001fff367819 */ /* 0x000fe20000011466 */
        /* <DEDUP_REMOVED lines=83> */
.L_x_28402:
        /* <DEDUP_REMOVED lines=16> */
[----:B------:R-:W-:-:S03]  /*1c20*/  SHF.R.S32.HI R60, RZ, 0x1f, R95 ;  /* 0x0000001fff3c7819 */ /* 0x000fc6000001145f */
[----:B------:R-:W-:-:S05]  /*1c30*/  IMAD.IADD R63, R63, 0x1, R65 ;  /* 0x000000013f3f7824 */ /* 0x000fca00078e0241 */
[-C--:B------:R-:W-:Y:S02]  /*1c40*/  IADD3.X R58, R60, R63.reuse, R64, P0, P1 ;  /* 0x0000003f3c3a7210 */ /* 0x080fe400007e2440 */
[-C--:B------:R-:W-:Y:S02]  /*1c50*/  IADD3 R65, P0, R100, R62.reuse, RZ ;  /* 0x0000003e64417210 */ /* 0x080fe40007f1e0ff */
[----:B------:R-:W-:Y:S02]  /*1c60*/  IADD3 R59, P1, P3, R93, R62, R94 ;  /* 0x0000003e5d3b7210 */ /* 0x000fe40007b3e05e */
[C---:B------:R-:W-:Y:S01]  /*1c70*/  LEA R60, P2, R61.reuse, UR20, 0x2 ;  /* 0x000000143d3c7c11 */ /* 0x040fe2000f8410ff */
[----:B------:R-:W-:Y:S01]  /*1c80*/  IMAD.X R106, R106, 0x1, R63, P0 ;  /* 0x000000016a6a7824 */ /* 0x000fe200000e063f */
[----:B------:R-:W-:Y:S02]  /*1c90*/  IADD3.X R66, R66, R63, R67, P1, P3 ;  /* 0x0000003f42427210 */ /* 0x000fe40000fe6443 */
[----:B------:R-:W-:-:S02]  /*1ca0*/  LEA.HI.X R61, R61, UR21, R58, 0x2, P2 ;  /* 0x000000153d3d7c11 */ /* 0x000fc400090f143a */
[----:B------:R-:W-:Y:S02]  /*1cb0*/  LEA R64, P1, R65, UR20, 0x2 ;  /* 0x0000001441407c11 */ /* 0x000fe4000f8210ff */
[----:B------:R-:W-:Y:S02]  /*1cc0*/  LEA R58, P0, R59, UR20, 0x2 ;  /* 0x000000143b3a7c11 */ /* 0x000fe4000f8010ff */
[----:B------:R-:W-:Y:S02]  /*1cd0*/  LEA.HI.X R65, R65, UR21, R106, 0x2, P1 ;  /* 0x0000001541417c11 */ /* 0x000fe400088f146a */
[----:B------:R-:W-:Y:S02]  /*1ce0*/  LEA.HI.X R59, R59, UR21, R66, 0x2, P0 ;  /* 0x000000153b3b7c11 */ /* 0x000fe400080f1442 */
[----:B------:R-:W-:Y:S01]  /*1cf0*/  SHF.R.S32.HI R106, RZ, 0x1f, R91 ;  /* 0x0000001fff6a7819 */ /* 0x000fe2000001145b */
[----:B------:R-:W2:Y:S01]  /*1d00*/  LDG.E.CONSTANT R66, desc[UR10][R60.64] ;  /* 0x0000000a3c427981 */ /* 0x000ea2000c1e9900 */
[----:B------:R-:W-:-:S03]  /*1d10*/  IADD3 R105, P0, P1, R91, R62, R92 ;  /* 0x0000003e5b697210 */ /* 0x000fc6000791e05c */
[----:B------:R0:W3:Y:S01]  /*1d20*/  LDG.E.CONSTANT R67, desc[UR10][R58.64] ;  /* 0x0000000a3a437981 */ /* 0x0000e2000c1e9900 */
[----:B------:R-:W-:-:S03]  /*1d30*/  IADD3.X R106, R106, R63, R107, P0, P1 ;  /* 0x0000003f6a6a7210 */ /* 0x000fc600007e246b */
[----:B------:R1:W4:Y:S01]  /*1d40*/  LDG.E.CONSTANT R65, desc[UR10][R64.64] ;  /* 0x0000000a40417981 */ /* 0x000322000c1e9900 */
[----:B0-----:R-:W-:-:S04]  /*1d50*/  LEA R58, P0, R105, UR20, 0x2 ;  /* 0x00000014693a7c11 */ /* 0x001fc8000f8010ff */
[----:B------:R-:W-:-:S05]  /*1d60*/  LEA.HI.X R59, R105, UR21, R106, 0x2, P0 ;  /* 0x00000015693b7c11 */ /* 0x000fca00080f146a */
[----:B------:R0:W5:Y:S01]  /*1d70*/  LDG.E.CONSTANT R106, desc[UR10][R58.64] ;  /* 0x0000000a3a6a7981 */ /* 0x000162000c1e9900 */
[--C-:B------:R-:W-:Y:S02]  /*1d80*/  SHF.R.S32.HI R61, RZ, 0x1f, R90.reuse ;  /* 0x0000001fff3d7819 */ /* 0x100fe4000001145a */
[----:B------:R-:W-:-:S04]  /*1d90*/  IADD3 R60, P0, P1, R89, R62, R90 ;  /* 0x0000003e593c7210 */ /* 0x000fc8000791e05a */
[----:B------:R-:W-:Y:S02]  /*1da0*/  IADD3.X R61, R108, R63, R61, P0, P1 ;  /* 0x0000003f6c3d7210 */ /* 0x000fe400007e243d */
[C---:B------:R-:W-:Y:S02]  /*1db0*/  LEA R108, P0, R60.reuse, UR20, 0x2 ;  /* 0x000000143c6c7c11 */ /* 0x040fe4000f8010ff */
[----:B-1----:R-:W-:Y:S02]  /*1dc0*/  SHF.R.S32.HI R64, RZ, 0x1f, R87 ;  /* 0x0000001fff407819 */ /* 0x002fe40000011457 */
[----:B------:R-:W-:Y:S02]  /*1dd0*/  LEA.HI.X R109, R60, UR21, R61, 0x2, P0 ;  /* 0x000000153c6d7c11 */ /* 0x000fe400080f143d */
[--C-:B------:R-:W-:Y:S02]  /*1de0*/  SHF.R.S32.HI R61, RZ, 0x1f, R88.reuse ;  /* 0x0000001fff3d7819 */ /* 0x100fe40000011458 */
[----:B------:R-:W-:Y:S01]  /*1df0*/  IADD3 R60, P0, P1, R87, R62, R88 ;  /* 0x0000003e573c7210 */ /* 0x000fe2000791e058 */
[----:B------:R-:W5:Y:S01]  /*1e00*/  LDG.E.CONSTANT R108, desc[UR10][R108.64] ;  /* 0x0000000a6c6c7981 */ /* 0x000f62000c1e9900 */
[----:B0-----:R-:W-:-:S02]  /*1e10*/  SHF.R.S32.HI R58, RZ, 0x1f, R85 ;  /* 0x0000001fff3a7819 */ /* 0x001fc40000011455 */
[-C--:B------:R-:W-:Y:S02]  /*1e20*/  IADD3.X R61, R64, R63.reuse, R61, P0, P1 ;  /* 0x0000003f403d7210 */ /* 0x080fe400007e243d */
[C---:B------:R-:W-:Y:S02]  /*1e30*/  LEA R112, P0, R60.reuse, UR20, 0x2 ;  /* 0x000000143c707c11 */ /* 0x040fe4000f8010ff */
[--C-:B------:R-:W-:Y:S02]  /*1e40*/  SHF.R.S32.HI R64, RZ, 0x1f, R86.reuse ;  /* 0x0000001fff407819 */ /* 0x100fe40000011456 */
[----:B------:R-:W-:Y:S02]  /*1e50*/  IADD3 R59, P1, P2, R85, R62, R86 ;  /* 0x0000003e553b7210 */ /* 0x000fe40007a3e056 */
[----:B------:R-:W-:Y:S02]  /*1e60*/  LEA.HI.X R113, R60, UR21, R61, 0x2, P0 ;  /* 0x000000153c717c11 */ /* 0x000fe400080f143d */
[----:B------:R-:W-:-:S02]  /*1e70*/  IADD3.X R60, R58, R63, R64, P1, P2 ;  /* 0x0000003f3a3c7210 */ /* 0x000fc40000fe4440 */
[C---:B------:R-:W-:Y:S01]  /*1e80*/  LEA R58, P0, R59.reuse, UR20, 0x2 ;  /* 0x000000143b3a7c11 */ /* 0x040fe2000f8010ff */
[----:B------:R-:W5:Y:S03]  /*1e90*/  LDG.E.CONSTANT R112, desc[UR10][R112.64] ;  /* 0x0000000a70707981 */ /* 0x000f66000c1e9900 */
[----:B------:R-:W-:-:S05]  /*1ea0*/  LEA.HI.X R59, R59, UR21, R60, 0x2, P0 ;  /* 0x000000153b3b7c11 */ /* 0x000fca00080f143c */
[----:B------:R0:W5:Y:S01]  /*1eb0*/  LDG.E.CONSTANT R111, desc[UR10][R58.64] ;  /* 0x0000000a3a6f7981 */ /* 0x000162000c1e9900 */
[----:B------:R-:W-:Y:S02]  /*1ec0*/  SHF.R.S32.HI R64, RZ, 0x1f, R83 ;  /* 0x0000001fff407819 */ /* 0x000fe40000011453 */
[--C-:B------:R-:W-:Y:S02]  /*1ed0*/  SHF.R.S32.HI R61, RZ, 0x1f, R84.reuse ;  /* 0x0000001fff3d7819 */ /* 0x100fe40000011454 */
[----:B------:R-:W-:-:S04]  /*1ee0*/  IADD3 R60, P0, P1, R83, R62, R84 ;  /* 0x0000003e533c7210 */ /* 0x000fc8000791e054 */
[----:B------:R-:W-:Y:S02]  /*1ef0*/  IADD3.X R61, R64, R63, R61, P0, P1 ;  /* 0x0000003f403d7210 */ /* 0x000fe400007e243d */
[----:B0-----:R-:W-:-:S04]  /*1f00*/  LEA R58, P0, R60, UR20, 0x2 ;  /* 0x000000143c3a7c11 */ /* 0x001fc8000f8010ff */
[----:B------:R-:W-:-:S05]  /*1f10*/  LEA.HI.X R59, R60, UR21, R61, 0x2, P0 ;  /* 0x000000153c3b7c11 */ /* 0x000fca00080f143d */
[----:B------:R0:W5:Y:S01]  /*1f20*/  LDG.E.CONSTANT R110, desc[UR10][R58.64] ;  /* 0x0000000a3a6e7981 */ /* 0x000162000c1e9900 */
[--C-:B------:R-:W-:Y:S02]  /*1f30*/  SHF.R.S32.HI R64, RZ, 0x1f, R82.reuse ;  /* 0x0000001fff407819 */ /* 0x100fe40000011452 */
[----:B------:R-:W-:Y:S02]  /*1f40*/  SHF.R.S32.HI R61, RZ, 0x1f, R81 ;  /* 0x0000001fff3d7819 */ /* 0x000fe40000011451 */
[----:B------:R-:W-:-:S04]  /*1f50*/  IADD3 R60, P0, P1, R81, R62, R82 ;  /* 0x0000003e513c7210 */ /* 0x000fc8000791e052 */
[----:B------:R-:W-:Y:S02]  /*1f60*/  IADD3.X R61, R61, R63, R64, P0, P1 ;  /* 0x0000003f3d3d7210 */ /* 0x000fe400007e2440 */
[----:B0-----:R-:W-:-:S04]  /*1f70*/  LEA R58, P0, R60, UR20, 0x2 ;  /* 0x000000143c3a7c11 */ /* 0x001fc8000f8010ff */
[----:B------:R-:W-:Y:S02]  /*1f80*/  LEA.HI.X R59, R60, UR21, R61, 0x2, P0 ;  /* 0x000000153c3b7c11 */ /* 0x000fe400080f143d */
[----:B------:R-:W-:Y:S04]  /*1f90*/  LDS.64 R60, [R22+0x8] ;  /* 0x00000800163c7984 */ /* 0x000fe80000000a00 */
[----:B------:R0:W5:Y:S04]  /*1fa0*/  LDG.E.CONSTANT R105, desc[UR10][R58.64] ;  /* 0x0000000a3a697981 */ /* 0x000168000c1e9900 */
[----:B0-----:R-:W2:Y:S01]  /*1fb0*/  LDS.64 R58, [R22] ;  /* 0x00000000163a7984 */ /* 0x001ea20000000a00 */
[----:B------:R-:W-:-:S02]  /*1fc0*/  SHF.R.S32.HI R109, RZ, 0x1f, R79 ;  /* 0x0000001fff6d7819 */ /* 0x000fc4000001144f */
[----:B------:R-:W-:Y:S02]  /*1fd0*/  IADD3 R64, P0, P1, R79, R62, R80 ;  /* 0x0000003e4f407210 */ /* 0x000fe4000791e050 */
[----:B------:R-:W-:Y:S02]  /*1fe0*/  SHF.R.S32.HI R114, RZ, 0x1f, R77 ;  /* 0x0000001fff727819 */ /* 0x000fe4000001144d */
[----:B------:R-:W-:Y:S02]  /*1ff0*/  SHF.R.S32.HI R118, RZ, 0x1f, R23 ;  /* 0x0000001fff767819 */ /* 0x000fe40000011417 */
[----:B------:R-:W-:Y:S02]  /*2000*/  SHF.R.S32.HI R116, RZ, 0x1f, R24 ;  /* 0x0000001fff747819 */ /* 0x000fe40000011418 */
[----:B------:R-:W-:Y:S01]  /*2010*/  SHF.R.S32.HI R115, RZ, 0x1f, R5 ;  /* 0x0000001fff737819 */ /* 0x000fe20000011405 */
[----:B--2---:R-:W-:Y:S01]  /*2020*/  FMUL.FTZ R107, R66, R59 ;  /* 0x0000003b426b7220 */ /* 0x004fe20000410000 */
[----:B------:R-:W-:-:S03]  /*2030*/  SHF.R.S32.HI R66, RZ, 0x1f, R80 ;  /* 0x0000001fff427819 */ /* 0x000fc60000011450 */
[----:B----4-:R-:W-:Y:S01]  /*2040*/  FFMA.FTZ R65, R58, R65, R107 ;  /* 0x000000413a417223 */ /* 0x010fe2000001006b */
[----:B------:R-:W-:Y:S01]  /*2050*/  IADD3.X R107, R109, R63, R66, P0, P1 ;  /* 0x0000003f6d6b7210 */ /* 0x000fe200007e2442 */
[----:B------:R-:W0:Y:S01]  /*2060*/  LDS.64 R58, [R22+0x10] ;  /* 0x00001000163a7984 */ /* 0x000e220000000a00 */
[----:B------:R-:W-:Y:S01]  /*2070*/  SHF.R.S32.HI R66, RZ, 0x1f, R76 ;  /* 0x0000001fff427819 */ /* 0x000fe2000001144c */
[----:B---3--:R-:W-:Y:S01]  /*2080*/  FFMA.FTZ R109, R60, R67, R65 ;  /* 0x000000433c6d7223 */ /* 0x008fe20000010041 */
[--C-:B------:R-:W-:Y:S02]  /*2090*/  SHF.R.S32.HI R60, RZ, 0x1f, R78.reuse ;  /* 0x0000001fff3c7819 */ /* 0x100fe4000001144e */
[-C--:B------:R-:W-:Y:S02]  /*20a0*/  IADD3 R65, P0, P1, R77, R62.reuse, R78 ;  /* 0x0000003e4d417210 */ /* 0x080fe4000791e04e */
[----:B------:R-:W-:Y:S02]  /*20b0*/  IADD3 R67, P2, P3, R23, R62, R76 ;  /* 0x0000003e17437210 */ /* 0x000fe40007b5e04c */
[----:B------:R-:W-:-:S02]  /*20c0*/  IADD3.X R114, R114, R63, R60, P0, P1 ;  /* 0x0000003f72727210 */ /* 0x000fc400007e243c */
[----:B------:R-:W-:Y:S01]  /*20d0*/  IADD3.X R118, R118, R63, R66, P2, P3 ;  /* 0x0000003f76767210 */ /* 0x000fe200017e6442 */
[----:B-----5:R-:W-:Y:S01]  /*20e0*/  FFMA.FTZ R109, R106, R61, R109 ;  /* 0x0000003d6a6d7223 */ /* 0x020fe2000001006d */
[--C-:B------:R-:W-:Y:S02]  /*20f0*/  SHF.R.S32.HI R61, RZ, 0x1f, R3.reuse ;  /* 0x0000001fff3d7819 */ /* 0x100fe40000011403 */
[----:B------:R-:W-:Y:S02]  /*2100*/  IADD3 R113, P1, P2, R24, R62, R3 ;  /* 0x0000003e18717210 */ /* 0x000fe40007a3e003 */
[----:B------:R-:W-:Y:S02]  /*2110*/  LEA R60, P0, R64, UR20, 0x2 ;  /* 0x00000014403c7c11 */ /* 0x000fe4000f8010ff */
[----:B------:R-:W-:Y:S02]  /*2120*/  IADD3.X R116, R116, R63, R61, P1, P2 ;  /* 0x0000003f74747210 */ /* 0x000fe40000fe443d */
[----:B------:R-:W-:-:S05]  /*2130*/  LEA.HI.X R61, R64, UR21, R107, 0x2, P0 ;  /* 0x00000015403d7c11 */ /* 0x000fca00080f146b */
[----:B------:R1:W2:Y:S04]  /*2140*/  LDG.E.CONSTANT R121, desc[UR10][R60.64] ;  /* 0x0000000a3c797981 */ /* 0x0002a8000c1e9900 */
[----:B-1----:R-:W1:Y:S01]  /*2150*/  LDS.64 R60, [R22+0x18] ;  /* 0x00001800163c7984 */ /* 0x002e620000000a00 */
[----:B------:R-:W-:Y:S02]  /*2160*/  LEA R106, P0, R65, UR20, 0x2 ;  /* 0x00000014416a7c11 */ /* 0x000fe4000f8010ff */
[----:B------:R-:W-:Y:S02]  /*2170*/  LEA R66, P1, R67, UR20, 0x2 ;  /* 0x0000001443427c11 */ /* 0x000fe4000f8210ff */
[----:B------:R-:W-:Y:S02]  /*2180*/  LEA.HI.X R107, R65, UR21, R114, 0x2, P0 ;  /* 0x00000015416b7c11 */ /* 0x000fe400080f1472 */
[----:B------:R-:W-:-:S02]  /*2190*/  LEA R64, P0, R113, UR20, 0x2 ;  /* 0x0000001471407c11 */ /* 0x000fc4000f8010ff */
[----:B------:R-:W-:Y:S01]  /*21a0*/  LEA.HI.X R67, R67, UR21, R118, 0x2, P1 ;  /* 0x0000001543437c11 */ /* 0x000fe200088f1476 */
[----:B------:R3:W4:Y:S01]  /*21b0*/  LDG.E.CONSTANT R120, desc[UR10][R106.64] ;  /* 0x0000000a6a787981 */ /* 0x000722000c1e9900 */
[----:B------:R-:W-:Y:S01]  /*21c0*/  LEA.HI.X R65, R113, UR21, R116, 0x2, P0 ;  /* 0x0000001571417c11 */ /* 0x000fe200080f1474 */
[----:B0-----:R-:W-:Y:S01]  /*21d0*/  FFMA.FTZ R113, R58, R108, R109 ;  /* 0x0000006c3a717223 */ /* 0x001fe2000001006d */
[----:B------:R-:W-:Y:S02]  /*21e0*/  SHF.R.S32.HI R114, RZ, 0x1f, R25 ;  /* 0x0000001fff727819 */ /* 0x000fe40000011419 */
[--C-:B------:R-:W-:Y:S01]  /*21f0*/  SHF.R.S32.HI R108, RZ, 0x1f, R4.reuse ;  /* 0x0000001fff6c7819 */ /* 0x100fe20000011404 */
[----:B------:R-:W5:Y:S01]  /*2200*/  LDG.E.CONSTANT R67, desc[UR10][R66.64] ;  /* 0x0000000a42437981 */ /* 0x000f62000c1e9900 */
[-C--:B------:R-:W-:Y:S02]  /*2210*/  IADD3 R109, P0, P1, R25, R62.reuse, R4 ;  /* 0x0000003e196d7210 */ /* 0x080fe4000791e004 */
[----:B------:R-:W-:Y:S01]  /*2220*/  SHF.R.S32.HI R116, RZ, 0x1f, R26 ;  /* 0x0000001fff747819 */ /* 0x000fe2000001141a */
[----:B------:R-:W5:Y:S01]  /*2230*/  LDG.E.CONSTANT R65, desc[UR10][R64.64] ;  /* 0x0000000a40417981 */ /* 0x000f62000c1e9900 */
[----:B------:R-:W-:-:S02]  /*2240*/  IADD3 R58, P2, P3, R26, R62, R5 ;  /* 0x0000003e1a3a7210 */ /* 0x000fc40007b5e005 */
[-C--:B------:R-:W-:Y:S02]  /*2250*/  IADD3.X R114, R114, R63.reuse, R108, P0, P1 ;  /* 0x0000003f72727210 */ /* 0x080fe400007e246c */
[----:B---3--:R-:W-:Y:S02]  /*2260*/  IADD3.X R107, R116, R63, R115, P2, P3 ;  /* 0x0000003f746b7210 */ /* 0x008fe400017e6473 */
[----:B------:R-:W-:Y:S02]  /*2270*/  LEA R106, P1, R58, UR20, 0x2 ;  /* 0x000000143a6a7c11 */ /* 0x000fe4000f8210ff */
[C---:B------:R-:W-:Y:S01]  /*2280*/  LEA R108, P0, R109.reuse, UR20, 0x2 ;  /* 0x000000146d6c7c11 */ /* 0x040fe2000f8010ff */
[----:B------:R-:W-:Y:S01]  /*2290*/  FFMA.FTZ R59, R112, R59, R113 ;  /* 0x0000003b703b7223 */ /* 0x000fe20000010071 */
[----:B------:R-:W-:Y:S02]  /*22a0*/  LEA.HI.X R107, R58, UR21, R107, 0x2, P1 ;  /* 0x000000153a6b7c11 */ /* 0x000fe400088f146b */
[----:B------:R-:W-:-:S02]  /*22b0*/  LEA.HI.X R109, R109, UR21, R114, 0x2, P0 ;  /* 0x000000156d6d7c11 */ /* 0x000fc400080f1472 */
[----:B------:R-:W-:Y:S01]  /*22c0*/  SHF.R.S32.HI R58, RZ, 0x1f, R27 ;  /* 0x0000001fff3a7819 */ /* 0x000fe2000001141b */
[----:B------:R0:W3:Y:S01]  /*22d0*/  LDG.E.CONSTANT R64, desc[UR10][R106.64] ;  /* 0x0000000a6a407981 */ /* 0x0000e2000c1e9900 */
[--C-:B------:R-:W-:Y:S02]  /*22e0*/  SHF.R.S32.HI R115, RZ, 0x1f, R6.reuse ;  /* 0x0000001fff737819 */ /* 0x100fe40000011406 */
[----:B------:R-:W-:Y:S01]  /*22f0*/  IADD3 R112, P0, P1, R27, R62, R6 ;  /* 0x0000003e1b707210 */ /* 0x000fe2000791e006 */
[----:B-1----:R-:W-:Y:S01]  /*2300*/  FFMA.FTZ R111, R60, R111, R59 ;  /* 0x0000006f3c6f7223 */ /* 0x002fe2000001003b */
[----:B------:R-:W-:Y:S01]  /*2310*/  SHF.R.S32.HI R114, RZ, 0x1f, R7 ;  /* 0x0000001fff727819 */ /* 0x000fe20000011407 */
[----:B------:R1:W3:Y:S01]  /*2320*/  LDG.E.CONSTANT R66, desc[UR10][R108.64] ;  /* 0x0000000a6c427981 */ /* 0x0002e2000c1e9900 */
[----:B------:R-:W-:-:S03]  /*2330*/  IADD3.X R115, R58, R63, R115, P0, P1 ;  /* 0x0000003f3a737210 */ /* 0x000fc600007e2473 */
[----:B------:R-:W1:Y:S01]  /*2340*/  LDS.64 R58, [R22+0x20] ;  /* 0x00002000163a7984 */ /* 0x000e620000000a00 */
[----:B------:R-:W-:Y:S02]  /*2350*/  SHF.R.S32.HI R60, RZ, 0x1f, R28 ;  /* 0x0000001fff3c7819 */ /* 0x000fe4000001141c */
[----:B------:R-:W-:Y:S02]  /*2360*/  IADD3 R113, P1, P2, R28, R62, R7 ;  /* 0x0000003e1c717210 */ /* 0x000fe40007a3e007 */
[----:B0-----:R-:W-:Y:S01]  /*2370*/  LEA R106, P0, R112, UR20, 0x2 ;  /* 0x00000014706a7c11 */ /* 0x001fe2000f8010ff */
[----:B------:R-:W-:Y:S01]  /*2380*/  FFMA.FTZ R111, R110, R61, R111 ;  /* 0x0000003d6e6f7223 */ /* 0x000fe2000001006f */
[----:B------:R-:W-:Y:S02]  /*2390*/  IADD3.X R114, R60, R63, R114, P1, P2 ;  /* 0x0000003f3c727210 */ /* 0x000fe40000fe4472 */
[----:B------:R-:W-:Y:S02]  /*23a0*/  LEA.HI.X R107, R112, UR21, R115, 0x2, P0 ;  /* 0x00000015706b7c11 */ /* 0x000fe400080f1473 */
[----:B------:R-:W-:-:S02]  /*23b0*/  LEA R60, P0, R113, UR20, 0x2 ;  /* 0x00000014713c7c11 */ /* 0x000fc4000f8010ff */
[----:B------:R-:W-:Y:S01]  /*23c0*/  SHF.R.S32.HI R110, RZ, 0x1f, R29 ;  /* 0x0000001fff6e7819 */ /* 0x000fe2000001141d */
[----:B------:R0:W3:Y:S01]  /*23d0*/  LDG.E.CONSTANT R119, desc[UR10][R106.64] ;  /* 0x0000000a6a777981 */ /* 0x0000e2000c1e9900 */
[-C--:B-1----:R-:W-:Y:S02]  /*23e0*/  IADD3 R109, P1, P2, R29, R62.reuse, R8 ;  /* 0x0000003e1d6d7210 */ /* 0x082fe40007a3e008 */
[----:B------:R-:W-:Y:S02]  /*23f0*/  LEA.HI.X R61, R113, UR21, R114, 0x2, P0 ;  /* 0x00000015713d7c11 */ /* 0x000fe400080f1472 */
[----:B------:R-:W-:Y:S02]  /*2400*/  IADD3.X R110, R110, R63, R104, P1, P2 ;  /* 0x0000003f6e6e7210 */ /* 0x000fe40000fe4468 */
[----:B------:R-:W-:Y:S01]  /*2410*/  LEA R108, P0, R109, UR20, 0x2 ;  /* 0x000000146d6c7c11 */ /* 0x000fe2000f8010ff */
[----:B------:R1:W3:Y:S01]  /*2420*/  LDG.E.CONSTANT R118, desc[UR10][R60.64] ;  /* 0x0000000a3c767981 */ /* 0x0002e2000c1e9900 */
[----:B------:R-:W-:-:S02]  /*2430*/  IADD3 R112, P1, P2, R30, R62, R9 ;  /* 0x0000003e1e707210 */ /* 0x000fc40007a3e009 */
[----:B------:R-:W-:Y:S02]  /*2440*/  LEA.HI.X R109, R109, UR21, R110, 0x2, P0 ;  /* 0x000000156d6d7c11 */ /* 0x000fe400080f146e */
[----:B0-----:R-:W-:Y:S02]  /*2450*/  LEA R106, P0, R112, UR20, 0x2 ;  /* 0x00000014706a7c11 */ /* 0x001fe4000f8010ff */
[----:B------:R-:W-:Y:S01]  /*2460*/  IADD3.X R113, R42, R63, R43, P1, P2 ;  /* 0x0000003f2a717210 */ /* 0x000fe20000fe442b */
[----:B------:R0:W3:Y:S01]  /*2470*/  LDG.E.CONSTANT R117, desc[UR10][R108.64] ;  /* 0x0000000a6c757981 */ /* 0x0000e2000c1e9900 */
[----:B------:R-:W-:Y:S02]  /*2480*/  IADD3 R110, P1, P2, R31, R62, R10 ;  /* 0x0000003e1f6e7210 */ /* 0x000fe40007a3e00a */
[----:B------:R-:W-:Y:S02]  /*2490*/  LEA.HI.X R107, R112, UR21, R113, 0x2, P0 ;  /* 0x00000015706b7c11 */ /* 0x000fe400080f1471 */
[----:B-1----:R-:W-:-:S02]  /*24a0*/  LEA R60, P0, R110, UR20, 0x2 ;  /* 0x000000146e3c7c11 */ /* 0x002fc4000f8010ff */
[----:B------:R-:W-:Y:S01]  /*24b0*/  IADD3.X R113, R44, R63, R45, P1, P2 ;  /* 0x0000003f2c717210 */ /* 0x000fe20000fe442d */
[----:B------:R1:W3:Y:S03]  /*24c0*/  LDG.E.CONSTANT R116, desc[UR10][R106.64] ;  /* 0x0000000a6a747981 */ /* 0x0002e6000c1e9900 */
[----:B------:R-:W-:Y:S02]  /*24d0*/  LEA.HI.X R61, R110, UR21, R113, 0x2, P0 ;  /* 0x000000156e3d7c11 */ /* 0x000fe400080f1471 */
[----:B------:R-:W-:Y:S01]  /*24e0*/  IADD3 R110, P0, P1, R32, R62, R11 ;  /* 0x0000003e206e7210 */ /* 0x000fe2000791e00b */
[----:B------:R-:W-:Y:S02]  /*24f0*/  FFMA.FTZ R58, R58, R105, R111 ;  /* 0x000000693a3a7223 */ /* 0x000fe4000001006f */
[----:B------:R1:W3:Y:S01]  /*2500*/  LDG.E.CONSTANT R115, desc[UR10][R60.64] ;  /* 0x0000000a3c737981 */ /* 0x0002e2000c1e9900 */
[----:B0-----:R-:W-:-:S02]  /*2510*/  LEA R108, P2, R110, UR20, 0x2 ;  /* 0x000000146e6c7c11 */ /* 0x001fc4000f8410ff */
[-C--:B------:R-:W-:Y:S02]  /*2520*/  IADD3.X R111, R46, R63.reuse, R47, P0, P1 ;  /* 0x0000003f2e6f7210 */ /* 0x080fe400007e242f */
[----:B------:R-:W-:Y:S02]  /*2530*/  IADD3 R105, P0, P1, R33, R62, R12 ;  /* 0x0000003e21697210 */ /* 0x000fe4000791e00c */
[----:B------:R-:W-:Y:S02]  /*2540*/  LEA.HI.X R109, R110, UR21, R111, 0x2, P2 ;  /* 0x000000156e6d7c11 */ /* 0x000fe400090f146f */
[----:B-1----:R-:W-:Y:S02]  /*2550*/  LEA R106, P2, R105, UR20, 0x2 ;  /* 0x00000014696a7c11 */ /* 0x002fe4000f8410ff */
        /* <DEDUP_REMOVED lines=8> */
[----:B------:R0:W3:Y:S03]  /*25e0*/  LDG.E.CONSTANT R105, desc[UR10][R108.64] ;  /* 0x0000000a6c697981 */ /* 0x0000e6000c1e9900 */
[----:B------:R-:W-:Y:S01]  /*25f0*/  IADD3.X R111, R52, R63, R53, P0, P1 ;  /* 0x0000003f346f7210 */ /* 0x000fe200007e2435 */
[----:B------:R1:W3:Y:S01]  /*2600*/  LDG.E.CONSTANT R107, desc[UR10][R60.64] ;  /* 0x0000000a3c6b7981 */ /* 0x0002e2000c1e9900 */
[----:B0-----:R-:W-:-:S04]  /*2610*/  LEA R108, P2, R110, UR20, 0x2 ;  /* 0x000000146e6c7c11 */ /* 0x001fc8000f8410ff */
[----:B------:R-:W-:Y:S02]  /*2620*/  LEA.HI.X R109, R110, UR21, R111, 0x2, P2 ;  /* 0x000000156e6d7c11 */ /* 0x000fe400090f146f */
[----:B------:R-:W-:-:S03]  /*2630*/  IADD3 R110, P0, P1, R36, R62, R15 ;  /* 0x0000003e246e7210 */ /* 0x000fc6000791e00f */
[----:B------:R-:W3:Y:S01]  /*2640*/  LDG.E.CONSTANT R108, desc[UR10][R108.64] ;  /* 0x0000000a6c6c7981 */ /* 0x000ee2000c1e9900 */
[----:B-1----:R-:W-:Y:S02]  /*2650*/  LEA R60, P2, R110, UR20, 0x2 ;  /* 0x000000146e3c7c11 */ /* 0x002fe4000f8410ff */
        /* <DEDUP_REMOVED lines=9> */
[----:B0-----:R-:W-:Y:S02]  /*26f0*/  LEA R60, P2, R112, UR20, 0x2 ;  /* 0x00000014703c7c11 */ /* 0x001fe4000f8410ff */
[----:B------:R-:W-:-:S04]  /*2700*/  IADD3.X R113, R68, R63, R69, P0, P1 ;  /* 0x0000003f44717210 */ /* 0x000fc800007e2445 */
[----:B------:R-:W-:Y:S02]  /*2710*/  LEA.HI.X R61, R112, UR21, R113, 0x2, P2 ;  /* 0x00000015703d7c11 */ /* 0x000fe400090f1471 */
[----:B------:R-:W-:-:S03]  /*2720*/  IADD3 R113, P0, P1, R39, R62, R18 ;  /* 0x0000003e27717210 */ /* 0x000fc6000791e012 */
[----:B------:R0:W3:Y:S01]  /*2730*/  LDG.E.CONSTANT R111, desc[UR10][R60.64] ;  /* 0x0000000a3c6f7981 */ /* 0x0000e2000c1e9900 */
[----:B------:R-:W-:Y:S02]  /*2740*/  LEA R112, P2, R113, UR20, 0x2 ;  /* 0x0000001471707c11 */ /* 0x000fe4000f8410ff */
[----:B------:R-:W-:-:S04]  /*2750*/  IADD3.X R114, R70, R63, R71, P0, P1 ;  /* 0x0000003f46727210 */ /* 0x000fc800007e2447 */
[----:B------:R-:W-:Y:S02]  /*2760*/  LEA.HI.X R113, R113, UR21, R114, 0x2, P2 ;  /* 0x0000001571717c11 */ /* 0x000fe400090f1472 */
[-C--:B------:R-:W-:Y:S02]  /*2770*/  IADD3 R114, P0, P1, R40, R62.reuse, R19 ;  /* 0x0000003e28727210 */ /* 0x080fe4000791e013 */
[----:B------:R-:W-:Y:S01]  /*2780*/  IADD3 R62, P3, P4, R41, R62, R20 ;  /* 0x0000003e293e7210 */ /* 0x000fe20007c7e014 */
[----:B------:R-:W3:Y:S01]  /*2790*/  LDG.E.CONSTANT R112, desc[UR10][R112.64] ;  /* 0x0000000a70707981 */ /* 0x000ee2000c1e9900 */
[----:B------:R-:W-:Y:S02]  /*27a0*/  LEA R122, P2, R114, UR20, 0x2 ;  /* 0x00000014727a7c11 */ /* 0x000fe4000f8410ff */
[-C--:B------:R-:W-:Y:S02]  /*27b0*/  IADD3.X R123, R72, R63.reuse, R73, P0, P1 ;  /* 0x0000003f487b7210 */ /* 0x080fe400007e2449 */
[----:B------:R-:W-:-:S02]  /*27c0*/  IADD3.X R63, R74, R63, R75, P3, P4 ;  /* 0x0000003f4a3f7210 */ /* 0x000fc40001fe844b */
[----:B------:R-:W-:Y:S02]  /*27d0*/  LEA.HI.X R123, R114, UR21, R123, 0x2, P2 ;  /* 0x00000015727b7c11 */ /* 0x000fe400090f147b */
[----:B0-----:R-:W-:-:S03]  /*27e0*/  LEA R60, P0, R62, UR20, 0x2 ;  /* 0x000000143e3c7c11 */ /* 0x001fc6000f8010ff */
[----:B------:R-:W3:Y:S01]  /*27f0*/  LDG.E.CONSTANT R113, desc[UR10][R122.64] ;  /* 0x0000000a7a717981 */ /* 0x000ee2000c1e9900 */
[----:B------:R-:W-:-:S03]  /*2800*/  LEA.HI.X R61, R62, UR21, R63, 0x2, P0 ;  /* 0x000000153e3d7c11 */ /* 0x000fc600080f143f */
[----:B------:R-:W-:Y:S04]  /*2810*/  LDS.64 R62, [R22+0x30] ;  /* 0x00003000163e7984 */ /* 0x000fe80000000a00 */
[----:B------:R0:W3:Y:S04]  /*2820*/  LDG.E.CONSTANT R114, desc[UR10][R60.64] ;  /* 0x0000000a3c727981 */ /* 0x0000e8000c1e9900 */
[----:B0-----:R-:W-:Y:S01]  /*2830*/  LDS.64 R60, [R22+0x38] ;  /* 0x00003800163c7984 */ /* 0x001fe20000000a00 */
[----:B--2---:R-:W-:-:S03]  /*2840*/  FFMA.FTZ R121, R121, R59, R58 ;  /* 0x0000003b79797223 */ /* 0x004fc6000001003a */
[----:B------:R-:W4:Y:S02]  /*2850*/  LDS.64 R58, [R22+0x28] ;  /* 0x00002800163a7984 */ /* 0x000f240000000a00 */
[----:B----4-:R-:W-:-:S04]  /*2860*/  FFMA.FTZ R58, R58, R120, R121 ;  /* 0x000000783a3a7223 */ /* 0x010fc80000010079 */
[----:B-----5:R-:W-:-:S04]  /*2870*/  FFMA.FTZ R59, R67, R59, R58 ;  /* 0x0000003b433b7223 */ /* 0x020fc8000001003a */
[----:B------:R-:W-:Y:S02]  /*2880*/  FFMA.FTZ R65, R62, R65, R59 ;  /* 0x000000413e417223 */ /* 0x000fe4000001003b */
[----:B------:R-:W0:Y:S02]  /*2890*/  LDS.64 R58, [R22+0x40] ;  /* 0x00004000163a7984 */ /* 0x000e240000000a00 */
[----:B---3--:R-:W-:Y:S02]  /*28a0*/  FFMA.FTZ R63, R66, R63, R65 ;  /* 0x0000003f423f7223 */ /* 0x008fe40000010041 */
[----:B------:R-:W1:Y:S02]  /*28b0*/  LDS.64 R66, [R22+0x48] ;  /* 0x0000480016427984 */ /* 0x000e640000000a00 */
[----:B------:R-:W-:Y:S02]  /*28c0*/  FFMA.FTZ R60, R60, R64, R63 ;  /* 0x000000403c3c7223 */ /* 0x000fe4000001003f */
[----:B------:R-:W2:Y:S04]  /*28d0*/  LDS.64 R64, [R22+0x50] ;  /* 0x0000500016407984 */ /* 0x000ea80000000a00 */
[----:B------:R-:W3:Y:S01]  /*28e0*/  LDS.64 R62, [R22+0x58] ;  /* 0x00005800163e7984 */ /* 0x000ee20000000a00 */
[----:B------:R-:W-:-:S04]  /*28f0*/  FFMA.FTZ R61, R119, R61, R60 ;  /* 0x0000003d773d7223 */ /* 0x000fc8000001003c */
[----:B0-----:R-:W-:Y:S02]  /*2900*/  FFMA.FTZ R58, R58, R118, R61 ;  /* 0x000000763a3a7223 */ /* 0x001fe4000001003d */
[----:B------:R-:W0:Y:S02]  /*2910*/  LDS.64 R60, [R22+0x60] ;  /* 0x00006000163c7984 */ /* 0x000e240000000a00 */
[----:B------:R-:W-:-:S04]  /*2920*/  FFMA.FTZ R59, R117, R59, R58 ;  /* 0x0000003b753b7223 */ /* 0x000fc8000001003a */
[----:B-1----:R-:W-:Y:S02]  /*2930*/  FFMA.FTZ R66, R66, R116, R59 ;  /* 0x0000007442427223 */ /* 0x002fe4000001003b */
[----:B------:R-:W1:Y:S02]  /*2940*/  LDS.64 R58, [R22+0x68] ;  /* 0x00006800163a7984 */ /* 0x000e640000000a00 */
[----:B------:R-:W-:Y:S02]  /*2950*/  FFMA.FTZ R115, R115, R67, R66 ;  /* 0x0000004373737223 */ /* 0x000fe40000010042 */
[----:B------:R-:W4:Y:S02]  /*2960*/  LDS.64 R66, [R22+0x70] ;  /* 0x0000700016427984 */ /* 0x000f240000000a00 */
[----:B--2---:R-:W-:-:S04]  /*2970*/  FFMA.FTZ R105, R64, R105, R115 ;  /* 0x0000006940697223 */ /* 0x004fc80000010073 */
[----:B------:R-:W-:-:S04]  /*2980*/  FFMA.FTZ R65, R106, R65, R105 ;  /* 0x000000416a417223 */ /* 0x000fc80000010069 */
[----:B---3--:R-:W-:-:S04]  /*2990*/  FFMA.FTZ R65, R62, R107, R65 ;  /* 0x0000006b3e417223 */ /* 0x008fc80000010041 */
[----:B------:R-:W-:-:S04]  /*29a0*/  FFMA.FTZ R63, R108, R63, R65 ;  /* 0x0000003f6c3f7223 */ /* 0x000fc80000010041 */
[----:B0-----:R-:W-:Y:S01]  /*29b0*/  FFMA.FTZ R63, R60, R109, R63 ;  /* 0x0000006d3c3f7223 */ /* 0x001fe2000001003f */
[----:B------:R-:W-:-:S03]  /*29c0*/  UMOV UR7, 0xffffffff ;  /* 0xffffffff00077882 */ /* 0x000fc60000000000 */
[----:B------:R-:W-:-:S04]  /*29d0*/  FFMA.FTZ R61, R110, R61, R63 ;  /* 0x0000003d6e3d7223 */ /* 0x000fc8000001003f */
[----:B-1----:R-:W-:-:S04]  /*29e0*/  FFMA.FTZ R61, R58, R111, R61 ;  /* 0x0000006f3a3d7223 */ /* 0x002fc8000001003d */
[----:B------:R-:W-:-:S04]  /*29f0*/  FFMA.FTZ R59, R112, R59, R61 ;  /* 0x0000003b703b7223 */ /* 0x000fc8000001003d */
[----:B----4-:R-:W-:-:S04]  /*2a00*/  FFMA.FTZ R59, R66, R113, R59 ;  /* 0x00000071423b7223 */ /* 0x010fc8000001003b */
[----:B------:R-:W-:Y:S01]  /*2a10*/  FFMA.FTZ R59, R114, R67, R59 ;  /* 0x00000043723b7223 */ /* 0x000fe2000001003b */
[----:B------:R-:W-:Y:S06]  /*2a20*/  BRA.DIV UR7, `(.L_x_28399) ;  /* 0x0000004a07f07947 */ /* 0x000fec000b800000 */
[----:B------:R-:W0:Y:S02]  /*2a30*/  SHFL.BFLY PT, R58, R59, 0x2, 0x1f ;  /* 0x0c401f003b3a7f89 */ /* 0x000e2400000e0000 */
[----:B0-----:R-:W-:-:S05]  /*2a40*/  FADD.FTZ R58, R59, R58 ;  /* 0x0000003a3b3a7221 */ /* 0x001fca0000010000 */
[----:B------:R0:W1:Y:S02]  /*2a50*/  SHFL.BFLY PT, R61, R58, 0x1, 0x1f ;  /* 0x0c201f003a3d7f89 */ /* 0x00006400000e0000 */
.L_x_28453:
        /* <DEDUP_REMOVED lines=16> */
.L_x_28401:
[----:B------:R-:W-:Y:S05]  /*2b60*/  BSYNC B1 ;  /* 0x0000000000017941 */ /* 0x000fea0003800000 */
.L_x_28400:
[----:B------:R-:W-:-:S05]  /*2b70*/  VIADD R101, R101, 0x4 ;  /* 0x0000000465657836 */ /* 0x000fca0000000000 */
[----:B------:R-:W-:-:S13]  /*2b80*/  ISETP.GE.AND P0, PT, R101, UR4, PT ;  /* 0x0000000465007c0c */ /* 0x000fda000bf06270 */
[----:B------:R-:W-:Y:S05]  /*2b90*/  @!P0 BRA `(.L_x_28402) ;  /* 0xffffffec00e08947 */ /* 0x000fea000383ffff */
[----:B------:R-:W-:Y:S05]  /*2ba0*/  BRA `(.L_x_28397) ;  /* 0x0000001000487947 */ /* 0x000fea0003800000 */
.L_x_28398:
[----:B------:R-:W-:Y:S02]  /*2bb0*/  IMAD.MOV.U32 R98, RZ, RZ, -0x800001 ;  /* 0xff7fffffff627424 */ /* 0x000fe400078e00ff */
[----:B------:R-:W-:-:S07]  /*2bc0*/  IMAD.MOV.U32 R104, RZ, RZ, R99 ;  /* 0x000000ffff687224 */ /* 0x000fce00078e0063 */
.L_x_28406:
        /* <DEDUP_REMOVED lines=40> */
[----:B------:R-:W-:Y:S02]  /*2e50*/  SHF.R.S32.HI R61, RZ, 0x1f, R89 ;  /* 0x0000001fff3d7819 */ /* 0x000fe40000011459 */
[----:B------:R-:W-:-:S04]  /*2e60*/  IADD3 R60, P0, P1, R89, R62, R90 ;  /* 0x0000003e593c7210 */ /* 0x000fc8000791e05a */
[----:B------:R-:W-:Y:S02]  /*2e70*/  IADD3.X R61, R61, R63, R108, P0, P1 ;  /* 0x0000003f3d3d7210 */ /* 0x000fe400007e246c */
[C---:B------:R-:W-:Y:S02]  /*2e80*/  LEA R108, P0, R60.reuse, UR22, 0x2 ;  /* 0x000000163c6c7c11 */ /* 0x040fe4000f8010ff */
[--C-:B-1----:R-:W-:Y:S02]  /*2e90*/  SHF.R.S32.HI R64, RZ, 0x1f, R88.reuse ;  /* 0x0000001fff407819 */ /* 0x102fe40000011458 */
[----:B------:R-:W-:Y:S02]  /*2ea0*/  LEA.HI.X R109, R60, UR23, R61, 0x2, P0 ;  /* 0x000000173c6d7c11 */ /* 0x000fe400080f143d */
[----:B------:R-:W-:Y:S02]  /*2eb0*/  SHF.R.S32.HI R61, RZ, 0x1f, R87 ;  /* 0x0000001fff3d7819 */ /* 0x000fe40000011457 */
        /* <DEDUP_REMOVED lines=11> */
[----:B------:R-:W-:Y:S02]  /*2f70*/  LEA.HI.X R59, R59, UR23, R60, 0x2, P0 ;  /* 0x000000173b3b7c11 */ /* 0x000fe400080f143c */
[----:B------:R-:W-:-:S03]  /*2f80*/  SHF.R.S32.HI R64, RZ, 0x1f, R83 ;  /* 0x0000001fff407819 */ /* 0x000fc60000011453 */
[----:B------:R0:W5:Y:S01]  /*2f90*/  LDG.E.CONSTANT R111, desc[UR10][R58.64] ;  /* 0x0000000a3a6f7981 */ /* 0x000162000c1e9900 */
[--C-:B------:R-:W-:Y:S02]  /*2fa0*/  SHF.R.S32.HI R61, RZ, 0x1f, R84.reuse ;  /* 0x0000001fff3d7819 */ /* 0x100fe40000011454 */
[----:B------:R-:W-:-:S04]  /*2fb0*/  IADD3 R60, P0, P1, R83, R62, R84 ;  /* 0x0000003e533c7210 */ /* 0x000fc8000791e054 */
[----:B------:R-:W-:Y:S02]  /*2fc0*/  IADD3.X R61, R64, R63, R61, P0, P1 ;  /* 0x0000003f403d7210 */ /* 0x000fe400007e243d */
[----:B0-----:R-:W-:-:S04]  /*2fd0*/  LEA R58, P0, R60, UR22, 0x2 ;  /* 0x000000163c3a7c11 */ /* 0x001fc8000f8010ff */
[----:B------:R-:W-:-:S05]  /*2fe0*/  LEA.HI.X R59, R60, UR23, R61, 0x2, P0 ;  /* 0x000000173c3b7c11 */ /* 0x000fca00080f143d */
[----:B------:R0:W5:Y:S01]  /*2ff0*/  LDG.E.CONSTANT R110, desc[UR10][R58.64] ;  /* 0x0000000a3a6e7981 */ /* 0x000162000c1e9900 */
[----:B------:R-:W-:Y:S02]  /*3000*/  SHF.R.S32.HI R64, RZ, 0x1f, R81 ;  /* 0x0000001fff407819 */ /* 0x000fe40000011451 */
[--C-:B------:R-:W-:Y:S02]  /*3010*/  SHF.R.S32.HI R61, RZ, 0x1f, R82.reuse ;  /* 0x0000001fff3d7819 */ /* 0x100fe40000011452 */
        /* <DEDUP_REMOVED lines=20> */
[----:B------:R-:W-:Y:S02]  /*3160*/  SHF.R.S32.HI R60, RZ, 0x1f, R77 ;  /* 0x0000001fff3c7819 */ /* 0x000fe4000001144d */
        /* <DEDUP_REMOVED lines=43> */
[--C-:B------:R-:W-:Y:S02]  /*3420*/  SHF.R.S32.HI R60, RZ, 0x1f, R7.reuse ;  /* 0x0000001fff3c7819 */ /* 0x100fe40000011407 */
[----:B------:R-:W-:Y:S02]  /*3430*/  IADD3 R113, P1, P2, R28, R62, R7 ;  /* 0x0000003e1c717210 */ /* 0x000fe40007a3e007 */
[----:B0-----:R-:W-:Y:S01]  /*3440*/  LEA R106, P0, R112, UR22, 0x2 ;  /* 0x00000016706a7c11 */ /* 0x001fe2000f8010ff */
[----:B------:R-:W-:Y:S01]  /*3450*/  FFMA.FTZ R111, R110, R61, R111 ;  /* 0x0000003d6e6f7223 */ /* 0x000fe2000001006f */
[----:B------:R-:W-:Y:S02]  /*3460*/  IADD3.X R114, R114, R63, R60, P1, P2 ;  /* 0x0000003f72727210 */ /* 0x000fe40000fe443c */
[----:B------:R-:W-:Y:S02]  /*3470*/  LEA.HI.X R107, R112, UR23, R115, 0x2, P0 ;  /* 0x00000017706b7c11 */ /* 0x000fe400080f1473 */
[----:B------:R-:W-:-:S02]  /*3480*/  SHF.R.S32.HI R110, RZ, 0x1f, R29 ;  /* 0x0000001fff6e7819 */ /* 0x000fc4000001141d */
[--C-:B------:R-:W-:Y:S01]  /*3490*/  SHF.R.S32.HI R61, RZ, 0x1f, R8.reuse ;  /* 0x0000001fff3d7819 */ /* 0x100fe20000011408 */
[----:B------:R0:W3:Y:S01]  /*34a0*/  LDG.E.CONSTANT R119, desc[UR10][R106.64] ;  /* 0x0000000a6a777981 */ /* 0x0000e2000c1e9900 */
[----:B-1----:R-:W-:Y:S02]  /*34b0*/  IADD3 R109, P1, P2, R29, R62, R8 ;  /* 0x0000003e1d6d7210 */ /* 0x002fe40007a3e008 */
[C---:B------:R-:W-:Y:S02]  /*34c0*/  LEA R60, P0, R113.reuse, UR22, 0x2 ;  /* 0x00000016713c7c11 */ /* 0x040fe4000f8010ff */
[----:B------:R-:W-:Y:S02]  /*34d0*/  IADD3.X R110, R110, R63, R61, P1, P2 ;  /* 0x0000003f6e6e7210 */ /* 0x000fe40000fe443d */
[----:B------:R-:W-:Y:S02]  /*34e0*/  LEA.HI.X R61, R113, UR23, R114, 0x2, P0 ;  /* 0x00000017713d7c11 */ /* 0x000fe400080f1472 */
[----:B------:R-:W-:-:S02]  /*34f0*/  LEA R108, P0, R109, UR22, 0x2 ;  /* 0x000000166d6c7c11 */ /* 0x000fc4000f8010ff */
[-C--:B------:R-:W-:Y:S01]  /*3500*/  IADD3 R112, P1, P2, R30, R62.reuse, R9 ;  /* 0x0000003e1e707210 */ /* 0x080fe20007a3e009 */
[----:B------:R1:W3:Y:S01]  /*3510*/  LDG.E.CONSTANT R118, desc[UR10][R60.64] ;  /* 0x0000000a3c767981 */ /* 0x0002e2000c1e9900 */
[----:B------:R-:W-:Y:S02]  /*3520*/  LEA.HI.X R109, R109, UR23, R110, 0x2, P0 ;  /* 0x000000176d6d7c11 */ /* 0x000fe400080f146e */
[----:B0-----:R-:W-:Y:S02]  /*3530*/  LEA R106, P0, R112, UR22, 0x2 ;  /* 0x00000016706a7c11 */ /* 0x001fe4000f8010ff */
[----:B------:R-:W-:Y:S01]  /*3540*/  IADD3.X R113, R42, R63, R43, P1, P2 ;  /* 0x0000003f2a717210 */ /* 0x000fe20000fe442b */
[----:B------:R0:W3:Y:S01]  /*3550*/  LDG.E.CONSTANT R117, desc[UR10][R108.64] ;  /* 0x0000000a6c757981 */ /* 0x0000e2000c1e9900 */
[----:B------:R-:W-:Y:S02]  /*3560*/  IADD3 R110, P1, P2, R31, R62, R10 ;  /* 0x0000003e1f6e7210 */ /* 0x000fe40007a3e00a */
[----:B------:R-:W-:-:S02]  /*3570*/  LEA.HI.X R107, R112, UR23, R113, 0x2, P0 ;  /* 0x00000017706b7c11 */ /* 0x000fc400080f1471 */
[----:B-1----:R-:W-:Y:S02]  /*3580*/  LEA R60, P0, R110, UR22, 0x2 ;  /* 0x000000166e3c7c11 */ /* 0x002fe4000f8010ff */
[----:B------:R-:W-:Y:S01]  /*3590*/  IADD3.X R113, R44, R63, R45, P1, P2 ;  /* 0x0000003f2c717210 */ /* 0x000fe20000fe442d */
[----:B------:R-:W-:Y:S01]  /*35a0*/  FFMA.FTZ R58, R58, R105, R111 ;  /* 0x000000693a3a7223 */ /* 0x000fe2000001006f */
[----:B------:R1:W3:Y:S02]  /*35b0*/  LDG.E.CONSTANT R116, desc[UR10][R106.64] ;  /* 0x0000000a6a747981 */ /* 0x0002e4000c1e9900 */
[----:B------:R-:W-:Y:S02]  /*35c0*/  LEA.HI.X R61, R110, UR23, R113, 0x2, P0 ;  /* 0x000000176e3d7c11 */ /* 0x000fe400080f1471 */
[----:B------:R-:W-:-:S03]  /*35d0*/  IADD3 R110, P0, P1, R32, R62, R11 ;  /* 0x0000003e206e7210 */ /* 0x000fc6000791e00b */
[----:B------:R1:W3:Y:S01]  /*35e0*/  LDG.E.CONSTANT R115, desc[UR10][R60.64] ;  /* 0x0000000a3c737981 */ /* 0x0002e2000c1e9900 */
[----:B0-----:R-:W-:Y:S02]  /*35f0*/  LEA R108, P2, R110, UR22, 0x2 ;  /* 0x000000166e6c7c11 */ /* 0x001fe4000f8410ff */
        /* <DEDUP_REMOVED lines=75> */
[----:B------:R-:W-:Y:S01]  /*3ab0*/  FFMA.FTZ R61, R110, R61, R63 ;  /* 0x0000003d6e3d7223 */ /* 0x000fe2000001003f */
[----:B------:R-:W-:-:S03]  /*3ac0*/  IMAD.U32 R63, RZ, RZ, UR16 ;  /* 0x00000010ff3f7e24 */ /* 0x000fc6000f8e00ff */
[----:B-1----:R-:W-:Y:S01]  /*3ad0*/  FFMA.FTZ R61, R58, R111, R61 ;  /* 0x0000006f3a3d7223 */ /* 0x002fe2000001003d */
[----:B------:R-:W-:Y:S01]  /*3ae0*/  IMAD R60, R104, 0x8, R97 ;  /* 0x00000008683c7824 */ /* 0x000fe200078e0261 */
[----:B------:R-:W-:Y:S02]  /*3af0*/  IADD3 R63, -R63, 0x1, RZ ;  /* 0x000000013f3f7810 */ /* 0x000fe40007ffe1ff */
[----:B------:R-:W-:-:S04]  /*3b00*/  FFMA.FTZ R59, R112, R59, R61 ;  /* 0x0000003b703b7223 */ /* 0x000fc8000001003d */
[----:B----4-:R-:W-:-:S04]  /*3b10*/  FFMA.FTZ R59, R66, R113, R59 ;  /* 0x00000071423b7223 */ /* 0x010fc8000001003b */
[----:B------:R-:W-:Y:S01]  /*3b20*/  FFMA.FTZ R59, R114, R67, R59 ;  /* 0x00000043723b7223 */ /* 0x000fe2000001003b */
[----:B------:R-:W-:Y:S06]  /*3b30*/  BRA.DIV UR7, `(.L_x_28403) ;  /* 0x0000003a07f47947 */ /* 0x000fec000b800000 */
[----:B------:R-:W0:Y:S02]  /*3b40*/  SHFL.BFLY PT, R58, R59, 0x2, 0x1f ;  /* 0x0c401f003b3a7f89 */ /* 0x000e2400000e0000 */
[----:B0-----:R-:W-:-:S05]  /*3b50*/  FADD.FTZ R58, R59, R58 ;  /* 0x0000003a3b3a7221 */ /* 0x001fca0000010000 */
[----:B------:R0:W1:Y:S02]  /*3b60*/  SHFL.BFLY PT, R61, R58, 0x1, 0x1f ;  /* 0x0c201f003a3d7f89 */ /* 0x00006400000e0000 */
.L_x_28457:
        /* <DEDUP_REMOVED lines=20> */
.L_x_28405:
[----:B------:R-:W-:Y:S05]  /*3cb0*/  BSYNC B1 ;  /* 0x0000000000017941 */ /* 0x000fea0003800000 */
.L_x_28404:
[----:B------:R-:W-:Y:S05]  /*3cc0*/  @!P1 BRA `(.L_x_28406) ;  /* 0xffffffec00c09947 */ /* 0x000fea000383ffff */
.L_x_28397:
[----:B------:R-:W-:Y:S05]  /*3cd0*/  BSYNC B0 ;  /* 0x0000000000007941 */ /* 0x000fea0003800000 */
.L_x_28396:
[----:B------:R-:W1:Y:S01]  /*3ce0*/  S2R R3, SR_TID.X ;  /* 0x0000000000037919 */ /* 0x000e620000002100 */
[----:B------:R-:W-:-:S04]  /*3cf0*/  UIADD3 UR7, UR16, 0x7, URZ ;  /* 0x0000000710077890 */ /* 0x000fc8000fffe03f */
[----:B------:R-:W-:-:S04]  /*3d00*/  USHF.R.S32.HI UR8, URZ, 0x1f, UR7 ;  /* 0x0000001f3f087899 */ /* 0x000fc80008011407 */
[----:B------:R-:W-:-:S03]  /*3d10*/  ULEA.HI UR8, UR8, UR7, URZ, 0x3 ;  /* 0x0000000708087291 */ /* 0x000fc6000f8f183f */
[----:B------:R-:W-:-:S03]  /*3d20*/  UMOV UR7, 0xffffffff ;  /* 0xffffffff00077882 */ /* 0x000fc60000000000 */
[----:B------:R-:W-:Y:S01]  /*3d30*/  IMAD.U32 R5, RZ, RZ, UR8 ;  /* 0x00000008ff057e24 */ /* 0x000fe2000f8e00ff */
[----:B-1----:R-:W-:-:S04]  /*3d40*/  SHF.R.S32.HI R4, RZ, 0x1f, R3 ;  /* 0x0000001fff047819 */ /* 0x002fc80000011403 */
[----:B------:R-:W-:-:S04]  /*3d50*/  LEA.HI R4, R4, R3, RZ, 0x5 ;  /* 0x0000000304047211 */ /* 0x000fc800078f28ff */
        /* <DEDUP_REMOVED lines=9> */
[----:B------:R1:W2:Y:S02]  /*3df0*/  SHFL.BFLY PT, R7, R6, 0x4, 0x1f ;  /* 0x0c801f0006077f89 */ /* 0x0002a400000e0000 */
.L_x_28462:
        /* <DEDUP_REMOVED lines=11> */
[----:B------:R-:W-:Y:S01]  /*3eb0*/  IMAD.MOV.U32 R9, RZ, RZ, RZ ;  /* 0x000000ffff097224 */ /* 0x000fe200078e00ff */
        /* <DEDUP_REMOVED lines=39> */
.L_x_28412:
        /* <DEDUP_REMOVED lines=11> */
.L_x_28411:
[----:B------:R-:W-:Y:S05]  /*41e0*/  BSYNC B1 ;  /* 0x0000000000017941 */ /* 0x000fea0003800000 */
.L_x_28410:
        /* <DEDUP_REMOVED lines=15> */
.L_x_28415:
        /* <DEDUP_REMOVED lines=100> */
.L_x_28414:
[----:B------:R-:W-:Y:S05]  /*4920*/  BSYNC B1 ;  /* 0x0000000000017941 */ /* 0x000fea0003800000 */
.L_x_28413:
        /* <DEDUP_REMOVED lines=55> */
.L_x_28417:
[----:B------:R-:W-:Y:S05]  /*4ca0*/  BSYNC B1 ;  /* 0x0000000000017941 */ /* 0x000fea0003800000 */
.L_x_28416:
        /* <DEDUP_REMOVED lines=26> */
.L_x_28409:
[----:B------:R-:W-:Y:S05]  /*4e50*/  BSYNC B0 ;  /* 0x0000000000007941 */ /* 0x000fea0003800000 */
.L_x_28408:
        /* <DEDUP_REMOVED lines=59> */
.L_x_28422:
        /* <DEDUP_REMOVED lines=8> */
.L_x_28421:
[----:B------:R-:W-:Y:S05]  /*5290*/  BSYNC B1 ;  /* 0x0000000000017941 */ /* 0x000fea0003800000 */
.L_x_28420:
        /* <DEDUP_REMOVED lines=15> */
.L_x_28425:
        /* <DEDUP_REMOVED lines=52> */
.L_x_28424:
[----:B------:R-:W-:Y:S05]  /*56d0*/  BSYNC B1 ;  /* 0x0000000000017941 */ /* 0x000fea0003800000 */
.L_x_28423:
        /* <DEDUP_REMOVED lines=31> */
.L_x_28427:
[----:B------:R-:W-:Y:S05]  /*58d0*/  BSYNC B1 ;  /* 0x0000000000017941 */ /* 0x000fea0003800000 */
.L_x_28426:
        /* <DEDUP_REMOVED lines=14> */
.L_x_28419:
[----:B------:R-:W-:Y:S05]  /*59c0*/  BSYNC B0 ;  /* 0x0000000000007941 */ /* 0x000fea0003800000 */
.L_x_28418:
        /* <DEDUP_REMOVED lines=32> */
.L_x_28429:
[----:B------:R-:W-:Y:S05]  /*5bd0*/  BSYNC B0 ;  /* 0x0000000000007941 */ /* 0x000fea0003800000 */
.L_x_28428:
        /* <DEDUP_REMOVED lines=9> */
.L_x_28431:
[----:B------:R-:W0:Y:S01]  /*5c70*/  S2UR UR7, SR_CgaCtaId ;  /* 0x00000000000779c3 */ /* 0x000e220000008800 */
[----:B-1--4-:R-:W-:Y:S01]  /*5c80*/  LEA.HI R5, R3, R3, RZ, 0x1 ;  /* 0x0000000303057211 */ /* 0x012fe200078f08ff */
[----:B------:R-:W-:Y:S01]  /*5c90*/  UMOV UR6, 0x400 ;  /* 0x0000040000067882 */ /* 0x000fe20000000000 */
[----:B------:R-:W-:Y:S01]  /*5ca0*/  IADD3 R45, P0, R99, UR5, RZ ;  /* 0x00000005632d7c10 */ /* 0x000fe2000ff1e0ff */
[----:B------:R-:W-:Y:S01]  /*5cb0*/  ULDC.64 UR8, c[0x0][0x248] ;  /* 0x0000920000087ab9 */ /* 0x000fe20000000a00 */
[----:B--2---:R-:W-:Y:S01]  /*5cc0*/  LOP3.LUT R6, R5, 0xfffffffe, RZ, 0xc0, !PT ;  /* 0xfffffffe05067812 */ /* 0x004fe200078ec0ff */
[----:B------:R-:W-:Y:S01]  /*5cd0*/  UIADD3 UR6, UR6, 0x200, URZ ;  /* 0x0000020006067890 */ /* 0x000fe2000fffe03f */
[----:B------:R-:W-:Y:S01]  /*5ce0*/  LEA.HI.X.SX32 R8, R99, UR18, 0x1, P0 ;  /* 0x0000001263087c11 */ /* 0x000fe200080f0eff */
[----:B------:R-:W1:Y:S01]  /*5cf0*/  LDC R55, c[0x0][0x26c] ;  /* 0x00009b00ff377b82 */ /* 0x000e620000000800 */
        /* <DEDUP_REMOVED lines=9> */
[----:B------:R-:W-:Y:S01]  /*5d90*/  IMAD R53, R40, 0x8, R5 ;  /* 0x0000000828357824 */ /* 0x000fe200078e0205 */
[----:B------:R-:W-:Y:S01]  /*5da0*/  CS2R R48, SRZ ;  /* 0x0000000000307805 */ /* 0x000fe2000001ff00 */
[----:B------:R-:W-:Y:S01]  /*5db0*/  IMAD R42, R0, UR8, RZ ;  /* 0x00000008002a7c24 */ /* 0x000fe2000f8e02ff */
[----:B------:R-:W-:Y:S01]  /*5dc0*/  CS2R R50, SRZ ;  /* 0x0000000000327805 */ /* 0x000fe2000001ff00 */
[----:B------:R-:W-:Y:S01]  /*5dd0*/  IMAD R7, R40, 0x2, R7 ;  /* 0x0000000228077824 */ /* 0x000fe200078e0207 */
[----:B------:R-:W-:Y:S01]  /*5de0*/  IADD3 R53, R53, 0x3, R10 ;  /* 0x0000000335357810 */ /* 0x000fe20007ffe00a */
[----:B0-----:R-:W-:Y:S01]  /*5df0*/  ULEA UR6, UR7, UR6, 0x18 ;  /* 0x0000000607067291 */ /* 0x001fe2000f8ec03f */
[----:B------:R-:W-:Y:S01]  /*5e00*/  IMAD.IADD R52, R5, 0x1, R6 ;  /* 0x0000000105347824 */ /* 0x000fe200078e0206 */
[----:B------:R-:W-:Y:S01]  /*5e10*/  CS2R R46, SRZ ;  /* 0x00000000002e7805 */ /* 0x000fe2000001ff00 */
[----:B------:R-:W-:Y:S01]  /*5e20*/  IMAD.MOV.U32 R41, RZ, RZ, RZ ;  /* 0x000000ffff297224 */ /* 0x000fe200078e00ff */
[----:B------:R-:W-:Y:S01]  /*5e30*/  SHF.R.S32.HI R43, RZ, 0x1f, R42 ;  /* 0x0000001fff2b7819 */ /* 0x000fe2000001142a */
[----:B------:R-:W-:Y:S01]  /*5e40*/  IMAD.MOV.U32 R0, RZ, RZ, RZ ;  /* 0x000000ffff007224 */ /* 0x000fe200078e00ff */
[----:B------:R-:W-:Y:S01]  /*5e50*/  LEA R56, R7, UR6, 0x4 ;  /* 0x0000000607387c11 */ /* 0x000fe2000f8e20ff */
[C---:B------:R-:W-:Y:S01]  /*5e60*/  VIADD R57, R52.reuse, 0x100 ;  /* 0x0000010034397836 */ /* 0x040fe20000000000 */
[----:B-1----:R-:W-:Y:S01]  /*5e70*/  SHF.R.S32.HI R55, RZ, 0x1f, R55 ;  /* 0x0000001fff377819 */ /* 0x002fe20000011437 */
[----:B------:R-:W-:-:S02]  /*5e80*/  VIADD R58, R52, 0x180 ;  /* 0x00000180343a7836 */ /* 0x000fc40000000000 */
[C---:B------:R-:W-:Y:S02]  /*5e90*/  VIADD R59, R52.reuse, 0x200 ;  /* 0x00000200343b7836 */ /* 0x040fe40000000000 */
[C---:B------:R-:W-:Y:S02]  /*5ea0*/  VIADD R60, R52.reuse, 0x280 ;  /* 0x00000280343c7836 */ /* 0x040fe40000000000 */
[C---:B------:R-:W-:Y:S02]  /*5eb0*/  VIADD R61, R52.reuse, 0x300 ;  /* 0x00000300343d7836 */ /* 0x040fe40000000000 */
[----:B------:R-:W-:-:S07]  /*5ec0*/  VIADD R62, R52, 0x380 ;  /* 0x00000380343e7836 */ /* 0x000fce0000000000 */
.L_x_28435:
[----:B------:R-:W2:Y:S01]  /*5ed0*/  LDG.E.CONSTANT R4, desc[UR10][R44.64] ;  /* 0x0000000a2c047981 */ /* 0x000ea2000c1e9900 */
[----:B------:R-:W0:Y:S01]  /*5ee0*/  LDC.64 R36, c[0x0][0x238] ;  /* 0x00008e00ff247b82 */ /* 0x000e220000000a00 */
        /* <DEDUP_REMOVED lines=9> */
[----:B------:R-:W2:Y:S01]  /*5f80*/  LDG.E.128.CONSTANT R24, desc[UR10][R10.64] ;  /* 0x0000000a0a187981 */ /* 0x000ea2000c1e9d00 */
[----:B------:R-:W-:-:S03]  /*5f90*/  IADD3 R4, P0, R57, R38, RZ ;  /* 0x0000002639047210 */ /* 0x000fc60007f1e0ff */
[----:B------:R-:W4:Y:S01]  /*5fa0*/  LDG.E.128.CONSTANT R28, desc[UR10][R10.64+0x200] ;  /* 0x0002000a0a1c7981 */ /* 0x000f22000c1e9d00 */
[----:B------:R-:W-:Y:S02]  /*5fb0*/  LEA R32, P1, R4, R36, 0x2 ;  /* 0x0000002404207211 */ /* 0x000fe400078210ff */
[----:B------:R-:W-:-:S04]  /*5fc0*/  LEA.HI.X.SX32 R5, R57, R65, 0x1, P0 ;  /* 0x0000004139057211 */ /* 0x000fc800000f0eff */
[----:B---3--:R-:W-:Y:S02]  /*5fd0*/  LEA.HI.X R33, R4, R37, R5, 0x2, P1 ;  /* 0x0000002504217211 */ /* 0x008fe400008f1405 */
[----:B------:R-:W-:-:S04]  /*5fe0*/  IADD3 R5, P0, R58, R38, RZ ;  /* 0x000000263a057210 */ /* 0x000fc80007f1e0ff */
[----:B------:R-:W3:Y:S01]  /*5ff0*/  LDG.E.128.CONSTANT R32, desc[UR10][R32.64] ;  /* 0x0000000a20207981 */ /* 0x000ee2000c1e9d00 */
[----:B------:R-:W-:Y:S02]  /*6000*/  LEA R4, P1, R5, R36, 0x2 ;  /* 0x0000002405047211 */ /* 0x000fe400078210ff */
[----:B------:R-:W-:-:S04]  /*6010*/  LEA.HI.X.SX32 R6, R58, R65, 0x1, P0 ;  /* 0x000000413a067211 */ /* 0x000fc800000f0eff */
[----:B------:R-:W-:Y:S02]  /*6020*/  LEA.HI.X R5, R5, R37, R6, 0x2, P1 ;  /* 0x0000002505057211 */ /* 0x000fe400008f1406 */
[----:B------:R-:W-:-:S04]  /*6030*/  IADD3 R9, P0, R59, R38, RZ ;  /* 0x000000263b097210 */ /* 0x000fc80007f1e0ff */
[----:B------:R-:W3:Y:S01]  /*6040*/  LDG.E.128.CONSTANT R4, desc[UR10][R4.64] ;  /* 0x0000000a04047981 */ /* 0x000ee2000c1e9d00 */
[----:B------:R-:W-:Y:S02]  /*6050*/  LEA R8, P1, R9, R36, 0x2 ;  /* 0x0000002409087211 */ /* 0x000fe400078210ff */
[----:B------:R-:W-:Y:S02]  /*6060*/  LEA.HI.X.SX32 R12, R59, R65, 0x1, P0 ;  /* 0x000000413b0c7211 */ /* 0x000fe400000f0eff */
[C---:B------:R-:W-:Y:S02]  /*6070*/  IADD3 R13, P0, R60.reuse, R38, RZ ;  /* 0x000000263c0d7210 */ /* 0x040fe40007f1e0ff */
[----:B------:R-:W-:Y:S02]  /*6080*/  LEA.HI.X R9, R9, R37, R12, 0x2, P1 ;  /* 0x0000002509097211 */ /* 0x000fe400008f140c */
[----:B------:R-:W-:Y:S02]  /*6090*/  LEA R12, P1, R13, R36, 0x2 ;  /* 0x000000240d0c7211 */ /* 0x000fe400078210ff */
[----:B------:R-:W-:-:S02]  /*60a0*/  LEA.HI.X.SX32 R14, R60, R65, 0x1, P0 ;  /* 0x000000413c0e7211 */ /* 0x000fc400000f0eff */
[----:B------:R-:W-:Y:S01]  /*60b0*/  IADD3 R17, P0, R61, R38, RZ ;  /* 0x000000263d117210 */ /* 0x000fe20007f1e0ff */
[----:B------:R-:W3:Y:S01]  /*60c0*/  LDG.E.128.CONSTANT R8, desc[UR10][R8.64] ;  /* 0x0000000a08087981 */ /* 0x000ee2000c1e9d00 */
[----:B------:R-:W-:Y:S02]  /*60d0*/  LEA.HI.X R13, R13, R37, R14, 0x2, P1 ;  /* 0x000000250d0d7211 */ /* 0x000fe400008f140e */
[----:B------:R-:W-:Y:S02]  /*60e0*/  LEA R16, P1, R17, R36, 0x2 ;  /* 0x0000002411107211 */ /* 0x000fe400078210ff */
[----:B------:R-:W-:Y:S02]  /*60f0*/  LEA.HI.X.SX32 R18, R61, R65, 0x1, P0 ;  /* 0x000000413d127211 */ /* 0x000fe400000f0eff */
[----:B------:R-:W3:Y:S02]  /*6100*/  LDG.E.128.CONSTANT R12, desc[UR10][R12.64] ;  /* 0x0000000a0c0c7981 */ /* 0x000ee4000c1e9d00 */
[----:B------:R-:W-:-:S06]  /*6110*/  LEA.HI.X R17, R17, R37, R18, 0x2, P1 ;  /* 0x0000002511117211 */ /* 0x000fcc00008f1412 */
[----:B-----5:R-:W5:Y:S01]  /*6120*/  LDG.E.128.CONSTANT R16, desc[UR10][R16.64] ;  /* 0x0000000a10107981 */ /* 0x020f62000c1e9d00 */
        /* <DEDUP_REMOVED lines=12> */
[----:B------:R-:W-:Y:S01]  /*61f0*/  @!P0 VIADD R64, R53, 0xffffffff ;  /* 0xffffffff35408836 */ /* 0x000fe20000000000 */
[----:B------:R-:W-:Y:S01]  /*6200*/  BSSY B1, `(.L_x_28433) ;  /* 0x000004d000017945 */ /* 0x000fe20003800000 */
[----:B--2---:R-:W-:Y:S02]  /*6210*/  @!P0 FSEL R24, R24, RZ, !P3 ;  /* 0x000000ff18188208 */ /* 0x004fe40005800000 */
[----:B------:R-:W-:Y:S02]  /*6220*/  @!P0 ISETP.GE.AND P3, PT, R20, UR16, PT ;  /* 0x0000001014008c0c */ /* 0x000fe4000bf66270 */
[----:B------:R-:W0:Y:S01]  /*6230*/  LDS.128 R20, [R56] ;  /* 0x0000000038147984 */ /* 0x000e220000000c00 */
[----:B------:R-:W-:-:S02]  /*6240*/  @!P0 FSEL R26, R26, RZ, !P6 ;  /* 0x000000ff1a1a8208 */ /* 0x000fc40007000000 */
        /* <DEDUP_REMOVED lines=10> */
[----:B---3--:R-:W-:-:S02]  /*62f0*/  @!P0 FSEL R32, R32, RZ, !P3 ;  /* 0x000000ff20208208 */ /* 0x008fc40005800000 */
[----:B------:R-:W-:Y:S02]  /*6300*/  @!P0 FSEL R27, R27, RZ, !P4 ;  /* 0x000000ff1b1b8208 */ /* 0x000fe40006000000 */
[----:B------:R-:W-:Y:S01]  /*6310*/  @!P0 ISETP.GE.AND P3, PT, R63, UR16, PT ;  /* 0x000000103f008c0c */ /* 0x000fe2000bf66270 */
[----:B------:R-:W-:Y:S01]  /*6320*/  @!P0 VIADD R63, R53, 0xfffffffe ;  /* 0xfffffffe353f8836 */ /* 0x000fe20000000000 */
[----:B------:R-:W-:Y:S02]  /*6330*/  @!P0 ISETP.GE.AND P4, PT, R64, UR16, PT ;  /* 0x0000001040008c0c */ /* 0x000fe4000bf86270 */
[----:B------:R-:W-:Y:S02]  /*6340*/  @!P0 FSEL R33, R33, RZ, !P6 ;  /* 0x000000ff21218208 */ /* 0x000fe40007000000 */
[----:B------:R-:W-:Y:S02]  /*6350*/  @!P0 FSEL R34, R34, RZ, !P4 ;  /* 0x000000ff22228208 */ /* 0x000fe40006000000 */
[----:B------:R-:W-:-:S02]  /*6360*/  @!P0 ISETP.GE.AND P6, PT, R53, UR16, PT ;  /* 0x0000001035008c0c */ /* 0x000fc4000bfc6270 */
[----:B------:R-:W-:Y:S01]  /*6370*/  @!P0 ISETP.GE.AND P4, PT, R63, UR16, PT ;  /* 0x000000103f008c0c */ /* 0x000fe2000bf86270 */
[----:B------:R-:W-:Y:S01]  /*6380*/  @!P0 VIADD R63, R53, 0xfffffffd ;  /* 0xfffffffd353f8836 */ /* 0x000fe20000000000 */
[----:B------:R-:W-:Y:S02]  /*6390*/  @!P0 FSEL R29, R29, RZ, !P5 ;  /* 0x000000ff1d1d8208 */ /* 0x000fe40006800000 */
[----:B------:R-:W-:Y:S02]  /*63a0*/  @!P0 ISETP.GE.AND P5, PT, R53, UR16, PT ;  /* 0x0000001035008c0c */ /* 0x000fe4000bfa6270 */
[----:B------:R-:W-:Y:S02]  /*63b0*/  @!P0 FSEL R35, R35, RZ, !P6 ;  /* 0x000000ff23238208 */ /* 0x000fe40007000000 */
[----:B------:R-:W-:Y:S02]  /*63c0*/  @!P0 ISETP.GE.AND P6, PT, R64, UR16, PT ;  /* 0x0000001040008c0c */ /* 0x000fe4000bfc6270 */
[----:B------:R-:W-:-:S02]  /*63d0*/  @!P0 FSEL R4, R4, RZ, !P1 ;  /* 0x000000ff04048208 */ /* 0x000fc40004800000 */
[----:B------:R-:W-:Y:S02]  /*63e0*/  @!P0 FSEL R31, R31, RZ, !P5 ;  /* 0x000000ff1f1f8208 */ /* 0x000fe40006800000 */
[----:B------:R-:W-:Y:S01]  /*63f0*/  @!P0 ISETP.GE.AND P1, PT, R63, UR16, PT ;  /* 0x000000103f008c0c */ /* 0x000fe2000bf26270 */
[----:B------:R-:W-:Y:S01]  /*6400*/  @!P0 VIADD R63, R53, 0xfffffffe ;  /* 0xfffffffe353f8836 */ /* 0x000fe20000000000 */
[----:B------:R-:W-:Y:S02]  /*6410*/  @!P0 ISETP.GE.AND P5, PT, R64, UR16, PT ;  /* 0x0000001040008c0c */ /* 0x000fe4000bfa6270 */
[----:B------:R-:W-:Y:S02]  /*6420*/  P2R R66, PR, RZ, 0x40 ;  /* 0x00000040ff427803 */ /* 0x000fe40000000000 */
[----:B------:R-:W-:Y:S02]  /*6430*/  ISETP.GT.AND P6, PT, R3, 0xf, PT ;  /* 0x0000000f0300780c */ /* 0x000fe40003fc4270 */
[----:B------:R-:W-:-:S02]  /*6440*/  @!P0 FSEL R6, R6, RZ, !P5 ;  /* 0x000000ff06068208 */ /* 0x000fc40006800000 */
[----:B------:R-:W-:Y:S01]  /*6450*/  @!P0 ISETP.GE.AND P5, PT, R63, UR16, PT ;  /* 0x000000103f008c0c */ /* 0x000fe2000bfa6270 */
[----:B------:R-:W-:Y:S01]  /*6460*/  @!P0 VIADD R63, R53, 0xfffffffd ;  /* 0xfffffffd353f8836 */ /* 0x000fe20000000000 */
[----:B------:R-:W-:Y:S01]  /*6470*/  @!P0 FSEL R5, R5, RZ, !P2 ;  /* 0x000000ff05058208 */ /* 0x000fe20005000000 */
[----:B0-----:R-:W-:Y:S01]  /*6480*/  FMUL.FTZ R25, R21, R25 ;  /* 0x0000001915197220 */ /* 0x001fe20000410000 */
[----:B------:R-:W-:Y:S02]  /*6490*/  @!P0 ISETP.GE.AND P2, PT, R53, UR16, PT ;  /* 0x0000001035008c0c */ /* 0x000fe4000bf46270 */
[----:B------:R-:W-:Y:S02]  /*64a0*/  @!P0 FSEL R8, R8, RZ, !P3 ;  /* 0x000000ff08088208 */ /* 0x000fe40005800000 */
[----:B------:R-:W-:Y:S02]  /*64b0*/  @!P0 FSEL R7, R7, RZ, !P2 ;  /* 0x000000ff07078208 */ /* 0x000fe40005000000 */
[----:B------:R-:W-:Y:S01]  /*64c0*/  @!P0 ISETP.GE.AND P3, PT, R63, UR16, PT ;  /* 0x000000103f008c0c */ /* 0x000fe2000bf66270 */
[----:B------:R-:W-:Y:S01]  /*64d0*/  FFMA.FTZ R63, R20, R24, R25 ;  /* 0x00000018143f7223 */ /* 0x000fe20000010019 */
[----:B------:R-:W-:Y:S01]  /*64e0*/  @!P0 ISETP.GE.AND P2, PT, R64, UR16, PT ;  /* 0x0000001040008c0c */ /* 0x000fe2000bf46270 */
[----:B------:R-:W-:-:S02]  /*64f0*/  @!P0 VIADD R64, R53, 0xfffffffe ;  /* 0xfffffffe35408836 */ /* 0x000fc40000000000 */
[----:B------:R-:W-:Y:S01]  /*6500*/  @!P0 VIADD R24, R53, 0xffffffff ;  /* 0xffffffff35188836 */ /* 0x000fe20000000000 */
[----:B------:R-:W-:Y:S01]  /*6510*/  @!P0 FSEL R9, R9, RZ, !P4 ;  /* 0x000000ff09098208 */ /* 0x000fe20006000000 */
[----:B------:R-:W-:Y:S01]  /*6520*/  FMUL.FTZ R29, R21, R29 ;  /* 0x0000001d151d7220 */ /* 0x000fe20000410000 */
[----:B------:R-:W-:Y:S01]  /*6530*/  @!P0 FSEL R13, R13, RZ, !P5 ;  /* 0x000000ff0d0d8208 */ /* 0x000fe20006800000 */
[----:B------:R-:W-:Y:S01]  /*6540*/  FMUL.FTZ R33, R21, R33 ;  /* 0x0000002115217220 */ /* 0x000fe20000410000 */
[----:B------:R-:W-:Y:S02]  /*6550*/  @!P0 ISETP.GE.AND P4, PT, R64, UR16, PT ;  /* 0x0000001040008c0c */ /* 0x000fe4000bf86270 */
[----:B------:R-:W-:Y:S01]  /*6560*/  @!P0 ISETP.GE.AND P5, PT, R24, UR16, PT ;  /* 0x0000001018008c0c */ /* 0x000fe2000bfa6270 */
[----:B------:R-:W-:-:S12]  /*6570*/  @P6 BRA `(.L_x_28434) ;  /* 0x0000000000546947 */ /* 0x000fd80003800000 */
[----:B------:R-:W-:-:S04]  /*6580*/  IADD3 R38, P6, R62, R38, RZ ;  /* 0x000000263e267210 */ /* 0x000fc80007fde0ff */
[----:B------:R-:W-:Y:S02]  /*6590*/  LEA.HI.X.SX32 R25, R62, R65, 0x1, P6 ;  /* 0x000000413e197211 */ /* 0x000fe400030f0eff */
[----:B------:R-:W-:-:S04]  /*65a0*/  LEA R24, P6, R38, R36, 0x2 ;  /* 0x0000002426187211 */ /* 0x000fc800078c10ff */
[----:B------:R-:W-:-:S05]  /*65b0*/  LEA.HI.X R25, R38, R37, R25, 0x2, P6 ;  /* 0x0000002526197211 */ /* 0x000fca00030f1419 */
[----:B------:R-:W2:Y:S01]  /*65c0*/  LDG.E.128.CONSTANT R36, desc[UR10][R24.64] ;  /* 0x0000000a18247981 */ /* 0x000ea2000c1e9d00 */
[----:B------:R-:W-:-:S05]  /*65d0*/  @!P0 VIADD R64, R53, 0xfffffffe ;  /* 0xfffffffe35408836 */ /* 0x000fca0000000000 */
[----:B------:R-:W-:Y:S01]  /*65e0*/  @!P0 ISETP.GE.AND P6, PT, R64, UR16, PT ;  /* 0x0000001040008c0c */ /* 0x000fe2000bfc6270 */
[----:B------:R-:W-:-:S03]  /*65f0*/  @!P0 VIADD R64, R53, 0xfffffffd ;  /* 0xfffffffd35408836 */ /* 0x000fc60000000000 */
[----:B--2---:R-:W-:Y:S02]  /*6600*/  @!P0 FSEL R37, R37, RZ, !P6 ;  /* 0x000000ff25258208 */ /* 0x004fe40007000000 */
[----:B------:R-:W-:-:S03]  /*6610*/  @!P0 ISETP.GE.AND P6, PT, R53, UR16, PT ;  /* 0x0000001035008c0c */ /* 0x000fc6000bfc6270 */
[----:B------:R-:W-:Y:S01]  /*6620*/  FMUL.FTZ R37, R21, R37 ;  /* 0x0000002515257220 */ /* 0x000fe20000410000 */
[----:B------:R-:W-:Y:S02]  /*6630*/  @!P0 FSEL R39, R39, RZ, !P6 ;  /* 0x000000ff27278208 */ /* 0x000fe40007000000 */
[----:B------:R-:W-:Y:S01]  /*6640*/  @!P0 ISETP.GE.AND P6, PT, R64, UR16, PT ;  /* 0x0000001040008c0c */ /* 0x000fe2000bfc6270 */
[----:B------:R-:W-:-:S03]  /*6650*/  @!P0 VIADD R64, R53, 0xffffffff ;  /* 0xffffffff35408836 */ /* 0x000fc60000000000 */
[----:B------:R-:W-:Y:S02]  /*6660*/  @!P0 FSEL R36, R36, RZ, !P6 ;  /* 0x000000ff24248208 */ /* 0x000fe40007000000 */
[----:B------:R-:W-:-:S03]  /*6670*/  @!P0 ISETP.GE.AND P6, PT, R64, UR16, PT ;  /* 0x0000001040008c0c */ /* 0x000fc6000bfc6270 */
[----:B------:R-:W-:Y:S01]  /*6680*/  FFMA.FTZ R37, R20, R36, R37 ;  /* 0x0000002414257223 */ /* 0x000fe20000010025 */
[----:B------:R-:W-:-:S05]  /*6690*/  @!P0 FSEL R38, R38, RZ, !P6 ;  /* 0x000000ff26268208 */ /* 0x000fca0007000000 */
[----:B------:R-:W-:-:S04]  /*66a0*/  FFMA.FTZ R38, R22, R38, R37 ;  /* 0x0000002616267223 */ /* 0x000fc80000010025 */
[----:B------:R-:W-:-:S04]  /*66b0*/  FFMA.FTZ R38, R23, R39, R38 ;  /* 0x0000002717267223 */ /* 0x000fc80000010026 */
[----:B------:R-:W-:-:S07]  /*66c0*/  FADD.FTZ R49, R49, R38 ;  /* 0x0000002631317221 */ /* 0x000fce0000010000 */
.L_x_28434:
[----:B------:R-:W-:Y:S05]  /*66d0*/  BSYNC B1 ;  /* 0x0000000000017941 */ /* 0x000fea0003800000 */
.L_x_28433:
[----:B------:R-:W-:Y:S01]  /*66e0*/  @!P0 FSEL R12, R12, RZ, !P1 ;  /* 0x000000ff0c0c8208 */ /* 0x000fe20004800000 */
[----:B------:R-:W-:Y:S01]  /*66f0*/  VIADD R99, R99, 0x4 ;  /* 0x0000000463637836 */ /* 0x000fe20000000000 */
[----:B------:R-:W-:Y:S01]  /*6700*/  @!P0 ISETP.GE.AND P1, PT, R53, UR16, PT ;  /* 0x0000001035008c0c */ /* 0x000fe2000bf26270 */
[----:B------:R-:W-:Y:S01]  /*6710*/  FMUL.FTZ R5, R21, R5 ;  /* 0x0000000515057220 */ /* 0x000fe20000410000 */
[----:B-----5:R-:W-:Y:S01]  /*6720*/  @!P0 FSEL R17, R17, RZ, !P4 ;  /* 0x000000ff11118208 */ /* 0x020fe20006000000 */
[C---:B------:R-:W-:Y:S01]  /*6730*/  FMUL.FTZ R9, R21.reuse, R9 ;  /* 0x0000000915097220 */ /* 0x040fe20000410000 */
[----:B------:R-:W-:Y:S01]  /*6740*/  @!P0 FSEL R16, R16, RZ, !P3 ;  /* 0x000000ff10108208 */ /* 0x000fe20005800000 */
[----:B------:R-:W-:Y:S01]  /*6750*/  FMUL.FTZ R13, R21, R13 ;  /* 0x0000000d150d7220 */ /* 0x000fe20000410000 */
[----:B------:R-:W-:Y:S01]  /*6760*/  @!P0 FSEL R11, R11, RZ, !P1 ;  /* 0x000000ff0b0b8208 */ /* 0x000fe20004800000 */
[----:B------:R-:W-:Y:S01]  /*6770*/  FMUL.FTZ R17, R21, R17 ;  /* 0x0000001115117220 */ /* 0x000fe20000410000 */
[----:B------:R-:W-:Y:S01]  /*6780*/  ISETP.NE.AND P6, PT, R66, RZ, PT ;  /* 0x000000ff4200720c */ /* 0x000fe20003fc5270 */
[C---:B------:R-:W-:Y:S01]  /*6790*/  FFMA.FTZ R29, R20.reuse, R28, R29 ;  /* 0x0000001c141d7223 */ /* 0x040fe2000001001d */
[C---:B------:R-:W-:Y:S01]  /*67a0*/  @!P0 ISETP.GE.AND P3, PT, R53.reuse, UR16, PT ;  /* 0x0000001035008c0c */ /* 0x040fe2000bf66270 */
[C---:B------:R-:W-:Y:S01]  /*67b0*/  FFMA.FTZ R33, R20.reuse, R32, R33 ;  /* 0x0000002014217223 */ /* 0x040fe20000010021 */
[----:B------:R-:W-:Y:S01]  /*67c0*/  @!P0 ISETP.GE.AND P1, PT, R53, UR16, PT ;  /* 0x0000001035008c0c */ /* 0x000fe2000bf26270 */
[----:B------:R-:W-:Y:S01]  /*67d0*/  FFMA.FTZ R5, R20, R4, R5 ;  /* 0x0000000414057223 */ /* 0x000fe20000010005 */
[----:B------:R-:W-:Y:S01]  /*67e0*/  @!P0 FSEL R10, R10, RZ, !P6 ;  /* 0x000000ff0a0a8208 */ /* 0x000fe20007000000 */
[----:B------:R-:W-:Y:S01]  /*67f0*/  FFMA.FTZ R9, R20, R8, R9 ;  /* 0x0000000814097223 */ /* 0x000fe20000010009 */
[----:B------:R-:W-:Y:S01]  /*6800*/  @!P0 FSEL R14, R14, RZ, !P2 ;  /* 0x000000ff0e0e8208 */ /* 0x000fe20005000000 */
[----:B------:R-:W-:Y:S01]  /*6810*/  FFMA.FTZ R13, R20, R12, R13 ;  /* 0x0000000c140d7223 */ /* 0x000fe2000001000d */
[----:B------:R-:W-:Y:S01]  /*6820*/  @!P0 FSEL R18, R18, RZ, !P5 ;  /* 0x000000ff12128208 */ /* 0x000fe20006800000 */
[----:B------:R-:W-:Y:S01]  /*6830*/  FFMA.FTZ R17, R20, R16, R17 ;  /* 0x0000001014117223 */ /* 0x000fe20000010011 */
[----:B------:R-:W-:Y:S01]  /*6840*/  @!P0 FSEL R15, R15, RZ, !P3 ;  /* 0x000000ff0f0f8208 */ /* 0x000fe20005800000 */
[C---:B------:R-:W-:Y:S01]  /*6850*/  FFMA.FTZ R26, R22.reuse, R26, R63 ;  /* 0x0000001a161a7223 */ /* 0x040fe2000001003f */
[----:B------:R-:W-:Y:S01]  /*6860*/  @!P0 FSEL R19, R19, RZ, !P1 ;  /* 0x000000ff13138208 */ /* 0x000fe20004800000 */
[C---:B------:R-:W-:Y:S01]  /*6870*/  FFMA.FTZ R30, R22.reuse, R30, R29 ;  /* 0x0000001e161e7223 */ /* 0x040fe2000001001d */
[----:B------:R-:W-:Y:S01]  /*6880*/  ISETP.GE.AND P0, PT, R99, UR4, PT ;  /* 0x0000000463007c0c */ /* 0x000fe2000bf06270 */
        /* <DEDUP_REMOVED lines=24> */
.L_x_28432:
[----:B------:R-:W-:Y:S05]  /*6a10*/  BSYNC B0 ;  /* 0x0000000000007941 */ /* 0x000fea0003800000 */
.L_x_28430:
        /* <DEDUP_REMOVED lines=19> */
[----:B------:R-:W-:Y:S01]  /*6b50*/  ISETP.NE.AND P0, PT, R0, 0x40, PT ;  /* 0x000000400000780c */ /* 0x000fe20003f05270 */
[----:B------:R-:W-:Y:S02]  /*6b60*/  BAR.SYNC.DEFER_BLOCKING 0x0 ;  /* 0x0000000000007b1d */ /* 0x000fe40000010000 */
[----:B------:R-:W-:Y:S01]  /*6b70*/  LEA R40, R40, UR4, 0x2 ;  /* 0x0000000428287c11 */ /* 0x000fe2000f8e10ff */
[----:B--2---:R-:W-:Y:S01]  /*6b80*/  FADD.FTZ R21, R6, R41 ;  /* 0x0000002906157221 */ /* 0x004fe20000010000 */
[----:B------:R-:W-:Y:S01]  /*6b90*/  LOP3.LUT R5, R3, 0x1, RZ, 0xc0, !PT ;  /* 0x0000000103057812 */ /* 0x000fe200078ec0ff */
[----:B---3--:R-:W-:Y:S01]  /*6ba0*/  FADD.FTZ R23, R7, R46 ;  /* 0x0000002e07177221 */ /* 0x008fe20000010000 */
[----:B------:R-:W-:Y:S01]  /*6bb0*/  FADD.FTZ R25, R9, R48 ;  /* 0x0000003009197221 */ /* 0x000fe20000010000 */
[----:B------:R-:W-:Y:S01]  /*6bc0*/  FADD.FTZ R47, R8, R47 ;  /* 0x0000002f082f7221 */ /* 0x000fe20000010000 */
[----:B------:R-:W-:Y:S01]  /*6bd0*/  FADD.FTZ R27, R11, R50 ;  /* 0x000000320b1b7221 */ /* 0x000fe20000010000 */
[----:B-1----:R-:W-:-:S03]  /*6be0*/  FADD.FTZ R49, R10, R49 ;  /* 0x000000310a317221 */ /* 0x002fc60000010000 */
        /* <DEDUP_REMOVED lines=12> */
.L_x_28437:
[----:B------:R-:W-:Y:S05]  /*6cb0*/  BSYNC B0 ;  /* 0x0000000000007941 */ /* 0x000fea0003800000 */
.L_x_28436:
        /* <DEDUP_REMOVED lines=24> */
.L_x_28441:
[----:B------:R-:W-:Y:S05]  /*6e40*/  BSYNC B1 ;  /* 0x0000000000017941 */ /* 0x000fea0003800000 */
.L_x_28440:
[----:B0-2---:R-:W-:-:S07]  /*6e50*/  @!P0 FADD.FTZ R49, R49, R16 ;  /* 0x0000001031318221 */ /* 0x005fce0000010000 */
.L_x_28439:
[----:B------:R-:W-:Y:S05]  /*6e60*/  BSYNC B0 ;  /* 0x0000000000007941 */ /* 0x000fea0003800000 */
.L_x_28438:
        /* <DEDUP_REMOVED lines=16> */
.L_x_28443:
[----:B------:R-:W-:Y:S05]  /*6f70*/  BSYNC B0 ;  /* 0x0000000000007941 */ /* 0x000fea0003800000 */
.L_x_28442:
        /* <DEDUP_REMOVED lines=24> */
.L_x_28447:
[----:B------:R-:W-:Y:S05]  /*7100*/  BSYNC B1 ;  /* 0x0000000000017941 */ /* 0x000fea0003800000 */
.L_x_28446:
[----:B0-2-4-:R-:W-:-:S07]  /*7110*/  @!P0 FADD.FTZ R49, R49, R16 ;  /* 0x0000001031318221 */ /* 0x015fce0000010000 */
.L_x_28445:
[----:B------:R-:W-:Y:S05]  /*7120*/  BSYNC B0 ;  /* 0x0000000000007941 */ /* 0x000fea0003800000 */
.L_x_28444:
        /* <DEDUP_REMOVED lines=16> */
[----:B0-----:R-:W-:Y:S02]  /*7230*/  UIMAD UR6, UR6, 0x78, URZ ;  /* 0x00000078060678a4 */ /* 0x001fe4000f8e023f */
[----:B-1----:R-:W-:Y:S02]  /*7240*/  UIMAD UR5, UR7, UR9, URZ ;  /* 0x00000009070572a4 */ /* 0x002fe4000f8e023f */
[----:B------:R-:W-:Y:S02]  /*7250*/  USHF.R.S32.HI UR7, URZ, 0x1f, UR4 ;  /* 0x0000001f3f077899 */ /* 0x000fe40008011404 */
[----:B------:R-:W-:Y:S02]  /*7260*/  USHF.R.S32.HI UR9, URZ, 0x1f, UR6 ;  /* 0x0000001f3f097899 */ /* 0x000fe40008011406 */
[----:B------:R-:W-:-:S02]  /*7270*/  USHF.R.S32.HI UR8, URZ, 0x1f, UR5 ;  /* 0x0000001f3f087899 */ /* 0x000fc40008011405 */
[----:B------:R-:W-:-:S04]  /*7280*/  UIADD3 UR4, UP0, UP1, UR4, UR5, UR6 ;  /* 0x0000000504047290 */ /* 0x000fc8000f91e006 */
[----:B------:R-:W-:Y:S01]  /*7290*/  UIADD3.X UR7, UR7, UR8, UR9, UP0, UP1 ;  /* 0x0000000807077290 */ /* 0x000fe200087e2409 */
[----:B------:R-:W-:Y:S11]  /*72a0*/  @P1 BRA `(.L_x_28449) ;  /* 0x0000000000a81947 */ /* 0x000ff60003800000 */
        /* <DEDUP_REMOVED lines=21> */
[----:B------:R0:W-:Y:S01]  /*7400*/  STG.E desc[UR10][R2.64], R17 ;  /* 0x0000001102007986 */ /* 0x0001e2000c10190a */
[----:B------:R-:W-:-:S02]  /*7410*/  IADD3 R15, P4, R10, UR4, RZ ;  /* 0x000000040a0f7c10 */ /* 0x000fc4000ff9e0ff */
[C---:B------:R-:W-:Y:S01]  /*7420*/  IADD3 R13, P3, R9.reuse, UR4, RZ ;  /* 0x00000004090d7c10 */ /* 0x040fe2000ff7e0ff */
[----:B------:R0:W-:Y:S01]  /*7430*/  STG.E desc[UR10][R4.64], R19 ;  /* 0x0000001304007986 */ /* 0x0001e2000c10190a */
[----:B------:R-:W-:Y:S02]  /*7440*/  LEA.HI.X.SX32 R31, R0, UR7, 0x1, P1 ;  /* 0x00000007001f7c11 */ /* 0x000fe400088f0eff */
[----:B------:R-:W-:Y:S01]  /*7450*/  LEA.HI.X.SX32 R18, R8, UR7, 0x1, P2 ;  /* 0x0000000708127c11 */ /* 0x000fe200090f0eff */
[----:B------:R0:W-:Y:S01]  /*7460*/  STG.E desc[UR10][R6.64], R21 ;  /* 0x0000001506007986 */ /* 0x0001e2000c10190a */
        /* <DEDUP_REMOVED lines=9> */
[----:B------:R0:W-:Y:S01]  /*7500*/  STG.E desc[UR10][R8.64], R23 ;  /* 0x0000001708007986 */ /* 0x0001e2000c10190a */
[----:B------:R-:W-:-:S03]  /*7510*/  LEA.HI.X R15, R15, UR9, R0, 0x2, P4 ;  /* 0x000000090f0f7c11 */ /* 0x000fc6000a0f1400 */
[----:B------:R0:W-:Y:S04]  /*7520*/  STG.E desc[UR10][R10.64], R25 ;  /* 0x000000190a007986 */ /* 0x0001e8000c10190a */
[----:B------:R0:W-:Y:S04]  /*7530*/  STG.E desc[UR10][R12.64], R47 ;  /* 0x0000002f0c007986 */ /* 0x0001e8000c10190a */
[----:B------:R0:W-:Y:S02]  /*7540*/  STG.E desc[UR10][R14.64], R27 ;  /* 0x0000001b0e007986 */ /* 0x0001e4000c10190a */
.L_x_28449:
[----:B------:R-:W-:Y:S05]  /*7550*/  BSYNC B0 ;  /* 0x0000000000007941 */ /* 0x000fea0003800000 */
.L_x_28448:
[----:B------:R-:W-:Y:S05]  /*7560*/  @P0 EXIT ;  /* 0x000000000000094d */ /* 0x000fea0003800000 */
[----:B------:R-:W-:Y:S01]  /*7570*/  VIADD R29, R29, 0x70 ;  /* 0x000000701d1d7836 */ /* 0x000fe20000000000 */
[----:B------:R-:W-:-:S04]  /*7580*/  ULDC.64 UR8, c[0x0][0x220] ;  /* 0x0000880000087ab9 */ /* 0x000fc80000000a00 */
[----:B------:R-:W-:-:S04]  /*7590*/  IADD3 R0, P0, R29, UR4, RZ ;  /* 0x000000041d007c10 */ /* 0x000fc8000ff1e0ff */
[----:B------:R-:W-:Y:S02]  /*75a0*/  LEA.HI.X.SX32 R29, R29, UR7, 0x1, P0 ;  /* 0x000000071d1d7c11 */ /* 0x000fe400080f0eff */
[----:B0-----:R-:W-:-:S04]  /*75b0*/  LEA R2, P0, R0, UR8, 0x2 ;  /* 0x0000000800027c11 */ /* 0x001fc8000f8010ff */
[----:B------:R-:W-:-:S05]  /*75c0*/  LEA.HI.X R3, R0, UR9, R29, 0x2, P0 ;  /* 0x0000000900037c11 */ /* 0x000fca00080f141d */
[----:B------:R-:W-:Y:S01]  /*75d0*/  STG.E desc[UR10][R2.64], R49 ;  /* 0x0000003102007986 */ /* 0x000fe2000c10190a */
[----:B------:R-:W-:Y:S05]  /*75e0*/  EXIT ;  /* 0x000000000000794d */ /* 0x000fea0003800000 */
.L_x_28399:
[----:B------:R-:W-:Y:S01]  /*75f0*/  BSSY B1, `(.L_x_28450) ;  /* 0x0000007000017945 */ /* 0x000fe20003800000 */
[----:B------:R-:W-:Y:S02]  /*7600*/  IMAD.MOV.U32 R64, RZ, RZ, 0x2 ;  /* 0x00000002ff407424 */ /* 0x000fe400078e00ff */
[----:B------:R-:W-:Y:S02]  /*7610*/  IMAD.MOV.U32 R65, RZ, RZ, 0x1f ;  /* 0x0000001fff417424 */ /* 0x000fe400078e00ff */
[----:B------:R-:W-:-:S07]  /*7620*/  IMAD.MOV.U32 R62, RZ, RZ, -0x1 ;  /* 0xffffffffff3e7424 */ /* 0x000fce00078e00ff */
[----:B------:R-:W-:Y:S05]  /*7630*/  WARPSYNC.COLLECTIVE R62, `(.L_x_28451) ;  /* 0x000000003e087348 */ /* 0x000fea0003c00000 */
[----:B------:R0:W1:Y:S02]  /*7640*/  SHFL.BFLY P0, R61, R59, R64, R65 ;  /* 0x0c0000403b3d7389 */ /* 0x0000640000000041 */
[----:B01----:R-:W-:Y:S01]  /*7650*/  ENDCOLLECTIVE ;  /* 0x000000000000791b */ /* 0x003fe20003800000 */
.L_x_28451:
[----:B------:R-:W-:Y:S05]  /*7660*/  BSYNC B1 ;  /* 0x0000000000017941 */ /* 0x000fea0003800000 */
.L_x_28450:
        /* <DEDUP_REMOVED lines=9> */
.L_x_28452:
[----:B------:R-:W-:Y:S05]  /*7700*/  BRA `(.L_x_28453) ;  /* 0xffffffb000d47947 */ /* 0x000fea000383ffff */
.L_x_28403:
[----:B------:R-:W-:Y:S01]  /*7710*/  BSSY B1, `(.L_x_28454) ;  /* 0x0000007000017945 */ /* 0x000fe20003800000 */
[----:B------:R-:W-:Y:S02]  /*7720*/  IMAD.MOV.U32 R64, RZ, RZ, 0x2 ;  /* 0x00000002ff407424 */ /* 0x000fe400078e00ff */
[----:B------:R-:W-:Y:S02]  /*7730*/  IMAD.MOV.U32 R65, RZ, RZ, 0x1f ;  /* 0x0000001fff417424 */ /* 0x000fe400078e00ff */
[----:B------:R-:W-:-:S07]  /*7740*/  IMAD.MOV.U32 R62, RZ, RZ, -0x1 ;  /* 0xffffffffff3e7424 */ /* 0x000fce00078e00ff */
[----:B------:R-:W-:Y:S05]  /*7750*/  WARPSYNC.COLLECTIVE R62, `(.L_x_28455) ;  /* 0x000000003e087348 */ /* 0x000fea0003c00000 */
[----:B------:R0:W1:Y:S02]  /*7760*/  SHFL.BFLY P0, R61, R59, R64, R65 ;  /* 0x0c0000403b3d7389 */ /* 0x0000640000000041 */
[----:B01----:R-:W-:Y:S01]  /*7770*/  ENDCOLLECTIVE ;  /* 0x000000000000791b */ /* 0x003fe20003800000 */
.L_x_28455:
[----:B------:R-:W-:Y:S05]  /*7780*/  BSYNC B1 ;  /* 0x0000000000017941 */ /* 0x000fea0003800000 */
.L_x_28454:
        /* <DEDUP_REMOVED lines=9> */
.L_x_28456:
[----:B------:R-:W-:Y:S05]  /*7820*/  BRA `(.L_x_28457) ;  /* 0xffffffc000d07947 */ /* 0x000fea000383ffff */
.L_x_28407:
        /* <DEDUP_REMOVED lines=8> */
.L_x_28459:
[----:B------:R-:W-:Y:S05]  /*78b0*/  BSYNC B0 ;  /* 0x0000000000007941 */ /* 0x000fea0003800000 */
.L_x_28458:
        /* <DEDUP_REMOVED lines=9> */
.L_x_28460:
[----:B------:R-:W-:Y:S02]  /*7950*/  IMAD.MOV.U32 R64, RZ, RZ, 0x4 ;  /* 0x00000004ff407424 */ /* 0x000fe400078e00ff */
[----:B------:R-:W-:-:S05]  /*7960*/  IMAD.MOV.U32 R6, RZ, RZ, R61 ;  /* 0x000000ffff067224 */ /* 0x000fca00078e003d */
[----:B------:R-:W-:-:S05]  /*7970*/  FMNMX.FTZ R6, R5, R6, !PT ;  /* 0x0000000605067209 */ /* 0x000fca0007810000 */
[----:B------:R-:W-:-:S07]  /*7980*/  IMAD.MOV.U32 R59, RZ, RZ, R6 ;  /* 0x000000ffff3b7224 */ /* 0x000fce00078e0006 */
[----:B------:R-:W-:Y:S05]  /*7990*/  WARPSYNC.COLLECTIVE R62, `(.L_x_28461) ;  /* 0x000000003e087348 */ /* 0x000fea0003c00000 */
[----:B------:R0:W1:Y:S02]  /*79a0*/  SHFL.BFLY P0, R61, R59, R64, R65 ;  /* 0x0c0000403b3d7389 */ /* 0x0000640000000041 */
[----:B01----:R-:W-:Y:S01]  /*79b0*/  ENDCOLLECTIVE ;  /* 0x000000000000791b */ /* 0x003fe20003800000 */
.L_x_28461:
[----:B------:R-:W-:Y:S01]  /*79c0*/  IMAD.MOV.U32 R7, RZ, RZ, R61 ;  /* 0x000000ffff077224 */ /* 0x000fe200078e003d */
[----:B------:R-:W-:Y:S06]  /*79d0*/  BRA `(.L_x_28462) ;  /* 0xffffffc400087947 */ /* 0x000fec000383ffff */
.L_x_28463:
        /* <DEDUP_REMOVED lines=10> */
.L_x_30058:


//--------------------- .text._ZN4vllm25paged_attention_v2_kernelIffLi112ELi8ELi128ELNS_18Fp8KVCacheDataTypeE0ELb0ELi512EEEvPfS2_PT_PKS3_PKT0_S9_ifPKiSB_iPKfiiiSD_SD_iiiii --------------------------
	.section	.text._ZN4vllm25paged_attention_v2_kernelIffLi112ELi8ELi128ELNS_18Fp8KVCacheDataTypeE0ELb0ELi512EEEvPfS2_PT_PKS3_PKT0_S9_ifPKiSB_iPKfiiiSD_SD_iiiii,"ax",@progbits
	.align	128
        .global         _ZN4vllm25paged_attention_v2_kernelIffLi112ELi8ELi128ELNS_18Fp8KVCacheDataTypeE0ELb0ELi512EEEvPfS2_PT_PKS3_PKT0_S9_ifPKiSB_iPKfiiiSD_SD_iiiii
        .type           _ZN4vllm25paged_attention_v2_kernelIffLi112ELi8ELi128ELNS_18Fp8KVCacheDataTypeE0ELb0ELi512EEEvPfS2_PT_PKS3_PKT0_S9_ifPKiSB_iPKfiiiSD_SD_iiiii,@function
        .size           _ZN4vllm25paged_attention_v2_kernelIffLi112ELi8ELi128ELNS_18Fp8KVCacheDataTypeE0ELb0ELi512EEEvPfS2_PT_PKS3_PKT0_S9_ifPKiSB_iPKfiiiSD_SD_iiiii,(.L_x_30059 - _ZN4vllm25paged_attention_v2_kernelIffLi112ELi8ELi128ELNS_18Fp8KVCacheDataTypeE0ELb0ELi512EEEvPfS2_PT_PKS3_PKT0_S9_ifPKiSB_iPKfiiiSD_SD_iiiii)
        .other          _ZN4vllm25paged_attention_v2_kernelIffLi112ELi8ELi128ELNS_18Fp8KVCacheDataTypeE0ELb0ELi512EEEvPfS2_PT_PKS3_PKT0_S9_ifPKiSB_iPKfiiiSD_SD_iiiii,@"STO_CUDA_ENTRY STV_DEFAULT"
_ZN4vllm25paged_attention_v2_kernelIffLi112ELi8ELi128ELNS_18Fp8KVCacheDataTypeE0ELb0ELi512EEEvPfS2_PT_PKS3_PKT0_S9_ifPKiSB_iPKfiiiSD_SD_iiiii:
.text._ZN4vllm25paged_attention_v2_kernelIffLi112ELi8ELi128ELNS_18Fp8KVCacheDataTypeE0ELb0ELi512EEEvPfS2_PT_PKS3_PKT0_S9_ifPKiSB_iPKfiiiSD_SD_iiiii:
        /* <DEDUP_REMOVED lines=60> */
[----:B------:R-:W-:Y:S01]  /*03c0*/  IMAD R3, R4, R0, R5 ;  /* 0x0000000004037224 */ /* 0x000fe200078e0205 */
[----:B------:R-:W-:Y:S01]  /*03d0*/  LOP3.LUT R5, R7, R8, RZ, 0x3c, !PT ;  /* 0x0000000807057212 */ /* 0x000fe200078e3cff */
[----:B------:R-:W-:-:S03]  /*03e0*/  VIADD R0, R102, 0x7 ;  /* 0x0000000766007836 */ /* 0x000fc60000000000 */
[----:B------:R-:W-:Y:S02]  /*03f0*/  ISETP.GT.U32.AND P1, PT, R6, R3, PT ;  /* 0x000000030600720c */ /* 0x000fe40003f24070 */
[----:B------:R-:W-:-:S11]  /*0400*/  ISETP.GE.AND P2, PT, R5, RZ, PT ;  /* 0x000000ff0500720c */ /* 0x000fd60003f46270 */
[----:B------:R-:W-:Y:S02]  /*0410*/  @!P1 IMAD.IADD R3, R3, 0x1, -R6 ;  /* 0x0000000103039824 */ /* 0x000fe400078e0a06 */
[----:B------:R-:W-:Y:S01]  /*0420*/  @!P1 VIADD R4, R4, 0x1 ;  /* 0x0000000104049836 */ /* 0x000fe20000000000 */
[----:B------:R-:W-:Y:S02]  /*0430*/  ISETP.NE.AND P1, PT, R8, RZ, PT ;  /* 0x000000ff0800720c */ /* 0x000fe40003f25270 */
[----:B------:R-:W-:Y:S02]  /*0440*/  ISETP.GE.U32.AND P0, PT, R3, R6, PT ;  /* 0x000000060300720c */ /* 0x000fe40003f06070 */
[----:B------:R-:W-:Y:S02]  /*0450*/  SHF.R.S32.HI R3, RZ, 0x1f, R0 ;  /* 0x0000001fff037819 */ /* 0x000fe40000011400 */
[----:B0-----:R-:W-:Y:S02]  /*0460*/  SHF.R.S32.HI R5, RZ, 0x1f, R2 ;  /* 0x0000001fff057819 */ /* 0x001fe40000011402 */
[----:B------:R-:W-:-:S02]  /*0470*/  LEA.HI R3, R3, R0, RZ, 0x3 ;  /* 0x0000000003037211 */ /* 0x000fc400078f18ff */
[----:B------:R-:W-:Y:S02]  /*0480*/  LEA R0, R100, 0x40, 0x6 ;  /* 0x0000004064007811 */ /* 0x000fe400078e30ff */
[----:B------:R-:W-:Y:S02]  /*0490*/  SHF.R.S32.HI R3, RZ, 0x3, R3 ;  /* 0x00000003ff037819 */ /* 0x000fe40000011403 */
[----:B------:R-:W-:Y:S01]  /*04a0*/  LEA.HI R6, R5, R2, RZ, 0x2 ;  /* 0x0000000205067211 */ /* 0x000fe200078f10ff */
[----:B------:R-:W-:Y:S01]  /*04b0*/  @P0 VIADD R4, R4, 0x1 ;  /* 0x0000000104040836 */ /* 0x000fe20000000000 */
[----:B------:R-:W-:Y:S02]  /*04c0*/  VIMNMX R105, R3, R0, PT ;  /* 0x0000000003697248 */ /* 0x000fe40003fe0100 */
[----:B------:R-:W-:Y:S01]  /*04d0*/  ISETP.GT.AND P0, PT, R2, 0x6f, PT ;  /* 0x0000006f0200780c */ /* 0x000fe20003f04270 */
[----:B------:R-:W-:Y:S01]  /*04e0*/  IMAD.MOV.U32 R0, RZ, RZ, R4 ;  /* 0x000000ffff007224 */ /* 0x000fe200078e0004 */
[----:B------:R-:W-:Y:S01]  /*04f0*/  LOP3.LUT R101, R6, 0xfffffffc, RZ, 0xc0, !PT ;  /* 0xfffffffc06657812 */ /* 0x000fe200078ec0ff */
[----:B------:R-:W-:Y:S01]  /*0500*/  IMAD R4, R100, -0x40, R105 ;  /* 0xffffffc064047824 */ /* 0x000fe200078e0269 */
[----:B------:R-:W-:Y:S01]  /*0510*/  LEA.HI R33, R5, R2, RZ, 0x5 ;  /* 0x0000000205217211 */ /* 0x000fe200078f28ff */
[----:B------:R-:W-:Y:S01]  /*0520*/  @!P2 IMAD.MOV R0, RZ, RZ, -R0 ;  /* 0x000000ffff00a224 */ /* 0x000fe200078e0a00 */
        /* <DEDUP_REMOVED lines=35> */
.L_x_28468:
        /* <DEDUP_REMOVED lines=11> */
.L_x_28467:
[----:B------:R-:W-:Y:S05]  /*0810*/  BSYNC B1 ;  /* 0x0000000000017941 */ /* 0x000fea0003800000 */
.L_x_28466:
        /* <DEDUP_REMOVED lines=8> */
[----:B------:R-:W-:Y:S01]  /*08a0*/  IMAD R11, R10, 0x4, R101 ;  /* 0x000000040a0b7824 */ /* 0x000fe200078e0265 */
[----:B0-----:R-:W-:Y:S01]  /*08b0*/  LEA R14, R14, R7, 0x18 ;  /* 0x000000070e0e7211 */ /* 0x001fe200078ec0ff */
[----:B------:R-:W-:-:S04]  /*08c0*/  VIADD R7, R10, 0xffffff80 ;  /* 0xffffff800a077836 */ /* 0x000fc80000000000 */
[----:B------:R-:W-:-:S04]  /*08d0*/  IMAD R3, R101, 0x70, R14 ;  /* 0x0000007065037824 */ /* 0x000fc800078e020e */
[----:B------:R-:W-:-:S04]  /*08e0*/  IMAD R3, R10, 0x4, R3 ;  /* 0x000000040a037824 */ /* 0x000fc800078e0203 */
[----:B------:R-:W-:-:S07]  /*08f0*/  VIADD R3, R3, 0x100 ;  /* 0x0000010003037836 */ /* 0x000fce0000000000 */
.L_x_28469:
        /* <DEDUP_REMOVED lines=17> */
.L_x_28465:
[----:B------:R-:W-:Y:S05]  /*0a10*/  BSYNC B0 ;  /* 0x0000000000007941 */ /* 0x000fea0003800000 */
.L_x_28464:
        /* <DEDUP_REMOVED lines=17> */
[----:B------:R-:W0:Y:S01]  /*0b30*/  S2R R32, SR_CgaCtaId ;  /* 0x0000000000207919 */ /* 0x000e220000008800 */
[----:B------:R-:W-:Y:S01]  /*0b40*/  VIADD R96, R101, 0x8 ;  /* 0x0000000865607836 */ /* 0x000fe20000000000 */
        /* <DEDUP_REMOVED lines=45> */
[C---:B------:R-:W-:Y:S01]  /*0e20*/  VIADD R15, R101.reuse, 0x54 ;  /* 0x00000054650f7836 */ /* 0x040fe20000000000 */
[----:B------:R-:W-:Y:S01]  /*0e30*/  SHF.R.S32.HI R29, RZ, 0x1f, R82 ;  /* 0x0000001fff1d7819 */ /* 0x000fe20000011452 */
[----:B------:R-:W-:Y:S01]  /*0e40*/  VIADD R17, R101, 0x60 ;  /* 0x0000006065117836 */ /* 0x000fe20000000000 */
[----:B------:R-:W-:Y:S01]  /*0e50*/  LEA.HI R28, R5, R84, RZ, 0x2 ;  /* 0x00000054051c7211 */ /* 0x000fe200078f10ff */
[----:B------:R-:W-:Y:S01]  /*0e60*/  IMAD.IADD R88, R88, 0x1, -R3 ;  /* 0x0000000158587824 */ /* 0x000fe200078e0a03 */
[----:B------:R-:W-:Y:S01]  /*0e70*/  LOP3.LUT R5, R27, 0xfffffffc, RZ, 0xc0, !PT ;  /* 0xfffffffc1b057812 */ /* 0x000fe200078ec0ff */
[----:B------:R-:W-:Y:S01]  /*0e80*/  VIADD R19, R101, 0x64 ;  /* 0x0000006465137836 */ /* 0x000fe20000000000 */
[----:B------:R-:W-:Y:S01]  /*0e90*/  LEA.HI R29, R29, R82, RZ, 0x2 ;  /* 0x000000521d1d7211 */ /* 0x000fe200078f10ff */
[----:B------:R-:W-:Y:S01]  /*0ea0*/  ULDC UR4, c[0x0][0x270] ;  /* 0x00009c0000047ab9 */ /* 0x000fe20000000800 */
[----:B------:R-:W-:Y:S01]  /*0eb0*/  LOP3.LUT R3, R28, 0xfffffffc, RZ, 0xc0, !PT ;  /* 0xfffffffc1c037812 */ /* 0x000fe200078ec0ff */
[----:B------:R-:W-:Y:S01]  /*0ec0*/  IMAD.IADD R86, R86, 0x1, -R5 ;  /* 0x0000000156567824 */ /* 0x000fe200078e0a05 */
[----:B------:R-:W-:Y:S01]  /*0ed0*/  LOP3.LUT R5, R29, 0xfffffffc, RZ, 0xc0, !PT ;  /* 0xfffffffc1d057812 */ /* 0x000fe200078ec0ff */
[----:B------:R-:W1:Y:S01]  /*0ee0*/  LDC R54, c[0x0][0x26c] ;  /* 0x00009b00ff367b82 */ /* 0x000e620000000800 */
[----:B------:R-:W-:Y:S01]  /*0ef0*/  SHF.R.S32.HI R31, RZ, 0x1f, R78 ;  /* 0x0000001fff1f7819 */ /* 0x000fe2000001144e */
[----:B------:R-:W-:Y:S01]  /*0f00*/  IMAD.IADD R84, R84, 0x1, -R3 ;  /* 0x0000000154547824 */ /* 0x000fe200078e0a03 */
[----:B------:R-:W-:Y:S01]  /*0f10*/  SHF.R.S32.HI R3, RZ, 0x1f, R80 ;  /* 0x0000001fff037819 */ /* 0x000fe20000011450 */
[----:B------:R-:W-:Y:S01]  /*0f20*/  IMAD.IADD R82, R82, 0x1, -R5 ;  /* 0x0000000152527824 */ /* 0x000fe200078e0a05 */
        /* <DEDUP_REMOVED lines=57> */
[C---:B------:R-:W-:Y:S01]  /*12c0*/  IMAD.SHL.U32 R29, R43.reuse, 0x8, RZ ;  /* 0x000000082b1d7824 */ /* 0x040fe200078e00ff */
[----:B------:R-:W-:Y:S01]  /*12d0*/  LOP3.LUT R10, R42, 0xfffffffc, RZ, 0xc0, !PT ;  /* 0xfffffffc2a0a7812 */ /* 0x000fe200078ec0ff */
        /* <DEDUP_REMOVED lines=25> */
[C---:B------:R-:W-:Y:S01]  /*1470*/  LOP3.LUT R15, R47.reuse, 0xfffffffc, RZ, 0xc0, !PT ;  /* 0xfffffffc2f0f7812 */ /* 0x040fe200078ec0ff */
[----:B------:R-:W-:Y:S01]  /*1480*/  IMAD.SHL.U32 R41, R47, 0x8, RZ ;  /* 0x000000082f297824 */ /* 0x000fe200078e00ff */
[----:B------:R-:W-:-:S02]  /*1490*/  LOP3.LUT R16, R48, 0xfffffffc, RZ, 0xc0, !PT ;  /* 0xfffffffc30107812 */ /* 0x000fc400078ec0ff */
        /* <DEDUP_REMOVED lines=11> */
[----:B------:R-:W-:Y:S01]  /*1550*/  IMAD R19, R0, UR4, RZ ;  /* 0x0000000400137c24 */ /* 0x000fe2000f8e02ff */
[----:B------:R-:W-:-:S02]  /*1560*/  LEA.HI R51, R35, R20, RZ, 0x2 ;  /* 0x0000001423337211 */ /* 0x000fc400078f10ff */
[----:B------:R-:W-:Y:S02]  /*1570*/  LEA.HI R50, R18, R17, RZ, 0x2 ;  /* 0x0000001112327211 */ /* 0x000fe400078f10ff */
[----:B------:R-:W-:Y:S01]  /*1580*/  IADD3 R112, P0, R19, R34, RZ ;  /* 0x0000002213707210 */ /* 0x000fe20007f1e0ff */
[----:B------:R-:W-:Y:S01]  /*1590*/  IMAD.SHL.U32 R45, R51, 0x8, RZ ;  /* 0x00000008332d7824 */ /* 0x000fe200078e00ff */
[C---:B------:R-:W-:Y:S01]  /*15a0*/  LOP3.LUT R18, R50.reuse, 0xfffffffc, RZ, 0xc0, !PT ;  /* 0xfffffffc32127812 */ /* 0x040fe200078ec0ff */
[----:B------:R-:W-:Y:S01]  /*15b0*/  IMAD.SHL.U32 R44, R50, 0x8, RZ ;  /* 0x00000008322c7824 */ /* 0x000fe200078e00ff */
[----:B------:R-:W-:Y:S02]  /*15c0*/  LEA.HI.X.SX32 R113, R19, R52, 0x1, P0 ;  /* 0x0000003413717211 */ /* 0x000fe400000f0eff */
[----:B-----5:R-:W-:Y:S01]  /*15d0*/  FSETP.NEU.FTZ.AND P0, PT, R108, RZ, PT ;  /* 0x000000ff6c00720b */ /* 0x020fe20003f1d000 */
[----:B------:R-:W-:Y:S01]  /*15e0*/  IMAD.IADD R17, R17, 0x1, -R18 ;  /* 0x0000000111117824 */ /* 0x000fe200078e0a12 */
[----:B------:R-:W-:-:S02]  /*15f0*/  LOP3.LUT R53, R51, 0xfffffffc, RZ, 0xc0, !PT ;  /* 0xfffffffc33357812 */ /* 0x000fc400078ec0ff */
[----:B------:R-:W-:Y:S02]  /*1600*/  MOV R35, 0x400 ;  /* 0x0000040000237802 */ /* 0x000fe40000000f00 */
[----:B------:R-:W-:Y:S01]  /*1610*/  LOP3.LUT R23, R23, 0xffffffe0, RZ, 0xc0, !PT ;  /* 0xffffffe017177812 */ /* 0x000fe200078ec0ff */
        /* <DEDUP_REMOVED lines=67> */
[C---:B------:R-:W-:Y:S02]  /*1a50*/  IMAD R36, R33.reuse, 0x8, R106 ;  /* 0x0000000821247824 */ /* 0x040fe400078e026a */
        /* <DEDUP_REMOVED lines=9> */
.L_x_28476:
        /* <DEDUP_REMOVED lines=21> */
[----:B------:R-:W-:-:S05]  /*1c40*/  IMAD.X R34, R34, 0x1, R111, P0 ;  /* 0x0000000122227824 */ /* 0x000fca00000e066f */
[----:B------:R-:W-:-:S05]  /*1c50*/  LEA.HI.X R33, R33, UR7, R34, 0x2, P1 ;  /* 0x0000000721217c11 */ /* 0x000fca00088f1422 */
[----:B------:R0:W3:Y:S01]  /*1c60*/  LDG.E.CONSTANT R123, desc[UR10][R32.64] ;  /* 0x0000000a207b7981 */ /* 0x0000e2000c1e9900 */
[----:B------:R-:W-:-:S04]  /*1c70*/  IADD3 R34, P0, P1, R95, R114, R96 ;  /* 0x000000725f227210 */ /* 0x000fc8000791e060 */
[-C--:B------:R-:W-:Y:S02]  /*1c80*/  IADD3.X R37, R36, R111.reuse, R37, P0, P1 ;  /* 0x0000006f24257210 */ /* 0x080fe400007e2425 */
[C---:B------:R-:W-:Y:S02]  /*1c90*/  LEA R36, P0, R34.reuse, UR6, 0x2 ;  /* 0x0000000622247c11 */ /* 0x040fe4000f8010ff */
[----:B------:R-:W-:Y:S02]  /*1ca0*/  IADD3 R35, P1, P2, R93, R114, R94 ;  /* 0x000000725d237210 */ /* 0x000fe40007a3e05e */
[----:B------:R-:W-:Y:S02]  /*1cb0*/  LEA.HI.X R37, R34, UR7, R37, 0x2, P0 ;  /* 0x0000000722257c11 */ /* 0x000fe400080f1425 */
[----:B------:R-:W-:Y:S02]  /*1cc0*/  IADD3.X R38, R38, R111, R39, P1, P2 ;  /* 0x0000006f26267210 */ /* 0x000fe40000fe4427 */
[C---:B------:R-:W-:Y:S01]  /*1cd0*/  LEA R34, P0, R35.reuse, UR6, 0x2 ;  /* 0x0000000623227c11 */ /* 0x040fe2000f8010ff */
[----:B------:R1:W4:Y:S03]  /*1ce0*/  LDG.E.CONSTANT R121, desc[UR10][R36.64] ;  /* 0x0000000a24797981 */ /* 0x000326000c1e9900 */
[----:B------:R-:W-:-:S05]  /*1cf0*/  LEA.HI.X R35, R35, UR7, R38, 0x2, P0 ;  /* 0x0000000723237c11 */ /* 0x000fca00080f1426 */
[----:B------:R5:W4:Y:S01]  /*1d00*/  LDG.E.CONSTANT R122, desc[UR10][R34.64] ;  /* 0x0000000a227a7981 */ /* 0x000b22000c1e9900 */
[----:B------:R-:W-:Y:S02]  /*1d10*/  SHF.R.S32.HI R38, RZ, 0x1f, R91 ;  /* 0x0000001fff267819 */ /* 0x000fe4000001145b */
[--C-:B0-----:R-:W-:Y:S02]  /*1d20*/  SHF.R.S32.HI R32, RZ, 0x1f, R92.reuse ;  /* 0x0000001fff207819 */ /* 0x101fe4000001145c */
[----:B------:R-:W-:-:S04]  /*1d30*/  IADD3 R33, P0, P1, R91, R114, R92 ;  /* 0x000000725b217210 */ /* 0x000fc8000791e05c */
[----:B------:R-:W-:Y:S02]  /*1d40*/  IADD3.X R38, R38, R111, R32, P0, P1 ;  /* 0x0000006f26267210 */ /* 0x000fe400007e2420 */
[C---:B------:R-:W-:Y:S02]  /*1d50*/  LEA R32, P0, R33.reuse, UR6, 0x2 ;  /* 0x0000000621207c11 */ /* 0x040fe4000f8010ff */
[----:B------:R-:W-:Y:S02]  /*1d60*/  SHF.R.S32.HI R39, RZ, 0x1f, R89 ;  /* 0x0000001fff277819 */ /* 0x000fe40000011459 */
[----:B------:R-:W-:Y:S02]  /*1d70*/  LEA.HI.X R33, R33, UR7, R38, 0x2, P0 ;  /* 0x0000000721217c11 */ /* 0x000fe400080f1426 */
[--C-:B------:R-:W-:Y:S02]  /*1d80*/  SHF.R.S32.HI R38, RZ, 0x1f, R90.reuse ;  /* 0x0000001fff267819 */ /* 0x100fe4000001145a */
[----:B-1----:R-:W-:Y:S01]  /*1d90*/  IADD3 R36, P0, P1, R89, R114, R90 ;  /* 0x0000007259247210 */ /* 0x002fe2000791e05a */
[----:B------:R0:W4:Y:S01]  /*1da0*/  LDG.E.CONSTANT R115, desc[UR10][R32.64] ;  /* 0x0000000a20737981 */ /* 0x000122000c1e9900 */
[----:B-----5:R-:W-:-:S02]  /*1db0*/  SHF.R.S32.HI R35, RZ, 0x1f, R88 ;  /* 0x0000001fff237819 */ /* 0x020fc40000011458 */
        /* <DEDUP_REMOVED lines=9> */
[--C-:B------:R-:W-:Y:S01]  /*1e50*/  SHF.R.S32.HI R36, RZ, 0x1f, R86.reuse ;  /* 0x0000001fff247819 */ /* 0x100fe20000011456 */
[----:B0-----:R-:W2:Y:S04]  /*1e60*/  LDS.128 R32, [R20] ;  /* 0x0000000014207984 */ /* 0x001ea80000000c00 */
[----:B------:R0:W5:Y:S01]  /*1e70*/  LDG.E.CONSTANT R117, desc[UR10][R38.64] ;  /* 0x0000000a26757981 */ /* 0x000162000c1e9900 */
[----:B------:R-:W-:-:S04]  /*1e80*/  IADD3 R37, P0, P1, R85, R114, R86 ;  /* 0x0000007255257210 */ /* 0x000fc8000791e056 */
[-C--:B------:R-:W-:Y:S02]  /*1e90*/  IADD3.X R116, R116, R111.reuse, R36, P0, P1 ;  /* 0x0000006f74747210 */ /* 0x080fe400007e2424 */
[C---:B------:R-:W-:Y:S02]  /*1ea0*/  LEA R36, P0, R37.reuse, UR6, 0x2 ;  /* 0x0000000625247c11 */ /* 0x040fe4000f8010ff */
[----:B-1----:R-:W-:Y:S02]  /*1eb0*/  SHF.R.S32.HI R118, RZ, 0x1f, R83 ;  /* 0x0000001fff767819 */ /* 0x002fe40000011453 */
[----:B------:R-:W-:Y:S02]  /*1ec0*/  LEA.HI.X R37, R37, UR7, R116, 0x2, P0 ;  /* 0x0000000725257c11 */ /* 0x000fe400080f1474 */
[--C-:B0-----:R-:W-:Y:S02]  /*1ed0*/  SHF.R.S32.HI R38, RZ, 0x1f, R84.reuse ;  /* 0x0000001fff267819 */ /* 0x101fe40000011454 */
[----:B------:R-:W-:Y:S01]  /*1ee0*/  IADD3 R39, P0, P1, R83, R114, R84 ;  /* 0x0000007253277210 */ /* 0x000fe2000791e054 */
[----:B------:R0:W5:Y:S03]  /*1ef0*/  LDG.E.CONSTANT R116, desc[UR10][R36.64] ;  /* 0x0000000a24747981 */ /* 0x000166000c1e9900 */
[----:B------:R-:W-:-:S02]  /*1f00*/  IADD3.X R118, R118, R111, R38, P0, P1 ;  /* 0x0000006f76767210 */ /* 0x000fc400007e2426 */
[----:B------:R-:W-:-:S04]  /*1f10*/  LEA R38, P0, R39, UR6, 0x2 ;  /* 0x0000000627267c11 */ /* 0x000fc8000f8010ff */
[----:B------:R-:W-:-:S05]  /*1f20*/  LEA.HI.X R39, R39, UR7, R118, 0x2, P0 ;  /* 0x0000000727277c11 */ /* 0x000fca00080f1476 */
[----:B------:R-:W5:Y:S01]  /*1f30*/  LDG.E.CONSTANT R119, desc[UR10][R38.64] ;  /* 0x0000000a26777981 */ /* 0x000f62000c1e9900 */
[----:B------:R-:W-:Y:S02]  /*1f40*/  SHF.R.S32.HI R118, RZ, 0x1f, R81 ;  /* 0x0000001fff767819 */ /* 0x000fe40000011451 */
[----:B0-----:R-:W-:Y:S01]  /*1f50*/  SHF.R.S32.HI R36, RZ, 0x1f, R82 ;  /* 0x0000001fff247819 */ /* 0x001fe20000011452 */
[----:B--2---:R-:W-:-:S04]  /*1f60*/  FMUL.FTZ R33, R124, R33 ;  /* 0x000000217c217220 */ /* 0x004fc80000410000 */
[----:B---3--:R-:W-:Y:S01]  /*1f70*/  FFMA.FTZ R32, R32, R123, R33 ;  /* 0x0000007b20207223 */ /* 0x008fe20000010021 */
[----:B------:R-:W-:-:S04]  /*1f80*/  IADD3 R33, P0, P1, R81, R114, R82 ;  /* 0x0000007251217210 */ /* 0x000fc8000791e052 */
[----:B------:R-:W-:Y:S02]  /*1f90*/  IADD3.X R118, R118, R111, R36, P0, P1 ;  /* 0x0000006f76767210 */ /* 0x000fe400007e2424 */
[----:B------:R-:W-:-:S04]  /*1fa0*/  LEA R36, P0, R33, UR6, 0x2 ;  /* 0x0000000621247c11 */ /* 0x000fc8000f8010ff */
[----:B------:R-:W-:-:S05]  /*1fb0*/  LEA.HI.X R37, R33, UR7, R118, 0x2, P0 ;  /* 0x0000000721257c11 */ /* 0x000fca00080f1476 */
[----:B------:R0:W2:Y:S01]  /*1fc0*/  LDG.E.CONSTANT R118, desc[UR10][R36.64] ;  /* 0x0000000a24767981 */ /* 0x0000a2000c1e9900 */
[----:B----4-:R-:W-:-:S04]  /*1fd0*/  FFMA.FTZ R121, R121, R34, R32 ;  /* 0x0000002279797223 */ /* 0x010fc80000010020 */
[----:B------:R-:W-:Y:S02]  /*1fe0*/  FFMA.FTZ R121, R122, R35, R121 ;  /* 0x000000237a797223 */ /* 0x000fe40000010079 */
[----:B------:R-:W1:Y:S04]  /*1ff0*/  LDS.128 R32, [R20+0x10] ;  /* 0x0000100014207984 */ /* 0x000e680000000c00 */
[----:B0-----:R-:W0:Y:S01]  /*2000*/  LDS.128 R36, [R20+0x20] ;  /* 0x0000200014247984 */ /* 0x001e220000000c00 */
[----:B-1----:R-:W-:-:S04]  /*2010*/  FFMA.FTZ R115, R32, R115, R121 ;  /* 0x0000007320737223 */ /* 0x002fc80000010079 */
[----:B-----5:R-:W-:Y:S01]  /*2020*/  FFMA.FTZ R120, R120, R33, R115 ;  /* 0x0000002178787223 */ /* 0x020fe20000010073 */
[--C-:B------:R-:W-:Y:S02]  /*2030*/  SHF.R.S32.HI R33, RZ, 0x1f, R80.reuse ;  /* 0x0000001fff217819 */ /* 0x100fe40000011450 */
[----:B------:R-:W-:Y:S01]  /*2040*/  IADD3 R32, P0, P1, R79, R114, R80 ;  /* 0x000000724f207210 */ /* 0x000fe2000791e050 */
[----:B------:R-:W-:Y:S01]  /*2050*/  FFMA.FTZ R117, R117, R34, R120 ;  /* 0x0000002275757223 */ /* 0x000fe20000010078 */
[----:B------:R-:W-:-:S04]  /*2060*/  SHF.R.S32.HI R34, RZ, 0x1f, R79 ;  /* 0x0000001fff227819 */ /* 0x000fc8000001144f */
[----:B------:R-:W-:Y:S02]  /*2070*/  IADD3.X R33, R34, R111, R33, P0, P1 ;  /* 0x0000006f22217210 */ /* 0x000fe400007e2421 */
[----:B------:R-:W-:-:S04]  /*2080*/  LEA R124, P0, R32, UR6, 0x2 ;  /* 0x00000006207c7c11 */ /* 0x000fc8000f8010ff */
[----:B------:R-:W-:Y:S02]  /*2090*/  LEA.HI.X R125, R32, UR7, R33, 0x2, P0 ;  /* 0x00000007207d7c11 */ /* 0x000fe400080f1421 */
[----:B------:R-:W-:Y:S02]  /*20a0*/  SHF.R.S32.HI R33, RZ, 0x1f, R21 ;  /* 0x0000001fff217819 */ /* 0x000fe40000011415 */
[----:B------:R-:W-:-:S04]  /*20b0*/  IADD3 R32, P0, P1, R21, R114, R78 ;  /* 0x0000007215207210 */ /* 0x000fc8000791e04e */
[----:B------:R-:W-:Y:S02]  /*20c0*/  IADD3.X R33, R33, R111, R104, P0, P1 ;  /* 0x0000006f21217210 */ /* 0x000fe400007e2468 */
[----:B------:R-:W-:-:S04]  /*20d0*/  LEA R122, P0, R32, UR6, 0x2 ;  /* 0x00000006207a7c11 */ /* 0x000fc8000f8010ff */
[----:B------:R-:W-:Y:S02]  /*20e0*/  LEA.HI.X R123, R32, UR7, R33, 0x2, P0 ;  /* 0x00000007207b7c11 */ /* 0x000fe400080f1421 */
[----:B------:R-:W3:Y:S04]  /*20f0*/  LDG.E.CONSTANT R33, desc[UR10][R124.64] ;  /* 0x0000000a7c217981 */ /* 0x000ee8000c1e9900 */
[----:B------:R1:W4:Y:S01]  /*2100*/  LDG.E.CONSTANT R32, desc[UR10][R122.64] ;  /* 0x0000000a7a207981 */ /* 0x000322000c1e9900 */
[----:B------:R-:W-:-:S04]  /*2110*/  IADD3 R34, P0, P1, R22, R114, R3 ;  /* 0x0000007216227210 */ /* 0x000fc8000791e003 */
[----:B------:R-:W-:Y:S02]  /*2120*/  LEA R120, P2, R34, UR6, 0x2 ;  /* 0x0000000622787c11 */ /* 0x000fe4000f8410ff */
[----:B------:R-:W-:-:S04]  /*2130*/  IADD3.X R115, R46, R111, R47, P0, P1 ;  /* 0x0000006f2e737210 */ /* 0x000fc800007e242f */
[----:B------:R-:W-:Y:S02]  /*2140*/  LEA.HI.X R121, R34, UR7, R115, 0x2, P2 ;  /* 0x0000000722797c11 */ /* 0x000fe400090f1473 */
[----:B------:R-:W-:Y:S01]  /*2150*/  IADD3 R34, P0, P1, R23, R114, R4 ;  /* 0x0000007217227210 */ /* 0x000fe2000791e004 */
[----:B------:R-:W-:-:S03]  /*2160*/  FFMA.FTZ R35, R116, R35, R117 ;  /* 0x0000002374237223 */ /* 0x000fc60000010075 */
[----:B------:R-:W-:Y:S01]  /*2170*/  LEA R116, P2, R34, UR6, 0x2 ;  /* 0x0000000622747c11 */ /* 0x000fe2000f8410ff */
[----:B------:R-:W5:Y:S01]  /*2180*/  LDG.E.CONSTANT R121, desc[UR10][R120.64] ;  /* 0x0000000a78797981 */ /* 0x000f62000c1e9900 */
[----:B------:R-:W-:-:S04]  /*2190*/  IADD3.X R115, R48, R111, R49, P0, P1 ;  /* 0x0000006f30737210 */ /* 0x000fc800007e2431 */
[----:B------:R-:W-:Y:S02]  /*21a0*/  LEA.HI.X R117, R34, UR7, R115, 0x2, P2 ;  /* 0x0000000722757c11 */ /* 0x000fe400090f1473 */
[----:B------:R-:W-:Y:S01]  /*21b0*/  IADD3 R34, P0, P1, R24, R114, R5 ;  /* 0x0000007218227210 */ /* 0x000fe2000791e005 */
[----:B0-----:R-:W-:Y:S02]  /*21c0*/  FFMA.FTZ R119, R36, R119, R35 ;  /* 0x0000007724777223 */ /* 0x001fe40000010023 */
[----:B------:R0:W5:Y:S01]  /*21d0*/  LDG.E.CONSTANT R36, desc[UR10][R116.64] ;  /* 0x0000000a74247981 */ /* 0x000162000c1e9900 */
[----:B-1----:R-:W-:Y:S02]  /*21e0*/  LEA R122, P2, R34, UR6, 0x2 ;  /* 0x00000006227a7c11 */ /* 0x002fe4000f8410ff */
[----:B------:R-:W-:-:S04]  /*21f0*/  IADD3.X R35, R50, R111, R51, P0, P1 ;  /* 0x0000006f32237210 */ /* 0x000fc800007e2433 */
[----:B------:R-:W-:-:S05]  /*2200*/  LEA.HI.X R123, R34, UR7, R35, 0x2, P2 ;  /* 0x00000007227b7c11 */ /* 0x000fca00090f1423 */
[----:B------:R-:W5:Y:S01]  /*2210*/  LDG.E.CONSTANT R115, desc[UR10][R122.64] ;  /* 0x0000000a7a737981 */ /* 0x000f62000c1e9900 */
[----:B------:R-:W-:-:S04]  /*2220*/  IADD3 R35, P0, P1, R25, R114, R6 ;  /* 0x0000007219237210 */ /* 0x000fc8000791e006 */
[C---:B------:R-:W-:Y:S02]  /*2230*/  LEA R34, P2, R35.reuse, UR6, 0x2 ;  /* 0x0000000623227c11 */ /* 0x040fe4000f8410ff */
[-C--:B------:R-:W-:Y:S02]  /*2240*/  IADD3.X R124, R52, R111.reuse, R53, P0, P1 ;  /* 0x0000006f347c7210 */ /* 0x080fe400007e2435 */
[----:B0-----:R-:W-:Y:S02]  /*2250*/  IADD3 R117, P0, P1, R26, R114, R7 ;  /* 0x000000721a757210 */ /* 0x001fe4000791e007 */
[----:B------:R-:W-:Y:S02]  /*2260*/  LEA.HI.X R35, R35, UR7, R124, 0x2, P2 ;  /* 0x0000000723237c11 */ /* 0x000fe400090f147c */
[C---:B------:R-:W-:Y:S02]  /*2270*/  LEA R116, P2, R117.reuse, UR6, 0x2 ;  /* 0x0000000675747c11 */ /* 0x040fe4000f8410ff */
[----:B------:R-:W-:Y:S01]  /*2280*/  IADD3.X R124, R54, R111, R55, P0, P1 ;  /* 0x0000006f367c7210 */ /* 0x000fe200007e2437 */
[----:B------:R0:W5:Y:S03]  /*2290*/  LDG.E.CONSTANT R120, desc[UR10][R34.64] ;  /* 0x0000000a22787981 */ /* 0x000166000c1e9900 */
[----:B------:R-:W-:-:S06]  /*22a0*/  LEA.HI.X R117, R117, UR7, R124, 0x2, P2 ;  /* 0x0000000775757c11 */ /* 0x000fcc00090f147c */
[----:B------:R-:W5:Y:S01]  /*22b0*/  LDG.E.CONSTANT R117, desc[UR10][R116.64] ;  /* 0x0000000a74757981 */ /* 0x000f62000c1e9900 */
[----:B--2---:R-:W-:Y:S01]  /*22c0*/  FFMA.FTZ R124, R118, R37, R119 ;  /* 0x00000025767c7223 */ /* 0x004fe20000010077 */
[----:B------:R-:W-:-:S04]  /*22d0*/  IADD3 R37, P0, P1, R27, R114, R8 ;  /* 0x000000721b257210 */ /* 0x000fc8000791e008 */
[----:B------:R-:W-:Y:S02]  /*22e0*/  LEA R118, P2, R37, UR6, 0x2 ;  /* 0x0000000625767c11 */ /* 0x000fe4000f8410ff */
[----:B------:R-:W-:-:S04]  /*22f0*/  IADD3.X R119, R56, R111, R57, P0, P1 ;  /* 0x0000006f38777210 */ /* 0x000fc800007e2439 */
[----:B------:R-:W-:-:S05]  /*2300*/  LEA.HI.X R119, R37, UR7, R119, 0x2, P2 ;  /* 0x0000000725777c11 */ /* 0x000fca00090f1477 */
[----:B------:R-:W2:Y:S01]  /*2310*/  LDG.E.CONSTANT R118, desc[UR10][R118.64] ;  /* 0x0000000a76767981 */ /* 0x000ea2000c1e9900 */
[----:B---3--:R-:W-:-:S04]  /*2320*/  FFMA.FTZ R33, R33, R38, R124 ;  /* 0x0000002621217223 */ /* 0x008fc8000001007c */
[----:B----4-:R-:W-:Y:S02]  /*2330*/  FFMA.FTZ R39, R32, R39, R33 ;  /* 0x0000002720277223 */ /* 0x010fe40000010021 */
[----:B0-----:R-:W5:Y:S02]  /*2340*/  LDS.128 R32, [R20+0x30] ;  /* 0x0000300014207984 */ /* 0x001f640000000c00 */
[----:B-----5:R-:W-:-:S04]  /*2350*/  FFMA.FTZ R39, R32, R121, R39 ;  /* 0x0000007920277223 */ /* 0x020fc80000010027 */
[----:B------:R-:W-:Y:S02]  /*2360*/  FFMA.FTZ R32, R36, R33, R39 ;  /* 0x0000002124207223 */ /* 0x000fe40000010027 */
[----:B------:R-:W0:Y:S02]  /*2370*/  LDS.128 R36, [R20+0x40] ;  /* 0x0000400014247984 */ /* 0x000e240000000c00 */
[----:B------:R-:W-:Y:S01]  /*2380*/  FFMA.FTZ R115, R115, R34, R32 ;  /* 0x0000002273737223 */ /* 0x000fe20000010020 */
[----:B------:R-:W-:-:S04]  /*2390*/  IADD3 R32, P0, P1, R28, R114, R9 ;  /* 0x000000721c207210 */ /* 0x000fc8000791e009 */
[----:B------:R-:W-:Y:S02]  /*23a0*/  LEA R124, P2, R32, UR6, 0x2 ;  /* 0x00000006207c7c11 */ /* 0x000fe4000f8410ff */
[----:B------:R-:W-:-:S04]  /*23b0*/  IADD3.X R33, R58, R111, R59, P0, P1 ;  /* 0x0000006f3a217210 */ /* 0x000fc800007e243b */
[----:B------:R-:W-:Y:S02]  /*23c0*/  LEA.HI.X R125, R32, UR7, R33, 0x2, P2 ;  /* 0x00000007207d7c11 */ /* 0x000fe400090f1421 */
[----:B------:R-:W-:-:S04]  /*23d0*/  IADD3 R32, P0, P1, R29, R114, R10 ;  /* 0x000000721d207210 */ /* 0x000fc8000791e00a */
[----:B------:R-:W-:Y:S02]  /*23e0*/  IADD3.X R33, R60, R111, R61, P0, P1 ;  /* 0x0000006f3c217210 */ /* 0x000fe400007e243d */
[----:B------:R-:W-:-:S04]  /*23f0*/  LEA R122, P2, R32, UR6, 0x2 ;  /* 0x00000006207a7c11 */ /* 0x000fc8000f8410ff */
[----:B------:R-:W-:Y:S02]  /*2400*/  LEA.HI.X R123, R32, UR7, R33, 0x2, P2 ;  /* 0x00000007207b7c11 */ /* 0x000fe400090f1421 */
[----:B------:R-:W3:Y:S04]  /*2410*/  LDG.E.CONSTANT R33, desc[UR10][R124.64] ;  /* 0x0000000a7c217981 */ /* 0x000ee8000c1e9900 */
[----:B------:R1:W4:Y:S01]  /*2420*/  LDG.E.CONSTANT R32, desc[UR10][R122.64] ;  /* 0x0000000a7a207981 */ /* 0x000322000c1e9900 */
[----:B------:R-:W-:Y:S01]  /*2430*/  IADD3 R34, P0, P1, R30, R114, R11 ;  /* 0x000000721e227210 */ /* 0x000fe2000791e00b */
[----:B------:R-:W-:-:S03]  /*2440*/  FFMA.FTZ R35, R120, R35, R115 ;  /* 0x0000002378237223 */ /* 0x000fc60000010073 */
[----:B------:R-:W-:Y:S02]  /*2450*/  LEA R120, P2, R34, UR6, 0x2 ;  /* 0x0000000622787c11 */ /* 0x000fe4000f8410ff */
[----:B------:R-:W-:Y:S01]  /*2460*/  IADD3.X R115, R62, R111, R63, P0, P1 ;  /* 0x0000006f3e737210 */ /* 0x000fe200007e243f */
[----:B0-----:R-:W-:-:S03]  /*2470*/  FFMA.FTZ R35, R36, R117, R35 ;  /* 0x0000007524237223 */ /* 0x001fc60000010023 */
[----:B------:R-:W-:Y:S01]  /*2480*/  LEA.HI.X R121, R34, UR7, R115, 0x2, P2 ;  /* 0x0000000722797c11 */ /* 0x000fe200090f1473 */
[----:B--2---:R-:W-:Y:S01]  /*2490*/  FFMA.FTZ R34, R118, R37, R35 ;  /* 0x0000002576227223 */ /* 0x004fe20000010023 */
[----:B------:R-:W-:-:S03]  /*24a0*/  IADD3 R35, P0, P1, R31, R114, R12 ;  /* 0x000000721f237210 */ /* 0x000fc6000791e00c */
[----:B------:R0:W2:Y:S01]  /*24b0*/  LDG.E.CONSTANT R37, desc[UR10][R120.64] ;  /* 0x0000000a78257981 */ /* 0x0000a2000c1e9900 */
        /* <DEDUP_REMOVED lines=8> */
[----:B------:R-:W-:-:S04]  /*2540*/  IADD3 R35, P0, P1, R41, R114, R14 ;  /* 0x0000007229237210 */ /* 0x000fc8000791e00e */
[----:B-1----:R-:W-:Y:S01]  /*2550*/  LEA R122, P2, R35, UR6, 0x2 ;  /* 0x00000006237a7c11 */ /* 0x002fe2000f8410ff */
[----:B------:R-:W5:Y:S01]  /*2560*/  LDG.E.CONSTANT R117, desc[UR10][R116.64] ;  /* 0x0000000a74757981 */ /* 0x000f62000c1e9900 */
        /* <DEDUP_REMOVED lines=9> */
[----:B0-----:R-:W-:Y:S02]  /*2600*/  LEA R120, P2, R35, UR6, 0x2 ;  /* 0x0000000623787c11 */ /* 0x001fe4000f8410ff */
[----:B------:R-:W-:-:S04]  /*2610*/  IADD3.X R36, R72, R111, R73, P0, P1 ;  /* 0x0000006f48247210 */ /* 0x000fc800007e2449 */
[----:B------:R-:W-:Y:S02]  /*2620*/  LEA.HI.X R121, R35, UR7, R36, 0x2, P2 ;  /* 0x0000000723797c11 */ /* 0x000fe400090f1424 */
[-C--:B------:R-:W-:Y:S02]  /*2630*/  IADD3 R36, P0, P1, R44, R114.reuse, R17 ;  /* 0x000000722c247210 */ /* 0x080fe4000791e011 */
[----:B------:R-:W-:Y:S01]  /*2640*/  IADD3 R35, P3, P4, R45, R114, R18 ;  /* 0x000000722d237210 */ /* 0x000fe20007c7e012 */
[----:B------:R-:W5:Y:S01]  /*2650*/  LDG.E.CONSTANT R120, desc[UR10][R120.64] ;  /* 0x0000000a78787981 */ /* 0x000f62000c1e9900 */
[----:B------:R-:W-:Y:S02]  /*2660*/  LEA R114, P2, R36, UR6, 0x2 ;  /* 0x0000000624727c11 */ /* 0x000fe4000f8410ff */
[----:B------:R-:W-:Y:S02]  /*2670*/  IADD3.X R115, R74, R111, R75, P0, P1 ;  /* 0x0000006f4a737210 */ /* 0x000fe400007e244b */
[----:B-1----:R-:W-:-:S02]  /*2680*/  LEA R122, P0, R35, UR6, 0x2 ;  /* 0x00000006237a7c11 */ /* 0x002fc4000f8010ff */
[----:B------:R-:W-:Y:S02]  /*2690*/  LEA.HI.X R115, R36, UR7, R115, 0x2, P2 ;  /* 0x0000000724737c11 */ /* 0x000fe400090f1473 */
[----:B------:R-:W-:-:S04]  /*26a0*/  IADD3.X R36, R76, R111, R77, P3, P4 ;  /* 0x0000006f4c247210 */ /* 0x000fc80001fe844d */
[----:B------:R-:W-:Y:S01]  /*26b0*/  LEA.HI.X R123, R35, UR7, R36, 0x2, P0 ;  /* 0x00000007237b7c11 */ /* 0x000fe200080f1424 */
[----:B------:R-:W5:Y:S04]  /*26c0*/  LDG.E.CONSTANT R115, desc[UR10][R114.64] ;  /* 0x0000000a72737981 */ /* 0x000f68000c1e9900 */
[----:B------:R-:W5:Y:S01]  /*26d0*/  LDG.E.CONSTANT R122, desc[UR10][R122.64] ;  /* 0x0000000a7a7a7981 */ /* 0x000f62000c1e9900 */
[----:B---3--:R-:W-:-:S04]  /*26e0*/  FFMA.FTZ R33, R33, R38, R34 ;  /* 0x0000002621217223 */ /* 0x008fc80000010022 */
[----:B----4-:R-:W-:Y:S02]  /*26f0*/  FFMA.FTZ R39, R32, R39, R33 ;  /* 0x0000002720277223 */ /* 0x010fe40000010021 */
[----:B------:R-:W2:Y:S01]  /*2700*/  LDS.128 R32, [R20+0x50] ;  /* 0x0000500014207984 */ /* 0x000ea20000000c00 */
[----:B------:R-:W-:Y:S01]  /*2710*/  UMOV UR4, 0xffffffff ;  /* 0xffffffff00047882 */ /* 0x000fe20000000000 */
[----:B--2---:R-:W-:Y:S02]  /*2720*/  FFMA.FTZ R111, R32, R37, R39 ;  /* 0x00000025206f7223 */ /* 0x004fe40000010027 */
[----:B------:R-:W0:Y:S02]  /*2730*/  LDS.128 R36, [R20+0x60] ;  /* 0x0000600014247984 */ /* 0x000e240000000c00 */
[----:B-----5:R-:W-:-:S04]  /*2740*/  FFMA.FTZ R118, R118, R33, R111 ;  /* 0x0000002176767223 */ /* 0x020fc8000001006f */
[----:B------:R-:W-:-:S04]  /*2750*/  FFMA.FTZ R117, R117, R34, R118 ;  /* 0x0000002275757223 */ /* 0x000fc80000010076 */
        /* <DEDUP_REMOVED lines=9> */
.L_x_28515:
        /* <DEDUP_REMOVED lines=11> */
.L_x_28475:
[----:B------:R-:W-:Y:S05]  /*28a0*/  BSYNC B1 ;  /* 0x0000000000017941 */ /* 0x000fea0003800000 */
.L_x_28474:
[----:B------:R-:W-:Y:S01]  /*28b0*/  IADD3 R106, P0, R106, 0x10, RZ ;  /* 0x000000106a6a7810 */ /* 0x000fe20007f1e0ff */
[----:B0-----:R-:W-:Y:S02]  /*28c0*/  VIADD R110, R110, 0x80 ;  /* 0x000000806e6e7836 */ /* 0x001fe40000000000 */
[----:B------:R-:W-:Y:S02]  /*28d0*/  VIADD R109, R109, 0x20 ;  /* 0x000000206d6d7836 */ /* 0x000fe40000000000 */
[----:B------:R-:W-:Y:S01]  /*28e0*/  IMAD.X R107, RZ, RZ, R107, P0 ;  /* 0x000000ffff6b7224 */ /* 0x000fe200000e066b */
[----:B------:R-:W-:Y:S07]  /*28f0*/  @!P1 BRA `(.L_x_28476) ;  /* 0xfffffff0007c9947 */ /* 0x000fee000383ffff */
[----:B------:R-:W-:Y:S05]  /*2900*/  BRA `(.L_x_28471) ;  /* 0x0000000c00c47947 */ /* 0x000fea0003800000 */
.L_x_28472:
[----:B------:R-:W-:Y:S02]  /*2910*/  IMAD.MOV.U32 R99, RZ, RZ, -0x800001 ;  /* 0xff7fffffff637424 */ /* 0x000fe400078e00ff */
[----:B------:R-:W-:-:S07]  /*2920*/  IMAD.MOV.U32 R104, RZ, RZ, R100 ;  /* 0x000000ffff687224 */ /* 0x000fce00078e0064 */
.L_x_28480:
[----:B-1----:R-:W-:-:S04]  /*2930*/  IADD3 R33, P0, R111, R104, RZ ;  /* 0x000000686f217210 */ /* 0x002fc80007f1e0ff */
[----:B------:R-:W-:Y:S02]  /*2940*/  LEA.HI.X.SX32 R34, R104, R107, 0x1, P0 ;  /* 0x0000006b68227211 */ /* 0x000fe400000f0eff */
[----:B0-----:R-:W-:-:S04]  /*2950*/  LEA R32, P0, R33, UR12, 0x2 ;  /* 0x0000000c21207c11 */ /* 0x001fc8000f8010ff */
        /* <DEDUP_REMOVED lines=25> */
[----:B------:R-:W-:Y:S02]  /*2af0*/  SHF.R.S32.HI R37, RZ, 0x1f, R95 ;  /* 0x0000001fff257819 */ /* 0x000fe4000001145f */
[--C-:B------:R-:W-:Y:S02]  /*2b00*/  SHF.R.S32.HI R35, RZ, 0x1f, R96.reuse ;  /* 0x0000001fff237819 */ /* 0x100fe40000011460 */
[----:B------:R-:W-:-:S04]  /*2b10*/  IADD3 R34, P0, P1, R95, R114, R96 ;  /* 0x000000725f227210 */ /* 0x000fc8000791e060 */
[----:B------:R-:W-:Y:S02]  /*2b20*/  IADD3.X R37, R37, R110, R35, P0, P1 ;  /* 0x0000006e25257210 */ /* 0x000fe400007e2423 */
        /* <DEDUP_REMOVED lines=9> */
[--C-:B------:R-:W-:Y:S02]  /*2bc0*/  SHF.R.S32.HI R38, RZ, 0x1f, R92.reuse ;  /* 0x0000001fff267819 */ /* 0x100fe4000001145c */
[----:B0-----:R-:W-:-:S04]  /*2bd0*/  IADD3 R33, P0, P1, R91, R114, R92 ;  /* 0x000000725b217210 */ /* 0x001fc8000791e05c */
        /* <DEDUP_REMOVED lines=9> */
[--C-:B------:R-:W-:Y:S02]  /*2c70*/  SHF.R.S32.HI R38, RZ, 0x1f, R88.reuse ;  /* 0x0000001fff267819 */ /* 0x100fe40000011458 */
[----:B------:R-:W-:-:S04]  /*2c80*/  IADD3 R34, P0, P1, R87, R114, R88 ;  /* 0x0000007257227210 */ /* 0x000fc8000791e058 */
[----:B------:R-:W-:Y:S02]  /*2c90*/  IADD3.X R35, R35, R110, R38, P0, P1 ;  /* 0x0000006e23237210 */ /* 0x000fe400007e2426 */
[----:B------:R-:W-:-:S04]  /*2ca0*/  LEA R118, P0, R36, UR16, 0x2 ;  /* 0x0000001024767c11 */ /* 0x000fc8000f8010ff */
[----:B------:R-:W-:Y:S02]  /*2cb0*/  LEA.HI.X R119, R36, UR17, R37, 0x2, P0 ;  /* 0x0000001124777c11 */ /* 0x000fe400080f1425 */
[----:B------:R-:W-:-:S03]  /*2cc0*/  LEA R38, P0, R34, UR16, 0x2 ;  /* 0x0000001022267c11 */ /* 0x000fc6000f8010ff */
[----:B------:R1:W5:Y:S01]  /*2cd0*/  LDG.E.CONSTANT R120, desc[UR10][R118.64] ;  /* 0x0000000a76787981 */ /* 0x000362000c1e9900 */
[----:B------:R-:W-:Y:S02]  /*2ce0*/  LEA.HI.X R39, R34, UR17, R35, 0x2, P0 ;  /* 0x0000001122277c11 */ /* 0x000fe400080f1423 */
[----:B------:R-:W-:Y:S01]  /*2cf0*/  SHF.R.S32.HI R125, RZ, 0x1f, R85 ;  /* 0x0000001fff7d7819 */ /* 0x000fe20000011455 */
[----:B0-----:R-:W2:Y:S04]  /*2d00*/  LDS.128 R32, [R20] ;  /* 0x0000000014207984 */ /* 0x001ea80000000c00 */
[----:B------:R0:W5:Y:S01]  /*2d10*/  LDG.E.CONSTANT R117, desc[UR10][R38.64] ;  /* 0x0000000a26757981 */ /* 0x000162000c1e9900 */
[----:B------:R-:W-:-:S04]  /*2d20*/  IADD3 R37, P0, P1, R85, R114, R86 ;  /* 0x0000007255257210 */ /* 0x000fc8000791e056 */
[----:B------:R-:W-:Y:S02]  /*2d30*/  IADD3.X R116, R125, R110, R116, P0, P1 ;  /* 0x0000006e7d747210 */ /* 0x000fe400007e2474 */
[C---:B------:R-:W-:Y:S02]  /*2d40*/  LEA R36, P0, R37.reuse, UR16, 0x2 ;  /* 0x0000001025247c11 */ /* 0x040fe4000f8010ff */
[----:B-1----:R-:W-:Y:S02]  /*2d50*/  SHF.R.S32.HI R119, RZ, 0x1f, R83 ;  /* 0x0000001fff777819 */ /* 0x002fe40000011453 */
[----:B------:R-:W-:Y:S02]  /*2d60*/  LEA.HI.X R37, R37, UR17, R116, 0x2, P0 ;  /* 0x0000001125257c11 */ /* 0x000fe400080f1474 */
[--C-:B------:R-:W-:Y:S02]  /*2d70*/  SHF.R.S32.HI R118, RZ, 0x1f, R84.reuse ;  /* 0x0000001fff767819 */ /* 0x100fe40000011454 */
[----:B0-----:R-:W-:Y:S01]  /*2d80*/  IADD3 R39, P0, P1, R83, R114, R84 ;  /* 0x0000007253277210 */ /* 0x001fe2000791e054 */
[----:B------:R0:W5:Y:S03]  /*2d90*/  LDG.E.CONSTANT R116, desc[UR10][R36.64] ;  /* 0x0000000a24747981 */ /* 0x000166000c1e9900 */
[----:B------:R-:W-:-:S02]  /*2da0*/  IADD3.X R118, R119, R110, R118, P0, P1 ;  /* 0x0000006e77767210 */ /* 0x000fc400007e2476 */
[----:B------:R-:W-:-:S04]  /*2db0*/  LEA R38, P0, R39, UR16, 0x2 ;  /* 0x0000001027267c11 */ /* 0x000fc8000f8010ff */
[----:B------:R-:W-:-:S05]  /*2dc0*/  LEA.HI.X R39, R39, UR17, R118, 0x2, P0 ;  /* 0x0000001127277c11 */ /* 0x000fca00080f1476 */
[----:B------:R1:W5:Y:S01]  /*2dd0*/  LDG.E.CONSTANT R119, desc[UR10][R38.64] ;  /* 0x0000000a26777981 */ /* 0x000362000c1e9900 */
[----:B------:R-:W-:Y:S01]  /*2de0*/  SHF.R.S32.HI R118, RZ, 0x1f, R82 ;  /* 0x0000001fff767819 */ /* 0x000fe20000011452 */
[----:B--2---:R-:W-:-:S04]  /*2df0*/  FMUL.FTZ R33, R124, R33 ;  /* 0x000000217c217220 */ /* 0x004fc80000410000 */
[----:B---3--:R-:W-:Y:S01]  /*2e00*/  FFMA.FTZ R32, R32, R123, R33 ;  /* 0x0000007b20207223 */ /* 0x008fe20000010021 */
[----:B------:R-:W-:Y:S02]  /*2e10*/  SHF.R.S32.HI R123, RZ, 0x1f, R81 ;  /* 0x0000001fff7b7819 */ /* 0x000fe40000011451 */
[----:B------:R-:W-:-:S04]  /*2e20*/  IADD3 R33, P0, P1, R81, R114, R82 ;  /* 0x0000007251217210 */ /* 0x000fc8000791e052 */
[----:B------:R-:W-:Y:S02]  /*2e30*/  IADD3.X R118, R123, R110, R118, P0, P1 ;  /* 0x0000006e7b767210 */ /* 0x000fe400007e2476 */
[----:B0-----:R-:W-:-:S04]  /*2e40*/  LEA R36, P0, R33, UR16, 0x2 ;  /* 0x0000001021247c11 */ /* 0x001fc8000f8010ff */
[----:B------:R-:W-:-:S05]  /*2e50*/  LEA.HI.X R37, R33, UR17, R118, 0x2, P0 ;  /* 0x0000001121257c11 */ /* 0x000fca00080f1476 */
[----:B------:R0:W2:Y:S01]  /*2e60*/  LDG.E.CONSTANT R118, desc[UR10][R36.64] ;  /* 0x0000000a24767981 */ /* 0x0000a2000c1e9900 */
[----:B----4-:R-:W-:-:S04]  /*2e70*/  FFMA.FTZ R121, R121, R34, R32 ;  /* 0x0000002279797223 */ /* 0x010fc80000010020 */
[----:B------:R-:W-:Y:S02]  /*2e80*/  FFMA.FTZ R121, R122, R35, R121 ;  /* 0x000000237a797223 */ /* 0x000fe40000010079 */
[----:B------:R-:W3:Y:S01]  /*2e90*/  LDS.128 R32, [R20+0x10] ;  /* 0x0000100014207984 */ /* 0x000ee20000000c00 */
[----:B-1----:R-:W-:Y:S02]  /*2ea0*/  SHF.R.S32.HI R39, RZ, 0x1f, R79 ;  /* 0x0000001fff277819 */ /* 0x002fe4000001144f */
[----:B0-----:R-:W-:Y:S01]  /*2eb0*/  SHF.R.S32.HI R36, RZ, 0x1f, R78 ;  /* 0x0000001fff247819 */ /* 0x001fe2000001144e */
[----:B---3--:R-:W-:-:S04]  /*2ec0*/  FFMA.FTZ R115, R32, R115, R121 ;  /* 0x0000007320737223 */ /* 0x008fc80000010079 */
[----:B-----5:R-:W-:Y:S01]  /*2ed0*/  FFMA.FTZ R120, R120, R33, R115 ;  /* 0x0000002178787223 */ /* 0x020fe20000010073 */
[----:B------:R-:W-:-:S03]  /*2ee0*/  SHF.R.S32.HI R32, RZ, 0x1f, R80 ;  /* 0x0000001fff207819 */ /* 0x000fc60000011450 */
[----:B------:R-:W-:Y:S01]  /*2ef0*/  FFMA.FTZ R117, R117, R34, R120 ;  /* 0x0000002275757223 */ /* 0x000fe20000010078 */
[----:B------:R-:W-:Y:S02]  /*2f00*/  IADD3 R34, P0, P1, R79, R114, R80 ;  /* 0x000000724f227210 */ /* 0x000fe4000791e050 */
[----:B------:R-:W-:Y:S02]  /*2f10*/  SHF.R.S32.HI R33, RZ, 0x1f, R21 ;  /* 0x0000001fff217819 */ /* 0x000fe40000011415 */
[----:B------:R-:W-:Y:S02]  /*2f20*/  IADD3.X R39, R39, R110, R32, P0, P1 ;  /* 0x0000006e27277210 */ /* 0x000fe400007e2420 */
[----:B------:R-:W-:-:S04]  /*2f30*/  IADD3 R32, P0, P1, R21, R114, R78 ;  /* 0x0000007215207210 */ /* 0x000fc8000791e04e */
[----:B------:R-:W-:Y:S02]  /*2f40*/  IADD3.X R33, R33, R110, R36, P0, P1 ;  /* 0x0000006e21217210 */ /* 0x000fe400007e2424 */
[----:B------:R-:W-:-:S04]  /*2f50*/  LEA R124, P0, R34, UR16, 0x2 ;  /* 0x00000010227c7c11 */ /* 0x000fc8000f8010ff */
[----:B------:R-:W-:Y:S02]  /*2f60*/  LEA.HI.X R125, R34, UR17, R39, 0x2, P0 ;  /* 0x00000011227d7c11 */ /* 0x000fe400080f1427 */
[C---:B------:R-:W-:Y:S01]  /*2f70*/  LEA R122, P0, R32.reuse, UR16, 0x2 ;  /* 0x00000010207a7c11 */ /* 0x040fe2000f8010ff */
[----:B------:R-:W0:Y:S03]  /*2f80*/  LDS.128 R36, [R20+0x20] ;  /* 0x0000200014247984 */ /* 0x000e260000000c00 */
        /* <DEDUP_REMOVED lines=13> */
[----:B------:R-:W-:-:S04]  /*3060*/  IADD3 R34, P0, P1, R24, R114, R5 ;  /* 0x0000007218227210 */ /* 0x000fc8000791e005 */
[----:B-1----:R-:W-:Y:S01]  /*3070*/  LEA R122, P2, R34, UR16, 0x2 ;  /* 0x00000010227a7c11 */ /* 0x002fe2000f8410ff */
[----:B0-----:R-:W-:Y:S01]  /*3080*/  FFMA.FTZ R119, R36, R119, R35 ;  /* 0x0000007724777223 */ /* 0x001fe20000010023 */
[----:B------:R-:W-:Y:S01]  /*3090*/  IADD3.X R35, R50, R110, R51, P0, P1 ;  /* 0x0000006e32237210 */ /* 0x000fe200007e2433 */
[----:B------:R0:W5:Y:S03]  /*30a0*/  LDG.E.CONSTANT R36, desc[UR10][R116.64] ;  /* 0x0000000a74247981 */ /* 0x000166000c1e9900 */
[----:B------:R-:W-:-:S05]  /*30b0*/  LEA.HI.X R123, R34, UR17, R35, 0x2, P2 ;  /* 0x00000011227b7c11 */ /* 0x000fca00090f1423 */
[----:B------:R-:W5:Y:S01]  /*30c0*/  LDG.E.CONSTANT R115, desc[UR10][R122.64] ;  /* 0x0000000a7a737981 */ /* 0x000f62000c1e9900 */
[----:B------:R-:W-:-:S04]  /*30d0*/  IADD3 R35, P0, P1, R25, R114, R6 ;  /* 0x0000007219237210 */ /* 0x000fc8000791e006 */
[C---:B------:R-:W-:Y:S02]  /*30e0*/  LEA R34, P2, R35.reuse, UR16, 0x2 ;  /* 0x0000001023227c11 */ /* 0x040fe4000f8410ff */
[----:B------:R-:W-:Y:S02]  /*30f0*/  IADD3.X R124, R52, R110, R53, P0, P1 ;  /* 0x0000006e347c7210 */ /* 0x000fe400007e2435 */
        /* <DEDUP_REMOVED lines=64> */
[----:B------:R2:W5:Y:S01]  /*3500*/  LDG.E.CONSTANT R120, desc[UR10][R120.64] ;  /* 0x0000000a78787981 */ /* 0x000562000c1e9900 */
[----:B------:R-:W-:Y:S02]  /*3510*/  LEA R114, P2, R36, UR16, 0x2 ;  /* 0x0000001024727c11 */ /* 0x000fe4000f8410ff */
[-C--:B------:R-:W-:Y:S02]  /*3520*/  IADD3.X R115, R74, R110.reuse, R75, P0, P1 ;  /* 0x0000006e4a737210 */ /* 0x080fe400007e244b */
[----:B------:R-:W-:-:S02]  /*3530*/  IADD3.X R110, R76, R110, R77, P3, P4 ;  /* 0x0000006e4c6e7210 */ /* 0x000fc40001fe844d */
[----:B------:R-:W-:Y:S02]  /*3540*/  LEA.HI.X R115, R36, UR17, R115, 0x2, P2 ;  /* 0x0000001124737c11 */ /* 0x000fe400090f1473 */
[----:B-1----:R-:W-:-:S04]  /*3550*/  LEA R122, P0, R35, UR16, 0x2 ;  /* 0x00000010237a7c11 */ /* 0x002fc8000f8010ff */
        /* <DEDUP_REMOVED lines=12> */
[----:B0-----:R-:W-:Y:S01]  /*3620*/  FFMA.FTZ R35, R36, R119, R35 ;  /* 0x0000007724237223 */ /* 0x001fe20000010023 */
[----:B------:R-:W-:-:S03]  /*3630*/  IADD3 R34, -R102, 0x1, RZ ;  /* 0x0000000166227810 */ /* 0x000fc60007ffe1ff */
[----:B------:R-:W-:Y:S01]  /*3640*/  FFMA.FTZ R120, R120, R37, R35 ;  /* 0x0000002578787223 */ /* 0x000fe20000010023 */
[----:B------:R-:W-:-:S03]  /*3650*/  IMAD R35, R104, 0x8, R106 ;  /* 0x0000000868237824 */ /* 0x000fc600078e026a */
[----:B------:R-:W-:-:S04]  /*3660*/  FFMA.FTZ R115, R115, R38, R120 ;  /* 0x0000002673737223 */ /* 0x000fc80000010078 */
[----:B------:R-:W-:Y:S01]  /*3670*/  FFMA.FTZ R39, R122, R39, R115 ;  /* 0x000000277a277223 */ /* 0x000fe20000010073 */
[----:B------:R-:W-:Y:S06]  /*3680*/  BRA.DIV UR4, `(.L_x_28477) ;  /* 0x0000003604d87947 */ /* 0x000fec000b800000 */
[----:B------:R-:W0:Y:S02]  /*3690*/  SHFL.BFLY PT, R32, R39, 0x2, 0x1f ;  /* 0x0c401f0027207f89 */ /* 0x000e2400000e0000 */
[----:B0-----:R-:W-:-:S05]  /*36a0*/  FADD.FTZ R32, R39, R32 ;  /* 0x0000002027207221 */ /* 0x001fca0000010000 */
[----:B------:R0:W1:Y:S02]  /*36b0*/  SHFL.BFLY PT, R33, R32, 0x1, 0x1f ;  /* 0x0c201f0020217f89 */ /* 0x00006400000e0000 */
.L_x_28519:
[----:B------:R-:W-:Y:S01]  /*36c0*/  ISETP.NE.AND P0, PT, R101, RZ, PT ;  /* 0x000000ff6500720c */ /* 0x000fe20003f05270 */
[----:B------:R-:W-:Y:S02]  /*36d0*/  IMAD.IADD R34, R34, 0x1, R35 ;  /* 0x0000000122227824 */ /* 0x000fe400078e0223 */
[----:B-1----:R-:W-:Y:S01]  /*36e0*/  FADD.FTZ R33, R32, R33 ;  /* 0x0000002120217221 */ /* 0x002fe20000010000 */
[----:B------:R-:W-:Y:S01]  /*36f0*/  VIADD R104, R104, 0x4 ;  /* 0x0000000468687836 */ /* 0x000fe20000000000 */
[----:B------:R-:W-:Y:S01]  /*3700*/  BSSY B1, `(.L_x_28478) ;  /* 0x0000010000017945 */ /* 0x000fe20003800000 */
[----:B------:R-:W-:Y:S01]  /*3710*/  I2FP.F32.S32 R34, R34 ;  /* 0x0000002200227245 */ /* 0x000fe20000201400 */
[----:B------:R-:W-:Y:S02]  /*3720*/  FMUL.FTZ R33, R33, UR15 ;  /* 0x0000000f21217c20 */ /* 0x000fe40008410000 */
[----:B------:R-:W-:Y:S02]  /*3730*/  ISETP.GE.AND P1, PT, R104, R105, PT ;  /* 0x000000696800720c */ /* 0x000fe40003f26270 */
[----:B------:R-:W-:-:S02]  /*3740*/  FFMA.FTZ R34, R34, R108, R33 ;  /* 0x0000006c22227223 */ /* 0x000fc40000010021 */
[----:B------:R-:W-:Y:S09]  /*3750*/  @P0 BRA `(.L_x_28479) ;  /* 0x0000000000280947 */ /* 0x000ff20003800000 */
[----:B------:R-:W1:Y:S01]  /*3760*/  S2UR UR5, SR_CgaCtaId ;  /* 0x00000000000579c3 */ /* 0x000e620000008800 */
[----:B------:R-:W-:Y:S01]  /*3770*/  UMOV UR4, 0x400 ;  /* 0x0000040000047882 */ /* 0x000fe20000000000 */
[C---:B------:R-:W-:Y:S01]  /*3780*/  IMAD.IADD R33, R35.reuse, 0x1, -R109 ;  /* 0x0000000123217824 */ /* 0x040fe200078e0a6d */
[----:B------:R-:W-:Y:S01]  /*3790*/  UIADD3 UR4, UR4, 0x1e0, URZ ;  /* 0x000001e004047890 */ /* 0x000fe2000fffe03f */
[----:B------:R-:W-:-:S04]  /*37a0*/  ISETP.GE.AND P0, PT, R35, R102, PT ;  /* 0x000000662300720c */ /* 0x000fc80003f06270 */
[----:B0-----:R-:W-:-:S09]  /*37b0*/  FSEL R32, R34, RZ, !P0 ;  /* 0x000000ff22207208 */ /* 0x001fd20004000000 */
[----:B------:R-:W-:Y:S01]  /*37c0*/  @!P0 FMNMX.FTZ R99, R99, R34, !PT ;  /* 0x0000002263638209 */ /* 0x000fe20007810000 */
[----:B-1----:R-:W-:-:S06]  /*37d0*/  ULEA UR4, UR5, UR4, 0x18 ;  /* 0x0000000405047291 */ /* 0x002fcc000f8ec03f */
[----:B------:R-:W-:-:S05]  /*37e0*/  LEA R33, R33, UR4, 0x2 ;  /* 0x0000000421217c11 */ /* 0x000fca000f8e10ff */
[----:B------:R1:W-:Y:S02]  /*37f0*/  STS [R33], R32 ;  /* 0x0000002021007388 */ /* 0x0003e40000000800 */
.L_x_28479:
[----:B------:R-:W-:Y:S05]  /*3800*/  BSYNC B1 ;  /* 0x0000000000017941 */ /* 0x000fea0003800000 */
.L_x_28478:
[----:B------:R-:W-:Y:S05]  /*3810*/  @!P1 BRA `(.L_x_28480) ;  /* 0xfffffff000449947 */ /* 0x000fea000383ffff */
.L_x_28471:
[----:B------:R-:W-:Y:S05]  /*3820*/  BSYNC B0 ;  /* 0x0000000000007941 */ /* 0x000fea0003800000 */
.L_x_28470:
        /* <DEDUP_REMOVED lines=16> */
.L_x_28524:
        /* <DEDUP_REMOVED lines=12> */
[----:B------:R-:W-:-:S03]  /*39f0*/  ISETP.GE.AND P1, PT, R2, R103, PT ;  /* 0x000000670200720c */ /* 0x000fc60003f26270 */
        /* <DEDUP_REMOVED lines=38> */
.L_x_28486:
        /* <DEDUP_REMOVED lines=11> */
.L_x_28485:
[----:B------:R-:W-:Y:S05]  /*3d10*/  BSYNC B1 ;  /* 0x0000000000017941 */ /* 0x000fea0003800000 */
.L_x_28484:
        /* <DEDUP_REMOVED lines=14> */
.L_x_28489:
        /* <DEDUP_REMOVED lines=15> */
[C---:B---3--:R-:W-:Y:S02]  /*3ef0*/  FADD.FTZ R12, -R5.reuse, R12 ;  /* 0x0000000c050c7221 */ /* 0x048fe40000010100 */
[----:B01----:R-:W0:Y:S01]  /*3f00*/  LDS R32, [R6+0x1200] ;  /* 0x0012000006207984 */ /* 0x003e220000000800 */
[C---:B----4-:R-:W-:Y:S01]  /*3f10*/  FADD.FTZ R14, -R5.reuse, R14 ;  /* 0x0000000e050e7221 */ /* 0x050fe20000010100 */
[----:B------:R-:W-:Y:S02]  /*3f20*/  FMUL.FTZ R12, R12, 1.4426950216293334961 ;  /* 0x3fb8aa3b0c0c7820 */ /* 0x000fe40000410000 */
[----:B------:R-:W1:Y:S01]  /*3f30*/  LDS R34, [R6+0x1400] ;  /* 0x0014000006227984 */ /* 0x000e620000000800 */
[----:B------:R-:W3:Y:S01]  /*3f40*/  MUFU.EX2 R10, R10 ;  /* 0x0000000a000a7308 */ /* 0x000ee20000000800 */
[----:B------:R-:W-:Y:S01]  /*3f50*/  FMUL.FTZ R14, R14, 1.4426950216293334961 ;  /* 0x3fb8aa3b0e0e7820 */ /* 0x000fe20000410000 */
[C---:B------:R-:W-:Y:S01]  /*3f60*/  FADD.FTZ R16, -R5.reuse, R16 ;  /* 0x0000001005107221 */ /* 0x040fe20000010100 */
        /* <DEDUP_REMOVED lines=77> */
.L_x_28488:
[----:B------:R-:W-:Y:S05]  /*4440*/  BSYNC B1 ;  /* 0x0000000000017941 */ /* 0x000fea0003800000 */
.L_x_28487:
        /* <DEDUP_REMOVED lines=55> */
.L_x_28491:
[----:B------:R-:W-:Y:S05]  /*47c0*/  BSYNC B1 ;  /* 0x0000000000017941 */ /* 0x000fea0003800000 */
.L_x_28490:
        /* <DEDUP_REMOVED lines=26> */
.L_x_28483:
[----:B------:R-:W-:Y:S05]  /*4970*/  BSYNC B0 ;  /* 0x0000000000007941 */ /* 0x000fea0003800000 */
.L_x_28482:
        /* <DEDUP_REMOVED lines=50> */
[----:B-1----:R0:W1:Y:S08]  /*4ca0*/  MUFU.RCP R33, R6 ;  /* 0x0000000600217308 */ /* 0x0020700000001000 */
        /* <DEDUP_REMOVED lines=8> */
.L_x_28496:
        /* <DEDUP_REMOVED lines=8> */
.L_x_28495:
[----:B------:R-:W-:Y:S05]  /*4db0*/  BSYNC B1 ;  /* 0x0000000000017941 */ /* 0x000fea0003800000 */
.L_x_28494:
        /* <DEDUP_REMOVED lines=14> */
.L_x_28499:
[----:B------:R-:W1:Y:S01]  /*4ea0*/  LDS R7, [R6+-0x400] ;  /* 0xfffc000006077984 */ /* 0x000e620000000800 */
[----:B------:R-:W-:-:S03]  /*4eb0*/  VIADD R8, R8, 0x800 ;  /* 0x0000080008087836 */ /* 0x000fc60000000000 */
[----:B------:R-:W0:Y:S02]  /*4ec0*/  LDS R9, [R6+-0x200] ;  /* 0xfffe000006097984 */ /* 0x000e240000000800 */
        /* <DEDUP_REMOVED lines=49> */
.L_x_28498:
[----:B------:R-:W-:Y:S05]  /*51e0*/  BSYNC B1 ;  /* 0x0000000000017941 */ /* 0x000fea0003800000 */
.L_x_28497:
        /* <DEDUP_REMOVED lines=8> */
[----:B------:R-:W3:Y:S04]  /*5270*/  LDS R10, [R6] ;  /* 0x00000000060a7984 */ /* 0x000ee80000000800 */
[----:B------:R-:W4:Y:S04]  /*5280*/  LDS R12, [R6+0x200] ;  /* 0x00020000060c7984 */ /* 0x000f280000000800 */
[----:B------:R-:W2:Y:S04]  /*5290*/  LDS R14, [R6+0x400] ;  /* 0x00040000060e7984 */ /* 0x000ea80000000800 */
[----:B------:R-:W2:Y:S04]  /*52a0*/  LDS R16, [R6+0x600] ;  /* 0x0006000006107984 */ /* 0x000ea80000000800 */
[----:B------:R-:W2:Y:S04]  /*52b0*/  LDS R18, [R6+0x800] ;  /* 0x0008000006127984 */ /* 0x000ea80000000800 */
[----:B------:R-:W2:Y:S01]  /*52c0*/  LDS R20, [R6+0xa00] ;  /* 0x000a000006147984 */ /* 0x000ea20000000800 */
[-C--:B-1----:R-:W-:Y:S01]  /*52d0*/  FMUL.FTZ R7, R7, R33.reuse ;  /* 0x0000002107077220 */ /* 0x082fe20000410000 */
[----:B0-----:R-:W-:-:S04]  /*52e0*/  FMUL.FTZ R9, R9, R33 ;  /* 0x0000002109097220 */ /* 0x001fc80000410000 */
        /* <DEDUP_REMOVED lines=15> */
.L_x_28501:
[----:B------:R-:W-:Y:S05]  /*53e0*/  BSYNC B1 ;  /* 0x0000000000017941 */ /* 0x000fea0003800000 */
.L_x_28500:
[----:B------:R-:W-:-:S13]  /*53f0*/  ISETP.LT.OR P0, PT, R8, R103, P0 ;  /* 0x000000670800720c */ /* 0x000fda0000701670 */
[----:B------:R-:W-:Y:S05]  /*5400*/  @!P0 BRA `(.L_x_28493) ;  /* 0x0000000000308947 */ /* 0x000fea0003800000 */
[----:B------:R-:W1:Y:S04]  /*5410*/  LDS R7, [R6+-0x400] ;  /* 0xfffc000006077984 */ /* 0x000e680000000800 */
[----:B------:R-:W0:Y:S04]  /*5420*/  LDS R8, [R6+-0x200] ;  /* 0xfffe000006087984 */ /* 0x000e280000000800 */
[----:B------:R-:W3:Y:S04]  /*5430*/  LDS R10, [R6] ;  /* 0x00000000060a7984 */ /* 0x000ee80000000800 */
[----:B------:R-:W4:Y:S01]  /*5440*/  LDS R12, [R6+0x200] ;  /* 0x00020000060c7984 */ /* 0x000f220000000800 */
[-C--:B-1----:R-:W-:Y:S01]  /*5450*/  FMUL.FTZ R7, R7, R33.reuse ;  /* 0x0000002107077220 */ /* 0x082fe20000410000 */
[----:B0-----:R-:W-:-:S04]  /*5460*/  FMUL.FTZ R9, R8, R33 ;  /* 0x0000002108097220 */ /* 0x001fc80000410000 */
[----:B------:R0:W-:Y:S01]  /*5470*/  STS [R6+-0x400], R7 ;  /* 0xfffc000706007388 */ /* 0x0001e20000000800 */
[----:B---3--:R-:W-:-:S03]  /*5480*/  FMUL.FTZ R11, R10, R33 ;  /* 0x000000210a0b7220 */ /* 0x008fc60000410000 */
[----:B------:R0:W-:Y:S01]  /*5490*/  STS [R6+-0x200], R9 ;  /* 0xfffe000906007388 */ /* 0x0001e20000000800 */
[----:B----4-:R-:W-:-:S03]  /*54a0*/  FMUL.FTZ R13, R12, R33 ;  /* 0x000000210c0d7220 */ /* 0x010fc60000410000 */
[----:B------:R0:W-:Y:S04]  /*54b0*/  STS [R6], R11 ;  /* 0x0000000b06007388 */ /* 0x0001e80000000800 */
[----:B------:R0:W-:Y:S02]  /*54c0*/  STS [R6+0x200], R13 ;  /* 0x0002000d06007388 */ /* 0x0001e40000000800 */
.L_x_28493:
[----:B------:R-:W-:Y:S05]  /*54d0*/  BSYNC B0 ;  /* 0x0000000000007941 */ /* 0x000fea0003800000 */
.L_x_28492:
        /* <DEDUP_REMOVED lines=32> */
.L_x_28503:
[----:B------:R-:W-:Y:S05]  /*56e0*/  BSYNC B0 ;  /* 0x0000000000007941 */ /* 0x000fea0003800000 */
.L_x_28502:
[----:B------:R-:W-:Y:S01]  /*56f0*/  ULDC UR12, c[0x0][0x26c] ;  /* 0x00009b00000c7ab9 */ /* 0x000fe20000000800 */
[----:B------:R-:W-:Y:S01]  /*5700*/  ULDC.64 UR6, c[0x0][0x238] ;  /* 0x00008e0000067ab9 */ /* 0x000fe20000000a00 */
[----:B------:R-:W-:Y:S04]  /*5710*/  BSSY B0, `(.L_x_28504) ;  /* 0x00000ca000007945 */ /* 0x000fe80003800000 */
[----:B------:R-:W-:Y:S05]  /*5720*/  @!P1 BRA `(.L_x_28505) ;  /* 0x0000000000189947 */ /* 0x000fea0003800000 */
[----:B------:R-:W-:Y:S01]  /*5730*/  IMAD.MOV.U32 R37, RZ, RZ, RZ ;  /* 0x000000ffff257224 */ /* 0x000fe200078e00ff */
[----:B------:R-:W-:Y:S02]  /*5740*/  CS2R R40, SRZ ;  /* 0x0000000000287805 */ /* 0x000fe4000001ff00 */
[----:B------:R-:W-:Y:S01]  /*5750*/  CS2R R42, SRZ ;  /* 0x00000000002a7805 */ /* 0x000fe2000001ff00 */
[----:B------:R-:W-:Y:S02]  /*5760*/  IMAD.MOV.U32 R0, RZ, RZ, RZ ;  /* 0x000000ffff007224 */ /* 0x000fe400078e00ff */
[----:B------:R-:W-:Y:S01]  /*5770*/  IMAD.MOV.U32 R44, RZ, RZ, RZ ;  /* 0x000000ffff2c7224 */ /* 0x000fe200078e00ff */
[----:B------:R-:W-:Y:S06]  /*5780*/  BRA `(.L_x_28506) ;  /* 0x0000000c00087947 */ /* 0x000fec0003800000 */
.L_x_28505:
[----:B------:R-:W1:Y:S01]  /*5790*/  S2UR UR4, SR_CTAID.Y ;  /* 0x00000000000479c3 */ /* 0x000e620000002600 */
[----:B------:R-:W3:Y:S01]  /*57a0*/  S2R R10, SR_CTAID.Z ;  /* 0x00000000000a7919 */ /* 0x000ee20000002700 */
[----:B--2-4-:R-:W-:Y:S01]  /*57b0*/  LEA.HI R5, R36, R36, RZ, 0x1 ;  /* 0x0000002424057211 */ /* 0x014fe200078f08ff */
[----:B------:R-:W-:Y:S01]  /*57c0*/  ULDC.64 UR8, c[0x0][0x248] ;  /* 0x0000920000087ab9 */ /* 0x000fe20000000a00 */
[----:B------:R-:W-:Y:S01]  /*57d0*/  SHF.R.S32.HI R12, RZ, 0x1f, R100 ;  /* 0x0000001fff0c7819 */ /* 0x000fe20000011464 */
[----:B------:R-:W-:Y:S01]  /*57e0*/  IMAD.MOV.U32 R37, RZ, RZ, RZ ;  /* 0x000000ffff257224 */ /* 0x000fe200078e00ff */
[C---:B0-----:R-:W-:Y:S01]  /*57f0*/  LOP3.LUT R7, R5.reuse, 0xfffffffe, RZ, 0xc0, !PT ;  /* 0xfffffffe05077812 */ /* 0x041fe200078ec0ff */
[----:B------:R-:W-:Y:S01]  /*5800*/  IMAD.SHL.U32 R5, R5, 0x4, RZ ;  /* 0x0000000405057824 */ /* 0x000fe200078e00ff */
[----:B------:R-:W1:Y:S01]  /*5810*/  LDC R6, c[0x0][0x258] ;  /* 0x00009600ff067b82 */ /* 0x000e620000000800 */
[----:B------:R-:W-:Y:S02]  /*5820*/  LOP3.LUT R49, RZ, R4, RZ, 0x33, !PT ;  /* 0x00000004ff317212 */ /* 0x000fe400078e33ff */
[----:B------:R-:W-:-:S02]  /*5830*/  CS2R R40, SRZ ;  /* 0x0000000000287805 */ /* 0x000fc4000001ff00 */
[----:B------:R-:W-:Y:S02]  /*5840*/  CS2R R42, SRZ ;  /* 0x00000000002a7805 */ /* 0x000fe4000001ff00 */
[----:B------:R-:W-:Y:S01]  /*5850*/  LOP3.LUT R5, R5, 0xfffffff8, RZ, 0xc0, !PT ;  /* 0xfffffff805057812 */ /* 0x000fe200078ec0ff */
[----:B------:R-:W-:Y:S01]  /*5860*/  IMAD.MOV.U32 R44, RZ, RZ, RZ ;  /* 0x000000ffff2c7224 */ /* 0x000fe200078e00ff */
[----:B------:R-:W0:Y:S08]  /*5870*/  S2UR UR5, SR_CgaCtaId ;  /* 0x00000000000579c3 */ /* 0x000e300000008800 */
[----:B------:R-:W2:Y:S01]  /*5880*/  LDC R48, c[0x0][0x26c] ;  /* 0x00009b00ff307b82 */ /* 0x000ea20000000800 */
[----:B-1----:R-:W-:Y:S01]  /*5890*/  IMAD R9, R6, UR4, RZ ;  /* 0x0000000406097c24 */ /* 0x002fe2000f8e02ff */
[----:B------:R-:W-:Y:S01]  /*58a0*/  UMOV UR4, 0x400 ;  /* 0x0000040000047882 */ /* 0x000fe20000000000 */
[----:B------:R-:W-:Y:S01]  /*58b0*/  IMAD.IADD R6, R36, 0x1, -R7 ;  /* 0x0000000124067824 */ /* 0x000fe200078e0a07 */
[----:B------:R-:W-:-:S02]  /*58c0*/  UIADD3 UR4, UR4, 0x1e0, URZ ;  /* 0x000001e004047890 */ /* 0x000fc4000fffe03f */
[C---:B------:R-:W-:Y:S01]  /*58d0*/  IADD3 R47, P0, R9.reuse, R100, RZ ;  /* 0x00000064092f7210 */ /* 0x040fe20007f1e0ff */
[----:B------:R-:W-:Y:S01]  /*58e0*/  IMAD.SHL.U32 R8, R6, 0x4, RZ ;  /* 0x0000000406087824 */ /* 0x000fe200078e00ff */
[----:B0-----:R-:W-:Y:S02]  /*58f0*/  ULEA UR4, UR5, UR4, 0x18 ;  /* 0x0000000405047291 */ /* 0x001fe4000f8ec03f */
[----:B------:R-:W-:Y:S01]  /*5900*/  LEA.HI.X.SX32 R12, R9, R12, 0x1, P0 ;  /* 0x0000000c090c7211 */ /* 0x000fe200000f0eff */
[----:B------:R-:W-:Y:S01]  /*5910*/  IMAD R7, R3, 0x8, R8 ;  /* 0x0000000803077824 */ /* 0x000fe200078e0208 */
[----:B------:R-:W-:Y:S01]  /*5920*/  LEA R46, P0, R47, UR8, 0x2 ;  /* 0x000000082f2e7c11 */ /* 0x000fe2000f8010ff */
[----:B------:R-:W-:Y:S01]  /*5930*/  ULDC UR8, c[0x0][0x270] ;  /* 0x00009c0000087ab9 */ /* 0x000fe20000000800 */
[----:B------:R-:W-:Y:S02]  /*5940*/  IMAD R6, R3, 0x2, R6 ;  /* 0x0000000203067824 */ /* 0x000fe400078e0206 */
[----:B------:R-:W-:Y:S01]  /*5950*/  IMAD R38, R0, UR8, RZ ;  /* 0x0000000800267c24 */ /* 0x000fe2000f8e02ff */
[----:B------:R-:W-:Y:S01]  /*5960*/  LEA.HI.X R47, R47, UR9, R12, 0x2, P0 ;  /* 0x000000092f2f7c11 */ /* 0x000fe200080f140c */
[----:B------:R-:W-:Y:S01]  /*5970*/  IMAD.IADD R45, R8, 0x1, R5 ;  /* 0x00000001082d7824 */ /* 0x000fe200078e0205 */
[----:B--2---:R-:W-:Y:S01]  /*5980*/  SHF.R.S32.HI R48, RZ, 0x1f, R48 ;  /* 0x0000001fff307819 */ /* 0x004fe20000011430 */
[----:B---3--:R-:W-:Y:S01]  /*5990*/  IMAD R7, R10, 0x200, R7 ;  /* 0x000002000a077824 */ /* 0x008fe200078e0207 */
[----:B------:R-:W-:Y:S01]  /*59a0*/  SHF.R.S32.HI R39, RZ, 0x1f, R38 ;  /* 0x0000001fff277819 */ /* 0x000fe20000011426 */
[----:B------:R-:W-:Y:S01]  /*59b0*/  IMAD.MOV.U32 R0, RZ, RZ, RZ ;  /* 0x000000ffff007224 */ /* 0x000fe200078e00ff */
[----:B------:R-:W-:Y:S01]  /*59c0*/  LEA R50, R6, UR4, 0x4 ;  /* 0x0000000406327c11 */ /* 0x000fe2000f8e20ff */
[----:B------:R-:W-:-:S02]  /*59d0*/  VIADD R51, R45, 0x100 ;  /* 0x000001002d337836 */ /* 0x000fc40000000000 */
[C---:B------:R-:W-:Y:S02]  /*59e0*/  VIADD R52, R45.reuse, 0x180 ;  /* 0x000001802d347836 */ /* 0x040fe40000000000 */
[C---:B------:R-:W-:Y:S02]  /*59f0*/  VIADD R53, R45.reuse, 0x200 ;  /* 0x000002002d357836 */ /* 0x040fe40000000000 */
[C---:B------:R-:W-:Y:S02]  /*5a00*/  VIADD R54, R45.reuse, 0x280 ;  /* 0x000002802d367836 */ /* 0x040fe40000000000 */
[----:B------:R-:W-:Y:S02]  /*5a10*/  VIADD R55, R45, 0x300 ;  /* 0x000003002d377836 */ /* 0x000fe40000000000 */
[----:B------:R-:W-:-:S07]  /*5a20*/  VIADD R57, R7, 0x3 ;  /* 0x0000000307397836 */ /* 0x000fce0000000000 */
.L_x_28507:
        /* <DEDUP_REMOVED lines=25> */
[C---:B------:R-:W-:Y:S01]  /*5bc0*/  IADD3 R25, P0, R54.reuse, R26, RZ ;  /* 0x0000001a36197210 */ /* 0x040fe20007f1e0ff */
        /* <DEDUP_REMOVED lines=8> */
[----:B------:R-:W-:-:S04]  /*5c50*/  LEA.HI.X.SX32 R27, R55, R30, 0x1, P0 ;  /* 0x0000001e371b7211 */ /* 0x000fc800000f0eff */
[----:B------:R-:W-:Y:S02]  /*5c60*/  LEA.HI.X R29, R26, UR7, R27, 0x2, P1 ;  /* 0x000000071a1d7c11 */ /* 0x000fe400088f141b */
[----:B------:R-:W4:Y:S04]  /*5c70*/  LDG.E.128.CONSTANT R24, desc[UR10][R24.64] ;  /* 0x0000000a18187981 */ /* 0x000f28000c1e9d00 */
[----:B------:R-:W4:Y:S01]  /*5c80*/  LDG.E.128.CONSTANT R28, desc[UR10][R28.64] ;  /* 0x0000000a1c1c7981 */ /* 0x000f22000c1e9d00 */
[----:B------:R-:W-:-:S13]  /*5c90*/  ISETP.NE.AND P0, PT, R32, -0x2, PT ;  /* 0xfffffffe2000780c */ /* 0x000fda0003f05270 */
[C---:B------:R-:W-:Y:S02]  /*5ca0*/  @!P0 VIADD R59, R57.reuse, 0xffffffff ;  /* 0xffffffff393b8836 */ /* 0x040fe40000000000 */
[----:B------:R-:W-:-:S03]  /*5cb0*/  @!P0 VIADD R33, R57, 0xfffffffd ;  /* 0xfffffffd39218836 */ /* 0x000fc60000000000 */
[CC--:B------:R-:W-:Y:S02]  /*5cc0*/  @!P0 ISETP.GE.AND P6, PT, R59.reuse, R102.reuse, PT ;  /* 0x000000663b00820c */ /* 0x0c0fe40003fc6270 */
[-C--:B------:R-:W-:Y:S01]  /*5cd0*/  @!P0 ISETP.GE.AND P3, PT, R59, R102.reuse, PT ;  /* 0x000000663b00820c */ /* 0x080fe20003f66270 */
[----:B------:R-:W-:Y:S01]  /*5ce0*/  @!P0 VIADD R59, R57, 0xfffffffe ;  /* 0xfffffffe393b8836 */ /* 0x000fe20000000000 */
[-C--:B------:R-:W-:Y:S01]  /*5cf0*/  @!P0 ISETP.GE.AND P2, PT, R33, R102.reuse, PT ;  /* 0x000000662100820c */ /* 0x080fe20003f46270 */
[----:B------:R-:W-:Y:S01]  /*5d00*/  @!P0 VIADD R35, R57, 0xfffffffe ;  /* 0xfffffffe39238836 */ /* 0x000fe20000000000 */
[----:B------:R-:W-:-:S04]  /*5d10*/  @!P0 ISETP.GE.AND P5, PT, R33, R102, PT ;  /* 0x000000662100820c */ /* 0x000fc80003fa6270 */
[CC--:B------:R-:W-:Y:S02]  /*5d20*/  @!P0 ISETP.GE.AND P1, PT, R35.reuse, R102.reuse, PT ;  /* 0x000000662300820c */ /* 0x0c0fe40003f26270 */
[-C--:B------:R-:W-:Y:S01]  /*5d30*/  @!P0 ISETP.GE.AND P4, PT, R35, R102.reuse, PT ;  /* 0x000000662300820c */ /* 0x080fe20003f86270 */
[----:B------:R-:W-:Y:S02]  /*5d40*/  @!P0 VIADD R61, R57, 0xffffffff ;  /* 0xffffffff393d8836 */ /* 0x000fe40000000000 */
[----:B------:R-:W-:Y:S01]  /*5d50*/  VIADD R100, R100, 0x4 ;  /* 0x0000000464647836 */ /* 0x000fe20000000000 */
[----:B--2---:R-:W-:Y:S02]  /*5d60*/  @!P0 FSEL R6, R6, RZ, !P6 ;  /* 0x000000ff06068208 */ /* 0x004fe40007000000 */
[----:B------:R-:W-:Y:S01]  /*5d70*/  @!P0 ISETP.GE.AND P6, PT, R59, R102, PT ;  /* 0x000000663b00820c */ /* 0x000fe20003fc6270 */
[----:B------:R-:W-:Y:S01]  /*5d80*/  @!P0 VIADD R59, R57, 0xfffffffd ;  /* 0xfffffffd393b8836 */ /* 0x000fe20000000000 */
[----:B---3--:R-:W-:-:S04]  /*5d90*/  @!P0 FSEL R8, R8, RZ, !P2 ;  /* 0x000000ff08088208 */ /* 0x008fc80005000000 */
[-C--:B------:R-:W-:Y:S01]  /*5da0*/  @!P0 ISETP.GE.AND P2, PT, R59, R102.reuse, PT ;  /* 0x000000663b00820c */ /* 0x080fe20003f46270 */
[----:B------:R-:W-:Y:S01]  /*5db0*/  @!P0 VIADD R59, R57, 0xfffffffe ;  /* 0xfffffffe393b8836 */ /* 0x000fe20000000000 */
[----:B------:R-:W-:Y:S02]  /*5dc0*/  @!P0 FSEL R4, R4, RZ, !P5 ;  /* 0x000000ff04048208 */ /* 0x000fe40006800000 */
[-C--:B------:R-:W-:Y:S02]  /*5dd0*/  @!P0 ISETP.GE.AND P5, PT, R33, R102.reuse, PT ;  /* 0x000000662100820c */ /* 0x080fe40003fa6270 */
[----:B------:R-:W-:Y:S01]  /*5de0*/  @!P0 FSEL R10, R10, RZ, !P3 ;  /* 0x000000ff0a0a8208 */ /* 0x000fe20005800000 */
[----:B------:R-:W0:Y:S01]  /*5df0*/  LDS.128 R32, [R50] ;  /* 0x0000000032207984 */ /* 0x000e220000000c00 */
[----:B------:R-:W-:Y:S01]  /*5e00*/  @!P0 ISETP.GE.AND P3, PT, R59, R102, PT ;  /* 0x000000663b00820c */ /* 0x000fe20003f66270 */
[----:B------:R-:W-:Y:S01]  /*5e10*/  @!P0 VIADD R59, R57, 0xfffffffd ;  /* 0xfffffffd393b8836 */ /* 0x000fe20000000000 */
[----:B------:R-:W-:-:S02]  /*5e20*/  @!P0 FSEL R5, R5, RZ, !P1 ;  /* 0x000000ff05058208 */ /* 0x000fc40004800000 */
[-C--:B------:R-:W-:Y:S02]  /*5e30*/  @!P0 ISETP.GE.AND P1, PT, R57, R102.reuse, PT ;  /* 0x000000663900820c */ /* 0x080fe40003f26270 */
[----:B----4-:R-:W-:Y:S02]  /*5e40*/  @!P0 FSEL R12, R12, RZ, !P5 ;  /* 0x000000ff0c0c8208 */ /* 0x010fe40006800000 */
[----:B------:R-:W-:Y:S02]  /*5e50*/  @!P0 FSEL R7, R7, RZ, !P1 ;  /* 0x000000ff07078208 */ /* 0x000fe40004800000 */
[-C--:B------:R-:W-:Y:S01]  /*5e60*/  @!P0 ISETP.GE.AND P5, PT, R59, R102.reuse, PT ;  /* 0x000000663b00820c */ /* 0x080fe20003fa6270 */
[----:B------:R-:W-:Y:S01]  /*5e70*/  @!P0 VIADD R59, R57, 0xfffffffe ;  /* 0xfffffffe393b8836 */ /* 0x000fe20000000000 */
[----:B------:R-:W-:Y:S02]  /*5e80*/  @!P0 ISETP.GE.AND P1, PT, R61, R102, PT ;  /* 0x000000663d00820c */ /* 0x000fe40003f26270 */
[----:B------:R-:W-:-:S02]  /*5e90*/  @!P0 FSEL R9, R9, RZ, !P4 ;  /* 0x000000ff09098208 */ /* 0x000fc40006000000 */
[----:B------:R-:W-:Y:S02]  /*5ea0*/  @!P0 FSEL R14, R14, RZ, !P1 ;  /* 0x000000ff0e0e8208 */ /* 0x000fe40004800000 */
        /* <DEDUP_REMOVED lines=16> */
[----:B------:R-:W-:Y:S02]  /*5fb0*/  @!P0 FSEL R19, R19, RZ, !P3 ;  /* 0x000000ff13138208 */ /* 0x000fe40005800000 */
[CC--:B------:R-:W-:Y:S02]  /*5fc0*/  @!P0 ISETP.GE.AND P6, PT, R61.reuse, R102.reuse, PT ;  /* 0x000000663d00820c */ /* 0x0c0fe40003fc6270 */
[----:B------:R-:W-:Y:S01]  /*5fd0*/  @!P0 ISETP.GE.AND P3, PT, R61, R102, PT ;  /* 0x000000663d00820c */ /* 0x000fe20003f66270 */
[----:B------:R-:W-:Y:S01]  /*5fe0*/  @!P0 VIADD R61, R57, 0xfffffffe ;  /* 0xfffffffe393d8836 */ /* 0x000fe20000000000 */
[----:B------:R-:W-:Y:S02]  /*5ff0*/  @!P0 FSEL R21, R21, RZ, !P1 ;  /* 0x000000ff15158208 */ /* 0x000fe40004800000 */
[----:B------:R-:W-:-:S02]  /*6000*/  @!P0 FSEL R20, R20, RZ, !P5 ;  /* 0x000000ff14148208 */ /* 0x000fc40006800000 */
[-C--:B------:R-:W-:Y:S01]  /*6010*/  @!P0 ISETP.GE.AND P1, PT, R59, R102.reuse, PT ;  /* 0x000000663b00820c */ /* 0x080fe20003f26270 */
[----:B------:R-:W-:Y:S01]  /*6020*/  @!P0 VIADD R59, R57, 0xffffffff ;  /* 0xffffffff393b8836 */ /* 0x000fe20000000000 */
[----:B------:R-:W-:Y:S02]  /*6030*/  @!P0 FSEL R22, R22, RZ, !P6 ;  /* 0x000000ff16168208 */ /* 0x000fe40007000000 */
[-C--:B------:R-:W-:Y:S02]  /*6040*/  @!P0 ISETP.GE.AND P5, PT, R61, R102.reuse, PT ;  /* 0x000000663d00820c */ /* 0x080fe40003fa6270 */
[----:B------:R-:W-:Y:S02]  /*6050*/  @!P0 ISETP.GE.AND P6, PT, R57, R102, PT ;  /* 0x000000663900820c */ /* 0x000fe40003fc6270 */
[----:B------:R-:W-:Y:S02]  /*6060*/  @!P0 FSEL R25, R25, RZ, !P4 ;  /* 0x000000ff19198208 */ /* 0x000fe40006000000 */
[----:B------:R-:W-:-:S02]  /*6070*/  @!P0 FSEL R23, R23, RZ, !P6 ;  /* 0x000000ff17178208 */ /* 0x000fc40007000000 */
[----:B------:R-:W-:Y:S02]  /*6080*/  @!P0 FSEL R24, R24, RZ, !P2 ;  /* 0x000000ff18188208 */ /* 0x000fe40005000000 */
[----:B------:R-:W-:Y:S02]  /*6090*/  @!P0 FSEL R29, R29, RZ, !P5 ;  /* 0x000000ff1d1d8208 */ /* 0x000fe40006800000 */
[----:B------:R-:W-:Y:S02]  /*60a0*/  @!P0 FSEL R28, R28, RZ, !P1 ;  /* 0x000000ff1c1c8208 */ /* 0x000fe40004800000 */
[-C--:B------:R-:W-:Y:S02]  /*60b0*/  @!P0 ISETP.GE.AND P6, PT, R59, R102.reuse, PT ;  /* 0x000000663b00820c */ /* 0x080fe40003fc6270 */
[CC--:B------:R-:W-:Y:S02]  /*60c0*/  @!P0 ISETP.GE.AND P1, PT, R57.reuse, R102.reuse, PT ;  /* 0x000000663900820c */ /* 0x0c0fe40003f26270 */
[----:B------:R-:W-:Y:S01]  /*60d0*/  @!P0 ISETP.GE.AND P2, PT, R57, R102, PT ;  /* 0x000000663900820c */ /* 0x000fe20003f46270 */
[C---:B0-----:R-:W-:Y:S01]  /*60e0*/  FMUL.FTZ R5, R33.reuse, R5 ;  /* 0x0000000521057220 */ /* 0x041fe20000410000 */
        /* <DEDUP_REMOVED lines=44> */
.L_x_28506:
[----:B------:R-:W-:Y:S05]  /*63b0*/  BSYNC B0 ;  /* 0x0000000000007941 */ /* 0x000fea0003800000 */
.L_x_28504:
[----:B--2-4-:R-:W2:Y:S01]  /*63c0*/  SHFL.BFLY PT, R5, R44, 0x1, 0x1f ;  /* 0x0c201f002c057f89 */ /* 0x014ea200000e0000 */
[----:B------:R-:W4:Y:S01]  /*63d0*/  S2UR UR5, SR_CgaCtaId ;  /* 0x00000000000579c3 */ /* 0x000f220000008800 */
[C---:B------:R-:W-:Y:S01]  /*63e0*/  LEA.HI R10, R36.reuse, R36, RZ, 0x1 ;  /* 0x00000024240a7211 */ /* 0x040fe200078f08ff */
[----:B------:R-:W-:Y:S01]  /*63f0*/  UMOV UR4, 0x400 ;  /* 0x0000040000047882 */ /* 0x000fe20000000000 */
[----:B0-----:R-:W0:Y:S01]  /*6400*/  SHFL.BFLY PT, R7, R0, 0x1, 0x1f ;  /* 0x0c201f0000077f89 */ /* 0x001e2200000e0000 */
        /* <DEDUP_REMOVED lines=12> */
[----:B------:R-:W-:Y:S01]  /*64d0*/  BAR.SYNC.DEFER_BLOCKING 0x0 ;  /* 0x0000000000007b1d */ /* 0x000fe20000010000 */
[----:B0-----:R-:W-:Y:S01]  /*64e0*/  FADD.FTZ R19, R7, R0 ;  /* 0x0000000007137221 */ /* 0x001fe20000010000 */
[----:B------:R-:W-:-:S02]  /*64f0*/  ISETP.NE.AND P2, PT, R5, RZ, PT ;  /* 0x000000ff0500720c */ /* 0x000fc40003f45270 */
[----:B------:R-:W-:Y:S01]  /*6500*/  LOP3.LUT R0, R2, 0xffffffc0, RZ, 0xc0, !PT ;  /* 0xffffffc002007812 */ /* 0x000fe200078ec0ff */
[----:B-1----:R-:W-:Y:S01]  /*6510*/  FADD.FTZ R21, R4, R43 ;  /* 0x0000002b04157221 */ /* 0x002fe20000010000 */
[----:B------:R-:W-:Y:S02]  /*6520*/  ISETP.GT.OR P0, PT, R2, 0x3f, P2 ;  /* 0x0000003f0200780c */ /* 0x000fe40001704670 */
[----:B------:R-:W-:Y:S01]  /*6530*/  ISETP.NE.OR P5, PT, R0, 0x40, P2 ;  /* 0x000000400000780c */ /* 0x000fe200017a5670 */
[C---:B------:R-:W-:Y:S02]  /*6540*/  VIADD R0, R2.reuse, 0x1f ;  /* 0x0000001f02007836 */ /* 0x040fe40000000000 */
[----:B---3--:R-:W-:Y:S01]  /*6550*/  FADD.FTZ R23, R9, R42 ;  /* 0x0000002a09177221 */ /* 0x008fe20000010000 */
[----:B------:R-:W-:Y:S01]  /*6560*/  LOP3.LUT R4, R2, 0xffffffe0, RZ, 0xc0, !PT ;  /* 0xffffffe002047812 */ /* 0x000fe200078ec0ff */
[----:B------:R-:W-:Y:S01]  /*6570*/  FADD.FTZ R41, R6, R41 ;  /* 0x0000002906297221 */ /* 0x000fe20000010000 */
[----:B------:R-:W-:-:S02]  /*6580*/  ISETP.GT.OR P1, PT, R2, 0x1f, P2 ;  /* 0x0000001f0200780c */ /* 0x000fc40001724670 */
[----:B------:R-:W-:Y:S01]  /*6590*/  ISETP.GT.U32.AND P3, PT, R0, 0x3e, PT ;  /* 0x0000003e0000780c */ /* 0x000fe20003f64070 */
[----:B------:R-:W-:Y:S01]  /*65a0*/  FADD.FTZ R25, R11, R40 ;  /* 0x000000280b197221 */ /* 0x000fe20000010000 */
[----:B------:R-:W-:Y:S02]  /*65b0*/  LEA R0, R3, UR4, 0x2 ;  /* 0x0000000403007c11 */ /* 0x000fe4000f8e10ff */
[----:B------:R-:W-:Y:S01]  /*65c0*/  ISETP.NE.OR P4, PT, R4, 0x20, P2 ;  /* 0x000000200400780c */ /* 0x000fe20001785670 */
[----:B------:R-:W-:Y:S02]  /*65d0*/  FADD.FTZ R37, R8, R37 ;  /* 0x0000002508257221 */ /* 0x000fe40000010000 */
        /* <DEDUP_REMOVED lines=23> */
.L_x_28509:
[----:B------:R-:W-:Y:S05]  /*6750*/  BSYNC B0 ;  /* 0x0000000000007941 */ /* 0x000fea0003800000 */
.L_x_28508:
        /* <DEDUP_REMOVED lines=25> */
.L_x_28511:
[----:B------:R-:W-:Y:S05]  /*68f0*/  BSYNC B0 ;  /* 0x0000000000007941 */ /* 0x000fea0003800000 */
.L_x_28510:
        /* <DEDUP_REMOVED lines=20> */
[----:B------:R-:W-:Y:S01]  /*6a40*/  VIADD R3, R10, 0x20 ;  /* 0x000000200a037836 */ /* 0x000fe20000000000 */
[----:B------:R-:W-:Y:S02]  /*6a50*/  ULDC.64 UR8, c[0x0][0x220] ;  /* 0x0000880000087ab9 */ /* 0x000fe40000000a00 */
[C---:B------:R-:W-:Y:S02]  /*6a60*/  IADD3 R5, P1, R0.reuse, UR4, RZ ;  /* 0x0000000400057c10 */ /* 0x040fe4000ff3e0ff */
[----:B------:R-:W-:Y:S02]  /*6a70*/  IADD3 R7, P2, R3, UR4, RZ ;  /* 0x0000000403077c10 */ /* 0x000fe4000ff5e0ff */
[----:B------:R-:W-:Y:S02]  /*6a80*/  LEA.HI.X.SX32 R8, R0, UR7, 0x1, P1 ;  /* 0x0000000700087c11 */ /* 0x000fe400088f0eff */
[----:B------:R-:W-:-:S02]  /*6a90*/  LEA.HI.X.SX32 R12, R10, UR7, 0x1, P0 ;  /* 0x000000070a0c7c11 */ /* 0x000fc400080f0eff */
[----:B------:R-:W-:Y:S02]  /*6aa0*/  LEA.HI.X.SX32 R0, R3, UR7, 0x1, P2 ;  /* 0x0000000703007c11 */ /* 0x000fe400090f0eff */
        /* <DEDUP_REMOVED lines=34> */
.L_x_28473:
        /* <DEDUP_REMOVED lines=8> */
.L_x_28513:
[----:B------:R-:W-:Y:S05]  /*6d50*/  BSYNC B1 ;  /* 0x0000000000017941 */ /* 0x000fea0003800000 */
.L_x_28512:
        /* <DEDUP_REMOVED lines=8> */
.L_x_28514:
[----:B------:R-:W-:Y:S05]  /*6de0*/  BRA `(.L_x_28515) ;  /* 0xffffffb800807947 */ /* 0x000fea000383ffff */
.L_x_28477:
        /* <DEDUP_REMOVED lines=8> */
.L_x_28517:
[----:B------:R-:W-:Y:S05]  /*6e70*/  BSYNC B1 ;  /* 0x0000000000017941 */ /* 0x000fea0003800000 */
.L_x_28516:
        /* <DEDUP_REMOVED lines=8> */
.L_x_28518:
[----:B------:R-:W-:Y:S05]  /*6f00*/  BRA `(.L_x_28519) ;  /* 0xffffffc400ec7947 */ /* 0x000fea000383ffff */
.L_x_28481:
        /* <DEDUP_REMOVED lines=8> */
.L_x_28521:
[----:B------:R-:W-:Y:S05]  /*6f90*/  BSYNC B0 ;  /* 0x0000000000007941 */ /* 0x000fea0003800000 */
.L_x_28520:
        /* <DEDUP_REMOVED lines=9> */
.L_x_28522:
[----:B------:R-:W-:Y:S02]  /*7030*/  IMAD.MOV.U32 R38, RZ, RZ, 0x4 ;  /* 0x00000004ff267424 */ /* 0x000fe400078e00ff */
[----:B------:R-:W-:-:S05]  /*7040*/  IMAD.MOV.U32 R5, RZ, RZ, R33 ;  /* 0x000000ffff057224 */ /* 0x000fca00078e0021 */
[----:B------:R-:W-:-:S05]  /*7050*/  FMNMX.FTZ R8, R6, R5, !PT ;  /* 0x0000000506087209 */ /* 0x000fca0007810000 */
[----:B------:R-:W-:-:S07]  /*7060*/  IMAD.MOV.U32 R32, RZ, RZ, R8 ;  /* 0x000000ffff207224 */ /* 0x000fce00078e0008 */
[----:B------:R-:W-:Y:S05]  /*7070*/  WARPSYNC.COLLECTIVE R37, `(.L_x_28523) ;  /* 0x0000000025087348 */ /* 0x000fea0003c00000 */
[----:B------:R0:W1:Y:S02]  /*7080*/  SHFL.BFLY P0, R33, R32, R38, R115 ;  /* 0x0c00002620217389 */ /* 0x0000640000000073 */
[----:B01----:R-:W-:Y:S01]  /*7090*/  ENDCOLLECTIVE ;  /* 0x000000000000791b */ /* 0x003fe20003800000 */
.L_x_28523:
[----:B------:R-:W-:Y:S01]  /*70a0*/  IMAD.MOV.U32 R5, RZ, RZ, R33 ;  /* 0x000000ffff057224 */ /* 0x000fe200078e0021 */
[----:B------:R-:W-:Y:S06]  /*70b0*/  BRA `(.L_x_28524) ;  /* 0xffffffc8001c7947 */ /* 0x000fec000383ffff */
.L_x_28525:
        /* <DEDUP_REMOVED lines=12> */
.L_x_30059:


//--------------------- .text._ZN4vllm25paged_attention_v2_kernelIffLi96ELi8ELi128ELNS_18Fp8KVCacheDataTypeE0ELb0ELi512EEEvPfS2_PT_PKS3_PKT0_S9_ifPKiSB_iPKfiiiSD_SD_iiiii --------------------------
	.section	.text._ZN4vllm25paged_attention_v2_kernelIffLi96ELi8ELi128ELNS_18Fp8KVCacheDataTypeE0ELb0ELi512EEEvPfS2_PT_PKS3_PKT0_S9_ifPKiSB_iPKfiiiSD_SD_iiiii,"ax",@progbits
	.align	128
        .global         _ZN4vllm25paged_attention_v2_kernelIffLi96ELi8ELi128ELNS_18Fp8KVCacheDataTypeE0ELb0ELi512EEEvPfS2_PT_PKS3_PKT0_S9_ifPKiSB_iPKfiiiSD_SD_iiiii
        .type           _ZN4vllm25paged_attention_v2_kernelIffLi96ELi8ELi128ELNS_18Fp8KVCacheDataTypeE0ELb0ELi512EEEvPfS2_PT_PKS3_PKT0_S9_ifPKiSB_iPKfiiiSD_SD_iiiii,@function
        .size           _ZN4vllm25paged_attention_v2_kernelIffLi96ELi8ELi128ELNS_18Fp8KVCacheDataTypeE0ELb0ELi512EEEvPfS2_PT_PKS3_PKT0_S9_ifPKiSB_iPKfiiiSD_SD_iiiii,(.L_x_30060 - _ZN4vllm25paged_attention_v2_kernelIffLi96ELi8ELi128ELNS_18Fp8KVCacheDataTypeE0ELb0ELi512EEEvPfS2_PT_PKS3_PKT0_S9_ifPKiSB_iPKfiiiSD_SD_iiiii)
        .other          _ZN4vllm25paged_attention_v2_kernelIffLi96ELi8ELi128ELNS_18Fp8KVCacheDataTypeE0ELb0ELi512EEEvPfS2_PT_PKS3_PKT0_S9_ifPKiSB_iPKfiiiSD_SD_iiiii,@"STO_CUDA_ENTRY STV_DEFAULT"
_ZN4vllm25paged_attention_v2_kernelIffLi96ELi8ELi128ELNS_18Fp8KVCacheDataTypeE0ELb0ELi512EEEvPfS2_PT_PKS3_PKT0_S9_ifPKiSB_iPKfiiiSD_SD_iiiii:
.text._ZN4vllm25paged_attention_v2_kernelIffLi96ELi8ELi128ELNS_18Fp8KVCacheDataTypeE0ELb0ELi512EEEvPfS2_PT_PKS3_PKT0_S9_ifPKiSB_iPKfiiiSD_SD_iiiii:
        /* <DEDUP_REMOVED lines=120> */
.L_x_28530:
        /* <DEDUP_REMOVED lines=11> */
.L_x_28529:
[----:B------:R-:W-:Y:S05]  /*0830*/  BSYNC B1 ;  /* 0x0000000000017941 */ /* 0x000fea0003800000 */
.L_x_28528:
[----:B------:R-:W-:Y:S05]  /*0840*/  @!P1 BRA `(.L_x_28527) ;  /* 0x0000000000789947 */ /* 0x000fea0003800000 */
[----:B------:R-:W0:Y:S01]  /*0850*/  S2R R3, SR_CgaCtaId ;  /* 0x0000000000037919 */ /* 0x000e220000008800 */
[----:B------:R-:W1:Y:S01]  /*0860*/  LDC.64 R12, c[0x0][0x228] ;  /* 0x00008a00ff0c7b82 */ /* 0x000e620000000a00 */
[----:B------:R-:W-:Y:S01]  /*0870*/  MOV R2, 0x400 ;  /* 0x0000040000027802 */ /* 0x000fe20000000f00 */
[C---:B------:R-:W-:Y:S01]  /*0880*/  VIADD R4, R7.reuse, 0xffffff80 ;  /* 0xffffff8007047836 */ /* 0x040fe20000000000 */
[----:B------:R-:W-:Y:S01]  /*0890*/  IADD3 R5, P0, R0, R5, RZ ;  /* 0x0000000500057210 */ /* 0x000fe20007f1e0ff */
[----:B------:R-:W-:-:S04]  /*08a0*/  IMAD R15, R7, 0x4, R68 ;  /* 0x00000004070f7824 */ /* 0x000fc800078e0244 */
[----:B------:R-:W-:Y:S01]  /*08b0*/  IMAD.X R8, R8, 0x1, R9, P0 ;  /* 0x0000000108087824 */ /* 0x000fe200000e0609 */
[----:B-1----:R-:W-:-:S04]  /*08c0*/  LEA R6, P0, R5, R12, 0x2 ;  /* 0x0000000c05067211 */ /* 0x002fc800078010ff */
[----:B------:R-:W-:Y:S02]  /*08d0*/  LEA.HI.X R13, R5, R13, R8, 0x2, P0 ;  /* 0x0000000d050d7211 */ /* 0x000fe400000f1408 */
[----:B0-----:R-:W-:-:S05]  /*08e0*/  LEA R3, R3, R2, 0x18 ;  /* 0x0000000203037211 */ /* 0x001fca00078ec0ff */
[----:B------:R-:W-:-:S04]  /*08f0*/  IMAD R0, R68, 0x60, R3 ;  /* 0x0000006044007824 */ /* 0x000fc800078e0203 */
[----:B------:R-:W-:-:S04]  /*0900*/  IMAD R0, R7, 0x4, R0 ;  /* 0x0000000407007824 */ /* 0x000fc800078e0200 */
[----:B------:R-:W-:-:S07]  /*0910*/  VIADD R0, R0, 0x100 ;  /* 0x0000010000007836 */ /* 0x000fce0000000000 */
.L_x_28531:
        /* <DEDUP_REMOVED lines=17> */
.L_x_28527:
[----:B------:R-:W-:Y:S05]  /*0a30*/  BSYNC B0 ;  /* 0x0000000000007941 */ /* 0x000fea0003800000 */
.L_x_28526:
        /* <DEDUP_REMOVED lines=27> */
[C---:B------:R-:W-:Y:S01]  /*0bf0*/  VIADD R56, R68.reuse, 0x18 ;  /* 0x0000001844387836 */ /* 0x040fe20000000000 */
[----:B------:R-:W-:Y:S01]  /*0c00*/  SHF.R.S32.HI R31, RZ, 0x1f, R64 ;  /* 0x0000001fff1f7819 */ /* 0x000fe20000011440 */
[C---:B------:R-:W-:Y:S01]  /*0c10*/  VIADD R17, R68.reuse, 0x24 ;  /* 0x0000002444117836 */ /* 0x040fe20000000000 */
[----:B------:R-:W-:Y:S01]  /*0c20*/  SHF.R.S32.HI R5, RZ, 0x1f, R60 ;  /* 0x0000001fff057819 */ /* 0x000fe2000001143c */
[----:B------:R-:W-:Y:S01]  /*0c30*/  VIADD R18, R68, 0x20 ;  /* 0x0000002044127836 */ /* 0x000fe20000000000 */
[----:B------:R-:W-:Y:S01]  /*0c40*/  LOP3.LUT R0, R0, 0xfffffff8, RZ, 0xc0, !PT ;  /* 0xfffffff800007812 */ /* 0x000fe200078ec0ff */
[C---:B------:R-:W-:Y:S01]  /*0c50*/  VIADD R15, R68.reuse, 0x2c ;  /* 0x0000002c440f7836 */ /* 0x040fe20000000000 */
[----:B------:R-:W-:Y:S01]  /*0c60*/  LOP3.LUT R3, R21, 0xfffffffc, RZ, 0xc0, !PT ;  /* 0xfffffffc15037812 */ /* 0x000fe200078ec0ff */
[----:B------:R-:W-:Y:S01]  /*0c70*/  VIADD R16, R68, 0x28 ;  /* 0x0000002844107836 */ /* 0x000fe20000000000 */
[----:B------:R-:W-:Y:S01]  /*0c80*/  LEA.HI R23, R23, R62, RZ, 0x2 ;  /* 0x0000003e17177211 */ /* 0x000fe200078f10ff */
[----:B------:R-:W-:Y:S01]  /*0c90*/  IMAD.IADD R27, R27, 0x1, -R0 ;  /* 0x000000011b1b7824 */ /* 0x000fe200078e0a00 */
[----:B------:R-:W-:Y:S01]  /*0ca0*/  LEA.HI R31, R31, R64, RZ, 0x2 ;  /* 0x000000401f1f7211 */ /* 0x000fe200078f10ff */
[----:B------:R-:W-:Y:S01]  /*0cb0*/  IMAD.IADD R66, R66, 0x1, -R3 ;  /* 0x0000000142427824 */ /* 0x000fe200078e0a03 */
[----:B------:R-:W-:Y:S01]  /*0cc0*/  SHF.R.S32.HI R7, RZ, 0x1f, R58 ;  /* 0x0000001fff077819 */ /* 0x000fe2000001143a */
[C---:B------:R-:W-:Y:S01]  /*0cd0*/  VIADD R13, R68.reuse, 0x34 ;  /* 0x00000034440d7836 */ /* 0x040fe20000000000 */
[----:B------:R-:W-:Y:S01]  /*0ce0*/  LEA.HI R22, R5, R60, RZ, 0x2 ;  /* 0x0000003c05167211 */ /* 0x000fe200078f10ff */
[C---:B------:R-:W-:Y:S01]  /*0cf0*/  VIADD R14, R68.reuse, 0x30 ;  /* 0x00000030440e7836 */ /* 0x040fe20000000000 */
        /* <DEDUP_REMOVED lines=27> */
[----:B------:R-:W-:Y:S01]  /*0eb0*/  ULDC UR5, c[0x0][0x270] ;  /* 0x00009c0000057ab9 */ /* 0x000fe20000000800 */
        /* <DEDUP_REMOVED lines=11> */
[----:B------:R-:W1:Y:S01]  /*0f70*/  LDC R52, c[0x0][0x26c] ;  /* 0x00009b00ff347b82 */ /* 0x000e620000000800 */
        /* <DEDUP_REMOVED lines=12> */
[----:B------:R-:W-:Y:S01]  /*1040*/  LEA.HI R37, R37, R14, RZ, 0x2 ;  /* 0x0000000e25257211 */ /* 0x000fe200078f10ff */
[----:B------:R-:W-:Y:S01]  /*1050*/  IMAD.SHL.U32 R23, R38, 0x8, RZ ;  /* 0x0000000826177824 */ /* 0x000fe200078e00ff */
[----:B------:R-:W-:Y:S01]  /*1060*/  LOP3.LUT R0, R40, 0xfffffffc, RZ, 0xc0, !PT ;  /* 0xfffffffc28007812 */ /* 0x000fe200078ec0ff */
[----:B------:R-:W-:Y:S01]  /*1070*/  IMAD.IADD R16, R16, 0x1, -R3 ;  /* 0x0000000110107824 */ /* 0x000fe200078e0a03 */
[C---:B------:R-:W-:Y:S01]  /*1080*/  LOP3.LUT R3, R37.reuse, 0xfffffffc, RZ, 0xc0, !PT ;  /* 0xfffffffc25037812 */ /* 0x040fe200078ec0ff */
        /* <DEDUP_REMOVED lines=11> */
[C---:B------:R-:W-:Y:S01]  /*1140*/  LOP3.LUT R0, R43.reuse, 0xfffffffc, RZ, 0xc0, !PT ;  /* 0xfffffffc2b007812 */ /* 0x040fe200078ec0ff */
[----:B------:R-:W-:Y:S01]  /*1150*/  IMAD.SHL.U32 R38, R43, 0x8, RZ ;  /* 0x000000082b267824 */ /* 0x000fe200078e00ff */
[----:B------:R-:W-:Y:S01]  /*1160*/  SHF.R.S32.HI R41, RZ, 0x1f, R10 ;  /* 0x0000001fff297819 */ /* 0x000fe2000001140a */
[----:B------:R-:W-:Y:S01]  /*1170*/  IMAD.SHL.U32 R34, R39, 0x8, RZ ;  /* 0x0000000827227824 */ /* 0x000fe200078e00ff */
[----:B------:R-:W-:Y:S01]  /*1180*/  LEA.HI R44, R44, R9, RZ, 0x2 ;  /* 0x000000092c2c7211 */ /* 0x000fe200078f10ff */
[----:B------:R-:W-:Y:S01]  /*1190*/  IMAD.IADD R11, R11, 0x1, -R0 ;  /* 0x000000010b0b7824 */ /* 0x000fe200078e0a00 */
[----:B------:R-:W-:Y:S01]  /*11a0*/  LOP3.LUT R3, R42, 0xfffffffc, RZ, 0xc0, !PT ;  /* 0xfffffffc2a037812 */ /* 0x000fe200078ec0ff */
[----:B------:R-:W-:Y:S01]  /*11b0*/  IMAD.SHL.U32 R61, R31, 0x8, RZ ;  /* 0x000000081f3d7824 */ /* 0x000fe200078e00ff */
[----:B------:R-:W-:Y:S01]  /*11c0*/  SHF.R.S32.HI R46, RZ, 0x1f, R7 ;  /* 0x0000001fff2e7819 */ /* 0x000fe20000011407 */
[----:B------:R-:W-:Y:S01]  /*11d0*/  IMAD.SHL.U32 R40, R44, 0x8, RZ ;  /* 0x000000082c287824 */ /* 0x000fe200078e00ff */
[----:B------:R-:W-:Y:S01]  /*11e0*/  LEA.HI R41, R41, R10, RZ, 0x2 ;  /* 0x0000000a29297211 */ /* 0x000fe200078f10ff */
[----:B------:R-:W-:Y:S01]  /*11f0*/  IMAD.IADD R12, R12, 0x1, -R3 ;  /* 0x000000010c0c7824 */ /* 0x000fe200078e0a03 */
[----:B------:R-:W-:-:S02]  /*1200*/  LOP3.LUT R0, R44, 0xfffffffc, RZ, 0xc0, !PT ;  /* 0xfffffffc2c007812 */ /* 0x000fc400078ec0ff */
[----:B------:R-:W-:Y:S01]  /*1210*/  SHF.R.S32.HI R47, RZ, 0x1f, R8 ;  /* 0x0000001fff2f7819 */ /* 0x000fe20000011408 */
[----:B------:R-:W-:Y:S01]  /*1220*/  IMAD.SHL.U32 R37, R41, 0x8, RZ ;  /* 0x0000000829257824 */ /* 0x000fe200078e00ff */
[----:B------:R-:W-:Y:S01]  /*1230*/  LEA.HI R46, R46, R7, RZ, 0x2 ;  /* 0x000000072e2e7211 */ /* 0x000fe200078f10ff */
[----:B------:R-:W-:Y:S01]  /*1240*/  IMAD.IADD R9, R9, 0x1, -R0 ;  /* 0x0000000109097824 */ /* 0x000fe200078e0a00 */
[----:B------:R-:W-:Y:S02]  /*1250*/  LOP3.LUT R3, R41, 0xfffffffc, RZ, 0xc0, !PT ;  /* 0xfffffffc29037812 */ /* 0x000fe400078ec0ff */
[----:B------:R-:W-:Y:S02]  /*1260*/  SHF.R.S32.HI R48, RZ, 0x1f, R5 ;  /* 0x0000001fff307819 */ /* 0x000fe40000011405 */
        /* <DEDUP_REMOVED lines=8> */
[----:B------:R-:W-:Y:S01]  /*12f0*/  LEA.HI R45, R45, R6, RZ, 0x2 ;  /* 0x000000062d2d7211 */ /* 0x000fe200078f10ff */
[C---:B------:R-:W-:Y:S01]  /*1300*/  IMAD.SHL.U32 R44, R48.reuse, 0x8, RZ ;  /* 0x00000008302c7824 */ /* 0x040fe200078e00ff */
[----:B------:R-:W-:Y:S01]  /*1310*/  LOP3.LUT R0, R48, 0xfffffffc, RZ, 0xc0, !PT ;  /* 0xfffffffc30007812 */ /* 0x000fe200078ec0ff */
[----:B------:R-:W-:Y:S01]  /*1320*/  IMAD.IADD R8, R8, 0x1, -R3 ;  /* 0x0000000108087824 */ /* 0x000fe200078e0a03 */
[----:B------:R-:W-:Y:S01]  /*1330*/  SHF.R.S32.HI R25, RZ, 0x1f, R2 ;  /* 0x0000001fff197819 */ /* 0x000fe20000011402 */
[C---:B------:R-:W-:Y:S01]  /*1340*/  IMAD.SHL.U32 R41, R45.reuse, 0x8, RZ ;  /* 0x000000082d297824 */ /* 0x040fe200078e00ff */
[----:B------:R-:W-:Y:S01]  /*1350*/  LOP3.LUT R3, R45, 0xfffffffc, RZ, 0xc0, !PT ;  /* 0xfffffffc2d037812 */ /* 0x000fe200078ec0ff */
[----:B------:R-:W-:Y:S01]  /*1360*/  IMAD.IADD R5, R5, 0x1, -R0 ;  /* 0x0000000105057824 */ /* 0x000fe200078e0a00 */
[----:B------:R-:W-:Y:S01]  /*1370*/  LEA.HI R50, R25, R2, RZ, 0x2 ;  /* 0x0000000219327211 */ /* 0x000fe200078f10ff */
[----:B------:R-:W-:Y:S01]  /*1380*/  IMAD R0, R20, UR5, RZ ;  /* 0x0000000514007c24 */ /* 0x000fe2000f8e02ff */
[----:B------:R-:W-:Y:S01]  /*1390*/  MOV R30, 0x400 ;  /* 0x00000400001e7802 */ /* 0x000fe20000000f00 */
[----:B------:R-:W-:Y:S01]  /*13a0*/  IMAD.SHL.U32 R25, R27, 0x4, RZ ;  /* 0x000000041b197824 */ /* 0x000fe200078e00ff */
[----:B------:R-:W-:Y:S01]  /*13b0*/  LOP3.LUT R51, R50, 0xfffffffc, RZ, 0xc0, !PT ;  /* 0xfffffffc32337812 */ /* 0x000fe200078ec0ff */
[----:B------:R-:W-:Y:S01]  /*13c0*/  IMAD.IADD R6, R6, 0x1, -R3 ;  /* 0x0000000106067824 */ /* 0x000fe200078e0a03 */
[----:B------:R-:W-:-:S02]  /*13d0*/  SHF.R.S32.HI R3, RZ, 0x1f, R4 ;  /* 0x0000001fff037819 */ /* 0x000fc40000011404 */
[----:B------:R-:W-:Y:S02]  /*13e0*/  SHF.R.S32.HI R53, RZ, 0x1f, R25 ;  /* 0x0000001fff357819 */ /* 0x000fe40000011419 */
[C---:B------:R-:W-:Y:S02]  /*13f0*/  IADD3 R70, P0, R0.reuse, R25, RZ ;  /* 0x0000001900467210 */ /* 0x040fe40007f1e0ff */
[----:B------:R-:W-:Y:S02]  /*1400*/  LEA.HI R49, R3, R4, RZ, 0x2 ;  /* 0x0000000403317211 */ /* 0x000fe400078f10ff */
[----:B------:R-:W-:Y:S01]  /*1410*/  LEA.HI.X.SX32 R71, R0, R53, 0x1, P0 ;  /* 0x0000003500477211 */ /* 0x000fe200000f0eff */
[----:B------:R-:W-:Y:S01]  /*1420*/  IMAD.SHL.U32 R53, R35, 0x8, RZ ;  /* 0x0000000823357824 */ /* 0x000fe200078e00ff */
[----:B-----5:R-:W-:Y:S01]  /*1430*/  FSETP.NEU.FTZ.AND P0, PT, R69, RZ, PT ;  /* 0x000000ff4500720b */ /* 0x020fe20003f1d000 */
        /* <DEDUP_REMOVED lines=11> */
[----:B0-----:R-:W-:-:S02]  /*14f0*/  LEA R51, R29, R30, 0x18 ;  /* 0x0000001e1d337211 */ /* 0x001fc400078ec0ff */
[----:B------:R-:W-:Y:S02]  /*1500*/  LOP3.LUT R46, R46, 0xffffffe0, RZ, 0xc0, !PT ;  /* 0xffffffe02e2e7812 */ /* 0x000fe400078ec0ff */
[----:B-1----:R-:W-:Y:S01]  /*1510*/  SHF.R.S32.HI R2, RZ, 0x1f, R52 ;  /* 0x0000001fff027819 */ /* 0x002fe20000011434 */
[----:B------:R-:W-:Y:S01]  /*1520*/  IMAD R0, R68, 0x60, R51 ;  /* 0x0000006044007824 */ /* 0x000fe200078e0233 */
        /* <DEDUP_REMOVED lines=43> */
.L_x_28538:
[----:B------:R-:W-:Y:S02]  /*17e0*/  IMAD.MOV.U32 R25, RZ, RZ, R77 ;  /* 0x000000ffff197224 */ /* 0x000fe400078e004d */
        /* <DEDUP_REMOVED lines=20> */
[----:B------:R-:W-:Y:S02]  /*1930*/  SHF.R.S32.HI R26, RZ, 0x1f, R68 ;  /* 0x0000001fff1a7819 */ /* 0x000fe40000011444 */
[----:B------:R-:W-:Y:S01]  /*1940*/  LEA R24, P1, R25, UR12, 0x2 ;  /* 0x0000000c19187c11 */ /* 0x000fe2000f8210ff */
[----:B------:R-:W2:Y:S02]  /*1950*/  LDG.E.CONSTANT R82, desc[UR10][R82.64] ;  /* 0x0000000a52527981 */ /* 0x000ea4000c1e9900 */
[----:B------:R-:W-:-:S05]  /*1960*/  IMAD.X R26, R26, 0x1, R79, P0 ;  /* 0x000000011a1a7824 */ /* 0x000fca00000e064f */
[----:B------:R-:W-:-:S05]  /*1970*/  LEA.HI.X R25, R25, UR13, R26, 0x2, P1 ;  /* 0x0000000d19197c11 */ /* 0x000fca00088f141a */
[----:B------:R0:W3:Y:S01]  /*1980*/  LDG.E.CONSTANT R91, desc[UR10][R24.64] ;  /* 0x0000000a185b7981 */ /* 0x0000e2000c1e9900 */
[----:B------:R-:W-:Y:S02]  /*1990*/  SHF.R.S32.HI R26, RZ, 0x1f, R61 ;  /* 0x0000001fff1a7819 */ /* 0x000fe4000001143d */
[-C--:B------:R-:W-:Y:S02]  /*19a0*/  IADD3 R27, P0, P1, R61, R78.reuse, R64 ;  /* 0x0000004e3d1b7210 */ /* 0x080fe4000791e040 */
[----:B------:R-:W-:Y:S02]  /*19b0*/  SHF.R.S32.HI R29, RZ, 0x1f, R62 ;  /* 0x0000001fff1d7819 */ /* 0x000fe4000001143e */
[----:B------:R-:W-:Y:S02]  /*19c0*/  IADD3.X R30, R26, R79, R30, P0, P1 ;  /* 0x0000004f1a1e7210 */ /* 0x000fe400007e241e */
[----:B------:R-:W-:Y:S02]  /*19d0*/  LEA R26, P0, R27, UR12, 0x2 ;  /* 0x0000000c1b1a7c11 */ /* 0x000fe4000f8010ff */
[----:B------:R-:W-:-:S02]  /*19e0*/  IADD3 R28, P1, P2, R59, R78, R62 ;  /* 0x0000004e3b1c7210 */ /* 0x000fc40007a3e03e */
[----:B------:R-:W-:Y:S02]  /*19f0*/  LEA.HI.X R27, R27, UR13, R30, 0x2, P0 ;  /* 0x0000000d1b1b7c11 */ /* 0x000fe400080f141e */
[----:B------:R-:W-:Y:S02]  /*1a00*/  IADD3.X R29, R80, R79, R29, P1, P2 ;  /* 0x0000004f501d7210 */ /* 0x000fe40000fe441d */
[C---:B0-----:R-:W-:Y:S01]  /*1a10*/  LEA R24, P0, R28.reuse, UR12, 0x2 ;  /* 0x0000000c1c187c11 */ /* 0x041fe2000f8010ff */
[----:B------:R0:W4:Y:S03]  /*1a20*/  LDG.E.CONSTANT R89, desc[UR10][R26.64] ;  /* 0x0000000a1a597981 */ /* 0x000126000c1e9900 */
[----:B------:R-:W-:-:S05]  /*1a30*/  LEA.HI.X R25, R28, UR13, R29, 0x2, P0 ;  /* 0x0000000d1c197c11 */ /* 0x000fca00080f141d */
[----:B------:R1:W5:Y:S01]  /*1a40*/  LDG.E.CONSTANT R88, desc[UR10][R24.64] ;  /* 0x0000000a18587981 */ /* 0x000362000c1e9900 */
[--C-:B------:R-:W-:Y:S02]  /*1a50*/  SHF.R.S32.HI R28, RZ, 0x1f, R60.reuse ;  /* 0x0000001fff1c7819 */ /* 0x100fe4000001143c */
[-C--:B------:R-:W-:Y:S02]  /*1a60*/  IADD3 R29, P0, P1, R57, R78.reuse, R60 ;  /* 0x0000004e391d7210 */ /* 0x080fe4000791e03c */
[----:B------:R-:W-:Y:S02]  /*1a70*/  SHF.R.S32.HI R80, RZ, 0x1f, R55 ;  /* 0x0000001fff507819 */ /* 0x000fe40000011437 */
[----:B------:R-:W-:Y:S02]  /*1a80*/  IADD3.X R84, R84, R79, R28, P0, P1 ;  /* 0x0000004f54547210 */ /* 0x000fe400007e241c */
[--C-:B------:R-:W-:Y:S02]  /*1a90*/  SHF.R.S32.HI R28, RZ, 0x1f, R58.reuse ;  /* 0x0000001fff1c7819 */ /* 0x100fe4000001143a */
[----:B------:R-:W-:-:S04]  /*1aa0*/  IADD3 R31, P0, P1, R55, R78, R58 ;  /* 0x0000004e371f7210 */ /* 0x000fc8000791e03a */
[----:B------:R-:W-:Y:S02]  /*1ab0*/  IADD3.X R80, R80, R79, R28, P0, P1 ;  /* 0x0000004f50507210 */ /* 0x000fe400007e241c */
[----:B------:R-:W-:Y:S02]  /*1ac0*/  LEA R28, P0, R29, UR12, 0x2 ;  /* 0x0000000c1d1c7c11 */ /* 0x000fe4000f8010ff */
[----:B0-----:R-:W-:Y:S02]  /*1ad0*/  LEA R26, P1, R31, UR12, 0x2 ;  /* 0x0000000c1f1a7c11 */ /* 0x001fe4000f8210ff */
[----:B------:R-:W-:Y:S02]  /*1ae0*/  LEA.HI.X R29, R29, UR13, R84, 0x2, P0 ;  /* 0x0000000d1d1d7c11 */ /* 0x000fe400080f1454 */
[----:B------:R-:W-:Y:S02]  /*1af0*/  IADD3 R30, P2, P3, R53, R78, R56 ;  /* 0x0000004e351e7210 */ /* 0x000fe40007b5e038 */
[----:B------:R-:W-:-:S02]  /*1b00*/  LEA.HI.X R27, R31, UR13, R80, 0x2, P1 ;  /* 0x0000000d1f1b7c11 */ /* 0x000fc400088f1450 */
[----:B-1----:R-:W-:Y:S01]  /*1b10*/  IADD3.X R25, R86, R79, R81, P2, P3 ;  /* 0x0000004f56197210 */ /* 0x002fe200017e6451 */
[----:B------:R0:W5:Y:S01]  /*1b20*/  LDG.E.CONSTANT R31, desc[UR10][R28.64] ;  /* 0x0000000a1c1f7981 */ /* 0x000162000c1e9900 */
[----:B------:R-:W-:-:S04]  /*1b30*/  LEA R24, P0, R30, UR12, 0x2 ;  /* 0x0000000c1e187c11 */ /* 0x000fc8000f8010ff */
[----:B------:R-:W-:Y:S02]  /*1b40*/  LEA.HI.X R25, R30, UR13, R25, 0x2, P0 ;  /* 0x0000000d1e197c11 */ /* 0x000fe400080f1419 */
[----:B------:R1:W5:Y:S01]  /*1b50*/  LDG.E.CONSTANT R30, desc[UR10][R26.64] ;  /* 0x0000000a1a1e7981 */ /* 0x000362000c1e9900 */
[----:B------:R-:W-:Y:S02]  /*1b60*/  SHF.R.S32.HI R84, RZ, 0x1f, R22 ;  /* 0x0000001fff547819 */ /* 0x000fe40000011416 */
[--C-:B------:R-:W-:Y:S01]  /*1b70*/  SHF.R.S32.HI R81, RZ, 0x1f, R19.reuse ;  /* 0x0000001fff517819 */ /* 0x100fe20000011413 */
[----:B------:R1:W5:Y:S01]  /*1b80*/  LDG.E.CONSTANT R85, desc[UR10][R24.64] ;  /* 0x0000000a18557981 */ /* 0x000362000c1e9900 */
[----:B------:R-:W-:Y:S02]  /*1b90*/  IADD3 R83, P0, P1, R22, R78, R19 ;  /* 0x0000004e16537210 */ /* 0x000fe4000791e013 */
[----:B------:R-:W-:Y:S02]  /*1ba0*/  SHF.R.S32.HI R86, RZ, 0x1f, R21 ;  /* 0x0000001fff567819 */ /* 0x000fe40000011415 */
[----:B------:R-:W-:-:S02]  /*1bb0*/  IADD3.X R84, R84, R79, R81, P0, P1 ;  /* 0x0000004f54547210 */ /* 0x000fc400007e2451 */
[-C--:B------:R-:W-:Y:S02]  /*1bc0*/  IADD3 R80, P2, P3, R21, R78.reuse, R18 ;  /* 0x0000004e15507210 */ /* 0x080fe40007b5e012 */
[----:B0-----:R-:W-:Y:S02]  /*1bd0*/  SHF.R.S32.HI R28, RZ, 0x1f, R32 ;  /* 0x0000001fff1c7819 */ /* 0x001fe40000011420 */
[--C-:B-1----:R-:W-:Y:S02]  /*1be0*/  SHF.R.S32.HI R26, RZ, 0x1f, R17.reuse ;  /* 0x0000001fff1a7819 */ /* 0x102fe40000011411 */
[----:B------:R-:W-:Y:S02]  /*1bf0*/  IADD3 R24, P0, P1, R32, R78, R17 ;  /* 0x0000004e20187210 */ /* 0x000fe4000791e011 */
[-C--:B------:R-:W-:Y:S02]  /*1c00*/  IADD3.X R81, R86, R79.reuse, R87, P2, P3 ;  /* 0x0000004f56517210 */ /* 0x080fe400017e6457 */
[----:B------:R-:W-:-:S02]  /*1c10*/  IADD3.X R25, R28, R79, R26, P0, P1 ;  /* 0x0000004f1c197210 */ /* 0x000fc400007e241a */
[----:B------:R-:W-:-:S04]  /*1c20*/  LEA R86, P0, R83, UR12, 0x2 ;  /* 0x0000000c53567c11 */ /* 0x000fc8000f8010ff */
[----:B------:R-:W-:Y:S02]  /*1c30*/  LEA.HI.X R87, R83, UR13, R84, 0x2, P0 ;  /* 0x0000000d53577c11 */ /* 0x000fe400080f1454 */
[C---:B------:R-:W-:Y:S02]  /*1c40*/  LEA R92, P0, R80.reuse, UR12, 0x2 ;  /* 0x0000000c505c7c11 */ /* 0x040fe4000f8010ff */
[----:B------:R-:W-:Y:S01]  /*1c50*/  SHF.R.S32.HI R90, RZ, 0x1f, R23 ;  /* 0x0000001fff5a7819 */ /* 0x000fe20000011417 */
[----:B------:R-:W5:Y:S01]  /*1c60*/  LDG.E.CONSTANT R86, desc[UR10][R86.64] ;  /* 0x0000000a56567981 */ /* 0x000f62000c1e9900 */
[----:B------:R-:W-:Y:S02]  /*1c70*/  LEA.HI.X R93, R80, UR13, R81, 0x2, P0 ;  /* 0x0000000d505d7c11 */ /* 0x000fe400080f1451 */
[----:B------:R-:W-:-:S04]  /*1c80*/  LEA R28, P0, R24, UR12, 0x2 ;  /* 0x0000000c181c7c11 */ /* 0x000fc8000f8010ff */
[----:B------:R-:W-:Y:S02]  /*1c90*/  LEA.HI.X R29, R24, UR13, R25, 0x2, P0 ;  /* 0x0000000d181d7c11 */ /* 0x000fe400080f1419 */
[----:B------:R-:W2:Y:S01]  /*1ca0*/  LDS.128 R24, [R0] ;  /* 0x0000000000187984 */ /* 0x000ea20000000c00 */
[--C-:B------:R-:W-:Y:S02]  /*1cb0*/  SHF.R.S32.HI R80, RZ, 0x1f, R16.reuse ;  /* 0x0000001fff507819 */ /* 0x100fe40000011410 */
[----:B------:R-:W-:Y:S01]  /*1cc0*/  IADD3 R81, P0, P1, R23, R78, R16 ;  /* 0x0000004e17517210 */ /* 0x000fe2000791e010 */
[----:B------:R-:W5:Y:S03]  /*1cd0*/  LDG.E.CONSTANT R87, desc[UR10][R92.64] ;  /* 0x0000000a5c577981 */ /* 0x000f66000c1e9900 */
[----:B------:R-:W-:Y:S01]  /*1ce0*/  IADD3.X R90, R90, R79, R80, P0, P1 ;  /* 0x0000004f5a5a7210 */ /* 0x000fe200007e2450 */
[----:B------:R0:W5:Y:S01]  /*1cf0*/  LDG.E.CONSTANT R84, desc[UR10][R28.64] ;  /* 0x0000000a1c547981 */ /* 0x000162000c1e9900 */
[----:B------:R-:W-:-:S04]  /*1d00*/  LEA R80, P0, R81, UR12, 0x2 ;  /* 0x0000000c51507c11 */ /* 0x000fc8000f8010ff */
[----:B------:R-:W-:-:S05]  /*1d10*/  LEA.HI.X R81, R81, UR13, R90, 0x2, P0 ;  /* 0x0000000d51517c11 */ /* 0x000fca00080f145a */
[----:B------:R1:W5:Y:S01]  /*1d20*/  LDG.E.CONSTANT R83, desc[UR10][R80.64] ;  /* 0x0000000a50537981 */ /* 0x000362000c1e9900 */
[--C-:B0-----:R-:W-:Y:S02]  /*1d30*/  SHF.R.S32.HI R28, RZ, 0x1f, R15.reuse ;  /* 0x0000001fff1c7819 */ /* 0x101fe4000001140f */
[----:B------:R-:W-:Y:S02]  /*1d40*/  IADD3 R29, P0, P1, R34, R78, R15 ;  /* 0x0000004e221d7210 */ /* 0x000fe4000791e00f */
[----:B------:R-:W-:Y:S02]  /*1d50*/  SHF.R.S32.HI R90, RZ, 0x1f, R33 ;  /* 0x0000001fff5a7819 */ /* 0x000fe40000011421 */
[----:B-1----:R-:W-:Y:S01]  /*1d60*/  SHF.R.S32.HI R80, RZ, 0x1f, R14 ;  /* 0x0000001fff507819 */ /* 0x002fe2000001140e */
[----:B--2---:R-:W-:Y:S01]  /*1d70*/  FMUL.FTZ R25, R82, R25 ;  /* 0x0000001952197220 */ /* 0x004fe20000410000 */
[----:B------:R-:W-:-:S04]  /*1d80*/  SHF.R.S32.HI R82, RZ, 0x1f, R34 ;  /* 0x0000001fff527819 */ /* 0x000fc80000011422 */
[----:B------:R-:W-:Y:S02]  /*1d90*/  IADD3.X R82, R82, R79, R28, P0, P1 ;  /* 0x0000004f52527210 */ /* 0x000fe400007e241c */
[----:B------:R-:W-:-:S04]  /*1da0*/  LEA R28, P0, R29, UR12, 0x2 ;  /* 0x0000000c1d1c7c11 */ /* 0x000fc8000f8010ff */
[----:B------:R-:W-:Y:S01]  /*1db0*/  LEA.HI.X R29, R29, UR13, R82, 0x2, P0 ;  /* 0x0000000d1d1d7c11 */ /* 0x000fe200080f1452 */
[----:B---3--:R-:W-:Y:S01]  /*1dc0*/  FFMA.FTZ R24, R24, R91, R25 ;  /* 0x0000005b18187223 */ /* 0x008fe20000010019 */
[----:B------:R-:W-:-:S03]  /*1dd0*/  IADD3 R25, P0, P1, R33, R78, R14 ;  /* 0x0000004e21197210 */ /* 0x000fc6000791e00e */
[----:B------:R0:W2:Y:S01]  /*1de0*/  LDG.E.CONSTANT R82, desc[UR10][R28.64] ;  /* 0x0000000a1c527981 */ /* 0x0000a2000c1e9900 */
[----:B------:R-:W-:Y:S02]  /*1df0*/  IADD3.X R90, R90, R79, R80, P0, P1 ;  /* 0x0000004f5a5a7210 */ /* 0x000fe400007e2450 */
[----:B------:R-:W-:-:S04]  /*1e00*/  LEA R80, P0, R25, UR12, 0x2 ;  /* 0x0000000c19507c11 */ /* 0x000fc8000f8010ff */
[----:B------:R-:W-:-:S06]  /*1e10*/  LEA.HI.X R81, R25, UR13, R90, 0x2, P0 ;  /* 0x0000000d19517c11 */ /* 0x000fcc00080f145a */
[----:B------:R1:W3:Y:S01]  /*1e20*/  LDG.E.CONSTANT R81, desc[UR10][R80.64] ;  /* 0x0000000a50517981 */ /* 0x0002e2000c1e9900 */
[----:B----4-:R-:W-:-:S04]  /*1e30*/  FFMA.FTZ R89, R89, R26, R24 ;  /* 0x0000001a59597223 */ /* 0x010fc80000010018 */
[----:B-----5:R-:W-:Y:S02]  /*1e40*/  FFMA.FTZ R89, R88, R27, R89 ;  /* 0x0000001b58597223 */ /* 0x020fe40000010059 */
[----:B------:R-:W4:Y:S02]  /*1e50*/  LDS.128 R24, [R0+0x10] ;  /* 0x0000100000187984 */ /* 0x000f240000000c00 */
[----:B----4-:R-:W-:-:S04]  /*1e60*/  FFMA.FTZ R31, R24, R31, R89 ;  /* 0x0000001f181f7223 */ /* 0x010fc80000010059 */
[----:B------:R-:W-:Y:S02]  /*1e70*/  FFMA.FTZ R24, R30, R25, R31 ;  /* 0x000000191e187223 */ /* 0x000fe4000001001f */
[----:B0-----:R-:W0:Y:S02]  /*1e80*/  LDS.128 R28, [R0+0x20] ;  /* 0x00002000001c7984 */ /* 0x001e240000000c00 */
[----:B------:R-:W-:Y:S01]  /*1e90*/  FFMA.FTZ R85, R85, R26, R24 ;  /* 0x0000001a55557223 */ /* 0x000fe20000010018 */
[----:B------:R-:W-:Y:S02]  /*1ea0*/  SHF.R.S32.HI R24, RZ, 0x1f, R36 ;  /* 0x0000001fff187819 */ /* 0x000fe40000011424 */
[----:B------:R-:W-:Y:S01]  /*1eb0*/  SHF.R.S32.HI R25, RZ, 0x1f, R11 ;  /* 0x0000001fff197819 */ /* 0x000fe2000001140b */
[----:B------:R-:W-:Y:S01]  /*1ec0*/  FFMA.FTZ R27, R86, R27, R85 ;  /* 0x0000001b561b7223 */ /* 0x000fe20000010055 */
[----:B------:R-:W-:Y:S02]  /*1ed0*/  SHF.R.S32.HI R85, RZ, 0x1f, R13 ;  /* 0x0000001fff557819 */ /* 0x000fe4000001140d */
[----:B-1----:R-:W-:Y:S01]  /*1ee0*/  SHF.R.S32.HI R80, RZ, 0x1f, R38 ;  /* 0x0000001fff507819 */ /* 0x002fe20000011426 */
[----:B0-----:R-:W-:Y:S01]  /*1ef0*/  FFMA.FTZ R27, R28, R87, R27 ;  /* 0x000000571c1b7223 */ /* 0x001fe2000001001b */
[----:B------:R-:W-:-:S03]  /*1f00*/  IADD3 R28, P0, P1, R36, R78, R13 ;  /* 0x0000004e241c7210 */ /* 0x000fc6000791e00d */
[----:B------:R-:W-:Y:S01]  /*1f10*/  FFMA.FTZ R84, R84, R29, R27 ;  /* 0x0000001d54547223 */ /* 0x000fe2000001001b */
[-C--:B------:R-:W-:Y:S02]  /*1f20*/  IADD3.X R85, R24, R79.reuse, R85, P0, P1 ;  /* 0x0000004f18557210 */ /* 0x080fe400007e2455 */
[----:B------:R-:W-:Y:S01]  /*1f30*/  SHF.R.S32.HI R24, RZ, 0x1f, R35 ;  /* 0x0000001fff187819 */ /* 0x000fe20000011423 */
[----:B------:R-:W-:Y:S01]  /*1f40*/  FFMA.FTZ R83, R83, R30, R84 ;  /* 0x0000001e53537223 */ /* 0x000fe20000010054 */
[--C-:B------:R-:W-:Y:S02]  /*1f50*/  SHF.R.S32.HI R87, RZ, 0x1f, R12.reuse ;  /* 0x0000001fff577819 */ /* 0x100fe4000001140c */
[-C--:B------:R-:W-:Y:S02]  /*1f60*/  IADD3 R30, P0, P1, R35, R78.reuse, R12 ;  /* 0x0000004e231e7210 */ /* 0x080fe4000791e00c */
[----:B------:R-:W-:Y:S02]  /*1f70*/  IADD3 R29, P2, P3, R38, R78, R11 ;  /* 0x0000004e261d7210 */ /* 0x000fe40007b5e00b */
[----:B------:R-:W-:-:S02]  /*1f80*/  IADD3.X R87, R24, R79, R87, P0, P1 ;  /* 0x0000004f18577210 */ /* 0x000fc400007e2457 */
[----:B------:R-:W-:Y:S02]  /*1f90*/  IADD3.X R80, R80, R79, R25, P2, P3 ;  /* 0x0000004f50507210 */ /* 0x000fe400017e6419 */
[----:B------:R-:W3:Y:S01]  /*1fa0*/  LDS.128 R24, [R0+0x30] ;  /* 0x0000300000187984 */ /* 0x000ee20000000c00 */
[----:B------:R-:W-:-:S04]  /*1fb0*/  LEA R90, P0, R28, UR12, 0x2 ;  /* 0x0000000c1c5a7c11 */ /* 0x000fc8000f8010ff */
[----:B------:R-:W-:Y:S02]  /*1fc0*/  LEA.HI.X R91, R28, UR13, R85, 0x2, P0 ;  /* 0x0000000d1c5b7c11 */ /* 0x000fe400080f1455 */
[----:B------:R-:W-:-:S04]  /*1fd0*/  LEA R86, P0, R30, UR12, 0x2 ;  /* 0x0000000c1e567c11 */ /* 0x000fc8000f8010ff */
[----:B------:R-:W-:Y:S02]  /*1fe0*/  LEA.HI.X R87, R30, UR13, R87, 0x2, P0 ;  /* 0x0000000d1e577c11 */ /* 0x000fe400080f1457 */
[C---:B------:R-:W-:Y:S01]  /*1ff0*/  LEA R28, P0, R29.reuse, UR12, 0x2 ;  /* 0x0000000c1d1c7c11 */ /* 0x040fe2000f8010ff */
[----:B------:R-:W4:Y:S03]  /*2000*/  LDG.E.CONSTANT R30, desc[UR10][R90.64] ;  /* 0x0000000a5a1e7981 */ /* 0x000f26000c1e9900 */
[----:B------:R-:W-:Y:S01]  /*2010*/  LEA.HI.X R29, R29, UR13, R80, 0x2, P0 ;  /* 0x0000000d1d1d7c11 */ /* 0x000fe200080f1450 */
[----:B------:R-:W5:Y:S01]  /*2020*/  LDG.E.CONSTANT R89, desc[UR10][R86.64] ;  /* 0x0000000a56597981 */ /* 0x000f62000c1e9900 */
[----:B------:R-:W-:-:S03]  /*2030*/  IADD3 R80, P0, P1, R37, R78, R10 ;  /* 0x0000004e25507210 */ /* 0x000fc6000791e00a */
[----:B------:R0:W5:Y:S02]  /*2040*/  LDG.E.CONSTANT R88, desc[UR10][R28.64] ;  /* 0x0000000a1c587981 */ /* 0x000164000c1e9900 */
[----:B0-----:R-:W-:Y:S01]  /*2050*/  SHF.R.S32.HI R28, RZ, 0x1f, R39 ;  /* 0x0000001fff1c7819 */ /* 0x001fe20000011427 */
[----:B--2---:R-:W-:Y:S01]  /*2060*/  FFMA.FTZ R31, R82, R31, R83 ;  /* 0x0000001f521f7223 */ /* 0x004fe20000010053 */
[----:B------:R-:W-:Y:S02]  /*2070*/  SHF.R.S32.HI R82, RZ, 0x1f, R37 ;  /* 0x0000001fff527819 */ /* 0x000fe40000011425 */
[----:B------:R-:W-:-:S04]  /*2080*/  SHF.R.S32.HI R83, RZ, 0x1f, R10 ;  /* 0x0000001fff537819 */ /* 0x000fc8000001140a */
[----:B------:R-:W-:Y:S02]  /*2090*/  IADD3.X R83, R82, R79, R83, P0, P1 ;  /* 0x0000004f52537210 */ /* 0x000fe400007e2453 */
[----:B------:R-:W-:-:S04]  /*20a0*/  LEA R84, P0, R80, UR12, 0x2 ;  /* 0x0000000c50547c11 */ /* 0x000fc8000f8010ff */
[----:B------:R-:W-:Y:S01]  /*20b0*/  LEA.HI.X R85, R80, UR13, R83, 0x2, P0 ;  /* 0x0000000d50557c11 */ /* 0x000fe200080f1453 */
[----:B---3--:R-:W-:Y:S01]  /*20c0*/  FFMA.FTZ R31, R24, R81, R31 ;  /* 0x00000051181f7223 */ /* 0x008fe2000001001f */
[----:B------:R-:W-:Y:S02]  /*20d0*/  SHF.R.S32.HI R80, RZ, 0x1f, R40 ;  /* 0x0000001fff507819 */ /* 0x000fe40000011428 */
[--C-:B------:R-:W-:Y:S01]  /*20e0*/  SHF.R.S32.HI R24, RZ, 0x1f, R9.reuse ;  /* 0x0000001fff187819 */ /* 0x100fe20000011409 */
[----:B------:R-:W2:Y:S01]  /*20f0*/  LDG.E.CONSTANT R83, desc[UR10][R84.64] ;  /* 0x0000000a54537981 */ /* 0x000ea2000c1e9900 */
[----:B------:R-:W-:Y:S02]  /*2100*/  IADD3 R29, P0, P1, R40, R78, R9 ;  /* 0x0000004e281d7210 */ /* 0x000fe4000791e009 */
[----:B------:R-:W-:Y:S02]  /*2110*/  SHF.R.S32.HI R81, RZ, 0x1f, R8 ;  /* 0x0000001fff517819 */ /* 0x000fe40000011408 */
[----:B------:R-:W-:-:S02]  /*2120*/  IADD3.X R80, R80, R79, R24, P0, P1 ;  /* 0x0000004f50507210 */ /* 0x000fc400007e2418 */
[----:B------:R-:W-:-:S04]  /*2130*/  IADD3 R24, P0, P1, R39, R78, R8 ;  /* 0x0000004e27187210 */ /* 0x000fc8000791e008 */
[----:B------:R-:W-:Y:S02]  /*2140*/  IADD3.X R81, R28, R79, R81, P0, P1 ;  /* 0x0000004f1c517210 */ /* 0x000fe400007e2451 */
[----:B------:R-:W-:-:S04]  /*2150*/  LEA R28, P0, R29, UR12, 0x2 ;  /* 0x0000000c1d1c7c11 */ /* 0x000fc8000f8010ff */
[----:B------:R-:W-:Y:S02]  /*2160*/  LEA.HI.X R29, R29, UR13, R80, 0x2, P0 ;  /* 0x0000000d1d1d7c11 */ /* 0x000fe400080f1450 */
[----:B------:R-:W-:-:S03]  /*2170*/  LEA R80, P0, R24, UR12, 0x2 ;  /* 0x0000000c18507c11 */ /* 0x000fc6000f8010ff */
[----:B------:R0:W3:Y:S01]  /*2180*/  LDG.E.CONSTANT R82, desc[UR10][R28.64] ;  /* 0x0000000a1c527981 */ /* 0x0000e2000c1e9900 */
        /* <DEDUP_REMOVED lines=11> */
[----:B------:R-:W-:-:S03]  /*2240*/  IADD3 R24, P0, P1, R44, R78, R5 ;  /* 0x0000004e2c187210 */ /* 0x000fc6000791e005 */
[----:B------:R-:W3:Y:S01]  /*2250*/  LDG.E.CONSTANT R87, desc[UR10][R90.64] ;  /* 0x0000000a5a577981 */ /* 0x000ee2000c1e9900 */
[C---:B0-----:R-:W-:Y:S02]  /*2260*/  LEA R28, P2, R24.reuse, UR12, 0x2 ;  /* 0x0000000c181c7c11 */ /* 0x041fe4000f8410ff */
[-C--:B------:R-:W-:Y:S02]  /*2270*/  IADD3.X R29, R47, R79.reuse, R50, P0, P1 ;  /* 0x0000004f2f1d7210 */ /* 0x080fe400007e2432 */
[-C--:B-1----:R-:W-:Y:S02]  /*2280*/  IADD3 R81, P0, P1, R43, R78.reuse, R4 ;  /* 0x0000004e2b517210 */ /* 0x082fe4000791e004 */
[----:B------:R-:W-:Y:S02]  /*2290*/  LEA.HI.X R29, R24, UR13, R29, 0x2, P2 ;  /* 0x0000000d181d7c11 */ /* 0x000fe400090f141d */
[----:B------:R-:W-:Y:S02]  /*22a0*/  IADD3 R24, P3, P4, R46, R78, R3 ;  /* 0x0000004e2e187210 */ /* 0x000fe40007c7e003 */
[----:B------:R-:W-:Y:S01]  /*22b0*/  LEA R80, P2, R81, UR12, 0x2 ;  /* 0x0000000c51507c11 */ /* 0x000fe2000f8410ff */
[----:B------:R0:W3:Y:S01]  /*22c0*/  LDG.E.CONSTANT R86, desc[UR10][R28.64] ;  /* 0x0000000a1c567981 */ /* 0x0000e2000c1e9900 */
[----:B------:R-:W-:-:S02]  /*22d0*/  IADD3.X R78, R49, R79, R52, P0, P1 ;  /* 0x0000004f314e7210 */ /* 0x000fc400007e2434 */
[----:B------:R-:W-:Y:S02]  /*22e0*/  IADD3.X R79, R51, R79, R54, P3, P4 ;  /* 0x0000004f334f7210 */ /* 0x000fe40001fe8436 */
[----:B------:R-:W-:Y:S02]  /*22f0*/  LEA.HI.X R81, R81, UR13, R78, 0x2, P2 ;  /* 0x0000000d51517c11 */ /* 0x000fe400090f144e */
[----:B------:R-:W-:-:S04]  /*2300*/  LEA R78, P0, R24, UR12, 0x2 ;  /* 0x0000000c184e7c11 */ /* 0x000fc8000f8010ff */
[----:B------:R-:W-:Y:S01]  /*2310*/  LEA.HI.X R79, R24, UR13, R79, 0x2, P0 ;  /* 0x0000000d184f7c11 */ /* 0x000fe200080f144f */
[----:B------:R-:W3:Y:S04]  /*2320*/  LDG.E.CONSTANT R81, desc[UR10][R80.64] ;  /* 0x0000000a50517981 */ /* 0x000ee8000c1e9900 */
[----:B------:R-:W3:Y:S01]  /*2330*/  LDG.E.CONSTANT R78, desc[UR10][R78.64] ;  /* 0x0000000a4e4e7981 */ /* 0x000ee2000c1e9900 */
[----:B----4-:R-:W-:-:S04]  /*2340*/  FFMA.FTZ R30, R30, R25, R31 ;  /* 0x000000191e1e7223 */ /* 0x010fc8000001001f */
[----:B-----5:R-:W-:Y:S02]  /*2350*/  FFMA.FTZ R89, R89, R26, R30 ;  /* 0x0000001a59597223 */ /* 0x020fe4000001001e */
[----:B0-----:R-:W2:Y:S02]  /*2360*/  LDS.128 R28, [R0+0x40] ;  /* 0x00004000001c7984 */ /* 0x001ea40000000c00 */
[----:B------:R-:W-:Y:S02]  /*2370*/  FFMA.FTZ R89, R88, R27, R89 ;  /* 0x0000001b58597223 */ /* 0x000fe40000010059 */
[----:B------:R-:W0:Y:S01]  /*2380*/  LDS.128 R24, [R0+0x50] ;  /* 0x0000500000187984 */ /* 0x000e220000000c00 */
[----:B------:R-:W-:Y:S01]  /*2390*/  UMOV UR5, 0xffffffff ;  /* 0xffffffff00057882 */ /* 0x000fe20000000000 */
[----:B--2---:R-:W-:-:S04]  /*23a0*/  FFMA.FTZ R83, R28, R83, R89 ;  /* 0x000000531c537223 */ /* 0x004fc80000010059 */
[----:B---3--:R-:W-:-:S04]  /*23b0*/  FFMA.FTZ R82, R82, R29, R83 ;  /* 0x0000001d52527223 */ /* 0x008fc80000010053 */
        /* <DEDUP_REMOVED lines=10> */
.L_x_28577:
        /* <DEDUP_REMOVED lines=11> */
.L_x_28537:
[----:B------:R-:W-:Y:S05]  /*2510*/  BSYNC B1 ;  /* 0x0000000000017941 */ /* 0x000fea0003800000 */
.L_x_28536:
[----:B------:R-:W-:Y:S01]  /*2520*/  IADD3 R74, P0, R74, 0x10, RZ ;  /* 0x000000104a4a7810 */ /* 0x000fe20007f1e0ff */
[----:B0-----:R-:W-:Y:S02]  /*2530*/  VIADD R75, R75, 0x80 ;  /* 0x000000804b4b7836 */ /* 0x001fe40000000000 */
[----:B------:R-:W-:Y:S02]  /*2540*/  VIADD R69, R69, 0x20 ;  /* 0x0000002045457836 */ /* 0x000fe40000000000 */
[----:B------:R-:W-:Y:S01]  /*2550*/  IMAD.X R77, RZ, RZ, R77, P0 ;  /* 0x000000ffff4d7224 */ /* 0x000fe200000e064d */
[----:B------:R-:W-:Y:S07]  /*2560*/  @!P1 BRA `(.L_x_28538) ;  /* 0xfffffff0009c9947 */ /* 0x000fee000383ffff */
[----:B------:R-:W-:Y:S05]  /*2570*/  BRA `(.L_x_28533) ;  /* 0x0000000c00c47947 */ /* 0x000fea0003800000 */
.L_x_28534:
[----:B------:R-:W0:Y:S01]  /*2580*/  S2R R26, SR_TID.X ;  /* 0x00000000001a7919 */ /* 0x000e220000002100 */
[----:B------:R-:W-:Y:S01]  /*2590*/  IADD3 R28, P0, R28, R67, RZ ;  /* 0x000000431c1c7210 */ /* 0x000fe20007f1e0ff */
[----:B------:R-:W-:Y:S01]  /*25a0*/  VIADD R30, R30, 0x1a0 ;  /* 0x000001a01e1e7836 */ /* 0x000fe20000000000 */
[----:B------:R-:W-:Y:S01]  /*25b0*/  ULDC.64 UR8, c[0x0][0x248] ;  /* 0x0000920000087ab9 */ /* 0x000fe20000000a00 */
[----:B------:R-:W-:Y:S01]  /*25c0*/  IMAD.U32 R77, RZ, RZ, UR14 ;  /* 0x0000000eff4d7e24 */ /* 0x000fe2000f8e00ff */
[----:B------:R-:W-:Y:S01]  /*25d0*/  LEA.HI.X.SX32 R73, R67, R74, 0x1, P0 ;  /* 0x0000004a43497211 */ /* 0x000fe200000f0eff */
[----:B------:R-:W-:Y:S01]  /*25e0*/  IMAD.MOV.U32 R65, RZ, RZ, -0x800001 ;  /* 0xff7fffffff417424 */ /* 0x000fe200078e00ff */
[----:B------:R-:W-:Y:S01]  /*25f0*/  LEA R30, R29, R30, 0x18 ;  /* 0x0000001e1d1e7211 */ /* 0x000fe200078ec0ff */
[----:B------:R-:W-:Y:S01]  /*2600*/  IMAD.MOV.U32 R76, RZ, RZ, R67 ;  /* 0x000000ffff4c7224 */ /* 0x000fe200078e0043 */
[----:B------:R-:W-:-:S04]  /*2610*/  LEA R72, P0, R28, UR8, 0x2 ;  /* 0x000000081c487c11 */ /* 0x000fc8000f8010ff */
[----:B------:R-:W-:Y:S02]  /*2620*/  LEA.HI.X R73, R28, UR9, R73, 0x2, P0 ;  /* 0x000000091c497c11 */ /* 0x000fe400080f1449 */
[----:B0-----:R-:W-:-:S04]  /*2630*/  SHF.R.S32.HI R31, RZ, 0x1f, R26 ;  /* 0x0000001fff1f7819 */ /* 0x001fc8000001141a */
[----:B------:R-:W-:-:S04]  /*2640*/  LEA.HI R31, R31, R26, RZ, 0x5 ;  /* 0x0000001a1f1f7211 */ /* 0x000fc800078f28ff */
[----:B------:R-:W-:-:S05]  /*2650*/  SHF.R.S32.HI R26, RZ, 0x5, R31 ;  /* 0x00000005ff1a7819 */ /* 0x000fca000001141f */
[C---:B------:R-:W-:Y:S02]  /*2660*/  IMAD R27, R26.reuse, 0x8, R27 ;  /* 0x000000081a1b7824 */ /* 0x040fe400078e021b */
[----:B------:R-:W-:Y:S02]  /*2670*/  IMAD R25, R26, 0x20, R25 ;  /* 0x000000201a197824 */ /* 0x000fe400078e0219 */
[----:B------:R-:W-:Y:S02]  /*2680*/  IMAD R74, R24, 0x200, R27 ;  /* 0x00000200184a7824 */ /* 0x000fe400078e021b */
[----:B------:R-:W-:-:S03]  /*2690*/  IMAD.IADD R75, R25, 0x1, R30 ;  /* 0x00000001194b7824 */ /* 0x000fc600078e021e */
[----:B------:R-:W-:-:S07]  /*26a0*/  IADD3 R77, -R77, 0x1, R74 ;  /* 0x000000014d4d7810 */ /* 0x000fce0007ffe14a */
.L_x_28542:
        /* <DEDUP_REMOVED lines=10> */
[----:B0-2---:R-:W-:Y:S01]  /*2750*/  SHF.R.S32.HI R24, RZ, 0x1f, R25 ;  /* 0x0000001fff187819 */ /* 0x005fe20000011419 */
        /* <DEDUP_REMOVED lines=23> */
[----:B------:R-:W-:Y:S02]  /*28d0*/  LEA.HI.X R91, R26, UR19, R27, 0x2, P1 ;  /* 0x000000131a5b7c11 */ /* 0x000fe400088f141b */
[--C-:B------:R-:W-:Y:S01]  /*28e0*/  SHF.R.S32.HI R27, RZ, 0x1f, R60.reuse ;  /* 0x0000001fff1b7819 */ /* 0x100fe2000001143c */
[----:B------:R-:W4:Y:S01]  /*28f0*/  LDG.E.CONSTANT R87, desc[UR10][R30.64] ;  /* 0x0000000a1e577981 */ /* 0x000f22000c1e9900 */
[----:B------:R-:W-:Y:S02]  /*2900*/  SHF.R.S32.HI R26, RZ, 0x1f, R57 ;  /* 0x0000001fff1a7819 */ /* 0x000fe40000011439 */
[----:B------:R-:W-:Y:S01]  /*2910*/  SHF.R.S32.HI R29, RZ, 0x1f, R55 ;  /* 0x0000001fff1d7819 */ /* 0x000fe20000011437 */
[----:B------:R-:W5:Y:S01]  /*2920*/  LDG.E.CONSTANT R90, desc[UR10][R90.64] ;  /* 0x0000000a5a5a7981 */ /* 0x000f62000c1e9900 */
[----:B0-----:R-:W-:-:S02]  /*2930*/  IADD3 R24, P0, P1, R57, R78, R60 ;  /* 0x0000004e39187210 */ /* 0x001fc4000791e03c */
        /* <DEDUP_REMOVED lines=8> */
[----:B------:R-:W-:-:S03]  /*29c0*/  LEA R26, P0, R25, UR18, 0x2 ;  /* 0x00000012191a7c11 */ /* 0x000fc6000f8010ff */
[----:B------:R-:W5:Y:S01]  /*29d0*/  LDG.E.CONSTANT R31, desc[UR10][R28.64] ;  /* 0x0000000a1c1f7981 */ /* 0x000f62000c1e9900 */
[----:B------:R-:W-:-:S05]  /*29e0*/  LEA.HI.X R27, R25, UR19, R82, 0x2, P0 ;  /* 0x00000013191b7c11 */ /* 0x000fca00080f1452 */
[----:B------:R-:W5:Y:S01]  /*29f0*/  LDG.E.CONSTANT R30, desc[UR10][R26.64] ;  /* 0x0000000a1a1e7981 */ /* 0x000f62000c1e9900 */
[----:B------:R-:W-:-:S04]  /*2a00*/  LEA R24, P1, R79, UR18, 0x2 ;  /* 0x000000124f187c11 */ /* 0x000fc8000f8210ff */
[----:B------:R-:W-:Y:S02]  /*2a10*/  LEA.HI.X R25, R79, UR19, R84, 0x2, P1 ;  /* 0x000000134f197c11 */ /* 0x000fe400088f1454 */
[----:B------:R-:W-:Y:S02]  /*2a20*/  SHF.R.S32.HI R79, RZ, 0x1f, R22 ;  /* 0x0000001fff4f7819 */ /* 0x000fe40000011416 */
[--C-:B------:R-:W-:Y:S01]  /*2a30*/  SHF.R.S32.HI R84, RZ, 0x1f, R19.reuse ;  /* 0x0000001fff547819 */ /* 0x100fe20000011413 */
[----:B------:R0:W5:Y:S01]  /*2a40*/  LDG.E.CONSTANT R81, desc[UR10][R24.64] ;  /* 0x0000000a18517981 */ /* 0x000162000c1e9900 */
[----:B------:R-:W-:Y:S02]  /*2a50*/  IADD3 R83, P0, P1, R22, R78, R19 ;  /* 0x0000004e16537210 */ /* 0x000fe4000791e013 */
[----:B------:R-:W-:Y:S02]  /*2a60*/  SHF.R.S32.HI R85, RZ, 0x1f, R21 ;  /* 0x0000001fff557819 */ /* 0x000fe40000011415 */
[----:B------:R-:W-:-:S02]  /*2a70*/  IADD3.X R84, R79, R80, R84, P0, P1 ;  /* 0x000000504f547210 */ /* 0x000fc400007e2454 */
[----:B------:R-:W-:Y:S02]  /*2a80*/  LEA R82, P0, R83, UR18, 0x2 ;  /* 0x0000001253527c11 */ /* 0x000fe4000f8010ff */
[--C-:B------:R-:W-:Y:S01]  /*2a90*/  SHF.R.S32.HI R86, RZ, 0x1f, R18.reuse ;  /* 0x0000001fff567819 */ /* 0x100fe20000011412 */
[----:B0-----:R-:W2:Y:S01]  /*2aa0*/  LDS.128 R24, [R0] ;  /* 0x0000000000187984 */ /* 0x001ea20000000c00 */
[----:B------:R-:W-:Y:S02]  /*2ab0*/  IADD3 R79, P1, P2, R21, R78, R18 ;  /* 0x0000004e154f7210 */ /* 0x000fe40007a3e012 */
[----:B------:R-:W-:Y:S02]  /*2ac0*/  LEA.HI.X R83, R83, UR19, R84, 0x2, P0 ;  /* 0x0000001353537c11 */ /* 0x000fe400080f1454 */
[----:B------:R-:W-:Y:S02]  /*2ad0*/  IADD3.X R28, R85, R80, R86, P1, P2 ;  /* 0x00000050551c7210 */ /* 0x000fe40000fe4456 */
[----:B------:R-:W-:Y:S01]  /*2ae0*/  LEA R84, P0, R79, UR18, 0x2 ;  /* 0x000000124f547c11 */ /* 0x000fe2000f8010ff */
[----:B------:R0:W5:Y:S01]  /*2af0*/  LDG.E.CONSTANT R88, desc[UR10][R82.64] ;  /* 0x0000000a52587981 */ /* 0x000162000c1e9900 */
[----:B------:R-:W-:-:S02]  /*2b00*/  SHF.R.S32.HI R86, RZ, 0x1f, R32 ;  /* 0x0000001fff567819 */ /* 0x000fc40000011420 */
[----:B------:R-:W-:Y:S02]  /*2b10*/  LEA.HI.X R85, R79, UR19, R28, 0x2, P0 ;  /* 0x000000134f557c11 */ /* 0x000fe400080f141c */
[--C-:B------:R-:W-:Y:S02]  /*2b20*/  SHF.R.S32.HI R79, RZ, 0x1f, R17.reuse ;  /* 0x0000001fff4f7819 */ /* 0x100fe40000011411 */
[----:B------:R-:W-:Y:S02]  /*2b30*/  IADD3 R29, P0, P1, R32, R78, R17 ;  /* 0x0000004e201d7210 */ /* 0x000fe4000791e011 */
[----:B------:R-:W-:Y:S01]  /*2b40*/  SHF.R.S32.HI R91, RZ, 0x1f, R16 ;  /* 0x0000001fff5b7819 */ /* 0x000fe20000011410 */
[----:B------:R1:W5:Y:S01]  /*2b50*/  LDG.E.CONSTANT R85, desc[UR10][R84.64] ;  /* 0x0000000a54557981 */ /* 0x000362000c1e9900 */
[----:B------:R-:W-:Y:S02]  /*2b60*/  IADD3.X R86, R86, R80, R79, P0, P1 ;  /* 0x0000005056567210 */ /* 0x000fe400007e244f */
[----:B------:R-:W-:-:S02]  /*2b70*/  LEA R28, P0, R29, UR18, 0x2 ;  /* 0x000000121d1c7c11 */ /* 0x000fc4000f8010ff */
[----:B0-----:R-:W-:Y:S02]  /*2b80*/  SHF.R.S32.HI R83, RZ, 0x1f, R23 ;  /* 0x0000001fff537819 */ /* 0x001fe40000011417 */
[----:B------:R-:W-:Y:S02]  /*2b90*/  LEA.HI.X R29, R29, UR19, R86, 0x2, P0 ;  /* 0x000000131d1d7c11 */ /* 0x000fe400080f1456 */
[----:B------:R-:W-:Y:S02]  /*2ba0*/  IADD3 R79, P0, P1, R23, R78, R16 ;  /* 0x0000004e174f7210 */ /* 0x000fe4000791e010 */
[----:B-1----:R-:W-:Y:S01]  /*2bb0*/  SHF.R.S32.HI R84, RZ, 0x1f, R15 ;  /* 0x0000001fff547819 */ /* 0x002fe2000001140f */
[----:B------:R0:W5:Y:S01]  /*2bc0*/  LDG.E.CONSTANT R86, desc[UR10][R28.64] ;  /* 0x0000000a1c567981 */ /* 0x000162000c1e9900 */
[----:B------:R-:W-:Y:S02]  /*2bd0*/  IADD3.X R83, R83, R80, R91, P0, P1 ;  /* 0x0000005053537210 */ /* 0x000fe400007e245b */
[----:B------:R-:W-:-:S02]  /*2be0*/  LEA R82, P0, R79, UR18, 0x2 ;  /* 0x000000124f527c11 */ /* 0x000fc4000f8010ff */
[----:B------:R-:W-:Y:S02]  /*2bf0*/  SHF.R.S32.HI R91, RZ, 0x1f, R34 ;  /* 0x0000001fff5b7819 */ /* 0x000fe40000011422 */
[----:B------:R-:W-:Y:S02]  /*2c00*/  LEA.HI.X R83, R79, UR19, R83, 0x2, P0 ;  /* 0x000000134f537c11 */ /* 0x000fe400080f1453 */
[----:B0-----:R-:W-:-:S03]  /*2c10*/  IADD3 R29, P0, P1, R34, R78, R15 ;  /* 0x0000004e221d7210 */ /* 0x001fc6000791e00f */
[----:B------:R0:W5:Y:S01]  /*2c20*/  LDG.E.CONSTANT R79, desc[UR10][R82.64] ;  /* 0x0000000a524f7981 */ /* 0x000162000c1e9900 */
[----:B------:R-:W-:Y:S02]  /*2c30*/  IADD3.X R84, R91, R80, R84, P0, P1 ;  /* 0x000000505b547210 */ /* 0x000fe400007e2454 */
[----:B------:R-:W-:-:S04]  /*2c40*/  LEA R28, P0, R29, UR18, 0x2 ;  /* 0x000000121d1c7c11 */ /* 0x000fc8000f8010ff */
[----:B------:R-:W-:-:S05]  /*2c50*/  LEA.HI.X R29, R29, UR19, R84, 0x2, P0 ;  /* 0x000000131d1d7c11 */ /* 0x000fca00080f1454 */
[----:B------:R1:W5:Y:S01]  /*2c60*/  LDG.E.CONSTANT R84, desc[UR10][R28.64] ;  /* 0x0000000a1c547981 */ /* 0x000362000c1e9900 */
[----:B--2---:R-:W-:Y:S01]  /*2c70*/  FMUL.FTZ R25, R92, R25 ;  /* 0x000000195c197220 */ /* 0x004fe20000410000 */
[----:B------:R-:W-:-:S03]  /*2c80*/  SHF.R.S32.HI R92, RZ, 0x1f, R14 ;  /* 0x0000001fff5c7819 */ /* 0x000fc6000001140e */
[----:B---3--:R-:W-:Y:S01]  /*2c90*/  FFMA.FTZ R24, R24, R89, R25 ;  /* 0x0000005918187223 */ /* 0x008fe20000010019 */
[----:B------:R-:W-:Y:S02]  /*2ca0*/  SHF.R.S32.HI R89, RZ, 0x1f, R33 ;  /* 0x0000001fff597819 */ /* 0x000fe40000011421 */
[----:B------:R-:W-:-:S04]  /*2cb0*/  IADD3 R25, P0, P1, R33, R78, R14 ;  /* 0x0000004e21197210 */ /* 0x000fc8000791e00e */
[----:B------:R-:W-:Y:S02]  /*2cc0*/  IADD3.X R92, R89, R80, R92, P0, P1 ;  /* 0x00000050595c7210 */ /* 0x000fe400007e245c */
[----:B0-----:R-:W-:-:S04]  /*2cd0*/  LEA R82, P0, R25, UR18, 0x2 ;  /* 0x0000001219527c11 */ /* 0x001fc8000f8010ff */
[----:B------:R-:W-:-:S06]  /*2ce0*/  LEA.HI.X R83, R25, UR19, R92, 0x2, P0 ;  /* 0x0000001319537c11 */ /* 0x000fcc00080f145c */
[----:B------:R0:W2:Y:S01]  /*2cf0*/  LDG.E.CONSTANT R83, desc[UR10][R82.64] ;  /* 0x0000000a52537981 */ /* 0x0000a2000c1e9900 */
[----:B----4-:R-:W-:-:S04]  /*2d00*/  FFMA.FTZ R87, R87, R26, R24 ;  /* 0x0000001a57577223 */ /* 0x010fc80000010018 */
[----:B-----5:R-:W-:Y:S02]  /*2d10*/  FFMA.FTZ R87, R90, R27, R87 ;  /* 0x0000001b5a577223 */ /* 0x020fe40000010057 */
[----:B------:R-:W3:Y:S02]  /*2d20*/  LDS.128 R24, [R0+0x10] ;  /* 0x0000100000187984 */ /* 0x000ee40000000c00 */
[----:B---3--:R-:W-:-:S04]  /*2d30*/  FFMA.FTZ R31, R24, R31, R87 ;  /* 0x0000001f181f7223 */ /* 0x008fc80000010057 */
[----:B------:R-:W-:Y:S02]  /*2d40*/  FFMA.FTZ R24, R30, R25, R31 ;  /* 0x000000191e187223 */ /* 0x000fe4000001001f */
[----:B-1----:R-:W1:Y:S02]  /*2d50*/  LDS.128 R28, [R0+0x20] ;  /* 0x00002000001c7984 */ /* 0x002e640000000c00 */
[----:B------:R-:W-:-:S04]  /*2d60*/  FFMA.FTZ R81, R81, R26, R24 ;  /* 0x0000001a51517223 */ /* 0x000fc80000010018 */
[----:B------:R-:W-:Y:S01]  /*2d70*/  FFMA.FTZ R27, R88, R27, R81 ;  /* 0x0000001b581b7223 */ /* 0x000fe20000010051 */
[----:B------:R-:W-:Y:S02]  /*2d80*/  SHF.R.S32.HI R81, RZ, 0x1f, R12 ;  /* 0x0000001fff517819 */ /* 0x000fe4000001140c */
[----:B0-----:R-:W-:Y:S01]  /*2d90*/  SHF.R.S32.HI R82, RZ, 0x1f, R11 ;  /* 0x0000001fff527819 */ /* 0x001fe2000001140b */
[----:B-1----:R-:W-:-:S04]  /*2da0*/  FFMA.FTZ R27, R28, R85, R27 ;  /* 0x000000551c1b7223 */ /* 0x002fc8000001001b */
[----:B------:R-:W-:Y:S02]  /*2db0*/  FFMA.FTZ R86, R86, R29, R27 ;  /* 0x0000001d56567223 */ /* 0x000fe4000001001b */
[----:B------:R-:W2:Y:S02]  /*2dc0*/  LDS.128 R24, [R0+0x30] ;  /* 0x0000300000187984 */ /* 0x000ea40000000c00 */
[----:B------:R-:W-:Y:S01]  /*2dd0*/  FFMA.FTZ R79, R79, R30, R86 ;  /* 0x0000001e4f4f7223 */ /* 0x000fe20000010056 */
[--C-:B------:R-:W-:Y:S02]  /*2de0*/  SHF.R.S32.HI R29, RZ, 0x1f, R13.reuse ;  /* 0x0000001fff1d7819 */ /* 0x100fe4000001140d */
[-C--:B------:R-:W-:Y:S02]  /*2df0*/  IADD3 R30, P0, P1, R36, R78.reuse, R13 ;  /* 0x0000004e241e7210 */ /* 0x080fe4000791e00d */
[----:B------:R-:W-:Y:S01]  /*2e00*/  IADD3 R28, P2, P3, R35, R78, R12 ;  /* 0x0000004e231c7210 */ /* 0x000fe20007b5e00c */
[----:B------:R-:W-:Y:S01]  /*2e10*/  FFMA.FTZ R91, R84, R31, R79 ;  /* 0x0000001f545b7223 */ /* 0x000fe2000001004f */
[----:B------:R-:W-:-:S02]  /*2e20*/  SHF.R.S32.HI R79, RZ, 0x1f, R36 ;  /* 0x0000001fff4f7819 */ /* 0x000fc40000011424 */
[----:B------:R-:W-:Y:S02]  /*2e30*/  SHF.R.S32.HI R31, RZ, 0x1f, R35 ;  /* 0x0000001fff1f7819 */ /* 0x000fe40000011423 */
[-C--:B------:R-:W-:Y:S02]  /*2e40*/  IADD3.X R79, R79, R80.reuse, R29, P0, P1 ;  /* 0x000000504f4f7210 */ /* 0x080fe400007e241d */
[----:B------:R-:W-:Y:S02]  /*2e50*/  IADD3.X R31, R31, R80, R81, P2, P3 ;  /* 0x000000501f1f7210 */ /* 0x000fe400017e6451 */
[----:B------:R-:W-:Y:S02]  /*2e60*/  SHF.R.S32.HI R81, RZ, 0x1f, R38 ;  /* 0x0000001fff517819 */ /* 0x000fe40000011426 */
[----:B------:R-:W-:-:S04]  /*2e70*/  IADD3 R29, P0, P1, R38, R78, R11 ;  /* 0x0000004e261d7210 */ /* 0x000fc8000791e00b */
[----:B------:R-:W-:Y:S02]  /*2e80*/  IADD3.X R82, R81, R80, R82, P0, P1 ;  /* 0x0000005051527210 */ /* 0x000fe400007e2452 */
[----:B------:R-:W-:-:S04]  /*2e90*/  LEA R92, P0, R30, UR18, 0x2 ;  /* 0x000000121e5c7c11 */ /* 0x000fc8000f8010ff */
[----:B------:R-:W-:Y:S02]  /*2ea0*/  LEA.HI.X R93, R30, UR19, R79, 0x2, P0 ;  /* 0x000000131e5d7c11 */ /* 0x000fe400080f144f */
[C---:B------:R-:W-:Y:S02]  /*2eb0*/  LEA R30, P0, R28.reuse, UR18, 0x2 ;  /* 0x000000121c1e7c11 */ /* 0x040fe4000f8010ff */
[----:B------:R-:W-:Y:S01]  /*2ec0*/  SHF.R.S32.HI R79, RZ, 0x1f, R37 ;  /* 0x0000001fff4f7819 */ /* 0x000fe20000011425 */
[----:B------:R-:W3:Y:S01]  /*2ed0*/  LDG.E.CONSTANT R92, desc[UR10][R92.64] ;  /* 0x0000000a5c5c7981 */ /* 0x000ee2000c1e9900 */
[----:B------:R-:W-:Y:S02]  /*2ee0*/  LEA.HI.X R31, R28, UR19, R31, 0x2, P0 ;  /* 0x000000131c1f7c11 */ /* 0x000fe400080f141f */
[C---:B------:R-:W-:Y:S02]  /*2ef0*/  LEA R28, P0, R29.reuse, UR18, 0x2 ;  /* 0x000000121d1c7c11 */ /* 0x040fe4000f8010ff */
[----:B------:R-:W-:Y:S01]  /*2f00*/  SHF.R.S32.HI R84, RZ, 0x1f, R10 ;  /* 0x0000001fff547819 */ /* 0x000fe2000001140a */
[----:B------:R0:W4:Y:S01]  /*2f10*/  LDG.E.CONSTANT R89, desc[UR10][R30.64] ;  /* 0x0000000a1e597981 */ /* 0x000122000c1e9900 */
[----:B------:R-:W-:-:S02]  /*2f20*/  LEA.HI.X R29, R29, UR19, R82, 0x2, P0 ;  /* 0x000000131d1d7c11 */ /* 0x000fc400080f1452 */
[----:B------:R-:W-:Y:S02]  /*2f30*/  IADD3 R81, P0, P1, R37, R78, R10 ;  /* 0x0000004e25517210 */ /* 0x000fe4000791e00a */
[----:B------:R-:W-:Y:S01]  /*2f40*/  SHF.R.S32.HI R82, RZ, 0x1f, R9 ;  /* 0x0000001fff527819 */ /* 0x000fe20000011409 */
[----:B------:R1:W5:Y:S01]  /*2f50*/  LDG.E.CONSTANT R90, desc[UR10][R28.64] ;  /* 0x0000000a1c5a7981 */ /* 0x000362000c1e9900 */
[----:B------:R-:W-:Y:S02]  /*2f60*/  IADD3.X R84, R79, R80, R84, P0, P1 ;  /* 0x000000504f547210 */ /* 0x000fe400007e2454 */
[----:B0-----:R-:W-:Y:S02]  /*2f70*/  SHF.R.S32.HI R31, RZ, 0x1f, R39 ;  /* 0x0000001fff1f7819 */ /* 0x001fe40000011427 */
[----:B-1----:R-:W-:Y:S01]  /*2f80*/  IADD3 R29, P0, P1, R39, R78, R8 ;  /* 0x0000004e271d7210 */ /* 0x002fe2000791e008 */
[----:B--2---:R-:W-:Y:S01]  /*2f90*/  FFMA.FTZ R91, R24, R83, R91 ;  /* 0x00000053185b7223 */ /* 0x004fe2000001005b */
[----:B------:R-:W-:-:S02]  /*2fa0*/  SHF.R.S32.HI R83, RZ, 0x1f, R40 ;  /* 0x0000001fff537819 */ /* 0x000fc40000011428 */
[----:B------:R-:W-:-:S04]  /*2fb0*/  IADD3 R24, P2, P3, R40, R78, R9 ;  /* 0x0000004e28187210 */ /* 0x000fc80007b5e009 */
[----:B------:R-:W-:Y:S02]  /*2fc0*/  IADD3.X R79, R83, R80, R82, P2, P3 ;  /* 0x00000050534f7210 */ /* 0x000fe400017e6452 */
[----:B------:R-:W-:-:S04]  /*2fd0*/  SHF.R.S32.HI R82, RZ, 0x1f, R8 ;  /* 0x0000001fff527819 */ /* 0x000fc80000011408 */
[----:B------:R-:W-:Y:S02]  /*2fe0*/  IADD3.X R82, R31, R80, R82, P0, P1 ;  /* 0x000000501f527210 */ /* 0x000fe400007e2452 */
[----:B------:R-:W-:-:S04]  /*2ff0*/  LEA R30, P0, R81, UR18, 0x2 ;  /* 0x00000012511e7c11 */ /* 0x000fc8000f8010ff */
[----:B------:R-:W-:Y:S02]  /*3000*/  LEA.HI.X R31, R81, UR19, R84, 0x2, P0 ;  /* 0x00000013511f7c11 */ /* 0x000fe400080f1454 */
[C---:B------:R-:W-:Y:S02]  /*3010*/  LEA R86, P0, R24.reuse, UR18, 0x2 ;  /* 0x0000001218567c11 */ /* 0x040fe4000f8010ff */
[----:B------:R-:W-:Y:S01]  /*3020*/  SHF.R.S32.HI R84, RZ, 0x1f, R7 ;  /* 0x0000001fff547819 */ /* 0x000fe20000011407 */
[----:B------:R0:W2:Y:S01]  /*3030*/  LDG.E.CONSTANT R83, desc[UR10][R30.64] ;  /* 0x0000000a1e537981 */ /* 0x0000a2000c1e9900 */
[----:B------:R-:W-:Y:S02]  /*3040*/  LEA.HI.X R87, R24, UR19, R79, 0x2, P0 ;  /* 0x0000001318577c11 */ /* 0x000fe400080f144f */
[----:B------:R-:W-:Y:S02]  /*3050*/  LEA R28, P0, R29, UR18, 0x2 ;  /* 0x000000121d1c7c11 */ /* 0x000fe4000f8010ff */
[----:B------:R-:W-:-:S02]  /*3060*/  SHF.R.S32.HI R79, RZ, 0x1f, R42 ;  /* 0x0000001fff4f7819 */ /* 0x000fc4000001142a */
[----:B------:R-:W-:Y:S02]  /*3070*/  LEA.HI.X R29, R29, UR19, R82, 0x2, P0 ;  /* 0x000000131d1d7c11 */ /* 0x000fe400080f1452 */
[----:B------:R-:W-:Y:S01]  /*3080*/  IADD3 R24, P0, P1, R42, R78, R7 ;  /* 0x0000004e2a187210 */ /* 0x000fe2000791e007 */
[----:B------:R-:W2:Y:S03]  /*3090*/  LDG.E.CONSTANT R82, desc[UR10][R86.64] ;  /* 0x0000000a56527981 */ /* 0x000ea6000c1e9900 */
[----:B------:R-:W-:Y:S01]  /*30a0*/  IADD3.X R79, R79, R80, R84, P0, P1 ;  /* 0x000000504f4f7210 */ /* 0x000fe200007e2454 */
[----:B------:R1:W2:Y:S01]  /*30b0*/  LDG.E.CONSTANT R81, desc[UR10][R28.64] ;  /* 0x0000000a1c517981 */ /* 0x0002a2000c1e9900 */
[----:B------:R-:W-:-:S04]  /*30c0*/  LEA R84, P0, R24, UR18, 0x2 ;  /* 0x0000001218547c11 */ /* 0x000fc8000f8010ff */
[----:B------:R-:W-:Y:S02]  /*30d0*/  LEA.HI.X R85, R24, UR19, R79, 0x2, P0 ;  /* 0x0000001318557c11 */ /* 0x000fe400080f144f */
[----:B------:R-:W-:-:S03]  /*30e0*/  IADD3 R24, P0, P1, R41, R78, R6 ;  /* 0x0000004e29187210 */ /* 0x000fc6000791e006 */
[----:B------:R-:W2:Y:S01]  /*30f0*/  LDG.E.CONSTANT R84, desc[UR10][R84.64] ;  /* 0x0000000a54547981 */ /* 0x000ea2000c1e9900 */
[----:B0-----:R-:W-:Y:S02]  /*3100*/  LEA R30, P2, R24, UR18, 0x2 ;  /* 0x00000012181e7c11 */ /* 0x001fe4000f8410ff */
[----:B------:R-:W-:-:S04]  /*3110*/  IADD3.X R31, R45, R80, R48, P0, P1 ;  /* 0x000000502d1f7210 */ /* 0x000fc800007e2430 */
[----:B------:R-:W-:Y:S02]  /*3120*/  LEA.HI.X R31, R24, UR19, R31, 0x2, P2 ;  /* 0x00000013181f7c11 */ /* 0x000fe400090f141f */
[----:B------:R-:W-:-:S03]  /*3130*/  IADD3 R24, P0, P1, R44, R78, R5 ;  /* 0x0000004e2c187210 */ /* 0x000fc6000791e005 */
[----:B------:R-:W2:Y:S01]  /*3140*/  LDG.E.CONSTANT R85, desc[UR10][R30.64] ;  /* 0x0000000a1e557981 */ /* 0x000ea2000c1e9900 */
[C---:B-1----:R-:W-:Y:S02]  /*3150*/  LEA R28, P2, R24.reuse, UR18, 0x2 ;  /* 0x00000012181c7c11 */ /* 0x042fe4000f8410ff */
[----:B------:R-:W-:Y:S02]  /*3160*/  IADD3.X R29, R47, R80, R50, P0, P1 ;  /* 0x000000502f1d7210 */ /* 0x000fe400007e2432 */
[-C--:B------:R-:W-:Y:S02]  /*3170*/  IADD3 R79, P0, P1, R43, R78.reuse, R4 ;  /* 0x0000004e2b4f7210 */ /* 0x080fe4000791e004 */
[----:B------:R-:W-:Y:S02]  /*3180*/  LEA.HI.X R29, R24, UR19, R29, 0x2, P2 ;  /* 0x00000013181d7c11 */ /* 0x000fe400090f141d */
[----:B------:R-:W-:Y:S02]  /*3190*/  IADD3 R24, P3, P4, R46, R78, R3 ;  /* 0x0000004e2e187210 */ /* 0x000fe40007c7e003 */
[----:B------:R-:W-:Y:S01]  /*31a0*/  LEA R78, P2, R79, UR18, 0x2 ;  /* 0x000000124f4e7c11 */ /* 0x000fe2000f8410ff */
[----:B------:R0:W2:Y:S01]  /*31b0*/  LDG.E.CONSTANT R88, desc[UR10][R28.64] ;  /* 0x0000000a1c587981 */ /* 0x0000a2000c1e9900 */
[----:B------:R-:W-:-:S02]  /*31c0*/  IADD3.X R86, R49, R80, R52, P0, P1 ;  /* 0x0000005031567210 */ /* 0x000fc400007e2434 */
[----:B------:R-:W-:Y:S02]  /*31d0*/  IADD3.X R87, R51, R80, R54, P3, P4 ;  /* 0x0000005033577210 */ /* 0x000fe40001fe8436 */
[----:B------:R-:W-:Y:S02]  /*31e0*/  LEA.HI.X R79, R79, UR19, R86, 0x2, P2 ;  /* 0x000000134f4f7c11 */ /* 0x000fe400090f1456 */
[C---:B------:R-:W-:Y:S01]  /*31f0*/  LEA R86, P0, R24.reuse, UR18, 0x2 ;  /* 0x0000001218567c11 */ /* 0x040fe2000f8010ff */
[----:B0-----:R-:W2:Y:S03]  /*3200*/  LDS.128 R28, [R0+0x40] ;  /* 0x00004000001c7984 */ /* 0x001ea60000000c00 */
[----:B------:R-:W-:Y:S01]  /*3210*/  LEA.HI.X R87, R24, UR19, R87, 0x2, P0 ;  /* 0x0000001318577c11 */ /* 0x000fe200080f1457 */
[----:B------:R-:W2:Y:S04]  /*3220*/  LDG.E.CONSTANT R79, desc[UR10][R78.64] ;  /* 0x0000000a4e4f7981 */ /* 0x000ea8000c1e9900 */
[----:B------:R-:W2:Y:S01]  /*3230*/  LDG.E.CONSTANT R86, desc[UR10][R86.64] ;  /* 0x0000000a56567981 */ /* 0x000ea2000c1e9900 */
[----:B---3--:R-:W-:-:S04]  /*3240*/  FFMA.FTZ R92, R92, R25, R91 ;  /* 0x000000195c5c7223 */ /* 0x008fc8000001005b */
[----:B----4-:R-:W-:-:S04]  /*3250*/  FFMA.FTZ R89, R89, R26, R92 ;  /* 0x0000001a59597223 */ /* 0x010fc8000001005c */
[----:B-----5:R-:W-:Y:S02]  /*3260*/  FFMA.FTZ R89, R90, R27, R89 ;  /* 0x0000001b5a597223 */ /* 0x020fe40000010059 */
[----:B------:R-:W0:Y:S01]  /*3270*/  LDS.128 R24, [R0+0x50] ;  /* 0x0000500000187984 */ /* 0x000e220000000c00 */
[----:B------:R-:W-:Y:S01]  /*3280*/  UMOV UR5, 0xffffffff ;  /* 0xffffffff00057882 */ /* 0x000fe20000000000 */
[----:B--2---:R-:W-:-:S04]  /*3290*/  FFMA.FTZ R83, R28, R83, R89 ;  /* 0x000000531c537223 */ /* 0x004fc80000010059 */
[----:B------:R-:W-:-:S04]  /*32a0*/  FFMA.FTZ R82, R82, R29, R83 ;  /* 0x0000001d52527223 */ /* 0x000fc80000010053 */
        /* <DEDUP_REMOVED lines=10> */
.L_x_28581:
[----:B------:R-:W-:Y:S01]  /*3350*/  ISETP.NE.AND P0, PT, R68, RZ, PT ;  /* 0x000000ff4400720c */ /* 0x000fe20003f05270 */
[----:B------:R-:W-:Y:S02]  /*3360*/  VIADD R76, R76, 0x4 ;  /* 0x000000044c4c7836 */ /* 0x000fe40000000000 */
[----:B-1----:R-:W-:Y:S01]  /*3370*/  FADD.FTZ R25, R24, R25 ;  /* 0x0000001918197221 */ /* 0x002fe20000010000 */
[----:B------:R-:W-:Y:S02]  /*3380*/  BSSY B1, `(.L_x_28540) ;  /* 0x000000a000017945 */ /* 0x000fe40003800000 */
[----:B------:R-:W-:Y:S01]  /*3390*/  ISETP.GE.AND P1, PT, R76, UR4, PT ;  /* 0x000000044c007c0c */ /* 0x000fe2000bf26270 */
[----:B------:R-:W-:-:S06]  /*33a0*/  FMUL.FTZ R25, R25, UR20 ;  /* 0x0000001419197c20 */ /* 0x000fcc0008410000 */
[----:B------:R-:W-:Y:S06]  /*33b0*/  @P0 BRA `(.L_x_28541) ;  /* 0x0000000000180947 */ /* 0x000fec0003800000 */
[----:B0-----:R-:W-:Y:S02]  /*33c0*/  I2FP.F32.S32 R24, R77 ;  /* 0x0000004d00187245 */ /* 0x001fe40000201400 */
[----:B------:R-:W-:-:S03]  /*33d0*/  ISETP.GE.AND P0, PT, R74, UR14, PT ;  /* 0x0000000e4a007c0c */ /* 0x000fc6000bf06270 */
[----:B------:R-:W-:-:S05]  /*33e0*/  FFMA.FTZ R24, R24, R69, R25 ;  /* 0x0000004518187223 */ /* 0x000fca0000010019 */
[----:B------:R-:W-:-:S05]  /*33f0*/  FSEL R26, R24, RZ, !P0 ;  /* 0x000000ff181a7208 */ /* 0x000fca0004000000 */
[----:B------:R1:W-:Y:S01]  /*3400*/  STS [R75], R26 ;  /* 0x0000001a4b007388 */ /* 0x0003e20000000800 */
[----:B------:R-:W-:-:S07]  /*3410*/  @!P0 FMNMX.FTZ R65, R65, R24, !PT ;  /* 0x0000001841418209 */ /* 0x000fce0007810000 */
.L_x_28541:
[----:B------:R-:W-:Y:S05]  /*3420*/  BSYNC B1 ;  /* 0x0000000000017941 */ /* 0x000fea0003800000 */
.L_x_28540:
[----:B------:R-:W-:Y:S01]  /*3430*/  IADD3 R72, P0, R72, 0x10, RZ ;  /* 0x0000001048487810 */ /* 0x000fe20007f1e0ff */
[----:B-1----:R-:W-:Y:S02]  /*3440*/  VIADD R75, R75, 0x80 ;  /* 0x000000804b4b7836 */ /* 0x002fe40000000000 */
[----:B------:R-:W-:Y:S02]  /*3450*/  VIADD R74, R74, 0x20 ;  /* 0x000000204a4a7836 */ /* 0x000fe40000000000 */
[----:B------:R-:W-:Y:S02]  /*3460*/  VIADD R77, R77, 0x20 ;  /* 0x000000204d4d7836 */ /* 0x000fe40000000000 */
[----:B------:R-:W-:Y:S01]  /*3470*/  IMAD.X R73, RZ, RZ, R73, P0 ;  /* 0x000000ffff497224 */ /* 0x000fe200000e0649 */
[----:B------:R-:W-:Y:S06]  /*3480*/  @!P1 BRA `(.L_x_28542) ;  /* 0xfffffff000889947 */ /* 0x000fec000383ffff */
.L_x_28533:
[----:B------:R-:W-:Y:S05]  /*3490*/  BSYNC B0 ;  /* 0x0000000000007941 */ /* 0x000fea0003800000 */
.L_x_28532:
[----:B------:R-:W1:Y:S01]  /*34a0*/  S2R R0, SR_TID.X ;  /* 0x0000000000007919 */ /* 0x000e620000002100 */
        /* <DEDUP_REMOVED lines=17> */
.L_x_28586:
        /* <DEDUP_REMOVED lines=10> */
[----:B------:R-:W-:Y:S02]  /*3660*/  ISETP.GT.AND P0, PT, R3, 0x3, PT ;  /* 0x000000030300780c */ /* 0x000fe40003f04270 */
        /* <DEDUP_REMOVED lines=40> */
.L_x_28548:
        /* <DEDUP_REMOVED lines=11> */
.L_x_28547:
[----:B------:R-:W-:Y:S05]  /*39a0*/  BSYNC B1 ;  /* 0x0000000000017941 */ /* 0x000fea0003800000 */
.L_x_28546:
        /* <DEDUP_REMOVED lines=15> */
.L_x_28551:
        /* <DEDUP_REMOVED lines=8> */
[----:B0-----:R-:W0:Y:S04]  /*3b20*/  LDS R24, [R6+0x800] ;  /* 0x0008000006187984 */ /* 0x001e280000000800 */
        /* <DEDUP_REMOVED lines=12> */
[----:B------:R-:W-:-:S03]  /*3bf0*/  FADD.FTZ R18, -R5, R18 ;  /* 0x0000001205127221 */ /* 0x000fc60000010100 */
[----:B------:R-:W-:Y:S02]  /*3c00*/  FMUL.FTZ R16, R16, 1.4426950216293334961 ;  /* 0x3fb8aa3b10107820 */ /* 0x000fe40000410000 */
[----:B------:R4:W1:Y:S01]  /*3c10*/  MUFU.EX2 R11, R12 ;  /* 0x0000000c000b7308 */ /* 0x0008620000000800 */
[----:B--2---:R-:W2:Y:S01]  /*3c20*/  LDS R10, [R6+0x1200] ;  /* 0x00120000060a7984 */ /* 0x004ea20000000800 */
[----:B------:R-:W-:Y:S01]  /*3c30*/  FMUL.FTZ R18, R18, 1.4426950216293334961 ;  /* 0x3fb8aa3b12127820 */ /* 0x000fe20000410000 */
[C---:B------:R-:W-:Y:S01]  /*3c40*/  FADD.FTZ R22, -R5.reuse, R22 ;  /* 0x0000001605167221 */ /* 0x040fe20000010100 */
[----:B0-----:R-:W-:-:S03]  /*3c50*/  FADD.FTZ R24, -R5, R24 ;  /* 0x0000001805187221 */ /* 0x001fc60000010100 */
        /* <DEDUP_REMOVED lines=10> */
[----:B-1----:R-:W-:Y:S01]  /*3d00*/  FADD.FTZ R8, R8, R11 ;  /* 0x0000000b08087221 */ /* 0x002fe20000010000 */
[----:B------:R-:W-:Y:S01]  /*3d10*/  FMUL.FTZ R26, R26, 1.4426950216293334961 ;  /* 0x3fb8aa3b1a1a7820 */ /* 0x000fe20000410000 */
[----:B------:R-:W-:Y:S01]  /*3d20*/  FMUL.FTZ R28, R28, 1.4426950216293334961 ;  /* 0x3fb8aa3b1c1c7820 */ /* 0x000fe20000410000 */
[C---:B------:R-:W-:Y:S01]  /*3d30*/  FADD.FTZ R30, -R5.reuse, R30 ;  /* 0x0000001e051e7221 */ /* 0x040fe20000010100 */
[----:B------:R-:W-:Y:S01]  /*3d40*/  STS [R6+-0x200], R11 ;  /* 0xfffe000b06007388 */ /* 0x000fe20000000800 */
[----:B------:R-:W-:Y:S01]  /*3d50*/  FADD.FTZ R32, -R5, R32 ;  /* 0x0000002005207221 */ /* 0x000fe20000010100 */
[----:B------:R1:W2:Y:S01]  /*3d60*/  MUFU.EX2 R17, R18 ;  /* 0x0000001200117308 */ /* 0x0002a20000000800 */
        /* <DEDUP_REMOVED lines=10> */
[----:B--2---:R-:W-:Y:S01]  /*3e10*/  FADD.FTZ R8, R8, R17 ;  /* 0x0000001108087221 */ /* 0x004fe20000010000 */
[----:B------:R-:W-:Y:S01]  /*3e20*/  FADD.FTZ R10, -R5, R10 ;  /* 0x0000000a050a7221 */ /* 0x000fe20000010100 */
        /* <DEDUP_REMOVED lines=43> */
.L_x_28550:
[----:B------:R-:W-:Y:S05]  /*40e0*/  BSYNC B1 ;  /* 0x0000000000017941 */ /* 0x000fea0003800000 */
.L_x_28549:
        /* <DEDUP_REMOVED lines=10> */
[----:B------:R-:W4:Y:S04]  /*4190*/  LDS R18, [R6+0x400] ;  /* 0x0004000006127984 */ /* 0x000f280000000800 */
[----:B------:R-:W4:Y:S04]  /*41a0*/  LDS R22, [R6+0x600] ;  /* 0x0006000006167984 */ /* 0x000f280000000800 */
[----:B0-----:R-:W0:Y:S04]  /*41b0*/  LDS R24, [R6+0x800] ;  /* 0x0008000006187984 */ /* 0x001e280000000800 */
        /* <DEDUP_REMOVED lines=11> */
[C---:B------:R-:W-:Y:S01]  /*4270*/  FADD.FTZ R18, -R5.reuse, R18 ;  /* 0x0000001205127221 */ /* 0x040fe20000010100 */
[----:B------:R-:W-:-:S03]  /*4280*/  FADD.FTZ R22, -R5, R22 ;  /* 0x0000001605167221 */ /* 0x000fc60000010100 */
[----:B------:R-:W-:Y:S02]  /*4290*/  FMUL.FTZ R18, R18, 1.4426950216293334961 ;  /* 0x3fb8aa3b12127820 */ /* 0x000fe40000410000 */
[----:B------:R-:W3:Y:S01]  /*42a0*/  MUFU.EX2 R13, R14 ;  /* 0x0000000e000d7308 */ /* 0x000ee20000000800 */
[----:B------:R-:W-:Y:S01]  /*42b0*/  FMUL.FTZ R22, R22, 1.4426950216293334961 ;  /* 0x3fb8aa3b16167820 */ /* 0x000fe20000410000 */
[C---:B0-----:R-:W-:Y:S01]  /*42c0*/  FADD.FTZ R24, -R5.reuse, R24 ;  /* 0x0000001805187221 */ /* 0x041fe20000010100 */
[----:B-1----:R-:W-:Y:S01]  /*42d0*/  FADD.FTZ R8, R8, R9 ;  /* 0x0000000908087221 */ /* 0x002fe20000010000 */
[----:B------:R-:W-:Y:S01]  /*42e0*/  FADD.FTZ R26, -R5, R26 ;  /* 0x0000001a051a7221 */ /* 0x000fe20000010100 */
[----:B------:R-:W-:Y:S01]  /*42f0*/  STS [R6+-0x400], R9 ;  /* 0xfffc000906007388 */ /* 0x000fe20000000800 */
[----:B------:R-:W-:Y:S02]  /*4300*/  FMUL.FTZ R24, R24, 1.4426950216293334961 ;  /* 0x3fb8aa3b18187820 */ /* 0x000fe40000410000 */
[----:B------:R-:W0:Y:S01]  /*4310*/  MUFU.EX2 R15, R16 ;  /* 0x00000010000f7308 */ /* 0x000e220000000800 */
[----:B--2---:R-:W-:Y:S01]  /*4320*/  FADD.FTZ R8, R8, R11 ;  /* 0x0000000b08087221 */ /* 0x004fe20000010000 */
[----:B------:R-:W-:Y:S01]  /*4330*/  FMUL.FTZ R26, R26, 1.4426950216293334961 ;  /* 0x3fb8aa3b1a1a7820 */ /* 0x000fe20000410000 */
[----:B------:R-:W-:Y:S05]  /*4340*/  STS [R6+-0x200], R11 ;  /* 0xfffe000b06007388 */ /* 0x000fea0000000800 */
[----:B------:R-:W1:Y:S01]  /*4350*/  MUFU.EX2 R17, R18 ;  /* 0x0000001200117308 */ /* 0x000e620000000800 */
[----:B---3--:R-:W-:Y:S01]  /*4360*/  FADD.FTZ R8, R8, R13 ;  /* 0x0000000d08087221 */ /* 0x008fe20000010000 */
        /* <DEDUP_REMOVED lines=15> */
.L_x_28553:
[----:B------:R-:W-:Y:S05]  /*4460*/  BSYNC B1 ;  /* 0x0000000000017941 */ /* 0x000fea0003800000 */
.L_x_28552:
        /* <DEDUP_REMOVED lines=26> */
.L_x_28545:
[----:B------:R-:W-:Y:S05]  /*4610*/  BSYNC B0 ;  /* 0x0000000000007941 */ /* 0x000fea0003800000 */
.L_x_28544:
        /* <DEDUP_REMOVED lines=59> */
.L_x_28558:
        /* <DEDUP_REMOVED lines=8> */
.L_x_28557:
[----:B------:R-:W-:Y:S05]  /*4a50*/  BSYNC B1 ;  /* 0x0000000000017941 */ /* 0x000fea0003800000 */
.L_x_28556:
        /* <DEDUP_REMOVED lines=15> */
.L_x_28561:
        /* <DEDUP_REMOVED lines=8> */
[----:B------:R-:W1:Y:S04]  /*4bd0*/  LDS R21, [R6+0x800] ;  /* 0x0008000006157984 */ /* 0x000e680000000800 */
[----:B------:R-:W-:Y:S04]  /*4be0*/  LDS R22, [R6+0xa00] ;  /* 0x000a000006167984 */ /* 0x000fe80000000800 */
[----:B------:R-:W1:Y:S04]  /*4bf0*/  LDS R23, [R6+0xc00] ;  /* 0x000c000006177984 */ /* 0x000e680000000800 */
[----:B0-----:R-:W0:Y:S04]  /*4c00*/  LDS R24, [R6+0xe00] ;  /* 0x000e000006187984 */ /* 0x001e280000000800 */
[----:B------:R-:W0:Y:S01]  /*4c10*/  LDS R26, [R6+0x1000] ;  /* 0x00100000061a7984 */ /* 0x000e220000000800 */
[----:B---3--:R-:W-:-:S03]  /*4c20*/  FMUL.FTZ R9, R8, R35 ;  /* 0x0000002308097220 */ /* 0x008fc60000410000 */
[----:B------:R-:W3:Y:S01]  /*4c30*/  LDS R28, [R6+0x1200] ;  /* 0x00120000061c7984 */ /* 0x000ee20000000800 */
[----:B--2---:R-:W-:-:S03]  /*4c40*/  FMUL.FTZ R11, R10, R35 ;  /* 0x000000230a0b7220 */ /* 0x004fc60000410000 */
[----:B------:R-:W2:Y:S01]  /*4c50*/  LDS R29, [R6+0x1400] ;  /* 0x00140000061d7984 */ /* 0x000ea20000000800 */
[----:B----4-:R-:W-:-:S03]  /*4c60*/  FMUL.FTZ R13, R12, R35 ;  /* 0x000000230c0d7220 */ /* 0x010fc60000410000 */
[----:B------:R-:W4:Y:S01]  /*4c70*/  LDS R30, [R6+0x1600] ;  /* 0x00160000061e7984 */ /* 0x000f220000000800 */
[----:B-1----:R-:W-:-:S03]  /*4c80*/  FMUL.FTZ R15, R14, R35 ;  /* 0x000000230e0f7220 */ /* 0x002fc60000410000 */
[----:B------:R-:W1:Y:S01]  /*4c90*/  LDS R31, [R6+0x1800] ;  /* 0x00180000061f7984 */ /* 0x000e620000000800 */
[----:B------:R-:W-:-:S03]  /*4ca0*/  FMUL.FTZ R17, R16, R35 ;  /* 0x0000002310117220 */ /* 0x000fc60000410000 */
[----:B------:R-:W1:Y:S01]  /*4cb0*/  LDS R32, [R6+0x1a00] ;  /* 0x001a000006207984 */ /* 0x000e620000000800 */
[----:B------:R-:W-:-:S03]  /*4cc0*/  FMUL.FTZ R19, R18, R35 ;  /* 0x0000002312137220 */ /* 0x000fc60000410000 */
[----:B------:R0:W-:Y:S01]  /*4cd0*/  STS [R6+-0x400], R9 ;  /* 0xfffc000906007388 */ /* 0x0001e20000000800 */
[----:B------:R-:W-:-:S03]  /*4ce0*/  FMUL.FTZ R21, R21, R35 ;  /* 0x0000002315157220 */ /* 0x000fc60000410000 */
[----:B------:R3:W-:Y:S04]  /*4cf0*/  STS [R6+-0x200], R11 ;  /* 0xfffe000b06007388 */ /* 0x0007e80000000800 */
[----:B------:R4:W-:Y:S01]  /*4d00*/  STS [R6], R13 ;  /* 0x0000000d06007388 */ /* 0x0009e20000000800 */
[-C--:B------:R-:W-:Y:S01]  /*4d10*/  FMUL.FTZ R23, R23, R35.reuse ;  /* 0x0000002317177220 */ /* 0x080fe20000410000 */
[-C--:B0-----:R-:W-:Y:S02]  /*4d20*/  FMUL.FTZ R9, R22, R35.reuse ;  /* 0x0000002316097220 */ /* 0x081fe40000410000 */
[----:B------:R0:W-:Y:S01]  /*4d30*/  STS [R6+0x200], R15 ;  /* 0x0002000f06007388 */ /* 0x0001e20000000800 */
[-C--:B------:R-:W-:Y:S01]  /*4d40*/  FMUL.FTZ R25, R24, R35.reuse ;  /* 0x0000002318197220 */ /* 0x080fe20000410000 */
[----:B------:R-:W-:-:S02]  /*4d50*/  FMUL.FTZ R27, R26, R35 ;  /* 0x000000231a1b7220 */ /* 0x000fc40000410000 */
[----:B------:R-:W-:Y:S01]  /*4d60*/  STS [R6+0x400], R17 ;  /* 0x0004001106007388 */ /* 0x000fe20000000800 */
[----:B---3--:R-:W-:-:S03]  /*4d70*/  FMUL.FTZ R11, R28, R35 ;  /* 0x000000231c0b7220 */ /* 0x008fc60000410000 */
[----:B------:R-:W-:Y:S01]  /*4d80*/  STS [R6+0x600], R19 ;  /* 0x0006001306007388 */ /* 0x000fe20000000800 */
[----:B--2---:R-:W-:-:S03]  /*4d90*/  FMUL.FTZ R29, R29, R35 ;  /* 0x000000231d1d7220 */ /* 0x004fc60000410000 */
        /* <DEDUP_REMOVED lines=15> */
.L_x_28560:
[----:B------:R-:W-:Y:S05]  /*4e90*/  BSYNC B1 ;  /* 0x0000000000017941 */ /* 0x000fea0003800000 */
.L_x_28559:
        /* <DEDUP_REMOVED lines=31> */
.L_x_28563:
[----:B------:R-:W-:Y:S05]  /*5090*/  BSYNC B1 ;  /* 0x0000000000017941 */ /* 0x000fea0003800000 */
.L_x_28562:
        /* <DEDUP_REMOVED lines=14> */
.L_x_28555:
[----:B------:R-:W-:Y:S05]  /*5180*/  BSYNC B0 ;  /* 0x0000000000007941 */ /* 0x000fea0003800000 */
.L_x_28554:
        /* <DEDUP_REMOVED lines=32> */
.L_x_28565:
[----:B------:R-:W-:Y:S05]  /*5390*/  BSYNC B0 ;  /* 0x0000000000007941 */ /* 0x000fea0003800000 */
.L_x_28564:
[----:B------:R-:W-:Y:S01]  /*53a0*/  ULDC UR15, c[0x0][0x26c] ;  /* 0x00009b00000f7ab9 */ /* 0x000fe20000000800 */
[----:B------:R-:W-:Y:S01]  /*53b0*/  ULDC.64 UR8, c[0x0][0x238] ;  /* 0x00008e0000087ab9 */ /* 0x000fe20000000a00 */
[----:B------:R-:W-:Y:S04]  /*53c0*/  BSSY B0, `(.L_x_28566) ;  /* 0x00000ba000007945 */ /* 0x000fe80003800000 */
[----:B------:R-:W-:Y:S05]  /*53d0*/  @!P1 BRA `(.L_x_28567) ;  /* 0x0000000000189947 */ /* 0x000fea0003800000 */
[----:B------:R-:W-:Y:S01]  /*53e0*/  CS2R R38, SRZ ;  /* 0x0000000000267805 */ /* 0x000fe2000001ff00 */
[----:B------:R-:W-:Y:S02]  /*53f0*/  IMAD.MOV.U32 R36, RZ, RZ, RZ ;  /* 0x000000ffff247224 */ /* 0x000fe400078e00ff */
[----:B------:R-:W-:Y:S02]  /*5400*/  IMAD.MOV.U32 R41, RZ, RZ, RZ ;  /* 0x000000ffff297224 */ /* 0x000fe400078e00ff */
[----:B------:R-:W-:Y:S02]  /*5410*/  IMAD.MOV.U32 R42, RZ, RZ, RZ ;  /* 0x000000ffff2a7224 */ /* 0x000fe400078e00ff */
[----:B------:R-:W-:Y:S01]  /*5420*/  IMAD.MOV.U32 R44, RZ, RZ, RZ ;  /* 0x000000ffff2c7224 */ /* 0x000fe200078e00ff */
[----:B------:R-:W-:Y:S06]  /*5430*/  BRA `(.L_x_28568) ;  /* 0x0000000800c87947 */ /* 0x000fec0003800000 */
.L_x_28567:
[----:B------:R-:W0:Y:S01]  /*5440*/  S2UR UR5, SR_CTAID.Y ;  /* 0x00000000000579c3 */ /* 0x000e220000002600 */
[----:B------:R-:W0:Y:S01]  /*5450*/  S2R R10, SR_CTAID.Z ;  /* 0x00000000000a7919 */ /* 0x000e220000002700 */
[----:B-1--4-:R-:W-:Y:S01]  /*5460*/  LEA.HI R5, R3, R3, RZ, 0x1 ;  /* 0x0000000303057211 */ /* 0x012fe200078f08ff */
[----:B------:R-:W-:Y:S01]  /*5470*/  ULDC UR7, c[0x0][0x270] ;  /* 0x00009c0000077ab9 */ /* 0x000fe20000000800 */
[----:B--2---:R-:W-:Y:S01]  /*5480*/  SHF.R.S32.HI R9, RZ, 0x1f, R67 ;  /* 0x0000001fff097819 */ /* 0x004fe20000011443 */
[----:B------:R-:W-:Y:S01]  /*5490*/  ULDC.64 UR12, c[0x0][0x248] ;  /* 0x00009200000c7ab9 */ /* 0x000fe20000000a00 */
[C---:B------:R-:W-:Y:S01]  /*54a0*/  LOP3.LUT R6, R5.reuse, 0xfffffffe, RZ, 0xc0, !PT ;  /* 0xfffffffe05067812 */ /* 0x040fe200078ec0ff */
[----:B------:R-:W-:Y:S01]  /*54b0*/  IMAD.SHL.U32 R5, R5, 0x4, RZ ;  /* 0x0000000405057824 */ /* 0x000fe200078e00ff */
[----:B------:R-:W0:Y:S01]  /*54c0*/  LDC R7, c[0x0][0x258] ;  /* 0x00009600ff077b82 */ /* 0x000e220000000800 */
[----:B------:R-:W-:Y:S01]  /*54d0*/  IMAD R32, R20, UR7, RZ ;  /* 0x0000000714207c24 */ /* 0x000fe2000f8e02ff */
[----:B------:R-:W-:-:S02]  /*54e0*/  LOP3.LUT R40, RZ, R4, RZ, 0x33, !PT ;  /* 0x00000004ff287212 */ /* 0x000fc400078e33ff */
[----:B------:R-:W-:Y:S01]  /*54f0*/  CS2R R38, SRZ ;  /* 0x0000000000267805 */ /* 0x000fe2000001ff00 */
[----:B------:R-:W-:Y:S02]  /*5500*/  IMAD.MOV.U32 R36, RZ, RZ, RZ ;  /* 0x000000ffff247224 */ /* 0x000fe400078e00ff */
[----:B------:R-:W-:Y:S01]  /*5510*/  IMAD.MOV.U32 R41, RZ, RZ, RZ ;  /* 0x000000ffff297224 */ /* 0x000fe200078e00ff */
[----:B---3--:R-:W-:Y:S01]  /*5520*/  SHF.R.S32.HI R33, RZ, 0x1f, R32 ;  /* 0x0000001fff217819 */ /* 0x008fe20000011420 */
[----:B------:R-:W1:Y:S01]  /*5530*/  S2UR UR6, SR_CgaCtaId ;  /* 0x00000000000679c3 */ /* 0x000e620000008800 */
[----:B------:R-:W-:Y:S02]  /*5540*/  IMAD.MOV.U32 R42, RZ, RZ, RZ ;  /* 0x000000ffff2a7224 */ /* 0x000fe400078e00ff */
[----:B------:R-:W-:-:S05]  /*5550*/  IMAD.MOV.U32 R44, RZ, RZ, RZ ;  /* 0x000000ffff2c7224 */ /* 0x000fca00078e00ff */
[----:B------:R-:W2:Y:S01]  /*5560*/  LDC R45, c[0x0][0x26c] ;  /* 0x00009b00ff2d7b82 */ /* 0x000ea20000000800 */
[----:B0-----:R-:W-:Y:S01]  /*5570*/  IMAD R8, R7, UR5, RZ ;  /* 0x0000000507087c24 */ /* 0x001fe2000f8e02ff */
[----:B------:R-:W-:Y:S01]  /*5580*/  UMOV UR5, 0x400 ;  /* 0x0000040000057882 */ /* 0x000fe20000000000 */
[----:B------:R-:W-:Y:S01]  /*5590*/  IMAD.IADD R7, R3, 0x1, -R6 ;  /* 0x0000000103077824 */ /* 0x000fe200078e0a06 */
[----:B------:R-:W-:Y:S01]  /*55a0*/  UIADD3 UR5, UR5, 0x1a0, URZ ;  /* 0x000001a005057890 */ /* 0x000fe2000fffe03f */
[----:B------:R-:W-:Y:S02]  /*55b0*/  LOP3.LUT R6, R5, 0xfffffff8, RZ, 0xc0, !PT ;  /* 0xfffffff805067812 */ /* 0x000fe400078ec0ff */
[----:B------:R-:W-:Y:S01]  /*55c0*/  IMAD.SHL.U32 R35, R7, 0x4, RZ ;  /* 0x0000000407237824 */ /* 0x000fe200078e00ff */
[----:B------:R-:W-:Y:S01]  /*55d0*/  IADD3 R37, P0, R8, R67, RZ ;  /* 0x0000004308257210 */ /* 0x000fe20007f1e0ff */
[----:B-1----:R-:W-:Y:S01]  /*55e0*/  ULEA UR5, UR6, UR5, 0x18 ;  /* 0x0000000506057291 */ /* 0x002fe2000f8ec03f */
[----:B------:R-:W-:-:S02]  /*55f0*/  IMAD R7, R2, 0x2, R7 ;  /* 0x0000000202077824 */ /* 0x000fc400078e0207 */
[----:B------:R-:W-:Y:S01]  /*5600*/  IMAD R5, R2, 0x8, R35 ;  /* 0x0000000802057824 */ /* 0x000fe200078e0223 */
[----:B------:R-:W-:Y:S01]  /*5610*/  LEA.HI.X.SX32 R8, R8, R9, 0x1, P0 ;  /* 0x0000000908087211 */ /* 0x000fe200000f0eff */
[----:B------:R-:W-:Y:S01]  /*5620*/  IMAD.IADD R35, R35, 0x1, R6 ;  /* 0x0000000123237824 */ /* 0x000fe200078e0206 */
[----:B------:R-:W-:Y:S01]  /*5630*/  LEA R34, P0, R37, UR12, 0x2 ;  /* 0x0000000c25227c11 */ /* 0x000fe2000f8010ff */
[----:B------:R-:W-:Y:S01]  /*5640*/  IMAD R5, R10, 0x200, R5 ;  /* 0x000002000a057824 */ /* 0x000fe200078e0205 */
[----:B--2---:R-:W-:Y:S01]  /*5650*/  SHF.R.S32.HI R45, RZ, 0x1f, R45 ;  /* 0x0000001fff2d7819 */ /* 0x004fe2000001142d */
[----:B------:R-:W-:Y:S01]  /*5660*/  VIADD R46, R35, 0x100 ;  /* 0x00000100232e7836 */ /* 0x000fe20000000000 */
[----:B------:R-:W-:Y:S01]  /*5670*/  LEA.HI.X R37, R37, UR13, R8, 0x2, P0 ;  /* 0x0000000d25257c11 */ /* 0x000fe200080f1408 */
[----:B------:R-:W-:Y:S01]  /*5680*/  VIADD R47, R35, 0x180 ;  /* 0x00000180232f7836 */ /* 0x000fe20000000000 */
[----:B------:R-:W-:Y:S01]  /*5690*/  LEA R43, R7, UR5, 0x4 ;  /* 0x00000005072b7c11 */ /* 0x000fe2000f8e20ff */
[----:B------:R-:W-:-:S02]  /*56a0*/  VIADD R48, R35, 0x200 ;  /* 0x0000020023307836 */ /* 0x000fc40000000000 */
[----:B------:R-:W-:Y:S02]  /*56b0*/  VIADD R49, R35, 0x280 ;  /* 0x0000028023317836 */ /* 0x000fe40000000000 */
[----:B------:R-:W-:-:S07]  /*56c0*/  VIADD R50, R5, 0x3 ;  /* 0x0000000305327836 */ /* 0x000fce0000000000 */
.L_x_28569:
        /* <DEDUP_REMOVED lines=15> */
[----:B------:R0:W3:Y:S01]  /*57c0*/  LDG.E.128.CONSTANT R8, desc[UR10][R24.64+0x200] ;  /* 0x0002000a18087981 */ /* 0x0000e2000c1e9d00 */
        /* <DEDUP_REMOVED lines=10> */
[----:B0-----:R-:W-:Y:S02]  /*5870*/  LEA.HI.X.SX32 R24, R48, R26, 0x1, P0 ;  /* 0x0000001a30187211 */ /* 0x001fe400000f0eff */
        /* <DEDUP_REMOVED lines=10> */
[C---:B------:R-:W-:Y:S02]  /*5920*/  @!P1 VIADD R29, R50.reuse, 0xfffffffe ;  /* 0xfffffffe321d9836 */ /* 0x040fe40000000000 */
[----:B------:R-:W-:Y:S01]  /*5930*/  @!P1 VIADD R30, R50, 0xffffffff ;  /* 0xffffffff321e9836 */ /* 0x000fe20000000000 */
[----:B------:R-:W-:Y:S02]  /*5940*/  @!P1 ISETP.GE.AND P3, PT, R28, UR14, PT ;  /* 0x0000000e1c009c0c */ /* 0x000fe4000bf66270 */
[----:B------:R-:W-:Y:S02]  /*5950*/  @!P1 ISETP.GE.AND P0, PT, R29, UR14, PT ;  /* 0x0000000e1d009c0c */ /* 0x000fe4000bf06270 */
[----:B------:R-:W-:Y:S02]  /*5960*/  @!P1 ISETP.GE.AND P4, PT, R30, UR14, PT ;  /* 0x0000000e1e009c0c */ /* 0x000fe4000bf86270 */
[----:B------:R0:W1:Y:S01]  /*5970*/  LDS.128 R28, [R43] ;  /* 0x000000002b1c7984 */ /* 0x0000620000000c00 */
[----:B------:R-:W-:-:S05]  /*5980*/  @!P1 VIADD R51, R50, 0xfffffffd ;  /* 0xfffffffd32339836 */ /* 0x000fca0000000000 */
[----:B------:R-:W-:Y:S01]  /*5990*/  @!P1 ISETP.GE.AND P2, PT, R51, UR14, PT ;  /* 0x0000000e33009c0c */ /* 0x000fe2000bf46270 */
[C---:B------:R-:W-:Y:S02]  /*59a0*/  @!P1 VIADD R53, R50.reuse, 0xffffffff ;  /* 0xffffffff32359836 */ /* 0x040fe40000000000 */
[----:B------:R-:W-:-:S03]  /*59b0*/  @!P1 VIADD R52, R50, 0xfffffffe ;  /* 0xfffffffe32349836 */ /* 0x000fc60000000000 */
[----:B------:R-:W-:Y:S02]  /*59c0*/  @!P1 ISETP.GE.AND P5, PT, R53, UR14, PT ;  /* 0x0000000e35009c0c */ /* 0x000fe4000bfa6270 */
[----:B------:R-:W-:Y:S01]  /*59d0*/  @!P1 ISETP.GE.AND P6, PT, R52, UR14, PT ;  /* 0x0000000e34009c0c */ /* 0x000fe2000bfc6270 */
[----:B------:R-:W-:Y:S02]  /*59e0*/  @!P1 VIADD R52, R50, 0xffffffff ;  /* 0xffffffff32349836 */ /* 0x000fe40000000000 */
[----:B------:R-:W-:Y:S02]  /*59f0*/  VIADD R67, R67, 0x4 ;  /* 0x0000000443437836 */ /* 0x000fe40000000000 */
[----:B0-----:R-:W-:Y:S01]  /*5a00*/  VIADD R43, R43, 0x80 ;  /* 0x000000802b2b7836 */ /* 0x001fe20000000000 */
        /* <DEDUP_REMOVED lines=15> */
[----:B----4-:R-:W-:Y:S02]  /*5b00*/  @!P1 FSEL R13, R13, RZ, !P4 ;  /* 0x000000ff0d0d9208 */ /* 0x010fe40006000000 */
[C---:B------:R-:W-:Y:S02]  /*5b10*/  @!P1 ISETP.GE.AND P6, PT, R50.reuse, UR14, PT ;  /* 0x0000000e32009c0c */ /* 0x040fe4000bfc6270 */
        /* <DEDUP_REMOVED lines=8> */
[C---:B------:R-:W-:Y:S02]  /*5ba0*/  @!P1 ISETP.GE.AND P6, PT, R52.reuse, UR14, PT ;  /* 0x0000000e34009c0c */ /* 0x040fe4000bfc6270 */
[----:B------:R-:W-:Y:S01]  /*5bb0*/  @!P1 ISETP.GE.AND P4, PT, R52, UR14, PT ;  /* 0x0000000e34009c0c */ /* 0x000fe2000bf86270 */
[----:B------:R-:W-:Y:S01]  /*5bc0*/  @!P1 VIADD R52, R50, 0xfffffffe ;  /* 0xfffffffe32349836 */ /* 0x000fe20000000000 */
[----:B------:R-:W-:Y:S01]  /*5bd0*/  @!P1 FSEL R14, R14, RZ, !P0 ;  /* 0x000000ff0e0e9208 */ /* 0x000fe20004000000 */
[----:B-1----:R-:W-:Y:S01]  /*5be0*/  FMUL.FTZ R5, R29, R5 ;  /* 0x000000051d057220 */ /* 0x002fe20000410000 */
[----:B------:R-:W-:Y:S01]  /*5bf0*/  @!P1 ISETP.GE.AND P0, PT, R51, UR14, PT ;  /* 0x0000000e33009c0c */ /* 0x000fe2000bf06270 */
[----:B------:R-:W-:Y:S01]  /*5c00*/  @!P1 VIADD R51, R50, 0xfffffffd ;  /* 0xfffffffd32339836 */ /* 0x000fe20000000000 */
[----:B------:R-:W-:-:S02]  /*5c10*/  @!P1 FSEL R16, R16, RZ, !P2 ;  /* 0x000000ff10109208 */ /* 0x000fc40005000000 */
[----:B------:R-:W-:Y:S01]  /*5c20*/  @!P1 ISETP.GE.AND P2, PT, R52, UR14, PT ;  /* 0x0000000e34009c0c */ /* 0x000fe2000bf46270 */
[----:B------:R-:W-:Y:S01]  /*5c30*/  FFMA.FTZ R5, R28, R4, R5 ;  /* 0x000000041c057223 */ /* 0x000fe20000010005 */
[----:B------:R-:W-:Y:S01]  /*5c40*/  @!P1 FSEL R18, R18, RZ, !P6 ;  /* 0x000000ff12129208 */ /* 0x000fe20007000000 */
[C---:B------:R-:W-:Y:S01]  /*5c50*/  @!P1 VIADD R4, R50.reuse, 0xffffffff ;  /* 0xffffffff32049836 */ /* 0x040fe20000000000 */
[----:B------:R-:W-:Y:S02]  /*5c60*/  @!P1 FSEL R17, R17, RZ, !P5 ;  /* 0x000000ff11119208 */ /* 0x000fe40006800000 */
[----:B------:R-:W-:Y:S02]  /*5c70*/  @!P1 ISETP.GE.AND P6, PT, R50, UR14, PT ;  /* 0x0000000e32009c0c */ /* 0x000fe4000bfc6270 */
[----:B------:R-:W-:Y:S02]  /*5c80*/  @!P1 ISETP.GE.AND P5, PT, R51, UR14, PT ;  /* 0x0000000e33009c0c */ /* 0x000fe4000bfa6270 */
[----:B------:R-:W-:-:S02]  /*5c90*/  @!P1 FSEL R21, R21, RZ, !P0 ;  /* 0x000000ff15159208 */ /* 0x000fc40004000000 */
[----:B------:R-:W-:Y:S02]  /*5ca0*/  @!P1 FSEL R25, R25, RZ, !P2 ;  /* 0x000000ff19199208 */ /* 0x000fe40005000000 */
[----:B------:R-:W-:Y:S02]  /*5cb0*/  @!P1 ISETP.GE.AND P0, PT, R50, UR14, PT ;  /* 0x0000000e32009c0c */ /* 0x000fe4000bf06270 */
[----:B------:R-:W-:Y:S01]  /*5cc0*/  @!P1 FSEL R19, R19, RZ, !P6 ;  /* 0x000000ff13139208 */ /* 0x000fe20007000000 */
[C---:B------:R-:W-:Y:S01]  /*5cd0*/  FMUL.FTZ R9, R29.reuse, R9 ;  /* 0x000000091d097220 */ /* 0x040fe20000410000 */
[----:B------:R-:W-:Y:S01]  /*5ce0*/  @!P1 ISETP.GE.AND P6, PT, R4, UR14, PT ;  /* 0x0000000e04009c0c */ /* 0x000fe2000bfc6270 */
[C---:B------:R-:W-:Y:S01]  /*5cf0*/  FMUL.FTZ R13, R29.reuse, R13 ;  /* 0x0000000d1d0d7220 */ /* 0x040fe20000410000 */
[----:B------:R-:W-:Y:S01]  /*5d00*/  @!P1 FSEL R20, R20, RZ, !P3 ;  /* 0x000000ff14149208 */ /* 0x000fe20005800000 */
[C---:B------:R-:W-:Y:S01]  /*5d10*/  FMUL.FTZ R17, R29.reuse, R17 ;  /* 0x000000111d117220 */ /* 0x040fe20000410000 */
[----:B------:R-:W-:Y:S01]  /*5d20*/  @!P1 FSEL R24, R24, RZ, !P5 ;  /* 0x000000ff18189208 */ /* 0x000fe20006800000 */
[C---:B------:R-:W-:Y:S01]  /*5d30*/  FMUL.FTZ R21, R29.reuse, R21 ;  /* 0x000000151d157220 */ /* 0x040fe20000410000 */
[----:B------:R-:W-:Y:S01]  /*5d40*/  FMUL.FTZ R25, R29, R25 ;  /* 0x000000191d197220 */ /* 0x000fe20000410000 */
[----:B------:R-:W-:-:S02]  /*5d50*/  @!P1 FSEL R23, R23, RZ, !P0 ;  /* 0x000000ff17179208 */ /* 0x000fc40004000000 */
        /* <DEDUP_REMOVED lines=29> */
[----:B------:R-:W-:-:S02]  /*5f30*/  IMAD.X R37, RZ, RZ, R37, P1 ;  /* 0x000000ffff257224 */ /* 0x000fc400008e0625 */
[----:B------:R-:W-:Y:S01]  /*5f40*/  VIADD R50, R50, 0x20 ;  /* 0x0000002032327836 */ /* 0x000fe20000000000 */
[----:B------:R-:W-:Y:S06]  /*5f50*/  @!P0 BRA `(.L_x_28569) ;  /* 0xfffffff400dc8947 */ /* 0x000fec000383ffff */
.L_x_28568:
[----:B------:R-:W-:Y:S05]  /*5f60*/  BSYNC B0 ;  /* 0x0000000000007941 */ /* 0x000fea0003800000 */
.L_x_28566:
[----:B--2-4-:R-:W2:Y:S01]  /*5f70*/  SHFL.BFLY PT, R7, R42, 0x1, 0x1f ;  /* 0x0c201f002a077f89 */ /* 0x014ea200000e0000 */
[----:B------:R-:W4:Y:S01]  /*5f80*/  S2UR UR5, SR_CgaCtaId ;  /* 0x00000000000579c3 */ /* 0x000f220000008800 */
[----:B------:R-:W-:Y:S01]  /*5f90*/  LOP3.LUT R8, R3, 0x1, RZ, 0xc0, !PT ;  /* 0x0000000103087812 */ /* 0x000fe200078ec0ff */
[----:B------:R-:W-:Y:S01]  /*5fa0*/  UMOV UR4, 0x400 ;  /* 0x0000040000047882 */ /* 0x000fe20000000000 */
[----:B-1----:R-:W1:Y:S01]  /*5fb0*/  SHFL.BFLY PT, R5, R44, 0x1, 0x1f ;  /* 0x0c201f002c057f89 */ /* 0x002e6200000e0000 */
[----:B------:R-:W-:Y:S01]  /*5fc0*/  UIADD3 UR4, UR4, 0x1a0, URZ ;  /* 0x000001a004047890 */ /* 0x000fe2000fffe03f */
[----:B------:R-:W-:Y:S01]  /*5fd0*/  ISETP.NE.AND P2, PT, R8, RZ, PT ;  /* 0x000000ff0800720c */ /* 0x000fe20003f45270 */
[----:B------:R-:W-:Y:S01]  /*5fe0*/  BSSY B0, `(.L_x_28570) ;  /* 0x000002d000007945 */ /* 0x000fe20003800000 */
[----:B------:R-:W0:Y:S02]  /*5ff0*/  SHFL.BFLY PT, R9, R38, 0x1, 0x1f ;  /* 0x0c201f0026097f89 */ /* 0x000e2400000e0000 */
[----:B------:R-:W-:-:S02]  /*6000*/  ISETP.GT.OR P0, PT, R0, 0x3f, P2 ;  /* 0x0000003f0000780c */ /* 0x000fc40001704670 */
[----:B------:R-:W3:Y:S01]  /*6010*/  SHFL.BFLY PT, R4, R41, 0x1, 0x1f ;  /* 0x0c201f0029047f89 */ /* 0x000ee200000e0000 */
[----:B------:R-:W-:-:S03]  /*6020*/  ISETP.GT.OR P1, PT, R0, 0x1f, P2 ;  /* 0x0000001f0000780c */ /* 0x000fc60001724670 */
[----:B------:R-:W3:Y:S04]  /*6030*/  SHFL.BFLY PT, R11, R36, 0x1, 0x1f ;  /* 0x0c201f00240b7f89 */ /* 0x000ee800000e0000 */
[----:B------:R-:W3:Y:S01]  /*6040*/  SHFL.BFLY PT, R6, R39, 0x1, 0x1f ;  /* 0x0c201f0027067f89 */ /* 0x000ee200000e0000 */
[----:B------:R-:W-:Y:S01]  /*6050*/  BAR.SYNC.DEFER_BLOCKING 0x0 ;  /* 0x0000000000007b1d */ /* 0x000fe20000010000 */
[----:B--2---:R-:W-:Y:S01]  /*6060*/  FADD.FTZ R17, R7, R42 ;  /* 0x0000002a07117221 */ /* 0x004fe20000010000 */
[----:B------:R-:W-:Y:S01]  /*6070*/  LEA.HI R7, R3, R3, RZ, 0x1 ;  /* 0x0000000303077211 */ /* 0x000fe200078f08ff */
[----:B----4-:R-:W-:Y:S01]  /*6080*/  ULEA UR4, UR5, UR4, 0x18 ;  /* 0x0000000405047291 */ /* 0x010fe2000f8ec03f */
[----:B------:R-:W-:Y:S01]  /*6090*/  LOP3.LUT R3, R0, 0xffffffc0, RZ, 0xc0, !PT ;  /* 0xffffffc000037812 */ /* 0x000fe200078ec0ff */
[----:B-1----:R-:W-:Y:S01]  /*60a0*/  FADD.FTZ R15, R5, R44 ;  /* 0x0000002c050f7221 */ /* 0x002fe20000010000 */
[----:B------:R-:W-:-:S02]  /*60b0*/  SHF.R.S32.HI R7, RZ, 0x1, R7 ;  /* 0x00000001ff077819 */ /* 0x000fc40000011407 */
[----:B------:R-:W-:Y:S01]  /*60c0*/  ISETP.NE.OR P5, PT, R3, 0x40, P2 ;  /* 0x000000400300780c */ /* 0x000fe200017a5670 */
[----:B------:R-:W-:Y:S02]  /*60d0*/  VIADD R3, R0, 0x1f ;  /* 0x0000001f00037836 */ /* 0x000fe40000000000 */
[----:B0-----:R-:W-:Y:S01]  /*60e0*/  FADD.FTZ R19, R9, R38 ;  /* 0x0000002609137221 */ /* 0x001fe20000010000 */
[----:B------:R-:W-:Y:S02]  /*60f0*/  IMAD R2, R2, 0x60, R7 ;  /* 0x0000006002027824 */ /* 0x000fe400078e0207 */
[----:B---3--:R-:W-:Y:S01]  /*6100*/  FADD.FTZ R41, R4, R41 ;  /* 0x0000002904297221 */ /* 0x008fe20000010000 */
[----:B------:R-:W-:Y:S01]  /*6110*/  ISETP.GT.U32.AND P3, PT, R3, 0x3e, PT ;  /* 0x0000003e0300780c */ /* 0x000fe20003f64070 */
[----:B------:R-:W-:Y:S01]  /*6120*/  FADD.FTZ R21, R11, R36 ;  /* 0x000000240b157221 */ /* 0x000fe20000010000 */
[----:B------:R-:W-:Y:S02]  /*6130*/  LEA R2, R2, UR4, 0x2 ;  /* 0x0000000402027c11 */ /* 0x000fe4000f8e10ff */
        /* <DEDUP_REMOVED lines=23> */
.L_x_28571:
[----:B------:R-:W-:Y:S05]  /*62b0*/  BSYNC B0 ;  /* 0x0000000000007941 */ /* 0x000fea0003800000 */
.L_x_28570:
        /* <DEDUP_REMOVED lines=22> */
.L_x_28573:
[----:B------:R-:W-:Y:S05]  /*6420*/  BSYNC B0 ;  /* 0x0000000000007941 */ /* 0x000fea0003800000 */
.L_x_28572:
        /* <DEDUP_REMOVED lines=19> */
[----:B------:R-:W-:Y:S01]  /*6560*/  IADD3 R3, P0, R7, UR4, RZ ;  /* 0x0000000407037c10 */ /* 0x000fe2000ff1e0ff */
[----:B------:R-:W-:-:S03]  /*6570*/  ULDC.64 UR8, c[0x0][0x220] ;  /* 0x0000880000087ab9 */ /* 0x000fc60000000a00 */
[C---:B------:R-:W-:Y:S02]  /*6580*/  IADD3 R5, P1, R0.reuse, UR4, RZ ;  /* 0x0000000400057c10 */ /* 0x040fe4000ff3e0ff */
[C---:B------:R-:W-:Y:S02]  /*6590*/  LEA.HI.X.SX32 R8, R7.reuse, UR7, 0x1, P0 ;  /* 0x0000000707087c11 */ /* 0x040fe400080f0eff */
[----:B------:R-:W-:Y:S01]  /*65a0*/  LEA.HI.X.SX32 R6, R0, UR7, 0x1, P1 ;  /* 0x0000000700067c11 */ /* 0x000fe200088f0eff */
[----:B------:R-:W-:Y:S01]  /*65b0*/  VIADD R0, R7, 0x20 ;  /* 0x0000002007007836 */ /* 0x000fe20000000000 */
[----:B------:R-:W-:Y:S02]  /*65c0*/  LEA R4, P1, R5, UR8, 0x2 ;  /* 0x0000000805047c11 */ /* 0x000fe4000f8210ff */
[----:B01----:R-:W-:Y:S02]  /*65d0*/  LEA R2, P0, R3, UR8, 0x2 ;  /* 0x0000000803027c11 */ /* 0x003fe4000f8010ff */
        /* <DEDUP_REMOVED lines=28> */
.L_x_28535:
[----:B------:R-:W-:Y:S01]  /*67a0*/  BSSY B1, `(.L_x_28574) ;  /* 0x0000007000017945 */ /* 0x000fe20003800000 */
[----:B------:R-:W-:Y:S02]  /*67b0*/  IMAD.MOV.U32 R28, RZ, RZ, 0x2 ;  /* 0x00000002ff1c7424 */ /* 0x000fe400078e00ff */
[----:B------:R-:W-:Y:S02]  /*67c0*/  IMAD.MOV.U32 R29, RZ, RZ, 0x1f ;  /* 0x0000001fff1d7424 */ /* 0x000fe400078e00ff */
[----:B------:R-:W-:-:S07]  /*67d0*/  IMAD.MOV.U32 R26, RZ, RZ, -0x1 ;  /* 0xffffffffff1a7424 */ /* 0x000fce00078e00ff */
[----:B------:R-:W-:Y:S05]  /*67e0*/  WARPSYNC.COLLECTIVE R26, `(.L_x_28575) ;  /* 0x000000001a087348 */ /* 0x000fea0003c00000 */
[----:B------:R0:W1:Y:S02]  /*67f0*/  SHFL.BFLY P0, R25, R27, R28, R29 ;  /* 0x0c00001c1b197389 */ /* 0x000064000000001d */
[----:B01----:R-:W-:Y:S01]  /*6800*/  ENDCOLLECTIVE ;  /* 0x000000000000791b */ /* 0x003fe20003800000 */
.L_x_28575:
[----:B------:R-:W-:Y:S05]  /*6810*/  BSYNC B1 ;  /* 0x0000000000017941 */ /* 0x000fea0003800000 */
.L_x_28574:
        /* <DEDUP_REMOVED lines=9> */
.L_x_28576:
[----:B------:R-:W-:Y:S05]  /*68b0*/  BRA `(.L_x_28577) ;  /* 0xffffffb800e87947 */ /* 0x000fea000383ffff */
.L_x_28539:
[----:B------:R-:W-:Y:S01]  /*68c0*/  BSSY B1, `(.L_x_28578) ;  /* 0x0000007000017945 */ /* 0x000fe20003800000 */
[----:B------:R-:W-:Y:S02]  /*68d0*/  IMAD.MOV.U32 R28, RZ, RZ, 0x2 ;  /* 0x00000002ff1c7424 */ /* 0x000fe400078e00ff */
[----:B------:R-:W-:Y:S02]  /*68e0*/  IMAD.MOV.U32 R29, RZ, RZ, 0x1f ;  /* 0x0000001fff1d7424 */ /* 0x000fe400078e00ff */
[----:B------:R-:W-:-:S07]  /*68f0*/  IMAD.MOV.U32 R26, RZ, RZ, -0x1 ;  /* 0xffffffffff1a7424 */ /* 0x000fce00078e00ff */
[----:B------:R-:W-:Y:S05]  /*6900*/  WARPSYNC.COLLECTIVE R26, `(.L_x_28579) ;  /* 0x000000001a087348 */ /* 0x000fea0003c00000 */
[----:B------:R0:W1:Y:S02]  /*6910*/  SHFL.BFLY P0, R25, R27, R28, R29 ;  /* 0x0c00001c1b197389 */ /* 0x000064000000001d */
[----:B01----:R-:W-:Y:S01]  /*6920*/  ENDCOLLECTIVE ;  /* 0x000000000000791b */ /* 0x003fe20003800000 */
.L_x_28579:
[----:B------:R-:W-:Y:S05]  /*6930*/  BSYNC B1 ;  /* 0x0000000000017941 */ /* 0x000fea0003800000 */
.L_x_28578:
        /* <DEDUP_REMOVED lines=9> */
.L_x_28580:
[----:B------:R-:W-:Y:S05]  /*69d0*/  BRA `(.L_x_28581) ;  /* 0xffffffc8005c7947 */ /* 0x000fea000383ffff */
.L_x_28543:
        /* <DEDUP_REMOVED lines=8> */
.L_x_28583:
[----:B------:R-:W-:Y:S05]  /*6a60*/  BSYNC B0 ;  /* 0x0000000000007941 */ /* 0x000fea0003800000 */
.L_x_28582:
        /* <DEDUP_REMOVED lines=9> */
.L_x_28584:
[----:B------:R-:W-:Y:S02]  /*6b00*/  IMAD.MOV.U32 R28, RZ, RZ, 0x4 ;  /* 0x00000004ff1c7424 */ /* 0x000fe400078e00ff */
[----:B------:R-:W-:-:S05]  /*6b10*/  IMAD.MOV.U32 R5, RZ, RZ, R25 ;  /* 0x000000ffff057224 */ /* 0x000fca00078e0019 */
[----:B------:R-:W-:-:S05]  /*6b20*/  FMNMX.FTZ R8, R6, R5, !PT ;  /* 0x0000000506087209 */ /* 0x000fca0007810000 */
[----:B------:R-:W-:-:S07]  /*6b30*/  IMAD.MOV.U32 R27, RZ, RZ, R8 ;  /* 0x000000ffff1b7224 */ /* 0x000fce00078e0008 */
[----:B------:R-:W-:Y:S05]  /*6b40*/  WARPSYNC.COLLECTIVE R26, `(.L_x_28585) ;  /* 0x000000001a087348 */ /* 0x000fea0003c00000 */
[----:B------:R0:W1:Y:S02]  /*6b50*/  SHFL.BFLY P0, R25, R27, R28, R29 ;  /* 0x0c00001c1b197389 */ /* 0x000064000000001d */
[----:B01----:R-:W-:Y:S01]  /*6b60*/  ENDCOLLECTIVE ;  /* 0x000000000000791b */ /* 0x003fe20003800000 */
.L_x_28585:
[----:B------:R-:W-:Y:S01]  /*6b70*/  IMAD.MOV.U32 R5, RZ, RZ, R25 ;  /* 0x000000ffff057224 */ /* 0x000fe200078e0019 */
[----:B------:R-:W-:Y:S06]  /*6b80*/  BRA `(.L_x_28586) ;  /* 0xffffffc8008c7947 */ /* 0x000fec000383ffff */
.L_x_28587:
        /* <DEDUP_REMOVED lines=15> */
.L_x_30060:


//--------------------- .text._ZN4vllm25paged_attention_v2_kernelIffLi80ELi8ELi128ELNS_18Fp8KVCacheDataTypeE0ELb0ELi512EEEvPfS2_PT_PKS3_PKT0_S9_ifPKiSB_iPKfiiiSD_SD_iiiii --------------------------
	.section	.text._ZN4vllm25paged_attention_v2_kernelIffLi80ELi8ELi128ELNS_18Fp8KVCacheDataTypeE0ELb0ELi512EEEvPfS2_PT_PKS3_PKT0_S9_ifPKiSB_iPKfiiiSD_SD_iiiii,"ax",@progbits
	.align	128
        .global         _ZN4vllm25paged_attention_v2_kernelIffLi80ELi8ELi128ELNS_18Fp8KVCacheDataTypeE0ELb0ELi512EEEvPfS2_PT_PKS3_PKT0_S9_ifPKiSB_iPKfiiiSD_SD_iiiii
        .type           _ZN4vllm25paged_attention_v2_kernelIffLi80ELi8ELi128ELNS_18Fp8KVCacheDataTypeE0ELb0ELi512EEEvPfS2_PT_PKS3_PKT0_S9_ifPKiSB_iPKfiiiSD_SD_iiiii,@function
        .size           _ZN4vllm25paged_attention_v2_kernelIffLi80ELi8ELi128ELNS_18Fp8KVCacheDataTypeE0ELb0ELi512EEEvPfS2_PT_PKS3_PKT0_S9_ifPKiSB_iPKfiiiSD_SD_iiiii,(.L_x_30061 - _ZN4vllm25paged_attention_v2_kernelIffLi80ELi8ELi128ELNS_18Fp8KVCacheDataTypeE0ELb0ELi512EEEvPfS2_PT_PKS3_PKT0_S9_ifPKiSB_iPKfiiiSD_SD_iiiii)
        .other          _ZN4vllm25paged_attention_v2_kernelIffLi80ELi8ELi128ELNS_18Fp8KVCacheDataTypeE0ELb0ELi512EEEvPfS2_PT_PKS3_PKT0_S9_ifPKiSB_iPKfiiiSD_SD_iiiii,@"STO_CUDA_ENTRY STV_DEFAULT"
_ZN4vllm25paged_attention_v2_kernelIffLi80ELi8ELi128ELNS_18Fp8KVCacheDataTypeE0ELb0ELi512EEEvPfS2_PT_PKS3_PKT0_S9_ifPKiSB_iPKfiiiSD_SD_iiiii:
.text._ZN4vllm25paged_attention_v2_kernelIffLi80ELi8ELi128ELNS_18Fp8KVCacheDataTypeE0ELb0ELi512EEEvPfS2_PT_PKS3_PKT0_S9_ifPKiSB_iPKfiiiSD_SD_iiiii:
        /* <DEDUP_REMOVED lines=51> */
[----:B0-----:R-:W-:-:S06]  /*0330*/  VIADD R2, R4, 0xffffffe ;  /* 0x0ffffffe04027836 */ /* 0x001fcc0000000000 */
[----:B------:R0:W1:Y:S02]  /*0340*/  F2I.FTZ.U32.TRUNC.NTZ R3, R2 ;  /* 0x0000000200037305 */ /* 0x000064000021f000 */
[----:B0-----:R-:W-:Y:S02]  /*0350*/  IMAD.MOV.U32 R2, RZ, RZ, RZ ;  /* 0x000000ffff027224 */ /* 0x001fe400078e00ff */
[----:B-1----:R-:W-:-:S04]  /*0360*/  IMAD.MOV R6, RZ, RZ, -R3 ;  /* 0x000000ffff067224 */ /* 0x002fc800078e0a03 */
[----:B------:R-:W-:Y:S01]  /*0370*/  IMAD R7, R6, R5, RZ ;  /* 0x0000000506077224 */ /* 0x000fe200078e02ff */
[----:B------:R-:W-:-:S03]  /*0380*/  IABS R6, R9 ;  /* 0x0000000900067213 */ /* 0x000fc60000000000 */
[----:B------:R-:W-:Y:S02]  /*0390*/  IMAD.HI.U32 R3, R3, R7, R2 ;  /* 0x0000000703037227 */ /* 0x000fe400078e0002 */
[----:B------:R-:W0:Y:S02]  /*03a0*/  S2R R7, SR_TID.X ;  /* 0x0000000000077919 */ /* 0x000e240000002100 */
[----:B------:R-:W-:Y:S02]  /*03b0*/  VIADD R2, R75, 0x7 ;  /* 0x000000074b027836 */ /* 0x000fe40000000000 */
[----:B------:R-:W-:-:S03]  /*03c0*/  IMAD.HI.U32 R16, R3, R6, RZ ;  /* 0x0000000603107227 */ /* 0x000fc600078e00ff */
[----:B------:R-:W-:Y:S01]  /*03d0*/  SHF.R.S32.HI R3, RZ, 0x1f, R2 ;  /* 0x0000001fff037819 */ /* 0x000fe20000011402 */
[----:B------:R-:W-:-:S03]  /*03e0*/  IMAD R4, R16, R11, R6 ;  /* 0x0000000b10047224 */ /* 0x000fc600078e0206 */
[----:B------:R-:W-:Y:S02]  /*03f0*/  LEA.HI R3, R3, R2, RZ, 0x3 ;  /* 0x0000000203037211 */ /* 0x000fe400078f18ff */
[----:B------:R-:W-:Y:S02]  /*0400*/  ISETP.GT.U32.AND P1, PT, R5, R4, PT ;  /* 0x000000040500720c */ /* 0x000fe40003f24070 */
[----:B------:R-:W-:Y:S02]  /*0410*/  SHF.R.S32.HI R3, RZ, 0x3, R3 ;  /* 0x00000003ff037819 */ /* 0x000fe40000011403 */
[----:B------:R-:W-:Y:S02]  /*0420*/  LOP3.LUT R2, R9, R10, RZ, 0x3c, !PT ;  /* 0x0000000a09027212 */ /* 0x000fe400078e3cff */
[----:B------:R-:W-:Y:S02]  /*0430*/  VIMNMX R74, R3, R74, PT ;  /* 0x0000004a034a7248 */ /* 0x000fe40003fe0100 */
[----:B------:R-:W-:-:S03]  /*0440*/  ISETP.GE.AND P2, PT, R2, RZ, PT ;  /* 0x000000ff0200720c */ /* 0x000fc60003f46270 */
[----:B------:R-:W-:Y:S02]  /*0450*/  IMAD R3, R25, -0x40, R74 ;  /* 0xffffffc019037824 */ /* 0x000fe400078e024a */
        /* <DEDUP_REMOVED lines=14> */
[----:B------:R-:W-:Y:S01]  /*0540*/  IMAD.IADD R72, R7, 0x1, -R72 ;  /* 0x0000000107487824 */ /* 0x000fe200078e0a48 */
[----:B------:R-:W-:Y:S01]  /*0550*/  SHF.R.S32.HI R5, RZ, 0x2, R5 ;  /* 0x00000002ff057819 */ /* 0x000fe20000011405 */
[----:B------:R-:W-:Y:S01]  /*0560*/  @!P2 IMAD.MOV R16, RZ, RZ, -R16 ;  /* 0x000000ffff10a224 */ /* 0x000fe200078e0a10 */
[----:B------:R-:W-:-:S09]  /*0570*/  @!P1 LOP3.LUT R16, RZ, R10, RZ, 0x33, !PT ;  /* 0x0000000aff109212 */ /* 0x000fd200078e33ff */
        /* <DEDUP_REMOVED lines=28> */
.L_x_28592:
        /* <DEDUP_REMOVED lines=11> */
.L_x_28591:
[----:B------:R-:W-:Y:S05]  /*07f0*/  BSYNC B1 ;  /* 0x0000000000017941 */ /* 0x000fea0003800000 */
.L_x_28590:
        /* <DEDUP_REMOVED lines=14> */
.L_x_28593:
        /* <DEDUP_REMOVED lines=17> */
.L_x_28589:
[----:B------:R-:W-:Y:S05]  /*09f0*/  BSYNC B0 ;  /* 0x0000000000007941 */ /* 0x000fea0003800000 */
.L_x_28588:
        /* <DEDUP_REMOVED lines=23> */
[C---:B------:R-:W-:Y:S01]  /*0b70*/  VIADD R62, R72.reuse, 0x14 ;  /* 0x00000014483e7836 */ /* 0x040fe20000000000 */
[----:B------:R-:W-:Y:S01]  /*0b80*/  LEA.HI R17, R17, R70, RZ, 0x2 ;  /* 0x0000004611117211 */ /* 0x000fe200078f10ff */
[C---:B------:R-:W-:Y:S01]  /*0b90*/  VIADD R60, R72.reuse, 0x18 ;  /* 0x00000018483c7836 */ /* 0x040fe20000000000 */
[----:B------:R-:W-:Y:S01]  /*0ba0*/  SHF.R.S32.HI R19, RZ, 0x1f, R66 ;  /* 0x0000001fff137819 */ /* 0x000fe20000011442 */
        /* <DEDUP_REMOVED lines=32> */
[----:B------:R-:W-:Y:S01]  /*0db0*/  ULDC UR4, c[0x0][0x270] ;  /* 0x00009c0000047ab9 */ /* 0x000fe20000000800 */
[----:B------:R-:W-:Y:S01]  /*0dc0*/  SHF.R.S32.HI R5, RZ, 0x1f, R14 ;  /* 0x0000001fff057819 */ /* 0x000fe2000001140e */
[----:B------:R-:W-:Y:S01]  /*0dd0*/  VIADD R4, R72, 0x48 ;  /* 0x0000004848047836 */ /* 0x000fe20000000000 */
[----:B------:R-:W-:Y:S01]  /*0de0*/  LOP3.LUT R3, R22, 0xfffffffc, RZ, 0xc0, !PT ;  /* 0xfffffffc16037812 */ /* 0x000fe200078ec0ff */
[----:B------:R-:W1:Y:S01]  /*0df0*/  LDC R40, c[0x0][0x26c] ;  /* 0x00009b00ff287b82 */ /* 0x000e620000000800 */
[----:B------:R-:W-:Y:S01]  /*0e00*/  SHF.R.S32.HI R2, RZ, 0x1f, R13 ;  /* 0x0000001fff027819 */ /* 0x000fe2000001140d */
[----:B------:R-:W-:Y:S01]  /*0e10*/  IMAD R35, R16, UR4, RZ ;  /* 0x0000000410237c24 */ /* 0x000fe2000f8e02ff */
        /* <DEDUP_REMOVED lines=44> */
[----:B------:R-:W-:Y:S01]  /*10e0*/  LEA.HI R37, R5, R6, RZ, 0x2 ;  /* 0x0000000605257211 */ /* 0x000fe200078f10ff */
[C---:B------:R-:W-:Y:S01]  /*10f0*/  IMAD.SHL.U32 R23, R34.reuse, 0x8, RZ ;  /* 0x0000000822177824 */ /* 0x040fe200078e00ff */
[----:B------:R-:W-:Y:S01]  /*1100*/  SHF.R.S32.HI R5, RZ, 0x1f, R2 ;  /* 0x0000001fff057819 */ /* 0x000fe20000011402 */
[----:B------:R-:W-:Y:S01]  /*1110*/  IMAD.SHL.U32 R28, R33, 0x8, RZ ;  /* 0x00000008211c7824 */ /* 0x000fe200078e00ff */
[----:B------:R-:W-:Y:S01]  /*1120*/  LOP3.LUT R3, R34, 0xfffffffc, RZ, 0xc0, !PT ;  /* 0xfffffffc22037812 */ /* 0x000fe200078ec0ff */
[C---:B------:R-:W-:Y:S01]  /*1130*/  IMAD.SHL.U32 R30, R36.reuse, 0x8, RZ ;  /* 0x00000008241e7824 */ /* 0x040fe200078e00ff */
        /* <DEDUP_REMOVED lines=8> */
[----:B------:R-:W-:Y:S01]  /*11c0*/  IADD3 R84, P0, R35, R24, RZ ;  /* 0x0000001823547210 */ /* 0x000fe20007f1e0ff */
[----:B------:R-:W-:Y:S01]  /*11d0*/  IMAD.IADD R6, R6, 0x1, -R3 ;  /* 0x0000000106067824 */ /* 0x000fe200078e0a03 */
[----:B------:R-:W-:Y:S01]  /*11e0*/  SHF.R.S32.HI R3, RZ, 0x1f, R4 ;  /* 0x0000001fff037819 */ /* 0x000fe20000011404 */
[----:B------:R-:W-:Y:S01]  /*11f0*/  IMAD.IADD R5, R2, 0x1, -R5 ;  /* 0x0000000102057824 */ /* 0x000fe200078e0a05 */
[----:B------:R-:W-:Y:S01]  /*1200*/  SHF.R.S32.HI R41, RZ, 0x1f, R0 ;  /* 0x0000001fff297819 */ /* 0x000fe20000011400 */
[----:B------:R-:W-:Y:S01]  /*1210*/  IMAD.SHL.U32 R32, R38, 0x8, RZ ;  /* 0x0000000826207824 */ /* 0x000fe200078e00ff */
[----:B------:R-:W-:-:S02]  /*1220*/  SHF.R.S32.HI R2, RZ, 0x1f, R24 ;  /* 0x0000001fff027819 */ /* 0x000fc40000011418 */
[----:B------:R-:W-:Y:S02]  /*1230*/  LEA.HI R39, R3, R4, RZ, 0x2 ;  /* 0x0000000403277211 */ /* 0x000fe400078f10ff */
[----:B------:R-:W-:Y:S02]  /*1240*/  LEA.HI R41, R41, R0, RZ, 0x2 ;  /* 0x0000000029297211 */ /* 0x000fe400078f10ff */
[----:B------:R-:W-:Y:S01]  /*1250*/  LEA.HI.X.SX32 R85, R35, R2, 0x1, P0 ;  /* 0x0000000223557211 */ /* 0x000fe200000f0eff */
[----:B------:R-:W-:Y:S01]  /*1260*/  IMAD.SHL.U32 R31, R39, 0x8, RZ ;  /* 0x00000008271f7824 */ /* 0x000fe200078e00ff */
[----:B-----5:R-:W-:Y:S01]  /*1270*/  FSETP.NEU.FTZ.AND P0, PT, R76, RZ, PT ;  /* 0x000000ff4c00720b */ /* 0x020fe20003f1d000 */
[----:B------:R-:W-:Y:S01]  /*1280*/  IMAD.SHL.U32 R34, R41, 0x8, RZ ;  /* 0x0000000829227824 */ /* 0x000fe200078e00ff */
[----:B------:R-:W-:Y:S02]  /*1290*/  LOP3.LUT R3, R39, 0xfffffffc, RZ, 0xc0, !PT ;  /* 0xfffffffc27037812 */ /* 0x000fe400078ec0ff */
[----:B------:R-:W-:-:S02]  /*12a0*/  LOP3.LUT R43, R41, 0xfffffffc, RZ, 0xc0, !PT ;  /* 0xfffffffc292b7812 */ /* 0x000fc400078ec0ff */
[----:B------:R-:W-:Y:S01]  /*12b0*/  MOV R69, 0x400 ;  /* 0x0000040000457802 */ /* 0x000fe20000000f00 */
[----:B------:R-:W-:Y:S01]  /*12c0*/  IMAD.IADD R4, R4, 0x1, -R3 ;  /* 0x0000000104047824 */ /* 0x000fe200078e0a03 */
        /* <DEDUP_REMOVED lines=16> */
[----:B-1----:R-:W-:Y:S02]  /*13d0*/  SHF.R.S32.HI R2, RZ, 0x1f, R40 ;  /* 0x0000001fff027819 */ /* 0x002fe40000011428 */
[----:B------:R-:W-:Y:S02]  /*13e0*/  SHF.R.S32.HI R82, RZ, 0x1f, R78 ;  /* 0x0000001fff527819 */ /* 0x000fe4000001144e */
        /* <DEDUP_REMOVED lines=40> */
[----:B------:R-:W-:Y:S01]  /*1670*/  IMAD.MOV.U32 R81, RZ, RZ, R71 ;  /* 0x000000ffff517224 */ /* 0x000fe200078e0047 */
[----:B------:R-:W-:Y:S01]  /*1680*/  LEA R76, P0, R77, UR4, 0x2 ;  /* 0x000000044d4c7c11 */ /* 0x000fe2000f8010ff */
[----:B------:R-:W-:-:S02]  /*1690*/  IMAD.IADD R83, R24, 0x1, R69 ;  /* 0x0000000118537824 */ /* 0x000fc400078e0245 */
[----:B------:R-:W-:Y:S01]  /*16a0*/  IMAD R82, R25, 0x200, R26 ;  /* 0x0000020019527824 */ /* 0x000fe200078e021a */
[----:B------:R-:W-:Y:S01]  /*16b0*/  LEA.HI.X R77, R77, UR5, R78, 0x2, P0 ;  /* 0x000000054d4d7c11 */ /* 0x000fe200080f144e */
[----:B------:R-:W-:-:S08]  /*16c0*/  IMAD.MOV.U32 R69, RZ, RZ, -0x800001 ;  /* 0xff7fffffff457424 */ /* 0x000fd000078e00ff */
.L_x_28600:
[----:B------:R-:W2:Y:S01]  /*16d0*/  LDG.E.CONSTANT R87, desc[UR10][R76.64] ;  /* 0x0000000a4c577981 */ /* 0x000ea2000c1e9900 */
[----:B0-----:R-:W-:Y:S02]  /*16e0*/  SHF.R.S32.HI R27, RZ, 0x1f, R67 ;  /* 0x0000001fff1b7819 */ /* 0x001fe40000011443 */
        /* <DEDUP_REMOVED lines=11> */
[--C-:B------:R-:W-:Y:S02]  /*17a0*/  SHF.R.S32.HI R87, RZ, 0x1f, R68.reuse ;  /* 0x0000001fff577819 */ /* 0x100fe40000011444 */
[----:B------:R-:W-:Y:S01]  /*17b0*/  IADD3 R26, P0, P1, R65, R86, R68 ;  /* 0x00000056411a7210 */ /* 0x000fe2000791e044 */
[----:B------:R0:W2:Y:S03]  /*17c0*/  LDG.E.CONSTANT R92, desc[UR10][R24.64] ;  /* 0x0000000a185c7981 */ /* 0x0000a6000c1e9900 */
[----:B------:R-:W-:-:S02]  /*17d0*/  IADD3.X R27, R27, R78, R87, P0, P1 ;  /* 0x0000004e1b1b7210 */ /* 0x000fc400007e2457 */
[----:B------:R-:W-:-:S04]  /*17e0*/  LEA R88, P0, R26, UR6, 0x2 ;  /* 0x000000061a587c11 */ /* 0x000fc8000f8010ff */
[----:B------:R-:W-:Y:S02]  /*17f0*/  LEA.HI.X R89, R26, UR7, R27, 0x2, P0 ;  /* 0x000000071a597c11 */ /* 0x000fe400080f141b */
[----:B------:R-:W-:Y:S02]  /*1800*/  SHF.R.S32.HI R27, RZ, 0x1f, R72 ;  /* 0x0000001fff1b7819 */ /* 0x000fe40000011448 */
[----:B------:R-:W-:Y:S01]  /*1810*/  IADD3 R26, P0, R72, R86, RZ ;  /* 0x00000056481a7210 */ /* 0x000fe20007f1e0ff */
[----:B------:R-:W3:Y:S04]  /*1820*/  LDG.E.CONSTANT R88, desc[UR10][R88.64] ;  /* 0x0000000a58587981 */ /* 0x000ee8000c1e9900 */
[----:B------:R-:W-:Y:S01]  /*1830*/  IMAD.X R27, R27, 0x1, R78, P0 ;  /* 0x000000011b1b7824 */ /* 0x000fe200000e064e */
[----:B------:R-:W-:-:S04]  /*1840*/  LEA R90, P0, R26, UR6, 0x2 ;  /* 0x000000061a5a7c11 */ /* 0x000fc8000f8010ff */
[----:B------:R-:W-:Y:S02]  /*1850*/  LEA.HI.X R91, R26, UR7, R27, 0x2, P0 ;  /* 0x000000071a5b7c11 */ /* 0x000fe400080f141b */
[----:B0-----:R-:W2:Y:S04]  /*1860*/  LDS.128 R24, [R0] ;  /* 0x0000000000187984 */ /* 0x001ea80000000c00 */
[----:B------:R-:W4:Y:S01]  /*1870*/  LDG.E.CONSTANT R91, desc[UR10][R90.64] ;  /* 0x0000000a5a5b7981 */ /* 0x000f22000c1e9900 */
[----:B------:R-:W-:Y:S01]  /*1880*/  SHF.R.S32.HI R87, RZ, 0x1f, R63 ;  /* 0x0000001fff577819 */ /* 0x000fe2000001143f */
[----:B--2---:R-:W-:Y:S01]  /*1890*/  FMUL.FTZ R25, R92, R25 ;  /* 0x000000195c197220 */ /* 0x004fe20000410000 */
[----:B------:R-:W-:-:S03]  /*18a0*/  SHF.R.S32.HI R92, RZ, 0x1f, R66 ;  /* 0x0000001fff5c7819 */ /* 0x000fc60000011442 */
[----:B----4-:R-:W-:-:S04]  /*18b0*/  FFMA.FTZ R25, R24, R91, R25 ;  /* 0x0000005b18197223 */ /* 0x010fc80000010019 */
[----:B---3--:R-:W-:Y:S01]  /*18c0*/  FFMA.FTZ R26, R88, R26, R25 ;  /* 0x0000001a581a7223 */ /* 0x008fe20000010019 */
[----:B------:R-:W-:-:S04]  /*18d0*/  IADD3 R25, P0, P1, R63, R86, R66 ;  /* 0x000000563f197210 */ /* 0x000fc8000791e042 */
[----:B------:R-:W-:Y:S02]  /*18e0*/  IADD3.X R92, R87, R78, R92, P0, P1 ;  /* 0x0000004e575c7210 */ /* 0x000fe400007e245c */
[----:B------:R-:W-:-:S04]  /*18f0*/  LEA R24, P0, R25, UR6, 0x2 ;  /* 0x0000000619187c11 */ /* 0x000fc8000f8010ff */
[----:B------:R-:W-:-:S06]  /*1900*/  LEA.HI.X R25, R25, UR7, R92, 0x2, P0 ;  /* 0x0000000719197c11 */ /* 0x000fcc00080f145c */
[----:B------:R-:W2:Y:S01]  /*1910*/  LDG.E.CONSTANT R25, desc[UR10][R24.64] ;  /* 0x0000000a18197981 */ /* 0x000ea2000c1e9900 */
[----:B------:R-:W-:Y:S01]  /*1920*/  SHF.R.S32.HI R88, RZ, 0x1f, R64 ;  /* 0x0000001fff587819 */ /* 0x000fe20000011440 */
[----:B--2---:R-:W-:Y:S01]  /*1930*/  FFMA.FTZ R87, R25, R27, R26 ;  /* 0x0000001b19577223 */ /* 0x004fe2000001001a */
[----:B------:R-:W-:Y:S02]  /*1940*/  SHF.R.S32.HI R27, RZ, 0x1f, R61 ;  /* 0x0000001fff1b7819 */ /* 0x000fe4000001143d */
[----:B------:R-:W-:-:S04]  /*1950*/  IADD3 R26, P0, P1, R61, R86, R64 ;  /* 0x000000563d1a7210 */ /* 0x000fc8000791e040 */
[----:B------:R-:W-:Y:S02]  /*1960*/  IADD3.X R27, R27, R78, R88, P0, P1 ;  /* 0x0000004e1b1b7210 */ /* 0x000fe400007e2458 */
[C---:B------:R-:W-:Y:S02]  /*1970*/  LEA R90, P0, R26.reuse, UR6, 0x2 ;  /* 0x000000061a5a7c11 */ /* 0x040fe4000f8010ff */
[--C-:B------:R-:W-:Y:S02]  /*1980*/  SHF.R.S32.HI R88, RZ, 0x1f, R62.reuse ;  /* 0x0000001fff587819 */ /* 0x100fe4000001143e */
[----:B------:R-:W-:Y:S02]  /*1990*/  LEA.HI.X R91, R26, UR7, R27, 0x2, P0 ;  /* 0x000000071a5b7c11 */ /* 0x000fe400080f141b */
[----:B------:R-:W-:Y:S02]  /*19a0*/  SHF.R.S32.HI R27, RZ, 0x1f, R59 ;  /* 0x0000001fff1b7819 */ /* 0x000fe4000001143b */
[----:B------:R-:W-:Y:S01]  /*19b0*/  IADD3 R26, P0, P1, R59, R86, R62 ;  /* 0x000000563b1a7210 */ /* 0x000fe2000791e03e */
[----:B------:R-:W2:Y:S03]  /*19c0*/  LDG.E.CONSTANT R90, desc[UR10][R90.64] ;  /* 0x0000000a5a5a7981 */ /* 0x000ea6000c1e9900 */
[----:B------:R-:W-:-:S02]  /*19d0*/  IADD3.X R25, R27, R78, R88, P0, P1 ;  /* 0x0000004e1b197210 */ /* 0x000fc400007e2458 */
[----:B------:R-:W-:-:S04]  /*19e0*/  LEA R88, P0, R26, UR6, 0x2 ;  /* 0x000000061a587c11 */ /* 0x000fc8000f8010ff */
[----:B------:R-:W-:Y:S02]  /*19f0*/  LEA.HI.X R89, R26, UR7, R25, 0x2, P0 ;  /* 0x000000071a597c11 */ /* 0x000fe400080f1419 */
[----:B------:R-:W-:Y:S02]  /*1a00*/  SHF.R.S32.HI R25, RZ, 0x1f, R57 ;  /* 0x0000001fff197819 */ /* 0x000fe40000011439 */
[--C-:B------:R-:W-:Y:S01]  /*1a10*/  SHF.R.S32.HI R26, RZ, 0x1f, R60.reuse ;  /* 0x0000001fff1a7819 */ /* 0x100fe2000001143c */
[----:B------:R-:W3:Y:S01]  /*1a20*/  LDG.E.CONSTANT R88, desc[UR10][R88.64] ;  /* 0x0000000a58587981 */ /* 0x000ee2000c1e9900 */
[----:B------:R-:W-:-:S04]  /*1a30*/  IADD3 R24, P0, P1, R57, R86, R60 ;  /* 0x0000005639187210 */ /* 0x000fc8000791e03c */
[----:B------:R-:W-:Y:S02]  /*1a40*/  IADD3.X R25, R25, R78, R26, P0, P1 ;  /* 0x0000004e19197210 */ /* 0x000fe400007e241a */
[----:B------:R-:W-:-:S04]  /*1a50*/  LEA R92, P0, R24, UR6, 0x2 ;  /* 0x00000006185c7c11 */ /* 0x000fc8000f8010ff */
[----:B------:R-:W-:Y:S02]  /*1a60*/  LEA.HI.X R93, R24, UR7, R25, 0x2, P0 ;  /* 0x00000007185d7c11 */ /* 0x000fe400080f1419 */
[----:B------:R-:W2:Y:S04]  /*1a70*/  LDS.128 R24, [R0+0x10] ;  /* 0x0000100000187984 */ /* 0x000ea80000000c00 */
[----:B------:R-:W4:Y:S01]  /*1a80*/  LDG.E.CONSTANT R92, desc[UR10][R92.64] ;  /* 0x0000000a5c5c7981 */ /* 0x000f22000c1e9900 */
[----:B--2---:R-:W-:-:S04]  /*1a90*/  FFMA.FTZ R87, R24, R90, R87 ;  /* 0x0000005a18577223 */ /* 0x004fc80000010057 */
[----:B---3--:R-:W-:-:S04]  /*1aa0*/  FFMA.FTZ R25, R88, R25, R87 ;  /* 0x0000001958197223 */ /* 0x008fc80000010057 */
[----:B----4-:R-:W-:Y:S01]  /*1ab0*/  FFMA.FTZ R26, R92, R26, R25 ;  /* 0x0000001a5c1a7223 */ /* 0x010fe20000010019 */
[----:B------:R-:W-:-:S04]  /*1ac0*/  IADD3 R25, P0, P1, R18, R86, R15 ;  /* 0x0000005612197210 */ /* 0x000fc8000791e00f */
[----:B------:R-:W-:Y:S02]  /*1ad0*/  LEA R24, P2, R25, UR6, 0x2 ;  /* 0x0000000619187c11 */ /* 0x000fe4000f8410ff */
[----:B------:R-:W-:-:S04]  /*1ae0*/  IADD3.X R88, R80, R78, R79, P0, P1 ;  /* 0x0000004e50587210 */ /* 0x000fc800007e244f */
[----:B------:R-:W-:-:S06]  /*1af0*/  LEA.HI.X R25, R25, UR7, R88, 0x2, P2 ;  /* 0x0000000719197c11 */ /* 0x000fcc00090f1458 */
[----:B------:R-:W2:Y:S02]  /*1b00*/  LDG.E.CONSTANT R25, desc[UR10][R24.64] ;  /* 0x0000000a18197981 */ /* 0x000ea4000c1e9900 */
[----:B--2---:R-:W-:Y:S01]  /*1b10*/  FFMA.FTZ R87, R25, R27, R26 ;  /* 0x0000001b19577223 */ /* 0x004fe2000001001a */
[----:B------:R-:W-:-:S04]  /*1b20*/  IADD3 R26, P0, P1, R17, R86, R14 ;  /* 0x00000056111a7210 */ /* 0x000fc8000791e00e */
[----:B------:R-:W-:Y:S02]  /*1b30*/  LEA R90, P2, R26, UR6, 0x2 ;  /* 0x000000061a5a7c11 */ /* 0x000fe4000f8410ff */
[----:B------:R-:W-:-:S04]  /*1b40*/  IADD3.X R27, R33, R78, R36, P0, P1 ;  /* 0x0000004e211b7210 */ /* 0x000fc800007e2424 */
[----:B------:R-:W-:Y:S02]  /*1b50*/  LEA.HI.X R91, R26, UR7, R27, 0x2, P2 ;  /* 0x000000071a5b7c11 */ /* 0x000fe400090f141b */
[----:B------:R-:W-:-:S03]  /*1b60*/  IADD3 R26, P0, P1, R20, R86, R13 ;  /* 0x00000056141a7210 */ /* 0x000fc6000791e00d */
[----:B------:R-:W2:Y:S01]  /*1b70*/  LDG.E.CONSTANT R90, desc[UR10][R90.64] ;  /* 0x0000000a5a5a7981 */ /* 0x000ea2000c1e9900 */
[C---:B------:R-:W-:Y:S02]  /*1b80*/  LEA R88, P2, R26.reuse, UR6, 0x2 ;  /* 0x000000061a587c11 */ /* 0x040fe4000f8410ff */
[----:B------:R-:W-:Y:S02]  /*1b90*/  IADD3.X R27, R35, R78, R38, P0, P1 ;  /* 0x0000004e231b7210 */ /* 0x000fe400007e2426 */
[----:B------:R-:W-:Y:S02]  /*1ba0*/  IADD3 R24, P0, P1, R19, R86, R12 ;  /* 0x0000005613187210 */ /* 0x000fe4000791e00c */
[----:B------:R-:W-:Y:S02]  /*1bb0*/  LEA.HI.X R89, R26, UR7, R27, 0x2, P2 ;  /* 0x000000071a597c11 */ /* 0x000fe400090f141b */
[C---:B------:R-:W-:Y:S02]  /*1bc0*/  LEA R92, P2, R24.reuse, UR6, 0x2 ;  /* 0x00000006185c7c11 */ /* 0x040fe4000f8410ff */
[----:B------:R-:W-:Y:S01]  /*1bd0*/  IADD3.X R25, R37, R78, R40, P0, P1 ;  /* 0x0000004e25197210 */ /* 0x000fe200007e2428 */
[----:B------:R-:W3:Y:S03]  /*1be0*/  LDG.E.CONSTANT R88, desc[UR10][R88.64] ;  /* 0x0000000a58587981 */ /* 0x000ee6000c1e9900 */
[----:B------:R-:W-:-:S02]  /*1bf0*/  LEA.HI.X R93, R24, UR7, R25, 0x2, P2 ;  /* 0x00000007185d7c11 */ /* 0x000fc400090f1419 */
        /* <DEDUP_REMOVED lines=27> */
[----:B--2---:R-:W-:Y:S01]  /*1db0*/  FFMA.FTZ R87, R24, R90, R87 ;  /* 0x0000005a18577223 */ /* 0x004fe20000010057 */
[----:B------:R-:W-:-:S03]  /*1dc0*/  IADD3 R24, P0, P1, R30, R86, R7 ;  /* 0x000000561e187210 */ /* 0x000fc6000791e007 */
[----:B---3--:R-:W-:Y:S01]  /*1dd0*/  FFMA.FTZ R25, R88, R25, R87 ;  /* 0x0000001958197223 */ /* 0x008fe20000010057 */
[----:B------:R-:W-:-:S03]  /*1de0*/  LEA R88, P2, R24, UR6, 0x2 ;  /* 0x0000000618587c11 */ /* 0x000fc6000f8410ff */
[----:B----4-:R-:W-:Y:S01]  /*1df0*/  FFMA.FTZ R26, R92, R26, R25 ;  /* 0x0000001a5c1a7223 */ /* 0x010fe20000010019 */
[----:B------:R-:W-:-:S04]  /*1e00*/  IADD3.X R25, R47, R78, R50, P0, P1 ;  /* 0x0000004e2f197210 */ /* 0x000fc800007e2432 */
[----:B------:R-:W-:-:S06]  /*1e10*/  LEA.HI.X R89, R24, UR7, R25, 0x2, P2 ;  /* 0x0000000718597c11 */ /* 0x000fcc00090f1419 */
[----:B------:R-:W2:Y:S01]  /*1e20*/  LDG.E.CONSTANT R89, desc[UR10][R88.64] ;  /* 0x0000000a58597981 */ /* 0x000ea2000c1e9900 */
[----:B------:R-:W-:-:S04]  /*1e30*/  IADD3 R25, P0, P1, R29, R86, R6 ;  /* 0x000000561d197210 */ /* 0x000fc8000791e006 */
[----:B------:R-:W-:Y:S02]  /*1e40*/  LEA R24, P2, R25, UR6, 0x2 ;  /* 0x0000000619187c11 */ /* 0x000fe4000f8410ff */
[----:B------:R-:W-:-:S04]  /*1e50*/  IADD3.X R90, R49, R78, R52, P0, P1 ;  /* 0x0000004e315a7210 */ /* 0x000fc800007e2434 */
[----:B------:R-:W-:-:S05]  /*1e60*/  LEA.HI.X R25, R25, UR7, R90, 0x2, P2 ;  /* 0x0000000719197c11 */ /* 0x000fca00090f145a */
[----:B------:R0:W3:Y:S01]  /*1e70*/  LDG.E.CONSTANT R87, desc[UR10][R24.64] ;  /* 0x0000000a18577981 */ /* 0x0000e2000c1e9900 */
[----:B--2---:R-:W-:Y:S01]  /*1e80*/  FFMA.FTZ R93, R89, R27, R26 ;  /* 0x0000001b595d7223 */ /* 0x004fe2000001001a */
        /* <DEDUP_REMOVED lines=8> */
[----:B------:R-:W-:Y:S02]  /*1f10*/  LEA.HI.X R89, R26, UR7, R27, 0x2, P2 ;  /* 0x000000071a597c11 */ /* 0x000fe400090f141b */
[----:B0-----:R-:W3:Y:S01]  /*1f20*/  LDS.128 R24, [R0+0x40] ;  /* 0x0000400000187984 */ /* 0x001ee20000000c00 */
[----:B------:R-:W-:-:S03]  /*1f30*/  IADD3 R92, P0, P1, R34, R86, R3 ;  /* 0x00000056225c7210 */ /* 0x000fc6000791e003 */
[----:B------:R-:W4:Y:S01]  /*1f40*/  LDG.E.CONSTANT R89, desc[UR10][R88.64] ;  /* 0x0000000a58597981 */ /* 0x000f22000c1e9900 */
[----:B---3--:R-:W-:Y:S01]  /*1f50*/  FFMA.FTZ R93, R24, R87, R93 ;  /* 0x00000057185d7223 */ /* 0x008fe2000001005d */
[----:B------:R-:W-:Y:S02]  /*1f60*/  IADD3.X R87, R55, R78, R58, P0, P1 ;  /* 0x0000004e37577210 */ /* 0x000fe400007e243a */
[----:B------:R-:W-:-:S04]  /*1f70*/  LEA R86, P0, R92, UR6, 0x2 ;  /* 0x000000065c567c11 */ /* 0x000fc8000f8010ff */
[----:B------:R-:W-:-:S06]  /*1f80*/  LEA.HI.X R87, R92, UR7, R87, 0x2, P0 ;  /* 0x000000075c577c11 */ /* 0x000fcc00080f1457 */
[----:B------:R-:W3:Y:S01]  /*1f90*/  LDG.E.CONSTANT R87, desc[UR10][R86.64] ;  /* 0x0000000a56577981 */ /* 0x000ee2000c1e9900 */
[----:B------:R-:W-:Y:S01]  /*1fa0*/  UMOV UR4, 0xffffffff ;  /* 0xffffffff00047882 */ /* 0x000fe20000000000 */
[----:B--2---:R-:W-:-:S04]  /*1fb0*/  FFMA.FTZ R90, R90, R25, R93 ;  /* 0x000000195a5a7223 */ /* 0x004fc8000001005d */
[----:B----4-:R-:W-:-:S04]  /*1fc0*/  FFMA.FTZ R26, R89, R26, R90 ;  /* 0x0000001a591a7223 */ /* 0x010fc8000001005a */
[----:B---3--:R-:W-:Y:S01]  /*1fd0*/  FFMA.FTZ R27, R87, R27, R26 ;  /* 0x0000001b571b7223 */ /* 0x008fe2000001001a */
[----:B------:R-:W-:Y:S06]  /*1fe0*/  BRA.DIV UR4, `(.L_x_28597) ;  /* 0x0000003e04687947 */ /* 0x000fec000b800000 */
[----:B------:R-:W0:Y:S02]  /*1ff0*/  SHFL.BFLY PT, R86, R27, 0x2, 0x1f ;  /* 0x0c401f001b567f89 */ /* 0x000e2400000e0000 */
[----:B0-----:R-:W-:-:S05]  /*2000*/  FADD.FTZ R27, R27, R86 ;  /* 0x000000561b1b7221 */ /* 0x001fca0000010000 */
[----:B------:R0:W1:Y:S02]  /*2010*/  SHFL.BFLY PT, R86, R27, 0x1, 0x1f ;  /* 0x0c201f001b567f89 */ /* 0x00006400000e0000 */
.L_x_28639:
        /* <DEDUP_REMOVED lines=11> */
.L_x_28599:
[----:B------:R-:W-:Y:S05]  /*20d0*/  BSYNC B1 ;  /* 0x0000000000017941 */ /* 0x000fea0003800000 */
.L_x_28598:
[----:B------:R-:W-:Y:S01]  /*20e0*/  IADD3 R76, P0, R76, 0x10, RZ ;  /* 0x000000104c4c7810 */ /* 0x000fe20007f1e0ff */
[----:B-1----:R-:W-:Y:S02]  /*20f0*/  VIADD R83, R83, 0x80 ;  /* 0x0000008053537836 */ /* 0x002fe40000000000 */
[----:B------:R-:W-:Y:S02]  /*2100*/  VIADD R82, R82, 0x20 ;  /* 0x0000002052527836 */ /* 0x000fe40000000000 */
[----:B------:R-:W-:Y:S01]  /*2110*/  IMAD.X R77, RZ, RZ, R77, P0 ;  /* 0x000000ffff4d7224 */ /* 0x000fe200000e064d */
[----:B------:R-:W-:Y:S07]  /*2120*/  @!P1 BRA `(.L_x_28600) ;  /* 0xfffffff400689947 */ /* 0x000fee000383ffff */
[----:B------:R-:W-:Y:S05]  /*2130*/  BRA `(.L_x_28595) ;  /* 0x0000000c00047947 */ /* 0x000fea0003800000 */
.L_x_28596:
[----:B------:R-:W0:Y:S01]  /*2140*/  S2R R26, SR_TID.X ;  /* 0x00000000001a7919 */ /* 0x000e220000002100 */
[----:B------:R-:W-:Y:S01]  /*2150*/  VIADD R69, R69, 0x160 ;  /* 0x0000016045457836 */ /* 0x000fe20000000000 */
[----:B------:R-:W-:Y:S01]  /*2160*/  ULDC.64 UR4, c[0x0][0x248] ;  /* 0x0000920000047ab9 */ /* 0x000fe20000000a00 */
[----:B------:R-:W-:-:S03]  /*2170*/  IMAD.MOV.U32 R81, RZ, RZ, R71 ;  /* 0x000000ffff517224 */ /* 0x000fc600078e0047 */
[----:B------:R-:W-:Y:S02]  /*2180*/  LEA R69, R86, R69, 0x18 ;  /* 0x0000004556457211 */ /* 0x000fe400078ec0ff */
[----:B0-----:R-:W-:-:S04]  /*2190*/  SHF.R.S32.HI R77, RZ, 0x1f, R26 ;  /* 0x0000001fff4d7819 */ /* 0x001fc8000001141a */
[----:B------:R-:W-:Y:S02]  /*21a0*/  LEA.HI R26, R77, R26, RZ, 0x5 ;  /* 0x0000001a4d1a7211 */ /* 0x000fe400078f28ff */
[----:B------:R-:W-:Y:S02]  /*21b0*/  IADD3 R77, P0, R78, R71, RZ ;  /* 0x000000474e4d7210 */ /* 0x000fe40007f1e0ff */
[----:B------:R-:W-:Y:S02]  /*21c0*/  SHF.R.S32.HI R79, RZ, 0x5, R26 ;  /* 0x00000005ff4f7819 */ /* 0x000fe4000001141a */
[----:B------:R-:W-:Y:S02]  /*21d0*/  LEA.HI.X.SX32 R26, R71, R82, 0x1, P0 ;  /* 0x00000052471a7211 */ /* 0x000fe400000f0eff */
[----:B------:R-:W-:Y:S01]  /*21e0*/  LEA R78, P0, R77, UR4, 0x2 ;  /* 0x000000044d4e7c11 */ /* 0x000fe2000f8010ff */
[C---:B------:R-:W-:Y:S02]  /*21f0*/  IMAD R82, R79.reuse, 0x8, R27 ;  /* 0x000000084f527824 */ /* 0x040fe400078e021b */
[----:B------:R-:W-:Y:S01]  /*2200*/  IMAD R24, R79, 0x20, R24 ;  /* 0x000000204f187824 */ /* 0x000fe200078e0218 */
[----:B------:R-:W-:Y:S01]  /*2210*/  LEA.HI.X R77, R77, UR5, R26, 0x2, P0 ;  /* 0x000000054d4d7c11 */ /* 0x000fe200080f141a */
[----:B------:R-:W-:-:S02]  /*2220*/  IMAD R82, R25, 0x200, R82 ;  /* 0x0000020019527824 */ /* 0x000fc400078e0252 */
[----:B------:R-:W-:Y:S02]  /*2230*/  IMAD.IADD R83, R24, 0x1, R69 ;  /* 0x0000000118537824 */ /* 0x000fe400078e0245 */
[----:B------:R-:W-:Y:S01]  /*2240*/  IMAD.MOV.U32 R69, RZ, RZ, -0x800001 ;  /* 0xff7fffffff457424 */ /* 0x000fe200078e00ff */
[----:B------:R-:W-:-:S07]  /*2250*/  IADD3 R80, -R75, 0x1, R82 ;  /* 0x000000014b507810 */ /* 0x000fce0007ffe152 */
.L_x_28604:
[----:B------:R-:W-:Y:S02]  /*2260*/  IMAD.MOV.U32 R25, RZ, RZ, R77 ;  /* 0x000000ffff197224 */ /* 0x000fe400078e004d */
[----:B------:R-:W-:-:S05]  /*2270*/  IMAD.MOV.U32 R24, RZ, RZ, R78 ;  /* 0x000000ffff187224 */ /* 0x000fca00078e004e */
[----:B------:R-:W2:Y:S01]  /*2280*/  LDG.E.CONSTANT R25, desc[UR10][R24.64] ;  /* 0x0000000a18197981 */ /* 0x000ea2000c1e9900 */
[----:B------:R-:W-:Y:S01]  /*2290*/  IMAD.MOV.U32 R86, RZ, RZ, R84 ;  /* 0x000000ffff567224 */ /* 0x000fe200078e0054 */
[----:B------:R-:W-:Y:S01]  /*22a0*/  SHF.R.S32.HI R88, RZ, 0x1f, R70 ;  /* 0x0000001fff587819 */ /* 0x000fe20000011446 */
[----:B------:R-:W-:Y:S01]  /*22b0*/  IMAD.MOV.U32 R87, RZ, RZ, R85 ;  /* 0x000000ffff577224 */ /* 0x000fe200078e0055 */
[----:B0-----:R-:W-:Y:S02]  /*22c0*/  SHF.R.S32.HI R27, RZ, 0x1f, R67 ;  /* 0x0000001fff1b7819 */ /* 0x001fe40000011443 */
[----:B------:R-:W-:Y:S02]  /*22d0*/  SHF.R.S32.HI R90, RZ, 0x1f, R72 ;  /* 0x0000001fff5a7819 */ /* 0x000fe40000011448 */
[----:B--2---:R-:W-:Y:S01]  /*22e0*/  SHF.R.S32.HI R26, RZ, 0x1f, R25 ;  /* 0x0000001fff1a7819 */ /* 0x004fe20000011419 */
[----:B------:R-:W-:-:S04]  /*22f0*/  IMAD.WIDE.U32 R86, R25, UR12, R86 ;  /* 0x0000000c19567c25 */ /* 0x000fc8000f8e0056 */
[----:B------:R-:W-:-:S04]  /*2300*/  IMAD R26, R26, UR12, RZ ;  /* 0x0000000c1a1a7c24 */ /* 0x000fc8000f8e02ff */
[----:B------:R-:W-:Y:S01]  /*2310*/  IMAD R79, R25, R2, R26 ;  /* 0x00000002194f7224 */ /* 0x000fe200078e021a */
[----:B------:R-:W-:-:S03]  /*2320*/  IADD3 R26, P0, P1, R67, R86, R70 ;  /* 0x00000056431a7210 */ /* 0x000fc6000791e046 */
[----:B------:R-:W-:-:S05]  /*2330*/  IMAD.IADD R79, R87, 0x1, R79 ;  /* 0x00000001574f7824 */ /* 0x000fca00078e024f */
[-C--:B------:R-:W-:Y:S02]  /*2340*/  IADD3.X R27, R27, R79.reuse, R88, P0, P1 ;  /* 0x0000004f1b1b7210 */ /* 0x080fe400007e2458 */
        /* <DEDUP_REMOVED lines=9> */
[----:B------:R-:W-:-:S03]  /*23e0*/  IADD3 R26, P0, R72, R86, RZ ;  /* 0x00000056481a7210 */ /* 0x000fc60007f1e0ff */
[----:B------:R-:W3:Y:S02]  /*23f0*/  LDG.E.CONSTANT R88, desc[UR10][R88.64] ;  /* 0x0000000a58587981 */ /* 0x000ee4000c1e9900 */
[----:B------:R-:W-:Y:S01]  /*2400*/  IMAD.X R27, R90, 0x1, R79, P0 ;  /* 0x000000015a1b7824 */ /* 0x000fe200000e064f */
[----:B------:R-:W-:-:S04]  /*2410*/  LEA R90, P0, R26, UR14, 0x2 ;  /* 0x0000000e1a5a7c11 */ /* 0x000fc8000f8010ff */
[----:B------:R-:W-:Y:S02]  /*2420*/  LEA.HI.X R91, R26, UR15, R27, 0x2, P0 ;  /* 0x0000000f1a5b7c11 */ /* 0x000fe400080f141b */
[----:B0-----:R-:W2:Y:S04]  /*2430*/  LDS.128 R24, [R0] ;  /* 0x0000000000187984 */ /* 0x001ea80000000c00 */
[----:B------:R-:W4:Y:S01]  /*2440*/  LDG.E.CONSTANT R91, desc[UR10][R90.64] ;  /* 0x0000000a5a5b7981 */ /* 0x000f22000c1e9900 */
[----:B--2---:R-:W-:Y:S01]  /*2450*/  FMUL.FTZ R25, R92, R25 ;  /* 0x000000195c197220 */ /* 0x004fe20000410000 */
[----:B------:R-:W-:-:S03]  /*2460*/  SHF.R.S32.HI R92, RZ, 0x1f, R66 ;  /* 0x0000001fff5c7819 */ /* 0x000fc60000011442 */
[----:B----4-:R-:W-:Y:S01]  /*2470*/  FFMA.FTZ R25, R24, R91, R25 ;  /* 0x0000005b18197223 */ /* 0x010fe20000010019 */
[----:B------:R-:W-:-:S03]  /*2480*/  SHF.R.S32.HI R24, RZ, 0x1f, R63 ;  /* 0x0000001fff187819 */ /* 0x000fc6000001143f */
        /* <DEDUP_REMOVED lines=29> */
[----:B--2---:R-:W-:Y:S01]  /*2660*/  FFMA.FTZ R87, R24, R90, R87 ;  /* 0x0000005a18577223 */ /* 0x004fe20000010057 */
[----:B------:R-:W-:-:S03]  /*2670*/  SHF.R.S32.HI R24, RZ, 0x1f, R15 ;  /* 0x0000001fff187819 */ /* 0x000fc6000001140f */
[----:B---3--:R-:W-:Y:S01]  /*2680*/  FFMA.FTZ R25, R88, R25, R87 ;  /* 0x0000001958197223 */ /* 0x008fe20000010057 */
[----:B------:R-:W-:-:S03]  /*2690*/  SHF.R.S32.HI R88, RZ, 0x1f, R18 ;  /* 0x0000001fff587819 */ /* 0x000fc60000011412 */
[----:B----4-:R-:W-:Y:S01]  /*26a0*/  FFMA.FTZ R26, R92, R26, R25 ;  /* 0x0000001a5c1a7223 */ /* 0x010fe20000010019 */
[----:B------:R-:W-:-:S04]  /*26b0*/  IADD3 R25, P0, P1, R18, R86, R15 ;  /* 0x0000005612197210 */ /* 0x000fc8000791e00f */
[----:B------:R-:W-:Y:S02]  /*26c0*/  IADD3.X R88, R88, R79, R24, P0, P1 ;  /* 0x0000004f58587210 */ /* 0x000fe400007e2418 */
[----:B------:R-:W-:-:S04]  /*26d0*/  LEA R24, P0, R25, UR14, 0x2 ;  /* 0x0000000e19187c11 */ /* 0x000fc8000f8010ff */
        /* <DEDUP_REMOVED lines=10> */
[-C--:B------:R-:W-:Y:S02]  /*2780*/  IADD3.X R27, R35, R79.reuse, R38, P0, P1 ;  /* 0x0000004f231b7210 */ /* 0x080fe400007e2426 */
        /* <DEDUP_REMOVED lines=59> */
[----:B------:R-:W-:Y:S02]  /*2b40*/  IADD3.X R79, R55, R79, R58, P0, P1 ;  /* 0x0000004f374f7210 */ /* 0x000fe400007e243a */
[----:B------:R-:W-:Y:S01]  /*2b50*/  LEA R86, P0, R92, UR14, 0x2 ;  /* 0x0000000e5c567c11 */ /* 0x000fe2000f8010ff */
[----:B---3--:R-:W-:-:S03]  /*2b60*/  FFMA.FTZ R93, R24, R87, R93 ;  /* 0x00000057185d7223 */ /* 0x008fc6000001005d */
        /* <DEDUP_REMOVED lines=10> */
.L_x_28643:
        /* <DEDUP_REMOVED lines=13> */
.L_x_28603:
[----:B------:R-:W-:Y:S05]  /*2ce0*/  BSYNC B1 ;  /* 0x0000000000017941 */ /* 0x000fea0003800000 */
.L_x_28602:
[----:B------:R-:W-:Y:S01]  /*2cf0*/  IADD3 R78, P0, R78, 0x10, RZ ;  /* 0x000000104e4e7810 */ /* 0x000fe20007f1e0ff */
[----:B-1----:R-:W-:Y:S02]  /*2d00*/  VIADD R83, R83, 0x80 ;  /* 0x0000008053537836 */ /* 0x002fe40000000000 */
[----:B------:R-:W-:Y:S02]  /*2d10*/  VIADD R82, R82, 0x20 ;  /* 0x0000002052527836 */ /* 0x000fe40000000000 */
[----:B------:R-:W-:Y:S02]  /*2d20*/  VIADD R80, R80, 0x20 ;  /* 0x0000002050507836 */ /* 0x000fe40000000000 */
[----:B------:R-:W-:Y:S01]  /*2d30*/  IMAD.X R77, RZ, RZ, R77, P0 ;  /* 0x000000ffff4d7224 */ /* 0x000fe200000e064d */
[----:B------:R-:W-:Y:S06]  /*2d40*/  @!P1 BRA `(.L_x_28604) ;  /* 0xfffffff400449947 */ /* 0x000fec000383ffff */
.L_x_28595:
[----:B------:R-:W-:Y:S05]  /*2d50*/  BSYNC B0 ;  /* 0x0000000000007941 */ /* 0x000fea0003800000 */
.L_x_28594:
        /* <DEDUP_REMOVED lines=17> */
.L_x_28648:
        /* <DEDUP_REMOVED lines=51> */
.L_x_28610:
        /* <DEDUP_REMOVED lines=11> */
.L_x_28609:
[----:B------:R-:W-:Y:S05]  /*3250*/  BSYNC B1 ;  /* 0x0000000000017941 */ /* 0x000fea0003800000 */
.L_x_28608:
        /* <DEDUP_REMOVED lines=14> */
.L_x_28613:
        /* <DEDUP_REMOVED lines=100> */
.L_x_28612:
[----:B------:R-:W-:Y:S05]  /*3980*/  BSYNC B1 ;  /* 0x0000000000017941 */ /* 0x000fea0003800000 */
.L_x_28611:
        /* <DEDUP_REMOVED lines=55> */
.L_x_28615:
[----:B------:R-:W-:Y:S05]  /*3d00*/  BSYNC B1 ;  /* 0x0000000000017941 */ /* 0x000fea0003800000 */
.L_x_28614:
        /* <DEDUP_REMOVED lines=26> */
.L_x_28607:
[----:B------:R-:W-:Y:S05]  /*3eb0*/  BSYNC B0 ;  /* 0x0000000000007941 */ /* 0x000fea0003800000 */
.L_x_28606:
        /* <DEDUP_REMOVED lines=59> */
.L_x_28620:
        /* <DEDUP_REMOVED lines=8> */
.L_x_28619:
[----:B------:R-:W-:Y:S05]  /*42f0*/  BSYNC B1 ;  /* 0x0000000000017941 */ /* 0x000fea0003800000 */
.L_x_28618:
        /* <DEDUP_REMOVED lines=14> */
.L_x_28623:
        /* <DEDUP_REMOVED lines=52> */
.L_x_28622:
[----:B------:R-:W-:Y:S05]  /*4720*/  BSYNC B1 ;  /* 0x0000000000017941 */ /* 0x000fea0003800000 */
.L_x_28621:
        /* <DEDUP_REMOVED lines=31> */
.L_x_28625:
[----:B------:R-:W-:Y:S05]  /*4920*/  BSYNC B1 ;  /* 0x0000000000017941 */ /* 0x000fea0003800000 */
.L_x_28624:
        /* <DEDUP_REMOVED lines=14> */
.L_x_28617:
[----:B------:R-:W-:Y:S05]  /*4a10*/  BSYNC B0 ;  /* 0x0000000000007941 */ /* 0x000fea0003800000 */
.L_x_28616:
        /* <DEDUP_REMOVED lines=32> */
.L_x_28627:
[----:B------:R-:W-:Y:S05]  /*4c20*/  BSYNC B0 ;  /* 0x0000000000007941 */ /* 0x000fea0003800000 */
.L_x_28626:
[----:B------:R-:W-:Y:S01]  /*4c30*/  ULDC UR12, c[0x0][0x26c] ;  /* 0x00009b00000c7ab9 */ /* 0x000fe20000000800 */
[----:B------:R-:W-:Y:S01]  /*4c40*/  ULDC.64 UR6, c[0x0][0x238] ;  /* 0x00008e0000067ab9 */ /* 0x000fe20000000a00 */
[----:B------:R-:W-:Y:S04]  /*4c50*/  BSSY B0, `(.L_x_28628) ;  /* 0x000009e000007945 */ /* 0x000fe80003800000 */
[----:B------:R-:W-:Y:S05]  /*4c60*/  @!P1 BRA `(.L_x_28629) ;  /* 0x0000000000109947 */ /* 0x000fea0003800000 */
[----:B------:R-:W-:Y:S02]  /*4c70*/  CS2R R30, SRZ ;  /* 0x00000000001e7805 */ /* 0x000fe4000001ff00 */
[----:B------:R-:W-:Y:S01]  /*4c80*/  CS2R R32, SRZ ;  /* 0x0000000000207805 */ /* 0x000fe2000001ff00 */
[----:B------:R-:W-:Y:S01]  /*4c90*/  IMAD.MOV.U32 R35, RZ, RZ, RZ ;  /* 0x000000ffff237224 */ /* 0x000fe200078e00ff */
[----:B------:R-:W-:Y:S06]  /*4ca0*/  BRA `(.L_x_28630) ;  /* 0x0000000800607947 */ /* 0x000fec0003800000 */
.L_x_28629:
[----:B------:R-:W4:Y:S01]  /*4cb0*/  S2UR UR4, SR_CTAID.Y ;  /* 0x00000000000479c3 */ /* 0x000f220000002600 */
[----:B---3--:R-:W3:Y:S01]  /*4cc0*/  S2R R9, SR_CTAID.Z ;  /* 0x0000000000097919 */ /* 0x008ee20000002700 */
[----:B0-----:R-:W-:Y:S01]  /*4cd0*/  LEA.HI R5, R3, R3, RZ, 0x1 ;  /* 0x0000000303057211 */ /* 0x001fe200078f08ff */
[----:B------:R-:W-:Y:S01]  /*4ce0*/  ULDC.64 UR8, c[0x0][0x248] ;  /* 0x0000920000087ab9 */ /* 0x000fe20000000a00 */
[----:B------:R-:W-:Y:S02]  /*4cf0*/  SHF.R.S32.HI R11, RZ, 0x1f, R71 ;  /* 0x0000001fff0b7819 */ /* 0x000fe40000011447 */
[----:B------:R-:W-:Y:S02]  /*4d00*/  CS2R R30, SRZ ;  /* 0x00000000001e7805 */ /* 0x000fe4000001ff00 */
[----:B-1----:R-:W-:Y:S02]  /*4d10*/  LOP3.LUT R6, R5, 0xfffffffe, RZ, 0xc0, !PT ;  /* 0xfffffffe05067812 */ /* 0x002fe400078ec0ff */
[----:B------:R-:W-:Y:S01]  /*4d20*/  CS2R R32, SRZ ;  /* 0x0000000000207805 */ /* 0x000fe2000001ff00 */
[----:B------:R-:W4:Y:S01]  /*4d30*/  LDC R7, c[0x0][0x258] ;  /* 0x00009600ff077b82 */ /* 0x000f220000000800 */
[----:B------:R-:W-:Y:S01]  /*4d40*/  LOP3.LUT R38, RZ, R4, RZ, 0x33, !PT ;  /* 0x00000004ff267212 */ /* 0x000fe200078e33ff */
[----:B------:R-:W-:-:S06]  /*4d50*/  IMAD.MOV.U32 R35, RZ, RZ, RZ ;  /* 0x000000ffff237224 */ /* 0x000fcc00078e00ff */
[----:B------:R-:W0:Y:S08]  /*4d60*/  S2UR UR5, SR_CgaCtaId ;  /* 0x00000000000579c3 */ /* 0x000e300000008800 */
[----:B------:R-:W1:Y:S01]  /*4d70*/  LDC R39, c[0x0][0x26c] ;  /* 0x00009b00ff277b82 */ /* 0x000e620000000800 */
[----:B----4-:R-:W-:Y:S01]  /*4d80*/  IMAD R8, R7, UR4, RZ ;  /* 0x0000000407087c24 */ /* 0x010fe2000f8e02ff */
[----:B------:R-:W-:Y:S01]  /*4d90*/  UMOV UR4, 0x400 ;  /* 0x0000040000047882 */ /* 0x000fe20000000000 */
[----:B------:R-:W-:Y:S01]  /*4da0*/  IMAD.IADD R7, R3, 0x1, -R6 ;  /* 0x0000000103077824 */ /* 0x000fe200078e0a06 */
[----:B------:R-:W-:Y:S01]  /*4db0*/  UIADD3 UR4, UR4, 0x160, URZ ;  /* 0x0000016004047890 */ /* 0x000fe2000fffe03f */
[----:B------:R-:W-:Y:S01]  /*4dc0*/  IMAD.SHL.U32 R6, R5, 0x4, RZ ;  /* 0x0000000405067824 */ /* 0x000fe200078e00ff */
[----:B------:R-:W-:Y:S01]  /*4dd0*/  IADD3 R37, P0, R8, R71, RZ ;  /* 0x0000004708257210 */ /* 0x000fe20007f1e0ff */
[----:B------:R-:W-:Y:S01]  /*4de0*/  IMAD.SHL.U32 R5, R7, 0x4, RZ ;  /* 0x0000000407057824 */ /* 0x000fe200078e00ff */
[----:B0-----:R-:W-:-:S02]  /*4df0*/  ULEA UR4, UR5, UR4, 0x18 ;  /* 0x0000000405047291 */ /* 0x001fc4000f8ec03f */
[----:B------:R-:W-:Y:S01]  /*4e00*/  LEA.HI.X.SX32 R10, R8, R11, 0x1, P0 ;  /* 0x0000000b080a7211 */ /* 0x000fe200000f0eff */
[----:B------:R-:W-:Y:S01]  /*4e10*/  IMAD R8, R2, 0x8, R5 ;  /* 0x0000000802087824 */ /* 0x000fe200078e0205 */
[----:B------:R-:W-:Y:S01]  /*4e20*/  LOP3.LUT R6, R6, 0xfffffff8, RZ, 0xc0, !PT ;  /* 0xfffffff806067812 */ /* 0x000fe200078ec0ff */
[----:B------:R-:W-:Y:S01]  /*4e30*/  IMAD R7, R2, 0x2, R7 ;  /* 0x0000000202077824 */ /* 0x000fe200078e0207 */
[----:B------:R-:W-:Y:S01]  /*4e40*/  LEA R34, P0, R37, UR8, 0x2 ;  /* 0x0000000825227c11 */ /* 0x000fe2000f8010ff */
[----:B------:R-:W-:Y:S01]  /*4e50*/  ULDC UR8, c[0x0][0x270] ;  /* 0x00009c0000087ab9 */ /* 0x000fe20000000800 */
[----:B---3--:R-:W-:Y:S01]  /*4e60*/  IMAD R8, R9, 0x200, R8 ;  /* 0x0000020009087824 */ /* 0x008fe200078e0208 */
[----:B-1----:R-:W-:Y:S01]  /*4e70*/  SHF.R.S32.HI R39, RZ, 0x1f, R39 ;  /* 0x0000001fff277819 */ /* 0x002fe20000011427 */
[----:B------:R-:W-:Y:S01]  /*4e80*/  IMAD R28, R16, UR8, RZ ;  /* 0x00000008101c7c24 */ /* 0x000fe2000f8e02ff */
[----:B------:R-:W-:Y:S01]  /*4e90*/  LEA.HI.X R37, R37, UR9, R10, 0x2, P0 ;  /* 0x0000000925257c11 */ /* 0x000fe200080f140a */
[----:B--2---:R-:W-:Y:S01]  /*4ea0*/  IMAD.IADD R36, R5, 0x1, R6 ;  /* 0x0000000105247824 */ /* 0x004fe200078e0206 */
[----:B------:R-:W-:Y:S01]  /*4eb0*/  LEA R40, R7, UR4, 0x4 ;  /* 0x0000000407287c11 */ /* 0x000fe2000f8e20ff */
[----:B------:R-:W-:Y:S01]  /*4ec0*/  VIADD R44, R8, 0x3 ;  /* 0x00000003082c7836 */ /* 0x000fe20000000000 */
[----:B------:R-:W-:Y:S01]  /*4ed0*/  SHF.R.S32.HI R29, RZ, 0x1f, R28 ;  /* 0x0000001fff1d7819 */ /* 0x000fe2000001141c */
[----:B------:R-:W-:-:S02]  /*4ee0*/  VIADD R41, R36, 0x100 ;  /* 0x0000010024297836 */ /* 0x000fc40000000000 */
[C---:B------:R-:W-:Y:S02]  /*4ef0*/  VIADD R42, R36.reuse, 0x180 ;  /* 0x00000180242a7836 */ /* 0x040fe40000000000 */
[----:B------:R-:W-:-:S07]  /*4f00*/  VIADD R43, R36, 0x200 ;  /* 0x00000200242b7836 */ /* 0x000fce0000000000 */
.L_x_28631:
        /* <DEDUP_REMOVED lines=17> */
[-C--:B------:R-:W-:Y:S02]  /*5020*/  LEA.HI.X.SX32 R14, R41, R19.reuse, 0x1, P0 ;  /* 0x00000013290e7211 */ /* 0x080fe400000f0eff */
        /* <DEDUP_REMOVED lines=12> */
[----:B------:R-:W-:Y:S01]  /*50f0*/  ISETP.NE.AND P0, PT, R24, -0x2, PT ;  /* 0xfffffffe1800780c */ /* 0x000fe20003f05270 */
[----:B------:R-:W-:Y:S02]  /*5100*/  VIADD R71, R71, 0x4 ;  /* 0x0000000447477836 */ /* 0x000fe40000000000 */
[----:B------:R0:W1:Y:S02]  /*5110*/  LDS.128 R24, [R40] ;  /* 0x0000000028187984 */ /* 0x0000640000000c00 */
[----:B0-----:R-:W-:-:S08]  /*5120*/  VIADD R40, R40, 0x80 ;  /* 0x0000008028287836 */ /* 0x001fd00000000000 */
[C---:B------:R-:W-:Y:S02]  /*5130*/  @!P0 VIADD R46, R44.reuse, 0xfffffffd ;  /* 0xfffffffd2c2e8836 */ /* 0x040fe40000000000 */
[C---:B------:R-:W-:Y:S02]  /*5140*/  @!P0 VIADD R50, R44.reuse, 0xffffffff ;  /* 0xffffffff2c328836 */ /* 0x040fe40000000000 */
[----:B------:R-:W-:Y:S01]  /*5150*/  @!P0 VIADD R48, R44, 0xfffffffe ;  /* 0xfffffffe2c308836 */ /* 0x000fe20000000000 */
[CC--:B------:R-:W-:Y:S02]  /*5160*/  @!P0 ISETP.GE.AND P2, PT, R46.reuse, R75.reuse, PT ;  /* 0x0000004b2e00820c */ /* 0x0c0fe40003f46270 */
[-C--:B------:R-:W-:Y:S02]  /*5170*/  @!P0 ISETP.GE.AND P5, PT, R46, R75.reuse, PT ;  /* 0x0000004b2e00820c */ /* 0x080fe40003fa6270 */
[-C--:B------:R-:W-:Y:S02]  /*5180*/  @!P0 ISETP.GE.AND P3, PT, R50, R75.reuse, PT ;  /* 0x0000004b3200820c */ /* 0x080fe40003f66270 */
[----:B------:R-:W-:-:S02]  /*5190*/  @!P0 ISETP.GE.AND P4, PT, R48, R75, PT ;  /* 0x0000004b3000820c */ /* 0x000fc40003f86270 */
[-C--:B------:R-:W-:Y:S01]  /*51a0*/  @!P0 ISETP.GE.AND P6, PT, R48, R75.reuse, PT ;  /* 0x0000004b3000820c */ /* 0x080fe20003fc6270 */
[----:B------:R-:W-:Y:S01]  /*51b0*/  @!P0 VIADD R48, R44, 0xffffffff ;  /* 0xffffffff2c308836 */ /* 0x000fe20000000000 */
[-C--:B------:R-:W-:Y:S02]  /*51c0*/  @!P0 ISETP.GE.AND P1, PT, R50, R75.reuse, PT ;  /* 0x0000004b3200820c */ /* 0x080fe40003f26270 */
[----:B--2---:R-:W-:Y:S02]  /*51d0*/  @!P0 FSEL R4, R4, RZ, !P2 ;  /* 0x000000ff04048208 */ /* 0x004fe40005000000 */
[----:B------:R-:W-:Y:S01]  /*51e0*/  @!P0 ISETP.GE.AND P2, PT, R46, R75, PT ;  /* 0x0000004b2e00820c */ /* 0x000fe20003f46270 */
[----:B------:R-:W-:Y:S01]  /*51f0*/  @!P0 VIADD R46, R44, 0xfffffffe ;  /* 0xfffffffe2c2e8836 */ /* 0x000fe20000000000 */
[----:B------:R-:W-:Y:S02]  /*5200*/  @!P0 FSEL R6, R6, RZ, !P3 ;  /* 0x000000ff06068208 */ /* 0x000fe40005800000 */
[----:B------:R-:W-:-:S02]  /*5210*/  @!P0 FSEL R5, R5, RZ, !P4 ;  /* 0x000000ff05058208 */ /* 0x000fc40006000000 */
[----:B------:R-:W-:Y:S01]  /*5220*/  @!P0 ISETP.GE.AND P3, PT, R46, R75, PT ;  /* 0x0000004b2e00820c */ /* 0x000fe20003f66270 */
[----:B------:R-:W-:Y:S01]  /*5230*/  @!P0 VIADD R46, R44, 0xfffffffd ;  /* 0xfffffffd2c2e8836 */ /* 0x000fe20000000000 */
[----:B---3--:R-:W-:Y:S01]  /*5240*/  @!P0 FSEL R8, R8, RZ, !P5 ;  /* 0x000000ff08088208 */ /* 0x008fe20006800000 */
[----:B-1----:R-:W-:Y:S01]  /*5250*/  FMUL.FTZ R5, R25, R5 ;  /* 0x0000000519057220 */ /* 0x002fe20000410000 */
[-C--:B------:R-:W-:Y:S02]  /*5260*/  @!P0 ISETP.GE.AND P4, PT, R44, R75.reuse, PT ;  /* 0x0000004b2c00820c */ /* 0x080fe40003f86270 */
[-C--:B------:R-:W-:Y:S01]  /*5270*/  @!P0 ISETP.GE.AND P5, PT, R46, R75.reuse, PT ;  /* 0x0000004b2e00820c */ /* 0x080fe20003fa6270 */
[----:B------:R-:W-:Y:S01]  /*5280*/  @!P0 VIADD R46, R44, 0xfffffffe ;  /* 0xfffffffe2c2e8836 */ /* 0x000fe20000000000 */
[----:B------:R-:W-:Y:S01]  /*5290*/  @!P0 FSEL R10, R10, RZ, !P1 ;  /* 0x000000ff0a0a8208 */ /* 0x000fe20004800000 */
[----:B------:R-:W-:Y:S01]  /*52a0*/  FFMA.FTZ R5, R24, R4, R5 ;  /* 0x0000000418057223 */ /* 0x000fe20000010005 */
[----:B------:R-:W-:Y:S01]  /*52b0*/  @!P0 FSEL R7, R7, RZ, !P4 ;  /* 0x000000ff07078208 */ /* 0x000fe20006000000 */
[----:B------:R-:W-:Y:S01]  /*52c0*/  @!P0 VIADD R4, R44, 0xfffffffe ;  /* 0xfffffffe2c048836 */ /* 0x000fe20000000000 */
[-C--:B------:R-:W-:Y:S01]  /*52d0*/  @!P0 ISETP.GE.AND P1, PT, R46, R75.reuse, PT ;  /* 0x0000004b2e00820c */ /* 0x080fe20003f26270 */
[----:B------:R-:W-:Y:S01]  /*52e0*/  @!P0 VIADD R46, R44, 0xfffffffd ;  /* 0xfffffffd2c2e8836 */ /* 0x000fe20000000000 */
[----:B------:R-:W-:Y:S01]  /*52f0*/  @!P0 ISETP.GE.AND P4, PT, R48, R75, PT ;  /* 0x0000004b3000820c */ /* 0x000fe20003f86270 */
[----:B------:R-:W-:Y:S01]  /*5300*/  FFMA.FTZ R6, R26, R6, R5 ;  /* 0x000000061a067223 */ /* 0x000fe20000010005 */
[----:B----4-:R-:W-:-:S02]  /*5310*/  @!P0 FSEL R13, R13, RZ, !P3 ;  /* 0x000000ff0d0d8208 */ /* 0x010fc40005800000 */
[----:B------:R-:W-:Y:S01]  /*5320*/  @!P0 FSEL R9, R9, RZ, !P6 ;  /* 0x000000ff09098208 */ /* 0x000fe20007000000 */
[----:B------:R-:W-:Y:S01]  /*5330*/  FFMA.FTZ R6, R27, R7, R6 ;  /* 0x000000071b067223 */ /* 0x000fe20000010006 */
[----:B------:R-:W-:Y:S01]  /*5340*/  @!P0 FSEL R12, R12, RZ, !P2 ;  /* 0x000000ff0c0c8208 */ /* 0x000fe20005000000 */
[C---:B------:R-:W-:Y:S01]  /*5350*/  FMUL.FTZ R13, R25.reuse, R13 ;  /* 0x0000000d190d7220 */ /* 0x040fe20000410000 */
[----:B------:R-:W-:Y:S01]  /*5360*/  @!P0 ISETP.GE.AND P3, PT, R4, R75, PT ;  /* 0x0000004b0400820c */ /* 0x000fe20003f66270 */
[----:B------:R-:W-:Y:S01]  /*5370*/  @!P0 VIADD R4, R44, 0xffffffff ;  /* 0xffffffff2c048836 */ /* 0x000fe20000000000 */
[----:B------:R-:W-:Y:S01]  /*5380*/  @!P0 FSEL R14, R14, RZ, !P4 ;  /* 0x000000ff0e0e8208 */ /* 0x000fe20006000000 */
[----:B------:R-:W-:Y:S01]  /*5390*/  FMUL.FTZ R9, R25, R9 ;  /* 0x0000000919097220 */ /* 0x000fe20000410000 */
[-C--:B------:R-:W-:Y:S01]  /*53a0*/  @!P0 ISETP.GE.AND P6, PT, R44, R75.reuse, PT ;  /* 0x0000004b2c00820c */ /* 0x080fe20003fc6270 */
[----:B------:R-:W-:Y:S01]  /*53b0*/  FFMA.FTZ R13, R24, R12, R13 ;  /* 0x0000000c180d7223 */ /* 0x000fe2000001000d */
[-C--:B------:R-:W-:Y:S01]  /*53c0*/  @!P0 ISETP.GE.AND P2, PT, R46, R75.reuse, PT ;  /* 0x0000004b2e00820c */ /* 0x080fe20003f46270 */
[----:B------:R-:W-:Y:S01]  /*53d0*/  FFMA.FTZ R9, R24, R8, R9 ;  /* 0x0000000818097223 */ /* 0x000fe20000010009 */
[----:B------:R-:W-:Y:S01]  /*53e0*/  @!P0 ISETP.GE.AND P4, PT, R44, R75, PT ;  /* 0x0000004b2c00820c */ /* 0x000fe20003f86270 */
[C---:B------:R-:W-:Y:S01]  /*53f0*/  FFMA.FTZ R14, R26.reuse, R14, R13 ;  /* 0x0000000e1a0e7223 */ /* 0x040fe2000001000d */
[----:B------:R-:W-:Y:S01]  /*5400*/  @!P0 FSEL R11, R11, RZ, !P6 ;  /* 0x000000ff0b0b8208 */ /* 0x000fe20007000000 */
[----:B------:R-:W-:Y:S01]  /*5410*/  FFMA.FTZ R10, R26, R10, R9 ;  /* 0x0000000a1a0a7223 */ /* 0x000fe20000010009 */
[----:B------:R-:W-:Y:S01]  /*5420*/  @!P0 FSEL R15, R15, RZ, !P4 ;  /* 0x000000ff0f0f8208 */ /* 0x000fe20006000000 */
[----:B------:R-:W-:Y:S01]  /*5430*/  FADD.FTZ R35, R6, R35 ;  /* 0x0000002306237221 */ /* 0x000fe20000010000 */
[----:B------:R-:W-:Y:S01]  /*5440*/  @!P0 FSEL R17, R17, RZ, !P1 ;  /* 0x000000ff11118208 */ /* 0x000fe20004800000 */
[----:B------:R-:W-:Y:S01]  /*5450*/  FFMA.FTZ R10, R27, R11, R10 ;  /* 0x0000000b1b0a7223 */ /* 0x000fe2000001000a */
[----:B------:R-:W-:Y:S01]  /*5460*/  @!P0 FSEL R21, R21, RZ, !P3 ;  /* 0x000000ff15158208 */ /* 0x000fe20005800000 */
[----:B------:R-:W-:Y:S01]  /*5470*/  FFMA.FTZ R15, R27, R15, R14 ;  /* 0x0000000f1b0f7223 */ /* 0x000fe2000001000e */
[----:B------:R-:W-:Y:S01]  /*5480*/  @!P0 FSEL R20, R20, RZ, !P2 ;  /* 0x000000ff14148208 */ /* 0x000fe20005000000 */
[C---:B------:R-:W-:Y:S01]  /*5490*/  FMUL.FTZ R17, R25.reuse, R17 ;  /* 0x0000001119117220 */ /* 0x040fe20000410000 */
[----:B------:R-:W-:Y:S01]  /*54a0*/  @!P0 ISETP.GE.AND P6, PT, R48, R75, PT ;  /* 0x0000004b3000820c */ /* 0x000fe20003fc6270 */
[----:B------:R-:W-:Y:S01]  /*54b0*/  FMUL.FTZ R21, R25, R21 ;  /* 0x0000001519157220 */ /* 0x000fe20000410000 */
[-C--:B------:R-:W-:Y:S01]  /*54c0*/  @!P0 ISETP.GE.AND P4, PT, R4, R75.reuse, PT ;  /* 0x0000004b0400820c */ /* 0x080fe20003f86270 */
[----:B------:R-:W-:Y:S01]  /*54d0*/  FADD.FTZ R33, R10, R33 ;  /* 0x000000210a217221 */ /* 0x000fe20000010000 */
[-C--:B------:R-:W-:Y:S01]  /*54e0*/  @!P0 ISETP.GE.AND P1, PT, R44, R75.reuse, PT ;  /* 0x0000004b2c00820c */ /* 0x080fe20003f26270 */
[----:B------:R-:W-:Y:S01]  /*54f0*/  FFMA.FTZ R21, R24, R20, R21 ;  /* 0x0000001418157223 */ /* 0x000fe20000010015 */
[----:B------:R-:W-:Y:S01]  /*5500*/  @!P0 ISETP.GE.AND P2, PT, R44, R75, PT ;  /* 0x0000004b2c00820c */ /* 0x000fe20003f46270 */
[----:B------:R-:W-:Y:S01]  /*5510*/  FADD.FTZ R32, R15, R32 ;  /* 0x000000200f207221 */ /* 0x000fe20000010000 */
[----:B------:R-:W-:Y:S01]  /*5520*/  @!P0 FSEL R16, R16, RZ, !P5 ;  /* 0x000000ff10108208 */ /* 0x000fe20006800000 */
[----:B------:R-:W-:Y:S01]  /*5530*/  VIADD R44, R44, 0x20 ;  /* 0x000000202c2c7836 */ /* 0x000fe20000000000 */
[----:B------:R-:W-:-:S02]  /*5540*/  @!P0 FSEL R18, R18, RZ, !P6 ;  /* 0x000000ff12128208 */ /* 0x000fc40007000000 */
[----:B------:R-:W-:Y:S01]  /*5550*/  @!P0 FSEL R22, R22, RZ, !P4 ;  /* 0x000000ff16168208 */ /* 0x000fe20006000000 */
[----:B------:R-:W-:Y:S01]  /*5560*/  FFMA.FTZ R17, R24, R16, R17 ;  /* 0x0000001018117223 */ /* 0x000fe20000010011 */
[----:B------:R-:W-:Y:S02]  /*5570*/  @!P0 FSEL R19, R19, RZ, !P1 ;  /* 0x000000ff13138208 */ /* 0x000fe40004800000 */
[----:B------:R-:W-:Y:S01]  /*5580*/  @!P0 FSEL R23, R23, RZ, !P2 ;  /* 0x000000ff17178208 */ /* 0x000fe20005000000 */
[C---:B------:R-:W-:Y:S01]  /*5590*/  FFMA.FTZ R18, R26.reuse, R18, R17 ;  /* 0x000000121a127223 */ /* 0x040fe20000010011 */
[----:B------:R-:W-:Y:S01]  /*55a0*/  ISETP.GE.AND P0, PT, R71, R74, PT ;  /* 0x0000004a4700720c */ /* 0x000fe20003f06270 */
[----:B------:R-:W-:Y:S01]  /*55b0*/  FFMA.FTZ R22, R26, R22, R21 ;  /* 0x000000161a167223 */ /* 0x000fe20000010015 */
[----:B------:R-:W-:Y:S01]  /*55c0*/  IADD3 R34, P1, R34, 0x10, RZ ;  /* 0x0000001022227810 */ /* 0x000fe20007f3e0ff */
[C---:B------:R-:W-:Y:S02]  /*55d0*/  FFMA.FTZ R19, R27.reuse, R19, R18 ;  /* 0x000000131b137223 */ /* 0x040fe40000010012 */
[----:B------:R-:W-:-:S02]  /*55e0*/  FFMA.FTZ R22, R27, R23, R22 ;  /* 0x000000171b167223 */ /* 0x000fc40000010016 */
[----:B------:R-:W-:Y:S01]  /*55f0*/  FADD.FTZ R30, R19, R30 ;  /* 0x0000001e131e7221 */ /* 0x000fe20000010000 */
[----:B------:R-:W-:Y:S02]  /*5600*/  IMAD.X R37, RZ, RZ, R37, P1 ;  /* 0x000000ffff257224 */ /* 0x000fe400008e0625 */
[----:B------:R-:W-:-:S03]  /*5610*/  FADD.FTZ R31, R22, R31 ;  /* 0x0000001f161f7221 */ /* 0x000fc60000010000 */
[----:B------:R-:W-:Y:S05]  /*5620*/  @!P0 BRA `(.L_x_28631) ;  /* 0xfffffff800388947 */ /* 0x000fea000383ffff */
.L_x_28630:
[----:B------:R-:W-:Y:S05]  /*5630*/  BSYNC B0 ;  /* 0x0000000000007941 */ /* 0x000fea0003800000 */
.L_x_28628:
[----:B------:R-:W4:Y:S01]  /*5640*/  S2UR UR5, SR_CgaCtaId ;  /* 0x00000000000579c3 */ /* 0x000f220000008800 */
[----:B------:R-:W2:Y:S01]  /*5650*/  SHFL.BFLY PT, R4, R35, 0x1, 0x1f ;  /* 0x0c201f0023047f89 */ /* 0x000ea200000e0000 */
[----:B---3--:R-:W-:Y:S01]  /*5660*/  LOP3.LUT R9, R3, 0x1, RZ, 0xc0, !PT ;  /* 0x0000000103097812 */ /* 0x008fe200078ec0ff */
[----:B------:R-:W-:Y:S01]  /*5670*/  UMOV UR4, 0x400 ;  /* 0x0000040000047882 */ /* 0x000fe20000000000 */
[----:B------:R-:W-:Y:S01]  /*5680*/  BSSY B0, `(.L_x_28632) ;  /* 0x000002b000007945 */ /* 0x000fe20003800000 */
[----:B-1----:R-:W1:Y:S03]  /*5690*/  SHFL.BFLY PT, R6, R33, 0x1, 0x1f ;  /* 0x0c201f0021067f89 */ /* 0x002e6600000e0000 */
[----:B------:R-:W-:Y:S01]  /*56a0*/  BAR.SYNC.DEFER_BLOCKING 0x0 ;  /* 0x0000000000007b1d */ /* 0x000fe20000010000 */
[----:B------:R-:W-:Y:S01]  /*56b0*/  ISETP.NE.AND P2, PT, R9, RZ, PT ;  /* 0x000000ff0900720c */ /* 0x000fe20003f45270 */
[----:B------:R-:W-:Y:S01]  /*56c0*/  UIADD3 UR4, UR4, 0x160, URZ ;  /* 0x0000016004047890 */ /* 0x000fe2000fffe03f */
[----:B------:R-:W-:-:S02]  /*56d0*/  LEA.HI R9, R3, R3, RZ, 0x1 ;  /* 0x0000000303097211 */ /* 0x000fc400078f08ff */
[C---:B------:R-:W-:Y:S02]  /*56e0*/  LOP3.LUT R3, R0.reuse, 0xffffffc0, RZ, 0xc0, !PT ;  /* 0xffffffc000037812 */ /* 0x040fe400078ec0ff */
[----:B------:R-:W-:Y:S01]  /*56f0*/  SHF.R.S32.HI R9, RZ, 0x1, R9 ;  /* 0x00000001ff097819 */ /* 0x000fe20000011409 */
[----:B0-----:R-:W0:Y:S01]  /*5700*/  SHFL.BFLY PT, R5, R32, 0x1, 0x1f ;  /* 0x0c201f0020057f89 */ /* 0x001e2200000e0000 */
[----:B------:R-:W-:Y:S01]  /*5710*/  ISETP.NE.OR P5, PT, R3, 0x40, P2 ;  /* 0x000000400300780c */ /* 0x000fe200017a5670 */
[C---:B------:R-:W-:Y:S01]  /*5720*/  VIADD R3, R0.reuse, 0x1f ;  /* 0x0000001f00037836 */ /* 0x040fe20000000000 */
[----:B------:R-:W-:Y:S01]  /*5730*/  ISETP.GT.OR P0, PT, R0, 0x3f, P2 ;  /* 0x0000003f0000780c */ /* 0x000fe20001704670 */
[----:B------:R-:W3:Y:S01]  /*5740*/  SHFL.BFLY PT, R7, R30, 0x1, 0x1f ;  /* 0x0c201f001e077f89 */ /* 0x000ee200000e0000 */
[----:B------:R-:W-:Y:S01]  /*5750*/  IMAD R2, R2, 0x50, R9 ;  /* 0x0000005002027824 */ /* 0x000fe200078e0209 */
[----:B------:R-:W-:Y:S01]  /*5760*/  ISETP.GT.OR P1, PT, R0, 0x1f, P2 ;  /* 0x0000001f0000780c */ /* 0x000fe20001724670 */
[----:B----4-:R-:W-:Y:S01]  /*5770*/  ULEA UR4, UR5, UR4, 0x18 ;  /* 0x0000000405047291 */ /* 0x010fe2000f8ec03f */
[----:B------:R-:W4:Y:S01]  /*5780*/  SHFL.BFLY PT, R8, R31, 0x1, 0x1f ;  /* 0x0c201f001f087f89 */ /* 0x000f2200000e0000 */
[----:B--2---:R-:W-:Y:S01]  /*5790*/  FADD.FTZ R13, R4, R35 ;  /* 0x00000023040d7221 */ /* 0x004fe20000010000 */
[----:B------:R-:W-:Y:S01]  /*57a0*/  ISETP.GT.U32.AND P3, PT, R3, 0x3e, PT ;  /* 0x0000003e0300780c */ /* 0x000fe20003f64070 */
[----:B-1----:R-:W-:-:S02]  /*57b0*/  FADD.FTZ R15, R6, R33 ;  /* 0x00000021060f7221 */ /* 0x002fc40000010000 */
[----:B------:R-:W-:Y:S02]  /*57c0*/  LEA R2, R2, UR4, 0x2 ;  /* 0x0000000402027c11 */ /* 0x000fe4000f8e10ff */
[----:B------:R-:W-:-:S03]  /*57d0*/  LOP3.LUT R3, R0, 0xffffffe0, RZ, 0xc0, !PT ;  /* 0xffffffe000037812 */ /* 0x000fc600078ec0ff */
[----:B------:R1:W-:Y:S01]  /*57e0*/  @!P5 STS [R2+-0x280], R13 ;  /* 0xfffd800d0200d388 */ /* 0x0003e20000000800 */
[----:B------:R-:W-:-:S03]  /*57f0*/  ISETP.NE.OR P4, PT, R3, 0x20, P2 ;  /* 0x000000200300780c */ /* 0x000fc60001785670 */
[----:B------:R1:W-:Y:S01]  /*5800*/  @!P5 STS [R2+-0x240], R15 ;  /* 0xfffdc00f0200d388 */ /* 0x0003e20000000800 */
[----:B0-----:R-:W-:Y:S01]  /*5810*/  FADD.FTZ R17, R5, R32 ;  /* 0x0000002005117221 */ /* 0x001fe20000010000 */
[----:B---3--:R-:W-:-:S04]  /*5820*/  FADD.FTZ R19, R7, R30 ;  /* 0x0000001e07137221 */ /* 0x008fc80000010000 */
[----:B------:R1:W-:Y:S01]  /*5830*/  @!P5 STS [R2+-0x200], R17 ;  /* 0xfffe00110200d388 */ /* 0x0003e20000000800 */
[----:B----4-:R-:W-:-:S03]  /*5840*/  FADD.FTZ R31, R8, R31 ;  /* 0x0000001f081f7221 */ /* 0x010fc60000010000 */
[----:B------:R1:W-:Y:S04]  /*5850*/  @!P5 STS [R2+-0x1c0], R19 ;  /* 0xfffe40130200d388 */ /* 0x0003e80000000800 */
[----:B------:R1:W-:Y:S01]  /*5860*/  @!P5 STS [R2+-0x180], R31 ;  /* 0xfffe801f0200d388 */ /* 0x0003e20000000800 */
[----:B------:R-:W-:Y:S06]  /*5870*/  BAR.SYNC.DEFER_BLOCKING 0x0 ;  /* 0x0000000000007b1d */ /* 0x000fec0000010000 */
[----:B------:R-:W-:Y:S05]  /*5880*/  @P0 BRA `(.L_x_28633) ;  /* 0x0000000000280947 */ /* 0x000fea0003800000 */
[----:B------:R-:W1:Y:S04]  /*5890*/  LDS R0, [R2] ;  /* 0x0000000002007984 */ /* 0x000e680000000800 */
        /* <DEDUP_REMOVED lines=9> */
.L_x_28633:
[----:B------:R-:W-:Y:S05]  /*5930*/  BSYNC B0 ;  /* 0x0000000000007941 */ /* 0x000fea0003800000 */
.L_x_28632:
        /* <DEDUP_REMOVED lines=19> */
.L_x_28635:
[----:B------:R-:W-:Y:S05]  /*5a70*/  BSYNC B0 ;  /* 0x0000000000007941 */ /* 0x000fea0003800000 */
.L_x_28634:
        /* <DEDUP_REMOVED lines=18> */
[C---:B------:R-:W-:Y:S01]  /*5ba0*/  IADD3 R3, P0, R9.reuse, UR4, RZ ;  /* 0x0000000409037c10 */ /* 0x040fe2000ff1e0ff */
[----:B------:R-:W-:Y:S01]  /*5bb0*/  ULDC.64 UR8, c[0x0][0x220] ;  /* 0x0000880000087ab9 */ /* 0x000fe20000000a00 */
[C---:B------:R-:W-:Y:S02]  /*5bc0*/  VIADD R0, R9.reuse, 0x10 ;  /* 0x0000001009007836 */ /* 0x040fe40000000000 */
[C---:B------:R-:W-:Y:S01]  /*5bd0*/  LEA.HI.X.SX32 R6, R9.reuse, UR7, 0x1, P0 ;  /* 0x0000000709067c11 */ /* 0x040fe200080f0eff */
[----:B------:R-:W-:Y:S01]  /*5be0*/  VIADD R4, R9, 0x20 ;  /* 0x0000002009047836 */ /* 0x000fe20000000000 */
[----:B01----:R-:W-:Y:S01]  /*5bf0*/  LEA R2, P0, R3, UR8, 0x2 ;  /* 0x0000000803027c11 */ /* 0x003fe2000f8010ff */
[C---:B------:R-:W-:Y:S02]  /*5c00*/  VIADD R5, R9.reuse, 0x30 ;  /* 0x0000003009057836 */ /* 0x040fe40000000000 */
[----:B------:R-:W-:Y:S01]  /*5c10*/  VIADD R9, R9, 0x40 ;  /* 0x0000004009097836 */ /* 0x000fe20000000000 */
[----:B------:R-:W-:-:S02]  /*5c20*/  LEA.HI.X R3, R3, UR9, R6, 0x2, P0 ;  /* 0x0000000903037c11 */ /* 0x000fc400080f1406 */
[----:B------:R-:W-:Y:S02]  /*5c30*/  IADD3 R16, P0, R0, UR4, RZ ;  /* 0x0000000400107c10 */ /* 0x000fe4000ff1e0ff */
[----:B------:R-:W-:Y:S01]  /*5c40*/  IADD3 R7, P1, R4, UR4, RZ ;  /* 0x0000000404077c10 */ /* 0x000fe2000ff3e0ff */
[----:B------:R-:W-:Y:S01]  /*5c50*/  STG.E desc[UR10][R2.64], R13 ;  /* 0x0000000d02007986 */ /* 0x000fe2000c10190a */
[----:B------:R-:W-:Y:S02]  /*5c60*/  IADD3 R12, P2, R5, UR4, RZ ;  /* 0x00000004050c7c10 */ /* 0x000fe4000ff5e0ff */
[----:B------:R-:W-:Y:S02]  /*5c70*/  IADD3 R11, P3, R9, UR4, RZ ;  /* 0x00000004090b7c10 */ /* 0x000fe4000ff7e0ff */
[----:B------:R-:W-:Y:S02]  /*5c80*/  LEA.HI.X.SX32 R23, R0, UR7, 0x1, P0 ;  /* 0x0000000700177c11 */ /* 0x000fe400080f0eff */
[----:B------:R-:W-:-:S02]  /*5c90*/  LEA.HI.X.SX32 R14, R4, UR7, 0x1, P1 ;  /* 0x00000007040e7c11 */ /* 0x000fc400088f0eff */
[----:B------:R-:W-:Y:S02]  /*5ca0*/  LEA R4, P0, R16, UR8, 0x2 ;  /* 0x0000000810047c11 */ /* 0x000fe4000f8010ff */
[----:B------:R-:W-:Y:S02]  /*5cb0*/  LEA.HI.X.SX32 R21, R5, UR7, 0x1, P2 ;  /* 0x0000000705157c11 */ /* 0x000fe400090f0eff */
        /* <DEDUP_REMOVED lines=13> */
.L_x_28597:
[----:B------:R-:W-:Y:S01]  /*5d90*/  BSSY B1, `(.L_x_28636) ;  /* 0x0000007000017945 */ /* 0x000fe20003800000 */
[----:B------:R-:W-:Y:S02]  /*5da0*/  IMAD.MOV.U32 R26, RZ, RZ, 0x2 ;  /* 0x00000002ff1a7424 */ /* 0x000fe400078e00ff */
[----:B------:R-:W-:Y:S02]  /*5db0*/  IMAD.MOV.U32 R25, RZ, RZ, 0x1f ;  /* 0x0000001fff197424 */ /* 0x000fe400078e00ff */
[----:B------:R-:W-:-:S07]  /*5dc0*/  IMAD.MOV.U32 R24, RZ, RZ, -0x1 ;  /* 0xffffffffff187424 */ /* 0x000fce00078e00ff */
[----:B------:R-:W-:Y:S05]  /*5dd0*/  WARPSYNC.COLLECTIVE R24, `(.L_x_28637) ;  /* 0x0000000018087348 */ /* 0x000fea0003c00000 */
[----:B------:R0:W1:Y:S02]  /*5de0*/  SHFL.BFLY P0, R86, R27, R26, R25 ;  /* 0x0c00001a1b567389 */ /* 0x0000640000000019 */
[----:B01----:R-:W-:Y:S01]  /*5df0*/  ENDCOLLECTIVE ;  /* 0x000000000000791b */ /* 0x003fe20003800000 */
.L_x_28637:
[----:B------:R-:W-:Y:S05]  /*5e00*/  BSYNC B1 ;  /* 0x0000000000017941 */ /* 0x000fea0003800000 */
.L_x_28636:
[----:B------:R-:W-:Y:S01]  /*5e10*/  FADD.FTZ R27, R27, R86 ;  /* 0x000000561b1b7221 */ /* 0x000fe20000010000 */
[----:B------:R-:W-:Y:S02]  /*5e20*/  IMAD.MOV.U32 R26, RZ, RZ, 0x1 ;  /* 0x00000001ff1a7424 */ /* 0x000fe400078e00ff */
[----:B------:R-:W-:Y:S02]  /*5e30*/  IMAD.MOV.U32 R25, RZ, RZ, 0x1f ;  /* 0x0000001fff197424 */ /* 0x000fe400078e00ff */
[----:B------:R-:W-:-:S07]  /*5e40*/  IMAD.MOV.U32 R24, RZ, RZ, -0x1 ;  /* 0xffffffffff187424 */ /* 0x000fce00078e00ff */
[----:B------:R-:W-:Y:S05]  /*5e50*/  WARPSYNC.COLLECTIVE R24, `(.L_x_28638) ;  /* 0x0000000018087348 */ /* 0x000fea0003c00000 */
[----:B------:R0:W1:Y:S02]  /*5e60*/  SHFL.BFLY P0, R86, R27, R26, R25 ;  /* 0x0c00001a1b567389 */ /* 0x0000640000000019 */
[----:B01----:R-:W-:Y:S01]  /*5e70*/  ENDCOLLECTIVE ;  /* 0x000000000000791b */ /* 0x003fe20003800000 */
.L_x_28638:
[----:B------:R-:W-:Y:S05]  /*5e80*/  BRA `(.L_x_28639) ;  /* 0xffffffc000647947 */ /* 0x000fea000383ffff */
.L_x_28601:
[----:B------:R-:W-:Y:S01]  /*5e90*/  BSSY B1, `(.L_x_28640) ;  /* 0x0000007000017945 */ /* 0x000fe20003800000 */
[----:B------:R-:W-:Y:S02]  /*5ea0*/  IMAD.MOV.U32 R26, RZ, RZ, 0x2 ;  /* 0x00000002ff1a7424 */ /* 0x000fe400078e00ff */
[----:B------:R-:W-:Y:S02]  /*5eb0*/  IMAD.MOV.U32 R25, RZ, RZ, 0x1f ;  /* 0x0000001fff197424 */ /* 0x000fe400078e00ff */
[----:B------:R-:W-:-:S07]  /*5ec0*/  IMAD.MOV.U32 R24, RZ, RZ, -0x1 ;  /* 0xffffffffff187424 */ /* 0x000fce00078e00ff */
[----:B------:R-:W-:Y:S05]  /*5ed0*/  WARPSYNC.COLLECTIVE R24, `(.L_x_28641) ;  /* 0x0000000018087348 */ /* 0x000fea0003c00000 */
[----:B------:R0:W1:Y:S02]  /*5ee0*/  SHFL.BFLY P0, R86, R27, R26, R25 ;  /* 0x0c00001a1b567389 */ /* 0x0000640000000019 */
[----:B01----:R-:W-:Y:S01]  /*5ef0*/  ENDCOLLECTIVE ;  /* 0x000000000000791b */ /* 0x003fe20003800000 */
.L_x_28641:
[----:B------:R-:W-:Y:S05]  /*5f00*/  BSYNC B1 ;  /* 0x0000000000017941 */ /* 0x000fea0003800000 */
.L_x_28640:
[----:B------:R-:W-:Y:S01]  /*5f10*/  FADD.FTZ R27, R27, R86 ;  /* 0x000000561b1b7221 */ /* 0x000fe20000010000 */
[----:B------:R-:W-:Y:S02]  /*5f20*/  IMAD.MOV.U32 R26, RZ, RZ, 0x1 ;  /* 0x00000001ff1a7424 */ /* 0x000fe400078e00ff */
[----:B------:R-:W-:Y:S02]  /*5f30*/  IMAD.MOV.U32 R25, RZ, RZ, 0x1f ;  /* 0x0000001fff197424 */ /* 0x000fe400078e00ff */
[----:B------:R-:W-:-:S07]  /*5f40*/  IMAD.MOV.U32 R24, RZ, RZ, -0x1 ;  /* 0xffffffffff187424 */ /* 0x000fce00078e00ff */
[----:B------:R-:W-:Y:S05]  /*5f50*/  WARPSYNC.COLLECTIVE R24, `(.L_x_28642) ;  /* 0x0000000018087348 */ /* 0x000fea0003c00000 */
[----:B------:R0:W1:Y:S02]  /*5f60*/  SHFL.BFLY P0, R86, R27, R26, R25 ;  /* 0x0c00001a1b567389 */ /* 0x0000640000000019 */
[----:B01----:R-:W-:Y:S01]  /*5f70*/  ENDCOLLECTIVE ;  /* 0x000000000000791b */ /* 0x003fe20003800000 */
.L_x_28642:
[----:B------:R-:W-:Y:S05]  /*5f80*/  BRA `(.L_x_28643) ;  /* 0xffffffcc00207947 */ /* 0x000fea000383ffff */
.L_x_28605:
        /* <DEDUP_REMOVED lines=8> */
.L_x_28645:
[----:B------:R-:W-:Y:S05]  /*6010*/  BSYNC B0 ;  /* 0x0000000000007941 */ /* 0x000fea0003800000 */
.L_x_28644:
[----:B------:R-:W-:Y:S01]  /*6020*/  FMNMX.FTZ R27, R86, R69, !PT ;  /* 0x00000045561b7209 */ /* 0x000fe20007810000 */
[----:B------:R-:W-:Y:S02]  /*6030*/  IMAD.MOV.U32 R26, RZ, RZ, 0x8 ;  /* 0x00000008ff1a7424 */ /* 0x000fe400078e00ff */
[----:B------:R-:W-:Y:S02]  /*6040*/  IMAD.MOV.U32 R25, RZ, RZ, 0x1f ;  /* 0x0000001fff197424 */ /* 0x000fe400078e00ff */
[----:B------:R-:W-:-:S07]  /*6050*/  IMAD.MOV.U32 R24, RZ, RZ, -0x1 ;  /* 0xffffffffff187424 */ /* 0x000fce00078e00ff */
[----:B------:R-:W-:Y:S05]  /*6060*/  WARPSYNC.COLLECTIVE R24, `(.L_x_28646) ;  /* 0x0000000018087348 */ /* 0x000fea0003c00000 */
[----:B------:R0:W1:Y:S02]  /*6070*/  SHFL.BFLY P0, R86, R27, R26, R25 ;  /* 0x0c00001a1b567389 */ /* 0x0000640000000019 */
[----:B01----:R-:W-:Y:S01]  /*6080*/  ENDCOLLECTIVE ;  /* 0x000000000000791b */ /* 0x003fe20003800000 */
.L_x_28646:
[----:B------:R-:W-:Y:S01]  /*6090*/  IMAD.MOV.U32 R26, RZ, RZ, 0x4 ;  /* 0x00000004ff1a7424 */ /* 0x000fe200078e00ff */
[----:B------:R-:W-:-:S05]  /*60a0*/  FMNMX.FTZ R7, R27, R86, !PT ;  /* 0x000000561b077209 */ /* 0x000fca0007810000 */
[----:B------:R-:W-:-:S07]  /*60b0*/  IMAD.MOV.U32 R27, RZ, RZ, R7 ;  /* 0x000000ffff1b7224 */ /* 0x000fce00078e0007 */
[----:B------:R-:W-:Y:S05]  /*60c0*/  WARPSYNC.COLLECTIVE R24, `(.L_x_28647) ;  /* 0x0000000018087348 */ /* 0x000fea0003c00000 */
[----:B------:R0:W1:Y:S02]  /*60d0*/  SHFL.BFLY P0, R86, R27, R26, R25 ;  /* 0x0c00001a1b567389 */ /* 0x0000640000000019 */
[----:B01----:R-:W-:Y:S01]  /*60e0*/  ENDCOLLECTIVE ;  /* 0x000000000000791b */ /* 0x003fe20003800000 */
.L_x_28647:
[----:B------:R-:W-:Y:S05]  /*60f0*/  BRA `(.L_x_28648) ;  /* 0xffffffcc005c7947 */ /* 0x000fea000383ffff */
.L_x_28649:
        /* <DEDUP_REMOVED lines=16> */
.L_x_30061:


//--------------------- .text._ZN4vllm25paged_attention_v2_kernelIffLi64ELi8ELi128ELNS_18Fp8KVCacheDataTypeE0ELb0ELi512EEEvPfS2_PT_PKS3_PKT0_S9_ifPKiSB_iPKfiiiSD_SD_iiiii --------------------------
	.section	.text._ZN4vllm25paged_attention_v2_kernelIffLi64ELi8ELi128ELNS_18Fp8KVCacheDataTypeE0ELb0ELi512EEEvPfS2_PT_PKS3_PKT0_S9_ifPKiSB_iPKfiiiSD_SD_iiiii,"ax",@progbits
	.align	128
        .global         _ZN4vllm25paged_attention_v2_kernelIffLi64ELi8ELi128ELNS_18Fp8KVCacheDataTypeE0ELb0ELi512EEEvPfS2_PT_PKS3_PKT0_S9_ifPKiSB_iPKfiiiSD_SD_iiiii
        .type           _ZN4vllm25paged_attention_v2_kernelIffLi64ELi8ELi128ELNS_18Fp8KVCacheDataTypeE0ELb0ELi512EEEvPfS2_PT_PKS3_PKT0_S9_ifPKiSB_iPKfiiiSD_SD_iiiii,@function
        .size           _ZN4vllm25paged_attention_v2_kernelIffLi64ELi8ELi128ELNS_18Fp8KVCacheDataTypeE0ELb0ELi512EEEvPfS2_PT_PKS3_PKT0_S9_ifPKiSB_iPKfiiiSD_SD_iiiii,(.L_x_30062 - _ZN4vllm25paged_attention_v2_kernelIffLi64ELi8ELi128ELNS_18Fp8KVCacheDataTypeE0ELb0ELi512EEEvPfS2_PT_PKS3_PKT0_S9_ifPKiSB_iPKfiiiSD_SD_iiiii)
        .other          _ZN4vllm25paged_attention_v2_kernelIffLi64ELi8ELi128ELNS_18Fp8KVCacheDataTypeE0ELb0ELi512EEEvPfS2_PT_PKS3_PKT0_S9_ifPKiSB_iPKfiiiSD_SD_iiiii,@"STO_CUDA_ENTRY STV_DEFAULT"
_ZN4vllm25paged_attention_v2_kernelIffLi64ELi8ELi128ELNS_18Fp8KVCacheDataTypeE0ELb0ELi512EEEvPfS2_PT_PKS3_PKT0_S9_ifPKiSB_iPKfiiiSD_SD_iiiii:
.text._ZN4vllm25paged_attention_v2_kernelIffLi64ELi8ELi128ELNS_18Fp8KVCacheDataTypeE0ELb0ELi512EEEvPfS2_PT_PKS3_PKT0_S9_ifPKiSB_iPKfiiiSD_SD_iiiii:
        /* <DEDUP_REMOVED lines=116> */
.L_x_28654:
        /* <DEDUP_REMOVED lines=11> */
.L_x_28653:
[----:B------:R-:W-:Y:S05]  /*07f0*/  BSYNC B1 ;  /* 0x0000000000017941 */ /* 0x000fea0003800000 */
.L_x_28652:
[----:B------:R-:W-:Y:S05]  /*0800*/  @!P1 BRA `(.L_x_28651) ;  /* 0x0000000000789947 */ /* 0x000fea0003800000 */
[----:B------:R-:W0:Y:S01]  /*0810*/  S2UR UR5, SR_CgaCtaId ;  /* 0x00000000000579c3 */ /* 0x000e220000008800 */
[----:B------:R-:W-:Y:S01]  /*0820*/  UMOV UR4, 0x400 ;  /* 0x0000040000047882 */ /* 0x000fe20000000000 */
[----:B------:R-:W-:Y:S01]  /*0830*/  IADD3 R7, P0, R0, R7, RZ ;  /* 0x0000000700077210 */ /* 0x000fe20007f1e0ff */
[C---:B------:R-:W-:Y:S02]  /*0840*/  VIADD R4, R9.reuse, 0xffffff80 ;  /* 0xffffff8009047836 */ /* 0x040fe40000000000 */
[----:B------:R-:W-:Y:S02]  /*0850*/  IMAD R19, R9, 0x4, R48 ;  /* 0x0000000409137824 */ /* 0x000fe400078e0230 */
[----:B------:R-:W-:Y:S01]  /*0860*/  IMAD.X R8, R8, 0x1, R11, P0 ;  /* 0x0000000108087824 */ /* 0x000fe200000e060b */
[----:B------:R-:W1:Y:S01]  /*0870*/  LDC.64 R14, c[0x0][0x228] ;  /* 0x00008a00ff0e7b82 */ /* 0x000e620000000a00 */
[----:B0-----:R-:W-:-:S06]  /*0880*/  ULEA UR4, UR5, UR4, 0x18 ;  /* 0x0000000405047291 */ /* 0x001fcc000f8ec03f */
[----:B------:R-:W-:Y:S02]  /*0890*/  LEA R0, R48, UR4, 0x6 ;  /* 0x0000000430007c11 */ /* 0x000fe4000f8e30ff */
[----:B-1----:R-:W-:-:S03]  /*08a0*/  LEA R6, P0, R7, R14, 0x2 ;  /* 0x0000000e07067211 */ /* 0x002fc600078010ff */
[----:B------:R-:W-:Y:S01]  /*08b0*/  IMAD R0, R9, 0x4, R0 ;  /* 0x0000000409007824 */ /* 0x000fe200078e0200 */
[----:B------:R-:W-:-:S03]  /*08c0*/  LEA.HI.X R15, R7, R15, R8, 0x2, P0 ;  /* 0x0000000f070f7211 */ /* 0x000fc600000f1408 */
[----:B------:R-:W-:-:S07]  /*08d0*/  VIADD R0, R0, 0x100 ;  /* 0x0000010000007836 */ /* 0x000fce0000000000 */
.L_x_28655:
        /* <DEDUP_REMOVED lines=17> */
.L_x_28651:
[----:B------:R-:W-:Y:S05]  /*09f0*/  BSYNC B0 ;  /* 0x0000000000007941 */ /* 0x000fea0003800000 */
.L_x_28650:
        /* <DEDUP_REMOVED lines=15> */
[----:B------:R-:W-:Y:S01]  /*0af0*/  SHF.R.S32.HI R0, RZ, 0x1f, R5 ;  /* 0x0000001fff007819 */ /* 0x000fe20000011405 */
[C---:B------:R-:W-:Y:S01]  /*0b00*/  VIADD R44, R48.reuse, 0x8 ;  /* 0x00000008302c7836 */ /* 0x040fe20000000000 */
[----:B------:R-:W0:Y:S01]  /*0b10*/  S2UR UR5, SR_CgaCtaId ;  /* 0x00000000000579c3 */ /* 0x000e220000008800 */
[----:B------:R-:W-:Y:S01]  /*0b20*/  VIADD R15, R48, 0xc ;  /* 0x0000000c300f7836 */ /* 0x000fe20000000000 */
[----:B------:R-:W-:Y:S01]  /*0b30*/  LEA.HI R0, R0, R5, RZ, 0x3 ;  /* 0x0000000500007211 */ /* 0x000fe200078f18ff */
[C---:B------:R-:W-:Y:S01]  /*0b40*/  VIADD R13, R48.reuse, 0x14 ;  /* 0x00000014300d7836 */ /* 0x040fe20000000000 */
[----:B------:R-:W-:Y:S01]  /*0b50*/  SHF.R.S32.HI R21, RZ, 0x1f, R46 ;  /* 0x0000001fff157819 */ /* 0x000fe2000001142e */
[C---:B------:R-:W-:Y:S01]  /*0b60*/  VIADD R14, R48.reuse, 0x10 ;  /* 0x00000010300e7836 */ /* 0x040fe20000000000 */
[----:B------:R-:W-:Y:S01]  /*0b70*/  SHF.R.S32.HI R3, RZ, 0x1f, R44 ;  /* 0x0000001fff037819 */ /* 0x000fe2000001142c */
[----:B------:R-:W-:Y:S01]  /*0b80*/  VIADD R11, R48, 0x1c ;  /* 0x0000001c300b7836 */ /* 0x000fe20000000000 */
[----:B------:R-:W-:Y:S01]  /*0b90*/  LOP3.LUT R0, R0, 0xfffffff8, RZ, 0xc0, !PT ;  /* 0xfffffff800007812 */ /* 0x000fe200078ec0ff */
[C---:B------:R-:W-:Y:S01]  /*0ba0*/  VIADD R12, R48.reuse, 0x18 ;  /* 0x00000018300c7836 */ /* 0x040fe20000000000 */
[----:B------:R-:W-:Y:S01]  /*0bb0*/  LEA.HI R21, R21, R46, RZ, 0x2 ;  /* 0x0000002e15157211 */ /* 0x000fe200078f10ff */
[C---:B------:R-:W-:Y:S01]  /*0bc0*/  VIADD R9, R48.reuse, 0x24 ;  /* 0x0000002430097836 */ /* 0x040fe20000000000 */
[----:B------:R-:W-:Y:S01]  /*0bd0*/  LEA.HI R22, R3, R44, RZ, 0x2 ;  /* 0x0000002c03167211 */ /* 0x000fe200078f10ff */
[----:B------:R-:W-:Y:S01]  /*0be0*/  IMAD.IADD R19, R5, 0x1, -R0 ;  /* 0x0000000105137824 */ /* 0x000fe200078e0a00 */
        /* <DEDUP_REMOVED lines=15> */
[----:B------:R-:W1:Y:S01]  /*0ce0*/  LDC R36, c[0x0][0x26c] ;  /* 0x00009b00ff247b82 */ /* 0x000e620000000800 */
[----:B------:R-:W-:Y:S01]  /*0cf0*/  LEA.HI R24, R3, R14, RZ, 0x2 ;  /* 0x0000000e03187211 */ /* 0x000fe200078f10ff */
[----:B------:R-:W-:Y:S01]  /*0d00*/  IMAD R35, R20, UR4, RZ ;  /* 0x0000000414237c24 */ /* 0x000fe2000f8e02ff */
[----:B------:R-:W-:Y:S01]  /*0d10*/  LOP3.LUT R0, R23, 0xfffffffc, RZ, 0xc0, !PT ;  /* 0xfffffffc17007812 */ /* 0x000fe200078ec0ff */
[----:B------:R-:W-:Y:S01]  /*0d20*/  IMAD.SHL.U32 R16, R19, 0x4, RZ ;  /* 0x0000000413107824 */ /* 0x000fe200078e00ff */
[----:B------:R-:W-:Y:S01]  /*0d30*/  SHF.R.S32.HI R5, RZ, 0x1f, R12 ;  /* 0x0000001fff057819 */ /* 0x000fe2000001140c */
[----:B------:R-:W-:Y:S01]  /*0d40*/  VIADD R4, R48, 0x38 ;  /* 0x0000003830047836 */ /* 0x000fe20000000000 */
        /* <DEDUP_REMOVED lines=15> */
[C---:B------:R-:W-:Y:S01]  /*0e40*/  IMAD.SHL.U32 R23, R26.reuse, 0x8, RZ ;  /* 0x000000081a177824 */ /* 0x040fe200078e00ff */
[----:B------:R-:W-:Y:S01]  /*0e50*/  LOP3.LUT R3, R26, 0xfffffffc, RZ, 0xc0, !PT ;  /* 0xfffffffc1a037812 */ /* 0x000fe200078ec0ff */
[----:B------:R-:W-:Y:S01]  /*0e60*/  IMAD.SHL.U32 R24, R25, 0x8, RZ ;  /* 0x0000000819187824 */ /* 0x000fe200078e00ff */
[----:B------:R-:W-:Y:S01]  /*0e70*/  LEA.HI R28, R5, R10, RZ, 0x2 ;  /* 0x0000000a051c7211 */ /* 0x000fe200078f10ff */
[C---:B------:R-:W-:Y:S01]  /*0e80*/  IMAD.SHL.U32 R26, R27.reuse, 0x8, RZ ;  /* 0x000000081b1a7824 */ /* 0x040fe200078e00ff */
[----:B------:R-:W-:Y:S01]  /*0e90*/  LOP3.LUT R0, R27, 0xfffffffc, RZ, 0xc0, !PT ;  /* 0xfffffffc1b007812 */ /* 0x000fe200078ec0ff */
[----:B------:R-:W-:Y:S01]  /*0ea0*/  IMAD.IADD R12, R12, 0x1, -R3 ;  /* 0x000000010c0c7824 */ /* 0x000fe200078e0a03 */
[----:B------:R-:W-:Y:S01]  /*0eb0*/  LEA.HI R31, R2, R7, RZ, 0x2 ;  /* 0x00000007021f7211 */ /* 0x000fe200078f10ff */
[----:B------:R-:W-:Y:S01]  /*0ec0*/  VIADD R2, R48, 0x34 ;  /* 0x0000003430027836 */ /* 0x000fe20000000000 */
[----:B------:R-:W-:Y:S01]  /*0ed0*/  SHF.R.S32.HI R5, RZ, 0x1f, R8 ;  /* 0x0000001fff057819 */ /* 0x000fe20000011408 */
[----:B------:R-:W-:Y:S01]  /*0ee0*/  IMAD.IADD R11, R11, 0x1, -R0 ;  /* 0x000000010b0b7824 */ /* 0x000fe200078e0a00 */
[C---:B------:R-:W-:Y:S01]  /*0ef0*/  LOP3.LUT R3, R28.reuse, 0xfffffffc, RZ, 0xc0, !PT ;  /* 0xfffffffc1c037812 */ /* 0x040fe200078ec0ff */
[----:B------:R-:W-:Y:S01]  /*0f00*/  IMAD.SHL.U32 R25, R28, 0x8, RZ ;  /* 0x000000081c197824 */ /* 0x000fe200078e00ff */
[----:B------:R-:W-:Y:S01]  /*0f10*/  LEA.HI R30, R5, R8, RZ, 0x2 ;  /* 0x00000008051e7211 */ /* 0x000fe200078f10ff */
[----:B------:R-:W-:Y:S01]  /*0f20*/  UMOV UR4, 0x400 ;  /* 0x0000040000047882 */ /* 0x000fe20000000000 */
[----:B------:R-:W-:Y:S01]  /*0f30*/  LOP3.LUT R0, R29, 0xfffffffc, RZ, 0xc0, !PT ;  /* 0xfffffffc1d007812 */ /* 0x000fe200078ec0ff */
[----:B------:R-:W-:Y:S01]  /*0f40*/  IMAD.IADD R10, R10, 0x1, -R3 ;  /* 0x000000010a0a7824 */ /* 0x000fe200078e0a03 */
[----:B------:R-:W-:Y:S01]  /*0f50*/  SHF.R.S32.HI R33, RZ, 0x1f, R2 ;  /* 0x0000001fff217819 */ /* 0x000fe20000011402 */
[C---:B------:R-:W-:Y:S01]  /*0f60*/  IMAD.SHL.U32 R27, R30.reuse, 0x8, RZ ;  /* 0x000000081e1b7824 */ /* 0x040fe200078e00ff */
[----:B------:R-:W-:Y:S01]  /*0f70*/  SHF.R.S32.HI R5, RZ, 0x1f, R6 ;  /* 0x0000001fff057819 */ /* 0x000fe20000011406 */
[----:B------:R-:W-:Y:S01]  /*0f80*/  IMAD.IADD R9, R9, 0x1, -R0 ;  /* 0x0000000109097824 */ /* 0x000fe200078e0a00 */
[----:B------:R-:W-:Y:S01]  /*0f90*/  LOP3.LUT R3, R30, 0xfffffffc, RZ, 0xc0, !PT ;  /* 0xfffffffc1e037812 */ /* 0x000fe200078ec0ff */
[----:B------:R-:W-:Y:S01]  /*0fa0*/  IMAD.SHL.U32 R28, R29, 0x8, RZ ;  /* 0x000000081d1c7824 */ /* 0x000fe200078e00ff */
[----:B------:R-:W-:Y:S01]  /*0fb0*/  LEA.HI R33, R33, R2, RZ, 0x2 ;  /* 0x0000000221217211 */ /* 0x000fe200078f10ff */
[----:B------:R-:W-:Y:S01]  /*0fc0*/  IMAD.SHL.U32 R30, R31, 0x8, RZ ;  /* 0x000000081f1e7824 */ /* 0x000fe200078e00ff */
[----:B------:R-:W-:Y:S01]  /*0fd0*/  LEA.HI R32, R5, R6, RZ, 0x2 ;  /* 0x0000000605207211 */ /* 0x000fe200078f10ff */
[----:B------:R-:W-:Y:S01]  /*0fe0*/  IMAD.IADD R8, R8, 0x1, -R3 ;  /* 0x0000000108087824 */ /* 0x000fe200078e0a03 */
[----:B------:R-:W-:Y:S01]  /*0ff0*/  LOP3.LUT R0, R31, 0xfffffffc, RZ, 0xc0, !PT ;  /* 0xfffffffc1f007812 */ /* 0x000fe200078ec0ff */
[----:B0-----:R-:W-:Y:S01]  /*1000*/  ULEA UR6, UR5, UR4, 0x18 ;  /* 0x0000000405067291 */ /* 0x001fe2000f8ec03f */
[----:B------:R-:W-:Y:S01]  /*1010*/  LOP3.LUT R5, R33, 0xfffffffc, RZ, 0xc0, !PT ;  /* 0xfffffffc21057812 */ /* 0x000fe200078ec0ff */
[C---:B------:R-:W-:Y:S01]  /*1020*/  IMAD.SHL.U32 R29, R32.reuse, 0x8, RZ ;  /* 0x00000008201d7824 */ /* 0x040fe200078e00ff */
[----:B------:R-:W-:Y:S01]  /*1030*/  LOP3.LUT R3, R32, 0xfffffffc, RZ, 0xc0, !PT ;  /* 0xfffffffc20037812 */ /* 0x000fe200078ec0ff */
[----:B------:R-:W-:Y:S01]  /*1040*/  IMAD.IADD R7, R7, 0x1, -R0 ;  /* 0x0000000107077824 */ /* 0x000fe200078e0a00 */
[----:B------:R-:W-:Y:S01]  /*1050*/  IADD3 R60, P0, R35, R16, RZ ;  /* 0x00000010233c7210 */ /* 0x000fe20007f1e0ff */
[----:B------:R-:W-:Y:S01]  /*1060*/  VIADD R0, R48, 0x3c ;  /* 0x0000003c30007836 */ /* 0x000fe20000000000 */
[----:B------:R-:W-:Y:S01]  /*1070*/  LOP3.LUT R30, R30, 0xffffffe0, RZ, 0xc0, !PT ;  /* 0xffffffe01e1e7812 */ /* 0x000fe200078ec0ff */
[----:B------:R-:W-:Y:S01]  /*1080*/  IMAD.IADD R5, R2, 0x1, -R5 ;  /* 0x0000000102057824 */ /* 0x000fe200078e0a05 */
[----:B------:R-:W-:Y:S01]  /*1090*/  SHF.R.S32.HI R2, RZ, 0x1f, R16 ;  /* 0x0000001fff027819 */ /* 0x000fe20000011410 */
[----:B------:R-:W-:Y:S01]  /*10a0*/  IMAD.IADD R6, R6, 0x1, -R3 ;  /* 0x0000000106067824 */ /* 0x000fe200078e0a03 */
[----:B------:R-:W-:Y:S01]  /*10b0*/  SHF.R.S32.HI R3, RZ, 0x1f, R4 ;  /* 0x0000001fff037819 */ /* 0x000fe20000011404 */
[----:B------:R-:W-:Y:S01]  /*10c0*/  IMAD.SHL.U32 R32, R33, 0x8, RZ ;  /* 0x0000000821207824 */ /* 0x000fe200078e00ff */
[----:B------:R-:W-:-:S02]  /*10d0*/  SHF.R.S32.HI R37, RZ, 0x1f, R0 ;  /* 0x0000001fff257819 */ /* 0x000fc40000011400 */
[----:B------:R-:W-:Y:S02]  /*10e0*/  LEA.HI.X.SX32 R61, R35, R2, 0x1, P0 ;  /* 0x00000002233d7211 */ /* 0x000fe400000f0eff */
[----:B------:R-:W-:Y:S02]  /*10f0*/  LEA.HI R34, R3, R4, RZ, 0x2 ;  /* 0x0000000403227211 */ /* 0x000fe400078f10ff */
[----:B-----5:R-:W-:Y:S02]  /*1100*/  FSETP.NEU.FTZ.AND P0, PT, R52, RZ, PT ;  /* 0x000000ff3400720b */ /* 0x020fe40003f1d000 */
[----:B------:R-:W-:Y:S01]  /*1110*/  LEA.HI R37, R37, R0, RZ, 0x2 ;  /* 0x0000000025257211 */ /* 0x000fe200078f10ff */
[C---:B------:R-:W-:Y:S01]  /*1120*/  IMAD.SHL.U32 R31, R34.reuse, 0x8, RZ ;  /* 0x00000008221f7824 */ /* 0x040fe200078e00ff */
[----:B------:R-:W-:Y:S02]  /*1130*/  LOP3.LUT R3, R34, 0xfffffffc, RZ, 0xc0, !PT ;  /* 0xfffffffc22037812 */ /* 0x000fe400078ec0ff */
[C---:B------:R-:W-:Y:S01]  /*1140*/  LOP3.LUT R39, R37.reuse, 0xfffffffc, RZ, 0xc0, !PT ;  /* 0xfffffffc25277812 */ /* 0x040fe200078ec0ff */
[----:B------:R-:W-:Y:S01]  /*1150*/  IMAD.SHL.U32 R34, R37, 0x8, RZ ;  /* 0x0000000825227824 */ /* 0x000fe200078e00ff */
[----:B------:R-:W-:Y:S01]  /*1160*/  LOP3.LUT R29, R29, 0xffffffe0, RZ, 0xc0, !PT ;  /* 0xffffffe01d1d7812 */ /* 0x000fe200078ec0ff */
[----:B------:R-:W-:Y:S01]  /*1170*/  IMAD.IADD R4, R4, 0x1, -R3 ;  /* 0x0000000104047824 */ /* 0x000fe200078e0a03 */
[----:B------:R-:W-:Y:S01]  /*1180*/  LOP3.LUT R32, R32, 0xffffffe0, RZ, 0xc0, !PT ;  /* 0xffffffe020207812 */ /* 0x000fe200078ec0ff */
[----:B------:R-:W-:Y:S01]  /*1190*/  IMAD.IADD R3, R0, 0x1, -R39 ;  /* 0x0000000100037824 */ /* 0x000fe200078e0a27 */
[----:B------:R-:W-:-:S02]  /*11a0*/  LOP3.LUT R31, R31, 0xffffffe0, RZ, 0xc0, !PT ;  /* 0xffffffe01f1f7812 */ /* 0x000fc400078ec0ff */
[----:B------:R-:W-:Y:S02]  /*11b0*/  LOP3.LUT R34, R34, 0xffffffe0, RZ, 0xc0, !PT ;  /* 0xffffffe022227812 */ /* 0x000fe400078ec0ff */
[----:B------:R-:W-:Y:S02]  /*11c0*/  LEA R0, R48, UR6, 0x6 ;  /* 0x0000000630007c11 */ /* 0x000fe4000f8e30ff */
[----:B-1----:R-:W-:Y:S02]  /*11d0*/  SHF.R.S32.HI R2, RZ, 0x1f, R36 ;  /* 0x0000001fff027819 */ /* 0x002fe40000011424 */
[----:B------:R-:W-:Y:S02]  /*11e0*/  SHF.R.S32.HI R58, RZ, 0x1f, R56 ;  /* 0x0000001fff3a7819 */ /* 0x000fe40000011438 */
        /* <DEDUP_REMOVED lines=24> */
[C---:B------:R-:W-:Y:S01]  /*1370*/  IMAD R56, R18.reuse, 0x8, R19 ;  /* 0x0000000812387824 */ /* 0x040fe200078e0213 */
        /* <DEDUP_REMOVED lines=9> */
.L_x_28662:
[----:B------:R-:W-:Y:S02]  /*1410*/  IMAD.MOV.U32 R18, RZ, RZ, R52 ;  /* 0x000000ffff127224 */ /* 0x000fe400078e0034 */
[----:B0-----:R-:W-:-:S05]  /*1420*/  IMAD.MOV.U32 R19, RZ, RZ, R55 ;  /* 0x000000ffff137224 */ /* 0x001fca00078e0037 */
[----:B------:R0:W2:Y:S01]  /*1430*/  LDG.E.CONSTANT R17, desc[UR10][R18.64] ;  /* 0x0000000a12117981 */ /* 0x0000a2000c1e9900 */
[----:B------:R-:W-:Y:S02]  /*1440*/  SHF.R.S32.HI R65, RZ, 0x1f, R43 ;  /* 0x0000001fff417819 */ /* 0x000fe4000001142b */
[----:B------:R-:W-:Y:S02]  /*1450*/  SHF.R.S32.HI R64, RZ, 0x1f, R46 ;  /* 0x0000001fff407819 */ /* 0x000fe4000001142e */
[----:B0-----:R-:W-:Y:S02]  /*1460*/  SHF.R.S32.HI R19, RZ, 0x1f, R44 ;  /* 0x0000001fff137819 */ /* 0x001fe4000001142c */
[----:B--2---:R-:W-:Y:S01]  /*1470*/  SHF.R.S32.HI R16, RZ, 0x1f, R17 ;  /* 0x0000001fff107819 */ /* 0x004fe20000011411 */
[----:B------:R-:W-:-:S04]  /*1480*/  IMAD.WIDE.U32 R62, R17, UR13, R60 ;  /* 0x0000000d113e7c25 */ /* 0x000fc8000f8e003c */
[----:B------:R-:W-:-:S04]  /*1490*/  IMAD R16, R16, UR13, RZ ;  /* 0x0000000d10107c24 */ /* 0x000fc8000f8e02ff */
[----:B------:R-:W-:-:S04]  /*14a0*/  IMAD R17, R17, R2, R16 ;  /* 0x0000000211117224 */ /* 0x000fc800078e0210 */
[----:B------:R-:W-:Y:S01]  /*14b0*/  IMAD.IADD R56, R63, 0x1, R17 ;  /* 0x000000013f387824 */ /* 0x000fe200078e0211 */
[----:B------:R-:W-:-:S04]  /*14c0*/  IADD3 R17, P0, P1, R43, R62, R46 ;  /* 0x0000003e2b117210 */ /* 0x000fc8000791e02e */
[----:B------:R-:W-:Y:S02]  /*14d0*/  IADD3.X R64, R65, R56, R64, P0, P1 ;  /* 0x0000003841407210 */ /* 0x000fe400007e2440 */
[C---:B------:R-:W-:Y:S02]  /*14e0*/  LEA R16, P0, R17.reuse, UR8, 0x2 ;  /* 0x0000000811107c11 */ /* 0x040fe4000f8010ff */
[----:B------:R-:W-:Y:S02]  /*14f0*/  SHF.R.S32.HI R63, RZ, 0x1f, R41 ;  /* 0x0000001fff3f7819 */ /* 0x000fe40000011429 */
[----:B------:R-:W-:Y:S02]  /*1500*/  LEA.HI.X R17, R17, UR9, R64, 0x2, P0 ;  /* 0x0000000911117c11 */ /* 0x000fe400080f1440 */
[----:B------:R-:W-:-:S03]  /*1510*/  IADD3 R18, P0, P1, R41, R62, R44 ;  /* 0x0000003e29127210 */ /* 0x000fc6000791e02c */
[----:B------:R0:W2:Y:S01]  /*1520*/  LDG.E.CONSTANT R68, desc[UR10][R16.64] ;  /* 0x0000000a10447981 */ /* 0x0000a2000c1e9900 */
[----:B------:R-:W-:Y:S02]  /*1530*/  IADD3.X R19, R63, R56, R19, P0, P1 ;  /* 0x000000383f137210 */ /* 0x000fe400007e2413 */
        /* <DEDUP_REMOVED lines=44> */
[----:B---3--:R-:W-:Y:S01]  /*1800*/  FFMA.FTZ R17, R64, R17, R63 ;  /* 0x0000001140117223 */ /* 0x008fe2000001003f */
[----:B------:R-:W-:Y:S02]  /*1810*/  SHF.R.S32.HI R63, RZ, 0x1f, R26 ;  /* 0x0000001fff3f7819 */ /* 0x000fe4000001141a */
[----:B------:R-:W-:Y:S01]  /*1820*/  SHF.R.S32.HI R64, RZ, 0x1f, R11 ;  /* 0x0000001fff407819 */ /* 0x000fe2000001140b */
[----:B----4-:R-:W-:Y:S01]  /*1830*/  FFMA.FTZ R18, R68, R18, R17 ;  /* 0x0000001244127223 */ /* 0x010fe20000010011 */
        /* <DEDUP_REMOVED lines=13> */
[----:B------:R-:W-:Y:S02]  /*1910*/  SHF.R.S32.HI R19, RZ, 0x1f, R28 ;  /* 0x0000001fff137819 */ /* 0x000fe4000001141c */
[----:B------:R-:W-:Y:S01]  /*1920*/  IADD3 R18, P0, P1, R28, R62, R9 ;  /* 0x0000003e1c127210 */ /* 0x000fe2000791e009 */
[----:B------:R-:W2:Y:S03]  /*1930*/  LDG.E.CONSTANT R66, desc[UR10][R66.64] ;  /* 0x0000000a42427981 */ /* 0x000ea6000c1e9900 */
[----:B------:R-:W-:-:S02]  /*1940*/  IADD3.X R17, R19, R56, R64, P0, P1 ;  /* 0x0000003813117210 */ /* 0x000fc400007e2440 */
[----:B------:R-:W-:-:S04]  /*1950*/  LEA R64, P0, R18, UR8, 0x2 ;  /* 0x0000000812407c11 */ /* 0x000fc8000f8010ff */
[----:B------:R-:W-:Y:S02]  /*1960*/  LEA.HI.X R65, R18, UR9, R17, 0x2, P0 ;  /* 0x0000000912417c11 */ /* 0x000fe400080f1411 */
[--C-:B------:R-:W-:Y:S02]  /*1970*/  SHF.R.S32.HI R17, RZ, 0x1f, R8.reuse ;  /* 0x0000001fff117819 */ /* 0x100fe40000011408 */
[----:B------:R-:W-:Y:S01]  /*1980*/  SHF.R.S32.HI R18, RZ, 0x1f, R27 ;  /* 0x0000001fff127819 */ /* 0x000fe2000001141b */
        /* <DEDUP_REMOVED lines=46> */
.L_x_28698:
        /* <DEDUP_REMOVED lines=11> */
.L_x_28661:
[----:B------:R-:W-:Y:S05]  /*1d20*/  BSYNC B1 ;  /* 0x0000000000017941 */ /* 0x000fea0003800000 */
.L_x_28660:
[----:B------:R-:W-:Y:S01]  /*1d30*/  IADD3 R52, P0, R52, 0x10, RZ ;  /* 0x0000001034347810 */ /* 0x000fe20007f1e0ff */
[----:B-1----:R-:W-:Y:S02]  /*1d40*/  VIADD R59, R59, 0x80 ;  /* 0x000000803b3b7836 */ /* 0x002fe40000000000 */
[----:B------:R-:W-:Y:S02]  /*1d50*/  VIADD R58, R58, 0x20 ;  /* 0x000000203a3a7836 */ /* 0x000fe40000000000 */
[----:B------:R-:W-:Y:S01]  /*1d60*/  IMAD.X R55, RZ, RZ, R55, P0 ;  /* 0x000000ffff377224 */ /* 0x000fe200000e0637 */
[----:B------:R-:W-:Y:S07]  /*1d70*/  @!P1 BRA `(.L_x_28662) ;  /* 0xfffffff400a49947 */ /* 0x000fee000383ffff */
[----:B------:R-:W-:Y:S05]  /*1d80*/  BRA `(.L_x_28657) ;  /* 0x0000000800c07947 */ /* 0x000fea0003800000 */
.L_x_28658:
[----:B------:R-:W0:Y:S01]  /*1d90*/  S2R R18, SR_TID.X ;  /* 0x0000000000127919 */ /* 0x000e220000002100 */
[----:B------:R-:W-:Y:S01]  /*1da0*/  IADD3 R53, P0, R56, R47, RZ ;  /* 0x0000002f38357210 */ /* 0x000fe20007f1e0ff */
[----:B------:R-:W-:Y:S01]  /*1db0*/  UIADD3 UR4, UR4, 0x120, URZ ;  /* 0x0000012004047890 */ /* 0x000fe2000fffe03f */
[----:B------:R-:W-:Y:S01]  /*1dc0*/  IMAD.MOV.U32 R57, RZ, RZ, R47 ;  /* 0x000000ffff397224 */ /* 0x000fe200078e002f */
[----:B------:R-:W-:Y:S02]  /*1dd0*/  ULDC.64 UR6, c[0x0][0x248] ;  /* 0x0000920000067ab9 */ /* 0x000fe40000000a00 */
[----:B------:R-:W-:Y:S01]  /*1de0*/  ULEA UR4, UR5, UR4, 0x18 ;  /* 0x0000000405047291 */ /* 0x000fe2000f8ec03f */
[----:B0-----:R-:W-:-:S04]  /*1df0*/  SHF.R.S32.HI R45, RZ, 0x1f, R18 ;  /* 0x0000001fff2d7819 */ /* 0x001fc80000011412 */
[----:B------:R-:W-:Y:S02]  /*1e00*/  LEA.HI R45, R45, R18, RZ, 0x5 ;  /* 0x000000122d2d7211 */ /* 0x000fe400078f28ff */
[----:B------:R-:W-:Y:S02]  /*1e10*/  LEA.HI.X.SX32 R18, R47, R58, 0x1, P0 ;  /* 0x0000003a2f127211 */ /* 0x000fe400000f0eff */
[----:B------:R-:W-:Y:S02]  /*1e20*/  SHF.R.S32.HI R45, RZ, 0x5, R45 ;  /* 0x00000005ff2d7819 */ /* 0x000fe4000001142d */
[----:B------:R-:W-:-:S03]  /*1e30*/  LEA R54, P0, R53, UR6, 0x2 ;  /* 0x0000000635367c11 */ /* 0x000fc6000f8010ff */
[----:B------:R-:W-:Y:S01]  /*1e40*/  IMAD R58, R45, 0x8, R19 ;  /* 0x000000082d3a7824 */ /* 0x000fe200078e0213 */
[----:B------:R-:W-:Y:S01]  /*1e50*/  LEA.HI.X R53, R53, UR7, R18, 0x2, P0 ;  /* 0x0000000735357c11 */ /* 0x000fe200080f1412 */
[----:B------:R-:W-:Y:S02]  /*1e60*/  IMAD R16, R45, 0x20, R16 ;  /* 0x000000202d107824 */ /* 0x000fe400078e0210 */
[----:B------:R-:W-:Y:S02]  /*1e70*/  IMAD R58, R17, 0x200, R58 ;  /* 0x00000200113a7824 */ /* 0x000fe400078e023a */
[----:B------:R-:W-:Y:S02]  /*1e80*/  IMAD.MOV.U32 R45, RZ, RZ, -0x800001 ;  /* 0xff7fffffff2d7424 */ /* 0x000fe400078e00ff */
[----:B------:R-:W-:Y:S01]  /*1e90*/  VIADD R59, R16, UR4 ;  /* 0x00000004103b7c36 */ /* 0x000fe20008000000 */
[----:B------:R-:W-:-:S07]  /*1ea0*/  IADD3 R56, -R51, 0x1, R58 ;  /* 0x0000000133387810 */ /* 0x000fce0007ffe13a */
.L_x_28666:
        /* <DEDUP_REMOVED lines=16> */
[--C-:B------:R-:W-:Y:S02]  /*1fb0*/  SHF.R.S32.HI R64, RZ, 0x1f, R44.reuse ;  /* 0x0000001fff407819 */ /* 0x100fe4000001142c */
[----:B------:R-:W-:Y:S02]  /*1fc0*/  LEA.HI.X R17, R18, UR17, R19, 0x2, P0 ;  /* 0x0000001112117c11 */ /* 0x000fe400080f1413 */
[----:B------:R-:W-:Y:S02]  /*1fd0*/  SHF.R.S32.HI R19, RZ, 0x1f, R41 ;  /* 0x0000001fff137819 */ /* 0x000fe40000011429 */
        /* <DEDUP_REMOVED lines=81> */
[----:B------:R-:W-:-:S03]  /*24f0*/  SHF.R.S32.HI R64, RZ, 0x1f, R7 ;  /* 0x0000001fff407819 */ /* 0x000fc60000011407 */
[----:B----4-:R-:W-:Y:S01]  /*2500*/  FFMA.FTZ R18, R68, R18, R17 ;  /* 0x0000001244127223 */ /* 0x010fe20000010011 */
[----:B------:R-:W-:-:S04]  /*2510*/  SHF.R.S32.HI R17, RZ, 0x1f, R30 ;  /* 0x0000001fff117819 */ /* 0x000fc8000001141e */
[----:B------:R-:W-:Y:S02]  /*2520*/  IADD3.X R17, R17, R55, R64, P0, P1 ;  /* 0x0000003711117210 */ /* 0x000fe400007e2440 */
[----:B------:R-:W-:-:S04]  /*2530*/  LEA R64, P0, R16, UR16, 0x2 ;  /* 0x0000001010407c11 */ /* 0x000fc8000f8010ff */
        /* <DEDUP_REMOVED lines=33> */
.L_x_28702:
        /* <DEDUP_REMOVED lines=13> */
.L_x_28665:
[----:B------:R-:W-:Y:S05]  /*2820*/  BSYNC B1 ;  /* 0x0000000000017941 */ /* 0x000fea0003800000 */
.L_x_28664:
[----:B------:R-:W-:Y:S01]  /*2830*/  IADD3 R54, P0, R54, 0x10, RZ ;  /* 0x0000001036367810 */ /* 0x000fe20007f1e0ff */
[----:B-1----:R-:W-:Y:S02]  /*2840*/  VIADD R59, R59, 0x80 ;  /* 0x000000803b3b7836 */ /* 0x002fe40000000000 */
[----:B------:R-:W-:Y:S02]  /*2850*/  VIADD R58, R58, 0x20 ;  /* 0x000000203a3a7836 */ /* 0x000fe40000000000 */
[----:B------:R-:W-:Y:S02]  /*2860*/  VIADD R56, R56, 0x20 ;  /* 0x0000002038387836 */ /* 0x000fe40000000000 */
[----:B------:R-:W-:Y:S01]  /*2870*/  IMAD.X R53, RZ, RZ, R53, P0 ;  /* 0x000000ffff357224 */ /* 0x000fe200000e0635 */
[----:B------:R-:W-:Y:S06]  /*2880*/  @!P1 BRA `(.L_x_28666) ;  /* 0xfffffff400889947 */ /* 0x000fec000383ffff */
.L_x_28657:
[----:B------:R-:W-:Y:S05]  /*2890*/  BSYNC B0 ;  /* 0x0000000000007941 */ /* 0x000fea0003800000 */
.L_x_28656:
        /* <DEDUP_REMOVED lines=17> */
.L_x_28707:
        /* <DEDUP_REMOVED lines=51> */
.L_x_28672:
        /* <DEDUP_REMOVED lines=11> */
.L_x_28671:
[----:B------:R-:W-:Y:S05]  /*2d90*/  BSYNC B1 ;  /* 0x0000000000017941 */ /* 0x000fea0003800000 */
.L_x_28670:
        /* <DEDUP_REMOVED lines=14> */
.L_x_28675:
        /* <DEDUP_REMOVED lines=100> */
.L_x_28674:
[----:B------:R-:W-:Y:S05]  /*34c0*/  BSYNC B1 ;  /* 0x0000000000017941 */ /* 0x000fea0003800000 */
.L_x_28673:
        /* <DEDUP_REMOVED lines=55> */
.L_x_28677:
[----:B------:R-:W-:Y:S05]  /*3840*/  BSYNC B1 ;  /* 0x0000000000017941 */ /* 0x000fea0003800000 */
.L_x_28676:
        /* <DEDUP_REMOVED lines=26> */
.L_x_28669:
[----:B------:R-:W-:Y:S05]  /*39f0*/  BSYNC B0 ;  /* 0x0000000000007941 */ /* 0x000fea0003800000 */
.L_x_28668:
        /* <DEDUP_REMOVED lines=59> */
.L_x_28682:
        /* <DEDUP_REMOVED lines=8> */
.L_x_28681:
[----:B------:R-:W-:Y:S05]  /*3e30*/  BSYNC B1 ;  /* 0x0000000000017941 */ /* 0x000fea0003800000 */
.L_x_28680:
        /* <DEDUP_REMOVED lines=14> */
.L_x_28685:
        /* <DEDUP_REMOVED lines=52> */
.L_x_28684:
[----:B------:R-:W-:Y:S05]  /*4260*/  BSYNC B1 ;  /* 0x0000000000017941 */ /* 0x000fea0003800000 */
.L_x_28683:
        /* <DEDUP_REMOVED lines=31> */
.L_x_28687:
[----:B------:R-:W-:Y:S05]  /*4460*/  BSYNC B1 ;  /* 0x0000000000017941 */ /* 0x000fea0003800000 */
.L_x_28686:
        /* <DEDUP_REMOVED lines=14> */
.L_x_28679:
[----:B------:R-:W-:Y:S05]  /*4550*/  BSYNC B0 ;  /* 0x0000000000007941 */ /* 0x000fea0003800000 */
.L_x_28678:
        /* <DEDUP_REMOVED lines=32> */
[----:B-1----:R3:W-:Y:S02]  /*4760*/  STG.E desc[UR10][R10.64], R6 ;  /* 0x000000060a007986 */ /* 0x0027e4000c10190a */
.L_x_28689:
[----:B------:R-:W-:Y:S05]  /*4770*/  BSYNC B0 ;  /* 0x0000000000007941 */ /* 0x000fea0003800000 */
.L_x_28688:
[----:B------:R-:W-:Y:S01]  /*4780*/  ULDC.64 UR6, c[0x0][0x238] ;  /* 0x00008e0000067ab9 */ /* 0x000fe20000000a00 */
[----:B------:R-:W-:Y:S01]  /*4790*/  BSSY B0, `(.L_x_28690) ;  /* 0x0000089000007945 */ /* 0x000fe20003800000 */
[----:B------:R-:W-:Y:S01]  /*47a0*/  @P1 CS2R R28, SRZ ;  /* 0x00000000001c1805 */ /* 0x000fe2000001ff00 */
[----:B------:R-:W-:Y:S02]  /*47b0*/  @P1 IMAD.MOV.U32 R30, RZ, RZ, RZ ;  /* 0x000000ffff1e1224 */ /* 0x000fe400078e00ff */
[----:B------:R-:W-:Y:S01]  /*47c0*/  @P1 IMAD.MOV.U32 R32, RZ, RZ, RZ ;  /* 0x000000ffff201224 */ /* 0x000fe200078e00ff */
[----:B------:R-:W-:Y:S06]  /*47d0*/  @P1 BRA `(.L_x_28691) ;  /* 0x0000000800101947 */ /* 0x000fec0003800000 */
[----:B------:R-:W4:Y:S01]  /*47e0*/  S2UR UR4, SR_CTAID.Y ;  /* 0x00000000000479c3 */ /* 0x000f220000002600 */
[----:B---3--:R-:W3:Y:S01]  /*47f0*/  S2R R10, SR_CTAID.Z ;  /* 0x00000000000a7919 */ /* 0x008ee20000002700 */
[----:B0-----:R-:W-:Y:S01]  /*4800*/  LEA.HI R5, R3, R3, RZ, 0x1 ;  /* 0x0000000303057211 */ /* 0x001fe200078f08ff */
[----:B------:R-:W-:Y:S01]  /*4810*/  ULDC.64 UR8, c[0x0][0x248] ;  /* 0x0000920000087ab9 */ /* 0x000fe20000000a00 */
[----:B--2---:R-:W-:Y:S02]  /*4820*/  SHF.R.S32.HI R9, RZ, 0x1f, R47 ;  /* 0x0000001fff097819 */ /* 0x004fe4000001142f */
[----:B------:R-:W-:Y:S02]  /*4830*/  CS2R R28, SRZ ;  /* 0x00000000001c7805 */ /* 0x000fe4000001ff00 */
[C---:B-1----:R-:W-:Y:S01]  /*4840*/  LOP3.LUT R6, R5.reuse, 0xfffffffe, RZ, 0xc0, !PT ;  /* 0xfffffffe05067812 */ /* 0x042fe200078ec0ff */
[----:B------:R-:W-:Y:S01]  /*4850*/  IMAD.SHL.U32 R5, R5, 0x4, RZ ;  /* 0x0000000405057824 */ /* 0x000fe200078e00ff */
[----:B------:R-:W4:Y:S01]  /*4860*/  LDC R7, c[0x0][0x258] ;  /* 0x00009600ff077b82 */ /* 0x000f220000000800 */
[----:B------:R-:W-:Y:S01]  /*4870*/  LOP3.LUT R34, RZ, R4, RZ, 0x33, !PT ;  /* 0x00000004ff227212 */ /* 0x000fe200078e33ff */
[----:B------:R-:W-:-:S02]  /*4880*/  IMAD.MOV.U32 R30, RZ, RZ, RZ ;  /* 0x000000ffff1e7224 */ /* 0x000fc400078e00ff */
[----:B------:R-:W-:-:S04]  /*4890*/  IMAD.MOV.U32 R32, RZ, RZ, RZ ;  /* 0x000000ffff207224 */ /* 0x000fc800078e00ff */
[----:B------:R-:W0:Y:S08]  /*48a0*/  S2UR UR5, SR_CgaCtaId ;  /* 0x00000000000579c3 */ /* 0x000e300000008800 */
[----:B------:R-:W1:Y:S01]  /*48b0*/  LDC R35, c[0x0][0x26c] ;  /* 0x00009b00ff237b82 */ /* 0x000e620000000800 */
[----:B----4-:R-:W-:Y:S01]  /*48c0*/  IMAD R8, R7, UR4, RZ ;  /* 0x0000000407087c24 */ /* 0x010fe2000f8e02ff */
[----:B------:R-:W-:Y:S01]  /*48d0*/  UMOV UR4, 0x400 ;  /* 0x0000040000047882 */ /* 0x000fe20000000000 */
[----:B------:R-:W-:Y:S01]  /*48e0*/  IMAD.IADD R7, R3, 0x1, -R6 ;  /* 0x0000000103077824 */ /* 0x000fe200078e0a06 */
[----:B------:R-:W-:Y:S01]  /*48f0*/  UIADD3 UR4, UR4, 0x120, URZ ;  /* 0x0000012004047890 */ /* 0x000fe2000fffe03f */
[----:B------:R-:W-:-:S02]  /*4900*/  LOP3.LUT R6, R5, 0xfffffff8, RZ, 0xc0, !PT ;  /* 0xfffffff805067812 */ /* 0x000fc400078ec0ff */
[----:B------:R-:W-:Y:S01]  /*4910*/  IADD3 R31, P0, R8, R47, RZ ;  /* 0x0000002f081f7210 */ /* 0x000fe20007f1e0ff */
[----:B------:R-:W-:Y:S01]  /*4920*/  IMAD.SHL.U32 R27, R7, 0x4, RZ ;  /* 0x00000004071b7824 */ /* 0x000fe200078e00ff */
[----:B0-----:R-:W-:Y:S01]  /*4930*/  ULEA UR4, UR5, UR4, 0x18 ;  /* 0x0000000405047291 */ /* 0x001fe2000f8ec03f */
[----:B------:R-:W-:Y:S01]  /*4940*/  IMAD R7, R2, 0x2, R7 ;  /* 0x0000000202077824 */ /* 0x000fe200078e0207 */
        /* <DEDUP_REMOVED lines=8> */
[----:B---3--:R-:W-:Y:S01]  /*49d0*/  IMAD R5, R10, 0x200, R5 ;  /* 0x000002000a057824 */ /* 0x008fe200078e0205 */
[----:B-1----:R-:W-:Y:S01]  /*49e0*/  SHF.R.S32.HI R35, RZ, 0x1f, R35 ;  /* 0x0000001fff237819 */ /* 0x002fe20000011423 */
[C---:B------:R-:W-:Y:S01]  /*49f0*/  VIADD R36, R27.reuse, 0x100 ;  /* 0x000001001b247836 */ /* 0x040fe20000000000 */
[----:B------:R-:W-:Y:S01]  /*4a00*/  SHF.R.S32.HI R25, RZ, 0x1f, R24 ;  /* 0x0000001fff197819 */ /* 0x000fe20000011418 */
[----:B------:R-:W-:-:S02]  /*4a10*/  VIADD R37, R27, 0x180 ;  /* 0x000001801b257836 */ /* 0x000fc40000000000 */
[----:B------:R-:W-:-:S07]  /*4a20*/  VIADD R38, R5, 0x3 ;  /* 0x0000000305267836 */ /* 0x000fce0000000000 */
.L_x_28692:
        /* <DEDUP_REMOVED lines=24> */
[----:B------:R-:W4:Y:S01]  /*4bb0*/  LDG.E.128.CONSTANT R16, desc[UR10][R16.64] ;  /* 0x0000000a10107981 */ /* 0x000f22000c1e9d00 */
[----:B------:R-:W-:Y:S02]  /*4bc0*/  IMAD.IADD R39, R34, 0x1, R47 ;  /* 0x0000000122277824 */ /* 0x000fe400078e022f */
[----:B------:R-:W-:Y:S02]  /*4bd0*/  VIADD R47, R47, 0x4 ;  /* 0x000000042f2f7836 */ /* 0x000fe40000000000 */
[----:B0-----:R-:W-:Y:S01]  /*4be0*/  VIADD R33, R33, 0x80 ;  /* 0x0000008021217836 */ /* 0x001fe20000000000 */
[----:B------:R-:W-:-:S13]  /*4bf0*/  ISETP.NE.AND P0, PT, R39, -0x2, PT ;  /* 0xfffffffe2700780c */ /* 0x000fda0003f05270 */
[C---:B------:R-:W-:Y:S02]  /*4c00*/  @!P0 VIADD R42, R38.reuse, 0xfffffffe ;  /* 0xfffffffe262a8836 */ /* 0x040fe40000000000 */
[C---:B------:R-:W-:Y:S02]  /*4c10*/  @!P0 VIADD R40, R38.reuse, 0xfffffffd ;  /* 0xfffffffd26288836 */ /* 0x040fe40000000000 */
[----:B------:R-:W-:Y:S01]  /*4c20*/  @!P0 VIADD R44, R38, 0xfffffffe ;  /* 0xfffffffe262c8836 */ /* 0x000fe20000000000 */
[-C--:B------:R-:W-:Y:S01]  /*4c30*/  @!P0 ISETP.GE.AND P6, PT, R42, R51.reuse, PT ;  /* 0x000000332a00820c */ /* 0x080fe20003fc6270 */
[----:B------:R-:W-:Y:S01]  /*4c40*/  @!P0 VIADD R42, R38, 0xfffffffd ;  /* 0xfffffffd262a8836 */ /* 0x000fe20000000000 */
[-C--:B------:R-:W-:Y:S01]  /*4c50*/  @!P0 ISETP.GE.AND P5, PT, R40, R51.reuse, PT ;  /* 0x000000332800820c */ /* 0x080fe20003fa6270 */
[----:B------:R-:W-:Y:S01]  /*4c60*/  @!P0 VIADD R40, R38, 0xffffffff ;  /* 0xffffffff26288836 */ /* 0x000fe20000000000 */
[-C--:B------:R-:W-:Y:S02]  /*4c70*/  @!P0 ISETP.GE.AND P3, PT, R44, R51.reuse, PT ;  /* 0x000000332c00820c */ /* 0x080fe40003f66270 */
[----:B------:R-:W-:-:S02]  /*4c80*/  @!P0 ISETP.GE.AND P2, PT, R42, R51, PT ;  /* 0x000000332a00820c */ /* 0x000fc40003f46270 */
[CC--:B------:R-:W-:Y:S02]  /*4c90*/  @!P0 ISETP.GE.AND P1, PT, R40.reuse, R51.reuse, PT ;  /* 0x000000332800820c */ /* 0x0c0fe40003f26270 */
[-C--:B------:R-:W-:Y:S01]  /*4ca0*/  @!P0 ISETP.GE.AND P4, PT, R40, R51.reuse, PT ;  /* 0x000000332800820c */ /* 0x080fe20003f86270 */
[----:B------:R-:W-:Y:S01]  /*4cb0*/  @!P0 VIADD R40, R38, 0xfffffffe ;  /* 0xfffffffe26288836 */ /* 0x000fe20000000000 */
[----:B--2---:R-:W-:Y:S02]  /*4cc0*/  @!P0 FSEL R5, R5, RZ, !P6 ;  /* 0x000000ff05058208 */ /* 0x004fe40007000000 */
[----:B------:R-:W-:Y:S02]  /*4cd0*/  @!P0 FSEL R4, R4, RZ, !P5 ;  /* 0x000000ff04048208 */ /* 0x000fe40006800000 */
[----:B------:R-:W-:Y:S01]  /*4ce0*/  @!P0 ISETP.GE.AND P6, PT, R40, R51, PT ;  /* 0x000000332800820c */ /* 0x000fe20003fc6270 */
[----:B-1----:R-:W-:Y:S01]  /*4cf0*/  FMUL.FTZ R5, R21, R5 ;  /* 0x0000000515057220 */ /* 0x002fe20000410000 */
[----:B------:R-:W-:Y:S01]  /*4d00*/  @!P0 FSEL R6, R6, RZ, !P1 ;  /* 0x000000ff06068208 */ /* 0x000fe20004800000 */
[C---:B------:R-:W-:Y:S01]  /*4d10*/  @!P0 VIADD R40, R38.reuse, 0xffffffff ;  /* 0xffffffff26288836 */ /* 0x040fe20000000000 */
[----:B------:R-:W-:Y:S01]  /*4d20*/  @!P0 ISETP.GE.AND P1, PT, R38, R51, PT ;  /* 0x000000332600820c */ /* 0x000fe20003f26270 */
[----:B------:R-:W-:Y:S01]  /*4d30*/  FFMA.FTZ R5, R20, R4, R5 ;  /* 0x0000000414057223 */ /* 0x000fe20000010005 */
[----:B------:R-:W-:Y:S01]  /*4d40*/  @!P0 VIADD R4, R38, 0xfffffffe ;  /* 0xfffffffe26048836 */ /* 0x000fe20000000000 */
[----:B---3--:R-:W-:-:S02]  /*4d50*/  @!P0 FSEL R10, R10, RZ, !P4 ;  /* 0x000000ff0a0a8208 */ /* 0x008fc40006000000 */
[----:B------:R-:W-:Y:S01]  /*4d60*/  @!P0 FSEL R7, R7, RZ, !P1 ;  /* 0x000000ff07078208 */ /* 0x000fe20004800000 */
[----:B------:R-:W-:Y:S01]  /*4d70*/  FFMA.FTZ R6, R22, R6, R5 ;  /* 0x0000000616067223 */ /* 0x000fe20000010005 */
[----:B------:R-:W-:Y:S02]  /*4d80*/  @!P0 FSEL R9, R9, RZ, !P3 ;  /* 0x000000ff09098208 */ /* 0x000fe40005800000 */
[----:B------:R-:W-:Y:S01]  /*4d90*/  @!P0 FSEL R8, R8, RZ, !P2 ;  /* 0x000000ff08088208 */ /* 0x000fe20005000000 */
[----:B------:R-:W-:Y:S01]  /*4da0*/  FFMA.FTZ R7, R23, R7, R6 ;  /* 0x0000000717077223 */ /* 0x000fe20000010006 */
[-C--:B------:R-:W-:Y:S01]  /*4db0*/  @!P0 ISETP.GE.AND P4, PT, R4, R51.reuse, PT ;  /* 0x000000330400820c */ /* 0x080fe20003f86270 */
[----:B------:R-:W-:Y:S01]  /*4dc0*/  @!P0 VIADD R4, R38, 0xffffffff ;  /* 0xffffffff26048836 */ /* 0x000fe20000000000 */
[----:B------:R-:W-:Y:S01]  /*4dd0*/  @!P0 ISETP.GE.AND P1, PT, R40, R51, PT ;  /* 0x000000332800820c */ /* 0x000fe20003f26270 */
[----:B------:R-:W-:Y:S01]  /*4de0*/  FMUL.FTZ R9, R21, R9 ;  /* 0x0000000915097220 */ /* 0x000fe20000410000 */
[-C--:B------:R-:W-:Y:S01]  /*4df0*/  @!P0 ISETP.GE.AND P2, PT, R42, R51.reuse, PT ;  /* 0x000000332a00820c */ /* 0x080fe20003f46270 */
[----:B------:R-:W-:Y:S01]  /*4e00*/  FADD.FTZ R32, R7, R32 ;  /* 0x0000002007207221 */ /* 0x000fe20000010000 */
[-C--:B------:R-:W-:Y:S01]  /*4e10*/  @!P0 ISETP.GE.AND P3, PT, R38, R51.reuse, PT ;  /* 0x000000332600820c */ /* 0x080fe20003f66270 */
[----:B------:R-:W-:Y:S01]  /*4e20*/  FFMA.FTZ R9, R20, R8, R9 ;  /* 0x0000000814097223 */ /* 0x000fe20000010009 */
[----:B------:R-:W-:-:S02]  /*4e30*/  @!P0 ISETP.GE.AND P5, PT, R42, R51, PT ;  /* 0x000000332a00820c */ /* 0x000fc40003fa6270 */
[----:B----4-:R-:W-:Y:S01]  /*4e40*/  @!P0 FSEL R13, R13, RZ, !P6 ;  /* 0x000000ff0d0d8208 */ /* 0x010fe20007000000 */
[----:B------:R-:W-:Y:S01]  /*4e50*/  FFMA.FTZ R10, R22, R10, R9 ;  /* 0x0000000a160a7223 */ /* 0x000fe20000010009 */
[----:B------:R-:W-:Y:S02]  /*4e60*/  @!P0 FSEL R11, R11, RZ, !P3 ;  /* 0x000000ff0b0b8208 */ /* 0x000fe40005800000 */
[----:B------:R-:W-:Y:S01]  /*4e70*/  @!P0 FSEL R17, R17, RZ, !P4 ;  /* 0x000000ff11118208 */ /* 0x000fe20006000000 */
        /* <DEDUP_REMOVED lines=9> */
[C---:B------:R-:W-:Y:S01]  /*4f10*/  @!P0 ISETP.GE.AND P2, PT, R38.reuse, R51, PT ;  /* 0x000000332600820c */ /* 0x040fe20003f46270 */
[----:B------:R-:W-:Y:S01]  /*4f20*/  VIADD R38, R38, 0x20 ;  /* 0x0000002026267836 */ /* 0x000fe20000000000 */
[----:B------:R-:W-:-:S02]  /*4f30*/  @!P0 FSEL R12, R12, RZ, !P5 ;  /* 0x000000ff0c0c8208 */ /* 0x000fc40006800000 */
        /* <DEDUP_REMOVED lines=14> */
.L_x_28691:
[----:B------:R-:W-:Y:S05]  /*5020*/  BSYNC B0 ;  /* 0x0000000000007941 */ /* 0x000fea0003800000 */
.L_x_28690:
[----:B------:R-:W4:Y:S01]  /*5030*/  S2UR UR5, SR_CgaCtaId ;  /* 0x00000000000579c3 */ /* 0x000f220000008800 */
[----:B0--3--:R-:W0:Y:S01]  /*5040*/  SHFL.BFLY PT, R5, R32, 0x1, 0x1f ;  /* 0x0c201f0020057f89 */ /* 0x009e2200000e0000 */
[C---:B-1----:R-:W-:Y:S01]  /*5050*/  LOP3.LUT R6, R3.reuse, 0x1, RZ, 0xc0, !PT ;  /* 0x0000000103067812 */ /* 0x042fe200078ec0ff */
[----:B------:R-:W-:Y:S01]  /*5060*/  UMOV UR4, 0x400 ;  /* 0x0000040000047882 */ /* 0x000fe20000000000 */
[----:B------:R-:W-:Y:S01]  /*5070*/  BSSY B0, `(.L_x_28693) ;  /* 0x0000034000007945 */ /* 0x000fe20003800000 */
[----:B--2---:R-:W1:Y:S03]  /*5080*/  SHFL.BFLY PT, R7, R30, 0x1, 0x1f ;  /* 0x0c201f001e077f89 */ /* 0x004e6600000e0000 */
[----:B------:R-:W-:Y:S01]  /*5090*/  BAR.SYNC.DEFER_BLOCKING 0x0 ;  /* 0x0000000000007b1d */ /* 0x000fe20000010000 */
[----:B------:R-:W-:Y:S01]  /*50a0*/  ISETP.NE.AND P2, PT, R6, RZ, PT ;  /* 0x000000ff0600720c */ /* 0x000fe20003f45270 */
[----:B------:R-:W-:Y:S01]  /*50b0*/  UIADD3 UR4, UR4, 0x120, URZ ;  /* 0x0000012004047890 */ /* 0x000fe2000fffe03f */
[----:B------:R-:W-:-:S02]  /*50c0*/  LEA.HI R6, R3, R3, RZ, 0x1 ;  /* 0x0000000303067211 */ /* 0x000fc400078f08ff */
[C---:B------:R-:W-:Y:S02]  /*50d0*/  LOP3.LUT R3, R0.reuse, 0xffffffc0, RZ, 0xc0, !PT ;  /* 0xffffffc000037812 */ /* 0x040fe400078ec0ff */
[----:B------:R-:W-:Y:S01]  /*50e0*/  ISETP.GT.OR P0, PT, R0, 0x3f, P2 ;  /* 0x0000003f0000780c */ /* 0x000fe20001704670 */
[----:B------:R-:W2:Y:S01]  /*50f0*/  SHFL.BFLY PT, R4, R29, 0x1, 0x1f ;  /* 0x0c201f001d047f89 */ /* 0x000ea200000e0000 */
[----:B------:R-:W-:Y:S02]  /*5100*/  ISETP.NE.OR P1, PT, R3, 0x40, P2 ;  /* 0x000000400300780c */ /* 0x000fe40001725670 */
[----:B------:R-:W-:Y:S01]  /*5110*/  SHF.R.S32.HI R3, RZ, 0x1, R6 ;  /* 0x00000001ff037819 */ /* 0x000fe20000011406 */
[----:B------:R-:W3:Y:S01]  /*5120*/  SHFL.BFLY PT, R9, R28, 0x1, 0x1f ;  /* 0x0c201f001c097f89 */ /* 0x000ee200000e0000 */
[----:B----4-:R-:W-:-:S03]  /*5130*/  ULEA UR4, UR5, UR4, 0x18 ;  /* 0x0000000405047291 */ /* 0x010fc6000f8ec03f */
[----:B------:R-:W-:Y:S02]  /*5140*/  IMAD R2, R2, 0x40, R3 ;  /* 0x0000004002027824 */ /* 0x000fe400078e0203 */
[----:B0-----:R-:W-:Y:S01]  /*5150*/  FADD.FTZ R11, R5, R32 ;  /* 0x00000020050b7221 */ /* 0x001fe20000010000 */
[----:B------:R-:W-:Y:S01]  /*5160*/  LOP3.LUT R5, R0, 0xffffffe0, RZ, 0xc0, !PT ;  /* 0xffffffe000057812 */ /* 0x000fe200078ec0ff */
[----:B-1----:R-:W-:Y:S01]  /*5170*/  FADD.FTZ R13, R7, R30 ;  /* 0x0000001e070d7221 */ /* 0x002fe20000010000 */
[----:B------:R-:W-:Y:S02]  /*5180*/  LEA R2, R2, UR4, 0x2 ;  /* 0x0000000402027c11 */ /* 0x000fe4000f8e10ff */
[----:B------:R-:W-:Y:S01]  /*5190*/  ISETP.NE.OR P4, PT, R5, 0x20, P2 ;  /* 0x000000200500780c */ /* 0x000fe20001785670 */
[----:B------:R-:W-:Y:S02]  /*51a0*/  VIADD R5, R0, 0x1f ;  /* 0x0000001f00057836 */ /* 0x000fe40000000000 */
[----:B------:R-:W-:Y:S03]  /*51b0*/  @!P1 STS [R2+-0x200], R11 ;  /* 0xfffe000b02009388 */ /* 0x000fe60000000800 */
[----:B------:R-:W-:Y:S01]  /*51c0*/  ISETP.GT.U32.AND P3, PT, R5, 0x3e, PT ;  /* 0x0000003e0500780c */ /* 0x000fe20003f64070 */
[----:B------:R-:W-:Y:S01]  /*51d0*/  @!P1 STS [R2+-0x1c0], R13 ;  /* 0xfffe400d02009388 */ /* 0x000fe20000000800 */
[----:B--2---:R-:W-:Y:S01]  /*51e0*/  FADD.FTZ R29, R4, R29 ;  /* 0x0000001d041d7221 */ /* 0x004fe20000010000 */
[----:B---3--:R-:W-:-:S04]  /*51f0*/  FADD.FTZ R15, R9, R28 ;  /* 0x0000001c090f7221 */ /* 0x008fc80000010000 */
        /* <DEDUP_REMOVED lines=27> */
.L_x_28694:
[----:B------:R-:W-:Y:S05]  /*53b0*/  BSYNC B0 ;  /* 0x0000000000007941 */ /* 0x000fea0003800000 */
.L_x_28693:
        /* <DEDUP_REMOVED lines=25> */
[----:B0-----:R-:W-:Y:S02]  /*5550*/  LEA R2, P0, R6, UR8, 0x2 ;  /* 0x0000000806027c11 */ /* 0x001fe4000f8010ff */
        /* <DEDUP_REMOVED lines=18> */
.L_x_28659:
[----:B------:R-:W-:Y:S01]  /*5680*/  BSSY B1, `(.L_x_28695) ;  /* 0x0000007000017945 */ /* 0x000fe20003800000 */
[----:B------:R-:W-:Y:S02]  /*5690*/  IMAD.MOV.U32 R18, RZ, RZ, 0x2 ;  /* 0x00000002ff127424 */ /* 0x000fe400078e00ff */
[----:B------:R-:W-:Y:S02]  /*56a0*/  IMAD.MOV.U32 R17, RZ, RZ, 0x1f ;  /* 0x0000001fff117424 */ /* 0x000fe400078e00ff */
[----:B------:R-:W-:-:S07]  /*56b0*/  IMAD.MOV.U32 R16, RZ, RZ, -0x1 ;  /* 0xffffffffff107424 */ /* 0x000fce00078e00ff */
[----:B------:R-:W-:Y:S05]  /*56c0*/  WARPSYNC.COLLECTIVE R16, `(.L_x_28696) ;  /* 0x0000000010087348 */ /* 0x000fea0003c00000 */
[----:B------:R0:W1:Y:S02]  /*56d0*/  SHFL.BFLY P0, R62, R19, R18, R17 ;  /* 0x0c000012133e7389 */ /* 0x0000640000000011 */
[----:B01----:R-:W-:Y:S01]  /*56e0*/  ENDCOLLECTIVE ;  /* 0x000000000000791b */ /* 0x003fe20003800000 */
.L_x_28696:
[----:B------:R-:W-:Y:S05]  /*56f0*/  BSYNC B1 ;  /* 0x0000000000017941 */ /* 0x000fea0003800000 */
.L_x_28695:
[----:B------:R-:W-:Y:S01]  /*5700*/  FADD.FTZ R19, R19, R62 ;  /* 0x0000003e13137221 */ /* 0x000fe20000010000 */
[----:B------:R-:W-:Y:S02]  /*5710*/  IMAD.MOV.U32 R18, RZ, RZ, 0x1 ;  /* 0x00000001ff127424 */ /* 0x000fe400078e00ff */
[----:B------:R-:W-:Y:S02]  /*5720*/  IMAD.MOV.U32 R17, RZ, RZ, 0x1f ;  /* 0x0000001fff117424 */ /* 0x000fe400078e00ff */
[----:B------:R-:W-:-:S07]  /*5730*/  IMAD.MOV.U32 R16, RZ, RZ, -0x1 ;  /* 0xffffffffff107424 */ /* 0x000fce00078e00ff */
[----:B------:R-:W-:Y:S05]  /*5740*/  WARPSYNC.COLLECTIVE R16, `(.L_x_28697) ;  /* 0x0000000010087348 */ /* 0x000fea0003c00000 */
[----:B------:R0:W1:Y:S02]  /*5750*/  SHFL.BFLY P0, R62, R19, R18, R17 ;  /* 0x0c000012133e7389 */ /* 0x0000640000000011 */
[----:B01----:R-:W-:Y:S01]  /*5760*/  ENDCOLLECTIVE ;  /* 0x000000000000791b */ /* 0x003fe20003800000 */
.L_x_28697:
[----:B------:R-:W-:Y:S05]  /*5770*/  BRA `(.L_x_28698) ;  /* 0xffffffc4003c7947 */ /* 0x000fea000383ffff */
.L_x_28663:
[----:B------:R-:W-:Y:S01]  /*5780*/  BSSY B1, `(.L_x_28699) ;  /* 0x0000007000017945 */ /* 0x000fe20003800000 */
[----:B------:R-:W-:Y:S02]  /*5790*/  IMAD.MOV.U32 R18, RZ, RZ, 0x2 ;  /* 0x00000002ff127424 */ /* 0x000fe400078e00ff */
[----:B------:R-:W-:Y:S02]  /*57a0*/  IMAD.MOV.U32 R17, RZ, RZ, 0x1f ;  /* 0x0000001fff117424 */ /* 0x000fe400078e00ff */
[----:B------:R-:W-:-:S07]  /*57b0*/  IMAD.MOV.U32 R16, RZ, RZ, -0x1 ;  /* 0xffffffffff107424 */ /* 0x000fce00078e00ff */
[----:B------:R-:W-:Y:S05]  /*57c0*/  WARPSYNC.COLLECTIVE R16, `(.L_x_28700) ;  /* 0x0000000010087348 */ /* 0x000fea0003c00000 */
[----:B------:R0:W1:Y:S02]  /*57d0*/  SHFL.BFLY P0, R62, R19, R18, R17 ;  /* 0x0c000012133e7389 */ /* 0x0000640000000011 */
[----:B01----:R-:W-:Y:S01]  /*57e0*/  ENDCOLLECTIVE ;  /* 0x000000000000791b */ /* 0x003fe20003800000 */
.L_x_28700:
[----:B------:R-:W-:Y:S05]  /*57f0*/  BSYNC B1 ;  /* 0x0000000000017941 */ /* 0x000fea0003800000 */
.L_x_28699:
[----:B------:R-:W-:Y:S01]  /*5800*/  FADD.FTZ R19, R19, R62 ;  /* 0x0000003e13137221 */ /* 0x000fe20000010000 */
[----:B------:R-:W-:Y:S02]  /*5810*/  IMAD.MOV.U32 R18, RZ, RZ, 0x1 ;  /* 0x00000001ff127424 */ /* 0x000fe400078e00ff */
[----:B------:R-:W-:Y:S02]  /*5820*/  IMAD.MOV.U32 R17, RZ, RZ, 0x1f ;  /* 0x0000001fff117424 */ /* 0x000fe400078e00ff */
[----:B------:R-:W-:-:S07]  /*5830*/  IMAD.MOV.U32 R16, RZ, RZ, -0x1 ;  /* 0xffffffffff107424 */ /* 0x000fce00078e00ff */
[----:B------:R-:W-:Y:S05]  /*5840*/  WARPSYNC.COLLECTIVE R16, `(.L_x_28701) ;  /* 0x0000000010087348 */ /* 0x000fea0003c00000 */
[----:B------:R0:W1:Y:S02]  /*5850*/  SHFL.BFLY P0, R62, R19, R18, R17 ;  /* 0x0c000012133e7389 */ /* 0x0000640000000011 */
[----:B01----:R-:W-:Y:S01]  /*5860*/  ENDCOLLECTIVE ;  /* 0x000000000000791b */ /* 0x003fe20003800000 */
.L_x_28701:
[----:B------:R-:W-:Y:S05]  /*5870*/  BRA `(.L_x_28702) ;  /* 0xffffffcc00b47947 */ /* 0x000fea000383ffff */
.L_x_28667:
        /* <DEDUP_REMOVED lines=8> */
.L_x_28704:
[----:B------:R-:W-:Y:S05]  /*5900*/  BSYNC B0 ;  /* 0x0000000000007941 */ /* 0x000fea0003800000 */
.L_x_28703:
[----:B------:R-:W-:Y:S01]  /*5910*/  FMNMX.FTZ R19, R62, R45, !PT ;  /* 0x0000002d3e137209 */ /* 0x000fe20007810000 */
[----:B------:R-:W-:Y:S02]  /*5920*/  IMAD.MOV.U32 R18, RZ, RZ, 0x8 ;  /* 0x00000008ff127424 */ /* 0x000fe400078e00ff */
[----:B------:R-:W-:Y:S02]  /*5930*/  IMAD.MOV.U32 R17, RZ, RZ, 0x1f ;  /* 0x0000001fff117424 */ /* 0x000fe400078e00ff */
[----:B------:R-:W-:-:S07]  /*5940*/  IMAD.MOV.U32 R16, RZ, RZ, -0x1 ;  /* 0xffffffffff107424 */ /* 0x000fce00078e00ff */
[----:B------:R-:W-:Y:S05]  /*5950*/  WARPSYNC.COLLECTIVE R16, `(.L_x_28705) ;  /* 0x0000000010087348 */ /* 0x000fea0003c00000 */
[----:B------:R0:W1:Y:S02]  /*5960*/  SHFL.BFLY P0, R62, R19, R18, R17 ;  /* 0x0c000012133e7389 */ /* 0x0000640000000011 */
[----:B01----:R-:W-:Y:S01]  /*5970*/  ENDCOLLECTIVE ;  /* 0x000000000000791b */ /* 0x003fe20003800000 */
.L_x_28705:
[----:B------:R-:W-:Y:S01]  /*5980*/  IMAD.MOV.U32 R18, RZ, RZ, 0x4 ;  /* 0x00000004ff127424 */ /* 0x000fe200078e00ff */
[----:B------:R-:W-:-:S05]  /*5990*/  FMNMX.FTZ R7, R19, R62, !PT ;  /* 0x0000003e13077209 */ /* 0x000fca0007810000 */
[----:B------:R-:W-:-:S07]  /*59a0*/  IMAD.MOV.U32 R19, RZ, RZ, R7 ;  /* 0x000000ffff137224 */ /* 0x000fce00078e0007 */
[----:B------:R-:W-:Y:S05]  /*59b0*/  WARPSYNC.COLLECTIVE R16, `(.L_x_28706) ;  /* 0x0000000010087348 */ /* 0x000fea0003c00000 */
[----:B------:R0:W1:Y:S02]  /*59c0*/  SHFL.BFLY P0, R62, R19, R18, R17 ;  /* 0x0c000012133e7389 */ /* 0x0000640000000011 */
[----:B01----:R-:W-:Y:S01]  /*59d0*/  ENDCOLLECTIVE ;  /* 0x000000000000791b */ /* 0x003fe20003800000 */
.L_x_28706:
[----:B------:R-:W-:Y:S05]  /*59e0*/  BRA `(.L_x_28707) ;  /* 0xffffffcc00f07947 */ /* 0x000fea000383ffff */
.L_x_28708:
        /* <DEDUP_REMOVED lines=9> */
.L_x_30062:


//--------------------- .text._ZN4vllm25paged_attention_v2_kernelIffLi32ELi8ELi128ELNS_18Fp8KVCacheDataTypeE0ELb0ELi512EEEvPfS2_PT_PKS3_PKT0_S9_ifPKiSB_iPKfiiiSD_SD_iiiii --------------------------
	.section	.text._ZN4vllm25paged_attention_v2_kernelIffLi32ELi8ELi128ELNS_18Fp8KVCacheDataTypeE0ELb0ELi512EEEvPfS2_PT_PKS3_PKT0_S9_ifPKiSB_iPKfiiiSD_SD_iiiii,"ax",@progbits
	.align	128
        .global         _ZN4vllm25paged_attention_v2_kernelIffLi32ELi8ELi128ELNS_18Fp8KVCacheDataTypeE0ELb0ELi512EEEvPfS2_PT_PKS3_PKT0_S9_ifPKiSB_iPKfiiiSD_SD_iiiii
        .type           _ZN4vllm25paged_attention_v2_kernelIffLi32ELi8ELi128ELNS_18Fp8KVCacheDataTypeE0ELb0ELi512EEEvPfS2_PT_PKS3_PKT0_S9_ifPKiSB_iPKfiiiSD_SD_iiiii,@function
        .size           _ZN4vllm25paged_attention_v2_kernelIffLi32ELi8ELi128ELNS_18Fp8KVCacheDataTypeE0ELb0ELi512EEEvPfS2_PT_PKS3_PKT0_S9_ifPKiSB_iPKfiiiSD_SD_iiiii,(.L_x_30063 - _ZN4vllm25paged_attention_v2_kernelIffLi32ELi8ELi128ELNS_18Fp8KVCacheDataTypeE0ELb0ELi512EEEvPfS2_PT_PKS3_PKT0_S9_ifPKiSB_iPKfiiiSD_SD_iiiii)
        .other          _ZN4vllm25paged_attention_v2_kernelIffLi32ELi8ELi128ELNS_18Fp8KVCacheDataTypeE0ELb0ELi512EEEvPfS2_PT_PKS3_PKT0_S9_ifPKiSB_iPKfiiiSD_SD_iiiii,@"STO_CUDA_ENTRY STV_DEFAULT"
_ZN4vllm25paged_attention_v2_kernelIffLi32ELi8ELi128ELNS_18Fp8KVCacheDataTypeE0ELb0ELi512EEEvPfS2_PT_PKS3_PKT0_S9_ifPKiSB_iPKfiiiSD_SD_iiiii:
.text._ZN4vllm25paged_attention_v2_kernelIffLi32ELi8ELi128ELNS_18Fp8KVCacheDataTypeE0ELb0ELi512EEEvPfS2_PT_PKS3_PKT0_S9_ifPKiSB_iPKfiiiSD_SD_iiiii:
        /* <DEDUP_REMOVED lines=110> */
[----:B------:R-:W-:Y:S01]  /*06e0*/  LEA R2, R0, R39, 0x2 ;  /* 0x0000002700027211 */ /* 0x000fe200078e10ff */
        /* <DEDUP_REMOVED lines=11> */
.L_x_28713:
        /* <DEDUP_REMOVED lines=11> */
.L_x_28712:
[----:B------:R-:W-:Y:S05]  /*0850*/  BSYNC B1 ;  /* 0x0000000000017941 */ /* 0x000fea0003800000 */
.L_x_28711:
        /* <DEDUP_REMOVED lines=14> */
.L_x_28714:
        /* <DEDUP_REMOVED lines=17> */
.L_x_28710:
[----:B------:R-:W-:Y:S05]  /*0a50*/  BSYNC B0 ;  /* 0x0000000000007941 */ /* 0x000fea0003800000 */
.L_x_28709:
        /* <DEDUP_REMOVED lines=17> */
[C---:B------:R-:W-:Y:S01]  /*0b70*/  VIADD R33, R39.reuse, 0x8 ;  /* 0x0000000827217836 */ /* 0x040fe20000000000 */
[C---:B------:R-:W-:Y:S01]  /*0b80*/  IADD3 R26, R39.reuse, 0xc, RZ ;  /* 0x0000000c271a7810 */ /* 0x040fe20007ffe0ff */
[----:B------:R-:W-:Y:S01]  /*0b90*/  VIADD R30, R39, 0x4 ;  /* 0x00000004271e7836 */ /* 0x000fe20000000000 */
[----:B------:R-:W-:Y:S01]  /*0ba0*/  LEA.HI R3, R3, R0, RZ, 0x3 ;  /* 0x0000000003037211 */ /* 0x000fe200078f18ff */
[C---:B------:R-:W-:Y:S01]  /*0bb0*/  VIADD R31, R39.reuse, 0x10 ;  /* 0x00000010271f7836 */ /* 0x040fe20000000000 */
[----:B------:R-:W0:Y:S01]  /*0bc0*/  S2UR UR8, SR_CgaCtaId ;  /* 0x00000000000879c3 */ /* 0x000e220000008800 */
[----:B------:R-:W-:Y:S01]  /*0bd0*/  VIADD R24, R39, 0x14 ;  /* 0x0000001427187836 */ /* 0x000fe20000000000 */
[----:B------:R-:W-:Y:S01]  /*0be0*/  LOP3.LUT R3, R3, 0xfffffff8, RZ, 0xc0, !PT ;  /* 0xfffffff803037812 */ /* 0x000fe200078ec0ff */
[----:B------:R-:W-:Y:S01]  /*0bf0*/  VIADD R27, R39, 0x18 ;  /* 0x00000018271b7836 */ /* 0x000fe20000000000 */
[----:B------:R-:W-:Y:S01]  /*0c00*/  SHF.R.S32.HI R5, RZ, 0x1f, R30 ;  /* 0x0000001fff057819 */ /* 0x000fe2000001141e */
[----:B------:R-:W-:Y:S01]  /*0c10*/  ULDC UR7, c[0x0][0x270] ;  /* 0x00009c0000077ab9 */ /* 0x000fe20000000800 */
[----:B------:R-:W-:Y:S01]  /*0c20*/  SHF.R.S32.HI R4, RZ, 0x1f, R31 ;  /* 0x0000001fff047819 */ /* 0x000fe2000001141f */
[----:B------:R-:W-:Y:S01]  /*0c30*/  IMAD.IADD R15, R0, 0x1, -R3 ;  /* 0x00000001000f7824 */ /* 0x000fe200078e0a03 */
[----:B------:R-:W-:Y:S01]  /*0c40*/  SHF.R.S32.HI R0, RZ, 0x1f, R33 ;  /* 0x0000001fff007819 */ /* 0x000fe20000011421 */
[----:B------:R-:W1:Y:S01]  /*0c50*/  LDC R23, c[0x0][0x26c] ;  /* 0x00009b00ff177b82 */ /* 0x000e620000000800 */
[----:B------:R-:W-:Y:S01]  /*0c60*/  LEA.HI R5, R5, R30, RZ, 0x2 ;  /* 0x0000001e05057211 */ /* 0x000fe200078f10ff */
[----:B------:R-:W-:Y:S01]  /*0c70*/  IMAD.SHL.U32 R17, R15, 0x4, RZ ;  /* 0x000000040f117824 */ /* 0x000fe200078e00ff */
[----:B------:R-:W-:-:S02]  /*0c80*/  LEA.HI R2, R0, R33, RZ, 0x2 ;  /* 0x0000002100027211 */ /* 0x000fc400078f10ff */
[----:B------:R-:W-:Y:S01]  /*0c90*/  SHF.R.S32.HI R3, RZ, 0x1f, R26 ;  /* 0x0000001fff037819 */ /* 0x000fe2000001141a */
[C---:B------:R-:W-:Y:S01]  /*0ca0*/  IMAD.SHL.U32 R21, R5.reuse, 0x8, RZ ;  /* 0x0000000805157824 */ /* 0x040fe200078e00ff */
[C---:B------:R-:W-:Y:S01]  /*0cb0*/  LOP3.LUT R0, R2.reuse, 0xfffffffc, RZ, 0xc0, !PT ;  /* 0xfffffffc02007812 */ /* 0x040fe200078ec0ff */
[----:B------:R-:W-:Y:S01]  /*0cc0*/  IMAD.SHL.U32 R20, R2, 0x8, RZ ;  /* 0x0000000802147824 */ /* 0x000fe200078e00ff */
[----:B------:R-:W-:Y:S02]  /*0cd0*/  LOP3.LUT R7, R5, 0xfffffffc, RZ, 0xc0, !PT ;  /* 0xfffffffc05077812 */ /* 0x000fe400078ec0ff */
[----:B------:R-:W-:Y:S01]  /*0ce0*/  LEA.HI R4, R4, R31, RZ, 0x2 ;  /* 0x0000001f04047211 */ /* 0x000fe200078f10ff */
[----:B------:R-:W-:Y:S01]  /*0cf0*/  IMAD.IADD R33, R33, 0x1, -R0 ;  /* 0x0000000121217824 */ /* 0x000fe200078e0a00 */
[----:B------:R-:W-:Y:S01]  /*0d00*/  LEA.HI R3, R3, R26, RZ, 0x2 ;  /* 0x0000001a03037211 */ /* 0x000fe200078f10ff */
[----:B------:R-:W-:Y:S01]  /*0d10*/  IMAD.IADD R30, R30, 0x1, -R7 ;  /* 0x000000011e1e7824 */ /* 0x000fe200078e0a07 */
[----:B------:R-:W-:-:S02]  /*0d20*/  SHF.R.S32.HI R9, RZ, 0x1f, R24 ;  /* 0x0000001fff097819 */ /* 0x000fc40000011418 */
[----:B------:R-:W-:Y:S02]  /*0d30*/  LOP3.LUT R0, R4, 0xfffffffc, RZ, 0xc0, !PT ;  /* 0xfffffffc04007812 */ /* 0x000fe400078ec0ff */
[----:B------:R-:W-:Y:S02]  /*0d40*/  LOP3.LUT R7, R3, 0xfffffffc, RZ, 0xc0, !PT ;  /* 0xfffffffc03077812 */ /* 0x000fe400078ec0ff */
[----:B------:R-:W-:Y:S01]  /*0d50*/  LEA.HI R9, R9, R24, RZ, 0x2 ;  /* 0x0000001809097211 */ /* 0x000fe200078f10ff */
[----:B------:R-:W-:Y:S01]  /*0d60*/  IMAD.IADD R31, R31, 0x1, -R0 ;  /* 0x000000011f1f7824 */ /* 0x000fe200078e0a00 */
[----:B------:R-:W-:Y:S01]  /*0d70*/  IADD3 R25, R39, 0x1c, RZ ;  /* 0x0000001c27197810 */ /* 0x000fe20007ffe0ff */
[----:B------:R-:W-:Y:S01]  /*0d80*/  IMAD.IADD R26, R26, 0x1, -R7 ;  /* 0x000000011a1a7824 */ /* 0x000fe200078e0a07 */
[C---:B------:R-:W-:Y:S01]  /*0d90*/  LOP3.LUT R7, R9.reuse, 0xfffffffc, RZ, 0xc0, !PT ;  /* 0xfffffffc09077812 */ /* 0x040fe200078ec0ff */
[----:B------:R-:W-:Y:S01]  /*0da0*/  IMAD R0, R40, UR7, RZ ;  /* 0x0000000728007c24 */ /* 0x000fe2000f8e02ff */
[----:B------:R-:W-:Y:S01]  /*0db0*/  SHF.R.S32.HI R6, RZ, 0x1f, R27 ;  /* 0x0000001fff067819 */ /* 0x000fe2000001141b */
[----:B------:R-:W-:Y:S01]  /*0dc0*/  UMOV UR7, 0x400 ;  /* 0x0000040000077882 */ /* 0x000fe20000000000 */
[----:B------:R-:W-:Y:S01]  /*0dd0*/  SHF.R.S32.HI R8, RZ, 0x1f, R25 ;  /* 0x0000001fff087819 */ /* 0x000fe20000011419 */
[----:B------:R-:W-:Y:S01]  /*0de0*/  IMAD.IADD R24, R24, 0x1, -R7 ;  /* 0x0000000118187824 */ /* 0x000fe200078e0a07 */
[----:B------:R-:W-:Y:S01]  /*0df0*/  LEA.HI R6, R6, R27, RZ, 0x2 ;  /* 0x0000001b06067211 */ /* 0x000fe200078f10ff */
[----:B0-----:R-:W-:Y:S01]  /*0e00*/  ULEA UR12, UR8, UR7, 0x18 ;  /* 0x00000007080c7291 */ /* 0x001fe2000f8ec03f */
[----:B------:R-:W-:Y:S01]  /*0e10*/  SHF.R.S32.HI R11, RZ, 0x1f, R17 ;  /* 0x0000001fff0b7819 */ /* 0x000fe20000011411 */
[----:B------:R-:W-:Y:S01]  /*0e20*/  IMAD.SHL.U32 R9, R9, 0x8, RZ ;  /* 0x0000000809097824 */ /* 0x000fe200078e00ff */
[----:B------:R-:W-:-:S02]  /*0e30*/  IADD3 R28, P0, R0, R17, RZ ;  /* 0x00000011001c7210 */ /* 0x000fc40007f1e0ff */
[----:B------:R-:W-:Y:S02]  /*0e40*/  LEA.HI R7, R8, R25, RZ, 0x2 ;  /* 0x0000001908077211 */ /* 0x000fe400078f10ff */
[----:B------:R-:W-:Y:S02]  /*0e50*/  LOP3.LUT R8, R6, 0xfffffffc, RZ, 0xc0, !PT ;  /* 0xfffffffc06087812 */ /* 0x000fe400078ec0ff */
[----:B------:R-:W-:Y:S01]  /*0e60*/  LEA.HI.X.SX32 R29, R0, R11, 0x1, P0 ;  /* 0x0000000b001d7211 */ /* 0x000fe200000f0eff */
[----:B------:R-:W-:Y:S01]  /*0e70*/  IMAD.SHL.U32 R11, R3, 0x8, RZ ;  /* 0x00000008030b7824 */ /* 0x000fe200078e00ff */
[----:B-----5:R-:W-:Y:S01]  /*0e80*/  FSETP.NEU.FTZ.AND P0, PT, R41, RZ, PT ;  /* 0x000000ff2900720b */ /* 0x020fe20003f1d000 */
[----:B------:R-:W-:Y:S01]  /*0e90*/  IMAD.IADD R27, R27, 0x1, -R8 ;  /* 0x000000011b1b7824 */ /* 0x000fe200078e0a08 */
[----:B------:R-:W-:Y:S01]  /*0ea0*/  LOP3.LUT R10, R7, 0xfffffffc, RZ, 0xc0, !PT ;  /* 0xfffffffc070a7812 */ /* 0x000fe200078ec0ff */
[----:B------:R-:W-:Y:S01]  /*0eb0*/  IMAD.SHL.U32 R8, R6, 0x8, RZ ;  /* 0x0000000806087824 */ /* 0x000fe200078e00ff */
[----:B------:R-:W-:Y:S01]  /*0ec0*/  LOP3.LUT R9, R9, 0xffffffe0, RZ, 0xc0, !PT ;  /* 0xffffffe009097812 */ /* 0x000fe200078ec0ff */
[----:B------:R-:W-:Y:S01]  /*0ed0*/  IMAD.SHL.U32 R6, R7, 0x8, RZ ;  /* 0x0000000807067824 */ /* 0x000fe200078e00ff */
[----:B------:R-:W-:Y:S01]  /*0ee0*/  LEA R22, R39, UR12, 0x5 ;  /* 0x0000000c27167c11 */ /* 0x000fe2000f8e28ff */
[----:B------:R-:W-:Y:S01]  /*0ef0*/  IMAD.IADD R25, R25, 0x1, -R10 ;  /* 0x0000000119197824 */ /* 0x000fe200078e0a0a */
[----:B------:R-:W-:-:S02]  /*0f00*/  SHF.L.U32 R10, R4, 0x3, RZ ;  /* 0x00000003040a7819 */ /* 0x000fc400000006ff */
[----:B------:R-:W-:Y:S02]  /*0f10*/  LOP3.LUT R8, R8, 0xffffffe0, RZ, 0xc0, !PT ;  /* 0xffffffe008087812 */ /* 0x000fe400078ec0ff */
[----:B------:R-:W-:Y:S02]  /*0f20*/  LOP3.LUT R10, R10, 0xffffffe0, RZ, 0xc0, !PT ;  /* 0xffffffe00a0a7812 */ /* 0x000fe400078ec0ff */
[----:B------:R-:W-:Y:S02]  /*0f30*/  LOP3.LUT R6, R6, 0xffffffe0, RZ, 0xc0, !PT ;  /* 0xffffffe006067812 */ /* 0x000fe400078ec0ff */
[----:B-1----:R-:W-:Y:S02]  /*0f40*/  SHF.R.S32.HI R23, RZ, 0x1f, R23 ;  /* 0x0000001fff177819 */ /* 0x002fe40000011417 */
        /* <DEDUP_REMOVED lines=13> */
[----:B------:R-:W-:Y:S01]  /*1020*/  IADD3 R45, P0, R38, UR5, RZ ;  /* 0x00000005262d7c10 */ /* 0x000fe2000ff1e0ff */
[----:B------:R-:W-:Y:S01]  /*1030*/  ULDC.64 UR12, c[0x0][0x248] ;  /* 0x00009200000c7ab9 */ /* 0x000fe20000000a00 */
[----:B------:R-:W-:Y:S01]  /*1040*/  IMAD R14, R12, 0x8, R15 ;  /* 0x000000080c0e7824 */ /* 0x000fe200078e020f */
[----:B------:R-:W-:Y:S01]  /*1050*/  ULEA UR7, UR8, UR7, 0x18 ;  /* 0x0000000708077291 */ /* 0x000fe2000f8ec03f */
[----:B------:R-:W-:Y:S01]  /*1060*/  LEA.HI.X.SX32 R16, R38, UR17, 0x1, P0 ;  /* 0x0000001126107c11 */ /* 0x000fe200080f0eff */
[----:B------:R-:W-:Y:S01]  /*1070*/  IMAD R12, R12, 0x20, R17 ;  /* 0x000000200c0c7824 */ /* 0x000fe200078e0211 */
[----:B------:R-:W-:Y:S01]  /*1080*/  LEA R44, P0, R45, UR12, 0x2 ;  /* 0x0000000c2d2c7c11 */ /* 0x000fe2000f8010ff */
[----:B------:R-:W-:Y:S01]  /*1090*/  IMAD R41, R13, 0x200, R14 ;  /* 0x000002000d297824 */ /* 0x000fe200078e020e */
[----:B------:R-:W-:Y:S01]  /*10a0*/  MOV R46, R38 ;  /* 0x00000026002e7202 */ /* 0x000fe20000000f00 */
[----:B------:R-:W-:Y:S01]  /*10b0*/  IMAD.MOV.U32 R32, RZ, RZ, -0x800001 ;  /* 0xff7fffffff207424 */ /* 0x000fe200078e00ff */
[----:B------:R-:W-:Y:S01]  /*10c0*/  LEA.HI.X R45, R45, UR13, R16, 0x2, P0 ;  /* 0x0000000d2d2d7c11 */ /* 0x000fe200080f1410 */
[----:B------:R-:W-:-:S08]  /*10d0*/  VIADD R47, R12, UR7 ;  /* 0x000000070c2f7c36 */ /* 0x000fd00008000000 */
.L_x_28721:
[----:B------:R-:W2:Y:S01]  /*10e0*/  LDG.E.CONSTANT R12, desc[UR10][R44.64] ;  /* 0x0000000a2c0c7981 */ /* 0x000ea2000c1e9900 */
[----:B0-----:R-:W-:Y:S02]  /*10f0*/  SHF.R.S32.HI R15, RZ, 0x1f, R30 ;  /* 0x0000001fff0f7819 */ /* 0x001fe4000001141e */
        /* <DEDUP_REMOVED lines=11> */
[----:B------:R0:W2:Y:S01]  /*11b0*/  LDG.E.CONSTANT R36, desc[UR10][R36.64] ;  /* 0x0000000a24247981 */ /* 0x0000a2000c1e9900 */
[----:B------:R-:W-:Y:S02]  /*11c0*/  SHF.R.S32.HI R13, RZ, 0x1f, R20 ;  /* 0x0000001fff0d7819 */ /* 0x000fe40000011414 */
[--C-:B------:R-:W-:Y:S02]  /*11d0*/  IADD3 R12, P0, P1, R20, R18, R33.reuse ;  /* 0x00000012140c7210 */ /* 0x100fe4000791e021 */
[----:B------:R-:W-:Y:S02]  /*11e0*/  SHF.R.S32.HI R14, RZ, 0x1f, R33 ;  /* 0x0000001fff0e7819 */ /* 0x000fe40000011421 */
[----:B------:R-:W-:Y:S02]  /*11f0*/  LEA R48, P2, R12, UR14, 0x2 ;  /* 0x0000000e0c307c11 */ /* 0x000fe4000f8410ff */
[----:B------:R-:W-:Y:S02]  /*1200*/  IADD3.X R13, R13, R34, R14, P0, P1 ;  /* 0x000000220d0d7210 */ /* 0x000fe400007e240e */
[----:B------:R-:W-:-:S02]  /*1210*/  IADD3 R14, P0, R39, R18, RZ ;  /* 0x00000012270e7210 */ /* 0x000fc40007f1e0ff */
[----:B------:R-:W-:Y:S02]  /*1220*/  SHF.R.S32.HI R15, RZ, 0x1f, R39 ;  /* 0x0000001fff0f7819 */ /* 0x000fe40000011427 */
[----:B------:R-:W-:Y:S02]  /*1230*/  LEA.HI.X R49, R12, UR15, R13, 0x2, P2 ;  /* 0x0000000f0c317c11 */ /* 0x000fe400090f140d */
[C---:B------:R-:W-:Y:S01]  /*1240*/  LEA R50, P1, R14.reuse, UR14, 0x2 ;  /* 0x0000000e0e327c11 */ /* 0x040fe2000f8210ff */
[----:B------:R-:W-:Y:S01]  /*1250*/  IMAD.X R13, R15, 0x1, R34, P0 ;  /* 0x000000010f0d7824 */ /* 0x000fe200000e0622 */
[--C-:B------:R-:W-:Y:S02]  /*1260*/  SHF.R.S32.HI R19, RZ, 0x1f, R26.reuse ;  /* 0x0000001fff137819 */ /* 0x100fe4000001141a */
[----:B------:R-:W-:Y:S01]  /*1270*/  IADD3 R17, P0, P2, R11, R18, R26 ;  /* 0x000000120b117210 */ /* 0x000fe20007a1e01a */
[----:B------:R-:W3:Y:S01]  /*1280*/  LDG.E.CONSTANT R49, desc[UR10][R48.64] ;  /* 0x0000000a30317981 */ /* 0x000ee2000c1e9900 */
[----:B------:R-:W-:-:S02]  /*1290*/  LEA.HI.X R51, R14, UR15, R13, 0x2, P1 ;  /* 0x0000000f0e337c11 */ /* 0x000fc400088f140d */
[----:B------:R-:W-:Y:S01]  /*12a0*/  IADD3.X R52, R52, R34, R19, P0, P2 ;  /* 0x0000002234347210 */ /* 0x000fe200007e4413 */
[----:B------:R-:W2:Y:S04]  /*12b0*/  LDS.128 R12, [R22] ;  /* 0x00000000160c7984 */ /* 0x000ea80000000c00 */
[----:B------:R-:W4:Y:S01]  /*12c0*/  LDG.E.CONSTANT R19, desc[UR10][R50.64] ;  /* 0x0000000a32137981 */ /* 0x000f22000c1e9900 */
[----:B------:R-:W-:-:S04]  /*12d0*/  LEA R16, P0, R17, UR14, 0x2 ;  /* 0x0000000e11107c11 */ /* 0x000fc8000f8010ff */
        /* <DEDUP_REMOVED lines=11> */
[-C--:B------:R-:W-:Y:S02]  /*1390*/  IADD3 R35, P0, P1, R8, R18.reuse, R27 ;  /* 0x0000001208237210 */ /* 0x080fe4000791e01b */
[----:B------:R-:W-:Y:S01]  /*13a0*/  IADD3 R18, P3, P4, R6, R18, R25 ;  /* 0x0000001206127210 */ /* 0x000fe20007c7e019 */
[----:B------:R0:W5:Y:S01]  /*13b0*/  LDG.E.CONSTANT R50, desc[UR10][R16.64] ;  /* 0x0000000a10327981 */ /* 0x000162000c1e9900 */
[----:B------:R-:W-:Y:S01]  /*13c0*/  IADD3.X R37, R5, R34, R2, P0, P1 ;  /* 0x0000002205257210 */ /* 0x000fe200007e2402 */
[----:B--2---:R-:W-:Y:S01]  /*13d0*/  FMUL.FTZ R13, R36, R13 ;  /* 0x0000000d240d7220 */ /* 0x004fe20000410000 */
[----:B------:R-:W-:-:S04]  /*13e0*/  LEA R36, P2, R35, UR14, 0x2 ;  /* 0x0000000e23247c11 */ /* 0x000fc8000f8410ff */
[----:B------:R-:W-:Y:S02]  /*13f0*/  LEA.HI.X R37, R35, UR15, R37, 0x2, P2 ;  /* 0x0000000f23257c11 */ /* 0x000fe400090f1425 */
[----:B------:R-:W-:Y:S02]  /*1400*/  IADD3.X R35, R3, R34, R0, P3, P4 ;  /* 0x0000002203237210 */ /* 0x000fe40001fe8400 */
[C---:B------:R-:W-:Y:S02]  /*1410*/  LEA R34, P0, R18.reuse, UR14, 0x2 ;  /* 0x0000000e12227c11 */ /* 0x040fe4000f8010ff */
[----:B------:R-:W2:Y:S02]  /*1420*/  LDG.E.CONSTANT R37, desc[UR10][R36.64] ;  /* 0x0000000a24257981 */ /* 0x000ea4000c1e9900 */
[----:B------:R-:W-:-:S05]  /*1430*/  LEA.HI.X R35, R18, UR15, R35, 0x2, P0 ;  /* 0x0000000f12237c11 */ /* 0x000fca00080f1423 */
[----:B------:R-:W2:Y:S01]  /*1440*/  LDG.E.CONSTANT R34, desc[UR10][R34.64] ;  /* 0x0000000a22227981 */ /* 0x000ea2000c1e9900 */
[----:B----4-:R-:W-:-:S03]  /*1450*/  FFMA.FTZ R12, R12, R19, R13 ;  /* 0x000000130c0c7223 */ /* 0x010fc6000001000d */
[----:B0-----:R-:W0:Y:S01]  /*1460*/  LDS.128 R16, [R22+0x10] ;  /* 0x0000100016107984 */ /* 0x001e220000000c00 */
[----:B---3--:R-:W-:-:S04]  /*1470*/  FFMA.FTZ R49, R49, R14, R12 ;  /* 0x0000000e31317223 */ /* 0x008fc8000001000c */
[----:B-----5:R-:W-:Y:S01]  /*1480*/  FFMA.FTZ R15, R48, R15, R49 ;  /* 0x0000000f300f7223 */ /* 0x020fe20000010031 */
[----:B------:R-:W-:-:S03]  /*1490*/  UMOV UR7, 0xffffffff ;  /* 0xffffffff00077882 */ /* 0x000fc60000000000 */
[----:B0-----:R-:W-:-:S04]  /*14a0*/  FFMA.FTZ R15, R16, R51, R15 ;  /* 0x00000033100f7223 */ /* 0x001fc8000001000f */
[----:B------:R-:W-:-:S04]  /*14b0*/  FFMA.FTZ R50, R50, R17, R15 ;  /* 0x0000001132327223 */ /* 0x000fc8000001000f */
[----:B--2---:R-:W-:-:S04]  /*14c0*/  FFMA.FTZ R13, R37, R18, R50 ;  /* 0x00000012250d7223 */ /* 0x004fc80000010032 */
[----:B------:R-:W-:Y:S01]  /*14d0*/  FFMA.FTZ R19, R34, R19, R13 ;  /* 0x0000001322137223 */ /* 0x000fe2000001000d */
[----:B------:R-:W-:Y:S06]  /*14e0*/  BRA.DIV UR7, `(.L_x_28718) ;  /* 0x0000003a07507947 */ /* 0x000fec000b800000 */
[----:B------:R-:W0:Y:S02]  /*14f0*/  SHFL.BFLY PT, R12, R19, 0x2, 0x1f ;  /* 0x0c401f00130c7f89 */ /* 0x000e2400000e0000 */
[----:B0-----:R-:W-:-:S05]  /*1500*/  FADD.FTZ R15, R19, R12 ;  /* 0x0000000c130f7221 */ /* 0x001fca0000010000 */
[----:B------:R0:W1:Y:S02]  /*1510*/  SHFL.BFLY PT, R16, R15, 0x1, 0x1f ;  /* 0x0c201f000f107f89 */ /* 0x00006400000e0000 */
.L_x_28761:
        /* <DEDUP_REMOVED lines=11> */
.L_x_28720:
[----:B------:R-:W-:Y:S05]  /*15d0*/  BSYNC B1 ;  /* 0x0000000000017941 */ /* 0x000fea0003800000 */
.L_x_28719:
[----:B------:R-:W-:Y:S01]  /*15e0*/  IADD3 R44, P0, R44, 0x10, RZ ;  /* 0x000000102c2c7810 */ /* 0x000fe20007f1e0ff */
[----:B-1----:R-:W-:Y:S02]  /*15f0*/  VIADD R47, R47, 0x80 ;  /* 0x000000802f2f7836 */ /* 0x002fe40000000000 */
[----:B------:R-:W-:Y:S02]  /*1600*/  VIADD R41, R41, 0x20 ;  /* 0x0000002029297836 */ /* 0x000fe40000000000 */
[----:B------:R-:W-:Y:S01]  /*1610*/  IMAD.X R45, RZ, RZ, R45, P0 ;  /* 0x000000ffff2d7224 */ /* 0x000fe200000e062d */
[----:B------:R-:W-:Y:S07]  /*1620*/  @!P1 BRA `(.L_x_28721) ;  /* 0xfffffff800ac9947 */ /* 0x000fee000383ffff */
[----:B------:R-:W-:Y:S05]  /*1630*/  BRA `(.L_x_28716) ;  /* 0x0000000400bc7947 */ /* 0x000fea0003800000 */
.L_x_28717:
[----:B------:R-:W0:Y:S01]  /*1640*/  S2R R12, SR_TID.X ;  /* 0x00000000000c7919 */ /* 0x000e220000002100 */
[----:B------:R-:W-:Y:S01]  /*1650*/  UIADD3 UR7, UR7, 0xa0, URZ ;  /* 0x000000a007077890 */ /* 0x000fe2000fffe03f */
[----:B------:R-:W-:Y:S01]  /*1660*/  IADD3 R43, P0, R38, UR5, RZ ;  /* 0x00000005262b7c10 */ /* 0x000fe2000ff1e0ff */
[----:B------:R-:W-:Y:S01]  /*1670*/  ULDC.64 UR12, c[0x0][0x248] ;  /* 0x00009200000c7ab9 */ /* 0x000fe20000000a00 */
[----:B------:R-:W-:Y:S01]  /*1680*/  IMAD.U32 R47, RZ, RZ, UR16 ;  /* 0x00000010ff2f7e24 */ /* 0x000fe2000f8e00ff */
[----:B------:R-:W-:Y:S01]  /*1690*/  ULEA UR7, UR8, UR7, 0x18 ;  /* 0x0000000708077291 */ /* 0x000fe2000f8ec03f */
[----:B------:R-:W-:Y:S02]  /*16a0*/  IMAD.MOV.U32 R32, RZ, RZ, -0x800001 ;  /* 0xff7fffffff207424 */ /* 0x000fe400078e00ff */
[----:B------:R-:W-:Y:S01]  /*16b0*/  IMAD.MOV.U32 R45, RZ, RZ, R38 ;  /* 0x000000ffff2d7224 */ /* 0x000fe200078e0026 */
[----:B0-----:R-:W-:-:S04]  /*16c0*/  SHF.R.S32.HI R19, RZ, 0x1f, R12 ;  /* 0x0000001fff137819 */ /* 0x001fc8000001140c */
[----:B------:R-:W-:Y:S02]  /*16d0*/  LEA.HI R19, R19, R12, RZ, 0x5 ;  /* 0x0000000c13137211 */ /* 0x000fe400078f28ff */
[----:B------:R-:W-:Y:S02]  /*16e0*/  LEA.HI.X.SX32 R12, R38, UR17, 0x1, P0 ;  /* 0x00000011260c7c11 */ /* 0x000fe400080f0eff */
[----:B------:R-:W-:Y:S02]  /*16f0*/  SHF.R.S32.HI R14, RZ, 0x5, R19 ;  /* 0x00000005ff0e7819 */ /* 0x000fe40000011413 */
[C---:B------:R-:W-:Y:S02]  /*1700*/  LEA R42, P0, R43.reuse, UR12, 0x2 ;  /* 0x0000000c2b2a7c11 */ /* 0x040fe4000f8010ff */
[C---:B------:R-:W-:Y:S01]  /*1710*/  LEA R44, R14.reuse, R15, 0x3 ;  /* 0x0000000f0e2c7211 */ /* 0x040fe200078e18ff */
[----:B------:R-:W-:Y:S01]  /*1720*/  IMAD R17, R14, 0x20, R17 ;  /* 0x000000200e117824 */ /* 0x000fe200078e0211 */
[----:B------:R-:W-:-:S03]  /*1730*/  LEA.HI.X R43, R43, UR13, R12, 0x2, P0 ;  /* 0x0000000d2b2b7c11 */ /* 0x000fc600080f140c */
[----:B------:R-:W-:Y:S02]  /*1740*/  IMAD R44, R13, 0x200, R44 ;  /* 0x000002000d2c7824 */ /* 0x000fe400078e022c */
[----:B------:R-:W-:-:S03]  /*1750*/  VIADD R46, R17, UR7 ;  /* 0x00000007112e7c36 */ /* 0x000fc60008000000 */
[----:B------:R-:W-:-:S07]  /*1760*/  IADD3 R47, -R47, 0x1, R44 ;  /* 0x000000012f2f7810 */ /* 0x000fce0007ffe12c */
.L_x_28725:
[----:B------:R-:W2:Y:S01]  /*1770*/  LDG.E.CONSTANT R12, desc[UR10][R42.64] ;  /* 0x0000000a2a0c7981 */ /* 0x000ea2000c1e9900 */
[----:B------:R-:W-:Y:S01]  /*1780*/  MOV R19, R29 ;  /* 0x0000001d00137202 */ /* 0x000fe20000000f00 */
        /* <DEDUP_REMOVED lines=14> */
[--C-:B------:R-:W-:Y:S02]  /*1870*/  SHF.R.S32.HI R13, RZ, 0x1f, R33.reuse ;  /* 0x0000001fff0d7819 */ /* 0x100fe40000011421 */
[----:B------:R-:W-:Y:S02]  /*1880*/  IADD3 R12, P0, P1, R20, R18, R33 ;  /* 0x00000012140c7210 */ /* 0x000fe4000791e021 */
        /* <DEDUP_REMOVED lines=8> */
[----:B------:R-:W-:Y:S02]  /*1910*/  SHF.R.S32.HI R19, RZ, 0x1f, R11 ;  /* 0x0000001fff137819 */ /* 0x000fe4000001140b */
[----:B------:R-:W-:Y:S01]  /*1920*/  IADD3 R17, P0, P2, R11, R18, R26 ;  /* 0x000000120b117210 */ /* 0x000fe20007a1e01a */
[----:B------:R-:W3:Y:S01]  /*1930*/  LDG.E.CONSTANT R49, desc[UR10][R48.64] ;  /* 0x0000000a30317981 */ /* 0x000ee2000c1e9900 */
[----:B------:R-:W-:-:S02]  /*1940*/  LEA.HI.X R51, R14, UR21, R13, 0x2, P1 ;  /* 0x000000150e337c11 */ /* 0x000fc400088f140d */
[----:B------:R-:W-:Y:S01]  /*1950*/  IADD3.X R52, R19, R36, R52, P0, P2 ;  /* 0x0000002413347210 */ /* 0x000fe200007e4434 */
[----:B------:R-:W2:Y:S04]  /*1960*/  LDS.128 R12, [R22] ;  /* 0x00000000160c7984 */ /* 0x000ea80000000c00 */
[----:B------:R-:W4:Y:S01]  /*1970*/  LDG.E.CONSTANT R19, desc[UR10][R50.64] ;  /* 0x0000000a32137981 */ /* 0x000f22000c1e9900 */
[C---:B------:R-:W-:Y:S02]  /*1980*/  LEA R16, P0, R17.reuse, UR20, 0x2 ;  /* 0x0000001411107c11 */ /* 0x040fe4000f8010ff */
[----:B------:R-:W-:Y:S02]  /*1990*/  SHF.R.S32.HI R37, RZ, 0x1f, R31 ;  /* 0x0000001fff257819 */ /* 0x000fe4000001141f */
[----:B------:R-:W-:-:S02]  /*19a0*/  LEA.HI.X R17, R17, UR21, R52, 0x2, P0 ;  /* 0x0000001511117c11 */ /* 0x000fc400080f1434 */
[----:B------:R-:W-:Y:S02]  /*19b0*/  SHF.R.S32.HI R52, RZ, 0x1f, R10 ;  /* 0x0000001fff347819 */ /* 0x000fe4000001140a */
[----:B0-----:R-:W-:Y:S01]  /*19c0*/  IADD3 R35, P0, P1, R10, R18, R31 ;  /* 0x000000120a237210 */ /* 0x001fe2000791e01f */
[----:B------:R0:W5:Y:S03]  /*19d0*/  LDG.E.CONSTANT R48, desc[UR10][R16.64] ;  /* 0x0000000a10307981 */ /* 0x000166000c1e9900 */
[----:B------:R-:W-:Y:S02]  /*19e0*/  IADD3.X R37, R52, R36, R37, P0, P1 ;  /* 0x0000002434257210 */ /* 0x000fe400007e2425 */
[----:B------:R-:W-:-:S04]  /*19f0*/  LEA R52, P0, R35, UR20, 0x2 ;  /* 0x0000001423347c11 */ /* 0x000fc8000f8010ff */
        /* <DEDUP_REMOVED lines=31> */
.L_x_28765:
[----:B------:R-:W-:Y:S01]  /*1bf0*/  ISETP.NE.AND P0, PT, R39, RZ, PT ;  /* 0x000000ff2700720c */ /* 0x000fe20003f05270 */
[----:B-1----:R-:W-:Y:S01]  /*1c00*/  FADD.FTZ R16, R15, R16 ;  /* 0x000000100f107221 */ /* 0x002fe20000010000 */
[----:B------:R-:W-:Y:S01]  /*1c10*/  VIADD R45, R45, 0x4 ;  /* 0x000000042d2d7836 */ /* 0x000fe20000000000 */
[----:B------:R-:W-:Y:S01]  /*1c20*/  I2FP.F32.S32 R13, R47 ;  /* 0x0000002f000d7245 */ /* 0x000fe20000201400 */
[----:B------:R-:W-:Y:S01]  /*1c30*/  BSSY B1, `(.L_x_28723) ;  /* 0x0000009000017945 */ /* 0x000fe20003800000 */
[----:B------:R-:W-:Y:S02]  /*1c40*/  FMUL.FTZ R16, R16, UR22 ;  /* 0x0000001610107c20 */ /* 0x000fe40008410000 */
[----:B------:R-:W-:Y:S02]  /*1c50*/  ISETP.GE.AND P1, PT, R45, UR4, PT ;  /* 0x000000042d007c0c */ /* 0x000fe4000bf26270 */
[----:B0-----:R-:W-:-:S04]  /*1c60*/  FFMA.FTZ R15, R13, R41, R16 ;  /* 0x000000290d0f7223 */ /* 0x001fc80000010010 */
[----:B------:R-:W-:Y:S07]  /*1c70*/  @P0 BRA `(.L_x_28724) ;  /* 0x0000000000100947 */ /* 0x000fee0003800000 */
[----:B------:R-:W-:-:S04]  /*1c80*/  ISETP.GE.AND P0, PT, R44, UR16, PT ;  /* 0x000000102c007c0c */ /* 0x000fc8000bf06270 */
[----:B------:R-:W-:-:S05]  /*1c90*/  FSEL R13, R15, RZ, !P0 ;  /* 0x000000ff0f0d7208 */ /* 0x000fca0004000000 */
[----:B------:R0:W-:Y:S04]  /*1ca0*/  STS [R46], R13 ;  /* 0x0000000d2e007388 */ /* 0x0001e80000000800 */
[----:B------:R-:W-:-:S07]  /*1cb0*/  @!P0 FMNMX.FTZ R32, R32, R15, !PT ;  /* 0x0000000f20208209 */ /* 0x000fce0007810000 */
.L_x_28724:
[----:B------:R-:W-:Y:S05]  /*1cc0*/  BSYNC B1 ;  /* 0x0000000000017941 */ /* 0x000fea0003800000 */
.L_x_28723:
[----:B------:R-:W-:Y:S01]  /*1cd0*/  IADD3 R42, P0, R42, 0x10, RZ ;  /* 0x000000102a2a7810 */ /* 0x000fe20007f1e0ff */
[----:B0-----:R-:W-:Y:S02]  /*1ce0*/  VIADD R46, R46, 0x80 ;  /* 0x000000802e2e7836 */ /* 0x001fe40000000000 */
[----:B------:R-:W-:Y:S02]  /*1cf0*/  VIADD R44, R44, 0x20 ;  /* 0x000000202c2c7836 */ /* 0x000fe40000000000 */
[----:B------:R-:W-:Y:S02]  /*1d00*/  VIADD R47, R47, 0x20 ;  /* 0x000000202f2f7836 */ /* 0x000fe40000000000 */
[----:B------:R-:W-:Y:S01]  /*1d10*/  IMAD.X R43, RZ, RZ, R43, P0 ;  /* 0x000000ffff2b7224 */ /* 0x000fe200000e062b */
[----:B------:R-:W-:Y:S06]  /*1d20*/  @!P1 BRA `(.L_x_28725) ;  /* 0xfffffff800909947 */ /* 0x000fec000383ffff */
.L_x_28716:
[----:B------:R-:W-:Y:S05]  /*1d30*/  BSYNC B0 ;  /* 0x0000000000007941 */ /* 0x000fea0003800000 */
.L_x_28715:
[----:B------:R-:W1:Y:S01]  /*1d40*/  S2R R3, SR_TID.X ;  /* 0x0000000000037919 */ /* 0x000e620000002100 */
[----:B------:R-:W-:-:S04]  /*1d50*/  UIADD3 UR7, UR16, 0x7, URZ ;  /* 0x0000000710077890 */ /* 0x000fc8000fffe03f */
[----:B------:R-:W-:-:S04]  /*1d60*/  USHF.R.S32.HI UR8, URZ, 0x1f, UR7 ;  /* 0x0000001f3f087899 */ /* 0x000fc80008011407 */
[----:B------:R-:W-:-:S03]  /*1d70*/  ULEA.HI UR8, UR8, UR7, URZ, 0x3 ;  /* 0x0000000708087291 */ /* 0x000fc6000f8f183f */
[----:B------:R-:W-:-:S03]  /*1d80*/  UMOV UR7, 0xffffffff ;  /* 0xffffffff00077882 */ /* 0x000fc60000000000 */
[----:B------:R-:W-:-:S04]  /*1d90*/  MOV R29, UR8 ;  /* 0x00000008001d7c02 */ /* 0x000fc80008000f00 */
        /* <DEDUP_REMOVED lines=12> */
.L_x_28770:
        /* <DEDUP_REMOVED lines=51> */
.L_x_28731:
        /* <DEDUP_REMOVED lines=11> */
.L_x_28730:
[----:B------:R-:W-:Y:S05]  /*2240*/  BSYNC B1 ;  /* 0x0000000000017941 */ /* 0x000fea0003800000 */
.L_x_28729:
        /* <DEDUP_REMOVED lines=15> */
.L_x_28734:
        /* <DEDUP_REMOVED lines=30> */
[----:B-----5:R-:W4:Y:S01]  /*2520*/  LDS R41, [R6+0x1a00] ;  /* 0x001a000006297984 */ /* 0x020f220000000800 */
        /* <DEDUP_REMOVED lines=69> */
.L_x_28733:
[----:B------:R-:W-:Y:S05]  /*2980*/  BSYNC B1 ;  /* 0x0000000000017941 */ /* 0x000fea0003800000 */
.L_x_28732:
        /* <DEDUP_REMOVED lines=55> */
.L_x_28736:
[----:B------:R-:W-:Y:S05]  /*2d00*/  BSYNC B1 ;  /* 0x0000000000017941 */ /* 0x000fea0003800000 */
.L_x_28735:
        /* <DEDUP_REMOVED lines=26> */
.L_x_28728:
[----:B------:R-:W-:Y:S05]  /*2eb0*/  BSYNC B0 ;  /* 0x0000000000007941 */ /* 0x000fea0003800000 */
.L_x_28727:
        /* <DEDUP_REMOVED lines=18> */
[----:B------:R-:W-:-:S04]  /*2fe0*/  @!P2 IADD3 R7, R7, 0x80, RZ ;  /* 0x000000800707a810 */ /* 0x000fc80007ffe0ff */
        /* <DEDUP_REMOVED lines=40> */
.L_x_28741:
        /* <DEDUP_REMOVED lines=8> */
.L_x_28740:
[----:B------:R-:W-:Y:S05]  /*32f0*/  BSYNC B1 ;  /* 0x0000000000017941 */ /* 0x000fea0003800000 */
.L_x_28739:
        /* <DEDUP_REMOVED lines=15> */
.L_x_28744:
[----:B------:R-:W2:Y:S01]  /*33f0*/  LDS R9, [R7+-0x400] ;  /* 0xfffc000007097984 */ /* 0x000ea20000000800 */
[----:B------:R-:W-:-:S03]  /*3400*/  VIADD R8, R8, 0x800 ;  /* 0x0000080008087836 */ /* 0x000fc60000000000 */
[----:B------:R-:W3:Y:S02]  /*3410*/  LDS R11, [R7+-0x200] ;  /* 0xfffe0000070b7984 */ /* 0x000ee40000000800 */
[----:B------:R-:W-:Y:S02]  /*3420*/  ISETP.GE.AND P1, PT, R8, R43, PT ;  /* 0x0000002b0800720c */ /* 0x000fe40003f26270 */
        /* <DEDUP_REMOVED lines=48> */
.L_x_28743:
[----:B------:R-:W-:Y:S05]  /*3730*/  BSYNC B1 ;  /* 0x0000000000017941 */ /* 0x000fea0003800000 */
.L_x_28742:
        /* <DEDUP_REMOVED lines=31> */
.L_x_28746:
[----:B------:R-:W-:Y:S05]  /*3930*/  BSYNC B1 ;  /* 0x0000000000017941 */ /* 0x000fea0003800000 */
.L_x_28745:
        /* <DEDUP_REMOVED lines=14> */
.L_x_28738:
[----:B------:R-:W-:Y:S05]  /*3a20*/  BSYNC B0 ;  /* 0x0000000000007941 */ /* 0x000fea0003800000 */
.L_x_28737:
        /* <DEDUP_REMOVED lines=32> */
.L_x_28748:
[----:B------:R-:W-:Y:S05]  /*3c30*/  BSYNC B0 ;  /* 0x0000000000007941 */ /* 0x000fea0003800000 */
.L_x_28747:
[----:B------:R-:W-:Y:S01]  /*3c40*/  ULDC UR12, c[0x0][0x26c] ;  /* 0x00009b00000c7ab9 */ /* 0x000fe20000000800 */
[----:B------:R-:W-:Y:S01]  /*3c50*/  ULDC.64 UR14, c[0x0][0x238] ;  /* 0x00008e00000e7ab9 */ /* 0x000fe20000000a00 */
[----:B------:R-:W-:Y:S01]  /*3c60*/  BSSY B0, `(.L_x_28749) ;  /* 0x00000d0000007945 */ /* 0x000fe20003800000 */
[----:B------:R-:W-:-:S03]  /*3c70*/  @P1 CS2R R32, SRZ ;  /* 0x0000000000201805 */ /* 0x000fc6000001ff00 */
[----:B------:R-:W-:Y:S05]  /*3c80*/  @P1 BRA `(.L_x_28750) ;  /* 0x0000000c00341947 */ /* 0x000fea0003800000 */
[----:B------:R-:W0:Y:S01]  /*3c90*/  S2R R16, SR_CTAID.Z ;  /* 0x0000000000107919 */ /* 0x000e220000002700 */
[----:B--2-4-:R-:W-:Y:S01]  /*3ca0*/  IMAD.MOV.U32 R5, RZ, RZ, -0x40 ;  /* 0xffffffc0ff057424 */ /* 0x014fe200078e00ff */
[----:B-1----:R-:W-:Y:S01]  /*3cb0*/  LOP3.LUT R4, RZ, R29, RZ, 0x33, !PT ;  /* 0x0000001dff047212 */ /* 0x002fe200078e33ff */
[----:B------:R-:W1:Y:S01]  /*3cc0*/  LDC R11, c[0x0][0x26c] ;  /* 0x00009b00ff0b7b82 */ /* 0x000e620000000800 */
[----:B------:R-:W-:Y:S01]  /*3cd0*/  LEA.HI R34, R0, R0, RZ, 0x1 ;  /* 0x0000000000227211 */ /* 0x000fe200078f08ff */
[----:B------:R-:W-:Y:S01]  /*3ce0*/  ULDC UR6, c[0x0][0x270] ;  /* 0x00009c0000067ab9 */ /* 0x000fe20000000800 */
[----:B------:R-:W-:Y:S01]  /*3cf0*/  BSSY B1, `(.L_x_28751) ;  /* 0x000004e000017945 */ /* 0x000fe20003800000 */
[----:B------:R-:W-:Y:S01]  /*3d00*/  IMAD R40, R40, UR6, RZ ;  /* 0x0000000628287c24 */ /* 0x000fe2000f8e02ff */
[----:B------:R-:W-:Y:S01]  /*3d10*/  LOP3.LUT R19, R34, 0xfffffffe, RZ, 0xc0, !PT ;  /* 0xfffffffe22137812 */ /* 0x000fe200078ec0ff */
[----:B------:R-:W-:Y:S01]  /*3d20*/  VIADD R29, R29, 0xffffffff ;  /* 0xffffffff1d1d7836 */ /* 0x000fe20000000000 */
[----:B------:R-:W-:-:S02]  /*3d30*/  CS2R R32, SRZ ;  /* 0x0000000000207805 */ /* 0x000fc4000001ff00 */
[----:B------:R-:W-:Y:S01]  /*3d40*/  SHF.R.S32.HI R34, RZ, 0x1, R34 ;  /* 0x00000001ff227819 */ /* 0x000fe20000011422 */
[----:B------:R-:W-:Y:S01]  /*3d50*/  IMAD.IADD R19, R0, 0x1, -R19 ;  /* 0x0000000100137824 */ /* 0x000fe200078e0a13 */
[----:B-----5:R-:W-:-:S04]  /*3d60*/  SHF.R.S32.HI R41, RZ, 0x1f, R40 ;  /* 0x0000001fff297819 */ /* 0x020fc80000011428 */
[----:B------:R-:W-:Y:S02]  /*3d70*/  SHF.L.U32 R17, R19, 0x2, RZ ;  /* 0x0000000213117819 */ /* 0x000fe400000006ff */
[----:B-1----:R-:W-:Y:S01]  /*3d80*/  SHF.R.S32.HI R28, RZ, 0x1f, R11 ;  /* 0x0000001fff1c7819 */ /* 0x002fe2000001140b */
[----:B0-----:R-:W-:-:S05]  /*3d90*/  IMAD R5, R16, R5, -0x41 ;  /* 0xffffffbf10057424 */ /* 0x001fca00078e0205 */
[----:B------:R-:W-:-:S04]  /*3da0*/  VIMNMX R5, R4, R5, !PT ;  /* 0x0000000504057248 */ /* 0x000fc80007fe0100 */
[----:B------:R-:W-:-:S05]  /*3db0*/  IADD3 R5, -R5, -0x2, -R2 ;  /* 0xfffffffe05057810 */ /* 0x000fca0007ffe902 */
[----:B------:R-:W-:-:S05]  /*3dc0*/  IMAD R5, R16, -0x40, R5 ;  /* 0xffffffc010057824 */ /* 0x000fca00078e0205 */
[C---:B------:R-:W-:Y:S02]  /*3dd0*/  LOP3.LUT P1, RZ, R5.reuse, 0x4, RZ, 0xc0, !PT ;  /* 0x0000000405ff7812 */ /* 0x040fe4000782c0ff */
[----:B------:R-:W-:-:S11]  /*3de0*/  LOP3.LUT P0, RZ, R5, 0xfffffffc, RZ, 0xc0, !PT ;  /* 0xfffffffc05ff7812 */ /* 0x000fd6000780c0ff */
[----:B------:R-:W-:Y:S05]  /*3df0*/  @P1 BRA `(.L_x_28752) ;  /* 0x0000000000f41947 */ /* 0x000fea0003800000 */
[----:B------:R-:W-:Y:S01]  /*3e00*/  IADD3 R5, P1, R38, UR5, RZ ;  /* 0x0000000526057c10 */ /* 0x000fe2000ff3e0ff */
[----:B------:R-:W-:-:S03]  /*3e10*/  ULDC.64 UR6, c[0x0][0x248] ;  /* 0x0000920000067ab9 */ /* 0x000fc60000000a00 */
[----:B---3--:R-:W-:Y:S02]  /*3e20*/  LEA.HI.X.SX32 R6, R38, UR17, 0x1, P1 ;  /* 0x0000001126067c11 */ /* 0x008fe400088f0eff */
[----:B------:R-:W-:-:S04]  /*3e30*/  LEA R4, P1, R5, UR6, 0x2 ;  /* 0x0000000605047c11 */ /* 0x000fc8000f8210ff */
[----:B------:R-:W-:Y:S01]  /*3e40*/  LEA.HI.X R5, R5, UR7, R6, 0x2, P1 ;  /* 0x0000000705057c11 */ /* 0x000fe200088f1406 */
[----:B------:R-:W-:Y:S01]  /*3e50*/  IMAD R9, R34, 0x8, R17 ;  /* 0x0000000822097824 */ /* 0x000fe200078e0211 */
[----:B------:R-:W-:-:S04]  /*3e60*/  ULDC.64 UR6, c[0x0][0x238] ;  /* 0x00008e0000067ab9 */ /* 0x000fc80000000a00 */
[----:B------:R-:W2:Y:S01]  /*3e70*/  LDG.E.CONSTANT R5, desc[UR10][R4.64] ;  /* 0x0000000a04057981 */ /* 0x000ea2000c1e9900 */
[----:B------:R-:W-:-:S04]  /*3e80*/  IMAD R23, R38, 0x8, R17 ;  /* 0x0000000826177824 */ /* 0x000fc800078e0211 */
[----:B------:R-:W-:Y:S01]  /*3e90*/  IMAD R12, R16, -0x200, R23 ;  /* 0xfffffe00100c7824 */ /* 0x000fe200078e0217 */
[----:B--2---:R-:W-:Y:S01]  /*3ea0*/  SHF.R.S32.HI R8, RZ, 0x1f, R5 ;  /* 0x0000001fff087819 */ /* 0x004fe20000011405 */
[----:B------:R-:W-:-:S04]  /*3eb0*/  IMAD.WIDE.U32 R6, R5, R11, R40 ;  /* 0x0000000b05067225 */ /* 0x000fc800078e0028 */
[----:B------:R-:W-:Y:S01]  /*3ec0*/  IMAD R8, R8, R11, RZ ;  /* 0x0000000b08087224 */ /* 0x000fe200078e02ff */
[----:B------:R-:W-:Y:S02]  /*3ed0*/  IADD3 R6, P1, R9, R6, RZ ;  /* 0x0000000609067210 */ /* 0x000fe40007f3e0ff */
[----:B------:R-:W-:Y:S01]  /*3ee0*/  SHF.R.S32.HI R9, RZ, 0x1f, R9 ;  /* 0x0000001fff097819 */ /* 0x000fe20000011409 */
[----:B------:R-:W-:Y:S01]  /*3ef0*/  IMAD R8, R5, R28, R8 ;  /* 0x0000001c05087224 */ /* 0x000fe200078e0208 */
[----:B------:R-:W-:-:S04]  /*3f00*/  LEA R20, P2, R6, UR6, 0x2 ;  /* 0x0000000606147c11 */ /* 0x000fc8000f8410ff */
[----:B------:R-:W-:-:S04]  /*3f10*/  IADD3.X R9, R9, R7, R8, P1, !PT ;  /* 0x0000000709097210 */ /* 0x000fc80000ffe408 */
[----:B------:R-:W-:-:S05]  /*3f20*/  LEA.HI.X R21, R6, UR7, R9, 0x2, P2 ;  /* 0x0000000706157c11 */ /* 0x000fca00090f1409 */
[----:B------:R-:W2:Y:S04]  /*3f30*/  LDG.E.128.CONSTANT R4, desc[UR10][R20.64] ;  /* 0x0000000a14047981 */ /* 0x000ea8000c1e9d00 */
[----:B------:R0:W3:Y:S01]  /*3f40*/  LDG.E.128.CONSTANT R8, desc[UR10][R20.64+0x200] ;  /* 0x0002000a14087981 */ /* 0x0000e2000c1e9d00 */
[----:B------:R-:W1:Y:S01]  /*3f50*/  S2UR UR7, SR_CgaCtaId ;  /* 0x00000000000779c3 */ /* 0x000e620000008800 */
[----:B------:R-:W-:Y:S01]  /*3f60*/  UMOV UR6, 0x400 ;  /* 0x0000040000067882 */ /* 0x000fe20000000000 */
[C---:B------:R-:W-:Y:S01]  /*3f70*/  ISETP.NE.AND P1, PT, R38.reuse, R29, PT ;  /* 0x0000001d2600720c */ /* 0x040fe20003f25270 */
[----:B------:R-:W-:Y:S01]  /*3f80*/  UIADD3 UR6, UR6, 0xa0, URZ ;  /* 0x000000a006067890 */ /* 0x000fe2000fffe03f */
[----:B------:R-:W-:-:S11]  /*3f90*/  VIADD R38, R38, 0x4 ;  /* 0x0000000426267836 */ /* 0x000fd60000000000 */
[C---:B------:R-:W-:Y:S01]  /*3fa0*/  @!P1 VIADD R18, R23.reuse, 0x1 ;  /* 0x0000000117129836 */ /* 0x040fe20000000000 */
[C---:B------:R-:W-:Y:S01]  /*3fb0*/  @!P1 ISETP.GE.AND P4, PT, R23.reuse, UR16, PT ;  /* 0x0000001017009c0c */ /* 0x040fe2000bf86270 */
[C---:B------:R-:W-:Y:S02]  /*3fc0*/  @!P1 VIADD R22, R23.reuse, 0x1 ;  /* 0x0000000117169836 */ /* 0x040fe40000000000 */
[C---:B0-----:R-:W-:Y:S01]  /*3fd0*/  @!P1 VIADD R20, R23.reuse, 0x2 ;  /* 0x0000000217149836 */ /* 0x041fe20000000000 */
[----:B------:R-:W-:Y:S01]  /*3fe0*/  @!P1 ISETP.GE.AND P5, PT, R18, UR16, PT ;  /* 0x0000001012009c0c */ /* 0x000fe2000bfa6270 */
[C---:B------:R-:W-:Y:S01]  /*3ff0*/  @!P1 VIADD R18, R23.reuse, 0x2 ;  /* 0x0000000217129836 */ /* 0x040fe20000000000 */
[----:B------:R-:W-:Y:S01]  /*4000*/  @!P1 ISETP.GE.AND P6, PT, R22, UR16, PT ;  /* 0x0000001016009c0c */ /* 0x000fe2000bfc6270 */
[----:B------:R-:W-:Y:S01]  /*4010*/  @!P1 VIADD R21, R23, 0x3 ;  /* 0x0000000317159836 */ /* 0x000fe20000000000 */
[----:B-1----:R-:W-:Y:S01]  /*4020*/  ULEA UR6, UR7, UR6, 0x18 ;  /* 0x0000000607067291 */ /* 0x002fe2000f8ec03f */
[----:B------:R-:W-:-:S03]  /*4030*/  @!P1 ISETP.GE.AND P3, PT, R20, UR16, PT ;  /* 0x0000001014009c0c */ /* 0x000fc6000bf66270 */
[----:B------:R-:W-:Y:S02]  /*4040*/  @!P1 ISETP.GE.AND P2, PT, R21, UR16, PT ;  /* 0x0000001015009c0c */ /* 0x000fe4000bf46270 */
[----:B------:R-:W-:-:S06]  /*4050*/  LEA R12, R12, UR6, 0x2 ;  /* 0x000000060c0c7c11 */ /* 0x000fcc000f8e10ff */
[----:B------:R-:W0:Y:S01]  /*4060*/  LDS.128 R12, [R12] ;  /* 0x000000000c0c7984 */ /* 0x000e220000000c00 */
[----:B--2---:R-:W-:Y:S02]  /*4070*/  @!P1 FSEL R4, R4, RZ, !P4 ;  /* 0x000000ff04049208 */ /* 0x004fe40006000000 */
[----:B------:R-:W-:Y:S02]  /*4080*/  @!P1 FSEL R5, R5, RZ, !P5 ;  /* 0x000000ff05059208 */ /* 0x000fe40006800000 */
[----:B---3--:R-:W-:Y:S02]  /*4090*/  @!P1 FSEL R9, R9, RZ, !P6 ;  /* 0x000000ff09099208 */ /* 0x008fe40007000000 */
[----:B------:R-:W-:Y:S01]  /*40a0*/  @!P1 ISETP.GE.AND P4, PT, R23, UR16, PT ;  /* 0x0000001017009c0c */ /* 0x000fe2000bf86270 */
[C---:B0-----:R-:W-:Y:S01]  /*40b0*/  FMUL.FTZ R5, R13.reuse, R5 ;  /* 0x000000050d057220 */ /* 0x041fe20000410000 */
[----:B------:R-:W-:Y:S01]  /*40c0*/  @!P1 ISETP.GE.AND P5, PT, R18, UR16, PT ;  /* 0x0000001012009c0c */ /* 0x000fe2000bfa6270 */
[----:B------:R-:W-:Y:S01]  /*40d0*/  FMUL.FTZ R9, R13, R9 ;  /* 0x000000090d097220 */ /* 0x000fe20000410000 */
[----:B------:R-:W-:Y:S01]  /*40e0*/  @!P1 IADD3 R23, R23, 0x3, RZ ;  /* 0x0000000317179810 */ /* 0x000fe20007ffe0ff */
[----:B------:R-:W-:Y:S01]  /*40f0*/  FFMA.FTZ R5, R12, R4, R5 ;  /* 0x000000040c057223 */ /* 0x000fe20000010005 */
[----:B------:R-:W-:-:S02]  /*4100*/  @!P1 FSEL R8, R8, RZ, !P4 ;  /* 0x000000ff08089208 */ /* 0x000fc40006000000 */
[----:B------:R-:W-:Y:S02]  /*4110*/  @!P1 FSEL R6, R6, RZ, !P3 ;  /* 0x000000ff06069208 */ /* 0x000fe40005800000 */
[----:B------:R-:W-:Y:S01]  /*4120*/  @!P1 ISETP.GE.AND P3, PT, R23, UR16, PT ;  /* 0x0000001017009c0c */ /* 0x000fe2000bf66270 */
[----:B------:R-:W-:Y:S01]  /*4130*/  FFMA.FTZ R9, R12, R8, R9 ;  /* 0x000000080c097223 */ /* 0x000fe20000010009 */
[----:B------:R-:W-:Y:S01]  /*4140*/  @!P1 FSEL R10, R10, RZ, !P5 ;  /* 0x000000ff0a0a9208 */ /* 0x000fe20006800000 */
[C---:B------:R-:W-:Y:S01]  /*4150*/  FFMA.FTZ R6, R14.reuse, R6, R5 ;  /* 0x000000060e067223 */ /* 0x040fe20000010005 */
[----:B------:R-:W-:Y:S02]  /*4160*/  @!P1 FSEL R7, R7, RZ, !P2 ;  /* 0x000000ff07079208 */ /* 0x000fe40005000000 */
[----:B------:R-:W-:Y:S01]  /*4170*/  @!P1 FSEL R11, R11, RZ, !P3 ;  /* 0x000000ff0b0b9208 */ /* 0x000fe20005800000 */
[----:B------:R-:W-:Y:S02]  /*4180*/  FFMA.FTZ R10, R14, R10, R9 ;  /* 0x0000000a0e0a7223 */ /* 0x000fe40000010009 */
[----:B------:R-:W-:-:S02]  /*4190*/  FFMA.FTZ R6, R15, R7, R6 ;  /* 0x000000070f067223 */ /* 0x000fc40000010006 */
[----:B------:R-:W-:Y:S02]  /*41a0*/  FFMA.FTZ R10, R15, R11, R10 ;  /* 0x0000000b0f0a7223 */ /* 0x000fe4000001000a */
[----:B------:R-:W-:Y:S02]  /*41b0*/  FADD.FTZ R33, RZ, R6 ;  /* 0x00000006ff217221 */ /* 0x000fe40000010000 */
[----:B------:R-:W-:-:S07]  /*41c0*/  FADD.FTZ R32, RZ, R10 ;  /* 0x0000000aff207221 */ /* 0x000fce0000010000 */
.L_x_28752:
[----:B------:R-:W-:Y:S05]  /*41d0*/  BSYNC B1 ;  /* 0x0000000000017941 */ /* 0x000fea0003800000 */
.L_x_28751:
[----:B------:R-:W-:Y:S05]  /*41e0*/  @!P0 BRA `(.L_x_28750) ;  /* 0x0000000400dc8947 */ /* 0x000fea0003800000 */
[----:B------:R-:W0:Y:S01]  /*41f0*/  S2UR UR7, SR_CgaCtaId ;  /* 0x00000000000779c3 */ /* 0x000e220000008800 */
[C---:B------:R-:W-:Y:S01]  /*4200*/  IMAD R5, R38.reuse, 0x2, R19 ;  /* 0x0000000226057824 */ /* 0x040fe200078e0213 */
[----:B------:R-:W-:Y:S01]  /*4210*/  UMOV UR6, 0x400 ;  /* 0x0000040000067882 */ /* 0x000fe20000000000 */
[----:B------:R-:W-:Y:S01]  /*4220*/  IADD3 R31, P0, R38, UR5, RZ ;  /* 0x00000005261f7c10 */ /* 0x000fe2000ff1e0ff */
[----:B------:R-:W-:Y:S01]  /*4230*/  UIADD3 UR6, UR6, 0xa0, URZ ;  /* 0x000000a006067890 */ /* 0x000fe2000fffe03f */
[--C-:B------:R-:W-:Y:S01]  /*4240*/  IMAD R34, R34, 0x8, R17.reuse ;  /* 0x0000000822227824 */ /* 0x100fe200078e0211 */
[----:B------:R-:W-:Y:S01]  /*4250*/  LEA R5, R5, 0x80, 0x4 ;  /* 0x0000008005057811 */ /* 0x000fe200078e20ff */
[----:B------:R-:W-:Y:S01]  /*4260*/  ULDC.64 UR8, c[0x0][0x248] ;  /* 0x0000920000087ab9 */ /* 0x000fe20000000a00 */
[C---:B------:R-:W-:Y:S01]  /*4270*/  LEA.HI.X.SX32 R4, R38.reuse, UR17, 0x1, P0 ;  /* 0x0000001126047c11 */ /* 0x040fe200080f0eff */
[----:B------:R-:W-:Y:S01]  /*4280*/  IMAD R17, R38, 0x8, R17 ;  /* 0x0000000826117824 */ /* 0x000fe200078e0211 */
[----:B------:R-:W-:Y:S01]  /*4290*/  LEA R30, P0, R31, UR8, 0x2 ;  /* 0x000000081f1e7c11 */ /* 0x000fe2000f8010ff */
[----:B------:R-:W-:Y:S01]  /*42a0*/  IMAD R5, R16, -0x800, R5 ;  /* 0xfffff80010057824 */ /* 0x000fe200078e0205 */
[----:B------:R-:W-:Y:S01]  /*42b0*/  SHF.R.S32.HI R36, RZ, 0x1f, R34 ;  /* 0x0000001fff247819 */ /* 0x000fe20000011422 */
[----:B------:R-:W-:Y:S01]  /*42c0*/  IMAD.IADD R39, R29, 0x1, -R38 ;  /* 0x000000011d277824 */ /* 0x000fe200078e0a26 */
[----:B------:R-:W-:Y:S01]  /*42d0*/  LEA.HI.X R31, R31, UR9, R4, 0x2, P0 ;  /* 0x000000091f1f7c11 */ /* 0x000fe200080f1404 */
[----:B------:R-:W-:Y:S01]  /*42e0*/  VIADD R35, R17, 0x3 ;  /* 0x0000000311237836 */ /* 0x000fe20000000000 */
[----:B0-----:R-:W-:-:S06]  /*42f0*/  ULEA UR6, UR7, UR6, 0x18 ;  /* 0x0000000607067291 */ /* 0x001fcc000f8ec03f */
[----:B------:R-:W-:-:S07]  /*4300*/  VIADD R37, R5, UR6 ;  /* 0x0000000605257c36 */ /* 0x000fce0008000000 */
.L_x_28753:
[----:B---3--:R-:W2:Y:S04]  /*4310*/  LDG.E.CONSTANT R7, desc[UR10][R30.64] ;  /* 0x0000000a1e077981 */ /* 0x008ea8000c1e9900 */
[----:B------:R-:W3:Y:S01]  /*4320*/  LDG.E.CONSTANT R15, desc[UR10][R30.64+0x10] ;  /* 0x0000100a1e0f7981 */ /* 0x000ee2000c1e9900 */
[----:B------:R-:W-:Y:S01]  /*4330*/  MOV R8, R40 ;  /* 0x0000002800087202 */ /* 0x000fe20000000f00 */
[----:B------:R-:W-:Y:S01]  /*4340*/  IMAD.MOV.U32 R9, RZ, RZ, R41 ;  /* 0x000000ffff097224 */ /* 0x000fe200078e0029 */
[----:B------:R-:W-:Y:S01]  /*4350*/  ISETP.NE.AND P4, PT, R39, RZ, PT ;  /* 0x000000ff2700720c */ /* 0x000fe20003f85270 */
[----:B------:R-:W0:Y:S01]  /*4360*/  LDS.128 R20, [R37+-0x80] ;  /* 0xffff800025147984 */ /* 0x000e220000000c00 */
[----:B--2---:R-:W-:Y:S01]  /*4370*/  SHF.R.S32.HI R6, RZ, 0x1f, R7 ;  /* 0x0000001fff067819 */ /* 0x004fe20000011407 */
[----:B------:R-:W-:-:S04]  /*4380*/  IMAD.WIDE.U32 R4, R7, UR12, R8 ;  /* 0x0000000c07047c25 */ /* 0x000fc8000f8e0008 */
[----:B------:R-:W-:Y:S01]  /*4390*/  IMAD R6, R6, UR12, RZ ;  /* 0x0000000c06067c24 */ /* 0x000fe2000f8e02ff */
[----:B------:R-:W-:-:S03]  /*43a0*/  IADD3 R4, P0, R34, R4, RZ ;  /* 0x0000000422047210 */ /* 0x000fc60007f1e0ff */
[----:B------:R-:W-:Y:S01]  /*43b0*/  IMAD R7, R7, R28, R6 ;  /* 0x0000001c07077224 */ /* 0x000fe200078e0206 */
[----:B------:R-:W-:Y:S02]  /*43c0*/  LEA R24, P1, R4, UR14, 0x2 ;  /* 0x0000000e04187c11 */ /* 0x000fe4000f8210ff */
[----:B---3--:R-:W-:Y:S02]  /*43d0*/  SHF.R.S32.HI R10, RZ, 0x1f, R15 ;  /* 0x0000001fff0a7819 */ /* 0x008fe4000001140f */
[----:B------:R-:W-:Y:S01]  /*43e0*/  IADD3.X R5, R36, R5, R7, P0, !PT ;  /* 0x0000000524057210 */ /* 0x000fe200007fe407 */
[----:B------:R-:W-:-:S03]  /*43f0*/  IMAD.WIDE.U32 R12, R15, UR12, R8 ;  /* 0x0000000c0f0c7c25 */ /* 0x000fc6000f8e0008 */
[----:B------:R-:W-:Y:S01]  /*4400*/  LEA.HI.X R25, R4, UR15, R5, 0x2, P1 ;  /* 0x0000000f04197c11 */ /* 0x000fe200088f1405 */
[----:B------:R-:W-:Y:S01]  /*4410*/  IMAD R14, R10, UR12, RZ ;  /* 0x0000000c0a0e7c24 */ /* 0x000fe2000f8e02ff */
[----:B------:R-:W-:-:S03]  /*4420*/  IADD3 R12, P0, R34, R12, RZ ;  /* 0x0000000c220c7210 */ /* 0x000fc60007f1e0ff */
[----:B------:R-:W2:Y:S01]  /*4430*/  LDG.E.128.CONSTANT R4, desc[UR10][R24.64] ;  /* 0x0000000a18047981 */ /* 0x000ea2000c1e9d00 */
[----:B------:R-:W-:-:S03]  /*4440*/  IMAD R15, R15, R28, R14 ;  /* 0x0000001c0f0f7224 */ /* 0x000fc600078e020e */
[----:B------:R1:W3:Y:S02]  /*4450*/  LDG.E.128.CONSTANT R8, desc[UR10][R24.64+0x200] ;  /* 0x0002000a18087981 */ /* 0x0002e4000c1e9d00 */
[----:B------:R-:W-:Y:S02]  /*4460*/  IADD3.X R13, R36, R13, R15, P0, !PT ;  /* 0x0000000d240d7210 */ /* 0x000fe400007fe40f */
[----:B------:R-:W-:-:S04]  /*4470*/  LEA R26, P0, R12, UR14, 0x2 ;  /* 0x0000000e0c1a7c11 */ /* 0x000fc8000f8010ff */
[----:B------:R-:W-:-:S05]  /*4480*/  LEA.HI.X R27, R12, UR15, R13, 0x2, P0 ;  /* 0x0000000f0c1b7c11 */ /* 0x000fca00080f140d */
[----:B------:R-:W4:Y:S04]  /*4490*/  LDG.E.128.CONSTANT R12, desc[UR10][R26.64] ;  /* 0x0000000a1a0c7981 */ /* 0x000f28000c1e9d00 */
[----:B------:R5:W4:Y:S01]  /*44a0*/  LDG.E.128.CONSTANT R16, desc[UR10][R26.64+0x200] ;  /* 0x0002000a1a107981 */ /* 0x000b22000c1e9d00 */
[C---:B-1----:R-:W-:Y:S02]  /*44b0*/  @!P4 VIADD R24, R35.reuse, 0xfffffffd ;  /* 0xfffffffd2318c836 */ /* 0x042fe40000000000 */
[C---:B------:R-:W-:Y:S02]  /*44c0*/  @!P4 VIADD R25, R35.reuse, 0xfffffffe ;  /* 0xfffffffe2319c836 */ /* 0x040fe40000000000 */
[----:B------:R-:W-:Y:S01]  /*44d0*/  VIADD R42, R38, 0x4 ;  /* 0x00000004262a7836 */ /* 0x000fe20000000000 */
[C---:B------:R-:W-:Y:S01]  /*44e0*/  @!P4 ISETP.GE.AND P3, PT, R24.reuse, UR16, PT ;  /* 0x000000101800cc0c */ /* 0x040fe2000bf66270 */
[----:B------:R-:W-:Y:S01]  /*44f0*/  @!P4 VIADD R43, R35, 0xffffffff ;  /* 0xffffffff232bc836 */ /* 0x000fe20000000000 */
[----:B------:R-:W-:Y:S01]  /*4500*/  @!P4 ISETP.GE.AND P2, PT, R25, UR16, PT ;  /* 0x000000101900cc0c */ /* 0x000fe2000bf46270 */
[----:B------:R-:W-:Y:S01]  /*4510*/  VIADD R39, R39, 0xfffffff8 ;  /* 0xfffffff827277836 */ /* 0x000fe20000000000 */
[----:B------:R-:W-:-:S02]  /*4520*/  @!P4 ISETP.GE.AND P6, PT, R24, UR16, PT ;  /* 0x000000101800cc0c */ /* 0x000fc4000bfc6270 */
[----:B-----5:R1:W5:Y:S01]  /*4530*/  LDS.128 R24, [R37] ;  /* 0x0000000025187984 */ /* 0x0203620000000c00 */
[----:B------:R-:W-:Y:S01]  /*4540*/  ISETP.NE.AND P1, PT, R42, R29, PT ;  /* 0x0000001d2a00720c */ /* 0x000fe20003f25270 */
[----:B------:R-:W-:Y:S01]  /*4550*/  @!P4 VIADD R42, R35, 0xffffffff ;  /* 0xffffffff232ac836 */ /* 0x000fe20000000000 */
[----:B------:R-:W-:-:S04]  /*4560*/  IADD3 R38, R38, 0x8, RZ ;  /* 0x0000000826267810 */ /* 0x000fc80007ffe0ff */
[----:B------:R-:W-:Y:S01]  /*4570*/  @!P4 ISETP.GE.AND P0, PT, R42, UR16, PT ;  /* 0x000000102a00cc0c */ /* 0x000fe2000bf06270 */
[----:B------:R-:W-:Y:S02]  /*4580*/  @!P4 VIADD R42, R35, 0xfffffffe ;  /* 0xfffffffe232ac836 */ /* 0x000fe40000000000 */
[----:B-1----:R-:W-:-:S03]  /*4590*/  VIADD R37, R37, 0x100 ;  /* 0x0000010025257836 */ /* 0x002fc60000000000 */
[----:B------:R-:W-:Y:S01]  /*45a0*/  @!P4 ISETP.GE.AND P5, PT, R42, UR16, PT ;  /* 0x000000102a00cc0c */ /* 0x000fe2000bfa6270 */
[----:B------:R-:W-:Y:S01]  /*45b0*/  @!P1 VIADD R42, R35, 0x1e ;  /* 0x0000001e232a9836 */ /* 0x000fe20000000000 */
[----:B--2---:R-:W-:Y:S02]  /*45c0*/  @!P4 FSEL R4, R4, RZ, !P3 ;  /* 0x000000ff0404c208 */ /* 0x004fe40005800000 */
[----:B------:R-:W-:Y:S02]  /*45d0*/  @!P4 FSEL R5, R5, RZ, !P2 ;  /* 0x000000ff0505c208 */ /* 0x000fe40005000000 */
[----:B------:R-:W-:Y:S02]  /*45e0*/  @!P4 ISETP.GE.AND P3, PT, R43, UR16, PT ;  /* 0x000000102b00cc0c */ /* 0x000fe4000bf66270 */
[----:B------:R-:W-:Y:S01]  /*45f0*/  @!P4 ISETP.GE.AND P2, PT, R35, UR16, PT ;  /* 0x000000102300cc0c */ /* 0x000fe2000bf46270 */
[----:B0-----:R-:W-:Y:S01]  /*4600*/  FMUL.FTZ R5, R21, R5 ;  /* 0x0000000515057220 */ /* 0x001fe20000410000 */
[----:B------:R-:W-:-:S02]  /*4610*/  IADD3 R43, R35, 0x1d, RZ ;  /* 0x0000001d232b7810 */ /* 0x000fc40007ffe0ff */
[----:B------:R-:W-:Y:S01]  /*4620*/  @!P4 FSEL R6, R6, RZ, !P0 ;  /* 0x000000ff0606c208 */ /* 0x000fe20004000000 */
[----:B------:R-:W-:Y:S01]  /*4630*/  FFMA.FTZ R5, R20, R4, R5 ;  /* 0x0000000414057223 */ /* 0x000fe20000010005 */
[----:B------:R-:W-:Y:S01]  /*4640*/  @!P4 FSEL R7, R7, RZ, !P2 ;  /* 0x000000ff0707c208 */ /* 0x000fe20005000000 */
[----:B------:R-:W-:Y:S01]  /*4650*/  @!P1 VIADD R4, R35, 0x1f ;  /* 0x0000001f23049836 */ /* 0x000fe20000000000 */
[C---:B------:R-:W-:Y:S01]  /*4660*/  @!P1 ISETP.GE.AND P0, PT, R43.reuse, UR16, PT ;  /* 0x000000102b009c0c */ /* 0x040fe2000bf06270 */
[----:B------:R-:W-:Y:S01]  /*4670*/  FFMA.FTZ R6, R22, R6, R5 ;  /* 0x0000000616067223 */ /* 0x000fe20000010005 */
[----:B------:R-:W-:Y:S01]  /*4680*/  @!P1 ISETP.GE.AND P2, PT, R43, UR16, PT ;  /* 0x000000102b009c0c */ /* 0x000fe2000bf46270 */
[----:B------:R-:W-:Y:S01]  /*4690*/  @!P1 VIADD R43, R35, 0x1f ;  /* 0x0000001f232b9836 */ /* 0x000fe20000000000 */
[----:B---3--:R-:W-:Y:S01]  /*46a0*/  @!P4 FSEL R9, R9, RZ, !P5 ;  /* 0x000000ff0909c208 */ /* 0x008fe20006800000 */
[----:B------:R-:W-:Y:S01]  /*46b0*/  FFMA.FTZ R6, R23, R7, R6 ;  /* 0x0000000717067223 */ /* 0x000fe20000010006 */
[----:B------:R-:W-:-:S02]  /*46c0*/  @!P4 FSEL R10, R10, RZ, !P3 ;  /* 0x000000ff0a0ac208 */ /* 0x000fc40005800000 */
[----:B------:R-:W-:Y:S01]  /*46d0*/  @!P1 ISETP.GE.AND P5, PT, R43, UR16, PT ;  /* 0x000000102b009c0c */ /* 0x000fe2000bfa6270 */
[C---:B------:R-:W-:Y:S01]  /*46e0*/  @!P1 VIADD R43, R35.reuse, 0x1e ;  /* 0x0000001e232b9836 */ /* 0x040fe20000000000 */
[----:B------:R-:W-:Y:S01]  /*46f0*/  @!P4 ISETP.GE.AND P3, PT, R35, UR16, PT ;  /* 0x000000102300cc0c */ /* 0x000fe2000bf66270 */
[----:B------:R-:W-:Y:S01]  /*4700*/  FMUL.FTZ R9, R21, R9 ;  /* 0x0000000915097220 */ /* 0x000fe20000410000 */
[----:B----4-:R-:W-:Y:S01]  /*4710*/  @!P1 FSEL R12, R12, RZ, !P0 ;  /* 0x000000ff0c0c9208 */ /* 0x010fe20004000000 */
[----:B------:R-:W-:Y:S01]  /*4720*/  FADD.FTZ R33, R6, R33 ;  /* 0x0000002106217221 */ /* 0x000fe20000010000 */
[----:B------:R-:W-:Y:S02]  /*4730*/  @!P4 FSEL R8, R8, RZ, !P6 ;  /* 0x000000ff0808c208 */ /* 0x000fe40007000000 */
[----:B------:R-:W-:Y:S02]  /*4740*/  @!P4 FSEL R11, R11, RZ, !P3 ;  /* 0x000000ff0b0bc208 */ /* 0x000fe40005800000 */
[----:B------:R-:W-:Y:S01]  /*4750*/  @!P1 ISETP.GE.AND P0, PT, R4, UR16, PT ;  /* 0x0000001004009c0c */ /* 0x000fe2000bf06270 */
[C---:B------:R-:W-:Y:S01]  /*4760*/  @!P1 VIADD R4, R35.reuse, 0x20 ;  /* 0x0000002023049836 */ /* 0x040fe20000000000 */
[----:B------:R-:W-:Y:S01]  /*4770*/  @!P1 ISETP.GE.AND P6, PT, R42, UR16, PT ;  /* 0x000000102a009c0c */ /* 0x000fe2000bfc6270 */
[----:B------:R-:W-:Y:S01]  /*4780*/  @!P1 VIADD R42, R35, 0x20 ;  /* 0x00000020232a9836 */ /* 0x000fe20000000000 */
[----:B------:R-:W-:Y:S01]  /*4790*/  @!P1 ISETP.GE.AND P3, PT, R43, UR16, PT ;  /* 0x000000102b009c0c */ /* 0x000fe2000bf66270 */
[----:B------:R-:W-:Y:S01]  /*47a0*/  FFMA.FTZ R9, R20, R8, R9 ;  /* 0x0000000814097223 */ /* 0x000fe20000010009 */
[----:B------:R-:W-:Y:S01]  /*47b0*/  @!P1 FSEL R18, R18, RZ, !P0 ;  /* 0x000000ff12129208 */ /* 0x000fe20004000000 */
[----:B------:R-:W-:Y:S01]  /*47c0*/  VIADD R35, R35, 0x40 ;  /* 0x0000004023237836 */ /* 0x000fe20000000000 */
[----:B------:R-:W-:Y:S01]  /*47d0*/  @!P1 FSEL R13, R13, RZ, !P6 ;  /* 0x000000ff0d0d9208 */ /* 0x000fe20007000000 */
[----:B------:R-:W-:Y:S01]  /*47e0*/  FFMA.FTZ R10, R22, R10, R9 ;  /* 0x0000000a160a7223 */ /* 0x000fe20000010009 */
[----:B------:R-:W-:-:S02]  /*47f0*/  @!P1 FSEL R17, R17, RZ, !P3 ;  /* 0x000000ff11119208 */ /* 0x000fc40005800000 */
[----:B------:R-:W-:Y:S01]  /*4800*/  IADD3 R30, P0, R30, 0x20, RZ ;  /* 0x000000201e1e7810 */ /* 0x000fe20007f1e0ff */
[C---:B-----5:R-:W-:Y:S01]  /*4810*/  FMUL.FTZ R13, R25.reuse, R13 ;  /* 0x0000000d190d7220 */ /* 0x060fe20000410000 */
[----:B------:R-:W-:Y:S01]  /*4820*/  @!P1 FSEL R16, R16, RZ, !P2 ;  /* 0x000000ff10109208 */ /* 0x000fe20005000000 */
[----:B------:R-:W-:Y:S01]  /*4830*/  FMUL.FTZ R17, R25, R17 ;  /* 0x0000001119117220 */ /* 0x000fe20000410000 */
[----:B------:R-:W-:Y:S01]  /*4840*/  @!P1 ISETP.GE.AND P4, PT, R42, UR16, PT ;  /* 0x000000102a009c0c */ /* 0x000fe2000bf86270 */
[----:B------:R-:W-:Y:S01]  /*4850*/  IMAD.X R31, RZ, RZ, R31, P0 ;  /* 0x000000ffff1f7224 */ /* 0x000fe200000e061f */
[----:B------:R-:W-:Y:S01]  /*4860*/  ISETP.GE.AND P0, PT, R38, UR4, PT ;  /* 0x0000000426007c0c */ /* 0x000fe2000bf06270 */
[----:B------:R-:W-:Y:S01]  /*4870*/  FFMA.FTZ R13, R24, R12, R13 ;  /* 0x0000000c180d7223 */ /* 0x000fe2000001000d */
[----:B------:R-:W-:Y:S01]  /*4880*/  @!P1 ISETP.GE.AND P6, PT, R4, UR16, PT ;  /* 0x0000001004009c0c */ /* 0x000fe2000bfc6270 */
[----:B------:R-:W-:Y:S01]  /*4890*/  FFMA.FTZ R17, R24, R16, R17 ;  /* 0x0000001018117223 */ /* 0x000fe20000010011 */
[----:B------:R-:W-:Y:S01]  /*48a0*/  @!P1 FSEL R14, R14, RZ, !P5 ;  /* 0x000000ff0e0e9208 */ /* 0x000fe20006800000 */
[----:B------:R-:W-:Y:S01]  /*48b0*/  FFMA.FTZ R11, R23, R11, R10 ;  /* 0x0000000b170b7223 */ /* 0x000fe2000001000a */
[----:B------:R-:W-:Y:S01]  /*48c0*/  @!P1 FSEL R15, R15, RZ, !P4 ;  /* 0x000000ff0f0f9208 */ /* 0x000fe20006000000 */
[C---:B------:R-:W-:Y:S01]  /*48d0*/  FFMA.FTZ R18, R26.reuse, R18, R17 ;  /* 0x000000121a127223 */ /* 0x040fe20000010011 */
[----:B------:R-:W-:Y:S01]  /*48e0*/  @!P1 FSEL R19, R19, RZ, !P6 ;  /* 0x000000ff13139208 */ /* 0x000fe20007000000 */
[----:B------:R-:W-:Y:S01]  /*48f0*/  FFMA.FTZ R14, R26, R14, R13 ;  /* 0x0000000e1a0e7223 */ /* 0x000fe2000001000d */
[----:B------:R-:W-:-:S03]  /*4900*/  FADD.FTZ R11, R11, R32 ;  /* 0x000000200b0b7221 */ /* 0x000fc60000010000 */
[C---:B------:R-:W-:Y:S01]  /*4910*/  FFMA.FTZ R14, R27.reuse, R15, R14 ;  /* 0x0000000f1b0e7223 */ /* 0x040fe2000001000e */
[----:B------:R-:W-:-:S03]  /*4920*/  FFMA.FTZ R18, R27, R19, R18 ;  /* 0x000000131b127223 */ /* 0x000fc60000010012 */
[----:B------:R-:W-:Y:S01]  /*4930*/  FADD.FTZ R33, R33, R14 ;  /* 0x0000000e21217221 */ /* 0x000fe20000010000 */
[----:B------:R-:W-:Y:S01]  /*4940*/  FADD.FTZ R32, R11, R18 ;  /* 0x000000120b207221 */ /* 0x000fe20000010000 */
[----:B------:R-:W-:Y:S06]  /*4950*/  @!P0 BRA `(.L_x_28753) ;  /* 0xfffffff8006c8947 */ /* 0x000fec000383ffff */
.L_x_28750:
[----:B------:R-:W-:Y:S05]  /*4960*/  BSYNC B0 ;  /* 0x0000000000007941 */ /* 0x000fea0003800000 */
.L_x_28749:
[----:B-1--4-:R-:W1:Y:S01]  /*4970*/  SHFL.BFLY PT, R4, R33, 0x1, 0x1f ;  /* 0x0c201f0021047f89 */ /* 0x012e6200000e0000 */
[----:B------:R-:W4:Y:S01]  /*4980*/  S2UR UR5, SR_CgaCtaId ;  /* 0x00000000000579c3 */ /* 0x000f220000008800 */
[----:B--23--:R-:W-:Y:S01]  /*4990*/  LOP3.LUT R6, R0, 0x1, RZ, 0xc0, !PT ;  /* 0x0000000100067812 */ /* 0x00cfe200078ec0ff */
[----:B------:R-:W-:Y:S01]  /*49a0*/  UMOV UR4, 0x400 ;  /* 0x0000040000047882 */ /* 0x000fe20000000000 */
[----:B------:R-:W2:Y:S01]  /*49b0*/  SHFL.BFLY PT, R5, R32, 0x1, 0x1f ;  /* 0x0c201f0020057f89 */ /* 0x000ea200000e0000 */
[----:B------:R-:W-:-:S04]  /*49c0*/  UIADD3 UR4, UR4, 0xa0, URZ ;  /* 0x000000a004047890 */ /* 0x000fc8000fffe03f */
[----:B------:R-:W-:Y:S01]  /*49d0*/  BAR.SYNC.DEFER_BLOCKING 0x0 ;  /* 0x0000000000007b1d */ /* 0x000fe20000010000 */
[----:B------:R-:W-:Y:S02]  /*49e0*/  ISETP.NE.AND P2, PT, R6, RZ, PT ;  /* 0x000000ff0600720c */ /* 0x000fe40003f45270 */
[----:B------:R-:W-:Y:S01]  /*49f0*/  LEA.HI R6, R0, R0, RZ, 0x1 ;  /* 0x0000000000067211 */ /* 0x000fe200078f08ff */
[C---:B------:R-:W-:Y:S01]  /*4a00*/  VIADD R0, R3.reuse, 0x1f ;  /* 0x0000001f03007836 */ /* 0x040fe20000000000 */
[C---:B------:R-:W-:Y:S01]  /*4a10*/  ISETP.GT.OR P0, PT, R3.reuse, 0x3f, P2 ;  /* 0x0000003f0300780c */ /* 0x040fe20001704670 */
[----:B------:R-:W-:Y:S01]  /*4a20*/  BSSY B0, `(.L_x_28754) ;  /* 0x0000015000007945 */ /* 0x000fe20003800000 */
[----:B------:R-:W-:Y:S02]  /*4a30*/  SHF.R.S32.HI R11, RZ, 0x1, R6 ;  /* 0x00000001ff0b7819 */ /* 0x000fe40000011406 */
[----:B------:R-:W-:Y:S02]  /*4a40*/  ISETP.GT.U32.AND P3, PT, R0, 0x3e, PT ;  /* 0x0000003e0000780c */ /* 0x000fe40003f64070 */
[C---:B------:R-:W-:Y:S01]  /*4a50*/  LOP3.LUT R0, R3.reuse, 0xffffffe0, RZ, 0xc0, !PT ;  /* 0xffffffe003007812 */ /* 0x040fe200078ec0ff */
[----:B------:R-:W-:Y:S01]  /*4a60*/  IMAD R2, R2, 0x20, R11 ;  /* 0x0000002002027824 */ /* 0x000fe200078e020b */
[----:B------:R-:W-:-:S02]  /*4a70*/  ISETP.GT.OR P1, PT, R3, 0x1f, P2 ;  /* 0x0000001f0300780c */ /* 0x000fc40001724670 */
[----:B------:R-:W-:Y:S01]  /*4a80*/  ISETP.NE.OR P4, PT, R0, 0x20, P2 ;  /* 0x000000200000780c */ /* 0x000fe20001785670 */
[----:B-1----:R-:W-:Y:S01]  /*4a90*/  FADD.FTZ R7, R4, R33 ;  /* 0x0000002104077221 */ /* 0x002fe20000010000 */
[----:B------:R-:W-:Y:S01]  /*4aa0*/  LOP3.LUT R4, R3, 0xffffffc0, RZ, 0xc0, !PT ;  /* 0xffffffc003047812 */ /* 0x000fe200078ec0ff */
[----:B----4-:R-:W-:Y:S01]  /*4ab0*/  ULEA UR4, UR5, UR4, 0x18 ;  /* 0x0000000405047291 */ /* 0x010fe2000f8ec03f */
[----:B--2---:R-:W-:Y:S02]  /*4ac0*/  FADD.FTZ R9, R5, R32 ;  /* 0x0000002005097221 */ /* 0x004fe40000010000 */
[----:B------:R-:W-:-:S03]  /*4ad0*/  ISETP.NE.OR P5, PT, R4, 0x40, P2 ;  /* 0x000000400400780c */ /* 0x000fc600017a5670 */
[----:B------:R-:W-:-:S10]  /*4ae0*/  LEA R2, R2, UR4, 0x2 ;  /* 0x0000000402027c11 */ /* 0x000fd4000f8e10ff */
        /* <DEDUP_REMOVED lines=8> */
.L_x_28755:
[----:B------:R-:W-:Y:S05]  /*4b70*/  BSYNC B0 ;  /* 0x0000000000007941 */ /* 0x000fea0003800000 */
.L_x_28754:
        /* <DEDUP_REMOVED lines=10> */
.L_x_28757:
[----:B------:R-:W-:Y:S05]  /*4c20*/  BSYNC B0 ;  /* 0x0000000000007941 */ /* 0x000fea0003800000 */
.L_x_28756:
[----:B------:R-:W-:Y:S06]  /*4c30*/  BAR.SYNC.DEFER_BLOCKING 0x0 ;  /* 0x0000000000007b1d */ /* 0x000fec0000010000 */
[----:B------:R-:W-:Y:S05]  /*4c40*/  @P3 EXIT ;  /* 0x000000000000394d */ /* 0x000fea0003800000 */
        /* <DEDUP_REMOVED lines=8> */
[----:B------:R-:W-:Y:S02]  /*4cd0*/  USHF.L.U32 UR4, UR4, 0x5, URZ ;  /* 0x0000000504047899 */ /* 0x000fe4000800063f */
[----:B------:R-:W-:Y:S02]  /*4ce0*/  USHF.L.U32 UR5, UR5, 0x5, URZ ;  /* 0x0000000505057899 */ /* 0x000fe4000800063f */
[----:B------:R-:W-:Y:S02]  /*4cf0*/  USHF.R.S32.HI UR7, URZ, 0x1f, UR4 ;  /* 0x0000001f3f077899 */ /* 0x000fe40008011404 */
[----:B0-----:R-:W-:-:S02]  /*4d00*/  USHF.L.U32 UR6, UR8, 0x5, URZ ;  /* 0x0000000508067899 */ /* 0x001fc4000800063f */
[----:B------:R-:W-:Y:S02]  /*4d10*/  USHF.R.S32.HI UR8, URZ, 0x1f, UR5 ;  /* 0x0000001f3f087899 */ /* 0x000fe40008011405 */
[----:B------:R-:W-:Y:S02]  /*4d20*/  USHF.R.S32.HI UR9, URZ, 0x1f, UR6 ;  /* 0x0000001f3f097899 */ /* 0x000fe40008011406 */
[----:B------:R-:W-:-:S04]  /*4d30*/  UIADD3 UR4, UP0, UP1, UR4, UR5, UR6 ;  /* 0x0000000504047290 */ /* 0x000fc8000f91e006 */
[----:B------:R-:W-:Y:S01]  /*4d40*/  UIADD3.X UR7, UR7, UR8, UR9, UP0, UP1 ;  /* 0x0000000807077290 */ /* 0x000fe200087e2409 */
[----:B------:R-:W-:Y:S11]  /*4d50*/  @P2 EXIT ;  /* 0x000000000000294d */ /* 0x000ff60003800000 */
[C---:B------:R-:W-:Y:S01]  /*4d60*/  VIADD R0, R11.reuse, 0x10 ;  /* 0x000000100b007836 */ /* 0x040fe20000000000 */
[----:B------:R-:W-:Y:S01]  /*4d70*/  IADD3 R3, P0, R11, UR4, RZ ;  /* 0x000000040b037c10 */ /* 0x000fe2000ff1e0ff */
[----:B------:R-:W-:-:S03]  /*4d80*/  ULDC.64 UR8, c[0x0][0x220] ;  /* 0x0000880000087ab9 */ /* 0x000fc60000000a00 */
[C---:B------:R-:W-:Y:S02]  /*4d90*/  IADD3 R5, P1, R0.reuse, UR4, RZ ;  /* 0x0000000400057c10 */ /* 0x040fe4000ff3e0ff */
[----:B------:R-:W-:Y:S02]  /*4da0*/  LEA.HI.X.SX32 R6, R11, UR7, 0x1, P0 ;  /* 0x000000070b067c11 */ /* 0x000fe400080f0eff */
[----:B-12---:R-:W-:Y:S02]  /*4db0*/  LEA R2, P0, R3, UR8, 0x2 ;  /* 0x0000000803027c11 */ /* 0x006fe4000f8010ff */
[----:B------:R-:W-:Y:S02]  /*4dc0*/  LEA.HI.X.SX32 R0, R0, UR7, 0x1, P1 ;  /* 0x0000000700007c11 */ /* 0x000fe400088f0eff */
[----:B------:R-:W-:Y:S02]  /*4dd0*/  LEA R4, P1, R5, UR8, 0x2 ;  /* 0x0000000805047c11 */ /* 0x000fe4000f8210ff */
[----:B------:R-:W-:-:S02]  /*4de0*/  LEA.HI.X R3, R3, UR9, R6, 0x2, P0 ;  /* 0x0000000903037c11 */ /* 0x000fc400080f1406 */
[----:B------:R-:W-:-:S03]  /*4df0*/  LEA.HI.X R5, R5, UR9, R0, 0x2, P1 ;  /* 0x0000000905057c11 */ /* 0x000fc600088f1400 */
[----:B------:R-:W-:Y:S04]  /*4e00*/  STG.E desc[UR10][R2.64], R7 ;  /* 0x0000000702007986 */ /* 0x000fe8000c10190a */
[----:B------:R-:W-:Y:S01]  /*4e10*/  STG.E desc[UR10][R4.64], R9 ;  /* 0x0000000904007986 */ /* 0x000fe2000c10190a */
[----:B------:R-:W-:Y:S05]  /*4e20*/  EXIT ;  /* 0x000000000000794d */ /* 0x000fea0003800000 */
.L_x_28718:
        /* <DEDUP_REMOVED lines=8> */
.L_x_28759:
[----:B------:R-:W-:Y:S05]  /*4eb0*/  BSYNC B1 ;  /* 0x0000000000017941 */ /* 0x000fea0003800000 */
.L_x_28758:
        /* <DEDUP_REMOVED lines=8> */
.L_x_28760:
[----:B------:R-:W-:Y:S05]  /*4f40*/  BRA `(.L_x_28761) ;  /* 0xffffffc400747947 */ /* 0x000fea000383ffff */
.L_x_28722:
        /* <DEDUP_REMOVED lines=8> */
.L_x_28763:
[----:B------:R-:W-:Y:S05]  /*4fd0*/  BSYNC B1 ;  /* 0x0000000000017941 */ /* 0x000fea0003800000 */
.L_x_28762:
        /* <DEDUP_REMOVED lines=8> */
.L_x_28764:
[----:B------:R-:W-:Y:S05]  /*5060*/  BRA `(.L_x_28765) ;  /* 0xffffffc800e07947 */ /* 0x000fea000383ffff */
.L_x_28726:
        /* <DEDUP_REMOVED lines=8> */
.L_x_28767:
[----:B------:R-:W-:Y:S05]  /*50f0*/  BSYNC B0 ;  /* 0x0000000000007941 */ /* 0x000fea0003800000 */
.L_x_28766:
        /* <DEDUP_REMOVED lines=9> */
.L_x_28768:
[----:B------:R-:W-:Y:S02]  /*5190*/  IMAD.MOV.U32 R14, RZ, RZ, 0x4 ;  /* 0x00000004ff0e7424 */ /* 0x000fe400078e00ff */
[----:B------:R-:W-:-:S05]  /*51a0*/  IMAD.MOV.U32 R4, RZ, RZ, R16 ;  /* 0x000000ffff047224 */ /* 0x000fca00078e0010 */
[----:B------:R-:W-:-:S05]  /*51b0*/  FMNMX.FTZ R7, R5, R4, !PT ;  /* 0x0000000405077209 */ /* 0x000fca0007810000 */
[----:B------:R-:W-:-:S07]  /*51c0*/  IMAD.MOV.U32 R15, RZ, RZ, R7 ;  /* 0x000000ffff0f7224 */ /* 0x000fce00078e0007 */
[----:B------:R-:W-:Y:S05]  /*51d0*/  WARPSYNC.COLLECTIVE R12, `(.L_x_28769) ;  /* 0x000000000c087348 */ /* 0x000fea0003c00000 */
[----:B------:R0:W1:Y:S02]  /*51e0*/  SHFL.BFLY P0, R16, R15, R14, R13 ;  /* 0x0c00000e0f107389 */ /* 0x000064000000000d */
[----:B01----:R-:W-:Y:S01]  /*51f0*/  ENDCOLLECTIVE ;  /* 0x000000000000791b */ /* 0x003fe20003800000 */
.L_x_28769:
[----:B------:R-:W-:Y:S01]  /*5200*/  IMAD.MOV.U32 R4, RZ, RZ, R16 ;  /* 0x000000ffff047224 */ /* 0x000fe200078e0010 */
[----:B------:R-:W-:Y:S06]  /*5210*/  BRA `(.L_x_28770) ;  /* 0xffffffcc00107947 */ /* 0x000fec000383ffff */
.L_x_28771:
        /* <DEDUP_REMOVED lines=14> */
.L_x_30063:


//--------------------- .text._ZN4vllm32paged_attention_v2_reduce_kernelIfLi256ELi128ELi512EEEvPT_PKfS4_PKS1_PKii --------------------------
	.section	.text._ZN4vllm32paged_attention_v2_reduce_kernelIfLi256ELi128ELi512EEEvPT_PKfS4_PKS1_PKii,"ax",@progbits
	.align	128
        .global         _ZN4vllm32paged_attention_v2_reduce_kernelIfLi256ELi128ELi512EEEvPT_PKfS4_PKS1_PKii
        .type           _ZN4vllm32paged_attention_v2_reduce_kernelIfLi256ELi128ELi512EEEvPT_PKfS4_PKS1_PKii,@function
        .size           _ZN4vllm32paged_attention_v2_reduce_kernelIfLi256ELi128ELi512EEEvPT_PKfS4_PKS1_PKii,(.L_x_30064 - _ZN4vllm32paged_attention_v2_reduce_kernelIfLi256ELi128ELi512EEEvPT_PKfS4_PKS1_PKii)
        .other          _ZN4vllm32paged_attention_v2_reduce_kernelIfLi256ELi128ELi512EEEvPT_PKfS4_PKS1_PKii,@"STO_CUDA_ENTRY STV_DEFAULT"
_ZN4vllm32paged_attention_v2_reduce_kernelIfLi256ELi128ELi512EEEvPT_PKfS4_PKS1_PKii:
.text._ZN4vllm32paged_attention_v2_reduce_kernelIfLi256ELi128ELi512EEEvPT_PKfS4_PKS1_PKii:
        /* <DEDUP_REMOVED lines=35> */
.L_x_28775:
        /* <DEDUP_REMOVED lines=11> */
.L_x_28774:
[----:B------:R-:W-:Y:S05]  /*02e0*/  BSYNC B0 ;  /* 0x0000000000007941 */ /* 0x000fea0003800000 */
.L_x_28773:
        /* <DEDUP_REMOVED lines=39> */
.L_x_28778:
        /* <DEDUP_REMOVED lines=17> */
.L_x_28777:
[----:B------:R-:W-:Y:S05]  /*0670*/  BSYNC B0 ;  /* 0x0000000000007941 */ /* 0x000fea0003800000 */
.L_x_28776:
[----:B------:R-:W2:Y:S01]  /*0680*/  SHFL.BFLY PT, R5, R14, 0x10, 0x1f ;  /* 0x0e001f000e057f89 */ /* 0x000ea200000e0000 */
[----:B------:R-:W-:Y:S01]  /*0690*/  BAR.SYNC.DEFER_BLOCKING 0x0 ;  /* 0x0000000000007b1d */ /* 0x000fe20000010000 */
[----:B------:R-:W-:Y:S01]  /*06a0*/  ISETP.GT.AND P0, PT, R0, 0xff, PT ;  /* 0x000000ff0000780c */ /* 0x000fe20003f04270 */
[----:B------:R-:W-:Y:S01]  /*06b0*/  USHF.L.U32 UR6, UR7, 0x8, URZ ;  /* 0x0000000807067899 */ /* 0x000fe2000800063f */
[----:B------:R-:W-:Y:S01]  /*06c0*/  SHF.L.U32 R4, R4, 0x8, RZ ;  /* 0x0000000804047819 */ /* 0x000fe200000006ff */
[----:B------:R-:W-:Y:S02]  /*06d0*/  USHF.L.U32 UR9, UR4, 0x8, URZ ;  /* 0x0000000804097899 */ /* 0x000fe4000800063f */
        /* <DEDUP_REMOVED lines=13> */
[----:B0-----:R-:W-:Y:S01]  /*07b0*/  IMAD.SHL.U32 R7, R3, 0x100, RZ ;  /* 0x0000010003077824 */ /* 0x001fe200078e00ff */
        /* <DEDUP_REMOVED lines=23> */
[----:B------:R-:W-:-:S07]  /*0930*/  IMAD.MOV.U32 R4, RZ, RZ, R2 ;  /* 0x000000ffff047224 */ /* 0x000fce00078e0002 */
.L_x_28782:
[----:B------:R-:W-:Y:S02]  /*0940*/  IADD3 R3, P1, R0, R5, RZ ;  /* 0x0000000500037210 */ /* 0x000fe40007f3e0ff */
[----:B------:R-:W-:Y:S02]  /*0950*/  IADD3 R4, R4, -0x1, RZ ;  /* 0xffffffff04047810 */ /* 0x000fe40007ffe0ff */
[C---:B0-----:R-:W-:Y:S01]  /*0960*/  LEA.HI.X.SX32 R6, R0.reuse, R7, 0x1, P1 ;  /* 0x0000000700067211 */ /* 0x041fe200008f0eff */
[----:B------:R-:W-:Y:S01]  /*0970*/  VIADD R0, R0, 0x80 ;  /* 0x0000008000007836 */ /* 0x000fe20000000000 */
[----:B--2---:R-:W-:-:S04]  /*0980*/  LEA R2, P1, R3, R8, 0x2 ;  /* 0x0000000803027211 */ /* 0x004fc800078210ff */
[----:B------:R-:W-:Y:S02]  /*0990*/  LEA.HI.X R3, R3, R9, R6, 0x2, P1 ;  /* 0x0000000903037211 */ /* 0x000fe400008f1406 */
[----:B------:R-:W-:-:S03]  /*09a0*/  ISETP.NE.AND P1, PT, R4, RZ, PT ;  /* 0x000000ff0400720c */ /* 0x000fc60003f25270 */
[----:B------:R4:W-:Y:S10]  /*09b0*/  STG.E desc[UR10][R2.64], RZ ;  /* 0x000000ff02007986 */ /* 0x0009f4000c10190a */
[----:B----4-:R-:W-:Y:S05]  /*09c0*/  @P1 BRA `(.L_x_28782) ;  /* 0xfffffffc00dc1947 */ /* 0x010fea000383ffff */
.L_x_28781:
[----:B------:R-:W-:Y:S05]  /*09d0*/  BSYNC B0 ;  /* 0x0000000000007941 */ /* 0x000fea0003800000 */
.L_x_28780:
[----:B------:R-:W-:Y:S05]  /*09e0*/  @!P0 EXIT ;  /* 0x000000000000894d */ /* 0x000fea0003800000 */
[----:B------:R-:W-:-:S05]  /*09f0*/  ULDC.64 UR4, c[0x0][0x210] ;  /* 0x0000840000047ab9 */ /* 0x000fca0000000a00 */
.L_x_28783:
[----:B--2---:R-:W-:-:S04]  /*0a00*/  IADD3 R3, P0, R0, R5, RZ ;  /* 0x0000000500037210 */ /* 0x004fc80007f1e0ff */
[----:B------:R-:W-:Y:S02]  /*0a10*/  LEA.HI.X.SX32 R4, R0, R7, 0x1, P0 ;  /* 0x0000000700047211 */ /* 0x000fe400000f0eff */
[----:B------:R-:W-:-:S04]  /*0a20*/  LEA R2, P0, R3, UR4, 0x2 ;  /* 0x0000000403027c11 */ /* 0x000fc8000f8010ff */
[----:B------:R-:W-:Y:S02]  /*0a30*/  LEA.HI.X R3, R3, UR5, R4, 0x2, P0 ;  /* 0x0000000503037c11 */ /* 0x000fe400080f1404 */
[C---:B------:R-:W-:Y:S01]  /*0a40*/  ISETP.GE.AND P0, PT, R0.reuse, -0x100, PT ;  /* 0xffffff000000780c */ /* 0x040fe20003f06270 */
[----:B------:R-:W-:Y:S02]  /*0a50*/  VIADD R0, R0, 0x200 ;  /* 0x0000020000007836 */ /* 0x000fe40000000000 */
[----:B------:R2:W-:Y:S04]  /*0a60*/  STG.E desc[UR10][R2.64], RZ ;  /* 0x000000ff02007986 */ /* 0x0005e8000c10190a */
[----:B------:R2:W-:Y:S04]  /*0a70*/  STG.E desc[UR10][R2.64+0x200], RZ ;  /* 0x000200ff02007986 */ /* 0x0005e8000c10190a */
[----:B------:R2:W-:Y:S04]  /*0a80*/  STG.E desc[UR10][R2.64+0x400], RZ ;  /* 0x000400ff02007986 */ /* 0x0005e8000c10190a */
[----:B------:R2:W-:Y:S01]  /*0a90*/  STG.E desc[UR10][R2.64+0x600], RZ ;  /* 0x000600ff02007986 */ /* 0x0005e2000c10190a */
[----:B------:R-:W-:Y:S05]  /*0aa0*/  @!P0 BRA `(.L_x_28783) ;  /* 0xfffffffc00d48947 */ /* 0x000fea000383ffff */
[----:B------:R-:W-:Y:S05]  /*0ab0*/  EXIT ;  /* 0x000000000000794d */ /* 0x000fea0003800000 */
.L_x_28779:
[----:B------:R-:W2:Y:S01]  /*0ac0*/  LDC.64 R10, c[0x0][0x228] ;  /* 0x00008a00ff0a7b82 */ /* 0x000ea20000000a00 */
[----:B------:R-:W-:-:S04]  /*0ad0*/  VIMNMX R12, R9, 0x1, !PT ;  /* 0x00000001090c7848 */ /* 0x000fc80007fe0100 */
[----:B------:R-:W-:-:S04]  /*0ae0*/  IADD3 R9, R12, -0x1, RZ ;  /* 0xffffffff0c097810 */ /* 0x000fc80007ffe0ff */
[----:B------:R-:W-:Y:S02]  /*0af0*/  ISETP.GE.U32.AND P1, PT, R9, 0x3, PT ;  /* 0x000000030900780c */ /* 0x000fe40003f26070 */
[----:B------:R-:W-:-:S05]  /*0b00*/  LOP3.LUT R9, R12, 0x3, RZ, 0xc0, !PT ;  /* 0x000000030c097812 */ /* 0x000fca00078ec0ff */
[----:B------:R-:W-:Y:S01]  /*0b10*/  IMAD.IADD R12, R12, 0x1, -R9 ;  /* 0x000000010c0c7824 */ /* 0x000fe200078e0a09 */
[----:B--2---:R-:W-:-:S04]  /*0b20*/  LEA R8, P0, R3, R10, 0x2 ;  /* 0x0000000a03087211 */ /* 0x004fc800078010ff */
[----:B------:R-:W-:Y:S01]  /*0b30*/  LEA.HI.X R10, R3, R11, R4, 0x2, P0 ;  /* 0x0000000b030a7211 */ /* 0x000fe200000f1404 */
[----:B------:R-:W-:-:S08]  /*0b40*/  VIADD R11, R2, 0x8 ;  /* 0x00000008020b7836 */ /* 0x000fd00000000000 */
.L_x_28790:
[----:B--2---:R-:W-:Y:S01]  /*0b50*/  HFMA2.MMA R19, -RZ, RZ, 0, 0 ;  /* 0x00000000ff137435 */ /* 0x004fe200000001ff */
[----:B------:R-:W-:Y:S01]  /*0b60*/  IMAD.MOV.U32 R13, RZ, RZ, RZ ;  /* 0x000000ffff0d7224 */ /* 0x000fe200078e00ff */
[----:B------:R-:W-:Y:S09]  /*0b70*/  @!P1 BRA `(.L_x_28784) ;  /* 0x0000000800749947 */ /* 0x000ff20003800000 */
[----:B------:R-:W-:Y:S01]  /*0b80*/  ISETP.GT.AND P0, PT, R12, RZ, PT ;  /* 0x000000ff0c00720c */ /* 0x000fe20003f04270 */
[----:B------:R-:W-:Y:S01]  /*0b90*/  IMAD.MOV.U32 R19, RZ, RZ, RZ ;  /* 0x000000ffff137224 */ /* 0x000fe200078e00ff */
[----:B------:R-:W-:Y:S01]  /*0ba0*/  MOV R13, RZ ;  /* 0x000000ff000d7202 */ /* 0x000fe20000000f00 */
[----:B------:R-:W-:Y:S01]  /*0bb0*/  IMAD.MOV.U32 R16, RZ, RZ, R11 ;  /* 0x000000ffff107224 */ /* 0x000fe200078e000b */
[----:B---3--:R-:W-:Y:S01]  /*0bc0*/  MOV R17, R10 ;  /* 0x0000000a00117202 */ /* 0x008fe20000000f00 */
[----:B------:R-:W-:Y:S02]  /*0bd0*/  IMAD.MOV.U32 R18, RZ, RZ, R8 ;  /* 0x000000ffff127224 */ /* 0x000fe400078e0008 */
[----:B------:R-:W-:-:S06]  /*0be0*/  IMAD.MOV.U32 R20, RZ, RZ, R12 ;  /* 0x000000ffff147224 */ /* 0x000fcc00078e000c */
[----:B------:R-:W-:Y:S05]  /*0bf0*/  @!P0 BRA `(.L_x_28785) ;  /* 0x0000000400ec8947 */ /* 0x000fea0003800000 */
[----:B------:R-:W-:Y:S02]  /*0c00*/  ISETP.GT.AND P2, PT, R20, 0xc, PT ;  /* 0x0000000c1400780c */ /* 0x000fe40003f44270 */
[----:B------:R-:W-:-:S11]  /*0c10*/  PLOP3.LUT P0, PT, PT, PT, PT, 0x80, 0x0 ;  /* 0x000000000000781c */ /* 0x000fd60003f0f070 */
[----:B------:R-:W-:Y:S05]  /*0c20*/  @!P2 BRA `(.L_x_28786) ;  /* 0x00000004002ca947 */ /* 0x000fea0003800000 */
[----:B------:R-:W-:-:S13]  /*0c30*/  PLOP3.LUT P0, PT, PT, PT, PT, 0x8, 0x0 ;  /* 0x000000000000781c */ /* 0x000fda0003f0e170 */
.L_x_28787:
[----:B------:R-:W-:Y:S01]  /*0c40*/  MOV R15, R17 ;  /* 0x00000011000f7202 */ /* 0x000fe20000000f00 */
[----:B------:R-:W-:Y:S01]  /*0c50*/  IMAD.MOV.U32 R14, RZ, RZ, R18 ;  /* 0x000000ffff0e7224 */ /* 0x000fe200078e0012 */
[----:B------:R-:W2:Y:S03]  /*0c60*/  LDS R25, [R16+-0x8] ;  /* 0xfffff80010197984 */ /* 0x000ea60000000800 */
[----:B------:R-:W-:Y:S01]  /*0c70*/  IMAD.WIDE R14, R0, 0x4, R14 ;  /* 0x00000004000e7825 */ /* 0x000fe200078e020e */
[----:B------:R-:W3:Y:S04]  /*0c80*/  LDS R27, [R16+-0x4] ;  /* 0xfffffc00101b7984 */ /* 0x000ee80000000800 */
[----:B------:R-:W2:Y:S04]  /*0c90*/  LDG.E.CONSTANT R26, desc[UR10][R14.64] ;  /* 0x0000000a0e1a7981 */ /* 0x000ea8000c1e9900 */
[----:B------:R-:W3:Y:S04]  /*0ca0*/  LDG.E.CONSTANT R24, desc[UR10][R14.64+0x400] ;  /* 0x0004000a0e187981 */ /* 0x000ee8000c1e9900 */
[----:B------:R-:W4:Y:S04]  /*0cb0*/  LDG.E.CONSTANT R23, desc[UR10][R14.64+0x800] ;  /* 0x0008000a0e177981 */ /* 0x000f28000c1e9900 */
[----:B-1----:R-:W5:Y:S04]  /*0cc0*/  LDG.E.CONSTANT R22, desc[UR10][R14.64+0xc00] ;  /* 0x000c000a0e167981 */ /* 0x002f68000c1e9900 */
[----:B------:R-:W5:Y:S04]  /*0cd0*/  LDG.E.CONSTANT R21, desc[UR10][R14.64+0x1000] ;  /* 0x0010000a0e157981 */ /* 0x000f68000c1e9900 */
[----:B------:R-:W-:Y:S04]  /*0ce0*/  LDS R28, [R16+0x8] ;  /* 0x00000800101c7984 */ /* 0x000fe80000000800 */
[----:B------:R-:W-:Y:S01]  /*0cf0*/  LDS R29, [R16+0x24] ;  /* 0x00002400101d7984 */ /* 0x000fe20000000800 */
[----:B--2---:R-:W-:-:S03]  /*0d00*/  FMUL.FTZ R25, R25, R26 ;  /* 0x0000001a19197220 */ /* 0x004fc60000410000 */
[----:B------:R-:W4:Y:S01]  /*0d10*/  LDS R26, [R16] ;  /* 0x00000000101a7984 */ /* 0x000f220000000800 */
[----:B0-----:R-:W-:-:S03]  /*0d20*/  FFMA.FTZ R19, R6, R25, R19 ;  /* 0x0000001906137223 */ /* 0x001fc60000010013 */
[----:B------:R-:W2:Y:S01]  /*0d30*/  LDG.E.CONSTANT R25, desc[UR10][R14.64+0x1400] ;  /* 0x0014000a0e197981 */ /* 0x000ea2000c1e9900 */
[----:B---3--:R-:W-:-:S03]  /*0d40*/  FMUL.FTZ R24, R27, R24 ;  /* 0x000000181b187220 */ /* 0x008fc60000410000 */
[----:B------:R-:W5:Y:S01]  /*0d50*/  LDS R27, [R16+0x4] ;  /* 0x00000400101b7984 */ /* 0x000f620000000800 */
[----:B------:R-:W-:-:S03]  /*0d60*/  FFMA.FTZ R19, R6, R24, R19 ;  /* 0x0000001806137223 */ /* 0x000fc60000010013 */
[----:B------:R-:W3:Y:S01]  /*0d70*/  LDG.E.CONSTANT R24, desc[UR10][R14.64+0x1800] ;  /* 0x0018000a0e187981 */ /* 0x000ee2000c1e9900 */
[----:B----4-:R-:W-:-:S03]  /*0d80*/  FMUL.FTZ R23, R26, R23 ;  /* 0x000000171a177220 */ /* 0x010fc60000410000 */
[----:B------:R-:W4:Y:S01]  /*0d90*/  LDG.E.CONSTANT R26, desc[UR10][R14.64+0x2000] ;  /* 0x0020000a0e1a7981 */ /* 0x000f22000c1e9900 */
[----:B------:R-:W-:-:S03]  /*0da0*/  FFMA.FTZ R19, R6, R23, R19 ;  /* 0x0000001706137223 */ /* 0x000fc60000010013 */
[----:B------:R-:W4:Y:S01]  /*0db0*/  LDG.E.CONSTANT R23, desc[UR10][R14.64+0x1c00] ;  /* 0x001c000a0e177981 */ /* 0x000f22000c1e9900 */
[----:B-----5:R-:W-:-:S04]  /*0dc0*/  FMUL.FTZ R22, R27, R22 ;  /* 0x000000161b167220 */ /* 0x020fc80000410000 */
[----:B------:R-:W-:Y:S02]  /*0dd0*/  FFMA.FTZ R27, R6, R22, R19 ;  /* 0x00000016061b7223 */ /* 0x000fe40000010013 */
[----:B------:R-:W5:Y:S04]  /*0de0*/  LDG.E.CONSTANT R19, desc[UR10][R14.64+0x2400] ;  /* 0x0024000a0e137981 */ /* 0x000f68000c1e9900 */
[----:B------:R-:W2:Y:S01]  /*0df0*/  LDS R22, [R16+0xc] ;  /* 0x00000c0010167984 */ /* 0x000ea20000000800 */
[----:B------:R-:W-:-:S03]  /*0e00*/  FMUL.FTZ R21, R28, R21 ;  /* 0x000000151c157220 */ /* 0x000fc60000410000 */
[----:B------:R-:W-:Y:S01]  /*0e10*/  LDS R28, [R16+0x1c] ;  /* 0x00001c00101c7984 */ /* 0x000fe20000000800 */
[----:B------:R-:W-:-:S03]  /*0e20*/  FFMA.FTZ R21, R6, R21, R27 ;  /* 0x0000001506157223 */ /* 0x000fc6000001001b */
[----:B------:R-:W3:Y:S01]  /*0e30*/  LDS R27, [R16+0x10] ;  /* 0x00001000101b7984 */ /* 0x000ee20000000800 */
[----:B--2---:R-:W-:-:S04]  /*0e40*/  FMUL.FTZ R22, R22, R25 ;  /* 0x0000001916167220 */ /* 0x004fc80000410000 */
[----:B------:R-:W-:Y:S02]  /*0e50*/  FFMA.FTZ R25, R6, R22, R21 ;  /* 0x0000001606197223 */ /* 0x000fe40000010015 */
[----:B------:R-:W4:Y:S01]  /*0e60*/  LDS R22, [R16+0x14] ;  /* 0x0000140010167984 */ /* 0x000f220000000800 */
[----:B---3--:R-:W-:-:S03]  /*0e70*/  FMUL.FTZ R24, R27, R24 ;  /* 0x000000181b187220 */ /* 0x008fc60000410000 */
[----:B------:R-:W2:Y:S01]  /*0e80*/  LDG.E.CONSTANT R21, desc[UR10][R14.64+0x2800] ;  /* 0x0028000a0e157981 */ /* 0x000ea2000c1e9900 */
[----:B------:R-:W-:-:S03]  /*0e90*/  FFMA.FTZ R27, R6, R24, R25 ;  /* 0x00000018061b7223 */ /* 0x000fc60000010019 */
[----:B------:R-:W0:Y:S04]  /*0ea0*/  LDS R25, [R16+0x18] ;  /* 0x0000180010197984 */ /* 0x000e280000000800 */
[----:B------:R-:W3:Y:S01]  /*0eb0*/  LDG.E.CONSTANT R24, desc[UR10][R14.64+0x3000] ;  /* 0x0030000a0e187981 */ /* 0x000ee2000c1e9900 */
[----:B----4-:R-:W-:-:S03]  /*0ec0*/  FMUL.FTZ R23, R22, R23 ;  /* 0x0000001716177220 */ /* 0x010fc60000410000 */
[----:B------:R-:W4:Y:S01]  /*0ed0*/  LDG.E.CONSTANT R22, desc[UR10][R14.64+0x2c00] ;  /* 0x002c000a0e167981 */ /* 0x000f22000c1e9900 */
[----:B------:R-:W-:Y:S01]  /*0ee0*/  FFMA.FTZ R23, R6, R23, R27 ;  /* 0x0000001706177223 */ /* 0x000fe2000001001b */
[----:B0-----:R-:W-:Y:S01]  /*0ef0*/  FMUL.FTZ R25, R25, R26 ;  /* 0x0000001a19197220 */ /* 0x001fe20000410000 */
[----:B-----5:R-:W-:Y:S01]  /*0f00*/  FMUL.FTZ R28, R28, R19 ;  /* 0x000000131c1c7220 */ /* 0x020fe20000410000 */
[----:B------:R-:W2:Y:S02]  /*0f10*/  LDS R26, [R16+0x20] ;  /* 0x00002000101a7984 */ /* 0x000ea40000000800 */
[C---:B------:R-:W-:Y:S02]  /*0f20*/  FFMA.FTZ R27, R6.reuse, R25, R23 ;  /* 0x00000019061b7223 */ /* 0x040fe40000010017 */
[----:B------:R-:W5:Y:S04]  /*0f30*/  LDG.E.CONSTANT R23, desc[UR10][R14.64+0x3400] ;  /* 0x0034000a0e177981 */ /* 0x000f68000c1e9900 */
[----:B------:R-:W5:Y:S04]  /*0f40*/  LDG.E.CONSTANT R19, desc[UR10][R14.64+0x3800] ;  /* 0x0038000a0e137981 */ /* 0x000f68000c1e9900 */
[----:B------:R0:W5:Y:S01]  /*0f50*/  LDG.E.CONSTANT R25, desc[UR10][R14.64+0x3c00] ;  /* 0x003c000a0e197981 */ /* 0x000162000c1e9900 */
[----:B------:R-:W-:-:S03]  /*0f60*/  FFMA.FTZ R27, R6, R28, R27 ;  /* 0x0000001c061b7223 */ /* 0x000fc6000001001b */
[----:B0-----:R-:W-:Y:S01]  /*0f70*/  LDS R14, [R16+0x34] ;  /* 0x00003400100e7984 */ /* 0x001fe20000000800 */
[----:B------:R-:W-:-:S05]  /*0f80*/  VIADD R20, R20, 0xfffffff0 ;  /* 0xfffffff014147836 */ /* 0x000fca0000000000 */
[----:B------:R-:W-:Y:S02]  /*0f90*/  ISETP.GT.AND P2, PT, R20, 0xc, PT ;  /* 0x0000000c1400780c */ /* 0x000fe40003f44270 */
[----:B------:R-:W-:Y:S01]  /*0fa0*/  IADD3 R18, P3, R18, 0x4000, RZ ;  /* 0x0000400012127810 */ /* 0x000fe20007f7e0ff */
[----:B------:R-:W-:-:S04]  /*0fb0*/  VIADD R13, R13, 0x10 ;  /* 0x000000100d0d7836 */ /* 0x000fc80000000000 */
[----:B------:R-:W-:Y:S02]  /*0fc0*/  IMAD.X R17, RZ, RZ, R17, P3 ;  /* 0x000000ffff117224 */ /* 0x000fe400018e0611 */
[----:B--2---:R-:W-:Y:S02]  /*0fd0*/  FMUL.FTZ R21, R26, R21 ;  /* 0x000000151a157220 */ /* 0x004fe40000410000 */
[----:B------:R-:W-:Y:S02]  /*0fe0*/  LDS R26, [R16+0x30] ;  /* 0x00003000101a7984 */ /* 0x000fe40000000800 */
[----:B------:R-:W-:Y:S02]  /*0ff0*/  FFMA.FTZ R27, R6, R21, R27 ;  /* 0x00000015061b7223 */ /* 0x000fe4000001001b */
[----:B------:R-:W3:Y:S01]  /*1000*/  LDS R21, [R16+0x28] ;  /* 0x0000280010157984 */ /* 0x000ee20000000800 */
[----:B----4-:R-:W-:-:S03]  /*1010*/  FMUL.FTZ R29, R29, R22 ;  /* 0x000000161d1d7220 */ /* 0x010fc60000410000 */
[----:B------:R0:W1:Y:S01]  /*1020*/  LDS R22, [R16+0x2c] ;  /* 0x00002c0010167984 */ /* 0x0000620000000800 */
[----:B------:R-:W-:Y:S01]  /*1030*/  FFMA.FTZ R27, R6, R29, R27 ;  /* 0x0000001d061b7223 */ /* 0x000fe2000001001b */
[----:B---3--:R-:W-:-:S04]  /*1040*/  FMUL.FTZ R21, R21, R24 ;  /* 0x0000001815157220 */ /* 0x008fc80000410000 */
[----:B------:R-:W-:Y:S01]  /*1050*/  FFMA.FTZ R21, R6, R21, R27 ;  /* 0x0000001506157223 */ /* 0x000fe2000001001b */
[----:B-----5:R-:W-:Y:S01]  /*1060*/  FMUL.FTZ R19, R26, R19 ;  /* 0x000000131a137220 */ /* 0x020fe20000410000 */
[----:B------:R-:W-:Y:S01]  /*1070*/  FMUL.FTZ R14, R14, R25 ;  /* 0x000000190e0e7220 */ /* 0x000fe20000410000 */
[----:B0-----:R-:W-:Y:S01]  /*1080*/  IADD3 R16, R16, 0x40, RZ ;  /* 0x0000004010107810 */ /* 0x001fe20007ffe0ff */
[----:B-1----:R-:W-:-:S04]  /*1090*/  FMUL.FTZ R22, R22, R23 ;  /* 0x0000001716167220 */ /* 0x002fc80000410000 */
[----:B------:R-:W-:-:S04]  /*10a0*/  FFMA.FTZ R21, R6, R22, R21 ;  /* 0x0000001606157223 */ /* 0x000fc80000010015 */
[----:B------:R-:W-:-:S04]  /*10b0*/  FFMA.FTZ R19, R6, R19, R21 ;  /* 0x0000001306137223 */ /* 0x000fc80000010015 */
[----:B------:R-:W-:Y:S01]  /*10c0*/  FFMA.FTZ R19, R6, R14, R19 ;  /* 0x0000000e06137223 */ /* 0x000fe20000010013 */
[----:B------:R-:W-:Y:S06]  /*10d0*/  @P2 BRA `(.L_x_28787) ;  /* 0xfffffff800d82947 */ /* 0x000fec000383ffff */
.L_x_28786:
[----:B------:R-:W-:-:S13]  /*10e0*/  ISETP.GT.AND P2, PT, R20, 0x4, PT ;  /* 0x000000041400780c */ /* 0x000fda0003f44270 */
[----:B------:R-:W-:Y:S05]  /*10f0*/  @!P2 BRA `(.L_x_28788) ;  /* 0x0000000000a4a947 */ /* 0x000fea0003800000 */
        /* <DEDUP_REMOVED lines=9> */
[----:B------:R-:W5:Y:S01]  /*1190*/  LDS R29, [R16+0x4] ;  /* 0x00000400101d7984 */ /* 0x000f620000000800 */
[----:B--2---:R-:W-:-:S03]  /*11a0*/  FMUL.FTZ R26, R21, R26 ;  /* 0x0000001a151a7220 */ /* 0x004fc60000410000 */
[----:B------:R-:W2:Y:S01]  /*11b0*/  LDG.E.CONSTANT R21, desc[UR10][R14.64+0x1000] ;  /* 0x0010000a0e157981 */ /* 0x000ea2000c1e9900 */
[----:B0-----:R-:W-:-:S03]  /*11c0*/  FFMA.FTZ R27, R6, R26, R19 ;  /* 0x0000001a061b7223 */ /* 0x001fc60000010013 */
[----:B------:R-:W2:Y:S01]  /*11d0*/  LDG.E.CONSTANT R19, desc[UR10][R14.64+0x1400] ;  /* 0x0014000a0e137981 */ /* 0x000ea2000c1e9900 */
[----:B---3--:R-:W-:-:S03]  /*11e0*/  FMUL.FTZ R26, R25, R24 ;  /* 0x00000018191a7220 */ /* 0x008fc60000410000 */
[----:B------:R-:W3:Y:S04]  /*11f0*/  LDG.E.CONSTANT R24, desc[UR10][R14.64+0x1800] ;  /* 0x0018000a0e187981 */ /* 0x000ee8000c1e9900 */
[----:B------:R0:W3:Y:S01]  /*1200*/  LDG.E.CONSTANT R25, desc[UR10][R14.64+0x1c00] ;  /* 0x001c000a0e197981 */ /* 0x0000e2000c1e9900 */
[----:B------:R-:W-:Y:S01]  /*1210*/  FFMA.FTZ R27, R6, R26, R27 ;  /* 0x0000001a061b7223 */ /* 0x000fe2000001001b */
[----:B-----5:R-:W-:Y:S01]  /*1220*/  FMUL.FTZ R29, R29, R22 ;  /* 0x000000161d1d7220 */ /* 0x020fe20000410000 */
[----:B------:R-:W-:Y:S01]  /*1230*/  IADD3 R18, P2, R18, 0x2000, RZ ;  /* 0x0000200012127810 */ /* 0x000fe20007f5e0ff */
[----:B------:R-:W4:Y:S01]  /*1240*/  LDS R26, [R16] ;  /* 0x00000000101a7984 */ /* 0x000f220000000800 */
[----:B------:R-:W-:Y:S01]  /*1250*/  PLOP3.LUT P0, PT, PT, PT, PT, 0x8, 0x0 ;  /* 0x000000000000781c */ /* 0x000fe20003f0e170 */
[----:B------:R-:W-:Y:S01]  /*1260*/  VIADD R13, R13, 0x8 ;  /* 0x000000080d0d7836 */ /* 0x000fe20000000000 */
[----:B------:R-:W-:Y:S01]  /*1270*/  IADD3 R20, R20, -0x8, RZ ;  /* 0xfffffff814147810 */ /* 0x000fe20007ffe0ff */
[----:B------:R-:W-:Y:S01]  /*1280*/  LDS R22, [R16+0xc] ;  /* 0x00000c0010167984 */ /* 0x000fe20000000800 */
[----:B------:R-:W-:-:S03]  /*1290*/  IADD3.X R17, RZ, R17, RZ, P2, !PT ;  /* 0x00000011ff117210 */ /* 0x000fc600017fe4ff */
[----:B0-----:R-:W-:Y:S01]  /*12a0*/  LDS R14, [R16+0x14] ;  /* 0x00001400100e7984 */ /* 0x001fe20000000800 */
[----:B----4-:R-:W-:-:S03]  /*12b0*/  FMUL.FTZ R23, R26, R23 ;  /* 0x000000171a177220 */ /* 0x010fc60000410000 */
[----:B------:R-:W2:Y:S01]  /*12c0*/  LDS R26, [R16+0x8] ;  /* 0x00000800101a7984 */ /* 0x000ea20000000800 */
[----:B------:R-:W-:-:S04]  /*12d0*/  FFMA.FTZ R23, R6, R23, R27 ;  /* 0x0000001706177223 */ /* 0x000fc8000001001b */
[----:B------:R-:W-:Y:S02]  /*12e0*/  FFMA.FTZ R29, R6, R29, R23 ;  /* 0x0000001d061d7223 */ /* 0x000fe40000010017 */
[----:B------:R0:W3:Y:S02]  /*12f0*/  LDS R23, [R16+0x10] ;  /* 0x0000100010177984 */ /* 0x0000e40000000800 */
[----:B0-----:R-:W-:Y:S02]  /*1300*/  VIADD R16, R16, 0x20 ;  /* 0x0000002010107836 */ /* 0x001fe40000000000 */
[----:B--2---:R-:W-:-:S04]  /*1310*/  FMUL.FTZ R21, R26, R21 ;  /* 0x000000151a157220 */ /* 0x004fc80000410000 */
[----:B------:R-:W-:Y:S01]  /*1320*/  FFMA.FTZ R21, R6, R21, R29 ;  /* 0x0000001506157223 */ /* 0x000fe2000001001d */
[----:B------:R-:W-:Y:S01]  /*1330*/  FMUL.FTZ R22, R22, R19 ;  /* 0x0000001316167220 */ /* 0x000fe20000410000 */
[----:B---3--:R-:W-:-:S03]  /*1340*/  FMUL.FTZ R24, R23, R24 ;  /* 0x0000001817187220 */ /* 0x008fc60000410000 */
[----:B------:R-:W-:Y:S01]  /*1350*/  FFMA.FTZ R21, R6, R22, R21 ;  /* 0x0000001606157223 */ /* 0x000fe20000010015 */
[----:B------:R-:W-:-:S03]  /*1360*/  FMUL.FTZ R14, R14, R25 ;  /* 0x000000190e0e7220 */ /* 0x000fc60000410000 */
[----:B------:R-:W-:-:S04]  /*1370*/  FFMA.FTZ R21, R6, R24, R21 ;  /* 0x0000001806157223 */ /* 0x000fc80000010015 */
[----:B------:R-:W-:-:S07]  /*1380*/  FFMA.FTZ R19, R6, R14, R21 ;  /* 0x0000000e06137223 */ /* 0x000fce0000010015 */
.L_x_28788:
[----:B------:R-:W-:-:S13]  /*1390*/  ISETP.NE.OR P0, PT, R20, RZ, P0 ;  /* 0x000000ff1400720c */ /* 0x000fda0000705670 */
[----:B------:R-:W-:Y:S05]  /*13a0*/  @!P0 BRA `(.L_x_28784) ;  /* 0x0000000000688947 */ /* 0x000fea0003800000 */
.L_x_28785:
        /* <DEDUP_REMOVED lines=8> */
[----:B-1----:R-:W5:Y:S01]  /*1430*/  LDG.E.CONSTANT R22, desc[UR10][R14.64+0xc00] ;  /* 0x000c000a0e167981 */ /* 0x002f62000c1e9900 */
[----:B------:R-:W-:Y:S01]  /*1440*/  VIADD R20, R20, 0xfffffffc ;  /* 0xfffffffc14147836 */ /* 0x000fe20000000000 */
[----:B------:R-:W-:-:S02]  /*1450*/  IADD3 R18, P2, R18, 0x1000, RZ ;  /* 0x0000100012127810 */ /* 0x000fc40007f5e0ff */
[----:B------:R-:W4:Y:S01]  /*1460*/  LDS R26, [R16] ;  /* 0x00000000101a7984 */ /* 0x000f220000000800 */
[----:B------:R-:W-:Y:S02]  /*1470*/  IADD3 R13, R13, 0x4, RZ ;  /* 0x000000040d0d7810 */ /* 0x000fe40007ffe0ff */
[----:B------:R-:W-:Y:S01]  /*1480*/  ISETP.NE.AND P0, PT, R20, RZ, PT ;  /* 0x000000ff1400720c */ /* 0x000fe20003f05270 */
[----:B------:R1:W5:Y:S01]  /*1490*/  LDS R23, [R16+0x4] ;  /* 0x0000040010177984 */ /* 0x0003620000000800 */
[----:B------:R-:W-:Y:S01]  /*14a0*/  IADD3.X R17, RZ, R17, RZ, P2, !PT ;  /* 0x00000011ff117210 */ /* 0x000fe200017fe4ff */
[----:B-1----:R-:W-:Y:S02]  /*14b0*/  VIADD R16, R16, 0x10 ;  /* 0x0000001010107836 */ /* 0x002fe40000000000 */
[----:B--2---:R-:W-:-:S04]  /*14c0*/  FMUL.FTZ R28, R25, R28 ;  /* 0x0000001c191c7220 */ /* 0x004fc80000410000 */
[----:B0-----:R-:W-:Y:S01]  /*14d0*/  FFMA.FTZ R19, R28, R6, R19 ;  /* 0x000000061c137223 */ /* 0x001fe20000010013 */
[----:B---3--:R-:W-:Y:S01]  /*14e0*/  FMUL.FTZ R24, R27, R24 ;  /* 0x000000181b187220 */ /* 0x008fe20000410000 */
[----:B----4-:R-:W-:-:S03]  /*14f0*/  FMUL.FTZ R26, R26, R21 ;  /* 0x000000151a1a7220 */ /* 0x010fc60000410000 */
[----:B------:R-:W-:Y:S01]  /*1500*/  FFMA.FTZ R19, R24, R6, R19 ;  /* 0x0000000618137223 */ /* 0x000fe20000010013 */
[----:B-----5:R-:W-:-:S03]  /*1510*/  FMUL.FTZ R22, R23, R22 ;  /* 0x0000001617167220 */ /* 0x020fc60000410000 */
[----:B------:R-:W-:-:S04]  /*1520*/  FFMA.FTZ R19, R26, R6, R19 ;  /* 0x000000061a137223 */ /* 0x000fc80000010013 */
[----:B------:R-:W-:Y:S01]  /*1530*/  FFMA.FTZ R19, R22, R6, R19 ;  /* 0x0000000616137223 */ /* 0x000fe20000010013 */
[----:B------:R-:W-:Y:S06]  /*1540*/  @P0 BRA `(.L_x_28785) ;  /* 0xfffffffc00980947 */ /* 0x000fec000383ffff */
.L_x_28784:
        /* <DEDUP_REMOVED lines=8> */
[----:B------:R-:W2:Y:S01]  /*15d0*/  LDG.E.CONSTANT R16, desc[UR10][R14.64] ;  /* 0x0000000a0e107981 */ /* 0x000ea2000c1e9900 */
[----:B------:R-:W-:Y:S02]  /*15e0*/  LEA R20, R13, R2, 0x2 ;  /* 0x000000020d147211 */ /* 0x000fe400078e10ff */
[----:B------:R-:W-:-:S03]  /*15f0*/  ISETP.NE.AND P0, PT, R9, 0x1, PT ;  /* 0x000000010900780c */ /* 0x000fc60003f05270 */
[----:B------:R-:W2:Y:S02]  /*1600*/  LDS R13, [R20] ;  /* 0x00000000140d7984 */ /* 0x000ea40000000800 */
[----:B--2---:R-:W-:-:S04]  /*1610*/  FMUL.FTZ R16, R13, R16 ;  /* 0x000000100d107220 */ /* 0x004fc80000410000 */
[----:B0-----:R-:W-:-:S04]  /*1620*/  FFMA.FTZ R19, R16, R6, R19 ;  /* 0x0000000610137223 */ /* 0x001fc80000010013 */
[----:B------:R-:W-:Y:S05]  /*1630*/  @!P0 BRA `(.L_x_28789) ;  /* 0x0000000000248947 */ /* 0x000fea0003800000 */
[----:B------:R-:W-:Y:S01]  /*1640*/  ISETP.NE.AND P0, PT, R9, 0x2, PT ;  /* 0x000000020900780c */ /* 0x000fe20003f05270 */
[----:B------:R-:W2:Y:S04]  /*1650*/  LDG.E.CONSTANT R16, desc[UR10][R14.64+0x400] ;  /* 0x0004000a0e107981 */ /* 0x000ea8000c1e9900 */
[----:B------:R-:W2:Y:S08]  /*1660*/  LDS R13, [R20+0x4] ;  /* 0x00000400140d7984 */ /* 0x000eb00000000800 */
[----:B---3--:R-:W3:Y:S04]  /*1670*/  @P0 LDG.E.CONSTANT R18, desc[UR10][R14.64+0x800] ;  /* 0x0008000a0e120981 */ /* 0x008ee8000c1e9900 */
[----:B------:R-:W3:Y:S01]  /*1680*/  @P0 LDS R17, [R20+0x8] ;  /* 0x0000080014110984 */ /* 0x000ee20000000800 */
[----:B--2---:R-:W-:-:S04]  /*1690*/  FMUL.FTZ R16, R13, R16 ;  /* 0x000000100d107220 */ /* 0x004fc80000410000 */
[----:B------:R-:W-:Y:S01]  /*16a0*/  FFMA.FTZ R19, R16, R6, R19 ;  /* 0x0000000610137223 */ /* 0x000fe20000010013 */
[----:B---3--:R-:W-:-:S04]  /*16b0*/  @P0 FMUL.FTZ R18, R17, R18 ;  /* 0x0000001211120220 */ /* 0x008fc80000410000 */
[----:B------:R-:W-:-:S07]  /*16c0*/  @P0 FFMA.FTZ R19, R18, R6, R19 ;  /* 0x0000000612130223 */ /* 0x000fce0000010013 */
.L_x_28789:
[----:B------:R-:W-:Y:S01]  /*16d0*/  IADD3 R13, P0, R0, R5, RZ ;  /* 0x00000005000d7210 */ /* 0x000fe20007f1e0ff */
[----:B------:R-:W-:-:S03]  /*16e0*/  ULDC.64 UR4, c[0x0][0x210] ;  /* 0x0000840000047ab9 */ /* 0x000fc60000000a00 */
[----:B------:R-:W-:Y:S02]  /*16f0*/  LEA.HI.X.SX32 R16, R0, R7, 0x1, P0 ;  /* 0x0000000700107211 */ /* 0x000fe400000f0eff */
[----:B------:R-:W-:-:S04]  /*1700*/  LEA R14, P0, R13, UR4, 0x2 ;  /* 0x000000040d0e7c11 */ /* 0x000fc8000f8010ff */
[----:B------:R-:W-:Y:S02]  /*1710*/  LEA.HI.X R15, R13, UR5, R16, 0x2, P0 ;  /* 0x000000050d0f7c11 */ /* 0x000fe400080f1410 */
[C---:B------:R-:W-:Y:S01]  /*1720*/  ISETP.GE.AND P0, PT, R0.reuse, 0x80, PT ;  /* 0x000000800000780c */ /* 0x040fe20003f06270 */
[----:B------:R-:W-:Y:S02]  /*1730*/  VIADD R0, R0, 0x80 ;  /* 0x0000008000007836 */ /* 0x000fe40000000000 */
[----:B------:R2:W-:Y:S10]  /*1740*/  STG.E desc[UR10][R14.64], R19 ;  /* 0x000000130e007986 */ /* 0x0005f4000c10190a */
[----:B------:R-:W-:Y:S05]  /*1750*/  @!P0 BRA `(.L_x_28790) ;  /* 0xfffffff000fc8947 */ /* 0x000fea000383ffff */
[----:B------:R-:W-:Y:S05]  /*1760*/  EXIT ;  /* 0x000000000000794d */ /* 0x000fea0003800000 */
.L_x_28772:
        /* <DEDUP_REMOVED lines=19> */
.L_x_28791:
[----:B0-----:R-:W-:Y:S02]  /*18a0*/  SHF.R.S32.HI R4, RZ, 0x1f, R0 ;  /* 0x0000001fff047819 */ /* 0x001fe40000011400 */
[----:B------:R-:W-:-:S04]  /*18b0*/  IADD3 R3, P0, R0, R7, RZ ;  /* 0x0000000700037210 */ /* 0x000fc80007f1e0ff */
[----:B------:R-:W-:Y:S02]  /*18c0*/  IADD3.X R6, R4, R9, RZ, P0, !PT ;  /* 0x0000000904067210 */ /* 0x000fe400007fe4ff */
[----:B------:R-:W-:-:S04]  /*18d0*/  LEA R2, P0, R3, UR6, 0x2 ;  /* 0x0000000603027c11 */ /* 0x000fc8000f8010ff */
[----:B------:R-:W-:-:S06]  /*18e0*/  LEA.HI.X R3, R3, UR7, R6, 0x2, P0 ;  /* 0x0000000703037c11 */ /* 0x000fcc00080f1406 */
[----:B------:R-:W2:Y:S01]  /*18f0*/  LDG.E.CONSTANT R3, desc[UR10][R2.64] ;  /* 0x0000000a02037981 */ /* 0x000ea2000c1e9900 */
[C---:B------:R-:W-:Y:S02]  /*1900*/  IADD3 R5, P0, R0.reuse, R11, RZ ;  /* 0x0000000b00057210 */ /* 0x040fe40007f1e0ff */
[----:B------:R-:W-:-:S03]  /*1910*/  IADD3 R0, R0, UR4, RZ ;  /* 0x0000000400007c10 */ /* 0x000fc6000fffe0ff */
[----:B------:R-:W-:Y:S01]  /*1920*/  IMAD.X R6, R4, 0x1, R13, P0 ;  /* 0x0000000104067824 */ /* 0x000fe200000e060d */
[----:B------:R-:W-:-:S04]  /*1930*/  LEA R4, P0, R5, UR8, 0x2 ;  /* 0x0000000805047c11 */ /* 0x000fc8000f8010ff */
[----:B------:R-:W-:Y:S02]  /*1940*/  LEA.HI.X R5, R5, UR9, R6, 0x2, P0 ;  /* 0x0000000905057c11 */ /* 0x000fe400080f1406 */
[----:B------:R-:W-:-:S03]  /*1950*/  ISETP.GE.AND P0, PT, R0, 0x100, PT ;  /* 0x000001000000780c */ /* 0x000fc60003f06270 */
[----:B--2---:R0:W-:Y:S10]  /*1960*/  STG.E desc[UR10][R4.64], R3 ;  /* 0x0000000304007986 */ /* 0x0041f4000c10190a */
[----:B------:R-:W-:Y:S05]  /*1970*/  @!P0 BRA `(.L_x_28791) ;  /* 0xfffffffc00c88947 */ /* 0x000fea000383ffff */
[----:B------:R-:W-:Y:S05]  /*1980*/  EXIT ;  /* 0x000000000000794d */ /* 0x000fea0003800000 */
.L_x_28792:
        /* <DEDUP_REMOVED lines=15> */
.L_x_30064:


//--------------------- .text._ZN4vllm25paged_attention_v2_kernelIffLi256ELi8ELi128ELNS_18Fp8KVCacheDataTypeE0ELb1ELi512EEEvPfS2_PT_PKS3_PKT0_S9_ifPKiSB_iPKfiiiSD_SD_iiiii --------------------------
	.section	.text._ZN4vllm25paged_attention_v2_kernelIffLi256ELi8ELi128ELNS_18Fp8KVCacheDataTypeE0ELb1ELi512EEEvPfS2_PT_PKS3_PKT0_S9_ifPKiSB_iPKfiiiSD_SD_iiiii,"ax",@progbits
	.align	128
        .global         _ZN4vllm25paged_attention_v2_kernelIffLi256ELi8ELi128ELNS_18Fp8KVCacheDataTypeE0ELb1ELi512EEEvPfS2_PT_PKS3_PKT0_S9_ifPKiSB_iPKfiiiSD_SD_iiiii
        .type           _ZN4vllm25paged_attention_v2_kernelIffLi256ELi8ELi128ELNS_18Fp8KVCacheDataTypeE0ELb1ELi512EEEvPfS2_PT_PKS3_PKT0_S9_ifPKiSB_iPKfiiiSD_SD_iiiii,@function
        .size           _ZN4vllm25paged_attention_v2_kernelIffLi256ELi8ELi128ELNS_18Fp8KVCacheDataTypeE0ELb1ELi512EEEvPfS2_PT_PKS3_PKT0_S9_ifPKiSB_iPKfiiiSD_SD_iiiii,(.L_x_30065 - _ZN4vllm25paged_attention_v2_kernelIffLi256ELi8ELi128ELNS_18Fp8KVCacheDataTypeE0ELb1ELi512EEEvPfS2_PT_PKS3_PKT0_S9_ifPKiSB_iPKfiiiSD_SD_iiiii)
        .other          _ZN4vllm25paged_attention_v2_kernelIffLi256ELi8ELi128ELNS_18Fp8KVCacheDataTypeE0ELb1ELi512EEEvPfS2_PT_PKS3_PKT0_S9_ifPKiSB_iPKfiiiSD_SD_iiiii,@"STO_CUDA_ENTRY STV_DEFAULT"
_ZN4vllm25paged_attention_v2_kernelIffLi256ELi8ELi128ELNS_18Fp8KVCacheDataTypeE0ELb1ELi512EEEvPfS2_PT_PKS3_PKT0_S9_ifPKiSB_iPKfiiiSD_SD_iiiii:
.text._ZN4vllm25paged_attention_v2_kernelIffLi256ELi8ELi128ELNS_18Fp8KVCacheDataTypeE0ELb1ELi512EEEvPfS2_PT_PKS3_PKT0_S9_ifPKiSB_iPKfiiiSD_SD_iiiii:
        /* <DEDUP_REMOVED lines=52> */
[----:B------:R-:W-:Y:S01]  /*0340*/  ULOP3.LUT UR4, UR10, UR9, URZ, 0x3c, !UPT ;  /* 0x000000090a047292 */ /* 0x000fe2000f8e3c3f */
[----:B------:R-:W1:Y:S03]  /*0350*/  S2R R5, SR_TID.X ;  /* 0x0000000000057919 */ /* 0x000e660000002100 */
        /* <DEDUP_REMOVED lines=11> */
[----:B------:R-:W3:Y:S08]  /*0410*/  I2F.RP R0, UR16 ;  /* 0x0000001000007d06 */ /* 0x000ef00008209400 */
[----:B---3--:R-:W0:Y:S02]  /*0420*/  MUFU.RCP R0, R0 ;  /* 0x0000000000007308 */ /* 0x008e240000001000 */
        /* <DEDUP_REMOVED lines=9> */
[----:B-1----:R-:W-:Y:S01]  /*04c0*/  SHF.R.S32.HI R0, RZ, 0x1f, R5 ;  /* 0x0000001fff007819 */ /* 0x002fe20000011405 */
[----:B------:R-:W-:-:S03]  /*04d0*/  UIADD3 UR4, UR18, 0x7, URZ ;  /* 0x0000000712047890 */ /* 0x000fc6000fffe03f */
[-C--:B------:R-:W-:Y:S02]  /*04e0*/  LEA.HI R2, R0, R5.reuse, RZ, 0x2 ;  /* 0x0000000500027211 */ /* 0x080fe400078f10ff */
[----:B------:R-:W-:Y:S01]  /*04f0*/  UMOV UR7, UR5 ;  /* 0x0000000500077c82 */ /* 0x000fe20008000000 */
[----:B------:R-:W-:Y:S01]  /*0500*/  USHF.R.S32.HI UR5, URZ, 0x1f, UR4 ;  /* 0x0000001f3f057899 */ /* 0x000fe20008011404 */
[----:B------:R-:W-:Y:S02]  /*0510*/  LOP3.LUT R228, R2, 0xfffffffc, RZ, 0xc0, !PT ;  /* 0xfffffffc02e47812 */ /* 0x000fe400078ec0ff */
[----:B------:R-:W-:Y:S01]  /*0520*/  LEA.HI R0, R0, R5, RZ, 0x5 ;  /* 0x0000000500007211 */ /* 0x000fe200078f28ff */
[----:B------:R-:W-:Y:S02]  /*0530*/  UIMAD UR6, UR7, UR6, UR12 ;  /* 0x00000006070672a4 */ /* 0x000fe4000f8e020c */
[----:B------:R-:W-:Y:S01]  /*0540*/  ULEA.HI UR5, UR5, UR4, URZ, 0x3 ;  /* 0x0000000405057291 */ /* 0x000fe2000f8f183f */
[----:B------:R-:W-:Y:S01]  /*0550*/  IMAD.IADD R228, R5, 0x1, -R228 ;  /* 0x0000000105e47824 */ /* 0x000fe200078e0ae4 */
[----:B------:R-:W-:Y:S01]  /*0560*/  UISETP.GT.U32.AND UP1, UPT, UR16, UR6, UPT ;  /* 0x000000061000728c */ /* 0x000fe2000bf24070 */
[----:B------:R-:W-:Y:S01]  /*0570*/  SHF.R.S32.HI R231, RZ, 0x5, R0 ;  /* 0x00000005ffe77819 */ /* 0x000fe20000011400 */
[----:B------:R-:W-:-:S09]  /*0580*/  UMOV UR4, URZ ;  /* 0x0000003f00047c82 */ /* 0x000fd20008000000 */
[----:B------:R-:W-:Y:S02]  /*0590*/  @!UP1 UIADD3 UR6, UR6, -UR16, URZ ;  /* 0x8000001006069290 */ /* 0x000fe4000fffe03f */
[----:B------:R-:W-:Y:S02]  /*05a0*/  @!UP1 UIADD3 UR7, UR7, 0x1, URZ ;  /* 0x0000000107079890 */ /* 0x000fe4000fffe03f */
[----:B------:R-:W-:Y:S02]  /*05b0*/  UISETP.GE.U32.AND UP0, UPT, UR6, UR16, UPT ;  /* 0x000000100600728c */ /* 0x000fe4000bf06070 */
[----:B------:R-:W-:Y:S02]  /*05c0*/  ULEA UR6, UR11, 0x40, 0x6 ;  /* 0x000000400b067891 */ /* 0x000fe4000f8e303f */
[----:B------:R-:W-:Y:S02]  /*05d0*/  USHF.R.S32.HI UR11, URZ, 0x3, UR5 ;  /* 0x000000033f0b7899 */ /* 0x000fe40008011405 */
[----:B------:R-:W-:-:S02]  /*05e0*/  ULOP3.LUT UR5, UR8, UR13, URZ, 0x3c, !UPT ;  /* 0x0000000d08057292 */ /* 0x000fc4000f8e3c3f */
[----:B------:R-:W-:Y:S02]  /*05f0*/  UISETP.LT.AND UP2, UPT, UR11, UR6, UPT ;  /* 0x000000060b00728c */ /* 0x000fe4000bf41270 */
[----:B------:R-:W-:Y:S02]  /*0600*/  UISETP.GE.AND UP1, UPT, UR5, URZ, UPT ;  /* 0x0000003f0500728c */ /* 0x000fe4000bf26270 */
[----:B------:R-:W-:Y:S02]  /*0610*/  @UP0 UIADD3 UR7, UR7, 0x1, URZ ;  /* 0x0000000107070890 */ /* 0x000fe4000fffe03f */
[----:B------:R-:W-:Y:S02]  /*0620*/  UISETP.NE.AND UP0, UPT, UR13, URZ, UPT ;  /* 0x0000003f0d00728c */ /* 0x000fe4000bf05270 */
[----:B------:R-:W-:-:S03]  /*0630*/  USEL UR11, UR11, UR6, UP2 ;  /* 0x000000060b0b7287 */ /* 0x000fc60009000000 */
[----:B------:R-:W-:Y:S02]  /*0640*/  UMOV UR5, UR7 ;  /* 0x0000000700057c82 */ /* 0x000fe40008000000 */
[----:B------:R-:W-:-:S04]  /*0650*/  @!UP1 UIADD3 UR5, -UR5, URZ, URZ ;  /* 0x0000003f05059290 */ /* 0x000fc8000fffe13f */
[----:B------:R-:W-:Y:S01]  /*0660*/  @!UP0 ULOP3.LUT UR5, URZ, UR13, URZ, 0x33, !UPT ;  /* 0x0000000d3f058292 */ /* 0x000fe2000f8e333f */
[----:B--2---:R-:W-:Y:S02]  /*0670*/  @P0 R2UR UR4, R3 ;  /* 0x00000000030402ca */ /* 0x004fe400000e0000 */
[----:B------:R-:W-:Y:S02]  /*0680*/  ISETP.GT.AND P0, PT, R5, 0xff, PT ;  /* 0x000000ff0500780c */ /* 0x000fe40003f04270 */
[----:B------:R-:W-:-:S11]  /*0690*/  SHF.R.S32.HI R5, RZ, 0x2, R2 ;  /* 0x00000002ff057819 */ /* 0x000fd60000011402 */
[----:B------:R-:W-:Y:S05]  /*06a0*/  @P0 BRA `(.L_x_28794) ;  /* 0x0000000400200947 */ /* 0x000fea0003800000 */
[----:B------:R-:W0:Y:S01]  /*06b0*/  S2R R7, SR_CTAID.X ;  /* 0x0000000000077919 */ /* 0x000e220000002500 */
[C---:B------:R-:W-:Y:S01]  /*06c0*/  VIMNMX R0, R5.reuse, 0x20, !PT ;  /* 0x0000002005007848 */ /* 0x040fe20007fe0100 */
[----:B------:R-:W-:Y:S01]  /*06d0*/  ULDC UR6, c[0x0][0x268] ;  /* 0x00009a0000067ab9 */ /* 0x000fe20000000800 */
[----:B------:R-:W-:Y:S01]  /*06e0*/  BSSY B1, `(.L_x_28795) ;  /* 0x0000025000017945 */ /* 0x000fe20003800000 */
[----:B------:R-:W-:Y:S01]  /*06f0*/  IMAD.U32 R3, RZ, RZ, UR6 ;  /* 0x00000006ff037e24 */ /* 0x000fe2000f8e00ff */
[----:B------:R-:W-:Y:S01]  /*0700*/  IADD3 R0, -R5, 0x1f, R0 ;  /* 0x0000001f05007810 */ /* 0x000fe20007ffe100 */
[----:B------:R-:W-:-:S03]  /*0710*/  IMAD.MOV.U32 R9, RZ, RZ, R5 ;  /* 0x000000ffff097224 */ /* 0x000fc600078e0005 */
[C---:B------:R-:W-:Y:S02]  /*0720*/  LEA.HI R2, R0.reuse, 0x1, RZ, 0x1b ;  /* 0x0000000100027811 */ /* 0x040fe400078fd8ff */
[----:B------:R-:W-:Y:S01]  /*0730*/  ISETP.GE.U32.AND P1, PT, R0, 0x60, PT ;  /* 0x000000600000780c */ /* 0x000fe20003f26070 */
[----:B------:R-:W-:Y:S01]  /*0740*/  IMAD R0, R3, UR17, RZ ;  /* 0x0000001103007c24 */ /* 0x000fe2000f8e02ff */
[----:B------:R-:W-:-:S04]  /*0750*/  LOP3.LUT P0, R2, R2, 0x3, RZ, 0xc0, !PT ;  /* 0x0000000302027812 */ /* 0x000fc8000780c0ff */
[----:B------:R-:W-:Y:S01]  /*0760*/  SHF.R.S32.HI R8, RZ, 0x1f, R0 ;  /* 0x0000001fff087819 */ /* 0x000fe20000011400 */
[----:B0-----:R-:W-:-:S05]  /*0770*/  IMAD.SHL.U32 R7, R7, 0x100, RZ ;  /* 0x0000010007077824 */ /* 0x001fca00078e00ff */
[----:B------:R-:W-:-:S03]  /*0780*/  SHF.R.S32.HI R11, RZ, 0x1f, R7 ;  /* 0x0000001fff0b7819 */ /* 0x000fc60000011407 */
        /* <DEDUP_REMOVED lines=15> */
.L_x_28797:
        /* <DEDUP_REMOVED lines=11> */
.L_x_28796:
[----:B------:R-:W-:Y:S05]  /*0930*/  BSYNC B1 ;  /* 0x0000000000017941 */ /* 0x000fea0003800000 */
.L_x_28795:
        /* <DEDUP_REMOVED lines=14> */
.L_x_28798:
        /* <DEDUP_REMOVED lines=17> */
.L_x_28794:
[----:B------:R-:W-:Y:S05]  /*0b30*/  BSYNC B0 ;  /* 0x0000000000007941 */ /* 0x000fea0003800000 */
.L_x_28793:
        /* <DEDUP_REMOVED lines=64> */
[C---:B------:R-:W-:Y:S01]  /*0f40*/  VIADD R223, R228.reuse, 0x30 ;  /* 0x00000030e4df7836 */ /* 0x040fe20000000000 */
[----:B------:R-:W-:Y:S01]  /*0f50*/  FSETP.NEU.FTZ.AND P0, PT, RZ, UR4, PT ;  /* 0x00000004ff007c0b */ /* 0x000fe2000bf1d000 */
        /* <DEDUP_REMOVED lines=45> */
[----:B------:R-:W-:Y:S01]  /*1230*/  LEA.HI R15, R2, R213, RZ, 0x2 ;  /* 0x000000d5020f7211 */ /* 0x000fe200078f10ff */
[----:B------:R-:W-:Y:S01]  /*1240*/  VIADD R185, R228, 0x7c ;  /* 0x0000007ce4b97836 */ /* 0x000fe20000000000 */
[----:B------:R-:W-:Y:S01]  /*1250*/  LEA.HI R16, R16, R211, RZ, 0x2 ;  /* 0x000000d310107211 */ /* 0x000fe200078f10ff */
[----:B------:R-:W-:Y:S01]  /*1260*/  IMAD.IADD R217, R217, 0x1, -R8 ;  /* 0x00000001d9d97824 */ /* 0x000fe200078e0a08 */
        /* <DEDUP_REMOVED lines=19> */
[----:B------:R-:W-:Y:S01]  /*13a0*/  VIADD R173, R228, 0x94 ;  /* 0x00000094e4ad7836 */ /* 0x000fe20000000000 */
[----:B------:R-:W-:Y:S01]  /*13b0*/  LEA.HI R19, R4, R205, RZ, 0x2 ;  /* 0x000000cd04137211 */ /* 0x000fe200078f10ff */
[----:B------:R-:W-:Y:S01]  /*13c0*/  VIADD R171, R228, 0x98 ;  /* 0x00000098e4ab7836 */ /* 0x000fe20000000000 */
[----:B------:R-:W-:Y:S01]  /*13d0*/  LEA.HI R20, R6, R203, RZ, 0x2 ;  /* 0x000000cb06147211 */ /* 0x000fe200078f10ff */
[----:B------:R-:W-:Y:S01]  /*13e0*/  VIADD R169, R228, 0x9c ;  /* 0x0000009ce4a97836 */ /* 0x000fe20000000000 */
        /* <DEDUP_REMOVED lines=182> */
[----:B------:R-:W-:-:S02]  /*1f50*/  SHF.R.S32.HI R6, RZ, 0x1f, R139 ;  /* 0x0000001fff067819 */ /* 0x000fc4000001148b */
[----:B------:R-:W-:Y:S02]  /*1f60*/  SHF.R.S32.HI R8, RZ, 0x1f, R137 ;  /* 0x0000001fff087819 */ /* 0x000fe40000011489 */
[----:B------:R-:W-:Y:S02]  /*1f70*/  LEA.HI R50, R2, R143, RZ, 0x2 ;  /* 0x0000008f02327211 */ /* 0x000fe400078f10ff */
[----:B------:R-:W-:Y:S02]  /*1f80*/  LEA.HI R51, R4, R141, RZ, 0x2 ;  /* 0x0000008d04337211 */ /* 0x000fe400078f10ff */
        /* <DEDUP_REMOVED lines=13> */
[C---:B------:R-:W-:Y:S01]  /*2060*/  VIADD R2, R228.reuse, 0xe0 ;  /* 0x000000e0e4027836 */ /* 0x040fe20000000000 */
[----:B------:R-:W-:Y:S01]  /*2070*/  SHF.R.S32.HI R63, RZ, 0x1f, R62 ;  /* 0x0000001fff3f7819 */ /* 0x000fe2000001143e */
[----:B------:R-:W-:Y:S01]  /*2080*/  IMAD.IADD R139, R139, 0x1, -R6 ;  /* 0x000000018b8b7824 */ /* 0x000fe200078e0a06 */
[----:B------:R-:W-:Y:S01]  /*2090*/  LEA.HI R61, R61, R60, RZ, 0x2 ;  /* 0x0000003c3d3d7211 */ /* 0x000fe200078f10ff */
[C---:B------:R-:W-:Y:S01]  /*20a0*/  VIADD R4, R228.reuse, 0xe4 ;  /* 0x000000e4e4047836 */ /* 0x040fe20000000000 */
        /* <DEDUP_REMOVED lines=14> */
[----:B------:R-:W-:Y:S01]  /*2190*/  LEA.HI R57, R9, R8, RZ, 0x2 ;  /* 0x0000000809397211 */ /* 0x000fe200078f10ff */
[C---:B------:R-:W-:Y:S01]  /*21a0*/  IMAD.SHL.U32 R12, R55.reuse, 0x8, RZ ;  /* 0x00000008370c7824 */ /* 0x040fe200078e00ff */
        /* <DEDUP_REMOVED lines=16> */
[----:B------:R-:W-:-:S02]  /*22b0*/  LOP3.LUT R220, R220, 0xffffffe0, RZ, 0xc0, !PT ;  /* 0xffffffe0dcdc7812 */ /* 0x000fc400078ec0ff */
[----:B------:R-:W-:Y:S02]  /*22c0*/  SHF.R.S32.HI R7, RZ, 0x1f, R6 ;  /* 0x0000001fff077819 */ /* 0x000fe40000011406 */
[----:B------:R-:W-:Y:S02]  /*22d0*/  SHF.R.S32.HI R9, RZ, 0x1f, R8 ;  /* 0x0000001fff097819 */ /* 0x000fe40000011408 */
[----:B------:R-:W-:Y:S02]  /*22e0*/  LEA.HI R58, R7, R6, RZ, 0x2 ;  /* 0x00000006073a7211 */ /* 0x000fe400078f10ff */
        /* <DEDUP_REMOVED lines=166> */
[----:B------:R-:W-:Y:S02]  /*2d50*/  IMAD.MOV.U32 R232, RZ, RZ, R231 ;  /* 0x000000ffffe87224 */ /* 0x000fe400078e00e7 */
[----:B------:R-:W-:Y:S02]  /*2d60*/  VIADD R231, R226, -UR19 ;  /* 0x80000013e2e77c36 */ /* 0x000fe40008000000 */
[----:B------:R-:W-:-:S07]  /*2d70*/  IMAD.MOV.U32 R227, RZ, RZ, -0x800001 ;  /* 0xff7fffffffe37424 */ /* 0x000fce00078e00ff */
.L_x_28806:
[----:B0-----:R-:W0:Y:S01]  /*2d80*/  LDC R68, c[0x0][0x290] ;  /* 0x0000a400ff447b82 */ /* 0x001e220000000800 */
[----:B-1----:R-:W-:Y:S01]  /*2d90*/  IMAD.SHL.U32 R60, R232, 0x8, RZ ;  /* 0x00000008e83c7824 */ /* 0x002fe200078e00ff */
[----:B------:R-:W-:Y:S01]  /*2da0*/  UIADD3 UR8, UR6, -UR31, URZ ;  /* 0x8000001f06087290 */ /* 0x000fe2000fffe03f */
[----:B------:R-:W-:Y:S03]  /*2db0*/  BSSY B1, `(.L_x_28802) ;  /* 0x0000246000017945 */ /* 0x000fe60003800000 */
[----:B------:R-:W-:Y:S02]  /*2dc0*/  IABS R61, R60 ;  /* 0x0000003c003d7213 */ /* 0x000fe40000000000 */
[----:B------:R-:W1:Y:S03]  /*2dd0*/  LDC R67, c[0x0][0x294] ;  /* 0x0000a500ff437b82 */ /* 0x000e660000000800 */
        /* <DEDUP_REMOVED lines=12> */
[----:B------:R-:W-:Y:S02]  /*2ea0*/  ISETP.NE.AND P1, PT, R67, RZ, PT ;  /* 0x000000ff4300720c */ /* 0x000fe40003f25270 */
[----:B------:R-:W-:Y:S01]  /*2eb0*/  ISETP.GE.U32.AND P0, PT, R61, UR28, PT ;  /* 0x0000001c3d007c0c */ /* 0x000fe2000bf06070 */
[----:B0-----:R-:W-:-:S06]  /*2ec0*/  VIADD R61, R63, 0xffffffe ;  /* 0x0ffffffe3f3d7836 */ /* 0x001fcc0000000000 */
[----:B------:R-:W0:Y:S06]  /*2ed0*/  F2I.FTZ.U32.TRUNC.NTZ R61, R61 ;  /* 0x0000003d003d7305 */ /* 0x000e2c000021f000 */
[----:B------:R-:W-:-:S04]  /*2ee0*/  @P0 VIADD R62, R62, 0x1 ;  /* 0x000000013e3e0836 */ /* 0x000fc80000000000 */
[----:B------:R-:W-:-:S04]  /*2ef0*/  IMAD.MOV.U32 R64, RZ, RZ, R62 ;  /* 0x000000ffff407224 */ /* 0x000fc800078e003e */
[----:B------:R-:W-:Y:S01]  /*2f00*/  @!P2 IMAD.MOV R64, RZ, RZ, -R64 ;  /* 0x000000ffff40a224 */ /* 0x000fe200078e0a40 */
[----:B------:R-:W-:Y:S01]  /*2f10*/  @!P1 LOP3.LUT R64, RZ, R67, RZ, 0x33, !PT ;  /* 0x00000043ff409212 */ /* 0x000fe200078e33ff */
[----:B0-----:R-:W-:-:S04]  /*2f20*/  IMAD.MOV R60, RZ, RZ, -R61 ;  /* 0x000000ffff3c7224 */ /* 0x001fc800078e0a3d */
        /* <DEDUP_REMOVED lines=27> */
[----:B------:R0:W2:Y:S01]  /*30e0*/  LDG.E.CONSTANT R63, desc[UR14][R60.64] ;  /* 0x0000000e3c3f7981 */ /* 0x0000a2000c1e9900 */
[C---:B------:R-:W-:Y:S01]  /*30f0*/  VIADD R65, R228.reuse, 0xc ;  /* 0x0000000ce4417836 */ /* 0x040fe20000000000 */
[----:B------:R-:W-:Y:S01]  /*3100*/  UIMAD UR8, UR5, UR10, URZ ;  /* 0x0000000a050872a4 */ /* 0x000fe2000f8e023f */
[----:B------:R-:W-:Y:S02]  /*3110*/  VIADD R66, R228, 0x4 ;  /* 0x00000004e4427836 */ /* 0x000fe40000000000 */
[----:B------:R-:W-:Y:S01]  /*3120*/  IMAD.SHL.U32 R246, R226, 0x4, RZ ;  /* 0x00000004e2f67824 */ /* 0x000fe200078e00ff */
[----:B------:R-:W-:Y:S01]  /*3130*/  SHF.R.S32.HI R62, RZ, 0x1f, R65 ;  /* 0x0000001fff3e7819 */ /* 0x000fe20000011441 */
[C---:B------:R-:W-:Y:S01]  /*3140*/  VIADD R68, R228.reuse, 0x8 ;  /* 0x00000008e4447836 */ /* 0x040fe20000000000 */
[----:B------:R-:W-:Y:S01]  /*3150*/  SHF.R.S32.HI R67, RZ, 0x1f, R66 ;  /* 0x0000001fff437819 */ /* 0x000fe20000011442 */
[----:B------:R-:W-:Y:S01]  /*3160*/  VIADD R70, R228, 0x10 ;  /* 0x00000010e4467836 */ /* 0x000fe20000000000 */
[----:B------:R-:W-:Y:S01]  /*3170*/  SHF.R.S32.HI R64, RZ, 0x1f, R246 ;  /* 0x0000001fff407819 */ /* 0x000fe200000114f6 */
[----:B0-----:R-:W-:Y:S01]  /*3180*/  IMAD.U32 R61, RZ, RZ, UR8 ;  /* 0x00000008ff3d7e24 */ /* 0x001fe2000f8e00ff */
[----:B------:R-:W-:-:S02]  /*3190*/  LEA.HI R62, R62, R65, RZ, 0x2 ;  /* 0x000000413e3e7211 */ /* 0x000fc400078f10ff */
[----:B------:R-:W-:Y:S02]  /*31a0*/  LEA.HI R67, R67, R66, RZ, 0x2 ;  /* 0x0000004243437211 */ /* 0x000fe400078f10ff */
[----:B------:R-:W-:Y:S02]  /*31b0*/  IADD3 R246, P0, R246, UR8, RZ ;  /* 0x00000008f6f67c10 */ /* 0x000fe4000ff1e0ff */
[C---:B------:R-:W-:Y:S01]  /*31c0*/  LOP3.LUT R60, R62.reuse, 0xfffffffc, RZ, 0xc0, !PT ;  /* 0xfffffffc3e3c7812 */ /* 0x040fe200078ec0ff */
[----:B------:R-:W-:Y:S01]  /*31d0*/  IMAD.SHL.U32 R62, R62, 0x8, RZ ;  /* 0x000000083e3e7824 */ /* 0x000fe200078e00ff */
[C---:B------:R-:W-:Y:S01]  /*31e0*/  LOP3.LUT R69, R67.reuse, 0xfffffffc, RZ, 0xc0, !PT ;  /* 0xfffffffc43457812 */ /* 0x040fe200078ec0ff */
[----:B------:R-:W-:Y:S01]  /*31f0*/  IMAD.SHL.U32 R67, R67, 0x8, RZ ;  /* 0x0000000843437824 */ /* 0x000fe200078e00ff */
[----:B------:R-:W-:Y:S01]  /*3200*/  LEA.HI.X.SX32 R247, R61, R64, 0x1, P0 ;  /* 0x000000403df77211 */ /* 0x000fe200000f0eff */
[----:B------:R-:W-:Y:S01]  /*3210*/  IMAD.IADD R61, R65, 0x1, -R60 ;  /* 0x00000001413d7824 */ /* 0x000fe200078e0a3c */
[----:B------:R-:W-:Y:S01]  /*3220*/  SHF.R.S32.HI R65, RZ, 0x1f, R68 ;  /* 0x0000001fff417819 */ /* 0x000fe20000011444 */
[----:B------:R-:W-:Y:S01]  /*3230*/  IMAD.IADD R69, R66, 0x1, -R69 ;  /* 0x0000000142457824 */ /* 0x000fe200078e0a45 */
[----:B------:R-:W-:Y:S01]  /*3240*/  LOP3.LUT R67, R67, 0xffffffe0, RZ, 0xc0, !PT ;  /* 0xffffffe043437812 */ /* 0x000fe200078ec0ff */
[----:B------:R-:W-:Y:S01]  /*3250*/  VIADD R66, R228, 0x14 ;  /* 0x00000014e4427836 */ /* 0x000fe20000000000 */
[----:B------:R-:W-:-:S02]  /*3260*/  LEA.HI R64, R65, R68, RZ, 0x2 ;  /* 0x0000004441407211 */ /* 0x000fc400078f10ff */
[----:B------:R-:W-:Y:S02]  /*3270*/  SHF.R.S32.HI R65, RZ, 0x1f, R67 ;  /* 0x0000001fff417819 */ /* 0x000fe40000011443 */
[----:B------:R-:W-:Y:S02]  /*3280*/  SHF.R.S32.HI R71, RZ, 0x1f, R70 ;  /* 0x0000001fff477819 */ /* 0x000fe40000011446 */
[----:B------:R-:W-:Y:S02]  /*3290*/  LOP3.LUT R62, R62, 0xffffffe0, RZ, 0xc0, !PT ;  /* 0xffffffe03e3e7812 */ /* 0x000fe400078ec0ff */
[----:B------:R-:W-:Y:S01]  /*32a0*/  LEA.HI R229, R71, R70, RZ, 0x2 ;  /* 0x0000004647e57211 */ /* 0x000fe200078f10ff */
[----:B------:R-:W-:Y:S02]  /*32b0*/  VIADD R71, R228, 0x18 ;  /* 0x00000018e4477836 */ /* 0x000fe40000000000 */
[----:B--2---:R-:W-:Y:S01]  /*32c0*/  IMAD.WIDE R246, R63, UR29, R246 ;  /* 0x0000001d3ff67c25 */ /* 0x004fe2000f8e02f6 */
[----:B------:R-:W-:-:S02]  /*32d0*/  LOP3.LUT R63, R64, 0xfffffffc, RZ, 0xc0, !PT ;  /* 0xfffffffc403f7812 */ /* 0x000fc400078ec0ff */
[----:B------:R-:W-:-:S03]  /*32e0*/  IADD3 R60, P0, P1, R67, R246, R69 ;  /* 0x000000f6433c7210 */ /* 0x000fc6000791e045 */
[----:B------:R-:W-:Y:S01]  /*32f0*/  IMAD.IADD R63, R68, 0x1, -R63 ;  /* 0x00000001443f7824 */ /* 0x000fe200078e0a3f */
[----:B------:R-:W-:Y:S02]  /*3300*/  SHF.R.S32.HI R69, RZ, 0x1f, R69 ;  /* 0x0000001fff457819 */ /* 0x000fe40000011445 */
[----:B------:R-:W-:Y:S02]  /*3310*/  SHF.R.S32.HI R67, RZ, 0x1f, R66 ;  /* 0x0000001fff437819 */ /* 0x000fe40000011442 */
[----:B------:R-:W-:Y:S02]  /*3320*/  IADD3.X R65, R65, R247, R69, P0, P1 ;  /* 0x000000f741417210 */ /* 0x000fe400007e2445 */
[C---:B------:R-:W-:Y:S02]  /*3330*/  LEA R238, P0, R60.reuse, UR24, 0x2 ;  /* 0x000000183cee7c11 */ /* 0x040fe4000f8010ff */
[----:B------:R-:W-:Y:S02]  /*3340*/  LEA.HI R68, R67, R66, RZ, 0x2 ;  /* 0x0000004243447211 */ /* 0x000fe400078f10ff */
[----:B------:R-:W-:-:S02]  /*3350*/  LEA.HI.X R239, R60, UR25, R65, 0x2, P0 ;  /* 0x000000193cef7c11 */ /* 0x000fc400080f1441 */
[----:B------:R-:W-:Y:S02]  /*3360*/  LOP3.LUT R65, R229, 0xfffffffc, RZ, 0xc0, !PT ;  /* 0xfffffffce5417812 */ /* 0x000fe400078ec0ff */
[----:B------:R-:W-:Y:S01]  /*3370*/  SHF.R.S32.HI R60, RZ, 0x1f, R71 ;  /* 0x0000001fff3c7819 */ /* 0x000fe20000011447 */
[----:B------:R-:W2:Y:S01]  /*3380*/  LDG.E.CONSTANT R238, desc[UR14][R238.64] ;  /* 0x0000000eeeee7981 */ /* 0x000ea2000c1e9900 */
[----:B------:R-:W-:Y:S01]  /*3390*/  LOP3.LUT R69, R68, 0xfffffffc, RZ, 0xc0, !PT ;  /* 0xfffffffc44457812 */ /* 0x000fe200078ec0ff */
[----:B------:R-:W-:Y:S01]  /*33a0*/  IMAD.IADD R65, R70, 0x1, -R65 ;  /* 0x0000000146417824 */ /* 0x000fe200078e0a41 */
[----:B------:R-:W-:Y:S01]  /*33b0*/  LEA.HI R70, R60, R71, RZ, 0x2 ;  /* 0x000000473c467211 */ /* 0x000fe200078f10ff */
[----:B------:R-:W-:Y:S02]  /*33c0*/  IMAD.SHL.U32 R64, R64, 0x8, RZ ;  /* 0x0000000840407824 */ /* 0x000fe400078e00ff */
[----:B------:R-:W-:Y:S01]  /*33d0*/  IMAD.IADD R69, R66, 0x1, -R69 ;  /* 0x0000000142457824 */ /* 0x000fe200078e0a45 */
[----:B------:R-:W-:Y:S01]  /*33e0*/  LOP3.LUT R66, R70, 0xfffffffc, RZ, 0xc0, !PT ;  /* 0xfffffffc46427812 */ /* 0x000fe200078ec0ff */
[----:B------:R-:W-:Y:S01]  /*33f0*/  IMAD.SHL.U32 R68, R68, 0x8, RZ ;  /* 0x0000000844447824 */ /* 0x000fe200078e00ff */
[----:B------:R-:W-:-:S02]  /*3400*/  IADD3 R60, P0, P1, R62, R246, R61 ;  /* 0x000000f63e3c7210 */ /* 0x000fc4000791e03d */
[----:B------:R-:W-:Y:S01]  /*3410*/  SHF.R.S32.HI R67, RZ, 0x1f, R62 ;  /* 0x0000001fff437819 */ /* 0x000fe2000001143e */
[----:B------:R-:W-:Y:S01]  /*3420*/  IMAD.IADD R71, R71, 0x1, -R66 ;  /* 0x0000000147477824 */ /* 0x000fe200078e0a42 */
[----:B------:R-:W-:Y:S01]  /*3430*/  SHF.R.S32.HI R61, RZ, 0x1f, R61 ;  /* 0x0000001fff3d7819 */ /* 0x000fe2000001143d */
[----:B------:R-:W-:Y:S01]  /*3440*/  IMAD.SHL.U32 R66, R229, 0x8, RZ ;  /* 0x00000008e5427824 */ /* 0x000fe200078e00ff */
[----:B------:R-:W-:Y:S01]  /*3450*/  LOP3.LUT R64, R64, 0xffffffe0, RZ, 0xc0, !PT ;  /* 0xffffffe040407812 */ /* 0x000fe200078ec0ff */
[----:B------:R-:W-:Y:S01]  /*3460*/  IMAD.SHL.U32 R70, R70, 0x8, RZ ;  /* 0x0000000846467824 */ /* 0x000fe200078e00ff */
[----:B------:R-:W-:Y:S02]  /*3470*/  IADD3.X R67, R67, R247, R61, P0, P1 ;  /* 0x000000f743437210 */ /* 0x000fe400007e243d */
[----:B------:R-:W-:Y:S02]  /*3480*/  LOP3.LUT R68, R68, 0xffffffe0, RZ, 0xc0, !PT ;  /* 0xffffffe044447812 */ /* 0x000fe400078ec0ff */
[----:B------:R-:W-:-:S02]  /*3490*/  SHF.R.S32.HI R229, RZ, 0x1f, R64 ;  /* 0x0000001fffe57819 */ /* 0x000fc40000011440 */
[-CC-:B------:R-:W-:Y:S02]  /*34a0*/  IADD3 R61, P0, P1, R64, R246.reuse, R63.reuse ;  /* 0x000000f6403d7210 */ /* 0x180fe4000791e03f */
[----:B------:R-:W-:Y:S02]  /*34b0*/  SHF.R.S32.HI R64, RZ, 0x1f, R63 ;  /* 0x0000001fff407819 */ /* 0x000fe4000001143f */
[----:B------:R-:W-:Y:S02]  /*34c0*/  LOP3.LUT R66, R66, 0xffffffe0, RZ, 0xc0, !PT ;  /* 0xffffffe042427812 */ /* 0x000fe400078ec0ff */
[--C-:B------:R-:W-:Y:S02]  /*34d0*/  IADD3 R62, P2, P3, R68, R246, R69.reuse ;  /* 0x000000f6443e7210 */ /* 0x100fe40007b5e045 */
[----:B------:R-:W-:Y:S02]  /*34e0*/  SHF.R.S32.HI R63, RZ, 0x1f, R68 ;  /* 0x0000001fff3f7819 */ /* 0x000fe40000011444 */
[----:B------:R-:W-:-:S02]  /*34f0*/  SHF.R.S32.HI R69, RZ, 0x1f, R69 ;  /* 0x0000001fff457819 */ /* 0x000fc40000011445 */
[-C--:B------:R-:W-:Y:S02]  /*3500*/  IADD3.X R64, R229, R247.reuse, R64, P0, P1 ;  /* 0x000000f7e5407210 */ /* 0x080fe400007e2440 */
[----:B------:R-:W-:Y:S02]  /*3510*/  LOP3.LUT R70, R70, 0xffffffe0, RZ, 0xc0, !PT ;  /* 0xffffffe046467812 */ /* 0x000fe400078ec0ff */
[----:B------:R-:W-:Y:S02]  /*3520*/  SHF.R.S32.HI R237, RZ, 0x1f, R66 ;  /* 0x0000001fffed7819 */ /* 0x000fe40000011442 */
[--C-:B------:R-:W-:Y:S02]  /*3530*/  IADD3 R66, P0, P1, R66, R246, R65.reuse ;  /* 0x000000f642427210 */ /* 0x100fe4000791e041 */
[----:B------:R-:W-:Y:S01]  /*3540*/  SHF.R.S32.HI R68, RZ, 0x1f, R65 ;  /* 0x0000001fff447819 */ /* 0x000fe20000011441 */
[----:B------:R-:W-:Y:S01]  /*3550*/  VIADD R65, R228, 0x1c ;  /* 0x0000001ce4417836 */ /* 0x000fe20000000000 */
[----:B------:R-:W-:-:S02]  /*3560*/  IADD3.X R63, R63, R247, R69, P2, P3 ;  /* 0x000000f73f3f7210 */ /* 0x000fc400017e6445 */
[--C-:B------:R-:W-:Y:S02]  /*3570*/  IADD3 R235, P2, P3, R70, R246, R71.reuse ;  /* 0x000000f646eb7210 */ /* 0x100fe40007b5e047 */
[----:B------:R-:W-:Y:S01]  /*3580*/  SHF.R.S32.HI R236, RZ, 0x1f, R71 ;  /* 0x0000001fffec7819 */ /* 0x000fe20000011447 */
[----:B------:R-:W-:Y:S01]  /*3590*/  VIADD R71, R228, 0x20 ;  /* 0x00000020e4477836 */ /* 0x000fe20000000000 */
[----:B------:R-:W-:Y:S02]  /*35a0*/  IADD3.X R237, R237, R247, R68, P0, P1 ;  /* 0x000000f7eded7210 */ /* 0x000fe400007e2444 */
[----:B------:R-:W-:Y:S02]  /*35b0*/  SHF.R.S32.HI R68, RZ, 0x1f, R65 ;  /* 0x0000001fff447819 */ /* 0x000fe40000011441 */
[----:B------:R-:W-:Y:S02]  /*35c0*/  SHF.R.S32.HI R69, RZ, 0x1f, R70 ;  /* 0x0000001fff457819 */ /* 0x000fe40000011446 */
[----:B------:R-:W-:-:S02]  /*35d0*/  SHF.R.S32.HI R70, RZ, 0x1f, R71 ;  /* 0x0000001fff467819 */ /* 0x000fc40000011447 */
[----:B------:R-:W-:Y:S02]  /*35e0*/  LEA.HI R68, R68, R65, RZ, 0x2 ;  /* 0x0000004144447211 */ /* 0x000fe400078f10ff */
[----:B------:R-:W-:Y:S02]  /*35f0*/  LEA.HI R229, R70, R71, RZ, 0x2 ;  /* 0x0000004746e57211 */ /* 0x000fe400078f10ff */
[C---:B------:R-:W-:Y:S02]  /*3600*/  LOP3.LUT R70, R68.reuse, 0xfffffffc, RZ, 0xc0, !PT ;  /* 0xfffffffc44467812 */ /* 0x040fe400078ec0ff */
[----:B------:R-:W-:Y:S01]  /*3610*/  IADD3.X R236, R69, R247, R236, P2, P3 ;  /* 0x000000f745ec7210 */ /* 0x000fe200017e64ec */
[----:B------:R-:W-:Y:S02]  /*3620*/  IMAD.SHL.U32 R68, R68, 0x8, RZ ;  /* 0x0000000844447824 */ /* 0x000fe400078e00ff */
[----:B------:R-:W-:Y:S01]  /*3630*/  IMAD.IADD R69, R65, 0x1, -R70 ;  /* 0x0000000141457824 */ /* 0x000fe200078e0a46 */
[C---:B------:R-:W-:Y:S01]  /*3640*/  LOP3.LUT R70, R229.reuse, 0xfffffffc, RZ, 0xc0, !PT ;  /* 0xfffffffce5467812 */ /* 0x040fe200078ec0ff */
[----:B------:R-:W-:Y:S01]  /*3650*/  IMAD.SHL.U32 R229, R229, 0x8, RZ ;  /* 0x00000008e5e57824 */ /* 0x000fe200078e00ff */
[----:B------:R-:W-:-:S03]  /*3660*/  LOP3.LUT R65, R68, 0xffffffe0, RZ, 0xc0, !PT ;  /* 0xffffffe044417812 */ /* 0x000fc600078ec0ff */
[----:B------:R-:W-:Y:S01]  /*3670*/  IMAD.IADD R71, R71, 0x1, -R70 ;  /* 0x0000000147477824 */ /* 0x000fe200078e0a46 */
[----:B------:R-:W-:Y:S02]  /*3680*/  LOP3.LUT R229, R229, 0xffffffe0, RZ, 0xc0, !PT ;  /* 0xffffffe0e5e57812 */ /* 0x000fe400078ec0ff */
[----:B------:R-:W-:Y:S02]  /*3690*/  SHF.R.S32.HI R233, RZ, 0x1f, R65 ;  /* 0x0000001fffe97819 */ /* 0x000fe40000011441 */
[-C--:B------:R-:W-:Y:S02]  /*36a0*/  IADD3 R70, P0, P1, R65, R246.reuse, R69 ;  /* 0x000000f641467210 */ /* 0x080fe4000791e045 */
[----:B------:R-:W-:Y:S02]  /*36b0*/  IADD3 R68, P2, P3, R229, R246, R71 ;  /* 0x000000f6e5447210 */ /* 0x000fe40007b5e047 */
[----:B------:R-:W-:Y:S02]  /*36c0*/  SHF.R.S32.HI R69, RZ, 0x1f, R69 ;  /* 0x0000001fff457819 */ /* 0x000fe40000011445 */
[----:B------:R-:W-:-:S02]  /*36d0*/  SHF.R.S32.HI R65, RZ, 0x1f, R229 ;  /* 0x0000001fff417819 */ /* 0x000fc400000114e5 */
[----:B------:R-:W-:Y:S02]  /*36e0*/  SHF.R.S32.HI R71, RZ, 0x1f, R71 ;  /* 0x0000001fff477819 */ /* 0x000fe40000011447 */
[-C--:B------:R-:W-:Y:S01]  /*36f0*/  IADD3.X R233, R233, R247.reuse, R69, P0, P1 ;  /* 0x000000f7e9e97210 */ /* 0x080fe200007e2445 */
[C---:B------:R-:W-:Y:S01]  /*3700*/  VIADD R69, R228.reuse, 0x28 ;  /* 0x00000028e4457836 */ /* 0x040fe20000000000 */
[----:B------:R-:W-:Y:S01]  /*3710*/  IADD3.X R71, R65, R247, R71, P2, P3 ;  /* 0x000000f741477210 */ /* 0x000fe200017e6447 */
[----:B------:R-:W-:-:S03]  /*3720*/  VIADD R65, R228, 0x24 ;  /* 0x00000024e4417836 */ /* 0x000fc60000000000 */
[----:B------:R-:W-:Y:S02]  /*3730*/  SHF.R.S32.HI R234, RZ, 0x1f, R69 ;  /* 0x0000001fffea7819 */ /* 0x000fe40000011445 */
[----:B------:R-:W-:Y:S02]  /*3740*/  SHF.R.S32.HI R230, RZ, 0x1f, R65 ;  /* 0x0000001fffe67819 */ /* 0x000fe40000011441 */
[----:B------:R-:W-:Y:S02]  /*3750*/  LEA.HI R229, R234, R69, RZ, 0x2 ;  /* 0x00000045eae57211 */ /* 0x000fe400078f10ff */
[----:B------:R-:W-:Y:S02]  /*3760*/  LEA.HI R230, R230, R65, RZ, 0x2 ;  /* 0x00000041e6e67211 */ /* 0x000fe400078f10ff */
[----:B------:R-:W-:Y:S02]  /*3770*/  LOP3.LUT R240, R229, 0xfffffffc, RZ, 0xc0, !PT ;  /* 0xfffffffce5f07812 */ /* 0x000fe400078ec0ff */
[C---:B------:R-:W-:Y:S01]  /*3780*/  LOP3.LUT R234, R230.reuse, 0xfffffffc, RZ, 0xc0, !PT ;  /* 0xfffffffce6ea7812 */ /* 0x040fe200078ec0ff */
[----:B------:R-:W-:Y:S01]  /*3790*/  IMAD.SHL.U32 R230, R230, 0x8, RZ ;  /* 0x00000008e6e67824 */ /* 0x000fe200078e00ff */
[----:B------:R-:W-:Y:S01]  /*37a0*/  LEA R248, P0, R60, UR24, 0x2 ;  /* 0x000000183cf87c11 */ /* 0x000fe2000f8010ff */
[----:B------:R-:W-:-:S02]  /*37b0*/  IMAD.IADD R240, R69, 0x1, -R240 ;  /* 0x0000000145f07824 */ /* 0x000fc400078e0af0 */
[----:B------:R-:W-:Y:S01]  /*37c0*/  IMAD.IADD R234, R65, 0x1, -R234 ;  /* 0x0000000141ea7824 */ /* 0x000fe200078e0aea */
[----:B------:R-:W-:Y:S02]  /*37d0*/  LOP3.LUT R69, R230, 0xffffffe0, RZ, 0xc0, !PT ;  /* 0xffffffe0e6457812 */ /* 0x000fe400078ec0ff */
[----:B------:R-:W-:Y:S02]  /*37e0*/  LEA.HI.X R249, R60, UR25, R67, 0x2, P0 ;  /* 0x000000193cf97c11 */ /* 0x000fe400080f1443 */
[----:B------:R-:W-:Y:S02]  /*37f0*/  LEA R60, P0, R61, UR24, 0x2 ;  /* 0x000000183d3c7c11 */ /* 0x000fe4000f8010ff */
[----:B------:R-:W-:Y:S01]  /*3800*/  SHF.R.S32.HI R65, RZ, 0x1f, R69 ;  /* 0x0000001fff417819 */ /* 0x000fe20000011445 */
[----:B------:R-:W-:Y:S01]  /*3810*/  IMAD.SHL.U32 R229, R229, 0x8, RZ ;  /* 0x00000008e5e57824 */ /* 0x000fe200078e00ff */
[--C-:B------:R-:W-:Y:S01]  /*3820*/  IADD3 R69, P1, P2, R69, R246, R234.reuse ;  /* 0x000000f645457210 */ /* 0x100fe20007a3e0ea */
[----:B------:R-:W3:Y:S01]  /*3830*/  LDG.E.CONSTANT R248, desc[UR14][R248.64] ;  /* 0x0000000ef8f87981 */ /* 0x000ee2000c1e9900 */
[----:B------:R-:W-:-:S02]  /*3840*/  SHF.R.S32.HI R234, RZ, 0x1f, R234 ;  /* 0x0000001fffea7819 */ /* 0x000fc400000114ea */
[----:B------:R-:W-:Y:S02]  /*3850*/  LEA.HI.X R61, R61, UR25, R64, 0x2, P0 ;  /* 0x000000193d3d7c11 */ /* 0x000fe400080f1440 */
[C---:B------:R-:W-:Y:S02]  /*3860*/  LEA R64, P0, R62.reuse, UR24, 0x2 ;  /* 0x000000183e407c11 */ /* 0x040fe4000f8010ff */
[----:B------:R-:W-:Y:S02]  /*3870*/  IADD3.X R234, R65, R247, R234, P1, P2 ;  /* 0x000000f741ea7210 */ /* 0x000fe40000fe44ea */
[----:B------:R-:W-:Y:S02]  /*3880*/  LOP3.LUT R229, R229, 0xffffffe0, RZ, 0xc0, !PT ;  /* 0xffffffe0e5e57812 */ /* 0x000fe400078ec0ff */
[----:B------:R-:W-:Y:S02]  /*3890*/  LEA.HI.X R65, R62, UR25, R63, 0x2, P0 ;  /* 0x000000193e417c11 */ /* 0x000fe400080f143f */
[----:B------:R-:W-:-:S02]  /*38a0*/  LEA R62, P0, R66, UR24, 0x2 ;  /* 0x00000018423e7c11 */ /* 0x000fc4000f8010ff */
[----:B------:R-:W-:Y:S01]  /*38b0*/  SHF.R.S32.HI R67, RZ, 0x1f, R229 ;  /* 0x0000001fff437819 */ /* 0x000fe200000114e5 */
[----:B------:R-:W4:Y:S01]  /*38c0*/  LDG.E.CONSTANT R249, desc[UR14][R64.64] ;  /* 0x0000000e40f97981 */ /* 0x000f22000c1e9900 */
[-CC-:B------:R-:W-:Y:S02]  /*38d0*/  IADD3 R229, P3, P4, R229, R246.reuse, R240.reuse ;  /* 0x000000f6e5e57210 */ /* 0x180fe40007c7e0f0 */
[----:B------:R-:W-:Y:S02]  /*38e0*/  SHF.R.S32.HI R230, RZ, 0x1f, R240 ;  /* 0x0000001fffe67819 */ /* 0x000fe400000114f0 */
[----:B------:R-:W-:Y:S02]  /*38f0*/  LEA.HI.X R63, R66, UR25, R237, 0x2, P0 ;  /* 0x00000019423f7c11 */ /* 0x000fe400080f14ed */
[C---:B------:R-:W-:Y:S02]  /*3900*/  IADD3 R66, P0, R228.reuse, R246, RZ ;  /* 0x000000f6e4427210 */ /* 0x040fe40007f1e0ff */
[-C--:B------:R-:W-:Y:S01]  /*3910*/  IADD3.X R230, R67, R247.reuse, R230, P3, P4 ;  /* 0x000000f743e67210 */ /* 0x080fe20001fe84e6 */
[----:B------:R-:W5:Y:S01]  /*3920*/  LDG.E.CONSTANT R241, desc[UR14][R62.64] ;  /* 0x0000000e3ef17981 */ /* 0x000f62000c1e9900 */
[----:B------:R-:W-:-:S03]  /*3930*/  LEA.HI.X.SX32 R237, R228, R247, 0x1, P0 ;  /* 0x000000f7e4ed7211 */ /* 0x000fc600000f0eff */
[----:B------:R0:W3:Y:S02]  /*3940*/  LDG.E.CONSTANT R67, desc[UR14][R60.64] ;  /* 0x0000000e3c437981 */ /* 0x0000e4000c1e9900 */
[----:B0-----:R-:W-:-:S04]  /*3950*/  LEA R60, P0, R66, UR24, 0x2 ;  /* 0x00000018423c7c11 */ /* 0x001fc8000f8010ff */
[----:B------:R-:W-:-:S05]  /*3960*/  LEA.HI.X R61, R66, UR25, R237, 0x2, P0 ;  /* 0x00000019423d7c11 */ /* 0x000fca00080f14ed */
[----:B------:R0:W4:Y:S01]  /*3970*/  LDG.E.CONSTANT R66, desc[UR14][R60.64] ;  /* 0x0000000e3c427981 */ /* 0x000122000c1e9900 */
[----:B------:R-:W-:-:S04]  /*3980*/  LEA R64, P0, R235, UR24, 0x2 ;  /* 0x00000018eb407c11 */ /* 0x000fc8000f8010ff */
[----:B------:R-:W-:Y:S02]  /*3990*/  LEA.HI.X R65, R235, UR25, R236, 0x2, P0 ;  /* 0x00000019eb417c11 */ /* 0x000fe400080f14ec */
[----:B------:R-:W-:-:S03]  /*39a0*/  LEA R62, P0, R70, UR24, 0x2 ;  /* 0x00000018463e7c11 */ /* 0x000fc6000f8010ff */
[----:B------:R-:W5:Y:S01]  /*39b0*/  LDG.E.CONSTANT R245, desc[UR14][R64.64] ;  /* 0x0000000e40f57981 */ /* 0x000f62000c1e9900 */
[----:B------:R-:W-:Y:S02]  /*39c0*/  LEA.HI.X R63, R70, UR25, R233, 0x2, P0 ;  /* 0x00000019463f7c11 */ /* 0x000fe400080f14e9 */
[----:B0-----:R-:W-:-:S04]  /*39d0*/  LEA R60, P0, R68, UR24, 0x2 ;  /* 0x00000018443c7c11 */ /* 0x001fc8000f8010ff */
[----:B------:R-:W-:Y:S02]  /*39e0*/  LEA.HI.X R61, R68, UR25, R71, 0x2, P0 ;  /* 0x00000019443d7c11 */ /* 0x000fe400080f1447 */
[C---:B------:R-:W-:Y:S01]  /*39f0*/  LEA R68, P0, R69.reuse, UR24, 0x2 ;  /* 0x0000001845447c11 */ /* 0x040fe2000f8010ff */
[----:B------:R-:W5:Y:S03]  /*3a00*/  LDG.E.CONSTANT R71, desc[UR14][R62.64] ;  /* 0x0000000e3e477981 */ /* 0x000f66000c1e9900 */
[----:B------:R-:W-:Y:S01]  /*3a10*/  LEA.HI.X R69, R69, UR25, R234, 0x2, P0 ;  /* 0x0000001945457c11 */ /* 0x000fe200080f14ea */
[----:B------:R0:W5:Y:S04]  /*3a20*/  LDG.E.CONSTANT R70, desc[UR14][R60.64] ;  /* 0x0000000e3c467981 */ /* 0x000168000c1e9900 */
[----:B------:R-:W5:Y:S01]  /*3a30*/  LDG.E.CONSTANT R68, desc[UR14][R68.64] ;  /* 0x0000000e44447981 */ /* 0x000f62000c1e9900 */
[----:B0-----:R-:W-:-:S04]  /*3a40*/  LEA R60, P0, R229, UR24, 0x2 ;  /* 0x00000018e53c7c11 */ /* 0x001fc8000f8010ff */
[----:B------:R-:W-:Y:S02]  /*3a50*/  LEA.HI.X R61, R229, UR25, R230, 0x2, P0 ;  /* 0x00000019e53d7c11 */ /* 0x000fe400080f14e6 */
[----:B------:R-:W-:-:S03]  /*3a60*/  IADD3 R229, P0, P1, R224, R246, R225 ;  /* 0x000000f6e0e57210 */ /* 0x000fc6000791e0e1 */
[----:B------:R0:W5:Y:S01]  /*3a70*/  LDG.E.CONSTANT R69, desc[UR14][R60.64] ;  /* 0x0000000e3c457981 */ /* 0x000162000c1e9900 */
[-C--:B------:R-:W-:Y:S02]  /*3a80*/  IADD3.X R230, R19, R247.reuse, R20, P0, P1 ;  /* 0x000000f713e67210 */ /* 0x080fe400007e2414 */
[C---:B------:R-:W-:Y:S02]  /*3a90*/  LEA R64, P0, R229.reuse, UR24, 0x2 ;  /* 0x00000018e5407c11 */ /* 0x040fe4000f8010ff */
[----:B------:R-:W-:Y:S02]  /*3aa0*/  IADD3 R63, P1, P2, R222, R246, R223 ;  /* 0x000000f6de3f7210 */ /* 0x000fe40007a3e0df */
[----:B------:R-:W-:Y:S02]  /*3ab0*/  LEA.HI.X R65, R229, UR25, R230, 0x2, P0 ;  /* 0x00000019e5417c11 */ /* 0x000fe400080f14e6 */
[----:B------:R-:W-:Y:S02]  /*3ac0*/  IADD3.X R230, R21, R247, R22, P1, P2 ;  /* 0x000000f715e67210 */ /* 0x000fe40000fe4416 */
[C---:B------:R-:W-:Y:S01]  /*3ad0*/  LEA R62, P0, R63.reuse, UR24, 0x2 ;  /* 0x000000183f3e7c11 */ /* 0x040fe2000f8010ff */
[----:B------:R-:W5:Y:S03]  /*3ae0*/  LDG.E.CONSTANT R244, desc[UR14][R64.64] ;  /* 0x0000000e40f47981 */ /* 0x000f66000c1e9900 */
[----:B------:R-:W-:-:S02]  /*3af0*/  LEA.HI.X R63, R63, UR25, R230, 0x2, P0 ;  /* 0x000000193f3f7c11 */ /* 0x000fc400080f14e6 */
        /* <DEDUP_REMOVED lines=8> */
[----:B-1----:R-:W-:-:S04]  /*3b80*/  LEA R62, P0, R229, UR24, 0x2 ;  /* 0x00000018e53e7c11 */ /* 0x002fc8000f8010ff */
[----:B------:R-:W-:Y:S02]  /*3b90*/  LEA.HI.X R63, R229, UR25, R230, 0x2, P0 ;  /* 0x00000019e53f7c11 */ /* 0x000fe400080f14e6 */
[----:B------:R-:W1:Y:S01]  /*3ba0*/  S2R R229, SR_CgaCtaId ;  /* 0x0000000000e57919 */ /* 0x000e620000008800 */
[----:B------:R-:W-:Y:S02]  /*3bb0*/  IADD3 R230, P0, P1, R216, R246, R217 ;  /* 0x000000f6d8e67210 */ /* 0x000fe4000791e0d9 */
[----:B------:R-:W5:Y:S02]  /*3bc0*/  LDG.E.CONSTANT R240, desc[UR14][R62.64] ;  /* 0x0000000e3ef07981 */ /* 0x000f64000c1e9900 */
[----:B------:R-:W-:Y:S02]  /*3bd0*/  IADD3.X R233, R27, R247, R28, P0, P1 ;  /* 0x000000f71be97210 */ /* 0x000fe400007e241c */
[----:B0-----:R-:W-:-:S04]  /*3be0*/  LEA R60, P0, R230, UR24, 0x2 ;  /* 0x00000018e63c7c11 */ /* 0x001fc8000f8010ff */
[----:B------:R-:W-:Y:S02]  /*3bf0*/  LEA.HI.X R61, R230, UR25, R233, 0x2, P0 ;  /* 0x00000019e63d7c11 */ /* 0x000fe400080f14e9 */
[----:B------:R-:W-:Y:S02]  /*3c00*/  MOV R230, 0x400 ;  /* 0x0000040000e67802 */ /* 0x000fe40000000f00 */
[----:B------:R-:W-:Y:S01]  /*3c10*/  IADD3 R64, P0, P1, R214, R246, R215 ;  /* 0x000000f6d6407210 */ /* 0x000fe2000791e0d7 */
[----:B------:R0:W5:Y:S03]  /*3c20*/  LDG.E.CONSTANT R242, desc[UR14][R60.64] ;  /* 0x0000000e3cf27981 */ /* 0x000166000c1e9900 */
[----:B------:R-:W-:Y:S02]  /*3c30*/  IADD3.X R65, R29, R247, R30, P0, P1 ;  /* 0x000000f71d417210 */ /* 0x000fe400007e241e */
[----:B------:R-:W-:-:S02]  /*3c40*/  LEA R234, P0, R64, UR24, 0x2 ;  /* 0x0000001840ea7c11 */ /* 0x000fc4000f8010ff */
[----:B-1----:R-:W-:-:S05]  /*3c50*/  LEA R233, R229, R230, 0x18 ;  /* 0x000000e6e5e97211 */ /* 0x002fca00078ec0ff */
[----:B------:R-:W-:Y:S01]  /*3c60*/  IMAD R233, R228, 0x100, R233 ;  /* 0x00000100e4e97824 */ /* 0x000fe200078e02e9 */
[----:B------:R-:W-:Y:S02]  /*3c70*/  LEA.HI.X R235, R64, UR25, R65, 0x2, P0 ;  /* 0x0000001940eb7c11 */ /* 0x000fe400080f1441 */
[----:B------:R-:W-:Y:S02]  /*3c80*/  IADD3 R64, P0, P1, R212, R246, R213 ;  /* 0x000000f6d4407210 */ /* 0x000fe4000791e0d5 */
[----:B0-----:R-:W2:Y:S02]  /*3c90*/  LDS.128 R60, [R233] ;  /* 0x00000000e93c7984 */ /* 0x001ea40000000c00 */
[----:B------:R-:W-:Y:S02]  /*3ca0*/  IADD3.X R65, R31, R247, R32, P0, P1 ;  /* 0x000000f71f417210 */ /* 0x000fe400007e2420 */
[C---:B------:R-:W-:Y:S01]  /*3cb0*/  LEA R236, P0, R64.reuse, UR24, 0x2 ;  /* 0x0000001840ec7c11 */ /* 0x040fe2000f8010ff */
[----:B------:R-:W5:Y:S03]  /*3cc0*/  LDG.E.CONSTANT R234, desc[UR14][R234.64] ;  /* 0x0000000eeaea7981 */ /* 0x000f66000c1e9900 */
[----:B------:R-:W-:-:S02]  /*3cd0*/  LEA.HI.X R237, R64, UR25, R65, 0x2, P0 ;  /* 0x0000001940ed7c11 */ /* 0x000fc400080f1441 */
[----:B------:R-:W-:-:S04]  /*3ce0*/  IADD3 R65, P0, P1, R210, R246, R211 ;  /* 0x000000f6d2417210 */ /* 0x000fc8000791e0d3 */
[----:B------:R-:W-:Y:S01]  /*3cf0*/  IADD3.X R250, R33, R247, R34, P0, P1 ;  /* 0x000000f721fa7210 */ /* 0x000fe200007e2422 */
[----:B------:R-:W5:Y:S01]  /*3d00*/  LDG.E.CONSTANT R235, desc[UR14][R236.64] ;  /* 0x0000000eeceb7981 */ /* 0x000f62000c1e9900 */
[----:B------:R-:W-:-:S04]  /*3d10*/  LEA R64, P0, R65, UR24, 0x2 ;  /* 0x0000001841407c11 */ /* 0x000fc8000f8010ff */
[----:B------:R-:W-:-:S05]  /*3d20*/  LEA.HI.X R65, R65, UR25, R250, 0x2, P0 ;  /* 0x0000001941417c11 */ /* 0x000fca00080f14fa */
[----:B------:R0:W5:Y:S01]  /*3d30*/  LDG.E.CONSTANT R237, desc[UR14][R64.64] ;  /* 0x0000000e40ed7981 */ /* 0x000162000c1e9900 */
[----:B------:R-:W-:-:S04]  /*3d40*/  IADD3 R250, P0, P1, R208, R246, R209 ;  /* 0x000000f6d0fa7210 */ /* 0x000fc8000791e0d1 */
[----:B------:R-:W-:Y:S02]  /*3d50*/  IADD3.X R251, R35, R247, R36, P0, P1 ;  /* 0x000000f723fb7210 */ /* 0x000fe400007e2424 */
[----:B0-----:R-:W-:-:S04]  /*3d60*/  LEA R64, P0, R250, UR24, 0x2 ;  /* 0x00000018fa407c11 */ /* 0x001fc8000f8010ff */
[----:B------:R-:W-:Y:S01]  /*3d70*/  LEA.HI.X R65, R250, UR25, R251, 0x2, P0 ;  /* 0x00000019fa417c11 */ /* 0x000fe200080f14fb */
[----:B--2---:R-:W-:Y:S01]  /*3d80*/  FMUL.FTZ R61, R238, R61 ;  /* 0x0000003dee3d7220 */ /* 0x004fe20000410000 */
[----:B------:R-:W-:-:S03]  /*3d90*/  IADD3 R238, P0, P1, R206, R246, R207 ;  /* 0x000000f6ceee7210 */ /* 0x000fc6000791e0cf */
[----:B------:R0:W2:Y:S01]  /*3da0*/  LDG.E.CONSTANT R236, desc[UR14][R64.64] ;  /* 0x0000000e40ec7981 */ /* 0x0000a2000c1e9900 */
[----:B------:R-:W-:Y:S02]  /*3db0*/  IADD3.X R251, R37, R247, R38, P0, P1 ;  /* 0x000000f725fb7210 */ /* 0x000fe400007e2426 */
[----:B0-----:R-:W-:-:S04]  /*3dc0*/  LEA R64, P0, R238, UR24, 0x2 ;  /* 0x00000018ee407c11 */ /* 0x001fc8000f8010ff */
[----:B------:R-:W-:-:S05]  /*3dd0*/  LEA.HI.X R65, R238, UR25, R251, 0x2, P0 ;  /* 0x00000019ee417c11 */ /* 0x000fca00080f14fb */
[----:B------:R0:W2:Y:S01]  /*3de0*/  LDG.E.CONSTANT R238, desc[UR14][R64.64] ;  /* 0x0000000e40ee7981 */ /* 0x0000a2000c1e9900 */
[----:B----4-:R-:W-:-:S04]  /*3df0*/  FFMA.FTZ R60, R60, R66, R61 ;  /* 0x000000423c3c7223 */ /* 0x010fc8000001003d */
[----:B---3--:R-:W-:Y:S02]  /*3e00*/  FFMA.FTZ R61, R67, R62, R60 ;  /* 0x0000003e433d7223 */ /* 0x008fe4000001003c */
[----:B0-----:R-:W5:Y:S02]  /*3e10*/  LDS.128 R64, [R233+0x10] ;  /* 0x00001000e9407984 */ /* 0x001f640000000c00 */
[----:B------:R-:W-:-:S04]  /*3e20*/  FFMA.FTZ R61, R248, R63, R61 ;  /* 0x0000003ff83d7223 */ /* 0x000fc8000001003d */
[----:B-----5:R-:W-:Y:S01]  /*3e30*/  FFMA.FTZ R60, R64, R241, R61 ;  /* 0x000000f1403c7223 */ /* 0x020fe2000001003d */
[----:B------:R-:W-:-:S04]  /*3e40*/  IADD3 R241, P0, P1, R204, R246, R205 ;  /* 0x000000f6ccf17210 */ /* 0x000fc8000791e0cd */
[----:B------:R-:W-:Y:S02]  /*3e50*/  IADD3.X R248, R39, R247, R40, P0, P1 ;  /* 0x000000f727f87210 */ /* 0x000fe400007e2428 */
[----:B------:R-:W-:Y:S01]  /*3e60*/  LEA R64, P0, R241, UR24, 0x2 ;  /* 0x00000018f1407c11 */ /* 0x000fe2000f8010ff */
[----:B------:R-:W-:-:S03]  /*3e70*/  FFMA.FTZ R60, R249, R65, R60 ;  /* 0x00000041f93c7223 */ /* 0x000fc6000001003c */
[----:B------:R-:W-:-:S05]  /*3e80*/  LEA.HI.X R65, R241, UR25, R248, 0x2, P0 ;  /* 0x00000019f1417c11 */ /* 0x000fca00080f14f8 */
[----:B------:R0:W3:Y:S01]  /*3e90*/  LDG.E.CONSTANT R241, desc[UR14][R64.64] ;  /* 0x0000000e40f17981 */ /* 0x0000e2000c1e9900 */
[----:B------:R-:W-:-:S03]  /*3ea0*/  FFMA.FTZ R66, R245, R66, R60 ;  /* 0x00000042f5427223 */ /* 0x000fc6000001003c */
[----:B------:R-:W1:Y:S01]  /*3eb0*/  LDS.128 R60, [R233+0x20] ;  /* 0x00002000e93c7984 */ /* 0x000e620000000c00 */
[----:B------:R-:W-:-:S03]  /*3ec0*/  FFMA.FTZ R71, R71, R67, R66 ;  /* 0x0000004347477223 */ /* 0x000fc60000010042 */
[----:B0-----:R-:W0:Y:S01]  /*3ed0*/  LDS.128 R64, [R233+0x30] ;  /* 0x00003000e9407984 */ /* 0x001e220000000c00 */
[----:B-1----:R-:W-:-:S04]  /*3ee0*/  FFMA.FTZ R71, R60, R70, R71 ;  /* 0x000000463c477223 */ /* 0x002fc80000010047 */
[----:B------:R-:W-:-:S04]  /*3ef0*/  FFMA.FTZ R68, R68, R61, R71 ;  /* 0x0000003d44447223 */ /* 0x000fc80000010047 */
[----:B------:R-:W-:Y:S02]  /*3f00*/  FFMA.FTZ R61, R69, R62, R68 ;  /* 0x0000003e453d7223 */ /* 0x000fe40000010044 */
[----:B------:R-:W1:Y:S02]  /*3f10*/  LDS.128 R68, [R233+0x40] ;  /* 0x00004000e9447984 */ /* 0x000e640000000c00 */
[----:B------:R-:W-:-:S04]  /*3f20*/  FFMA.FTZ R61, R244, R63, R61 ;  /* 0x0000003ff43d7223 */ /* 0x000fc8000001003d */
[----:B0-----:R-:W-:-:S04]  /*3f30*/  FFMA.FTZ R60, R64, R243, R61 ;  /* 0x000000f3403c7223 */ /* 0x001fc8000001003d */
[----:B------:R-:W-:Y:S02]  /*3f40*/  FFMA.FTZ R239, R239, R65, R60 ;  /* 0x00000041efef7223 */ /* 0x000fe4000001003c */
[----:B------:R-:W0:Y:S02]  /*3f50*/  LDS.128 R60, [R233+0x50] ;  /* 0x00005000e93c7984 */ /* 0x000e240000000c00 */
[----:B------:R-:W-:Y:S01]  /*3f60*/  FFMA.FTZ R239, R240, R66, R239 ;  /* 0x00000042f0ef7223 */ /* 0x000fe200000100ef */
[----:B------:R-:W-:-:S03]  /*3f70*/  IADD3 R64, P0, P1, R202, R246, R203 ;  /* 0x000000f6ca407210 */ /* 0x000fc6000791e0cb */
[----:B------:R-:W-:-:S04]  /*3f80*/  FFMA.FTZ R67, R242, R67, R239 ;  /* 0x00000043f2437223 */ /* 0x000fc800000100ef */
[----:B-1----:R-:W-:Y:S01]  /*3f90*/  FFMA.FTZ R68, R68, R234, R67 ;  /* 0x000000ea44447223 */ /* 0x002fe20000010043 */
[----:B------:R-:W-:Y:S02]  /*3fa0*/  IADD3.X R67, R41, R247, R42, P0, P1 ;  /* 0x000000f729437210 */ /* 0x000fe400007e242a */
[----:B------:R-:W-:Y:S01]  /*3fb0*/  LEA R66, P0, R64, UR24, 0x2 ;  /* 0x0000001840427c11 */ /* 0x000fe2000f8010ff */
[----:B------:R-:W-:Y:S01]  /*3fc0*/  FFMA.FTZ R68, R235, R69, R68 ;  /* 0x00000045eb447223 */ /* 0x000fe20000010044 */
[----:B------:R-:W-:Y:S02]  /*3fd0*/  IADD3 R65, P1, P2, R200, R246, R201 ;  /* 0x000000f6c8417210 */ /* 0x000fe40007a3e0c9 */
[----:B------:R-:W-:Y:S01]  /*3fe0*/  LEA.HI.X R67, R64, UR25, R67, 0x2, P0 ;  /* 0x0000001940437c11 */ /* 0x000fe200080f1443 */
[----:B------:R-:W-:Y:S01]  /*3ff0*/  FFMA.FTZ R237, R237, R70, R68 ;  /* 0x00000046eded7223 */ /* 0x000fe20000010044 */
[----:B------:R-:W-:Y:S02]  /*4000*/  IADD3.X R68, R43, R247, R44, P1, P2 ;  /* 0x000000f72b447210 */ /* 0x000fe40000fe442c */
[C---:B------:R-:W-:Y:S01]  /*4010*/  LEA R64, P0, R65.reuse, UR24, 0x2 ;  /* 0x0000001841407c11 */ /* 0x040fe2000f8010ff */
[----:B------:R1:W4:Y:S03]  /*4020*/  LDG.E.CONSTANT R249, desc[UR14][R66.64] ;  /* 0x0000000e42f97981 */ /* 0x000326000c1e9900 */
[----:B------:R-:W-:-:S02]  /*4030*/  LEA.HI.X R65, R65, UR25, R68, 0x2, P0 ;  /* 0x0000001941417c11 */ /* 0x000fc400080f1444 */
[----:B------:R-:W-:-:S03]  /*4040*/  IADD3 R69, P0, P1, R198, R246, R199 ;  /* 0x000000f6c6457210 */ /* 0x000fc6000791e0c7 */
[----:B------:R5:W4:Y:S01]  /*4050*/  LDG.E.CONSTANT R248, desc[UR14][R64.64] ;  /* 0x0000000e40f87981 */ /* 0x000b22000c1e9900 */
[-C--:B------:R-:W-:Y:S02]  /*4060*/  IADD3.X R70, R45, R247.reuse, R46, P0, P1 ;  /* 0x000000f72d467210 */ /* 0x080fe400007e242e */
[C---:B-1----:R-:W-:Y:S02]  /*4070*/  LEA R66, P0, R69.reuse, UR24, 0x2 ;  /* 0x0000001845427c11 */ /* 0x042fe4000f8010ff */
[----:B------:R-:W-:Y:S02]  /*4080*/  IADD3 R68, P1, P2, R196, R246, R197 ;  /* 0x000000f6c4447210 */ /* 0x000fe40007a3e0c5 */
[----:B------:R-:W-:Y:S02]  /*4090*/  LEA.HI.X R67, R69, UR25, R70, 0x2, P0 ;  /* 0x0000001945437c11 */ /* 0x000fe400080f1446 */
[----:B------:R-:W-:Y:S02]  /*40a0*/  IADD3.X R69, R47, R247, R48, P1, P2 ;  /* 0x000000f72f457210 */ /* 0x000fe40000fe4430 */
[----:B-----5:R-:W-:Y:S01]  /*40b0*/  LEA R64, P0, R68, UR24, 0x2 ;  /* 0x0000001844407c11 */ /* 0x020fe2000f8010ff */
[----:B--2---:R-:W-:Y:S01]  /*40c0*/  FFMA.FTZ R71, R236, R71, R237 ;  /* 0x00000047ec477223 */ /* 0x004fe200000100ed */
[----:B------:R-:W2:Y:S02]  /*40d0*/  LDG.E.CONSTANT R66, desc[UR14][R66.64] ;  /* 0x0000000e42427981 */ /* 0x000ea4000c1e9900 */
[----:B------:R-:W-:-:S02]  /*40e0*/  LEA.HI.X R65, R68, UR25, R69, 0x2, P0 ;  /* 0x0000001944417c11 */ /* 0x000fc400080f1445 */
[----:B------:R-:W-:-:S04]  /*40f0*/  IADD3 R68, P0, P1, R194, R246, R195 ;  /* 0x000000f6c2447210 */ /* 0x000fc8000791e0c3 */
[----:B------:R-:W-:Y:S02]  /*4100*/  IADD3.X R69, R49, R247, R50, P0, P1 ;  /* 0x000000f731457210 */ /* 0x000fe400007e2432 */
[----:B------:R-:W-:Y:S01]  /*4110*/  LEA R70, P0, R68, UR24, 0x2 ;  /* 0x0000001844467c11 */ /* 0x000fe2000f8010ff */
[----:B0-----:R-:W-:Y:S01]  /*4120*/  FFMA.FTZ R60, R60, R238, R71 ;  /* 0x000000ee3c3c7223 */ /* 0x001fe20000010047 */
[----:B------:R0:W5:Y:S02]  /*4130*/  LDG.E.CONSTANT R67, desc[UR14][R64.64] ;  /* 0x0000000e40437981 */ /* 0x000164000c1e9900 */
        /* <DEDUP_REMOVED lines=70> */
[----:B------:R-:W-:Y:S01]  /*45a0*/  LEA.HI.X R65, R250, UR25, R251, 0x2, P0 ;  /* 0x00000019fa417c11 */ /* 0x000fe200080f14fb */
[----:B---3--:R-:W-:Y:S01]  /*45b0*/  FFMA.FTZ R250, R241, R61, R60 ;  /* 0x0000003df1fa7223 */ /* 0x008fe2000001003c */
[----:B------:R-:W-:-:S03]  /*45c0*/  IADD3 R61, P0, P1, R164, R246, R165 ;  /* 0x000000f6a43d7210 */ /* 0x000fc6000791e0a5 */
[----:B------:R-:W3:Y:S01]  /*45d0*/  LDG.E.CONSTANT R239, desc[UR14][R64.64] ;  /* 0x0000000e40ef7981 */ /* 0x000ee2000c1e9900 */
[----:B------:R-:W-:Y:S02]  /*45e0*/  IADD3.X R252, R91, R247, R92, P0, P1 ;  /* 0x000000f75bfc7210 */ /* 0x000fe400007e245c */
[----:B------:R-:W-:-:S04]  /*45f0*/  LEA R60, P0, R61, UR24, 0x2 ;  /* 0x000000183d3c7c11 */ /* 0x000fc8000f8010ff */
[----:B------:R-:W-:-:S05]  /*4600*/  LEA.HI.X R61, R61, UR25, R252, 0x2, P0 ;  /* 0x000000193d3d7c11 */ /* 0x000fca00080f14fc */
[----:B------:R0:W3:Y:S01]  /*4610*/  LDG.E.CONSTANT R241, desc[UR14][R60.64] ;  /* 0x0000000e3cf17981 */ /* 0x0000e2000c1e9900 */
[----:B----4-:R-:W-:-:S04]  /*4620*/  FFMA.FTZ R249, R249, R62, R250 ;  /* 0x0000003ef9f97223 */ /* 0x010fc800000100fa */
[----:B------:R-:W-:Y:S02]  /*4630*/  FFMA.FTZ R249, R248, R63, R249 ;  /* 0x0000003ff8f97223 */ /* 0x000fe400000100f9 */
[----:B0-----:R-:W2:Y:S02]  /*4640*/  LDS.128 R60, [R233+0x60] ;  /* 0x00006000e93c7984 */ /* 0x001ea40000000c00 */
[----:B--2---:R-:W-:-:S04]  /*4650*/  FFMA.FTZ R66, R60, R66, R249 ;  /* 0x000000423c427223 */ /* 0x004fc800000100f9 */
[----:B-----5:R-:W-:Y:S02]  /*4660*/  FFMA.FTZ R248, R67, R61, R66 ;  /* 0x0000003d43f87223 */ /* 0x020fe40000010042 */
[----:B------:R-:W0:Y:S02]  /*4670*/  LDS.128 R64, [R233+0x70] ;  /* 0x00007000e9407984 */ /* 0x000e240000000c00 */
[----:B------:R-:W-:-:S04]  /*4680*/  FFMA.FTZ R245, R245, R62, R248 ;  /* 0x0000003ef5f57223 */ /* 0x000fc800000100f8 */
[----:B------:R-:W-:Y:S02]  /*4690*/  FFMA.FTZ R245, R244, R63, R245 ;  /* 0x0000003ff4f57223 */ /* 0x000fe400000100f5 */
[----:B------:R-:W1:Y:S02]  /*46a0*/  LDS.128 R60, [R233+0x80] ;  /* 0x00008000e93c7984 */ /* 0x000e640000000c00 */
[----:B0-----:R-:W-:-:S04]  /*46b0*/  FFMA.FTZ R243, R64, R243, R245 ;  /* 0x000000f340f37223 */ /* 0x001fc800000100f5 */
[----:B------:R-:W-:-:S04]  /*46c0*/  FFMA.FTZ R70, R70, R65, R243 ;  /* 0x0000004146467223 */ /* 0x000fc800000100f3 */
[----:B------:R-:W-:-:S04]  /*46d0*/  FFMA.FTZ R71, R71, R66, R70 ;  /* 0x0000004247477223 */ /* 0x000fc80000010046 */
[----:B------:R-:W-:Y:S02]  /*46e0*/  FFMA.FTZ R71, R242, R67, R71 ;  /* 0x00000043f2477223 */ /* 0x000fe40000010047 */
[----:B------:R-:W0:Y:S02]  /*46f0*/  LDS.128 R64, [R233+0x90] ;  /* 0x00009000e9407984 */ /* 0x000e240000000c00 */
[----:B-1----:R-:W-:-:S04]  /*4700*/  FFMA.FTZ R69, R60, R69, R71 ;  /* 0x000000453c457223 */ /* 0x002fc80000010047 */
[----:B------:R-:W-:Y:S02]  /*4710*/  FFMA.FTZ R61, R68, R61, R69 ;  /* 0x0000003d443d7223 */ /* 0x000fe40000010045 */
[----:B------:R-:W3:Y:S02]  /*4720*/  LDS.128 R68, [R233+0xa0] ;  /* 0x0000a000e9447984 */ /* 0x000ee40000000c00 */
[----:B------:R-:W-:-:S04]  /*4730*/  FFMA.FTZ R61, R240, R62, R61 ;  /* 0x0000003ef03d7223 */ /* 0x000fc8000001003d */
[----:B------:R-:W-:-:S04]  /*4740*/  FFMA.FTZ R61, R234, R63, R61 ;  /* 0x0000003fea3d7223 */ /* 0x000fc8000001003d */
[----:B0-----:R-:W-:-:S04]  /*4750*/  FFMA.FTZ R61, R64, R235, R61 ;  /* 0x000000eb403d7223 */ /* 0x001fc8000001003d */
[----:B------:R-:W-:Y:S01]  /*4760*/  FFMA.FTZ R236, R236, R65, R61 ;  /* 0x00000041ecec7223 */ /* 0x000fe2000001003d */
[----:B------:R-:W-:-:S04]  /*4770*/  IADD3 R61, P0, P1, R162, R246, R163 ;  /* 0x000000f6a23d7210 */ /* 0x000fc8000791e0a3 */
[-C--:B------:R-:W-:Y:S02]  /*4780*/  IADD3.X R64, R93, R247.reuse, R94, P0, P1 ;  /* 0x000000f75d407210 */ /* 0x080fe400007e245e */
[----:B------:R-:W-:Y:S02]  /*4790*/  LEA R60, P0, R61, UR24, 0x2 ;  /* 0x000000183d3c7c11 */ /* 0x000fe4000f8010ff */
[----:B------:R-:W-:Y:S01]  /*47a0*/  IADD3 R62, P1, P2, R160, R246, R161 ;  /* 0x000000f6a03e7210 */ /* 0x000fe20007a3e0a1 */
[----:B------:R-:W-:Y:S01]  /*47b0*/  FFMA.FTZ R237, R237, R66, R236 ;  /* 0x00000042eded7223 */ /* 0x000fe200000100ec */
[----:B------:R-:W-:Y:S02]  /*47c0*/  LEA.HI.X R61, R61, UR25, R64, 0x2, P0 ;  /* 0x000000193d3d7c11 */ /* 0x000fe400080f1440 */
[----:B------:R-:W-:Y:S02]  /*47d0*/  IADD3.X R63, R95, R247, R96, P1, P2 ;  /* 0x000000f75f3f7210 */ /* 0x000fe40000fe4460 */
[----:B------:R-:W-:-:S02]  /*47e0*/  LEA R66, P0, R62, UR24, 0x2 ;  /* 0x000000183e427c11 */ /* 0x000fc4000f8010ff */
[----:B------:R-:W-:Y:S01]  /*47f0*/  IADD3 R65, P1, P2, R158, R246, R159 ;  /* 0x000000f69e417210 */ /* 0x000fe20007a3e09f */
[----:B------:R-:W-:-:S03]  /*4800*/  FFMA.FTZ R67, R238, R67, R237 ;  /* 0x00000043ee437223 */ /* 0x000fc600000100ed */
[----:B------:R-:W-:Y:S01]  /*4810*/  IADD3.X R234, R97, R247, R98, P1, P2 ;  /* 0x000000f761ea7210 */ /* 0x000fe20000fe4462 */
[----:B---3--:R-:W-:Y:S01]  /*4820*/  FFMA.FTZ R68, R68, R239, R67 ;  /* 0x000000ef44447223 */ /* 0x008fe20000010043 */
[----:B------:R-:W-:Y:S02]  /*4830*/  LEA.HI.X R67, R62, UR25, R63, 0x2, P0 ;  /* 0x000000193e437c11 */ /* 0x000fe400080f143f */
[C---:B------:R-:W-:Y:S01]  /*4840*/  LEA R64, P0, R65.reuse, UR24, 0x2 ;  /* 0x0000001841407c11 */ /* 0x040fe2000f8010ff */
[----:B------:R0:W2:Y:S01]  /*4850*/  LDG.E.CONSTANT R63, desc[UR14][R60.64] ;  /* 0x0000000e3c3f7981 */ /* 0x0000a2000c1e9900 */
[----:B------:R-:W-:Y:S02]  /*4860*/  IADD3 R62, P1, P2, R156, R246, R157 ;  /* 0x000000f69c3e7210 */ /* 0x000fe40007a3e09d */
[----:B------:R-:W-:Y:S02]  /*4870*/  LEA.HI.X R65, R65, UR25, R234, 0x2, P0 ;  /* 0x0000001941417c11 */ /* 0x000fe400080f14ea */
[----:B------:R-:W-:Y:S01]  /*4880*/  IADD3.X R235, R99, R247, R100, P1, P2 ;  /* 0x000000f763eb7210 */ /* 0x000fe20000fe4464 */
[----:B------:R-:W-:-:S03]  /*4890*/  FFMA.FTZ R252, R241, R69, R68 ;  /* 0x00000045f1fc7223 */ /* 0x000fc60000010044 */
[----:B------:R-:W3:Y:S01]  /*48a0*/  LDG.E.CONSTANT R65, desc[UR14][R64.64] ;  /* 0x0000000e40417981 */ /* 0x000ee2000c1e9900 */
[----:B0-----:R-:W-:-:S04]  /*48b0*/  LEA R60, P0, R62, UR24, 0x2 ;  /* 0x000000183e3c7c11 */ /* 0x001fc8000f8010ff */
[----:B------:R-:W-:Y:S02]  /*48c0*/  LEA.HI.X R61, R62, UR25, R235, 0x2, P0 ;  /* 0x000000193e3d7c11 */ /* 0x000fe400080f14eb */
[-C--:B------:R-:W-:Y:S01]  /*48d0*/  IADD3 R234, P0, P1, R154, R246.reuse, R155 ;  /* 0x000000f69aea7210 */ /* 0x080fe2000791e09b */
[----:B------:R-:W4:Y:S03]  /*48e0*/  LDG.E.CONSTANT R62, desc[UR14][R66.64] ;  /* 0x0000000e423e7981 */ /* 0x000f26000c1e9900 */
[----:B------:R-:W-:Y:S01]  /*48f0*/  IADD3.X R69, R101, R247, R102, P0, P1 ;  /* 0x000000f765457210 */ /* 0x000fe200007e2466 */
[----:B------:R0:W5:Y:S01]  /*4900*/  LDG.E.CONSTANT R64, desc[UR14][R60.64] ;  /* 0x0000000e3c407981 */ /* 0x000162000c1e9900 */
[----:B------:R-:W-:Y:S02]  /*4910*/  LEA R250, P0, R234, UR24, 0x2 ;  /* 0x00000018eafa7c11 */ /* 0x000fe4000f8010ff */
[----:B------:R-:W-:-:S02]  /*4920*/  IADD3 R68, P1, P2, R152, R246, R153 ;  /* 0x000000f698447210 */ /* 0x000fc40007a3e099 */
[----:B------:R-:W-:Y:S02]  /*4930*/  LEA.HI.X R251, R234, UR25, R69, 0x2, P0 ;  /* 0x00000019eafb7c11 */ /* 0x000fe400080f1445 */
[----:B------:R-:W-:Y:S02]  /*4940*/  IADD3.X R69, R103, R247, R104, P1, P2 ;  /* 0x000000f767457210 */ /* 0x000fe40000fe4468 */
[C---:B0-----:R-:W-:Y:S01]  /*4950*/  LEA R60, P0, R68.reuse, UR24, 0x2 ;  /* 0x00000018443c7c11 */ /* 0x041fe2000f8010ff */
[----:B------:R-:W5:Y:S03]  /*4960*/  LDG.E.CONSTANT R250, desc[UR14][R250.64] ;  /* 0x0000000efafa7981 */ /* 0x000f66000c1e9900 */
[----:B------:R-:W-:Y:S02]  /*4970*/  LEA.HI.X R61, R68, UR25, R69, 0x2, P0 ;  /* 0x00000019443d7c11 */ /* 0x000fe400080f1445 */
[----:B------:R-:W-:-:S04]  /*4980*/  IADD3 R66, P0, P1, R150, R246, R151 ;  /* 0x000000f696427210 */ /* 0x000fc8000791e097 */
        /* <DEDUP_REMOVED lines=22> */
[----:B-1----:R-:W-:-:S04]  /*4af0*/  LEA R66, P0, R236, UR24, 0x2 ;  /* 0x00000018ec427c11 */ /* 0x002fc8000f8010ff */
[----:B------:R-:W-:Y:S02]  /*4b00*/  LEA.HI.X R67, R236, UR25, R237, 0x2, P0 ;  /* 0x00000019ec437c11 */ /* 0x000fe400080f14ed */
[----:B------:R-:W-:-:S04]  /*4b10*/  IADD3 R68, P0, P1, R140, R246, R141 ;  /* 0x000000f68c447210 */ /* 0x000fc8000791e08d */
[----:B------:R-:W-:Y:S02]  /*4b20*/  IADD3.X R237, R115, R247, R116, P0, P1 ;  /* 0x000000f773ed7210 */ /* 0x000fe400007e2474 */
[----:B0-----:R-:W-:-:S04]  /*4b30*/  LEA R60, P0, R68, UR24, 0x2 ;  /* 0x00000018443c7c11 */ /* 0x001fc8000f8010ff */
[----:B------:R-:W-:Y:S02]  /*4b40*/  LEA.HI.X R61, R68, UR25, R237, 0x2, P0 ;  /* 0x00000019443d7c11 */ /* 0x000fe400080f14ed */
[----:B------:R-:W-:Y:S01]  /*4b50*/  IADD3 R236, P0, P1, R138, R246, R139 ;  /* 0x000000f68aec7210 */ /* 0x000fe2000791e08b */
[----:B------:R0:W5:Y:S03]  /*4b60*/  LDG.E.CONSTANT R68, desc[UR14][R66.64] ;  /* 0x0000000e42447981 */ /* 0x000166000c1e9900 */
[----:B------:R-:W-:Y:S01]  /*4b70*/  IADD3.X R237, R117, R247, R118, P0, P1 ;  /* 0x000000f775ed7210 */ /* 0x000fe200007e2476 */
[----:B------:R1:W5:Y:S01]  /*4b80*/  LDG.E.CONSTANT R244, desc[UR14][R60.64] ;  /* 0x0000000e3cf47981 */ /* 0x000362000c1e9900 */
[----:B0-----:R-:W-:-:S04]  /*4b90*/  LEA R66, P0, R236, UR24, 0x2 ;  /* 0x00000018ec427c11 */ /* 0x001fc8000f8010ff */
        /* <DEDUP_REMOVED lines=44> */
[----:B0-----:R-:W-:-:S04]  /*4e60*/  LEA R60, P0, R242, UR24, 0x2 ;  /* 0x00000018f23c7c11 */ /* 0x001fc8000f8010ff */
[----:B------:R-:W-:-:S05]  /*4e70*/  LEA.HI.X R61, R242, UR25, R247, 0x2, P0 ;  /* 0x00000019f23d7c11 */ /* 0x000fca00080f14f7 */
[----:B------:R0:W5:Y:S01]  /*4e80*/  LDG.E.CONSTANT R242, desc[UR14][R60.64] ;  /* 0x0000000e3cf27981 */ /* 0x000162000c1e9900 */
[----:B--2---:R-:W-:-:S04]  /*4e90*/  FFMA.FTZ R63, R63, R70, R252 ;  /* 0x000000463f3f7223 */ /* 0x004fc800000100fc */
[----:B----4-:R-:W-:Y:S02]  /*4ea0*/  FFMA.FTZ R71, R62, R71, R63 ;  /* 0x000000473e477223 */ /* 0x010fe4000001003f */
[----:B0-----:R-:W3:Y:S02]  /*4eb0*/  LDS.128 R60, [R233+0xb0] ;  /* 0x0000b000e93c7984 */ /* 0x001ee40000000c00 */
[----:B---3--:R-:W-:-:S04]  /*4ec0*/  FFMA.FTZ R65, R60, R65, R71 ;  /* 0x000000413c417223 */ /* 0x008fc80000010047 */
        /* <DEDUP_REMOVED lines=10> */
[----:B-1----:R-:W-:Y:S02]  /*4f70*/  FFMA.FTZ R245, R60, R68, R245 ;  /* 0x000000443cf57223 */ /* 0x002fe400000100f5 */
[----:B------:R-:W1:Y:S02]  /*4f80*/  LDS.128 R68, [R233+0xf0] ;  /* 0x0000f000e9447984 */ /* 0x000e640000000c00 */
        /* <DEDUP_REMOVED lines=8> */
[----:B------:R-:W-:-:S03]  /*5010*/  ISETP.NE.AND P0, PT, R228, RZ, PT ;  /* 0x000000ffe400720c */ /* 0x000fc60003f05270 */
[----:B-1----:R-:W-:-:S04]  /*5020*/  FFMA.FTZ R68, R68, R240, R67 ;  /* 0x000000f044447223 */ /* 0x002fc80000010043 */
[----:B------:R-:W-:-:S04]  /*5030*/  FFMA.FTZ R69, R241, R69, R68 ;  /* 0x00000045f1457223 */ /* 0x000fc80000010044 */
[----:B------:R-:W-:-:S04]  /*5040*/  FFMA.FTZ R70, R242, R70, R69 ;  /* 0x00000046f2467223 */ /* 0x000fc80000010045 */
[----:B------:R-:W-:Y:S01]  /*5050*/  FFMA.FTZ R70, R239, R71, R70 ;  /* 0x00000047ef467223 */ /* 0x000fe20000010046 */
[----:B------:R-:W-:Y:S06]  /*5060*/  BRA.DIV UR8, `(.L_x_28804) ;  /* 0x0000007608447947 */ /* 0x000fec000b800000 */
[----:B------:R-:W0:Y:S02]  /*5070*/  SHFL.BFLY PT, R61, R70, 0x2, 0x1f ;  /* 0x0c401f00463d7f89 */ /* 0x000e2400000e0000 */
[----:B0-----:R-:W-:-:S05]  /*5080*/  FADD.FTZ R61, R70, R61 ;  /* 0x0000003d463d7221 */ /* 0x001fca0000010000 */
[----:B------:R0:W1:Y:S02]  /*5090*/  SHFL.BFLY PT, R60, R61, 0x1, 0x1f ;  /* 0x0c201f003d3c7f89 */ /* 0x00006400000e0000 */
.L_x_28852:
        /* <DEDUP_REMOVED lines=14> */
.L_x_28803:
        /* <DEDUP_REMOVED lines=9> */
.L_x_28805:
[----:B------:R-:W-:Y:S05]  /*5210*/  BSYNC B1 ;  /* 0x0000000000017941 */ /* 0x000fea0003800000 */
.L_x_28802:
[----:B------:R-:W-:-:S05]  /*5220*/  VIADD R232, R232, 0x4 ;  /* 0x00000004e8e87836 */ /* 0x000fca0000000000 */
[----:B------:R-:W-:-:S13]  /*5230*/  ISETP.GE.AND P0, PT, R232, UR11, PT ;  /* 0x0000000be8007c0c */ /* 0x000fda000bf06270 */
[----:B------:R-:W-:Y:S05]  /*5240*/  @!P0 BRA `(.L_x_28806) ;  /* 0xffffffd800cc8947 */ /* 0x000fea000383ffff */
[----:B------:R-:W-:Y:S05]  /*5250*/  BRA `(.L_x_28800) ;  /* 0x0000002400587947 */ /* 0x000fea0003800000 */
.L_x_28801:
[----:B------:R-:W-:-:S07]  /*5260*/  IMAD.MOV.U32 R227, RZ, RZ, -0x800001 ;  /* 0xff7fffffffe37424 */ /* 0x000fce00078e00ff */
.L_x_28811:
[----:B0-----:R-:W0:Y:S01]  /*5270*/  LDC R66, c[0x0][0x290] ;  /* 0x0000a400ff427b82 */ /* 0x001e220000000800 */
[----:B--23--:R-:W-:Y:S01]  /*5280*/  IMAD.SHL.U32 R60, R231, 0x8, RZ ;  /* 0x00000008e73c7824 */ /* 0x00cfe200078e00ff */
[----:B------:R-:W-:Y:S01]  /*5290*/  UIADD3 UR8, UR6, -UR32, URZ ;  /* 0x8000002006087290 */ /* 0x000fe2000fffe03f */
[----:B------:R-:W-:Y:S03]  /*52a0*/  BSSY B1, `(.L_x_28807) ;  /* 0x000024e000017945 */ /* 0x000fe60003800000 */
[----:B-1----:R-:W-:Y:S02]  /*52b0*/  IABS R61, R60 ;  /* 0x0000003c003d7213 */ /* 0x002fe40000000000 */
        /* <DEDUP_REMOVED lines=50> */
[----:B------:R-:W-:Y:S01]  /*55e0*/  VIADD R229, R228, 0x8 ;  /* 0x00000008e4e57836 */ /* 0x000fe20000000000 */
[----:B------:R-:W-:Y:S01]  /*55f0*/  UIMAD UR8, UR5, UR34, URZ ;  /* 0x00000022050872a4 */ /* 0x000fe2000f8e023f */
[----:B------:R-:W-:Y:S02]  /*5600*/  IMAD.SHL.U32 R240, R226, 0x4, RZ ;  /* 0x00000004e2f07824 */ /* 0x000fe400078e00ff */
[C---:B------:R-:W-:Y:S01]  /*5610*/  VIADD R65, R228.reuse, 0xc ;  /* 0x0000000ce4417836 */ /* 0x040fe20000000000 */
[----:B------:R-:W-:Y:S01]  /*5620*/  SHF.R.S32.HI R64, RZ, 0x1f, R229 ;  /* 0x0000001fff407819 */ /* 0x000fe200000114e5 */
[----:B------:R-:W-:Y:S01]  /*5630*/  VIADD R71, R228, 0x4 ;  /* 0x00000004e4477836 */ /* 0x000fe20000000000 */
[----:B------:R-:W-:Y:S01]  /*5640*/  SHF.R.S32.HI R62, RZ, 0x1f, R240 ;  /* 0x0000001fff3e7819 */ /* 0x000fe200000114f0 */
[----:B------:R-:W-:Y:S01]  /*5650*/  IMAD.U32 R67, RZ, RZ, UR8 ;  /* 0x00000008ff437e24 */ /* 0x000fe2000f8e00ff */
[----:B------:R-:W-:Y:S01]  /*5660*/  LEA.HI R64, R64, R229, RZ, 0x2 ;  /* 0x000000e540407211 */ /* 0x000fe200078f10ff */
[----:B0-----:R-:W-:Y:S01]  /*5670*/  VIADD R61, R228, 0x14 ;  /* 0x00000014e43d7836 */ /* 0x001fe20000000000 */
[----:B------:R-:W-:Y:S01]  /*5680*/  IADD3 R240, P0, R240, UR8, RZ ;  /* 0x00000008f0f07c10 */ /* 0x000fe2000ff1e0ff */
[----:B------:R-:W-:Y:S01]  /*5690*/  VIADD R230, R228, 0x18 ;  /* 0x00000018e4e67836 */ /* 0x000fe20000000000 */
[C---:B------:R-:W-:Y:S01]  /*56a0*/  LOP3.LUT R60, R64.reuse, 0xfffffffc, RZ, 0xc0, !PT ;  /* 0xfffffffc403c7812 */ /* 0x040fe200078ec0ff */
[----:B------:R-:W-:Y:S01]  /*56b0*/  IMAD.SHL.U32 R64, R64, 0x8, RZ ;  /* 0x0000000840407824 */ /* 0x000fe200078e00ff */
[----:B------:R-:W-:-:S02]  /*56c0*/  SHF.R.S32.HI R66, RZ, 0x1f, R71 ;  /* 0x0000001fff427819 */ /* 0x000fc40000011447 */
[----:B------:R-:W-:Y:S01]  /*56d0*/  LEA.HI.X.SX32 R241, R67, R62, 0x1, P0 ;  /* 0x0000003e43f17211 */ /* 0x000fe200000f0eff */
[----:B------:R-:W-:Y:S01]  /*56e0*/  IMAD.IADD R229, R229, 0x1, -R60 ;  /* 0x00000001e5e57824 */ /* 0x000fe200078e0a3c */
[----:B------:R-:W-:Y:S01]  /*56f0*/  SHF.R.S32.HI R60, RZ, 0x1f, R65 ;  /* 0x0000001fff3c7819 */ /* 0x000fe20000011441 */
[----:B------:R-:W-:Y:S01]  /*5700*/  VIADD R67, R228, 0x10 ;  /* 0x00000010e4437836 */ /* 0x000fe20000000000 */
[----:B------:R-:W-:Y:S02]  /*5710*/  LEA.HI R69, R66, R71, RZ, 0x2 ;  /* 0x0000004742457211 */ /* 0x000fe400078f10ff */
[----:B------:R-:W-:Y:S02]  /*5720*/  LEA.HI R70, R60, R65, RZ, 0x2 ;  /* 0x000000413c467211 */ /* 0x000fe400078f10ff */
[----:B------:R-:W-:Y:S02]  /*5730*/  SHF.R.S32.HI R66, RZ, 0x1f, R61 ;  /* 0x0000001fff427819 */ /* 0x000fe4000001143d */
[----:B------:R-:W-:-:S02]  /*5740*/  SHF.R.S32.HI R68, RZ, 0x1f, R67 ;  /* 0x0000001fff447819 */ /* 0x000fc40000011443 */
[C---:B------:R-:W-:Y:S01]  /*5750*/  LOP3.LUT R60, R70.reuse, 0xfffffffc, RZ, 0xc0, !PT ;  /* 0xfffffffc463c7812 */ /* 0x040fe200078ec0ff */
[----:B------:R-:W-:Y:S01]  /*5760*/  IMAD.SHL.U32 R70, R70, 0x8, RZ ;  /* 0x0000000846467824 */ /* 0x000fe200078e00ff */
[----:B------:R-:W-:Y:S02]  /*5770*/  LOP3.LUT R62, R69, 0xfffffffc, RZ, 0xc0, !PT ;  /* 0xfffffffc453e7812 */ /* 0x000fe400078ec0ff */
[----:B------:R-:W-:Y:S01]  /*5780*/  LEA.HI R66, R66, R61, RZ, 0x2 ;  /* 0x0000003d42427211 */ /* 0x000fe200078f10ff */
[----:B------:R-:W-:Y:S01]  /*5790*/  IMAD.IADD R65, R65, 0x1, -R60 ;  /* 0x0000000141417824 */ /* 0x000fe200078e0a3c */
[----:B------:R-:W-:Y:S01]  /*57a0*/  LEA.HI R68, R68, R67, RZ, 0x2 ;  /* 0x0000004344447211 */ /* 0x000fe200078f10ff */
[----:B------:R-:W-:Y:S01]  /*57b0*/  IMAD.IADD R71, R71, 0x1, -R62 ;  /* 0x0000000147477824 */ /* 0x000fe200078e0a3e */
[C---:B------:R-:W-:Y:S01]  /*57c0*/  LOP3.LUT R60, R66.reuse, 0xfffffffc, RZ, 0xc0, !PT ;  /* 0xfffffffc423c7812 */ /* 0x040fe200078ec0ff */
[----:B------:R-:W-:Y:S01]  /*57d0*/  IMAD.SHL.U32 R66, R66, 0x8, RZ ;  /* 0x0000000842427824 */ /* 0x000fe200078e00ff */
[C---:B------:R-:W-:Y:S01]  /*57e0*/  LOP3.LUT R62, R68.reuse, 0xfffffffc, RZ, 0xc0, !PT ;  /* 0xfffffffc443e7812 */ /* 0x040fe200078ec0ff */
[----:B------:R-:W-:Y:S01]  /*57f0*/  IMAD.SHL.U32 R68, R68, 0x8, RZ ;  /* 0x0000000844447824 */ /* 0x000fe200078e00ff */
[----:B------:R-:W-:Y:S01]  /*5800*/  SHF.R.S32.HI R233, RZ, 0x1f, R230 ;  /* 0x0000001fffe97819 */ /* 0x000fe200000114e6 */
[----:B------:R-:W-:Y:S01]  /*5810*/  IMAD.IADD R61, R61, 0x1, -R60 ;  /* 0x000000013d3d7824 */ /* 0x000fe200078e0a3c */
[----:B------:R-:W-:Y:S01]  /*5820*/  LOP3.LUT R64, R64, 0xffffffe0, RZ, 0xc0, !PT ;  /* 0xffffffe040407812 */ /* 0x000fe200078ec0ff */
[----:B------:R-:W-:Y:S01]  /*5830*/  IMAD.IADD R67, R67, 0x1, -R62 ;  /* 0x0000000143437824 */ /* 0x000fe200078e0a3e */
[----:B------:R-:W-:Y:S01]  /*5840*/  LEA.HI R62, R233, R230, RZ, 0x2 ;  /* 0x000000e6e93e7211 */ /* 0x000fe200078f10ff */
[----:B------:R-:W-:Y:S01]  /*5850*/  IMAD.SHL.U32 R60, R69, 0x8, RZ ;  /* 0x00000008453c7824 */ /* 0x000fe200078e00ff */
[----:B------:R-:W-:-:S02]  /*5860*/  LOP3.LUT R70, R70, 0xffffffe0, RZ, 0xc0, !PT ;  /* 0xffffffe046467812 */ /* 0x000fc400078ec0ff */
[C---:B------:R-:W-:Y:S01]  /*5870*/  LOP3.LUT R233, R62.reuse, 0xfffffffc, RZ, 0xc0, !PT ;  /* 0xfffffffc3ee97812 */ /* 0x040fe200078ec0ff */
[----:B------:R-:W-:Y:S01]  /*5880*/  IMAD.SHL.U32 R62, R62, 0x8, RZ ;  /* 0x000000083e3e7824 */ /* 0x000fe200078e00ff */
[----:B------:R-:W-:Y:S02]  /*5890*/  LOP3.LUT R60, R60, 0xffffffe0, RZ, 0xc0, !PT ;  /* 0xffffffe03c3c7812 */ /* 0x000fe400078ec0ff */
[----:B------:R-:W-:Y:S01]  /*58a0*/  LOP3.LUT R68, R68, 0xffffffe0, RZ, 0xc0, !PT ;  /* 0xffffffe044447812 */ /* 0x000fe200078ec0ff */
[----:B------:R-:W-:Y:S01]  /*58b0*/  IMAD.IADD R69, R230, 0x1, -R233 ;  /* 0x00000001e6457824 */ /* 0x000fe200078e0ae9 */
[----:B------:R-:W-:Y:S02]  /*58c0*/  SHF.R.S32.HI R237, RZ, 0x1f, R60 ;  /* 0x0000001fffed7819 */ /* 0x000fe4000001143c */
[----:B------:R-:W-:Y:S02]  /*58d0*/  SHF.R.S32.HI R233, RZ, 0x1f, R64 ;  /* 0x0000001fffe97819 */ /* 0x000fe40000011440 */
[----:B------:R-:W-:-:S02]  /*58e0*/  SHF.R.S32.HI R232, RZ, 0x1f, R65 ;  /* 0x0000001fffe87819 */ /* 0x000fc40000011441 */
[----:B------:R-:W-:Y:S02]  /*58f0*/  LOP3.LUT R66, R66, 0xffffffe0, RZ, 0xc0, !PT ;  /* 0xffffffe042427812 */ /* 0x000fe400078ec0ff */
[----:B------:R-:W-:Y:S02]  /*5900*/  LOP3.LUT R62, R62, 0xffffffe0, RZ, 0xc0, !PT ;  /* 0xffffffe03e3e7812 */ /* 0x000fe400078ec0ff */
[----:B------:R-:W-:Y:S02]  /*5910*/  SHF.R.S32.HI R236, RZ, 0x1f, R61 ;  /* 0x0000001fffec7819 */ /* 0x000fe4000001143d */
[----:B------:R-:W-:Y:S01]  /*5920*/  SHF.R.S32.HI R235, RZ, 0x1f, R62 ;  /* 0x0000001fffeb7819 */ /* 0x000fe2000001143e */
[----:B------:R-:W-:-:S05]  /*5930*/  VIADD R238, R228, 0x28 ;  /* 0x00000028e4ee7836 */ /* 0x000fca0000000000 */
[----:B------:R-:W-:-:S04]  /*5940*/  SHF.R.S32.HI R239, RZ, 0x1f, R238 ;  /* 0x0000001fffef7819 */ /* 0x000fc800000114ee */
[----:B------:R-:W-:-:S04]  /*5950*/  LEA.HI R242, R239, R238, RZ, 0x2 ;  /* 0x000000eeeff27211 */ /* 0x000fc800078f10ff */
[C---:B------:R-:W-:Y:S01]  /*5960*/  LOP3.LUT R243, R242.reuse, 0xfffffffc, RZ, 0xc0, !PT ;  /* 0xfffffffcf2f37812 */ /* 0x040fe200078ec0ff */
[----:B------:R-:W-:-:S04]  /*5970*/  IMAD.SHL.U32 R242, R242, 0x8, RZ ;  /* 0x00000008f2f27824 */ /* 0x000fc800078e00ff */
[----:B------:R-:W-:Y:S02]  /*5980*/  IMAD.IADD R243, R238, 0x1, -R243 ;  /* 0x00000001eef37824 */ /* 0x000fe400078e0af3 */
[----:B--2---:R-:W-:-:S03]  /*5990*/  IMAD.WIDE R240, R63, UR30, R240 ;  /* 0x0000001e3ff07c25 */ /* 0x004fc6000f8e02f0 */
[-C--:B------:R-:W-:Y:S02]  /*59a0*/  IADD3 R60, P0, P1, R60, R240.reuse, R71 ;  /* 0x000000f03c3c7210 */ /* 0x080fe4000791e047 */
[----:B------:R-:W-:Y:S02]  /*59b0*/  IADD3 R63, P2, P3, R64, R240, R229 ;  /* 0x000000f0403f7210 */ /* 0x000fe40007b5e0e5 */
[----:B------:R-:W-:Y:S02]  /*59c0*/  SHF.R.S32.HI R71, RZ, 0x1f, R71 ;  /* 0x0000001fff477819 */ /* 0x000fe40000011447 */
[----:B------:R-:W-:Y:S02]  /*59d0*/  SHF.R.S32.HI R64, RZ, 0x1f, R229 ;  /* 0x0000001fff407819 */ /* 0x000fe400000114e5 */
[-C--:B------:R-:W-:Y:S02]  /*59e0*/  IADD3.X R237, R237, R241.reuse, R71, P0, P1 ;  /* 0x000000f1eded7210 */ /* 0x080fe400007e2447 */
[----:B------:R-:W-:-:S02]  /*59f0*/  IADD3.X R64, R233, R241, R64, P2, P3 ;  /* 0x000000f1e9407210 */ /* 0x000fc400017e6440 */
[----:B------:R-:W-:Y:S02]  /*5a00*/  SHF.R.S32.HI R71, RZ, 0x1f, R70 ;  /* 0x0000001fff477819 */ /* 0x000fe40000011446 */
[-C--:B------:R-:W-:Y:S01]  /*5a10*/  IADD3 R229, P0, P1, R70, R240.reuse, R65 ;  /* 0x000000f046e57210 */ /* 0x080fe2000791e041 */
[----:B------:R-:W-:Y:S01]  /*5a20*/  VIADD R65, R228, 0x1c ;  /* 0x0000001ce4417836 */ /* 0x000fe20000000000 */
[--C-:B------:R-:W-:Y:S02]  /*5a30*/  IADD3 R70, P2, P3, R68, R240, R67.reuse ;  /* 0x000000f044467210 */ /* 0x100fe40007b5e043 */
[----:B------:R-:W-:Y:S02]  /*5a40*/  SHF.R.S32.HI R233, RZ, 0x1f, R67 ;  /* 0x0000001fffe97819 */ /* 0x000fe40000011443 */
[----:B------:R-:W-:Y:S02]  /*5a50*/  SHF.R.S32.HI R68, RZ, 0x1f, R68 ;  /* 0x0000001fff447819 */ /* 0x000fe40000011444 */
[----:B------:R-:W-:-:S02]  /*5a60*/  IADD3.X R232, R71, R241, R232, P0, P1 ;  /* 0x000000f147e87210 */ /* 0x000fc400007e24e8 */
[-C--:B------:R-:W-:Y:S02]  /*5a70*/  IADD3.X R233, R68, R241.reuse, R233, P2, P3 ;  /* 0x000000f144e97210 */ /* 0x080fe400017e64e9 */
[----:B------:R-:W-:Y:S02]  /*5a80*/  SHF.R.S32.HI R67, RZ, 0x1f, R66 ;  /* 0x0000001fff437819 */ /* 0x000fe40000011442 */
[-C--:B------:R-:W-:Y:S01]  /*5a90*/  IADD3 R71, P0, P1, R66, R240.reuse, R61 ;  /* 0x000000f042477210 */ /* 0x080fe2000791e03d */
[----:B------:R-:W-:Y:S01]  /*5aa0*/  VIADD R61, R228, 0x20 ;  /* 0x00000020e43d7836 */ /* 0x000fe20000000000 */
[----:B------:R-:W-:Y:S02]  /*5ab0*/  IADD3 R68, P2, P3, R62, R240, R69 ;  /* 0x000000f03e447210 */ /* 0x000fe40007b5e045 */
[----:B------:R-:W-:Y:S02]  /*5ac0*/  SHF.R.S32.HI R62, RZ, 0x1f, R65 ;  /* 0x0000001fff3e7819 */ /* 0x000fe40000011441 */
[----:B------:R-:W-:-:S02]  /*5ad0*/  IADD3.X R236, R67, R241, R236, P0, P1 ;  /* 0x000000f143ec7210 */ /* 0x000fc400007e24ec */
[----:B------:R-:W-:Y:S02]  /*5ae0*/  LEA.HI R67, R62, R65, RZ, 0x2 ;  /* 0x000000413e437211 */ /* 0x000fe400078f10ff */
        /* <DEDUP_REMOVED lines=8> */
[----:B------:R-:W-:-:S02]  /*5b70*/  LOP3.LUT R67, R67, 0xffffffe0, RZ, 0xc0, !PT ;  /* 0xffffffe043437812 */ /* 0x000fc400078ec0ff */
[----:B------:R-:W-:Y:S01]  /*5b80*/  IADD3.X R235, R235, R241, R69, P2, P3 ;  /* 0x000000f1ebeb7210 */ /* 0x000fe200017e6445 */
[----:B------:R-:W-:Y:S01]  /*5b90*/  IMAD.IADD R61, R61, 0x1, -R66 ;  /* 0x000000013d3d7824 */ /* 0x000fe200078e0a42 */
[----:B------:R-:W-:Y:S02]  /*5ba0*/  LOP3.LUT R62, R62, 0xffffffe0, RZ, 0xc0, !PT ;  /* 0xffffffe03e3e7812 */ /* 0x000fe400078ec0ff */
[--C-:B------:R-:W-:Y:S02]  /*5bb0*/  SHF.R.S32.HI R69, RZ, 0x1f, R65.reuse ;  /* 0x0000001fff457819 */ /* 0x100fe40000011441 */
[----:B------:R-:W-:Y:S02]  /*5bc0*/  IADD3 R66, P0, P1, R67, R240, R65 ;  /* 0x000000f043427210 */ /* 0x000fe4000791e041 */
[----:B------:R-:W-:Y:S02]  /*5bd0*/  SHF.R.S32.HI R234, RZ, 0x1f, R67 ;  /* 0x0000001fffea7819 */ /* 0x000fe40000011443 */
[----:B------:R-:W-:-:S02]  /*5be0*/  SHF.R.S32.HI R65, RZ, 0x1f, R62 ;  /* 0x0000001fff417819 */ /* 0x000fc4000001143e */
[----:B------:R-:W-:Y:S02]  /*5bf0*/  IADD3 R67, P2, P3, R62, R240, R61 ;  /* 0x000000f03e437210 */ /* 0x000fe40007b5e03d */
[----:B------:R-:W-:Y:S02]  /*5c00*/  IADD3.X R69, R234, R241, R69, P0, P1 ;  /* 0x000000f1ea457210 */ /* 0x000fe400007e2445 */
[C---:B------:R-:W-:Y:S02]  /*5c10*/  LEA R62, P0, R63.reuse, UR26, 0x2 ;  /* 0x0000001a3f3e7c11 */ /* 0x040fe4000f8010ff */
[----:B------:R-:W-:Y:S02]  /*5c20*/  SHF.R.S32.HI R230, RZ, 0x1f, R61 ;  /* 0x0000001fffe67819 */ /* 0x000fe4000001143d */
[----:B------:R-:W-:Y:S02]  /*5c30*/  LEA.HI.X R63, R63, UR27, R64, 0x2, P0 ;  /* 0x0000001b3f3f7c11 */ /* 0x000fe400080f1440 */
[----:B------:R-:W-:-:S02]  /*5c40*/  LEA R64, P0, R60, UR26, 0x2 ;  /* 0x0000001a3c407c11 */ /* 0x000fc4000f8010ff */
[----:B------:R-:W-:Y:S01]  /*5c50*/  IADD3.X R230, R65, R241, R230, P2, P3 ;  /* 0x000000f141e67210 */ /* 0x000fe200017e64e6 */
[----:B------:R-:W2:Y:S01]  /*5c60*/  LDG.E.CONSTANT R62, desc[UR14][R62.64] ;  /* 0x0000000e3e3e7981 */ /* 0x000ea2000c1e9900 */
[----:B------:R-:W-:Y:S02]  /*5c70*/  LEA.HI.X R65, R60, UR27, R237, 0x2, P0 ;  /* 0x0000001b3c417c11 */ /* 0x000fe400080f14ed */
[----:B------:R-:W-:-:S03]  /*5c80*/  IADD3 R61, P0, R228, R240, RZ ;  /* 0x000000f0e43d7210 */ /* 0x000fc60007f1e0ff */
[----:B------:R0:W3:Y:S01]  /*5c90*/  LDG.E.CONSTANT R249, desc[UR14][R64.64] ;  /* 0x0000000e40f97981 */ /* 0x0000e2000c1e9900 */
[----:B------:R-:W-:Y:S02]  /*5ca0*/  LEA.HI.X.SX32 R234, R228, R241, 0x1, P0 ;  /* 0x000000f1e4ea7211 */ /* 0x000fe400000f0eff */
[----:B------:R-:W-:-:S04]  /*5cb0*/  LEA R60, P0, R61, UR26, 0x2 ;  /* 0x0000001a3d3c7c11 */ /* 0x000fc8000f8010ff */
[----:B------:R-:W-:-:S05]  /*5cc0*/  LEA.HI.X R61, R61, UR27, R234, 0x2, P0 ;  /* 0x0000001b3d3d7c11 */ /* 0x000fca00080f14ea */
[----:B------:R1:W4:Y:S01]  /*5cd0*/  LDG.E.CONSTANT R63, desc[UR14][R60.64] ;  /* 0x0000000e3c3f7981 */ /* 0x000322000c1e9900 */
[----:B------:R-:W-:-:S05]  /*5ce0*/  VIADD R234, R228, 0x24 ;  /* 0x00000024e4ea7836 */ /* 0x000fca0000000000 */
[----:B------:R-:W-:-:S04]  /*5cf0*/  SHF.R.S32.HI R237, RZ, 0x1f, R234 ;  /* 0x0000001fffed7819 */ /* 0x000fc800000114ea */
[----:B------:R-:W-:-:S04]  /*5d00*/  LEA.HI R237, R237, R234, RZ, 0x2 ;  /* 0x000000eaeded7211 */ /* 0x000fc800078f10ff */
[C---:B------:R-:W-:Y:S01]  /*5d10*/  LOP3.LUT R239, R237.reuse, 0xfffffffc, RZ, 0xc0, !PT ;  /* 0xfffffffcedef7812 */ /* 0x040fe200078ec0ff */
[----:B------:R-:W-:Y:S01]  /*5d20*/  IMAD.SHL.U32 R237, R237, 0x8, RZ ;  /* 0x00000008eded7824 */ /* 0x000fe200078e00ff */
[----:B0-----:R-:W-:-:S03]  /*5d30*/  LEA R64, P0, R229, UR26, 0x2 ;  /* 0x0000001ae5407c11 */ /* 0x001fc6000f8010ff */
[----:B------:R-:W-:Y:S01]  /*5d40*/  IMAD.IADD R239, R234, 0x1, -R239 ;  /* 0x00000001eaef7824 */ /* 0x000fe200078e0aef */
[----:B------:R-:W-:Y:S02]  /*5d50*/  LOP3.LUT R237, R237, 0xffffffe0, RZ, 0xc0, !PT ;  /* 0xffffffe0eded7812 */ /* 0x000fe400078ec0ff */
[----:B------:R-:W-:Y:S02]  /*5d60*/  LEA.HI.X R65, R229, UR27, R232, 0x2, P0 ;  /* 0x0000001be5417c11 */ /* 0x000fe400080f14e8 */
[----:B-1----:R-:W-:Y:S02]  /*5d70*/  LOP3.LUT R61, R242, 0xffffffe0, RZ, 0xc0, !PT ;  /* 0xffffffe0f23d7812 */ /* 0x002fe400078ec0ff */
[----:B------:R-:W-:Y:S01]  /*5d80*/  LEA R60, P0, R70, UR26, 0x2 ;  /* 0x0000001a463c7c11 */ /* 0x000fe2000f8010ff */
[----:B------:R-:W5:Y:S01]  /*5d90*/  LDG.E.CONSTANT R247, desc[UR14][R64.64] ;  /* 0x0000000e40f77981 */ /* 0x000f62000c1e9900 */
[----:B------:R-:W-:Y:S02]  /*5da0*/  SHF.R.S32.HI R245, RZ, 0x1f, R237 ;  /* 0x0000001ffff57819 */ /* 0x000fe400000114ed */
[----:B------:R-:W-:-:S02]  /*5db0*/  IADD3 R229, P1, P2, R237, R240, R239 ;  /* 0x000000f0ede57210 */ /* 0x000fc40007a3e0ef */
[----:B------:R-:W-:Y:S02]  /*5dc0*/  SHF.R.S32.HI R237, RZ, 0x1f, R61 ;  /* 0x0000001fffed7819 */ /* 0x000fe4000001143d */
[----:B------:R-:W-:Y:S02]  /*5dd0*/  IADD3 R232, P3, P4, R61, R240, R243 ;  /* 0x000000f03de87210 */ /* 0x000fe40007c7e0f3 */
[----:B------:R-:W-:Y:S02]  /*5de0*/  LEA.HI.X R61, R70, UR27, R233, 0x2, P0 ;  /* 0x0000001b463d7c11 */ /* 0x000fe400080f14e9 */
[----:B------:R-:W-:-:S03]  /*5df0*/  LEA R70, P0, R71, UR26, 0x2 ;  /* 0x0000001a47467c11 */ /* 0x000fc6000f8010ff */
[----:B------:R0:W5:Y:S01]  /*5e00*/  LDG.E.CONSTANT R248, desc[UR14][R60.64] ;  /* 0x0000000e3cf87981 */ /* 0x000162000c1e9900 */
[----:B------:R-:W-:Y:S02]  /*5e10*/  LEA.HI.X R71, R71, UR27, R236, 0x2, P0 ;  /* 0x0000001b47477c11 */ /* 0x000fe400080f14ec */
[----:B------:R-:W-:Y:S02]  /*5e20*/  SHF.R.S32.HI R234, RZ, 0x1f, R239 ;  /* 0x0000001fffea7819 */ /* 0x000fe400000114ef */
[----:B------:R-:W-:Y:S01]  /*5e30*/  SHF.R.S32.HI R243, RZ, 0x1f, R243 ;  /* 0x0000001ffff37819 */ /* 0x000fe200000114f3 */
[----:B------:R-:W5:Y:S01]  /*5e40*/  LDG.E.CONSTANT R70, desc[UR14][R70.64] ;  /* 0x0000000e46467981 */ /* 0x000f62000c1e9900 */
[----:B0-----:R-:W-:-:S04]  /*5e50*/  LEA R60, P0, R68, UR26, 0x2 ;  /* 0x0000001a443c7c11 */ /* 0x001fc8000f8010ff */
[----:B------:R-:W-:Y:S02]  /*5e60*/  LEA.HI.X R61, R68, UR27, R235, 0x2, P0 ;  /* 0x0000001b443d7c11 */ /* 0x000fe400080f14eb */
[C---:B------:R-:W-:Y:S02]  /*5e70*/  LEA R68, P0, R66.reuse, UR26, 0x2 ;  /* 0x0000001a42447c11 */ /* 0x040fe4000f8010ff */
[-C--:B------:R-:W-:Y:S01]  /*5e80*/  IADD3.X R234, R245, R241.reuse, R234, P1, P2 ;  /* 0x000000f1f5ea7210 */ /* 0x080fe20000fe44ea */
[----:B------:R0:W5:Y:S01]  /*5e90*/  LDG.E.CONSTANT R71, desc[UR14][R60.64] ;  /* 0x0000000e3c477981 */ /* 0x000162000c1e9900 */
[----:B------:R-:W-:Y:S02]  /*5ea0*/  LEA.HI.X R69, R66, UR27, R69, 0x2, P0 ;  /* 0x0000001b42457c11 */ /* 0x000fe400080f1445 */
[----:B------:R-:W-:Y:S02]  /*5eb0*/  LEA R66, P0, R67, UR26, 0x2 ;  /* 0x0000001a43427c11 */ /* 0x000fe4000f8010ff */
[----:B------:R-:W-:Y:S01]  /*5ec0*/  IADD3.X R233, R237, R241, R243, P3, P4 ;  /* 0x000000f1ede97210 */ /* 0x000fe20001fe84f3 */
[----:B------:R-:W5:Y:S01]  /*5ed0*/  LDG.E.CONSTANT R68, desc[UR14][R68.64] ;  /* 0x0000000e44447981 */ /* 0x000f62000c1e9900 */
[----:B------:R-:W-:-:S02]  /*5ee0*/  LEA.HI.X R67, R67, UR27, R230, 0x2, P0 ;  /* 0x0000001b43437c11 */ /* 0x000fc400080f14e6 */
[C---:B------:R-:W-:Y:S02]  /*5ef0*/  LEA R64, P0, R229.reuse, UR26, 0x2 ;  /* 0x0000001ae5407c11 */ /* 0x040fe4000f8010ff */
[C---:B0-----:R-:W-:Y:S02]  /*5f00*/  LEA R60, P1, R232.reuse, UR26, 0x2 ;  /* 0x0000001ae83c7c11 */ /* 0x041fe4000f8210ff */
[----:B------:R-:W-:Y:S02]  /*5f10*/  LEA.HI.X R65, R229, UR27, R234, 0x2, P0 ;  /* 0x0000001be5417c11 */ /* 0x000fe400080f14ea */
[----:B------:R-:W-:Y:S01]  /*5f20*/  LEA.HI.X R61, R232, UR27, R233, 0x2, P1 ;  /* 0x0000001be83d7c11 */ /* 0x000fe200088f14e9 */
[----:B------:R-:W5:Y:S01]  /*5f30*/  LDG.E.CONSTANT R69, desc[UR14][R66.64] ;  /* 0x0000000e42457981 */ /* 0x000f62000c1e9900 */
[----:B------:R-:W-:-:S03]  /*5f40*/  IADD3 R230, P0, P1, R224, R240, R225 ;  /* 0x000000f0e0e67210 */ /* 0x000fc6000791e0e1 */
[----:B------:R0:W5:Y:S01]  /*5f50*/  LDG.E.CONSTANT R245, desc[UR14][R60.64] ;  /* 0x0000000e3cf57981 */ /* 0x000162000c1e9900 */
[-C--:B------:R-:W-:Y:S02]  /*5f60*/  IADD3.X R233, R19, R241.reuse, R20, P0, P1 ;  /* 0x000000f113e97210 */ /* 0x080fe400007e2414 */
[----:B------:R-:W-:Y:S01]  /*5f70*/  LEA R236, P0, R230, UR26, 0x2 ;  /* 0x0000001ae6ec7c11 */ /* 0x000fe2000f8010ff */
[----:B------:R1:W5:Y:S01]  /*5f80*/  LDG.E.CONSTANT R246, desc[UR14][R64.64] ;  /* 0x0000000e40f67981 */ /* 0x000362000c1e9900 */
[----:B------:R-:W-:Y:S02]  /*5f90*/  IADD3 R229, P1, P2, R222, R240, R223 ;  /* 0x000000f0dee57210 */ /* 0x000fe40007a3e0df */
[----:B------:R-:W-:Y:S02]  /*5fa0*/  LEA.HI.X R237, R230, UR27, R233, 0x2, P0 ;  /* 0x0000001be6ed7c11 */ /* 0x000fe400080f14e9 */
[----:B------:R-:W-:Y:S02]  /*5fb0*/  IADD3.X R230, R21, R241, R22, P1, P2 ;  /* 0x000000f115e67210 */ /* 0x000fe40000fe4416 */
[C---:B0-----:R-:W-:Y:S01]  /*5fc0*/  LEA R60, P0, R229.reuse, UR26, 0x2 ;  /* 0x0000001ae53c7c11 */ /* 0x041fe2000f8010ff */
[----:B------:R-:W5:Y:S03]  /*5fd0*/  LDG.E.CONSTANT R236, desc[UR14][R236.64] ;  /* 0x0000000eecec7981 */ /* 0x000f66000c1e9900 */
[----:B------:R-:W-:-:S02]  /*5fe0*/  LEA.HI.X R61, R229, UR27, R230, 0x2, P0 ;  /* 0x0000001be53d7c11 */ /* 0x000fc400080f14e6 */
[----:B------:R-:W-:-:S04]  /*5ff0*/  IADD3 R66, P0, P1, R220, R240, R221 ;  /* 0x000000f0dc427210 */ /* 0x000fc8000791e0dd */
[----:B-1----:R-:W-:Y:S01]  /*6000*/  IADD3.X R65, R23, R241, R24, P0, P1 ;  /* 0x000000f117417210 */ /* 0x002fe200007e2418 */
[----:B------:R0:W5:Y:S01]  /*6010*/  LDG.E.CONSTANT R237, desc[UR14][R60.64] ;  /* 0x0000000e3ced7981 */ /* 0x000162000c1e9900 */
        /* <DEDUP_REMOVED lines=35> */
[----:B0-----:R-:W-:-:S04]  /*6250*/  LEA R60, P0, R229, UR26, 0x2 ;  /* 0x0000001ae53c7c11 */ /* 0x001fc8000f8010ff */
[----:B------:R-:W-:-:S05]  /*6260*/  LEA.HI.X R61, R229, UR27, R230, 0x2, P0 ;  /* 0x0000001be53d7c11 */ /* 0x000fca00080f14e6 */
[----:B------:R0:W5:Y:S01]  /*6270*/  LDG.E.CONSTANT R235, desc[UR14][R60.64] ;  /* 0x0000000e3ceb7981 */ /* 0x000162000c1e9900 */
[----:B------:R-:W1:Y:S01]  /*6280*/  S2R R229, SR_CgaCtaId ;  /* 0x0000000000e57919 */ /* 0x000e620000008800 */
[----:B------:R-:W-:-:S04]  /*6290*/  MOV R230, 0x400 ;  /* 0x0000040000e67802 */ /* 0x000fc80000000f00 */
[----:B-1----:R-:W-:-:S05]  /*62a0*/  LEA R65, R229, R230, 0x18 ;  /* 0x000000e6e5417211 */ /* 0x002fca00078ec0ff */
[----:B------:R-:W-:-:S05]  /*62b0*/  IMAD R232, R228, 0x100, R65 ;  /* 0x00000100e4e87824 */ /* 0x000fca00078e0241 */
[----:B------:R-:W3:Y:S02]  /*62c0*/  LDS.128 R64, [R232] ;  /* 0x00000000e8407984 */ /* 0x000ee40000000c00 */
[----:B---3--:R-:W-:-:S04]  /*62d0*/  FMUL.FTZ R65, R249, R65 ;  /* 0x00000041f9417220 */ /* 0x008fc80000410000 */
[----:B----4-:R-:W-:-:S04]  /*62e0*/  FFMA.FTZ R63, R64, R63, R65 ;  /* 0x0000003f403f7223 */ /* 0x010fc80000010041 */
[----:B--2---:R-:W-:Y:S02]  /*62f0*/  FFMA.FTZ R66, R62, R66, R63 ;  /* 0x000000423e427223 */ /* 0x004fe4000001003f */
[----:B0-----:R-:W0:Y:S02]  /*6300*/  LDS.128 R60, [R232+0x10] ;  /* 0x00001000e83c7984 */ /* 0x001e240000000c00 */
[----:B-----5:R-:W-:-:S04]  /*6310*/  FFMA.FTZ R67, R247, R67, R66 ;  /* 0x00000043f7437223 */ /* 0x020fc80000010042 */
[----:B0-----:R-:W-:Y:S02]  /*6320*/  FFMA.FTZ R247, R60, R248, R67 ;  /* 0x000000f83cf77223 */ /* 0x001fe40000010043 */
[----:B------:R-:W0:Y:S02]  /*6330*/  LDS.128 R64, [R232+0x20] ;  /* 0x00002000e8407984 */ /* 0x000e240000000c00 */
[----:B------:R-:W-:-:S04]  /*6340*/  FFMA.FTZ R70, R70, R61, R247 ;  /* 0x0000003d46467223 */ /* 0x000fc800000100f7 */
[----:B------:R-:W-:-:S04]  /*6350*/  FFMA.FTZ R71, R71, R62, R70 ;  /* 0x0000003e47477223 */ /* 0x000fc80000010046 */
[----:B------:R-:W-:-:S04]  /*6360*/  FFMA.FTZ R63, R68, R63, R71 ;  /* 0x0000003f443f7223 */ /* 0x000fc80000010047 */
[----:B0-----:R-:W-:Y:S02]  /*6370*/  FFMA.FTZ R63, R64, R69, R63 ;  /* 0x00000045403f7223 */ /* 0x001fe4000001003f */
[----:B------:R-:W0:Y:S02]  /*6380*/  LDS.128 R68, [R232+0x30] ;  /* 0x00003000e8447984 */ /* 0x000e240000000c00 */
[----:B------:R-:W-:Y:S02]  /*6390*/  FFMA.FTZ R246, R246, R65, R63 ;  /* 0x00000041f6f67223 */ /* 0x000fe4000001003f */
[----:B------:R-:W1:Y:S02]  /*63a0*/  LDS.128 R60, [R232+0x40] ;  /* 0x00004000e83c7984 */ /* 0x000e640000000c00 */
[----:B------:R-:W-:-:S04]  /*63b0*/  FFMA.FTZ R245, R245, R66, R246 ;  /* 0x00000042f5f57223 */ /* 0x000fc800000100f6 */
[----:B------:R-:W-:-:S04]  /*63c0*/  FFMA.FTZ R67, R236, R67, R245 ;  /* 0x00000043ec437223 */ /* 0x000fc800000100f5 */
[----:B0-----:R-:W-:-:S04]  /*63d0*/  FFMA.FTZ R67, R68, R237, R67 ;  /* 0x000000ed44437223 */ /* 0x001fc80000010043 */
[----:B------:R-:W-:Y:S02]  /*63e0*/  FFMA.FTZ R238, R238, R69, R67 ;  /* 0x00000045eeee7223 */ /* 0x000fe40000010043 */
[----:B------:R-:W0:Y:S02]  /*63f0*/  LDS.128 R64, [R232+0x50] ;  /* 0x00005000e8407984 */ /* 0x000e240000000c00 */
[----:B------:R-:W-:-:S04]  /*6400*/  FFMA.FTZ R239, R239, R70, R238 ;  /* 0x00000046efef7223 */ /* 0x000fc800000100ee */
[----:B------:R-:W-:-:S04]  /*6410*/  FFMA.FTZ R71, R242, R71, R239 ;  /* 0x00000047f2477223 */ /* 0x000fc800000100ef */
[----:B-1----:R-:W-:-:S04]  /*6420*/  FFMA.FTZ R71, R60, R243, R71 ;  /* 0x000000f33c477223 */ /* 0x002fc80000010047 */
[----:B------:R-:W-:Y:S01]  /*6430*/  FFMA.FTZ R244, R244, R61, R71 ;  /* 0x0000003df4f47223 */ /* 0x000fe20000010047 */
[----:B------:R-:W-:-:S04]  /*6440*/  IADD3 R61, P0, P1, R204, R240, R205 ;  /* 0x000000f0cc3d7210 */ /* 0x000fc8000791e0cd */
[----:B------:R-:W-:Y:S02]  /*6450*/  IADD3.X R68, R39, R241, R40, P0, P1 ;  /* 0x000000f127447210 */ /* 0x000fe400007e2428 */
[----:B------:R-:W-:Y:S01]  /*6460*/  LEA R60, P0, R61, UR26, 0x2 ;  /* 0x0000001a3d3c7c11 */ /* 0x000fe2000f8010ff */
[----:B------:R-:W-:Y:S01]  /*6470*/  FFMA.FTZ R233, R233, R62, R244 ;  /* 0x0000003ee9e97223 */ /* 0x000fe200000100f4 */
[----:B------:R-:W-:Y:S02]  /*6480*/  IADD3 R62, P1, P2, R202, R240, R203 ;  /* 0x000000f0ca3e7210 */ /* 0x000fe40007a3e0cb */
[----:B------:R-:W-:Y:S02]  /*6490*/  LEA.HI.X R61, R61, UR27, R68, 0x2, P0 ;  /* 0x0000001b3d3d7c11 */ /* 0x000fe400080f1444 */
[----:B------:R-:W-:Y:S01]  /*64a0*/  LEA R70, P0, R62, UR26, 0x2 ;  /* 0x0000001a3e467c11 */ /* 0x000fe2000f8010ff */
[----:B------:R-:W-:Y:S01]  /*64b0*/  FFMA.FTZ R233, R234, R63, R233 ;  /* 0x0000003feae97223 */ /* 0x000fe200000100e9 */
[----:B------:R-:W-:-:S02]  /*64c0*/  IADD3.X R63, R41, R241, R42, P1, P2 ;  /* 0x000000f1293f7210 */ /* 0x000fc40000fe442a */
[-C--:B------:R-:W-:Y:S02]  /*64d0*/  IADD3 R69, P1, P2, R200, R240.reuse, R201 ;  /* 0x000000f0c8457210 */ /* 0x080fe40007a3e0c9 */
[----:B------:R-:W-:Y:S02]  /*64e0*/  LEA.HI.X R71, R62, UR27, R63, 0x2, P0 ;  /* 0x0000001b3e477c11 */ /* 0x000fe400080f143f */
[----:B------:R-:W-:Y:S01]  /*64f0*/  IADD3.X R234, R43, R241, R44, P1, P2 ;  /* 0x000000f12bea7210 */ /* 0x000fe20000fe442c */
[----:B------:R1:W2:Y:S01]  /*6500*/  LDG.E.CONSTANT R62, desc[UR14][R60.64] ;  /* 0x0000000e3c3e7981 */ /* 0x0002a2000c1e9900 */
[C---:B------:R-:W-:Y:S02]  /*6510*/  LEA R68, P0, R69.reuse, UR26, 0x2 ;  /* 0x0000001a45447c11 */ /* 0x040fe4000f8010ff */
[----:B------:R-:W-:Y:S02]  /*6520*/  IADD3 R63, P1, P2, R198, R240, R199 ;  /* 0x000000f0c63f7210 */ /* 0x000fe40007a3e0c7 */
[----:B------:R-:W-:-:S02]  /*6530*/  LEA.HI.X R69, R69, UR27, R234, 0x2, P0 ;  /* 0x0000001b45457c11 */ /* 0x000fc400080f14ea */
[----:B------:R-:W-:Y:S02]  /*6540*/  IADD3.X R234, R45, R241, R46, P1, P2 ;  /* 0x000000f12dea7210 */ /* 0x000fe40000fe442e */
[C---:B-1----:R-:W-:Y:S02]  /*6550*/  LEA R60, P0, R63.reuse, UR26, 0x2 ;  /* 0x0000001a3f3c7c11 */ /* 0x042fe4000f8010ff */
[----:B------:R-:W3:Y:S02]  /*6560*/  LDG.E.CONSTANT R69, desc[UR14][R68.64] ;  /* 0x0000000e44457981 */ /* 0x000ee4000c1e9900 */
[----:B------:R-:W-:Y:S02]  /*6570*/  LEA.HI.X R61, R63, UR27, R234, 0x2, P0 ;  /* 0x0000001b3f3d7c11 */ /* 0x000fe400080f14ea */
[----:B------:R-:W-:Y:S01]  /*6580*/  IADD3 R236, P0, P1, R196, R240, R197 ;  /* 0x000000f0c4ec7210 */ /* 0x000fe2000791e0c5 */
[----:B------:R0:W4:Y:S04]  /*6590*/  LDG.E.CONSTANT R63, desc[UR14][R70.64] ;  /* 0x0000000e463f7981 */ /* 0x000128000c1e9900 */
[----:B------:R1:W5:Y:S01]  /*65a0*/  LDG.E.CONSTANT R68, desc[UR14][R60.64] ;  /* 0x0000000e3c447981 */ /* 0x000362000c1e9900 */
[----:B0-----:R-:W-:Y:S01]  /*65b0*/  FFMA.FTZ R71, R64, R235, R233 ;  /* 0x000000eb40477223 */ /* 0x001fe200000100e9 */
[----:B------:R-:W-:-:S02]  /*65c0*/  IADD3.X R233, R47, R241, R48, P0, P1 ;  /* 0x000000f12fe97210 */ /* 0x000fc400007e2430 */
[----:B------:R-:W-:Y:S02]  /*65d0*/  LEA R234, P0, R236, UR26, 0x2 ;  /* 0x0000001aecea7c11 */ /* 0x000fe4000f8010ff */
[----:B------:R-:W-:Y:S02]  /*65e0*/  IADD3 R64, P1, P2, R194, R240, R195 ;  /* 0x000000f0c2407210 */ /* 0x000fe40007a3e0c3 */
[----:B------:R-:W-:Y:S02]  /*65f0*/  LEA.HI.X R235, R236, UR27, R233, 0x2, P0 ;  /* 0x0000001beceb7c11 */ /* 0x000fe400080f14e9 */
[----:B------:R-:W-:Y:S02]  /*6600*/  IADD3.X R233, R49, R241, R50, P1, P2 ;  /* 0x000000f131e97210 */ /* 0x000fe40000fe4432 */
[C---:B-1----:R-:W-:Y:S01]  /*6610*/  LEA R60, P0, R64.reuse, UR26, 0x2 ;  /* 0x0000001a403c7c11 */ /* 0x042fe2000f8010ff */
[----:B------:R0:W5:Y:S03]  /*6620*/  LDG.E.CONSTANT R70, desc[UR14][R234.64] ;  /* 0x0000000eea467981 */ /* 0x000166000c1e9900 */
        /* <DEDUP_REMOVED lines=49> */
[----:B0-----:R-:W-:-:S04]  /*6940*/  LEA R234, P0, R238, UR26, 0x2 ;  /* 0x0000001aeeea7c11 */ /* 0x001fc8000f8010ff */
        /* <DEDUP_REMOVED lines=27> */
[----:B--2---:R-:W-:-:S04]  /*6b00*/  FFMA.FTZ R62, R62, R65, R71 ;  /* 0x000000413e3e7223 */ /* 0x004fc80000010047 */
[----:B----4-:R-:W-:Y:S02]  /*6b10*/  FFMA.FTZ R66, R63, R66, R62 ;  /* 0x000000423f427223 */ /* 0x010fe4000001003e */
[----:B0-----:R-:W5:Y:S02]  /*6b20*/  LDS.128 R60, [R232+0x60] ;  /* 0x00006000e83c7984 */ /* 0x001f640000000c00 */
[----:B---3--:R-:W-:-:S04]  /*6b30*/  FFMA.FTZ R67, R69, R67, R66 ;  /* 0x0000004345437223 */ /* 0x008fc80000010042 */
[----:B-----5:R-:W-:-:S04]  /*6b40*/  FFMA.FTZ R67, R60, R68, R67 ;  /* 0x000000443c437223 */ /* 0x020fc80000010043 */
[----:B------:R-:W-:Y:S02]  /*6b50*/  FFMA.FTZ R67, R70, R61, R67 ;  /* 0x0000003d46437223 */ /* 0x000fe40000010043 */
[----:B------:R-:W0:Y:S02]  /*6b60*/  LDS.128 R68, [R232+0x70] ;  /* 0x00007000e8447984 */ /* 0x000e240000000c00 */
[----:B------:R-:W-:Y:S02]  /*6b70*/  FFMA.FTZ R62, R64, R62, R67 ;  /* 0x0000003e403e7223 */ /* 0x000fe40000010043 */
[----:B------:R-:W1:Y:S02]  /*6b80*/  LDS.128 R64, [R232+0x80] ;  /* 0x00008000e8407984 */ /* 0x000e640000000c00 */
[----:B------:R-:W-:-:S04]  /*6b90*/  FFMA.FTZ R63, R245, R63, R62 ;  /* 0x0000003ff53f7223 */ /* 0x000fc8000001003e */
[----:B0-----:R-:W-:-:S04]  /*6ba0*/  FFMA.FTZ R63, R68, R244, R63 ;  /* 0x000000f4443f7223 */ /* 0x001fc8000001003f */
[----:B------:R-:W-:Y:S02]  /*6bb0*/  FFMA.FTZ R246, R246, R69, R63 ;  /* 0x00000045f6f67223 */ /* 0x000fe4000001003f */
[----:B------:R-:W0:Y:S02]  /*6bc0*/  LDS.128 R60, [R232+0x90] ;  /* 0x00009000e83c7984 */ /* 0x000e240000000c00 */
[----:B------:R-:W-:-:S04]  /*6bd0*/  FFMA.FTZ R249, R249, R70, R246 ;  /* 0x00000046f9f97223 */ /* 0x000fc800000100f6 */
[----:B------:R-:W-:-:S04]  /*6be0*/  FFMA.FTZ R71, R248, R71, R249 ;  /* 0x00000047f8477223 */ /* 0x000fc800000100f9 */
[----:B-1----:R-:W-:Y:S02]  /*6bf0*/  FFMA.FTZ R64, R64, R247, R71 ;  /* 0x000000f740407223 */ /* 0x002fe40000010047 */
[----:B------:R-:W1:Y:S02]  /*6c00*/  LDS.128 R68, [R232+0xa0] ;  /* 0x0000a000e8447984 */ /* 0x000e640000000c00 */
[----:B------:R-:W-:-:S04]  /*6c10*/  FFMA.FTZ R65, R243, R65, R64 ;  /* 0x00000041f3417223 */ /* 0x000fc80000010040 */
[----:B------:R-:W-:-:S04]  /*6c20*/  FFMA.FTZ R66, R242, R66, R65 ;  /* 0x00000042f2427223 */ /* 0x000fc80000010041 */
[----:B------:R-:W-:Y:S01]  /*6c30*/  FFMA.FTZ R67, R233, R67, R66 ;  /* 0x00000043e9437223 */ /* 0x000fe20000010042 */
[----:B------:R-:W-:-:S03]  /*6c40*/  IADD3 R65, P0, P1, R162, R240, R163 ;  /* 0x000000f0a2417210 */ /* 0x000fc6000791e0a3 */
[----:B0-----:R-:W-:Y:S01]  /*6c50*/  FFMA.FTZ R60, R60, R234, R67 ;  /* 0x000000ea3c3c7223 */ /* 0x001fe20000010043 */
[----:B------:R-:W-:Y:S02]  /*6c60*/  IADD3.X R234, R93, R241, R94, P0, P1 ;  /* 0x000000f15dea7210 */ /* 0x000fe400007e245e */
[----:B------:R-:W-:Y:S01]  /*6c70*/  LEA R66, P0, R65, UR26, 0x2 ;  /* 0x0000001a41427c11 */ /* 0x000fe2000f8010ff */
[----:B------:R-:W-:-:S03]  /*6c80*/  FFMA.FTZ R61, R235, R61, R60 ;  /* 0x0000003deb3d7223 */ /* 0x000fc6000001003c */
[----:B------:R-:W-:-:S05]  /*6c90*/  LEA.HI.X R67, R65, UR27, R234, 0x2, P0 ;  /* 0x0000001b41437c11 */ /* 0x000fca00080f14ea */
[----:B------:R-:W2:Y:S01]  /*6ca0*/  LDG.E.CONSTANT R66, desc[UR14][R66.64] ;  /* 0x0000000e42427981 */ /* 0x000ea2000c1e9900 */
[----:B------:R-:W-:Y:S01]  /*6cb0*/  FFMA.FTZ R62, R236, R62, R61 ;  /* 0x0000003eec3e7223 */ /* 0x000fe2000001003d */
[----:B------:R-:W-:-:S04]  /*6cc0*/  IADD3 R61, P2, P3, R160, R240, R161 ;  /* 0x000000f0a03d7210 */ /* 0x000fc80007b5e0a1 */
[----:B------:R-:W-:Y:S02]  /*6cd0*/  IADD3.X R64, R95, R241, R96, P2, P3 ;  /* 0x000000f15f407210 */ /* 0x000fe400017e6460 */
[----:B------:R-:W-:Y:S01]  /*6ce0*/  LEA R60, P1, R61, UR26, 0x2 ;  /* 0x0000001a3d3c7c11 */ /* 0x000fe2000f8210ff */
[----:B------:R-:W-:Y:S01]  /*6cf0*/  FFMA.FTZ R63, R237, R63, R62 ;  /* 0x0000003fed3f7223 */ /* 0x000fe2000001003e */
[----:B------:R-:W-:Y:S02]  /*6d00*/  IADD3 R62, P2, P3, R158, R240, R159 ;  /* 0x000000f09e3e7210 */ /* 0x000fe40007b5e09f */
[----:B------:R-:W-:Y:S02]  /*6d10*/  LEA.HI.X R61, R61, UR27, R64, 0x2, P1 ;  /* 0x0000001b3d3d7c11 */ /* 0x000fe400088f1440 */
[----:B------:R-:W-:Y:S02]  /*6d20*/  IADD3.X R65, R97, R241, R98, P2, P3 ;  /* 0x000000f161417210 */ /* 0x000fe400017e6462 */
[----:B------:R-:W-:Y:S01]  /*6d30*/  LEA R64, P0, R62, UR26, 0x2 ;  /* 0x0000001a3e407c11 */ /* 0x000fe2000f8010ff */
[----:B------:R0:W3:Y:S01]  /*6d40*/  LDG.E.CONSTANT R67, desc[UR14][R60.64] ;  /* 0x0000000e3c437981 */ /* 0x0000e2000c1e9900 */
[----:B-1----:R-:W-:Y:S01]  /*6d50*/  FFMA.FTZ R68, R68, R238, R63 ;  /* 0x000000ee44447223 */ /* 0x002fe2000001003f */
[----:B------:R-:W-:-:S02]  /*6d60*/  IADD3 R63, P1, P2, R156, R240, R157 ;  /* 0x000000f09c3f7210 */ /* 0x000fc40007a3e09d */
[----:B------:R-:W-:Y:S02]  /*6d70*/  LEA.HI.X R65, R62, UR27, R65, 0x2, P0 ;  /* 0x0000001b3e417c11 */ /* 0x000fe400080f1441 */
[-C--:B------:R-:W-:Y:S02]  /*6d80*/  IADD3.X R234, R99, R241.reuse, R100, P1, P2 ;  /* 0x000000f163ea7210 */ /* 0x080fe40000fe4464 */
[C---:B------:R-:W-:Y:S02]  /*6d90*/  LEA R62, P0, R63.reuse, UR26, 0x2 ;  /* 0x0000001a3f3e7c11 */ /* 0x040fe4000f8010ff */
[----:B------:R-:W-:Y:S01]  /*6da0*/  IADD3 R233, P1, P2, R154, R240, R155 ;  /* 0x000000f09ae97210 */ /* 0x000fe20007a3e09b */
[----:B------:R-:W4:Y:S01]  /*6db0*/  LDG.E.CONSTANT R65, desc[UR14][R64.64] ;  /* 0x0000000e40417981 */ /* 0x000f22000c1e9900 */
[----:B------:R-:W-:Y:S02]  /*6dc0*/  LEA.HI.X R63, R63, UR27, R234, 0x2, P0 ;  /* 0x0000001b3f3f7c11 */ /* 0x000fe400080f14ea */
[----:B------:R-:W-:-:S02]  /*6dd0*/  IADD3.X R234, R101, R241, R102, P1, P2 ;  /* 0x000000f165ea7210 */ /* 0x000fc40000fe4466 */
[----:B0-----:R-:W-:-:S04]  /*6de0*/  LEA R60, P0, R233, UR26, 0x2 ;  /* 0x0000001ae93c7c11 */ /* 0x001fc8000f8010ff */
[----:B------:R-:W-:Y:S01]  /*6df0*/  LEA.HI.X R61, R233, UR27, R234, 0x2, P0 ;  /* 0x0000001be93d7c11 */ /* 0x000fe200080f14ea */
[----:B------:R0:W5:Y:S01]  /*6e00*/  LDG.E.CONSTANT R64, desc[UR14][R62.64] ;  /* 0x0000000e3e407981 */ /* 0x000162000c1e9900 */
[-C--:B------:R-:W-:Y:S01]  /*6e10*/  IADD3 R233, P0, P1, R152, R240.reuse, R153 ;  /* 0x000000f098e97210 */ /* 0x080fe2000791e099 */
[----:B------:R-:W-:Y:S02]  /*6e20*/  FFMA.FTZ R249, R239, R69, R68 ;  /* 0x00000045eff97223 */ /* 0x000fe40000010044 */
[----:B------:R1:W5:Y:S01]  /*6e30*/  LDG.E.CONSTANT R247, desc[UR14][R60.64] ;  /* 0x0000000e3cf77981 */ /* 0x000362000c1e9900 */
[----:B------:R-:W-:Y:S02]  /*6e40*/  IADD3.X R234, R103, R241, R104, P0, P1 ;  /* 0x000000f167ea7210 */ /* 0x000fe400007e2468 */
[----:B------:R-:W-:Y:S02]  /*6e50*/  IADD3 R68, P1, P2, R150, R240, R151 ;  /* 0x000000f096447210 */ /* 0x000fe40007a3e097 */
[----:B0-----:R-:W-:-:S02]  /*6e60*/  LEA R62, P0, R233, UR26, 0x2 ;  /* 0x0000001ae93e7c11 */ /* 0x001fc4000f8010ff */
[----:B------:R-:W-:Y:S02]  /*6e70*/  IADD3.X R69, R105, R241, R106, P1, P2 ;  /* 0x000000f169457210 */ /* 0x000fe40000fe446a */
[----:B------:R-:W-:Y:S02]  /*6e80*/  LEA.HI.X R63, R233, UR27, R234, 0x2, P0 ;  /* 0x0000001be93f7c11 */ /* 0x000fe400080f14ea */
[----:B-1----:R-:W-:-:S03]  /*6e90*/  LEA R60, P0, R68, UR26, 0x2 ;  /* 0x0000001a443c7c11 */ /* 0x002fc6000f8010ff */
[----:B------:R0:W5:Y:S01]  /*6ea0*/  LDG.E.CONSTANT R248, desc[UR14][R62.64] ;  /* 0x0000000e3ef87981 */ /* 0x000162000c1e9900 */
        /* <DEDUP_REMOVED lines=21> */
[----:B------:R-:W-:-:S04]  /*7000*/  IADD3 R68, P0, P1, R140, R240, R141 ;  /* 0x000000f08c447210 */ /* 0x000fc8000791e08d */
        /* <DEDUP_REMOVED lines=36> */
[----:B0-----:R-:W-:Y:S02]  /*7250*/  IADD3.X R61, R129, R241, R130, P0, P1 ;  /* 0x000000f1813d7210 */ /* 0x001fe400007e2482 */
[----:B------:R-:W-:-:S04]  /*7260*/  LEA R60, P0, R242, UR26, 0x2 ;  /* 0x0000001af23c7c11 */ /* 0x000fc8000f8010ff */
[----:B------:R-:W-:Y:S02]  /*7270*/  LEA.HI.X R61, R242, UR27, R61, 0x2, P0 ;  /* 0x0000001bf23d7c11 */ /* 0x000fe400080f143d */
[----:B------:R-:W-:-:S03]  /*7280*/  IADD3 R242, P0, P1, R18, R240, R9 ;  /* 0x000000f012f27210 */ /* 0x000fc6000791e009 */
[----:B------:R0:W5:Y:S01]  /*7290*/  LDG.E.CONSTANT R239, desc[UR14][R60.64] ;  /* 0x0000000e3cef7981 */ /* 0x000162000c1e9900 */
[----:B------:R-:W-:Y:S02]  /*72a0*/  IADD3.X R251, R135, R241, R136, P0, P1 ;  /* 0x000000f187fb7210 */ /* 0x000fe400007e2488 */
[----:B0-----:R-:W-:-:S04]  /*72b0*/  LEA R60, P0, R242, UR26, 0x2 ;  /* 0x0000001af23c7c11 */ /* 0x001fc8000f8010ff */
[----:B------:R-:W-:Y:S02]  /*72c0*/  LEA.HI.X R61, R242, UR27, R251, 0x2, P0 ;  /* 0x0000001bf23d7c11 */ /* 0x000fe400080f14fb */
[----:B------:R-:W-:-:S04]  /*72d0*/  IADD3 R242, P0, P1, R16, R240, R7 ;  /* 0x000000f010f27210 */ /* 0x000fc8000791e007 */
[----:B------:R-:W-:Y:S02]  /*72e0*/  IADD3.X R251, R131, R241, R132, P0, P1 ;  /* 0x000000f183fb7210 */ /* 0x000fe400007e2484 */
[----:B------:R-:W-:-:S04]  /*72f0*/  LEA R250, P0, R242, UR26, 0x2 ;  /* 0x0000001af2fa7c11 */ /* 0x000fc8000f8010ff */
[----:B------:R-:W-:Y:S02]  /*7300*/  LEA.HI.X R251, R242, UR27, R251, 0x2, P0 ;  /* 0x0000001bf2fb7c11 */ /* 0x000fe400080f14fb */
[----:B------:R-:W-:Y:S01]  /*7310*/  IADD3 R63, P0, P1, R17, R240, R8 ;  /* 0x000000f0113f7210 */ /* 0x000fe2000791e008 */
[----:B------:R-:W5:Y:S03]  /*7320*/  LDG.E.CONSTANT R242, desc[UR14][R60.64] ;  /* 0x0000000e3cf27981 */ /* 0x000f66000c1e9900 */
[----:B------:R-:W-:Y:S02]  /*7330*/  IADD3.X R240, R133, R241, R134, P0, P1 ;  /* 0x000000f185f07210 */ /* 0x000fe400007e2486 */
[----:B------:R-:W-:-:S04]  /*7340*/  LEA R62, P0, R63, UR26, 0x2 ;  /* 0x0000001a3f3e7c11 */ /* 0x000fc8000f8010ff */
[----:B------:R-:W-:Y:S02]  /*7350*/  LEA.HI.X R63, R63, UR27, R240, 0x2, P0 ;  /* 0x0000001b3f3f7c11 */ /* 0x000fe400080f14f0 */
[----:B------:R-:W5:Y:S04]  /*7360*/  LDG.E.CONSTANT R240, desc[UR14][R250.64] ;  /* 0x0000000efaf07981 */ /* 0x000f68000c1e9900 */
[----:B------:R0:W5:Y:S04]  /*7370*/  LDG.E.CONSTANT R241, desc[UR14][R62.64] ;  /* 0x0000000e3ef17981 */ /* 0x000168000c1e9900 */
[----:B0-----:R-:W4:Y:S01]  /*7380*/  LDS.128 R60, [R232+0xb0] ;  /* 0x0000b000e83c7984 */ /* 0x001f220000000c00 */
[----:B--2---:R-:W-:-:S04]  /*7390*/  FFMA.FTZ R66, R66, R70, R249 ;  /* 0x0000004642427223 */ /* 0x004fc800000100f9 */
[----:B---3--:R-:W-:-:S04]  /*73a0*/  FFMA.FTZ R67, R67, R71, R66 ;  /* 0x0000004743437223 */ /* 0x008fc80000010042 */
[----:B----4-:R-:W-:-:S04]  /*73b0*/  FFMA.FTZ R65, R60, R65, R67 ;  /* 0x000000413c417223 */ /* 0x010fc80000010043 */
        /* <DEDUP_REMOVED lines=19> */
[----:B------:R-:W-:-:S04]  /*74f0*/  FFMA.FTZ R67, R238, R67, R237 ;  /* 0x00000043ee437223 */ /* 0x000fc800000100ed */
[----:B-1----:R-:W-:Y:S01]  /*7500*/  FFMA.FTZ R67, R68, R239, R67 ;  /* 0x000000ef44437223 */ /* 0x002fe20000010043 */
[----:B------:R-:W-:-:S03]  /*7510*/  ISETP.NE.AND P0, PT, R228, RZ, PT ;  /* 0x000000ffe400720c */ /* 0x000fc60003f05270 */
[----:B------:R-:W-:-:S04]  /*7520*/  FFMA.FTZ R240, R240, R69, R67 ;  /* 0x00000045f0f07223 */ /* 0x000fc80000010043 */
[----:B------:R-:W-:-:S04]  /*7530*/  FFMA.FTZ R241, R241, R70, R240 ;  /* 0x00000046f1f17223 */ /* 0x000fc800000100f0 */
[----:B------:R-:W-:Y:S01]  /*7540*/  FFMA.FTZ R71, R242, R71, R241 ;  /* 0x00000047f2477223 */ /* 0x000fe200000100f1 */
[----:B------:R-:W-:Y:S06]  /*7550*/  BRA.DIV UR8, `(.L_x_28809) ;  /* 0x0000005208587947 */ /* 0x000fec000b800000 */
[----:B------:R-:W0:Y:S02]  /*7560*/  SHFL.BFLY PT, R60, R71, 0x2, 0x1f ;  /* 0x0c401f00473c7f89 */ /* 0x000e2400000e0000 */
[----:B0-----:R-:W-:-:S05]  /*7570*/  FADD.FTZ R60, R71, R60 ;  /* 0x0000003c473c7221 */ /* 0x001fca0000010000 */
[----:B------:R0:W1:Y:S02]  /*7580*/  SHFL.BFLY PT, R61, R60, 0x1, 0x1f ;  /* 0x0c201f003c3d7f89 */ /* 0x00006400000e0000 */
.L_x_28856:
        /* <DEDUP_REMOVED lines=11> */
[----:B0-----:R-:W-:-:S03]  /*7640*/  VIADD R60, R226, -UR19 ;  /* 0x80000013e23c7c36 */ /* 0x001fc60008000000 */
        /* <DEDUP_REMOVED lines=8> */
.L_x_28808:
        /* <DEDUP_REMOVED lines=11> */
.L_x_28810:
[----:B------:R-:W-:Y:S05]  /*7780*/  BSYNC B1 ;  /* 0x0000000000017941 */ /* 0x000fea0003800000 */
.L_x_28807:
[----:B------:R-:W-:-:S05]  /*7790*/  VIADD R231, R231, 0x4 ;  /* 0x00000004e7e77836 */ /* 0x000fca0000000000 */
[----:B------:R-:W-:-:S13]  /*77a0*/  ISETP.GE.AND P0, PT, R231, UR11, PT ;  /* 0x0000000be7007c0c */ /* 0x000fda000bf06270 */
[----:B------:R-:W-:Y:S05]  /*77b0*/  @!P0 BRA `(.L_x_28811) ;  /* 0xffffffd800ac8947 */ /* 0x000fea000383ffff */
.L_x_28800:
[----:B------:R-:W-:Y:S05]  /*77c0*/  BSYNC B0 ;  /* 0x0000000000007941 */ /* 0x000fea0003800000 */
.L_x_28799:
        /* <DEDUP_REMOVED lines=17> */
[----:B------:R4:W0:Y:S02]  /*78e0*/  SHFL.BFLY PT, R8, R5, 0x4, 0x1f ;  /* 0x0c801f0005087f89 */ /* 0x00082400000e0000 */
.L_x_28861:
        /* <DEDUP_REMOVED lines=14> */
[----:B0-----:R-:W0:Y:S01]  /*79d0*/  @!P0 S2R R6, SR_CgaCtaId ;  /* 0x0000000000068919 */ /* 0x001e220000008800 */
[----:B------:R-:W-:-:S05]  /*79e0*/  @!P0 MOV R5, 0x400 ;  /* 0x0000040000058802 */ /* 0x000fca0000000f00 */
[----:B------:R-:W-:Y:S01]  /*79f0*/  @!P0 VIADD R5, R5, 0x400 ;  /* 0x0000040005058836 */ /* 0x000fe20000000000 */
[----:B----4-:R-:W-:Y:S02]  /*7a00*/  USHF.L.U32 UR8, UR16, 0x9, URZ ;  /* 0x0000000910087899 */ /* 0x010fe4000800063f */
[----:B------:R-:W-:-:S04]  /*7a10*/  UIMAD UR4, UR16, -0x40, UR11 ;  /* 0xffffffc0100478a4 */ /* 0x000fc8000f8e020b */
[----:B------:R-:W-:-:S04]  /*7a20*/  ULEA UR4, UR4, UR8, 0x3 ;  /* 0x0000000804047291 */ /* 0x000fc8000f8e183f */
[----:B------:R-:W-:-:S04]  /*7a30*/  UISETP.LT.AND UP0, UPT, UR18, UR4, UPT ;  /* 0x000000041200728c */ /* 0x000fc8000bf01270 */
[----:B------:R-:W-:Y:S01]  /*7a40*/  USEL UR4, UR18, UR4, UP0 ;  /* 0x0000000412047287 */ /* 0x000fe20008000000 */
[----:B0-----:R-:W-:-:S03]  /*7a50*/  @!P0 LEA R5, R6, R5, 0x18 ;  /* 0x0000000506058211 */ /* 0x001fc600078ec0ff */
        /* <DEDUP_REMOVED lines=9> */
[----:B0-----:R-:W-:-:S03]  /*7af0*/  ISETP.GE.AND P1, PT, R6, UR4, PT ;  /* 0x0000000406007c0c */ /* 0x001fc6000bf26270 */
[----:B------:R0:W4:Y:S10]  /*7b00*/  SHFL.IDX PT, R5, R9, RZ, 0x1f ;  /* 0x00001fff09057589 */ /* 0x00013400000e0000 */
[----:B0-----:R-:W-:Y:S05]  /*7b10*/  @P1 BRA `(.L_x_28814) ;  /* 0x0000000c00a81947 */ /* 0x001fea0003800000 */
[----:B------:R-:W0:Y:S01]  /*7b20*/  S2R R10, SR_CTAID.Z ;  /* 0x00000000000a7919 */ /* 0x000e220000002700 */
        /* <DEDUP_REMOVED lines=10> */
[----:B0-----:R-:W-:-:S05]  /*7bd0*/  IMAD R7, R10, -0x200, R7 ;  /* 0xfffffe000a077824 */ /* 0x001fca00078e0207 */
        /* <DEDUP_REMOVED lines=12> */
.L_x_28817:
[----:B------:R-:W4:Y:S01]  /*7ca0*/  LDS R12, [R10] ;  /* 0x000000000a0c7984 */ /* 0x000f220000000800 */
[----:B------:R-:W-:Y:S02]  /*7cb0*/  VIADD R8, R8, 0xffffffff ;  /* 0xffffffff08087836 */ /* 0x000fe40000000000 */
[----:B------:R-:W-:-:S03]  /*7cc0*/  VIADD R9, R9, 0x80 ;  /* 0x0000008009097836 */ /* 0x000fc60000000000 */
[----:B------:R-:W-:Y:S01]  /*7cd0*/  ISETP.NE.AND P0, PT, R8, RZ, PT ;  /* 0x000000ff0800720c */ /* 0x000fe20003f05270 */
[----:B----4-:R-:W-:-:S04]  /*7ce0*/  FADD.FTZ R12, -R5, R12 ;  /* 0x0000000c050c7221 */ /* 0x010fc80000010100 */
[----:B------:R-:W-:-:S06]  /*7cf0*/  FMUL.FTZ R12, R12, 1.4426950216293334961 ;  /* 0x3fb8aa3b0c0c7820 */ /* 0x000fcc0000410000 */
[----:B------:R-:W0:Y:S02]  /*7d00*/  MUFU.EX2 R12, R12 ;  /* 0x0000000c000c7308 */ /* 0x000e240000000800 */
[----:B0-----:R0:W-:Y:S01]  /*7d10*/  STS [R10], R12 ;  /* 0x0000000c0a007388 */ /* 0x0011e20000000800 */
[----:B------:R-:W-:Y:S01]  /*7d20*/  FADD.FTZ R7, R12, R7 ;  /* 0x000000070c077221 */ /* 0x000fe20000010000 */
[----:B0-----:R-:W-:Y:S01]  /*7d30*/  VIADD R10, R10, 0x200 ;  /* 0x000002000a0a7836 */ /* 0x001fe20000000000 */
[----:B------:R-:W-:Y:S06]  /*7d40*/  @P0 BRA `(.L_x_28817) ;  /* 0xfffffffc00d40947 */ /* 0x000fec000383ffff */
.L_x_28816:
[----:B------:R-:W-:Y:S05]  /*7d50*/  BSYNC B1 ;  /* 0x0000000000017941 */ /* 0x000fea0003800000 */
.L_x_28815:
        /* <DEDUP_REMOVED lines=15> */
.L_x_28820:
        /* <DEDUP_REMOVED lines=8> */
[----:B------:R-:W3:Y:S04]  /*7ed0*/  LDS R22, [R8+0x800] ;  /* 0x0008000008167984 */ /* 0x000ee80000000800 */
[----:B------:R-:W3:Y:S04]  /*7ee0*/  LDS R24, [R8+0xa00] ;  /* 0x000a000008187984 */ /* 0x000ee80000000800 */
[----:B------:R-:W3:Y:S04]  /*7ef0*/  LDS R26, [R8+0xc00] ;  /* 0x000c0000081a7984 */ /* 0x000ee80000000800 */
[----:B------:R-:W3:Y:S01]  /*7f00*/  LDS R28, [R8+0xe00] ;  /* 0x000e0000081c7984 */ /* 0x000ee20000000800 */
[----:B----4-:R-:W-:-:S03]  /*7f10*/  FADD.FTZ R10, -R5, R10 ;  /* 0x0000000a050a7221 */ /* 0x010fc60000010100 */
[----:B------:R-:W4:Y:S01]  /*7f20*/  LDS R30, [R8+0x1000] ;  /* 0x00100000081e7984 */ /* 0x000f220000000800 */
[----:B------:R-:W-:Y:S01]  /*7f30*/  FMUL.FTZ R10, R10, 1.4426950216293334961 ;  /* 0x3fb8aa3b0a0a7820 */ /* 0x000fe20000410000 */
[C---:B0-----:R-:W-:Y:S02]  /*7f40*/  FADD.FTZ R12, -R5.reuse, R12 ;  /* 0x0000000c050c7221 */ /* 0x041fe40000010100 */
[----:B------:R-:W0:Y:S01]  /*7f50*/  LDS R32, [R8+0x1200] ;  /* 0x0012000008207984 */ /* 0x000e220000000800 */
[C---:B-----5:R-:W-:Y:S01]  /*7f60*/  FADD.FTZ R14, -R5.reuse, R14 ;  /* 0x0000000e050e7221 */ /* 0x060fe20000010100 */
[----:B------:R-:W-:Y:S02]  /*7f70*/  FMUL.FTZ R12, R12, 1.4426950216293334961 ;  /* 0x3fb8aa3b0c0c7820 */ /* 0x000fe40000410000 */
[----:B------:R-:W5:Y:S01]  /*7f80*/  LDS R34, [R8+0x1400] ;  /* 0x0014000008227984 */ /* 0x000f620000000800 */
[----:B------:R-:W3:Y:S01]  /*7f90*/  MUFU.EX2 R10, R10 ;  /* 0x0000000a000a7308 */ /* 0x000ee20000000800 */
[----:B------:R-:W-:Y:S01]  /*7fa0*/  FMUL.FTZ R14, R14, 1.4426950216293334961 ;  /* 0x3fb8aa3b0e0e7820 */ /* 0x000fe20000410000 */
[C---:B-1----:R-:W-:Y:S01]  /*7fb0*/  FADD.FTZ R16, -R5.reuse, R16 ;  /* 0x0000001005107221 */ /* 0x042fe20000010100 */
[----:B------:R-:W1:Y:S01]  /*7fc0*/  LDS R36, [R8+0x1600] ;  /* 0x0016000008247984 */ /* 0x000e620000000800 */
[----:B--2---:R-:W-:-:S02]  /*7fd0*/  FADD.FTZ R18, -R5, R18 ;  /* 0x0000001205127221 */ /* 0x004fc40000010100 */
[----:B------:R-:W-:Y:S01]  /*7fe0*/  FMUL.FTZ R16, R16, 1.4426950216293334961 ;  /* 0x3fb8aa3b10107820 */ /* 0x000fe20000410000 */
[----:B------:R-:W2:Y:S01]  /*7ff0*/  LDS R38, [R8+0x1800] ;  /* 0x0018000008267984 */ /* 0x000ea20000000800 */
[----:B------:R-:W4:Y:S01]  /*8000*/  MUFU.EX2 R12, R12 ;  /* 0x0000000c000c7308 */ /* 0x000f220000000800 */
[----:B------:R-:W-:Y:S01]  /*8010*/  FMUL.FTZ R18, R18, 1.4426950216293334961 ;  /* 0x3fb8aa3b12127820 */ /* 0x000fe20000410000 */
[C---:B---3--:R-:W-:Y:S01]  /*8020*/  FADD.FTZ R20, -R5.reuse, R20 ;  /* 0x0000001405147221 */ /* 0x048fe20000010100 */
        /* <DEDUP_REMOVED lines=10> */
[----:B------:R-:W5:Y:S01]  /*80d0*/  MUFU.EX2 R16, R16 ;  /* 0x0000001000107308 */ /* 0x000f620000000800 */
[----:B----4-:R-:W-:Y:S01]  /*80e0*/  FADD.FTZ R7, R7, R12 ;  /* 0x0000000c07077221 */ /* 0x010fe20000010000 */
[----:B------:R-:W-:Y:S01]  /*80f0*/  FMUL.FTZ R26, R26, 1.4426950216293334961 ;  /* 0x3fb8aa3b1a1a7820 */ /* 0x000fe20000410000 */
[C---:B------:R-:W-:Y:S01]  /*8100*/  FADD.FTZ R28, -R5.reuse, R28 ;  /* 0x0000001c051c7221 */ /* 0x040fe20000010100 */
[----:B------:R-:W-:Y:S01]  /*8110*/  STS [R8+-0x200], R12 ;  /* 0xfffe000c08007388 */ /* 0x000fe20000000800 */
[----:B------:R-:W-:Y:S02]  /*8120*/  FADD.FTZ R30, -R5, R30 ;  /* 0x0000001e051e7221 */ /* 0x000fe40000010100 */
[----:B------:R-:W-:Y:S01]  /*8130*/  FMUL.FTZ R28, R28, 1.4426950216293334961 ;  /* 0x3fb8aa3b1c1c7820 */ /* 0x000fe20000410000 */
[----:B------:R-:W4:Y:S01]  /*8140*/  MUFU.EX2 R18, R18 ;  /* 0x0000001200127308 */ /* 0x000f220000000800 */
[----:B0-----:R-:W-:Y:S01]  /*8150*/  FADD.FTZ R7, R7, R14 ;  /* 0x0000000e07077221 */ /* 0x001fe20000010000 */
[----:B------:R-:W-:Y:S01]  /*8160*/  FMUL.FTZ R30, R30, 1.4426950216293334961 ;  /* 0x3fb8aa3b1e1e7820 */ /* 0x000fe20000410000 */
[----:B------:R-:W-:Y:S01]  /*8170*/  FADD.FTZ R32, -R5, R32 ;  /* 0x0000002005207221 */ /* 0x000fe20000010100 */
[----:B------:R-:W-:Y:S03]  /*8180*/  STS [R8], R14 ;  /* 0x0000000e08007388 */ /* 0x000fe60000000800 */
[----:B------:R-:W-:Y:S01]  /*8190*/  FMUL.FTZ R32, R32, 1.4426950216293334961 ;  /* 0x3fb8aa3b20207820 */ /* 0x000fe20000410000 */
[----:B------:R-:W0:Y:S01]  /*81a0*/  MUFU.EX2 R20, R20 ;  /* 0x0000001400147308 */ /* 0x000e220000000800 */
[----:B-----5:R-:W-:Y:S01]  /*81b0*/  FADD.FTZ R7, R7, R16 ;  /* 0x0000001007077221 */ /* 0x020fe20000010000 */
[C---:B------:R-:W-:Y:S01]  /*81c0*/  FADD.FTZ R34, -R5.reuse, R34 ;  /* 0x0000002205227221 */ /* 0x040fe20000010100 */
[----:B-1----:R-:W-:Y:S01]  /*81d0*/  FADD.FTZ R36, -R5, R36 ;  /* 0x0000002405247221 */ /* 0x002fe20000010100 */
[----:B------:R-:W-:Y:S02]  /*81e0*/  STS [R8+0x200], R16 ;  /* 0x0002001008007388 */ /* 0x000fe40000000800 */
[----:B------:R-:W-:Y:S01]  /*81f0*/  FMUL.FTZ R34, R34, 1.4426950216293334961 ;  /* 0x3fb8aa3b22227820 */ /* 0x000fe20000410000 */
[----:B------:R-:W-:Y:S01]  /*8200*/  FMUL.FTZ R36, R36, 1.4426950216293334961 ;  /* 0x3fb8aa3b24247820 */ /* 0x000fe20000410000 */
[----:B------:R-:W1:Y:S01]  /*8210*/  MUFU.EX2 R22, R22 ;  /* 0x0000001600167308 */ /* 0x000e620000000800 */
[----:B----4-:R-:W-:Y:S01]  /*8220*/  FADD.FTZ R7, R7, R18 ;  /* 0x0000001207077221 */ /* 0x010fe20000010000 */
[C---:B--2---:R-:W-:Y:S01]  /*8230*/  FADD.FTZ R38, -R5.reuse, R38 ;  /* 0x0000002605267221 */ /* 0x044fe20000010100 */
[----:B---3--:R-:W-:Y:S01]  /*8240*/  FADD.FTZ R40, -R5, R40 ;  /* 0x0000002805287221 */ /* 0x008fe20000010100 */
        /* <DEDUP_REMOVED lines=36> */
.L_x_28819:
[----:B------:R-:W-:Y:S05]  /*8490*/  BSYNC B1 ;  /* 0x0000000000017941 */ /* 0x000fea0003800000 */
.L_x_28818:
        /* <DEDUP_REMOVED lines=14> */
[----:B----4-:R-:W-:-:S04]  /*8580*/  FADD.FTZ R10, -R5, R10 ;  /* 0x0000000a050a7221 */ /* 0x010fc80000010100 */
[----:B------:R-:W-:Y:S01]  /*8590*/  FMUL.FTZ R10, R10, 1.4426950216293334961 ;  /* 0x3fb8aa3b0a0a7820 */ /* 0x000fe20000410000 */
[C---:B0-----:R-:W-:Y:S01]  /*85a0*/  FADD.FTZ R12, -R5.reuse, R12 ;  /* 0x0000000c050c7221 */ /* 0x041fe20000010100 */
        /* <DEDUP_REMOVED lines=38> */
.L_x_28822:
[----:B------:R-:W-:Y:S05]  /*8810*/  BSYNC B1 ;  /* 0x0000000000017941 */ /* 0x000fea0003800000 */
.L_x_28821:
[----:B------:R-:W-:-:S13]  /*8820*/  ISETP.LT.OR P0, PT, R9, UR4, P0 ;  /* 0x0000000409007c0c */ /* 0x000fda0008701670 */
[----:B------:R-:W-:Y:S05]  /*8830*/  @!P0 BRA `(.L_x_28814) ;  /* 0x0000000000608947 */ /* 0x000fea0003800000 */
[----:B------:R-:W4:Y:S04]  /*8840*/  LDS R10, [R8+-0x400] ;  /* 0xfffc0000080a7984 */ /* 0x000f280000000800 */
[----:B------:R-:W0:Y:S04]  /*8850*/  LDS R12, [R8+-0x200] ;  /* 0xfffe0000080c7984 */ /* 0x000e280000000800 */
[----:B------:R-:W5:Y:S04]  /*8860*/  LDS R14, [R8] ;  /* 0x00000000080e7984 */ /* 0x000f680000000800 */
[----:B------:R-:W1:Y:S01]  /*8870*/  LDS R16, [R8+0x200] ;  /* 0x0002000008107984 */ /* 0x000e620000000800 */
[C---:B----4-:R-:W-:Y:S01]  /*8880*/  FADD.FTZ R10, -R5.reuse, R10 ;  /* 0x0000000a050a7221 */ /* 0x050fe20000010100 */
[----:B0-----:R-:W-:-:S03]  /*8890*/  FADD.FTZ R12, -R5, R12 ;  /* 0x0000000c050c7221 */ /* 0x001fc60000010100 */
        /* <DEDUP_REMOVED lines=18> */
.L_x_28814:
[----:B------:R-:W-:Y:S05]  /*89c0*/  BSYNC B0 ;  /* 0x0000000000007941 */ /* 0x000fea0003800000 */
.L_x_28813:
[----:B0-----:R-:W0:Y:S01]  /*89d0*/  SHFL.BFLY PT, R8, R7, 0x10, 0x1f ;  /* 0x0e001f0007087f89 */ /* 0x001e2200000e0000 */
[----:B------:R-:W-:Y:S01]  /*89e0*/  LOP3.LUT P0, R13, R6, 0x1f, RZ, 0xc0, !PT ;  /* 0x0000001f060d7812 */ /* 0x000fe2000780c0ff */
[----:B------:R-:W-:Y:S03]  /*89f0*/  BSSY B0, `(.L_x_28823) ;  /* 0x00000b4000007945 */ /* 0x000fe60003800000 */
[----:B------:R-:W-:-:S09]  /*8a00*/  ISETP.GT.U32.AND P2, PT, R13, 0x3, PT ;  /* 0x000000030d00780c */ /* 0x000fd20003f44070 */
[----:B------:R-:W5:Y:S04]  /*8a10*/  @!P0 S2R R15, SR_CgaCtaId ;  /* 0x00000000000f8919 */ /* 0x000f680000008800 */
        /* <DEDUP_REMOVED lines=8> */
[----:B-----5:R-:W-:Y:S02]  /*8aa0*/  @!P0 LEA R8, R15, R8, 0x18 ;  /* 0x000000080f088211 */ /* 0x020fe400078ec0ff */
        /* <DEDUP_REMOVED lines=20> */
[----:B------:R-:W5:Y:S01]  /*8bf0*/  S2R R10, SR_CTAID.Z ;  /* 0x00000000000a7919 */ /* 0x000f620000002700 */
        /* <DEDUP_REMOVED lines=9> */
[----:B-----5:R-:W-:-:S05]  /*8c90*/  IMAD R7, R10, -0x200, R7 ;  /* 0xfffffe000a077824 */ /* 0x020fca00078e0207 */
[C---:B------:R-:W-:Y:S02]  /*8ca0*/  LEA.HI R8, R7.reuse, 0x1, RZ, 0x19 ;  /* 0x0000000107087811 */ /* 0x040fe400078fc8ff */
[----:B------:R-:W-:Y:S01]  /*8cb0*/  ISETP.GE.U32.AND P1, PT, R7, 0x180, PT ;  /* 0x000001800700780c */ /* 0x000fe20003f26070 */
[----:B------:R-:W-:Y:S01]  /*8cc0*/  IMAD.MOV.U32 R7, RZ, RZ, R6 ;  /* 0x000000ffff077224 */ /* 0x000fe200078e0006 */
[----:B------:R-:W-:Y:S01]  /*8cd0*/  LOP3.LUT P0, R9, R8, 0x3, RZ, 0xc0, !PT ;  /* 0x0000000308097812 */ /* 0x000fe2000780c0ff */
[----:B-1----:R-:W-:-:S04]  /*8ce0*/  FADD.FTZ R8, R33, 9.9999999747524270788e-07 ;  /* 0x358637bd21087421 */ /* 0x002fc80000010000 */
[----:B------:R0:W1:Y:S08]  /*8cf0*/  MUFU.RCP R35, R8 ;  /* 0x0000000800237308 */ /* 0x0000700000001000 */
        /* <DEDUP_REMOVED lines=8> */
.L_x_28827:
        /* <DEDUP_REMOVED lines=8> */
.L_x_28826:
[----:B------:R-:W-:Y:S05]  /*8e00*/  BSYNC B1 ;  /* 0x0000000000017941 */ /* 0x000fea0003800000 */
.L_x_28825:
        /* <DEDUP_REMOVED lines=15> */
.L_x_28830:
[----:B------:R-:W1:Y:S01]  /*8f00*/  LDS R9, [R8+-0x400] ;  /* 0xfffc000008097984 */ /* 0x000e620000000800 */
[----:B------:R-:W-:-:S03]  /*8f10*/  VIADD R7, R7, 0x800 ;  /* 0x0000080007077836 */ /* 0x000fc60000000000 */
[----:B------:R-:W0:Y:S02]  /*8f20*/  LDS R10, [R8+-0x200] ;  /* 0xfffe0000080a7984 */ /* 0x000e240000000800 */
[----:B------:R-:W-:Y:S02]  /*8f30*/  ISETP.GE.AND P1, PT, R7, R34, PT ;  /* 0x000000220700720c */ /* 0x000fe40003f26270 */
[----:B------:R-:W5:Y:S04]  /*8f40*/  LDS R12, [R8] ;  /* 0x00000000080c7984 */ /* 0x000f680000000800 */
[----:B------:R-:W2:Y:S04]  /*8f50*/  LDS R14, [R8+0x200] ;  /* 0x00020000080e7984 */ /* 0x000ea80000000800 */
[----:B------:R-:W3:Y:S04]  /*8f60*/  LDS R16, [R8+0x400] ;  /* 0x0004000008107984 */ /* 0x000ee80000000800 */
[----:B------:R-:W4:Y:S04]  /*8f70*/  LDS R18, [R8+0x600] ;  /* 0x0006000008127984 */ /* 0x000f280000000800 */
[----:B------:R-:W-:Y:S04]  /*8f80*/  LDS R20, [R8+0x800] ;  /* 0x0008000008147984 */ /* 0x000fe80000000800 */
[----:B------:R-:W4:Y:S04]  /*8f90*/  LDS R21, [R8+0xa00] ;  /* 0x000a000008157984 */ /* 0x000f280000000800 */
[----:B------:R-:W4:Y:S04]  /*8fa0*/  LDS R22, [R8+0xc00] ;  /* 0x000c000008167984 */ /* 0x000f280000000800 */
[----:B------:R-:W4:Y:S04]  /*8fb0*/  LDS R24, [R8+0xe00] ;  /* 0x000e000008187984 */ /* 0x000f280000000800 */
[----:B------:R-:W4:Y:S01]  /*8fc0*/  LDS R26, [R8+0x1000] ;  /* 0x00100000081a7984 */ /* 0x000f220000000800 */
[----:B-1----:R-:W-:-:S03]  /*8fd0*/  FMUL.FTZ R9, R9, R35 ;  /* 0x0000002309097220 */ /* 0x002fc60000410000 */
[----:B------:R-:W1:Y:S01]  /*8fe0*/  LDS R28, [R8+0x1200] ;  /* 0x00120000081c7984 */ /* 0x000e620000000800 */
[----:B0-----:R-:W-:-:S03]  /*8ff0*/  FMUL.FTZ R11, R10, R35 ;  /* 0x000000230a0b7220 */ /* 0x001fc60000410000 */
[----:B------:R-:W0:Y:S01]  /*9000*/  LDS R29, [R8+0x1400] ;  /* 0x00140000081d7984 */ /* 0x000e220000000800 */
[----:B-----5:R-:W-:-:S03]  /*9010*/  FMUL.FTZ R13, R12, R35 ;  /* 0x000000230c0d7220 */ /* 0x020fc60000410000 */
[----:B------:R-:W5:Y:S01]  /*9020*/  LDS R30, [R8+0x1600] ;  /* 0x00160000081e7984 */ /* 0x000f620000000800 */
[----:B--2---:R-:W-:-:S03]  /*9030*/  FMUL.FTZ R15, R14, R35 ;  /* 0x000000230e0f7220 */ /* 0x004fc60000410000 */
[----:B------:R-:W2:Y:S01]  /*9040*/  LDS R31, [R8+0x1800] ;  /* 0x00180000081f7984 */ /* 0x000ea20000000800 */
[----:B---3--:R-:W-:-:S03]  /*9050*/  FMUL.FTZ R17, R16, R35 ;  /* 0x0000002310117220 */ /* 0x008fc60000410000 */
[----:B------:R-:W3:Y:S01]  /*9060*/  LDS R32, [R8+0x1a00] ;  /* 0x001a000008207984 */ /* 0x000ee20000000800 */
[----:B----4-:R-:W-:-:S03]  /*9070*/  FMUL.FTZ R19, R18, R35 ;  /* 0x0000002312137220 */ /* 0x010fc60000410000 */
[----:B------:R4:W-:Y:S04]  /*9080*/  STS [R8+-0x400], R9 ;  /* 0xfffc000908007388 */ /* 0x0009e80000000800 */
[----:B------:R1:W-:Y:S01]  /*9090*/  STS [R8+-0x200], R11 ;  /* 0xfffe000b08007388 */ /* 0x0003e20000000800 */
[----:B------:R-:W-:-:S03]  /*90a0*/  FMUL.FTZ R21, R21, R35 ;  /* 0x0000002315157220 */ /* 0x000fc60000410000 */
[----:B------:R5:W-:Y:S01]  /*90b0*/  STS [R8], R13 ;  /* 0x0000000d08007388 */ /* 0x000be20000000800 */
[-C--:B------:R-:W-:Y:S01]  /*90c0*/  FMUL.FTZ R23, R22, R35.reuse ;  /* 0x0000002316177220 */ /* 0x080fe20000410000 */
[-C--:B----4-:R-:W-:Y:S02]  /*90d0*/  FMUL.FTZ R9, R20, R35.reuse ;  /* 0x0000002314097220 */ /* 0x090fe40000410000 */
        /* <DEDUP_REMOVED lines=8> */
[----:B-----5:R-:W-:-:S03]  /*9160*/  FMUL.FTZ R13, R30, R35 ;  /* 0x000000231e0d7220 */ /* 0x020fc60000410000 */
        /* <DEDUP_REMOVED lines=13> */
.L_x_28829:
[----:B------:R-:W-:Y:S05]  /*9240*/  BSYNC B1 ;  /* 0x0000000000017941 */ /* 0x000fea0003800000 */
.L_x_28828:
[----:B------:R-:W-:Y:S01]  /*9250*/  IADD3 R9, -R7, UR4, RZ ;  /* 0x0000000407097c10 */ /* 0x000fe2000fffe1ff */
[----:B------:R-:W-:Y:S03]  /*9260*/  BSSY B1, `(.L_x_28831) ;  /* 0x000001e000017945 */ /* 0x000fe60003800000 */
[----:B------:R-:W-:-:S13]  /*9270*/  ISETP.GT.AND P1, PT, R9, 0x200, PT ;  /* 0x000002000900780c */ /* 0x000fda0003f24270 */
[----:B------:R-:W-:Y:S05]  /*9280*/  @!P1 BRA `(.L_x_28832) ;  /* 0x00000000006c9947 */ /* 0x000fea0003800000 */
[----:B------:R-:W1:Y:S01]  /*9290*/  LDS R9, [R8+-0x400] ;  /* 0xfffc000008097984 */ /* 0x000e620000000800 */
[----:B------:R-:W-:Y:S01]  /*92a0*/  PLOP3.LUT P0, PT, PT, PT, PT, 0x8, 0x0 ;  /* 0x000000000000781c */ /* 0x000fe20003f0e170 */
[----:B------:R-:W-:Y:S02]  /*92b0*/  VIADD R7, R7, 0x400 ;  /* 0x0000040007077836 */ /* 0x000fe40000000000 */
[----:B------:R-:W0:Y:S04]  /*92c0*/  LDS R10, [R8+-0x200] ;  /* 0xfffe0000080a7984 */ /* 0x000e280000000800 */
[----:B------:R-:W5:Y:S04]  /*92d0*/  LDS R12, [R8] ;  /* 0x00000000080c7984 */ /* 0x000f680000000800 */
[----:B------:R-:W2:Y:S04]  /*92e0*/  LDS R14, [R8+0x200] ;  /* 0x00020000080e7984 */ /* 0x000ea80000000800 */
[----:B------:R-:W3:Y:S04]  /*92f0*/  LDS R16, [R8+0x400] ;  /* 0x0004000008107984 */ /* 0x000ee80000000800 */
[----:B------:R-:W4:Y:S04]  /*9300*/  LDS R18, [R8+0x600] ;  /* 0x0006000008127984 */ /* 0x000f280000000800 */
[----:B------:R-:W4:Y:S04]  /*9310*/  LDS R20, [R8+0x800] ;  /* 0x0008000008147984 */ /* 0x000f280000000800 */
[----:B------:R-:W4:Y:S01]  /*9320*/  LDS R22, [R8+0xa00] ;  /* 0x000a000008167984 */ /* 0x000f220000000800 */
[-C--:B-1----:R-:W-:Y:S01]  /*9330*/  FMUL.FTZ R9, R9, R35.reuse ;  /* 0x0000002309097220 */ /* 0x082fe20000410000 */
[----:B0-----:R-:W-:-:S04]  /*9340*/  FMUL.FTZ R11, R10, R35 ;  /* 0x000000230a0b7220 */ /* 0x001fc80000410000 */
[----:B------:R-:W-:Y:S01]  /*9350*/  STS [R8+-0x400], R9 ;  /* 0xfffc000908007388 */ /* 0x000fe20000000800 */
[----:B-----5:R-:W-:-:S03]  /*9360*/  FMUL.FTZ R13, R12, R35 ;  /* 0x000000230c0d7220 */ /* 0x020fc60000410000 */
[----:B------:R-:W-:Y:S01]  /*9370*/  STS [R8+-0x200], R11 ;  /* 0xfffe000b08007388 */ /* 0x000fe20000000800 */
[----:B--2---:R-:W-:-:S03]  /*9380*/  FMUL.FTZ R15, R14, R35 ;  /* 0x000000230e0f7220 */ /* 0x004fc60000410000 */
[----:B------:R-:W-:Y:S01]  /*9390*/  STS [R8], R13 ;  /* 0x0000000d08007388 */ /* 0x000fe20000000800 */
[----:B---3--:R-:W-:-:S03]  /*93a0*/  FMUL.FTZ R17, R16, R35 ;  /* 0x0000002310117220 */ /* 0x008fc60000410000 */
[----:B------:R-:W-:Y:S01]  /*93b0*/  STS [R8+0x200], R15 ;  /* 0x0002000f08007388 */ /* 0x000fe20000000800 */
[----:B----4-:R-:W-:-:S03]  /*93c0*/  FMUL.FTZ R19, R18, R35 ;  /* 0x0000002312137220 */ /* 0x010fc60000410000 */
[----:B------:R-:W-:Y:S01]  /*93d0*/  STS [R8+0x400], R17 ;  /* 0x0004001108007388 */ /* 0x000fe20000000800 */
[----:B------:R-:W-:-:S03]  /*93e0*/  FMUL.FTZ R21, R20, R35 ;  /* 0x0000002314157220 */ /* 0x000fc60000410000 */
[----:B------:R-:W-:Y:S01]  /*93f0*/  STS [R8+0x600], R19 ;  /* 0x0006001308007388 */ /* 0x000fe20000000800 */
[----:B------:R-:W-:-:S03]  /*9400*/  FMUL.FTZ R23, R22, R35 ;  /* 0x0000002316177220 */ /* 0x000fc60000410000 */
[----:B------:R-:W-:Y:S04]  /*9410*/  STS [R8+0x800], R21 ;  /* 0x0008001508007388 */ /* 0x000fe80000000800 */
[----:B------:R0:W-:Y:S02]  /*9420*/  STS [R8+0xa00], R23 ;  /* 0x000a001708007388 */ /* 0x0001e40000000800 */
[----:B0-----:R-:W-:-:S07]  /*9430*/  VIADD R8, R8, 0x1000 ;  /* 0x0000100008087836 */ /* 0x001fce0000000000 */
.L_x_28832:
[----:B------:R-:W-:Y:S05]  /*9440*/  BSYNC B1 ;  /* 0x0000000000017941 */ /* 0x000fea0003800000 */
.L_x_28831:
[----:B------:R-:W-:-:S13]  /*9450*/  ISETP.LT.OR P0, PT, R7, UR4, P0 ;  /* 0x0000000407007c0c */ /* 0x000fda0008701670 */
[----:B------:R-:W-:Y:S05]  /*9460*/  @!P0 BRA `(.L_x_28824) ;  /* 0x0000000000308947 */ /* 0x000fea0003800000 */
[----:B------:R-:W1:Y:S04]  /*9470*/  LDS R7, [R8+-0x400] ;  /* 0xfffc000008077984 */ /* 0x000e680000000800 */
[----:B------:R-:W0:Y:S04]  /*9480*/  LDS R9, [R8+-0x200] ;  /* 0xfffe000008097984 */ /* 0x000e280000000800 */
[----:B------:R-:W5:Y:S04]  /*9490*/  LDS R10, [R8] ;  /* 0x00000000080a7984 */ /* 0x000f680000000800 */
[----:B------:R-:W2:Y:S01]  /*94a0*/  LDS R12, [R8+0x200] ;  /* 0x00020000080c7984 */ /* 0x000ea20000000800 */
[-C--:B-1----:R-:W-:Y:S01]  /*94b0*/  FMUL.FTZ R7, R7, R35.reuse ;  /* 0x0000002307077220 */ /* 0x082fe20000410000 */
[----:B0-----:R-:W-:-:S04]  /*94c0*/  FMUL.FTZ R9, R9, R35 ;  /* 0x0000002309097220 */ /* 0x001fc80000410000 */
[----:B------:R0:W-:Y:S01]  /*94d0*/  STS [R8+-0x400], R7 ;  /* 0xfffc000708007388 */ /* 0x0001e20000000800 */
[----:B-----5:R-:W-:-:S03]  /*94e0*/  FMUL.FTZ R11, R10, R35 ;  /* 0x000000230a0b7220 */ /* 0x020fc60000410000 */
[----:B------:R0:W-:Y:S01]  /*94f0*/  STS [R8+-0x200], R9 ;  /* 0xfffe000908007388 */ /* 0x0001e20000000800 */
[----:B--2---:R-:W-:-:S03]  /*9500*/  FMUL.FTZ R13, R12, R35 ;  /* 0x000000230c0d7220 */ /* 0x004fc60000410000 */
[----:B------:R0:W-:Y:S04]  /*9510*/  STS [R8], R11 ;  /* 0x0000000b08007388 */ /* 0x0001e80000000800 */
[----:B------:R0:W-:Y:S02]  /*9520*/  STS [R8+0x200], R13 ;  /* 0x0002000d08007388 */ /* 0x0001e40000000800 */
.L_x_28824:
[----:B------:R-:W-:Y:S05]  /*9530*/  BSYNC B0 ;  /* 0x0000000000007941 */ /* 0x000fea0003800000 */
.L_x_28823:
[----:B------:R-:W5:Y:S01]  /*9540*/  S2R R114, SR_CTAID.Z ;  /* 0x0000000000727919 */ /* 0x000f620000002700 */
[----:B------:R-:W-:Y:S01]  /*9550*/  BAR.SYNC.DEFER_BLOCKING 0x0 ;  /* 0x0000000000007b1d */ /* 0x000fe20000010000 */
[----:B------:R-:W-:-:S05]  /*9560*/  ISETP.NE.AND P0, PT, R6, RZ, PT ;  /* 0x000000ff0600720c */ /* 0x000fca0003f05270 */
[----:B------:R-:W-:Y:S01]  /*9570*/  BSSY B0, `(.L_x_28833) ;  /* 0x000001d000007945 */ /* 0x000fe20003800000 */
[----:B-----5:R-:W-:-:S05]  /*9580*/  IMAD R90, R114, 0x40, R3 ;  /* 0x00000040725a7824 */ /* 0x020fca00078e0203 */
[----:B------:R-:W-:Y:S02]  /*9590*/  ISETP.GE.AND P1, PT, R90, UR11, PT ;  /* 0x0000000b5a007c0c */ /* 0x000fe4000bf26270 */
[----:B------:R-:W-:Y:S11]  /*95a0*/  @P0 BRA `(.L_x_28834) ;  /* 0x0000000000640947 */ /* 0x000ff60003800000 */
        /* <DEDUP_REMOVED lines=20> */
[----:B0-----:R-:W-:Y:S02]  /*96f0*/  IMAD.U32 R8, RZ, RZ, UR4 ;  /* 0x00000004ff087e24 */ /* 0x001fe4000f8e00ff */
[----:B------:R-:W-:Y:S02]  /*9700*/  IMAD.U32 R7, RZ, RZ, UR10 ;  /* 0x0000000aff077e24 */ /* 0x000fe4000f8e00ff */
[----:B------:R-:W-:-:S03]  /*9710*/  IMAD.U32 R9, RZ, RZ, UR8 ;  /* 0x00000008ff097e24 */ /* 0x000fc6000f8e00ff */
[----:B----4-:R0:W-:Y:S04]  /*9720*/  STG.E desc[UR14][R6.64], R5 ;  /* 0x0000000506007986 */ /* 0x0101e8000c10190e */
[----:B-1----:R0:W-:Y:S02]  /*9730*/  STG.E desc[UR14][R8.64], R33 ;  /* 0x0000002108007986 */ /* 0x0021e4000c10190e */
.L_x_28834:
[----:B------:R-:W-:Y:S05]  /*9740*/  BSYNC B0 ;  /* 0x0000000000007941 */ /* 0x000fea0003800000 */
.L_x_28833:
        /* <DEDUP_REMOVED lines=13> */
.L_x_28836:
[----:B0-----:R-:W0:Y:S01]  /*9820*/  I2F.RP R8, R0 ;  /* 0x0000000000087306 */ /* 0x001e220000209400 */
[----:B------:R-:W-:Y:S01]  /*9830*/  ULDC UR4, c[0x0][0x258] ;  /* 0x0000960000047ab9 */ /* 0x000fe20000000800 */
[----:B----4-:R-:W-:Y:S01]  /*9840*/  SHF.R.S32.HI R5, RZ, 0x1f, R90 ;  /* 0x0000001fff057819 */ /* 0x010fe2000001145a */
[----:B------:R-:W-:Y:S01]  /*9850*/  UIMAD UR4, UR17, UR4, URZ ;  /* 0x00000004110472a4 */ /* 0x000fe2000f8e023f */
[----:B------:R-:W4:Y:S01]  /*9860*/  S2UR UR8, SR_CgaCtaId ;  /* 0x00000000000879c3 */ /* 0x000f220000008800 */
[----:B------:R-:W-:Y:S01]  /*9870*/  ULDC.64 UR20, c[0x0][0x248] ;  /* 0x0000920000147ab9 */ /* 0x000fe20000000a00 */
[----:B------:R-:W-:Y:S01]  /*9880*/  LOP3.LUT R95, RZ, R4, RZ, 0x33, !PT ;  /* 0x00000004ff5f7212 */ /* 0x000fe200078e33ff */
[----:B------:R-:W-:Y:S01]  /*9890*/  ULDC UR10, c[0x0][0x270] ;  /* 0x00009c00000a7ab9 */ /* 0x000fe20000000800 */
[----:B------:R-:W-:Y:S01]  /*98a0*/  LEA.HI R4, R2, R2, RZ, 0x1 ;  /* 0x0000000202047211 */ /* 0x000fe200078f08ff */
[----:B------:R-:W-:Y:S01]  /*98b0*/  IMAD.U32 R6, RZ, RZ, UR4 ;  /* 0x00000004ff067e24 */ /* 0x000fe2000f8e00ff */
[----:B------:R-:W-:Y:S01]  /*98c0*/  IADD3 R93, P0, R90, UR4, RZ ;  /* 0x000000045a5d7c10 */ /* 0x000fe2000ff1e0ff */
[----:B------:R-:W-:Y:S01]  /*98d0*/  UMOV UR4, 0x400 ;  /* 0x0000040000047882 */ /* 0x000fe20000000000 */
[----:B------:R-:W5:Y:S01]  /*98e0*/  LDC R97, c[0x0][0x26c] ;  /* 0x00009b00ff617b82 */ /* 0x000f620000000800 */
[----:B------:R-:W-:Y:S01]  /*98f0*/  UIADD3 UR4, UR4, 0x420, URZ ;  /* 0x0000042004047890 */ /* 0x000fe2000fffe03f */
[----:B------:R-:W-:Y:S01]  /*9900*/  LEA.HI.X.SX32 R6, R6, R5, 0x1, P0 ;  /* 0x0000000506067211 */ /* 0x000fe200000f0eff */
[----:B0-----:R-:W0:Y:S01]  /*9910*/  MUFU.RCP R8, R8 ;  /* 0x0000000800087308 */ /* 0x001e220000001000 */
[C---:B------:R-:W-:Y:S01]  /*9920*/  LEA R92, P0, R93.reuse, UR20, 0x2 ;  /* 0x000000145d5c7c11 */ /* 0x040fe2000f8010ff */
[----:B------:R-:W-:Y:S01]  /*9930*/  IMAD.U32 R72, RZ, RZ, UR10 ;  /* 0x0000000aff487e24 */ /* 0x000fe2000f8e00ff */
[----:B------:R-:W-:Y:S01]  /*9940*/  LOP3.LUT R5, R4, 0xfffffffe, RZ, 0xc0, !PT ;  /* 0xfffffffe04057812 */ /* 0x000fe200078ec0ff */
[----:B------:R-:W-:Y:S01]  /*9950*/  ULDC UR9, c[0x0][0x28c] ;  /* 0x0000a30000097ab9 */ /* 0x000fe20000000800 */
[----:B------:R-:W-:Y:S01]  /*9960*/  LEA.HI.X R93, R93, UR21, R6, 0x2, P0 ;  /* 0x000000155d5d7c11 */ /* 0x000fe200080f1406 */
[----:B------:R-:W-:Y:S01]  /*9970*/  IMAD.MOV.U32 R6, RZ, RZ, RZ ;  /* 0x000000ffff067224 */ /* 0x000fe200078e00ff */
[----:B------:R-:W-:Y:S01]  /*9980*/  CS2R R74, SRZ ;  /* 0x00000000004a7805 */ /* 0x000fe2000001ff00 */
[----:B------:R-:W-:Y:S01]  /*9990*/  IMAD.U32 R98, RZ, RZ, UR9 ;  /* 0x00000009ff627e24 */ /* 0x000fe2000f8e00ff */
[----:B------:R-:W-:Y:S01]  /*99a0*/  CS2R R76, SRZ ;  /* 0x00000000004c7805 */ /* 0x000fe2000001ff00 */
[----:B------:R-:W-:Y:S01]  /*99b0*/  IMAD R72, R72, UR5, RZ ;  /* 0x0000000548487c24 */ /* 0x000fe2000f8e02ff */
[----:B------:R-:W-:Y:S01]  /*99c0*/  CS2R R78, SRZ ;  /* 0x00000000004e7805 */ /* 0x000fe2000001ff00 */
[----:B------:R-:W-:Y:S01]  /*99d0*/  IMAD.SHL.U32 R94, R90, 0x8, RZ ;  /* 0x000000085a5e7824 */ /* 0x000fe200078e00ff */
[----:B----4-:R-:W-:Y:S01]  /*99e0*/  ULEA UR4, UR8, UR4, 0x18 ;  /* 0x0000000408047291 */ /* 0x010fe2000f8ec03f */
[----:B------:R-:W-:-:S02]  /*99f0*/  CS2R R80, SRZ ;  /* 0x0000000000507805 */ /* 0x000fc4000001ff00 */
[----:B------:R-:W-:Y:S02]  /*9a00*/  CS2R R82, SRZ ;  /* 0x0000000000527805 */ /* 0x000fe4000001ff00 */
[----:B------:R-:W-:Y:S01]  /*9a10*/  CS2R R84, SRZ ;  /* 0x0000000000547805 */ /* 0x000fe2000001ff00 */
[----:B0-----:R-:W-:Y:S01]  /*9a20*/  VIADD R7, R8, 0xffffffe ;  /* 0x0ffffffe08077836 */ /* 0x001fe20000000000 */
[----:B------:R-:W-:Y:S02]  /*9a30*/  CS2R R86, SRZ ;  /* 0x0000000000567805 */ /* 0x000fe4000001ff00 */
[----:B------:R-:W-:Y:S02]  /*9a40*/  CS2R R88, SRZ ;  /* 0x0000000000587805 */ /* 0x000fe4000001ff00 */
[----:B------:R-:W-:Y:S02]  /*9a50*/  IADD3 R98, -R98, UR6, RZ ;  /* 0x0000000662627c10 */ /* 0x000fe4000fffe1ff */
[----:B-----5:R-:W-:Y:S01]  /*9a60*/  SHF.R.S32.HI R97, RZ, 0x1f, R97 ;  /* 0x0000001fff617819 */ /* 0x020fe20000011461 */
[----:B------:R-:W0:Y:S01]  /*9a70*/  F2I.FTZ.U32.TRUNC.NTZ R7, R7 ;  /* 0x0000000700077305 */ /* 0x000e22000021f000 */
[----:B------:R-:W-:Y:S01]  /*9a80*/  SHF.R.S32.HI R73, RZ, 0x1f, R72 ;  /* 0x0000001fff497819 */ /* 0x000fe20000011448 */
[----:B0-----:R-:W-:-:S04]  /*9a90*/  IMAD.MOV R91, RZ, RZ, -R7 ;  /* 0x000000ffff5b7224 */ /* 0x001fc800078e0a07 */
[----:B------:R-:W-:-:S04]  /*9aa0*/  IMAD R91, R91, R0, RZ ;  /* 0x000000005b5b7224 */ /* 0x000fc800078e02ff */
[----:B------:R-:W-:-:S04]  /*9ab0*/  IMAD.HI.U32 R91, R7, R91, R6 ;  /* 0x0000005b075b7227 */ /* 0x000fc800078e0006 */
[----:B------:R-:W-:Y:S02]  /*9ac0*/  IMAD.SHL.U32 R6, R4, 0x4, RZ ;  /* 0x0000000404067824 */ /* 0x000fe400078e00ff */
[----:B------:R-:W-:-:S03]  /*9ad0*/  IMAD.IADD R4, R2, 0x1, -R5 ;  /* 0x0000000102047824 */ /* 0x000fc600078e0a05 */
[----:B------:R-:W-:-:S05]  /*9ae0*/  LOP3.LUT R5, R6, 0xfffffff8, RZ, 0xc0, !PT ;  /* 0xfffffff806057812 */ /* 0x000fca00078ec0ff */
        /* <DEDUP_REMOVED lines=19> */
.L_x_28840:
[----:B------:R-:W0:Y:S01]  /*9c20*/  LDC R12, c[0x0][0x290] ;  /* 0x0000a400ff0c7b82 */ /* 0x000e220000000800 */
[----:B------:R-:W-:Y:S01]  /*9c30*/  IABS R6, R94 ;  /* 0x0000005e00067213 */ /* 0x000fe20000000000 */
[----:B------:R-:W-:Y:S01]  /*9c40*/  IMAD.IADD R68, R95, 0x1, R90 ;  /* 0x000000015f447824 */ /* 0x000fe200078e025a */
[----:B------:R-:W-:Y:S01]  /*9c50*/  BSSY B1, `(.L_x_28838) ;  /* 0x0000174000017945 */ /* 0x000fe20003800000 */
[----:B------:R-:W-:Y:S02]  /*9c60*/  VIADD R90, R90, 0x4 ;  /* 0x000000045a5a7836 */ /* 0x000fe40000000000 */
[----:B------:R-:W-:Y:S02]  /*9c70*/  IMAD.HI.U32 R4, R91, R6, RZ ;  /* 0x000000065b047227 */ /* 0x000fe400078e00ff */
[----:B------:R-:W4:Y:S02]  /*9c80*/  LDC R9, c[0x0][0x294] ;  /* 0x0000a500ff097b82 */ /* 0x000f240000000800 */
        /* <DEDUP_REMOVED lines=51> */
[----:B------:R-:W4:Y:S01]  /*9fc0*/  LDG.E.128.CONSTANT R4, desc[UR14][R22.64] ;  /* 0x0000000e16047981 */ /* 0x000f22000c1e9d00 */
[----:B------:R-:W-:-:S03]  /*9fd0*/  IADD3 R13, P1, R100, R62, RZ ;  /* 0x0000003e640d7210 */ /* 0x000fc60007f3e0ff */
[----:B------:R0:W5:Y:S01]  /*9fe0*/  LDG.E.128.CONSTANT R8, desc[UR14][R22.64+0x200] ;  /* 0x0002000e16087981 */ /* 0x000162000c1e9d00 */
        /* <DEDUP_REMOVED lines=23> */
[----:B-1----:R-:W-:-:S04]  /*a160*/  IADD3 R33, P1, R105, R62, RZ ;  /* 0x0000003e69217210 */ /* 0x002fc80007f3e0ff */
        /* <DEDUP_REMOVED lines=13> */
[C---:B------:R-:W-:Y:S02]  /*a240*/  IADD3 R45, P1, R108.reuse, R62, RZ ;  /* 0x0000003e6c2d7210 */ /* 0x040fe40007f3e0ff */
[----:B------:R-:W-:Y:S02]  /*a250*/  LEA.HI.X R41, R41, UR13, R42, 0x2, P2 ;  /* 0x0000000d29297c11 */ /* 0x000fe400090f142a */
[----:B------:R-:W-:Y:S02]  /*a260*/  LEA R44, P2, R45, UR12, 0x2 ;  /* 0x0000000c2d2c7c11 */ /* 0x000fe4000f8410ff */
[----:B------:R-:W-:-:S02]  /*a270*/  LEA.HI.X.SX32 R46, R108, R63, 0x1, P1 ;  /* 0x0000003f6c2e7211 */ /* 0x000fc400008f0eff */
[----:B------:R-:W5:Y:S02]  /*a280*/  LDG.E.128.CONSTANT R40, desc[UR14][R40.64] ;  /* 0x0000000e28287981 */ /* 0x000f64000c1e9d00 */
        /* <DEDUP_REMOVED lines=14> */
[----:B------:R-:W5:Y:S02]  /*a370*/  LDG.E.128.CONSTANT R52, desc[UR14][R52.64] ;  /* 0x0000000e34347981 */ /* 0x000f64000c1e9d00 */
[----:B------:R-:W-:-:S02]  /*a380*/  LEA.HI.X R57, R57, UR13, R58, 0x2, P2 ;  /* 0x0000000d39397c11 */ /* 0x000fc400090f143a */
[----:B--23--:R-:W-:-:S04]  /*a390*/  IADD3 R61, P1, R112, R62, RZ ;  /* 0x0000003e703d7210 */ /* 0x00cfc80007f3e0ff */
[----:B------:R-:W2:Y:S01]  /*a3a0*/  LDG.E.128.CONSTANT R56, desc[UR14][R56.64] ;  /* 0x0000000e38387981 */ /* 0x000ea2000c1e9d00 */
[----:B------:R-:W-:Y:S02]  /*a3b0*/  LEA R60, P2, R61, UR12, 0x2 ;  /* 0x0000000c3d3c7c11 */ /* 0x000fe4000f8410ff */
[-C--:B------:R-:W-:Y:S02]  /*a3c0*/  LEA.HI.X.SX32 R64, R112, R63.reuse, 0x1, P1 ;  /* 0x0000003f70407211 */ /* 0x080fe400008f0eff */
        /* <DEDUP_REMOVED lines=18> */
[----:B----4-:R-:W-:Y:S02]  /*a4f0*/  @!P1 FSEL R4, R4, RZ, !P4 ;  /* 0x000000ff04049208 */ /* 0x010fe40006000000 */
[----:B------:R-:W-:Y:S01]  /*a500*/  @!P1 ISETP.GE.AND P4, PT, R68, UR18, PT ;  /* 0x0000001244009c0c */ /* 0x000fe2000bf86270 */
[----:B------:R-:W-:Y:S01]  /*a510*/  @!P1 VIADD R68, R114, 0x1 ;  /* 0x0000000172449836 */ /* 0x000fe20000000000 */
[----:B------:R-:W-:-:S04]  /*a520*/  @!P1 FSEL R7, R7, RZ, !P5 ;  /* 0x000000ff07079208 */ /* 0x000fc80006800000 */
[----:B------:R-:W-:Y:S01]  /*a530*/  @!P1 ISETP.GE.AND P5, PT, R68, UR18, PT ;  /* 0x0000001244009c0c */ /* 0x000fe2000bfa6270 */
[----:B------:R-:W-:Y:S01]  /*a540*/  @!P1 VIADD R68, R114, 0x3 ;  /* 0x0000000372449836 */ /* 0x000fe20000000000 */
[----:B-----5:R-:W-:Y:S02]  /*a550*/  @!P1 FSEL R9, R9, RZ, !P3 ;  /* 0x000000ff09099208 */ /* 0x020fe40005800000 */
        /* <DEDUP_REMOVED lines=32> */
[----:B------:R-:W-:Y:S01]  /*a760*/  @!P1 VIADD R68, R114, 0x3 ;  /* 0x0000000372449836 */ /* 0x000fe20000000000 */
[----:B------:R-:W-:Y:S02]  /*a770*/  @!P1 FSEL R10, R10, RZ, !P4 ;  /* 0x000000ff0a0a9208 */ /* 0x000fe40006000000 */
[----:B------:R-:W-:-:S02]  /*a780*/  @!P1 ISETP.GE.AND P6, PT, R114, UR18, PT ;  /* 0x0000001272009c0c */ /* 0x000fc4000bfc6270 */
        /* <DEDUP_REMOVED lines=8> */
[----:B------:R-:W-:Y:S02]  /*a810*/  @!P1 FSEL R31, R31, RZ, !P5 ;  /* 0x000000ff1f1f9208 */ /* 0x000fe40006800000 */
        /* <DEDUP_REMOVED lines=46> */
[----:B------:R-:W-:Y:S02]  /*ab00*/  @!P1 FSEL R43, R43, RZ, !P5 ;  /* 0x000000ff2b2b9208 */ /* 0x000fe40006800000 */
[----:B------:R-:W-:Y:S02]  /*ab10*/  @!P1 FSEL R44, R44, RZ, !P4 ;  /* 0x000000ff2c2c9208 */ /* 0x000fe40006000000 */
[C---:B------:R-:W-:Y:S02]  /*ab20*/  @!P1 ISETP.GE.AND P6, PT, R69.reuse, UR18, PT ;  /* 0x0000001245009c0c */ /* 0x040fe4000bfc6270 */
[----:B------:R-:W-:Y:S01]  /*ab30*/  @!P1 ISETP.GE.AND P5, PT, R68, UR18, PT ;  /* 0x0000001244009c0c */ /* 0x000fe2000bfa6270 */
[C---:B------:R-:W-:Y:S01]  /*ab40*/  @!P1 VIADD R68, R114.reuse, 0x3 ;  /* 0x0000000372449836 */ /* 0x040fe20000000000 */
[----:B------:R-:W-:Y:S01]  /*ab50*/  @!P1 ISETP.GE.AND P4, PT, R69, UR18, PT ;  /* 0x0000001245009c0c */ /* 0x000fe2000bf86270 */
[----:B------:R-:W-:Y:S01]  /*ab60*/  @!P1 VIADD R69, R114, 0x1 ;  /* 0x0000000172459836 */ /* 0x000fe20000000000 */
[----:B------:R-:W-:-:S02]  /*ab70*/  @!P1 FSEL R45, R45, RZ, !P3 ;  /* 0x000000ff2d2d9208 */ /* 0x000fc40005800000 */
[----:B------:R-:W-:Y:S02]  /*ab80*/  @!P1 FSEL R46, R46, RZ, !P6 ;  /* 0x000000ff2e2e9208 */ /* 0x000fe40007000000 */
[----:B------:R-:W-:Y:S02]  /*ab90*/  @!P1 ISETP.GE.AND P3, PT, R68, UR18, PT ;  /* 0x0000001244009c0c */ /* 0x000fe4000bf66270 */
[----:B------:R-:W-:Y:S02]  /*aba0*/  @!P1 ISETP.GE.AND P6, PT, R69, UR18, PT ;  /* 0x0000001245009c0c */ /* 0x000fe4000bfc6270 */
[----:B------:R-:W0:Y:S01]  /*abb0*/  LDS.128 R68, [R99] ;  /* 0x0000000063447984 */ /* 0x000e220000000c00 */
[----:B------:R-:W-:Y:S01]  /*abc0*/  @!P1 FSEL R47, R47, RZ, !P2 ;  /* 0x000000ff2f2f9208 */ /* 0x000fe20005000000 */
[----:B------:R-:W-:Y:S01]  /*abd0*/  @!P1 VIADD R116, R114, 0x2 ;  /* 0x0000000272749836 */ /* 0x000fe20000000000 */
[----:B------:R-:W-:Y:S02]  /*abe0*/  @!P1 FSEL R50, R50, RZ, !P4 ;  /* 0x000000ff32329208 */ /* 0x000fe40006000000 */
[----:B------:R-:W-:-:S02]  /*abf0*/  @!P1 ISETP.GE.AND P2, PT, R114, UR18, PT ;  /* 0x0000001272009c0c */ /* 0x000fc4000bf46270 */
[----:B------:R-:W-:Y:S02]  /*ac00*/  @!P1 ISETP.GE.AND P4, PT, R114, UR18, PT ;  /* 0x0000001272009c0c */ /* 0x000fe4000bf86270 */
[----:B------:R-:W-:Y:S02]  /*ac10*/  @!P1 FSEL R48, R48, RZ, !P2 ;  /* 0x000000ff30309208 */ /* 0x000fe40005000000 */
[----:B------:R-:W-:Y:S02]  /*ac20*/  @!P1 FSEL R52, R52, RZ, !P4 ;  /* 0x000000ff34349208 */ /* 0x000fe40006000000 */
[C---:B------:R-:W-:Y:S02]  /*ac30*/  @!P1 ISETP.GE.AND P2, PT, R116.reuse, UR18, PT ;  /* 0x0000001274009c0c */ /* 0x040fe4000bf46270 */
[----:B------:R-:W-:Y:S01]  /*ac40*/  @!P1 ISETP.GE.AND P4, PT, R116, UR18, PT ;  /* 0x0000001274009c0c */ /* 0x000fe2000bf86270 */
[C---:B------:R-:W-:Y:S01]  /*ac50*/  @!P1 VIADD R116, R114.reuse, 0x1 ;  /* 0x0000000172749836 */ /* 0x040fe20000000000 */
[----:B------:R-:W-:Y:S01]  /*ac60*/  @!P1 FSEL R53, R53, RZ, !P6 ;  /* 0x000000ff35359208 */ /* 0x000fe20007000000 */
[C---:B------:R-:W-:Y:S01]  /*ac70*/  @!P1 VIADD R115, R114.reuse, 0x3 ;  /* 0x0000000372739836 */ /* 0x040fe20000000000 */
[----:B------:R-:W-:-:S02]  /*ac80*/  @!P1 ISETP.GE.AND P6, PT, R114, UR18, PT ;  /* 0x0000001272009c0c */ /* 0x000fc4000bfc6270 */
[----:B------:R-:W-:Y:S02]  /*ac90*/  @!P1 FSEL R49, R49, RZ, !P5 ;  /* 0x000000ff31319208 */ /* 0x000fe40006800000 */
[----:B--2---:R-:W-:Y:S02]  /*aca0*/  @!P1 FSEL R56, R56, RZ, !P6 ;  /* 0x000000ff38389208 */ /* 0x004fe40007000000 */
[----:B------:R-:W-:Y:S01]  /*acb0*/  @!P1 ISETP.GE.AND P6, PT, R116, UR18, PT ;  /* 0x0000001274009c0c */ /* 0x000fe2000bfc6270 */
[C---:B------:R-:W-:Y:S01]  /*acc0*/  @!P1 VIADD R116, R114.reuse, 0x2 ;  /* 0x0000000272749836 */ /* 0x040fe20000000000 */
[----:B------:R-:W-:Y:S01]  /*acd0*/  @!P1 ISETP.GE.AND P5, PT, R115, UR18, PT ;  /* 0x0000001273009c0c */ /* 0x000fe2000bfa6270 */
[----:B------:R-:W-:Y:S01]  /*ace0*/  @!P1 VIADD R115, R114, 0x1 ;  /* 0x0000000172739836 */ /* 0x000fe20000000000 */
[----:B------:R-:W-:Y:S02]  /*acf0*/  @!P1 FSEL R58, R58, RZ, !P4 ;  /* 0x000000ff3a3a9208 */ /* 0x000fe40006000000 */
[----:B------:R-:W-:-:S02]  /*ad00*/  @!P1 FSEL R51, R51, RZ, !P3 ;  /* 0x000000ff33339208 */ /* 0x000fc40005800000 */
[----:B------:R-:W-:Y:S01]  /*ad10*/  @!P1 ISETP.GE.AND P4, PT, R116, UR18, PT ;  /* 0x0000001274009c0c */ /* 0x000fe2000bf86270 */
[C---:B------:R-:W-:Y:S01]  /*ad20*/  @!P1 VIADD R116, R114.reuse, 0x1 ;  /* 0x0000000172749836 */ /* 0x040fe20000000000 */
[----:B------:R-:W-:Y:S01]  /*ad30*/  @!P1 ISETP.GE.AND P3, PT, R115, UR18, PT ;  /* 0x0000001273009c0c */ /* 0x000fe2000bf66270 */
[C---:B------:R-:W-:Y:S01]  /*ad40*/  @!P1 VIADD R115, R114.reuse, 0x3 ;  /* 0x0000000372739836 */ /* 0x040fe20000000000 */
[----:B---3--:R-:W-:Y:S02]  /*ad50*/  @!P1 FSEL R61, R61, RZ, !P6 ;  /* 0x000000ff3d3d9208 */ /* 0x008fe40007000000 */
[----:B------:R-:W-:Y:S02]  /*ad60*/  @!P1 FSEL R57, R57, RZ, !P3 ;  /* 0x000000ff39399208 */ /* 0x000fe40005800000 */
[----:B------:R-:W-:Y:S02]  /*ad70*/  @!P1 ISETP.GE.AND P3, PT, R114, UR18, PT ;  /* 0x0000001272009c0c */ /* 0x000fe4000bf66270 */
[----:B------:R-:W-:-:S02]  /*ad80*/  @!P1 ISETP.GE.AND P6, PT, R116, UR18, PT ;  /* 0x0000001274009c0c */ /* 0x000fc4000bfc6270 */
[----:B------:R-:W-:Y:S02]  /*ad90*/  @!P1 FSEL R54, R54, RZ, !P2 ;  /* 0x000000ff36369208 */ /* 0x000fe40005000000 */
[----:B------:R-:W-:Y:S02]  /*ada0*/  @!P1 FSEL R60, R60, RZ, !P3 ;  /* 0x000000ff3c3c9208 */ /* 0x000fe40005800000 */
[----:B------:R-:W-:Y:S02]  /*adb0*/  @!P1 FSEL R65, R65, RZ, !P6 ;  /* 0x000000ff41419208 */ /* 0x000fe40007000000 */
[C---:B------:R-:W-:Y:S02]  /*adc0*/  @!P1 ISETP.GE.AND P2, PT, R115.reuse, UR18, PT ;  /* 0x0000001273009c0c */ /* 0x040fe4000bf46270 */
[----:B------:R-:W-:Y:S02]  /*add0*/  @!P1 ISETP.GE.AND P3, PT, R115, UR18, PT ;  /* 0x0000001273009c0c */ /* 0x000fe4000bf66270 */
[----:B------:R-:W-:-:S02]  /*ade0*/  @!P1 FSEL R62, R62, RZ, !P4 ;  /* 0x000000ff3e3e9208 */ /* 0x000fc40006000000 */
[----:B------:R-:W-:Y:S01]  /*adf0*/  @!P1 ISETP.GE.AND P6, PT, R115, UR18, PT ;  /* 0x0000001273009c0c */ /* 0x000fe2000bfc6270 */
[C---:B------:R-:W-:Y:S01]  /*ae00*/  @!P1 VIADD R115, R114.reuse, 0x2 ;  /* 0x0000000272739836 */ /* 0x040fe20000000000 */
[----:B------:R-:W-:Y:S01]  /*ae10*/  @!P1 ISETP.GE.AND P4, PT, R114, UR18, PT ;  /* 0x0000001272009c0c */ /* 0x000fe2000bf86270 */
[C---:B0-----:R-:W-:Y:S01]  /*ae20*/  FMUL.FTZ R9, R69.reuse, R9 ;  /* 0x0000000945097220 */ /* 0x041fe20000410000 */
[C---:B------:R-:W-:Y:S02]  /*ae30*/  FMUL.FTZ R5, R69.reuse, R5 ;  /* 0x0000000545057220 */ /* 0x040fe40000410000 */
[----:B------:R-:W-:Y:S01]  /*ae40*/  @!P1 FSEL R64, R64, RZ, !P4 ;  /* 0x000000ff40409208 */ /* 0x000fe20006000000 */
[----:B------:R-:W-:Y:S01]  /*ae50*/  FMUL.FTZ R13, R69, R13 ;  /* 0x0000000d450d7220 */ /* 0x000fe20000410000 */
        /* <DEDUP_REMOVED lines=83> */
.L_x_28839:
[----:B------:R-:W-:Y:S05]  /*b390*/  BSYNC B1 ;  /* 0x0000000000017941 */ /* 0x000fea0003800000 */
.L_x_28838:
[----:B------:R-:W-:Y:S01]  /*b3a0*/  IADD3 R92, P1, R92, 0x10, RZ ;  /* 0x000000105c5c7810 */ /* 0x000fe20007f3e0ff */
[----:B------:R-:W-:Y:S02]  /*b3b0*/  VIADD R94, R94, 0x20 ;  /* 0x000000205e5e7836 */ /* 0x000fe40000000000 */
[----:B------:R-:W-:Y:S02]  /*b3c0*/  VIADD R114, R114, 0x20 ;  /* 0x0000002072727836 */ /* 0x000fe40000000000 */
[----:B------:R-:W-:Y:S02]  /*b3d0*/  VIADD R99, R99, 0x80 ;  /* 0x0000008063637836 */ /* 0x000fe40000000000 */
[----:B------:R-:W-:Y:S01]  /*b3e0*/  IMAD.X R93, RZ, RZ, R93, P1 ;  /* 0x000000ffff5d7224 */ /* 0x000fe200008e065d */
[----:B------:R-:W-:Y:S06]  /*b3f0*/  @!P0 BRA `(.L_x_28840) ;  /* 0xffffffe800088947 */ /* 0x000fec000383ffff */
.L_x_28837:
[----:B------:R-:W-:Y:S05]  /*b400*/  BSYNC B0 ;  /* 0x0000000000007941 */ /* 0x000fea0003800000 */
.L_x_28835:
[----:B------:R-:W5:Y:S01]  /*b410*/  SHFL.BFLY PT, R0, R89, 0x1, 0x1f ;  /* 0x0c201f0059007f89 */ /* 0x000f6200000e0000 */
[----:B------:R-:W1:Y:S01]  /*b420*/  S2UR UR5, SR_CgaCtaId ;  /* 0x00000000000579c3 */ /* 0x000e620000008800 */
[----:B------:R-:W-:Y:S01]  /*b430*/  LEA.HI R26, R2, R2, RZ, 0x1 ;  /* 0x00000002021a7211 */ /* 0x000fe200078f08ff */
[----:B------:R-:W-:Y:S01]  /*b440*/  UMOV UR4, 0x400 ;  /* 0x0000040000047882 */ /* 0x000fe20000000000 */
[----:B------:R-:W2:Y:S01]  /*b450*/  S2R R16, SR_TID.X ;  /* 0x0000000000107919 */ /* 0x000ea20000002100 */
[----:B------:R-:W-:Y:S01]  /*b460*/  UIADD3 UR4, UR4, 0x420, URZ ;  /* 0x0000042004047890 */ /* 0x000fe2000fffe03f */
[----:B------:R-:W-:Y:S01]  /*b470*/  SHF.R.S32.HI R26, RZ, 0x1, R26 ;  /* 0x00000001ff1a7819 */ /* 0x000fe2000001141a */
[----:B------:R-:W-:Y:S01]  /*b480*/  BSSY B0, `(.L_x_28841) ;  /* 0x000003f000007945 */ /* 0x000fe20003800000 */
[----:B0---4-:R-:W0:Y:S03]  /*b490*/  SHFL.BFLY PT, R5, R88, 0x1, 0x1f ;  /* 0x0c201f0058057f89 */ /* 0x011e2600000e0000 */
[----:B------:R-:W-:Y:S01]  /*b4a0*/  IMAD R3, R3, 0x100, R26 ;  /* 0x0000010003037824 */ /* 0x000fe200078e021a */
[----:B------:R-:W4:Y:S04]  /*b4b0*/  SHFL.BFLY PT, R4, R87, 0x1, 0x1f ;  /* 0x0c201f0057047f89 */ /* 0x000f2800000e0000 */
[----:B------:R-:W3:Y:S04]  /*b4c0*/  SHFL.BFLY PT, R7, R86, 0x1, 0x1f ;  /* 0x0c201f0056077f89 */ /* 0x000ee800000e0000 */
[----:B------:R-:W3:Y:S01]  /*b4d0*/  SHFL.BFLY PT, R6, R85, 0x1, 0x1f ;  /* 0x0c201f0055067f89 */ /* 0x000ee200000e0000 */
[----:B-----5:R-:W-:-:S03]  /*b4e0*/  FADD.FTZ R89, R0, R89 ;  /* 0x0000005900597221 */ /* 0x020fc60000010000 */
[----:B------:R-:W5:Y:S01]  /*b4f0*/  SHFL.BFLY PT, R9, R84, 0x1, 0x1f ;  /* 0x0c201f0054097f89 */ /* 0x000f6200000e0000 */
[----:B-1----:R-:W-:-:S03]  /*b500*/  ULEA UR4, UR5, UR4, 0x18 ;  /* 0x0000000405047291 */ /* 0x002fc6000f8ec03f */
[----:B------:R-:W1:Y:S01]  /*b510*/  SHFL.BFLY PT, R0, R75, 0x1, 0x1f ;  /* 0x0c201f004b007f89 */ /* 0x000e6200000e0000 */
[----:B0-----:R-:W-:-:S03]  /*b520*/  FADD.FTZ R35, R5, R88 ;  /* 0x0000005805237221 */ /* 0x001fc60000010000 */
[----:B------:R-:W0:Y:S01]  /*b530*/  SHFL.BFLY PT, R8, R83, 0x1, 0x1f ;  /* 0x0c201f0053087f89 */ /* 0x000e2200000e0000 */
[----:B----4-:R-:W-:-:S03]  /*b540*/  FADD.FTZ R87, R4, R87 ;  /* 0x0000005704577221 */ /* 0x010fc60000010000 */
[----:B------:R-:W4:Y:S01]  /*b550*/  SHFL.BFLY PT, R11, R82, 0x1, 0x1f ;  /* 0x0c201f00520b7f89 */ /* 0x000f2200000e0000 */
[----:B------:R-:W-:Y:S01]  /*b560*/  LOP3.LUT R4, R2, 0x1, RZ, 0xc0, !PT ;  /* 0x0000000102047812 */ /* 0x000fe200078ec0ff */
[----:B--2---:R-:W-:Y:S02]  /*b570*/  VIADD R2, R16, 0x1f ;  /* 0x0000001f10027836 */ /* 0x004fe40000000000 */
[----:B---3--:R-:W-:Y:S01]  /*b580*/  FADD.FTZ R37, R7, R86 ;  /* 0x0000005607257221 */ /* 0x008fe20000010000 */
[----:B------:R-:W2:Y:S01]  /*b590*/  SHFL.BFLY PT, R10, R81, 0x1, 0x1f ;  /* 0x0c201f00510a7f89 */ /* 0x000ea200000e0000 */
[----:B------:R-:W-:Y:S02]  /*b5a0*/  ISETP.NE.AND P2, PT, R4, RZ, PT ;  /* 0x000000ff0400720c */ /* 0x000fe40003f45270 */
[----:B------:R-:W-:Y:S01]  /*b5b0*/  LOP3.LUT R4, R16, 0xffffffc0, RZ, 0xc0, !PT ;  /* 0xffffffc010047812 */ /* 0x000fe200078ec0ff */
[----:B------:R-:W3:Y:S01]  /*b5c0*/  SHFL.BFLY PT, R13, R80, 0x1, 0x1f ;  /* 0x0c201f00500d7f89 */ /* 0x000ee200000e0000 */
[----:B------:R-:W-:Y:S01]  /*b5d0*/  FADD.FTZ R85, R6, R85 ;  /* 0x0000005506557221 */ /* 0x000fe20000010000 */
[----:B------:R-:W-:-:S02]  /*b5e0*/  LOP3.LUT R6, R16, 0xffffffe0, RZ, 0xc0, !PT ;  /* 0xffffffe010067812 */ /* 0x000fc400078ec0ff */
[----:B------:R-:W3:Y:S01]  /*b5f0*/  SHFL.BFLY PT, R12, R79, 0x1, 0x1f ;  /* 0x0c201f004f0c7f89 */ /* 0x000ee200000e0000 */
[----:B------:R-:W-:Y:S01]  /*b600*/  ISETP.NE.OR P5, PT, R4, 0x40, P2 ;  /* 0x000000400400780c */ /* 0x000fe200017a5670 */
[----:B-----5:R-:W-:Y:S01]  /*b610*/  FADD.FTZ R39, R9, R84 ;  /* 0x0000005409277221 */ /* 0x020fe20000010000 */
[----:B------:R-:W-:Y:S01]  /*b620*/  ISETP.NE.OR P4, PT, R6, 0x20, P2 ;  /* 0x000000200600780c */ /* 0x000fe20001785670 */
[----:B------:R-:W5:Y:S01]  /*b630*/  SHFL.BFLY PT, R15, R78, 0x1, 0x1f ;  /* 0x0c201f004e0f7f89 */ /* 0x000f6200000e0000 */
[----:B-1----:R-:W-:Y:S01]  /*b640*/  FADD.FTZ R75, R0, R75 ;  /* 0x0000004b004b7221 */ /* 0x002fe20000010000 */
[----:B------:R-:W-:Y:S02]  /*b650*/  LEA R0, R3, UR4, 0x2 ;  /* 0x0000000403007c11 */ /* 0x000fe4000f8e10ff */
[----:B------:R-:W1:Y:S01]  /*b660*/  SHFL.BFLY PT, R14, R77, 0x1, 0x1f ;  /* 0x0c201f004d0e7f89 */ /* 0x000e6200000e0000 */
[----:B0-----:R-:W-:Y:S01]  /*b670*/  FADD.FTZ R83, R8, R83 ;  /* 0x0000005308537221 */ /* 0x001fe20000010000 */
[----:B------:R-:W-:-:S02]  /*b680*/  ISETP.GT.OR P0, PT, R16, 0x3f, P2 ;  /* 0x0000003f1000780c */ /* 0x000fc40001704670 */
[----:B------:R-:W0:Y:S01]  /*b690*/  SHFL.BFLY PT, R5, R76, 0x1, 0x1f ;  /* 0x0c201f004c057f89 */ /* 0x000e2200000e0000 */
[----:B----4-:R-:W-:Y:S01]  /*b6a0*/  FADD.FTZ R41, R11, R82 ;  /* 0x000000520b297221 */ /* 0x010fe20000010000 */
[----:B------:R-:W-:Y:S02]  /*b6b0*/  ISETP.GT.OR P1, PT, R16, 0x1f, P2 ;  /* 0x0000001f1000780c */ /* 0x000fe40001724670 */
[----:B------:R-:W4:Y:S01]  /*b6c0*/  SHFL.BFLY PT, R7, R74, 0x1, 0x1f ;  /* 0x0c201f004a077f89 */ /* 0x000f2200000e0000 */
[----:B--2---:R-:W-:Y:S01]  /*b6d0*/  FADD.FTZ R81, R10, R81 ;  /* 0x000000510a517221 */ /* 0x004fe20000010000 */
[----:B------:R-:W-:Y:S01]  /*b6e0*/  BAR.SYNC.DEFER_BLOCKING 0x0 ;  /* 0x0000000000007b1d */ /* 0x000fe20000010000 */
[----:B---3--:R-:W-:Y:S01]  /*b6f0*/  FADD.FTZ R43, R13, R80 ;  /* 0x000000500d2b7221 */ /* 0x008fe20000010000 */
[----:B------:R-:W-:Y:S01]  /*b700*/  ISETP.GT.U32.AND P3, PT, R2, 0x3e, PT ;  /* 0x0000003e0200780c */ /* 0x000fe20003f64070 */
[----:B------:R-:W-:Y:S01]  /*b710*/  FADD.FTZ R79, R12, R79 ;  /* 0x0000004f0c4f7221 */ /* 0x000fe20000010000 */
[----:B-----5:R-:W-:Y:S01]  /*b720*/  FADD.FTZ R45, R15, R78 ;  /* 0x0000004e0f2d7221 */ /* 0x020fe20000010000 */
[----:B-1----:R-:W-:Y:S01]  /*b730*/  FADD.FTZ R77, R14, R77 ;  /* 0x0000004d0e4d7221 */ /* 0x002fe20000010000 */
[----:B0-----:R-:W-:Y:S01]  /*b740*/  FADD.FTZ R47, R5, R76 ;  /* 0x0000004c052f7221 */ /* 0x001fe20000010000 */
[----:B----4-:R-:W-:Y:S01]  /*b750*/  FADD.FTZ R49, R7, R74 ;  /* 0x0000004a07317221 */ /* 0x010fe20000010000 */
        /* <DEDUP_REMOVED lines=17> */
.L_x_28842:
[----:B------:R-:W-:Y:S05]  /*b870*/  BSYNC B0 ;  /* 0x0000000000007941 */ /* 0x000fea0003800000 */
.L_x_28841:
        /* <DEDUP_REMOVED lines=35> */
.L_x_28844:
[----:B------:R-:W-:Y:S05]  /*bab0*/  BSYNC B0 ;  /* 0x0000000000007941 */ /* 0x000fea0003800000 */
.L_x_28843:
        /* <DEDUP_REMOVED lines=19> */
.L_x_28846:
[----:B------:R-:W-:Y:S05]  /*bbf0*/  BSYNC B0 ;  /* 0x0000000000007941 */ /* 0x000fea0003800000 */
.L_x_28845:
        /* <DEDUP_REMOVED lines=36> */
.L_x_28848:
[----:B------:R-:W-:Y:S05]  /*be40*/  BSYNC B0 ;  /* 0x0000000000007941 */ /* 0x000fea0003800000 */
.L_x_28847:
[----:B------:R-:W-:Y:S06]  /*be50*/  BAR.SYNC.DEFER_BLOCKING 0x0 ;  /* 0x0000000000007b1d */ /* 0x000fec0000010000 */
[----:B------:R-:W-:Y:S05]  /*be60*/  @P3 EXIT ;  /* 0x000000000000394d */ /* 0x000fea0003800000 */
[----:B------:R-:W-:Y:S05]  /*be70*/  @P2 EXIT ;  /* 0x000000000000294d */ /* 0x000fea0003800000 */
[----:B------:R-:W2:Y:S01]  /*be80*/  S2UR UR5, SR_CTAID.X ;  /* 0x00000000000579c3 */ /* 0x000ea20000002500 */
[----:B------:R-:W-:Y:S01]  /*be90*/  ULDC UR4, c[0x0][0xc] ;  /* 0x0000030000047ab9 */ /* 0x000fe20000000800 */
[----:B------:R-:W-:Y:S01]  /*bea0*/  ULDC UR6, c[0x0][0x14] ;  /* 0x0000050000067ab9 */ /* 0x000fe20000000800 */
[----:B------:R-:W-:Y:S01]  /*beb0*/  UIMAD UR4, UR17, UR4, URZ ;  /* 0x00000004110472a4 */ /* 0x000fe2000f8e023f */
[C---:B01----:R-:W-:Y:S02]  /*bec0*/  VIADD R0, R26.reuse, 0x10 ;  /* 0x000000101a007836 */ /* 0x043fe40000000000 */
[C---:B------:R-:W-:Y:S02]  /*bed0*/  VIADD R3, R26.reuse, 0x30 ;  /* 0x000000301a037836 */ /* 0x040fe40000000000 */
[----:B------:R-:W0:Y:S01]  /*bee0*/  S2UR UR7, SR_CTAID.Z ;  /* 0x00000000000779c3 */ /* 0x000e220000002700 */
[----:B------:R-:W-:Y:S01]  /*bef0*/  VIADD R2, R26, 0x20 ;  /* 0x000000201a027836 */ /* 0x000fe20000000000 */
[----:B--2---:R-:W-:-:S02]  /*bf00*/  UIMAD UR5, UR5, UR6, URZ ;  /* 0x00000006050572a4 */ /* 0x004fc4000f8e023f */
[----:B------:R-:W-:Y:S02]  /*bf10*/  UIMAD UR6, UR4, UR6, URZ ;  /* 0x00000006040672a4 */ /* 0x000fe4000f8e023f */
[----:B------:R-:W-:Y:S02]  /*bf20*/  USHF.L.U32 UR5, UR5, 0x8, URZ ;  /* 0x0000000805057899 */ /* 0x000fe4000800063f */
[----:B------:R-:W-:Y:S02]  /*bf30*/  USHF.L.U32 UR6, UR6, 0x8, URZ ;  /* 0x0000000806067899 */ /* 0x000fe4000800063f */
[----:B0-----:R-:W-:Y:S02]  /*bf40*/  USHF.L.U32 UR4, UR7, 0x8, URZ ;  /* 0x0000000807047899 */ /* 0x001fe4000800063f */
[----:B------:R-:W-:Y:S02]  /*bf50*/  USHF.R.S32.HI UR8, URZ, 0x1f, UR5 ;  /* 0x0000001f3f087899 */ /* 0x000fe40008011405 */
[----:B------:R-:W-:-:S02]  /*bf60*/  USHF.R.S32.HI UR7, URZ, 0x1f, UR4 ;  /* 0x0000001f3f077899 */ /* 0x000fc40008011404 */
[----:B------:R-:W-:Y:S02]  /*bf70*/  USHF.R.S32.HI UR9, URZ, 0x1f, UR6 ;  /* 0x0000001f3f097899 */ /* 0x000fe40008011406 */
[----:B------:R-:W-:-:S04]  /*bf80*/  UIADD3 UR4, UP0, UP1, UR6, UR5, UR4 ;  /* 0x0000000506047290 */ /* 0x000fc8000f91e004 */
[----:B------:R-:W-:Y:S02]  /*bf90*/  UIADD3.X UR7, UR9, UR8, UR7, UP0, UP1 ;  /* 0x0000000809077290 */ /* 0x000fe400087e2407 */
[----:B------:R-:W-:Y:S01]  /*bfa0*/  IADD3 R5, P1, R0, UR4, RZ ;  /* 0x0000000400057c10 */ /* 0x000fe2000ff3e0ff */
[----:B------:R-:W-:Y:S01]  /*bfb0*/  ULDC.64 UR8, c[0x0][0x220] ;  /* 0x0000880000087ab9 */ /* 0x000fe20000000a00 */
[----:B------:R-:W-:Y:S02]  /*bfc0*/  IADD3 R9, P3, R3, UR4, RZ ;  /* 0x0000000403097c10 */ /* 0x000fe4000ff7e0ff */
[----:B------:R-:W-:Y:S02]  /*bfd0*/  IADD3 R7, P2, R2, UR4, RZ ;  /* 0x0000000402077c10 */ /* 0x000fe4000ff5e0ff */
[----:B------:R-:W-:Y:S02]  /*bfe0*/  IADD3 R11, P0, R26, UR4, RZ ;  /* 0x000000041a0b7c10 */ /* 0x000fe4000ff1e0ff */
[----:B------:R-:W-:-:S02]  /*bff0*/  LEA.HI.X.SX32 R12, R0, UR7, 0x1, P1 ;  /* 0x00000007000c7c11 */ /* 0x000fc400088f0eff */
[----:B------:R-:W-:Y:S02]  /*c000*/  LEA.HI.X.SX32 R0, R3, UR7, 0x1, P3 ;  /* 0x0000000703007c11 */ /* 0x000fe400098f0eff */
[----:B------:R-:W-:Y:S02]  /*c010*/  LEA R8, P3, R9, UR8, 0x2 ;  /* 0x0000000809087c11 */ /* 0x000fe4000f8610ff */
[----:B------:R-:W-:Y:S02]  /*c020*/  LEA.HI.X.SX32 R10, R2, UR7, 0x1, P2 ;  /* 0x00000007020a7c11 */ /* 0x000fe400090f0eff */
[----:B------:R-:W-:Y:S02]  /*c030*/  LEA.HI.X.SX32 R14, R26, UR7, 0x1, P0 ;  /* 0x000000071a0e7c11 */ /* 0x000fe400080f0eff */
        /* <DEDUP_REMOVED lines=16> */
[C---:B------:R-:W-:Y:S02]  /*c140*/  IADD3 R15, P2, R11.reuse, UR4, RZ ;  /* 0x000000040b0f7c10 */ /* 0x040fe4000ff5e0ff */
        /* <DEDUP_REMOVED lines=67> */
.L_x_28804:
        /* <DEDUP_REMOVED lines=8> */
.L_x_28850:
[----:B------:R-:W-:Y:S05]  /*c600*/  BSYNC B2 ;  /* 0x0000000000027941 */ /* 0x000fea0003800000 */
.L_x_28849:
        /* <DEDUP_REMOVED lines=9> */
.L_x_28851:
[----:B------:R-:W-:Y:S01]  /*c6a0*/  IMAD.MOV.U32 R60, RZ, RZ, R63 ;  /* 0x000000ffff3c7224 */ /* 0x000fe200078e003f */
[----:B------:R-:W-:Y:S06]  /*c6b0*/  BRA `(.L_x_28852) ;  /* 0xffffff8800787947 */ /* 0x000fec000383ffff */
.L_x_28809:
[----:B------:R-:W-:Y:S01]  /*c6c0*/  BSSY B2, `(.L_x_28853) ;  /* 0x0000007000027945 */ /* 0x000fe20003800000 */
[----:B------:R-:W-:Y:S02]  /*c6d0*/  IMAD.MOV.U32 R64, RZ, RZ, 0x2 ;  /* 0x00000002ff407424 */ /* 0x000fe400078e00ff */
[----:B------:R-:W-:Y:S02]  /*c6e0*/  IMAD.MOV.U32 R65, RZ, RZ, 0x1f ;  /* 0x0000001fff417424 */ /* 0x000fe400078e00ff */
[----:B------:R-:W-:-:S07]  /*c6f0*/  IMAD.MOV.U32 R62, RZ, RZ, -0x1 ;  /* 0xffffffffff3e7424 */ /* 0x000fce00078e00ff */
[----:B------:R-:W-:Y:S05]  /*c700*/  WARPSYNC.COLLECTIVE R62, `(.L_x_28854) ;  /* 0x000000003e087348 */ /* 0x000fea0003c00000 */
[----:B------:R0:W1:Y:S02]  /*c710*/  SHFL.BFLY P1, R63, R71, R64, R65 ;  /* 0x0c000040473f7389 */ /* 0x0000640000020041 */
[----:B01----:R-:W-:Y:S01]  /*c720*/  ENDCOLLECTIVE ;  /* 0x000000000000791b */ /* 0x003fe20003800000 */
.L_x_28854:
[----:B------:R-:W-:Y:S05]  /*c730*/  BSYNC B2 ;  /* 0x0000000000027941 */ /* 0x000fea0003800000 */
.L_x_28853:
        /* <DEDUP_REMOVED lines=9> */
.L_x_28855:
[----:B------:R-:W-:Y:S01]  /*c7d0*/  IMAD.MOV.U32 R61, RZ, RZ, R63 ;  /* 0x000000ffff3d7224 */ /* 0x000fe200078e003f */
[----:B------:R-:W-:Y:S06]  /*c7e0*/  BRA `(.L_x_28856) ;  /* 0xffffffac00687947 */ /* 0x000fec000383ffff */
.L_x_28812:
[----:B------:R-:W-:Y:S01]  /*c7f0*/  BSSY B0, `(.L_x_28857) ;  /* 0x0000008000007945 */ /* 0x000fe20003800000 */
[----:B------:R-:W-:Y:S02]  /*c800*/  IMAD.MOV.U32 R71, RZ, RZ, R227 ;  /* 0x000000ffff477224 */ /* 0x000fe400078e00e3 */
[----:B------:R-:W-:Y:S02]  /*c810*/  IMAD.MOV.U32 R64, RZ, RZ, 0x10 ;  /* 0x00000010ff407424 */ /* 0x000fe400078e00ff */
[----:B------:R-:W-:Y:S02]  /*c820*/  IMAD.MOV.U32 R65, RZ, RZ, 0x1f ;  /* 0x0000001fff417424 */ /* 0x000fe400078e00ff */
[----:B------:R-:W-:-:S07]  /*c830*/  IMAD.MOV.U32 R62, RZ, RZ, -0x1 ;  /* 0xffffffffff3e7424 */ /* 0x000fce00078e00ff */
[----:B0123--:R-:W-:Y:S05]  /*c840*/  WARPSYNC.COLLECTIVE R62, `(.L_x_28858) ;  /* 0x000000003e087348 */ /* 0x00ffea0003c00000 */
[----:B0-----:R0:W4:Y:S02]  /*c850*/  SHFL.BFLY P1, R63, R71, R64, R65 ;  /* 0x0c000040473f7389 */ /* 0x0011240000020041 */
[----:B01234-:R-:W-:Y:S01]  /*c860*/  ENDCOLLECTIVE ;  /* 0x000000000000791b */ /* 0x01ffe20003800000 */
.L_x_28858:
[----:B------:R-:W-:Y:S05]  /*c870*/  BSYNC B0 ;  /* 0x0000000000007941 */ /* 0x000fea0003800000 */
.L_x_28857:
        /* <DEDUP_REMOVED lines=9> */
.L_x_28859:
[----:B------:R-:W-:Y:S02]  /*c910*/  IMAD.MOV.U32 R64, RZ, RZ, 0x4 ;  /* 0x00000004ff407424 */ /* 0x000fe400078e00ff */
[----:B------:R-:W-:-:S05]  /*c920*/  IMAD.MOV.U32 R5, RZ, RZ, R63 ;  /* 0x000000ffff057224 */ /* 0x000fca00078e003f */
[----:B------:R-:W-:-:S05]  /*c930*/  FMNMX.FTZ R5, R6, R5, !PT ;  /* 0x0000000506057209 */ /* 0x000fca0007810000 */
[----:B------:R-:W-:-:S07]  /*c940*/  IMAD.MOV.U32 R71, RZ, RZ, R5 ;  /* 0x000000ffff477224 */ /* 0x000fce00078e0005 */
[----:B------:R-:W-:Y:S05]  /*c950*/  WARPSYNC.COLLECTIVE R62, `(.L_x_28860) ;  /* 0x000000003e087348 */ /* 0x000fea0003c00000 */
[----:B------:R0:W1:Y:S02]  /*c960*/  SHFL.BFLY P1, R63, R71, R64, R65 ;  /* 0x0c000040473f7389 */ /* 0x0000640000020041 */
[----:B01----:R-:W-:Y:S01]  /*c970*/  ENDCOLLECTIVE ;  /* 0x000000000000791b */ /* 0x003fe20003800000 */
.L_x_28860:
[----:B------:R-:W-:Y:S01]  /*c980*/  IMAD.MOV.U32 R8, RZ, RZ, R63 ;  /* 0x000000ffff087224 */ /* 0x000fe200078e003f */
[----:B------:R-:W-:Y:S06]  /*c990*/  BRA `(.L_x_28861) ;  /* 0xffffffac00d47947 */ /* 0x000fec000383ffff */
.L_x_28862:
        /* <DEDUP_REMOVED lines=14> */
.L_x_30065:


//--------------------- .text._ZN4vllm32paged_attention_v2_reduce_kernelIfLi192ELi128ELi512EEEvPT_PKfS4_PKS1_PKii --------------------------
	.section	.text._ZN4vllm32paged_attention_v2_reduce_kernelIfLi192ELi128ELi512EEEvPT_PKfS4_PKS1_PKii,"ax",@progbits
	.align	128
        .global         _ZN4vllm32paged_attention_v2_reduce_kernelIfLi192ELi128ELi512EEEvPT_PKfS4_PKS1_PKii
        .type           _ZN4vllm32paged_attention_v2_reduce_kernelIfLi192ELi128ELi512EEEvPT_PKfS4_PKS1_PKii,@function
        .size           _ZN4vllm32paged_attention_v2_reduce_kernelIfLi192ELi128ELi512EEEvPT_PKfS4_PKS1_PKii,(.L_x_30066 - _ZN4vllm32paged_attention_v2_reduce_kernelIfLi192ELi128ELi512EEEvPT_PKfS4_PKS1_PKii)
        .other          _ZN4vllm32paged_attention_v2_reduce_kernelIfLi192ELi128ELi512EEEvPT_PKfS4_PKS1_PKii,@"STO_CUDA_ENTRY STV_DEFAULT"
_ZN4vllm32paged_attention_v2_reduce_kernelIfLi192ELi128ELi512EEEvPT_PKfS4_PKS1_PKii:
.text._ZN4vllm32paged_attention_v2_reduce_kernelIfLi192ELi128ELi512EEEvPT_PKfS4_PKS1_PKii:
        /* <DEDUP_REMOVED lines=35> */
.L_x_28866:
        /* <DEDUP_REMOVED lines=11> */
.L_x_28865:
[----:B------:R-:W-:Y:S05]  /*02e0*/  BSYNC B0 ;  /* 0x0000000000007941 */ /* 0x000fea0003800000 */
.L_x_28864:
        /* <DEDUP_REMOVED lines=39> */
.L_x_28869:
        /* <DEDUP_REMOVED lines=17> */
.L_x_28868:
[----:B------:R-:W-:Y:S05]  /*0670*/  BSYNC B0 ;  /* 0x0000000000007941 */ /* 0x000fea0003800000 */
.L_x_28867:
        /* <DEDUP_REMOVED lines=44> */
.L_x_28873:
[----:B------:R-:W-:Y:S01]  /*0940*/  IADD3 R3, P1, R0, R5, RZ ;  /* 0x0000000500037210 */ /* 0x000fe20007f3e0ff */
[----:B------:R-:W-:-:S03]  /*0950*/  VIADD R4, R4, 0xffffffff ;  /* 0xffffffff04047836 */ /* 0x000fc60000000000 */
[C---:B0-----:R-:W-:Y:S01]  /*0960*/  LEA.HI.X.SX32 R6, R0.reuse, R7, 0x1, P1 ;  /* 0x0000000700067211 */ /* 0x041fe200008f0eff */
[----:B------:R-:W-:Y:S01]  /*0970*/  VIADD R0, R0, 0x80 ;  /* 0x0000008000007836 */ /* 0x000fe20000000000 */
[----:B--2---:R-:W-:-:S04]  /*0980*/  LEA R2, P1, R3, R8, 0x2 ;  /* 0x0000000803027211 */ /* 0x004fc800078210ff */
[----:B------:R-:W-:Y:S02]  /*0990*/  LEA.HI.X R3, R3, R9, R6, 0x2, P1 ;  /* 0x0000000903037211 */ /* 0x000fe400008f1406 */
[----:B------:R-:W-:-:S03]  /*09a0*/  ISETP.NE.AND P1, PT, R4, RZ, PT ;  /* 0x000000ff0400720c */ /* 0x000fc60003f25270 */
[----:B------:R4:W-:Y:S10]  /*09b0*/  STG.E desc[UR10][R2.64], RZ ;  /* 0x000000ff02007986 */ /* 0x0009f4000c10190a */
[----:B----4-:R-:W-:Y:S05]  /*09c0*/  @P1 BRA `(.L_x_28873) ;  /* 0xfffffffc00dc1947 */ /* 0x010fea000383ffff */
.L_x_28872:
[----:B------:R-:W-:Y:S05]  /*09d0*/  BSYNC B0 ;  /* 0x0000000000007941 */ /* 0x000fea0003800000 */
.L_x_28871:
[----:B------:R-:W-:Y:S05]  /*09e0*/  @!P0 EXIT ;  /* 0x000000000000894d */ /* 0x000fea0003800000 */
[----:B------:R-:W-:-:S05]  /*09f0*/  ULDC.64 UR4, c[0x0][0x210] ;  /* 0x0000840000047ab9 */ /* 0x000fca0000000a00 */
.L_x_28874:
[----:B--2---:R-:W-:-:S04]  /*0a00*/  IADD3 R3, P0, R0, R5, RZ ;  /* 0x0000000500037210 */ /* 0x004fc80007f1e0ff */
[----:B------:R-:W-:Y:S02]  /*0a10*/  LEA.HI.X.SX32 R4, R0, R7, 0x1, P0 ;  /* 0x0000000700047211 */ /* 0x000fe400000f0eff */
[----:B------:R-:W-:-:S04]  /*0a20*/  LEA R2, P0, R3, UR4, 0x2 ;  /* 0x0000000403027c11 */ /* 0x000fc8000f8010ff */
[----:B------:R-:W-:Y:S02]  /*0a30*/  LEA.HI.X R3, R3, UR5, R4, 0x2, P0 ;  /* 0x0000000503037c11 */ /* 0x000fe400080f1404 */
[C---:B------:R-:W-:Y:S02]  /*0a40*/  ISETP.GE.AND P0, PT, R0.reuse, -0x140, PT ;  /* 0xfffffec00000780c */ /* 0x040fe40003f06270 */
[----:B------:R-:W-:Y:S01]  /*0a50*/  IADD3 R0, R0, 0x200, RZ ;  /* 0x0000020000007810 */ /* 0x000fe20007ffe0ff */
[----:B------:R2:W-:Y:S04]  /*0a60*/  STG.E desc[UR10][R2.64], RZ ;  /* 0x000000ff02007986 */ /* 0x0005e8000c10190a */
[----:B------:R2:W-:Y:S04]  /*0a70*/  STG.E desc[UR10][R2.64+0x200], RZ ;  /* 0x000200ff02007986 */ /* 0x0005e8000c10190a */
[----:B------:R2:W-:Y:S04]  /*0a80*/  STG.E desc[UR10][R2.64+0x400], RZ ;  /* 0x000400ff02007986 */ /* 0x0005e8000c10190a */
[----:B------:R2:W-:Y:S01]  /*0a90*/  STG.E desc[UR10][R2.64+0x600], RZ ;  /* 0x000600ff02007986 */ /* 0x0005e2000c10190a */
[----:B------:R-:W-:Y:S05]  /*0aa0*/  @!P0 BRA `(.L_x_28874) ;  /* 0xfffffffc00d48947 */ /* 0x000fea000383ffff */
[----:B------:R-:W-:Y:S05]  /*0ab0*/  EXIT ;  /* 0x000000000000794d */ /* 0x000fea0003800000 */
.L_x_28870:
        /* <DEDUP_REMOVED lines=9> */
.L_x_28881:
[----:B--2---:R-:W-:Y:S02]  /*0b50*/  IMAD.MOV.U32 R19, RZ, RZ, RZ ;  /* 0x000000ffff137224 */ /* 0x004fe400078e00ff */
[----:B------:R-:W-:Y:S01]  /*0b60*/  IMAD.MOV.U32 R13, RZ, RZ, RZ ;  /* 0x000000ffff0d7224 */ /* 0x000fe200078e00ff */
[----:B------:R-:W-:Y:S06]  /*0b70*/  @!P1 BRA `(.L_x_28875) ;  /* 0x0000000800749947 */ /* 0x000fec0003800000 */
[----:B------:R-:W-:Y:S01]  /*0b80*/  ISETP.GT.AND P0, PT, R12, RZ, PT ;  /* 0x000000ff0c00720c */ /* 0x000fe20003f04270 */
[----:B------:R-:W-:Y:S01]  /*0b90*/  HFMA2.MMA R19, -RZ, RZ, 0, 0 ;  /* 0x00000000ff137435 */ /* 0x000fe200000001ff */
[----:B------:R-:W-:Y:S01]  /*0ba0*/  IMAD.MOV.U32 R13, RZ, RZ, RZ ;  /* 0x000000ffff0d7224 */ /* 0x000fe200078e00ff */
[----:B---3--:R-:W-:Y:S01]  /*0bb0*/  MOV R18, R8 ;  /* 0x0000000800127202 */ /* 0x008fe20000000f00 */
[----:B------:R-:W-:Y:S01]  /*0bc0*/  IMAD.MOV.U32 R16, RZ, RZ, R11 ;  /* 0x000000ffff107224 */ /* 0x000fe200078e000b */
[----:B------:R-:W-:Y:S01]  /*0bd0*/  MOV R20, R12 ;  /* 0x0000000c00147202 */ /* 0x000fe20000000f00 */
[----:B------:R-:W-:-:S07]  /*0be0*/  IMAD.MOV.U32 R17, RZ, RZ, R10 ;  /* 0x000000ffff117224 */ /* 0x000fce00078e000a */
[----:B------:R-:W-:Y:S05]  /*0bf0*/  @!P0 BRA `(.L_x_28876) ;  /* 0x0000000400ec8947 */ /* 0x000fea0003800000 */
[----:B------:R-:W-:Y:S02]  /*0c00*/  ISETP.GT.AND P2, PT, R20, 0xc, PT ;  /* 0x0000000c1400780c */ /* 0x000fe40003f44270 */
[----:B------:R-:W-:-:S11]  /*0c10*/  PLOP3.LUT P0, PT, PT, PT, PT, 0x80, 0x0 ;  /* 0x000000000000781c */ /* 0x000fd60003f0f070 */
[----:B------:R-:W-:Y:S05]  /*0c20*/  @!P2 BRA `(.L_x_28877) ;  /* 0x00000004002ca947 */ /* 0x000fea0003800000 */
[----:B------:R-:W-:-:S13]  /*0c30*/  PLOP3.LUT P0, PT, PT, PT, PT, 0x8, 0x0 ;  /* 0x000000000000781c */ /* 0x000fda0003f0e170 */
.L_x_28878:
        /* <DEDUP_REMOVED lines=54> */
[----:B------:R-:W-:Y:S02]  /*0fa0*/  IADD3 R18, P3, R18, 0x3000, RZ ;  /* 0x0000300012127810 */ /* 0x000fe40007f7e0ff */
[----:B------:R-:W-:Y:S02]  /*0fb0*/  IADD3 R13, R13, 0x10, RZ ;  /* 0x000000100d0d7810 */ /* 0x000fe40007ffe0ff */
[----:B------:R-:W-:Y:S01]  /*0fc0*/  IADD3.X R17, RZ, R17, RZ, P3, !PT ;  /* 0x00000011ff117210 */ /* 0x000fe20001ffe4ff */
[----:B--2---:R-:W-:Y:S02]  /*0fd0*/  FMUL.FTZ R21, R26, R21 ;  /* 0x000000151a157220 */ /* 0x004fe40000410000 */
[----:B------:R-:W-:Y:S02]  /*0fe0*/  LDS R26, [R16+0x30] ;  /* 0x00003000101a7984 */ /* 0x000fe40000000800 */
[----:B------:R-:W-:-:S02]  /*0ff0*/  FFMA.FTZ R27, R6, R21, R27 ;  /* 0x00000015061b7223 */ /* 0x000fc4000001001b */
        /* <DEDUP_REMOVED lines=8> */
[----:B0-----:R-:W-:Y:S02]  /*1080*/  VIADD R16, R16, 0x40 ;  /* 0x0000004010107836 */ /* 0x001fe40000000000 */
[----:B-1----:R-:W-:-:S04]  /*1090*/  FMUL.FTZ R22, R22, R23 ;  /* 0x0000001716167220 */ /* 0x002fc80000410000 */
[----:B------:R-:W-:-:S04]  /*10a0*/  FFMA.FTZ R21, R6, R22, R21 ;  /* 0x0000001606157223 */ /* 0x000fc80000010015 */
[----:B------:R-:W-:-:S04]  /*10b0*/  FFMA.FTZ R19, R6, R19, R21 ;  /* 0x0000001306137223 */ /* 0x000fc80000010015 */
[----:B------:R-:W-:Y:S01]  /*10c0*/  FFMA.FTZ R19, R6, R14, R19 ;  /* 0x0000000e06137223 */ /* 0x000fe20000010013 */
[----:B------:R-:W-:Y:S06]  /*10d0*/  @P2 BRA `(.L_x_28878) ;  /* 0xfffffff800d82947 */ /* 0x000fec000383ffff */
.L_x_28877:
        /* <DEDUP_REMOVED lines=43> */
.L_x_28879:
[----:B------:R-:W-:-:S13]  /*1390*/  ISETP.NE.OR P0, PT, R20, RZ, P0 ;  /* 0x000000ff1400720c */ /* 0x000fda0000705670 */
[----:B------:R-:W-:Y:S05]  /*13a0*/  @!P0 BRA `(.L_x_28875) ;  /* 0x0000000000688947 */ /* 0x000fea0003800000 */
.L_x_28876:
        /* <DEDUP_REMOVED lines=26> */
.L_x_28875:
        /* <DEDUP_REMOVED lines=9> */
[----:B------:R-:W-:Y:S01]  /*15e0*/  IMAD R20, R13, 0x4, R2 ;  /* 0x000000040d147824 */ /* 0x000fe200078e0202 */
[----:B------:R-:W-:-:S04]  /*15f0*/  ISETP.NE.AND P0, PT, R9, 0x1, PT ;  /* 0x000000010900780c */ /* 0x000fc80003f05270 */
[----:B------:R-:W2:Y:S02]  /*1600*/  LDS R13, [R20] ;  /* 0x00000000140d7984 */ /* 0x000ea40000000800 */
[----:B--2---:R-:W-:-:S04]  /*1610*/  FMUL.FTZ R16, R13, R16 ;  /* 0x000000100d107220 */ /* 0x004fc80000410000 */
[----:B0-----:R-:W-:-:S03]  /*1620*/  FFMA.FTZ R19, R16, R6, R19 ;  /* 0x0000000610137223 */ /* 0x001fc60000010013 */
        /* <DEDUP_REMOVED lines=10> */
.L_x_28880:
[----:B------:R-:W-:Y:S01]  /*16d0*/  IADD3 R13, P0, R0, R5, RZ ;  /* 0x00000005000d7210 */ /* 0x000fe20007f1e0ff */
[----:B------:R-:W-:-:S03]  /*16e0*/  ULDC.64 UR4, c[0x0][0x210] ;  /* 0x0000840000047ab9 */ /* 0x000fc60000000a00 */
[----:B------:R-:W-:Y:S02]  /*16f0*/  LEA.HI.X.SX32 R16, R0, R7, 0x1, P0 ;  /* 0x0000000700107211 */ /* 0x000fe400000f0eff */
[----:B------:R-:W-:-:S04]  /*1700*/  LEA R14, P0, R13, UR4, 0x2 ;  /* 0x000000040d0e7c11 */ /* 0x000fc8000f8010ff */
[----:B------:R-:W-:Y:S02]  /*1710*/  LEA.HI.X R15, R13, UR5, R16, 0x2, P0 ;  /* 0x000000050d0f7c11 */ /* 0x000fe400080f1410 */
[C---:B------:R-:W-:Y:S02]  /*1720*/  ISETP.GE.AND P0, PT, R0.reuse, 0x40, PT ;  /* 0x000000400000780c */ /* 0x040fe40003f06270 */
[----:B------:R-:W-:Y:S01]  /*1730*/  IADD3 R0, R0, 0x80, RZ ;  /* 0x0000008000007810 */ /* 0x000fe20007ffe0ff */
[----:B------:R2:W-:Y:S10]  /*1740*/  STG.E desc[UR10][R14.64], R19 ;  /* 0x000000130e007986 */ /* 0x0005f4000c10190a */
[----:B------:R-:W-:Y:S05]  /*1750*/  @!P0 BRA `(.L_x_28881) ;  /* 0xfffffff000fc8947 */ /* 0x000fea000383ffff */
[----:B------:R-:W-:Y:S05]  /*1760*/  EXIT ;  /* 0x000000000000794d */ /* 0x000fea0003800000 */
.L_x_28863:
        /* <DEDUP_REMOVED lines=19> */
.L_x_28882:
        /* <DEDUP_REMOVED lines=15> */
.L_x_28883:
        /* <DEDUP_REMOVED lines=15> */
.L_x_30066:


//--------------------- .text._ZN4vllm25paged_attention_v2_kernelIffLi192ELi8ELi128ELNS_18Fp8KVCacheDataTypeE0ELb1ELi512EEEvPfS2_PT_PKS3_PKT0_S9_ifPKiSB_iPKfiiiSD_SD_iiiii --------------------------
	.section	.text._ZN4vllm25paged_attention_v2_kernelIffLi192ELi8ELi128ELNS_18Fp8KVCacheDataTypeE0ELb1ELi512EEEvPfS2_PT_PKS3_PKT0_S9_ifPKiSB_iPKfiiiSD_SD_iiiii,"ax",@progbits
	.align	128
        .global         _ZN4vllm25paged_attention_v2_kernelIffLi192ELi8ELi128ELNS_18Fp8KVCacheDataTypeE0ELb1ELi512EEEvPfS2_PT_PKS3_PKT0_S9_ifPKiSB_iPKfiiiSD_SD_iiiii
        .type           _ZN4vllm25paged_attention_v2_kernelIffLi192ELi8ELi128ELNS_18Fp8KVCacheDataTypeE0ELb1ELi512EEEvPfS2_PT_PKS3_PKT0_S9_ifPKiSB_iPKfiiiSD_SD_iiiii,@function
        .size           _ZN4vllm25paged_attention_v2_kernelIffLi192ELi8ELi128ELNS_18Fp8KVCacheDataTypeE0ELb1ELi512EEEvPfS2_PT_PKS3_PKT0_S9_ifPKiSB_iPKfiiiSD_SD_iiiii,(.L_x_30067 - _ZN4vllm25paged_attention_v2_kernelIffLi192ELi8ELi128ELNS_18Fp8KVCacheDataTypeE0ELb1ELi512EEEvPfS2_PT_PKS3_PKT0_S9_ifPKiSB_iPKfiiiSD_SD_iiiii)
        .other          _ZN4vllm25paged_attention_v2_kernelIffLi192ELi8ELi128ELNS_18Fp8KVCacheDataTypeE0ELb1ELi512EEEvPfS2_PT_PKS3_PKT0_S9_ifPKiSB_iPKfiiiSD_SD_iiiii,@"STO_CUDA_ENTRY STV_DEFAULT"
_ZN4vllm25paged_attention_v2_kernelIffLi192ELi8ELi128ELNS_18Fp8KVCacheDataTypeE0ELb1ELi512EEEvPfS2_PT_PKS3_PKT0_S9_ifPKiSB_iPKfiiiSD_SD_iiiii:
.text._ZN4vllm25paged_attention_v2_kernelIffLi192ELi8ELi128ELNS_18Fp8KVCacheDataTypeE0ELb1ELi512EEEvPfS2_PT_PKS3_PKT0_S9_ifPKiSB_iPKfiiiSD_SD_iiiii:
        /* <DEDUP_REMOVED lines=32> */
[----:B------:R-:W4:Y:S01]  /*0200*/  S2R R7, SR_CTAID.X ;  /* 0x0000000000077919 */ /* 0x000f220000002500 */
[----:B------:R-:W-:Y:S03]  /*0210*/  BSSY B0, `(.L_x_28884) ;  /* 0x0000096000007945 */ /* 0x000fe60003800000 */
[----:B-1----:R-:W1:Y:S01]  /*0220*/  MUFU.RCP R0, R0 ;  /* 0x0000000000007308 */ /* 0x002e620000001000 */
[----:B---3--:R-:W-:-:S04]  /*0230*/  IABS R5, R5 ;  /* 0x0000000500057213 */ /* 0x008fc80000000000 */
[----:B------:R-:W-:Y:S01]  /*0240*/  R2UR UR7, R5 ;  /* 0x00000000050772ca */ /* 0x000fe200000e0000 */
[----:B-1----:R-:W-:Y:S01]  /*0250*/  VIADD R4, R0, 0xffffffe ;  /* 0x0ffffffe00047836 */ /* 0x002fe20000000000 */
[----:B----4-:R-:W-:-:S05]  /*0260*/  IABS R5, R7 ;  /* 0x0000000700057213 */ /* 0x010fca0000000000 */
[----:B------:R-:W1:Y:S01]  /*0270*/  F2I.FTZ.U32.TRUNC.NTZ R4, R4 ;  /* 0x0000000400047305 */ /* 0x000e62000021f000 */
[----:B------:R-:W-:Y:S02]  /*0280*/  R2UR UR13, R5 ;  /* 0x00000000050d72ca */ /* 0x000fe400000e0000 */
[----:B------:R-:W3:Y:S01]  /*0290*/  S2R R5, SR_TID.X ;  /* 0x0000000000057919 */ /* 0x000ee20000002100 */
[----:B-1----:R-:W-:-:S13]  /*02a0*/  R2UR UR5, R4 ;  /* 0x00000000040572ca */ /* 0x002fda00000e0000 */
        /* <DEDUP_REMOVED lines=29> */
[----:B---3--:R-:W-:Y:S02]  /*0480*/  SHF.R.S32.HI R0, RZ, 0x1f, R5 ;  /* 0x0000001fff007819 */ /* 0x008fe40000011405 */
[----:B0-----:R-:W-:Y:S02]  /*0490*/  R2UR UR5, R2 ;  /* 0x00000000020572ca */ /* 0x001fe400000e0000 */
[----:B------:R-:W-:-:S04]  /*04a0*/  LEA.HI R2, R0, R5, RZ, 0x5 ;  /* 0x0000000500027211 */ /* 0x000fc800078f28ff */
[----:B------:R-:W-:-:S07]  /*04b0*/  SHF.R.S32.HI R4, RZ, 0x5, R2 ;  /* 0x00000005ff047819 */ /* 0x000fce0000011402 */
        /* <DEDUP_REMOVED lines=12> */
[----:B------:R-:W-:Y:S02]  /*0580*/  USEL UR5, UR7, UR12, UP0 ;  /* 0x0000000c07057287 */ /* 0x000fe40008000000 */
[----:B------:R-:W-:Y:S02]  /*0590*/  ULOP3.LUT UR7, UR9, UR21, URZ, 0x3c, !UPT ;  /* 0x0000001509077292 */ /* 0x000fe4000f8e3c3f */
[----:B------:R-:W-:Y:S02]  /*05a0*/  UIMAD UR4, UR15, -0x40, UR5 ;  /* 0xffffffc00f0478a4 */ /* 0x000fe4000f8e0205 */
[----:B------:R-:W-:Y:S02]  /*05b0*/  @!UP2 UIADD3 UR13, UR13, -UR22, URZ ;  /* 0x800000160d0da290 */ /* 0x000fe4000fffe03f */
[----:B------:R-:W-:Y:S02]  /*05c0*/  @!UP2 UIADD3 UR14, UR14, 0x1, URZ ;  /* 0x000000010e0ea890 */ /* 0x000fe4000fffe03f */
[----:B------:R-:W-:-:S02]  /*05d0*/  UISETP.GE.U32.AND UP1, UPT, UR13, UR22, UPT ;  /* 0x000000160d00728c */ /* 0x000fc4000bf26070 */
[----:B------:R-:W-:Y:S02]  /*05e0*/  ULEA UR6, UR4, UR20, 0x3 ;  /* 0x0000001404067291 */ /* 0x000fe4000f8e183f */
[----:B------:R-:W-:Y:S01]  /*05f0*/  UISETP.GE.AND UP2, UPT, UR7, URZ, UPT ;  /* 0x0000003f0700728c */ /* 0x000fe2000bf46270 */
[----:B------:R-:W-:Y:S01]  /*0600*/  UMOV UR4, URZ ;  /* 0x0000003f00047c82 */ /* 0x000fe20008000000 */
[----:B------:R-:W-:-:S05]  /*0610*/  UISETP.LT.AND UP0, UPT, UR19, UR6, UPT ;  /* 0x000000061300728c */ /* 0x000fca000bf01270 */
[----:B------:R-:W-:Y:S02]  /*0620*/  @UP1 UIADD3 UR14, UR14, 0x1, URZ ;  /* 0x000000010e0e1890 */ /* 0x000fe4000fffe03f */
[----:B------:R-:W-:Y:S02]  /*0630*/  UISETP.NE.AND UP1, UPT, UR21, URZ, UPT ;  /* 0x0000003f1500728c */ /* 0x000fe4000bf25270 */
[----:B------:R-:W-:-:S03]  /*0640*/  USEL UR13, UR19, UR6, UP0 ;  /* 0x00000006130d7287 */ /* 0x000fc60008000000 */
[----:B------:R-:W-:Y:S01]  /*0650*/  UMOV UR12, UR14 ;  /* 0x0000000e000c7c82 */ /* 0x000fe20008000000 */
[----:B------:R-:W-:Y:S02]  /*0660*/  UIADD3 UR13, -UR20, UR13, URZ ;  /* 0x0000000d140d7290 */ /* 0x000fe4000fffe13f */
[----:B------:R-:W-:-:S03]  /*0670*/  @!UP2 UIADD3 UR12, -UR12, URZ, URZ ;  /* 0x0000003f0c0ca290 */ /* 0x000fc6000fffe13f */
[----:B------:R-:W-:Y:S01]  /*0680*/  @!UP1 ULOP3.LUT UR12, URZ, UR21, URZ, 0x33, !UPT ;  /* 0x000000153f0c9292 */ /* 0x000fe2000f8e333f */
[----:B--2---:R-:W-:Y:S02]  /*0690*/  @P0 R2UR UR4, R3 ;  /* 0x00000000030402ca */ /* 0x004fe400000e0000 */
[----:B------:R-:W-:Y:S02]  /*06a0*/  ISETP.GT.AND P0, PT, R5, 0xbf, PT ;  /* 0x000000bf0500780c */ /* 0x000fe40003f04270 */
[----:B------:R-:W-:-:S04]  /*06b0*/  LEA.HI R3, R0, R5, RZ, 0x2 ;  /* 0x0000000500037211 */ /* 0x000fc800078f10ff */
[----:B------:R-:W-:-:S05]  /*06c0*/  LOP3.LUT R0, R3, 0xfffffffc, RZ, 0xc0, !PT ;  /* 0xfffffffc03007812 */ /* 0x000fca00078ec0ff */
[----:B------:R-:W-:Y:S01]  /*06d0*/  IMAD.IADD R0, R5, 0x1, -R0 ;  /* 0x0000000105007824 */ /* 0x000fe200078e0a00 */
[----:B------:R-:W-:Y:S01]  /*06e0*/  SHF.R.S32.HI R5, RZ, 0x2, R3 ;  /* 0x00000002ff057819 */ /* 0x000fe20000011403 */
[----:B------:R-:W-:Y:S06]  /*06f0*/  @P0 BRA `(.L_x_28885) ;  /* 0x00000004001c0947 */ /* 0x000fec0003800000 */
        /* <DEDUP_REMOVED lines=28> */
.L_x_28888:
        /* <DEDUP_REMOVED lines=11> */
.L_x_28887:
[----:B------:R-:W-:Y:S05]  /*0970*/  BSYNC B1 ;  /* 0x0000000000017941 */ /* 0x000fea0003800000 */
.L_x_28886:
        /* <DEDUP_REMOVED lines=14> */
.L_x_28889:
        /* <DEDUP_REMOVED lines=17> */
.L_x_28885:
[----:B------:R-:W-:Y:S05]  /*0b70*/  BSYNC B0 ;  /* 0x0000000000007941 */ /* 0x000fea0003800000 */
.L_x_28884:
        /* <DEDUP_REMOVED lines=8> */
[----:B------:R-:W-:Y:S01]  /*0c00*/  IMAD.U32 R7, RZ, RZ, UR18 ;  /* 0x00000012ff077e24 */ /* 0x000fe2000f8e00ff */
[----:B------:R-:W-:Y:S02]  /*0c10*/  ULOP3.LUT UR18, UR18, UR23, URZ, 0x3c, !UPT ;  /* 0x0000001712127292 */ /* 0x000fe4000f8e3c3f */
[----:B------:R-:W0:Y:S01]  /*0c20*/  I2F.RP R3, R2 ;  /* 0x0000000200037306 */ /* 0x000e220000209400 */
[C---:B------:R-:W-:Y:S01]  /*0c30*/  R2UR UR22, R2.reuse ;  /* 0x00000000021672ca */ /* 0x040fe200000e0000 */
[----:B------:R-:W-:Y:S01]  /*0c40*/  ULDC.64 UR26, c[0x0][0x248] ;  /* 0x00009200001a7ab9 */ /* 0x000fe20000000a00 */
[----:B------:R-:W-:Y:S01]  /*0c50*/  IABS R7, R7 ;  /* 0x0000000700077213 */ /* 0x000fe20000000000 */
[----:B------:R-:W-:Y:S01]  /*0c60*/  ULDC.64 UR28, c[0x0][0x230] ;  /* 0x00008c00001c7ab9 */ /* 0x000fe20000000a00 */
[----:B------:R-:W-:Y:S01]  /*0c70*/  R2UR UR25, R2 ;  /* 0x00000000021972ca */ /* 0x000fe200000e0000 */
[----:B------:R-:W-:Y:S01]  /*0c80*/  ULDC.64 UR30, c[0x0][0x230] ;  /* 0x00008c00001e7ab9 */ /* 0x000fe20000000a00 */
[----:B------:R-:W-:Y:S01]  /*0c90*/  R2UR UR21, R7 ;  /* 0x00000000071572ca */ /* 0x000fe200000e0000 */
[----:B0-----:R-:W0:Y:S02]  /*0ca0*/  MUFU.RCP R3, R3 ;  /* 0x0000000300037308 */ /* 0x001e240000001000 */
[----:B0-----:R-:W-:-:S02]  /*0cb0*/  VIADD R6, R3, 0xffffffe ;  /* 0x0ffffffe03067836 */ /* 0x001fc40000000000 */
[----:B------:R-:W0:Y:S04]  /*0cc0*/  S2R R3, SR_CTAID.Z ;  /* 0x0000000000037919 */ /* 0x000e280000002700 */
[----:B------:R-:W1:Y:S02]  /*0cd0*/  F2I.FTZ.U32.TRUNC.NTZ R6, R6 ;  /* 0x0000000600067305 */ /* 0x000e64000021f000 */
[----:B-1----:R-:W-:-:S13]  /*0ce0*/  R2UR UR7, R6 ;  /* 0x00000000060772ca */ /* 0x002fda00000e0000 */
[----:B------:R-:W-:Y:S01]  /*0cf0*/  UIMAD UR6, UR7, UR22, URZ ;  /* 0x00000016070672a4 */ /* 0x000fe2000f8e023f */
[----:B0-----:R-:W-:Y:S02]  /*0d00*/  IMAD R3, R3, 0x40, R4 ;  /* 0x0000004003037824 */ /* 0x001fe400078e0204 */
[----:B------:R-:W-:Y:S01]  /*0d10*/  IMAD.MOV.U32 R4, RZ, RZ, -0x800001 ;  /* 0xff7fffffff047424 */ /* 0x000fe200078e00ff */
[----:B------:R-:W-:Y:S01]  /*0d20*/  UIADD3 UR14, -UR6, URZ, URZ ;  /* 0x0000003f060e7290 */ /* 0x000fe2000fffe13f */
[----:B------:R-:W-:Y:S01]  /*0d30*/  BAR.SYNC.DEFER_BLOCKING 0x0 ;  /* 0x0000000000007b1d */ /* 0x000fe20000010000 */
[----:B------:R-:W-:-:S05]  /*0d40*/  ISETP.GE.AND P0, PT, R3, UR5, PT ;  /* 0x0000000503007c0c */ /* 0x000fca000bf06270 */
        /* <DEDUP_REMOVED lines=11> */
[----:B------:R-:W-:-:S03]  /*0e00*/  @UP1 UIMAD UR9, UR11, UR21, UR9 ;  /* 0x000000150b0912a4 */ /* 0x000fc6000f8e0209 */
[----:B------:R-:W-:Y:S01]  /*0e10*/  ULDC UR21, c[0x0][0x26c] ;  /* 0x00009b0000157ab9 */ /* 0x000fe20000000800 */
[----:B------:R-:W-:-:S03]  /*0e20*/  ULDC UR11, c[0x0][0x244] ;  /* 0x00009100000b7ab9 */ /* 0x000fc60000000800 */
[----:B------:R-:W-:Y:S02]  /*0e30*/  @!UP3 UIADD3 UR6, UR6, -UR22, URZ ;  /* 0x800000160606b290 */ /* 0x000fe4000fffe03f */
[----:B------:R-:W-:Y:S02]  /*0e40*/  @!UP3 UIADD3 UR7, UR7, 0x1, URZ ;  /* 0x000000010707b890 */ /* 0x000fe4000fffe03f */
[----:B------:R-:W-:Y:S02]  /*0e50*/  UISETP.GE.U32.AND UP2, UPT, UR6, UR25, UPT ;  /* 0x000000190600728c */ /* 0x000fe4000bf46070 */
[----:B------:R-:W-:Y:S02]  /*0e60*/  UISETP.GE.AND UP3, UPT, UR18, URZ, UPT ;  /* 0x0000003f1200728c */ /* 0x000fe4000bf66270 */
[----:B------:R-:W-:Y:S02]  /*0e70*/  @!UP1 UIADD3 UR6, -UR24, URZ, URZ ;  /* 0x0000003f18069290 */ /* 0x000fe4000fffe13f */
[----:B------:R-:W-:-:S02]  /*0e80*/  USHF.R.S32.HI UR18, URZ, 0x1f, UR8 ;  /* 0x0000001f3f127899 */ /* 0x000fc40008011408 */
        /* <DEDUP_REMOVED lines=8> */
[----:B------:R-:W-:Y:S01]  /*0f10*/  ULDC UR23, c[0x0][0x244] ;  /* 0x0000910000177ab9 */ /* 0x000fe20000000800 */
[----:B------:R-:W-:Y:S08]  /*0f20*/  @P0 BRA `(.L_x_28891) ;  /* 0x0000005000980947 */ /* 0x000ff00003800000 */
[----:B------:R-:W0:Y:S01]  /*0f30*/  S2R R11, SR_CgaCtaId ;  /* 0x00000000000b7919 */ /* 0x000e220000008800 */
[C---:B------:R-:W-:Y:S01]  /*0f40*/  VIADD R6, R0.reuse, 0x1c ;  /* 0x0000001c00067836 */ /* 0x040fe20000000000 */
[----:B------:R-:W-:Y:S01]  /*0f50*/  SHF.R.S32.HI R2, RZ, 0x1f, R5 ;  /* 0x0000001fff027819 */ /* 0x000fe20000011405 */
[C---:B------:R-:W-:Y:S01]  /*0f60*/  VIADD R4, R0.reuse, 0x18 ;  /* 0x0000001800047836 */ /* 0x040fe20000000000 */
[----:B------:R-:W-:Y:S01]  /*0f70*/  MOV R8, 0x400 ;  /* 0x0000040000087802 */ /* 0x000fe20000000f00 */
        /* <DEDUP_REMOVED lines=27> */
[----:B0-----:R-:W-:Y:S01]  /*1130*/  LEA R77, R11, R8, 0x18 ;  /* 0x000000080b4d7211 */ /* 0x001fe200078ec0ff */
        /* <DEDUP_REMOVED lines=15> */
[----:B------:R-:W-:Y:S01]  /*1230*/  LEA.HI R59, R16, R17, RZ, 0x2 ;  /* 0x00000011103b7211 */ /* 0x000fe200078f10ff */
        /* <DEDUP_REMOVED lines=18> */
[----:B------:R-:W-:Y:S01]  /*1360*/  VIADD R47, R0, 0xb8 ;  /* 0x000000b8002f7836 */ /* 0x000fe20000000000 */
[----:B------:R-:W-:Y:S01]  /*1370*/  LEA.HI R58, R12, R15, RZ, 0x2 ;  /* 0x0000000f0c3a7211 */ /* 0x000fe200078f10ff */
[----:B------:R-:W0:Y:S01]  /*1380*/  LDC R76, c[0x0][0x26c] ;  /* 0x00009b00ff4c7b82 */ /* 0x000e220000000800 */
[----:B------:R-:W-:Y:S01]  /*1390*/  LOP3.LUT R12, R2, 0xfffffffc, RZ, 0xc0, !PT ;  /* 0xfffffffc020c7812 */ /* 0x000fe200078ec0ff */
[----:B------:R-:W-:Y:S01]  /*13a0*/  ULDC UR9, c[0x0][0x270] ;  /* 0x00009c0000097ab9 */ /* 0x000fe20000000800 */
[----:B------:R-:W-:Y:S01]  /*13b0*/  LOP3.LUT R13, R57, 0xfffffffc, RZ, 0xc0, !PT ;  /* 0xfffffffc390d7812 */ /* 0x000fe200078ec0ff */
[----:B------:R-:W-:Y:S01]  /*13c0*/  UIMAD UR9, UR12, UR9, URZ ;  /* 0x000000090c0972a4 */ /* 0x000fe2000f8e023f */
[----:B------:R-:W-:Y:S01]  /*13d0*/  LOP3.LUT R16, R58, 0xfffffffc, RZ, 0xc0, !PT ;  /* 0xfffffffc3a107812 */ /* 0x000fe200078ec0ff */
[----:B------:R-:W-:Y:S01]  /*13e0*/  IMAD.IADD R11, R11, 0x1, -R12 ;  /* 0x000000010b0b7824 */ /* 0x000fe200078e0a0c */
[----:B------:R-:W-:Y:S01]  /*13f0*/  LOP3.LUT R20, R62, 0xfffffffc, RZ, 0xc0, !PT ;  /* 0xfffffffc3e147812 */ /* 0x000fe200078ec0ff */
[----:B------:R-:W-:Y:S01]  /*1400*/  IMAD.IADD R12, R14, 0x1, -R13 ;  /* 0x000000010e0c7824 */ /* 0x000fe200078e0a0d */
        /* <DEDUP_REMOVED lines=85> */
[----:B------:R-:W-:Y:S01]  /*1960*/  VIADD R110, R5, -UR20 ;  /* 0x80000014056e7c36 */ /* 0x000fe20008000000 */
[C---:B------:R-:W-:Y:S01]  /*1970*/  LOP3.LUT R29, R73.reuse, 0xfffffffc, RZ, 0xc0, !PT ;  /* 0xfffffffc491d7812 */ /* 0x040fe200078ec0ff */
[----:B------:R-:W-:Y:S01]  /*1980*/  IMAD.SHL.U32 R89, R73, 0x8, RZ ;  /* 0x0000000849597824 */ /* 0x000fe200078e00ff */
[C---:B------:R-:W-:Y:S01]  /*1990*/  LOP3.LUT R28, R72.reuse, 0xfffffffc, RZ, 0xc0, !PT ;  /* 0xfffffffc481c7812 */ /* 0x040fe200078ec0ff */
[----:B------:R-:W-:Y:S01]  /*19a0*/  IMAD.SHL.U32 R88, R72, 0x8, RZ ;  /* 0x0000000848587824 */ /* 0x000fe200078e00ff */
[----:B------:R-:W-:-:S02]  /*19b0*/  LEA.HI R96, R36, R35, RZ, 0x2 ;  /* 0x0000002324607211 */ /* 0x000fc400078f10ff */
        /* <DEDUP_REMOVED lines=14> */
[----:B------:R-:W-:-:S02]  /*1aa0*/  LEA.HI R93, R33, R34, RZ, 0x2 ;  /* 0x00000022215d7211 */ /* 0x000fc400078f10ff */
[----:B------:R-:W-:Y:S02]  /*1ab0*/  LEA.HI R92, R32, R31, RZ, 0x2 ;  /* 0x0000001f205c7211 */ /* 0x000fe400078f10ff */
[C---:B------:R-:W-:Y:S01]  /*1ac0*/  LOP3.LUT R33, R93.reuse, 0xfffffffc, RZ, 0xc0, !PT ;  /* 0xfffffffc5d217812 */ /* 0x040fe200078ec0ff */
[----:B------:R-:W-:Y:S01]  /*1ad0*/  IMAD.SHL.U32 R93, R93, 0x8, RZ ;  /* 0x000000085d5d7824 */ /* 0x000fe200078e00ff */
[C---:B------:R-:W-:Y:S01]  /*1ae0*/  LOP3.LUT R32, R92.reuse, 0xfffffffc, RZ, 0xc0, !PT ;  /* 0xfffffffc5c207812 */ /* 0x040fe200078ec0ff */
[----:B------:R-:W-:Y:S01]  /*1af0*/  IMAD.SHL.U32 R92, R92, 0x8, RZ ;  /* 0x000000085c5c7824 */ /* 0x000fe200078e00ff */
[----:B------:R-:W-:Y:S02]  /*1b00*/  LEA.HI R100, R40, R39, RZ, 0x2 ;  /* 0x0000002728647211 */ /* 0x000fe400078f10ff */
        /* <DEDUP_REMOVED lines=16> */
[----:B------:R-:W-:-:S02]  /*1c10*/  LEA.HI R98, R36, R35, RZ, 0x2 ;  /* 0x0000002324627211 */ /* 0x000fc400078f10ff */
        /* <DEDUP_REMOVED lines=26> */
[----:B------:R-:W-:Y:S01]  /*1dc0*/  LEA.HI R109, R56, R49, RZ, 0x2 ;  /* 0x00000031386d7211 */ /* 0x000fe200078f10ff */
[----:B------:R-:W-:Y:S01]  /*1dd0*/  IMAD.U32 R56, RZ, RZ, UR9 ;  /* 0x00000009ff387e24 */ /* 0x000fe2000f8e00ff */
[----:B------:R-:W-:Y:S01]  /*1de0*/  LEA.HI R108, R48, R47, RZ, 0x2 ;  /* 0x0000002f306c7211 */ /* 0x000fe200078f10ff */
[----:B------:R-:W-:Y:S01]  /*1df0*/  IMAD.IADD R39, R39, 0x1, -R40 ;  /* 0x0000000127277824 */ /* 0x000fe200078e0a28 */
[----:B------:R-:W-:Y:S01]  /*1e00*/  SHF.R.S32.HI R51, RZ, 0x1f, R94 ;  /* 0x0000001fff337819 */ /* 0x000fe2000001145e */
[----:B------:R-:W-:Y:S01]  /*1e10*/  IMAD.IADD R40, R42, 0x1, -R41 ;  /* 0x000000012a287824 */ /* 0x000fe200078e0a29 */
[----:B------:R-:W-:Y:S01]  /*1e20*/  LOP3.LUT R42, R105, 0xfffffffc, RZ, 0xc0, !PT ;  /* 0xfffffffc692a7812 */ /* 0x000fe200078ec0ff */
[----:B------:R-:W-:Y:S01]  /*1e30*/  IMAD.IADD R41, R43, 0x1, -R44 ;  /* 0x000000012b297824 */ /* 0x000fe200078e0a2c */
[----:B------:R-:W-:Y:S01]  /*1e40*/  IADD3 R94, P0, R94, UR9, RZ ;  /* 0x000000095e5e7c10 */ /* 0x000fe2000ff1e0ff */
        /* <DEDUP_REMOVED lines=8> */
[----:B------:R-:W-:Y:S01]  /*1ed0*/  ULDC UR9, c[0x0][0x28c] ;  /* 0x0000a30000097ab9 */ /* 0x000fe20000000800 */
[----:B------:R-:W-:-:S02]  /*1ee0*/  LEA.HI R106, R44, R43, RZ, 0x2 ;  /* 0x0000002b2c6a7211 */ /* 0x000fc400078f10ff */
[C---:B------:R-:W-:Y:S01]  /*1ef0*/  LOP3.LUT R45, R107.reuse, 0xfffffffc, RZ, 0xc0, !PT ;  /* 0xfffffffc6b2d7812 */ /* 0x040fe200078ec0ff */
[----:B------:R-:W-:Y:S01]  /*1f00*/  IMAD.SHL.U32 R107, R107, 0x8, RZ ;  /* 0x000000086b6b7824 */ /* 0x000fe200078e00ff */
[C---:B------:R-:W-:Y:S01]  /*1f10*/  LOP3.LUT R44, R106.reuse, 0xfffffffc, RZ, 0xc0, !PT ;  /* 0xfffffffc6a2c7812 */ /* 0x040fe200078ec0ff */
[----:B------:R-:W-:Y:S01]  /*1f20*/  IMAD.SHL.U32 R106, R106, 0x8, RZ ;  /* 0x000000086a6a7824 */ /* 0x000fe200078e00ff */
[----:B------:R-:W-:Y:S01]  /*1f30*/  LEA.HI.X.SX32 R95, R56, R51, 0x1, P0 ;  /* 0x00000033385f7211 */ /* 0x000fe200000f0eff */
[----:B------:R-:W-:Y:S01]  /*1f40*/  IMAD.SHL.U32 R51, R50, 0x8, RZ ;  /* 0x0000000832337824 */ /* 0x000fe200078e00ff */
[----:B------:R-:W-:Y:S01]  /*1f50*/  FSETP.NEU.FTZ.AND P0, PT, RZ, UR4, PT ;  /* 0x00000004ff007c0b */ /* 0x000fe2000bf1d000 */
[----:B------:R-:W-:Y:S01]  /*1f60*/  IMAD.IADD R43, R43, 0x1, -R44 ;  /* 0x000000012b2b7824 */ /* 0x000fe200078e0a2c */
[----:B------:R-:W-:Y:S01]  /*1f70*/  LOP3.LUT R78, R78, 0xffffffe0, RZ, 0xc0, !PT ;  /* 0xffffffe04e4e7812 */ /* 0x000fe200078ec0ff */
[----:B------:R-:W-:Y:S01]  /*1f80*/  IMAD.IADD R44, R46, 0x1, -R45 ;  /* 0x000000012e2c7824 */ /* 0x000fe200078e0a2d */
[C---:B------:R-:W-:Y:S01]  /*1f90*/  LOP3.LUT R46, R108.reuse, 0xfffffffc, RZ, 0xc0, !PT ;  /* 0xfffffffc6c2e7812 */ /* 0x040fe200078ec0ff */
[----:B------:R-:W-:Y:S01]  /*1fa0*/  IMAD.SHL.U32 R108, R108, 0x8, RZ ;  /* 0x000000086c6c7824 */ /* 0x000fe200078e00ff */
[----:B------:R-:W-:Y:S01]  /*1fb0*/  LOP3.LUT R79, R79, 0xffffffe0, RZ, 0xc0, !PT ;  /* 0xffffffe04f4f7812 */ /* 0x000fe200078ec0ff */
[----:B------:R-:W-:Y:S01]  /*1fc0*/  IMAD.SHL.U32 R56, R2, 0x8, RZ ;  /* 0x0000000802387824 */ /* 0x000fe200078e00ff */
[----:B------:R-:W-:Y:S01]  /*1fd0*/  LOP3.LUT R80, R80, 0xffffffe0, RZ, 0xc0, !PT ;  /* 0xffffffe050507812 */ /* 0x000fe200078ec0ff */
[----:B------:R-:W-:Y:S01]  /*1fe0*/  IMAD.IADD R45, R47, 0x1, -R46 ;  /* 0x000000012f2d7824 */ /* 0x000fe200078e0a2e */
[----:B0-----:R-:W-:Y:S01]  /*1ff0*/  SHF.R.S32.HI R47, RZ, 0x1f, R76 ;  /* 0x0000001fff2f7819 */ /* 0x001fe2000001144c */
[----:B------:R-:W-:Y:S01]  /*2000*/  IMAD.IADD R46, R49, 0x1, -R48 ;  /* 0x00000001312e7824 */ /* 0x000fe200078e0a30 */
[----:B------:R-:W-:Y:S01]  /*2010*/  LOP3.LUT R81, R81, 0xffffffe0, RZ, 0xc0, !PT ;  /* 0xffffffe051517812 */ /* 0x000fe200078ec0ff */
[----:B------:R-:W-:Y:S01]  /*2020*/  IMAD R48, R0, 0xc0, R77 ;  /* 0x000000c000307824 */ /* 0x000fe200078e024d */
[----:B------:R-:W-:Y:S01]  /*2030*/  LOP3.LUT R82, R82, 0xffffffe0, RZ, 0xc0, !PT ;  /* 0xffffffe052527812 */ /* 0x000fe200078ec0ff */
[----:B------:R-:W-:Y:S01]  /*2040*/  IMAD.SHL.U32 R77, R61, 0x8, RZ ;  /* 0x000000083d4d7824 */ /* 0x000fe200078e00ff */
[----:B------:R-:W-:Y:S01]  /*2050*/  LOP3.LUT R83, R83, 0xffffffe0, RZ, 0xc0, !PT ;  /* 0xffffffe053537812 */ /* 0x000fe200078ec0ff */
[----:B------:R-:W-:Y:S01]  /*2060*/  IMAD.U32 R49, RZ, RZ, UR9 ;  /* 0x00000009ff317e24 */ /* 0x000fe2000f8e00ff */
        /* <DEDUP_REMOVED lines=26> */
[----:B------:R-:W-:-:S02]  /*2210*/  IADD3 R49, -R49, UR6, RZ ;  /* 0x0000000631317c10 */ /* 0x000fc4000fffe1ff */
        /* <DEDUP_REMOVED lines=76> */
.L_x_28897:
[----:B0-----:R-:W0:Y:S01]  /*26e0*/  LDC R68, c[0x0][0x290] ;  /* 0x0000a400ff447b82 */ /* 0x001e220000000800 */
[----:B-1----:R-:W-:Y:S01]  /*26f0*/  IMAD.SHL.U32 R60, R173, 0x8, RZ ;  /* 0x00000008ad3c7824 */ /* 0x002fe200078e00ff */
[----:B------:R-:W-:Y:S04]  /*2700*/  BSSY B1, `(.L_x_28893) ;  /* 0x00001ca000017945 */ /* 0x000fe80003800000 */
        /* <DEDUP_REMOVED lines=47> */
[----:B------:R0:W2:Y:S01]  /*2a00*/  LDG.E.CONSTANT R60, desc[UR16][R60.64] ;  /* 0x000000103c3c7981 */ /* 0x0000a2000c1e9900 */
[C---:B------:R-:W-:Y:S01]  /*2a10*/  VIADD R62, R0.reuse, 0x4 ;  /* 0x00000004003e7836 */ /* 0x040fe20000000000 */
[----:B------:R-:W-:Y:S01]  /*2a20*/  SHF.R.S32.HI R186, RZ, 0x1f, R6 ;  /* 0x0000001fffba7819 */ /* 0x000fe20000011406 */
[C---:B------:R-:W-:Y:S01]  /*2a30*/  VIADD R64, R0.reuse, 0x8 ;  /* 0x0000000800407836 */ /* 0x040fe20000000000 */
[----:B------:R-:W-:Y:S01]  /*2a40*/  SHF.R.S32.HI R184, RZ, 0x1f, R7 ;  /* 0x0000001fffb87819 */ /* 0x000fe20000011407 */
[C---:B------:R-:W-:Y:S01]  /*2a50*/  VIADD R66, R0.reuse, 0xc ;  /* 0x0000000c00427836 */ /* 0x040fe20000000000 */
[----:B------:R-:W-:Y:S01]  /*2a60*/  SHF.R.S32.HI R63, RZ, 0x1f, R62 ;  /* 0x0000001fff3f7819 */ /* 0x000fe2000001143e */
[C---:B------:R-:W-:Y:S01]  /*2a70*/  VIADD R68, R0.reuse, 0x14 ;  /* 0x0000001400447836 */ /* 0x040fe20000000000 */
[----:B------:R-:W-:Y:S01]  /*2a80*/  SHF.R.S32.HI R67, RZ, 0x1f, R64 ;  /* 0x0000001fff437819 */ /* 0x000fe20000011440 */
[----:B------:R-:W-:Y:S01]  /*2a90*/  VIADD R72, R0, 0x18 ;  /* 0x0000001800487836 */ /* 0x000fe20000000000 */
[----:B------:R-:W-:-:S02]  /*2aa0*/  LEA.HI R63, R63, R62, RZ, 0x2 ;  /* 0x0000003e3f3f7211 */ /* 0x000fc400078f10ff */
[----:B------:R-:W-:Y:S02]  /*2ab0*/  LEA.HI R67, R67, R64, RZ, 0x2 ;  /* 0x0000004043437211 */ /* 0x000fe400078f10ff */
[----:B------:R-:W-:Y:S02]  /*2ac0*/  SHF.R.S32.HI R69, RZ, 0x1f, R66 ;  /* 0x0000001fff457819 */ /* 0x000fe40000011442 */
[C---:B------:R-:W-:Y:S01]  /*2ad0*/  LOP3.LUT R65, R63.reuse, 0xfffffffc, RZ, 0xc0, !PT ;  /* 0xfffffffc3f417812 */ /* 0x040fe200078ec0ff */
[----:B------:R-:W-:Y:S01]  /*2ae0*/  IMAD.SHL.U32 R63, R63, 0x8, RZ ;  /* 0x000000083f3f7824 */ /* 0x000fe200078e00ff */
[C---:B0-----:R-:W-:Y:S01]  /*2af0*/  LOP3.LUT R61, R67.reuse, 0xfffffffc, RZ, 0xc0, !PT ;  /* 0xfffffffc433d7812 */ /* 0x041fe200078ec0ff */
[----:B------:R-:W-:Y:S01]  /*2b00*/  IMAD.SHL.U32 R67, R67, 0x8, RZ ;  /* 0x0000000843437824 */ /* 0x000fe200078e00ff */
        /* <DEDUP_REMOVED lines=10> */
[----:B------:R-:W-:-:S02]  /*2bb0*/  SHF.R.S32.HI R71, RZ, 0x1f, R62 ;  /* 0x0000001fff477819 */ /* 0x000fc4000001143e */
[----:B------:R-:W-:Y:S02]  /*2bc0*/  SHF.R.S32.HI R175, RZ, 0x1f, R72 ;  /* 0x0000001fffaf7819 */ /* 0x000fe40000011448 */
[----:B------:R-:W-:Y:S02]  /*2bd0*/  LEA.HI R71, R71, R62, RZ, 0x2 ;  /* 0x0000003e47477211 */ /* 0x000fe400078f10ff */
[----:B------:R-:W-:Y:S02]  /*2be0*/  SHF.R.S32.HI R189, RZ, 0x1f, R63 ;  /* 0x0000001fffbd7819 */ /* 0x000fe4000001143f */
[C---:B------:R-:W-:Y:S01]  /*2bf0*/  LOP3.LUT R73, R71.reuse, 0xfffffffc, RZ, 0xc0, !PT ;  /* 0xfffffffc47497812 */ /* 0x040fe200078ec0ff */
[----:B------:R-:W-:Y:S01]  /*2c00*/  IMAD.SHL.U32 R71, R71, 0x8, RZ ;  /* 0x0000000847477824 */ /* 0x000fe200078e00ff */
[----:B------:R-:W-:Y:S02]  /*2c10*/  LEA.HI R175, R175, R72, RZ, 0x2 ;  /* 0x00000048afaf7211 */ /* 0x000fe400078f10ff */
[----:B------:R-:W-:Y:S01]  /*2c20*/  LOP3.LUT R67, R67, 0xffffffe0, RZ, 0xc0, !PT ;  /* 0xffffffe043437812 */ /* 0x000fe200078ec0ff */
[----:B------:R-:W-:Y:S01]  /*2c30*/  IMAD.IADD R73, R62, 0x1, -R73 ;  /* 0x000000013e497824 */ /* 0x000fe200078e0a49 */
[C---:B------:R-:W-:Y:S01]  /*2c40*/  LOP3.LUT R75, R70.reuse, 0xfffffffc, RZ, 0xc0, !PT ;  /* 0xfffffffc464b7812 */ /* 0x040fe200078ec0ff */
[----:B------:R-:W-:Y:S01]  /*2c50*/  IMAD.SHL.U32 R70, R70, 0x8, RZ ;  /* 0x0000000846467824 */ /* 0x000fe200078e00ff */
[----:B------:R-:W-:-:S02]  /*2c60*/  LOP3.LUT R175, R175, 0xfffffffc, RZ, 0xc0, !PT ;  /* 0xfffffffcafaf7812 */ /* 0x000fc400078ec0ff */
[----:B------:R-:W-:Y:S01]  /*2c70*/  LOP3.LUT R69, R69, 0xffffffe0, RZ, 0xc0, !PT ;  /* 0xffffffe045457812 */ /* 0x000fe200078ec0ff */
[----:B------:R-:W-:Y:S01]  /*2c80*/  IMAD.IADD R75, R68, 0x1, -R75 ;  /* 0x00000001444b7824 */ /* 0x000fe200078e0a4b */
[----:B------:R-:W-:Y:S01]  /*2c90*/  LOP3.LUT R71, R71, 0xffffffe0, RZ, 0xc0, !PT ;  /* 0xffffffe047477812 */ /* 0x000fe200078ec0ff */
[----:B------:R-:W-:Y:S01]  /*2ca0*/  IMAD.IADD R175, R72, 0x1, -R175 ;  /* 0x0000000148af7824 */ /* 0x000fe200078e0aaf */
        /* <DEDUP_REMOVED lines=12> */
[-CC-:B------:R-:W-:Y:S02]  /*2d70*/  IADD3 R62, P0, P1, R63, R176.reuse, R65.reuse ;  /* 0x000000b03f3e7210 */ /* 0x180fe4000791e041 */
[----:B------:R-:W-:Y:S01]  /*2d80*/  SHF.R.S32.HI R65, RZ, 0x1f, R65 ;  /* 0x0000001fff417819 */ /* 0x000fe20000011441 */
[----:B------:R-:W-:Y:S01]  /*2d90*/  IMAD R61, R60, R47, R61 ;  /* 0x0000002f3c3d7224 */ /* 0x000fe200078e023d */
[-CC-:B------:R-:W-:Y:S02]  /*2da0*/  IADD3 R60, P2, P3, R69, R176.reuse, R66.reuse ;  /* 0x000000b0453c7210 */ /* 0x180fe40007b5e042 */
[----:B------:R-:W-:Y:S01]  /*2db0*/  IADD3 R182, P4, P5, R71, R176, R73 ;  /* 0x000000b047b67210 */ /* 0x000fe20007d9e049 */
[----:B------:R-:W-:Y:S01]  /*2dc0*/  IMAD.IADD R226, R177, 0x1, R61 ;  /* 0x00000001b1e27824 */ /* 0x000fe200078e023d */
[----:B------:R-:W-:Y:S02]  /*2dd0*/  SHF.R.S32.HI R61, RZ, 0x1f, R67 ;  /* 0x0000001fff3d7819 */ /* 0x000fe40000011443 */
[----:B------:R-:W-:-:S02]  /*2de0*/  SHF.R.S32.HI R66, RZ, 0x1f, R66 ;  /* 0x0000001fff427819 */ /* 0x000fc40000011442 */
[----:B------:R-:W-:Y:S02]  /*2df0*/  IADD3.X R189, R189, R226, R65, P0, P1 ;  /* 0x000000e2bdbd7210 */ /* 0x000fe400007e2441 */
[----:B------:R-:W-:Y:S02]  /*2e00*/  IADD3 R63, P0, P1, R67, R176, R64 ;  /* 0x000000b0433f7210 */ /* 0x000fe4000791e040 */
[----:B------:R-:W-:Y:S02]  /*2e10*/  SHF.R.S32.HI R73, RZ, 0x1f, R73 ;  /* 0x0000001fff497819 */ /* 0x000fe40000011449 */
[-C--:B------:R-:W-:Y:S02]  /*2e20*/  IADD3.X R192, R61, R226.reuse, R192, P0, P1 ;  /* 0x000000e23dc07210 */ /* 0x080fe400007e24c0 */
        /* <DEDUP_REMOVED lines=24> */
[----:B------:R-:W-:Y:S02]  /*2fb0*/  SHF.R.S32.HI R73, RZ, 0x1f, R56 ;  /* 0x0000001fff497819 */ /* 0x000fe40000011438 */
[----:B------:R-:W-:-:S02]  /*2fc0*/  SHF.R.S32.HI R65, RZ, 0x1f, R11 ;  /* 0x0000001fff417819 */ /* 0x000fc4000001140b */
[-C--:B------:R-:W-:Y:S02]  /*2fd0*/  IADD3 R74, P0, P1, R55, R176.reuse, R10 ;  /* 0x000000b0374a7210 */ /* 0x080fe4000791e00a */
[-C--:B------:R-:W-:Y:S02]  /*2fe0*/  IADD3 R72, P2, P3, R56, R176.reuse, R11 ;  /* 0x000000b038487210 */ /* 0x080fe40007b5e00b */
[----:B------:R-:W-:Y:S02]  /*2ff0*/  SHF.R.S32.HI R71, RZ, 0x1f, R57 ;  /* 0x0000001fff477819 */ /* 0x000fe40000011439 */
[--C-:B------:R-:W-:Y:S02]  /*3000*/  SHF.R.S32.HI R66, RZ, 0x1f, R12.reuse ;  /* 0x0000001fff427819 */ /* 0x100fe4000001140c */
[----:B------:R-:W-:Y:S02]  /*3010*/  IADD3 R70, P4, P5, R57, R176, R12 ;  /* 0x000000b039467210 */ /* 0x000fe40007d9e00c */
[----:B------:R-:W-:-:S02]  /*3020*/  IADD3.X R75, R75, R226, R64, P0, P1 ;  /* 0x000000e24b4b7210 */ /* 0x000fc400007e2440 */
[-C--:B------:R-:W-:Y:S02]  /*3030*/  IADD3.X R73, R73, R226.reuse, R65, P2, P3 ;  /* 0x000000e249497210 */ /* 0x080fe400017e6441 */
[----:B------:R-:W-:Y:S02]  /*3040*/  IADD3.X R71, R71, R226, R66, P4, P5 ;  /* 0x000000e247477210 */ /* 0x000fe400027ea442 */
[----:B------:R-:W-:Y:S02]  /*3050*/  SHF.R.S32.HI R69, RZ, 0x1f, R58 ;  /* 0x0000001fff457819 */ /* 0x000fe4000001143a */
[--C-:B------:R-:W-:Y:S02]  /*3060*/  SHF.R.S32.HI R65, RZ, 0x1f, R13.reuse ;  /* 0x0000001fff417819 */ /* 0x100fe4000001140d */
[-C--:B------:R-:W-:Y:S02]  /*3070*/  IADD3 R68, P0, P1, R58, R176.reuse, R13 ;  /* 0x000000b03a447210 */ /* 0x080fe4000791e00d */
[----:B------:R-:W-:-:S02]  /*3080*/  IADD3 R64, P4, P5, R76, R176, R15 ;  /* 0x000000b04c407210 */ /* 0x000fc40007d9e00f */
[----:B------:R-:W-:Y:S02]  /*3090*/  SHF.R.S32.HI R67, RZ, 0x1f, R59 ;  /* 0x0000001fff437819 */ /* 0x000fe4000001143b */
[----:B------:R-:W-:Y:S02]  /*30a0*/  IADD3 R66, P2, P3, R59, R176, R14 ;  /* 0x000000b03b427210 */ /* 0x000fe40007b5e00e */
[-C--:B------:R-:W-:Y:S02]  /*30b0*/  IADD3.X R69, R69, R226.reuse, R65, P0, P1 ;  /* 0x000000e245457210 */ /* 0x080fe400007e2441 */
[-C--:B------:R-:W-:Y:S02]  /*30c0*/  IADD3.X R65, R191, R226.reuse, R193, P4, P5 ;  /* 0x000000e2bf417210 */ /* 0x080fe400027ea4c1 */
[----:B------:R-:W-:Y:S02]  /*30d0*/  IADD3.X R67, R67, R226, R188, P2, P3 ;  /* 0x000000e243437210 */ /* 0x000fe400017e64bc */
[----:B------:R-:W-:-:S02]  /*30e0*/  IADD3 R191, P0, R0, R176, RZ ;  /* 0x000000b000bf7210 */ /* 0x000fc40007f1e0ff */
[----:B------:R-:W-:Y:S02]  /*30f0*/  SHF.R.S32.HI R193, RZ, 0x1f, R0 ;  /* 0x0000001fffc17819 */ /* 0x000fe40000011400 */
[C---:B------:R-:W-:Y:S02]  /*3100*/  LEA R188, P1, R62.reuse, UR28, 0x2 ;  /* 0x0000001c3ebc7c11 */ /* 0x040fe4000f8210ff */
[----:B------:R-:W-:Y:S01]  /*3110*/  LEA R208, P2, R63, UR28, 0x2 ;  /* 0x0000001c3fd07c11 */ /* 0x000fe2000f8410ff */
[----:B------:R-:W-:Y:S01]  /*3120*/  IMAD.X R194, R193, 0x1, R226, P0 ;  /* 0x00000001c1c27824 */ /* 0x000fe200000e06e2 */
[----:B------:R-:W-:Y:S02]  /*3130*/  LEA.HI.X R189, R62, UR29, R189, 0x2, P1 ;  /* 0x0000001d3ebd7c11 */ /* 0x000fe400088f14bd */
[----:B------:R-:W-:Y:S02]  /*3140*/  LEA R62, P1, R191, UR28, 0x2 ;  /* 0x0000001cbf3e7c11 */ /* 0x000fe4000f8210ff */
[----:B------:R-:W-:Y:S01]  /*3150*/  LEA R206, P0, R60, UR28, 0x2 ;  /* 0x0000001c3cce7c11 */ /* 0x000fe2000f8010ff */
[----:B------:R0:W2:Y:S01]  /*3160*/  LDG.E.CONSTANT R224, desc[UR16][R188.64] ;  /* 0x00000010bce07981 */ /* 0x0000a2000c1e9900 */
[----:B------:R-:W-:-:S02]  /*3170*/  LEA.HI.X R209, R63, UR29, R192, 0x2, P2 ;  /* 0x0000001d3fd17c11 */ /* 0x000fc400090f14c0 */
[----:B------:R-:W-:Y:S02]  /*3180*/  LEA R192, P2, R182, UR28, 0x2 ;  /* 0x0000001cb6c07c11 */ /* 0x000fe4000f8410ff */
[----:B------:R-:W-:Y:S01]  /*3190*/  LEA.HI.X R63, R191, UR29, R194, 0x2, P1 ;  /* 0x0000001dbf3f7c11 */ /* 0x000fe200088f14c2 */
[----:B------:R-:W3:Y:S01]  /*31a0*/  LDG.E.CONSTANT R227, desc[UR16][R208.64] ;  /* 0x00000010d0e37981 */ /* 0x000ee2000c1e9900 */
[----:B------:R-:W-:Y:S02]  /*31b0*/  LEA.HI.X R207, R60, UR29, R187, 0x2, P0 ;  /* 0x0000001d3ccf7c11 */ /* 0x000fe400080f14bb */
[----:B------:R-:W-:Y:S01]  /*31c0*/  LEA R60, P0, R61, UR28, 0x2 ;  /* 0x0000001c3d3c7c11 */ /* 0x000fe2000f8010ff */
[----:B------:R1:W4:Y:S01]  /*31d0*/  LDG.E.CONSTANT R225, desc[UR16][R62.64] ;  /* 0x000000103ee17981 */ /* 0x000322000c1e9900 */
[----:B------:R-:W-:Y:S02]  /*31e0*/  LEA R204, P1, R183, UR28, 0x2 ;  /* 0x0000001cb7cc7c11 */ /* 0x000fe4000f8210ff */
[----:B------:R-:W-:Y:S01]  /*31f0*/  LEA.HI.X R193, R182, UR29, R185, 0x2, P2 ;  /* 0x0000001db6c17c11 */ /* 0x000fe200090f14b9 */
[----:B------:R-:W5:Y:S01]  /*3200*/  LDG.E.CONSTANT R220, desc[UR16][R206.64] ;  /* 0x00000010cedc7981 */ /* 0x000f62000c1e9900 */
[----:B------:R-:W-:-:S02]  /*3210*/  LEA R182, P2, R181, UR28, 0x2 ;  /* 0x0000001cb5b67c11 */ /* 0x000fc4000f8410ff */
[----:B------:R-:W-:Y:S01]  /*3220*/  LEA.HI.X R61, R61, UR29, R180, 0x2, P0 ;  /* 0x0000001d3d3d7c11 */ /* 0x000fe200080f14b4 */
[----:B------:R1:W5:Y:S01]  /*3230*/  LDG.E.CONSTANT R221, desc[UR16][R192.64] ;  /* 0x00000010c0dd7981 */ /* 0x000362000c1e9900 */
[----:B------:R-:W-:Y:S02]  /*3240*/  LEA.HI.X R205, R183, UR29, R190, 0x2, P1 ;  /* 0x0000001db7cd7c11 */ /* 0x000fe400088f14be */
[----:B------:R-:W-:Y:S01]  /*3250*/  LEA R180, P0, R179, UR28, 0x2 ;  /* 0x0000001cb3b47c11 */ /* 0x000fe2000f8010ff */
[----:B------:R1:W5:Y:S01]  /*3260*/  LDG.E.CONSTANT R222, desc[UR16][R60.64] ;  /* 0x000000103cde7981 */ /* 0x000362000c1e9900 */
[----:B------:R-:W-:Y:S02]  /*3270*/  LEA R218, P1, R177, UR28, 0x2 ;  /* 0x0000001cb1da7c11 */ /* 0x000fe4000f8210ff */
[----:B------:R-:W-:Y:S01]  /*3280*/  LEA.HI.X R183, R181, UR29, R186, 0x2, P2 ;  /* 0x0000001db5b77c11 */ /* 0x000fe200090f14ba */
[----:B------:R1:W5:Y:S01]  /*3290*/  LDG.E.CONSTANT R223, desc[UR16][R204.64] ;  /* 0x00000010ccdf7981 */ /* 0x000362000c1e9900 */
[----:B------:R-:W-:-:S02]  /*32a0*/  LEA.HI.X R181, R179, UR29, R184, 0x2, P0 ;  /* 0x0000001db3b57c11 */ /* 0x000fc400080f14b8 */
[----:B------:R-:W-:Y:S01]  /*32b0*/  LEA.HI.X R219, R177, UR29, R178, 0x2, P1 ;  /* 0x0000001db1db7c11 */ /* 0x000fe200088f14b2 */
[----:B------:R-:W5:Y:S01]  /*32c0*/  LDG.E.CONSTANT R216, desc[UR16][R182.64] ;  /* 0x00000010b6d87981 */ /* 0x000f62000c1e9900 */
[----:B------:R-:W-:Y:S02]  /*32d0*/  LEA R202, P0, R174, UR28, 0x2 ;  /* 0x0000001caeca7c11 */ /* 0x000fe4000f8010ff */
[----:B------:R-:W-:Y:S01]  /*32e0*/  LEA R178, P1, R72, UR28, 0x2 ;  /* 0x0000001c48b27c11 */ /* 0x000fe2000f8210ff */
[----:B------:R1:W5:Y:S01]  /*32f0*/  LDG.E.CONSTANT R215, desc[UR16][R180.64] ;  /* 0x00000010b4d77981 */ /* 0x000362000c1e9900 */
[----:B------:R-:W-:Y:S02]  /*3300*/  LEA R200, P2, R74, UR28, 0x2 ;  /* 0x0000001c4ac87c11 */ /* 0x000fe4000f8410ff */
[----:B------:R-:W-:Y:S01]  /*3310*/  LEA.HI.X R203, R174, UR29, R175, 0x2, P0 ;  /* 0x0000001daecb7c11 */ /* 0x000fe200080f14af */
[----:B------:R-:W5:Y:S01]  /*3320*/  LDG.E.CONSTANT R218, desc[UR16][R218.64] ;  /* 0x00000010dada7981 */ /* 0x000f62000c1e9900 */
[----:B------:R-:W-:-:S02]  /*3330*/  LEA.HI.X R179, R72, UR29, R73, 0x2, P1 ;  /* 0x0000001d48b37c11 */ /* 0x000fc400088f1449 */
[----:B------:R-:W-:Y:S01]  /*3340*/  LEA.HI.X R201, R74, UR29, R75, 0x2, P2 ;  /* 0x0000001d4ac97c11 */ /* 0x000fe200090f144b */
[----:B------:R1:W5:Y:S01]  /*3350*/  LDG.E.CONSTANT R217, desc[UR16][R202.64] ;  /* 0x00000010cad97981 */ /* 0x000362000c1e9900 */
[----:B------:R-:W-:Y:S02]  /*3360*/  LEA R174, P0, R70, UR28, 0x2 ;  /* 0x0000001c46ae7c11 */ /* 0x000fe4000f8010ff */
[----:B------:R-:W-:Y:S01]  /*3370*/  LEA R198, P1, R68, UR28, 0x2 ;  /* 0x0000001c44c67c11 */ /* 0x000fe2000f8210ff */
[----:B------:R1:W5:Y:S01]  /*3380*/  LDG.E.CONSTANT R211, desc[UR16][R178.64] ;  /* 0x00000010b2d37981 */ /* 0x000362000c1e9900 */
[----:B------:R-:W-:Y:S02]  /*3390*/  LEA R196, P2, R66, UR28, 0x2 ;  /* 0x0000001c42c47c11 */ /* 0x000fe4000f8410ff */
[----:B------:R-:W-:Y:S02]  /*33a0*/  LEA.HI.X R175, R70, UR29, R71, 0x2, P0 ;  /* 0x0000001d46af7c11 */ /* 0x000fe400080f1447 */
[----:B------:R-:W-:-:S02]  /*33b0*/  LEA.HI.X R199, R68, UR29, R69, 0x2, P1 ;  /* 0x0000001d44c77c11 */ /* 0x000fc400088f1445 */
[----:B------:R-:W-:Y:S01]  /*33c0*/  LEA R74, P3, R64, UR28, 0x2 ;  /* 0x0000001c404a7c11 */ /* 0x000fe2000f8610ff */
[----:B------:R-:W5:Y:S01]  /*33d0*/  LDG.E.CONSTANT R214, desc[UR16][R174.64] ;  /* 0x00000010aed67981 */ /* 0x000f62000c1e9900 */
[----:B------:R-:W-:Y:S02]  /*33e0*/  LEA.HI.X R197, R66, UR29, R67, 0x2, P2 ;  /* 0x0000001d42c57c11 */ /* 0x000fe400090f1443 */
[-C--:B------:R-:W-:Y:S01]  /*33f0*/  IADD3 R68, P0, P1, R77, R176.reuse, R16 ;  /* 0x000000b04d447210 */ /* 0x080fe2000791e010 */
[----:B------:R-:W5:Y:S01]  /*3400*/  LDG.E.CONSTANT R213, desc[UR16][R198.64] ;  /* 0x00000010c6d57981 */ /* 0x000f62000c1e9900 */
[----:B------:R-:W-:Y:S02]  /*3410*/  IADD3 R66, P5, P6, R78, R176, R17 ;  /* 0x000000b04e427210 */ /* 0x000fe40007ebe011 */
[----:B------:R-:W-:Y:S02]  /*3420*/  LEA.HI.X R75, R64, UR29, R65, 0x2, P3 ;  /* 0x0000001d404b7c11 */ /* 0x000fe400098f1441 */
[----:B------:R-:W-:-:S02]  /*3430*/  IADD3.X R69, R111, R226, R112, P0, P1 ;  /* 0x000000e26f457210 */ /* 0x000fc400007e2470 */
[----:B------:R-:W-:Y:S01]  /*3440*/  IADD3 R64, P4, P2, R79, R176, R18 ;  /* 0x000000b04f407210 */ /* 0x000fe20007a9e012 */
[----:B------:R-:W5:Y:S01]  /*3450*/  LDG.E.CONSTANT R207, desc[UR16][R74.64] ;  /* 0x000000104acf7981 */ /* 0x000f62000c1e9900 */
[----:B------:R-:W-:Y:S02]  /*3460*/  LEA R194, P0, R66, UR28, 0x2 ;  /* 0x0000001c42c27c11 */ /* 0x000fe4000f8010ff */
[-C--:B------:R-:W-:Y:S02]  /*3470*/  IADD3.X R67, R113, R226.reuse, R114, P5, P6 ;  /* 0x000000e271437210 */ /* 0x080fe40002fec472 */
[----:B------:R-:W-:Y:S02]  /*3480*/  LEA R72, P3, R68, UR28, 0x2 ;  /* 0x0000001c44487c11 */ /* 0x000fe4000f8610ff */
[----:B------:R-:W-:Y:S02]  /*3490*/  IADD3.X R65, R115, R226, R116, P4, P2 ;  /* 0x000000e273417210 */ /* 0x000fe400027e4474 */
[----:B------:R-:W-:-:S02]  /*34a0*/  LEA.HI.X R195, R66, UR29, R67, 0x2, P0 ;  /* 0x0000001d42c37c11 */ /* 0x000fc400080f1443 */
[----:B------:R-:W-:Y:S02]  /*34b0*/  LEA R190, P1, R64, UR28, 0x2 ;  /* 0x0000001c40be7c11 */ /* 0x000fe4000f8210ff */
[-C--:B------:R-:W-:Y:S01]  /*34c0*/  IADD3 R71, P0, P2, R80, R176.reuse, R19 ;  /* 0x000000b050477210 */ /* 0x080fe20007a1e013 */
[----:B------:R-:W5:Y:S01]  /*34d0*/  LDG.E.CONSTANT R209, desc[UR16][R194.64] ;  /* 0x00000010c2d17981 */ /* 0x000f62000c1e9900 */
[----:B------:R-:W-:Y:S02]  /*34e0*/  LEA.HI.X R73, R68, UR29, R69, 0x2, P3 ;  /* 0x0000001d44497c11 */ /* 0x000fe400098f1445 */
[-C--:B------:R-:W-:Y:S02]  /*34f0*/  IADD3 R69, P5, P6, R81, R176.reuse, R20 ;  /* 0x000000b051457210 */ /* 0x080fe40007ebe014 */
[----:B------:R-:W-:Y:S02]  /*3500*/  LEA.HI.X R191, R64, UR29, R65, 0x2, P1 ;  /* 0x0000001d40bf7c11 */ /* 0x000fe400088f1441 */
[----:B------:R-:W-:-:S02]  /*3510*/  IADD3 R67, P3, P4, R82, R176, R21 ;  /* 0x000000b052437210 */ /* 0x000fc40007c7e015 */
[----:B------:R-:W-:Y:S02]  /*3520*/  IADD3.X R212, R117, R226, R118, P0, P2 ;  /* 0x000000e275d47210 */ /* 0x000fe400007e4476 */
[----:B------:R-:W-:Y:S02]  /*3530*/  IADD3 R64, P2, P0, R83, R176, R22 ;  /* 0x000000b053407210 */ /* 0x000fe4000785e016 */
[-C--:B------:R-:W-:Y:S02]  /*3540*/  IADD3.X R210, R119, R226.reuse, R120, P5, P6 ;  /* 0x000000e277d27210 */ /* 0x080fe40002fec478 */
[----:B------:R-:W-:Y:S02]  /*3550*/  LEA R186, P5, R67, UR28, 0x2 ;  /* 0x0000001c43ba7c11 */ /* 0x000fe4000f8a10ff */
[----:B------:R-:W-:Y:S02]  /*3560*/  IADD3.X R184, R121, R226, R122, P3, P4 ;  /* 0x000000e279b87210 */ /* 0x000fe40001fe847a */
[----:B------:R-:W-:-:S02]  /*3570*/  LEA R66, P3, R64, UR28, 0x2 ;  /* 0x0000001c40427c11 */ /* 0x000fc4000f8610ff */
[----:B------:R-:W-:Y:S02]  /*3580*/  IADD3.X R65, R123, R226, R124, P2, P0 ;  /* 0x000000e27b417210 */ /* 0x000fe400017e047c */
[----:B------:R-:W-:Y:S02]  /*3590*/  LEA R70, P1, R71, UR28, 0x2 ;  /* 0x0000001c47467c11 */ /* 0x000fe4000f8210ff */
[----:B------:R-:W-:Y:S02]  /*35a0*/  LEA.HI.X R187, R67, UR29, R184, 0x2, P5 ;  /* 0x0000001d43bb7c11 */ /* 0x000fe4000a8f14b8 */
[----:B------:R-:W-:Y:S02]  /*35b0*/  LEA R68, P6, R69, UR28, 0x2 ;  /* 0x0000001c45447c11 */ /* 0x000fe4000f8c10ff */
[----:B------:R-:W-:Y:S01]  /*35c0*/  LEA.HI.X R67, R64, UR29, R65, 0x2, P3 ;  /* 0x0000001d40437c11 */ /* 0x000fe200098f1441 */
[----:B------:R-:W5:Y:S01]  /*35d0*/  LDG.E.CONSTANT R203, desc[UR16][R186.64] ;  /* 0x00000010bacb7981 */ /* 0x000f62000c1e9900 */
[----:B------:R-:W-:-:S02]  /*35e0*/  IADD3 R177, P3, P4, R85, R176, R24 ;  /* 0x000000b055b17210 */ /* 0x000fc40007c7e018 */
[----:B------:R-:W-:Y:S01]  /*35f0*/  LEA.HI.X R71, R71, UR29, R212, 0x2, P1 ;  /* 0x0000001d47477c11 */ /* 0x000fe200088f14d4 */
[----:B------:R-:W5:Y:S01]  /*3600*/  LDG.E.CONSTANT R194, desc[UR16][R66.64] ;  /* 0x0000001042c27981 */ /* 0x000f62000c1e9900 */
[----:B------:R-:W-:Y:S02]  /*3610*/  LEA.HI.X R69, R69, UR29, R210, 0x2, P6 ;  /* 0x0000001d45457c11 */ /* 0x000fe4000b0f14d2 */
[----:B------:R-:W-:Y:S02]  /*3620*/  IADD3 R65, P0, P1, R84, R176, R23 ;  /* 0x000000b054417210 */ /* 0x000fe4000791e017 */
[----:B------:R-:W-:Y:S02]  /*3630*/  LEA R184, P5, R177, UR28, 0x2 ;  /* 0x0000001cb1b87c11 */ /* 0x000fe4000f8a10ff */
[----:B------:R-:W-:Y:S02]  /*3640*/  IADD3.X R210, R127, R226, R128, P3, P4 ;  /* 0x000000e27fd27210 */ /* 0x000fe40001fe8480 */
[----:B------:R-:W-:-:S02]  /*3650*/  LEA R64, P2, R65, UR28, 0x2 ;  /* 0x0000001c41407c11 */ /* 0x000fc4000f8410ff */
[----:B------:R-:W-:Y:S02]  /*3660*/  IADD3.X R212, R125, R226, R126, P0, P1 ;  /* 0x000000e27dd47210 */ /* 0x000fe400007e247e */
[----:B------:R-:W-:Y:S02]  /*3670*/  LEA.HI.X R185, R177, UR29, R210, 0x2, P5 ;  /* 0x0000001db1b97c11 */ /* 0x000fe4000a8f14d2 */
[-C--:B0-----:R-:W-:Y:S02]  /*3680*/  IADD3 R189, P0, P1, R86, R176.reuse, R25 ;  /* 0x000000b056bd7210 */ /* 0x081fe4000791e019 */
[----:B------:R-:W-:Y:S02]  /*3690*/  IADD3 R177, P3, P4, R87, R176, R26 ;  /* 0x000000b057b17210 */ /* 0x000fe40007c7e01a */
[----:B------:R-:W-:Y:S02]  /*36a0*/  LEA.HI.X R65, R65, UR29, R212, 0x2, P2 ;  /* 0x0000001d41417c11 */ /* 0x000fe400090f14d4 */
[----:B-1----:R-:W-:Y:S01]  /*36b0*/  LEA R62, P2, R189, UR28, 0x2 ;  /* 0x0000001cbd3e7c11 */ /* 0x002fe2000f8410ff */
[----:B------:R0:W5:Y:S01]  /*36c0*/  LDG.E.CONSTANT R212, desc[UR16][R200.64] ;  /* 0x00000010c8d47981 */ /* 0x000162000c1e9900 */
[----:B------:R-:W-:-:S02]  /*36d0*/  IADD3.X R210, R129, R226, R130, P0, P1 ;  /* 0x000000e281d27210 */ /* 0x000fc400007e2482 */
[----:B------:R-:W-:Y:S01]  /*36e0*/  LEA R188, P5, R177, UR28, 0x2 ;  /* 0x0000001cb1bc7c11 */ /* 0x000fe2000f8a10ff */
[----:B------:R-:W5:Y:S01]  /*36f0*/  LDG.E.CONSTANT R195, desc[UR16][R64.64] ;  /* 0x0000001040c37981 */ /* 0x000f62000c1e9900 */
[----:B------:R-:W-:Y:S02]  /*3700*/  IADD3.X R208, R131, R226, R132, P3, P4 ;  /* 0x000000e283d07210 */ /* 0x000fe40001fe8484 */
[----:B------:R-:W-:Y:S02]  /*3710*/  LEA.HI.X R63, R189, UR29, R210, 0x2, P2 ;  /* 0x0000001dbd3f7c11 */ /* 0x000fe400090f14d2 */
[----:B------:R-:W-:Y:S01]  /*3720*/  LEA.HI.X R189, R177, UR29, R208, 0x2, P5 ;  /* 0x0000001db1bd7c11 */ /* 0x000fe2000a8f14d0 */
[----:B------:R-:W5:Y:S01]  /*3730*/  LDG.E.CONSTANT R201, desc[UR16][R70.64] ;  /* 0x0000001046c97981 */ /* 0x000f62000c1e9900 */
[-C--:B------:R-:W-:Y:S02]  /*3740*/  IADD3 R193, P0, P1, R88, R176.reuse, R27 ;  /* 0x000000b058c17210 */ /* 0x080fe4000791e01b */
[----:B------:R-:W-:Y:S01]  /*3750*/  IADD3 R177, P3, P4, R89, R176, R28 ;  /* 0x000000b059b17210 */ /* 0x000fe20007c7e01c */
[----:B------:R-:W5:Y:S01]  /*3760*/  LDG.E.CONSTANT R208, desc[UR16][R72.64] ;  /* 0x0000001048d07981 */ /* 0x000f62000c1e9900 */
[----:B------:R-:W-:-:S02]  /*3770*/  LEA R60, P2, R193, UR28, 0x2 ;  /* 0x0000001cc13c7c11 */ /* 0x000fc4000f8410ff */
[-C--:B------:R-:W-:Y:S01]  /*3780*/  IADD3.X R206, R133, R226.reuse, R134, P0, P1 ;  /* 0x000000e285ce7210 */ /* 0x080fe200007e2486 */
[----:B------:R-:W5:Y:S01]  /*3790*/  LDG.E.CONSTANT R188, desc[UR16][R188.64] ;  /* 0x00000010bcbc7981 */ /* 0x000f62000c1e9900 */
[----:B------:R-:W-:Y:S02]  /*37a0*/  LEA R192, P5, R177, UR28, 0x2 ;  /* 0x0000001cb1c07c11 */ /* 0x000fe4000f8a10ff */
[----:B------:R-:W-:Y:S02]  /*37b0*/  IADD3.X R204, R135, R226, R136, P3, P4 ;  /* 0x000000e287cc7210 */ /* 0x000fe40001fe8488 */
[----:B------:R-:W-:Y:S02]  /*37c0*/  LEA.HI.X R61, R193, UR29, R206, 0x2, P2 ;  /* 0x0000001dc13d7c11 */ /* 0x000fe400090f14ce */
[----:B------:R-:W-:Y:S01]  /*37d0*/  LEA.HI.X R193, R177, UR29, R204, 0x2, P5 ;  /* 0x0000001db1c17c11 */ /* 0x000fe2000a8f14cc */
[----:B------:R1:W5:Y:S01]  /*37e0*/  LDG.E.CONSTANT R206, desc[UR16][R196.64] ;  /* 0x00000010c4ce7981 */ /* 0x000362000c1e9900 */
[----:B------:R-:W-:-:S02]  /*37f0*/  IADD3 R181, P0, P1, R90, R176, R29 ;  /* 0x000000b05ab57210 */ /* 0x000fc4000791e01d */
[----:B------:R-:W-:Y:S01]  /*3800*/  IADD3 R177, P3, P4, R91, R176, R30 ;  /* 0x000000b05bb17210 */ /* 0x000fe20007c7e01e */
[----:B------:R-:W5:Y:S01]  /*3810*/  LDG.E.CONSTANT R187, desc[UR16][R60.64] ;  /* 0x000000103cbb7981 */ /* 0x000f62000c1e9900 */
[----:B------:R-:W-:Y:S02]  /*3820*/  LEA R182, P2, R181, UR28, 0x2 ;  /* 0x0000001cb5b67c11 */ /* 0x000fe4000f8410ff */
[-C--:B------:R-:W-:Y:S01]  /*3830*/  IADD3.X R204, R137, R226.reuse, R138, P0, P1 ;  /* 0x000000e289cc7210 */ /* 0x080fe200007e248a */
[----:B------:R-:W5:Y:S01]  /*3840*/  LDG.E.CONSTANT R192, desc[UR16][R192.64] ;  /* 0x00000010c0c07981 */ /* 0x000f62000c1e9900 */
[----:B------:R-:W-:Y:S02]  /*3850*/  LEA R180, P0, R177, UR28, 0x2 ;  /* 0x0000001cb1b47c11 */ /* 0x000fe4000f8010ff */
[----:B------:R-:W-:Y:S01]  /*3860*/  IADD3.X R202, R139, R226, R140, P3, P4 ;  /* 0x000000e28bca7210 */ /* 0x000fe20001fe848c */
[----:B------:R-:W5:Y:S01]  /*3870*/  LDG.E.CONSTANT R197, desc[UR16][R62.64] ;  /* 0x000000103ec57981 */ /* 0x000f62000c1e9900 */
[----:B------:R-:W-:-:S02]  /*3880*/  LEA.HI.X R183, R181, UR29, R204, 0x2, P2 ;  /* 0x0000001db5b77c11 */ /* 0x000fc400090f14cc */
[----:B------:R-:W-:Y:S02]  /*3890*/  LEA.HI.X R181, R177, UR29, R202, 0x2, P0 ;  /* 0x0000001db1b57c11 */ /* 0x000fe400080f14ca */
[-C--:B------:R-:W-:Y:S01]  /*38a0*/  IADD3 R179, P0, P1, R92, R176.reuse, R31 ;  /* 0x000000b05cb37210 */ /* 0x080fe2000791e01f */
[----:B------:R-:W5:Y:S01]  /*38b0*/  LDG.E.CONSTANT R189, desc[UR16][R182.64] ;  /* 0x00000010b6bd7981 */ /* 0x000f62000c1e9900 */
[----:B------:R-:W-:Y:S02]  /*38c0*/  IADD3 R177, P3, P4, R93, R176, R32 ;  /* 0x000000b05db17210 */ /* 0x000fe40007c7e020 */
[-C--:B------:R-:W-:Y:S02]  /*38d0*/  IADD3.X R202, R141, R226.reuse, R142, P0, P1 ;  /* 0x000000e28dca7210 */ /* 0x080fe400007e248e */
[----:B0-----:R-:W-:Y:S02]  /*38e0*/  IADD3.X R200, R143, R226, R144, P3, P4 ;  /* 0x000000e28fc87210 */ /* 0x001fe40001fe8490 */
[----:B------:R-:W-:-:S04]  /*38f0*/  LEA R174, P0, R177, UR28, 0x2 ;  /* 0x0000001cb1ae7c11 */ /* 0x000fc8000f8010ff */
[----:B------:R-:W-:Y:S02]  /*3900*/  LEA.HI.X R175, R177, UR29, R200, 0x2, P0 ;  /* 0x0000001db1af7c11 */ /* 0x000fe400080f14c8 */
[----:B------:R0:W5:Y:S01]  /*3910*/  LDG.E.CONSTANT R200, desc[UR16][R190.64] ;  /* 0x00000010bec87981 */ /* 0x000162000c1e9900 */
[----:B------:R-:W-:-:S04]  /*3920*/  LEA R178, P2, R179, UR28, 0x2 ;  /* 0x0000001cb3b27c11 */ /* 0x000fc8000f8410ff */
[----:B------:R-:W-:Y:S02]  /*3930*/  LEA.HI.X R179, R179, UR29, R202, 0x2, P2 ;  /* 0x0000001db3b37c11 */ /* 0x000fe400090f14ca */
[----:B------:R0:W5:Y:S01]  /*3940*/  LDG.E.CONSTANT R202, desc[UR16][R68.64] ;  /* 0x0000001044ca7981 */ /* 0x000162000c1e9900 */
[-C--:B------:R-:W-:Y:S02]  /*3950*/  IADD3 R75, P0, P1, R96, R176.reuse, R33 ;  /* 0x000000b0604b7210 */ /* 0x080fe4000791e021 */
[----:B------:R-:W-:Y:S02]  /*3960*/  IADD3 R177, P3, P4, R97, R176, R34 ;  /* 0x000000b061b17210 */ /* 0x000fe40007c7e022 */
[-C--:B------:R-:W-:Y:S02]  /*3970*/  IADD3.X R198, R145, R226.reuse, R146, P0, P1 ;  /* 0x000000e291c67210 */ /* 0x080fe400007e2492 */
[----:B-1----:R-:W-:Y:S02]  /*3980*/  IADD3.X R196, R147, R226, R148, P3, P4 ;  /* 0x000000e293c47210 */ /* 0x002fe40001fe8494 */
[----:B------:R-:W-:-:S04]  /*3990*/  LEA R72, P0, R177, UR28, 0x2 ;  /* 0x0000001cb1487c11 */ /* 0x000fc8000f8010ff */
[----:B------:R-:W-:Y:S02]  /*39a0*/  LEA.HI.X R73, R177, UR29, R196, 0x2, P0 ;  /* 0x0000001db1497c11 */ /* 0x000fe400080f14c4 */
[----:B------:R1:W5:Y:S01]  /*39b0*/  LDG.E.CONSTANT R196, desc[UR16][R184.64] ;  /* 0x00000010b8c47981 */ /* 0x000362000c1e9900 */
[----:B------:R-:W-:-:S04]  /*39c0*/  IADD3 R177, P3, P4, R99, R176, R36 ;  /* 0x000000b063b17210 */ /* 0x000fc80007c7e024 */
[----:B0-----:R-:W-:Y:S02]  /*39d0*/  IADD3.X R190, R151, R226, R152, P3, P4 ;  /* 0x000000e297be7210 */ /* 0x001fe40001fe8498 */
[----:B------:R-:W-:Y:S02]  /*39e0*/  LEA R68, P5, R177, UR28, 0x2 ;  /* 0x0000001cb1447c11 */ /* 0x000fe4000f8a10ff */
[----:B------:R-:W-:Y:S01]  /*39f0*/  IADD3 R65, P3, P4, R101, R176, R38 ;  /* 0x000000b065417210 */ /* 0x000fe20007c7e026 */
[----:B------:R-:W5:Y:S01]  /*3a00*/  LDG.E.CONSTANT R185, desc[UR16][R178.64] ;  /* 0x00000010b2b97981 */ /* 0x000f62000c1e9900 */
[----:B------:R-:W-:Y:S02]  /*3a10*/  LEA.HI.X R69, R177, UR29, R190, 0x2, P5 ;  /* 0x0000001db1457c11 */ /* 0x000fe4000a8f14be */
[----:B-1----:R-:W-:Y:S01]  /*3a20*/  IADD3.X R184, R155, R226, R156, P3, P4 ;  /* 0x000000e29bb87210 */ /* 0x002fe20001fe849c */
[----:B------:R-:W5:Y:S01]  /*3a30*/  LDG.E.CONSTANT R190, desc[UR16][R174.64] ;  /* 0x00000010aebe7981 */ /* 0x000f62000c1e9900 */
[----:B------:R-:W-:-:S02]  /*3a40*/  LEA R74, P2, R75, UR28, 0x2 ;  /* 0x0000001c4b4a7c11 */ /* 0x000fc4000f8410ff */
[----:B------:R-:W-:Y:S02]  /*3a50*/  LEA R64, P5, R65, UR28, 0x2 ;  /* 0x0000001c41407c11 */ /* 0x000fe4000f8a10ff */
[----:B------:R-:W-:Y:S02]  /*3a60*/  IADD3 R71, P0, P1, R98, R176, R35 ;  /* 0x000000b062477210 */ /* 0x000fe4000791e023 */
[----:B------:R-:W-:Y:S02]  /*3a70*/  LEA.HI.X R75, R75, UR29, R198, 0x2, P2 ;  /* 0x0000001d4b4b7c11 */ /* 0x000fe400090f14c6 */
[----:B------:R-:W-:Y:S02]  /*3a80*/  LEA.HI.X R65, R65, UR29, R184, 0x2, P5 ;  /* 0x0000001d41417c11 */ /* 0x000fe4000a8f14b8 */
[----:B------:R-:W-:Y:S01]  /*3a90*/  LEA R70, P2, R71, UR28, 0x2 ;  /* 0x0000001c47467c11 */ /* 0x000fe2000f8410ff */
[----:B------:R0:W5:Y:S01]  /*3aa0*/  LDG.E.CONSTANT R184, desc[UR16][R180.64] ;  /* 0x00000010b4b87981 */ /* 0x000162000c1e9900 */
[----:B------:R-:W-:-:S02]  /*3ab0*/  IADD3.X R198, R149, R226, R150, P0, P1 ;  /* 0x000000e295c67210 */ /* 0x000fc400007e2496 */
[----:B------:R-:W-:Y:S01]  /*3ac0*/  IADD3 R67, P0, P1, R100, R176, R37 ;  /* 0x000000b064437210 */ /* 0x000fe2000791e025 */
[----:B------:R-:W5:Y:S01]  /*3ad0*/  LDG.E.CONSTANT R191, desc[UR16][R74.64] ;  /* 0x000000104abf7981 */ /* 0x000f62000c1e9900 */
[----:B------:R-:W-:Y:S02]  /*3ae0*/  LEA.HI.X R71, R71, UR29, R198, 0x2, P2 ;  /* 0x0000001d47477c11 */ /* 0x000fe400090f14c6 */
[----:B------:R-:W-:Y:S01]  /*3af0*/  LEA R66, P2, R67, UR28, 0x2 ;  /* 0x0000001c43427c11 */ /* 0x000fe2000f8410ff */
[----:B------:R-:W5:Y:S01]  /*3b00*/  LDG.E.CONSTANT R204, desc[UR16][R64.64] ;  /* 0x0000001040cc7981 */ /* 0x000f62000c1e9900 */
[----:B------:R-:W-:Y:S02]  /*3b10*/  IADD3.X R186, R153, R226, R154, P0, P1 ;  /* 0x000000e299ba7210 */ /* 0x000fe400007e249a */
[----:B------:R-:W-:Y:S01]  /*3b20*/  IADD3 R61, P3, P4, R103, R176, R40 ;  /* 0x000000b0673d7210 */ /* 0x000fe20007c7e028 */
[----:B------:R-:W5:Y:S01]  /*3b30*/  LDG.E.CONSTANT R193, desc[UR16][R70.64] ;  /* 0x0000001046c17981 */ /* 0x000f62000c1e9900 */
[----:B------:R-:W-:-:S02]  /*3b40*/  LEA.HI.X R67, R67, UR29, R186, 0x2, P2 ;  /* 0x0000001d43437c11 */ /* 0x000fc400090f14ba */
[----:B------:R-:W-:Y:S02]  /*3b50*/  IADD3.X R186, R159, R226, R160, P3, P4 ;  /* 0x000000e29fba7210 */ /* 0x000fe40001fe84a0 */
[C---:B------:R-:W-:Y:S01]  /*3b60*/  LEA R60, P5, R61.reuse, UR28, 0x2 ;  /* 0x0000001c3d3c7c11 */ /* 0x040fe2000f8a10ff */
[----:B------:R-:W5:Y:S01]  /*3b70*/  LDG.E.CONSTANT R199, desc[UR16][R66.64] ;  /* 0x0000001042c77981 */ /* 0x000f62000c1e9900 */
[----:B------:R-:W-:Y:S02]  /*3b80*/  IADD3 R63, P0, P1, R102, R176, R39 ;  /* 0x000000b0663f7210 */ /* 0x000fe4000791e027 */
[----:B------:R-:W-:Y:S02]  /*3b90*/  LEA.HI.X R61, R61, UR29, R186, 0x2, P5 ;  /* 0x0000001d3d3d7c11 */ /* 0x000fe4000a8f14ba */
[----:B------:R1:W5:Y:S01]  /*3ba0*/  LDG.E.CONSTANT R186, desc[UR16][R72.64] ;  /* 0x0000001048ba7981 */ /* 0x000362000c1e9900 */
[----:B------:R-:W-:Y:S02]  /*3bb0*/  IADD3.X R198, R157, R226, R158, P0, P1 ;  /* 0x000000e29dc67210 */ /* 0x000fe400007e249e */
[C---:B------:R-:W-:Y:S01]  /*3bc0*/  LEA R62, P2, R63.reuse, UR28, 0x2 ;  /* 0x0000001c3f3e7c11 */ /* 0x040fe2000f8410ff */
[----:B------:R-:W5:Y:S03]  /*3bd0*/  LDG.E.CONSTANT R210, desc[UR16][R60.64] ;  /* 0x000000103cd27981 */ /* 0x000f66000c1e9900 */
[----:B------:R-:W-:-:S02]  /*3be0*/  LEA.HI.X R63, R63, UR29, R198, 0x2, P2 ;  /* 0x0000001d3f3f7c11 */ /* 0x000fc400090f14c6 */
[----:B------:R-:W5:Y:S01]  /*3bf0*/  LDG.E.CONSTANT R198, desc[UR16][R68.64] ;  /* 0x0000001044c67981 */ /* 0x000f62000c1e9900 */
[-C--:B0-----:R-:W-:Y:S02]  /*3c00*/  IADD3 R181, P0, P1, R104, R176.reuse, R41 ;  /* 0x000000b068b57210 */ /* 0x081fe4000791e029 */
[----:B------:R-:W-:Y:S01]  /*3c10*/  IADD3 R177, P3, P4, R105, R176, R42 ;  /* 0x000000b069b17210 */ /* 0x000fe20007c7e02a */
[----:B------:R0:W5:Y:S01]  /*3c20*/  LDG.E.CONSTANT R205, desc[UR16][R62.64] ;  /* 0x000000103ecd7981 */ /* 0x000162000c1e9900 */
[----:B------:R-:W-:Y:S02]  /*3c30*/  LEA R178, P2, R181, UR28, 0x2 ;  /* 0x0000001cb5b27c11 */ /* 0x000fe4000f8410ff */
[-C--:B------:R-:W-:Y:S02]  /*3c40*/  IADD3.X R182, R161, R226.reuse, R162, P0, P1 ;  /* 0x000000e2a1b67210 */ /* 0x080fe400007e24a2 */
[----:B------:R-:W-:Y:S02]  /*3c50*/  LEA R180, P0, R177, UR28, 0x2 ;  /* 0x0000001cb1b47c11 */ /* 0x000fe4000f8010ff */
[----:B------:R-:W-:-:S02]  /*3c60*/  IADD3.X R174, R163, R226, R164, P3, P4 ;  /* 0x000000e2a3ae7210 */ /* 0x000fc40001fe84a4 */
[----:B------:R-:W-:Y:S02]  /*3c70*/  LEA.HI.X R179, R181, UR29, R182, 0x2, P2 ;  /* 0x0000001db5b37c11 */ /* 0x000fe400090f14b6 */
[----:B------:R-:W-:Y:S02]  /*3c80*/  LEA.HI.X R181, R177, UR29, R174, 0x2, P0 ;  /* 0x0000001db1b57c11 */ /* 0x000fe400080f14ae */
[-C--:B-1----:R-:W-:Y:S02]  /*3c90*/  IADD3 R73, P0, P1, R106, R176.reuse, R43 ;  /* 0x000000b06a497210 */ /* 0x082fe4000791e02b */
[----:B------:R-:W-:Y:S01]  /*3ca0*/  IADD3 R74, P4, P5, R107, R176, R44 ;  /* 0x000000b06b4a7210 */ /* 0x000fe20007d9e02c */
[----:B------:R-:W5:Y:S01]  /*3cb0*/  LDG.E.CONSTANT R179, desc[UR16][R178.64] ;  /* 0x00000010b2b37981 */ /* 0x000f62000c1e9900 */
[----:B------:R-:W-:Y:S02]  /*3cc0*/  LEA R72, P6, R73, UR28, 0x2 ;  /* 0x0000001c49487c11 */ /* 0x000fe4000f8c10ff */
[----:B------:R-:W-:Y:S01]  /*3cd0*/  IADD3.X R174, R165, R226, R166, P0, P1 ;  /* 0x000000e2a5ae7210 */ /* 0x000fe200007e24a6 */
[----:B------:R-:W5:Y:S01]  /*3ce0*/  LDG.E.CONSTANT R180, desc[UR16][R180.64] ;  /* 0x00000010b4b47981 */ /* 0x000f62000c1e9900 */
[----:B------:R-:W-:-:S02]  /*3cf0*/  IADD3 R71, P3, P2, R108, R176, R45 ;  /* 0x000000b06c477210 */ /* 0x000fc40007a7e02d */
[----:B------:R-:W-:Y:S02]  /*3d00*/  IADD3 R70, P1, P0, R109, R176, R46 ;  /* 0x000000b06d467210 */ /* 0x000fe4000783e02e */
[----:B------:R-:W-:Y:S02]  /*3d10*/  LEA.HI.X R73, R73, UR29, R174, 0x2, P6 ;  /* 0x0000001d49497c11 */ /* 0x000fe4000b0f14ae */
[----:B------:R-:W-:Y:S02]  /*3d20*/  LEA R176, P6, R74, UR28, 0x2 ;  /* 0x0000001c4ab07c11 */ /* 0x000fe4000f8c10ff */
[-C--:B------:R-:W-:Y:S01]  /*3d30*/  IADD3.X R65, R167, R226.reuse, R168, P4, P5 ;  /* 0x000000e2a7417210 */ /* 0x080fe200027ea4a8 */
[----:B------:R1:W5:Y:S01]  /*3d40*/  LDG.E.CONSTANT R219, desc[UR16][R72.64] ;  /* 0x0000001048db7981 */ /* 0x000362000c1e9900 */
[----:B------:R-:W-:Y:S02]  /*3d50*/  LEA R174, P4, R71, UR28, 0x2 ;  /* 0x0000001c47ae7c11 */ /* 0x000fe4000f8810ff */
[----:B0-----:R-:W-:-:S02]  /*3d60*/  IADD3.X R62, R169, R226, R170, P3, P2 ;  /* 0x000000e2a93e7210 */ /* 0x001fc40001fe44aa */
[----:B------:R-:W-:Y:S02]  /*3d70*/  LEA.HI.X R177, R74, UR29, R65, 0x2, P6 ;  /* 0x0000001d4ab17c11 */ /* 0x000fe4000b0f1441 */
[----:B------:R-:W-:Y:S01]  /*3d80*/  LEA.HI.X R175, R71, UR29, R62, 0x2, P4 ;  /* 0x0000001d47af7c11 */ /* 0x000fe2000a0f143e */
[----:B------:R-:W2:Y:S01]  /*3d90*/  LDS.128 R64, [R48] ;  /* 0x0000000030407984 */ /* 0x000ea20000000c00 */
[C---:B------:R-:W-:Y:S02]  /*3da0*/  LEA R182, P2, R70.reuse, UR28, 0x2 ;  /* 0x0000001c46b67c11 */ /* 0x040fe4000f8410ff */
[----:B------:R-:W-:Y:S01]  /*3db0*/  IADD3.X R61, R171, R226, R172, P1, P0 ;  /* 0x000000e2ab3d7210 */ /* 0x000fe20000fe04ac */
[----:B------:R-:W5:Y:S03]  /*3dc0*/  LDG.E.CONSTANT R176, desc[UR16][R176.64] ;  /* 0x00000010b0b07981 */ /* 0x000f66000c1e9900 */
[----:B------:R-:W-:Y:S01]  /*3dd0*/  LEA.HI.X R183, R70, UR29, R61, 0x2, P2 ;  /* 0x0000001d46b77c11 */ /* 0x000fe200090f143d */
[----:B------:R-:W5:Y:S04]  /*3de0*/  LDG.E.CONSTANT R175, desc[UR16][R174.64] ;  /* 0x00000010aeaf7981 */ /* 0x000f68000c1e9900 */
[----:B------:R-:W5:Y:S04]  /*3df0*/  LDG.E.CONSTANT R182, desc[UR16][R182.64] ;  /* 0x00000010b6b67981 */ /* 0x000f68000c1e9900 */
[----:B------:R-:W0:Y:S04]  /*3e00*/  LDS.128 R68, [R48+0x10] ;  /* 0x0000100030447984 */ /* 0x000e280000000c00 */
[----:B------:R-:W0:Y:S04]  /*3e10*/  LDS.128 R60, [R48+0x20] ;  /* 0x00002000303c7984 */ /* 0x000e280000000c00 */
[----:B-1----:R-:W1:Y:S01]  /*3e20*/  LDS.128 R72, [R48+0x30] ;  /* 0x0000300030487984 */ /* 0x002e620000000c00 */
[----:B--2---:R-:W-:-:S04]  /*3e30*/  FMUL.FTZ R65, R224, R65 ;  /* 0x00000041e0417220 */ /* 0x004fc80000410000 */
[----:B----4-:R-:W-:-:S04]  /*3e40*/  FFMA.FTZ R64, R64, R225, R65 ;  /* 0x000000e140407223 */ /* 0x010fc80000010041 */
[----:B---3--:R-:W-:-:S04]  /*3e50*/  FFMA.FTZ R227, R227, R66, R64 ;  /* 0x00000042e3e37223 */ /* 0x008fc80000010040 */
[----:B-----5:R-:W-:-:S04]  /*3e60*/  FFMA.FTZ R67, R220, R67, R227 ;  /* 0x00000043dc437223 */ /* 0x020fc800000100e3 */
[----:B0-----:R-:W-:-:S04]  /*3e70*/  FFMA.FTZ R67, R68, R221, R67 ;  /* 0x000000dd44437223 */ /* 0x001fc80000010043 */
[----:B------:R-:W-:Y:S02]  /*3e80*/  FFMA.FTZ R222, R222, R69, R67 ;  /* 0x00000045dede7223 */ /* 0x000fe40000010043 */
[----:B------:R-:W0:Y:S02]  /*3e90*/  LDS.128 R64, [R48+0x40] ;  /* 0x0000400030407984 */ /* 0x000e240000000c00 */
[----:B------:R-:W-:-:S04]  /*3ea0*/  FFMA.FTZ R223, R223, R70, R222 ;  /* 0x00000046dfdf7223 */ /* 0x000fc800000100de */
[----:B------:R-:W-:-:S04]  /*3eb0*/  FFMA.FTZ R71, R216, R71, R223 ;  /* 0x00000047d8477223 */ /* 0x000fc800000100df */
[----:B------:R-:W-:-:S04]  /*3ec0*/  FFMA.FTZ R71, R60, R215, R71 ;  /* 0x000000d73c477223 */ /* 0x000fc80000010047 */
[----:B------:R-:W-:Y:S02]  /*3ed0*/  FFMA.FTZ R218, R218, R61, R71 ;  /* 0x0000003ddada7223 */ /* 0x000fe40000010047 */
[----:B------:R-:W2:Y:S02]  /*3ee0*/  LDS.128 R68, [R48+0x50] ;  /* 0x0000500030447984 */ /* 0x000ea40000000c00 */
[----:B------:R-:W-:-:S04]  /*3ef0*/  FFMA.FTZ R217, R217, R62, R218 ;  /* 0x0000003ed9d97223 */ /* 0x000fc800000100da */
[----:B------:R-:W-:-:S04]  /*3f00*/  FFMA.FTZ R63, R212, R63, R217 ;  /* 0x0000003fd43f7223 */ /* 0x000fc800000100d9 */
[----:B-1----:R-:W-:-:S04]  /*3f10*/  FFMA.FTZ R63, R72, R211, R63 ;  /* 0x000000d3483f7223 */ /* 0x002fc8000001003f */
        /* <DEDUP_REMOVED lines=9> */
[----:B--2---:R-:W-:-:S04]  /*3fb0*/  FFMA.FTZ R67, R68, R201, R67 ;  /* 0x000000c944437223 */ /* 0x004fc80000010043 */
        /* <DEDUP_REMOVED lines=20> */
[----:B------:R-:W-:-:S04]  /*4100*/  FFMA.FTZ R198, R198, R69, R67 ;  /* 0x00000045c6c67223 */ /* 0x000fc80000010043 */
[----:B------:R-:W-:-:S04]  /*4110*/  FFMA.FTZ R199, R199, R70, R198 ;  /* 0x00000046c7c77223 */ /* 0x000fc800000100c6 */
[----:B------:R-:W-:-:S04]  /*4120*/  FFMA.FTZ R71, R204, R71, R199 ;  /* 0x00000047cc477223 */ /* 0x000fc800000100c7 */
[----:B0-----:R-:W-:-:S04]  /*4130*/  FFMA.FTZ R71, R60, R205, R71 ;  /* 0x000000cd3c477223 */ /* 0x001fc80000010047 */
[----:B------:R-:W-:-:S04]  /*4140*/  FFMA.FTZ R210, R210, R61, R71 ;  /* 0x0000003dd2d27223 */ /* 0x000fc80000010047 */
[----:B------:R-:W-:-:S04]  /*4150*/  FFMA.FTZ R179, R179, R62, R210 ;  /* 0x0000003eb3b37223 */ /* 0x000fc800000100d2 */
[----:B------:R-:W-:Y:S01]  /*4160*/  FFMA.FTZ R63, R180, R63, R179 ;  /* 0x0000003fb43f7223 */ /* 0x000fe200000100b3 */
[----:B------:R-:W-:-:S03]  /*4170*/  UMOV UR9, 0xffffffff ;  /* 0xffffffff00097882 */ /* 0x000fc60000000000 */
[----:B--2---:R-:W-:Y:S01]  /*4180*/  FFMA.FTZ R63, R72, R219, R63 ;  /* 0x000000db483f7223 */ /* 0x004fe2000001003f */
        /* <DEDUP_REMOVED lines=8> */
.L_x_28943:
        /* <DEDUP_REMOVED lines=16> */
.L_x_28894:
        /* <DEDUP_REMOVED lines=9> */
.L_x_28896:
[----:B------:R-:W-:Y:S05]  /*43a0*/  BSYNC B1 ;  /* 0x0000000000017941 */ /* 0x000fea0003800000 */
.L_x_28893:
[----:B------:R-:W-:-:S05]  /*43b0*/  VIADD R173, R173, 0x4 ;  /* 0x00000004adad7836 */ /* 0x000fca0000000000 */
[----:B------:R-:W-:-:S13]  /*43c0*/  ISETP.GE.AND P0, PT, R173, UR5, PT ;  /* 0x00000005ad007c0c */ /* 0x000fda000bf06270 */
[----:B------:R-:W-:Y:S05]  /*43d0*/  @!P0 BRA `(.L_x_28897) ;  /* 0xffffffe000c08947 */ /* 0x000fea000383ffff */
[----:B------:R-:W-:Y:S05]  /*43e0*/  BRA `(.L_x_28891) ;  /* 0x0000001c00687947 */ /* 0x000fea0003800000 */
.L_x_28892:
[----:B------:R-:W-:Y:S02]  /*43f0*/  IMAD.MOV.U32 R4, RZ, RZ, -0x800001 ;  /* 0xff7fffffff047424 */ /* 0x000fe400078e00ff */
[----:B------:R-:W-:-:S07]  /*4400*/  IMAD.MOV.U32 R173, RZ, RZ, R3 ;  /* 0x000000ffffad7224 */ /* 0x000fce00078e0003 */
.L_x_28902:
[----:B0-----:R-:W0:Y:S01]  /*4410*/  LDC R68, c[0x0][0x290] ;  /* 0x0000a400ff447b82 */ /* 0x001e220000000800 */
[----:B---3--:R-:W-:Y:S01]  /*4420*/  IMAD.SHL.U32 R63, R173, 0x8, RZ ;  /* 0x00000008ad3f7824 */ /* 0x008fe200078e00ff */
[----:B------:R-:W-:Y:S04]  /*4430*/  BSSY B1, `(.L_x_28898) ;  /* 0x00001d2000017945 */ /* 0x000fe80003800000 */
[----:B-12---:R-:W-:Y:S02]  /*4440*/  IABS R61, R63 ;  /* 0x0000003f003d7213 */ /* 0x006fe40000000000 */
[----:B------:R-:W1:Y:S03]  /*4450*/  LDC R66, c[0x0][0x294] ;  /* 0x0000a500ff427b82 */ /* 0x000e660000000800 */
[----:B------:R-:W-:-:S04]  /*4460*/  IMAD.HI.U32 R60, R61, UR15, RZ ;  /* 0x0000000f3d3c7c27 */ /* 0x000fc8000f8e00ff */
[----:B------:R-:W-:Y:S01]  /*4470*/  IMAD.MOV R62, RZ, RZ, -R60 ;  /* 0x000000ffff3e7224 */ /* 0x000fe200078e0a3c */
[----:B0-----:R-:W-:-:S04]  /*4480*/  IABS R65, R68 ;  /* 0x0000004400417213 */ /* 0x001fc80000000000 */
[----:B------:R-:W0:Y:S01]  /*4490*/  I2F.RP R67, R65 ;  /* 0x0000004100437306 */ /* 0x000e220000209400 */
[----:B-1----:R-:W-:-:S05]  /*44a0*/  IABS R2, R66 ;  /* 0x0000004200027213 */ /* 0x002fca0000000000 */
[----:B------:R-:W-:-:S05]  /*44b0*/  IMAD R61, R2, R62, R61 ;  /* 0x0000003e023d7224 */ /* 0x000fca00078e023d */
[----:B------:R-:W-:Y:S01]  /*44c0*/  ISETP.LT.U32.AND P1, PT, R61, UR22, PT ;  /* 0x000000163d007c0c */ /* 0x000fe2000bf21070 */
[----:B0-----:R-:W0:-:S12]  /*44d0*/  MUFU.RCP R67, R67 ;  /* 0x0000004300437308 */ /* 0x001e180000001000 */
[----:B------:R-:W-:Y:S02]  /*44e0*/  @!P1 IMAD.IADD R61, R61, 0x1, -R2 ;  /* 0x000000013d3d9824 */ /* 0x000fe400078e0a02 */
[----:B------:R-:W-:Y:S01]  /*44f0*/  @!P1 VIADD R60, R60, 0x1 ;  /* 0x000000013c3c9836 */ /* 0x000fe20000000000 */
[----:B------:R-:W-:Y:S02]  /*4500*/  ISETP.NE.AND P1, PT, R66, RZ, PT ;  /* 0x000000ff4200720c */ /* 0x000fe40003f25270 */
[----:B------:R-:W-:Y:S02]  /*4510*/  ISETP.GE.U32.AND P0, PT, R61, UR22, PT ;  /* 0x000000163d007c0c */ /* 0x000fe4000bf06070 */
        /* <DEDUP_REMOVED lines=40> */
[----:B------:R-:W-:Y:S01]  /*47a0*/  VIADD R72, R0, 0x10 ;  /* 0x0000001000487836 */ /* 0x000fe20000000000 */
[----:B------:R-:W-:Y:S01]  /*47b0*/  SHF.R.S32.HI R64, RZ, 0x1f, R65 ;  /* 0x0000001fff407819 */ /* 0x000fe20000011441 */
[----:B------:R-:W-:Y:S01]  /*47c0*/  IMAD.MOV.U32 R176, RZ, RZ, R94 ;  /* 0x000000ffffb07224 */ /* 0x000fe200078e005e */
[----:B------:R-:W-:Y:S01]  /*47d0*/  LEA.HI R67, R63, R62, RZ, 0x2 ;  /* 0x0000003e3f437211 */ /* 0x000fe200078f10ff */
[----:B------:R-:W-:Y:S01]  /*47e0*/  IMAD.MOV.U32 R177, RZ, RZ, R95 ;  /* 0x000000ffffb17224 */ /* 0x000fe200078e005f */
[----:B------:R-:W-:Y:S01]  /*47f0*/  LEA.HI R70, R64, R65, RZ, 0x2 ;  /* 0x0000004140467211 */ /* 0x000fe200078f10ff */
[----:B------:R-:W-:Y:S01]  /*4800*/  VIADD R64, R0, 0xc ;  /* 0x0000000c00407836 */ /* 0x000fe20000000000 */
[C---:B------:R-:W-:Y:S01]  /*4810*/  LOP3.LUT R63, R67.reuse, 0xfffffffc, RZ, 0xc0, !PT ;  /* 0xfffffffc433f7812 */ /* 0x040fe200078ec0ff */
[----:B------:R-:W-:Y:S01]  /*4820*/  IMAD.SHL.U32 R67, R67, 0x8, RZ ;  /* 0x0000000843437824 */ /* 0x000fe200078e00ff */
[C---:B------:R-:W-:Y:S01]  /*4830*/  LOP3.LUT R66, R70.reuse, 0xfffffffc, RZ, 0xc0, !PT ;  /* 0xfffffffc46427812 */ /* 0x040fe200078ec0ff */
[----:B------:R-:W-:Y:S01]  /*4840*/  IMAD.SHL.U32 R70, R70, 0x8, RZ ;  /* 0x0000000846467824 */ /* 0x000fe200078e00ff */
[----:B------:R-:W-:Y:S01]  /*4850*/  SHF.R.S32.HI R71, RZ, 0x1f, R72 ;  /* 0x0000001fff477819 */ /* 0x000fe20000011448 */
[----:B------:R-:W-:Y:S01]  /*4860*/  IMAD.IADD R74, R62, 0x1, -R63 ;  /* 0x000000013e4a7824 */ /* 0x000fe200078e0a3f */
[----:B------:R-:W-:Y:S01]  /*4870*/  SHF.R.S32.HI R63, RZ, 0x1f, R64 ;  /* 0x0000001fff3f7819 */ /* 0x000fe20000011440 */
[----:B------:R-:W-:Y:S01]  /*4880*/  VIADD R62, R0, 0x14 ;  /* 0x00000014003e7836 */ /* 0x000fe20000000000 */
[----:B------:R-:W-:Y:S01]  /*4890*/  LEA.HI R73, R71, R72, RZ, 0x2 ;  /* 0x0000004847497211 */ /* 0x000fe200078f10ff */
[----:B------:R-:W-:Y:S01]  /*48a0*/  IMAD.IADD R75, R65, 0x1, -R66 ;  /* 0x00000001414b7824 */ /* 0x000fe200078e0a42 */
[----:B------:R-:W-:-:S02]  /*48b0*/  LEA.HI R66, R63, R64, RZ, 0x2 ;  /* 0x000000403f427211 */ /* 0x000fc400078f10ff */
[----:B0-----:R-:W-:Y:S02]  /*48c0*/  SHF.R.S32.HI R61, RZ, 0x1f, R62 ;  /* 0x0000001fff3d7819 */ /* 0x001fe4000001143e */
[----:B------:R-:W-:Y:S02]  /*48d0*/  SHF.R.S32.HI R65, RZ, 0x1f, R68 ;  /* 0x0000001fff417819 */ /* 0x000fe40000011444 */
[----:B------:R-:W-:Y:S02]  /*48e0*/  LEA.HI R63, R61, R62, RZ, 0x2 ;  /* 0x0000003e3d3f7211 */ /* 0x000fe400078f10ff */
[C---:B------:R-:W-:Y:S01]  /*48f0*/  LOP3.LUT R69, R66.reuse, 0xfffffffc, RZ, 0xc0, !PT ;  /* 0xfffffffc42457812 */ /* 0x040fe200078ec0ff */
[----:B------:R-:W-:Y:S01]  /*4900*/  IMAD.SHL.U32 R66, R66, 0x8, RZ ;  /* 0x0000000842427824 */ /* 0x000fe200078e00ff */
[----:B------:R-:W-:Y:S02]  /*4910*/  LEA.HI R65, R65, R68, RZ, 0x2 ;  /* 0x0000004441417211 */ /* 0x000fe400078f10ff */
[----:B------:R-:W-:Y:S01]  /*4920*/  LOP3.LUT R61, R63, 0xfffffffc, RZ, 0xc0, !PT ;  /* 0xfffffffc3f3d7812 */ /* 0x000fe200078ec0ff */
[----:B------:R-:W-:Y:S01]  /*4930*/  IMAD.IADD R64, R64, 0x1, -R69 ;  /* 0x0000000140407824 */ /* 0x000fe200078e0a45 */
[----:B------:R-:W-:Y:S01]  /*4940*/  LOP3.LUT R69, R65, 0xfffffffc, RZ, 0xc0, !PT ;  /* 0xfffffffc41457812 */ /* 0x000fe200078ec0ff */
[----:B------:R-:W-:Y:S01]  /*4950*/  IMAD.SHL.U32 R63, R63, 0x8, RZ ;  /* 0x000000083f3f7824 */ /* 0x000fe200078e00ff */
[----:B------:R-:W-:Y:S01]  /*4960*/  LOP3.LUT R67, R67, 0xffffffe0, RZ, 0xc0, !PT ;  /* 0xffffffe043437812 */ /* 0x000fe200078ec0ff */
[----:B------:R-:W-:Y:S01]  /*4970*/  IMAD.IADD R65, R62, 0x1, -R61 ;  /* 0x000000013e417824 */ /* 0x000fe200078e0a3d */
[----:B------:R-:W-:Y:S01]  /*4980*/  LOP3.LUT R187, R66, 0xffffffe0, RZ, 0xc0, !PT ;  /* 0xffffffe042bb7812 */ /* 0x000fe200078ec0ff */
[----:B------:R-:W-:Y:S01]  /*4990*/  IMAD.IADD R71, R68, 0x1, -R69 ;  /* 0x0000000144477824 */ /* 0x000fe200078e0a45 */
[C---:B------:R-:W-:Y:S01]  /*49a0*/  LOP3.LUT R69, R73.reuse, 0xfffffffc, RZ, 0xc0, !PT ;  /* 0xfffffffc49457812 */ /* 0x040fe200078ec0ff */
[----:B------:R-:W-:Y:S01]  /*49b0*/  IMAD.SHL.U32 R73, R73, 0x8, RZ ;  /* 0x0000000849497824 */ /* 0x000fe200078e00ff */
[----:B------:R-:W-:-:S02]  /*49c0*/  SHF.R.S32.HI R189, RZ, 0x1f, R67 ;  /* 0x0000001fffbd7819 */ /* 0x000fc40000011443 */
[----:B------:R-:W-:Y:S01]  /*49d0*/  LOP3.LUT R66, R63, 0xffffffe0, RZ, 0xc0, !PT ;  /* 0xffffffe03f427812 */ /* 0x000fe200078ec0ff */
[----:B------:R-:W-:Y:S01]  /*49e0*/  IMAD.IADD R72, R72, 0x1, -R69 ;  /* 0x0000000148487824 */ /* 0x000fe200078e0a45 */
[----:B------:R-:W-:Y:S02]  /*49f0*/  SHF.R.S32.HI R69, RZ, 0x1f, R187 ;  /* 0x0000001fff457819 */ /* 0x000fe400000114bb */
[----:B------:R-:W-:Y:S02]  /*4a00*/  SHF.R.S32.HI R192, RZ, 0x1f, R64 ;  /* 0x0000001fffc07819 */ /* 0x000fe40000011440 */
[----:B------:R-:W-:Y:S02]  /*4a10*/  SHF.R.S32.HI R182, RZ, 0x1f, R66 ;  /* 0x0000001fffb67819 */ /* 0x000fe40000011442 */
        /* <DEDUP_REMOVED lines=11> */
[-CC-:B------:R-:W-:Y:S02]  /*4ad0*/  IADD3 R62, P0, P1, R67, R176.reuse, R74.reuse ;  /* 0x000000b0433e7210 */ /* 0x180fe4000791e04a */
[----:B------:R-:W-:Y:S01]  /*4ae0*/  SHF.R.S32.HI R74, RZ, 0x1f, R74 ;  /* 0x0000001fff4a7819 */ /* 0x000fe2000001144a */
[----:B------:R-:W-:Y:S01]  /*4af0*/  IMAD R61, R60, R47, R61 ;  /* 0x0000002f3c3d7224 */ /* 0x000fe200078e023d */
[----:B------:R-:W-:Y:S02]  /*4b00*/  IADD3 R187, P2, P3, R187, R176, R64 ;  /* 0x000000b0bbbb7210 */ /* 0x000fe40007b5e040 */
[----:B------:R-:W-:Y:S01]  /*4b10*/  SHF.R.S32.HI R67, RZ, 0x1f, R65 ;  /* 0x0000001fff437819 */ /* 0x000fe20000011441 */
[----:B------:R-:W-:Y:S01]  /*4b20*/  IMAD.IADD R226, R177, 0x1, R61 ;  /* 0x00000001b1e27824 */ /* 0x000fe200078e023d */
[----:B------:R-:W-:Y:S02]  /*4b30*/  LOP3.LUT R61, R70, 0xffffffe0, RZ, 0xc0, !PT ;  /* 0xffffffe0463d7812 */ /* 0x000fe400078ec0ff */
[----:B------:R-:W-:-:S02]  /*4b40*/  SHF.R.S32.HI R64, RZ, 0x1f, R71 ;  /* 0x0000001fff407819 */ /* 0x000fc40000011447 */
[----:B------:R-:W-:Y:S02]  /*4b50*/  IADD3.X R189, R189, R226, R74, P0, P1 ;  /* 0x000000e2bdbd7210 */ /* 0x000fe400007e244a */
[----:B------:R-:W-:Y:S02]  /*4b60*/  SHF.R.S32.HI R63, RZ, 0x1f, R61 ;  /* 0x0000001fff3f7819 */ /* 0x000fe4000001143d */
[-CC-:B------:R-:W-:Y:S02]  /*4b70*/  IADD3 R60, P0, P1, R61, R176.reuse, R75.reuse ;  /* 0x000000b03d3c7210 */ /* 0x180fe4000791e04b */
[----:B------:R-:W-:Y:S02]  /*4b80*/  SHF.R.S32.HI R75, RZ, 0x1f, R75 ;  /* 0x0000001fff4b7819 */ /* 0x000fe4000001144b */
        /* <DEDUP_REMOVED lines=14> */
[-C--:B------:R-:W-:Y:S02]  /*4c70*/  IADD3 R179, P0, P1, R52, R176.reuse, R7 ;  /* 0x000000b034b37210 */ /* 0x080fe4000791e007 */
[-C--:B------:R-:W-:Y:S02]  /*4c80*/  IADD3 R174, P4, P5, R54, R176.reuse, R9 ;  /* 0x000000b036ae7210 */ /* 0x080fe40007d9e009 */
[----:B------:R-:W-:Y:S02]  /*4c90*/  SHF.R.S32.HI R67, RZ, 0x1f, R53 ;  /* 0x0000001fff437819 */ /* 0x000fe40000011435 */
        /* <DEDUP_REMOVED lines=9> */
[-C--:B------:R-:W-:Y:S02]  /*4d30*/  IADD3 R70, P4, P5, R57, R176.reuse, R12 ;  /* 0x000000b039467210 */ /* 0x080fe40007d9e00c */
[----:B------:R-:W-:Y:S02]  /*4d40*/  SHF.R.S32.HI R73, RZ, 0x1f, R56 ;  /* 0x0000001fff497819 */ /* 0x000fe40000011438 */
[--C-:B------:R-:W-:Y:S02]  /*4d50*/  SHF.R.S32.HI R64, RZ, 0x1f, R11.reuse ;  /* 0x0000001fff407819 */ /* 0x100fe4000001140b */
[----:B------:R-:W-:Y:S02]  /*4d60*/  IADD3 R72, P2, P3, R56, R176, R11 ;  /* 0x000000b038487210 */ /* 0x000fe40007b5e00b */
[-C--:B------:R-:W-:Y:S02]  /*4d70*/  IADD3.X R75, R66, R226.reuse, R75, P0, P1 ;  /* 0x000000e2424b7210 */ /* 0x080fe400007e244b */
[----:B------:R-:W-:-:S02]  /*4d80*/  IADD3.X R71, R71, R226, R65, P4, P5 ;  /* 0x000000e247477210 */ /* 0x000fc400027ea441 */
[----:B------:R-:W-:Y:S02]  /*4d90*/  IADD3.X R73, R73, R226, R64, P2, P3 ;  /* 0x000000e249497210 */ /* 0x000fe400017e6440 */
[----:B------:R-:W-:Y:S02]  /*4da0*/  SHF.R.S32.HI R69, RZ, 0x1f, R58 ;  /* 0x0000001fff457819 */ /* 0x000fe4000001143a */
[--C-:B------:R-:W-:Y:S02]  /*4db0*/  SHF.R.S32.HI R65, RZ, 0x1f, R13.reuse ;  /* 0x0000001fff417819 */ /* 0x100fe4000001140d */
[-C--:B------:R-:W-:Y:S02]  /*4dc0*/  IADD3 R68, P0, P1, R58, R176.reuse, R13 ;  /* 0x000000b03a447210 */ /* 0x080fe4000791e00d */
[----:B------:R-:W-:Y:S02]  /*4dd0*/  IADD3 R64, P4, P5, R76, R176, R15 ;  /* 0x000000b04c407210 */ /* 0x000fe40007d9e00f */
[----:B------:R-:W-:-:S02]  /*4de0*/  SHF.R.S32.HI R67, RZ, 0x1f, R14 ;  /* 0x0000001fff437819 */ /* 0x000fc4000001140e */
[----:B------:R-:W-:Y:S02]  /*4df0*/  IADD3 R66, P2, P3, R59, R176, R14 ;  /* 0x000000b03b427210 */ /* 0x000fe40007b5e00e */
[-C--:B------:R-:W-:Y:S02]  /*4e00*/  IADD3.X R69, R69, R226.reuse, R65, P0, P1 ;  /* 0x000000e245457210 */ /* 0x080fe400007e2441 */
[-C--:B------:R-:W-:Y:S02]  /*4e10*/  IADD3.X R65, R191, R226.reuse, R193, P4, P5 ;  /* 0x000000e2bf417210 */ /* 0x080fe400027ea4c1 */
[----:B------:R-:W-:Y:S02]  /*4e20*/  IADD3.X R67, R188, R226, R67, P2, P3 ;  /* 0x000000e2bc437210 */ /* 0x000fe400017e6443 */
[----:B------:R-:W-:Y:S02]  /*4e30*/  IADD3 R191, P0, R0, R176, RZ ;  /* 0x000000b000bf7210 */ /* 0x000fe40007f1e0ff */
[----:B------:R-:W-:-:S02]  /*4e40*/  SHF.R.S32.HI R193, RZ, 0x1f, R0 ;  /* 0x0000001fffc17819 */ /* 0x000fc40000011400 */
[----:B------:R-:W-:Y:S02]  /*4e50*/  LEA R188, P1, R62, UR30, 0x2 ;  /* 0x0000001e3ebc7c11 */ /* 0x000fe4000f8210ff */
        /* <DEDUP_REMOVED lines=18> */
[----:B------:R-:W5:Y:S01]  /*4f80*/  LDG.E.CONSTANT R222, desc[UR16][R60.64] ;  /* 0x000000103cde7981 */ /* 0x000f62000c1e9900 */
[----:B------:R-:W-:Y:S02]  /*4f90*/  LEA.HI.X R193, R185, UR31, R190, 0x2, P0 ;  /* 0x0000001fb9c17c11 */ /* 0x000fe400080f14be */
[----:B------:R-:W-:Y:S01]  /*4fa0*/  LEA R180, P1, R179, UR30, 0x2 ;  /* 0x0000001eb3b47c11 */ /* 0x000fe2000f8210ff */
[----:B------:R-:W5:Y:S01]  /*4fb0*/  LDG.E.CONSTANT R223, desc[UR16][R204.64] ;  /* 0x00000010ccdf7981 */ /* 0x000f62000c1e9900 */
        /* <DEDUP_REMOVED lines=250> */
.L_x_28947:
        /* <DEDUP_REMOVED lines=8> */
[----:B------:R-:W-:Y:S01]  /*5fe0*/  FFMA.FTZ R65, R62, UR4, R61 ;  /* 0x000000043e417c23 */ /* 0x000fe2000801003d */
[----:B------:R-:W-:Y:S06]  /*5ff0*/  @P0 BRA `(.L_x_28901) ;  /* 0x0000000000540947 */ /* 0x000fec0003800000 */
[----:B------:R-:W1:Y:S01]  /*6000*/  S2UR UR10, SR_CgaCtaId ;  /* 0x00000000000a79c3 */ /* 0x000e620000008800 */
[----:B------:R-:W-:Y:S01]  /*6010*/  UMOV UR9, 0x400 ;  /* 0x0000040000097882 */ /* 0x000fe20000000000 */
[----:B0-----:R-:W-:Y:S01]  /*6020*/  IMAD R60, R173, 0x8, R110 ;  /* 0x00000008ad3c7824 */ /* 0x001fe200078e026e */
        /* <DEDUP_REMOVED lines=9> */
.L_x_28899:
        /* <DEDUP_REMOVED lines=9> */
.L_x_28901:
[----:B------:R-:W-:Y:S05]  /*6150*/  BSYNC B1 ;  /* 0x0000000000017941 */ /* 0x000fea0003800000 */
.L_x_28898:
[----:B------:R-:W-:-:S05]  /*6160*/  VIADD R173, R173, 0x4 ;  /* 0x00000004adad7836 */ /* 0x000fca0000000000 */
[----:B------:R-:W-:-:S13]  /*6170*/  ISETP.GE.AND P0, PT, R173, UR5, PT ;  /* 0x00000005ad007c0c */ /* 0x000fda000bf06270 */
[----:B------:R-:W-:Y:S05]  /*6180*/  @!P0 BRA `(.L_x_28902) ;  /* 0xffffffe000a08947 */ /* 0x000fea000383ffff */
.L_x_28891:
[----:B------:R-:W-:Y:S05]  /*6190*/  BSYNC B0 ;  /* 0x0000000000007941 */ /* 0x000fea0003800000 */
.L_x_28890:
[----:B------:R-:W4:Y:S01]  /*61a0*/  S2R R0, SR_TID.X ;  /* 0x0000000000007919 */ /* 0x000f220000002100 */
[----:B------:R-:W-:-:S04]  /*61b0*/  UIADD3 UR9, UR19, 0x7, URZ ;  /* 0x0000000713097890 */ /* 0x000fc8000fffe03f */
[----:B------:R-:W-:-:S04]  /*61c0*/  USHF.R.S32.HI UR10, URZ, 0x1f, UR9 ;  /* 0x0000001f3f0a7899 */ /* 0x000fc80008011409 */
[----:B------:R-:W-:-:S03]  /*61d0*/  ULEA.HI UR10, UR10, UR9, URZ, 0x3 ;  /* 0x000000090a0a7291 */ /* 0x000fc6000f8f183f */
[----:B------:R-:W-:-:S03]  /*61e0*/  UMOV UR9, 0xffffffff ;  /* 0xffffffff00097882 */ /* 0x000fc60000000000 */
[----:B------:R-:W-:Y:S01]  /*61f0*/  IMAD.U32 R6, RZ, RZ, UR10 ;  /* 0x0000000aff067e24 */ /* 0x000fe2000f8e00ff */
[----:B----4-:R-:W-:-:S04]  /*6200*/  SHF.R.S32.HI R5, RZ, 0x1f, R0 ;  /* 0x0000001fff057819 */ /* 0x010fc80000011400 */
[----:B------:R-:W-:-:S04]  /*6210*/  LEA.HI R5, R5, R0, RZ, 0x5 ;  /* 0x0000000005057211 */ /* 0x000fc800078f28ff */
[----:B------:R-:W-:Y:S02]  /*6220*/  LOP3.LUT R57, R5, 0xffffffe0, RZ, 0xc0, !PT ;  /* 0xffffffe005397812 */ /* 0x000fe400078ec0ff */
[----:B------:R-:W-:Y:S02]  /*6230*/  SHF.R.S32.HI R56, RZ, 0x5, R5 ;  /* 0x00000005ff387819 */ /* 0x000fe40000011405 */
[----:B------:R-:W-:Y:S01]  /*6240*/  SHF.R.S32.HI R5, RZ, 0x3, R6 ;  /* 0x00000003ff057819 */ /* 0x000fe20000011406 */
[----:B------:R-:W-:Y:S01]  /*6250*/  IMAD.IADD R57, R0, 0x1, -R57 ;  /* 0x0000000100397824 */ /* 0x000fe200078e0a39 */
[----:B------:R-:W-:Y:S06]  /*6260*/  BRA.DIV UR9, `(.L_x_28903) ;  /* 0x0000004609587947 */ /* 0x000fec000b800000 */
[----:B------:R-:W4:Y:S02]  /*6270*/  SHFL.BFLY PT, R7, R4, 0x10, 0x1f ;  /* 0x0e001f0004077f89 */ /* 0x000f2400000e0000 */
[----:B----4-:R-:W-:-:S05]  /*6280*/  FMNMX.FTZ R7, R7, R4, !PT ;  /* 0x0000000407077209 */ /* 0x010fca0007810000 */
[----:B------:R-:W4:Y:S02]  /*6290*/  SHFL.BFLY PT, R6, R7, 0x8, 0x1f ;  /* 0x0d001f0007067f89 */ /* 0x000f2400000e0000 */
[----:B----4-:R-:W-:-:S05]  /*62a0*/  FMNMX.FTZ R9, R7, R6, !PT ;  /* 0x0000000607097209 */ /* 0x010fca0007810000 */
[----:B------:R4:W0:Y:S02]  /*62b0*/  SHFL.BFLY PT, R6, R9, 0x4, 0x1f ;  /* 0x0c801f0009067f89 */ /* 0x00082400000e0000 */
.L_x_28952:
[----:B------:R-:W-:Y:S01]  /*62c0*/  ISETP.NE.AND P0, PT, R57, RZ, PT ;  /* 0x000000ff3900720c */ /* 0x000fe20003f05270 */
[----:B------:R-:W-:-:S12]  /*62d0*/  WARPSYNC.ALL ;  /* 0x0000000000007948 */ /* 0x000fd80003800000 */
[----:B------:R-:W5:Y:S01]  /*62e0*/  @!P0 S2R R7, SR_CgaCtaId ;  /* 0x0000000000078919 */ /* 0x000f620000008800 */
[----:B------:R-:W-:Y:S02]  /*62f0*/  @!P0 MOV R4, 0x400 ;  /* 0x0000040000048802 */ /* 0x000fe40000000f00 */
[----:B0-----:R-:W-:-:S03]  /*6300*/  @!P0 FMNMX.FTZ R6, R9, R6, !PT ;  /* 0x0000000609068209 */ /* 0x001fc60007810000 */
[----:B------:R-:W-:-:S05]  /*6310*/  @!P0 VIADD R4, R4, 0x300 ;  /* 0x0000030004048836 */ /* 0x000fca0000000000 */
[----:B-----5:R-:W-:-:S05]  /*6320*/  @!P0 LEA R7, R7, R4, 0x18 ;  /* 0x0000000407078211 */ /* 0x020fca00078ec0ff */
[----:B------:R-:W-:-:S05]  /*6330*/  @!P0 IMAD R7, R56, 0x4, R7 ;  /* 0x0000000438078824 */ /* 0x000fca00078e0207 */
[----:B------:R0:W-:Y:S01]  /*6340*/  @!P0 STS [R7], R6 ;  /* 0x0000000607008388 */ /* 0x0001e20000000800 */
[----:B------:R-:W-:Y:S01]  /*6350*/  BAR.SYNC.DEFER_BLOCKING 0x0 ;  /* 0x0000000000007b1d */ /* 0x000fe20000010000 */
[----:B------:R-:W-:Y:S01]  /*6360*/  ISETP.GT.AND P0, PT, R57, 0x3, PT ;  /* 0x000000033900780c */ /* 0x000fe20003f04270 */
[----:B0-----:R-:W-:Y:S01]  /*6370*/  IMAD.MOV.U32 R6, RZ, RZ, -0x800001 ;  /* 0xff7fffffff067424 */ /* 0x001fe200078e00ff */
[----:B------:R-:W-:Y:S01]  /*6380*/  ISETP.GE.AND P1, PT, R0, UR13, PT ;  /* 0x0000000d00007c0c */ /* 0x000fe2000bf26270 */
[----:B------:R-:W-:Y:S02]  /*6390*/  IMAD.MOV.U32 R8, RZ, RZ, RZ ;  /* 0x000000ffff087224 */ /* 0x000fe400078e00ff */
        /* <DEDUP_REMOVED lines=37> */
.L_x_28908:
        /* <DEDUP_REMOVED lines=11> */
.L_x_28907:
[----:B------:R-:W-:Y:S05]  /*66a0*/  BSYNC B1 ;  /* 0x0000000000017941 */ /* 0x000fea0003800000 */
.L_x_28906:
        /* <DEDUP_REMOVED lines=15> */
.L_x_28911:
[----:B------:R-:W0:Y:S01]  /*67a0*/  LDS R9, [R6+-0x400] ;  /* 0xfffc000006097984 */ /* 0x000e220000000800 */
[----:B------:R-:W-:-:S03]  /*67b0*/  VIADD R7, R7, 0x800 ;  /* 0x0000080007077836 */ /* 0x000fc60000000000 */
[----:B------:R-:W4:Y:S02]  /*67c0*/  LDS R11, [R6+-0x200] ;  /* 0xfffe0000060b7984 */ /* 0x000f240000000800 */
        /* <DEDUP_REMOVED lines=26> */
[C---:B---3--:R-:W-:Y:S01]  /*6970*/  FADD.FTZ R19, -R4.reuse, R19 ;  /* 0x0000001304137221 */ /* 0x048fe20000010100 */
        /* <DEDUP_REMOVED lines=10> */
[----:B------:R-:W5:Y:S01]  /*6a20*/  MUFU.EX2 R15, R15 ;  /* 0x0000000f000f7308 */ /* 0x000f620000000800 */
        /* <DEDUP_REMOVED lines=13> */
[----:B-----5:R-:W-:Y:S01]  /*6b00*/  FADD.FTZ R8, R8, R15 ;  /* 0x0000000f08087221 */ /* 0x020fe20000010000 */
        /* <DEDUP_REMOVED lines=8> */
[----:B---3--:R-:W-:Y:S01]  /*6b90*/  FADD.FTZ R39, -R4, R39 ;  /* 0x0000002704277221 */ /* 0x008fe20000010100 */
        /* <DEDUP_REMOVED lines=36> */
.L_x_28910:
[----:B------:R-:W-:Y:S05]  /*6de0*/  BSYNC B1 ;  /* 0x0000000000017941 */ /* 0x000fea0003800000 */
.L_x_28909:
        /* <DEDUP_REMOVED lines=55> */
.L_x_28913:
[----:B------:R-:W-:Y:S05]  /*7160*/  BSYNC B1 ;  /* 0x0000000000017941 */ /* 0x000fea0003800000 */
.L_x_28912:
        /* <DEDUP_REMOVED lines=26> */
.L_x_28905:
[----:B------:R-:W-:Y:S05]  /*7310*/  BSYNC B0 ;  /* 0x0000000000007941 */ /* 0x000fea0003800000 */
.L_x_28904:
        /* <DEDUP_REMOVED lines=8> */
[----:B------:R-:W0:Y:S01]  /*73a0*/  SHFL.BFLY PT, R6, R7, 0x8, 0x1f ;  /* 0x0d001f0007067f89 */ /* 0x000e2200000e0000 */
[----:B------:R-:W-:-:S05]  /*73b0*/  @!P2 VIADD R8, R8, 0x300 ;  /* 0x000003000808a836 */ /* 0x000fca0000000000 */
[----:B-----5:R-:W-:Y:S01]  /*73c0*/  @!P2 LEA R13, R13, R8, 0x18 ;  /* 0x000000080d0da211 */ /* 0x020fe200078ec0ff */
[----:B0-----:R-:W-:Y:S01]  /*73d0*/  FADD.FTZ R6, R7, R6 ;  /* 0x0000000607067221 */ /* 0x001fe20000010000 */
        /* <DEDUP_REMOVED lines=22> */
[----:B------:R-:W5:Y:S01]  /*7540*/  S2R R6, SR_CTAID.Z ;  /* 0x0000000000067919 */ /* 0x000f620000002700 */
[----:B0-----:R-:W-:Y:S01]  /*7550*/  IMAD.MOV.U32 R7, RZ, RZ, -0x40 ;  /* 0xffffffc0ff077424 */ /* 0x001fe200078e00ff */
[----:B------:R-:W-:Y:S03]  /*7560*/  BSSY B1, `(.L_x_28916) ;  /* 0x000001f000017945 */ /* 0x000fe60003800000 */
[----:B-----5:R-:W-:Y:S01]  /*7570*/  IMAD R8, R6, R7, -0x41 ;  /* 0xffffffbf06087424 */ /* 0x020fe200078e0207 */
        /* <DEDUP_REMOVED lines=21> */
.L_x_28918:
        /* <DEDUP_REMOVED lines=8> */
.L_x_28917:
[----:B------:R-:W-:Y:S05]  /*7750*/  BSYNC B1 ;  /* 0x0000000000017941 */ /* 0x000fea0003800000 */
.L_x_28916:
        /* <DEDUP_REMOVED lines=15> */
.L_x_28921:
        /* <DEDUP_REMOVED lines=52> */
.L_x_28920:
[----:B------:R-:W-:Y:S05]  /*7b90*/  BSYNC B1 ;  /* 0x0000000000017941 */ /* 0x000fea0003800000 */
.L_x_28919:
        /* <DEDUP_REMOVED lines=31> */
.L_x_28923:
[----:B------:R-:W-:Y:S05]  /*7d90*/  BSYNC B1 ;  /* 0x0000000000017941 */ /* 0x000fea0003800000 */
.L_x_28922:
        /* <DEDUP_REMOVED lines=14> */
.L_x_28915:
[----:B------:R-:W-:Y:S05]  /*7e80*/  BSYNC B0 ;  /* 0x0000000000007941 */ /* 0x000fea0003800000 */
.L_x_28914:
[----:B------:R-:W-:Y:S01]  /*7e90*/  BAR.SYNC.DEFER_BLOCKING 0x0 ;  /* 0x0000000000007b1d */ /* 0x000fe20000010000 */
[----:B------:R-:W-:Y:S02]  /*7ea0*/  ISETP.NE.AND P0, PT, R0, RZ, PT ;  /* 0x000000ff0000720c */ /* 0x000fe40003f05270 */
[----:B------:R-:W-:-:S03]  /*7eb0*/  ISETP.GE.AND P1, PT, R3, UR5, PT ;  /* 0x0000000503007c0c */ /* 0x000fc6000bf26270 */
[----:B------:R-:W-:Y:S08]  /*7ec0*/  BSSY B0, `(.L_x_28924) ;  /* 0x000001d000007945 */ /* 0x000ff00003800000 */
[----:B------:R-:W-:Y:S05]  /*7ed0*/  @P0 BRA `(.L_x_28925) ;  /* 0x00000000006c0947 */ /* 0x000fea0003800000 */
[----:B------:R-:W5:Y:S01]  /*7ee0*/  S2UR UR9, SR_CTAID.Y ;  /* 0x00000000000979c3 */ /* 0x000f620000002600 */
[----:B------:R-:W-:Y:S01]  /*7ef0*/  ULDC UR10, c[0x0][0x14] ;  /* 0x00000500000a7ab9 */ /* 0x000fe20000000800 */
[----:B------:R-:W-:Y:S01]  /*7f00*/  ULDC UR4, c[0x0][0xc] ;  /* 0x0000030000047ab9 */ /* 0x000fe20000000800 */
[----:B------:R-:W-:-:S05]  /*7f10*/  ULDC.64 UR20, c[0x0][0x210] ;  /* 0x0000840000147ab9 */ /* 0x000fca0000000a00 */
[----:B------:R-:W0:Y:S08]  /*7f20*/  S2UR UR11, SR_CTAID.X ;  /* 0x00000000000b79c3 */ /* 0x000e300000002500 */
[----:B------:R-:W1:Y:S01]  /*7f30*/  S2UR UR14, SR_CTAID.Z ;  /* 0x00000000000e79c3 */ /* 0x000e620000002700 */
[----:B-----5:R-:W-:-:S04]  /*7f40*/  UIMAD UR4, UR9, UR4, URZ ;  /* 0x00000004090472a4 */ /* 0x020fc8000f8e023f */
        /* <DEDUP_REMOVED lines=19> */
[----:B----4-:R0:W-:Y:S02]  /*8080*/  STG.E desc[UR16][R8.64], R33 ;  /* 0x0000002108007986 */ /* 0x0101e4000c101910 */
.L_x_28925:
[----:B------:R-:W-:Y:S05]  /*8090*/  BSYNC B0 ;  /* 0x0000000000007941 */ /* 0x000fea0003800000 */
.L_x_28924:
[----:B------:R-:W-:Y:S01]  /*80a0*/  ULDC UR20, c[0x0][0x26c] ;  /* 0x00009b0000147ab9 */ /* 0x000fe20000000800 */
[----:B------:R-:W-:Y:S01]  /*80b0*/  ULDC.64 UR10, c[0x0][0x238] ;  /* 0x00008e00000a7ab9 */ /* 0x000fe20000000a00 */
[----:B------:R-:W-:Y:S04]  /*80c0*/  BSSY B0, `(.L_x_28926) ;  /* 0x000016f000007945 */ /* 0x000fe80003800000 */
[----:B------:R-:W-:Y:S05]  /*80d0*/  @!P1 BRA `(.L_x_28927) ;  /* 0x00000000001c9947 */ /* 0x000fea0003800000 */
[----:B-123--:R-:W-:Y:S02]  /*80e0*/  CS2R R60, SRZ ;  /* 0x00000000003c7805 */ /* 0x00efe4000001ff00 */
[----:B------:R-:W-:Y:S02]  /*80f0*/  CS2R R62, SRZ ;  /* 0x00000000003e7805 */ /* 0x000fe4000001ff00 */
[----:B------:R-:W-:Y:S02]  /*8100*/  CS2R R64, SRZ ;  /* 0x0000000000407805 */ /* 0x000fe4000001ff00 */
[----:B------:R-:W-:Y:S02]  /*8110*/  CS2R R66, SRZ ;  /* 0x0000000000427805 */ /* 0x000fe4000001ff00 */
[----:B------:R-:W-:Y:S02]  /*8120*/  CS2R R68, SRZ ;  /* 0x0000000000447805 */ /* 0x000fe4000001ff00 */
[----:B------:R-:W-:Y:S01]  /*8130*/  CS2R R70, SRZ ;  /* 0x0000000000467805 */ /* 0x000fe2000001ff00 */
[----:B------:R-:W-:Y:S06]  /*8140*/  BRA `(.L_x_28928) ;  /* 0x0000001400987947 */ /* 0x000fec0003800000 */
.L_x_28927:
[----:B0-----:R-:W0:Y:S01]  /*8150*/  I2F.RP R6, R2 ;  /* 0x0000000200067306 */ /* 0x001e220000209400 */
[----:B------:R-:W5:Y:S01]  /*8160*/  S2R R91, SR_CTAID.Z ;  /* 0x00000000005b7919 */ /* 0x000f620000002700 */
[C---:B------:R-:W-:Y:S01]  /*8170*/  IADD3 R73, P0, R3.reuse, UR8, RZ ;  /* 0x0000000803497c10 */ /* 0x040fe2000ff1e0ff */
[----:B------:R-:W-:Y:S01]  /*8180*/  ULDC.64 UR14, c[0x0][0x248] ;  /* 0x00009200000e7ab9 */ /* 0x000fe20000000a00 */
[----:B------:R-:W4:Y:S01]  /*8190*/  S2UR UR9, SR_CgaCtaId ;  /* 0x00000000000979c3 */ /* 0x000f220000008800 */
[----:B------:R-:W-:Y:S01]  /*81a0*/  LOP3.LUT R76, RZ, R5, RZ, 0x33, !PT ;  /* 0x00000005ff4c7212 */ /* 0x000fe200078e33ff */
[----:B------:R-:W-:Y:S01]  /*81b0*/  UMOV UR4, 0x400 ;  /* 0x0000040000047882 */ /* 0x000fe20000000000 */
[----:B------:R-:W-:Y:S01]  /*81c0*/  LEA.HI.X.SX32 R4, R3, UR18, 0x1, P0 ;  /* 0x0000001203047c11 */ /* 0x000fe200080f0eff */
[----:B------:R-:W-:Y:S01]  /*81d0*/  UIADD3 UR4, UR4, 0x320, URZ ;  /* 0x0000032004047890 */ /* 0x000fe2000fffe03f */
[C---:B------:R-:W-:Y:S01]  /*81e0*/  LEA R72, P0, R73.reuse, UR14, 0x2 ;  /* 0x0000000e49487c11 */ /* 0x040fe2000f8010ff */
[----:B------:R-:W-:Y:S01]  /*81f0*/  ULDC UR14, c[0x0][0x270] ;  /* 0x00009c00000e7ab9 */ /* 0x000fe20000000800 */
[----:B------:R-:W-:Y:S01]  /*8200*/  ULDC UR13, c[0x0][0x28c] ;  /* 0x0000a300000d7ab9 */ /* 0x000fe20000000800 */
[----:B------:R-:W-:Y:S01]  /*8210*/  IMAD.U32 R58, RZ, RZ, UR14 ;  /* 0x0000000eff3a7e24 */ /* 0x000fe2000f8e00ff */
[----:B------:R-:W-:Y:S01]  /*8220*/  LEA.HI.X R73, R73, UR15, R4, 0x2, P0 ;  /* 0x0000000f49497c11 */ /* 0x000fe200080f1404 */
[----:B------:R-:W-:Y:S01]  /*8230*/  IMAD.U32 R79, RZ, RZ, UR13 ;  /* 0x0000000dff4f7e24 */ /* 0x000fe2000f8e00ff */
[----:B0-----:R-:W0:Y:S01]  /*8240*/  MUFU.RCP R6, R6 ;  /* 0x0000000600067308 */ /* 0x001e220000001000 */
[----:B------:R-:W-:Y:S01]  /*8250*/  LEA.HI R4, R57, R57, RZ, 0x1 ;  /* 0x0000003939047211 */ /* 0x000fe200078f08ff */
[----:B------:R-:W-:Y:S01]  /*8260*/  IMAD R58, R58, UR12, RZ ;  /* 0x0000000c3a3a7c24 */ /* 0x000fe2000f8e02ff */
[----:B-123--:R-:W-:-:S02]  /*8270*/  CS2R R60, SRZ ;  /* 0x00000000003c7805 */ /* 0x00efc4000001ff00 */
[----:B------:R-:W-:Y:S02]  /*8280*/  CS2R R62, SRZ ;  /* 0x00000000003e7805 */ /* 0x000fe4000001ff00 */
[----:B------:R-:W-:Y:S02]  /*8290*/  CS2R R64, SRZ ;  /* 0x0000000000407805 */ /* 0x000fe4000001ff00 */
[----:B------:R-:W-:Y:S02]  /*82a0*/  CS2R R66, SRZ ;  /* 0x0000000000427805 */ /* 0x000fe4000001ff00 */
[----:B------:R-:W-:Y:S02]  /*82b0*/  CS2R R68, SRZ ;  /* 0x0000000000447805 */ /* 0x000fe4000001ff00 */
[----:B------:R-:W-:Y:S02]  /*82c0*/  CS2R R70, SRZ ;  /* 0x0000000000467805 */ /* 0x000fe4000001ff00 */
[----:B------:R-:W-:-:S02]  /*82d0*/  IADD3 R79, -R79, UR6, RZ ;  /* 0x000000064f4f7c10 */ /* 0x000fc4000fffe1ff */
[----:B------:R-:W-:Y:S01]  /*82e0*/  SHF.R.S32.HI R59, RZ, 0x1f, R58 ;  /* 0x0000001fff3b7819 */ /* 0x000fe2000001143a */
[----:B----4-:R-:W-:Y:S01]  /*82f0*/  ULEA UR4, UR9, UR4, 0x18 ;  /* 0x0000000409047291 */ /* 0x010fe2000f8ec03f */
[----:B0-----:R-:W-:Y:S01]  /*8300*/  VIADD R74, R6, 0xffffffe ;  /* 0x0ffffffe064a7836 */ /* 0x001fe20000000000 */
[C---:B------:R-:W-:Y:S01]  /*8310*/  LOP3.LUT R6, R4.reuse, 0xfffffffe, RZ, 0xc0, !PT ;  /* 0xfffffffe04067812 */ /* 0x040fe200078ec0ff */
[----:B------:R-:W-:Y:S02]  /*8320*/  IMAD.SHL.U32 R4, R4, 0x4, RZ ;  /* 0x0000000404047824 */ /* 0x000fe400078e00ff */
[----:B------:R0:W1:Y:S01]  /*8330*/  F2I.FTZ.U32.TRUNC.NTZ R75, R74 ;  /* 0x0000004a004b7305 */ /* 0x000062000021f000 */
[----:B-----5:R-:W-:Y:S02]  /*8340*/  IMAD R78, R91, 0x40, R56 ;  /* 0x000000405b4e7824 */ /* 0x020fe400078e0238 */
[----:B------:R-:W-:Y:S01]  /*8350*/  LOP3.LUT R4, R4, 0xfffffff8, RZ, 0xc0, !PT ;  /* 0xfffffff804047812 */ /* 0x000fe200078ec0ff */
[----:B------:R-:W-:-:S02]  /*8360*/  IMAD.IADD R5, R57, 0x1, -R6 ;  /* 0x0000000139057824 */ /* 0x000fc400078e0a06 */
[----:B------:R-:W-:Y:S02]  /*8370*/  IMAD.SHL.U32 R78, R78, 0x8, RZ ;  /* 0x000000084e4e7824 */ /* 0x000fe400078e00ff */
[----:B------:R-:W-:Y:S02]  /*8380*/  IMAD R77, R5, 0x4, R4 ;  /* 0x00000004054d7824 */ /* 0x000fe400078e0204 */
[----:B0-----:R-:W-:Y:S02]  /*8390*/  IMAD.MOV.U32 R74, RZ, RZ, RZ ;  /* 0x000000ffff4a7224 */ /* 0x001fe400078e00ff */
[----:B------:R-:W-:Y:S02]  /*83a0*/  IMAD R5, R56, 0x2, R5 ;  /* 0x0000000238057824 */ /* 0x000fe400078e0205 */
[----:B------:R-:W-:Y:S02]  /*83b0*/  VIADD R81, R77, 0x100 ;  /* 0x000001004d517836 */ /* 0x000fe40000000000 */
[----:B-1----:R-:W-:Y:S01]  /*83c0*/  IMAD.MOV R7, RZ, RZ, -R75 ;  /* 0x000000ffff077224 */ /* 0x002fe200078e0a4b */
[----:B------:R-:W-:Y:S01]  /*83d0*/  LEA R80, R5, UR4, 0x4 ;  /* 0x0000000405507c11 */ /* 0x000fe2000f8e20ff */
[----:B------:R-:W-:-:S02]  /*83e0*/  IMAD R91, R91, 0x80, R5 ;  /* 0x000000805b5b7824 */ /* 0x000fc400078e0205 */
[----:B------:R-:W-:Y:S02]  /*83f0*/  IMAD R7, R7, R2, RZ ;  /* 0x0000000207077224 */ /* 0x000fe400078e02ff */
[----:B------:R-:W-:Y:S02]  /*8400*/  VIADD R82, R77, 0x180 ;  /* 0x000001804d527836 */ /* 0x000fe40000000000 */
[----:B------:R-:W-:Y:S02]  /*8410*/  IMAD.HI.U32 R74, R75, R7, R74 ;  /* 0x000000074b4a7227 */ /* 0x000fe400078e004a */
[----:B------:R-:W0:Y:S02]  /*8420*/  LDC R75, c[0x0][0x26c] ;  /* 0x00009b00ff4b7b82 */ /* 0x000e240000000800 */
        /* <DEDUP_REMOVED lines=8> */
[----:B------:R-:W-:Y:S01]  /*84b0*/  IMAD.SHL.U32 R91, R91, 0x4, RZ ;  /* 0x000000045b5b7824 */ /* 0x000fe200078e00ff */
[----:B0-----:R-:W-:-:S07]  /*84c0*/  SHF.R.S32.HI R75, RZ, 0x1f, R75 ;  /* 0x0000001fff4b7819 */ /* 0x001fce000001144b */
.L_x_28931:
        /* <DEDUP_REMOVED lines=92> */
[C---:B------:R-:W-:Y:S01]  /*8a90*/  IADD3 R41, P1, R88.reuse, R46, RZ ;  /* 0x0000002e58297210 */ /* 0x040fe20007f3e0ff */
[----:B------:R-:W5:Y:S01]  /*8aa0*/  LDG.E.128.CONSTANT R32, desc[UR16][R32.64] ;  /* 0x0000001020207981 */ /* 0x000f62000c1e9d00 */
[----:B------:R-:W-:Y:S02]  /*8ab0*/  LEA.HI.X R37, R37, UR11, R38, 0x2, P2 ;  /* 0x0000000b25257c11 */ /* 0x000fe400090f1426 */
[C---:B------:R-:W-:Y:S02]  /*8ac0*/  LEA R40, P2, R41.reuse, UR10, 0x2 ;  /* 0x0000000a29287c11 */ /* 0x040fe4000f8410ff */
[----:B------:R-:W-:Y:S02]  /*8ad0*/  LEA.HI.X.SX32 R42, R88, R50, 0x1, P1 ;  /* 0x00000032582a7211 */ /* 0x000fe400008f0eff */
[----:B------:R-:W5:Y:S02]  /*8ae0*/  LDG.E.128.CONSTANT R36, desc[UR16][R36.64] ;  /* 0x0000001024247981 */ /* 0x000f64000c1e9d00 */
[----:B------:R-:W-:-:S02]  /*8af0*/  LEA.HI.X R41, R41, UR11, R42, 0x2, P2 ;  /* 0x0000000b29297c11 */ /* 0x000fc400090f142a */
[----:B------:R-:W-:-:S04]  /*8b00*/  IADD3 R45, P1, R89, R46, RZ ;  /* 0x0000002e592d7210 */ /* 0x000fc80007f3e0ff */
[----:B------:R-:W5:Y:S01]  /*8b10*/  LDG.E.128.CONSTANT R40, desc[UR16][R40.64] ;  /* 0x0000001028287981 */ /* 0x000f62000c1e9d00 */
[----:B------:R-:W-:Y:S02]  /*8b20*/  LEA R44, P2, R45, UR10, 0x2 ;  /* 0x0000000a2d2c7c11 */ /* 0x000fe4000f8410ff */
[----:B------:R-:W-:Y:S02]  /*8b30*/  LEA.HI.X.SX32 R48, R89, R50, 0x1, P1 ;  /* 0x0000003259307211 */ /* 0x000fe400008f0eff */
[C---:B------:R-:W-:Y:S02]  /*8b40*/  IADD3 R49, P1, R90.reuse, R46, RZ ;  /* 0x0000002e5a317210 */ /* 0x040fe40007f3e0ff */
[----:B------:R-:W-:Y:S02]  /*8b50*/  LEA.HI.X R45, R45, UR11, R48, 0x2, P2 ;  /* 0x0000000b2d2d7c11 */ /* 0x000fe400090f1430 */
[----:B------:R-:W-:Y:S02]  /*8b60*/  LEA R48, P2, R49, UR10, 0x2 ;  /* 0x0000000a31307c11 */ /* 0x000fe4000f8410ff */
[----:B------:R-:W-:-:S02]  /*8b70*/  LEA.HI.X.SX32 R50, R90, R50, 0x1, P1 ;  /* 0x000000325a327211 */ /* 0x000fc400008f0eff */
[----:B------:R-:W5:Y:S02]  /*8b80*/  LDG.E.128.CONSTANT R44, desc[UR16][R44.64] ;  /* 0x000000102c2c7981 */ /* 0x000f64000c1e9d00 */
[----:B------:R-:W-:-:S06]  /*8b90*/  LEA.HI.X R49, R49, UR11, R50, 0x2, P2 ;  /* 0x0000000b31317c11 */ /* 0x000fcc00090f1432 */
[----:B------:R-:W5:Y:S01]  /*8ba0*/  LDG.E.128.CONSTANT R48, desc[UR16][R48.64] ;  /* 0x0000001030307981 */ /* 0x000f62000c1e9d00 */
        /* <DEDUP_REMOVED lines=19> */
[----:B---3--:R-:W-:Y:S02]  /*8ce0*/  @!P2 FSEL R9, R9, RZ, !P4 ;  /* 0x000000ff0909a208 */ /* 0x008fe40006000000 */
[----:B------:R-:W-:Y:S02]  /*8cf0*/  @!P2 FSEL R5, R5, RZ, !P5 ;  /* 0x000000ff0505a208 */ /* 0x000fe40006800000 */
[----:B------:R-:W-:Y:S01]  /*8d00*/  @!P2 ISETP.GE.AND P4, PT, R52, UR19, PT ;  /* 0x000000133400ac0c */ /* 0x000fe2000bf86270 */
[----:B------:R-:W-:Y:S01]  /*8d10*/  @!P2 VIADD R52, R91, 0x1 ;  /* 0x000000015b34a836 */ /* 0x000fe20000000000 */
[----:B------:R-:W-:-:S04]  /*8d20*/  @!P2 ISETP.GE.AND P5, PT, R53, UR19, PT ;  /* 0x000000133500ac0c */ /* 0x000fc8000bfa6270 */
[----:B------:R-:W-:Y:S02]  /*8d30*/  @!P2 FSEL R11, R11, RZ, !P5 ;  /* 0x000000ff0b0ba208 */ /* 0x000fe40006800000 */
[----:B------:R-:W-:Y:S01]  /*8d40*/  @!P2 ISETP.GE.AND P5, PT, R52, UR19, PT ;  /* 0x000000133400ac0c */ /* 0x000fe2000bfa6270 */
[----:B------:R-:W-:Y:S01]  /*8d50*/  @!P2 VIADD R52, R91, 0x3 ;  /* 0x000000035b34a836 */ /* 0x000fe20000000000 */
[----:B----4-:R-:W-:-:S04]  /*8d60*/  @!P2 FSEL R13, R13, RZ, !P3 ;  /* 0x000000ff0d0da208 */ /* 0x010fc80005800000 */
[----:B------:R-:W-:Y:S01]  /*8d70*/  @!P2 ISETP.GE.AND P3, PT, R52, UR19, PT ;  /* 0x000000133400ac0c */ /* 0x000fe2000bf66270 */
[----:B------:R-:W-:Y:S01]  /*8d80*/  @!P2 VIADD R52, R91, 0x1 ;  /* 0x000000015b34a836 */ /* 0x000fe20000000000 */
[----:B------:R-:W-:-:S04]  /*8d90*/  @!P2 FSEL R15, R15, RZ, !P4 ;  /* 0x000000ff0f0fa208 */ /* 0x000fc80006000000 */
[----:B------:R-:W-:Y:S01]  /*8da0*/  @!P2 ISETP.GE.AND P4, PT, R52, UR19, PT ;  /* 0x000000133400ac0c */ /* 0x000fe2000bf86270 */
[----:B------:R-:W-:Y:S01]  /*8db0*/  @!P2 VIADD R52, R91, 0x3 ;  /* 0x000000035b34a836 */ /* 0x000fe20000000000 */
[----:B-----5:R-:W-:-:S04]  /*8dc0*/  @!P2 FSEL R17, R17, RZ, !P5 ;  /* 0x000000ff1111a208 */ /* 0x020fc80006800000 */
[----:B------:R-:W-:Y:S01]  /*8dd0*/  @!P2 ISETP.GE.AND P5, PT, R52, UR19, PT ;  /* 0x000000133400ac0c */ /* 0x000fe2000bfa6270 */
[C---:B------:R-:W-:Y:S01]  /*8de0*/  @!P2 VIADD R52, R91.reuse, 0x1 ;  /* 0x000000015b34a836 */ /* 0x040fe20000000000 */
[----:B------:R-:W-:Y:S01]  /*8df0*/  @!P2 FSEL R6, R6, RZ, !P6 ;  /* 0x000000ff0606a208 */ /* 0x000fe20007000000 */
[C---:B------:R-:W-:Y:S01]  /*8e00*/  @!P2 VIADD R53, R91.reuse, 0x2 ;  /* 0x000000025b35a836 */ /* 0x040fe20000000000 */
        /* <DEDUP_REMOVED lines=12> */
[C---:B------:R-:W-:Y:S01]  /*8ed0*/  @!P2 VIADD R52, R91.reuse, 0x1 ;  /* 0x000000015b34a836 */ /* 0x040fe20000000000 */
        /* <DEDUP_REMOVED lines=14> */
[C---:B------:R-:W-:Y:S01]  /*8fc0*/  @!P2 VIADD R52, R91.reuse, 0x1 ;  /* 0x000000015b34a836 */ /* 0x040fe20000000000 */
[----:B------:R-:W-:Y:S02]  /*8fd0*/  @!P2 FSEL R26, R26, RZ, !P1 ;  /* 0x000000ff1a1aa208 */ /* 0x000fe40004800000 */
[C---:B------:R-:W-:Y:S02]  /*8fe0*/  @!P2 ISETP.GE.AND P6, PT, R91.reuse, UR19, PT ;  /* 0x000000135b00ac0c */ /* 0x040fe4000bfc6270 */
[----:B------:R-:W-:Y:S02]  /*8ff0*/  @!P2 ISETP.GE.AND P1, PT, R91, UR19, PT ;  /* 0x000000135b00ac0c */ /* 0x000fe4000bf26270 */
[----:B------:R-:W-:-:S02]  /*9000*/  @!P2 FSEL R24, R24, RZ, !P6 ;  /* 0x000000ff1818a208 */ /* 0x000fc40007000000 */
[----:B------:R-:W-:Y:S02]  /*9010*/  @!P2 FSEL R27, R27, RZ, !P4 ;  /* 0x000000ff1b1ba208 */ /* 0x000fe40006000000 */
[----:B------:R-:W-:Y:S02]  /*9020*/  @!P2 FSEL R28, R28, RZ, !P1 ;  /* 0x000000ff1c1ca208 */ /* 0x000fe40004800000 */
[----:B------:R-:W-:Y:S02]  /*9030*/  @!P2 ISETP.GE.AND P6, PT, R53, UR19, PT ;  /* 0x000000133500ac0c */ /* 0x000fe4000bfc6270 */
[----:B------:R-:W-:Y:S01]  /*9040*/  @!P2 ISETP.GE.AND P4, PT, R52, UR19, PT ;  /* 0x000000133400ac0c */ /* 0x000fe2000bf86270 */
[----:B------:R-:W-:Y:S01]  /*9050*/  @!P2 VIADD R52, R91, 0x3 ;  /* 0x000000035b34a836 */ /* 0x000fe20000000000 */
[----:B------:R-:W-:Y:S01]  /*9060*/  @!P2 ISETP.GE.AND P1, PT, R53, UR19, PT ;  /* 0x000000133500ac0c */ /* 0x000fe2000bf26270 */
[----:B------:R-:W-:Y:S01]  /*9070*/  @!P2 VIADD R53, R91, 0x1 ;  /* 0x000000015b35a836 */ /* 0x000fe20000000000 */
[----:B------:R-:W-:-:S02]  /*9080*/  @!P2 FSEL R29, R29, RZ, !P5 ;  /* 0x000000ff1d1da208 */ /* 0x000fc40006800000 */
[----:B------:R-:W-:Y:S02]  /*9090*/  @!P2 FSEL R30, R30, RZ, !P6 ;  /* 0x000000ff1e1ea208 */ /* 0x000fe40007000000 */
[----:B------:R-:W-:Y:S02]  /*90a0*/  @!P2 ISETP.GE.AND P5, PT, R52, UR19, PT ;  /* 0x000000133400ac0c */ /* 0x000fe4000bfa6270 */
[----:B------:R-:W-:Y:S02]  /*90b0*/  @!P2 ISETP.GE.AND P6, PT, R53, UR19, PT ;  /* 0x000000133500ac0c */ /* 0x000fe4000bfc6270 */
[----:B------:R-:W0:Y:S01]  /*90c0*/  LDS.128 R52, [R80] ;  /* 0x0000000050347984 */ /* 0x000e220000000c00 */
[----:B------:R-:W-:Y:S02]  /*90d0*/  @!P2 FSEL R31, R31, RZ, !P3 ;  /* 0x000000ff1f1fa208 */ /* 0x000fe40005800000 */
[----:B------:R-:W-:Y:S02]  /*90e0*/  @!P2 FSEL R34, R34, RZ, !P1 ;  /* 0x000000ff2222a208 */ /* 0x000fe40004800000 */
[----:B------:R-:W-:-:S02]  /*90f0*/  @!P2 ISETP.GE.AND P3, PT, R91, UR19, PT ;  /* 0x000000135b00ac0c */ /* 0x000fc4000bf66270 */
[----:B------:R-:W-:Y:S02]  /*9100*/  @!P2 ISETP.GE.AND P1, PT, R91, UR19, PT ;  /* 0x000000135b00ac0c */ /* 0x000fe4000bf26270 */
[----:B------:R-:W-:Y:S02]  /*9110*/  @!P2 FSEL R32, R32, RZ, !P3 ;  /* 0x000000ff2020a208 */ /* 0x000fe40005800000 */
[----:B------:R-:W-:Y:S02]  /*9120*/  @!P2 FSEL R36, R36, RZ, !P1 ;  /* 0x000000ff2424a208 */ /* 0x000fe40004800000 */
[C---:B------:R-:W-:Y:S02]  /*9130*/  @!P2 ISETP.GE.AND P3, PT, R93.reuse, UR19, PT ;  /* 0x000000135d00ac0c */ /* 0x040fe4000bf66270 */
[----:B------:R-:W-:Y:S01]  /*9140*/  @!P2 ISETP.GE.AND P1, PT, R93, UR19, PT ;  /* 0x000000135d00ac0c */ /* 0x000fe2000bf26270 */
[----:B------:R-:W-:Y:S01]  /*9150*/  @!P2 VIADD R93, R91, 0x1 ;  /* 0x000000015b5da836 */ /* 0x000fe20000000000 */
[----:B------:R-:W-:-:S02]  /*9160*/  @!P2 FSEL R37, R37, RZ, !P6 ;  /* 0x000000ff2525a208 */ /* 0x000fc40007000000 */
[----:B------:R-:W-:Y:S02]  /*9170*/  @!P2 ISETP.GE.AND P6, PT, R91, UR19, PT ;  /* 0x000000135b00ac0c */ /* 0x000fe4000bfc6270 */
[----:B------:R-:W-:Y:S02]  /*9180*/  @!P2 FSEL R33, R33, RZ, !P4 ;  /* 0x000000ff2121a208 */ /* 0x000fe40006000000 */
[----:B------:R-:W-:Y:S02]  /*9190*/  @!P2 FSEL R40, R40, RZ, !P6 ;  /* 0x000000ff2828a208 */ /* 0x000fe40007000000 */
[----:B------:R-:W-:Y:S01]  /*91a0*/  @!P2 ISETP.GE.AND P6, PT, R93, UR19, PT ;  /* 0x000000135d00ac0c */ /* 0x000fe2000bfc6270 */
[C---:B------:R-:W-:Y:S01]  /*91b0*/  @!P2 VIADD R93, R91.reuse, 0x2 ;  /* 0x000000025b5da836 */ /* 0x040fe20000000000 */
[----:B------:R-:W-:Y:S01]  /*91c0*/  @!P2 ISETP.GE.AND P4, PT, R92, UR19, PT ;  /* 0x000000135c00ac0c */ /* 0x000fe2000bf86270 */
[----:B------:R-:W-:Y:S01]  /*91d0*/  @!P2 VIADD R92, R91, 0x1 ;  /* 0x000000015b5ca836 */ /* 0x000fe20000000000 */
[----:B------:R-:W-:-:S02]  /*91e0*/  @!P2 FSEL R42, R42, RZ, !P1 ;  /* 0x000000ff2a2aa208 */ /* 0x000fc40004800000 */
[----:B------:R-:W-:Y:S02]  /*91f0*/  @!P2 FSEL R35, R35, RZ, !P5 ;  /* 0x000000ff2323a208 */ /* 0x000fe40006800000 */
[----:B------:R-:W-:Y:S01]  /*9200*/  @!P2 ISETP.GE.AND P1, PT, R93, UR19, PT ;  /* 0x000000135d00ac0c */ /* 0x000fe2000bf26270 */
[C---:B------:R-:W-:Y:S01]  /*9210*/  @!P2 VIADD R93, R91.reuse, 0x1 ;  /* 0x000000015b5da836 */ /* 0x040fe20000000000 */
        /* <DEDUP_REMOVED lines=9> */
[C---:B------:R-:W-:Y:S02]  /*92b0*/  @!P2 ISETP.GE.AND P3, PT, R92.reuse, UR19, PT ;  /* 0x000000135c00ac0c */ /* 0x040fe4000bf66270 */
[----:B------:R-:W-:-:S02]  /*92c0*/  @!P2 ISETP.GE.AND P5, PT, R92, UR19, PT ;  /* 0x000000135c00ac0c */ /* 0x000fc4000bfa6270 */
[----:B------:R-:W-:Y:S02]  /*92d0*/  @!P2 FSEL R46, R46, RZ, !P1 ;  /* 0x000000ff2e2ea208 */ /* 0x000fe40004800000 */
[----:B------:R-:W-:Y:S01]  /*92e0*/  @!P2 ISETP.GE.AND P6, PT, R92, UR19, PT ;  /* 0x000000135c00ac0c */ /* 0x000fe2000bfc6270 */
[C---:B------:R-:W-:Y:S01]  /*92f0*/  @!P2 VIADD R92, R91.reuse, 0x2 ;  /* 0x000000025b5ca836 */ /* 0x040fe20000000000 */
[----:B------:R-:W-:Y:S01]  /*9300*/  @!P2 ISETP.GE.AND P1, PT, R91, UR19, PT ;  /* 0x000000135b00ac0c */ /* 0x000fe2000bf26270 */
[C---:B0-----:R-:W-:Y:S01]  /*9310*/  FMUL.FTZ R9, R53.reuse, R9 ;  /* 0x0000000935097220 */ /* 0x041fe20000410000 */
[C---:B------:R-:W-:Y:S02]  /*9320*/  FMUL.FTZ R5, R53.reuse, R5 ;  /* 0x0000000535057220 */ /* 0x040fe40000410000 */
        /* <DEDUP_REMOVED lines=65> */
.L_x_28930:
[----:B------:R-:W-:Y:S05]  /*9740*/  BSYNC B1 ;  /* 0x0000000000017941 */ /* 0x000fea0003800000 */
.L_x_28929:
[----:B------:R-:W-:Y:S01]  /*9750*/  IADD3 R72, P1, R72, 0x10, RZ ;  /* 0x0000001048487810 */ /* 0x000fe20007f3e0ff */
[----:B------:R-:W-:Y:S02]  /*9760*/  VIADD R78, R78, 0x20 ;  /* 0x000000204e4e7836 */ /* 0x000fe40000000000 */
[----:B------:R-:W-:Y:S02]  /*9770*/  VIADD R91, R91, 0x20 ;  /* 0x000000205b5b7836 */ /* 0x000fe40000000000 */
[----:B------:R-:W-:Y:S02]  /*9780*/  VIADD R80, R80, 0x80 ;  /* 0x0000008050507836 */ /* 0x000fe40000000000 */
[----:B------:R-:W-:Y:S01]  /*9790*/  IMAD.X R73, RZ, RZ, R73, P1 ;  /* 0x000000ffff497224 */ /* 0x000fe200008e0649 */
[----:B------:R-:W-:Y:S06]  /*97a0*/  @!P0 BRA `(.L_x_28931) ;  /* 0xffffffec00488947 */ /* 0x000fec000383ffff */
.L_x_28928:
[----:B------:R-:W-:Y:S05]  /*97b0*/  BSYNC B0 ;  /* 0x0000000000007941 */ /* 0x000fea0003800000 */
.L_x_28926:
[----:B------:R-:W1:Y:S01]  /*97c0*/  SHFL.BFLY PT, R2, R71, 0x1, 0x1f ;  /* 0x0c201f0047027f89 */ /* 0x000e6200000e0000 */
[----:B------:R-:W2:Y:S01]  /*97d0*/  S2UR UR5, SR_CgaCtaId ;  /* 0x00000000000579c3 */ /* 0x000ea20000008800 */
[----:B------:R-:W-:Y:S01]  /*97e0*/  LEA.HI R19, R57, R57, RZ, 0x1 ;  /* 0x0000003939137211 */ /* 0x000fe200078f08ff */
[----:B------:R-:W-:Y:S01]  /*97f0*/  UMOV UR4, 0x400 ;  /* 0x0000040000047882 */ /* 0x000fe20000000000 */
[----:B------:R-:W3:Y:S01]  /*9800*/  SHFL.BFLY PT, R3, R70, 0x1, 0x1f ;  /* 0x0c201f0046037f89 */ /* 0x000ee200000e0000 */
[----:B------:R-:W-:Y:S01]  /*9810*/  UIADD3 UR4, UR4, 0x320, URZ ;  /* 0x0000032004047890 */ /* 0x000fe2000fffe03f */
[----:B------:R-:W-:Y:S01]  /*9820*/  SHF.R.S32.HI R19, RZ, 0x1, R19 ;  /* 0x00000001ff137819 */ /* 0x000fe20000011413 */
[----:B------:R-:W-:Y:S01]  /*9830*/  BSSY B0, `(.L_x_28932) ;  /* 0x0000032000007945 */ /* 0x000fe20003800000 */
[----:B0-----:R-:W0:Y:S03]  /*9840*/  SHFL.BFLY PT, R4, R69, 0x1, 0x1f ;  /* 0x0c201f0045047f89 */ /* 0x001e2600000e0000 */
[----:B------:R-:W-:Y:S01]  /*9850*/  IMAD R56, R56, 0xc0, R19 ;  /* 0x000000c038387824 */ /* 0x000fe200078e0213 */
[----:B------:R-:W4:Y:S04]  /*9860*/  SHFL.BFLY PT, R5, R68, 0x1, 0x1f ;  /* 0x0c201f0044057f89 */ /* 0x000f2800000e0000 */
[----:B------:R-:W5:Y:S04]  /*9870*/  SHFL.BFLY PT, R6, R67, 0x1, 0x1f ;  /* 0x0c201f0043067f89 */ /* 0x000f6800000e0000 */
[----:B------:R-:W5:Y:S01]  /*9880*/  SHFL.BFLY PT, R7, R66, 0x1, 0x1f ;  /* 0x0c201f0042077f89 */ /* 0x000f6200000e0000 */
[----:B-1----:R-:W-:-:S03]  /*9890*/  FADD.FTZ R27, R2, R71 ;  /* 0x00000047021b7221 */ /* 0x002fc60000010000 */
[----:B------:R-:W1:Y:S01]  /*98a0*/  SHFL.BFLY PT, R8, R65, 0x1, 0x1f ;  /* 0x0c201f0041087f89 */ /* 0x000e6200000e0000 */
[----:B--2---:R-:W-:Y:S01]  /*98b0*/  ULEA UR4, UR5, UR4, 0x18 ;  /* 0x0000000405047291 */ /* 0x004fe2000f8ec03f */
[----:B---3--:R-:W-:Y:S02]  /*98c0*/  FADD.FTZ R29, R3, R70 ;  /* 0x00000046031d7221 */ /* 0x008fe40000010000 */
[----:B------:R-:W2:Y:S01]  /*98d0*/  SHFL.BFLY PT, R9, R64, 0x1, 0x1f ;  /* 0x0c201f0040097f89 */ /* 0x000ea200000e0000 */
[----:B0-----:R-:W-:-:S03]  /*98e0*/  FADD.FTZ R31, R4, R69 ;  /* 0x00000045041f7221 */ /* 0x001fc60000010000 */
[----:B------:R-:W0:Y:S01]  /*98f0*/  SHFL.BFLY PT, R10, R63, 0x1, 0x1f ;  /* 0x0c201f003f0a7f89 */ /* 0x000e2200000e0000 */
[----:B------:R-:W-:Y:S01]  /*9900*/  LOP3.LUT R4, R57, 0x1, RZ, 0xc0, !PT ;  /* 0x0000000139047812 */ /* 0x000fe200078ec0ff */
[----:B----4-:R-:W-:Y:S02]  /*9910*/  FADD.FTZ R33, R5, R68 ;  /* 0x0000004405217221 */ /* 0x010fe40000010000 */
[----:B------:R-:W3:Y:S01]  /*9920*/  SHFL.BFLY PT, R3, R62, 0x1, 0x1f ;  /* 0x0c201f003e037f89 */ /* 0x000ee200000e0000 */
[----:B------:R-:W-:Y:S02]  /*9930*/  ISETP.NE.AND P2, PT, R4, RZ, PT ;  /* 0x000000ff0400720c */ /* 0x000fe40003f45270 */
[----:B------:R-:W-:Y:S01]  /*9940*/  LOP3.LUT R4, R0, 0xffffffc0, RZ, 0xc0, !PT ;  /* 0xffffffc000047812 */ /* 0x000fe200078ec0ff */
[----:B------:R-:W4:Y:S01]  /*9950*/  SHFL.BFLY PT, R2, R61, 0x1, 0x1f ;  /* 0x0c201f003d027f89 */ /* 0x000f2200000e0000 */
[----:B-----5:R-:W-:Y:S01]  /*9960*/  FADD.FTZ R67, R6, R67 ;  /* 0x0000004306437221 */ /* 0x020fe20000010000 */
[----:B------:R-:W-:Y:S01]  /*9970*/  VIADD R6, R0, 0x1f ;  /* 0x0000001f00067836 */ /* 0x000fe20000000000 */
[----:B------:R-:W-:Y:S01]  /*9980*/  ISETP.NE.OR P5, PT, R4, 0x40, P2 ;  /* 0x000000400400780c */ /* 0x000fe200017a5670 */
[----:B------:R-:W5:Y:S01]  /*9990*/  SHFL.BFLY PT, R5, R60, 0x1, 0x1f ;  /* 0x0c201f003c057f89 */ /* 0x000f6200000e0000 */
[----:B------:R-:W-:Y:S01]  /*99a0*/  LEA R56, R56, UR4, 0x2 ;  /* 0x0000000438387c11 */ /* 0x000fe2000f8e10ff */
[----:B------:R-:W-:Y:S01]  /*99b0*/  FADD.FTZ R35, R7, R66 ;  /* 0x0000004207237221 */ /* 0x000fe20000010000 */
[----:B------:R-:W-:Y:S01]  /*99c0*/  ISETP.GT.U32.AND P3, PT, R6, 0x3e, PT ;  /* 0x0000003e0600780c */ /* 0x000fe20003f64070 */
[----:B------:R-:W-:Y:S01]  /*99d0*/  BAR.SYNC.DEFER_BLOCKING 0x0 ;  /* 0x0000000000007b1d */ /* 0x000fe20000010000 */
[----:B------:R-:W-:Y:S01]  /*99e0*/  LOP3.LUT R6, R0, 0xffffffe0, RZ, 0xc0, !PT ;  /* 0xffffffe000067812 */ /* 0x000fe200078ec0ff */
[----:B-1----:R-:W-:Y:S01]  /*99f0*/  FADD.FTZ R65, R8, R65 ;  /* 0x0000004108417221 */ /* 0x002fe20000010000 */
[----:B------:R-:W-:Y:S01]  /*9a00*/  ISETP.GT.OR P0, PT, R0, 0x3f, P2 ;  /* 0x0000003f0000780c */ /* 0x000fe20001704670 */
[----:B--2---:R-:W-:Y:S01]  /*9a10*/  FADD.FTZ R37, R9, R64 ;  /* 0x0000004009257221 */ /* 0x004fe20000010000 */
[----:B------:R-:W-:-:S02]  /*9a20*/  ISETP.NE.OR P4, PT, R6, 0x20, P2 ;  /* 0x000000200600780c */ /* 0x000fc40001785670 */
[----:B------:R-:W-:Y:S01]  /*9a30*/  ISETP.GT.OR P1, PT, R0, 0x1f, P2 ;  /* 0x0000001f0000780c */ /* 0x000fe20001724670 */
[----:B0-----:R-:W-:Y:S01]  /*9a40*/  FADD.FTZ R63, R10, R63 ;  /* 0x0000003f0a3f7221 */ /* 0x001fe20000010000 */
[----:B---3--:R-:W-:Y:S01]  /*9a50*/  FADD.FTZ R39, R3, R62 ;  /* 0x0000003e03277221 */ /* 0x008fe20000010000 */
[----:B----4-:R-:W-:Y:S01]  /*9a60*/  FADD.FTZ R61, R2, R61 ;  /* 0x0000003d023d7221 */ /* 0x010fe20000010000 */
[----:B-----5:R-:W-:Y:S01]  /*9a70*/  FADD.FTZ R41, R5, R60 ;  /* 0x0000003c05297221 */ /* 0x020fe20000010000 */
        /* <DEDUP_REMOVED lines=13> */
.L_x_28933:
[----:B------:R-:W-:Y:S05]  /*9b50*/  BSYNC B0 ;  /* 0x0000000000007941 */ /* 0x000fea0003800000 */
.L_x_28932:
        /* <DEDUP_REMOVED lines=27> */
.L_x_28935:
[----:B------:R-:W-:Y:S05]  /*9d10*/  BSYNC B0 ;  /* 0x0000000000007941 */ /* 0x000fea0003800000 */
.L_x_28934:
        /* <DEDUP_REMOVED lines=15> */
.L_x_28937:
[----:B------:R-:W-:Y:S05]  /*9e10*/  BSYNC B0 ;  /* 0x0000000000007941 */ /* 0x000fea0003800000 */
.L_x_28936:
        /* <DEDUP_REMOVED lines=27> */
.L_x_28939:
[----:B------:R-:W-:Y:S05]  /*9fd0*/  BSYNC B0 ;  /* 0x0000000000007941 */ /* 0x000fea0003800000 */
.L_x_28938:
        /* <DEDUP_REMOVED lines=91> */
.L_x_28895:
[----:B------:R-:W-:Y:S01]  /*a590*/  BSSY B2, `(.L_x_28940) ;  /* 0x0000007000027945 */ /* 0x000fe20003800000 */
[----:B------:R-:W-:Y:S02]  /*a5a0*/  IMAD.MOV.U32 R63, RZ, RZ, 0x2 ;  /* 0x00000002ff3f7424 */ /* 0x000fe400078e00ff */
[----:B------:R-:W-:Y:S02]  /*a5b0*/  IMAD.MOV.U32 R64, RZ, RZ, 0x1f ;  /* 0x0000001fff407424 */ /* 0x000fe400078e00ff */
[----:B------:R-:W-:-:S07]  /*a5c0*/  IMAD.MOV.U32 R62, RZ, RZ, -0x1 ;  /* 0xffffffffff3e7424 */ /* 0x000fce00078e00ff */
[----:B------:R-:W-:Y:S05]  /*a5d0*/  WARPSYNC.COLLECTIVE R62, `(.L_x_28941) ;  /* 0x000000003e087348 */ /* 0x000fea0003c00000 */
[----:B------:R0:W1:Y:S02]  /*a5e0*/  SHFL.BFLY P1, R61, R75, R63, R64 ;  /* 0x0c00003f4b3d7389 */ /* 0x0000640000020040 */
[----:B01----:R-:W-:Y:S01]  /*a5f0*/  ENDCOLLECTIVE ;  /* 0x000000000000791b */ /* 0x003fe20003800000 */
.L_x_28941:
[----:B------:R-:W-:Y:S05]  /*a600*/  BSYNC B2 ;  /* 0x0000000000027941 */ /* 0x000fea0003800000 */
.L_x_28940:
        /* <DEDUP_REMOVED lines=9> */
.L_x_28942:
[----:B------:R-:W-:Y:S05]  /*a6a0*/  BRA `(.L_x_28943) ;  /* 0xffffff9800d87947 */ /* 0x000fea000383ffff */
.L_x_28900:
[----:B------:R-:W-:Y:S01]  /*a6b0*/  BSSY B2, `(.L_x_28944) ;  /* 0x0000007000027945 */ /* 0x000fe20003800000 */
[----:B------:R-:W-:Y:S02]  /*a6c0*/  IMAD.MOV.U32 R63, RZ, RZ, 0x2 ;  /* 0x00000002ff3f7424 */ /* 0x000fe400078e00ff */
[----:B------:R-:W-:Y:S02]  /*a6d0*/  IMAD.MOV.U32 R64, RZ, RZ, 0x1f ;  /* 0x0000001fff407424 */ /* 0x000fe400078e00ff */
[----:B------:R-:W-:-:S07]  /*a6e0*/  IMAD.MOV.U32 R62, RZ, RZ, -0x1 ;  /* 0xffffffffff3e7424 */ /* 0x000fce00078e00ff */
[----:B------:R-:W-:Y:S05]  /*a6f0*/  WARPSYNC.COLLECTIVE R62, `(.L_x_28945) ;  /* 0x000000003e087348 */ /* 0x000fea0003c00000 */
[----:B------:R0:W1:Y:S02]  /*a700*/  SHFL.BFLY P1, R61, R75, R63, R64 ;  /* 0x0c00003f4b3d7389 */ /* 0x0000640000020040 */
[----:B01----:R-:W-:Y:S01]  /*a710*/  ENDCOLLECTIVE ;  /* 0x000000000000791b */ /* 0x003fe20003800000 */
.L_x_28945:
[----:B------:R-:W-:Y:S05]  /*a720*/  BSYNC B2 ;  /* 0x0000000000027941 */ /* 0x000fea0003800000 */
.L_x_28944:
        /* <DEDUP_REMOVED lines=9> */
.L_x_28946:
[----:B------:R-:W-:Y:S05]  /*a7c0*/  BRA `(.L_x_28947) ;  /* 0xffffffb400e47947 */ /* 0x000fea000383ffff */
.L_x_28903:
[----:B------:R-:W-:Y:S01]  /*a7d0*/  BSSY B0, `(.L_x_28948) ;  /* 0x0000008000007945 */ /* 0x000fe20003800000 */
[----:B------:R-:W-:Y:S02]  /*a7e0*/  IMAD.MOV.U32 R75, RZ, RZ, R4 ;  /* 0x000000ffff4b7224 */ /* 0x000fe400078e0004 */
[----:B0--3--:R-:W-:Y:S02]  /*a7f0*/  IMAD.MOV.U32 R63, RZ, RZ, 0x10 ;  /* 0x00000010ff3f7424 */ /* 0x009fe400078e00ff */
[----:B------:R-:W-:Y:S02]  /*a800*/  IMAD.MOV.U32 R64, RZ, RZ, 0x1f ;  /* 0x0000001fff407424 */ /* 0x000fe400078e00ff */
[----:B------:R-:W-:-:S07]  /*a810*/  IMAD.MOV.U32 R62, RZ, RZ, -0x1 ;  /* 0xffffffffff3e7424 */ /* 0x000fce00078e00ff */
[----:B-12---:R-:W-:Y:S05]  /*a820*/  WARPSYNC.COLLECTIVE R62, `(.L_x_28949) ;  /* 0x000000003e087348 */ /* 0x006fea0003c00000 */
[----:B-12---:R0:W1:Y:S02]  /*a830*/  SHFL.BFLY P1, R61, R75, R63, R64 ;  /* 0x0c00003f4b3d7389 */ /* 0x0060640000020040 */
[----:B01----:R-:W-:Y:S01]  /*a840*/  ENDCOLLECTIVE ;  /* 0x000000000000791b */ /* 0x003fe20003800000 */
.L_x_28949:
[----:B------:R-:W-:Y:S05]  /*a850*/  BSYNC B0 ;  /* 0x0000000000007941 */ /* 0x000fea0003800000 */
.L_x_28948:
        /* <DEDUP_REMOVED lines=9> */
.L_x_28950:
[----:B------:R-:W-:Y:S02]  /*a8f0*/  IMAD.MOV.U32 R63, RZ, RZ, 0x4 ;  /* 0x00000004ff3f7424 */ /* 0x000fe400078e00ff */
[----:B------:R-:W-:-:S05]  /*a900*/  IMAD.MOV.U32 R6, RZ, RZ, R61 ;  /* 0x000000ffff067224 */ /* 0x000fca00078e003d */
[----:B------:R-:W-:-:S05]  /*a910*/  FMNMX.FTZ R9, R7, R6, !PT ;  /* 0x0000000607097209 */ /* 0x000fca0007810000 */
[----:B------:R-:W-:-:S07]  /*a920*/  IMAD.MOV.U32 R75, RZ, RZ, R9 ;  /* 0x000000ffff4b7224 */ /* 0x000fce00078e0009 */
[----:B------:R-:W-:Y:S05]  /*a930*/  WARPSYNC.COLLECTIVE R62, `(.L_x_28951) ;  /* 0x000000003e087348 */ /* 0x000fea0003c00000 */
[----:B------:R0:W1:Y:S02]  /*a940*/  SHFL.BFLY P1, R61, R75, R63, R64 ;  /* 0x0c00003f4b3d7389 */ /* 0x0000640000020040 */
[----:B01----:R-:W-:Y:S01]  /*a950*/  ENDCOLLECTIVE ;  /* 0x000000000000791b */ /* 0x003fe20003800000 */
.L_x_28951:
[----:B------:R-:W-:Y:S01]  /*a960*/  IMAD.MOV.U32 R6, RZ, RZ, R61 ;  /* 0x000000ffff067224 */ /* 0x000fe200078e003d */
[----:B------:R-:W-:Y:S06]  /*a970*/  BRA `(.L_x_28952) ;  /* 0xffffffb800507947 */ /* 0x000fec000383ffff */
.L_x_28953:
        /* <DEDUP_REMOVED lines=16> */
.L_x_30067:


//--------------------- .text._ZN4vllm32paged_attention_v2_reduce_kernelIfLi128ELi128ELi512EEEvPT_PKfS4_PKS1_PKii --------------------------
	.section	.text._ZN4vllm32paged_attention_v2_reduce_kernelIfLi128ELi128ELi512EEEvPT_PKfS4_PKS1_PKii,"ax",@progbits
	.align	128
        .global         _ZN4vllm32paged_attention_v2_reduce_kernelIfLi128ELi128ELi512EEEvPT_PKfS4_PKS1_PKii
        .type           _ZN4vllm32paged_attention_v2_reduce_kernelIfLi128ELi128ELi512EEEvPT_PKfS4_PKS1_PKii,@function
        .size           _ZN4vllm32paged_attention_v2_reduce_kernelIfLi128ELi128ELi512EEEvPT_PKfS4_PKS1_PKii,(.L_x_30068 - _ZN4vllm32paged_attention_v2_reduce_kernelIfLi128ELi128ELi512EEEvPT_PKfS4_PKS1_PKii)
        .other          _ZN4vllm32paged_attention_v2_reduce_kernelIfLi128ELi128ELi512EEEvPT_PKfS4_PKS1_PKii,@"STO_CUDA_ENTRY STV_DEFAULT"
_ZN4vllm32paged_attention_v2_reduce_kernelIfLi128ELi128ELi512EEEvPT_PKfS4_PKS1_PKii:
.text._ZN4vllm32paged_attention_v2_reduce_kernelIfLi128ELi128ELi512EEEvPT_PKfS4_PKS1_PKii:
        /* <DEDUP_REMOVED lines=35> */
.L_x_28957:
        /* <DEDUP_REMOVED lines=11> */
.L_x_28956:
[----:B------:R-:W-:Y:S05]  /*02e0*/  BSYNC B0 ;  /* 0x0000000000007941 */ /* 0x000fea0003800000 */
.L_x_28955:
        /* <DEDUP_REMOVED lines=39> */
.L_x_28960:
        /* <DEDUP_REMOVED lines=17> */
.L_x_28959:
[----:B------:R-:W-:Y:S05]  /*0670*/  BSYNC B0 ;  /* 0x0000000000007941 */ /* 0x000fea0003800000 */
.L_x_28958:
        /* <DEDUP_REMOVED lines=44> */
.L_x_28964:
        /* <DEDUP_REMOVED lines=9> */
.L_x_28963:
[----:B------:R-:W-:Y:S05]  /*09d0*/  BSYNC B0 ;  /* 0x0000000000007941 */ /* 0x000fea0003800000 */
.L_x_28962:
[----:B------:R-:W-:Y:S05]  /*09e0*/  @!P0 EXIT ;  /* 0x000000000000894d */ /* 0x000fea0003800000 */
[----:B------:R-:W-:-:S05]  /*09f0*/  ULDC.64 UR4, c[0x0][0x210] ;  /* 0x0000840000047ab9 */ /* 0x000fca0000000a00 */
.L_x_28965:
        /* <DEDUP_REMOVED lines=12> */
.L_x_28961:
        /* <DEDUP_REMOVED lines=9> */
.L_x_28972:
        /* <DEDUP_REMOVED lines=15> */
.L_x_28969:
        /* <DEDUP_REMOVED lines=74> */
.L_x_28968:
        /* <DEDUP_REMOVED lines=43> */
.L_x_28970:
[----:B------:R-:W-:-:S13]  /*1390*/  ISETP.NE.OR P0, PT, R20, RZ, P0 ;  /* 0x000000ff1400720c */ /* 0x000fda0000705670 */
[----:B------:R-:W-:Y:S05]  /*13a0*/  @!P0 BRA `(.L_x_28966) ;  /* 0x0000000000688947 */ /* 0x000fea0003800000 */
.L_x_28967:
        /* <DEDUP_REMOVED lines=26> */
.L_x_28966:
        /* <DEDUP_REMOVED lines=24> */
.L_x_28971:
[----:B------:R-:W-:Y:S01]  /*16d0*/  IADD3 R13, P0, R0, R5, RZ ;  /* 0x00000005000d7210 */ /* 0x000fe20007f1e0ff */
[----:B------:R-:W-:-:S03]  /*16e0*/  ULDC.64 UR4, c[0x0][0x210] ;  /* 0x0000840000047ab9 */ /* 0x000fc60000000a00 */
[----:B------:R-:W-:Y:S02]  /*16f0*/  LEA.HI.X.SX32 R16, R0, R7, 0x1, P0 ;  /* 0x0000000700107211 */ /* 0x000fe400000f0eff */
[----:B------:R-:W-:-:S04]  /*1700*/  LEA R14, P0, R13, UR4, 0x2 ;  /* 0x000000040d0e7c11 */ /* 0x000fc8000f8010ff */
[----:B------:R-:W-:Y:S02]  /*1710*/  LEA.HI.X R15, R13, UR5, R16, 0x2, P0 ;  /* 0x000000050d0f7c11 */ /* 0x000fe400080f1410 */
[C---:B------:R-:W-:Y:S01]  /*1720*/  ISETP.GE.AND P0, PT, R0.reuse, RZ, PT ;  /* 0x000000ff0000720c */ /* 0x040fe20003f06270 */
[----:B------:R-:W-:Y:S02]  /*1730*/  VIADD R0, R0, 0x80 ;  /* 0x0000008000007836 */ /* 0x000fe40000000000 */
[----:B------:R2:W-:Y:S10]  /*1740*/  STG.E desc[UR10][R14.64], R19 ;  /* 0x000000130e007986 */ /* 0x0005f4000c10190a */
[----:B------:R-:W-:Y:S05]  /*1750*/  @!P0 BRA `(.L_x_28972) ;  /* 0xfffffff000fc8947 */ /* 0x000fea000383ffff */
[----:B------:R-:W-:Y:S05]  /*1760*/  EXIT ;  /* 0x000000000000794d */ /* 0x000fea0003800000 */
.L_x_28954:
        /* <DEDUP_REMOVED lines=19> */
.L_x_28973:
        /* <DEDUP_REMOVED lines=15> */
.L_x_28974:
        /* <DEDUP_REMOVED lines=15> */
.L_x_30068:


//--------------------- .text._ZN4vllm25paged_attention_v2_kernelIffLi128ELi8ELi128ELNS_18Fp8KVCacheDataTypeE0ELb1ELi512EEEvPfS2_PT_PKS3_PKT0_S9_ifPKiSB_iPKfiiiSD_SD_iiiii --------------------------
	.section	.text._ZN4vllm25paged_attention_v2_kernelIffLi128ELi8ELi128ELNS_18Fp8KVCacheDataTypeE0ELb1ELi512EEEvPfS2_PT_PKS3_PKT0_S9_ifPKiSB_iPKfiiiSD_SD_iiiii,"ax",@progbits
	.align	128
        .global         _ZN4vllm25paged_attention_v2_kernelIffLi128ELi8ELi128ELNS_18Fp8KVCacheDataTypeE0ELb1ELi512EEEvPfS2_PT_PKS3_PKT0_S9_ifPKiSB_iPKfiiiSD_SD_iiiii
        .type           _ZN4vllm25paged_attention_v2_kernelIffLi128ELi8ELi128ELNS_18Fp8KVCacheDataTypeE0ELb1ELi512EEEvPfS2_PT_PKS3_PKT0_S9_ifPKiSB_iPKfiiiSD_SD_iiiii,@function
        .size           _ZN4vllm25paged_attention_v2_kernelIffLi128ELi8ELi128ELNS_18Fp8KVCacheDataTypeE0ELb1ELi512EEEvPfS2_PT_PKS3_PKT0_S9_ifPKiSB_iPKfiiiSD_SD_iiiii,(.L_x_30069 - _ZN4vllm25paged_attention_v2_kernelIffLi128ELi8ELi128ELNS_18Fp8KVCacheDataTypeE0ELb1ELi512EEEvPfS2_PT_PKS3_PKT0_S9_ifPKiSB_iPKfiiiSD_SD_iiiii)
        .other          _ZN4vllm25paged_attention_v2_kernelIffLi128ELi8ELi128ELNS_18Fp8KVCacheDataTypeE0ELb1ELi512EEEvPfS2_PT_PKS3_PKT0_S9_ifPKiSB_iPKfiiiSD_SD_iiiii,@"STO_CUDA_ENTRY STV_DEFAULT"
_ZN4vllm25paged_attention_v2_kernelIffLi128ELi8ELi128ELNS_18Fp8KVCacheDataTypeE0ELb1ELi512EEEvPfS2_PT_PKS3_PKT0_S9_ifPKiSB_iPKfiiiSD_SD_iiiii:
.text._ZN4vllm25paged_attention_v2_kernelIffLi128ELi8ELi128ELNS_18Fp8KVCacheDataTypeE0ELb1ELi512EEEvPfS2_PT_PKS3_PKT0_S9_ifPKiSB_iPKfiiiSD_SD_iiiii:
        /* <DEDUP_REMOVED lines=74> */
[----:B--2---:R-:W-:-:S03]  /*04a0*/  SHF.R.S32.HI R2, RZ, 0x1f, R7 ;  /* 0x0000001fff027819 */ /* 0x004fc60000011407 */
[----:B------:R-:W-:Y:S01]  /*04b0*/  IMAD R0, R3, 0x8, R124 ;  /* 0x0000000803007824 */ /* 0x000fe200078e027c */
[CC--:B------:R-:W-:Y:S02]  /*04c0*/  LEA.HI R4, R2.reuse, R7.reuse, RZ, 0x2 ;  /* 0x0000000702047211 */ /* 0x0c0fe400078f10ff */
[----:B------:R-:W-:Y:S02]  /*04d0*/  LEA.HI R2, R2, R7, RZ, 0x5 ;  /* 0x0000000702027211 */ /* 0x000fe400078f28ff */
        /* <DEDUP_REMOVED lines=8> */
[----:B------:R-:W-:Y:S01]  /*0560*/  IMAD.IADD R132, R3, 0x1, -R124 ;  /* 0x0000000103847824 */ /* 0x000fe200078e0a7c */
[----:B------:R-:W-:-:S07]  /*0570*/  SHF.R.S32.HI R6, RZ, 0x2, R4 ;  /* 0x00000002ff067819 */ /* 0x000fce0000011404 */
        /* <DEDUP_REMOVED lines=28> */
.L_x_28979:
        /* <DEDUP_REMOVED lines=11> */
.L_x_28978:
[----:B------:R-:W-:Y:S05]  /*07f0*/  BSYNC B1 ;  /* 0x0000000000017941 */ /* 0x000fea0003800000 */
.L_x_28977:
        /* <DEDUP_REMOVED lines=9> */
[----:B-1----:R-:W-:-:S03]  /*0890*/  LEA R14, P0, R7, R20, 0x2 ;  /* 0x00000014070e7211 */ /* 0x002fc600078010ff */
[C---:B------:R-:W-:Y:S01]  /*08a0*/  IMAD R0, R8.reuse, 0x4, R3 ;  /* 0x0000000408007824 */ /* 0x040fe200078e0203 */
[----:B------:R-:W-:Y:S01]  /*08b0*/  LEA.HI.X R19, R7, R21, R2, 0x2, P0 ;  /* 0x0000001507137211 */ /* 0x000fe200000f1402 */
[----:B------:R-:W-:Y:S02]  /*08c0*/  IMAD R21, R8, 0x4, R131 ;  /* 0x0000000408157824 */ /* 0x000fe400078e0283 */
[----:B------:R-:W-:-:S07]  /*08d0*/  VIADD R0, R0, 0x100 ;  /* 0x0000010000007836 */ /* 0x000fce0000000000 */
.L_x_28980:
        /* <DEDUP_REMOVED lines=17> */
.L_x_28976:
[----:B------:R-:W-:Y:S05]  /*09f0*/  BSYNC B0 ;  /* 0x0000000000007941 */ /* 0x000fea0003800000 */
.L_x_28975:
        /* <DEDUP_REMOVED lines=45> */
[----:B------:R-:W-:-:S03]  /*0cd0*/  SHF.R.S32.HI R2, RZ, 0x1f, R130 ;  /* 0x0000001fff027819 */ /* 0x000fc60000011482 */
[----:B------:R-:W-:Y:S02]  /*0ce0*/  VIADD R0, R7, 0x1 ;  /* 0x0000000107007836 */ /* 0x000fe40000000000 */
[----:B------:R-:W-:Y:S01]  /*0cf0*/  @P0 VIADD R3, R3, 0x1 ;  /* 0x0000000103030836 */ /* 0x000fe20000000000 */
[----:B------:R-:W-:-:S03]  /*0d00*/  ISETP.GE.AND P0, PT, R127, R134, PT ;  /* 0x000000867f00720c */ /* 0x000fc60003f06270 */
[----:B------:R-:W-:Y:S01]  /*0d10*/  @!P2 IMAD.MOV R3, RZ, RZ, -R3 ;  /* 0x000000ffff03a224 */ /* 0x000fe200078e0a03 */
[----:B------:R-:W-:-:S09]  /*0d20*/  @!P1 LOP3.LUT R3, RZ, R9, RZ, 0x33, !PT ;  /* 0x00000009ff039212 */ /* 0x000fd200078e33ff */
[----:B------:R-:W-:Y:S05]  /*0d30*/  @P0 BRA `(.L_x_28982) ;  /* 0x0000003800e00947 */ /* 0x000fea0003800000 */
[C---:B------:R-:W-:Y:S01]  /*0d40*/  VIADD R122, R131.reuse, 0x1c ;  /* 0x0000001c837a7836 */ /* 0x040fe20000000000 */
        /* <DEDUP_REMOVED lines=42> */
[----:B------:R-:W-:Y:S01]  /*0ff0*/  LOP3.LUT R7, R32, 0xfffffffc, RZ, 0xc0, !PT ;  /* 0xfffffffc20077812 */ /* 0x000fe200078ec0ff */
[----:B------:R-:W1:Y:S01]  /*1000*/  S2UR UR5, SR_CgaCtaId ;  /* 0x00000000000579c3 */ /* 0x000e620000008800 */
[----:B------:R-:W-:Y:S01]  /*1010*/  SHF.R.S32.HI R9, RZ, 0x1f, R8 ;  /* 0x0000001fff097819 */ /* 0x000fe20000011408 */
[----:B------:R-:W-:Y:S01]  /*1020*/  VIADD R28, R131, 0x7c ;  /* 0x0000007c831c7836 */ /* 0x000fe20000000000 */
[----:B------:R-:W-:Y:S01]  /*1030*/  LOP3.LUT R4, R29, 0xfffffffc, RZ, 0xc0, !PT ;  /* 0xfffffffc1d047812 */ /* 0x000fe200078ec0ff */
[----:B------:R-:W-:Y:S01]  /*1040*/  IMAD.IADD R118, R118, 0x1, -R7 ;  /* 0x0000000176767824 */ /* 0x000fe200078e0a07 */
[----:B------:R-:W-:Y:S01]  /*1050*/  SHF.R.S32.HI R11, RZ, 0x1f, R10 ;  /* 0x0000001fff0b7819 */ /* 0x000fe2000001140a */
[----:B------:R-:W-:Y:S01]  /*1060*/  ULDC UR4, c[0x0][0x270] ;  /* 0x00009c0000047ab9 */ /* 0x000fe20000000800 */
[----:B------:R-:W-:Y:S01]  /*1070*/  LEA.HI R35, R13, R6, RZ, 0x2 ;  /* 0x000000060d237211 */ /* 0x000fe200078f10ff */
        /* <DEDUP_REMOVED lines=69> */
[C---:B------:R-:W-:Y:S01]  /*14d0*/  LOP3.LUT R15, R44.reuse, 0xfffffffc, RZ, 0xc0, !PT ;  /* 0xfffffffc2c0f7812 */ /* 0x040fe200078ec0ff */
        /* <DEDUP_REMOVED lines=10> */
[C---:B------:R-:W-:Y:S01]  /*1580*/  IMAD.SHL.U32 R56, R50.reuse, 0x8, RZ ;  /* 0x0000000832387824 */ /* 0x040fe200078e00ff */
[----:B------:R-:W-:Y:S01]  /*1590*/  SHF.R.S32.HI R19, RZ, 0x1f, R4 ;  /* 0x0000001fff137819 */ /* 0x000fe20000011404 */
[C---:B------:R-:W-:Y:S01]  /*15a0*/  IMAD.SHL.U32 R57, R49.reuse, 0x8, RZ ;  /* 0x0000000831397824 */ /* 0x040fe200078e00ff */
[----:B------:R-:W-:Y:S01]  /*15b0*/  LOP3.LUT R20, R49, 0xfffffffc, RZ, 0xc0, !PT ;  /* 0xfffffffc31147812 */ /* 0x000fe200078ec0ff */
[----:B------:R-:W-:Y:S01]  /*15c0*/  IMAD.IADD R124, R125, 0x1, -R124 ;  /* 0x000000017d7c7824 */ /* 0x000fe200078e0a7c */
[----:B------:R-:W-:-:S02]  /*15d0*/  LOP3.LUT R23, R50, 0xfffffffc, RZ, 0xc0, !PT ;  /* 0xfffffffc32177812 */ /* 0x000fc400078ec0ff */
[----:B------:R-:W-:Y:S01]  /*15e0*/  LEA.HI R48, R19, R4, RZ, 0x2 ;  /* 0x0000000413307211 */ /* 0x000fe200078f10ff */
[----:B------:R-:W-:Y:S01]  /*15f0*/  IMAD.IADD R20, R21, 0x1, -R20 ;  /* 0x0000000115147824 */ /* 0x000fe200078e0a14 */
[----:B------:R-:W-:Y:S01]  /*1600*/  LEA.HI R51, R25, R24, RZ, 0x2 ;  /* 0x0000001819337211 */ /* 0x000fe200078f10ff */
[----:B------:R-:W-:Y:S01]  /*1610*/  IMAD.IADD R21, R22, 0x1, -R23 ;  /* 0x0000000116157824 */ /* 0x000fe200078e0a17 */
[C---:B------:R-:W-:Y:S01]  /*1620*/  LOP3.LUT R19, R48.reuse, 0xfffffffc, RZ, 0xc0, !PT ;  /* 0xfffffffc30137812 */ /* 0x040fe200078ec0ff */
        /* <DEDUP_REMOVED lines=8> */
[----:B------:R-:W-:Y:S01]  /*16b0*/  IMAD.SHL.U32 R59, R51, 0x8, RZ ;  /* 0x00000008333b7824 */ /* 0x000fe200078e00ff */
[----:B------:R-:W-:Y:S01]  /*16c0*/  LEA.HI R58, R4, R25, RZ, 0x2 ;  /* 0x00000019043a7211 */ /* 0x000fe200078f10ff */
[----:B------:R-:W-:Y:S01]  /*16d0*/  IMAD R4, R5, UR4, RZ ;  /* 0x0000000405047c24 */ /* 0x000fe2000f8e02ff */
[----:B------:R-:W-:Y:S01]  /*16e0*/  LEA.HI R60, R23, R26, RZ, 0x2 ;  /* 0x0000001a173c7211 */ /* 0x000fe200078f10ff */
[----:B------:R-:W-:Y:S01]  /*16f0*/  UMOV UR4, 0x400 ;  /* 0x0000040000047882 */ /* 0x000fe20000000000 */
[----:B------:R-:W-:Y:S01]  /*1700*/  SHF.R.S32.HI R23, RZ, 0x1f, R28 ;  /* 0x0000001fff177819 */ /* 0x000fe2000001141c */
[----:B-1----:R-:W-:Y:S01]  /*1710*/  ULEA UR4, UR5, UR4, 0x18 ;  /* 0x0000000405047291 */ /* 0x002fe2000f8ec03f */
[----:B------:R-:W-:Y:S01]  /*1720*/  LOP3.LUT R24, R58, 0xfffffffc, RZ, 0xc0, !PT ;  /* 0xfffffffc3a187812 */ /* 0x000fe200078ec0ff */
[C---:B------:R-:W-:Y:S01]  /*1730*/  IMAD.SHL.U32 R61, R60.reuse, 0x8, RZ ;  /* 0x000000083c3d7824 */ /* 0x040fe200078e00ff */
[----:B------:R-:W-:Y:S01]  /*1740*/  LOP3.LUT R27, R60, 0xfffffffc, RZ, 0xc0, !PT ;  /* 0xfffffffc3c1b7812 */ /* 0x000fe200078ec0ff */
[----:B------:R-:W-:Y:S01]  /*1750*/  IMAD.SHL.U32 R58, R58, 0x8, RZ ;  /* 0x000000083a3a7824 */ /* 0x000fe200078e00ff */
[----:B------:R-:W-:Y:S01]  /*1760*/  LEA.HI R62, R23, R28, RZ, 0x2 ;  /* 0x0000001c173e7211 */ /* 0x000fe200078f10ff */
[----:B------:R-:W-:Y:S01]  /*1770*/  IMAD.IADD R23, R25, 0x1, -R24 ;  /* 0x0000000119177824 */ /* 0x000fe200078e0a18 */
[----:B------:R-:W-:Y:S01]  /*1780*/  IADD3 R136, P0, R4, R137, RZ ;  /* 0x0000008904887210 */ /* 0x000fe20007f1e0ff */
[----:B------:R-:W-:Y:S01]  /*1790*/  IMAD.IADD R24, R26, 0x1, -R27 ;  /* 0x000000011a187824 */ /* 0x000fe200078e0a1b */
[----:B------:R-:W-:Y:S01]  /*17a0*/  SHF.R.S32.HI R27, RZ, 0x1f, R137 ;  /* 0x0000001fff1b7819 */ /* 0x000fe20000011489 */
[C---:B------:R-:W-:Y:S01]  /*17b0*/  IMAD.SHL.U32 R60, R62.reuse, 0x8, RZ ;  /* 0x000000083e3c7824 */ /* 0x040fe200078e00ff */
[----:B------:R-:W-:Y:S01]  /*17c0*/  LOP3.LUT R25, R62, 0xfffffffc, RZ, 0xc0, !PT ;  /* 0xfffffffc3e197812 */ /* 0x000fe200078ec0ff */
[----:B------:R-:W-:Y:S01]  /*17d0*/  ULDC UR5, c[0x0][0x28c] ;  /* 0x0000a30000057ab9 */ /* 0x000fe20000000800 */
[----:B------:R-:W-:Y:S01]  /*17e0*/  LEA.HI.X.SX32 R137, R4, R27, 0x1, P0 ;  /* 0x0000001b04897211 */ /* 0x000fe200000f0eff */
[----:B------:R-:W-:Y:S01]  /*17f0*/  VIADD R26, R3, -UR5 ;  /* 0x80000005031a7c36 */ /* 0x000fe20008000000 */
[----:B-----5:R-:W-:Y:S01]  /*1800*/  FSETP.NEU.FTZ.AND P0, PT, R135, RZ, PT ;  /* 0x000000ff8700720b */ /* 0x020fe20003f1d000 */
[----:B------:R-:W-:Y:S01]  /*1810*/  IMAD.IADD R25, R28, 0x1, -R25 ;  /* 0x000000011c197824 */ /* 0x000fe200078e0a19 */
[----:B0-----:R-:W-:Y:S01]  /*1820*/  SHF.R.S32.HI R27, RZ, 0x1f, R52 ;  /* 0x0000001fff1b7819 */ /* 0x001fe20000011434 */
        /* <DEDUP_REMOVED lines=82> */
.L_x_28988:
        /* <DEDUP_REMOVED lines=53> */
[----:B------:R-:W-:-:S03]  /*20a0*/  VIADD R50, R131, 0xc ;  /* 0x0000000c83327836 */ /* 0x000fc60000000000 */
[----:B------:R-:W-:-:S04]  /*20b0*/  SHF.R.S32.HI R43, RZ, 0x1f, R42 ;  /* 0x0000001fff2b7819 */ /* 0x000fc8000001142a */
[----:B------:R-:W-:Y:S01]  /*20c0*/  LEA.HI R45, R43, R42, RZ, 0x2 ;  /* 0x0000002a2b2d7211 */ /* 0x000fe200078f10ff */
[----:B------:R-:W-:Y:S01]  /*20d0*/  VIADD R43, R131, 0x8 ;  /* 0x00000008832b7836 */ /* 0x000fe20000000000 */
[----:B0-----:R-:W-:Y:S02]  /*20e0*/  SHF.R.S32.HI R41, RZ, 0x1f, R50 ;  /* 0x0000001fff297819 */ /* 0x001fe40000011432 */
[C---:B------:R-:W-:Y:S01]  /*20f0*/  LOP3.LUT R47, R45.reuse, 0xfffffffc, RZ, 0xc0, !PT ;  /* 0xfffffffc2d2f7812 */ /* 0x040fe200078ec0ff */
[----:B------:R-:W-:Y:S01]  /*2100*/  IMAD.SHL.U32 R45, R45, 0x8, RZ ;  /* 0x000000082d2d7824 */ /* 0x000fe200078e00ff */
[----:B------:R-:W-:Y:S02]  /*2110*/  SHF.R.S32.HI R44, RZ, 0x1f, R43 ;  /* 0x0000001fff2c7819 */ /* 0x000fe4000001142b */
[----:B------:R-:W-:Y:S01]  /*2120*/  LEA.HI R51, R41, R50, RZ, 0x2 ;  /* 0x0000003229337211 */ /* 0x000fe200078f10ff */
[----:B------:R-:W-:Y:S01]  /*2130*/  IMAD.IADD R47, R42, 0x1, -R47 ;  /* 0x000000012a2f7824 */ /* 0x000fe200078e0a2f */
[----:B------:R-:W-:-:S02]  /*2140*/  LEA.HI R44, R44, R43, RZ, 0x2 ;  /* 0x0000002b2c2c7211 */ /* 0x000fc400078f10ff */
[----:B------:R-:W-:Y:S02]  /*2150*/  LOP3.LUT R45, R45, 0xffffffe0, RZ, 0xc0, !PT ;  /* 0xffffffe02d2d7812 */ /* 0x000fe400078ec0ff */
[----:B------:R-:W-:Y:S02]  /*2160*/  SHF.R.S32.HI R41, RZ, 0x1f, R47 ;  /* 0x0000001fff297819 */ /* 0x000fe4000001142f */
[----:B------:R-:W-:Y:S02]  /*2170*/  SHF.R.S32.HI R46, RZ, 0x1f, R45 ;  /* 0x0000001fff2e7819 */ /* 0x000fe4000001142d */
[----:B--2---:R-:W-:Y:S01]  /*2180*/  SHF.R.S32.HI R42, RZ, 0x1f, R40 ;  /* 0x0000001fff2a7819 */ /* 0x004fe20000011428 */
[----:B------:R-:W-:-:S04]  /*2190*/  IMAD.WIDE.U32 R48, R40, UR13, R136 ;  /* 0x0000000d28307c25 */ /* 0x000fc8000f8e0088 */
[----:B------:R-:W-:-:S04]  /*21a0*/  IMAD R42, R42, UR13, RZ ;  /* 0x0000000d2a2a7c24 */ /* 0x000fc8000f8e02ff */
[----:B------:R-:W-:Y:S01]  /*21b0*/  IMAD R161, R40, R27, R42 ;  /* 0x0000001b28a17224 */ /* 0x000fe200078e022a */
[C---:B------:R-:W-:Y:S02]  /*21c0*/  LOP3.LUT R42, R44.reuse, 0xfffffffc, RZ, 0xc0, !PT ;  /* 0xfffffffc2c2a7812 */ /* 0x040fe400078ec0ff */
[----:B------:R-:W-:Y:S01]  /*21d0*/  IADD3 R40, P0, P1, R45, R48, R47 ;  /* 0x000000302d287210 */ /* 0x000fe2000791e02f */
[----:B------:R-:W-:Y:S01]  /*21e0*/  IMAD.IADD R161, R49, 0x1, R161 ;  /* 0x0000000131a17824 */ /* 0x000fe200078e02a1 */
[----:B------:R-:W-:Y:S01]  /*21f0*/  LOP3.LUT R45, R51, 0xfffffffc, RZ, 0xc0, !PT ;  /* 0xfffffffc332d7812 */ /* 0x000fe200078ec0ff */
[----:B------:R-:W-:Y:S02]  /*2200*/  IMAD.IADD R43, R43, 0x1, -R42 ;  /* 0x000000012b2b7824 */ /* 0x000fe400078e0a2a */
[----:B------:R-:W-:Y:S01]  /*2210*/  IMAD.SHL.U32 R42, R44, 0x8, RZ ;  /* 0x000000082c2a7824 */ /* 0x000fe200078e00ff */
[----:B------:R-:W-:Y:S01]  /*2220*/  IADD3.X R41, R46, R161, R41, P0, P1 ;  /* 0x000000a12e297210 */ /* 0x000fe200007e2429 */
[----:B------:R-:W-:Y:S01]  /*2230*/  IMAD.IADD R47, R50, 0x1, -R45 ;  /* 0x00000001322f7824 */ /* 0x000fe200078e0a2d */
[----:B------:R-:W-:Y:S01]  /*2240*/  LEA R44, P0, R40, UR8, 0x2 ;  /* 0x00000008282c7c11 */ /* 0x000fe2000f8010ff */
[----:B------:R-:W-:Y:S01]  /*2250*/  IMAD.SHL.U32 R51, R51, 0x8, RZ ;  /* 0x0000000833337824 */ /* 0x000fe200078e00ff */
[----:B------:R-:W-:-:S02]  /*2260*/  LOP3.LUT R42, R42, 0xffffffe0, RZ, 0xc0, !PT ;  /* 0xffffffe02a2a7812 */ /* 0x000fc400078ec0ff */
[----:B------:R-:W-:Y:S02]  /*2270*/  LEA.HI.X R45, R40, UR9, R41, 0x2, P0 ;  /* 0x00000009282d7c11 */ /* 0x000fe400080f1429 */
[-CC-:B------:R-:W-:Y:S02]  /*2280*/  IADD3 R41, P2, P3, R42, R48.reuse, R43.reuse ;  /* 0x000000302a297210 */ /* 0x180fe40007b5e02b */
[----:B------:R-:W-:Y:S01]  /*2290*/  SHF.R.S32.HI R40, RZ, 0x1f, R43 ;  /* 0x0000001fff287819 */ /* 0x000fe2000001142b */
[----:B------:R0:W2:Y:S01]  /*22a0*/  LDG.E.CONSTANT R148, desc[UR10][R44.64] ;  /* 0x0000000a2c947981 */ /* 0x0000a2000c1e9900 */
[----:B------:R-:W-:Y:S02]  /*22b0*/  IADD3 R43, P0, R131, R48, RZ ;  /* 0x00000030832b7210 */ /* 0x000fe40007f1e0ff */
[----:B------:R-:W-:Y:S02]  /*22c0*/  SHF.R.S32.HI R50, RZ, 0x1f, R42 ;  /* 0x0000001fff327819 */ /* 0x000fe4000001142a */
[----:B------:R-:W-:Y:S01]  /*22d0*/  LOP3.LUT R51, R51, 0xffffffe0, RZ, 0xc0, !PT ;  /* 0xffffffe033337812 */ /* 0x000fe200078ec0ff */
[----:B------:R-:W-:Y:S01]  /*22e0*/  IMAD.X R138, R138, 0x1, R161, P0 ;  /* 0x000000018a8a7824 */ /* 0x000fe200000e06a1 */
[----:B------:R-:W-:-:S02]  /*22f0*/  IADD3.X R50, R50, R161, R40, P2, P3 ;  /* 0x000000a132327210 */ /* 0x000fc400017e6428 */
[----:B------:R-:W-:Y:S02]  /*2300*/  IADD3 R46, P4, P5, R51, R48, R47 ;  /* 0x00000030332e7210 */ /* 0x000fe40007d9e02f */
[----:B------:R-:W-:Y:S02]  /*2310*/  LEA R40, P0, R41, UR8, 0x2 ;  /* 0x0000000829287c11 */ /* 0x000fe4000f8010ff */
[----:B------:R-:W-:Y:S02]  /*2320*/  SHF.R.S32.HI R140, RZ, 0x1f, R51 ;  /* 0x0000001fff8c7819 */ /* 0x000fe40000011433 */
[----:B------:R-:W-:Y:S02]  /*2330*/  SHF.R.S32.HI R47, RZ, 0x1f, R47 ;  /* 0x0000001fff2f7819 */ /* 0x000fe4000001142f */
[----:B------:R-:W-:Y:S02]  /*2340*/  LEA R42, P1, R43, UR8, 0x2 ;  /* 0x000000082b2a7c11 */ /* 0x000fe4000f8210ff */
[----:B------:R-:W-:-:S02]  /*2350*/  LEA.HI.X R41, R41, UR9, R50, 0x2, P0 ;  /* 0x0000000929297c11 */ /* 0x000fc400080f1432 */
[----:B------:R-:W-:Y:S02]  /*2360*/  IADD3.X R47, R140, R161, R47, P4, P5 ;  /* 0x000000a18c2f7210 */ /* 0x000fe400027ea42f */
[C---:B------:R-:W-:Y:S01]  /*2370*/  LEA R142, P0, R46.reuse, UR8, 0x2 ;  /* 0x000000082e8e7c11 */ /* 0x040fe2000f8010ff */
[----:B------:R-:W3:Y:S01]  /*2380*/  LDG.E.CONSTANT R149, desc[UR10][R40.64] ;  /* 0x0000000a28957981 */ /* 0x000ee2000c1e9900 */
[----:B------:R-:W-:Y:S02]  /*2390*/  LEA.HI.X R43, R43, UR9, R138, 0x2, P1 ;  /* 0x000000092b2b7c11 */ /* 0x000fe400088f148a */
[----:B------:R-:W-:Y:S01]  /*23a0*/  LEA.HI.X R143, R46, UR9, R47, 0x2, P0 ;  /* 0x000000092e8f7c11 */ /* 0x000fe200080f142f */
[----:B------:R-:W-:Y:S02]  /*23b0*/  VIADD R46, R131, 0x10 ;  /* 0x00000010832e7836 */ /* 0x000fe40000000000 */
[----:B------:R1:W4:Y:S03]  /*23c0*/  LDG.E.CONSTANT R151, desc[UR10][R42.64] ;  /* 0x0000000a2a977981 */ /* 0x000326000c1e9900 */
[----:B------:R-:W-:Y:S01]  /*23d0*/  SHF.R.S32.HI R47, RZ, 0x1f, R46 ;  /* 0x0000001fff2f7819 */ /* 0x000fe2000001142e */
[----:B------:R-:W5:Y:S03]  /*23e0*/  LDG.E.CONSTANT R142, desc[UR10][R142.64] ;  /* 0x0000000a8e8e7981 */ /* 0x000f66000c1e9900 */
[----:B------:R-:W-:-:S05]  /*23f0*/  LEA.HI R47, R47, R46, RZ, 0x2 ;  /* 0x0000002e2f2f7211 */ /* 0x000fca00078f10ff */
[C---:B------:R-:W-:Y:S01]  /*2400*/  IMAD.SHL.U32 R49, R47.reuse, 0x8, RZ ;  /* 0x000000082f317824 */ /* 0x040fe200078e00ff */
[----:B------:R-:W-:-:S04]  /*2410*/  LOP3.LUT R47, R47, 0xfffffffc, RZ, 0xc0, !PT ;  /* 0xfffffffc2f2f7812 */ /* 0x000fc800078ec0ff */
[----:B------:R-:W-:Y:S01]  /*2420*/  LOP3.LUT R49, R49, 0xffffffe0, RZ, 0xc0, !PT ;  /* 0xffffffe031317812 */ /* 0x000fe200078ec0ff */
[----:B------:R-:W-:-:S03]  /*2430*/  IMAD.IADD R47, R46, 0x1, -R47 ;  /* 0x000000012e2f7824 */ /* 0x000fc600078e0a2f */
[----:B0-----:R-:W-:Y:S02]  /*2440*/  SHF.R.S32.HI R44, RZ, 0x1f, R49 ;  /* 0x0000001fff2c7819 */ /* 0x001fe40000011431 */
[--C-:B-1----:R-:W-:Y:S02]  /*2450*/  IADD3 R42, P0, P1, R49, R48, R47.reuse ;  /* 0x00000030312a7210 */ /* 0x102fe4000791e02f */
[----:B------:R-:W-:-:S04]  /*2460*/  SHF.R.S32.HI R41, RZ, 0x1f, R47 ;  /* 0x0000001fff297819 */ /* 0x000fc8000001142f */
[----:B------:R-:W-:Y:S02]  /*2470*/  IADD3.X R41, R44, R161, R41, P0, P1 ;  /* 0x000000a12c297210 */ /* 0x000fe400007e2429 */
[----:B------:R-:W-:-:S04]  /*2480*/  LEA R40, P0, R42, UR8, 0x2 ;  /* 0x000000082a287c11 */ /* 0x000fc8000f8010ff */
[----:B------:R-:W-:-:S05]  /*2490*/  LEA.HI.X R41, R42, UR9, R41, 0x2, P0 ;  /* 0x000000092a297c11 */ /* 0x000fca00080f1429 */
[----:B------:R0:W5:Y:S01]  /*24a0*/  LDG.E.CONSTANT R143, desc[UR10][R40.64] ;  /* 0x0000000a288f7981 */ /* 0x000162000c1e9900 */
[C---:B------:R-:W-:Y:S02]  /*24b0*/  VIADD R42, R131.reuse, 0x14 ;  /* 0x00000014832a7836 */ /* 0x040fe40000000000 */
[----:B------:R-:W-:-:S03]  /*24c0*/  VIADD R44, R131, 0x18 ;  /* 0x00000018832c7836 */ /* 0x000fc60000000000 */
[----:B------:R-:W-:Y:S02]  /*24d0*/  SHF.R.S32.HI R43, RZ, 0x1f, R42 ;  /* 0x0000001fff2b7819 */ /* 0x000fe4000001142a */
[----:B------:R-:W-:Y:S02]  /*24e0*/  SHF.R.S32.HI R45, RZ, 0x1f, R44 ;  /* 0x0000001fff2d7819 */ /* 0x000fe4000001142c */
[----:B------:R-:W-:Y:S02]  /*24f0*/  LEA.HI R43, R43, R42, RZ, 0x2 ;  /* 0x0000002a2b2b7211 */ /* 0x000fe400078f10ff */
[----:B------:R-:W-:Y:S02]  /*2500*/  LEA.HI R44, R45, R44, RZ, 0x2 ;  /* 0x0000002c2d2c7211 */ /* 0x000fe400078f10ff */
[C---:B------:R-:W-:Y:S01]  /*2510*/  LOP3.LUT R45, R43.reuse, 0xfffffffc, RZ, 0xc0, !PT ;  /* 0xfffffffc2b2d7812 */ /* 0x040fe200078ec0ff */
[----:B------:R-:W-:Y:S02]  /*2520*/  IMAD.SHL.U32 R43, R43, 0x8, RZ ;  /* 0x000000082b2b7824 */ /* 0x000fe400078e00ff */
[----:B------:R-:W-:-:S02]  /*2530*/  IMAD.SHL.U32 R44, R44, 0x8, RZ ;  /* 0x000000082c2c7824 */ /* 0x000fc400078e00ff */
[----:B------:R-:W-:Y:S01]  /*2540*/  IMAD.IADD R42, R42, 0x1, -R45 ;  /* 0x000000012a2a7824 */ /* 0x000fe200078e0a2d */
[----:B------:R-:W-:Y:S02]  /*2550*/  LOP3.LUT R43, R43, 0xffffffe0, RZ, 0xc0, !PT ;  /* 0xffffffe02b2b7812 */ /* 0x000fe400078ec0ff */
[----:B0-----:R-:W-:Y:S02]  /*2560*/  LOP3.LUT R40, R44, 0xffffffe0, RZ, 0xc0, !PT ;  /* 0xffffffe02c287812 */ /* 0x001fe400078ec0ff */
[--C-:B------:R-:W-:Y:S02]  /*2570*/  SHF.R.S32.HI R44, RZ, 0x1f, R42.reuse ;  /* 0x0000001fff2c7819 */ /* 0x100fe4000001142a */
[-C--:B------:R-:W-:Y:S02]  /*2580*/  IADD3 R42, P0, P1, R43, R48.reuse, R42 ;  /* 0x000000302b2a7210 */ /* 0x080fe4000791e02a */
[----:B------:R-:W-:Y:S02]  /*2590*/  SHF.R.S32.HI R43, RZ, 0x1f, R43 ;  /* 0x0000001fff2b7819 */ /* 0x000fe4000001142b */
[----:B------:R-:W-:-:S02]  /*25a0*/  IADD3 R40, P2, P3, R40, R48, R123 ;  /* 0x0000003028287210 */ /* 0x000fc40007b5e07b */
[-C--:B------:R-:W-:Y:S02]  /*25b0*/  IADD3.X R43, R43, R161.reuse, R44, P0, P1 ;  /* 0x000000a12b2b7210 */ /* 0x080fe400007e242c */
[----:B------:R-:W-:Y:S02]  /*25c0*/  IADD3.X R41, R62, R161, R63, P2, P3 ;  /* 0x000000a13e297210 */ /* 0x000fe400017e643f */
[----:B------:R-:W-:Y:S02]  /*25d0*/  LEA R164, P0, R42, UR8, 0x2 ;  /* 0x000000082aa47c11 */ /* 0x000fe4000f8010ff */
[----:B------:R-:W-:Y:S02]  /*25e0*/  LEA R138, P1, R40, UR8, 0x2 ;  /* 0x00000008288a7c11 */ /* 0x000fe4000f8210ff */
[----:B------:R-:W-:Y:S02]  /*25f0*/  LEA.HI.X R165, R42, UR9, R43, 0x2, P0 ;  /* 0x000000092aa57c11 */ /* 0x000fe400080f142b */
[----:B------:R-:W-:-:S02]  /*2600*/  LEA.HI.X R139, R40, UR9, R41, 0x2, P1 ;  /* 0x00000009288b7c11 */ /* 0x000fc400088f1429 */
[----:B------:R-:W2:Y:S01]  /*2610*/  LDS.128 R40, [R28] ;  /* 0x000000001c287984 */ /* 0x000ea20000000c00 */
[----:B------:R-:W-:-:S03]  /*2620*/  IADD3 R47, P5, P6, R121, R48, R122 ;  /* 0x00000030792f7210 */ /* 0x000fc60007ebe07a */
[----:B------:R-:W5:Y:S01]  /*2630*/  LDG.E.CONSTANT R164, desc[UR10][R164.64] ;  /* 0x0000000aa4a47981 */ /* 0x000f62000c1e9900 */
[-C--:B------:R-:W-:Y:S02]  /*2640*/  IADD3 R49, P2, P3, R117, R48.reuse, R118 ;  /* 0x0000003075317210 */ /* 0x080fe40007b5e076 */
[----:B------:R-:W-:Y:S01]  /*2650*/  IADD3 R45, P4, P0, R119, R48, R120 ;  /* 0x00000030772d7210 */ /* 0x000fe2000789e078 */
[----:B------:R0:W5:Y:S01]  /*2660*/  LDG.E.CONSTANT R51, desc[UR10][R138.64] ;  /* 0x0000000a8a337981 */ /* 0x000162000c1e9900 */
[-C--:B------:R-:W-:Y:S02]  /*2670*/  IADD3.X R144, R64, R161.reuse, R65, P5, P6 ;  /* 0x000000a140907210 */ /* 0x080fe40002fec441 */
[----:B------:R-:W-:Y:S02]  /*2680*/  LEA R156, P6, R49, UR8, 0x2 ;  /* 0x00000008319c7c11 */ /* 0x000fe4000f8c10ff */
[----:B------:R-:W-:Y:S02]  /*2690*/  IADD3.X R50, R68, R161, R69, P2, P3 ;  /* 0x000000a144327210 */ /* 0x000fe400017e6445 */
[----:B------:R-:W-:-:S02]  /*26a0*/  LEA R46, P1, R47, UR8, 0x2 ;  /* 0x000000082f2e7c11 */ /* 0x000fc4000f8210ff */
[----:B------:R-:W-:Y:S02]  /*26b0*/  LEA R44, P5, R45, UR8, 0x2 ;  /* 0x000000082d2c7c11 */ /* 0x000fe4000f8a10ff */
[----:B------:R-:W-:Y:S02]  /*26c0*/  IADD3.X R140, R66, R161, R67, P4, P0 ;  /* 0x000000a1428c7210 */ /* 0x000fe400027e0443 */
[----:B------:R-:W-:Y:S02]  /*26d0*/  LEA.HI.X R157, R49, UR9, R50, 0x2, P6 ;  /* 0x00000009319d7c11 */ /* 0x000fe4000b0f1432 */
[----:B------:R-:W-:Y:S02]  /*26e0*/  LEA.HI.X R47, R47, UR9, R144, 0x2, P1 ;  /* 0x000000092f2f7c11 */ /* 0x000fe400088f1490 */
[----:B------:R-:W-:Y:S01]  /*26f0*/  LEA.HI.X R45, R45, UR9, R140, 0x2, P5 ;  /* 0x000000092d2d7c11 */ /* 0x000fe2000a8f148c */
[----:B------:R-:W5:Y:S01]  /*2700*/  LDG.E.CONSTANT R156, desc[UR10][R156.64] ;  /* 0x0000000a9c9c7981 */ /* 0x000f62000c1e9900 */
[----:B------:R-:W-:-:S02]  /*2710*/  IADD3 R49, P3, P4, R29, R48, R114 ;  /* 0x000000301d317210 */ /* 0x000fc40007c7e072 */
[----:B------:R-:W-:Y:S02]  /*2720*/  IADD3 R140, P0, P1, R115, R48, R116 ;  /* 0x00000030738c7210 */ /* 0x000fe4000791e074 */
[-C--:B------:R-:W-:Y:S02]  /*2730*/  IADD3.X R50, R72, R161.reuse, R73, P3, P4 ;  /* 0x000000a148327210 */ /* 0x080fe40001fe8449 */
[----:B------:R-:W-:Y:S02]  /*2740*/  LEA R146, P2, R140, UR8, 0x2 ;  /* 0x000000088c927c11 */ /* 0x000fe4000f8410ff */
[C---:B------:R-:W-:Y:S02]  /*2750*/  LEA R144, P5, R49.reuse, UR8, 0x2 ;  /* 0x0000000831907c11 */ /* 0x040fe4000f8a10ff */
[----:B------:R-:W-:Y:S02]  /*2760*/  IADD3.X R141, R70, R161, R71, P0, P1 ;  /* 0x000000a1468d7210 */ /* 0x000fe400007e2447 */
[----:B------:R-:W-:-:S02]  /*2770*/  LEA.HI.X R145, R49, UR9, R50, 0x2, P5 ;  /* 0x0000000931917c11 */ /* 0x000fc4000a8f1432 */
[----:B------:R-:W-:Y:S01]  /*2780*/  LEA.HI.X R147, R140, UR9, R141, 0x2, P2 ;  /* 0x000000098c937c11 */ /* 0x000fe200090f148d */
[----:B------:R-:W5:Y:S01]  /*2790*/  LDG.E.CONSTANT R50, desc[UR10][R46.64] ;  /* 0x0000000a2e327981 */ /* 0x000f62000c1e9900 */
[----:B------:R-:W-:-:S03]  /*27a0*/  IADD3 R141, P0, P1, R31, R48, R6 ;  /* 0x000000301f8d7210 */ /* 0x000fc6000791e006 */
[----:B------:R1:W5:Y:S01]  /*27b0*/  LDG.E.CONSTANT R49, desc[UR10][R44.64] ;  /* 0x0000000a2c317981 */ /* 0x000362000c1e9900 */
[----:B------:R-:W-:Y:S02]  /*27c0*/  LEA R140, P2, R141, UR8, 0x2 ;  /* 0x000000088d8c7c11 */ /* 0x000fe4000f8410ff */
[----:B0-----:R-:W-:Y:S01]  /*27d0*/  IADD3.X R138, R74, R161, R75, P0, P1 ;  /* 0x000000a14a8a7210 */ /* 0x001fe200007e244b */
[----:B------:R-:W5:Y:S01]  /*27e0*/  LDG.E.CONSTANT R160, desc[UR10][R144.64] ;  /* 0x0000000a90a07981 */ /* 0x000f62000c1e9900 */
[----:B------:R-:W-:-:S03]  /*27f0*/  IADD3 R139, P0, P1, R30, R48, R7 ;  /* 0x000000301e8b7210 */ /* 0x000fc6000791e007 */
[----:B------:R-:W5:Y:S04]  /*2800*/  LDG.E.CONSTANT R159, desc[UR10][R146.64] ;  /* 0x0000000a929f7981 */ /* 0x000f68000c1e9900 */
[----:B-1----:R-:W0:Y:S01]  /*2810*/  LDS.128 R44, [R28+0x10] ;  /* 0x000010001c2c7984 */ /* 0x002e220000000c00 */
[----:B------:R-:W-:Y:S02]  /*2820*/  LEA.HI.X R141, R141, UR9, R138, 0x2, P2 ;  /* 0x000000098d8d7c11 */ /* 0x000fe400090f148a */
[C---:B------:R-:W-:Y:S02]  /*2830*/  LEA R138, P2, R139.reuse, UR8, 0x2 ;  /* 0x000000088b8a7c11 */ /* 0x040fe4000f8410ff */
[----:B------:R-:W-:Y:S01]  /*2840*/  IADD3.X R150, R76, R161, R77, P0, P1 ;  /* 0x000000a14c967210 */ /* 0x000fe200007e244d */
[----:B------:R1:W5:Y:S03]  /*2850*/  LDG.E.CONSTANT R155, desc[UR10][R140.64] ;  /* 0x0000000a8c9b7981 */ /* 0x000366000c1e9900 */
[----:B------:R-:W-:-:S05]  /*2860*/  LEA.HI.X R139, R139, UR9, R150, 0x2, P2 ;  /* 0x000000098b8b7c11 */ /* 0x000fca00090f1496 */
[----:B------:R0:W5:Y:S01]  /*2870*/  LDG.E.CONSTANT R158, desc[UR10][R138.64] ;  /* 0x0000000a8a9e7981 */ /* 0x000162000c1e9900 */
[----:B--2---:R-:W-:Y:S01]  /*2880*/  FMUL.FTZ R41, R148, R41 ;  /* 0x0000002994297220 */ /* 0x004fe20000410000 */
[----:B------:R-:W-:-:S03]  /*2890*/  IADD3 R148, P0, P1, R33, R48, R8 ;  /* 0x0000003021947210 */ /* 0x000fc6000791e008 */
[----:B----4-:R-:W-:-:S04]  /*28a0*/  FFMA.FTZ R40, R40, R151, R41 ;  /* 0x0000009728287223 */ /* 0x010fc80000010029 */
[----:B---3--:R-:W-:Y:S01]  /*28b0*/  FFMA.FTZ R149, R149, R42, R40 ;  /* 0x0000002a95957223 */ /* 0x008fe20000010028 */
[----:B------:R-:W-:Y:S02]  /*28c0*/  IADD3 R41, P3, P4, R32, R48, R9 ;  /* 0x0000003020297210 */ /* 0x000fe40007c7e009 */
[----:B------:R-:W-:Y:S01]  /*28d0*/  LEA R42, P2, R148, UR8, 0x2 ;  /* 0x00000008942a7c11 */ /* 0x000fe2000f8410ff */
[----:B-----5:R-:W-:Y:S01]  /*28e0*/  FFMA.FTZ R149, R142, R43, R149 ;  /* 0x0000002b8e957223 */ /* 0x020fe20000010095 */
[-C--:B------:R-:W-:Y:S02]  /*28f0*/  IADD3.X R43, R78, R161.reuse, R79, P0, P1 ;  /* 0x000000a14e2b7210 */ /* 0x080fe400007e244f */
[----:B------:R-:W-:Y:S02]  /*2900*/  LEA R40, P0, R41, UR8, 0x2 ;  /* 0x0000000829287c11 */ /* 0x000fe4000f8010ff */
[----:B------:R-:W-:Y:S02]  /*2910*/  IADD3.X R142, R80, R161, R81, P3, P4 ;  /* 0x000000a1508e7210 */ /* 0x000fe40001fe8451 */
[----:B------:R-:W-:-:S02]  /*2920*/  LEA.HI.X R43, R148, UR9, R43, 0x2, P2 ;  /* 0x00000009942b7c11 */ /* 0x000fc400090f142b */
[-C--:B-1----:R-:W-:Y:S02]  /*2930*/  IADD3 R140, P1, P2, R35, R48.reuse, R10 ;  /* 0x00000030238c7210 */ /* 0x082fe40007a3e00a */
[----:B------:R-:W-:Y:S01]  /*2940*/  LEA.HI.X R41, R41, UR9, R142, 0x2, P0 ;  /* 0x0000000929297c11 */ /* 0x000fe200080f148e */
[----:B------:R1:W2:Y:S01]  /*2950*/  LDG.E.CONSTANT R157, desc[UR10][R42.64] ;  /* 0x0000000a2a9d7981 */ /* 0x0002a2000c1e9900 */
[----:B------:R-:W-:Y:S02]  /*2960*/  LEA R144, P0, R140, UR8, 0x2 ;  /* 0x000000088c907c11 */ /* 0x000fe4000f8010ff */
[----:B------:R-:W-:Y:S01]  /*2970*/  IADD3.X R145, R82, R161, R83, P1, P2 ;  /* 0x000000a152917210 */ /* 0x000fe20000fe4453 */
[----:B------:R3:W4:Y:S01]  /*2980*/  LDG.E.CONSTANT R154, desc[UR10][R40.64] ;  /* 0x0000000a289a7981 */ /* 0x000722000c1e9900 */
[----:B------:R-:W-:Y:S02]  /*2990*/  IADD3 R141, P1, P2, R34, R48, R11 ;  /* 0x00000030228d7210 */ /* 0x000fe40007a3e00b */
[----:B------:R-:W-:-:S02]  /*29a0*/  LEA.HI.X R145, R140, UR9, R145, 0x2, P0 ;  /* 0x000000098c917c11 */ /* 0x000fc400080f1491 */
[----:B------:R-:W-:Y:S02]  /*29b0*/  LEA R140, P0, R141, UR8, 0x2 ;  /* 0x000000088d8c7c11 */ /* 0x000fe4000f8010ff */
[-C--:B------:R-:W-:Y:S01]  /*29c0*/  IADD3.X R146, R84, R161.reuse, R85, P1, P2 ;  /* 0x000000a154927210 */ /* 0x080fe20000fe4455 */
[----:B------:R-:W5:Y:S01]  /*29d0*/  LDG.E.CONSTANT R153, desc[UR10][R144.64] ;  /* 0x0000000a90997981 */ /* 0x000f62000c1e9900 */
[----:B------:R-:W-:Y:S02]  /*29e0*/  IADD3 R142, P1, P2, R37, R48, R12 ;  /* 0x00000030258e7210 */ /* 0x000fe40007a3e00c */
[----:B------:R-:W-:Y:S02]  /*29f0*/  LEA.HI.X R141, R141, UR9, R146, 0x2, P0 ;  /* 0x000000098d8d7c11 */ /* 0x000fe400080f1492 */
[----:B0-----:R-:W-:Y:S02]  /*2a00*/  LEA R138, P0, R142, UR8, 0x2 ;  /* 0x000000088e8a7c11 */ /* 0x001fe4000f8010ff */
[----:B------:R-:W-:Y:S01]  /*2a10*/  IADD3.X R139, R86, R161, R87, P1, P2 ;  /* 0x000000a1568b7210 */ /* 0x000fe20000fe4457 */
[----:B-1----:R-:W-:Y:S01]  /*2a20*/  FFMA.FTZ R43, R44, R143, R149 ;  /* 0x0000008f2c2b7223 */ /* 0x002fe20000010095 */
[----:B------:R0:W5:Y:S02]  /*2a30*/  LDG.E.CONSTANT R150, desc[UR10][R140.64] ;  /* 0x0000000a8c967981 */ /* 0x000164000c1e9900 */
[----:B------:R-:W-:-:S02]  /*2a40*/  LEA.HI.X R139, R142, UR9, R139, 0x2, P0 ;  /* 0x000000098e8b7c11 */ /* 0x000fc400080f148b */
[----:B------:R-:W-:-:S03]  /*2a50*/  IADD3 R42, P0, P1, R36, R48, R13 ;  /* 0x00000030242a7210 */ /* 0x000fc6000791e00d */
[----:B------:R1:W5:Y:S01]  /*2a60*/  LDG.E.CONSTANT R151, desc[UR10][R138.64] ;  /* 0x0000000a8a977981 */ /* 0x000362000c1e9900 */
[----:B------:R-:W-:Y:S02]  /*2a70*/  LEA R142, P2, R42, UR8, 0x2 ;  /* 0x000000082a8e7c11 */ /* 0x000fe4000f8410ff */
[-C--:B------:R-:W-:Y:S02]  /*2a80*/  IADD3.X R143, R88, R161.reuse, R89, P0, P1 ;  /* 0x000000a1588f7210 */ /* 0x080fe400007e2459 */
[----:B---3--:R-:W-:Y:S02]  /*2a90*/  IADD3 R41, P0, P1, R39, R48, R14 ;  /* 0x0000003027297210 */ /* 0x008fe4000791e00e */
[----:B------:R-:W-:Y:S02]  /*2aa0*/  LEA.HI.X R143, R42, UR9, R143, 0x2, P2 ;  /* 0x000000092a8f7c11 */ /* 0x000fe400090f148f */
[C---:B------:R-:W-:Y:S02]  /*2ab0*/  LEA R40, P2, R41.reuse, UR8, 0x2 ;  /* 0x0000000829287c11 */ /* 0x040fe4000f8410ff */
[----:B------:R-:W-:Y:S01]  /*2ac0*/  IADD3.X R42, R90, R161, R91, P0, P1 ;  /* 0x000000a15a2a7210 */ /* 0x000fe200007e245b */
[----:B------:R-:W3:Y:S03]  /*2ad0*/  LDG.E.CONSTANT R152, desc[UR10][R142.64] ;  /* 0x0000000a8e987981 */ /* 0x000ee6000c1e9900 */
[----:B------:R-:W-:-:S02]  /*2ae0*/  LEA.HI.X R41, R41, UR9, R42, 0x2, P2 ;  /* 0x0000000929297c11 */ /* 0x000fc400090f142a */
[----:B------:R-:W-:-:S04]  /*2af0*/  IADD3 R42, P0, P1, R38, R48, R15 ;  /* 0x00000030262a7210 */ /* 0x000fc8000791e00f */
[----:B0-----:R-:W-:Y:S02]  /*2b00*/  LEA R140, P2, R42, UR8, 0x2 ;  /* 0x000000082a8c7c11 */ /* 0x001fe4000f8410ff */
[----:B-1----:R-:W-:-:S04]  /*2b10*/  IADD3.X R139, R92, R161, R93, P0, P1 ;  /* 0x000000a15c8b7210 */ /* 0x002fc800007e245d */
[----:B------:R-:W-:Y:S02]  /*2b20*/  LEA.HI.X R141, R42, UR9, R139, 0x2, P2 ;  /* 0x000000092a8d7c11 */ /* 0x000fe400090f148b */
[----:B------:R-:W-:Y:S01]  /*2b30*/  IADD3 R42, P0, P1, R53, R48, R16 ;  /* 0x00000030352a7210 */ /* 0x000fe2000791e010 */
[----:B------:R0:W3:Y:S03]  /*2b40*/  LDG.E.CONSTANT R139, desc[UR10][R40.64] ;  /* 0x0000000a288b7981 */ /* 0x0000e6000c1e9900 */
[----:B------:R-:W-:Y:S01]  /*2b50*/  LEA R162, P2, R42, UR8, 0x2 ;  /* 0x000000082aa27c11 */ /* 0x000fe2000f8410ff */
[----:B------:R1:W3:Y:S01]  /*2b60*/  LDG.E.CONSTANT R140, desc[UR10][R140.64] ;  /* 0x0000000a8c8c7981 */ /* 0x0002e2000c1e9900 */
        /* <DEDUP_REMOVED lines=8> */
[----:B------:R1:W3:Y:S01]  /*2bf0*/  LDG.E.CONSTANT R146, desc[UR10][R148.64] ;  /* 0x0000000a94927981 */ /* 0x0002e2000c1e9900 */
[----:B------:R-:W-:Y:S02]  /*2c00*/  LEA R144, P2, R42, UR8, 0x2 ;  /* 0x000000082a907c11 */ /* 0x000fe4000f8410ff */
[----:B0-----:R-:W-:-:S04]  /*2c10*/  IADD3.X R41, R98, R161, R99, P0, P1 ;  /* 0x000000a162297210 */ /* 0x001fc800007e2463 */
[----:B------:R-:W-:Y:S02]  /*2c20*/  LEA.HI.X R145, R42, UR9, R41, 0x2, P2 ;  /* 0x000000092a917c11 */ /* 0x000fe400090f1429 */
[----:B------:R-:W-:-:S04]  /*2c30*/  IADD3 R41, P0, P1, R54, R48, R19 ;  /* 0x0000003036297210 */ /* 0x000fc8000791e013 */
[----:B------:R-:W-:Y:S01]  /*2c40*/  LEA R40, P2, R41, UR8, 0x2 ;  /* 0x0000000829287c11 */ /* 0x000fe2000f8410ff */
[----:B------:R-:W3:Y:S01]  /*2c50*/  LDG.E.CONSTANT R145, desc[UR10][R144.64] ;  /* 0x0000000a90917981 */ /* 0x000ee2000c1e9900 */
[----:B------:R-:W-:-:S04]  /*2c60*/  IADD3.X R42, R100, R161, R101, P0, P1 ;  /* 0x000000a1642a7210 */ /* 0x000fc800007e2465 */
[----:B------:R-:W-:Y:S02]  /*2c70*/  LEA.HI.X R41, R41, UR9, R42, 0x2, P2 ;  /* 0x0000000929297c11 */ /* 0x000fe400090f142a */
[----:B------:R-:W-:-:S03]  /*2c80*/  IADD3 R42, P0, P1, R57, R48, R20 ;  /* 0x00000030392a7210 */ /* 0x000fc6000791e014 */
[----:B------:R0:W3:Y:S01]  /*2c90*/  LDG.E.CONSTANT R144, desc[UR10][R40.64] ;  /* 0x0000000a28907981 */ /* 0x0000e2000c1e9900 */
[----:B------:R-:W-:Y:S02]  /*2ca0*/  LEA R142, P2, R42, UR8, 0x2 ;  /* 0x000000082a8e7c11 */ /* 0x000fe4000f8410ff */
[----:B-1----:R-:W-:-:S04]  /*2cb0*/  IADD3.X R141, R102, R161, R103, P0, P1 ;  /* 0x000000a1668d7210 */ /* 0x002fc800007e2467 */
        /* <DEDUP_REMOVED lines=9> */
[----:B------:R-:W-:-:S04]  /*2d50*/  IADD3.X R141, R106, R161, R107, P0, P1 ;  /* 0x000000a16a8d7210 */ /* 0x000fc800007e246b */
[----:B------:R-:W-:Y:S02]  /*2d60*/  LEA.HI.X R163, R42, UR9, R141, 0x2, P2 ;  /* 0x000000092aa37c11 */ /* 0x000fe400090f148d */
[----:B------:R-:W-:-:S04]  /*2d70*/  IADD3 R42, P0, P1, R58, R48, R23 ;  /* 0x000000303a2a7210 */ /* 0x000fc8000791e017 */
[----:B0-----:R-:W-:Y:S02]  /*2d80*/  LEA R40, P2, R42, UR8, 0x2 ;  /* 0x000000082a287c11 */ /* 0x001fe4000f8410ff */
[----:B------:R-:W-:-:S04]  /*2d90*/  IADD3.X R141, R108, R161, R109, P0, P1 ;  /* 0x000000a16c8d7210 */ /* 0x000fc800007e246d */
[----:B------:R-:W-:Y:S02]  /*2da0*/  LEA.HI.X R41, R42, UR9, R141, 0x2, P2 ;  /* 0x000000092a297c11 */ /* 0x000fe400090f148d */
[-C--:B------:R-:W-:Y:S01]  /*2db0*/  IADD3 R42, P0, P1, R61, R48.reuse, R24 ;  /* 0x000000303d2a7210 */ /* 0x080fe2000791e018 */
[----:B------:R0:W3:Y:S01]  /*2dc0*/  LDG.E.CONSTANT R141, desc[UR10][R162.64] ;  /* 0x0000000aa28d7981 */ /* 0x0000e2000c1e9900 */
[----:B------:R-:W-:Y:S02]  /*2dd0*/  IADD3 R48, P3, P4, R60, R48, R25 ;  /* 0x000000303c307210 */ /* 0x000fe40007c7e019 */
[----:B-1----:R-:W-:Y:S01]  /*2de0*/  LEA R148, P2, R42, UR8, 0x2 ;  /* 0x000000082a947c11 */ /* 0x002fe2000f8410ff */
[----:B------:R1:W3:Y:S01]  /*2df0*/  LDG.E.CONSTANT R138, desc[UR10][R40.64] ;  /* 0x0000000a288a7981 */ /* 0x0002e2000c1e9900 */
[-C--:B------:R-:W-:Y:S02]  /*2e00*/  IADD3.X R149, R110, R161.reuse, R111, P0, P1 ;  /* 0x000000a16e957210 */ /* 0x080fe400007e246f */
[----:B------:R-:W-:-:S02]  /*2e10*/  IADD3.X R161, R112, R161, R113, P3, P4 ;  /* 0x000000a170a17210 */ /* 0x000fc40001fe8471 */
[----:B------:R-:W-:Y:S02]  /*2e20*/  LEA.HI.X R149, R42, UR9, R149, 0x2, P2 ;  /* 0x000000092a957c11 */ /* 0x000fe400090f1495 */
[----:B0-----:R-:W-:-:S04]  /*2e30*/  LEA R162, P0, R48, UR8, 0x2 ;  /* 0x0000000830a27c11 */ /* 0x001fc8000f8010ff */
[----:B------:R-:W-:Y:S01]  /*2e40*/  LEA.HI.X R163, R48, UR9, R161, 0x2, P0 ;  /* 0x0000000930a37c11 */ /* 0x000fe200080f14a1 */
[----:B------:R-:W3:Y:S04]  /*2e50*/  LDG.E.CONSTANT R149, desc[UR10][R148.64] ;  /* 0x0000000a94957981 */ /* 0x000ee8000c1e9900 */
[----:B------:R-:W3:Y:S01]  /*2e60*/  LDG.E.CONSTANT R148, desc[UR10][R162.64] ;  /* 0x0000000aa2947981 */ /* 0x000ee2000c1e9900 */
[----:B------:R-:W-:-:S03]  /*2e70*/  FFMA.FTZ R164, R164, R45, R43 ;  /* 0x0000002da4a47223 */ /* 0x000fc6000001002b */
[----:B-1----:R-:W0:Y:S01]  /*2e80*/  LDS.128 R40, [R28+0x20] ;  /* 0x000020001c287984 */ /* 0x002e220000000c00 */
[----:B------:R-:W-:-:S04]  /*2e90*/  FFMA.FTZ R51, R51, R46, R164 ;  /* 0x0000002e33337223 */ /* 0x000fc800000100a4 */
[----:B------:R-:W-:-:S04]  /*2ea0*/  FFMA.FTZ R47, R50, R47, R51 ;  /* 0x0000002f322f7223 */ /* 0x000fc80000010033 */
[----:B0-----:R-:W-:Y:S02]  /*2eb0*/  FFMA.FTZ R47, R40, R49, R47 ;  /* 0x00000031282f7223 */ /* 0x001fe4000001002f */
[----:B------:R-:W0:Y:S02]  /*2ec0*/  LDS.128 R48, [R28+0x30] ;  /* 0x000030001c307984 */ /* 0x000e240000000c00 */
[----:B------:R-:W-:Y:S02]  /*2ed0*/  FFMA.FTZ R156, R156, R41, R47 ;  /* 0x000000299c9c7223 */ /* 0x000fe4000001002f */
[----:B------:R-:W5:Y:S02]  /*2ee0*/  LDS.128 R44, [R28+0x40] ;  /* 0x000040001c2c7984 */ /* 0x000f640000000c00 */
[----:B------:R-:W-:-:S04]  /*2ef0*/  FFMA.FTZ R159, R159, R42, R156 ;  /* 0x0000002a9f9f7223 */ /* 0x000fc8000001009c */
[----:B------:R-:W-:-:S04]  /*2f00*/  FFMA.FTZ R43, R160, R43, R159 ;  /* 0x0000002ba02b7223 */ /* 0x000fc8000001009f */
[----:B0-----:R-:W-:-:S04]  /*2f10*/  FFMA.FTZ R43, R48, R155, R43 ;  /* 0x0000009b302b7223 */ /* 0x001fc8000001002b */
[----:B------:R-:W-:Y:S02]  /*2f20*/  FFMA.FTZ R158, R158, R49, R43 ;  /* 0x000000319e9e7223 */ /* 0x000fe4000001002b */
[----:B------:R-:W0:Y:S02]  /*2f30*/  LDS.128 R40, [R28+0x50] ;  /* 0x000050001c287984 */ /* 0x000e240000000c00 */
[----:B--2---:R-:W-:-:S04]  /*2f40*/  FFMA.FTZ R157, R157, R50, R158 ;  /* 0x000000329d9d7223 */ /* 0x004fc8000001009e */
[----:B----4-:R-:W-:-:S04]  /*2f50*/  FFMA.FTZ R51, R154, R51, R157 ;  /* 0x000000339a337223 */ /* 0x010fc8000001009d */
[----:B-----5:R-:W-:Y:S02]  /*2f60*/  FFMA.FTZ R153, R44, R153, R51 ;  /* 0x000000992c997223 */ /* 0x020fe40000010033 */
[----:B------:R-:W1:Y:S02]  /*2f70*/  LDS.128 R48, [R28+0x60] ;  /* 0x000060001c307984 */ /* 0x000e640000000c00 */
[----:B------:R-:W-:-:S04]  /*2f80*/  FFMA.FTZ R150, R150, R45, R153 ;  /* 0x0000002d96967223 */ /* 0x000fc80000010099 */
[----:B------:R-:W-:-:S04]  /*2f90*/  FFMA.FTZ R151, R151, R46, R150 ;  /* 0x0000002e97977223 */ /* 0x000fc80000010096 */
[----:B---3--:R-:W-:Y:S02]  /*2fa0*/  FFMA.FTZ R151, R152, R47, R151 ;  /* 0x0000002f98977223 */ /* 0x008fe40000010097 */
[----:B------:R-:W2:Y:S02]  /*2fb0*/  LDS.128 R44, [R28+0x70] ;  /* 0x000070001c2c7984 */ /* 0x000ea40000000c00 */
[----:B0-----:R-:W-:-:S04]  /*2fc0*/  FFMA.FTZ R139, R40, R139, R151 ;  /* 0x0000008b288b7223 */ /* 0x001fc80000010097 */
[----:B------:R-:W-:-:S04]  /*2fd0*/  FFMA.FTZ R140, R140, R41, R139 ;  /* 0x000000298c8c7223 */ /* 0x000fc8000001008b */
[----:B------:R-:W-:-:S04]  /*2fe0*/  FFMA.FTZ R147, R147, R42, R140 ;  /* 0x0000002a93937223 */ /* 0x000fc8000001008c */
[----:B------:R-:W-:-:S04]  /*2ff0*/  FFMA.FTZ R43, R146, R43, R147 ;  /* 0x0000002b922b7223 */ /* 0x000fc80000010093 */
[----:B-1----:R-:W-:-:S04]  /*3000*/  FFMA.FTZ R43, R48, R145, R43 ;  /* 0x00000091302b7223 */ /* 0x002fc8000001002b */
[----:B------:R-:W-:-:S04]  /*3010*/  FFMA.FTZ R144, R144, R49, R43 ;  /* 0x0000003190907223 */ /* 0x000fc8000001002b */
[----:B------:R-:W-:-:S04]  /*3020*/  FFMA.FTZ R143, R143, R50, R144 ;  /* 0x000000328f8f7223 */ /* 0x000fc80000010090 */
[----:B------:R-:W-:Y:S01]  /*3030*/  FFMA.FTZ R51, R142, R51, R143 ;  /* 0x000000338e337223 */ /* 0x000fe2000001008f */
[----:B------:R-:W-:Y:S01]  /*3040*/  UMOV UR4, 0xffffffff ;  /* 0xffffffff00047882 */ /* 0x000fe20000000000 */
[----:B------:R-:W-:Y:S02]  /*3050*/  ISETP.NE.AND P0, PT, R131, RZ, PT ;  /* 0x000000ff8300720c */ /* 0x000fe40003f05270 */
[----:B--2---:R-:W-:-:S04]  /*3060*/  FFMA.FTZ R51, R44, R141, R51 ;  /* 0x0000008d2c337223 */ /* 0x004fc80000010033 */
[----:B------:R-:W-:-:S04]  /*3070*/  FFMA.FTZ R138, R138, R45, R51 ;  /* 0x0000002d8a8a7223 */ /* 0x000fc80000010033 */
[----:B------:R-:W-:-:S04]  /*3080*/  FFMA.FTZ R149, R149, R46, R138 ;  /* 0x0000002e95957223 */ /* 0x000fc8000001008a */
[----:B------:R-:W-:Y:S01]  /*3090*/  FFMA.FTZ R47, R148, R47, R149 ;  /* 0x0000002f942f7223 */ /* 0x000fe20000010095 */
[----:B------:R-:W-:Y:S06]  /*30a0*/  BRA.DIV UR4, `(.L_x_28986) ;  /* 0x00000052049c7947 */ /* 0x000fec000b800000 */
[----:B------:R-:W0:Y:S02]  /*30b0*/  SHFL.BFLY PT, R40, R47, 0x2, 0x1f ;  /* 0x0c401f002f287f89 */ /* 0x000e2400000e0000 */
[----:B0-----:R-:W-:-:S05]  /*30c0*/  FADD.FTZ R40, R47, R40 ;  /* 0x000000282f287221 */ /* 0x001fca0000010000 */
[----:B------:R0:W1:Y:S02]  /*30d0*/  SHFL.BFLY PT, R41, R40, 0x1, 0x1f ;  /* 0x0c201f0028297f89 */ /* 0x00006400000e0000 */
.L_x_29030:
        /* <DEDUP_REMOVED lines=16> */
.L_x_28985:
        /* <DEDUP_REMOVED lines=9> */
.L_x_28987:
[----:B------:R-:W-:Y:S05]  /*3270*/  BSYNC B1 ;  /* 0x0000000000017941 */ /* 0x000fea0003800000 */
.L_x_28984:
[----:B------:R-:W-:-:S05]  /*3280*/  VIADD R135, R135, 0x4 ;  /* 0x0000000487877836 */ /* 0x000fca0000000000 */
[----:B------:R-:W-:-:S13]  /*3290*/  ISETP.GE.AND P0, PT, R135, R134, PT ;  /* 0x000000868700720c */ /* 0x000fda0003f06270 */
[----:B------:R-:W-:Y:S05]  /*32a0*/  @!P0 BRA `(.L_x_28988) ;  /* 0xffffffe800a88947 */ /* 0x000fea000383ffff */
[----:B------:R-:W-:Y:S05]  /*32b0*/  BRA `(.L_x_28982) ;  /* 0x0000001400807947 */ /* 0x000fea0003800000 */
.L_x_28983:
[----:B------:R-:W-:Y:S02]  /*32c0*/  IMAD.MOV.U32 R126, RZ, RZ, -0x800001 ;  /* 0xff7fffffff7e7424 */ /* 0x000fe400078e00ff */
[----:B------:R-:W-:-:S07]  /*32d0*/  IMAD.MOV.U32 R139, RZ, RZ, R127 ;  /* 0x000000ffff8b7224 */ /* 0x000fce00078e007f */
.L_x_28993:
        /* <DEDUP_REMOVED lines=52> */
[C---:B------:R-:W-:Y:S02]  /*3620*/  VIADD R47, R131.reuse, 0x8 ;  /* 0x00000008832f7836 */ /* 0x040fe40000000000 */
[----:B------:R-:W-:Y:S01]  /*3630*/  IMAD.MOV.U32 R48, RZ, RZ, R136 ;  /* 0x000000ffff307224 */ /* 0x000fe200078e0088 */
[----:B------:R-:W-:Y:S01]  /*3640*/  SHF.R.S32.HI R42, RZ, 0x1f, R43 ;  /* 0x0000001fff2a7819 */ /* 0x000fe2000001142b */
[----:B------:R-:W-:Y:S02]  /*3650*/  IMAD.MOV.U32 R49, RZ, RZ, R137 ;  /* 0x000000ffff317224 */ /* 0x000fe400078e0089 */
[----:B------:R-:W-:Y:S01]  /*3660*/  VIADD R51, R131, 0xc ;  /* 0x0000000c83337836 */ /* 0x000fe20000000000 */
[----:B------:R-:W-:-:S04]  /*3670*/  LEA.HI R44, R42, R43, RZ, 0x2 ;  /* 0x0000002b2a2c7211 */ /* 0x000fc800078f10ff */
[C---:B------:R-:W-:Y:S01]  /*3680*/  LOP3.LUT R46, R44.reuse, 0xfffffffc, RZ, 0xc0, !PT ;  /* 0xfffffffc2c2e7812 */ /* 0x040fe200078ec0ff */
[----:B------:R-:W-:Y:S01]  /*3690*/  IMAD.SHL.U32 R44, R44, 0x8, RZ ;  /* 0x000000082c2c7824 */ /* 0x000fe200078e00ff */
[----:B------:R-:W-:-:S03]  /*36a0*/  SHF.R.S32.HI R138, RZ, 0x1f, R51 ;  /* 0x0000001fff8a7819 */ /* 0x000fc60000011433 */
[----:B------:R-:W-:Y:S01]  /*36b0*/  IMAD.IADD R43, R43, 0x1, -R46 ;  /* 0x000000012b2b7824 */ /* 0x000fe200078e0a2e */
[----:B------:R-:W-:Y:S02]  /*36c0*/  SHF.R.S32.HI R46, RZ, 0x1f, R47 ;  /* 0x0000001fff2e7819 */ /* 0x000fe4000001142f */
[----:B------:R-:W-:Y:S02]  /*36d0*/  LOP3.LUT R44, R44, 0xffffffe0, RZ, 0xc0, !PT ;  /* 0xffffffe02c2c7812 */ /* 0x000fe400078ec0ff */
[----:B------:R-:W-:Y:S02]  /*36e0*/  SHF.R.S32.HI R45, RZ, 0x1f, R43 ;  /* 0x0000001fff2d7819 */ /* 0x000fe4000001142b */
[----:B------:R-:W-:-:S04]  /*36f0*/  LEA.HI R138, R138, R51, RZ, 0x2 ;  /* 0x000000338a8a7211 */ /* 0x000fc800078f10ff */
[C---:B------:R-:W-:Y:S01]  /*3700*/  LOP3.LUT R140, R138.reuse, 0xfffffffc, RZ, 0xc0, !PT ;  /* 0xfffffffc8a8c7812 */ /* 0x040fe200078ec0ff */
[----:B------:R-:W-:-:S05]  /*3710*/  IMAD.SHL.U32 R138, R138, 0x8, RZ ;  /* 0x000000088a8a7824 */ /* 0x000fca00078e00ff */
[----:B------:R-:W-:Y:S02]  /*3720*/  LOP3.LUT R138, R138, 0xffffffe0, RZ, 0xc0, !PT ;  /* 0xffffffe08a8a7812 */ /* 0x000fe400078ec0ff */
[----:B--2---:R-:W-:Y:S01]  /*3730*/  SHF.R.S32.HI R42, RZ, 0x1f, R40 ;  /* 0x0000001fff2a7819 */ /* 0x004fe20000011428 */
[----:B------:R-:W-:-:S04]  /*3740*/  IMAD.WIDE.U32 R48, R40, UR16, R48 ;  /* 0x0000001028307c25 */ /* 0x000fc8000f8e0030 */
[----:B------:R-:W-:-:S04]  /*3750*/  IMAD R42, R42, UR16, RZ ;  /* 0x000000102a2a7c24 */ /* 0x000fc8000f8e02ff */
[----:B------:R-:W-:Y:S01]  /*3760*/  IMAD R41, R40, R27, R42 ;  /* 0x0000001b28297224 */ /* 0x000fe200078e022a */
[----:B------:R-:W-:Y:S02]  /*3770*/  LEA.HI R42, R46, R47, RZ, 0x2 ;  /* 0x0000002f2e2a7211 */ /* 0x000fe400078f10ff */
[----:B------:R-:W-:Y:S01]  /*3780*/  IADD3 R40, P0, P1, R44, R48, R43 ;  /* 0x000000302c287210 */ /* 0x000fe2000791e02b */
[----:B------:R-:W-:Y:S01]  /*3790*/  IMAD.IADD R148, R49, 0x1, R41 ;  /* 0x0000000131947824 */ /* 0x000fe200078e0229 */
[----:B------:R-:W-:Y:S01]  /*37a0*/  SHF.R.S32.HI R44, RZ, 0x1f, R44 ;  /* 0x0000001fff2c7819 */ /* 0x000fe2000001142c */
[----:B------:R-:W-:Y:S01]  /*37b0*/  IMAD.IADD R49, R51, 0x1, -R140 ;  /* 0x0000000133317824 */ /* 0x000fe200078e0a8c */
[C---:B------:R-:W-:Y:S01]  /*37c0*/  LOP3.LUT R50, R42.reuse, 0xfffffffc, RZ, 0xc0, !PT ;  /* 0xfffffffc2a327812 */ /* 0x040fe200078ec0ff */
[----:B------:R-:W-:Y:S01]  /*37d0*/  IMAD.SHL.U32 R42, R42, 0x8, RZ ;  /* 0x000000082a2a7824 */ /* 0x000fe200078e00ff */
[----:B------:R-:W-:Y:S02]  /*37e0*/  IADD3.X R41, R44, R148, R45, P0, P1 ;  /* 0x000000942c297210 */ /* 0x000fe400007e242d */
[----:B------:R-:W-:Y:S01]  /*37f0*/  LEA R46, P0, R40, UR18, 0x2 ;  /* 0x00000012282e7c11 */ /* 0x000fe2000f8010ff */
[----:B------:R-:W-:Y:S01]  /*3800*/  IMAD.IADD R50, R47, 0x1, -R50 ;  /* 0x000000012f327824 */ /* 0x000fe200078e0a32 */
[----:B------:R-:W-:-:S02]  /*3810*/  SHF.R.S32.HI R43, RZ, 0x1f, R131 ;  /* 0x0000001fff2b7819 */ /* 0x000fc40000011483 */
[----:B------:R-:W-:Y:S02]  /*3820*/  LEA.HI.X R47, R40, UR19, R41, 0x2, P0 ;  /* 0x00000013282f7c11 */ /* 0x000fe400080f1429 */
[CC--:B------:R-:W-:Y:S02]  /*3830*/  IADD3 R41, P0, R131.reuse, R48.reuse, RZ ;  /* 0x0000003083297210 */ /* 0x0c0fe40007f1e0ff */
[----:B------:R-:W-:Y:S01]  /*3840*/  LOP3.LUT R45, R42, 0xffffffe0, RZ, 0xc0, !PT ;  /* 0xffffffe02a2d7812 */ /* 0x000fe200078ec0ff */
[----:B------:R-:W-:Y:S01]  /*3850*/  VIADD R51, R131, 0x10 ;  /* 0x0000001083337836 */ /* 0x000fe20000000000 */
[----:B------:R-:W-:Y:S01]  /*3860*/  LEA R44, P1, R41, UR18, 0x2 ;  /* 0x00000012292c7c11 */ /* 0x000fe2000f8210ff */
[----:B------:R-:W-:Y:S01]  /*3870*/  IMAD.X R42, R43, 0x1, R148, P0 ;  /* 0x000000012b2a7824 */ /* 0x000fe200000e0694 */
[----:B------:R-:W-:Y:S01]  /*3880*/  IADD3 R40, P2, P3, R45, R48, R50 ;  /* 0x000000302d287210 */ /* 0x000fe20007b5e032 */
[----:B------:R0:W2:Y:S01]  /*3890*/  LDG.E.CONSTANT R140, desc[UR10][R46.64] ;  /* 0x0000000a2e8c7981 */ /* 0x0000a2000c1e9900 */
[----:B------:R-:W-:-:S02]  /*38a0*/  SHF.R.S32.HI R141, RZ, 0x1f, R45 ;  /* 0x0000001fff8d7819 */ /* 0x000fc4000001142d */
[----:B------:R-:W-:Y:S02]  /*38b0*/  SHF.R.S32.HI R50, RZ, 0x1f, R50 ;  /* 0x0000001fff327819 */ /* 0x000fe40000011432 */
[----:B------:R-:W-:Y:S02]  /*38c0*/  LEA.HI.X R45, R41, UR19, R42, 0x2, P1 ;  /* 0x00000013292d7c11 */ /* 0x000fe400088f142a */
[----:B------:R-:W-:Y:S02]  /*38d0*/  IADD3.X R43, R141, R148, R50, P2, P3 ;  /* 0x000000948d2b7210 */ /* 0x000fe400017e6432 */
[----:B------:R-:W-:Y:S02]  /*38e0*/  LEA R42, P0, R40, UR18, 0x2 ;  /* 0x00000012282a7c11 */ /* 0x000fe4000f8010ff */
[----:B------:R-:W-:Y:S02]  /*38f0*/  SHF.R.S32.HI R141, RZ, 0x1f, R138 ;  /* 0x0000001fff8d7819 */ /* 0x000fe4000001148a */
[----:B------:R-:W-:-:S02]  /*3900*/  IADD3 R41, P1, P2, R138, R48, R49 ;  /* 0x000000308a297210 */ /* 0x000fc40007a3e031 */
[----:B------:R-:W-:Y:S01]  /*3910*/  SHF.R.S32.HI R50, RZ, 0x1f, R49 ;  /* 0x0000001fff327819 */ /* 0x000fe20000011431 */
[----:B0-----:R-:W-:Y:S01]  /*3920*/  VIADD R47, R131, 0x14 ;  /* 0x00000014832f7836 */ /* 0x001fe20000000000 */
[----:B------:R-:W-:Y:S01]  /*3930*/  LEA.HI.X R43, R40, UR19, R43, 0x2, P0 ;  /* 0x00000013282b7c11 */ /* 0x000fe200080f142b */
[----:B------:R0:W3:Y:S01]  /*3940*/  LDG.E.CONSTANT R49, desc[UR10][R44.64] ;  /* 0x0000000a2c317981 */ /* 0x0000e2000c1e9900 */
[----:B------:R-:W-:Y:S02]  /*3950*/  IADD3.X R50, R141, R148, R50, P1, P2 ;  /* 0x000000948d327210 */ /* 0x000fe40000fe4432 */
[C---:B------:R-:W-:Y:S01]  /*3960*/  LEA R40, P0, R41.reuse, UR18, 0x2 ;  /* 0x0000001229287c11 */ /* 0x040fe2000f8010ff */
[----:B------:R1:W4:Y:S01]  /*3970*/  LDG.E.CONSTANT R149, desc[UR10][R42.64] ;  /* 0x0000000a2a957981 */ /* 0x000322000c1e9900 */
[----:B------:R-:W-:Y:S02]  /*3980*/  SHF.R.S32.HI R138, RZ, 0x1f, R51 ;  /* 0x0000001fff8a7819 */ /* 0x000fe40000011433 */
[----:B------:R-:W-:-:S02]  /*3990*/  LEA.HI.X R41, R41, UR19, R50, 0x2, P0 ;  /* 0x0000001329297c11 */ /* 0x000fc400080f1432 */
[----:B------:R-:W-:Y:S02]  /*39a0*/  LEA.HI R138, R138, R51, RZ, 0x2 ;  /* 0x000000338a8a7211 */ /* 0x000fe400078f10ff */
[----:B------:R-:W-:Y:S01]  /*39b0*/  SHF.R.S32.HI R50, RZ, 0x1f, R47 ;  /* 0x0000001fff327819 */ /* 0x000fe2000001142f */
[----:B------:R5:W4:Y:S01]  /*39c0*/  LDG.E.CONSTANT R146, desc[UR10][R40.64] ;  /* 0x0000000a28927981 */ /* 0x000b22000c1e9900 */
[C---:B------:R-:W-:Y:S01]  /*39d0*/  LOP3.LUT R46, R138.reuse, 0xfffffffc, RZ, 0xc0, !PT ;  /* 0xfffffffc8a2e7812 */ /* 0x040fe200078ec0ff */
[----:B------:R-:W-:Y:S01]  /*39e0*/  IMAD.SHL.U32 R138, R138, 0x8, RZ ;  /* 0x000000088a8a7824 */ /* 0x000fe200078e00ff */
[----:B------:R-:W-:-:S03]  /*39f0*/  LEA.HI R50, R50, R47, RZ, 0x2 ;  /* 0x0000002f32327211 */ /* 0x000fc600078f10ff */
[----:B------:R-:W-:Y:S01]  /*3a00*/  IMAD.IADD R51, R51, 0x1, -R46 ;  /* 0x0000000133337824 */ /* 0x000fe200078e0a2e */
[----:B------:R-:W-:Y:S01]  /*3a10*/  LOP3.LUT R138, R138, 0xffffffe0, RZ, 0xc0, !PT ;  /* 0xffffffe08a8a7812 */ /* 0x000fe200078ec0ff */
[C---:B0-----:R-:W-:Y:S01]  /*3a20*/  IMAD.SHL.U32 R45, R50.reuse, 0x8, RZ ;  /* 0x00000008322d7824 */ /* 0x041fe200078e00ff */
[----:B------:R-:W-:Y:S02]  /*3a30*/  LOP3.LUT R50, R50, 0xfffffffc, RZ, 0xc0, !PT ;  /* 0xfffffffc32327812 */ /* 0x000fe400078ec0ff */
[--C-:B------:R-:W-:Y:S02]  /*3a40*/  IADD3 R44, P0, P1, R138, R48, R51.reuse ;  /* 0x000000308a2c7210 */ /* 0x100fe4000791e033 */
[----:B------:R-:W-:Y:S01]  /*3a50*/  SHF.R.S32.HI R141, RZ, 0x1f, R51 ;  /* 0x0000001fff8d7819 */ /* 0x000fe20000011433 */
[----:B------:R-:W-:Y:S01]  /*3a60*/  IMAD.IADD R50, R47, 0x1, -R50 ;  /* 0x000000012f327824 */ /* 0x000fe200078e0a32 */
[----:B------:R-:W-:Y:S02]  /*3a70*/  SHF.R.S32.HI R138, RZ, 0x1f, R138 ;  /* 0x0000001fff8a7819 */ /* 0x000fe4000001148a */
[----:B------:R-:W-:-:S02]  /*3a80*/  LOP3.LUT R45, R45, 0xffffffe0, RZ, 0xc0, !PT ;  /* 0xffffffe02d2d7812 */ /* 0x000fc400078ec0ff */
[----:B-1----:R-:W-:Y:S02]  /*3a90*/  IADD3.X R43, R138, R148, R141, P0, P1 ;  /* 0x000000948a2b7210 */ /* 0x002fe400007e248d */
[--C-:B------:R-:W-:Y:S02]  /*3aa0*/  SHF.R.S32.HI R47, RZ, 0x1f, R50.reuse ;  /* 0x0000001fff2f7819 */ /* 0x100fe40000011432 */
[----:B-----5:R-:W-:Y:S02]  /*3ab0*/  IADD3 R40, P1, P2, R45, R48, R50 ;  /* 0x000000302d287210 */ /* 0x020fe40007a3e032 */
[----:B------:R-:W-:Y:S02]  /*3ac0*/  SHF.R.S32.HI R41, RZ, 0x1f, R45 ;  /* 0x0000001fff297819 */ /* 0x000fe4000001142d */
[----:B------:R-:W-:Y:S02]  /*3ad0*/  LEA R46, P0, R44, UR18, 0x2 ;  /* 0x000000122c2e7c11 */ /* 0x000fe4000f8010ff */
[----:B------:R-:W-:-:S02]  /*3ae0*/  IADD3.X R41, R41, R148, R47, P1, P2 ;  /* 0x0000009429297210 */ /* 0x000fc40000fe442f */
[----:B------:R-:W-:Y:S02]  /*3af0*/  LEA.HI.X R47, R44, UR19, R43, 0x2, P0 ;  /* 0x000000132c2f7c11 */ /* 0x000fe400080f142b */
[----:B------:R-:W-:-:S03]  /*3b00*/  LEA R44, P0, R40, UR18, 0x2 ;  /* 0x00000012282c7c11 */ /* 0x000fc6000f8010ff */
[----:B------:R0:W5:Y:S01]  /*3b10*/  LDG.E.CONSTANT R147, desc[UR10][R46.64] ;  /* 0x0000000a2e937981 */ /* 0x000162000c1e9900 */
[----:B------:R-:W-:-:S05]  /*3b20*/  LEA.HI.X R45, R40, UR19, R41, 0x2, P0 ;  /* 0x00000013282d7c11 */ /* 0x000fca00080f1429 */
[----:B------:R1:W5:Y:S01]  /*3b30*/  LDG.E.CONSTANT R138, desc[UR10][R44.64] ;  /* 0x0000000a2c8a7981 */ /* 0x000362000c1e9900 */
[----:B------:R-:W-:-:S05]  /*3b40*/  VIADD R40, R131, 0x18 ;  /* 0x0000001883287836 */ /* 0x000fca0000000000 */
[----:B------:R-:W-:-:S04]  /*3b50*/  SHF.R.S32.HI R41, RZ, 0x1f, R40 ;  /* 0x0000001fff297819 */ /* 0x000fc80000011428 */
[----:B------:R-:W-:-:S05]  /*3b60*/  LEA.HI R41, R41, R40, RZ, 0x2 ;  /* 0x0000002829297211 */ /* 0x000fca00078f10ff */
[----:B------:R-:W-:Y:S02]  /*3b70*/  IMAD.SHL.U32 R50, R41, 0x8, RZ ;  /* 0x0000000829327824 */ /* 0x000fe400078e00ff */
[----:B------:R-:W2:Y:S03]  /*3b80*/  LDS.128 R40, [R28] ;  /* 0x000000001c287984 */ /* 0x000ea60000000c00 */
[----:B------:R-:W-:-:S04]  /*3b90*/  LOP3.LUT R50, R50, 0xffffffe0, RZ, 0xc0, !PT ;  /* 0xffffffe032327812 */ /* 0x000fc800078ec0ff */
[-C--:B------:R-:W-:Y:S02]  /*3ba0*/  IADD3 R50, P0, P1, R50, R48.reuse, R123 ;  /* 0x0000003032327210 */ /* 0x080fe4000791e07b */
[----:B0-----:R-:W-:Y:S02]  /*3bb0*/  IADD3 R47, P3, P4, R121, R48, R122 ;  /* 0x00000030792f7210 */ /* 0x001fe40007c7e07a */
[----:B------:R-:W-:Y:S02]  /*3bc0*/  LEA R150, P2, R50, UR18, 0x2 ;  /* 0x0000001232967c11 */ /* 0x000fe4000f8410ff */
[----:B------:R-:W-:Y:S02]  /*3bd0*/  IADD3.X R51, R62, R148, R63, P0, P1 ;  /* 0x000000943e337210 */ /* 0x000fe400007e243f */
[----:B------:R-:W-:Y:S02]  /*3be0*/  LEA R144, P0, R47, UR18, 0x2 ;  /* 0x000000122f907c11 */ /* 0x000fe4000f8010ff */
[----:B------:R-:W-:-:S02]  /*3bf0*/  LEA.HI.X R151, R50, UR19, R51, 0x2, P2 ;  /* 0x0000001332977c11 */ /* 0x000fc400090f1433 */
[----:B------:R-:W-:-:S03]  /*3c00*/  IADD3.X R152, R64, R148, R65, P3, P4 ;  /* 0x0000009440987210 */ /* 0x000fc60001fe8441 */
[----:B------:R-:W5:Y:S01]  /*3c10*/  LDG.E.CONSTANT R163, desc[UR10][R150.64] ;  /* 0x0000000a96a37981 */ /* 0x000f62000c1e9900 */
[----:B------:R-:W-:Y:S02]  /*3c20*/  LEA.HI.X R145, R47, UR19, R152, 0x2, P0 ;  /* 0x000000132f917c11 */ /* 0x000fe400080f1498 */
[----:B-1----:R-:W-:-:S03]  /*3c30*/  IADD3 R45, P5, P6, R119, R48, R120 ;  /* 0x00000030772d7210 */ /* 0x002fc60007ebe078 */
[----:B------:R0:W5:Y:S01]  /*3c40*/  LDG.E.CONSTANT R162, desc[UR10][R144.64] ;  /* 0x0000000a90a27981 */ /* 0x000162000c1e9900 */
[----:B------:R-:W-:Y:S02]  /*3c50*/  LEA R50, P1, R45, UR18, 0x2 ;  /* 0x000000122d327c11 */ /* 0x000fe4000f8210ff */
[----:B------:R-:W-:Y:S02]  /*3c60*/  IADD3.X R142, R66, R148, R67, P5, P6 ;  /* 0x00000094428e7210 */ /* 0x000fe40002fec443 */
[-C--:B------:R-:W-:Y:S02]  /*3c70*/  IADD3 R46, P4, P5, R117, R48.reuse, R118 ;  /* 0x00000030752e7210 */ /* 0x080fe40007d9e076 */
[----:B------:R-:W-:Y:S02]  /*3c80*/  IADD3 R44, P2, P3, R115, R48, R116 ;  /* 0x00000030732c7210 */ /* 0x000fe40007b5e074 */
[----:B------:R-:W-:Y:S02]  /*3c90*/  LEA.HI.X R51, R45, UR19, R142, 0x2, P1 ;  /* 0x000000132d337c11 */ /* 0x000fe400088f148e */
[----:B------:R-:W-:-:S02]  /*3ca0*/  IADD3.X R47, R68, R148, R69, P4, P5 ;  /* 0x00000094442f7210 */ /* 0x000fc400027ea445 */
[----:B------:R-:W-:Y:S02]  /*3cb0*/  IADD3.X R45, R70, R148, R71, P2, P3 ;  /* 0x00000094462d7210 */ /* 0x000fe400017e6447 */
[----:B------:R-:W-:Y:S01]  /*3cc0*/  LEA R160, P0, R46, UR18, 0x2 ;  /* 0x000000122ea07c11 */ /* 0x000fe2000f8010ff */
[----:B------:R1:W5:Y:S01]  /*3cd0*/  LDG.E.CONSTANT R51, desc[UR10][R50.64] ;  /* 0x0000000a32337981 */ /* 0x000362000c1e9900 */
[----:B------:R-:W-:Y:S02]  /*3ce0*/  LEA R142, P1, R44, UR18, 0x2 ;  /* 0x000000122c8e7c11 */ /* 0x000fe4000f8210ff */
[----:B------:R-:W-:Y:S02]  /*3cf0*/  LEA.HI.X R161, R46, UR19, R47, 0x2, P0 ;  /* 0x000000132ea17c11 */ /* 0x000fe400080f142f */
[----:B------:R-:W-:Y:S02]  /*3d00*/  LEA.HI.X R143, R44, UR19, R45, 0x2, P1 ;  /* 0x000000132c8f7c11 */ /* 0x000fe400088f142d */
[----:B------:R-:W5:Y:S01]  /*3d10*/  LDS.128 R44, [R28+0x10] ;  /* 0x000010001c2c7984 */ /* 0x000f620000000c00 */
[----:B------:R-:W-:-:S03]  /*3d20*/  IADD3 R141, P0, P1, R29, R48, R114 ;  /* 0x000000301d8d7210 */ /* 0x000fc6000791e072 */
[----:B------:R-:W5:Y:S01]  /*3d30*/  LDG.E.CONSTANT R160, desc[UR10][R160.64] ;  /* 0x0000000aa0a07981 */ /* 0x000f62000c1e9900 */
[----:B------:R-:W-:Y:S01]  /*3d40*/  IADD3.X R152, R72, R148, R73, P0, P1 ;  /* 0x0000009448987210 */ /* 0x000fe200007e2449 */
[----:B--2---:R-:W-:Y:S01]  /*3d50*/  FMUL.FTZ R41, R140, R41 ;  /* 0x000000298c297220 */ /* 0x004fe20000410000 */
[----:B------:R-:W-:-:S04]  /*3d60*/  LEA R140, P2, R141, UR18, 0x2 ;  /* 0x000000128d8c7c11 */ /* 0x000fc8000f8410ff */
[----:B------:R-:W-:Y:S01]  /*3d70*/  LEA.HI.X R141, R141, UR19, R152, 0x2, P2 ;  /* 0x000000138d8d7c11 */ /* 0x000fe200090f1498 */
[----:B---3--:R-:W-:Y:S01]  /*3d80*/  FFMA.FTZ R40, R40, R49, R41 ;  /* 0x0000003128287223 */ /* 0x008fe20000010029 */
[----:B------:R-:W-:Y:S01]  /*3d90*/  IADD3 R41, P0, P1, R31, R48, R6 ;  /* 0x000000301f297210 */ /* 0x000fe2000791e006 */
[----:B------:R2:W3:Y:S03]  /*3da0*/  LDG.E.CONSTANT R49, desc[UR10][R142.64] ;  /* 0x0000000a8e317981 */ /* 0x0004e6000c1e9900 */
[----:B0-----:R-:W-:Y:S02]  /*3db0*/  LEA R144, P2, R41, UR18, 0x2 ;  /* 0x0000001229907c11 */ /* 0x001fe4000f8410ff */
[----:B-1----:R-:W-:-:S04]  /*3dc0*/  IADD3.X R50, R74, R148, R75, P0, P1 ;  /* 0x000000944a327210 */ /* 0x002fc800007e244b */
[----:B------:R-:W-:Y:S02]  /*3dd0*/  LEA.HI.X R145, R41, UR19, R50, 0x2, P2 ;  /* 0x0000001329917c11 */ /* 0x000fe400090f1432 */
[----:B------:R-:W-:Y:S01]  /*3de0*/  IADD3 R41, P0, P1, R30, R48, R7 ;  /* 0x000000301e297210 */ /* 0x000fe2000791e007 */
[----:B----4-:R-:W-:Y:S01]  /*3df0*/  FFMA.FTZ R149, R149, R42, R40 ;  /* 0x0000002a95957223 */ /* 0x010fe20000010028 */
[----:B------:R-:W-:Y:S01]  /*3e00*/  IADD3 R40, P3, P4, R33, R48, R8 ;  /* 0x0000003021287210 */ /* 0x000fe20007c7e008 */
[----:B------:R0:W4:Y:S01]  /*3e10*/  LDG.E.CONSTANT R50, desc[UR10][R140.64] ;  /* 0x0000000a8c327981 */ /* 0x000122000c1e9900 */
[----:B------:R-:W-:Y:S02]  /*3e20*/  LEA R156, P2, R41, UR18, 0x2 ;  /* 0x00000012299c7c11 */ /* 0x000fe4000f8410ff */
[----:B------:R-:W-:Y:S01]  /*3e30*/  IADD3.X R42, R76, R148, R77, P0, P1 ;  /* 0x000000944c2a7210 */ /* 0x000fe200007e244d */
[----:B------:R1:W4:Y:S01]  /*3e40*/  LDG.E.CONSTANT R159, desc[UR10][R144.64] ;  /* 0x0000000a909f7981 */ /* 0x000322000c1e9900 */
[----:B--2---:R-:W-:-:S02]  /*3e50*/  LEA R142, P0, R40, UR18, 0x2 ;  /* 0x00000012288e7c11 */ /* 0x004fc4000f8010ff */
[----:B------:R-:W-:Y:S02]  /*3e60*/  IADD3.X R143, R78, R148, R79, P3, P4 ;  /* 0x000000944e8f7210 */ /* 0x000fe40001fe844f */
[----:B------:R-:W-:Y:S02]  /*3e70*/  LEA.HI.X R157, R41, UR19, R42, 0x2, P2 ;  /* 0x00000013299d7c11 */ /* 0x000fe400090f142a */
[----:B------:R-:W-:Y:S02]  /*3e80*/  IADD3 R41, P1, P2, R32, R48, R9 ;  /* 0x0000003020297210 */ /* 0x000fe40007a3e009 */
[----:B------:R-:W-:Y:S01]  /*3e90*/  LEA.HI.X R143, R40, UR19, R143, 0x2, P0 ;  /* 0x00000013288f7c11 */ /* 0x000fe200080f148f */
[----:B------:R-:W-:Y:S01]  /*3ea0*/  FFMA.FTZ R43, R146, R43, R149 ;  /* 0x0000002b922b7223 */ /* 0x000fe20000010095 */
[----:B------:R-:W-:Y:S01]  /*3eb0*/  LEA R40, P0, R41, UR18, 0x2 ;  /* 0x0000001229287c11 */ /* 0x000fe2000f8010ff */
[----:B------:R-:W2:Y:S01]  /*3ec0*/  LDG.E.CONSTANT R156, desc[UR10][R156.64] ;  /* 0x0000000a9c9c7981 */ /* 0x000ea2000c1e9900 */
[----:B0-----:R-:W-:-:S02]  /*3ed0*/  IADD3.X R140, R80, R148, R81, P1, P2 ;  /* 0x00000094508c7210 */ /* 0x001fc40000fe4451 */
[----:B------:R-:W-:Y:S01]  /*3ee0*/  IADD3 R42, P1, P2, R35, R48, R10 ;  /* 0x00000030232a7210 */ /* 0x000fe20007a3e00a */
[----:B------:R-:W2:Y:S01]  /*3ef0*/  LDG.E.CONSTANT R161, desc[UR10][R142.64] ;  /* 0x0000000a8ea17981 */ /* 0x000ea2000c1e9900 */
[----:B------:R-:W-:Y:S02]  /*3f00*/  LEA.HI.X R41, R41, UR19, R140, 0x2, P0 ;  /* 0x0000001329297c11 */ /* 0x000fe400080f148c */
[----:B------:R-:W-:Y:S02]  /*3f10*/  LEA R140, P0, R42, UR18, 0x2 ;  /* 0x000000122a8c7c11 */ /* 0x000fe4000f8010ff */
[----:B------:R-:W-:Y:S01]  /*3f20*/  IADD3.X R141, R82, R148, R83, P1, P2 ;  /* 0x00000094528d7210 */ /* 0x000fe20000fe4453 */
[----:B------:R0:W2:Y:S03]  /*3f30*/  LDG.E.CONSTANT R158, desc[UR10][R40.64] ;  /* 0x0000000a289e7981 */ /* 0x0000a6000c1e9900 */
[----:B------:R-:W-:-:S02]  /*3f40*/  LEA.HI.X R141, R42, UR19, R141, 0x2, P0 ;  /* 0x000000132a8d7c11 */ /* 0x000fc400080f148d */
[-C--:B-1----:R-:W-:Y:S01]  /*3f50*/  IADD3 R145, P0, P1, R34, R48.reuse, R11 ;  /* 0x0000003022917210 */ /* 0x082fe2000791e00b */
[----:B-----5:R-:W-:Y:S01]  /*3f60*/  FFMA.FTZ R43, R44, R147, R43 ;  /* 0x000000932c2b7223 */ /* 0x020fe2000001002b */
[----:B------:R-:W-:Y:S01]  /*3f70*/  IADD3 R146, P3, P4, R37, R48, R12 ;  /* 0x0000003025927210 */ /* 0x000fe20007c7e00c */
[----:B------:R-:W5:Y:S01]  /*3f80*/  LDG.E.CONSTANT R157, desc[UR10][R140.64] ;  /* 0x0000000a8c9d7981 */ /* 0x000f62000c1e9900 */
[----:B------:R-:W-:Y:S01]  /*3f90*/  LEA R144, P2, R145, UR18, 0x2 ;  /* 0x0000001291907c11 */ /* 0x000fe2000f8410ff */
[----:B------:R-:W-:Y:S01]  /*3fa0*/  FFMA.FTZ R42, R138, R45, R43 ;  /* 0x0000002d8a2a7223 */ /* 0x000fe2000001002b */
[-C--:B------:R-:W-:Y:S02]  /*3fb0*/  IADD3.X R138, R84, R148.reuse, R85, P0, P1 ;  /* 0x00000094548a7210 */ /* 0x080fe400007e2455 */
[----:B------:R-:W-:Y:S02]  /*3fc0*/  LEA R44, P0, R146, UR18, 0x2 ;  /* 0x00000012922c7c11 */ /* 0x000fe4000f8010ff */
[----:B------:R-:W-:-:S02]  /*3fd0*/  IADD3.X R45, R86, R148, R87, P3, P4 ;  /* 0x00000094562d7210 */ /* 0x000fc40001fe8457 */
[----:B------:R-:W-:Y:S02]  /*3fe0*/  LEA.HI.X R145, R145, UR19, R138, 0x2, P2 ;  /* 0x0000001391917c11 */ /* 0x000fe400090f148a */
[----:B------:R-:W-:Y:S02]  /*3ff0*/  IADD3 R43, P1, P2, R36, R48, R13 ;  /* 0x00000030242b7210 */ /* 0x000fe40007a3e00d */
[----:B------:R-:W-:Y:S01]  /*4000*/  LEA.HI.X R45, R146, UR19, R45, 0x2, P0 ;  /* 0x00000013922d7c11 */ /* 0x000fe200080f142d */
[----:B------:R-:W5:Y:S01]  /*4010*/  LDG.E.CONSTANT R152, desc[UR10][R144.64] ;  /* 0x0000000a90987981 */ /* 0x000f62000c1e9900 */
[----:B------:R-:W-:Y:S02]  /*4020*/  LEA R150, P0, R43, UR18, 0x2 ;  /* 0x000000122b967c11 */ /* 0x000fe4000f8010ff */
[----:B0-----:R-:W-:Y:S01]  /*4030*/  IADD3.X R40, R88, R148, R89, P1, P2 ;  /* 0x0000009458287210 */ /* 0x001fe20000fe4459 */
[----:B------:R0:W5:Y:S01]  /*4040*/  LDG.E.CONSTANT R153, desc[UR10][R44.64] ;  /* 0x0000000a2c997981 */ /* 0x000162000c1e9900 */
[----:B------:R-:W-:-:S02]  /*4050*/  IADD3 R41, P1, P2, R39, R48, R14 ;  /* 0x0000003027297210 */ /* 0x000fc40007a3e00e */
[----:B------:R-:W-:Y:S02]  /*4060*/  LEA.HI.X R151, R43, UR19, R40, 0x2, P0 ;  /* 0x000000132b977c11 */ /* 0x000fe400080f1428 */
[C---:B------:R-:W-:Y:S02]  /*4070*/  LEA R40, P0, R41.reuse, UR18, 0x2 ;  /* 0x0000001229287c11 */ /* 0x040fe4000f8010ff */
[----:B------:R-:W-:Y:S01]  /*4080*/  IADD3.X R138, R90, R148, R91, P1, P2 ;  /* 0x000000945a8a7210 */ /* 0x000fe20000fe445b */
[----:B------:R-:W5:Y:S03]  /*4090*/  LDG.E.CONSTANT R150, desc[UR10][R150.64] ;  /* 0x0000000a96967981 */ /* 0x000f66000c1e9900 */
[----:B------:R-:W-:Y:S02]  /*40a0*/  LEA.HI.X R41, R41, UR19, R138, 0x2, P0 ;  /* 0x0000001329297c11 */ /* 0x000fe400080f148a */
[----:B------:R-:W-:-:S03]  /*40b0*/  IADD3 R138, P0, P1, R38, R48, R15 ;  /* 0x00000030268a7210 */ /* 0x000fc6000791e00f */
[----:B------:R1:W5:Y:S01]  /*40c0*/  LDG.E.CONSTANT R141, desc[UR10][R40.64] ;  /* 0x0000000a288d7981 */ /* 0x000362000c1e9900 */
[----:B------:R-:W-:Y:S02]  /*40d0*/  LEA R142, P2, R138, UR18, 0x2 ;  /* 0x000000128a8e7c11 */ /* 0x000fe4000f8410ff */
[----:B------:R-:W-:Y:S02]  /*40e0*/  IADD3.X R143, R92, R148, R93, P0, P1 ;  /* 0x000000945c8f7210 */ /* 0x000fe400007e245d */
[----:B------:R-:W-:Y:S02]  /*40f0*/  IADD3 R43, P0, P1, R53, R48, R16 ;  /* 0x00000030352b7210 */ /* 0x000fe4000791e010 */
[----:B------:R-:W-:Y:S02]  /*4100*/  LEA.HI.X R143, R138, UR19, R143, 0x2, P2 ;  /* 0x000000138a8f7c11 */ /* 0x000fe400090f148f */
[C---:B0-----:R-:W-:Y:S02]  /*4110*/  LEA R44, P2, R43.reuse, UR18, 0x2 ;  /* 0x000000122b2c7c11 */ /* 0x041fe4000f8410ff */
[----:B------:R-:W-:Y:S01]  /*4120*/  IADD3.X R138, R94, R148, R95, P0, P1 ;  /* 0x000000945e8a7210 */ /* 0x000fe200007e245f */
[----:B------:R-:W5:Y:S03]  /*4130*/  LDG.E.CONSTANT R140, desc[UR10][R142.64] ;  /* 0x0000000a8e8c7981 */ /* 0x000f66000c1e9900 */
[----:B------:R-:W-:-:S02]  /*4140*/  LEA.HI.X R45, R43, UR19, R138, 0x2, P2 ;  /* 0x000000132b2d7c11 */ /* 0x000fc400090f148a */
[----:B------:R-:W-:-:S03]  /*4150*/  IADD3 R43, P0, P1, R52, R48, R17 ;  /* 0x00000030342b7210 */ /* 0x000fc6000791e011 */
[----:B------:R0:W5:Y:S01]  /*4160*/  LDG.E.CONSTANT R149, desc[UR10][R44.64] ;  /* 0x0000000a2c957981 */ /* 0x000162000c1e9900 */
[----:B------:R-:W-:Y:S02]  /*4170*/  LEA R146, P2, R43, UR18, 0x2 ;  /* 0x000000122b927c11 */ /* 0x000fe4000f8410ff */
[----:B------:R-:W-:Y:S02]  /*4180*/  IADD3.X R138, R96, R148, R97, P0, P1 ;  /* 0x00000094608a7210 */ /* 0x000fe400007e2461 */
[----:B-1----:R-:W-:Y:S02]  /*4190*/  IADD3 R40, P0, P1, R55, R48, R18 ;  /* 0x0000003037287210 */ /* 0x002fe4000791e012 */
[----:B------:R-:W-:Y:S02]  /*41a0*/  LEA.HI.X R147, R43, UR19, R138, 0x2, P2 ;  /* 0x000000132b937c11 */ /* 0x000fe400090f148a */
[----:B------:R-:W-:Y:S02]  /*41b0*/  LEA R164, P2, R40, UR18, 0x2 ;  /* 0x0000001228a47c11 */ /* 0x000fe4000f8410ff */
[----:B------:R-:W-:Y:S01]  /*41c0*/  IADD3.X R41, R98, R148, R99, P0, P1 ;  /* 0x0000009462297210 */ /* 0x000fe200007e2463 */
[----:B------:R-:W5:Y:S03]  /*41d0*/  LDG.E.CONSTANT R146, desc[UR10][R146.64] ;  /* 0x0000000a92927981 */ /* 0x000f66000c1e9900 */
[----:B------:R-:W-:-:S02]  /*41e0*/  LEA.HI.X R165, R40, UR19, R41, 0x2, P2 ;  /* 0x0000001328a57c11 */ /* 0x000fc400090f1429 */
[----:B------:R-:W-:-:S04]  /*41f0*/  IADD3 R41, P0, P1, R54, R48, R19 ;  /* 0x0000003036297210 */ /* 0x000fc8000791e013 */
[----:B------:R-:W-:Y:S01]  /*4200*/  LEA R40, P2, R41, UR18, 0x2 ;  /* 0x0000001229287c11 */ /* 0x000fe2000f8410ff */
[----:B------:R-:W5:Y:S01]  /*4210*/  LDG.E.CONSTANT R147, desc[UR10][R164.64] ;  /* 0x0000000aa4937981 */ /* 0x000f62000c1e9900 */
[----:B------:R-:W-:Y:S02]  /*4220*/  IADD3.X R138, R100, R148, R101, P0, P1 ;  /* 0x00000094648a7210 */ /* 0x000fe400007e2465 */
[----:B------:R-:W-:Y:S02]  /*4230*/  IADD3 R43, P0, P1, R57, R48, R20 ;  /* 0x00000030392b7210 */ /* 0x000fe4000791e014 */
[----:B------:R-:W-:Y:S02]  /*4240*/  LEA.HI.X R41, R41, UR19, R138, 0x2, P2 ;  /* 0x0000001329297c11 */ /* 0x000fe400090f148a */
[C---:B------:R-:W-:Y:S02]  /*4250*/  LEA R154, P2, R43.reuse, UR18, 0x2 ;  /* 0x000000122b9a7c11 */ /* 0x040fe4000f8410ff */
[----:B0-----:R-:W-:Y:S01]  /*4260*/  IADD3.X R44, R102, R148, R103, P0, P1 ;  /* 0x00000094662c7210 */ /* 0x001fe200007e2467 */
[----:B------:R0:W5:Y:S03]  /*4270*/  LDG.E.CONSTANT R144, desc[UR10][R40.64] ;  /* 0x0000000a28907981 */ /* 0x000166000c1e9900 */
[----:B------:R-:W-:-:S02]  /*4280*/  LEA.HI.X R155, R43, UR19, R44, 0x2, P2 ;  /* 0x000000132b9b7c11 */ /* 0x000fc400090f142c */
        /* <DEDUP_REMOVED lines=19> */
[----:B-1----:R-:W-:-:S04]  /*43c0*/  IADD3.X R154, R110, R148, R111, P0, P1 ;  /* 0x000000946e9a7210 */ /* 0x002fc800007e246f */
[----:B------:R-:W-:Y:S02]  /*43d0*/  LEA.HI.X R165, R43, UR19, R154, 0x2, P2 ;  /* 0x000000132ba57c11 */ /* 0x000fe400090f149a */
[----:B------:R-:W-:Y:S02]  /*43e0*/  IADD3.X R43, R112, R148, R113, P3, P4 ;  /* 0x00000094702b7210 */ /* 0x000fe40001fe8471 */
[C---:B------:R-:W-:Y:S01]  /*43f0*/  LEA R154, P0, R48.reuse, UR18, 0x2 ;  /* 0x00000012309a7c11 */ /* 0x040fe2000f8010ff */
[----:B------:R-:W5:Y:S03]  /*4400*/  LDG.E.CONSTANT R151, desc[UR10][R164.64] ;  /* 0x0000000aa4977981 */ /* 0x000f66000c1e9900 */
[----:B------:R-:W-:-:S05]  /*4410*/  LEA.HI.X R155, R48, UR19, R43, 0x2, P0 ;  /* 0x00000013309b7c11 */ /* 0x000fca00080f142b */
[----:B------:R-:W5:Y:S01]  /*4420*/  LDG.E.CONSTANT R148, desc[UR10][R154.64] ;  /* 0x0000000a9a947981 */ /* 0x000f62000c1e9900 */
[----:B------:R-:W-:-:S03]  /*4430*/  FFMA.FTZ R163, R163, R46, R42 ;  /* 0x0000002ea3a37223 */ /* 0x000fc6000001002a */
[----:B0-----:R-:W-:Y:S01]  /*4440*/  LDS.128 R40, [R28+0x30] ;  /* 0x000030001c287984 */ /* 0x001fe20000000c00 */
[----:B------:R-:W-:-:S03]  /*4450*/  FFMA.FTZ R163, R162, R47, R163 ;  /* 0x0000002fa2a37223 */ /* 0x000fc600000100a3 */
[----:B------:R-:W0:Y:S02]  /*4460*/  LDS.128 R44, [R28+0x20] ;  /* 0x000020001c2c7984 */ /* 0x000e240000000c00 */
[----:B0-----:R-:W-:-:S04]  /*4470*/  FFMA.FTZ R51, R44, R51, R163 ;  /* 0x000000332c337223 */ /* 0x001fc800000100a3 */
[----:B------:R-:W-:-:S04]  /*4480*/  FFMA.FTZ R160, R160, R45, R51 ;  /* 0x0000002da0a07223 */ /* 0x000fc80000010033 */
[----:B---3--:R-:W-:-:S04]  /*4490*/  FFMA.FTZ R49, R49, R46, R160 ;  /* 0x0000002e31317223 */ /* 0x008fc800000100a0 */
[----:B----4-:R-:W-:Y:S02]  /*44a0*/  FFMA.FTZ R47, R50, R47, R49 ;  /* 0x0000002f322f7223 */ /* 0x010fe40000010031 */
[----:B------:R-:W5:Y:S02]  /*44b0*/  LDS.128 R48, [R28+0x40] ;  /* 0x000040001c307984 */ /* 0x000f640000000c00 */
[----:B------:R-:W-:-:S04]  /*44c0*/  FFMA.FTZ R47, R40, R159, R47 ;  /* 0x0000009f282f7223 */ /* 0x000fc8000001002f */
[----:B--2---:R-:W-:Y:S02]  /*44d0*/  FFMA.FTZ R156, R156, R41, R47 ;  /* 0x000000299c9c7223 */ /* 0x004fe4000001002f */
[----:B------:R-:W0:Y:S02]  /*44e0*/  LDS.128 R44, [R28+0x50] ;  /* 0x000050001c2c7984 */ /* 0x000e240000000c00 */
[----:B------:R-:W-:-:S04]  /*44f0*/  FFMA.FTZ R161, R161, R42, R156 ;  /* 0x0000002aa1a17223 */ /* 0x000fc8000001009c */
[----:B------:R-:W-:-:S04]  /*4500*/  FFMA.FTZ R43, R158, R43, R161 ;  /* 0x0000002b9e2b7223 */ /* 0x000fc800000100a1 */
[----:B-----5:R-:W-:-:S04]  /*4510*/  FFMA.FTZ R43, R48, R157, R43 ;  /* 0x0000009d302b7223 */ /* 0x020fc8000001002b */
[----:B------:R-:W-:Y:S02]  /*4520*/  FFMA.FTZ R152, R152, R49, R43 ;  /* 0x0000003198987223 */ /* 0x000fe4000001002b */
[----:B------:R-:W1:Y:S02]  /*4530*/  LDS.128 R40, [R28+0x60] ;  /* 0x000060001c287984 */ /* 0x000e640000000c00 */
[----:B------:R-:W-:-:S04]  /*4540*/  FFMA.FTZ R153, R153, R50, R152 ;  /* 0x0000003299997223 */ /* 0x000fc80000010098 */
[----:B------:R-:W-:Y:S02]  /*4550*/  FFMA.FTZ R153, R150, R51, R153 ;  /* 0x0000003396997223 */ /* 0x000fe40000010099 */
[----:B------:R-:W2:Y:S02]  /*4560*/  LDS.128 R48, [R28+0x70] ;  /* 0x000070001c307984 */ /* 0x000ea40000000c00 */
[----:B0-----:R-:W-:-:S04]  /*4570*/  FFMA.FTZ R141, R44, R141, R153 ;  /* 0x0000008d2c8d7223 */ /* 0x001fc80000010099 */
[----:B------:R-:W-:-:S04]  /*4580*/  FFMA.FTZ R140, R140, R45, R141 ;  /* 0x0000002d8c8c7223 */ /* 0x000fc8000001008d */
[----:B------:R-:W-:-:S04]  /*4590*/  FFMA.FTZ R149, R149, R46, R140 ;  /* 0x0000002e95957223 */ /* 0x000fc8000001008c */
[----:B------:R-:W-:-:S04]  /*45a0*/  FFMA.FTZ R47, R146, R47, R149 ;  /* 0x0000002f922f7223 */ /* 0x000fc80000010095 */
[----:B-1----:R-:W-:-:S04]  /*45b0*/  FFMA.FTZ R47, R40, R147, R47 ;  /* 0x00000093282f7223 */ /* 0x002fc8000001002f */
[----:B------:R-:W-:-:S04]  /*45c0*/  FFMA.FTZ R144, R144, R41, R47 ;  /* 0x0000002990907223 */ /* 0x000fc8000001002f */
[----:B------:R-:W-:Y:S01]  /*45d0*/  FFMA.FTZ R145, R145, R42, R144 ;  /* 0x0000002a91917223 */ /* 0x000fe20000010090 */
[----:B------:R-:W-:-:S03]  /*45e0*/  UMOV UR4, 0xffffffff ;  /* 0xffffffff00047882 */ /* 0x000fc60000000000 */
[----:B------:R-:W-:-:S04]  /*45f0*/  FFMA.FTZ R43, R142, R43, R145 ;  /* 0x0000002b8e2b7223 */ /* 0x000fc80000010091 */
        /* <DEDUP_REMOVED lines=9> */
.L_x_29034:
        /* <DEDUP_REMOVED lines=22> */
.L_x_28990:
        /* <DEDUP_REMOVED lines=9> */
.L_x_28992:
[----:B------:R-:W-:Y:S05]  /*4880*/  BSYNC B1 ;  /* 0x0000000000017941 */ /* 0x000fea0003800000 */
.L_x_28989:
[----:B------:R-:W-:-:S05]  /*4890*/  VIADD R139, R139, 0x4 ;  /* 0x000000048b8b7836 */ /* 0x000fca0000000000 */
[----:B------:R-:W-:-:S13]  /*48a0*/  ISETP.GE.AND P0, PT, R139, R134, PT ;  /* 0x000000868b00720c */ /* 0x000fda0003f06270 */
[----:B------:R-:W-:Y:S05]  /*48b0*/  @!P0 BRA `(.L_x_28993) ;  /* 0xffffffe800888947 */ /* 0x000fea000383ffff */
.L_x_28982:
[----:B------:R-:W-:Y:S05]  /*48c0*/  BSYNC B0 ;  /* 0x0000000000007941 */ /* 0x000fea0003800000 */
.L_x_28981:
        /* <DEDUP_REMOVED lines=17> */
.L_x_29039:
        /* <DEDUP_REMOVED lines=51> */
.L_x_28999:
        /* <DEDUP_REMOVED lines=11> */
.L_x_28998:
[----:B------:R-:W-:Y:S05]  /*4dc0*/  BSYNC B1 ;  /* 0x0000000000017941 */ /* 0x000fea0003800000 */
.L_x_28997:
        /* <DEDUP_REMOVED lines=14> */
.L_x_29002:
        /* <DEDUP_REMOVED lines=100> */
.L_x_29001:
[----:B------:R-:W-:Y:S05]  /*54f0*/  BSYNC B1 ;  /* 0x0000000000017941 */ /* 0x000fea0003800000 */
.L_x_29000:
        /* <DEDUP_REMOVED lines=55> */
.L_x_29004:
[----:B------:R-:W-:Y:S05]  /*5870*/  BSYNC B1 ;  /* 0x0000000000017941 */ /* 0x000fea0003800000 */
.L_x_29003:
        /* <DEDUP_REMOVED lines=26> */
.L_x_28996:
[----:B------:R-:W-:Y:S05]  /*5a20*/  BSYNC B0 ;  /* 0x0000000000007941 */ /* 0x000fea0003800000 */
.L_x_28995:
        /* <DEDUP_REMOVED lines=59> */
.L_x_29009:
        /* <DEDUP_REMOVED lines=8> */
.L_x_29008:
[----:B------:R-:W-:Y:S05]  /*5e60*/  BSYNC B1 ;  /* 0x0000000000017941 */ /* 0x000fea0003800000 */
.L_x_29007:
        /* <DEDUP_REMOVED lines=14> */
.L_x_29012:
        /* <DEDUP_REMOVED lines=52> */
.L_x_29011:
[----:B------:R-:W-:Y:S05]  /*6290*/  BSYNC B1 ;  /* 0x0000000000017941 */ /* 0x000fea0003800000 */
.L_x_29010:
        /* <DEDUP_REMOVED lines=31> */
.L_x_29014:
[----:B------:R-:W-:Y:S05]  /*6490*/  BSYNC B1 ;  /* 0x0000000000017941 */ /* 0x000fea0003800000 */
.L_x_29013:
        /* <DEDUP_REMOVED lines=14> */
.L_x_29006:
[----:B------:R-:W-:Y:S05]  /*6580*/  BSYNC B0 ;  /* 0x0000000000007941 */ /* 0x000fea0003800000 */
.L_x_29005:
        /* <DEDUP_REMOVED lines=32> */
.L_x_29016:
[----:B------:R-:W-:Y:S05]  /*6790*/  BSYNC B0 ;  /* 0x0000000000007941 */ /* 0x000fea0003800000 */
.L_x_29015:
[----:B------:R-:W-:Y:S01]  /*67a0*/  ULDC UR12, c[0x0][0x26c] ;  /* 0x00009b00000c7ab9 */ /* 0x000fe20000000800 */
[----:B------:R-:W-:Y:S01]  /*67b0*/  ULDC.64 UR6, c[0x0][0x238] ;  /* 0x00008e0000067ab9 */ /* 0x000fe20000000a00 */
        /* <DEDUP_REMOVED lines=8> */
.L_x_29018:
[----:B0---4-:R-:W0:Y:S01]  /*6840*/  I2F.RP R9, R4 ;  /* 0x0000000400097306 */ /* 0x011e220000209400 */
[----:B------:R-:W-:Y:S01]  /*6850*/  IADD3 R55, P0, R130, R127, RZ ;  /* 0x0000007f82377210 */ /* 0x000fe20007f1e0ff */
[----:B------:R-:W4:Y:S01]  /*6860*/  S2R R68, SR_CTAID.Z ;  /* 0x0000000000447919 */ /* 0x000f220000002700 */
[----:B------:R-:W-:Y:S01]  /*6870*/  ULDC.64 UR4, c[0x0][0x248] ;  /* 0x0000920000047ab9 */ /* 0x000fe20000000a00 */
[----:B------:R-:W1:Y:S01]  /*6880*/  LDC R58, c[0x0][0x26c] ;  /* 0x00009b00ff3a7b82 */ /* 0x000e620000000800 */
[----:B------:R-:W-:Y:S01]  /*6890*/  LEA.HI.X.SX32 R2, R127, R2, 0x1, P0 ;  /* 0x000000027f027211 */ /* 0x000fe200000f0eff */
[----:B------:R-:W-:Y:S01]  /*68a0*/  ULDC UR9, c[0x0][0x270] ;  /* 0x00009c0000097ab9 */ /* 0x000fe20000000800 */
[C---:B------:R-:W-:Y:S01]  /*68b0*/  LEA R54, P0, R55.reuse, UR4, 0x2 ;  /* 0x0000000437367c11 */ /* 0x040fe2000f8010ff */
[----:B------:R-:W-:Y:S01]  /*68c0*/  UMOV UR4, 0x400 ;  /* 0x0000040000047882 */ /* 0x000fe20000000000 */
[----:B------:R-:W-:Y:S01]  /*68d0*/  LOP3.LUT R56, RZ, R8, RZ, 0x33, !PT ;  /* 0x00000008ff387212 */ /* 0x000fe200078e33ff */
[----:B------:R-:W-:Y:S01]  /*68e0*/  UIADD3 UR4, UR4, 0x220, URZ ;  /* 0x0000022004047890 */ /* 0x000fe2000fffe03f */
[----:B------:R-:W-:Y:S01]  /*68f0*/  LEA.HI.X R55, R55, UR5, R2, 0x2, P0 ;  /* 0x0000000537377c11 */ /* 0x000fe200080f1402 */
[----:B------:R-:W2:Y:S01]  /*6900*/  S2UR UR5, SR_CgaCtaId ;  /* 0x00000000000579c3 */ /* 0x000ea20000008800 */
[----:B------:R-:W-:Y:S01]  /*6910*/  LEA.HI R2, R44, R44, RZ, 0x1 ;  /* 0x0000002c2c027211 */ /* 0x000fe200078f08ff */
[----:B------:R-:W-:Y:S01]  /*6920*/  ULDC UR8, c[0x0][0x28c] ;  /* 0x0000a30000087ab9 */ /* 0x000fe20000000800 */
[----:B0-----:R-:W0:Y:S01]  /*6930*/  MUFU.RCP R9, R9 ;  /* 0x0000000900097308 */ /* 0x001e220000001000 */
[----:B------:R-:W-:Y:S01]  /*6940*/  VIADD R57, R3, -UR8 ;  /* 0x8000000803397c36 */ /* 0x000fe20008000000 */
[----:B------:R-:W-:Y:S01]  /*6950*/  CS2R R46, SRZ ;  /* 0x00000000002e7805 */ /* 0x000fe2000001ff00 */
[----:B------:R-:W-:Y:S01]  /*6960*/  IMAD.MOV.U32 R45, RZ, RZ, RZ ;  /* 0x000000ffff2d7224 */ /* 0x000fe200078e00ff */
[----:B------:R-:W-:-:S02]  /*6970*/  CS2R R48, SRZ ;  /* 0x0000000000307805 */ /* 0x000fc4000001ff00 */
[----:B------:R-:W-:Y:S01]  /*6980*/  CS2R R50, SRZ ;  /* 0x0000000000327805 */ /* 0x000fe2000001ff00 */
[----:B------:R-:W-:Y:S01]  /*6990*/  IMAD.MOV.U32 R52, RZ, RZ, RZ ;  /* 0x000000ffff347224 */ /* 0x000fe200078e00ff */
[----:B-1----:R-:W-:Y:S01]  /*69a0*/  SHF.R.S32.HI R58, RZ, 0x1f, R58 ;  /* 0x0000001fff3a7819 */ /* 0x002fe2000001143a */
[----:B0-----:R-:W-:Y:S01]  /*69b0*/  VIADD R10, R9, 0xffffffe ;  /* 0x0ffffffe090a7836 */ /* 0x001fe20000000000 */
[C---:B------:R-:W-:Y:S01]  /*69c0*/  LOP3.LUT R9, R2.reuse, 0xfffffffe, RZ, 0xc0, !PT ;  /* 0xfffffffe02097812 */ /* 0x040fe200078ec0ff */
[----:B------:R-:W-:Y:S02]  /*69d0*/  IMAD.SHL.U32 R2, R2, 0x4, RZ ;  /* 0x0000000402027824 */ /* 0x000fe400078e00ff */
[----:B------:R0:W1:Y:S01]  /*69e0*/  F2I.FTZ.U32.TRUNC.NTZ R11, R10 ;  /* 0x0000000a000b7305 */ /* 0x000062000021f000 */
[----:B--2---:R-:W-:Y:S01]  /*69f0*/  ULEA UR4, UR5, UR4, 0x18 ;  /* 0x0000000405047291 */ /* 0x004fe2000f8ec03f */
[----:B------:R-:W-:Y:S01]  /*6a00*/  IMAD.IADD R9, R44, 0x1, -R9 ;  /* 0x000000012c097824 */ /* 0x000fe200078e0a09 */
[----:B------:R-:W-:Y:S01]  /*6a10*/  LOP3.LUT R8, R2, 0xfffffff8, RZ, 0xc0, !PT ;  /* 0xfffffff802087812 */ /* 0x000fe200078ec0ff */
[----:B------:R-:W-:-:S02]  /*6a20*/  IMAD R2, R5, UR9, RZ ;  /* 0x0000000905027c24 */ /* 0x000fc4000f8e02ff */
[----:B----4-:R-:W-:Y:S02]  /*6a30*/  IMAD R59, R68, 0x40, R6 ;  /* 0x00000040443b7824 */ /* 0x010fe400078e0206 */
[----:B------:R-:W-:Y:S01]  /*6a40*/  IMAD R5, R9, 0x4, R8 ;  /* 0x0000000409057824 */ /* 0x000fe200078e0208 */
[----:B------:R-:W-:Y:S01]  /*6a50*/  SHF.R.S32.HI R3, RZ, 0x1f, R2 ;  /* 0x0000001fff037819 */ /* 0x000fe20000011402 */
[----:B------:R-:W-:Y:S02]  /*6a60*/  IMAD R9, R6, 0x2, R9 ;  /* 0x0000000206097824 */ /* 0x000fe400078e0209 */
[----:B0-----:R-:W-:Y:S02]  /*6a70*/  IMAD.MOV.U32 R10, RZ, RZ, RZ ;  /* 0x000000ffff0a7224 */ /* 0x001fe400078e00ff */
[----:B------:R-:W-:Y:S01]  /*6a80*/  IMAD R68, R68, 0x80, R9 ;  /* 0x0000008044447824 */ /* 0x000fe200078e0209 */
[----:B------:R-:W-:Y:S01]  /*6a90*/  LEA R60, R9, UR4, 0x4 ;  /* 0x00000004093c7c11 */ /* 0x000fe2000f8e20ff */
[----:B-1----:R-:W-:-:S02]  /*6aa0*/  IMAD.MOV R53, RZ, RZ, -R11 ;  /* 0x000000ffff357224 */ /* 0x002fc400078e0a0b */
[----:B------:R-:W-:Y:S02]  /*6ab0*/  IMAD.SHL.U32 R59, R59, 0x8, RZ ;  /* 0x000000083b3b7824 */ /* 0x000fe400078e00ff */
[----:B------:R-:W-:Y:S02]  /*6ac0*/  IMAD R53, R53, R4, RZ ;  /* 0x0000000435357224 */ /* 0x000fe400078e02ff */
[----:B------:R-:W-:Y:S02]  /*6ad0*/  VIADD R61, R5, 0x100 ;  /* 0x00000100053d7836 */ /* 0x000fe40000000000 */
[----:B------:R-:W-:-:S04]  /*6ae0*/  IMAD.HI.U32 R53, R11, R53, R10 ;  /* 0x000000350b357227 */ /* 0x000fc800078e000a */
[C---:B------:R-:W-:Y:S02]  /*6af0*/  VIADD R62, R5.reuse, 0x180 ;  /* 0x00000180053e7836 */ /* 0x040fe40000000000 */
[C---:B------:R-:W-:Y:S02]  /*6b00*/  VIADD R63, R5.reuse, 0x200 ;  /* 0x00000200053f7836 */ /* 0x040fe40000000000 */
[C---:B------:R-:W-:Y:S02]  /*6b10*/  VIADD R64, R5.reuse, 0x280 ;  /* 0x0000028005407836 */ /* 0x040fe40000000000 */
[C---:B------:R-:W-:Y:S02]  /*6b20*/  VIADD R65, R5.reuse, 0x300 ;  /* 0x0000030005417836 */ /* 0x040fe40000000000 */
[----:B------:R-:W-:Y:S02]  /*6b30*/  VIADD R66, R5, 0x380 ;  /* 0x0000038005427836 */ /* 0x000fe40000000000 */
[----:B------:R-:W-:-:S07]  /*6b40*/  IMAD.SHL.U32 R68, R68, 0x4, RZ ;  /* 0x0000000444447824 */ /* 0x000fce00078e00ff */
.L_x_29022:
[----:B------:R-:W0:Y:S01]  /*6b50*/  LDC R16, c[0x0][0x290] ;  /* 0x0000a400ff107b82 */ /* 0x000e220000000800 */
[----:B------:R-:W-:Y:S01]  /*6b60*/  IABS R10, R59 ;  /* 0x0000003b000a7213 */ /* 0x000fe20000000000 */
[----:B---3--:R-:W-:Y:S01]  /*6b70*/  IMAD.IADD R40, R56, 0x1, R127 ;  /* 0x0000000138287824 */ /* 0x008fe200078e027f */
        /* <DEDUP_REMOVED lines=72> */
[C---:B------:R-:W-:Y:S02]  /*7000*/  LEA R28, P2, R29.reuse, UR6, 0x2 ;  /* 0x000000061d1c7c11 */ /* 0x040fe4000f8410ff */
[----:B------:R-:W-:Y:S02]  /*7010*/  LEA.HI.X.SX32 R30, R64, R38, 0x1, P1 ;  /* 0x00000026401e7211 */ /* 0x000fe400008f0eff */
[----:B------:R-:W4:Y:S02]  /*7020*/  LDG.E.128.CONSTANT R24, desc[UR10][R24.64] ;  /* 0x0000000a18187981 */ /* 0x000f24000c1e9d00 */
[----:B------:R-:W-:-:S02]  /*7030*/  LEA.HI.X R29, R29, UR7, R30, 0x2, P2 ;  /* 0x000000071d1d7c11 */ /* 0x000fc400090f141e */
        /* <DEDUP_REMOVED lines=134> */
.L_x_29021:
[----:B------:R-:W-:Y:S05]  /*78a0*/  BSYNC B1 ;  /* 0x0000000000017941 */ /* 0x000fea0003800000 */
.L_x_29020:
[----:B------:R-:W-:Y:S01]  /*78b0*/  IADD3 R54, P1, R54, 0x10, RZ ;  /* 0x0000001036367810 */ /* 0x000fe20007f3e0ff */
[----:B------:R-:W-:Y:S02]  /*78c0*/  VIADD R59, R59, 0x20 ;  /* 0x000000203b3b7836 */ /* 0x000fe40000000000 */
[----:B------:R-:W-:Y:S02]  /*78d0*/  VIADD R68, R68, 0x20 ;  /* 0x0000002044447836 */ /* 0x000fe40000000000 */
[----:B------:R-:W-:Y:S02]  /*78e0*/  VIADD R60, R60, 0x80 ;  /* 0x000000803c3c7836 */ /* 0x000fe40000000000 */
[----:B------:R-:W-:Y:S01]  /*78f0*/  IMAD.X R55, RZ, RZ, R55, P1 ;  /* 0x000000ffff377224 */ /* 0x000fe200008e0637 */
[----:B------:R-:W-:Y:S06]  /*7900*/  @!P0 BRA `(.L_x_29022) ;  /* 0xfffffff000908947 */ /* 0x000fec000383ffff */
.L_x_29019:
[----:B------:R-:W-:Y:S05]  /*7910*/  BSYNC B0 ;  /* 0x0000000000007941 */ /* 0x000fea0003800000 */
.L_x_29017:
[----:B------:R-:W2:Y:S01]  /*7920*/  SHFL.BFLY PT, R0, R51, 0x1, 0x1f ;  /* 0x0c201f0033007f89 */ /* 0x000ea200000e0000 */
[----:B------:R-:W3:Y:S01]  /*7930*/  S2UR UR5, SR_CgaCtaId ;  /* 0x00000000000579c3 */ /* 0x000ee20000008800 */
        /* <DEDUP_REMOVED lines=8> */
[----:B------:R-:W4:Y:S04]  /*79c0*/  SHFL.BFLY PT, R2, R49, 0x1, 0x1f ;  /* 0x0c201f0031027f89 */ /* 0x000f2800000e0000 */
[----:B0-----:R-:W0:Y:S04]  /*79d0*/  SHFL.BFLY PT, R9, R48, 0x1, 0x1f ;  /* 0x0c201f0030097f89 */ /* 0x001e2800000e0000 */
[----:B------:R-:W0:Y:S04]  /*79e0*/  SHFL.BFLY PT, R4, R47, 0x1, 0x1f ;  /* 0x0c201f002f047f89 */ /* 0x000e2800000e0000 */
[----:B------:R-:W0:Y:S01]  /*79f0*/  SHFL.BFLY PT, R11, R46, 0x1, 0x1f ;  /* 0x0c201f002e0b7f89 */ /* 0x000e2200000e0000 */
[----:B--2---:R-:W-:Y:S01]  /*7a00*/  FADD.FTZ R21, R0, R51 ;  /* 0x0000003300157221 */ /* 0x004fe20000010000 */
[----:B------:R-:W-:Y:S01]  /*7a10*/  LOP3.LUT R0, R44, 0x1, RZ, 0xc0, !PT ;  /* 0x000000012c007812 */ /* 0x000fe200078ec0ff */
[----:B---3--:R-:W-:Y:S01]  /*7a20*/  ULEA UR4, UR5, UR4, 0x18 ;  /* 0x0000000405047291 */ /* 0x008fe2000f8ec03f */
[----:B------:R-:W2:Y:S01]  /*7a30*/  SHFL.BFLY PT, R8, R45, 0x1, 0x1f ;  /* 0x0c201f002d087f89 */ /* 0x000ea200000e0000 */
[----:B-1----:R-:W-:Y:S01]  /*7a40*/  FADD.FTZ R19, R3, R52 ;  /* 0x0000003403137221 */ /* 0x002fe20000010000 */
[----:B------:R-:W-:Y:S01]  /*7a50*/  ISETP.NE.AND P2, PT, R0, RZ, PT ;  /* 0x000000ff0000720c */ /* 0x000fe20003f45270 */
[----:B------:R-:W-:Y:S01]  /*7a60*/  BAR.SYNC.DEFER_BLOCKING 0x0 ;  /* 0x0000000000007b1d */ /* 0x000fe20000010000 */
[----:B------:R-:W-:Y:S01]  /*7a70*/  LOP3.LUT R0, R7, 0xffffffc0, RZ, 0xc0, !PT ;  /* 0xffffffc007007812 */ /* 0x000fe200078ec0ff */
[----:B----4-:R-:W-:Y:S01]  /*7a80*/  FADD.FTZ R23, R5, R50 ;  /* 0x0000003205177221 */ /* 0x010fe20000010000 */
[C---:B------:R-:W-:Y:S01]  /*7a90*/  ISETP.GT.OR P0, PT, R7.reuse, 0x3f, P2 ;  /* 0x0000003f0700780c */ /* 0x040fe20001704670 */
[----:B------:R-:W-:Y:S01]  /*7aa0*/  FADD.FTZ R25, R2, R49 ;  /* 0x0000003102197221 */ /* 0x000fe20000010000 */
[----:B------:R-:W-:Y:S01]  /*7ab0*/  ISETP.NE.OR P5, PT, R0, 0x40, P2 ;  /* 0x000000400000780c */ /* 0x000fe200017a5670 */
[----:B------:R-:W-:Y:S01]  /*7ac0*/  VIADD R0, R7, 0x1f ;  /* 0x0000001f07007836 */ /* 0x000fe20000000000 */
[----:B------:R-:W-:Y:S01]  /*7ad0*/  LEA R6, R6, UR4, 0x2 ;  /* 0x0000000406067c11 */ /* 0x000fe2000f8e10ff */
[----:B0-----:R-:W-:Y:S01]  /*7ae0*/  FADD.FTZ R27, R9, R48 ;  /* 0x00000030091b7221 */ /* 0x001fe20000010000 */
        /* <DEDUP_REMOVED lines=33> */
.L_x_29024:
[----:B------:R-:W-:Y:S05]  /*7d00*/  BSYNC B0 ;  /* 0x0000000000007941 */ /* 0x000fea0003800000 */
.L_x_29023:
        /* <DEDUP_REMOVED lines=28> */
.L_x_29026:
[----:B------:R-:W-:Y:S05]  /*7ed0*/  BSYNC B0 ;  /* 0x0000000000007941 */ /* 0x000fea0003800000 */
.L_x_29025:
        /* <DEDUP_REMOVED lines=30> */
[----:B01----:R-:W-:Y:S02]  /*80c0*/  LEA R6, P2, R7, UR8, 0x2 ;  /* 0x0000000807067c11 */ /* 0x003fe4000f8410ff */
        /* <DEDUP_REMOVED lines=37> */
.L_x_28986:
[----:B------:R-:W-:Y:S01]  /*8320*/  BSSY B2, `(.L_x_29027) ;  /* 0x0000007000027945 */ /* 0x000fe20003800000 */
[----:B------:R-:W-:Y:S02]  /*8330*/  IMAD.MOV.U32 R43, RZ, RZ, 0x2 ;  /* 0x00000002ff2b7424 */ /* 0x000fe400078e00ff */
[----:B------:R-:W-:Y:S02]  /*8340*/  IMAD.MOV.U32 R46, RZ, RZ, 0x1f ;  /* 0x0000001fff2e7424 */ /* 0x000fe400078e00ff */
[----:B------:R-:W-:-:S07]  /*8350*/  IMAD.MOV.U32 R42, RZ, RZ, -0x1 ;  /* 0xffffffffff2a7424 */ /* 0x000fce00078e00ff */
[----:B------:R-:W-:Y:S05]  /*8360*/  WARPSYNC.COLLECTIVE R42, `(.L_x_29028) ;  /* 0x000000002a087348 */ /* 0x000fea0003c00000 */
[----:B------:R0:W1:Y:S02]  /*8370*/  SHFL.BFLY P1, R41, R47, R43, R46 ;  /* 0x0c00002b2f297389 */ /* 0x000064000002002e */
[----:B01----:R-:W-:Y:S01]  /*8380*/  ENDCOLLECTIVE ;  /* 0x000000000000791b */ /* 0x003fe20003800000 */
.L_x_29028:
[----:B------:R-:W-:Y:S05]  /*8390*/  BSYNC B2 ;  /* 0x0000000000027941 */ /* 0x000fea0003800000 */
.L_x_29027:
        /* <DEDUP_REMOVED lines=9> */
.L_x_29029:
[----:B------:R-:W-:Y:S05]  /*8430*/  BRA `(.L_x_29030) ;  /* 0xffffffac00287947 */ /* 0x000fea000383ffff */
.L_x_28991:
        /* <DEDUP_REMOVED lines=8> */
.L_x_29032:
[----:B------:R-:W-:Y:S05]  /*84c0*/  BSYNC B2 ;  /* 0x0000000000027941 */ /* 0x000fea0003800000 */
.L_x_29031:
        /* <DEDUP_REMOVED lines=9> */
.L_x_29033:
[----:B------:R-:W-:Y:S05]  /*8560*/  BRA `(.L_x_29034) ;  /* 0xffffffc000487947 */ /* 0x000fea000383ffff */
.L_x_28994:
[----:B------:R-:W-:Y:S01]  /*8570*/  BSSY B0, `(.L_x_29035) ;  /* 0x0000008000007945 */ /* 0x000fe20003800000 */
[----:B------:R-:W-:Y:S02]  /*8580*/  IMAD.MOV.U32 R47, RZ, RZ, R126 ;  /* 0x000000ffff2f7224 */ /* 0x000fe400078e007e */
[----:B0--3--:R-:W-:Y:S02]  /*8590*/  IMAD.MOV.U32 R43, RZ, RZ, 0x10 ;  /* 0x00000010ff2b7424 */ /* 0x009fe400078e00ff */
[----:B------:R-:W-:Y:S02]  /*85a0*/  IMAD.MOV.U32 R46, RZ, RZ, 0x1f ;  /* 0x0000001fff2e7424 */ /* 0x000fe400078e00ff */
[----:B------:R-:W-:-:S07]  /*85b0*/  IMAD.MOV.U32 R42, RZ, RZ, -0x1 ;  /* 0xffffffffff2a7424 */ /* 0x000fce00078e00ff */
[----:B-12--5:R-:W-:Y:S05]  /*85c0*/  WARPSYNC.COLLECTIVE R42, `(.L_x_29036) ;  /* 0x000000002a087348 */ /* 0x026fea0003c00000 */
[----:B-12---:R0:W1:Y:S02]  /*85d0*/  SHFL.BFLY P1, R41, R47, R43, R46 ;  /* 0x0c00002b2f297389 */ /* 0x006064000002002e */
[----:B01---5:R-:W-:Y:S01]  /*85e0*/  ENDCOLLECTIVE ;  /* 0x000000000000791b */ /* 0x023fe20003800000 */
.L_x_29036:
[----:B------:R-:W-:Y:S05]  /*85f0*/  BSYNC B0 ;  /* 0x0000000000007941 */ /* 0x000fea0003800000 */
.L_x_29035:
        /* <DEDUP_REMOVED lines=9> */
.L_x_29037:
[----:B------:R-:W-:Y:S02]  /*8690*/  IMAD.MOV.U32 R43, RZ, RZ, 0x4 ;  /* 0x00000004ff2b7424 */ /* 0x000fe400078e00ff */
[----:B------:R-:W-:-:S05]  /*86a0*/  IMAD.MOV.U32 R10, RZ, RZ, R41 ;  /* 0x000000ffff0a7224 */ /* 0x000fca00078e0029 */
[----:B------:R-:W-:-:S05]  /*86b0*/  FMNMX.FTZ R11, R9, R10, !PT ;  /* 0x0000000a090b7209 */ /* 0x000fca0007810000 */
[----:B------:R-:W-:-:S07]  /*86c0*/  IMAD.MOV.U32 R47, RZ, RZ, R11 ;  /* 0x000000ffff2f7224 */ /* 0x000fce00078e000b */
[----:B------:R-:W-:Y:S05]  /*86d0*/  WARPSYNC.COLLECTIVE R42, `(.L_x_29038) ;  /* 0x000000002a087348 */ /* 0x000fea0003c00000 */
[----:B------:R0:W1:Y:S02]  /*86e0*/  SHFL.BFLY P1, R41, R47, R43, R46 ;  /* 0x0c00002b2f297389 */ /* 0x000064000002002e */
[----:B01----:R-:W-:Y:S01]  /*86f0*/  ENDCOLLECTIVE ;  /* 0x000000000000791b */ /* 0x003fe20003800000 */
.L_x_29038:
[----:B------:R-:W-:Y:S01]  /*8700*/  IMAD.MOV.U32 R10, RZ, RZ, R41 ;  /* 0x000000ffff0a7224 */ /* 0x000fe200078e0029 */
[----:B------:R-:W-:Y:S06]  /*8710*/  BRA `(.L_x_29039) ;  /* 0xffffffc000b07947 */ /* 0x000fec000383ffff */
.L_x_29040:
        /* <DEDUP_REMOVED lines=14> */
.L_x_30069:


//--------------------- .text._ZN4vllm32paged_attention_v2_reduce_kernelIfLi120ELi128ELi512EEEvPT_PKfS4_PKS1_PKii --------------------------
	.section	.text._ZN4vllm32paged_attention_v2_reduce_kernelIfLi120ELi128ELi512EEEvPT_PKfS4_PKS1_PKii,"ax",@progbits
	.align	128
        .global         _ZN4vllm32paged_attention_v2_reduce_kernelIfLi120ELi128ELi512EEEvPT_PKfS4_PKS1_PKii
        .type           _ZN4vllm32paged_attention_v2_reduce_kernelIfLi120ELi128ELi512EEEvPT_PKfS4_PKS1_PKii,@function
        .size           _ZN4vllm32paged_attention_v2_reduce_kernelIfLi120ELi128ELi512EEEvPT_PKfS4_PKS1_PKii,(.L_x_30070 - _ZN4vllm32paged_attention_v2_reduce_kernelIfLi120ELi128ELi512EEEvPT_PKfS4_PKS1_PKii)
        .other          _ZN4vllm32paged_attention_v2_reduce_kernelIfLi120ELi128ELi512EEEvPT_PKfS4_PKS1_PKii,@"STO_CUDA_ENTRY STV_DEFAULT"
_ZN4vllm32paged_attention_v2_reduce_kernelIfLi120ELi128ELi512EEEvPT_PKfS4_PKS1_PKii:
.text._ZN4vllm32paged_attention_v2_reduce_kernelIfLi120ELi128ELi512EEEvPT_PKfS4_PKS1_PKii:
        /* <DEDUP_REMOVED lines=35> */
.L_x_29044:
        /* <DEDUP_REMOVED lines=11> */
.L_x_29043:
[----:B------:R-:W-:Y:S05]  /*02e0*/  BSYNC B0 ;  /* 0x0000000000007941 */ /* 0x000fea0003800000 */
.L_x_29042:
        /* <DEDUP_REMOVED lines=39> */
.L_x_29047:
        /* <DEDUP_REMOVED lines=17> */
.L_x_29046:
[----:B------:R-:W-:Y:S05]  /*0670*/  BSYNC B0 ;  /* 0x0000000000007941 */ /* 0x000fea0003800000 */
.L_x_29045:
        /* <DEDUP_REMOVED lines=44> */
.L_x_29051:
        /* <DEDUP_REMOVED lines=9> */
.L_x_29050:
[----:B------:R-:W-:Y:S05]  /*09d0*/  BSYNC B0 ;  /* 0x0000000000007941 */ /* 0x000fea0003800000 */
.L_x_29049:
[----:B------:R-:W-:Y:S05]  /*09e0*/  @!P0 EXIT ;  /* 0x000000000000894d */ /* 0x000fea0003800000 */
[----:B------:R-:W-:-:S05]  /*09f0*/  ULDC.64 UR4, c[0x0][0x210] ;  /* 0x0000840000047ab9 */ /* 0x000fca0000000a00 */
.L_x_29052:
        /* <DEDUP_REMOVED lines=12> */
.L_x_29048:
        /* <DEDUP_REMOVED lines=9> */
.L_x_29059:
        /* <DEDUP_REMOVED lines=15> */
.L_x_29056:
        /* <DEDUP_REMOVED lines=74> */
.L_x_29055:
        /* <DEDUP_REMOVED lines=43> */
.L_x_29057:
[----:B------:R-:W-:-:S13]  /*1390*/  ISETP.NE.OR P0, PT, R20, RZ, P0 ;  /* 0x000000ff1400720c */ /* 0x000fda0000705670 */
[----:B------:R-:W-:Y:S05]  /*13a0*/  @!P0 BRA `(.L_x_29053) ;  /* 0x0000000000688947 */ /* 0x000fea0003800000 */
.L_x_29054:
        /* <DEDUP_REMOVED lines=26> */
.L_x_29053:
        /* <DEDUP_REMOVED lines=24> */
.L_x_29058:
[----:B------:R-:W-:Y:S01]  /*16d0*/  IADD3 R13, P0, R0, R5, RZ ;  /* 0x00000005000d7210 */ /* 0x000fe20007f1e0ff */
[----:B------:R-:W-:-:S03]  /*16e0*/  ULDC.64 UR4, c[0x0][0x210] ;  /* 0x0000840000047ab9 */ /* 0x000fc60000000a00 */
[----:B------:R-:W-:Y:S02]  /*16f0*/  LEA.HI.X.SX32 R16, R0, R7, 0x1, P0 ;  /* 0x0000000700107211 */ /* 0x000fe400000f0eff */
[----:B------:R-:W-:-:S04]  /*1700*/  LEA R14, P0, R13, UR4, 0x2 ;  /* 0x000000040d0e7c11 */ /* 0x000fc8000f8010ff */
[----:B------:R-:W-:Y:S02]  /*1710*/  LEA.HI.X R15, R13, UR5, R16, 0x2, P0 ;  /* 0x000000050d0f7c11 */ /* 0x000fe400080f1410 */
[C---:B------:R-:W-:Y:S02]  /*1720*/  ISETP.GE.AND P0, PT, R0.reuse, -0x8, PT ;  /* 0xfffffff80000780c */ /* 0x040fe40003f06270 */
[----:B------:R-:W-:Y:S01]  /*1730*/  IADD3 R0, R0, 0x80, RZ ;  /* 0x0000008000007810 */ /* 0x000fe20007ffe0ff */
[----:B------:R2:W-:Y:S10]  /*1740*/  STG.E desc[UR10][R14.64], R19 ;  /* 0x000000130e007986 */ /* 0x0005f4000c10190a */
[----:B------:R-:W-:Y:S05]  /*1750*/  @!P0 BRA `(.L_x_29059) ;  /* 0xfffffff000fc8947 */ /* 0x000fea000383ffff */
[----:B------:R-:W-:Y:S05]  /*1760*/  EXIT ;  /* 0x000000000000794d */ /* 0x000fea0003800000 */
.L_x_29041:
        /* <DEDUP_REMOVED lines=19> */
.L_x_29060:
        /* <DEDUP_REMOVED lines=15> */
.L_x_29061:
        /* <DEDUP_REMOVED lines=15> */
.L_x_30070:


//--------------------- .text._ZN4vllm25paged_attention_v2_kernelIffLi120ELi8ELi128ELNS_18Fp8KVCacheDataTypeE0ELb1ELi512EEEvPfS2_PT_PKS3_PKT0_S9_ifPKiSB_iPKfiiiSD_SD_iiiii --------------------------
	.section	.text._ZN4vllm25paged_attention_v2_kernelIffLi120ELi8ELi128ELNS_18Fp8KVCacheDataTypeE0ELb1ELi512EEEvPfS2_PT_PKS3_PKT0_S9_ifPKiSB_iPKfiiiSD_SD_iiiii,"ax",@progbits
	.align	128
        .global         _ZN4vllm25paged_attention_v2_kernelIffLi120ELi8ELi128ELNS_18Fp8KVCacheDataTypeE0ELb1ELi512EEEvPfS2_PT_PKS3_PKT0_S9_ifPKiSB_iPKfiiiSD_SD_iiiii
        .type           _ZN4vllm25paged_attention_v2_kernelIffLi120ELi8ELi128ELNS_18Fp8KVCacheDataTypeE0ELb1ELi512EEEvPfS2_PT_PKS3_PKT0_S9_ifPKiSB_iPKfiiiSD_SD_iiiii,@function
        .size           _ZN4vllm25paged_attention_v2_kernelIffLi120ELi8ELi128ELNS_18Fp8KVCacheDataTypeE0ELb1ELi512EEEvPfS2_PT_PKS3_PKT0_S9_ifPKiSB_iPKfiiiSD_SD_iiiii,(.L_x_30071 - _ZN4vllm25paged_attention_v2_kernelIffLi120ELi8ELi128ELNS_18Fp8KVCacheDataTypeE0ELb1ELi512EEEvPfS2_PT_PKS3_PKT0_S9_ifPKiSB_iPKfiiiSD_SD_iiiii)
        .other          _ZN4vllm25paged_attention_v2_kernelIffLi120ELi8ELi128ELNS_18Fp8KVCacheDataTypeE0ELb1ELi512EEEvPfS2_PT_PKS3_PKT0_S9_ifPKiSB_iPKfiiiSD_SD_iiiii,@"STO_CUDA_ENTRY STV_DEFAULT"
_ZN4vllm25paged_attention_v2_kernelIffLi120ELi8ELi128ELNS_18Fp8KVCacheDataTypeE0ELb1ELi512EEEvPfS2_PT_PKS3_PKT0_S9_ifPKiSB_iPKfiiiSD_SD_iiiii:
.text._ZN4vllm25paged_attention_v2_kernelIffLi120ELi8ELi128ELNS_18Fp8KVCacheDataTypeE0ELb1ELi512EEEvPfS2_PT_PKS3_PKT0_S9_ifPKiSB_iPKfiiiSD_SD_iiiii:
        /* <DEDUP_REMOVED lines=105> */
[----:B------:R-:W-:-:S03]  /*0690*/  ULDC.64 UR4, c[0x0][0x228] ;  /* 0x00008a0000047ab9 */ /* 0x000fc60000000a00 */
        /* <DEDUP_REMOVED lines=10> */
.L_x_29066:
        /* <DEDUP_REMOVED lines=11> */
.L_x_29065:
[----:B------:R-:W-:Y:S05]  /*07f0*/  BSYNC B1 ;  /* 0x0000000000017941 */ /* 0x000fea0003800000 */
.L_x_29064:
[----:B------:R-:W-:Y:S05]  /*0800*/  @!P1 BRA `(.L_x_29063) ;  /* 0x0000000000789947 */ /* 0x000fea0003800000 */
[----:B------:R-:W0:Y:S01]  /*0810*/  S2R R3, SR_CgaCtaId ;  /* 0x0000000000037919 */ /* 0x000e220000008800 */
[----:B------:R-:W1:Y:S01]  /*0820*/  LDC.64 R20, c[0x0][0x228] ;  /* 0x00008a00ff147b82 */ /* 0x000e620000000a00 */
[----:B------:R-:W-:Y:S01]  /*0830*/  MOV R2, 0x400 ;  /* 0x0000040000027802 */ /* 0x000fe20000000f00 */
[----:B------:R-:W-:Y:S01]  /*0840*/  VIADD R4, R8, 0xffffff80 ;  /* 0xffffff8008047836 */ /* 0x000fe20000000000 */
[----:B------:R-:W-:Y:S01]  /*0850*/  IADD3 R7, P0, R0, R7, RZ ;  /* 0x0000000700077210 */ /* 0x000fe20007f1e0ff */
[----:B------:R-:W-:Y:S01]  /*0860*/  IMAD R23, R8, 0x4, R123 ;  /* 0x0000000408177824 */ /* 0x000fe200078e027b */
[----:B0-----:R-:W-:-:S05]  /*0870*/  LEA R2, R3, R2, 0x18 ;  /* 0x0000000203027211 */ /* 0x001fca00078ec0ff */
[----:B------:R-:W-:Y:S02]  /*0880*/  IMAD R3, R123, 0x78, R2 ;  /* 0x000000787b037824 */ /* 0x000fe400078e0202 */
[----:B------:R-:W-:Y:S01]  /*0890*/  IMAD.X R2, R11, 0x1, R12, P0 ;  /* 0x000000010b027824 */ /* 0x000fe200000e060c */
[----:B-1----:R-:W-:Y:S01]  /*08a0*/  LEA R12, P0, R7, R20, 0x2 ;  /* 0x00000014070c7211 */ /* 0x002fe200078010ff */
[----:B------:R-:W-:-:S03]  /*08b0*/  IMAD R0, R8, 0x4, R3 ;  /* 0x0000000408007824 */ /* 0x000fc600078e0203 */
[----:B------:R-:W-:Y:S01]  /*08c0*/  LEA.HI.X R21, R7, R21, R2, 0x2, P0 ;  /* 0x0000001507157211 */ /* 0x000fe200000f1402 */
[----:B------:R-:W-:-:S08]  /*08d0*/  VIADD R0, R0, 0x100 ;  /* 0x0000010000007836 */ /* 0x000fd00000000000 */
.L_x_29067:
        /* <DEDUP_REMOVED lines=17> */
.L_x_29063:
[----:B------:R-:W-:Y:S05]  /*09f0*/  BSYNC B0 ;  /* 0x0000000000007941 */ /* 0x000fea0003800000 */
.L_x_29062:
        /* <DEDUP_REMOVED lines=25> */
[----:B0-----:R-:W-:-:S06]  /*0b90*/  VIADD R121, R2, 0xffffffe ;  /* 0x0ffffffe02797836 */ /* 0x001fcc0000000000 */
[----:B------:R-:W0:Y:S02]  /*0ba0*/  F2I.FTZ.U32.TRUNC.NTZ R121, R121 ;  /* 0x0000007900797305 */ /* 0x000e24000021f000 */
[----:B0-----:R-:W-:-:S04]  /*0bb0*/  IMAD R3, R121, R4, RZ ;  /* 0x0000000479037224 */ /* 0x001fc800078e02ff */
[----:B------:R-:W-:-:S04]  /*0bc0*/  IMAD.MOV R3, RZ, RZ, -R3 ;  /* 0x000000ffff037224 */ /* 0x000fc800078e0a03 */
[----:B------:R-:W-:-:S04]  /*0bd0*/  IMAD.HI.U32 R120, R121, R3, R120 ;  /* 0x0000000379787227 */ /* 0x000fc800078e0078 */
[----:B------:R-:W-:Y:S02]  /*0be0*/  IMAD R121, R17, 0x40, R6 ;  /* 0x0000004011797824 */ /* 0x000fe400078e0206 */
        /* <DEDUP_REMOVED lines=21> */
[----:B------:R-:W0:Y:S01]  /*0d40*/  S2R R11, SR_CgaCtaId ;  /* 0x00000000000b7919 */ /* 0x000e220000008800 */
[C---:B------:R-:W-:Y:S01]  /*0d50*/  VIADD R6, R123.reuse, 0x18 ;  /* 0x000000187b067836 */ /* 0x040fe20000000000 */
[----:B------:R-:W-:Y:S01]  /*0d60*/  MOV R4, 0x400 ;  /* 0x0000040000047802 */ /* 0x000fe20000000f00 */
[C---:B------:R-:W-:Y:S01]  /*0d70*/  VIADD R8, R123.reuse, 0x20 ;  /* 0x000000207b087836 */ /* 0x040fe20000000000 */
[----:B------:R-:W-:Y:S01]  /*0d80*/  SHF.R.S32.HI R7, RZ, 0x1f, R118 ;  /* 0x0000001fff077819 */ /* 0x000fe20000011476 */
        /* <DEDUP_REMOVED lines=26> */
[----:B------:R-:W-:Y:S01]  /*0f30*/  ULDC UR4, c[0x0][0x270] ;  /* 0x00009c0000047ab9 */ /* 0x000fe20000000800 */
[----:B0-----:R-:W-:Y:S01]  /*0f40*/  LEA R60, R11, R4, 0x18 ;  /* 0x000000040b3c7211 */ /* 0x001fe200078ec0ff */
[----:B------:R-:W-:Y:S01]  /*0f50*/  IMAD.IADD R8, R8, 0x1, -R9 ;  /* 0x0000000108087824 */ /* 0x000fe200078e0a09 */
[----:B------:R-:W-:Y:S01]  /*0f60*/  SHF.R.S32.HI R11, RZ, 0x1f, R10 ;  /* 0x0000001fff0b7819 */ /* 0x000fe2000001140a */
[----:B------:R-:W-:Y:S01]  /*0f70*/  IMAD.SHL.U32 R129, R118, 0x4, RZ ;  /* 0x0000000476817824 */ /* 0x000fe200078e00ff */
[----:B------:R-:W-:Y:S01]  /*0f80*/  LEA.HI R42, R15, R14, RZ, 0x2 ;  /* 0x0000000e0f2a7211 */ /* 0x000fe200078f10ff */
[----:B------:R-:W0:Y:S01]  /*0f90*/  LDC R59, c[0x0][0x26c] ;  /* 0x00009b00ff3b7b82 */ /* 0x000e220000000800 */
[----:B------:R-:W-:Y:S01]  /*0fa0*/  LEA.HI R38, R11, R10, RZ, 0x2 ;  /* 0x0000000a0b267211 */ /* 0x000fe200078f10ff */
[----:B------:R-:W-:Y:S01]  /*0fb0*/  VIADD R31, R123, 0x74 ;  /* 0x000000747b1f7836 */ /* 0x000fe20000000000 */
[----:B------:R-:W-:Y:S01]  /*0fc0*/  SHF.R.S32.HI R4, RZ, 0x1f, R7 ;  /* 0x0000001fff047819 */ /* 0x000fe20000011407 */
[----:B------:R-:W-:Y:S01]  /*0fd0*/  IMAD.SHL.U32 R37, R37, 0x8, RZ ;  /* 0x0000000825257824 */ /* 0x000fe200078e00ff */
[----:B------:R-:W-:Y:S01]  /*0fe0*/  LOP3.LUT R11, R38, 0xfffffffc, RZ, 0xc0, !PT ;  /* 0xfffffffc260b7812 */ /* 0x000fe200078ec0ff */
[----:B------:R-:W-:Y:S01]  /*0ff0*/  IMAD.SHL.U32 R39, R39, 0x8, RZ ;  /* 0x0000000827277824 */ /* 0x000fe200078e00ff */
[----:B------:R-:W-:Y:S01]  /*1000*/  LEA.HI R43, R17, R16, RZ, 0x2 ;  /* 0x00000010112b7211 */ /* 0x000fe200078f10ff */
[----:B------:R-:W-:Y:S01]  /*1010*/  IMAD.IADD R33, R118, 0x1, -R33 ;  /* 0x0000000176217824 */ /* 0x000fe200078e0a21 */
[----:B------:R-:W-:Y:S01]  /*1020*/  LOP3.LUT R15, R42, 0xfffffffc, RZ, 0xc0, !PT ;  /* 0xfffffffc2a0f7812 */ /* 0x000fe200078ec0ff */
[----:B------:R-:W-:Y:S01]  /*1030*/  IMAD.IADD R9, R10, 0x1, -R11 ;  /* 0x000000010a097824 */ /* 0x000fe200078e0a0b */
[----:B------:R-:W-:Y:S01]  /*1040*/  LEA.HI R36, R4, R7, RZ, 0x2 ;  /* 0x0000000704247211 */ /* 0x000fe200078f10ff */
[----:B------:R-:W-:Y:S01]  /*1050*/  IMAD.IADD R10, R12, 0x1, -R13 ;  /* 0x000000010c0a7824 */ /* 0x000fe200078e0a0d */
[----:B------:R-:W-:Y:S01]  /*1060*/  LOP3.LUT R17, R43, 0xfffffffc, RZ, 0xc0, !PT ;  /* 0xfffffffc2b117812 */ /* 0x000fe200078ec0ff */
[C---:B------:R-:W-:Y:S01]  /*1070*/  VIADD R12, R123.reuse, 0x30 ;  /* 0x000000307b0c7836 */ /* 0x040fe20000000000 */
[----:B------:R-:W-:Y:S01]  /*1080*/  LOP3.LUT R4, R36, 0xfffffffc, RZ, 0xc0, !PT ;  /* 0xfffffffc24047812 */ /* 0x000fe200078ec0ff */
[----:B------:R-:W-:Y:S01]  /*1090*/  VIADD R11, R123, 0x2c ;  /* 0x0000002c7b0b7836 */ /* 0x000fe20000000000 */
[----:B------:R-:W-:Y:S01]  /*10a0*/  SHF.R.S32.HI R19, RZ, 0x1f, R18 ;  /* 0x0000001fff137819 */ /* 0x000fe20000011412 */
[----:B------:R-:W-:Y:S01]  /*10b0*/  IMAD.SHL.U32 R43, R43, 0x8, RZ ;  /* 0x000000082b2b7824 */ /* 0x000fe200078e00ff */
[----:B------:R-:W-:Y:S01]  /*10c0*/  SHF.R.S32.HI R13, RZ, 0x1f, R12 ;  /* 0x0000001fff0d7819 */ /* 0x000fe2000001140c */
[----:B------:R-:W-:Y:S01]  /*10d0*/  IMAD.IADD R7, R7, 0x1, -R4 ;  /* 0x0000000107077824 */ /* 0x000fe200078e0a04 */
[----:B------:R-:W-:-:S02]  /*10e0*/  SHF.R.S32.HI R4, RZ, 0x1f, R11 ;  /* 0x0000001fff047819 */ /* 0x000fc4000001140b */
[----:B------:R-:W-:Y:S02]  /*10f0*/  LEA.HI R41, R13, R12, RZ, 0x2 ;  /* 0x0000000c0d297211 */ /* 0x000fe400078f10ff */
[----:B------:R-:W-:Y:S02]  /*1100*/  SHF.R.S32.HI R21, RZ, 0x1f, R20 ;  /* 0x0000001fff157819 */ /* 0x000fe40000011414 */
[C---:B------:R-:W-:Y:S01]  /*1110*/  LOP3.LUT R13, R41.reuse, 0xfffffffc, RZ, 0xc0, !PT ;  /* 0xfffffffc290d7812 */ /* 0x040fe200078ec0ff */
[----:B------:R-:W-:Y:S01]  /*1120*/  IMAD.SHL.U32 R41, R41, 0x8, RZ ;  /* 0x0000000829297824 */ /* 0x000fe200078e00ff */
[----:B------:R-:W-:Y:S02]  /*1130*/  LEA.HI R40, R4, R11, RZ, 0x2 ;  /* 0x0000000b04287211 */ /* 0x000fe400078f10ff */
[----:B------:R-:W-:Y:S01]  /*1140*/  LEA.HI R46, R19, R18, RZ, 0x2 ;  /* 0x00000012132e7211 */ /* 0x000fe200078f10ff */
[----:B------:R-:W-:Y:S01]  /*1150*/  IMAD.IADD R12, R12, 0x1, -R13 ;  /* 0x000000010c0c7824 */ /* 0x000fe200078e0a0d */
[----:B------:R-:W-:Y:S01]  /*1160*/  LEA.HI R47, R21, R20, RZ, 0x2 ;  /* 0x00000014152f7211 */ /* 0x000fe200078f10ff */
[----:B------:R-:W-:Y:S01]  /*1170*/  IMAD.IADD R13, R14, 0x1, -R15 ;  /* 0x000000010e0d7824 */ /* 0x000fe200078e0a0f */
[----:B------:R-:W-:Y:S01]  /*1180*/  LOP3.LUT R4, R40, 0xfffffffc, RZ, 0xc0, !PT ;  /* 0xfffffffc28047812 */ /* 0x000fe200078ec0ff */
        /* <DEDUP_REMOVED lines=21> */
[----:B------:R-:W-:Y:S01]  /*12e0*/  LEA.HI R51, R25, R24, RZ, 0x2 ;  /* 0x0000001819337211 */ /* 0x000fe200078f10ff */
[C---:B------:R-:W-:Y:S01]  /*12f0*/  VIADD R20, R123.reuse, 0x50 ;  /* 0x000000507b147836 */ /* 0x040fe20000000000 */
[----:B------:R-:W-:Y:S01]  /*1300*/  SHF.R.S32.HI R27, RZ, 0x1f, R26 ;  /* 0x0000001fff1b7819 */ /* 0x000fe2000001141a */
[----:B------:R-:W-:Y:S01]  /*1310*/  VIADD R19, R123, 0x4c ;  /* 0x0000004c7b137836 */ /* 0x000fe20000000000 */
[----:B------:R-:W-:Y:S01]  /*1320*/  LOP3.LUT R25, R51, 0xfffffffc, RZ, 0xc0, !PT ;  /* 0xfffffffc33197812 */ /* 0x000fe200078ec0ff */
        /* <DEDUP_REMOVED lines=17> */
[----:B------:R-:W-:Y:S01]  /*1440*/  LOP3.LUT R29, R55, 0xfffffffc, RZ, 0xc0, !PT ;  /* 0xfffffffc371d7812 */ /* 0x000fe200078ec0ff */
[----:B------:R-:W-:Y:S01]  /*1450*/  IMAD.IADD R22, R24, 0x1, -R25 ;  /* 0x0000000118167824 */ /* 0x000fe200078e0a19 */
[----:B------:R-:W-:Y:S01]  /*1460*/  SHF.R.S32.HI R4, RZ, 0x1f, R23 ;  /* 0x0000001fff047819 */ /* 0x000fe20000011417 */
[----:B------:R-:W-:Y:S01]  /*1470*/  VIADD R24, R123, 0x60 ;  /* 0x000000607b187836 */ /* 0x000fe20000000000 */
[----:B------:R-:W-:Y:S01]  /*1480*/  SHF.R.S32.HI R35, RZ, 0x1f, R129 ;  /* 0x0000001fff237819 */ /* 0x000fe20000011481 */
[----:B------:R-:W-:Y:S01]  /*1490*/  IMAD.SHL.U32 R55, R55, 0x8, RZ ;  /* 0x0000000837377824 */ /* 0x000fe200078e00ff */
[----:B------:R-:W-:-:S02]  /*14a0*/  LEA.HI R52, R4, R23, RZ, 0x2 ;  /* 0x0000001704347211 */ /* 0x000fc400078f10ff */
[----:B------:R-:W-:Y:S02]  /*14b0*/  SHF.R.S32.HI R25, RZ, 0x1f, R24 ;  /* 0x0000001fff197819 */ /* 0x000fe40000011418 */
[----:B------:R-:W-:Y:S02]  /*14c0*/  LOP3.LUT R4, R52, 0xfffffffc, RZ, 0xc0, !PT ;  /* 0xfffffffc34047812 */ /* 0x000fe400078ec0ff */
[----:B------:R-:W-:Y:S02]  /*14d0*/  LEA.HI R53, R25, R24, RZ, 0x2 ;  /* 0x0000001819357211 */ /* 0x000fe400078f10ff */
[----:B------:R-:W-:Y:S01]  /*14e0*/  SHF.R.S32.HI R32, RZ, 0x1f, R31 ;  /* 0x0000001fff207819 */ /* 0x000fe2000001141f */
[----:B------:R-:W-:Y:S01]  /*14f0*/  IMAD.IADD R23, R23, 0x1, -R4 ;  /* 0x0000000117177824 */ /* 0x000fe200078e0a04 */
[----:B------:R-:W-:Y:S01]  /*1500*/  LOP3.LUT R25, R53, 0xfffffffc, RZ, 0xc0, !PT ;  /* 0xfffffffc35197812 */ /* 0x000fe200078ec0ff */
[----:B------:R-:W-:Y:S01]  /*1510*/  IMAD R4, R5, UR4, RZ ;  /* 0x0000000405047c24 */ /* 0x000fe2000f8e02ff */
[----:B------:R-:W-:Y:S01]  /*1520*/  LEA.HI R58, R32, R31, RZ, 0x2 ;  /* 0x0000001f203a7211 */ /* 0x000fe200078f10ff */
[----:B------:R-:W-:Y:S01]  /*1530*/  IMAD.SHL.U32 R53, R53, 0x8, RZ ;  /* 0x0000000835357824 */ /* 0x000fe200078e00ff */
[----:B------:R-:W-:Y:S01]  /*1540*/  ULDC UR4, c[0x0][0x28c] ;  /* 0x0000a30000047ab9 */ /* 0x000fe20000000800 */
[----:B------:R-:W-:Y:S01]  /*1550*/  IMAD.IADD R24, R24, 0x1, -R25 ;  /* 0x0000000118187824 */ /* 0x000fe200078e0a19 */
[----:B------:R-:W-:Y:S01]  /*1560*/  IADD3 R128, P0, R4, R129, RZ ;  /* 0x0000008104807210 */ /* 0x000fe20007f1e0ff */
[----:B------:R-:W-:Y:S01]  /*1570*/  IMAD.IADD R25, R26, 0x1, -R27 ;  /* 0x000000011a197824 */ /* 0x000fe200078e0a1b */
[----:B------:R-:W-:Y:S01]  /*1580*/  LOP3.LUT R32, R58, 0xfffffffc, RZ, 0xc0, !PT ;  /* 0xfffffffc3a207812 */ /* 0x000fe200078ec0ff */
[----:B------:R-:W-:Y:S01]  /*1590*/  IMAD.IADD R26, R28, 0x1, -R29 ;  /* 0x000000011c1a7824 */ /* 0x000fe200078e0a1d */
[----:B------:R-:W-:Y:S01]  /*15a0*/  LEA.HI.X.SX32 R129, R4, R35, 0x1, P0 ;  /* 0x0000002304817211 */ /* 0x000fe200000f0eff */
[C---:B------:R-:W-:Y:S01]  /*15b0*/  VIADD R27, R123.reuse, 0x6c ;  /* 0x0000006c7b1b7836 */ /* 0x040fe20000000000 */
[----:B-----5:R-:W-:Y:S01]  /*15c0*/  FSETP.NEU.FTZ.AND P0, PT, R130, RZ, PT ;  /* 0x000000ff8200720b */ /* 0x020fe20003f1d000 */
[----:B------:R-:W-:Y:S01]  /*15d0*/  VIADD R29, R123, 0x70 ;  /* 0x000000707b1d7836 */ /* 0x000fe20000000000 */
        /* <DEDUP_REMOVED lines=101> */
.L_x_29075:
        /* <DEDUP_REMOVED lines=17> */
[----:B0-----:R-:W0:Y:S01]  /*1d40*/  MUFU.RCP R80, R80 ;  /* 0x0000005000507308 */ /* 0x001e220000001000 */
[----:B------:R-:W-:-:S11]  /*1d50*/  LEA R130, R130, UR4, 0x2 ;  /* 0x0000000482827c11 */ /* 0x000fd6000f8e10ff */
        /* <DEDUP_REMOVED lines=38> */
[C---:B------:R-:W-:Y:S02]  /*1fc0*/  VIADD R81, R123.reuse, 0x4 ;  /* 0x000000047b517836 */ /* 0x040fe40000000000 */
[C---:B------:R-:W-:Y:S02]  /*1fd0*/  VIADD R89, R123.reuse, 0xc ;  /* 0x0000000c7b597836 */ /* 0x040fe40000000000 */
[C---:B------:R-:W-:Y:S01]  /*1fe0*/  VIADD R84, R123.reuse, 0x8 ;  /* 0x000000087b547836 */ /* 0x040fe20000000000 */
[----:B------:R-:W-:Y:S01]  /*1ff0*/  SHF.R.S32.HI R82, RZ, 0x1f, R81 ;  /* 0x0000001fff527819 */ /* 0x000fe20000011451 */
[----:B------:R-:W-:Y:S01]  /*2000*/  VIADD R133, R123, 0x10 ;  /* 0x000000107b857836 */ /* 0x000fe20000000000 */
[----:B------:R-:W-:Y:S02]  /*2010*/  SHF.R.S32.HI R86, RZ, 0x1f, R89 ;  /* 0x0000001fff567819 */ /* 0x000fe40000011459 */
[----:B------:R-:W-:-:S02]  /*2020*/  LEA.HI R83, R82, R81, RZ, 0x2 ;  /* 0x0000005152537211 */ /* 0x000fc400078f10ff */
[----:B------:R-:W-:Y:S02]  /*2030*/  SHF.R.S32.HI R85, RZ, 0x1f, R84 ;  /* 0x0000001fff557819 */ /* 0x000fe40000011454 */
[----:B------:R-:W-:Y:S02]  /*2040*/  LEA.HI R132, R86, R89, RZ, 0x2 ;  /* 0x0000005956847211 */ /* 0x000fe400078f10ff */
[----:B------:R-:W-:Y:S02]  /*2050*/  LOP3.LUT R82, R83, 0xfffffffc, RZ, 0xc0, !PT ;  /* 0xfffffffc53527812 */ /* 0x000fe400078ec0ff */
[----:B------:R-:W-:Y:S02]  /*2060*/  LEA.HI R87, R85, R84, RZ, 0x2 ;  /* 0x0000005455577211 */ /* 0x000fe400078f10ff */
[----:B0-----:R-:W-:Y:S01]  /*2070*/  LOP3.LUT R78, R132, 0xfffffffc, RZ, 0xc0, !PT ;  /* 0xfffffffc844e7812 */ /* 0x001fe200078ec0ff */
        /* <DEDUP_REMOVED lines=13> */
[----:B------:R-:W-:-:S02]  /*2150*/  LOP3.LUT R85, R84, 0xffffffe0, RZ, 0xc0, !PT ;  /* 0xffffffe054557812 */ /* 0x000fc400078ec0ff */
        /* <DEDUP_REMOVED lines=8> */
[----:B------:R-:W-:Y:S02]  /*21e0*/  LOP3.LUT R83, R83, 0xffffffe0, RZ, 0xc0, !PT ;  /* 0xffffffe053537812 */ /* 0x000fe400078ec0ff */
[----:B------:R-:W-:-:S04]  /*21f0*/  LOP3.LUT R133, R132, 0xffffffe0, RZ, 0xc0, !PT ;  /* 0xffffffe084857812 */ /* 0x000fc800078ec0ff */
[----:B------:R-:W-:Y:S02]  /*2200*/  SHF.R.S32.HI R132, RZ, 0x1f, R133 ;  /* 0x0000001fff847819 */ /* 0x000fe40000011485 */
[----:B--2---:R-:W-:-:S05]  /*2210*/  SHF.R.S32.HI R78, RZ, 0x1f, R80 ;  /* 0x0000001fff4e7819 */ /* 0x004fca0000011450 */
[----:B------:R-:W-:Y:S02]  /*2220*/  IMAD R81, R78, UR13, RZ ;  /* 0x0000000d4e517c24 */ /* 0x000fe4000f8e02ff */
[----:B------:R-:W-:-:S04]  /*2230*/  IMAD.WIDE.U32 R78, R80, UR13, R128 ;  /* 0x0000000d504e7c25 */ /* 0x000fc8000f8e0080 */
[----:B------:R-:W-:Y:S01]  /*2240*/  IMAD R81, R80, R31, R81 ;  /* 0x0000001f50517224 */ /* 0x000fe200078e0251 */
[-C--:B------:R-:W-:Y:S02]  /*2250*/  IADD3 R80, P0, P1, R85, R78.reuse, R86 ;  /* 0x0000004e55507210 */ /* 0x080fe4000791e056 */
[--C-:B------:R-:W-:Y:S01]  /*2260*/  SHF.R.S32.HI R85, RZ, 0x1f, R88.reuse ;  /* 0x0000001fff557819 */ /* 0x100fe20000011458 */
[----:B------:R-:W-:Y:S01]  /*2270*/  IMAD.IADD R79, R79, 0x1, R81 ;  /* 0x000000014f4f7824 */ /* 0x000fe200078e0251 */
[----:B------:R-:W-:Y:S02]  /*2280*/  SHF.R.S32.HI R86, RZ, 0x1f, R87 ;  /* 0x0000001fff567819 */ /* 0x000fe40000011457 */
[-C--:B------:R-:W-:Y:S02]  /*2290*/  IADD3 R82, P4, P5, R83, R78.reuse, R135 ;  /* 0x0000004e53527210 */ /* 0x080fe40007d9e087 */
[----:B------:R-:W-:Y:S02]  /*22a0*/  IADD3.X R89, R84, R79, R89, P0, P1 ;  /* 0x0000004f54597210 */ /* 0x000fe400007e2459 */
[----:B------:R-:W-:-:S02]  /*22b0*/  IADD3 R81, P0, P1, R87, R78, R88 ;  /* 0x0000004e57517210 */ /* 0x000fc4000791e058 */
[----:B------:R-:W-:Y:S02]  /*22c0*/  SHF.R.S32.HI R88, RZ, 0x1f, R83 ;  /* 0x0000001fff587819 */ /* 0x000fe40000011453 */
[--C-:B------:R-:W-:Y:S02]  /*22d0*/  IADD3 R84, P2, P3, R133, R78, R134.reuse ;  /* 0x0000004e85547210 */ /* 0x100fe40007b5e086 */
[----:B------:R-:W-:Y:S02]  /*22e0*/  SHF.R.S32.HI R87, RZ, 0x1f, R134 ;  /* 0x0000001fff577819 */ /* 0x000fe40000011486 */
[----:B------:R-:W-:Y:S02]  /*22f0*/  SHF.R.S32.HI R83, RZ, 0x1f, R135 ;  /* 0x0000001fff537819 */ /* 0x000fe40000011487 */
[-C--:B------:R-:W-:Y:S02]  /*2300*/  IADD3.X R86, R86, R79.reuse, R85, P0, P1 ;  /* 0x0000004f56567210 */ /* 0x080fe400007e2455 */
[----:B------:R-:W-:-:S02]  /*2310*/  IADD3.X R87, R132, R79, R87, P2, P3 ;  /* 0x0000004f84577210 */ /* 0x000fc400017e6457 */
[----:B------:R-:W-:Y:S02]  /*2320*/  IADD3.X R83, R88, R79, R83, P4, P5 ;  /* 0x0000004f58537210 */ /* 0x000fe400027ea453 */
[----:B------:R-:W-:Y:S02]  /*2330*/  SHF.R.S32.HI R88, RZ, 0x1f, R123 ;  /* 0x0000001fff587819 */ /* 0x000fe4000001147b */
[----:B------:R-:W-:Y:S02]  /*2340*/  IADD3 R132, P0, R123, R78, RZ ;  /* 0x0000004e7b847210 */ /* 0x000fe40007f1e0ff */
[----:B------:R-:W-:Y:S02]  /*2350*/  LOP3.LUT R85, R136, 0xffffffe0, RZ, 0xc0, !PT ;  /* 0xffffffe088557812 */ /* 0x000fe400078ec0ff */
[----:B------:R-:W-:Y:S01]  /*2360*/  LEA R140, P1, R132, UR8, 0x2 ;  /* 0x00000008848c7c11 */ /* 0x000fe2000f8210ff */
[----:B------:R-:W-:Y:S01]  /*2370*/  IMAD.X R133, R88, 0x1, R79, P0 ;  /* 0x0000000158857824 */ /* 0x000fe200000e064f */
[----:B------:R-:W-:-:S02]  /*2380*/  SHF.R.S32.HI R134, RZ, 0x1f, R85 ;  /* 0x0000001fff867819 */ /* 0x000fc40000011455 */
[--C-:B------:R-:W-:Y:S02]  /*2390*/  IADD3 R85, P3, P4, R85, R78, R138.reuse ;  /* 0x0000004e55557210 */ /* 0x100fe40007c7e08a */
[----:B------:R-:W-:Y:S02]  /*23a0*/  SHF.R.S32.HI R138, RZ, 0x1f, R138 ;  /* 0x0000001fff8a7819 */ /* 0x000fe4000001148a */
[----:B------:R-:W-:Y:S02]  /*23b0*/  LEA R152, P2, R80, UR8, 0x2 ;  /* 0x0000000850987c11 */ /* 0x000fe4000f8410ff */
[----:B------:R-:W-:Y:S02]  /*23c0*/  LEA R136, P0, R81, UR8, 0x2 ;  /* 0x0000000851887c11 */ /* 0x000fe4000f8010ff */
[----:B------:R-:W-:Y:S02]  /*23d0*/  LEA.HI.X R141, R132, UR9, R133, 0x2, P1 ;  /* 0x00000009848d7c11 */ /* 0x000fe400088f1485 */
[----:B------:R-:W-:-:S02]  /*23e0*/  IADD3.X R88, R134, R79, R138, P3, P4 ;  /* 0x0000004f86587210 */ /* 0x000fc40001fe848a */
[----:B------:R-:W-:Y:S01]  /*23f0*/  LEA.HI.X R153, R80, UR9, R89, 0x2, P2 ;  /* 0x0000000950997c11 */ /* 0x000fe200090f1459 */
[----:B------:R0:W2:Y:S01]  /*2400*/  LDG.E.CONSTANT R159, desc[UR10][R140.64] ;  /* 0x0000000a8c9f7981 */ /* 0x0000a2000c1e9900 */
[----:B------:R-:W-:Y:S02]  /*2410*/  LEA R150, P1, R84, UR8, 0x2 ;  /* 0x0000000854967c11 */ /* 0x000fe4000f8210ff */
[----:B------:R-:W-:Y:S01]  /*2420*/  LEA.HI.X R137, R81, UR9, R86, 0x2, P0 ;  /* 0x0000000951897c11 */ /* 0x000fe200080f1456 */
[----:B------:R-:W3:Y:S01]  /*2430*/  LDG.E.CONSTANT R158, desc[UR10][R152.64] ;  /* 0x0000000a989e7981 */ /* 0x000ee2000c1e9900 */
[----:B------:R-:W-:Y:S02]  /*2440*/  LEA R148, P2, R82, UR8, 0x2 ;  /* 0x0000000852947c11 */ /* 0x000fe4000f8410ff */
[----:B------:R-:W-:Y:S02]  /*2450*/  IADD3 R81, P3, P4, R35, R78, R6 ;  /* 0x0000004e23517210 */ /* 0x000fe40007c7e006 */
[----:B------:R-:W-:-:S02]  /*2460*/  LEA.HI.X R151, R84, UR9, R87, 0x2, P1 ;  /* 0x0000000954977c11 */ /* 0x000fc400088f1457 */
[----:B------:R-:W-:Y:S02]  /*2470*/  LEA.HI.X R149, R82, UR9, R83, 0x2, P2 ;  /* 0x0000000952957c11 */ /* 0x000fe400090f1453 */
[----:B------:R-:W-:Y:S02]  /*2480*/  LEA R134, P0, R85, UR8, 0x2 ;  /* 0x0000000855867c11 */ /* 0x000fe4000f8010ff */
[----:B------:R-:W-:Y:S01]  /*2490*/  LEA R80, P1, R81, UR8, 0x2 ;  /* 0x0000000851507c11 */ /* 0x000fe2000f8210ff */
[----:B------:R-:W4:Y:S01]  /*24a0*/  LDG.E.CONSTANT R156, desc[UR10][R148.64] ;  /* 0x0000000a949c7981 */ /* 0x000f22000c1e9900 */
[----:B------:R-:W-:Y:S02]  /*24b0*/  IADD3.X R86, R58, R79, R59, P3, P4 ;  /* 0x0000004f3a567210 */ /* 0x000fe40001fe843b */
[-C--:B------:R-:W-:Y:S02]  /*24c0*/  IADD3 R84, P2, P3, R34, R78.reuse, R7 ;  /* 0x0000004e22547210 */ /* 0x080fe40007b5e007 */
[----:B------:R-:W-:-:S02]  /*24d0*/  IADD3 R82, P4, P5, R37, R78, R8 ;  /* 0x0000004e25527210 */ /* 0x000fc40007d9e008 */
[----:B------:R-:W-:Y:S02]  /*24e0*/  LEA.HI.X R135, R85, UR9, R88, 0x2, P0 ;  /* 0x0000000955877c11 */ /* 0x000fe400080f1458 */
[----:B------:R-:W-:Y:S02]  /*24f0*/  LEA.HI.X R81, R81, UR9, R86, 0x2, P1 ;  /* 0x0000000951517c11 */ /* 0x000fe400088f1456 */
[----:B------:R-:W-:Y:S01]  /*2500*/  LEA R146, P0, R84, UR8, 0x2 ;  /* 0x0000000854927c11 */ /* 0x000fe2000f8010ff */
[----:B------:R-:W5:Y:S01]  /*2510*/  LDG.E.CONSTANT R157, desc[UR10][R134.64] ;  /* 0x0000000a869d7981 */ /* 0x000f62000c1e9900 */
[----:B------:R-:W-:Y:S02]  /*2520*/  LEA R144, P1, R82, UR8, 0x2 ;  /* 0x0000000852907c11 */ /* 0x000fe4000f8210ff */
[-C--:B------:R-:W-:Y:S01]  /*2530*/  IADD3.X R89, R60, R79.reuse, R61, P2, P3 ;  /* 0x0000004f3c597210 */ /* 0x080fe200017e643d */
[----:B------:R-:W4:Y:S01]  /*2540*/  LDG.E.CONSTANT R155, desc[UR10][R80.64] ;  /* 0x0000000a509b7981 */ /* 0x000f22000c1e9900 */
[----:B------:R-:W-:-:S02]  /*2550*/  IADD3.X R87, R62, R79, R63, P4, P5 ;  /* 0x0000004f3e577210 */ /* 0x000fc400027ea43f */
[-C--:B------:R-:W-:Y:S02]  /*2560*/  IADD3 R85, P4, P5, R36, R78.reuse, R9 ;  /* 0x0000004e24557210 */ /* 0x080fe40007d9e009 */
[----:B------:R-:W-:Y:S02]  /*2570*/  IADD3 R83, P2, P3, R39, R78, R10 ;  /* 0x0000004e27537210 */ /* 0x000fe40007b5e00a */
[----:B------:R-:W-:Y:S02]  /*2580*/  LEA.HI.X R147, R84, UR9, R89, 0x2, P0 ;  /* 0x0000000954937c11 */ /* 0x000fe400080f1459 */
[----:B------:R-:W-:Y:S02]  /*2590*/  LEA.HI.X R145, R82, UR9, R87, 0x2, P1 ;  /* 0x0000000952917c11 */ /* 0x000fe400088f1457 */
[----:B------:R-:W-:Y:S02]  /*25a0*/  LEA R138, P0, R85, UR8, 0x2 ;  /* 0x00000008558a7c11 */ /* 0x000fe4000f8010ff */
[----:B------:R-:W-:Y:S01]  /*25b0*/  LEA R86, P1, R83, UR8, 0x2 ;  /* 0x0000000853567c11 */ /* 0x000fe2000f8210ff */
[----:B------:R-:W4:Y:S01]  /*25c0*/  LDG.E.CONSTANT R153, desc[UR10][R144.64] ;  /* 0x0000000a90997981 */ /* 0x000f22000c1e9900 */
[----:B------:R-:W-:-:S02]  /*25d0*/  IADD3.X R132, R64, R79, R65, P4, P5 ;  /* 0x0000004f40847210 */ /* 0x000fc400027ea441 */
[----:B------:R-:W-:Y:S02]  /*25e0*/  IADD3.X R88, R66, R79, R67, P2, P3 ;  /* 0x0000004f42587210 */ /* 0x000fe400017e6443 */
[-C--:B------:R-:W-:Y:S02]  /*25f0*/  IADD3 R82, P2, P3, R41, R78.reuse, R12 ;  /* 0x0000004e29527210 */ /* 0x080fe40007b5e00c */
[----:B------:R-:W-:Y:S02]  /*2600*/  LEA.HI.X R139, R85, UR9, R132, 0x2, P0 ;  /* 0x00000009558b7c11 */ /* 0x000fe400080f1484 */
[----:B------:R-:W-:Y:S02]  /*2610*/  LEA.HI.X R87, R83, UR9, R88, 0x2, P1 ;  /* 0x0000000953577c11 */ /* 0x000fe400088f1458 */
[----:B------:R-:W-:Y:S02]  /*2620*/  IADD3 R84, P4, P5, R38, R78, R11 ;  /* 0x0000004e26547210 */ /* 0x000fe40007d9e00b */
[----:B------:R-:W-:-:S02]  /*2630*/  LEA R132, P1, R82, UR8, 0x2 ;  /* 0x0000000852847c11 */ /* 0x000fc4000f8210ff */
[-C--:B------:R-:W-:Y:S02]  /*2640*/  IADD3.X R83, R70, R79.reuse, R71, P2, P3 ;  /* 0x0000004f46537210 */ /* 0x080fe400017e6447 */
[----:B------:R-:W-:Y:S02]  /*2650*/  LEA R142, P0, R84, UR8, 0x2 ;  /* 0x00000008548e7c11 */ /* 0x000fe4000f8010ff */
[-C--:B------:R-:W-:Y:S02]  /*2660*/  IADD3.X R85, R68, R79.reuse, R69, P4, P5 ;  /* 0x0000004f44557210 */ /* 0x080fe400027ea445 */
[----:B------:R-:W-:Y:S02]  /*2670*/  LEA.HI.X R133, R82, UR9, R83, 0x2, P1 ;  /* 0x0000000952857c11 */ /* 0x000fe400088f1453 */
[----:B------:R-:W-:Y:S02]  /*2680*/  IADD3 R83, P3, P4, R43, R78, R14 ;  /* 0x0000004e2b537210 */ /* 0x000fe40007c7e00e */
[----:B------:R-:W-:Y:S01]  /*2690*/  LEA.HI.X R143, R84, UR9, R85, 0x2, P0 ;  /* 0x00000009548f7c11 */ /* 0x000fe200080f1455 */
[----:B------:R-:W4:Y:S01]  /*26a0*/  LDG.E.CONSTANT R149, desc[UR10][R132.64] ;  /* 0x0000000a84957981 */ /* 0x000f22000c1e9900 */
[----:B------:R-:W-:-:S02]  /*26b0*/  IADD3.X R84, R74, R79, R75, P3, P4 ;  /* 0x0000004f4a547210 */ /* 0x000fc40001fe844b */
[C---:B------:R-:W-:Y:S01]  /*26c0*/  LEA R82, P5, R83.reuse, UR8, 0x2 ;  /* 0x0000000853527c11 */ /* 0x040fe2000f8a10ff */
[----:B------:R1:W5:Y:S03]  /*26d0*/  LDG.E.CONSTANT R85, desc[UR10][R136.64] ;  /* 0x0000000a88557981 */ /* 0x000366000c1e9900 */
[----:B------:R-:W-:Y:S02]  /*26e0*/  LEA.HI.X R83, R83, UR9, R84, 0x2, P5 ;  /* 0x0000000953537c11 */ /* 0x000fe4000a8f1454 */
[----:B------:R1:W4:Y:S01]  /*26f0*/  LDG.E.CONSTANT R84, desc[UR10][R150.64] ;  /* 0x0000000a96547981 */ /* 0x000322000c1e9900 */
[----:B------:R-:W-:-:S04]  /*2700*/  IADD3 R89, P0, P1, R40, R78, R13 ;  /* 0x0000004e28597210 */ /* 0x000fc8000791e00d */
[C---:B------:R-:W-:Y:S02]  /*2710*/  LEA R88, P2, R89.reuse, UR8, 0x2 ;  /* 0x0000000859587c11 */ /* 0x040fe4000f8410ff */
[-C--:B------:R-:W-:Y:S02]  /*2720*/  IADD3.X R154, R72, R79.reuse, R73, P0, P1 ;  /* 0x0000004f489a7210 */ /* 0x080fe400007e2449 */
[----:B0-----:R-:W-:Y:S01]  /*2730*/  IADD3 R141, P0, P1, R42, R78, R15 ;  /* 0x0000004e2a8d7210 */ /* 0x001fe2000791e00f */
[----:B------:R-:W4:Y:S01]  /*2740*/  LDG.E.CONSTANT R151, desc[UR10][R86.64] ;  /* 0x0000000a56977981 */ /* 0x000f22000c1e9900 */
[----:B------:R-:W-:Y:S02]  /*2750*/  LEA.HI.X R89, R89, UR9, R154, 0x2, P2 ;  /* 0x0000000959597c11 */ /* 0x000fe400090f149a */
[----:B------:R-:W-:Y:S02]  /*2760*/  IADD3.X R154, R76, R79, R77, P0, P1 ;  /* 0x0000004f4c9a7210 */ /* 0x000fe400007e244d */
[----:B------:R-:W-:-:S04]  /*2770*/  LEA R140, P2, R141, UR8, 0x2 ;  /* 0x000000088d8c7c11 */ /* 0x000fc8000f8410ff */
[----:B------:R-:W-:Y:S02]  /*2780*/  LEA.HI.X R141, R141, UR9, R154, 0x2, P2 ;  /* 0x000000098d8d7c11 */ /* 0x000fe400090f149a */
[----:B------:R-:W4:Y:S01]  /*2790*/  LDG.E.CONSTANT R154, desc[UR10][R146.64] ;  /* 0x0000000a929a7981 */ /* 0x000f22000c1e9900 */
[----:B-1----:R-:W-:-:S04]  /*27a0*/  IADD3 R137, P3, P4, R45, R78, R16 ;  /* 0x0000004e2d897210 */ /* 0x002fc80007c7e010 */
[----:B------:R-:W-:Y:S02]  /*27b0*/  IADD3.X R152, R90, R79, R91, P3, P4 ;  /* 0x0000004f5a987210 */ /* 0x000fe40001fe845b */
[C---:B------:R-:W-:Y:S02]  /*27c0*/  LEA R136, P5, R137.reuse, UR8, 0x2 ;  /* 0x0000000889887c11 */ /* 0x040fe4000f8a10ff */
[----:B------:R-:W-:Y:S01]  /*27d0*/  IADD3 R135, P0, P1, R44, R78, R17 ;  /* 0x0000004e2c877210 */ /* 0x000fe2000791e011 */
[----:B------:R-:W4:Y:S01]  /*27e0*/  LDG.E.CONSTANT R147, desc[UR10][R82.64] ;  /* 0x0000000a52937981 */ /* 0x000f22000c1e9900 */
[----:B------:R-:W-:-:S03]  /*27f0*/  LEA.HI.X R137, R137, UR9, R152, 0x2, P5 ;  /* 0x0000000989897c11 */ /* 0x000fc6000a8f1498 */
[----:B------:R0:W4:Y:S01]  /*2800*/  LDG.E.CONSTANT R152, desc[UR10][R138.64] ;  /* 0x0000000a8a987981 */ /* 0x000122000c1e9900 */
[-C--:B------:R-:W-:Y:S02]  /*2810*/  IADD3.X R150, R92, R79.reuse, R93, P0, P1 ;  /* 0x0000004f5c967210 */ /* 0x080fe400007e245d */
[----:B------:R-:W-:Y:S02]  /*2820*/  LEA R134, P2, R135, UR8, 0x2 ;  /* 0x0000000887867c11 */ /* 0x000fe4000f8410ff */
[----:B------:R-:W-:Y:S02]  /*2830*/  IADD3 R81, P3, P4, R47, R78, R18 ;  /* 0x0000004e2f517210 */ /* 0x000fe40007c7e012 */
[----:B------:R-:W-:Y:S02]  /*2840*/  LEA.HI.X R135, R135, UR9, R150, 0x2, P2 ;  /* 0x0000000987877c11 */ /* 0x000fe400090f1496 */
[----:B------:R-:W4:Y:S01]  /*2850*/  LDG.E.CONSTANT R150, desc[UR10][R142.64] ;  /* 0x0000000a8e967981 */ /* 0x000f22000c1e9900 */
[----:B------:R-:W-:-:S02]  /*2860*/  IADD3.X R148, R94, R79, R95, P3, P4 ;  /* 0x0000004f5e947210 */ /* 0x000fc40001fe845f */
[----:B------:R-:W-:Y:S02]  /*2870*/  LEA R80, P5, R81, UR8, 0x2 ;  /* 0x0000000851507c11 */ /* 0x000fe4000f8a10ff */
[-C--:B0-----:R-:W-:Y:S02]  /*2880*/  IADD3 R139, P3, P4, R49, R78.reuse, R20 ;  /* 0x0000004e318b7210 */ /* 0x081fe40007c7e014 */
[----:B------:R-:W-:Y:S02]  /*2890*/  LEA.HI.X R81, R81, UR9, R148, 0x2, P5 ;  /* 0x0000000951517c11 */ /* 0x000fe4000a8f1494 */
[----:B------:R0:W4:Y:S01]  /*28a0*/  LDG.E.CONSTANT R148, desc[UR10][R88.64] ;  /* 0x0000000a58947981 */ /* 0x000122000c1e9900 */
[----:B------:R-:W-:Y:S02]  /*28b0*/  IADD3 R145, P0, P1, R46, R78, R19 ;  /* 0x0000004e2e917210 */ /* 0x000fe4000791e013 */
[----:B------:R-:W-:Y:S01]  /*28c0*/  IADD3.X R144, R98, R79, R99, P3, P4 ;  /* 0x0000004f62907210 */ /* 0x000fe20001fe8463 */
[----:B------:R-:W4:Y:S01]  /*28d0*/  LDG.E.CONSTANT R142, desc[UR10][R134.64] ;  /* 0x0000000a868e7981 */ /* 0x000f22000c1e9900 */
[----:B------:R-:W-:-:S02]  /*28e0*/  LEA R138, P5, R139, UR8, 0x2 ;  /* 0x000000088b8a7c11 */ /* 0x000fc4000f8a10ff */
[----:B------:R-:W-:Y:S01]  /*28f0*/  LEA R86, P2, R145, UR8, 0x2 ;  /* 0x0000000891567c11 */ /* 0x000fe2000f8410ff */
[----:B------:R-:W4:Y:S01]  /*2900*/  LDG.E.CONSTANT R143, desc[UR10][R80.64] ;  /* 0x0000000a508f7981 */ /* 0x000f22000c1e9900 */
[----:B------:R-:W-:Y:S02]  /*2910*/  IADD3.X R146, R96, R79, R97, P0, P1 ;  /* 0x0000004f60927210 */ /* 0x000fe400007e2461 */
[-C--:B0-----:R-:W-:Y:S02]  /*2920*/  IADD3 R89, P0, P1, R48, R78.reuse, R21 ;  /* 0x0000004e30597210 */ /* 0x081fe4000791e015 */
[----:B------:R-:W-:Y:S02]  /*2930*/  LEA.HI.X R139, R139, UR9, R144, 0x2, P5 ;  /* 0x000000098b8b7c11 */ /* 0x000fe4000a8f1490 */
[----:B------:R-:W4:Y:S01]  /*2940*/  LDG.E.CONSTANT R144, desc[UR10][R140.64] ;  /* 0x0000000a8c907981 */ /* 0x000f22000c1e9900 */
[----:B------:R-:W-:Y:S02]  /*2950*/  LEA.HI.X R87, R145, UR9, R146, 0x2, P2 ;  /* 0x0000000991577c11 */ /* 0x000fe400090f1492 */
[----:B------:R-:W-:Y:S01]  /*2960*/  IADD3 R83, P3, P4, R51, R78, R22 ;  /* 0x0000004e33537210 */ /* 0x000fe20007c7e016 */
[----:B------:R0:W4:Y:S01]  /*2970*/  LDG.E.CONSTANT R145, desc[UR10][R136.64] ;  /* 0x0000000a88917981 */ /* 0x000122000c1e9900 */
[----:B------:R-:W-:-:S02]  /*2980*/  LEA R88, P2, R89, UR8, 0x2 ;  /* 0x0000000859587c11 */ /* 0x000fc4000f8410ff */
[-C--:B------:R-:W-:Y:S01]  /*2990*/  IADD3.X R160, R100, R79.reuse, R101, P0, P1 ;  /* 0x0000004f64a07210 */ /* 0x080fe200007e2465 */
[----:B------:R1:W4:Y:S01]  /*29a0*/  LDG.E.CONSTANT R132, desc[UR10][R86.64] ;  /* 0x0000000a56847981 */ /* 0x000322000c1e9900 */
[----:B------:R-:W-:Y:S02]  /*29b0*/  LEA R82, P0, R83, UR8, 0x2 ;  /* 0x0000000853527c11 */ /* 0x000fe4000f8010ff */
[----:B------:R-:W-:Y:S01]  /*29c0*/  IADD3.X R146, R102, R79, R103, P3, P4 ;  /* 0x0000004f66927210 */ /* 0x000fe20001fe8467 */
[----:B------:R1:W4:Y:S01]  /*29d0*/  LDG.E.CONSTANT R133, desc[UR10][R138.64] ;  /* 0x0000000a8a857981 */ /* 0x000322000c1e9900 */
[----:B------:R-:W-:Y:S02]  /*29e0*/  LEA.HI.X R89, R89, UR9, R160, 0x2, P2 ;  /* 0x0000000959597c11 */ /* 0x000fe400090f14a0 */
[----:B0-----:R-:W-:Y:S02]  /*29f0*/  IADD3 R136, P1, P2, R50, R78, R23 ;  /* 0x0000004e32887210 */ /* 0x001fe40007a3e017 */
[----:B------:R-:W-:Y:S01]  /*2a00*/  LEA.HI.X R83, R83, UR9, R146, 0x2, P0 ;  /* 0x0000000953537c11 */ /* 0x000fe200080f1492 */
[----:B------:R0:W4:Y:S01]  /*2a10*/  LDG.E.CONSTANT R134, desc[UR10][R88.64] ;  /* 0x0000000a58867981 */ /* 0x000122000c1e9900 */
[----:B------:R-:W-:-:S02]  /*2a20*/  LEA R80, P0, R136, UR8, 0x2 ;  /* 0x0000000888507c11 */ /* 0x000fc4000f8010ff */
[-C--:B------:R-:W-:Y:S01]  /*2a30*/  IADD3.X R81, R104, R79.reuse, R105, P1, P2 ;  /* 0x0000004f68517210 */ /* 0x080fe20000fe4469 */
[----:B------:R0:W4:Y:S01]  /*2a40*/  LDG.E.CONSTANT R135, desc[UR10][R82.64] ;  /* 0x0000000a52877981 */ /* 0x000122000c1e9900 */
[----:B-1----:R-:W-:Y:S02]  /*2a50*/  IADD3 R87, P1, P2, R53, R78, R24 ;  /* 0x0000004e35577210 */ /* 0x002fe40007a3e018 */
[----:B------:R-:W-:Y:S02]  /*2a60*/  LEA.HI.X R81, R136, UR9, R81, 0x2, P0 ;  /* 0x0000000988517c11 */ /* 0x000fe400080f1451 */
[----:B------:R-:W-:Y:S02]  /*2a70*/  LEA R86, P0, R87, UR8, 0x2 ;  /* 0x0000000857567c11 */ /* 0x000fe4000f8010ff */
[----:B------:R-:W-:-:S04]  /*2a80*/  IADD3.X R136, R106, R79, R107, P1, P2 ;  /* 0x0000004f6a887210 */ /* 0x000fc80000fe446b */
[----:B------:R-:W-:Y:S02]  /*2a90*/  LEA.HI.X R87, R87, UR9, R136, 0x2, P0 ;  /* 0x0000000957577c11 */ /* 0x000fe400080f1488 */
[-C--:B------:R-:W-:Y:S01]  /*2aa0*/  IADD3 R138, P0, P1, R52, R78.reuse, R25 ;  /* 0x0000004e348a7210 */ /* 0x080fe2000791e019 */
[----:B------:R1:W4:Y:S03]  /*2ab0*/  LDG.E.CONSTANT R136, desc[UR10][R80.64] ;  /* 0x0000000a50887981 */ /* 0x000326000c1e9900 */
[----:B------:R-:W-:Y:S01]  /*2ac0*/  LEA R160, P2, R138, UR8, 0x2 ;  /* 0x000000088aa07c11 */ /* 0x000fe2000f8410ff */
[----:B------:R1:W4:Y:S01]  /*2ad0*/  LDG.E.CONSTANT R137, desc[UR10][R86.64] ;  /* 0x0000000a56897981 */ /* 0x000322000c1e9900 */
[----:B0-----:R-:W-:Y:S02]  /*2ae0*/  IADD3.X R89, R108, R79, R109, P0, P1 ;  /* 0x0000004f6c597210 */ /* 0x001fe400007e246d */
[----:B------:R-:W-:-:S02]  /*2af0*/  IADD3 R88, P0, P1, R55, R78, R26 ;  /* 0x0000004e37587210 */ /* 0x000fc4000791e01a */
[----:B------:R-:W-:Y:S02]  /*2b00*/  LEA.HI.X R161, R138, UR9, R89, 0x2, P2 ;  /* 0x000000098aa17c11 */ /* 0x000fe400090f1459 */
[----:B------:R-:W-:Y:S02]  /*2b10*/  LEA R82, P2, R88, UR8, 0x2 ;  /* 0x0000000858527c11 */ /* 0x000fe4000f8410ff */
[----:B------:R-:W-:Y:S01]  /*2b20*/  IADD3.X R83, R110, R79, R111, P0, P1 ;  /* 0x0000004f6e537210 */ /* 0x000fe200007e246f */
[----:B------:R-:W4:Y:S03]  /*2b30*/  LDG.E.CONSTANT R138, desc[UR10][R160.64] ;  /* 0x0000000aa08a7981 */ /* 0x000f26000c1e9900 */
[----:B------:R-:W-:Y:S02]  /*2b40*/  LEA.HI.X R83, R88, UR9, R83, 0x2, P2 ;  /* 0x0000000958537c11 */ /* 0x000fe400090f1453 */
[----:B------:R-:W-:-:S03]  /*2b50*/  IADD3 R88, P0, P1, R54, R78, R27 ;  /* 0x0000004e36587210 */ /* 0x000fc6000791e01b */
[----:B------:R0:W4:Y:S01]  /*2b60*/  LDG.E.CONSTANT R139, desc[UR10][R82.64] ;  /* 0x0000000a528b7981 */ /* 0x000122000c1e9900 */
[----:B-1----:R-:W-:Y:S02]  /*2b70*/  LEA R80, P2, R88, UR8, 0x2 ;  /* 0x0000000858507c11 */ /* 0x002fe4000f8410ff */
[-C--:B------:R-:W-:Y:S02]  /*2b80*/  IADD3.X R81, R112, R79.reuse, R113, P0, P1 ;  /* 0x0000004f70517210 */ /* 0x080fe400007e2471 */
[----:B------:R-:W-:Y:S02]  /*2b90*/  IADD3 R86, P0, P1, R57, R78, R28 ;  /* 0x0000004e39567210 */ /* 0x000fe4000791e01c */
[----:B------:R-:W-:Y:S02]  /*2ba0*/  LEA.HI.X R81, R88, UR9, R81, 0x2, P2 ;  /* 0x0000000958517c11 */ /* 0x000fe400090f1451 */
[----:B------:R-:W-:Y:S01]  /*2bb0*/  LEA R88, P2, R86, UR8, 0x2 ;  /* 0x0000000856587c11 */ /* 0x000fe2000f8410ff */
[----:B0-----:R-:W-:Y:S01]  /*2bc0*/  LDS.64 R82, [R32+0x8] ;  /* 0x0000080020527984 */ /* 0x001fe20000000a00 */
[----:B------:R-:W-:-:S02]  /*2bd0*/  IADD3.X R87, R114, R79, R115, P0, P1 ;  /* 0x0000004f72577210 */ /* 0x000fc400007e2473 */
[----:B------:R-:W-:Y:S01]  /*2be0*/  IADD3 R78, P3, P4, R56, R78, R29 ;  /* 0x0000004e384e7210 */ /* 0x000fe20007c7e01d */
[----:B------:R0:W4:Y:S01]  /*2bf0*/  LDG.E.CONSTANT R140, desc[UR10][R80.64] ;  /* 0x0000000a508c7981 */ /* 0x000122000c1e9900 */
[----:B------:R-:W-:Y:S02]  /*2c00*/  LEA.HI.X R89, R86, UR9, R87, 0x2, P2 ;  /* 0x0000000956597c11 */ /* 0x000fe400090f1457 */
[----:B------:R-:W-:Y:S02]  /*2c10*/  IADD3.X R79, R116, R79, R117, P3, P4 ;  /* 0x0000004f744f7210 */ /* 0x000fe40001fe8475 */
[C---:B------:R-:W-:Y:S01]  /*2c20*/  LEA R86, P0, R78.reuse, UR8, 0x2 ;  /* 0x000000084e567c11 */ /* 0x040fe2000f8010ff */
[----:B------:R1:W4:Y:S03]  /*2c30*/  LDG.E.CONSTANT R141, desc[UR10][R88.64] ;  /* 0x0000000a588d7981 */ /* 0x000326000c1e9900 */
[----:B------:R-:W-:Y:S01]  /*2c40*/  LEA.HI.X R87, R78, UR9, R79, 0x2, P0 ;  /* 0x000000094e577c11 */ /* 0x000fe200080f144f */
[----:B0-----:R-:W3:Y:S04]  /*2c50*/  LDS.64 R80, [R32] ;  /* 0x0000000020507984 */ /* 0x001ee80000000a00 */
[----:B------:R0:W4:Y:S04]  /*2c60*/  LDG.E.CONSTANT R146, desc[UR10][R86.64] ;  /* 0x0000000a56927981 */ /* 0x000128000c1e9900 */
[----:B------:R-:W4:Y:S04]  /*2c70*/  LDS.64 R78, [R32+0x10] ;  /* 0x00001000204e7984 */ /* 0x000f280000000a00 */
[----:B-1----:R-:W-:Y:S04]  /*2c80*/  LDS.64 R88, [R32+0x30] ;  /* 0x0000300020587984 */ /* 0x002fe80000000a00 */
[----:B0-----:R-:W-:Y:S01]  /*2c90*/  LDS.64 R86, [R32+0x50] ;  /* 0x0000500020567984 */ /* 0x001fe20000000a00 */
[----:B---3--:R-:W-:-:S04]  /*2ca0*/  FMUL.FTZ R81, R158, R81 ;  /* 0x000000519e517220 */ /* 0x008fc80000410000 */
[----:B--2---:R-:W-:Y:S02]  /*2cb0*/  FFMA.FTZ R159, R80, R159, R81 ;  /* 0x0000009f509f7223 */ /* 0x004fe40000010051 */
[----:B------:R-:W0:Y:S02]  /*2cc0*/  LDS.64 R80, [R32+0x18] ;  /* 0x0000180020507984 */ /* 0x000e240000000a00 */
[----:B-----5:R-:W-:-:S04]  /*2cd0*/  FFMA.FTZ R85, R82, R85, R159 ;  /* 0x0000005552557223 */ /* 0x020fc8000001009f */
[----:B----4-:R-:W-:Y:S02]  /*2ce0*/  FFMA.FTZ R83, R84, R83, R85 ;  /* 0x0000005354537223 */ /* 0x010fe40000010055 */
[----:B------:R-:W1:Y:S02]  /*2cf0*/  LDS.64 R84, [R32+0x20] ;  /* 0x0000200020547984 */ /* 0x000e640000000a00 */
[----:B------:R-:W-:-:S04]  /*2d00*/  FFMA.FTZ R83, R78, R157, R83 ;  /* 0x0000009d4e537223 */ /* 0x000fc80000010053 */
[----:B------:R-:W-:Y:S02]  /*2d10*/  FFMA.FTZ R83, R156, R79, R83 ;  /* 0x0000004f9c537223 */ /* 0x000fe40000010053 */
[----:B------:R-:W2:Y:S02]  /*2d20*/  LDS.64 R78, [R32+0x28] ;  /* 0x00002800204e7984 */ /* 0x000ea40000000a00 */
[----:B0-----:R-:W-:-:S04]  /*2d30*/  FFMA.FTZ R83, R80, R155, R83 ;  /* 0x0000009b50537223 */ /* 0x001fc80000010053 */
[----:B------:R-:W-:Y:S02]  /*2d40*/  FFMA.FTZ R83, R154, R81, R83 ;  /* 0x000000519a537223 */ /* 0x000fe40000010053 */
[----:B------:R-:W0:Y:S02]  /*2d50*/  LDS.64 R80, [R32+0x38] ;  /* 0x0000380020507984 */ /* 0x000e240000000a00 */
[----:B-1----:R-:W-:Y:S02]  /*2d60*/  FFMA.FTZ R153, R84, R153, R83 ;  /* 0x0000009954997223 */ /* 0x002fe40000010053 */
[----:B------:R-:W1:Y:S02]  /*2d70*/  LDS.64 R82, [R32+0x40] ;  /* 0x0000400020527984 */ /* 0x000e640000000a00 */
[----:B------:R-:W-:Y:S02]  /*2d80*/  FFMA.FTZ R153, R152, R85, R153 ;  /* 0x0000005598997223 */ /* 0x000fe40000010099 */
[----:B------:R-:W3:Y:S02]  /*2d90*/  LDS.64 R84, [R32+0x48] ;  /* 0x0000480020547984 */ /* 0x000ee40000000a00 */
[----:B--2---:R-:W-:-:S04]  /*2da0*/  FFMA.FTZ R151, R78, R151, R153 ;  /* 0x000000974e977223 */ /* 0x004fc80000010099 */
[----:B------:R-:W-:-:S04]  /*2db0*/  FFMA.FTZ R79, R150, R79, R151 ;  /* 0x0000004f964f7223 */ /* 0x000fc80000010097 */
[----:B------:R-:W-:Y:S02]  /*2dc0*/  FFMA.FTZ R149, R88, R149, R79 ;  /* 0x0000009558957223 */ /* 0x000fe4000001004f */
[----:B------:R-:W2:Y:S02]  /*2dd0*/  LDS.64 R78, [R32+0x58] ;  /* 0x00005800204e7984 */ /* 0x000ea40000000a00 */
[----:B------:R-:W-:-:S04]  /*2de0*/  FFMA.FTZ R89, R148, R89, R149 ;  /* 0x0000005994597223 */ /* 0x000fc80000010095 */
[----:B0-----:R-:W-:Y:S02]  /*2df0*/  FFMA.FTZ R147, R80, R147, R89 ;  /* 0x0000009350937223 */ /* 0x001fe40000010059 */
[----:B------:R-:W0:Y:S02]  /*2e00*/  LDS.64 R88, [R32+0x60] ;  /* 0x0000600020587984 */ /* 0x000e240000000a00 */
[----:B------:R-:W-:-:S04]  /*2e10*/  FFMA.FTZ R81, R144, R81, R147 ;  /* 0x0000005190517223 */ /* 0x000fc80000010093 */
[----:B-1----:R-:W-:Y:S02]  /*2e20*/  FFMA.FTZ R145, R82, R145, R81 ;  /* 0x0000009152917223 */ /* 0x002fe40000010051 */
[----:B------:R-:W1:Y:S02]  /*2e30*/  LDS.64 R80, [R32+0x68] ;  /* 0x0000680020507984 */ /* 0x000e640000000a00 */
[----:B------:R-:W-:-:S04]  /*2e40*/  FFMA.FTZ R83, R142, R83, R145 ;  /* 0x000000538e537223 */ /* 0x000fc80000010091 */
[----:B---3--:R-:W-:Y:S02]  /*2e50*/  FFMA.FTZ R143, R84, R143, R83 ;  /* 0x0000008f548f7223 */ /* 0x008fe40000010053 */
[----:B------:R-:W3:Y:S02]  /*2e60*/  LDS.64 R82, [R32+0x70] ;  /* 0x0000700020527984 */ /* 0x000ee40000000a00 */
[----:B------:R-:W-:-:S04]  /*2e70*/  FFMA.FTZ R85, R132, R85, R143 ;  /* 0x0000005584557223 */ /* 0x000fc8000001008f */
[----:B------:R-:W-:-:S04]  /*2e80*/  FFMA.FTZ R85, R86, R133, R85 ;  /* 0x0000008556557223 */ /* 0x000fc80000010055 */
[----:B------:R-:W-:-:S04]  /*2e90*/  FFMA.FTZ R85, R134, R87, R85 ;  /* 0x0000005786557223 */ /* 0x000fc80000010055 */
[----:B--2---:R-:W-:-:S04]  /*2ea0*/  FFMA.FTZ R85, R78, R135, R85 ;  /* 0x000000874e557223 */ /* 0x004fc80000010055 */
[----:B------:R-:W-:-:S04]  /*2eb0*/  FFMA.FTZ R79, R136, R79, R85 ;  /* 0x0000004f884f7223 */ /* 0x000fc80000010055 */
[----:B0-----:R-:W-:-:S04]  /*2ec0*/  FFMA.FTZ R79, R88, R137, R79 ;  /* 0x00000089584f7223 */ /* 0x001fc8000001004f */
[----:B------:R-:W-:-:S04]  /*2ed0*/  FFMA.FTZ R79, R138, R89, R79 ;  /* 0x000000598a4f7223 */ /* 0x000fc8000001004f */
[----:B-1----:R-:W-:Y:S01]  /*2ee0*/  FFMA.FTZ R79, R80, R139, R79 ;  /* 0x0000008b504f7223 */ /* 0x002fe2000001004f */
[----:B------:R-:W-:Y:S01]  /*2ef0*/  UMOV UR4, 0xffffffff ;  /* 0xffffffff00047882 */ /* 0x000fe20000000000 */
[----:B------:R-:W-:Y:S02]  /*2f00*/  ISETP.NE.AND P0, PT, R123, RZ, PT ;  /* 0x000000ff7b00720c */ /* 0x000fe40003f05270 */
[----:B------:R-:W-:-:S04]  /*2f10*/  FFMA.FTZ R79, R140, R81, R79 ;  /* 0x000000518c4f7223 */ /* 0x000fc8000001004f */
[----:B---3--:R-:W-:-:S04]  /*2f20*/  FFMA.FTZ R79, R82, R141, R79 ;  /* 0x0000008d524f7223 */ /* 0x008fc8000001004f */
[----:B------:R-:W-:Y:S01]  /*2f30*/  FFMA.FTZ R79, R146, R83, R79 ;  /* 0x00000053924f7223 */ /* 0x000fe2000001004f */
[----:B------:R-:W-:Y:S06]  /*2f40*/  BRA.DIV UR4, `(.L_x_29073) ;  /* 0x0000005204a87947 */ /* 0x000fec000b800000 */
[----:B------:R-:W0:Y:S02]  /*2f50*/  SHFL.BFLY PT, R78, R79, 0x2, 0x1f ;  /* 0x0c401f004f4e7f89 */ /* 0x000e2400000e0000 */
[----:B0-----:R-:W-:-:S05]  /*2f60*/  FADD.FTZ R78, R79, R78 ;  /* 0x0000004e4f4e7221 */ /* 0x001fca0000010000 */
[----:B------:R0:W1:Y:S02]  /*2f70*/  SHFL.BFLY PT, R81, R78, 0x1, 0x1f ;  /* 0x0c201f004e517f89 */ /* 0x00006400000e0000 */
.L_x_29127:
[----:B01----:R-:W-:-:S04]  /*2f80*/  FADD.FTZ R78, R78, R81 ;  /* 0x000000514e4e7221 */ /* 0x003fc80000010000 */
[----:B------:R-:W-:Y:S01]  /*2f90*/  FFMA.FTZ R80, R78, UR12, RZ ;  /* 0x0000000c4e507c23 */ /* 0x000fe200080100ff */
[----:B------:R-:W-:Y:S06]  /*2fa0*/  @P0 BRA `(.L_x_29074) ;  /* 0x0000000000280947 */ /* 0x000fec0003800000 */
[----:B------:R-:W-:-:S05]  /*2fb0*/  IMAD R78, R131, 0x8, R118 ;  /* 0x00000008834e7824 */ /* 0x000fca00078e0276 */
[----:B------:R-:W-:-:S04]  /*2fc0*/  ISETP.GE.AND P0, PT, R78, R127, PT ;  /* 0x0000007f4e00720c */ /* 0x000fc80003f06270 */
[----:B------:R-:W-:-:S05]  /*2fd0*/  FSEL R79, R80, RZ, !P0 ;  /* 0x000000ff504f7208 */ /* 0x000fca0004000000 */
[----:B------:R1:W-:Y:S04]  /*2fe0*/  STS [R130], R79 ;  /* 0x0000004f82007388 */ /* 0x0003e80000000800 */
[----:B------:R-:W-:Y:S05]  /*2ff0*/  @P0 BRA `(.L_x_29074) ;  /* 0x0000000000140947 */ /* 0x000fea0003800000 */
[----:B------:R-:W-:Y:S01]  /*3000*/  FMNMX.FTZ R119, R119, R80, !PT ;  /* 0x0000005077777209 */ /* 0x000fe20007810000 */
[----:B------:R-:W-:Y:S06]  /*3010*/  BRA `(.L_x_29074) ;  /* 0x00000000000c7947 */ /* 0x000fec0003800000 */
.L_x_29072:
[----:B------:R-:W-:-:S13]  /*3020*/  ISETP.NE.AND P0, PT, R123, RZ, PT ;  /* 0x000000ff7b00720c */ /* 0x000fda0003f05270 */
[----:B------:R-:W-:-:S05]  /*3030*/  @!P0 IMAD.MOV.U32 R79, RZ, RZ, -0x800001 ;  /* 0xff7fffffff4f8424 */ /* 0x000fca00078e00ff */
[----:B------:R0:W-:Y:S02]  /*3040*/  @!P0 STS [R130], R79 ;  /* 0x0000004f82008388 */ /* 0x0001e40000000800 */
.L_x_29074:
[----:B------:R-:W-:Y:S05]  /*3050*/  BSYNC B1 ;  /* 0x0000000000017941 */ /* 0x000fea0003800000 */
.L_x_29071:
[----:B------:R-:W-:-:S05]  /*3060*/  VIADD R131, R131, 0x4 ;  /* 0x0000000483837836 */ /* 0x000fca0000000000 */
[----:B------:R-:W-:-:S13]  /*3070*/  ISETP.GE.AND P0, PT, R131, R126, PT ;  /* 0x0000007e8300720c */ /* 0x000fda0003f06270 */
[----:B------:R-:W-:Y:S05]  /*3080*/  @!P0 BRA `(.L_x_29075) ;  /* 0xffffffe800e88947 */ /* 0x000fea000383ffff */
[----:B------:R-:W-:Y:S05]  /*3090*/  BRA `(.L_x_29069) ;  /* 0x0000001400407947 */ /* 0x000fea0003800000 */
.L_x_29070:
[----:B------:R-:W-:Y:S02]  /*30a0*/  IMAD.MOV.U32 R119, RZ, RZ, -0x800001 ;  /* 0xff7fffffff777424 */ /* 0x000fe400078e00ff */
[----:B------:R-:W-:-:S07]  /*30b0*/  IMAD.MOV.U32 R131, RZ, RZ, R121 ;  /* 0x000000ffff837224 */ /* 0x000fce00078e0079 */
.L_x_29080:
[----:B0-----:R-:W0:Y:S01]  /*30c0*/  LDC R87, c[0x0][0x290] ;  /* 0x0000a400ff577b82 */ /* 0x001e220000000800 */
[----:B------:R-:W-:Y:S01]  /*30d0*/  IMAD.SHL.U32 R82, R131, 0x8, RZ ;  /* 0x0000000883527824 */ /* 0x000fe200078e00ff */
[----:B------:R-:W-:Y:S01]  /*30e0*/  UMOV UR4, 0x400 ;  /* 0x0000040000047882 */ /* 0x000fe20000000000 */
[----:B------:R-:W-:Y:S01]  /*30f0*/  BSSY B1, `(.L_x_29076) ;  /* 0x0000147000017945 */ /* 0x000fe20003800000 */
[----:B------:R-:W-:Y:S01]  /*3100*/  UIADD3 UR4, UR4, 0x200, URZ ;  /* 0x0000020004047890 */ /* 0x000fe2000fffe03f */
[----:B--23--:R-:W-:Y:S01]  /*3110*/  IMAD.IADD R132, R33, 0x1, R82 ;  /* 0x0000000121847824 */ /* 0x00cfe200078e0252 */
        /* <DEDUP_REMOVED lines=57> */
[----:B------:R-:W-:Y:S01]  /*34b0*/  LEA.HI R84, R82, R81, RZ, 0x2 ;  /* 0x0000005152547211 */ /* 0x000fe200078f10ff */
[----:B0-----:R-:W-:Y:S01]  /*34c0*/  IMAD.MOV.U32 R79, RZ, RZ, R129 ;  /* 0x000000ffff4f7224 */ /* 0x001fe200078e0081 */
[----:B------:R-:W-:-:S02]  /*34d0*/  SHF.R.S32.HI R88, RZ, 0x1f, R85 ;  /* 0x0000001fff587819 */ /* 0x000fc40000011455 */
[C---:B------:R-:W-:Y:S01]  /*34e0*/  LOP3.LUT R82, R84.reuse, 0xfffffffc, RZ, 0xc0, !PT ;  /* 0xfffffffc54527812 */ /* 0x040fe200078ec0ff */
[----:B------:R-:W-:Y:S01]  /*34f0*/  IMAD.SHL.U32 R84, R84, 0x8, RZ ;  /* 0x0000000854547824 */ /* 0x000fe200078e00ff */
[----:B------:R-:W-:Y:S02]  /*3500*/  LEA.HI R86, R86, R83, RZ, 0x2 ;  /* 0x0000005356567211 */ /* 0x000fe400078f10ff */
        /* <DEDUP_REMOVED lines=11> */
[----:B------:R-:W-:Y:S01]  /*35c0*/  IMAD.MOV.U32 R78, RZ, RZ, R128 ;  /* 0x000000ffff4e7224 */ /* 0x000fe200078e0080 */
[----:B------:R-:W-:Y:S01]  /*35d0*/  LEA.HI R83, R83, R82, RZ, 0x2 ;  /* 0x0000005253537211 */ /* 0x000fe200078f10ff */
[----:B------:R-:W-:Y:S01]  /*35e0*/  IMAD.SHL.U32 R133, R133, 0x8, RZ ;  /* 0x0000000885857824 */ /* 0x000fe200078e00ff */
[----:B------:R-:W-:-:S02]  /*35f0*/  LEA.HI R137, R85, R136, RZ, 0x2 ;  /* 0x0000008855897211 */ /* 0x000fc400078f10ff */
[----:B------:R-:W-:Y:S02]  /*3600*/  LOP3.LUT R85, R83, 0xfffffffc, RZ, 0xc0, !PT ;  /* 0xfffffffc53557812 */ /* 0x000fe400078ec0ff */
[----:B------:R-:W-:Y:S02]  /*3610*/  SHF.R.S32.HI R84, RZ, 0x1f, R87 ;  /* 0x0000001fff547819 */ /* 0x000fe40000011457 */
[----:B------:R-:W-:Y:S02]  /*3620*/  SHF.R.S32.HI R89, RZ, 0x1f, R88 ;  /* 0x0000001fff597819 */ /* 0x000fe40000011458 */
[----:B------:R-:W-:Y:S02]  /*3630*/  LOP3.LUT R133, R133, 0xffffffe0, RZ, 0xc0, !PT ;  /* 0xffffffe085857812 */ /* 0x000fe400078ec0ff */
[C---:B------:R-:W-:Y:S01]  /*3640*/  LOP3.LUT R139, R137.reuse, 0xfffffffc, RZ, 0xc0, !PT ;  /* 0xfffffffc898b7812 */ /* 0x040fe200078ec0ff */
[----:B------:R-:W-:-:S04]  /*3650*/  IMAD.SHL.U32 R137, R137, 0x8, RZ ;  /* 0x0000000889897824 */ /* 0x000fc800078e00ff */
[----:B------:R-:W-:Y:S01]  /*3660*/  IMAD.IADD R139, R136, 0x1, -R139 ;  /* 0x00000001888b7824 */ /* 0x000fe200078e0a8b */
[----:B------:R-:W-:Y:S02]  /*3670*/  SHF.R.S32.HI R136, RZ, 0x1f, R123 ;  /* 0x0000001fff887819 */ /* 0x000fe4000001147b */
[----:B------:R-:W-:Y:S02]  /*3680*/  LOP3.LUT R137, R137, 0xffffffe0, RZ, 0xc0, !PT ;  /* 0xffffffe089897812 */ /* 0x000fe400078ec0ff */
[----:B--2---:R-:W-:Y:S01]  /*3690*/  SHF.R.S32.HI R81, RZ, 0x1f, R80 ;  /* 0x0000001fff517819 */ /* 0x004fe20000011450 */
[----:B------:R-:W-:-:S04]  /*36a0*/  IMAD.WIDE.U32 R78, R80, UR16, R78 ;  /* 0x00000010504e7c25 */ /* 0x000fc8000f8e004e */
[----:B------:R-:W-:-:S04]  /*36b0*/  IMAD R81, R81, UR16, RZ ;  /* 0x0000001051517c24 */ /* 0x000fc8000f8e02ff */
[----:B------:R-:W-:Y:S01]  /*36c0*/  IMAD R81, R80, R31, R81 ;  /* 0x0000001f50517224 */ /* 0x000fe200078e0251 */
[----:B------:R-:W-:Y:S02]  /*36d0*/  IADD3 R80, P0, P1, R88, R78, R87 ;  /* 0x0000004e58507210 */ /* 0x000fe4000791e057 */
[----:B------:R-:W-:Y:S01]  /*36e0*/  SHF.R.S32.HI R88, RZ, 0x1f, R137 ;  /* 0x0000001fff587819 */ /* 0x000fe20000011489 */
[----:B------:R-:W-:Y:S02]  /*36f0*/  IMAD.IADD R79, R79, 0x1, R81 ;  /* 0x000000014f4f7824 */ /* 0x000fe400078e0251 */
[----:B------:R-:W-:Y:S02]  /*3700*/  IMAD.IADD R81, R82, 0x1, -R85 ;  /* 0x0000000152517824 */ /* 0x000fe400078e0a55 */
[----:B------:R-:W-:Y:S01]  /*3710*/  IMAD.SHL.U32 R82, R83, 0x8, RZ ;  /* 0x0000000853527824 */ /* 0x000fe200078e00ff */
[----:B------:R-:W-:Y:S02]  /*3720*/  LOP3.LUT R83, R86, 0xffffffe0, RZ, 0xc0, !PT ;  /* 0xffffffe056537812 */ /* 0x000fe400078ec0ff */
[----:B------:R-:W-:-:S02]  /*3730*/  IADD3.X R89, R89, R79, R84, P0, P1 ;  /* 0x0000004f59597210 */ /* 0x000fc400007e2454 */
[----:B------:R-:W-:Y:S02]  /*3740*/  SHF.R.S32.HI R86, RZ, 0x1f, R83 ;  /* 0x0000001fff567819 */ /* 0x000fe40000011453 */
[-CC-:B------:R-:W-:Y:S02]  /*3750*/  IADD3 R83, P2, P3, R83, R78.reuse, R134.reuse ;  /* 0x0000004e53537210 */ /* 0x180fe40007b5e086 */
[----:B------:R-:W-:Y:S02]  /*3760*/  LOP3.LUT R87, R82, 0xffffffe0, RZ, 0xc0, !PT ;  /* 0xffffffe052577812 */ /* 0x000fe400078ec0ff */
[----:B------:R-:W-:Y:S02]  /*3770*/  SHF.R.S32.HI R134, RZ, 0x1f, R134 ;  /* 0x0000001fff867819 */ /* 0x000fe40000011486 */
[----:B------:R-:W-:Y:S02]  /*3780*/  IADD3 R85, P0, P1, R133, R78, R135 ;  /* 0x0000004e85557210 */ /* 0x000fe4000791e087 */
[----:B------:R-:W-:-:S02]  /*3790*/  SHF.R.S32.HI R82, RZ, 0x1f, R133 ;  /* 0x0000001fff527819 */ /* 0x000fc40000011485 */
[----:B------:R-:W-:Y:S02]  /*37a0*/  SHF.R.S32.HI R135, RZ, 0x1f, R135 ;  /* 0x0000001fff877819 */ /* 0x000fe40000011487 */
[-C--:B------:R-:W-:Y:S02]  /*37b0*/  IADD3.X R86, R86, R79.reuse, R134, P2, P3 ;  /* 0x0000004f56567210 */ /* 0x080fe400017e6486 */
[----:B------:R-:W-:Y:S02]  /*37c0*/  IADD3.X R134, R82, R79, R135, P0, P1 ;  /* 0x0000004f52867210 */ /* 0x000fe400007e2487 */
[--C-:B------:R-:W-:Y:S02]  /*37d0*/  SHF.R.S32.HI R84, RZ, 0x1f, R81.reuse ;  /* 0x0000001fff547819 */ /* 0x100fe40000011451 */
[-C--:B------:R-:W-:Y:S02]  /*37e0*/  IADD3 R82, P0, R123, R78.reuse, RZ ;  /* 0x0000004e7b527210 */ /* 0x080fe40007f1e0ff */
[----:B------:R-:W-:-:S02]  /*37f0*/  IADD3 R81, P4, P5, R87, R78, R81 ;  /* 0x0000004e57517210 */ /* 0x000fc40007d9e051 */
[----:B------:R-:W-:Y:S01]  /*3800*/  SHF.R.S32.HI R87, RZ, 0x1f, R87 ;  /* 0x0000001fff577819 */ /* 0x000fe20000011457 */
[----:B------:R-:W-:Y:S01]  /*3810*/  IMAD.X R133, R136, 0x1, R79, P0 ;  /* 0x0000000188857824 */ /* 0x000fe200000e064f */
[----:B------:R-:W-:Y:S02]  /*3820*/  LEA R160, P2, R80, UR18, 0x2 ;  /* 0x0000001250a07c11 */ /* 0x000fe4000f8410ff */
[----:B------:R-:W-:Y:S02]  /*3830*/  IADD3.X R84, R87, R79, R84, P4, P5 ;  /* 0x0000004f57547210 */ /* 0x000fe400027ea454 */
[----:B------:R-:W-:Y:S02]  /*3840*/  LEA R152, P1, R82, UR18, 0x2 ;  /* 0x0000001252987c11 */ /* 0x000fe4000f8210ff */
[----:B------:R-:W-:Y:S02]  /*3850*/  IADD3 R87, P3, P4, R137, R78, R139 ;  /* 0x0000004e89577210 */ /* 0x000fe40007c7e08b */
[----:B------:R-:W-:-:S02]  /*3860*/  LEA.HI.X R161, R80, UR19, R89, 0x2, P2 ;  /* 0x0000001350a17c11 */ /* 0x000fc400090f1459 */
[----:B------:R-:W-:Y:S02]  /*3870*/  SHF.R.S32.HI R139, RZ, 0x1f, R139 ;  /* 0x0000001fff8b7819 */ /* 0x000fe4000001148b */
[----:B------:R-:W-:Y:S01]  /*3880*/  LEA R136, P2, R83, UR18, 0x2 ;  /* 0x0000001253887c11 */ /* 0x000fe2000f8410ff */
[----:B------:R-:W2:Y:S01]  /*3890*/  LDG.E.CONSTANT R160, desc[UR10][R160.64] ;  /* 0x0000000aa0a07981 */ /* 0x000ea2000c1e9900 */
[----:B------:R-:W-:Y:S02]  /*38a0*/  LEA.HI.X R153, R82, UR19, R133, 0x2, P1 ;  /* 0x0000001352997c11 */ /* 0x000fe400088f1485 */
[----:B------:R-:W-:Y:S02]  /*38b0*/  LEA R82, P0, R85, UR18, 0x2 ;  /* 0x0000001255527c11 */ /* 0x000fe4000f8010ff */
[----:B------:R-:W-:Y:S01]  /*38c0*/  IADD3.X R88, R88, R79, R139, P3, P4 ;  /* 0x0000004f58587210 */ /* 0x000fe20001fe848b */
[----:B------:R-:W3:Y:S01]  /*38d0*/  LDG.E.CONSTANT R159, desc[UR10][R152.64] ;  /* 0x0000000a989f7981 */ /* 0x000ee2000c1e9900 */
[----:B------:R-:W-:-:S02]  /*38e0*/  LEA R150, P1, R81, UR18, 0x2 ;  /* 0x0000001251967c11 */ /* 0x000fc4000f8210ff */
[----:B------:R-:W-:Y:S02]  /*38f0*/  LEA.HI.X R137, R83, UR19, R86, 0x2, P2 ;  /* 0x0000001353897c11 */ /* 0x000fe400090f1456 */
[----:B------:R-:W-:Y:S02]  /*3900*/  IADD3 R80, P2, P3, R35, R78, R6 ;  /* 0x0000004e23507210 */ /* 0x000fe40007b5e006 */
[----:B------:R-:W-:Y:S02]  /*3910*/  LEA.HI.X R83, R85, UR19, R134, 0x2, P0 ;  /* 0x0000001355537c11 */ /* 0x000fe400080f1486 */
[----:B------:R-:W-:Y:S02]  /*3920*/  LEA.HI.X R151, R81, UR19, R84, 0x2, P1 ;  /* 0x0000001351977c11 */ /* 0x000fe400088f1454 */
[----:B------:R-:W-:Y:S02]  /*3930*/  LEA R148, P0, R87, UR18, 0x2 ;  /* 0x0000001257947c11 */ /* 0x000fe4000f8010ff */
[----:B------:R-:W-:Y:S01]  /*3940*/  LEA R86, P1, R80, UR18, 0x2 ;  /* 0x0000001250567c11 */ /* 0x000fe2000f8210ff */
[----:B------:R-:W4:Y:S01]  /*3950*/  LDG.E.CONSTANT R158, desc[UR10][R150.64] ;  /* 0x0000000a969e7981 */ /* 0x000f22000c1e9900 */
[----:B------:R-:W-:-:S02]  /*3960*/  IADD3.X R85, R58, R79, R59, P2, P3 ;  /* 0x0000004f3a557210 */ /* 0x000fc400017e643b */
[-C--:B------:R-:W-:Y:S02]  /*3970*/  IADD3 R81, P2, P3, R34, R78.reuse, R7 ;  /* 0x0000004e22517210 */ /* 0x080fe40007b5e007 */
[----:B------:R-:W-:Y:S02]  /*3980*/  IADD3 R84, P4, P5, R37, R78, R8 ;  /* 0x0000004e25547210 */ /* 0x000fe40007d9e008 */
[----:B------:R-:W-:Y:S02]  /*3990*/  LEA.HI.X R149, R87, UR19, R88, 0x2, P0 ;  /* 0x0000001357957c11 */ /* 0x000fe400080f1458 */
[----:B------:R-:W-:Y:S02]  /*39a0*/  LEA.HI.X R87, R80, UR19, R85, 0x2, P1 ;  /* 0x0000001350577c11 */ /* 0x000fe400088f1455 */
[----:B------:R-:W-:Y:S01]  /*39b0*/  LEA R80, P0, R81, UR18, 0x2 ;  /* 0x0000001251507c11 */ /* 0x000fe2000f8010ff */
[----:B------:R-:W5:Y:S01]  /*39c0*/  LDG.E.CONSTANT R157, desc[UR10][R148.64] ;  /* 0x0000000a949d7981 */ /* 0x000f62000c1e9900 */
[----:B------:R-:W-:-:S02]  /*39d0*/  LEA R146, P1, R84, UR18, 0x2 ;  /* 0x0000001254927c11 */ /* 0x000fc4000f8210ff */
[-C--:B------:R-:W-:Y:S01]  /*39e0*/  IADD3.X R88, R60, R79.reuse, R61, P2, P3 ;  /* 0x0000004f3c587210 */ /* 0x080fe200017e643d */
[----:B------:R-:W4:Y:S01]  /*39f0*/  LDG.E.CONSTANT R155, desc[UR10][R86.64] ;  /* 0x0000000a569b7981 */ /* 0x000f22000c1e9900 */
[----:B------:R-:W-:Y:S02]  /*3a00*/  IADD3.X R89, R62, R79, R63, P4, P5 ;  /* 0x0000004f3e597210 */ /* 0x000fe400027ea43f */
[----:B------:R-:W-:Y:S02]  /*3a10*/  IADD3 R85, P2, P3, R39, R78, R10 ;  /* 0x0000004e27557210 */ /* 0x000fe40007b5e00a */
[----:B------:R-:W-:Y:S02]  /*3a20*/  LEA.HI.X R81, R81, UR19, R88, 0x2, P0 ;  /* 0x0000001351517c11 */ /* 0x000fe400080f1458 */
[----:B------:R-:W-:Y:S02]  /*3a30*/  LEA.HI.X R147, R84, UR19, R89, 0x2, P1 ;  /* 0x0000001354937c11 */ /* 0x000fe400088f1459 */
[----:B------:R-:W-:-:S02]  /*3a40*/  LEA R134, P1, R85, UR18, 0x2 ;  /* 0x0000001255867c11 */ /* 0x000fc4000f8210ff */
[-C--:B------:R-:W-:Y:S01]  /*3a50*/  IADD3.X R88, R66, R79.reuse, R67, P2, P3 ;  /* 0x0000004f42587210 */ /* 0x080fe200017e6443 */
[----:B------:R-:W4:Y:S01]  /*3a60*/  LDG.E.CONSTANT R153, desc[UR10][R146.64] ;  /* 0x0000000a92997981 */ /* 0x000f22000c1e9900 */
[-C--:B------:R-:W-:Y:S02]  /*3a70*/  IADD3 R84, P2, P3, R41, R78.reuse, R12 ;  /* 0x0000004e29547210 */ /* 0x080fe40007b5e00c */
[----:B------:R-:W-:Y:S02]  /*3a80*/  LEA.HI.X R135, R85, UR19, R88, 0x2, P1 ;  /* 0x0000001355877c11 */ /* 0x000fe400088f1458 */
[----:B------:R-:W-:Y:S02]  /*3a90*/  IADD3.X R85, R70, R79, R71, P2, P3 ;  /* 0x0000004f46557210 */ /* 0x000fe400017e6447 */
[----:B------:R-:W-:Y:S01]  /*3aa0*/  LEA R142, P1, R84, UR18, 0x2 ;  /* 0x00000012548e7c11 */ /* 0x000fe2000f8210ff */
[----:B------:R-:W4:Y:S01]  /*3ab0*/  LDG.E.CONSTANT R151, desc[UR10][R134.64] ;  /* 0x0000000a86977981 */ /* 0x000f22000c1e9900 */
[----:B------:R-:W-:-:S02]  /*3ac0*/  IADD3 R133, P4, P5, R36, R78, R9 ;  /* 0x0000004e24857210 */ /* 0x000fc40007d9e009 */
[----:B------:R-:W-:Y:S02]  /*3ad0*/  LEA.HI.X R143, R84, UR19, R85, 0x2, P1 ;  /* 0x00000013548f7c11 */ /* 0x000fe400088f1455 */
[----:B------:R-:W5:Y:S01]  /*3ae0*/  LDG.E.CONSTANT R85, desc[UR10][R82.64] ;  /* 0x0000000a52557981 */ /* 0x000f62000c1e9900 */
[C---:B------:R-:W-:Y:S02]  /*3af0*/  LEA R144, P0, R133.reuse, UR18, 0x2 ;  /* 0x0000001285907c11 */ /* 0x040fe4000f8010ff */
[----:B------:R-:W-:Y:S01]  /*3b00*/  IADD3.X R138, R64, R79, R65, P4, P5 ;  /* 0x0000004f408a7210 */ /* 0x000fe200027ea441 */
[----:B------:R0:W4:Y:S01]  /*3b10*/  LDG.E.CONSTANT R84, desc[UR10][R136.64] ;  /* 0x0000000a88547981 */ /* 0x000122000c1e9900 */
[----:B------:R-:W-:Y:S02]  /*3b20*/  IADD3 R89, P4, P5, R38, R78, R11 ;  /* 0x0000004e26597210 */ /* 0x000fe40007d9e00b */
[----:B------:R-:W-:Y:S01]  /*3b30*/  LEA.HI.X R145, R133, UR19, R138, 0x2, P0 ;  /* 0x0000001385917c11 */ /* 0x000fe200080f148a */
[----:B------:R-:W4:Y:S01]  /*3b40*/  LDG.E.CONSTANT R149, desc[UR10][R142.64] ;  /* 0x0000000a8e957981 */ /* 0x000f22000c1e9900 */
[----:B------:R-:W-:-:S02]  /*3b50*/  LEA R88, P0, R89, UR18, 0x2 ;  /* 0x0000001259587c11 */ /* 0x000fc4000f8010ff */
[----:B------:R-:W-:-:S04]  /*3b60*/  IADD3.X R138, R68, R79, R69, P4, P5 ;  /* 0x0000004f448a7210 */ /* 0x000fc800027ea445 */
[----:B------:R-:W-:Y:S02]  /*3b70*/  LEA.HI.X R89, R89, UR19, R138, 0x2, P0 ;  /* 0x0000001359597c11 */ /* 0x000fe400080f148a */
[----:B------:R-:W-:-:S04]  /*3b80*/  IADD3 R139, P0, P1, R40, R78, R13 ;  /* 0x0000004e288b7210 */ /* 0x000fc8000791e00d */
[-C--:B------:R-:W-:Y:S02]  /*3b90*/  IADD3.X R156, R72, R79.reuse, R73, P0, P1 ;  /* 0x0000004f489c7210 */ /* 0x080fe400007e2449 */
[----:B------:R-:W-:Y:S02]  /*3ba0*/  LEA R140, P2, R139, UR18, 0x2 ;  /* 0x000000128b8c7c11 */ /* 0x000fe4000f8410ff */
[----:B------:R-:W-:Y:S02]  /*3bb0*/  IADD3 R133, P3, P4, R43, R78, R14 ;  /* 0x0000004e2b857210 */ /* 0x000fe40007c7e00e */
[----:B------:R-:W-:Y:S02]  /*3bc0*/  LEA.HI.X R141, R139, UR19, R156, 0x2, P2 ;  /* 0x000000138b8d7c11 */ /* 0x000fe400090f149c */
[----:B------:R1:W4:Y:S01]  /*3bd0*/  LDG.E.CONSTANT R156, desc[UR10][R80.64] ;  /* 0x0000000a509c7981 */ /* 0x000322000c1e9900 */
[----:B------:R-:W-:Y:S02]  /*3be0*/  LEA R138, P5, R133, UR18, 0x2 ;  /* 0x00000012858a7c11 */ /* 0x000fe4000f8a10ff */
[----:B------:R-:W-:-:S02]  /*3bf0*/  IADD3.X R154, R74, R79, R75, P3, P4 ;  /* 0x0000004f4a9a7210 */ /* 0x000fc40001fe844b */
[-C--:B0-----:R-:W-:Y:S02]  /*3c00*/  IADD3 R137, P0, P1, R42, R78.reuse, R15 ;  /* 0x0000004e2a897210 */ /* 0x081fe4000791e00f */
[----:B------:R-:W-:Y:S02]  /*3c10*/  LEA.HI.X R139, R133, UR19, R154, 0x2, P5 ;  /* 0x00000013858b7c11 */ /* 0x000fe4000a8f149a */
[----:B------:R-:W-:Y:S02]  /*3c20*/  IADD3.X R154, R76, R79, R77, P0, P1 ;  /* 0x0000004f4c9a7210 */ /* 0x000fe400007e244d */
[----:B------:R-:W-:Y:S01]  /*3c30*/  LEA R82, P2, R137, UR18, 0x2 ;  /* 0x0000001289527c11 */ /* 0x000fe2000f8410ff */
[----:B------:R-:W4:Y:S01]  /*3c40*/  LDG.E.CONSTANT R147, desc[UR10][R138.64] ;  /* 0x0000000a8a937981 */ /* 0x000f22000c1e9900 */
[----:B------:R-:W-:Y:S02]  /*3c50*/  IADD3 R133, P3, P4, R45, R78, R16 ;  /* 0x0000004e2d857210 */ /* 0x000fe40007c7e010 */
[----:B------:R-:W-:-:S02]  /*3c60*/  LEA.HI.X R83, R137, UR19, R154, 0x2, P2 ;  /* 0x0000001389537c11 */ /* 0x000fc400090f149a */
[----:B------:R-:W4:Y:S01]  /*3c70*/  LDG.E.CONSTANT R154, desc[UR10][R144.64] ;  /* 0x0000000a909a7981 */ /* 0x000f22000c1e9900 */
[-C--:B------:R-:W-:Y:S02]  /*3c80*/  IADD3.X R152, R90, R79.reuse, R91, P3, P4 ;  /* 0x0000004f5a987210 */ /* 0x080fe40001fe845b */
[C---:B------:R-:W-:Y:S01]  /*3c90*/  LEA R136, P5, R133.reuse, UR18, 0x2 ;  /* 0x0000001285887c11 */ /* 0x040fe2000f8a10ff */
[----:B------:R-:W4:Y:S01]  /*3ca0*/  LDG.E.CONSTANT R146, desc[UR10][R82.64] ;  /* 0x0000000a52927981 */ /* 0x000f22000c1e9900 */
[----:B------:R-:W-:Y:S02]  /*3cb0*/  IADD3 R87, P0, P1, R44, R78, R17 ;  /* 0x0000004e2c577210 */ /* 0x000fe4000791e011 */
[----:B------:R-:W-:Y:S02]  /*3cc0*/  LEA.HI.X R137, R133, UR19, R152, 0x2, P5 ;  /* 0x0000001385897c11 */ /* 0x000fe4000a8f1498 */
[----:B------:R0:W4:Y:S01]  /*3cd0*/  LDG.E.CONSTANT R152, desc[UR10][R88.64] ;  /* 0x0000000a58987981 */ /* 0x000122000c1e9900 */
[----:B------:R-:W-:-:S02]  /*3ce0*/  IADD3.X R150, R92, R79, R93, P0, P1 ;  /* 0x0000004f5c967210 */ /* 0x000fc400007e245d */
[----:B------:R-:W-:Y:S01]  /*3cf0*/  LEA R86, P2, R87, UR18, 0x2 ;  /* 0x0000001257567c11 */ /* 0x000fe2000f8410ff */
[----:B------:R-:W4:Y:S01]  /*3d00*/  LDG.E.CONSTANT R145, desc[UR10][R136.64] ;  /* 0x0000000a88917981 */ /* 0x000f22000c1e9900 */
[-C--:B-1----:R-:W-:Y:S02]  /*3d10*/  IADD3 R81, P3, P4, R47, R78.reuse, R18 ;  /* 0x0000004e2f517210 */ /* 0x082fe40007c7e012 */
[----:B------:R-:W-:Y:S02]  /*3d20*/  LEA.HI.X R87, R87, UR19, R150, 0x2, P2 ;  /* 0x0000001357577c11 */ /* 0x000fe400090f1496 */
[----:B------:R-:W-:Y:S01]  /*3d30*/  LEA R80, P5, R81, UR18, 0x2 ;  /* 0x0000001251507c11 */ /* 0x000fe2000f8a10ff */
[----:B------:R1:W4:Y:S01]  /*3d40*/  LDG.E.CONSTANT R150, desc[UR10][R140.64] ;  /* 0x0000000a8c967981 */ /* 0x000322000c1e9900 */
[----:B------:R-:W-:Y:S02]  /*3d50*/  IADD3.X R148, R94, R79, R95, P3, P4 ;  /* 0x0000004f5e947210 */ /* 0x000fe40001fe845f */
[----:B------:R-:W-:-:S02]  /*3d60*/  IADD3 R133, P0, P1, R46, R78, R19 ;  /* 0x0000004e2e857210 */ /* 0x000fc4000791e013 */
[----:B------:R-:W-:Y:S02]  /*3d70*/  LEA.HI.X R81, R81, UR19, R148, 0x2, P5 ;  /* 0x0000001351517c11 */ /* 0x000fe4000a8f1494 */
[----:B------:R-:W-:Y:S02]  /*3d80*/  LEA R134, P2, R133, UR18, 0x2 ;  /* 0x0000001285867c11 */ /* 0x000fe4000f8410ff */
[-C--:B------:R-:W-:Y:S01]  /*3d90*/  IADD3.X R148, R96, R79.reuse, R97, P0, P1 ;  /* 0x0000004f60947210 */ /* 0x080fe200007e2461 */
[----:B------:R1:W4:Y:S01]  /*3da0*/  LDG.E.CONSTANT R141, desc[UR10][R80.64] ;  /* 0x0000000a508d7981 */ /* 0x000322000c1e9900 */
[----:B0-----:R-:W-:Y:S02]  /*3db0*/  IADD3 R89, P3, P4, R49, R78, R20 ;  /* 0x0000004e31597210 */ /* 0x001fe40007c7e014 */
[----:B------:R-:W-:Y:S02]  /*3dc0*/  LEA.HI.X R135, R133, UR19, R148, 0x2, P2 ;  /* 0x0000001385877c11 */ /* 0x000fe400090f1494 */
[----:B------:R-:W-:-:S02]  /*3dd0*/  IADD3.X R144, R98, R79, R99, P3, P4 ;  /* 0x0000004f62907210 */ /* 0x000fc40001fe8463 */
[-C--:B------:R-:W-:Y:S01]  /*3de0*/  IADD3 R133, P0, P1, R48, R78.reuse, R21 ;  /* 0x0000004e30857210 */ /* 0x080fe2000791e015 */
[----:B------:R-:W4:Y:S01]  /*3df0*/  LDG.E.CONSTANT R134, desc[UR10][R134.64] ;  /* 0x0000000a86867981 */ /* 0x000f22000c1e9900 */
[----:B------:R-:W-:Y:S02]  /*3e00*/  LEA R88, P5, R89, UR18, 0x2 ;  /* 0x0000001259587c11 */ /* 0x000fe4000f8a10ff */
[----:B------:R-:W-:Y:S02]  /*3e10*/  LEA R142, P2, R133, UR18, 0x2 ;  /* 0x00000012858e7c11 */ /* 0x000fe4000f8410ff */
[----:B-1----:R-:W-:Y:S02]  /*3e20*/  IADD3.X R140, R100, R79, R101, P0, P1 ;  /* 0x0000004f648c7210 */ /* 0x002fe400007e2465 */
[----:B------:R-:W-:Y:S02]  /*3e30*/  LEA.HI.X R89, R89, UR19, R144, 0x2, P5 ;  /* 0x0000001359597c11 */ /* 0x000fe4000a8f1490 */
[-C--:B------:R-:W-:Y:S01]  /*3e40*/  IADD3 R83, P3, P4, R51, R78.reuse, R22 ;  /* 0x0000004e33537210 */ /* 0x080fe20007c7e016 */
[----:B------:R0:W4:Y:S01]  /*3e50*/  LDG.E.CONSTANT R144, desc[UR10][R86.64] ;  /* 0x0000000a56907981 */ /* 0x000122000c1e9900 */
[----:B------:R-:W-:-:S02]  /*3e60*/  IADD3 R81, P0, P1, R50, R78, R23 ;  /* 0x0000004e32517210 */ /* 0x000fc4000791e017 */
[----:B------:R-:W-:Y:S01]  /*3e70*/  LEA.HI.X R143, R133, UR19, R140, 0x2, P2 ;  /* 0x00000013858f7c11 */ /* 0x000fe200090f148c */
[----:B------:R1:W4:Y:S01]  /*3e80*/  LDG.E.CONSTANT R139, desc[UR10][R88.64] ;  /* 0x0000000a588b7981 */ /* 0x000322000c1e9900 */
[----:B------:R-:W-:Y:S02]  /*3e90*/  LEA R82, P5, R83, UR18, 0x2 ;  /* 0x0000001253527c11 */ /* 0x000fe4000f8a10ff */
[-C--:B------:R-:W-:Y:S01]  /*3ea0*/  IADD3.X R138, R102, R79.reuse, R103, P3, P4 ;  /* 0x0000004f668a7210 */ /* 0x080fe20001fe8467 */
[----:B------:R-:W4:Y:S01]  /*3eb0*/  LDG.E.CONSTANT R142, desc[UR10][R142.64] ;  /* 0x0000000a8e8e7981 */ /* 0x000f22000c1e9900 */
[----:B------:R-:W-:Y:S02]  /*3ec0*/  LEA R80, P2, R81, UR18, 0x2 ;  /* 0x0000001251507c11 */ /* 0x000fe4000f8410ff */
[----:B0-----:R-:W-:Y:S02]  /*3ed0*/  IADD3.X R86, R104, R79, R105, P0, P1 ;  /* 0x0000004f68567210 */ /* 0x001fe400007e2469 */
[----:B------:R-:W-:-:S02]  /*3ee0*/  IADD3 R87, P0, P1, R53, R78, R24 ;  /* 0x0000004e35577210 */ /* 0x000fc4000791e018 */
[----:B------:R-:W-:Y:S02]  /*3ef0*/  LEA.HI.X R83, R83, UR19, R138, 0x2, P5 ;  /* 0x0000001353537c11 */ /* 0x000fe4000a8f148a */
[----:B------:R-:W-:Y:S02]  /*3f00*/  LEA.HI.X R81, R81, UR19, R86, 0x2, P2 ;  /* 0x0000001351517c11 */ /* 0x000fe400090f1456 */
[C---:B------:R-:W-:Y:S01]  /*3f10*/  LEA R86, P2, R87.reuse, UR18, 0x2 ;  /* 0x0000001257567c11 */ /* 0x040fe2000f8410ff */
[----:B------:R0:W4:Y:S01]  /*3f20*/  LDG.E.CONSTANT R137, desc[UR10][R82.64] ;  /* 0x0000000a52897981 */ /* 0x000122000c1e9900 */
[----:B------:R-:W-:Y:S02]  /*3f30*/  IADD3.X R136, R106, R79, R107, P0, P1 ;  /* 0x0000004f6a887210 */ /* 0x000fe400007e246b */
[----:B-1----:R-:W-:Y:S01]  /*3f40*/  IADD3 R88, P0, P1, R52, R78, R25 ;  /* 0x0000004e34587210 */ /* 0x002fe2000791e019 */
[----:B------:R1:W4:Y:S01]  /*3f50*/  LDG.E.CONSTANT R140, desc[UR10][R80.64] ;  /* 0x0000000a508c7981 */ /* 0x000322000c1e9900 */
[----:B------:R-:W-:-:S02]  /*3f60*/  LEA.HI.X R87, R87, UR19, R136, 0x2, P2 ;  /* 0x0000001357577c11 */ /* 0x000fc400090f1488 */
[----:B------:R-:W-:Y:S02]  /*3f70*/  LEA R162, P2, R88, UR18, 0x2 ;  /* 0x0000001258a27c11 */ /* 0x000fe4000f8410ff */
[----:B0-----:R-:W-:Y:S01]  /*3f80*/  IADD3.X R83, R108, R79, R109, P0, P1 ;  /* 0x0000004f6c537210 */ /* 0x001fe200007e246d */
[----:B------:R0:W4:Y:S03]  /*3f90*/  LDG.E.CONSTANT R135, desc[UR10][R86.64] ;  /* 0x0000000a56877981 */ /* 0x000126000c1e9900 */
[----:B------:R-:W-:Y:S02]  /*3fa0*/  LEA.HI.X R163, R88, UR19, R83, 0x2, P2 ;  /* 0x0000001358a37c11 */ /* 0x000fe400090f1453 */
[----:B------:R-:W-:-:S03]  /*3fb0*/  IADD3 R83, P0, P1, R55, R78, R26 ;  /* 0x0000004e37537210 */ /* 0x000fc6000791e01a */
[----:B------:R-:W4:Y:S01]  /*3fc0*/  LDG.E.CONSTANT R138, desc[UR10][R162.64] ;  /* 0x0000000aa28a7981 */ /* 0x000f22000c1e9900 */
[----:B------:R-:W-:Y:S02]  /*3fd0*/  LEA R82, P2, R83, UR18, 0x2 ;  /* 0x0000001253527c11 */ /* 0x000fe4000f8410ff */
[----:B------:R-:W-:-:S04]  /*3fe0*/  IADD3.X R88, R110, R79, R111, P0, P1 ;  /* 0x0000004f6e587210 */ /* 0x000fc800007e246f */
[----:B------:R-:W-:Y:S02]  /*3ff0*/  LEA.HI.X R83, R83, UR19, R88, 0x2, P2 ;  /* 0x0000001353537c11 */ /* 0x000fe400090f1458 */
[----:B------:R-:W-:-:S03]  /*4000*/  IADD3 R88, P0, P1, R54, R78, R27 ;  /* 0x0000004e36587210 */ /* 0x000fc6000791e01b */
[----:B------:R0:W4:Y:S01]  /*4010*/  LDG.E.CONSTANT R133, desc[UR10][R82.64] ;  /* 0x0000000a52857981 */ /* 0x000122000c1e9900 */
[----:B-1----:R-:W-:Y:S02]  /*4020*/  LEA R80, P2, R88, UR18, 0x2 ;  /* 0x0000001258507c11 */ /* 0x002fe4000f8410ff */
[-C--:B------:R-:W-:Y:S02]  /*4030*/  IADD3.X R81, R112, R79.reuse, R113, P0, P1 ;  /* 0x0000004f70517210 */ /* 0x080fe400007e2471 */
[----:B0-----:R-:W-:Y:S02]  /*4040*/  IADD3 R86, P0, P1, R57, R78, R28 ;  /* 0x0000004e39567210 */ /* 0x001fe4000791e01c */
[----:B------:R-:W-:Y:S02]  /*4050*/  LEA.HI.X R81, R88, UR19, R81, 0x2, P2 ;  /* 0x0000001358517c11 */ /* 0x000fe400090f1451 */
[----:B------:R-:W-:Y:S01]  /*4060*/  LEA R88, P2, R86, UR18, 0x2 ;  /* 0x0000001256587c11 */ /* 0x000fe2000f8410ff */
[----:B------:R-:W-:Y:S01]  /*4070*/  LDS.64 R82, [R32+0x8] ;  /* 0x0000080020527984 */ /* 0x000fe20000000a00 */
        /* <DEDUP_REMOVED lines=8> */
[----:B0-----:R-:W-:Y:S04]  /*4100*/  LDS.64 R80, [R32+0x10] ;  /* 0x0000100020507984 */ /* 0x001fe80000000a00 */
[----:B------:R0:W4:Y:S04]  /*4110*/  LDG.E.CONSTANT R148, desc[UR10][R86.64] ;  /* 0x0000000a56947981 */ /* 0x000128000c1e9900 */
[----:B------:R-:W2:Y:S04]  /*4120*/  LDS.64 R78, [R32] ;  /* 0x00000000204e7984 */ /* 0x000ea80000000a00 */
[----:B-1----:R-:W-:Y:S04]  /*4130*/  LDS.64 R88, [R32+0x38] ;  /* 0x0000380020587984 */ /* 0x002fe80000000a00 */
[----:B0-----:R-:W-:Y:S01]  /*4140*/  LDS.64 R86, [R32+0x48] ;  /* 0x0000480020567984 */ /* 0x001fe20000000a00 */
[----:B--2---:R-:W-:-:S04]  /*4150*/  FMUL.FTZ R79, R160, R79 ;  /* 0x0000004fa04f7220 */ /* 0x004fc80000410000 */
[----:B---3--:R-:W-:Y:S02]  /*4160*/  FFMA.FTZ R159, R78, R159, R79 ;  /* 0x0000009f4e9f7223 */ /* 0x008fe4000001004f */
[----:B------:R-:W0:Y:S02]  /*4170*/  LDS.64 R78, [R32+0x18] ;  /* 0x00001800204e7984 */ /* 0x000e240000000a00 */
[----:B-----5:R-:W-:-:S04]  /*4180*/  FFMA.FTZ R85, R82, R85, R159 ;  /* 0x0000005552557223 */ /* 0x020fc8000001009f */
[----:B----4-:R-:W-:Y:S02]  /*4190*/  FFMA.FTZ R83, R84, R83, R85 ;  /* 0x0000005354537223 */ /* 0x010fe40000010055 */
[----:B------:R-:W1:Y:S02]  /*41a0*/  LDS.64 R84, [R32+0x20] ;  /* 0x0000200020547984 */ /* 0x000e640000000a00 */
[----:B------:R-:W-:-:S04]  /*41b0*/  FFMA.FTZ R83, R80, R157, R83 ;  /* 0x0000009d50537223 */ /* 0x000fc80000010053 */
[----:B------:R-:W-:Y:S02]  /*41c0*/  FFMA.FTZ R81, R158, R81, R83 ;  /* 0x000000519e517223 */ /* 0x000fe40000010053 */
[----:B------:R-:W2:Y:S02]  /*41d0*/  LDS.64 R82, [R32+0x28] ;  /* 0x0000280020527984 */ /* 0x000ea40000000a00 */
[----:B0-----:R-:W-:Y:S02]  /*41e0*/  FFMA.FTZ R155, R78, R155, R81 ;  /* 0x0000009b4e9b7223 */ /* 0x001fe40000010051 */
[----:B------:R-:W0:Y:S02]  /*41f0*/  LDS.64 R80, [R32+0x30] ;  /* 0x0000300020507984 */ /* 0x000e240000000a00 */
[----:B------:R-:W-:-:S04]  /*4200*/  FFMA.FTZ R79, R156, R79, R155 ;  /* 0x0000004f9c4f7223 */ /* 0x000fc8000001009b */
[----:B-1----:R-:W-:Y:S02]  /*4210*/  FFMA.FTZ R153, R84, R153, R79 ;  /* 0x0000009954997223 */ /* 0x002fe4000001004f */
[----:B------:R-:W1:Y:S02]  /*4220*/  LDS.64 R78, [R32+0x40] ;  /* 0x00004000204e7984 */ /* 0x000e640000000a00 */
[----:B------:R-:W-:-:S04]  /*4230*/  FFMA.FTZ R85, R154, R85, R153 ;  /* 0x000000559a557223 */ /* 0x000fc80000010099 */
[----:B--2---:R-:W-:-:S04]  /*4240*/  FFMA.FTZ R85, R82, R151, R85 ;  /* 0x0000009752557223 */ /* 0x004fc80000010055 */
[----:B------:R-:W-:Y:S02]  /*4250*/  FFMA.FTZ R83, R152, R83, R85 ;  /* 0x0000005398537223 */ /* 0x000fe40000010055 */
[----:B------:R-:W2:Y:S02]  /*4260*/  LDS.64 R84, [R32+0x50] ;  /* 0x0000500020547984 */ /* 0x000ea40000000a00 */
[----:B0-----:R-:W-:Y:S02]  /*4270*/  FFMA.FTZ R149, R80, R149, R83 ;  /* 0x0000009550957223 */ /* 0x001fe40000010053 */
[----:B------:R-:W0:Y:S02]  /*4280*/  LDS.64 R82, [R32+0x58] ;  /* 0x0000580020527984 */ /* 0x000e240000000a00 */
[----:B------:R-:W-:-:S04]  /*4290*/  FFMA.FTZ R81, R150, R81, R149 ;  /* 0x0000005196517223 */ /* 0x000fc80000010095 */
[----:B------:R-:W-:Y:S02]  /*42a0*/  FFMA.FTZ R147, R88, R147, R81 ;  /* 0x0000009358937223 */ /* 0x000fe40000010051 */
[----:B------:R-:W3:Y:S02]  /*42b0*/  LDS.64 R80, [R32+0x60] ;  /* 0x0000600020507984 */ /* 0x000ee40000000a00 */
[----:B------:R-:W-:-:S04]  /*42c0*/  FFMA.FTZ R89, R146, R89, R147 ;  /* 0x0000005992597223 */ /* 0x000fc80000010093 */
[----:B-1----:R-:W-:Y:S02]  /*42d0*/  FFMA.FTZ R145, R78, R145, R89 ;  /* 0x000000914e917223 */ /* 0x002fe40000010059 */
[----:B------:R-:W1:Y:S02]  /*42e0*/  LDS.64 R88, [R32+0x68] ;  /* 0x0000680020587984 */ /* 0x000e640000000a00 */
[----:B------:R-:W-:-:S04]  /*42f0*/  FFMA.FTZ R79, R144, R79, R145 ;  /* 0x0000004f904f7223 */ /* 0x000fc80000010091 */
[----:B------:R-:W-:Y:S02]  /*4300*/  FFMA.FTZ R141, R86, R141, R79 ;  /* 0x0000008d568d7223 */ /* 0x000fe4000001004f */
[----:B------:R-:W4:Y:S02]  /*4310*/  LDS.64 R78, [R32+0x70] ;  /* 0x00007000204e7984 */ /* 0x000f240000000a00 */
[----:B------:R-:W-:-:S04]  /*4320*/  FFMA.FTZ R87, R134, R87, R141 ;  /* 0x0000005786577223 */ /* 0x000fc8000001008d */
[----:B--2---:R-:W-:-:S04]  /*4330*/  FFMA.FTZ R87, R84, R139, R87 ;  /* 0x0000008b54577223 */ /* 0x004fc80000010057 */
[----:B------:R-:W-:-:S04]  /*4340*/  FFMA.FTZ R85, R142, R85, R87 ;  /* 0x000000558e557223 */ /* 0x000fc80000010057 */
[----:B0-----:R-:W-:-:S04]  /*4350*/  FFMA.FTZ R85, R82, R137, R85 ;  /* 0x0000008952557223 */ /* 0x001fc80000010055 */
[----:B------:R-:W-:-:S04]  /*4360*/  FFMA.FTZ R83, R140, R83, R85 ;  /* 0x000000538c537223 */ /* 0x000fc80000010055 */
[----:B---3--:R-:W-:-:S04]  /*4370*/  FFMA.FTZ R83, R80, R135, R83 ;  /* 0x0000008750537223 */ /* 0x008fc80000010053 */
[----:B------:R-:W-:Y:S01]  /*4380*/  FFMA.FTZ R81, R138, R81, R83 ;  /* 0x000000518a517223 */ /* 0x000fe20000010053 */
[----:B------:R-:W-:-:S03]  /*4390*/  UMOV UR4, 0xffffffff ;  /* 0xffffffff00047882 */ /* 0x000fc60000000000 */
[----:B-1----:R-:W-:Y:S01]  /*43a0*/  FFMA.FTZ R81, R88, R133, R81 ;  /* 0x0000008558517223 */ /* 0x002fe20000010051 */
[----:B------:R-:W-:-:S03]  /*43b0*/  ISETP.NE.AND P0, PT, R123, RZ, PT ;  /* 0x000000ff7b00720c */ /* 0x000fc60003f05270 */
[----:B------:R-:W-:-:S04]  /*43c0*/  FFMA.FTZ R81, R136, R89, R81 ;  /* 0x0000005988517223 */ /* 0x000fc80000010051 */
[----:B----4-:R-:W-:-:S04]  /*43d0*/  FFMA.FTZ R81, R78, R143, R81 ;  /* 0x0000008f4e517223 */ /* 0x010fc80000010051 */
[----:B------:R-:W-:Y:S01]  /*43e0*/  FFMA.FTZ R79, R148, R79, R81 ;  /* 0x0000004f944f7223 */ /* 0x000fe20000010051 */
[----:B------:R-:W-:Y:S06]  /*43f0*/  BRA.DIV UR4, `(.L_x_29078) ;  /* 0x0000003e04c47947 */ /* 0x000fec000b800000 */
[----:B------:R-:W0:Y:S02]  /*4400*/  SHFL.BFLY PT, R78, R79, 0x2, 0x1f ;  /* 0x0c401f004f4e7f89 */ /* 0x000e2400000e0000 */
[----:B0-----:R-:W-:-:S05]  /*4410*/  FADD.FTZ R78, R79, R78 ;  /* 0x0000004e4f4e7221 */ /* 0x001fca0000010000 */
[----:B------:R0:W1:Y:S02]  /*4420*/  SHFL.BFLY PT, R81, R78, 0x1, 0x1f ;  /* 0x0c201f004e517f89 */ /* 0x00006400000e0000 */
.L_x_29131:
[----:B------:R-:W-:Y:S05]  /*4430*/  @P0 BRA.U `(.L_x_29079) ;  /* 0x0000000100480947 */ /* 0x000fea0003800000 */
[----:B------:R-:W-:Y:S01]  /*4440*/  IMAD.SHL.U32 R79, R131, 0x8, RZ ;  /* 0x00000008834f7824 */ /* 0x000fe200078e00ff */
[----:B------:R-:W-:Y:S01]  /*4450*/  IADD3 R83, -R127, 0x1, RZ ;  /* 0x000000017f537810 */ /* 0x000fe20007ffe1ff */
[----:B-1----:R-:W-:Y:S02]  /*4460*/  FADD.FTZ R81, R78, R81 ;  /* 0x000000514e517221 */ /* 0x002fe40000010000 */
[----:B------:R-:W-:Y:S02]  /*4470*/  IMAD.IADD R80, R118, 0x1, R79 ;  /* 0x0000000176507824 */ /* 0x000fe400078e024f */
[----:B------:R-:W-:Y:S02]  /*4480*/  FMUL.FTZ R81, R81, UR17 ;  /* 0x0000001151517c20 */ /* 0x000fe40008410000 */
[----:B------:R-:W-:-:S05]  /*4490*/  IMAD.IADD R79, R83, 0x1, R80 ;  /* 0x00000001534f7824 */ /* 0x000fca00078e0250 */
[----:B0-----:R-:W-:-:S05]  /*44a0*/  I2FP.F32.S32 R78, R79 ;  /* 0x0000004f004e7245 */ /* 0x001fca0000201400 */
        /* <DEDUP_REMOVED lines=8> */
.L_x_29077:
[----:B------:R-:W-:-:S13]  /*4530*/  ISETP.NE.AND P0, PT, R123, RZ, PT ;  /* 0x000000ff7b00720c */ /* 0x000fda0003f05270 */
[----:B------:R-:W-:-:S05]  /*4540*/  @!P0 IMAD.MOV.U32 R79, RZ, RZ, -0x800001 ;  /* 0xff7fffffff4f8424 */ /* 0x000fca00078e00ff */
[----:B------:R3:W-:Y:S02]  /*4550*/  @!P0 STS [R132], R79 ;  /* 0x0000004f84008388 */ /* 0x0007e40000000800 */
.L_x_29079:
[----:B------:R-:W-:Y:S05]  /*4560*/  BSYNC B1 ;  /* 0x0000000000017941 */ /* 0x000fea0003800000 */
.L_x_29076:
[----:B------:R-:W-:-:S05]  /*4570*/  VIADD R131, R131, 0x4 ;  /* 0x0000000483837836 */ /* 0x000fca0000000000 */
[----:B------:R-:W-:-:S13]  /*4580*/  ISETP.GE.AND P0, PT, R131, R126, PT ;  /* 0x0000007e8300720c */ /* 0x000fda0003f06270 */
[----:B------:R-:W-:Y:S05]  /*4590*/  @!P0 BRA `(.L_x_29080) ;  /* 0xffffffe800c88947 */ /* 0x000fea000383ffff */
.L_x_29069:
[----:B------:R-:W-:Y:S05]  /*45a0*/  BSYNC B0 ;  /* 0x0000000000007941 */ /* 0x000fea0003800000 */
.L_x_29068:
        /* <DEDUP_REMOVED lines=17> */
.L_x_29136:
        /* <DEDUP_REMOVED lines=31> */
[----:B------:R-:W-:Y:S02]  /*48b0*/  IMAD.MOV.U32 R13, RZ, RZ, RZ ;  /* 0x000000ffff0d7224 */ /* 0x000fe400078e00ff */
[----:B----4-:R-:W-:-:S05]  /*48c0*/  IMAD R11, R12, R11, -0x41 ;  /* 0xffffffbf0c0b7424 */ /* 0x010fca00078e020b */
        /* <DEDUP_REMOVED lines=18> */
.L_x_29086:
        /* <DEDUP_REMOVED lines=11> */
.L_x_29085:
[----:B------:R-:W-:Y:S05]  /*4aa0*/  BSYNC B1 ;  /* 0x0000000000017941 */ /* 0x000fea0003800000 */
.L_x_29084:
        /* <DEDUP_REMOVED lines=14> */
.L_x_29089:
        /* <DEDUP_REMOVED lines=100> */
.L_x_29088:
[----:B------:R-:W-:Y:S05]  /*51d0*/  BSYNC B1 ;  /* 0x0000000000017941 */ /* 0x000fea0003800000 */
.L_x_29087:
        /* <DEDUP_REMOVED lines=55> */
.L_x_29091:
[----:B------:R-:W-:Y:S05]  /*5550*/  BSYNC B1 ;  /* 0x0000000000017941 */ /* 0x000fea0003800000 */
.L_x_29090:
        /* <DEDUP_REMOVED lines=26> */
.L_x_29083:
[----:B------:R-:W-:Y:S05]  /*5700*/  BSYNC B0 ;  /* 0x0000000000007941 */ /* 0x000fea0003800000 */
.L_x_29082:
[----:B----4-:R-:W4:Y:S01]  /*5710*/  SHFL.BFLY PT, R10, R13, 0x10, 0x1f ;  /* 0x0e001f000d0a7f89 */ /* 0x010f2200000e0000 */
[----:B------:R-:W-:Y:S01]  /*5720*/  LOP3.LUT P0, R16, R6, 0x1f, RZ, 0xc0, !PT ;  /* 0x0000001f06107812 */ /* 0x000fe2000780c0ff */
[----:B------:R-:W-:Y:S03]  /*5730*/  BSSY B0, `(.L_x_29092) ;  /* 0x00000b3000007945 */ /* 0x000fe60003800000 */
[----:B------:R-:W-:-:S09]  /*5740*/  ISETP.GT.U32.AND P2, PT, R16, 0x3, PT ;  /* 0x000000031000780c */ /* 0x000fd20003f44070 */
[----:B------:R-:W1:Y:S04]  /*5750*/  @!P0 S2R R18, SR_CgaCtaId ;  /* 0x0000000000128919 */ /* 0x000e680000008800 */
[----:B------:R-:W2:Y:S01]  /*5760*/  @!P2 S2R R20, SR_CgaCtaId ;  /* 0x000000000014a919 */ /* 0x000ea20000008800 */
[----:B------:R-:W-:Y:S01]  /*5770*/  @!P2 MOV R17, 0x400 ;  /* 0x000004000011a802 */ /* 0x000fe20000000f00 */
[----:B----4-:R-:W-:-:S04]  /*5780*/  FADD.FTZ R10, R10, R13 ;  /* 0x0000000d0a0a7221 */ /* 0x010fc80000010000 */
[----:B------:R-:W-:Y:S01]  /*5790*/  @!P2 VIADD R17, R17, 0x1e0 ;  /* 0x000001e01111a836 */ /* 0x000fe20000000000 */
[----:B------:R-:W4:Y:S04]  /*57a0*/  SHFL.BFLY PT, R11, R10, 0x8, 0x1f ;  /* 0x0d001f000a0b7f89 */ /* 0x000f2800000e0000 */
[----:B--2---:R-:W-:Y:S01]  /*57b0*/  @!P2 LEA R17, R20, R17, 0x18 ;  /* 0x000000111411a211 */ /* 0x004fe200078ec0ff */
[----:B----4-:R-:W-:Y:S01]  /*57c0*/  FADD.FTZ R11, R10, R11 ;  /* 0x0000000b0a0b7221 */ /* 0x010fe20000010000 */
[----:B------:R-:W-:-:S03]  /*57d0*/  @!P0 MOV R10, 0x400 ;  /* 0x00000400000a8802 */ /* 0x000fc60000000f00 */
[----:B------:R-:W-:Y:S01]  /*57e0*/  @!P2 IMAD R16, R16, 0x4, R17 ;  /* 0x000000041010a824 */ /* 0x000fe200078e0211 */
[----:B------:R-:W2:Y:S01]  /*57f0*/  SHFL.BFLY PT, R12, R11, 0x4, 0x1f ;  /* 0x0c801f000b0c7f89 */ /* 0x000ea200000e0000 */
[----:B------:R-:W-:Y:S01]  /*5800*/  @!P0 VIADD R13, R10, 0x1e0 ;  /* 0x000001e00a0d8836 */ /* 0x000fe20000000000 */
[----:B------:R-:W-:-:S04]  /*5810*/  @!P0 SHF.R.U32.HI R10, RZ, 0x3, R6 ;  /* 0x00000003ff0a8819 */ /* 0x000fc80000011606 */
[----:B------:R-:W-:Y:S01]  /*5820*/  @!P0 LOP3.LUT R10, R10, 0x1ffffffc, RZ, 0xc0, !PT ;  /* 0x1ffffffc0a0a8812 */ /* 0x000fe200078ec0ff */
[----:B--2---:R-:W-:Y:S01]  /*5830*/  FADD.FTZ R12, R11, R12 ;  /* 0x0000000c0b0c7221 */ /* 0x004fe20000010000 */
[----:B-1----:R-:W-:-:S04]  /*5840*/  @!P0 LEA R11, R18, R13, 0x18 ;  /* 0x0000000d120b8211 */ /* 0x002fc800078ec0ff */
        /* <DEDUP_REMOVED lines=39> */
.L_x_29096:
        /* <DEDUP_REMOVED lines=8> */
.L_x_29095:
[----:B------:R-:W-:Y:S05]  /*5b40*/  BSYNC B1 ;  /* 0x0000000000017941 */ /* 0x000fea0003800000 */
.L_x_29094:
        /* <DEDUP_REMOVED lines=14> */
.L_x_29099:
        /* <DEDUP_REMOVED lines=52> */
.L_x_29098:
[----:B------:R-:W-:Y:S05]  /*5f70*/  BSYNC B1 ;  /* 0x0000000000017941 */ /* 0x000fea0003800000 */
.L_x_29097:
        /* <DEDUP_REMOVED lines=31> */
.L_x_29101:
[----:B------:R-:W-:Y:S05]  /*6170*/  BSYNC B1 ;  /* 0x0000000000017941 */ /* 0x000fea0003800000 */
.L_x_29100:
        /* <DEDUP_REMOVED lines=14> */
.L_x_29093:
[----:B------:R-:W-:Y:S05]  /*6260*/  BSYNC B0 ;  /* 0x0000000000007941 */ /* 0x000fea0003800000 */
.L_x_29092:
        /* <DEDUP_REMOVED lines=32> */
.L_x_29103:
[----:B------:R-:W-:Y:S05]  /*6470*/  BSYNC B0 ;  /* 0x0000000000007941 */ /* 0x000fea0003800000 */
.L_x_29102:
        /* <DEDUP_REMOVED lines=9> */
.L_x_29105:
[----:B0---4-:R-:W0:Y:S01]  /*6510*/  I2F.RP R9, R4 ;  /* 0x0000000400097306 */ /* 0x011e220000209400 */
[----:B------:R-:W-:Y:S01]  /*6520*/  IADD3 R55, P0, R124, R121, RZ ;  /* 0x000000797c377210 */ /* 0x000fe20007f1e0ff */
[----:B------:R-:W4:Y:S01]  /*6530*/  S2R R62, SR_CTAID.Z ;  /* 0x00000000003e7919 */ /* 0x000f220000002700 */
[----:B------:R-:W-:Y:S01]  /*6540*/  ULDC.64 UR4, c[0x0][0x248] ;  /* 0x0000920000047ab9 */ /* 0x000fe20000000a00 */
[----:B------:R-:W1:Y:S01]  /*6550*/  LDC R58, c[0x0][0x26c] ;  /* 0x00009b00ff3a7b82 */ /* 0x000e620000000800 */
[----:B------:R-:W-:Y:S01]  /*6560*/  LEA.HI.X.SX32 R2, R121, R2, 0x1, P0 ;  /* 0x0000000279027211 */ /* 0x000fe200000f0eff */
[----:B------:R-:W-:Y:S01]  /*6570*/  ULDC UR6, c[0x0][0x28c] ;  /* 0x0000a30000067ab9 */ /* 0x000fe20000000800 */
[----:B------:R-:W-:Y:S01]  /*6580*/  LEA R54, P0, R55, UR4, 0x2 ;  /* 0x0000000437367c11 */ /* 0x000fe2000f8010ff */
[----:B------:R-:W-:Y:S01]  /*6590*/  VIADD R57, R3, -UR6 ;  /* 0x8000000603397c36 */ /* 0x000fe20008000000 */
[----:B------:R-:W-:Y:S01]  /*65a0*/  LOP3.LUT R56, RZ, R8, RZ, 0x33, !PT ;  /* 0x00000008ff387212 */ /* 0x000fe200078e33ff */
[----:B------:R-:W-:Y:S01]  /*65b0*/  ULDC UR7, c[0x0][0x270] ;  /* 0x00009c0000077ab9 */ /* 0x000fe20000000800 */
[----:B------:R-:W-:Y:S01]  /*65c0*/  LEA.HI.X R55, R55, UR5, R2, 0x2, P0 ;  /* 0x0000000537377c11 */ /* 0x000fe200080f1402 */
[----:B------:R-:W2:Y:S01]  /*65d0*/  S2UR UR5, SR_CgaCtaId ;  /* 0x00000000000579c3 */ /* 0x000ea20000008800 */
[----:B------:R-:W-:Y:S01]  /*65e0*/  LEA.HI R2, R40, R40, RZ, 0x1 ;  /* 0x0000002828027211 */ /* 0x000fe200078f08ff */
[----:B------:R-:W-:Y:S01]  /*65f0*/  UMOV UR4, 0x400 ;  /* 0x0000040000047882 */ /* 0x000fe20000000000 */
[----:B0-----:R-:W0:Y:S01]  /*6600*/  MUFU.RCP R9, R9 ;  /* 0x0000000900097308 */ /* 0x001e220000001000 */
[----:B------:R-:W-:Y:S01]  /*6610*/  UIADD3 UR4, UR4, 0x200, URZ ;  /* 0x0000020004047890 */ /* 0x000fe2000fffe03f */
[----:B------:R-:W-:Y:S01]  /*6620*/  IMAD.MOV.U32 R41, RZ, RZ, RZ ;  /* 0x000000ffff297224 */ /* 0x000fe200078e00ff */
[----:B------:R-:W-:-:S02]  /*6630*/  CS2R R46, SRZ ;  /* 0x00000000002e7805 */ /* 0x000fc4000001ff00 */
[----:B------:R-:W-:Y:S02]  /*6640*/  CS2R R48, SRZ ;  /* 0x0000000000307805 */ /* 0x000fe4000001ff00 */
        /* <DEDUP_REMOVED lines=29> */
.L_x_29109:
        /* <DEDUP_REMOVED lines=61> */
[----:B------:R0:W4:Y:S01]  /*6bf0*/  LDG.E.128.CONSTANT R16, desc[UR10][R8.64+0x200] ;  /* 0x0002000a08107981 */ /* 0x000122000c1e9d00 */
[----:B------:R-:W-:Y:S02]  /*6c00*/  LEA R20, P2, R10, R42, 0x2 ;  /* 0x0000002a0a147211 */ /* 0x000fe400078410ff */
[----:B------:R-:W-:-:S04]  /*6c10*/  LEA.HI.X.SX32 R11, R61, R66, 0x1, P1 ;  /* 0x000000423d0b7211 */ /* 0x000fc800008f0eff */
[----:B------:R-:W-:Y:S02]  /*6c20*/  LEA.HI.X R21, R10, R43, R11, 0x2, P2 ;  /* 0x0000002b0a157211 */ /* 0x000fe400010f140b */
[----:B------:R-:W-:-:S04]  /*6c30*/  IADD3 R11, P1, R63, R44, RZ ;  /* 0x0000002c3f0b7210 */ /* 0x000fc80007f3e0ff */
[----:B------:R-:W3:Y:S01]  /*6c40*/  LDG.E.128.CONSTANT R20, desc[UR10][R20.64] ;  /* 0x0000000a14147981 */ /* 0x000ee2000c1e9d00 */
[----:B------:R-:W-:Y:S02]  /*6c50*/  LEA R24, P2, R11, R42, 0x2 ;  /* 0x0000002a0b187211 */ /* 0x000fe400078410ff */
[----:B------:R-:W-:Y:S02]  /*6c60*/  LEA.HI.X.SX32 R26, R63, R66, 0x1, P1 ;  /* 0x000000423f1a7211 */ /* 0x000fe400008f0eff */
[----:B------:R-:W-:Y:S02]  /*6c70*/  IADD3 R10, P1, R65, R44, RZ ;  /* 0x0000002c410a7210 */ /* 0x000fe40007f3e0ff */
[----:B------:R-:W-:Y:S02]  /*6c80*/  LEA.HI.X R25, R11, R43, R26, 0x2, P2 ;  /* 0x0000002b0b197211 */ /* 0x000fe400010f141a */
[----:B------:R-:W-:Y:S02]  /*6c90*/  LEA R28, P2, R10, R42, 0x2 ;  /* 0x0000002a0a1c7211 */ /* 0x000fe400078410ff */
[----:B------:R-:W-:-:S02]  /*6ca0*/  LEA.HI.X.SX32 R11, R65, R66, 0x1, P1 ;  /* 0x00000042410b7211 */ /* 0x000fc400008f0eff */
[C---:B0-----:R-:W-:Y:S01]  /*6cb0*/  IADD3 R8, P1, R67.reuse, R44, RZ ;  /* 0x0000002c43087210 */ /* 0x041fe20007f3e0ff */
[----:B------:R-:W3:Y:S01]  /*6cc0*/  LDG.E.128.CONSTANT R24, desc[UR10][R24.64] ;  /* 0x0000000a18187981 */ /* 0x000ee2000c1e9d00 */
[-C--:B------:R-:W-:Y:S02]  /*6cd0*/  LEA.HI.X R29, R10, R43.reuse, R11, 0x2, P2 ;  /* 0x0000002b0a1d7211 */ /* 0x080fe400010f140b */
[C---:B------:R-:W-:Y:S02]  /*6ce0*/  LEA R32, P2, R8.reuse, R42, 0x2 ;  /* 0x0000002a08207211 */ /* 0x040fe400078410ff */
[----:B------:R-:W-:Y:S02]  /*6cf0*/  LEA.HI.X.SX32 R9, R67, R66, 0x1, P1 ;  /* 0x0000004243097211 */ /* 0x000fe400008f0eff */
[----:B------:R-:W3:Y:S02]  /*6d00*/  LDG.E.128.CONSTANT R28, desc[UR10][R28.64] ;  /* 0x0000000a1c1c7981 */ /* 0x000ee4000c1e9d00 */
[----:B------:R-:W-:-:S02]  /*6d10*/  LEA.HI.X R33, R8, R43, R9, 0x2, P2 ;  /* 0x0000002b08217211 */ /* 0x000fc400010f1409 */
[----:B------:R-:W-:-:S04]  /*6d20*/  IADD3 R8, P1, R69, R44, RZ ;  /* 0x0000002c45087210 */ /* 0x000fc80007f3e0ff */
[----:B------:R-:W-:Y:S01]  /*6d30*/  LEA R36, P2, R8, R42, 0x2 ;  /* 0x0000002a08247211 */ /* 0x000fe200078410ff */
[----:B------:R-:W3:Y:S01]  /*6d40*/  LDG.E.128.CONSTANT R32, desc[UR10][R32.64] ;  /* 0x0000000a20207981 */ /* 0x000ee2000c1e9d00 */
[----:B------:R-:W-:-:S04]  /*6d50*/  LEA.HI.X.SX32 R9, R69, R66, 0x1, P1 ;  /* 0x0000004245097211 */ /* 0x000fc800008f0eff */
[----:B------:R-:W-:-:S06]  /*6d60*/  LEA.HI.X R37, R8, R43, R9, 0x2, P2 ;  /* 0x0000002b08257211 */ /* 0x000fcc00010f1409 */
[----:B------:R-:W3:Y:S01]  /*6d70*/  LDG.E.128.CONSTANT R36, desc[UR10][R36.64] ;  /* 0x0000000a24247981 */ /* 0x000ee2000c1e9d00 */
[----:B------:R-:W-:-:S13]  /*6d80*/  ISETP.NE.AND P1, PT, R64, -0x2, PT ;  /* 0xfffffffe4000780c */ /* 0x000fda0003f25270 */
[C---:B------:R-:W-:Y:S01]  /*6d90*/  @!P1 VIADD R10, R62.reuse, 0x1 ;  /* 0x000000013e0a9836 */ /* 0x040fe20000000000 */
[CC--:B------:R-:W-:Y:S01]  /*6da0*/  @!P1 ISETP.GE.AND P4, PT, R62.reuse, R127.reuse, PT ;  /* 0x0000007f3e00920c */ /* 0x0c0fe20003f86270 */
[C---:B------:R-:W-:Y:S02]  /*6db0*/  @!P1 VIADD R64, R62.reuse, 0x2 ;  /* 0x000000023e409836 */ /* 0x040fe40000000000 */
[----:B------:R-:W-:Y:S01]  /*6dc0*/  @!P1 VIADD R8, R62, 0x3 ;  /* 0x000000033e089836 */ /* 0x000fe20000000000 */
[-C--:B------:R-:W-:Y:S02]  /*6dd0*/  @!P1 ISETP.GE.AND P3, PT, R10, R127.reuse, PT ;  /* 0x0000007f0a00920c */ /* 0x080fe40003f66270 */
[-C--:B------:R-:W-:Y:S02]  /*6de0*/  @!P1 ISETP.GE.AND P2, PT, R64, R127.reuse, PT ;  /* 0x0000007f4000920c */ /* 0x080fe40003f46270 */
[-C--:B------:R-:W-:Y:S02]  /*6df0*/  @!P1 ISETP.GE.AND P6, PT, R10, R127.reuse, PT ;  /* 0x0000007f0a00920c */ /* 0x080fe40003fc6270 */
[----:B------:R-:W-:Y:S01]  /*6e00*/  @!P1 ISETP.GE.AND P5, PT, R8, R127, PT ;  /* 0x0000007f0800920c */ /* 0x000fe20003fa6270 */
[----:B------:R-:W-:Y:S01]  /*6e10*/  @!P1 VIADD R68, R62, 0x2 ;  /* 0x000000023e449836 */ /* 0x000fe20000000000 */
[----:B--2---:R-:W-:-:S02]  /*6e20*/  @!P1 FSEL R12, R12, RZ, !P4 ;  /* 0x000000ff0c0c9208 */ /* 0x004fc40006000000 */
[-C--:B------:R-:W-:Y:S01]  /*6e30*/  @!P1 ISETP.GE.AND P4, PT, R64, R127.reuse, PT ;  /* 0x0000007f4000920c */ /* 0x080fe20003f86270 */
[----:B------:R-:W-:Y:S01]  /*6e40*/  @!P1 VIADD R64, R62, 0x3 ;  /* 0x000000033e409836 */ /* 0x000fe20000000000 */
[----:B------:R-:W-:Y:S02]  /*6e50*/  @!P1 FSEL R13, R13, RZ, !P3 ;  /* 0x000000ff0d0d9208 */ /* 0x000fe40005800000 */
[----:B------:R-:W-:Y:S02]  /*6e60*/  @!P1 FSEL R14, R14, RZ, !P2 ;  /* 0x000000ff0e0e9208 */ /* 0x000fe40005000000 */
[-C--:B------:R-:W-:Y:S02]  /*6e70*/  @!P1 ISETP.GE.AND P3, PT, R8, R127.reuse, PT ;  /* 0x0000007f0800920c */ /* 0x080fe40003f66270 */
[----:B------:R-:W-:Y:S02]  /*6e80*/  @!P1 ISETP.GE.AND P2, PT, R10, R127, PT ;  /* 0x0000007f0a00920c */ /* 0x000fe40003f46270 */
[----:B------:R-:W0:Y:S01]  /*6e90*/  LDS.128 R8, [R60] ;  /* 0x000000003c087984 */ /* 0x000e220000000c00 */
[----:B----4-:R-:W-:-:S02]  /*6ea0*/  @!P1 FSEL R17, R17, RZ, !P6 ;  /* 0x000000ff11119208 */ /* 0x010fc40007000000 */
        /* <DEDUP_REMOVED lines=10> */
[CC--:B------:R-:W-:Y:S02]  /*6f50*/  @!P1 ISETP.GE.AND P5, PT, R62.reuse, R127.reuse, PT ;  /* 0x0000007f3e00920c */ /* 0x0c0fe40003fa6270 */
[----:B------:R-:W-:Y:S02]  /*6f60*/  @!P1 ISETP.GE.AND P4, PT, R62, R127, PT ;  /* 0x0000007f3e00920c */ /* 0x000fe40003f86270 */
[----:B------:R-:W-:-:S02]  /*6f70*/  @!P1 FSEL R23, R23, RZ, !P6 ;  /* 0x000000ff17179208 */ /* 0x000fc40007000000 */
        /* <DEDUP_REMOVED lines=14> */
[----:B------:R-:W-:Y:S02]  /*7060*/  @!P1 FSEL R24, R24, RZ, !P5 ;  /* 0x000000ff18189208 */ /* 0x000fe40006800000 */
[-C--:B------:R-:W-:Y:S01]  /*7070*/  @!P1 ISETP.GE.AND P2, PT, R64, R127.reuse, PT ;  /* 0x0000007f4000920c */ /* 0x080fe20003f46270 */
[----:B------:R-:W-:Y:S01]  /*7080*/  @!P1 VIADD R64, R62, 0x3 ;  /* 0x000000033e409836 */ /* 0x000fe20000000000 */
[----:B------:R-:W-:Y:S02]  /*7090*/  @!P1 FSEL R28, R28, RZ, !P4 ;  /* 0x000000ff1c1c9208 */ /* 0x000fe40006000000 */
[CC--:B------:R-:W-:Y:S02]  /*70a0*/  @!P1 ISETP.GE.AND P5, PT, R68.reuse, R127.reuse, PT ;  /* 0x0000007f4400920c */ /* 0x0c0fe40003fa6270 */
        /* <DEDUP_REMOVED lines=8> */
[----:B------:R-:W-:Y:S01]  /*7130*/  @!P1 ISETP.GE.AND P6, PT, R68, R127, PT ;  /* 0x0000007f4400920c */ /* 0x000fe20003fc6270 */
[----:B0-----:R-:W-:Y:S01]  /*7140*/  FMUL.FTZ R13, R9, R13 ;  /* 0x0000000d090d7220 */ /* 0x001fe20000410000 */
[----:B------:R-:W-:-:S02]  /*7150*/  @!P1 FSEL R34, R34, RZ, !P4 ;  /* 0x000000ff22229208 */ /* 0x000fc40006000000 */
[----:B------:R-:W-:Y:S02]  /*7160*/  @!P1 FSEL R33, R33, RZ, !P2 ;  /* 0x000000ff21219208 */ /* 0x000fe40005000000 */
[-C--:B------:R-:W-:Y:S02]  /*7170*/  @!P1 ISETP.GE.AND P4, PT, R62, R127.reuse, PT ;  /* 0x0000007f3e00920c */ /* 0x080fe40003f86270 */
[----:B------:R-:W-:Y:S01]  /*7180*/  @!P1 FSEL R37, R37, RZ, !P6 ;  /* 0x000000ff25259208 */ /* 0x000fe20007000000 */
[----:B------:R-:W-:Y:S01]  /*7190*/  FFMA.FTZ R13, R8, R12, R13 ;  /* 0x0000000c080d7223 */ /* 0x000fe2000001000d */
[----:B------:R-:W-:Y:S01]  /*71a0*/  @!P1 ISETP.GE.AND P2, PT, R64, R127, PT ;  /* 0x0000007f4000920c */ /* 0x000fe20003f46270 */
[----:B------:R-:W-:Y:S01]  /*71b0*/  @!P1 VIADD R12, R62, 0x3 ;  /* 0x000000033e0c9836 */ /* 0x000fe20000000000 */
        /* <DEDUP_REMOVED lines=8> */
[----:B------:R-:W-:Y:S01]  /*7240*/  ISETP.GT.AND P2, PT, R40, 0xf, PT ;  /* 0x0000000f2800780c */ /* 0x000fe20003f44270 */
[----:B------:R-:W-:Y:S01]  /*7250*/  FFMA.FTZ R17, R8, R16, R17 ;  /* 0x0000001008117223 */ /* 0x000fe20000010011 */
[----:B------:R-:W-:Y:S01]  /*7260*/  @!P1 ISETP.GE.AND P4, PT, R12, R127, PT ;  /* 0x0000007f0c00920c */ /* 0x000fe20003f86270 */
        /* <DEDUP_REMOVED lines=30> */
[----:B------:R-:W-:-:S04]  /*7450*/  IADD3 R44, P2, R71, R44, RZ ;  /* 0x0000002c472c7210 */ /* 0x000fc80007f5e0ff */
[----:B------:R-:W-:Y:S02]  /*7460*/  LEA.HI.X.SX32 R12, R71, R66, 0x1, P2 ;  /* 0x00000042470c7211 */ /* 0x000fe400010f0eff */
[----:B------:R-:W-:-:S04]  /*7470*/  LEA R14, P2, R44, R42, 0x2 ;  /* 0x0000002a2c0e7211 */ /* 0x000fc800078410ff */
[----:B------:R-:W-:-:S06]  /*7480*/  LEA.HI.X R15, R44, R43, R12, 0x2, P2 ;  /* 0x0000002b2c0f7211 */ /* 0x000fcc00010f140c */
[----:B------:R-:W2:Y:S01]  /*7490*/  LDG.E.128.CONSTANT R12, desc[UR10][R14.64] ;  /* 0x0000000a0e0c7981 */ /* 0x000ea2000c1e9d00 */
[C---:B------:R-:W-:Y:S01]  /*74a0*/  @!P1 VIADD R16, R62.reuse, 0x1 ;  /* 0x000000013e109836 */ /* 0x040fe20000000000 */
[----:B------:R-:W-:-:S04]  /*74b0*/  @!P1 ISETP.GE.AND P2, PT, R62, R127, PT ;  /* 0x0000007f3e00920c */ /* 0x000fc80003f46270 */
[----:B------:R-:W-:Y:S01]  /*74c0*/  @!P1 ISETP.GE.AND P3, PT, R16, R127, PT ;  /* 0x0000007f1000920c */ /* 0x000fe20003f66270 */
[----:B------:R-:W-:-:S03]  /*74d0*/  @!P1 VIADD R16, R62, 0x2 ;  /* 0x000000023e109836 */ /* 0x000fc60000000000 */
[----:B--2---:R-:W-:Y:S02]  /*74e0*/  @!P1 FSEL R13, R13, RZ, !P3 ;  /* 0x000000ff0d0d9208 */ /* 0x004fe40005800000 */
[----:B------:R-:W-:Y:S01]  /*74f0*/  @!P1 ISETP.GE.AND P3, PT, R16, R127, PT ;  /* 0x0000007f1000920c */ /* 0x000fe20003f66270 */
[----:B------:R-:W-:Y:S01]  /*7500*/  @!P1 VIADD R16, R62, 0x3 ;  /* 0x000000033e109836 */ /* 0x000fe20000000000 */
[----:B------:R-:W-:Y:S01]  /*7510*/  @!P1 FSEL R12, R12, RZ, !P2 ;  /* 0x000000ff0c0c9208 */ /* 0x000fe20005000000 */
[----:B------:R-:W-:Y:S01]  /*7520*/  FMUL.FTZ R9, R9, R13 ;  /* 0x0000000d09097220 */ /* 0x000fe20000410000 */
[----:B------:R-:W-:Y:S02]  /*7530*/  @!P1 FSEL R14, R14, RZ, !P3 ;  /* 0x000000ff0e0e9208 */ /* 0x000fe40005800000 */
[----:B------:R-:W-:Y:S01]  /*7540*/  @!P1 ISETP.GE.AND P2, PT, R16, R127, PT ;  /* 0x0000007f1000920c */ /* 0x000fe20003f46270 */
[----:B------:R-:W-:-:S03]  /*7550*/  FFMA.FTZ R9, R8, R12, R9 ;  /* 0x0000000c08097223 */ /* 0x000fc60000010009 */
[----:B------:R-:W-:Y:S01]  /*7560*/  @!P1 FSEL R15, R15, RZ, !P2 ;  /* 0x000000ff0f0f9208 */ /* 0x000fe20005000000 */
[----:B------:R-:W-:-:S04]  /*7570*/  FFMA.FTZ R10, R10, R14, R9 ;  /* 0x0000000e0a0a7223 */ /* 0x000fc80000010009 */
[----:B------:R-:W-:-:S04]  /*7580*/  FFMA.FTZ R10, R11, R15, R10 ;  /* 0x0000000f0b0a7223 */ /* 0x000fc8000001000a */
[----:B------:R-:W-:-:S07]  /*7590*/  FADD.FTZ R41, R41, R10 ;  /* 0x0000000a29297221 */ /* 0x000fce0000010000 */
.L_x_29108:
[----:B------:R-:W-:Y:S05]  /*75a0*/  BSYNC B1 ;  /* 0x0000000000017941 */ /* 0x000fea0003800000 */
.L_x_29107:
[----:B------:R-:W-:Y:S01]  /*75b0*/  IADD3 R54, P1, R54, 0x10, RZ ;  /* 0x0000001036367810 */ /* 0x000fe20007f3e0ff */
[----:B------:R-:W-:Y:S02]  /*75c0*/  VIADD R59, R59, 0x20 ;  /* 0x000000203b3b7836 */ /* 0x000fe40000000000 */
[----:B------:R-:W-:Y:S02]  /*75d0*/  VIADD R62, R62, 0x20 ;  /* 0x000000203e3e7836 */ /* 0x000fe40000000000 */
[----:B------:R-:W-:Y:S02]  /*75e0*/  VIADD R60, R60, 0x80 ;  /* 0x000000803c3c7836 */ /* 0x000fe40000000000 */
[----:B------:R-:W-:Y:S01]  /*75f0*/  IMAD.X R55, RZ, RZ, R55, P1 ;  /* 0x000000ffff377224 */ /* 0x000fe200008e0637 */
[----:B------:R-:W-:Y:S06]  /*7600*/  @!P0 BRA `(.L_x_29109) ;  /* 0xfffffff000848947 */ /* 0x000fec000383ffff */
.L_x_29106:
[----:B------:R-:W-:Y:S05]  /*7610*/  BSYNC B0 ;  /* 0x0000000000007941 */ /* 0x000fea0003800000 */
.L_x_29104:
[----:B------:R-:W2:Y:S01]  /*7620*/  SHFL.BFLY PT, R0, R51, 0x1, 0x1f ;  /* 0x0c201f0033007f89 */ /* 0x000ea200000e0000 */
[----:B------:R-:W3:Y:S01]  /*7630*/  S2UR UR5, SR_CgaCtaId ;  /* 0x00000000000579c3 */ /* 0x000ee20000008800 */
[----:B------:R-:W-:Y:S01]  /*7640*/  LEA.HI R16, R40, R40, RZ, 0x1 ;  /* 0x0000002828107211 */ /* 0x000fe200078f08ff */
[----:B------:R-:W-:Y:S01]  /*7650*/  UMOV UR4, 0x400 ;  /* 0x0000040000047882 */ /* 0x000fe20000000000 */
[----:B------:R-:W3:Y:S01]  /*7660*/  SHFL.BFLY PT, R3, R52, 0x1, 0x1f ;  /* 0x0c201f0034037f89 */ /* 0x000ee200000e0000 */
[----:B------:R-:W-:Y:S01]  /*7670*/  UIADD3 UR4, UR4, 0x200, URZ ;  /* 0x0000020004047890 */ /* 0x000fe2000fffe03f */
[----:B------:R-:W-:Y:S01]  /*7680*/  SHF.R.S32.HI R16, RZ, 0x1, R16 ;  /* 0x00000001ff107819 */ /* 0x000fe20000011410 */
[----:B------:R-:W-:Y:S01]  /*7690*/  BSSY B0, `(.L_x_29110) ;  /* 0x0000022000007945 */ /* 0x000fe20003800000 */
[----:B------:R-:W3:Y:S03]  /*76a0*/  SHFL.BFLY PT, R5, R50, 0x1, 0x1f ;  /* 0x0c201f0032057f89 */ /* 0x000ee600000e0000 */
[----:B------:R-:W-:Y:S01]  /*76b0*/  IMAD R7, R7, 0x78, R16 ;  /* 0x0000007807077824 */ /* 0x000fe200078e0210 */
[----:B------:R-:W3:Y:S04]  /*76c0*/  SHFL.BFLY PT, R2, R49, 0x1, 0x1f ;  /* 0x0c201f0031027f89 */ /* 0x000ee800000e0000 */
[----:B0---4-:R-:W0:Y:S04]  /*76d0*/  SHFL.BFLY PT, R9, R48, 0x1, 0x1f ;  /* 0x0c201f0030097f89 */ /* 0x011e2800000e0000 */
[----:B------:R-:W4:Y:S04]  /*76e0*/  SHFL.BFLY PT, R4, R47, 0x1, 0x1f ;  /* 0x0c201f002f047f89 */ /* 0x000f2800000e0000 */
[----:B-1----:R-:W1:Y:S01]  /*76f0*/  SHFL.BFLY PT, R11, R46, 0x1, 0x1f ;  /* 0x0c201f002e0b7f89 */ /* 0x002e6200000e0000 */
        /* <DEDUP_REMOVED lines=8> */
[----:B------:R-:W-:Y:S01]  /*7780*/  FADD.FTZ R21, R5, R50 ;  /* 0x0000003205157221 */ /* 0x000fe20000010000 */
[----:B------:R-:W-:Y:S01]  /*7790*/  LOP3.LUT R3, R40, 0x1, RZ, 0xc0, !PT ;  /* 0x0000000128037812 */ /* 0x000fe200078ec0ff */
[----:B------:R-:W-:Y:S01]  /*77a0*/  FADD.FTZ R23, R2, R49 ;  /* 0x0000003102177221 */ /* 0x000fe20000010000 */
[----:B0-----:R-:W-:Y:S01]  /*77b0*/  FADD.FTZ R25, R9, R48 ;  /* 0x0000003009197221 */ /* 0x001fe20000010000 */
[----:B----4-:R-:W-:Y:S01]  /*77c0*/  FADD.FTZ R47, R4, R47 ;  /* 0x0000002f042f7221 */ /* 0x010fe20000010000 */
[----:B-1----:R-:W-:Y:S01]  /*77d0*/  FADD.FTZ R27, R11, R46 ;  /* 0x0000002e0b1b7221 */ /* 0x002fe20000010000 */
[----:B--2---:R-:W-:-:S03]  /*77e0*/  FADD.FTZ R41, R8, R41 ;  /* 0x0000002908297221 */ /* 0x004fc60000010000 */
        /* <DEDUP_REMOVED lines=12> */
.L_x_29111:
[----:B------:R-:W-:Y:S05]  /*78b0*/  BSYNC B0 ;  /* 0x0000000000007941 */ /* 0x000fea0003800000 */
.L_x_29110:
        /* <DEDUP_REMOVED lines=24> */
.L_x_29115:
[----:B------:R-:W-:Y:S05]  /*7a40*/  BSYNC B1 ;  /* 0x0000000000017941 */ /* 0x000fea0003800000 */
.L_x_29114:
[----:B0-2---:R-:W-:-:S07]  /*7a50*/  @!P0 FADD.FTZ R41, R41, R20 ;  /* 0x0000001429298221 */ /* 0x005fce0000010000 */
.L_x_29113:
[----:B------:R-:W-:Y:S05]  /*7a60*/  BSYNC B0 ;  /* 0x0000000000007941 */ /* 0x000fea0003800000 */
.L_x_29112:
        /* <DEDUP_REMOVED lines=16> */
.L_x_29117:
[----:B------:R-:W-:Y:S05]  /*7b70*/  BSYNC B0 ;  /* 0x0000000000007941 */ /* 0x000fea0003800000 */
.L_x_29116:
        /* <DEDUP_REMOVED lines=24> */
.L_x_29121:
[----:B------:R-:W-:Y:S05]  /*7d00*/  BSYNC B1 ;  /* 0x0000000000017941 */ /* 0x000fea0003800000 */
.L_x_29120:
[----:B0-2-4-:R-:W-:-:S07]  /*7d10*/  @!P0 FADD.FTZ R41, R41, R20 ;  /* 0x0000001429298221 */ /* 0x015fce0000010000 */
.L_x_29119:
[----:B------:R-:W-:Y:S05]  /*7d20*/  BSYNC B0 ;  /* 0x0000000000007941 */ /* 0x000fea0003800000 */
.L_x_29118:
        /* <DEDUP_REMOVED lines=24> */
[C---:B--23--:R-:W-:Y:S01]  /*7eb0*/  VIADD R0, R16.reuse, 0x10 ;  /* 0x0000001010007836 */ /* 0x04cfe20000000000 */
[C---:B------:R-:W-:Y:S01]  /*7ec0*/  IADD3 R9, P1, R16.reuse, UR4, RZ ;  /* 0x0000000410097c10 */ /* 0x040fe2000ff3e0ff */
[----:B------:R-:W-:Y:S01]  /*7ed0*/  VIADD R3, R16, 0x20 ;  /* 0x0000002010037836 */ /* 0x000fe20000000000 */
[----:B------:R-:W-:Y:S02]  /*7ee0*/  ULDC.64 UR8, c[0x0][0x220] ;  /* 0x0000880000087ab9 */ /* 0x000fe40000000a00 */
[C---:B------:R-:W-:Y:S02]  /*7ef0*/  IADD3 R5, P2, R0.reuse, UR4, RZ ;  /* 0x0000000400057c10 */ /* 0x040fe4000ff5e0ff */
[C---:B------:R-:W-:Y:S02]  /*7f00*/  IADD3 R7, P3, R3.reuse, UR4, RZ ;  /* 0x0000000403077c10 */ /* 0x040fe4000ff7e0ff */
[----:B------:R-:W-:Y:S02]  /*7f10*/  LEA.HI.X.SX32 R8, R0, UR7, 0x1, P2 ;  /* 0x0000000700087c11 */ /* 0x000fe400090f0eff */
[----:B------:R-:W-:-:S02]  /*7f20*/  LEA.HI.X.SX32 R0, R3, UR7, 0x1, P3 ;  /* 0x0000000703007c11 */ /* 0x000fc400098f0eff */
[C---:B------:R-:W-:Y:S02]  /*7f30*/  LEA.HI.X.SX32 R10, R16.reuse, UR7, 0x1, P1 ;  /* 0x00000007100a7c11 */ /* 0x040fe400088f0eff */
        /* <DEDUP_REMOVED lines=8> */
[----:B------:R-:W-:Y:S01]  /*7fc0*/  VIADD R10, R16, 0x60 ;  /* 0x00000060100a7836 */ /* 0x000fe20000000000 */
        /* <DEDUP_REMOVED lines=24> */
.L_x_29123:
[----:B------:R-:W-:Y:S05]  /*8150*/  BSYNC B0 ;  /* 0x0000000000007941 */ /* 0x000fea0003800000 */
.L_x_29122:
[----:B------:R-:W-:Y:S05]  /*8160*/  @P0 EXIT ;  /* 0x000000000000094d */ /* 0x000fea0003800000 */
[----:B------:R-:W-:Y:S01]  /*8170*/  VIADD R16, R16, 0x70 ;  /* 0x0000007010107836 */ /* 0x000fe20000000000 */
[----:B------:R-:W-:-:S04]  /*8180*/  ULDC.64 UR8, c[0x0][0x220] ;  /* 0x0000880000087ab9 */ /* 0x000fc80000000a00 */
[----:B--23--:R-:W-:-:S04]  /*8190*/  IADD3 R0, P0, R16, UR4, RZ ;  /* 0x0000000410007c10 */ /* 0x00cfc8000ff1e0ff */
[----:B0-----:R-:W-:Y:S02]  /*81a0*/  LEA.HI.X.SX32 R3, R16, UR7, 0x1, P0 ;  /* 0x0000000710037c11 */ /* 0x001fe400080f0eff */
[----:B------:R-:W-:-:S04]  /*81b0*/  LEA R2, P0, R0, UR8, 0x2 ;  /* 0x0000000800027c11 */ /* 0x000fc8000f8010ff */
[----:B------:R-:W-:-:S05]  /*81c0*/  LEA.HI.X R3, R0, UR9, R3, 0x2, P0 ;  /* 0x0000000900037c11 */ /* 0x000fca00080f1403 */
[----:B------:R-:W-:Y:S01]  /*81d0*/  STG.E desc[UR10][R2.64], R41 ;  /* 0x0000002902007986 */ /* 0x000fe2000c10190a */
[----:B------:R-:W-:Y:S05]  /*81e0*/  EXIT ;  /* 0x000000000000794d */ /* 0x000fea0003800000 */
.L_x_29073:
[----:B------:R-:W-:Y:S01]  /*81f0*/  BSSY B2, `(.L_x_29124) ;  /* 0x0000007000027945 */ /* 0x000fe20003800000 */
[----:B------:R-:W-:Y:S02]  /*8200*/  IMAD.MOV.U32 R82, RZ, RZ, 0x2 ;  /* 0x00000002ff527424 */ /* 0x000fe400078e00ff */
[----:B------:R-:W-:Y:S02]  /*8210*/  IMAD.MOV.U32 R83, RZ, RZ, 0x1f ;  /* 0x0000001fff537424 */ /* 0x000fe400078e00ff */
[----:B------:R-:W-:-:S07]  /*8220*/  IMAD.MOV.U32 R80, RZ, RZ, -0x1 ;  /* 0xffffffffff507424 */ /* 0x000fce00078e00ff */
[----:B------:R-:W-:Y:S05]  /*8230*/  WARPSYNC.COLLECTIVE R80, `(.L_x_29125) ;  /* 0x0000000050087348 */ /* 0x000fea0003c00000 */
[----:B------:R0:W1:Y:S02]  /*8240*/  SHFL.BFLY P1, R81, R79, R82, R83 ;  /* 0x0c0000524f517389 */ /* 0x0000640000020053 */
[----:B01----:R-:W-:Y:S01]  /*8250*/  ENDCOLLECTIVE ;  /* 0x000000000000791b */ /* 0x003fe20003800000 */
.L_x_29125:
[----:B------:R-:W-:Y:S05]  /*8260*/  BSYNC B2 ;  /* 0x0000000000027941 */ /* 0x000fea0003800000 */
.L_x_29124:
        /* <DEDUP_REMOVED lines=9> */
.L_x_29126:
[----:B------:R-:W-:Y:S05]  /*8300*/  BRA `(.L_x_29127) ;  /* 0xffffffac001c7947 */ /* 0x000fea000383ffff */
.L_x_29078:
[----:B------:R-:W-:Y:S01]  /*8310*/  BSSY B2, `(.L_x_29128) ;  /* 0x0000007000027945 */ /* 0x000fe20003800000 */
[----:B------:R-:W-:Y:S02]  /*8320*/  IMAD.MOV.U32 R82, RZ, RZ, 0x2 ;  /* 0x00000002ff527424 */ /* 0x000fe400078e00ff */
[----:B------:R-:W-:Y:S02]  /*8330*/  IMAD.MOV.U32 R83, RZ, RZ, 0x1f ;  /* 0x0000001fff537424 */ /* 0x000fe400078e00ff */
[----:B------:R-:W-:-:S07]  /*8340*/  IMAD.MOV.U32 R80, RZ, RZ, -0x1 ;  /* 0xffffffffff507424 */ /* 0x000fce00078e00ff */
[----:B------:R-:W-:Y:S05]  /*8350*/  WARPSYNC.COLLECTIVE R80, `(.L_x_29129) ;  /* 0x0000000050087348 */ /* 0x000fea0003c00000 */
[----:B------:R0:W1:Y:S02]  /*8360*/  SHFL.BFLY P1, R81, R79, R82, R83 ;  /* 0x0c0000524f517389 */ /* 0x0000640000020053 */
[----:B01----:R-:W-:Y:S01]  /*8370*/  ENDCOLLECTIVE ;  /* 0x000000000000791b */ /* 0x003fe20003800000 */
.L_x_29129:
[----:B------:R-:W-:Y:S05]  /*8380*/  BSYNC B2 ;  /* 0x0000000000027941 */ /* 0x000fea0003800000 */
.L_x_29128:
        /* <DEDUP_REMOVED lines=9> */
.L_x_29130:
[----:B------:R-:W-:Y:S05]  /*8420*/  BRA `(.L_x_29131) ;  /* 0xffffffc000007947 */ /* 0x000fea000383ffff */
.L_x_29081:
        /* <DEDUP_REMOVED lines=8> */
.L_x_29133:
[----:B------:R-:W-:Y:S05]  /*84b0*/  BSYNC B0 ;  /* 0x0000000000007941 */ /* 0x000fea0003800000 */
.L_x_29132:
        /* <DEDUP_REMOVED lines=9> */
.L_x_29134:
[----:B------:R-:W-:Y:S02]  /*8550*/  IMAD.MOV.U32 R82, RZ, RZ, 0x4 ;  /* 0x00000004ff527424 */ /* 0x000fe400078e00ff */
[----:B------:R-:W-:-:S05]  /*8560*/  IMAD.MOV.U32 R9, RZ, RZ, R81 ;  /* 0x000000ffff097224 */ /* 0x000fca00078e0051 */
[----:B------:R-:W-:-:S05]  /*8570*/  FMNMX.FTZ R9, R10, R9, !PT ;  /* 0x000000090a097209 */ /* 0x000fca0007810000 */
[----:B------:R-:W-:-:S07]  /*8580*/  IMAD.MOV.U32 R79, RZ, RZ, R9 ;  /* 0x000000ffff4f7224 */ /* 0x000fce00078e0009 */
[----:B------:R-:W-:Y:S05]  /*8590*/  WARPSYNC.COLLECTIVE R80, `(.L_x_29135) ;  /* 0x0000000050087348 */ /* 0x000fea0003c00000 */
[----:B------:R0:W1:Y:S02]  /*85a0*/  SHFL.BFLY P1, R81, R79, R82, R83 ;  /* 0x0c0000524f517389 */ /* 0x0000640000020053 */
[----:B01----:R-:W-:Y:S01]  /*85b0*/  ENDCOLLECTIVE ;  /* 0x000000000000791b */ /* 0x003fe20003800000 */
.L_x_29135:
[----:B------:R-:W-:Y:S01]  /*85c0*/  IMAD.MOV.U32 R12, RZ, RZ, R81 ;  /* 0x000000ffff0c7224 */ /* 0x000fe200078e0051 */
[----:B------:R-:W-:Y:S06]  /*85d0*/  BRA `(.L_x_29136) ;  /* 0xffffffc000387947 */ /* 0x000fec000383ffff */
.L_x_29137:
        /* <DEDUP_REMOVED lines=10> */
.L_x_30071:


//--------------------- .text._ZN4vllm32paged_attention_v2_reduce_kernelIfLi112ELi128ELi512EEEvPT_PKfS4_PKS1_PKii --------------------------
	.section	.text._ZN4vllm32paged_attention_v2_reduce_kernelIfLi112ELi128ELi512EEEvPT_PKfS4_PKS1_PKii,"ax",@progbits
	.align	128
        .global         _ZN4vllm32paged_attention_v2_reduce_kernelIfLi112ELi128ELi512EEEvPT_PKfS4_PKS1_PKii
        .type           _ZN4vllm32paged_attention_v2_reduce_kernelIfLi112ELi128ELi512EEEvPT_PKfS4_PKS1_PKii,@function
        .size           _ZN4vllm32paged_attention_v2_reduce_kernelIfLi112ELi128ELi512EEEvPT_PKfS4_PKS1_PKii,(.L_x_30072 - _ZN4vllm32paged_attention_v2_reduce_kernelIfLi112ELi128ELi512EEEvPT_PKfS4_PKS1_PKii)
        .other          _ZN4vllm32paged_attention_v2_reduce_kernelIfLi112ELi128ELi512EEEvPT_PKfS4_PKS1_PKii,@"STO_CUDA_ENTRY STV_DEFAULT"
_ZN4vllm32paged_attention_v2_reduce_kernelIfLi112ELi128ELi512EEEvPT_PKfS4_PKS1_PKii:
.text._ZN4vllm32paged_attention_v2_reduce_kernelIfLi112ELi128ELi512EEEvPT_PKfS4_PKS1_PKii:
        /* <DEDUP_REMOVED lines=35> */
.L_x_29141:
        /* <DEDUP_REMOVED lines=11> */
.L_x_29140:
[----:B------:R-:W-:Y:S05]  /*02e0*/  BSYNC B0 ;  /* 0x0000000000007941 */ /* 0x000fea0003800000 */
.L_x_29139:
        /* <DEDUP_REMOVED lines=39> */
.L_x_29144:
        /* <DEDUP_REMOVED lines=17> */
.L_x_29143:
[----:B------:R-:W-:Y:S05]  /*0670*/  BSYNC B0 ;  /* 0x0000000000007941 */ /* 0x000fea0003800000 */
.L_x_29142:
        /* <DEDUP_REMOVED lines=44> */
.L_x_29148:
        /* <DEDUP_REMOVED lines=9> */
.L_x_29147:
[----:B------:R-:W-:Y:S05]  /*09d0*/  BSYNC B0 ;  /* 0x0000000000007941 */ /* 0x000fea0003800000 */
.L_x_29146:
[----:B------:R-:W-:Y:S05]  /*09e0*/  @!P0 EXIT ;  /* 0x000000000000894d */ /* 0x000fea0003800000 */
[----:B------:R-:W-:-:S05]  /*09f0*/  ULDC.64 UR4, c[0x0][0x210] ;  /* 0x0000840000047ab9 */ /* 0x000fca0000000a00 */
.L_x_29149:
        /* <DEDUP_REMOVED lines=12> */
.L_x_29145:
        /* <DEDUP_REMOVED lines=9> */
.L_x_29156:
        /* <DEDUP_REMOVED lines=15> */
.L_x_29153:
        /* <DEDUP_REMOVED lines=74> */
.L_x_29152:
        /* <DEDUP_REMOVED lines=43> */
.L_x_29154:
[----:B------:R-:W-:-:S13]  /*1390*/  ISETP.NE.OR P0, PT, R20, RZ, P0 ;  /* 0x000000ff1400720c */ /* 0x000fda0000705670 */
[----:B------:R-:W-:Y:S05]  /*13a0*/  @!P0 BRA `(.L_x_29150) ;  /* 0x0000000000688947 */ /* 0x000fea0003800000 */
.L_x_29151:
        /* <DEDUP_REMOVED lines=26> */
.L_x_29150:
        /* <DEDUP_REMOVED lines=24> */
.L_x_29155:
        /* <DEDUP_REMOVED lines=10> */
.L_x_29138:
        /* <DEDUP_REMOVED lines=19> */
.L_x_29157:
        /* <DEDUP_REMOVED lines=15> */
.L_x_29158:
        /* <DEDUP_REMOVED lines=15> */
.L_x_30072:


//--------------------- .text._ZN4vllm25paged_attention_v2_kernelIffLi112ELi8ELi128ELNS_18Fp8KVCacheDataTypeE0ELb1ELi512EEEvPfS2_PT_PKS3_PKT0_S9_ifPKiSB_iPKfiiiSD_SD_iiiii --------------------------
	.section	.text._ZN4vllm25paged_attention_v2_kernelIffLi112ELi8ELi128ELNS_18Fp8KVCacheDataTypeE0ELb1ELi512EEEvPfS2_PT_PKS3_PKT0_S9_ifPKiSB_iPKfiiiSD_SD_iiiii,"ax",@progbits
	.align	128
        .global         _ZN4vllm25paged_attention_v2_kernelIffLi112ELi8ELi128ELNS_18Fp8KVCacheDataTypeE0ELb1ELi512EEEvPfS2_PT_PKS3_PKT0_S9_ifPKiSB_iPKfiiiSD_SD_iiiii
        .type           _ZN4vllm25paged_attention_v2_kernelIffLi112ELi8ELi128ELNS_18Fp8KVCacheDataTypeE0ELb1ELi512EEEvPfS2_PT_PKS3_PKT0_S9_ifPKiSB_iPKfiiiSD_SD_iiiii,@function
        .size           _ZN4vllm25paged_attention_v2_kernelIffLi112ELi8ELi128ELNS_18Fp8KVCacheDataTypeE0ELb1ELi512EEEvPfS2_PT_PKS3_PKT0_S9_ifPKiSB_iPKfiiiSD_SD_iiiii,(.L_x_30073 - _ZN4vllm25paged_attention_v2_kernelIffLi112ELi8ELi128ELNS_18Fp8KVCacheDataTypeE0ELb1ELi512EEEvPfS2_PT_PKS3_PKT0_S9_ifPKiSB_iPKfiiiSD_SD_iiiii)
        .other          _ZN4vllm25paged_attention_v2_kernelIffLi112ELi8ELi128ELNS_18Fp8KVCacheDataTypeE0ELb1ELi512EEEvPfS2_PT_PKS3_PKT0_S9_ifPKiSB_iPKfiiiSD_SD_iiiii,@"STO_CUDA_ENTRY STV_DEFAULT"
_ZN4vllm25paged_attention_v2_kernelIffLi112ELi8ELi128ELNS_18Fp8KVCacheDataTypeE0ELb1ELi512EEEvPfS2_PT_PKS3_PKT0_S9_ifPKiSB_iPKfiiiSD_SD_iiiii:
.text._ZN4vllm25paged_attention_v2_kernelIffLi112ELi8ELi128ELNS_18Fp8KVCacheDataTypeE0ELb1ELi512EEEvPfS2_PT_PKS3_PKT0_S9_ifPKiSB_iPKfiiiSD_SD_iiiii:
        /* <DEDUP_REMOVED lines=86> */
[C---:B------:R-:W-:Y:S02]  /*0560*/  ISETP.GT.AND P0, PT, R5.reuse, 0x6f, PT ;  /* 0x0000006f0500780c */ /* 0x040fe40003f04270 */
        /* <DEDUP_REMOVED lines=37> */
.L_x_29163:
        /* <DEDUP_REMOVED lines=11> */
.L_x_29162:
[----:B------:R-:W-:Y:S05]  /*0870*/  BSYNC B1 ;  /* 0x0000000000017941 */ /* 0x000fea0003800000 */
.L_x_29161:
        /* <DEDUP_REMOVED lines=14> */
.L_x_29164:
        /* <DEDUP_REMOVED lines=17> */
.L_x_29160:
[----:B------:R-:W-:Y:S05]  /*0a70*/  BSYNC B0 ;  /* 0x0000000000007941 */ /* 0x000fea0003800000 */
.L_x_29159:
        /* <DEDUP_REMOVED lines=8> */
[----:B------:R-:W2:Y:S01]  /*0b00*/  LDC R9, c[0x0][0x298] ;  /* 0x0000a600ff097b82 */ /* 0x000ea20000000800 */
[----:B------:R-:W-:Y:S01]  /*0b10*/  ULDC UR25, c[0x0][0x244] ;  /* 0x0000910000197ab9 */ /* 0x000fe20000000800 */
        /* <DEDUP_REMOVED lines=8> */
[----:B------:R-:W-:Y:S01]  /*0ba0*/  BAR.SYNC.DEFER_BLOCKING 0x0 ;  /* 0x0000000000007b1d */ /* 0x000fe20000010000 */
[----:B--2---:R-:W-:Y:S01]  /*0bb0*/  ISETP.GT.AND P3, PT, R9, -0x1, PT ;  /* 0xffffffff0900780c */ /* 0x004fe20003f64270 */
[----:B-1----:R-:W-:-:S05]  /*0bc0*/  IMAD R103, R103, 0x40, R0 ;  /* 0x0000004067677824 */ /* 0x002fca00078e0200 */
[----:B0-----:R-:W0:Y:S02]  /*0bd0*/  MUFU.RCP R2, R2 ;  /* 0x0000000200027308 */ /* 0x001e240000001000 */
[----:B0-----:R-:W-:-:S06]  /*0be0*/  VIADD R105, R2, 0xffffffe ;  /* 0x0ffffffe02697836 */ /* 0x001fcc0000000000 */
[----:B------:R-:W0:Y:S02]  /*0bf0*/  F2I.FTZ.U32.TRUNC.NTZ R105, R105 ;  /* 0x0000006900697305 */ /* 0x000e24000021f000 */
[----:B0-----:R-:W-:-:S04]  /*0c00*/  IMAD R6, R105, R3, RZ ;  /* 0x0000000369067224 */ /* 0x001fc800078e02ff */
[----:B------:R-:W-:Y:S01]  /*0c10*/  IMAD.MOV R7, RZ, RZ, -R6 ;  /* 0x000000ffff077224 */ /* 0x000fe200078e0a06 */
[----:B------:R-:W-:Y:S01]  /*0c20*/  IABS R6, R8 ;  /* 0x0000000800067213 */ /* 0x000fe20000000000 */
[----:B------:R-:W-:Y:S02]  /*0c30*/  @!P3 IMAD.MOV R8, RZ, RZ, -R9 ;  /* 0x000000ffff08b224 */ /* 0x000fe400078e0a09 */
[----:B------:R-:W-:-:S04]  /*0c40*/  IMAD.HI.U32 R104, R105, R7, R104 ;  /* 0x0000000769687227 */ /* 0x000fc800078e0068 */
[----:B------:R-:W-:Y:S02]  /*0c50*/  IMAD.MOV.U32 R105, RZ, RZ, R3 ;  /* 0x000000ffff697224 */ /* 0x000fe400078e0003 */
        /* <DEDUP_REMOVED lines=57> */
[----:B------:R-:W-:Y:S01]  /*0ff0*/  SHF.R.S32.HI R7, RZ, 0x1f, R90 ;  /* 0x0000001fff077819 */ /* 0x000fe2000001145a */
[----:B------:R-:W1:Y:S01]  /*1000*/  LDC R43, c[0x0][0x26c] ;  /* 0x00009b00ff2b7b82 */ /* 0x000e620000000800 */
[----:B------:R-:W-:Y:S01]  /*1010*/  SHF.R.S32.HI R29, RZ, 0x1f, R88 ;  /* 0x0000001fff1d7819 */ /* 0x000fe20000011458 */
[----:B------:R-:W-:Y:S01]  /*1020*/  VIADD R21, R106, 0x6c ;  /* 0x0000006c6a157836 */ /* 0x000fe20000000000 */
[----:B------:R-:W-:Y:S01]  /*1030*/  SHF.R.S32.HI R9, RZ, 0x1f, R86 ;  /* 0x0000001fff097819 */ /* 0x000fe20000011456 */
[----:B------:R-:W-:Y:S01]  /*1040*/  ULDC UR7, c[0x0][0x270] ;  /* 0x00009c0000077ab9 */ /* 0x000fe20000000800 */
[----:B------:R-:W-:Y:S01]  /*1050*/  SHF.R.S32.HI R31, RZ, 0x1f, R84 ;  /* 0x0000001fff1f7819 */ /* 0x000fe20000011454 */
[----:B------:R-:W-:Y:S01]  /*1060*/  IMAD.SHL.U32 R97, R27, 0x8, RZ ;  /* 0x000000081b617824 */ /* 0x000fe200078e00ff */
[----:B------:R-:W-:Y:S01]  /*1070*/  LOP3.LUT R6, R6, 0xfffffff8, RZ, 0xc0, !PT ;  /* 0xfffffff806067812 */ /* 0x000fe200078ec0ff */
[----:B------:R-:W-:Y:S01]  /*1080*/  IMAD.SHL.U32 R95, R24, 0x8, RZ ;  /* 0x00000008185f7824 */ /* 0x000fe200078e00ff */
[C---:B------:R-:W-:Y:S01]  /*1090*/  LOP3.LUT R11, R25.reuse, 0xfffffffc, RZ, 0xc0, !PT ;  /* 0xfffffffc190b7812 */ /* 0x040fe200078ec0ff */
[----:B------:R-:W-:Y:S01]  /*10a0*/  IMAD.SHL.U32 R93, R25, 0x8, RZ ;  /* 0x00000008195d7824 */ /* 0x000fe200078e00ff */
[----:B------:R-:W-:Y:S01]  /*10b0*/  LOP3.LUT R13, R26, 0xfffffffc, RZ, 0xc0, !PT ;  /* 0xfffffffc1a0d7812 */ /* 0x000fe200078ec0ff */
[----:B------:R-:W-:Y:S01]  /*10c0*/  IMAD.IADD R101, R101, 0x1, -R6 ;  /* 0x0000000165657824 */ /* 0x000fe200078e0a06 */
[----:B------:R-:W-:Y:S01]  /*10d0*/  LEA.HI R28, R7, R90, RZ, 0x2 ;  /* 0x0000005a071c7211 */ /* 0x000fe200078f10ff */
[----:B------:R-:W-:Y:S01]  /*10e0*/  IMAD.IADD R94, R94, 0x1, -R11 ;  /* 0x000000015e5e7824 */ /* 0x000fe200078e0a0b */
[----:B------:R-:W-:Y:S01]  /*10f0*/  LEA.HI R29, R29, R88, RZ, 0x2 ;  /* 0x000000581d1d7211 */ /* 0x000fe200078f10ff */
[----:B------:R-:W-:Y:S01]  /*1100*/  IMAD.IADD R92, R92, 0x1, -R13 ;  /* 0x000000015c5c7824 */ /* 0x000fe200078e0a0d */
[----:B------:R-:W-:Y:S01]  /*1110*/  MOV R23, 0x400 ;  /* 0x0000040000177802 */ /* 0x000fe20000000f00 */
        /* <DEDUP_REMOVED lines=8> */
[C---:B------:R-:W-:Y:S01]  /*11a0*/  IMAD.SHL.U32 R83, R31.reuse, 0x8, RZ ;  /* 0x000000081f537824 */ /* 0x040fe200078e00ff */
[----:B0-----:R-:W-:Y:S01]  /*11b0*/  LEA R23, R8, R23, 0x18 ;  /* 0x0000001708177211 */ /* 0x001fe200078ec0ff */
        /* <DEDUP_REMOVED lines=16> */
[----:B------:R-:W-:Y:S01]  /*12c0*/  VIADD R100, R101, -UR9 ;  /* 0x8000000965647c36 */ /* 0x000fe20008000000 */
[----:B------:R-:W-:-:S02]  /*12d0*/  LEA.HI R34, R11, R8, RZ, 0x2 ;  /* 0x000000080b227211 */ /* 0x000fc400078f10ff */
        /* <DEDUP_REMOVED lines=17> */
[C---:B------:R-:W-:Y:S01]  /*13f0*/  VIADD R11, R106.reuse, 0x48 ;  /* 0x000000486a0b7836 */ /* 0x040fe20000000000 */
[----:B------:R-:W-:Y:S01]  /*1400*/  SHF.R.S32.HI R10, RZ, 0x1f, R9 ;  /* 0x0000001fff0a7819 */ /* 0x000fe20000011409 */
[----:B------:R-:W-:Y:S01]  /*1410*/  VIADD R13, R106, 0x4c ;  /* 0x0000004c6a0d7836 */ /* 0x000fe20000000000 */
[----:B------:R-:W-:-:S02]  /*1420*/  LOP3.LUT R16, R39, 0xfffffffc, RZ, 0xc0, !PT ;  /* 0xfffffffc27107812 */ /* 0x000fc400078ec0ff */
[----:B------:R-:W-:Y:S02]  /*1430*/  SHF.R.S32.HI R12, RZ, 0x1f, R11 ;  /* 0x0000001fff0c7819 */ /* 0x000fe4000001140b */
[----:B------:R-:W-:Y:S02]  /*1440*/  SHF.R.S32.HI R14, RZ, 0x1f, R13 ;  /* 0x0000001fff0e7819 */ /* 0x000fe4000001140d */
[----:B------:R-:W-:Y:S02]  /*1450*/  LEA.HI R36, R10, R9, RZ, 0x2 ;  /* 0x000000090a247211 */ /* 0x000fe400078f10ff */
[----:B------:R-:W-:Y:S02]  /*1460*/  LEA.HI R37, R12, R11, RZ, 0x2 ;  /* 0x0000000b0c257211 */ /* 0x000fe400078f10ff */
[----:B------:R-:W-:Y:S01]  /*1470*/  LEA.HI R38, R14, R13, RZ, 0x2 ;  /* 0x0000000d0e267211 */ /* 0x000fe200078f10ff */
[C---:B------:R-:W-:Y:S01]  /*1480*/  IMAD.SHL.U32 R26, R36.reuse, 0x8, RZ ;  /* 0x00000008241a7824 */ /* 0x040fe200078e00ff */
[----:B------:R-:W-:-:S02]  /*1490*/  LOP3.LUT R10, R36, 0xfffffffc, RZ, 0xc0, !PT ;  /* 0xfffffffc240a7812 */ /* 0x000fc400078ec0ff */
        /* <DEDUP_REMOVED lines=8> */
[----:B------:R-:W-:Y:S01]  /*1520*/  IMAD.IADD R12, R15, 0x1, -R16 ;  /* 0x000000010f0c7824 */ /* 0x000fe200078e0a10 */
[C---:B------:R-:W-:Y:S01]  /*1530*/  LOP3.LUT R20, R47.reuse, 0xfffffffc, RZ, 0xc0, !PT ;  /* 0xfffffffc2f147812 */ /* 0x040fe200078ec0ff */
[C---:B------:R-:W-:Y:S01]  /*1540*/  VIADD R13, R106.reuse, 0x54 ;  /* 0x000000546a0d7836 */ /* 0x040fe20000000000 */
[----:B------:R-:W-:Y:S01]  /*1550*/  SHF.R.S32.HI R40, RZ, 0x1f, R21 ;  /* 0x0000001fff287819 */ /* 0x000fe20000011415 */
[----:B------:R-:W-:Y:S01]  /*1560*/  VIADD R15, R106, 0x58 ;  /* 0x000000586a0f7836 */ /* 0x000fe20000000000 */
[----:B------:R-:W-:Y:S01]  /*1570*/  SHF.R.S32.HI R41, RZ, 0x1f, R111 ;  /* 0x0000001fff297819 */ /* 0x000fe2000001146f */
[----:B------:R-:W-:Y:S01]  /*1580*/  IMAD.SHL.U32 R47, R47, 0x8, RZ ;  /* 0x000000082f2f7824 */ /* 0x000fe200078e00ff */
[----:B------:R-:W-:-:S02]  /*1590*/  SHF.R.S32.HI R14, RZ, 0x1f, R13 ;  /* 0x0000001fff0e7819 */ /* 0x000fc4000001140d */
[----:B------:R-:W-:Y:S02]  /*15a0*/  SHF.R.S32.HI R16, RZ, 0x1f, R15 ;  /* 0x0000001fff107819 */ /* 0x000fe4000001140f */
[----:B------:R-:W-:Y:S02]  /*15b0*/  LEA.HI R42, R14, R13, RZ, 0x2 ;  /* 0x0000000d0e2a7211 */ /* 0x000fe400078f10ff */
[----:B------:R-:W-:Y:S02]  /*15c0*/  LEA.HI R44, R16, R15, RZ, 0x2 ;  /* 0x0000000f102c7211 */ /* 0x000fe400078f10ff */
[C---:B------:R-:W-:Y:S01]  /*15d0*/  LOP3.LUT R14, R42.reuse, 0xfffffffc, RZ, 0xc0, !PT ;  /* 0xfffffffc2a0e7812 */ /* 0x040fe200078ec0ff */
[----:B------:R-:W-:Y:S01]  /*15e0*/  IMAD.SHL.U32 R42, R42, 0x8, RZ ;  /* 0x000000082a2a7824 */ /* 0x000fe200078e00ff */
[C---:B------:R-:W-:Y:S01]  /*15f0*/  LOP3.LUT R16, R44.reuse, 0xfffffffc, RZ, 0xc0, !PT ;  /* 0xfffffffc2c107812 */ /* 0x040fe200078ec0ff */
[----:B------:R-:W-:Y:S01]  /*1600*/  IMAD.SHL.U32 R45, R44, 0x8, RZ ;  /* 0x000000082c2d7824 */ /* 0x000fe200078e00ff */
[----:B------:R-:W-:Y:S01]  /*1610*/  LEA.HI R50, R40, R21, RZ, 0x2 ;  /* 0x0000001528327211 */ /* 0x000fe200078f10ff */
        /* <DEDUP_REMOVED lines=8> */
[C---:B------:R-:W-:Y:S01]  /*16a0*/  VIADD R17, R106.reuse, 0x64 ;  /* 0x000000646a117836 */ /* 0x040fe20000000000 */
[----:B------:R-:W-:Y:S01]  /*16b0*/  LOP3.LUT R27, R27, 0xffffffe0, RZ, 0xc0, !PT ;  /* 0xffffffe01b1b7812 */ /* 0x000fe200078ec0ff */
[----:B------:R-:W-:Y:S01]  /*16c0*/  VIADD R19, R106, 0x68 ;  /* 0x000000686a137836 */ /* 0x000fe20000000000 */
[----:B------:R-:W-:Y:S01]  /*16d0*/  LOP3.LUT R26, R26, 0xffffffe0, RZ, 0xc0, !PT ;  /* 0xffffffe01a1a7812 */ /* 0x000fe200078ec0ff */
[----:B------:R-:W-:Y:S01]  /*16e0*/  IMAD R20, R4, UR7, RZ ;  /* 0x0000000704147c24 */ /* 0x000fe2000f8e02ff */
[----:B------:R-:W-:Y:S01]  /*16f0*/  SHF.R.S32.HI R18, RZ, 0x1f, R17 ;  /* 0x0000001fff127819 */ /* 0x000fe20000011411 */
[----:B------:R-:W-:Y:S01]  /*1700*/  IMAD.SHL.U32 R44, R46, 0x8, RZ ;  /* 0x000000082e2c7824 */ /* 0x000fe200078e00ff */
[----:B------:R-:W-:Y:S01]  /*1710*/  SHF.R.S32.HI R22, RZ, 0x1f, R19 ;  /* 0x0000001fff167819 */ /* 0x000fe20000011413 */
[----:B------:R-:W-:Y:S01]  /*1720*/  ULDC UR7, c[0x0][0x28c] ;  /* 0x0000a30000077ab9 */ /* 0x000fe20000000800 */
[----:B------:R-:W-:-:S02]  /*1730*/  LEA.HI R48, R18, R17, RZ, 0x2 ;  /* 0x0000001112307211 */ /* 0x000fc400078f10ff */
[----:B------:R-:W-:Y:S02]  /*1740*/  LEA.HI R49, R22, R19, RZ, 0x2 ;  /* 0x0000001316317211 */ /* 0x000fe400078f10ff */
[----:B------:R-:W-:Y:S01]  /*1750*/  IADD3 R110, P0, R20, R111, RZ ;  /* 0x0000006f146e7210 */ /* 0x000fe20007f1e0ff */
[C---:B------:R-:W-:Y:S01]  /*1760*/  IMAD.SHL.U32 R46, R48.reuse, 0x8, RZ ;  /* 0x00000008302e7824 */ /* 0x040fe200078e00ff */
[----:B------:R-:W-:Y:S01]  /*1770*/  LOP3.LUT R18, R48, 0xfffffffc, RZ, 0xc0, !PT ;  /* 0xfffffffc30127812 */ /* 0x000fe200078ec0ff */
[----:B------:R-:W-:Y:S01]  /*1780*/  IMAD.SHL.U32 R48, R50, 0x8, RZ ;  /* 0x0000000832307824 */ /* 0x000fe200078e00ff */
[C---:B------:R-:W-:Y:S01]  /*1790*/  LOP3.LUT R22, R49.reuse, 0xfffffffc, RZ, 0xc0, !PT ;  /* 0xfffffffc31167812 */ /* 0x040fe200078ec0ff */
[----:B------:R-:W-:Y:S01]  /*17a0*/  IMAD.SHL.U32 R49, R49, 0x8, RZ ;  /* 0x0000000831317824 */ /* 0x000fe200078e00ff */
[----:B------:R-:W-:Y:S01]  /*17b0*/  LEA.HI.X.SX32 R111, R20, R41, 0x1, P0 ;  /* 0x00000029146f7211 */ /* 0x000fe200000f0eff */
[----:B------:R-:W-:Y:S01]  /*17c0*/  IMAD.IADD R17, R17, 0x1, -R18 ;  /* 0x0000000111117824 */ /* 0x000fe200078e0a12 */
[----:B-----5:R-:W-:Y:S01]  /*17d0*/  FSETP.NEU.FTZ.AND P0, PT, R107, RZ, PT ;  /* 0x000000ff6b00720b */ /* 0x020fe20003f1d000 */
[----:B------:R-:W-:Y:S01]  /*17e0*/  IMAD.IADD R18, R19, 0x1, -R22 ;  /* 0x0000000113127824 */ /* 0x000fe200078e0a16 */
[----:B------:R-:W-:Y:S01]  /*17f0*/  LOP3.LUT R42, R42, 0xffffffe0, RZ, 0xc0, !PT ;  /* 0xffffffe02a2a7812 */ /* 0x000fe200078ec0ff */
[----:B------:R-:W-:Y:S01]  /*1800*/  IMAD.IADD R19, R21, 0x1, -R40 ;  /* 0x0000000115137824 */ /* 0x000fe200078e0a28 */
[----:B-1----:R-:W-:Y:S01]  /*1810*/  SHF.R.S32.HI R21, RZ, 0x1f, R43 ;  /* 0x0000001fff157819 */ /* 0x002fe2000001142b */
        /* <DEDUP_REMOVED lines=59> */
.L_x_29172:
        /* <DEDUP_REMOVED lines=55> */
[----:B------:R-:W-:Y:S01]  /*1f40*/  VIADD R32, R106, 0xc ;  /* 0x0000000c6a207836 */ /* 0x000fe20000000000 */
[----:B------:R-:W-:Y:S02]  /*1f50*/  SHF.R.S32.HI R31, RZ, 0x1f, R30 ;  /* 0x0000001fff1f7819 */ /* 0x000fe4000001141e */
[----:B------:R-:W-:Y:S02]  /*1f60*/  SHF.R.S32.HI R35, RZ, 0x1f, R34 ;  /* 0x0000001fff237819 */ /* 0x000fe40000011422 */
[----:B------:R-:W-:-:S02]  /*1f70*/  LEA.HI R33, R31, R30, RZ, 0x2 ;  /* 0x0000001e1f217211 */ /* 0x000fc400078f10ff */
[----:B------:R-:W-:Y:S02]  /*1f80*/  LEA.HI R39, R35, R34, RZ, 0x2 ;  /* 0x0000002223277211 */ /* 0x000fe400078f10ff */
[----:B------:R-:W-:Y:S02]  /*1f90*/  LOP3.LUT R31, R33, 0xfffffffc, RZ, 0xc0, !PT ;  /* 0xfffffffc211f7812 */ /* 0x000fe400078ec0ff */
[C---:B------:R-:W-:Y:S01]  /*1fa0*/  LOP3.LUT R35, R39.reuse, 0xfffffffc, RZ, 0xc0, !PT ;  /* 0xfffffffc27237812 */ /* 0x040fe200078ec0ff */
[----:B------:R-:W-:Y:S02]  /*1fb0*/  IMAD.SHL.U32 R39, R39, 0x8, RZ ;  /* 0x0000000827277824 */ /* 0x000fe400078e00ff */
[----:B------:R-:W-:Y:S01]  /*1fc0*/  IMAD.IADD R38, R30, 0x1, -R31 ;  /* 0x000000011e267824 */ /* 0x000fe200078e0a1f */
[----:B------:R-:W-:Y:S01]  /*1fd0*/  SHF.R.S32.HI R31, RZ, 0x1f, R32 ;  /* 0x0000001fff1f7819 */ /* 0x000fe20000011420 */
[----:B0-----:R-:W-:Y:S01]  /*1fe0*/  IMAD.IADD R29, R34, 0x1, -R35 ;  /* 0x00000001221d7824 */ /* 0x001fe200078e0a23 */
[----:B------:R-:W-:Y:S01]  /*1ff0*/  LOP3.LUT R39, R39, 0xffffffe0, RZ, 0xc0, !PT ;  /* 0xffffffe027277812 */ /* 0x000fe200078ec0ff */
[----:B------:R-:W-:Y:S01]  /*2000*/  IMAD.SHL.U32 R34, R33, 0x8, RZ ;  /* 0x0000000821227824 */ /* 0x000fe200078e00ff */
[----:B------:R-:W-:-:S04]  /*2010*/  LEA.HI R33, R31, R32, RZ, 0x2 ;  /* 0x000000201f217211 */ /* 0x000fc800078f10ff */
[----:B------:R-:W-:Y:S02]  /*2020*/  LOP3.LUT R35, R34, 0xffffffe0, RZ, 0xc0, !PT ;  /* 0xffffffe022237812 */ /* 0x000fe400078ec0ff */
[----:B------:R-:W-:Y:S02]  /*2030*/  LOP3.LUT R109, R33, 0xfffffffc, RZ, 0xc0, !PT ;  /* 0xfffffffc216d7812 */ /* 0x000fe400078ec0ff */
[----:B------:R-:W-:-:S03]  /*2040*/  SHF.R.S32.HI R34, RZ, 0x1f, R35 ;  /* 0x0000001fff227819 */ /* 0x000fc60000011423 */
[----:B------:R-:W-:Y:S01]  /*2050*/  IMAD.IADD R109, R32, 0x1, -R109 ;  /* 0x00000001206d7824 */ /* 0x000fe200078e0a6d */
[----:B------:R-:W-:Y:S02]  /*2060*/  SHF.R.S32.HI R32, RZ, 0x1f, R39 ;  /* 0x0000001fff207819 */ /* 0x000fe40000011427 */
[----:B------:R-:W-:Y:S02]  /*2070*/  SHF.R.S32.HI R118, RZ, 0x1f, R95 ;  /* 0x0000001fff767819 */ /* 0x000fe4000001145f */
[----:B------:R-:W-:Y:S02]  /*2080*/  SHF.R.S32.HI R119, RZ, 0x1f, R94 ;  /* 0x0000001fff777819 */ /* 0x000fe4000001145e */
[----:B--2---:R-:W-:Y:S01]  /*2090*/  SHF.R.S32.HI R30, RZ, 0x1f, R28 ;  /* 0x0000001fff1e7819 */ /* 0x004fe2000001141c */
[----:B------:R-:W-:-:S04]  /*20a0*/  IMAD.WIDE.U32 R36, R28, UR23, R110 ;  /* 0x000000171c247c25 */ /* 0x000fc8000f8e006e */
[----:B------:R-:W-:-:S04]  /*20b0*/  IMAD R30, R30, UR23, RZ ;  /* 0x000000171e1e7c24 */ /* 0x000fc8000f8e02ff */
[----:B------:R-:W-:Y:S01]  /*20c0*/  IMAD R31, R28, R21, R30 ;  /* 0x000000151c1f7224 */ /* 0x000fe200078e021e */
[-CC-:B------:R-:W-:Y:S01]  /*20d0*/  IADD3 R28, P0, P1, R35, R36.reuse, R38.reuse ;  /* 0x00000024231c7210 */ /* 0x180fe2000791e026 */
[----:B------:R-:W-:Y:S01]  /*20e0*/  IMAD.SHL.U32 R30, R33, 0x8, RZ ;  /* 0x00000008211e7824 */ /* 0x000fe200078e00ff */
[----:B------:R-:W-:Y:S01]  /*20f0*/  SHF.R.S32.HI R38, RZ, 0x1f, R38 ;  /* 0x0000001fff267819 */ /* 0x000fe20000011426 */
[----:B------:R-:W-:Y:S01]  /*2100*/  IMAD.IADD R37, R37, 0x1, R31 ;  /* 0x0000000125257824 */ /* 0x000fe200078e021f */
[--C-:B------:R-:W-:Y:S02]  /*2110*/  SHF.R.S32.HI R35, RZ, 0x1f, R29.reuse ;  /* 0x0000001fff237819 */ /* 0x100fe4000001141d */
[----:B------:R-:W-:Y:S02]  /*2120*/  LOP3.LUT R31, R30, 0xffffffe0, RZ, 0xc0, !PT ;  /* 0xffffffe01e1f7812 */ /* 0x000fe400078ec0ff */
[----:B------:R-:W-:Y:S02]  /*2130*/  IADD3.X R33, R34, R37, R38, P0, P1 ;  /* 0x0000002522217210 */ /* 0x000fe400007e2426 */
[----:B------:R-:W-:-:S02]  /*2140*/  IADD3 R30, P1, P2, R39, R36, R29 ;  /* 0x00000024271e7210 */ /* 0x000fc40007a3e01d */
[----:B------:R-:W-:Y:S02]  /*2150*/  IADD3 R29, P3, P4, R31, R36, R109 ;  /* 0x000000241f1d7210 */ /* 0x000fe40007c7e06d */
[----:B------:R-:W-:Y:S02]  /*2160*/  SHF.R.S32.HI R114, RZ, 0x1f, R31 ;  /* 0x0000001fff727819 */ /* 0x000fe4000001141f */
[----:B------:R-:W-:Y:S02]  /*2170*/  SHF.R.S32.HI R109, RZ, 0x1f, R109 ;  /* 0x0000001fff6d7819 */ /* 0x000fe4000001146d */
[----:B------:R-:W-:Y:S02]  /*2180*/  LEA R34, P0, R28, UR18, 0x2 ;  /* 0x000000121c227c11 */ /* 0x000fe4000f8010ff */
[-C--:B------:R-:W-:Y:S02]  /*2190*/  IADD3.X R31, R32, R37.reuse, R35, P1, P2 ;  /* 0x00000025201f7210 */ /* 0x080fe40000fe4423 */
[----:B------:R-:W-:-:S02]  /*21a0*/  IADD3.X R114, R114, R37, R109, P3, P4 ;  /* 0x0000002572727210 */ /* 0x000fc40001fe846d */
[----:B------:R-:W-:Y:S02]  /*21b0*/  LEA.HI.X R35, R28, UR19, R33, 0x2, P0 ;  /* 0x000000131c237c11 */ /* 0x000fe400080f1421 */
[--C-:B------:R-:W-:Y:S02]  /*21c0*/  SHF.R.S32.HI R33, RZ, 0x1f, R98.reuse ;  /* 0x0000001fff217819 */ /* 0x100fe40000011462 */
[-C--:B------:R-:W-:Y:S01]  /*21d0*/  IADD3 R109, P3, P4, R97, R36.reuse, R98 ;  /* 0x00000024616d7210 */ /* 0x080fe20007c7e062 */
[----:B------:R-:W2:Y:S01]  /*21e0*/  LDG.E.CONSTANT R34, desc[UR10][R34.64] ;  /* 0x0000000a22227981 */ /* 0x000ea2000c1e9900 */
[--C-:B------:R-:W-:Y:S02]  /*21f0*/  SHF.R.S32.HI R28, RZ, 0x1f, R108.reuse ;  /* 0x0000001fff1c7819 */ /* 0x100fe4000001146c */
[----:B------:R-:W-:Y:S02]  /*2200*/  IADD3 R113, P1, P2, R99, R36, R108 ;  /* 0x0000002463717210 */ /* 0x000fe40007a3e06c */
[----:B------:R-:W-:-:S02]  /*2210*/  LEA R32, P0, R30, UR18, 0x2 ;  /* 0x000000121e207c11 */ /* 0x000fc4000f8010ff */
[-C--:B------:R-:W-:Y:S02]  /*2220*/  IADD3.X R112, R112, R37.reuse, R33, P3, P4 ;  /* 0x0000002570707210 */ /* 0x080fe40001fe8421 */
[----:B------:R-:W-:Y:S02]  /*2230*/  IADD3.X R116, R116, R37, R28, P1, P2 ;  /* 0x0000002574747210 */ /* 0x000fe40000fe441c */
[----:B------:R-:W-:Y:S02]  /*2240*/  LEA.HI.X R33, R30, UR19, R31, 0x2, P0 ;  /* 0x000000131e217c11 */ /* 0x000fe400080f141f */
[----:B------:R-:W-:Y:S02]  /*2250*/  SHF.R.S32.HI R30, RZ, 0x1f, R106 ;  /* 0x0000001fff1e7819 */ /* 0x000fe4000001146a */
[----:B------:R-:W-:Y:S01]  /*2260*/  IADD3 R28, P0, R106, R36, RZ ;  /* 0x000000246a1c7210 */ /* 0x000fe20007f1e0ff */
[----:B------:R0:W3:Y:S01]  /*2270*/  LDG.E.CONSTANT R123, desc[UR10][R32.64] ;  /* 0x0000000a207b7981 */ /* 0x0000e2000c1e9900 */
[----:B------:R-:W-:-:S02]  /*2280*/  SHF.R.S32.HI R39, RZ, 0x1f, R96 ;  /* 0x0000001fff277819 */ /* 0x000fc40000011460 */
[----:B------:R-:W-:Y:S01]  /*2290*/  IADD3 R115, P1, P2, R95, R36, R96 ;  /* 0x000000245f737210 */ /* 0x000fe20007a3e060 */
[----:B------:R-:W-:Y:S01]  /*22a0*/  IMAD.X R31, R30, 0x1, R37, P0 ;  /* 0x000000011e1f7824 */ /* 0x000fe200000e0625 */
[----:B------:R-:W-:Y:S02]  /*22b0*/  LEA R38, P0, R28, UR18, 0x2 ;  /* 0x000000121c267c11 */ /* 0x000fe4000f8010ff */
[----:B------:R-:W-:Y:S02]  /*22c0*/  IADD3.X R118, R118, R37, R39, P1, P2 ;  /* 0x0000002576767210 */ /* 0x000fe40000fe4427 */
[----:B------:R-:W-:-:S05]  /*22d0*/  LEA.HI.X R39, R28, UR19, R31, 0x2, P0 ;  /* 0x000000131c277c11 */ /* 0x000fca00080f141f */
[----:B------:R1:W4:Y:S01]  /*22e0*/  LDG.E.CONSTANT R35, desc[UR10][R38.64] ;  /* 0x0000000a26237981 */ /* 0x000322000c1e9900 */
[----:B------:R-:W-:Y:S02]  /*22f0*/  LEA R30, P0, R29, UR18, 0x2 ;  /* 0x000000121d1e7c11 */ /* 0x000fe4000f8010ff */
[----:B------:R-:W-:Y:S02]  /*2300*/  LEA R28, P1, R113, UR18, 0x2 ;  /* 0x00000012711c7c11 */ /* 0x000fe4000f8210ff */
[----:B------:R-:W-:Y:S02]  /*2310*/  LEA.HI.X R31, R29, UR19, R114, 0x2, P0 ;  /* 0x000000131d1f7c11 */ /* 0x000fe400080f1472 */
[----:B------:R-:W-:Y:S02]  /*2320*/  LEA.HI.X R29, R113, UR19, R116, 0x2, P1 ;  /* 0x00000013711d7c11 */ /* 0x000fe400088f1474 */
[----:B------:R-:W-:Y:S01]  /*2330*/  LEA R116, P0, R109, UR18, 0x2 ;  /* 0x000000126d747c11 */ /* 0x000fe2000f8010ff */
[----:B------:R-:W5:Y:S01]  /*2340*/  LDG.E.CONSTANT R122, desc[UR10][R30.64] ;  /* 0x0000000a1e7a7981 */ /* 0x000f62000c1e9900 */
[----:B0-----:R-:W-:-:S02]  /*2350*/  LEA R32, P1, R115, UR18, 0x2 ;  /* 0x0000001273207c11 */ /* 0x001fc4000f8210ff */
[----:B------:R-:W-:Y:S02]  /*2360*/  LEA.HI.X R117, R109, UR19, R112, 0x2, P0 ;  /* 0x000000136d757c11 */ /* 0x000fe400080f1470 */
[----:B------:R-:W-:Y:S02]  /*2370*/  LEA.HI.X R33, R115, UR19, R118, 0x2, P1 ;  /* 0x0000001373217c11 */ /* 0x000fe400088f1476 */
[----:B------:R-:W-:Y:S01]  /*2380*/  SHF.R.S32.HI R112, RZ, 0x1f, R93 ;  /* 0x0000001fff707819 */ /* 0x000fe2000001145d */
[----:B------:R0:W5:Y:S01]  /*2390*/  LDG.E.CONSTANT R115, desc[UR10][R28.64] ;  /* 0x0000000a1c737981 */ /* 0x000162000c1e9900 */
[----:B------:R-:W-:Y:S02]  /*23a0*/  IADD3 R114, P0, P1, R93, R36, R94 ;  /* 0x000000245d727210 */ /* 0x000fe4000791e05e */
[----:B------:R-:W-:Y:S01]  /*23b0*/  SHF.R.S32.HI R118, RZ, 0x1f, R91 ;  /* 0x0000001fff767819 */ /* 0x000fe2000001145b */
[----:B------:R-:W5:Y:S01]  /*23c0*/  LDG.E.CONSTANT R116, desc[UR10][R116.64] ;  /* 0x0000000a74747981 */ /* 0x000f62000c1e9900 */
[----:B------:R-:W-:-:S02]  /*23d0*/  IADD3.X R119, R112, R37, R119, P0, P1 ;  /* 0x0000002570777210 */ /* 0x000fc400007e2477 */
[--C-:B------:R-:W-:Y:S02]  /*23e0*/  SHF.R.S32.HI R113, RZ, 0x1f, R92.reuse ;  /* 0x0000001fff717819 */ /* 0x100fe4000001145c */
[-C--:B------:R-:W-:Y:S02]  /*23f0*/  IADD3 R109, P2, P3, R91, R36.reuse, R92 ;  /* 0x000000245b6d7210 */ /* 0x080fe40007b5e05c */
[----:B-1----:R-:W-:Y:S02]  /*2400*/  SHF.R.S32.HI R38, RZ, 0x1f, R89 ;  /* 0x0000001fff267819 */ /* 0x002fe40000011459 */
[--C-:B0-----:R-:W-:Y:S02]  /*2410*/  SHF.R.S32.HI R28, RZ, 0x1f, R90.reuse ;  /* 0x0000001fff1c7819 */ /* 0x101fe4000001145a */
[----:B------:R-:W-:Y:S02]  /*2420*/  IADD3 R29, P0, P1, R89, R36, R90 ;  /* 0x00000024591d7210 */ /* 0x000fe4000791e05a */
[----:B------:R-:W-:-:S02]  /*2430*/  IADD3.X R112, R118, R37, R113, P2, P3 ;  /* 0x0000002576707210 */ /* 0x000fc400017e6471 */
[----:B------:R-:W-:Y:S01]  /*2440*/  IADD3.X R38, R38, R37, R28, P0, P1 ;  /* 0x0000002526267210 */ /* 0x000fe200007e241c */
[----:B------:R0:W5:Y:S01]  /*2450*/  LDG.E.CONSTANT R113, desc[UR10][R32.64] ;  /* 0x0000000a20717981 */ /* 0x000162000c1e9900 */
[----:B------:R-:W-:-:S04]  /*2460*/  LEA R118, P0, R114, UR18, 0x2 ;  /* 0x0000001272767c11 */ /* 0x000fc8000f8010ff */
[----:B------:R-:W-:Y:S02]  /*2470*/  LEA.HI.X R119, R114, UR19, R119, 0x2, P0 ;  /* 0x0000001372777c11 */ /* 0x000fe400080f1477 */
[C---:B------:R-:W-:Y:S02]  /*2480*/  LEA R30, P0, R109.reuse, UR18, 0x2 ;  /* 0x000000126d1e7c11 */ /* 0x040fe4000f8010ff */
[----:B0-----:R-:W-:Y:S01]  /*2490*/  SHF.R.S32.HI R32, RZ, 0x1f, R88 ;  /* 0x0000001fff207819 */ /* 0x001fe20000011458 */
[----:B------:R-:W5:Y:S01]  /*24a0*/  LDG.E.CONSTANT R118, desc[UR10][R118.64] ;  /* 0x0000000a76767981 */ /* 0x000f62000c1e9900 */
[----:B------:R-:W-:Y:S02]  /*24b0*/  LEA.HI.X R31, R109, UR19, R112, 0x2, P0 ;  /* 0x000000136d1f7c11 */ /* 0x000fe400080f1470 */
[C---:B------:R-:W-:Y:S02]  /*24c0*/  LEA R28, P0, R29.reuse, UR18, 0x2 ;  /* 0x000000121d1c7c11 */ /* 0x040fe4000f8010ff */
[----:B------:R-:W-:Y:S01]  /*24d0*/  SHF.R.S32.HI R112, RZ, 0x1f, R87 ;  /* 0x0000001fff707819 */ /* 0x000fe20000011457 */
[----:B------:R-:W5:Y:S01]  /*24e0*/  LDG.E.CONSTANT R117, desc[UR10][R30.64] ;  /* 0x0000000a1e757981 */ /* 0x000f62000c1e9900 */
[----:B------:R-:W-:-:S02]  /*24f0*/  LEA.HI.X R29, R29, UR19, R38, 0x2, P0 ;  /* 0x000000131d1d7c11 */ /* 0x000fc400080f1426 */
[-C--:B------:R-:W-:Y:S02]  /*2500*/  IADD3 R33, P0, P1, R87, R36.reuse, R88 ;  /* 0x0000002457217210 */ /* 0x080fe4000791e058 */
[----:B------:R-:W-:Y:S01]  /*2510*/  SHF.R.S32.HI R39, RZ, 0x1f, R86 ;  /* 0x0000001fff277819 */ /* 0x000fe20000011456 */
[----:B------:R0:W5:Y:S01]  /*2520*/  LDG.E.CONSTANT R114, desc[UR10][R28.64] ;  /* 0x0000000a1c727981 */ /* 0x000162000c1e9900 */
[----:B------:R-:W-:Y:S02]  /*2530*/  IADD3.X R112, R112, R37, R32, P0, P1 ;  /* 0x0000002570707210 */ /* 0x000fe400007e2420 */
[----:B------:R-:W-:Y:S02]  /*2540*/  SHF.R.S32.HI R32, RZ, 0x1f, R85 ;  /* 0x0000001fff207819 */ /* 0x000fe40000011455 */
[----:B------:R-:W-:-:S04]  /*2550*/  IADD3 R38, P0, P1, R85, R36, R86 ;  /* 0x0000002455267210 */ /* 0x000fc8000791e056 */
[----:B------:R-:W-:Y:S02]  /*2560*/  IADD3.X R39, R32, R37, R39, P0, P1 ;  /* 0x0000002520277210 */ /* 0x000fe400007e2427 */
[----:B------:R-:W-:-:S04]  /*2570*/  LEA R32, P0, R33, UR18, 0x2 ;  /* 0x0000001221207c11 */ /* 0x000fc8000f8010ff */
[----:B------:R-:W-:Y:S02]  /*2580*/  LEA.HI.X R33, R33, UR19, R112, 0x2, P0 ;  /* 0x0000001321217c11 */ /* 0x000fe400080f1470 */
[----:B------:R-:W-:-:S03]  /*2590*/  LEA R120, P0, R38, UR18, 0x2 ;  /* 0x0000001226787c11 */ /* 0x000fc6000f8010ff */
[----:B------:R-:W5:Y:S01]  /*25a0*/  LDG.E.CONSTANT R119, desc[UR10][R32.64] ;  /* 0x0000000a20777981 */ /* 0x000f62000c1e9900 */
[----:B------:R-:W-:-:S05]  /*25b0*/  LEA.HI.X R121, R38, UR19, R39, 0x2, P0 ;  /* 0x0000001326797c11 */ /* 0x000fca00080f1427 */
[----:B------:R-:W5:Y:S01]  /*25c0*/  LDG.E.CONSTANT R112, desc[UR10][R120.64] ;  /* 0x0000000a78707981 */ /* 0x000f62000c1e9900 */
[----:B0-----:R-:W-:-:S04]  /*25d0*/  IADD3 R28, P0, P1, R83, R36, R84 ;  /* 0x00000024531c7210 */ /* 0x001fc8000791e054 */
[----:B------:R-:W-:Y:S02]  /*25e0*/  LEA R38, P2, R28, UR18, 0x2 ;  /* 0x000000121c267c11 */ /* 0x000fe4000f8410ff */
[----:B------:R-:W-:-:S04]  /*25f0*/  IADD3.X R29, R50, R37, R51, P0, P1 ;  /* 0x00000025321d7210 */ /* 0x000fc800007e2433 */
[----:B------:R-:W-:Y:S02]  /*2600*/  LEA.HI.X R39, R28, UR19, R29, 0x2, P2 ;  /* 0x000000131c277c11 */ /* 0x000fe400090f141d */
[----:B------:R-:W2:Y:S04]  /*2610*/  LDS.128 R28, [R22] ;  /* 0x00000000161c7984 */ /* 0x000ea80000000c00 */
[----:B------:R0:W5:Y:S02]  /*2620*/  LDG.E.CONSTANT R109, desc[UR10][R38.64] ;  /* 0x0000000a266d7981 */ /* 0x000164000c1e9900 */
[----:B0-----:R-:W-:-:S04]  /*2630*/  IADD3 R39, P1, P2, R23, R36, R82 ;  /* 0x0000002417277210 */ /* 0x001fc80007a3e052 */
[----:B------:R-:W-:Y:S01]  /*2640*/  LEA R38, P0, R39, UR18, 0x2 ;  /* 0x0000001227267c11 */ /* 0x000fe2000f8010ff */
[----:B--2---:R-:W-:-:S04]  /*2650*/  FMUL.FTZ R29, R34, R29 ;  /* 0x0000001d221d7220 */ /* 0x004fc80000410000 */
[----:B----4-:R-:W-:Y:S02]  /*2660*/  FFMA.FTZ R28, R28, R35, R29 ;  /* 0x000000231c1c7223 */ /* 0x010fe4000001001d */
[----:B------:R-:W0:Y:S02]  /*2670*/  LDS.128 R32, [R22+0x10] ;  /* 0x0000100016207984 */ /* 0x000e240000000c00 */
[----:B---3--:R-:W-:-:S04]  /*2680*/  FFMA.FTZ R123, R123, R30, R28 ;  /* 0x0000001e7b7b7223 */ /* 0x008fc8000001001c */
[----:B-----5:R-:W-:Y:S02]  /*2690*/  FFMA.FTZ R123, R122, R31, R123 ;  /* 0x0000001f7a7b7223 */ /* 0x020fe4000001007b */
[----:B------:R-:W1:Y:S02]  /*26a0*/  LDS.128 R28, [R22+0x20] ;  /* 0x00002000161c7984 */ /* 0x000e640000000c00 */
[----:B0-----:R-:W-:-:S04]  /*26b0*/  FFMA.FTZ R115, R32, R115, R123 ;  /* 0x0000007320737223 */ /* 0x001fc8000001007b */
[----:B------:R-:W-:-:S04]  /*26c0*/  FFMA.FTZ R116, R116, R33, R115 ;  /* 0x0000002174747223 */ /* 0x000fc80000010073 */
[----:B------:R-:W-:-:S04]  /*26d0*/  FFMA.FTZ R113, R113, R34, R116 ;  /* 0x0000002271717223 */ /* 0x000fc80000010074 */
[----:B------:R-:W-:-:S04]  /*26e0*/  FFMA.FTZ R35, R118, R35, R113 ;  /* 0x0000002376237223 */ /* 0x000fc80000010071 */
[----:B-1----:R-:W-:-:S04]  /*26f0*/  FFMA.FTZ R35, R28, R117, R35 ;  /* 0x000000751c237223 */ /* 0x002fc80000010023 */
[----:B------:R-:W-:Y:S01]  /*2700*/  FFMA.FTZ R114, R114, R29, R35 ;  /* 0x0000001d72727223 */ /* 0x000fe20000010023 */
[----:B------:R-:W-:Y:S01]  /*2710*/  IADD3 R28, P3, P4, R25, R36, R6 ;  /* 0x00000024191c7210 */ /* 0x000fe20007c7e006 */
[----:B------:R-:W0:Y:S02]  /*2720*/  LDS.128 R32, [R22+0x30] ;  /* 0x0000300016207984 */ /* 0x000e240000000c00 */
[----:B------:R-:W-:-:S04]  /*2730*/  FFMA.FTZ R117, R119, R30, R114 ;  /* 0x0000001e77757223 */ /* 0x000fc80000010072 */
[----:B------:R-:W-:Y:S01]  /*2740*/  FFMA.FTZ R117, R112, R31, R117 ;  /* 0x0000001f70757223 */ /* 0x000fe20000010075 */
[-C--:B------:R-:W-:Y:S02]  /*2750*/  IADD3.X R112, R52, R37.reuse, R53, P1, P2 ;  /* 0x0000002534707210 */ /* 0x080fe40000fe4435 */
[----:B------:R-:W-:Y:S02]  /*2760*/  LEA R30, P1, R28, UR18, 0x2 ;  /* 0x000000121c1e7c11 */ /* 0x000fe4000f8210ff */
[----:B------:R-:W-:Y:S02]  /*2770*/  IADD3.X R31, R54, R37, R55, P3, P4 ;  /* 0x00000025361f7210 */ /* 0x000fe40001fe8437 */
[----:B------:R-:W-:Y:S02]  /*2780*/  LEA.HI.X R39, R39, UR19, R112, 0x2, P0 ;  /* 0x0000001327277c11 */ /* 0x000fe400080f1470 */
[----:B------:R-:W-:Y:S02]  /*2790*/  IADD3 R29, P2, P3, R24, R36, R7 ;  /* 0x00000024181d7210 */ /* 0x000fe40007b5e007 */
[----:B------:R-:W-:-:S02]  /*27a0*/  LEA.HI.X R31, R28, UR19, R31, 0x2, P1 ;  /* 0x000000131c1f7c11 */ /* 0x000fc400088f141f */
[----:B------:R-:W-:Y:S01]  /*27b0*/  LEA R122, P0, R29, UR18, 0x2 ;  /* 0x000000121d7a7c11 */ /* 0x000fe2000f8010ff */
[----:B------:R-:W2:Y:S01]  /*27c0*/  LDG.E.CONSTANT R28, desc[UR10][R38.64] ;  /* 0x0000000a261c7981 */ /* 0x000ea2000c1e9900 */
[----:B------:R-:W-:-:S04]  /*27d0*/  IADD3.X R114, R56, R37, R57, P2, P3 ;  /* 0x0000002538727210 */ /* 0x000fc800017e6439 */
[----:B------:R-:W-:Y:S02]  /*27e0*/  LEA.HI.X R123, R29, UR19, R114, 0x2, P0 ;  /* 0x000000131d7b7c11 */ /* 0x000fe400080f1472 */
[----:B------:R0:W3:Y:S01]  /*27f0*/  LDG.E.CONSTANT R29, desc[UR10][R30.64] ;  /* 0x0000000a1e1d7981 */ /* 0x0000e2000c1e9900 */
[----:B------:R-:W-:-:S03]  /*2800*/  IADD3 R112, P1, P2, R27, R36, R8 ;  /* 0x000000241b707210 */ /* 0x000fc60007a3e008 */
[----:B------:R-:W4:Y:S01]  /*2810*/  LDG.E.CONSTANT R122, desc[UR10][R122.64] ;  /* 0x0000000a7a7a7981 */ /* 0x000f22000c1e9900 */
[----:B------:R-:W-:Y:S02]  /*2820*/  LEA R114, P0, R112, UR18, 0x2 ;  /* 0x0000001270727c11 */ /* 0x000fe4000f8010ff */
[-C--:B------:R-:W-:Y:S02]  /*2830*/  IADD3.X R115, R58, R37.reuse, R59, P1, P2 ;  /* 0x000000253a737210 */ /* 0x080fe40000fe443b */
[----:B------:R-:W-:Y:S02]  /*2840*/  IADD3 R113, P1, P2, R26, R36, R9 ;  /* 0x000000241a717210 */ /* 0x000fe40007a3e009 */
[----:B------:R-:W-:Y:S02]  /*2850*/  LEA.HI.X R115, R112, UR19, R115, 0x2, P0 ;  /* 0x0000001370737c11 */ /* 0x000fe400080f1473 */
[C---:B------:R-:W-:Y:S02]  /*2860*/  LEA R112, P0, R113.reuse, UR18, 0x2 ;  /* 0x0000001271707c11 */ /* 0x040fe4000f8010ff */
[----:B------:R-:W-:Y:S01]  /*2870*/  IADD3.X R116, R60, R37, R61, P1, P2 ;  /* 0x000000253c747210 */ /* 0x000fe20000fe443d */
[----:B0-----:R-:W-:Y:S01]  /*2880*/  FFMA.FTZ R31, R32, R109, R117 ;  /* 0x0000006d201f7223 */ /* 0x001fe20000010075 */
[----:B------:R-:W5:Y:S02]  /*2890*/  LDG.E.CONSTANT R39, desc[UR10][R114.64] ;  /* 0x0000000a72277981 */ /* 0x000f64000c1e9900 */
[----:B------:R-:W-:-:S02]  /*28a0*/  LEA.HI.X R113, R113, UR19, R116, 0x2, P0 ;  /* 0x0000001371717c11 */ /* 0x000fc400080f1474 */
[----:B------:R-:W-:-:S03]  /*28b0*/  IADD3 R116, P0, P1, R41, R36, R10 ;  /* 0x0000002429747210 */ /* 0x000fc6000791e00a */
[----:B------:R0:W5:Y:S01]  /*28c0*/  LDG.E.CONSTANT R38, desc[UR10][R112.64] ;  /* 0x0000000a70267981 */ /* 0x000162000c1e9900 */
[----:B------:R-:W-:Y:S02]  /*28d0*/  LEA R124, P2, R116, UR18, 0x2 ;  /* 0x00000012747c7c11 */ /* 0x000fe4000f8410ff */
[-C--:B------:R-:W-:Y:S02]  /*28e0*/  IADD3.X R109, R62, R37.reuse, R63, P0, P1 ;  /* 0x000000253e6d7210 */ /* 0x080fe400007e243f */
[----:B------:R-:W-:Y:S02]  /*28f0*/  IADD3 R30, P0, P1, R40, R36, R11 ;  /* 0x00000024281e7210 */ /* 0x000fe4000791e00b */
[----:B------:R-:W-:Y:S02]  /*2900*/  LEA.HI.X R125, R116, UR19, R109, 0x2, P2 ;  /* 0x00000013747d7c11 */ /* 0x000fe400090f146d */
        /* <DEDUP_REMOVED lines=8> */
[----:B------:R-:W-:Y:S01]  /*2990*/  IADD3 R30, P0, P1, R42, R36, R13 ;  /* 0x000000242a1e7210 */ /* 0x000fe2000791e00d */
[----:B------:R1:W5:Y:S03]  /*29a0*/  LDG.E.CONSTANT R109, desc[UR10][R124.64] ;  /* 0x0000000a7c6d7981 */ /* 0x000366000c1e9900 */
[----:B------:R-:W-:Y:S01]  /*29b0*/  LEA R116, P2, R30, UR18, 0x2 ;  /* 0x000000121e747c11 */ /* 0x000fe2000f8410ff */
[----:B------:R1:W5:Y:S01]  /*29c0*/  LDG.E.CONSTANT R115, desc[UR10][R118.64] ;  /* 0x0000000a76737981 */ /* 0x000362000c1e9900 */
        /* <DEDUP_REMOVED lines=24> */
[----:B-1----:R-:W-:Y:S01]  /*2b50*/  LEA R124, P2, R30, UR18, 0x2 ;  /* 0x000000121e7c7c11 */ /* 0x002fe2000f8410ff */
[----:B------:R-:W5:Y:S01]  /*2b60*/  LDG.E.CONSTANT R120, desc[UR10][R120.64] ;  /* 0x0000000a78787981 */ /* 0x000f62000c1e9900 */
[-C--:B------:R-:W-:Y:S02]  /*2b70*/  IADD3.X R123, R78, R37.reuse, R79, P0, P1 ;  /* 0x000000254e7b7210 */ /* 0x080fe400007e244f */
[----:B------:R-:W-:-:S02]  /*2b80*/  IADD3.X R37, R80, R37, R81, P3, P4 ;  /* 0x0000002550257210 */ /* 0x000fc40001fe8451 */
[----:B------:R-:W-:Y:S02]  /*2b90*/  LEA.HI.X R125, R30, UR19, R123, 0x2, P2 ;  /* 0x000000131e7d7c11 */ /* 0x000fe400090f147b */
[----:B0-----:R-:W-:-:S03]  /*2ba0*/  LEA R112, P0, R36, UR18, 0x2 ;  /* 0x0000001224707c11 */ /* 0x001fc6000f8010ff */
[----:B------:R-:W5:Y:S01]  /*2bb0*/  LDG.E.CONSTANT R121, desc[UR10][R124.64] ;  /* 0x0000000a7c797981 */ /* 0x000f62000c1e9900 */
[----:B------:R-:W-:-:S05]  /*2bc0*/  LEA.HI.X R113, R36, UR19, R37, 0x2, P0 ;  /* 0x0000001324717c11 */ /* 0x000fca00080f1425 */
[----:B------:R-:W5:Y:S01]  /*2bd0*/  LDG.E.CONSTANT R112, desc[UR10][R112.64] ;  /* 0x0000000a70707981 */ /* 0x000f62000c1e9900 */
[----:B------:R-:W-:Y:S01]  /*2be0*/  UMOV UR7, 0xffffffff ;  /* 0xffffffff00077882 */ /* 0x000fe20000000000 */
[----:B------:R-:W-:Y:S01]  /*2bf0*/  ISETP.NE.AND P0, PT, R106, RZ, PT ;  /* 0x000000ff6a00720c */ /* 0x000fe20003f05270 */
[----:B--2---:R-:W-:-:S04]  /*2c00*/  FFMA.FTZ R28, R28, R33, R31 ;  /* 0x000000211c1c7223 */ /* 0x004fc8000001001f */
[----:B---3--:R-:W-:Y:S02]  /*2c10*/  FFMA.FTZ R33, R29, R34, R28 ;  /* 0x000000221d217223 */ /* 0x008fe4000001001c */
[----:B------:R-:W5:Y:S02]  /*2c20*/  LDS.128 R28, [R22+0x40] ;  /* 0x00004000161c7984 */ /* 0x000f640000000c00 */
[----:B----4-:R-:W-:-:S04]  /*2c30*/  FFMA.FTZ R33, R122, R35, R33 ;  /* 0x000000237a217223 */ /* 0x010fc80000010021 */
[----:B-----5:R-:W-:Y:S02]  /*2c40*/  FFMA.FTZ R39, R28, R39, R33 ;  /* 0x000000271c277223 */ /* 0x020fe40000010021 */
[----:B------:R-:W0:Y:S02]  /*2c50*/  LDS.128 R32, [R22+0x50] ;  /* 0x0000500016207984 */ /* 0x000e240000000c00 */
[----:B------:R-:W-:Y:S02]  /*2c60*/  FFMA.FTZ R28, R38, R29, R39 ;  /* 0x0000001d261c7223 */ /* 0x000fe40000010027 */
[----:B------:R-:W1:Y:S02]  /*2c70*/  LDS.128 R36, [R22+0x60] ;  /* 0x0000600016247984 */ /* 0x000e640000000c00 */
[----:B------:R-:W-:-:S04]  /*2c80*/  FFMA.FTZ R109, R109, R30, R28 ;  /* 0x0000001e6d6d7223 */ /* 0x000fc8000001001c */
[----:B------:R-:W-:-:S04]  /*2c90*/  FFMA.FTZ R31, R114, R31, R109 ;  /* 0x0000001f721f7223 */ /* 0x000fc8000001006d */
        /* <DEDUP_REMOVED lines=12> */
.L_x_29214:
        /* <DEDUP_REMOVED lines=16> */
.L_x_29169:
        /* <DEDUP_REMOVED lines=9> */
.L_x_29171:
[----:B------:R-:W-:Y:S05]  /*2ef0*/  BSYNC B1 ;  /* 0x0000000000017941 */ /* 0x000fea0003800000 */
.L_x_29168:
[----:B------:R-:W-:-:S05]  /*2f00*/  VIADD R107, R107, 0x4 ;  /* 0x000000046b6b7836 */ /* 0x000fca0000000000 */
[----:B------:R-:W-:-:S13]  /*2f10*/  ISETP.GE.AND P0, PT, R107, UR4, PT ;  /* 0x000000046b007c0c */ /* 0x000fda000bf06270 */
[----:B------:R-:W-:Y:S05]  /*2f20*/  @!P0 BRA `(.L_x_29172) ;  /* 0xffffffec00288947 */ /* 0x000fea000383ffff */
[----:B------:R-:W-:Y:S05]  /*2f30*/  BRA `(.L_x_29166) ;  /* 0x0000001400147947 */ /* 0x000fea0003800000 */
.L_x_29167:
[----:B------:R-:W-:Y:S02]  /*2f40*/  IMAD.MOV.U32 R102, RZ, RZ, -0x800001 ;  /* 0xff7fffffff667424 */ /* 0x000fe400078e00ff */
[----:B------:R-:W-:-:S07]  /*2f50*/  IMAD.MOV.U32 R109, RZ, RZ, R103 ;  /* 0x000000ffff6d7224 */ /* 0x000fce00078e0067 */
.L_x_29177:
[----:B0-----:R-:W0:Y:S01]  /*2f60*/  LDC R36, c[0x0][0x290] ;  /* 0x0000a400ff247b82 */ /* 0x001e220000000800 */
[----:B---3--:R-:W-:Y:S01]  /*2f70*/  IMAD.SHL.U32 R31, R109, 0x8, RZ ;  /* 0x000000086d1f7824 */ /* 0x008fe200078e00ff */
[----:B------:R-:W-:Y:S04]  /*2f80*/  BSSY B1, `(.L_x_29173) ;  /* 0x000013d000017945 */ /* 0x000fe80003800000 */
[----:B------:R-:W-:Y:S02]  /*2f90*/  IABS R30, R31 ;  /* 0x0000001f001e7213 */ /* 0x000fe40000000000 */
[----:B-1----:R-:W1:Y:S03]  /*2fa0*/  LDC R32, c[0x0][0x294] ;  /* 0x0000a500ff207b82 */ /* 0x002e660000000800 */
        /* <DEDUP_REMOVED lines=48> */
[C---:B------:R-:W-:Y:S02]  /*32b0*/  VIADD R35, R106.reuse, 0xc ;  /* 0x0000000c6a237836 */ /* 0x040fe40000000000 */
[C---:B------:R-:W-:Y:S01]  /*32c0*/  VIADD R33, R106.reuse, 0x8 ;  /* 0x000000086a217836 */ /* 0x040fe20000000000 */
[----:B------:R-:W-:Y:S01]  /*32d0*/  SHF.R.S32.HI R34, RZ, 0x1f, R31 ;  /* 0x0000001fff227819 */ /* 0x000fe2000001141f */
[----:B------:R-:W-:Y:S01]  /*32e0*/  IMAD.MOV.U32 R37, RZ, RZ, R111 ;  /* 0x000000ffff257224 */ /* 0x000fe200078e006f */
[----:B------:R-:W-:Y:S01]  /*32f0*/  SHF.R.S32.HI R36, RZ, 0x1f, R35 ;  /* 0x0000001fff247819 */ /* 0x000fe20000011423 */
[----:B------:R-:W-:Y:S01]  /*3300*/  VIADD R114, R106, 0x10 ;  /* 0x000000106a727836 */ /* 0x000fe20000000000 */
[----:B------:R-:W-:-:S02]  /*3310*/  SHF.R.S32.HI R30, RZ, 0x1f, R33 ;  /* 0x0000001fff1e7819 */ /* 0x000fc40000011421 */
[----:B------:R-:W-:Y:S02]  /*3320*/  LEA.HI R38, R34, R31, RZ, 0x2 ;  /* 0x0000001f22267211 */ /* 0x000fe400078f10ff */
        /* <DEDUP_REMOVED lines=9> */
[----:B------:R-:W-:Y:S01]  /*33c0*/  IMAD.MOV.U32 R36, RZ, RZ, R110 ;  /* 0x000000ffff247224 */ /* 0x000fe200078e006e */
[----:B------:R-:W-:Y:S01]  /*33d0*/  LOP3.LUT R32, R32, 0xffffffe0, RZ, 0xc0, !PT ;  /* 0xffffffe020207812 */ /* 0x000fe200078ec0ff */
[----:B------:R-:W-:Y:S01]  /*33e0*/  IMAD.IADD R33, R33, 0x1, -R34 ;  /* 0x0000000121217824 */ /* 0x000fe200078e0a22 */
[----:B------:R-:W-:Y:S01]  /*33f0*/  SHF.R.S32.HI R39, RZ, 0x1f, R114 ;  /* 0x0000001fff277819 */ /* 0x000fe20000011472 */
[----:B0-----:R-:W-:-:S02]  /*3400*/  IMAD.IADD R29, R35, 0x1, -R112 ;  /* 0x00000001231d7824 */ /* 0x001fc400078e0a70 */
[----:B------:R-:W-:Y:S01]  /*3410*/  IMAD.SHL.U32 R108, R108, 0x8, RZ ;  /* 0x000000086c6c7824 */ /* 0x000fe200078e00ff */
[----:B------:R-:W-:Y:S02]  /*3420*/  SHF.R.S32.HI R34, RZ, 0x1f, R33 ;  /* 0x0000001fff227819 */ /* 0x000fe40000011421 */
[----:B------:R-:W-:Y:S02]  /*3430*/  LEA.HI R39, R39, R114, RZ, 0x2 ;  /* 0x0000007227277211 */ /* 0x000fe400078f10ff */
[----:B------:R-:W-:Y:S02]  /*3440*/  LOP3.LUT R108, R108, 0xffffffe0, RZ, 0xc0, !PT ;  /* 0xffffffe06c6c7812 */ /* 0x000fe400078ec0ff */
[----:B------:R-:W-:Y:S02]  /*3450*/  LOP3.LUT R39, R39, 0xfffffffc, RZ, 0xc0, !PT ;  /* 0xfffffffc27277812 */ /* 0x000fe400078ec0ff */
[----:B------:R-:W-:-:S03]  /*3460*/  SHF.R.S32.HI R112, RZ, 0x1f, R108 ;  /* 0x0000001fff707819 */ /* 0x000fc6000001146c */
[----:B------:R-:W-:Y:S01]  /*3470*/  IMAD.IADD R114, R114, 0x1, -R39 ;  /* 0x0000000172727824 */ /* 0x000fe200078e0a27 */
[----:B------:R-:W-:-:S04]  /*3480*/  SHF.R.S32.HI R116, RZ, 0x1f, R99 ;  /* 0x0000001fff747819 */ /* 0x000fc80000011463 */
[----:B------:R-:W-:Y:S02]  /*3490*/  SHF.R.S32.HI R115, RZ, 0x1f, R114 ;  /* 0x0000001fff737819 */ /* 0x000fe40000011472 */
[----:B------:R-:W-:Y:S02]  /*34a0*/  SHF.R.S32.HI R121, RZ, 0x1f, R93 ;  /* 0x0000001fff797819 */ /* 0x000fe4000001145d */
[----:B------:R-:W-:Y:S02]  /*34b0*/  SHF.R.S32.HI R120, RZ, 0x1f, R91 ;  /* 0x0000001fff787819 */ /* 0x000fe4000001145b */
[----:B--2---:R-:W-:Y:S01]  /*34c0*/  SHF.R.S32.HI R30, RZ, 0x1f, R28 ;  /* 0x0000001fff1e7819 */ /* 0x004fe2000001141c */
[----:B------:R-:W-:-:S04]  /*34d0*/  IMAD.WIDE.U32 R36, R28, UR24, R36 ;  /* 0x000000181c247c25 */ /* 0x000fc8000f8e0024 */
[----:B------:R-:W-:Y:S01]  /*34e0*/  IMAD R30, R30, UR24, RZ ;  /* 0x000000181e1e7c24 */ /* 0x000fe2000f8e02ff */
[-C--:B------:R-:W-:Y:S02]  /*34f0*/  IADD3 R33, P2, P3, R32, R36.reuse, R33 ;  /* 0x0000002420217210 */ /* 0x080fe40007b5e021 */
[----:B------:R-:W-:Y:S01]  /*3500*/  SHF.R.S32.HI R32, RZ, 0x1f, R32 ;  /* 0x0000001fff207819 */ /* 0x000fe20000011420 */
[----:B------:R-:W-:Y:S01]  /*3510*/  IMAD R35, R28, R21, R30 ;  /* 0x000000151c237224 */ /* 0x000fe200078e021e */
[--C-:B------:R-:W-:Y:S02]  /*3520*/  SHF.R.S32.HI R28, RZ, 0x1f, R31.reuse ;  /* 0x0000001fff1c7819 */ /* 0x100fe4000001141f */
[----:B------:R-:W-:Y:S01]  /*3530*/  IADD3 R30, P0, P1, R38, R36, R31 ;  /* 0x00000024261e7210 */ /* 0x000fe2000791e01f */
[----:B------:R-:W-:Y:S01]  /*3540*/  IMAD.IADD R37, R37, 0x1, R35 ;  /* 0x0000000125257824 */ /* 0x000fe200078e0223 */
[----:B------:R-:W-:Y:S02]  /*3550*/  SHF.R.S32.HI R35, RZ, 0x1f, R38 ;  /* 0x0000001fff237819 */ /* 0x000fe40000011426 */
[----:B------:R-:W-:-:S02]  /*3560*/  SHF.R.S32.HI R38, RZ, 0x1f, R97 ;  /* 0x0000001fff267819 */ /* 0x000fc40000011461 */
[-C--:B------:R-:W-:Y:S02]  /*3570*/  IADD3.X R34, R32, R37.reuse, R34, P2, P3 ;  /* 0x0000002520227210 */ /* 0x080fe400017e6422 */
[----:B------:R-:W-:Y:S02]  /*3580*/  IADD3.X R35, R35, R37, R28, P0, P1 ;  /* 0x0000002523237210 */ /* 0x000fe400007e241c */
[-CC-:B------:R-:W-:Y:S02]  /*3590*/  IADD3 R31, P1, P2, R108, R36.reuse, R29.reuse ;  /* 0x000000246c1f7210 */ /* 0x180fe40007a3e01d */
[----:B------:R-:W-:Y:S02]  /*35a0*/  SHF.R.S32.HI R29, RZ, 0x1f, R29 ;  /* 0x0000001fff1d7819 */ /* 0x000fe4000001141d */
[----:B------:R-:W-:Y:S02]  /*35b0*/  IADD3 R32, P3, P4, R97, R36, R98 ;  /* 0x0000002461207210 */ /* 0x000fe40007c7e062 */
[----:B------:R-:W-:-:S02]  /*35c0*/  LEA R28, P0, R33, UR20, 0x2 ;  /* 0x00000014211c7c11 */ /* 0x000fc4000f8010ff */
[-C--:B------:R-:W-:Y:S02]  /*35d0*/  IADD3.X R112, R112, R37.reuse, R29, P1, P2 ;  /* 0x0000002570707210 */ /* 0x080fe40000fe441d */
[----:B------:R-:W-:Y:S02]  /*35e0*/  IADD3.X R113, R38, R37, R113, P3, P4 ;  /* 0x0000002526717210 */ /* 0x000fe40001fe8471 */
[----:B------:R-:W-:Y:S02]  /*35f0*/  LEA.HI.X R29, R33, UR21, R34, 0x2, P0 ;  /* 0x00000015211d7c11 */ /* 0x000fe400080f1422 */
[----:B------:R-:W-:Y:S02]  /*3600*/  SHF.R.S32.HI R108, RZ, 0x1f, R95 ;  /* 0x0000001fff6c7819 */ /* 0x000fe4000001145f */
[--C-:B------:R-:W-:Y:S01]  /*3610*/  SHF.R.S32.HI R38, RZ, 0x1f, R96.reuse ;  /* 0x0000001fff267819 */ /* 0x100fe20000011460 */
[----:B------:R0:W2:Y:S01]  /*3620*/  LDG.E.CONSTANT R125, desc[UR10][R28.64] ;  /* 0x0000000a1c7d7981 */ /* 0x0000a2000c1e9900 */
[----:B------:R-:W-:-:S02]  /*3630*/  IADD3 R33, P1, P2, R95, R36, R96 ;  /* 0x000000245f217210 */ /* 0x000fc40007a3e060 */
[----:B------:R-:W-:Y:S02]  /*3640*/  LEA R34, P0, R30, UR20, 0x2 ;  /* 0x000000141e227c11 */ /* 0x000fe4000f8010ff */
[----:B------:R-:W-:Y:S02]  /*3650*/  IADD3.X R108, R108, R37, R38, P1, P2 ;  /* 0x000000256c6c7210 */ /* 0x000fe40000fe4426 */
[----:B------:R-:W-:Y:S02]  /*3660*/  LEA.HI.X R35, R30, UR21, R35, 0x2, P0 ;  /* 0x000000151e237c11 */ /* 0x000fe400080f1423 */
[----:B------:R-:W-:Y:S02]  /*3670*/  SHF.R.S32.HI R38, RZ, 0x1f, R106 ;  /* 0x0000001fff267819 */ /* 0x000fe4000001146a */
[----:B------:R-:W-:Y:S01]  /*3680*/  IADD3 R30, P0, R106, R36, RZ ;  /* 0x000000246a1e7210 */ /* 0x000fe20007f1e0ff */
[----:B------:R-:W3:Y:S04]  /*3690*/  LDG.E.CONSTANT R34, desc[UR10][R34.64] ;  /* 0x0000000a22227981 */ /* 0x000ee8000c1e9900 */
[----:B------:R-:W-:Y:S01]  /*36a0*/  IMAD.X R39, R38, 0x1, R37, P0 ;  /* 0x0000000126277824 */ /* 0x000fe200000e0625 */
[----:B------:R-:W-:-:S04]  /*36b0*/  LEA R38, P0, R30, UR20, 0x2 ;  /* 0x000000141e267c11 */ /* 0x000fc8000f8010ff */
[----:B------:R-:W-:-:S05]  /*36c0*/  LEA.HI.X R39, R30, UR21, R39, 0x2, P0 ;  /* 0x000000151e277c11 */ /* 0x000fca00080f1427 */
[----:B------:R1:W4:Y:S01]  /*36d0*/  LDG.E.CONSTANT R35, desc[UR10][R38.64] ;  /* 0x0000000a26237981 */ /* 0x000322000c1e9900 */
[----:B------:R-:W-:Y:S02]  /*36e0*/  IADD3 R114, P1, P2, R99, R36, R114 ;  /* 0x0000002463727210 */ /* 0x000fe40007a3e072 */
[C---:B------:R-:W-:Y:S02]  /*36f0*/  LEA R118, P0, R31.reuse, UR20, 0x2 ;  /* 0x000000141f767c11 */ /* 0x040fe4000f8010ff */
[----:B------:R-:W-:Y:S02]  /*3700*/  IADD3.X R115, R116, R37, R115, P1, P2 ;  /* 0x0000002574737210 */ /* 0x000fe40000fe4473 */
[C---:B------:R-:W-:Y:S02]  /*3710*/  LEA R30, P1, R32.reuse, UR20, 0x2 ;  /* 0x00000014201e7c11 */ /* 0x040fe4000f8210ff */
[----:B------:R-:W-:Y:S02]  /*3720*/  LEA.HI.X R119, R31, UR21, R112, 0x2, P0 ;  /* 0x000000151f777c11 */ /* 0x000fe400080f1470 */
[----:B------:R-:W-:-:S02]  /*3730*/  LEA.HI.X R31, R32, UR21, R113, 0x2, P1 ;  /* 0x00000015201f7c11 */ /* 0x000fc400088f1471 */
[C---:B0-----:R-:W-:Y:S01]  /*3740*/  LEA R28, P1, R33.reuse, UR20, 0x2 ;  /* 0x00000014211c7c11 */ /* 0x041fe2000f8210ff */
[----:B------:R-:W5:Y:S01]  /*3750*/  LDG.E.CONSTANT R118, desc[UR10][R118.64] ;  /* 0x0000000a76767981 */ /* 0x000f62000c1e9900 */
[C---:B------:R-:W-:Y:S02]  /*3760*/  LEA R32, P0, R114.reuse, UR20, 0x2 ;  /* 0x0000001472207c11 */ /* 0x040fe4000f8010ff */
[----:B------:R-:W-:Y:S02]  /*3770*/  LEA.HI.X R29, R33, UR21, R108, 0x2, P1 ;  /* 0x00000015211d7c11 */ /* 0x000fe400088f146c */
[----:B------:R-:W-:Y:S02]  /*3780*/  LEA.HI.X R33, R114, UR21, R115, 0x2, P0 ;  /* 0x0000001572217c11 */ /* 0x000fe400080f1473 */
[--C-:B------:R-:W-:Y:S01]  /*3790*/  SHF.R.S32.HI R116, RZ, 0x1f, R94.reuse ;  /* 0x0000001fff747819 */ /* 0x100fe2000001145e */
[----:B------:R0:W5:Y:S01]  /*37a0*/  LDG.E.CONSTANT R114, desc[UR10][R30.64] ;  /* 0x0000000a1e727981 */ /* 0x000162000c1e9900 */
[----:B------:R-:W-:-:S02]  /*37b0*/  IADD3 R112, P0, P1, R93, R36, R94 ;  /* 0x000000245d707210 */ /* 0x000fc4000791e05e */
[----:B-1----:R-:W-:Y:S01]  /*37c0*/  SHF.R.S32.HI R39, RZ, 0x1f, R90 ;  /* 0x0000001fff277819 */ /* 0x002fe2000001145a */
[----:B------:R1:W5:Y:S01]  /*37d0*/  LDG.E.CONSTANT R115, desc[UR10][R28.64] ;  /* 0x0000000a1c737981 */ /* 0x000362000c1e9900 */
[-C--:B------:R-:W-:Y:S02]  /*37e0*/  IADD3.X R121, R121, R37.reuse, R116, P0, P1 ;  /* 0x0000002579797210 */ /* 0x080fe400007e2474 */
[----:B------:R-:W-:Y:S01]  /*37f0*/  IADD3 R38, P0, P1, R89, R36, R90 ;  /* 0x0000002459267210 */ /* 0x000fe2000791e05a */
[----:B------:R1:W5:Y:S01]  /*3800*/  LDG.E.CONSTANT R117, desc[UR10][R32.64] ;  /* 0x0000000a20757981 */ /* 0x000362000c1e9900 */
[----:B0-----:R-:W-:Y:S02]  /*3810*/  SHF.R.S32.HI R30, RZ, 0x1f, R89 ;  /* 0x0000001fff1e7819 */ /* 0x001fe40000011459 */
[----:B------:R-:W-:Y:S02]  /*3820*/  SHF.R.S32.HI R113, RZ, 0x1f, R92 ;  /* 0x0000001fff717819 */ /* 0x000fe4000001145c */
[----:B------:R-:W-:-:S02]  /*3830*/  IADD3.X R39, R30, R37, R39, P0, P1 ;  /* 0x000000251e277210 */ /* 0x000fc400007e2427 */
[C---:B------:R-:W-:Y:S02]  /*3840*/  LEA R30, P0, R112.reuse, UR20, 0x2 ;  /* 0x00000014701e7c11 */ /* 0x040fe4000f8010ff */
[----:B------:R-:W-:Y:S02]  /*3850*/  IADD3 R108, P2, P3, R91, R36, R92 ;  /* 0x000000245b6c7210 */ /* 0x000fe40007b5e05c */
[----:B------:R-:W-:Y:S02]  /*3860*/  LEA.HI.X R31, R112, UR21, R121, 0x2, P0 ;  /* 0x00000015701f7c11 */ /* 0x000fe400080f1479 */
[----:B------:R-:W-:Y:S02]  /*3870*/  IADD3.X R113, R120, R37, R113, P2, P3 ;  /* 0x0000002578717210 */ /* 0x000fe400017e6471 */
[C---:B-1----:R-:W-:Y:S01]  /*3880*/  LEA R28, P0, R108.reuse, UR20, 0x2 ;  /* 0x000000146c1c7c11 */ /* 0x042fe2000f8010ff */
[----:B------:R-:W5:Y:S03]  /*3890*/  LDG.E.CONSTANT R116, desc[UR10][R30.64] ;  /* 0x0000000a1e747981 */ /* 0x000f66000c1e9900 */
[----:B------:R-:W-:-:S02]  /*38a0*/  LEA.HI.X R29, R108, UR21, R113, 0x2, P0 ;  /* 0x000000156c1d7c11 */ /* 0x000fc400080f1471 */
[C---:B------:R-:W-:Y:S02]  /*38b0*/  LEA R112, P0, R38.reuse, UR20, 0x2 ;  /* 0x0000001426707c11 */ /* 0x040fe4000f8010ff */
[--C-:B------:R-:W-:Y:S01]  /*38c0*/  SHF.R.S32.HI R108, RZ, 0x1f, R88.reuse ;  /* 0x0000001fff6c7819 */ /* 0x100fe20000011458 */
[----:B------:R0:W5:Y:S01]  /*38d0*/  LDG.E.CONSTANT R119, desc[UR10][R28.64] ;  /* 0x0000000a1c777981 */ /* 0x000162000c1e9900 */
[----:B------:R-:W-:Y:S02]  /*38e0*/  LEA.HI.X R113, R38, UR21, R39, 0x2, P0 ;  /* 0x0000001526717c11 */ /* 0x000fe400080f1427 */
[----:B------:R-:W-:Y:S02]  /*38f0*/  SHF.R.S32.HI R32, RZ, 0x1f, R87 ;  /* 0x0000001fff207819 */ /* 0x000fe40000011457 */
[----:B------:R-:W-:Y:S01]  /*3900*/  IADD3 R33, P0, P1, R87, R36, R88 ;  /* 0x0000002457217210 */ /* 0x000fe2000791e058 */
        /* <DEDUP_REMOVED lines=16> */
[----:B------:R-:W3:Y:S04]  /*3a10*/  LDS.128 R28, [R22] ;  /* 0x00000000161c7984 */ /* 0x000ee80000000c00 */
[----:B------:R0:W5:Y:S02]  /*3a20*/  LDG.E.CONSTANT R113, desc[UR10][R38.64] ;  /* 0x0000000a26717981 */ /* 0x000164000c1e9900 */
[----:B0-----:R-:W-:-:S04]  /*3a30*/  IADD3 R39, P1, P2, R23, R36, R82 ;  /* 0x0000002417277210 */ /* 0x001fc80007a3e052 */
[----:B------:R-:W-:Y:S01]  /*3a40*/  LEA R38, P0, R39, UR20, 0x2 ;  /* 0x0000001427267c11 */ /* 0x000fe2000f8010ff */
[----:B---3--:R-:W-:-:S04]  /*3a50*/  FMUL.FTZ R29, R34, R29 ;  /* 0x0000001d221d7220 */ /* 0x008fc80000410000 */
[----:B----4-:R-:W-:Y:S02]  /*3a60*/  FFMA.FTZ R28, R28, R35, R29 ;  /* 0x000000231c1c7223 */ /* 0x010fe4000001001d */
[----:B------:R-:W0:Y:S02]  /*3a70*/  LDS.128 R32, [R22+0x10] ;  /* 0x0000100016207984 */ /* 0x000e240000000c00 */
[----:B--2---:R-:W-:-:S04]  /*3a80*/  FFMA.FTZ R125, R125, R30, R28 ;  /* 0x0000001e7d7d7223 */ /* 0x004fc8000001001c */
        /* <DEDUP_REMOVED lines=29> */
[----:B------:R-:W-:Y:S02]  /*3c60*/  LEA R118, P0, R108, UR20, 0x2 ;  /* 0x000000146c767c11 */ /* 0x000fe4000f8010ff */
[----:B------:R-:W-:Y:S01]  /*3c70*/  IADD3.X R119, R60, R37, R61, P1, P2 ;  /* 0x000000253c777210 */ /* 0x000fe20000fe443d */
[----:B0-----:R-:W-:Y:S01]  /*3c80*/  FFMA.FTZ R31, R32, R113, R115 ;  /* 0x00000071201f7223 */ /* 0x001fe20000010073 */
[----:B------:R0:W5:Y:S02]  /*3c90*/  LDG.E.CONSTANT R39, desc[UR10][R116.64] ;  /* 0x0000000a74277981 */ /* 0x000164000c1e9900 */
        /* <DEDUP_REMOVED lines=8> */
[----:B------:R-:W-:-:S02]  /*3d20*/  IADD3.X R113, R64, R37, R65, P0, P1 ;  /* 0x0000002540717210 */ /* 0x000fc400007e2441 */
[----:B------:R-:W5:Y:S02]  /*3d30*/  LDG.E.CONSTANT R115, desc[UR10][R114.64] ;  /* 0x0000000a72737981 */ /* 0x000f64000c1e9900 */
[----:B------:R-:W-:Y:S02]  /*3d40*/  LEA.HI.X R123, R30, UR21, R113, 0x2, P2 ;  /* 0x000000151e7b7c11 */ /* 0x000fe400090f1471 */
[----:B------:R-:W-:-:S03]  /*3d50*/  IADD3 R30, P0, P1, R43, R36, R12 ;  /* 0x000000242b1e7210 */ /* 0x000fc6000791e00c */
[----:B------:R1:W5:Y:S01]  /*3d60*/  LDG.E.CONSTANT R108, desc[UR10][R122.64] ;  /* 0x0000000a7a6c7981 */ /* 0x000362000c1e9900 */
[----:B0-----:R-:W-:Y:S02]  /*3d70*/  LEA R116, P2, R30, UR20, 0x2 ;  /* 0x000000141e747c11 */ /* 0x001fe4000f8410ff */
[----:B------:R-:W-:-:S04]  /*3d80*/  IADD3.X R113, R66, R37, R67, P0, P1 ;  /* 0x0000002542717210 */ /* 0x000fc800007e2443 */
[----:B------:R-:W-:Y:S02]  /*3d90*/  LEA.HI.X R117, R30, UR21, R113, 0x2, P2 ;  /* 0x000000151e757c11 */ /* 0x000fe400090f1471 */
[----:B------:R-:W-:-:S04]  /*3da0*/  IADD3 R30, P0, P1, R42, R36, R13 ;  /* 0x000000242a1e7210 */ /* 0x000fc8000791e00d */
[----:B------:R-:W-:Y:S01]  /*3db0*/  LEA R112, P2, R30, UR20, 0x2 ;  /* 0x000000141e707c11 */ /* 0x000fe2000f8410ff */
[----:B------:R-:W5:Y:S01]  /*3dc0*/  LDG.E.CONSTANT R117, desc[UR10][R116.64] ;  /* 0x0000000a74757981 */ /* 0x000f62000c1e9900 */
[----:B------:R-:W-:-:S04]  /*3dd0*/  IADD3.X R113, R68, R37, R69, P0, P1 ;  /* 0x0000002544717210 */ /* 0x000fc800007e2445 */
[----:B------:R-:W-:Y:S02]  /*3de0*/  LEA.HI.X R113, R30, UR21, R113, 0x2, P2 ;  /* 0x000000151e717c11 */ /* 0x000fe400090f1471 */
[----:B------:R-:W-:-:S03]  /*3df0*/  IADD3 R30, P0, P1, R45, R36, R14 ;  /* 0x000000242d1e7210 */ /* 0x000fc6000791e00e */
[----:B------:R0:W5:Y:S01]  /*3e00*/  LDG.E.CONSTANT R114, desc[UR10][R112.64] ;  /* 0x0000000a70727981 */ /* 0x000162000c1e9900 */
[----:B-1----:R-:W-:Y:S02]  /*3e10*/  LEA R118, P2, R30, UR20, 0x2 ;  /* 0x000000141e767c11 */ /* 0x002fe4000f8410ff */
        /* <DEDUP_REMOVED lines=24> */
[----:B0-----:R-:W-:-:S04]  /*3fa0*/  LEA R112, P0, R36, UR20, 0x2 ;  /* 0x0000001424707c11 */ /* 0x001fc8000f8010ff */
[----:B------:R-:W-:Y:S01]  /*3fb0*/  LEA.HI.X R113, R36, UR21, R37, 0x2, P0 ;  /* 0x0000001524717c11 */ /* 0x000fe200080f1425 */
[----:B------:R-:W5:Y:S04]  /*3fc0*/  LDG.E.CONSTANT R123, desc[UR10][R122.64] ;  /* 0x0000000a7a7b7981 */ /* 0x000f68000c1e9900 */
        /* <DEDUP_REMOVED lines=25> */
.L_x_29218:
[----:B------:R-:W-:Y:S05]  /*4160*/  @P0 BRA.U `(.L_x_29176) ;  /* 0x0000000100780947 */ /* 0x000fea0003800000 */
[----:B------:R-:W-:Y:S01]  /*4170*/  IMAD.SHL.U32 R32, R109, 0x8, RZ ;  /* 0x000000086d207824 */ /* 0x000fe200078e00ff */
[----:B------:R-:W-:Y:S01]  /*4180*/  UIADD3 UR7, -UR16, 0x1, URZ ;  /* 0x0000000110077890 */ /* 0x000fe2000fffe13f */
[----:B-1----:R-:W-:Y:S02]  /*4190*/  FADD.FTZ R29, R28, R29 ;  /* 0x0000001d1c1d7221 */ /* 0x002fe40000010000 */
[----:B------:R-:W-:Y:S02]  /*41a0*/  IMAD.IADD R32, R101, 0x1, R32 ;  /* 0x0000000165207824 */ /* 0x000fe400078e0220 */
[----:B0-----:R-:W-:Y:S02]  /*41b0*/  FMUL.FTZ R28, R29, UR25 ;  /* 0x000000191d1c7c20 */ /* 0x001fe40008410000 */
[----:B------:R-:W-:-:S05]  /*41c0*/  VIADD R30, R32, UR7 ;  /* 0x00000007201e7c36 */ /* 0x000fca0008000000 */
[----:B------:R-:W-:-:S05]  /*41d0*/  I2FP.F32.S32 R31, R30 ;  /* 0x0000001e001f7245 */ /* 0x000fca0000201400 */
        /* <DEDUP_REMOVED lines=14> */
.L_x_29174:
        /* <DEDUP_REMOVED lines=9> */
.L_x_29176:
[----:B------:R-:W-:Y:S05]  /*4350*/  BSYNC B1 ;  /* 0x0000000000017941 */ /* 0x000fea0003800000 */
.L_x_29173:
[----:B------:R-:W-:-:S05]  /*4360*/  VIADD R109, R109, 0x4 ;  /* 0x000000046d6d7836 */ /* 0x000fca0000000000 */
[----:B------:R-:W-:-:S13]  /*4370*/  ISETP.GE.AND P0, PT, R109, UR4, PT ;  /* 0x000000046d007c0c */ /* 0x000fda000bf06270 */
[----:B------:R-:W-:Y:S05]  /*4380*/  @!P0 BRA `(.L_x_29177) ;  /* 0xffffffe800f48947 */ /* 0x000fea000383ffff */
.L_x_29166:
[----:B------:R-:W-:Y:S05]  /*4390*/  BSYNC B0 ;  /* 0x0000000000007941 */ /* 0x000fea0003800000 */
.L_x_29165:
        /* <DEDUP_REMOVED lines=16> */
[----:B------:R4:W0:Y:S02]  /*44a0*/  SHFL.BFLY PT, R10, R11, 0x4, 0x1f ;  /* 0x0c801f000b0a7f89 */ /* 0x00082400000e0000 */
.L_x_29223:
        /* <DEDUP_REMOVED lines=51> */
.L_x_29183:
        /* <DEDUP_REMOVED lines=11> */
.L_x_29182:
[----:B------:R-:W-:Y:S05]  /*4890*/  BSYNC B1 ;  /* 0x0000000000017941 */ /* 0x000fea0003800000 */
.L_x_29181:
        /* <DEDUP_REMOVED lines=15> */
.L_x_29186:
        /* <DEDUP_REMOVED lines=9> */
[----:B--23--:R-:W2:Y:S04]  /*4a20*/  LDS R28, [R10+0xa00] ;  /* 0x000a00000a1c7984 */ /* 0x00cea80000000800 */
[----:B------:R-:W3:Y:S04]  /*4a30*/  LDS R30, [R10+0xc00] ;  /* 0x000c00000a1e7984 */ /* 0x000ee80000000800 */
        /* <DEDUP_REMOVED lines=22> */
[C---:B--2---:R-:W-:Y:S01]  /*4ba0*/  FADD.FTZ R28, -R9.reuse, R28 ;  /* 0x0000001c091c7221 */ /* 0x044fe20000010100 */
[----:B------:R-:W-:Y:S01]  /*4bb0*/  STS [R10+-0x400], R13 ;  /* 0xfffc000d0a007388 */ /* 0x000fe20000000800 */
[C---:B---3--:R-:W-:Y:S02]  /*4bc0*/  FADD.FTZ R30, -R9.reuse, R30 ;  /* 0x0000001e091e7221 */ /* 0x048fe40000010100 */
[----:B------:R2:W3:Y:S01]  /*4bd0*/  MUFU.EX2 R19, R20 ;  /* 0x0000001400137308 */ /* 0x0004e20000000800 */
[----:B------:R-:W4:Y:S01]  /*4be0*/  LDS R18, [R10+0x1600] ;  /* 0x001600000a127984 */ /* 0x000f220000000800 */
        /* <DEDUP_REMOVED lines=13> */
[----:B---3--:R-:W-:Y:S01]  /*4cc0*/  FADD.FTZ R12, R12, R19 ;  /* 0x000000130c0c7221 */ /* 0x008fe20000010000 */
        /* <DEDUP_REMOVED lines=48> */
.L_x_29185:
[----:B------:R-:W-:Y:S05]  /*4fd0*/  BSYNC B1 ;  /* 0x0000000000017941 */ /* 0x000fea0003800000 */
.L_x_29184:
        /* <DEDUP_REMOVED lines=11> */
[----:B------:R-:W4:Y:S04]  /*5090*/  LDS R24, [R10+0x600] ;  /* 0x000600000a187984 */ /* 0x000f280000000800 */
[----:B------:R-:W4:Y:S04]  /*50a0*/  LDS R26, [R10+0x800] ;  /* 0x000800000a1a7984 */ /* 0x000f280000000800 */
[----:B--23--:R-:W2:Y:S01]  /*50b0*/  LDS R28, [R10+0xa00] ;  /* 0x000a00000a1c7984 */ /* 0x00cea20000000800 */
[----:B0-----:R-:W-:-:S04]  /*50c0*/  FADD.FTZ R14, -R9, R14 ;  /* 0x0000000e090e7221 */ /* 0x001fc80000010100 */
[----:B------:R-:W-:Y:S01]  /*50d0*/  FMUL.FTZ R14, R14, 1.4426950216293334961 ;  /* 0x3fb8aa3b0e0e7820 */ /* 0x000fe20000410000 */
[----:B-1----:R-:W-:-:S03]  /*50e0*/  FADD.FTZ R16, -R9, R16 ;  /* 0x0000001009107221 */ /* 0x002fc60000010100 */
[----:B------:R-:W0:Y:S01]  /*50f0*/  MUFU.EX2 R13, R14 ;  /* 0x0000000e000d7308 */ /* 0x000e220000000800 */
[----:B------:R-:W-:Y:S01]  /*5100*/  FMUL.FTZ R16, R16, 1.4426950216293334961 ;  /* 0x3fb8aa3b10107820 */ /* 0x000fe20000410000 */
[C---:B----4-:R-:W-:Y:S01]  /*5110*/  FADD.FTZ R18, -R9.reuse, R18 ;  /* 0x0000001209127221 */ /* 0x050fe20000010100 */
[----:B------:R-:W-:-:S03]  /*5120*/  FADD.FTZ R20, -R9, R20 ;  /* 0x0000001409147221 */ /* 0x000fc60000010100 */
[----:B------:R-:W-:Y:S02]  /*5130*/  FMUL.FTZ R18, R18, 1.4426950216293334961 ;  /* 0x3fb8aa3b12127820 */ /* 0x000fe40000410000 */
[----:B------:R-:W1:Y:S01]  /*5140*/  MUFU.EX2 R15, R16 ;  /* 0x00000010000f7308 */ /* 0x000e620000000800 */
[----:B------:R-:W-:Y:S01]  /*5150*/  FMUL.FTZ R20, R20, 1.4426950216293334961 ;  /* 0x3fb8aa3b14147820 */ /* 0x000fe20000410000 */
[C---:B------:R-:W-:Y:S01]  /*5160*/  FADD.FTZ R22, -R9.reuse, R22 ;  /* 0x0000001609167221 */ /* 0x040fe20000010100 */
[----:B------:R-:W-:-:S03]  /*5170*/  FADD.FTZ R24, -R9, R24 ;  /* 0x0000001809187221 */ /* 0x000fc60000010100 */
[----:B------:R-:W-:Y:S02]  /*5180*/  FMUL.FTZ R22, R22, 1.4426950216293334961 ;  /* 0x3fb8aa3b16167820 */ /* 0x000fe40000410000 */
[----:B------:R-:W3:Y:S01]  /*5190*/  MUFU.EX2 R17, R18 ;  /* 0x0000001200117308 */ /* 0x000ee20000000800 */
[----:B------:R-:W-:Y:S01]  /*51a0*/  FMUL.FTZ R24, R24, 1.4426950216293334961 ;  /* 0x3fb8aa3b18187820 */ /* 0x000fe20000410000 */
[C---:B------:R-:W-:Y:S01]  /*51b0*/  FADD.FTZ R26, -R9.reuse, R26 ;  /* 0x0000001a091a7221 */ /* 0x040fe20000010100 */
[----:B0-----:R-:W-:Y:S01]  /*51c0*/  FADD.FTZ R12, R12, R13 ;  /* 0x0000000d0c0c7221 */ /* 0x001fe20000010000 */
[----:B--2---:R-:W-:Y:S01]  /*51d0*/  FADD.FTZ R28, -R9, R28 ;  /* 0x0000001c091c7221 */ /* 0x004fe20000010100 */
[----:B------:R-:W-:Y:S01]  /*51e0*/  STS [R10+-0x400], R13 ;  /* 0xfffc000d0a007388 */ /* 0x000fe20000000800 */
[----:B------:R-:W-:Y:S02]  /*51f0*/  FMUL.FTZ R26, R26, 1.4426950216293334961 ;  /* 0x3fb8aa3b1a1a7820 */ /* 0x000fe40000410000 */
[----:B------:R-:W0:Y:S01]  /*5200*/  MUFU.EX2 R19, R20 ;  /* 0x0000001400137308 */ /* 0x000e220000000800 */
[----:B-1----:R-:W-:Y:S01]  /*5210*/  FADD.FTZ R12, R12, R15 ;  /* 0x0000000f0c0c7221 */ /* 0x002fe20000010000 */
        /* <DEDUP_REMOVED lines=19> */
.L_x_29188:
[----:B------:R-:W-:Y:S05]  /*5350*/  BSYNC B1 ;  /* 0x0000000000017941 */ /* 0x000fea0003800000 */
.L_x_29187:
        /* <DEDUP_REMOVED lines=26> */
.L_x_29180:
[----:B------:R-:W-:Y:S05]  /*5500*/  BSYNC B0 ;  /* 0x0000000000007941 */ /* 0x000fea0003800000 */
.L_x_29179:
        /* <DEDUP_REMOVED lines=59> */
.L_x_29193:
        /* <DEDUP_REMOVED lines=8> */
.L_x_29192:
[----:B------:R-:W-:Y:S05]  /*5940*/  BSYNC B1 ;  /* 0x0000000000017941 */ /* 0x000fea0003800000 */
.L_x_29191:
        /* <DEDUP_REMOVED lines=15> */
.L_x_29196:
        /* <DEDUP_REMOVED lines=11> */
[----:B---3--:R-:W3:Y:S04]  /*5af0*/  LDS R28, [R10+0xe00] ;  /* 0x000e00000a1c7984 */ /* 0x008ee80000000800 */
        /* <DEDUP_REMOVED lines=40> */
.L_x_29195:
[----:B------:R-:W-:Y:S05]  /*5d80*/  BSYNC B1 ;  /* 0x0000000000017941 */ /* 0x000fea0003800000 */
.L_x_29194:
        /* <DEDUP_REMOVED lines=31> */
.L_x_29198:
[----:B------:R-:W-:Y:S05]  /*5f80*/  BSYNC B1 ;  /* 0x0000000000017941 */ /* 0x000fea0003800000 */
.L_x_29197:
        /* <DEDUP_REMOVED lines=14> */
.L_x_29190:
[----:B------:R-:W-:Y:S05]  /*6070*/  BSYNC B0 ;  /* 0x0000000000007941 */ /* 0x000fea0003800000 */
.L_x_29189:
        /* <DEDUP_REMOVED lines=32> */
.L_x_29200:
[----:B------:R-:W-:Y:S05]  /*6280*/  BSYNC B0 ;  /* 0x0000000000007941 */ /* 0x000fea0003800000 */
.L_x_29199:
[----:B------:R-:W-:Y:S01]  /*6290*/  ULDC UR14, c[0x0][0x26c] ;  /* 0x00009b00000e7ab9 */ /* 0x000fe20000000800 */
[----:B------:R-:W-:Y:S01]  /*62a0*/  ULDC.64 UR8, c[0x0][0x238] ;  /* 0x00008e0000087ab9 */ /* 0x000fe20000000a00 */
[----:B------:R-:W-:Y:S04]  /*62b0*/  BSSY B0, `(.L_x_29201) ;  /* 0x0000100000007945 */ /* 0x000fe80003800000 */
[----:B------:R-:W-:Y:S05]  /*62c0*/  @!P1 BRA `(.L_x_29202) ;  /* 0x0000000000149947 */ /* 0x000fea0003800000 */
[----:B------:R-:W-:Y:S02]  /*62d0*/  CS2R R44, SRZ ;  /* 0x00000000002c7805 */ /* 0x000fe4000001ff00 */
[----:B------:R-:W-:Y:S02]  /*62e0*/  CS2R R46, SRZ ;  /* 0x00000000002e7805 */ /* 0x000fe4000001ff00 */
[----:B------:R-:W-:Y:S01]  /*62f0*/  CS2R R42, SRZ ;  /* 0x00000000002a7805 */ /* 0x000fe2000001ff00 */
[----:B------:R-:W-:Y:S01]  /*6300*/  IMAD.MOV.U32 R48, RZ, RZ, RZ ;  /* 0x000000ffff307224 */ /* 0x000fe200078e00ff */
[----:B------:R-:W-:Y:S06]  /*6310*/  BRA `(.L_x_29203) ;  /* 0x0000000c00e47947 */ /* 0x000fec0003800000 */
.L_x_29202:
[----:B0---4-:R-:W0:Y:S01]  /*6320*/  I2F.RP R9, R3 ;  /* 0x0000000300097306 */ /* 0x011e220000209400 */
[C---:B------:R-:W-:Y:S01]  /*6330*/  IADD3 R51, P0, R103.reuse, UR5, RZ ;  /* 0x0000000567337c10 */ /* 0x040fe2000ff1e0ff */
[----:B------:R-:W4:Y:S01]  /*6340*/  S2R R61, SR_CTAID.Z ;  /* 0x00000000003d7919 */ /* 0x000f220000002700 */
[----:B------:R-:W-:Y:S01]  /*6350*/  ULDC.64 UR6, c[0x0][0x248] ;  /* 0x0000920000067ab9 */ /* 0x000fe20000000a00 */
[----:B------:R-:W-:Y:S01]  /*6360*/  LOP3.LUT R52, RZ, R8, RZ, 0x33, !PT ;  /* 0x00000008ff347212 */ /* 0x000fe200078e33ff */
[----:B------:R-:W2:Y:S01]  /*6370*/  LDC R53, c[0x0][0x26c] ;  /* 0x00009b00ff357b82 */ /* 0x000ea20000000800 */
        /* <DEDUP_REMOVED lines=8> */
[----:B------:R-:W-:Y:S01]  /*6400*/  IMAD.MOV.U32 R10, RZ, RZ, RZ ;  /* 0x000000ffff0a7224 */ /* 0x000fe200078e00ff */
[----:B0-----:R-:W0:Y:S01]  /*6410*/  MUFU.RCP R9, R9 ;  /* 0x0000000900097308 */ /* 0x001e220000001000 */
[----:B------:R-:W-:Y:S01]  /*6420*/  IMAD R40, R4, UR13, RZ ;  /* 0x0000000d04287c24 */ /* 0x000fe2000f8e02ff */
[----:B------:R-:W-:Y:S01]  /*6430*/  ULDC UR12, c[0x0][0x28c] ;  /* 0x0000a300000c7ab9 */ /* 0x000fe20000000800 */
[----:B------:R-:W-:-:S02]  /*6440*/  CS2R R44, SRZ ;  /* 0x00000000002c7805 */ /* 0x000fc4000001ff00 */
[----:B------:R-:W-:Y:S02]  /*6450*/  CS2R R46, SRZ ;  /* 0x00000000002e7805 */ /* 0x000fe4000001ff00 */
[----:B------:R-:W-:Y:S01]  /*6460*/  CS2R R42, SRZ ;  /* 0x00000000002a7805 */ /* 0x000fe2000001ff00 */
[----:B------:R-:W-:Y:S01]  /*6470*/  IMAD.MOV.U32 R48, RZ, RZ, RZ ;  /* 0x000000ffff307224 */ /* 0x000fe200078e00ff */
[----:B------:R-:W-:Y:S01]  /*6480*/  SHF.R.S32.HI R41, RZ, 0x1f, R40 ;  /* 0x0000001fff297819 */ /* 0x000fe20000011428 */
[----:B------:R-:W-:Y:S01]  /*6490*/  VIADD R2, R2, -UR12 ;  /* 0x8000000c02027c36 */ /* 0x000fe20008000000 */
[----:B--2---:R-:W-:Y:S01]  /*64a0*/  SHF.R.S32.HI R53, RZ, 0x1f, R53 ;  /* 0x0000001fff357819 */ /* 0x004fe20000011435 */
[----:B0-----:R-:W-:Y:S02]  /*64b0*/  VIADD R11, R9, 0xffffffe ;  /* 0x0ffffffe090b7836 */ /* 0x001fe40000000000 */
[----:B----4-:R-:W-:Y:S01]  /*64c0*/  IMAD R54, R61, 0x40, R6 ;  /* 0x000000403d367824 */ /* 0x010fe200078e0206 */
[----:B-1----:R-:W-:-:S03]  /*64d0*/  ULEA UR6, UR7, UR6, 0x18 ;  /* 0x0000000607067291 */ /* 0x002fc6000f8ec03f */
        /* <DEDUP_REMOVED lines=11> */
[C---:B------:R-:W-:Y:S02]  /*6590*/  VIADD R56, R4.reuse, 0x100 ;  /* 0x0000010004387836 */ /* 0x040fe40000000000 */
[----:B------:R-:W-:Y:S01]  /*65a0*/  IMAD R61, R61, 0x80, R9 ;  /* 0x000000803d3d7824 */ /* 0x000fe200078e0209 */
[----:B------:R-:W-:Y:S01]  /*65b0*/  LEA R55, R9, UR6, 0x4 ;  /* 0x0000000609377c11 */ /* 0x000fe2000f8e20ff */
[C---:B------:R-:W-:Y:S02]  /*65c0*/  VIADD R57, R4.reuse, 0x180 ;  /* 0x0000018004397836 */ /* 0x040fe40000000000 */
[----:B------:R-:W-:-:S02]  /*65d0*/  VIADD R58, R4, 0x200 ;  /* 0x00000200043a7836 */ /* 0x000fc40000000000 */
[C---:B------:R-:W-:Y:S02]  /*65e0*/  VIADD R59, R4.reuse, 0x280 ;  /* 0x00000280043b7836 */ /* 0x040fe40000000000 */
[----:B------:R-:W-:Y:S02]  /*65f0*/  VIADD R60, R4, 0x300 ;  /* 0x00000300043c7836 */ /* 0x000fe40000000000 */
[----:B------:R-:W-:-:S07]  /*6600*/  IMAD.SHL.U32 R61, R61, 0x4, RZ ;  /* 0x000000043d3d7824 */ /* 0x000fce00078e00ff */
.L_x_29206:
        /* <DEDUP_REMOVED lines=75> */
[----:B---3--:R-:W-:Y:S02]  /*6ac0*/  LEA R28, P2, R29, UR8, 0x2 ;  /* 0x000000081d1c7c11 */ /* 0x008fe4000f8410ff */
        /* <DEDUP_REMOVED lines=10> */
[C---:B------:R-:W-:Y:S01]  /*6b70*/  @!P2 VIADD R36, R61.reuse, 0x3 ;  /* 0x000000033d24a836 */ /* 0x040fe20000000000 */
[C---:B------:R-:W-:Y:S01]  /*6b80*/  @!P2 ISETP.GE.AND P3, PT, R61.reuse, UR16, PT ;  /* 0x000000103d00ac0c */ /* 0x040fe2000bf66270 */
[----:B------:R-:W-:-:S03]  /*6b90*/  @!P2 VIADD R37, R61, 0x1 ;  /* 0x000000013d25a836 */ /* 0x000fc60000000000 */
[----:B------:R-:W-:Y:S01]  /*6ba0*/  @!P2 ISETP.GE.AND P5, PT, R36, UR16, PT ;  /* 0x000000102400ac0c */ /* 0x000fe2000bfa6270 */
[C---:B------:R-:W-:Y:S02]  /*6bb0*/  @!P2 VIADD R36, R61.reuse, 0x2 ;  /* 0x000000023d24a836 */ /* 0x040fe40000000000 */
[----:B------:R-:W-:Y:S01]  /*6bc0*/  @!P2 VIADD R38, R61, 0x2 ;  /* 0x000000023d26a836 */ /* 0x000fe20000000000 */
[C---:B------:R-:W-:Y:S02]  /*6bd0*/  @!P2 ISETP.GE.AND P1, PT, R37.reuse, UR16, PT ;  /* 0x000000102500ac0c */ /* 0x040fe4000bf26270 */
[----:B------:R-:W-:Y:S01]  /*6be0*/  @!P2 ISETP.GE.AND P6, PT, R37, UR16, PT ;  /* 0x000000102500ac0c */ /* 0x000fe2000bfc6270 */
[C---:B------:R-:W-:Y:S01]  /*6bf0*/  @!P2 VIADD R37, R61.reuse, 0x3 ;  /* 0x000000033d25a836 */ /* 0x040fe20000000000 */
[----:B------:R-:W-:Y:S01]  /*6c00*/  @!P2 ISETP.GE.AND P4, PT, R38, UR16, PT ;  /* 0x000000102600ac0c */ /* 0x000fe2000bf86270 */
[C---:B------:R-:W-:Y:S02]  /*6c10*/  @!P2 VIADD R62, R61.reuse, 0x3 ;  /* 0x000000033d3ea836 */ /* 0x040fe40000000000 */
[----:B------:R-:W-:Y:S01]  /*6c20*/  @!P2 VIADD R63, R61, 0x2 ;  /* 0x000000023d3fa836 */ /* 0x000fe20000000000 */
[----:B--2---:R-:W-:-:S02]  /*6c30*/  @!P2 FSEL R8, R8, RZ, !P3 ;  /* 0x000000ff0808a208 */ /* 0x004fc40005800000 */
[----:B------:R-:W-:Y:S01]  /*6c40*/  @!P2 ISETP.GE.AND P3, PT, R36, UR16, PT ;  /* 0x000000102400ac0c */ /* 0x000fe2000bf66270 */
[----:B------:R-:W-:Y:S01]  /*6c50*/  @!P2 VIADD R36, R61, 0x1 ;  /* 0x000000013d24a836 */ /* 0x000fe20000000000 */
[----:B------:R-:W-:Y:S02]  /*6c60*/  @!P2 FSEL R9, R9, RZ, !P1 ;  /* 0x000000ff0909a208 */ /* 0x000fe40004800000 */
[----:B------:R-:W-:Y:S02]  /*6c70*/  @!P2 FSEL R10, R10, RZ, !P4 ;  /* 0x000000ff0a0aa208 */ /* 0x000fe40006000000 */
[----:B------:R-:W-:Y:S02]  /*6c80*/  @!P2 ISETP.GE.AND P1, PT, R37, UR16, PT ;  /* 0x000000102500ac0c */ /* 0x000fe4000bf26270 */
[----:B------:R-:W-:Y:S02]  /*6c90*/  @!P2 ISETP.GE.AND P4, PT, R36, UR16, PT ;  /* 0x000000102400ac0c */ /* 0x000fe4000bf86270 */
[----:B------:R-:W0:Y:S01]  /*6ca0*/  LDS.128 R36, [R55] ;  /* 0x0000000037247984 */ /* 0x000e220000000c00 */
[----:B----4-:R-:W-:-:S02]  /*6cb0*/  @!P2 FSEL R13, R13, RZ, !P6 ;  /* 0x000000ff0d0da208 */ /* 0x010fc40007000000 */
[----:B------:R-:W-:Y:S01]  /*6cc0*/  @!P2 ISETP.GE.AND P6, PT, R62, UR16, PT ;  /* 0x000000103e00ac0c */ /* 0x000fe2000bfc6270 */
[----:B------:R-:W-:Y:S01]  /*6cd0*/  @!P2 VIADD R62, R61, 0x1 ;  /* 0x000000013d3ea836 */ /* 0x000fe20000000000 */
        /* <DEDUP_REMOVED lines=8> */
[----:B------:R-:W-:Y:S01]  /*6d60*/  @!P2 ISETP.GE.AND P4, PT, R62, UR16, PT ;  /* 0x000000103e00ac0c */ /* 0x000fe2000bf86270 */
[C---:B------:R-:W-:Y:S01]  /*6d70*/  @!P2 VIADD R62, R61.reuse, 0x1 ;  /* 0x000000013d3ea836 */ /* 0x040fe20000000000 */
[----:B------:R-:W-:Y:S02]  /*6d80*/  @!P2 FSEL R14, R14, RZ, !P3 ;  /* 0x000000ff0e0ea208 */ /* 0x000fe40005800000 */
[----:B------:R-:W-:Y:S02]  /*6d90*/  @!P2 FSEL R18, R18, RZ, !P5 ;  /* 0x000000ff1212a208 */ /* 0x000fe40006800000 */
[----:B------:R-:W-:-:S02]  /*6da0*/  @!P2 ISETP.GE.AND P3, PT, R61, UR16, PT ;  /* 0x000000103d00ac0c */ /* 0x000fc4000bf66270 */
[----:B------:R-:W-:Y:S02]  /*6db0*/  @!P2 ISETP.GE.AND P5, PT, R61, UR16, PT ;  /* 0x000000103d00ac0c */ /* 0x000fe4000bfa6270 */
[----:B------:R-:W-:Y:S02]  /*6dc0*/  @!P2 FSEL R19, R19, RZ, !P6 ;  /* 0x000000ff1313a208 */ /* 0x000fe40007000000 */
[----:B------:R-:W-:Y:S02]  /*6dd0*/  @!P2 ISETP.GE.AND P6, PT, R62, UR16, PT ;  /* 0x000000103e00ac0c */ /* 0x000fe4000bfc6270 */
[----:B------:R-:W-:Y:S02]  /*6de0*/  @!P2 FSEL R16, R16, RZ, !P3 ;  /* 0x000000ff1010a208 */ /* 0x000fe40005800000 */
[----:B------:R-:W-:Y:S02]  /*6df0*/  @!P2 FSEL R20, R20, RZ, !P5 ;  /* 0x000000ff1414a208 */ /* 0x000fe40006800000 */
[----:B------:R-:W-:-:S02]  /*6e00*/  @!P2 ISETP.GE.AND P3, PT, R63, UR16, PT ;  /* 0x000000103f00ac0c */ /* 0x000fc4000bf66270 */
[----:B------:R-:W-:Y:S01]  /*6e10*/  @!P2 ISETP.GE.AND P5, PT, R63, UR16, PT ;  /* 0x000000103f00ac0c */ /* 0x000fe2000bfa6270 */
[----:B------:R-:W-:Y:S01]  /*6e20*/  @!P2 VIADD R63, R61, 0x1 ;  /* 0x000000013d3fa836 */ /* 0x000fe20000000000 */
[----:B------:R-:W-:Y:S01]  /*6e30*/  @!P2 FSEL R21, R21, RZ, !P1 ;  /* 0x000000ff1515a208 */ /* 0x000fe20004800000 */
[C---:B------:R-:W-:Y:S01]  /*6e40*/  @!P2 VIADD R62, R61.reuse, 0x3 ;  /* 0x000000033d3ea836 */ /* 0x040fe20000000000 */
[----:B------:R-:W-:Y:S02]  /*6e50*/  @!P2 ISETP.GE.AND P1, PT, R61, UR16, PT ;  /* 0x000000103d00ac0c */ /* 0x000fe4000bf26270 */
[----:B---3--:R-:W-:Y:S02]  /*6e60*/  @!P2 FSEL R25, R25, RZ, !P6 ;  /* 0x000000ff1919a208 */ /* 0x008fe40007000000 */
[----:B------:R-:W-:Y:S02]  /*6e70*/  @!P2 ISETP.GE.AND P6, PT, R61, UR16, PT ;  /* 0x000000103d00ac0c */ /* 0x000fe4000bfc6270 */
[----:B------:R-:W-:Y:S01]  /*6e80*/  @!P2 FSEL R24, R24, RZ, !P1 ;  /* 0x000000ff1818a208 */ /* 0x000fe20004800000 */
[----:B0-----:R-:W-:Y:S01]  /*6e90*/  FMUL.FTZ R9, R37, R9 ;  /* 0x0000000925097220 */ /* 0x001fe20000410000 */
[----:B------:R-:W-:-:S02]  /*6ea0*/  @!P2 FSEL R22, R22, RZ, !P3 ;  /* 0x000000ff1616a208 */ /* 0x000fc40005800000 */
[----:B------:R-:W-:Y:S01]  /*6eb0*/  @!P2 ISETP.GE.AND P1, PT, R63, UR16, PT ;  /* 0x000000103f00ac0c */ /* 0x000fe2000bf26270 */
[C---:B------:R-:W-:Y:S01]  /*6ec0*/  @!P2 VIADD R63, R61.reuse, 0x2 ;  /* 0x000000023d3fa836 */ /* 0x040fe20000000000 */
[----:B------:R-:W-:Y:S02]  /*6ed0*/  @!P2 FSEL R28, R28, RZ, !P6 ;  /* 0x000000ff1c1ca208 */ /* 0x000fe40007000000 */
[C---:B------:R-:W-:Y:S02]  /*6ee0*/  @!P2 ISETP.GE.AND P3, PT, R62.reuse, UR16, PT ;  /* 0x000000103e00ac0c */ /* 0x040fe4000bf66270 */
[----:B------:R-:W-:Y:S01]  /*6ef0*/  @!P2 ISETP.GE.AND P6, PT, R62, UR16, PT ;  /* 0x000000103e00ac0c */ /* 0x000fe2000bfc6270 */
[----:B------:R-:W-:Y:S01]  /*6f00*/  @!P2 VIADD R62, R61, 0x1 ;  /* 0x000000013d3ea836 */ /* 0x000fe20000000000 */
[----:B------:R-:W-:Y:S01]  /*6f10*/  @!P2 FSEL R26, R26, RZ, !P5 ;  /* 0x000000ff1a1aa208 */ /* 0x000fe20006800000 */
[----:B------:R-:W-:Y:S01]  /*6f20*/  FFMA.FTZ R9, R36, R8, R9 ;  /* 0x0000000824097223 */ /* 0x000fe20000010009 */
        /* <DEDUP_REMOVED lines=8> */
[----:B------:R-:W-:Y:S01]  /*6fb0*/  @!P2 ISETP.GE.AND P1, PT, R61, UR16, PT ;  /* 0x000000103d00ac0c */ /* 0x000fe2000bf26270 */
[C---:B------:R-:W-:Y:S01]  /*6fc0*/  FMUL.FTZ R13, R37.reuse, R13 ;  /* 0x0000000d250d7220 */ /* 0x040fe20000410000 */
[----:B------:R-:W-:-:S02]  /*6fd0*/  FMUL.FTZ R17, R37, R17 ;  /* 0x0000001125117220 */ /* 0x000fc40000410000 */
[----:B------:R-:W-:Y:S01]  /*6fe0*/  @!P2 FSEL R32, R32, RZ, !P1 ;  /* 0x000000ff2020a208 */ /* 0x000fe20004800000 */
[C---:B------:R-:W-:Y:S01]  /*6ff0*/  FMUL.FTZ R21, R37.reuse, R21 ;  /* 0x0000001525157220 */ /* 0x040fe20000410000 */
[----:B------:R-:W-:Y:S01]  /*7000*/  @!P2 ISETP.GE.AND P1, PT, R8, UR16, PT ;  /* 0x000000100800ac0c */ /* 0x000fe2000bf26270 */
        /* <DEDUP_REMOVED lines=34> */
[----:B------:R-:W-:-:S07]  /*7230*/  FADD.FTZ R45, R45, R34 ;  /* 0x000000222d2d7221 */ /* 0x000fce0000010000 */
.L_x_29205:
[----:B------:R-:W-:Y:S05]  /*7240*/  BSYNC B1 ;  /* 0x0000000000017941 */ /* 0x000fea0003800000 */
.L_x_29204:
[----:B------:R-:W-:Y:S01]  /*7250*/  IADD3 R50, P1, R50, 0x10, RZ ;  /* 0x0000001032327810 */ /* 0x000fe20007f3e0ff */
[----:B------:R-:W-:Y:S02]  /*7260*/  VIADD R54, R54, 0x20 ;  /* 0x0000002036367836 */ /* 0x000fe40000000000 */
[----:B------:R-:W-:Y:S02]  /*7270*/  VIADD R61, R61, 0x20 ;  /* 0x000000203d3d7836 */ /* 0x000fe40000000000 */
[----:B------:R-:W-:Y:S02]  /*7280*/  VIADD R55, R55, 0x80 ;  /* 0x0000008037377836 */ /* 0x000fe40000000000 */
[----:B------:R-:W-:Y:S01]  /*7290*/  IMAD.X R51, RZ, RZ, R51, P1 ;  /* 0x000000ffff337224 */ /* 0x000fe200008e0633 */
[----:B------:R-:W-:Y:S06]  /*72a0*/  @!P0 BRA `(.L_x_29206) ;  /* 0xfffffff000d88947 */ /* 0x000fec000383ffff */
.L_x_29203:
[----:B------:R-:W-:Y:S05]  /*72b0*/  BSYNC B0 ;  /* 0x0000000000007941 */ /* 0x000fea0003800000 */
.L_x_29201:
[----:B------:R-:W2:Y:S01]  /*72c0*/  SHFL.BFLY PT, R3, R48, 0x1, 0x1f ;  /* 0x0c201f0030037f89 */ /* 0x000ea200000e0000 */
[----:B------:R-:W3:Y:S01]  /*72d0*/  S2UR UR5, SR_CgaCtaId ;  /* 0x00000000000579c3 */ /* 0x000ee20000008800 */
[----:B------:R-:W-:Y:S01]  /*72e0*/  UMOV UR4, 0x400 ;  /* 0x0000040000047882 */ /* 0x000fe20000000000 */
[----:B------:R-:W-:Y:S01]  /*72f0*/  BSSY B0, `(.L_x_29207) ;  /* 0x0000036000007945 */ /* 0x000fe20003800000 */
[----:B0---4-:R-:W0:Y:S01]  /*7300*/  SHFL.BFLY PT, R9, R42, 0x1, 0x1f ;  /* 0x0c201f002a097f89 */ /* 0x011e2200000e0000 */
[----:B------:R-:W-:-:S03]  /*7310*/  UIADD3 UR4, UR4, 0x1e0, URZ ;  /* 0x000001e004047890 */ /* 0x000fc6000fffe03f */
[----:B------:R-:W4:Y:S04]  /*7320*/  SHFL.BFLY PT, R0, R47, 0x1, 0x1f ;  /* 0x0c201f002f007f89 */ /* 0x000f2800000e0000 */
[----:B------:R-:W4:Y:S04]  /*7330*/  SHFL.BFLY PT, R2, R43, 0x1, 0x1f ;  /* 0x0c201f002b027f89 */ /* 0x000f2800000e0000 */
[----:B-1----:R-:W1:Y:S04]  /*7340*/  SHFL.BFLY PT, R11, R44, 0x1, 0x1f ;  /* 0x0c201f002c0b7f89 */ /* 0x002e6800000e0000 */
[----:B------:R-:W1:Y:S04]  /*7350*/  SHFL.BFLY PT, R13, R46, 0x1, 0x1f ;  /* 0x0c201f002e0d7f89 */ /* 0x000e6800000e0000 */
[----:B------:R-:W1:Y:S01]  /*7360*/  SHFL.BFLY PT, R4, R45, 0x1, 0x1f ;  /* 0x0c201f002d047f89 */ /* 0x000e6200000e0000 */
[----:B--2---:R-:W-:Y:S01]  /*7370*/  FADD.FTZ R17, R3, R48 ;  /* 0x0000003003117221 */ /* 0x004fe20000010000 */
[----:B------:R-:W-:Y:S01]  /*7380*/  LOP3.LUT R3, R7, 0x1, RZ, 0xc0, !PT ;  /* 0x0000000107037812 */ /* 0x000fe200078ec0ff */
[----:B---3--:R-:W-:Y:S01]  /*7390*/  ULEA UR4, UR5, UR4, 0x18 ;  /* 0x0000000405047291 */ /* 0x008fe2000f8ec03f */
[----:B------:R-:W-:Y:S01]  /*73a0*/  BAR.SYNC.DEFER_BLOCKING 0x0 ;  /* 0x0000000000007b1d */ /* 0x000fe20000010000 */
[----:B0-----:R-:W-:Y:S01]  /*73b0*/  FADD.FTZ R21, R9, R42 ;  /* 0x0000002a09157221 */ /* 0x001fe20000010000 */
[----:B------:R-:W-:Y:S01]  /*73c0*/  LEA.HI R9, R7, R7, RZ, 0x1 ;  /* 0x0000000707097211 */ /* 0x000fe200078f08ff */
[----:B----4-:R-:W-:Y:S01]  /*73d0*/  FADD.FTZ R19, R0, R47 ;  /* 0x0000002f00137221 */ /* 0x010fe20000010000 */
[----:B------:R-:W-:-:S02]  /*73e0*/  ISETP.NE.AND P2, PT, R3, RZ, PT ;  /* 0x000000ff0300720c */ /* 0x000fc40003f45270 */
[C---:B------:R-:W-:Y:S01]  /*73f0*/  LOP3.LUT R0, R5.reuse, 0xffffffc0, RZ, 0xc0, !PT ;  /* 0xffffffc005007812 */ /* 0x040fe200078ec0ff */
[----:B------:R-:W-:Y:S01]  /*7400*/  FADD.FTZ R23, R2, R43 ;  /* 0x0000002b02177221 */ /* 0x000fe20000010000 */
[----:B------:R-:W-:Y:S02]  /*7410*/  SHF.R.S32.HI R9, RZ, 0x1, R9 ;  /* 0x00000001ff097819 */ /* 0x000fe40000011409 */
[----:B------:R-:W-:Y:S01]  /*7420*/  ISETP.NE.OR P5, PT, R0, 0x40, P2 ;  /* 0x000000400000780c */ /* 0x000fe200017a5670 */
[C---:B------:R-:W-:Y:S01]  /*7430*/  VIADD R0, R5.reuse, 0x1f ;  /* 0x0000001f05007836 */ /* 0x040fe20000000000 */
[----:B------:R-:W-:Y:S01]  /*7440*/  ISETP.GT.OR P0, PT, R5, 0x3f, P2 ;  /* 0x0000003f0500780c */ /* 0x000fe20001704670 */
[----:B------:R-:W-:Y:S02]  /*7450*/  IMAD R6, R6, 0x70, R9 ;  /* 0x0000007006067824 */ /* 0x000fe400078e0209 */
[----:B-1----:R-:W-:Y:S01]  /*7460*/  FADD.FTZ R25, R11, R44 ;  /* 0x0000002c0b197221 */ /* 0x002fe20000010000 */
[----:B------:R-:W-:Y:S01]  /*7470*/  FADD.FTZ R27, R13, R46 ;  /* 0x0000002e0d1b7221 */ /* 0x000fe20000010000 */
[----:B------:R-:W-:-:S02]  /*7480*/  ISETP.GT.U32.AND P3, PT, R0, 0x3e, PT ;  /* 0x0000003e0000780c */ /* 0x000fc40003f64070 */
[----:B------:R-:W-:Y:S01]  /*7490*/  LEA R6, R6, UR4, 0x2 ;  /* 0x0000000406067c11 */ /* 0x000fe2000f8e10ff */
[----:B------:R-:W-:Y:S01]  /*74a0*/  FADD.FTZ R45, R4, R45 ;  /* 0x0000002d042d7221 */ /* 0x000fe20000010000 */
[C---:B------:R-:W-:Y:S02]  /*74b0*/  LOP3.LUT R0, R5.reuse, 0xffffffe0, RZ, 0xc0, !PT ;  /* 0xffffffe005007812 */ /* 0x040fe400078ec0ff */
[----:B------:R-:W-:Y:S01]  /*74c0*/  ISETP.GT.OR P1, PT, R5, 0x1f, P2 ;  /* 0x0000001f0500780c */ /* 0x000fe20001724670 */
[----:B------:R0:W-:Y:S01]  /*74d0*/  @!P5 STS [R6+-0x380], R17 ;  /* 0xfffc80110600d388 */ /* 0x0001e20000000800 */
[----:B------:R-:W-:-:S03]  /*74e0*/  ISETP.NE.OR P4, PT, R0, 0x20, P2 ;  /* 0x000000200000780c */ /* 0x000fc60001785670 */
        /* <DEDUP_REMOVED lines=22> */
.L_x_29208:
[----:B------:R-:W-:Y:S05]  /*7650*/  BSYNC B0 ;  /* 0x0000000000007941 */ /* 0x000fea0003800000 */
.L_x_29207:
        /* <DEDUP_REMOVED lines=25> */
.L_x_29210:
[----:B------:R-:W-:Y:S05]  /*77f0*/  BSYNC B0 ;  /* 0x0000000000007941 */ /* 0x000fea0003800000 */
.L_x_29209:
        /* <DEDUP_REMOVED lines=29> */
[C---:B------:R-:W-:Y:S02]  /*79d0*/  LEA R2, P0, R10.reuse, UR8, 0x2 ;  /* 0x000000080a027c11 */ /* 0x040fe4000f8010ff */
[----:B------:R-:W-:Y:S01]  /*79e0*/  LEA.HI.X R5, R5, UR9, R8, 0x2, P1 ;  /* 0x0000000905057c11 */ /* 0x000fe200088f1408 */
[----:B------:R-:W-:Y:S01]  /*79f0*/  VIADD R8, R9, 0x40 ;  /* 0x0000004009087836 */ /* 0x000fe20000000000 */
        /* <DEDUP_REMOVED lines=29> */
.L_x_29170:
[----:B------:R-:W-:Y:S01]  /*7bd0*/  BSSY B2, `(.L_x_29211) ;  /* 0x0000007000027945 */ /* 0x000fe20003800000 */
[----:B------:R-:W-:Y:S02]  /*7be0*/  IMAD.MOV.U32 R31, RZ, RZ, 0x2 ;  /* 0x00000002ff1f7424 */ /* 0x000fe400078e00ff */
[----:B------:R-:W-:Y:S02]  /*7bf0*/  IMAD.MOV.U32 R32, RZ, RZ, 0x1f ;  /* 0x0000001fff207424 */ /* 0x000fe400078e00ff */
[----:B------:R-:W-:-:S07]  /*7c00*/  IMAD.MOV.U32 R30, RZ, RZ, -0x1 ;  /* 0xffffffffff1e7424 */ /* 0x000fce00078e00ff */
[----:B------:R-:W-:Y:S05]  /*7c10*/  WARPSYNC.COLLECTIVE R30, `(.L_x_29212) ;  /* 0x000000001e087348 */ /* 0x000fea0003c00000 */
[----:B------:R0:W1:Y:S02]  /*7c20*/  SHFL.BFLY P1, R29, R39, R31, R32 ;  /* 0x0c00001f271d7389 */ /* 0x0000640000020020 */
[----:B01----:R-:W-:Y:S01]  /*7c30*/  ENDCOLLECTIVE ;  /* 0x000000000000791b */ /* 0x003fe20003800000 */
.L_x_29212:
[----:B------:R-:W-:Y:S05]  /*7c40*/  BSYNC B2 ;  /* 0x0000000000027941 */ /* 0x000fea0003800000 */
.L_x_29211:
        /* <DEDUP_REMOVED lines=9> */
.L_x_29213:
[----:B------:R-:W-:Y:S05]  /*7ce0*/  BRA `(.L_x_29214) ;  /* 0xffffffb0001c7947 */ /* 0x000fea000383ffff */
.L_x_29175:
[----:B------:R-:W-:Y:S01]  /*7cf0*/  BSSY B2, `(.L_x_29215) ;  /* 0x0000007000027945 */ /* 0x000fe20003800000 */
[----:B------:R-:W-:Y:S02]  /*7d00*/  IMAD.MOV.U32 R31, RZ, RZ, 0x2 ;  /* 0x00000002ff1f7424 */ /* 0x000fe400078e00ff */
[----:B------:R-:W-:Y:S02]  /*7d10*/  IMAD.MOV.U32 R32, RZ, RZ, 0x1f ;  /* 0x0000001fff207424 */ /* 0x000fe400078e00ff */
[----:B------:R-:W-:-:S07]  /*7d20*/  IMAD.MOV.U32 R30, RZ, RZ, -0x1 ;  /* 0xffffffffff1e7424 */ /* 0x000fce00078e00ff */
[----:B------:R-:W-:Y:S05]  /*7d30*/  WARPSYNC.COLLECTIVE R30, `(.L_x_29216) ;  /* 0x000000001e087348 */ /* 0x000fea0003c00000 */
[----:B------:R0:W1:Y:S02]  /*7d40*/  SHFL.BFLY P1, R29, R39, R31, R32 ;  /* 0x0c00001f271d7389 */ /* 0x0000640000020020 */
[----:B01----:R-:W-:Y:S01]  /*7d50*/  ENDCOLLECTIVE ;  /* 0x000000000000791b */ /* 0x003fe20003800000 */
.L_x_29216:
[----:B------:R-:W-:Y:S05]  /*7d60*/  BSYNC B2 ;  /* 0x0000000000027941 */ /* 0x000fea0003800000 */
.L_x_29215:
        /* <DEDUP_REMOVED lines=9> */
.L_x_29217:
[----:B------:R-:W-:Y:S05]  /*7e00*/  BRA `(.L_x_29218) ;  /* 0xffffffc000d47947 */ /* 0x000fea000383ffff */
.L_x_29178:
        /* <DEDUP_REMOVED lines=8> */
.L_x_29220:
[----:B------:R-:W-:Y:S05]  /*7e90*/  BSYNC B0 ;  /* 0x0000000000007941 */ /* 0x000fea0003800000 */
.L_x_29219:
        /* <DEDUP_REMOVED lines=9> */
.L_x_29221:
[----:B------:R-:W-:Y:S02]  /*7f30*/  IMAD.MOV.U32 R31, RZ, RZ, 0x4 ;  /* 0x00000004ff1f7424 */ /* 0x000fe400078e00ff */
[----:B------:R-:W-:-:S05]  /*7f40*/  IMAD.MOV.U32 R10, RZ, RZ, R29 ;  /* 0x000000ffff0a7224 */ /* 0x000fca00078e001d */
[----:B------:R-:W-:-:S05]  /*7f50*/  FMNMX.FTZ R11, R9, R10, !PT ;  /* 0x0000000a090b7209 */ /* 0x000fca0007810000 */
[----:B------:R-:W-:-:S07]  /*7f60*/  IMAD.MOV.U32 R39, RZ, RZ, R11 ;  /* 0x000000ffff277224 */ /* 0x000fce00078e000b */
[----:B------:R-:W-:Y:S05]  /*7f70*/  WARPSYNC.COLLECTIVE R30, `(.L_x_29222) ;  /* 0x000000001e087348 */ /* 0x000fea0003c00000 */
[----:B------:R0:W1:Y:S02]  /*7f80*/  SHFL.BFLY P1, R29, R39, R31, R32 ;  /* 0x0c00001f271d7389 */ /* 0x0000640000020020 */
[----:B01----:R-:W-:Y:S01]  /*7f90*/  ENDCOLLECTIVE ;  /* 0x000000000000791b */ /* 0x003fe20003800000 */
.L_x_29222:
[----:B------:R-:W-:Y:S01]  /*7fa0*/  IMAD.MOV.U32 R10, RZ, RZ, R29 ;  /* 0x000000ffff0a7224 */ /* 0x000fe200078e001d */
[----:B------:R-:W-:Y:S06]  /*7fb0*/  BRA `(.L_x_29223) ;  /* 0xffffffc4003c7947 */ /* 0x000fec000383ffff */
.L_x_29224:
        /* <DEDUP_REMOVED lines=12> */
.L_x_30073:


//--------------------- .text._ZN4vllm32paged_attention_v2_reduce_kernelIfLi96ELi128ELi512EEEvPT_PKfS4_PKS1_PKii --------------------------
	.section	.text._ZN4vllm32paged_attention_v2_reduce_kernelIfLi96ELi128ELi512EEEvPT_PKfS4_PKS1_PKii,"ax",@progbits
	.align	128
        .global         _ZN4vllm32paged_attention_v2_reduce_kernelIfLi96ELi128ELi512EEEvPT_PKfS4_PKS1_PKii
        .type           _ZN4vllm32paged_attention_v2_reduce_kernelIfLi96ELi128ELi512EEEvPT_PKfS4_PKS1_PKii,@function
        .size           _ZN4vllm32paged_attention_v2_reduce_kernelIfLi96ELi128ELi512EEEvPT_PKfS4_PKS1_PKii,(.L_x_30074 - _ZN4vllm32paged_attention_v2_reduce_kernelIfLi96ELi128ELi512EEEvPT_PKfS4_PKS1_PKii)
        .other          _ZN4vllm32paged_attention_v2_reduce_kernelIfLi96ELi128ELi512EEEvPT_PKfS4_PKS1_PKii,@"STO_CUDA_ENTRY STV_DEFAULT"
_ZN4vllm32paged_attention_v2_reduce_kernelIfLi96ELi128ELi512EEEvPT_PKfS4_PKS1_PKii:
.text._ZN4vllm32paged_attention_v2_reduce_kernelIfLi96ELi128ELi512EEEvPT_PKfS4_PKS1_PKii:
        /* <DEDUP_REMOVED lines=35> */
.L_x_29228:
        /* <DEDUP_REMOVED lines=11> */
.L_x_29227:
[----:B------:R-:W-:Y:S05]  /*02e0*/  BSYNC B0 ;  /* 0x0000000000007941 */ /* 0x000fea0003800000 */
.L_x_29226:
        /* <DEDUP_REMOVED lines=39> */
.L_x_29231:
        /* <DEDUP_REMOVED lines=17> */
.L_x_29230:
[----:B------:R-:W-:Y:S05]  /*0670*/  BSYNC B0 ;  /* 0x0000000000007941 */ /* 0x000fea0003800000 */
.L_x_29229:
        /* <DEDUP_REMOVED lines=44> */
.L_x_29235:
        /* <DEDUP_REMOVED lines=9> */
.L_x_29234:
[----:B------:R-:W-:Y:S05]  /*09d0*/  BSYNC B0 ;  /* 0x0000000000007941 */ /* 0x000fea0003800000 */
.L_x_29233:
[----:B------:R-:W-:Y:S05]  /*09e0*/  @!P0 EXIT ;  /* 0x000000000000894d */ /* 0x000fea0003800000 */
[----:B------:R-:W-:-:S05]  /*09f0*/  ULDC.64 UR4, c[0x0][0x210] ;  /* 0x0000840000047ab9 */ /* 0x000fca0000000a00 */
.L_x_29236:
        /* <DEDUP_REMOVED lines=12> */
.L_x_29232:
        /* <DEDUP_REMOVED lines=9> */
.L_x_29243:
        /* <DEDUP_REMOVED lines=15> */
.L_x_29240:
        /* <DEDUP_REMOVED lines=74> */
.L_x_29239:
        /* <DEDUP_REMOVED lines=43> */
.L_x_29241:
[----:B------:R-:W-:-:S13]  /*1390*/  ISETP.NE.OR P0, PT, R20, RZ, P0 ;  /* 0x000000ff1400720c */ /* 0x000fda0000705670 */
[----:B------:R-:W-:Y:S05]  /*13a0*/  @!P0 BRA `(.L_x_29237) ;  /* 0x0000000000688947 */ /* 0x000fea0003800000 */
.L_x_29238:
        /* <DEDUP_REMOVED lines=26> */
.L_x_29237:
        /* <DEDUP_REMOVED lines=24> */
.L_x_29242:
        /* <DEDUP_REMOVED lines=10> */
.L_x_29225:
        /* <DEDUP_REMOVED lines=19> */
.L_x_29244:
        /* <DEDUP_REMOVED lines=15> */
.L_x_29245:
        /* <DEDUP_REMOVED lines=15> */
.L_x_30074:


//--------------------- .text._ZN4vllm25paged_attention_v2_kernelIffLi96ELi8ELi128ELNS_18Fp8KVCacheDataTypeE0ELb1ELi512EEEvPfS2_PT_PKS3_PKT0_S9_ifPKiSB_iPKfiiiSD_SD_iiiii --------------------------
	.section	.text._ZN4vllm25paged_attention_v2_kernelIffLi96ELi8ELi128ELNS_18Fp8KVCacheDataTypeE0ELb1ELi512EEEvPfS2_PT_PKS3_PKT0_S9_ifPKiSB_iPKfiiiSD_SD_iiiii,"ax",@progbits
	.align	128
        .global         _ZN4vllm25paged_attention_v2_kernelIffLi96ELi8ELi128ELNS_18Fp8KVCacheDataTypeE0ELb1ELi512EEEvPfS2_PT_PKS3_PKT0_S9_ifPKiSB_iPKfiiiSD_SD_iiiii
        .type           _ZN4vllm25paged_attention_v2_kernelIffLi96ELi8ELi128ELNS_18Fp8KVCacheDataTypeE0ELb1ELi512EEEvPfS2_PT_PKS3_PKT0_S9_ifPKiSB_iPKfiiiSD_SD_iiiii,@function
        .size           _ZN4vllm25paged_attention_v2_kernelIffLi96ELi8ELi128ELNS_18Fp8KVCacheDataTypeE0ELb1ELi512EEEvPfS2_PT_PKS3_PKT0_S9_ifPKiSB_iPKfiiiSD_SD_iiiii,(.L_x_30075 - _ZN4vllm25paged_attention_v2_kernelIffLi96ELi8ELi128ELNS_18Fp8KVCacheDataTypeE0ELb1ELi512EEEvPfS2_PT_PKS3_PKT0_S9_ifPKiSB_iPKfiiiSD_SD_iiiii)
        .other          _ZN4vllm25paged_attention_v2_kernelIffLi96ELi8ELi128ELNS_18Fp8KVCacheDataTypeE0ELb1ELi512EEEvPfS2_PT_PKS3_PKT0_S9_ifPKiSB_iPKfiiiSD_SD_iiiii,@"STO_CUDA_ENTRY STV_DEFAULT"
_ZN4vllm25paged_attention_v2_kernelIffLi96ELi8ELi128ELNS_18Fp8KVCacheDataTypeE0ELb1ELi512EEEvPfS2_PT_PKS3_PKT0_S9_ifPKiSB_iPKfiiiSD_SD_iiiii:
.text._ZN4vllm25paged_attention_v2_kernelIffLi96ELi8ELi128ELNS_18Fp8KVCacheDataTypeE0ELb1ELi512EEEvPfS2_PT_PKS3_PKT0_S9_ifPKiSB_iPKfiiiSD_SD_iiiii:
        /* <DEDUP_REMOVED lines=123> */
.L_x_29250:
        /* <DEDUP_REMOVED lines=11> */
.L_x_29249:
[----:B------:R-:W-:Y:S05]  /*0860*/  BSYNC B1 ;  /* 0x0000000000017941 */ /* 0x000fea0003800000 */
.L_x_29248:
        /* <DEDUP_REMOVED lines=9> */
[----:B------:R-:W-:Y:S02]  /*0900*/  IMAD R10, R2, 0x60, R7 ;  /* 0x00000060020a7824 */ /* 0x000fe400078e0207 */
[C---:B------:R-:W-:Y:S02]  /*0910*/  VIADD R7, R9.reuse, 0xffffff80 ;  /* 0xffffff8009077836 */ /* 0x040fe40000000000 */
[C---:B------:R-:W-:Y:S02]  /*0920*/  IMAD R3, R9.reuse, 0x4, R10 ;  /* 0x0000000409037824 */ /* 0x040fe400078e020a */
[----:B------:R-:W-:Y:S02]  /*0930*/  IMAD R9, R9, 0x4, R2 ;  /* 0x0000000409097824 */ /* 0x000fe400078e0202 */
[----:B------:R-:W-:-:S07]  /*0940*/  VIADD R3, R3, 0x100 ;  /* 0x0000010003037836 */ /* 0x000fce0000000000 */
.L_x_29251:
        /* <DEDUP_REMOVED lines=17> */
.L_x_29247:
[----:B------:R-:W-:Y:S05]  /*0a60*/  BSYNC B0 ;  /* 0x0000000000007941 */ /* 0x000fea0003800000 */
.L_x_29246:
        /* <DEDUP_REMOVED lines=24> */
[----:B------:R-:W-:Y:S02]  /*0bf0*/  IMAD.MOV R9, RZ, RZ, -R4 ;  /* 0x000000ffff097224 */ /* 0x000fe400078e0a04 */
[----:B------:R-:W-:-:S04]  /*0c00*/  IMAD.MOV.U32 R4, RZ, RZ, RZ ;  /* 0x000000ffff047224 */ /* 0x000fc800078e00ff */
[----:B------:R-:W-:-:S06]  /*0c10*/  IMAD.HI.U32 R4, R5, R9, R4 ;  /* 0x0000000905047227 */ /* 0x000fcc00078e0004 */
[----:B------:R-:W-:-:S04]  /*0c20*/  IMAD.HI.U32 R5, R4, R8, RZ ;  /* 0x0000000804057227 */ /* 0x000fc800078e00ff */
[----:B------:R-:W-:-:S04]  /*0c30*/  IMAD.MOV R7, RZ, RZ, -R5 ;  /* 0x000000ffff077224 */ /* 0x000fc800078e0a05 */
[C---:B------:R-:W-:Y:S01]  /*0c40*/  IMAD R8, R3.reuse, R7, R8 ;  /* 0x0000000703087224 */ /* 0x040fe200078e0208 */
        /* <DEDUP_REMOVED lines=17> */
[----:B------:R-:W-:Y:S02]  /*0d60*/  IMAD.MOV.U32 R8, RZ, RZ, R3 ;  /* 0x000000ffff087224 */ /* 0x000fe400078e0003 */
[----:B------:R-:W-:Y:S01]  /*0d70*/  @P0 VIADD R5, R5, 0x1 ;  /* 0x0000000105050836 */ /* 0x000fe20000000000 */
[----:B------:R-:W-:Y:S01]  /*0d80*/  ISETP.GE.AND P0, PT, R6, UR4, PT ;  /* 0x0000000406007c0c */ /* 0x000fe2000bf06270 */
[----:B------:R-:W-:-:S02]  /*0d90*/  VIADD R9, R9, 0x1 ;  /* 0x0000000109097836 */ /* 0x000fc40000000000 */
[----:B------:R-:W-:Y:S01]  /*0da0*/  @!P2 IMAD.MOV R5, RZ, RZ, -R5 ;  /* 0x000000ffff05a224 */ /* 0x000fe200078e0a05 */
[----:B------:R-:W-:-:S09]  /*0db0*/  @!P1 LOP3.LUT R5, RZ, R12, RZ, 0x33, !PT ;  /* 0x0000000cff059212 */ /* 0x000fd200078e33ff */
        /* <DEDUP_REMOVED lines=29> */
[----:B------:R-:W-:Y:S01]  /*0f90*/  VIADD R45, R2, 0x4c ;  /* 0x0000004c022d7836 */ /* 0x000fe20000000000 */
[----:B------:R-:W-:Y:S01]  /*0fa0*/  LEA.HI R34, R20, R19, RZ, 0x2 ;  /* 0x0000001314227211 */ /* 0x000fe200078f10ff */
[----:B------:R-:W1:Y:S01]  /*0fb0*/  LDC R53, c[0x0][0x26c] ;  /* 0x00009b00ff357b82 */ /* 0x000e620000000800 */
[----:B------:R-:W-:Y:S01]  /*0fc0*/  LEA.HI R35, R22, R21, RZ, 0x2 ;  /* 0x0000001516237211 */ /* 0x000fe200078f10ff */
[----:B------:R-:W-:Y:S01]  /*0fd0*/  ULDC UR7, c[0x0][0x270] ;  /* 0x00009c0000077ab9 */ /* 0x000fe20000000800 */
[----:B0-----:R-:W-:Y:S01]  /*0fe0*/  LEA R3, R14, R3, 0x18 ;  /* 0x000000030e037211 */ /* 0x001fe200078ec0ff */
[----:B------:R-:W-:Y:S01]  /*0ff0*/  VIADD R49, R2, 0x58 ;  /* 0x0000005802317836 */ /* 0x000fe20000000000 */
[----:B------:R-:W-:Y:S01]  /*1000*/  SHF.R.S32.HI R14, RZ, 0x1f, R17 ;  /* 0x0000001fff0e7819 */ /* 0x000fe20000011411 */
[----:B------:R-:W-:Y:S01]  /*1010*/  IMAD.SHL.U32 R56, R10, 0x4, RZ ;  /* 0x000000040a387824 */ /* 0x000fe200078e00ff */
[----:B------:R-:W-:Y:S01]  /*1020*/  LOP3.LUT R20, R34, 0xfffffffc, RZ, 0xc0, !PT ;  /* 0xfffffffc22147812 */ /* 0x000fe200078ec0ff */
[----:B------:R-:W-:Y:S01]  /*1030*/  VIADD R51, R2, 0x5c ;  /* 0x0000005c02337836 */ /* 0x000fe20000000000 */
[----:B------:R-:W-:Y:S01]  /*1040*/  LEA.HI R29, R14, R17, RZ, 0x2 ;  /* 0x000000110e1d7211 */ /* 0x000fe200078f10ff */
[----:B------:R-:W-:Y:S01]  /*1050*/  IMAD.SHL.U32 R58, R28, 0x8, RZ ;  /* 0x000000081c3a7824 */ /* 0x000fe200078e00ff */
[----:B------:R-:W-:Y:S01]  /*1060*/  LOP3.LUT R14, R30, 0xfffffffc, RZ, 0xc0, !PT ;  /* 0xfffffffc1e0e7812 */ /* 0x000fe200078ec0ff */
[----:B------:R-:W-:Y:S01]  /*1070*/  IMAD.SHL.U32 R62, R34, 0x8, RZ ;  /* 0x00000008223e7824 */ /* 0x000fe200078e00ff */
[C---:B------:R-:W-:Y:S01]  /*1080*/  LOP3.LUT R18, R29.reuse, 0xfffffffc, RZ, 0xc0, !PT ;  /* 0xfffffffc1d127812 */ /* 0x040fe200078ec0ff */
        /* <DEDUP_REMOVED lines=11> */
[C---:B------:R-:W-:Y:S01]  /*1140*/  LOP3.LUT R24, R38.reuse, 0xfffffffc, RZ, 0xc0, !PT ;  /* 0xfffffffc26187812 */ /* 0x040fe200078ec0ff */
[----:B------:R-:W-:Y:S01]  /*1150*/  IMAD.SHL.U32 R61, R35, 0x8, RZ ;  /* 0x00000008233d7824 */ /* 0x000fe200078e00ff */
[----:B------:R-:W-:Y:S01]  /*1160*/  SHF.R.S32.HI R16, RZ, 0x1f, R15 ;  /* 0x0000001fff107819 */ /* 0x000fe2000001140f */
[----:B------:R-:W-:Y:S01]  /*1170*/  IMAD.SHL.U32 R66, R38, 0x8, RZ ;  /* 0x0000000826427824 */ /* 0x000fe200078e00ff */
        /* <DEDUP_REMOVED lines=19> */
[----:B------:R-:W-:Y:S01]  /*12b0*/  VIADD R21, R2, 0x28 ;  /* 0x0000002802157836 */ /* 0x000fe20000000000 */
[C---:B------:R-:W-:Y:S01]  /*12c0*/  LOP3.LUT R46, R43.reuse, 0xfffffffc, RZ, 0xc0, !PT ;  /* 0xfffffffc2b2e7812 */ /* 0x040fe200078ec0ff */
        /* <DEDUP_REMOVED lines=63> */
[----:B------:R-:W-:Y:S01]  /*16c0*/  LOP3.LUT R64, R64, 0xffffffe0, RZ, 0xc0, !PT ;  /* 0xffffffe040407812 */ /* 0x000fe200078ec0ff */
[----:B------:R-:W-:Y:S01]  /*16d0*/  IMAD R31, R0, UR7, RZ ;  /* 0x00000007001f7c24 */ /* 0x000fe2000f8e02ff */
[----:B------:R-:W-:Y:S01]  /*16e0*/  LEA.HI R77, R50, R49, RZ, 0x2 ;  /* 0x00000031324d7211 */ /* 0x000fe200078f10ff */
[----:B------:R-:W-:Y:S01]  /*16f0*/  IMAD.SHL.U32 R73, R75, 0x8, RZ ;  /* 0x000000084b497824 */ /* 0x000fe200078e00ff */
[----:B------:R-:W-:Y:S01]  /*1700*/  SHF.R.S32.HI R48, RZ, 0x1f, R47 ;  /* 0x0000001fff307819 */ /* 0x000fe2000001142f */
[----:B------:R-:W-:Y:S01]  /*1710*/  ULDC UR7, c[0x0][0x28c] ;  /* 0x0000a30000077ab9 */ /* 0x000fe20000000800 */
        /* <DEDUP_REMOVED lines=8> */
[----:B------:R-:W-:Y:S01]  /*17a0*/  LOP3.LUT R50, R77, 0xfffffffc, RZ, 0xc0, !PT ;  /* 0xfffffffc4d327812 */ /* 0x000fe200078ec0ff */
[----:B------:R-:W-:Y:S01]  /*17b0*/  VIADD R77, R10, -UR9 ;  /* 0x800000090a4d7c36 */ /* 0x000fe20008000000 */
[----:B------:R-:W-:Y:S01]  /*17c0*/  LOP3.LUT R54, R54, 0xffffffe0, RZ, 0xc0, !PT ;  /* 0xffffffe036367812 */ /* 0x000fe200078ec0ff */
[----:B------:R-:W-:Y:S01]  /*17d0*/  IMAD.IADD R47, R47, 0x1, -R48 ;  /* 0x000000012f2f7824 */ /* 0x000fe200078e0a30 */
[----:B------:R-:W-:Y:S01]  /*17e0*/  LOP3.LUT R63, R63, 0xffffffe0, RZ, 0xc0, !PT ;  /* 0xffffffe03f3f7812 */ /* 0x000fe200078ec0ff */
[----:B------:R-:W-:Y:S01]  /*17f0*/  IMAD.IADD R48, R49, 0x1, -R50 ;  /* 0x0000000131307824 */ /* 0x000fe200078e0a32 */
[----:B------:R-:W-:Y:S01]  /*1800*/  LOP3.LUT R66, R66, 0xffffffe0, RZ, 0xc0, !PT ;  /* 0xffffffe042427812 */ /* 0x000fe200078ec0ff */
[----:B------:R-:W-:Y:S01]  /*1810*/  IMAD.IADD R49, R51, 0x1, -R52 ;  /* 0x0000000133317824 */ /* 0x000fe200078e0a34 */
[----:B-1----:R-:W-:Y:S01]  /*1820*/  SHF.R.S32.HI R51, RZ, 0x1f, R53 ;  /* 0x0000001fff337819 */ /* 0x002fe20000011435 */
        /* <DEDUP_REMOVED lines=17> */
[----:B------:R-:W-:Y:S01]  /*1940*/  SHF.R.S32.HI R79, RZ, 0x1f, R49 ;  /* 0x0000001fff4f7819 */ /* 0x000fe20000011431 */
[----:B------:R-:W-:Y:S06]  /*1950*/  @P0 BRA `(.L_x_29254) ;  /* 0x0000001000800947 */ /* 0x000fec0003800000 */
[----:B------:R-:W-:Y:S02]  /*1960*/  IMAD.MOV.U32 R7, RZ, RZ, -0x800001 ;  /* 0xff7fffffff077424 */ /* 0x000fe400078e00ff */
[----:B------:R-:W-:-:S07]  /*1970*/  IMAD.MOV.U32 R80, RZ, RZ, R6 ;  /* 0x000000ffff507224 */ /* 0x000fce00078e0006 */
.L_x_29259:
        /* <DEDUP_REMOVED lines=79> */
[----:B------:R-:W-:-:S04]  /*1e70*/  IMAD.WIDE.U32 R28, R30, UR23, R56 ;  /* 0x000000171e1c7c25 */ /* 0x000fc8000f8e0038 */
[----:B------:R-:W-:Y:S01]  /*1e80*/  IMAD R33, R30, R51, R32 ;  /* 0x000000331e217224 */ /* 0x000fe200078e0220 */
[-C--:B------:R-:W-:Y:S02]  /*1e90*/  IADD3 R32, P0, P1, R54, R28.reuse, R11 ;  /* 0x0000001c36207210 */ /* 0x080fe4000791e00b */
[----:B------:R-:W-:Y:S01]  /*1ea0*/  SHF.R.S32.HI R30, RZ, 0x1f, R14 ;  /* 0x0000001fff1e7819 */ /* 0x000fe2000001140e */
[----:B------:R-:W-:Y:S01]  /*1eb0*/  IMAD.IADD R98, R29, 0x1, R33 ;  /* 0x000000011d627824 */ /* 0x000fe200078e0221 */
[-C--:B------:R-:W-:Y:S02]  /*1ec0*/  IADD3 R33, P2, P3, R53, R28.reuse, R12 ;  /* 0x0000001c35217210 */ /* 0x080fe40007b5e00c */
[----:B------:R-:W-:Y:S02]  /*1ed0*/  IADD3 R29, P4, P5, R60, R28, R15 ;  /* 0x0000001c3c1d7210 */ /* 0x000fe40007d9e00f */
[-C--:B------:R-:W-:Y:S02]  /*1ee0*/  IADD3.X R35, R35, R98.reuse, R34, P0, P1 ;  /* 0x0000006223237210 */ /* 0x080fe400007e2422 */
[----:B------:R-:W-:-:S02]  /*1ef0*/  IADD3.X R84, R37, R98, R84, P2, P3 ;  /* 0x0000006225547210 */ /* 0x000fc400017e6454 */
[----:B------:R-:W-:Y:S02]  /*1f00*/  SHF.R.S32.HI R37, RZ, 0x1f, R60 ;  /* 0x0000001fff257819 */ /* 0x000fe4000001143c */
[-C--:B------:R-:W-:Y:S02]  /*1f10*/  IADD3 R31, P0, P1, R58, R28.reuse, R13 ;  /* 0x0000001c3a1f7210 */ /* 0x080fe4000791e00d */
[----:B------:R-:W-:Y:S02]  /*1f20*/  IADD3 R40, P2, P3, R55, R28, R14 ;  /* 0x0000001c37287210 */ /* 0x000fe40007b5e00e */
[-C--:B------:R-:W-:Y:S02]  /*1f30*/  IADD3.X R42, R39, R98.reuse, R42, P0, P1 ;  /* 0x00000062272a7210 */ /* 0x080fe400007e242a */
[-C--:B------:R-:W-:Y:S02]  /*1f40*/  IADD3.X R43, R43, R98.reuse, R30, P2, P3 ;  /* 0x000000622b2b7210 */ /* 0x080fe400017e641e */
[----:B------:R-:W-:-:S02]  /*1f50*/  IADD3.X R38, R37, R98, R38, P4, P5 ;  /* 0x0000006225267210 */ /* 0x000fc400027ea426 */
        /* <DEDUP_REMOVED lines=27> */
[-C--:B------:R-:W-:Y:S02]  /*2110*/  IADD3 R96, P0, P1, R70, R28.reuse, R25 ;  /* 0x0000001c46607210 */ /* 0x080fe4000791e019 */
[----:B------:R-:W-:Y:S02]  /*2120*/  IADD3 R97, P2, P3, R69, R28, R26 ;  /* 0x0000001c45617210 */ /* 0x000fe40007b5e01a */
[----:B------:R-:W-:-:S02]  /*2130*/  SHF.R.S32.HI R34, RZ, 0x1f, R27 ;  /* 0x0000001fff227819 */ /* 0x000fc4000001141b */
[----:B------:R-:W-:Y:S02]  /*2140*/  IADD3 R110, P4, P5, R72, R28, R27 ;  /* 0x0000001c486e7210 */ /* 0x000fe40007d9e01b */
[-C--:B------:R-:W-:Y:S02]  /*2150*/  IADD3.X R111, R111, R98.reuse, R30, P0, P1 ;  /* 0x000000626f6f7210 */ /* 0x080fe400007e241e */
[-C--:B------:R-:W-:Y:S02]  /*2160*/  IADD3.X R112, R37, R98.reuse, R112, P2, P3 ;  /* 0x0000006225707210 */ /* 0x080fe400017e6470 */
[----:B------:R-:W-:Y:S02]  /*2170*/  IADD3.X R107, R107, R98, R34, P4, P5 ;  /* 0x000000626b6b7210 */ /* 0x000fe400027ea422 */
[----:B------:R-:W-:Y:S02]  /*2180*/  SHF.R.S32.HI R37, RZ, 0x1f, R71 ;  /* 0x0000001fff257819 */ /* 0x000fe40000011447 */
[----:B------:R-:W-:-:S02]  /*2190*/  IADD3 R109, P1, P2, R71, R28, R44 ;  /* 0x0000001c476d7210 */ /* 0x000fc40007a3e02c */
[--C-:B------:R-:W-:Y:S02]  /*21a0*/  SHF.R.S32.HI R30, RZ, 0x1f, R46.reuse ;  /* 0x0000001fff1e7819 */ /* 0x100fe4000001142e */
[----:B------:R-:W-:Y:S02]  /*21b0*/  IADD3 R100, P5, P6, R73, R28, R46 ;  /* 0x0000001c49647210 */ /* 0x000fe40007ebe02e */
[C---:B------:R-:W-:Y:S02]  /*21c0*/  LEA R36, P0, R32.reuse, UR18, 0x2 ;  /* 0x0000001220247c11 */ /* 0x040fe4000f8010ff */
[-C--:B------:R-:W-:Y:S02]  /*21d0*/  IADD3.X R108, R37, R98.reuse, R108, P1, P2 ;  /* 0x00000062256c7210 */ /* 0x080fe40000fe446c */
[----:B------:R-:W-:Y:S02]  /*21e0*/  IADD3.X R101, R101, R98, R30, P5, P6 ;  /* 0x0000006265657210 */ /* 0x000fe40002fec41e */
[----:B------:R-:W-:-:S02]  /*21f0*/  LEA.HI.X R37, R32, UR19, R35, 0x2, P0 ;  /* 0x0000001320257c11 */ /* 0x000fc400080f1423 */
[----:B------:R-:W-:Y:S02]  /*2200*/  SHF.R.S32.HI R83, RZ, 0x1f, R74 ;  /* 0x0000001fff537819 */ /* 0x000fe4000001144a */
[-C--:B------:R-:W-:Y:S01]  /*2210*/  IADD3 R99, P3, P4, R74, R28.reuse, R45 ;  /* 0x0000001c4a637210 */ /* 0x080fe20007c7e02d */
[----:B------:R0:W2:Y:S01]  /*2220*/  LDG.E.CONSTANT R86, desc[UR10][R36.64] ;  /* 0x0000000a24567981 */ /* 0x0000a2000c1e9900 */
[----:B------:R-:W-:Y:S02]  /*2230*/  SHF.R.S32.HI R35, RZ, 0x1f, R2 ;  /* 0x0000001fff237819 */ /* 0x000fe40000011402 */
[----:B------:R-:W-:Y:S02]  /*2240*/  IADD3 R30, P6, R2, R28, RZ ;  /* 0x0000001c021e7210 */ /* 0x000fe40007fde0ff */
[----:B------:R-:W-:Y:S02]  /*2250*/  IADD3.X R102, R83, R98, R102, P3, P4 ;  /* 0x0000006253667210 */ /* 0x000fe40001fe8466 */
[----:B------:R-:W-:Y:S01]  /*2260*/  IADD3 R103, P4, P5, R76, R28, R47 ;  /* 0x0000001c4c677210 */ /* 0x000fe20007d9e02f */
[----:B------:R-:W-:Y:S01]  /*2270*/  IMAD.X R35, R35, 0x1, R98, P6 ;  /* 0x0000000123237824 */ /* 0x000fe200030e0662 */
[----:B------:R-:W-:-:S02]  /*2280*/  SHF.R.S32.HI R83, RZ, 0x1f, R76 ;  /* 0x0000001fff537819 */ /* 0x000fc4000001144c */
[C---:B------:R-:W-:Y:S02]  /*2290*/  LEA R34, P6, R30.reuse, UR18, 0x2 ;  /* 0x000000121e227c11 */ /* 0x040fe4000f8c10ff */
[----:B------:R-:W-:Y:S02]  /*22a0*/  IADD3.X R106, R83, R98, R106, P4, P5 ;  /* 0x00000062536a7210 */ /* 0x000fe400027ea46a */
[----:B------:R-:W-:Y:S02]  /*22b0*/  LEA.HI.X R35, R30, UR19, R35, 0x2, P6 ;  /* 0x000000131e237c11 */ /* 0x000fe4000b0f1423 */
[----:B------:R-:W-:Y:S02]  /*22c0*/  LEA R32, P4, R33, UR18, 0x2 ;  /* 0x0000001221207c11 */ /* 0x000fe4000f8810ff */
[----:B------:R-:W-:Y:S01]  /*22d0*/  LEA R30, P5, R31, UR18, 0x2 ;  /* 0x000000121f1e7c11 */ /* 0x000fe2000f8a10ff */
[----:B------:R1:W3:Y:S01]  /*22e0*/  LDG.E.CONSTANT R85, desc[UR10][R34.64] ;  /* 0x0000000a22557981 */ /* 0x0002e2000c1e9900 */
[----:B------:R-:W-:-:S02]  /*22f0*/  LEA.HI.X R33, R33, UR19, R84, 0x2, P4 ;  /* 0x0000001321217c11 */ /* 0x000fc4000a0f1454 */
[----:B------:R-:W-:Y:S02]  /*2300*/  LEA.HI.X R31, R31, UR19, R42, 0x2, P5 ;  /* 0x000000131f1f7c11 */ /* 0x000fe4000a8f142a */
[----:B------:R-:W-:Y:S01]  /*2310*/  LEA R42, P4, R40, UR18, 0x2 ;  /* 0x00000012282a7c11 */ /* 0x000fe2000f8810ff */
[----:B------:R4:W5:Y:S01]  /*2320*/  LDG.E.CONSTANT R87, desc[UR10][R32.64] ;  /* 0x0000000a20577981 */ /* 0x000962000c1e9900 */
[-C--:B------:R-:W-:Y:S02]  /*2330*/  IADD3 R104, P3, P2, R75, R28.reuse, R48 ;  /* 0x0000001c4b687210 */ /* 0x080fe40007a7e030 */
[----:B------:R-:W-:Y:S01]  /*2340*/  IADD3 R105, P1, P0, R78, R28, R49 ;  /* 0x0000001c4e697210 */ /* 0x000fe2000783e031 */
[----:B------:R4:W5:Y:S01]  /*2350*/  LDG.E.CONSTANT R84, desc[UR10][R30.64] ;  /* 0x0000000a1e547981 */ /* 0x000962000c1e9900 */
[----:B------:R-:W-:Y:S02]  /*2360*/  LEA R28, P5, R29, UR18, 0x2 ;  /* 0x000000121d1c7c11 */ /* 0x000fe4000f8a10ff */
[----:B------:R-:W-:-:S02]  /*2370*/  LEA.HI.X R43, R40, UR19, R43, 0x2, P4 ;  /* 0x00000013282b7c11 */ /* 0x000fc4000a0f142b */
[----:B------:R-:W-:Y:S02]  /*2380*/  LEA.HI.X R29, R29, UR19, R38, 0x2, P5 ;  /* 0x000000131d1d7c11 */ /* 0x000fe4000a8f1426 */
[----:B------:R-:W-:Y:S01]  /*2390*/  LEA R40, P4, R41, UR18, 0x2 ;  /* 0x0000001229287c11 */ /* 0x000fe2000f8810ff */
[----:B------:R-:W5:Y:S01]  /*23a0*/  LDG.E.CONSTANT R83, desc[UR10][R42.64] ;  /* 0x0000000a2a537981 */ /* 0x000f62000c1e9900 */
[----:B------:R-:W-:Y:S02]  /*23b0*/  LEA R38, P5, R39, UR18, 0x2 ;  /* 0x0000001227267c11 */ /* 0x000fe4000f8a10ff */
[----:B------:R-:W-:Y:S02]  /*23c0*/  LEA.HI.X R41, R41, UR19, R122, 0x2, P4 ;  /* 0x0000001329297c11 */ /* 0x000fe4000a0f147a */
[----:B------:R-:W-:Y:S02]  /*23d0*/  LEA.HI.X R39, R39, UR19, R90, 0x2, P5 ;  /* 0x0000001327277c11 */ /* 0x000fe4000a8f145a */
[----:B0-----:R-:W-:Y:S01]  /*23e0*/  LEA R36, P4, R89, UR18, 0x2 ;  /* 0x0000001259247c11 */ /* 0x001fe2000f8810ff */
[----:B------:R0:W5:Y:S01]  /*23f0*/  LDG.E.CONSTANT R90, desc[UR10][R28.64] ;  /* 0x0000000a1c5a7981 */ /* 0x000162000c1e9900 */
[----:B-1----:R-:W-:-:S02]  /*2400*/  LEA R34, P5, R88, UR18, 0x2 ;  /* 0x0000001258227c11 */ /* 0x002fc4000f8a10ff */
[----:B------:R-:W-:Y:S02]  /*2410*/  LEA.HI.X R37, R89, UR19, R120, 0x2, P4 ;  /* 0x0000001359257c11 */ /* 0x000fe4000a0f1478 */
[----:B------:R1:W5:Y:S01]  /*2420*/  LDG.E.CONSTANT R89, desc[UR10][R40.64] ;  /* 0x0000000a28597981 */ /* 0x000362000c1e9900 */
[----:B------:R-:W-:Y:S02]  /*2430*/  LEA.HI.X R35, R88, UR19, R117, 0x2, P5 ;  /* 0x0000001358237c11 */ /* 0x000fe4000a8f1475 */
[C---:B----4-:R-:W-:Y:S01]  /*2440*/  LEA R32, P4, R91.reuse, UR18, 0x2 ;  /* 0x000000125b207c11 */ /* 0x050fe2000f8810ff */
[----:B------:R4:W5:Y:S01]  /*2450*/  LDG.E.CONSTANT R88, desc[UR10][R38.64] ;  /* 0x0000000a26587981 */ /* 0x000962000c1e9900 */
[C---:B------:R-:W-:Y:S02]  /*2460*/  LEA R30, P5, R92.reuse, UR18, 0x2 ;  /* 0x000000125c1e7c11 */ /* 0x040fe4000f8a10ff */
[----:B------:R-:W-:Y:S02]  /*2470*/  LEA.HI.X R33, R91, UR19, R118, 0x2, P4 ;  /* 0x000000135b217c11 */ /* 0x000fe4000a0f1476 */
[----:B------:R4:W5:Y:S01]  /*2480*/  LDG.E.CONSTANT R91, desc[UR10][R36.64] ;  /* 0x0000000a245b7981 */ /* 0x000962000c1e9900 */
[----:B------:R-:W-:-:S03]  /*2490*/  LEA.HI.X R31, R92, UR19, R93, 0x2, P5 ;  /* 0x000000135c1f7c11 */ /* 0x000fc6000a8f145d */
[----:B------:R-:W5:Y:S01]  /*24a0*/  LDG.E.CONSTANT R92, desc[UR10][R34.64] ;  /* 0x0000000a225c7981 */ /* 0x000f62000c1e9900 */
[----:B0-----:R-:W-:Y:S02]  /*24b0*/  LEA R28, P4, R114, UR18, 0x2 ;  /* 0x00000012721c7c11 */ /* 0x001fe4000f8810ff */
[----:B------:R-:W-:Y:S01]  /*24c0*/  LEA R42, P5, R94, UR18, 0x2 ;  /* 0x000000125e2a7c11 */ /* 0x000fe2000f8a10ff */
[----:B------:R0:W5:Y:S01]  /*24d0*/  LDG.E.CONSTANT R93, desc[UR10][R32.64] ;  /* 0x0000000a205d7981 */ /* 0x000162000c1e9900 */
[----:B------:R-:W-:Y:S02]  /*24e0*/  LEA.HI.X R29, R114, UR19, R95, 0x2, P4 ;  /* 0x00000013721d7c11 */ /* 0x000fe4000a0f145f */
[----:B------:R-:W-:Y:S02]  /*24f0*/  LEA.HI.X R43, R94, UR19, R113, 0x2, P5 ;  /* 0x000000135e2b7c11 */ /* 0x000fe4000a8f1471 */
[----:B------:R0:W5:Y:S01]  /*2500*/  LDG.E.CONSTANT R94, desc[UR10][R30.64] ;  /* 0x0000000a1e5e7981 */ /* 0x000162000c1e9900 */
[----:B-1----:R-:W-:-:S02]  /*2510*/  LEA R40, P6, R115, UR18, 0x2 ;  /* 0x0000001273287c11 */ /* 0x002fc4000f8c10ff */
[C---:B----4-:R-:W-:Y:S01]  /*2520*/  LEA R38, P4, R96.reuse, UR18, 0x2 ;  /* 0x0000001260267c11 */ /* 0x050fe2000f8810ff */
[----:B------:R1:W4:Y:S01]  /*2530*/  LDG.E.CONSTANT R95, desc[UR10][R28.64] ;  /* 0x0000000a1c5f7981 */ /* 0x000322000c1e9900 */
[----:B------:R-:W-:Y:S02]  /*2540*/  LEA R36, P5, R97, UR18, 0x2 ;  /* 0x0000001261247c11 */ /* 0x000fe4000f8a10ff */
[----:B------:R-:W-:Y:S02]  /*2550*/  LEA.HI.X R41, R115, UR19, R116, 0x2, P6 ;  /* 0x0000001373297c11 */ /* 0x000fe4000b0f1474 */
[----:B------:R-:W-:Y:S02]  /*2560*/  LEA.HI.X R39, R96, UR19, R111, 0x2, P4 ;  /* 0x0000001360277c11 */ /* 0x000fe4000a0f146f */
[----:B------:R1:W4:Y:S01]  /*2570*/  LDG.E.CONSTANT R96, desc[UR10][R42.64] ;  /* 0x0000000a2a607981 */ /* 0x000322000c1e9900 */
[----:B------:R-:W-:Y:S02]  /*2580*/  LEA.HI.X R37, R97, UR19, R112, 0x2, P5 ;  /* 0x0000001361257c11 */ /* 0x000fe4000a8f1470 */
[----:B0-----:R-:W-:Y:S01]  /*2590*/  LEA R32, P5, R109, UR18, 0x2 ;  /* 0x000000126d207c11 */ /* 0x001fe2000f8a10ff */
[----:B------:R-:W4:Y:S01]  /*25a0*/  LDG.E.CONSTANT R97, desc[UR10][R40.64] ;  /* 0x0000000a28617981 */ /* 0x000f22000c1e9900 */
[----:B------:R-:W-:-:S02]  /*25b0*/  LEA R34, P4, R110, UR18, 0x2 ;  /* 0x000000126e227c11 */ /* 0x000fc4000f8810ff */
[----:B------:R-:W-:Y:S02]  /*25c0*/  LEA.HI.X R33, R109, UR19, R108, 0x2, P5 ;  /* 0x000000136d217c11 */ /* 0x000fe4000a8f146c */
[----:B------:R0:W4:Y:S01]  /*25d0*/  LDG.E.CONSTANT R108, desc[UR10][R38.64] ;  /* 0x0000000a266c7981 */ /* 0x000122000c1e9900 */
[----:B------:R-:W-:-:S03]  /*25e0*/  LEA.HI.X R35, R110, UR19, R107, 0x2, P4 ;  /* 0x000000136e237c11 */ /* 0x000fc6000a0f146b */
[----:B------:R-:W4:Y:S01]  /*25f0*/  LDG.E.CONSTANT R107, desc[UR10][R36.64] ;  /* 0x0000000a246b7981 */ /* 0x000f22000c1e9900 */
[----:B------:R-:W-:-:S03]  /*2600*/  LEA R30, P4, R99, UR18, 0x2 ;  /* 0x00000012631e7c11 */ /* 0x000fc6000f8810ff */
[----:B------:R-:W4:Y:S01]  /*2610*/  LDG.E.CONSTANT R110, desc[UR10][R34.64] ;  /* 0x0000000a226e7981 */ /* 0x000f22000c1e9900 */
[C---:B-1----:R-:W-:Y:S02]  /*2620*/  LEA R28, P5, R100.reuse, UR18, 0x2 ;  /* 0x00000012641c7c11 */ /* 0x042fe4000f8a10ff */
[----:B------:R-:W-:Y:S02]  /*2630*/  LEA.HI.X R31, R99, UR19, R102, 0x2, P4 ;  /* 0x00000013631f7c11 */ /* 0x000fe4000a0f1466 */
[----:B------:R1:W4:Y:S01]  /*2640*/  LDG.E.CONSTANT R99, desc[UR10][R32.64] ;  /* 0x0000000a20637981 */ /* 0x000322000c1e9900 */
[----:B------:R-:W-:Y:S02]  /*2650*/  SHF.R.S32.HI R42, RZ, 0x1f, R75 ;  /* 0x0000001fff2a7819 */ /* 0x000fe4000001144b */
[----:B------:R-:W-:Y:S01]  /*2660*/  LEA.HI.X R29, R100, UR19, R101, 0x2, P5 ;  /* 0x00000013641d7c11 */ /* 0x000fe2000a8f1465 */
[----:B------:R-:W4:Y:S01]  /*2670*/  LDG.E.CONSTANT R112, desc[UR10][R30.64] ;  /* 0x0000000a1e707981 */ /* 0x000f22000c1e9900 */
[----:B------:R-:W-:-:S02]  /*2680*/  LEA R102, P4, R103, UR18, 0x2 ;  /* 0x0000001267667c11 */ /* 0x000fc4000f8810ff */
[----:B------:R-:W-:Y:S01]  /*2690*/  LEA R100, P5, R104, UR18, 0x2 ;  /* 0x0000001268647c11 */ /* 0x000fe2000f8a10ff */
[----:B------:R1:W4:Y:S01]  /*26a0*/  LDG.E.CONSTANT R109, desc[UR10][R28.64] ;  /* 0x0000000a1c6d7981 */ /* 0x000322000c1e9900 */
[-C--:B0-----:R-:W-:Y:S02]  /*26b0*/  IADD3.X R39, R42, R98.reuse, R81, P3, P2 ;  /* 0x000000622a277210 */ /* 0x081fe40001fe4451 */
[----:B------:R-:W-:Y:S01]  /*26c0*/  LEA.HI.X R103, R103, UR19, R106, 0x2, P4 ;  /* 0x0000001367677c11 */ /* 0x000fe2000a0f146a */
[----:B------:R-:W2:Y:S01]  /*26d0*/  LDS.128 R40, [R52] ;  /* 0x0000000034287984 */ /* 0x000ea20000000c00 */
[----:B------:R-:W-:Y:S02]  /*26e0*/  LEA.HI.X R101, R104, UR19, R39, 0x2, P5 ;  /* 0x0000001368657c11 */ /* 0x000fe4000a8f1427 */
[----:B------:R-:W-:Y:S01]  /*26f0*/  LEA R104, P2, R105, UR18, 0x2 ;  /* 0x0000001269687c11 */ /* 0x000fe2000f8410ff */
[----:B------:R-:W4:Y:S01]  /*2700*/  LDG.E.CONSTANT R102, desc[UR10][R102.64] ;  /* 0x0000000a66667981 */ /* 0x000f22000c1e9900 */
[----:B------:R-:W-:-:S03]  /*2710*/  IADD3.X R98, R82, R98, R79, P1, P0 ;  /* 0x0000006252627210 */ /* 0x000fc60000fe044f */
[----:B------:R-:W4:Y:S01]  /*2720*/  LDG.E.CONSTANT R101, desc[UR10][R100.64] ;  /* 0x0000000a64657981 */ /* 0x000f22000c1e9900 */
[----:B------:R-:W-:-:S03]  /*2730*/  LEA.HI.X R105, R105, UR19, R98, 0x2, P2 ;  /* 0x0000001369697c11 */ /* 0x000fc600090f1462 */
[----:B-1----:R-:W0:Y:S04]  /*2740*/  LDS.128 R32, [R52+0x10] ;  /* 0x0000100034207984 */ /* 0x002e280000000c00 */
[----:B------:R-:W4:Y:S04]  /*2750*/  LDG.E.CONSTANT R104, desc[UR10][R104.64] ;  /* 0x0000000a68687981 */ /* 0x000f28000c1e9900 */
[----:B------:R-:W1:Y:S04]  /*2760*/  LDS.128 R36, [R52+0x20] ;  /* 0x0000200034247984 */ /* 0x000e680000000c00 */
[----:B------:R-:W4:Y:S01]  /*2770*/  LDS.128 R28, [R52+0x30] ;  /* 0x00003000341c7984 */ /* 0x000f220000000c00 */
[----:B------:R-:W-:Y:S01]  /*2780*/  UMOV UR7, 0xffffffff ;  /* 0xffffffff00077882 */ /* 0x000fe20000000000 */
[----:B------:R-:W-:Y:S01]  /*2790*/  ISETP.NE.AND P0, PT, R2, RZ, PT ;  /* 0x000000ff0200720c */ /* 0x000fe20003f05270 */
[----:B--2---:R-:W-:-:S04]  /*27a0*/  FMUL.FTZ R41, R86, R41 ;  /* 0x0000002956297220 */ /* 0x004fc80000410000 */
[----:B---3--:R-:W-:-:S04]  /*27b0*/  FFMA.FTZ R40, R40, R85, R41 ;  /* 0x0000005528287223 */ /* 0x008fc80000010029 */
[----:B-----5:R-:W-:-:S04]  /*27c0*/  FFMA.FTZ R87, R87, R42, R40 ;  /* 0x0000002a57577223 */ /* 0x020fc80000010028 */
[----:B------:R-:W-:-:S04]  /*27d0*/  FFMA.FTZ R43, R84, R43, R87 ;  /* 0x0000002b542b7223 */ /* 0x000fc80000010057 */
[----:B0-----:R-:W-:-:S04]  /*27e0*/  FFMA.FTZ R43, R32, R83, R43 ;  /* 0x00000053202b7223 */ /* 0x001fc8000001002b */
[----:B------:R-:W-:Y:S02]  /*27f0*/  FFMA.FTZ R90, R90, R33, R43 ;  /* 0x000000215a5a7223 */ /* 0x000fe4000001002b */
[----:B------:R-:W0:Y:S02]  /*2800*/  LDS.128 R40, [R52+0x40] ;  /* 0x0000400034287984 */ /* 0x000e240000000c00 */
[----:B------:R-:W-:-:S04]  /*2810*/  FFMA.FTZ R89, R89, R34, R90 ;  /* 0x0000002259597223 */ /* 0x000fc8000001005a */
[----:B------:R-:W-:-:S04]  /*2820*/  FFMA.FTZ R35, R88, R35, R89 ;  /* 0x0000002358237223 */ /* 0x000fc80000010059 */
[----:B-1----:R-:W-:-:S04]  /*2830*/  FFMA.FTZ R35, R36, R91, R35 ;  /* 0x0000005b24237223 */ /* 0x002fc80000010023 */
[----:B------:R-:W-:Y:S02]  /*2840*/  FFMA.FTZ R92, R92, R37, R35 ;  /* 0x000000255c5c7223 */ /* 0x000fe40000010023 */
[----:B------:R-:W1:Y:S02]  /*2850*/  LDS.128 R32, [R52+0x50] ;  /* 0x0000500034207984 */ /* 0x000e640000000c00 */
[----:B------:R-:W-:-:S04]  /*2860*/  FFMA.FTZ R93, R93, R38, R92 ;  /* 0x000000265d5d7223 */ /* 0x000fc8000001005c */
[----:B------:R-:W-:-:S04]  /*2870*/  FFMA.FTZ R39, R94, R39, R93 ;  /* 0x000000275e277223 */ /* 0x000fc8000001005d */
[----:B----4-:R-:W-:-:S04]  /*2880*/  FFMA.FTZ R39, R28, R95, R39 ;  /* 0x0000005f1c277223 */ /* 0x010fc80000010027 */
[----:B------:R-:W-:-:S04]  /*2890*/  FFMA.FTZ R96, R96, R29, R39 ;  /* 0x0000001d60607223 */ /* 0x000fc80000010027 */
        /* <DEDUP_REMOVED lines=14> */
.L_x_29301:
        /* <DEDUP_REMOVED lines=16> */
.L_x_29256:
        /* <DEDUP_REMOVED lines=9> */
.L_x_29258:
[----:B------:R-:W-:Y:S05]  /*2b10*/  BSYNC B1 ;  /* 0x0000000000017941 */ /* 0x000fea0003800000 */
.L_x_29255:
[----:B------:R-:W-:-:S05]  /*2b20*/  VIADD R80, R80, 0x4 ;  /* 0x0000000450507836 */ /* 0x000fca0000000000 */
[----:B------:R-:W-:-:S13]  /*2b30*/  ISETP.GE.AND P0, PT, R80, UR4, PT ;  /* 0x0000000450007c0c */ /* 0x000fda000bf06270 */
[----:B------:R-:W-:Y:S05]  /*2b40*/  @!P0 BRA `(.L_x_29259) ;  /* 0xffffffec008c8947 */ /* 0x000fea000383ffff */
[----:B------:R-:W-:Y:S05]  /*2b50*/  BRA `(.L_x_29253) ;  /* 0x0000001000a07947 */ /* 0x000fea0003800000 */
.L_x_29254:
[----:B------:R-:W-:Y:S02]  /*2b60*/  IMAD.MOV.U32 R7, RZ, RZ, -0x800001 ;  /* 0xff7fffffff077424 */ /* 0x000fe400078e00ff */
[----:B------:R-:W-:-:S07]  /*2b70*/  IMAD.MOV.U32 R82, RZ, RZ, R6 ;  /* 0x000000ffff527224 */ /* 0x000fce00078e0006 */
.L_x_29264:
[----:B0-----:R-:W0:Y:S01]  /*2b80*/  LDC R36, c[0x0][0x290] ;  /* 0x0000a400ff247b82 */ /* 0x001e220000000800 */
[----:B------:R-:W-:Y:S01]  /*2b90*/  IMAD.SHL.U32 R81, R82, 0x8, RZ ;  /* 0x0000000852517824 */ /* 0x000fe200078e00ff */
[----:B------:R-:W-:Y:S04]  /*2ba0*/  BSSY B1, `(.L_x_29260) ;  /* 0x0000120000017945 */ /* 0x000fe80003800000 */
[----:B-12---:R-:W-:Y:S02]  /*2bb0*/  IABS R29, R81 ;  /* 0x00000051001d7213 */ /* 0x006fe40000000000 */
[----:B------:R-:W1:Y:S03]  /*2bc0*/  LDC R32, c[0x0][0x294] ;  /* 0x0000a500ff207b82 */ /* 0x000e660000000800 */
[----:B---3--:R-:W-:-:S04]  /*2bd0*/  IMAD.HI.U32 R28, R4, R29, RZ ;  /* 0x0000001d041c7227 */ /* 0x008fc800078e00ff */
        /* <DEDUP_REMOVED lines=75> */
[-CC-:B------:R-:W-:Y:S02]  /*3090*/  IADD3 R31, P0, P1, R54, R102.reuse, R11.reuse ;  /* 0x00000066361f7210 */ /* 0x180fe4000791e00b */
[-C--:B------:R-:W-:Y:S01]  /*30a0*/  IADD3 R29, P2, P3, R53, R102.reuse, R12 ;  /* 0x00000066351d7210 */ /* 0x080fe20007b5e00c */
[----:B------:R-:W-:Y:S01]  /*30b0*/  IMAD R33, R28, R51, R30 ;  /* 0x000000331c217224 */ /* 0x000fe200078e021e */
[----:B------:R-:W-:Y:S02]  /*30c0*/  SHF.R.S32.HI R30, RZ, 0x1f, R11 ;  /* 0x0000001fff1e7819 */ /* 0x000fe4000001140b */
[----:B------:R-:W-:Y:S01]  /*30d0*/  IADD3 R41, P4, P5, R60, R102, R15 ;  /* 0x000000663c297210 */ /* 0x000fe20007d9e00f */
[----:B------:R-:W-:Y:S01]  /*30e0*/  IMAD.IADD R94, R103, 0x1, R33 ;  /* 0x00000001675e7824 */ /* 0x000fe200078e0221 */
[----:B------:R-:W-:-:S04]  /*30f0*/  SHF.R.S32.HI R33, RZ, 0x1f, R15 ;  /* 0x0000001fff217819 */ /* 0x000fc8000001140f */
[-C--:B------:R-:W-:Y:S02]  /*3100*/  IADD3.X R28, R35, R94.reuse, R30, P0, P1 ;  /* 0x0000005e231c7210 */ /* 0x080fe400007e241e */
[----:B------:R-:W-:Y:S02]  /*3110*/  IADD3.X R38, R37, R94, R38, P2, P3 ;  /* 0x0000005e25267210 */ /* 0x000fe400017e6426 */
[----:B------:R-:W-:Y:S02]  /*3120*/  SHF.R.S32.HI R35, RZ, 0x1f, R58 ;  /* 0x0000001fff237819 */ /* 0x000fe4000001143a */
[--C-:B------:R-:W-:Y:S02]  /*3130*/  SHF.R.S32.HI R30, RZ, 0x1f, R14.reuse ;  /* 0x0000001fff1e7819 */ /* 0x100fe4000001140e */
[-C--:B------:R-:W-:Y:S02]  /*3140*/  IADD3 R37, P0, P1, R58, R102.reuse, R13 ;  /* 0x000000663a257210 */ /* 0x080fe4000791e00d */
[----:B------:R-:W-:-:S02]  /*3150*/  IADD3 R34, P2, P3, R55, R102, R14 ;  /* 0x0000006637227210 */ /* 0x000fc40007b5e00e */
[-C--:B------:R-:W-:Y:S02]  /*3160*/  IADD3.X R40, R35, R94.reuse, R40, P0, P1 ;  /* 0x0000005e23287210 */ /* 0x080fe400007e2428 */
[-C--:B------:R-:W-:Y:S02]  /*3170*/  IADD3.X R39, R39, R94.reuse, R30, P2, P3 ;  /* 0x0000005e27277210 */ /* 0x080fe400017e641e */
[----:B------:R-:W-:Y:S02]  /*3180*/  IADD3.X R84, R84, R94, R33, P4, P5 ;  /* 0x0000005e54547210 */ /* 0x000fe400027ea421 */
[----:B------:R-:W-:Y:S02]  /*3190*/  SHF.R.S32.HI R33, RZ, 0x1f, R59 ;  /* 0x0000001fff217819 */ /* 0x000fe4000001143b */
[----:B------:R-:W-:Y:S02]  /*31a0*/  SHF.R.S32.HI R30, RZ, 0x1f, R17 ;  /* 0x0000001fff1e7819 */ /* 0x000fe40000011411 */
        /* <DEDUP_REMOVED lines=37> */
[-C--:B------:R-:W-:Y:S02]  /*3400*/  IADD3.X R99, R99, R94.reuse, R30, P0, P1 ;  /* 0x0000005e63637210 */ /* 0x080fe400007e241e */
[----:B------:R-:W-:Y:S02]  /*3410*/  IADD3.X R43, R43, R94, R33, P4, P5 ;  /* 0x0000005e2b2b7210 */ /* 0x000fe400027ea421 */
[-CC-:B------:R-:W-:Y:S02]  /*3420*/  IADD3 R42, P5, P6, R76, R102.reuse, R47.reuse ;  /* 0x000000664c2a7210 */ /* 0x180fe40007ebe02f */
[----:B------:R-:W-:Y:S02]  /*3430*/  SHF.R.S32.HI R30, RZ, 0x1f, R47 ;  /* 0x0000001fff1e7819 */ /* 0x000fe4000001142f */
[----:B------:R-:W-:Y:S02]  /*3440*/  IADD3 R33, P4, R2, R102, RZ ;  /* 0x0000006602217210 */ /* 0x000fe40007f9e0ff */
[----:B------:R-:W-:-:S02]  /*3450*/  SHF.R.S32.HI R32, RZ, 0x1f, R45 ;  /* 0x0000001fff207819 */ /* 0x000fc4000001142d */
[----:B------:R-:W-:Y:S01]  /*3460*/  IADD3 R98, P2, P3, R74, R102, R45 ;  /* 0x000000664a627210 */ /* 0x000fe20007b5e02d */
[----:B------:R-:W-:Y:S01]  /*3470*/  IMAD.X R36, R83, 0x1, R94, P4 ;  /* 0x0000000153247824 */ /* 0x000fe200020e065e */
[-C--:B------:R-:W-:Y:S02]  /*3480*/  IADD3.X R101, R101, R94.reuse, R30, P5, P6 ;  /* 0x0000005e65657210 */ /* 0x080fe40002fec41e */
[----:B------:R-:W-:Y:S02]  /*3490*/  LEA R30, P5, R31, UR20, 0x2 ;  /* 0x000000141f1e7c11 */ /* 0x000fe4000f8a10ff */
[----:B------:R-:W-:Y:S02]  /*34a0*/  IADD3.X R105, R105, R94, R32, P2, P3 ;  /* 0x0000005e69697210 */ /* 0x000fe400017e6420 */
[----:B------:R-:W-:Y:S02]  /*34b0*/  LEA R32, P4, R33, UR20, 0x2 ;  /* 0x0000001421207c11 */ /* 0x000fe4000f8810ff */
[----:B------:R-:W-:-:S02]  /*34c0*/  LEA.HI.X R31, R31, UR21, R28, 0x2, P5 ;  /* 0x000000151f1f7c11 */ /* 0x000fc4000a8f141c */
[----:B------:R-:W-:Y:S02]  /*34d0*/  LEA.HI.X R33, R33, UR21, R36, 0x2, P4 ;  /* 0x0000001521217c11 */ /* 0x000fe4000a0f1424 */
[----:B------:R-:W-:Y:S01]  /*34e0*/  LEA R28, P4, R29, UR20, 0x2 ;  /* 0x000000141d1c7c11 */ /* 0x000fe2000f8810ff */
[----:B------:R-:W2:Y:S01]  /*34f0*/  LDG.E.CONSTANT R86, desc[UR10][R30.64] ;  /* 0x0000000a1e567981 */ /* 0x000ea2000c1e9900 */
[----:B------:R-:W-:Y:S02]  /*3500*/  LEA R36, P5, R37, UR20, 0x2 ;  /* 0x0000001425247c11 */ /* 0x000fe4000f8a10ff */
[----:B------:R-:W-:Y:S01]  /*3510*/  LEA.HI.X R29, R29, UR21, R38, 0x2, P4 ;  /* 0x000000151d1d7c11 */ /* 0x000fe2000a0f1426 */
[----:B------:R0:W3:Y:S01]  /*3520*/  LDG.E.CONSTANT R85, desc[UR10][R32.64] ;  /* 0x0000000a20557981 */ /* 0x0000e2000c1e9900 */
[----:B------:R-:W-:Y:S02]  /*3530*/  LEA.HI.X R37, R37, UR21, R40, 0x2, P5 ;  /* 0x0000001525257c11 */ /* 0x000fe4000a8f1428 */
[----:B------:R-:W-:Y:S01]  /*3540*/  LEA R38, P4, R34, UR20, 0x2 ;  /* 0x0000001422267c11 */ /* 0x000fe2000f8810ff */
[----:B------:R1:W4:Y:S01]  /*3550*/  LDG.E.CONSTANT R87, desc[UR10][R28.64] ;  /* 0x0000000a1c577981 */ /* 0x000322000c1e9900 */
[----:B------:R-:W-:-:S02]  /*3560*/  LEA R40, P5, R41, UR20, 0x2 ;  /* 0x0000001429287c11 */ /* 0x000fc4000f8a10ff */
[----:B------:R-:W-:Y:S02]  /*3570*/  IADD3 R103, P3, P2, R75, R102, R48 ;  /* 0x000000664b677210 */ /* 0x000fe40007a7e030 */
[----:B------:R-:W-:Y:S02]  /*3580*/  SHF.R.S32.HI R83, RZ, 0x1f, R75 ;  /* 0x0000001fff537819 */ /* 0x000fe4000001144b */
[----:B------:R-:W-:Y:S02]  /*3590*/  LEA.HI.X R39, R34, UR21, R39, 0x2, P4 ;  /* 0x0000001522277c11 */ /* 0x000fe4000a0f1427 */
[----:B------:R-:W-:Y:S02]  /*35a0*/  LEA.HI.X R41, R41, UR21, R84, 0x2, P5 ;  /* 0x0000001529297c11 */ /* 0x000fe4000a8f1454 */
[----:B------:R5:W4:Y:S01]  /*35b0*/  LDG.E.CONSTANT R84, desc[UR10][R36.64] ;  /* 0x0000000a24547981 */ /* 0x000b22000c1e9900 */
[----:B------:R-:W-:Y:S02]  /*35c0*/  IADD3.X R108, R83, R94, R108, P3, P2 ;  /* 0x0000005e536c7210 */ /* 0x000fe40001fe446c */
[----:B0-----:R-:W-:Y:S01]  /*35d0*/  LEA R32, P2, R35, UR20, 0x2 ;  /* 0x0000001423207c11 */ /* 0x001fe2000f8410ff */
[----:B------:R0:W4:Y:S01]  /*35e0*/  LDG.E.CONSTANT R83, desc[UR10][R38.64] ;  /* 0x0000000a26537981 */ /* 0x000122000c1e9900 */
[----:B------:R-:W-:-:S02]  /*35f0*/  LEA R34, P3, R88, UR20, 0x2 ;  /* 0x0000001458227c11 */ /* 0x000fc4000f8610ff */
[----:B------:R-:W-:Y:S02]  /*3600*/  LEA.HI.X R33, R35, UR21, R122, 0x2, P2 ;  /* 0x0000001523217c11 */ /* 0x000fe400090f147a */
[----:B------:R-:W-:Y:S02]  /*3610*/  LEA.HI.X R35, R88, UR21, R89, 0x2, P3 ;  /* 0x0000001558237c11 */ /* 0x000fe400098f1459 */
[----:B------:R-:W4:Y:S01]  /*3620*/  LDG.E.CONSTANT R88, desc[UR10][R40.64] ;  /* 0x0000000a28587981 */ /* 0x000f22000c1e9900 */
[----:B------:R-:W-:Y:S02]  /*3630*/  LEA R30, P2, R90, UR20, 0x2 ;  /* 0x000000145a1e7c11 */ /* 0x000fe4000f8410ff */
[----:B------:R-:W-:Y:S01]  /*3640*/  IADD3 R102, P1, P0, R78, R102, R49 ;  /* 0x000000664e667210 */ /* 0x000fe2000783e031 */
[----:B------:R0:W4:Y:S01]  /*3650*/  LDG.E.CONSTANT R89, desc[UR10][R32.64] ;  /* 0x0000000a20597981 */ /* 0x000122000c1e9900 */
[----:B-1----:R-:W-:Y:S02]  /*3660*/  LEA R28, P3, R117, UR20, 0x2 ;  /* 0x00000014751c7c11 */ /* 0x002fe4000f8610ff */
[----:B------:R-:W-:-:S02]  /*3670*/  LEA.HI.X R31, R90, UR21, R91, 0x2, P2 ;  /* 0x000000155a1f7c11 */ /* 0x000fc400090f145b */
[----:B------:R1:W4:Y:S01]  /*3680*/  LDG.E.CONSTANT R90, desc[UR10][R34.64] ;  /* 0x0000000a225a7981 */ /* 0x000322000c1e9900 */
[----:B------:R-:W-:Y:S02]  /*3690*/  LEA.HI.X R29, R117, UR21, R120, 0x2, P3 ;  /* 0x00000015751d7c11 */ /* 0x000fe400098f1478 */
[C---:B-----5:R-:W-:Y:S01]  /*36a0*/  LEA R36, P2, R115.reuse, UR20, 0x2 ;  /* 0x0000001473247c11 */ /* 0x060fe2000f8410ff */
[----:B------:R5:W4:Y:S01]  /*36b0*/  LDG.E.CONSTANT R91, desc[UR10][R30.64] ;  /* 0x0000000a1e5b7981 */ /* 0x000b22000c1e9900 */
[----:B0-----:R-:W-:Y:S02]  /*36c0*/  LEA R38, P3, R118, UR20, 0x2 ;  /* 0x0000001476267c11 */ /* 0x001fe4000f8610ff */
[----:B------:R-:W-:Y:S02]  /*36d0*/  LEA.HI.X R37, R115, UR21, R92, 0x2, P2 ;  /* 0x0000001573257c11 */ /* 0x000fe400090f145c */
[----:B------:R0:W4:Y:S01]  /*36e0*/  LDG.E.CONSTANT R92, desc[UR10][R28.64] ;  /* 0x0000000a1c5c7981 */ /* 0x000122000c1e9900 */
[----:B------:R-:W-:-:S02]  /*36f0*/  SHF.R.S32.HI R115, RZ, 0x1f, R78 ;  /* 0x0000001fff737819 */ /* 0x000fc4000001144e */
[----:B------:R-:W-:Y:S02]  /*3700*/  LEA.HI.X R39, R118, UR21, R93, 0x2, P3 ;  /* 0x0000001576277c11 */ /* 0x000fe400098f145d */
[----:B------:R-:W-:Y:S01]  /*3710*/  LEA R32, P2, R113, UR20, 0x2 ;  /* 0x0000001471207c11 */ /* 0x000fe2000f8410ff */
[----:B------:R0:W4:Y:S01]  /*3720*/  LDG.E.CONSTANT R93, desc[UR10][R36.64] ;  /* 0x0000000a245d7981 */ /* 0x000122000c1e9900 */
[----:B------:R-:W-:Y:S02]  /*3730*/  IADD3.X R115, R115, R94, R79, P1, P0 ;  /* 0x0000005e73737210 */ /* 0x000fe40000fe044f */
[----:B------:R-:W-:Y:S01]  /*3740*/  LEA.HI.X R33, R113, UR21, R116, 0x2, P2 ;  /* 0x0000001571217c11 */ /* 0x000fe200090f1474 */
[----:B------:R0:W4:Y:S01]  /*3750*/  LDG.E.CONSTANT R94, desc[UR10][R38.64] ;  /* 0x0000000a265e7981 */ /* 0x000122000c1e9900 */
[----:B-1----:R-:W-:Y:S02]  /*3760*/  LEA R34, P0, R95, UR20, 0x2 ;  /* 0x000000145f227c11 */ /* 0x002fe4000f8010ff */
[----:B-----5:R-:W-:-:S02]  /*3770*/  LEA R30, P1, R96, UR20, 0x2 ;  /* 0x00000014601e7c11 */ /* 0x020fc4000f8210ff */
[----:B------:R-:W-:Y:S02]  /*3780*/  LEA.HI.X R35, R95, UR21, R114, 0x2, P0 ;  /* 0x000000155f237c11 */ /* 0x000fe400080f1472 */
[----:B------:R1:W5:Y:S01]  /*3790*/  LDG.E.CONSTANT R95, desc[UR10][R32.64] ;  /* 0x0000000a205f7981 */ /* 0x000362000c1e9900 */
[----:B------:R-:W-:Y:S02]  /*37a0*/  LEA.HI.X R31, R96, UR21, R111, 0x2, P1 ;  /* 0x00000015601f7c11 */ /* 0x000fe400088f146f */
[----:B0-----:R-:W-:Y:S01]  /*37b0*/  LEA R28, P0, R97, UR20, 0x2 ;  /* 0x00000014611c7c11 */ /* 0x001fe2000f8010ff */
[----:B------:R-:W5:Y:S01]  /*37c0*/  LDG.E.CONSTANT R96, desc[UR10][R34.64] ;  /* 0x0000000a22607981 */ /* 0x000f62000c1e9900 */
[----:B------:R-:W-:Y:S02]  /*37d0*/  LEA R36, P1, R109, UR20, 0x2 ;  /* 0x000000146d247c11 */ /* 0x000fe4000f8210ff */
[----:B------:R-:W-:Y:S02]  /*37e0*/  LEA.HI.X R29, R97, UR21, R112, 0x2, P0 ;  /* 0x00000015611d7c11 */ /* 0x000fe400080f1470 */
[----:B------:R-:W5:Y:S01]  /*37f0*/  LDG.E.CONSTANT R97, desc[UR10][R30.64] ;  /* 0x0000000a1e617981 */ /* 0x000f62000c1e9900 */
[----:B------:R-:W-:-:S02]  /*3800*/  LEA.HI.X R37, R109, UR21, R110, 0x2, P1 ;  /* 0x000000156d257c11 */ /* 0x000fc400088f146e */
[----:B------:R-:W-:Y:S01]  /*3810*/  LEA R38, P0, R100, UR20, 0x2 ;  /* 0x0000001464267c11 */ /* 0x000fe2000f8010ff */
[----:B------:R-:W5:Y:S01]  /*3820*/  LDG.E.CONSTANT R110, desc[UR10][R28.64] ;  /* 0x0000000a1c6e7981 */ /* 0x000f62000c1e9900 */
[----:B------:R-:W-:Y:S02]  /*3830*/  LEA R40, P1, R106, UR20, 0x2 ;  /* 0x000000146a287c11 */ /* 0x000fe4000f8210ff */
[----:B------:R-:W-:Y:S02]  /*3840*/  LEA.HI.X R39, R100, UR21, R107, 0x2, P0 ;  /* 0x0000001564277c11 */ /* 0x000fe400080f146b */
[----:B------:R-:W5:Y:S01]  /*3850*/  LDG.E.CONSTANT R107, desc[UR10][R36.64] ;  /* 0x0000000a246b7981 */ /* 0x000f62000c1e9900 */
[----:B------:R-:W-:Y:S02]  /*3860*/  LEA.HI.X R41, R106, UR21, R99, 0x2, P1 ;  /* 0x000000156a297c11 */ /* 0x000fe400088f1463 */
[----:B-1----:R-:W-:Y:S01]  /*3870*/  LEA R32, P0, R98, UR20, 0x2 ;  /* 0x0000001462207c11 */ /* 0x002fe2000f8010ff */
[----:B------:R-:W5:Y:S01]  /*3880*/  LDG.E.CONSTANT R100, desc[UR10][R38.64] ;  /* 0x0000000a26647981 */ /* 0x000f62000c1e9900 */
[----:B------:R-:W-:-:S02]  /*3890*/  LEA R112, P1, R104, UR20, 0x2 ;  /* 0x0000001468707c11 */ /* 0x000fc4000f8210ff */
[----:B------:R-:W-:Y:S01]  /*38a0*/  LEA.HI.X R33, R98, UR21, R105, 0x2, P0 ;  /* 0x0000001562217c11 */ /* 0x000fe200080f1469 */
[----:B------:R0:W5:Y:S01]  /*38b0*/  LDG.E.CONSTANT R109, desc[UR10][R40.64] ;  /* 0x0000000a286d7981 */ /* 0x000162000c1e9900 */
[----:B------:R-:W-:Y:S02]  /*38c0*/  LEA.HI.X R113, R104, UR21, R43, 0x2, P1 ;  /* 0x0000001568717c11 */ /* 0x000fe400088f142b */
[C---:B------:R-:W-:Y:S01]  /*38d0*/  LEA R98, P0, R42.reuse, UR20, 0x2 ;  /* 0x000000142a627c11 */ /* 0x040fe2000f8010ff */
[----:B------:R1:W5:Y:S01]  /*38e0*/  LDG.E.CONSTANT R106, desc[UR10][R32.64] ;  /* 0x0000000a206a7981 */ /* 0x000362000c1e9900 */
[C---:B------:R-:W-:Y:S02]  /*38f0*/  LEA R104, P1, R103.reuse, UR20, 0x2 ;  /* 0x0000001467687c11 */ /* 0x040fe4000f8210ff */
[----:B------:R-:W-:Y:S01]  /*3900*/  LEA.HI.X R99, R42, UR21, R101, 0x2, P0 ;  /* 0x000000152a637c11 */ /* 0x000fe200080f1465 */
[----:B------:R-:W5:Y:S01]  /*3910*/  LDG.E.CONSTANT R113, desc[UR10][R112.64] ;  /* 0x0000000a70717981 */ /* 0x000f62000c1e9900 */
[----:B------:R-:W-:-:S02]  /*3920*/  LEA.HI.X R105, R103, UR21, R108, 0x2, P1 ;  /* 0x0000001567697c11 */ /* 0x000fc400088f146c */
[C---:B------:R-:W-:Y:S01]  /*3930*/  LEA R114, P0, R102.reuse, UR20, 0x2 ;  /* 0x0000001466727c11 */ /* 0x040fe2000f8010ff */
[----:B------:R-:W5:Y:S03]  /*3940*/  LDG.E.CONSTANT R98, desc[UR10][R98.64] ;  /* 0x0000000a62627981 */ /* 0x000f66000c1e9900 */
[----:B------:R-:W-:Y:S01]  /*3950*/  LEA.HI.X R115, R102, UR21, R115, 0x2, P0 ;  /* 0x0000001566737c11 */ /* 0x000fe200080f1473 */
[----:B------:R-:W5:Y:S04]  /*3960*/  LDG.E.CONSTANT R105, desc[UR10][R104.64] ;  /* 0x0000000a68697981 */ /* 0x000f68000c1e9900 */
[----:B------:R-:W5:Y:S04]  /*3970*/  LDG.E.CONSTANT R114, desc[UR10][R114.64] ;  /* 0x0000000a72727981 */ /* 0x000f68000c1e9900 */
[----:B0-----:R-:W2:Y:S04]  /*3980*/  LDS.128 R40, [R52] ;  /* 0x0000000034287984 */ /* 0x001ea80000000c00 */
[----:B-1----:R-:W0:Y:S04]  /*3990*/  LDS.128 R32, [R52+0x10] ;  /* 0x0000100034207984 */ /* 0x002e280000000c00 */
[----:B------:R-:W1:Y:S04]  /*39a0*/  LDS.128 R36, [R52+0x20] ;  /* 0x0000200034247984 */ /* 0x000e680000000c00 */
[----:B------:R-:W5:Y:S01]  /*39b0*/  LDS.128 R28, [R52+0x30] ;  /* 0x00003000341c7984 */ /* 0x000f620000000c00 */
[----:B------:R-:W-:Y:S01]  /*39c0*/  UMOV UR7, 0xffffffff ;  /* 0xffffffff00077882 */ /* 0x000fe20000000000 */
[----:B------:R-:W-:Y:S01]  /*39d0*/  ISETP.NE.AND P0, PT, R2, RZ, PT ;  /* 0x000000ff0200720c */ /* 0x000fe20003f05270 */
[----:B--2---:R-:W-:-:S04]  /*39e0*/  FMUL.FTZ R41, R86, R41 ;  /* 0x0000002956297220 */ /* 0x004fc80000410000 */
[----:B---3--:R-:W-:-:S04]  /*39f0*/  FFMA.FTZ R40, R40, R85, R41 ;  /* 0x0000005528287223 */ /* 0x008fc80000010029 */
[----:B----4-:R-:W-:-:S04]  /*3a00*/  FFMA.FTZ R87, R87, R42, R40 ;  /* 0x0000002a57577223 */ /* 0x010fc80000010028 */
        /* <DEDUP_REMOVED lines=11> */
[----:B-----5:R-:W-:-:S04]  /*3ac0*/  FFMA.FTZ R39, R28, R95, R39 ;  /* 0x0000005f1c277223 */ /* 0x020fc80000010027 */
        /* <DEDUP_REMOVED lines=15> */
.L_x_29305:
[----:B------:R-:W-:Y:S05]  /*3bc0*/  @P0 BRA.U `(.L_x_29263) ;  /* 0x0000000100740947 */ /* 0x000fea0003800000 */
[----:B------:R-:W-:Y:S01]  /*3bd0*/  UIADD3 UR7, -UR16, 0x1, URZ ;  /* 0x0000000110077890 */ /* 0x000fe2000fffe13f */
[----:B------:R-:W-:Y:S02]  /*3be0*/  IMAD.IADD R81, R10, 0x1, R81 ;  /* 0x000000010a517824 */ /* 0x000fe400078e0251 */
[----:B-1----:R-:W-:-:S03]  /*3bf0*/  FADD.FTZ R29, R28, R29 ;  /* 0x0000001d1c1d7221 */ /* 0x002fc60000010000 */
[----:B------:R-:W-:Y:S02]  /*3c00*/  VIADD R30, R81, UR7 ;  /* 0x00000007511e7c36 */ /* 0x000fe40008000000 */
[----:B------:R-:W-:-:S03]  /*3c10*/  FMUL.FTZ R29, R29, UR25 ;  /* 0x000000191d1d7c20 */ /* 0x000fc60008410000 */
[----:B------:R-:W-:-:S05]  /*3c20*/  I2FP.F32.S32 R30, R30 ;  /* 0x0000001e001e7245 */ /* 0x000fca0000201400 */
[----:B------:R-:W-:Y:S01]  /*3c30*/  FFMA.FTZ R30, R30, R80, R29 ;  /* 0x000000501e1e7223 */ /* 0x000fe2000001001d */
        /* <DEDUP_REMOVED lines=13> */
.L_x_29261:
        /* <DEDUP_REMOVED lines=9> */
.L_x_29263:
[----:B------:R-:W-:Y:S05]  /*3da0*/  BSYNC B1 ;  /* 0x0000000000017941 */ /* 0x000fea0003800000 */
.L_x_29260:
[----:B------:R-:W-:-:S05]  /*3db0*/  VIADD R82, R82, 0x4 ;  /* 0x0000000452527836 */ /* 0x000fca0000000000 */
[----:B------:R-:W-:-:S13]  /*3dc0*/  ISETP.GE.AND P0, PT, R82, UR4, PT ;  /* 0x0000000452007c0c */ /* 0x000fda000bf06270 */
[----:B------:R-:W-:Y:S05]  /*3dd0*/  @!P0 BRA `(.L_x_29264) ;  /* 0xffffffec00688947 */ /* 0x000fea000383ffff */
.L_x_29253:
[----:B------:R-:W-:Y:S05]  /*3de0*/  BSYNC B0 ;  /* 0x0000000000007941 */ /* 0x000fea0003800000 */
.L_x_29252:
        /* <DEDUP_REMOVED lines=18> */
.L_x_29310:
        /* <DEDUP_REMOVED lines=15> */
[----:B0-----:R-:W0:Y:S01]  /*4000*/  @!P0 S2R R12, SR_CgaCtaId ;  /* 0x00000000000c8919 */ /* 0x001e220000008800 */
        /* <DEDUP_REMOVED lines=35> */
.L_x_29270:
        /* <DEDUP_REMOVED lines=11> */
.L_x_29269:
[----:B------:R-:W-:Y:S05]  /*42f0*/  BSYNC B1 ;  /* 0x0000000000017941 */ /* 0x000fea0003800000 */
.L_x_29268:
        /* <DEDUP_REMOVED lines=15> */
.L_x_29273:
        /* <DEDUP_REMOVED lines=20> */
[----:B------:R-:W2:Y:S01]  /*4530*/  MUFU.EX2 R14, R14 ;  /* 0x0000000e000e7308 */ /* 0x000ea20000000800 */
[----:B------:R-:W-:Y:S01]  /*4540*/  FMUL.FTZ R18, R18, 1.4426950216293334961 ;  /* 0x3fb8aa3b12127820 */ /* 0x000fe20000410000 */
[C---:B------:R-:W-:Y:S01]  /*4550*/  FADD.FTZ R20, -R7.reuse, R20 ;  /* 0x0000001407147221 */ /* 0x040fe20000010100 */
[----:B------:R-:W4:Y:S01]  /*4560*/  LDS R40, [R11+0x1600] ;  /* 0x001600000b287984 */ /* 0x000f220000000800 */
[----:B------:R-:W-:-:S02]  /*4570*/  FADD.FTZ R22, -R7, R22 ;  /* 0x0000001607167221 */ /* 0x000fc40000010100 */
[----:B------:R-:W-:Y:S01]  /*4580*/  FMUL.FTZ R20, R20, 1.4426950216293334961 ;  /* 0x3fb8aa3b14147820 */ /* 0x000fe20000410000 */
[----:B------:R-:W4:Y:S01]  /*4590*/  LDS R42, [R11+0x1800] ;  /* 0x001800000b2a7984 */ /* 0x000f220000000800 */
[----:B------:R-:W3:Y:S01]  /*45a0*/  MUFU.EX2 R16, R16 ;  /* 0x0000001000107308 */ /* 0x000ee20000000800 */
[----:B------:R-:W-:Y:S01]  /*45b0*/  FMUL.FTZ R22, R22, 1.4426950216293334961 ;  /* 0x3fb8aa3b16167820 */ /* 0x000fe20000410000 */
[C---:B------:R-:W-:Y:S01]  /*45c0*/  FADD.FTZ R24, -R7.reuse, R24 ;  /* 0x0000001807187221 */ /* 0x040fe20000010100 */
[----:B------:R-:W4:Y:S01]  /*45d0*/  LDS R44, [R11+0x1a00] ;  /* 0x001a00000b2c7984 */ /* 0x000f220000000800 */
[C---:B------:R-:W-:Y:S02]  /*45e0*/  FADD.FTZ R26, -R7.reuse, R26 ;  /* 0x0000001a071a7221 */ /* 0x040fe40000010100 */
[----:B------:R-:W-:Y:S02]  /*45f0*/  FMUL.FTZ R24, R24, 1.4426950216293334961 ;  /* 0x3fb8aa3b18187820 */ /* 0x000fe40000410000 */
[----:B------:R-:W1:Y:S01]  /*4600*/  MUFU.EX2 R18, R18 ;  /* 0x0000001200127308 */ /* 0x000e620000000800 */
[----:B--2---:R-:W-:Y:S01]  /*4610*/  FADD.FTZ R13, R14, R13 ;  /* 0x0000000d0e0d7221 */ /* 0x004fe20000010000 */
[----:B------:R-:W-:Y:S01]  /*4620*/  FMUL.FTZ R26, R26, 1.4426950216293334961 ;  /* 0x3fb8aa3b1a1a7820 */ /* 0x000fe20000410000 */
[C---:B------:R-:W-:Y:S01]  /*4630*/  FADD.FTZ R28, -R7.reuse, R28 ;  /* 0x0000001c071c7221 */ /* 0x040fe20000010100 */
[----:B------:R-:W-:Y:S01]  /*4640*/  STS [R11+-0x400], R14 ;  /* 0xfffc000e0b007388 */ /* 0x000fe20000000800 */
[----:B---3--:R-:W-:-:S02]  /*4650*/  FADD.FTZ R30, -R7, R30 ;  /* 0x0000001e071e7221 */ /* 0x008fc40000010100 */
[----:B------:R-:W-:Y:S01]  /*4660*/  FMUL.FTZ R28, R28, 1.4426950216293334961 ;  /* 0x3fb8aa3b1c1c7820 */ /* 0x000fe20000410000 */
[----:B------:R-:W2:Y:S01]  /*4670*/  MUFU.EX2 R20, R20 ;  /* 0x0000001400147308 */ /* 0x000ea20000000800 */
[----:B------:R-:W-:Y:S01]  /*4680*/  FADD.FTZ R13, R13, R16 ;  /* 0x000000100d0d7221 */ /* 0x000fe20000010000 */
        /* <DEDUP_REMOVED lines=13> */
[C---:B----4-:R-:W-:Y:S01]  /*4760*/  FADD.FTZ R38, -R7.reuse, R38 ;  /* 0x0000002607267221 */ /* 0x050fe20000010100 */
        /* <DEDUP_REMOVED lines=44> */
.L_x_29272:
[----:B------:R-:W-:Y:S05]  /*4a30*/  BSYNC B1 ;  /* 0x0000000000017941 */ /* 0x000fea0003800000 */
.L_x_29271:
        /* <DEDUP_REMOVED lines=30> */
[----:B0-----:R-:W-:Y:S01]  /*4c20*/  FADD.FTZ R13, R13, R14 ;  /* 0x0000000e0d0d7221 */ /* 0x001fe20000010000 */
[----:B--2---:R-:W-:Y:S01]  /*4c30*/  FADD.FTZ R28, -R7, R28 ;  /* 0x0000001c071c7221 */ /* 0x004fe20000010100 */
[----:B------:R-:W-:Y:S01]  /*4c40*/  FMUL.FTZ R26, R26, 1.4426950216293334961 ;  /* 0x3fb8aa3b1a1a7820 */ /* 0x000fe20000410000 */
[----:B------:R-:W-:Y:S02]  /*4c50*/  STS [R11+-0x400], R14 ;  /* 0xfffc000e0b007388 */ /* 0x000fe40000000800 */
[----:B------:R-:W-:Y:S02]  /*4c60*/  FMUL.FTZ R28, R28, 1.4426950216293334961 ;  /* 0x3fb8aa3b1c1c7820 */ /* 0x000fe40000410000 */
[----:B------:R-:W0:Y:S01]  /*4c70*/  MUFU.EX2 R20, R20 ;  /* 0x0000001400147308 */ /* 0x000e220000000800 */
[----:B-1----:R-:W-:Y:S01]  /*4c80*/  FADD.FTZ R13, R13, R16 ;  /* 0x000000100d0d7221 */ /* 0x002fe20000010000 */
[----:B------:R-:W-:Y:S06]  /*4c90*/  STS [R11+-0x200], R16 ;  /* 0xfffe00100b007388 */ /* 0x000fec0000000800 */
        /* <DEDUP_REMOVED lines=17> */
.L_x_29275:
[----:B------:R-:W-:Y:S05]  /*4db0*/  BSYNC B1 ;  /* 0x0000000000017941 */ /* 0x000fea0003800000 */
.L_x_29274:
        /* <DEDUP_REMOVED lines=26> */
.L_x_29267:
[----:B------:R-:W-:Y:S05]  /*4f60*/  BSYNC B0 ;  /* 0x0000000000007941 */ /* 0x000fea0003800000 */
.L_x_29266:
        /* <DEDUP_REMOVED lines=59> */
.L_x_29280:
        /* <DEDUP_REMOVED lines=8> */
.L_x_29279:
[----:B------:R-:W-:Y:S05]  /*53a0*/  BSYNC B1 ;  /* 0x0000000000017941 */ /* 0x000fea0003800000 */
.L_x_29278:
        /* <DEDUP_REMOVED lines=15> */
.L_x_29283:
        /* <DEDUP_REMOVED lines=52> */
.L_x_29282:
[----:B------:R-:W-:Y:S05]  /*57e0*/  BSYNC B1 ;  /* 0x0000000000017941 */ /* 0x000fea0003800000 */
.L_x_29281:
        /* <DEDUP_REMOVED lines=31> */
.L_x_29285:
[----:B------:R-:W-:Y:S05]  /*59e0*/  BSYNC B1 ;  /* 0x0000000000017941 */ /* 0x000fea0003800000 */
.L_x_29284:
        /* <DEDUP_REMOVED lines=14> */
.L_x_29277:
[----:B------:R-:W-:Y:S05]  /*5ad0*/  BSYNC B0 ;  /* 0x0000000000007941 */ /* 0x000fea0003800000 */
.L_x_29276:
        /* <DEDUP_REMOVED lines=32> */
.L_x_29287:
[----:B------:R-:W-:Y:S05]  /*5ce0*/  BSYNC B0 ;  /* 0x0000000000007941 */ /* 0x000fea0003800000 */
.L_x_29286:
[----:B------:R-:W-:Y:S01]  /*5cf0*/  ULDC UR14, c[0x0][0x26c] ;  /* 0x00009b00000e7ab9 */ /* 0x000fe20000000800 */
[----:B------:R-:W-:Y:S01]  /*5d00*/  ULDC.64 UR8, c[0x0][0x238] ;  /* 0x00008e0000087ab9 */ /* 0x000fe20000000a00 */
[----:B------:R-:W-:Y:S04]  /*5d10*/  BSSY B0, `(.L_x_29288) ;  /* 0x00000ea000007945 */ /* 0x000fe80003800000 */
[----:B------:R-:W-:Y:S05]  /*5d20*/  @!P1 BRA `(.L_x_29289) ;  /* 0x0000000000149947 */ /* 0x000fea0003800000 */
[----:B0---4-:R-:W-:Y:S01]  /*5d30*/  IMAD.MOV.U32 R7, RZ, RZ, RZ ;  /* 0x000000ffff077224 */ /* 0x011fe200078e00ff */
[----:B------:R-:W-:Y:S02]  /*5d40*/  CS2R R40, SRZ ;  /* 0x0000000000287805 */ /* 0x000fe4000001ff00 */
[----:B------:R-:W-:Y:S01]  /*5d50*/  CS2R R42, SRZ ;  /* 0x00000000002a7805 */ /* 0x000fe2000001ff00 */
[----:B------:R-:W-:Y:S01]  /*5d60*/  IMAD.MOV.U32 R44, RZ, RZ, RZ ;  /* 0x000000ffff2c7224 */ /* 0x000fe200078e00ff */
[----:B------:R-:W-:Y:S06]  /*5d70*/  BRA `(.L_x_29290) ;  /* 0x0000000c008c7947 */ /* 0x000fec0003800000 */
.L_x_29289:
[----:B0---4-:R-:W0:Y:S01]  /*5d80*/  I2F.RP R7, R3 ;  /* 0x0000000300077306 */ /* 0x011e220000209400 */
[----:B------:R-:W4:Y:S01]  /*5d90*/  S2R R56, SR_CTAID.Z ;  /* 0x0000000000387919 */ /* 0x000f220000002700 */
[----:B------:R-:W2:Y:S01]  /*5da0*/  S2UR UR7, SR_CgaCtaId ;  /* 0x00000000000779c3 */ /* 0x000ea20000008800 */
[----:B------:R-:W-:Y:S01]  /*5db0*/  IADD3 R47, P0, R6, UR5, RZ ;  /* 0x00000005062f7c10 */ /* 0x000fe2000ff1e0ff */
[----:B------:R-:W-:Y:S01]  /*5dc0*/  ULDC.64 UR12, c[0x0][0x248] ;  /* 0x00009200000c7ab9 */ /* 0x000fe20000000a00 */
[----:B------:R-:W-:Y:S01]  /*5dd0*/  LOP3.LUT R49, RZ, R10, RZ, 0x33, !PT ;  /* 0x0000000aff317212 */ /* 0x000fe200078e33ff */
[----:B------:R-:W-:Y:S01]  /*5de0*/  UMOV UR6, 0x400 ;  /* 0x0000040000067882 */ /* 0x000fe20000000000 */
[----:B------:R-:W-:Y:S01]  /*5df0*/  LEA.HI R10, R8, R8, RZ, 0x1 ;  /* 0x00000008080a7211 */ /* 0x000fe200078f08ff */
[----:B------:R-:W-:Y:S01]  /*5e00*/  UIADD3 UR6, UR6, 0x1a0, URZ ;  /* 0x000001a006067890 */ /* 0x000fe2000fffe03f */
[----:B-1----:R-:W-:Y:S01]  /*5e10*/  LEA.HI.X.SX32 R12, R6, UR17, 0x1, P0 ;  /* 0x00000011060c7c11 */ /* 0x002fe200080f0eff */
[----:B------:R-:W1:Y:S01]  /*5e20*/  LDC R48, c[0x0][0x26c] ;  /* 0x00009b00ff307b82 */ /* 0x000e620000000800 */
[C---:B------:R-:W-:Y:S01]  /*5e30*/  LEA R46, P0, R47.reuse, UR12, 0x2 ;  /* 0x0000000c2f2e7c11 */ /* 0x040fe2000f8010ff */
[----:B------:R-:W-:Y:S01]  /*5e40*/  ULDC UR12, c[0x0][0x28c] ;  /* 0x0000a300000c7ab9 */ /* 0x000fe20000000800 */
[C---:B------:R-:W-:Y:S01]  /*5e50*/  LOP3.LUT R11, R10.reuse, 0xfffffffe, RZ, 0xc0, !PT ;  /* 0xfffffffe0a0b7812 */ /* 0x040fe200078ec0ff */
[----:B------:R-:W-:Y:S01]  /*5e60*/  IMAD.SHL.U32 R10, R10, 0x4, RZ ;  /* 0x000000040a0a7824 */ /* 0x000fe200078e00ff */
[----:B0-----:R-:W0:Y:S01]  /*5e70*/  MUFU.RCP R7, R7 ;  /* 0x0000000700077308 */ /* 0x001e220000001000 */
[----:B------:R-:W-:Y:S01]  /*5e80*/  LEA.HI.X R47, R47, UR13, R12, 0x2, P0 ;  /* 0x0000000d2f2f7c11 */ /* 0x000fe200080f140c */
[----:B------:R-:W-:Y:S01]  /*5e90*/  IMAD.MOV.U32 R12, RZ, RZ, RZ ;  /* 0x000000ffff0c7224 */ /* 0x000fe200078e00ff */
[----:B------:R-:W-:Y:S01]  /*5ea0*/  ULDC UR13, c[0x0][0x270] ;  /* 0x00009c00000d7ab9 */ /* 0x000fe20000000800 */
[----:B------:R-:W-:Y:S01]  /*5eb0*/  IMAD.IADD R11, R8, 0x1, -R11 ;  /* 0x00000001080b7824 */ /* 0x000fe200078e0a0b */
[----:B------:R-:W-:-:S02]  /*5ec0*/  CS2R R40, SRZ ;  /* 0x0000000000287805 */ /* 0x000fc4000001ff00 */
[----:B------:R-:W-:Y:S01]  /*5ed0*/  CS2R R42, SRZ ;  /* 0x00000000002a7805 */ /* 0x000fe2000001ff00 */
[----:B------:R-:W-:Y:S02]  /*5ee0*/  IMAD.MOV.U32 R44, RZ, RZ, RZ ;  /* 0x000000ffff2c7224 */ /* 0x000fe400078e00ff */
[----:B------:R-:W-:Y:S01]  /*5ef0*/  IMAD R51, R4, 0x2, R11 ;  /* 0x0000000204337824 */ /* 0x000fe200078e020b */
[----:B--2---:R-:W-:Y:S01]  /*5f00*/  ULEA UR6, UR7, UR6, 0x18 ;  /* 0x0000000607067291 */ /* 0x004fe2000f8ec03f */
[----:B------:R-:W-:Y:S02]  /*5f10*/  VIADD R5, R5, -UR12 ;  /* 0x8000000c05057c36 */ /* 0x000fe40008000000 */
[----:B0-----:R-:W-:Y:S02]  /*5f20*/  VIADD R13, R7, 0xffffffe ;  /* 0x0ffffffe070d7836 */ /* 0x001fe40000000000 */
[C---:B----4-:R-:W-:Y:S01]  /*5f30*/  IMAD R50, R56.reuse, 0x40, R4 ;  /* 0x0000004038327824 */ /* 0x050fe200078e0204 */
[----:B-1----:R-:W-:Y:S01]  /*5f40*/  SHF.R.S32.HI R48, RZ, 0x1f, R48 ;  /* 0x0000001fff307819 */ /* 0x002fe20000011430 */
[----:B------:R-:W-:Y:S01]  /*5f50*/  IMAD R56, R56, 0x80, R51 ;  /* 0x0000008038387824 */ /* 0x000fe200078e0233 */
[----:B------:R-:W-:Y:S01]  /*5f60*/  LEA R51, R51, UR6, 0x4 ;  /* 0x0000000633337c11 */ /* 0x000fe2000f8e20ff */
[----:B------:R-:W0:Y:S01]  /*5f70*/  F2I.FTZ.U32.TRUNC.NTZ R13, R13 ;  /* 0x0000000d000d7305 */ /* 0x000e22000021f000 */
[----:B------:R-:W-:-:S02]  /*5f80*/  IMAD.MOV.U32 R7, RZ, RZ, RZ ;  /* 0x000000ffff077224 */ /* 0x000fc400078e00ff */
[----:B------:R-:W-:Y:S02]  /*5f90*/  IMAD.SHL.U32 R50, R50, 0x8, RZ ;  /* 0x0000000832327824 */ /* 0x000fe400078e00ff */
[----:B------:R-:W-:Y:S02]  /*5fa0*/  IMAD.SHL.U32 R56, R56, 0x4, RZ ;  /* 0x0000000438387824 */ /* 0x000fe400078e00ff */
[----:B0-----:R-:W-:-:S04]  /*5fb0*/  IMAD.MOV R14, RZ, RZ, -R13 ;  /* 0x000000ffff0e7224 */ /* 0x001fc800078e0a0d */
[----:B------:R-:W-:-:S04]  /*5fc0*/  IMAD R45, R14, R3, RZ ;  /* 0x000000030e2d7224 */ /* 0x000fc800078e02ff */
[----:B------:R-:W-:Y:S01]  /*5fd0*/  IMAD.HI.U32 R45, R13, R45, R12 ;  /* 0x0000002d0d2d7227 */ /* 0x000fe200078e000c */
[----:B------:R-:W-:-:S03]  /*5fe0*/  LOP3.LUT R12, R10, 0xfffffff8, RZ, 0xc0, !PT ;  /* 0xfffffff80a0c7812 */ /* 0x000fc600078ec0ff */
[----:B------:R-:W-:Y:S02]  /*5ff0*/  IMAD R10, R0, UR13, RZ ;  /* 0x0000000d000a7c24 */ /* 0x000fe4000f8e02ff */
[----:B------:R-:W-:-:S03]  /*6000*/  IMAD R0, R11, 0x4, R12 ;  /* 0x000000040b007824 */ /* 0x000fc600078e020c */
[----:B------:R-:W-:Y:S01]  /*6010*/  SHF.R.S32.HI R11, RZ, 0x1f, R10 ;  /* 0x0000001fff0b7819 */ /* 0x000fe2000001140a */
[C---:B------:R-:W-:Y:S02]  /*6020*/  VIADD R52, R0.reuse, 0x100 ;  /* 0x0000010000347836 */ /* 0x040fe40000000000 */
[C---:B------:R-:W-:Y:S02]  /*6030*/  VIADD R53, R0.reuse, 0x180 ;  /* 0x0000018000357836 */ /* 0x040fe40000000000 */
[C---:B------:R-:W-:Y:S02]  /*6040*/  VIADD R54, R0.reuse, 0x200 ;  /* 0x0000020000367836 */ /* 0x040fe40000000000 */
[----:B------:R-:W-:-:S07]  /*6050*/  VIADD R55, R0, 0x280 ;  /* 0x0000028000377836 */ /* 0x000fce0000000000 */
.L_x_29293:
        /* <DEDUP_REMOVED lines=72> */
[-C--:B------:R-:W-:Y:S02]  /*64e0*/  LEA.HI.X.SX32 R34, R54, R35.reuse, 0x1, P1 ;  /* 0x0000002336227211 */ /* 0x080fe400008f0eff */
[----:B0-----:R-:W-:Y:S02]  /*64f0*/  IADD3 R33, P1, R55, R30, RZ ;  /* 0x0000001e37217210 */ /* 0x001fe40007f3e0ff */
[----:B------:R-:W-:Y:S02]  /*6500*/  LEA.HI.X R29, R29, UR9, R34, 0x2, P2 ;  /* 0x000000091d1d7c11 */ /* 0x000fe400090f1422 */
[----:B------:R-:W-:Y:S02]  /*6510*/  LEA R32, P2, R33, UR8, 0x2 ;  /* 0x0000000821207c11 */ /* 0x000fe4000f8410ff */
[----:B------:R-:W-:-:S02]  /*6520*/  LEA.HI.X.SX32 R34, R55, R35, 0x1, P1 ;  /* 0x0000002337227211 */ /* 0x000fc400008f0eff */
[----:B------:R-:W4:Y:S02]  /*6530*/  LDG.E.128.CONSTANT R28, desc[UR10][R28.64] ;  /* 0x0000000a1c1c7981 */ /* 0x000f24000c1e9d00 */
[----:B------:R-:W-:-:S06]  /*6540*/  LEA.HI.X R33, R33, UR9, R34, 0x2, P2 ;  /* 0x0000000921217c11 */ /* 0x000fcc00090f1422 */
[----:B------:R-:W4:Y:S01]  /*6550*/  LDG.E.128.CONSTANT R32, desc[UR10][R32.64] ;  /* 0x0000000a20207981 */ /* 0x000f22000c1e9d00 */
[----:B------:R-:W-:-:S13]  /*6560*/  ISETP.NE.AND P2, PT, R36, -0x2, PT ;  /* 0xfffffffe2400780c */ /* 0x000fda0003f45270 */
[C---:B------:R-:W-:Y:S01]  /*6570*/  @!P2 VIADD R36, R56.reuse, 0x3 ;  /* 0x000000033824a836 */ /* 0x040fe20000000000 */
[C---:B------:R-:W-:Y:S01]  /*6580*/  @!P2 ISETP.GE.AND P6, PT, R56.reuse, UR16, PT ;  /* 0x000000103800ac0c */ /* 0x040fe2000bfc6270 */
[C---:B------:R-:W-:Y:S02]  /*6590*/  @!P2 VIADD R37, R56.reuse, 0x1 ;  /* 0x000000013825a836 */ /* 0x040fe40000000000 */
[----:B------:R-:W-:Y:S01]  /*65a0*/  @!P2 VIADD R38, R56, 0x2 ;  /* 0x000000023826a836 */ /* 0x000fe20000000000 */
[----:B------:R-:W-:Y:S01]  /*65b0*/  @!P2 ISETP.GE.AND P1, PT, R36, UR16, PT ;  /* 0x000000102400ac0c */ /* 0x000fe2000bf26270 */
[----:B------:R-:W-:Y:S01]  /*65c0*/  @!P2 VIADD R36, R56, 0x2 ;  /* 0x000000023824a836 */ /* 0x000fe20000000000 */
[C---:B------:R-:W-:Y:S02]  /*65d0*/  @!P2 ISETP.GE.AND P5, PT, R37.reuse, UR16, PT ;  /* 0x000000102500ac0c */ /* 0x040fe4000bfa6270 */
[----:B------:R-:W-:Y:S02]  /*65e0*/  @!P2 ISETP.GE.AND P3, PT, R38, UR16, PT ;  /* 0x000000102600ac0c */ /* 0x000fe4000bf66270 */
[----:B------:R-:W-:Y:S01]  /*65f0*/  @!P2 ISETP.GE.AND P4, PT, R37, UR16, PT ;  /* 0x000000102500ac0c */ /* 0x000fe2000bf86270 */
[----:B------:R-:W-:-:S02]  /*6600*/  @!P2 VIADD R57, R56, 0x3 ;  /* 0x000000033839a836 */ /* 0x000fc40000000000 */
[----:B------:R-:W-:Y:S01]  /*6610*/  @!P2 VIADD R58, R56, 0x2 ;  /* 0x00000002383aa836 */ /* 0x000fe20000000000 */
[----:B--2---:R-:W-:Y:S02]  /*6620*/  @!P2 FSEL R12, R12, RZ, !P6 ;  /* 0x000000ff0c0ca208 */ /* 0x004fe40007000000 */
[----:B------:R-:W-:Y:S02]  /*6630*/  @!P2 ISETP.GE.AND P6, PT, R36, UR16, PT ;  /* 0x000000102400ac0c */ /* 0x000fe4000bfc6270 */
[----:B------:R-:W0:Y:S01]  /*6640*/  LDS.128 R36, [R51] ;  /* 0x0000000033247984 */ /* 0x000e220000000c00 */
[----:B------:R-:W-:Y:S02]  /*6650*/  @!P2 FSEL R13, R13, RZ, !P5 ;  /* 0x000000ff0d0da208 */ /* 0x000fe40006800000 */
[----:B------:R-:W-:Y:S01]  /*6660*/  @!P2 ISETP.GE.AND P5, PT, R57, UR16, PT ;  /* 0x000000103900ac0c */ /* 0x000fe2000bfa6270 */
[----:B------:R-:W-:Y:S01]  /*6670*/  @!P2 VIADD R57, R56, 0x1 ;  /* 0x000000013839a836 */ /* 0x000fe20000000000 */
[----:B------:R-:W-:-:S02]  /*6680*/  @!P2 FSEL R14, R14, RZ, !P3 ;  /* 0x000000ff0e0ea208 */ /* 0x000fc40005800000 */
[----:B---3--:R-:W-:Y:S02]  /*6690*/  @!P2 FSEL R18, R18, RZ, !P6 ;  /* 0x000000ff1212a208 */ /* 0x008fe40007000000 */
[C---:B------:R-:W-:Y:S02]  /*66a0*/  @!P2 ISETP.GE.AND P3, PT, R56.reuse, UR16, PT ;  /* 0x000000103800ac0c */ /* 0x040fe4000bf66270 */
[----:B------:R-:W-:Y:S02]  /*66b0*/  @!P2 FSEL R15, R15, RZ, !P1 ;  /* 0x000000ff0f0fa208 */ /* 0x000fe40004800000 */
[----:B------:R-:W-:Y:S02]  /*66c0*/  @!P2 ISETP.GE.AND P6, PT, R56, UR16, PT ;  /* 0x000000103800ac0c */ /* 0x000fe4000bfc6270 */
[----:B------:R-:W-:Y:S02]  /*66d0*/  @!P2 ISETP.GE.AND P1, PT, R57, UR16, PT ;  /* 0x000000103900ac0c */ /* 0x000fe4000bf26270 */
[----:B------:R-:W-:-:S02]  /*66e0*/  @!P2 FSEL R16, R16, RZ, !P3 ;  /* 0x000000ff1010a208 */ /* 0x000fc40005800000 */
[----:B----4-:R-:W-:Y:S02]  /*66f0*/  @!P2 FSEL R20, R20, RZ, !P6 ;  /* 0x000000ff1414a208 */ /* 0x010fe40007000000 */
        /* <DEDUP_REMOVED lines=12> */
[C---:B------:R-:W-:Y:S01]  /*67c0*/  @!P2 VIADD R58, R56.reuse, 0x1 ;  /* 0x00000001383aa836 */ /* 0x040fe20000000000 */
        /* <DEDUP_REMOVED lines=21> */
[----:B------:R-:W-:Y:S01]  /*6920*/  FMUL.FTZ R33, R37, R33 ;  /* 0x0000002125217220 */ /* 0x000fe20000410000 */
[----:B------:R-:W-:-:S02]  /*6930*/  @!P2 FSEL R22, R22, RZ, !P3 ;  /* 0x000000ff1616a208 */ /* 0x000fc40005800000 */
[----:B------:R-:W-:Y:S01]  /*6940*/  @!P2 FSEL R30, R30, RZ, !P6 ;  /* 0x000000ff1e1ea208 */ /* 0x000fe20007000000 */
[C---:B------:R-:W-:Y:S01]  /*6950*/  FFMA.FTZ R17, R36.reuse, R16, R17 ;  /* 0x0000001024117223 */ /* 0x040fe20000010011 */
[C---:B------:R-:W-:Y:S01]  /*6960*/  @!P2 ISETP.GE.AND P3, PT, R57.reuse, UR16, PT ;  /* 0x000000103900ac0c */ /* 0x040fe2000bf66270 */
        /* <DEDUP_REMOVED lines=28> */
[----:B------:R-:W-:-:S07]  /*6b30*/  FADD.FTZ R7, R7, R34 ;  /* 0x0000002207077221 */ /* 0x000fce0000010000 */
.L_x_29292:
[----:B------:R-:W-:Y:S05]  /*6b40*/  BSYNC B1 ;  /* 0x0000000000017941 */ /* 0x000fea0003800000 */
.L_x_29291:
[----:B------:R-:W-:Y:S01]  /*6b50*/  IADD3 R46, P1, R46, 0x10, RZ ;  /* 0x000000102e2e7810 */ /* 0x000fe20007f3e0ff */
[----:B------:R-:W-:Y:S02]  /*6b60*/  VIADD R50, R50, 0x20 ;  /* 0x0000002032327836 */ /* 0x000fe40000000000 */
[----:B------:R-:W-:Y:S02]  /*6b70*/  VIADD R56, R56, 0x20 ;  /* 0x0000002038387836 */ /* 0x000fe40000000000 */
[----:B------:R-:W-:Y:S02]  /*6b80*/  VIADD R51, R51, 0x80 ;  /* 0x0000008033337836 */ /* 0x000fe40000000000 */
[----:B------:R-:W-:Y:S01]  /*6b90*/  IMAD.X R47, RZ, RZ, R47, P1 ;  /* 0x000000ffff2f7224 */ /* 0x000fe200008e062f */
[----:B------:R-:W-:Y:S06]  /*6ba0*/  @!P0 BRA `(.L_x_29293) ;  /* 0xfffffff4002c8947 */ /* 0x000fec000383ffff */
.L_x_29290:
[----:B------:R-:W-:Y:S05]  /*6bb0*/  BSYNC B0 ;  /* 0x0000000000007941 */ /* 0x000fea0003800000 */
.L_x_29288:
[----:B------:R-:W0:Y:S01]  /*6bc0*/  SHFL.BFLY PT, R0, R43, 0x1, 0x1f ;  /* 0x0c201f002b007f89 */ /* 0x000e2200000e0000 */
[----:B------:R-:W4:Y:S01]  /*6bd0*/  S2UR UR5, SR_CgaCtaId ;  /* 0x00000000000579c3 */ /* 0x000f220000008800 */
[C---:B-1----:R-:W-:Y:S01]  /*6be0*/  LOP3.LUT R11, R8.reuse, 0x1, RZ, 0xc0, !PT ;  /* 0x00000001080b7812 */ /* 0x042fe200078ec0ff */
[----:B------:R-:W-:Y:S01]  /*6bf0*/  UMOV UR4, 0x400 ;  /* 0x0000040000047882 */ /* 0x000fe20000000000 */
[----:B------:R-:W1:Y:S01]  /*6c00*/  SHFL.BFLY PT, R3, R44, 0x1, 0x1f ;  /* 0x0c201f002c037f89 */ /* 0x000e6200000e0000 */
[----:B------:R-:W-:Y:S01]  /*6c10*/  UIADD3 UR4, UR4, 0x1a0, URZ ;  /* 0x000001a004047890 */ /* 0x000fe2000fffe03f */
[----:B------:R-:W-:Y:S01]  /*6c20*/  ISETP.NE.AND P2, PT, R11, RZ, PT ;  /* 0x000000ff0b00720c */ /* 0x000fe20003f45270 */
[----:B------:R-:W-:Y:S01]  /*6c30*/  BSSY B0, `(.L_x_29294) ;  /* 0x000002d000007945 */ /* 0x000fe20003800000 */
[----:B------:R-:W2:Y:S01]  /*6c40*/  SHFL.BFLY PT, R5, R42, 0x1, 0x1f ;  /* 0x0c201f002a057f89 */ /* 0x000ea200000e0000 */
[----:B------:R-:W-:Y:S02]  /*6c50*/  LEA.HI R11, R8, R8, RZ, 0x1 ;  /* 0x00000008080b7211 */ /* 0x000fe400078f08ff */
[----:B------:R-:W-:Y:S01]  /*6c60*/  ISETP.GT.OR P0, PT, R2, 0x3f, P2 ;  /* 0x0000003f0200780c */ /* 0x000fe20001704670 */
[----:B------:R-:W3:Y:S01]  /*6c70*/  SHFL.BFLY PT, R6, R41, 0x1, 0x1f ;  /* 0x0c201f0029067f89 */ /* 0x000ee200000e0000 */
[----:B------:R-:W-:-:S02]  /*6c80*/  SHF.R.S32.HI R11, RZ, 0x1, R11 ;  /* 0x00000001ff0b7819 */ /* 0x000fc4000001140b */
[----:B------:R-:W-:Y:S01]  /*6c90*/  ISETP.GT.OR P1, PT, R2, 0x1f, P2 ;  /* 0x0000001f0200780c */ /* 0x000fe20001724670 */
[----:B------:R-:W3:Y:S02]  /*6ca0*/  SHFL.BFLY PT, R9, R40, 0x1, 0x1f ;  /* 0x0c201f0028097f89 */ /* 0x000ee400000e0000 */
[----:B------:R-:W-:Y:S02]  /*6cb0*/  IMAD R4, R4, 0x60, R11 ;  /* 0x0000006004047824 */ /* 0x000fe400078e020b */
[----:B------:R-:W3:Y:S01]  /*6cc0*/  SHFL.BFLY PT, R10, R7, 0x1, 0x1f ;  /* 0x0c201f00070a7f89 */ /* 0x000ee200000e0000 */
[----:B------:R-:W-:Y:S01]  /*6cd0*/  BAR.SYNC.DEFER_BLOCKING 0x0 ;  /* 0x0000000000007b1d */ /* 0x000fe20000010000 */
[----:B0-----:R-:W-:Y:S01]  /*6ce0*/  FADD.FTZ R17, R0, R43 ;  /* 0x0000002b00117221 */ /* 0x001fe20000010000 */
[----:B------:R-:W-:Y:S01]  /*6cf0*/  LOP3.LUT R0, R2, 0xffffffc0, RZ, 0xc0, !PT ;  /* 0xffffffc002007812 */ /* 0x000fe200078ec0ff */
[----:B----4-:R-:W-:Y:S01]  /*6d00*/  ULEA UR4, UR5, UR4, 0x18 ;  /* 0x0000000405047291 */ /* 0x010fe2000f8ec03f */
[----:B-1----:R-:W-:-:S02]  /*6d10*/  FADD.FTZ R15, R3, R44 ;  /* 0x0000002c030f7221 */ /* 0x002fc40000010000 */
[----:B------:R-:W-:Y:S01]  /*6d20*/  ISETP.NE.OR P5, PT, R0, 0x40, P2 ;  /* 0x000000400000780c */ /* 0x000fe200017a5670 */
[----:B------:R-:W-:Y:S02]  /*6d30*/  VIADD R0, R2, 0x1f ;  /* 0x0000001f02007836 */ /* 0x000fe40000000000 */
        /* <DEDUP_REMOVED lines=28> */
.L_x_29295:
[----:B------:R-:W-:Y:S05]  /*6f00*/  BSYNC B0 ;  /* 0x0000000000007941 */ /* 0x000fea0003800000 */
.L_x_29294:
        /* <DEDUP_REMOVED lines=22> */
.L_x_29297:
[----:B------:R-:W-:Y:S05]  /*7070*/  BSYNC B0 ;  /* 0x0000000000007941 */ /* 0x000fea0003800000 */
.L_x_29296:
        /* <DEDUP_REMOVED lines=19> */
[----:B------:R-:W-:Y:S01]  /*71b0*/  ULDC.64 UR8, c[0x0][0x220] ;  /* 0x0000880000087ab9 */ /* 0x000fe20000000a00 */
[C---:B------:R-:W-:Y:S01]  /*71c0*/  IADD3 R3, P0, R11.reuse, UR4, RZ ;  /* 0x000000040b037c10 */ /* 0x040fe2000ff1e0ff */
[C---:B------:R-:W-:Y:S02]  /*71d0*/  VIADD R7, R11.reuse, 0x40 ;  /* 0x000000400b077836 */ /* 0x040fe40000000000 */
[C---:B------:R-:W-:Y:S02]  /*71e0*/  IADD3 R5, P1, R0.reuse, UR4, RZ ;  /* 0x0000000400057c10 */ /* 0x040fe4000ff3e0ff */
[C---:B------:R-:W-:Y:S02]  /*71f0*/  LEA.HI.X.SX32 R8, R11.reuse, UR7, 0x1, P0 ;  /* 0x000000070b087c11 */ /* 0x040fe400080f0eff */
[----:B------:R-:W-:Y:S01]  /*7200*/  LEA.HI.X.SX32 R6, R0, UR7, 0x1, P1 ;  /* 0x0000000700067c11 */ /* 0x000fe200088f0eff */
[----:B------:R-:W-:Y:S01]  /*7210*/  VIADD R0, R11, 0x20 ;  /* 0x000000200b007836 */ /* 0x000fe20000000000 */
[----:B01----:R-:W-:-:S02]  /*7220*/  LEA R4, P1, R5, UR8, 0x2 ;  /* 0x0000000805047c11 */ /* 0x003fc4000f8210ff */
[----:B------:R-:W-:Y:S02]  /*7230*/  LEA R2, P0, R3, UR8, 0x2 ;  /* 0x0000000803027c11 */ /* 0x000fe4000f8010ff */
        /* <DEDUP_REMOVED lines=27> */
.L_x_29257:
[----:B------:R-:W-:Y:S01]  /*73f0*/  BSSY B2, `(.L_x_29298) ;  /* 0x0000007000027945 */ /* 0x000fe20003800000 */
[----:B------:R-:W-:Y:S02]  /*7400*/  IMAD.MOV.U32 R31, RZ, RZ, 0x2 ;  /* 0x00000002ff1f7424 */ /* 0x000fe400078e00ff */
[----:B------:R-:W-:Y:S02]  /*7410*/  IMAD.MOV.U32 R32, RZ, RZ, 0x1f ;  /* 0x0000001fff207424 */ /* 0x000fe400078e00ff */
[----:B------:R-:W-:-:S07]  /*7420*/  IMAD.MOV.U32 R30, RZ, RZ, -0x1 ;  /* 0xffffffffff1e7424 */ /* 0x000fce00078e00ff */
[----:B------:R-:W-:Y:S05]  /*7430*/  WARPSYNC.COLLECTIVE R30, `(.L_x_29299) ;  /* 0x000000001e087348 */ /* 0x000fea0003c00000 */
[----:B------:R0:W1:Y:S02]  /*7440*/  SHFL.BFLY P1, R29, R35, R31, R32 ;  /* 0x0c00001f231d7389 */ /* 0x0000640000020020 */
[----:B01----:R-:W-:Y:S01]  /*7450*/  ENDCOLLECTIVE ;  /* 0x000000000000791b */ /* 0x003fe20003800000 */
.L_x_29299:
[----:B------:R-:W-:Y:S05]  /*7460*/  BSYNC B2 ;  /* 0x0000000000027941 */ /* 0x000fea0003800000 */
.L_x_29298:
        /* <DEDUP_REMOVED lines=9> */
.L_x_29300:
[----:B------:R-:W-:Y:S05]  /*7500*/  BRA `(.L_x_29301) ;  /* 0xffffffb4001c7947 */ /* 0x000fea000383ffff */
.L_x_29262:
[----:B------:R-:W-:Y:S01]  /*7510*/  BSSY B2, `(.L_x_29302) ;  /* 0x0000007000027945 */ /* 0x000fe20003800000 */
[----:B------:R-:W-:Y:S02]  /*7520*/  IMAD.MOV.U32 R31, RZ, RZ, 0x2 ;  /* 0x00000002ff1f7424 */ /* 0x000fe400078e00ff */
[----:B------:R-:W-:Y:S02]  /*7530*/  IMAD.MOV.U32 R32, RZ, RZ, 0x1f ;  /* 0x0000001fff207424 */ /* 0x000fe400078e00ff */
[----:B------:R-:W-:-:S07]  /*7540*/  IMAD.MOV.U32 R30, RZ, RZ, -0x1 ;  /* 0xffffffffff1e7424 */ /* 0x000fce00078e00ff */
[----:B------:R-:W-:Y:S05]  /*7550*/  WARPSYNC.COLLECTIVE R30, `(.L_x_29303) ;  /* 0x000000001e087348 */ /* 0x000fea0003c00000 */
[----:B------:R0:W1:Y:S02]  /*7560*/  SHFL.BFLY P1, R29, R35, R31, R32 ;  /* 0x0c00001f231d7389 */ /* 0x0000640000020020 */
[----:B01----:R-:W-:Y:S01]  /*7570*/  ENDCOLLECTIVE ;  /* 0x000000000000791b */ /* 0x003fe20003800000 */
.L_x_29303:
[----:B------:R-:W-:Y:S05]  /*7580*/  BSYNC B2 ;  /* 0x0000000000027941 */ /* 0x000fea0003800000 */
.L_x_29302:
        /* <DEDUP_REMOVED lines=9> */
.L_x_29304:
[----:B------:R-:W-:Y:S05]  /*7620*/  BRA `(.L_x_29305) ;  /* 0xffffffc400647947 */ /* 0x000fea000383ffff */
.L_x_29265:
        /* <DEDUP_REMOVED lines=8> */
.L_x_29307:
[----:B------:R-:W-:Y:S05]  /*76b0*/  BSYNC B0 ;  /* 0x0000000000007941 */ /* 0x000fea0003800000 */
.L_x_29306:
        /* <DEDUP_REMOVED lines=9> */
.L_x_29308:
[----:B------:R-:W-:Y:S02]  /*7750*/  IMAD.MOV.U32 R31, RZ, RZ, 0x4 ;  /* 0x00000004ff1f7424 */ /* 0x000fe400078e00ff */
[----:B------:R-:W-:-:S05]  /*7760*/  IMAD.MOV.U32 R11, RZ, RZ, R29 ;  /* 0x000000ffff0b7224 */ /* 0x000fca00078e001d */
[----:B------:R-:W-:-:S05]  /*7770*/  FMNMX.FTZ R14, R12, R11, !PT ;  /* 0x0000000b0c0e7209 */ /* 0x000fca0007810000 */
[----:B------:R-:W-:-:S07]  /*7780*/  IMAD.MOV.U32 R35, RZ, RZ, R14 ;  /* 0x000000ffff237224 */ /* 0x000fce00078e000e */
[----:B------:R-:W-:Y:S05]  /*7790*/  WARPSYNC.COLLECTIVE R30, `(.L_x_29309) ;  /* 0x000000001e087348 */ /* 0x000fea0003c00000 */
[----:B------:R0:W1:Y:S02]  /*77a0*/  SHFL.BFLY P1, R29, R35, R31, R32 ;  /* 0x0c00001f231d7389 */ /* 0x0000640000020020 */
[----:B01----:R-:W-:Y:S01]  /*77b0*/  ENDCOLLECTIVE ;  /* 0x000000000000791b */ /* 0x003fe20003800000 */
.L_x_29309:
[----:B------:R-:W-:Y:S01]  /*77c0*/  IMAD.MOV.U32 R11, RZ, RZ, R29 ;  /* 0x000000ffff0b7224 */ /* 0x000fe200078e001d */
[----:B------:R-:W-:Y:S06]  /*77d0*/  BRA `(.L_x_29310) ;  /* 0xffffffc400cc7947 */ /* 0x000fec000383ffff */
.L_x_29311:
        /* <DEDUP_REMOVED lines=10> */
.L_x_30075:


//--------------------- .text._ZN4vllm32paged_attention_v2_reduce_kernelIfLi80ELi128ELi512EEEvPT_PKfS4_PKS1_PKii --------------------------
	.section	.text._ZN4vllm32paged_attention_v2_reduce_kernelIfLi80ELi128ELi512EEEvPT_PKfS4_PKS1_PKii,"ax",@progbits
	.align	128
        .global         _ZN4vllm32paged_attention_v2_reduce_kernelIfLi80ELi128ELi512EEEvPT_PKfS4_PKS1_PKii
        .type           _ZN4vllm32paged_attention_v2_reduce_kernelIfLi80ELi128ELi512EEEvPT_PKfS4_PKS1_PKii,@function
        .size           _ZN4vllm32paged_attention_v2_reduce_kernelIfLi80ELi128ELi512EEEvPT_PKfS4_PKS1_PKii,(.L_x_30076 - _ZN4vllm32paged_attention_v2_reduce_kernelIfLi80ELi128ELi512EEEvPT_PKfS4_PKS1_PKii)
        .other          _ZN4vllm32paged_attention_v2_reduce_kernelIfLi80ELi128ELi512EEEvPT_PKfS4_PKS1_PKii,@"STO_CUDA_ENTRY STV_DEFAULT"
_ZN4vllm32paged_attention_v2_reduce_kernelIfLi80ELi128ELi512EEEvPT_PKfS4_PKS1_PKii:
.text._ZN4vllm32paged_attention_v2_reduce_kernelIfLi80ELi128ELi512EEEvPT_PKfS4_PKS1_PKii:
        /* <DEDUP_REMOVED lines=35> */
.L_x_29315:
        /* <DEDUP_REMOVED lines=11> */
.L_x_29314:
[----:B------:R-:W-:Y:S05]  /*02e0*/  BSYNC B0 ;  /* 0x0000000000007941 */ /* 0x000fea0003800000 */
.L_x_29313:
        /* <DEDUP_REMOVED lines=39> */
.L_x_29318:
        /* <DEDUP_REMOVED lines=17> */
.L_x_29317:
[----:B------:R-:W-:Y:S05]  /*0670*/  BSYNC B0 ;  /* 0x0000000000007941 */ /* 0x000fea0003800000 */
.L_x_29316:
        /* <DEDUP_REMOVED lines=44> */
.L_x_29322:
        /* <DEDUP_REMOVED lines=9> */
.L_x_29321:
[----:B------:R-:W-:Y:S05]  /*09d0*/  BSYNC B0 ;  /* 0x0000000000007941 */ /* 0x000fea0003800000 */
.L_x_29320:
[----:B------:R-:W-:Y:S05]  /*09e0*/  @!P0 EXIT ;  /* 0x000000000000894d */ /* 0x000fea0003800000 */
[----:B------:R-:W-:-:S05]  /*09f0*/  ULDC.64 UR4, c[0x0][0x210] ;  /* 0x0000840000047ab9 */ /* 0x000fca0000000a00 */
.L_x_29323:
        /* <DEDUP_REMOVED lines=12> */
.L_x_29319:
        /* <DEDUP_REMOVED lines=9> */
.L_x_29330:
        /* <DEDUP_REMOVED lines=15> */
.L_x_29327:
        /* <DEDUP_REMOVED lines=74> */
.L_x_29326:
        /* <DEDUP_REMOVED lines=43> */
.L_x_29328:
[----:B------:R-:W-:-:S13]  /*1390*/  ISETP.NE.OR P0, PT, R20, RZ, P0 ;  /* 0x000000ff1400720c */ /* 0x000fda0000705670 */
[----:B------:R-:W-:Y:S05]  /*13a0*/  @!P0 BRA `(.L_x_29324) ;  /* 0x0000000000688947 */ /* 0x000fea0003800000 */
.L_x_29325:
        /* <DEDUP_REMOVED lines=26> */
.L_x_29324:
        /* <DEDUP_REMOVED lines=24> */
.L_x_29329:
        /* <DEDUP_REMOVED lines=10> */
.L_x_29312:
        /* <DEDUP_REMOVED lines=19> */
.L_x_29331:
        /* <DEDUP_REMOVED lines=15> */
.L_x_29332:
        /* <DEDUP_REMOVED lines=15> */
.L_x_30076:


//--------------------- .text._ZN4vllm25paged_attention_v2_kernelIffLi80ELi8ELi128ELNS_18Fp8KVCacheDataTypeE0ELb1ELi512EEEvPfS2_PT_PKS3_PKT0_S9_ifPKiSB_iPKfiiiSD_SD_iiiii --------------------------
	.section	.text._ZN4vllm25paged_attention_v2_kernelIffLi80ELi8ELi128ELNS_18Fp8KVCacheDataTypeE0ELb1ELi512EEEvPfS2_PT_PKS3_PKT0_S9_ifPKiSB_iPKfiiiSD_SD_iiiii,"ax",@progbits
	.align	128
        .global         _ZN4vllm25paged_attention_v2_kernelIffLi80ELi8ELi128ELNS_18Fp8KVCacheDataTypeE0ELb1ELi512EEEvPfS2_PT_PKS3_PKT0_S9_ifPKiSB_iPKfiiiSD_SD_iiiii
        .type           _ZN4vllm25paged_attention_v2_kernelIffLi80ELi8ELi128ELNS_18Fp8KVCacheDataTypeE0ELb1ELi512EEEvPfS2_PT_PKS3_PKT0_S9_ifPKiSB_iPKfiiiSD_SD_iiiii,@function
        .size           _ZN4vllm25paged_attention_v2_kernelIffLi80ELi8ELi128ELNS_18Fp8KVCacheDataTypeE0ELb1ELi512EEEvPfS2_PT_PKS3_PKT0_S9_ifPKiSB_iPKfiiiSD_SD_iiiii,(.L_x_30077 - _ZN4vllm25paged_attention_v2_kernelIffLi80ELi8ELi128ELNS_18Fp8KVCacheDataTypeE0ELb1ELi512EEEvPfS2_PT_PKS3_PKT0_S9_ifPKiSB_iPKfiiiSD_SD_iiiii)
        .other          _ZN4vllm25paged_attention_v2_kernelIffLi80ELi8ELi128ELNS_18Fp8KVCacheDataTypeE0ELb1ELi512EEEvPfS2_PT_PKS3_PKT0_S9_ifPKiSB_iPKfiiiSD_SD_iiiii,@"STO_CUDA_ENTRY STV_DEFAULT"
_ZN4vllm25paged_attention_v2_kernelIffLi80ELi8ELi128ELNS_18Fp8KVCacheDataTypeE0ELb1ELi512EEEvPfS2_PT_PKS3_PKT0_S9_ifPKiSB_iPKfiiiSD_SD_iiiii:
.text._ZN4vllm25paged_attention_v2_kernelIffLi80ELi8ELi128ELNS_18Fp8KVCacheDataTypeE0ELb1ELi512EEEvPfS2_PT_PKS3_PKT0_S9_ifPKiSB_iPKfiiiSD_SD_iiiii:
        /* <DEDUP_REMOVED lines=57> */
[----:B------:R-:W-:-:S04]  /*0390*/  IMAD.HI.U32 R3, R3, R11, R2 ;  /* 0x0000000b03037227 */ /* 0x000fc800078e0002 */
[----:B------:R-:W-:Y:S02]  /*03a0*/  IMAD.MOV.U32 R11, RZ, RZ, R6 ;  /* 0x000000ffff0b7224 */ /* 0x000fe400078e0006 */
[----:B------:R-:W-:Y:S02]  /*03b0*/  VIADD R2, R0, 0x7 ;  /* 0x0000000700027836 */ /* 0x000fe40000000000 */
[----:B------:R-:W-:-:S03]  /*03c0*/  IMAD.HI.U32 R6, R3, R11, RZ ;  /* 0x0000000b03067227 */ /* 0x000fc600078e00ff */
[----:B------:R-:W-:Y:S01]  /*03d0*/  SHF.R.S32.HI R3, RZ, 0x1f, R2 ;  /* 0x0000001fff037819 */ /* 0x000fe20000011402 */
[----:B------:R-:W-:Y:S01]  /*03e0*/  IMAD R4, R6, R4, R11 ;  /* 0x0000000406047224 */ /* 0x000fe200078e020b */
[----:B-1----:R-:W-:Y:S02]  /*03f0*/  SHF.R.S32.HI R11, RZ, 0x1f, R14 ;  /* 0x0000001fff0b7819 */ /* 0x002fe4000001140e */
[----:B------:R-:W-:Y:S02]  /*0400*/  LEA.HI R3, R3, R2, RZ, 0x3 ;  /* 0x0000000203037211 */ /* 0x000fe400078f18ff */
[----:B------:R-:W-:Y:S02]  /*0410*/  ISETP.GT.U32.AND P1, PT, R5, R4, PT ;  /* 0x000000040500720c */ /* 0x000fe40003f24070 */
[----:B------:R-:W-:Y:S02]  /*0420*/  SHF.R.S32.HI R2, RZ, 0x3, R3 ;  /* 0x00000003ff027819 */ /* 0x000fe40000011403 */
[----:B------:R-:W-:-:S02]  /*0430*/  LOP3.LUT R3, R8, R13, RZ, 0x3c, !PT ;  /* 0x0000000d08037212 */ /* 0x000fc400078e3cff */
[-C--:B------:R-:W-:Y:S02]  /*0440*/  LEA.HI R12, R11, R14.reuse, RZ, 0x2 ;  /* 0x0000000e0b0c7211 */ /* 0x080fe400078f10ff */
[----:B------:R-:W-:Y:S02]  /*0450*/  ISETP.GE.AND P2, PT, R3, RZ, PT ;  /* 0x000000ff0300720c */ /* 0x000fe40003f46270 */
[----:B------:R-:W-:Y:S02]  /*0460*/  LEA.HI R30, R11, R14, RZ, 0x5 ;  /* 0x0000000e0b1e7211 */ /* 0x000fe400078f28ff */
[----:B------:R-:W-:Y:S01]  /*0470*/  SHF.R.S32.HI R31, RZ, 0x2, R12 ;  /* 0x00000002ff1f7819 */ /* 0x000fe2000001140c */
[----:B------:R-:W-:Y:S01]  /*0480*/  @!P1 IMAD.IADD R4, R4, 0x1, -R5 ;  /* 0x0000000104049824 */ /* 0x000fe200078e0a05 */
[----:B------:R-:W-:Y:S01]  /*0490*/  SHF.R.S32.HI R30, RZ, 0x5, R30 ;  /* 0x00000005ff1e7819 */ /* 0x000fe2000001141e */
[----:B------:R-:W-:Y:S01]  /*04a0*/  @!P1 VIADD R6, R6, 0x1 ;  /* 0x0000000106069836 */ /* 0x000fe20000000000 */
[----:B------:R-:W-:-:S02]  /*04b0*/  ISETP.NE.AND P1, PT, R13, RZ, PT ;  /* 0x000000ff0d00720c */ /* 0x000fc40003f25270 */
[----:B------:R-:W-:Y:S02]  /*04c0*/  ISETP.GE.U32.AND P0, PT, R4, R5, PT ;  /* 0x000000050400720c */ /* 0x000fe40003f06070 */
[----:B------:R-:W-:-:S04]  /*04d0*/  LEA R5, R103, 0x40, 0x6 ;  /* 0x0000004067057811 */ /* 0x000fc800078e30ff */
[----:B------:R-:W-:-:S05]  /*04e0*/  VIMNMX R2, R2, R5, PT ;  /* 0x0000000502027248 */ /* 0x000fca0003fe0100 */
[----:B------:R-:W-:Y:S02]  /*04f0*/  IMAD R4, R103, -0x40, R2 ;  /* 0xffffffc067047824 */ /* 0x000fe400078e0202 */
[----:B------:R-:W-:Y:S01]  /*0500*/  @P0 VIADD R6, R6, 0x1 ;  /* 0x0000000106060836 */ /* 0x000fe20000000000 */
[----:B------:R-:W-:Y:S01]  /*0510*/  ISETP.GT.AND P0, PT, R14, 0x4f, PT ;  /* 0x0000004f0e00780c */ /* 0x000fe20003f04270 */
[----:B------:R-:W-:Y:S01]  /*0520*/  IMAD R5, R4, 0x8, R7 ;  /* 0x0000000804057824 */ /* 0x000fe200078e0207 */
[----:B------:R-:W-:Y:S01]  /*0530*/  LOP3.LUT R4, R12, 0xfffffffc, RZ, 0xc0, !PT ;  /* 0xfffffffc0c047812 */ /* 0x000fe200078ec0ff */
[----:B------:R-:W-:-:S03]  /*0540*/  IMAD.MOV.U32 R3, RZ, RZ, R6 ;  /* 0x000000ffff037224 */ /* 0x000fc600078e0006 */
[----:B------:R-:W-:Y:S01]  /*0550*/  VIMNMX R6, R0, R5, PT ;  /* 0x0000000500067248 */ /* 0x000fe20003fe0100 */
[----:B------:R-:W-:Y:S01]  /*0560*/  @!P2 IMAD.MOV R3, RZ, RZ, -R3 ;  /* 0x000000ffff03a224 */ /* 0x000fe200078e0a03 */
[----:B------:R-:W-:Y:S01]  /*0570*/  @!P1 LOP3.LUT R3, RZ, R13, RZ, 0x33, !PT ;  /* 0x0000000dff039212 */ /* 0x000fe200078e33ff */
[----:B------:R-:W-:Y:S02]  /*0580*/  IMAD.IADD R4, R14, 0x1, -R4 ;  /* 0x000000010e047824 */ /* 0x000fe400078e0a04 */
[----:B------:R-:W-:Y:S02]  /*0590*/  IMAD.IADD R5, R6, 0x1, -R7 ;  /* 0x0000000106057824 */ /* 0x000fe400078e0a07 */
[----:B------:R-:W-:Y:S05]  /*05a0*/  @P0 BRA `(.L_x_29334) ;  /* 0x0000000400180947 */ /* 0x000fea0003800000 */
        /* <DEDUP_REMOVED lines=27> */
.L_x_29337:
        /* <DEDUP_REMOVED lines=11> */
.L_x_29336:
[----:B------:R-:W-:Y:S05]  /*0810*/  BSYNC B1 ;  /* 0x0000000000017941 */ /* 0x000fea0003800000 */
.L_x_29335:
[----:B------:R-:W-:Y:S05]  /*0820*/  @!P1 BRA `(.L_x_29334) ;  /* 0x0000000000789947 */ /* 0x000fea0003800000 */
[----:B------:R-:W0:Y:S01]  /*0830*/  S2R R7, SR_CgaCtaId ;  /* 0x0000000000077919 */ /* 0x000e220000008800 */
[----:B------:R-:W1:Y:S01]  /*0840*/  LDC.64 R20, c[0x0][0x228] ;  /* 0x00008a00ff147b82 */ /* 0x000e620000000a00 */
[----:B------:R-:W-:Y:S01]  /*0850*/  MOV R6, 0x400 ;  /* 0x0000040000067802 */ /* 0x000fe20000000f00 */
[----:B------:R-:W-:Y:S01]  /*0860*/  IMAD R23, R15, 0x4, R4 ;  /* 0x000000040f177824 */ /* 0x000fe200078e0204 */
[----:B------:R-:W-:Y:S01]  /*0870*/  IADD3 R12, P0, R11, R12, RZ ;  /* 0x0000000c0b0c7210 */ /* 0x000fe20007f1e0ff */
[----:B------:R-:W-:-:S04]  /*0880*/  VIADD R11, R15, 0xffffff80 ;  /* 0xffffff800f0b7836 */ /* 0x000fc80000000000 */
[----:B------:R-:W-:Y:S01]  /*0890*/  IMAD.X R16, R16, 0x1, R17, P0 ;  /* 0x0000000110107824 */ /* 0x000fe200000e0611 */
[----:B-1----:R-:W-:-:S04]  /*08a0*/  LEA R14, P0, R12, R20, 0x2 ;  /* 0x000000140c0e7211 */ /* 0x002fc800078010ff */
[----:B------:R-:W-:Y:S02]  /*08b0*/  LEA.HI.X R21, R12, R21, R16, 0x2, P0 ;  /* 0x000000150c157211 */ /* 0x000fe400000f1410 */
[----:B0-----:R-:W-:-:S05]  /*08c0*/  LEA R7, R7, R6, 0x18 ;  /* 0x0000000607077211 */ /* 0x001fca00078ec0ff */
[----:B------:R-:W-:-:S04]  /*08d0*/  IMAD R6, R4, 0x50, R7 ;  /* 0x0000005004067824 */ /* 0x000fc800078e0207 */
[----:B------:R-:W-:-:S04]  /*08e0*/  IMAD R6, R15, 0x4, R6 ;  /* 0x000000040f067824 */ /* 0x000fc800078e0206 */
[----:B------:R-:W-:-:S07]  /*08f0*/  VIADD R12, R6, 0x100 ;  /* 0x00000100060c7836 */ /* 0x000fce0000000000 */
.L_x_29338:
        /* <DEDUP_REMOVED lines=17> */
.L_x_29334:
[----:B------:R-:W-:Y:S05]  /*0a10*/  BSYNC B0 ;  /* 0x0000000000007941 */ /* 0x000fea0003800000 */
.L_x_29333:
[----:B------:R-:W0:Y:S01]  /*0a20*/  LDC R14, c[0x0][0x294] ;  /* 0x0000a500ff0e7b82 */ /* 0x000e220000000800 */
[----:B------:R-:W-:Y:S01]  /*0a30*/  VIADD R7, R0, 0xffffffff ;  /* 0xffffffff00077836 */ /* 0x000fe20000000000 */
[----:B------:R-:W-:Y:S01]  /*0a40*/  ULDC UR4, c[0x0][0x288] ;  /* 0x0000a20000047ab9 */ /* 0x000fe20000000800 */
[----:B------:R-:W-:Y:S01]  /*0a50*/  ULDC UR9, c[0x0][0x26c] ;  /* 0x00009b0000097ab9 */ /* 0x000fe20000000800 */
[----:B------:R-:W-:Y:S01]  /*0a60*/  ULDC UR12, c[0x0][0x26c] ;  /* 0x00009b00000c7ab9 */ /* 0x000fe20000000800 */
[----:B------:R-:W-:Y:S01]  /*0a70*/  ULDC UR8, c[0x0][0x244] ;  /* 0x0000910000087ab9 */ /* 0x000fe20000000800 */
[----:B------:R-:W-:Y:S01]  /*0a80*/  IABS R13, R7 ;  /* 0x00000007000d7213 */ /* 0x000fe20000000000 */
        /* <DEDUP_REMOVED lines=15> */
[----:B------:R-:W-:Y:S02]  /*0b80*/  ULDC UR4, c[0x0][0x258] ;  /* 0x0000960000047ab9 */ /* 0x000fe40000000800 */
        /* <DEDUP_REMOVED lines=21> */
[----:B------:R-:W-:Y:S01]  /*0ce0*/  ISETP.GE.AND P0, PT, R9, R2, PT ;  /* 0x000000020900720c */ /* 0x000fe20003f06270 */
[----:B------:R-:W-:-:S02]  /*0cf0*/  VIADD R11, R11, 0x1 ;  /* 0x000000010b0b7836 */ /* 0x000fc40000000000 */
[----:B------:R-:W-:-:S04]  /*0d00*/  IMAD.MOV.U32 R7, RZ, RZ, R12 ;  /* 0x000000ffff077224 */ /* 0x000fc800078e000c */
[----:B------:R-:W-:Y:S01]  /*0d10*/  @!P2 IMAD.MOV R7, RZ, RZ, -R7 ;  /* 0x000000ffff07a224 */ /* 0x000fe200078e0a07 */
[----:B------:R-:W-:-:S05]  /*0d20*/  @!P1 LOP3.LUT R7, RZ, R14, RZ, 0x33, !PT ;  /* 0x0000000eff079212 */ /* 0x000fca00078e33ff */
        /* <DEDUP_REMOVED lines=25> */
[----:B------:R-:W-:Y:S01]  /*0ec0*/  VIADD R35, R4, 0x44 ;  /* 0x0000004404237836 */ /* 0x000fe20000000000 */
[----:B------:R-:W-:Y:S01]  /*0ed0*/  SHF.R.S32.HI R17, RZ, 0x1f, R6 ;  /* 0x0000001fff117819 */ /* 0x000fe20000011406 */
[----:B------:R-:W-:Y:S01]  /*0ee0*/  ULDC UR4, c[0x0][0x270] ;  /* 0x00009c0000047ab9 */ /* 0x000fe20000000800 */
[----:B------:R-:W-:Y:S01]  /*0ef0*/  LOP3.LUT R13, R36, 0xfffffffc, RZ, 0xc0, !PT ;  /* 0xfffffffc240d7812 */ /* 0x000fe200078ec0ff */
        /* <DEDUP_REMOVED lines=8> */
[C---:B------:R-:W-:Y:S01]  /*0f80*/  IMAD.SHL.U32 R50, R38.reuse, 0x8, RZ ;  /* 0x0000000826327824 */ /* 0x040fe200078e00ff */
        /* <DEDUP_REMOVED lines=15> */
[----:B------:R-:W-:Y:S01]  /*1080*/  IMAD.SHL.U32 R49, R37, 0x8, RZ ;  /* 0x0000000825317824 */ /* 0x000fe200078e00ff */
        /* <DEDUP_REMOVED lines=13> */
[----:B------:R-:W1:Y:S01]  /*1160*/  S2R R6, SR_CgaCtaId ;  /* 0x0000000000067919 */ /* 0x000e620000008800 */
[----:B------:R-:W-:Y:S01]  /*1170*/  SHF.R.S32.HI R23, RZ, 0x1f, R22 ;  /* 0x0000001fff177819 */ /* 0x000fe20000011416 */
[----:B------:R-:W-:Y:S01]  /*1180*/  IMAD.SHL.U32 R55, R43, 0x8, RZ ;  /* 0x000000082b377824 */ /* 0x000fe200078e00ff */
[----:B------:R-:W-:-:S02]  /*1190*/  LEA.HI R56, R8, R21, RZ, 0x2 ;  /* 0x0000001508387211 */ /* 0x000fc400078f10ff */
[----:B------:R-:W-:Y:S02]  /*11a0*/  SHF.R.S32.HI R27, RZ, 0x1f, R26 ;  /* 0x0000001fff1b7819 */ /* 0x000fe4000001141a */
[----:B------:R-:W-:Y:S02]  /*11b0*/  LEA.HI R57, R23, R22, RZ, 0x2 ;  /* 0x0000001617397211 */ /* 0x000fe400078f10ff */
        /* <DEDUP_REMOVED lines=16> */
[----:B------:R-:W-:Y:S01]  /*12c0*/  SHF.R.S32.HI R47, RZ, 0x1f, R33 ;  /* 0x0000001fff2f7819 */ /* 0x000fe20000011421 */
[----:B------:R-:W-:Y:S01]  /*12d0*/  IMAD R8, R3, UR4, RZ ;  /* 0x0000000403087c24 */ /* 0x000fe2000f8e02ff */
[----:B------:R-:W-:Y:S01]  /*12e0*/  LOP3.LUT R26, R62, 0xfffffffc, RZ, 0xc0, !PT ;  /* 0xfffffffc3e1a7812 */ /* 0x000fe200078ec0ff */
[----:B------:R-:W-:Y:S01]  /*12f0*/  IMAD.SHL.U32 R60, R60, 0x8, RZ ;  /* 0x000000083c3c7824 */ /* 0x000fe200078e00ff */
[----:B------:R-:W-:Y:S01]  /*1300*/  SHF.R.S32.HI R44, RZ, 0x1f, R27 ;  /* 0x0000001fff2c7819 */ /* 0x000fe2000001141b */
[----:B------:R-:W-:Y:S01]  /*1310*/  IMAD.SHL.U32 R61, R61, 0x8, RZ ;  /* 0x000000083d3d7824 */ /* 0x000fe200078e00ff */
[----:B------:R-:W-:Y:S01]  /*1320*/  IADD3 R58, P0, R8, R33, RZ ;  /* 0x00000021083a7210 */ /* 0x000fe20007f1e0ff */
[----:B------:R-:W-:Y:S01]  /*1330*/  IMAD.IADD R25, R35, 0x1, -R26 ;  /* 0x0000000123197824 */ /* 0x000fe200078e0a1a */
[----:B------:R-:W-:Y:S01]  /*1340*/  LEA.HI R63, R44, R27, RZ, 0x2 ;  /* 0x0000001b2c3f7211 */ /* 0x000fe200078f10ff */
[----:B------:R-:W-:Y:S01]  /*1350*/  IMAD.SHL.U32 R62, R62, 0x8, RZ ;  /* 0x000000083e3e7824 */ /* 0x000fe200078e00ff */
[----:B------:R-:W-:Y:S01]  /*1360*/  LEA.HI R64, R46, R45, RZ, 0x2 ;  /* 0x0000002d2e407211 */ /* 0x000fe200078f10ff */
[----:B------:R-:W-:Y:S01]  /*1370*/  ULDC UR4, c[0x0][0x28c] ;  /* 0x0000a30000047ab9 */ /* 0x000fe20000000800 */
[----:B------:R-:W-:-:S02]  /*1380*/  LEA.HI.X.SX32 R59, R8, R47, 0x1, P0 ;  /* 0x0000002f083b7211 */ /* 0x000fc400000f0eff */
[----:B------:R-:W-:Y:S02]  /*1390*/  MOV R35, 0x400 ;  /* 0x0000040000237802 */ /* 0x000fe40000000f00 */
[----:B-----5:R-:W-:Y:S02]  /*13a0*/  FSETP.NEU.FTZ.AND P0, PT, R97, RZ, PT ;  /* 0x000000ff6100720b */ /* 0x020fe40003f1d000 */
[C---:B------:R-:W-:Y:S01]  /*13b0*/  LOP3.LUT R26, R63.reuse, 0xfffffffc, RZ, 0xc0, !PT ;  /* 0xfffffffc3f1a7812 */ /* 0x040fe200078ec0ff */
[----:B------:R-:W-:Y:S01]  /*13c0*/  IMAD.SHL.U32 R63, R63, 0x8, RZ ;  /* 0x000000083f3f7824 */ /* 0x000fe200078e00ff */
[C---:B------:R-:W-:Y:S01]  /*13d0*/  LOP3.LUT R44, R64.reuse, 0xfffffffc, RZ, 0xc0, !PT ;  /* 0xfffffffc402c7812 */ /* 0x040fe200078ec0ff */
[----:B------:R-:W-:Y:S01]  /*13e0*/  IMAD.SHL.U32 R64, R64, 0x8, RZ ;  /* 0x0000000840407824 */ /* 0x000fe200078e00ff */
[----:B-1----:R-:W-:Y:S01]  /*13f0*/  LEA R47, R6, R35, 0x18 ;  /* 0x00000023062f7211 */ /* 0x002fe200078ec0ff */
[----:B------:R-:W-:Y:S01]  /*1400*/  IMAD.IADD R26, R27, 0x1, -R26 ;  /* 0x000000011b1a7824 */ /* 0x000fe200078e0a1a */
[----:B------:R-:W-:Y:S01]  /*1410*/  LOP3.LUT R50, R50, 0xffffffe0, RZ, 0xc0, !PT ;  /* 0xffffffe032327812 */ /* 0x000fe200078ec0ff */
[----:B------:R-:W-:Y:S01]  /*1420*/  IMAD.IADD R27, R45, 0x1, -R44 ;  /* 0x000000012d1b7824 */ /* 0x000fe200078e0a2c */
[----:B0-----:R-:W-:Y:S01]  /*1430*/  SHF.R.S32.HI R45, RZ, 0x1f, R48 ;  /* 0x0000001fff2d7819 */ /* 0x001fe20000011430 */
[----:B------:R-:W-:Y:S01]  /*1440*/  IMAD R46, R4, 0x50, R47 ;  /* 0x00000050042e7824 */ /* 0x000fe200078e022f */
        /* <DEDUP_REMOVED lines=60> */
.L_x_29346:
        /* <DEDUP_REMOVED lines=65> */
[----:B------:R-:W-:Y:S01]  /*1c20*/  SHF.R.S32.HI R78, RZ, 0x1f, R4 ;  /* 0x0000001fff4e7819 */ /* 0x000fe20000011404 */
[----:B------:R-:W-:-:S02]  /*1c30*/  IMAD.SHL.U32 R33, R33, 0x8, RZ ;  /* 0x0000000821217824 */ /* 0x000fc400078e00ff */
[----:B------:R-:W-:Y:S01]  /*1c40*/  IMAD.IADD R40, R35, 0x1, -R36 ;  /* 0x0000000123287824 */ /* 0x000fe200078e0a24 */
[----:B------:R-:W-:Y:S01]  /*1c50*/  LOP3.LUT R35, R30, 0xffffffe0, RZ, 0xc0, !PT ;  /* 0xffffffe01e237812 */ /* 0x000fe200078ec0ff */
[----:B------:R-:W-:Y:S01]  /*1c60*/  IMAD.IADD R31, R31, 0x1, -R34 ;  /* 0x000000011f1f7824 */ /* 0x000fe200078e0a22 */
[----:B------:R-:W-:Y:S02]  /*1c70*/  LOP3.LUT R39, R38, 0xffffffe0, RZ, 0xc0, !PT ;  /* 0xffffffe026277812 */ /* 0x000fe400078ec0ff */
[----:B------:R-:W-:Y:S02]  /*1c80*/  SHF.R.S32.HI R76, RZ, 0x1f, R35 ;  /* 0x0000001fff4c7819 */ /* 0x000fe40000011423 */
[----:B------:R-:W-:Y:S02]  /*1c90*/  SHF.R.S32.HI R30, RZ, 0x1f, R32 ;  /* 0x0000001fff1e7819 */ /* 0x000fe40000011420 */
[----:B------:R-:W-:Y:S02]  /*1ca0*/  LOP3.LUT R33, R33, 0xffffffe0, RZ, 0xc0, !PT ;  /* 0xffffffe021217812 */ /* 0x000fe400078ec0ff */
[----:B------:R-:W-:-:S02]  /*1cb0*/  SHF.R.S32.HI R38, RZ, 0x1f, R39 ;  /* 0x0000001fff267819 */ /* 0x000fc40000011427 */
[----:B------:R-:W-:Y:S02]  /*1cc0*/  SHF.R.S32.HI R41, RZ, 0x1f, R40 ;  /* 0x0000001fff297819 */ /* 0x000fe40000011428 */
[----:B------:R-:W-:Y:S02]  /*1cd0*/  SHF.R.S32.HI R34, RZ, 0x1f, R33 ;  /* 0x0000001fff227819 */ /* 0x000fe40000011421 */
[----:B--2---:R-:W-:Y:S01]  /*1ce0*/  SHF.R.S32.HI R29, RZ, 0x1f, R28 ;  /* 0x0000001fff1d7819 */ /* 0x004fe2000001141c */
[----:B------:R-:W-:-:S04]  /*1cf0*/  IMAD.WIDE.U32 R36, R28, UR9, R58 ;  /* 0x000000091c247c25 */ /* 0x000fc8000f8e003a */
[----:B------:R-:W-:Y:S01]  /*1d00*/  IMAD R29, R29, UR9, RZ ;  /* 0x000000091d1d7c24 */ /* 0x000fe2000f8e02ff */
[-C--:B------:R-:W-:Y:S02]  /*1d10*/  IADD3 R35, P1, P2, R35, R36.reuse, R32 ;  /* 0x0000002423237210 */ /* 0x080fe40007a3e020 */
[-C--:B------:R-:W-:Y:S01]  /*1d20*/  IADD3 R32, P5, P6, R39, R36.reuse, R40 ;  /* 0x0000002427207210 */ /* 0x080fe20007ebe028 */
[----:B------:R-:W-:Y:S01]  /*1d30*/  IMAD R29, R28, R45, R29 ;  /* 0x0000002d1c1d7224 */ /* 0x000fe200078e021d */
[--C-:B------:R-:W-:Y:S02]  /*1d40*/  IADD3 R28, P3, P4, R33, R36, R31.reuse ;  /* 0x00000024211c7210 */ /* 0x100fe40007c7e01f */
[----:B------:R-:W-:Y:S01]  /*1d50*/  SHF.R.S32.HI R31, RZ, 0x1f, R31 ;  /* 0x0000001fff1f7819 */ /* 0x000fe2000001141f */
[----:B------:R-:W-:Y:S01]  /*1d60*/  IMAD.IADD R37, R37, 0x1, R29 ;  /* 0x0000000125257824 */ /* 0x000fe200078e021d */
[----:B------:R-:W-:-:S04]  /*1d70*/  SHF.R.S32.HI R40, RZ, 0x1f, R48 ;  /* 0x0000001fff287819 */ /* 0x000fc80000011430 */
[-C--:B------:R-:W-:Y:S02]  /*1d80*/  IADD3.X R76, R76, R37.reuse, R30, P1, P2 ;  /* 0x000000254c4c7210 */ /* 0x080fe40000fe441e */
[----:B------:R-:W-:Y:S02]  /*1d90*/  IADD3.X R41, R38, R37, R41, P5, P6 ;  /* 0x0000002526297210 */ /* 0x000fe40002fec429 */
[----:B------:R-:W-:Y:S02]  /*1da0*/  SHF.R.S32.HI R30, RZ, 0x1f, R47 ;  /* 0x0000001fff1e7819 */ /* 0x000fe4000001142f */
[----:B------:R-:W-:Y:S02]  /*1db0*/  SHF.R.S32.HI R38, RZ, 0x1f, R49 ;  /* 0x0000001fff267819 */ /* 0x000fe40000011431 */
[-C--:B------:R-:W-:Y:S02]  /*1dc0*/  IADD3 R39, P1, P2, R47, R36.reuse, R12 ;  /* 0x000000242f277210 */ /* 0x080fe40007a3e00c */
[----:B------:R-:W-:-:S02]  /*1dd0*/  IADD3 R33, P5, P6, R49, R36, R14 ;  /* 0x0000002431217210 */ /* 0x000fc40007ebe00e */
[-C--:B------:R-:W-:Y:S02]  /*1de0*/  IADD3.X R31, R34, R37.reuse, R31, P3, P4 ;  /* 0x00000025221f7210 */ /* 0x080fe40001fe841f */
[-C--:B------:R-:W-:Y:S02]  /*1df0*/  IADD3.X R42, R30, R37.reuse, R42, P1, P2 ;  /* 0x000000251e2a7210 */ /* 0x080fe40000fe442a */
[----:B------:R-:W-:Y:S02]  /*1e00*/  IADD3.X R38, R38, R37, R43, P5, P6 ;  /* 0x0000002526267210 */ /* 0x000fe40002fec42b */
[--C-:B------:R-:W-:Y:S02]  /*1e10*/  SHF.R.S32.HI R34, RZ, 0x1f, R13.reuse ;  /* 0x0000001fff227819 */ /* 0x100fe4000001140d */
[-C--:B------:R-:W-:Y:S02]  /*1e20*/  IADD3 R29, P3, P4, R48, R36.reuse, R13 ;  /* 0x00000024301d7210 */ /* 0x080fe40007c7e00d */
[----:B------:R-:W-:-:S02]  /*1e30*/  IADD3 R43, P1, R4, R36, RZ ;  /* 0x00000024042b7210 */ /* 0x000fc40007f3e0ff */
[----:B------:R-:W-:Y:S02]  /*1e40*/  IADD3.X R40, R40, R37, R34, P3, P4 ;  /* 0x0000002528287210 */ /* 0x000fe40001fe8422 */
[----:B------:R-:W-:Y:S01]  /*1e50*/  LEA R108, P3, R35, UR6, 0x2 ;  /* 0x00000006236c7c11 */ /* 0x000fe2000f8610ff */
[----:B------:R-:W-:Y:S01]  /*1e60*/  IMAD.X R78, R78, 0x1, R37, P1 ;  /* 0x000000014e4e7824 */ /* 0x000fe200008e0625 */
[----:B------:R-:W-:Y:S02]  /*1e70*/  LEA R34, P2, R43, UR6, 0x2 ;  /* 0x000000062b227c11 */ /* 0x000fe4000f8410ff */
[----:B------:R-:W-:Y:S02]  /*1e80*/  LEA R104, P1, R32, UR6, 0x2 ;  /* 0x0000000620687c11 */ /* 0x000fe4000f8210ff */
[----:B------:R-:W-:Y:S02]  /*1e90*/  LEA R30, P4, R28, UR6, 0x2 ;  /* 0x000000061c1e7c11 */ /* 0x000fe4000f8810ff */
[----:B------:R-:W-:-:S02]  /*1ea0*/  LEA.HI.X R109, R35, UR7, R76, 0x2, P3 ;  /* 0x00000007236d7c11 */ /* 0x000fc400098f144c */
[----:B------:R-:W-:Y:S02]  /*1eb0*/  LEA.HI.X R35, R43, UR7, R78, 0x2, P2 ;  /* 0x000000072b237c11 */ /* 0x000fe400090f144e */
[----:B------:R-:W-:Y:S01]  /*1ec0*/  LEA.HI.X R105, R32, UR7, R41, 0x2, P1 ;  /* 0x0000000720697c11 */ /* 0x000fe200088f1429 */
[----:B------:R-:W2:Y:S01]  /*1ed0*/  LDG.E.CONSTANT R116, desc[UR10][R108.64] ;  /* 0x0000000a6c747981 */ /* 0x000ea2000c1e9900 */
[----:B------:R-:W-:Y:S02]  /*1ee0*/  LEA.HI.X R31, R28, UR7, R31, 0x2, P4 ;  /* 0x000000071c1f7c11 */ /* 0x000fe4000a0f141f */
[----:B------:R-:W-:Y:S01]  /*1ef0*/  LEA R106, P2, R39, UR6, 0x2 ;  /* 0x00000006276a7c11 */ /* 0x000fe2000f8410ff */
[----:B------:R0:W3:Y:S01]  /*1f00*/  LDG.E.CONSTANT R117, desc[UR10][R34.64] ;  /* 0x0000000a22757981 */ /* 0x0000e2000c1e9900 */
[----:B------:R-:W-:Y:S02]  /*1f10*/  LEA R32, P1, R33, UR6, 0x2 ;  /* 0x0000000621207c11 */ /* 0x000fe4000f8210ff */
[----:B------:R-:W-:Y:S01]  /*1f20*/  LEA R28, P3, R29, UR6, 0x2 ;  /* 0x000000061d1c7c11 */ /* 0x000fe2000f8610ff */
[----:B------:R1:W4:Y:S01]  /*1f30*/  LDG.E.CONSTANT R119, desc[UR10][R30.64] ;  /* 0x0000000a1e777981 */ /* 0x000322000c1e9900 */
[----:B------:R-:W-:-:S02]  /*1f40*/  IADD3 R77, P5, P6, R50, R36, R15 ;  /* 0x00000024324d7210 */ /* 0x000fc40007ebe00f */
[----:B------:R-:W-:Y:S02]  /*1f50*/  LEA.HI.X R107, R39, UR7, R42, 0x2, P2 ;  /* 0x00000007276b7c11 */ /* 0x000fe400090f142a */
[----:B------:R-:W-:Y:S02]  /*1f60*/  LEA.HI.X R33, R33, UR7, R38, 0x2, P1 ;  /* 0x0000000721217c11 */ /* 0x000fe400088f1426 */
[----:B------:R-:W-:Y:S01]  /*1f70*/  LEA.HI.X R29, R29, UR7, R40, 0x2, P3 ;  /* 0x000000071d1d7c11 */ /* 0x000fe200098f1428 */
[----:B------:R-:W5:Y:S01]  /*1f80*/  LDG.E.CONSTANT R111, desc[UR10][R106.64] ;  /* 0x0000000a6a6f7981 */ /* 0x000f62000c1e9900 */
[-C--:B------:R-:W-:Y:S02]  /*1f90*/  IADD3 R43, P1, P2, R51, R36.reuse, R16 ;  /* 0x00000024332b7210 */ /* 0x080fe40007a3e010 */
[----:B------:R-:W-:Y:S01]  /*1fa0*/  IADD3 R40, P3, P4, R52, R36, R17 ;  /* 0x0000002434287210 */ /* 0x000fe20007c7e011 */
[----:B------:R-:W5:Y:S01]  /*1fb0*/  LDG.E.CONSTANT R113, desc[UR10][R32.64] ;  /* 0x0000000a20717981 */ /* 0x000f62000c1e9900 */
[----:B------:R-:W-:-:S02]  /*1fc0*/  IADD3.X R112, R65, R37, R66, P5, P6 ;  /* 0x0000002541707210 */ /* 0x000fc40002fec442 */
[----:B------:R-:W-:Y:S02]  /*1fd0*/  IADD3 R38, P6, P5, R53, R36, R18 ;  /* 0x0000002435267210 */ /* 0x000fe40007dde012 */
[-C--:B------:R-:W-:Y:S02]  /*1fe0*/  IADD3.X R110, R67, R37.reuse, R68, P1, P2 ;  /* 0x00000025436e7210 */ /* 0x080fe40000fe4444 */
[----:B------:R-:W-:Y:S02]  /*1ff0*/  LEA R78, P1, R43, UR6, 0x2 ;  /* 0x000000062b4e7c11 */ /* 0x000fe4000f8210ff */
[-C--:B------:R-:W-:Y:S02]  /*2000*/  IADD3.X R41, R69, R37.reuse, R70, P3, P4 ;  /* 0x0000002545297210 */ /* 0x080fe40001fe8446 */
[----:B------:R-:W-:Y:S02]  /*2010*/  LEA R42, P4, R38, UR6, 0x2 ;  /* 0x00000006262a7c11 */ /* 0x000fe4000f8810ff */
[----:B------:R-:W-:-:S02]  /*2020*/  IADD3.X R39, R71, R37, R72, P6, P5 ;  /* 0x0000002547277210 */ /* 0x000fc400037ea448 */
[----:B------:R-:W-:Y:S02]  /*2030*/  LEA.HI.X R79, R43, UR7, R110, 0x2, P1 ;  /* 0x000000072b4f7c11 */ /* 0x000fe400088f146e */
[----:B------:R-:W-:Y:S01]  /*2040*/  LEA R82, P2, R77, UR6, 0x2 ;  /* 0x000000064d527c11 */ /* 0x000fe2000f8410ff */
[----:B------:R-:W5:Y:S01]  /*2050*/  LDG.E.CONSTANT R110, desc[UR10][R104.64] ;  /* 0x0000000a686e7981 */ /* 0x000f62000c1e9900 */
[----:B------:R-:W-:Y:S02]  /*2060*/  LEA.HI.X R43, R38, UR7, R39, 0x2, P4 ;  /* 0x00000007262b7c11 */ /* 0x000fe4000a0f1427 */
[----:B------:R-:W-:Y:S02]  /*2070*/  IADD3 R39, P4, P5, R55, R36, R20 ;  /* 0x0000002437277210 */ /* 0x000fe40007d9e014 */
[----:B------:R-:W-:Y:S01]  /*2080*/  LEA.HI.X R83, R77, UR7, R112, 0x2, P2 ;  /* 0x000000074d537c11 */ /* 0x000fe200090f1470 */
[----:B------:R-:W5:Y:S01]  /*2090*/  LDG.E.CONSTANT R107, desc[UR10][R42.64] ;  /* 0x0000000a2a6b7981 */ /* 0x000f62000c1e9900 */
[----:B------:R-:W-:-:S02]  /*20a0*/  LEA R76, P3, R40, UR6, 0x2 ;  /* 0x00000006284c7c11 */ /* 0x000fc4000f8610ff */
[----:B------:R-:W-:Y:S01]  /*20b0*/  IADD3.X R112, R75, R37, R80, P4, P5 ;  /* 0x000000254b707210 */ /* 0x000fe200027ea450 */
[----:B------:R-:W5:Y:S01]  /*20c0*/  LDG.E.CONSTANT R104, desc[UR10][R82.64] ;  /* 0x0000000a52687981 */ /* 0x000f62000c1e9900 */
[C---:B------:R-:W-:Y:S02]  /*20d0*/  LEA R38, P6, R39.reuse, UR6, 0x2 ;  /* 0x0000000627267c11 */ /* 0x040fe4000f8c10ff */
[----:B------:R-:W-:Y:S01]  /*20e0*/  LEA.HI.X R77, R40, UR7, R41, 0x2, P3 ;  /* 0x00000007284d7c11 */ /* 0x000fe200098f1429 */
[----:B------:R-:W5:Y:S01]  /*20f0*/  LDG.E.CONSTANT R105, desc[UR10][R78.64] ;  /* 0x0000000a4e697981 */ /* 0x000f62000c1e9900 */
[----:B------:R-:W-:Y:S02]  /*2100*/  IADD3 R41, P1, P2, R54, R36, R19 ;  /* 0x0000002436297210 */ /* 0x000fe40007a3e013 */
[----:B------:R-:W-:Y:S01]  /*2110*/  LEA.HI.X R39, R39, UR7, R112, 0x2, P6 ;  /* 0x0000000727277c11 */ /* 0x000fe2000b0f1470 */
[----:B------:R-:W5:Y:S01]  /*2120*/  LDG.E.CONSTANT R106, desc[UR10][R76.64] ;  /* 0x0000000a4c6a7981 */ /* 0x000f62000c1e9900 */
[----:B------:R-:W-:-:S03]  /*2130*/  LEA R40, P3, R41, UR6, 0x2 ;  /* 0x0000000629287c11 */ /* 0x000fc6000f8610ff */
[----:B------:R1:W5:Y:S01]  /*2140*/  LDG.E.CONSTANT R112, desc[UR10][R28.64] ;  /* 0x0000000a1c707981 */ /* 0x000362000c1e9900 */
[-C--:B------:R-:W-:Y:S02]  /*2150*/  IADD3.X R114, R73, R37.reuse, R74, P1, P2 ;  /* 0x0000002549727210 */ /* 0x080fe40000fe444a */
[-C--:B0-----:R-:W-:Y:S02]  /*2160*/  IADD3 R35, P1, P2, R56, R36.reuse, R21 ;  /* 0x0000002438237210 */ /* 0x081fe40007a3e015 */
[----:B-1----:R-:W-:Y:S02]  /*2170*/  IADD3 R31, P4, P5, R57, R36, R22 ;  /* 0x00000024391f7210 */ /* 0x002fe40007d9e016 */
[----:B------:R-:W-:Y:S02]  /*2180*/  LEA.HI.X R41, R41, UR7, R114, 0x2, P3 ;  /* 0x0000000729297c11 */ /* 0x000fe400098f1472 */
[----:B------:R-:W-:Y:S02]  /*2190*/  IADD3.X R114, R81, R37, R84, P1, P2 ;  /* 0x0000002551727210 */ /* 0x000fe40000fe4454 */
[----:B------:R-:W-:-:S02]  /*21a0*/  LEA R30, P1, R31, UR6, 0x2 ;  /* 0x000000061f1e7c11 */ /* 0x000fc4000f8210ff */
[-C--:B------:R-:W-:Y:S02]  /*21b0*/  IADD3.X R108, R85, R37.reuse, R86, P4, P5 ;  /* 0x00000025556c7210 */ /* 0x080fe400027ea456 */
[----:B------:R-:W-:Y:S02]  /*21c0*/  LEA R34, P3, R35, UR6, 0x2 ;  /* 0x0000000623227c11 */ /* 0x000fe4000f8610ff */
[----:B------:R-:W-:Y:S02]  /*21d0*/  LEA.HI.X R31, R31, UR7, R108, 0x2, P1 ;  /* 0x000000071f1f7c11 */ /* 0x000fe400088f146c */
[----:B------:R-:W-:Y:S02]  /*21e0*/  IADD3 R29, P1, P2, R60, R36, R23 ;  /* 0x000000243c1d7210 */ /* 0x000fe40007a3e017 */
[----:B------:R-:W-:Y:S01]  /*21f0*/  LEA.HI.X R35, R35, UR7, R114, 0x2, P3 ;  /* 0x0000000723237c11 */ /* 0x000fe200098f1472 */
[----:B------:R-:W5:Y:S01]  /*2200*/  LDG.E.CONSTANT R115, desc[UR10][R30.64] ;  /* 0x0000000a1e737981 */ /* 0x000f62000c1e9900 */
[----:B------:R-:W-:-:S02]  /*2210*/  IADD3.X R108, R87, R37, R88, P1, P2 ;  /* 0x00000025576c7210 */ /* 0x000fc40000fe4458 */
[----:B------:R-:W-:Y:S02]  /*2220*/  IADD3 R109, P4, P5, R61, R36, R24 ;  /* 0x000000243d6d7210 */ /* 0x000fe40007d9e018 */
[----:B------:R-:W-:Y:S02]  /*2230*/  LEA R28, P3, R29, UR6, 0x2 ;  /* 0x000000061d1c7c11 */ /* 0x000fe4000f8610ff */
[----:B------:R-:W-:Y:S02]  /*2240*/  LEA R32, P1, R109, UR6, 0x2 ;  /* 0x000000066d207c11 */ /* 0x000fe4000f8210ff */
[----:B------:R-:W-:Y:S02]  /*2250*/  IADD3.X R114, R89, R37, R90, P4, P5 ;  /* 0x0000002559727210 */ /* 0x000fe400027ea45a */
[----:B------:R-:W-:Y:S02]  /*2260*/  LEA.HI.X R29, R29, UR7, R108, 0x2, P3 ;  /* 0x000000071d1d7c11 */ /* 0x000fe400098f146c */
[----:B------:R0:W5:Y:S01]  /*2270*/  LDG.E.CONSTANT R108, desc[UR10][R40.64] ;  /* 0x0000000a286c7981 */ /* 0x000162000c1e9900 */
[----:B------:R-:W-:-:S03]  /*2280*/  LEA.HI.X R33, R109, UR7, R114, 0x2, P1 ;  /* 0x000000076d217c11 */ /* 0x000fc600088f1472 */
[----:B------:R-:W5:Y:S01]  /*2290*/  LDG.E.CONSTANT R109, desc[UR10][R38.64] ;  /* 0x0000000a266d7981 */ /* 0x000f62000c1e9900 */
[----:B------:R-:W-:-:S03]  /*22a0*/  IADD3 R79, P5, P6, R62, R36, R25 ;  /* 0x000000243e4f7210 */ /* 0x000fc60007ebe019 */
[----:B------:R-:W5:Y:S01]  /*22b0*/  LDG.E.CONSTANT R114, desc[UR10][R34.64] ;  /* 0x0000000a22727981 */ /* 0x000f62000c1e9900 */
[-C--:B------:R-:W-:Y:S02]  /*22c0*/  IADD3 R77, P4, P3, R63, R36.reuse, R26 ;  /* 0x000000243f4d7210 */ /* 0x080fe40007b9e01a */
[-C--:B------:R-:W-:Y:S01]  /*22d0*/  IADD3.X R42, R91, R37.reuse, R92, P5, P6 ;  /* 0x000000255b2a7210 */ /* 0x080fe20002fec45c */
[----:B------:R1:W5:Y:S01]  /*22e0*/  LDG.E.CONSTANT R118, desc[UR10][R28.64] ;  /* 0x0000000a1c767981 */ /* 0x000362000c1e9900 */
[----:B------:R-:W-:Y:S02]  /*22f0*/  LEA R78, P5, R79, UR6, 0x2 ;  /* 0x000000064f4e7c11 */ /* 0x000fe4000f8a10ff */
[----:B------:R-:W-:Y:S01]  /*2300*/  LEA R76, P6, R77, UR6, 0x2 ;  /* 0x000000064d4c7c11 */ /* 0x000fe2000f8c10ff */
[----:B------:R1:W5:Y:S01]  /*2310*/  LDG.E.CONSTANT R121, desc[UR10][R32.64] ;  /* 0x0000000a20797981 */ /* 0x000362000c1e9900 */
[----:B0-----:R-:W-:Y:S02]  /*2320*/  IADD3.X R40, R93, R37, R94, P4, P3 ;  /* 0x000000255d287210 */ /* 0x001fe400027e645e */
[----:B------:R-:W-:-:S02]  /*2330*/  IADD3 R36, P2, P1, R64, R36, R27 ;  /* 0x0000002440247210 */ /* 0x000fc4000795e01b */
[----:B------:R-:W-:Y:S01]  /*2340*/  LEA.HI.X R79, R79, UR7, R42, 0x2, P5 ;  /* 0x000000074f4f7c11 */ /* 0x000fe2000a8f142a */
[----:B-1----:R-:W-:Y:S01]  /*2350*/  LDS.128 R28, [R46+0x10] ;  /* 0x000010002e1c7984 */ /* 0x002fe20000000c00 */
[----:B------:R-:W-:Y:S02]  /*2360*/  LEA.HI.X R77, R77, UR7, R40, 0x2, P6 ;  /* 0x000000074d4d7c11 */ /* 0x000fe4000b0f1428 */
[----:B------:R-:W-:Y:S01]  /*2370*/  LEA R82, P3, R36, UR6, 0x2 ;  /* 0x0000000624527c11 */ /* 0x000fe2000f8610ff */
[----:B------:R-:W5:Y:S01]  /*2380*/  LDG.E.CONSTANT R78, desc[UR10][R78.64] ;  /* 0x0000000a4e4e7981 */ /* 0x000f62000c1e9900 */
[----:B------:R-:W-:-:S03]  /*2390*/  IADD3.X R37, R95, R37, R96, P2, P1 ;  /* 0x000000255f257210 */ /* 0x000fc600017e2460 */
[----:B------:R-:W5:Y:S01]  /*23a0*/  LDG.E.CONSTANT R77, desc[UR10][R76.64] ;  /* 0x0000000a4c4d7981 */ /* 0x000f62000c1e9900 */
[----:B------:R-:W-:-:S03]  /*23b0*/  LEA.HI.X R83, R36, UR7, R37, 0x2, P3 ;  /* 0x0000000724537c11 */ /* 0x000fc600098f1425 */
[----:B------:R-:W2:Y:S04]  /*23c0*/  LDS.128 R40, [R46] ;  /* 0x000000002e287984 */ /* 0x000ea80000000c00 */
[----:B------:R-:W5:Y:S04]  /*23d0*/  LDG.E.CONSTANT R82, desc[UR10][R82.64] ;  /* 0x0000000a52527981 */ /* 0x000f68000c1e9900 */
[----:B------:R-:W0:Y:S04]  /*23e0*/  LDS.128 R36, [R46+0x20] ;  /* 0x000020002e247984 */ /* 0x000e280000000c00 */
[----:B------:R-:W1:Y:S01]  /*23f0*/  LDS.128 R32, [R46+0x30] ;  /* 0x000030002e207984 */ /* 0x000e620000000c00 */
[----:B------:R-:W-:Y:S01]  /*2400*/  UMOV UR4, 0xffffffff ;  /* 0xffffffff00047882 */ /* 0x000fe20000000000 */
[----:B------:R-:W-:Y:S01]  /*2410*/  ISETP.NE.AND P1, PT, R4, RZ, PT ;  /* 0x000000ff0400720c */ /* 0x000fe20003f25270 */
[----:B--2---:R-:W-:-:S04]  /*2420*/  FMUL.FTZ R41, R116, R41 ;  /* 0x0000002974297220 */ /* 0x004fc80000410000 */
[----:B---3--:R-:W-:-:S04]  /*2430*/  FFMA.FTZ R40, R40, R117, R41 ;  /* 0x0000007528287223 */ /* 0x008fc80000010029 */
[----:B----4-:R-:W-:-:S04]  /*2440*/  FFMA.FTZ R119, R119, R42, R40 ;  /* 0x0000002a77777223 */ /* 0x010fc80000010028 */
[----:B-----5:R-:W-:-:S04]  /*2450*/  FFMA.FTZ R43, R110, R43, R119 ;  /* 0x0000002b6e2b7223 */ /* 0x020fc80000010077 */
[----:B------:R-:W-:-:S04]  /*2460*/  FFMA.FTZ R43, R28, R111, R43 ;  /* 0x0000006f1c2b7223 */ /* 0x000fc8000001002b */
[----:B------:R-:W-:Y:S02]  /*2470*/  FFMA.FTZ R112, R112, R29, R43 ;  /* 0x0000001d70707223 */ /* 0x000fe4000001002b */
[----:B------:R-:W2:Y:S02]  /*2480*/  LDS.128 R40, [R46+0x40] ;  /* 0x000040002e287984 */ /* 0x000ea40000000c00 */
        /* <DEDUP_REMOVED lines=9> */
[----:B------:R-:W-:-:S04]  /*2520*/  FFMA.FTZ R35, R118, R35, R115 ;  /* 0x0000002376237223 */ /* 0x000fc80000010073 */
        /* <DEDUP_REMOVED lines=8> */
.L_x_29388:
        /* <DEDUP_REMOVED lines=9> */
.L_x_29343:
[----:B------:R-:W-:-:S13]  /*2640*/  ISETP.NE.AND P1, PT, R4, RZ, PT ;  /* 0x000000ff0400720c */ /* 0x000fda0003f25270 */
[----:B------:R-:W-:-:S05]  /*2650*/  @!P1 IMAD.MOV.U32 R28, RZ, RZ, -0x800001 ;  /* 0xff7fffffff1c9424 */ /* 0x000fca00078e00ff */
[----:B------:R0:W-:Y:S02]  /*2660*/  @!P1 STS [R99], R28 ;  /* 0x0000001c63009388 */ /* 0x0001e40000000800 */
.L_x_29345:
[----:B------:R-:W-:Y:S05]  /*2670*/  BSYNC B1 ;  /* 0x0000000000017941 */ /* 0x000fea0003800000 */
.L_x_29342:
[----:B------:R-:W-:Y:S01]  /*2680*/  IADD3 R100, P1, R100, 0x10, RZ ;  /* 0x0000001064647810 */ /* 0x000fe20007f3e0ff */
[----:B01----:R-:W-:Y:S02]  /*2690*/  VIADD R99, R99, 0x80 ;  /* 0x0000008063637836 */ /* 0x003fe40000000000 */
[----:B------:R-:W-:Y:S02]  /*26a0*/  VIADD R97, R97, 0x20 ;  /* 0x0000002061617836 */ /* 0x000fe40000000000 */
[----:B------:R-:W-:Y:S02]  /*26b0*/  VIADD R102, R102, 0x20 ;  /* 0x0000002066667836 */ /* 0x000fe40000000000 */
[----:B------:R-:W-:Y:S01]  /*26c0*/  IMAD.X R101, RZ, RZ, R101, P1 ;  /* 0x000000ffff657224 */ /* 0x000fe200008e0665 */
[----:B------:R-:W-:Y:S06]  /*26d0*/  @!P0 BRA `(.L_x_29346) ;  /* 0xfffffff0004c8947 */ /* 0x000fec000383ffff */
[----:B------:R-:W-:Y:S05]  /*26e0*/  BRA `(.L_x_29340) ;  /* 0x0000001000287947 */ /* 0x000fea0003800000 */
.L_x_29341:
[----:B------:R-:W0:Y:S01]  /*26f0*/  S2R R28, SR_TID.X ;  /* 0x00000000001c7919 */ /* 0x000e220000002100 */
[----:B------:R-:W-:Y:S01]  /*2700*/  IADD3 R32, P0, R32, R9, RZ ;  /* 0x0000000920207210 */ /* 0x000fe20007f1e0ff */
[----:B------:R-:W-:Y:S01]  /*2710*/  VIADD R35, R35, 0x160 ;  /* 0x0000016023237836 */ /* 0x000fe20000000000 */
[----:B------:R-:W-:Y:S01]  /*2720*/  ULDC.64 UR4, c[0x0][0x248] ;  /* 0x0000920000047ab9 */ /* 0x000fe20000000a00 */
[C---:B------:R-:W-:Y:S01]  /*2730*/  IMAD.SHL.U32 R102, R9.reuse, 0x8, RZ ;  /* 0x0000000809667824 */ /* 0x040fe200078e00ff */
[----:B------:R-:W-:Y:S01]  /*2740*/  LEA.HI.X.SX32 R101, R9, R8, 0x1, P0 ;  /* 0x0000000809657211 */ /* 0x000fe200000f0eff */
[----:B------:R-:W-:Y:S01]  /*2750*/  IMAD.MOV.U32 R105, RZ, RZ, R9 ;  /* 0x000000ffff697224 */ /* 0x000fe200078e0009 */
[----:B------:R-:W-:Y:S02]  /*2760*/  LEA R6, R6, R35, 0x18 ;  /* 0x0000002306067211 */ /* 0x000fe400078ec0ff */
        /* <DEDUP_REMOVED lines=8> */
[----:B------:R-:W-:Y:S02]  /*27f0*/  IMAD.MOV.U32 R28, RZ, RZ, RZ ;  /* 0x000000ffff1c7224 */ /* 0x000fe400078e00ff */
[----:B------:R-:W-:Y:S01]  /*2800*/  IMAD.IADD R100, R33, 0x1, R6 ;  /* 0x0000000121647824 */ /* 0x000fe200078e0206 */
[----:B------:R-:W-:Y:S01]  /*2810*/  IADD3 R104, -R0, 0x1, R103 ;  /* 0x0000000100687810 */ /* 0x000fe20007ffe167 */
[----:B------:R-:W-:-:S04]  /*2820*/  IMAD.HI.U32 R99, R29, R99, R28 ;  /* 0x000000631d637227 */ /* 0x000fc800078e001c */
[----:B------:R-:W-:-:S07]  /*2830*/  IMAD.MOV.U32 R8, RZ, RZ, -0x800001 ;  /* 0xff7fffffff087424 */ /* 0x000fce00078e00ff */
.L_x_29351:
        /* <DEDUP_REMOVED lines=48> */
[C---:B------:R-:W-:Y:S01]  /*2b40*/  VIADD R32, R4.reuse, 0x4 ;  /* 0x0000000404207836 */ /* 0x040fe20000000000 */
[----:B------:R-:W-:Y:S01]  /*2b50*/  SHF.R.S32.HI R41, RZ, 0x1f, R47 ;  /* 0x0000001fff297819 */ /* 0x000fe2000001142f */
[C---:B------:R-:W-:Y:S01]  /*2b60*/  VIADD R35, R4.reuse, 0xc ;  /* 0x0000000c04237836 */ /* 0x040fe20000000000 */
[----:B------:R-:W-:Y:S01]  /*2b70*/  SHF.R.S32.HI R76, RZ, 0x1f, R14 ;  /* 0x0000001fff4c7819 */ /* 0x000fe2000001140e */
[----:B------:R-:W-:Y:S01]  /*2b80*/  VIADD R30, R4, 0x8 ;  /* 0x00000008041e7836 */ /* 0x000fe20000000000 */
[----:B------:R-:W-:Y:S01]  /*2b90*/  SHF.R.S32.HI R33, RZ, 0x1f, R32 ;  /* 0x0000001fff217819 */ /* 0x000fe20000011420 */
[----:B------:R-:W-:Y:S01]  /*2ba0*/  IMAD.MOV.U32 R39, RZ, RZ, R59 ;  /* 0x000000ffff277224 */ /* 0x000fe200078e003b */
[----:B------:R-:W-:Y:S02]  /*2bb0*/  SHF.R.S32.HI R36, RZ, 0x1f, R35 ;  /* 0x0000001fff247819 */ /* 0x000fe40000011423 */
[----:B------:R-:W-:-:S02]  /*2bc0*/  LEA.HI R34, R33, R32, RZ, 0x2 ;  /* 0x0000002021227211 */ /* 0x000fc400078f10ff */
[----:B------:R-:W-:Y:S02]  /*2bd0*/  LEA.HI R37, R36, R35, RZ, 0x2 ;  /* 0x0000002324257211 */ /* 0x000fe400078f10ff */
[C---:B0-----:R-:W-:Y:S01]  /*2be0*/  LOP3.LUT R29, R34.reuse, 0xfffffffc, RZ, 0xc0, !PT ;  /* 0xfffffffc221d7812 */ /* 0x041fe200078ec0ff */
[----:B------:R-:W-:Y:S01]  /*2bf0*/  IMAD.SHL.U32 R34, R34, 0x8, RZ ;  /* 0x0000000822227824 */ /* 0x000fe200078e00ff */
[----:B------:R-:W-:Y:S02]  /*2c00*/  SHF.R.S32.HI R31, RZ, 0x1f, R30 ;  /* 0x0000001fff1f7819 */ /* 0x000fe4000001141e */
[----:B------:R-:W-:Y:S01]  /*2c10*/  LOP3.LUT R38, R37, 0xfffffffc, RZ, 0xc0, !PT ;  /* 0xfffffffc25267812 */ /* 0x000fe200078ec0ff */
[----:B------:R-:W-:Y:S01]  /*2c20*/  IMAD.IADD R36, R32, 0x1, -R29 ;  /* 0x0000000120247824 */ /* 0x000fe200078e0a1d */
[----:B------:R-:W-:Y:S01]  /*2c30*/  LEA.HI R31, R31, R30, RZ, 0x2 ;  /* 0x0000001e1f1f7211 */ /* 0x000fe200078f10ff */
[----:B------:R-:W-:Y:S01]  /*2c40*/  IMAD.SHL.U32 R37, R37, 0x8, RZ ;  /* 0x0000000825257824 */ /* 0x000fe200078e00ff */
[----:B------:R-:W-:Y:S01]  /*2c50*/  SHF.R.S32.HI R43, RZ, 0x1f, R49 ;  /* 0x0000001fff2b7819 */ /* 0x000fe20000011431 */
[----:B------:R-:W-:Y:S01]  /*2c60*/  IMAD.IADD R40, R35, 0x1, -R38 ;  /* 0x0000000123287824 */ /* 0x000fe200078e0a26 */
[C---:B------:R-:W-:Y:S01]  /*2c70*/  LOP3.LUT R33, R31.reuse, 0xfffffffc, RZ, 0xc0, !PT ;  /* 0xfffffffc1f217812 */ /* 0x040fe200078ec0ff */
[----:B------:R-:W-:Y:S01]  /*2c80*/  IMAD.MOV.U32 R38, RZ, RZ, R58 ;  /* 0x000000ffff267224 */ /* 0x000fe200078e003a */
[----:B------:R-:W-:Y:S01]  /*2c90*/  LOP3.LUT R35, R34, 0xffffffe0, RZ, 0xc0, !PT ;  /* 0xffffffe022237812 */ /* 0x000fe200078ec0ff */
[----:B------:R-:W-:Y:S01]  /*2ca0*/  IMAD.SHL.U32 R31, R31, 0x8, RZ ;  /* 0x000000081f1f7824 */ /* 0x000fe200078e00ff */
[----:B------:R-:W-:Y:S01]  /*2cb0*/  LOP3.LUT R37, R37, 0xffffffe0, RZ, 0xc0, !PT ;  /* 0xffffffe025257812 */ /* 0x000fe200078ec0ff */
[----:B------:R-:W-:Y:S01]  /*2cc0*/  IMAD.IADD R33, R30, 0x1, -R33 ;  /* 0x000000011e217824 */ /* 0x000fe200078e0a21 */
[----:B------:R-:W-:-:S02]  /*2cd0*/  SHF.R.S32.HI R34, RZ, 0x1f, R35 ;  /* 0x0000001fff227819 */ /* 0x000fc40000011423 */
[----:B------:R-:W-:Y:S02]  /*2ce0*/  LOP3.LUT R31, R31, 0xffffffe0, RZ, 0xc0, !PT ;  /* 0xffffffe01f1f7812 */ /* 0x000fe400078ec0ff */
        /* <DEDUP_REMOVED lines=9> */
[----:B------:R-:W-:Y:S01]  /*2d80*/  SHF.R.S32.HI R31, RZ, 0x1f, R33 ;  /* 0x0000001fff1f7819 */ /* 0x000fe20000011421 */
[----:B------:R-:W-:Y:S01]  /*2d90*/  IMAD.IADD R39, R39, 0x1, R29 ;  /* 0x0000000127277824 */ /* 0x000fe200078e021d */
[--C-:B------:R-:W-:Y:S02]  /*2da0*/  IADD3 R29, P4, P5, R37, R38, R40.reuse ;  /* 0x00000026251d7210 */ /* 0x100fe40007d9e028 */
[----:B------:R-:W-:-:S02]  /*2db0*/  SHF.R.S32.HI R40, RZ, 0x1f, R40 ;  /* 0x0000001fff287819 */ /* 0x000fc40000011428 */
[-C--:B------:R-:W-:Y:S02]  /*2dc0*/  IADD3.X R31, R32, R39.reuse, R31, P2, P3 ;  /* 0x00000027201f7210 */ /* 0x080fe400017e641f */
[-C--:B------:R-:W-:Y:S02]  /*2dd0*/  IADD3.X R37, R34, R39.reuse, R36, P0, P1 ;  /* 0x0000002722257210 */ /* 0x080fe400007e2424 */
[----:B------:R-:W-:Y:S02]  /*2de0*/  IADD3.X R42, R42, R39, R40, P4, P5 ;  /* 0x000000272a2a7210 */ /* 0x000fe400027ea428 */
[----:B------:R-:W-:Y:S02]  /*2df0*/  SHF.R.S32.HI R34, RZ, 0x1f, R48 ;  /* 0x0000001fff227819 */ /* 0x000fe40000011430 */
[--C-:B------:R-:W-:Y:S02]  /*2e00*/  SHF.R.S32.HI R35, RZ, 0x1f, R13.reuse ;  /* 0x0000001fff237819 */ /* 0x100fe4000001140d */
[----:B------:R-:W-:-:S02]  /*2e10*/  IADD3 R32, P2, P3, R48, R38, R13 ;  /* 0x0000002630207210 */ /* 0x000fc40007b5e00d */
[--C-:B------:R-:W-:Y:S02]  /*2e20*/  SHF.R.S32.HI R36, RZ, 0x1f, R12.reuse ;  /* 0x0000001fff247819 */ /* 0x100fe4000001140c */
[-C--:B------:R-:W-:Y:S02]  /*2e30*/  IADD3 R40, P0, P1, R47, R38.reuse, R12 ;  /* 0x000000262f287210 */ /* 0x080fe4000791e00c */
[----:B------:R-:W-:Y:S02]  /*2e40*/  IADD3 R33, P4, P5, R49, R38, R14 ;  /* 0x0000002631217210 */ /* 0x000fe40007d9e00e */
[-C--:B------:R-:W-:Y:S02]  /*2e50*/  IADD3.X R35, R34, R39.reuse, R35, P2, P3 ;  /* 0x0000002722237210 */ /* 0x080fe400017e6423 */
[-C--:B------:R-:W-:Y:S02]  /*2e60*/  IADD3.X R41, R41, R39.reuse, R36, P0, P1 ;  /* 0x0000002729297210 */ /* 0x080fe400007e2424 */
[----:B------:R-:W-:-:S02]  /*2e70*/  IADD3.X R34, R43, R39, R76, P4, P5 ;  /* 0x000000272b227210 */ /* 0x000fc400027ea44c */
[----:B------:R-:W-:Y:S02]  /*2e80*/  IADD3 R43, P0, R4, R38, RZ ;  /* 0x00000026042b7210 */ /* 0x000fe40007f1e0ff */
[----:B------:R-:W-:Y:S02]  /*2e90*/  SHF.R.S32.HI R76, RZ, 0x1f, R4 ;  /* 0x0000001fff4c7819 */ /* 0x000fe40000011404 */
[----:B------:R-:W-:Y:S02]  /*2ea0*/  LEA R36, P1, R30, UR14, 0x2 ;  /* 0x0000000e1e247c11 */ /* 0x000fe4000f8210ff */
[----:B------:R-:W-:Y:S01]  /*2eb0*/  LEA R106, P2, R28, UR14, 0x2 ;  /* 0x0000000e1c6a7c11 */ /* 0x000fe2000f8410ff */
[----:B------:R-:W-:Y:S01]  /*2ec0*/  IMAD.X R76, R76, 0x1, R39, P0 ;  /* 0x000000014c4c7824 */ /* 0x000fe200000e0627 */
[----:B------:R-:W-:Y:S02]  /*2ed0*/  LEA.HI.X R37, R30, UR15, R37, 0x2, P1 ;  /* 0x0000000f1e257c11 */ /* 0x000fe400088f1425 */
[----:B------:R-:W-:-:S02]  /*2ee0*/  LEA.HI.X R107, R28, UR15, R31, 0x2, P2 ;  /* 0x0000000f1c6b7c11 */ /* 0x000fc400090f141f */
[----:B------:R-:W-:Y:S02]  /*2ef0*/  LEA R30, P0, R29, UR14, 0x2 ;  /* 0x0000000e1d1e7c11 */ /* 0x000fe4000f8010ff */
[----:B------:R-:W-:Y:S01]  /*2f00*/  LEA R112, P1, R43, UR14, 0x2 ;  /* 0x0000000e2b707c11 */ /* 0x000fe2000f8210ff */
[----:B------:R-:W2:Y:S01]  /*2f10*/  LDG.E.CONSTANT R121, desc[UR10][R106.64] ;  /* 0x0000000a6a797981 */ /* 0x000ea2000c1e9900 */
[----:B------:R-:W-:Y:S02]  /*2f20*/  LEA R28, P2, R40, UR14, 0x2 ;  /* 0x0000000e281c7c11 */ /* 0x000fe4000f8410ff */
[----:B------:R-:W-:Y:S02]  /*2f30*/  LEA R108, P3, R32, UR14, 0x2 ;  /* 0x0000000e206c7c11 */ /* 0x000fe4000f8610ff */
[----:B------:R-:W-:Y:S02]  /*2f40*/  LEA.HI.X R31, R29, UR15, R42, 0x2, P0 ;  /* 0x0000000f1d1f7c11 */ /* 0x000fe400080f142a */
[----:B------:R-:W-:-:S02]  /*2f50*/  LEA.HI.X R113, R43, UR15, R76, 0x2, P1 ;  /* 0x0000000f2b717c11 */ /* 0x000fc400088f144c */
[----:B------:R-:W-:Y:S02]  /*2f60*/  LEA.HI.X R29, R40, UR15, R41, 0x2, P2 ;  /* 0x0000000f281d7c11 */ /* 0x000fe400090f1429 */
[----:B------:R-:W-:Y:S02]  /*2f70*/  LEA.HI.X R109, R32, UR15, R35, 0x2, P3 ;  /* 0x0000000f206d7c11 */ /* 0x000fe400098f1423 */
[-C--:B------:R-:W-:Y:S01]  /*2f80*/  IADD3 R43, P5, P6, R50, R38.reuse, R15 ;  /* 0x00000026322b7210 */ /* 0x080fe20007ebe00f */
[----:B------:R-:W3:Y:S01]  /*2f90*/  LDG.E.CONSTANT R115, desc[UR10][R28.64] ;  /* 0x0000000a1c737981 */ /* 0x000ee2000c1e9900 */
[-C--:B------:R-:W-:Y:S02]  /*2fa0*/  IADD3 R41, P0, P1, R51, R38.reuse, R16 ;  /* 0x0000002633297210 */ /* 0x080fe4000791e010 */
[----:B------:R-:W-:Y:S01]  /*2fb0*/  IADD3 R35, P2, P3, R52, R38, R17 ;  /* 0x0000002634237210 */ /* 0x000fe20007b5e011 */
[----:B------:R-:W4:Y:S01]  /*2fc0*/  LDG.E.CONSTANT R116, desc[UR10][R108.64] ;  /* 0x0000000a6c747981 */ /* 0x000f22000c1e9900 */
[----:B------:R-:W-:-:S02]  /*2fd0*/  LEA R110, P4, R33, UR14, 0x2 ;  /* 0x0000000e216e7c11 */ /* 0x000fc4000f8810ff */
[-C--:B------:R-:W-:Y:S02]  /*2fe0*/  IADD3.X R76, R65, R39.reuse, R66, P5, P6 ;  /* 0x00000027414c7210 */ /* 0x080fe40002fec442 */
[-C--:B------:R-:W-:Y:S02]  /*2ff0*/  IADD3.X R42, R67, R39.reuse, R68, P0, P1 ;  /* 0x00000027432a7210 */ /* 0x080fe400007e2444 */
[----:B------:R-:W-:Y:S02]  /*3000*/  LEA R32, P6, R43, UR14, 0x2 ;  /* 0x0000000e2b207c11 */ /* 0x000fe4000f8c10ff */
[----:B------:R-:W-:Y:S02]  /*3010*/  LEA R78, P0, R35, UR14, 0x2 ;  /* 0x0000000e234e7c11 */ /* 0x000fe4000f8010ff */
[----:B------:R-:W-:Y:S02]  /*3020*/  IADD3.X R40, R69, R39, R70, P2, P3 ;  /* 0x0000002745287210 */ /* 0x000fe400017e6446 */
[----:B------:R-:W-:-:S02]  /*3030*/  LEA.HI.X R111, R33, UR15, R34, 0x2, P4 ;  /* 0x0000000f216f7c11 */ /* 0x000fc4000a0f1422 */
[----:B------:R0:W5:Y:S01]  /*3040*/  LDG.E.CONSTANT R34, desc[UR10][R36.64] ;  /* 0x0000000a24227981 */ /* 0x000162000c1e9900 */
[----:B------:R-:W-:Y:S02]  /*3050*/  LEA.HI.X R33, R43, UR15, R76, 0x2, P6 ;  /* 0x0000000f2b217c11 */ /* 0x000fe4000b0f144c */
[----:B------:R-:W-:Y:S01]  /*3060*/  LEA.HI.X R79, R35, UR15, R40, 0x2, P0 ;  /* 0x0000000f234f7c11 */ /* 0x000fe200080f1428 */
[----:B------:R-:W4:Y:S01]  /*3070*/  LDG.E.CONSTANT R117, desc[UR10][R110.64] ;  /* 0x0000000a6e757981 */ /* 0x000f22000c1e9900 */
[-C--:B------:R-:W-:Y:S02]  /*3080*/  IADD3 R43, P0, P1, R53, R38.reuse, R18 ;  /* 0x00000026352b7210 */ /* 0x080fe4000791e012 */
[----:B------:R-:W-:Y:S01]  /*3090*/  LEA R82, P5, R41, UR14, 0x2 ;  /* 0x0000000e29527c11 */ /* 0x000fe2000f8a10ff */
[----:B------:R1:W2:Y:S01]  /*30a0*/  LDG.E.CONSTANT R35, desc[UR10][R112.64] ;  /* 0x0000000a70237981 */ /* 0x0002a2000c1e9900 */
[----:B------:R-:W-:Y:S02]  /*30b0*/  IADD3.X R114, R71, R39, R72, P0, P1 ;  /* 0x0000002747727210 */ /* 0x000fe400007e2448 */
[----:B------:R-:W-:Y:S01]  /*30c0*/  LEA R76, P2, R43, UR14, 0x2 ;  /* 0x0000000e2b4c7c11 */ /* 0x000fe2000f8410ff */
[----:B------:R-:W4:Y:S01]  /*30d0*/  LDG.E.CONSTANT R106, desc[UR10][R32.64] ;  /* 0x0000000a206a7981 */ /* 0x000f22000c1e9900 */
[----:B------:R-:W-:-:S02]  /*30e0*/  IADD3 R40, P3, P4, R54, R38, R19 ;  /* 0x0000002636287210 */ /* 0x000fc40007c7e013 */
[----:B------:R-:W-:Y:S01]  /*30f0*/  LEA.HI.X R77, R43, UR15, R114, 0x2, P2 ;  /* 0x0000000f2b4d7c11 */ /* 0x000fe200090f1472 */
[----:B------:R-:W4:Y:S01]  /*3100*/  LDG.E.CONSTANT R108, desc[UR10][R78.64] ;  /* 0x0000000a4e6c7981 */ /* 0x000f22000c1e9900 */
[----:B------:R-:W-:-:S03]  /*3110*/  LEA.HI.X R83, R41, UR15, R42, 0x2, P5 ;  /* 0x0000000f29537c11 */ /* 0x000fc6000a8f142a */
[----:B------:R1:W3:Y:S01]  /*3120*/  LDG.E.CONSTANT R114, desc[UR10][R30.64] ;  /* 0x0000000a1e727981 */ /* 0x0002e2000c1e9900 */
[----:B------:R-:W-:Y:S02]  /*3130*/  LEA R42, P5, R40, UR14, 0x2 ;  /* 0x0000000e282a7c11 */ /* 0x000fe4000f8a10ff */
[----:B------:R-:W-:Y:S01]  /*3140*/  IADD3.X R41, R73, R39, R74, P3, P4 ;  /* 0x0000002749297210 */ /* 0x000fe20001fe844a */
[----:B------:R1:W4:Y:S01]  /*3150*/  LDG.E.CONSTANT R107, desc[UR10][R82.64] ;  /* 0x0000000a526b7981 */ /* 0x000322000c1e9900 */
[-C--:B0-----:R-:W-:Y:S02]  /*3160*/  IADD3 R37, P3, P4, R56, R38.reuse, R21 ;  /* 0x0000002638257210 */ /* 0x081fe40007c7e015 */
[----:B------:R-:W-:Y:S01]  /*3170*/  LEA.HI.X R43, R40, UR15, R41, 0x2, P5 ;  /* 0x0000000f282b7c11 */ /* 0x000fe2000a8f1429 */
[----:B------:R0:W4:Y:S01]  /*3180*/  LDG.E.CONSTANT R109, desc[UR10][R76.64] ;  /* 0x0000000a4c6d7981 */ /* 0x000122000c1e9900 */
[----:B------:R-:W-:Y:S02]  /*3190*/  IADD3 R41, P0, P1, R55, R38, R20 ;  /* 0x0000002637297210 */ /* 0x000fe4000791e014 */
[----:B------:R-:W-:Y:S01]  /*31a0*/  LEA R36, P5, R37, UR14, 0x2 ;  /* 0x0000000e25247c11 */ /* 0x000fe2000f8a10ff */
[----:B------:R0:W4:Y:S01]  /*31b0*/  LDG.E.CONSTANT R110, desc[UR10][R42.64] ;  /* 0x0000000a2a6e7981 */ /* 0x000122000c1e9900 */
[----:B------:R-:W-:-:S02]  /*31c0*/  LEA R40, P2, R41, UR14, 0x2 ;  /* 0x0000000e29287c11 */ /* 0x000fc4000f8410ff */
[-C--:B------:R-:W-:Y:S02]  /*31d0*/  IADD3.X R118, R75, R39.reuse, R80, P0, P1 ;  /* 0x000000274b767210 */ /* 0x080fe400007e2450 */
[----:B-1----:R-:W-:Y:S02]  /*31e0*/  IADD3.X R112, R81, R39, R84, P3, P4 ;  /* 0x0000002751707210 */ /* 0x002fe40001fe8454 */
[-C--:B------:R-:W-:Y:S02]  /*31f0*/  IADD3 R31, P0, P1, R57, R38.reuse, R22 ;  /* 0x00000026391f7210 */ /* 0x080fe4000791e016 */
[----:B------:R-:W-:Y:S02]  /*3200*/  IADD3 R29, P3, P4, R60, R38, R23 ;  /* 0x000000263c1d7210 */ /* 0x000fe40007c7e017 */
[----:B------:R-:W-:Y:S02]  /*3210*/  LEA.HI.X R41, R41, UR15, R118, 0x2, P2 ;  /* 0x0000000f29297c11 */ /* 0x000fe400090f1476 */
[----:B------:R-:W-:-:S02]  /*3220*/  LEA.HI.X R37, R37, UR15, R112, 0x2, P5 ;  /* 0x0000000f25257c11 */ /* 0x000fc4000a8f1470 */
[-C--:B------:R-:W-:Y:S01]  /*3230*/  IADD3.X R118, R85, R39.reuse, R86, P0, P1 ;  /* 0x0000002755767210 */ /* 0x080fe200007e2456 */
[----:B------:R1:W4:Y:S01]  /*3240*/  LDG.E.CONSTANT R111, desc[UR10][R40.64] ;  /* 0x0000000a286f7981 */ /* 0x000322000c1e9900 */
[----:B------:R-:W-:Y:S02]  /*3250*/  LEA R28, P0, R29, UR14, 0x2 ;  /* 0x0000000e1d1c7c11 */ /* 0x000fe4000f8010ff */
[----:B------:R-:W-:-:S04]  /*3260*/  IADD3.X R112, R87, R39, R88, P3, P4 ;  /* 0x0000002757707210 */ /* 0x000fc80001fe8458 */
[----:B------:R-:W-:Y:S02]  /*3270*/  LEA.HI.X R29, R29, UR15, R112, 0x2, P0 ;  /* 0x0000000f1d1d7c11 */ /* 0x000fe400080f1470 */
[----:B------:R-:W-:Y:S02]  /*3280*/  IADD3 R33, P0, P1, R61, R38, R24 ;  /* 0x000000263d217210 */ /* 0x000fe4000791e018 */
[----:B------:R-:W-:Y:S02]  /*3290*/  LEA R30, P2, R31, UR14, 0x2 ;  /* 0x0000000e1f1e7c11 */ /* 0x000fe4000f8410ff */
[----:B------:R-:W-:Y:S02]  /*32a0*/  IADD3.X R112, R89, R39, R90, P0, P1 ;  /* 0x0000002759707210 */ /* 0x000fe400007e245a */
[----:B------:R-:W-:Y:S02]  /*32b0*/  LEA R32, P6, R33, UR14, 0x2 ;  /* 0x0000000e21207c11 */ /* 0x000fe4000f8c10ff */
[----:B------:R-:W-:-:S02]  /*32c0*/  LEA.HI.X R31, R31, UR15, R118, 0x2, P2 ;  /* 0x0000000f1f1f7c11 */ /* 0x000fc400090f1476 */
[----:B------:R-:W-:Y:S01]  /*32d0*/  LEA.HI.X R33, R33, UR15, R112, 0x2, P6 ;  /* 0x0000000f21217c11 */ /* 0x000fe2000b0f1470 */
[----:B------:R-:W4:Y:S01]  /*32e0*/  LDG.E.CONSTANT R118, desc[UR10][R28.64] ;  /* 0x0000000a1c767981 */ /* 0x000f22000c1e9900 */
[----:B------:R-:W-:-:S03]  /*32f0*/  IADD3 R83, P4, P5, R62, R38, R25 ;  /* 0x000000263e537210 */ /* 0x000fc60007d9e019 */
[----:B------:R-:W4:Y:S01]  /*3300*/  LDG.E.CONSTANT R112, desc[UR10][R36.64] ;  /* 0x0000000a24707981 */ /* 0x000f22000c1e9900 */
[----:B------:R-:W-:-:S03]  /*3310*/  IADD3 R82, P3, P2, R63, R38, R26 ;  /* 0x000000263f527210 */ /* 0x000fc60007a7e01a */
[----:B------:R1:W4:Y:S01]  /*3320*/  LDG.E.CONSTANT R113, desc[UR10][R30.64] ;  /* 0x0000000a1e717981 */ /* 0x000322000c1e9900 */
[----:B0-----:R-:W-:Y:S02]  /*3330*/  LEA R76, P6, R83, UR14, 0x2 ;  /* 0x0000000e534c7c11 */ /* 0x001fe4000f8c10ff */
[-C--:B------:R-:W-:Y:S01]  /*3340*/  IADD3.X R42, R91, R39.reuse, R92, P4, P5 ;  /* 0x000000275b2a7210 */ /* 0x080fe200027ea45c */
[----:B------:R0:W4:Y:S01]  /*3350*/  LDG.E.CONSTANT R119, desc[UR10][R32.64] ;  /* 0x0000000a20777981 */ /* 0x000122000c1e9900 */
[----:B------:R-:W-:Y:S02]  /*3360*/  LEA R78, P4, R82, UR14, 0x2 ;  /* 0x0000000e524e7c11 */ /* 0x000fe4000f8810ff */
[----:B-1----:R-:W-:Y:S02]  /*3370*/  IADD3.X R41, R93, R39, R94, P3, P2 ;  /* 0x000000275d297210 */ /* 0x002fe40001fe445e */
[----:B------:R-:W-:Y:S01]  /*3380*/  IADD3 R38, P1, P0, R64, R38, R27 ;  /* 0x0000002640267210 */ /* 0x000fe2000783e01b */
[----:B------:R-:W-:Y:S01]  /*3390*/  LDS.128 R28, [R46+0x10] ;  /* 0x000010002e1c7984 */ /* 0x000fe20000000c00 */
[----:B------:R-:W-:-:S02]  /*33a0*/  LEA.HI.X R77, R83, UR15, R42, 0x2, P6 ;  /* 0x0000000f534d7c11 */ /* 0x000fc4000b0f142a */
[----:B------:R-:W-:Y:S02]  /*33b0*/  LEA.HI.X R79, R82, UR15, R41, 0x2, P4 ;  /* 0x0000000f524f7c11 */ /* 0x000fe4000a0f1429 */
[----:B------:R-:W-:Y:S01]  /*33c0*/  LEA R82, P2, R38, UR14, 0x2 ;  /* 0x0000000e26527c11 */ /* 0x000fe2000f8410ff */
[----:B------:R-:W4:Y:S01]  /*33d0*/  LDG.E.CONSTANT R76, desc[UR10][R76.64] ;  /* 0x0000000a4c4c7981 */ /* 0x000f22000c1e9900 */
[----:B------:R-:W-:-:S03]  /*33e0*/  IADD3.X R39, R95, R39, R96, P1, P0 ;  /* 0x000000275f277210 */ /* 0x000fc60000fe0460 */
[----:B------:R-:W4:Y:S01]  /*33f0*/  LDG.E.CONSTANT R79, desc[UR10][R78.64] ;  /* 0x0000000a4e4f7981 */ /* 0x000f22000c1e9900 */
[----:B------:R-:W-:-:S03]  /*3400*/  LEA.HI.X R83, R38, UR15, R39, 0x2, P2 ;  /* 0x0000000f26537c11 */ /* 0x000fc600090f1427 */
[----:B------:R-:W5:Y:S04]  /*3410*/  LDS.128 R40, [R46] ;  /* 0x000000002e287984 */ /* 0x000f680000000c00 */
[----:B------:R-:W4:Y:S04]  /*3420*/  LDG.E.CONSTANT R82, desc[UR10][R82.64] ;  /* 0x0000000a52527981 */ /* 0x000f28000c1e9900 */
[----:B------:R-:W1:Y:S01]  /*3430*/  LDS.128 R36, [R46+0x20] ;  /* 0x000020002e247984 */ /* 0x000e620000000c00 */
[----:B------:R-:W-:Y:S01]  /*3440*/  UMOV UR4, 0xffffffff ;  /* 0xffffffff00047882 */ /* 0x000fe20000000000 */
[----:B------:R-:W-:Y:S01]  /*3450*/  ISETP.NE.AND P0, PT, R4, RZ, PT ;  /* 0x000000ff0400720c */ /* 0x000fe20003f05270 */
[----:B-----5:R-:W-:-:S04]  /*3460*/  FMUL.FTZ R41, R34, R41 ;  /* 0x0000002922297220 */ /* 0x020fc80000410000 */
[----:B--2---:R-:W-:Y:S02]  /*3470*/  FFMA.FTZ R40, R40, R35, R41 ;  /* 0x0000002328287223 */ /* 0x004fe40000010029 */
[----:B0-----:R-:W0:Y:S02]  /*3480*/  LDS.128 R32, [R46+0x30] ;  /* 0x000030002e207984 */ /* 0x001e240000000c00 */
[----:B------:R-:W-:-:S04]  /*3490*/  FFMA.FTZ R121, R121, R42, R40 ;  /* 0x0000002a79797223 */ /* 0x000fc80000010028 */
[----:B---3--:R-:W-:-:S04]  /*34a0*/  FFMA.FTZ R43, R114, R43, R121 ;  /* 0x0000002b722b7223 */ /* 0x008fc80000010079 */
[----:B------:R-:W-:-:S04]  /*34b0*/  FFMA.FTZ R43, R28, R115, R43 ;  /* 0x000000731c2b7223 */ /* 0x000fc8000001002b */
[----:B----4-:R-:W-:Y:S02]  /*34c0*/  FFMA.FTZ R116, R116, R29, R43 ;  /* 0x0000001d74747223 */ /* 0x010fe4000001002b */
        /* <DEDUP_REMOVED lines=19> */
.L_x_29392:
[----:B------:R-:W-:Y:S05]  /*3600*/  @P0 BRA.U `(.L_x_29350) ;  /* 0x0000000100380947 */ /* 0x000fea0003800000 */
[----:B-1----:R-:W-:Y:S01]  /*3610*/  FADD.FTZ R29, R28, R29 ;  /* 0x0000001d1c1d7221 */ /* 0x002fe20000010000 */
[----:B------:R-:W-:-:S03]  /*3620*/  I2FP.F32.S32 R31, R104 ;  /* 0x00000068001f7245 */ /* 0x000fc60000201400 */
[----:B0-----:R-:W-:-:S04]  /*3630*/  FMUL.FTZ R28, R29, UR13 ;  /* 0x0000000d1d1c7c20 */ /* 0x001fc80008410000 */
        /* <DEDUP_REMOVED lines=8> */
.L_x_29348:
[----:B------:R-:W-:-:S13]  /*36c0*/  ISETP.NE.AND P0, PT, R4, RZ, PT ;  /* 0x000000ff0400720c */ /* 0x000fda0003f05270 */
[----:B------:R-:W-:-:S05]  /*36d0*/  @!P0 IMAD.MOV.U32 R29, RZ, RZ, -0x800001 ;  /* 0xff7fffffff1d8424 */ /* 0x000fca00078e00ff */
[----:B------:R3:W-:Y:S02]  /*36e0*/  @!P0 STS [R100], R29 ;  /* 0x0000001d64008388 */ /* 0x0007e40000000800 */
.L_x_29350:
[----:B------:R-:W-:Y:S05]  /*36f0*/  BSYNC B1 ;  /* 0x0000000000017941 */ /* 0x000fea0003800000 */
.L_x_29347:
        /* <DEDUP_REMOVED lines=9> */
.L_x_29340:
[----:B------:R-:W-:Y:S05]  /*3790*/  BSYNC B0 ;  /* 0x0000000000007941 */ /* 0x000fea0003800000 */
.L_x_29339:
        /* <DEDUP_REMOVED lines=17> */
.L_x_29397:
        /* <DEDUP_REMOVED lines=51> */
.L_x_29357:
        /* <DEDUP_REMOVED lines=11> */
.L_x_29356:
[----:B------:R-:W-:Y:S05]  /*3c90*/  BSYNC B1 ;  /* 0x0000000000017941 */ /* 0x000fea0003800000 */
.L_x_29355:
        /* <DEDUP_REMOVED lines=14> */
.L_x_29360:
        /* <DEDUP_REMOVED lines=100> */
.L_x_29359:
[----:B------:R-:W-:Y:S05]  /*43c0*/  BSYNC B1 ;  /* 0x0000000000017941 */ /* 0x000fea0003800000 */
.L_x_29358:
        /* <DEDUP_REMOVED lines=55> */
.L_x_29362:
[----:B------:R-:W-:Y:S05]  /*4740*/  BSYNC B1 ;  /* 0x0000000000017941 */ /* 0x000fea0003800000 */
.L_x_29361:
        /* <DEDUP_REMOVED lines=26> */
.L_x_29354:
[----:B------:R-:W-:Y:S05]  /*48f0*/  BSYNC B0 ;  /* 0x0000000000007941 */ /* 0x000fea0003800000 */
.L_x_29353:
        /* <DEDUP_REMOVED lines=34> */
[----:B------:R-:W4:Y:S01]  /*4b20*/  S2R R13, SR_CTAID.Z ;  /* 0x00000000000d7919 */ /* 0x000f220000002700 */
[----:B0-----:R-:W-:Y:S01]  /*4b30*/  IMAD.MOV.U32 R14, RZ, RZ, -0x40 ;  /* 0xffffffc0ff0e7424 */ /* 0x001fe200078e00ff */
        /* <DEDUP_REMOVED lines=23> */
.L_x_29367:
        /* <DEDUP_REMOVED lines=8> */
.L_x_29366:
[----:B------:R-:W-:Y:S05]  /*4d30*/  BSYNC B1 ;  /* 0x0000000000017941 */ /* 0x000fea0003800000 */
.L_x_29365:
        /* <DEDUP_REMOVED lines=14> */
.L_x_29370:
        /* <DEDUP_REMOVED lines=10> */
[----:B-1----:R-:W1:Y:S04]  /*4ec0*/  LDS R29, [R13+0xc00] ;  /* 0x000c00000d1d7984 */ /* 0x002e680000000800 */
        /* <DEDUP_REMOVED lines=17> */
[-C--:B-1----:R-:W-:Y:S01]  /*4fe0*/  FMUL.FTZ R30, R29, R42.reuse ;  /* 0x0000002a1d1e7220 */ /* 0x082fe20000410000 */
        /* <DEDUP_REMOVED lines=23> */
.L_x_29369:
[----:B------:R-:W-:Y:S05]  /*5160*/  BSYNC B1 ;  /* 0x0000000000017941 */ /* 0x000fea0003800000 */
.L_x_29368:
        /* <DEDUP_REMOVED lines=9> */
[----:B------:R-:W2:Y:S04]  /*5200*/  LDS R21, [R13+0x200] ;  /* 0x000200000d157984 */ /* 0x000ea80000000800 */
[----:B------:R-:W2:Y:S04]  /*5210*/  LDS R23, [R13+0x400] ;  /* 0x000400000d177984 */ /* 0x000ea80000000800 */
[----:B------:R-:W2:Y:S04]  /*5220*/  LDS R25, [R13+0x600] ;  /* 0x000600000d197984 */ /* 0x000ea80000000800 */
[----:B------:R-:W2:Y:S04]  /*5230*/  LDS R27, [R13+0x800] ;  /* 0x000800000d1b7984 */ /* 0x000ea80000000800 */
[----:B-1----:R-:W1:Y:S01]  /*5240*/  LDS R29, [R13+0xa00] ;  /* 0x000a00000d1d7984 */ /* 0x002e620000000800 */
[-C--:B---3--:R-:W-:Y:S01]  /*5250*/  FMUL.FTZ R16, R15, R42.reuse ;  /* 0x0000002a0f107220 */ /* 0x088fe20000410000 */
[----:B0-----:R-:W-:-:S04]  /*5260*/  FMUL.FTZ R18, R17, R42 ;  /* 0x0000002a11127220 */ /* 0x001fc80000410000 */
[----:B------:R-:W-:Y:S01]  /*5270*/  STS [R13+-0x400], R16 ;  /* 0xfffc00100d007388 */ /* 0x000fe20000000800 */
[----:B----4-:R-:W-:-:S03]  /*5280*/  FMUL.FTZ R20, R19, R42 ;  /* 0x0000002a13147220 */ /* 0x010fc60000410000 */
[----:B------:R-:W-:Y:S01]  /*5290*/  STS [R13+-0x200], R18 ;  /* 0xfffe00120d007388 */ /* 0x000fe20000000800 */
[----:B--2---:R-:W-:-:S03]  /*52a0*/  FMUL.FTZ R22, R21, R42 ;  /* 0x0000002a15167220 */ /* 0x004fc60000410000 */
[----:B------:R-:W-:Y:S01]  /*52b0*/  STS [R13], R20 ;  /* 0x000000140d007388 */ /* 0x000fe20000000800 */
[----:B------:R-:W-:-:S03]  /*52c0*/  FMUL.FTZ R24, R23, R42 ;  /* 0x0000002a17187220 */ /* 0x000fc60000410000 */
[----:B------:R-:W-:Y:S01]  /*52d0*/  STS [R13+0x200], R22 ;  /* 0x000200160d007388 */ /* 0x000fe20000000800 */
[----:B------:R-:W-:-:S03]  /*52e0*/  FMUL.FTZ R26, R25, R42 ;  /* 0x0000002a191a7220 */ /* 0x000fc60000410000 */
[----:B------:R-:W-:Y:S01]  /*52f0*/  STS [R13+0x400], R24 ;  /* 0x000400180d007388 */ /* 0x000fe20000000800 */
[----:B------:R-:W-:-:S03]  /*5300*/  FMUL.FTZ R28, R27, R42 ;  /* 0x0000002a1b1c7220 */ /* 0x000fc60000410000 */
[----:B------:R-:W-:Y:S01]  /*5310*/  STS [R13+0x600], R26 ;  /* 0x0006001a0d007388 */ /* 0x000fe20000000800 */
[----:B-1----:R-:W-:-:S03]  /*5320*/  FMUL.FTZ R30, R29, R42 ;  /* 0x0000002a1d1e7220 */ /* 0x002fc60000410000 */
[----:B------:R-:W-:Y:S04]  /*5330*/  STS [R13+0x800], R28 ;  /* 0x0008001c0d007388 */ /* 0x000fe80000000800 */
[----:B------:R0:W-:Y:S02]  /*5340*/  STS [R13+0xa00], R30 ;  /* 0x000a001e0d007388 */ /* 0x0001e40000000800 */
[----:B0-----:R-:W-:-:S07]  /*5350*/  VIADD R13, R13, 0x1000 ;  /* 0x000010000d0d7836 */ /* 0x001fce0000000000 */
.L_x_29372:
[----:B------:R-:W-:Y:S05]  /*5360*/  BSYNC B1 ;  /* 0x0000000000017941 */ /* 0x000fea0003800000 */
.L_x_29371:
        /* <DEDUP_REMOVED lines=14> */
.L_x_29364:
[----:B------:R-:W-:Y:S05]  /*5450*/  BSYNC B0 ;  /* 0x0000000000007941 */ /* 0x000fea0003800000 */
.L_x_29363:
        /* <DEDUP_REMOVED lines=32> */
.L_x_29374:
[----:B------:R-:W-:Y:S05]  /*5660*/  BSYNC B0 ;  /* 0x0000000000007941 */ /* 0x000fea0003800000 */
.L_x_29373:
[----:B------:R-:W-:Y:S01]  /*5670*/  ULDC UR12, c[0x0][0x26c] ;  /* 0x00009b00000c7ab9 */ /* 0x000fe20000000800 */
[----:B------:R-:W-:Y:S01]  /*5680*/  ULDC.64 UR6, c[0x0][0x238] ;  /* 0x00008e0000067ab9 */ /* 0x000fe20000000a00 */
[----:B------:R-:W-:Y:S04]  /*5690*/  BSSY B0, `(.L_x_29375) ;  /* 0x00000d8000007945 */ /* 0x000fe80003800000 */
[----:B------:R-:W-:Y:S05]  /*56a0*/  @!P1 BRA `(.L_x_29376) ;  /* 0x0000000000149947 */ /* 0x000fea0003800000 */
[----:B------:R-:W-:Y:S01]  /*56b0*/  IMAD.MOV.U32 R5, RZ, RZ, RZ ;  /* 0x000000ffff057224 */ /* 0x000fe200078e00ff */
[----:B---34-:R-:W-:Y:S01]  /*56c0*/  CS2R R40, SRZ ;  /* 0x0000000000287805 */ /* 0x018fe2000001ff00 */
[----:B--2---:R-:W-:Y:S02]  /*56d0*/  IMAD.MOV.U32 R8, RZ, RZ, RZ ;  /* 0x000000ffff087224 */ /* 0x004fe400078e00ff */
[----:B------:R-:W-:Y:S01]  /*56e0*/  IMAD.MOV.U32 R37, RZ, RZ, RZ ;  /* 0x000000ffff257224 */ /* 0x000fe200078e00ff */
[----:B------:R-:W-:Y:S06]  /*56f0*/  BRA `(.L_x_29377) ;  /* 0x0000000c00447947 */ /* 0x000fec0003800000 */
.L_x_29376:
[----:B0-----:R-:W0:Y:S01]  /*5700*/  I2F.RP R13, R6 ;  /* 0x00000006000d7306 */ /* 0x001e220000209400 */
[----:B------:R-:W2:Y:S01]  /*5710*/  S2UR UR4, SR_CTAID.Y ;  /* 0x00000000000479c3 */ /* 0x000ea20000002600 */
[----:B------:R-:W1:Y:S01]  /*5720*/  S2R R53, SR_CTAID.Z ;  /* 0x0000000000357919 */ /* 0x000e620000002700 */
[----:B------:R-:W-:Y:S01]  /*5730*/  LOP3.LUT R46, RZ, R12, RZ, 0x33, !PT ;  /* 0x0000000cff2e7212 */ /* 0x000fe200078e33ff */
[----:B------:R-:W-:Y:S01]  /*5740*/  ULDC.64 UR8, c[0x0][0x248] ;  /* 0x0000920000087ab9 */ /* 0x000fe20000000a00 */
[----:B------:R-:W-:Y:S01]  /*5750*/  LEA.HI R12, R36, R36, RZ, 0x1 ;  /* 0x00000024240c7211 */ /* 0x000fe200078f08ff */
[----:B------:R-:W-:Y:S01]  /*5760*/  IMAD.MOV.U32 R37, RZ, RZ, RZ ;  /* 0x000000ffff257224 */ /* 0x000fe200078e00ff */
[----:B---34-:R-:W-:Y:S02]  /*5770*/  CS2R R40, SRZ ;  /* 0x0000000000287805 */ /* 0x018fe4000001ff00 */
[----:B------:R-:W2:Y:S01]  /*5780*/  LDC R5, c[0x0][0x258] ;  /* 0x00009600ff057b82 */ /* 0x000ea20000000800 */
[----:B0-----:R-:W0:Y:S07]  /*5790*/  MUFU.RCP R13, R13 ;  /* 0x0000000d000d7308 */ /* 0x001e2e0000001000 */
[----:B------:R-:W3:Y:S08]  /*57a0*/  S2UR UR5, SR_CgaCtaId ;  /* 0x00000000000579c3 */ /* 0x000ef00000008800 */
[----:B------:R-:W4:Y:S01]  /*57b0*/  LDC R14, c[0x0][0x26c] ;  /* 0x00009b00ff0e7b82 */ /* 0x000f220000000800 */
[----:B0-----:R-:W-:Y:S01]  /*57c0*/  VIADD R44, R13, 0xffffffe ;  /* 0x0ffffffe0d2c7836 */ /* 0x001fe20000000000 */
[C---:B------:R-:W-:Y:S01]  /*57d0*/  LOP3.LUT R13, R12.reuse, 0xfffffffe, RZ, 0xc0, !PT ;  /* 0xfffffffe0c0d7812 */ /* 0x040fe200078ec0ff */
[----:B--2---:R-:W-:Y:S01]  /*57e0*/  IMAD R8, R5, UR4, RZ ;  /* 0x0000000405087c24 */ /* 0x004fe2000f8e02ff */
[----:B------:R-:W-:Y:S01]  /*57f0*/  SHF.R.S32.HI R5, RZ, 0x1f, R9 ;  /* 0x0000001fff057819 */ /* 0x000fe20000011409 */
[----:B------:R0:W2:Y:S01]  /*5800*/  F2I.FTZ.U32.TRUNC.NTZ R45, R44 ;  /* 0x0000002c002d7305 */ /* 0x0000a2000021f000 */
[----:B------:R-:W-:Y:S01]  /*5810*/  IMAD.SHL.U32 R12, R12, 0x4, RZ ;  /* 0x000000040c0c7824 */ /* 0x000fe200078e00ff */
[----:B------:R-:W-:Y:S01]  /*5820*/  UMOV UR4, 0x400 ;  /* 0x0000040000047882 */ /* 0x000fe20000000000 */
[----:B------:R-:W-:Y:S01]  /*5830*/  IADD3 R43, P0, R8, R9, RZ ;  /* 0x00000009082b7210 */ /* 0x000fe20007f1e0ff */
[----:B------:R-:W-:Y:S01]  /*5840*/  IMAD.IADD R13, R36, 0x1, -R13 ;  /* 0x00000001240d7824 */ /* 0x000fe200078e0a0d */
[----:B------:R-:W-:Y:S01]  /*5850*/  UIADD3 UR4, UR4, 0x160, URZ ;  /* 0x0000016004047890 */ /* 0x000fe2000fffe03f */
[----:B------:R-:W-:Y:S01]  /*5860*/  LOP3.LUT R12, R12, 0xfffffff8, RZ, 0xc0, !PT ;  /* 0xfffffff80c0c7812 */ /* 0x000fe200078ec0ff */
[----:B-1----:R-:W-:Y:S01]  /*5870*/  IMAD R47, R53, 0x40, R10 ;  /* 0x00000040352f7824 */ /* 0x002fe200078e020a */
[----:B------:R-:W-:Y:S01]  /*5880*/  LEA.HI.X.SX32 R8, R8, R5, 0x1, P0 ;  /* 0x0000000508087211 */ /* 0x000fe200000f0eff */
[----:B---3--:R-:W-:Y:S01]  /*5890*/  ULEA UR4, UR5, UR4, 0x18 ;  /* 0x0000000405047291 */ /* 0x008fe2000f8ec03f */
[----:B------:R-:W-:Y:S01]  /*58a0*/  LEA R42, P0, R43, UR8, 0x2 ;  /* 0x000000082b2a7c11 */ /* 0x000fe2000f8010ff */
[----:B0-----:R-:W-:Y:S01]  /*58b0*/  IMAD.MOV.U32 R44, RZ, RZ, RZ ;  /* 0x000000ffff2c7224 */ /* 0x001fe200078e00ff */
[----:B------:R-:W-:Y:S01]  /*58c0*/  ULDC UR8, c[0x0][0x28c] ;  /* 0x0000a30000087ab9 */ /* 0x000fe20000000800 */
[----:B------:R-:W-:Y:S01]  /*58d0*/  IMAD.SHL.U32 R47, R47, 0x8, RZ ;  /* 0x000000082f2f7824 */ /* 0x000fe200078e00ff */
[----:B------:R-:W-:Y:S01]  /*58e0*/  LEA.HI.X R43, R43, UR9, R8, 0x2, P0 ;  /* 0x000000092b2b7c11 */ /* 0x000fe200080f1408 */
[----:B------:R-:W-:Y:S01]  /*58f0*/  ULDC UR9, c[0x0][0x270] ;  /* 0x00009c0000097ab9 */ /* 0x000fe20000000800 */
[----:B--2---:R-:W-:-:S02]  /*5900*/  IMAD.MOV R15, RZ, RZ, -R45 ;  /* 0x000000ffff0f7224 */ /* 0x004fc400078e0a2d */
[----:B------:R-:W-:Y:S02]  /*5910*/  IMAD R38, R3, UR9, RZ ;  /* 0x0000000903267c24 */ /* 0x000fe4000f8e02ff */
[----:B------:R-:W-:Y:S02]  /*5920*/  IMAD R3, R13, 0x4, R12 ;  /* 0x000000040d037824 */ /* 0x000fe400078e020c */
[----:B------:R-:W-:Y:S01]  /*5930*/  IMAD R13, R10, 0x2, R13 ;  /* 0x000000020a0d7824 */ /* 0x000fe200078e020d */
[----:B------:R-:W-:Y:S01]  /*5940*/  SHF.R.S32.HI R39, RZ, 0x1f, R38 ;  /* 0x0000001fff277819 */ /* 0x000fe20000011426 */
[----:B------:R-:W-:Y:S02]  /*5950*/  IMAD R5, R15, R6, RZ ;  /* 0x000000060f057224 */ /* 0x000fe400078e02ff */
[----:B------:R-:W-:Y:S01]  /*5960*/  IMAD R53, R53, 0x80, R13 ;  /* 0x0000008035357824 */ /* 0x000fe200078e020d */
[----:B------:R-:W-:Y:S01]  /*5970*/  LEA R48, R13, UR4, 0x4 ;  /* 0x000000040d307c11 */ /* 0x000fe2000f8e20ff */
[----:B------:R-:W-:Y:S01]  /*5980*/  IMAD.HI.U32 R44, R45, R5, R44 ;  /* 0x000000052d2c7227 */ /* 0x000fe200078e002c */
[----:B----4-:R-:W-:-:S03]  /*5990*/  SHF.R.S32.HI R45, RZ, 0x1f, R14 ;  /* 0x0000001fff2d7819 */ /* 0x010fc6000001140e */
[----:B------:R-:W-:Y:S02]  /*59a0*/  IMAD.MOV.U32 R5, RZ, RZ, RZ ;  /* 0x000000ffff057224 */ /* 0x000fe400078e00ff */
[----:B------:R-:W-:Y:S02]  /*59b0*/  IMAD.MOV.U32 R8, RZ, RZ, RZ ;  /* 0x000000ffff087224 */ /* 0x000fe400078e00ff */
[----:B------:R-:W-:Y:S02]  /*59c0*/  VIADD R7, R7, -UR8 ;  /* 0x8000000807077c36 */ /* 0x000fe40008000000 */
[C---:B------:R-:W-:Y:S02]  /*59d0*/  VIADD R49, R3.reuse, 0x100 ;  /* 0x0000010003317836 */ /* 0x040fe40000000000 */
[C---:B------:R-:W-:Y:S02]  /*59e0*/  VIADD R50, R3.reuse, 0x180 ;  /* 0x0000018003327836 */ /* 0x040fe40000000000 */
[----:B------:R-:W-:-:S02]  /*59f0*/  VIADD R51, R3, 0x200 ;  /* 0x0000020003337836 */ /* 0x000fc40000000000 */
[----:B------:R-:W-:-:S07]  /*5a00*/  IMAD.SHL.U32 R53, R53, 0x4, RZ ;  /* 0x0000000435357824 */ /* 0x000fce00078e00ff */
.L_x_29380:
        /* <DEDUP_REMOVED lines=62> */
[----:B------:R-:W3:Y:S01]  /*5df0*/  LDG.E.128.CONSTANT R16, desc[UR10][R30.64+0x200] ;  /* 0x0002000a1e107981 */ /* 0x000ee2000c1e9d00 */
        /* <DEDUP_REMOVED lines=10> */
[----:B------:R-:W-:-:S06]  /*5ea0*/  LEA.HI.X R29, R29, UR7, R32, 0x2, P2 ;  /* 0x000000071d1d7c11 */ /* 0x000fcc00090f1420 */
[----:B------:R-:W4:Y:S01]  /*5eb0*/  LDG.E.128.CONSTANT R28, desc[UR10][R28.64] ;  /* 0x0000000a1c1c7981 */ /* 0x000f22000c1e9d00 */
[----:B------:R-:W-:-:S03]  /*5ec0*/  ISETP.NE.AND P1, PT, R33, -0x2, PT ;  /* 0xfffffffe2100780c */ /* 0x000fc60003f25270 */
[----:B------:R-:W0:Y:S10]  /*5ed0*/  LDS.128 R32, [R48] ;  /* 0x0000000030207984 */ /* 0x000e340000000c00 */
[C---:B------:R-:W-:Y:S01]  /*5ee0*/  @!P1 VIADD R57, R53.reuse, 0x1 ;  /* 0x0000000135399836 */ /* 0x040fe20000000000 */
[C---:B------:R-:W-:Y:S01]  /*5ef0*/  @!P1 ISETP.GE.AND P6, PT, R53.reuse, R0, PT ;  /* 0x000000003500920c */ /* 0x040fe20003fc6270 */
[----:B------:R-:W-:-:S02]  /*5f00*/  @!P1 VIADD R55, R53, 0x3 ;  /* 0x0000000335379836 */ /* 0x000fc40000000000 */
[----:B------:R-:W-:Y:S01]  /*5f10*/  @!P1 VIADD R59, R53, 0x2 ;  /* 0x00000002353b9836 */ /* 0x000fe20000000000 */
[-C--:B------:R-:W-:Y:S02]  /*5f20*/  @!P1 ISETP.GE.AND P2, PT, R57, R0.reuse, PT ;  /* 0x000000003900920c */ /* 0x080fe40003f46270 */
[-C--:B------:R-:W-:Y:S02]  /*5f30*/  @!P1 ISETP.GE.AND P3, PT, R55, R0.reuse, PT ;  /* 0x000000003700920c */ /* 0x080fe40003f66270 */
[-C--:B------:R-:W-:Y:S02]  /*5f40*/  @!P1 ISETP.GE.AND P4, PT, R59, R0.reuse, PT ;  /* 0x000000003b00920c */ /* 0x080fe40003f86270 */
[-C--:B------:R-:W-:Y:S01]  /*5f50*/  @!P1 ISETP.GE.AND P5, PT, R57, R0.reuse, PT ;  /* 0x000000003900920c */ /* 0x080fe20003fa6270 */
[----:B------:R-:W-:Y:S01]  /*5f60*/  @!P1 VIADD R57, R53, 0x2 ;  /* 0x0000000235399836 */ /* 0x000fe20000000000 */
[----:B--2---:R-:W-:Y:S02]  /*5f70*/  @!P1 FSEL R13, R13, RZ, !P2 ;  /* 0x000000ff0d0d9208 */ /* 0x004fe40005000000 */
[----:B------:R-:W-:Y:S01]  /*5f80*/  @!P1 ISETP.GE.AND P2, PT, R55, R0, PT ;  /* 0x000000003700920c */ /* 0x000fe20003f46270 */
[----:B------:R-:W-:Y:S01]  /*5f90*/  @!P1 VIADD R55, R53, 0x1 ;  /* 0x0000000135379836 */ /* 0x000fe20000000000 */
[----:B------:R-:W-:Y:S01]  /*5fa0*/  @!P1 FSEL R14, R14, RZ, !P4 ;  /* 0x000000ff0e0e9208 */ /* 0x000fe20006000000 */
[----:B0-----:R-:W-:Y:S01]  /*5fb0*/  FMUL.FTZ R13, R33, R13 ;  /* 0x0000000d210d7220 */ /* 0x001fe20000410000 */
[----:B------:R-:W-:-:S02]  /*5fc0*/  @!P1 FSEL R15, R15, RZ, !P3 ;  /* 0x000000ff0f0f9208 */ /* 0x000fc40005800000 */
[----:B------:R-:W-:Y:S02]  /*5fd0*/  @!P1 FSEL R12, R12, RZ, !P6 ;  /* 0x000000ff0c0c9208 */ /* 0x000fe40007000000 */
[-C--:B------:R-:W-:Y:S02]  /*5fe0*/  @!P1 ISETP.GE.AND P4, PT, R53, R0.reuse, PT ;  /* 0x000000003500920c */ /* 0x080fe40003f86270 */
[-C--:B------:R-:W-:Y:S01]  /*5ff0*/  @!P1 ISETP.GE.AND P3, PT, R55, R0.reuse, PT ;  /* 0x000000003700920c */ /* 0x080fe20003f66270 */
[----:B------:R-:W-:Y:S01]  /*6000*/  @!P1 VIADD R55, R53, 0x3 ;  /* 0x0000000335379836 */ /* 0x000fe20000000000 */
[----:B------:R-:W-:Y:S01]  /*6010*/  @!P1 ISETP.GE.AND P6, PT, R59, R0, PT ;  /* 0x000000003b00920c */ /* 0x000fe20003fc6270 */
[----:B------:R-:W-:Y:S01]  /*6020*/  FFMA.FTZ R13, R32, R12, R13 ;  /* 0x0000000c200d7223 */ /* 0x000fe2000001000d */
[----:B---3--:R-:W-:Y:S02]  /*6030*/  @!P1 FSEL R16, R16, RZ, !P4 ;  /* 0x000000ff10109208 */ /* 0x008fe40006000000 */
[----:B------:R-:W-:Y:S01]  /*6040*/  @!P1 ISETP.GE.AND P4, PT, R57, R0, PT ;  /* 0x000000003900920c */ /* 0x000fe20003f86270 */
[----:B------:R-:W-:Y:S01]  /*6050*/  @!P1 VIADD R57, R53, 0x1 ;  /* 0x0000000135399836 */ /* 0x000fe20000000000 */
[----:B------:R-:W-:Y:S01]  /*6060*/  @!P1 FSEL R17, R17, RZ, !P5 ;  /* 0x000000ff11119208 */ /* 0x000fe20006800000 */
[----:B------:R-:W-:Y:S01]  /*6070*/  FFMA.FTZ R14, R34, R14, R13 ;  /* 0x0000000e220e7223 */ /* 0x000fe2000001000d */
[----:B------:R-:W-:Y:S01]  /*6080*/  @!P1 FSEL R18, R18, RZ, !P6 ;  /* 0x000000ff12129208 */ /* 0x000fe20007000000 */
[C---:B------:R-:W-:Y:S01]  /*6090*/  @!P1 VIADD R13, R53.reuse, 0x3 ;  /* 0x00000003350d9836 */ /* 0x040fe20000000000 */
[-C--:B------:R-:W-:Y:S01]  /*60a0*/  @!P1 ISETP.GE.AND P5, PT, R53, R0.reuse, PT ;  /* 0x000000003500920c */ /* 0x080fe20003fa6270 */
[----:B------:R-:W-:Y:S01]  /*60b0*/  FMUL.FTZ R17, R33, R17 ;  /* 0x0000001121117220 */ /* 0x000fe20000410000 */
[----:B------:R-:W-:Y:S01]  /*60c0*/  @!P1 ISETP.GE.AND P6, PT, R55, R0, PT ;  /* 0x000000003700920c */ /* 0x000fe20003fc6270 */
[----:B------:R-:W-:Y:S01]  /*60d0*/  @!P1 VIADD R55, R53, 0x2 ;  /* 0x0000000235379836 */ /* 0x000fe20000000000 */
[----:B----4-:R-:W-:Y:S01]  /*60e0*/  @!P1 FSEL R20, R20, RZ, !P5 ;  /* 0x000000ff14149208 */ /* 0x010fe20006800000 */
[----:B------:R-:W-:Y:S01]  /*60f0*/  FFMA.FTZ R17, R32, R16, R17 ;  /* 0x0000001020117223 */ /* 0x000fe20000010011 */
[----:B------:R-:W-:Y:S01]  /*6100*/  @!P1 ISETP.GE.AND P5, PT, R57, R0, PT ;  /* 0x000000003900920c */ /* 0x000fe20003fa6270 */
[----:B------:R-:W-:Y:S01]  /*6110*/  FFMA.FTZ R14, R35, R15, R14 ;  /* 0x0000000f230e7223 */ /* 0x000fe2000001000e */
[----:B------:R-:W-:Y:S01]  /*6120*/  @!P1 FSEL R22, R22, RZ, !P4 ;  /* 0x000000ff16169208 */ /* 0x000fe20006000000 */
[----:B------:R-:W-:Y:S01]  /*6130*/  FFMA.FTZ R18, R34, R18, R17 ;  /* 0x0000001222127223 */ /* 0x000fe20000010011 */
[----:B------:R-:W-:Y:S01]  /*6140*/  @!P1 FSEL R21, R21, RZ, !P3 ;  /* 0x000000ff15159208 */ /* 0x000fe20005800000 */
[----:B------:R-:W-:Y:S01]  /*6150*/  FADD.FTZ R41, R41, R14 ;  /* 0x0000000e29297221 */ /* 0x000fe20000010000 */
[-C--:B------:R-:W-:Y:S01]  /*6160*/  @!P1 ISETP.GE.AND P4, PT, R55, R0.reuse, PT ;  /* 0x000000003700920c */ /* 0x080fe20003f86270 */
[C---:B------:R-:W-:Y:S01]  /*6170*/  @!P1 VIADD R55, R53.reuse, 0x3 ;  /* 0x0000000335379836 */ /* 0x040fe20000000000 */
[----:B------:R-:W-:Y:S01]  /*6180*/  @!P1 ISETP.GE.AND P3, PT, R53, R0, PT ;  /* 0x000000003500920c */ /* 0x000fe20003f66270 */
[----:B------:R-:W-:Y:S01]  /*6190*/  FMUL.FTZ R21, R33, R21 ;  /* 0x0000001521157220 */ /* 0x000fe20000410000 */
[----:B------:R-:W-:-:S02]  /*61a0*/  @!P1 FSEL R25, R25, RZ, !P5 ;  /* 0x000000ff19199208 */ /* 0x000fc40006800000 */
[----:B------:R-:W-:Y:S01]  /*61b0*/  @!P1 ISETP.GE.AND P5, PT, R57, R0, PT ;  /* 0x000000003900920c */ /* 0x000fe20003fa6270 */
[----:B------:R-:W-:Y:S01]  /*61c0*/  FFMA.FTZ R21, R32, R20, R21 ;  /* 0x0000001420157223 */ /* 0x000fe20000010015 */
[----:B------:R-:W-:Y:S01]  /*61d0*/  @!P1 FSEL R24, R24, RZ, !P3 ;  /* 0x000000ff18189208 */ /* 0x000fe20005800000 */
[----:B------:R-:W-:Y:S01]  /*61e0*/  FMUL.FTZ R25, R33, R25 ;  /* 0x0000001921197220 */ /* 0x000fe20000410000 */
[----:B------:R-:W-:Y:S01]  /*61f0*/  @!P1 ISETP.GE.AND P3, PT, R55, R0, PT ;  /* 0x000000003700920c */ /* 0x000fe20003f66270 */
[C---:B------:R-:W-:Y:S01]  /*6200*/  @!P1 VIADD R55, R53.reuse, 0x2 ;  /* 0x0000000235379836 */ /* 0x040fe20000000000 */
[----:B------:R-:W-:Y:S01]  /*6210*/  @!P1 FSEL R26, R26, RZ, !P4 ;  /* 0x000000ff1a1a9208 */ /* 0x000fe20006000000 */
[----:B------:R-:W-:Y:S01]  /*6220*/  FFMA.FTZ R25, R32, R24, R25 ;  /* 0x0000001820197223 */ /* 0x000fe20000010019 */
[----:B------:R-:W-:Y:S01]  /*6230*/  @!P1 ISETP.GE.AND P4, PT, R53, R0, PT ;  /* 0x000000003500920c */ /* 0x000fe20003f86270 */
[C---:B------:R-:W-:Y:S01]  /*6240*/  FFMA.FTZ R22, R34.reuse, R22, R21 ;  /* 0x0000001622167223 */ /* 0x040fe20000010015 */
[----:B------:R-:W-:Y:S01]  /*6250*/  @!P1 FSEL R29, R29, RZ, !P5 ;  /* 0x000000ff1d1d9208 */ /* 0x000fe20006800000 */
[----:B------:R-:W-:Y:S01]  /*6260*/  FFMA.FTZ R26, R34, R26, R25 ;  /* 0x0000001a221a7223 */ /* 0x000fe20000010019 */
[----:B------:R-:W-:-:S02]  /*6270*/  @!P1 FSEL R28, R28, RZ, !P4 ;  /* 0x000000ff1c1c9208 */ /* 0x000fc40006000000 */
[-C--:B------:R-:W-:Y:S01]  /*6280*/  @!P1 ISETP.GE.AND P4, PT, R55, R0.reuse, PT ;  /* 0x000000003700920c */ /* 0x080fe20003f86270 */
[----:B------:R-:W-:Y:S01]  /*6290*/  FMUL.FTZ R29, R33, R29 ;  /* 0x0000001d211d7220 */ /* 0x000fe20000410000 */
[----:B------:R-:W-:Y:S02]  /*62a0*/  @!P1 ISETP.GE.AND P5, PT, R13, R0, PT ;  /* 0x000000000d00920c */ /* 0x000fe40003fa6270 */
[----:B------:R-:W-:Y:S01]  /*62b0*/  @!P1 FSEL R30, R30, RZ, !P4 ;  /* 0x000000ff1e1e9208 */ /* 0x000fe20006000000 */
[----:B------:R-:W-:Y:S01]  /*62c0*/  FFMA.FTZ R29, R32, R28, R29 ;  /* 0x0000001c201d7223 */ /* 0x000fe2000001001d */
[----:B------:R-:W-:Y:S02]  /*62d0*/  @!P1 FSEL R19, R19, RZ, !P2 ;  /* 0x000000ff13139208 */ /* 0x000fe40005000000 */
[----:B------:R-:W-:Y:S01]  /*62e0*/  @!P1 FSEL R23, R23, RZ, !P6 ;  /* 0x000000ff17179208 */ /* 0x000fe20007000000 */
[----:B------:R-:W-:Y:S01]  /*62f0*/  FFMA.FTZ R30, R34, R30, R29 ;  /* 0x0000001e221e7223 */ /* 0x000fe2000001001d */
[----:B------:R-:W-:Y:S01]  /*6300*/  @!P1 FSEL R27, R27, RZ, !P3 ;  /* 0x000000ff1b1b9208 */ /* 0x000fe20005800000 */
[----:B------:R-:W-:Y:S01]  /*6310*/  FFMA.FTZ R19, R35, R19, R18 ;  /* 0x0000001323137223 */ /* 0x000fe20000010012 */
[----:B------:R-:W-:Y:S01]  /*6320*/  @!P1 FSEL R31, R31, RZ, !P5 ;  /* 0x000000ff1f1f9208 */ /* 0x000fe20006800000 */
[----:B------:R-:W-:-:S02]  /*6330*/  FFMA.FTZ R22, R35, R23, R22 ;  /* 0x0000001723167223 */ /* 0x000fc40000010016 */
[C---:B------:R-:W-:Y:S01]  /*6340*/  FFMA.FTZ R27, R35.reuse, R27, R26 ;  /* 0x0000001b231b7223 */ /* 0x040fe2000001001a */
[----:B------:R-:W-:Y:S01]  /*6350*/  FADD.FTZ R40, R40, R19 ;  /* 0x0000001328287221 */ /* 0x000fe20000010000 */
[----:B------:R-:W-:Y:S01]  /*6360*/  FFMA.FTZ R30, R35, R31, R30 ;  /* 0x0000001f231e7223 */ /* 0x000fe2000001001e */
[----:B------:R-:W-:Y:S01]  /*6370*/  FADD.FTZ R37, R37, R22 ;  /* 0x0000001625257221 */ /* 0x000fe20000010000 */
[----:B------:R-:W-:Y:S02]  /*6380*/  FADD.FTZ R8, R8, R27 ;  /* 0x0000001b08087221 */ /* 0x000fe40000010000 */
[----:B------:R-:W-:-:S07]  /*6390*/  FADD.FTZ R5, R5, R30 ;  /* 0x0000001e05057221 */ /* 0x000fce0000010000 */
.L_x_29379:
[----:B------:R-:W-:Y:S05]  /*63a0*/  BSYNC B1 ;  /* 0x0000000000017941 */ /* 0x000fea0003800000 */
.L_x_29378:
[----:B------:R-:W-:Y:S01]  /*63b0*/  IADD3 R42, P1, R42, 0x10, RZ ;  /* 0x000000102a2a7810 */ /* 0x000fe20007f3e0ff */
[----:B------:R-:W-:Y:S02]  /*63c0*/  VIADD R47, R47, 0x20 ;  /* 0x000000202f2f7836 */ /* 0x000fe40000000000 */
[----:B------:R-:W-:Y:S02]  /*63d0*/  VIADD R53, R53, 0x20 ;  /* 0x0000002035357836 */ /* 0x000fe40000000000 */
[----:B------:R-:W-:Y:S02]  /*63e0*/  VIADD R48, R48, 0x80 ;  /* 0x0000008030307836 */ /* 0x000fe40000000000 */
[----:B------:R-:W-:Y:S01]  /*63f0*/  IMAD.X R43, RZ, RZ, R43, P1 ;  /* 0x000000ffff2b7224 */ /* 0x000fe200008e062b */
[----:B------:R-:W-:Y:S06]  /*6400*/  @!P0 BRA `(.L_x_29380) ;  /* 0xfffffff400808947 */ /* 0x000fec000383ffff */
.L_x_29377:
[----:B------:R-:W-:Y:S05]  /*6410*/  BSYNC B0 ;  /* 0x0000000000007941 */ /* 0x000fea0003800000 */
.L_x_29375:
[----:B------:R-:W0:Y:S01]  /*6420*/  SHFL.BFLY PT, R0, R41, 0x1, 0x1f ;  /* 0x0c201f0029007f89 */ /* 0x000e2200000e0000 */
[----:B------:R-:W2:Y:S01]  /*6430*/  S2UR UR5, SR_CgaCtaId ;  /* 0x00000000000579c3 */ /* 0x000ea20000008800 */
[C---:B------:R-:W-:Y:S01]  /*6440*/  LOP3.LUT R9, R36.reuse, 0x1, RZ, 0xc0, !PT ;  /* 0x0000000124097812 */ /* 0x040fe200078ec0ff */
[----:B------:R-:W-:Y:S01]  /*6450*/  UMOV UR4, 0x400 ;  /* 0x0000040000047882 */ /* 0x000fe20000000000 */
[----:B------:R-:W3:Y:S01]  /*6460*/  SHFL.BFLY PT, R3, R40, 0x1, 0x1f ;  /* 0x0c201f0028037f89 */ /* 0x000ee200000e0000 */
[----:B------:R-:W-:Y:S01]  /*6470*/  UIADD3 UR4, UR4, 0x160, URZ ;  /* 0x0000016004047890 */ /* 0x000fe2000fffe03f */
[----:B------:R-:W-:Y:S01]  /*6480*/  ISETP.NE.AND P2, PT, R9, RZ, PT ;  /* 0x000000ff0900720c */ /* 0x000fe20003f45270 */
[----:B------:R-:W-:Y:S01]  /*6490*/  BSSY B0, `(.L_x_29381) ;  /* 0x0000028000007945 */ /* 0x000fe20003800000 */
[----:B------:R-:W4:Y:S01]  /*64a0*/  SHFL.BFLY PT, R2, R37, 0x1, 0x1f ;  /* 0x0c201f0025027f89 */ /* 0x000f2200000e0000 */
[----:B------:R-:W-:Y:S02]  /*64b0*/  LEA.HI R9, R36, R36, RZ, 0x1 ;  /* 0x0000002424097211 */ /* 0x000fe400078f08ff */
[----:B------:R-:W-:Y:S01]  /*64c0*/  ISETP.GT.OR P0, PT, R4, 0x3f, P2 ;  /* 0x0000003f0400780c */ /* 0x000fe20001704670 */
[----:B------:R-:W1:Y:S01]  /*64d0*/  SHFL.BFLY PT, R7, R8, 0x1, 0x1f ;  /* 0x0c201f0008077f89 */ /* 0x000e6200000e0000 */
[----:B------:R-:W-:-:S02]  /*64e0*/  SHF.R.S32.HI R9, RZ, 0x1, R9 ;  /* 0x00000001ff097819 */ /* 0x000fc40000011409 */
[----:B------:R-:W-:Y:S01]  /*64f0*/  ISETP.GT.OR P1, PT, R4, 0x1f, P2 ;  /* 0x0000001f0400780c */ /* 0x000fe20001724670 */
[----:B------:R-:W1:Y:S02]  /*6500*/  SHFL.BFLY PT, R6, R5, 0x1, 0x1f ;  /* 0x0c201f0005067f89 */ /* 0x000e6400000e0000 */
[----:B------:R-:W-:Y:S01]  /*6510*/  IMAD R10, R10, 0x50, R9 ;  /* 0x000000500a0a7824 */ /* 0x000fe200078e0209 */
[----:B------:R-:W-:Y:S01]  /*6520*/  BAR.SYNC.DEFER_BLOCKING 0x0 ;  /* 0x0000000000007b1d */ /* 0x000fe20000010000 */
[----:B0-----:R-:W-:Y:S01]  /*6530*/  FADD.FTZ R13, R0, R41 ;  /* 0x00000029000d7221 */ /* 0x001fe20000010000 */
[----:B------:R-:W-:Y:S01]  /*6540*/  LOP3.LUT R0, R4, 0xffffffc0, RZ, 0xc0, !PT ;  /* 0xffffffc004007812 */ /* 0x000fe200078ec0ff */
[----:B--2---:R-:W-:Y:S01]  /*6550*/  ULEA UR4, UR5, UR4, 0x18 ;  /* 0x0000000405047291 */ /* 0x004fe2000f8ec03f */
[----:B---3--:R-:W-:Y:S02]  /*6560*/  FADD.FTZ R15, R3, R40 ;  /* 0x00000028030f7221 */ /* 0x008fe40000010000 */
[----:B------:R-:W-:Y:S01]  /*6570*/  ISETP.NE.OR P5, PT, R0, 0x40, P2 ;  /* 0x000000400000780c */ /* 0x000fe200017a5670 */
[----:B------:R-:W-:-:S02]  /*6580*/  VIADD R0, R4, 0x1f ;  /* 0x0000001f04007836 */ /* 0x000fc40000000000 */
[----:B----4-:R-:W-:Y:S01]  /*6590*/  FADD.FTZ R37, R2, R37 ;  /* 0x0000002502257221 */ /* 0x010fe20000010000 */
[----:B------:R-:W-:Y:S02]  /*65a0*/  LEA R10, R10, UR4, 0x2 ;  /* 0x000000040a0a7c11 */ /* 0x000fe4000f8e10ff */
[----:B------:R-:W-:Y:S01]  /*65b0*/  ISETP.GT.U32.AND P3, PT, R0, 0x3e, PT ;  /* 0x0000003e0000780c */ /* 0x000fe20003f64070 */
[----:B-1----:R-:W-:Y:S01]  /*65c0*/  FADD.FTZ R17, R7, R8 ;  /* 0x0000000807117221 */ /* 0x002fe20000010000 */
        /* <DEDUP_REMOVED lines=20> */
.L_x_29382:
[----:B------:R-:W-:Y:S05]  /*6710*/  BSYNC B0 ;  /* 0x0000000000007941 */ /* 0x000fea0003800000 */
.L_x_29381:
        /* <DEDUP_REMOVED lines=19> */
.L_x_29384:
[----:B------:R-:W-:Y:S05]  /*6850*/  BSYNC B0 ;  /* 0x0000000000007941 */ /* 0x000fea0003800000 */
.L_x_29383:
        /* <DEDUP_REMOVED lines=23> */
[----:B------:R-:W-:Y:S01]  /*69d0*/  LEA R2, P0, R3, UR8, 0x2 ;  /* 0x0000000803027c11 */ /* 0x000fe2000f8010ff */
        /* <DEDUP_REMOVED lines=15> */
[----:B01----:R-:W-:-:S02]  /*6ad0*/  LEA R10, P3, R11, UR8, 0x2 ;  /* 0x000000080b0a7c11 */ /* 0x003fc4000f8610ff */
        /* <DEDUP_REMOVED lines=9> */
.L_x_29344:
[----:B------:R-:W-:Y:S01]  /*6b70*/  BSSY B2, `(.L_x_29385) ;  /* 0x0000007000027945 */ /* 0x000fe20003800000 */
[----:B------:R-:W-:Y:S02]  /*6b80*/  IMAD.MOV.U32 R31, RZ, RZ, 0x2 ;  /* 0x00000002ff1f7424 */ /* 0x000fe400078e00ff */
[----:B------:R-:W-:Y:S02]  /*6b90*/  IMAD.MOV.U32 R32, RZ, RZ, 0x1f ;  /* 0x0000001fff207424 */ /* 0x000fe400078e00ff */
[----:B------:R-:W-:-:S07]  /*6ba0*/  IMAD.MOV.U32 R30, RZ, RZ, -0x1 ;  /* 0xffffffffff1e7424 */ /* 0x000fce00078e00ff */
[----:B------:R-:W-:Y:S05]  /*6bb0*/  WARPSYNC.COLLECTIVE R30, `(.L_x_29386) ;  /* 0x000000001e087348 */ /* 0x000fea0003c00000 */
[----:B------:R0:W1:Y:S02]  /*6bc0*/  SHFL.BFLY P2, R29, R43, R31, R32 ;  /* 0x0c00001f2b1d7389 */ /* 0x0000640000040020 */
[----:B01----:R-:W-:Y:S01]  /*6bd0*/  ENDCOLLECTIVE ;  /* 0x000000000000791b */ /* 0x003fe20003800000 */
.L_x_29386:
[----:B------:R-:W-:Y:S05]  /*6be0*/  BSYNC B2 ;  /* 0x0000000000027941 */ /* 0x000fea0003800000 */
.L_x_29385:
        /* <DEDUP_REMOVED lines=9> */
.L_x_29387:
[----:B------:R-:W-:Y:S05]  /*6c80*/  BRA `(.L_x_29388) ;  /* 0xffffffb800487947 */ /* 0x000fea000383ffff */
.L_x_29349:
[----:B------:R-:W-:Y:S01]  /*6c90*/  BSSY B2, `(.L_x_29389) ;  /* 0x0000007000027945 */ /* 0x000fe20003800000 */
[----:B------:R-:W-:Y:S02]  /*6ca0*/  IMAD.MOV.U32 R31, RZ, RZ, 0x2 ;  /* 0x00000002ff1f7424 */ /* 0x000fe400078e00ff */
[----:B------:R-:W-:Y:S02]  /*6cb0*/  IMAD.MOV.U32 R32, RZ, RZ, 0x1f ;  /* 0x0000001fff207424 */ /* 0x000fe400078e00ff */
[----:B------:R-:W-:-:S07]  /*6cc0*/  IMAD.MOV.U32 R30, RZ, RZ, -0x1 ;  /* 0xffffffffff1e7424 */ /* 0x000fce00078e00ff */
[----:B------:R-:W-:Y:S05]  /*6cd0*/  WARPSYNC.COLLECTIVE R30, `(.L_x_29390) ;  /* 0x000000001e087348 */ /* 0x000fea0003c00000 */
[----:B------:R0:W1:Y:S02]  /*6ce0*/  SHFL.BFLY P2, R29, R43, R31, R32 ;  /* 0x0c00001f2b1d7389 */ /* 0x0000640000040020 */
[----:B01----:R-:W-:Y:S01]  /*6cf0*/  ENDCOLLECTIVE ;  /* 0x000000000000791b */ /* 0x003fe20003800000 */
.L_x_29390:
[----:B------:R-:W-:Y:S05]  /*6d00*/  BSYNC B2 ;  /* 0x0000000000027941 */ /* 0x000fea0003800000 */
.L_x_29389:
        /* <DEDUP_REMOVED lines=9> */
.L_x_29391:
[----:B------:R-:W-:Y:S05]  /*6da0*/  BRA `(.L_x_29392) ;  /* 0xffffffc800147947 */ /* 0x000fea000383ffff */
.L_x_29352:
        /* <DEDUP_REMOVED lines=8> */
.L_x_29394:
[----:B------:R-:W-:Y:S05]  /*6e30*/  BSYNC B0 ;  /* 0x0000000000007941 */ /* 0x000fea0003800000 */
.L_x_29393:
        /* <DEDUP_REMOVED lines=9> */
.L_x_29395:
[----:B------:R-:W-:Y:S02]  /*6ed0*/  IMAD.MOV.U32 R31, RZ, RZ, 0x4 ;  /* 0x00000004ff1f7424 */ /* 0x000fe400078e00ff */
[----:B------:R-:W-:-:S05]  /*6ee0*/  IMAD.MOV.U32 R14, RZ, RZ, R29 ;  /* 0x000000ffff0e7224 */ /* 0x000fca00078e001d */
[----:B------:R-:W-:-:S05]  /*6ef0*/  FMNMX.FTZ R15, R13, R14, !PT ;  /* 0x0000000e0d0f7209 */ /* 0x000fca0007810000 */
[----:B------:R-:W-:-:S07]  /*6f00*/  IMAD.MOV.U32 R43, RZ, RZ, R15 ;  /* 0x000000ffff2b7224 */ /* 0x000fce00078e000f */
[----:B------:R-:W-:Y:S05]  /*6f10*/  WARPSYNC.COLLECTIVE R30, `(.L_x_29396) ;  /* 0x000000001e087348 */ /* 0x000fea0003c00000 */
[----:B------:R0:W1:Y:S02]  /*6f20*/  SHFL.BFLY P2, R29, R43, R31, R32 ;  /* 0x0c00001f2b1d7389 */ /* 0x0000640000040020 */
[----:B01----:R-:W-:Y:S01]  /*6f30*/  ENDCOLLECTIVE ;  /* 0x000000000000791b */ /* 0x003fe20003800000 */
.L_x_29396:
[----:B------:R-:W-:Y:S01]  /*6f40*/  IMAD.MOV.U32 R14, RZ, RZ, R29 ;  /* 0x000000ffff0e7224 */ /* 0x000fe200078e001d */
[----:B------:R-:W-:Y:S06]  /*6f50*/  BRA `(.L_x_29397) ;  /* 0xffffffc800547947 */ /* 0x000fec000383ffff */
.L_x_29398:
        /* <DEDUP_REMOVED lines=10> */
.L_x_30077:


//--------------------- .text._ZN4vllm32paged_attention_v2_reduce_kernelIfLi64ELi128ELi512EEEvPT_PKfS4_PKS1_PKii --------------------------
	.section	.text._ZN4vllm32paged_attention_v2_reduce_kernelIfLi64ELi128ELi512EEEvPT_PKfS4_PKS1_PKii,"ax",@progbits
	.align	128
        .global         _ZN4vllm32paged_attention_v2_reduce_kernelIfLi64ELi128ELi512EEEvPT_PKfS4_PKS1_PKii
        .type           _ZN4vllm32paged_attention_v2_reduce_kernelIfLi64ELi128ELi512EEEvPT_PKfS4_PKS1_PKii,@function
        .size           _ZN4vllm32paged_attention_v2_reduce_kernelIfLi64ELi128ELi512EEEvPT_PKfS4_PKS1_PKii,(.L_x_30078 - _ZN4vllm32paged_attention_v2_reduce_kernelIfLi64ELi128ELi512EEEvPT_PKfS4_PKS1_PKii)
        .other          _ZN4vllm32paged_attention_v2_reduce_kernelIfLi64ELi128ELi512EEEvPT_PKfS4_PKS1_PKii,@"STO_CUDA_ENTRY STV_DEFAULT"
_ZN4vllm32paged_attention_v2_reduce_kernelIfLi64ELi128ELi512EEEvPT_PKfS4_PKS1_PKii:
.text._ZN4vllm32paged_attention_v2_reduce_kernelIfLi64ELi128ELi512EEEvPT_PKfS4_PKS1_PKii:
        /* <DEDUP_REMOVED lines=35> */
.L_x_29402:
        /* <DEDUP_REMOVED lines=11> */
.L_x_29401:
[----:B------:R-:W-:Y:S05]  /*02e0*/  BSYNC B0 ;  /* 0x0000000000007941 */ /* 0x000fea0003800000 */
.L_x_29400:
        /* <DEDUP_REMOVED lines=39> */
.L_x_29405:
        /* <DEDUP_REMOVED lines=17> */
.L_x_29404:
[----:B------:R-:W-:Y:S05]  /*0670*/  BSYNC B0 ;  /* 0x0000000000007941 */ /* 0x000fea0003800000 */
.L_x_29403:
        /* <DEDUP_REMOVED lines=44> */
.L_x_29409:
        /* <DEDUP_REMOVED lines=9> */
.L_x_29408:
[----:B------:R-:W-:Y:S05]  /*09d0*/  BSYNC B0 ;  /* 0x0000000000007941 */ /* 0x000fea0003800000 */
.L_x_29407:
[----:B------:R-:W-:Y:S05]  /*09e0*/  @!P0 EXIT ;  /* 0x000000000000894d */ /* 0x000fea0003800000 */
[----:B------:R-:W-:-:S05]  /*09f0*/  ULDC.64 UR4, c[0x0][0x210] ;  /* 0x0000840000047ab9 */ /* 0x000fca0000000a00 */
.L_x_29410:
        /* <DEDUP_REMOVED lines=12> */
.L_x_29406:
        /* <DEDUP_REMOVED lines=9> */
.L_x_29417:
        /* <DEDUP_REMOVED lines=15> */
.L_x_29414:
        /* <DEDUP_REMOVED lines=74> */
.L_x_29413:
        /* <DEDUP_REMOVED lines=43> */
.L_x_29415:
[----:B------:R-:W-:-:S13]  /*1390*/  ISETP.NE.OR P0, PT, R20, RZ, P0 ;  /* 0x000000ff1400720c */ /* 0x000fda0000705670 */
[----:B------:R-:W-:Y:S05]  /*13a0*/  @!P0 BRA `(.L_x_29411) ;  /* 0x0000000000688947 */ /* 0x000fea0003800000 */
.L_x_29412:
        /* <DEDUP_REMOVED lines=26> */
.L_x_29411:
        /* <DEDUP_REMOVED lines=24> */
.L_x_29416:
[----:B------:R-:W-:Y:S01]  /*16d0*/  IADD3 R13, P0, R0, R5, RZ ;  /* 0x00000005000d7210 */ /* 0x000fe20007f1e0ff */
[----:B------:R-:W-:-:S03]  /*16e0*/  ULDC.64 UR4, c[0x0][0x210] ;  /* 0x0000840000047ab9 */ /* 0x000fc60000000a00 */
[----:B------:R-:W-:Y:S02]  /*16f0*/  LEA.HI.X.SX32 R16, R0, R7, 0x1, P0 ;  /* 0x0000000700107211 */ /* 0x000fe400000f0eff */
[----:B------:R-:W-:-:S04]  /*1700*/  LEA R14, P0, R13, UR4, 0x2 ;  /* 0x000000040d0e7c11 */ /* 0x000fc8000f8010ff */
[----:B------:R-:W-:Y:S02]  /*1710*/  LEA.HI.X R15, R13, UR5, R16, 0x2, P0 ;  /* 0x000000050d0f7c11 */ /* 0x000fe400080f1410 */
[C---:B------:R-:W-:Y:S01]  /*1720*/  ISETP.GE.AND P0, PT, R0.reuse, -0x40, PT ;  /* 0xffffffc00000780c */ /* 0x040fe20003f06270 */
[----:B------:R-:W-:Y:S02]  /*1730*/  VIADD R0, R0, 0x80 ;  /* 0x0000008000007836 */ /* 0x000fe40000000000 */
[----:B------:R2:W-:Y:S10]  /*1740*/  STG.E desc[UR10][R14.64], R19 ;  /* 0x000000130e007986 */ /* 0x0005f4000c10190a */
[----:B------:R-:W-:Y:S05]  /*1750*/  @!P0 BRA `(.L_x_29417) ;  /* 0xfffffff000fc8947 */ /* 0x000fea000383ffff */
[----:B------:R-:W-:Y:S05]  /*1760*/  EXIT ;  /* 0x000000000000794d */ /* 0x000fea0003800000 */
.L_x_29399:
        /* <DEDUP_REMOVED lines=19> */
.L_x_29418:
        /* <DEDUP_REMOVED lines=15> */
.L_x_29419:
        /* <DEDUP_REMOVED lines=15> */
.L_x_30078:


//--------------------- .text._ZN4vllm25paged_attention_v2_kernelIffLi64ELi8ELi128ELNS_18Fp8KVCacheDataTypeE0ELb1ELi512EEEvPfS2_PT_PKS3_PKT0_S9_ifPKiSB_iPKfiiiSD_SD_iiiii --------------------------
	.section	.text._ZN4vllm25paged_attention_v2_kernelIffLi64ELi8ELi128ELNS_18Fp8KVCacheDataTypeE0ELb1ELi512EEEvPfS2_PT_PKS3_PKT0_S9_ifPKiSB_iPKfiiiSD_SD_iiiii,"ax",@progbits
	.align	128
        .global         _ZN4vllm25paged_attention_v2_kernelIffLi64ELi8ELi128ELNS_18Fp8KVCacheDataTypeE0ELb1ELi512EEEvPfS2_PT_PKS3_PKT0_S9_ifPKiSB_iPKfiiiSD_SD_iiiii
        .type           _ZN4vllm25paged_attention_v2_kernelIffLi64ELi8ELi128ELNS_18Fp8KVCacheDataTypeE0ELb1ELi512EEEvPfS2_PT_PKS3_PKT0_S9_ifPKiSB_iPKfiiiSD_SD_iiiii,@function
        .size           _ZN4vllm25paged_attention_v2_kernelIffLi64ELi8ELi128ELNS_18Fp8KVCacheDataTypeE0ELb1ELi512EEEvPfS2_PT_PKS3_PKT0_S9_ifPKiSB_iPKfiiiSD_SD_iiiii,(.L_x_30079 - _ZN4vllm25paged_attention_v2_kernelIffLi64ELi8ELi128ELNS_18Fp8KVCacheDataTypeE0ELb1ELi512EEEvPfS2_PT_PKS3_PKT0_S9_ifPKiSB_iPKfiiiSD_SD_iiiii)
        .other          _ZN4vllm25paged_attention_v2_kernelIffLi64ELi8ELi128ELNS_18Fp8KVCacheDataTypeE0ELb1ELi512EEEvPfS2_PT_PKS3_PKT0_S9_ifPKiSB_iPKfiiiSD_SD_iiiii,@"STO_CUDA_ENTRY STV_DEFAULT"
_ZN4vllm25paged_attention_v2_kernelIffLi64ELi8ELi128ELNS_18Fp8KVCacheDataTypeE0ELb1ELi512EEEvPfS2_PT_PKS3_PKT0_S9_ifPKiSB_iPKfiiiSD_SD_iiiii:
.text._ZN4vllm25paged_attention_v2_kernelIffLi64ELi8ELi128ELNS_18Fp8KVCacheDataTypeE0ELb1ELi512EEEvPfS2_PT_PKS3_PKT0_S9_ifPKiSB_iPKfiiiSD_SD_iiiii:
        /* <DEDUP_REMOVED lines=27> */
[----:B------:R-:W-:Y:S01]  /*01b0*/  IABS R14, R2 ;  /* 0x00000002000e7213 */ /* 0x000fe20000000000 */
        /* <DEDUP_REMOVED lines=46> */
[----:B------:R-:W-:Y:S02]  /*04a0*/  ISETP.GE.AND P2, PT, R7, RZ, PT ;  /* 0x000000ff0700720c */ /* 0x000fe40003f46270 */
[----:B--2---:R-:W-:Y:S02]  /*04b0*/  SHF.R.S32.HI R7, RZ, 0x1f, R8 ;  /* 0x0000001fff077819 */ /* 0x004fe40000011408 */
[----:B------:R-:W-:Y:S02]  /*04c0*/  VIMNMX R19, R23, R6, PT ;  /* 0x0000000617137248 */ /* 0x000fe40003fe0100 */
[----:B------:R-:W-:Y:S01]  /*04d0*/  LEA.HI R31, R7, R8, RZ, 0x2 ;  /* 0x00000008071f7211 */ /* 0x000fe200078f10ff */
[----:B------:R-:W-:Y:S01]  /*04e0*/  @P0 VIADD R21, R21, 0x1 ;  /* 0x0000000115150836 */ /* 0x000fe20000000000 */
[----:B------:R-:W-:Y:S02]  /*04f0*/  ISETP.GT.AND P0, PT, R8, 0x3f, PT ;  /* 0x0000003f0800780c */ /* 0x000fe40003f04270 */
[----:B------:R-:W-:-:S02]  /*0500*/  LOP3.LUT R20, R31, 0xfffffffc, RZ, 0xc0, !PT ;  /* 0xfffffffc1f147812 */ /* 0x000fc400078ec0ff */
[----:B------:R-:W-:Y:S01]  /*0510*/  LEA.HI R26, R7, R8, RZ, 0x5 ;  /* 0x00000008071a7211 */ /* 0x000fe200078f28ff */
[----:B------:R-:W-:Y:S01]  /*0520*/  @!P2 IMAD.MOV R21, RZ, RZ, -R21 ;  /* 0x000000ffff15a224 */ /* 0x000fe200078e0a15 */
[----:B------:R-:W-:Y:S01]  /*0530*/  IADD3 R19, -R10, R19, RZ ;  /* 0x000000130a137210 */ /* 0x000fe20007ffe1ff */
[----:B------:R-:W-:Y:S01]  /*0540*/  IMAD.IADD R20, R8, 0x1, -R20 ;  /* 0x0000000108147824 */ /* 0x000fe200078e0a14 */
        /* <DEDUP_REMOVED lines=31> */
.L_x_29424:
        /* <DEDUP_REMOVED lines=11> */
.L_x_29423:
[----:B------:R-:W-:Y:S05]  /*07f0*/  BSYNC B1 ;  /* 0x0000000000017941 */ /* 0x000fea0003800000 */
.L_x_29422:
        /* <DEDUP_REMOVED lines=9> */
[C---:B------:R-:W-:Y:S01]  /*0890*/  IMAD R5, R11.reuse, 0x4, R8 ;  /* 0x000000040b057824 */ /* 0x040fe200078e0208 */
[----:B------:R-:W-:Y:S01]  /*08a0*/  LEA.HI.X R18, R18, R7, R12, 0x2, P0 ;  /* 0x0000000712127211 */ /* 0x000fe200000f140c */
[C---:B------:R-:W-:Y:S02]  /*08b0*/  VIADD R8, R11.reuse, 0xffffff80 ;  /* 0xffffff800b087836 */ /* 0x040fe40000000000 */
[----:B------:R-:W-:Y:S02]  /*08c0*/  IMAD R11, R11, 0x4, R20 ;  /* 0x000000040b0b7824 */ /* 0x000fe400078e0214 */
[----:B------:R-:W-:-:S07]  /*08d0*/  VIADD R5, R5, 0x100 ;  /* 0x0000010005057836 */ /* 0x000fce0000000000 */
.L_x_29425:
        /* <DEDUP_REMOVED lines=17> */
.L_x_29421:
[----:B------:R-:W-:Y:S05]  /*09f0*/  BSYNC B0 ;  /* 0x0000000000007941 */ /* 0x000fea0003800000 */
.L_x_29420:
        /* <DEDUP_REMOVED lines=27> */
[----:B------:R-:W-:Y:S02]  /*0bb0*/  @P3 IMAD R13, R2, R9, RZ ;  /* 0x00000009020d3224 */ /* 0x000fe400078e02ff */
[----:B------:R-:W-:Y:S02]  /*0bc0*/  IMAD R28, R0, UR4, RZ ;  /* 0x00000004001c7c24 */ /* 0x000fe4000f8e02ff */
[----:B------:R-:W-:-:S02]  /*0bd0*/  VIADD R13, R13, 0x1 ;  /* 0x000000010d0d7836 */ /* 0x000fc40000000000 */
        /* <DEDUP_REMOVED lines=13> */
[----:B------:R-:W-:-:S13]  /*0cb0*/  ISETP.GE.U32.AND P0, PT, R7, R18, PT ;  /* 0x000000120700720c */ /* 0x000fda0003f06070 */
        /* <DEDUP_REMOVED lines=8> */
[----:B------:R-:W0:Y:S01]  /*0d40*/  S2UR UR5, SR_CgaCtaId ;  /* 0x00000000000579c3 */ /* 0x000e220000008800 */
        /* <DEDUP_REMOVED lines=14> */
[----:B------:R-:W-:Y:S01]  /*0e30*/  VIADD R16, R20, 0x30 ;  /* 0x0000003014107836 */ /* 0x000fe20000000000 */
[----:B------:R-:W-:Y:S01]  /*0e40*/  LOP3.LUT R3, R30, 0xfffffffc, RZ, 0xc0, !PT ;  /* 0xfffffffc1e037812 */ /* 0x000fe200078ec0ff */
[----:B------:R-:W-:Y:S01]  /*0e50*/  VIADD R34, R20, 0x3c ;  /* 0x0000003c14227836 */ /* 0x000fe20000000000 */
[----:B------:R-:W-:Y:S01]  /*0e60*/  LEA.HI R38, R5, R10, RZ, 0x2 ;  /* 0x0000000a05267211 */ /* 0x000fe200078f10ff */
[----:B------:R-:W1:Y:S01]  /*0e70*/  LDC R36, c[0x0][0x26c] ;  /* 0x00009b00ff247b82 */ /* 0x000e620000000800 */
[----:B------:R-:W-:Y:S01]  /*0e80*/  LEA.HI R37, R2, R11, RZ, 0x2 ;  /* 0x0000000b02257211 */ /* 0x000fe200078f10ff */
[----:B------:R-:W-:Y:S01]  /*0e90*/  IMAD.IADD R12, R12, 0x1, -R3 ;  /* 0x000000010c0c7824 */ /* 0x000fe200078e0a03 */
[----:B------:R-:W-:Y:S01]  /*0ea0*/  LOP3.LUT R3, R38, 0xfffffffc, RZ, 0xc0, !PT ;  /* 0xfffffffc26037812 */ /* 0x000fe200078ec0ff */
[----:B------:R-:W-:Y:S01]  /*0eb0*/  ULDC UR4, c[0x0][0x270] ;  /* 0x00009c0000047ab9 */ /* 0x000fe20000000800 */
[----:B------:R-:W-:Y:S01]  /*0ec0*/  LOP3.LUT R0, R0, 0xfffffff8, RZ, 0xc0, !PT ;  /* 0xfffffff800007812 */ /* 0x000fe200078ec0ff */
[----:B------:R-:W-:Y:S01]  /*0ed0*/  VIADD R32, R20, 0x38 ;  /* 0x0000003814207836 */ /* 0x000fe20000000000 */
[----:B------:R-:W-:Y:S01]  /*0ee0*/  LOP3.LUT R2, R37, 0xfffffffc, RZ, 0xc0, !PT ;  /* 0xfffffffc25027812 */ /* 0x000fe200078ec0ff */
[----:B------:R-:W-:Y:S01]  /*0ef0*/  IMAD.IADD R10, R10, 0x1, -R3 ;  /* 0x000000010a0a7824 */ /* 0x000fe200078e0a03 */
[----:B------:R-:W-:Y:S01]  /*0f00*/  SHF.R.S32.HI R3, RZ, 0x1f, R8 ;  /* 0x0000001fff037819 */ /* 0x000fe20000011408 */
[----:B------:R-:W-:Y:S01]  /*0f10*/  IMAD.IADD R31, R31, 0x1, -R0 ;  /* 0x000000011f1f7824 */ /* 0x000fe200078e0a00 */
[----:B------:R-:W-:Y:S01]  /*0f20*/  IADD3 R11, R11, -R2, RZ ;  /* 0x800000020b0b7210 */ /* 0x000fe20007ffe0ff */
[----:B------:R-:W-:Y:S01]  /*0f30*/  IMAD.SHL.U32 R44, R38, 0x8, RZ ;  /* 0x00000008262c7824 */ /* 0x000fe200078e00ff */
[----:B------:R-:W-:Y:S01]  /*0f40*/  SHF.R.S32.HI R2, RZ, 0x1f, R7 ;  /* 0x0000001fff027819 */ /* 0x000fe20000011407 */
[----:B------:R-:W-:Y:S01]  /*0f50*/  ULDC UR6, c[0x0][0x28c] ;  /* 0x0000a30000067ab9 */ /* 0x000fe20000000800 */
        /* <DEDUP_REMOVED lines=8> */
[----:B------:R-:W-:Y:S01]  /*0fe0*/  LOP3.LUT R3, R40, 0xfffffffc, RZ, 0xc0, !PT ;  /* 0xfffffffc28037812 */ /* 0x000fe200078ec0ff */
[----:B------:R-:W-:Y:S01]  /*0ff0*/  IMAD.SHL.U32 R47, R41, 0x8, RZ ;  /* 0x00000008292f7824 */ /* 0x000fe200078e00ff */
[----:B------:R-:W-:Y:S01]  /*1000*/  LEA.HI R42, R5, R6, RZ, 0x2 ;  /* 0x00000006052a7211 */ /* 0x000fe200078f10ff */
[----:B------:R-:W-:Y:S01]  /*1010*/  VIADD R5, R20, 0x24 ;  /* 0x0000002414057836 */ /* 0x000fe20000000000 */
[----:B------:R-:W-:Y:S01]  /*1020*/  LOP3.LUT R2, R41, 0xfffffffc, RZ, 0xc0, !PT ;  /* 0xfffffffc29027812 */ /* 0x000fe200078ec0ff */
[----:B------:R-:W-:Y:S01]  /*1030*/  IMAD.IADD R8, R8, 0x1, -R3 ;  /* 0x0000000108087824 */ /* 0x000fe200078e0a03 */
[C---:B------:R-:W-:Y:S01]  /*1040*/  LOP3.LUT R0, R39.reuse, 0xfffffffc, RZ, 0xc0, !PT ;  /* 0xfffffffc27007812 */ /* 0x040fe200078ec0ff */
        /* <DEDUP_REMOVED lines=22> */
[----:B------:R-:W-:Y:S01]  /*11b0*/  VIADD R0, R20, 0x34 ;  /* 0x0000003414007836 */ /* 0x000fe20000000000 */
[----:B------:R-:W-:Y:S01]  /*11c0*/  SHF.R.S32.HI R43, RZ, 0x1f, R34 ;  /* 0x0000001fff2b7819 */ /* 0x000fe20000011422 */
[----:B------:R-:W-:Y:S01]  /*11d0*/  IMAD.IADD R4, R4, 0x1, -R3 ;  /* 0x0000000104047824 */ /* 0x000fe200078e0a03 */
[----:B------:R-:W-:Y:S01]  /*11e0*/  SHF.L.U32 R73, R31, 0x2, RZ ;  /* 0x000000021f497819 */ /* 0x000fe200000006ff */
[----:B------:R-:W-:Y:S01]  /*11f0*/  IMAD.IADD R3, R2, 0x1, -R33 ;  /* 0x0000000102037824 */ /* 0x000fe200078e0a21 */
[----:B------:R-:W-:Y:S01]  /*1200*/  SHF.R.S32.HI R33, RZ, 0x1f, R0 ;  /* 0x0000001fff217819 */ /* 0x000fe20000011400 */
[----:B------:R-:W-:Y:S01]  /*1210*/  IMAD.IADD R2, R16, 0x1, -R35 ;  /* 0x0000000110027824 */ /* 0x000fe200078e0a23 */
[----:B------:R-:W-:Y:S01]  /*1220*/  LEA.HI R55, R43, R34, RZ, 0x2 ;  /* 0x000000222b377211 */ /* 0x000fe200078f10ff */
[----:B------:R-:W-:Y:S01]  /*1230*/  IMAD R16, R21, UR4, RZ ;  /* 0x0000000415107c24 */ /* 0x000fe2000f8e02ff */
[----:B------:R-:W-:Y:S01]  /*1240*/  LEA.HI R53, R33, R0, RZ, 0x2 ;  /* 0x0000000021357211 */ /* 0x000fe200078f10ff */
[----:B------:R-:W-:Y:S01]  /*1250*/  UMOV UR4, 0x400 ;  /* 0x0000040000047882 */ /* 0x000fe20000000000 */
[----:B------:R-:W-:Y:S01]  /*1260*/  SHF.R.S32.HI R43, RZ, 0x1f, R73 ;  /* 0x0000001fff2b7819 */ /* 0x000fe20000011449 */
[----:B------:R-:W-:Y:S01]  /*1270*/  IMAD.SHL.U32 R51, R51, 0x8, RZ ;  /* 0x0000000833337824 */ /* 0x000fe200078e00ff */
[----:B------:R-:W-:Y:S01]  /*1280*/  IADD3 R70, P0, R16, R73, RZ ;  /* 0x0000004910467210 */ /* 0x000fe20007f1e0ff */
[----:B0-----:R-:W-:Y:S01]  /*1290*/  ULEA UR7, UR5, UR4, 0x18 ;  /* 0x0000000405077291 */ /* 0x001fe2000f8ec03f */
[----:B------:R-:W-:Y:S01]  /*12a0*/  SHF.R.S32.HI R35, RZ, 0x1f, R32 ;  /* 0x0000001fff237819 */ /* 0x000fe20000011420 */
[----:B------:R-:W-:Y:S01]  /*12b0*/  IMAD.SHL.U32 R52, R52, 0x8, RZ ;  /* 0x0000000834347824 */ /* 0x000fe200078e00ff */
[C---:B------:R-:W-:Y:S01]  /*12c0*/  LOP3.LUT R33, R53.reuse, 0xfffffffc, RZ, 0xc0, !PT ;  /* 0xfffffffc35217812 */ /* 0x040fe200078ec0ff */
[----:B------:R-:W-:Y:S01]  /*12d0*/  IMAD.SHL.U32 R53, R53, 0x8, RZ ;  /* 0x0000000835357824 */ /* 0x000fe200078e00ff */
[----:B------:R-:W-:Y:S01]  /*12e0*/  LEA.HI.X.SX32 R71, R16, R43, 0x1, P0 ;  /* 0x0000002b10477211 */ /* 0x000fe200000f0eff */
[----:B------:R-:W-:Y:S01]  /*12f0*/  IMAD.SHL.U32 R43, R37, 0x8, RZ ;  /* 0x00000008252b7824 */ /* 0x000fe200078e00ff */
[----:B------:R-:W-:Y:S01]  /*1300*/  LEA.HI R54, R35, R32, RZ, 0x2 ;  /* 0x0000002023367211 */ /* 0x000fe200078f10ff */
[----:B------:R-:W-:Y:S01]  /*1310*/  IMAD.IADD R0, R0, 0x1, -R33 ;  /* 0x0000000100007824 */ /* 0x000fe200078e0a21 */
[----:B-----5:R-:W-:-:S02]  /*1320*/  FSETP.NEU.FTZ.AND P0, PT, R76, RZ, PT ;  /* 0x000000ff4c00720b */ /* 0x020fc40003f1d000 */
        /* <DEDUP_REMOVED lines=15> */
[----:B-1----:R-:W-:Y:S02]  /*1420*/  SHF.R.S32.HI R35, RZ, 0x1f, R36 ;  /* 0x0000001fff237819 */ /* 0x002fe40000011424 */
[----:B------:R-:W-:-:S02]  /*1430*/  LOP3.LUT R45, R50, 0xffffffe0, RZ, 0xc0, !PT ;  /* 0xffffffe0322d7812 */ /* 0x000fc400078ec0ff */
[----:B------:R-:W-:Y:S02]  /*1440*/  LOP3.LUT R47, R52, 0xffffffe0, RZ, 0xc0, !PT ;  /* 0xffffffe0342f7812 */ /* 0x000fe400078ec0ff */
[----:B------:R-:W-:Y:S02]  /*1450*/  LOP3.LUT R49, R53, 0xffffffe0, RZ, 0xc0, !PT ;  /* 0xffffffe035317812 */ /* 0x000fe400078ec0ff */
[----:B------:R-:W-:Y:S02]  /*1460*/  LOP3.LUT R51, R54, 0xffffffe0, RZ, 0xc0, !PT ;  /* 0xffffffe036337812 */ /* 0x000fe400078ec0ff */
[----:B------:R-:W-:Y:S02]  /*1470*/  LOP3.LUT R48, R55, 0xffffffe0, RZ, 0xc0, !PT ;  /* 0xffffffe037307812 */ /* 0x000fe400078ec0ff */
[----:B------:R-:W-:Y:S02]  /*1480*/  LEA R36, R20, UR7, 0x6 ;  /* 0x0000000714247c11 */ /* 0x000fe4000f8e30ff */
        /* <DEDUP_REMOVED lines=28> */
[----:B------:R-:W-:Y:S01]  /*1650*/  IMAD R78, R27, 0x200, R78 ;  /* 0x000002001b4e7824 */ /* 0x000fe200078e024e */
[----:B------:R-:W-:Y:S01]  /*1660*/  LEA R26, R26, R73, 0x5 ;  /* 0x000000491a1a7211 */ /* 0x000fe200078e28ff */
[----:B------:R-:W-:Y:S01]  /*1670*/  IMAD.SHL.U32 R80, R15, 0x8, RZ ;  /* 0x000000080f507824 */ /* 0x000fe200078e00ff */
[----:B------:R-:W-:Y:S01]  /*1680*/  LEA R76, P0, R28, UR6, 0x2 ;  /* 0x000000061c4c7c11 */ /* 0x000fe2000f8010ff */
[----:B------:R-:W-:-:S02]  /*1690*/  IMAD.MOV.U32 R16, RZ, RZ, -0x800001 ;  /* 0xff7fffffff107424 */ /* 0x000fc400078e00ff */
[----:B------:R-:W-:Y:S01]  /*16a0*/  IMAD.MOV.U32 R81, RZ, RZ, R15 ;  /* 0x000000ffff517224 */ /* 0x000fe200078e000f */
[----:B------:R-:W-:Y:S01]  /*16b0*/  LEA.HI.X R79, R28, UR7, R79, 0x2, P0 ;  /* 0x000000071c4f7c11 */ /* 0x000fe200080f144f */
[----:B------:R-:W-:-:S08]  /*16c0*/  VIADD R82, R26, UR4 ;  /* 0x000000041a527c36 */ /* 0x000fd00008000000 */
.L_x_29433:
        /* <DEDUP_REMOVED lines=42> */
[----:B------:R-:W-:Y:S02]  /*1970*/  @!P2 IADD3 R25, -R25, RZ, RZ ;  /* 0x000000ff1919a210 */ /* 0x000fe40007ffe1ff */
        /* <DEDUP_REMOVED lines=8> */
[----:B------:R-:W-:Y:S01]  /*1a00*/  VIADD R27, R20, 0x4 ;  /* 0x00000004141b7836 */ /* 0x000fe20000000000 */
[----:B------:R-:W-:Y:S02]  /*1a10*/  SHF.R.S32.HI R74, RZ, 0x1f, R37 ;  /* 0x0000001fff4a7819 */ /* 0x000fe40000011425 */
[----:B------:R-:W-:Y:S02]  /*1a20*/  SHF.R.S32.HI R30, RZ, 0x1f, R38 ;  /* 0x0000001fff1e7819 */ /* 0x000fe40000011426 */
[----:B------:R-:W-:Y:S02]  /*1a30*/  SHF.R.S32.HI R26, RZ, 0x1f, R27 ;  /* 0x0000001fff1a7819 */ /* 0x000fe4000001141b */
[----:B------:R-:W-:Y:S02]  /*1a40*/  SHF.R.S32.HI R31, RZ, 0x1f, R11 ;  /* 0x0000001fff1f7819 */ /* 0x000fe4000001140b */
[----:B------:R-:W-:-:S04]  /*1a50*/  LEA.HI R28, R26, R27, RZ, 0x2 ;  /* 0x0000001b1a1c7211 */ /* 0x000fc800078f10ff */
[----:B------:R-:W-:-:S05]  /*1a60*/  LOP3.LUT R28, R28, 0xfffffffc, RZ, 0xc0, !PT ;  /* 0xfffffffc1c1c7812 */ /* 0x000fca00078ec0ff */
[----:B------:R-:W-:Y:S01]  /*1a70*/  IMAD.IADD R29, R27, 0x1, -R28 ;  /* 0x000000011b1d7824 */ /* 0x000fe200078e0a1c */
        /* <DEDUP_REMOVED lines=11> */
[----:B------:R-:W-:-:S04]  /*1b30*/  IADD3 R26, P4, P5, R38, R72, R11 ;  /* 0x00000048261a7210 */ /* 0x000fc80007d9e00b */
[-C--:B------:R-:W-:Y:S02]  /*1b40*/  IADD3.X R28, R28, R73.reuse, R24, P1, P2 ;  /* 0x000000491c1c7210 */ /* 0x080fe40000fe4418 */
[----:B------:R-:W-:Y:S02]  /*1b50*/  LEA R24, P1, R25, UR8, 0x2 ;  /* 0x0000000819187c11 */ /* 0x000fe4000f8210ff */
[-C--:B------:R-:W-:Y:S02]  /*1b60*/  IADD3 R27, P2, P3, R37, R72.reuse, R12 ;  /* 0x00000048251b7210 */ /* 0x080fe40007b5e00c */
[----:B------:R-:W-:Y:S02]  /*1b70*/  LEA.HI.X R25, R25, UR9, R28, 0x2, P1 ;  /* 0x0000000919197c11 */ /* 0x000fe400088f141c */
[-C--:B------:R-:W-:Y:S02]  /*1b80*/  IADD3.X R28, R74, R73.reuse, R29, P2, P3 ;  /* 0x000000494a1c7210 */ /* 0x080fe400017e641d */
[----:B------:R-:W-:Y:S01]  /*1b90*/  IADD3.X R29, R30, R73, R31, P4, P5 ;  /* 0x000000491e1d7210 */ /* 0x000fe200027ea41f */
[----:B------:R0:W2:Y:S01]  /*1ba0*/  LDG.E.CONSTANT R90, desc[UR10][R24.64] ;  /* 0x0000000a185a7981 */ /* 0x0000a2000c1e9900 */
[----:B------:R-:W-:-:S02]  /*1bb0*/  IADD3 R31, P1, R20, R72, RZ ;  /* 0x00000048141f7210 */ /* 0x000fc40007f3e0ff */
[----:B------:R-:W-:Y:S02]  /*1bc0*/  SHF.R.S32.HI R74, RZ, 0x1f, R20 ;  /* 0x0000001fff4a7819 */ /* 0x000fe40000011414 */
[----:B------:R-:W-:-:S03]  /*1bd0*/  LEA R88, P2, R31, UR8, 0x2 ;  /* 0x000000081f587c11 */ /* 0x000fc6000f8410ff */
[----:B------:R-:W-:Y:S01]  /*1be0*/  IMAD.X R74, R74, 0x1, R73, P1 ;  /* 0x000000014a4a7824 */ /* 0x000fe200008e0649 */
[----:B------:R-:W-:Y:S02]  /*1bf0*/  IADD3 R30, P3, P4, R39, R72, R10 ;  /* 0x00000048271e7210 */ /* 0x000fe40007c7e00a */
[----:B------:R-:W-:Y:S02]  /*1c00*/  LEA R86, P1, R27, UR8, 0x2 ;  /* 0x000000081b567c11 */ /* 0x000fe4000f8210ff */
[----:B------:R-:W-:Y:S02]  /*1c10*/  LEA.HI.X R89, R31, UR9, R74, 0x2, P2 ;  /* 0x000000091f597c11 */ /* 0x000fe400090f144a */
[----:B------:R-:W-:Y:S02]  /*1c20*/  IADD3.X R31, R84, R73, R75, P3, P4 ;  /* 0x00000049541f7210 */ /* 0x000fe40001fe844b */
[C---:B------:R-:W-:Y:S02]  /*1c30*/  LEA R84, P2, R26.reuse, UR8, 0x2 ;  /* 0x000000081a547c11 */ /* 0x040fe4000f8410ff */
[----:B------:R-:W-:Y:S01]  /*1c40*/  LEA.HI.X R87, R27, UR9, R28, 0x2, P1 ;  /* 0x000000091b577c11 */ /* 0x000fe200088f141c */
[----:B------:R-:W3:Y:S01]  /*1c50*/  LDG.E.CONSTANT R89, desc[UR10][R88.64] ;  /* 0x0000000a58597981 */ /* 0x000ee2000c1e9900 */
[----:B------:R-:W-:-:S02]  /*1c60*/  LEA.HI.X R85, R26, UR9, R29, 0x2, P2 ;  /* 0x000000091a557c11 */ /* 0x000fc400090f141d */
[C---:B------:R-:W-:Y:S01]  /*1c70*/  LEA R74, P1, R30.reuse, UR8, 0x2 ;  /* 0x000000081e4a7c11 */ /* 0x040fe2000f8210ff */
[----:B0-----:R-:W-:Y:S04]  /*1c80*/  LDS.128 R24, [R36+0x10] ;  /* 0x0000100024187984 */ /* 0x001fe80000000c00 */
[----:B------:R-:W4:Y:S01]  /*1c90*/  LDG.E.CONSTANT R87, desc[UR10][R86.64] ;  /* 0x0000000a56577981 */ /* 0x000f22000c1e9900 */
[----:B------:R-:W-:-:S03]  /*1ca0*/  LEA.HI.X R75, R30, UR9, R31, 0x2, P1 ;  /* 0x000000091e4b7c11 */ /* 0x000fc600088f141f */
[----:B------:R0:W5:Y:S04]  /*1cb0*/  LDG.E.CONSTANT R85, desc[UR10][R84.64] ;  /* 0x0000000a54557981 */ /* 0x000168000c1e9900 */
[----:B------:R1:W5:Y:S04]  /*1cc0*/  LDG.E.CONSTANT R74, desc[UR10][R74.64] ;  /* 0x0000000a4a4a7981 */ /* 0x000368000c1e9900 */
[----:B------:R-:W2:Y:S01]  /*1cd0*/  LDS.128 R28, [R36] ;  /* 0x00000000241c7984 */ /* 0x000ea20000000c00 */
[----:B0-----:R-:W-:Y:S02]  /*1ce0*/  SHF.R.S32.HI R84, RZ, 0x1f, R41 ;  /* 0x0000001fff547819 */ /* 0x001fe40000011429 */
[----:B-1----:R-:W-:Y:S01]  /*1cf0*/  SHF.R.S32.HI R75, RZ, 0x1f, R8 ;  /* 0x0000001fff4b7819 */ /* 0x002fe20000011408 */
[----:B--2---:R-:W-:-:S04]  /*1d00*/  FMUL.FTZ R29, R90, R29 ;  /* 0x0000001d5a1d7220 */ /* 0x004fc80000410000 */
[----:B---3--:R-:W-:-:S04]  /*1d10*/  FFMA.FTZ R28, R28, R89, R29 ;  /* 0x000000591c1c7223 */ /* 0x008fc8000001001d */
[----:B----4-:R-:W-:-:S04]  /*1d20*/  FFMA.FTZ R28, R87, R30, R28 ;  /* 0x0000001e571c7223 */ /* 0x010fc8000001001c */
[----:B-----5:R-:W-:Y:S01]  /*1d30*/  FFMA.FTZ R31, R85, R31, R28 ;  /* 0x0000001f551f7223 */ /* 0x020fe2000001001c */
[----:B------:R-:W-:Y:S02]  /*1d40*/  SHF.R.S32.HI R28, RZ, 0x1f, R40 ;  /* 0x0000001fff1c7819 */ /* 0x000fe40000011428 */
[----:B------:R-:W-:Y:S01]  /*1d50*/  SHF.R.S32.HI R29, RZ, 0x1f, R9 ;  /* 0x0000001fff1d7819 */ /* 0x000fe20000011409 */
[----:B------:R-:W-:Y:S01]  /*1d60*/  FFMA.FTZ R30, R24, R74, R31 ;  /* 0x0000004a181e7223 */ /* 0x000fe2000001001f */
[----:B------:R-:W-:-:S04]  /*1d70*/  IADD3 R31, P1, P2, R40, R72, R9 ;  /* 0x00000048281f7210 */ /* 0x000fc80007a3e009 */
[-C--:B------:R-:W-:Y:S02]  /*1d80*/  IADD3.X R74, R28, R73.reuse, R29, P1, P2 ;  /* 0x000000491c4a7210 */ /* 0x080fe40000fe441d */
[----:B------:R-:W-:Y:S02]  /*1d90*/  LEA R88, P1, R31, UR8, 0x2 ;  /* 0x000000081f587c11 */ /* 0x000fe4000f8210ff */
[----:B------:R-:W-:Y:S02]  /*1da0*/  IADD3 R24, P3, P4, R41, R72, R8 ;  /* 0x0000004829187210 */ /* 0x000fe40007c7e008 */
[----:B------:R-:W-:Y:S02]  /*1db0*/  LEA.HI.X R89, R31, UR9, R74, 0x2, P1 ;  /* 0x000000091f597c11 */ /* 0x000fe400088f144a */
[----:B------:R-:W-:Y:S02]  /*1dc0*/  IADD3.X R29, R84, R73, R75, P3, P4 ;  /* 0x00000049541d7210 */ /* 0x000fe40001fe844b */
[----:B------:R-:W-:-:S02]  /*1dd0*/  LEA R90, P2, R24, UR8, 0x2 ;  /* 0x00000008185a7c11 */ /* 0x000fc4000f8410ff */
[----:B------:R-:W2:Y:S02]  /*1de0*/  LDG.E.CONSTANT R89, desc[UR10][R88.64] ;  /* 0x0000000a58597981 */ /* 0x000ea4000c1e9900 */
[----:B------:R-:W-:Y:S02]  /*1df0*/  LEA.HI.X R91, R24, UR9, R29, 0x2, P2 ;  /* 0x00000009185b7c11 */ /* 0x000fe400090f141d */
[----:B------:R-:W-:-:S03]  /*1e00*/  IADD3 R28, P3, P4, R42, R72, R7 ;  /* 0x000000482a1c7210 */ /* 0x000fc60007c7e007 */
[----:B------:R-:W3:Y:S01]  /*1e10*/  LDG.E.CONSTANT R31, desc[UR10][R90.64] ;  /* 0x0000000a5a1f7981 */ /* 0x000ee2000c1e9900 */
[----:B------:R-:W-:Y:S02]  /*1e20*/  LEA R74, P1, R28, UR8, 0x2 ;  /* 0x000000081c4a7c11 */ /* 0x000fe4000f8210ff */
[-C--:B------:R-:W-:Y:S02]  /*1e30*/  IADD3.X R29, R50, R73.reuse, R53, P3, P4 ;  /* 0x00000049321d7210 */ /* 0x080fe40001fe8435 */
[----:B------:R-:W-:Y:S02]  /*1e40*/  IADD3 R24, P2, P3, R43, R72, R6 ;  /* 0x000000482b187210 */ /* 0x000fe40007b5e006 */
[----:B------:R-:W-:Y:S02]  /*1e50*/  LEA.HI.X R75, R28, UR9, R29, 0x2, P1 ;  /* 0x000000091c4b7c11 */ /* 0x000fe400088f141d */
[----:B------:R-:W-:Y:S02]  /*1e60*/  LEA R28, P1, R24, UR8, 0x2 ;  /* 0x00000008181c7c11 */ /* 0x000fe4000f8210ff */
[----:B------:R-:W-:-:S04]  /*1e70*/  IADD3.X R29, R52, R73, R55, P2, P3 ;  /* 0x00000049341d7210 */ /* 0x000fc800017e6437 */
[----:B------:R-:W-:Y:S02]  /*1e80*/  LEA.HI.X R29, R24, UR9, R29, 0x2, P1 ;  /* 0x00000009181d7c11 */ /* 0x000fe400088f141d */
[----:B------:R0:W4:Y:S01]  /*1e90*/  LDG.E.CONSTANT R24, desc[UR10][R74.64] ;  /* 0x0000000a4a187981 */ /* 0x000122000c1e9900 */
        /* <DEDUP_REMOVED lines=9> */
[----:B------:R-:W-:-:S04]  /*1f30*/  IADD3 R83, P1, P2, R46, R72, R3 ;  /* 0x000000482e537210 */ /* 0x000fc80007a3e003 */
[----:B0-----:R-:W-:Y:S02]  /*1f40*/  LEA R74, P3, R83, UR8, 0x2 ;  /* 0x00000008534a7c11 */ /* 0x001fe4000f8610ff */
[-C--:B------:R-:W-:Y:S02]  /*1f50*/  IADD3.X R84, R58, R73.reuse, R61, P1, P2 ;  /* 0x000000493a547210 */ /* 0x080fe40000fe443d */
[----:B-1----:R-:W-:Y:S02]  /*1f60*/  IADD3 R28, P1, P2, R47, R72, R2 ;  /* 0x000000482f1c7210 */ /* 0x002fe40007a3e002 */
[----:B------:R-:W-:Y:S02]  /*1f70*/  LEA.HI.X R75, R83, UR9, R84, 0x2, P3 ;  /* 0x00000009534b7c11 */ /* 0x000fe400098f1454 */
[----:B------:R-:W-:Y:S01]  /*1f80*/  LEA R90, P3, R28, UR8, 0x2 ;  /* 0x000000081c5a7c11 */ /* 0x000fe2000f8610ff */
[----:B------:R-:W5:Y:S01]  /*1f90*/  LDG.E.CONSTANT R84, desc[UR10][R86.64] ;  /* 0x0000000a56547981 */ /* 0x000f62000c1e9900 */
[----:B------:R-:W-:-:S03]  /*1fa0*/  IADD3.X R29, R60, R73, R63, P1, P2 ;  /* 0x000000493c1d7210 */ /* 0x000fc60000fe443f */
[----:B------:R0:W5:Y:S01]  /*1fb0*/  LDG.E.CONSTANT R83, desc[UR10][R92.64] ;  /* 0x0000000a5c537981 */ /* 0x000162000c1e9900 */
[----:B------:R-:W-:Y:S02]  /*1fc0*/  LEA.HI.X R91, R28, UR9, R29, 0x2, P3 ;  /* 0x000000091c5b7c11 */ /* 0x000fe400098f141d */
[-C--:B------:R-:W-:Y:S01]  /*1fd0*/  IADD3 R29, P1, P2, R49, R72.reuse, R0 ;  /* 0x00000048311d7210 */ /* 0x080fe20007a3e000 */
[----:B------:R1:W5:Y:S03]  /*1fe0*/  LDG.E.CONSTANT R86, desc[UR10][R74.64] ;  /* 0x0000000a4a567981 */ /* 0x000366000c1e9900 */
[----:B------:R-:W-:Y:S02]  /*1ff0*/  LEA R28, P3, R29, UR8, 0x2 ;  /* 0x000000081d1c7c11 */ /* 0x000fe4000f8610ff */
[----:B------:R-:W-:Y:S01]  /*2000*/  IADD3.X R88, R62, R73, R65, P1, P2 ;  /* 0x000000493e587210 */ /* 0x000fe20000fe4441 */
[----:B------:R-:W5:Y:S01]  /*2010*/  LDG.E.CONSTANT R87, desc[UR10][R90.64] ;  /* 0x0000000a5a577981 */ /* 0x000f62000c1e9900 */
[----:B0-----:R-:W-:-:S02]  /*2020*/  IADD3 R92, P4, P5, R48, R72, R33 ;  /* 0x00000048305c7210 */ /* 0x001fc40007d9e021 */
[----:B------:R-:W-:Y:S02]  /*2030*/  LEA.HI.X R29, R29, UR9, R88, 0x2, P3 ;  /* 0x000000091d1d7c11 */ /* 0x000fe400098f1458 */
[----:B-1----:R-:W-:-:S03]  /*2040*/  IADD3 R75, P1, P2, R51, R72, R32 ;  /* 0x00000048334b7210 */ /* 0x002fc60007a3e020 */
[----:B------:R0:W5:Y:S01]  /*2050*/  LDG.E.CONSTANT R88, desc[UR10][R28.64] ;  /* 0x0000000a1c587981 */ /* 0x000162000c1e9900 */
[C---:B------:R-:W-:Y:S02]  /*2060*/  LEA R74, P3, R75.reuse, UR8, 0x2 ;  /* 0x000000084b4a7c11 */ /* 0x040fe4000f8610ff */
[-C--:B------:R-:W-:Y:S02]  /*2070*/  IADD3.X R72, R64, R73.reuse, R67, P1, P2 ;  /* 0x0000004940487210 */ /* 0x080fe40000fe4443 */
[----:B------:R-:W-:Y:S02]  /*2080*/  IADD3.X R73, R66, R73, R69, P4, P5 ;  /* 0x0000004942497210 */ /* 0x000fe400027ea445 */
[----:B------:R-:W-:Y:S02]  /*2090*/  LEA.HI.X R75, R75, UR9, R72, 0x2, P3 ;  /* 0x000000094b4b7c11 */ /* 0x000fe400098f1448 */
[----:B------:R-:W-:-:S04]  /*20a0*/  LEA R72, P1, R92, UR8, 0x2 ;  /* 0x000000085c487c11 */ /* 0x000fc8000f8210ff */
[----:B------:R-:W-:Y:S01]  /*20b0*/  LEA.HI.X R73, R92, UR9, R73, 0x2, P1 ;  /* 0x000000095c497c11 */ /* 0x000fe200088f1449 */
[----:B------:R-:W5:Y:S04]  /*20c0*/  LDG.E.CONSTANT R75, desc[UR10][R74.64] ;  /* 0x0000000a4a4b7981 */ /* 0x000f68000c1e9900 */
[----:B------:R-:W5:Y:S01]  /*20d0*/  LDG.E.CONSTANT R72, desc[UR10][R72.64] ;  /* 0x0000000a48487981 */ /* 0x000f62000c1e9900 */
[----:B------:R-:W-:Y:S01]  /*20e0*/  UMOV UR4, 0xffffffff ;  /* 0xffffffff00047882 */ /* 0x000fe20000000000 */
[----:B------:R-:W-:Y:S01]  /*20f0*/  ISETP.NE.AND P1, PT, R20, RZ, PT ;  /* 0x000000ff1400720c */ /* 0x000fe20003f25270 */
[----:B--2---:R-:W-:-:S04]  /*2100*/  FFMA.FTZ R30, R89, R25, R30 ;  /* 0x00000019591e7223 */ /* 0x004fc8000001001e */
[----:B---3--:R-:W-:Y:S02]  /*2110*/  FFMA.FTZ R25, R31, R26, R30 ;  /* 0x0000001a1f197223 */ /* 0x008fe4000001001e */
[----:B0-----:R-:W5:Y:S02]  /*2120*/  LDS.128 R28, [R36+0x20] ;  /* 0x00002000241c7984 */ /* 0x001f640000000c00 */
[----:B----4-:R-:W-:Y:S02]  /*2130*/  FFMA.FTZ R89, R24, R27, R25 ;  /* 0x0000001b18597223 */ /* 0x010fe40000010019 */
[----:B------:R-:W0:Y:S02]  /*2140*/  LDS.128 R24, [R36+0x30] ;  /* 0x0000300024187984 */ /* 0x000e240000000c00 */
[----:B-----5:R-:W-:-:S04]  /*2150*/  FFMA.FTZ R85, R28, R85, R89 ;  /* 0x000000551c557223 */ /* 0x020fc80000010059 */
        /* <DEDUP_REMOVED lines=11> */
.L_x_29472:
        /* <DEDUP_REMOVED lines=9> */
.L_x_29430:
[----:B------:R-:W-:-:S13]  /*22a0*/  ISETP.NE.AND P1, PT, R20, RZ, PT ;  /* 0x000000ff1400720c */ /* 0x000fda0003f25270 */
[----:B------:R-:W-:-:S05]  /*22b0*/  @!P1 IMAD.MOV.U32 R25, RZ, RZ, -0x800001 ;  /* 0xff7fffffff199424 */ /* 0x000fca00078e00ff */
[----:B------:R0:W-:Y:S02]  /*22c0*/  @!P1 STS [R82], R25 ;  /* 0x0000001952009388 */ /* 0x0001e40000000800 */
.L_x_29432:
[----:B------:R-:W-:Y:S05]  /*22d0*/  BSYNC B1 ;  /* 0x0000000000017941 */ /* 0x000fea0003800000 */
.L_x_29429:
[----:B------:R-:W-:Y:S01]  /*22e0*/  IADD3 R76, P1, R76, 0x10, RZ ;  /* 0x000000104c4c7810 */ /* 0x000fe20007f3e0ff */
[----:B01----:R-:W-:Y:S02]  /*22f0*/  VIADD R82, R82, 0x80 ;  /* 0x0000008052527836 */ /* 0x003fe40000000000 */
[----:B------:R-:W-:Y:S02]  /*2300*/  VIADD R78, R78, 0x20 ;  /* 0x000000204e4e7836 */ /* 0x000fe40000000000 */
[----:B------:R-:W-:Y:S02]  /*2310*/  VIADD R80, R80, 0x20 ;  /* 0x0000002050507836 */ /* 0x000fe40000000000 */
[----:B------:R-:W-:Y:S01]  /*2320*/  IMAD.X R79, RZ, RZ, R79, P1 ;  /* 0x000000ffff4f7224 */ /* 0x000fe200008e064f */
[----:B------:R-:W-:Y:S06]  /*2330*/  @!P0 BRA `(.L_x_29433) ;  /* 0xfffffff000e48947 */ /* 0x000fec000383ffff */
[----:B------:R-:W-:Y:S05]  /*2340*/  BRA `(.L_x_29427) ;  /* 0x0000000c00907947 */ /* 0x000fea0003800000 */
.L_x_29428:
[----:B------:R-:W0:Y:S01]  /*2350*/  S2R R18, SR_TID.X ;  /* 0x0000000000127919 */ /* 0x000e220000002100 */
[----:B------:R-:W-:Y:S01]  /*2360*/  IADD3 R28, P0, R28, R15, RZ ;  /* 0x0000000f1c1c7210 */ /* 0x000fe20007f1e0ff */
[----:B------:R-:W-:Y:S01]  /*2370*/  UIADD3 UR4, UR4, 0x120, URZ ;  /* 0x0000012004047890 */ /* 0x000fe2000fffe03f */
[----:B------:R-:W-:Y:S01]  /*2380*/  IMAD.MOV.U32 R24, RZ, RZ, RZ ;  /* 0x000000ffff187224 */ /* 0x000fe200078e00ff */
[----:B------:R-:W-:Y:S01]  /*2390*/  ULDC.64 UR6, c[0x0][0x248] ;  /* 0x0000920000067ab9 */ /* 0x000fe20000000a00 */
[----:B------:R-:W-:Y:S01]  /*23a0*/  LEA.HI.X.SX32 R79, R15, R16, 0x1, P0 ;  /* 0x000000100f4f7211 */ /* 0x000fe200000f0eff */
[----:B------:R-:W-:Y:S01]  /*23b0*/  ULEA UR4, UR5, UR4, 0x18 ;  /* 0x0000000405047291 */ /* 0x000fe2000f8ec03f */
[----:B------:R-:W-:Y:S01]  /*23c0*/  LEA R68, P0, R28, UR6, 0x2 ;  /* 0x000000061c447c11 */ /* 0x000fe2000f8010ff */
[----:B------:R-:W-:-:S03]  /*23d0*/  IMAD.HI.U32 R77, R25, R29, R24 ;  /* 0x0000001d194d7227 */ /* 0x000fc600078e0018 */
[----:B------:R-:W-:Y:S01]  /*23e0*/  LEA.HI.X R79, R28, UR7, R79, 0x2, P0 ;  /* 0x000000071c4f7c11 */ /* 0x000fe200080f144f */
[----:B------:R-:W-:Y:S02]  /*23f0*/  IMAD.SHL.U32 R80, R15, 0x8, RZ ;  /* 0x000000080f507824 */ /* 0x000fe400078e00ff */
[----:B------:R-:W-:Y:S01]  /*2400*/  IMAD.MOV.U32 R81, RZ, RZ, R15 ;  /* 0x000000ffff517224 */ /* 0x000fe200078e000f */
[----:B0-----:R-:W-:-:S04]  /*2410*/  SHF.R.S32.HI R75, RZ, 0x1f, R18 ;  /* 0x0000001fff4b7819 */ /* 0x001fc80000011412 */
[----:B------:R-:W-:-:S04]  /*2420*/  LEA.HI R75, R75, R18, RZ, 0x5 ;  /* 0x000000124b4b7211 */ /* 0x000fc800078f28ff */
[----:B------:R-:W-:-:S05]  /*2430*/  SHF.R.S32.HI R16, RZ, 0x5, R75 ;  /* 0x00000005ff107819 */ /* 0x000fca000001144b */
[C---:B------:R-:W-:Y:S02]  /*2440*/  IMAD R78, R16.reuse, 0x8, R31 ;  /* 0x00000008104e7824 */ /* 0x040fe400078e021f */
[----:B------:R-:W-:Y:S02]  /*2450*/  IMAD R73, R16, 0x20, R73 ;  /* 0x0000002010497824 */ /* 0x000fe400078e0249 */
[----:B------:R-:W-:Y:S02]  /*2460*/  IMAD R78, R27, 0x200, R78 ;  /* 0x000002001b4e7824 */ /* 0x000fe400078e024e */
[----:B------:R-:W-:Y:S02]  /*2470*/  IMAD.MOV.U32 R16, RZ, RZ, -0x800001 ;  /* 0xff7fffffff107424 */ /* 0x000fe400078e00ff */
[----:B------:R-:W-:Y:S01]  /*2480*/  VIADD R82, R73, UR4 ;  /* 0x0000000449527c36 */ /* 0x000fe20008000000 */
[----:B------:R-:W-:-:S07]  /*2490*/  IADD3 R83, -R23, 0x1, R78 ;  /* 0x0000000117537810 */ /* 0x000fce0007ffe14e */
.L_x_29438:
[----:B0-----:R-:W0:Y:S01]  /*24a0*/  LDC R72, c[0x0][0x290] ;  /* 0x0000a400ff487b82 */ /* 0x001e220000000800 */
[----:B-1----:R-:W-:Y:S01]  /*24b0*/  IABS R25, R80 ;  /* 0x0000005000197213 */ /* 0x002fe20000000000 */
[----:B------:R-:W-:Y:S04]  /*24c0*/  BSSY B1, `(.L_x_29434) ;  /* 0x00000c3000017945 */ /* 0x000fe80003800000 */
        /* <DEDUP_REMOVED lines=46> */
[----:B------:R-:W-:Y:S01]  /*27b0*/  VIADD R27, R20, 0x4 ;  /* 0x00000004141b7836 */ /* 0x000fe20000000000 */
[----:B------:R-:W-:Y:S01]  /*27c0*/  MOV R72, R70 ;  /* 0x0000004600487202 */ /* 0x000fe20000000f00 */
[----:B------:R-:W-:-:S03]  /*27d0*/  IMAD.MOV.U32 R73, RZ, RZ, R71 ;  /* 0x000000ffff497224 */ /* 0x000fc600078e0047 */
[----:B------:R-:W-:-:S04]  /*27e0*/  SHF.R.S32.HI R26, RZ, 0x1f, R27 ;  /* 0x0000001fff1a7819 */ /* 0x000fc8000001141b */
[----:B------:R-:W-:-:S04]  /*27f0*/  LEA.HI R28, R26, R27, RZ, 0x2 ;  /* 0x0000001b1a1c7211 */ /* 0x000fc800078f10ff */
[C---:B------:R-:W-:Y:S01]  /*2800*/  LOP3.LUT R30, R28.reuse, 0xfffffffc, RZ, 0xc0, !PT ;  /* 0xfffffffc1c1e7812 */ /* 0x040fe200078ec0ff */
[----:B------:R-:W-:-:S04]  /*2810*/  IMAD.SHL.U32 R28, R28, 0x8, RZ ;  /* 0x000000081c1c7824 */ /* 0x000fc800078e00ff */
[----:B------:R-:W-:Y:S01]  /*2820*/  IMAD.IADD R29, R27, 0x1, -R30 ;  /* 0x000000011b1d7824 */ /* 0x000fe200078e0a1e */
[----:B------:R-:W-:Y:S02]  /*2830*/  LOP3.LUT R28, R28, 0xffffffe0, RZ, 0xc0, !PT ;  /* 0xffffffe01c1c7812 */ /* 0x000fe400078ec0ff */
[----:B------:R-:W-:Y:S02]  /*2840*/  SHF.R.S32.HI R30, RZ, 0x1f, R20 ;  /* 0x0000001fff1e7819 */ /* 0x000fe40000011414 */
[----:B------:R-:W-:Y:S02]  /*2850*/  SHF.R.S32.HI R84, RZ, 0x1f, R37 ;  /* 0x0000001fff547819 */ /* 0x000fe40000011425 */
[----:B------:R-:W-:Y:S02]  /*2860*/  SHF.R.S32.HI R31, RZ, 0x1f, R12 ;  /* 0x0000001fff1f7819 */ /* 0x000fe4000001140c */
[----:B------:R-:W-:Y:S02]  /*2870*/  SHF.R.S32.HI R85, RZ, 0x1f, R38 ;  /* 0x0000001fff557819 */ /* 0x000fe40000011426 */
[----:B--2---:R-:W-:Y:S01]  /*2880*/  SHF.R.S32.HI R26, RZ, 0x1f, R24 ;  /* 0x0000001fff1a7819 */ /* 0x004fe20000011418 */
[----:B------:R-:W-:-:S04]  /*2890*/  IMAD.WIDE.U32 R72, R24, UR14, R72 ;  /* 0x0000000e18487c25 */ /* 0x000fc8000f8e0048 */
[----:B------:R-:W-:Y:S01]  /*28a0*/  IMAD R26, R26, UR14, RZ ;  /* 0x0000000e1a1a7c24 */ /* 0x000fe2000f8e02ff */
[--C-:B------:R-:W-:Y:S02]  /*28b0*/  IADD3 R25, P1, P2, R28, R72, R29.reuse ;  /* 0x000000481c197210 */ /* 0x100fe40007a3e01d */
[----:B------:R-:W-:Y:S01]  /*28c0*/  SHF.R.S32.HI R28, RZ, 0x1f, R28 ;  /* 0x0000001fff1c7819 */ /* 0x000fe2000001141c */
[----:B------:R-:W-:Y:S01]  /*28d0*/  IMAD R27, R24, R35, R26 ;  /* 0x00000023181b7224 */ /* 0x000fe200078e021a */
[----:B------:R-:W-:-:S03]  /*28e0*/  SHF.R.S32.HI R26, RZ, 0x1f, R29 ;  /* 0x0000001fff1a7819 */ /* 0x000fc6000001141d */
[----:B------:R-:W-:Y:S01]  /*28f0*/  IMAD.IADD R73, R73, 0x1, R27 ;  /* 0x0000000149497824 */ /* 0x000fe200078e021b */
[----:B------:R-:W-:-:S04]  /*2900*/  IADD3 R27, P0, R20, R72, RZ ;  /* 0x00000048141b7210 */ /* 0x000fc80007f1e0ff */
[----:B------:R-:W-:Y:S01]  /*2910*/  IADD3.X R26, R28, R73, R26, P1, P2 ;  /* 0x000000491c1a7210 */ /* 0x000fe20000fe441a */
[----:B------:R-:W-:Y:S01]  /*2920*/  IMAD.X R30, R30, 0x1, R73, P0 ;  /* 0x000000011e1e7824 */ /* 0x000fe200000e0649 */
[----:B------:R-:W-:Y:S02]  /*2930*/  LEA R24, P2, R25, UR16, 0x2 ;  /* 0x0000001019187c11 */ /* 0x000fe4000f8410ff */
[----:B------:R-:W-:Y:S02]  /*2940*/  LEA R28, P1, R27, UR16, 0x2 ;  /* 0x000000101b1c7c11 */ /* 0x000fe4000f8210ff */
[----:B------:R-:W-:Y:S02]  /*2950*/  LEA.HI.X R25, R25, UR17, R26, 0x2, P2 ;  /* 0x0000001119197c11 */ /* 0x000fe400090f141a */
[----:B------:R-:W-:-:S03]  /*2960*/  LEA.HI.X R29, R27, UR17, R30, 0x2, P1 ;  /* 0x000000111b1d7c11 */ /* 0x000fc600088f141e */
[----:B------:R0:W2:Y:S01]  /*2970*/  LDG.E.CONSTANT R74, desc[UR10][R24.64] ;  /* 0x0000000a184a7981 */ /* 0x0000a2000c1e9900 */
[-C--:B------:R-:W-:Y:S02]  /*2980*/  IADD3 R27, P0, P1, R37, R72.reuse, R12 ;  /* 0x00000048251b7210 */ /* 0x080fe4000791e00c */
[--C-:B------:R-:W-:Y:S01]  /*2990*/  SHF.R.S32.HI R26, RZ, 0x1f, R11.reuse ;  /* 0x0000001fff1a7819 */ /* 0x100fe2000001140b */
[----:B------:R1:W3:Y:S01]  /*29a0*/  LDG.E.CONSTANT R75, desc[UR10][R28.64] ;  /* 0x0000000a1c4b7981 */ /* 0x0002e2000c1e9900 */
[----:B------:R-:W-:Y:S02]  /*29b0*/  IADD3 R30, P2, P3, R38, R72, R11 ;  /* 0x00000048261e7210 */ /* 0x000fe40007b5e00b */
[-C--:B------:R-:W-:Y:S02]  /*29c0*/  IADD3.X R84, R84, R73.reuse, R31, P0, P1 ;  /* 0x0000004954547210 */ /* 0x080fe400007e241f */
[----:B------:R-:W-:Y:S02]  /*29d0*/  IADD3.X R31, R85, R73, R26, P2, P3 ;  /* 0x00000049551f7210 */ /* 0x000fe400017e641a */
[----:B------:R-:W-:-:S02]  /*29e0*/  LEA R26, P0, R27, UR16, 0x2 ;  /* 0x000000101b1a7c11 */ /* 0x000fc4000f8010ff */
[C---:B0-----:R-:W-:Y:S02]  /*29f0*/  LEA R24, P1, R30.reuse, UR16, 0x2 ;  /* 0x000000101e187c11 */ /* 0x041fe4000f8210ff */
[----:B------:R-:W-:Y:S02]  /*2a00*/  LEA.HI.X R27, R27, UR17, R84, 0x2, P0 ;  /* 0x000000111b1b7c11 */ /* 0x000fe400080f1454 */
[----:B------:R-:W-:Y:S02]  /*2a10*/  LEA.HI.X R25, R30, UR17, R31, 0x2, P1 ;  /* 0x000000111e197c11 */ /* 0x000fe400088f141f */
[----:B------:R-:W-:Y:S01]  /*2a20*/  SHF.R.S32.HI R30, RZ, 0x1f, R39 ;  /* 0x0000001fff1e7819 */ /* 0x000fe20000011427 */
[----:B------:R-:W4:Y:S01]  /*2a30*/  LDG.E.CONSTANT R89, desc[UR10][R26.64] ;  /* 0x0000000a1a597981 */ /* 0x000f22000c1e9900 */
[--C-:B------:R-:W-:Y:S02]  /*2a40*/  SHF.R.S32.HI R31, RZ, 0x1f, R10.reuse ;  /* 0x0000001fff1f7819 */ /* 0x100fe4000001140a */
[----:B-1----:R-:W-:Y:S01]  /*2a50*/  IADD3 R28, P0, P1, R39, R72, R10 ;  /* 0x00000048271c7210 */ /* 0x002fe2000791e00a */
[----:B------:R0:W5:Y:S01]  /*2a60*/  LDG.E.CONSTANT R86, desc[UR10][R24.64] ;  /* 0x0000000a18567981 */ /* 0x000162000c1e9900 */
[----:B------:R-:W-:-:S02]  /*2a70*/  SHF.R.S32.HI R84, RZ, 0x1f, R40 ;  /* 0x0000001fff547819 */ /* 0x000fc40000011428 */
[-C--:B------:R-:W-:Y:S02]  /*2a80*/  IADD3.X R31, R30, R73.reuse, R31, P0, P1 ;  /* 0x000000491e1f7210 */ /* 0x080fe400007e241f */
[----:B------:R-:W-:Y:S02]  /*2a90*/  LEA R30, P0, R28, UR16, 0x2 ;  /* 0x000000101c1e7c11 */ /* 0x000fe4000f8010ff */
[--C-:B------:R-:W-:Y:S02]  /*2aa0*/  SHF.R.S32.HI R85, RZ, 0x1f, R9.reuse ;  /* 0x0000001fff557819 */ /* 0x100fe40000011409 */
[----:B------:R-:W-:Y:S01]  /*2ab0*/  IADD3 R29, P1, P2, R40, R72, R9 ;  /* 0x00000048281d7210 */ /* 0x000fe20007a3e009 */
[----:B0-----:R-:W2:Y:S01]  /*2ac0*/  LDS.128 R24, [R36] ;  /* 0x0000000024187984 */ /* 0x001ea20000000c00 */
        /* <DEDUP_REMOVED lines=9> */
[----:B------:R-:W-:Y:S01]  /*2b60*/  IADD3.X R88, R88, R73, R84, P0, P1 ;  /* 0x0000004958587210 */ /* 0x000fe200007e2454 */
[----:B0-----:R-:W0:Y:S01]  /*2b70*/  LDS.128 R28, [R36+0x10] ;  /* 0x00001000241c7984 */ /* 0x001e220000000c00 */
[----:B------:R-:W-:-:S04]  /*2b80*/  LEA R84, P0, R85, UR16, 0x2 ;  /* 0x0000001055547c11 */ /* 0x000fc8000f8010ff */
[----:B------:R-:W-:-:S05]  /*2b90*/  LEA.HI.X R85, R85, UR17, R88, 0x2, P0 ;  /* 0x0000001155557c11 */ /* 0x000fca00080f1458 */
[----:B------:R1:W5:Y:S01]  /*2ba0*/  LDG.E.CONSTANT R91, desc[UR10][R84.64] ;  /* 0x0000000a545b7981 */ /* 0x000362000c1e9900 */
[----:B--2---:R-:W-:-:S04]  /*2bb0*/  FMUL.FTZ R25, R74, R25 ;  /* 0x000000194a197220 */ /* 0x004fc80000410000 */
[----:B---3--:R-:W-:Y:S01]  /*2bc0*/  FFMA.FTZ R24, R24, R75, R25 ;  /* 0x0000004b18187223 */ /* 0x008fe20000010019 */
[----:B------:R-:W-:-:S04]  /*2bd0*/  IADD3 R25, P0, P1, R42, R72, R7 ;  /* 0x000000482a197210 */ /* 0x000fc8000791e007 */
[----:B------:R-:W-:Y:S02]  /*2be0*/  LEA R74, P2, R25, UR16, 0x2 ;  /* 0x00000010194a7c11 */ /* 0x000fe4000f8410ff */
[----:B------:R-:W-:-:S04]  /*2bf0*/  IADD3.X R88, R50, R73, R53, P0, P1 ;  /* 0x0000004932587210 */ /* 0x000fc800007e2435 */
[----:B------:R-:W-:Y:S01]  /*2c00*/  LEA.HI.X R75, R25, UR17, R88, 0x2, P2 ;  /* 0x00000011194b7c11 */ /* 0x000fe200090f1458 */
[----:B----4-:R-:W-:-:S04]  /*2c10*/  FFMA.FTZ R89, R89, R26, R24 ;  /* 0x0000001a59597223 */ /* 0x010fc80000010018 */
[----:B------:R2:W3:Y:S01]  /*2c20*/  LDG.E.CONSTANT R26, desc[UR10][R74.64] ;  /* 0x0000000a4a1a7981 */ /* 0x0004e2000c1e9900 */
[----:B------:R-:W-:Y:S01]  /*2c30*/  IADD3 R25, P0, P1, R43, R72, R6 ;  /* 0x000000482b197210 */ /* 0x000fe2000791e006 */
[----:B-----5:R-:W-:-:S03]  /*2c40*/  FFMA.FTZ R27, R86, R27, R89 ;  /* 0x0000001b561b7223 */ /* 0x020fc60000010059 */
[----:B------:R-:W-:Y:S02]  /*2c50*/  LEA R24, P2, R25, UR16, 0x2 ;  /* 0x0000001019187c11 */ /* 0x000fe4000f8410ff */
[----:B-1----:R-:W-:-:S04]  /*2c60*/  IADD3.X R84, R52, R73, R55, P0, P1 ;  /* 0x0000004934547210 */ /* 0x002fc800007e2437 */
[----:B------:R-:W-:-:S05]  /*2c70*/  LEA.HI.X R25, R25, UR17, R84, 0x2, P2 ;  /* 0x0000001119197c11 */ /* 0x000fca00090f1454 */
[----:B------:R1:W4:Y:S01]  /*2c80*/  LDG.E.CONSTANT R89, desc[UR10][R24.64] ;  /* 0x0000000a18597981 */ /* 0x000322000c1e9900 */
[----:B0-----:R-:W-:Y:S01]  /*2c90*/  FFMA.FTZ R27, R28, R87, R27 ;  /* 0x000000571c1b7223 */ /* 0x001fe2000001001b */
[----:B------:R-:W-:-:S04]  /*2ca0*/  IADD3 R28, P0, P1, R44, R72, R5 ;  /* 0x000000482c1c7210 */ /* 0x000fc8000791e005 */
[----:B------:R-:W-:Y:S01]  /*2cb0*/  LEA R86, P2, R28, UR16, 0x2 ;  /* 0x000000101c567c11 */ /* 0x000fe2000f8410ff */
[----:B------:R-:W-:Y:S01]  /*2cc0*/  FFMA.FTZ R90, R90, R29, R27 ;  /* 0x0000001d5a5a7223 */ /* 0x000fe2000001001b */
[-C--:B------:R-:W-:Y:S02]  /*2cd0*/  IADD3.X R29, R54, R73.reuse, R57, P0, P1 ;  /* 0x00000049361d7210 */ /* 0x080fe400007e2439 */
[----:B------:R-:W-:Y:S02]  /*2ce0*/  IADD3 R27, P0, P1, R45, R72, R4 ;  /* 0x000000482d1b7210 */ /* 0x000fe4000791e004 */
[----:B------:R-:W-:Y:S02]  /*2cf0*/  LEA.HI.X R87, R28, UR17, R29, 0x2, P2 ;  /* 0x000000111c577c11 */ /* 0x000fe400090f141d */
[C---:B--2---:R-:W-:Y:S02]  /*2d00*/  LEA R74, P2, R27.reuse, UR16, 0x2 ;  /* 0x000000101b4a7c11 */ /* 0x044fe4000f8410ff */
[----:B------:R-:W-:Y:S01]  /*2d10*/  IADD3.X R28, R56, R73, R59, P0, P1 ;  /* 0x00000049381c7210 */ /* 0x000fe200007e243b */
[----:B------:R-:W2:Y:S03]  /*2d20*/  LDG.E.CONSTANT R86, desc[UR10][R86.64] ;  /* 0x0000000a56567981 */ /* 0x000ea6000c1e9900 */
[----:B------:R-:W-:-:S02]  /*2d30*/  LEA.HI.X R75, R27, UR17, R28, 0x2, P2 ;  /* 0x000000111b4b7c11 */ /* 0x000fc400090f141c */
[----:B------:R-:W-:-:S03]  /*2d40*/  IADD3 R27, P0, P1, R46, R72, R3 ;  /* 0x000000482e1b7210 */ /* 0x000fc6000791e003 */
[----:B------:R0:W5:Y:S01]  /*2d50*/  LDG.E.CONSTANT R85, desc[UR10][R74.64] ;  /* 0x0000000a4a557981 */ /* 0x000162000c1e9900 */
[----:B------:R-:W-:Y:S02]  /*2d60*/  LEA R92, P2, R27, UR16, 0x2 ;  /* 0x000000101b5c7c11 */ /* 0x000fe4000f8410ff */
[----:B-1----:R-:W-:-:S04]  /*2d70*/  IADD3.X R24, R58, R73, R61, P0, P1 ;  /* 0x000000493a187210 */ /* 0x002fc800007e243d */
[----:B------:R-:W-:Y:S02]  /*2d80*/  LEA.HI.X R93, R27, UR17, R24, 0x2, P2 ;  /* 0x000000111b5d7c11 */ /* 0x000fe400090f1418 */
[----:B------:R-:W-:-:S04]  /*2d90*/  IADD3 R24, P0, P1, R47, R72, R2 ;  /* 0x000000482f187210 */ /* 0x000fc8000791e002 */
[----:B------:R-:W-:Y:S02]  /*2da0*/  LEA R28, P2, R24, UR16, 0x2 ;  /* 0x00000010181c7c11 */ /* 0x000fe4000f8410ff */
[----:B------:R-:W-:-:S04]  /*2db0*/  IADD3.X R25, R60, R73, R63, P0, P1 ;  /* 0x000000493c197210 */ /* 0x000fc800007e243f */
[----:B------:R-:W-:Y:S02]  /*2dc0*/  LEA.HI.X R29, R24, UR17, R25, 0x2, P2 ;  /* 0x00000011181d7c11 */ /* 0x000fe400090f1419 */
[-C--:B------:R-:W-:Y:S02]  /*2dd0*/  IADD3 R25, P0, P1, R49, R72.reuse, R0 ;  /* 0x0000004831197210 */ /* 0x080fe4000791e000 */
[-C--:B------:R-:W-:Y:S01]  /*2de0*/  IADD3 R27, P3, P4, R48, R72.reuse, R33 ;  /* 0x00000048301b7210 */ /* 0x080fe20007c7e021 */
[----:B------:R-:W5:Y:S01]  /*2df0*/  LDG.E.CONSTANT R87, desc[UR10][R28.64] ;  /* 0x0000000a1c577981 */ /* 0x000f62000c1e9900 */
[----:B------:R-:W-:Y:S02]  /*2e00*/  IADD3.X R84, R62, R73, R65, P0, P1 ;  /* 0x000000493e547210 */ /* 0x000fe400007e2441 */
[----:B------:R-:W-:Y:S02]  /*2e10*/  LEA R24, P2, R25, UR16, 0x2 ;  /* 0x0000001019187c11 */ /* 0x000fe4000f8410ff */
[----:B0-----:R-:W-:-:S02]  /*2e20*/  IADD3 R75, P0, P1, R51, R72, R32 ;  /* 0x00000048334b7210 */ /* 0x001fc4000791e020 */
[----:B------:R-:W-:Y:S02]  /*2e30*/  LEA.HI.X R25, R25, UR17, R84, 0x2, P2 ;  /* 0x0000001119197c11 */ /* 0x000fe400090f1454 */
[----:B------:R-:W5:Y:S01]  /*2e40*/  LDG.E.CONSTANT R84, desc[UR10][R92.64] ;  /* 0x0000000a5c547981 */ /* 0x000f62000c1e9900 */
[C---:B------:R-:W-:Y:S02]  /*2e50*/  LEA R74, P2, R75.reuse, UR16, 0x2 ;  /* 0x000000104b4a7c11 */ /* 0x040fe4000f8410ff */
[-C--:B------:R-:W-:Y:S01]  /*2e60*/  IADD3.X R72, R64, R73.reuse, R67, P0, P1 ;  /* 0x0000004940487210 */ /* 0x080fe200007e2443 */
[----:B------:R0:W5:Y:S01]  /*2e70*/  LDG.E.CONSTANT R88, desc[UR10][R24.64] ;  /* 0x0000000a18587981 */ /* 0x000162000c1e9900 */
[----:B------:R-:W-:Y:S02]  /*2e80*/  IADD3.X R73, R66, R73, R69, P3, P4 ;  /* 0x0000004942497210 */ /* 0x000fe40001fe8445 */
[----:B------:R-:W-:Y:S02]  /*2e90*/  LEA.HI.X R75, R75, UR17, R72, 0x2, P2 ;  /* 0x000000114b4b7c11 */ /* 0x000fe400090f1448 */
[----:B------:R-:W-:-:S04]  /*2ea0*/  LEA R72, P0, R27, UR16, 0x2 ;  /* 0x000000101b487c11 */ /* 0x000fc8000f8010ff */
[----:B------:R-:W-:Y:S01]  /*2eb0*/  LEA.HI.X R73, R27, UR17, R73, 0x2, P0 ;  /* 0x000000111b497c11 */ /* 0x000fe200080f1449 */
[----:B------:R-:W5:Y:S04]  /*2ec0*/  LDG.E.CONSTANT R75, desc[UR10][R74.64] ;  /* 0x0000000a4a4b7981 */ /* 0x000f68000c1e9900 */
[----:B------:R-:W5:Y:S01]  /*2ed0*/  LDG.E.CONSTANT R72, desc[UR10][R72.64] ;  /* 0x0000000a48487981 */ /* 0x000f62000c1e9900 */
[----:B------:R-:W-:Y:S01]  /*2ee0*/  FFMA.FTZ R91, R91, R30, R90 ;  /* 0x0000001e5b5b7223 */ /* 0x000fe2000001005a */
[----:B------:R-:W-:Y:S01]  /*2ef0*/  UMOV UR4, 0xffffffff ;  /* 0xffffffff00047882 */ /* 0x000fe20000000000 */
[----:B------:R-:W-:Y:S02]  /*2f00*/  ISETP.NE.AND P0, PT, R20, RZ, PT ;  /* 0x000000ff1400720c */ /* 0x000fe40003f05270 */
[----:B---3--:R-:W-:-:S02]  /*2f10*/  FFMA.FTZ R31, R26, R31, R91 ;  /* 0x0000001f1a1f7223 */ /* 0x008fc4000001005b */
[----:B0-----:R-:W4:Y:S02]  /*2f20*/  LDS.128 R24, [R36+0x20] ;  /* 0x0000200024187984 */ /* 0x001f240000000c00 */
[----:B----4-:R-:W-:Y:S02]  /*2f30*/  FFMA.FTZ R89, R24, R89, R31 ;  /* 0x0000005918597223 */ /* 0x010fe4000001001f */
[----:B------:R-:W0:Y:S02]  /*2f40*/  LDS.128 R28, [R36+0x30] ;  /* 0x00003000241c7984 */ /* 0x000e240000000c00 */
[----:B--2---:R-:W-:-:S04]  /*2f50*/  FFMA.FTZ R86, R86, R25, R89 ;  /* 0x0000001956567223 */ /* 0x004fc80000010059 */
[----:B-----5:R-:W-:-:S04]  /*2f60*/  FFMA.FTZ R85, R85, R26, R86 ;  /* 0x0000001a55557223 */ /* 0x020fc80000010056 */
        /* <DEDUP_REMOVED lines=9> */
.L_x_29476:
        /* <DEDUP_REMOVED lines=12> */
.L_x_29435:
[----:B------:R-:W-:-:S13]  /*30c0*/  ISETP.NE.AND P0, PT, R20, RZ, PT ;  /* 0x000000ff1400720c */ /* 0x000fda0003f05270 */
[----:B------:R-:W-:-:S05]  /*30d0*/  @!P0 IMAD.MOV.U32 R25, RZ, RZ, -0x800001 ;  /* 0xff7fffffff198424 */ /* 0x000fca00078e00ff */
[----:B------:R3:W-:Y:S02]  /*30e0*/  @!P0 STS [R82], R25 ;  /* 0x0000001952008388 */ /* 0x0007e40000000800 */
.L_x_29437:
[----:B------:R-:W-:Y:S05]  /*30f0*/  BSYNC B1 ;  /* 0x0000000000017941 */ /* 0x000fea0003800000 */
.L_x_29434:
        /* <DEDUP_REMOVED lines=9> */
.L_x_29427:
[----:B------:R-:W-:Y:S05]  /*3190*/  BSYNC B0 ;  /* 0x0000000000007941 */ /* 0x000fea0003800000 */
.L_x_29426:
        /* <DEDUP_REMOVED lines=17> */
.L_x_29481:
        /* <DEDUP_REMOVED lines=11> */
[----:B--2---:R-:W-:Y:S01]  /*3360*/  IMAD.MOV.U32 R7, RZ, RZ, RZ ;  /* 0x000000ffff077224 */ /* 0x004fe200078e00ff */
        /* <DEDUP_REMOVED lines=39> */
.L_x_29444:
        /* <DEDUP_REMOVED lines=11> */
.L_x_29443:
[----:B------:R-:W-:Y:S05]  /*3690*/  BSYNC B1 ;  /* 0x0000000000017941 */ /* 0x000fea0003800000 */
.L_x_29442:
        /* <DEDUP_REMOVED lines=14> */
.L_x_29447:
[----:B------:R-:W2:Y:S01]  /*3780*/  LDS R10, [R6+-0x400] ;  /* 0xfffc0000060a7984 */ /* 0x000ea20000000800 */
[----:B------:R-:W-:-:S03]  /*3790*/  VIADD R8, R8, 0x800 ;  /* 0x0000080008087836 */ /* 0x000fc60000000000 */
[----:B------:R-:W3:Y:S02]  /*37a0*/  LDS R12, [R6+-0x200] ;  /* 0xfffe0000060c7984 */ /* 0x000ee40000000800 */
[----:B------:R-:W-:Y:S02]  /*37b0*/  ISETP.GE.AND P2, PT, R8, R9, PT ;  /* 0x000000090800720c */ /* 0x000fe40003f46270 */
[----:B------:R-:W4:Y:S04]  /*37c0*/  LDS R14, [R6] ;  /* 0x00000000060e7984 */ /* 0x000f280000000800 */
[----:B------:R-:W1:Y:S04]  /*37d0*/  LDS R16, [R6+0x200] ;  /* 0x0002000006107984 */ /* 0x000e680000000800 */
[----:B------:R-:W1:Y:S04]  /*37e0*/  LDS R20, [R6+0x400] ;  /* 0x0004000006147984 */ /* 0x000e680000000800 */
[----:B0-----:R-:W0:Y:S04]  /*37f0*/  LDS R24, [R6+0x600] ;  /* 0x0006000006187984 */ /* 0x001e280000000800 */
        /* <DEDUP_REMOVED lines=16> */
[----:B------:R-:W-:-:S02]  /*3900*/  FADD.FTZ R20, -R5, R20 ;  /* 0x0000001405147221 */ /* 0x000fc40000010100 */
[----:B------:R-:W-:Y:S01]  /*3910*/  FMUL.FTZ R16, R16, 1.4426950216293334961 ;  /* 0x3fb8aa3b10107820 */ /* 0x000fe20000410000 */
[----:B------:R-:W1:Y:S01]  /*3920*/  LDS R42, [R6+0x1800] ;  /* 0x00180000062a7984 */ /* 0x000e620000000800 */
[----:B------:R-:W2:Y:S01]  /*3930*/  MUFU.EX2 R12, R12 ;  /* 0x0000000c000c7308 */ /* 0x000ea20000000800 */
[----:B------:R-:W-:Y:S01]  /*3940*/  FMUL.FTZ R20, R20, 1.4426950216293334961 ;  /* 0x3fb8aa3b14147820 */ /* 0x000fe20000410000 */
[C---:B0-----:R-:W-:Y:S01]  /*3950*/  FADD.FTZ R24, -R5.reuse, R24 ;  /* 0x0000001805187221 */ /* 0x041fe20000010100 */
        /* <DEDUP_REMOVED lines=32> */
[C---:B------:R-:W-:Y:S01]  /*3b60*/  FADD.FTZ R42, -R5.reuse, R42 ;  /* 0x0000002a052a7221 */ /* 0x040fe20000010100 */
[----:B0-----:R-:W-:Y:S01]  /*3b70*/  FADD.FTZ R44, -R5, R44 ;  /* 0x0000002c052c7221 */ /* 0x001fe20000010100 */
        /* <DEDUP_REMOVED lines=36> */
.L_x_29446:
[----:B------:R-:W-:Y:S05]  /*3dc0*/  BSYNC B1 ;  /* 0x0000000000017941 */ /* 0x000fea0003800000 */
.L_x_29445:
        /* <DEDUP_REMOVED lines=55> */
.L_x_29449:
[----:B------:R-:W-:Y:S05]  /*4140*/  BSYNC B1 ;  /* 0x0000000000017941 */ /* 0x000fea0003800000 */
.L_x_29448:
        /* <DEDUP_REMOVED lines=26> */
.L_x_29441:
[----:B------:R-:W-:Y:S05]  /*42f0*/  BSYNC B0 ;  /* 0x0000000000007941 */ /* 0x000fea0003800000 */
.L_x_29440:
        /* <DEDUP_REMOVED lines=56> */
[----:B------:R-:W-:-:S03]  /*4680*/  MOV R8, R0 ;  /* 0x0000000000087202 */ /* 0x000fc60000000f00 */
[----:B----4-:R-:W-:-:S06]  /*4690*/  ULEA UR4, UR5, UR4, 0x18 ;  /* 0x0000000405047291 */ /* 0x010fcc000f8ec03f */
[----:B------:R-:W-:-:S07]  /*46a0*/  LEA R9, R0, UR4, 0x2 ;  /* 0x0000000400097c11 */ /* 0x000fce000f8e10ff */
.L_x_29454:
        /* <DEDUP_REMOVED lines=8> */
.L_x_29453:
[----:B------:R-:W-:Y:S05]  /*4730*/  BSYNC B1 ;  /* 0x0000000000017941 */ /* 0x000fea0003800000 */
.L_x_29452:
        /* <DEDUP_REMOVED lines=14> */
.L_x_29457:
        /* <DEDUP_REMOVED lines=8> */
[----:B-1----:R-:W-:Y:S04]  /*48a0*/  LDS R25, [R7+0x800] ;  /* 0x0008000007197984 */ /* 0x002fe80000000800 */
[----:B------:R-:W1:Y:S04]  /*48b0*/  LDS R26, [R7+0xa00] ;  /* 0x000a0000071a7984 */ /* 0x000e680000000800 */
        /* <DEDUP_REMOVED lines=42> */
.L_x_29456:
[----:B------:R-:W-:Y:S05]  /*4b60*/  BSYNC B1 ;  /* 0x0000000000017941 */ /* 0x000fea0003800000 */
.L_x_29455:
        /* <DEDUP_REMOVED lines=12> */
[----:B-1----:R-:W1:Y:S04]  /*4c30*/  LDS R25, [R7+0x800] ;  /* 0x0008000007197984 */ /* 0x002e680000000800 */
[----:B------:R-:W1:Y:S01]  /*4c40*/  LDS R27, [R7+0xa00] ;  /* 0x000a0000071b7984 */ /* 0x000e620000000800 */
        /* <DEDUP_REMOVED lines=17> */
.L_x_29459:
[----:B------:R-:W-:Y:S05]  /*4d60*/  BSYNC B1 ;  /* 0x0000000000017941 */ /* 0x000fea0003800000 */
.L_x_29458:
        /* <DEDUP_REMOVED lines=14> */
.L_x_29451:
[----:B------:R-:W-:Y:S05]  /*4e50*/  BSYNC B0 ;  /* 0x0000000000007941 */ /* 0x000fea0003800000 */
.L_x_29450:
[----:B------:R-:W-:Y:S01]  /*4e60*/  BAR.SYNC.DEFER_BLOCKING 0x0 ;  /* 0x0000000000007b1d */ /* 0x000fe20000010000 */
[----:B------:R-:W-:Y:S02]  /*4e70*/  ISETP.NE.AND P0, PT, R0, RZ, PT ;  /* 0x000000ff0000720c */ /* 0x000fe40003f05270 */
[----:B------:R-:W-:-:S03]  /*4e80*/  ISETP.GE.AND P1, PT, R15, R22, PT ;  /* 0x000000160f00720c */ /* 0x000fc60003f26270 */
[----:B------:R-:W-:Y:S10]  /*4e90*/  BSSY B0, `(.L_x_29460) ;  /* 0x000001f000007945 */ /* 0x000ff40003800000 */
[----:B0-----:R-:W-:-:S02]  /*4ea0*/  @P1 IMAD.MOV.U32 R12, RZ, RZ, RZ ;  /* 0x000000ffff0c1224 */ /* 0x001fc400078e00ff */
[----:B------:R-:W-:Y:S01]  /*4eb0*/  @P1 IMAD.MOV.U32 R14, RZ, RZ, RZ ;  /* 0x000000ffff0e1224 */ /* 0x000fe200078e00ff */
[----:B------:R-:W-:Y:S06]  /*4ec0*/  @P0 BRA `(.L_x_29461) ;  /* 0x00000000006c0947 */ /* 0x000fec0003800000 */
        /* <DEDUP_REMOVED lines=27> */
.L_x_29461:
[----:B------:R-:W-:Y:S05]  /*5080*/  BSYNC B0 ;  /* 0x0000000000007941 */ /* 0x000fea0003800000 */
.L_x_29460:
[----:B------:R-:W-:Y:S01]  /*5090*/  ULDC UR12, c[0x0][0x26c] ;  /* 0x00009b00000c7ab9 */ /* 0x000fe20000000800 */
[----:B------:R-:W-:Y:S01]  /*50a0*/  ULDC.64 UR6, c[0x0][0x238] ;  /* 0x00008e0000067ab9 */ /* 0x000fe20000000a00 */
[----:B------:R-:W-:Y:S01]  /*50b0*/  BSSY B0, `(.L_x_29462) ;  /* 0x00000c0000007945 */ /* 0x000fe20003800000 */
[----:B------:R-:W-:Y:S02]  /*50c0*/  @P1 IMAD.MOV.U32 R19, RZ, RZ, RZ ;  /* 0x000000ffff131224 */ /* 0x000fe400078e00ff */
[----:B------:R-:W-:Y:S01]  /*50d0*/  @P1 IMAD.MOV.U32 R20, RZ, RZ, RZ ;  /* 0x000000ffff141224 */ /* 0x000fe200078e00ff */
[----:B------:R-:W-:Y:S06]  /*50e0*/  @P1 BRA `(.L_x_29463) ;  /* 0x0000000800f01947 */ /* 0x000fec0003800000 */
[----:B0-----:R-:W0:Y:S01]  /*50f0*/  I2F.RP R8, R18 ;  /* 0x0000001200087306 */ /* 0x001e220000209400 */
[----:B------:R-:W4:Y:S01]  /*5100*/  S2UR UR4, SR_CTAID.Y ;  /* 0x00000000000479c3 */ /* 0x000f220000002600 */
[----:B------:R-:W1:Y:S01]  /*5110*/  S2R R46, SR_CTAID.Z ;  /* 0x00000000002e7919 */ /* 0x000e620000002700 */
[----:B---3--:R-:W-:Y:S01]  /*5120*/  LOP3.LUT R38, RZ, R4, RZ, 0x33, !PT ;  /* 0x00000004ff267212 */ /* 0x008fe200078e33ff */
[----:B------:R-:W-:Y:S01]  /*5130*/  ULDC.64 UR8, c[0x0][0x248] ;  /* 0x0000920000087ab9 */ /* 0x000fe20000000a00 */
[----:B------:R-:W-:Y:S01]  /*5140*/  LEA.HI R4, R3, R3, RZ, 0x1 ;  /* 0x0000000303047211 */ /* 0x000fe200078f08ff */
[----:B------:R-:W-:Y:S02]  /*5150*/  IMAD.MOV.U32 R12, RZ, RZ, RZ ;  /* 0x000000ffff0c7224 */ /* 0x000fe400078e00ff */
[----:B------:R-:W-:Y:S01]  /*5160*/  IMAD.MOV.U32 R14, RZ, RZ, RZ ;  /* 0x000000ffff0e7224 */ /* 0x000fe200078e00ff */
[----:B--2---:R-:W4:Y:S01]  /*5170*/  LDC R5, c[0x0][0x258] ;  /* 0x00009600ff057b82 */ /* 0x004f220000000800 */
[----:B------:R-:W-:-:S02]  /*5180*/  IMAD.MOV.U32 R19, RZ, RZ, RZ ;  /* 0x000000ffff137224 */ /* 0x000fc400078e00ff */
[----:B------:R-:W-:Y:S01]  /*5190*/  IMAD.MOV.U32 R20, RZ, RZ, RZ ;  /* 0x000000ffff147224 */ /* 0x000fe200078e00ff */
[----:B0-----:R-:W0:Y:S04]  /*51a0*/  MUFU.RCP R8, R8 ;  /* 0x0000000800087308 */ /* 0x001e280000001000 */
[----:B------:R-:W2:Y:S08]  /*51b0*/  S2UR UR5, SR_CgaCtaId ;  /* 0x00000000000579c3 */ /* 0x000eb00000008800 */
[----:B------:R-:W3:Y:S01]  /*51c0*/  LDC R41, c[0x0][0x26c] ;  /* 0x00009b00ff297b82 */ /* 0x000ee20000000800 */
[----:B0-----:R-:W-:-:S02]  /*51d0*/  VIADD R7, R8, 0xffffffe ;  /* 0x0ffffffe08077836 */ /* 0x001fc40000000000 */
[----:B----4-:R-:W-:Y:S01]  /*51e0*/  IMAD R6, R5, UR4, RZ ;  /* 0x0000000405067c24 */ /* 0x010fe2000f8e02ff */
[----:B------:R-:W-:Y:S01]  /*51f0*/  SHF.R.S32.HI R5, RZ, 0x1f, R15 ;  /* 0x0000001fff057819 */ /* 0x000fe2000001140f */
[----:B------:R-:W-:Y:S01]  /*5200*/  UMOV UR4, 0x400 ;  /* 0x0000040000047882 */ /* 0x000fe20000000000 */
[----:B-1----:R-:W-:Y:S01]  /*5210*/  IMAD R42, R46, 0x40, R2 ;  /* 0x000000402e2a7824 */ /* 0x002fe200078e0202 */
[----:B------:R-:W0:Y:S01]  /*5220*/  F2I.FTZ.U32.TRUNC.NTZ R7, R7 ;  /* 0x0000000700077305 */ /* 0x000e22000021f000 */
[----:B------:R-:W-:Y:S01]  /*5230*/  IADD3 R39, P0, R6, R15, RZ ;  /* 0x0000000f06277210 */ /* 0x000fe20007f1e0ff */
[----:B------:R-:W-:Y:S01]  /*5240*/  UIADD3 UR4, UR4, 0x120, URZ ;  /* 0x0000012004047890 */ /* 0x000fe2000fffe03f */
[----:B------:R-:W-:Y:S02]  /*5250*/  IMAD.SHL.U32 R42, R42, 0x8, RZ ;  /* 0x000000082a2a7824 */ /* 0x000fe400078e00ff */
[----:B------:R-:W-:Y:S01]  /*5260*/  LEA.HI.X.SX32 R8, R6, R5, 0x1, P0 ;  /* 0x0000000506087211 */ /* 0x000fe200000f0eff */
[----:B------:R-:W-:Y:S01]  /*5270*/  IMAD.MOV.U32 R6, RZ, RZ, RZ ;  /* 0x000000ffff067224 */ /* 0x000fe200078e00ff */
[----:B------:R-:W-:Y:S01]  /*5280*/  LEA R36, P0, R39, UR8, 0x2 ;  /* 0x0000000827247c11 */ /* 0x000fe2000f8010ff */
[----:B--2---:R-:W-:Y:S01]  /*5290*/  ULEA UR4, UR5, UR4, 0x18 ;  /* 0x0000000405047291 */ /* 0x004fe2000f8ec03f */
[----:B------:R-:W-:-:S02]  /*52a0*/  ULDC UR8, c[0x0][0x28c] ;  /* 0x0000a30000087ab9 */ /* 0x000fc40000000800 */
[----:B------:R-:W-:Y:S01]  /*52b0*/  LEA.HI.X R39, R39, UR9, R8, 0x2, P0 ;  /* 0x0000000927277c11 */ /* 0x000fe200080f1408 */
[----:B------:R-:W-:Y:S01]  /*52c0*/  ULDC UR9, c[0x0][0x270] ;  /* 0x00009c0000097ab9 */ /* 0x000fe20000000800 */
[----:B------:R-:W-:Y:S01]  /*52d0*/  VIADD R40, R17, -UR8 ;  /* 0x8000000811287c36 */ /* 0x000fe20008000000 */
[----:B---3--:R-:W-:Y:S01]  /*52e0*/  SHF.R.S32.HI R41, RZ, 0x1f, R41 ;  /* 0x0000001fff297819 */ /* 0x008fe20000011429 */
[----:B------:R-:W-:Y:S01]  /*52f0*/  IMAD R16, R21, UR9, RZ ;  /* 0x0000000915107c24 */ /* 0x000fe2000f8e02ff */
[----:B0-----:R-:W-:-:S04]  /*5300*/  IADD3 R37, RZ, -R7, RZ ;  /* 0x80000007ff257210 */ /* 0x001fc80007ffe0ff */
[----:B------:R-:W-:Y:S01]  /*5310*/  SHF.R.S32.HI R17, RZ, 0x1f, R16 ;  /* 0x0000001fff117819 */ /* 0x000fe20000011410 */
        /* <DEDUP_REMOVED lines=11> */
[----:B------:R-:W-:Y:S02]  /*53d0*/  VIADD R45, R21, 0x180 ;  /* 0x00000180152d7836 */ /* 0x000fe40000000000 */
[----:B------:R-:W-:-:S07]  /*53e0*/  IMAD.SHL.U32 R46, R46, 0x4, RZ ;  /* 0x000000042e2e7824 */ /* 0x000fce00078e00ff */
.L_x_29466:
        /* <DEDUP_REMOVED lines=58> */
[----:B------:R-:W-:Y:S02]  /*5790*/  LEA.HI.X.SX32 R5, R21, R30, 0x1, P1 ;  /* 0x0000001e15057211 */ /* 0x000fe400008f0eff */
[----:B------:R-:W-:Y:S02]  /*57a0*/  IADD3 R25, P1, R44, R26, RZ ;  /* 0x0000001a2c197210 */ /* 0x000fe40007f3e0ff */
[----:B------:R-:W-:Y:S02]  /*57b0*/  LEA.HI.X R49, R4, UR7, R5, 0x2, P2 ;  /* 0x0000000704317c11 */ /* 0x000fe400090f1405 */
[----:B------:R-:W-:Y:S02]  /*57c0*/  LEA R24, P2, R25, UR6, 0x2 ;  /* 0x0000000619187c11 */ /* 0x000fe4000f8410ff */
[----:B------:R-:W-:Y:S01]  /*57d0*/  LEA.HI.X.SX32 R28, R44, R30, 0x1, P1 ;  /* 0x0000001e2c1c7211 */ /* 0x000fe200008f0eff */
[----:B------:R-:W2:Y:S01]  /*57e0*/  LDG.E.128.CONSTANT R4, desc[UR10][R48.64] ;  /* 0x0000000a30047981 */ /* 0x000ea2000c1e9d00 */
[----:B------:R-:W-:-:S02]  /*57f0*/  IADD3 R29, P1, R45, R26, RZ ;  /* 0x0000001a2d1d7210 */ /* 0x000fc40007f3e0ff */
[----:B------:R-:W-:Y:S01]  /*5800*/  LEA.HI.X R25, R25, UR7, R28, 0x2, P2 ;  /* 0x0000000719197c11 */ /* 0x000fe200090f141c */
[----:B------:R0:W3:Y:S01]  /*5810*/  LDG.E.128.CONSTANT R8, desc[UR10][R48.64+0x200] ;  /* 0x0002000a30087981 */ /* 0x0000e2000c1e9d00 */
[----:B------:R-:W-:Y:S02]  /*5820*/  LEA R28, P2, R29, UR6, 0x2 ;  /* 0x000000061d1c7c11 */ /* 0x000fe4000f8410ff */
[----:B------:R-:W-:Y:S02]  /*5830*/  LEA.HI.X.SX32 R30, R45, R30, 0x1, P1 ;  /* 0x0000001e2d1e7211 */ /* 0x000fe400008f0eff */
[----:B------:R-:W4:Y:S02]  /*5840*/  LDG.E.128.CONSTANT R24, desc[UR10][R24.64] ;  /* 0x0000000a18187981 */ /* 0x000f24000c1e9d00 */
[----:B------:R-:W-:-:S06]  /*5850*/  LEA.HI.X R29, R29, UR7, R30, 0x2, P2 ;  /* 0x000000071d1d7c11 */ /* 0x000fcc00090f141e */
[----:B------:R-:W4:Y:S01]  /*5860*/  LDG.E.128.CONSTANT R28, desc[UR10][R28.64] ;  /* 0x0000000a1c1c7981 */ /* 0x000f22000c1e9d00 */
[----:B------:R-:W-:-:S03]  /*5870*/  ISETP.NE.AND P1, PT, R32, -0x2, PT ;  /* 0xfffffffe2000780c */ /* 0x000fc60003f25270 */
[----:B------:R-:W1:Y:S10]  /*5880*/  LDS.128 R32, [R43] ;  /* 0x000000002b207984 */ /* 0x000e740000000c00 */
[C---:B------:R-:W-:Y:S01]  /*5890*/  @!P1 VIADD R50, R46.reuse, 0x1 ;  /* 0x000000012e329836 */ /* 0x040fe20000000000 */
[C---:B------:R-:W-:Y:S01]  /*58a0*/  @!P1 ISETP.GE.AND P6, PT, R46.reuse, R23, PT ;  /* 0x000000172e00920c */ /* 0x040fe20003fc6270 */
[----:B0-----:R-:W-:-:S02]  /*58b0*/  @!P1 VIADD R48, R46, 0x2 ;  /* 0x000000022e309836 */ /* 0x001fc40000000000 */
[----:B------:R-:W-:Y:S01]  /*58c0*/  @!P1 VIADD R52, R46, 0x2 ;  /* 0x000000022e349836 */ /* 0x000fe20000000000 */
[CC--:B------:R-:W-:Y:S02]  /*58d0*/  @!P1 ISETP.GE.AND P2, PT, R50.reuse, R23.reuse, PT ;  /* 0x000000173200920c */ /* 0x0c0fe40003f46270 */
[-C--:B------:R-:W-:Y:S02]  /*58e0*/  @!P1 ISETP.GE.AND P5, PT, R50, R23.reuse, PT ;  /* 0x000000173200920c */ /* 0x080fe40003fa6270 */
[----:B------:R-:W-:Y:S01]  /*58f0*/  @!P1 ISETP.GE.AND P3, PT, R48, R23, PT ;  /* 0x000000173000920c */ /* 0x000fe20003f66270 */
[----:B------:R-:W-:-:S05]  /*5900*/  @!P1 VIADD R48, R46, 0x3 ;  /* 0x000000032e309836 */ /* 0x000fca0000000000 */
[-C--:B------:R-:W-:Y:S02]  /*5910*/  @!P1 ISETP.GE.AND P4, PT, R48, R23.reuse, PT ;  /* 0x000000173000920c */ /* 0x080fe40003f86270 */
[----:B--2---:R-:W-:Y:S02]  /*5920*/  @!P1 FSEL R5, R5, RZ, !P2 ;  /* 0x000000ff05059208 */ /* 0x004fe40005000000 */
[----:B------:R-:W-:Y:S02]  /*5930*/  @!P1 ISETP.GE.AND P2, PT, R46, R23, PT ;  /* 0x000000172e00920c */ /* 0x000fe40003f46270 */
[----:B------:R-:W-:Y:S01]  /*5940*/  @!P1 FSEL R4, R4, RZ, !P6 ;  /* 0x000000ff04049208 */ /* 0x000fe20007000000 */
[----:B-1----:R-:W-:Y:S01]  /*5950*/  FMUL.FTZ R5, R33, R5 ;  /* 0x0000000521057220 */ /* 0x002fe20000410000 */
[----:B---3--:R-:W-:Y:S02]  /*5960*/  @!P1 FSEL R8, R8, RZ, !P2 ;  /* 0x000000ff08089208 */ /* 0x008fe40005000000 */
[-C--:B------:R-:W-:Y:S01]  /*5970*/  @!P1 ISETP.GE.AND P2, PT, R50, R23.reuse, PT ;  /* 0x000000173200920c */ /* 0x080fe20003f46270 */
[----:B------:R-:W-:Y:S01]  /*5980*/  @!P1 VIADD R50, R46, 0x2 ;  /* 0x000000022e329836 */ /* 0x000fe20000000000 */
[----:B------:R-:W-:Y:S01]  /*5990*/  @!P1 FSEL R9, R9, RZ, !P5 ;  /* 0x000000ff09099208 */ /* 0x000fe20006800000 */
[----:B------:R-:W-:Y:S01]  /*59a0*/  FFMA.FTZ R5, R32, R4, R5 ;  /* 0x0000000420057223 */ /* 0x000fe20000010005 */
[----:B------:R-:W-:-:S02]  /*59b0*/  @!P1 ISETP.GE.AND P6, PT, R52, R23, PT ;  /* 0x000000173400920c */ /* 0x000fc40003fc6270 */
[----:B------:R-:W-:Y:S01]  /*59c0*/  @!P1 ISETP.GE.AND P5, PT, R46, R23, PT ;  /* 0x000000172e00920c */ /* 0x000fe20003fa6270 */
[----:B------:R-:W-:Y:S01]  /*59d0*/  FMUL.FTZ R9, R33, R9 ;  /* 0x0000000921097220 */ /* 0x000fe20000410000 */
[----:B------:R-:W-:Y:S02]  /*59e0*/  @!P1 FSEL R6, R6, RZ, !P3 ;  /* 0x000000ff06069208 */ /* 0x000fe40005800000 */
[----:B------:R-:W-:Y:S01]  /*59f0*/  @!P1 FSEL R10, R10, RZ, !P6 ;  /* 0x000000ff0a0a9208 */ /* 0x000fe20007000000 */
[----:B------:R-:W-:Y:S01]  /*5a00*/  FFMA.FTZ R9, R32, R8, R9 ;  /* 0x0000000820097223 */ /* 0x000fe20000010009 */
[----:B----4-:R-:W-:Y:S01]  /*5a10*/  @!P1 FSEL R24, R24, RZ, !P5 ;  /* 0x000000ff18189208 */ /* 0x010fe20006800000 */
[----:B------:R-:W-:Y:S01]  /*5a20*/  FFMA.FTZ R6, R34, R6, R5 ;  /* 0x0000000622067223 */ /* 0x000fe20000010005 */
[-C--:B------:R-:W-:Y:S01]  /*5a30*/  @!P1 ISETP.GE.AND P3, PT, R48, R23.reuse, PT ;  /* 0x000000173000920c */ /* 0x080fe20003f66270 */
[----:B------:R-:W-:Y:S01]  /*5a40*/  FFMA.FTZ R10, R34, R10, R9 ;  /* 0x0000000a220a7223 */ /* 0x000fe20000010009 */
[----:B------:R-:W-:-:S02]  /*5a50*/  @!P1 ISETP.GE.AND P6, PT, R50, R23, PT ;  /* 0x000000173200920c */ /* 0x000fc40003fc6270 */
[-C--:B------:R-:W-:Y:S02]  /*5a60*/  @!P1 ISETP.GE.AND P5, PT, R48, R23.reuse, PT ;  /* 0x000000173000920c */ /* 0x080fe40003fa6270 */
[----:B------:R-:W-:Y:S02]  /*5a70*/  @!P1 IADD3 R48, R46, 0x1, RZ ;  /* 0x000000012e309810 */ /* 0x000fe40007ffe0ff */
[----:B------:R-:W-:Y:S02]  /*5a80*/  @!P1 FSEL R26, R26, RZ, !P6 ;  /* 0x000000ff1a1a9208 */ /* 0x000fe40007000000 */
[-C--:B------:R-:W-:Y:S01]  /*5a90*/  @!P1 ISETP.GE.AND P6, PT, R48, R23.reuse, PT ;  /* 0x000000173000920c */ /* 0x080fe20003fc6270 */
[C---:B------:R-:W-:Y:S01]  /*5aa0*/  @!P1 VIADD R48, R46.reuse, 0x3 ;  /* 0x000000032e309836 */ /* 0x040fe20000000000 */
[----:B------:R-:W-:Y:S02]  /*5ab0*/  @!P1 FSEL R25, R25, RZ, !P2 ;  /* 0x000000ff19199208 */ /* 0x000fe40005000000 */
[----:B------:R-:W-:-:S02]  /*5ac0*/  @!P1 ISETP.GE.AND P2, PT, R46, R23, PT ;  /* 0x000000172e00920c */ /* 0x000fc40003f46270 */
[----:B------:R-:W-:Y:S01]  /*5ad0*/  @!P1 FSEL R29, R29, RZ, !P6 ;  /* 0x000000ff1d1d9208 */ /* 0x000fe20007000000 */
[C---:B------:R-:W-:Y:S01]  /*5ae0*/  FMUL.FTZ R25, R33.reuse, R25 ;  /* 0x0000001921197220 */ /* 0x040fe20000410000 */
[----:B------:R-:W-:Y:S02]  /*5af0*/  @!P1 FSEL R28, R28, RZ, !P2 ;  /* 0x000000ff1c1c9208 */ /* 0x000fe40005000000 */
[----:B------:R-:W-:Y:S01]  /*5b00*/  @!P1 ISETP.GE.AND P2, PT, R50, R23, PT ;  /* 0x000000173200920c */ /* 0x000fe20003f46270 */
[----:B------:R-:W-:Y:S01]  /*5b10*/  FMUL.FTZ R29, R33, R29 ;  /* 0x0000001d211d7220 */ /* 0x000fe20000410000 */
[----:B------:R-:W-:Y:S01]  /*5b20*/  @!P1 ISETP.GE.AND P6, PT, R48, R23, PT ;  /* 0x000000173000920c */ /* 0x000fe20003fc6270 */
[----:B------:R-:W-:Y:S01]  /*5b30*/  FFMA.FTZ R25, R32, R24, R25 ;  /* 0x0000001820197223 */ /* 0x000fe20000010019 */
[----:B------:R-:W-:Y:S01]  /*5b40*/  @!P1 FSEL R30, R30, RZ, !P2 ;  /* 0x000000ff1e1e9208 */ /* 0x000fe20005000000 */
[----:B------:R-:W-:Y:S01]  /*5b50*/  FFMA.FTZ R29, R32, R28, R29 ;  /* 0x0000001c201d7223 */ /* 0x000fe2000001001d */
[----:B------:R-:W-:Y:S01]  /*5b60*/  @!P1 FSEL R7, R7, RZ, !P4 ;  /* 0x000000ff07079208 */ /* 0x000fe20006000000 */
[C---:B------:R-:W-:Y:S01]  /*5b70*/  FFMA.FTZ R26, R34.reuse, R26, R25 ;  /* 0x0000001a221a7223 */ /* 0x040fe20000010019 */
        /* <DEDUP_REMOVED lines=12> */
.L_x_29465:
[----:B------:R-:W-:Y:S05]  /*5c40*/  BSYNC B1 ;  /* 0x0000000000017941 */ /* 0x000fea0003800000 */
.L_x_29464:
[----:B------:R-:W-:Y:S01]  /*5c50*/  IADD3 R36, P1, R36, 0x10, RZ ;  /* 0x0000001024247810 */ /* 0x000fe20007f3e0ff */
[----:B------:R-:W-:Y:S02]  /*5c60*/  VIADD R42, R42, 0x20 ;  /* 0x000000202a2a7836 */ /* 0x000fe40000000000 */
[----:B------:R-:W-:Y:S02]  /*5c70*/  VIADD R46, R46, 0x20 ;  /* 0x000000202e2e7836 */ /* 0x000fe40000000000 */
[----:B------:R-:W-:Y:S02]  /*5c80*/  VIADD R43, R43, 0x80 ;  /* 0x000000802b2b7836 */ /* 0x000fe40000000000 */
[----:B------:R-:W-:Y:S01]  /*5c90*/  IMAD.X R39, RZ, RZ, R39, P1 ;  /* 0x000000ffff277224 */ /* 0x000fe200008e0627 */
[----:B------:R-:W-:Y:S06]  /*5ca0*/  @!P0 BRA `(.L_x_29466) ;  /* 0xfffffff400d08947 */ /* 0x000fec000383ffff */
.L_x_29463:
[----:B------:R-:W-:Y:S05]  /*5cb0*/  BSYNC B0 ;  /* 0x0000000000007941 */ /* 0x000fea0003800000 */
.L_x_29462:
[----:B------:R-:W4:Y:S01]  /*5cc0*/  S2UR UR5, SR_CgaCtaId ;  /* 0x00000000000579c3 */ /* 0x000f220000008800 */
[----:B0-2---:R-:W0:Y:S01]  /*5cd0*/  SHFL.BFLY PT, R5, R20, 0x1, 0x1f ;  /* 0x0c201f0014057f89 */ /* 0x005e2200000e0000 */
[C---:B------:R-:W-:Y:S01]  /*5ce0*/  LOP3.LUT R6, R3.reuse, 0x1, RZ, 0xc0, !PT ;  /* 0x0000000103067812 */ /* 0x040fe200078ec0ff */
[----:B------:R-:W-:Y:S01]  /*5cf0*/  UMOV UR4, 0x400 ;  /* 0x0000040000047882 */ /* 0x000fe20000000000 */
[----:B------:R-:W-:Y:S01]  /*5d00*/  LEA.HI R3, R3, R3, RZ, 0x1 ;  /* 0x0000000303037211 */ /* 0x000fe200078f08ff */
[----:B------:R-:W2:Y:S01]  /*5d10*/  SHFL.BFLY PT, R4, R19, 0x1, 0x1f ;  /* 0x0c201f0013047f89 */ /* 0x000ea200000e0000 */
[----:B------:R-:W-:Y:S01]  /*5d20*/  ISETP.NE.AND P2, PT, R6, RZ, PT ;  /* 0x000000ff0600720c */ /* 0x000fe20003f45270 */
[----:B------:R-:W-:Y:S01]  /*5d30*/  UIADD3 UR4, UR4, 0x120, URZ ;  /* 0x0000012004047890 */ /* 0x000fe2000fffe03f */
[----:B------:R-:W-:Y:S01]  /*5d40*/  LOP3.LUT R6, R0, 0xffffffc0, RZ, 0xc0, !PT ;  /* 0xffffffc000067812 */ /* 0x000fe200078ec0ff */
[----:B------:R-:W1:Y:S01]  /*5d50*/  SHFL.BFLY PT, R7, R14, 0x1, 0x1f ;  /* 0x0c201f000e077f89 */ /* 0x000e6200000e0000 */
[----:B------:R-:W-:Y:S01]  /*5d60*/  SHF.R.S32.HI R3, RZ, 0x1, R3 ;  /* 0x00000001ff037819 */ /* 0x000fe20000011403 */
[----:B------:R-:W-:Y:S01]  /*5d70*/  BSSY B0, `(.L_x_29467) ;  /* 0x000002d000007945 */ /* 0x000fe20003800000 */
[----:B------:R-:W-:Y:S01]  /*5d80*/  ISETP.NE.OR P1, PT, R6, 0x40, P2 ;  /* 0x000000400600780c */ /* 0x000fe20001725670 */
[----:B------:R-:W3:Y:S01]  /*5d90*/  SHFL.BFLY PT, R9, R12, 0x1, 0x1f ;  /* 0x0c201f000c097f89 */ /* 0x000ee200000e0000 */
[----:B------:R-:W-:Y:S01]  /*5da0*/  BAR.SYNC.DEFER_BLOCKING 0x0 ;  /* 0x0000000000007b1d */ /* 0x000fe20000010000 */
[----:B------:R-:W-:Y:S01]  /*5db0*/  IMAD R2, R2, 0x40, R3 ;  /* 0x0000004002027824 */ /* 0x000fe200078e0203 */
[C---:B------:R-:W-:Y:S01]  /*5dc0*/  ISETP.GT.OR P0, PT, R0.reuse, 0x3f, P2 ;  /* 0x0000003f0000780c */ /* 0x040fe20001704670 */
[----:B----4-:R-:W-:Y:S01]  /*5dd0*/  ULEA UR4, UR5, UR4, 0x18 ;  /* 0x0000000405047291 */ /* 0x010fe2000f8ec03f */
[----:B0-----:R-:W-:Y:S01]  /*5de0*/  FADD.FTZ R11, R5, R20 ;  /* 0x00000014050b7221 */ /* 0x001fe20000010000 */
[----:B------:R-:W-:Y:S01]  /*5df0*/  LOP3.LUT R5, R0, 0xffffffe0, RZ, 0xc0, !PT ;  /* 0xffffffe000057812 */ /* 0x000fe200078ec0ff */
[----:B--2---:R-:W-:-:S03]  /*5e00*/  FADD.FTZ R19, R4, R19 ;  /* 0x0000001304137221 */ /* 0x004fc60000010000 */
[----:B------:R-:W-:Y:S02]  /*5e10*/  LEA R2, R2, UR4, 0x2 ;  /* 0x0000000402027c11 */ /* 0x000fe4000f8e10ff */
[----:B------:R-:W-:Y:S01]  /*5e20*/  ISETP.NE.OR P4, PT, R5, 0x20, P2 ;  /* 0x000000200500780c */ /* 0x000fe20001785670 */
[----:B-1----:R-:W-:Y:S01]  /*5e30*/  FADD.FTZ R13, R7, R14 ;  /* 0x0000000e070d7221 */ /* 0x002fe20000010000 */
[----:B------:R-:W-:Y:S02]  /*5e40*/  VIADD R5, R0, 0x1f ;  /* 0x0000001f00057836 */ /* 0x000fe40000000000 */
[----:B---3--:R-:W-:-:S03]  /*5e50*/  FADD.FTZ R15, R9, R12 ;  /* 0x0000000c090f7221 */ /* 0x008fc60000010000 */
        /* <DEDUP_REMOVED lines=30> */
.L_x_29468:
[----:B------:R-:W-:Y:S05]  /*6040*/  BSYNC B0 ;  /* 0x0000000000007941 */ /* 0x000fea0003800000 */
.L_x_29467:
        /* <DEDUP_REMOVED lines=44> */
.L_x_29431:
[----:B------:R-:W-:Y:S01]  /*6310*/  BSSY B2, `(.L_x_29469) ;  /* 0x0000007000027945 */ /* 0x000fe20003800000 */
[----:B------:R-:W-:Y:S02]  /*6320*/  IMAD.MOV.U32 R28, RZ, RZ, 0x2 ;  /* 0x00000002ff1c7424 */ /* 0x000fe400078e00ff */
[----:B------:R-:W-:Y:S02]  /*6330*/  IMAD.MOV.U32 R29, RZ, RZ, 0x1f ;  /* 0x0000001fff1d7424 */ /* 0x000fe400078e00ff */
[----:B------:R-:W-:-:S07]  /*6340*/  IMAD.MOV.U32 R26, RZ, RZ, -0x1 ;  /* 0xffffffffff1a7424 */ /* 0x000fce00078e00ff */
[----:B------:R-:W-:Y:S05]  /*6350*/  WARPSYNC.COLLECTIVE R26, `(.L_x_29470) ;  /* 0x000000001a087348 */ /* 0x000fea0003c00000 */
[----:B------:R0:W1:Y:S02]  /*6360*/  SHFL.BFLY P2, R25, R27, R28, R29 ;  /* 0x0c00001c1b197389 */ /* 0x000064000004001d */
[----:B01----:R-:W-:Y:S01]  /*6370*/  ENDCOLLECTIVE ;  /* 0x000000000000791b */ /* 0x003fe20003800000 */
.L_x_29470:
[----:B------:R-:W-:Y:S05]  /*6380*/  BSYNC B2 ;  /* 0x0000000000027941 */ /* 0x000fea0003800000 */
.L_x_29469:
        /* <DEDUP_REMOVED lines=9> */
.L_x_29471:
[----:B------:R-:W-:Y:S05]  /*6420*/  BRA `(.L_x_29472) ;  /* 0xffffffbc00787947 */ /* 0x000fea000383ffff */
.L_x_29436:
        /* <DEDUP_REMOVED lines=8> */
.L_x_29474:
[----:B------:R-:W-:Y:S05]  /*64b0*/  BSYNC B2 ;  /* 0x0000000000027941 */ /* 0x000fea0003800000 */
.L_x_29473:
        /* <DEDUP_REMOVED lines=9> */
.L_x_29475:
[----:B------:R-:W-:Y:S05]  /*6550*/  BRA `(.L_x_29476) ;  /* 0xffffffc800a87947 */ /* 0x000fea000383ffff */
.L_x_29439:
        /* <DEDUP_REMOVED lines=8> */
.L_x_29478:
[----:B------:R-:W-:Y:S05]  /*65e0*/  BSYNC B0 ;  /* 0x0000000000007941 */ /* 0x000fea0003800000 */
.L_x_29477:
        /* <DEDUP_REMOVED lines=9> */
.L_x_29479:
[----:B------:R-:W-:Y:S02]  /*6680*/  IMAD.MOV.U32 R28, RZ, RZ, 0x4 ;  /* 0x00000004ff1c7424 */ /* 0x000fe400078e00ff */
[----:B------:R-:W-:-:S05]  /*6690*/  IMAD.MOV.U32 R6, RZ, RZ, R25 ;  /* 0x000000ffff067224 */ /* 0x000fca00078e0019 */
[----:B------:R-:W-:-:S05]  /*66a0*/  FMNMX.FTZ R7, R5, R6, !PT ;  /* 0x0000000605077209 */ /* 0x000fca0007810000 */
[----:B------:R-:W-:-:S07]  /*66b0*/  IMAD.MOV.U32 R27, RZ, RZ, R7 ;  /* 0x000000ffff1b7224 */ /* 0x000fce00078e0007 */
[----:B------:R-:W-:Y:S05]  /*66c0*/  WARPSYNC.COLLECTIVE R26, `(.L_x_29480) ;  /* 0x000000001a087348 */ /* 0x000fea0003c00000 */
[----:B------:R0:W1:Y:S02]  /*66d0*/  SHFL.BFLY P2, R25, R27, R28, R29 ;  /* 0x0c00001c1b197389 */ /* 0x000064000004001d */
[----:B01----:R-:W-:Y:S01]  /*66e0*/  ENDCOLLECTIVE ;  /* 0x000000000000791b */ /* 0x003fe20003800000 */
.L_x_29480:
[----:B------:R-:W-:Y:S01]  /*66f0*/  IMAD.MOV.U32 R6, RZ, RZ, R25 ;  /* 0x000000ffff067224 */ /* 0x000fe200078e0019 */
[----:B------:R-:W-:Y:S06]  /*6700*/  BRA `(.L_x_29481) ;  /* 0xffffffc800e87947 */ /* 0x000fec000383ffff */
.L_x_29482:
        /* <DEDUP_REMOVED lines=15> */
.L_x_30079:


//--------------------- .text._ZN4vllm32paged_attention_v2_reduce_kernelIfLi32ELi128ELi512EEEvPT_PKfS4_PKS1_PKii --------------------------
	.section	.text._ZN4vllm32paged_attention_v2_reduce_kernelIfLi32ELi128ELi512EEEvPT_PKfS4_PKS1_PKii,"ax",@progbits
	.align	128
        .global         _ZN4vllm32paged_attention_v2_reduce_kernelIfLi32ELi128ELi512EEEvPT_PKfS4_PKS1_PKii
        .type           _ZN4vllm32paged_attention_v2_reduce_kernelIfLi32ELi128ELi512EEEvPT_PKfS4_PKS1_PKii,@function
        .size           _ZN4vllm32paged_attention_v2_reduce_kernelIfLi32ELi128ELi512EEEvPT_PKfS4_PKS1_PKii,(.L_x_30080 - _ZN4vllm32paged_attention_v2_reduce_kernelIfLi32ELi128ELi512EEEvPT_PKfS4_PKS1_PKii)
        .other          _ZN4vllm32paged_attention_v2_reduce_kernelIfLi32ELi128ELi512EEEvPT_PKfS4_PKS1_PKii,@"STO_CUDA_ENTRY STV_DEFAULT"
_ZN4vllm32paged_attention_v2_reduce_kernelIfLi32ELi128ELi512EEEvPT_PKfS4_PKS1_PKii:
.text._ZN4vllm32paged_attention_v2_reduce_kernelIfLi32ELi128ELi512EEEvPT_PKfS4_PKS1_PKii:
        /* <DEDUP_REMOVED lines=35> */
.L_x_29486:
        /* <DEDUP_REMOVED lines=11> */
.L_x_29485:
[----:B------:R-:W-:Y:S05]  /*02e0*/  BSYNC B0 ;  /* 0x0000000000007941 */ /* 0x000fea0003800000 */
.L_x_29484:
        /* <DEDUP_REMOVED lines=39> */
.L_x_29489:
        /* <DEDUP_REMOVED lines=17> */
.L_x_29488:
[----:B------:R-:W-:Y:S05]  /*0670*/  BSYNC B0 ;  /* 0x0000000000007941 */ /* 0x000fea0003800000 */
.L_x_29487:
        /* <DEDUP_REMOVED lines=44> */
.L_x_29493:
        /* <DEDUP_REMOVED lines=9> */
.L_x_29492:
[----:B------:R-:W-:Y:S05]  /*09d0*/  BSYNC B0 ;  /* 0x0000000000007941 */ /* 0x000fea0003800000 */
.L_x_29491:
[----:B------:R-:W-:Y:S05]  /*09e0*/  @!P0 EXIT ;  /* 0x000000000000894d */ /* 0x000fea0003800000 */
[----:B------:R-:W-:-:S05]  /*09f0*/  ULDC.64 UR4, c[0x0][0x210] ;  /* 0x0000840000047ab9 */ /* 0x000fca0000000a00 */
.L_x_29494:
        /* <DEDUP_REMOVED lines=12> */
.L_x_29490:
        /* <DEDUP_REMOVED lines=9> */
.L_x_29501:
        /* <DEDUP_REMOVED lines=15> */
.L_x_29498:
        /* <DEDUP_REMOVED lines=74> */
.L_x_29497:
        /* <DEDUP_REMOVED lines=43> */
.L_x_29499:
[----:B------:R-:W-:-:S13]  /*1390*/  ISETP.NE.OR P0, PT, R20, RZ, P0 ;  /* 0x000000ff1400720c */ /* 0x000fda0000705670 */
[----:B------:R-:W-:Y:S05]  /*13a0*/  @!P0 BRA `(.L_x_29495) ;  /* 0x0000000000688947 */ /* 0x000fea0003800000 */
.L_x_29496:
        /* <DEDUP_REMOVED lines=26> */
.L_x_29495:
        /* <DEDUP_REMOVED lines=24> */
.L_x_29500:
        /* <DEDUP_REMOVED lines=10> */
.L_x_29483:
        /* <DEDUP_REMOVED lines=19> */
.L_x_29502:
        /* <DEDUP_REMOVED lines=15> */
.L_x_29503:
        /* <DEDUP_REMOVED lines=15> */
.L_x_30080:


//--------------------- .text._ZN4vllm25paged_attention_v2_kernelIffLi32ELi8ELi128ELNS_18Fp8KVCacheDataTypeE0ELb1ELi512EEEvPfS2_PT_PKS3_PKT0_S9_ifPKiSB_iPKfiiiSD_SD_iiiii --------------------------
	.section	.text._ZN4vllm25paged_attention_v2_kernelIffLi32ELi8ELi128ELNS_18Fp8KVCacheDataTypeE0ELb1ELi512EEEvPfS2_PT_PKS3_PKT0_S9_ifPKiSB_iPKfiiiSD_SD_iiiii,"ax",@progbits
	.align	128
        .global         _ZN4vllm25paged_attention_v2_kernelIffLi32ELi8ELi128ELNS_18Fp8KVCacheDataTypeE0ELb1ELi512EEEvPfS2_PT_PKS3_PKT0_S9_ifPKiSB_iPKfiiiSD_SD_iiiii
        .type           _ZN4vllm25paged_attention_v2_kernelIffLi32ELi8ELi128ELNS_18Fp8KVCacheDataTypeE0ELb1ELi512EEEvPfS2_PT_PKS3_PKT0_S9_ifPKiSB_iPKfiiiSD_SD_iiiii,@function
        .size           _ZN4vllm25paged_attention_v2_kernelIffLi32ELi8ELi128ELNS_18Fp8KVCacheDataTypeE0ELb1ELi512EEEvPfS2_PT_PKS3_PKT0_S9_ifPKiSB_iPKfiiiSD_SD_iiiii,(.L_x_30081 - _ZN4vllm25paged_attention_v2_kernelIffLi32ELi8ELi128ELNS_18Fp8KVCacheDataTypeE0ELb1ELi512EEEvPfS2_PT_PKS3_PKT0_S9_ifPKiSB_iPKfiiiSD_SD_iiiii)
        .other          _ZN4vllm25paged_attention_v2_kernelIffLi32ELi8ELi128ELNS_18Fp8KVCacheDataTypeE0ELb1ELi512EEEvPfS2_PT_PKS3_PKT0_S9_ifPKiSB_iPKfiiiSD_SD_iiiii,@"STO_CUDA_ENTRY STV_DEFAULT"
_ZN4vllm25paged_attention_v2_kernelIffLi32ELi8ELi128ELNS_18Fp8KVCacheDataTypeE0ELb1ELi512EEEvPfS2_PT_PKS3_PKT0_S9_ifPKiSB_iPKfiiiSD_SD_iiiii:
.text._ZN4vllm25paged_attention_v2_kernelIffLi32ELi8ELi128ELNS_18Fp8KVCacheDataTypeE0ELb1ELi512EEEvPfS2_PT_PKS3_PKT0_S9_ifPKiSB_iPKfiiiSD_SD_iiiii:
        /* <DEDUP_REMOVED lines=22> */
[----:B------:R-:W-:Y:S01]  /*0160*/  BSSY B0, `(.L_x_29504) ;  /* 0x0000088000007945 */ /* 0x000fe20003800000 */
[----:B-1----:R-:W0:Y:S01]  /*0170*/  MUFU.RCP R10, R10 ;  /* 0x0000000a000a7308 */ /* 0x002e220000001000 */
[----:B--2---:R-:W-:Y:S01]  /*0180*/  IABS R6, R4 ;  /* 0x0000000400067213 */ /* 0x004fe20000000000 */
[----:B0-----:R-:W-:-:S06]  /*0190*/  VIADD R8, R10, 0xffffffe ;  /* 0x0ffffffe0a087836 */ /* 0x001fcc0000000000 */
[----:B------:R0:W1:Y:S02]  /*01a0*/  F2I.FTZ.U32.TRUNC.NTZ R9, R8 ;  /* 0x0000000800097305 */ /* 0x000064000021f000 */
[----:B0-----:R-:W-:Y:S02]  /*01b0*/  IMAD.MOV.U32 R8, RZ, RZ, RZ ;  /* 0x000000ffff087224 */ /* 0x001fe400078e00ff */
[----:B-1----:R-:W-:-:S04]  /*01c0*/  IMAD.MOV R12, RZ, RZ, -R9 ;  /* 0x000000ffff0c7224 */ /* 0x002fc800078e0a09 */
[----:B------:R-:W-:-:S04]  /*01d0*/  IMAD R13, R12, R11, RZ ;  /* 0x0000000b0c0d7224 */ /* 0x000fc800078e02ff */
        /* <DEDUP_REMOVED lines=20> */
[----:B0-----:R-:W-:-:S06]  /*0320*/  IADD3 R6, R8, 0xffffffe, RZ ;  /* 0x0ffffffe08067810 */ /* 0x001fcc0007ffe0ff */
        /* <DEDUP_REMOVED lines=13> */
[----:B------:R-:W-:Y:S02]  /*0400*/  LEA R6, R18, 0x40, 0x6 ;  /* 0x0000004012067811 */ /* 0x000fe400078e30ff */
[----:B------:R-:W-:-:S04]  /*0410*/  SHF.R.S32.HI R7, RZ, 0x3, R7 ;  /* 0x00000003ff077819 */ /* 0x000fc80000011407 */
[----:B------:R-:W-:-:S05]  /*0420*/  VIMNMX R45, R7, R6, PT ;  /* 0x00000006072d7248 */ /* 0x000fca0003fe0100 */
[----:B------:R-:W-:Y:S01]  /*0430*/  @!P1 IMAD.IADD R8, R8, 0x1, -R9 ;  /* 0x0000000108089824 */ /* 0x000fe200078e0a09 */
[----:B------:R-:W-:Y:S01]  /*0440*/  @!P1 IADD3 R44, R44, 0x1, RZ ;  /* 0x000000012c2c9810 */ /* 0x000fe20007ffe0ff */
[----:B------:R-:W-:Y:S01]  /*0450*/  IMAD R6, R18, -0x40, R45 ;  /* 0xffffffc012067824 */ /* 0x000fe200078e022d */
[----:B------:R-:W-:Y:S02]  /*0460*/  ISETP.NE.AND P1, PT, R15, RZ, PT ;  /* 0x000000ff0f00720c */ /* 0x000fe40003f25270 */
[----:B------:R-:W-:Y:S01]  /*0470*/  ISETP.GE.U32.AND P0, PT, R8, R9, PT ;  /* 0x000000090800720c */ /* 0x000fe20003f06070 */
[----:B------:R-:W-:Y:S01]  /*0480*/  IMAD R7, R6, 0x8, R5 ;  /* 0x0000000806077824 */ /* 0x000fe200078e0205 */
[----:B------:R-:W-:-:S04]  /*0490*/  LOP3.LUT R8, R2, R15, RZ, 0x3c, !PT ;  /* 0x0000000f02087212 */ /* 0x000fc800078e3cff */
[----:B------:R-:W-:Y:S02]  /*04a0*/  ISETP.GE.AND P2, PT, R8, RZ, PT ;  /* 0x000000ff0800720c */ /* 0x000fe40003f46270 */
[----:B0-----:R-:W-:Y:S02]  /*04b0*/  SHF.R.S32.HI R8, RZ, 0x1f, R11 ;  /* 0x0000001fff087819 */ /* 0x001fe4000001140b */
[----:B------:R-:W-:Y:S02]  /*04c0*/  VIMNMX R42, R46, R7, PT ;  /* 0x000000072e2a7248 */ /* 0x000fe40003fe0100 */
[----:B------:R-:W-:Y:S01]  /*04d0*/  LEA.HI R9, R8, R11, RZ, 0x2 ;  /* 0x0000000b08097211 */ /* 0x000fe200078f10ff */
[----:B------:R-:W-:Y:S01]  /*04e0*/  @P0 VIADD R44, R44, 0x1 ;  /* 0x000000012c2c0836 */ /* 0x000fe20000000000 */
[----:B------:R-:W-:Y:S01]  /*04f0*/  ISETP.GT.AND P0, PT, R11, 0x1f, PT ;  /* 0x0000001f0b00780c */ /* 0x000fe20003f04270 */
[----:B------:R-:W-:Y:S01]  /*0500*/  IMAD.IADD R42, R42, 0x1, -R5 ;  /* 0x000000012a2a7824 */ /* 0x000fe200078e0a05 */
[----:B------:R-:W-:-:S02]  /*0510*/  LOP3.LUT R43, R9, 0xfffffffc, RZ, 0xc0, !PT ;  /* 0xfffffffc092b7812 */ /* 0x000fc400078ec0ff */
[----:B------:R-:W-:Y:S01]  /*0520*/  LEA.HI R19, R8, R11, RZ, 0x5 ;  /* 0x0000000b08137211 */ /* 0x000fe200078f28ff */
[----:B------:R-:W-:Y:S01]  /*0530*/  @!P2 IMAD.MOV R44, RZ, RZ, -R44 ;  /* 0x000000ffff2ca224 */ /* 0x000fe200078e0a2c */
[----:B------:R-:W-:Y:S01]  /*0540*/  @!P1 LOP3.LUT R44, RZ, R15, RZ, 0x33, !PT ;  /* 0x0000000fff2c9212 */ /* 0x000fe200078e33ff */
[----:B------:R-:W-:Y:S01]  /*0550*/  IMAD.IADD R43, R11, 0x1, -R43 ;  /* 0x000000010b2b7824 */ /* 0x000fe200078e0a2b */
[----:B------:R-:W-:Y:S02]  /*0560*/  SHF.R.S32.HI R19, RZ, 0x5, R19 ;  /* 0x00000005ff137819 */ /* 0x000fe40000011413 */
[----:B------:R-:W-:-:S03]  /*0570*/  SHF.R.S32.HI R6, RZ, 0x2, R9 ;  /* 0x00000002ff067819 */ /* 0x000fc60000011409 */
[----:B------:R-:W-:Y:S05]  /*0580*/  @P0 BRA `(.L_x_29505) ;  /* 0x0000000400140947 */ /* 0x000fea0003800000 */
[----:B------:R-:W-:Y:S01]  /*0590*/  VIMNMX R5, R6, -0x18, !PT ;  /* 0xffffffe806057848 */ /* 0x000fe20007fe0100 */
        /* <DEDUP_REMOVED lines=25> */
.L_x_29508:
        /* <DEDUP_REMOVED lines=11> */
.L_x_29507:
[----:B------:R-:W-:Y:S05]  /*07e0*/  BSYNC B1 ;  /* 0x0000000000017941 */ /* 0x000fea0003800000 */
.L_x_29506:
        /* <DEDUP_REMOVED lines=10> */
[----:B------:R-:W-:Y:S02]  /*0890*/  LEA R5, R12, R5, 0x2 ;  /* 0x000000050c057211 */ /* 0x000fe400078e10ff */
[----:B------:R-:W-:Y:S01]  /*08a0*/  LEA.HI.X R20, R10, R9, R13, 0x2, P0 ;  /* 0x000000090a147211 */ /* 0x000fe200000f140d */
[----:B------:R-:W-:Y:S02]  /*08b0*/  IMAD R13, R12, 0x4, R43 ;  /* 0x000000040c0d7824 */ /* 0x000fe400078e022b */
[----:B------:R-:W-:-:S07]  /*08c0*/  VIADD R5, R5, 0x100 ;  /* 0x0000010005057836 */ /* 0x000fce0000000000 */
.L_x_29509:
        /* <DEDUP_REMOVED lines=17> */
.L_x_29505:
[----:B------:R-:W-:Y:S05]  /*09e0*/  BSYNC B0 ;  /* 0x0000000000007941 */ /* 0x000fea0003800000 */
.L_x_29504:
        /* <DEDUP_REMOVED lines=45> */
[----:B------:R-:W-:-:S04]  /*0cc0*/  ISETP.GE.AND P0, PT, R38, R45, PT ;  /* 0x0000002d2600720c */ /* 0x000fc80003f06270 */
[----:B------:R-:W-:Y:S02]  /*0cd0*/  @!P2 IADD3 R40, -R40, RZ, RZ ;  /* 0x000000ff2828a210 */ /* 0x000fe40007ffe1ff */
[----:B------:R-:W-:-:S07]  /*0ce0*/  @!P1 LOP3.LUT R40, RZ, R10, RZ, 0x33, !PT ;  /* 0x0000000aff289212 */ /* 0x000fce00078e33ff */
[----:B------:R-:W-:Y:S05]  /*0cf0*/  @P0 BRA `(.L_x_29511) ;  /* 0x00000018000c0947 */ /* 0x000fea0003800000 */
[----:B------:R-:W-:Y:S01]  /*0d00*/  SHF.R.S32.HI R3, RZ, 0x1f, R6 ;  /* 0x0000001fff037819 */ /* 0x000fe20000011406 */
[C---:B------:R-:W-:Y:S01]  /*0d10*/  VIADD R32, R43.reuse, 0x4 ;  /* 0x000000042b207836 */ /* 0x040fe20000000000 */
[C---:B------:R-:W-:Y:S01]  /*0d20*/  IADD3 R33, R43.reuse, 0x8, RZ ;  /* 0x000000082b217810 */ /* 0x040fe20007ffe0ff */
[----:B------:R-:W-:Y:S01]  /*0d30*/  VIADD R30, R43, 0xc ;  /* 0x0000000c2b1e7836 */ /* 0x000fe20000000000 */
[----:B------:R-:W-:Y:S01]  /*0d40*/  LEA.HI R3, R3, R6, RZ, 0x3 ;  /* 0x0000000603037211 */ /* 0x000fe200078f18ff */
[C---:B------:R-:W-:Y:S01]  /*0d50*/  VIADD R31, R43.reuse, 0x10 ;  /* 0x000000102b1f7836 */ /* 0x040fe20000000000 */
[----:B------:R-:W-:Y:S01]  /*0d60*/  SHF.R.S32.HI R0, RZ, 0x1f, R33 ;  /* 0x0000001fff007819 */ /* 0x000fe20000011421 */
[----:B------:R-:W-:Y:S01]  /*0d70*/  VIADD R28, R43, 0x14 ;  /* 0x000000142b1c7836 */ /* 0x000fe20000000000 */
[----:B------:R-:W-:Y:S01]  /*0d80*/  LOP3.LUT R3, R3, 0xfffffff8, RZ, 0xc0, !PT ;  /* 0xfffffff803037812 */ /* 0x000fe200078ec0ff */
[----:B------:R-:W0:Y:S01]  /*0d90*/  S2UR UR5, SR_CgaCtaId ;  /* 0x00000000000579c3 */ /* 0x000e220000008800 */
[----:B------:R-:W-:Y:S01]  /*0da0*/  LEA.HI R0, R0, R33, RZ, 0x2 ;  /* 0x0000002100007211 */ /* 0x000fe200078f10ff */
[C---:B------:R-:W-:Y:S01]  /*0db0*/  VIADD R29, R43.reuse, 0x18 ;  /* 0x000000182b1d7836 */ /* 0x040fe20000000000 */
[----:B------:R-:W-:Y:S01]  /*0dc0*/  SHF.R.S32.HI R5, RZ, 0x1f, R30 ;  /* 0x0000001fff057819 */ /* 0x000fe2000001141e */
[----:B------:R-:W-:Y:S01]  /*0dd0*/  IMAD.IADD R52, R6, 0x1, -R3 ;  /* 0x0000000106347824 */ /* 0x000fe200078e0a03 */
[----:B------:R-:W-:Y:S01]  /*0de0*/  SHF.R.S32.HI R3, RZ, 0x1f, R32 ;  /* 0x0000001fff037819 */ /* 0x000fe20000011420 */
[----:B------:R-:W-:Y:S01]  /*0df0*/  VIADD R25, R43, 0x1c ;  /* 0x0000001c2b197836 */ /* 0x000fe20000000000 */
[----:B------:R-:W-:Y:S01]  /*0e00*/  SHF.R.S32.HI R4, RZ, 0x1f, R31 ;  /* 0x0000001fff047819 */ /* 0x000fe2000001141f */
[----:B------:R-:W-:Y:S01]  /*0e10*/  ULDC UR4, c[0x0][0x270] ;  /* 0x00009c0000047ab9 */ /* 0x000fe20000000800 */
[----:B------:R-:W-:Y:S01]  /*0e20*/  LEA.HI R2, R3, R32, RZ, 0x2 ;  /* 0x0000002003027211 */ /* 0x000fe200078f10ff */
[----:B------:R-:W-:Y:S01]  /*0e30*/  IMAD.SHL.U32 R34, R52, 0x4, RZ ;  /* 0x0000000434227824 */ /* 0x000fe200078e00ff */
[----:B------:R-:W-:Y:S01]  /*0e40*/  LOP3.LUT R6, R0, 0xfffffffc, RZ, 0xc0, !PT ;  /* 0xfffffffc00067812 */ /* 0x000fe200078ec0ff */
[----:B------:R-:W1:Y:S01]  /*0e50*/  LDC R23, c[0x0][0x26c] ;  /* 0x00009b00ff177b82 */ /* 0x000e620000000800 */
[----:B------:R-:W-:Y:S01]  /*0e60*/  LEA.HI R3, R5, R30, RZ, 0x2 ;  /* 0x0000001e05037211 */ /* 0x000fe200078f10ff */
[----:B------:R-:W-:Y:S01]  /*0e70*/  ULDC UR6, c[0x0][0x28c] ;  /* 0x0000a30000067ab9 */ /* 0x000fe20000000800 */
        /* <DEDUP_REMOVED lines=9> */
[----:B------:R-:W-:Y:S01]  /*0f10*/  VIADD R24, R40, -UR6 ;  /* 0x8000000628187c36 */ /* 0x000fe20008000000 */
[----:B------:R-:W-:Y:S01]  /*0f20*/  SHF.R.S32.HI R10, RZ, 0x1f, R25 ;  /* 0x0000001fff0a7819 */ /* 0x000fe20000011419 */
[----:B------:R-:W-:Y:S01]  /*0f30*/  IMAD.IADD R31, R31, 0x1, -R6 ;  /* 0x000000011f1f7824 */ /* 0x000fe200078e0a06 */
[----:B------:R-:W-:Y:S01]  /*0f40*/  LEA.HI R6, R5, R28, RZ, 0x2 ;  /* 0x0000001c05067211 */ /* 0x000fe200078f10ff */
[----:B------:R-:W-:Y:S01]  /*0f50*/  IMAD R5, R44, UR4, RZ ;  /* 0x000000042c057c24 */ /* 0x000fe2000f8e02ff */
[----:B------:R-:W-:Y:S01]  /*0f60*/  SHF.R.S32.HI R14, RZ, 0x1f, R34 ;  /* 0x0000001fff0e7819 */ /* 0x000fe20000011422 */
[----:B------:R-:W-:Y:S01]  /*0f70*/  UMOV UR4, 0x400 ;  /* 0x0000040000047882 */ /* 0x000fe20000000000 */
[----:B------:R-:W-:Y:S01]  /*0f80*/  LEA.HI R8, R8, R29, RZ, 0x2 ;  /* 0x0000001d08087211 */ /* 0x000fe200078f10ff */
[----:B0-----:R-:W-:Y:S01]  /*0f90*/  ULEA UR7, UR5, UR4, 0x18 ;  /* 0x0000000405077291 */ /* 0x001fe2000f8ec03f */
[----:B------:R-:W-:Y:S01]  /*0fa0*/  IADD3 R26, P0, R5, R34, RZ ;  /* 0x00000022051a7210 */ /* 0x000fe20007f1e0ff */
[----:B------:R-:W-:Y:S01]  /*0fb0*/  IMAD.SHL.U32 R13, R6, 0x8, RZ ;  /* 0x00000008060d7824 */ /* 0x000fe200078e00ff */
[----:B------:R-:W-:-:S02]  /*0fc0*/  LEA.HI R9, R10, R25, RZ, 0x2 ;  /* 0x000000190a097211 */ /* 0x000fc400078f10ff */
[----:B------:R-:W-:Y:S01]  /*0fd0*/  LEA.HI.X.SX32 R27, R5, R14, 0x1, P0 ;  /* 0x0000000e051b7211 */ /* 0x000fe200000f0eff */
[----:B------:R-:W-:Y:S01]  /*0fe0*/  IMAD.SHL.U32 R14, R4, 0x8, RZ ;  /* 0x00000008040e7824 */ /* 0x000fe200078e00ff */
[C---:B------:R-:W-:Y:S02]  /*0ff0*/  LOP3.LUT R10, R8.reuse, 0xfffffffc, RZ, 0xc0, !PT ;  /* 0xfffffffc080a7812 */ /* 0x040fe400078ec0ff */
[----:B------:R-:W-:Y:S02]  /*1000*/  LOP3.LUT R12, R9, 0xfffffffc, RZ, 0xc0, !PT ;  /* 0xfffffffc090c7812 */ /* 0x000fe400078ec0ff */
[----:B-----5:R-:W-:Y:S01]  /*1010*/  FSETP.NEU.FTZ.AND P0, PT, R47, RZ, PT ;  /* 0x000000ff2f00720b */ /* 0x020fe20003f1d000 */
[----:B------:R-:W-:Y:S01]  /*1020*/  IMAD.IADD R29, R29, 0x1, -R10 ;  /* 0x000000011d1d7824 */ /* 0x000fe200078e0a0a */
[----:B------:R-:W-:Y:S01]  /*1030*/  LOP3.LUT R7, R3, 0xfffffffc, RZ, 0xc0, !PT ;  /* 0xfffffffc03077812 */ /* 0x000fe200078ec0ff */
[----:B------:R-:W-:Y:S01]  /*1040*/  IMAD.IADD R25, R25, 0x1, -R12 ;  /* 0x0000000119197824 */ /* 0x000fe200078e0a0c */
[----:B------:R-:W-:Y:S01]  /*1050*/  SHF.L.U32 R15, R3, 0x3, RZ ;  /* 0x00000003030f7819 */ /* 0x000fe200000006ff */
[----:B------:R-:W-:Y:S01]  /*1060*/  IMAD.SHL.U32 R12, R8, 0x8, RZ ;  /* 0x00000008080c7824 */ /* 0x000fe200078e00ff */
[----:B------:R-:W-:Y:S01]  /*1070*/  IADD3 R30, R30, -R7, RZ ;  /* 0x800000071e1e7210 */ /* 0x000fe20007ffe0ff */
[----:B------:R-:W-:Y:S01]  /*1080*/  IMAD.SHL.U32 R10, R9, 0x8, RZ ;  /* 0x00000008090a7824 */ /* 0x000fe200078e00ff */
[----:B------:R-:W-:-:S02]  /*1090*/  LOP3.LUT R7, R6, 0xfffffffc, RZ, 0xc0, !PT ;  /* 0xfffffffc06077812 */ /* 0x000fc400078ec0ff */
[----:B------:R-:W-:Y:S02]  /*10a0*/  LOP3.LUT R15, R15, 0xffffffe0, RZ, 0xc0, !PT ;  /* 0xffffffe00f0f7812 */ /* 0x000fe400078ec0ff */
[----:B------:R-:W-:Y:S02]  /*10b0*/  IADD3 R28, R28, -R7, RZ ;  /* 0x800000071c1c7210 */ /* 0x000fe40007ffe0ff */
[----:B------:R-:W-:Y:S02]  /*10c0*/  LOP3.LUT R14, R14, 0xffffffe0, RZ, 0xc0, !PT ;  /* 0xffffffe00e0e7812 */ /* 0x000fe400078ec0ff */
[----:B------:R-:W-:Y:S02]  /*10d0*/  LOP3.LUT R13, R13, 0xffffffe0, RZ, 0xc0, !PT ;  /* 0xffffffe00d0d7812 */ /* 0x000fe400078ec0ff */
[----:B------:R-:W-:Y:S02]  /*10e0*/  LOP3.LUT R12, R12, 0xffffffe0, RZ, 0xc0, !PT ;  /* 0xffffffe00c0c7812 */ /* 0x000fe400078ec0ff */
[----:B------:R-:W-:-:S02]  /*10f0*/  LOP3.LUT R10, R10, 0xffffffe0, RZ, 0xc0, !PT ;  /* 0xffffffe00a0a7812 */ /* 0x000fc400078ec0ff */
[----:B------:R-:W-:Y:S02]  /*1100*/  LEA R22, R43, UR7, 0x5 ;  /* 0x000000072b167c11 */ /* 0x000fe4000f8e28ff */
[----:B------:R-:W-:Y:S02]  /*1110*/  SHF.R.S32.HI R39, RZ, 0x1f, R35 ;  /* 0x0000001fff277819 */ /* 0x000fe40000011423 */
[----:B-1----:R-:W-:Y:S02]  /*1120*/  SHF.R.S32.HI R23, RZ, 0x1f, R23 ;  /* 0x0000001fff177819 */ /* 0x002fe40000011417 */
        /* <DEDUP_REMOVED lines=21> */
[C---:B------:R-:W-:Y:S01]  /*1280*/  LEA R52, P0, R35.reuse, UR6, 0x2 ;  /* 0x0000000623347c11 */ /* 0x040fe2000f8010ff */
[----:B------:R-:W-:Y:S01]  /*1290*/  IMAD R47, R18, 0x200, R47 ;  /* 0x00000200122f7824 */ /* 0x000fe200078e022f */
[----:B------:R-:W-:Y:S01]  /*12a0*/  MOV R56, R38 ;  /* 0x0000002600387202 */ /* 0x000fe20000000f00 */
[----:B------:R-:W-:Y:S01]  /*12b0*/  IMAD.SHL.U32 R54, R38, 0x8, RZ ;  /* 0x0000000826367824 */ /* 0x000fe200078e00ff */
[----:B------:R-:W-:Y:S01]  /*12c0*/  LEA.HI.X R53, R35, UR7, R16, 0x2, P0 ;  /* 0x0000000723357c11 */ /* 0x000fe200080f1410 */
[----:B------:R-:W-:-:S02]  /*12d0*/  IMAD.MOV.U32 R39, RZ, RZ, -0x800001 ;  /* 0xff7fffffff277424 */ /* 0x000fc400078e00ff */
[----:B------:R-:W-:-:S07]  /*12e0*/  VIADD R55, R19, UR4 ;  /* 0x0000000413377c36 */ /* 0x000fce0008000000 */
.L_x_29517:
        /* <DEDUP_REMOVED lines=19> */
[----:B------:R-:W-:Y:S01]  /*1420*/  ISETP.GE.AND P2, PT, R34, RZ, PT ;  /* 0x000000ff2200720c */ /* 0x000fe20003f46270 */
[----:B------:R-:W0:Y:S06]  /*1430*/  F2I.FTZ.U32.TRUNC.NTZ R17, R17 ;  /* 0x0000001100117305 */ /* 0x000e2c000021f000 */
[----:B------:R-:W-:-:S04]  /*1440*/  @P0 VIADD R16, R16, 0x1 ;  /* 0x0000000110100836 */ /* 0x000fc80000000000 */
[----:B------:R-:W-:Y:S01]  /*1450*/  IMAD.MOV.U32 R35, RZ, RZ, R16 ;  /* 0x000000ffff237224 */ /* 0x000fe200078e0010 */
[----:B------:R-:W-:-:S03]  /*1460*/  HFMA2.MMA R16, -RZ, RZ, 0, 0 ;  /* 0x00000000ff107435 */ /* 0x000fc600000001ff */
        /* <DEDUP_REMOVED lines=32> */
[C---:B------:R-:W-:Y:S02]  /*1670*/  LEA R48, P2, R16.reuse, UR8, 0x2 ;  /* 0x0000000810307c11 */ /* 0x040fe4000f8410ff */
[----:B------:R-:W-:Y:S02]  /*1680*/  SHF.R.S32.HI R19, RZ, 0x1f, R43 ;  /* 0x0000001fff137819 */ /* 0x000fe4000001142b */
[----:B------:R-:W-:Y:S02]  /*1690*/  LEA.HI.X R49, R16, UR9, R17, 0x2, P2 ;  /* 0x0000000910317c11 */ /* 0x000fe400090f1411 */
[----:B------:R-:W-:-:S03]  /*16a0*/  IADD3 R18, P1, R43, R34, RZ ;  /* 0x000000222b127210 */ /* 0x000fc60007f3e0ff */
[----:B------:R-:W2:Y:S02]  /*16b0*/  LDG.E.CONSTANT R48, desc[UR10][R48.64] ;  /* 0x0000000a30307981 */ /* 0x000ea4000c1e9900 */
[----:B------:R-:W-:Y:S01]  /*16c0*/  IMAD.X R17, R19, 0x1, R58, P1 ;  /* 0x0000000113117824 */ /* 0x000fe200008e063a */
[----:B------:R-:W-:-:S04]  /*16d0*/  LEA R60, P1, R18, UR8, 0x2 ;  /* 0x00000008123c7c11 */ /* 0x000fc8000f8210ff */
[----:B------:R-:W-:Y:S02]  /*16e0*/  LEA.HI.X R61, R18, UR9, R17, 0x2, P1 ;  /* 0x00000009123d7c11 */ /* 0x000fe400088f1411 */
[----:B------:R-:W-:Y:S02]  /*16f0*/  SHF.R.S32.HI R18, RZ, 0x1f, R20 ;  /* 0x0000001fff127819 */ /* 0x000fe40000011414 */
[----:B------:R-:W-:Y:S02]  /*1700*/  IADD3 R17, P1, P2, R20, R34, R33 ;  /* 0x0000002214117210 */ /* 0x000fe40007a3e021 */
[----:B------:R-:W3:Y:S02]  /*1710*/  LDG.E.CONSTANT R61, desc[UR10][R60.64] ;  /* 0x0000000a3c3d7981 */ /* 0x000ee4000c1e9900 */
[----:B------:R-:W-:Y:S02]  /*1720*/  IADD3.X R18, R18, R58, R51, P1, P2 ;  /* 0x0000003a12127210 */ /* 0x000fe40000fe4433 */
[----:B------:R-:W-:-:S04]  /*1730*/  LEA R16, P1, R17, UR8, 0x2 ;  /* 0x0000000811107c11 */ /* 0x000fc8000f8210ff */
[----:B------:R-:W-:-:S05]  /*1740*/  LEA.HI.X R17, R17, UR9, R18, 0x2, P1 ;  /* 0x0000000911117c11 */ /* 0x000fca00088f1412 */
[----:B------:R0:W4:Y:S04]  /*1750*/  LDG.E.CONSTANT R35, desc[UR10][R16.64] ;  /* 0x0000000a10237981 */ /* 0x000128000c1e9900 */
[----:B0-----:R-:W2:Y:S01]  /*1760*/  LDS.128 R16, [R22] ;  /* 0x0000000016107984 */ /* 0x001ea20000000c00 */
[----:B------:R-:W-:-:S04]  /*1770*/  IADD3 R49, P1, P2, R15, R34, R30 ;  /* 0x000000220f317210 */ /* 0x000fc80007a3e01e */
[----:B------:R-:W-:Y:S01]  /*1780*/  IADD3.X R60, R11, R58, R8, P1, P2 ;  /* 0x0000003a0b3c7210 */ /* 0x000fe20000fe4408 */
[----:B--2---:R-:W-:Y:S01]  /*1790*/  FMUL.FTZ R57, R48, R17 ;  /* 0x0000001130397220 */ /* 0x004fe20000410000 */
[----:B------:R-:W-:-:S04]  /*17a0*/  LEA R48, P3, R49, UR8, 0x2 ;  /* 0x0000000831307c11 */ /* 0x000fc8000f8610ff */
[----:B------:R-:W-:-:S05]  /*17b0*/  LEA.HI.X R49, R49, UR9, R60, 0x2, P3 ;  /* 0x0000000931317c11 */ /* 0x000fca00098f143c */
[----:B------:R-:W2:Y:S01]  /*17c0*/  LDG.E.CONSTANT R48, desc[UR10][R48.64] ;  /* 0x0000000a30307981 */ /* 0x000ea2000c1e9900 */
[----:B---3--:R-:W-:-:S04]  /*17d0*/  FFMA.FTZ R57, R16, R61, R57 ;  /* 0x0000003d10397223 */ /* 0x008fc80000010039 */
[----:B----4-:R-:W-:Y:S01]  /*17e0*/  FFMA.FTZ R57, R35, R18, R57 ;  /* 0x0000001223397223 */ /* 0x010fe20000010039 */
[----:B------:R-:W-:-:S04]  /*17f0*/  IADD3 R18, P1, P2, R14, R34, R31 ;  /* 0x000000220e127210 */ /* 0x000fc80007a3e01f */
[----:B------:R-:W-:Y:S02]  /*1800*/  LEA R16, P3, R18, UR8, 0x2 ;  /* 0x0000000812107c11 */ /* 0x000fe4000f8610ff */
[----:B------:R-:W-:-:S04]  /*1810*/  IADD3.X R17, R9, R58, R6, P1, P2 ;  /* 0x0000003a09117210 */ /* 0x000fc80000fe4406 */
[----:B------:R-:W-:-:S05]  /*1820*/  LEA.HI.X R17, R18, UR9, R17, 0x2, P3 ;  /* 0x0000000912117c11 */ /* 0x000fca00098f1411 */
[----:B------:R0:W3:Y:S01]  /*1830*/  LDG.E.CONSTANT R35, desc[UR10][R16.64] ;  /* 0x0000000a10237981 */ /* 0x0000e2000c1e9900 */
[----:B------:R-:W-:-:S04]  /*1840*/  IADD3 R18, P1, P2, R13, R34, R28 ;  /* 0x000000220d127210 */ /* 0x000fc80007a3e01c */
[----:B------:R-:W-:Y:S01]  /*1850*/  LEA R60, P3, R18, UR8, 0x2 ;  /* 0x00000008123c7c11 */ /* 0x000fe2000f8610ff */
[----:B--2---:R-:W-:Y:S01]  /*1860*/  FFMA.FTZ R57, R48, R19, R57 ;  /* 0x0000001330397223 */ /* 0x004fe20000010039 */
        /* <DEDUP_REMOVED lines=16> */
[----:B------:R-:W-:Y:S01]  /*1970*/  ISETP.NE.AND P1, PT, R43, RZ, PT ;  /* 0x000000ff2b00720c */ /* 0x000fe20003f25270 */
[----:B--2---:R-:W-:-:S04]  /*1980*/  FFMA.FTZ R16, R60, R17, R35 ;  /* 0x000000113c107223 */ /* 0x004fc80000010023 */
[----:B----4-:R-:W-:-:S04]  /*1990*/  FFMA.FTZ R16, R49, R18, R16 ;  /* 0x0000001231107223 */ /* 0x010fc80000010010 */
[----:B---3--:R-:W-:Y:S01]  /*19a0*/  FFMA.FTZ R19, R59, R19, R16 ;  /* 0x000000133b137223 */ /* 0x008fe20000010010 */
[----:B------:R-:W-:Y:S06]  /*19b0*/  BRA.DIV UR4, `(.L_x_29515) ;  /* 0x0000003a042c7947 */ /* 0x000fec000b800000 */
[----:B------:R-:W0:Y:S02]  /*19c0*/  SHFL.BFLY PT, R34, R19, 0x2, 0x1f ;  /* 0x0c401f0013227f89 */ /* 0x000e2400000e0000 */
[----:B0-----:R-:W-:-:S05]  /*19d0*/  FADD.FTZ R19, R19, R34 ;  /* 0x0000002213137221 */ /* 0x001fca0000010000 */
[----:B------:R0:W1:Y:S02]  /*19e0*/  SHFL.BFLY PT, R34, R19, 0x1, 0x1f ;  /* 0x0c201f0013227f89 */ /* 0x00006400000e0000 */
.L_x_29558:
        /* <DEDUP_REMOVED lines=9> */
.L_x_29514:
[----:B------:R-:W-:-:S13]  /*1a80*/  ISETP.NE.AND P1, PT, R43, RZ, PT ;  /* 0x000000ff2b00720c */ /* 0x000fda0003f25270 */
[----:B------:R-:W-:-:S05]  /*1a90*/  @!P1 IMAD.MOV.U32 R16, RZ, RZ, -0x800001 ;  /* 0xff7fffffff109424 */ /* 0x000fca00078e00ff */
[----:B------:R0:W-:Y:S02]  /*1aa0*/  @!P1 STS [R55], R16 ;  /* 0x0000001037009388 */ /* 0x0001e40000000800 */
.L_x_29516:
[----:B------:R-:W-:Y:S05]  /*1ab0*/  BSYNC B1 ;  /* 0x0000000000017941 */ /* 0x000fea0003800000 */
.L_x_29513:
[----:B------:R-:W-:Y:S01]  /*1ac0*/  IADD3 R52, P1, R52, 0x10, RZ ;  /* 0x0000001034347810 */ /* 0x000fe20007f3e0ff */
[----:B------:R-:W-:Y:S01]  /*1ad0*/  VIADD R47, R47, 0x20 ;  /* 0x000000202f2f7836 */ /* 0x000fe20000000000 */
[----:B01----:R-:W-:Y:S01]  /*1ae0*/  IADD3 R55, R55, 0x80, RZ ;  /* 0x0000008037377810 */ /* 0x003fe20007ffe0ff */
[----:B------:R-:W-:Y:S02]  /*1af0*/  VIADD R54, R54, 0x20 ;  /* 0x0000002036367836 */ /* 0x000fe40000000000 */
[----:B------:R-:W-:Y:S01]  /*1b00*/  IMAD.X R53, RZ, RZ, R53, P1 ;  /* 0x000000ffff357224 */ /* 0x000fe200008e0635 */
[----:B------:R-:W-:Y:S07]  /*1b10*/  @!P0 BRA `(.L_x_29517) ;  /* 0xfffffff400f48947 */ /* 0x000fee000383ffff */
[----:B------:R-:W-:Y:S05]  /*1b20*/  BRA `(.L_x_29511) ;  /* 0x0000000800807947 */ /* 0x000fea0003800000 */
.L_x_29512:
[----:B------:R-:W0:Y:S01]  /*1b30*/  S2R R16, SR_TID.X ;  /* 0x0000000000107919 */ /* 0x000e220000002100 */
[----:B------:R-:W-:Y:S01]  /*1b40*/  IADD3 R35, P0, R35, R38, RZ ;  /* 0x0000002623237210 */ /* 0x000fe20007f1e0ff */
[----:B------:R-:W-:Y:S01]  /*1b50*/  UIADD3 UR4, UR4, 0xa0, URZ ;  /* 0x000000a004047890 */ /* 0x000fe2000fffe03f */
[----:B------:R-:W-:Y:S02]  /*1b60*/  ULDC.64 UR6, c[0x0][0x248] ;  /* 0x0000920000067ab9 */ /* 0x000fe40000000a00 */
[----:B------:R-:W-:Y:S01]  /*1b70*/  LEA.HI.X.SX32 R50, R38, R39, 0x1, P0 ;  /* 0x0000002726327211 */ /* 0x000fe200000f0eff */
[----:B------:R-:W-:Y:S01]  /*1b80*/  ULEA UR4, UR5, UR4, 0x18 ;  /* 0x0000000405047291 */ /* 0x000fe2000f8ec03f */
[----:B------:R-:W-:Y:S01]  /*1b90*/  LEA R48, P0, R35, UR6, 0x2 ;  /* 0x0000000623307c11 */ /* 0x000fe2000f8010ff */
[----:B------:R-:W-:-:S03]  /*1ba0*/  IMAD.MOV.U32 R39, RZ, RZ, -0x800001 ;  /* 0xff7fffffff277424 */ /* 0x000fc600078e00ff */
[----:B------:R-:W-:Y:S01]  /*1bb0*/  LEA.HI.X R51, R35, UR7, R50, 0x2, P0 ;  /* 0x0000000723337c11 */ /* 0x000fe200080f1432 */
[----:B------:R-:W-:Y:S01]  /*1bc0*/  IMAD.SHL.U32 R50, R38, 0x8, RZ ;  /* 0x0000000826327824 */ /* 0x000fe200078e00ff */
[----:B0-----:R-:W-:-:S04]  /*1bd0*/  SHF.R.S32.HI R19, RZ, 0x1f, R16 ;  /* 0x0000001fff137819 */ /* 0x001fc80000011410 */
[----:B------:R-:W-:Y:S01]  /*1be0*/  LEA.HI R19, R19, R16, RZ, 0x5 ;  /* 0x0000001013137211 */ /* 0x000fe200078f28ff */
[----:B------:R-:W-:-:S03]  /*1bf0*/  IMAD.MOV.U32 R16, RZ, RZ, RZ ;  /* 0x000000ffff107224 */ /* 0x000fc600078e00ff */
[----:B------:R-:W-:Y:S01]  /*1c00*/  SHF.R.S32.HI R19, RZ, 0x5, R19 ;  /* 0x00000005ff137819 */ /* 0x000fe20000011413 */
[----:B------:R-:W-:-:S03]  /*1c10*/  IMAD.HI.U32 R49, R17, R49, R16 ;  /* 0x0000003111317227 */ /* 0x000fc600078e0010 */
[C---:B------:R-:W-:Y:S01]  /*1c20*/  LEA R53, R19.reuse, R52, 0x3 ;  /* 0x0000003413357211 */ /* 0x040fe200078e18ff */
[----:B------:R-:W-:Y:S01]  /*1c30*/  IMAD R34, R19, 0x20, R34 ;  /* 0x0000002013227824 */ /* 0x000fe200078e0222 */
[----:B------:R-:W-:-:S03]  /*1c40*/  MOV R52, R38 ;  /* 0x0000002600347202 */ /* 0x000fc60000000f00 */
[----:B------:R-:W-:Y:S02]  /*1c50*/  IMAD R53, R18, 0x200, R53 ;  /* 0x0000020012357824 */ /* 0x000fe400078e0235 */
[----:B------:R-:W-:-:S03]  /*1c60*/  VIADD R54, R34, UR4 ;  /* 0x0000000422367c36 */ /* 0x000fc60008000000 */
[----:B------:R-:W-:-:S07]  /*1c70*/  IADD3 R55, -R46, 0x1, R53 ;  /* 0x000000012e377810 */ /* 0x000fce0007ffe135 */
.L_x_29522:
        /* <DEDUP_REMOVED lines=10> */
[----:B------:R-:W-:-:S04]  /*1d20*/  HFMA2.MMA R16, -RZ, RZ, 0, 0 ;  /* 0x00000000ff107435 */ /* 0x000fc800000001ff */
        /* <DEDUP_REMOVED lines=50> */
[--C-:B------:R-:W-:Y:S02]  /*2050*/  SHF.R.S32.HI R19, RZ, 0x1f, R33.reuse ;  /* 0x0000001fff137819 */ /* 0x100fe40000011421 */
[----:B------:R-:W-:Y:S01]  /*2060*/  IADD3 R18, P0, P1, R20, R34, R33 ;  /* 0x0000002214127210 */ /* 0x000fe2000791e021 */
[----:B------:R0:W2:Y:S03]  /*2070*/  LDG.E.CONSTANT R56, desc[UR10][R16.64] ;  /* 0x0000000a10387981 */ /* 0x0000a6000c1e9900 */
[----:B------:R-:W-:Y:S02]  /*2080*/  IADD3.X R19, R58, R35, R19, P0, P1 ;  /* 0x000000233a137210 */ /* 0x000fe400007e2413 */
[----:B------:R-:W-:-:S04]  /*2090*/  LEA R58, P0, R18, UR16, 0x2 ;  /* 0x00000010123a7c11 */ /* 0x000fc8000f8010ff */
[----:B------:R-:W-:Y:S02]  /*20a0*/  LEA.HI.X R59, R18, UR17, R19, 0x2, P0 ;  /* 0x00000011123b7c11 */ /* 0x000fe400080f1413 */
[----:B------:R-:W-:-:S03]  /*20b0*/  IADD3 R18, P0, R43, R34, RZ ;  /* 0x000000222b127210 */ /* 0x000fc60007f1e0ff */
[----:B------:R-:W3:Y:S01]  /*20c0*/  LDG.E.CONSTANT R58, desc[UR10][R58.64] ;  /* 0x0000000a3a3a7981 */ /* 0x000ee2000c1e9900 */
[----:B------:R-:W-:Y:S02]  /*20d0*/  IADD3.X R19, R60, R35, RZ, P0, !PT ;  /* 0x000000233c137210 */ /* 0x000fe400007fe4ff */
[----:B------:R-:W-:-:S04]  /*20e0*/  LEA R60, P0, R18, UR16, 0x2 ;  /* 0x00000010123c7c11 */ /* 0x000fc8000f8010ff */
[----:B------:R-:W-:Y:S02]  /*20f0*/  LEA.HI.X R61, R18, UR17, R19, 0x2, P0 ;  /* 0x00000011123d7c11 */ /* 0x000fe400080f1413 */
[----:B0-----:R-:W2:Y:S04]  /*2100*/  LDS.128 R16, [R22] ;  /* 0x0000000016107984 */ /* 0x001ea80000000c00 */
[----:B------:R-:W4:Y:S01]  /*2110*/  LDG.E.CONSTANT R61, desc[UR10][R60.64] ;  /* 0x0000000a3c3d7981 */ /* 0x000f22000c1e9900 */
[----:B--2---:R-:W-:-:S04]  /*2120*/  FMUL.FTZ R17, R56, R17 ;  /* 0x0000001138117220 */ /* 0x004fc80000410000 */
[----:B----4-:R-:W-:Y:S01]  /*2130*/  FFMA.FTZ R17, R16, R61, R17 ;  /* 0x0000003d10117223 */ /* 0x010fe20000010011 */
[----:B------:R-:W-:-:S03]  /*2140*/  IADD3 R16, P0, P1, R15, R34, R30 ;  /* 0x000000220f107210 */ /* 0x000fc6000791e01e */
[----:B---3--:R-:W-:Y:S01]  /*2150*/  FFMA.FTZ R18, R58, R18, R17 ;  /* 0x000000123a127223 */ /* 0x008fe20000010011 */
[----:B------:R-:W-:Y:S02]  /*2160*/  LEA R56, P2, R16, UR16, 0x2 ;  /* 0x0000001010387c11 */ /* 0x000fe4000f8410ff */
[----:B------:R-:W-:-:S04]  /*2170*/  IADD3.X R17, R11, R35, R8, P0, P1 ;  /* 0x000000230b117210 */ /* 0x000fc800007e2408 */
[----:B------:R-:W-:-:S06]  /*2180*/  LEA.HI.X R57, R16, UR17, R17, 0x2, P2 ;  /* 0x0000001110397c11 */ /* 0x000fcc00090f1411 */
[----:B------:R-:W2:Y:S01]  /*2190*/  LDG.E.CONSTANT R57, desc[UR10][R56.64] ;  /* 0x0000000a38397981 */ /* 0x000ea2000c1e9900 */
[----:B------:R-:W-:-:S04]  /*21a0*/  IADD3 R16, P0, P1, R14, R34, R31 ;  /* 0x000000220e107210 */ /* 0x000fc8000791e01f */
[----:B------:R-:W-:Y:S02]  /*21b0*/  LEA R58, P2, R16, UR16, 0x2 ;  /* 0x00000010103a7c11 */ /* 0x000fe4000f8410ff */
[----:B------:R-:W-:-:S04]  /*21c0*/  IADD3.X R17, R9, R35, R6, P0, P1 ;  /* 0x0000002309117210 */ /* 0x000fc800007e2406 */
[----:B------:R-:W-:-:S06]  /*21d0*/  LEA.HI.X R59, R16, UR17, R17, 0x2, P2 ;  /* 0x00000011103b7c11 */ /* 0x000fcc00090f1411 */
[----:B------:R-:W3:Y:S01]  /*21e0*/  LDG.E.CONSTANT R59, desc[UR10][R58.64] ;  /* 0x0000000a3a3b7981 */ /* 0x000ee2000c1e9900 */
[----:B------:R-:W-:-:S04]  /*21f0*/  IADD3 R17, P0, P1, R13, R34, R28 ;  /* 0x000000220d117210 */ /* 0x000fc8000791e01c */
[----:B------:R-:W-:Y:S01]  /*2200*/  LEA R16, P2, R17, UR16, 0x2 ;  /* 0x0000001011107c11 */ /* 0x000fe2000f8410ff */
[----:B--2---:R-:W-:Y:S01]  /*2210*/  FFMA.FTZ R61, R57, R19, R18 ;  /* 0x00000013393d7223 */ /* 0x004fe20000010012 */
[----:B------:R-:W-:-:S04]  /*2220*/  IADD3.X R18, R7, R35, R4, P0, P1 ;  /* 0x0000002307127210 */ /* 0x000fc800007e2404 */
[----:B------:R-:W-:Y:S02]  /*2230*/  LEA.HI.X R17, R17, UR17, R18, 0x2, P2 ;  /* 0x0000001111117c11 */ /* 0x000fe400090f1412 */
[----:B------:R-:W-:-:S03]  /*2240*/  IADD3 R18, P0, P1, R12, R34, R29 ;  /* 0x000000220c127210 */ /* 0x000fc6000791e01d */
[----:B------:R0:W2:Y:S01]  /*2250*/  LDG.E.CONSTANT R58, desc[UR10][R16.64] ;  /* 0x0000000a103a7981 */ /* 0x0000a2000c1e9900 */
        /* <DEDUP_REMOVED lines=20> */
.L_x_29562:
        /* <DEDUP_REMOVED lines=12> */
.L_x_29519:
[----:B------:R-:W-:-:S13]  /*2460*/  ISETP.NE.AND P0, PT, R43, RZ, PT ;  /* 0x000000ff2b00720c */ /* 0x000fda0003f05270 */
[----:B------:R-:W-:-:S05]  /*2470*/  @!P0 IMAD.MOV.U32 R17, RZ, RZ, -0x800001 ;  /* 0xff7fffffff118424 */ /* 0x000fca00078e00ff */
[----:B------:R3:W-:Y:S02]  /*2480*/  @!P0 STS [R54], R17 ;  /* 0x0000001136008388 */ /* 0x0007e40000000800 */
.L_x_29521:
[----:B------:R-:W-:Y:S05]  /*2490*/  BSYNC B1 ;  /* 0x0000000000017941 */ /* 0x000fea0003800000 */
.L_x_29518:
        /* <DEDUP_REMOVED lines=9> */
.L_x_29511:
[----:B------:R-:W-:Y:S05]  /*2530*/  BSYNC B0 ;  /* 0x0000000000007941 */ /* 0x000fea0003800000 */
.L_x_29510:
        /* <DEDUP_REMOVED lines=17> */
.L_x_29567:
        /* <DEDUP_REMOVED lines=51> */
.L_x_29528:
        /* <DEDUP_REMOVED lines=11> */
.L_x_29527:
[----:B------:R-:W-:Y:S05]  /*2a30*/  BSYNC B1 ;  /* 0x0000000000017941 */ /* 0x000fea0003800000 */
.L_x_29526:
        /* <DEDUP_REMOVED lines=14> */
.L_x_29531:
        /* <DEDUP_REMOVED lines=100> */
.L_x_29530:
[----:B------:R-:W-:Y:S05]  /*3160*/  BSYNC B1 ;  /* 0x0000000000017941 */ /* 0x000fea0003800000 */
.L_x_29529:
        /* <DEDUP_REMOVED lines=55> */
.L_x_29533:
[----:B------:R-:W-:Y:S05]  /*34e0*/  BSYNC B1 ;  /* 0x0000000000017941 */ /* 0x000fea0003800000 */
.L_x_29532:
        /* <DEDUP_REMOVED lines=26> */
.L_x_29525:
[----:B------:R-:W-:Y:S05]  /*3690*/  BSYNC B0 ;  /* 0x0000000000007941 */ /* 0x000fea0003800000 */
.L_x_29524:
        /* <DEDUP_REMOVED lines=59> */
.L_x_29538:
        /* <DEDUP_REMOVED lines=8> */
.L_x_29537:
[----:B------:R-:W-:Y:S05]  /*3ad0*/  BSYNC B1 ;  /* 0x0000000000017941 */ /* 0x000fea0003800000 */
.L_x_29536:
        /* <DEDUP_REMOVED lines=14> */
.L_x_29541:
        /* <DEDUP_REMOVED lines=52> */
.L_x_29540:
[----:B------:R-:W-:Y:S05]  /*3f00*/  BSYNC B1 ;  /* 0x0000000000017941 */ /* 0x000fea0003800000 */
.L_x_29539:
        /* <DEDUP_REMOVED lines=31> */
.L_x_29543:
[----:B------:R-:W-:Y:S05]  /*4100*/  BSYNC B1 ;  /* 0x0000000000017941 */ /* 0x000fea0003800000 */
.L_x_29542:
        /* <DEDUP_REMOVED lines=14> */
.L_x_29535:
[----:B------:R-:W-:Y:S05]  /*41f0*/  BSYNC B0 ;  /* 0x0000000000007941 */ /* 0x000fea0003800000 */
.L_x_29534:
        /* <DEDUP_REMOVED lines=32> */
.L_x_29545:
[----:B------:R-:W-:Y:S05]  /*4400*/  BSYNC B0 ;  /* 0x0000000000007941 */ /* 0x000fea0003800000 */
.L_x_29544:
[----:B------:R-:W-:Y:S01]  /*4410*/  ULDC UR12, c[0x0][0x26c] ;  /* 0x00009b00000c7ab9 */ /* 0x000fe20000000800 */
[----:B------:R-:W-:Y:S01]  /*4420*/  ULDC.64 UR6, c[0x0][0x238] ;  /* 0x00008e0000067ab9 */ /* 0x000fe20000000a00 */
[----:B------:R-:W-:Y:S01]  /*4430*/  BSSY B0, `(.L_x_29546) ;  /* 0x0000097000007945 */ /* 0x000fe20003800000 */
[----:B------:R-:W-:Y:S01]  /*4440*/  @P1 MOV R20, RZ ;  /* 0x000000ff00141202 */ /* 0x000fe20000000f00 */
[----:B------:R-:W-:Y:S02]  /*4450*/  @P1 IMAD.MOV.U32 R22, RZ, RZ, RZ ;  /* 0x000000ffff161224 */ /* 0x000fe400078e00ff */
[----:B------:R-:W-:Y:S05]  /*4460*/  @P1 BRA `(.L_x_29547) ;  /* 0x00000008004c1947 */ /* 0x000fea0003800000 */
[----:B--23--:R-:W2:Y:S01]  /*4470*/  I2F.RP R8, R41 ;  /* 0x0000002900087306 */ /* 0x00cea20000209400 */
[----:B------:R-:W3:Y:S01]  /*4480*/  S2UR UR4, SR_CTAID.Y ;  /* 0x00000000000479c3 */ /* 0x000ee20000002600 */
[----:B------:R-:W4:Y:S01]  /*4490*/  S2R R29, SR_CTAID.Z ;  /* 0x00000000001d7919 */ /* 0x000f220000002700 */
[----:B-1----:R-:W-:Y:S01]  /*44a0*/  SHF.R.S32.HI R6, RZ, 0x1f, R38 ;  /* 0x0000001fff067819 */ /* 0x002fe20000011426 */
[----:B------:R-:W-:Y:S01]  /*44b0*/  ULDC.64 UR8, c[0x0][0x248] ;  /* 0x0000920000087ab9 */ /* 0x000fe20000000a00 */
[----:B------:R-:W-:Y:S01]  /*44c0*/  HFMA2.MMA R20, -RZ, RZ, 0, 0 ;  /* 0x00000000ff147435 */ /* 0x000fe200000001ff */
[----:B------:R-:W-:Y:S01]  /*44d0*/  LOP3.LUT R23, RZ, R4, RZ, 0x33, !PT ;  /* 0x00000004ff177212 */ /* 0x000fe200078e33ff */
[----:B------:R-:W-:Y:S02]  /*44e0*/  IMAD.MOV.U32 R22, RZ, RZ, RZ ;  /* 0x000000ffff167224 */ /* 0x000fe400078e00ff */
[----:B0-----:R-:W3:Y:S01]  /*44f0*/  LDC R5, c[0x0][0x258] ;  /* 0x00009600ff057b82 */ /* 0x001ee20000000800 */
[----:B--2---:R-:W0:Y:S07]  /*4500*/  MUFU.RCP R8, R8 ;  /* 0x0000000800087308 */ /* 0x004e2e0000001000 */
[----:B------:R-:W1:Y:S08]  /*4510*/  S2UR UR5, SR_CgaCtaId ;  /* 0x00000000000579c3 */ /* 0x000e700000008800 */
[----:B------:R-:W2:Y:S01]  /*4520*/  LDC R26, c[0x0][0x26c] ;  /* 0x00009b00ff1a7b82 */ /* 0x000ea20000000800 */
[----:B0-----:R-:W-:-:S02]  /*4530*/  VIADD R7, R8, 0xffffffe ;  /* 0x0ffffffe08077836 */ /* 0x001fc40000000000 */
[----:B---3--:R-:W-:Y:S01]  /*4540*/  IMAD R5, R5, UR4, RZ ;  /* 0x0000000405057c24 */ /* 0x008fe2000f8e02ff */
[----:B------:R-:W-:Y:S01]  /*4550*/  UMOV UR4, 0x400 ;  /* 0x0000040000047882 */ /* 0x000fe20000000000 */
[----:B----4-:R-:W-:Y:S01]  /*4560*/  IMAD R25, R29, 0x40, R2 ;  /* 0x000000401d197824 */ /* 0x010fe200078e0202 */
[----:B------:R-:W-:Y:S01]  /*4570*/  UIADD3 UR4, UR4, 0xa0, URZ ;  /* 0x000000a004047890 */ /* 0x000fe2000fffe03f */
[----:B------:R-:W0:Y:S01]  /*4580*/  F2I.FTZ.U32.TRUNC.NTZ R7, R7 ;  /* 0x0000000700077305 */ /* 0x000e22000021f000 */
[----:B------:R-:W-:Y:S01]  /*4590*/  IADD3 R21, P0, R5, R38, RZ ;  /* 0x0000002605157210 */ /* 0x000fe20007f1e0ff */
[----:B------:R-:W-:Y:S01]  /*45a0*/  IMAD.SHL.U32 R25, R25, 0x8, RZ ;  /* 0x0000000819197824 */ /* 0x000fe200078e00ff */
[----:B-1----:R-:W-:Y:S02]  /*45b0*/  ULEA UR4, UR5, UR4, 0x18 ;  /* 0x0000000405047291 */ /* 0x002fe4000f8ec03f */
[----:B------:R-:W-:Y:S01]  /*45c0*/  LEA.HI.X.SX32 R8, R5, R6, 0x1, P0 ;  /* 0x0000000605087211 */ /* 0x000fe200000f0eff */
[----:B------:R-:W-:Y:S01]  /*45d0*/  IMAD.MOV.U32 R6, RZ, RZ, RZ ;  /* 0x000000ffff067224 */ /* 0x000fe200078e00ff */
[----:B------:R-:W-:-:S02]  /*45e0*/  LEA.HI R5, R0, R0, RZ, 0x1 ;  /* 0x0000000000057211 */ /* 0x000fc400078f08ff */
[C---:B------:R-:W-:Y:S01]  /*45f0*/  LEA R18, P0, R21.reuse, UR8, 0x2 ;  /* 0x0000000815127c11 */ /* 0x040fe2000f8010ff */
[----:B------:R-:W-:Y:S01]  /*4600*/  ULDC UR8, c[0x0][0x28c] ;  /* 0x0000a30000087ab9 */ /* 0x000fe20000000800 */
[----:B--2---:R-:W-:Y:S01]  /*4610*/  SHF.R.S32.HI R26, RZ, 0x1f, R26 ;  /* 0x0000001fff1a7819 */ /* 0x004fe2000001141a */
[----:B------:R-:W-:Y:S01]  /*4620*/  VIADD R40, R40, -UR8 ;  /* 0x8000000828287c36 */ /* 0x000fe20008000000 */
[----:B------:R-:W-:Y:S01]  /*4630*/  LEA.HI.X R21, R21, UR9, R8, 0x2, P0 ;  /* 0x0000000915157c11 */ /* 0x000fe200080f1408 */
[----:B------:R-:W-:Y:S01]  /*4640*/  ULDC UR9, c[0x0][0x270] ;  /* 0x00009c0000097ab9 */ /* 0x000fe20000000800 */
[----:B0-----:R-:W-:Y:S02]  /*4650*/  IMAD.MOV R10, RZ, RZ, -R7 ;  /* 0x000000ffff0a7224 */ /* 0x001fe400078e0a07 */
[----:B------:R-:W-:Y:S02]  /*4660*/  IMAD R16, R44, UR9, RZ ;  /* 0x000000092c107c24 */ /* 0x000fe4000f8e02ff */
[----:B------:R-:W-:-:S03]  /*4670*/  IMAD R19, R10, R41, RZ ;  /* 0x000000290a137224 */ /* 0x000fc600078e02ff */
[----:B------:R-:W-:Y:S01]  /*4680*/  SHF.R.S32.HI R17, RZ, 0x1f, R16 ;  /* 0x0000001fff117819 */ /* 0x000fe20000011410 */
[----:B------:R-:W-:Y:S01]  /*4690*/  IMAD.HI.U32 R19, R7, R19, R6 ;  /* 0x0000001307137227 */ /* 0x000fe200078e0006 */
[----:B------:R-:W-:-:S03]  /*46a0*/  LOP3.LUT R7, R5, 0xfffffffe, RZ, 0xc0, !PT ;  /* 0xfffffffe05077812 */ /* 0x000fc600078ec0ff */
[----:B------:R-:W-:Y:S02]  /*46b0*/  IMAD.SHL.U32 R5, R5, 0x4, RZ ;  /* 0x0000000405057824 */ /* 0x000fe400078e00ff */
[----:B------:R-:W-:-:S03]  /*46c0*/  IMAD.IADD R7, R0, 0x1, -R7 ;  /* 0x0000000100077824 */ /* 0x000fc600078e0a07 */
[----:B------:R-:W-:-:S04]  /*46d0*/  LOP3.LUT R24, R5, 0xfffffff8, RZ, 0xc0, !PT ;  /* 0xfffffff805187812 */ /* 0x000fc800078ec0ff */
[----:B------:R-:W-:Y:S01]  /*46e0*/  LEA R24, R7, R24, 0x2 ;  /* 0x0000001807187211 */ /* 0x000fe200078e10ff */
[----:B------:R-:W-:-:S03]  /*46f0*/  IMAD R7, R2, 0x2, R7 ;  /* 0x0000000202077824 */ /* 0x000fc600078e0207 */
[----:B------:R-:W-:Y:S01]  /*4700*/  SHF.R.S32.HI R27, RZ, 0x1f, R24 ;  /* 0x0000001fff1b7819 */ /* 0x000fe20000011418 */
[----:B------:R-:W-:Y:S01]  /*4710*/  IMAD R29, R29, 0x80, R7 ;  /* 0x000000801d1d7824 */ /* 0x000fe200078e0207 */
[----:B------:R-:W-:-:S04]  /*4720*/  LEA R28, R7, UR4, 0x4 ;  /* 0x00000004071c7c11 */ /* 0x000fc8000f8e20ff */
[----:B------:R-:W-:-:S07]  /*4730*/  SHF.L.U32 R29, R29, 0x2, RZ ;  /* 0x000000021d1d7819 */ /* 0x000fce00000006ff */
.L_x_29550:
        /* <DEDUP_REMOVED lines=28> */
[----:B------:R-:W-:Y:S02]  /*4900*/  MOV R4, RZ ;  /* 0x000000ff00047202 */ /* 0x000fe40000000f00 */
[----:B------:R-:W-:Y:S01]  /*4910*/  ISETP.NE.AND P2, PT, R12, RZ, PT ;  /* 0x000000ff0c00720c */ /* 0x000fe20003f45270 */
        /* <DEDUP_REMOVED lines=18> */
[----:B------:R-:W-:Y:S02]  /*4a40*/  IMAD.MOV.U32 R12, RZ, RZ, R18 ;  /* 0x000000ffff0c7224 */ /* 0x000fe400078e0012 */
[----:B------:R-:W-:-:S05]  /*4a50*/  IMAD.MOV.U32 R13, RZ, RZ, R21 ;  /* 0x000000ffff0d7224 */ /* 0x000fca00078e0015 */
[----:B------:R0:W2:Y:S04]  /*4a60*/  LDG.E.CONSTANT R7, desc[UR10][R12.64] ;  /* 0x0000000a0c077981 */ /* 0x0000a8000c1e9900 */
[----:B0-----:R-:W0:Y:S01]  /*4a70*/  LDS.128 R12, [R28] ;  /* 0x000000001c0c7984 */ /* 0x001e220000000c00 */
        /* <DEDUP_REMOVED lines=8> */
[----:B------:R-:W2:Y:S04]  /*4b00*/  LDG.E.128.CONSTANT R4, desc[UR10][R30.64] ;  /* 0x0000000a1e047981 */ /* 0x000ea8000c1e9d00 */
[----:B------:R1:W3:Y:S01]  /*4b10*/  LDG.E.128.CONSTANT R8, desc[UR10][R30.64+0x200] ;  /* 0x0002000a1e087981 */ /* 0x0002e2000c1e9d00 */
[----:B------:R-:W-:-:S13]  /*4b20*/  ISETP.NE.AND P2, PT, R32, -0x2, PT ;  /* 0xfffffffe2000780c */ /* 0x000fda0003f45270 */
[C---:B------:R-:W-:Y:S01]  /*4b30*/  @!P2 VIADD R39, R29.reuse, 0x1 ;  /* 0x000000011d27a836 */ /* 0x040fe20000000000 */
[C---:B------:R-:W-:Y:S01]  /*4b40*/  @!P2 IADD3 R35, R29.reuse, 0x1, RZ ;  /* 0x000000011d23a810 */ /* 0x040fe20007ffe0ff */
[C---:B------:R-:W-:Y:S01]  /*4b50*/  @!P2 VIADD R37, R29.reuse, 0x2 ;  /* 0x000000021d25a836 */ /* 0x040fe20000000000 */
[CC--:B------:R-:W-:Y:S01]  /*4b60*/  @!P2 ISETP.GE.AND P4, PT, R29.reuse, R46.reuse, PT ;  /* 0x0000002e1d00a20c */ /* 0x0c0fe20003f86270 */
[----:B-1----:R-:W-:Y:S01]  /*4b70*/  @!P2 VIADD R31, R29, 0x2 ;  /* 0x000000021d1fa836 */ /* 0x002fe20000000000 */
[-C--:B------:R-:W-:Y:S01]  /*4b80*/  @!P2 ISETP.GE.AND P5, PT, R35, R46.reuse, PT ;  /* 0x0000002e2300a20c */ /* 0x080fe20003fa6270 */
[----:B------:R-:W-:Y:S01]  /*4b90*/  @!P2 VIADD R33, R29, 0x3 ;  /* 0x000000031d21a836 */ /* 0x000fe20000000000 */
[-C--:B------:R-:W-:Y:S02]  /*4ba0*/  @!P2 ISETP.GE.AND P6, PT, R39, R46.reuse, PT ;  /* 0x0000002e2700a20c */ /* 0x080fe40003fc6270 */
[-C--:B------:R-:W-:Y:S02]  /*4bb0*/  @!P2 ISETP.GE.AND P3, PT, R37, R46.reuse, PT ;  /* 0x0000002e2500a20c */ /* 0x080fe40003f66270 */
[----:B------:R-:W-:-:S02]  /*4bc0*/  @!P2 ISETP.GE.AND P1, PT, R33, R46, PT ;  /* 0x0000002e2100a20c */ /* 0x000fc40003f26270 */
[----:B--2---:R-:W-:Y:S02]  /*4bd0*/  @!P2 FSEL R5, R5, RZ, !P5 ;  /* 0x000000ff0505a208 */ /* 0x004fe40006800000 */
[-C--:B------:R-:W-:Y:S02]  /*4be0*/  @!P2 ISETP.GE.AND P5, PT, R31, R46.reuse, PT ;  /* 0x0000002e1f00a20c */ /* 0x080fe40003fa6270 */
[----:B---3--:R-:W-:Y:S01]  /*4bf0*/  @!P2 FSEL R9, R9, RZ, !P6 ;  /* 0x000000ff0909a208 */ /* 0x008fe20007000000 */
[----:B0-----:R-:W-:Y:S01]  /*4c00*/  FMUL.FTZ R5, R13, R5 ;  /* 0x000000050d057220 */ /* 0x001fe20000410000 */
[----:B------:R-:W-:Y:S02]  /*4c10*/  @!P2 FSEL R8, R8, RZ, !P4 ;  /* 0x000000ff0808a208 */ /* 0x000fe40006000000 */
[----:B------:R-:W-:Y:S01]  /*4c20*/  @!P2 ISETP.GE.AND P4, PT, R29, R46, PT ;  /* 0x0000002e1d00a20c */ /* 0x000fe20003f86270 */
[----:B------:R-:W-:Y:S01]  /*4c30*/  FMUL.FTZ R9, R13, R9 ;  /* 0x000000090d097220 */ /* 0x000fe20000410000 */
[----:B------:R-:W-:-:S02]  /*4c40*/  @!P2 IADD3 R13, R29, 0x3, RZ ;  /* 0x000000031d0da810 */ /* 0x000fc40007ffe0ff */
[----:B------:R-:W-:Y:S01]  /*4c50*/  @!P2 FSEL R4, R4, RZ, !P4 ;  /* 0x000000ff0404a208 */ /* 0x000fe20006000000 */
[----:B------:R-:W-:Y:S01]  /*4c60*/  FFMA.FTZ R9, R12, R8, R9 ;  /* 0x000000080c097223 */ /* 0x000fe20000010009 */
[----:B------:R-:W-:Y:S02]  /*4c70*/  @!P2 FSEL R10, R10, RZ, !P5 ;  /* 0x000000ff0a0aa208 */ /* 0x000fe40006800000 */
[----:B------:R-:W-:Y:S01]  /*4c80*/  @!P2 ISETP.GE.AND P4, PT, R13, R46, PT ;  /* 0x0000002e0d00a20c */ /* 0x000fe20003f86270 */
[----:B------:R-:W-:Y:S01]  /*4c90*/  FFMA.FTZ R5, R12, R4, R5 ;  /* 0x000000040c057223 */ /* 0x000fe20000010005 */
[----:B------:R-:W-:Y:S01]  /*4ca0*/  @!P2 FSEL R6, R6, RZ, !P3 ;  /* 0x000000ff0606a208 */ /* 0x000fe20005800000 */
[C---:B------:R-:W-:Y:S01]  /*4cb0*/  FFMA.FTZ R10, R14.reuse, R10, R9 ;  /* 0x0000000a0e0a7223 */ /* 0x040fe20000010009 */
[----:B------:R-:W-:Y:S02]  /*4cc0*/  @!P2 FSEL R11, R11, RZ, !P4 ;  /* 0x000000ff0b0ba208 */ /* 0x000fe40006000000 */
[----:B------:R-:W-:Y:S01]  /*4cd0*/  @!P2 FSEL R7, R7, RZ, !P1 ;  /* 0x000000ff0707a208 */ /* 0x000fe20004800000 */
[----:B------:R-:W-:-:S02]  /*4ce0*/  FFMA.FTZ R6, R14, R6, R5 ;  /* 0x000000060e067223 */ /* 0x000fc40000010005 */
[C---:B------:R-:W-:Y:S02]  /*4cf0*/  FFMA.FTZ R11, R15.reuse, R11, R10 ;  /* 0x0000000b0f0b7223 */ /* 0x040fe4000001000a */
[----:B------:R-:W-:Y:S02]  /*4d00*/  FFMA.FTZ R7, R15, R7, R6 ;  /* 0x000000070f077223 */ /* 0x000fe40000010006 */
[----:B------:R-:W-:Y:S02]  /*4d10*/  FADD.FTZ R20, R20, R11 ;  /* 0x0000000b14147221 */ /* 0x000fe40000010000 */
[----:B------:R-:W-:-:S07]  /*4d20*/  FADD.FTZ R22, R22, R7 ;  /* 0x0000000716167221 */ /* 0x000fce0000010000 */
.L_x_29549:
[----:B------:R-:W-:Y:S05]  /*4d30*/  BSYNC B1 ;  /* 0x0000000000017941 */ /* 0x000fea0003800000 */
.L_x_29548:
[----:B------:R-:W-:Y:S01]  /*4d40*/  IADD3 R18, P1, R18, 0x10, RZ ;  /* 0x0000001012127810 */ /* 0x000fe20007f3e0ff */
[----:B------:R-:W-:Y:S02]  /*4d50*/  VIADD R25, R25, 0x20 ;  /* 0x0000002019197836 */ /* 0x000fe40000000000 */
[----:B------:R-:W-:Y:S02]  /*4d60*/  VIADD R29, R29, 0x20 ;  /* 0x000000201d1d7836 */ /* 0x000fe40000000000 */
[----:B------:R-:W-:Y:S02]  /*4d70*/  VIADD R28, R28, 0x80 ;  /* 0x000000801c1c7836 */ /* 0x000fe40000000000 */
[----:B------:R-:W-:Y:S01]  /*4d80*/  IMAD.X R21, RZ, RZ, R21, P1 ;  /* 0x000000ffff157224 */ /* 0x000fe200008e0615 */
[----:B------:R-:W-:Y:S06]  /*4d90*/  @!P0 BRA `(.L_x_29550) ;  /* 0xfffffff800688947 */ /* 0x000fec000383ffff */
.L_x_29547:
[----:B------:R-:W-:Y:S05]  /*4da0*/  BSYNC B0 ;  /* 0x0000000000007941 */ /* 0x000fea0003800000 */
.L_x_29546:
[----:B0--3--:R-:W0:Y:S01]  /*4db0*/  SHFL.BFLY PT, R5, R22, 0x1, 0x1f ;  /* 0x0c201f0016057f89 */ /* 0x009e2200000e0000 */
[----:B------:R-:W3:Y:S01]  /*4dc0*/  S2UR UR5, SR_CgaCtaId ;  /* 0x00000000000579c3 */ /* 0x000ee20000008800 */
[----:B------:R-:W-:Y:S01]  /*4dd0*/  LOP3.LUT R4, R0, 0x1, RZ, 0xc0, !PT ;  /* 0x0000000100047812 */ /* 0x000fe200078ec0ff */
[----:B------:R-:W-:Y:S01]  /*4de0*/  UMOV UR4, 0x400 ;  /* 0x0000040000047882 */ /* 0x000fe20000000000 */
[----:B-12---:R-:W1:Y:S01]  /*4df0*/  SHFL.BFLY PT, R7, R20, 0x1, 0x1f ;  /* 0x0c201f0014077f89 */ /* 0x006e6200000e0000 */
[----:B------:R-:W-:-:S04]  /*4e00*/  UIADD3 UR4, UR4, 0xa0, URZ ;  /* 0x000000a004047890 */ /* 0x000fc8000fffe03f */
[----:B------:R-:W-:Y:S01]  /*4e10*/  BAR.SYNC.DEFER_BLOCKING 0x0 ;  /* 0x0000000000007b1d */ /* 0x000fe20000010000 */
[----:B------:R-:W-:Y:S02]  /*4e20*/  ISETP.NE.AND P2, PT, R4, RZ, PT ;  /* 0x000000ff0400720c */ /* 0x000fe40003f45270 */
[C---:B------:R-:W-:Y:S02]  /*4e30*/  LOP3.LUT R4, R3.reuse, 0xffffffc0, RZ, 0xc0, !PT ;  /* 0xffffffc003047812 */ /* 0x040fe400078ec0ff */
[C---:B------:R-:W-:Y:S01]  /*4e40*/  ISETP.GT.OR P0, PT, R3.reuse, 0x3f, P2 ;  /* 0x0000003f0300780c */ /* 0x040fe20001704670 */
[----:B------:R-:W-:Y:S01]  /*4e50*/  BSSY B0, `(.L_x_29551) ;  /* 0x0000016000007945 */ /* 0x000fe20003800000 */
[----:B------:R-:W-:Y:S02]  /*4e60*/  ISETP.NE.OR P5, PT, R4, 0x40, P2 ;  /* 0x000000400400780c */ /* 0x000fe400017a5670 */
[----:B------:R-:W-:Y:S01]  /*4e70*/  ISETP.GT.OR P1, PT, R3, 0x1f, P2 ;  /* 0x0000001f0300780c */ /* 0x000fe20001724670 */
[----:B0-----:R-:W-:Y:S01]  /*4e80*/  FADD.FTZ R9, R5, R22 ;  /* 0x0000001605097221 */ /* 0x001fe20000010000 */
[----:B------:R-:W-:Y:S01]  /*4e90*/  LEA.HI R5, R0, R0, RZ, 0x1 ;  /* 0x0000000000057211 */ /* 0x000fe200078f08ff */
[----:B---3--:R-:W-:Y:S01]  /*4ea0*/  ULEA UR4, UR5, UR4, 0x18 ;  /* 0x0000000405047291 */ /* 0x008fe2000f8ec03f */
[----:B------:R-:W-:Y:S01]  /*4eb0*/  IADD3 R0, R3, 0x1f, RZ ;  /* 0x0000001f03007810 */ /* 0x000fe20007ffe0ff */
[----:B-1----:R-:W-:Y:S01]  /*4ec0*/  FADD.FTZ R7, R7, R20 ;  /* 0x0000001407077221 */ /* 0x002fe20000010000 */
[----:B------:R-:W-:-:S02]  /*4ed0*/  SHF.R.S32.HI R5, RZ, 0x1, R5 ;  /* 0x00000001ff057819 */ /* 0x000fc40000011405 */
[----:B------:R-:W-:Y:S02]  /*4ee0*/  ISETP.GT.U32.AND P3, PT, R0, 0x3e, PT ;  /* 0x0000003e0000780c */ /* 0x000fe40003f64070 */
[----:B------:R-:W-:Y:S01]  /*4ef0*/  LOP3.LUT R0, R3, 0xffffffe0, RZ, 0xc0, !PT ;  /* 0xffffffe003007812 */ /* 0x000fe200078ec0ff */
[----:B------:R-:W-:-:S03]  /*4f00*/  IMAD R2, R2, 0x20, R5 ;  /* 0x0000002002027824 */ /* 0x000fc600078e0205 */
[----:B------:R-:W-:Y:S02]  /*4f10*/  ISETP.NE.OR P4, PT, R0, 0x20, P2 ;  /* 0x000000200000780c */ /* 0x000fe40001785670 */
        /* <DEDUP_REMOVED lines=9> */
.L_x_29552:
[----:B------:R-:W-:Y:S05]  /*4fb0*/  BSYNC B0 ;  /* 0x0000000000007941 */ /* 0x000fea0003800000 */
.L_x_29551:
        /* <DEDUP_REMOVED lines=10> */
.L_x_29554:
[----:B------:R-:W-:Y:S05]  /*5060*/  BSYNC B0 ;  /* 0x0000000000007941 */ /* 0x000fea0003800000 */
.L_x_29553:
        /* <DEDUP_REMOVED lines=24> */
[C---:B01----:R-:W-:Y:S02]  /*51f0*/  LEA R2, P0, R3.reuse, UR8, 0x2 ;  /* 0x0000000803027c11 */ /* 0x043fe4000f8010ff */
[----:B------:R-:W-:Y:S02]  /*5200*/  LEA.HI.X.SX32 R5, R0, UR7, 0x1, P1 ;  /* 0x0000000700057c11 */ /* 0x000fe400088f0eff */
[----:B------:R-:W-:Y:S02]  /*5210*/  LEA R4, P1, R6, UR8, 0x2 ;  /* 0x0000000806047c11 */ /* 0x000fe4000f8210ff */
[----:B------:R-:W-:-:S02]  /*5220*/  LEA.HI.X R3, R3, UR9, R8, 0x2, P0 ;  /* 0x0000000903037c11 */ /* 0x000fc400080f1408 */
[----:B------:R-:W-:-:S03]  /*5230*/  LEA.HI.X R5, R6, UR9, R5, 0x2, P1 ;  /* 0x0000000906057c11 */ /* 0x000fc600088f1405 */
[----:B------:R-:W-:Y:S04]  /*5240*/  STG.E desc[UR10][R2.64], R9 ;  /* 0x0000000902007986 */ /* 0x000fe8000c10190a */
[----:B------:R-:W-:Y:S01]  /*5250*/  STG.E desc[UR10][R4.64], R7 ;  /* 0x0000000704007986 */ /* 0x000fe2000c10190a */
[----:B------:R-:W-:Y:S05]  /*5260*/  EXIT ;  /* 0x000000000000794d */ /* 0x000fea0003800000 */
.L_x_29515:
[----:B------:R-:W-:Y:S01]  /*5270*/  BSSY B2, `(.L_x_29555) ;  /* 0x0000007000027945 */ /* 0x000fe20003800000 */
[----:B------:R-:W-:Y:S01]  /*5280*/  IMAD.MOV.U32 R18, RZ, RZ, 0x2 ;  /* 0x00000002ff127424 */ /* 0x000fe200078e00ff */
[----:B------:R-:W-:Y:S01]  /*5290*/  MOV R16, 0xffffffff ;  /* 0xffffffff00107802 */ /* 0x000fe20000000f00 */
[----:B------:R-:W-:-:S07]  /*52a0*/  IMAD.MOV.U32 R17, RZ, RZ, 0x1f ;  /* 0x0000001fff117424 */ /* 0x000fce00078e00ff */
[----:B------:R-:W-:Y:S05]  /*52b0*/  WARPSYNC.COLLECTIVE R16, `(.L_x_29556) ;  /* 0x0000000010087348 */ /* 0x000fea0003c00000 */
[----:B------:R0:W1:Y:S02]  /*52c0*/  SHFL.BFLY P2, R34, R19, R18, R17 ;  /* 0x0c00001213227389 */ /* 0x0000640000040011 */
[----:B01----:R-:W-:Y:S01]  /*52d0*/  ENDCOLLECTIVE ;  /* 0x000000000000791b */ /* 0x003fe20003800000 */
.L_x_29556:
[----:B------:R-:W-:Y:S05]  /*52e0*/  BSYNC B2 ;  /* 0x0000000000027941 */ /* 0x000fea0003800000 */
.L_x_29555:
[----:B------:R-:W-:Y:S01]  /*52f0*/  FADD.FTZ R19, R19, R34 ;  /* 0x0000002213137221 */ /* 0x000fe20000010000 */
[----:B------:R-:W-:Y:S02]  /*5300*/  IMAD.MOV.U32 R18, RZ, RZ, 0x1 ;  /* 0x00000001ff127424 */ /* 0x000fe400078e00ff */
[----:B------:R-:W-:Y:S02]  /*5310*/  IMAD.MOV.U32 R17, RZ, RZ, 0x1f ;  /* 0x0000001fff117424 */ /* 0x000fe400078e00ff */
[----:B------:R-:W-:-:S07]  /*5320*/  IMAD.MOV.U32 R16, RZ, RZ, -0x1 ;  /* 0xffffffffff107424 */ /* 0x000fce00078e00ff */
[----:B------:R-:W-:Y:S05]  /*5330*/  WARPSYNC.COLLECTIVE R16, `(.L_x_29557) ;  /* 0x0000000010087348 */ /* 0x000fea0003c00000 */
[----:B------:R0:W1:Y:S02]  /*5340*/  SHFL.BFLY P2, R34, R19, R18, R17 ;  /* 0x0c00001213227389 */ /* 0x0000640000040011 */
[----:B01----:R-:W-:Y:S01]  /*5350*/  ENDCOLLECTIVE ;  /* 0x000000000000791b */ /* 0x003fe20003800000 */
.L_x_29557:
[----:B------:R-:W-:Y:S05]  /*5360*/  BRA `(.L_x_29558) ;  /* 0xffffffc400a07947 */ /* 0x000fea000383ffff */
.L_x_29520:
[----:B------:R-:W-:Y:S01]  /*5370*/  HFMA2.MMA R17, -RZ, RZ, 0, 1.847743988037109375e-06 ;  /* 0x0000001fff117435 */ /* 0x000fe200000001ff */
[----:B------:R-:W-:Y:S01]  /*5380*/  BSSY B2, `(.L_x_29559) ;  /* 0x0000006000027945 */ /* 0x000fe20003800000 */
[----:B------:R-:W-:Y:S02]  /*5390*/  IMAD.MOV.U32 R18, RZ, RZ, 0x2 ;  /* 0x00000002ff127424 */ /* 0x000fe400078e00ff */
[----:B------:R-:W-:-:S07]  /*53a0*/  IMAD.MOV.U32 R16, RZ, RZ, -0x1 ;  /* 0xffffffffff107424 */ /* 0x000fce00078e00ff */
[----:B------:R-:W-:Y:S05]  /*53b0*/  WARPSYNC.COLLECTIVE R16, `(.L_x_29560) ;  /* 0x0000000010087348 */ /* 0x000fea0003c00000 */
[----:B------:R0:W1:Y:S02]  /*53c0*/  SHFL.BFLY P2, R34, R19, R18, R17 ;  /* 0x0c00001213227389 */ /* 0x0000640000040011 */
[----:B01----:R-:W-:Y:S01]  /*53d0*/  ENDCOLLECTIVE ;  /* 0x000000000000791b */ /* 0x003fe20003800000 */
.L_x_29560:
[----:B------:R-:W-:Y:S05]  /*53e0*/  BSYNC B2 ;  /* 0x0000000000027941 */ /* 0x000fea0003800000 */
.L_x_29559:
[----:B------:R-:W-:Y:S01]  /*53f0*/  FADD.FTZ R19, R19, R34 ;  /* 0x0000002213137221 */ /* 0x000fe20000010000 */
[----:B------:R-:W-:Y:S02]  /*5400*/  IMAD.MOV.U32 R18, RZ, RZ, 0x1 ;  /* 0x00000001ff127424 */ /* 0x000fe400078e00ff */
[----:B------:R-:W-:Y:S02]  /*5410*/  IMAD.MOV.U32 R17, RZ, RZ, 0x1f ;  /* 0x0000001fff117424 */ /* 0x000fe400078e00ff */
[----:B------:R-:W-:-:S07]  /*5420*/  IMAD.MOV.U32 R16, RZ, RZ, -0x1 ;  /* 0xffffffffff107424 */ /* 0x000fce00078e00ff */
[----:B------:R-:W-:Y:S05]  /*5430*/  WARPSYNC.COLLECTIVE R16, `(.L_x_29561) ;  /* 0x0000000010087348 */ /* 0x000fea0003c00000 */
[----:B------:R0:W1:Y:S02]  /*5440*/  SHFL.BFLY P2, R34, R19, R18, R17 ;  /* 0x0c00001213227389 */ /* 0x0000640000040011 */
[----:B01----:R-:W-:Y:S01]  /*5450*/  ENDCOLLECTIVE ;  /* 0x000000000000791b */ /* 0x003fe20003800000 */
.L_x_29561:
[----:B------:R-:W-:Y:S05]  /*5460*/  BRA `(.L_x_29562) ;  /* 0xffffffcc00cc7947 */ /* 0x000fea000383ffff */
.L_x_29523:
[----:B------:R-:W-:Y:S01]  /*5470*/  BSSY B0, `(.L_x_29563) ;  /* 0x0000008000007945 */ /* 0x000fe20003800000 */
[----:B0-----:R-:W-:Y:S01]  /*5480*/  MOV R19, R39 ;  /* 0x0000002700137202 */ /* 0x001fe20000000f00 */
[----:B------:R-:W-:Y:S02]  /*5490*/  IMAD.MOV.U32 R18, RZ, RZ, 0x10 ;  /* 0x00000010ff127424 */ /* 0x000fe400078e00ff */
[----:B------:R-:W-:Y:S02]  /*54a0*/  IMAD.MOV.U32 R17, RZ, RZ, 0x1f ;  /* 0x0000001fff117424 */ /* 0x000fe400078e00ff */
[----:B------:R-:W-:-:S07]  /*54b0*/  IMAD.MOV.U32 R16, RZ, RZ, -0x1 ;  /* 0xffffffffff107424 */ /* 0x000fce00078e00ff */
[----:B-1---5:R-:W-:Y:S05]  /*54c0*/  WARPSYNC.COLLECTIVE R16, `(.L_x_29564) ;  /* 0x0000000010087348 */ /* 0x022fea0003c00000 */
[----:B-1----:R0:W1:Y:S02]  /*54d0*/  SHFL.BFLY P2, R34, R19, R18, R17 ;  /* 0x0c00001213227389 */ /* 0x0020640000040011 */
[----:B01---5:R-:W-:Y:S01]  /*54e0*/  ENDCOLLECTIVE ;  /* 0x000000000000791b */ /* 0x023fe20003800000 */
.L_x_29564:
[----:B------:R-:W-:Y:S05]  /*54f0*/  BSYNC B0 ;  /* 0x0000000000007941 */ /* 0x000fea0003800000 */
.L_x_29563:
[----:B------:R-:W-:Y:S01]  /*5500*/  HFMA2.MMA R17, -RZ, RZ, 0, 1.847743988037109375e-06 ;  /* 0x0000001fff117435 */ /* 0x000fe200000001ff */
[----:B------:R-:W-:Y:S01]  /*5510*/  FMNMX.FTZ R19, R34, R39, !PT ;  /* 0x0000002722137209 */ /* 0x000fe20007810000 */
[----:B------:R-:W-:Y:S02]  /*5520*/  IMAD.MOV.U32 R18, RZ, RZ, 0x8 ;  /* 0x00000008ff127424 */ /* 0x000fe400078e00ff */
[----:B------:R-:W-:-:S07]  /*5530*/  IMAD.MOV.U32 R16, RZ, RZ, -0x1 ;  /* 0xffffffffff107424 */ /* 0x000fce00078e00ff */
[----:B------:R-:W-:Y:S05]  /*5540*/  WARPSYNC.COLLECTIVE R16, `(.L_x_29565) ;  /* 0x0000000010087348 */ /* 0x000fea0003c00000 */
[----:B------:R0:W1:Y:S02]  /*5550*/  SHFL.BFLY P2, R34, R19, R18, R17 ;  /* 0x0c00001213227389 */ /* 0x0000640000040011 */
[----:B01----:R-:W-:Y:S01]  /*5560*/  ENDCOLLECTIVE ;  /* 0x000000000000791b */ /* 0x003fe20003800000 */
.L_x_29565:
[----:B------:R-:W-:Y:S01]  /*5570*/  IMAD.MOV.U32 R18, RZ, RZ, 0x4 ;  /* 0x00000004ff127424 */ /* 0x000fe200078e00ff */
[----:B------:R-:W-:-:S05]  /*5580*/  FMNMX.FTZ R7, R19, R34, !PT ;  /* 0x0000002213077209 */ /* 0x000fca0007810000 */
[----:B------:R-:W-:-:S07]  /*5590*/  IMAD.MOV.U32 R19, RZ, RZ, R7 ;  /* 0x000000ffff137224 */ /* 0x000fce00078e0007 */
[----:B------:R-:W-:Y:S05]  /*55a0*/  WARPSYNC.COLLECTIVE R16, `(.L_x_29566) ;  /* 0x0000000010087348 */ /* 0x000fea0003c00000 */
[----:B------:R0:W1:Y:S02]  /*55b0*/  SHFL.BFLY P2, R34, R19, R18, R17 ;  /* 0x0c00001213227389 */ /* 0x0000640000040011 */
[----:B01----:R-:W-:Y:S01]  /*55c0*/  ENDCOLLECTIVE ;  /* 0x000000000000791b */ /* 0x003fe20003800000 */
.L_x_29566:
[----:B------:R-:W-:Y:S05]  /*55d0*/  BRA `(.L_x_29567) ;  /* 0xffffffd0001c7947 */ /* 0x000fea000383ffff */
.L_x_29568:
        /* <DEDUP_REMOVED lines=10> */
.L_x_30081:


//--------------------- .nv.global.init           --------------------------
	.section	.nv.global.init,"aw",@progbits
.nv.global.init:
	.type		$str,@object
	.size		$str,($str$1 - $str)
$str:
        /*0000*/ 	.byte	0x66, 0x61, 0x6c, 0x73, 0x65, 0x00
	.type		$str$1,@object
	.size		$str$1,(__unnamed_5 - $str$1)
$str$1:
        /*0006*/ 	.byte	0x2f, 0x74, 0x6d, 0x70, 0x2f, 0x6f, 0x73, 0x73, 0x5f, 0x6b, 0x65, 0x72, 0x6e, 0x65, 0x6c, 0x73
        /*0016*/ 	.byte	0x5f, 0x73, 0x72, 0x63, 0x2f, 0x76, 0x6c, 0x6c, 0x6d, 0x2f, 0x63, 0x73, 0x72, 0x63, 0x2f, 0x61
        /*0026*/ 	.byte	0x74, 0x74, 0x65, 0x6e, 0x74, 0x69, 0x6f, 0x6e, 0x2f, 0x2e, 0x2e, 0x2f, 0x71, 0x75, 0x61, 0x6e
        /*0036*/ 	.byte	0x74, 0x69, 0x7a, 0x61, 0x74, 0x69, 0x6f, 0x6e, 0x2f, 0x77, 0x38, 0x61, 0x38, 0x2f, 0x66, 0x70
        /*0046*/ 	.byte	0x38, 0x2f, 0x6e, 0x76, 0x69, 0x64, 0x69, 0x61, 0x2f, 0x71, 0x75, 0x61, 0x6e, 0x74, 0x5f, 0x75
        /*0056*/ 	.byte	0x74, 0x69, 0x6c, 0x73, 0x2e, 0x63, 0x75, 0x68, 0x00
	.type		__unnamed_5,@object
	.size		__unnamed_5,(__unnamed_14 - __unnamed_5)
__unnamed_5:
        /* <DEDUP_REMOVED lines=9> */
        /*00ef*/ 	.byte	0x46, 0x70, 0x38, 0x45, 0x34, 0x4d, 0x33, 0x5d, 0x00
	.type		__unnamed_14,@object
	.size		__unnamed_14,(__unnamed_15 - __unnamed_14)
__unnamed_14:
        /* <DEDUP_REMOVED lines=10> */
	.type		__unnamed_15,@object
	.size		__unnamed_15,(__unnamed_6 - __unnamed_15)
__unnamed_15:
        /* <DEDUP_REMOVED lines=10> */
	.type		__unnamed_6,@object
	.size		__unnamed_6,(__unnamed_11 - __unnamed_6)
__unnamed_6:
        /* <DEDUP_REMOVED lines=10> */
	.type		__unnamed_11,@object
	.size		__unnamed_11,(__unnamed_1 - __unnamed_11)
__unnamed_11:
        /* <DEDUP_REMOVED lines=10> */
        /*0371*/ 	.byte	0x00
	.type		__unnamed_1,@object
	.size		__unnamed_1,(__unnamed_2 - __unnamed_1)
__unnamed_1:
        /* <DEDUP_REMOVED lines=11> */
	.type		__unnamed_2,@object
	.size		__unnamed_2,(__unnamed_10 - __unnamed_2)
__unnamed_2:
        /* <DEDUP_REMOVED lines=11> */
	.type		__unnamed_10,@object
	.size		__unnamed_10,(__unnamed_17 - __unnamed_10)
__unnamed_10:
        /* <DEDUP_REMOVED lines=11> */
	.type		__unnamed_17,@object
	.size		__unnamed_17,(__unnamed_8 - __unnamed_17)
__unnamed_17:
        /* <DEDUP_REMOVED lines=10> */
        /*05f5*/ 	.byte	0x5d, 0x00
	.type		__unnamed_8,@object
	.size		__unnamed_8,(__unnamed_3 - __unnamed_8)
__unnamed_8:
        /* <DEDUP_REMOVED lines=11> */
	.type		__unnamed_3,@object
	.size		__unnamed_3,(__unnamed_12 - __unnamed_3)
__unnamed_3:
        /* <DEDUP_REMOVED lines=10> */
        /*0739*/ 	.byte	0x33, 0x5d, 0x00
	.type		__unnamed_12,@object
	.size		__unnamed_12,(__unnamed_9 - __unnamed_12)
__unnamed_12:
        /* <DEDUP_REMOVED lines=11> */
	.type		__unnamed_9,@object
	.size		__unnamed_9,(__unnamed_13 - __unnamed_9)
__unnamed_9:
        /* <DEDUP_REMOVED lines=11> */
	.type		__unnamed_13,@object
	.size		__unnamed_13,(__unnamed_4 - __unnamed_13)
__unnamed_13:
        /* <DEDUP_REMOVED lines=11> */
	.type		__unnamed_4,@object
	.size		__unnamed_4,(__unnamed_18 - __unnamed_4)
__unnamed_4:
        /* <DEDUP_REMOVED lines=11> */
	.type		__unnamed_18,@object
	.size		__unnamed_18,(__unnamed_7 - __unnamed_18)
__unnamed_18:
        /* <DEDUP_REMOVED lines=11> */
	.type		__unnamed_7,@object
	.size		__unnamed_7,(__unnamed_16 - __unnamed_7)
__unnamed_7:
        /* <DEDUP_REMOVED lines=10> */
        /*0b23*/ 	.byte	0x3a, 0x6b, 0x46, 0x70, 0x38, 0x45, 0x34, 0x4d, 0x33, 0x5d, 0x00
	.type		__unnamed_16,@object
	.size		__unnamed_16,(.L_15 - __unnamed_16)
__unnamed_16:
        /* <DEDUP_REMOVED lines=11> */
.L_15:


//--------------------- .nv.shared._ZN4vllm25paged_attention_v2_kernelI13__nv_bfloat16hLi256ELi32ELi128ELNS_18Fp8KVCacheDataTypeE2ELb0ELi512EEEvPfS3_PT_PKS4_PKT0_SA_ifPKiSC_iPKfiiiSE_SE_iiiii --------------------------
	.section	.nv.shared._ZN4vllm25paged_attention_v2_kernelI13__nv_bfloat16hLi256ELi32ELi128ELNS_18Fp8KVCacheDataTypeE2ELb0ELi512EEEvPfS3_PT_PKS4_PKT0_SA_ifPKiSC_iPKfiiiSE_SE_iiiii,"aw",@nobits
	.sectionflags	@""
	.align	16
.nv.shared._ZN4vllm25paged_attention_v2_kernelI13__nv_bfloat16hLi256ELi32ELi128ELNS_18Fp8KVCacheDataTypeE2ELb0ELi512EEEvPfS3_PT_PKS4_PKT0_SA_ifPKiSC_iPKfiiiSE_SE_iiiii:
	.zero		1568


//--------------------- .nv.shared.reserved.0     --------------------------
	.section	.nv.shared.reserved.0,"aw",@nobits
	.weak		__nv_reservedSMEM_offset_0_alias
	.size		__nv_reservedSMEM_offset_0_alias, 0, 0
	.other		__nv_reservedSMEM_offset_0_alias,@"STO_CUDA_RESERVED_SHARED STV_DEFAULT"
__nv_reservedSMEM_offset_0_alias:
	.zero		0


//--------------------- .nv.global                --------------------------
	.section	.nv.global,"aw",@nobits
.nv.global:
	.type		_ZN52_INTERNAL_8a674a50_21_paged_attention_v2_cu_fcde414e4cuda3std3__48in_placeE,@object
	.size		_ZN52_INTERNAL_8a674a50_21_paged_attention_v2_cu_fcde414e4cuda3std3__48in_placeE,(_ZN52_INTERNAL_8a674a50_21_paged_attention_v2_cu_fcde414e4cuda3std6ranges3__45__cpo8distanceE - _ZN52_INTERNAL_8a674a50_21_paged_attention_v2_cu_fcde414e4cuda3std3__48in_placeE)
_ZN52_INTERNAL_8a674a50_21_paged_attention_v2_cu_fcde414e4cuda3std3__48in_placeE:
	.zero		1
	.type		_ZN52_INTERNAL_8a674a50_21_paged_attention_v2_cu_fcde414e4cuda3std6ranges3__45__cpo8distanceE,@object
	.size		_ZN52_INTERNAL_8a674a50_21_paged_attention_v2_cu_fcde414e4cuda3std6ranges3__45__cpo8distanceE,(_ZN52_INTERNAL_8a674a50_21_paged_attention_v2_cu_fcde414e4cuda3std3__45__cpo6cbeginE - _ZN52_INTERNAL_8a674a50_21_paged_attention_v2_cu_fcde414e4cuda3std6ranges3__45__cpo8distanceE)
_ZN52_INTERNAL_8a674a50_21_paged_attention_v2_cu_fcde414e4cuda3std6ranges3__45__cpo8distanceE:
	.zero		1
	.type		_ZN52_INTERNAL_8a674a50_21_paged_attention_v2_cu_fcde414e4cuda3std3__45__cpo6cbeginE,@object
	.size		_ZN52_INTERNAL_8a674a50_21_paged_attention_v2_cu_fcde414e4cuda3std3__45__cpo6cbeginE,(_ZN52_INTERNAL_8a674a50_21_paged_attention_v2_cu_fcde414e4cuda3std6ranges3__45__cpo7advanceE - _ZN52_INTERNAL_8a674a50_21_paged_attention_v2_cu_fcde414e4cuda3std3__45__cpo6cbeginE)
_ZN52_INTERNAL_8a674a50_21_paged_attention_v2_cu_fcde414e4cuda3std3__45__cpo6cbeginE:
	.zero		1
	.type		_ZN52_INTERNAL_8a674a50_21_paged_attention_v2_cu_fcde414e4cuda3std6ranges3__45__cpo7advanceE,@object
	.size		_ZN52_INTERNAL_8a674a50_21_paged_attention_v2_cu_fcde414e4cuda3std6ranges3__45__cpo7advanceE,(_ZN52_INTERNAL_8a674a50_21_paged_attention_v2_cu_fcde414e4cuda3std3__45__cpo7crbeginE - _ZN52_INTERNAL_8a674a50_21_paged_attention_v2_cu_fcde414e4cuda3std6ranges3__45__cpo7advanceE)
_ZN52_INTERNAL_8a674a50_21_paged_attention_v2_cu_fcde414e4cuda3std6ranges3__45__cpo7advanceE:
	.zero		1
	.type		_ZN52_INTERNAL_8a674a50_21_paged_attention_v2_cu_fcde414e4cuda3std3__45__cpo7crbeginE,@object
	.size		_ZN52_INTERNAL_8a674a50_21_paged_attention_v2_cu_fcde414e4cuda3std3__45__cpo7crbeginE,(_ZN52_INTERNAL_8a674a50_21_paged_attention_v2_cu_fcde414e4cuda3std6ranges3__45__cpo4dataE - _ZN52_INTERNAL_8a674a50_21_paged_attention_v2_cu_fcde414e4cuda3std3__45__cpo7crbeginE)
_ZN52_INTERNAL_8a674a50_21_paged_attention_v2_cu_fcde414e4cuda3std3__45__cpo7crbeginE:
	.zero		1
	.type		_ZN52_INTERNAL_8a674a50_21_paged_attention_v2_cu_fcde414e4cuda3std6ranges3__45__cpo4dataE,@object
	.size		_ZN52_INTERNAL_8a674a50_21_paged_attention_v2_cu_fcde414e4cuda3std6ranges3__45__cpo4dataE,(_ZN52_INTERNAL_8a674a50_21_paged_attention_v2_cu_fcde414e4cuda3std6ranges3__45__cpo5beginE - _ZN52_INTERNAL_8a674a50_21_paged_attention_v2_cu_fcde414e4cuda3std6ranges3__45__cpo4dataE)
_ZN52_INTERNAL_8a674a50_21_paged_attention_v2_cu_fcde414e4cuda3std6ranges3__45__cpo4dataE:
	.zero		1
	.type		_ZN52_INTERNAL_8a674a50_21_paged_attention_v2_cu_fcde414e4cuda3std6ranges3__45__cpo5beginE,@object
	.size		_ZN52_INTERNAL_8a674a50_21_paged_attention_v2_cu_fcde414e4cuda3std6ranges3__45__cpo5beginE,(_ZN52_INTERNAL_8a674a50_21_paged_attention_v2_cu_fcde414e4cuda3std3__454_GLOBAL__N__8a674a50_21_paged_attention_v2_cu_fcde414e6ignoreE - _ZN52_INTERNAL_8a674a50_21_paged_attention_v2_cu_fcde414e4cuda3std6ranges3__45__cpo5beginE)
_ZN52_INTERNAL_8a674a50_21_paged_attention_v2_cu_fcde414e4cuda3std6ranges3__45__cpo5beginE:
	.zero		1
	.type		_ZN52_INTERNAL_8a674a50_21_paged_attention_v2_cu_fcde414e4cuda3std3__454_GLOBAL__N__8a674a50_21_paged_attention_v2_cu_fcde414e6ignoreE,@object
	.size		_ZN52_INTERNAL_8a674a50_21_paged_attention_v2_cu_fcde414e4cuda3std3__454_GLOBAL__N__8a674a50_21_paged_attention_v2_cu_fcde414e6ignoreE,(_ZN52_INTERNAL_8a674a50_21_paged_attention_v2_cu_fcde414e4cuda3std6ranges3__45__cpo4sizeE - _ZN52_INTERNAL_8a674a50_21_paged_attention_v2_cu_fcde414e4cuda3std3__454_GLOBAL__N__8a674a50_21_paged_attention_v2_cu_fcde414e6ignoreE)
_ZN52_INTERNAL_8a674a50_21_paged_attention_v2_cu_fcde414e4cuda3std3__454_GLOBAL__N__8a674a50_21_paged_attention_v2_cu_fcde414e6ignoreE:
	.zero		1
	.type		_ZN52_INTERNAL_8a674a50_21_paged_attention_v2_cu_fcde414e4cuda3std6ranges3__45__cpo4sizeE,@object
	.size		_ZN52_INTERNAL_8a674a50_21_paged_attention_v2_cu_fcde414e4cuda3std6ranges3__45__cpo4sizeE,(_ZN52_INTERNAL_8a674a50_21_paged_attention_v2_cu_fcde414e4cuda3std3__45__cpo5beginE - _ZN52_INTERNAL_8a674a50_21_paged_attention_v2_cu_fcde414e4cuda3std6ranges3__45__cpo4sizeE)
_ZN52_INTERNAL_8a674a50_21_paged_attention_v2_cu_fcde414e4cuda3std6ranges3__45__cpo4sizeE:
	.zero		1
	.type		_ZN52_INTERNAL_8a674a50_21_paged_attention_v2_cu_fcde414e4cuda3std3__45__cpo5beginE,@object
	.size		_ZN52_INTERNAL_8a674a50_21_paged_attention_v2_cu_fcde414e4cuda3std3__45__cpo5beginE,(_ZN52_INTERNAL_8a674a50_21_paged_attention_v2_cu_fcde414e4cuda3std6ranges3__45__cpo6cbeginE - _ZN52_INTERNAL_8a674a50_21_paged_attention_v2_cu_fcde414e4cuda3std3__45__cpo5beginE)
_ZN52_INTERNAL_8a674a50_21_paged_attention_v2_cu_fcde414e4cuda3std3__45__cpo5beginE:
	.zero		1
	.type		_ZN52_INTERNAL_8a674a50_21_paged_attention_v2_cu_fcde414e4cuda3std6ranges3__45__cpo6cbeginE,@object
	.size		_ZN52_INTERNAL_8a674a50_21_paged_attention_v2_cu_fcde414e4cuda3std6ranges3__45__cpo6cbeginE,(_ZN52_INTERNAL_8a674a50_21_paged_attention_v2_cu_fcde414e4cuda3std3__45__cpo6rbeginE - _ZN52_INTERNAL_8a674a50_21_paged_attention_v2_cu_fcde414e4cuda3std6ranges3__45__cpo6cbeginE)
_ZN52_INTERNAL_8a674a50_21_paged_attention_v2_cu_fcde414e4cuda3std6ranges3__45__cpo6cbeginE:
	.zero		1
	.type		_ZN52_INTERNAL_8a674a50_21_paged_attention_v2_cu_fcde414e4cuda3std3__45__cpo6rbeginE,@object
	.size		_ZN52_INTERNAL_8a674a50_21_paged_attention_v2_cu_fcde414e4cuda3std3__45__cpo6rbeginE,(_ZN52_INTERNAL_8a674a50_21_paged_attention_v2_cu_fcde414e4cuda3std6ranges3__45__cpo4nextE - _ZN52_INTERNAL_8a674a50_21_paged_attention_v2_cu_fcde414e4cuda3std3__45__cpo6rbeginE)
_ZN52_INTERNAL_8a674a50_21_paged_attention_v2_cu_fcde414e4cuda3std3__45__cpo6rbeginE:
	.zero		1
	.type		_ZN52_INTERNAL_8a674a50_21_paged_attention_v2_cu_fcde414e4cuda3std6ranges3__45__cpo4nextE,@object
	.size		_ZN52_INTERNAL_8a674a50_21_paged_attention_v2_cu_fcde414e4cuda3std6ranges3__45__cpo4nextE,(_ZN52_INTERNAL_8a674a50_21_paged_attention_v2_cu_fcde414e4cuda3std6ranges3__45__cpo4swapE - _ZN52_INTERNAL_8a674a50_21_paged_attention_v2_cu_fcde414e4cuda3std6ranges3__45__cpo4nextE)
_ZN52_INTERNAL_8a674a50_21_paged_attention_v2_cu_fcde414e4cuda3std6ranges3__45__cpo4nextE:
	.zero		1
	.type		_ZN52_INTERNAL_8a674a50_21_paged_attention_v2_cu_fcde414e4cuda3std6ranges3__45__cpo4swapE,@object
	.size		_ZN52_INTERNAL_8a674a50_21_paged_attention_v2_cu_fcde414e4cuda3std6ranges3__45__cpo4swapE,(_ZN52_INTERNAL_8a674a50_21_paged_attention_v2_cu_fcde414e4cuda3std3__420unreachable_sentinelE - _ZN52_INTERNAL_8a674a50_21_paged_attention_v2_cu_fcde414e4cuda3std6ranges3__45__cpo4swapE)
_ZN52_INTERNAL_8a674a50_21_paged_attention_v2_cu_fcde414e4cuda3std6ranges3__45__cpo4swapE:
	.zero		1
	.type		_ZN52_INTERNAL_8a674a50_21_paged_attention_v2_cu_fcde414e4cuda3std3__420unreachable_sentinelE,@object
	.size		_ZN52_INTERNAL_8a674a50_21_paged_attention_v2_cu_fcde414e4cuda3std3__420unreachable_sentinelE,(_ZN52_INTERNAL_8a674a50_21_paged_attention_v2_cu_fcde414e6thrust23THRUST_300001_SM_900_NS6system6detail10sequential3seqE - _ZN52_INTERNAL_8a674a50_21_paged_attention_v2_cu_fcde414e4cuda3std3__420unreachable_sentinelE)
_ZN52_INTERNAL_8a674a50_21_paged_attention_v2_cu_fcde414e4cuda3std3__420unreachable_sentinelE:
	.zero		1
	.type		_ZN52_INTERNAL_8a674a50_21_paged_attention_v2_cu_fcde414e6thrust23THRUST_300001_SM_900_NS6system6detail10sequential3seqE,@object
	.size		_ZN52_INTERNAL_8a674a50_21_paged_attention_v2_cu_fcde414e6thrust23THRUST_300001_SM_900_NS6system6detail10sequential3seqE,(_ZN52_INTERNAL_8a674a50_21_paged_attention_v2_cu_fcde414e4cuda3std3__45__cpo4cendE - _ZN52_INTERNAL_8a674a50_21_paged_attention_v2_cu_fcde414e6thrust23THRUST_300001_SM_900_NS6system6detail10sequential3seqE)
_ZN52_INTERNAL_8a674a50_21_paged_attention_v2_cu_fcde414e6thrust23THRUST_300001_SM_900_NS6system6detail10sequential3seqE:
	.zero		1
	.type		_ZN52_INTERNAL_8a674a50_21_paged_attention_v2_cu_fcde414e4cuda3std3__45__cpo4cendE,@object
	.size		_ZN52_INTERNAL_8a674a50_21_paged_attention_v2_cu_fcde414e4cuda3std3__45__cpo4cendE,(_ZN52_INTERNAL_8a674a50_21_paged_attention_v2_cu_fcde414e4cuda3std6ranges3__45__cpo9iter_swapE - _ZN52_INTERNAL_8a674a50_21_paged_attention_v2_cu_fcde414e4cuda3std3__45__cpo4cendE)
_ZN52_INTERNAL_8a674a50_21_paged_attention_v2_cu_fcde414e4cuda3std3__45__cpo4cendE:
	.zero		1
	.type		_ZN52_INTERNAL_8a674a50_21_paged_attention_v2_cu_fcde414e4cuda3std6ranges3__45__cpo9iter_swapE,@object
	.size		_ZN52_INTERNAL_8a674a50_21_paged_attention_v2_cu_fcde414e4cuda3std6ranges3__45__cpo9iter_swapE,(_ZN52_INTERNAL_8a674a50_21_paged_attention_v2_cu_fcde414e4cuda3std3__45__cpo5crendE - _ZN52_INTERNAL_8a674a50_21_paged_attention_v2_cu_fcde414e4cuda3std6ranges3__45__cpo9iter_swapE)
_ZN52_INTERNAL_8a674a50_21_paged_attention_v2_cu_fcde414e4cuda3std6ranges3__45__cpo9iter_swapE:
	.zero		1
	.type		_ZN52_INTERNAL_8a674a50_21_paged_attention_v2_cu_fcde414e4cuda3std3__45__cpo5crendE,@object
	.size		_ZN52_INTERNAL_8a674a50_21_paged_attention_v2_cu_fcde414e4cuda3std3__45__cpo5crendE,(_ZN52_INTERNAL_8a674a50_21_paged_attention_v2_cu_fcde414e4cuda3std6ranges3__45__cpo5cdataE - _ZN52_INTERNAL_8a674a50_21_paged_attention_v2_cu_fcde414e4cuda3std3__45__cpo5crendE)
_ZN52_INTERNAL_8a674a50_21_paged_attention_v2_cu_fcde414e4cuda3std3__45__cpo5crendE:
	.zero		1
	.type		_ZN52_INTERNAL_8a674a50_21_paged_attention_v2_cu_fcde414e4cuda3std6ranges3__45__cpo5cdataE,@object
	.size		_ZN52_INTERNAL_8a674a50_21_paged_attention_v2_cu_fcde414e4cuda3std6ranges3__45__cpo5cdataE,(_ZN52_INTERNAL_8a674a50_21_paged_attention_v2_cu_fcde414e4cuda3std6ranges3__45__cpo3endE - _ZN52_INTERNAL_8a674a50_21_paged_attention_v2_cu_fcde414e4cuda3std6ranges3__45__cpo5cdataE)
_ZN52_INTERNAL_8a674a50_21_paged_attention_v2_cu_fcde414e4cuda3std6ranges3__45__cpo5cdataE:
	.zero		1
	.type		_ZN52_INTERNAL_8a674a50_21_paged_attention_v2_cu_fcde414e4cuda3std6ranges3__45__cpo3endE,@object
	.size		_ZN52_INTERNAL_8a674a50_21_paged_attention_v2_cu_fcde414e4cuda3std6ranges3__45__cpo3endE,(_ZN52_INTERNAL_8a674a50_21_paged_attention_v2_cu_fcde414e4cuda3std3__419piecewise_constructE - _ZN52_INTERNAL_8a674a50_21_paged_attention_v2_cu_fcde414e4cuda3std6ranges3__45__cpo3endE)
_ZN52_INTERNAL_8a674a50_21_paged_attention_v2_cu_fcde414e4cuda3std6ranges3__45__cpo3endE:
	.zero		1
	.type		_ZN52_INTERNAL_8a674a50_21_paged_attention_v2_cu_fcde414e4cuda3std3__419piecewise_constructE,@object
	.size		_ZN52_INTERNAL_8a674a50_21_paged_attention_v2_cu_fcde414e4cuda3std3__419piecewise_constructE,(_ZN52_INTERNAL_8a674a50_21_paged_attention_v2_cu_fcde414e4cuda3std6ranges3__45__cpo5ssizeE - _ZN52_INTERNAL_8a674a50_21_paged_attention_v2_cu_fcde414e4cuda3std3__419piecewise_constructE)
_ZN52_INTERNAL_8a674a50_21_paged_attention_v2_cu_fcde414e4cuda3std3__419piecewise_constructE:
	.zero		1
	.type		_ZN52_INTERNAL_8a674a50_21_paged_attention_v2_cu_fcde414e4cuda3std6ranges3__45__cpo5ssizeE,@object
	.size		_ZN52_INTERNAL_8a674a50_21_paged_attention_v2_cu_fcde414e4cuda3std6ranges3__45__cpo5ssizeE,(_ZN52_INTERNAL_8a674a50_21_paged_attention_v2_cu_fcde414e4cuda3std3__45__cpo3endE - _ZN52_INTERNAL_8a674a50_21_paged_attention_v2_cu_fcde414e4cuda3std6ranges3__45__cpo5ssizeE)
_ZN52_INTERNAL_8a674a50_21_paged_attention_v2_cu_fcde414e4cuda3std6ranges3__45__cpo5ssizeE:
	.zero		1
	.type		_ZN52_INTERNAL_8a674a50_21_paged_attention_v2_cu_fcde414e4cuda3std3__45__cpo3endE,@object
	.size		_ZN52_INTERNAL_8a674a50_21_paged_attention_v2_cu_fcde414e4cuda3std3__45__cpo3endE,(_ZN52_INTERNAL_8a674a50_21_paged_attention_v2_cu_fcde414e4cuda3std6ranges3__45__cpo4cendE - _ZN52_INTERNAL_8a674a50_21_paged_attention_v2_cu_fcde414e4cuda3std3__45__cpo3endE)
_ZN52_INTERNAL_8a674a50_21_paged_attention_v2_cu_fcde414e4cuda3std3__45__cpo3endE:
	.zero		1
	.type		_ZN52_INTERNAL_8a674a50_21_paged_attention_v2_cu_fcde414e4cuda3std6ranges3__45__cpo4cendE,@object
	.size		_ZN52_INTERNAL_8a674a50_21_paged_attention_v2_cu_fcde414e4cuda3std6ranges3__45__cpo4cendE,(_ZN52_INTERNAL_8a674a50_21_paged_attention_v2_cu_fcde414e4cuda3std3__45__cpo4rendE - _ZN52_INTERNAL_8a674a50_21_paged_attention_v2_cu_fcde414e4cuda3std6ranges3__45__cpo4cendE)
_ZN52_INTERNAL_8a674a50_21_paged_attention_v2_cu_fcde414e4cuda3std6ranges3__45__cpo4cendE:
	.zero		1
	.type		_ZN52_INTERNAL_8a674a50_21_paged_attention_v2_cu_fcde414e4cuda3std3__45__cpo4rendE,@object
	.size		_ZN52_INTERNAL_8a674a50_21_paged_attention_v2_cu_fcde414e4cuda3std3__45__cpo4rendE,(_ZN52_INTERNAL_8a674a50_21_paged_attention_v2_cu_fcde414e4cuda3std6ranges3__45__cpo4prevE - _ZN52_INTERNAL_8a674a50_21_paged_attention_v2_cu_fcde414e4cuda3std3__45__cpo4rendE)
_ZN52_INTERNAL_8a674a50_21_paged_attention_v2_cu_fcde414e4cuda3std3__45__cpo4rendE:
	.zero		1
	.type		_ZN52_INTERNAL_8a674a50_21_paged_attention_v2_cu_fcde414e4cuda3std6ranges3__45__cpo4prevE,@object
	.size		_ZN52_INTERNAL_8a674a50_21_paged_attention_v2_cu_fcde414e4cuda3std6ranges3__45__cpo4prevE,(_ZN52_INTERNAL_8a674a50_21_paged_attention_v2_cu_fcde414e4cuda3std6ranges3__45__cpo9iter_moveE - _ZN52_INTERNAL_8a674a50_21_paged_attention_v2_cu_fcde414e4cuda3std6ranges3__45__cpo4prevE)
_ZN52_INTERNAL_8a674a50_21_paged_attention_v2_cu_fcde414e4cuda3std6ranges3__45__cpo4prevE:
	.zero		1
	.type		_ZN52_INTERNAL_8a674a50_21_paged_attention_v2_cu_fcde414e4cuda3std6ranges3__45__cpo9iter_moveE,@object
	.size		_ZN52_INTERNAL_8a674a50_21_paged_attention_v2_cu_fcde414e4cuda3std6ranges3__45__cpo9iter_moveE,(.L_31 - _ZN52_INTERNAL_8a674a50_21_paged_attention_v2_cu_fcde414e4cuda3std6ranges3__45__cpo9iter_moveE)
_ZN52_INTERNAL_8a674a50_21_paged_attention_v2_cu_fcde414e4cuda3std6ranges3__45__cpo9iter_moveE:
	.zero		1
.L_31:


//--------------------- .nv.shared._ZN4vllm25paged_attention_v2_kernelI13__nv_bfloat16hLi192ELi32ELi128ELNS_18Fp8KVCacheDataTypeE2ELb0ELi512EEEvPfS3_PT_PKS4_PKT0_SA_ifPKiSC_iPKfiiiSE_SE_iiiii --------------------------
	.section	.nv.shared._ZN4vllm25paged_attention_v2_kernelI13__nv_bfloat16hLi192ELi32ELi128ELNS_18Fp8KVCacheDataTypeE2ELb0ELi512EEEvPfS3_PT_PKS4_PKT0_SA_ifPKiSC_iPKfiiiSE_SE_iiiii,"aw",@nobits
	.sectionflags	@""
	.align	16
.nv.shared._ZN4vllm25paged_attention_v2_kernelI13__nv_bfloat16hLi192ELi32ELi128ELNS_18Fp8KVCacheDataTypeE2ELb0ELi512EEEvPfS3_PT_PKS4_PKT0_SA_ifPKiSC_iPKfiiiSE_SE_iiiii:
	.zero		1440


//--------------------- .nv.shared._ZN4vllm25paged_attention_v2_kernelI13__nv_bfloat16hLi128ELi32ELi128ELNS_18Fp8KVCacheDataTypeE2ELb0ELi512EEEvPfS3_PT_PKS4_PKT0_SA_ifPKiSC_iPKfiiiSE_SE_iiiii --------------------------
	.section	.nv.shared._ZN4vllm25paged_attention_v2_kernelI13__nv_bfloat16hLi128ELi32ELi128ELNS_18Fp8KVCacheDataTypeE2ELb0ELi512EEEvPfS3_PT_PKS4_PKT0_SA_ifPKiSC_iPKfiiiSE_SE_iiiii,"aw",@nobits
	.sectionflags	@""
	.align	16
.nv.shared._ZN4vllm25paged_attention_v2_kernelI13__nv_bfloat16hLi128ELi32ELi128ELNS_18Fp8KVCacheDataTypeE2ELb0ELi512EEEvPfS3_PT_PKS4_PKT0_SA_ifPKiSC_iPKfiiiSE_SE_iiiii:
	.zero		1312


//--------------------- .nv.shared._ZN4vllm25paged_attention_v2_kernelI13__nv_bfloat16hLi120ELi32ELi128ELNS_18Fp8KVCacheDataTypeE2ELb0ELi512EEEvPfS3_PT_PKS4_PKT0_SA_ifPKiSC_iPKfiiiSE_SE_iiiii --------------------------
	.section	.nv.shared._ZN4vllm25paged_attention_v2_kernelI13__nv_bfloat16hLi120ELi32ELi128ELNS_18Fp8KVCacheDataTypeE2ELb0ELi512EEEvPfS3_PT_PKS4_PKT0_SA_ifPKiSC_iPKfiiiSE_SE_iiiii,"aw",@nobits
	.sectionflags	@""
	.align	16
.nv.shared._ZN4vllm25paged_attention_v2_kernelI13__nv_bfloat16hLi120ELi32ELi128ELNS_18Fp8KVCacheDataTypeE2ELb0ELi512EEEvPfS3_PT_PKS4_PKT0_SA_ifPKiSC_iPKfiiiSE_SE_iiiii:
	.zero		1296


//--------------------- .nv.shared._ZN4vllm25paged_attention_v2_kernelI13__nv_bfloat16hLi112ELi32ELi128ELNS_18Fp8KVCacheDataTypeE2ELb0ELi512EEEvPfS3_PT_PKS4_PKT0_SA_ifPKiSC_iPKfiiiSE_SE_iiiii --------------------------
	.section	.nv.shared._ZN4vllm25paged_attention_v2_kernelI13__nv_bfloat16hLi112ELi32ELi128ELNS_18Fp8KVCacheDataTypeE2ELb0ELi512EEEvPfS3_PT_PKS4_PKT0_SA_ifPKiSC_iPKfiiiSE_SE_iiiii,"aw",@nobits
	.sectionflags	@""
	.align	16
.nv.shared._ZN4vllm25paged_attention_v2_kernelI13__nv_bfloat16hLi112ELi32ELi128ELNS_18Fp8KVCacheDataTypeE2ELb0ELi512EEEvPfS3_PT_PKS4_PKT0_SA_ifPKiSC_iPKfiiiSE_SE_iiiii:
	.zero		1280


//--------------------- .nv.shared._ZN4vllm25paged_attention_v2_kernelI13__nv_bfloat16hLi96ELi32ELi128ELNS_18Fp8KVCacheDataTypeE2ELb0ELi512EEEvPfS3_PT_PKS4_PKT0_SA_ifPKiSC_iPKfiiiSE_SE_iiiii --------------------------
	.section	.nv.shared._ZN4vllm25paged_attention_v2_kernelI13__nv_bfloat16hLi96ELi32ELi128ELNS_18Fp8KVCacheDataTypeE2ELb0ELi512EEEvPfS3_PT_PKS4_PKT0_SA_ifPKiSC_iPKfiiiSE_SE_iiiii,"aw",@nobits
	.sectionflags	@""
	.align	16
.nv.shared._ZN4vllm25paged_attention_v2_kernelI13__nv_bfloat16hLi96ELi32ELi128ELNS_18Fp8KVCacheDataTypeE2ELb0ELi512EEEvPfS3_PT_PKS4_PKT0_SA_ifPKiSC_iPKfiiiSE_SE_iiiii:
	.zero		1248


//--------------------- .nv.shared._ZN4vllm25paged_attention_v2_kernelI13__nv_bfloat16hLi80ELi32ELi128ELNS_18Fp8KVCacheDataTypeE2ELb0ELi512EEEvPfS3_PT_PKS4_PKT0_SA_ifPKiSC_iPKfiiiSE_SE_iiiii --------------------------
	.section	.nv.shared._ZN4vllm25paged_attention_v2_kernelI13__nv_bfloat16hLi80ELi32ELi128ELNS_18Fp8KVCacheDataTypeE2ELb0ELi512EEEvPfS3_PT_PKS4_PKT0_SA_ifPKiSC_iPKfiiiSE_SE_iiiii,"aw",@nobits
	.sectionflags	@""
	.align	16
.nv.shared._ZN4vllm25paged_attention_v2_kernelI13__nv_bfloat16hLi80ELi32ELi128ELNS_18Fp8KVCacheDataTypeE2ELb0ELi512EEEvPfS3_PT_PKS4_PKT0_SA_ifPKiSC_iPKfiiiSE_SE_iiiii:
	.zero		1216


//--------------------- .nv.shared._ZN4vllm25paged_attention_v2_kernelI13__nv_bfloat16hLi64ELi32ELi128ELNS_18Fp8KVCacheDataTypeE2ELb0ELi512EEEvPfS3_PT_PKS4_PKT0_SA_ifPKiSC_iPKfiiiSE_SE_iiiii --------------------------
	.section	.nv.shared._ZN4vllm25paged_attention_v2_kernelI13__nv_bfloat16hLi64ELi32ELi128ELNS_18Fp8KVCacheDataTypeE2ELb0ELi512EEEvPfS3_PT_PKS4_PKT0_SA_ifPKiSC_iPKfiiiSE_SE_iiiii,"aw",@nobits
	.sectionflags	@""
	.align	16
.nv.shared._ZN4vllm25paged_attention_v2_kernelI13__nv_bfloat16hLi64ELi32ELi128ELNS_18Fp8KVCacheDataTypeE2ELb0ELi512EEEvPfS3_PT_PKS4_PKT0_SA_ifPKiSC_iPKfiiiSE_SE_iiiii:
	.zero		1184


//--------------------- .nv.shared._ZN4vllm25paged_attention_v2_kernelI13__nv_bfloat16hLi32ELi32ELi128ELNS_18Fp8KVCacheDataTypeE2ELb0ELi512EEEvPfS3_PT_PKS4_PKT0_SA_ifPKiSC_iPKfiiiSE_SE_iiiii --------------------------
	.section	.nv.shared._ZN4vllm25paged_attention_v2_kernelI13__nv_bfloat16hLi32ELi32ELi128ELNS_18Fp8KVCacheDataTypeE2ELb0ELi512EEEvPfS3_PT_PKS4_PKT0_SA_ifPKiSC_iPKfiiiSE_SE_iiiii,"aw",@nobits
	.sectionflags	@""
	.align	16
.nv.shared._ZN4vllm25paged_attention_v2_kernelI13__nv_bfloat16hLi32ELi32ELi128ELNS_18Fp8KVCacheDataTypeE2ELb0ELi512EEEvPfS3_PT_PKS4_PKT0_SA_ifPKiSC_iPKfiiiSE_SE_iiiii:
	.zero		1120


//--------------------- .nv.shared._ZN4vllm25paged_attention_v2_kernelI13__nv_bfloat16hLi256ELi32ELi128ELNS_18Fp8KVCacheDataTypeE2ELb1ELi512EEEvPfS3_PT_PKS4_PKT0_SA_ifPKiSC_iPKfiiiSE_SE_iiiii --------------------------
	.section	.nv.shared._ZN4vllm25paged_attention_v2_kernelI13__nv_bfloat16hLi256ELi32ELi128ELNS_18Fp8KVCacheDataTypeE2ELb1ELi512EEEvPfS3_PT_PKS4_PKT0_SA_ifPKiSC_iPKfiiiSE_SE_iiiii,"aw",@nobits
	.sectionflags	@""
	.align	16
.nv.shared._ZN4vllm25paged_attention_v2_kernelI13__nv_bfloat16hLi256ELi32ELi128ELNS_18Fp8KVCacheDataTypeE2ELb1ELi512EEEvPfS3_PT_PKS4_PKT0_SA_ifPKiSC_iPKfiiiSE_SE_iiiii:
	.zero		1568


//--------------------- .nv.shared._ZN4vllm25paged_attention_v2_kernelI13__nv_bfloat16hLi192ELi32ELi128ELNS_18Fp8KVCacheDataTypeE2ELb1ELi512EEEvPfS3_PT_PKS4_PKT0_SA_ifPKiSC_iPKfiiiSE_SE_iiiii --------------------------
	.section	.nv.shared._ZN4vllm25paged_attention_v2_kernelI13__nv_bfloat16hLi192ELi32ELi128ELNS_18Fp8KVCacheDataTypeE2ELb1ELi512EEEvPfS3_PT_PKS4_PKT0_SA_ifPKiSC_iPKfiiiSE_SE_iiiii,"aw",@nobits
	.sectionflags	@""
	.align	16
.nv.shared._ZN4vllm25paged_attention_v2_kernelI13__nv_bfloat16hLi192ELi32ELi128ELNS_18Fp8KVCacheDataTypeE2ELb1ELi512EEEvPfS3_PT_PKS4_PKT0_SA_ifPKiSC_iPKfiiiSE_SE_iiiii:
	.zero		1440


//--------------------- .nv.shared._ZN4vllm25paged_attention_v2_kernelI13__nv_bfloat16hLi128ELi32ELi128ELNS_18Fp8KVCacheDataTypeE2ELb1ELi512EEEvPfS3_PT_PKS4_PKT0_SA_ifPKiSC_iPKfiiiSE_SE_iiiii --------------------------
	.section	.nv.shared._ZN4vllm25paged_attention_v2_kernelI13__nv_bfloat16hLi128ELi32ELi128ELNS_18Fp8KVCacheDataTypeE2ELb1ELi512EEEvPfS3_PT_PKS4_PKT0_SA_ifPKiSC_iPKfiiiSE_SE_iiiii,"aw",@nobits
	.sectionflags	@""
	.align	16
.nv.shared._ZN4vllm25paged_attention_v2_kernelI13__nv_bfloat16hLi128ELi32ELi128ELNS_18Fp8KVCacheDataTypeE2ELb1ELi512EEEvPfS3_PT_PKS4_PKT0_SA_ifPKiSC_iPKfiiiSE_SE_iiiii:
	.zero		1312


//--------------------- .nv.shared._ZN4vllm25paged_attention_v2_kernelI13__nv_bfloat16hLi120ELi32ELi128ELNS_18Fp8KVCacheDataTypeE2ELb1ELi512EEEvPfS3_PT_PKS4_PKT0_SA_ifPKiSC_iPKfiiiSE_SE_iiiii --------------------------
	.section	.nv.shared._ZN4vllm25paged_attention_v2_kernelI13__nv_bfloat16hLi120ELi32ELi128ELNS_18Fp8KVCacheDataTypeE2ELb1ELi512EEEvPfS3_PT_PKS4_PKT0_SA_ifPKiSC_iPKfiiiSE_SE_iiiii,"aw",@nobits
	.sectionflags	@""
	.align	16
.nv.shared._ZN4vllm25paged_attention_v2_kernelI13__nv_bfloat16hLi120ELi32ELi128ELNS_18Fp8KVCacheDataTypeE2ELb1ELi512EEEvPfS3_PT_PKS4_PKT0_SA_ifPKiSC_iPKfiiiSE_SE_iiiii:
	.zero		1296


//--------------------- .nv.shared._ZN4vllm25paged_attention_v2_kernelI13__nv_bfloat16hLi112ELi32ELi128ELNS_18Fp8KVCacheDataTypeE2ELb1ELi512EEEvPfS3_PT_PKS4_PKT0_SA_ifPKiSC_iPKfiiiSE_SE_iiiii --------------------------
	.section	.nv.shared._ZN4vllm25paged_attention_v2_kernelI13__nv_bfloat16hLi112ELi32ELi128ELNS_18Fp8KVCacheDataTypeE2ELb1ELi512EEEvPfS3_PT_PKS4_PKT0_SA_ifPKiSC_iPKfiiiSE_SE_iiiii,"aw",@nobits
	.sectionflags	@""
	.align	16
.nv.shared._ZN4vllm25paged_attention_v2_kernelI13__nv_bfloat16hLi112ELi32ELi128ELNS_18Fp8KVCacheDataTypeE2ELb1ELi512EEEvPfS3_PT_PKS4_PKT0_SA_ifPKiSC_iPKfiiiSE_SE_iiiii:
	.zero		1280


//--------------------- .nv.shared._ZN4vllm25paged_attention_v2_kernelI13__nv_bfloat16hLi96ELi32ELi128ELNS_18Fp8KVCacheDataTypeE2ELb1ELi512EEEvPfS3_PT_PKS4_PKT0_SA_ifPKiSC_iPKfiiiSE_SE_iiiii --------------------------
	.section	.nv.shared._ZN4vllm25paged_attention_v2_kernelI13__nv_bfloat16hLi96ELi32ELi128ELNS_18Fp8KVCacheDataTypeE2ELb1ELi512EEEvPfS3_PT_PKS4_PKT0_SA_ifPKiSC_iPKfiiiSE_SE_iiiii,"aw",@nobits
	.sectionflags	@""
	.align	16
.nv.shared._ZN4vllm25paged_attention_v2_kernelI13__nv_bfloat16hLi96ELi32ELi128ELNS_18Fp8KVCacheDataTypeE2ELb1ELi512EEEvPfS3_PT_PKS4_PKT0_SA_ifPKiSC_iPKfiiiSE_SE_iiiii:
	.zero		1248


//--------------------- .nv.shared._ZN4vllm25paged_attention_v2_kernelI13__nv_bfloat16hLi80ELi32ELi128ELNS_18Fp8KVCacheDataTypeE2ELb1ELi512EEEvPfS3_PT_PKS4_PKT0_SA_ifPKiSC_iPKfiiiSE_SE_iiiii --------------------------
	.section	.nv.shared._ZN4vllm25paged_attention_v2_kernelI13__nv_bfloat16hLi80ELi32ELi128ELNS_18Fp8KVCacheDataTypeE2ELb1ELi512EEEvPfS3_PT_PKS4_PKT0_SA_ifPKiSC_iPKfiiiSE_SE_iiiii,"aw",@nobits
	.sectionflags	@""
	.align	16
.nv.shared._ZN4vllm25paged_attention_v2_kernelI13__nv_bfloat16hLi80ELi32ELi128ELNS_18Fp8KVCacheDataTypeE2ELb1ELi512EEEvPfS3_PT_PKS4_PKT0_SA_ifPKiSC_iPKfiiiSE_SE_iiiii:
	.zero		1216


//--------------------- .nv.shared._ZN4vllm25paged_attention_v2_kernelI13__nv_bfloat16hLi64ELi32ELi128ELNS_18Fp8KVCacheDataTypeE2ELb1ELi512EEEvPfS3_PT_PKS4_PKT0_SA_ifPKiSC_iPKfiiiSE_SE_iiiii --------------------------
	.section	.nv.shared._ZN4vllm25paged_attention_v2_kernelI13__nv_bfloat16hLi64ELi32ELi128ELNS_18Fp8KVCacheDataTypeE2ELb1ELi512EEEvPfS3_PT_PKS4_PKT0_SA_ifPKiSC_iPKfiiiSE_SE_iiiii,"aw",@nobits
	.sectionflags	@""
	.align	16
.nv.shared._ZN4vllm25paged_attention_v2_kernelI13__nv_bfloat16hLi64ELi32ELi128ELNS_18Fp8KVCacheDataTypeE2ELb1ELi512EEEvPfS3_PT_PKS4_PKT0_SA_ifPKiSC_iPKfiiiSE_SE_iiiii:
	.zero		1184


//--------------------- .nv.shared._ZN4vllm25paged_attention_v2_kernelI13__nv_bfloat16hLi32ELi32ELi128ELNS_18Fp8KVCacheDataTypeE2ELb1ELi512EEEvPfS3_PT_PKS4_PKT0_SA_ifPKiSC_iPKfiiiSE_SE_iiiii --------------------------
	.section	.nv.shared._ZN4vllm25paged_attention_v2_kernelI13__nv_bfloat16hLi32ELi32ELi128ELNS_18Fp8KVCacheDataTypeE2ELb1ELi512EEEvPfS3_PT_PKS4_PKT0_SA_ifPKiSC_iPKfiiiSE_SE_iiiii,"aw",@nobits
	.sectionflags	@""
	.align	16
.nv.shared._ZN4vllm25paged_attention_v2_kernelI13__nv_bfloat16hLi32ELi32ELi128ELNS_18Fp8KVCacheDataTypeE2ELb1ELi512EEEvPfS3_PT_PKS4_PKT0_SA_ifPKiSC_iPKfiiiSE_SE_iiiii:
	.zero		1120


//--------------------- .nv.shared._ZN4vllm25paged_attention_v2_kernelI13__nv_bfloat16hLi256ELi16ELi128ELNS_18Fp8KVCacheDataTypeE2ELb0ELi512EEEvPfS3_PT_PKS4_PKT0_SA_ifPKiSC_iPKfiiiSE_SE_iiiii --------------------------
	.section	.nv.shared._ZN4vllm25paged_attention_v2_kernelI13__nv_bfloat16hLi256ELi16ELi128ELNS_18Fp8KVCacheDataTypeE2ELb0ELi512EEEvPfS3_PT_PKS4_PKT0_SA_ifPKiSC_iPKfiiiSE_SE_iiiii,"aw",@nobits
	.sectionflags	@""
	.align	16
.nv.shared._ZN4vllm25paged_attention_v2_kernelI13__nv_bfloat16hLi256ELi16ELi128ELNS_18Fp8KVCacheDataTypeE2ELb0ELi512EEEvPfS3_PT_PKS4_PKT0_SA_ifPKiSC_iPKfiiiSE_SE_iiiii:
	.zero		1568


//--------------------- .nv.shared._ZN4vllm25paged_attention_v2_kernelI13__nv_bfloat16hLi192ELi16ELi128ELNS_18Fp8KVCacheDataTypeE2ELb0ELi512EEEvPfS3_PT_PKS4_PKT0_SA_ifPKiSC_iPKfiiiSE_SE_iiiii --------------------------
	.section	.nv.shared._ZN4vllm25paged_attention_v2_kernelI13__nv_bfloat16hLi192ELi16ELi128ELNS_18Fp8KVCacheDataTypeE2ELb0ELi512EEEvPfS3_PT_PKS4_PKT0_SA_ifPKiSC_iPKfiiiSE_SE_iiiii,"aw",@nobits
	.sectionflags	@""
	.align	16
.nv.shared._ZN4vllm25paged_attention_v2_kernelI13__nv_bfloat16hLi192ELi16ELi128ELNS_18Fp8KVCacheDataTypeE2ELb0ELi512EEEvPfS3_PT_PKS4_PKT0_SA_ifPKiSC_iPKfiiiSE_SE_iiiii:
	.zero		1440


//--------------------- .nv.shared._ZN4vllm25paged_attention_v2_kernelI13__nv_bfloat16hLi128ELi16ELi128ELNS_18Fp8KVCacheDataTypeE2ELb0ELi512EEEvPfS3_PT_PKS4_PKT0_SA_ifPKiSC_iPKfiiiSE_SE_iiiii --------------------------
	.section	.nv.shared._ZN4vllm25paged_attention_v2_kernelI13__nv_bfloat16hLi128ELi16ELi128ELNS_18Fp8KVCacheDataTypeE2ELb0ELi512EEEvPfS3_PT_PKS4_PKT0_SA_ifPKiSC_iPKfiiiSE_SE_iiiii,"aw",@nobits
	.sectionflags	@""
	.align	16
.nv.shared._ZN4vllm25paged_attention_v2_kernelI13__nv_bfloat16hLi128ELi16ELi128ELNS_18Fp8KVCacheDataTypeE2ELb0ELi512EEEvPfS3_PT_PKS4_PKT0_SA_ifPKiSC_iPKfiiiSE_SE_iiiii:
	.zero		1312


//--------------------- .nv.shared._ZN4vllm25paged_attention_v2_kernelI13__nv_bfloat16hLi120ELi16ELi128ELNS_18Fp8KVCacheDataTypeE2ELb0ELi512EEEvPfS3_PT_PKS4_PKT0_SA_ifPKiSC_iPKfiiiSE_SE_iiiii --------------------------
	.section	.nv.shared._ZN4vllm25paged_attention_v2_kernelI13__nv_bfloat16hLi120ELi16ELi128ELNS_18Fp8KVCacheDataTypeE2ELb0ELi512EEEvPfS3_PT_PKS4_PKT0_SA_ifPKiSC_iPKfiiiSE_SE_iiiii,"aw",@nobits
	.sectionflags	@""
	.align	16
.nv.shared._ZN4vllm25paged_attention_v2_kernelI13__nv_bfloat16hLi120ELi16ELi128ELNS_18Fp8KVCacheDataTypeE2ELb0ELi512EEEvPfS3_PT_PKS4_PKT0_SA_ifPKiSC_iPKfiiiSE_SE_iiiii:
	.zero		1296


//--------------------- .nv.shared._ZN4vllm25paged_attention_v2_kernelI13__nv_bfloat16hLi112ELi16ELi128ELNS_18Fp8KVCacheDataTypeE2ELb0ELi512EEEvPfS3_PT_PKS4_PKT0_SA_ifPKiSC_iPKfiiiSE_SE_iiiii --------------------------
	.section	.nv.shared._ZN4vllm25paged_attention_v2_kernelI13__nv_bfloat16hLi112ELi16ELi128ELNS_18Fp8KVCacheDataTypeE2ELb0ELi512EEEvPfS3_PT_PKS4_PKT0_SA_ifPKiSC_iPKfiiiSE_SE_iiiii,"aw",@nobits
	.sectionflags	@""
	.align	16
.nv.shared._ZN4vllm25paged_attention_v2_kernelI13__nv_bfloat16hLi112ELi16ELi128ELNS_18Fp8KVCacheDataTypeE2ELb0ELi512EEEvPfS3_PT_PKS4_PKT0_SA_ifPKiSC_iPKfiiiSE_SE_iiiii:
	.zero		1280


//--------------------- .nv.shared._ZN4vllm25paged_attention_v2_kernelI13__nv_bfloat16hLi96ELi16ELi128ELNS_18Fp8KVCacheDataTypeE2ELb0ELi512EEEvPfS3_PT_PKS4_PKT0_SA_ifPKiSC_iPKfiiiSE_SE_iiiii --------------------------
	.section	.nv.shared._ZN4vllm25paged_attention_v2_kernelI13__nv_bfloat16hLi96ELi16ELi128ELNS_18Fp8KVCacheDataTypeE2ELb0ELi512EEEvPfS3_PT_PKS4_PKT0_SA_ifPKiSC_iPKfiiiSE_SE_iiiii,"aw",@nobits
	.sectionflags	@""
	.align	16
.nv.shared._ZN4vllm25paged_attention_v2_kernelI13__nv_bfloat16hLi96ELi16ELi128ELNS_18Fp8KVCacheDataTypeE2ELb0ELi512EEEvPfS3_PT_PKS4_PKT0_SA_ifPKiSC_iPKfiiiSE_SE_iiiii:
	.zero		1248


//--------------------- .nv.shared._ZN4vllm25paged_attention_v2_kernelI13__nv_bfloat16hLi80ELi16ELi128ELNS_18Fp8KVCacheDataTypeE2ELb0ELi512EEEvPfS3_PT_PKS4_PKT0_SA_ifPKiSC_iPKfiiiSE_SE_iiiii --------------------------
	.section	.nv.shared._ZN4vllm25paged_attention_v2_kernelI13__nv_bfloat16hLi80ELi16ELi128ELNS_18Fp8KVCacheDataTypeE2ELb0ELi512EEEvPfS3_PT_PKS4_PKT0_SA_ifPKiSC_iPKfiiiSE_SE_iiiii,"aw",@nobits
	.sectionflags	@""
	.align	16
.nv.shared._ZN4vllm25paged_attention_v2_kernelI13__nv_bfloat16hLi80ELi16ELi128ELNS_18Fp8KVCacheDataTypeE2ELb0ELi512EEEvPfS3_PT_PKS4_PKT0_SA_ifPKiSC_iPKfiiiSE_SE_iiiii:
	.zero		1216


//--------------------- .nv.shared._ZN4vllm25paged_attention_v2_kernelI13__nv_bfloat16hLi64ELi16ELi128ELNS_18Fp8KVCacheDataTypeE2ELb0ELi512EEEvPfS3_PT_PKS4_PKT0_SA_ifPKiSC_iPKfiiiSE_SE_iiiii --------------------------
	.section	.nv.shared._ZN4vllm25paged_attention_v2_kernelI13__nv_bfloat16hLi64ELi16ELi128ELNS_18Fp8KVCacheDataTypeE2ELb0ELi512EEEvPfS3_PT_PKS4_PKT0_SA_ifPKiSC_iPKfiiiSE_SE_iiiii,"aw",@nobits
	.sectionflags	@""
	.align	16
.nv.shared._ZN4vllm25paged_attention_v2_kernelI13__nv_bfloat16hLi64ELi16ELi128ELNS_18Fp8KVCacheDataTypeE2ELb0ELi512EEEvPfS3_PT_PKS4_PKT0_SA_ifPKiSC_iPKfiiiSE_SE_iiiii:
	.zero		1184


//--------------------- .nv.shared._ZN4vllm25paged_attention_v2_kernelI13__nv_bfloat16hLi32ELi16ELi128ELNS_18Fp8KVCacheDataTypeE2ELb0ELi512EEEvPfS3_PT_PKS4_PKT0_SA_ifPKiSC_iPKfiiiSE_SE_iiiii --------------------------
	.section	.nv.shared._ZN4vllm25paged_attention_v2_kernelI13__nv_bfloat16hLi32ELi16ELi128ELNS_18Fp8KVCacheDataTypeE2ELb0ELi512EEEvPfS3_PT_PKS4_PKT0_SA_ifPKiSC_iPKfiiiSE_SE_iiiii,"aw",@nobits
	.sectionflags	@""
	.align	16
.nv.shared._ZN4vllm25paged_attention_v2_kernelI13__nv_bfloat16hLi32ELi16ELi128ELNS_18Fp8KVCacheDataTypeE2ELb0ELi512EEEvPfS3_PT_PKS4_PKT0_SA_ifPKiSC_iPKfiiiSE_SE_iiiii:
	.zero		1120


//--------------------- .nv.shared._ZN4vllm25paged_attention_v2_kernelI13__nv_bfloat16hLi256ELi16ELi128ELNS_18Fp8KVCacheDataTypeE2ELb1ELi512EEEvPfS3_PT_PKS4_PKT0_SA_ifPKiSC_iPKfiiiSE_SE_iiiii --------------------------
	.section	.nv.shared._ZN4vllm25paged_attention_v2_kernelI13__nv_bfloat16hLi256ELi16ELi128ELNS_18Fp8KVCacheDataTypeE2ELb1ELi512EEEvPfS3_PT_PKS4_PKT0_SA_ifPKiSC_iPKfiiiSE_SE_iiiii,"aw",@nobits
	.sectionflags	@""
	.align	16
.nv.shared._ZN4vllm25paged_attention_v2_kernelI13__nv_bfloat16hLi256ELi16ELi128ELNS_18Fp8KVCacheDataTypeE2ELb1ELi512EEEvPfS3_PT_PKS4_PKT0_SA_ifPKiSC_iPKfiiiSE_SE_iiiii:
	.zero		1568


//--------------------- .nv.shared._ZN4vllm25paged_attention_v2_kernelI13__nv_bfloat16hLi192ELi16ELi128ELNS_18Fp8KVCacheDataTypeE2ELb1ELi512EEEvPfS3_PT_PKS4_PKT0_SA_ifPKiSC_iPKfiiiSE_SE_iiiii --------------------------
	.section	.nv.shared._ZN4vllm25paged_attention_v2_kernelI13__nv_bfloat16hLi192ELi16ELi128ELNS_18Fp8KVCacheDataTypeE2ELb1ELi512EEEvPfS3_PT_PKS4_PKT0_SA_ifPKiSC_iPKfiiiSE_SE_iiiii,"aw",@nobits
	.sectionflags	@""
	.align	16
.nv.shared._ZN4vllm25paged_attention_v2_kernelI13__nv_bfloat16hLi192ELi16ELi128ELNS_18Fp8KVCacheDataTypeE2ELb1ELi512EEEvPfS3_PT_PKS4_PKT0_SA_ifPKiSC_iPKfiiiSE_SE_iiiii:
	.zero		1440


//--------------------- .nv.shared._ZN4vllm25paged_attention_v2_kernelI13__nv_bfloat16hLi128ELi16ELi128ELNS_18Fp8KVCacheDataTypeE2ELb1ELi512EEEvPfS3_PT_PKS4_PKT0_SA_ifPKiSC_iPKfiiiSE_SE_iiiii --------------------------
	.section	.nv.shared._ZN4vllm25paged_attention_v2_kernelI13__nv_bfloat16hLi128ELi16ELi128ELNS_18Fp8KVCacheDataTypeE2ELb1ELi512EEEvPfS3_PT_PKS4_PKT0_SA_ifPKiSC_iPKfiiiSE_SE_iiiii,"aw",@nobits
	.sectionflags	@""
	.align	16
.nv.shared._ZN4vllm25paged_attention_v2_kernelI13__nv_bfloat16hLi128ELi16ELi128ELNS_18Fp8KVCacheDataTypeE2ELb1ELi512EEEvPfS3_PT_PKS4_PKT0_SA_ifPKiSC_iPKfiiiSE_SE_iiiii:
	.zero		1312


//--------------------- .nv.shared._ZN4vllm25paged_attention_v2_kernelI13__nv_bfloat16hLi120ELi16ELi128ELNS_18Fp8KVCacheDataTypeE2ELb1ELi512EEEvPfS3_PT_PKS4_PKT0_SA_ifPKiSC_iPKfiiiSE_SE_iiiii --------------------------
	.section	.nv.shared._ZN4vllm25paged_attention_v2_kernelI13__nv_bfloat16hLi120ELi16ELi128ELNS_18Fp8KVCacheDataTypeE2ELb1ELi512EEEvPfS3_PT_PKS4_PKT0_SA_ifPKiSC_iPKfiiiSE_SE_iiiii,"aw",@nobits
	.sectionflags	@""
	.align	16
.nv.shared._ZN4vllm25paged_attention_v2_kernelI13__nv_bfloat16hLi120ELi16ELi128ELNS_18Fp8KVCacheDataTypeE2ELb1ELi512EEEvPfS3_PT_PKS4_PKT0_SA_ifPKiSC_iPKfiiiSE_SE_iiiii:
	.zero		1296


//--------------------- .nv.shared._ZN4vllm25paged_attention_v2_kernelI13__nv_bfloat16hLi112ELi16ELi128ELNS_18Fp8KVCacheDataTypeE2ELb1ELi512EEEvPfS3_PT_PKS4_PKT0_SA_ifPKiSC_iPKfiiiSE_SE_iiiii --------------------------
	.section	.nv.shared._ZN4vllm25paged_attention_v2_kernelI13__nv_bfloat16hLi112ELi16ELi128ELNS_18Fp8KVCacheDataTypeE2ELb1ELi512EEEvPfS3_PT_PKS4_PKT0_SA_ifPKiSC_iPKfiiiSE_SE_iiiii,"aw",@nobits
	.sectionflags	@""
	.align	16
.nv.shared._ZN4vllm25paged_attention_v2_kernelI13__nv_bfloat16hLi112ELi16ELi128ELNS_18Fp8KVCacheDataTypeE2ELb1ELi512EEEvPfS3_PT_PKS4_PKT0_SA_ifPKiSC_iPKfiiiSE_SE_iiiii:
	.zero		1280


//--------------------- .nv.shared._ZN4vllm25paged_attention_v2_kernelI13__nv_bfloat16hLi96ELi16ELi128ELNS_18Fp8KVCacheDataTypeE2ELb1ELi512EEEvPfS3_PT_PKS4_PKT0_SA_ifPKiSC_iPKfiiiSE_SE_iiiii --------------------------
	.section	.nv.shared._ZN4vllm25paged_attention_v2_kernelI13__nv_bfloat16hLi96ELi16ELi128ELNS_18Fp8KVCacheDataTypeE2ELb1ELi512EEEvPfS3_PT_PKS4_PKT0_SA_ifPKiSC_iPKfiiiSE_SE_iiiii,"aw",@nobits
	.sectionflags	@""
	.align	16
.nv.shared._ZN4vllm25paged_attention_v2_kernelI13__nv_bfloat16hLi96ELi16ELi128ELNS_18Fp8KVCacheDataTypeE2ELb1ELi512EEEvPfS3_PT_PKS4_PKT0_SA_ifPKiSC_iPKfiiiSE_SE_iiiii:
	.zero		1248


//--------------------- .nv.shared._ZN4vllm25paged_attention_v2_kernelI13__nv_bfloat16hLi80ELi16ELi128ELNS_18Fp8KVCacheDataTypeE2ELb1ELi512EEEvPfS3_PT_PKS4_PKT0_SA_ifPKiSC_iPKfiiiSE_SE_iiiii --------------------------
	.section	.nv.shared._ZN4vllm25paged_attention_v2_kernelI13__nv_bfloat16hLi80ELi16ELi128ELNS_18Fp8KVCacheDataTypeE2ELb1ELi512EEEvPfS3_PT_PKS4_PKT0_SA_ifPKiSC_iPKfiiiSE_SE_iiiii,"aw",@nobits
	.sectionflags	@""
	.align	16
.nv.shared._ZN4vllm25paged_attention_v2_kernelI13__nv_bfloat16hLi80ELi16ELi128ELNS_18Fp8KVCacheDataTypeE2ELb1ELi512EEEvPfS3_PT_PKS4_PKT0_SA_ifPKiSC_iPKfiiiSE_SE_iiiii:
	.zero		1216


//--------------------- .nv.shared._ZN4vllm25paged_attention_v2_kernelI13__nv_bfloat16hLi64ELi16ELi128ELNS_18Fp8KVCacheDataTypeE2ELb1ELi512EEEvPfS3_PT_PKS4_PKT0_SA_ifPKiSC_iPKfiiiSE_SE_iiiii --------------------------
	.section	.nv.shared._ZN4vllm25paged_attention_v2_kernelI13__nv_bfloat16hLi64ELi16ELi128ELNS_18Fp8KVCacheDataTypeE2ELb1ELi512EEEvPfS3_PT_PKS4_PKT0_SA_ifPKiSC_iPKfiiiSE_SE_iiiii,"aw",@nobits
	.sectionflags	@""
	.align	16
.nv.shared._ZN4vllm25paged_attention_v2_kernelI13__nv_bfloat16hLi64ELi16ELi128ELNS_18Fp8KVCacheDataTypeE2ELb1ELi512EEEvPfS3_PT_PKS4_PKT0_SA_ifPKiSC_iPKfiiiSE_SE_iiiii:
	.zero		1184


//--------------------- .nv.shared._ZN4vllm25paged_attention_v2_kernelI13__nv_bfloat16hLi32ELi16ELi128ELNS_18Fp8KVCacheDataTypeE2ELb1ELi512EEEvPfS3_PT_PKS4_PKT0_SA_ifPKiSC_iPKfiiiSE_SE_iiiii --------------------------
	.section	.nv.shared._ZN4vllm25paged_attention_v2_kernelI13__nv_bfloat16hLi32ELi16ELi128ELNS_18Fp8KVCacheDataTypeE2ELb1ELi512EEEvPfS3_PT_PKS4_PKT0_SA_ifPKiSC_iPKfiiiSE_SE_iiiii,"aw",@nobits
	.sectionflags	@""
	.align	16
.nv.shared._ZN4vllm25paged_attention_v2_kernelI13__nv_bfloat16hLi32ELi16ELi128ELNS_18Fp8KVCacheDataTypeE2ELb1ELi512EEEvPfS3_PT_PKS4_PKT0_SA_ifPKiSC_iPKfiiiSE_SE_iiiii:
	.zero		1120


//--------------------- .nv.shared._ZN4vllm25paged_attention_v2_kernelI13__nv_bfloat16hLi256ELi8ELi128ELNS_18Fp8KVCacheDataTypeE2ELb0ELi512EEEvPfS3_PT_PKS4_PKT0_SA_ifPKiSC_iPKfiiiSE_SE_iiiii --------------------------
	.section	.nv.shared._ZN4vllm25paged_attention_v2_kernelI13__nv_bfloat16hLi256ELi8ELi128ELNS_18Fp8KVCacheDataTypeE2ELb0ELi512EEEvPfS3_PT_PKS4_PKT0_SA_ifPKiSC_iPKfiiiSE_SE_iiiii,"aw",@nobits
	.sectionflags	@""
	.align	16
.nv.shared._ZN4vllm25paged_attention_v2_kernelI13__nv_bfloat16hLi256ELi8ELi128ELNS_18Fp8KVCacheDataTypeE2ELb0ELi512EEEvPfS3_PT_PKS4_PKT0_SA_ifPKiSC_iPKfiiiSE_SE_iiiii:
	.zero		1568


//--------------------- .nv.shared._ZN4vllm25paged_attention_v2_kernelI13__nv_bfloat16hLi192ELi8ELi128ELNS_18Fp8KVCacheDataTypeE2ELb0ELi512EEEvPfS3_PT_PKS4_PKT0_SA_ifPKiSC_iPKfiiiSE_SE_iiiii --------------------------
	.section	.nv.shared._ZN4vllm25paged_attention_v2_kernelI13__nv_bfloat16hLi192ELi8ELi128ELNS_18Fp8KVCacheDataTypeE2ELb0ELi512EEEvPfS3_PT_PKS4_PKT0_SA_ifPKiSC_iPKfiiiSE_SE_iiiii,"aw",@nobits
	.sectionflags	@""
	.align	16
.nv.shared._ZN4vllm25paged_attention_v2_kernelI13__nv_bfloat16hLi192ELi8ELi128ELNS_18Fp8KVCacheDataTypeE2ELb0ELi512EEEvPfS3_PT_PKS4_PKT0_SA_ifPKiSC_iPKfiiiSE_SE_iiiii:
	.zero		1440


//--------------------- .nv.shared._ZN4vllm25paged_attention_v2_kernelI13__nv_bfloat16hLi128ELi8ELi128ELNS_18Fp8KVCacheDataTypeE2ELb0ELi512EEEvPfS3_PT_PKS4_PKT0_SA_ifPKiSC_iPKfiiiSE_SE_iiiii --------------------------
	.section	.nv.shared._ZN4vllm25paged_attention_v2_kernelI13__nv_bfloat16hLi128ELi8ELi128ELNS_18Fp8KVCacheDataTypeE2ELb0ELi512EEEvPfS3_PT_PKS4_PKT0_SA_ifPKiSC_iPKfiiiSE_SE_iiiii,"aw",@nobits
	.sectionflags	@""
	.align	16
.nv.shared._ZN4vllm25paged_attention_v2_kernelI13__nv_bfloat16hLi128ELi8ELi128ELNS_18Fp8KVCacheDataTypeE2ELb0ELi512EEEvPfS3_PT_PKS4_PKT0_SA_ifPKiSC_iPKfiiiSE_SE_iiiii:
	.zero		1312


//--------------------- .nv.shared._ZN4vllm25paged_attention_v2_kernelI13__nv_bfloat16hLi120ELi8ELi128ELNS_18Fp8KVCacheDataTypeE2ELb0ELi512EEEvPfS3_PT_PKS4_PKT0_SA_ifPKiSC_iPKfiiiSE_SE_iiiii --------------------------
	.section	.nv.shared._ZN4vllm25paged_attention_v2_kernelI13__nv_bfloat16hLi120ELi8ELi128ELNS_18Fp8KVCacheDataTypeE2ELb0ELi512EEEvPfS3_PT_PKS4_PKT0_SA_ifPKiSC_iPKfiiiSE_SE_iiiii,"aw",@nobits
	.sectionflags	@""
	.align	16
.nv.shared._ZN4vllm25paged_attention_v2_kernelI13__nv_bfloat16hLi120ELi8ELi128ELNS_18Fp8KVCacheDataTypeE2ELb0ELi512EEEvPfS3_PT_PKS4_PKT0_SA_ifPKiSC_iPKfiiiSE_SE_iiiii:
	.zero		1296


//--------------------- .nv.shared._ZN4vllm25paged_attention_v2_kernelI13__nv_bfloat16hLi112ELi8ELi128ELNS_18Fp8KVCacheDataTypeE2ELb0ELi512EEEvPfS3_PT_PKS4_PKT0_SA_ifPKiSC_iPKfiiiSE_SE_iiiii --------------------------
	.section	.nv.shared._ZN4vllm25paged_attention_v2_kernelI13__nv_bfloat16hLi112ELi8ELi128ELNS_18Fp8KVCacheDataTypeE2ELb0ELi512EEEvPfS3_PT_PKS4_PKT0_SA_ifPKiSC_iPKfiiiSE_SE_iiiii,"aw",@nobits
	.sectionflags	@""
	.align	16
.nv.shared._ZN4vllm25paged_attention_v2_kernelI13__nv_bfloat16hLi112ELi8ELi128ELNS_18Fp8KVCacheDataTypeE2ELb0ELi512EEEvPfS3_PT_PKS4_PKT0_SA_ifPKiSC_iPKfiiiSE_SE_iiiii:
	.zero		1280


//--------------------- .nv.shared._ZN4vllm25paged_attention_v2_kernelI13__nv_bfloat16hLi96ELi8ELi128ELNS_18Fp8KVCacheDataTypeE2ELb0ELi512EEEvPfS3_PT_PKS4_PKT0_SA_ifPKiSC_iPKfiiiSE_SE_iiiii --------------------------
	.section	.nv.shared._ZN4vllm25paged_attention_v2_kernelI13__nv_bfloat16hLi96ELi8ELi128ELNS_18Fp8KVCacheDataTypeE2ELb0ELi512EEEvPfS3_PT_PKS4_PKT0_SA_ifPKiSC_iPKfiiiSE_SE_iiiii,"aw",@nobits
	.sectionflags	@""
	.align	16
.nv.shared._ZN4vllm25paged_attention_v2_kernelI13__nv_bfloat16hLi96ELi8ELi128ELNS_18Fp8KVCacheDataTypeE2ELb0ELi512EEEvPfS3_PT_PKS4_PKT0_SA_ifPKiSC_iPKfiiiSE_SE_iiiii:
	.zero		1248


//--------------------- .nv.shared._ZN4vllm25paged_attention_v2_kernelI13__nv_bfloat16hLi80ELi8ELi128ELNS_18Fp8KVCacheDataTypeE2ELb0ELi512EEEvPfS3_PT_PKS4_PKT0_SA_ifPKiSC_iPKfiiiSE_SE_iiiii --------------------------
	.section	.nv.shared._ZN4vllm25paged_attention_v2_kernelI13__nv_bfloat16hLi80ELi8ELi128ELNS_18Fp8KVCacheDataTypeE2ELb0ELi512EEEvPfS3_PT_PKS4_PKT0_SA_ifPKiSC_iPKfiiiSE_SE_iiiii,"aw",@nobits
	.sectionflags	@""
	.align	16
.nv.shared._ZN4vllm25paged_attention_v2_kernelI13__nv_bfloat16hLi80ELi8ELi128ELNS_18Fp8KVCacheDataTypeE2ELb0ELi512EEEvPfS3_PT_PKS4_PKT0_SA_ifPKiSC_iPKfiiiSE_SE_iiiii:
	.zero		1216


//--------------------- .nv.shared._ZN4vllm25paged_attention_v2_kernelI13__nv_bfloat16hLi64ELi8ELi128ELNS_18Fp8KVCacheDataTypeE2ELb0ELi512EEEvPfS3_PT_PKS4_PKT0_SA_ifPKiSC_iPKfiiiSE_SE_iiiii --------------------------
	.section	.nv.shared._ZN4vllm25paged_attention_v2_kernelI13__nv_bfloat16hLi64ELi8ELi128ELNS_18Fp8KVCacheDataTypeE2ELb0ELi512EEEvPfS3_PT_PKS4_PKT0_SA_ifPKiSC_iPKfiiiSE_SE_iiiii,"aw",@nobits
	.sectionflags	@""
	.align	16
.nv.shared._ZN4vllm25paged_attention_v2_kernelI13__nv_bfloat16hLi64ELi8ELi128ELNS_18Fp8KVCacheDataTypeE2ELb0ELi512EEEvPfS3_PT_PKS4_PKT0_SA_ifPKiSC_iPKfiiiSE_SE_iiiii:
	.zero		1184


//--------------------- .nv.shared._ZN4vllm25paged_attention_v2_kernelI13__nv_bfloat16hLi32ELi8ELi128ELNS_18Fp8KVCacheDataTypeE2ELb0ELi512EEEvPfS3_PT_PKS4_PKT0_SA_ifPKiSC_iPKfiiiSE_SE_iiiii --------------------------
	.section	.nv.shared._ZN4vllm25paged_attention_v2_kernelI13__nv_bfloat16hLi32ELi8ELi128ELNS_18Fp8KVCacheDataTypeE2ELb0ELi512EEEvPfS3_PT_PKS4_PKT0_SA_ifPKiSC_iPKfiiiSE_SE_iiiii,"aw",@nobits
	.sectionflags	@""
	.align	16
.nv.shared._ZN4vllm25paged_attention_v2_kernelI13__nv_bfloat16hLi32ELi8ELi128ELNS_18Fp8KVCacheDataTypeE2ELb0ELi512EEEvPfS3_PT_PKS4_PKT0_SA_ifPKiSC_iPKfiiiSE_SE_iiiii:
	.zero		1120


//--------------------- .nv.shared._ZN4vllm25paged_attention_v2_kernelI13__nv_bfloat16hLi256ELi8ELi128ELNS_18Fp8KVCacheDataTypeE2ELb1ELi512EEEvPfS3_PT_PKS4_PKT0_SA_ifPKiSC_iPKfiiiSE_SE_iiiii --------------------------
	.section	.nv.shared._ZN4vllm25paged_attention_v2_kernelI13__nv_bfloat16hLi256ELi8ELi128ELNS_18Fp8KVCacheDataTypeE2ELb1ELi512EEEvPfS3_PT_PKS4_PKT0_SA_ifPKiSC_iPKfiiiSE_SE_iiiii,"aw",@nobits
	.sectionflags	@""
	.align	16
.nv.shared._ZN4vllm25paged_attention_v2_kernelI13__nv_bfloat16hLi256ELi8ELi128ELNS_18Fp8KVCacheDataTypeE2ELb1ELi512EEEvPfS3_PT_PKS4_PKT0_SA_ifPKiSC_iPKfiiiSE_SE_iiiii:
	.zero		1568


//--------------------- .nv.shared._ZN4vllm25paged_attention_v2_kernelI13__nv_bfloat16hLi192ELi8ELi128ELNS_18Fp8KVCacheDataTypeE2ELb1ELi512EEEvPfS3_PT_PKS4_PKT0_SA_ifPKiSC_iPKfiiiSE_SE_iiiii --------------------------
	.section	.nv.shared._ZN4vllm25paged_attention_v2_kernelI13__nv_bfloat16hLi192ELi8ELi128ELNS_18Fp8KVCacheDataTypeE2ELb1ELi512EEEvPfS3_PT_PKS4_PKT0_SA_ifPKiSC_iPKfiiiSE_SE_iiiii,"aw",@nobits
	.sectionflags	@""
	.align	16
.nv.shared._ZN4vllm25paged_attention_v2_kernelI13__nv_bfloat16hLi192ELi8ELi128ELNS_18Fp8KVCacheDataTypeE2ELb1ELi512EEEvPfS3_PT_PKS4_PKT0_SA_ifPKiSC_iPKfiiiSE_SE_iiiii:
	.zero		1440


//--------------------- .nv.shared._ZN4vllm25paged_attention_v2_kernelI13__nv_bfloat16hLi128ELi8ELi128ELNS_18Fp8KVCacheDataTypeE2ELb1ELi512EEEvPfS3_PT_PKS4_PKT0_SA_ifPKiSC_iPKfiiiSE_SE_iiiii --------------------------
	.section	.nv.shared._ZN4vllm25paged_attention_v2_kernelI13__nv_bfloat16hLi128ELi8ELi128ELNS_18Fp8KVCacheDataTypeE2ELb1ELi512EEEvPfS3_PT_PKS4_PKT0_SA_ifPKiSC_iPKfiiiSE_SE_iiiii,"aw",@nobits
	.sectionflags	@""
	.align	16
.nv.shared._ZN4vllm25paged_attention_v2_kernelI13__nv_bfloat16hLi128ELi8ELi128ELNS_18Fp8KVCacheDataTypeE2ELb1ELi512EEEvPfS3_PT_PKS4_PKT0_SA_ifPKiSC_iPKfiiiSE_SE_iiiii:
	.zero		1312


//--------------------- .nv.shared._ZN4vllm25paged_attention_v2_kernelI13__nv_bfloat16hLi120ELi8ELi128ELNS_18Fp8KVCacheDataTypeE2ELb1ELi512EEEvPfS3_PT_PKS4_PKT0_SA_ifPKiSC_iPKfiiiSE_SE_iiiii --------------------------
	.section	.nv.shared._ZN4vllm25paged_attention_v2_kernelI13__nv_bfloat16hLi120ELi8ELi128ELNS_18Fp8KVCacheDataTypeE2ELb1ELi512EEEvPfS3_PT_PKS4_PKT0_SA_ifPKiSC_iPKfiiiSE_SE_iiiii,"aw",@nobits
	.sectionflags	@""
	.align	16
.nv.shared._ZN4vllm25paged_attention_v2_kernelI13__nv_bfloat16hLi120ELi8ELi128ELNS_18Fp8KVCacheDataTypeE2ELb1ELi512EEEvPfS3_PT_PKS4_PKT0_SA_ifPKiSC_iPKfiiiSE_SE_iiiii:
	.zero		1296


//--------------------- .nv.shared._ZN4vllm25paged_attention_v2_kernelI13__nv_bfloat16hLi112ELi8ELi128ELNS_18Fp8KVCacheDataTypeE2ELb1ELi512EEEvPfS3_PT_PKS4_PKT0_SA_ifPKiSC_iPKfiiiSE_SE_iiiii --------------------------
	.section	.nv.shared._ZN4vllm25paged_attention_v2_kernelI13__nv_bfloat16hLi112ELi8ELi128ELNS_18Fp8KVCacheDataTypeE2ELb1ELi512EEEvPfS3_PT_PKS4_PKT0_SA_ifPKiSC_iPKfiiiSE_SE_iiiii,"aw",@nobits
	.sectionflags	@""
	.align	16
.nv.shared._ZN4vllm25paged_attention_v2_kernelI13__nv_bfloat16hLi112ELi8ELi128ELNS_18Fp8KVCacheDataTypeE2ELb1ELi512EEEvPfS3_PT_PKS4_PKT0_SA_ifPKiSC_iPKfiiiSE_SE_iiiii:
	.zero		1280


//--------------------- .nv.shared._ZN4vllm25paged_attention_v2_kernelI13__nv_bfloat16hLi96ELi8ELi128ELNS_18Fp8KVCacheDataTypeE2ELb1ELi512EEEvPfS3_PT_PKS4_PKT0_SA_ifPKiSC_iPKfiiiSE_SE_iiiii --------------------------
	.section	.nv.shared._ZN4vllm25paged_attention_v2_kernelI13__nv_bfloat16hLi96ELi8ELi128ELNS_18Fp8KVCacheDataTypeE2ELb1ELi512EEEvPfS3_PT_PKS4_PKT0_SA_ifPKiSC_iPKfiiiSE_SE_iiiii,"aw",@nobits
	.sectionflags	@""
	.align	16
.nv.shared._ZN4vllm25paged_attention_v2_kernelI13__nv_bfloat16hLi96ELi8ELi128ELNS_18Fp8KVCacheDataTypeE2ELb1ELi512EEEvPfS3_PT_PKS4_PKT0_SA_ifPKiSC_iPKfiiiSE_SE_iiiii:
	.zero		1248


//--------------------- .nv.shared._ZN4vllm25paged_attention_v2_kernelI13__nv_bfloat16hLi80ELi8ELi128ELNS_18Fp8KVCacheDataTypeE2ELb1ELi512EEEvPfS3_PT_PKS4_PKT0_SA_ifPKiSC_iPKfiiiSE_SE_iiiii --------------------------
	.section	.nv.shared._ZN4vllm25paged_attention_v2_kernelI13__nv_bfloat16hLi80ELi8ELi128ELNS_18Fp8KVCacheDataTypeE2ELb1ELi512EEEvPfS3_PT_PKS4_PKT0_SA_ifPKiSC_iPKfiiiSE_SE_iiiii,"aw",@nobits
	.sectionflags	@""
	.align	16
.nv.shared._ZN4vllm25paged_attention_v2_kernelI13__nv_bfloat16hLi80ELi8ELi128ELNS_18Fp8KVCacheDataTypeE2ELb1ELi512EEEvPfS3_PT_PKS4_PKT0_SA_ifPKiSC_iPKfiiiSE_SE_iiiii:
	.zero		1216


//--------------------- .nv.shared._ZN4vllm25paged_attention_v2_kernelI13__nv_bfloat16hLi64ELi8ELi128ELNS_18Fp8KVCacheDataTypeE2ELb1ELi512EEEvPfS3_PT_PKS4_PKT0_SA_ifPKiSC_iPKfiiiSE_SE_iiiii --------------------------
	.section	.nv.shared._ZN4vllm25paged_attention_v2_kernelI13__nv_bfloat16hLi64ELi8ELi128ELNS_18Fp8KVCacheDataTypeE2ELb1ELi512EEEvPfS3_PT_PKS4_PKT0_SA_ifPKiSC_iPKfiiiSE_SE_iiiii,"aw",@nobits
	.sectionflags	@""
	.align	16
.nv.shared._ZN4vllm25paged_attention_v2_kernelI13__nv_bfloat16hLi64ELi8ELi128ELNS_18Fp8KVCacheDataTypeE2ELb1ELi512EEEvPfS3_PT_PKS4_PKT0_SA_ifPKiSC_iPKfiiiSE_SE_iiiii:
	.zero		1184


//--------------------- .nv.shared._ZN4vllm25paged_attention_v2_kernelI13__nv_bfloat16hLi32ELi8ELi128ELNS_18Fp8KVCacheDataTypeE2ELb1ELi512EEEvPfS3_PT_PKS4_PKT0_SA_ifPKiSC_iPKfiiiSE_SE_iiiii --------------------------
	.section	.nv.shared._ZN4vllm25paged_attention_v2_kernelI13__nv_bfloat16hLi32ELi8ELi128ELNS_18Fp8KVCacheDataTypeE2ELb1ELi512EEEvPfS3_PT_PKS4_PKT0_SA_ifPKiSC_iPKfiiiSE_SE_iiiii,"aw",@nobits
	.sectionflags	@""
	.align	16
.nv.shared._ZN4vllm25paged_attention_v2_kernelI13__nv_bfloat16hLi32ELi8ELi128ELNS_18Fp8KVCacheDataTypeE2ELb1ELi512EEEvPfS3_PT_PKS4_PKT0_SA_ifPKiSC_iPKfiiiSE_SE_iiiii:
	.zero		1120


//--------------------- .nv.shared._ZN4vllm25paged_attention_v2_kernelIthLi256ELi32ELi128ELNS_18Fp8KVCacheDataTypeE2ELb0ELi512EEEvPfS2_PT_PKS3_PKT0_S9_ifPKiSB_iPKfiiiSD_SD_iiiii --------------------------
	.section	.nv.shared._ZN4vllm25paged_attention_v2_kernelIthLi256ELi32ELi128ELNS_18Fp8KVCacheDataTypeE2ELb0ELi512EEEvPfS2_PT_PKS3_PKT0_S9_ifPKiSB_iPKfiiiSD_SD_iiiii,"aw",@nobits
	.sectionflags	@""
	.align	16
.nv.shared._ZN4vllm25paged_attention_v2_kernelIthLi256ELi32ELi128ELNS_18Fp8KVCacheDataTypeE2ELb0ELi512EEEvPfS2_PT_PKS3_PKT0_S9_ifPKiSB_iPKfiiiSD_SD_iiiii:
	.zero		1056


//--------------------- .nv.shared._ZN4vllm25paged_attention_v2_kernelIthLi192ELi32ELi128ELNS_18Fp8KVCacheDataTypeE2ELb0ELi512EEEvPfS2_PT_PKS3_PKT0_S9_ifPKiSB_iPKfiiiSD_SD_iiiii --------------------------
	.section	.nv.shared._ZN4vllm25paged_attention_v2_kernelIthLi192ELi32ELi128ELNS_18Fp8KVCacheDataTypeE2ELb0ELi512EEEvPfS2_PT_PKS3_PKT0_S9_ifPKiSB_iPKfiiiSD_SD_iiiii,"aw",@nobits
	.sectionflags	@""
	.align	16
.nv.shared._ZN4vllm25paged_attention_v2_kernelIthLi192ELi32ELi128ELNS_18Fp8KVCacheDataTypeE2ELb0ELi512EEEvPfS2_PT_PKS3_PKT0_S9_ifPKiSB_iPKfiiiSD_SD_iiiii:
	.zero		1056


//--------------------- .nv.shared._ZN4vllm25paged_attention_v2_kernelIthLi128ELi32ELi128ELNS_18Fp8KVCacheDataTypeE2ELb0ELi512EEEvPfS2_PT_PKS3_PKT0_S9_ifPKiSB_iPKfiiiSD_SD_iiiii --------------------------
	.section	.nv.shared._ZN4vllm25paged_attention_v2_kernelIthLi128ELi32ELi128ELNS_18Fp8KVCacheDataTypeE2ELb0ELi512EEEvPfS2_PT_PKS3_PKT0_S9_ifPKiSB_iPKfiiiSD_SD_iiiii,"aw",@nobits
	.sectionflags	@""
	.align	16
.nv.shared._ZN4vllm25paged_attention_v2_kernelIthLi128ELi32ELi128ELNS_18Fp8KVCacheDataTypeE2ELb0ELi512EEEvPfS2_PT_PKS3_PKT0_S9_ifPKiSB_iPKfiiiSD_SD_iiiii:
	.zero		1056


//--------------------- .nv.shared._ZN4vllm25paged_attention_v2_kernelIthLi120ELi32ELi128ELNS_18Fp8KVCacheDataTypeE2ELb0ELi512EEEvPfS2_PT_PKS3_PKT0_S9_ifPKiSB_iPKfiiiSD_SD_iiiii --------------------------
	.section	.nv.shared._ZN4vllm25paged_attention_v2_kernelIthLi120ELi32ELi128ELNS_18Fp8KVCacheDataTypeE2ELb0ELi512EEEvPfS2_PT_PKS3_PKT0_S9_ifPKiSB_iPKfiiiSD_SD_iiiii,"aw",@nobits
	.sectionflags	@""
	.align	16
.nv.shared._ZN4vllm25paged_attention_v2_kernelIthLi120ELi32ELi128ELNS_18Fp8KVCacheDataTypeE2ELb0ELi512EEEvPfS2_PT_PKS3_PKT0_S9_ifPKiSB_iPKfiiiSD_SD_iiiii:
	.zero		1056


//--------------------- .nv.shared._ZN4vllm25paged_attention_v2_kernelIthLi112ELi32ELi128ELNS_18Fp8KVCacheDataTypeE2ELb0ELi512EEEvPfS2_PT_PKS3_PKT0_S9_ifPKiSB_iPKfiiiSD_SD_iiiii --------------------------
	.section	.nv.shared._ZN4vllm25paged_attention_v2_kernelIthLi112ELi32ELi128ELNS_18Fp8KVCacheDataTypeE2ELb0ELi512EEEvPfS2_PT_PKS3_PKT0_S9_ifPKiSB_iPKfiiiSD_SD_iiiii,"aw",@nobits
	.sectionflags	@""
	.align	16
.nv.shared._ZN4vllm25paged_attention_v2_kernelIthLi112ELi32ELi128ELNS_18Fp8KVCacheDataTypeE2ELb0ELi512EEEvPfS2_PT_PKS3_PKT0_S9_ifPKiSB_iPKfiiiSD_SD_iiiii:
	.zero		1056


//--------------------- .nv.shared._ZN4vllm25paged_attention_v2_kernelIthLi96ELi32ELi128ELNS_18Fp8KVCacheDataTypeE2ELb0ELi512EEEvPfS2_PT_PKS3_PKT0_S9_ifPKiSB_iPKfiiiSD_SD_iiiii --------------------------
	.section	.nv.shared._ZN4vllm25paged_attention_v2_kernelIthLi96ELi32ELi128ELNS_18Fp8KVCacheDataTypeE2ELb0ELi512EEEvPfS2_PT_PKS3_PKT0_S9_ifPKiSB_iPKfiiiSD_SD_iiiii,"aw",@nobits
	.sectionflags	@""
	.align	16
.nv.shared._ZN4vllm25paged_attention_v2_kernelIthLi96ELi32ELi128ELNS_18Fp8KVCacheDataTypeE2ELb0ELi512EEEvPfS2_PT_PKS3_PKT0_S9_ifPKiSB_iPKfiiiSD_SD_iiiii:
	.zero		1056


//--------------------- .nv.shared._ZN4vllm25paged_attention_v2_kernelIthLi80ELi32ELi128ELNS_18Fp8KVCacheDataTypeE2ELb0ELi512EEEvPfS2_PT_PKS3_PKT0_S9_ifPKiSB_iPKfiiiSD_SD_iiiii --------------------------
	.section	.nv.shared._ZN4vllm25paged_attention_v2_kernelIthLi80ELi32ELi128ELNS_18Fp8KVCacheDataTypeE2ELb0ELi512EEEvPfS2_PT_PKS3_PKT0_S9_ifPKiSB_iPKfiiiSD_SD_iiiii,"aw",@nobits
	.sectionflags	@""
	.align	16
.nv.shared._ZN4vllm25paged_attention_v2_kernelIthLi80ELi32ELi128ELNS_18Fp8KVCacheDataTypeE2ELb0ELi512EEEvPfS2_PT_PKS3_PKT0_S9_ifPKiSB_iPKfiiiSD_SD_iiiii:
	.zero		1056


//--------------------- .nv.shared._ZN4vllm25paged_attention_v2_kernelIthLi64ELi32ELi128ELNS_18Fp8KVCacheDataTypeE2ELb0ELi512EEEvPfS2_PT_PKS3_PKT0_S9_ifPKiSB_iPKfiiiSD_SD_iiiii --------------------------
	.section	.nv.shared._ZN4vllm25paged_attention_v2_kernelIthLi64ELi32ELi128ELNS_18Fp8KVCacheDataTypeE2ELb0ELi512EEEvPfS2_PT_PKS3_PKT0_S9_ifPKiSB_iPKfiiiSD_SD_iiiii,"aw",@nobits
	.sectionflags	@""
	.align	16
.nv.shared._ZN4vllm25paged_attention_v2_kernelIthLi64ELi32ELi128ELNS_18Fp8KVCacheDataTypeE2ELb0ELi512EEEvPfS2_PT_PKS3_PKT0_S9_ifPKiSB_iPKfiiiSD_SD_iiiii:
	.zero		1056


//--------------------- .nv.shared._ZN4vllm25paged_attention_v2_kernelIthLi32ELi32ELi128ELNS_18Fp8KVCacheDataTypeE2ELb0ELi512EEEvPfS2_PT_PKS3_PKT0_S9_ifPKiSB_iPKfiiiSD_SD_iiiii --------------------------
	.section	.nv.shared._ZN4vllm25paged_attention_v2_kernelIthLi32ELi32ELi128ELNS_18Fp8KVCacheDataTypeE2ELb0ELi512EEEvPfS2_PT_PKS3_PKT0_S9_ifPKiSB_iPKfiiiSD_SD_iiiii,"aw",@nobits
	.sectionflags	@""
	.align	16
.nv.shared._ZN4vllm25paged_attention_v2_kernelIthLi32ELi32ELi128ELNS_18Fp8KVCacheDataTypeE2ELb0ELi512EEEvPfS2_PT_PKS3_PKT0_S9_ifPKiSB_iPKfiiiSD_SD_iiiii:
	.zero		1056


//--------------------- .nv.shared._ZN4vllm25paged_attention_v2_kernelIthLi256ELi32ELi128ELNS_18Fp8KVCacheDataTypeE2ELb1ELi512EEEvPfS2_PT_PKS3_PKT0_S9_ifPKiSB_iPKfiiiSD_SD_iiiii --------------------------
	.section	.nv.shared._ZN4vllm25paged_attention_v2_kernelIthLi256ELi32ELi128ELNS_18Fp8KVCacheDataTypeE2ELb1ELi512EEEvPfS2_PT_PKS3_PKT0_S9_ifPKiSB_iPKfiiiSD_SD_iiiii,"aw",@nobits
	.sectionflags	@""
	.align	16
.nv.shared._ZN4vllm25paged_attention_v2_kernelIthLi256ELi32ELi128ELNS_18Fp8KVCacheDataTypeE2ELb1ELi512EEEvPfS2_PT_PKS3_PKT0_S9_ifPKiSB_iPKfiiiSD_SD_iiiii:
	.zero		1056


//--------------------- .nv.shared._ZN4vllm25paged_attention_v2_kernelIthLi192ELi32ELi128ELNS_18Fp8KVCacheDataTypeE2ELb1ELi512EEEvPfS2_PT_PKS3_PKT0_S9_ifPKiSB_iPKfiiiSD_SD_iiiii --------------------------
	.section	.nv.shared._ZN4vllm25paged_attention_v2_kernelIthLi192ELi32ELi128ELNS_18Fp8KVCacheDataTypeE2ELb1ELi512EEEvPfS2_PT_PKS3_PKT0_S9_ifPKiSB_iPKfiiiSD_SD_iiiii,"aw",@nobits
	.sectionflags	@""
	.align	16
.nv.shared._ZN4vllm25paged_attention_v2_kernelIthLi192ELi32ELi128ELNS_18Fp8KVCacheDataTypeE2ELb1ELi512EEEvPfS2_PT_PKS3_PKT0_S9_ifPKiSB_iPKfiiiSD_SD_iiiii:
	.zero		1056


//--------------------- .nv.shared._ZN4vllm25paged_attention_v2_kernelIthLi128ELi32ELi128ELNS_18Fp8KVCacheDataTypeE2ELb1ELi512EEEvPfS2_PT_PKS3_PKT0_S9_ifPKiSB_iPKfiiiSD_SD_iiiii --------------------------
	.section	.nv.shared._ZN4vllm25paged_attention_v2_kernelIthLi128ELi32ELi128ELNS_18Fp8KVCacheDataTypeE2ELb1ELi512EEEvPfS2_PT_PKS3_PKT0_S9_ifPKiSB_iPKfiiiSD_SD_iiiii,"aw",@nobits
	.sectionflags	@""
	.align	16
.nv.shared._ZN4vllm25paged_attention_v2_kernelIthLi128ELi32ELi128ELNS_18Fp8KVCacheDataTypeE2ELb1ELi512EEEvPfS2_PT_PKS3_PKT0_S9_ifPKiSB_iPKfiiiSD_SD_iiiii:
	.zero		1056


//--------------------- .nv.shared._ZN4vllm25paged_attention_v2_kernelIthLi120ELi32ELi128ELNS_18Fp8KVCacheDataTypeE2ELb1ELi512EEEvPfS2_PT_PKS3_PKT0_S9_ifPKiSB_iPKfiiiSD_SD_iiiii --------------------------
	.section	.nv.shared._ZN4vllm25paged_attention_v2_kernelIthLi120ELi32ELi128ELNS_18Fp8KVCacheDataTypeE2ELb1ELi512EEEvPfS2_PT_PKS3_PKT0_S9_ifPKiSB_iPKfiiiSD_SD_iiiii,"aw",@nobits
	.sectionflags	@""
	.align	16
.nv.shared._ZN4vllm25paged_attention_v2_kernelIthLi120ELi32ELi128ELNS_18Fp8KVCacheDataTypeE2ELb1ELi512EEEvPfS2_PT_PKS3_PKT0_S9_ifPKiSB_iPKfiiiSD_SD_iiiii:
	.zero		1056


//--------------------- .nv.shared._ZN4vllm25paged_attention_v2_kernelIthLi112ELi32ELi128ELNS_18Fp8KVCacheDataTypeE2ELb1ELi512EEEvPfS2_PT_PKS3_PKT0_S9_ifPKiSB_iPKfiiiSD_SD_iiiii --------------------------
	.section	.nv.shared._ZN4vllm25paged_attention_v2_kernelIthLi112ELi32ELi128ELNS_18Fp8KVCacheDataTypeE2ELb1ELi512EEEvPfS2_PT_PKS3_PKT0_S9_ifPKiSB_iPKfiiiSD_SD_iiiii,"aw",@nobits
	.sectionflags	@""
	.align	16
.nv.shared._ZN4vllm25paged_attention_v2_kernelIthLi112ELi32ELi128ELNS_18Fp8KVCacheDataTypeE2ELb1ELi512EEEvPfS2_PT_PKS3_PKT0_S9_ifPKiSB_iPKfiiiSD_SD_iiiii:
	.zero		1056


//--------------------- .nv.shared._ZN4vllm25paged_attention_v2_kernelIthLi96ELi32ELi128ELNS_18Fp8KVCacheDataTypeE2ELb1ELi512EEEvPfS2_PT_PKS3_PKT0_S9_ifPKiSB_iPKfiiiSD_SD_iiiii --------------------------
	.section	.nv.shared._ZN4vllm25paged_attention_v2_kernelIthLi96ELi32ELi128ELNS_18Fp8KVCacheDataTypeE2ELb1ELi512EEEvPfS2_PT_PKS3_PKT0_S9_ifPKiSB_iPKfiiiSD_SD_iiiii,"aw",@nobits
	.sectionflags	@""
	.align	16
.nv.shared._ZN4vllm25paged_attention_v2_kernelIthLi96ELi32ELi128ELNS_18Fp8KVCacheDataTypeE2ELb1ELi512EEEvPfS2_PT_PKS3_PKT0_S9_ifPKiSB_iPKfiiiSD_SD_iiiii:
	.zero		1056


//--------------------- .nv.shared._ZN4vllm25paged_attention_v2_kernelIthLi80ELi32ELi128ELNS_18Fp8KVCacheDataTypeE2ELb1ELi512EEEvPfS2_PT_PKS3_PKT0_S9_ifPKiSB_iPKfiiiSD_SD_iiiii --------------------------
	.section	.nv.shared._ZN4vllm25paged_attention_v2_kernelIthLi80ELi32ELi128ELNS_18Fp8KVCacheDataTypeE2ELb1ELi512EEEvPfS2_PT_PKS3_PKT0_S9_ifPKiSB_iPKfiiiSD_SD_iiiii,"aw",@nobits
	.sectionflags	@""
	.align	16
.nv.shared._ZN4vllm25paged_attention_v2_kernelIthLi80ELi32ELi128ELNS_18Fp8KVCacheDataTypeE2ELb1ELi512EEEvPfS2_PT_PKS3_PKT0_S9_ifPKiSB_iPKfiiiSD_SD_iiiii:
	.zero		1056


//--------------------- .nv.shared._ZN4vllm25paged_attention_v2_kernelIthLi64ELi32ELi128ELNS_18Fp8KVCacheDataTypeE2ELb1ELi512EEEvPfS2_PT_PKS3_PKT0_S9_ifPKiSB_iPKfiiiSD_SD_iiiii --------------------------
	.section	.nv.shared._ZN4vllm25paged_attention_v2_kernelIthLi64ELi32ELi128ELNS_18Fp8KVCacheDataTypeE2ELb1ELi512EEEvPfS2_PT_PKS3_PKT0_S9_ifPKiSB_iPKfiiiSD_SD_iiiii,"aw",@nobits
	.sectionflags	@""
	.align	16
.nv.shared._ZN4vllm25paged_attention_v2_kernelIthLi64ELi32ELi128ELNS_18Fp8KVCacheDataTypeE2ELb1ELi512EEEvPfS2_PT_PKS3_PKT0_S9_ifPKiSB_iPKfiiiSD_SD_iiiii:
	.zero		1056


//--------------------- .nv.shared._ZN4vllm25paged_attention_v2_kernelIthLi32ELi32ELi128ELNS_18Fp8KVCacheDataTypeE2ELb1ELi512EEEvPfS2_PT_PKS3_PKT0_S9_ifPKiSB_iPKfiiiSD_SD_iiiii --------------------------
	.section	.nv.shared._ZN4vllm25paged_attention_v2_kernelIthLi32ELi32ELi128ELNS_18Fp8KVCacheDataTypeE2ELb1ELi512EEEvPfS2_PT_PKS3_PKT0_S9_ifPKiSB_iPKfiiiSD_SD_iiiii,"aw",@nobits
	.sectionflags	@""
	.align	16
.nv.shared._ZN4vllm25paged_attention_v2_kernelIthLi32ELi32ELi128ELNS_18Fp8KVCacheDataTypeE2ELb1ELi512EEEvPfS2_PT_PKS3_PKT0_S9_ifPKiSB_iPKfiiiSD_SD_iiiii:
	.zero		1056


//--------------------- .nv.shared._ZN4vllm25paged_attention_v2_kernelIthLi256ELi16ELi128ELNS_18Fp8KVCacheDataTypeE2ELb0ELi512EEEvPfS2_PT_PKS3_PKT0_S9_ifPKiSB_iPKfiiiSD_SD_iiiii --------------------------
	.section	.nv.shared._ZN4vllm25paged_attention_v2_kernelIthLi256ELi16ELi128ELNS_18Fp8KVCacheDataTypeE2ELb0ELi512EEEvPfS2_PT_PKS3_PKT0_S9_ifPKiSB_iPKfiiiSD_SD_iiiii,"aw",@nobits
	.sectionflags	@""
	.align	16
.nv.shared._ZN4vllm25paged_attention_v2_kernelIthLi256ELi16ELi128ELNS_18Fp8KVCacheDataTypeE2ELb0ELi512EEEvPfS2_PT_PKS3_PKT0_S9_ifPKiSB_iPKfiiiSD_SD_iiiii:
	.zero		1056


//--------------------- .nv.shared._ZN4vllm25paged_attention_v2_kernelIthLi192ELi16ELi128ELNS_18Fp8KVCacheDataTypeE2ELb0ELi512EEEvPfS2_PT_PKS3_PKT0_S9_ifPKiSB_iPKfiiiSD_SD_iiiii --------------------------
	.section	.nv.shared._ZN4vllm25paged_attention_v2_kernelIthLi192ELi16ELi128ELNS_18Fp8KVCacheDataTypeE2ELb0ELi512EEEvPfS2_PT_PKS3_PKT0_S9_ifPKiSB_iPKfiiiSD_SD_iiiii,"aw",@nobits
	.sectionflags	@""
	.align	16
.nv.shared._ZN4vllm25paged_attention_v2_kernelIthLi192ELi16ELi128ELNS_18Fp8KVCacheDataTypeE2ELb0ELi512EEEvPfS2_PT_PKS3_PKT0_S9_ifPKiSB_iPKfiiiSD_SD_iiiii:
	.zero		1056


//--------------------- .nv.shared._ZN4vllm25paged_attention_v2_kernelIthLi128ELi16ELi128ELNS_18Fp8KVCacheDataTypeE2ELb0ELi512EEEvPfS2_PT_PKS3_PKT0_S9_ifPKiSB_iPKfiiiSD_SD_iiiii --------------------------
	.section	.nv.shared._ZN4vllm25paged_attention_v2_kernelIthLi128ELi16ELi128ELNS_18Fp8KVCacheDataTypeE2ELb0ELi512EEEvPfS2_PT_PKS3_PKT0_S9_ifPKiSB_iPKfiiiSD_SD_iiiii,"aw",@nobits
	.sectionflags	@""
	.align	16
.nv.shared._ZN4vllm25paged_attention_v2_kernelIthLi128ELi16ELi128ELNS_18Fp8KVCacheDataTypeE2ELb0ELi512EEEvPfS2_PT_PKS3_PKT0_S9_ifPKiSB_iPKfiiiSD_SD_iiiii:
	.zero		1056


//--------------------- .nv.shared._ZN4vllm25paged_attention_v2_kernelIthLi120ELi16ELi128ELNS_18Fp8KVCacheDataTypeE2ELb0ELi512EEEvPfS2_PT_PKS3_PKT0_S9_ifPKiSB_iPKfiiiSD_SD_iiiii --------------------------
	.section	.nv.shared._ZN4vllm25paged_attention_v2_kernelIthLi120ELi16ELi128ELNS_18Fp8KVCacheDataTypeE2ELb0ELi512EEEvPfS2_PT_PKS3_PKT0_S9_ifPKiSB_iPKfiiiSD_SD_iiiii,"aw",@nobits
	.sectionflags	@""
	.align	16
.nv.shared._ZN4vllm25paged_attention_v2_kernelIthLi120ELi16ELi128ELNS_18Fp8KVCacheDataTypeE2ELb0ELi512EEEvPfS2_PT_PKS3_PKT0_S9_ifPKiSB_iPKfiiiSD_SD_iiiii:
	.zero		1056


//--------------------- .nv.shared._ZN4vllm25paged_attention_v2_kernelIthLi112ELi16ELi128ELNS_18Fp8KVCacheDataTypeE2ELb0ELi512EEEvPfS2_PT_PKS3_PKT0_S9_ifPKiSB_iPKfiiiSD_SD_iiiii --------------------------
	.section	.nv.shared._ZN4vllm25paged_attention_v2_kernelIthLi112ELi16ELi128ELNS_18Fp8KVCacheDataTypeE2ELb0ELi512EEEvPfS2_PT_PKS3_PKT0_S9_ifPKiSB_iPKfiiiSD_SD_iiiii,"aw",@nobits
	.sectionflags	@""
	.align	16
.nv.shared._ZN4vllm25paged_attention_v2_kernelIthLi112ELi16ELi128ELNS_18Fp8KVCacheDataTypeE2ELb0ELi512EEEvPfS2_PT_PKS3_PKT0_S9_ifPKiSB_iPKfiiiSD_SD_iiiii:
	.zero		1056


//--------------------- .nv.shared._ZN4vllm25paged_attention_v2_kernelIthLi96ELi16ELi128ELNS_18Fp8KVCacheDataTypeE2ELb0ELi512EEEvPfS2_PT_PKS3_PKT0_S9_ifPKiSB_iPKfiiiSD_SD_iiiii --------------------------
	.section	.nv.shared._ZN4vllm25paged_attention_v2_kernelIthLi96ELi16ELi128ELNS_18Fp8KVCacheDataTypeE2ELb0ELi512EEEvPfS2_PT_PKS3_PKT0_S9_ifPKiSB_iPKfiiiSD_SD_iiiii,"aw",@nobits
	.sectionflags	@""
	.align	16
.nv.shared._ZN4vllm25paged_attention_v2_kernelIthLi96ELi16ELi128ELNS_18Fp8KVCacheDataTypeE2ELb0ELi512EEEvPfS2_PT_PKS3_PKT0_S9_ifPKiSB_iPKfiiiSD_SD_iiiii:
	.zero		1056


//--------------------- .nv.shared._ZN4vllm25paged_attention_v2_kernelIthLi80ELi16ELi128ELNS_18Fp8KVCacheDataTypeE2ELb0ELi512EEEvPfS2_PT_PKS3_PKT0_S9_ifPKiSB_iPKfiiiSD_SD_iiiii --------------------------
	.section	.nv.shared._ZN4vllm25paged_attention_v2_kernelIthLi80ELi16ELi128ELNS_18Fp8KVCacheDataTypeE2ELb0ELi512EEEvPfS2_PT_PKS3_PKT0_S9_ifPKiSB_iPKfiiiSD_SD_iiiii,"aw",@nobits
	.sectionflags	@""
	.align	16
.nv.shared._ZN4vllm25paged_attention_v2_kernelIthLi80ELi16ELi128ELNS_18Fp8KVCacheDataTypeE2ELb0ELi512EEEvPfS2_PT_PKS3_PKT0_S9_ifPKiSB_iPKfiiiSD_SD_iiiii:
	.zero		1056


//--------------------- .nv.shared._ZN4vllm25paged_attention_v2_kernelIthLi64ELi16ELi128ELNS_18Fp8KVCacheDataTypeE2ELb0ELi512EEEvPfS2_PT_PKS3_PKT0_S9_ifPKiSB_iPKfiiiSD_SD_iiiii --------------------------
	.section	.nv.shared._ZN4vllm25paged_attention_v2_kernelIthLi64ELi16ELi128ELNS_18Fp8KVCacheDataTypeE2ELb0ELi512EEEvPfS2_PT_PKS3_PKT0_S9_ifPKiSB_iPKfiiiSD_SD_iiiii,"aw",@nobits
	.sectionflags	@""
	.align	16
.nv.shared._ZN4vllm25paged_attention_v2_kernelIthLi64ELi16ELi128ELNS_18Fp8KVCacheDataTypeE2ELb0ELi512EEEvPfS2_PT_PKS3_PKT0_S9_ifPKiSB_iPKfiiiSD_SD_iiiii:
	.zero		1056


//--------------------- .nv.shared._ZN4vllm25paged_attention_v2_kernelIthLi32ELi16ELi128ELNS_18Fp8KVCacheDataTypeE2ELb0ELi512EEEvPfS2_PT_PKS3_PKT0_S9_ifPKiSB_iPKfiiiSD_SD_iiiii --------------------------
	.section	.nv.shared._ZN4vllm25paged_attention_v2_kernelIthLi32ELi16ELi128ELNS_18Fp8KVCacheDataTypeE2ELb0ELi512EEEvPfS2_PT_PKS3_PKT0_S9_ifPKiSB_iPKfiiiSD_SD_iiiii,"aw",@nobits
	.sectionflags	@""
	.align	16
.nv.shared._ZN4vllm25paged_attention_v2_kernelIthLi32ELi16ELi128ELNS_18Fp8KVCacheDataTypeE2ELb0ELi512EEEvPfS2_PT_PKS3_PKT0_S9_ifPKiSB_iPKfiiiSD_SD_iiiii:
	.zero		1056


//--------------------- .nv.shared._ZN4vllm25paged_attention_v2_kernelIthLi256ELi16ELi128ELNS_18Fp8KVCacheDataTypeE2ELb1ELi512EEEvPfS2_PT_PKS3_PKT0_S9_ifPKiSB_iPKfiiiSD_SD_iiiii --------------------------
	.section	.nv.shared._ZN4vllm25paged_attention_v2_kernelIthLi256ELi16ELi128ELNS_18Fp8KVCacheDataTypeE2ELb1ELi512EEEvPfS2_PT_PKS3_PKT0_S9_ifPKiSB_iPKfiiiSD_SD_iiiii,"aw",@nobits
	.sectionflags	@""
	.align	16
.nv.shared._ZN4vllm25paged_attention_v2_kernelIthLi256ELi16ELi128ELNS_18Fp8KVCacheDataTypeE2ELb1ELi512EEEvPfS2_PT_PKS3_PKT0_S9_ifPKiSB_iPKfiiiSD_SD_iiiii:
	.zero		1056


//--------------------- .nv.shared._ZN4vllm25paged_attention_v2_kernelIthLi192ELi16ELi128ELNS_18Fp8KVCacheDataTypeE2ELb1ELi512EEEvPfS2_PT_PKS3_PKT0_S9_ifPKiSB_iPKfiiiSD_SD_iiiii --------------------------
	.section	.nv.shared._ZN4vllm25paged_attention_v2_kernelIthLi192ELi16ELi128ELNS_18Fp8KVCacheDataTypeE2ELb1ELi512EEEvPfS2_PT_PKS3_PKT0_S9_ifPKiSB_iPKfiiiSD_SD_iiiii,"aw",@nobits
	.sectionflags	@""
	.align	16
.nv.shared._ZN4vllm25paged_attention_v2_kernelIthLi192ELi16ELi128ELNS_18Fp8KVCacheDataTypeE2ELb1ELi512EEEvPfS2_PT_PKS3_PKT0_S9_ifPKiSB_iPKfiiiSD_SD_iiiii:
	.zero		1056


//--------------------- .nv.shared._ZN4vllm25paged_attention_v2_kernelIthLi128ELi16ELi128ELNS_18Fp8KVCacheDataTypeE2ELb1ELi512EEEvPfS2_PT_PKS3_PKT0_S9_ifPKiSB_iPKfiiiSD_SD_iiiii --------------------------
	.section	.nv.shared._ZN4vllm25paged_attention_v2_kernelIthLi128ELi16ELi128ELNS_18Fp8KVCacheDataTypeE2ELb1ELi512EEEvPfS2_PT_PKS3_PKT0_S9_ifPKiSB_iPKfiiiSD_SD_iiiii,"aw",@nobits
	.sectionflags	@""
	.align	16
.nv.shared._ZN4vllm25paged_attention_v2_kernelIthLi128ELi16ELi128ELNS_18Fp8KVCacheDataTypeE2ELb1ELi512EEEvPfS2_PT_PKS3_PKT0_S9_ifPKiSB_iPKfiiiSD_SD_iiiii:
	.zero		1056


//--------------------- .nv.shared._ZN4vllm25paged_attention_v2_kernelIthLi120ELi16ELi128ELNS_18Fp8KVCacheDataTypeE2ELb1ELi512EEEvPfS2_PT_PKS3_PKT0_S9_ifPKiSB_iPKfiiiSD_SD_iiiii --------------------------
	.section	.nv.shared._ZN4vllm25paged_attention_v2_kernelIthLi120ELi16ELi128ELNS_18Fp8KVCacheDataTypeE2ELb1ELi512EEEvPfS2_PT_PKS3_PKT0_S9_ifPKiSB_iPKfiiiSD_SD_iiiii,"aw",@nobits
	.sectionflags	@""
	.align	16
.nv.shared._ZN4vllm25paged_attention_v2_kernelIthLi120ELi16ELi128ELNS_18Fp8KVCacheDataTypeE2ELb1ELi512EEEvPfS2_PT_PKS3_PKT0_S9_ifPKiSB_iPKfiiiSD_SD_iiiii:
	.zero		1056


//--------------------- .nv.shared._ZN4vllm25paged_attention_v2_kernelIthLi112ELi16ELi128ELNS_18Fp8KVCacheDataTypeE2ELb1ELi512EEEvPfS2_PT_PKS3_PKT0_S9_ifPKiSB_iPKfiiiSD_SD_iiiii --------------------------
	.section	.nv.shared._ZN4vllm25paged_attention_v2_kernelIthLi112ELi16ELi128ELNS_18Fp8KVCacheDataTypeE2ELb1ELi512EEEvPfS2_PT_PKS3_PKT0_S9_ifPKiSB_iPKfiiiSD_SD_iiiii,"aw",@nobits
	.sectionflags	@""
	.align	16
.nv.shared._ZN4vllm25paged_attention_v2_kernelIthLi112ELi16ELi128ELNS_18Fp8KVCacheDataTypeE2ELb1ELi512EEEvPfS2_PT_PKS3_PKT0_S9_ifPKiSB_iPKfiiiSD_SD_iiiii:
	.zero		1056


//--------------------- .nv.shared._ZN4vllm25paged_attention_v2_kernelIthLi96ELi16ELi128ELNS_18Fp8KVCacheDataTypeE2ELb1ELi512EEEvPfS2_PT_PKS3_PKT0_S9_ifPKiSB_iPKfiiiSD_SD_iiiii --------------------------
	.section	.nv.shared._ZN4vllm25paged_attention_v2_kernelIthLi96ELi16ELi128ELNS_18Fp8KVCacheDataTypeE2ELb1ELi512EEEvPfS2_PT_PKS3_PKT0_S9_ifPKiSB_iPKfiiiSD_SD_iiiii,"aw",@nobits
	.sectionflags	@""
	.align	16
.nv.shared._ZN4vllm25paged_attention_v2_kernelIthLi96ELi16ELi128ELNS_18Fp8KVCacheDataTypeE2ELb1ELi512EEEvPfS2_PT_PKS3_PKT0_S9_ifPKiSB_iPKfiiiSD_SD_iiiii:
	.zero		1056


//--------------------- .nv.shared._ZN4vllm25paged_attention_v2_kernelIthLi80ELi16ELi128ELNS_18Fp8KVCacheDataTypeE2ELb1ELi512EEEvPfS2_PT_PKS3_PKT0_S9_ifPKiSB_iPKfiiiSD_SD_iiiii --------------------------
	.section	.nv.shared._ZN4vllm25paged_attention_v2_kernelIthLi80ELi16ELi128ELNS_18Fp8KVCacheDataTypeE2ELb1ELi512EEEvPfS2_PT_PKS3_PKT0_S9_ifPKiSB_iPKfiiiSD_SD_iiiii,"aw",@nobits
	.sectionflags	@""
	.align	16
.nv.shared._ZN4vllm25paged_attention_v2_kernelIthLi80ELi16ELi128ELNS_18Fp8KVCacheDataTypeE2ELb1ELi512EEEvPfS2_PT_PKS3_PKT0_S9_ifPKiSB_iPKfiiiSD_SD_iiiii:
	.zero		1056


//--------------------- .nv.shared._ZN4vllm25paged_attention_v2_kernelIthLi64ELi16ELi128ELNS_18Fp8KVCacheDataTypeE2ELb1ELi512EEEvPfS2_PT_PKS3_PKT0_S9_ifPKiSB_iPKfiiiSD_SD_iiiii --------------------------
	.section	.nv.shared._ZN4vllm25paged_attention_v2_kernelIthLi64ELi16ELi128ELNS_18Fp8KVCacheDataTypeE2ELb1ELi512EEEvPfS2_PT_PKS3_PKT0_S9_ifPKiSB_iPKfiiiSD_SD_iiiii,"aw",@nobits
	.sectionflags	@""
	.align	16
.nv.shared._ZN4vllm25paged_attention_v2_kernelIthLi64ELi16ELi128ELNS_18Fp8KVCacheDataTypeE2ELb1ELi512EEEvPfS2_PT_PKS3_PKT0_S9_ifPKiSB_iPKfiiiSD_SD_iiiii:
	.zero		1056


//--------------------- .nv.shared._ZN4vllm25paged_attention_v2_kernelIthLi32ELi16ELi128ELNS_18Fp8KVCacheDataTypeE2ELb1ELi512EEEvPfS2_PT_PKS3_PKT0_S9_ifPKiSB_iPKfiiiSD_SD_iiiii --------------------------
	.section	.nv.shared._ZN4vllm25paged_attention_v2_kernelIthLi32ELi16ELi128ELNS_18Fp8KVCacheDataTypeE2ELb1ELi512EEEvPfS2_PT_PKS3_PKT0_S9_ifPKiSB_iPKfiiiSD_SD_iiiii,"aw",@nobits
	.sectionflags	@""
	.align	16
.nv.shared._ZN4vllm25paged_attention_v2_kernelIthLi32ELi16ELi128ELNS_18Fp8KVCacheDataTypeE2ELb1ELi512EEEvPfS2_PT_PKS3_PKT0_S9_ifPKiSB_iPKfiiiSD_SD_iiiii:
	.zero		1056


//--------------------- .nv.shared._ZN4vllm25paged_attention_v2_kernelIthLi256ELi8ELi128ELNS_18Fp8KVCacheDataTypeE2ELb0ELi512EEEvPfS2_PT_PKS3_PKT0_S9_ifPKiSB_iPKfiiiSD_SD_iiiii --------------------------
	.section	.nv.shared._ZN4vllm25paged_attention_v2_kernelIthLi256ELi8ELi128ELNS_18Fp8KVCacheDataTypeE2ELb0ELi512EEEvPfS2_PT_PKS3_PKT0_S9_ifPKiSB_iPKfiiiSD_SD_iiiii,"aw",@nobits
	.sectionflags	@""
	.align	16
.nv.shared._ZN4vllm25paged_attention_v2_kernelIthLi256ELi8ELi128ELNS_18Fp8KVCacheDataTypeE2ELb0ELi512EEEvPfS2_PT_PKS3_PKT0_S9_ifPKiSB_iPKfiiiSD_SD_iiiii:
	.zero		1056


//--------------------- .nv.shared._ZN4vllm25paged_attention_v2_kernelIthLi192ELi8ELi128ELNS_18Fp8KVCacheDataTypeE2ELb0ELi512EEEvPfS2_PT_PKS3_PKT0_S9_ifPKiSB_iPKfiiiSD_SD_iiiii --------------------------
	.section	.nv.shared._ZN4vllm25paged_attention_v2_kernelIthLi192ELi8ELi128ELNS_18Fp8KVCacheDataTypeE2ELb0ELi512EEEvPfS2_PT_PKS3_PKT0_S9_ifPKiSB_iPKfiiiSD_SD_iiiii,"aw",@nobits
	.sectionflags	@""
	.align	16
.nv.shared._ZN4vllm25paged_attention_v2_kernelIthLi192ELi8ELi128ELNS_18Fp8KVCacheDataTypeE2ELb0ELi512EEEvPfS2_PT_PKS3_PKT0_S9_ifPKiSB_iPKfiiiSD_SD_iiiii:
	.zero		1056


//--------------------- .nv.shared._ZN4vllm25paged_attention_v2_kernelIthLi128ELi8ELi128ELNS_18Fp8KVCacheDataTypeE2ELb0ELi512EEEvPfS2_PT_PKS3_PKT0_S9_ifPKiSB_iPKfiiiSD_SD_iiiii --------------------------
	.section	.nv.shared._ZN4vllm25paged_attention_v2_kernelIthLi128ELi8ELi128ELNS_18Fp8KVCacheDataTypeE2ELb0ELi512EEEvPfS2_PT_PKS3_PKT0_S9_ifPKiSB_iPKfiiiSD_SD_iiiii,"aw",@nobits
	.sectionflags	@""
	.align	16
.nv.shared._ZN4vllm25paged_attention_v2_kernelIthLi128ELi8ELi128ELNS_18Fp8KVCacheDataTypeE2ELb0ELi512EEEvPfS2_PT_PKS3_PKT0_S9_ifPKiSB_iPKfiiiSD_SD_iiiii:
	.zero		1056


//--------------------- .nv.shared._ZN4vllm25paged_attention_v2_kernelIthLi120ELi8ELi128ELNS_18Fp8KVCacheDataTypeE2ELb0ELi512EEEvPfS2_PT_PKS3_PKT0_S9_ifPKiSB_iPKfiiiSD_SD_iiiii --------------------------
	.section	.nv.shared._ZN4vllm25paged_attention_v2_kernelIthLi120ELi8ELi128ELNS_18Fp8KVCacheDataTypeE2ELb0ELi512EEEvPfS2_PT_PKS3_PKT0_S9_ifPKiSB_iPKfiiiSD_SD_iiiii,"aw",@nobits
	.sectionflags	@""
	.align	16
.nv.shared._ZN4vllm25paged_attention_v2_kernelIthLi120ELi8ELi128ELNS_18Fp8KVCacheDataTypeE2ELb0ELi512EEEvPfS2_PT_PKS3_PKT0_S9_ifPKiSB_iPKfiiiSD_SD_iiiii:
	.zero		1056


//--------------------- .nv.shared._ZN4vllm25paged_attention_v2_kernelIthLi112ELi8ELi128ELNS_18Fp8KVCacheDataTypeE2ELb0ELi512EEEvPfS2_PT_PKS3_PKT0_S9_ifPKiSB_iPKfiiiSD_SD_iiiii --------------------------
	.section	.nv.shared._ZN4vllm25paged_attention_v2_kernelIthLi112ELi8ELi128ELNS_18Fp8KVCacheDataTypeE2ELb0ELi512EEEvPfS2_PT_PKS3_PKT0_S9_ifPKiSB_iPKfiiiSD_SD_iiiii,"aw",@nobits
	.sectionflags	@""
	.align	16
.nv.shared._ZN4vllm25paged_attention_v2_kernelIthLi112ELi8ELi128ELNS_18Fp8KVCacheDataTypeE2ELb0ELi512EEEvPfS2_PT_PKS3_PKT0_S9_ifPKiSB_iPKfiiiSD_SD_iiiii:
	.zero		1056


//--------------------- .nv.shared._ZN4vllm25paged_attention_v2_kernelIthLi96ELi8ELi128ELNS_18Fp8KVCacheDataTypeE2ELb0ELi512EEEvPfS2_PT_PKS3_PKT0_S9_ifPKiSB_iPKfiiiSD_SD_iiiii --------------------------
	.section	.nv.shared._ZN4vllm25paged_attention_v2_kernelIthLi96ELi8ELi128ELNS_18Fp8KVCacheDataTypeE2ELb0ELi512EEEvPfS2_PT_PKS3_PKT0_S9_ifPKiSB_iPKfiiiSD_SD_iiiii,"aw",@nobits
	.sectionflags	@""
	.align	16
.nv.shared._ZN4vllm25paged_attention_v2_kernelIthLi96ELi8ELi128ELNS_18Fp8KVCacheDataTypeE2ELb0ELi512EEEvPfS2_PT_PKS3_PKT0_S9_ifPKiSB_iPKfiiiSD_SD_iiiii:
	.zero		1056


//--------------------- .nv.shared._ZN4vllm25paged_attention_v2_kernelIthLi80ELi8ELi128ELNS_18Fp8KVCacheDataTypeE2ELb0ELi512EEEvPfS2_PT_PKS3_PKT0_S9_ifPKiSB_iPKfiiiSD_SD_iiiii --------------------------
	.section	.nv.shared._ZN4vllm25paged_attention_v2_kernelIthLi80ELi8ELi128ELNS_18Fp8KVCacheDataTypeE2ELb0ELi512EEEvPfS2_PT_PKS3_PKT0_S9_ifPKiSB_iPKfiiiSD_SD_iiiii,"aw",@nobits
	.sectionflags	@""
	.align	16
.nv.shared._ZN4vllm25paged_attention_v2_kernelIthLi80ELi8ELi128ELNS_18Fp8KVCacheDataTypeE2ELb0ELi512EEEvPfS2_PT_PKS3_PKT0_S9_ifPKiSB_iPKfiiiSD_SD_iiiii:
	.zero		1056


//--------------------- .nv.shared._ZN4vllm25paged_attention_v2_kernelIthLi64ELi8ELi128ELNS_18Fp8KVCacheDataTypeE2ELb0ELi512EEEvPfS2_PT_PKS3_PKT0_S9_ifPKiSB_iPKfiiiSD_SD_iiiii --------------------------
	.section	.nv.shared._ZN4vllm25paged_attention_v2_kernelIthLi64ELi8ELi128ELNS_18Fp8KVCacheDataTypeE2ELb0ELi512EEEvPfS2_PT_PKS3_PKT0_S9_ifPKiSB_iPKfiiiSD_SD_iiiii,"aw",@nobits
	.sectionflags	@""
	.align	16
.nv.shared._ZN4vllm25paged_attention_v2_kernelIthLi64ELi8ELi128ELNS_18Fp8KVCacheDataTypeE2ELb0ELi512EEEvPfS2_PT_PKS3_PKT0_S9_ifPKiSB_iPKfiiiSD_SD_iiiii:
	.zero		1056


//--------------------- .nv.shared._ZN4vllm25paged_attention_v2_kernelIthLi32ELi8ELi128ELNS_18Fp8KVCacheDataTypeE2ELb0ELi512EEEvPfS2_PT_PKS3_PKT0_S9_ifPKiSB_iPKfiiiSD_SD_iiiii --------------------------
	.section	.nv.shared._ZN4vllm25paged_attention_v2_kernelIthLi32ELi8ELi128ELNS_18Fp8KVCacheDataTypeE2ELb0ELi512EEEvPfS2_PT_PKS3_PKT0_S9_ifPKiSB_iPKfiiiSD_SD_iiiii,"aw",@nobits
	.sectionflags	@""
	.align	16
.nv.shared._ZN4vllm25paged_attention_v2_kernelIthLi32ELi8ELi128ELNS_18Fp8KVCacheDataTypeE2ELb0ELi512EEEvPfS2_PT_PKS3_PKT0_S9_ifPKiSB_iPKfiiiSD_SD_iiiii:
	.zero		1056


//--------------------- .nv.shared._ZN4vllm25paged_attention_v2_kernelIthLi256ELi8ELi128ELNS_18Fp8KVCacheDataTypeE2ELb1ELi512EEEvPfS2_PT_PKS3_PKT0_S9_ifPKiSB_iPKfiiiSD_SD_iiiii --------------------------
	.section	.nv.shared._ZN4vllm25paged_attention_v2_kernelIthLi256ELi8ELi128ELNS_18Fp8KVCacheDataTypeE2ELb1ELi512EEEvPfS2_PT_PKS3_PKT0_S9_ifPKiSB_iPKfiiiSD_SD_iiiii,"aw",@nobits
	.sectionflags	@""
	.align	16
.nv.shared._ZN4vllm25paged_attention_v2_kernelIthLi256ELi8ELi128ELNS_18Fp8KVCacheDataTypeE2ELb1ELi512EEEvPfS2_PT_PKS3_PKT0_S9_ifPKiSB_iPKfiiiSD_SD_iiiii:
	.zero		1056


//--------------------- .nv.shared._ZN4vllm25paged_attention_v2_kernelIthLi192ELi8ELi128ELNS_18Fp8KVCacheDataTypeE2ELb1ELi512EEEvPfS2_PT_PKS3_PKT0_S9_ifPKiSB_iPKfiiiSD_SD_iiiii --------------------------
	.section	.nv.shared._ZN4vllm25paged_attention_v2_kernelIthLi192ELi8ELi128ELNS_18Fp8KVCacheDataTypeE2ELb1ELi512EEEvPfS2_PT_PKS3_PKT0_S9_ifPKiSB_iPKfiiiSD_SD_iiiii,"aw",@nobits
	.sectionflags	@""
	.align	16
.nv.shared._ZN4vllm25paged_attention_v2_kernelIthLi192ELi8ELi128ELNS_18Fp8KVCacheDataTypeE2ELb1ELi512EEEvPfS2_PT_PKS3_PKT0_S9_ifPKiSB_iPKfiiiSD_SD_iiiii:
	.zero		1056


//--------------------- .nv.shared._ZN4vllm25paged_attention_v2_kernelIthLi128ELi8ELi128ELNS_18Fp8KVCacheDataTypeE2ELb1ELi512EEEvPfS2_PT_PKS3_PKT0_S9_ifPKiSB_iPKfiiiSD_SD_iiiii --------------------------
	.section	.nv.shared._ZN4vllm25paged_attention_v2_kernelIthLi128ELi8ELi128ELNS_18Fp8KVCacheDataTypeE2ELb1ELi512EEEvPfS2_PT_PKS3_PKT0_S9_ifPKiSB_iPKfiiiSD_SD_iiiii,"aw",@nobits
	.sectionflags	@""
	.align	16
.nv.shared._ZN4vllm25paged_attention_v2_kernelIthLi128ELi8ELi128ELNS_18Fp8KVCacheDataTypeE2ELb1ELi512EEEvPfS2_PT_PKS3_PKT0_S9_ifPKiSB_iPKfiiiSD_SD_iiiii:
	.zero		1056


//--------------------- .nv.shared._ZN4vllm25paged_attention_v2_kernelIthLi120ELi8ELi128ELNS_18Fp8KVCacheDataTypeE2ELb1ELi512EEEvPfS2_PT_PKS3_PKT0_S9_ifPKiSB_iPKfiiiSD_SD_iiiii --------------------------
	.section	.nv.shared._ZN4vllm25paged_attention_v2_kernelIthLi120ELi8ELi128ELNS_18Fp8KVCacheDataTypeE2ELb1ELi512EEEvPfS2_PT_PKS3_PKT0_S9_ifPKiSB_iPKfiiiSD_SD_iiiii,"aw",@nobits
	.sectionflags	@""
	.align	16
.nv.shared._ZN4vllm25paged_attention_v2_kernelIthLi120ELi8ELi128ELNS_18Fp8KVCacheDataTypeE2ELb1ELi512EEEvPfS2_PT_PKS3_PKT0_S9_ifPKiSB_iPKfiiiSD_SD_iiiii:
	.zero		1056


//--------------------- .nv.shared._ZN4vllm25paged_attention_v2_kernelIthLi112ELi8ELi128ELNS_18Fp8KVCacheDataTypeE2ELb1ELi512EEEvPfS2_PT_PKS3_PKT0_S9_ifPKiSB_iPKfiiiSD_SD_iiiii --------------------------
	.section	.nv.shared._ZN4vllm25paged_attention_v2_kernelIthLi112ELi8ELi128ELNS_18Fp8KVCacheDataTypeE2ELb1ELi512EEEvPfS2_PT_PKS3_PKT0_S9_ifPKiSB_iPKfiiiSD_SD_iiiii,"aw",@nobits
	.sectionflags	@""
	.align	16
.nv.shared._ZN4vllm25paged_attention_v2_kernelIthLi112ELi8ELi128ELNS_18Fp8KVCacheDataTypeE2ELb1ELi512EEEvPfS2_PT_PKS3_PKT0_S9_ifPKiSB_iPKfiiiSD_SD_iiiii:
	.zero		1056


//--------------------- .nv.shared._ZN4vllm25paged_attention_v2_kernelIthLi96ELi8ELi128ELNS_18Fp8KVCacheDataTypeE2ELb1ELi512EEEvPfS2_PT_PKS3_PKT0_S9_ifPKiSB_iPKfiiiSD_SD_iiiii --------------------------
	.section	.nv.shared._ZN4vllm25paged_attention_v2_kernelIthLi96ELi8ELi128ELNS_18Fp8KVCacheDataTypeE2ELb1ELi512EEEvPfS2_PT_PKS3_PKT0_S9_ifPKiSB_iPKfiiiSD_SD_iiiii,"aw",@nobits
	.sectionflags	@""
	.align	16
.nv.shared._ZN4vllm25paged_attention_v2_kernelIthLi96ELi8ELi128ELNS_18Fp8KVCacheDataTypeE2ELb1ELi512EEEvPfS2_PT_PKS3_PKT0_S9_ifPKiSB_iPKfiiiSD_SD_iiiii:
	.zero		1056


//--------------------- .nv.shared._ZN4vllm25paged_attention_v2_kernelIthLi80ELi8ELi128ELNS_18Fp8KVCacheDataTypeE2ELb1ELi512EEEvPfS2_PT_PKS3_PKT0_S9_ifPKiSB_iPKfiiiSD_SD_iiiii --------------------------
	.section	.nv.shared._ZN4vllm25paged_attention_v2_kernelIthLi80ELi8ELi128ELNS_18Fp8KVCacheDataTypeE2ELb1ELi512EEEvPfS2_PT_PKS3_PKT0_S9_ifPKiSB_iPKfiiiSD_SD_iiiii,"aw",@nobits
	.sectionflags	@""
	.align	16
.nv.shared._ZN4vllm25paged_attention_v2_kernelIthLi80ELi8ELi128ELNS_18Fp8KVCacheDataTypeE2ELb1ELi512EEEvPfS2_PT_PKS3_PKT0_S9_ifPKiSB_iPKfiiiSD_SD_iiiii:
	.zero		1056


//--------------------- .nv.shared._ZN4vllm25paged_attention_v2_kernelIthLi64ELi8ELi128ELNS_18Fp8KVCacheDataTypeE2ELb1ELi512EEEvPfS2_PT_PKS3_PKT0_S9_ifPKiSB_iPKfiiiSD_SD_iiiii --------------------------
	.section	.nv.shared._ZN4vllm25paged_attention_v2_kernelIthLi64ELi8ELi128ELNS_18Fp8KVCacheDataTypeE2ELb1ELi512EEEvPfS2_PT_PKS3_PKT0_S9_ifPKiSB_iPKfiiiSD_SD_iiiii,"aw",@nobits
	.sectionflags	@""
	.align	16
.nv.shared._ZN4vllm25paged_attention_v2_kernelIthLi64ELi8ELi128ELNS_18Fp8KVCacheDataTypeE2ELb1ELi512EEEvPfS2_PT_PKS3_PKT0_S9_ifPKiSB_iPKfiiiSD_SD_iiiii:
	.zero		1056


//--------------------- .nv.shared._ZN4vllm25paged_attention_v2_kernelIthLi32ELi8ELi128ELNS_18Fp8KVCacheDataTypeE2ELb1ELi512EEEvPfS2_PT_PKS3_PKT0_S9_ifPKiSB_iPKfiiiSD_SD_iiiii --------------------------
	.section	.nv.shared._ZN4vllm25paged_attention_v2_kernelIthLi32ELi8ELi128ELNS_18Fp8KVCacheDataTypeE2ELb1ELi512EEEvPfS2_PT_PKS3_PKT0_S9_ifPKiSB_iPKfiiiSD_SD_iiiii,"aw",@nobits
	.sectionflags	@""
	.align	16
.nv.shared._ZN4vllm25paged_attention_v2_kernelIthLi32ELi8ELi128ELNS_18Fp8KVCacheDataTypeE2ELb1ELi512EEEvPfS2_PT_PKS3_PKT0_S9_ifPKiSB_iPKfiiiSD_SD_iiiii:
	.zero		1056


//--------------------- .nv.shared._ZN4vllm25paged_attention_v2_kernelIfhLi256ELi32ELi128ELNS_18Fp8KVCacheDataTypeE2ELb0ELi512EEEvPfS2_PT_PKS3_PKT0_S9_ifPKiSB_iPKfiiiSD_SD_iiiii --------------------------
	.section	.nv.shared._ZN4vllm25paged_attention_v2_kernelIfhLi256ELi32ELi128ELNS_18Fp8KVCacheDataTypeE2ELb0ELi512EEEvPfS2_PT_PKS3_PKT0_S9_ifPKiSB_iPKfiiiSD_SD_iiiii,"aw",@nobits
	.sectionflags	@""
	.align	16
.nv.shared._ZN4vllm25paged_attention_v2_kernelIfhLi256ELi32ELi128ELNS_18Fp8KVCacheDataTypeE2ELb0ELi512EEEvPfS2_PT_PKS3_PKT0_S9_ifPKiSB_iPKfiiiSD_SD_iiiii:
	.zero		1056


//--------------------- .nv.shared._ZN4vllm25paged_attention_v2_kernelIfhLi192ELi32ELi128ELNS_18Fp8KVCacheDataTypeE2ELb0ELi512EEEvPfS2_PT_PKS3_PKT0_S9_ifPKiSB_iPKfiiiSD_SD_iiiii --------------------------
	.section	.nv.shared._ZN4vllm25paged_attention_v2_kernelIfhLi192ELi32ELi128ELNS_18Fp8KVCacheDataTypeE2ELb0ELi512EEEvPfS2_PT_PKS3_PKT0_S9_ifPKiSB_iPKfiiiSD_SD_iiiii,"aw",@nobits
	.sectionflags	@""
	.align	16
.nv.shared._ZN4vllm25paged_attention_v2_kernelIfhLi192ELi32ELi128ELNS_18Fp8KVCacheDataTypeE2ELb0ELi512EEEvPfS2_PT_PKS3_PKT0_S9_ifPKiSB_iPKfiiiSD_SD_iiiii:
	.zero		1056


//--------------------- .nv.shared._ZN4vllm25paged_attention_v2_kernelIfhLi128ELi32ELi128ELNS_18Fp8KVCacheDataTypeE2ELb0ELi512EEEvPfS2_PT_PKS3_PKT0_S9_ifPKiSB_iPKfiiiSD_SD_iiiii --------------------------
	.section	.nv.shared._ZN4vllm25paged_attention_v2_kernelIfhLi128ELi32ELi128ELNS_18Fp8KVCacheDataTypeE2ELb0ELi512EEEvPfS2_PT_PKS3_PKT0_S9_ifPKiSB_iPKfiiiSD_SD_iiiii,"aw",@nobits
	.sectionflags	@""
	.align	16
.nv.shared._ZN4vllm25paged_attention_v2_kernelIfhLi128ELi32ELi128ELNS_18Fp8KVCacheDataTypeE2ELb0ELi512EEEvPfS2_PT_PKS3_PKT0_S9_ifPKiSB_iPKfiiiSD_SD_iiiii:
	.zero		1056


//--------------------- .nv.shared._ZN4vllm25paged_attention_v2_kernelIfhLi120ELi32ELi128ELNS_18Fp8KVCacheDataTypeE2ELb0ELi512EEEvPfS2_PT_PKS3_PKT0_S9_ifPKiSB_iPKfiiiSD_SD_iiiii --------------------------
	.section	.nv.shared._ZN4vllm25paged_attention_v2_kernelIfhLi120ELi32ELi128ELNS_18Fp8KVCacheDataTypeE2ELb0ELi512EEEvPfS2_PT_PKS3_PKT0_S9_ifPKiSB_iPKfiiiSD_SD_iiiii,"aw",@nobits
	.sectionflags	@""
	.align	16
.nv.shared._ZN4vllm25paged_attention_v2_kernelIfhLi120ELi32ELi128ELNS_18Fp8KVCacheDataTypeE2ELb0ELi512EEEvPfS2_PT_PKS3_PKT0_S9_ifPKiSB_iPKfiiiSD_SD_iiiii:
	.zero		1056


//--------------------- .nv.shared._ZN4vllm25paged_attention_v2_kernelIfhLi112ELi32ELi128ELNS_18Fp8KVCacheDataTypeE2ELb0ELi512EEEvPfS2_PT_PKS3_PKT0_S9_ifPKiSB_iPKfiiiSD_SD_iiiii --------------------------
	.section	.nv.shared._ZN4vllm25paged_attention_v2_kernelIfhLi112ELi32ELi128ELNS_18Fp8KVCacheDataTypeE2ELb0ELi512EEEvPfS2_PT_PKS3_PKT0_S9_ifPKiSB_iPKfiiiSD_SD_iiiii,"aw",@nobits
	.sectionflags	@""
	.align	16
.nv.shared._ZN4vllm25paged_attention_v2_kernelIfhLi112ELi32ELi128ELNS_18Fp8KVCacheDataTypeE2ELb0ELi512EEEvPfS2_PT_PKS3_PKT0_S9_ifPKiSB_iPKfiiiSD_SD_iiiii:
	.zero		1056


//--------------------- .nv.shared._ZN4vllm25paged_attention_v2_kernelIfhLi96ELi32ELi128ELNS_18Fp8KVCacheDataTypeE2ELb0ELi512EEEvPfS2_PT_PKS3_PKT0_S9_ifPKiSB_iPKfiiiSD_SD_iiiii --------------------------
	.section	.nv.shared._ZN4vllm25paged_attention_v2_kernelIfhLi96ELi32ELi128ELNS_18Fp8KVCacheDataTypeE2ELb0ELi512EEEvPfS2_PT_PKS3_PKT0_S9_ifPKiSB_iPKfiiiSD_SD_iiiii,"aw",@nobits
	.sectionflags	@""
	.align	16
.nv.shared._ZN4vllm25paged_attention_v2_kernelIfhLi96ELi32ELi128ELNS_18Fp8KVCacheDataTypeE2ELb0ELi512EEEvPfS2_PT_PKS3_PKT0_S9_ifPKiSB_iPKfiiiSD_SD_iiiii:
	.zero		1056


//--------------------- .nv.shared._ZN4vllm25paged_attention_v2_kernelIfhLi80ELi32ELi128ELNS_18Fp8KVCacheDataTypeE2ELb0ELi512EEEvPfS2_PT_PKS3_PKT0_S9_ifPKiSB_iPKfiiiSD_SD_iiiii --------------------------
	.section	.nv.shared._ZN4vllm25paged_attention_v2_kernelIfhLi80ELi32ELi128ELNS_18Fp8KVCacheDataTypeE2ELb0ELi512EEEvPfS2_PT_PKS3_PKT0_S9_ifPKiSB_iPKfiiiSD_SD_iiiii,"aw",@nobits
	.sectionflags	@""
	.align	16
.nv.shared._ZN4vllm25paged_attention_v2_kernelIfhLi80ELi32ELi128ELNS_18Fp8KVCacheDataTypeE2ELb0ELi512EEEvPfS2_PT_PKS3_PKT0_S9_ifPKiSB_iPKfiiiSD_SD_iiiii:
	.zero		1056


//--------------------- .nv.shared._ZN4vllm25paged_attention_v2_kernelIfhLi64ELi32ELi128ELNS_18Fp8KVCacheDataTypeE2ELb0ELi512EEEvPfS2_PT_PKS3_PKT0_S9_ifPKiSB_iPKfiiiSD_SD_iiiii --------------------------
	.section	.nv.shared._ZN4vllm25paged_attention_v2_kernelIfhLi64ELi32ELi128ELNS_18Fp8KVCacheDataTypeE2ELb0ELi512EEEvPfS2_PT_PKS3_PKT0_S9_ifPKiSB_iPKfiiiSD_SD_iiiii,"aw",@nobits
	.sectionflags	@""
	.align	16
.nv.shared._ZN4vllm25paged_attention_v2_kernelIfhLi64ELi32ELi128ELNS_18Fp8KVCacheDataTypeE2ELb0ELi512EEEvPfS2_PT_PKS3_PKT0_S9_ifPKiSB_iPKfiiiSD_SD_iiiii:
	.zero		1056


//--------------------- .nv.shared._ZN4vllm25paged_attention_v2_kernelIfhLi32ELi32ELi128ELNS_18Fp8KVCacheDataTypeE2ELb0ELi512EEEvPfS2_PT_PKS3_PKT0_S9_ifPKiSB_iPKfiiiSD_SD_iiiii --------------------------
	.section	.nv.shared._ZN4vllm25paged_attention_v2_kernelIfhLi32ELi32ELi128ELNS_18Fp8KVCacheDataTypeE2ELb0ELi512EEEvPfS2_PT_PKS3_PKT0_S9_ifPKiSB_iPKfiiiSD_SD_iiiii,"aw",@nobits
	.sectionflags	@""
	.align	16
.nv.shared._ZN4vllm25paged_attention_v2_kernelIfhLi32ELi32ELi128ELNS_18Fp8KVCacheDataTypeE2ELb0ELi512EEEvPfS2_PT_PKS3_PKT0_S9_ifPKiSB_iPKfiiiSD_SD_iiiii:
	.zero		1056


//--------------------- .nv.shared._ZN4vllm25paged_attention_v2_kernelIfhLi256ELi32ELi128ELNS_18Fp8KVCacheDataTypeE2ELb1ELi512EEEvPfS2_PT_PKS3_PKT0_S9_ifPKiSB_iPKfiiiSD_SD_iiiii --------------------------
	.section	.nv.shared._ZN4vllm25paged_attention_v2_kernelIfhLi256ELi32ELi128ELNS_18Fp8KVCacheDataTypeE2ELb1ELi512EEEvPfS2_PT_PKS3_PKT0_S9_ifPKiSB_iPKfiiiSD_SD_iiiii,"aw",@nobits
	.sectionflags	@""
	.align	16
.nv.shared._ZN4vllm25paged_attention_v2_kernelIfhLi256ELi32ELi128ELNS_18Fp8KVCacheDataTypeE2ELb1ELi512EEEvPfS2_PT_PKS3_PKT0_S9_ifPKiSB_iPKfiiiSD_SD_iiiii:
	.zero		1056


//--------------------- .nv.shared._ZN4vllm25paged_attention_v2_kernelIfhLi192ELi32ELi128ELNS_18Fp8KVCacheDataTypeE2ELb1ELi512EEEvPfS2_PT_PKS3_PKT0_S9_ifPKiSB_iPKfiiiSD_SD_iiiii --------------------------
	.section	.nv.shared._ZN4vllm25paged_attention_v2_kernelIfhLi192ELi32ELi128ELNS_18Fp8KVCacheDataTypeE2ELb1ELi512EEEvPfS2_PT_PKS3_PKT0_S9_ifPKiSB_iPKfiiiSD_SD_iiiii,"aw",@nobits
	.sectionflags	@""
	.align	16
.nv.shared._ZN4vllm25paged_attention_v2_kernelIfhLi192ELi32ELi128ELNS_18Fp8KVCacheDataTypeE2ELb1ELi512EEEvPfS2_PT_PKS3_PKT0_S9_ifPKiSB_iPKfiiiSD_SD_iiiii:
	.zero		1056


//--------------------- .nv.shared._ZN4vllm25paged_attention_v2_kernelIfhLi128ELi32ELi128ELNS_18Fp8KVCacheDataTypeE2ELb1ELi512EEEvPfS2_PT_PKS3_PKT0_S9_ifPKiSB_iPKfiiiSD_SD_iiiii --------------------------
	.section	.nv.shared._ZN4vllm25paged_attention_v2_kernelIfhLi128ELi32ELi128ELNS_18Fp8KVCacheDataTypeE2ELb1ELi512EEEvPfS2_PT_PKS3_PKT0_S9_ifPKiSB_iPKfiiiSD_SD_iiiii,"aw",@nobits
	.sectionflags	@""
	.align	16
.nv.shared._ZN4vllm25paged_attention_v2_kernelIfhLi128ELi32ELi128ELNS_18Fp8KVCacheDataTypeE2ELb1ELi512EEEvPfS2_PT_PKS3_PKT0_S9_ifPKiSB_iPKfiiiSD_SD_iiiii:
	.zero		1056


//--------------------- .nv.shared._ZN4vllm25paged_attention_v2_kernelIfhLi120ELi32ELi128ELNS_18Fp8KVCacheDataTypeE2ELb1ELi512EEEvPfS2_PT_PKS3_PKT0_S9_ifPKiSB_iPKfiiiSD_SD_iiiii --------------------------
	.section	.nv.shared._ZN4vllm25paged_attention_v2_kernelIfhLi120ELi32ELi128ELNS_18Fp8KVCacheDataTypeE2ELb1ELi512EEEvPfS2_PT_PKS3_PKT0_S9_ifPKiSB_iPKfiiiSD_SD_iiiii,"aw",@nobits
	.sectionflags	@""
	.align	16
.nv.shared._ZN4vllm25paged_attention_v2_kernelIfhLi120ELi32ELi128ELNS_18Fp8KVCacheDataTypeE2ELb1ELi512EEEvPfS2_PT_PKS3_PKT0_S9_ifPKiSB_iPKfiiiSD_SD_iiiii:
	.zero		1056


//--------------------- .nv.shared._ZN4vllm25paged_attention_v2_kernelIfhLi112ELi32ELi128ELNS_18Fp8KVCacheDataTypeE2ELb1ELi512EEEvPfS2_PT_PKS3_PKT0_S9_ifPKiSB_iPKfiiiSD_SD_iiiii --------------------------
	.section	.nv.shared._ZN4vllm25paged_attention_v2_kernelIfhLi112ELi32ELi128ELNS_18Fp8KVCacheDataTypeE2ELb1ELi512EEEvPfS2_PT_PKS3_PKT0_S9_ifPKiSB_iPKfiiiSD_SD_iiiii,"aw",@nobits
	.sectionflags	@""
	.align	16
.nv.shared._ZN4vllm25paged_attention_v2_kernelIfhLi112ELi32ELi128ELNS_18Fp8KVCacheDataTypeE2ELb1ELi512EEEvPfS2_PT_PKS3_PKT0_S9_ifPKiSB_iPKfiiiSD_SD_iiiii:
	.zero		1056


//--------------------- .nv.shared._ZN4vllm25paged_attention_v2_kernelIfhLi96ELi32ELi128ELNS_18Fp8KVCacheDataTypeE2ELb1ELi512EEEvPfS2_PT_PKS3_PKT0_S9_ifPKiSB_iPKfiiiSD_SD_iiiii --------------------------
	.section	.nv.shared._ZN4vllm25paged_attention_v2_kernelIfhLi96ELi32ELi128ELNS_18Fp8KVCacheDataTypeE2ELb1ELi512EEEvPfS2_PT_PKS3_PKT0_S9_ifPKiSB_iPKfiiiSD_SD_iiiii,"aw",@nobits
	.sectionflags	@""
	.align	16
.nv.shared._ZN4vllm25paged_attention_v2_kernelIfhLi96ELi32ELi128ELNS_18Fp8KVCacheDataTypeE2ELb1ELi512EEEvPfS2_PT_PKS3_PKT0_S9_ifPKiSB_iPKfiiiSD_SD_iiiii:
	.zero		1056


//--------------------- .nv.shared._ZN4vllm25paged_attention_v2_kernelIfhLi80ELi32ELi128ELNS_18Fp8KVCacheDataTypeE2ELb1ELi512EEEvPfS2_PT_PKS3_PKT0_S9_ifPKiSB_iPKfiiiSD_SD_iiiii --------------------------
	.section	.nv.shared._ZN4vllm25paged_attention_v2_kernelIfhLi80ELi32ELi128ELNS_18Fp8KVCacheDataTypeE2ELb1ELi512EEEvPfS2_PT_PKS3_PKT0_S9_ifPKiSB_iPKfiiiSD_SD_iiiii,"aw",@nobits
	.sectionflags	@""
	.align	16
.nv.shared._ZN4vllm25paged_attention_v2_kernelIfhLi80ELi32ELi128ELNS_18Fp8KVCacheDataTypeE2ELb1ELi512EEEvPfS2_PT_PKS3_PKT0_S9_ifPKiSB_iPKfiiiSD_SD_iiiii:
	.zero		1056


//--------------------- .nv.shared._ZN4vllm25paged_attention_v2_kernelIfhLi64ELi32ELi128ELNS_18Fp8KVCacheDataTypeE2ELb1ELi512EEEvPfS2_PT_PKS3_PKT0_S9_ifPKiSB_iPKfiiiSD_SD_iiiii --------------------------
	.section	.nv.shared._ZN4vllm25paged_attention_v2_kernelIfhLi64ELi32ELi128ELNS_18Fp8KVCacheDataTypeE2ELb1ELi512EEEvPfS2_PT_PKS3_PKT0_S9_ifPKiSB_iPKfiiiSD_SD_iiiii,"aw",@nobits
	.sectionflags	@""
	.align	16
.nv.shared._ZN4vllm25paged_attention_v2_kernelIfhLi64ELi32ELi128ELNS_18Fp8KVCacheDataTypeE2ELb1ELi512EEEvPfS2_PT_PKS3_PKT0_S9_ifPKiSB_iPKfiiiSD_SD_iiiii:
	.zero		1056


//--------------------- .nv.shared._ZN4vllm25paged_attention_v2_kernelIfhLi32ELi32ELi128ELNS_18Fp8KVCacheDataTypeE2ELb1ELi512EEEvPfS2_PT_PKS3_PKT0_S9_ifPKiSB_iPKfiiiSD_SD_iiiii --------------------------
	.section	.nv.shared._ZN4vllm25paged_attention_v2_kernelIfhLi32ELi32ELi128ELNS_18Fp8KVCacheDataTypeE2ELb1ELi512EEEvPfS2_PT_PKS3_PKT0_S9_ifPKiSB_iPKfiiiSD_SD_iiiii,"aw",@nobits
	.sectionflags	@""
	.align	16
.nv.shared._ZN4vllm25paged_attention_v2_kernelIfhLi32ELi32ELi128ELNS_18Fp8KVCacheDataTypeE2ELb1ELi512EEEvPfS2_PT_PKS3_PKT0_S9_ifPKiSB_iPKfiiiSD_SD_iiiii:
	.zero		1056


//--------------------- .nv.shared._ZN4vllm25paged_attention_v2_kernelIfhLi256ELi16ELi128ELNS_18Fp8KVCacheDataTypeE2ELb0ELi512EEEvPfS2_PT_PKS3_PKT0_S9_ifPKiSB_iPKfiiiSD_SD_iiiii --------------------------
	.section	.nv.shared._ZN4vllm25paged_attention_v2_kernelIfhLi256ELi16ELi128ELNS_18Fp8KVCacheDataTypeE2ELb0ELi512EEEvPfS2_PT_PKS3_PKT0_S9_ifPKiSB_iPKfiiiSD_SD_iiiii,"aw",@nobits
	.sectionflags	@""
	.align	16
.nv.shared._ZN4vllm25paged_attention_v2_kernelIfhLi256ELi16ELi128ELNS_18Fp8KVCacheDataTypeE2ELb0ELi512EEEvPfS2_PT_PKS3_PKT0_S9_ifPKiSB_iPKfiiiSD_SD_iiiii:
	.zero		1056


//--------------------- .nv.shared._ZN4vllm25paged_attention_v2_kernelIfhLi192ELi16ELi128ELNS_18Fp8KVCacheDataTypeE2ELb0ELi512EEEvPfS2_PT_PKS3_PKT0_S9_ifPKiSB_iPKfiiiSD_SD_iiiii --------------------------
	.section	.nv.shared._ZN4vllm25paged_attention_v2_kernelIfhLi192ELi16ELi128ELNS_18Fp8KVCacheDataTypeE2ELb0ELi512EEEvPfS2_PT_PKS3_PKT0_S9_ifPKiSB_iPKfiiiSD_SD_iiiii,"aw",@nobits
	.sectionflags	@""
	.align	16
.nv.shared._ZN4vllm25paged_attention_v2_kernelIfhLi192ELi16ELi128ELNS_18Fp8KVCacheDataTypeE2ELb0ELi512EEEvPfS2_PT_PKS3_PKT0_S9_ifPKiSB_iPKfiiiSD_SD_iiiii:
	.zero		1056


//--------------------- .nv.shared._ZN4vllm25paged_attention_v2_kernelIfhLi128ELi16ELi128ELNS_18Fp8KVCacheDataTypeE2ELb0ELi512EEEvPfS2_PT_PKS3_PKT0_S9_ifPKiSB_iPKfiiiSD_SD_iiiii --------------------------
	.section	.nv.shared._ZN4vllm25paged_attention_v2_kernelIfhLi128ELi16ELi128ELNS_18Fp8KVCacheDataTypeE2ELb0ELi512EEEvPfS2_PT_PKS3_PKT0_S9_ifPKiSB_iPKfiiiSD_SD_iiiii,"aw",@nobits
	.sectionflags	@""
	.align	16
.nv.shared._ZN4vllm25paged_attention_v2_kernelIfhLi128ELi16ELi128ELNS_18Fp8KVCacheDataTypeE2ELb0ELi512EEEvPfS2_PT_PKS3_PKT0_S9_ifPKiSB_iPKfiiiSD_SD_iiiii:
	.zero		1056


//--------------------- .nv.shared._ZN4vllm25paged_attention_v2_kernelIfhLi120ELi16ELi128ELNS_18Fp8KVCacheDataTypeE2ELb0ELi512EEEvPfS2_PT_PKS3_PKT0_S9_ifPKiSB_iPKfiiiSD_SD_iiiii --------------------------
	.section	.nv.shared._ZN4vllm25paged_attention_v2_kernelIfhLi120ELi16ELi128ELNS_18Fp8KVCacheDataTypeE2ELb0ELi512EEEvPfS2_PT_PKS3_PKT0_S9_ifPKiSB_iPKfiiiSD_SD_iiiii,"aw",@nobits
	.sectionflags	@""
	.align	16
.nv.shared._ZN4vllm25paged_attention_v2_kernelIfhLi120ELi16ELi128ELNS_18Fp8KVCacheDataTypeE2ELb0ELi512EEEvPfS2_PT_PKS3_PKT0_S9_ifPKiSB_iPKfiiiSD_SD_iiiii:
	.zero		1056


//--------------------- .nv.shared._ZN4vllm25paged_attention_v2_kernelIfhLi112ELi16ELi128ELNS_18Fp8KVCacheDataTypeE2ELb0ELi512EEEvPfS2_PT_PKS3_PKT0_S9_ifPKiSB_iPKfiiiSD_SD_iiiii --------------------------
	.section	.nv.shared._ZN4vllm25paged_attention_v2_kernelIfhLi112ELi16ELi128ELNS_18Fp8KVCacheDataTypeE2ELb0ELi512EEEvPfS2_PT_PKS3_PKT0_S9_ifPKiSB_iPKfiiiSD_SD_iiiii,"aw",@nobits
	.sectionflags	@""
	.align	16
.nv.shared._ZN4vllm25paged_attention_v2_kernelIfhLi112ELi16ELi128ELNS_18Fp8KVCacheDataTypeE2ELb0ELi512EEEvPfS2_PT_PKS3_PKT0_S9_ifPKiSB_iPKfiiiSD_SD_iiiii:
	.zero		1056


//--------------------- .nv.shared._ZN4vllm25paged_attention_v2_kernelIfhLi96ELi16ELi128ELNS_18Fp8KVCacheDataTypeE2ELb0ELi512EEEvPfS2_PT_PKS3_PKT0_S9_ifPKiSB_iPKfiiiSD_SD_iiiii --------------------------
	.section	.nv.shared._ZN4vllm25paged_attention_v2_kernelIfhLi96ELi16ELi128ELNS_18Fp8KVCacheDataTypeE2ELb0ELi512EEEvPfS2_PT_PKS3_PKT0_S9_ifPKiSB_iPKfiiiSD_SD_iiiii,"aw",@nobits
	.sectionflags	@""
	.align	16
.nv.shared._ZN4vllm25paged_attention_v2_kernelIfhLi96ELi16ELi128ELNS_18Fp8KVCacheDataTypeE2ELb0ELi512EEEvPfS2_PT_PKS3_PKT0_S9_ifPKiSB_iPKfiiiSD_SD_iiiii:
	.zero		1056


//--------------------- .nv.shared._ZN4vllm25paged_attention_v2_kernelIfhLi80ELi16ELi128ELNS_18Fp8KVCacheDataTypeE2ELb0ELi512EEEvPfS2_PT_PKS3_PKT0_S9_ifPKiSB_iPKfiiiSD_SD_iiiii --------------------------
	.section	.nv.shared._ZN4vllm25paged_attention_v2_kernelIfhLi80ELi16ELi128ELNS_18Fp8KVCacheDataTypeE2ELb0ELi512EEEvPfS2_PT_PKS3_PKT0_S9_ifPKiSB_iPKfiiiSD_SD_iiiii,"aw",@nobits
	.sectionflags	@""
	.align	16
.nv.shared._ZN4vllm25paged_attention_v2_kernelIfhLi80ELi16ELi128ELNS_18Fp8KVCacheDataTypeE2ELb0ELi512EEEvPfS2_PT_PKS3_PKT0_S9_ifPKiSB_iPKfiiiSD_SD_iiiii:
	.zero		1056


//--------------------- .nv.shared._ZN4vllm25paged_attention_v2_kernelIfhLi64ELi16ELi128ELNS_18Fp8KVCacheDataTypeE2ELb0ELi512EEEvPfS2_PT_PKS3_PKT0_S9_ifPKiSB_iPKfiiiSD_SD_iiiii --------------------------
	.section	.nv.shared._ZN4vllm25paged_attention_v2_kernelIfhLi64ELi16ELi128ELNS_18Fp8KVCacheDataTypeE2ELb0ELi512EEEvPfS2_PT_PKS3_PKT0_S9_ifPKiSB_iPKfiiiSD_SD_iiiii,"aw",@nobits
	.sectionflags	@""
	.align	16
.nv.shared._ZN4vllm25paged_attention_v2_kernelIfhLi64ELi16ELi128ELNS_18Fp8KVCacheDataTypeE2ELb0ELi512EEEvPfS2_PT_PKS3_PKT0_S9_ifPKiSB_iPKfiiiSD_SD_iiiii:
	.zero		1056


//--------------------- .nv.shared._ZN4vllm25paged_attention_v2_kernelIfhLi32ELi16ELi128ELNS_18Fp8KVCacheDataTypeE2ELb0ELi512EEEvPfS2_PT_PKS3_PKT0_S9_ifPKiSB_iPKfiiiSD_SD_iiiii --------------------------
	.section	.nv.shared._ZN4vllm25paged_attention_v2_kernelIfhLi32ELi16ELi128ELNS_18Fp8KVCacheDataTypeE2ELb0ELi512EEEvPfS2_PT_PKS3_PKT0_S9_ifPKiSB_iPKfiiiSD_SD_iiiii,"aw",@nobits
	.sectionflags	@""
	.align	16
.nv.shared._ZN4vllm25paged_attention_v2_kernelIfhLi32ELi16ELi128ELNS_18Fp8KVCacheDataTypeE2ELb0ELi512EEEvPfS2_PT_PKS3_PKT0_S9_ifPKiSB_iPKfiiiSD_SD_iiiii:
	.zero		1056


//--------------------- .nv.shared._ZN4vllm25paged_attention_v2_kernelIfhLi256ELi16ELi128ELNS_18Fp8KVCacheDataTypeE2ELb1ELi512EEEvPfS2_PT_PKS3_PKT0_S9_ifPKiSB_iPKfiiiSD_SD_iiiii --------------------------
	.section	.nv.shared._ZN4vllm25paged_attention_v2_kernelIfhLi256ELi16ELi128ELNS_18Fp8KVCacheDataTypeE2ELb1ELi512EEEvPfS2_PT_PKS3_PKT0_S9_ifPKiSB_iPKfiiiSD_SD_iiiii,"aw",@nobits
	.sectionflags	@""
	.align	16
.nv.shared._ZN4vllm25paged_attention_v2_kernelIfhLi256ELi16ELi128ELNS_18Fp8KVCacheDataTypeE2ELb1ELi512EEEvPfS2_PT_PKS3_PKT0_S9_ifPKiSB_iPKfiiiSD_SD_iiiii:
	.zero		1056


//--------------------- .nv.shared._ZN4vllm25paged_attention_v2_kernelIfhLi192ELi16ELi128ELNS_18Fp8KVCacheDataTypeE2ELb1ELi512EEEvPfS2_PT_PKS3_PKT0_S9_ifPKiSB_iPKfiiiSD_SD_iiiii --------------------------
	.section	.nv.shared._ZN4vllm25paged_attention_v2_kernelIfhLi192ELi16ELi128ELNS_18Fp8KVCacheDataTypeE2ELb1ELi512EEEvPfS2_PT_PKS3_PKT0_S9_ifPKiSB_iPKfiiiSD_SD_iiiii,"aw",@nobits
	.sectionflags	@""
	.align	16
.nv.shared._ZN4vllm25paged_attention_v2_kernelIfhLi192ELi16ELi128ELNS_18Fp8KVCacheDataTypeE2ELb1ELi512EEEvPfS2_PT_PKS3_PKT0_S9_ifPKiSB_iPKfiiiSD_SD_iiiii:
	.zero		1056


//--------------------- .nv.shared._ZN4vllm25paged_attention_v2_kernelIfhLi128ELi16ELi128ELNS_18Fp8KVCacheDataTypeE2ELb1ELi512EEEvPfS2_PT_PKS3_PKT0_S9_ifPKiSB_iPKfiiiSD_SD_iiiii --------------------------
	.section	.nv.shared._ZN4vllm25paged_attention_v2_kernelIfhLi128ELi16ELi128ELNS_18Fp8KVCacheDataTypeE2ELb1ELi512EEEvPfS2_PT_PKS3_PKT0_S9_ifPKiSB_iPKfiiiSD_SD_iiiii,"aw",@nobits
	.sectionflags	@""
	.align	16
.nv.shared._ZN4vllm25paged_attention_v2_kernelIfhLi128ELi16ELi128ELNS_18Fp8KVCacheDataTypeE2ELb1ELi512EEEvPfS2_PT_PKS3_PKT0_S9_ifPKiSB_iPKfiiiSD_SD_iiiii:
	.zero		1056


//--------------------- .nv.shared._ZN4vllm25paged_attention_v2_kernelIfhLi120ELi16ELi128ELNS_18Fp8KVCacheDataTypeE2ELb1ELi512EEEvPfS2_PT_PKS3_PKT0_S9_ifPKiSB_iPKfiiiSD_SD_iiiii --------------------------
	.section	.nv.shared._ZN4vllm25paged_attention_v2_kernelIfhLi120ELi16ELi128ELNS_18Fp8KVCacheDataTypeE2ELb1ELi512EEEvPfS2_PT_PKS3_PKT0_S9_ifPKiSB_iPKfiiiSD_SD_iiiii,"aw",@nobits
	.sectionflags	@""
	.align	16
.nv.shared._ZN4vllm25paged_attention_v2_kernelIfhLi120ELi16ELi128ELNS_18Fp8KVCacheDataTypeE2ELb1ELi512EEEvPfS2_PT_PKS3_PKT0_S9_ifPKiSB_iPKfiiiSD_SD_iiiii:
	.zero		1056


//--------------------- .nv.shared._ZN4vllm25paged_attention_v2_kernelIfhLi112ELi16ELi128ELNS_18Fp8KVCacheDataTypeE2ELb1ELi512EEEvPfS2_PT_PKS3_PKT0_S9_ifPKiSB_iPKfiiiSD_SD_iiiii --------------------------
	.section	.nv.shared._ZN4vllm25paged_attention_v2_kernelIfhLi112ELi16ELi128ELNS_18Fp8KVCacheDataTypeE2ELb1ELi512EEEvPfS2_PT_PKS3_PKT0_S9_ifPKiSB_iPKfiiiSD_SD_iiiii,"aw",@nobits
	.sectionflags	@""
	.align	16
.nv.shared._ZN4vllm25paged_attention_v2_kernelIfhLi112ELi16ELi128ELNS_18Fp8KVCacheDataTypeE2ELb1ELi512EEEvPfS2_PT_PKS3_PKT0_S9_ifPKiSB_iPKfiiiSD_SD_iiiii:
	.zero		1056


//--------------------- .nv.shared._ZN4vllm25paged_attention_v2_kernelIfhLi96ELi16ELi128ELNS_18Fp8KVCacheDataTypeE2ELb1ELi512EEEvPfS2_PT_PKS3_PKT0_S9_ifPKiSB_iPKfiiiSD_SD_iiiii --------------------------
	.section	.nv.shared._ZN4vllm25paged_attention_v2_kernelIfhLi96ELi16ELi128ELNS_18Fp8KVCacheDataTypeE2ELb1ELi512EEEvPfS2_PT_PKS3_PKT0_S9_ifPKiSB_iPKfiiiSD_SD_iiiii,"aw",@nobits
	.sectionflags	@""
	.align	16
.nv.shared._ZN4vllm25paged_attention_v2_kernelIfhLi96ELi16ELi128ELNS_18Fp8KVCacheDataTypeE2ELb1ELi512EEEvPfS2_PT_PKS3_PKT0_S9_ifPKiSB_iPKfiiiSD_SD_iiiii:
	.zero		1056


//--------------------- .nv.shared._ZN4vllm25paged_attention_v2_kernelIfhLi80ELi16ELi128ELNS_18Fp8KVCacheDataTypeE2ELb1ELi512EEEvPfS2_PT_PKS3_PKT0_S9_ifPKiSB_iPKfiiiSD_SD_iiiii --------------------------
	.section	.nv.shared._ZN4vllm25paged_attention_v2_kernelIfhLi80ELi16ELi128ELNS_18Fp8KVCacheDataTypeE2ELb1ELi512EEEvPfS2_PT_PKS3_PKT0_S9_ifPKiSB_iPKfiiiSD_SD_iiiii,"aw",@nobits
	.sectionflags	@""
	.align	16
.nv.shared._ZN4vllm25paged_attention_v2_kernelIfhLi80ELi16ELi128ELNS_18Fp8KVCacheDataTypeE2ELb1ELi512EEEvPfS2_PT_PKS3_PKT0_S9_ifPKiSB_iPKfiiiSD_SD_iiiii:
	.zero		1056


//--------------------- .nv.shared._ZN4vllm25paged_attention_v2_kernelIfhLi64ELi16ELi128ELNS_18Fp8KVCacheDataTypeE2ELb1ELi512EEEvPfS2_PT_PKS3_PKT0_S9_ifPKiSB_iPKfiiiSD_SD_iiiii --------------------------
	.section	.nv.shared._ZN4vllm25paged_attention_v2_kernelIfhLi64ELi16ELi128ELNS_18Fp8KVCacheDataTypeE2ELb1ELi512EEEvPfS2_PT_PKS3_PKT0_S9_ifPKiSB_iPKfiiiSD_SD_iiiii,"aw",@nobits
	.sectionflags	@""
	.align	16
.nv.shared._ZN4vllm25paged_attention_v2_kernelIfhLi64ELi16ELi128ELNS_18Fp8KVCacheDataTypeE2ELb1ELi512EEEvPfS2_PT_PKS3_PKT0_S9_ifPKiSB_iPKfiiiSD_SD_iiiii:
	.zero		1056


//--------------------- .nv.shared._ZN4vllm25paged_attention_v2_kernelIfhLi32ELi16ELi128ELNS_18Fp8KVCacheDataTypeE2ELb1ELi512EEEvPfS2_PT_PKS3_PKT0_S9_ifPKiSB_iPKfiiiSD_SD_iiiii --------------------------
	.section	.nv.shared._ZN4vllm25paged_attention_v2_kernelIfhLi32ELi16ELi128ELNS_18Fp8KVCacheDataTypeE2ELb1ELi512EEEvPfS2_PT_PKS3_PKT0_S9_ifPKiSB_iPKfiiiSD_SD_iiiii,"aw",@nobits
	.sectionflags	@""
	.align	16
.nv.shared._ZN4vllm25paged_attention_v2_kernelIfhLi32ELi16ELi128ELNS_18Fp8KVCacheDataTypeE2ELb1ELi512EEEvPfS2_PT_PKS3_PKT0_S9_ifPKiSB_iPKfiiiSD_SD_iiiii:
	.zero		1056


//--------------------- .nv.shared._ZN4vllm25paged_attention_v2_kernelIfhLi256ELi8ELi128ELNS_18Fp8KVCacheDataTypeE2ELb0ELi512EEEvPfS2_PT_PKS3_PKT0_S9_ifPKiSB_iPKfiiiSD_SD_iiiii --------------------------
	.section	.nv.shared._ZN4vllm25paged_attention_v2_kernelIfhLi256ELi8ELi128ELNS_18Fp8KVCacheDataTypeE2ELb0ELi512EEEvPfS2_PT_PKS3_PKT0_S9_ifPKiSB_iPKfiiiSD_SD_iiiii,"aw",@nobits
	.sectionflags	@""
	.align	16
.nv.shared._ZN4vllm25paged_attention_v2_kernelIfhLi256ELi8ELi128ELNS_18Fp8KVCacheDataTypeE2ELb0ELi512EEEvPfS2_PT_PKS3_PKT0_S9_ifPKiSB_iPKfiiiSD_SD_iiiii:
	.zero		1056


//--------------------- .nv.shared._ZN4vllm25paged_attention_v2_kernelIfhLi192ELi8ELi128ELNS_18Fp8KVCacheDataTypeE2ELb0ELi512EEEvPfS2_PT_PKS3_PKT0_S9_ifPKiSB_iPKfiiiSD_SD_iiiii --------------------------
	.section	.nv.shared._ZN4vllm25paged_attention_v2_kernelIfhLi192ELi8ELi128ELNS_18Fp8KVCacheDataTypeE2ELb0ELi512EEEvPfS2_PT_PKS3_PKT0_S9_ifPKiSB_iPKfiiiSD_SD_iiiii,"aw",@nobits
	.sectionflags	@""
	.align	16
.nv.shared._ZN4vllm25paged_attention_v2_kernelIfhLi192ELi8ELi128ELNS_18Fp8KVCacheDataTypeE2ELb0ELi512EEEvPfS2_PT_PKS3_PKT0_S9_ifPKiSB_iPKfiiiSD_SD_iiiii:
	.zero		1056


//--------------------- .nv.shared._ZN4vllm25paged_attention_v2_kernelIfhLi128ELi8ELi128ELNS_18Fp8KVCacheDataTypeE2ELb0ELi512EEEvPfS2_PT_PKS3_PKT0_S9_ifPKiSB_iPKfiiiSD_SD_iiiii --------------------------
	.section	.nv.shared._ZN4vllm25paged_attention_v2_kernelIfhLi128ELi8ELi128ELNS_18Fp8KVCacheDataTypeE2ELb0ELi512EEEvPfS2_PT_PKS3_PKT0_S9_ifPKiSB_iPKfiiiSD_SD_iiiii,"aw",@nobits
	.sectionflags	@""
	.align	16
.nv.shared._ZN4vllm25paged_attention_v2_kernelIfhLi128ELi8ELi128ELNS_18Fp8KVCacheDataTypeE2ELb0ELi512EEEvPfS2_PT_PKS3_PKT0_S9_ifPKiSB_iPKfiiiSD_SD_iiiii:
	.zero		1056


//--------------------- .nv.shared._ZN4vllm25paged_attention_v2_kernelIfhLi120ELi8ELi128ELNS_18Fp8KVCacheDataTypeE2ELb0ELi512EEEvPfS2_PT_PKS3_PKT0_S9_ifPKiSB_iPKfiiiSD_SD_iiiii --------------------------
	.section	.nv.shared._ZN4vllm25paged_attention_v2_kernelIfhLi120ELi8ELi128ELNS_18Fp8KVCacheDataTypeE2ELb0ELi512EEEvPfS2_PT_PKS3_PKT0_S9_ifPKiSB_iPKfiiiSD_SD_iiiii,"aw",@nobits
	.sectionflags	@""
	.align	16
.nv.shared._ZN4vllm25paged_attention_v2_kernelIfhLi120ELi8ELi128ELNS_18Fp8KVCacheDataTypeE2ELb0ELi512EEEvPfS2_PT_PKS3_PKT0_S9_ifPKiSB_iPKfiiiSD_SD_iiiii:
	.zero		1056


//--------------------- .nv.shared._ZN4vllm25paged_attention_v2_kernelIfhLi112ELi8ELi128ELNS_18Fp8KVCacheDataTypeE2ELb0ELi512EEEvPfS2_PT_PKS3_PKT0_S9_ifPKiSB_iPKfiiiSD_SD_iiiii --------------------------
	.section	.nv.shared._ZN4vllm25paged_attention_v2_kernelIfhLi112ELi8ELi128ELNS_18Fp8KVCacheDataTypeE2ELb0ELi512EEEvPfS2_PT_PKS3_PKT0_S9_ifPKiSB_iPKfiiiSD_SD_iiiii,"aw",@nobits
	.sectionflags	@""
	.align	16
.nv.shared._ZN4vllm25paged_attention_v2_kernelIfhLi112ELi8ELi128ELNS_18Fp8KVCacheDataTypeE2ELb0ELi512EEEvPfS2_PT_PKS3_PKT0_S9_ifPKiSB_iPKfiiiSD_SD_iiiii:
	.zero		1056


//--------------------- .nv.shared._ZN4vllm25paged_attention_v2_kernelIfhLi96ELi8ELi128ELNS_18Fp8KVCacheDataTypeE2ELb0ELi512EEEvPfS2_PT_PKS3_PKT0_S9_ifPKiSB_iPKfiiiSD_SD_iiiii --------------------------
	.section	.nv.shared._ZN4vllm25paged_attention_v2_kernelIfhLi96ELi8ELi128ELNS_18Fp8KVCacheDataTypeE2ELb0ELi512EEEvPfS2_PT_PKS3_PKT0_S9_ifPKiSB_iPKfiiiSD_SD_iiiii,"aw",@nobits
	.sectionflags	@""
	.align	16
.nv.shared._ZN4vllm25paged_attention_v2_kernelIfhLi96ELi8ELi128ELNS_18Fp8KVCacheDataTypeE2ELb0ELi512EEEvPfS2_PT_PKS3_PKT0_S9_ifPKiSB_iPKfiiiSD_SD_iiiii:
	.zero		1056


//--------------------- .nv.shared._ZN4vllm25paged_attention_v2_kernelIfhLi80ELi8ELi128ELNS_18Fp8KVCacheDataTypeE2ELb0ELi512EEEvPfS2_PT_PKS3_PKT0_S9_ifPKiSB_iPKfiiiSD_SD_iiiii --------------------------
	.section	.nv.shared._ZN4vllm25paged_attention_v2_kernelIfhLi80ELi8ELi128ELNS_18Fp8KVCacheDataTypeE2ELb0ELi512EEEvPfS2_PT_PKS3_PKT0_S9_ifPKiSB_iPKfiiiSD_SD_iiiii,"aw",@nobits
	.sectionflags	@""
	.align	16
.nv.shared._ZN4vllm25paged_attention_v2_kernelIfhLi80ELi8ELi128ELNS_18Fp8KVCacheDataTypeE2ELb0ELi512EEEvPfS2_PT_PKS3_PKT0_S9_ifPKiSB_iPKfiiiSD_SD_iiiii:
	.zero		1056


//--------------------- .nv.shared._ZN4vllm25paged_attention_v2_kernelIfhLi64ELi8ELi128ELNS_18Fp8KVCacheDataTypeE2ELb0ELi512EEEvPfS2_PT_PKS3_PKT0_S9_ifPKiSB_iPKfiiiSD_SD_iiiii --------------------------
	.section	.nv.shared._ZN4vllm25paged_attention_v2_kernelIfhLi64ELi8ELi128ELNS_18Fp8KVCacheDataTypeE2ELb0ELi512EEEvPfS2_PT_PKS3_PKT0_S9_ifPKiSB_iPKfiiiSD_SD_iiiii,"aw",@nobits
	.sectionflags	@""
	.align	16
.nv.shared._ZN4vllm25paged_attention_v2_kernelIfhLi64ELi8ELi128ELNS_18Fp8KVCacheDataTypeE2ELb0ELi512EEEvPfS2_PT_PKS3_PKT0_S9_ifPKiSB_iPKfiiiSD_SD_iiiii:
	.zero		1056


//--------------------- .nv.shared._ZN4vllm25paged_attention_v2_kernelIfhLi32ELi8ELi128ELNS_18Fp8KVCacheDataTypeE2ELb0ELi512EEEvPfS2_PT_PKS3_PKT0_S9_ifPKiSB_iPKfiiiSD_SD_iiiii --------------------------
	.section	.nv.shared._ZN4vllm25paged_attention_v2_kernelIfhLi32ELi8ELi128ELNS_18Fp8KVCacheDataTypeE2ELb0ELi512EEEvPfS2_PT_PKS3_PKT0_S9_ifPKiSB_iPKfiiiSD_SD_iiiii,"aw",@nobits
	.sectionflags	@""
	.align	16
.nv.shared._ZN4vllm25paged_attention_v2_kernelIfhLi32ELi8ELi128ELNS_18Fp8KVCacheDataTypeE2ELb0ELi512EEEvPfS2_PT_PKS3_PKT0_S9_ifPKiSB_iPKfiiiSD_SD_iiiii:
	.zero		1056


//--------------------- .nv.shared._ZN4vllm25paged_attention_v2_kernelIfhLi256ELi8ELi128ELNS_18Fp8KVCacheDataTypeE2ELb1ELi512EEEvPfS2_PT_PKS3_PKT0_S9_ifPKiSB_iPKfiiiSD_SD_iiiii --------------------------
	.section	.nv.shared._ZN4vllm25paged_attention_v2_kernelIfhLi256ELi8ELi128ELNS_18Fp8KVCacheDataTypeE2ELb1ELi512EEEvPfS2_PT_PKS3_PKT0_S9_ifPKiSB_iPKfiiiSD_SD_iiiii,"aw",@nobits
	.sectionflags	@""
	.align	16
.nv.shared._ZN4vllm25paged_attention_v2_kernelIfhLi256ELi8ELi128ELNS_18Fp8KVCacheDataTypeE2ELb1ELi512EEEvPfS2_PT_PKS3_PKT0_S9_ifPKiSB_iPKfiiiSD_SD_iiiii:
	.zero		1056


//--------------------- .nv.shared._ZN4vllm25paged_attention_v2_kernelIfhLi192ELi8ELi128ELNS_18Fp8KVCacheDataTypeE2ELb1ELi512EEEvPfS2_PT_PKS3_PKT0_S9_ifPKiSB_iPKfiiiSD_SD_iiiii --------------------------
	.section	.nv.shared._ZN4vllm25paged_attention_v2_kernelIfhLi192ELi8ELi128ELNS_18Fp8KVCacheDataTypeE2ELb1ELi512EEEvPfS2_PT_PKS3_PKT0_S9_ifPKiSB_iPKfiiiSD_SD_iiiii,"aw",@nobits
	.sectionflags	@""
	.align	16
.nv.shared._ZN4vllm25paged_attention_v2_kernelIfhLi192ELi8ELi128ELNS_18Fp8KVCacheDataTypeE2ELb1ELi512EEEvPfS2_PT_PKS3_PKT0_S9_ifPKiSB_iPKfiiiSD_SD_iiiii:
	.zero		1056


//--------------------- .nv.shared._ZN4vllm25paged_attention_v2_kernelIfhLi128ELi8ELi128ELNS_18Fp8KVCacheDataTypeE2ELb1ELi512EEEvPfS2_PT_PKS3_PKT0_S9_ifPKiSB_iPKfiiiSD_SD_iiiii --------------------------
	.section	.nv.shared._ZN4vllm25paged_attention_v2_kernelIfhLi128ELi8ELi128ELNS_18Fp8KVCacheDataTypeE2ELb1ELi512EEEvPfS2_PT_PKS3_PKT0_S9_ifPKiSB_iPKfiiiSD_SD_iiiii,"aw",@nobits
	.sectionflags	@""
	.align	16
.nv.shared._ZN4vllm25paged_attention_v2_kernelIfhLi128ELi8ELi128ELNS_18Fp8KVCacheDataTypeE2ELb1ELi512EEEvPfS2_PT_PKS3_PKT0_S9_ifPKiSB_iPKfiiiSD_SD_iiiii:
	.zero		1056


//--------------------- .nv.shared._ZN4vllm25paged_attention_v2_kernelIfhLi120ELi8ELi128ELNS_18Fp8KVCacheDataTypeE2ELb1ELi512EEEvPfS2_PT_PKS3_PKT0_S9_ifPKiSB_iPKfiiiSD_SD_iiiii --------------------------
	.section	.nv.shared._ZN4vllm25paged_attention_v2_kernelIfhLi120ELi8ELi128ELNS_18Fp8KVCacheDataTypeE2ELb1ELi512EEEvPfS2_PT_PKS3_PKT0_S9_ifPKiSB_iPKfiiiSD_SD_iiiii,"aw",@nobits
	.sectionflags	@""
	.align	16
.nv.shared._ZN4vllm25paged_attention_v2_kernelIfhLi120ELi8ELi128ELNS_18Fp8KVCacheDataTypeE2ELb1ELi512EEEvPfS2_PT_PKS3_PKT0_S9_ifPKiSB_iPKfiiiSD_SD_iiiii:
	.zero		1056


//--------------------- .nv.shared._ZN4vllm25paged_attention_v2_kernelIfhLi112ELi8ELi128ELNS_18Fp8KVCacheDataTypeE2ELb1ELi512EEEvPfS2_PT_PKS3_PKT0_S9_ifPKiSB_iPKfiiiSD_SD_iiiii --------------------------
	.section	.nv.shared._ZN4vllm25paged_attention_v2_kernelIfhLi112ELi8ELi128ELNS_18Fp8KVCacheDataTypeE2ELb1ELi512EEEvPfS2_PT_PKS3_PKT0_S9_ifPKiSB_iPKfiiiSD_SD_iiiii,"aw",@nobits
	.sectionflags	@""
	.align	16
.nv.shared._ZN4vllm25paged_attention_v2_kernelIfhLi112ELi8ELi128ELNS_18Fp8KVCacheDataTypeE2ELb1ELi512EEEvPfS2_PT_PKS3_PKT0_S9_ifPKiSB_iPKfiiiSD_SD_iiiii:
	.zero		1056


//--------------------- .nv.shared._ZN4vllm25paged_attention_v2_kernelIfhLi96ELi8ELi128ELNS_18Fp8KVCacheDataTypeE2ELb1ELi512EEEvPfS2_PT_PKS3_PKT0_S9_ifPKiSB_iPKfiiiSD_SD_iiiii --------------------------
	.section	.nv.shared._ZN4vllm25paged_attention_v2_kernelIfhLi96ELi8ELi128ELNS_18Fp8KVCacheDataTypeE2ELb1ELi512EEEvPfS2_PT_PKS3_PKT0_S9_ifPKiSB_iPKfiiiSD_SD_iiiii,"aw",@nobits
	.sectionflags	@""
	.align	16
.nv.shared._ZN4vllm25paged_attention_v2_kernelIfhLi96ELi8ELi128ELNS_18Fp8KVCacheDataTypeE2ELb1ELi512EEEvPfS2_PT_PKS3_PKT0_S9_ifPKiSB_iPKfiiiSD_SD_iiiii:
	.zero		1056


//--------------------- .nv.shared._ZN4vllm25paged_attention_v2_kernelIfhLi80ELi8ELi128ELNS_18Fp8KVCacheDataTypeE2ELb1ELi512EEEvPfS2_PT_PKS3_PKT0_S9_ifPKiSB_iPKfiiiSD_SD_iiiii --------------------------
	.section	.nv.shared._ZN4vllm25paged_attention_v2_kernelIfhLi80ELi8ELi128ELNS_18Fp8KVCacheDataTypeE2ELb1ELi512EEEvPfS2_PT_PKS3_PKT0_S9_ifPKiSB_iPKfiiiSD_SD_iiiii,"aw",@nobits
	.sectionflags	@""
	.align	16
.nv.shared._ZN4vllm25paged_attention_v2_kernelIfhLi80ELi8ELi128ELNS_18Fp8KVCacheDataTypeE2ELb1ELi512EEEvPfS2_PT_PKS3_PKT0_S9_ifPKiSB_iPKfiiiSD_SD_iiiii:
	.zero		1056


//--------------------- .nv.shared._ZN4vllm25paged_attention_v2_kernelIfhLi64ELi8ELi128ELNS_18Fp8KVCacheDataTypeE2ELb1ELi512EEEvPfS2_PT_PKS3_PKT0_S9_ifPKiSB_iPKfiiiSD_SD_iiiii --------------------------
	.section	.nv.shared._ZN4vllm25paged_attention_v2_kernelIfhLi64ELi8ELi128ELNS_18Fp8KVCacheDataTypeE2ELb1ELi512EEEvPfS2_PT_PKS3_PKT0_S9_ifPKiSB_iPKfiiiSD_SD_iiiii,"aw",@nobits
	.sectionflags	@""
	.align	16
.nv.shared._ZN4vllm25paged_attention_v2_kernelIfhLi64ELi8ELi128ELNS_18Fp8KVCacheDataTypeE2ELb1ELi512EEEvPfS2_PT_PKS3_PKT0_S9_ifPKiSB_iPKfiiiSD_SD_iiiii:
	.zero		1056


//--------------------- .nv.shared._ZN4vllm25paged_attention_v2_kernelIfhLi32ELi8ELi128ELNS_18Fp8KVCacheDataTypeE2ELb1ELi512EEEvPfS2_PT_PKS3_PKT0_S9_ifPKiSB_iPKfiiiSD_SD_iiiii --------------------------
	.section	.nv.shared._ZN4vllm25paged_attention_v2_kernelIfhLi32ELi8ELi128ELNS_18Fp8KVCacheDataTypeE2ELb1ELi512EEEvPfS2_PT_PKS3_PKT0_S9_ifPKiSB_iPKfiiiSD_SD_iiiii,"aw",@nobits
	.sectionflags	@""
	.align	16
.nv.shared._ZN4vllm25paged_attention_v2_kernelIfhLi32ELi8ELi128ELNS_18Fp8KVCacheDataTypeE2ELb1ELi512EEEvPfS2_PT_PKS3_PKT0_S9_ifPKiSB_iPKfiiiSD_SD_iiiii:
	.zero		1056


//--------------------- .nv.shared._ZN4vllm25paged_attention_v2_kernelI13__nv_bfloat16hLi256ELi32ELi128ELNS_18Fp8KVCacheDataTypeE1ELb0ELi512EEEvPfS3_PT_PKS4_PKT0_SA_ifPKiSC_iPKfiiiSE_SE_iiiii --------------------------
	.section	.nv.shared._ZN4vllm25paged_attention_v2_kernelI13__nv_bfloat16hLi256ELi32ELi128ELNS_18Fp8KVCacheDataTypeE1ELb0ELi512EEEvPfS3_PT_PKS4_PKT0_SA_ifPKiSC_iPKfiiiSE_SE_iiiii,"aw",@nobits
	.sectionflags	@""
	.align	16
.nv.shared._ZN4vllm25paged_attention_v2_kernelI13__nv_bfloat16hLi256ELi32ELi128ELNS_18Fp8KVCacheDataTypeE1ELb0ELi512EEEvPfS3_PT_PKS4_PKT0_SA_ifPKiSC_iPKfiiiSE_SE_iiiii:
	.zero		1568


//--------------------- .nv.shared._ZN4vllm25paged_attention_v2_kernelI13__nv_bfloat16hLi192ELi32ELi128ELNS_18Fp8KVCacheDataTypeE1ELb0ELi512EEEvPfS3_PT_PKS4_PKT0_SA_ifPKiSC_iPKfiiiSE_SE_iiiii --------------------------
	.section	.nv.shared._ZN4vllm25paged_attention_v2_kernelI13__nv_bfloat16hLi192ELi32ELi128ELNS_18Fp8KVCacheDataTypeE1ELb0ELi512EEEvPfS3_PT_PKS4_PKT0_SA_ifPKiSC_iPKfiiiSE_SE_iiiii,"aw",@nobits
	.sectionflags	@""
	.align	16
.nv.shared._ZN4vllm25paged_attention_v2_kernelI13__nv_bfloat16hLi192ELi32ELi128ELNS_18Fp8KVCacheDataTypeE1ELb0ELi512EEEvPfS3_PT_PKS4_PKT0_SA_ifPKiSC_iPKfiiiSE_SE_iiiii:
	.zero		1440


//--------------------- .nv.shared._ZN4vllm25paged_attention_v2_kernelI13__nv_bfloat16hLi128ELi32ELi128ELNS_18Fp8KVCacheDataTypeE1ELb0ELi512EEEvPfS3_PT_PKS4_PKT0_SA_ifPKiSC_iPKfiiiSE_SE_iiiii --------------------------
	.section	.nv.shared._ZN4vllm25paged_attention_v2_kernelI13__nv_bfloat16hLi128ELi32ELi128ELNS_18Fp8KVCacheDataTypeE1ELb0ELi512EEEvPfS3_PT_PKS4_PKT0_SA_ifPKiSC_iPKfiiiSE_SE_iiiii,"aw",@nobits
	.sectionflags	@""
	.align	16
.nv.shared._ZN4vllm25paged_attention_v2_kernelI13__nv_bfloat16hLi128ELi32ELi128ELNS_18Fp8KVCacheDataTypeE1ELb0ELi512EEEvPfS3_PT_PKS4_PKT0_SA_ifPKiSC_iPKfiiiSE_SE_iiiii:
	.zero		1312


//--------------------- .nv.shared._ZN4vllm25paged_attention_v2_kernelI13__nv_bfloat16hLi120ELi32ELi128ELNS_18Fp8KVCacheDataTypeE1ELb0ELi512EEEvPfS3_PT_PKS4_PKT0_SA_ifPKiSC_iPKfiiiSE_SE_iiiii --------------------------
	.section	.nv.shared._ZN4vllm25paged_attention_v2_kernelI13__nv_bfloat16hLi120ELi32ELi128ELNS_18Fp8KVCacheDataTypeE1ELb0ELi512EEEvPfS3_PT_PKS4_PKT0_SA_ifPKiSC_iPKfiiiSE_SE_iiiii,"aw",@nobits
	.sectionflags	@""
	.align	16
.nv.shared._ZN4vllm25paged_attention_v2_kernelI13__nv_bfloat16hLi120ELi32ELi128ELNS_18Fp8KVCacheDataTypeE1ELb0ELi512EEEvPfS3_PT_PKS4_PKT0_SA_ifPKiSC_iPKfiiiSE_SE_iiiii:
	.zero		1296


//--------------------- .nv.shared._ZN4vllm25paged_attention_v2_kernelI13__nv_bfloat16hLi112ELi32ELi128ELNS_18Fp8KVCacheDataTypeE1ELb0ELi512EEEvPfS3_PT_PKS4_PKT0_SA_ifPKiSC_iPKfiiiSE_SE_iiiii --------------------------
	.section	.nv.shared._ZN4vllm25paged_attention_v2_kernelI13__nv_bfloat16hLi112ELi32ELi128ELNS_18Fp8KVCacheDataTypeE1ELb0ELi512EEEvPfS3_PT_PKS4_PKT0_SA_ifPKiSC_iPKfiiiSE_SE_iiiii,"aw",@nobits
	.sectionflags	@""
	.align	16
.nv.shared._ZN4vllm25paged_attention_v2_kernelI13__nv_bfloat16hLi112ELi32ELi128ELNS_18Fp8KVCacheDataTypeE1ELb0ELi512EEEvPfS3_PT_PKS4_PKT0_SA_ifPKiSC_iPKfiiiSE_SE_iiiii:
	.zero		1280


//--------------------- .nv.shared._ZN4vllm25paged_attention_v2_kernelI13__nv_bfloat16hLi96ELi32ELi128ELNS_18Fp8KVCacheDataTypeE1ELb0ELi512EEEvPfS3_PT_PKS4_PKT0_SA_ifPKiSC_iPKfiiiSE_SE_iiiii --------------------------
	.section	.nv.shared._ZN4vllm25paged_attention_v2_kernelI13__nv_bfloat16hLi96ELi32ELi128ELNS_18Fp8KVCacheDataTypeE1ELb0ELi512EEEvPfS3_PT_PKS4_PKT0_SA_ifPKiSC_iPKfiiiSE_SE_iiiii,"aw",@nobits
	.sectionflags	@""
	.align	16
.nv.shared._ZN4vllm25paged_attention_v2_kernelI13__nv_bfloat16hLi96ELi32ELi128ELNS_18Fp8KVCacheDataTypeE1ELb0ELi512EEEvPfS3_PT_PKS4_PKT0_SA_ifPKiSC_iPKfiiiSE_SE_iiiii:
	.zero		1248


//--------------------- .nv.shared._ZN4vllm25paged_attention_v2_kernelI13__nv_bfloat16hLi80ELi32ELi128ELNS_18Fp8KVCacheDataTypeE1ELb0ELi512EEEvPfS3_PT_PKS4_PKT0_SA_ifPKiSC_iPKfiiiSE_SE_iiiii --------------------------
	.section	.nv.shared._ZN4vllm25paged_attention_v2_kernelI13__nv_bfloat16hLi80ELi32ELi128ELNS_18Fp8KVCacheDataTypeE1ELb0ELi512EEEvPfS3_PT_PKS4_PKT0_SA_ifPKiSC_iPKfiiiSE_SE_iiiii,"aw",@nobits
	.sectionflags	@""
	.align	16
.nv.shared._ZN4vllm25paged_attention_v2_kernelI13__nv_bfloat16hLi80ELi32ELi128ELNS_18Fp8KVCacheDataTypeE1ELb0ELi512EEEvPfS3_PT_PKS4_PKT0_SA_ifPKiSC_iPKfiiiSE_SE_iiiii:
	.zero		1216


//--------------------- .nv.shared._ZN4vllm25paged_attention_v2_kernelI13__nv_bfloat16hLi64ELi32ELi128ELNS_18Fp8KVCacheDataTypeE1ELb0ELi512EEEvPfS3_PT_PKS4_PKT0_SA_ifPKiSC_iPKfiiiSE_SE_iiiii --------------------------
	.section	.nv.shared._ZN4vllm25paged_attention_v2_kernelI13__nv_bfloat16hLi64ELi32ELi128ELNS_18Fp8KVCacheDataTypeE1ELb0ELi512EEEvPfS3_PT_PKS4_PKT0_SA_ifPKiSC_iPKfiiiSE_SE_iiiii,"aw",@nobits
	.sectionflags	@""
	.align	16
.nv.shared._ZN4vllm25paged_attention_v2_kernelI13__nv_bfloat16hLi64ELi32ELi128ELNS_18Fp8KVCacheDataTypeE1ELb0ELi512EEEvPfS3_PT_PKS4_PKT0_SA_ifPKiSC_iPKfiiiSE_SE_iiiii:
	.zero		1184


//--------------------- .nv.shared._ZN4vllm25paged_attention_v2_kernelI13__nv_bfloat16hLi32ELi32ELi128ELNS_18Fp8KVCacheDataTypeE1ELb0ELi512EEEvPfS3_PT_PKS4_PKT0_SA_ifPKiSC_iPKfiiiSE_SE_iiiii --------------------------
	.section	.nv.shared._ZN4vllm25paged_attention_v2_kernelI13__nv_bfloat16hLi32ELi32ELi128ELNS_18Fp8KVCacheDataTypeE1ELb0ELi512EEEvPfS3_PT_PKS4_PKT0_SA_ifPKiSC_iPKfiiiSE_SE_iiiii,"aw",@nobits
	.sectionflags	@""
	.align	16
.nv.shared._ZN4vllm25paged_attention_v2_kernelI13__nv_bfloat16hLi32ELi32ELi128ELNS_18Fp8KVCacheDataTypeE1ELb0ELi512EEEvPfS3_PT_PKS4_PKT0_SA_ifPKiSC_iPKfiiiSE_SE_iiiii:
	.zero		1120


//--------------------- .nv.shared._ZN4vllm25paged_attention_v2_kernelI13__nv_bfloat16hLi256ELi32ELi128ELNS_18Fp8KVCacheDataTypeE1ELb1ELi512EEEvPfS3_PT_PKS4_PKT0_SA_ifPKiSC_iPKfiiiSE_SE_iiiii --------------------------
	.section	.nv.shared._ZN4vllm25paged_attention_v2_kernelI13__nv_bfloat16hLi256ELi32ELi128ELNS_18Fp8KVCacheDataTypeE1ELb1ELi512EEEvPfS3_PT_PKS4_PKT0_SA_ifPKiSC_iPKfiiiSE_SE_iiiii,"aw",@nobits
	.sectionflags	@""
	.align	16
.nv.shared._ZN4vllm25paged_attention_v2_kernelI13__nv_bfloat16hLi256ELi32ELi128ELNS_18Fp8KVCacheDataTypeE1ELb1ELi512EEEvPfS3_PT_PKS4_PKT0_SA_ifPKiSC_iPKfiiiSE_SE_iiiii:
	.zero		1568


//--------------------- .nv.shared._ZN4vllm25paged_attention_v2_kernelI13__nv_bfloat16hLi192ELi32ELi128ELNS_18Fp8KVCacheDataTypeE1ELb1ELi512EEEvPfS3_PT_PKS4_PKT0_SA_ifPKiSC_iPKfiiiSE_SE_iiiii --------------------------
	.section	.nv.shared._ZN4vllm25paged_attention_v2_kernelI13__nv_bfloat16hLi192ELi32ELi128ELNS_18Fp8KVCacheDataTypeE1ELb1ELi512EEEvPfS3_PT_PKS4_PKT0_SA_ifPKiSC_iPKfiiiSE_SE_iiiii,"aw",@nobits
	.sectionflags	@""
	.align	16
.nv.shared._ZN4vllm25paged_attention_v2_kernelI13__nv_bfloat16hLi192ELi32ELi128ELNS_18Fp8KVCacheDataTypeE1ELb1ELi512EEEvPfS3_PT_PKS4_PKT0_SA_ifPKiSC_iPKfiiiSE_SE_iiiii:
	.zero		1440


//--------------------- .nv.shared._ZN4vllm25paged_attention_v2_kernelI13__nv_bfloat16hLi128ELi32ELi128ELNS_18Fp8KVCacheDataTypeE1ELb1ELi512EEEvPfS3_PT_PKS4_PKT0_SA_ifPKiSC_iPKfiiiSE_SE_iiiii --------------------------
	.section	.nv.shared._ZN4vllm25paged_attention_v2_kernelI13__nv_bfloat16hLi128ELi32ELi128ELNS_18Fp8KVCacheDataTypeE1ELb1ELi512EEEvPfS3_PT_PKS4_PKT0_SA_ifPKiSC_iPKfiiiSE_SE_iiiii,"aw",@nobits
	.sectionflags	@""
	.align	16
.nv.shared._ZN4vllm25paged_attention_v2_kernelI13__nv_bfloat16hLi128ELi32ELi128ELNS_18Fp8KVCacheDataTypeE1ELb1ELi512EEEvPfS3_PT_PKS4_PKT0_SA_ifPKiSC_iPKfiiiSE_SE_iiiii:
	.zero		1312


//--------------------- .nv.shared._ZN4vllm25paged_attention_v2_kernelI13__nv_bfloat16hLi120ELi32ELi128ELNS_18Fp8KVCacheDataTypeE1ELb1ELi512EEEvPfS3_PT_PKS4_PKT0_SA_ifPKiSC_iPKfiiiSE_SE_iiiii --------------------------
	.section	.nv.shared._ZN4vllm25paged_attention_v2_kernelI13__nv_bfloat16hLi120ELi32ELi128ELNS_18Fp8KVCacheDataTypeE1ELb1ELi512EEEvPfS3_PT_PKS4_PKT0_SA_ifPKiSC_iPKfiiiSE_SE_iiiii,"aw",@nobits
	.sectionflags	@""
	.align	16
.nv.shared._ZN4vllm25paged_attention_v2_kernelI13__nv_bfloat16hLi120ELi32ELi128ELNS_18Fp8KVCacheDataTypeE1ELb1ELi512EEEvPfS3_PT_PKS4_PKT0_SA_ifPKiSC_iPKfiiiSE_SE_iiiii:
	.zero		1296


//--------------------- .nv.shared._ZN4vllm25paged_attention_v2_kernelI13__nv_bfloat16hLi112ELi32ELi128ELNS_18Fp8KVCacheDataTypeE1ELb1ELi512EEEvPfS3_PT_PKS4_PKT0_SA_ifPKiSC_iPKfiiiSE_SE_iiiii --------------------------
	.section	.nv.shared._ZN4vllm25paged_attention_v2_kernelI13__nv_bfloat16hLi112ELi32ELi128ELNS_18Fp8KVCacheDataTypeE1ELb1ELi512EEEvPfS3_PT_PKS4_PKT0_SA_ifPKiSC_iPKfiiiSE_SE_iiiii,"aw",@nobits
	.sectionflags	@""
	.align	16
.nv.shared._ZN4vllm25paged_attention_v2_kernelI13__nv_bfloat16hLi112ELi32ELi128ELNS_18Fp8KVCacheDataTypeE1ELb1ELi512EEEvPfS3_PT_PKS4_PKT0_SA_ifPKiSC_iPKfiiiSE_SE_iiiii:
	.zero		1280


//--------------------- .nv.shared._ZN4vllm25paged_attention_v2_kernelI13__nv_bfloat16hLi96ELi32ELi128ELNS_18Fp8KVCacheDataTypeE1ELb1ELi512EEEvPfS3_PT_PKS4_PKT0_SA_ifPKiSC_iPKfiiiSE_SE_iiiii --------------------------
	.section	.nv.shared._ZN4vllm25paged_attention_v2_kernelI13__nv_bfloat16hLi96ELi32ELi128ELNS_18Fp8KVCacheDataTypeE1ELb1ELi512EEEvPfS3_PT_PKS4_PKT0_SA_ifPKiSC_iPKfiiiSE_SE_iiiii,"aw",@nobits
	.sectionflags	@""
	.align	16
.nv.shared._ZN4vllm25paged_attention_v2_kernelI13__nv_bfloat16hLi96ELi32ELi128ELNS_18Fp8KVCacheDataTypeE1ELb1ELi512EEEvPfS3_PT_PKS4_PKT0_SA_ifPKiSC_iPKfiiiSE_SE_iiiii:
	.zero		1248


//--------------------- .nv.shared._ZN4vllm25paged_attention_v2_kernelI13__nv_bfloat16hLi80ELi32ELi128ELNS_18Fp8KVCacheDataTypeE1ELb1ELi512EEEvPfS3_PT_PKS4_PKT0_SA_ifPKiSC_iPKfiiiSE_SE_iiiii --------------------------
	.section	.nv.shared._ZN4vllm25paged_attention_v2_kernelI13__nv_bfloat16hLi80ELi32ELi128ELNS_18Fp8KVCacheDataTypeE1ELb1ELi512EEEvPfS3_PT_PKS4_PKT0_SA_ifPKiSC_iPKfiiiSE_SE_iiiii,"aw",@nobits
	.sectionflags	@""
	.align	16
.nv.shared._ZN4vllm25paged_attention_v2_kernelI13__nv_bfloat16hLi80ELi32ELi128ELNS_18Fp8KVCacheDataTypeE1ELb1ELi512EEEvPfS3_PT_PKS4_PKT0_SA_ifPKiSC_iPKfiiiSE_SE_iiiii:
	.zero		1216


//--------------------- .nv.shared._ZN4vllm25paged_attention_v2_kernelI13__nv_bfloat16hLi64ELi32ELi128ELNS_18Fp8KVCacheDataTypeE1ELb1ELi512EEEvPfS3_PT_PKS4_PKT0_SA_ifPKiSC_iPKfiiiSE_SE_iiiii --------------------------
	.section	.nv.shared._ZN4vllm25paged_attention_v2_kernelI13__nv_bfloat16hLi64ELi32ELi128ELNS_18Fp8KVCacheDataTypeE1ELb1ELi512EEEvPfS3_PT_PKS4_PKT0_SA_ifPKiSC_iPKfiiiSE_SE_iiiii,"aw",@nobits
	.sectionflags	@""
	.align	16
.nv.shared._ZN4vllm25paged_attention_v2_kernelI13__nv_bfloat16hLi64ELi32ELi128ELNS_18Fp8KVCacheDataTypeE1ELb1ELi512EEEvPfS3_PT_PKS4_PKT0_SA_ifPKiSC_iPKfiiiSE_SE_iiiii:
	.zero		1184


//--------------------- .nv.shared._ZN4vllm25paged_attention_v2_kernelI13__nv_bfloat16hLi32ELi32ELi128ELNS_18Fp8KVCacheDataTypeE1ELb1ELi512EEEvPfS3_PT_PKS4_PKT0_SA_ifPKiSC_iPKfiiiSE_SE_iiiii --------------------------
	.section	.nv.shared._ZN4vllm25paged_attention_v2_kernelI13__nv_bfloat16hLi32ELi32ELi128ELNS_18Fp8KVCacheDataTypeE1ELb1ELi512EEEvPfS3_PT_PKS4_PKT0_SA_ifPKiSC_iPKfiiiSE_SE_iiiii,"aw",@nobits
	.sectionflags	@""
	.align	16
.nv.shared._ZN4vllm25paged_attention_v2_kernelI13__nv_bfloat16hLi32ELi32ELi128ELNS_18Fp8KVCacheDataTypeE1ELb1ELi512EEEvPfS3_PT_PKS4_PKT0_SA_ifPKiSC_iPKfiiiSE_SE_iiiii:
	.zero		1120


//--------------------- .nv.shared._ZN4vllm25paged_attention_v2_kernelI13__nv_bfloat16hLi256ELi16ELi128ELNS_18Fp8KVCacheDataTypeE1ELb0ELi512EEEvPfS3_PT_PKS4_PKT0_SA_ifPKiSC_iPKfiiiSE_SE_iiiii --------------------------
	.section	.nv.shared._ZN4vllm25paged_attention_v2_kernelI13__nv_bfloat16hLi256ELi16ELi128ELNS_18Fp8KVCacheDataTypeE1ELb0ELi512EEEvPfS3_PT_PKS4_PKT0_SA_ifPKiSC_iPKfiiiSE_SE_iiiii,"aw",@nobits
	.sectionflags	@""
	.align	16
.nv.shared._ZN4vllm25paged_attention_v2_kernelI13__nv_bfloat16hLi256ELi16ELi128ELNS_18Fp8KVCacheDataTypeE1ELb0ELi512EEEvPfS3_PT_PKS4_PKT0_SA_ifPKiSC_iPKfiiiSE_SE_iiiii:
	.zero		1568


//--------------------- .nv.shared._ZN4vllm25paged_attention_v2_kernelI13__nv_bfloat16hLi192ELi16ELi128ELNS_18Fp8KVCacheDataTypeE1ELb0ELi512EEEvPfS3_PT_PKS4_PKT0_SA_ifPKiSC_iPKfiiiSE_SE_iiiii --------------------------
	.section	.nv.shared._ZN4vllm25paged_attention_v2_kernelI13__nv_bfloat16hLi192ELi16ELi128ELNS_18Fp8KVCacheDataTypeE1ELb0ELi512EEEvPfS3_PT_PKS4_PKT0_SA_ifPKiSC_iPKfiiiSE_SE_iiiii,"aw",@nobits
	.sectionflags	@""
	.align	16
.nv.shared._ZN4vllm25paged_attention_v2_kernelI13__nv_bfloat16hLi192ELi16ELi128ELNS_18Fp8KVCacheDataTypeE1ELb0ELi512EEEvPfS3_PT_PKS4_PKT0_SA_ifPKiSC_iPKfiiiSE_SE_iiiii:
	.zero		1440


//--------------------- .nv.shared._ZN4vllm25paged_attention_v2_kernelI13__nv_bfloat16hLi128ELi16ELi128ELNS_18Fp8KVCacheDataTypeE1ELb0ELi512EEEvPfS3_PT_PKS4_PKT0_SA_ifPKiSC_iPKfiiiSE_SE_iiiii --------------------------
	.section	.nv.shared._ZN4vllm25paged_attention_v2_kernelI13__nv_bfloat16hLi128ELi16ELi128ELNS_18Fp8KVCacheDataTypeE1ELb0ELi512EEEvPfS3_PT_PKS4_PKT0_SA_ifPKiSC_iPKfiiiSE_SE_iiiii,"aw",@nobits
	.sectionflags	@""
	.align	16
.nv.shared._ZN4vllm25paged_attention_v2_kernelI13__nv_bfloat16hLi128ELi16ELi128ELNS_18Fp8KVCacheDataTypeE1ELb0ELi512EEEvPfS3_PT_PKS4_PKT0_SA_ifPKiSC_iPKfiiiSE_SE_iiiii:
	.zero		1312


//--------------------- .nv.shared._ZN4vllm25paged_attention_v2_kernelI13__nv_bfloat16hLi120ELi16ELi128ELNS_18Fp8KVCacheDataTypeE1ELb0ELi512EEEvPfS3_PT_PKS4_PKT0_SA_ifPKiSC_iPKfiiiSE_SE_iiiii --------------------------
	.section	.nv.shared._ZN4vllm25paged_attention_v2_kernelI13__nv_bfloat16hLi120ELi16ELi128ELNS_18Fp8KVCacheDataTypeE1ELb0ELi512EEEvPfS3_PT_PKS4_PKT0_SA_ifPKiSC_iPKfiiiSE_SE_iiiii,"aw",@nobits
	.sectionflags	@""
	.align	16
.nv.shared._ZN4vllm25paged_attention_v2_kernelI13__nv_bfloat16hLi120ELi16ELi128ELNS_18Fp8KVCacheDataTypeE1ELb0ELi512EEEvPfS3_PT_PKS4_PKT0_SA_ifPKiSC_iPKfiiiSE_SE_iiiii:
	.zero		1296


//--------------------- .nv.shared._ZN4vllm25paged_attention_v2_kernelI13__nv_bfloat16hLi112ELi16ELi128ELNS_18Fp8KVCacheDataTypeE1ELb0ELi512EEEvPfS3_PT_PKS4_PKT0_SA_ifPKiSC_iPKfiiiSE_SE_iiiii --------------------------
	.section	.nv.shared._ZN4vllm25paged_attention_v2_kernelI13__nv_bfloat16hLi112ELi16ELi128ELNS_18Fp8KVCacheDataTypeE1ELb0ELi512EEEvPfS3_PT_PKS4_PKT0_SA_ifPKiSC_iPKfiiiSE_SE_iiiii,"aw",@nobits
	.sectionflags	@""
	.align	16
.nv.shared._ZN4vllm25paged_attention_v2_kernelI13__nv_bfloat16hLi112ELi16ELi128ELNS_18Fp8KVCacheDataTypeE1ELb0ELi512EEEvPfS3_PT_PKS4_PKT0_SA_ifPKiSC_iPKfiiiSE_SE_iiiii:
	.zero		1280


//--------------------- .nv.shared._ZN4vllm25paged_attention_v2_kernelI13__nv_bfloat16hLi96ELi16ELi128ELNS_18Fp8KVCacheDataTypeE1ELb0ELi512EEEvPfS3_PT_PKS4_PKT0_SA_ifPKiSC_iPKfiiiSE_SE_iiiii --------------------------
	.section	.nv.shared._ZN4vllm25paged_attention_v2_kernelI13__nv_bfloat16hLi96ELi16ELi128ELNS_18Fp8KVCacheDataTypeE1ELb0ELi512EEEvPfS3_PT_PKS4_PKT0_SA_ifPKiSC_iPKfiiiSE_SE_iiiii,"aw",@nobits
	.sectionflags	@""
	.align	16
.nv.shared._ZN4vllm25paged_attention_v2_kernelI13__nv_bfloat16hLi96ELi16ELi128ELNS_18Fp8KVCacheDataTypeE1ELb0ELi512EEEvPfS3_PT_PKS4_PKT0_SA_ifPKiSC_iPKfiiiSE_SE_iiiii:
	.zero		1248


//--------------------- .nv.shared._ZN4vllm25paged_attention_v2_kernelI13__nv_bfloat16hLi80ELi16ELi128ELNS_18Fp8KVCacheDataTypeE1ELb0ELi512EEEvPfS3_PT_PKS4_PKT0_SA_ifPKiSC_iPKfiiiSE_SE_iiiii --------------------------
	.section	.nv.shared._ZN4vllm25paged_attention_v2_kernelI13__nv_bfloat16hLi80ELi16ELi128ELNS_18Fp8KVCacheDataTypeE1ELb0ELi512EEEvPfS3_PT_PKS4_PKT0_SA_ifPKiSC_iPKfiiiSE_SE_iiiii,"aw",@nobits
	.sectionflags	@""
	.align	16
.nv.shared._ZN4vllm25paged_attention_v2_kernelI13__nv_bfloat16hLi80ELi16ELi128ELNS_18Fp8KVCacheDataTypeE1ELb0ELi512EEEvPfS3_PT_PKS4_PKT0_SA_ifPKiSC_iPKfiiiSE_SE_iiiii:
	.zero		1216


//--------------------- .nv.shared._ZN4vllm25paged_attention_v2_kernelI13__nv_bfloat16hLi64ELi16ELi128ELNS_18Fp8KVCacheDataTypeE1ELb0ELi512EEEvPfS3_PT_PKS4_PKT0_SA_ifPKiSC_iPKfiiiSE_SE_iiiii --------------------------
	.section	.nv.shared._ZN4vllm25paged_attention_v2_kernelI13__nv_bfloat16hLi64ELi16ELi128ELNS_18Fp8KVCacheDataTypeE1ELb0ELi512EEEvPfS3_PT_PKS4_PKT0_SA_ifPKiSC_iPKfiiiSE_SE_iiiii,"aw",@nobits
	.sectionflags	@""
	.align	16
.nv.shared._ZN4vllm25paged_attention_v2_kernelI13__nv_bfloat16hLi64ELi16ELi128ELNS_18Fp8KVCacheDataTypeE1ELb0ELi512EEEvPfS3_PT_PKS4_PKT0_SA_ifPKiSC_iPKfiiiSE_SE_iiiii:
	.zero		1184


//--------------------- .nv.shared._ZN4vllm25paged_attention_v2_kernelI13__nv_bfloat16hLi32ELi16ELi128ELNS_18Fp8KVCacheDataTypeE1ELb0ELi512EEEvPfS3_PT_PKS4_PKT0_SA_ifPKiSC_iPKfiiiSE_SE_iiiii --------------------------
	.section	.nv.shared._ZN4vllm25paged_attention_v2_kernelI13__nv_bfloat16hLi32ELi16ELi128ELNS_18Fp8KVCacheDataTypeE1ELb0ELi512EEEvPfS3_PT_PKS4_PKT0_SA_ifPKiSC_iPKfiiiSE_SE_iiiii,"aw",@nobits
	.sectionflags	@""
	.align	16
.nv.shared._ZN4vllm25paged_attention_v2_kernelI13__nv_bfloat16hLi32ELi16ELi128ELNS_18Fp8KVCacheDataTypeE1ELb0ELi512EEEvPfS3_PT_PKS4_PKT0_SA_ifPKiSC_iPKfiiiSE_SE_iiiii:
	.zero		1120


//--------------------- .nv.shared._ZN4vllm25paged_attention_v2_kernelI13__nv_bfloat16hLi256ELi16ELi128ELNS_18Fp8KVCacheDataTypeE1ELb1ELi512EEEvPfS3_PT_PKS4_PKT0_SA_ifPKiSC_iPKfiiiSE_SE_iiiii --------------------------
	.section	.nv.shared._ZN4vllm25paged_attention_v2_kernelI13__nv_bfloat16hLi256ELi16ELi128ELNS_18Fp8KVCacheDataTypeE1ELb1ELi512EEEvPfS3_PT_PKS4_PKT0_SA_ifPKiSC_iPKfiiiSE_SE_iiiii,"aw",@nobits
	.sectionflags	@""
	.align	16
.nv.shared._ZN4vllm25paged_attention_v2_kernelI13__nv_bfloat16hLi256ELi16ELi128ELNS_18Fp8KVCacheDataTypeE1ELb1ELi512EEEvPfS3_PT_PKS4_PKT0_SA_ifPKiSC_iPKfiiiSE_SE_iiiii:
	.zero		1568


//--------------------- .nv.shared._ZN4vllm25paged_attention_v2_kernelI13__nv_bfloat16hLi192ELi16ELi128ELNS_18Fp8KVCacheDataTypeE1ELb1ELi512EEEvPfS3_PT_PKS4_PKT0_SA_ifPKiSC_iPKfiiiSE_SE_iiiii --------------------------
	.section	.nv.shared._ZN4vllm25paged_attention_v2_kernelI13__nv_bfloat16hLi192ELi16ELi128ELNS_18Fp8KVCacheDataTypeE1ELb1ELi512EEEvPfS3_PT_PKS4_PKT0_SA_ifPKiSC_iPKfiiiSE_SE_iiiii,"aw",@nobits
	.sectionflags	@""
	.align	16
.nv.shared._ZN4vllm25paged_attention_v2_kernelI13__nv_bfloat16hLi192ELi16ELi128ELNS_18Fp8KVCacheDataTypeE1ELb1ELi512EEEvPfS3_PT_PKS4_PKT0_SA_ifPKiSC_iPKfiiiSE_SE_iiiii:
	.zero		1440


//--------------------- .nv.shared._ZN4vllm25paged_attention_v2_kernelI13__nv_bfloat16hLi128ELi16ELi128ELNS_18Fp8KVCacheDataTypeE1ELb1ELi512EEEvPfS3_PT_PKS4_PKT0_SA_ifPKiSC_iPKfiiiSE_SE_iiiii --------------------------
	.section	.nv.shared._ZN4vllm25paged_attention_v2_kernelI13__nv_bfloat16hLi128ELi16ELi128ELNS_18Fp8KVCacheDataTypeE1ELb1ELi512EEEvPfS3_PT_PKS4_PKT0_SA_ifPKiSC_iPKfiiiSE_SE_iiiii,"aw",@nobits
	.sectionflags	@""
	.align	16
.nv.shared._ZN4vllm25paged_attention_v2_kernelI13__nv_bfloat16hLi128ELi16ELi128ELNS_18Fp8KVCacheDataTypeE1ELb1ELi512EEEvPfS3_PT_PKS4_PKT0_SA_ifPKiSC_iPKfiiiSE_SE_iiiii:
	.zero		1312


//--------------------- .nv.shared._ZN4vllm25paged_attention_v2_kernelI13__nv_bfloat16hLi120ELi16ELi128ELNS_18Fp8KVCacheDataTypeE1ELb1ELi512EEEvPfS3_PT_PKS4_PKT0_SA_ifPKiSC_iPKfiiiSE_SE_iiiii --------------------------
	.section	.nv.shared._ZN4vllm25paged_attention_v2_kernelI13__nv_bfloat16hLi120ELi16ELi128ELNS_18Fp8KVCacheDataTypeE1ELb1ELi512EEEvPfS3_PT_PKS4_PKT0_SA_ifPKiSC_iPKfiiiSE_SE_iiiii,"aw",@nobits
	.sectionflags	@""
	.align	16
.nv.shared._ZN4vllm25paged_attention_v2_kernelI13__nv_bfloat16hLi120ELi16ELi128ELNS_18Fp8KVCacheDataTypeE1ELb1ELi512EEEvPfS3_PT_PKS4_PKT0_SA_ifPKiSC_iPKfiiiSE_SE_iiiii:
	.zero		1296


//--------------------- .nv.shared._ZN4vllm25paged_attention_v2_kernelI13__nv_bfloat16hLi112ELi16ELi128ELNS_18Fp8KVCacheDataTypeE1ELb1ELi512EEEvPfS3_PT_PKS4_PKT0_SA_ifPKiSC_iPKfiiiSE_SE_iiiii --------------------------
	.section	.nv.shared._ZN4vllm25paged_attention_v2_kernelI13__nv_bfloat16hLi112ELi16ELi128ELNS_18Fp8KVCacheDataTypeE1ELb1ELi512EEEvPfS3_PT_PKS4_PKT0_SA_ifPKiSC_iPKfiiiSE_SE_iiiii,"aw",@nobits
	.sectionflags	@""
	.align	16
.nv.shared._ZN4vllm25paged_attention_v2_kernelI13__nv_bfloat16hLi112ELi16ELi128ELNS_18Fp8KVCacheDataTypeE1ELb1ELi512EEEvPfS3_PT_PKS4_PKT0_SA_ifPKiSC_iPKfiiiSE_SE_iiiii:
	.zero		1280


//--------------------- .nv.shared._ZN4vllm25paged_attention_v2_kernelI13__nv_bfloat16hLi96ELi16ELi128ELNS_18Fp8KVCacheDataTypeE1ELb1ELi512EEEvPfS3_PT_PKS4_PKT0_SA_ifPKiSC_iPKfiiiSE_SE_iiiii --------------------------
	.section	.nv.shared._ZN4vllm25paged_attention_v2_kernelI13__nv_bfloat16hLi96ELi16ELi128ELNS_18Fp8KVCacheDataTypeE1ELb1ELi512EEEvPfS3_PT_PKS4_PKT0_SA_ifPKiSC_iPKfiiiSE_SE_iiiii,"aw",@nobits
	.sectionflags	@""
	.align	16
.nv.shared._ZN4vllm25paged_attention_v2_kernelI13__nv_bfloat16hLi96ELi16ELi128ELNS_18Fp8KVCacheDataTypeE1ELb1ELi512EEEvPfS3_PT_PKS4_PKT0_SA_ifPKiSC_iPKfiiiSE_SE_iiiii:
	.zero		1248


//--------------------- .nv.shared._ZN4vllm25paged_attention_v2_kernelI13__nv_bfloat16hLi80ELi16ELi128ELNS_18Fp8KVCacheDataTypeE1ELb1ELi512EEEvPfS3_PT_PKS4_PKT0_SA_ifPKiSC_iPKfiiiSE_SE_iiiii --------------------------
	.section	.nv.shared._ZN4vllm25paged_attention_v2_kernelI13__nv_bfloat16hLi80ELi16ELi128ELNS_18Fp8KVCacheDataTypeE1ELb1ELi512EEEvPfS3_PT_PKS4_PKT0_SA_ifPKiSC_iPKfiiiSE_SE_iiiii,"aw",@nobits
	.sectionflags	@""
	.align	16
.nv.shared._ZN4vllm25paged_attention_v2_kernelI13__nv_bfloat16hLi80ELi16ELi128ELNS_18Fp8KVCacheDataTypeE1ELb1ELi512EEEvPfS3_PT_PKS4_PKT0_SA_ifPKiSC_iPKfiiiSE_SE_iiiii:
	.zero		1216


//--------------------- .nv.shared._ZN4vllm25paged_attention_v2_kernelI13__nv_bfloat16hLi64ELi16ELi128ELNS_18Fp8KVCacheDataTypeE1ELb1ELi512EEEvPfS3_PT_PKS4_PKT0_SA_ifPKiSC_iPKfiiiSE_SE_iiiii --------------------------
	.section	.nv.shared._ZN4vllm25paged_attention_v2_kernelI13__nv_bfloat16hLi64ELi16ELi128ELNS_18Fp8KVCacheDataTypeE1ELb1ELi512EEEvPfS3_PT_PKS4_PKT0_SA_ifPKiSC_iPKfiiiSE_SE_iiiii,"aw",@nobits
	.sectionflags	@""
	.align	16
.nv.shared._ZN4vllm25paged_attention_v2_kernelI13__nv_bfloat16hLi64ELi16ELi128ELNS_18Fp8KVCacheDataTypeE1ELb1ELi512EEEvPfS3_PT_PKS4_PKT0_SA_ifPKiSC_iPKfiiiSE_SE_iiiii:
	.zero		1184


//--------------------- .nv.shared._ZN4vllm25paged_attention_v2_kernelI13__nv_bfloat16hLi32ELi16ELi128ELNS_18Fp8KVCacheDataTypeE1ELb1ELi512EEEvPfS3_PT_PKS4_PKT0_SA_ifPKiSC_iPKfiiiSE_SE_iiiii --------------------------
	.section	.nv.shared._ZN4vllm25paged_attention_v2_kernelI13__nv_bfloat16hLi32ELi16ELi128ELNS_18Fp8KVCacheDataTypeE1ELb1ELi512EEEvPfS3_PT_PKS4_PKT0_SA_ifPKiSC_iPKfiiiSE_SE_iiiii,"aw",@nobits
	.sectionflags	@""
	.align	16
.nv.shared._ZN4vllm25paged_attention_v2_kernelI13__nv_bfloat16hLi32ELi16ELi128ELNS_18Fp8KVCacheDataTypeE1ELb1ELi512EEEvPfS3_PT_PKS4_PKT0_SA_ifPKiSC_iPKfiiiSE_SE_iiiii:
	.zero		1120


//--------------------- .nv.shared._ZN4vllm25paged_attention_v2_kernelI13__nv_bfloat16hLi256ELi8ELi128ELNS_18Fp8KVCacheDataTypeE1ELb0ELi512EEEvPfS3_PT_PKS4_PKT0_SA_ifPKiSC_iPKfiiiSE_SE_iiiii --------------------------
	.section	.nv.shared._ZN4vllm25paged_attention_v2_kernelI13__nv_bfloat16hLi256ELi8ELi128ELNS_18Fp8KVCacheDataTypeE1ELb0ELi512EEEvPfS3_PT_PKS4_PKT0_SA_ifPKiSC_iPKfiiiSE_SE_iiiii,"aw",@nobits
	.sectionflags	@""
	.align	16
.nv.shared._ZN4vllm25paged_attention_v2_kernelI13__nv_bfloat16hLi256ELi8ELi128ELNS_18Fp8KVCacheDataTypeE1ELb0ELi512EEEvPfS3_PT_PKS4_PKT0_SA_ifPKiSC_iPKfiiiSE_SE_iiiii:
	.zero		1568


//--------------------- .nv.shared._ZN4vllm25paged_attention_v2_kernelI13__nv_bfloat16hLi192ELi8ELi128ELNS_18Fp8KVCacheDataTypeE1ELb0ELi512EEEvPfS3_PT_PKS4_PKT0_SA_ifPKiSC_iPKfiiiSE_SE_iiiii --------------------------
	.section	.nv.shared._ZN4vllm25paged_attention_v2_kernelI13__nv_bfloat16hLi192ELi8ELi128ELNS_18Fp8KVCacheDataTypeE1ELb0ELi512EEEvPfS3_PT_PKS4_PKT0_SA_ifPKiSC_iPKfiiiSE_SE_iiiii,"aw",@nobits
	.sectionflags	@""
	.align	16
.nv.shared._ZN4vllm25paged_attention_v2_kernelI13__nv_bfloat16hLi192ELi8ELi128ELNS_18Fp8KVCacheDataTypeE1ELb0ELi512EEEvPfS3_PT_PKS4_PKT0_SA_ifPKiSC_iPKfiiiSE_SE_iiiii:
	.zero		1440


//--------------------- .nv.shared._ZN4vllm25paged_attention_v2_kernelI13__nv_bfloat16hLi128ELi8ELi128ELNS_18Fp8KVCacheDataTypeE1ELb0ELi512EEEvPfS3_PT_PKS4_PKT0_SA_ifPKiSC_iPKfiiiSE_SE_iiiii --------------------------
	.section	.nv.shared._ZN4vllm25paged_attention_v2_kernelI13__nv_bfloat16hLi128ELi8ELi128ELNS_18Fp8KVCacheDataTypeE1ELb0ELi512EEEvPfS3_PT_PKS4_PKT0_SA_ifPKiSC_iPKfiiiSE_SE_iiiii,"aw",@nobits
	.sectionflags	@""
	.align	16
.nv.shared._ZN4vllm25paged_attention_v2_kernelI13__nv_bfloat16hLi128ELi8ELi128ELNS_18Fp8KVCacheDataTypeE1ELb0ELi512EEEvPfS3_PT_PKS4_PKT0_SA_ifPKiSC_iPKfiiiSE_SE_iiiii:
	.zero		1312


//--------------------- .nv.shared._ZN4vllm25paged_attention_v2_kernelI13__nv_bfloat16hLi120ELi8ELi128ELNS_18Fp8KVCacheDataTypeE1ELb0ELi512EEEvPfS3_PT_PKS4_PKT0_SA_ifPKiSC_iPKfiiiSE_SE_iiiii --------------------------
	.section	.nv.shared._ZN4vllm25paged_attention_v2_kernelI13__nv_bfloat16hLi120ELi8ELi128ELNS_18Fp8KVCacheDataTypeE1ELb0ELi512EEEvPfS3_PT_PKS4_PKT0_SA_ifPKiSC_iPKfiiiSE_SE_iiiii,"aw",@nobits
	.sectionflags	@""
	.align	16
.nv.shared._ZN4vllm25paged_attention_v2_kernelI13__nv_bfloat16hLi120ELi8ELi128ELNS_18Fp8KVCacheDataTypeE1ELb0ELi512EEEvPfS3_PT_PKS4_PKT0_SA_ifPKiSC_iPKfiiiSE_SE_iiiii:
	.zero		1296


//--------------------- .nv.shared._ZN4vllm25paged_attention_v2_kernelI13__nv_bfloat16hLi112ELi8ELi128ELNS_18Fp8KVCacheDataTypeE1ELb0ELi512EEEvPfS3_PT_PKS4_PKT0_SA_ifPKiSC_iPKfiiiSE_SE_iiiii --------------------------
	.section	.nv.shared._ZN4vllm25paged_attention_v2_kernelI13__nv_bfloat16hLi112ELi8ELi128ELNS_18Fp8KVCacheDataTypeE1ELb0ELi512EEEvPfS3_PT_PKS4_PKT0_SA_ifPKiSC_iPKfiiiSE_SE_iiiii,"aw",@nobits
	.sectionflags	@""
	.align	16
.nv.shared._ZN4vllm25paged_attention_v2_kernelI13__nv_bfloat16hLi112ELi8ELi128ELNS_18Fp8KVCacheDataTypeE1ELb0ELi512EEEvPfS3_PT_PKS4_PKT0_SA_ifPKiSC_iPKfiiiSE_SE_iiiii:
	.zero		1280


//--------------------- .nv.shared._ZN4vllm25paged_attention_v2_kernelI13__nv_bfloat16hLi96ELi8ELi128ELNS_18Fp8KVCacheDataTypeE1ELb0ELi512EEEvPfS3_PT_PKS4_PKT0_SA_ifPKiSC_iPKfiiiSE_SE_iiiii --------------------------
	.section	.nv.shared._ZN4vllm25paged_attention_v2_kernelI13__nv_bfloat16hLi96ELi8ELi128ELNS_18Fp8KVCacheDataTypeE1ELb0ELi512EEEvPfS3_PT_PKS4_PKT0_SA_ifPKiSC_iPKfiiiSE_SE_iiiii,"aw",@nobits
	.sectionflags	@""
	.align	16
.nv.shared._ZN4vllm25paged_attention_v2_kernelI13__nv_bfloat16hLi96ELi8ELi128ELNS_18Fp8KVCacheDataTypeE1ELb0ELi512EEEvPfS3_PT_PKS4_PKT0_SA_ifPKiSC_iPKfiiiSE_SE_iiiii:
	.zero		1248


//--------------------- .nv.shared._ZN4vllm25paged_attention_v2_kernelI13__nv_bfloat16hLi80ELi8ELi128ELNS_18Fp8KVCacheDataTypeE1ELb0ELi512EEEvPfS3_PT_PKS4_PKT0_SA_ifPKiSC_iPKfiiiSE_SE_iiiii --------------------------
	.section	.nv.shared._ZN4vllm25paged_attention_v2_kernelI13__nv_bfloat16hLi80ELi8ELi128ELNS_18Fp8KVCacheDataTypeE1ELb0ELi512EEEvPfS3_PT_PKS4_PKT0_SA_ifPKiSC_iPKfiiiSE_SE_iiiii,"aw",@nobits
	.sectionflags	@""
	.align	16
.nv.shared._ZN4vllm25paged_attention_v2_kernelI13__nv_bfloat16hLi80ELi8ELi128ELNS_18Fp8KVCacheDataTypeE1ELb0ELi512EEEvPfS3_PT_PKS4_PKT0_SA_ifPKiSC_iPKfiiiSE_SE_iiiii:
	.zero		1216


//--------------------- .nv.shared._ZN4vllm25paged_attention_v2_kernelI13__nv_bfloat16hLi64ELi8ELi128ELNS_18Fp8KVCacheDataTypeE1ELb0ELi512EEEvPfS3_PT_PKS4_PKT0_SA_ifPKiSC_iPKfiiiSE_SE_iiiii --------------------------
	.section	.nv.shared._ZN4vllm25paged_attention_v2_kernelI13__nv_bfloat16hLi64ELi8ELi128ELNS_18Fp8KVCacheDataTypeE1ELb0ELi512EEEvPfS3_PT_PKS4_PKT0_SA_ifPKiSC_iPKfiiiSE_SE_iiiii,"aw",@nobits
	.sectionflags	@""
	.align	16
.nv.shared._ZN4vllm25paged_attention_v2_kernelI13__nv_bfloat16hLi64ELi8ELi128ELNS_18Fp8KVCacheDataTypeE1ELb0ELi512EEEvPfS3_PT_PKS4_PKT0_SA_ifPKiSC_iPKfiiiSE_SE_iiiii:
	.zero		1184


//--------------------- .nv.shared._ZN4vllm25paged_attention_v2_kernelI13__nv_bfloat16hLi32ELi8ELi128ELNS_18Fp8KVCacheDataTypeE1ELb0ELi512EEEvPfS3_PT_PKS4_PKT0_SA_ifPKiSC_iPKfiiiSE_SE_iiiii --------------------------
	.section	.nv.shared._ZN4vllm25paged_attention_v2_kernelI13__nv_bfloat16hLi32ELi8ELi128ELNS_18Fp8KVCacheDataTypeE1ELb0ELi512EEEvPfS3_PT_PKS4_PKT0_SA_ifPKiSC_iPKfiiiSE_SE_iiiii,"aw",@nobits
	.sectionflags	@""
	.align	16
.nv.shared._ZN4vllm25paged_attention_v2_kernelI13__nv_bfloat16hLi32ELi8ELi128ELNS_18Fp8KVCacheDataTypeE1ELb0ELi512EEEvPfS3_PT_PKS4_PKT0_SA_ifPKiSC_iPKfiiiSE_SE_iiiii:
	.zero		1120


//--------------------- .nv.shared._ZN4vllm25paged_attention_v2_kernelI13__nv_bfloat16hLi256ELi8ELi128ELNS_18Fp8KVCacheDataTypeE1ELb1ELi512EEEvPfS3_PT_PKS4_PKT0_SA_ifPKiSC_iPKfiiiSE_SE_iiiii --------------------------
	.section	.nv.shared._ZN4vllm25paged_attention_v2_kernelI13__nv_bfloat16hLi256ELi8ELi128ELNS_18Fp8KVCacheDataTypeE1ELb1ELi512EEEvPfS3_PT_PKS4_PKT0_SA_ifPKiSC_iPKfiiiSE_SE_iiiii,"aw",@nobits
	.sectionflags	@""
	.align	16
.nv.shared._ZN4vllm25paged_attention_v2_kernelI13__nv_bfloat16hLi256ELi8ELi128ELNS_18Fp8KVCacheDataTypeE1ELb1ELi512EEEvPfS3_PT_PKS4_PKT0_SA_ifPKiSC_iPKfiiiSE_SE_iiiii:
	.zero		1568


//--------------------- .nv.shared._ZN4vllm25paged_attention_v2_kernelI13__nv_bfloat16hLi192ELi8ELi128ELNS_18Fp8KVCacheDataTypeE1ELb1ELi512EEEvPfS3_PT_PKS4_PKT0_SA_ifPKiSC_iPKfiiiSE_SE_iiiii --------------------------
	.section	.nv.shared._ZN4vllm25paged_attention_v2_kernelI13__nv_bfloat16hLi192ELi8ELi128ELNS_18Fp8KVCacheDataTypeE1ELb1ELi512EEEvPfS3_PT_PKS4_PKT0_SA_ifPKiSC_iPKfiiiSE_SE_iiiii,"aw",@nobits
	.sectionflags	@""
	.align	16
.nv.shared._ZN4vllm25paged_attention_v2_kernelI13__nv_bfloat16hLi192ELi8ELi128ELNS_18Fp8KVCacheDataTypeE1ELb1ELi512EEEvPfS3_PT_PKS4_PKT0_SA_ifPKiSC_iPKfiiiSE_SE_iiiii:
	.zero		1440


//--------------------- .nv.shared._ZN4vllm25paged_attention_v2_kernelI13__nv_bfloat16hLi128ELi8ELi128ELNS_18Fp8KVCacheDataTypeE1ELb1ELi512EEEvPfS3_PT_PKS4_PKT0_SA_ifPKiSC_iPKfiiiSE_SE_iiiii --------------------------
	.section	.nv.shared._ZN4vllm25paged_attention_v2_kernelI13__nv_bfloat16hLi128ELi8ELi128ELNS_18Fp8KVCacheDataTypeE1ELb1ELi512EEEvPfS3_PT_PKS4_PKT0_SA_ifPKiSC_iPKfiiiSE_SE_iiiii,"aw",@nobits
	.sectionflags	@""
	.align	16
.nv.shared._ZN4vllm25paged_attention_v2_kernelI13__nv_bfloat16hLi128ELi8ELi128ELNS_18Fp8KVCacheDataTypeE1ELb1ELi512EEEvPfS3_PT_PKS4_PKT0_SA_ifPKiSC_iPKfiiiSE_SE_iiiii:
	.zero		1312


//--------------------- .nv.shared._ZN4vllm25paged_attention_v2_kernelI13__nv_bfloat16hLi120ELi8ELi128ELNS_18Fp8KVCacheDataTypeE1ELb1ELi512EEEvPfS3_PT_PKS4_PKT0_SA_ifPKiSC_iPKfiiiSE_SE_iiiii --------------------------
	.section	.nv.shared._ZN4vllm25paged_attention_v2_kernelI13__nv_bfloat16hLi120ELi8ELi128ELNS_18Fp8KVCacheDataTypeE1ELb1ELi512EEEvPfS3_PT_PKS4_PKT0_SA_ifPKiSC_iPKfiiiSE_SE_iiiii,"aw",@nobits
	.sectionflags	@""
	.align	16
.nv.shared._ZN4vllm25paged_attention_v2_kernelI13__nv_bfloat16hLi120ELi8ELi128ELNS_18Fp8KVCacheDataTypeE1ELb1ELi512EEEvPfS3_PT_PKS4_PKT0_SA_ifPKiSC_iPKfiiiSE_SE_iiiii:
	.zero		1296


//--------------------- .nv.shared._ZN4vllm25paged_attention_v2_kernelI13__nv_bfloat16hLi112ELi8ELi128ELNS_18Fp8KVCacheDataTypeE1ELb1ELi512EEEvPfS3_PT_PKS4_PKT0_SA_ifPKiSC_iPKfiiiSE_SE_iiiii --------------------------
	.section	.nv.shared._ZN4vllm25paged_attention_v2_kernelI13__nv_bfloat16hLi112ELi8ELi128ELNS_18Fp8KVCacheDataTypeE1ELb1ELi512EEEvPfS3_PT_PKS4_PKT0_SA_ifPKiSC_iPKfiiiSE_SE_iiiii,"aw",@nobits
	.sectionflags	@""
	.align	16
.nv.shared._ZN4vllm25paged_attention_v2_kernelI13__nv_bfloat16hLi112ELi8ELi128ELNS_18Fp8KVCacheDataTypeE1ELb1ELi512EEEvPfS3_PT_PKS4_PKT0_SA_ifPKiSC_iPKfiiiSE_SE_iiiii:
	.zero		1280


//--------------------- .nv.shared._ZN4vllm25paged_attention_v2_kernelI13__nv_bfloat16hLi96ELi8ELi128ELNS_18Fp8KVCacheDataTypeE1ELb1ELi512EEEvPfS3_PT_PKS4_PKT0_SA_ifPKiSC_iPKfiiiSE_SE_iiiii --------------------------
	.section	.nv.shared._ZN4vllm25paged_attention_v2_kernelI13__nv_bfloat16hLi96ELi8ELi128ELNS_18Fp8KVCacheDataTypeE1ELb1ELi512EEEvPfS3_PT_PKS4_PKT0_SA_ifPKiSC_iPKfiiiSE_SE_iiiii,"aw",@nobits
	.sectionflags	@""
	.align	16
.nv.shared._ZN4vllm25paged_attention_v2_kernelI13__nv_bfloat16hLi96ELi8ELi128ELNS_18Fp8KVCacheDataTypeE1ELb1ELi512EEEvPfS3_PT_PKS4_PKT0_SA_ifPKiSC_iPKfiiiSE_SE_iiiii:
	.zero		1248


//--------------------- .nv.shared._ZN4vllm25paged_attention_v2_kernelI13__nv_bfloat16hLi80ELi8ELi128ELNS_18Fp8KVCacheDataTypeE1ELb1ELi512EEEvPfS3_PT_PKS4_PKT0_SA_ifPKiSC_iPKfiiiSE_SE_iiiii --------------------------
	.section	.nv.shared._ZN4vllm25paged_attention_v2_kernelI13__nv_bfloat16hLi80ELi8ELi128ELNS_18Fp8KVCacheDataTypeE1ELb1ELi512EEEvPfS3_PT_PKS4_PKT0_SA_ifPKiSC_iPKfiiiSE_SE_iiiii,"aw",@nobits
	.sectionflags	@""
	.align	16
.nv.shared._ZN4vllm25paged_attention_v2_kernelI13__nv_bfloat16hLi80ELi8ELi128ELNS_18Fp8KVCacheDataTypeE1ELb1ELi512EEEvPfS3_PT_PKS4_PKT0_SA_ifPKiSC_iPKfiiiSE_SE_iiiii:
	.zero		1216


//--------------------- .nv.shared._ZN4vllm25paged_attention_v2_kernelI13__nv_bfloat16hLi64ELi8ELi128ELNS_18Fp8KVCacheDataTypeE1ELb1ELi512EEEvPfS3_PT_PKS4_PKT0_SA_ifPKiSC_iPKfiiiSE_SE_iiiii --------------------------
	.section	.nv.shared._ZN4vllm25paged_attention_v2_kernelI13__nv_bfloat16hLi64ELi8ELi128ELNS_18Fp8KVCacheDataTypeE1ELb1ELi512EEEvPfS3_PT_PKS4_PKT0_SA_ifPKiSC_iPKfiiiSE_SE_iiiii,"aw",@nobits
	.sectionflags	@""
	.align	16
.nv.shared._ZN4vllm25paged_attention_v2_kernelI13__nv_bfloat16hLi64ELi8ELi128ELNS_18Fp8KVCacheDataTypeE1ELb1ELi512EEEvPfS3_PT_PKS4_PKT0_SA_ifPKiSC_iPKfiiiSE_SE_iiiii:
	.zero		1184


//--------------------- .nv.shared._ZN4vllm25paged_attention_v2_kernelI13__nv_bfloat16hLi32ELi8ELi128ELNS_18Fp8KVCacheDataTypeE1ELb1ELi512EEEvPfS3_PT_PKS4_PKT0_SA_ifPKiSC_iPKfiiiSE_SE_iiiii --------------------------
	.section	.nv.shared._ZN4vllm25paged_attention_v2_kernelI13__nv_bfloat16hLi32ELi8ELi128ELNS_18Fp8KVCacheDataTypeE1ELb1ELi512EEEvPfS3_PT_PKS4_PKT0_SA_ifPKiSC_iPKfiiiSE_SE_iiiii,"aw",@nobits
	.sectionflags	@""
	.align	16
.nv.shared._ZN4vllm25paged_attention_v2_kernelI13__nv_bfloat16hLi32ELi8ELi128ELNS_18Fp8KVCacheDataTypeE1ELb1ELi512EEEvPfS3_PT_PKS4_PKT0_SA_ifPKiSC_iPKfiiiSE_SE_iiiii:
	.zero		1120


//--------------------- .nv.shared._ZN4vllm25paged_attention_v2_kernelIthLi256ELi32ELi128ELNS_18Fp8KVCacheDataTypeE1ELb0ELi512EEEvPfS2_PT_PKS3_PKT0_S9_ifPKiSB_iPKfiiiSD_SD_iiiii --------------------------
	.section	.nv.shared._ZN4vllm25paged_attention_v2_kernelIthLi256ELi32ELi128ELNS_18Fp8KVCacheDataTypeE1ELb0ELi512EEEvPfS2_PT_PKS3_PKT0_S9_ifPKiSB_iPKfiiiSD_SD_iiiii,"aw",@nobits
	.sectionflags	@""
	.align	16
.nv.shared._ZN4vllm25paged_attention_v2_kernelIthLi256ELi32ELi128ELNS_18Fp8KVCacheDataTypeE1ELb0ELi512EEEvPfS2_PT_PKS3_PKT0_S9_ifPKiSB_iPKfiiiSD_SD_iiiii:
	.zero		1056


//--------------------- .nv.shared._ZN4vllm25paged_attention_v2_kernelIthLi192ELi32ELi128ELNS_18Fp8KVCacheDataTypeE1ELb0ELi512EEEvPfS2_PT_PKS3_PKT0_S9_ifPKiSB_iPKfiiiSD_SD_iiiii --------------------------
	.section	.nv.shared._ZN4vllm25paged_attention_v2_kernelIthLi192ELi32ELi128ELNS_18Fp8KVCacheDataTypeE1ELb0ELi512EEEvPfS2_PT_PKS3_PKT0_S9_ifPKiSB_iPKfiiiSD_SD_iiiii,"aw",@nobits
	.sectionflags	@""
	.align	16
.nv.shared._ZN4vllm25paged_attention_v2_kernelIthLi192ELi32ELi128ELNS_18Fp8KVCacheDataTypeE1ELb0ELi512EEEvPfS2_PT_PKS3_PKT0_S9_ifPKiSB_iPKfiiiSD_SD_iiiii:
	.zero		1056


//--------------------- .nv.shared._ZN4vllm25paged_attention_v2_kernelIthLi128ELi32ELi128ELNS_18Fp8KVCacheDataTypeE1ELb0ELi512EEEvPfS2_PT_PKS3_PKT0_S9_ifPKiSB_iPKfiiiSD_SD_iiiii --------------------------
	.section	.nv.shared._ZN4vllm25paged_attention_v2_kernelIthLi128ELi32ELi128ELNS_18Fp8KVCacheDataTypeE1ELb0ELi512EEEvPfS2_PT_PKS3_PKT0_S9_ifPKiSB_iPKfiiiSD_SD_iiiii,"aw",@nobits
	.sectionflags	@""
	.align	16
.nv.shared._ZN4vllm25paged_attention_v2_kernelIthLi128ELi32ELi128ELNS_18Fp8KVCacheDataTypeE1ELb0ELi512EEEvPfS2_PT_PKS3_PKT0_S9_ifPKiSB_iPKfiiiSD_SD_iiiii:
	.zero		1056


//--------------------- .nv.shared._ZN4vllm25paged_attention_v2_kernelIthLi120ELi32ELi128ELNS_18Fp8KVCacheDataTypeE1ELb0ELi512EEEvPfS2_PT_PKS3_PKT0_S9_ifPKiSB_iPKfiiiSD_SD_iiiii --------------------------
	.section	.nv.shared._ZN4vllm25paged_attention_v2_kernelIthLi120ELi32ELi128ELNS_18Fp8KVCacheDataTypeE1ELb0ELi512EEEvPfS2_PT_PKS3_PKT0_S9_ifPKiSB_iPKfiiiSD_SD_iiiii,"aw",@nobits
	.sectionflags	@""
	.align	16
.nv.shared._ZN4vllm25paged_attention_v2_kernelIthLi120ELi32ELi128ELNS_18Fp8KVCacheDataTypeE1ELb0ELi512EEEvPfS2_PT_PKS3_PKT0_S9_ifPKiSB_iPKfiiiSD_SD_iiiii:
	.zero		1056


//--------------------- .nv.shared._ZN4vllm25paged_attention_v2_kernelIthLi112ELi32ELi128ELNS_18Fp8KVCacheDataTypeE1ELb0ELi512EEEvPfS2_PT_PKS3_PKT0_S9_ifPKiSB_iPKfiiiSD_SD_iiiii --------------------------
	.section	.nv.shared._ZN4vllm25paged_attention_v2_kernelIthLi112ELi32ELi128ELNS_18Fp8KVCacheDataTypeE1ELb0ELi512EEEvPfS2_PT_PKS3_PKT0_S9_ifPKiSB_iPKfiiiSD_SD_iiiii,"aw",@nobits
	.sectionflags	@""
	.align	16
.nv.shared._ZN4vllm25paged_attention_v2_kernelIthLi112ELi32ELi128ELNS_18Fp8KVCacheDataTypeE1ELb0ELi512EEEvPfS2_PT_PKS3_PKT0_S9_ifPKiSB_iPKfiiiSD_SD_iiiii:
	.zero		1056


//--------------------- .nv.shared._ZN4vllm25paged_attention_v2_kernelIthLi96ELi32ELi128ELNS_18Fp8KVCacheDataTypeE1ELb0ELi512EEEvPfS2_PT_PKS3_PKT0_S9_ifPKiSB_iPKfiiiSD_SD_iiiii --------------------------
	.section	.nv.shared._ZN4vllm25paged_attention_v2_kernelIthLi96ELi32ELi128ELNS_18Fp8KVCacheDataTypeE1ELb0ELi512EEEvPfS2_PT_PKS3_PKT0_S9_ifPKiSB_iPKfiiiSD_SD_iiiii,"aw",@nobits
	.sectionflags	@""
	.align	16
.nv.shared._ZN4vllm25paged_attention_v2_kernelIthLi96ELi32ELi128ELNS_18Fp8KVCacheDataTypeE1ELb0ELi512EEEvPfS2_PT_PKS3_PKT0_S9_ifPKiSB_iPKfiiiSD_SD_iiiii:
	.zero		1056


//--------------------- .nv.shared._ZN4vllm25paged_attention_v2_kernelIthLi80ELi32ELi128ELNS_18Fp8KVCacheDataTypeE1ELb0ELi512EEEvPfS2_PT_PKS3_PKT0_S9_ifPKiSB_iPKfiiiSD_SD_iiiii --------------------------
	.section	.nv.shared._ZN4vllm25paged_attention_v2_kernelIthLi80ELi32ELi128ELNS_18Fp8KVCacheDataTypeE1ELb0ELi512EEEvPfS2_PT_PKS3_PKT0_S9_ifPKiSB_iPKfiiiSD_SD_iiiii,"aw",@nobits
	.sectionflags	@""
	.align	16
.nv.shared._ZN4vllm25paged_attention_v2_kernelIthLi80ELi32ELi128ELNS_18Fp8KVCacheDataTypeE1ELb0ELi512EEEvPfS2_PT_PKS3_PKT0_S9_ifPKiSB_iPKfiiiSD_SD_iiiii:
	.zero		1056


//--------------------- .nv.shared._ZN4vllm25paged_attention_v2_kernelIthLi64ELi32ELi128ELNS_18Fp8KVCacheDataTypeE1ELb0ELi512EEEvPfS2_PT_PKS3_PKT0_S9_ifPKiSB_iPKfiiiSD_SD_iiiii --------------------------
	.section	.nv.shared._ZN4vllm25paged_attention_v2_kernelIthLi64ELi32ELi128ELNS_18Fp8KVCacheDataTypeE1ELb0ELi512EEEvPfS2_PT_PKS3_PKT0_S9_ifPKiSB_iPKfiiiSD_SD_iiiii,"aw",@nobits
	.sectionflags	@""
	.align	16
.nv.shared._ZN4vllm25paged_attention_v2_kernelIthLi64ELi32ELi128ELNS_18Fp8KVCacheDataTypeE1ELb0ELi512EEEvPfS2_PT_PKS3_PKT0_S9_ifPKiSB_iPKfiiiSD_SD_iiiii:
	.zero		1056


//--------------------- .nv.shared._ZN4vllm25paged_attention_v2_kernelIthLi32ELi32ELi128ELNS_18Fp8KVCacheDataTypeE1ELb0ELi512EEEvPfS2_PT_PKS3_PKT0_S9_ifPKiSB_iPKfiiiSD_SD_iiiii --------------------------
	.section	.nv.shared._ZN4vllm25paged_attention_v2_kernelIthLi32ELi32ELi128ELNS_18Fp8KVCacheDataTypeE1ELb0ELi512EEEvPfS2_PT_PKS3_PKT0_S9_ifPKiSB_iPKfiiiSD_SD_iiiii,"aw",@nobits
	.sectionflags	@""
	.align	16
.nv.shared._ZN4vllm25paged_attention_v2_kernelIthLi32ELi32ELi128ELNS_18Fp8KVCacheDataTypeE1ELb0ELi512EEEvPfS2_PT_PKS3_PKT0_S9_ifPKiSB_iPKfiiiSD_SD_iiiii:
	.zero		1056


//--------------------- .nv.shared._ZN4vllm25paged_attention_v2_kernelIthLi256ELi32ELi128ELNS_18Fp8KVCacheDataTypeE1ELb1ELi512EEEvPfS2_PT_PKS3_PKT0_S9_ifPKiSB_iPKfiiiSD_SD_iiiii --------------------------
	.section	.nv.shared._ZN4vllm25paged_attention_v2_kernelIthLi256ELi32ELi128ELNS_18Fp8KVCacheDataTypeE1ELb1ELi512EEEvPfS2_PT_PKS3_PKT0_S9_ifPKiSB_iPKfiiiSD_SD_iiiii,"aw",@nobits
	.sectionflags	@""
	.align	16
.nv.shared._ZN4vllm25paged_attention_v2_kernelIthLi256ELi32ELi128ELNS_18Fp8KVCacheDataTypeE1ELb1ELi512EEEvPfS2_PT_PKS3_PKT0_S9_ifPKiSB_iPKfiiiSD_SD_iiiii:
	.zero		1056


//--------------------- .nv.shared._ZN4vllm25paged_attention_v2_kernelIthLi192ELi32ELi128ELNS_18Fp8KVCacheDataTypeE1ELb1ELi512EEEvPfS2_PT_PKS3_PKT0_S9_ifPKiSB_iPKfiiiSD_SD_iiiii --------------------------
	.section	.nv.shared._ZN4vllm25paged_attention_v2_kernelIthLi192ELi32ELi128ELNS_18Fp8KVCacheDataTypeE1ELb1ELi512EEEvPfS2_PT_PKS3_PKT0_S9_ifPKiSB_iPKfiiiSD_SD_iiiii,"aw",@nobits
	.sectionflags	@""
	.align	16
.nv.shared._ZN4vllm25paged_attention_v2_kernelIthLi192ELi32ELi128ELNS_18Fp8KVCacheDataTypeE1ELb1ELi512EEEvPfS2_PT_PKS3_PKT0_S9_ifPKiSB_iPKfiiiSD_SD_iiiii:
	.zero		1056


//--------------------- .nv.shared._ZN4vllm25paged_attention_v2_kernelIthLi128ELi32ELi128ELNS_18Fp8KVCacheDataTypeE1ELb1ELi512EEEvPfS2_PT_PKS3_PKT0_S9_ifPKiSB_iPKfiiiSD_SD_iiiii --------------------------
	.section	.nv.shared._ZN4vllm25paged_attention_v2_kernelIthLi128ELi32ELi128ELNS_18Fp8KVCacheDataTypeE1ELb1ELi512EEEvPfS2_PT_PKS3_PKT0_S9_ifPKiSB_iPKfiiiSD_SD_iiiii,"aw",@nobits
	.sectionflags	@""
	.align	16
.nv.shared._ZN4vllm25paged_attention_v2_kernelIthLi128ELi32ELi128ELNS_18Fp8KVCacheDataTypeE1ELb1ELi512EEEvPfS2_PT_PKS3_PKT0_S9_ifPKiSB_iPKfiiiSD_SD_iiiii:
	.zero		1056


//--------------------- .nv.shared._ZN4vllm25paged_attention_v2_kernelIthLi120ELi32ELi128ELNS_18Fp8KVCacheDataTypeE1ELb1ELi512EEEvPfS2_PT_PKS3_PKT0_S9_ifPKiSB_iPKfiiiSD_SD_iiiii --------------------------
	.section	.nv.shared._ZN4vllm25paged_attention_v2_kernelIthLi120ELi32ELi128ELNS_18Fp8KVCacheDataTypeE1ELb1ELi512EEEvPfS2_PT_PKS3_PKT0_S9_ifPKiSB_iPKfiiiSD_SD_iiiii,"aw",@nobits
	.sectionflags	@""
	.align	16
.nv.shared._ZN4vllm25paged_attention_v2_kernelIthLi120ELi32ELi128ELNS_18Fp8KVCacheDataTypeE1ELb1ELi512EEEvPfS2_PT_PKS3_PKT0_S9_ifPKiSB_iPKfiiiSD_SD_iiiii:
	.zero		1056


//--------------------- .nv.shared._ZN4vllm25paged_attention_v2_kernelIthLi112ELi32ELi128ELNS_18Fp8KVCacheDataTypeE1ELb1ELi512EEEvPfS2_PT_PKS3_PKT0_S9_ifPKiSB_iPKfiiiSD_SD_iiiii --------------------------
	.section	.nv.shared._ZN4vllm25paged_attention_v2_kernelIthLi112ELi32ELi128ELNS_18Fp8KVCacheDataTypeE1ELb1ELi512EEEvPfS2_PT_PKS3_PKT0_S9_ifPKiSB_iPKfiiiSD_SD_iiiii,"aw",@nobits
	.sectionflags	@""
	.align	16
.nv.shared._ZN4vllm25paged_attention_v2_kernelIthLi112ELi32ELi128ELNS_18Fp8KVCacheDataTypeE1ELb1ELi512EEEvPfS2_PT_PKS3_PKT0_S9_ifPKiSB_iPKfiiiSD_SD_iiiii:
	.zero		1056


//--------------------- .nv.shared._ZN4vllm25paged_attention_v2_kernelIthLi96ELi32ELi128ELNS_18Fp8KVCacheDataTypeE1ELb1ELi512EEEvPfS2_PT_PKS3_PKT0_S9_ifPKiSB_iPKfiiiSD_SD_iiiii --------------------------
	.section	.nv.shared._ZN4vllm25paged_attention_v2_kernelIthLi96ELi32ELi128ELNS_18Fp8KVCacheDataTypeE1ELb1ELi512EEEvPfS2_PT_PKS3_PKT0_S9_ifPKiSB_iPKfiiiSD_SD_iiiii,"aw",@nobits
	.sectionflags	@""
	.align	16
.nv.shared._ZN4vllm25paged_attention_v2_kernelIthLi96ELi32ELi128ELNS_18Fp8KVCacheDataTypeE1ELb1ELi512EEEvPfS2_PT_PKS3_PKT0_S9_ifPKiSB_iPKfiiiSD_SD_iiiii:
	.zero		1056


//--------------------- .nv.shared._ZN4vllm25paged_attention_v2_kernelIthLi80ELi32ELi128ELNS_18Fp8KVCacheDataTypeE1ELb1ELi512EEEvPfS2_PT_PKS3_PKT0_S9_ifPKiSB_iPKfiiiSD_SD_iiiii --------------------------
	.section	.nv.shared._ZN4vllm25paged_attention_v2_kernelIthLi80ELi32ELi128ELNS_18Fp8KVCacheDataTypeE1ELb1ELi512EEEvPfS2_PT_PKS3_PKT0_S9_ifPKiSB_iPKfiiiSD_SD_iiiii,"aw",@nobits
	.sectionflags	@""
	.align	16
.nv.shared._ZN4vllm25paged_attention_v2_kernelIthLi80ELi32ELi128ELNS_18Fp8KVCacheDataTypeE1ELb1ELi512EEEvPfS2_PT_PKS3_PKT0_S9_ifPKiSB_iPKfiiiSD_SD_iiiii:
	.zero		1056


//--------------------- .nv.shared._ZN4vllm25paged_attention_v2_kernelIthLi64ELi32ELi128ELNS_18Fp8KVCacheDataTypeE1ELb1ELi512EEEvPfS2_PT_PKS3_PKT0_S9_ifPKiSB_iPKfiiiSD_SD_iiiii --------------------------
	.section	.nv.shared._ZN4vllm25paged_attention_v2_kernelIthLi64ELi32ELi128ELNS_18Fp8KVCacheDataTypeE1ELb1ELi512EEEvPfS2_PT_PKS3_PKT0_S9_ifPKiSB_iPKfiiiSD_SD_iiiii,"aw",@nobits
	.sectionflags	@""
	.align	16
.nv.shared._ZN4vllm25paged_attention_v2_kernelIthLi64ELi32ELi128ELNS_18Fp8KVCacheDataTypeE1ELb1ELi512EEEvPfS2_PT_PKS3_PKT0_S9_ifPKiSB_iPKfiiiSD_SD_iiiii:
	.zero		1056


//--------------------- .nv.shared._ZN4vllm25paged_attention_v2_kernelIthLi32ELi32ELi128ELNS_18Fp8KVCacheDataTypeE1ELb1ELi512EEEvPfS2_PT_PKS3_PKT0_S9_ifPKiSB_iPKfiiiSD_SD_iiiii --------------------------
	.section	.nv.shared._ZN4vllm25paged_attention_v2_kernelIthLi32ELi32ELi128ELNS_18Fp8KVCacheDataTypeE1ELb1ELi512EEEvPfS2_PT_PKS3_PKT0_S9_ifPKiSB_iPKfiiiSD_SD_iiiii,"aw",@nobits
	.sectionflags	@""
	.align	16
.nv.shared._ZN4vllm25paged_attention_v2_kernelIthLi32ELi32ELi128ELNS_18Fp8KVCacheDataTypeE1ELb1ELi512EEEvPfS2_PT_PKS3_PKT0_S9_ifPKiSB_iPKfiiiSD_SD_iiiii:
	.zero		1056


//--------------------- .nv.shared._ZN4vllm25paged_attention_v2_kernelIthLi256ELi16ELi128ELNS_18Fp8KVCacheDataTypeE1ELb0ELi512EEEvPfS2_PT_PKS3_PKT0_S9_ifPKiSB_iPKfiiiSD_SD_iiiii --------------------------
	.section	.nv.shared._ZN4vllm25paged_attention_v2_kernelIthLi256ELi16ELi128ELNS_18Fp8KVCacheDataTypeE1ELb0ELi512EEEvPfS2_PT_PKS3_PKT0_S9_ifPKiSB_iPKfiiiSD_SD_iiiii,"aw",@nobits
	.sectionflags	@""
	.align	16
.nv.shared._ZN4vllm25paged_attention_v2_kernelIthLi256ELi16ELi128ELNS_18Fp8KVCacheDataTypeE1ELb0ELi512EEEvPfS2_PT_PKS3_PKT0_S9_ifPKiSB_iPKfiiiSD_SD_iiiii:
	.zero		1056


//--------------------- .nv.shared._ZN4vllm25paged_attention_v2_kernelIthLi192ELi16ELi128ELNS_18Fp8KVCacheDataTypeE1ELb0ELi512EEEvPfS2_PT_PKS3_PKT0_S9_ifPKiSB_iPKfiiiSD_SD_iiiii --------------------------
	.section	.nv.shared._ZN4vllm25paged_attention_v2_kernelIthLi192ELi16ELi128ELNS_18Fp8KVCacheDataTypeE1ELb0ELi512EEEvPfS2_PT_PKS3_PKT0_S9_ifPKiSB_iPKfiiiSD_SD_iiiii,"aw",@nobits
	.sectionflags	@""
	.align	16
.nv.shared._ZN4vllm25paged_attention_v2_kernelIthLi192ELi16ELi128ELNS_18Fp8KVCacheDataTypeE1ELb0ELi512EEEvPfS2_PT_PKS3_PKT0_S9_ifPKiSB_iPKfiiiSD_SD_iiiii:
	.zero		1056


//--------------------- .nv.shared._ZN4vllm25paged_attention_v2_kernelIthLi128ELi16ELi128ELNS_18Fp8KVCacheDataTypeE1ELb0ELi512EEEvPfS2_PT_PKS3_PKT0_S9_ifPKiSB_iPKfiiiSD_SD_iiiii --------------------------
	.section	.nv.shared._ZN4vllm25paged_attention_v2_kernelIthLi128ELi16ELi128ELNS_18Fp8KVCacheDataTypeE1ELb0ELi512EEEvPfS2_PT_PKS3_PKT0_S9_ifPKiSB_iPKfiiiSD_SD_iiiii,"aw",@nobits
	.sectionflags	@""
	.align	16
.nv.shared._ZN4vllm25paged_attention_v2_kernelIthLi128ELi16ELi128ELNS_18Fp8KVCacheDataTypeE1ELb0ELi512EEEvPfS2_PT_PKS3_PKT0_S9_ifPKiSB_iPKfiiiSD_SD_iiiii:
	.zero		1056


//--------------------- .nv.shared._ZN4vllm25paged_attention_v2_kernelIthLi120ELi16ELi128ELNS_18Fp8KVCacheDataTypeE1ELb0ELi512EEEvPfS2_PT_PKS3_PKT0_S9_ifPKiSB_iPKfiiiSD_SD_iiiii --------------------------
	.section	.nv.shared._ZN4vllm25paged_attention_v2_kernelIthLi120ELi16ELi128ELNS_18Fp8KVCacheDataTypeE1ELb0ELi512EEEvPfS2_PT_PKS3_PKT0_S9_ifPKiSB_iPKfiiiSD_SD_iiiii,"aw",@nobits
	.sectionflags	@""
	.align	16
.nv.shared._ZN4vllm25paged_attention_v2_kernelIthLi120ELi16ELi128ELNS_18Fp8KVCacheDataTypeE1ELb0ELi512EEEvPfS2_PT_PKS3_PKT0_S9_ifPKiSB_iPKfiiiSD_SD_iiiii:
	.zero		1056


//--------------------- .nv.shared._ZN4vllm25paged_attention_v2_kernelIthLi112ELi16ELi128ELNS_18Fp8KVCacheDataTypeE1ELb0ELi512EEEvPfS2_PT_PKS3_PKT0_S9_ifPKiSB_iPKfiiiSD_SD_iiiii --------------------------
	.section	.nv.shared._ZN4vllm25paged_attention_v2_kernelIthLi112ELi16ELi128ELNS_18Fp8KVCacheDataTypeE1ELb0ELi512EEEvPfS2_PT_PKS3_PKT0_S9_ifPKiSB_iPKfiiiSD_SD_iiiii,"aw",@nobits
	.sectionflags	@""
	.align	16
.nv.shared._ZN4vllm25paged_attention_v2_kernelIthLi112ELi16ELi128ELNS_18Fp8KVCacheDataTypeE1ELb0ELi512EEEvPfS2_PT_PKS3_PKT0_S9_ifPKiSB_iPKfiiiSD_SD_iiiii:
	.zero		1056


//--------------------- .nv.shared._ZN4vllm25paged_attention_v2_kernelIthLi96ELi16ELi128ELNS_18Fp8KVCacheDataTypeE1ELb0ELi512EEEvPfS2_PT_PKS3_PKT0_S9_ifPKiSB_iPKfiiiSD_SD_iiiii --------------------------
	.section	.nv.shared._ZN4vllm25paged_attention_v2_kernelIthLi96ELi16ELi128ELNS_18Fp8KVCacheDataTypeE1ELb0ELi512EEEvPfS2_PT_PKS3_PKT0_S9_ifPKiSB_iPKfiiiSD_SD_iiiii,"aw",@nobits
	.sectionflags	@""
	.align	16
.nv.shared._ZN4vllm25paged_attention_v2_kernelIthLi96ELi16ELi128ELNS_18Fp8KVCacheDataTypeE1ELb0ELi512EEEvPfS2_PT_PKS3_PKT0_S9_ifPKiSB_iPKfiiiSD_SD_iiiii:
	.zero		1056


//--------------------- .nv.shared._ZN4vllm25paged_attention_v2_kernelIthLi80ELi16ELi128ELNS_18Fp8KVCacheDataTypeE1ELb0ELi512EEEvPfS2_PT_PKS3_PKT0_S9_ifPKiSB_iPKfiiiSD_SD_iiiii --------------------------
	.section	.nv.shared._ZN4vllm25paged_attention_v2_kernelIthLi80ELi16ELi128ELNS_18Fp8KVCacheDataTypeE1ELb0ELi512EEEvPfS2_PT_PKS3_PKT0_S9_ifPKiSB_iPKfiiiSD_SD_iiiii,"aw",@nobits
	.sectionflags	@""
	.align	16
.nv.shared._ZN4vllm25paged_attention_v2_kernelIthLi80ELi16ELi128ELNS_18Fp8KVCacheDataTypeE1ELb0ELi512EEEvPfS2_PT_PKS3_PKT0_S9_ifPKiSB_iPKfiiiSD_SD_iiiii:
	.zero		1056


//--------------------- .nv.shared._ZN4vllm25paged_attention_v2_kernelIthLi64ELi16ELi128ELNS_18Fp8KVCacheDataTypeE1ELb0ELi512EEEvPfS2_PT_PKS3_PKT0_S9_ifPKiSB_iPKfiiiSD_SD_iiiii --------------------------
	.section	.nv.shared._ZN4vllm25paged_attention_v2_kernelIthLi64ELi16ELi128ELNS_18Fp8KVCacheDataTypeE1ELb0ELi512EEEvPfS2_PT_PKS3_PKT0_S9_ifPKiSB_iPKfiiiSD_SD_iiiii,"aw",@nobits
	.sectionflags	@""
	.align	16
.nv.shared._ZN4vllm25paged_attention_v2_kernelIthLi64ELi16ELi128ELNS_18Fp8KVCacheDataTypeE1ELb0ELi512EEEvPfS2_PT_PKS3_PKT0_S9_ifPKiSB_iPKfiiiSD_SD_iiiii:
	.zero		1056


//--------------------- .nv.shared._ZN4vllm25paged_attention_v2_kernelIthLi32ELi16ELi128ELNS_18Fp8KVCacheDataTypeE1ELb0ELi512EEEvPfS2_PT_PKS3_PKT0_S9_ifPKiSB_iPKfiiiSD_SD_iiiii --------------------------
	.section	.nv.shared._ZN4vllm25paged_attention_v2_kernelIthLi32ELi16ELi128ELNS_18Fp8KVCacheDataTypeE1ELb0ELi512EEEvPfS2_PT_PKS3_PKT0_S9_ifPKiSB_iPKfiiiSD_SD_iiiii,"aw",@nobits
	.sectionflags	@""
	.align	16
.nv.shared._ZN4vllm25paged_attention_v2_kernelIthLi32ELi16ELi128ELNS_18Fp8KVCacheDataTypeE1ELb0ELi512EEEvPfS2_PT_PKS3_PKT0_S9_ifPKiSB_iPKfiiiSD_SD_iiiii:
	.zero		1056


//--------------------- .nv.shared._ZN4vllm25paged_attention_v2_kernelIthLi256ELi16ELi128ELNS_18Fp8KVCacheDataTypeE1ELb1ELi512EEEvPfS2_PT_PKS3_PKT0_S9_ifPKiSB_iPKfiiiSD_SD_iiiii --------------------------
	.section	.nv.shared._ZN4vllm25paged_attention_v2_kernelIthLi256ELi16ELi128ELNS_18Fp8KVCacheDataTypeE1ELb1ELi512EEEvPfS2_PT_PKS3_PKT0_S9_ifPKiSB_iPKfiiiSD_SD_iiiii,"aw",@nobits
	.sectionflags	@""
	.align	16
.nv.shared._ZN4vllm25paged_attention_v2_kernelIthLi256ELi16ELi128ELNS_18Fp8KVCacheDataTypeE1ELb1ELi512EEEvPfS2_PT_PKS3_PKT0_S9_ifPKiSB_iPKfiiiSD_SD_iiiii:
	.zero		1056


//--------------------- .nv.shared._ZN4vllm25paged_attention_v2_kernelIthLi192ELi16ELi128ELNS_18Fp8KVCacheDataTypeE1ELb1ELi512EEEvPfS2_PT_PKS3_PKT0_S9_ifPKiSB_iPKfiiiSD_SD_iiiii --------------------------
	.section	.nv.shared._ZN4vllm25paged_attention_v2_kernelIthLi192ELi16ELi128ELNS_18Fp8KVCacheDataTypeE1ELb1ELi512EEEvPfS2_PT_PKS3_PKT0_S9_ifPKiSB_iPKfiiiSD_SD_iiiii,"aw",@nobits
	.sectionflags	@""
	.align	16
.nv.shared._ZN4vllm25paged_attention_v2_kernelIthLi192ELi16ELi128ELNS_18Fp8KVCacheDataTypeE1ELb1ELi512EEEvPfS2_PT_PKS3_PKT0_S9_ifPKiSB_iPKfiiiSD_SD_iiiii:
	.zero		1056


//--------------------- .nv.shared._ZN4vllm25paged_attention_v2_kernelIthLi128ELi16ELi128ELNS_18Fp8KVCacheDataTypeE1ELb1ELi512EEEvPfS2_PT_PKS3_PKT0_S9_ifPKiSB_iPKfiiiSD_SD_iiiii --------------------------
	.section	.nv.shared._ZN4vllm25paged_attention_v2_kernelIthLi128ELi16ELi128ELNS_18Fp8KVCacheDataTypeE1ELb1ELi512EEEvPfS2_PT_PKS3_PKT0_S9_ifPKiSB_iPKfiiiSD_SD_iiiii,"aw",@nobits
	.sectionflags	@""
	.align	16
.nv.shared._ZN4vllm25paged_attention_v2_kernelIthLi128ELi16ELi128ELNS_18Fp8KVCacheDataTypeE1ELb1ELi512EEEvPfS2_PT_PKS3_PKT0_S9_ifPKiSB_iPKfiiiSD_SD_iiiii:
	.zero		1056


//--------------------- .nv.shared._ZN4vllm25paged_attention_v2_kernelIthLi120ELi16ELi128ELNS_18Fp8KVCacheDataTypeE1ELb1ELi512EEEvPfS2_PT_PKS3_PKT0_S9_ifPKiSB_iPKfiiiSD_SD_iiiii --------------------------
	.section	.nv.shared._ZN4vllm25paged_attention_v2_kernelIthLi120ELi16ELi128ELNS_18Fp8KVCacheDataTypeE1ELb1ELi512EEEvPfS2_PT_PKS3_PKT0_S9_ifPKiSB_iPKfiiiSD_SD_iiiii,"aw",@nobits
	.sectionflags	@""
	.align	16
.nv.shared._ZN4vllm25paged_attention_v2_kernelIthLi120ELi16ELi128ELNS_18Fp8KVCacheDataTypeE1ELb1ELi512EEEvPfS2_PT_PKS3_PKT0_S9_ifPKiSB_iPKfiiiSD_SD_iiiii:
	.zero		1056


//--------------------- .nv.shared._ZN4vllm25paged_attention_v2_kernelIthLi112ELi16ELi128ELNS_18Fp8KVCacheDataTypeE1ELb1ELi512EEEvPfS2_PT_PKS3_PKT0_S9_ifPKiSB_iPKfiiiSD_SD_iiiii --------------------------
	.section	.nv.shared._ZN4vllm25paged_attention_v2_kernelIthLi112ELi16ELi128ELNS_18Fp8KVCacheDataTypeE1ELb1ELi512EEEvPfS2_PT_PKS3_PKT0_S9_ifPKiSB_iPKfiiiSD_SD_iiiii,"aw",@nobits
	.sectionflags	@""
	.align	16
.nv.shared._ZN4vllm25paged_attention_v2_kernelIthLi112ELi16ELi128ELNS_18Fp8KVCacheDataTypeE1ELb1ELi512EEEvPfS2_PT_PKS3_PKT0_S9_ifPKiSB_iPKfiiiSD_SD_iiiii:
	.zero		1056


//--------------------- .nv.shared._ZN4vllm25paged_attention_v2_kernelIthLi96ELi16ELi128ELNS_18Fp8KVCacheDataTypeE1ELb1ELi512EEEvPfS2_PT_PKS3_PKT0_S9_ifPKiSB_iPKfiiiSD_SD_iiiii --------------------------
	.section	.nv.shared._ZN4vllm25paged_attention_v2_kernelIthLi96ELi16ELi128ELNS_18Fp8KVCacheDataTypeE1ELb1ELi512EEEvPfS2_PT_PKS3_PKT0_S9_ifPKiSB_iPKfiiiSD_SD_iiiii,"aw",@nobits
	.sectionflags	@""
	.align	16
.nv.shared._ZN4vllm25paged_attention_v2_kernelIthLi96ELi16ELi128ELNS_18Fp8KVCacheDataTypeE1ELb1ELi512EEEvPfS2_PT_PKS3_PKT0_S9_ifPKiSB_iPKfiiiSD_SD_iiiii:
	.zero		1056


//--------------------- .nv.shared._ZN4vllm25paged_attention_v2_kernelIthLi80ELi16ELi128ELNS_18Fp8KVCacheDataTypeE1ELb1ELi512EEEvPfS2_PT_PKS3_PKT0_S9_ifPKiSB_iPKfiiiSD_SD_iiiii --------------------------
	.section	.nv.shared._ZN4vllm25paged_attention_v2_kernelIthLi80ELi16ELi128ELNS_18Fp8KVCacheDataTypeE1ELb1ELi512EEEvPfS2_PT_PKS3_PKT0_S9_ifPKiSB_iPKfiiiSD_SD_iiiii,"aw",@nobits
	.sectionflags	@""
	.align	16
.nv.shared._ZN4vllm25paged_attention_v2_kernelIthLi80ELi16ELi128ELNS_18Fp8KVCacheDataTypeE1ELb1ELi512EEEvPfS2_PT_PKS3_PKT0_S9_ifPKiSB_iPKfiiiSD_SD_iiiii:
	.zero		1056


//--------------------- .nv.shared._ZN4vllm25paged_attention_v2_kernelIthLi64ELi16ELi128ELNS_18Fp8KVCacheDataTypeE1ELb1ELi512EEEvPfS2_PT_PKS3_PKT0_S9_ifPKiSB_iPKfiiiSD_SD_iiiii --------------------------
	.section	.nv.shared._ZN4vllm25paged_attention_v2_kernelIthLi64ELi16ELi128ELNS_18Fp8KVCacheDataTypeE1ELb1ELi512EEEvPfS2_PT_PKS3_PKT0_S9_ifPKiSB_iPKfiiiSD_SD_iiiii,"aw",@nobits
	.sectionflags	@""
	.align	16
.nv.shared._ZN4vllm25paged_attention_v2_kernelIthLi64ELi16ELi128ELNS_18Fp8KVCacheDataTypeE1ELb1ELi512EEEvPfS2_PT_PKS3_PKT0_S9_ifPKiSB_iPKfiiiSD_SD_iiiii:
	.zero		1056


//--------------------- .nv.shared._ZN4vllm25paged_attention_v2_kernelIthLi32ELi16ELi128ELNS_18Fp8KVCacheDataTypeE1ELb1ELi512EEEvPfS2_PT_PKS3_PKT0_S9_ifPKiSB_iPKfiiiSD_SD_iiiii --------------------------
	.section	.nv.shared._ZN4vllm25paged_attention_v2_kernelIthLi32ELi16ELi128ELNS_18Fp8KVCacheDataTypeE1ELb1ELi512EEEvPfS2_PT_PKS3_PKT0_S9_ifPKiSB_iPKfiiiSD_SD_iiiii,"aw",@nobits
	.sectionflags	@""
	.align	16
.nv.shared._ZN4vllm25paged_attention_v2_kernelIthLi32ELi16ELi128ELNS_18Fp8KVCacheDataTypeE1ELb1ELi512EEEvPfS2_PT_PKS3_PKT0_S9_ifPKiSB_iPKfiiiSD_SD_iiiii:
	.zero		1056


//--------------------- .nv.shared._ZN4vllm25paged_attention_v2_kernelIthLi256ELi8ELi128ELNS_18Fp8KVCacheDataTypeE1ELb0ELi512EEEvPfS2_PT_PKS3_PKT0_S9_ifPKiSB_iPKfiiiSD_SD_iiiii --------------------------
	.section	.nv.shared._ZN4vllm25paged_attention_v2_kernelIthLi256ELi8ELi128ELNS_18Fp8KVCacheDataTypeE1ELb0ELi512EEEvPfS2_PT_PKS3_PKT0_S9_ifPKiSB_iPKfiiiSD_SD_iiiii,"aw",@nobits
	.sectionflags	@""
	.align	16
.nv.shared._ZN4vllm25paged_attention_v2_kernelIthLi256ELi8ELi128ELNS_18Fp8KVCacheDataTypeE1ELb0ELi512EEEvPfS2_PT_PKS3_PKT0_S9_ifPKiSB_iPKfiiiSD_SD_iiiii:
	.zero		1056


//--------------------- .nv.shared._ZN4vllm25paged_attention_v2_kernelIthLi192ELi8ELi128ELNS_18Fp8KVCacheDataTypeE1ELb0ELi512EEEvPfS2_PT_PKS3_PKT0_S9_ifPKiSB_iPKfiiiSD_SD_iiiii --------------------------
	.section	.nv.shared._ZN4vllm25paged_attention_v2_kernelIthLi192ELi8ELi128ELNS_18Fp8KVCacheDataTypeE1ELb0ELi512EEEvPfS2_PT_PKS3_PKT0_S9_ifPKiSB_iPKfiiiSD_SD_iiiii,"aw",@nobits
	.sectionflags	@""
	.align	16
.nv.shared._ZN4vllm25paged_attention_v2_kernelIthLi192ELi8ELi128ELNS_18Fp8KVCacheDataTypeE1ELb0ELi512EEEvPfS2_PT_PKS3_PKT0_S9_ifPKiSB_iPKfiiiSD_SD_iiiii:
	.zero		1056


//--------------------- .nv.shared._ZN4vllm25paged_attention_v2_kernelIthLi128ELi8ELi128ELNS_18Fp8KVCacheDataTypeE1ELb0ELi512EEEvPfS2_PT_PKS3_PKT0_S9_ifPKiSB_iPKfiiiSD_SD_iiiii --------------------------
	.section	.nv.shared._ZN4vllm25paged_attention_v2_kernelIthLi128ELi8ELi128ELNS_18Fp8KVCacheDataTypeE1ELb0ELi512EEEvPfS2_PT_PKS3_PKT0_S9_ifPKiSB_iPKfiiiSD_SD_iiiii,"aw",@nobits
	.sectionflags	@""
	.align	16
.nv.shared._ZN4vllm25paged_attention_v2_kernelIthLi128ELi8ELi128ELNS_18Fp8KVCacheDataTypeE1ELb0ELi512EEEvPfS2_PT_PKS3_PKT0_S9_ifPKiSB_iPKfiiiSD_SD_iiiii:
	.zero		1056


//--------------------- .nv.shared._ZN4vllm25paged_attention_v2_kernelIthLi120ELi8ELi128ELNS_18Fp8KVCacheDataTypeE1ELb0ELi512EEEvPfS2_PT_PKS3_PKT0_S9_ifPKiSB_iPKfiiiSD_SD_iiiii --------------------------
	.section	.nv.shared._ZN4vllm25paged_attention_v2_kernelIthLi120ELi8ELi128ELNS_18Fp8KVCacheDataTypeE1ELb0ELi512EEEvPfS2_PT_PKS3_PKT0_S9_ifPKiSB_iPKfiiiSD_SD_iiiii,"aw",@nobits
	.sectionflags	@""
	.align	16
.nv.shared._ZN4vllm25paged_attention_v2_kernelIthLi120ELi8ELi128ELNS_18Fp8KVCacheDataTypeE1ELb0ELi512EEEvPfS2_PT_PKS3_PKT0_S9_ifPKiSB_iPKfiiiSD_SD_iiiii:
	.zero		1056


//--------------------- .nv.shared._ZN4vllm25paged_attention_v2_kernelIthLi112ELi8ELi128ELNS_18Fp8KVCacheDataTypeE1ELb0ELi512EEEvPfS2_PT_PKS3_PKT0_S9_ifPKiSB_iPKfiiiSD_SD_iiiii --------------------------
	.section	.nv.shared._ZN4vllm25paged_attention_v2_kernelIthLi112ELi8ELi128ELNS_18Fp8KVCacheDataTypeE1ELb0ELi512EEEvPfS2_PT_PKS3_PKT0_S9_ifPKiSB_iPKfiiiSD_SD_iiiii,"aw",@nobits
	.sectionflags	@""
	.align	16
.nv.shared._ZN4vllm25paged_attention_v2_kernelIthLi112ELi8ELi128ELNS_18Fp8KVCacheDataTypeE1ELb0ELi512EEEvPfS2_PT_PKS3_PKT0_S9_ifPKiSB_iPKfiiiSD_SD_iiiii:
	.zero		1056


//--------------------- .nv.shared._ZN4vllm25paged_attention_v2_kernelIthLi96ELi8ELi128ELNS_18Fp8KVCacheDataTypeE1ELb0ELi512EEEvPfS2_PT_PKS3_PKT0_S9_ifPKiSB_iPKfiiiSD_SD_iiiii --------------------------
	.section	.nv.shared._ZN4vllm25paged_attention_v2_kernelIthLi96ELi8ELi128ELNS_18Fp8KVCacheDataTypeE1ELb0ELi512EEEvPfS2_PT_PKS3_PKT0_S9_ifPKiSB_iPKfiiiSD_SD_iiiii,"aw",@nobits
	.sectionflags	@""
	.align	16
.nv.shared._ZN4vllm25paged_attention_v2_kernelIthLi96ELi8ELi128ELNS_18Fp8KVCacheDataTypeE1ELb0ELi512EEEvPfS2_PT_PKS3_PKT0_S9_ifPKiSB_iPKfiiiSD_SD_iiiii:
	.zero		1056


//--------------------- .nv.shared._ZN4vllm25paged_attention_v2_kernelIthLi80ELi8ELi128ELNS_18Fp8KVCacheDataTypeE1ELb0ELi512EEEvPfS2_PT_PKS3_PKT0_S9_ifPKiSB_iPKfiiiSD_SD_iiiii --------------------------
	.section	.nv.shared._ZN4vllm25paged_attention_v2_kernelIthLi80ELi8ELi128ELNS_18Fp8KVCacheDataTypeE1ELb0ELi512EEEvPfS2_PT_PKS3_PKT0_S9_ifPKiSB_iPKfiiiSD_SD_iiiii,"aw",@nobits
	.sectionflags	@""
	.align	16
.nv.shared._ZN4vllm25paged_attention_v2_kernelIthLi80ELi8ELi128ELNS_18Fp8KVCacheDataTypeE1ELb0ELi512EEEvPfS2_PT_PKS3_PKT0_S9_ifPKiSB_iPKfiiiSD_SD_iiiii:
	.zero		1056


//--------------------- .nv.shared._ZN4vllm25paged_attention_v2_kernelIthLi64ELi8ELi128ELNS_18Fp8KVCacheDataTypeE1ELb0ELi512EEEvPfS2_PT_PKS3_PKT0_S9_ifPKiSB_iPKfiiiSD_SD_iiiii --------------------------
	.section	.nv.shared._ZN4vllm25paged_attention_v2_kernelIthLi64ELi8ELi128ELNS_18Fp8KVCacheDataTypeE1ELb0ELi512EEEvPfS2_PT_PKS3_PKT0_S9_ifPKiSB_iPKfiiiSD_SD_iiiii,"aw",@nobits
	.sectionflags	@""
	.align	16
.nv.shared._ZN4vllm25paged_attention_v2_kernelIthLi64ELi8ELi128ELNS_18Fp8KVCacheDataTypeE1ELb0ELi512EEEvPfS2_PT_PKS3_PKT0_S9_ifPKiSB_iPKfiiiSD_SD_iiiii:
	.zero		1056


//--------------------- .nv.shared._ZN4vllm25paged_attention_v2_kernelIthLi32ELi8ELi128ELNS_18Fp8KVCacheDataTypeE1ELb0ELi512EEEvPfS2_PT_PKS3_PKT0_S9_ifPKiSB_iPKfiiiSD_SD_iiiii --------------------------
	.section	.nv.shared._ZN4vllm25paged_attention_v2_kernelIthLi32ELi8ELi128ELNS_18Fp8KVCacheDataTypeE1ELb0ELi512EEEvPfS2_PT_PKS3_PKT0_S9_ifPKiSB_iPKfiiiSD_SD_iiiii,"aw",@nobits
	.sectionflags	@""
	.align	16
.nv.shared._ZN4vllm25paged_attention_v2_kernelIthLi32ELi8ELi128ELNS_18Fp8KVCacheDataTypeE1ELb0ELi512EEEvPfS2_PT_PKS3_PKT0_S9_ifPKiSB_iPKfiiiSD_SD_iiiii:
	.zero		1056


//--------------------- .nv.shared._ZN4vllm25paged_attention_v2_kernelIthLi256ELi8ELi128ELNS_18Fp8KVCacheDataTypeE1ELb1ELi512EEEvPfS2_PT_PKS3_PKT0_S9_ifPKiSB_iPKfiiiSD_SD_iiiii --------------------------
	.section	.nv.shared._ZN4vllm25paged_attention_v2_kernelIthLi256ELi8ELi128ELNS_18Fp8KVCacheDataTypeE1ELb1ELi512EEEvPfS2_PT_PKS3_PKT0_S9_ifPKiSB_iPKfiiiSD_SD_iiiii,"aw",@nobits
	.sectionflags	@""
	.align	16
.nv.shared._ZN4vllm25paged_attention_v2_kernelIthLi256ELi8ELi128ELNS_18Fp8KVCacheDataTypeE1ELb1ELi512EEEvPfS2_PT_PKS3_PKT0_S9_ifPKiSB_iPKfiiiSD_SD_iiiii:
	.zero		1056


//--------------------- .nv.shared._ZN4vllm25paged_attention_v2_kernelIthLi192ELi8ELi128ELNS_18Fp8KVCacheDataTypeE1ELb1ELi512EEEvPfS2_PT_PKS3_PKT0_S9_ifPKiSB_iPKfiiiSD_SD_iiiii --------------------------
	.section	.nv.shared._ZN4vllm25paged_attention_v2_kernelIthLi192ELi8ELi128ELNS_18Fp8KVCacheDataTypeE1ELb1ELi512EEEvPfS2_PT_PKS3_PKT0_S9_ifPKiSB_iPKfiiiSD_SD_iiiii,"aw",@nobits
	.sectionflags	@""
	.align	16
.nv.shared._ZN4vllm25paged_attention_v2_kernelIthLi192ELi8ELi128ELNS_18Fp8KVCacheDataTypeE1ELb1ELi512EEEvPfS2_PT_PKS3_PKT0_S9_ifPKiSB_iPKfiiiSD_SD_iiiii:
	.zero		1056


//--------------------- .nv.shared._ZN4vllm25paged_attention_v2_kernelIthLi128ELi8ELi128ELNS_18Fp8KVCacheDataTypeE1ELb1ELi512EEEvPfS2_PT_PKS3_PKT0_S9_ifPKiSB_iPKfiiiSD_SD_iiiii --------------------------
	.section	.nv.shared._ZN4vllm25paged_attention_v2_kernelIthLi128ELi8ELi128ELNS_18Fp8KVCacheDataTypeE1ELb1ELi512EEEvPfS2_PT_PKS3_PKT0_S9_ifPKiSB_iPKfiiiSD_SD_iiiii,"aw",@nobits
	.sectionflags	@""
	.align	16
.nv.shared._ZN4vllm25paged_attention_v2_kernelIthLi128ELi8ELi128ELNS_18Fp8KVCacheDataTypeE1ELb1ELi512EEEvPfS2_PT_PKS3_PKT0_S9_ifPKiSB_iPKfiiiSD_SD_iiiii:
	.zero		1056


//--------------------- .nv.shared._ZN4vllm25paged_attention_v2_kernelIthLi120ELi8ELi128ELNS_18Fp8KVCacheDataTypeE1ELb1ELi512EEEvPfS2_PT_PKS3_PKT0_S9_ifPKiSB_iPKfiiiSD_SD_iiiii --------------------------
	.section	.nv.shared._ZN4vllm25paged_attention_v2_kernelIthLi120ELi8ELi128ELNS_18Fp8KVCacheDataTypeE1ELb1ELi512EEEvPfS2_PT_PKS3_PKT0_S9_ifPKiSB_iPKfiiiSD_SD_iiiii,"aw",@nobits
	.sectionflags	@""
	.align	16
.nv.shared._ZN4vllm25paged_attention_v2_kernelIthLi120ELi8ELi128ELNS_18Fp8KVCacheDataTypeE1ELb1ELi512EEEvPfS2_PT_PKS3_PKT0_S9_ifPKiSB_iPKfiiiSD_SD_iiiii:
	.zero		1056


//--------------------- .nv.shared._ZN4vllm25paged_attention_v2_kernelIthLi112ELi8ELi128ELNS_18Fp8KVCacheDataTypeE1ELb1ELi512EEEvPfS2_PT_PKS3_PKT0_S9_ifPKiSB_iPKfiiiSD_SD_iiiii --------------------------
	.section	.nv.shared._ZN4vllm25paged_attention_v2_kernelIthLi112ELi8ELi128ELNS_18Fp8KVCacheDataTypeE1ELb1ELi512EEEvPfS2_PT_PKS3_PKT0_S9_ifPKiSB_iPKfiiiSD_SD_iiiii,"aw",@nobits
	.sectionflags	@""
	.align	16
.nv.shared._ZN4vllm25paged_attention_v2_kernelIthLi112ELi8ELi128ELNS_18Fp8KVCacheDataTypeE1ELb1ELi512EEEvPfS2_PT_PKS3_PKT0_S9_ifPKiSB_iPKfiiiSD_SD_iiiii:
	.zero		1056


//--------------------- .nv.shared._ZN4vllm25paged_attention_v2_kernelIthLi96ELi8ELi128ELNS_18Fp8KVCacheDataTypeE1ELb1ELi512EEEvPfS2_PT_PKS3_PKT0_S9_ifPKiSB_iPKfiiiSD_SD_iiiii --------------------------
	.section	.nv.shared._ZN4vllm25paged_attention_v2_kernelIthLi96ELi8ELi128ELNS_18Fp8KVCacheDataTypeE1ELb1ELi512EEEvPfS2_PT_PKS3_PKT0_S9_ifPKiSB_iPKfiiiSD_SD_iiiii,"aw",@nobits
	.sectionflags	@""
	.align	16
.nv.shared._ZN4vllm25paged_attention_v2_kernelIthLi96ELi8ELi128ELNS_18Fp8KVCacheDataTypeE1ELb1ELi512EEEvPfS2_PT_PKS3_PKT0_S9_ifPKiSB_iPKfiiiSD_SD_iiiii:
	.zero		1056


//--------------------- .nv.shared._ZN4vllm25paged_attention_v2_kernelIthLi80ELi8ELi128ELNS_18Fp8KVCacheDataTypeE1ELb1ELi512EEEvPfS2_PT_PKS3_PKT0_S9_ifPKiSB_iPKfiiiSD_SD_iiiii --------------------------
	.section	.nv.shared._ZN4vllm25paged_attention_v2_kernelIthLi80ELi8ELi128ELNS_18Fp8KVCacheDataTypeE1ELb1ELi512EEEvPfS2_PT_PKS3_PKT0_S9_ifPKiSB_iPKfiiiSD_SD_iiiii,"aw",@nobits
	.sectionflags	@""
	.align	16
.nv.shared._ZN4vllm25paged_attention_v2_kernelIthLi80ELi8ELi128ELNS_18Fp8KVCacheDataTypeE1ELb1ELi512EEEvPfS2_PT_PKS3_PKT0_S9_ifPKiSB_iPKfiiiSD_SD_iiiii:
	.zero		1056


//--------------------- .nv.shared._ZN4vllm25paged_attention_v2_kernelIthLi64ELi8ELi128ELNS_18Fp8KVCacheDataTypeE1ELb1ELi512EEEvPfS2_PT_PKS3_PKT0_S9_ifPKiSB_iPKfiiiSD_SD_iiiii --------------------------
	.section	.nv.shared._ZN4vllm25paged_attention_v2_kernelIthLi64ELi8ELi128ELNS_18Fp8KVCacheDataTypeE1ELb1ELi512EEEvPfS2_PT_PKS3_PKT0_S9_ifPKiSB_iPKfiiiSD_SD_iiiii,"aw",@nobits
	.sectionflags	@""
	.align	16
.nv.shared._ZN4vllm25paged_attention_v2_kernelIthLi64ELi8ELi128ELNS_18Fp8KVCacheDataTypeE1ELb1ELi512EEEvPfS2_PT_PKS3_PKT0_S9_ifPKiSB_iPKfiiiSD_SD_iiiii:
	.zero		1056


//--------------------- .nv.shared._ZN4vllm25paged_attention_v2_kernelIthLi32ELi8ELi128ELNS_18Fp8KVCacheDataTypeE1ELb1ELi512EEEvPfS2_PT_PKS3_PKT0_S9_ifPKiSB_iPKfiiiSD_SD_iiiii --------------------------
	.section	.nv.shared._ZN4vllm25paged_attention_v2_kernelIthLi32ELi8ELi128ELNS_18Fp8KVCacheDataTypeE1ELb1ELi512EEEvPfS2_PT_PKS3_PKT0_S9_ifPKiSB_iPKfiiiSD_SD_iiiii,"aw",@nobits
	.sectionflags	@""
	.align	16
.nv.shared._ZN4vllm25paged_attention_v2_kernelIthLi32ELi8ELi128ELNS_18Fp8KVCacheDataTypeE1ELb1ELi512EEEvPfS2_PT_PKS3_PKT0_S9_ifPKiSB_iPKfiiiSD_SD_iiiii:
	.zero		1056


//--------------------- .nv.shared._ZN4vllm25paged_attention_v2_kernelIfhLi256ELi32ELi128ELNS_18Fp8KVCacheDataTypeE1ELb0ELi512EEEvPfS2_PT_PKS3_PKT0_S9_ifPKiSB_iPKfiiiSD_SD_iiiii --------------------------
	.section	.nv.shared._ZN4vllm25paged_attention_v2_kernelIfhLi256ELi32ELi128ELNS_18Fp8KVCacheDataTypeE1ELb0ELi512EEEvPfS2_PT_PKS3_PKT0_S9_ifPKiSB_iPKfiiiSD_SD_iiiii,"aw",@nobits
	.sectionflags	@""
	.align	16
.nv.shared._ZN4vllm25paged_attention_v2_kernelIfhLi256ELi32ELi128ELNS_18Fp8KVCacheDataTypeE1ELb0ELi512EEEvPfS2_PT_PKS3_PKT0_S9_ifPKiSB_iPKfiiiSD_SD_iiiii:
	.zero		1056


//--------------------- .nv.shared._ZN4vllm25paged_attention_v2_kernelIfhLi192ELi32ELi128ELNS_18Fp8KVCacheDataTypeE1ELb0ELi512EEEvPfS2_PT_PKS3_PKT0_S9_ifPKiSB_iPKfiiiSD_SD_iiiii --------------------------
	.section	.nv.shared._ZN4vllm25paged_attention_v2_kernelIfhLi192ELi32ELi128ELNS_18Fp8KVCacheDataTypeE1ELb0ELi512EEEvPfS2_PT_PKS3_PKT0_S9_ifPKiSB_iPKfiiiSD_SD_iiiii,"aw",@nobits
	.sectionflags	@""
	.align	16
.nv.shared._ZN4vllm25paged_attention_v2_kernelIfhLi192ELi32ELi128ELNS_18Fp8KVCacheDataTypeE1ELb0ELi512EEEvPfS2_PT_PKS3_PKT0_S9_ifPKiSB_iPKfiiiSD_SD_iiiii:
	.zero		1056


//--------------------- .nv.shared._ZN4vllm25paged_attention_v2_kernelIfhLi128ELi32ELi128ELNS_18Fp8KVCacheDataTypeE1ELb0ELi512EEEvPfS2_PT_PKS3_PKT0_S9_ifPKiSB_iPKfiiiSD_SD_iiiii --------------------------
	.section	.nv.shared._ZN4vllm25paged_attention_v2_kernelIfhLi128ELi32ELi128ELNS_18Fp8KVCacheDataTypeE1ELb0ELi512EEEvPfS2_PT_PKS3_PKT0_S9_ifPKiSB_iPKfiiiSD_SD_iiiii,"aw",@nobits
	.sectionflags	@""
	.align	16
.nv.shared._ZN4vllm25paged_attention_v2_kernelIfhLi128ELi32ELi128ELNS_18Fp8KVCacheDataTypeE1ELb0ELi512EEEvPfS2_PT_PKS3_PKT0_S9_ifPKiSB_iPKfiiiSD_SD_iiiii:
	.zero		1056


//--------------------- .nv.shared._ZN4vllm25paged_attention_v2_kernelIfhLi120ELi32ELi128ELNS_18Fp8KVCacheDataTypeE1ELb0ELi512EEEvPfS2_PT_PKS3_PKT0_S9_ifPKiSB_iPKfiiiSD_SD_iiiii --------------------------
	.section	.nv.shared._ZN4vllm25paged_attention_v2_kernelIfhLi120ELi32ELi128ELNS_18Fp8KVCacheDataTypeE1ELb0ELi512EEEvPfS2_PT_PKS3_PKT0_S9_ifPKiSB_iPKfiiiSD_SD_iiiii,"aw",@nobits
	.sectionflags	@""
	.align	16
.nv.shared._ZN4vllm25paged_attention_v2_kernelIfhLi120ELi32ELi128ELNS_18Fp8KVCacheDataTypeE1ELb0ELi512EEEvPfS2_PT_PKS3_PKT0_S9_ifPKiSB_iPKfiiiSD_SD_iiiii:
	.zero		1056


//--------------------- .nv.shared._ZN4vllm25paged_attention_v2_kernelIfhLi112ELi32ELi128ELNS_18Fp8KVCacheDataTypeE1ELb0ELi512EEEvPfS2_PT_PKS3_PKT0_S9_ifPKiSB_iPKfiiiSD_SD_iiiii --------------------------
	.section	.nv.shared._ZN4vllm25paged_attention_v2_kernelIfhLi112ELi32ELi128ELNS_18Fp8KVCacheDataTypeE1ELb0ELi512EEEvPfS2_PT_PKS3_PKT0_S9_ifPKiSB_iPKfiiiSD_SD_iiiii,"aw",@nobits
	.sectionflags	@""
	.align	16
.nv.shared._ZN4vllm25paged_attention_v2_kernelIfhLi112ELi32ELi128ELNS_18Fp8KVCacheDataTypeE1ELb0ELi512EEEvPfS2_PT_PKS3_PKT0_S9_ifPKiSB_iPKfiiiSD_SD_iiiii:
	.zero		1056


//--------------------- .nv.shared._ZN4vllm25paged_attention_v2_kernelIfhLi96ELi32ELi128ELNS_18Fp8KVCacheDataTypeE1ELb0ELi512EEEvPfS2_PT_PKS3_PKT0_S9_ifPKiSB_iPKfiiiSD_SD_iiiii --------------------------
	.section	.nv.shared._ZN4vllm25paged_attention_v2_kernelIfhLi96ELi32ELi128ELNS_18Fp8KVCacheDataTypeE1ELb0ELi512EEEvPfS2_PT_PKS3_PKT0_S9_ifPKiSB_iPKfiiiSD_SD_iiiii,"aw",@nobits
	.sectionflags	@""
	.align	16
.nv.shared._ZN4vllm25paged_attention_v2_kernelIfhLi96ELi32ELi128ELNS_18Fp8KVCacheDataTypeE1ELb0ELi512EEEvPfS2_PT_PKS3_PKT0_S9_ifPKiSB_iPKfiiiSD_SD_iiiii:
	.zero		1056


//--------------------- .nv.shared._ZN4vllm25paged_attention_v2_kernelIfhLi80ELi32ELi128ELNS_18Fp8KVCacheDataTypeE1ELb0ELi512EEEvPfS2_PT_PKS3_PKT0_S9_ifPKiSB_iPKfiiiSD_SD_iiiii --------------------------
	.section	.nv.shared._ZN4vllm25paged_attention_v2_kernelIfhLi80ELi32ELi128ELNS_18Fp8KVCacheDataTypeE1ELb0ELi512EEEvPfS2_PT_PKS3_PKT0_S9_ifPKiSB_iPKfiiiSD_SD_iiiii,"aw",@nobits
	.sectionflags	@""
	.align	16
.nv.shared._ZN4vllm25paged_attention_v2_kernelIfhLi80ELi32ELi128ELNS_18Fp8KVCacheDataTypeE1ELb0ELi512EEEvPfS2_PT_PKS3_PKT0_S9_ifPKiSB_iPKfiiiSD_SD_iiiii:
	.zero		1056


//--------------------- .nv.shared._ZN4vllm25paged_attention_v2_kernelIfhLi64ELi32ELi128ELNS_18Fp8KVCacheDataTypeE1ELb0ELi512EEEvPfS2_PT_PKS3_PKT0_S9_ifPKiSB_iPKfiiiSD_SD_iiiii --------------------------
	.section	.nv.shared._ZN4vllm25paged_attention_v2_kernelIfhLi64ELi32ELi128ELNS_18Fp8KVCacheDataTypeE1ELb0ELi512EEEvPfS2_PT_PKS3_PKT0_S9_ifPKiSB_iPKfiiiSD_SD_iiiii,"aw",@nobits
	.sectionflags	@""
	.align	16
.nv.shared._ZN4vllm25paged_attention_v2_kernelIfhLi64ELi32ELi128ELNS_18Fp8KVCacheDataTypeE1ELb0ELi512EEEvPfS2_PT_PKS3_PKT0_S9_ifPKiSB_iPKfiiiSD_SD_iiiii:
	.zero		1056


//--------------------- .nv.shared._ZN4vllm25paged_attention_v2_kernelIfhLi32ELi32ELi128ELNS_18Fp8KVCacheDataTypeE1ELb0ELi512EEEvPfS2_PT_PKS3_PKT0_S9_ifPKiSB_iPKfiiiSD_SD_iiiii --------------------------
	.section	.nv.shared._ZN4vllm25paged_attention_v2_kernelIfhLi32ELi32ELi128ELNS_18Fp8KVCacheDataTypeE1ELb0ELi512EEEvPfS2_PT_PKS3_PKT0_S9_ifPKiSB_iPKfiiiSD_SD_iiiii,"aw",@nobits
	.sectionflags	@""
	.align	16
.nv.shared._ZN4vllm25paged_attention_v2_kernelIfhLi32ELi32ELi128ELNS_18Fp8KVCacheDataTypeE1ELb0ELi512EEEvPfS2_PT_PKS3_PKT0_S9_ifPKiSB_iPKfiiiSD_SD_iiiii:
	.zero		1056


//--------------------- .nv.shared._ZN4vllm25paged_attention_v2_kernelIfhLi256ELi32ELi128ELNS_18Fp8KVCacheDataTypeE1ELb1ELi512EEEvPfS2_PT_PKS3_PKT0_S9_ifPKiSB_iPKfiiiSD_SD_iiiii --------------------------
	.section	.nv.shared._ZN4vllm25paged_attention_v2_kernelIfhLi256ELi32ELi128ELNS_18Fp8KVCacheDataTypeE1ELb1ELi512EEEvPfS2_PT_PKS3_PKT0_S9_ifPKiSB_iPKfiiiSD_SD_iiiii,"aw",@nobits
	.sectionflags	@""
	.align	16
.nv.shared._ZN4vllm25paged_attention_v2_kernelIfhLi256ELi32ELi128ELNS_18Fp8KVCacheDataTypeE1ELb1ELi512EEEvPfS2_PT_PKS3_PKT0_S9_ifPKiSB_iPKfiiiSD_SD_iiiii:
	.zero		1056


//--------------------- .nv.shared._ZN4vllm25paged_attention_v2_kernelIfhLi192ELi32ELi128ELNS_18Fp8KVCacheDataTypeE1ELb1ELi512EEEvPfS2_PT_PKS3_PKT0_S9_ifPKiSB_iPKfiiiSD_SD_iiiii --------------------------
	.section	.nv.shared._ZN4vllm25paged_attention_v2_kernelIfhLi192ELi32ELi128ELNS_18Fp8KVCacheDataTypeE1ELb1ELi512EEEvPfS2_PT_PKS3_PKT0_S9_ifPKiSB_iPKfiiiSD_SD_iiiii,"aw",@nobits
	.sectionflags	@""
	.align	16
.nv.shared._ZN4vllm25paged_attention_v2_kernelIfhLi192ELi32ELi128ELNS_18Fp8KVCacheDataTypeE1ELb1ELi512EEEvPfS2_PT_PKS3_PKT0_S9_ifPKiSB_iPKfiiiSD_SD_iiiii:
	.zero		1056


//--------------------- .nv.shared._ZN4vllm25paged_attention_v2_kernelIfhLi128ELi32ELi128ELNS_18Fp8KVCacheDataTypeE1ELb1ELi512EEEvPfS2_PT_PKS3_PKT0_S9_ifPKiSB_iPKfiiiSD_SD_iiiii --------------------------
	.section	.nv.shared._ZN4vllm25paged_attention_v2_kernelIfhLi128ELi32ELi128ELNS_18Fp8KVCacheDataTypeE1ELb1ELi512EEEvPfS2_PT_PKS3_PKT0_S9_ifPKiSB_iPKfiiiSD_SD_iiiii,"aw",@nobits
	.sectionflags	@""
	.align	16
.nv.shared._ZN4vllm25paged_attention_v2_kernelIfhLi128ELi32ELi128ELNS_18Fp8KVCacheDataTypeE1ELb1ELi512EEEvPfS2_PT_PKS3_PKT0_S9_ifPKiSB_iPKfiiiSD_SD_iiiii:
	.zero		1056


//--------------------- .nv.shared._ZN4vllm25paged_attention_v2_kernelIfhLi120ELi32ELi128ELNS_18Fp8KVCacheDataTypeE1ELb1ELi512EEEvPfS2_PT_PKS3_PKT0_S9_ifPKiSB_iPKfiiiSD_SD_iiiii --------------------------
	.section	.nv.shared._ZN4vllm25paged_attention_v2_kernelIfhLi120ELi32ELi128ELNS_18Fp8KVCacheDataTypeE1ELb1ELi512EEEvPfS2_PT_PKS3_PKT0_S9_ifPKiSB_iPKfiiiSD_SD_iiiii,"aw",@nobits
	.sectionflags	@""
	.align	16
.nv.shared._ZN4vllm25paged_attention_v2_kernelIfhLi120ELi32ELi128ELNS_18Fp8KVCacheDataTypeE1ELb1ELi512EEEvPfS2_PT_PKS3_PKT0_S9_ifPKiSB_iPKfiiiSD_SD_iiiii:
	.zero		1056


//--------------------- .nv.shared._ZN4vllm25paged_attention_v2_kernelIfhLi112ELi32ELi128ELNS_18Fp8KVCacheDataTypeE1ELb1ELi512EEEvPfS2_PT_PKS3_PKT0_S9_ifPKiSB_iPKfiiiSD_SD_iiiii --------------------------
	.section	.nv.shared._ZN4vllm25paged_attention_v2_kernelIfhLi112ELi32ELi128ELNS_18Fp8KVCacheDataTypeE1ELb1ELi512EEEvPfS2_PT_PKS3_PKT0_S9_ifPKiSB_iPKfiiiSD_SD_iiiii,"aw",@nobits
	.sectionflags	@""
	.align	16
.nv.shared._ZN4vllm25paged_attention_v2_kernelIfhLi112ELi32ELi128ELNS_18Fp8KVCacheDataTypeE1ELb1ELi512EEEvPfS2_PT_PKS3_PKT0_S9_ifPKiSB_iPKfiiiSD_SD_iiiii:
	.zero		1056


//--------------------- .nv.shared._ZN4vllm25paged_attention_v2_kernelIfhLi96ELi32ELi128ELNS_18Fp8KVCacheDataTypeE1ELb1ELi512EEEvPfS2_PT_PKS3_PKT0_S9_ifPKiSB_iPKfiiiSD_SD_iiiii --------------------------
	.section	.nv.shared._ZN4vllm25paged_attention_v2_kernelIfhLi96ELi32ELi128ELNS_18Fp8KVCacheDataTypeE1ELb1ELi512EEEvPfS2_PT_PKS3_PKT0_S9_ifPKiSB_iPKfiiiSD_SD_iiiii,"aw",@nobits
	.sectionflags	@""
	.align	16
.nv.shared._ZN4vllm25paged_attention_v2_kernelIfhLi96ELi32ELi128ELNS_18Fp8KVCacheDataTypeE1ELb1ELi512EEEvPfS2_PT_PKS3_PKT0_S9_ifPKiSB_iPKfiiiSD_SD_iiiii:
	.zero		1056


//--------------------- .nv.shared._ZN4vllm25paged_attention_v2_kernelIfhLi80ELi32ELi128ELNS_18Fp8KVCacheDataTypeE1ELb1ELi512EEEvPfS2_PT_PKS3_PKT0_S9_ifPKiSB_iPKfiiiSD_SD_iiiii --------------------------
	.section	.nv.shared._ZN4vllm25paged_attention_v2_kernelIfhLi80ELi32ELi128ELNS_18Fp8KVCacheDataTypeE1ELb1ELi512EEEvPfS2_PT_PKS3_PKT0_S9_ifPKiSB_iPKfiiiSD_SD_iiiii,"aw",@nobits
	.sectionflags	@""
	.align	16
.nv.shared._ZN4vllm25paged_attention_v2_kernelIfhLi80ELi32ELi128ELNS_18Fp8KVCacheDataTypeE1ELb1ELi512EEEvPfS2_PT_PKS3_PKT0_S9_ifPKiSB_iPKfiiiSD_SD_iiiii:
	.zero		1056


//--------------------- .nv.shared._ZN4vllm25paged_attention_v2_kernelIfhLi64ELi32ELi128ELNS_18Fp8KVCacheDataTypeE1ELb1ELi512EEEvPfS2_PT_PKS3_PKT0_S9_ifPKiSB_iPKfiiiSD_SD_iiiii --------------------------
	.section	.nv.shared._ZN4vllm25paged_attention_v2_kernelIfhLi64ELi32ELi128ELNS_18Fp8KVCacheDataTypeE1ELb1ELi512EEEvPfS2_PT_PKS3_PKT0_S9_ifPKiSB_iPKfiiiSD_SD_iiiii,"aw",@nobits
	.sectionflags	@""
	.align	16
.nv.shared._ZN4vllm25paged_attention_v2_kernelIfhLi64ELi32ELi128ELNS_18Fp8KVCacheDataTypeE1ELb1ELi512EEEvPfS2_PT_PKS3_PKT0_S9_ifPKiSB_iPKfiiiSD_SD_iiiii:
	.zero		1056


//--------------------- .nv.shared._ZN4vllm25paged_attention_v2_kernelIfhLi32ELi32ELi128ELNS_18Fp8KVCacheDataTypeE1ELb1ELi512EEEvPfS2_PT_PKS3_PKT0_S9_ifPKiSB_iPKfiiiSD_SD_iiiii --------------------------
	.section	.nv.shared._ZN4vllm25paged_attention_v2_kernelIfhLi32ELi32ELi128ELNS_18Fp8KVCacheDataTypeE1ELb1ELi512EEEvPfS2_PT_PKS3_PKT0_S9_ifPKiSB_iPKfiiiSD_SD_iiiii,"aw",@nobits
	.sectionflags	@""
	.align	16
.nv.shared._ZN4vllm25paged_attention_v2_kernelIfhLi32ELi32ELi128ELNS_18Fp8KVCacheDataTypeE1ELb1ELi512EEEvPfS2_PT_PKS3_PKT0_S9_ifPKiSB_iPKfiiiSD_SD_iiiii:
	.zero		1056


//--------------------- .nv.shared._ZN4vllm25paged_attention_v2_kernelIfhLi256ELi16ELi128ELNS_18Fp8KVCacheDataTypeE1ELb0ELi512EEEvPfS2_PT_PKS3_PKT0_S9_ifPKiSB_iPKfiiiSD_SD_iiiii --------------------------
	.section	.nv.shared._ZN4vllm25paged_attention_v2_kernelIfhLi256ELi16ELi128ELNS_18Fp8KVCacheDataTypeE1ELb0ELi512EEEvPfS2_PT_PKS3_PKT0_S9_ifPKiSB_iPKfiiiSD_SD_iiiii,"aw",@nobits
	.sectionflags	@""
	.align	16
.nv.shared._ZN4vllm25paged_attention_v2_kernelIfhLi256ELi16ELi128ELNS_18Fp8KVCacheDataTypeE1ELb0ELi512EEEvPfS2_PT_PKS3_PKT0_S9_ifPKiSB_iPKfiiiSD_SD_iiiii:
	.zero		1056


//--------------------- .nv.shared._ZN4vllm25paged_attention_v2_kernelIfhLi192ELi16ELi128ELNS_18Fp8KVCacheDataTypeE1ELb0ELi512EEEvPfS2_PT_PKS3_PKT0_S9_ifPKiSB_iPKfiiiSD_SD_iiiii --------------------------
	.section	.nv.shared._ZN4vllm25paged_attention_v2_kernelIfhLi192ELi16ELi128ELNS_18Fp8KVCacheDataTypeE1ELb0ELi512EEEvPfS2_PT_PKS3_PKT0_S9_ifPKiSB_iPKfiiiSD_SD_iiiii,"aw",@nobits
	.sectionflags	@""
	.align	16
.nv.shared._ZN4vllm25paged_attention_v2_kernelIfhLi192ELi16ELi128ELNS_18Fp8KVCacheDataTypeE1ELb0ELi512EEEvPfS2_PT_PKS3_PKT0_S9_ifPKiSB_iPKfiiiSD_SD_iiiii:
	.zero		1056


//--------------------- .nv.shared._ZN4vllm25paged_attention_v2_kernelIfhLi128ELi16ELi128ELNS_18Fp8KVCacheDataTypeE1ELb0ELi512EEEvPfS2_PT_PKS3_PKT0_S9_ifPKiSB_iPKfiiiSD_SD_iiiii --------------------------
	.section	.nv.shared._ZN4vllm25paged_attention_v2_kernelIfhLi128ELi16ELi128ELNS_18Fp8KVCacheDataTypeE1ELb0ELi512EEEvPfS2_PT_PKS3_PKT0_S9_ifPKiSB_iPKfiiiSD_SD_iiiii,"aw",@nobits
	.sectionflags	@""
	.align	16
.nv.shared._ZN4vllm25paged_attention_v2_kernelIfhLi128ELi16ELi128ELNS_18Fp8KVCacheDataTypeE1ELb0ELi512EEEvPfS2_PT_PKS3_PKT0_S9_ifPKiSB_iPKfiiiSD_SD_iiiii:
	.zero		1056


//--------------------- .nv.shared._ZN4vllm25paged_attention_v2_kernelIfhLi120ELi16ELi128ELNS_18Fp8KVCacheDataTypeE1ELb0ELi512EEEvPfS2_PT_PKS3_PKT0_S9_ifPKiSB_iPKfiiiSD_SD_iiiii --------------------------
	.section	.nv.shared._ZN4vllm25paged_attention_v2_kernelIfhLi120ELi16ELi128ELNS_18Fp8KVCacheDataTypeE1ELb0ELi512EEEvPfS2_PT_PKS3_PKT0_S9_ifPKiSB_iPKfiiiSD_SD_iiiii,"aw",@nobits
	.sectionflags	@""
	.align	16
.nv.shared._ZN4vllm25paged_attention_v2_kernelIfhLi120ELi16ELi128ELNS_18Fp8KVCacheDataTypeE1ELb0ELi512EEEvPfS2_PT_PKS3_PKT0_S9_ifPKiSB_iPKfiiiSD_SD_iiiii:
	.zero		1056


//--------------------- .nv.shared._ZN4vllm25paged_attention_v2_kernelIfhLi112ELi16ELi128ELNS_18Fp8KVCacheDataTypeE1ELb0ELi512EEEvPfS2_PT_PKS3_PKT0_S9_ifPKiSB_iPKfiiiSD_SD_iiiii --------------------------
	.section	.nv.shared._ZN4vllm25paged_attention_v2_kernelIfhLi112ELi16ELi128ELNS_18Fp8KVCacheDataTypeE1ELb0ELi512EEEvPfS2_PT_PKS3_PKT0_S9_ifPKiSB_iPKfiiiSD_SD_iiiii,"aw",@nobits
	.sectionflags	@""
	.align	16
.nv.shared._ZN4vllm25paged_attention_v2_kernelIfhLi112ELi16ELi128ELNS_18Fp8KVCacheDataTypeE1ELb0ELi512EEEvPfS2_PT_PKS3_PKT0_S9_ifPKiSB_iPKfiiiSD_SD_iiiii:
	.zero		1056


//--------------------- .nv.shared._ZN4vllm25paged_attention_v2_kernelIfhLi96ELi16ELi128ELNS_18Fp8KVCacheDataTypeE1ELb0ELi512EEEvPfS2_PT_PKS3_PKT0_S9_ifPKiSB_iPKfiiiSD_SD_iiiii --------------------------
	.section	.nv.shared._ZN4vllm25paged_attention_v2_kernelIfhLi96ELi16ELi128ELNS_18Fp8KVCacheDataTypeE1ELb0ELi512EEEvPfS2_PT_PKS3_PKT0_S9_ifPKiSB_iPKfiiiSD_SD_iiiii,"aw",@nobits
	.sectionflags	@""
	.align	16
.nv.shared._ZN4vllm25paged_attention_v2_kernelIfhLi96ELi16ELi128ELNS_18Fp8KVCacheDataTypeE1ELb0ELi512EEEvPfS2_PT_PKS3_PKT0_S9_ifPKiSB_iPKfiiiSD_SD_iiiii:
	.zero		1056


//--------------------- .nv.shared._ZN4vllm25paged_attention_v2_kernelIfhLi80ELi16ELi128ELNS_18Fp8KVCacheDataTypeE1ELb0ELi512EEEvPfS2_PT_PKS3_PKT0_S9_ifPKiSB_iPKfiiiSD_SD_iiiii --------------------------
	.section	.nv.shared._ZN4vllm25paged_attention_v2_kernelIfhLi80ELi16ELi128ELNS_18Fp8KVCacheDataTypeE1ELb0ELi512EEEvPfS2_PT_PKS3_PKT0_S9_ifPKiSB_iPKfiiiSD_SD_iiiii,"aw",@nobits
	.sectionflags	@""
	.align	16
.nv.shared._ZN4vllm25paged_attention_v2_kernelIfhLi80ELi16ELi128ELNS_18Fp8KVCacheDataTypeE1ELb0ELi512EEEvPfS2_PT_PKS3_PKT0_S9_ifPKiSB_iPKfiiiSD_SD_iiiii:
	.zero		1056


//--------------------- .nv.shared._ZN4vllm25paged_attention_v2_kernelIfhLi64ELi16ELi128ELNS_18Fp8KVCacheDataTypeE1ELb0ELi512EEEvPfS2_PT_PKS3_PKT0_S9_ifPKiSB_iPKfiiiSD_SD_iiiii --------------------------
	.section	.nv.shared._ZN4vllm25paged_attention_v2_kernelIfhLi64ELi16ELi128ELNS_18Fp8KVCacheDataTypeE1ELb0ELi512EEEvPfS2_PT_PKS3_PKT0_S9_ifPKiSB_iPKfiiiSD_SD_iiiii,"aw",@nobits
	.sectionflags	@""
	.align	16
.nv.shared._ZN4vllm25paged_attention_v2_kernelIfhLi64ELi16ELi128ELNS_18Fp8KVCacheDataTypeE1ELb0ELi512EEEvPfS2_PT_PKS3_PKT0_S9_ifPKiSB_iPKfiiiSD_SD_iiiii:
	.zero		1056


//--------------------- .nv.shared._ZN4vllm25paged_attention_v2_kernelIfhLi32ELi16ELi128ELNS_18Fp8KVCacheDataTypeE1ELb0ELi512EEEvPfS2_PT_PKS3_PKT0_S9_ifPKiSB_iPKfiiiSD_SD_iiiii --------------------------
	.section	.nv.shared._ZN4vllm25paged_attention_v2_kernelIfhLi32ELi16ELi128ELNS_18Fp8KVCacheDataTypeE1ELb0ELi512EEEvPfS2_PT_PKS3_PKT0_S9_ifPKiSB_iPKfiiiSD_SD_iiiii,"aw",@nobits
	.sectionflags	@""
	.align	16
.nv.shared._ZN4vllm25paged_attention_v2_kernelIfhLi32ELi16ELi128ELNS_18Fp8KVCacheDataTypeE1ELb0ELi512EEEvPfS2_PT_PKS3_PKT0_S9_ifPKiSB_iPKfiiiSD_SD_iiiii:
	.zero		1056


//--------------------- .nv.shared._ZN4vllm25paged_attention_v2_kernelIfhLi256ELi16ELi128ELNS_18Fp8KVCacheDataTypeE1ELb1ELi512EEEvPfS2_PT_PKS3_PKT0_S9_ifPKiSB_iPKfiiiSD_SD_iiiii --------------------------
	.section	.nv.shared._ZN4vllm25paged_attention_v2_kernelIfhLi256ELi16ELi128ELNS_18Fp8KVCacheDataTypeE1ELb1ELi512EEEvPfS2_PT_PKS3_PKT0_S9_ifPKiSB_iPKfiiiSD_SD_iiiii,"aw",@nobits
	.sectionflags	@""
	.align	16
.nv.shared._ZN4vllm25paged_attention_v2_kernelIfhLi256ELi16ELi128ELNS_18Fp8KVCacheDataTypeE1ELb1ELi512EEEvPfS2_PT_PKS3_PKT0_S9_ifPKiSB_iPKfiiiSD_SD_iiiii:
	.zero		1056


//--------------------- .nv.shared._ZN4vllm25paged_attention_v2_kernelIfhLi192ELi16ELi128ELNS_18Fp8KVCacheDataTypeE1ELb1ELi512EEEvPfS2_PT_PKS3_PKT0_S9_ifPKiSB_iPKfiiiSD_SD_iiiii --------------------------
	.section	.nv.shared._ZN4vllm25paged_attention_v2_kernelIfhLi192ELi16ELi128ELNS_18Fp8KVCacheDataTypeE1ELb1ELi512EEEvPfS2_PT_PKS3_PKT0_S9_ifPKiSB_iPKfiiiSD_SD_iiiii,"aw",@nobits
	.sectionflags	@""
	.align	16
.nv.shared._ZN4vllm25paged_attention_v2_kernelIfhLi192ELi16ELi128ELNS_18Fp8KVCacheDataTypeE1ELb1ELi512EEEvPfS2_PT_PKS3_PKT0_S9_ifPKiSB_iPKfiiiSD_SD_iiiii:
	.zero		1056


//--------------------- .nv.shared._ZN4vllm25paged_attention_v2_kernelIfhLi128ELi16ELi128ELNS_18Fp8KVCacheDataTypeE1ELb1ELi512EEEvPfS2_PT_PKS3_PKT0_S9_ifPKiSB_iPKfiiiSD_SD_iiiii --------------------------
	.section	.nv.shared._ZN4vllm25paged_attention_v2_kernelIfhLi128ELi16ELi128ELNS_18Fp8KVCacheDataTypeE1ELb1ELi512EEEvPfS2_PT_PKS3_PKT0_S9_ifPKiSB_iPKfiiiSD_SD_iiiii,"aw",@nobits
	.sectionflags	@""
	.align	16
.nv.shared._ZN4vllm25paged_attention_v2_kernelIfhLi128ELi16ELi128ELNS_18Fp8KVCacheDataTypeE1ELb1ELi512EEEvPfS2_PT_PKS3_PKT0_S9_ifPKiSB_iPKfiiiSD_SD_iiiii:
	.zero		1056


//--------------------- .nv.shared._ZN4vllm25paged_attention_v2_kernelIfhLi120ELi16ELi128ELNS_18Fp8KVCacheDataTypeE1ELb1ELi512EEEvPfS2_PT_PKS3_PKT0_S9_ifPKiSB_iPKfiiiSD_SD_iiiii --------------------------
	.section	.nv.shared._ZN4vllm25paged_attention_v2_kernelIfhLi120ELi16ELi128ELNS_18Fp8KVCacheDataTypeE1ELb1ELi512EEEvPfS2_PT_PKS3_PKT0_S9_ifPKiSB_iPKfiiiSD_SD_iiiii,"aw",@nobits
	.sectionflags	@""
	.align	16
.nv.shared._ZN4vllm25paged_attention_v2_kernelIfhLi120ELi16ELi128ELNS_18Fp8KVCacheDataTypeE1ELb1ELi512EEEvPfS2_PT_PKS3_PKT0_S9_ifPKiSB_iPKfiiiSD_SD_iiiii:
	.zero		1056


//--------------------- .nv.shared._ZN4vllm25paged_attention_v2_kernelIfhLi112ELi16ELi128ELNS_18Fp8KVCacheDataTypeE1ELb1ELi512EEEvPfS2_PT_PKS3_PKT0_S9_ifPKiSB_iPKfiiiSD_SD_iiiii --------------------------
	.section	.nv.shared._ZN4vllm25paged_attention_v2_kernelIfhLi112ELi16ELi128ELNS_18Fp8KVCacheDataTypeE1ELb1ELi512EEEvPfS2_PT_PKS3_PKT0_S9_ifPKiSB_iPKfiiiSD_SD_iiiii,"aw",@nobits
	.sectionflags	@""
	.align	16
.nv.shared._ZN4vllm25paged_attention_v2_kernelIfhLi112ELi16ELi128ELNS_18Fp8KVCacheDataTypeE1ELb1ELi512EEEvPfS2_PT_PKS3_PKT0_S9_ifPKiSB_iPKfiiiSD_SD_iiiii:
	.zero		1056


//--------------------- .nv.shared._ZN4vllm25paged_attention_v2_kernelIfhLi96ELi16ELi128ELNS_18Fp8KVCacheDataTypeE1ELb1ELi512EEEvPfS2_PT_PKS3_PKT0_S9_ifPKiSB_iPKfiiiSD_SD_iiiii --------------------------
	.section	.nv.shared._ZN4vllm25paged_attention_v2_kernelIfhLi96ELi16ELi128ELNS_18Fp8KVCacheDataTypeE1ELb1ELi512EEEvPfS2_PT_PKS3_PKT0_S9_ifPKiSB_iPKfiiiSD_SD_iiiii,"aw",@nobits
	.sectionflags	@""
	.align	16
.nv.shared._ZN4vllm25paged_attention_v2_kernelIfhLi96ELi16ELi128ELNS_18Fp8KVCacheDataTypeE1ELb1ELi512EEEvPfS2_PT_PKS3_PKT0_S9_ifPKiSB_iPKfiiiSD_SD_iiiii:
	.zero		1056


//--------------------- .nv.shared._ZN4vllm25paged_attention_v2_kernelIfhLi80ELi16ELi128ELNS_18Fp8KVCacheDataTypeE1ELb1ELi512EEEvPfS2_PT_PKS3_PKT0_S9_ifPKiSB_iPKfiiiSD_SD_iiiii --------------------------
	.section	.nv.shared._ZN4vllm25paged_attention_v2_kernelIfhLi80ELi16ELi128ELNS_18Fp8KVCacheDataTypeE1ELb1ELi512EEEvPfS2_PT_PKS3_PKT0_S9_ifPKiSB_iPKfiiiSD_SD_iiiii,"aw",@nobits
	.sectionflags	@""
	.align	16
.nv.shared._ZN4vllm25paged_attention_v2_kernelIfhLi80ELi16ELi128ELNS_18Fp8KVCacheDataTypeE1ELb1ELi512EEEvPfS2_PT_PKS3_PKT0_S9_ifPKiSB_iPKfiiiSD_SD_iiiii:
	.zero		1056


//--------------------- .nv.shared._ZN4vllm25paged_attention_v2_kernelIfhLi64ELi16ELi128ELNS_18Fp8KVCacheDataTypeE1ELb1ELi512EEEvPfS2_PT_PKS3_PKT0_S9_ifPKiSB_iPKfiiiSD_SD_iiiii --------------------------
	.section	.nv.shared._ZN4vllm25paged_attention_v2_kernelIfhLi64ELi16ELi128ELNS_18Fp8KVCacheDataTypeE1ELb1ELi512EEEvPfS2_PT_PKS3_PKT0_S9_ifPKiSB_iPKfiiiSD_SD_iiiii,"aw",@nobits
	.sectionflags	@""
	.align	16
.nv.shared._ZN4vllm25paged_attention_v2_kernelIfhLi64ELi16ELi128ELNS_18Fp8KVCacheDataTypeE1ELb1ELi512EEEvPfS2_PT_PKS3_PKT0_S9_ifPKiSB_iPKfiiiSD_SD_iiiii:
	.zero		1056


//--------------------- .nv.shared._ZN4vllm25paged_attention_v2_kernelIfhLi32ELi16ELi128ELNS_18Fp8KVCacheDataTypeE1ELb1ELi512EEEvPfS2_PT_PKS3_PKT0_S9_ifPKiSB_iPKfiiiSD_SD_iiiii --------------------------
	.section	.nv.shared._ZN4vllm25paged_attention_v2_kernelIfhLi32ELi16ELi128ELNS_18Fp8KVCacheDataTypeE1ELb1ELi512EEEvPfS2_PT_PKS3_PKT0_S9_ifPKiSB_iPKfiiiSD_SD_iiiii,"aw",@nobits
	.sectionflags	@""
	.align	16
.nv.shared._ZN4vllm25paged_attention_v2_kernelIfhLi32ELi16ELi128ELNS_18Fp8KVCacheDataTypeE1ELb1ELi512EEEvPfS2_PT_PKS3_PKT0_S9_ifPKiSB_iPKfiiiSD_SD_iiiii:
	.zero		1056


//--------------------- .nv.shared._ZN4vllm25paged_attention_v2_kernelIfhLi256ELi8ELi128ELNS_18Fp8KVCacheDataTypeE1ELb0ELi512EEEvPfS2_PT_PKS3_PKT0_S9_ifPKiSB_iPKfiiiSD_SD_iiiii --------------------------
	.section	.nv.shared._ZN4vllm25paged_attention_v2_kernelIfhLi256ELi8ELi128ELNS_18Fp8KVCacheDataTypeE1ELb0ELi512EEEvPfS2_PT_PKS3_PKT0_S9_ifPKiSB_iPKfiiiSD_SD_iiiii,"aw",@nobits
	.sectionflags	@""
	.align	16
.nv.shared._ZN4vllm25paged_attention_v2_kernelIfhLi256ELi8ELi128ELNS_18Fp8KVCacheDataTypeE1ELb0ELi512EEEvPfS2_PT_PKS3_PKT0_S9_ifPKiSB_iPKfiiiSD_SD_iiiii:
	.zero		1056


//--------------------- .nv.shared._ZN4vllm25paged_attention_v2_kernelIfhLi192ELi8ELi128ELNS_18Fp8KVCacheDataTypeE1ELb0ELi512EEEvPfS2_PT_PKS3_PKT0_S9_ifPKiSB_iPKfiiiSD_SD_iiiii --------------------------
	.section	.nv.shared._ZN4vllm25paged_attention_v2_kernelIfhLi192ELi8ELi128ELNS_18Fp8KVCacheDataTypeE1ELb0ELi512EEEvPfS2_PT_PKS3_PKT0_S9_ifPKiSB_iPKfiiiSD_SD_iiiii,"aw",@nobits
	.sectionflags	@""
	.align	16
.nv.shared._ZN4vllm25paged_attention_v2_kernelIfhLi192ELi8ELi128ELNS_18Fp8KVCacheDataTypeE1ELb0ELi512EEEvPfS2_PT_PKS3_PKT0_S9_ifPKiSB_iPKfiiiSD_SD_iiiii:
	.zero		1056


//--------------------- .nv.shared._ZN4vllm25paged_attention_v2_kernelIfhLi128ELi8ELi128ELNS_18Fp8KVCacheDataTypeE1ELb0ELi512EEEvPfS2_PT_PKS3_PKT0_S9_ifPKiSB_iPKfiiiSD_SD_iiiii --------------------------
	.section	.nv.shared._ZN4vllm25paged_attention_v2_kernelIfhLi128ELi8ELi128ELNS_18Fp8KVCacheDataTypeE1ELb0ELi512EEEvPfS2_PT_PKS3_PKT0_S9_ifPKiSB_iPKfiiiSD_SD_iiiii,"aw",@nobits
	.sectionflags	@""
	.align	16
.nv.shared._ZN4vllm25paged_attention_v2_kernelIfhLi128ELi8ELi128ELNS_18Fp8KVCacheDataTypeE1ELb0ELi512EEEvPfS2_PT_PKS3_PKT0_S9_ifPKiSB_iPKfiiiSD_SD_iiiii:
	.zero		1056


//--------------------- .nv.shared._ZN4vllm25paged_attention_v2_kernelIfhLi120ELi8ELi128ELNS_18Fp8KVCacheDataTypeE1ELb0ELi512EEEvPfS2_PT_PKS3_PKT0_S9_ifPKiSB_iPKfiiiSD_SD_iiiii --------------------------
	.section	.nv.shared._ZN4vllm25paged_attention_v2_kernelIfhLi120ELi8ELi128ELNS_18Fp8KVCacheDataTypeE1ELb0ELi512EEEvPfS2_PT_PKS3_PKT0_S9_ifPKiSB_iPKfiiiSD_SD_iiiii,"aw",@nobits
	.sectionflags	@""
	.align	16
.nv.shared._ZN4vllm25paged_attention_v2_kernelIfhLi120ELi8ELi128ELNS_18Fp8KVCacheDataTypeE1ELb0ELi512EEEvPfS2_PT_PKS3_PKT0_S9_ifPKiSB_iPKfiiiSD_SD_iiiii:
	.zero		1056


//--------------------- .nv.shared._ZN4vllm25paged_attention_v2_kernelIfhLi112ELi8ELi128ELNS_18Fp8KVCacheDataTypeE1ELb0ELi512EEEvPfS2_PT_PKS3_PKT0_S9_ifPKiSB_iPKfiiiSD_SD_iiiii --------------------------
	.section	.nv.shared._ZN4vllm25paged_attention_v2_kernelIfhLi112ELi8ELi128ELNS_18Fp8KVCacheDataTypeE1ELb0ELi512EEEvPfS2_PT_PKS3_PKT0_S9_ifPKiSB_iPKfiiiSD_SD_iiiii,"aw",@nobits
	.sectionflags	@""
	.align	16
.nv.shared._ZN4vllm25paged_attention_v2_kernelIfhLi112ELi8ELi128ELNS_18Fp8KVCacheDataTypeE1ELb0ELi512EEEvPfS2_PT_PKS3_PKT0_S9_ifPKiSB_iPKfiiiSD_SD_iiiii:
	.zero		1056


//--------------------- .nv.shared._ZN4vllm25paged_attention_v2_kernelIfhLi96ELi8ELi128ELNS_18Fp8KVCacheDataTypeE1ELb0ELi512EEEvPfS2_PT_PKS3_PKT0_S9_ifPKiSB_iPKfiiiSD_SD_iiiii --------------------------
	.section	.nv.shared._ZN4vllm25paged_attention_v2_kernelIfhLi96ELi8ELi128ELNS_18Fp8KVCacheDataTypeE1ELb0ELi512EEEvPfS2_PT_PKS3_PKT0_S9_ifPKiSB_iPKfiiiSD_SD_iiiii,"aw",@nobits
	.sectionflags	@""
	.align	16
.nv.shared._ZN4vllm25paged_attention_v2_kernelIfhLi96ELi8ELi128ELNS_18Fp8KVCacheDataTypeE1ELb0ELi512EEEvPfS2_PT_PKS3_PKT0_S9_ifPKiSB_iPKfiiiSD_SD_iiiii:
	.zero		1056


//--------------------- .nv.shared._ZN4vllm25paged_attention_v2_kernelIfhLi80ELi8ELi128ELNS_18Fp8KVCacheDataTypeE1ELb0ELi512EEEvPfS2_PT_PKS3_PKT0_S9_ifPKiSB_iPKfiiiSD_SD_iiiii --------------------------
	.section	.nv.shared._ZN4vllm25paged_attention_v2_kernelIfhLi80ELi8ELi128ELNS_18Fp8KVCacheDataTypeE1ELb0ELi512EEEvPfS2_PT_PKS3_PKT0_S9_ifPKiSB_iPKfiiiSD_SD_iiiii,"aw",@nobits
	.sectionflags	@""
	.align	16
.nv.shared._ZN4vllm25paged_attention_v2_kernelIfhLi80ELi8ELi128ELNS_18Fp8KVCacheDataTypeE1ELb0ELi512EEEvPfS2_PT_PKS3_PKT0_S9_ifPKiSB_iPKfiiiSD_SD_iiiii:
	.zero		1056


//--------------------- .nv.shared._ZN4vllm25paged_attention_v2_kernelIfhLi64ELi8ELi128ELNS_18Fp8KVCacheDataTypeE1ELb0ELi512EEEvPfS2_PT_PKS3_PKT0_S9_ifPKiSB_iPKfiiiSD_SD_iiiii --------------------------
	.section	.nv.shared._ZN4vllm25paged_attention_v2_kernelIfhLi64ELi8ELi128ELNS_18Fp8KVCacheDataTypeE1ELb0ELi512EEEvPfS2_PT_PKS3_PKT0_S9_ifPKiSB_iPKfiiiSD_SD_iiiii,"aw",@nobits
	.sectionflags	@""
	.align	16
.nv.shared._ZN4vllm25paged_attention_v2_kernelIfhLi64ELi8ELi128ELNS_18Fp8KVCacheDataTypeE1ELb0ELi512EEEvPfS2_PT_PKS3_PKT0_S9_ifPKiSB_iPKfiiiSD_SD_iiiii:
	.zero		1056


//--------------------- .nv.shared._ZN4vllm25paged_attention_v2_kernelIfhLi32ELi8ELi128ELNS_18Fp8KVCacheDataTypeE1ELb0ELi512EEEvPfS2_PT_PKS3_PKT0_S9_ifPKiSB_iPKfiiiSD_SD_iiiii --------------------------
	.section	.nv.shared._ZN4vllm25paged_attention_v2_kernelIfhLi32ELi8ELi128ELNS_18Fp8KVCacheDataTypeE1ELb0ELi512EEEvPfS2_PT_PKS3_PKT0_S9_ifPKiSB_iPKfiiiSD_SD_iiiii,"aw",@nobits
	.sectionflags	@""
	.align	16
.nv.shared._ZN4vllm25paged_attention_v2_kernelIfhLi32ELi8ELi128ELNS_18Fp8KVCacheDataTypeE1ELb0ELi512EEEvPfS2_PT_PKS3_PKT0_S9_ifPKiSB_iPKfiiiSD_SD_iiiii:
	.zero		1056


//--------------------- .nv.shared._ZN4vllm25paged_attention_v2_kernelIfhLi256ELi8ELi128ELNS_18Fp8KVCacheDataTypeE1ELb1ELi512EEEvPfS2_PT_PKS3_PKT0_S9_ifPKiSB_iPKfiiiSD_SD_iiiii --------------------------
	.section	.nv.shared._ZN4vllm25paged_attention_v2_kernelIfhLi256ELi8ELi128ELNS_18Fp8KVCacheDataTypeE1ELb1ELi512EEEvPfS2_PT_PKS3_PKT0_S9_ifPKiSB_iPKfiiiSD_SD_iiiii,"aw",@nobits
	.sectionflags	@""
	.align	16
.nv.shared._ZN4vllm25paged_attention_v2_kernelIfhLi256ELi8ELi128ELNS_18Fp8KVCacheDataTypeE1ELb1ELi512EEEvPfS2_PT_PKS3_PKT0_S9_ifPKiSB_iPKfiiiSD_SD_iiiii:
	.zero		1056


//--------------------- .nv.shared._ZN4vllm25paged_attention_v2_kernelIfhLi192ELi8ELi128ELNS_18Fp8KVCacheDataTypeE1ELb1ELi512EEEvPfS2_PT_PKS3_PKT0_S9_ifPKiSB_iPKfiiiSD_SD_iiiii --------------------------
	.section	.nv.shared._ZN4vllm25paged_attention_v2_kernelIfhLi192ELi8ELi128ELNS_18Fp8KVCacheDataTypeE1ELb1ELi512EEEvPfS2_PT_PKS3_PKT0_S9_ifPKiSB_iPKfiiiSD_SD_iiiii,"aw",@nobits
	.sectionflags	@""
	.align	16
.nv.shared._ZN4vllm25paged_attention_v2_kernelIfhLi192ELi8ELi128ELNS_18Fp8KVCacheDataTypeE1ELb1ELi512EEEvPfS2_PT_PKS3_PKT0_S9_ifPKiSB_iPKfiiiSD_SD_iiiii:
	.zero		1056


//--------------------- .nv.shared._ZN4vllm25paged_attention_v2_kernelIfhLi128ELi8ELi128ELNS_18Fp8KVCacheDataTypeE1ELb1ELi512EEEvPfS2_PT_PKS3_PKT0_S9_ifPKiSB_iPKfiiiSD_SD_iiiii --------------------------
	.section	.nv.shared._ZN4vllm25paged_attention_v2_kernelIfhLi128ELi8ELi128ELNS_18Fp8KVCacheDataTypeE1ELb1ELi512EEEvPfS2_PT_PKS3_PKT0_S9_ifPKiSB_iPKfiiiSD_SD_iiiii,"aw",@nobits
	.sectionflags	@""
	.align	16
.nv.shared._ZN4vllm25paged_attention_v2_kernelIfhLi128ELi8ELi128ELNS_18Fp8KVCacheDataTypeE1ELb1ELi512EEEvPfS2_PT_PKS3_PKT0_S9_ifPKiSB_iPKfiiiSD_SD_iiiii:
	.zero		1056


//--------------------- .nv.shared._ZN4vllm25paged_attention_v2_kernelIfhLi120ELi8ELi128ELNS_18Fp8KVCacheDataTypeE1ELb1ELi512EEEvPfS2_PT_PKS3_PKT0_S9_ifPKiSB_iPKfiiiSD_SD_iiiii --------------------------
	.section	.nv.shared._ZN4vllm25paged_attention_v2_kernelIfhLi120ELi8ELi128ELNS_18Fp8KVCacheDataTypeE1ELb1ELi512EEEvPfS2_PT_PKS3_PKT0_S9_ifPKiSB_iPKfiiiSD_SD_iiiii,"aw",@nobits
	.sectionflags	@""
	.align	16
.nv.shared._ZN4vllm25paged_attention_v2_kernelIfhLi120ELi8ELi128ELNS_18Fp8KVCacheDataTypeE1ELb1ELi512EEEvPfS2_PT_PKS3_PKT0_S9_ifPKiSB_iPKfiiiSD_SD_iiiii:
	.zero		1056


//--------------------- .nv.shared._ZN4vllm25paged_attention_v2_kernelIfhLi112ELi8ELi128ELNS_18Fp8KVCacheDataTypeE1ELb1ELi512EEEvPfS2_PT_PKS3_PKT0_S9_ifPKiSB_iPKfiiiSD_SD_iiiii --------------------------
	.section	.nv.shared._ZN4vllm25paged_attention_v2_kernelIfhLi112ELi8ELi128ELNS_18Fp8KVCacheDataTypeE1ELb1ELi512EEEvPfS2_PT_PKS3_PKT0_S9_ifPKiSB_iPKfiiiSD_SD_iiiii,"aw",@nobits
	.sectionflags	@""
	.align	16
.nv.shared._ZN4vllm25paged_attention_v2_kernelIfhLi112ELi8ELi128ELNS_18Fp8KVCacheDataTypeE1ELb1ELi512EEEvPfS2_PT_PKS3_PKT0_S9_ifPKiSB_iPKfiiiSD_SD_iiiii:
	.zero		1056


//--------------------- .nv.shared._ZN4vllm25paged_attention_v2_kernelIfhLi96ELi8ELi128ELNS_18Fp8KVCacheDataTypeE1ELb1ELi512EEEvPfS2_PT_PKS3_PKT0_S9_ifPKiSB_iPKfiiiSD_SD_iiiii --------------------------
	.section	.nv.shared._ZN4vllm25paged_attention_v2_kernelIfhLi96ELi8ELi128ELNS_18Fp8KVCacheDataTypeE1ELb1ELi512EEEvPfS2_PT_PKS3_PKT0_S9_ifPKiSB_iPKfiiiSD_SD_iiiii,"aw",@nobits
	.sectionflags	@""
	.align	16
.nv.shared._ZN4vllm25paged_attention_v2_kernelIfhLi96ELi8ELi128ELNS_18Fp8KVCacheDataTypeE1ELb1ELi512EEEvPfS2_PT_PKS3_PKT0_S9_ifPKiSB_iPKfiiiSD_SD_iiiii:
	.zero		1056


//--------------------- .nv.shared._ZN4vllm25paged_attention_v2_kernelIfhLi80ELi8ELi128ELNS_18Fp8KVCacheDataTypeE1ELb1ELi512EEEvPfS2_PT_PKS3_PKT0_S9_ifPKiSB_iPKfiiiSD_SD_iiiii --------------------------
	.section	.nv.shared._ZN4vllm25paged_attention_v2_kernelIfhLi80ELi8ELi128ELNS_18Fp8KVCacheDataTypeE1ELb1ELi512EEEvPfS2_PT_PKS3_PKT0_S9_ifPKiSB_iPKfiiiSD_SD_iiiii,"aw",@nobits
	.sectionflags	@""
	.align	16
.nv.shared._ZN4vllm25paged_attention_v2_kernelIfhLi80ELi8ELi128ELNS_18Fp8KVCacheDataTypeE1ELb1ELi512EEEvPfS2_PT_PKS3_PKT0_S9_ifPKiSB_iPKfiiiSD_SD_iiiii:
	.zero		1056


//--------------------- .nv.shared._ZN4vllm25paged_attention_v2_kernelIfhLi64ELi8ELi128ELNS_18Fp8KVCacheDataTypeE1ELb1ELi512EEEvPfS2_PT_PKS3_PKT0_S9_ifPKiSB_iPKfiiiSD_SD_iiiii --------------------------
	.section	.nv.shared._ZN4vllm25paged_attention_v2_kernelIfhLi64ELi8ELi128ELNS_18Fp8KVCacheDataTypeE1ELb1ELi512EEEvPfS2_PT_PKS3_PKT0_S9_ifPKiSB_iPKfiiiSD_SD_iiiii,"aw",@nobits
	.sectionflags	@""
	.align	16
.nv.shared._ZN4vllm25paged_attention_v2_kernelIfhLi64ELi8ELi128ELNS_18Fp8KVCacheDataTypeE1ELb1ELi512EEEvPfS2_PT_PKS3_PKT0_S9_ifPKiSB_iPKfiiiSD_SD_iiiii:
	.zero		1056


//--------------------- .nv.shared._ZN4vllm25paged_attention_v2_kernelIfhLi32ELi8ELi128ELNS_18Fp8KVCacheDataTypeE1ELb1ELi512EEEvPfS2_PT_PKS3_PKT0_S9_ifPKiSB_iPKfiiiSD_SD_iiiii --------------------------
	.section	.nv.shared._ZN4vllm25paged_attention_v2_kernelIfhLi32ELi8ELi128ELNS_18Fp8KVCacheDataTypeE1ELb1ELi512EEEvPfS2_PT_PKS3_PKT0_S9_ifPKiSB_iPKfiiiSD_SD_iiiii,"aw",@nobits
	.sectionflags	@""
	.align	16
.nv.shared._ZN4vllm25paged_attention_v2_kernelIfhLi32ELi8ELi128ELNS_18Fp8KVCacheDataTypeE1ELb1ELi512EEEvPfS2_PT_PKS3_PKT0_S9_ifPKiSB_iPKfiiiSD_SD_iiiii:
	.zero		1056


//--------------------- .nv.shared._ZN4vllm25paged_attention_v2_kernelI13__nv_bfloat16S1_Li256ELi32ELi128ELNS_18Fp8KVCacheDataTypeE0ELb0ELi512EEEvPfS3_PT_PKS4_PKT0_SA_ifPKiSC_iPKfiiiSE_SE_iiiii --------------------------
	.section	.nv.shared._ZN4vllm25paged_attention_v2_kernelI13__nv_bfloat16S1_Li256ELi32ELi128ELNS_18Fp8KVCacheDataTypeE0ELb0ELi512EEEvPfS3_PT_PKS4_PKT0_SA_ifPKiSC_iPKfiiiSE_SE_iiiii,"aw",@nobits
	.sectionflags	@""
	.align	16
.nv.shared._ZN4vllm25paged_attention_v2_kernelI13__nv_bfloat16S1_Li256ELi32ELi128ELNS_18Fp8KVCacheDataTypeE0ELb0ELi512EEEvPfS3_PT_PKS4_PKT0_SA_ifPKiSC_iPKfiiiSE_SE_iiiii:
	.zero		1568


//--------------------- .nv.shared._ZN4vllm25paged_attention_v2_kernelI13__nv_bfloat16S1_Li192ELi32ELi128ELNS_18Fp8KVCacheDataTypeE0ELb0ELi512EEEvPfS3_PT_PKS4_PKT0_SA_ifPKiSC_iPKfiiiSE_SE_iiiii --------------------------
	.section	.nv.shared._ZN4vllm25paged_attention_v2_kernelI13__nv_bfloat16S1_Li192ELi32ELi128ELNS_18Fp8KVCacheDataTypeE0ELb0ELi512EEEvPfS3_PT_PKS4_PKT0_SA_ifPKiSC_iPKfiiiSE_SE_iiiii,"aw",@nobits
	.sectionflags	@""
	.align	16
.nv.shared._ZN4vllm25paged_attention_v2_kernelI13__nv_bfloat16S1_Li192ELi32ELi128ELNS_18Fp8KVCacheDataTypeE0ELb0ELi512EEEvPfS3_PT_PKS4_PKT0_SA_ifPKiSC_iPKfiiiSE_SE_iiiii:
	.zero		1440


//--------------------- .nv.shared._ZN4vllm25paged_attention_v2_kernelI13__nv_bfloat16S1_Li128ELi32ELi128ELNS_18Fp8KVCacheDataTypeE0ELb0ELi512EEEvPfS3_PT_PKS4_PKT0_SA_ifPKiSC_iPKfiiiSE_SE_iiiii --------------------------
	.section	.nv.shared._ZN4vllm25paged_attention_v2_kernelI13__nv_bfloat16S1_Li128ELi32ELi128ELNS_18Fp8KVCacheDataTypeE0ELb0ELi512EEEvPfS3_PT_PKS4_PKT0_SA_ifPKiSC_iPKfiiiSE_SE_iiiii,"aw",@nobits
	.sectionflags	@""
	.align	16
.nv.shared._ZN4vllm25paged_attention_v2_kernelI13__nv_bfloat16S1_Li128ELi32ELi128ELNS_18Fp8KVCacheDataTypeE0ELb0ELi512EEEvPfS3_PT_PKS4_PKT0_SA_ifPKiSC_iPKfiiiSE_SE_iiiii:
	.zero		1312


//--------------------- .nv.shared._ZN4vllm25paged_attention_v2_kernelI13__nv_bfloat16S1_Li120ELi32ELi128ELNS_18Fp8KVCacheDataTypeE0ELb0ELi512EEEvPfS3_PT_PKS4_PKT0_SA_ifPKiSC_iPKfiiiSE_SE_iiiii --------------------------
	.section	.nv.shared._ZN4vllm25paged_attention_v2_kernelI13__nv_bfloat16S1_Li120ELi32ELi128ELNS_18Fp8KVCacheDataTypeE0ELb0ELi512EEEvPfS3_PT_PKS4_PKT0_SA_ifPKiSC_iPKfiiiSE_SE_iiiii,"aw",@nobits
	.sectionflags	@""
	.align	16
.nv.shared._ZN4vllm25paged_attention_v2_kernelI13__nv_bfloat16S1_Li120ELi32ELi128ELNS_18Fp8KVCacheDataTypeE0ELb0ELi512EEEvPfS3_PT_PKS4_PKT0_SA_ifPKiSC_iPKfiiiSE_SE_iiiii:
	.zero		1296


//--------------------- .nv.shared._ZN4vllm25paged_attention_v2_kernelI13__nv_bfloat16S1_Li112ELi32ELi128ELNS_18Fp8KVCacheDataTypeE0ELb0ELi512EEEvPfS3_PT_PKS4_PKT0_SA_ifPKiSC_iPKfiiiSE_SE_iiiii --------------------------
	.section	.nv.shared._ZN4vllm25paged_attention_v2_kernelI13__nv_bfloat16S1_Li112ELi32ELi128ELNS_18Fp8KVCacheDataTypeE0ELb0ELi512EEEvPfS3_PT_PKS4_PKT0_SA_ifPKiSC_iPKfiiiSE_SE_iiiii,"aw",@nobits
	.sectionflags	@""
	.align	16
.nv.shared._ZN4vllm25paged_attention_v2_kernelI13__nv_bfloat16S1_Li112ELi32ELi128ELNS_18Fp8KVCacheDataTypeE0ELb0ELi512EEEvPfS3_PT_PKS4_PKT0_SA_ifPKiSC_iPKfiiiSE_SE_iiiii:
	.zero		1280


//--------------------- .nv.shared._ZN4vllm25paged_attention_v2_kernelI13__nv_bfloat16S1_Li96ELi32ELi128ELNS_18Fp8KVCacheDataTypeE0ELb0ELi512EEEvPfS3_PT_PKS4_PKT0_SA_ifPKiSC_iPKfiiiSE_SE_iiiii --------------------------
	.section	.nv.shared._ZN4vllm25paged_attention_v2_kernelI13__nv_bfloat16S1_Li96ELi32ELi128ELNS_18Fp8KVCacheDataTypeE0ELb0ELi512EEEvPfS3_PT_PKS4_PKT0_SA_ifPKiSC_iPKfiiiSE_SE_iiiii,"aw",@nobits
	.sectionflags	@""
	.align	16
.nv.shared._ZN4vllm25paged_attention_v2_kernelI13__nv_bfloat16S1_Li96ELi32ELi128ELNS_18Fp8KVCacheDataTypeE0ELb0ELi512EEEvPfS3_PT_PKS4_PKT0_SA_ifPKiSC_iPKfiiiSE_SE_iiiii:
	.zero		1248


//--------------------- .nv.shared._ZN4vllm25paged_attention_v2_kernelI13__nv_bfloat16S1_Li80ELi32ELi128ELNS_18Fp8KVCacheDataTypeE0ELb0ELi512EEEvPfS3_PT_PKS4_PKT0_SA_ifPKiSC_iPKfiiiSE_SE_iiiii --------------------------
	.section	.nv.shared._ZN4vllm25paged_attention_v2_kernelI13__nv_bfloat16S1_Li80ELi32ELi128ELNS_18Fp8KVCacheDataTypeE0ELb0ELi512EEEvPfS3_PT_PKS4_PKT0_SA_ifPKiSC_iPKfiiiSE_SE_iiiii,"aw",@nobits
	.sectionflags	@""
	.align	16
.nv.shared._ZN4vllm25paged_attention_v2_kernelI13__nv_bfloat16S1_Li80ELi32ELi128ELNS_18Fp8KVCacheDataTypeE0ELb0ELi512EEEvPfS3_PT_PKS4_PKT0_SA_ifPKiSC_iPKfiiiSE_SE_iiiii:
	.zero		1216


//--------------------- .nv.shared._ZN4vllm25paged_attention_v2_kernelI13__nv_bfloat16S1_Li64ELi32ELi128ELNS_18Fp8KVCacheDataTypeE0ELb0ELi512EEEvPfS3_PT_PKS4_PKT0_SA_ifPKiSC_iPKfiiiSE_SE_iiiii --------------------------
	.section	.nv.shared._ZN4vllm25paged_attention_v2_kernelI13__nv_bfloat16S1_Li64ELi32ELi128ELNS_18Fp8KVCacheDataTypeE0ELb0ELi512EEEvPfS3_PT_PKS4_PKT0_SA_ifPKiSC_iPKfiiiSE_SE_iiiii,"aw",@nobits
	.sectionflags	@""
	.align	16
.nv.shared._ZN4vllm25paged_attention_v2_kernelI13__nv_bfloat16S1_Li64ELi32ELi128ELNS_18Fp8KVCacheDataTypeE0ELb0ELi512EEEvPfS3_PT_PKS4_PKT0_SA_ifPKiSC_iPKfiiiSE_SE_iiiii:
	.zero		1184


//--------------------- .nv.shared._ZN4vllm25paged_attention_v2_kernelI13__nv_bfloat16S1_Li32ELi32ELi128ELNS_18Fp8KVCacheDataTypeE0ELb0ELi512EEEvPfS3_PT_PKS4_PKT0_SA_ifPKiSC_iPKfiiiSE_SE_iiiii --------------------------
	.section	.nv.shared._ZN4vllm25paged_attention_v2_kernelI13__nv_bfloat16S1_Li32ELi32ELi128ELNS_18Fp8KVCacheDataTypeE0ELb0ELi512EEEvPfS3_PT_PKS4_PKT0_SA_ifPKiSC_iPKfiiiSE_SE_iiiii,"aw",@nobits
	.sectionflags	@""
	.align	16
.nv.shared._ZN4vllm25paged_attention_v2_kernelI13__nv_bfloat16S1_Li32ELi32ELi128ELNS_18Fp8KVCacheDataTypeE0ELb0ELi512EEEvPfS3_PT_PKS4_PKT0_SA_ifPKiSC_iPKfiiiSE_SE_iiiii:
	.zero		1120


//--------------------- .nv.shared._ZN4vllm25paged_attention_v2_kernelI13__nv_bfloat16S1_Li256ELi32ELi128ELNS_18Fp8KVCacheDataTypeE0ELb1ELi512EEEvPfS3_PT_PKS4_PKT0_SA_ifPKiSC_iPKfiiiSE_SE_iiiii --------------------------
	.section	.nv.shared._ZN4vllm25paged_attention_v2_kernelI13__nv_bfloat16S1_Li256ELi32ELi128ELNS_18Fp8KVCacheDataTypeE0ELb1ELi512EEEvPfS3_PT_PKS4_PKT0_SA_ifPKiSC_iPKfiiiSE_SE_iiiii,"aw",@nobits
	.sectionflags	@""
	.align	16
.nv.shared._ZN4vllm25paged_attention_v2_kernelI13__nv_bfloat16S1_Li256ELi32ELi128ELNS_18Fp8KVCacheDataTypeE0ELb1ELi512EEEvPfS3_PT_PKS4_PKT0_SA_ifPKiSC_iPKfiiiSE_SE_iiiii:
	.zero		1568


//--------------------- .nv.shared._ZN4vllm25paged_attention_v2_kernelI13__nv_bfloat16S1_Li192ELi32ELi128ELNS_18Fp8KVCacheDataTypeE0ELb1ELi512EEEvPfS3_PT_PKS4_PKT0_SA_ifPKiSC_iPKfiiiSE_SE_iiiii --------------------------
	.section	.nv.shared._ZN4vllm25paged_attention_v2_kernelI13__nv_bfloat16S1_Li192ELi32ELi128ELNS_18Fp8KVCacheDataTypeE0ELb1ELi512EEEvPfS3_PT_PKS4_PKT0_SA_ifPKiSC_iPKfiiiSE_SE_iiiii,"aw",@nobits
	.sectionflags	@""
	.align	16
.nv.shared._ZN4vllm25paged_attention_v2_kernelI13__nv_bfloat16S1_Li192ELi32ELi128ELNS_18Fp8KVCacheDataTypeE0ELb1ELi512EEEvPfS3_PT_PKS4_PKT0_SA_ifPKiSC_iPKfiiiSE_SE_iiiii:
	.zero		1440


//--------------------- .nv.shared._ZN4vllm25paged_attention_v2_kernelI13__nv_bfloat16S1_Li128ELi32ELi128ELNS_18Fp8KVCacheDataTypeE0ELb1ELi512EEEvPfS3_PT_PKS4_PKT0_SA_ifPKiSC_iPKfiiiSE_SE_iiiii --------------------------
	.section	.nv.shared._ZN4vllm25paged_attention_v2_kernelI13__nv_bfloat16S1_Li128ELi32ELi128ELNS_18Fp8KVCacheDataTypeE0ELb1ELi512EEEvPfS3_PT_PKS4_PKT0_SA_ifPKiSC_iPKfiiiSE_SE_iiiii,"aw",@nobits
	.sectionflags	@""
	.align	16
.nv.shared._ZN4vllm25paged_attention_v2_kernelI13__nv_bfloat16S1_Li128ELi32ELi128ELNS_18Fp8KVCacheDataTypeE0ELb1ELi512EEEvPfS3_PT_PKS4_PKT0_SA_ifPKiSC_iPKfiiiSE_SE_iiiii:
	.zero		1312


//--------------------- .nv.shared._ZN4vllm25paged_attention_v2_kernelI13__nv_bfloat16S1_Li120ELi32ELi128ELNS_18Fp8KVCacheDataTypeE0ELb1ELi512EEEvPfS3_PT_PKS4_PKT0_SA_ifPKiSC_iPKfiiiSE_SE_iiiii --------------------------
	.section	.nv.shared._ZN4vllm25paged_attention_v2_kernelI13__nv_bfloat16S1_Li120ELi32ELi128ELNS_18Fp8KVCacheDataTypeE0ELb1ELi512EEEvPfS3_PT_PKS4_PKT0_SA_ifPKiSC_iPKfiiiSE_SE_iiiii,"aw",@nobits
	.sectionflags	@""
	.align	16
.nv.shared._ZN4vllm25paged_attention_v2_kernelI13__nv_bfloat16S1_Li120ELi32ELi128ELNS_18Fp8KVCacheDataTypeE0ELb1ELi512EEEvPfS3_PT_PKS4_PKT0_SA_ifPKiSC_iPKfiiiSE_SE_iiiii:
	.zero		1296


//--------------------- .nv.shared._ZN4vllm25paged_attention_v2_kernelI13__nv_bfloat16S1_Li112ELi32ELi128ELNS_18Fp8KVCacheDataTypeE0ELb1ELi512EEEvPfS3_PT_PKS4_PKT0_SA_ifPKiSC_iPKfiiiSE_SE_iiiii --------------------------
	.section	.nv.shared._ZN4vllm25paged_attention_v2_kernelI13__nv_bfloat16S1_Li112ELi32ELi128ELNS_18Fp8KVCacheDataTypeE0ELb1ELi512EEEvPfS3_PT_PKS4_PKT0_SA_ifPKiSC_iPKfiiiSE_SE_iiiii,"aw",@nobits
	.sectionflags	@""
	.align	16
.nv.shared._ZN4vllm25paged_attention_v2_kernelI13__nv_bfloat16S1_Li112ELi32ELi128ELNS_18Fp8KVCacheDataTypeE0ELb1ELi512EEEvPfS3_PT_PKS4_PKT0_SA_ifPKiSC_iPKfiiiSE_SE_iiiii:
	.zero		1280


//--------------------- .nv.shared._ZN4vllm25paged_attention_v2_kernelI13__nv_bfloat16S1_Li96ELi32ELi128ELNS_18Fp8KVCacheDataTypeE0ELb1ELi512EEEvPfS3_PT_PKS4_PKT0_SA_ifPKiSC_iPKfiiiSE_SE_iiiii --------------------------
	.section	.nv.shared._ZN4vllm25paged_attention_v2_kernelI13__nv_bfloat16S1_Li96ELi32ELi128ELNS_18Fp8KVCacheDataTypeE0ELb1ELi512EEEvPfS3_PT_PKS4_PKT0_SA_ifPKiSC_iPKfiiiSE_SE_iiiii,"aw",@nobits
	.sectionflags	@""
	.align	16
.nv.shared._ZN4vllm25paged_attention_v2_kernelI13__nv_bfloat16S1_Li96ELi32ELi128ELNS_18Fp8KVCacheDataTypeE0ELb1ELi512EEEvPfS3_PT_PKS4_PKT0_SA_ifPKiSC_iPKfiiiSE_SE_iiiii:
	.zero		1248


//--------------------- .nv.shared._ZN4vllm25paged_attention_v2_kernelI13__nv_bfloat16S1_Li80ELi32ELi128ELNS_18Fp8KVCacheDataTypeE0ELb1ELi512EEEvPfS3_PT_PKS4_PKT0_SA_ifPKiSC_iPKfiiiSE_SE_iiiii --------------------------
	.section	.nv.shared._ZN4vllm25paged_attention_v2_kernelI13__nv_bfloat16S1_Li80ELi32ELi128ELNS_18Fp8KVCacheDataTypeE0ELb1ELi512EEEvPfS3_PT_PKS4_PKT0_SA_ifPKiSC_iPKfiiiSE_SE_iiiii,"aw",@nobits
	.sectionflags	@""
	.align	16
.nv.shared._ZN4vllm25paged_attention_v2_kernelI13__nv_bfloat16S1_Li80ELi32ELi128ELNS_18Fp8KVCacheDataTypeE0ELb1ELi512EEEvPfS3_PT_PKS4_PKT0_SA_ifPKiSC_iPKfiiiSE_SE_iiiii:
	.zero		1216


//--------------------- .nv.shared._ZN4vllm25paged_attention_v2_kernelI13__nv_bfloat16S1_Li64ELi32ELi128ELNS_18Fp8KVCacheDataTypeE0ELb1ELi512EEEvPfS3_PT_PKS4_PKT0_SA_ifPKiSC_iPKfiiiSE_SE_iiiii --------------------------
	.section	.nv.shared._ZN4vllm25paged_attention_v2_kernelI13__nv_bfloat16S1_Li64ELi32ELi128ELNS_18Fp8KVCacheDataTypeE0ELb1ELi512EEEvPfS3_PT_PKS4_PKT0_SA_ifPKiSC_iPKfiiiSE_SE_iiiii,"aw",@nobits
	.sectionflags	@""
	.align	16
.nv.shared._ZN4vllm25paged_attention_v2_kernelI13__nv_bfloat16S1_Li64ELi32ELi128ELNS_18Fp8KVCacheDataTypeE0ELb1ELi512EEEvPfS3_PT_PKS4_PKT0_SA_ifPKiSC_iPKfiiiSE_SE_iiiii:
	.zero		1184


//--------------------- .nv.shared._ZN4vllm25paged_attention_v2_kernelI13__nv_bfloat16S1_Li32ELi32ELi128ELNS_18Fp8KVCacheDataTypeE0ELb1ELi512EEEvPfS3_PT_PKS4_PKT0_SA_ifPKiSC_iPKfiiiSE_SE_iiiii --------------------------
	.section	.nv.shared._ZN4vllm25paged_attention_v2_kernelI13__nv_bfloat16S1_Li32ELi32ELi128ELNS_18Fp8KVCacheDataTypeE0ELb1ELi512EEEvPfS3_PT_PKS4_PKT0_SA_ifPKiSC_iPKfiiiSE_SE_iiiii,"aw",@nobits
	.sectionflags	@""
	.align	16
.nv.shared._ZN4vllm25paged_attention_v2_kernelI13__nv_bfloat16S1_Li32ELi32ELi128ELNS_18Fp8KVCacheDataTypeE0ELb1ELi512EEEvPfS3_PT_PKS4_PKT0_SA_ifPKiSC_iPKfiiiSE_SE_iiiii:
	.zero		1120


//--------------------- .nv.shared._ZN4vllm25paged_attention_v2_kernelI13__nv_bfloat16S1_Li256ELi16ELi128ELNS_18Fp8KVCacheDataTypeE0ELb0ELi512EEEvPfS3_PT_PKS4_PKT0_SA_ifPKiSC_iPKfiiiSE_SE_iiiii --------------------------
	.section	.nv.shared._ZN4vllm25paged_attention_v2_kernelI13__nv_bfloat16S1_Li256ELi16ELi128ELNS_18Fp8KVCacheDataTypeE0ELb0ELi512EEEvPfS3_PT_PKS4_PKT0_SA_ifPKiSC_iPKfiiiSE_SE_iiiii,"aw",@nobits
	.sectionflags	@""
	.align	16
.nv.shared._ZN4vllm25paged_attention_v2_kernelI13__nv_bfloat16S1_Li256ELi16ELi128ELNS_18Fp8KVCacheDataTypeE0ELb0ELi512EEEvPfS3_PT_PKS4_PKT0_SA_ifPKiSC_iPKfiiiSE_SE_iiiii:
	.zero		1568


//--------------------- .nv.shared._ZN4vllm25paged_attention_v2_kernelI13__nv_bfloat16S1_Li192ELi16ELi128ELNS_18Fp8KVCacheDataTypeE0ELb0ELi512EEEvPfS3_PT_PKS4_PKT0_SA_ifPKiSC_iPKfiiiSE_SE_iiiii --------------------------
	.section	.nv.shared._ZN4vllm25paged_attention_v2_kernelI13__nv_bfloat16S1_Li192ELi16ELi128ELNS_18Fp8KVCacheDataTypeE0ELb0ELi512EEEvPfS3_PT_PKS4_PKT0_SA_ifPKiSC_iPKfiiiSE_SE_iiiii,"aw",@nobits
	.sectionflags	@""
	.align	16
.nv.shared._ZN4vllm25paged_attention_v2_kernelI13__nv_bfloat16S1_Li192ELi16ELi128ELNS_18Fp8KVCacheDataTypeE0ELb0ELi512EEEvPfS3_PT_PKS4_PKT0_SA_ifPKiSC_iPKfiiiSE_SE_iiiii:
	.zero		1440


//--------------------- .nv.shared._ZN4vllm25paged_attention_v2_kernelI13__nv_bfloat16S1_Li128ELi16ELi128ELNS_18Fp8KVCacheDataTypeE0ELb0ELi512EEEvPfS3_PT_PKS4_PKT0_SA_ifPKiSC_iPKfiiiSE_SE_iiiii --------------------------
	.section	.nv.shared._ZN4vllm25paged_attention_v2_kernelI13__nv_bfloat16S1_Li128ELi16ELi128ELNS_18Fp8KVCacheDataTypeE0ELb0ELi512EEEvPfS3_PT_PKS4_PKT0_SA_ifPKiSC_iPKfiiiSE_SE_iiiii,"aw",@nobits
	.sectionflags	@""
	.align	16
.nv.shared._ZN4vllm25paged_attention_v2_kernelI13__nv_bfloat16S1_Li128ELi16ELi128ELNS_18Fp8KVCacheDataTypeE0ELb0ELi512EEEvPfS3_PT_PKS4_PKT0_SA_ifPKiSC_iPKfiiiSE_SE_iiiii:
	.zero		1312


//--------------------- .nv.shared._ZN4vllm25paged_attention_v2_kernelI13__nv_bfloat16S1_Li120ELi16ELi128ELNS_18Fp8KVCacheDataTypeE0ELb0ELi512EEEvPfS3_PT_PKS4_PKT0_SA_ifPKiSC_iPKfiiiSE_SE_iiiii --------------------------
	.section	.nv.shared._ZN4vllm25paged_attention_v2_kernelI13__nv_bfloat16S1_Li120ELi16ELi128ELNS_18Fp8KVCacheDataTypeE0ELb0ELi512EEEvPfS3_PT_PKS4_PKT0_SA_ifPKiSC_iPKfiiiSE_SE_iiiii,"aw",@nobits
	.sectionflags	@""
	.align	16
.nv.shared._ZN4vllm25paged_attention_v2_kernelI13__nv_bfloat16S1_Li120ELi16ELi128ELNS_18Fp8KVCacheDataTypeE0ELb0ELi512EEEvPfS3_PT_PKS4_PKT0_SA_ifPKiSC_iPKfiiiSE_SE_iiiii:
	.zero		1296


//--------------------- .nv.shared._ZN4vllm25paged_attention_v2_kernelI13__nv_bfloat16S1_Li112ELi16ELi128ELNS_18Fp8KVCacheDataTypeE0ELb0ELi512EEEvPfS3_PT_PKS4_PKT0_SA_ifPKiSC_iPKfiiiSE_SE_iiiii --------------------------
	.section	.nv.shared._ZN4vllm25paged_attention_v2_kernelI13__nv_bfloat16S1_Li112ELi16ELi128ELNS_18Fp8KVCacheDataTypeE0ELb0ELi512EEEvPfS3_PT_PKS4_PKT0_SA_ifPKiSC_iPKfiiiSE_SE_iiiii,"aw",@nobits
	.sectionflags	@""
	.align	16
.nv.shared._ZN4vllm25paged_attention_v2_kernelI13__nv_bfloat16S1_Li112ELi16ELi128ELNS_18Fp8KVCacheDataTypeE0ELb0ELi512EEEvPfS3_PT_PKS4_PKT0_SA_ifPKiSC_iPKfiiiSE_SE_iiiii:
	.zero		1280


//--------------------- .nv.shared._ZN4vllm25paged_attention_v2_kernelI13__nv_bfloat16S1_Li96ELi16ELi128ELNS_18Fp8KVCacheDataTypeE0ELb0ELi512EEEvPfS3_PT_PKS4_PKT0_SA_ifPKiSC_iPKfiiiSE_SE_iiiii --------------------------
	.section	.nv.shared._ZN4vllm25paged_attention_v2_kernelI13__nv_bfloat16S1_Li96ELi16ELi128ELNS_18Fp8KVCacheDataTypeE0ELb0ELi512EEEvPfS3_PT_PKS4_PKT0_SA_ifPKiSC_iPKfiiiSE_SE_iiiii,"aw",@nobits
	.sectionflags	@""
	.align	16
.nv.shared._ZN4vllm25paged_attention_v2_kernelI13__nv_bfloat16S1_Li96ELi16ELi128ELNS_18Fp8KVCacheDataTypeE0ELb0ELi512EEEvPfS3_PT_PKS4_PKT0_SA_ifPKiSC_iPKfiiiSE_SE_iiiii:
	.zero		1248


//--------------------- .nv.shared._ZN4vllm25paged_attention_v2_kernelI13__nv_bfloat16S1_Li80ELi16ELi128ELNS_18Fp8KVCacheDataTypeE0ELb0ELi512EEEvPfS3_PT_PKS4_PKT0_SA_ifPKiSC_iPKfiiiSE_SE_iiiii --------------------------
	.section	.nv.shared._ZN4vllm25paged_attention_v2_kernelI13__nv_bfloat16S1_Li80ELi16ELi128ELNS_18Fp8KVCacheDataTypeE0ELb0ELi512EEEvPfS3_PT_PKS4_PKT0_SA_ifPKiSC_iPKfiiiSE_SE_iiiii,"aw",@nobits
	.sectionflags	@""
	.align	16
.nv.shared._ZN4vllm25paged_attention_v2_kernelI13__nv_bfloat16S1_Li80ELi16ELi128ELNS_18Fp8KVCacheDataTypeE0ELb0ELi512EEEvPfS3_PT_PKS4_PKT0_SA_ifPKiSC_iPKfiiiSE_SE_iiiii:
	.zero		1216


//--------------------- .nv.shared._ZN4vllm25paged_attention_v2_kernelI13__nv_bfloat16S1_Li64ELi16ELi128ELNS_18Fp8KVCacheDataTypeE0ELb0ELi512EEEvPfS3_PT_PKS4_PKT0_SA_ifPKiSC_iPKfiiiSE_SE_iiiii --------------------------
	.section	.nv.shared._ZN4vllm25paged_attention_v2_kernelI13__nv_bfloat16S1_Li64ELi16ELi128ELNS_18Fp8KVCacheDataTypeE0ELb0ELi512EEEvPfS3_PT_PKS4_PKT0_SA_ifPKiSC_iPKfiiiSE_SE_iiiii,"aw",@nobits
	.sectionflags	@""
	.align	16
.nv.shared._ZN4vllm25paged_attention_v2_kernelI13__nv_bfloat16S1_Li64ELi16ELi128ELNS_18Fp8KVCacheDataTypeE0ELb0ELi512EEEvPfS3_PT_PKS4_PKT0_SA_ifPKiSC_iPKfiiiSE_SE_iiiii:
	.zero		1184


//--------------------- .nv.shared._ZN4vllm25paged_attention_v2_kernelI13__nv_bfloat16S1_Li32ELi16ELi128ELNS_18Fp8KVCacheDataTypeE0ELb0ELi512EEEvPfS3_PT_PKS4_PKT0_SA_ifPKiSC_iPKfiiiSE_SE_iiiii --------------------------
	.section	.nv.shared._ZN4vllm25paged_attention_v2_kernelI13__nv_bfloat16S1_Li32ELi16ELi128ELNS_18Fp8KVCacheDataTypeE0ELb0ELi512EEEvPfS3_PT_PKS4_PKT0_SA_ifPKiSC_iPKfiiiSE_SE_iiiii,"aw",@nobits
	.sectionflags	@""
	.align	16
.nv.shared._ZN4vllm25paged_attention_v2_kernelI13__nv_bfloat16S1_Li32ELi16ELi128ELNS_18Fp8KVCacheDataTypeE0ELb0ELi512EEEvPfS3_PT_PKS4_PKT0_SA_ifPKiSC_iPKfiiiSE_SE_iiiii:
	.zero		1120


//--------------------- .nv.shared._ZN4vllm25paged_attention_v2_kernelI13__nv_bfloat16S1_Li256ELi16ELi128ELNS_18Fp8KVCacheDataTypeE0ELb1ELi512EEEvPfS3_PT_PKS4_PKT0_SA_ifPKiSC_iPKfiiiSE_SE_iiiii --------------------------
	.section	.nv.shared._ZN4vllm25paged_attention_v2_kernelI13__nv_bfloat16S1_Li256ELi16ELi128ELNS_18Fp8KVCacheDataTypeE0ELb1ELi512EEEvPfS3_PT_PKS4_PKT0_SA_ifPKiSC_iPKfiiiSE_SE_iiiii,"aw",@nobits
	.sectionflags	@""
	.align	16
.nv.shared._ZN4vllm25paged_attention_v2_kernelI13__nv_bfloat16S1_Li256ELi16ELi128ELNS_18Fp8KVCacheDataTypeE0ELb1ELi512EEEvPfS3_PT_PKS4_PKT0_SA_ifPKiSC_iPKfiiiSE_SE_iiiii:
	.zero		1568


//--------------------- .nv.shared._ZN4vllm25paged_attention_v2_kernelI13__nv_bfloat16S1_Li192ELi16ELi128ELNS_18Fp8KVCacheDataTypeE0ELb1ELi512EEEvPfS3_PT_PKS4_PKT0_SA_ifPKiSC_iPKfiiiSE_SE_iiiii --------------------------
	.section	.nv.shared._ZN4vllm25paged_attention_v2_kernelI13__nv_bfloat16S1_Li192ELi16ELi128ELNS_18Fp8KVCacheDataTypeE0ELb1ELi512EEEvPfS3_PT_PKS4_PKT0_SA_ifPKiSC_iPKfiiiSE_SE_iiiii,"aw",@nobits
	.sectionflags	@""
	.align	16
.nv.shared._ZN4vllm25paged_attention_v2_kernelI13__nv_bfloat16S1_Li192ELi16ELi128ELNS_18Fp8KVCacheDataTypeE0ELb1ELi512EEEvPfS3_PT_PKS4_PKT0_SA_ifPKiSC_iPKfiiiSE_SE_iiiii:
	.zero		1440


//--------------------- .nv.shared._ZN4vllm25paged_attention_v2_kernelI13__nv_bfloat16S1_Li128ELi16ELi128ELNS_18Fp8KVCacheDataTypeE0ELb1ELi512EEEvPfS3_PT_PKS4_PKT0_SA_ifPKiSC_iPKfiiiSE_SE_iiiii --------------------------
	.section	.nv.shared._ZN4vllm25paged_attention_v2_kernelI13__nv_bfloat16S1_Li128ELi16ELi128ELNS_18Fp8KVCacheDataTypeE0ELb1ELi512EEEvPfS3_PT_PKS4_PKT0_SA_ifPKiSC_iPKfiiiSE_SE_iiiii,"aw",@nobits
	.sectionflags	@""
	.align	16
.nv.shared._ZN4vllm25paged_attention_v2_kernelI13__nv_bfloat16S1_Li128ELi16ELi128ELNS_18Fp8KVCacheDataTypeE0ELb1ELi512EEEvPfS3_PT_PKS4_PKT0_SA_ifPKiSC_iPKfiiiSE_SE_iiiii:
	.zero		1312


//--------------------- .nv.shared._ZN4vllm25paged_attention_v2_kernelI13__nv_bfloat16S1_Li120ELi16ELi128ELNS_18Fp8KVCacheDataTypeE0ELb1ELi512EEEvPfS3_PT_PKS4_PKT0_SA_ifPKiSC_iPKfiiiSE_SE_iiiii --------------------------
	.section	.nv.shared._ZN4vllm25paged_attention_v2_kernelI13__nv_bfloat16S1_Li120ELi16ELi128ELNS_18Fp8KVCacheDataTypeE0ELb1ELi512EEEvPfS3_PT_PKS4_PKT0_SA_ifPKiSC_iPKfiiiSE_SE_iiiii,"aw",@nobits
	.sectionflags	@""
	.align	16
.nv.shared._ZN4vllm25paged_attention_v2_kernelI13__nv_bfloat16S1_Li120ELi16ELi128ELNS_18Fp8KVCacheDataTypeE0ELb1ELi512EEEvPfS3_PT_PKS4_PKT0_SA_ifPKiSC_iPKfiiiSE_SE_iiiii:
	.zero		1296


//--------------------- .nv.shared._ZN4vllm25paged_attention_v2_kernelI13__nv_bfloat16S1_Li112ELi16ELi128ELNS_18Fp8KVCacheDataTypeE0ELb1ELi512EEEvPfS3_PT_PKS4_PKT0_SA_ifPKiSC_iPKfiiiSE_SE_iiiii --------------------------
	.section	.nv.shared._ZN4vllm25paged_attention_v2_kernelI13__nv_bfloat16S1_Li112ELi16ELi128ELNS_18Fp8KVCacheDataTypeE0ELb1ELi512EEEvPfS3_PT_PKS4_PKT0_SA_ifPKiSC_iPKfiiiSE_SE_iiiii,"aw",@nobits
	.sectionflags	@""
	.align	16
.nv.shared._ZN4vllm25paged_attention_v2_kernelI13__nv_bfloat16S1_Li112ELi16ELi128ELNS_18Fp8KVCacheDataTypeE0ELb1ELi512EEEvPfS3_PT_PKS4_PKT0_SA_ifPKiSC_iPKfiiiSE_SE_iiiii:
	.zero		1280


//--------------------- .nv.shared._ZN4vllm25paged_attention_v2_kernelI13__nv_bfloat16S1_Li96ELi16ELi128ELNS_18Fp8KVCacheDataTypeE0ELb1ELi512EEEvPfS3_PT_PKS4_PKT0_SA_ifPKiSC_iPKfiiiSE_SE_iiiii --------------------------
	.section	.nv.shared._ZN4vllm25paged_attention_v2_kernelI13__nv_bfloat16S1_Li96ELi16ELi128ELNS_18Fp8KVCacheDataTypeE0ELb1ELi512EEEvPfS3_PT_PKS4_PKT0_SA_ifPKiSC_iPKfiiiSE_SE_iiiii,"aw",@nobits
	.sectionflags	@""
	.align	16
.nv.shared._ZN4vllm25paged_attention_v2_kernelI13__nv_bfloat16S1_Li96ELi16ELi128ELNS_18Fp8KVCacheDataTypeE0ELb1ELi512EEEvPfS3_PT_PKS4_PKT0_SA_ifPKiSC_iPKfiiiSE_SE_iiiii:
	.zero		1248


//--------------------- .nv.shared._ZN4vllm25paged_attention_v2_kernelI13__nv_bfloat16S1_Li80ELi16ELi128ELNS_18Fp8KVCacheDataTypeE0ELb1ELi512EEEvPfS3_PT_PKS4_PKT0_SA_ifPKiSC_iPKfiiiSE_SE_iiiii --------------------------
	.section	.nv.shared._ZN4vllm25paged_attention_v2_kernelI13__nv_bfloat16S1_Li80ELi16ELi128ELNS_18Fp8KVCacheDataTypeE0ELb1ELi512EEEvPfS3_PT_PKS4_PKT0_SA_ifPKiSC_iPKfiiiSE_SE_iiiii,"aw",@nobits
	.sectionflags	@""
	.align	16
.nv.shared._ZN4vllm25paged_attention_v2_kernelI13__nv_bfloat16S1_Li80ELi16ELi128ELNS_18Fp8KVCacheDataTypeE0ELb1ELi512EEEvPfS3_PT_PKS4_PKT0_SA_ifPKiSC_iPKfiiiSE_SE_iiiii:
	.zero		1216


//--------------------- .nv.shared._ZN4vllm25paged_attention_v2_kernelI13__nv_bfloat16S1_Li64ELi16ELi128ELNS_18Fp8KVCacheDataTypeE0ELb1ELi512EEEvPfS3_PT_PKS4_PKT0_SA_ifPKiSC_iPKfiiiSE_SE_iiiii --------------------------
	.section	.nv.shared._ZN4vllm25paged_attention_v2_kernelI13__nv_bfloat16S1_Li64ELi16ELi128ELNS_18Fp8KVCacheDataTypeE0ELb1ELi512EEEvPfS3_PT_PKS4_PKT0_SA_ifPKiSC_iPKfiiiSE_SE_iiiii,"aw",@nobits
	.sectionflags	@""
	.align	16
.nv.shared._ZN4vllm25paged_attention_v2_kernelI13__nv_bfloat16S1_Li64ELi16ELi128ELNS_18Fp8KVCacheDataTypeE0ELb1ELi512EEEvPfS3_PT_PKS4_PKT0_SA_ifPKiSC_iPKfiiiSE_SE_iiiii:
	.zero		1184


//--------------------- .nv.shared._ZN4vllm25paged_attention_v2_kernelI13__nv_bfloat16S1_Li32ELi16ELi128ELNS_18Fp8KVCacheDataTypeE0ELb1ELi512EEEvPfS3_PT_PKS4_PKT0_SA_ifPKiSC_iPKfiiiSE_SE_iiiii --------------------------
	.section	.nv.shared._ZN4vllm25paged_attention_v2_kernelI13__nv_bfloat16S1_Li32ELi16ELi128ELNS_18Fp8KVCacheDataTypeE0ELb1ELi512EEEvPfS3_PT_PKS4_PKT0_SA_ifPKiSC_iPKfiiiSE_SE_iiiii,"aw",@nobits
	.sectionflags	@""
	.align	16
.nv.shared._ZN4vllm25paged_attention_v2_kernelI13__nv_bfloat16S1_Li32ELi16ELi128ELNS_18Fp8KVCacheDataTypeE0ELb1ELi512EEEvPfS3_PT_PKS4_PKT0_SA_ifPKiSC_iPKfiiiSE_SE_iiiii:
	.zero		1120


//--------------------- .nv.shared._ZN4vllm25paged_attention_v2_kernelI13__nv_bfloat16S1_Li256ELi8ELi128ELNS_18Fp8KVCacheDataTypeE0ELb0ELi512EEEvPfS3_PT_PKS4_PKT0_SA_ifPKiSC_iPKfiiiSE_SE_iiiii --------------------------
	.section	.nv.shared._ZN4vllm25paged_attention_v2_kernelI13__nv_bfloat16S1_Li256ELi8ELi128ELNS_18Fp8KVCacheDataTypeE0ELb0ELi512EEEvPfS3_PT_PKS4_PKT0_SA_ifPKiSC_iPKfiiiSE_SE_iiiii,"aw",@nobits
	.sectionflags	@""
	.align	16
.nv.shared._ZN4vllm25paged_attention_v2_kernelI13__nv_bfloat16S1_Li256ELi8ELi128ELNS_18Fp8KVCacheDataTypeE0ELb0ELi512EEEvPfS3_PT_PKS4_PKT0_SA_ifPKiSC_iPKfiiiSE_SE_iiiii:
	.zero		1568


//--------------------- .nv.shared._ZN4vllm25paged_attention_v2_kernelI13__nv_bfloat16S1_Li192ELi8ELi128ELNS_18Fp8KVCacheDataTypeE0ELb0ELi512EEEvPfS3_PT_PKS4_PKT0_SA_ifPKiSC_iPKfiiiSE_SE_iiiii --------------------------
	.section	.nv.shared._ZN4vllm25paged_attention_v2_kernelI13__nv_bfloat16S1_Li192ELi8ELi128ELNS_18Fp8KVCacheDataTypeE0ELb0ELi512EEEvPfS3_PT_PKS4_PKT0_SA_ifPKiSC_iPKfiiiSE_SE_iiiii,"aw",@nobits
	.sectionflags	@""
	.align	16
.nv.shared._ZN4vllm25paged_attention_v2_kernelI13__nv_bfloat16S1_Li192ELi8ELi128ELNS_18Fp8KVCacheDataTypeE0ELb0ELi512EEEvPfS3_PT_PKS4_PKT0_SA_ifPKiSC_iPKfiiiSE_SE_iiiii:
	.zero		1440


//--------------------- .nv.shared._ZN4vllm25paged_attention_v2_kernelI13__nv_bfloat16S1_Li128ELi8ELi128ELNS_18Fp8KVCacheDataTypeE0ELb0ELi512EEEvPfS3_PT_PKS4_PKT0_SA_ifPKiSC_iPKfiiiSE_SE_iiiii --------------------------
	.section	.nv.shared._ZN4vllm25paged_attention_v2_kernelI13__nv_bfloat16S1_Li128ELi8ELi128ELNS_18Fp8KVCacheDataTypeE0ELb0ELi512EEEvPfS3_PT_PKS4_PKT0_SA_ifPKiSC_iPKfiiiSE_SE_iiiii,"aw",@nobits
	.sectionflags	@""
	.align	16
.nv.shared._ZN4vllm25paged_attention_v2_kernelI13__nv_bfloat16S1_Li128ELi8ELi128ELNS_18Fp8KVCacheDataTypeE0ELb0ELi512EEEvPfS3_PT_PKS4_PKT0_SA_ifPKiSC_iPKfiiiSE_SE_iiiii:
	.zero		1312


//--------------------- .nv.shared._ZN4vllm25paged_attention_v2_kernelI13__nv_bfloat16S1_Li120ELi8ELi128ELNS_18Fp8KVCacheDataTypeE0ELb0ELi512EEEvPfS3_PT_PKS4_PKT0_SA_ifPKiSC_iPKfiiiSE_SE_iiiii --------------------------
	.section	.nv.shared._ZN4vllm25paged_attention_v2_kernelI13__nv_bfloat16S1_Li120ELi8ELi128ELNS_18Fp8KVCacheDataTypeE0ELb0ELi512EEEvPfS3_PT_PKS4_PKT0_SA_ifPKiSC_iPKfiiiSE_SE_iiiii,"aw",@nobits
	.sectionflags	@""
	.align	16
.nv.shared._ZN4vllm25paged_attention_v2_kernelI13__nv_bfloat16S1_Li120ELi8ELi128ELNS_18Fp8KVCacheDataTypeE0ELb0ELi512EEEvPfS3_PT_PKS4_PKT0_SA_ifPKiSC_iPKfiiiSE_SE_iiiii:
	.zero		1296


//--------------------- .nv.shared._ZN4vllm25paged_attention_v2_kernelI13__nv_bfloat16S1_Li112ELi8ELi128ELNS_18Fp8KVCacheDataTypeE0ELb0ELi512EEEvPfS3_PT_PKS4_PKT0_SA_ifPKiSC_iPKfiiiSE_SE_iiiii --------------------------
	.section	.nv.shared._ZN4vllm25paged_attention_v2_kernelI13__nv_bfloat16S1_Li112ELi8ELi128ELNS_18Fp8KVCacheDataTypeE0ELb0ELi512EEEvPfS3_PT_PKS4_PKT0_SA_ifPKiSC_iPKfiiiSE_SE_iiiii,"aw",@nobits
	.sectionflags	@""
	.align	16
.nv.shared._ZN4vllm25paged_attention_v2_kernelI13__nv_bfloat16S1_Li112ELi8ELi128ELNS_18Fp8KVCacheDataTypeE0ELb0ELi512EEEvPfS3_PT_PKS4_PKT0_SA_ifPKiSC_iPKfiiiSE_SE_iiiii:
	.zero		1280


//--------------------- .nv.shared._ZN4vllm25paged_attention_v2_kernelI13__nv_bfloat16S1_Li96ELi8ELi128ELNS_18Fp8KVCacheDataTypeE0ELb0ELi512EEEvPfS3_PT_PKS4_PKT0_SA_ifPKiSC_iPKfiiiSE_SE_iiiii --------------------------
	.section	.nv.shared._ZN4vllm25paged_attention_v2_kernelI13__nv_bfloat16S1_Li96ELi8ELi128ELNS_18Fp8KVCacheDataTypeE0ELb0ELi512EEEvPfS3_PT_PKS4_PKT0_SA_ifPKiSC_iPKfiiiSE_SE_iiiii,"aw",@nobits
	.sectionflags	@""
	.align	16
.nv.shared._ZN4vllm25paged_attention_v2_kernelI13__nv_bfloat16S1_Li96ELi8ELi128ELNS_18Fp8KVCacheDataTypeE0ELb0ELi512EEEvPfS3_PT_PKS4_PKT0_SA_ifPKiSC_iPKfiiiSE_SE_iiiii:
	.zero		1248


//--------------------- .nv.shared._ZN4vllm25paged_attention_v2_kernelI13__nv_bfloat16S1_Li80ELi8ELi128ELNS_18Fp8KVCacheDataTypeE0ELb0ELi512EEEvPfS3_PT_PKS4_PKT0_SA_ifPKiSC_iPKfiiiSE_SE_iiiii --------------------------
	.section	.nv.shared._ZN4vllm25paged_attention_v2_kernelI13__nv_bfloat16S1_Li80ELi8ELi128ELNS_18Fp8KVCacheDataTypeE0ELb0ELi512EEEvPfS3_PT_PKS4_PKT0_SA_ifPKiSC_iPKfiiiSE_SE_iiiii,"aw",@nobits
	.sectionflags	@""
	.align	16
.nv.shared._ZN4vllm25paged_attention_v2_kernelI13__nv_bfloat16S1_Li80ELi8ELi128ELNS_18Fp8KVCacheDataTypeE0ELb0ELi512EEEvPfS3_PT_PKS4_PKT0_SA_ifPKiSC_iPKfiiiSE_SE_iiiii:
	.zero		1216


//--------------------- .nv.shared._ZN4vllm25paged_attention_v2_kernelI13__nv_bfloat16S1_Li64ELi8ELi128ELNS_18Fp8KVCacheDataTypeE0ELb0ELi512EEEvPfS3_PT_PKS4_PKT0_SA_ifPKiSC_iPKfiiiSE_SE_iiiii --------------------------
	.section	.nv.shared._ZN4vllm25paged_attention_v2_kernelI13__nv_bfloat16S1_Li64ELi8ELi128ELNS_18Fp8KVCacheDataTypeE0ELb0ELi512EEEvPfS3_PT_PKS4_PKT0_SA_ifPKiSC_iPKfiiiSE_SE_iiiii,"aw",@nobits
	.sectionflags	@""
	.align	16
.nv.shared._ZN4vllm25paged_attention_v2_kernelI13__nv_bfloat16S1_Li64ELi8ELi128ELNS_18Fp8KVCacheDataTypeE0ELb0ELi512EEEvPfS3_PT_PKS4_PKT0_SA_ifPKiSC_iPKfiiiSE_SE_iiiii:
	.zero		1184


//--------------------- .nv.shared._ZN4vllm25paged_attention_v2_kernelI13__nv_bfloat16S1_Li32ELi8ELi128ELNS_18Fp8KVCacheDataTypeE0ELb0ELi512EEEvPfS3_PT_PKS4_PKT0_SA_ifPKiSC_iPKfiiiSE_SE_iiiii --------------------------
	.section	.nv.shared._ZN4vllm25paged_attention_v2_kernelI13__nv_bfloat16S1_Li32ELi8ELi128ELNS_18Fp8KVCacheDataTypeE0ELb0ELi512EEEvPfS3_PT_PKS4_PKT0_SA_ifPKiSC_iPKfiiiSE_SE_iiiii,"aw",@nobits
	.sectionflags	@""
	.align	16
.nv.shared._ZN4vllm25paged_attention_v2_kernelI13__nv_bfloat16S1_Li32ELi8ELi128ELNS_18Fp8KVCacheDataTypeE0ELb0ELi512EEEvPfS3_PT_PKS4_PKT0_SA_ifPKiSC_iPKfiiiSE_SE_iiiii:
	.zero		1120


//--------------------- .nv.shared._ZN4vllm32paged_attention_v2_reduce_kernelI13__nv_bfloat16Li256ELi128ELi512EEEvPT_PKfS5_PKS2_PKii --------------------------
	.section	.nv.shared._ZN4vllm32paged_attention_v2_reduce_kernelI13__nv_bfloat16Li256ELi128ELi512EEEvPT_PKfS5_PKS2_PKii,"aw",@nobits
	.sectionflags	@""
	.align	16
.nv.shared._ZN4vllm32paged_attention_v2_reduce_kernelI13__nv_bfloat16Li256ELi128ELi512EEEvPT_PKfS5_PKS2_PKii:
	.zero		1056


//--------------------- .nv.shared._ZN4vllm25paged_attention_v2_kernelI13__nv_bfloat16S1_Li256ELi8ELi128ELNS_18Fp8KVCacheDataTypeE0ELb1ELi512EEEvPfS3_PT_PKS4_PKT0_SA_ifPKiSC_iPKfiiiSE_SE_iiiii --------------------------
	.section	.nv.shared._ZN4vllm25paged_attention_v2_kernelI13__nv_bfloat16S1_Li256ELi8ELi128ELNS_18Fp8KVCacheDataTypeE0ELb1ELi512EEEvPfS3_PT_PKS4_PKT0_SA_ifPKiSC_iPKfiiiSE_SE_iiiii,"aw",@nobits
	.sectionflags	@""
	.align	16
.nv.shared._ZN4vllm25paged_attention_v2_kernelI13__nv_bfloat16S1_Li256ELi8ELi128ELNS_18Fp8KVCacheDataTypeE0ELb1ELi512EEEvPfS3_PT_PKS4_PKT0_SA_ifPKiSC_iPKfiiiSE_SE_iiiii:
	.zero		1568


//--------------------- .nv.shared._ZN4vllm32paged_attention_v2_reduce_kernelI13__nv_bfloat16Li192ELi128ELi512EEEvPT_PKfS5_PKS2_PKii --------------------------
	.section	.nv.shared._ZN4vllm32paged_attention_v2_reduce_kernelI13__nv_bfloat16Li192ELi128ELi512EEEvPT_PKfS5_PKS2_PKii,"aw",@nobits
	.sectionflags	@""
	.align	16
.nv.shared._ZN4vllm32paged_attention_v2_reduce_kernelI13__nv_bfloat16Li192ELi128ELi512EEEvPT_PKfS5_PKS2_PKii:
	.zero		1056


//--------------------- .nv.shared._ZN4vllm25paged_attention_v2_kernelI13__nv_bfloat16S1_Li192ELi8ELi128ELNS_18Fp8KVCacheDataTypeE0ELb1ELi512EEEvPfS3_PT_PKS4_PKT0_SA_ifPKiSC_iPKfiiiSE_SE_iiiii --------------------------
	.section	.nv.shared._ZN4vllm25paged_attention_v2_kernelI13__nv_bfloat16S1_Li192ELi8ELi128ELNS_18Fp8KVCacheDataTypeE0ELb1ELi512EEEvPfS3_PT_PKS4_PKT0_SA_ifPKiSC_iPKfiiiSE_SE_iiiii,"aw",@nobits
	.sectionflags	@""
	.align	16
.nv.shared._ZN4vllm25paged_attention_v2_kernelI13__nv_bfloat16S1_Li192ELi8ELi128ELNS_18Fp8KVCacheDataTypeE0ELb1ELi512EEEvPfS3_PT_PKS4_PKT0_SA_ifPKiSC_iPKfiiiSE_SE_iiiii:
	.zero		1440


//--------------------- .nv.shared._ZN4vllm32paged_attention_v2_reduce_kernelI13__nv_bfloat16Li128ELi128ELi512EEEvPT_PKfS5_PKS2_PKii --------------------------
	.section	.nv.shared._ZN4vllm32paged_attention_v2_reduce_kernelI13__nv_bfloat16Li128ELi128ELi512EEEvPT_PKfS5_PKS2_PKii,"aw",@nobits
	.sectionflags	@""
	.align	16
.nv.shared._ZN4vllm32paged_attention_v2_reduce_kernelI13__nv_bfloat16Li128ELi128ELi512EEEvPT_PKfS5_PKS2_PKii:
	.zero		1056


//--------------------- .nv.shared._ZN4vllm25paged_attention_v2_kernelI13__nv_bfloat16S1_Li128ELi8ELi128ELNS_18Fp8KVCacheDataTypeE0ELb1ELi512EEEvPfS3_PT_PKS4_PKT0_SA_ifPKiSC_iPKfiiiSE_SE_iiiii --------------------------
	.section	.nv.shared._ZN4vllm25paged_attention_v2_kernelI13__nv_bfloat16S1_Li128ELi8ELi128ELNS_18Fp8KVCacheDataTypeE0ELb1ELi512EEEvPfS3_PT_PKS4_PKT0_SA_ifPKiSC_iPKfiiiSE_SE_iiiii,"aw",@nobits
	.sectionflags	@""
	.align	16
.nv.shared._ZN4vllm25paged_attention_v2_kernelI13__nv_bfloat16S1_Li128ELi8ELi128ELNS_18Fp8KVCacheDataTypeE0ELb1ELi512EEEvPfS3_PT_PKS4_PKT0_SA_ifPKiSC_iPKfiiiSE_SE_iiiii:
	.zero		1312


//--------------------- .nv.shared._ZN4vllm32paged_attention_v2_reduce_kernelI13__nv_bfloat16Li120ELi128ELi512EEEvPT_PKfS5_PKS2_PKii --------------------------
	.section	.nv.shared._ZN4vllm32paged_attention_v2_reduce_kernelI13__nv_bfloat16Li120ELi128ELi512EEEvPT_PKfS5_PKS2_PKii,"aw",@nobits
	.sectionflags	@""
	.align	16
.nv.shared._ZN4vllm32paged_attention_v2_reduce_kernelI13__nv_bfloat16Li120ELi128ELi512EEEvPT_PKfS5_PKS2_PKii:
	.zero		1056


//--------------------- .nv.shared._ZN4vllm25paged_attention_v2_kernelI13__nv_bfloat16S1_Li120ELi8ELi128ELNS_18Fp8KVCacheDataTypeE0ELb1ELi512EEEvPfS3_PT_PKS4_PKT0_SA_ifPKiSC_iPKfiiiSE_SE_iiiii --------------------------
	.section	.nv.shared._ZN4vllm25paged_attention_v2_kernelI13__nv_bfloat16S1_Li120ELi8ELi128ELNS_18Fp8KVCacheDataTypeE0ELb1ELi512EEEvPfS3_PT_PKS4_PKT0_SA_ifPKiSC_iPKfiiiSE_SE_iiiii,"aw",@nobits
	.sectionflags	@""
	.align	16
.nv.shared._ZN4vllm25paged_attention_v2_kernelI13__nv_bfloat16S1_Li120ELi8ELi128ELNS_18Fp8KVCacheDataTypeE0ELb1ELi512EEEvPfS3_PT_PKS4_PKT0_SA_ifPKiSC_iPKfiiiSE_SE_iiiii:
	.zero		1296


//--------------------- .nv.shared._ZN4vllm32paged_attention_v2_reduce_kernelI13__nv_bfloat16Li112ELi128ELi512EEEvPT_PKfS5_PKS2_PKii --------------------------
	.section	.nv.shared._ZN4vllm32paged_attention_v2_reduce_kernelI13__nv_bfloat16Li112ELi128ELi512EEEvPT_PKfS5_PKS2_PKii,"aw",@nobits
	.sectionflags	@""
	.align	16
.nv.shared._ZN4vllm32paged_attention_v2_reduce_kernelI13__nv_bfloat16Li112ELi128ELi512EEEvPT_PKfS5_PKS2_PKii:
	.zero		1056


//--------------------- .nv.shared._ZN4vllm25paged_attention_v2_kernelI13__nv_bfloat16S1_Li112ELi8ELi128ELNS_18Fp8KVCacheDataTypeE0ELb1ELi512EEEvPfS3_PT_PKS4_PKT0_SA_ifPKiSC_iPKfiiiSE_SE_iiiii --------------------------
	.section	.nv.shared._ZN4vllm25paged_attention_v2_kernelI13__nv_bfloat16S1_Li112ELi8ELi128ELNS_18Fp8KVCacheDataTypeE0ELb1ELi512EEEvPfS3_PT_PKS4_PKT0_SA_ifPKiSC_iPKfiiiSE_SE_iiiii,"aw",@nobits
	.sectionflags	@""
	.align	16
.nv.shared._ZN4vllm25paged_attention_v2_kernelI13__nv_bfloat16S1_Li112ELi8ELi128ELNS_18Fp8KVCacheDataTypeE0ELb1ELi512EEEvPfS3_PT_PKS4_PKT0_SA_ifPKiSC_iPKfiiiSE_SE_iiiii:
	.zero		1280


//--------------------- .nv.shared._ZN4vllm32paged_attention_v2_reduce_kernelI13__nv_bfloat16Li96ELi128ELi512EEEvPT_PKfS5_PKS2_PKii --------------------------
	.section	.nv.shared._ZN4vllm32paged_attention_v2_reduce_kernelI13__nv_bfloat16Li96ELi128ELi512EEEvPT_PKfS5_PKS2_PKii,"aw",@nobits
	.sectionflags	@""
	.align	16
.nv.shared._ZN4vllm32paged_attention_v2_reduce_kernelI13__nv_bfloat16Li96ELi128ELi512EEEvPT_PKfS5_PKS2_PKii:
	.zero		1056


//--------------------- .nv.shared._ZN4vllm25paged_attention_v2_kernelI13__nv_bfloat16S1_Li96ELi8ELi128ELNS_18Fp8KVCacheDataTypeE0ELb1ELi512EEEvPfS3_PT_PKS4_PKT0_SA_ifPKiSC_iPKfiiiSE_SE_iiiii --------------------------
	.section	.nv.shared._ZN4vllm25paged_attention_v2_kernelI13__nv_bfloat16S1_Li96ELi8ELi128ELNS_18Fp8KVCacheDataTypeE0ELb1ELi512EEEvPfS3_PT_PKS4_PKT0_SA_ifPKiSC_iPKfiiiSE_SE_iiiii,"aw",@nobits
	.sectionflags	@""
	.align	16
.nv.shared._ZN4vllm25paged_attention_v2_kernelI13__nv_bfloat16S1_Li96ELi8ELi128ELNS_18Fp8KVCacheDataTypeE0ELb1ELi512EEEvPfS3_PT_PKS4_PKT0_SA_ifPKiSC_iPKfiiiSE_SE_iiiii:
	.zero		1248


//--------------------- .nv.shared._ZN4vllm32paged_attention_v2_reduce_kernelI13__nv_bfloat16Li80ELi128ELi512EEEvPT_PKfS5_PKS2_PKii --------------------------
	.section	.nv.shared._ZN4vllm32paged_attention_v2_reduce_kernelI13__nv_bfloat16Li80ELi128ELi512EEEvPT_PKfS5_PKS2_PKii,"aw",@nobits
	.sectionflags	@""
	.align	16
.nv.shared._ZN4vllm32paged_attention_v2_reduce_kernelI13__nv_bfloat16Li80ELi128ELi512EEEvPT_PKfS5_PKS2_PKii:
	.zero		1056


//--------------------- .nv.shared._ZN4vllm25paged_attention_v2_kernelI13__nv_bfloat16S1_Li80ELi8ELi128ELNS_18Fp8KVCacheDataTypeE0ELb1ELi512EEEvPfS3_PT_PKS4_PKT0_SA_ifPKiSC_iPKfiiiSE_SE_iiiii --------------------------
	.section	.nv.shared._ZN4vllm25paged_attention_v2_kernelI13__nv_bfloat16S1_Li80ELi8ELi128ELNS_18Fp8KVCacheDataTypeE0ELb1ELi512EEEvPfS3_PT_PKS4_PKT0_SA_ifPKiSC_iPKfiiiSE_SE_iiiii,"aw",@nobits
	.sectionflags	@""
	.align	16
.nv.shared._ZN4vllm25paged_attention_v2_kernelI13__nv_bfloat16S1_Li80ELi8ELi128ELNS_18Fp8KVCacheDataTypeE0ELb1ELi512EEEvPfS3_PT_PKS4_PKT0_SA_ifPKiSC_iPKfiiiSE_SE_iiiii:
	.zero		1216


//--------------------- .nv.shared._ZN4vllm32paged_attention_v2_reduce_kernelI13__nv_bfloat16Li64ELi128ELi512EEEvPT_PKfS5_PKS2_PKii --------------------------
	.section	.nv.shared._ZN4vllm32paged_attention_v2_reduce_kernelI13__nv_bfloat16Li64ELi128ELi512EEEvPT_PKfS5_PKS2_PKii,"aw",@nobits
	.sectionflags	@""
	.align	16
.nv.shared._ZN4vllm32paged_attention_v2_reduce_kernelI13__nv_bfloat16Li64ELi128ELi512EEEvPT_PKfS5_PKS2_PKii:
	.zero		1056


//--------------------- .nv.shared._ZN4vllm25paged_attention_v2_kernelI13__nv_bfloat16S1_Li64ELi8ELi128ELNS_18Fp8KVCacheDataTypeE0ELb1ELi512EEEvPfS3_PT_PKS4_PKT0_SA_ifPKiSC_iPKfiiiSE_SE_iiiii --------------------------
	.section	.nv.shared._ZN4vllm25paged_attention_v2_kernelI13__nv_bfloat16S1_Li64ELi8ELi128ELNS_18Fp8KVCacheDataTypeE0ELb1ELi512EEEvPfS3_PT_PKS4_PKT0_SA_ifPKiSC_iPKfiiiSE_SE_iiiii,"aw",@nobits
	.sectionflags	@""
	.align	16
.nv.shared._ZN4vllm25paged_attention_v2_kernelI13__nv_bfloat16S1_Li64ELi8ELi128ELNS_18Fp8KVCacheDataTypeE0ELb1ELi512EEEvPfS3_PT_PKS4_PKT0_SA_ifPKiSC_iPKfiiiSE_SE_iiiii:
	.zero		1184


//--------------------- .nv.shared._ZN4vllm32paged_attention_v2_reduce_kernelI13__nv_bfloat16Li32ELi128ELi512EEEvPT_PKfS5_PKS2_PKii --------------------------
	.section	.nv.shared._ZN4vllm32paged_attention_v2_reduce_kernelI13__nv_bfloat16Li32ELi128ELi512EEEvPT_PKfS5_PKS2_PKii,"aw",@nobits
	.sectionflags	@""
	.align	16
.nv.shared._ZN4vllm32paged_attention_v2_reduce_kernelI13__nv_bfloat16Li32ELi128ELi512EEEvPT_PKfS5_PKS2_PKii:
	.zero		1056


//--------------------- .nv.shared._ZN4vllm25paged_attention_v2_kernelI13__nv_bfloat16S1_Li32ELi8ELi128ELNS_18Fp8KVCacheDataTypeE0ELb1ELi512EEEvPfS3_PT_PKS4_PKT0_SA_ifPKiSC_iPKfiiiSE_SE_iiiii --------------------------
	.section	.nv.shared._ZN4vllm25paged_attention_v2_kernelI13__nv_bfloat16S1_Li32ELi8ELi128ELNS_18Fp8KVCacheDataTypeE0ELb1ELi512EEEvPfS3_PT_PKS4_PKT0_SA_ifPKiSC_iPKfiiiSE_SE_iiiii,"aw",@nobits
	.sectionflags	@""
	.align	16
.nv.shared._ZN4vllm25paged_attention_v2_kernelI13__nv_bfloat16S1_Li32ELi8ELi128ELNS_18Fp8KVCacheDataTypeE0ELb1ELi512EEEvPfS3_PT_PKS4_PKT0_SA_ifPKiSC_iPKfiiiSE_SE_iiiii:
	.zero		1120


//--------------------- .nv.shared._ZN4vllm25paged_attention_v2_kernelIttLi256ELi32ELi128ELNS_18Fp8KVCacheDataTypeE0ELb0ELi512EEEvPfS2_PT_PKS3_PKT0_S9_ifPKiSB_iPKfiiiSD_SD_iiiii --------------------------
	.section	.nv.shared._ZN4vllm25paged_attention_v2_kernelIttLi256ELi32ELi128ELNS_18Fp8KVCacheDataTypeE0ELb0ELi512EEEvPfS2_PT_PKS3_PKT0_S9_ifPKiSB_iPKfiiiSD_SD_iiiii,"aw",@nobits
	.sectionflags	@""
	.align	16
.nv.shared._ZN4vllm25paged_attention_v2_kernelIttLi256ELi32ELi128ELNS_18Fp8KVCacheDataTypeE0ELb0ELi512EEEvPfS2_PT_PKS3_PKT0_S9_ifPKiSB_iPKfiiiSD_SD_iiiii:
	.zero		1568


//--------------------- .nv.shared._ZN4vllm25paged_attention_v2_kernelIttLi192ELi32ELi128ELNS_18Fp8KVCacheDataTypeE0ELb0ELi512EEEvPfS2_PT_PKS3_PKT0_S9_ifPKiSB_iPKfiiiSD_SD_iiiii --------------------------
	.section	.nv.shared._ZN4vllm25paged_attention_v2_kernelIttLi192ELi32ELi128ELNS_18Fp8KVCacheDataTypeE0ELb0ELi512EEEvPfS2_PT_PKS3_PKT0_S9_ifPKiSB_iPKfiiiSD_SD_iiiii,"aw",@nobits
	.sectionflags	@""
	.align	16
.nv.shared._ZN4vllm25paged_attention_v2_kernelIttLi192ELi32ELi128ELNS_18Fp8KVCacheDataTypeE0ELb0ELi512EEEvPfS2_PT_PKS3_PKT0_S9_ifPKiSB_iPKfiiiSD_SD_iiiii:
	.zero		1440


//--------------------- .nv.shared._ZN4vllm25paged_attention_v2_kernelIttLi128ELi32ELi128ELNS_18Fp8KVCacheDataTypeE0ELb0ELi512EEEvPfS2_PT_PKS3_PKT0_S9_ifPKiSB_iPKfiiiSD_SD_iiiii --------------------------
	.section	.nv.shared._ZN4vllm25paged_attention_v2_kernelIttLi128ELi32ELi128ELNS_18Fp8KVCacheDataTypeE0ELb0ELi512EEEvPfS2_PT_PKS3_PKT0_S9_ifPKiSB_iPKfiiiSD_SD_iiiii,"aw",@nobits
	.sectionflags	@""
	.align	16
.nv.shared._ZN4vllm25paged_attention_v2_kernelIttLi128ELi32ELi128ELNS_18Fp8KVCacheDataTypeE0ELb0ELi512EEEvPfS2_PT_PKS3_PKT0_S9_ifPKiSB_iPKfiiiSD_SD_iiiii:
	.zero		1312


//--------------------- .nv.shared._ZN4vllm25paged_attention_v2_kernelIttLi120ELi32ELi128ELNS_18Fp8KVCacheDataTypeE0ELb0ELi512EEEvPfS2_PT_PKS3_PKT0_S9_ifPKiSB_iPKfiiiSD_SD_iiiii --------------------------
	.section	.nv.shared._ZN4vllm25paged_attention_v2_kernelIttLi120ELi32ELi128ELNS_18Fp8KVCacheDataTypeE0ELb0ELi512EEEvPfS2_PT_PKS3_PKT0_S9_ifPKiSB_iPKfiiiSD_SD_iiiii,"aw",@nobits
	.sectionflags	@""
	.align	16
.nv.shared._ZN4vllm25paged_attention_v2_kernelIttLi120ELi32ELi128ELNS_18Fp8KVCacheDataTypeE0ELb0ELi512EEEvPfS2_PT_PKS3_PKT0_S9_ifPKiSB_iPKfiiiSD_SD_iiiii:
	.zero		1296


//--------------------- .nv.shared._ZN4vllm25paged_attention_v2_kernelIttLi112ELi32ELi128ELNS_18Fp8KVCacheDataTypeE0ELb0ELi512EEEvPfS2_PT_PKS3_PKT0_S9_ifPKiSB_iPKfiiiSD_SD_iiiii --------------------------
	.section	.nv.shared._ZN4vllm25paged_attention_v2_kernelIttLi112ELi32ELi128ELNS_18Fp8KVCacheDataTypeE0ELb0ELi512EEEvPfS2_PT_PKS3_PKT0_S9_ifPKiSB_iPKfiiiSD_SD_iiiii,"aw",@nobits
	.sectionflags	@""
	.align	16
.nv.shared._ZN4vllm25paged_attention_v2_kernelIttLi112ELi32ELi128ELNS_18Fp8KVCacheDataTypeE0ELb0ELi512EEEvPfS2_PT_PKS3_PKT0_S9_ifPKiSB_iPKfiiiSD_SD_iiiii:
	.zero		1280


//--------------------- .nv.shared._ZN4vllm25paged_attention_v2_kernelIttLi96ELi32ELi128ELNS_18Fp8KVCacheDataTypeE0ELb0ELi512EEEvPfS2_PT_PKS3_PKT0_S9_ifPKiSB_iPKfiiiSD_SD_iiiii --------------------------
	.section	.nv.shared._ZN4vllm25paged_attention_v2_kernelIttLi96ELi32ELi128ELNS_18Fp8KVCacheDataTypeE0ELb0ELi512EEEvPfS2_PT_PKS3_PKT0_S9_ifPKiSB_iPKfiiiSD_SD_iiiii,"aw",@nobits
	.sectionflags	@""
	.align	16
.nv.shared._ZN4vllm25paged_attention_v2_kernelIttLi96ELi32ELi128ELNS_18Fp8KVCacheDataTypeE0ELb0ELi512EEEvPfS2_PT_PKS3_PKT0_S9_ifPKiSB_iPKfiiiSD_SD_iiiii:
	.zero		1248


//--------------------- .nv.shared._ZN4vllm25paged_attention_v2_kernelIttLi80ELi32ELi128ELNS_18Fp8KVCacheDataTypeE0ELb0ELi512EEEvPfS2_PT_PKS3_PKT0_S9_ifPKiSB_iPKfiiiSD_SD_iiiii --------------------------
	.section	.nv.shared._ZN4vllm25paged_attention_v2_kernelIttLi80ELi32ELi128ELNS_18Fp8KVCacheDataTypeE0ELb0ELi512EEEvPfS2_PT_PKS3_PKT0_S9_ifPKiSB_iPKfiiiSD_SD_iiiii,"aw",@nobits
	.sectionflags	@""
	.align	16
.nv.shared._ZN4vllm25paged_attention_v2_kernelIttLi80ELi32ELi128ELNS_18Fp8KVCacheDataTypeE0ELb0ELi512EEEvPfS2_PT_PKS3_PKT0_S9_ifPKiSB_iPKfiiiSD_SD_iiiii:
	.zero		1216


//--------------------- .nv.shared._ZN4vllm25paged_attention_v2_kernelIttLi64ELi32ELi128ELNS_18Fp8KVCacheDataTypeE0ELb0ELi512EEEvPfS2_PT_PKS3_PKT0_S9_ifPKiSB_iPKfiiiSD_SD_iiiii --------------------------
	.section	.nv.shared._ZN4vllm25paged_attention_v2_kernelIttLi64ELi32ELi128ELNS_18Fp8KVCacheDataTypeE0ELb0ELi512EEEvPfS2_PT_PKS3_PKT0_S9_ifPKiSB_iPKfiiiSD_SD_iiiii,"aw",@nobits
	.sectionflags	@""
	.align	16
.nv.shared._ZN4vllm25paged_attention_v2_kernelIttLi64ELi32ELi128ELNS_18Fp8KVCacheDataTypeE0ELb0ELi512EEEvPfS2_PT_PKS3_PKT0_S9_ifPKiSB_iPKfiiiSD_SD_iiiii:
	.zero		1184


//--------------------- .nv.shared._ZN4vllm25paged_attention_v2_kernelIttLi32ELi32ELi128ELNS_18Fp8KVCacheDataTypeE0ELb0ELi512EEEvPfS2_PT_PKS3_PKT0_S9_ifPKiSB_iPKfiiiSD_SD_iiiii --------------------------
	.section	.nv.shared._ZN4vllm25paged_attention_v2_kernelIttLi32ELi32ELi128ELNS_18Fp8KVCacheDataTypeE0ELb0ELi512EEEvPfS2_PT_PKS3_PKT0_S9_ifPKiSB_iPKfiiiSD_SD_iiiii,"aw",@nobits
	.sectionflags	@""
	.align	16
.nv.shared._ZN4vllm25paged_attention_v2_kernelIttLi32ELi32ELi128ELNS_18Fp8KVCacheDataTypeE0ELb0ELi512EEEvPfS2_PT_PKS3_PKT0_S9_ifPKiSB_iPKfiiiSD_SD_iiiii:
	.zero		1120


//--------------------- .nv.shared._ZN4vllm25paged_attention_v2_kernelIttLi256ELi32ELi128ELNS_18Fp8KVCacheDataTypeE0ELb1ELi512EEEvPfS2_PT_PKS3_PKT0_S9_ifPKiSB_iPKfiiiSD_SD_iiiii --------------------------
	.section	.nv.shared._ZN4vllm25paged_attention_v2_kernelIttLi256ELi32ELi128ELNS_18Fp8KVCacheDataTypeE0ELb1ELi512EEEvPfS2_PT_PKS3_PKT0_S9_ifPKiSB_iPKfiiiSD_SD_iiiii,"aw",@nobits
	.sectionflags	@""
	.align	16
.nv.shared._ZN4vllm25paged_attention_v2_kernelIttLi256ELi32ELi128ELNS_18Fp8KVCacheDataTypeE0ELb1ELi512EEEvPfS2_PT_PKS3_PKT0_S9_ifPKiSB_iPKfiiiSD_SD_iiiii:
	.zero		1568


//--------------------- .nv.shared._ZN4vllm25paged_attention_v2_kernelIttLi192ELi32ELi128ELNS_18Fp8KVCacheDataTypeE0ELb1ELi512EEEvPfS2_PT_PKS3_PKT0_S9_ifPKiSB_iPKfiiiSD_SD_iiiii --------------------------
	.section	.nv.shared._ZN4vllm25paged_attention_v2_kernelIttLi192ELi32ELi128ELNS_18Fp8KVCacheDataTypeE0ELb1ELi512EEEvPfS2_PT_PKS3_PKT0_S9_ifPKiSB_iPKfiiiSD_SD_iiiii,"aw",@nobits
	.sectionflags	@""
	.align	16
.nv.shared._ZN4vllm25paged_attention_v2_kernelIttLi192ELi32ELi128ELNS_18Fp8KVCacheDataTypeE0ELb1ELi512EEEvPfS2_PT_PKS3_PKT0_S9_ifPKiSB_iPKfiiiSD_SD_iiiii:
	.zero		1440


//--------------------- .nv.shared._ZN4vllm25paged_attention_v2_kernelIttLi128ELi32ELi128ELNS_18Fp8KVCacheDataTypeE0ELb1ELi512EEEvPfS2_PT_PKS3_PKT0_S9_ifPKiSB_iPKfiiiSD_SD_iiiii --------------------------
	.section	.nv.shared._ZN4vllm25paged_attention_v2_kernelIttLi128ELi32ELi128ELNS_18Fp8KVCacheDataTypeE0ELb1ELi512EEEvPfS2_PT_PKS3_PKT0_S9_ifPKiSB_iPKfiiiSD_SD_iiiii,"aw",@nobits
	.sectionflags	@""
	.align	16
.nv.shared._ZN4vllm25paged_attention_v2_kernelIttLi128ELi32ELi128ELNS_18Fp8KVCacheDataTypeE0ELb1ELi512EEEvPfS2_PT_PKS3_PKT0_S9_ifPKiSB_iPKfiiiSD_SD_iiiii:
	.zero		1312


//--------------------- .nv.shared._ZN4vllm25paged_attention_v2_kernelIttLi120ELi32ELi128ELNS_18Fp8KVCacheDataTypeE0ELb1ELi512EEEvPfS2_PT_PKS3_PKT0_S9_ifPKiSB_iPKfiiiSD_SD_iiiii --------------------------
	.section	.nv.shared._ZN4vllm25paged_attention_v2_kernelIttLi120ELi32ELi128ELNS_18Fp8KVCacheDataTypeE0ELb1ELi512EEEvPfS2_PT_PKS3_PKT0_S9_ifPKiSB_iPKfiiiSD_SD_iiiii,"aw",@nobits
	.sectionflags	@""
	.align	16
.nv.shared._ZN4vllm25paged_attention_v2_kernelIttLi120ELi32ELi128ELNS_18Fp8KVCacheDataTypeE0ELb1ELi512EEEvPfS2_PT_PKS3_PKT0_S9_ifPKiSB_iPKfiiiSD_SD_iiiii:
	.zero		1296


//--------------------- .nv.shared._ZN4vllm25paged_attention_v2_kernelIttLi112ELi32ELi128ELNS_18Fp8KVCacheDataTypeE0ELb1ELi512EEEvPfS2_PT_PKS3_PKT0_S9_ifPKiSB_iPKfiiiSD_SD_iiiii --------------------------
	.section	.nv.shared._ZN4vllm25paged_attention_v2_kernelIttLi112ELi32ELi128ELNS_18Fp8KVCacheDataTypeE0ELb1ELi512EEEvPfS2_PT_PKS3_PKT0_S9_ifPKiSB_iPKfiiiSD_SD_iiiii,"aw",@nobits
	.sectionflags	@""
	.align	16
.nv.shared._ZN4vllm25paged_attention_v2_kernelIttLi112ELi32ELi128ELNS_18Fp8KVCacheDataTypeE0ELb1ELi512EEEvPfS2_PT_PKS3_PKT0_S9_ifPKiSB_iPKfiiiSD_SD_iiiii:
	.zero		1280


//--------------------- .nv.shared._ZN4vllm25paged_attention_v2_kernelIttLi96ELi32ELi128ELNS_18Fp8KVCacheDataTypeE0ELb1ELi512EEEvPfS2_PT_PKS3_PKT0_S9_ifPKiSB_iPKfiiiSD_SD_iiiii --------------------------
	.section	.nv.shared._ZN4vllm25paged_attention_v2_kernelIttLi96ELi32ELi128ELNS_18Fp8KVCacheDataTypeE0ELb1ELi512EEEvPfS2_PT_PKS3_PKT0_S9_ifPKiSB_iPKfiiiSD_SD_iiiii,"aw",@nobits
	.sectionflags	@""
	.align	16
.nv.shared._ZN4vllm25paged_attention_v2_kernelIttLi96ELi32ELi128ELNS_18Fp8KVCacheDataTypeE0ELb1ELi512EEEvPfS2_PT_PKS3_PKT0_S9_ifPKiSB_iPKfiiiSD_SD_iiiii:
	.zero		1248


//--------------------- .nv.shared._ZN4vllm25paged_attention_v2_kernelIttLi80ELi32ELi128ELNS_18Fp8KVCacheDataTypeE0ELb1ELi512EEEvPfS2_PT_PKS3_PKT0_S9_ifPKiSB_iPKfiiiSD_SD_iiiii --------------------------
	.section	.nv.shared._ZN4vllm25paged_attention_v2_kernelIttLi80ELi32ELi128ELNS_18Fp8KVCacheDataTypeE0ELb1ELi512EEEvPfS2_PT_PKS3_PKT0_S9_ifPKiSB_iPKfiiiSD_SD_iiiii,"aw",@nobits
	.sectionflags	@""
	.align	16
.nv.shared._ZN4vllm25paged_attention_v2_kernelIttLi80ELi32ELi128ELNS_18Fp8KVCacheDataTypeE0ELb1ELi512EEEvPfS2_PT_PKS3_PKT0_S9_ifPKiSB_iPKfiiiSD_SD_iiiii:
	.zero		1216


//--------------------- .nv.shared._ZN4vllm25paged_attention_v2_kernelIttLi64ELi32ELi128ELNS_18Fp8KVCacheDataTypeE0ELb1ELi512EEEvPfS2_PT_PKS3_PKT0_S9_ifPKiSB_iPKfiiiSD_SD_iiiii --------------------------
	.section	.nv.shared._ZN4vllm25paged_attention_v2_kernelIttLi64ELi32ELi128ELNS_18Fp8KVCacheDataTypeE0ELb1ELi512EEEvPfS2_PT_PKS3_PKT0_S9_ifPKiSB_iPKfiiiSD_SD_iiiii,"aw",@nobits
	.sectionflags	@""
	.align	16
.nv.shared._ZN4vllm25paged_attention_v2_kernelIttLi64ELi32ELi128ELNS_18Fp8KVCacheDataTypeE0ELb1ELi512EEEvPfS2_PT_PKS3_PKT0_S9_ifPKiSB_iPKfiiiSD_SD_iiiii:
	.zero		1184


//--------------------- .nv.shared._ZN4vllm25paged_attention_v2_kernelIttLi32ELi32ELi128ELNS_18Fp8KVCacheDataTypeE0ELb1ELi512EEEvPfS2_PT_PKS3_PKT0_S9_ifPKiSB_iPKfiiiSD_SD_iiiii --------------------------
	.section	.nv.shared._ZN4vllm25paged_attention_v2_kernelIttLi32ELi32ELi128ELNS_18Fp8KVCacheDataTypeE0ELb1ELi512EEEvPfS2_PT_PKS3_PKT0_S9_ifPKiSB_iPKfiiiSD_SD_iiiii,"aw",@nobits
	.sectionflags	@""
	.align	16
.nv.shared._ZN4vllm25paged_attention_v2_kernelIttLi32ELi32ELi128ELNS_18Fp8KVCacheDataTypeE0ELb1ELi512EEEvPfS2_PT_PKS3_PKT0_S9_ifPKiSB_iPKfiiiSD_SD_iiiii:
	.zero		1120


//--------------------- .nv.shared._ZN4vllm25paged_attention_v2_kernelIttLi256ELi16ELi128ELNS_18Fp8KVCacheDataTypeE0ELb0ELi512EEEvPfS2_PT_PKS3_PKT0_S9_ifPKiSB_iPKfiiiSD_SD_iiiii --------------------------
	.section	.nv.shared._ZN4vllm25paged_attention_v2_kernelIttLi256ELi16ELi128ELNS_18Fp8KVCacheDataTypeE0ELb0ELi512EEEvPfS2_PT_PKS3_PKT0_S9_ifPKiSB_iPKfiiiSD_SD_iiiii,"aw",@nobits
	.sectionflags	@""
	.align	16
.nv.shared._ZN4vllm25paged_attention_v2_kernelIttLi256ELi16ELi128ELNS_18Fp8KVCacheDataTypeE0ELb0ELi512EEEvPfS2_PT_PKS3_PKT0_S9_ifPKiSB_iPKfiiiSD_SD_iiiii:
	.zero		1568


//--------------------- .nv.shared._ZN4vllm25paged_attention_v2_kernelIttLi192ELi16ELi128ELNS_18Fp8KVCacheDataTypeE0ELb0ELi512EEEvPfS2_PT_PKS3_PKT0_S9_ifPKiSB_iPKfiiiSD_SD_iiiii --------------------------
	.section	.nv.shared._ZN4vllm25paged_attention_v2_kernelIttLi192ELi16ELi128ELNS_18Fp8KVCacheDataTypeE0ELb0ELi512EEEvPfS2_PT_PKS3_PKT0_S9_ifPKiSB_iPKfiiiSD_SD_iiiii,"aw",@nobits
	.sectionflags	@""
	.align	16
.nv.shared._ZN4vllm25paged_attention_v2_kernelIttLi192ELi16ELi128ELNS_18Fp8KVCacheDataTypeE0ELb0ELi512EEEvPfS2_PT_PKS3_PKT0_S9_ifPKiSB_iPKfiiiSD_SD_iiiii:
	.zero		1440


//--------------------- .nv.shared._ZN4vllm25paged_attention_v2_kernelIttLi128ELi16ELi128ELNS_18Fp8KVCacheDataTypeE0ELb0ELi512EEEvPfS2_PT_PKS3_PKT0_S9_ifPKiSB_iPKfiiiSD_SD_iiiii --------------------------
	.section	.nv.shared._ZN4vllm25paged_attention_v2_kernelIttLi128ELi16ELi128ELNS_18Fp8KVCacheDataTypeE0ELb0ELi512EEEvPfS2_PT_PKS3_PKT0_S9_ifPKiSB_iPKfiiiSD_SD_iiiii,"aw",@nobits
	.sectionflags	@""
	.align	16
.nv.shared._ZN4vllm25paged_attention_v2_kernelIttLi128ELi16ELi128ELNS_18Fp8KVCacheDataTypeE0ELb0ELi512EEEvPfS2_PT_PKS3_PKT0_S9_ifPKiSB_iPKfiiiSD_SD_iiiii:
	.zero		1312


//--------------------- .nv.shared._ZN4vllm25paged_attention_v2_kernelIttLi120ELi16ELi128ELNS_18Fp8KVCacheDataTypeE0ELb0ELi512EEEvPfS2_PT_PKS3_PKT0_S9_ifPKiSB_iPKfiiiSD_SD_iiiii --------------------------
	.section	.nv.shared._ZN4vllm25paged_attention_v2_kernelIttLi120ELi16ELi128ELNS_18Fp8KVCacheDataTypeE0ELb0ELi512EEEvPfS2_PT_PKS3_PKT0_S9_ifPKiSB_iPKfiiiSD_SD_iiiii,"aw",@nobits
	.sectionflags	@""
	.align	16
.nv.shared._ZN4vllm25paged_attention_v2_kernelIttLi120ELi16ELi128ELNS_18Fp8KVCacheDataTypeE0ELb0ELi512EEEvPfS2_PT_PKS3_PKT0_S9_ifPKiSB_iPKfiiiSD_SD_iiiii:
	.zero		1296


//--------------------- .nv.shared._ZN4vllm25paged_attention_v2_kernelIttLi112ELi16ELi128ELNS_18Fp8KVCacheDataTypeE0ELb0ELi512EEEvPfS2_PT_PKS3_PKT0_S9_ifPKiSB_iPKfiiiSD_SD_iiiii --------------------------
	.section	.nv.shared._ZN4vllm25paged_attention_v2_kernelIttLi112ELi16ELi128ELNS_18Fp8KVCacheDataTypeE0ELb0ELi512EEEvPfS2_PT_PKS3_PKT0_S9_ifPKiSB_iPKfiiiSD_SD_iiiii,"aw",@nobits
	.sectionflags	@""
	.align	16
.nv.shared._ZN4vllm25paged_attention_v2_kernelIttLi112ELi16ELi128ELNS_18Fp8KVCacheDataTypeE0ELb0ELi512EEEvPfS2_PT_PKS3_PKT0_S9_ifPKiSB_iPKfiiiSD_SD_iiiii:
	.zero		1280


//--------------------- .nv.shared._ZN4vllm25paged_attention_v2_kernelIttLi96ELi16ELi128ELNS_18Fp8KVCacheDataTypeE0ELb0ELi512EEEvPfS2_PT_PKS3_PKT0_S9_ifPKiSB_iPKfiiiSD_SD_iiiii --------------------------
	.section	.nv.shared._ZN4vllm25paged_attention_v2_kernelIttLi96ELi16ELi128ELNS_18Fp8KVCacheDataTypeE0ELb0ELi512EEEvPfS2_PT_PKS3_PKT0_S9_ifPKiSB_iPKfiiiSD_SD_iiiii,"aw",@nobits
	.sectionflags	@""
	.align	16
.nv.shared._ZN4vllm25paged_attention_v2_kernelIttLi96ELi16ELi128ELNS_18Fp8KVCacheDataTypeE0ELb0ELi512EEEvPfS2_PT_PKS3_PKT0_S9_ifPKiSB_iPKfiiiSD_SD_iiiii:
	.zero		1248


//--------------------- .nv.shared._ZN4vllm25paged_attention_v2_kernelIttLi80ELi16ELi128ELNS_18Fp8KVCacheDataTypeE0ELb0ELi512EEEvPfS2_PT_PKS3_PKT0_S9_ifPKiSB_iPKfiiiSD_SD_iiiii --------------------------
	.section	.nv.shared._ZN4vllm25paged_attention_v2_kernelIttLi80ELi16ELi128ELNS_18Fp8KVCacheDataTypeE0ELb0ELi512EEEvPfS2_PT_PKS3_PKT0_S9_ifPKiSB_iPKfiiiSD_SD_iiiii,"aw",@nobits
	.sectionflags	@""
	.align	16
.nv.shared._ZN4vllm25paged_attention_v2_kernelIttLi80ELi16ELi128ELNS_18Fp8KVCacheDataTypeE0ELb0ELi512EEEvPfS2_PT_PKS3_PKT0_S9_ifPKiSB_iPKfiiiSD_SD_iiiii:
	.zero		1216


//--------------------- .nv.shared._ZN4vllm25paged_attention_v2_kernelIttLi64ELi16ELi128ELNS_18Fp8KVCacheDataTypeE0ELb0ELi512EEEvPfS2_PT_PKS3_PKT0_S9_ifPKiSB_iPKfiiiSD_SD_iiiii --------------------------
	.section	.nv.shared._ZN4vllm25paged_attention_v2_kernelIttLi64ELi16ELi128ELNS_18Fp8KVCacheDataTypeE0ELb0ELi512EEEvPfS2_PT_PKS3_PKT0_S9_ifPKiSB_iPKfiiiSD_SD_iiiii,"aw",@nobits
	.sectionflags	@""
	.align	16
.nv.shared._ZN4vllm25paged_attention_v2_kernelIttLi64ELi16ELi128ELNS_18Fp8KVCacheDataTypeE0ELb0ELi512EEEvPfS2_PT_PKS3_PKT0_S9_ifPKiSB_iPKfiiiSD_SD_iiiii:
	.zero		1184


//--------------------- .nv.shared._ZN4vllm25paged_attention_v2_kernelIttLi32ELi16ELi128ELNS_18Fp8KVCacheDataTypeE0ELb0ELi512EEEvPfS2_PT_PKS3_PKT0_S9_ifPKiSB_iPKfiiiSD_SD_iiiii --------------------------
	.section	.nv.shared._ZN4vllm25paged_attention_v2_kernelIttLi32ELi16ELi128ELNS_18Fp8KVCacheDataTypeE0ELb0ELi512EEEvPfS2_PT_PKS3_PKT0_S9_ifPKiSB_iPKfiiiSD_SD_iiiii,"aw",@nobits
	.sectionflags	@""
	.align	16
.nv.shared._ZN4vllm25paged_attention_v2_kernelIttLi32ELi16ELi128ELNS_18Fp8KVCacheDataTypeE0ELb0ELi512EEEvPfS2_PT_PKS3_PKT0_S9_ifPKiSB_iPKfiiiSD_SD_iiiii:
	.zero		1120


//--------------------- .nv.shared._ZN4vllm25paged_attention_v2_kernelIttLi256ELi16ELi128ELNS_18Fp8KVCacheDataTypeE0ELb1ELi512EEEvPfS2_PT_PKS3_PKT0_S9_ifPKiSB_iPKfiiiSD_SD_iiiii --------------------------
	.section	.nv.shared._ZN4vllm25paged_attention_v2_kernelIttLi256ELi16ELi128ELNS_18Fp8KVCacheDataTypeE0ELb1ELi512EEEvPfS2_PT_PKS3_PKT0_S9_ifPKiSB_iPKfiiiSD_SD_iiiii,"aw",@nobits
	.sectionflags	@""
	.align	16
.nv.shared._ZN4vllm25paged_attention_v2_kernelIttLi256ELi16ELi128ELNS_18Fp8KVCacheDataTypeE0ELb1ELi512EEEvPfS2_PT_PKS3_PKT0_S9_ifPKiSB_iPKfiiiSD_SD_iiiii:
	.zero		1568


//--------------------- .nv.shared._ZN4vllm25paged_attention_v2_kernelIttLi192ELi16ELi128ELNS_18Fp8KVCacheDataTypeE0ELb1ELi512EEEvPfS2_PT_PKS3_PKT0_S9_ifPKiSB_iPKfiiiSD_SD_iiiii --------------------------
	.section	.nv.shared._ZN4vllm25paged_attention_v2_kernelIttLi192ELi16ELi128ELNS_18Fp8KVCacheDataTypeE0ELb1ELi512EEEvPfS2_PT_PKS3_PKT0_S9_ifPKiSB_iPKfiiiSD_SD_iiiii,"aw",@nobits
	.sectionflags	@""
	.align	16
.nv.shared._ZN4vllm25paged_attention_v2_kernelIttLi192ELi16ELi128ELNS_18Fp8KVCacheDataTypeE0ELb1ELi512EEEvPfS2_PT_PKS3_PKT0_S9_ifPKiSB_iPKfiiiSD_SD_iiiii:
	.zero		1440


//--------------------- .nv.shared._ZN4vllm25paged_attention_v2_kernelIttLi128ELi16ELi128ELNS_18Fp8KVCacheDataTypeE0ELb1ELi512EEEvPfS2_PT_PKS3_PKT0_S9_ifPKiSB_iPKfiiiSD_SD_iiiii --------------------------
	.section	.nv.shared._ZN4vllm25paged_attention_v2_kernelIttLi128ELi16ELi128ELNS_18Fp8KVCacheDataTypeE0ELb1ELi512EEEvPfS2_PT_PKS3_PKT0_S9_ifPKiSB_iPKfiiiSD_SD_iiiii,"aw",@nobits
	.sectionflags	@""
	.align	16
.nv.shared._ZN4vllm25paged_attention_v2_kernelIttLi128ELi16ELi128ELNS_18Fp8KVCacheDataTypeE0ELb1ELi512EEEvPfS2_PT_PKS3_PKT0_S9_ifPKiSB_iPKfiiiSD_SD_iiiii:
	.zero		1312


//--------------------- .nv.shared._ZN4vllm25paged_attention_v2_kernelIttLi120ELi16ELi128ELNS_18Fp8KVCacheDataTypeE0ELb1ELi512EEEvPfS2_PT_PKS3_PKT0_S9_ifPKiSB_iPKfiiiSD_SD_iiiii --------------------------
	.section	.nv.shared._ZN4vllm25paged_attention_v2_kernelIttLi120ELi16ELi128ELNS_18Fp8KVCacheDataTypeE0ELb1ELi512EEEvPfS2_PT_PKS3_PKT0_S9_ifPKiSB_iPKfiiiSD_SD_iiiii,"aw",@nobits
	.sectionflags	@""
	.align	16
.nv.shared._ZN4vllm25paged_attention_v2_kernelIttLi120ELi16ELi128ELNS_18Fp8KVCacheDataTypeE0ELb1ELi512EEEvPfS2_PT_PKS3_PKT0_S9_ifPKiSB_iPKfiiiSD_SD_iiiii:
	.zero		1296


//--------------------- .nv.shared._ZN4vllm25paged_attention_v2_kernelIttLi112ELi16ELi128ELNS_18Fp8KVCacheDataTypeE0ELb1ELi512EEEvPfS2_PT_PKS3_PKT0_S9_ifPKiSB_iPKfiiiSD_SD_iiiii --------------------------
	.section	.nv.shared._ZN4vllm25paged_attention_v2_kernelIttLi112ELi16ELi128ELNS_18Fp8KVCacheDataTypeE0ELb1ELi512EEEvPfS2_PT_PKS3_PKT0_S9_ifPKiSB_iPKfiiiSD_SD_iiiii,"aw",@nobits
	.sectionflags	@""
	.align	16
.nv.shared._ZN4vllm25paged_attention_v2_kernelIttLi112ELi16ELi128ELNS_18Fp8KVCacheDataTypeE0ELb1ELi512EEEvPfS2_PT_PKS3_PKT0_S9_ifPKiSB_iPKfiiiSD_SD_iiiii:
	.zero		1280


//--------------------- .nv.shared._ZN4vllm25paged_attention_v2_kernelIttLi96ELi16ELi128ELNS_18Fp8KVCacheDataTypeE0ELb1ELi512EEEvPfS2_PT_PKS3_PKT0_S9_ifPKiSB_iPKfiiiSD_SD_iiiii --------------------------
	.section	.nv.shared._ZN4vllm25paged_attention_v2_kernelIttLi96ELi16ELi128ELNS_18Fp8KVCacheDataTypeE0ELb1ELi512EEEvPfS2_PT_PKS3_PKT0_S9_ifPKiSB_iPKfiiiSD_SD_iiiii,"aw",@nobits
	.sectionflags	@""
	.align	16
.nv.shared._ZN4vllm25paged_attention_v2_kernelIttLi96ELi16ELi128ELNS_18Fp8KVCacheDataTypeE0ELb1ELi512EEEvPfS2_PT_PKS3_PKT0_S9_ifPKiSB_iPKfiiiSD_SD_iiiii:
	.zero		1248


//--------------------- .nv.shared._ZN4vllm25paged_attention_v2_kernelIttLi80ELi16ELi128ELNS_18Fp8KVCacheDataTypeE0ELb1ELi512EEEvPfS2_PT_PKS3_PKT0_S9_ifPKiSB_iPKfiiiSD_SD_iiiii --------------------------
	.section	.nv.shared._ZN4vllm25paged_attention_v2_kernelIttLi80ELi16ELi128ELNS_18Fp8KVCacheDataTypeE0ELb1ELi512EEEvPfS2_PT_PKS3_PKT0_S9_ifPKiSB_iPKfiiiSD_SD_iiiii,"aw",@nobits
	.sectionflags	@""
	.align	16
.nv.shared._ZN4vllm25paged_attention_v2_kernelIttLi80ELi16ELi128ELNS_18Fp8KVCacheDataTypeE0ELb1ELi512EEEvPfS2_PT_PKS3_PKT0_S9_ifPKiSB_iPKfiiiSD_SD_iiiii:
	.zero		1216


//--------------------- .nv.shared._ZN4vllm25paged_attention_v2_kernelIttLi64ELi16ELi128ELNS_18Fp8KVCacheDataTypeE0ELb1ELi512EEEvPfS2_PT_PKS3_PKT0_S9_ifPKiSB_iPKfiiiSD_SD_iiiii --------------------------
	.section	.nv.shared._ZN4vllm25paged_attention_v2_kernelIttLi64ELi16ELi128ELNS_18Fp8KVCacheDataTypeE0ELb1ELi512EEEvPfS2_PT_PKS3_PKT0_S9_ifPKiSB_iPKfiiiSD_SD_iiiii,"aw",@nobits
	.sectionflags	@""
	.align	16
.nv.shared._ZN4vllm25paged_attention_v2_kernelIttLi64ELi16ELi128ELNS_18Fp8KVCacheDataTypeE0ELb1ELi512EEEvPfS2_PT_PKS3_PKT0_S9_ifPKiSB_iPKfiiiSD_SD_iiiii:
	.zero		1184


//--------------------- .nv.shared._ZN4vllm25paged_attention_v2_kernelIttLi32ELi16ELi128ELNS_18Fp8KVCacheDataTypeE0ELb1ELi512EEEvPfS2_PT_PKS3_PKT0_S9_ifPKiSB_iPKfiiiSD_SD_iiiii --------------------------
	.section	.nv.shared._ZN4vllm25paged_attention_v2_kernelIttLi32ELi16ELi128ELNS_18Fp8KVCacheDataTypeE0ELb1ELi512EEEvPfS2_PT_PKS3_PKT0_S9_ifPKiSB_iPKfiiiSD_SD_iiiii,"aw",@nobits
	.sectionflags	@""
	.align	16
.nv.shared._ZN4vllm25paged_attention_v2_kernelIttLi32ELi16ELi128ELNS_18Fp8KVCacheDataTypeE0ELb1ELi512EEEvPfS2_PT_PKS3_PKT0_S9_ifPKiSB_iPKfiiiSD_SD_iiiii:
	.zero		1120


//--------------------- .nv.shared._ZN4vllm25paged_attention_v2_kernelIttLi256ELi8ELi128ELNS_18Fp8KVCacheDataTypeE0ELb0ELi512EEEvPfS2_PT_PKS3_PKT0_S9_ifPKiSB_iPKfiiiSD_SD_iiiii --------------------------
	.section	.nv.shared._ZN4vllm25paged_attention_v2_kernelIttLi256ELi8ELi128ELNS_18Fp8KVCacheDataTypeE0ELb0ELi512EEEvPfS2_PT_PKS3_PKT0_S9_ifPKiSB_iPKfiiiSD_SD_iiiii,"aw",@nobits
	.sectionflags	@""
	.align	16
.nv.shared._ZN4vllm25paged_attention_v2_kernelIttLi256ELi8ELi128ELNS_18Fp8KVCacheDataTypeE0ELb0ELi512EEEvPfS2_PT_PKS3_PKT0_S9_ifPKiSB_iPKfiiiSD_SD_iiiii:
	.zero		1568


//--------------------- .nv.shared._ZN4vllm25paged_attention_v2_kernelIttLi192ELi8ELi128ELNS_18Fp8KVCacheDataTypeE0ELb0ELi512EEEvPfS2_PT_PKS3_PKT0_S9_ifPKiSB_iPKfiiiSD_SD_iiiii --------------------------
	.section	.nv.shared._ZN4vllm25paged_attention_v2_kernelIttLi192ELi8ELi128ELNS_18Fp8KVCacheDataTypeE0ELb0ELi512EEEvPfS2_PT_PKS3_PKT0_S9_ifPKiSB_iPKfiiiSD_SD_iiiii,"aw",@nobits
	.sectionflags	@""
	.align	16
.nv.shared._ZN4vllm25paged_attention_v2_kernelIttLi192ELi8ELi128ELNS_18Fp8KVCacheDataTypeE0ELb0ELi512EEEvPfS2_PT_PKS3_PKT0_S9_ifPKiSB_iPKfiiiSD_SD_iiiii:
	.zero		1440


//--------------------- .nv.shared._ZN4vllm25paged_attention_v2_kernelIttLi128ELi8ELi128ELNS_18Fp8KVCacheDataTypeE0ELb0ELi512EEEvPfS2_PT_PKS3_PKT0_S9_ifPKiSB_iPKfiiiSD_SD_iiiii --------------------------
	.section	.nv.shared._ZN4vllm25paged_attention_v2_kernelIttLi128ELi8ELi128ELNS_18Fp8KVCacheDataTypeE0ELb0ELi512EEEvPfS2_PT_PKS3_PKT0_S9_ifPKiSB_iPKfiiiSD_SD_iiiii,"aw",@nobits
	.sectionflags	@""
	.align	16
.nv.shared._ZN4vllm25paged_attention_v2_kernelIttLi128ELi8ELi128ELNS_18Fp8KVCacheDataTypeE0ELb0ELi512EEEvPfS2_PT_PKS3_PKT0_S9_ifPKiSB_iPKfiiiSD_SD_iiiii:
	.zero		1312


//--------------------- .nv.shared._ZN4vllm25paged_attention_v2_kernelIttLi120ELi8ELi128ELNS_18Fp8KVCacheDataTypeE0ELb0ELi512EEEvPfS2_PT_PKS3_PKT0_S9_ifPKiSB_iPKfiiiSD_SD_iiiii --------------------------
	.section	.nv.shared._ZN4vllm25paged_attention_v2_kernelIttLi120ELi8ELi128ELNS_18Fp8KVCacheDataTypeE0ELb0ELi512EEEvPfS2_PT_PKS3_PKT0_S9_ifPKiSB_iPKfiiiSD_SD_iiiii,"aw",@nobits
	.sectionflags	@""
	.align	16
.nv.shared._ZN4vllm25paged_attention_v2_kernelIttLi120ELi8ELi128ELNS_18Fp8KVCacheDataTypeE0ELb0ELi512EEEvPfS2_PT_PKS3_PKT0_S9_ifPKiSB_iPKfiiiSD_SD_iiiii:
	.zero		1296


//--------------------- .nv.shared._ZN4vllm25paged_attention_v2_kernelIttLi112ELi8ELi128ELNS_18Fp8KVCacheDataTypeE0ELb0ELi512EEEvPfS2_PT_PKS3_PKT0_S9_ifPKiSB_iPKfiiiSD_SD_iiiii --------------------------
	.section	.nv.shared._ZN4vllm25paged_attention_v2_kernelIttLi112ELi8ELi128ELNS_18Fp8KVCacheDataTypeE0ELb0ELi512EEEvPfS2_PT_PKS3_PKT0_S9_ifPKiSB_iPKfiiiSD_SD_iiiii,"aw",@nobits
	.sectionflags	@""
	.align	16
.nv.shared._ZN4vllm25paged_attention_v2_kernelIttLi112ELi8ELi128ELNS_18Fp8KVCacheDataTypeE0ELb0ELi512EEEvPfS2_PT_PKS3_PKT0_S9_ifPKiSB_iPKfiiiSD_SD_iiiii:
	.zero		1280


//--------------------- .nv.shared._ZN4vllm25paged_attention_v2_kernelIttLi96ELi8ELi128ELNS_18Fp8KVCacheDataTypeE0ELb0ELi512EEEvPfS2_PT_PKS3_PKT0_S9_ifPKiSB_iPKfiiiSD_SD_iiiii --------------------------
	.section	.nv.shared._ZN4vllm25paged_attention_v2_kernelIttLi96ELi8ELi128ELNS_18Fp8KVCacheDataTypeE0ELb0ELi512EEEvPfS2_PT_PKS3_PKT0_S9_ifPKiSB_iPKfiiiSD_SD_iiiii,"aw",@nobits
	.sectionflags	@""
	.align	16
.nv.shared._ZN4vllm25paged_attention_v2_kernelIttLi96ELi8ELi128ELNS_18Fp8KVCacheDataTypeE0ELb0ELi512EEEvPfS2_PT_PKS3_PKT0_S9_ifPKiSB_iPKfiiiSD_SD_iiiii:
	.zero		1248


//--------------------- .nv.shared._ZN4vllm25paged_attention_v2_kernelIttLi80ELi8ELi128ELNS_18Fp8KVCacheDataTypeE0ELb0ELi512EEEvPfS2_PT_PKS3_PKT0_S9_ifPKiSB_iPKfiiiSD_SD_iiiii --------------------------
	.section	.nv.shared._ZN4vllm25paged_attention_v2_kernelIttLi80ELi8ELi128ELNS_18Fp8KVCacheDataTypeE0ELb0ELi512EEEvPfS2_PT_PKS3_PKT0_S9_ifPKiSB_iPKfiiiSD_SD_iiiii,"aw",@nobits
	.sectionflags	@""
	.align	16
.nv.shared._ZN4vllm25paged_attention_v2_kernelIttLi80ELi8ELi128ELNS_18Fp8KVCacheDataTypeE0ELb0ELi512EEEvPfS2_PT_PKS3_PKT0_S9_ifPKiSB_iPKfiiiSD_SD_iiiii:
	.zero		1216


//--------------------- .nv.shared._ZN4vllm25paged_attention_v2_kernelIttLi64ELi8ELi128ELNS_18Fp8KVCacheDataTypeE0ELb0ELi512EEEvPfS2_PT_PKS3_PKT0_S9_ifPKiSB_iPKfiiiSD_SD_iiiii --------------------------
	.section	.nv.shared._ZN4vllm25paged_attention_v2_kernelIttLi64ELi8ELi128ELNS_18Fp8KVCacheDataTypeE0ELb0ELi512EEEvPfS2_PT_PKS3_PKT0_S9_ifPKiSB_iPKfiiiSD_SD_iiiii,"aw",@nobits
	.sectionflags	@""
	.align	16
.nv.shared._ZN4vllm25paged_attention_v2_kernelIttLi64ELi8ELi128ELNS_18Fp8KVCacheDataTypeE0ELb0ELi512EEEvPfS2_PT_PKS3_PKT0_S9_ifPKiSB_iPKfiiiSD_SD_iiiii:
	.zero		1184


//--------------------- .nv.shared._ZN4vllm25paged_attention_v2_kernelIttLi32ELi8ELi128ELNS_18Fp8KVCacheDataTypeE0ELb0ELi512EEEvPfS2_PT_PKS3_PKT0_S9_ifPKiSB_iPKfiiiSD_SD_iiiii --------------------------
	.section	.nv.shared._ZN4vllm25paged_attention_v2_kernelIttLi32ELi8ELi128ELNS_18Fp8KVCacheDataTypeE0ELb0ELi512EEEvPfS2_PT_PKS3_PKT0_S9_ifPKiSB_iPKfiiiSD_SD_iiiii,"aw",@nobits
	.sectionflags	@""
	.align	16
.nv.shared._ZN4vllm25paged_attention_v2_kernelIttLi32ELi8ELi128ELNS_18Fp8KVCacheDataTypeE0ELb0ELi512EEEvPfS2_PT_PKS3_PKT0_S9_ifPKiSB_iPKfiiiSD_SD_iiiii:
	.zero		1120


//--------------------- .nv.shared._ZN4vllm32paged_attention_v2_reduce_kernelItLi256ELi128ELi512EEEvPT_PKfS4_PKS1_PKii --------------------------
	.section	.nv.shared._ZN4vllm32paged_attention_v2_reduce_kernelItLi256ELi128ELi512EEEvPT_PKfS4_PKS1_PKii,"aw",@nobits
	.sectionflags	@""
	.align	16
.nv.shared._ZN4vllm32paged_attention_v2_reduce_kernelItLi256ELi128ELi512EEEvPT_PKfS4_PKS1_PKii:
	.zero		1056


//--------------------- .nv.shared._ZN4vllm25paged_attention_v2_kernelIttLi256ELi8ELi128ELNS_18Fp8KVCacheDataTypeE0ELb1ELi512EEEvPfS2_PT_PKS3_PKT0_S9_ifPKiSB_iPKfiiiSD_SD_iiiii --------------------------
	.section	.nv.shared._ZN4vllm25paged_attention_v2_kernelIttLi256ELi8ELi128ELNS_18Fp8KVCacheDataTypeE0ELb1ELi512EEEvPfS2_PT_PKS3_PKT0_S9_ifPKiSB_iPKfiiiSD_SD_iiiii,"aw",@nobits
	.sectionflags	@""
	.align	16
.nv.shared._ZN4vllm25paged_attention_v2_kernelIttLi256ELi8ELi128ELNS_18Fp8KVCacheDataTypeE0ELb1ELi512EEEvPfS2_PT_PKS3_PKT0_S9_ifPKiSB_iPKfiiiSD_SD_iiiii:
	.zero		1568


//--------------------- .nv.shared._ZN4vllm32paged_attention_v2_reduce_kernelItLi192ELi128ELi512EEEvPT_PKfS4_PKS1_PKii --------------------------
	.section	.nv.shared._ZN4vllm32paged_attention_v2_reduce_kernelItLi192ELi128ELi512EEEvPT_PKfS4_PKS1_PKii,"aw",@nobits
	.sectionflags	@""
	.align	16
.nv.shared._ZN4vllm32paged_attention_v2_reduce_kernelItLi192ELi128ELi512EEEvPT_PKfS4_PKS1_PKii:
	.zero		1056


//--------------------- .nv.shared._ZN4vllm25paged_attention_v2_kernelIttLi192ELi8ELi128ELNS_18Fp8KVCacheDataTypeE0ELb1ELi512EEEvPfS2_PT_PKS3_PKT0_S9_ifPKiSB_iPKfiiiSD_SD_iiiii --------------------------
	.section	.nv.shared._ZN4vllm25paged_attention_v2_kernelIttLi192ELi8ELi128ELNS_18Fp8KVCacheDataTypeE0ELb1ELi512EEEvPfS2_PT_PKS3_PKT0_S9_ifPKiSB_iPKfiiiSD_SD_iiiii,"aw",@nobits
	.sectionflags	@""
	.align	16
.nv.shared._ZN4vllm25paged_attention_v2_kernelIttLi192ELi8ELi128ELNS_18Fp8KVCacheDataTypeE0ELb1ELi512EEEvPfS2_PT_PKS3_PKT0_S9_ifPKiSB_iPKfiiiSD_SD_iiiii:
	.zero		1440


//--------------------- .nv.shared._ZN4vllm32paged_attention_v2_reduce_kernelItLi128ELi128ELi512EEEvPT_PKfS4_PKS1_PKii --------------------------
	.section	.nv.shared._ZN4vllm32paged_attention_v2_reduce_kernelItLi128ELi128ELi512EEEvPT_PKfS4_PKS1_PKii,"aw",@nobits
	.sectionflags	@""
	.align	16
.nv.shared._ZN4vllm32paged_attention_v2_reduce_kernelItLi128ELi128ELi512EEEvPT_PKfS4_PKS1_PKii:
	.zero		1056


//--------------------- .nv.shared._ZN4vllm25paged_attention_v2_kernelIttLi128ELi8ELi128ELNS_18Fp8KVCacheDataTypeE0ELb1ELi512EEEvPfS2_PT_PKS3_PKT0_S9_ifPKiSB_iPKfiiiSD_SD_iiiii --------------------------
	.section	.nv.shared._ZN4vllm25paged_attention_v2_kernelIttLi128ELi8ELi128ELNS_18Fp8KVCacheDataTypeE0ELb1ELi512EEEvPfS2_PT_PKS3_PKT0_S9_ifPKiSB_iPKfiiiSD_SD_iiiii,"aw",@nobits
	.sectionflags	@""
	.align	16
.nv.shared._ZN4vllm25paged_attention_v2_kernelIttLi128ELi8ELi128ELNS_18Fp8KVCacheDataTypeE0ELb1ELi512EEEvPfS2_PT_PKS3_PKT0_S9_ifPKiSB_iPKfiiiSD_SD_iiiii:
	.zero		1312


//--------------------- .nv.shared._ZN4vllm32paged_attention_v2_reduce_kernelItLi120ELi128ELi512EEEvPT_PKfS4_PKS1_PKii --------------------------
	.section	.nv.shared._ZN4vllm32paged_attention_v2_reduce_kernelItLi120ELi128ELi512EEEvPT_PKfS4_PKS1_PKii,"aw",@nobits
	.sectionflags	@""
	.align	16
.nv.shared._ZN4vllm32paged_attention_v2_reduce_kernelItLi120ELi128ELi512EEEvPT_PKfS4_PKS1_PKii:
	.zero		1056


//--------------------- .nv.shared._ZN4vllm25paged_attention_v2_kernelIttLi120ELi8ELi128ELNS_18Fp8KVCacheDataTypeE0ELb1ELi512EEEvPfS2_PT_PKS3_PKT0_S9_ifPKiSB_iPKfiiiSD_SD_iiiii --------------------------
	.section	.nv.shared._ZN4vllm25paged_attention_v2_kernelIttLi120ELi8ELi128ELNS_18Fp8KVCacheDataTypeE0ELb1ELi512EEEvPfS2_PT_PKS3_PKT0_S9_ifPKiSB_iPKfiiiSD_SD_iiiii,"aw",@nobits
	.sectionflags	@""
	.align	16
.nv.shared._ZN4vllm25paged_attention_v2_kernelIttLi120ELi8ELi128ELNS_18Fp8KVCacheDataTypeE0ELb1ELi512EEEvPfS2_PT_PKS3_PKT0_S9_ifPKiSB_iPKfiiiSD_SD_iiiii:
	.zero		1296


//--------------------- .nv.shared._ZN4vllm32paged_attention_v2_reduce_kernelItLi112ELi128ELi512EEEvPT_PKfS4_PKS1_PKii --------------------------
	.section	.nv.shared._ZN4vllm32paged_attention_v2_reduce_kernelItLi112ELi128ELi512EEEvPT_PKfS4_PKS1_PKii,"aw",@nobits
	.sectionflags	@""
	.align	16
.nv.shared._ZN4vllm32paged_attention_v2_reduce_kernelItLi112ELi128ELi512EEEvPT_PKfS4_PKS1_PKii:
	.zero		1056


//--------------------- .nv.shared._ZN4vllm25paged_attention_v2_kernelIttLi112ELi8ELi128ELNS_18Fp8KVCacheDataTypeE0ELb1ELi512EEEvPfS2_PT_PKS3_PKT0_S9_ifPKiSB_iPKfiiiSD_SD_iiiii --------------------------
	.section	.nv.shared._ZN4vllm25paged_attention_v2_kernelIttLi112ELi8ELi128ELNS_18Fp8KVCacheDataTypeE0ELb1ELi512EEEvPfS2_PT_PKS3_PKT0_S9_ifPKiSB_iPKfiiiSD_SD_iiiii,"aw",@nobits
	.sectionflags	@""
	.align	16
.nv.shared._ZN4vllm25paged_attention_v2_kernelIttLi112ELi8ELi128ELNS_18Fp8KVCacheDataTypeE0ELb1ELi512EEEvPfS2_PT_PKS3_PKT0_S9_ifPKiSB_iPKfiiiSD_SD_iiiii:
	.zero		1280


//--------------------- .nv.shared._ZN4vllm32paged_attention_v2_reduce_kernelItLi96ELi128ELi512EEEvPT_PKfS4_PKS1_PKii --------------------------
	.section	.nv.shared._ZN4vllm32paged_attention_v2_reduce_kernelItLi96ELi128ELi512EEEvPT_PKfS4_PKS1_PKii,"aw",@nobits
	.sectionflags	@""
	.align	16
.nv.shared._ZN4vllm32paged_attention_v2_reduce_kernelItLi96ELi128ELi512EEEvPT_PKfS4_PKS1_PKii:
	.zero		1056


//--------------------- .nv.shared._ZN4vllm25paged_attention_v2_kernelIttLi96ELi8ELi128ELNS_18Fp8KVCacheDataTypeE0ELb1ELi512EEEvPfS2_PT_PKS3_PKT0_S9_ifPKiSB_iPKfiiiSD_SD_iiiii --------------------------
	.section	.nv.shared._ZN4vllm25paged_attention_v2_kernelIttLi96ELi8ELi128ELNS_18Fp8KVCacheDataTypeE0ELb1ELi512EEEvPfS2_PT_PKS3_PKT0_S9_ifPKiSB_iPKfiiiSD_SD_iiiii,"aw",@nobits
	.sectionflags	@""
	.align	16
.nv.shared._ZN4vllm25paged_attention_v2_kernelIttLi96ELi8ELi128ELNS_18Fp8KVCacheDataTypeE0ELb1ELi512EEEvPfS2_PT_PKS3_PKT0_S9_ifPKiSB_iPKfiiiSD_SD_iiiii:
	.zero		1248


//--------------------- .nv.shared._ZN4vllm32paged_attention_v2_reduce_kernelItLi80ELi128ELi512EEEvPT_PKfS4_PKS1_PKii --------------------------
	.section	.nv.shared._ZN4vllm32paged_attention_v2_reduce_kernelItLi80ELi128ELi512EEEvPT_PKfS4_PKS1_PKii,"aw",@nobits
	.sectionflags	@""
	.align	16
.nv.shared._ZN4vllm32paged_attention_v2_reduce_kernelItLi80ELi128ELi512EEEvPT_PKfS4_PKS1_PKii:
	.zero		1056


//--------------------- .nv.shared._ZN4vllm25paged_attention_v2_kernelIttLi80ELi8ELi128ELNS_18Fp8KVCacheDataTypeE0ELb1ELi512EEEvPfS2_PT_PKS3_PKT0_S9_ifPKiSB_iPKfiiiSD_SD_iiiii --------------------------
	.section	.nv.shared._ZN4vllm25paged_attention_v2_kernelIttLi80ELi8ELi128ELNS_18Fp8KVCacheDataTypeE0ELb1ELi512EEEvPfS2_PT_PKS3_PKT0_S9_ifPKiSB_iPKfiiiSD_SD_iiiii,"aw",@nobits
	.sectionflags	@""
	.align	16
.nv.shared._ZN4vllm25paged_attention_v2_kernelIttLi80ELi8ELi128ELNS_18Fp8KVCacheDataTypeE0ELb1ELi512EEEvPfS2_PT_PKS3_PKT0_S9_ifPKiSB_iPKfiiiSD_SD_iiiii:
	.zero		1216


//--------------------- .nv.shared._ZN4vllm32paged_attention_v2_reduce_kernelItLi64ELi128ELi512EEEvPT_PKfS4_PKS1_PKii --------------------------
	.section	.nv.shared._ZN4vllm32paged_attention_v2_reduce_kernelItLi64ELi128ELi512EEEvPT_PKfS4_PKS1_PKii,"aw",@nobits
	.sectionflags	@""
	.align	16
.nv.shared._ZN4vllm32paged_attention_v2_reduce_kernelItLi64ELi128ELi512EEEvPT_PKfS4_PKS1_PKii:
	.zero		1056


//--------------------- .nv.shared._ZN4vllm25paged_attention_v2_kernelIttLi64ELi8ELi128ELNS_18Fp8KVCacheDataTypeE0ELb1ELi512EEEvPfS2_PT_PKS3_PKT0_S9_ifPKiSB_iPKfiiiSD_SD_iiiii --------------------------
	.section	.nv.shared._ZN4vllm25paged_attention_v2_kernelIttLi64ELi8ELi128ELNS_18Fp8KVCacheDataTypeE0ELb1ELi512EEEvPfS2_PT_PKS3_PKT0_S9_ifPKiSB_iPKfiiiSD_SD_iiiii,"aw",@nobits
	.sectionflags	@""
	.align	16
.nv.shared._ZN4vllm25paged_attention_v2_kernelIttLi64ELi8ELi128ELNS_18Fp8KVCacheDataTypeE0ELb1ELi512EEEvPfS2_PT_PKS3_PKT0_S9_ifPKiSB_iPKfiiiSD_SD_iiiii:
	.zero		1184


//--------------------- .nv.shared._ZN4vllm32paged_attention_v2_reduce_kernelItLi32ELi128ELi512EEEvPT_PKfS4_PKS1_PKii --------------------------
	.section	.nv.shared._ZN4vllm32paged_attention_v2_reduce_kernelItLi32ELi128ELi512EEEvPT_PKfS4_PKS1_PKii,"aw",@nobits
	.sectionflags	@""
	.align	16
.nv.shared._ZN4vllm32paged_attention_v2_reduce_kernelItLi32ELi128ELi512EEEvPT_PKfS4_PKS1_PKii:
	.zero		1056


//--------------------- .nv.shared._ZN4vllm25paged_attention_v2_kernelIttLi32ELi8ELi128ELNS_18Fp8KVCacheDataTypeE0ELb1ELi512EEEvPfS2_PT_PKS3_PKT0_S9_ifPKiSB_iPKfiiiSD_SD_iiiii --------------------------
	.section	.nv.shared._ZN4vllm25paged_attention_v2_kernelIttLi32ELi8ELi128ELNS_18Fp8KVCacheDataTypeE0ELb1ELi512EEEvPfS2_PT_PKS3_PKT0_S9_ifPKiSB_iPKfiiiSD_SD_iiiii,"aw",@nobits
	.sectionflags	@""
	.align	16
.nv.shared._ZN4vllm25paged_attention_v2_kernelIttLi32ELi8ELi128ELNS_18Fp8KVCacheDataTypeE0ELb1ELi512EEEvPfS2_PT_PKS3_PKT0_S9_ifPKiSB_iPKfiiiSD_SD_iiiii:
	.zero		1120


//--------------------- .nv.shared._ZN4vllm25paged_attention_v2_kernelIffLi256ELi32ELi128ELNS_18Fp8KVCacheDataTypeE0ELb0ELi512EEEvPfS2_PT_PKS3_PKT0_S9_ifPKiSB_iPKfiiiSD_SD_iiiii --------------------------
	.section	.nv.shared._ZN4vllm25paged_attention_v2_kernelIffLi256ELi32ELi128ELNS_18Fp8KVCacheDataTypeE0ELb0ELi512EEEvPfS2_PT_PKS3_PKT0_S9_ifPKiSB_iPKfiiiSD_SD_iiiii,"aw",@nobits
	.sectionflags	@""
	.align	16
.nv.shared._ZN4vllm25paged_attention_v2_kernelIffLi256ELi32ELi128ELNS_18Fp8KVCacheDataTypeE0ELb0ELi512EEEvPfS2_PT_PKS3_PKT0_S9_ifPKiSB_iPKfiiiSD_SD_iiiii:
	.zero		2080


//--------------------- .nv.shared._ZN4vllm25paged_attention_v2_kernelIffLi192ELi32ELi128ELNS_18Fp8KVCacheDataTypeE0ELb0ELi512EEEvPfS2_PT_PKS3_PKT0_S9_ifPKiSB_iPKfiiiSD_SD_iiiii --------------------------
	.section	.nv.shared._ZN4vllm25paged_attention_v2_kernelIffLi192ELi32ELi128ELNS_18Fp8KVCacheDataTypeE0ELb0ELi512EEEvPfS2_PT_PKS3_PKT0_S9_ifPKiSB_iPKfiiiSD_SD_iiiii,"aw",@nobits
	.sectionflags	@""
	.align	16
.nv.shared._ZN4vllm25paged_attention_v2_kernelIffLi192ELi32ELi128ELNS_18Fp8KVCacheDataTypeE0ELb0ELi512EEEvPfS2_PT_PKS3_PKT0_S9_ifPKiSB_iPKfiiiSD_SD_iiiii:
	.zero		1824


//--------------------- .nv.shared._ZN4vllm25paged_attention_v2_kernelIffLi128ELi32ELi128ELNS_18Fp8KVCacheDataTypeE0ELb0ELi512EEEvPfS2_PT_PKS3_PKT0_S9_ifPKiSB_iPKfiiiSD_SD_iiiii --------------------------
	.section	.nv.shared._ZN4vllm25paged_attention_v2_kernelIffLi128ELi32ELi128ELNS_18Fp8KVCacheDataTypeE0ELb0ELi512EEEvPfS2_PT_PKS3_PKT0_S9_ifPKiSB_iPKfiiiSD_SD_iiiii,"aw",@nobits
	.sectionflags	@""
	.align	16
.nv.shared._ZN4vllm25paged_attention_v2_kernelIffLi128ELi32ELi128ELNS_18Fp8KVCacheDataTypeE0ELb0ELi512EEEvPfS2_PT_PKS3_PKT0_S9_ifPKiSB_iPKfiiiSD_SD_iiiii:
	.zero		1568


//--------------------- .nv.shared._ZN4vllm25paged_attention_v2_kernelIffLi120ELi32ELi128ELNS_18Fp8KVCacheDataTypeE0ELb0ELi512EEEvPfS2_PT_PKS3_PKT0_S9_ifPKiSB_iPKfiiiSD_SD_iiiii --------------------------
	.section	.nv.shared._ZN4vllm25paged_attention_v2_kernelIffLi120ELi32ELi128ELNS_18Fp8KVCacheDataTypeE0ELb0ELi512EEEvPfS2_PT_PKS3_PKT0_S9_ifPKiSB_iPKfiiiSD_SD_iiiii,"aw",@nobits
	.sectionflags	@""
	.align	16
.nv.shared._ZN4vllm25paged_attention_v2_kernelIffLi120ELi32ELi128ELNS_18Fp8KVCacheDataTypeE0ELb0ELi512EEEvPfS2_PT_PKS3_PKT0_S9_ifPKiSB_iPKfiiiSD_SD_iiiii:
	.zero		1536


//--------------------- .nv.shared._ZN4vllm25paged_attention_v2_kernelIffLi112ELi32ELi128ELNS_18Fp8KVCacheDataTypeE0ELb0ELi512EEEvPfS2_PT_PKS3_PKT0_S9_ifPKiSB_iPKfiiiSD_SD_iiiii --------------------------
	.section	.nv.shared._ZN4vllm25paged_attention_v2_kernelIffLi112ELi32ELi128ELNS_18Fp8KVCacheDataTypeE0ELb0ELi512EEEvPfS2_PT_PKS3_PKT0_S9_ifPKiSB_iPKfiiiSD_SD_iiiii,"aw",@nobits
	.sectionflags	@""
	.align	16
.nv.shared._ZN4vllm25paged_attention_v2_kernelIffLi112ELi32ELi128ELNS_18Fp8KVCacheDataTypeE0ELb0ELi512EEEvPfS2_PT_PKS3_PKT0_S9_ifPKiSB_iPKfiiiSD_SD_iiiii:
	.zero		1504


//--------------------- .nv.shared._ZN4vllm25paged_attention_v2_kernelIffLi96ELi32ELi128ELNS_18Fp8KVCacheDataTypeE0ELb0ELi512EEEvPfS2_PT_PKS3_PKT0_S9_ifPKiSB_iPKfiiiSD_SD_iiiii --------------------------
	.section	.nv.shared._ZN4vllm25paged_attention_v2_kernelIffLi96ELi32ELi128ELNS_18Fp8KVCacheDataTypeE0ELb0ELi512EEEvPfS2_PT_PKS3_PKT0_S9_ifPKiSB_iPKfiiiSD_SD_iiiii,"aw",@nobits
	.sectionflags	@""
	.align	16
.nv.shared._ZN4vllm25paged_attention_v2_kernelIffLi96ELi32ELi128ELNS_18Fp8KVCacheDataTypeE0ELb0ELi512EEEvPfS2_PT_PKS3_PKT0_S9_ifPKiSB_iPKfiiiSD_SD_iiiii:
	.zero		1440


//--------------------- .nv.shared._ZN4vllm25paged_attention_v2_kernelIffLi80ELi32ELi128ELNS_18Fp8KVCacheDataTypeE0ELb0ELi512EEEvPfS2_PT_PKS3_PKT0_S9_ifPKiSB_iPKfiiiSD_SD_iiiii --------------------------
	.section	.nv.shared._ZN4vllm25paged_attention_v2_kernelIffLi80ELi32ELi128ELNS_18Fp8KVCacheDataTypeE0ELb0ELi512EEEvPfS2_PT_PKS3_PKT0_S9_ifPKiSB_iPKfiiiSD_SD_iiiii,"aw",@nobits
	.sectionflags	@""
	.align	16
.nv.shared._ZN4vllm25paged_attention_v2_kernelIffLi80ELi32ELi128ELNS_18Fp8KVCacheDataTypeE0ELb0ELi512EEEvPfS2_PT_PKS3_PKT0_S9_ifPKiSB_iPKfiiiSD_SD_iiiii:
	.zero		1376


//--------------------- .nv.shared._ZN4vllm25paged_attention_v2_kernelIffLi64ELi32ELi128ELNS_18Fp8KVCacheDataTypeE0ELb0ELi512EEEvPfS2_PT_PKS3_PKT0_S9_ifPKiSB_iPKfiiiSD_SD_iiiii --------------------------
	.section	.nv.shared._ZN4vllm25paged_attention_v2_kernelIffLi64ELi32ELi128ELNS_18Fp8KVCacheDataTypeE0ELb0ELi512EEEvPfS2_PT_PKS3_PKT0_S9_ifPKiSB_iPKfiiiSD_SD_iiiii,"aw",@nobits
	.sectionflags	@""
	.align	16
.nv.shared._ZN4vllm25paged_attention_v2_kernelIffLi64ELi32ELi128ELNS_18Fp8KVCacheDataTypeE0ELb0ELi512EEEvPfS2_PT_PKS3_PKT0_S9_ifPKiSB_iPKfiiiSD_SD_iiiii:
	.zero		1312


//--------------------- .nv.shared._ZN4vllm25paged_attention_v2_kernelIffLi32ELi32ELi128ELNS_18Fp8KVCacheDataTypeE0ELb0ELi512EEEvPfS2_PT_PKS3_PKT0_S9_ifPKiSB_iPKfiiiSD_SD_iiiii --------------------------
	.section	.nv.shared._ZN4vllm25paged_attention_v2_kernelIffLi32ELi32ELi128ELNS_18Fp8KVCacheDataTypeE0ELb0ELi512EEEvPfS2_PT_PKS3_PKT0_S9_ifPKiSB_iPKfiiiSD_SD_iiiii,"aw",@nobits
	.sectionflags	@""
	.align	16
.nv.shared._ZN4vllm25paged_attention_v2_kernelIffLi32ELi32ELi128ELNS_18Fp8KVCacheDataTypeE0ELb0ELi512EEEvPfS2_PT_PKS3_PKT0_S9_ifPKiSB_iPKfiiiSD_SD_iiiii:
	.zero		1184


//--------------------- .nv.shared._ZN4vllm25paged_attention_v2_kernelIffLi256ELi32ELi128ELNS_18Fp8KVCacheDataTypeE0ELb1ELi512EEEvPfS2_PT_PKS3_PKT0_S9_ifPKiSB_iPKfiiiSD_SD_iiiii --------------------------
	.section	.nv.shared._ZN4vllm25paged_attention_v2_kernelIffLi256ELi32ELi128ELNS_18Fp8KVCacheDataTypeE0ELb1ELi512EEEvPfS2_PT_PKS3_PKT0_S9_ifPKiSB_iPKfiiiSD_SD_iiiii,"aw",@nobits
	.sectionflags	@""
	.align	16
.nv.shared._ZN4vllm25paged_attention_v2_kernelIffLi256ELi32ELi128ELNS_18Fp8KVCacheDataTypeE0ELb1ELi512EEEvPfS2_PT_PKS3_PKT0_S9_ifPKiSB_iPKfiiiSD_SD_iiiii:
	.zero		2080


//--------------------- .nv.shared._ZN4vllm25paged_attention_v2_kernelIffLi192ELi32ELi128ELNS_18Fp8KVCacheDataTypeE0ELb1ELi512EEEvPfS2_PT_PKS3_PKT0_S9_ifPKiSB_iPKfiiiSD_SD_iiiii --------------------------
	.section	.nv.shared._ZN4vllm25paged_attention_v2_kernelIffLi192ELi32ELi128ELNS_18Fp8KVCacheDataTypeE0ELb1ELi512EEEvPfS2_PT_PKS3_PKT0_S9_ifPKiSB_iPKfiiiSD_SD_iiiii,"aw",@nobits
	.sectionflags	@""
	.align	16
.nv.shared._ZN4vllm25paged_attention_v2_kernelIffLi192ELi32ELi128ELNS_18Fp8KVCacheDataTypeE0ELb1ELi512EEEvPfS2_PT_PKS3_PKT0_S9_ifPKiSB_iPKfiiiSD_SD_iiiii:
	.zero		1824


//--------------------- .nv.shared._ZN4vllm25paged_attention_v2_kernelIffLi128ELi32ELi128ELNS_18Fp8KVCacheDataTypeE0ELb1ELi512EEEvPfS2_PT_PKS3_PKT0_S9_ifPKiSB_iPKfiiiSD_SD_iiiii --------------------------
	.section	.nv.shared._ZN4vllm25paged_attention_v2_kernelIffLi128ELi32ELi128ELNS_18Fp8KVCacheDataTypeE0ELb1ELi512EEEvPfS2_PT_PKS3_PKT0_S9_ifPKiSB_iPKfiiiSD_SD_iiiii,"aw",@nobits
	.sectionflags	@""
	.align	16
.nv.shared._ZN4vllm25paged_attention_v2_kernelIffLi128ELi32ELi128ELNS_18Fp8KVCacheDataTypeE0ELb1ELi512EEEvPfS2_PT_PKS3_PKT0_S9_ifPKiSB_iPKfiiiSD_SD_iiiii:
	.zero		1568


//--------------------- .nv.shared._ZN4vllm25paged_attention_v2_kernelIffLi120ELi32ELi128ELNS_18Fp8KVCacheDataTypeE0ELb1ELi512EEEvPfS2_PT_PKS3_PKT0_S9_ifPKiSB_iPKfiiiSD_SD_iiiii --------------------------
	.section	.nv.shared._ZN4vllm25paged_attention_v2_kernelIffLi120ELi32ELi128ELNS_18Fp8KVCacheDataTypeE0ELb1ELi512EEEvPfS2_PT_PKS3_PKT0_S9_ifPKiSB_iPKfiiiSD_SD_iiiii,"aw",@nobits
	.sectionflags	@""
	.align	16
.nv.shared._ZN4vllm25paged_attention_v2_kernelIffLi120ELi32ELi128ELNS_18Fp8KVCacheDataTypeE0ELb1ELi512EEEvPfS2_PT_PKS3_PKT0_S9_ifPKiSB_iPKfiiiSD_SD_iiiii:
	.zero		1536


//--------------------- .nv.shared._ZN4vllm25paged_attention_v2_kernelIffLi112ELi32ELi128ELNS_18Fp8KVCacheDataTypeE0ELb1ELi512EEEvPfS2_PT_PKS3_PKT0_S9_ifPKiSB_iPKfiiiSD_SD_iiiii --------------------------
	.section	.nv.shared._ZN4vllm25paged_attention_v2_kernelIffLi112ELi32ELi128ELNS_18Fp8KVCacheDataTypeE0ELb1ELi512EEEvPfS2_PT_PKS3_PKT0_S9_ifPKiSB_iPKfiiiSD_SD_iiiii,"aw",@nobits
	.sectionflags	@""
	.align	16
.nv.shared._ZN4vllm25paged_attention_v2_kernelIffLi112ELi32ELi128ELNS_18Fp8KVCacheDataTypeE0ELb1ELi512EEEvPfS2_PT_PKS3_PKT0_S9_ifPKiSB_iPKfiiiSD_SD_iiiii:
	.zero		1504


//--------------------- .nv.shared._ZN4vllm25paged_attention_v2_kernelIffLi96ELi32ELi128ELNS_18Fp8KVCacheDataTypeE0ELb1ELi512EEEvPfS2_PT_PKS3_PKT0_S9_ifPKiSB_iPKfiiiSD_SD_iiiii --------------------------
	.section	.nv.shared._ZN4vllm25paged_attention_v2_kernelIffLi96ELi32ELi128ELNS_18Fp8KVCacheDataTypeE0ELb1ELi512EEEvPfS2_PT_PKS3_PKT0_S9_ifPKiSB_iPKfiiiSD_SD_iiiii,"aw",@nobits
	.sectionflags	@""
	.align	16
.nv.shared._ZN4vllm25paged_attention_v2_kernelIffLi96ELi32ELi128ELNS_18Fp8KVCacheDataTypeE0ELb1ELi512EEEvPfS2_PT_PKS3_PKT0_S9_ifPKiSB_iPKfiiiSD_SD_iiiii:
	.zero		1440


//--------------------- .nv.shared._ZN4vllm25paged_attention_v2_kernelIffLi80ELi32ELi128ELNS_18Fp8KVCacheDataTypeE0ELb1ELi512EEEvPfS2_PT_PKS3_PKT0_S9_ifPKiSB_iPKfiiiSD_SD_iiiii --------------------------
	.section	.nv.shared._ZN4vllm25paged_attention_v2_kernelIffLi80ELi32ELi128ELNS_18Fp8KVCacheDataTypeE0ELb1ELi512EEEvPfS2_PT_PKS3_PKT0_S9_ifPKiSB_iPKfiiiSD_SD_iiiii,"aw",@nobits
	.sectionflags	@""
	.align	16
.nv.shared._ZN4vllm25paged_attention_v2_kernelIffLi80ELi32ELi128ELNS_18Fp8KVCacheDataTypeE0ELb1ELi512EEEvPfS2_PT_PKS3_PKT0_S9_ifPKiSB_iPKfiiiSD_SD_iiiii:
	.zero		1376


//--------------------- .nv.shared._ZN4vllm25paged_attention_v2_kernelIffLi64ELi32ELi128ELNS_18Fp8KVCacheDataTypeE0ELb1ELi512EEEvPfS2_PT_PKS3_PKT0_S9_ifPKiSB_iPKfiiiSD_SD_iiiii --------------------------
	.section	.nv.shared._ZN4vllm25paged_attention_v2_kernelIffLi64ELi32ELi128ELNS_18Fp8KVCacheDataTypeE0ELb1ELi512EEEvPfS2_PT_PKS3_PKT0_S9_ifPKiSB_iPKfiiiSD_SD_iiiii,"aw",@nobits
	.sectionflags	@""
	.align	16
.nv.shared._ZN4vllm25paged_attention_v2_kernelIffLi64ELi32ELi128ELNS_18Fp8KVCacheDataTypeE0ELb1ELi512EEEvPfS2_PT_PKS3_PKT0_S9_ifPKiSB_iPKfiiiSD_SD_iiiii:
	.zero		1312


//--------------------- .nv.shared._ZN4vllm25paged_attention_v2_kernelIffLi32ELi32ELi128ELNS_18Fp8KVCacheDataTypeE0ELb1ELi512EEEvPfS2_PT_PKS3_PKT0_S9_ifPKiSB_iPKfiiiSD_SD_iiiii --------------------------
	.section	.nv.shared._ZN4vllm25paged_attention_v2_kernelIffLi32ELi32ELi128ELNS_18Fp8KVCacheDataTypeE0ELb1ELi512EEEvPfS2_PT_PKS3_PKT0_S9_ifPKiSB_iPKfiiiSD_SD_iiiii,"aw",@nobits
	.sectionflags	@""
	.align	16
.nv.shared._ZN4vllm25paged_attention_v2_kernelIffLi32ELi32ELi128ELNS_18Fp8KVCacheDataTypeE0ELb1ELi512EEEvPfS2_PT_PKS3_PKT0_S9_ifPKiSB_iPKfiiiSD_SD_iiiii:
	.zero		1184


//--------------------- .nv.shared._ZN4vllm25paged_attention_v2_kernelIffLi256ELi16ELi128ELNS_18Fp8KVCacheDataTypeE0ELb0ELi512EEEvPfS2_PT_PKS3_PKT0_S9_ifPKiSB_iPKfiiiSD_SD_iiiii --------------------------
	.section	.nv.shared._ZN4vllm25paged_attention_v2_kernelIffLi256ELi16ELi128ELNS_18Fp8KVCacheDataTypeE0ELb0ELi512EEEvPfS2_PT_PKS3_PKT0_S9_ifPKiSB_iPKfiiiSD_SD_iiiii,"aw",@nobits
	.sectionflags	@""
	.align	16
.nv.shared._ZN4vllm25paged_attention_v2_kernelIffLi256ELi16ELi128ELNS_18Fp8KVCacheDataTypeE0ELb0ELi512EEEvPfS2_PT_PKS3_PKT0_S9_ifPKiSB_iPKfiiiSD_SD_iiiii:
	.zero		2080


//--------------------- .nv.shared._ZN4vllm25paged_attention_v2_kernelIffLi192ELi16ELi128ELNS_18Fp8KVCacheDataTypeE0ELb0ELi512EEEvPfS2_PT_PKS3_PKT0_S9_ifPKiSB_iPKfiiiSD_SD_iiiii --------------------------
	.section	.nv.shared._ZN4vllm25paged_attention_v2_kernelIffLi192ELi16ELi128ELNS_18Fp8KVCacheDataTypeE0ELb0ELi512EEEvPfS2_PT_PKS3_PKT0_S9_ifPKiSB_iPKfiiiSD_SD_iiiii,"aw",@nobits
	.sectionflags	@""
	.align	16
.nv.shared._ZN4vllm25paged_attention_v2_kernelIffLi192ELi16ELi128ELNS_18Fp8KVCacheDataTypeE0ELb0ELi512EEEvPfS2_PT_PKS3_PKT0_S9_ifPKiSB_iPKfiiiSD_SD_iiiii:
	.zero		1824


//--------------------- .nv.shared._ZN4vllm25paged_attention_v2_kernelIffLi128ELi16ELi128ELNS_18Fp8KVCacheDataTypeE0ELb0ELi512EEEvPfS2_PT_PKS3_PKT0_S9_ifPKiSB_iPKfiiiSD_SD_iiiii --------------------------
	.section	.nv.shared._ZN4vllm25paged_attention_v2_kernelIffLi128ELi16ELi128ELNS_18Fp8KVCacheDataTypeE0ELb0ELi512EEEvPfS2_PT_PKS3_PKT0_S9_ifPKiSB_iPKfiiiSD_SD_iiiii,"aw",@nobits
	.sectionflags	@""
	.align	16
.nv.shared._ZN4vllm25paged_attention_v2_kernelIffLi128ELi16ELi128ELNS_18Fp8KVCacheDataTypeE0ELb0ELi512EEEvPfS2_PT_PKS3_PKT0_S9_ifPKiSB_iPKfiiiSD_SD_iiiii:
	.zero		1568


//--------------------- .nv.shared._ZN4vllm25paged_attention_v2_kernelIffLi120ELi16ELi128ELNS_18Fp8KVCacheDataTypeE0ELb0ELi512EEEvPfS2_PT_PKS3_PKT0_S9_ifPKiSB_iPKfiiiSD_SD_iiiii --------------------------
	.section	.nv.shared._ZN4vllm25paged_attention_v2_kernelIffLi120ELi16ELi128ELNS_18Fp8KVCacheDataTypeE0ELb0ELi512EEEvPfS2_PT_PKS3_PKT0_S9_ifPKiSB_iPKfiiiSD_SD_iiiii,"aw",@nobits
	.sectionflags	@""
	.align	16
.nv.shared._ZN4vllm25paged_attention_v2_kernelIffLi120ELi16ELi128ELNS_18Fp8KVCacheDataTypeE0ELb0ELi512EEEvPfS2_PT_PKS3_PKT0_S9_ifPKiSB_iPKfiiiSD_SD_iiiii:
	.zero		1536


//--------------------- .nv.shared._ZN4vllm25paged_attention_v2_kernelIffLi112ELi16ELi128ELNS_18Fp8KVCacheDataTypeE0ELb0ELi512EEEvPfS2_PT_PKS3_PKT0_S9_ifPKiSB_iPKfiiiSD_SD_iiiii --------------------------
	.section	.nv.shared._ZN4vllm25paged_attention_v2_kernelIffLi112ELi16ELi128ELNS_18Fp8KVCacheDataTypeE0ELb0ELi512EEEvPfS2_PT_PKS3_PKT0_S9_ifPKiSB_iPKfiiiSD_SD_iiiii,"aw",@nobits
	.sectionflags	@""
	.align	16
.nv.shared._ZN4vllm25paged_attention_v2_kernelIffLi112ELi16ELi128ELNS_18Fp8KVCacheDataTypeE0ELb0ELi512EEEvPfS2_PT_PKS3_PKT0_S9_ifPKiSB_iPKfiiiSD_SD_iiiii:
	.zero		1504


//--------------------- .nv.shared._ZN4vllm25paged_attention_v2_kernelIffLi96ELi16ELi128ELNS_18Fp8KVCacheDataTypeE0ELb0ELi512EEEvPfS2_PT_PKS3_PKT0_S9_ifPKiSB_iPKfiiiSD_SD_iiiii --------------------------
	.section	.nv.shared._ZN4vllm25paged_attention_v2_kernelIffLi96ELi16ELi128ELNS_18Fp8KVCacheDataTypeE0ELb0ELi512EEEvPfS2_PT_PKS3_PKT0_S9_ifPKiSB_iPKfiiiSD_SD_iiiii,"aw",@nobits
	.sectionflags	@""
	.align	16
.nv.shared._ZN4vllm25paged_attention_v2_kernelIffLi96ELi16ELi128ELNS_18Fp8KVCacheDataTypeE0ELb0ELi512EEEvPfS2_PT_PKS3_PKT0_S9_ifPKiSB_iPKfiiiSD_SD_iiiii:
	.zero		1440


//--------------------- .nv.shared._ZN4vllm25paged_attention_v2_kernelIffLi80ELi16ELi128ELNS_18Fp8KVCacheDataTypeE0ELb0ELi512EEEvPfS2_PT_PKS3_PKT0_S9_ifPKiSB_iPKfiiiSD_SD_iiiii --------------------------
	.section	.nv.shared._ZN4vllm25paged_attention_v2_kernelIffLi80ELi16ELi128ELNS_18Fp8KVCacheDataTypeE0ELb0ELi512EEEvPfS2_PT_PKS3_PKT0_S9_ifPKiSB_iPKfiiiSD_SD_iiiii,"aw",@nobits
	.sectionflags	@""
	.align	16
.nv.shared._ZN4vllm25paged_attention_v2_kernelIffLi80ELi16ELi128ELNS_18Fp8KVCacheDataTypeE0ELb0ELi512EEEvPfS2_PT_PKS3_PKT0_S9_ifPKiSB_iPKfiiiSD_SD_iiiii:
	.zero		1376


//--------------------- .nv.shared._ZN4vllm25paged_attention_v2_kernelIffLi64ELi16ELi128ELNS_18Fp8KVCacheDataTypeE0ELb0ELi512EEEvPfS2_PT_PKS3_PKT0_S9_ifPKiSB_iPKfiiiSD_SD_iiiii --------------------------
	.section	.nv.shared._ZN4vllm25paged_attention_v2_kernelIffLi64ELi16ELi128ELNS_18Fp8KVCacheDataTypeE0ELb0ELi512EEEvPfS2_PT_PKS3_PKT0_S9_ifPKiSB_iPKfiiiSD_SD_iiiii,"aw",@nobits
	.sectionflags	@""
	.align	16
.nv.shared._ZN4vllm25paged_attention_v2_kernelIffLi64ELi16ELi128ELNS_18Fp8KVCacheDataTypeE0ELb0ELi512EEEvPfS2_PT_PKS3_PKT0_S9_ifPKiSB_iPKfiiiSD_SD_iiiii:
	.zero		1312


//--------------------- .nv.shared._ZN4vllm25paged_attention_v2_kernelIffLi32ELi16ELi128ELNS_18Fp8KVCacheDataTypeE0ELb0ELi512EEEvPfS2_PT_PKS3_PKT0_S9_ifPKiSB_iPKfiiiSD_SD_iiiii --------------------------
	.section	.nv.shared._ZN4vllm25paged_attention_v2_kernelIffLi32ELi16ELi128ELNS_18Fp8KVCacheDataTypeE0ELb0ELi512EEEvPfS2_PT_PKS3_PKT0_S9_ifPKiSB_iPKfiiiSD_SD_iiiii,"aw",@nobits
	.sectionflags	@""
	.align	16
.nv.shared._ZN4vllm25paged_attention_v2_kernelIffLi32ELi16ELi128ELNS_18Fp8KVCacheDataTypeE0ELb0ELi512EEEvPfS2_PT_PKS3_PKT0_S9_ifPKiSB_iPKfiiiSD_SD_iiiii:
	.zero		1184


//--------------------- .nv.shared._ZN4vllm25paged_attention_v2_kernelIffLi256ELi16ELi128ELNS_18Fp8KVCacheDataTypeE0ELb1ELi512EEEvPfS2_PT_PKS3_PKT0_S9_ifPKiSB_iPKfiiiSD_SD_iiiii --------------------------
	.section	.nv.shared._ZN4vllm25paged_attention_v2_kernelIffLi256ELi16ELi128ELNS_18Fp8KVCacheDataTypeE0ELb1ELi512EEEvPfS2_PT_PKS3_PKT0_S9_ifPKiSB_iPKfiiiSD_SD_iiiii,"aw",@nobits
	.sectionflags	@""
	.align	16
.nv.shared._ZN4vllm25paged_attention_v2_kernelIffLi256ELi16ELi128ELNS_18Fp8KVCacheDataTypeE0ELb1ELi512EEEvPfS2_PT_PKS3_PKT0_S9_ifPKiSB_iPKfiiiSD_SD_iiiii:
	.zero		2080


//--------------------- .nv.shared._ZN4vllm25paged_attention_v2_kernelIffLi192ELi16ELi128ELNS_18Fp8KVCacheDataTypeE0ELb1ELi512EEEvPfS2_PT_PKS3_PKT0_S9_ifPKiSB_iPKfiiiSD_SD_iiiii --------------------------
	.section	.nv.shared._ZN4vllm25paged_attention_v2_kernelIffLi192ELi16ELi128ELNS_18Fp8KVCacheDataTypeE0ELb1ELi512EEEvPfS2_PT_PKS3_PKT0_S9_ifPKiSB_iPKfiiiSD_SD_iiiii,"aw",@nobits
	.sectionflags	@""
	.align	16
.nv.shared._ZN4vllm25paged_attention_v2_kernelIffLi192ELi16ELi128ELNS_18Fp8KVCacheDataTypeE0ELb1ELi512EEEvPfS2_PT_PKS3_PKT0_S9_ifPKiSB_iPKfiiiSD_SD_iiiii:
	.zero		1824


//--------------------- .nv.shared._ZN4vllm25paged_attention_v2_kernelIffLi128ELi16ELi128ELNS_18Fp8KVCacheDataTypeE0ELb1ELi512EEEvPfS2_PT_PKS3_PKT0_S9_ifPKiSB_iPKfiiiSD_SD_iiiii --------------------------
	.section	.nv.shared._ZN4vllm25paged_attention_v2_kernelIffLi128ELi16ELi128ELNS_18Fp8KVCacheDataTypeE0ELb1ELi512EEEvPfS2_PT_PKS3_PKT0_S9_ifPKiSB_iPKfiiiSD_SD_iiiii,"aw",@nobits
	.sectionflags	@""
	.align	16
.nv.shared._ZN4vllm25paged_attention_v2_kernelIffLi128ELi16ELi128ELNS_18Fp8KVCacheDataTypeE0ELb1ELi512EEEvPfS2_PT_PKS3_PKT0_S9_ifPKiSB_iPKfiiiSD_SD_iiiii:
	.zero		1568


//--------------------- .nv.shared._ZN4vllm25paged_attention_v2_kernelIffLi120ELi16ELi128ELNS_18Fp8KVCacheDataTypeE0ELb1ELi512EEEvPfS2_PT_PKS3_PKT0_S9_ifPKiSB_iPKfiiiSD_SD_iiiii --------------------------
	.section	.nv.shared._ZN4vllm25paged_attention_v2_kernelIffLi120ELi16ELi128ELNS_18Fp8KVCacheDataTypeE0ELb1ELi512EEEvPfS2_PT_PKS3_PKT0_S9_ifPKiSB_iPKfiiiSD_SD_iiiii,"aw",@nobits
	.sectionflags	@""
	.align	16
.nv.shared._ZN4vllm25paged_attention_v2_kernelIffLi120ELi16ELi128ELNS_18Fp8KVCacheDataTypeE0ELb1ELi512EEEvPfS2_PT_PKS3_PKT0_S9_ifPKiSB_iPKfiiiSD_SD_iiiii:
	.zero		1536


//--------------------- .nv.shared._ZN4vllm25paged_attention_v2_kernelIffLi112ELi16ELi128ELNS_18Fp8KVCacheDataTypeE0ELb1ELi512EEEvPfS2_PT_PKS3_PKT0_S9_ifPKiSB_iPKfiiiSD_SD_iiiii --------------------------
	.section	.nv.shared._ZN4vllm25paged_attention_v2_kernelIffLi112ELi16ELi128ELNS_18Fp8KVCacheDataTypeE0ELb1ELi512EEEvPfS2_PT_PKS3_PKT0_S9_ifPKiSB_iPKfiiiSD_SD_iiiii,"aw",@nobits
	.sectionflags	@""
	.align	16
.nv.shared._ZN4vllm25paged_attention_v2_kernelIffLi112ELi16ELi128ELNS_18Fp8KVCacheDataTypeE0ELb1ELi512EEEvPfS2_PT_PKS3_PKT0_S9_ifPKiSB_iPKfiiiSD_SD_iiiii:
	.zero		1504


//--------------------- .nv.shared._ZN4vllm25paged_attention_v2_kernelIffLi96ELi16ELi128ELNS_18Fp8KVCacheDataTypeE0ELb1ELi512EEEvPfS2_PT_PKS3_PKT0_S9_ifPKiSB_iPKfiiiSD_SD_iiiii --------------------------
	.section	.nv.shared._ZN4vllm25paged_attention_v2_kernelIffLi96ELi16ELi128ELNS_18Fp8KVCacheDataTypeE0ELb1ELi512EEEvPfS2_PT_PKS3_PKT0_S9_ifPKiSB_iPKfiiiSD_SD_iiiii,"aw",@nobits
	.sectionflags	@""
	.align	16
.nv.shared._ZN4vllm25paged_attention_v2_kernelIffLi96ELi16ELi128ELNS_18Fp8KVCacheDataTypeE0ELb1ELi512EEEvPfS2_PT_PKS3_PKT0_S9_ifPKiSB_iPKfiiiSD_SD_iiiii:
	.zero		1440


//--------------------- .nv.shared._ZN4vllm25paged_attention_v2_kernelIffLi80ELi16ELi128ELNS_18Fp8KVCacheDataTypeE0ELb1ELi512EEEvPfS2_PT_PKS3_PKT0_S9_ifPKiSB_iPKfiiiSD_SD_iiiii --------------------------
	.section	.nv.shared._ZN4vllm25paged_attention_v2_kernelIffLi80ELi16ELi128ELNS_18Fp8KVCacheDataTypeE0ELb1ELi512EEEvPfS2_PT_PKS3_PKT0_S9_ifPKiSB_iPKfiiiSD_SD_iiiii,"aw",@nobits
	.sectionflags	@""
	.align	16
.nv.shared._ZN4vllm25paged_attention_v2_kernelIffLi80ELi16ELi128ELNS_18Fp8KVCacheDataTypeE0ELb1ELi512EEEvPfS2_PT_PKS3_PKT0_S9_ifPKiSB_iPKfiiiSD_SD_iiiii:
	.zero		1376


//--------------------- .nv.shared._ZN4vllm25paged_attention_v2_kernelIffLi64ELi16ELi128ELNS_18Fp8KVCacheDataTypeE0ELb1ELi512EEEvPfS2_PT_PKS3_PKT0_S9_ifPKiSB_iPKfiiiSD_SD_iiiii --------------------------
	.section	.nv.shared._ZN4vllm25paged_attention_v2_kernelIffLi64ELi16ELi128ELNS_18Fp8KVCacheDataTypeE0ELb1ELi512EEEvPfS2_PT_PKS3_PKT0_S9_ifPKiSB_iPKfiiiSD_SD_iiiii,"aw",@nobits
	.sectionflags	@""
	.align	16
.nv.shared._ZN4vllm25paged_attention_v2_kernelIffLi64ELi16ELi128ELNS_18Fp8KVCacheDataTypeE0ELb1ELi512EEEvPfS2_PT_PKS3_PKT0_S9_ifPKiSB_iPKfiiiSD_SD_iiiii:
	.zero		1312


//--------------------- .nv.shared._ZN4vllm25paged_attention_v2_kernelIffLi32ELi16ELi128ELNS_18Fp8KVCacheDataTypeE0ELb1ELi512EEEvPfS2_PT_PKS3_PKT0_S9_ifPKiSB_iPKfiiiSD_SD_iiiii --------------------------
	.section	.nv.shared._ZN4vllm25paged_attention_v2_kernelIffLi32ELi16ELi128ELNS_18Fp8KVCacheDataTypeE0ELb1ELi512EEEvPfS2_PT_PKS3_PKT0_S9_ifPKiSB_iPKfiiiSD_SD_iiiii,"aw",@nobits
	.sectionflags	@""
	.align	16
.nv.shared._ZN4vllm25paged_attention_v2_kernelIffLi32ELi16ELi128ELNS_18Fp8KVCacheDataTypeE0ELb1ELi512EEEvPfS2_PT_PKS3_PKT0_S9_ifPKiSB_iPKfiiiSD_SD_iiiii:
	.zero		1184


//--------------------- .nv.shared._ZN4vllm25paged_attention_v2_kernelIffLi256ELi8ELi128ELNS_18Fp8KVCacheDataTypeE0ELb0ELi512EEEvPfS2_PT_PKS3_PKT0_S9_ifPKiSB_iPKfiiiSD_SD_iiiii --------------------------
	.section	.nv.shared._ZN4vllm25paged_attention_v2_kernelIffLi256ELi8ELi128ELNS_18Fp8KVCacheDataTypeE0ELb0ELi512EEEvPfS2_PT_PKS3_PKT0_S9_ifPKiSB_iPKfiiiSD_SD_iiiii,"aw",@nobits
	.sectionflags	@""
	.align	16
.nv.shared._ZN4vllm25paged_attention_v2_kernelIffLi256ELi8ELi128ELNS_18Fp8KVCacheDataTypeE0ELb0ELi512EEEvPfS2_PT_PKS3_PKT0_S9_ifPKiSB_iPKfiiiSD_SD_iiiii:
	.zero		2080


//--------------------- .nv.shared._ZN4vllm25paged_attention_v2_kernelIffLi192ELi8ELi128ELNS_18Fp8KVCacheDataTypeE0ELb0ELi512EEEvPfS2_PT_PKS3_PKT0_S9_ifPKiSB_iPKfiiiSD_SD_iiiii --------------------------
	.section	.nv.shared._ZN4vllm25paged_attention_v2_kernelIffLi192ELi8ELi128ELNS_18Fp8KVCacheDataTypeE0ELb0ELi512EEEvPfS2_PT_PKS3_PKT0_S9_ifPKiSB_iPKfiiiSD_SD_iiiii,"aw",@nobits
	.sectionflags	@""
	.align	16
.nv.shared._ZN4vllm25paged_attention_v2_kernelIffLi192ELi8ELi128ELNS_18Fp8KVCacheDataTypeE0ELb0ELi512EEEvPfS2_PT_PKS3_PKT0_S9_ifPKiSB_iPKfiiiSD_SD_iiiii:
	.zero		1824


//--------------------- .nv.shared._ZN4vllm25paged_attention_v2_kernelIffLi128ELi8ELi128ELNS_18Fp8KVCacheDataTypeE0ELb0ELi512EEEvPfS2_PT_PKS3_PKT0_S9_ifPKiSB_iPKfiiiSD_SD_iiiii --------------------------
	.section	.nv.shared._ZN4vllm25paged_attention_v2_kernelIffLi128ELi8ELi128ELNS_18Fp8KVCacheDataTypeE0ELb0ELi512EEEvPfS2_PT_PKS3_PKT0_S9_ifPKiSB_iPKfiiiSD_SD_iiiii,"aw",@nobits
	.sectionflags	@""
	.align	16
.nv.shared._ZN4vllm25paged_attention_v2_kernelIffLi128ELi8ELi128ELNS_18Fp8KVCacheDataTypeE0ELb0ELi512EEEvPfS2_PT_PKS3_PKT0_S9_ifPKiSB_iPKfiiiSD_SD_iiiii:
	.zero		1568


//--------------------- .nv.shared._ZN4vllm25paged_attention_v2_kernelIffLi120ELi8ELi128ELNS_18Fp8KVCacheDataTypeE0ELb0ELi512EEEvPfS2_PT_PKS3_PKT0_S9_ifPKiSB_iPKfiiiSD_SD_iiiii --------------------------
	.section	.nv.shared._ZN4vllm25paged_attention_v2_kernelIffLi120ELi8ELi128ELNS_18Fp8KVCacheDataTypeE0ELb0ELi512EEEvPfS2_PT_PKS3_PKT0_S9_ifPKiSB_iPKfiiiSD_SD_iiiii,"aw",@nobits
	.sectionflags	@""
	.align	16
.nv.shared._ZN4vllm25paged_attention_v2_kernelIffLi120ELi8ELi128ELNS_18Fp8KVCacheDataTypeE0ELb0ELi512EEEvPfS2_PT_PKS3_PKT0_S9_ifPKiSB_iPKfiiiSD_SD_iiiii:
	.zero		1536


//--------------------- .nv.shared._ZN4vllm25paged_attention_v2_kernelIffLi112ELi8ELi128ELNS_18Fp8KVCacheDataTypeE0ELb0ELi512EEEvPfS2_PT_PKS3_PKT0_S9_ifPKiSB_iPKfiiiSD_SD_iiiii --------------------------
	.section	.nv.shared._ZN4vllm25paged_attention_v2_kernelIffLi112ELi8ELi128ELNS_18Fp8KVCacheDataTypeE0ELb0ELi512EEEvPfS2_PT_PKS3_PKT0_S9_ifPKiSB_iPKfiiiSD_SD_iiiii,"aw",@nobits
	.sectionflags	@""
	.align	16
.nv.shared._ZN4vllm25paged_attention_v2_kernelIffLi112ELi8ELi128ELNS_18Fp8KVCacheDataTypeE0ELb0ELi512EEEvPfS2_PT_PKS3_PKT0_S9_ifPKiSB_iPKfiiiSD_SD_iiiii:
	.zero		1504


//--------------------- .nv.shared._ZN4vllm25paged_attention_v2_kernelIffLi96ELi8ELi128ELNS_18Fp8KVCacheDataTypeE0ELb0ELi512EEEvPfS2_PT_PKS3_PKT0_S9_ifPKiSB_iPKfiiiSD_SD_iiiii --------------------------
	.section	.nv.shared._ZN4vllm25paged_attention_v2_kernelIffLi96ELi8ELi128ELNS_18Fp8KVCacheDataTypeE0ELb0ELi512EEEvPfS2_PT_PKS3_PKT0_S9_ifPKiSB_iPKfiiiSD_SD_iiiii,"aw",@nobits
	.sectionflags	@""
	.align	16
.nv.shared._ZN4vllm25paged_attention_v2_kernelIffLi96ELi8ELi128ELNS_18Fp8KVCacheDataTypeE0ELb0ELi512EEEvPfS2_PT_PKS3_PKT0_S9_ifPKiSB_iPKfiiiSD_SD_iiiii:
	.zero		1440


//--------------------- .nv.shared._ZN4vllm25paged_attention_v2_kernelIffLi80ELi8ELi128ELNS_18Fp8KVCacheDataTypeE0ELb0ELi512EEEvPfS2_PT_PKS3_PKT0_S9_ifPKiSB_iPKfiiiSD_SD_iiiii --------------------------
	.section	.nv.shared._ZN4vllm25paged_attention_v2_kernelIffLi80ELi8ELi128ELNS_18Fp8KVCacheDataTypeE0ELb0ELi512EEEvPfS2_PT_PKS3_PKT0_S9_ifPKiSB_iPKfiiiSD_SD_iiiii,"aw",@nobits
	.sectionflags	@""
	.align	16
.nv.shared._ZN4vllm25paged_attention_v2_kernelIffLi80ELi8ELi128ELNS_18Fp8KVCacheDataTypeE0ELb0ELi512EEEvPfS2_PT_PKS3_PKT0_S9_ifPKiSB_iPKfiiiSD_SD_iiiii:
	.zero		1376


//--------------------- .nv.shared._ZN4vllm25paged_attention_v2_kernelIffLi64ELi8ELi128ELNS_18Fp8KVCacheDataTypeE0ELb0ELi512EEEvPfS2_PT_PKS3_PKT0_S9_ifPKiSB_iPKfiiiSD_SD_iiiii --------------------------
	.section	.nv.shared._ZN4vllm25paged_attention_v2_kernelIffLi64ELi8ELi128ELNS_18Fp8KVCacheDataTypeE0ELb0ELi512EEEvPfS2_PT_PKS3_PKT0_S9_ifPKiSB_iPKfiiiSD_SD_iiiii,"aw",@nobits
	.sectionflags	@""
	.align	16
.nv.shared._ZN4vllm25paged_attention_v2_kernelIffLi64ELi8ELi128ELNS_18Fp8KVCacheDataTypeE0ELb0ELi512EEEvPfS2_PT_PKS3_PKT0_S9_ifPKiSB_iPKfiiiSD_SD_iiiii:
	.zero		1312


//--------------------- .nv.shared._ZN4vllm25paged_attention_v2_kernelIffLi32ELi8ELi128ELNS_18Fp8KVCacheDataTypeE0ELb0ELi512EEEvPfS2_PT_PKS3_PKT0_S9_ifPKiSB_iPKfiiiSD_SD_iiiii --------------------------
	.section	.nv.shared._ZN4vllm25paged_attention_v2_kernelIffLi32ELi8ELi128ELNS_18Fp8KVCacheDataTypeE0ELb0ELi512EEEvPfS2_PT_PKS3_PKT0_S9_ifPKiSB_iPKfiiiSD_SD_iiiii,"aw",@nobits
	.sectionflags	@""
	.align	16
.nv.shared._ZN4vllm25paged_attention_v2_kernelIffLi32ELi8ELi128ELNS_18Fp8KVCacheDataTypeE0ELb0ELi512EEEvPfS2_PT_PKS3_PKT0_S9_ifPKiSB_iPKfiiiSD_SD_iiiii:
	.zero		1184


//--------------------- .nv.shared._ZN4vllm32paged_attention_v2_reduce_kernelIfLi256ELi128ELi512EEEvPT_PKfS4_PKS1_PKii --------------------------
	.section	.nv.shared._ZN4vllm32paged_attention_v2_reduce_kernelIfLi256ELi128ELi512EEEvPT_PKfS4_PKS1_PKii,"aw",@nobits
	.sectionflags	@""
	.align	16
.nv.shared._ZN4vllm32paged_attention_v2_reduce_kernelIfLi256ELi128ELi512EEEvPT_PKfS4_PKS1_PKii:
	.zero		1056


//--------------------- .nv.shared._ZN4vllm25paged_attention_v2_kernelIffLi256ELi8ELi128ELNS_18Fp8KVCacheDataTypeE0ELb1ELi512EEEvPfS2_PT_PKS3_PKT0_S9_ifPKiSB_iPKfiiiSD_SD_iiiii --------------------------
	.section	.nv.shared._ZN4vllm25paged_attention_v2_kernelIffLi256ELi8ELi128ELNS_18Fp8KVCacheDataTypeE0ELb1ELi512EEEvPfS2_PT_PKS3_PKT0_S9_ifPKiSB_iPKfiiiSD_SD_iiiii,"aw",@nobits
	.sectionflags	@""
	.align	16
.nv.shared._ZN4vllm25paged_attention_v2_kernelIffLi256ELi8ELi128ELNS_18Fp8KVCacheDataTypeE0ELb1ELi512EEEvPfS2_PT_PKS3_PKT0_S9_ifPKiSB_iPKfiiiSD_SD_iiiii:
	.zero		2080


//--------------------- .nv.shared._ZN4vllm32paged_attention_v2_reduce_kernelIfLi192ELi128ELi512EEEvPT_PKfS4_PKS1_PKii --------------------------
	.section	.nv.shared._ZN4vllm32paged_attention_v2_reduce_kernelIfLi192ELi128ELi512EEEvPT_PKfS4_PKS1_PKii,"aw",@nobits
	.sectionflags	@""
	.align	16
.nv.shared._ZN4vllm32paged_attention_v2_reduce_kernelIfLi192ELi128ELi512EEEvPT_PKfS4_PKS1_PKii:
	.zero		1056


//--------------------- .nv.shared._ZN4vllm25paged_attention_v2_kernelIffLi192ELi8ELi128ELNS_18Fp8KVCacheDataTypeE0ELb1ELi512EEEvPfS2_PT_PKS3_PKT0_S9_ifPKiSB_iPKfiiiSD_SD_iiiii --------------------------
	.section	.nv.shared._ZN4vllm25paged_attention_v2_kernelIffLi192ELi8ELi128ELNS_18Fp8KVCacheDataTypeE0ELb1ELi512EEEvPfS2_PT_PKS3_PKT0_S9_ifPKiSB_iPKfiiiSD_SD_iiiii,"aw",@nobits
	.sectionflags	@""
	.align	16
.nv.shared._ZN4vllm25paged_attention_v2_kernelIffLi192ELi8ELi128ELNS_18Fp8KVCacheDataTypeE0ELb1ELi512EEEvPfS2_PT_PKS3_PKT0_S9_ifPKiSB_iPKfiiiSD_SD_iiiii:
	.zero		1824


//--------------------- .nv.shared._ZN4vllm32paged_attention_v2_reduce_kernelIfLi128ELi128ELi512EEEvPT_PKfS4_PKS1_PKii --------------------------
	.section	.nv.shared._ZN4vllm32paged_attention_v2_reduce_kernelIfLi128ELi128ELi512EEEvPT_PKfS4_PKS1_PKii,"aw",@nobits
	.sectionflags	@""
	.align	16
.nv.shared._ZN4vllm32paged_attention_v2_reduce_kernelIfLi128ELi128ELi512EEEvPT_PKfS4_PKS1_PKii:
	.zero		1056


//--------------------- .nv.shared._ZN4vllm25paged_attention_v2_kernelIffLi128ELi8ELi128ELNS_18Fp8KVCacheDataTypeE0ELb1ELi512EEEvPfS2_PT_PKS3_PKT0_S9_ifPKiSB_iPKfiiiSD_SD_iiiii --------------------------
	.section	.nv.shared._ZN4vllm25paged_attention_v2_kernelIffLi128ELi8ELi128ELNS_18Fp8KVCacheDataTypeE0ELb1ELi512EEEvPfS2_PT_PKS3_PKT0_S9_ifPKiSB_iPKfiiiSD_SD_iiiii,"aw",@nobits
	.sectionflags	@""
	.align	16
.nv.shared._ZN4vllm25paged_attention_v2_kernelIffLi128ELi8ELi128ELNS_18Fp8KVCacheDataTypeE0ELb1ELi512EEEvPfS2_PT_PKS3_PKT0_S9_ifPKiSB_iPKfiiiSD_SD_iiiii:
	.zero		1568


//--------------------- .nv.shared._ZN4vllm32paged_attention_v2_reduce_kernelIfLi120ELi128ELi512EEEvPT_PKfS4_PKS1_PKii --------------------------
	.section	.nv.shared._ZN4vllm32paged_attention_v2_reduce_kernelIfLi120ELi128ELi512EEEvPT_PKfS4_PKS1_PKii,"aw",@nobits
	.sectionflags	@""
	.align	16
.nv.shared._ZN4vllm32paged_attention_v2_reduce_kernelIfLi120ELi128ELi512EEEvPT_PKfS4_PKS1_PKii:
	.zero		1056


//--------------------- .nv.shared._ZN4vllm25paged_attention_v2_kernelIffLi120ELi8ELi128ELNS_18Fp8KVCacheDataTypeE0ELb1ELi512EEEvPfS2_PT_PKS3_PKT0_S9_ifPKiSB_iPKfiiiSD_SD_iiiii --------------------------
	.section	.nv.shared._ZN4vllm25paged_attention_v2_kernelIffLi120ELi8ELi128ELNS_18Fp8KVCacheDataTypeE0ELb1ELi512EEEvPfS2_PT_PKS3_PKT0_S9_ifPKiSB_iPKfiiiSD_SD_iiiii,"aw",@nobits
	.sectionflags	@""
	.align	16
.nv.shared._ZN4vllm25paged_attention_v2_kernelIffLi120ELi8ELi128ELNS_18Fp8KVCacheDataTypeE0ELb1ELi512EEEvPfS2_PT_PKS3_PKT0_S9_ifPKiSB_iPKfiiiSD_SD_iiiii:
	.zero		1536


//--------------------- .nv.shared._ZN4vllm32paged_attention_v2_reduce_kernelIfLi112ELi128ELi512EEEvPT_PKfS4_PKS1_PKii --------------------------
	.section	.nv.shared._ZN4vllm32paged_attention_v2_reduce_kernelIfLi112ELi128ELi512EEEvPT_PKfS4_PKS1_PKii,"aw",@nobits
	.sectionflags	@""
	.align	16
.nv.shared._ZN4vllm32paged_attention_v2_reduce_kernelIfLi112ELi128ELi512EEEvPT_PKfS4_PKS1_PKii:
	.zero		1056


//--------------------- .nv.shared._ZN4vllm25paged_attention_v2_kernelIffLi112ELi8ELi128ELNS_18Fp8KVCacheDataTypeE0ELb1ELi512EEEvPfS2_PT_PKS3_PKT0_S9_ifPKiSB_iPKfiiiSD_SD_iiiii --------------------------
	.section	.nv.shared._ZN4vllm25paged_attention_v2_kernelIffLi112ELi8ELi128ELNS_18Fp8KVCacheDataTypeE0ELb1ELi512EEEvPfS2_PT_PKS3_PKT0_S9_ifPKiSB_iPKfiiiSD_SD_iiiii,"aw",@nobits
	.sectionflags	@""
	.align	16
.nv.shared._ZN4vllm25paged_attention_v2_kernelIffLi112ELi8ELi128ELNS_18Fp8KVCacheDataTypeE0ELb1ELi512EEEvPfS2_PT_PKS3_PKT0_S9_ifPKiSB_iPKfiiiSD_SD_iiiii:
	.zero		1504


//--------------------- .nv.shared._ZN4vllm32paged_attention_v2_reduce_kernelIfLi96ELi128ELi512EEEvPT_PKfS4_PKS1_PKii --------------------------
	.section	.nv.shared._ZN4vllm32paged_attention_v2_reduce_kernelIfLi96ELi128ELi512EEEvPT_PKfS4_PKS1_PKii,"aw",@nobits
	.sectionflags	@""
	.align	16
.nv.shared._ZN4vllm32paged_attention_v2_reduce_kernelIfLi96ELi128ELi512EEEvPT_PKfS4_PKS1_PKii:
	.zero		1056


//--------------------- .nv.shared._ZN4vllm25paged_attention_v2_kernelIffLi96ELi8ELi128ELNS_18Fp8KVCacheDataTypeE0ELb1ELi512EEEvPfS2_PT_PKS3_PKT0_S9_ifPKiSB_iPKfiiiSD_SD_iiiii --------------------------
	.section	.nv.shared._ZN4vllm25paged_attention_v2_kernelIffLi96ELi8ELi128ELNS_18Fp8KVCacheDataTypeE0ELb1ELi512EEEvPfS2_PT_PKS3_PKT0_S9_ifPKiSB_iPKfiiiSD_SD_iiiii,"aw",@nobits
	.sectionflags	@""
	.align	16
.nv.shared._ZN4vllm25paged_attention_v2_kernelIffLi96ELi8ELi128ELNS_18Fp8KVCacheDataTypeE0ELb1ELi512EEEvPfS2_PT_PKS3_PKT0_S9_ifPKiSB_iPKfiiiSD_SD_iiiii:
	.zero		1440


//--------------------- .nv.shared._ZN4vllm32paged_attention_v2_reduce_kernelIfLi80ELi128ELi512EEEvPT_PKfS4_PKS1_PKii --------------------------
	.section	.nv.shared._ZN4vllm32paged_attention_v2_reduce_kernelIfLi80ELi128ELi512EEEvPT_PKfS4_PKS1_PKii,"aw",@nobits
	.sectionflags	@""
	.align	16
.nv.shared._ZN4vllm32paged_attention_v2_reduce_kernelIfLi80ELi128ELi512EEEvPT_PKfS4_PKS1_PKii:
	.zero		1056


//--------------------- .nv.shared._ZN4vllm25paged_attention_v2_kernelIffLi80ELi8ELi128ELNS_18Fp8KVCacheDataTypeE0ELb1ELi512EEEvPfS2_PT_PKS3_PKT0_S9_ifPKiSB_iPKfiiiSD_SD_iiiii --------------------------
	.section	.nv.shared._ZN4vllm25paged_attention_v2_kernelIffLi80ELi8ELi128ELNS_18Fp8KVCacheDataTypeE0ELb1ELi512EEEvPfS2_PT_PKS3_PKT0_S9_ifPKiSB_iPKfiiiSD_SD_iiiii,"aw",@nobits
	.sectionflags	@""
	.align	16
.nv.shared._ZN4vllm25paged_attention_v2_kernelIffLi80ELi8ELi128ELNS_18Fp8KVCacheDataTypeE0ELb1ELi512EEEvPfS2_PT_PKS3_PKT0_S9_ifPKiSB_iPKfiiiSD_SD_iiiii:
	.zero		1376


//--------------------- .nv.shared._ZN4vllm32paged_attention_v2_reduce_kernelIfLi64ELi128ELi512EEEvPT_PKfS4_PKS1_PKii --------------------------
	.section	.nv.shared._ZN4vllm32paged_attention_v2_reduce_kernelIfLi64ELi128ELi512EEEvPT_PKfS4_PKS1_PKii,"aw",@nobits
	.sectionflags	@""
	.align	16
.nv.shared._ZN4vllm32paged_attention_v2_reduce_kernelIfLi64ELi128ELi512EEEvPT_PKfS4_PKS1_PKii:
	.zero		1056


//--------------------- .nv.shared._ZN4vllm25paged_attention_v2_kernelIffLi64ELi8ELi128ELNS_18Fp8KVCacheDataTypeE0ELb1ELi512EEEvPfS2_PT_PKS3_PKT0_S9_ifPKiSB_iPKfiiiSD_SD_iiiii --------------------------
	.section	.nv.shared._ZN4vllm25paged_attention_v2_kernelIffLi64ELi8ELi128ELNS_18Fp8KVCacheDataTypeE0ELb1ELi512EEEvPfS2_PT_PKS3_PKT0_S9_ifPKiSB_iPKfiiiSD_SD_iiiii,"aw",@nobits
	.sectionflags	@""
	.align	16
.nv.shared._ZN4vllm25paged_attention_v2_kernelIffLi64ELi8ELi128ELNS_18Fp8KVCacheDataTypeE0ELb1ELi512EEEvPfS2_PT_PKS3_PKT0_S9_ifPKiSB_iPKfiiiSD_SD_iiiii:
	.zero		1312


//--------------------- .nv.shared._ZN4vllm32paged_attention_v2_reduce_kernelIfLi32ELi128ELi512EEEvPT_PKfS4_PKS1_PKii --------------------------
	.section	.nv.shared._ZN4vllm32paged_attention_v2_reduce_kernelIfLi32ELi128ELi512EEEvPT_PKfS4_PKS1_PKii,"aw",@nobits
	.sectionflags	@""
	.align	16
.nv.shared._ZN4vllm32paged_attention_v2_reduce_kernelIfLi32ELi128ELi512EEEvPT_PKfS4_PKS1_PKii:
	.zero		1056


//--------------------- .nv.shared._ZN4vllm25paged_attention_v2_kernelIffLi32ELi8ELi128ELNS_18Fp8KVCacheDataTypeE0ELb1ELi512EEEvPfS2_PT_PKS3_PKT0_S9_ifPKiSB_iPKfiiiSD_SD_iiiii --------------------------
	.section	.nv.shared._ZN4vllm25paged_attention_v2_kernelIffLi32ELi8ELi128ELNS_18Fp8KVCacheDataTypeE0ELb1ELi512EEEvPfS2_PT_PKS3_PKT0_S9_ifPKiSB_iPKfiiiSD_SD_iiiii,"aw",@nobits
	.sectionflags	@""
	.align	16
.nv.shared._ZN4vllm25paged_attention_v2_kernelIffLi32ELi8ELi128ELNS_18Fp8KVCacheDataTypeE0ELb1ELi512EEEvPfS2_PT_PKS3_PKT0_S9_ifPKiSB_iPKfiiiSD_SD_iiiii:
	.zero		1184


//--------------------- .nv.constant0._ZN4vllm25paged_attention_v2_kernelI13__nv_bfloat16hLi256ELi32ELi128ELNS_18Fp8KVCacheDataTypeE2ELb0ELi512EEEvPfS3_PT_PKS4_PKT0_SA_ifPKiSC_iPKfiiiSE_SE_iiiii --------------------------
	.section	.nv.constant0._ZN4vllm25paged_attention_v2_kernelI13__nv_bfloat16hLi256ELi32ELi128ELNS_18Fp8KVCacheDataTypeE2ELb0ELi512EEEvPfS3_PT_PKS4_PKT0_SA_ifPKiSC_iPKfiiiSE_SE_iiiii,"a",@progbits
	.sectionflags	@""
	.align	4
.nv.constant0._ZN4vllm25paged_attention_v2_kernelI13__nv_bfloat16hLi256ELi32ELi128ELNS_18Fp8KVCacheDataTypeE2ELb0ELi512EEEvPfS3_PT_PKS4_PKT0_SA_ifPKiSC_iPKfiiiSE_SE_iiiii:
	.zero		668


//--------------------- .nv.constant0._ZN4vllm25paged_attention_v2_kernelI13__nv_bfloat16hLi192ELi32ELi128ELNS_18Fp8KVCacheDataTypeE2ELb0ELi512EEEvPfS3_PT_PKS4_PKT0_SA_ifPKiSC_iPKfiiiSE_SE_iiiii --------------------------
	.section	.nv.constant0._ZN4vllm25paged_attention_v2_kernelI13__nv_bfloat16hLi192ELi32ELi128ELNS_18Fp8KVCacheDataTypeE2ELb0ELi512EEEvPfS3_PT_PKS4_PKT0_SA_ifPKiSC_iPKfiiiSE_SE_iiiii,"a",@progbits
	.sectionflags	@""
	.align	4
.nv.constant0._ZN4vllm25paged_attention_v2_kernelI13__nv_bfloat16hLi192ELi32ELi128ELNS_18Fp8KVCacheDataTypeE2ELb0ELi512EEEvPfS3_PT_PKS4_PKT0_SA_ifPKiSC_iPKfiiiSE_SE_iiiii:
	.zero		668


//--------------------- .nv.constant0._ZN4vllm25paged_attention_v2_kernelI13__nv_bfloat16hLi128ELi32ELi128ELNS_18Fp8KVCacheDataTypeE2ELb0ELi512EEEvPfS3_PT_PKS4_PKT0_SA_ifPKiSC_iPKfiiiSE_SE_iiiii --------------------------
	.section	.nv.constant0._ZN4vllm25paged_attention_v2_kernelI13__nv_bfloat16hLi128ELi32ELi128ELNS_18Fp8KVCacheDataTypeE2ELb0ELi512EEEvPfS3_PT_PKS4_PKT0_SA_ifPKiSC_iPKfiiiSE_SE_iiiii,"a",@progbits
	.sectionflags	@""
	.align	4
.nv.constant0._ZN4vllm25paged_attention_v2_kernelI13__nv_bfloat16hLi128ELi32ELi128ELNS_18Fp8KVCacheDataTypeE2ELb0ELi512EEEvPfS3_PT_PKS4_PKT0_SA_ifPKiSC_iPKfiiiSE_SE_iiiii:
	.zero		668


//--------------------- .nv.constant0._ZN4vllm25paged_attention_v2_kernelI13__nv_bfloat16hLi120ELi32ELi128ELNS_18Fp8KVCacheDataTypeE2ELb0ELi512EEEvPfS3_PT_PKS4_PKT0_SA_ifPKiSC_iPKfiiiSE_SE_iiiii --------------------------
	.section	.nv.constant0._ZN4vllm25paged_attention_v2_kernelI13__nv_bfloat16hLi120ELi32ELi128ELNS_18Fp8KVCacheDataTypeE2ELb0ELi512EEEvPfS3_PT_PKS4_PKT0_SA_ifPKiSC_iPKfiiiSE_SE_iiiii,"a",@progbits
	.sectionflags	@""
	.align	4
.nv.constant0._ZN4vllm25paged_attention_v2_kernelI13__nv_bfloat16hLi120ELi32ELi128ELNS_18Fp8KVCacheDataTypeE2ELb0ELi512EEEvPfS3_PT_PKS4_PKT0_SA_ifPKiSC_iPKfiiiSE_SE_iiiii:
	.zero		668


//--------------------- .nv.constant0._ZN4vllm25paged_attention_v2_kernelI13__nv_bfloat16hLi112ELi32ELi128ELNS_18Fp8KVCacheDataTypeE2ELb0ELi512EEEvPfS3_PT_PKS4_PKT0_SA_ifPKiSC_iPKfiiiSE_SE_iiiii --------------------------
	.section	.nv.constant0._ZN4vllm25paged_attention_v2_kernelI13__nv_bfloat16hLi112ELi32ELi128ELNS_18Fp8KVCacheDataTypeE2ELb0ELi512EEEvPfS3_PT_PKS4_PKT0_SA_ifPKiSC_iPKfiiiSE_SE_iiiii,"a",@progbits
	.sectionflags	@""
	.align	4
.nv.constant0._ZN4vllm25paged_attention_v2_kernelI13__nv_bfloat16hLi112ELi32ELi128ELNS_18Fp8KVCacheDataTypeE2ELb0ELi512EEEvPfS3_PT_PKS4_PKT0_SA_ifPKiSC_iPKfiiiSE_SE_iiiii:
	.zero		668


//--------------------- .nv.constant0._ZN4vllm25paged_attention_v2_kernelI13__nv_bfloat16hLi96ELi32ELi128ELNS_18Fp8KVCacheDataTypeE2ELb0ELi512EEEvPfS3_PT_PKS4_PKT0_SA_ifPKiSC_iPKfiiiSE_SE_iiiii --------------------------
	.section	.nv.constant0._ZN4vllm25paged_attention_v2_kernelI13__nv_bfloat16hLi96ELi32ELi128ELNS_18Fp8KVCacheDataTypeE2ELb0ELi512EEEvPfS3_PT_PKS4_PKT0_SA_ifPKiSC_iPKfiiiSE_SE_iiiii,"a",@progbits
	.sectionflags	@""
	.align	4
.nv.constant0._ZN4vllm25paged_attention_v2_kernelI13__nv_bfloat16hLi96ELi32ELi128ELNS_18Fp8KVCacheDataTypeE2ELb0ELi512EEEvPfS3_PT_PKS4_PKT0_SA_ifPKiSC_iPKfiiiSE_SE_iiiii:
	.zero		668


//--------------------- .nv.constant0._ZN4vllm25paged_attention_v2_kernelI13__nv_bfloat16hLi80ELi32ELi128ELNS_18Fp8KVCacheDataTypeE2ELb0ELi512EEEvPfS3_PT_PKS4_PKT0_SA_ifPKiSC_iPKfiiiSE_SE_iiiii --------------------------
	.section	.nv.constant0._ZN4vllm25paged_attention_v2_kernelI13__nv_bfloat16hLi80ELi32ELi128ELNS_18Fp8KVCacheDataTypeE2ELb0ELi512EEEvPfS3_PT_PKS4_PKT0_SA_ifPKiSC_iPKfiiiSE_SE_iiiii,"a",@progbits
	.sectionflags	@""
	.align	4
.nv.constant0._ZN4vllm25paged_attention_v2_kernelI13__nv_bfloat16hLi80ELi32ELi128ELNS_18Fp8KVCacheDataTypeE2ELb0ELi512EEEvPfS3_PT_PKS4_PKT0_SA_ifPKiSC_iPKfiiiSE_SE_iiiii:
	.zero		668


//--------------------- .nv.constant0._ZN4vllm25paged_attention_v2_kernelI13__nv_bfloat16hLi64ELi32ELi128ELNS_18Fp8KVCacheDataTypeE2ELb0ELi512EEEvPfS3_PT_PKS4_PKT0_SA_ifPKiSC_iPKfiiiSE_SE_iiiii --------------------------
	.section	.nv.constant0._ZN4vllm25paged_attention_v2_kernelI13__nv_bfloat16hLi64ELi32ELi128ELNS_18Fp8KVCacheDataTypeE2ELb0ELi512EEEvPfS3_PT_PKS4_PKT0_SA_ifPKiSC_iPKfiiiSE_SE_iiiii,"a",@progbits
	.sectionflags	@""
	.align	4
.nv.constant0._ZN4vllm25paged_attention_v2_kernelI13__nv_bfloat16hLi64ELi32ELi128ELNS_18Fp8KVCacheDataTypeE2ELb0ELi512EEEvPfS3_PT_PKS4_PKT0_SA_ifPKiSC_iPKfiiiSE_SE_iiiii:
	.zero		668


//--------------------- .nv.constant0._ZN4vllm25paged_attention_v2_kernelI13__nv_bfloat16hLi32ELi32ELi128ELNS_18Fp8KVCacheDataTypeE2ELb0ELi512EEEvPfS3_PT_PKS4_PKT0_SA_ifPKiSC_iPKfiiiSE_SE_iiiii --------------------------
	.section	.nv.constant0._ZN4vllm25paged_attention_v2_kernelI13__nv_bfloat16hLi32ELi32ELi128ELNS_18Fp8KVCacheDataTypeE2ELb0ELi512EEEvPfS3_PT_PKS4_PKT0_SA_ifPKiSC_iPKfiiiSE_SE_iiiii,"a",@progbits
	.sectionflags	@""
	.align	4
.nv.constant0._ZN4vllm25paged_attention_v2_kernelI13__nv_bfloat16hLi32ELi32ELi128ELNS_18Fp8KVCacheDataTypeE2ELb0ELi512EEEvPfS3_PT_PKS4_PKT0_SA_ifPKiSC_iPKfiiiSE_SE_iiiii:
	.zero		668


//--------------------- .nv.constant0._ZN4vllm25paged_attention_v2_kernelI13__nv_bfloat16hLi256ELi32ELi128ELNS_18Fp8KVCacheDataTypeE2ELb1ELi512EEEvPfS3_PT_PKS4_PKT0_SA_ifPKiSC_iPKfiiiSE_SE_iiiii --------------------------
	.section	.nv.constant0._ZN4vllm25paged_attention_v2_kernelI13__nv_bfloat16hLi256ELi32ELi128ELNS_18Fp8KVCacheDataTypeE2ELb1ELi512EEEvPfS3_PT_PKS4_PKT0_SA_ifPKiSC_iPKfiiiSE_SE_iiiii,"a",@progbits
	.sectionflags	@""
	.align	4
.nv.constant0._ZN4vllm25paged_attention_v2_kernelI13__nv_bfloat16hLi256ELi32ELi128ELNS_18Fp8KVCacheDataTypeE2ELb1ELi512EEEvPfS3_PT_PKS4_PKT0_SA_ifPKiSC_iPKfiiiSE_SE_iiiii:
	.zero		668


//--------------------- .nv.constant0._ZN4vllm25paged_attention_v2_kernelI13__nv_bfloat16hLi192ELi32ELi128ELNS_18Fp8KVCacheDataTypeE2ELb1ELi512EEEvPfS3_PT_PKS4_PKT0_SA_ifPKiSC_iPKfiiiSE_SE_iiiii --------------------------
	.section	.nv.constant0._ZN4vllm25paged_attention_v2_kernelI13__nv_bfloat16hLi192ELi32ELi128ELNS_18Fp8KVCacheDataTypeE2ELb1ELi512EEEvPfS3_PT_PKS4_PKT0_SA_ifPKiSC_iPKfiiiSE_SE_iiiii,"a",@progbits
	.sectionflags	@""
	.align	4
.nv.constant0._ZN4vllm25paged_attention_v2_kernelI13__nv_bfloat16hLi192ELi32ELi128ELNS_18Fp8KVCacheDataTypeE2ELb1ELi512EEEvPfS3_PT_PKS4_PKT0_SA_ifPKiSC_iPKfiiiSE_SE_iiiii:
	.zero		668


//--------------------- .nv.constant0._ZN4vllm25paged_attention_v2_kernelI13__nv_bfloat16hLi128ELi32ELi128ELNS_18Fp8KVCacheDataTypeE2ELb1ELi512EEEvPfS3_PT_PKS4_PKT0_SA_ifPKiSC_iPKfiiiSE_SE_iiiii --------------------------
	.section	.nv.constant0._ZN4vllm25paged_attention_v2_kernelI13__nv_bfloat16hLi128ELi32ELi128ELNS_18Fp8KVCacheDataTypeE2ELb1ELi512EEEvPfS3_PT_PKS4_PKT0_SA_ifPKiSC_iPKfiiiSE_SE_iiiii,"a",@progbits
	.sectionflags	@""
	.align	4
.nv.constant0._ZN4vllm25paged_attention_v2_kernelI13__nv_bfloat16hLi128ELi32ELi128ELNS_18Fp8KVCacheDataTypeE2ELb1ELi512EEEvPfS3_PT_PKS4_PKT0_SA_ifPKiSC_iPKfiiiSE_SE_iiiii:
	.zero		668


//--------------------- .nv.constant0._ZN4vllm25paged_attention_v2_kernelI13__nv_bfloat16hLi120ELi32ELi128ELNS_18Fp8KVCacheDataTypeE2ELb1ELi512EEEvPfS3_PT_PKS4_PKT0_SA_ifPKiSC_iPKfiiiSE_SE_iiiii --------------------------
	.section	.nv.constant0._ZN4vllm25paged_attention_v2_kernelI13__nv_bfloat16hLi120ELi32ELi128ELNS_18Fp8KVCacheDataTypeE2ELb1ELi512EEEvPfS3_PT_PKS4_PKT0_SA_ifPKiSC_iPKfiiiSE_SE_iiiii,"a",@progbits
	.sectionflags	@""
	.align	4
.nv.constant0._ZN4vllm25paged_attention_v2_kernelI13__nv_bfloat16hLi120ELi32ELi128ELNS_18Fp8KVCacheDataTypeE2ELb1ELi512EEEvPfS3_PT_PKS4_PKT0_SA_ifPKiSC_iPKfiiiSE_SE_iiiii:
	.zero		668


//--------------------- .nv.constant0._ZN4vllm25paged_attention_v2_kernelI13__nv_bfloat16hLi112ELi32ELi128ELNS_18Fp8KVCacheDataTypeE2ELb1ELi512EEEvPfS3_PT_PKS4_PKT0_SA_ifPKiSC_iPKfiiiSE_SE_iiiii --------------------------
	.section	.nv.constant0._ZN4vllm25paged_attention_v2_kernelI13__nv_bfloat16hLi112ELi32ELi128ELNS_18Fp8KVCacheDataTypeE2ELb1ELi512EEEvPfS3_PT_PKS4_PKT0_SA_ifPKiSC_iPKfiiiSE_SE_iiiii,"a",@progbits
	.sectionflags	@""
	.align	4
.nv.constant0._ZN4vllm25paged_attention_v2_kernelI13__nv_bfloat16hLi112ELi32ELi128ELNS_18Fp8KVCacheDataTypeE2ELb1ELi512EEEvPfS3_PT_PKS4_PKT0_SA_ifPKiSC_iPKfiiiSE_SE_iiiii:
	.zero		668


//--------------------- .nv.constant0._ZN4vllm25paged_attention_v2_kernelI13__nv_bfloat16hLi96ELi32ELi128ELNS_18Fp8KVCacheDataTypeE2ELb1ELi512EEEvPfS3_PT_PKS4_PKT0_SA_ifPKiSC_iPKfiiiSE_SE_iiiii --------------------------
	.section	.nv.constant0._ZN4vllm25paged_attention_v2_kernelI13__nv_bfloat16hLi96ELi32ELi128ELNS_18Fp8KVCacheDataTypeE2ELb1ELi512EEEvPfS3_PT_PKS4_PKT0_SA_ifPKiSC_iPKfiiiSE_SE_iiiii,"a",@progbits
	.sectionflags	@""
	.align	4
.nv.constant0._ZN4vllm25paged_attention_v2_kernelI13__nv_bfloat16hLi96ELi32ELi128ELNS_18Fp8KVCacheDataTypeE2ELb1ELi512EEEvPfS3_PT_PKS4_PKT0_SA_ifPKiSC_iPKfiiiSE_SE_iiiii:
	.zero		668


//--------------------- .nv.constant0._ZN4vllm25paged_attention_v2_kernelI13__nv_bfloat16hLi80ELi32ELi128ELNS_18Fp8KVCacheDataTypeE2ELb1ELi512EEEvPfS3_PT_PKS4_PKT0_SA_ifPKiSC_iPKfiiiSE_SE_iiiii --------------------------
	.section	.nv.constant0._ZN4vllm25paged_attention_v2_kernelI13__nv_bfloat16hLi80ELi32ELi128ELNS_18Fp8KVCacheDataTypeE2ELb1ELi512EEEvPfS3_PT_PKS4_PKT0_SA_ifPKiSC_iPKfiiiSE_SE_iiiii,"a",@progbits
	.sectionflags	@""
	.align	4
.nv.constant0._ZN4vllm25paged_attention_v2_kernelI13__nv_bfloat16hLi80ELi32ELi128ELNS_18Fp8KVCacheDataTypeE2ELb1ELi512EEEvPfS3_PT_PKS4_PKT0_SA_ifPKiSC_iPKfiiiSE_SE_iiiii:
	.zero		668


//--------------------- .nv.constant0._ZN4vllm25paged_attention_v2_kernelI13__nv_bfloat16hLi64ELi32ELi128ELNS_18Fp8KVCacheDataTypeE2ELb1ELi512EEEvPfS3_PT_PKS4_PKT0_SA_ifPKiSC_iPKfiiiSE_SE_iiiii --------------------------
	.section	.nv.constant0._ZN4vllm25paged_attention_v2_kernelI13__nv_bfloat16hLi64ELi32ELi128ELNS_18Fp8KVCacheDataTypeE2ELb1ELi512EEEvPfS3_PT_PKS4_PKT0_SA_ifPKiSC_iPKfiiiSE_SE_iiiii,"a",@progbits
	.sectionflags	@""
	.align	4
.nv.constant0._ZN4vllm25paged_attention_v2_kernelI13__nv_bfloat16hLi64ELi32ELi128ELNS_18Fp8KVCacheDataTypeE2ELb1ELi512EEEvPfS3_PT_PKS4_PKT0_SA_ifPKiSC_iPKfiiiSE_SE_iiiii:
	.zero		668


//--------------------- .nv.constant0._ZN4vllm25paged_attention_v2_kernelI13__nv_bfloat16hLi32ELi32ELi128ELNS_18Fp8KVCacheDataTypeE2ELb1ELi512EEEvPfS3_PT_PKS4_PKT0_SA_ifPKiSC_iPKfiiiSE_SE_iiiii --------------------------
	.section	.nv.constant0._ZN4vllm25paged_attention_v2_kernelI13__nv_bfloat16hLi32ELi32ELi128ELNS_18Fp8KVCacheDataTypeE2ELb1ELi512EEEvPfS3_PT_PKS4_PKT0_SA_ifPKiSC_iPKfiiiSE_SE_iiiii,"a",@progbits
	.sectionflags	@""
	.align	4
.nv.constant0._ZN4vllm25paged_attention_v2_kernelI13__nv_bfloat16hLi32ELi32ELi128ELNS_18Fp8KVCacheDataTypeE2ELb1ELi512EEEvPfS3_PT_PKS4_PKT0_SA_ifPKiSC_iPKfiiiSE_SE_iiiii:
	.zero		668


//--------------------- .nv.constant0._ZN4vllm25paged_attention_v2_kernelI13__nv_bfloat16hLi256ELi16ELi128ELNS_18Fp8KVCacheDataTypeE2ELb0ELi512EEEvPfS3_PT_PKS4_PKT0_SA_ifPKiSC_iPKfiiiSE_SE_iiiii --------------------------
	.section	.nv.constant0._ZN4vllm25paged_attention_v2_kernelI13__nv_bfloat16hLi256ELi16ELi128ELNS_18Fp8KVCacheDataTypeE2ELb0ELi512EEEvPfS3_PT_PKS4_PKT0_SA_ifPKiSC_iPKfiiiSE_SE_iiiii,"a",@progbits
	.sectionflags	@""
	.align	4
.nv.constant0._ZN4vllm25paged_attention_v2_kernelI13__nv_bfloat16hLi256ELi16ELi128ELNS_18Fp8KVCacheDataTypeE2ELb0ELi512EEEvPfS3_PT_PKS4_PKT0_SA_ifPKiSC_iPKfiiiSE_SE_iiiii:
	.zero		668


//--------------------- .nv.constant0._ZN4vllm25paged_attention_v2_kernelI13__nv_bfloat16hLi192ELi16ELi128ELNS_18Fp8KVCacheDataTypeE2ELb0ELi512EEEvPfS3_PT_PKS4_PKT0_SA_ifPKiSC_iPKfiiiSE_SE_iiiii --------------------------
	.section	.nv.constant0._ZN4vllm25paged_attention_v2_kernelI13__nv_bfloat16hLi192ELi16ELi128ELNS_18Fp8KVCacheDataTypeE2ELb0ELi512EEEvPfS3_PT_PKS4_PKT0_SA_ifPKiSC_iPKfiiiSE_SE_iiiii,"a",@progbits
	.sectionflags	@""
	.align	4
.nv.constant0._ZN4vllm25paged_attention_v2_kernelI13__nv_bfloat16hLi192ELi16ELi128ELNS_18Fp8KVCacheDataTypeE2ELb0ELi512EEEvPfS3_PT_PKS4_PKT0_SA_ifPKiSC_iPKfiiiSE_SE_iiiii:
	.zero		668


//--------------------- .nv.constant0._ZN4vllm25paged_attention_v2_kernelI13__nv_bfloat16hLi128ELi16ELi128ELNS_18Fp8KVCacheDataTypeE2ELb0ELi512EEEvPfS3_PT_PKS4_PKT0_SA_ifPKiSC_iPKfiiiSE_SE_iiiii --------------------------
	.section	.nv.constant0._ZN4vllm25paged_attention_v2_kernelI13__nv_bfloat16hLi128ELi16ELi128ELNS_18Fp8KVCacheDataTypeE2ELb0ELi512EEEvPfS3_PT_PKS4_PKT0_SA_ifPKiSC_iPKfiiiSE_SE_iiiii,"a",@progbits
	.sectionflags	@""
	.align	4
.nv.constant0._ZN4vllm25paged_attention_v2_kernelI13__nv_bfloat16hLi128ELi16ELi128ELNS_18Fp8KVCacheDataTypeE2ELb0ELi512EEEvPfS3_PT_PKS4_PKT0_SA_ifPKiSC_iPKfiiiSE_SE_iiiii:
	.zero		668


//--------------------- .nv.constant0._ZN4vllm25paged_attention_v2_kernelI13__nv_bfloat16hLi120ELi16ELi128ELNS_18Fp8KVCacheDataTypeE2ELb0ELi512EEEvPfS3_PT_PKS4_PKT0_SA_ifPKiSC_iPKfiiiSE_SE_iiiii --------------------------
	.section	.nv.constant0._ZN4vllm25paged_attention_v2_kernelI13__nv_bfloat16hLi120ELi16ELi128ELNS_18Fp8KVCacheDataTypeE2ELb0ELi512EEEvPfS3_PT_PKS4_PKT0_SA_ifPKiSC_iPKfiiiSE_SE_iiiii,"a",@progbits
	.sectionflags	@""
	.align	4
.nv.constant0._ZN4vllm25paged_attention_v2_kernelI13__nv_bfloat16hLi120ELi16ELi128ELNS_18Fp8KVCacheDataTypeE2ELb0ELi512EEEvPfS3_PT_PKS4_PKT0_SA_ifPKiSC_iPKfiiiSE_SE_iiiii:
	.zero		668


//--------------------- .nv.constant0._ZN4vllm25paged_attention_v2_kernelI13__nv_bfloat16hLi112ELi16ELi128ELNS_18Fp8KVCacheDataTypeE2ELb0ELi512EEEvPfS3_PT_PKS4_PKT0_SA_ifPKiSC_iPKfiiiSE_SE_iiiii --------------------------
	.section	.nv.constant0._ZN4vllm25paged_attention_v2_kernelI13__nv_bfloat16hLi112ELi16ELi128ELNS_18Fp8KVCacheDataTypeE2ELb0ELi512EEEvPfS3_PT_PKS4_PKT0_SA_ifPKiSC_iPKfiiiSE_SE_iiiii,"a",@progbits
	.sectionflags	@""
	.align	4
.nv.constant0._ZN4vllm25paged_attention_v2_kernelI13__nv_bfloat16hLi112ELi16ELi128ELNS_18Fp8KVCacheDataTypeE2ELb0ELi512EEEvPfS3_PT_PKS4_PKT0_SA_ifPKiSC_iPKfiiiSE_SE_iiiii:
	.zero		668


//--------------------- .nv.constant0._ZN4vllm25paged_attention_v2_kernelI13__nv_bfloat16hLi96ELi16ELi128ELNS_18Fp8KVCacheDataTypeE2ELb0ELi512EEEvPfS3_PT_PKS4_PKT0_SA_ifPKiSC_iPKfiiiSE_SE_iiiii --------------------------
	.section	.nv.constant0._ZN4vllm25paged_attention_v2_kernelI13__nv_bfloat16hLi96ELi16ELi128ELNS_18Fp8KVCacheDataTypeE2ELb0ELi512EEEvPfS3_PT_PKS4_PKT0_SA_ifPKiSC_iPKfiiiSE_SE_iiiii,"a",@progbits
	.sectionflags	@""
	.align	4
.nv.constant0._ZN4vllm25paged_attention_v2_kernelI13__nv_bfloat16hLi96ELi16ELi128ELNS_18Fp8KVCacheDataTypeE2ELb0ELi512EEEvPfS3_PT_PKS4_PKT0_SA_ifPKiSC_iPKfiiiSE_SE_iiiii:
	.zero		668


//--------------------- .nv.constant0._ZN4vllm25paged_attention_v2_kernelI13__nv_bfloat16hLi80ELi16ELi128ELNS_18Fp8KVCacheDataTypeE2ELb0ELi512EEEvPfS3_PT_PKS4_PKT0_SA_ifPKiSC_iPKfiiiSE_SE_iiiii --------------------------
	.section	.nv.constant0._ZN4vllm25paged_attention_v2_kernelI13__nv_bfloat16hLi80ELi16ELi128ELNS_18Fp8KVCacheDataTypeE2ELb0ELi512EEEvPfS3_PT_PKS4_PKT0_SA_ifPKiSC_iPKfiiiSE_SE_iiiii,"a",@progbits
	.sectionflags	@""
	.align	4
.nv.constant0._ZN4vllm25paged_attention_v2_kernelI13__nv_bfloat16hLi80ELi16ELi128ELNS_18Fp8KVCacheDataTypeE2ELb0ELi512EEEvPfS3_PT_PKS4_PKT0_SA_ifPKiSC_iPKfiiiSE_SE_iiiii:
	.zero		668


//--------------------- .nv.constant0._ZN4vllm25paged_attention_v2_kernelI13__nv_bfloat16hLi64ELi16ELi128ELNS_18Fp8KVCacheDataTypeE2ELb0ELi512EEEvPfS3_PT_PKS4_PKT0_SA_ifPKiSC_iPKfiiiSE_SE_iiiii --------------------------
	.section	.nv.constant0._ZN4vllm25paged_attention_v2_kernelI13__nv_bfloat16hLi64ELi16ELi128ELNS_18Fp8KVCacheDataTypeE2ELb0ELi512EEEvPfS3_PT_PKS4_PKT0_SA_ifPKiSC_iPKfiiiSE_SE_iiiii,"a",@progbits
	.sectionflags	@""
	.align	4
.nv.constant0._ZN4vllm25paged_attention_v2_kernelI13__nv_bfloat16hLi64ELi16ELi128ELNS_18Fp8KVCacheDataTypeE2ELb0ELi512EEEvPfS3_PT_PKS4_PKT0_SA_ifPKiSC_iPKfiiiSE_SE_iiiii:
	.zero		668


//--------------------- .nv.constant0._ZN4vllm25paged_attention_v2_kernelI13__nv_bfloat16hLi32ELi16ELi128ELNS_18Fp8KVCacheDataTypeE2ELb0ELi512EEEvPfS3_PT_PKS4_PKT0_SA_ifPKiSC_iPKfiiiSE_SE_iiiii --------------------------
	.section	.nv.constant0._ZN4vllm25paged_attention_v2_kernelI13__nv_bfloat16hLi32ELi16ELi128ELNS_18Fp8KVCacheDataTypeE2ELb0ELi512EEEvPfS3_PT_PKS4_PKT0_SA_ifPKiSC_iPKfiiiSE_SE_iiiii,"a",@progbits
	.sectionflags	@""
	.align	4
.nv.constant0._ZN4vllm25paged_attention_v2_kernelI13__nv_bfloat16hLi32ELi16ELi128ELNS_18Fp8KVCacheDataTypeE2ELb0ELi512EEEvPfS3_PT_PKS4_PKT0_SA_ifPKiSC_iPKfiiiSE_SE_iiiii:
	.zero		668


//--------------------- .nv.constant0._ZN4vllm25paged_attention_v2_kernelI13__nv_bfloat16hLi256ELi16ELi128ELNS_18Fp8KVCacheDataTypeE2ELb1ELi512EEEvPfS3_PT_PKS4_PKT0_SA_ifPKiSC_iPKfiiiSE_SE_iiiii --------------------------
	.section	.nv.constant0._ZN4vllm25paged_attention_v2_kernelI13__nv_bfloat16hLi256ELi16ELi128ELNS_18Fp8KVCacheDataTypeE2ELb1ELi512EEEvPfS3_PT_PKS4_PKT0_SA_ifPKiSC_iPKfiiiSE_SE_iiiii,"a",@progbits
	.sectionflags	@""
	.align	4
.nv.constant0._ZN4vllm25paged_attention_v2_kernelI13__nv_bfloat16hLi256ELi16ELi128ELNS_18Fp8KVCacheDataTypeE2ELb1ELi512EEEvPfS3_PT_PKS4_PKT0_SA_ifPKiSC_iPKfiiiSE_SE_iiiii:
	.zero		668


//--------------------- .nv.constant0._ZN4vllm25paged_attention_v2_kernelI13__nv_bfloat16hLi192ELi16ELi128ELNS_18Fp8KVCacheDataTypeE2ELb1ELi512EEEvPfS3_PT_PKS4_PKT0_SA_ifPKiSC_iPKfiiiSE_SE_iiiii --------------------------
	.section	.nv.constant0._ZN4vllm25paged_attention_v2_kernelI13__nv_bfloat16hLi192ELi16ELi128ELNS_18Fp8KVCacheDataTypeE2ELb1ELi512EEEvPfS3_PT_PKS4_PKT0_SA_ifPKiSC_iPKfiiiSE_SE_iiiii,"a",@progbits
	.sectionflags	@""
	.align	4
.nv.constant0._ZN4vllm25paged_attention_v2_kernelI13__nv_bfloat16hLi192ELi16ELi128ELNS_18Fp8KVCacheDataTypeE2ELb1ELi512EEEvPfS3_PT_PKS4_PKT0_SA_ifPKiSC_iPKfiiiSE_SE_iiiii:
	.zero		668


//--------------------- .nv.constant0._ZN4vllm25paged_attention_v2_kernelI13__nv_bfloat16hLi128ELi16ELi128ELNS_18Fp8KVCacheDataTypeE2ELb1ELi512EEEvPfS3_PT_PKS4_PKT0_SA_ifPKiSC_iPKfiiiSE_SE_iiiii --------------------------
	.section	.nv.constant0._ZN4vllm25paged_attention_v2_kernelI13__nv_bfloat16hLi128ELi16ELi128ELNS_18Fp8KVCacheDataTypeE2ELb1ELi512EEEvPfS3_PT_PKS4_PKT0_SA_ifPKiSC_iPKfiiiSE_SE_iiiii,"a",@progbits
	.sectionflags	@""
	.align	4
.nv.constant0._ZN4vllm25paged_attention_v2_kernelI13__nv_bfloat16hLi128ELi16ELi128ELNS_18Fp8KVCacheDataTypeE2ELb1ELi512EEEvPfS3_PT_PKS4_PKT0_SA_ifPKiSC_iPKfiiiSE_SE_iiiii:
	.zero		668


//--------------------- .nv.constant0._ZN4vllm25paged_attention_v2_kernelI13__nv_bfloat16hLi120ELi16ELi128ELNS_18Fp8KVCacheDataTypeE2ELb1ELi512EEEvPfS3_PT_PKS4_PKT0_SA_ifPKiSC_iPKfiiiSE_SE_iiiii --------------------------
	.section	.nv.constant0._ZN4vllm25paged_attention_v2_kernelI13__nv_bfloat16hLi120ELi16ELi128ELNS_18Fp8KVCacheDataTypeE2ELb1ELi512EEEvPfS3_PT_PKS4_PKT0_SA_ifPKiSC_iPKfiiiSE_SE_iiiii,"a",@progbits
	.sectionflags	@""
	.align	4
.nv.constant0._ZN4vllm25paged_attention_v2_kernelI13__nv_bfloat16hLi120ELi16ELi128ELNS_18Fp8KVCacheDataTypeE2ELb1ELi512EEEvPfS3_PT_PKS4_PKT0_SA_ifPKiSC_iPKfiiiSE_SE_iiiii:
	.zero		668


//--------------------- .nv.constant0._ZN4vllm25paged_attention_v2_kernelI13__nv_bfloat16hLi112ELi16ELi128ELNS_18Fp8KVCacheDataTypeE2ELb1ELi512EEEvPfS3_PT_PKS4_PKT0_SA_ifPKiSC_iPKfiiiSE_SE_iiiii --------------------------
	.section	.nv.constant0._ZN4vllm25paged_attention_v2_kernelI13__nv_bfloat16hLi112ELi16ELi128ELNS_18Fp8KVCacheDataTypeE2ELb1ELi512EEEvPfS3_PT_PKS4_PKT0_SA_ifPKiSC_iPKfiiiSE_SE_iiiii,"a",@progbits
	.sectionflags	@""
	.align	4
.nv.constant0._ZN4vllm25paged_attention_v2_kernelI13__nv_bfloat16hLi112ELi16ELi128ELNS_18Fp8KVCacheDataTypeE2ELb1ELi512EEEvPfS3_PT_PKS4_PKT0_SA_ifPKiSC_iPKfiiiSE_SE_iiiii:
	.zero		668


//--------------------- .nv.constant0._ZN4vllm25paged_attention_v2_kernelI13__nv_bfloat16hLi96ELi16ELi128ELNS_18Fp8KVCacheDataTypeE2ELb1ELi512EEEvPfS3_PT_PKS4_PKT0_SA_ifPKiSC_iPKfiiiSE_SE_iiiii --------------------------
	.section	.nv.constant0._ZN4vllm25paged_attention_v2_kernelI13__nv_bfloat16hLi96ELi16ELi128ELNS_18Fp8KVCacheDataTypeE2ELb1ELi512EEEvPfS3_PT_PKS4_PKT0_SA_ifPKiSC_iPKfiiiSE_SE_iiiii,"a",@progbits
	.sectionflags	@""
	.align	4
.nv.constant0._ZN4vllm25paged_attention_v2_kernelI13__nv_bfloat16hLi96ELi16ELi128ELNS_18Fp8KVCacheDataTypeE2ELb1ELi512EEEvPfS3_PT_PKS4_PKT0_SA_ifPKiSC_iPKfiiiSE_SE_iiiii:
	.zero		668


//--------------------- .nv.constant0._ZN4vllm25paged_attention_v2_kernelI13__nv_bfloat16hLi80ELi16ELi128ELNS_18Fp8KVCacheDataTypeE2ELb1ELi512EEEvPfS3_PT_PKS4_PKT0_SA_ifPKiSC_iPKfiiiSE_SE_iiiii --------------------------
	.section	.nv.constant0._ZN4vllm25paged_attention_v2_kernelI13__nv_bfloat16hLi80ELi16ELi128ELNS_18Fp8KVCacheDataTypeE2ELb1ELi512EEEvPfS3_PT_PKS4_PKT0_SA_ifPKiSC_iPKfiiiSE_SE_iiiii,"a",@progbits
	.sectionflags	@""
	.align	4
.nv.constant0._ZN4vllm25paged_attention_v2_kernelI13__nv_bfloat16hLi80ELi16ELi128ELNS_18Fp8KVCacheDataTypeE2ELb1ELi512EEEvPfS3_PT_PKS4_PKT0_SA_ifPKiSC_iPKfiiiSE_SE_iiiii:
	.zero		668


//--------------------- .nv.constant0._ZN4vllm25paged_attention_v2_kernelI13__nv_bfloat16hLi64ELi16ELi128ELNS_18Fp8KVCacheDataTypeE2ELb1ELi512EEEvPfS3_PT_PKS4_PKT0_SA_ifPKiSC_iPKfiiiSE_SE_iiiii --------------------------
	.section	.nv.constant0._ZN4vllm25paged_attention_v2_kernelI13__nv_bfloat16hLi64ELi16ELi128ELNS_18Fp8KVCacheDataTypeE2ELb1ELi512EEEvPfS3_PT_PKS4_PKT0_SA_ifPKiSC_iPKfiiiSE_SE_iiiii,"a",@progbits
	.sectionflags	@""
	.align	4
.nv.constant0._ZN4vllm25paged_attention_v2_kernelI13__nv_bfloat16hLi64ELi16ELi128ELNS_18Fp8KVCacheDataTypeE2ELb1ELi512EEEvPfS3_PT_PKS4_PKT0_SA_ifPKiSC_iPKfiiiSE_SE_iiiii:
	.zero		668


//--------------------- .nv.constant0._ZN4vllm25paged_attention_v2_kernelI13__nv_bfloat16hLi32ELi16ELi128ELNS_18Fp8KVCacheDataTypeE2ELb1ELi512EEEvPfS3_PT_PKS4_PKT0_SA_ifPKiSC_iPKfiiiSE_SE_iiiii --------------------------
	.section	.nv.constant0._ZN4vllm25paged_attention_v2_kernelI13__nv_bfloat16hLi32ELi16ELi128ELNS_18Fp8KVCacheDataTypeE2ELb1ELi512EEEvPfS3_PT_PKS4_PKT0_SA_ifPKiSC_iPKfiiiSE_SE_iiiii,"a",@progbits
	.sectionflags	@""
	.align	4
.nv.constant0._ZN4vllm25paged_attention_v2_kernelI13__nv_bfloat16hLi32ELi16ELi128ELNS_18Fp8KVCacheDataTypeE2ELb1ELi512EEEvPfS3_PT_PKS4_PKT0_SA_ifPKiSC_iPKfiiiSE_SE_iiiii:
	.zero		668


//--------------------- .nv.constant0._ZN4vllm25paged_attention_v2_kernelI13__nv_bfloat16hLi256ELi8ELi128ELNS_18Fp8KVCacheDataTypeE2ELb0ELi512EEEvPfS3_PT_PKS4_PKT0_SA_ifPKiSC_iPKfiiiSE_SE_iiiii --------------------------
	.section	.nv.constant0._ZN4vllm25paged_attention_v2_kernelI13__nv_bfloat16hLi256ELi8ELi128ELNS_18Fp8KVCacheDataTypeE2ELb0ELi512EEEvPfS3_PT_PKS4_PKT0_SA_ifPKiSC_iPKfiiiSE_SE_iiiii,"a",@progbits
	.sectionflags	@""
	.align	4
.nv.constant0._ZN4vllm25paged_attention_v2_kernelI13__nv_bfloat16hLi256ELi8ELi128ELNS_18Fp8KVCacheDataTypeE2ELb0ELi512EEEvPfS3_PT_PKS4_PKT0_SA_ifPKiSC_iPKfiiiSE_SE_iiiii:
	.zero		668


//--------------------- .nv.constant0._ZN4vllm25paged_attention_v2_kernelI13__nv_bfloat16hLi192ELi8ELi128ELNS_18Fp8KVCacheDataTypeE2ELb0ELi512EEEvPfS3_PT_PKS4_PKT0_SA_ifPKiSC_iPKfiiiSE_SE_iiiii --------------------------
	.section	.nv.constant0._ZN4vllm25paged_attention_v2_kernelI13__nv_bfloat16hLi192ELi8ELi128ELNS_18Fp8KVCacheDataTypeE2ELb0ELi512EEEvPfS3_PT_PKS4_PKT0_SA_ifPKiSC_iPKfiiiSE_SE_iiiii,"a",@progbits
	.sectionflags	@""
	.align	4
.nv.constant0._ZN4vllm25paged_attention_v2_kernelI13__nv_bfloat16hLi192ELi8ELi128ELNS_18Fp8KVCacheDataTypeE2ELb0ELi512EEEvPfS3_PT_PKS4_PKT0_SA_ifPKiSC_iPKfiiiSE_SE_iiiii:
	.zero		668


//--------------------- .nv.constant0._ZN4vllm25paged_attention_v2_kernelI13__nv_bfloat16hLi128ELi8ELi128ELNS_18Fp8KVCacheDataTypeE2ELb0ELi512EEEvPfS3_PT_PKS4_PKT0_SA_ifPKiSC_iPKfiiiSE_SE_iiiii --------------------------
	.section	.nv.constant0._ZN4vllm25paged_attention_v2_kernelI13__nv_bfloat16hLi128ELi8ELi128ELNS_18Fp8KVCacheDataTypeE2ELb0ELi512EEEvPfS3_PT_PKS4_PKT0_SA_ifPKiSC_iPKfiiiSE_SE_iiiii,"a",@progbits
	.sectionflags	@""
	.align	4
.nv.constant0._ZN4vllm25paged_attention_v2_kernelI13__nv_bfloat16hLi128ELi8ELi128ELNS_18Fp8KVCacheDataTypeE2ELb0ELi512EEEvPfS3_PT_PKS4_PKT0_SA_ifPKiSC_iPKfiiiSE_SE_iiiii:
	.zero		668


//--------------------- .nv.constant0._ZN4vllm25paged_attention_v2_kernelI13__nv_bfloat16hLi120ELi8ELi128ELNS_18Fp8KVCacheDataTypeE2ELb0ELi512EEEvPfS3_PT_PKS4_PKT0_SA_ifPKiSC_iPKfiiiSE_SE_iiiii --------------------------
	.section	.nv.constant0._ZN4vllm25paged_attention_v2_kernelI13__nv_bfloat16hLi120ELi8ELi128ELNS_18Fp8KVCacheDataTypeE2ELb0ELi512EEEvPfS3_PT_PKS4_PKT0_SA_ifPKiSC_iPKfiiiSE_SE_iiiii,"a",@progbits
	.sectionflags	@""
	.align	4
.nv.constant0._ZN4vllm25paged_attention_v2_kernelI13__nv_bfloat16hLi120ELi8ELi128ELNS_18Fp8KVCacheDataTypeE2ELb0ELi512EEEvPfS3_PT_PKS4_PKT0_SA_ifPKiSC_iPKfiiiSE_SE_iiiii:
	.zero		668


//--------------------- .nv.constant0._ZN4vllm25paged_attention_v2_kernelI13__nv_bfloat16hLi112ELi8ELi128ELNS_18Fp8KVCacheDataTypeE2ELb0ELi512EEEvPfS3_PT_PKS4_PKT0_SA_ifPKiSC_iPKfiiiSE_SE_iiiii --------------------------
	.section	.nv.constant0._ZN4vllm25paged_attention_v2_kernelI13__nv_bfloat16hLi112ELi8ELi128ELNS_18Fp8KVCacheDataTypeE2ELb0ELi512EEEvPfS3_PT_PKS4_PKT0_SA_ifPKiSC_iPKfiiiSE_SE_iiiii,"a",@progbits
	.sectionflags	@""
	.align	4
.nv.constant0._ZN4vllm25paged_attention_v2_kernelI13__nv_bfloat16hLi112ELi8ELi128ELNS_18Fp8KVCacheDataTypeE2ELb0ELi512EEEvPfS3_PT_PKS4_PKT0_SA_ifPKiSC_iPKfiiiSE_SE_iiiii:
	.zero		668


//--------------------- .nv.constant0._ZN4vllm25paged_attention_v2_kernelI13__nv_bfloat16hLi96ELi8ELi128ELNS_18Fp8KVCacheDataTypeE2ELb0ELi512EEEvPfS3_PT_PKS4_PKT0_SA_ifPKiSC_iPKfiiiSE_SE_iiiii --------------------------
	.section	.nv.constant0._ZN4vllm25paged_attention_v2_kernelI13__nv_bfloat16hLi96ELi8ELi128ELNS_18Fp8KVCacheDataTypeE2ELb0ELi512EEEvPfS3_PT_PKS4_PKT0_SA_ifPKiSC_iPKfiiiSE_SE_iiiii,"a",@progbits
	.sectionflags	@""
	.align	4
.nv.constant0._ZN4vllm25paged_attention_v2_kernelI13__nv_bfloat16hLi96ELi8ELi128ELNS_18Fp8KVCacheDataTypeE2ELb0ELi512EEEvPfS3_PT_PKS4_PKT0_SA_ifPKiSC_iPKfiiiSE_SE_iiiii:
	.zero		668


//--------------------- .nv.constant0._ZN4vllm25paged_attention_v2_kernelI13__nv_bfloat16hLi80ELi8ELi128ELNS_18Fp8KVCacheDataTypeE2ELb0ELi512EEEvPfS3_PT_PKS4_PKT0_SA_ifPKiSC_iPKfiiiSE_SE_iiiii --------------------------
	.section	.nv.constant0._ZN4vllm25paged_attention_v2_kernelI13__nv_bfloat16hLi80ELi8ELi128ELNS_18Fp8KVCacheDataTypeE2ELb0ELi512EEEvPfS3_PT_PKS4_PKT0_SA_ifPKiSC_iPKfiiiSE_SE_iiiii,"a",@progbits
	.sectionflags	@""
	.align	4
.nv.constant0._ZN4vllm25paged_attention_v2_kernelI13__nv_bfloat16hLi80ELi8ELi128ELNS_18Fp8KVCacheDataTypeE2ELb0ELi512EEEvPfS3_PT_PKS4_PKT0_SA_ifPKiSC_iPKfiiiSE_SE_iiiii:
	.zero		668


//--------------------- .nv.constant0._ZN4vllm25paged_attention_v2_kernelI13__nv_bfloat16hLi64ELi8ELi128ELNS_18Fp8KVCacheDataTypeE2ELb0ELi512EEEvPfS3_PT_PKS4_PKT0_SA_ifPKiSC_iPKfiiiSE_SE_iiiii --------------------------
	.section	.nv.constant0._ZN4vllm25paged_attention_v2_kernelI13__nv_bfloat16hLi64ELi8ELi128ELNS_18Fp8KVCacheDataTypeE2ELb0ELi512EEEvPfS3_PT_PKS4_PKT0_SA_ifPKiSC_iPKfiiiSE_SE_iiiii,"a",@progbits
	.sectionflags	@""
	.align	4
.nv.constant0._ZN4vllm25paged_attention_v2_kernelI13__nv_bfloat16hLi64ELi8ELi128ELNS_18Fp8KVCacheDataTypeE2ELb0ELi512EEEvPfS3_PT_PKS4_PKT0_SA_ifPKiSC_iPKfiiiSE_SE_iiiii:
	.zero		668


//--------------------- .nv.constant0._ZN4vllm25paged_attention_v2_kernelI13__nv_bfloat16hLi32ELi8ELi128ELNS_18Fp8KVCacheDataTypeE2ELb0ELi512EEEvPfS3_PT_PKS4_PKT0_SA_ifPKiSC_iPKfiiiSE_SE_iiiii --------------------------
	.section	.nv.constant0._ZN4vllm25paged_attention_v2_kernelI13__nv_bfloat16hLi32ELi8ELi128ELNS_18Fp8KVCacheDataTypeE2ELb0ELi512EEEvPfS3_PT_PKS4_PKT0_SA_ifPKiSC_iPKfiiiSE_SE_iiiii,"a",@progbits
	.sectionflags	@""
	.align	4
.nv.constant0._ZN4vllm25paged_attention_v2_kernelI13__nv_bfloat16hLi32ELi8ELi128ELNS_18Fp8KVCacheDataTypeE2ELb0ELi512EEEvPfS3_PT_PKS4_PKT0_SA_ifPKiSC_iPKfiiiSE_SE_iiiii:
	.zero		668


//--------------------- .nv.constant0._ZN4vllm25paged_attention_v2_kernelI13__nv_bfloat16hLi256ELi8ELi128ELNS_18Fp8KVCacheDataTypeE2ELb1ELi512EEEvPfS3_PT_PKS4_PKT0_SA_ifPKiSC_iPKfiiiSE_SE_iiiii --------------------------
	.section	.nv.constant0._ZN4vllm25paged_attention_v2_kernelI13__nv_bfloat16hLi256ELi8ELi128ELNS_18Fp8KVCacheDataTypeE2ELb1ELi512EEEvPfS3_PT_PKS4_PKT0_SA_ifPKiSC_iPKfiiiSE_SE_iiiii,"a",@progbits
	.sectionflags	@""
	.align	4
.nv.constant0._ZN4vllm25paged_attention_v2_kernelI13__nv_bfloat16hLi256ELi8ELi128ELNS_18Fp8KVCacheDataTypeE2ELb1ELi512EEEvPfS3_PT_PKS4_PKT0_SA_ifPKiSC_iPKfiiiSE_SE_iiiii:
	.zero		668


//--------------------- .nv.constant0._ZN4vllm25paged_attention_v2_kernelI13__nv_bfloat16hLi192ELi8ELi128ELNS_18Fp8KVCacheDataTypeE2ELb1ELi512EEEvPfS3_PT_PKS4_PKT0_SA_ifPKiSC_iPKfiiiSE_SE_iiiii --------------------------
	.section	.nv.constant0._ZN4vllm25paged_attention_v2_kernelI13__nv_bfloat16hLi192ELi8ELi128ELNS_18Fp8KVCacheDataTypeE2ELb1ELi512EEEvPfS3_PT_PKS4_PKT0_SA_ifPKiSC_iPKfiiiSE_SE_iiiii,"a",@progbits
	.sectionflags	@""
	.align	4
.nv.constant0._ZN4vllm25paged_attention_v2_kernelI13__nv_bfloat16hLi192ELi8ELi128ELNS_18Fp8KVCacheDataTypeE2ELb1ELi512EEEvPfS3_PT_PKS4_PKT0_SA_ifPKiSC_iPKfiiiSE_SE_iiiii:
	.zero		668


//--------------------- .nv.constant0._ZN4vllm25paged_attention_v2_kernelI13__nv_bfloat16hLi128ELi8ELi128ELNS_18Fp8KVCacheDataTypeE2ELb1ELi512EEEvPfS3_PT_PKS4_PKT0_SA_ifPKiSC_iPKfiiiSE_SE_iiiii --------------------------
	.section	.nv.constant0._ZN4vllm25paged_attention_v2_kernelI13__nv_bfloat16hLi128ELi8ELi128ELNS_18Fp8KVCacheDataTypeE2ELb1ELi512EEEvPfS3_PT_PKS4_PKT0_SA_ifPKiSC_iPKfiiiSE_SE_iiiii,"a",@progbits
	.sectionflags	@""
	.align	4
.nv.constant0._ZN4vllm25paged_attention_v2_kernelI13__nv_bfloat16hLi128ELi8ELi128ELNS_18Fp8KVCacheDataTypeE2ELb1ELi512EEEvPfS3_PT_PKS4_PKT0_SA_ifPKiSC_iPKfiiiSE_SE_iiiii:
	.zero		668


//--------------------- .nv.constant0._ZN4vllm25paged_attention_v2_kernelI13__nv_bfloat16hLi120ELi8ELi128ELNS_18Fp8KVCacheDataTypeE2ELb1ELi512EEEvPfS3_PT_PKS4_PKT0_SA_ifPKiSC_iPKfiiiSE_SE_iiiii --------------------------
	.section	.nv.constant0._ZN4vllm25paged_attention_v2_kernelI13__nv_bfloat16hLi120ELi8ELi128ELNS_18Fp8KVCacheDataTypeE2ELb1ELi512EEEvPfS3_PT_PKS4_PKT0_SA_ifPKiSC_iPKfiiiSE_SE_iiiii,"a",@progbits
	.sectionflags	@""
	.align	4
.nv.constant0._ZN4vllm25paged_attention_v2_kernelI13__nv_bfloat16hLi120ELi8ELi128ELNS_18Fp8KVCacheDataTypeE2ELb1ELi512EEEvPfS3_PT_PKS4_PKT0_SA_ifPKiSC_iPKfiiiSE_SE_iiiii:
	.zero		668


//--------------------- .nv.constant0._ZN4vllm25paged_attention_v2_kernelI13__nv_bfloat16hLi112ELi8ELi128ELNS_18Fp8KVCacheDataTypeE2ELb1ELi512EEEvPfS3_PT_PKS4_PKT0_SA_ifPKiSC_iPKfiiiSE_SE_iiiii --------------------------
	.section	.nv.constant0._ZN4vllm25paged_attention_v2_kernelI13__nv_bfloat16hLi112ELi8ELi128ELNS_18Fp8KVCacheDataTypeE2ELb1ELi512EEEvPfS3_PT_PKS4_PKT0_SA_ifPKiSC_iPKfiiiSE_SE_iiiii,"a",@progbits
	.sectionflags	@""
	.align	4
.nv.constant0._ZN4vllm25paged_attention_v2_kernelI13__nv_bfloat16hLi112ELi8ELi128ELNS_18Fp8KVCacheDataTypeE2ELb1ELi512EEEvPfS3_PT_PKS4_PKT0_SA_ifPKiSC_iPKfiiiSE_SE_iiiii:
	.zero		668


//--------------------- .nv.constant0._ZN4vllm25paged_attention_v2_kernelI13__nv_bfloat16hLi96ELi8ELi128ELNS_18Fp8KVCacheDataTypeE2ELb1ELi512EEEvPfS3_PT_PKS4_PKT0_SA_ifPKiSC_iPKfiiiSE_SE_iiiii --------------------------
	.section	.nv.constant0._ZN4vllm25paged_attention_v2_kernelI13__nv_bfloat16hLi96ELi8ELi128ELNS_18Fp8KVCacheDataTypeE2ELb1ELi512EEEvPfS3_PT_PKS4_PKT0_SA_ifPKiSC_iPKfiiiSE_SE_iiiii,"a",@progbits
	.sectionflags	@""
	.align	4
.nv.constant0._ZN4vllm25paged_attention_v2_kernelI13__nv_bfloat16hLi96ELi8ELi128ELNS_18Fp8KVCacheDataTypeE2ELb1ELi512EEEvPfS3_PT_PKS4_PKT0_SA_ifPKiSC_iPKfiiiSE_SE_iiiii:
	.zero		668


//--------------------- .nv.constant0._ZN4vllm25paged_attention_v2_kernelI13__nv_bfloat16hLi80ELi8ELi128ELNS_18Fp8KVCacheDataTypeE2ELb1ELi512EEEvPfS3_PT_PKS4_PKT0_SA_ifPKiSC_iPKfiiiSE_SE_iiiii --------------------------
	.section	.nv.constant0._ZN4vllm25paged_attention_v2_kernelI13__nv_bfloat16hLi80ELi8ELi128ELNS_18Fp8KVCacheDataTypeE2ELb1ELi512EEEvPfS3_PT_PKS4_PKT0_SA_ifPKiSC_iPKfiiiSE_SE_iiiii,"a",@progbits
	.sectionflags	@""
	.align	4
.nv.constant0._ZN4vllm25paged_attention_v2_kernelI13__nv_bfloat16hLi80ELi8ELi128ELNS_18Fp8KVCacheDataTypeE2ELb1ELi512EEEvPfS3_PT_PKS4_PKT0_SA_ifPKiSC_iPKfiiiSE_SE_iiiii:
	.zero		668


//--------------------- .nv.constant0._ZN4vllm25paged_attention_v2_kernelI13__nv_bfloat16hLi64ELi8ELi128ELNS_18Fp8KVCacheDataTypeE2ELb1ELi512EEEvPfS3_PT_PKS4_PKT0_SA_ifPKiSC_iPKfiiiSE_SE_iiiii --------------------------
	.section	.nv.constant0._ZN4vllm25paged_attention_v2_kernelI13__nv_bfloat16hLi64ELi8ELi128ELNS_18Fp8KVCacheDataTypeE2ELb1ELi512EEEvPfS3_PT_PKS4_PKT0_SA_ifPKiSC_iPKfiiiSE_SE_iiiii,"a",@progbits
	.sectionflags	@""
	.align	4
.nv.constant0._ZN4vllm25paged_attention_v2_kernelI13__nv_bfloat16hLi64ELi8ELi128ELNS_18Fp8KVCacheDataTypeE2ELb1ELi512EEEvPfS3_PT_PKS4_PKT0_SA_ifPKiSC_iPKfiiiSE_SE_iiiii:
	.zero		668


//--------------------- .nv.constant0._ZN4vllm25paged_attention_v2_kernelI13__nv_bfloat16hLi32ELi8ELi128ELNS_18Fp8KVCacheDataTypeE2ELb1ELi512EEEvPfS3_PT_PKS4_PKT0_SA_ifPKiSC_iPKfiiiSE_SE_iiiii --------------------------
	.section	.nv.constant0._ZN4vllm25paged_attention_v2_kernelI13__nv_bfloat16hLi32ELi8ELi128ELNS_18Fp8KVCacheDataTypeE2ELb1ELi512EEEvPfS3_PT_PKS4_PKT0_SA_ifPKiSC_iPKfiiiSE_SE_iiiii,"a",@progbits
	.sectionflags	@""
	.align	4
.nv.constant0._ZN4vllm25paged_attention_v2_kernelI13__nv_bfloat16hLi32ELi8ELi128ELNS_18Fp8KVCacheDataTypeE2ELb1ELi512EEEvPfS3_PT_PKS4_PKT0_SA_ifPKiSC_iPKfiiiSE_SE_iiiii:
	.zero		668


//--------------------- .nv.constant0._ZN4vllm25paged_attention_v2_kernelIthLi256ELi32ELi128ELNS_18Fp8KVCacheDataTypeE2ELb0ELi512EEEvPfS2_PT_PKS3_PKT0_S9_ifPKiSB_iPKfiiiSD_SD_iiiii --------------------------
	.section	.nv.constant0._ZN4vllm25paged_attention_v2_kernelIthLi256ELi32ELi128ELNS_18Fp8KVCacheDataTypeE2ELb0ELi512EEEvPfS2_PT_PKS3_PKT0_S9_ifPKiSB_iPKfiiiSD_SD_iiiii,"a",@progbits
	.sectionflags	@""
	.align	4
.nv.constant0._ZN4vllm25paged_attention_v2_kernelIthLi256ELi32ELi128ELNS_18Fp8KVCacheDataTypeE2ELb0ELi512EEEvPfS2_PT_PKS3_PKT0_S9_ifPKiSB_iPKfiiiSD_SD_iiiii:
	.zero		668


//--------------------- .nv.constant0._ZN4vllm25paged_attention_v2_kernelIthLi192ELi32ELi128ELNS_18Fp8KVCacheDataTypeE2ELb0ELi512EEEvPfS2_PT_PKS3_PKT0_S9_ifPKiSB_iPKfiiiSD_SD_iiiii --------------------------
	.section	.nv.constant0._ZN4vllm25paged_attention_v2_kernelIthLi192ELi32ELi128ELNS_18Fp8KVCacheDataTypeE2ELb0ELi512EEEvPfS2_PT_PKS3_PKT0_S9_ifPKiSB_iPKfiiiSD_SD_iiiii,"a",@progbits
	.sectionflags	@""
	.align	4
.nv.constant0._ZN4vllm25paged_attention_v2_kernelIthLi192ELi32ELi128ELNS_18Fp8KVCacheDataTypeE2ELb0ELi512EEEvPfS2_PT_PKS3_PKT0_S9_ifPKiSB_iPKfiiiSD_SD_iiiii:
	.zero		668


//--------------------- .nv.constant0._ZN4vllm25paged_attention_v2_kernelIthLi128ELi32ELi128ELNS_18Fp8KVCacheDataTypeE2ELb0ELi512EEEvPfS2_PT_PKS3_PKT0_S9_ifPKiSB_iPKfiiiSD_SD_iiiii --------------------------
	.section	.nv.constant0._ZN4vllm25paged_attention_v2_kernelIthLi128ELi32ELi128ELNS_18Fp8KVCacheDataTypeE2ELb0ELi512EEEvPfS2_PT_PKS3_PKT0_S9_ifPKiSB_iPKfiiiSD_SD_iiiii,"a",@progbits
	.sectionflags	@""
	.align	4
.nv.constant0._ZN4vllm25paged_attention_v2_kernelIthLi128ELi32ELi128ELNS_18Fp8KVCacheDataTypeE2ELb0ELi512EEEvPfS2_PT_PKS3_PKT0_S9_ifPKiSB_iPKfiiiSD_SD_iiiii:
	.zero		668


//--------------------- .nv.constant0._ZN4vllm25paged_attention_v2_kernelIthLi120ELi32ELi128ELNS_18Fp8KVCacheDataTypeE2ELb0ELi512EEEvPfS2_PT_PKS3_PKT0_S9_ifPKiSB_iPKfiiiSD_SD_iiiii --------------------------
	.section	.nv.constant0._ZN4vllm25paged_attention_v2_kernelIthLi120ELi32ELi128ELNS_18Fp8KVCacheDataTypeE2ELb0ELi512EEEvPfS2_PT_PKS3_PKT0_S9_ifPKiSB_iPKfiiiSD_SD_iiiii,"a",@progbits
	.sectionflags	@""
	.align	4
.nv.constant0._ZN4vllm25paged_attention_v2_kernelIthLi120ELi32ELi128ELNS_18Fp8KVCacheDataTypeE2ELb0ELi512EEEvPfS2_PT_PKS3_PKT0_S9_ifPKiSB_iPKfiiiSD_SD_iiiii:
	.zero		668


//--------------------- .nv.constant0._ZN4vllm25paged_attention_v2_kernelIthLi112ELi32ELi128ELNS_18Fp8KVCacheDataTypeE2ELb0ELi512EEEvPfS2_PT_PKS3_PKT0_S9_ifPKiSB_iPKfiiiSD_SD_iiiii --------------------------
	.section	.nv.constant0._ZN4vllm25paged_attention_v2_kernelIthLi112ELi32ELi128ELNS_18Fp8KVCacheDataTypeE2ELb0ELi512EEEvPfS2_PT_PKS3_PKT0_S9_ifPKiSB_iPKfiiiSD_SD_iiiii,"a",@progbits
	.sectionflags	@""
	.align	4
.nv.constant0._ZN4vllm25paged_attention_v2_kernelIthLi112ELi32ELi128ELNS_18Fp8KVCacheDataTypeE2ELb0ELi512EEEvPfS2_PT_PKS3_PKT0_S9_ifPKiSB_iPKfiiiSD_SD_iiiii:
	.zero		668


//--------------------- .nv.constant0._ZN4vllm25paged_attention_v2_kernelIthLi96ELi32ELi128ELNS_18Fp8KVCacheDataTypeE2ELb0ELi512EEEvPfS2_PT_PKS3_PKT0_S9_ifPKiSB_iPKfiiiSD_SD_iiiii --------------------------
	.section	.nv.constant0._ZN4vllm25paged_attention_v2_kernelIthLi96ELi32ELi128ELNS_18Fp8KVCacheDataTypeE2ELb0ELi512EEEvPfS2_PT_PKS3_PKT0_S9_ifPKiSB_iPKfiiiSD_SD_iiiii,"a",@progbits
	.sectionflags	@""
	.align	4
.nv.constant0._ZN4vllm25paged_attention_v2_kernelIthLi96ELi32ELi128ELNS_18Fp8KVCacheDataTypeE2ELb0ELi512EEEvPfS2_PT_PKS3_PKT0_S9_ifPKiSB_iPKfiiiSD_SD_iiiii:
	.zero		668


//--------------------- .nv.constant0._ZN4vllm25paged_attention_v2_kernelIthLi80ELi32ELi128ELNS_18Fp8KVCacheDataTypeE2ELb0ELi512EEEvPfS2_PT_PKS3_PKT0_S9_ifPKiSB_iPKfiiiSD_SD_iiiii --------------------------
	.section	.nv.constant0._ZN4vllm25paged_attention_v2_kernelIthLi80ELi32ELi128ELNS_18Fp8KVCacheDataTypeE2ELb0ELi512EEEvPfS2_PT_PKS3_PKT0_S9_ifPKiSB_iPKfiiiSD_SD_iiiii,"a",@progbits
	.sectionflags	@""
	.align	4
.nv.constant0._ZN4vllm25paged_attention_v2_kernelIthLi80ELi32ELi128ELNS_18Fp8KVCacheDataTypeE2ELb0ELi512EEEvPfS2_PT_PKS3_PKT0_S9_ifPKiSB_iPKfiiiSD_SD_iiiii:
	.zero		668


//--------------------- .nv.constant0._ZN4vllm25paged_attention_v2_kernelIthLi64ELi32ELi128ELNS_18Fp8KVCacheDataTypeE2ELb0ELi512EEEvPfS2_PT_PKS3_PKT0_S9_ifPKiSB_iPKfiiiSD_SD_iiiii --------------------------
	.section	.nv.constant0._ZN4vllm25paged_attention_v2_kernelIthLi64ELi32ELi128ELNS_18Fp8KVCacheDataTypeE2ELb0ELi512EEEvPfS2_PT_PKS3_PKT0_S9_ifPKiSB_iPKfiiiSD_SD_iiiii,"a",@progbits
	.sectionflags	@""
	.align	4
.nv.constant0._ZN4vllm25paged_attention_v2_kernelIthLi64ELi32ELi128ELNS_18Fp8KVCacheDataTypeE2ELb0ELi512EEEvPfS2_PT_PKS3_PKT0_S9_ifPKiSB_iPKfiiiSD_SD_iiiii:
	.zero		668


//--------------------- .nv.constant0._ZN4vllm25paged_attention_v2_kernelIthLi32ELi32ELi128ELNS_18Fp8KVCacheDataTypeE2ELb0ELi512EEEvPfS2_PT_PKS3_PKT0_S9_ifPKiSB_iPKfiiiSD_SD_iiiii --------------------------
	.section	.nv.constant0._ZN4vllm25paged_attention_v2_kernelIthLi32ELi32ELi128ELNS_18Fp8KVCacheDataTypeE2ELb0ELi512EEEvPfS2_PT_PKS3_PKT0_S9_ifPKiSB_iPKfiiiSD_SD_iiiii,"a",@progbits
	.sectionflags	@""
	.align	4
.nv.constant0._ZN4vllm25paged_attention_v2_kernelIthLi32ELi32ELi128ELNS_18Fp8KVCacheDataTypeE2ELb0ELi512EEEvPfS2_PT_PKS3_PKT0_S9_ifPKiSB_iPKfiiiSD_SD_iiiii:
	.zero		668


//--------------------- .nv.constant0._ZN4vllm25paged_attention_v2_kernelIthLi256ELi32ELi128ELNS_18Fp8KVCacheDataTypeE2ELb1ELi512EEEvPfS2_PT_PKS3_PKT0_S9_ifPKiSB_iPKfiiiSD_SD_iiiii --------------------------
	.section	.nv.constant0._ZN4vllm25paged_attention_v2_kernelIthLi256ELi32ELi128ELNS_18Fp8KVCacheDataTypeE2ELb1ELi512EEEvPfS2_PT_PKS3_PKT0_S9_ifPKiSB_iPKfiiiSD_SD_iiiii,"a",@progbits
	.sectionflags	@""
	.align	4
.nv.constant0._ZN4vllm25paged_attention_v2_kernelIthLi256ELi32ELi128ELNS_18Fp8KVCacheDataTypeE2ELb1ELi512EEEvPfS2_PT_PKS3_PKT0_S9_ifPKiSB_iPKfiiiSD_SD_iiiii:
	.zero		668


//--------------------- .nv.constant0._ZN4vllm25paged_attention_v2_kernelIthLi192ELi32ELi128ELNS_18Fp8KVCacheDataTypeE2ELb1ELi512EEEvPfS2_PT_PKS3_PKT0_S9_ifPKiSB_iPKfiiiSD_SD_iiiii --------------------------
	.section	.nv.constant0._ZN4vllm25paged_attention_v2_kernelIthLi192ELi32ELi128ELNS_18Fp8KVCacheDataTypeE2ELb1ELi512EEEvPfS2_PT_PKS3_PKT0_S9_ifPKiSB_iPKfiiiSD_SD_iiiii,"a",@progbits
	.sectionflags	@""
	.align	4
.nv.constant0._ZN4vllm25paged_attention_v2_kernelIthLi192ELi32ELi128ELNS_18Fp8KVCacheDataTypeE2ELb1ELi512EEEvPfS2_PT_PKS3_PKT0_S9_ifPKiSB_iPKfiiiSD_SD_iiiii:
	.zero		668


//--------------------- .nv.constant0._ZN4vllm25paged_attention_v2_kernelIthLi128ELi32ELi128ELNS_18Fp8KVCacheDataTypeE2ELb1ELi512EEEvPfS2_PT_PKS3_PKT0_S9_ifPKiSB_iPKfiiiSD_SD_iiiii --------------------------
	.section	.nv.constant0._ZN4vllm25paged_attention_v2_kernelIthLi128ELi32ELi128ELNS_18Fp8KVCacheDataTypeE2ELb1ELi512EEEvPfS2_PT_PKS3_PKT0_S9_ifPKiSB_iPKfiiiSD_SD_iiiii,"a",@progbits
	.sectionflags	@""
	.align	4
.nv.constant0._ZN4vllm25paged_attention_v2_kernelIthLi128ELi32ELi128ELNS_18Fp8KVCacheDataTypeE2ELb1ELi512EEEvPfS2_PT_PKS3_PKT0_S9_ifPKiSB_iPKfiiiSD_SD_iiiii:
	.zero		668


//--------------------- .nv.constant0._ZN4vllm25paged_attention_v2_kernelIthLi120ELi32ELi128ELNS_18Fp8KVCacheDataTypeE2ELb1ELi512EEEvPfS2_PT_PKS3_PKT0_S9_ifPKiSB_iPKfiiiSD_SD_iiiii --------------------------
	.section	.nv.constant0._ZN4vllm25paged_attention_v2_kernelIthLi120ELi32ELi128ELNS_18Fp8KVCacheDataTypeE2ELb1ELi512EEEvPfS2_PT_PKS3_PKT0_S9_ifPKiSB_iPKfiiiSD_SD_iiiii,"a",@progbits
	.sectionflags	@""
	.align	4
.nv.constant0._ZN4vllm25paged_attention_v2_kernelIthLi120ELi32ELi128ELNS_18Fp8KVCacheDataTypeE2ELb1ELi512EEEvPfS2_PT_PKS3_PKT0_S9_ifPKiSB_iPKfiiiSD_SD_iiiii:
	.zero		668


//--------------------- .nv.constant0._ZN4vllm25paged_attention_v2_kernelIthLi112ELi32ELi128ELNS_18Fp8KVCacheDataTypeE2ELb1ELi512EEEvPfS2_PT_PKS3_PKT0_S9_ifPKiSB_iPKfiiiSD_SD_iiiii --------------------------
	.section	.nv.constant0._ZN4vllm25paged_attention_v2_kernelIthLi112ELi32ELi128ELNS_18Fp8KVCacheDataTypeE2ELb1ELi512EEEvPfS2_PT_PKS3_PKT0_S9_ifPKiSB_iPKfiiiSD_SD_iiiii,"a",@progbits
	.sectionflags	@""
	.align	4
.nv.constant0._ZN4vllm25paged_attention_v2_kernelIthLi112ELi32ELi128ELNS_18Fp8KVCacheDataTypeE2ELb1ELi512EEEvPfS2_PT_PKS3_PKT0_S9_ifPKiSB_iPKfiiiSD_SD_iiiii:
	.zero		668


//--------------------- .nv.constant0._ZN4vllm25paged_attention_v2_kernelIthLi96ELi32ELi128ELNS_18Fp8KVCacheDataTypeE2ELb1ELi512EEEvPfS2_PT_PKS3_PKT0_S9_ifPKiSB_iPKfiiiSD_SD_iiiii --------------------------
	.section	.nv.constant0._ZN4vllm25paged_attention_v2_kernelIthLi96ELi32ELi128ELNS_18Fp8KVCacheDataTypeE2ELb1ELi512EEEvPfS2_PT_PKS3_PKT0_S9_ifPKiSB_iPKfiiiSD_SD_iiiii,"a",@progbits
	.sectionflags	@""
	.align	4
.nv.constant0._ZN4vllm25paged_attention_v2_kernelIthLi96ELi32ELi128ELNS_18Fp8KVCacheDataTypeE2ELb1ELi512EEEvPfS2_PT_PKS3_PKT0_S9_ifPKiSB_iPKfiiiSD_SD_iiiii:
	.zero		668


//--------------------- .nv.constant0._ZN4vllm25paged_attention_v2_kernelIthLi80ELi32ELi128ELNS_18Fp8KVCacheDataTypeE2ELb1ELi512EEEvPfS2_PT_PKS3_PKT0_S9_ifPKiSB_iPKfiiiSD_SD_iiiii --------------------------
	.section	.nv.constant0._ZN4vllm25paged_attention_v2_kernelIthLi80ELi32ELi128ELNS_18Fp8KVCacheDataTypeE2ELb1ELi512EEEvPfS2_PT_PKS3_PKT0_S9_ifPKiSB_iPKfiiiSD_SD_iiiii,"a",@progbits
	.sectionflags	@""
	.align	4
.nv.constant0._ZN4vllm25paged_attention_v2_kernelIthLi80ELi32ELi128ELNS_18Fp8KVCacheDataTypeE2ELb1ELi512EEEvPfS2_PT_PKS3_PKT0_S9_ifPKiSB_iPKfiiiSD_SD_iiiii:
	.zero		668


//--------------------- .nv.constant0._ZN4vllm25paged_attention_v2_kernelIthLi64ELi32ELi128ELNS_18Fp8KVCacheDataTypeE2ELb1ELi512EEEvPfS2_PT_PKS3_PKT0_S9_ifPKiSB_iPKfiiiSD_SD_iiiii --------------------------
	.section	.nv.constant0._ZN4vllm25paged_attention_v2_kernelIthLi64ELi32ELi128ELNS_18Fp8KVCacheDataTypeE2ELb1ELi512EEEvPfS2_PT_PKS3_PKT0_S9_ifPKiSB_iPKfiiiSD_SD_iiiii,"a",@progbits
	.sectionflags	@""
	.align	4
.nv.constant0._ZN4vllm25paged_attention_v2_kernelIthLi64ELi32ELi128ELNS_18Fp8KVCacheDataTypeE2ELb1ELi512EEEvPfS2_PT_PKS3_PKT0_S9_ifPKiSB_iPKfiiiSD_SD_iiiii:
	.zero		668


//--------------------- .nv.constant0._ZN4vllm25paged_attention_v2_kernelIthLi32ELi32ELi128ELNS_18Fp8KVCacheDataTypeE2ELb1ELi512EEEvPfS2_PT_PKS3_PKT0_S9_ifPKiSB_iPKfiiiSD_SD_iiiii --------------------------
	.section	.nv.constant0._ZN4vllm25paged_attention_v2_kernelIthLi32ELi32ELi128ELNS_18Fp8KVCacheDataTypeE2ELb1ELi512EEEvPfS2_PT_PKS3_PKT0_S9_ifPKiSB_iPKfiiiSD_SD_iiiii,"a",@progbits
	.sectionflags	@""
	.align	4
.nv.constant0._ZN4vllm25paged_attention_v2_kernelIthLi32ELi32ELi128ELNS_18Fp8KVCacheDataTypeE2ELb1ELi512EEEvPfS2_PT_PKS3_PKT0_S9_ifPKiSB_iPKfiiiSD_SD_iiiii:
	.zero		668


//--------------------- .nv.constant0._ZN4vllm25paged_attention_v2_kernelIthLi256ELi16ELi128ELNS_18Fp8KVCacheDataTypeE2ELb0ELi512EEEvPfS2_PT_PKS3_PKT0_S9_ifPKiSB_iPKfiiiSD_SD_iiiii --------------------------
	.section	.nv.constant0._ZN4vllm25paged_attention_v2_kernelIthLi256ELi16ELi128ELNS_18Fp8KVCacheDataTypeE2ELb0ELi512EEEvPfS2_PT_PKS3_PKT0_S9_ifPKiSB_iPKfiiiSD_SD_iiiii,"a",@progbits
	.sectionflags	@""
	.align	4
.nv.constant0._ZN4vllm25paged_attention_v2_kernelIthLi256ELi16ELi128ELNS_18Fp8KVCacheDataTypeE2ELb0ELi512EEEvPfS2_PT_PKS3_PKT0_S9_ifPKiSB_iPKfiiiSD_SD_iiiii:
	.zero		668


//--------------------- .nv.constant0._ZN4vllm25paged_attention_v2_kernelIthLi192ELi16ELi128ELNS_18Fp8KVCacheDataTypeE2ELb0ELi512EEEvPfS2_PT_PKS3_PKT0_S9_ifPKiSB_iPKfiiiSD_SD_iiiii --------------------------
	.section	.nv.constant0._ZN4vllm25paged_attention_v2_kernelIthLi192ELi16ELi128ELNS_18Fp8KVCacheDataTypeE2ELb0ELi512EEEvPfS2_PT_PKS3_PKT0_S9_ifPKiSB_iPKfiiiSD_SD_iiiii,"a",@progbits
	.sectionflags	@""
	.align	4
.nv.constant0._ZN4vllm25paged_attention_v2_kernelIthLi192ELi16ELi128ELNS_18Fp8KVCacheDataTypeE2ELb0ELi512EEEvPfS2_PT_PKS3_PKT0_S9_ifPKiSB_iPKfiiiSD_SD_iiiii:
	.zero		668


//--------------------- .nv.constant0._ZN4vllm25paged_attention_v2_kernelIthLi128ELi16ELi128ELNS_18Fp8KVCacheDataTypeE2ELb0ELi512EEEvPfS2_PT_PKS3_PKT0_S9_ifPKiSB_iPKfiiiSD_SD_iiiii --------------------------
	.section	.nv.constant0._ZN4vllm25paged_attention_v2_kernelIthLi128ELi16ELi128ELNS_18Fp8KVCacheDataTypeE2ELb0ELi512EEEvPfS2_PT_PKS3_PKT0_S9_ifPKiSB_iPKfiiiSD_SD_iiiii,"a",@progbits
	.sectionflags	@""
	.align	4
.nv.constant0._ZN4vllm25paged_attention_v2_kernelIthLi128ELi16ELi128ELNS_18Fp8KVCacheDataTypeE2ELb0ELi512EEEvPfS2_PT_PKS3_PKT0_S9_ifPKiSB_iPKfiiiSD_SD_iiiii:
	.zero		668


//--------------------- .nv.constant0._ZN4vllm25paged_attention_v2_kernelIthLi120ELi16ELi128ELNS_18Fp8KVCacheDataTypeE2ELb0ELi512EEEvPfS2_PT_PKS3_PKT0_S9_ifPKiSB_iPKfiiiSD_SD_iiiii --------------------------
	.section	.nv.constant0._ZN4vllm25paged_attention_v2_kernelIthLi120ELi16ELi128ELNS_18Fp8KVCacheDataTypeE2ELb0ELi512EEEvPfS2_PT_PKS3_PKT0_S9_ifPKiSB_iPKfiiiSD_SD_iiiii,"a",@progbits
	.sectionflags	@""
	.align	4
.nv.constant0._ZN4vllm25paged_attention_v2_kernelIthLi120ELi16ELi128ELNS_18Fp8KVCacheDataTypeE2ELb0ELi512EEEvPfS2_PT_PKS3_PKT0_S9_ifPKiSB_iPKfiiiSD_SD_iiiii:
	.zero		668


//--------------------- .nv.constant0._ZN4vllm25paged_attention_v2_kernelIthLi112ELi16ELi128ELNS_18Fp8KVCacheDataTypeE2ELb0ELi512EEEvPfS2_PT_PKS3_PKT0_S9_ifPKiSB_iPKfiiiSD_SD_iiiii --------------------------
	.section	.nv.constant0._ZN4vllm25paged_attention_v2_kernelIthLi112ELi16ELi128ELNS_18Fp8KVCacheDataTypeE2ELb0ELi512EEEvPfS2_PT_PKS3_PKT0_S9_ifPKiSB_iPKfiiiSD_SD_iiiii,"a",@progbits
	.sectionflags	@""
	.align	4
.nv.constant0._ZN4vllm25paged_attention_v2_kernelIthLi112ELi16ELi128ELNS_18Fp8KVCacheDataTypeE2ELb0ELi512EEEvPfS2_PT_PKS3_PKT0_S9_ifPKiSB_iPKfiiiSD_SD_iiiii:
	.zero		668


//--------------------- .nv.constant0._ZN4vllm25paged_attention_v2_kernelIthLi96ELi16ELi128ELNS_18Fp8KVCacheDataTypeE2ELb0ELi512EEEvPfS2_PT_PKS3_PKT0_S9_ifPKiSB_iPKfiiiSD_SD_iiiii --------------------------
	.section	.nv.constant0._ZN4vllm25paged_attention_v2_kernelIthLi96ELi16ELi128ELNS_18Fp8KVCacheDataTypeE2ELb0ELi512EEEvPfS2_PT_PKS3_PKT0_S9_ifPKiSB_iPKfiiiSD_SD_iiiii,"a",@progbits
	.sectionflags	@""
	.align	4
.nv.constant0._ZN4vllm25paged_attention_v2_kernelIthLi96ELi16ELi128ELNS_18Fp8KVCacheDataTypeE2ELb0ELi512EEEvPfS2_PT_PKS3_PKT0_S9_ifPKiSB_iPKfiiiSD_SD_iiiii:
	.zero		668


//--------------------- .nv.constant0._ZN4vllm25paged_attention_v2_kernelIthLi80ELi16ELi128ELNS_18Fp8KVCacheDataTypeE2ELb0ELi512EEEvPfS2_PT_PKS3_PKT0_S9_ifPKiSB_iPKfiiiSD_SD_iiiii --------------------------
	.section	.nv.constant0._ZN4vllm25paged_attention_v2_kernelIthLi80ELi16ELi128ELNS_18Fp8KVCacheDataTypeE2ELb0ELi512EEEvPfS2_PT_PKS3_PKT0_S9_ifPKiSB_iPKfiiiSD_SD_iiiii,"a",@progbits
	.sectionflags	@""
	.align	4
.nv.constant0._ZN4vllm25paged_attention_v2_kernelIthLi80ELi16ELi128ELNS_18Fp8KVCacheDataTypeE2ELb0ELi512EEEvPfS2_PT_PKS3_PKT0_S9_ifPKiSB_iPKfiiiSD_SD_iiiii:
	.zero		668


//--------------------- .nv.constant0._ZN4vllm25paged_attention_v2_kernelIthLi64ELi16ELi128ELNS_18Fp8KVCacheDataTypeE2ELb0ELi512EEEvPfS2_PT_PKS3_PKT0_S9_ifPKiSB_iPKfiiiSD_SD_iiiii --------------------------
	.section	.nv.constant0._ZN4vllm25paged_attention_v2_kernelIthLi64ELi16ELi128ELNS_18Fp8KVCacheDataTypeE2ELb0ELi512EEEvPfS2_PT_PKS3_PKT0_S9_ifPKiSB_iPKfiiiSD_SD_iiiii,"a",@progbits
	.sectionflags	@""
	.align	4
.nv.constant0._ZN4vllm25paged_attention_v2_kernelIthLi64ELi16ELi128ELNS_18Fp8KVCacheDataTypeE2ELb0ELi512EEEvPfS2_PT_PKS3_PKT0_S9_ifPKiSB_iPKfiiiSD_SD_iiiii:
	.zero		668


//--------------------- .nv.constant0._ZN4vllm25paged_attention_v2_kernelIthLi32ELi16ELi128ELNS_18Fp8KVCacheDataTypeE2ELb0ELi512EEEvPfS2_PT_PKS3_PKT0_S9_ifPKiSB_iPKfiiiSD_SD_iiiii --------------------------
	.section	.nv.constant0._ZN4vllm25paged_attention_v2_kernelIthLi32ELi16ELi128ELNS_18Fp8KVCacheDataTypeE2ELb0ELi512EEEvPfS2_PT_PKS3_PKT0_S9_ifPKiSB_iPKfiiiSD_SD_iiiii,"a",@progbits
	.sectionflags	@""
	.align	4
.nv.constant0._ZN4vllm25paged_attention_v2_kernelIthLi32ELi16ELi128ELNS_18Fp8KVCacheDataTypeE2ELb0ELi512EEEvPfS2_PT_PKS3_PKT0_S9_ifPKiSB_iPKfiiiSD_SD_iiiii:
	.zero		668


//--------------------- .nv.constant0._ZN4vllm25paged_attention_v2_kernelIthLi256ELi16ELi128ELNS_18Fp8KVCacheDataTypeE2ELb1ELi512EEEvPfS2_PT_PKS3_PKT0_S9_ifPKiSB_iPKfiiiSD_SD_iiiii --------------------------
	.section	.nv.constant0._ZN4vllm25paged_attention_v2_kernelIthLi256ELi16ELi128ELNS_18Fp8KVCacheDataTypeE2ELb1ELi512EEEvPfS2_PT_PKS3_PKT0_S9_ifPKiSB_iPKfiiiSD_SD_iiiii,"a",@progbits
	.sectionflags	@""
	.align	4
.nv.constant0._ZN4vllm25paged_attention_v2_kernelIthLi256ELi16ELi128ELNS_18Fp8KVCacheDataTypeE2ELb1ELi512EEEvPfS2_PT_PKS3_PKT0_S9_ifPKiSB_iPKfiiiSD_SD_iiiii:
	.zero		668


//--------------------- .nv.constant0._ZN4vllm25paged_attention_v2_kernelIthLi192ELi16ELi128ELNS_18Fp8KVCacheDataTypeE2ELb1ELi512EEEvPfS2_PT_PKS3_PKT0_S9_ifPKiSB_iPKfiiiSD_SD_iiiii --------------------------
	.section	.nv.constant0._ZN4vllm25paged_attention_v2_kernelIthLi192ELi16ELi128ELNS_18Fp8KVCacheDataTypeE2ELb1ELi512EEEvPfS2_PT_PKS3_PKT0_S9_ifPKiSB_iPKfiiiSD_SD_iiiii,"a",@progbits
	.sectionflags	@""
	.align	4
.nv.constant0._ZN4vllm25paged_attention_v2_kernelIthLi192ELi16ELi128ELNS_18Fp8KVCacheDataTypeE2ELb1ELi512EEEvPfS2_PT_PKS3_PKT0_S9_ifPKiSB_iPKfiiiSD_SD_iiiii:
	.zero		668


//--------------------- .nv.constant0._ZN4vllm25paged_attention_v2_kernelIthLi128ELi16ELi128ELNS_18Fp8KVCacheDataTypeE2ELb1ELi512EEEvPfS2_PT_PKS3_PKT0_S9_ifPKiSB_iPKfiiiSD_SD_iiiii --------------------------
	.section	.nv.constant0._ZN4vllm25paged_attention_v2_kernelIthLi128ELi16ELi128ELNS_18Fp8KVCacheDataTypeE2ELb1ELi512EEEvPfS2_PT_PKS3_PKT0_S9_ifPKiSB_iPKfiiiSD_SD_iiiii,"a",@progbits
	.sectionflags	@""
	.align	4
.nv.constant0._ZN4vllm25paged_attention_v2_kernelIthLi128ELi16ELi128ELNS_18Fp8KVCacheDataTypeE2ELb1ELi512EEEvPfS2_PT_PKS3_PKT0_S9_ifPKiSB_iPKfiiiSD_SD_iiiii:
	.zero		668


//--------------------- .nv.constant0._ZN4vllm25paged_attention_v2_kernelIthLi120ELi16ELi128ELNS_18Fp8KVCacheDataTypeE2ELb1ELi512EEEvPfS2_PT_PKS3_PKT0_S9_ifPKiSB_iPKfiiiSD_SD_iiiii --------------------------
	.section	.nv.constant0._ZN4vllm25paged_attention_v2_kernelIthLi120ELi16ELi128ELNS_18Fp8KVCacheDataTypeE2ELb1ELi512EEEvPfS2_PT_PKS3_PKT0_S9_ifPKiSB_iPKfiiiSD_SD_iiiii,"a",@progbits
	.sectionflags	@""
	.align	4
.nv.constant0._ZN4vllm25paged_attention_v2_kernelIthLi120ELi16ELi128ELNS_18Fp8KVCacheDataTypeE2ELb1ELi512EEEvPfS2_PT_PKS3_PKT0_S9_ifPKiSB_iPKfiiiSD_SD_iiiii:
	.zero		668


//--------------------- .nv.constant0._ZN4vllm25paged_attention_v2_kernelIthLi112ELi16ELi128ELNS_18Fp8KVCacheDataTypeE2ELb1ELi512EEEvPfS2_PT_PKS3_PKT0_S9_ifPKiSB_iPKfiiiSD_SD_iiiii --------------------------
	.section	.nv.constant0._ZN4vllm25paged_attention_v2_kernelIthLi112ELi16ELi128ELNS_18Fp8KVCacheDataTypeE2ELb1ELi512EEEvPfS2_PT_PKS3_PKT0_S9_ifPKiSB_iPKfiiiSD_SD_iiiii,"a",@progbits
	.sectionflags	@""
	.align	4
.nv.constant0._ZN4vllm25paged_attention_v2_kernelIthLi112ELi16ELi128ELNS_18Fp8KVCacheDataTypeE2ELb1ELi512EEEvPfS2_PT_PKS3_PKT0_S9_ifPKiSB_iPKfiiiSD_SD_iiiii:
	.zero		668


//--------------------- .nv.constant0._ZN4vllm25paged_attention_v2_kernelIthLi96ELi16ELi128ELNS_18Fp8KVCacheDataTypeE2ELb1ELi512EEEvPfS2_PT_PKS3_PKT0_S9_ifPKiSB_iPKfiiiSD_SD_iiiii --------------------------
	.section	.nv.constant0._ZN4vllm25paged_attention_v2_kernelIthLi96ELi16ELi128ELNS_18Fp8KVCacheDataTypeE2ELb1ELi512EEEvPfS2_PT_PKS3_PKT0_S9_ifPKiSB_iPKfiiiSD_SD_iiiii,"a",@progbits
	.sectionflags	@""
	.align	4
.nv.constant0._ZN4vllm25paged_attention_v2_kernelIthLi96ELi16ELi128ELNS_18Fp8KVCacheDataTypeE2ELb1ELi512EEEvPfS2_PT_PKS3_PKT0_S9_ifPKiSB_iPKfiiiSD_SD_iiiii:
	.zero		668


//--------------------- .nv.constant0._ZN4vllm25paged_attention_v2_kernelIthLi80ELi16ELi128ELNS_18Fp8KVCacheDataTypeE2ELb1ELi512EEEvPfS2_PT_PKS3_PKT0_S9_ifPKiSB_iPKfiiiSD_SD_iiiii --------------------------
	.section	.nv.constant0._ZN4vllm25paged_attention_v2_kernelIthLi80ELi16ELi128ELNS_18Fp8KVCacheDataTypeE2ELb1ELi512EEEvPfS2_PT_PKS3_PKT0_S9_ifPKiSB_iPKfiiiSD_SD_iiiii,"a",@progbits
	.sectionflags	@""
	.align	4
.nv.constant0._ZN4vllm25paged_attention_v2_kernelIthLi80ELi16ELi128ELNS_18Fp8KVCacheDataTypeE2ELb1ELi512EEEvPfS2_PT_PKS3_PKT0_S9_ifPKiSB_iPKfiiiSD_SD_iiiii:
	.zero		668


//--------------------- .nv.constant0._ZN4vllm25paged_attention_v2_kernelIthLi64ELi16ELi128ELNS_18Fp8KVCacheDataTypeE2ELb1ELi512EEEvPfS2_PT_PKS3_PKT0_S9_ifPKiSB_iPKfiiiSD_SD_iiiii --------------------------
	.section	.nv.constant0._ZN4vllm25paged_attention_v2_kernelIthLi64ELi16ELi128ELNS_18Fp8KVCacheDataTypeE2ELb1ELi512EEEvPfS2_PT_PKS3_PKT0_S9_ifPKiSB_iPKfiiiSD_SD_iiiii,"a",@progbits
	.sectionflags	@""
	.align	4
.nv.constant0._ZN4vllm25paged_attention_v2_kernelIthLi64ELi16ELi128ELNS_18Fp8KVCacheDataTypeE2ELb1ELi512EEEvPfS2_PT_PKS3_PKT0_S9_ifPKiSB_iPKfiiiSD_SD_iiiii:
	.zero		668


//--------------------- .nv.constant0._ZN4vllm25paged_attention_v2_kernelIthLi32ELi16ELi128ELNS_18Fp8KVCacheDataTypeE2ELb1ELi512EEEvPfS2_PT_PKS3_PKT0_S9_ifPKiSB_iPKfiiiSD_SD_iiiii --------------------------
	.section	.nv.constant0._ZN4vllm25paged_attention_v2_kernelIthLi32ELi16ELi128ELNS_18Fp8KVCacheDataTypeE2ELb1ELi512EEEvPfS2_PT_PKS3_PKT0_S9_ifPKiSB_iPKfiiiSD_SD_iiiii,"a",@progbits
	.sectionflags	@""
	.align	4
.nv.constant0._ZN4vllm25paged_attention_v2_kernelIthLi32ELi16ELi128ELNS_18Fp8KVCacheDataTypeE2ELb1ELi512EEEvPfS2_PT_PKS3_PKT0_S9_ifPKiSB_iPKfiiiSD_SD_iiiii:
	.zero		668


//--------------------- .nv.constant0._ZN4vllm25paged_attention_v2_kernelIthLi256ELi8ELi128ELNS_18Fp8KVCacheDataTypeE2ELb0ELi512EEEvPfS2_PT_PKS3_PKT0_S9_ifPKiSB_iPKfiiiSD_SD_iiiii --------------------------
	.section	.nv.constant0._ZN4vllm25paged_attention_v2_kernelIthLi256ELi8ELi128ELNS_18Fp8KVCacheDataTypeE2ELb0ELi512EEEvPfS2_PT_PKS3_PKT0_S9_ifPKiSB_iPKfiiiSD_SD_iiiii,"a",@progbits
	.sectionflags	@""
	.align	4
.nv.constant0._ZN4vllm25paged_attention_v2_kernelIthLi256ELi8ELi128ELNS_18Fp8KVCacheDataTypeE2ELb0ELi512EEEvPfS2_PT_PKS3_PKT0_S9_ifPKiSB_iPKfiiiSD_SD_iiiii:
	.zero		668


//--------------------- .nv.constant0._ZN4vllm25paged_attention_v2_kernelIthLi192ELi8ELi128ELNS_18Fp8KVCacheDataTypeE2ELb0ELi512EEEvPfS2_PT_PKS3_PKT0_S9_ifPKiSB_iPKfiiiSD_SD_iiiii --------------------------
	.section	.nv.constant0._ZN4vllm25paged_attention_v2_kernelIthLi192ELi8ELi128ELNS_18Fp8KVCacheDataTypeE2ELb0ELi512EEEvPfS2_PT_PKS3_PKT0_S9_ifPKiSB_iPKfiiiSD_SD_iiiii,"a",@progbits
	.sectionflags	@""
	.align	4
.nv.constant0._ZN4vllm25paged_attention_v2_kernelIthLi192ELi8ELi128ELNS_18Fp8KVCacheDataTypeE2ELb0ELi512EEEvPfS2_PT_PKS3_PKT0_S9_ifPKiSB_iPKfiiiSD_SD_iiiii:
	.zero		668


//--------------------- .nv.constant0._ZN4vllm25paged_attention_v2_kernelIthLi128ELi8ELi128ELNS_18Fp8KVCacheDataTypeE2ELb0ELi512EEEvPfS2_PT_PKS3_PKT0_S9_ifPKiSB_iPKfiiiSD_SD_iiiii --------------------------
	.section	.nv.constant0._ZN4vllm25paged_attention_v2_kernelIthLi128ELi8ELi128ELNS_18Fp8KVCacheDataTypeE2ELb0ELi512EEEvPfS2_PT_PKS3_PKT0_S9_ifPKiSB_iPKfiiiSD_SD_iiiii,"a",@progbits
	.sectionflags	@""
	.align	4
.nv.constant0._ZN4vllm25paged_attention_v2_kernelIthLi128ELi8ELi128ELNS_18Fp8KVCacheDataTypeE2ELb0ELi512EEEvPfS2_PT_PKS3_PKT0_S9_ifPKiSB_iPKfiiiSD_SD_iiiii:
	.zero		668


//--------------------- .nv.constant0._ZN4vllm25paged_attention_v2_kernelIthLi120ELi8ELi128ELNS_18Fp8KVCacheDataTypeE2ELb0ELi512EEEvPfS2_PT_PKS3_PKT0_S9_ifPKiSB_iPKfiiiSD_SD_iiiii --------------------------
	.section	.nv.constant0._ZN4vllm25paged_attention_v2_kernelIthLi120ELi8ELi128ELNS_18Fp8KVCacheDataTypeE2ELb0ELi512EEEvPfS2_PT_PKS3_PKT0_S9_ifPKiSB_iPKfiiiSD_SD_iiiii,"a",@progbits
	.sectionflags	@""
	.align	4
.nv.constant0._ZN4vllm25paged_attention_v2_kernelIthLi120ELi8ELi128ELNS_18Fp8KVCacheDataTypeE2ELb0ELi512EEEvPfS2_PT_PKS3_PKT0_S9_ifPKiSB_iPKfiiiSD_SD_iiiii:
	.zero		668


//--------------------- .nv.constant0._ZN4vllm25paged_attention_v2_kernelIthLi112ELi8ELi128ELNS_18Fp8KVCacheDataTypeE2ELb0ELi512EEEvPfS2_PT_PKS3_PKT0_S9_ifPKiSB_iPKfiiiSD_SD_iiiii --------------------------
	.section	.nv.constant0._ZN4vllm25paged_attention_v2_kernelIthLi112ELi8ELi128ELNS_18Fp8KVCacheDataTypeE2ELb0ELi512EEEvPfS2_PT_PKS3_PKT0_S9_ifPKiSB_iPKfiiiSD_SD_iiiii,"a",@progbits
	.sectionflags	@""
	.align	4
.nv.constant0._ZN4vllm25paged_attention_v2_kernelIthLi112ELi8ELi128ELNS_18Fp8KVCacheDataTypeE2ELb0ELi512EEEvPfS2_PT_PKS3_PKT0_S9_ifPKiSB_iPKfiiiSD_SD_iiiii:
	.zero		668


//--------------------- .nv.constant0._ZN4vllm25paged_attention_v2_kernelIthLi96ELi8ELi128ELNS_18Fp8KVCacheDataTypeE2ELb0ELi512EEEvPfS2_PT_PKS3_PKT0_S9_ifPKiSB_iPKfiiiSD_SD_iiiii --------------------------
	.section	.nv.constant0._ZN4vllm25paged_attention_v2_kernelIthLi96ELi8ELi128ELNS_18Fp8KVCacheDataTypeE2ELb0ELi512EEEvPfS2_PT_PKS3_PKT0_S9_ifPKiSB_iPKfiiiSD_SD_iiiii,"a",@progbits
	.sectionflags	@""
	.align	4
.nv.constant0._ZN4vllm25paged_attention_v2_kernelIthLi96ELi8ELi128ELNS_18Fp8KVCacheDataTypeE2ELb0ELi512EEEvPfS2_PT_PKS3_PKT0_S9_ifPKiSB_iPKfiiiSD_SD_iiiii:
	.zero		668


//--------------------- .nv.constant0._ZN4vllm25paged_attention_v2_kernelIthLi80ELi8ELi128ELNS_18Fp8KVCacheDataTypeE2ELb0ELi512EEEvPfS2_PT_PKS3_PKT0_S9_ifPKiSB_iPKfiiiSD_SD_iiiii --------------------------
	.section	.nv.constant0._ZN4vllm25paged_attention_v2_kernelIthLi80ELi8ELi128ELNS_18Fp8KVCacheDataTypeE2ELb0ELi512EEEvPfS2_PT_PKS3_PKT0_S9_ifPKiSB_iPKfiiiSD_SD_iiiii,"a",@progbits
	.sectionflags	@""
	.align	4
.nv.constant0._ZN4vllm25paged_attention_v2_kernelIthLi80ELi8ELi128ELNS_18Fp8KVCacheDataTypeE2ELb0ELi512EEEvPfS2_PT_PKS3_PKT0_S9_ifPKiSB_iPKfiiiSD_SD_iiiii:
	.zero		668


//--------------------- .nv.constant0._ZN4vllm25paged_attention_v2_kernelIthLi64ELi8ELi128ELNS_18Fp8KVCacheDataTypeE2ELb0ELi512EEEvPfS2_PT_PKS3_PKT0_S9_ifPKiSB_iPKfiiiSD_SD_iiiii --------------------------
	.section	.nv.constant0._ZN4vllm25paged_attention_v2_kernelIthLi64ELi8ELi128ELNS_18Fp8KVCacheDataTypeE2ELb0ELi512EEEvPfS2_PT_PKS3_PKT0_S9_ifPKiSB_iPKfiiiSD_SD_iiiii,"a",@progbits
	.sectionflags	@""
	.align	4
.nv.constant0._ZN4vllm25paged_attention_v2_kernelIthLi64ELi8ELi128ELNS_18Fp8KVCacheDataTypeE2ELb0ELi512EEEvPfS2_PT_PKS3_PKT0_S9_ifPKiSB_iPKfiiiSD_SD_iiiii:
	.zero		668


//--------------------- .nv.constant0._ZN4vllm25paged_attention_v2_kernelIthLi32ELi8ELi128ELNS_18Fp8KVCacheDataTypeE2ELb0ELi512EEEvPfS2_PT_PKS3_PKT0_S9_ifPKiSB_iPKfiiiSD_SD_iiiii --------------------------
	.section	.nv.constant0._ZN4vllm25paged_attention_v2_kernelIthLi32ELi8ELi128ELNS_18Fp8KVCacheDataTypeE2ELb0ELi512EEEvPfS2_PT_PKS3_PKT0_S9_ifPKiSB_iPKfiiiSD_SD_iiiii,"a",@progbits
	.sectionflags	@""
	.align	4
.nv.constant0._ZN4vllm25paged_attention_v2_kernelIthLi32ELi8ELi128ELNS_18Fp8KVCacheDataTypeE2ELb0ELi512EEEvPfS2_PT_PKS3_PKT0_S9_ifPKiSB_iPKfiiiSD_SD_iiiii:
	.zero		668


//--------------------- .nv.constant0._ZN4vllm25paged_attention_v2_kernelIthLi256ELi8ELi128ELNS_18Fp8KVCacheDataTypeE2ELb1ELi512EEEvPfS2_PT_PKS3_PKT0_S9_ifPKiSB_iPKfiiiSD_SD_iiiii --------------------------
	.section	.nv.constant0._ZN4vllm25paged_attention_v2_kernelIthLi256ELi8ELi128ELNS_18Fp8KVCacheDataTypeE2ELb1ELi512EEEvPfS2_PT_PKS3_PKT0_S9_ifPKiSB_iPKfiiiSD_SD_iiiii,"a",@progbits
	.sectionflags	@""
	.align	4
.nv.constant0._ZN4vllm25paged_attention_v2_kernelIthLi256ELi8ELi128ELNS_18Fp8KVCacheDataTypeE2ELb1ELi512EEEvPfS2_PT_PKS3_PKT0_S9_ifPKiSB_iPKfiiiSD_SD_iiiii:
	.zero		668


//--------------------- .nv.constant0._ZN4vllm25paged_attention_v2_kernelIthLi192ELi8ELi128ELNS_18Fp8KVCacheDataTypeE2ELb1ELi512EEEvPfS2_PT_PKS3_PKT0_S9_ifPKiSB_iPKfiiiSD_SD_iiiii --------------------------
	.section	.nv.constant0._ZN4vllm25paged_attention_v2_kernelIthLi192ELi8ELi128ELNS_18Fp8KVCacheDataTypeE2ELb1ELi512EEEvPfS2_PT_PKS3_PKT0_S9_ifPKiSB_iPKfiiiSD_SD_iiiii,"a",@progbits
	.sectionflags	@""
	.align	4
.nv.constant0._ZN4vllm25paged_attention_v2_kernelIthLi192ELi8ELi128ELNS_18Fp8KVCacheDataTypeE2ELb1ELi512EEEvPfS2_PT_PKS3_PKT0_S9_ifPKiSB_iPKfiiiSD_SD_iiiii:
	.zero		668


//--------------------- .nv.constant0._ZN4vllm25paged_attention_v2_kernelIthLi128ELi8ELi128ELNS_18Fp8KVCacheDataTypeE2ELb1ELi512EEEvPfS2_PT_PKS3_PKT0_S9_ifPKiSB_iPKfiiiSD_SD_iiiii --------------------------
	.section	.nv.constant0._ZN4vllm25paged_attention_v2_kernelIthLi128ELi8ELi128ELNS_18Fp8KVCacheDataTypeE2ELb1ELi512EEEvPfS2_PT_PKS3_PKT0_S9_ifPKiSB_iPKfiiiSD_SD_iiiii,"a",@progbits
	.sectionflags	@""
	.align	4
.nv.constant0._ZN4vllm25paged_attention_v2_kernelIthLi128ELi8ELi128ELNS_18Fp8KVCacheDataTypeE2ELb1ELi512EEEvPfS2_PT_PKS3_PKT0_S9_ifPKiSB_iPKfiiiSD_SD_iiiii:
	.zero		668


//--------------------- .nv.constant0._ZN4vllm25paged_attention_v2_kernelIthLi120ELi8ELi128ELNS_18Fp8KVCacheDataTypeE2ELb1ELi512EEEvPfS2_PT_PKS3_PKT0_S9_ifPKiSB_iPKfiiiSD_SD_iiiii --------------------------
	.section	.nv.constant0._ZN4vllm25paged_attention_v2_kernelIthLi120ELi8ELi128ELNS_18Fp8KVCacheDataTypeE2ELb1ELi512EEEvPfS2_PT_PKS3_PKT0_S9_ifPKiSB_iPKfiiiSD_SD_iiiii,"a",@progbits
	.sectionflags	@""
	.align	4
.nv.constant0._ZN4vllm25paged_attention_v2_kernelIthLi120ELi8ELi128ELNS_18Fp8KVCacheDataTypeE2ELb1ELi512EEEvPfS2_PT_PKS3_PKT0_S9_ifPKiSB_iPKfiiiSD_SD_iiiii:
	.zero		668


//--------------------- .nv.constant0._ZN4vllm25paged_attention_v2_kernelIthLi112ELi8ELi128ELNS_18Fp8KVCacheDataTypeE2ELb1ELi512EEEvPfS2_PT_PKS3_PKT0_S9_ifPKiSB_iPKfiiiSD_SD_iiiii --------------------------
	.section	.nv.constant0._ZN4vllm25paged_attention_v2_kernelIthLi112ELi8ELi128ELNS_18Fp8KVCacheDataTypeE2ELb1ELi512EEEvPfS2_PT_PKS3_PKT0_S9_ifPKiSB_iPKfiiiSD_SD_iiiii,"a",@progbits
	.sectionflags	@""
	.align	4
.nv.constant0._ZN4vllm25paged_attention_v2_kernelIthLi112ELi8ELi128ELNS_18Fp8KVCacheDataTypeE2ELb1ELi512EEEvPfS2_PT_PKS3_PKT0_S9_ifPKiSB_iPKfiiiSD_SD_iiiii:
	.zero		668


//--------------------- .nv.constant0._ZN4vllm25paged_attention_v2_kernelIthLi96ELi8ELi128ELNS_18Fp8KVCacheDataTypeE2ELb1ELi512EEEvPfS2_PT_PKS3_PKT0_S9_ifPKiSB_iPKfiiiSD_SD_iiiii --------------------------
	.section	.nv.constant0._ZN4vllm25paged_attention_v2_kernelIthLi96ELi8ELi128ELNS_18Fp8KVCacheDataTypeE2ELb1ELi512EEEvPfS2_PT_PKS3_PKT0_S9_ifPKiSB_iPKfiiiSD_SD_iiiii,"a",@progbits
	.sectionflags	@""
	.align	4
.nv.constant0._ZN4vllm25paged_attention_v2_kernelIthLi96ELi8ELi128ELNS_18Fp8KVCacheDataTypeE2ELb1ELi512EEEvPfS2_PT_PKS3_PKT0_S9_ifPKiSB_iPKfiiiSD_SD_iiiii:
	.zero		668


//--------------------- .nv.constant0._ZN4vllm25paged_attention_v2_kernelIthLi80ELi8ELi128ELNS_18Fp8KVCacheDataTypeE2ELb1ELi512EEEvPfS2_PT_PKS3_PKT0_S9_ifPKiSB_iPKfiiiSD_SD_iiiii --------------------------
	.section	.nv.constant0._ZN4vllm25paged_attention_v2_kernelIthLi80ELi8ELi128ELNS_18Fp8KVCacheDataTypeE2ELb1ELi512EEEvPfS2_PT_PKS3_PKT0_S9_ifPKiSB_iPKfiiiSD_SD_iiiii,"a",@progbits
	.sectionflags	@""
	.align	4
.nv.constant0._ZN4vllm25paged_attention_v2_kernelIthLi80ELi8ELi128ELNS_18Fp8KVCacheDataTypeE2ELb1ELi512EEEvPfS2_PT_PKS3_PKT0_S9_ifPKiSB_iPKfiiiSD_SD_iiiii:
	.zero		668


//--------------------- .nv.constant0._ZN4vllm25paged_attention_v2_kernelIthLi64ELi8ELi128ELNS_18Fp8KVCacheDataTypeE2ELb1ELi512EEEvPfS2_PT_PKS3_PKT0_S9_ifPKiSB_iPKfiiiSD_SD_iiiii --------------------------
	.section	.nv.constant0._ZN4vllm25paged_attention_v2_kernelIthLi64ELi8ELi128ELNS_18Fp8KVCacheDataTypeE2ELb1ELi512EEEvPfS2_PT_PKS3_PKT0_S9_ifPKiSB_iPKfiiiSD_SD_iiiii,"a",@progbits
	.sectionflags	@""
	.align	4
.nv.constant0._ZN4vllm25paged_attention_v2_kernelIthLi64ELi8ELi128ELNS_18Fp8KVCacheDataTypeE2ELb1ELi512EEEvPfS2_PT_PKS3_PKT0_S9_ifPKiSB_iPKfiiiSD_SD_iiiii:
	.zero		668


//--------------------- .nv.constant0._ZN4vllm25paged_attention_v2_kernelIthLi32ELi8ELi128ELNS_18Fp8KVCacheDataTypeE2ELb1ELi512EEEvPfS2_PT_PKS3_PKT0_S9_ifPKiSB_iPKfiiiSD_SD_iiiii --------------------------
	.section	.nv.constant0._ZN4vllm25paged_attention_v2_kernelIthLi32ELi8ELi128ELNS_18Fp8KVCacheDataTypeE2ELb1ELi512EEEvPfS2_PT_PKS3_PKT0_S9_ifPKiSB_iPKfiiiSD_SD_iiiii,"a",@progbits
	.sectionflags	@""
	.align	4
.nv.constant0._ZN4vllm25paged_attention_v2_kernelIthLi32ELi8ELi128ELNS_18Fp8KVCacheDataTypeE2ELb1ELi512EEEvPfS2_PT_PKS3_PKT0_S9_ifPKiSB_iPKfiiiSD_SD_iiiii:
	.zero		668


//--------------------- .nv.constant0._ZN4vllm25paged_attention_v2_kernelIfhLi256ELi32ELi128ELNS_18Fp8KVCacheDataTypeE2ELb0ELi512EEEvPfS2_PT_PKS3_PKT0_S9_ifPKiSB_iPKfiiiSD_SD_iiiii --------------------------
	.section	.nv.constant0._ZN4vllm25paged_attention_v2_kernelIfhLi256ELi32ELi128ELNS_18Fp8KVCacheDataTypeE2ELb0ELi512EEEvPfS2_PT_PKS3_PKT0_S9_ifPKiSB_iPKfiiiSD_SD_iiiii,"a",@progbits
	.sectionflags	@""
	.align	4
.nv.constant0._ZN4vllm25paged_attention_v2_kernelIfhLi256ELi32ELi128ELNS_18Fp8KVCacheDataTypeE2ELb0ELi512EEEvPfS2_PT_PKS3_PKT0_S9_ifPKiSB_iPKfiiiSD_SD_iiiii:
	.zero		668


//--------------------- .nv.constant0._ZN4vllm25paged_attention_v2_kernelIfhLi192ELi32ELi128ELNS_18Fp8KVCacheDataTypeE2ELb0ELi512EEEvPfS2_PT_PKS3_PKT0_S9_ifPKiSB_iPKfiiiSD_SD_iiiii --------------------------
	.section	.nv.constant0._ZN4vllm25paged_attention_v2_kernelIfhLi192ELi32ELi128ELNS_18Fp8KVCacheDataTypeE2ELb0ELi512EEEvPfS2_PT_PKS3_PKT0_S9_ifPKiSB_iPKfiiiSD_SD_iiiii,"a",@progbits
	.sectionflags	@""
	.align	4
.nv.constant0._ZN4vllm25paged_attention_v2_kernelIfhLi192ELi32ELi128ELNS_18Fp8KVCacheDataTypeE2ELb0ELi512EEEvPfS2_PT_PKS3_PKT0_S9_ifPKiSB_iPKfiiiSD_SD_iiiii:
	.zero		668


//--------------------- .nv.constant0._ZN4vllm25paged_attention_v2_kernelIfhLi128ELi32ELi128ELNS_18Fp8KVCacheDataTypeE2ELb0ELi512EEEvPfS2_PT_PKS3_PKT0_S9_ifPKiSB_iPKfiiiSD_SD_iiiii --------------------------
	.section	.nv.constant0._ZN4vllm25paged_attention_v2_kernelIfhLi128ELi32ELi128ELNS_18Fp8KVCacheDataTypeE2ELb0ELi512EEEvPfS2_PT_PKS3_PKT0_S9_ifPKiSB_iPKfiiiSD_SD_iiiii,"a",@progbits
	.sectionflags	@""
	.align	4
.nv.constant0._ZN4vllm25paged_attention_v2_kernelIfhLi128ELi32ELi128ELNS_18Fp8KVCacheDataTypeE2ELb0ELi512EEEvPfS2_PT_PKS3_PKT0_S9_ifPKiSB_iPKfiiiSD_SD_iiiii:
	.zero		668


//--------------------- .nv.constant0._ZN4vllm25paged_attention_v2_kernelIfhLi120ELi32ELi128ELNS_18Fp8KVCacheDataTypeE2ELb0ELi512EEEvPfS2_PT_PKS3_PKT0_S9_ifPKiSB_iPKfiiiSD_SD_iiiii --------------------------
	.section	.nv.constant0._ZN4vllm25paged_attention_v2_kernelIfhLi120ELi32ELi128ELNS_18Fp8KVCacheDataTypeE2ELb0ELi512EEEvPfS2_PT_PKS3_PKT0_S9_ifPKiSB_iPKfiiiSD_SD_iiiii,"a",@progbits
	.sectionflags	@""
	.align	4
.nv.constant0._ZN4vllm25paged_attention_v2_kernelIfhLi120ELi32ELi128ELNS_18Fp8KVCacheDataTypeE2ELb0ELi512EEEvPfS2_PT_PKS3_PKT0_S9_ifPKiSB_iPKfiiiSD_SD_iiiii:
	.zero		668


//--------------------- .nv.constant0._ZN4vllm25paged_attention_v2_kernelIfhLi112ELi32ELi128ELNS_18Fp8KVCacheDataTypeE2ELb0ELi512EEEvPfS2_PT_PKS3_PKT0_S9_ifPKiSB_iPKfiiiSD_SD_iiiii --------------------------
	.section	.nv.constant0._ZN4vllm25paged_attention_v2_kernelIfhLi112ELi32ELi128ELNS_18Fp8KVCacheDataTypeE2ELb0ELi512EEEvPfS2_PT_PKS3_PKT0_S9_ifPKiSB_iPKfiiiSD_SD_iiiii,"a",@progbits
	.sectionflags	@""
	.align	4
.nv.constant0._ZN4vllm25paged_attention_v2_kernelIfhLi112ELi32ELi128ELNS_18Fp8KVCacheDataTypeE2ELb0ELi512EEEvPfS2_PT_PKS3_PKT0_S9_ifPKiSB_iPKfiiiSD_SD_iiiii:
	.zero		668


//--------------------- .nv.constant0._ZN4vllm25paged_attention_v2_kernelIfhLi96ELi32ELi128ELNS_18Fp8KVCacheDataTypeE2ELb0ELi512EEEvPfS2_PT_PKS3_PKT0_S9_ifPKiSB_iPKfiiiSD_SD_iiiii --------------------------
	.section	.nv.constant0._ZN4vllm25paged_attention_v2_kernelIfhLi96ELi32ELi128ELNS_18Fp8KVCacheDataTypeE2ELb0ELi512EEEvPfS2_PT_PKS3_PKT0_S9_ifPKiSB_iPKfiiiSD_SD_iiiii,"a",@progbits
	.sectionflags	@""
	.align	4
.nv.constant0._ZN4vllm25paged_attention_v2_kernelIfhLi96ELi32ELi128ELNS_18Fp8KVCacheDataTypeE2ELb0ELi512EEEvPfS2_PT_PKS3_PKT0_S9_ifPKiSB_iPKfiiiSD_SD_iiiii:
	.zero		668


//--------------------- .nv.constant0._ZN4vllm25paged_attention_v2_kernelIfhLi80ELi32ELi128ELNS_18Fp8KVCacheDataTypeE2ELb0ELi512EEEvPfS2_PT_PKS3_PKT0_S9_ifPKiSB_iPKfiiiSD_SD_iiiii --------------------------
	.section	.nv.constant0._ZN4vllm25paged_attention_v2_kernelIfhLi80ELi32ELi128ELNS_18Fp8KVCacheDataTypeE2ELb0ELi512EEEvPfS2_PT_PKS3_PKT0_S9_ifPKiSB_iPKfiiiSD_SD_iiiii,"a",@progbits
	.sectionflags	@""
	.align	4
.nv.constant0._ZN4vllm25paged_attention_v2_kernelIfhLi80ELi32ELi128ELNS_18Fp8KVCacheDataTypeE2ELb0ELi512EEEvPfS2_PT_PKS3_PKT0_S9_ifPKiSB_iPKfiiiSD_SD_iiiii:
	.zero		668


//--------------------- .nv.constant0._ZN4vllm25paged_attention_v2_kernelIfhLi64ELi32ELi128ELNS_18Fp8KVCacheDataTypeE2ELb0ELi512EEEvPfS2_PT_PKS3_PKT0_S9_ifPKiSB_iPKfiiiSD_SD_iiiii --------------------------
	.section	.nv.constant0._ZN4vllm25paged_attention_v2_kernelIfhLi64ELi32ELi128ELNS_18Fp8KVCacheDataTypeE2ELb0ELi512EEEvPfS2_PT_PKS3_PKT0_S9_ifPKiSB_iPKfiiiSD_SD_iiiii,"a",@progbits
	.sectionflags	@""
	.align	4
.nv.constant0._ZN4vllm25paged_attention_v2_kernelIfhLi64ELi32ELi128ELNS_18Fp8KVCacheDataTypeE2ELb0ELi512EEEvPfS2_PT_PKS3_PKT0_S9_ifPKiSB_iPKfiiiSD_SD_iiiii:
	.zero		668


//--------------------- .nv.constant0._ZN4vllm25paged_attention_v2_kernelIfhLi32ELi32ELi128ELNS_18Fp8KVCacheDataTypeE2ELb0ELi512EEEvPfS2_PT_PKS3_PKT0_S9_ifPKiSB_iPKfiiiSD_SD_iiiii --------------------------
	.section	.nv.constant0._ZN4vllm25paged_attention_v2_kernelIfhLi32ELi32ELi128ELNS_18Fp8KVCacheDataTypeE2ELb0ELi512EEEvPfS2_PT_PKS3_PKT0_S9_ifPKiSB_iPKfiiiSD_SD_iiiii,"a",@progbits
	.sectionflags	@""
	.align	4
.nv.constant0._ZN4vllm25paged_attention_v2_kernelIfhLi32ELi32ELi128ELNS_18Fp8KVCacheDataTypeE2ELb0ELi512EEEvPfS2_PT_PKS3_PKT0_S9_ifPKiSB_iPKfiiiSD_SD_iiiii:
	.zero		668


//--------------------- .nv.constant0._ZN4vllm25paged_attention_v2_kernelIfhLi256ELi32ELi128ELNS_18Fp8KVCacheDataTypeE2ELb1ELi512EEEvPfS2_PT_PKS3_PKT0_S9_ifPKiSB_iPKfiiiSD_SD_iiiii --------------------------
	.section	.nv.constant0._ZN4vllm25paged_attention_v2_kernelIfhLi256ELi32ELi128ELNS_18Fp8KVCacheDataTypeE2ELb1ELi512EEEvPfS2_PT_PKS3_PKT0_S9_ifPKiSB_iPKfiiiSD_SD_iiiii,"a",@progbits
	.sectionflags	@""
	.align	4
.nv.constant0._ZN4vllm25paged_attention_v2_kernelIfhLi256ELi32ELi128ELNS_18Fp8KVCacheDataTypeE2ELb1ELi512EEEvPfS2_PT_PKS3_PKT0_S9_ifPKiSB_iPKfiiiSD_SD_iiiii:
	.zero		668


//--------------------- .nv.constant0._ZN4vllm25paged_attention_v2_kernelIfhLi192ELi32ELi128ELNS_18Fp8KVCacheDataTypeE2ELb1ELi512EEEvPfS2_PT_PKS3_PKT0_S9_ifPKiSB_iPKfiiiSD_SD_iiiii --------------------------
	.section	.nv.constant0._ZN4vllm25paged_attention_v2_kernelIfhLi192ELi32ELi128ELNS_18Fp8KVCacheDataTypeE2ELb1ELi512EEEvPfS2_PT_PKS3_PKT0_S9_ifPKiSB_iPKfiiiSD_SD_iiiii,"a",@progbits
	.sectionflags	@""
	.align	4
.nv.constant0._ZN4vllm25paged_attention_v2_kernelIfhLi192ELi32ELi128ELNS_18Fp8KVCacheDataTypeE2ELb1ELi512EEEvPfS2_PT_PKS3_PKT0_S9_ifPKiSB_iPKfiiiSD_SD_iiiii:
	.zero		668


//--------------------- .nv.constant0._ZN4vllm25paged_attention_v2_kernelIfhLi128ELi32ELi128ELNS_18Fp8KVCacheDataTypeE2ELb1ELi512EEEvPfS2_PT_PKS3_PKT0_S9_ifPKiSB_iPKfiiiSD_SD_iiiii --------------------------
	.section	.nv.constant0._ZN4vllm25paged_attention_v2_kernelIfhLi128ELi32ELi128ELNS_18Fp8KVCacheDataTypeE2ELb1ELi512EEEvPfS2_PT_PKS3_PKT0_S9_ifPKiSB_iPKfiiiSD_SD_iiiii,"a",@progbits
	.sectionflags	@""
	.align	4
.nv.constant0._ZN4vllm25paged_attention_v2_kernelIfhLi128ELi32ELi128ELNS_18Fp8KVCacheDataTypeE2ELb1ELi512EEEvPfS2_PT_PKS3_PKT0_S9_ifPKiSB_iPKfiiiSD_SD_iiiii:
	.zero		668


//--------------------- .nv.constant0._ZN4vllm25paged_attention_v2_kernelIfhLi120ELi32ELi128ELNS_18Fp8KVCacheDataTypeE2ELb1ELi512EEEvPfS2_PT_PKS3_PKT0_S9_ifPKiSB_iPKfiiiSD_SD_iiiii --------------------------
	.section	.nv.constant0._ZN4vllm25paged_attention_v2_kernelIfhLi120ELi32ELi128ELNS_18Fp8KVCacheDataTypeE2ELb1ELi512EEEvPfS2_PT_PKS3_PKT0_S9_ifPKiSB_iPKfiiiSD_SD_iiiii,"a",@progbits
	.sectionflags	@""
	.align	4
.nv.constant0._ZN4vllm25paged_attention_v2_kernelIfhLi120ELi32ELi128ELNS_18Fp8KVCacheDataTypeE2ELb1ELi512EEEvPfS2_PT_PKS3_PKT0_S9_ifPKiSB_iPKfiiiSD_SD_iiiii:
	.zero		668


//--------------------- .nv.constant0._ZN4vllm25paged_attention_v2_kernelIfhLi112ELi32ELi128ELNS_18Fp8KVCacheDataTypeE2ELb1ELi512EEEvPfS2_PT_PKS3_PKT0_S9_ifPKiSB_iPKfiiiSD_SD_iiiii --------------------------
	.section	.nv.constant0._ZN4vllm25paged_attention_v2_kernelIfhLi112ELi32ELi128ELNS_18Fp8KVCacheDataTypeE2ELb1ELi512EEEvPfS2_PT_PKS3_PKT0_S9_ifPKiSB_iPKfiiiSD_SD_iiiii,"a",@progbits
	.sectionflags	@""
	.align	4
.nv.constant0._ZN4vllm25paged_attention_v2_kernelIfhLi112ELi32ELi128ELNS_18Fp8KVCacheDataTypeE2ELb1ELi512EEEvPfS2_PT_PKS3_PKT0_S9_ifPKiSB_iPKfiiiSD_SD_iiiii:
	.zero		668


//--------------------- .nv.constant0._ZN4vllm25paged_attention_v2_kernelIfhLi96ELi32ELi128ELNS_18Fp8KVCacheDataTypeE2ELb1ELi512EEEvPfS2_PT_PKS3_PKT0_S9_ifPKiSB_iPKfiiiSD_SD_iiiii --------------------------
	.section	.nv.constant0._ZN4vllm25paged_attention_v2_kernelIfhLi96ELi32ELi128ELNS_18Fp8KVCacheDataTypeE2ELb1ELi512EEEvPfS2_PT_PKS3_PKT0_S9_ifPKiSB_iPKfiiiSD_SD_iiiii,"a",@progbits
	.sectionflags	@""
	.align	4
.nv.constant0._ZN4vllm25paged_attention_v2_kernelIfhLi96ELi32ELi128ELNS_18Fp8KVCacheDataTypeE2ELb1ELi512EEEvPfS2_PT_PKS3_PKT0_S9_ifPKiSB_iPKfiiiSD_SD_iiiii:
	.zero		668


//--------------------- .nv.constant0._ZN4vllm25paged_attention_v2_kernelIfhLi80ELi32ELi128ELNS_18Fp8KVCacheDataTypeE2ELb1ELi512EEEvPfS2_PT_PKS3_PKT0_S9_ifPKiSB_iPKfiiiSD_SD_iiiii --------------------------
	.section	.nv.constant0._ZN4vllm25paged_attention_v2_kernelIfhLi80ELi32ELi128ELNS_18Fp8KVCacheDataTypeE2ELb1ELi512EEEvPfS2_PT_PKS3_PKT0_S9_ifPKiSB_iPKfiiiSD_SD_iiiii,"a",@progbits
	.sectionflags	@""
	.align	4
.nv.constant0._ZN4vllm25paged_attention_v2_kernelIfhLi80ELi32ELi128ELNS_18Fp8KVCacheDataTypeE2ELb1ELi512EEEvPfS2_PT_PKS3_PKT0_S9_ifPKiSB_iPKfiiiSD_SD_iiiii:
	.zero		668


//--------------------- .nv.constant0._ZN4vllm25paged_attention_v2_kernelIfhLi64ELi32ELi128ELNS_18Fp8KVCacheDataTypeE2ELb1ELi512EEEvPfS2_PT_PKS3_PKT0_S9_ifPKiSB_iPKfiiiSD_SD_iiiii --------------------------
	.section	.nv.constant0._ZN4vllm25paged_attention_v2_kernelIfhLi64ELi32ELi128ELNS_18Fp8KVCacheDataTypeE2ELb1ELi512EEEvPfS2_PT_PKS3_PKT0_S9_ifPKiSB_iPKfiiiSD_SD_iiiii,"a",@progbits
	.sectionflags	@""
	.align	4
.nv.constant0._ZN4vllm25paged_attention_v2_kernelIfhLi64ELi32ELi128ELNS_18Fp8KVCacheDataTypeE2ELb1ELi512EEEvPfS2_PT_PKS3_PKT0_S9_ifPKiSB_iPKfiiiSD_SD_iiiii:
	.zero		668


//--------------------- .nv.constant0._ZN4vllm25paged_attention_v2_kernelIfhLi32ELi32ELi128ELNS_18Fp8KVCacheDataTypeE2ELb1ELi512EEEvPfS2_PT_PKS3_PKT0_S9_ifPKiSB_iPKfiiiSD_SD_iiiii --------------------------
	.section	.nv.constant0._ZN4vllm25paged_attention_v2_kernelIfhLi32ELi32ELi128ELNS_18Fp8KVCacheDataTypeE2ELb1ELi512EEEvPfS2_PT_PKS3_PKT0_S9_ifPKiSB_iPKfiiiSD_SD_iiiii,"a",@progbits
	.sectionflags	@""
	.align	4
.nv.constant0._ZN4vllm25paged_attention_v2_kernelIfhLi32ELi32ELi128ELNS_18Fp8KVCacheDataTypeE2ELb1ELi512EEEvPfS2_PT_PKS3_PKT0_S9_ifPKiSB_iPKfiiiSD_SD_iiiii:
	.zero		668


//--------------------- .nv.constant0._ZN4vllm25paged_attention_v2_kernelIfhLi256ELi16ELi128ELNS_18Fp8KVCacheDataTypeE2ELb0ELi512EEEvPfS2_PT_PKS3_PKT0_S9_ifPKiSB_iPKfiiiSD_SD_iiiii --------------------------
	.section	.nv.constant0._ZN4vllm25paged_attention_v2_kernelIfhLi256ELi16ELi128ELNS_18Fp8KVCacheDataTypeE2ELb0ELi512EEEvPfS2_PT_PKS3_PKT0_S9_ifPKiSB_iPKfiiiSD_SD_iiiii,"a",@progbits
	.sectionflags	@""
	.align	4
.nv.constant0._ZN4vllm25paged_attention_v2_kernelIfhLi256ELi16ELi128ELNS_18Fp8KVCacheDataTypeE2ELb0ELi512EEEvPfS2_PT_PKS3_PKT0_S9_ifPKiSB_iPKfiiiSD_SD_iiiii:
	.zero		668


//--------------------- .nv.constant0._ZN4vllm25paged_attention_v2_kernelIfhLi192ELi16ELi128ELNS_18Fp8KVCacheDataTypeE2ELb0ELi512EEEvPfS2_PT_PKS3_PKT0_S9_ifPKiSB_iPKfiiiSD_SD_iiiii --------------------------
	.section	.nv.constant0._ZN4vllm25paged_attention_v2_kernelIfhLi192ELi16ELi128ELNS_18Fp8KVCacheDataTypeE2ELb0ELi512EEEvPfS2_PT_PKS3_PKT0_S9_ifPKiSB_iPKfiiiSD_SD_iiiii,"a",@progbits
	.sectionflags	@""
	.align	4
.nv.constant0._ZN4vllm25paged_attention_v2_kernelIfhLi192ELi16ELi128ELNS_18Fp8KVCacheDataTypeE2ELb0ELi512EEEvPfS2_PT_PKS3_PKT0_S9_ifPKiSB_iPKfiiiSD_SD_iiiii:
	.zero		668


//--------------------- .nv.constant0._ZN4vllm25paged_attention_v2_kernelIfhLi128ELi16ELi128ELNS_18Fp8KVCacheDataTypeE2ELb0ELi512EEEvPfS2_PT_PKS3_PKT0_S9_ifPKiSB_iPKfiiiSD_SD_iiiii --------------------------
	.section	.nv.constant0._ZN4vllm25paged_attention_v2_kernelIfhLi128ELi16ELi128ELNS_18Fp8KVCacheDataTypeE2ELb0ELi512EEEvPfS2_PT_PKS3_PKT0_S9_ifPKiSB_iPKfiiiSD_SD_iiiii,"a",@progbits
	.sectionflags	@""
	.align	4
.nv.constant0._ZN4vllm25paged_attention_v2_kernelIfhLi128ELi16ELi128ELNS_18Fp8KVCacheDataTypeE2ELb0ELi512EEEvPfS2_PT_PKS3_PKT0_S9_ifPKiSB_iPKfiiiSD_SD_iiiii:
	.zero		668


//--------------------- .nv.constant0._ZN4vllm25paged_attention_v2_kernelIfhLi120ELi16ELi128ELNS_18Fp8KVCacheDataTypeE2ELb0ELi512EEEvPfS2_PT_PKS3_PKT0_S9_ifPKiSB_iPKfiiiSD_SD_iiiii --------------------------
	.section	.nv.constant0._ZN4vllm25paged_attention_v2_kernelIfhLi120ELi16ELi128ELNS_18Fp8KVCacheDataTypeE2ELb0ELi512EEEvPfS2_PT_PKS3_PKT0_S9_ifPKiSB_iPKfiiiSD_SD_iiiii,"a",@progbits
	.sectionflags	@""
	.align	4
.nv.constant0._ZN4vllm25paged_attention_v2_kernelIfhLi120ELi16ELi128ELNS_18Fp8KVCacheDataTypeE2ELb0ELi512EEEvPfS2_PT_PKS3_PKT0_S9_ifPKiSB_iPKfiiiSD_SD_iiiii:
	.zero		668


//--------------------- .nv.constant0._ZN4vllm25paged_attention_v2_kernelIfhLi112ELi16ELi128ELNS_18Fp8KVCacheDataTypeE2ELb0ELi512EEEvPfS2_PT_PKS3_PKT0_S9_ifPKiSB_iPKfiiiSD_SD_iiiii --------------------------
	.section	.nv.constant0._ZN4vllm25paged_attention_v2_kernelIfhLi112ELi16ELi128ELNS_18Fp8KVCacheDataTypeE2ELb0ELi512EEEvPfS2_PT_PKS3_PKT0_S9_ifPKiSB_iPKfiiiSD_SD_iiiii,"a",@progbits
	.sectionflags	@""
	.align	4
.nv.constant0._ZN4vllm25paged_attention_v2_kernelIfhLi112ELi16ELi128ELNS_18Fp8KVCacheDataTypeE2ELb0ELi512EEEvPfS2_PT_PKS3_PKT0_S9_ifPKiSB_iPKfiiiSD_SD_iiiii:
	.zero		668


//--------------------- .nv.constant0._ZN4vllm25paged_attention_v2_kernelIfhLi96ELi16ELi128ELNS_18Fp8KVCacheDataTypeE2ELb0ELi512EEEvPfS2_PT_PKS3_PKT0_S9_ifPKiSB_iPKfiiiSD_SD_iiiii --------------------------
	.section	.nv.constant0._ZN4vllm25paged_attention_v2_kernelIfhLi96ELi16ELi128ELNS_18Fp8KVCacheDataTypeE2ELb0ELi512EEEvPfS2_PT_PKS3_PKT0_S9_ifPKiSB_iPKfiiiSD_SD_iiiii,"a",@progbits
	.sectionflags	@""
	.align	4
.nv.constant0._ZN4vllm25paged_attention_v2_kernelIfhLi96ELi16ELi128ELNS_18Fp8KVCacheDataTypeE2ELb0ELi512EEEvPfS2_PT_PKS3_PKT0_S9_ifPKiSB_iPKfiiiSD_SD_iiiii:
	.zero		668


//--------------------- .nv.constant0._ZN4vllm25paged_attention_v2_kernelIfhLi80ELi16ELi128ELNS_18Fp8KVCacheDataTypeE2ELb0ELi512EEEvPfS2_PT_PKS3_PKT0_S9_ifPKiSB_iPKfiiiSD_SD_iiiii --------------------------
	.section	.nv.constant0._ZN4vllm25paged_attention_v2_kernelIfhLi80ELi16ELi128ELNS_18Fp8KVCacheDataTypeE2ELb0ELi512EEEvPfS2_PT_PKS3_PKT0_S9_ifPKiSB_iPKfiiiSD_SD_iiiii,"a",@progbits
	.sectionflags	@""
	.align	4
.nv.constant0._ZN4vllm25paged_attention_v2_kernelIfhLi80ELi16ELi128ELNS_18Fp8KVCacheDataTypeE2ELb0ELi512EEEvPfS2_PT_PKS3_PKT0_S9_ifPKiSB_iPKfiiiSD_SD_iiiii:
	.zero		668


//--------------------- .nv.constant0._ZN4vllm25paged_attention_v2_kernelIfhLi64ELi16ELi128ELNS_18Fp8KVCacheDataTypeE2ELb0ELi512EEEvPfS2_PT_PKS3_PKT0_S9_ifPKiSB_iPKfiiiSD_SD_iiiii --------------------------
	.section	.nv.constant0._ZN4vllm25paged_attention_v2_kernelIfhLi64ELi16ELi128ELNS_18Fp8KVCacheDataTypeE2ELb0ELi512EEEvPfS2_PT_PKS3_PKT0_S9_ifPKiSB_iPKfiiiSD_SD_iiiii,"a",@progbits
	.sectionflags	@""
	.align	4
.nv.constant0._ZN4vllm25paged_attention_v2_kernelIfhLi64ELi16ELi128ELNS_18Fp8KVCacheDataTypeE2ELb0ELi512EEEvPfS2_PT_PKS3_PKT0_S9_ifPKiSB_iPKfiiiSD_SD_iiiii:
	.zero		668


//--------------------- .nv.constant0._ZN4vllm25paged_attention_v2_kernelIfhLi32ELi16ELi128ELNS_18Fp8KVCacheDataTypeE2ELb0ELi512EEEvPfS2_PT_PKS3_PKT0_S9_ifPKiSB_iPKfiiiSD_SD_iiiii --------------------------
	.section	.nv.constant0._ZN4vllm25paged_attention_v2_kernelIfhLi32ELi16ELi128ELNS_18Fp8KVCacheDataTypeE2ELb0ELi512EEEvPfS2_PT_PKS3_PKT0_S9_ifPKiSB_iPKfiiiSD_SD_iiiii,"a",@progbits
	.sectionflags	@""
	.align	4
.nv.constant0._ZN4vllm25paged_attention_v2_kernelIfhLi32ELi16ELi128ELNS_18Fp8KVCacheDataTypeE2ELb0ELi512EEEvPfS2_PT_PKS3_PKT0_S9_ifPKiSB_iPKfiiiSD_SD_iiiii:
	.zero		668


//--------------------- .nv.constant0._ZN4vllm25paged_attention_v2_kernelIfhLi256ELi16ELi128ELNS_18Fp8KVCacheDataTypeE2ELb1ELi512EEEvPfS2_PT_PKS3_PKT0_S9_ifPKiSB_iPKfiiiSD_SD_iiiii --------------------------
	.section	.nv.constant0._ZN4vllm25paged_attention_v2_kernelIfhLi256ELi16ELi128ELNS_18Fp8KVCacheDataTypeE2ELb1ELi512EEEvPfS2_PT_PKS3_PKT0_S9_ifPKiSB_iPKfiiiSD_SD_iiiii,"a",@progbits
	.sectionflags	@""
	.align	4
.nv.constant0._ZN4vllm25paged_attention_v2_kernelIfhLi256ELi16ELi128ELNS_18Fp8KVCacheDataTypeE2ELb1ELi512EEEvPfS2_PT_PKS3_PKT0_S9_ifPKiSB_iPKfiiiSD_SD_iiiii:
	.zero		668


//--------------------- .nv.constant0._ZN4vllm25paged_attention_v2_kernelIfhLi192ELi16ELi128ELNS_18Fp8KVCacheDataTypeE2ELb1ELi512EEEvPfS2_PT_PKS3_PKT0_S9_ifPKiSB_iPKfiiiSD_SD_iiiii --------------------------
	.section	.nv.constant0._ZN4vllm25paged_attention_v2_kernelIfhLi192ELi16ELi128ELNS_18Fp8KVCacheDataTypeE2ELb1ELi512EEEvPfS2_PT_PKS3_PKT0_S9_ifPKiSB_iPKfiiiSD_SD_iiiii,"a",@progbits
	.sectionflags	@""
	.align	4
.nv.constant0._ZN4vllm25paged_attention_v2_kernelIfhLi192ELi16ELi128ELNS_18Fp8KVCacheDataTypeE2ELb1ELi512EEEvPfS2_PT_PKS3_PKT0_S9_ifPKiSB_iPKfiiiSD_SD_iiiii:
	.zero		668


//--------------------- .nv.constant0._ZN4vllm25paged_attention_v2_kernelIfhLi128ELi16ELi128ELNS_18Fp8KVCacheDataTypeE2ELb1ELi512EEEvPfS2_PT_PKS3_PKT0_S9_ifPKiSB_iPKfiiiSD_SD_iiiii --------------------------
	.section	.nv.constant0._ZN4vllm25paged_attention_v2_kernelIfhLi128ELi16ELi128ELNS_18Fp8KVCacheDataTypeE2ELb1ELi512EEEvPfS2_PT_PKS3_PKT0_S9_ifPKiSB_iPKfiiiSD_SD_iiiii,"a",@progbits
	.sectionflags	@""
	.align	4
.nv.constant0._ZN4vllm25paged_attention_v2_kernelIfhLi128ELi16ELi128ELNS_18Fp8KVCacheDataTypeE2ELb1ELi512EEEvPfS2_PT_PKS3_PKT0_S9_ifPKiSB_iPKfiiiSD_SD_iiiii:
	.zero		668


//--------------------- .nv.constant0._ZN4vllm25paged_attention_v2_kernelIfhLi120ELi16ELi128ELNS_18Fp8KVCacheDataTypeE2ELb1ELi512EEEvPfS2_PT_PKS3_PKT0_S9_ifPKiSB_iPKfiiiSD_SD_iiiii --------------------------
	.section	.nv.constant0._ZN4vllm25paged_attention_v2_kernelIfhLi120ELi16ELi128ELNS_18Fp8KVCacheDataTypeE2ELb1ELi512EEEvPfS2_PT_PKS3_PKT0_S9_ifPKiSB_iPKfiiiSD_SD_iiiii,"a",@progbits
	.sectionflags	@""
	.align	4
.nv.constant0._ZN4vllm25paged_attention_v2_kernelIfhLi120ELi16ELi128ELNS_18Fp8KVCacheDataTypeE2ELb1ELi512EEEvPfS2_PT_PKS3_PKT0_S9_ifPKiSB_iPKfiiiSD_SD_iiiii:
	.zero		668


//--------------------- .nv.constant0._ZN4vllm25paged_attention_v2_kernelIfhLi112ELi16ELi128ELNS_18Fp8KVCacheDataTypeE2ELb1ELi512EEEvPfS2_PT_PKS3_PKT0_S9_ifPKiSB_iPKfiiiSD_SD_iiiii --------------------------
	.section	.nv.constant0._ZN4vllm25paged_attention_v2_kernelIfhLi112ELi16ELi128ELNS_18Fp8KVCacheDataTypeE2ELb1ELi512EEEvPfS2_PT_PKS3_PKT0_S9_ifPKiSB_iPKfiiiSD_SD_iiiii,"a",@progbits
	.sectionflags	@""
	.align	4
.nv.constant0._ZN4vllm25paged_attention_v2_kernelIfhLi112ELi16ELi128ELNS_18Fp8KVCacheDataTypeE2ELb1ELi512EEEvPfS2_PT_PKS3_PKT0_S9_ifPKiSB_iPKfiiiSD_SD_iiiii:
	.zero		668


//--------------------- .nv.constant0._ZN4vllm25paged_attention_v2_kernelIfhLi96ELi16ELi128ELNS_18Fp8KVCacheDataTypeE2ELb1ELi512EEEvPfS2_PT_PKS3_PKT0_S9_ifPKiSB_iPKfiiiSD_SD_iiiii --------------------------
	.section	.nv.constant0._ZN4vllm25paged_attention_v2_kernelIfhLi96ELi16ELi128ELNS_18Fp8KVCacheDataTypeE2ELb1ELi512EEEvPfS2_PT_PKS3_PKT0_S9_ifPKiSB_iPKfiiiSD_SD_iiiii,"a",@progbits
	.sectionflags	@""
	.align	4
.nv.constant0._ZN4vllm25paged_attention_v2_kernelIfhLi96ELi16ELi128ELNS_18Fp8KVCacheDataTypeE2ELb1ELi512EEEvPfS2_PT_PKS3_PKT0_S9_ifPKiSB_iPKfiiiSD_SD_iiiii:
	.zero		668


//--------------------- .nv.constant0._ZN4vllm25paged_attention_v2_kernelIfhLi80ELi16ELi128ELNS_18Fp8KVCacheDataTypeE2ELb1ELi512EEEvPfS2_PT_PKS3_PKT0_S9_ifPKiSB_iPKfiiiSD_SD_iiiii --------------------------
	.section	.nv.constant0._ZN4vllm25paged_attention_v2_kernelIfhLi80ELi16ELi128ELNS_18Fp8KVCacheDataTypeE2ELb1ELi512EEEvPfS2_PT_PKS3_PKT0_S9_ifPKiSB_iPKfiiiSD_SD_iiiii,"a",@progbits
	.sectionflags	@""
	.align	4
.nv.constant0._ZN4vllm25paged_attention_v2_kernelIfhLi80ELi16ELi128ELNS_18Fp8KVCacheDataTypeE2ELb1ELi512EEEvPfS2_PT_PKS3_PKT0_S9_ifPKiSB_iPKfiiiSD_SD_iiiii:
	.zero		668


//--------------------- .nv.constant0._ZN4vllm25paged_attention_v2_kernelIfhLi64ELi16ELi128ELNS_18Fp8KVCacheDataTypeE2ELb1ELi512EEEvPfS2_PT_PKS3_PKT0_S9_ifPKiSB_iPKfiiiSD_SD_iiiii --------------------------
	.section	.nv.constant0._ZN4vllm25paged_attention_v2_kernelIfhLi64ELi16ELi128ELNS_18Fp8KVCacheDataTypeE2ELb1ELi512EEEvPfS2_PT_PKS3_PKT0_S9_ifPKiSB_iPKfiiiSD_SD_iiiii,"a",@progbits
	.sectionflags	@""
	.align	4
.nv.constant0._ZN4vllm25paged_attention_v2_kernelIfhLi64ELi16ELi128ELNS_18Fp8KVCacheDataTypeE2ELb1ELi512EEEvPfS2_PT_PKS3_PKT0_S9_ifPKiSB_iPKfiiiSD_SD_iiiii:
	.zero		668


//--------------------- .nv.constant0._ZN4vllm25paged_attention_v2_kernelIfhLi32ELi16ELi128ELNS_18Fp8KVCacheDataTypeE2ELb1ELi512EEEvPfS2_PT_PKS3_PKT0_S9_ifPKiSB_iPKfiiiSD_SD_iiiii --------------------------
	.section	.nv.constant0._ZN4vllm25paged_attention_v2_kernelIfhLi32ELi16ELi128ELNS_18Fp8KVCacheDataTypeE2ELb1ELi512EEEvPfS2_PT_PKS3_PKT0_S9_ifPKiSB_iPKfiiiSD_SD_iiiii,"a",@progbits
	.sectionflags	@""
	.align	4
.nv.constant0._ZN4vllm25paged_attention_v2_kernelIfhLi32ELi16ELi128ELNS_18Fp8KVCacheDataTypeE2ELb1ELi512EEEvPfS2_PT_PKS3_PKT0_S9_ifPKiSB_iPKfiiiSD_SD_iiiii:
	.zero		668


//--------------------- .nv.constant0._ZN4vllm25paged_attention_v2_kernelIfhLi256ELi8ELi128ELNS_18Fp8KVCacheDataTypeE2ELb0ELi512EEEvPfS2_PT_PKS3_PKT0_S9_ifPKiSB_iPKfiiiSD_SD_iiiii --------------------------
	.section	.nv.constant0._ZN4vllm25paged_attention_v2_kernelIfhLi256ELi8ELi128ELNS_18Fp8KVCacheDataTypeE2ELb0ELi512EEEvPfS2_PT_PKS3_PKT0_S9_ifPKiSB_iPKfiiiSD_SD_iiiii,"a",@progbits
	.sectionflags	@""
	.align	4
.nv.constant0._ZN4vllm25paged_attention_v2_kernelIfhLi256ELi8ELi128ELNS_18Fp8KVCacheDataTypeE2ELb0ELi512EEEvPfS2_PT_PKS3_PKT0_S9_ifPKiSB_iPKfiiiSD_SD_iiiii:
	.zero		668


//--------------------- .nv.constant0._ZN4vllm25paged_attention_v2_kernelIfhLi192ELi8ELi128ELNS_18Fp8KVCacheDataTypeE2ELb0ELi512EEEvPfS2_PT_PKS3_PKT0_S9_ifPKiSB_iPKfiiiSD_SD_iiiii --------------------------
	.section	.nv.constant0._ZN4vllm25paged_attention_v2_kernelIfhLi192ELi8ELi128ELNS_18Fp8KVCacheDataTypeE2ELb0ELi512EEEvPfS2_PT_PKS3_PKT0_S9_ifPKiSB_iPKfiiiSD_SD_iiiii,"a",@progbits
	.sectionflags	@""
	.align	4
.nv.constant0._ZN4vllm25paged_attention_v2_kernelIfhLi192ELi8ELi128ELNS_18Fp8KVCacheDataTypeE2ELb0ELi512EEEvPfS2_PT_PKS3_PKT0_S9_ifPKiSB_iPKfiiiSD_SD_iiiii:
	.zero		668


//--------------------- .nv.constant0._ZN4vllm25paged_attention_v2_kernelIfhLi128ELi8ELi128ELNS_18Fp8KVCacheDataTypeE2ELb0ELi512EEEvPfS2_PT_PKS3_PKT0_S9_ifPKiSB_iPKfiiiSD_SD_iiiii --------------------------
	.section	.nv.constant0._ZN4vllm25paged_attention_v2_kernelIfhLi128ELi8ELi128ELNS_18Fp8KVCacheDataTypeE2ELb0ELi512EEEvPfS2_PT_PKS3_PKT0_S9_ifPKiSB_iPKfiiiSD_SD_iiiii,"a",@progbits
	.sectionflags	@""
	.align	4
.nv.constant0._ZN4vllm25paged_attention_v2_kernelIfhLi128ELi8ELi128ELNS_18Fp8KVCacheDataTypeE2ELb0ELi512EEEvPfS2_PT_PKS3_PKT0_S9_ifPKiSB_iPKfiiiSD_SD_iiiii:
	.zero		668


//--------------------- .nv.constant0._ZN4vllm25paged_attention_v2_kernelIfhLi120ELi8ELi128ELNS_18Fp8KVCacheDataTypeE2ELb0ELi512EEEvPfS2_PT_PKS3_PKT0_S9_ifPKiSB_iPKfiiiSD_SD_iiiii --------------------------
	.section	.nv.constant0._ZN4vllm25paged_attention_v2_kernelIfhLi120ELi8ELi128ELNS_18Fp8KVCacheDataTypeE2ELb0ELi512EEEvPfS2_PT_PKS3_PKT0_S9_ifPKiSB_iPKfiiiSD_SD_iiiii,"a",@progbits
	.sectionflags	@""
	.align	4
.nv.constant0._ZN4vllm25paged_attention_v2_kernelIfhLi120ELi8ELi128ELNS_18Fp8KVCacheDataTypeE2ELb0ELi512EEEvPfS2_PT_PKS3_PKT0_S9_ifPKiSB_iPKfiiiSD_SD_iiiii:
	.zero		668


//--------------------- .nv.constant0._ZN4vllm25paged_attention_v2_kernelIfhLi112ELi8ELi128ELNS_18Fp8KVCacheDataTypeE2ELb0ELi512EEEvPfS2_PT_PKS3_PKT0_S9_ifPKiSB_iPKfiiiSD_SD_iiiii --------------------------
	.section	.nv.constant0._ZN4vllm25paged_attention_v2_kernelIfhLi112ELi8ELi128ELNS_18Fp8KVCacheDataTypeE2ELb0ELi512EEEvPfS2_PT_PKS3_PKT0_S9_ifPKiSB_iPKfiiiSD_SD_iiiii,"a",@progbits
	.sectionflags	@""
	.align	4
.nv.constant0._ZN4vllm25paged_attention_v2_kernelIfhLi112ELi8ELi128ELNS_18Fp8KVCacheDataTypeE2ELb0ELi512EEEvPfS2_PT_PKS3_PKT0_S9_ifPKiSB_iPKfiiiSD_SD_iiiii:
	.zero		668


//--------------------- .nv.constant0._ZN4vllm25paged_attention_v2_kernelIfhLi96ELi8ELi128ELNS_18Fp8KVCacheDataTypeE2ELb0ELi512EEEvPfS2_PT_PKS3_PKT0_S9_ifPKiSB_iPKfiiiSD_SD_iiiii --------------------------
	.section	.nv.constant0._ZN4vllm25paged_attention_v2_kernelIfhLi96ELi8ELi128ELNS_18Fp8KVCacheDataTypeE2ELb0ELi512EEEvPfS2_PT_PKS3_PKT0_S9_ifPKiSB_iPKfiiiSD_SD_iiiii,"a",@progbits
	.sectionflags	@""
	.align	4
.nv.constant0._ZN4vllm25paged_attention_v2_kernelIfhLi96ELi8ELi128ELNS_18Fp8KVCacheDataTypeE2ELb0ELi512EEEvPfS2_PT_PKS3_PKT0_S9_ifPKiSB_iPKfiiiSD_SD_iiiii:
	.zero		668


//--------------------- .nv.constant0._ZN4vllm25paged_attention_v2_kernelIfhLi80ELi8ELi128ELNS_18Fp8KVCacheDataTypeE2ELb0ELi512EEEvPfS2_PT_PKS3_PKT0_S9_ifPKiSB_iPKfiiiSD_SD_iiiii --------------------------
	.section	.nv.constant0._ZN4vllm25paged_attention_v2_kernelIfhLi80ELi8ELi128ELNS_18Fp8KVCacheDataTypeE2ELb0ELi512EEEvPfS2_PT_PKS3_PKT0_S9_ifPKiSB_iPKfiiiSD_SD_iiiii,"a",@progbits
	.sectionflags	@""
	.align	4
.nv.constant0._ZN4vllm25paged_attention_v2_kernelIfhLi80ELi8ELi128ELNS_18Fp8KVCacheDataTypeE2ELb0ELi512EEEvPfS2_PT_PKS3_PKT0_S9_ifPKiSB_iPKfiiiSD_SD_iiiii:
	.zero		668


//--------------------- .nv.constant0._ZN4vllm25paged_attention_v2_kernelIfhLi64ELi8ELi128ELNS_18Fp8KVCacheDataTypeE2ELb0ELi512EEEvPfS2_PT_PKS3_PKT0_S9_ifPKiSB_iPKfiiiSD_SD_iiiii --------------------------
	.section	.nv.constant0._ZN4vllm25paged_attention_v2_kernelIfhLi64ELi8ELi128ELNS_18Fp8KVCacheDataTypeE2ELb0ELi512EEEvPfS2_PT_PKS3_PKT0_S9_ifPKiSB_iPKfiiiSD_SD_iiiii,"a",@progbits
	.sectionflags	@""
	.align	4
.nv.constant0._ZN4vllm25paged_attention_v2_kernelIfhLi64ELi8ELi128ELNS_18Fp8KVCacheDataTypeE2ELb0ELi512EEEvPfS2_PT_PKS3_PKT0_S9_ifPKiSB_iPKfiiiSD_SD_iiiii:
	.zero		668


//--------------------- .nv.constant0._ZN4vllm25paged_attention_v2_kernelIfhLi32ELi8ELi128ELNS_18Fp8KVCacheDataTypeE2ELb0ELi512EEEvPfS2_PT_PKS3_PKT0_S9_ifPKiSB_iPKfiiiSD_SD_iiiii --------------------------
	.section	.nv.constant0._ZN4vllm25paged_attention_v2_kernelIfhLi32ELi8ELi128ELNS_18Fp8KVCacheDataTypeE2ELb0ELi512EEEvPfS2_PT_PKS3_PKT0_S9_ifPKiSB_iPKfiiiSD_SD_iiiii,"a",@progbits
	.sectionflags	@""
	.align	4
.nv.constant0._ZN4vllm25paged_attention_v2_kernelIfhLi32ELi8ELi128ELNS_18Fp8KVCacheDataTypeE2ELb0ELi512EEEvPfS2_PT_PKS3_PKT0_S9_ifPKiSB_iPKfiiiSD_SD_iiiii:
	.zero		668


//--------------------- .nv.constant0._ZN4vllm25paged_attention_v2_kernelIfhLi256ELi8ELi128ELNS_18Fp8KVCacheDataTypeE2ELb1ELi512EEEvPfS2_PT_PKS3_PKT0_S9_ifPKiSB_iPKfiiiSD_SD_iiiii --------------------------
	.section	.nv.constant0._ZN4vllm25paged_attention_v2_kernelIfhLi256ELi8ELi128ELNS_18Fp8KVCacheDataTypeE2ELb1ELi512EEEvPfS2_PT_PKS3_PKT0_S9_ifPKiSB_iPKfiiiSD_SD_iiiii,"a",@progbits
	.sectionflags	@""
	.align	4
.nv.constant0._ZN4vllm25paged_attention_v2_kernelIfhLi256ELi8ELi128ELNS_18Fp8KVCacheDataTypeE2ELb1ELi512EEEvPfS2_PT_PKS3_PKT0_S9_ifPKiSB_iPKfiiiSD_SD_iiiii:
	.zero		668


//--------------------- .nv.constant0._ZN4vllm25paged_attention_v2_kernelIfhLi192ELi8ELi128ELNS_18Fp8KVCacheDataTypeE2ELb1ELi512EEEvPfS2_PT_PKS3_PKT0_S9_ifPKiSB_iPKfiiiSD_SD_iiiii --------------------------
	.section	.nv.constant0._ZN4vllm25paged_attention_v2_kernelIfhLi192ELi8ELi128ELNS_18Fp8KVCacheDataTypeE2ELb1ELi512EEEvPfS2_PT_PKS3_PKT0_S9_ifPKiSB_iPKfiiiSD_SD_iiiii,"a",@progbits
	.sectionflags	@""
	.align	4
.nv.constant0._ZN4vllm25paged_attention_v2_kernelIfhLi192ELi8ELi128ELNS_18Fp8KVCacheDataTypeE2ELb1ELi512EEEvPfS2_PT_PKS3_PKT0_S9_ifPKiSB_iPKfiiiSD_SD_iiiii:
	.zero		668


//--------------------- .nv.constant0._ZN4vllm25paged_attention_v2_kernelIfhLi128ELi8ELi128ELNS_18Fp8KVCacheDataTypeE2ELb1ELi512EEEvPfS2_PT_PKS3_PKT0_S9_ifPKiSB_iPKfiiiSD_SD_iiiii --------------------------
	.section	.nv.constant0._ZN4vllm25paged_attention_v2_kernelIfhLi128ELi8ELi128ELNS_18Fp8KVCacheDataTypeE2ELb1ELi512EEEvPfS2_PT_PKS3_PKT0_S9_ifPKiSB_iPKfiiiSD_SD_iiiii,"a",@progbits
	.sectionflags	@""
	.align	4
.nv.constant0._ZN4vllm25paged_attention_v2_kernelIfhLi128ELi8ELi128ELNS_18Fp8KVCacheDataTypeE2ELb1ELi512EEEvPfS2_PT_PKS3_PKT0_S9_ifPKiSB_iPKfiiiSD_SD_iiiii:
	.zero		668


//--------------------- .nv.constant0._ZN4vllm25paged_attention_v2_kernelIfhLi120ELi8ELi128ELNS_18Fp8KVCacheDataTypeE2ELb1ELi512EEEvPfS2_PT_PKS3_PKT0_S9_ifPKiSB_iPKfiiiSD_SD_iiiii --------------------------
	.section	.nv.constant0._ZN4vllm25paged_attention_v2_kernelIfhLi120ELi8ELi128ELNS_18Fp8KVCacheDataTypeE2ELb1ELi512EEEvPfS2_PT_PKS3_PKT0_S9_ifPKiSB_iPKfiiiSD_SD_iiiii,"a",@progbits
	.sectionflags	@""
	.align	4
.nv.constant0._ZN4vllm25paged_attention_v2_kernelIfhLi120ELi8ELi128ELNS_18Fp8KVCacheDataTypeE2ELb1ELi512EEEvPfS2_PT_PKS3_PKT0_S9_ifPKiSB_iPKfiiiSD_SD_iiiii:
	.zero		668


//--------------------- .nv.constant0._ZN4vllm25paged_attention_v2_kernelIfhLi112ELi8ELi128ELNS_18Fp8KVCacheDataTypeE2ELb1ELi512EEEvPfS2_PT_PKS3_PKT0_S9_ifPKiSB_iPKfiiiSD_SD_iiiii --------------------------
	.section	.nv.constant0._ZN4vllm25paged_attention_v2_kernelIfhLi112ELi8ELi128ELNS_18Fp8KVCacheDataTypeE2ELb1ELi512EEEvPfS2_PT_PKS3_PKT0_S9_ifPKiSB_iPKfiiiSD_SD_iiiii,"a",@progbits
	.sectionflags	@""
	.align	4
.nv.constant0._ZN4vllm25paged_attention_v2_kernelIfhLi112ELi8ELi128ELNS_18Fp8KVCacheDataTypeE2ELb1ELi512EEEvPfS2_PT_PKS3_PKT0_S9_ifPKiSB_iPKfiiiSD_SD_iiiii:
	.zero		668


//--------------------- .nv.constant0._ZN4vllm25paged_attention_v2_kernelIfhLi96ELi8ELi128ELNS_18Fp8KVCacheDataTypeE2ELb1ELi512EEEvPfS2_PT_PKS3_PKT0_S9_ifPKiSB_iPKfiiiSD_SD_iiiii --------------------------
	.section	.nv.constant0._ZN4vllm25paged_attention_v2_kernelIfhLi96ELi8ELi128ELNS_18Fp8KVCacheDataTypeE2ELb1ELi512EEEvPfS2_PT_PKS3_PKT0_S9_ifPKiSB_iPKfiiiSD_SD_iiiii,"a",@progbits
	.sectionflags	@""
	.align	4
.nv.constant0._ZN4vllm25paged_attention_v2_kernelIfhLi96ELi8ELi128ELNS_18Fp8KVCacheDataTypeE2ELb1ELi512EEEvPfS2_PT_PKS3_PKT0_S9_ifPKiSB_iPKfiiiSD_SD_iiiii:
	.zero		668


//--------------------- .nv.constant0._ZN4vllm25paged_attention_v2_kernelIfhLi80ELi8ELi128ELNS_18Fp8KVCacheDataTypeE2ELb1ELi512EEEvPfS2_PT_PKS3_PKT0_S9_ifPKiSB_iPKfiiiSD_SD_iiiii --------------------------
	.section	.nv.constant0._ZN4vllm25paged_attention_v2_kernelIfhLi80ELi8ELi128ELNS_18Fp8KVCacheDataTypeE2ELb1ELi512EEEvPfS2_PT_PKS3_PKT0_S9_ifPKiSB_iPKfiiiSD_SD_iiiii,"a",@progbits
	.sectionflags	@""
	.align	4
.nv.constant0._ZN4vllm25paged_attention_v2_kernelIfhLi80ELi8ELi128ELNS_18Fp8KVCacheDataTypeE2ELb1ELi512EEEvPfS2_PT_PKS3_PKT0_S9_ifPKiSB_iPKfiiiSD_SD_iiiii:
	.zero		668


//--------------------- .nv.constant0._ZN4vllm25paged_attention_v2_kernelIfhLi64ELi8ELi128ELNS_18Fp8KVCacheDataTypeE2ELb1ELi512EEEvPfS2_PT_PKS3_PKT0_S9_ifPKiSB_iPKfiiiSD_SD_iiiii --------------------------
	.section	.nv.constant0._ZN4vllm25paged_attention_v2_kernelIfhLi64ELi8ELi128ELNS_18Fp8KVCacheDataTypeE2ELb1ELi512EEEvPfS2_PT_PKS3_PKT0_S9_ifPKiSB_iPKfiiiSD_SD_iiiii,"a",@progbits
	.sectionflags	@""
	.align	4
.nv.constant0._ZN4vllm25paged_attention_v2_kernelIfhLi64ELi8ELi128ELNS_18Fp8KVCacheDataTypeE2ELb1ELi512EEEvPfS2_PT_PKS3_PKT0_S9_ifPKiSB_iPKfiiiSD_SD_iiiii:
	.zero		668


//--------------------- .nv.constant0._ZN4vllm25paged_attention_v2_kernelIfhLi32ELi8ELi128ELNS_18Fp8KVCacheDataTypeE2ELb1ELi512EEEvPfS2_PT_PKS3_PKT0_S9_ifPKiSB_iPKfiiiSD_SD_iiiii --------------------------
	.section	.nv.constant0._ZN4vllm25paged_attention_v2_kernelIfhLi32ELi8ELi128ELNS_18Fp8KVCacheDataTypeE2ELb1ELi512EEEvPfS2_PT_PKS3_PKT0_S9_ifPKiSB_iPKfiiiSD_SD_iiiii,"a",@progbits
	.sectionflags	@""
	.align	4
.nv.constant0._ZN4vllm25paged_attention_v2_kernelIfhLi32ELi8ELi128ELNS_18Fp8KVCacheDataTypeE2ELb1ELi512EEEvPfS2_PT_PKS3_PKT0_S9_ifPKiSB_iPKfiiiSD_SD_iiiii:
	.zero		668


//--------------------- .nv.constant0._ZN4vllm25paged_attention_v2_kernelI13__nv_bfloat16hLi256ELi32ELi128ELNS_18Fp8KVCacheDataTypeE1ELb0ELi512EEEvPfS3_PT_PKS4_PKT0_SA_ifPKiSC_iPKfiiiSE_SE_iiiii --------------------------
	.section	.nv.constant0._ZN4vllm25paged_attention_v2_kernelI13__nv_bfloat16hLi256ELi32ELi128ELNS_18Fp8KVCacheDataTypeE1ELb0ELi512EEEvPfS3_PT_PKS4_PKT0_SA_ifPKiSC_iPKfiiiSE_SE_iiiii,"a",@progbits
	.sectionflags	@""
	.align	4
.nv.constant0._ZN4vllm25paged_attention_v2_kernelI13__nv_bfloat16hLi256ELi32ELi128ELNS_18Fp8KVCacheDataTypeE1ELb0ELi512EEEvPfS3_PT_PKS4_PKT0_SA_ifPKiSC_iPKfiiiSE_SE_iiiii:
	.zero		668


//--------------------- .nv.constant0._ZN4vllm25paged_attention_v2_kernelI13__nv_bfloat16hLi192ELi32ELi128ELNS_18Fp8KVCacheDataTypeE1ELb0ELi512EEEvPfS3_PT_PKS4_PKT0_SA_ifPKiSC_iPKfiiiSE_SE_iiiii --------------------------
	.section	.nv.constant0._ZN4vllm25paged_attention_v2_kernelI13__nv_bfloat16hLi192ELi32ELi128ELNS_18Fp8KVCacheDataTypeE1ELb0ELi512EEEvPfS3_PT_PKS4_PKT0_SA_ifPKiSC_iPKfiiiSE_SE_iiiii,"a",@progbits
	.sectionflags	@""
	.align	4
.nv.constant0._ZN4vllm25paged_attention_v2_kernelI13__nv_bfloat16hLi192ELi32ELi128ELNS_18Fp8KVCacheDataTypeE1ELb0ELi512EEEvPfS3_PT_PKS4_PKT0_SA_ifPKiSC_iPKfiiiSE_SE_iiiii:
	.zero		668


//--------------------- .nv.constant0._ZN4vllm25paged_attention_v2_kernelI13__nv_bfloat16hLi128ELi32ELi128ELNS_18Fp8KVCacheDataTypeE1ELb0ELi512EEEvPfS3_PT_PKS4_PKT0_SA_ifPKiSC_iPKfiiiSE_SE_iiiii --------------------------
	.section	.nv.constant0._ZN4vllm25paged_attention_v2_kernelI13__nv_bfloat16hLi128ELi32ELi128ELNS_18Fp8KVCacheDataTypeE1ELb0ELi512EEEvPfS3_PT_PKS4_PKT0_SA_ifPKiSC_iPKfiiiSE_SE_iiiii,"a",@progbits
	.sectionflags	@""
	.align	4
.nv.constant0._ZN4vllm25paged_attention_v2_kernelI13__nv_bfloat16hLi128ELi32ELi128ELNS_18Fp8KVCacheDataTypeE1ELb0ELi512EEEvPfS3_PT_PKS4_PKT0_SA_ifPKiSC_iPKfiiiSE_SE_iiiii:
	.zero		668


//--------------------- .nv.constant0._ZN4vllm25paged_attention_v2_kernelI13__nv_bfloat16hLi120ELi32ELi128ELNS_18Fp8KVCacheDataTypeE1ELb0ELi512EEEvPfS3_PT_PKS4_PKT0_SA_ifPKiSC_iPKfiiiSE_SE_iiiii --------------------------
	.section	.nv.constant0._ZN4vllm25paged_attention_v2_kernelI13__nv_bfloat16hLi120ELi32ELi128ELNS_18Fp8KVCacheDataTypeE1ELb0ELi512EEEvPfS3_PT_PKS4_PKT0_SA_ifPKiSC_iPKfiiiSE_SE_iiiii,"a",@progbits
	.sectionflags	@""
	.align	4
.nv.constant0._ZN4vllm25paged_attention_v2_kernelI13__nv_bfloat16hLi120ELi32ELi128ELNS_18Fp8KVCacheDataTypeE1ELb0ELi512EEEvPfS3_PT_PKS4_PKT0_SA_ifPKiSC_iPKfiiiSE_SE_iiiii:
	.zero		668


//--------------------- .nv.constant0._ZN4vllm25paged_attention_v2_kernelI13__nv_bfloat16hLi112ELi32ELi128ELNS_18Fp8KVCacheDataTypeE1ELb0ELi512EEEvPfS3_PT_PKS4_PKT0_SA_ifPKiSC_iPKfiiiSE_SE_iiiii --------------------------
	.section	.nv.constant0._ZN4vllm25paged_attention_v2_kernelI13__nv_bfloat16hLi112ELi32ELi128ELNS_18Fp8KVCacheDataTypeE1ELb0ELi512EEEvPfS3_PT_PKS4_PKT0_SA_ifPKiSC_iPKfiiiSE_SE_iiiii,"a",@progbits
	.sectionflags	@""
	.align	4
.nv.constant0._ZN4vllm25paged_attention_v2_kernelI13__nv_bfloat16hLi112ELi32ELi128ELNS_18Fp8KVCacheDataTypeE1ELb0ELi512EEEvPfS3_PT_PKS4_PKT0_SA_ifPKiSC_iPKfiiiSE_SE_iiiii:
	.zero		668


//--------------------- .nv.constant0._ZN4vllm25paged_attention_v2_kernelI13__nv_bfloat16hLi96ELi32ELi128ELNS_18Fp8KVCacheDataTypeE1ELb0ELi512EEEvPfS3_PT_PKS4_PKT0_SA_ifPKiSC_iPKfiiiSE_SE_iiiii --------------------------
	.section	.nv.constant0._ZN4vllm25paged_attention_v2_kernelI13__nv_bfloat16hLi96ELi32ELi128ELNS_18Fp8KVCacheDataTypeE1ELb0ELi512EEEvPfS3_PT_PKS4_PKT0_SA_ifPKiSC_iPKfiiiSE_SE_iiiii,"a",@progbits
	.sectionflags	@""
	.align	4
.nv.constant0._ZN4vllm25paged_attention_v2_kernelI13__nv_bfloat16hLi96ELi32ELi128ELNS_18Fp8KVCacheDataTypeE1ELb0ELi512EEEvPfS3_PT_PKS4_PKT0_SA_ifPKiSC_iPKfiiiSE_SE_iiiii:
	.zero		668


//--------------------- .nv.constant0._ZN4vllm25paged_attention_v2_kernelI13__nv_bfloat16hLi80ELi32ELi128ELNS_18Fp8KVCacheDataTypeE1ELb0ELi512EEEvPfS3_PT_PKS4_PKT0_SA_ifPKiSC_iPKfiiiSE_SE_iiiii --------------------------
	.section	.nv.constant0._ZN4vllm25paged_attention_v2_kernelI13__nv_bfloat16hLi80ELi32ELi128ELNS_18Fp8KVCacheDataTypeE1ELb0ELi512EEEvPfS3_PT_PKS4_PKT0_SA_ifPKiSC_iPKfiiiSE_SE_iiiii,"a",@progbits
	.sectionflags	@""
	.align	4
.nv.constant0._ZN4vllm25paged_attention_v2_kernelI13__nv_bfloat16hLi80ELi32ELi128ELNS_18Fp8KVCacheDataTypeE1ELb0ELi512EEEvPfS3_PT_PKS4_PKT0_SA_ifPKiSC_iPKfiiiSE_SE_iiiii:
	.zero		668


//--------------------- .nv.constant0._ZN4vllm25paged_attention_v2_kernelI13__nv_bfloat16hLi64ELi32ELi128ELNS_18Fp8KVCacheDataTypeE1ELb0ELi512EEEvPfS3_PT_PKS4_PKT0_SA_ifPKiSC_iPKfiiiSE_SE_iiiii --------------------------
	.section	.nv.constant0._ZN4vllm25paged_attention_v2_kernelI13__nv_bfloat16hLi64ELi32ELi128ELNS_18Fp8KVCacheDataTypeE1ELb0ELi512EEEvPfS3_PT_PKS4_PKT0_SA_ifPKiSC_iPKfiiiSE_SE_iiiii,"a",@progbits
	.sectionflags	@""
	.align	4
.nv.constant0._ZN4vllm25paged_attention_v2_kernelI13__nv_bfloat16hLi64ELi32ELi128ELNS_18Fp8KVCacheDataTypeE1ELb0ELi512EEEvPfS3_PT_PKS4_PKT0_SA_ifPKiSC_iPKfiiiSE_SE_iiiii:
	.zero		668


//--------------------- .nv.constant0._ZN4vllm25paged_attention_v2_kernelI13__nv_bfloat16hLi32ELi32ELi128ELNS_18Fp8KVCacheDataTypeE1ELb0ELi512EEEvPfS3_PT_PKS4_PKT0_SA_ifPKiSC_iPKfiiiSE_SE_iiiii --------------------------
	.section	.nv.constant0._ZN4vllm25paged_attention_v2_kernelI13__nv_bfloat16hLi32ELi32ELi128ELNS_18Fp8KVCacheDataTypeE1ELb0ELi512EEEvPfS3_PT_PKS4_PKT0_SA_ifPKiSC_iPKfiiiSE_SE_iiiii,"a",@progbits
	.sectionflags	@""
	.align	4
.nv.constant0._ZN4vllm25paged_attention_v2_kernelI13__nv_bfloat16hLi32ELi32ELi128ELNS_18Fp8KVCacheDataTypeE1ELb0ELi512EEEvPfS3_PT_PKS4_PKT0_SA_ifPKiSC_iPKfiiiSE_SE_iiiii:
	.zero		668


//--------------------- .nv.constant0._ZN4vllm25paged_attention_v2_kernelI13__nv_bfloat16hLi256ELi32ELi128ELNS_18Fp8KVCacheDataTypeE1ELb1ELi512EEEvPfS3_PT_PKS4_PKT0_SA_ifPKiSC_iPKfiiiSE_SE_iiiii --------------------------
	.section	.nv.constant0._ZN4vllm25paged_attention_v2_kernelI13__nv_bfloat16hLi256ELi32ELi128ELNS_18Fp8KVCacheDataTypeE1ELb1ELi512EEEvPfS3_PT_PKS4_PKT0_SA_ifPKiSC_iPKfiiiSE_SE_iiiii,"a",@progbits
	.sectionflags	@""
	.align	4
.nv.constant0._ZN4vllm25paged_attention_v2_kernelI13__nv_bfloat16hLi256ELi32ELi128ELNS_18Fp8KVCacheDataTypeE1ELb1ELi512EEEvPfS3_PT_PKS4_PKT0_SA_ifPKiSC_iPKfiiiSE_SE_iiiii:
	.zero		668


//--------------------- .nv.constant0._ZN4vllm25paged_attention_v2_kernelI13__nv_bfloat16hLi192ELi32ELi128ELNS_18Fp8KVCacheDataTypeE1ELb1ELi512EEEvPfS3_PT_PKS4_PKT0_SA_ifPKiSC_iPKfiiiSE_SE_iiiii --------------------------
	.section	.nv.constant0._ZN4vllm25paged_attention_v2_kernelI13__nv_bfloat16hLi192ELi32ELi128ELNS_18Fp8KVCacheDataTypeE1ELb1ELi512EEEvPfS3_PT_PKS4_PKT0_SA_ifPKiSC_iPKfiiiSE_SE_iiiii,"a",@progbits
	.sectionflags	@""
	.align	4
.nv.constant0._ZN4vllm25paged_attention_v2_kernelI13__nv_bfloat16hLi192ELi32ELi128ELNS_18Fp8KVCacheDataTypeE1ELb1ELi512EEEvPfS3_PT_PKS4_PKT0_SA_ifPKiSC_iPKfiiiSE_SE_iiiii:
	.zero		668


//--------------------- .nv.constant0._ZN4vllm25paged_attention_v2_kernelI13__nv_bfloat16hLi128ELi32ELi128ELNS_18Fp8KVCacheDataTypeE1ELb1ELi512EEEvPfS3_PT_PKS4_PKT0_SA_ifPKiSC_iPKfiiiSE_SE_iiiii --------------------------
	.section	.nv.constant0._ZN4vllm25paged_attention_v2_kernelI13__nv_bfloat16hLi128ELi32ELi128ELNS_18Fp8KVCacheDataTypeE1ELb1ELi512EEEvPfS3_PT_PKS4_PKT0_SA_ifPKiSC_iPKfiiiSE_SE_iiiii,"a",@progbits
	.sectionflags	@""
	.align	4
.nv.constant0._ZN4vllm25paged_attention_v2_kernelI13__nv_bfloat16hLi128ELi32ELi128ELNS_18Fp8KVCacheDataTypeE1ELb1ELi512EEEvPfS3_PT_PKS4_PKT0_SA_ifPKiSC_iPKfiiiSE_SE_iiiii:
	.zero		668


//--------------------- .nv.constant0._ZN4vllm25paged_attention_v2_kernelI13__nv_bfloat16hLi120ELi32ELi128ELNS_18Fp8KVCacheDataTypeE1ELb1ELi512EEEvPfS3_PT_PKS4_PKT0_SA_ifPKiSC_iPKfiiiSE_SE_iiiii --------------------------
	.section	.nv.constant0._ZN4vllm25paged_attention_v2_kernelI13__nv_bfloat16hLi120ELi32ELi128ELNS_18Fp8KVCacheDataTypeE1ELb1ELi512EEEvPfS3_PT_PKS4_PKT0_SA_ifPKiSC_iPKfiiiSE_SE_iiiii,"a",@progbits
	.sectionflags	@""
	.align	4
.nv.constant0._ZN4vllm25paged_attention_v2_kernelI13__nv_bfloat16hLi120ELi32ELi128ELNS_18Fp8KVCacheDataTypeE1ELb1ELi512EEEvPfS3_PT_PKS4_PKT0_SA_ifPKiSC_iPKfiiiSE_SE_iiiii:
	.zero		668


//--------------------- .nv.constant0._ZN4vllm25paged_attention_v2_kernelI13__nv_bfloat16hLi112ELi32ELi128ELNS_18Fp8KVCacheDataTypeE1ELb1ELi512EEEvPfS3_PT_PKS4_PKT0_SA_ifPKiSC_iPKfiiiSE_SE_iiiii --------------------------
	.section	.nv.constant0._ZN4vllm25paged_attention_v2_kernelI13__nv_bfloat16hLi112ELi32ELi128ELNS_18Fp8KVCacheDataTypeE1ELb1ELi512EEEvPfS3_PT_PKS4_PKT0_SA_ifPKiSC_iPKfiiiSE_SE_iiiii,"a",@progbits
	.sectionflags	@""
	.align	4
.nv.constant0._ZN4vllm25paged_attention_v2_kernelI13__nv_bfloat16hLi112ELi32ELi128ELNS_18Fp8KVCacheDataTypeE1ELb1ELi512EEEvPfS3_PT_PKS4_PKT0_SA_ifPKiSC_iPKfiiiSE_SE_iiiii:
	.zero		668


//--------------------- .nv.constant0._ZN4vllm25paged_attention_v2_kernelI13__nv_bfloat16hLi96ELi32ELi128ELNS_18Fp8KVCacheDataTypeE1ELb1ELi512EEEvPfS3_PT_PKS4_PKT0_SA_ifPKiSC_iPKfiiiSE_SE_iiiii --------------------------
	.section	.nv.constant0._ZN4vllm25paged_attention_v2_kernelI13__nv_bfloat16hLi96ELi32ELi128ELNS_18Fp8KVCacheDataTypeE1ELb1ELi512EEEvPfS3_PT_PKS4_PKT0_SA_ifPKiSC_iPKfiiiSE_SE_iiiii,"a",@progbits
	.sectionflags	@""
	.align	4
.nv.constant0._ZN4vllm25paged_attention_v2_kernelI13__nv_bfloat16hLi96ELi32ELi128ELNS_18Fp8KVCacheDataTypeE1ELb1ELi512EEEvPfS3_PT_PKS4_PKT0_SA_ifPKiSC_iPKfiiiSE_SE_iiiii:
	.zero		668


//--------------------- .nv.constant0._ZN4vllm25paged_attention_v2_kernelI13__nv_bfloat16hLi80ELi32ELi128ELNS_18Fp8KVCacheDataTypeE1ELb1ELi512EEEvPfS3_PT_PKS4_PKT0_SA_ifPKiSC_iPKfiiiSE_SE_iiiii --------------------------
	.section	.nv.constant0._ZN4vllm25paged_attention_v2_kernelI13__nv_bfloat16hLi80ELi32ELi128ELNS_18Fp8KVCacheDataTypeE1ELb1ELi512EEEvPfS3_PT_PKS4_PKT0_SA_ifPKiSC_iPKfiiiSE_SE_iiiii,"a",@progbits
	.sectionflags	@""
	.align	4
.nv.constant0._ZN4vllm25paged_attention_v2_kernelI13__nv_bfloat16hLi80ELi32ELi128ELNS_18Fp8KVCacheDataTypeE1ELb1ELi512EEEvPfS3_PT_PKS4_PKT0_SA_ifPKiSC_iPKfiiiSE_SE_iiiii:
	.zero		668


//--------------------- .nv.constant0._ZN4vllm25paged_attention_v2_kernelI13__nv_bfloat16hLi64ELi32ELi128ELNS_18Fp8KVCacheDataTypeE1ELb1ELi512EEEvPfS3_PT_PKS4_PKT0_SA_ifPKiSC_iPKfiiiSE_SE_iiiii --------------------------
	.section	.nv.constant0._ZN4vllm25paged_attention_v2_kernelI13__nv_bfloat16hLi64ELi32ELi128ELNS_18Fp8KVCacheDataTypeE1ELb1ELi512EEEvPfS3_PT_PKS4_PKT0_SA_ifPKiSC_iPKfiiiSE_SE_iiiii,"a",@progbits
	.sectionflags	@""
	.align	4
.nv.constant0._ZN4vllm25paged_attention_v2_kernelI13__nv_bfloat16hLi64ELi32ELi128ELNS_18Fp8KVCacheDataTypeE1ELb1ELi512EEEvPfS3_PT_PKS4_PKT0_SA_ifPKiSC_iPKfiiiSE_SE_iiiii:
	.zero		668


//--------------------- .nv.constant0._ZN4vllm25paged_attention_v2_kernelI13__nv_bfloat16hLi32ELi32ELi128ELNS_18Fp8KVCacheDataTypeE1ELb1ELi512EEEvPfS3_PT_PKS4_PKT0_SA_ifPKiSC_iPKfiiiSE_SE_iiiii --------------------------
	.section	.nv.constant0._ZN4vllm25paged_attention_v2_kernelI13__nv_bfloat16hLi32ELi32ELi128ELNS_18Fp8KVCacheDataTypeE1ELb1ELi512EEEvPfS3_PT_PKS4_PKT0_SA_ifPKiSC_iPKfiiiSE_SE_iiiii,"a",@progbits
	.sectionflags	@""
	.align	4
.nv.constant0._ZN4vllm25paged_attention_v2_kernelI13__nv_bfloat16hLi32ELi32ELi128ELNS_18Fp8KVCacheDataTypeE1ELb1ELi512EEEvPfS3_PT_PKS4_PKT0_SA_ifPKiSC_iPKfiiiSE_SE_iiiii:
	.zero		668


//--------------------- .nv.constant0._ZN4vllm25paged_attention_v2_kernelI13__nv_bfloat16hLi256ELi16ELi128ELNS_18Fp8KVCacheDataTypeE1ELb0ELi512EEEvPfS3_PT_PKS4_PKT0_SA_ifPKiSC_iPKfiiiSE_SE_iiiii --------------------------
	.section	.nv.constant0._ZN4vllm25paged_attention_v2_kernelI13__nv_bfloat16hLi256ELi16ELi128ELNS_18Fp8KVCacheDataTypeE1ELb0ELi512EEEvPfS3_PT_PKS4_PKT0_SA_ifPKiSC_iPKfiiiSE_SE_iiiii,"a",@progbits
	.sectionflags	@""
	.align	4
.nv.constant0._ZN4vllm25paged_attention_v2_kernelI13__nv_bfloat16hLi256ELi16ELi128ELNS_18Fp8KVCacheDataTypeE1ELb0ELi512EEEvPfS3_PT_PKS4_PKT0_SA_ifPKiSC_iPKfiiiSE_SE_iiiii:
	.zero		668


//--------------------- .nv.constant0._ZN4vllm25paged_attention_v2_kernelI13__nv_bfloat16hLi192ELi16ELi128ELNS_18Fp8KVCacheDataTypeE1ELb0ELi512EEEvPfS3_PT_PKS4_PKT0_SA_ifPKiSC_iPKfiiiSE_SE_iiiii --------------------------
	.section	.nv.constant0._ZN4vllm25paged_attention_v2_kernelI13__nv_bfloat16hLi192ELi16ELi128ELNS_18Fp8KVCacheDataTypeE1ELb0ELi512EEEvPfS3_PT_PKS4_PKT0_SA_ifPKiSC_iPKfiiiSE_SE_iiiii,"a",@progbits
	.sectionflags	@""
	.align	4
.nv.constant0._ZN4vllm25paged_attention_v2_kernelI13__nv_bfloat16hLi192ELi16ELi128ELNS_18Fp8KVCacheDataTypeE1ELb0ELi512EEEvPfS3_PT_PKS4_PKT0_SA_ifPKiSC_iPKfiiiSE_SE_iiiii:
	.zero		668


//--------------------- .nv.constant0._ZN4vllm25paged_attention_v2_kernelI13__nv_bfloat16hLi128ELi16ELi128ELNS_18Fp8KVCacheDataTypeE1ELb0ELi512EEEvPfS3_PT_PKS4_PKT0_SA_ifPKiSC_iPKfiiiSE_SE_iiiii --------------------------
	.section	.nv.constant0._ZN4vllm25paged_attention_v2_kernelI13__nv_bfloat16hLi128ELi16ELi128ELNS_18Fp8KVCacheDataTypeE1ELb0ELi512EEEvPfS3_PT_PKS4_PKT0_SA_ifPKiSC_iPKfiiiSE_SE_iiiii,"a",@progbits
	.sectionflags	@""
	.align	4
.nv.constant0._ZN4vllm25paged_attention_v2_kernelI13__nv_bfloat16hLi128ELi16ELi128ELNS_18Fp8KVCacheDataTypeE1ELb0ELi512EEEvPfS3_PT_PKS4_PKT0_SA_ifPKiSC_iPKfiiiSE_SE_iiiii:
	.zero		668


//--------------------- .nv.constant0._ZN4vllm25paged_attention_v2_kernelI13__nv_bfloat16hLi120ELi16ELi128ELNS_18Fp8KVCacheDataTypeE1ELb0ELi512EEEvPfS3_PT_PKS4_PKT0_SA_ifPKiSC_iPKfiiiSE_SE_iiiii --------------------------
	.section	.nv.constant0._ZN4vllm25paged_attention_v2_kernelI13__nv_bfloat16hLi120ELi16ELi128ELNS_18Fp8KVCacheDataTypeE1ELb0ELi512EEEvPfS3_PT_PKS4_PKT0_SA_ifPKiSC_iPKfiiiSE_SE_iiiii,"a",@progbits
	.sectionflags	@""
	.align	4
.nv.constant0._ZN4vllm25paged_attention_v2_kernelI13__nv_bfloat16hLi120ELi16ELi128ELNS_18Fp8KVCacheDataTypeE1ELb0ELi512EEEvPfS3_PT_PKS4_PKT0_SA_ifPKiSC_iPKfiiiSE_SE_iiiii:
	.zero		668


//--------------------- .nv.constant0._ZN4vllm25paged_attention_v2_kernelI13__nv_bfloat16hLi112ELi16ELi128ELNS_18Fp8KVCacheDataTypeE1ELb0ELi512EEEvPfS3_PT_PKS4_PKT0_SA_ifPKiSC_iPKfiiiSE_SE_iiiii --------------------------
	.section	.nv.constant0._ZN4vllm25paged_attention_v2_kernelI13__nv_bfloat16hLi112ELi16ELi128ELNS_18Fp8KVCacheDataTypeE1ELb0ELi512EEEvPfS3_PT_PKS4_PKT0_SA_ifPKiSC_iPKfiiiSE_SE_iiiii,"a",@progbits
	.sectionflags	@""
	.align	4
.nv.constant0._ZN4vllm25paged_attention_v2_kernelI13__nv_bfloat16hLi112ELi16ELi128ELNS_18Fp8KVCacheDataTypeE1ELb0ELi512EEEvPfS3_PT_PKS4_PKT0_SA_ifPKiSC_iPKfiiiSE_SE_iiiii:
	.zero		668


//--------------------- .nv.constant0._ZN4vllm25paged_attention_v2_kernelI13__nv_bfloat16hLi96ELi16ELi128ELNS_18Fp8KVCacheDataTypeE1ELb0ELi512EEEvPfS3_PT_PKS4_PKT0_SA_ifPKiSC_iPKfiiiSE_SE_iiiii --------------------------
	.section	.nv.constant0._ZN4vllm25paged_attention_v2_kernelI13__nv_bfloat16hLi96ELi16ELi128ELNS_18Fp8KVCacheDataTypeE1ELb0ELi512EEEvPfS3_PT_PKS4_PKT0_SA_ifPKiSC_iPKfiiiSE_SE_iiiii,"a",@progbits
	.sectionflags	@""
	.align	4
.nv.constant0._ZN4vllm25paged_attention_v2_kernelI13__nv_bfloat16hLi96ELi16ELi128ELNS_18Fp8KVCacheDataTypeE1ELb0ELi512EEEvPfS3_PT_PKS4_PKT0_SA_ifPKiSC_iPKfiiiSE_SE_iiiii:
	.zero		668


//--------------------- .nv.constant0._ZN4vllm25paged_attention_v2_kernelI13__nv_bfloat16hLi80ELi16ELi128ELNS_18Fp8KVCacheDataTypeE1ELb0ELi512EEEvPfS3_PT_PKS4_PKT0_SA_ifPKiSC_iPKfiiiSE_SE_iiiii --------------------------
	.section	.nv.constant0._ZN4vllm25paged_attention_v2_kernelI13__nv_bfloat16hLi80ELi16ELi128ELNS_18Fp8KVCacheDataTypeE1ELb0ELi512EEEvPfS3_PT_PKS4_PKT0_SA_ifPKiSC_iPKfiiiSE_SE_iiiii,"a",@progbits
	.sectionflags	@""
	.align	4
.nv.constant0._ZN4vllm25paged_attention_v2_kernelI13__nv_bfloat16hLi80ELi16ELi128ELNS_18Fp8KVCacheDataTypeE1ELb0ELi512EEEvPfS3_PT_PKS4_PKT0_SA_ifPKiSC_iPKfiiiSE_SE_iiiii:
	.zero		668


//--------------------- .nv.constant0._ZN4vllm25paged_attention_v2_kernelI13__nv_bfloat16hLi64ELi16ELi128ELNS_18Fp8KVCacheDataTypeE1ELb0ELi512EEEvPfS3_PT_PKS4_PKT0_SA_ifPKiSC_iPKfiiiSE_SE_iiiii --------------------------
	.section	.nv.constant0._ZN4vllm25paged_attention_v2_kernelI13__nv_bfloat16hLi64ELi16ELi128ELNS_18Fp8KVCacheDataTypeE1ELb0ELi512EEEvPfS3_PT_PKS4_PKT0_SA_ifPKiSC_iPKfiiiSE_SE_iiiii,"a",@progbits
	.sectionflags	@""
	.align	4
.nv.constant0._ZN4vllm25paged_attention_v2_kernelI13__nv_bfloat16hLi64ELi16ELi128ELNS_18Fp8KVCacheDataTypeE1ELb0ELi512EEEvPfS3_PT_PKS4_PKT0_SA_ifPKiSC_iPKfiiiSE_SE_iiiii:
	.zero		668


//--------------------- .nv.constant0._ZN4vllm25paged_attention_v2_kernelI13__nv_bfloat16hLi32ELi16ELi128ELNS_18Fp8KVCacheDataTypeE1ELb0ELi512EEEvPfS3_PT_PKS4_PKT0_SA_ifPKiSC_iPKfiiiSE_SE_iiiii --------------------------
	.section	.nv.constant0._ZN4vllm25paged_attention_v2_kernelI13__nv_bfloat16hLi32ELi16ELi128ELNS_18Fp8KVCacheDataTypeE1ELb0ELi512EEEvPfS3_PT_PKS4_PKT0_SA_ifPKiSC_iPKfiiiSE_SE_iiiii,"a",@progbits
	.sectionflags	@""
	.align	4
.nv.constant0._ZN4vllm25paged_attention_v2_kernelI13__nv_bfloat16hLi32ELi16ELi128ELNS_18Fp8KVCacheDataTypeE1ELb0ELi512EEEvPfS3_PT_PKS4_PKT0_SA_ifPKiSC_iPKfiiiSE_SE_iiiii:
	.zero		668


//--------------------- .nv.constant0._ZN4vllm25paged_attention_v2_kernelI13__nv_bfloat16hLi256ELi16ELi128ELNS_18Fp8KVCacheDataTypeE1ELb1ELi512EEEvPfS3_PT_PKS4_PKT0_SA_ifPKiSC_iPKfiiiSE_SE_iiiii --------------------------
	.section	.nv.constant0._ZN4vllm25paged_attention_v2_kernelI13__nv_bfloat16hLi256ELi16ELi128ELNS_18Fp8KVCacheDataTypeE1ELb1ELi512EEEvPfS3_PT_PKS4_PKT0_SA_ifPKiSC_iPKfiiiSE_SE_iiiii,"a",@progbits
	.sectionflags	@""
	.align	4
.nv.constant0._ZN4vllm25paged_attention_v2_kernelI13__nv_bfloat16hLi256ELi16ELi128ELNS_18Fp8KVCacheDataTypeE1ELb1ELi512EEEvPfS3_PT_PKS4_PKT0_SA_ifPKiSC_iPKfiiiSE_SE_iiiii:
	.zero		668


//--------------------- .nv.constant0._ZN4vllm25paged_attention_v2_kernelI13__nv_bfloat16hLi192ELi16ELi128ELNS_18Fp8KVCacheDataTypeE1ELb1ELi512EEEvPfS3_PT_PKS4_PKT0_SA_ifPKiSC_iPKfiiiSE_SE_iiiii --------------------------
	.section	.nv.constant0._ZN4vllm25paged_attention_v2_kernelI13__nv_bfloat16hLi192ELi16ELi128ELNS_18Fp8KVCacheDataTypeE1ELb1ELi512EEEvPfS3_PT_PKS4_PKT0_SA_ifPKiSC_iPKfiiiSE_SE_iiiii,"a",@progbits
	.sectionflags	@""
	.align	4
.nv.constant0._ZN4vllm25paged_attention_v2_kernelI13__nv_bfloat16hLi192ELi16ELi128ELNS_18Fp8KVCacheDataTypeE1ELb1ELi512EEEvPfS3_PT_PKS4_PKT0_SA_ifPKiSC_iPKfiiiSE_SE_iiiii:
	.zero		668


//--------------------- .nv.constant0._ZN4vllm25paged_attention_v2_kernelI13__nv_bfloat16hLi128ELi16ELi128ELNS_18Fp8KVCacheDataTypeE1ELb1ELi512EEEvPfS3_PT_PKS4_PKT0_SA_ifPKiSC_iPKfiiiSE_SE_iiiii --------------------------
	.section	.nv.constant0._ZN4vllm25paged_attention_v2_kernelI13__nv_bfloat16hLi128ELi16ELi128ELNS_18Fp8KVCacheDataTypeE1ELb1ELi512EEEvPfS3_PT_PKS4_PKT0_SA_ifPKiSC_iPKfiiiSE_SE_iiiii,"a",@progbits
	.sectionflags	@""
	.align	4
.nv.constant0._ZN4vllm25paged_attention_v2_kernelI13__nv_bfloat16hLi128ELi16ELi128ELNS_18Fp8KVCacheDataTypeE1ELb1ELi512EEEvPfS3_PT_PKS4_PKT0_SA_ifPKiSC_iPKfiiiSE_SE_iiiii:
	.zero		668


//--------------------- .nv.constant0._ZN4vllm25paged_attention_v2_kernelI13__nv_bfloat16hLi120ELi16ELi128ELNS_18Fp8KVCacheDataTypeE1ELb1ELi512EEEvPfS3_PT_PKS4_PKT0_SA_ifPKiSC_iPKfiiiSE_SE_iiiii --------------------------
	.section	.nv.constant0._ZN4vllm25paged_attention_v2_kernelI13__nv_bfloat16hLi120ELi16ELi128ELNS_18Fp8KVCacheDataTypeE1ELb1ELi512EEEvPfS3_PT_PKS4_PKT0_SA_ifPKiSC_iPKfiiiSE_SE_iiiii,"a",@progbits
	.sectionflags	@""
	.align	4
.nv.constant0._ZN4vllm25paged_attention_v2_kernelI13__nv_bfloat16hLi120ELi16ELi128ELNS_18Fp8KVCacheDataTypeE1ELb1ELi512EEEvPfS3_PT_PKS4_PKT0_SA_ifPKiSC_iPKfiiiSE_SE_iiiii:
	.zero		668


//--------------------- .nv.constant0._ZN4vllm25paged_attention_v2_kernelI13__nv_bfloat16hLi112ELi16ELi128ELNS_18Fp8KVCacheDataTypeE1ELb1ELi512EEEvPfS3_PT_PKS4_PKT0_SA_ifPKiSC_iPKfiiiSE_SE_iiiii --------------------------
	.section	.nv.constant0._ZN4vllm25paged_attention_v2_kernelI13__nv_bfloat16hLi112ELi16ELi128ELNS_18Fp8KVCacheDataTypeE1ELb1ELi512EEEvPfS3_PT_PKS4_PKT0_SA_ifPKiSC_iPKfiiiSE_SE_iiiii,"a",@progbits
	.sectionflags	@""
	.align	4
.nv.constant0._ZN4vllm25paged_attention_v2_kernelI13__nv_bfloat16hLi112ELi16ELi128ELNS_18Fp8KVCacheDataTypeE1ELb1ELi512EEEvPfS3_PT_PKS4_PKT0_SA_ifPKiSC_iPKfiiiSE_SE_iiiii:
	.zero		668


//--------------------- .nv.constant0._ZN4vllm25paged_attention_v2_kernelI13__nv_bfloat16hLi96ELi16ELi128ELNS_18Fp8KVCacheDataTypeE1ELb1ELi512EEEvPfS3_PT_PKS4_PKT0_SA_ifPKiSC_iPKfiiiSE_SE_iiiii --------------------------
	.section	.nv.constant0._ZN4vllm25paged_attention_v2_kernelI13__nv_bfloat16hLi96ELi16ELi128ELNS_18Fp8KVCacheDataTypeE1ELb1ELi512EEEvPfS3_PT_PKS4_PKT0_SA_ifPKiSC_iPKfiiiSE_SE_iiiii,"a",@progbits
	.sectionflags	@""
	.align	4
.nv.constant0._ZN4vllm25paged_attention_v2_kernelI13__nv_bfloat16hLi96ELi16ELi128ELNS_18Fp8KVCacheDataTypeE1ELb1ELi512EEEvPfS3_PT_PKS4_PKT0_SA_ifPKiSC_iPKfiiiSE_SE_iiiii:
	.zero		668


//--------------------- .nv.constant0._ZN4vllm25paged_attention_v2_kernelI13__nv_bfloat16hLi80ELi16ELi128ELNS_18Fp8KVCacheDataTypeE1ELb1ELi512EEEvPfS3_PT_PKS4_PKT0_SA_ifPKiSC_iPKfiiiSE_SE_iiiii --------------------------
	.section	.nv.constant0._ZN4vllm25paged_attention_v2_kernelI13__nv_bfloat16hLi80ELi16ELi128ELNS_18Fp8KVCacheDataTypeE1ELb1ELi512EEEvPfS3_PT_PKS4_PKT0_SA_ifPKiSC_iPKfiiiSE_SE_iiiii,"a",@progbits
	.sectionflags	@""
	.align	4
.nv.constant0._ZN4vllm25paged_attention_v2_kernelI13__nv_bfloat16hLi80ELi16ELi128ELNS_18Fp8KVCacheDataTypeE1ELb1ELi512EEEvPfS3_PT_PKS4_PKT0_SA_ifPKiSC_iPKfiiiSE_SE_iiiii:
	.zero		668


//--------------------- .nv.constant0._ZN4vllm25paged_attention_v2_kernelI13__nv_bfloat16hLi64ELi16ELi128ELNS_18Fp8KVCacheDataTypeE1ELb1ELi512EEEvPfS3_PT_PKS4_PKT0_SA_ifPKiSC_iPKfiiiSE_SE_iiiii --------------------------
	.section	.nv.constant0._ZN4vllm25paged_attention_v2_kernelI13__nv_bfloat16hLi64ELi16ELi128ELNS_18Fp8KVCacheDataTypeE1ELb1ELi512EEEvPfS3_PT_PKS4_PKT0_SA_ifPKiSC_iPKfiiiSE_SE_iiiii,"a",@progbits
	.sectionflags	@""
	.align	4
.nv.constant0._ZN4vllm25paged_attention_v2_kernelI13__nv_bfloat16hLi64ELi16ELi128ELNS_18Fp8KVCacheDataTypeE1ELb1ELi512EEEvPfS3_PT_PKS4_PKT0_SA_ifPKiSC_iPKfiiiSE_SE_iiiii:
	.zero		668


//--------------------- .nv.constant0._ZN4vllm25paged_attention_v2_kernelI13__nv_bfloat16hLi32ELi16ELi128ELNS_18Fp8KVCacheDataTypeE1ELb1ELi512EEEvPfS3_PT_PKS4_PKT0_SA_ifPKiSC_iPKfiiiSE_SE_iiiii --------------------------
	.section	.nv.constant0._ZN4vllm25paged_attention_v2_kernelI13__nv_bfloat16hLi32ELi16ELi128ELNS_18Fp8KVCacheDataTypeE1ELb1ELi512EEEvPfS3_PT_PKS4_PKT0_SA_ifPKiSC_iPKfiiiSE_SE_iiiii,"a",@progbits
	.sectionflags	@""
	.align	4
.nv.constant0._ZN4vllm25paged_attention_v2_kernelI13__nv_bfloat16hLi32ELi16ELi128ELNS_18Fp8KVCacheDataTypeE1ELb1ELi512EEEvPfS3_PT_PKS4_PKT0_SA_ifPKiSC_iPKfiiiSE_SE_iiiii:
	.zero		668


//--------------------- .nv.constant0._ZN4vllm25paged_attention_v2_kernelI13__nv_bfloat16hLi256ELi8ELi128ELNS_18Fp8KVCacheDataTypeE1ELb0ELi512EEEvPfS3_PT_PKS4_PKT0_SA_ifPKiSC_iPKfiiiSE_SE_iiiii --------------------------
	.section	.nv.constant0._ZN4vllm25paged_attention_v2_kernelI13__nv_bfloat16hLi256ELi8ELi128ELNS_18Fp8KVCacheDataTypeE1ELb0ELi512EEEvPfS3_PT_PKS4_PKT0_SA_ifPKiSC_iPKfiiiSE_SE_iiiii,"a",@progbits
	.sectionflags	@""
	.align	4
.nv.constant0._ZN4vllm25paged_attention_v2_kernelI13__nv_bfloat16hLi256ELi8ELi128ELNS_18Fp8KVCacheDataTypeE1ELb0ELi512EEEvPfS3_PT_PKS4_PKT0_SA_ifPKiSC_iPKfiiiSE_SE_iiiii:
	.zero		668


//--------------------- .nv.constant0._ZN4vllm25paged_attention_v2_kernelI13__nv_bfloat16hLi192ELi8ELi128ELNS_18Fp8KVCacheDataTypeE1ELb0ELi512EEEvPfS3_PT_PKS4_PKT0_SA_ifPKiSC_iPKfiiiSE_SE_iiiii --------------------------
	.section	.nv.constant0._ZN4vllm25paged_attention_v2_kernelI13__nv_bfloat16hLi192ELi8ELi128ELNS_18Fp8KVCacheDataTypeE1ELb0ELi512EEEvPfS3_PT_PKS4_PKT0_SA_ifPKiSC_iPKfiiiSE_SE_iiiii,"a",@progbits
	.sectionflags	@""
	.align	4
.nv.constant0._ZN4vllm25paged_attention_v2_kernelI13__nv_bfloat16hLi192ELi8ELi128ELNS_18Fp8KVCacheDataTypeE1ELb0ELi512EEEvPfS3_PT_PKS4_PKT0_SA_ifPKiSC_iPKfiiiSE_SE_iiiii:
	.zero		668


//--------------------- .nv.constant0._ZN4vllm25paged_attention_v2_kernelI13__nv_bfloat16hLi128ELi8ELi128ELNS_18Fp8KVCacheDataTypeE1ELb0ELi512EEEvPfS3_PT_PKS4_PKT0_SA_ifPKiSC_iPKfiiiSE_SE_iiiii --------------------------
	.section	.nv.constant0._ZN4vllm25paged_attention_v2_kernelI13__nv_bfloat16hLi128ELi8ELi128ELNS_18Fp8KVCacheDataTypeE1ELb0ELi512EEEvPfS3_PT_PKS4_PKT0_SA_ifPKiSC_iPKfiiiSE_SE_iiiii,"a",@progbits
	.sectionflags	@""
	.align	4
.nv.constant0._ZN4vllm25paged_attention_v2_kernelI13__nv_bfloat16hLi128ELi8ELi128ELNS_18Fp8KVCacheDataTypeE1ELb0ELi512EEEvPfS3_PT_PKS4_PKT0_SA_ifPKiSC_iPKfiiiSE_SE_iiiii:
	.zero		668


//--------------------- .nv.constant0._ZN4vllm25paged_attention_v2_kernelI13__nv_bfloat16hLi120ELi8ELi128ELNS_18Fp8KVCacheDataTypeE1ELb0ELi512EEEvPfS3_PT_PKS4_PKT0_SA_ifPKiSC_iPKfiiiSE_SE_iiiii --------------------------
	.section	.nv.constant0._ZN4vllm25paged_attention_v2_kernelI13__nv_bfloat16hLi120ELi8ELi128ELNS_18Fp8KVCacheDataTypeE1ELb0ELi512EEEvPfS3_PT_PKS4_PKT0_SA_ifPKiSC_iPKfiiiSE_SE_iiiii,"a",@progbits
	.sectionflags	@""
	.align	4
.nv.constant0._ZN4vllm25paged_attention_v2_kernelI13__nv_bfloat16hLi120ELi8ELi128ELNS_18Fp8KVCacheDataTypeE1ELb0ELi512EEEvPfS3_PT_PKS4_PKT0_SA_ifPKiSC_iPKfiiiSE_SE_iiiii:
	.zero		668


//--------------------- .nv.constant0._ZN4vllm25paged_attention_v2_kernelI13__nv_bfloat16hLi112ELi8ELi128ELNS_18Fp8KVCacheDataTypeE1ELb0ELi512EEEvPfS3_PT_PKS4_PKT0_SA_ifPKiSC_iPKfiiiSE_SE_iiiii --------------------------
	.section	.nv.constant0._ZN4vllm25paged_attention_v2_kernelI13__nv_bfloat16hLi112ELi8ELi128ELNS_18Fp8KVCacheDataTypeE1ELb0ELi512EEEvPfS3_PT_PKS4_PKT0_SA_ifPKiSC_iPKfiiiSE_SE_iiiii,"a",@progbits
	.sectionflags	@""
	.align	4
.nv.constant0._ZN4vllm25paged_attention_v2_kernelI13__nv_bfloat16hLi112ELi8ELi128ELNS_18Fp8KVCacheDataTypeE1ELb0ELi512EEEvPfS3_PT_PKS4_PKT0_SA_ifPKiSC_iPKfiiiSE_SE_iiiii:
	.zero		668


//--------------------- .nv.constant0._ZN4vllm25paged_attention_v2_kernelI13__nv_bfloat16hLi96ELi8ELi128ELNS_18Fp8KVCacheDataTypeE1ELb0ELi512EEEvPfS3_PT_PKS4_PKT0_SA_ifPKiSC_iPKfiiiSE_SE_iiiii --------------------------
	.section	.nv.constant0._ZN4vllm25paged_attention_v2_kernelI13__nv_bfloat16hLi96ELi8ELi128ELNS_18Fp8KVCacheDataTypeE1ELb0ELi512EEEvPfS3_PT_PKS4_PKT0_SA_ifPKiSC_iPKfiiiSE_SE_iiiii,"a",@progbits
	.sectionflags	@""
	.align	4
.nv.constant0._ZN4vllm25paged_attention_v2_kernelI13__nv_bfloat16hLi96ELi8ELi128ELNS_18Fp8KVCacheDataTypeE1ELb0ELi512EEEvPfS3_PT_PKS4_PKT0_SA_ifPKiSC_iPKfiiiSE_SE_iiiii:
	.zero		668


//--------------------- .nv.constant0._ZN4vllm25paged_attention_v2_kernelI13__nv_bfloat16hLi80ELi8ELi128ELNS_18Fp8KVCacheDataTypeE1ELb0ELi512EEEvPfS3_PT_PKS4_PKT0_SA_ifPKiSC_iPKfiiiSE_SE_iiiii --------------------------
	.section	.nv.constant0._ZN4vllm25paged_attention_v2_kernelI13__nv_bfloat16hLi80ELi8ELi128ELNS_18Fp8KVCacheDataTypeE1ELb0ELi512EEEvPfS3_PT_PKS4_PKT0_SA_ifPKiSC_iPKfiiiSE_SE_iiiii,"a",@progbits
	.sectionflags	@""
	.align	4
.nv.constant0._ZN4vllm25paged_attention_v2_kernelI13__nv_bfloat16hLi80ELi8ELi128ELNS_18Fp8KVCacheDataTypeE1ELb0ELi512EEEvPfS3_PT_PKS4_PKT0_SA_ifPKiSC_iPKfiiiSE_SE_iiiii:
	.zero		668


//--------------------- .nv.constant0._ZN4vllm25paged_attention_v2_kernelI13__nv_bfloat16hLi64ELi8ELi128ELNS_18Fp8KVCacheDataTypeE1ELb0ELi512EEEvPfS3_PT_PKS4_PKT0_SA_ifPKiSC_iPKfiiiSE_SE_iiiii --------------------------
	.section	.nv.constant0._ZN4vllm25paged_attention_v2_kernelI13__nv_bfloat16hLi64ELi8ELi128ELNS_18Fp8KVCacheDataTypeE1ELb0ELi512EEEvPfS3_PT_PKS4_PKT0_SA_ifPKiSC_iPKfiiiSE_SE_iiiii,"a",@progbits
	.sectionflags	@""
	.align	4
.nv.constant0._ZN4vllm25paged_attention_v2_kernelI13__nv_bfloat16hLi64ELi8ELi128ELNS_18Fp8KVCacheDataTypeE1ELb0ELi512EEEvPfS3_PT_PKS4_PKT0_SA_ifPKiSC_iPKfiiiSE_SE_iiiii:
	.zero		668


//--------------------- .nv.constant0._ZN4vllm25paged_attention_v2_kernelI13__nv_bfloat16hLi32ELi8ELi128ELNS_18Fp8KVCacheDataTypeE1ELb0ELi512EEEvPfS3_PT_PKS4_PKT0_SA_ifPKiSC_iPKfiiiSE_SE_iiiii --------------------------
	.section	.nv.constant0._ZN4vllm25paged_attention_v2_kernelI13__nv_bfloat16hLi32ELi8ELi128ELNS_18Fp8KVCacheDataTypeE1ELb0ELi512EEEvPfS3_PT_PKS4_PKT0_SA_ifPKiSC_iPKfiiiSE_SE_iiiii,"a",@progbits
	.sectionflags	@""
	.align	4
.nv.constant0._ZN4vllm25paged_attention_v2_kernelI13__nv_bfloat16hLi32ELi8ELi128ELNS_18Fp8KVCacheDataTypeE1ELb0ELi512EEEvPfS3_PT_PKS4_PKT0_SA_ifPKiSC_iPKfiiiSE_SE_iiiii:
	.zero		668


//--------------------- .nv.constant0._ZN4vllm25paged_attention_v2_kernelI13__nv_bfloat16hLi256ELi8ELi128ELNS_18Fp8KVCacheDataTypeE1ELb1ELi512EEEvPfS3_PT_PKS4_PKT0_SA_ifPKiSC_iPKfiiiSE_SE_iiiii --------------------------
	.section	.nv.constant0._ZN4vllm25paged_attention_v2_kernelI13__nv_bfloat16hLi256ELi8ELi128ELNS_18Fp8KVCacheDataTypeE1ELb1ELi512EEEvPfS3_PT_PKS4_PKT0_SA_ifPKiSC_iPKfiiiSE_SE_iiiii,"a",@progbits
	.sectionflags	@""
	.align	4
.nv.constant0._ZN4vllm25paged_attention_v2_kernelI13__nv_bfloat16hLi256ELi8ELi128ELNS_18Fp8KVCacheDataTypeE1ELb1ELi512EEEvPfS3_PT_PKS4_PKT0_SA_ifPKiSC_iPKfiiiSE_SE_iiiii:
	.zero		668


//--------------------- .nv.constant0._ZN4vllm25paged_attention_v2_kernelI13__nv_bfloat16hLi192ELi8ELi128ELNS_18Fp8KVCacheDataTypeE1ELb1ELi512EEEvPfS3_PT_PKS4_PKT0_SA_ifPKiSC_iPKfiiiSE_SE_iiiii --------------------------
	.section	.nv.constant0._ZN4vllm25paged_attention_v2_kernelI13__nv_bfloat16hLi192ELi8ELi128ELNS_18Fp8KVCacheDataTypeE1ELb1ELi512EEEvPfS3_PT_PKS4_PKT0_SA_ifPKiSC_iPKfiiiSE_SE_iiiii,"a",@progbits
	.sectionflags	@""
	.align	4
.nv.constant0._ZN4vllm25paged_attention_v2_kernelI13__nv_bfloat16hLi192ELi8ELi128ELNS_18Fp8KVCacheDataTypeE1ELb1ELi512EEEvPfS3_PT_PKS4_PKT0_SA_ifPKiSC_iPKfiiiSE_SE_iiiii:
	.zero		668


//--------------------- .nv.constant0._ZN4vllm25paged_attention_v2_kernelI13__nv_bfloat16hLi128ELi8ELi128ELNS_18Fp8KVCacheDataTypeE1ELb1ELi512EEEvPfS3_PT_PKS4_PKT0_SA_ifPKiSC_iPKfiiiSE_SE_iiiii --------------------------
	.section	.nv.constant0._ZN4vllm25paged_attention_v2_kernelI13__nv_bfloat16hLi128ELi8ELi128ELNS_18Fp8KVCacheDataTypeE1ELb1ELi512EEEvPfS3_PT_PKS4_PKT0_SA_ifPKiSC_iPKfiiiSE_SE_iiiii,"a",@progbits
	.sectionflags	@""
	.align	4
.nv.constant0._ZN4vllm25paged_attention_v2_kernelI13__nv_bfloat16hLi128ELi8ELi128ELNS_18Fp8KVCacheDataTypeE1ELb1ELi512EEEvPfS3_PT_PKS4_PKT0_SA_ifPKiSC_iPKfiiiSE_SE_iiiii:
	.zero		668


//--------------------- .nv.constant0._ZN4vllm25paged_attention_v2_kernelI13__nv_bfloat16hLi120ELi8ELi128ELNS_18Fp8KVCacheDataTypeE1ELb1ELi512EEEvPfS3_PT_PKS4_PKT0_SA_ifPKiSC_iPKfiiiSE_SE_iiiii --------------------------
	.section	.nv.constant0._ZN4vllm25paged_attention_v2_kernelI13__nv_bfloat16hLi120ELi8ELi128ELNS_18Fp8KVCacheDataTypeE1ELb1ELi512EEEvPfS3_PT_PKS4_PKT0_SA_ifPKiSC_iPKfiiiSE_SE_iiiii,"a",@progbits
	.sectionflags	@""
	.align	4
.nv.constant0._ZN4vllm25paged_attention_v2_kernelI13__nv_bfloat16hLi120ELi8ELi128ELNS_18Fp8KVCacheDataTypeE1ELb1ELi512EEEvPfS3_PT_PKS4_PKT0_SA_ifPKiSC_iPKfiiiSE_SE_iiiii:
	.zero		668


//--------------------- .nv.constant0._ZN4vllm25paged_attention_v2_kernelI13__nv_bfloat16hLi112ELi8ELi128ELNS_18Fp8KVCacheDataTypeE1ELb1ELi512EEEvPfS3_PT_PKS4_PKT0_SA_ifPKiSC_iPKfiiiSE_SE_iiiii --------------------------
	.section	.nv.constant0._ZN4vllm25paged_attention_v2_kernelI13__nv_bfloat16hLi112ELi8ELi128ELNS_18Fp8KVCacheDataTypeE1ELb1ELi512EEEvPfS3_PT_PKS4_PKT0_SA_ifPKiSC_iPKfiiiSE_SE_iiiii,"a",@progbits
	.sectionflags	@""
	.align	4
.nv.constant0._ZN4vllm25paged_attention_v2_kernelI13__nv_bfloat16hLi112ELi8ELi128ELNS_18Fp8KVCacheDataTypeE1ELb1ELi512EEEvPfS3_PT_PKS4_PKT0_SA_ifPKiSC_iPKfiiiSE_SE_iiiii:
	.zero		668


//--------------------- .nv.constant0._ZN4vllm25paged_attention_v2_kernelI13__nv_bfloat16hLi96ELi8ELi128ELNS_18Fp8KVCacheDataTypeE1ELb1ELi512EEEvPfS3_PT_PKS4_PKT0_SA_ifPKiSC_iPKfiiiSE_SE_iiiii --------------------------
	.section	.nv.constant0._ZN4vllm25paged_attention_v2_kernelI13__nv_bfloat16hLi96ELi8ELi128ELNS_18Fp8KVCacheDataTypeE1ELb1ELi512EEEvPfS3_PT_PKS4_PKT0_SA_ifPKiSC_iPKfiiiSE_SE_iiiii,"a",@progbits
	.sectionflags	@""
	.align	4
.nv.constant0._ZN4vllm25paged_attention_v2_kernelI13__nv_bfloat16hLi96ELi8ELi128ELNS_18Fp8KVCacheDataTypeE1ELb1ELi512EEEvPfS3_PT_PKS4_PKT0_SA_ifPKiSC_iPKfiiiSE_SE_iiiii:
	.zero		668


//--------------------- .nv.constant0._ZN4vllm25paged_attention_v2_kernelI13__nv_bfloat16hLi80ELi8ELi128ELNS_18Fp8KVCacheDataTypeE1ELb1ELi512EEEvPfS3_PT_PKS4_PKT0_SA_ifPKiSC_iPKfiiiSE_SE_iiiii --------------------------
	.section	.nv.constant0._ZN4vllm25paged_attention_v2_kernelI13__nv_bfloat16hLi80ELi8ELi128ELNS_18Fp8KVCacheDataTypeE1ELb1ELi512EEEvPfS3_PT_PKS4_PKT0_SA_ifPKiSC_iPKfiiiSE_SE_iiiii,"a",@progbits
	.sectionflags	@""
	.align	4
.nv.constant0._ZN4vllm25paged_attention_v2_kernelI13__nv_bfloat16hLi80ELi8ELi128ELNS_18Fp8KVCacheDataTypeE1ELb1ELi512EEEvPfS3_PT_PKS4_PKT0_SA_ifPKiSC_iPKfiiiSE_SE_iiiii:
	.zero		668


//--------------------- .nv.constant0._ZN4vllm25paged_attention_v2_kernelI13__nv_bfloat16hLi64ELi8ELi128ELNS_18Fp8KVCacheDataTypeE1ELb1ELi512EEEvPfS3_PT_PKS4_PKT0_SA_ifPKiSC_iPKfiiiSE_SE_iiiii --------------------------
	.section	.nv.constant0._ZN4vllm25paged_attention_v2_kernelI13__nv_bfloat16hLi64ELi8ELi128ELNS_18Fp8KVCacheDataTypeE1ELb1ELi512EEEvPfS3_PT_PKS4_PKT0_SA_ifPKiSC_iPKfiiiSE_SE_iiiii,"a",@progbits
	.sectionflags	@""
	.align	4
.nv.constant0._ZN4vllm25paged_attention_v2_kernelI13__nv_bfloat16hLi64ELi8ELi128ELNS_18Fp8KVCacheDataTypeE1ELb1ELi512EEEvPfS3_PT_PKS4_PKT0_SA_ifPKiSC_iPKfiiiSE_SE_iiiii:
	.zero		668


//--------------------- .nv.constant0._ZN4vllm25paged_attention_v2_kernelI13__nv_bfloat16hLi32ELi8ELi128ELNS_18Fp8KVCacheDataTypeE1ELb1ELi512EEEvPfS3_PT_PKS4_PKT0_SA_ifPKiSC_iPKfiiiSE_SE_iiiii --------------------------
	.section	.nv.constant0._ZN4vllm25paged_attention_v2_kernelI13__nv_bfloat16hLi32ELi8ELi128ELNS_18Fp8KVCacheDataTypeE1ELb1ELi512EEEvPfS3_PT_PKS4_PKT0_SA_ifPKiSC_iPKfiiiSE_SE_iiiii,"a",@progbits
	.sectionflags	@""
	.align	4
.nv.constant0._ZN4vllm25paged_attention_v2_kernelI13__nv_bfloat16hLi32ELi8ELi128ELNS_18Fp8KVCacheDataTypeE1ELb1ELi512EEEvPfS3_PT_PKS4_PKT0_SA_ifPKiSC_iPKfiiiSE_SE_iiiii:
	.zero		668


//--------------------- .nv.constant0._ZN4vllm25paged_attention_v2_kernelIthLi256ELi32ELi128ELNS_18Fp8KVCacheDataTypeE1ELb0ELi512EEEvPfS2_PT_PKS3_PKT0_S9_ifPKiSB_iPKfiiiSD_SD_iiiii --------------------------
	.section	.nv.constant0._ZN4vllm25paged_attention_v2_kernelIthLi256ELi32ELi128ELNS_18Fp8KVCacheDataTypeE1ELb0ELi512EEEvPfS2_PT_PKS3_PKT0_S9_ifPKiSB_iPKfiiiSD_SD_iiiii,"a",@progbits
	.sectionflags	@""
	.align	4
.nv.constant0._ZN4vllm25paged_attention_v2_kernelIthLi256ELi32ELi128ELNS_18Fp8KVCacheDataTypeE1ELb0ELi512EEEvPfS2_PT_PKS3_PKT0_S9_ifPKiSB_iPKfiiiSD_SD_iiiii:
	.zero		668


//--------------------- .nv.constant0._ZN4vllm25paged_attention_v2_kernelIthLi192ELi32ELi128ELNS_18Fp8KVCacheDataTypeE1ELb0ELi512EEEvPfS2_PT_PKS3_PKT0_S9_ifPKiSB_iPKfiiiSD_SD_iiiii --------------------------
	.section	.nv.constant0._ZN4vllm25paged_attention_v2_kernelIthLi192ELi32ELi128ELNS_18Fp8KVCacheDataTypeE1ELb0ELi512EEEvPfS2_PT_PKS3_PKT0_S9_ifPKiSB_iPKfiiiSD_SD_iiiii,"a",@progbits
	.sectionflags	@""
	.align	4
.nv.constant0._ZN4vllm25paged_attention_v2_kernelIthLi192ELi32ELi128ELNS_18Fp8KVCacheDataTypeE1ELb0ELi512EEEvPfS2_PT_PKS3_PKT0_S9_ifPKiSB_iPKfiiiSD_SD_iiiii:
	.zero		668


//--------------------- .nv.constant0._ZN4vllm25paged_attention_v2_kernelIthLi128ELi32ELi128ELNS_18Fp8KVCacheDataTypeE1ELb0ELi512EEEvPfS2_PT_PKS3_PKT0_S9_ifPKiSB_iPKfiiiSD_SD_iiiii --------------------------
	.section	.nv.constant0._ZN4vllm25paged_attention_v2_kernelIthLi128ELi32ELi128ELNS_18Fp8KVCacheDataTypeE1ELb0ELi512EEEvPfS2_PT_PKS3_PKT0_S9_ifPKiSB_iPKfiiiSD_SD_iiiii,"a",@progbits
	.sectionflags	@""
	.align	4
.nv.constant0._ZN4vllm25paged_attention_v2_kernelIthLi128ELi32ELi128ELNS_18Fp8KVCacheDataTypeE1ELb0ELi512EEEvPfS2_PT_PKS3_PKT0_S9_ifPKiSB_iPKfiiiSD_SD_iiiii:
	.zero		668


//--------------------- .nv.constant0._ZN4vllm25paged_attention_v2_kernelIthLi120ELi32ELi128ELNS_18Fp8KVCacheDataTypeE1ELb0ELi512EEEvPfS2_PT_PKS3_PKT0_S9_ifPKiSB_iPKfiiiSD_SD_iiiii --------------------------
	.section	.nv.constant0._ZN4vllm25paged_attention_v2_kernelIthLi120ELi32ELi128ELNS_18Fp8KVCacheDataTypeE1ELb0ELi512EEEvPfS2_PT_PKS3_PKT0_S9_ifPKiSB_iPKfiiiSD_SD_iiiii,"a",@progbits
	.sectionflags	@""
	.align	4
.nv.constant0._ZN4vllm25paged_attention_v2_kernelIthLi120ELi32ELi128ELNS_18Fp8KVCacheDataTypeE1ELb0ELi512EEEvPfS2_PT_PKS3_PKT0_S9_ifPKiSB_iPKfiiiSD_SD_iiiii:
	.zero		668


//--------------------- .nv.constant0._ZN4vllm25paged_attention_v2_kernelIthLi112ELi32ELi128ELNS_18Fp8KVCacheDataTypeE1ELb0ELi512EEEvPfS2_PT_PKS3_PKT0_S9_ifPKiSB_iPKfiiiSD_SD_iiiii --------------------------
	.section	.nv.constant0._ZN4vllm25paged_attention_v2_kernelIthLi112ELi32ELi128ELNS_18Fp8KVCacheDataTypeE1ELb0ELi512EEEvPfS2_PT_PKS3_PKT0_S9_ifPKiSB_iPKfiiiSD_SD_iiiii,"a",@progbits
	.sectionflags	@""
	.align	4
.nv.constant0._ZN4vllm25paged_attention_v2_kernelIthLi112ELi32ELi128ELNS_18Fp8KVCacheDataTypeE1ELb0ELi512EEEvPfS2_PT_PKS3_PKT0_S9_ifPKiSB_iPKfiiiSD_SD_iiiii:
	.zero		668


//--------------------- .nv.constant0._ZN4vllm25paged_attention_v2_kernelIthLi96ELi32ELi128ELNS_18Fp8KVCacheDataTypeE1ELb0ELi512EEEvPfS2_PT_PKS3_PKT0_S9_ifPKiSB_iPKfiiiSD_SD_iiiii --------------------------
	.section	.nv.constant0._ZN4vllm25paged_attention_v2_kernelIthLi96ELi32ELi128ELNS_18Fp8KVCacheDataTypeE1ELb0ELi512EEEvPfS2_PT_PKS3_PKT0_S9_ifPKiSB_iPKfiiiSD_SD_iiiii,"a",@progbits
	.sectionflags	@""
	.align	4
.nv.constant0._ZN4vllm25paged_attention_v2_kernelIthLi96ELi32ELi128ELNS_18Fp8KVCacheDataTypeE1ELb0ELi512EEEvPfS2_PT_PKS3_PKT0_S9_ifPKiSB_iPKfiiiSD_SD_iiiii:
	.zero		668


//--------------------- .nv.constant0._ZN4vllm25paged_attention_v2_kernelIthLi80ELi32ELi128ELNS_18Fp8KVCacheDataTypeE1ELb0ELi512EEEvPfS2_PT_PKS3_PKT0_S9_ifPKiSB_iPKfiiiSD_SD_iiiii --------------------------
	.section	.nv.constant0._ZN4vllm25paged_attention_v2_kernelIthLi80ELi32ELi128ELNS_18Fp8KVCacheDataTypeE1ELb0ELi512EEEvPfS2_PT_PKS3_PKT0_S9_ifPKiSB_iPKfiiiSD_SD_iiiii,"a",@progbits
	.sectionflags	@""
	.align	4
.nv.constant0._ZN4vllm25paged_attention_v2_kernelIthLi80ELi32ELi128ELNS_18Fp8KVCacheDataTypeE1ELb0ELi512EEEvPfS2_PT_PKS3_PKT0_S9_ifPKiSB_iPKfiiiSD_SD_iiiii:
	.zero		668


//--------------------- .nv.constant0._ZN4vllm25paged_attention_v2_kernelIthLi64ELi32ELi128ELNS_18Fp8KVCacheDataTypeE1ELb0ELi512EEEvPfS2_PT_PKS3_PKT0_S9_ifPKiSB_iPKfiiiSD_SD_iiiii --------------------------
	.section	.nv.constant0._ZN4vllm25paged_attention_v2_kernelIthLi64ELi32ELi128ELNS_18Fp8KVCacheDataTypeE1ELb0ELi512EEEvPfS2_PT_PKS3_PKT0_S9_ifPKiSB_iPKfiiiSD_SD_iiiii,"a",@progbits
	.sectionflags	@""
	.align	4
.nv.constant0._ZN4vllm25paged_attention_v2_kernelIthLi64ELi32ELi128ELNS_18Fp8KVCacheDataTypeE1ELb0ELi512EEEvPfS2_PT_PKS3_PKT0_S9_ifPKiSB_iPKfiiiSD_SD_iiiii:
	.zero		668


//--------------------- .nv.constant0._ZN4vllm25paged_attention_v2_kernelIthLi32ELi32ELi128ELNS_18Fp8KVCacheDataTypeE1ELb0ELi512EEEvPfS2_PT_PKS3_PKT0_S9_ifPKiSB_iPKfiiiSD_SD_iiiii --------------------------
	.section	.nv.constant0._ZN4vllm25paged_attention_v2_kernelIthLi32ELi32ELi128ELNS_18Fp8KVCacheDataTypeE1ELb0ELi512EEEvPfS2_PT_PKS3_PKT0_S9_ifPKiSB_iPKfiiiSD_SD_iiiii,"a",@progbits
	.sectionflags	@""
	.align	4
.nv.constant0._ZN4vllm25paged_attention_v2_kernelIthLi32ELi32ELi128ELNS_18Fp8KVCacheDataTypeE1ELb0ELi512EEEvPfS2_PT_PKS3_PKT0_S9_ifPKiSB_iPKfiiiSD_SD_iiiii:
	.zero		668


//--------------------- .nv.constant0._ZN4vllm25paged_attention_v2_kernelIthLi256ELi32ELi128ELNS_18Fp8KVCacheDataTypeE1ELb1ELi512EEEvPfS2_PT_PKS3_PKT0_S9_ifPKiSB_iPKfiiiSD_SD_iiiii --------------------------
	.section	.nv.constant0._ZN4vllm25paged_attention_v2_kernelIthLi256ELi32ELi128ELNS_18Fp8KVCacheDataTypeE1ELb1ELi512EEEvPfS2_PT_PKS3_PKT0_S9_ifPKiSB_iPKfiiiSD_SD_iiiii,"a",@progbits
	.sectionflags	@""
	.align	4
.nv.constant0._ZN4vllm25paged_attention_v2_kernelIthLi256ELi32ELi128ELNS_18Fp8KVCacheDataTypeE1ELb1ELi512EEEvPfS2_PT_PKS3_PKT0_S9_ifPKiSB_iPKfiiiSD_SD_iiiii:
	.zero		668


//--------------------- .nv.constant0._ZN4vllm25paged_attention_v2_kernelIthLi192ELi32ELi128ELNS_18Fp8KVCacheDataTypeE1ELb1ELi512EEEvPfS2_PT_PKS3_PKT0_S9_ifPKiSB_iPKfiiiSD_SD_iiiii --------------------------
	.section	.nv.constant0._ZN4vllm25paged_attention_v2_kernelIthLi192ELi32ELi128ELNS_18Fp8KVCacheDataTypeE1ELb1ELi512EEEvPfS2_PT_PKS3_PKT0_S9_ifPKiSB_iPKfiiiSD_SD_iiiii,"a",@progbits
	.sectionflags	@""
	.align	4
.nv.constant0._ZN4vllm25paged_attention_v2_kernelIthLi192ELi32ELi128ELNS_18Fp8KVCacheDataTypeE1ELb1ELi512EEEvPfS2_PT_PKS3_PKT0_S9_ifPKiSB_iPKfiiiSD_SD_iiiii:
	.zero		668


//--------------------- .nv.constant0._ZN4vllm25paged_attention_v2_kernelIthLi128ELi32ELi128ELNS_18Fp8KVCacheDataTypeE1ELb1ELi512EEEvPfS2_PT_PKS3_PKT0_S9_ifPKiSB_iPKfiiiSD_SD_iiiii --------------------------
	.section	.nv.constant0._ZN4vllm25paged_attention_v2_kernelIthLi128ELi32ELi128ELNS_18Fp8KVCacheDataTypeE1ELb1ELi512EEEvPfS2_PT_PKS3_PKT0_S9_ifPKiSB_iPKfiiiSD_SD_iiiii,"a",@progbits
	.sectionflags	@""
	.align	4
.nv.constant0._ZN4vllm25paged_attention_v2_kernelIthLi128ELi32ELi128ELNS_18Fp8KVCacheDataTypeE1ELb1ELi512EEEvPfS2_PT_PKS3_PKT0_S9_ifPKiSB_iPKfiiiSD_SD_iiiii:
	.zero		668


//--------------------- .nv.constant0._ZN4vllm25paged_attention_v2_kernelIthLi120ELi32ELi128ELNS_18Fp8KVCacheDataTypeE1ELb1ELi512EEEvPfS2_PT_PKS3_PKT0_S9_ifPKiSB_iPKfiiiSD_SD_iiiii --------------------------
	.section	.nv.constant0._ZN4vllm25paged_attention_v2_kernelIthLi120ELi32ELi128ELNS_18Fp8KVCacheDataTypeE1ELb1ELi512EEEvPfS2_PT_PKS3_PKT0_S9_ifPKiSB_iPKfiiiSD_SD_iiiii,"a",@progbits
	.sectionflags	@""
	.align	4
.nv.constant0._ZN4vllm25paged_attention_v2_kernelIthLi120ELi32ELi128ELNS_18Fp8KVCacheDataTypeE1ELb1ELi512EEEvPfS2_PT_PKS3_PKT0_S9_ifPKiSB_iPKfiiiSD_SD_iiiii:
	.zero		668


//--------------------- .nv.constant0._ZN4vllm25paged_attention_v2_kernelIthLi112ELi32ELi128ELNS_18Fp8KVCacheDataTypeE1ELb1ELi512EEEvPfS2_PT_PKS3_PKT0_S9_ifPKiSB_iPKfiiiSD_SD_iiiii --------------------------
	.section	.nv.constant0._ZN4vllm25paged_attention_v2_kernelIthLi112ELi32ELi128ELNS_18Fp8KVCacheDataTypeE1ELb1ELi512EEEvPfS2_PT_PKS3_PKT0_S9_ifPKiSB_iPKfiiiSD_SD_iiiii,"a",@progbits
	.sectionflags	@""
	.align	4
.nv.constant0._ZN4vllm25paged_attention_v2_kernelIthLi112ELi32ELi128ELNS_18Fp8KVCacheDataTypeE1ELb1ELi512EEEvPfS2_PT_PKS3_PKT0_S9_ifPKiSB_iPKfiiiSD_SD_iiiii:
	.zero		668


//--------------------- .nv.constant0._ZN4vllm25paged_attention_v2_kernelIthLi96ELi32ELi128ELNS_18Fp8KVCacheDataTypeE1ELb1ELi512EEEvPfS2_PT_PKS3_PKT0_S9_ifPKiSB_iPKfiiiSD_SD_iiiii --------------------------
	.section	.nv.constant0._ZN4vllm25paged_attention_v2_kernelIthLi96ELi32ELi128ELNS_18Fp8KVCacheDataTypeE1ELb1ELi512EEEvPfS2_PT_PKS3_PKT0_S9_ifPKiSB_iPKfiiiSD_SD_iiiii,"a",@progbits
	.sectionflags	@""
	.align	4
.nv.constant0._ZN4vllm25paged_attention_v2_kernelIthLi96ELi32ELi128ELNS_18Fp8KVCacheDataTypeE1ELb1ELi512EEEvPfS2_PT_PKS3_PKT0_S9_ifPKiSB_iPKfiiiSD_SD_iiiii:
	.zero		668


//--------------------- .nv.constant0._ZN4vllm25paged_attention_v2_kernelIthLi80ELi32ELi128ELNS_18Fp8KVCacheDataTypeE1ELb1ELi512EEEvPfS2_PT_PKS3_PKT0_S9_ifPKiSB_iPKfiiiSD_SD_iiiii --------------------------
	.section	.nv.constant0._ZN4vllm25paged_attention_v2_kernelIthLi80ELi32ELi128ELNS_18Fp8KVCacheDataTypeE1ELb1ELi512EEEvPfS2_PT_PKS3_PKT0_S9_ifPKiSB_iPKfiiiSD_SD_iiiii,"a",@progbits
	.sectionflags	@""
	.align	4
.nv.constant0._ZN4vllm25paged_attention_v2_kernelIthLi80ELi32ELi128ELNS_18Fp8KVCacheDataTypeE1ELb1ELi512EEEvPfS2_PT_PKS3_PKT0_S9_ifPKiSB_iPKfiiiSD_SD_iiiii:
	.zero		668


//--------------------- .nv.constant0._ZN4vllm25paged_attention_v2_kernelIthLi64ELi32ELi128ELNS_18Fp8KVCacheDataTypeE1ELb1ELi512EEEvPfS2_PT_PKS3_PKT0_S9_ifPKiSB_iPKfiiiSD_SD_iiiii --------------------------
	.section	.nv.constant0._ZN4vllm25paged_attention_v2_kernelIthLi64ELi32ELi128ELNS_18Fp8KVCacheDataTypeE1ELb1ELi512EEEvPfS2_PT_PKS3_PKT0_S9_ifPKiSB_iPKfiiiSD_SD_iiiii,"a",@progbits
	.sectionflags	@""
	.align	4
.nv.constant0._ZN4vllm25paged_attention_v2_kernelIthLi64ELi32ELi128ELNS_18Fp8KVCacheDataTypeE1ELb1ELi512EEEvPfS2_PT_PKS3_PKT0_S9_ifPKiSB_iPKfiiiSD_SD_iiiii:
	.zero		668


//--------------------- .nv.constant0._ZN4vllm25paged_attention_v2_kernelIthLi32ELi32ELi128ELNS_18Fp8KVCacheDataTypeE1ELb1ELi512EEEvPfS2_PT_PKS3_PKT0_S9_ifPKiSB_iPKfiiiSD_SD_iiiii --------------------------
	.section	.nv.constant0._ZN4vllm25paged_attention_v2_kernelIthLi32ELi32ELi128ELNS_18Fp8KVCacheDataTypeE1ELb1ELi512EEEvPfS2_PT_PKS3_PKT0_S9_ifPKiSB_iPKfiiiSD_SD_iiiii,"a",@progbits
	.sectionflags	@""
	.align	4
.nv.constant0._ZN4vllm25paged_attention_v2_kernelIthLi32ELi32ELi128ELNS_18Fp8KVCacheDataTypeE1ELb1ELi512EEEvPfS2_PT_PKS3_PKT0_S9_ifPKiSB_iPKfiiiSD_SD_iiiii:
	.zero		668


//--------------------- .nv.constant0._ZN4vllm25paged_attention_v2_kernelIthLi256ELi16ELi128ELNS_18Fp8KVCacheDataTypeE1ELb0ELi512EEEvPfS2_PT_PKS3_PKT0_S9_ifPKiSB_iPKfiiiSD_SD_iiiii --------------------------
	.section	.nv.constant0._ZN4vllm25paged_attention_v2_kernelIthLi256ELi16ELi128ELNS_18Fp8KVCacheDataTypeE1ELb0ELi512EEEvPfS2_PT_PKS3_PKT0_S9_ifPKiSB_iPKfiiiSD_SD_iiiii,"a",@progbits
	.sectionflags	@""
	.align	4
.nv.constant0._ZN4vllm25paged_attention_v2_kernelIthLi256ELi16ELi128ELNS_18Fp8KVCacheDataTypeE1ELb0ELi512EEEvPfS2_PT_PKS3_PKT0_S9_ifPKiSB_iPKfiiiSD_SD_iiiii:
	.zero		668


//--------------------- .nv.constant0._ZN4vllm25paged_attention_v2_kernelIthLi192ELi16ELi128ELNS_18Fp8KVCacheDataTypeE1ELb0ELi512EEEvPfS2_PT_PKS3_PKT0_S9_ifPKiSB_iPKfiiiSD_SD_iiiii --------------------------
	.section	.nv.constant0._ZN4vllm25paged_attention_v2_kernelIthLi192ELi16ELi128ELNS_18Fp8KVCacheDataTypeE1ELb0ELi512EEEvPfS2_PT_PKS3_PKT0_S9_ifPKiSB_iPKfiiiSD_SD_iiiii,"a",@progbits
	.sectionflags	@""
	.align	4
.nv.constant0._ZN4vllm25paged_attention_v2_kernelIthLi192ELi16ELi128ELNS_18Fp8KVCacheDataTypeE1ELb0ELi512EEEvPfS2_PT_PKS3_PKT0_S9_ifPKiSB_iPKfiiiSD_SD_iiiii:
	.zero		668


//--------------------- .nv.constant0._ZN4vllm25paged_attention_v2_kernelIthLi128ELi16ELi128ELNS_18Fp8KVCacheDataTypeE1ELb0ELi512EEEvPfS2_PT_PKS3_PKT0_S9_ifPKiSB_iPKfiiiSD_SD_iiiii --------------------------
	.section	.nv.constant0._ZN4vllm25paged_attention_v2_kernelIthLi128ELi16ELi128ELNS_18Fp8KVCacheDataTypeE1ELb0ELi512EEEvPfS2_PT_PKS3_PKT0_S9_ifPKiSB_iPKfiiiSD_SD_iiiii,"a",@progbits
	.sectionflags	@""
	.align	4
.nv.constant0._ZN4vllm25paged_attention_v2_kernelIthLi128ELi16ELi128ELNS_18Fp8KVCacheDataTypeE1ELb0ELi512EEEvPfS2_PT_PKS3_PKT0_S9_ifPKiSB_iPKfiiiSD_SD_iiiii:
	.zero		668


//--------------------- .nv.constant0._ZN4vllm25paged_attention_v2_kernelIthLi120ELi16ELi128ELNS_18Fp8KVCacheDataTypeE1ELb0ELi512EEEvPfS2_PT_PKS3_PKT0_S9_ifPKiSB_iPKfiiiSD_SD_iiiii --------------------------
	.section	.nv.constant0._ZN4vllm25paged_attention_v2_kernelIthLi120ELi16ELi128ELNS_18Fp8KVCacheDataTypeE1ELb0ELi512EEEvPfS2_PT_PKS3_PKT0_S9_ifPKiSB_iPKfiiiSD_SD_iiiii,"a",@progbits
	.sectionflags	@""
	.align	4
.nv.constant0._ZN4vllm25paged_attention_v2_kernelIthLi120ELi16ELi128ELNS_18Fp8KVCacheDataTypeE1ELb0ELi512EEEvPfS2_PT_PKS3_PKT0_S9_ifPKiSB_iPKfiiiSD_SD_iiiii:
	.zero		668


//--------------------- .nv.constant0._ZN4vllm25paged_attention_v2_kernelIthLi112ELi16ELi128ELNS_18Fp8KVCacheDataTypeE1ELb0ELi512EEEvPfS2_PT_PKS3_PKT0_S9_ifPKiSB_iPKfiiiSD_SD_iiiii --------------------------
	.section	.nv.constant0._ZN4vllm25paged_attention_v2_kernelIthLi112ELi16ELi128ELNS_18Fp8KVCacheDataTypeE1ELb0ELi512EEEvPfS2_PT_PKS3_PKT0_S9_ifPKiSB_iPKfiiiSD_SD_iiiii,"a",@progbits
	.sectionflags	@""
	.align	4
.nv.constant0._ZN4vllm25paged_attention_v2_kernelIthLi112ELi16ELi128ELNS_18Fp8KVCacheDataTypeE1ELb0ELi512EEEvPfS2_PT_PKS3_PKT0_S9_ifPKiSB_iPKfiiiSD_SD_iiiii:
	.zero		668


//--------------------- .nv.constant0._ZN4vllm25paged_attention_v2_kernelIthLi96ELi16ELi128ELNS_18Fp8KVCacheDataTypeE1ELb0ELi512EEEvPfS2_PT_PKS3_PKT0_S9_ifPKiSB_iPKfiiiSD_SD_iiiii --------------------------
	.section	.nv.constant0._ZN4vllm25paged_attention_v2_kernelIthLi96ELi16ELi128ELNS_18Fp8KVCacheDataTypeE1ELb0ELi512EEEvPfS2_PT_PKS3_PKT0_S9_ifPKiSB_iPKfiiiSD_SD_iiiii,"a",@progbits
	.sectionflags	@""
	.align	4
.nv.constant0._ZN4vllm25paged_attention_v2_kernelIthLi96ELi16ELi128ELNS_18Fp8KVCacheDataTypeE1ELb0ELi512EEEvPfS2_PT_PKS3_PKT0_S9_ifPKiSB_iPKfiiiSD_SD_iiiii:
	.zero		668


//--------------------- .nv.constant0._ZN4vllm25paged_attention_v2_kernelIthLi80ELi16ELi128ELNS_18Fp8KVCacheDataTypeE1ELb0ELi512EEEvPfS2_PT_PKS3_PKT0_S9_ifPKiSB_iPKfiiiSD_SD_iiiii --------------------------
	.section	.nv.constant0._ZN4vllm25paged_attention_v2_kernelIthLi80ELi16ELi128ELNS_18Fp8KVCacheDataTypeE1ELb0ELi512EEEvPfS2_PT_PKS3_PKT0_S9_ifPKiSB_iPKfiiiSD_SD_iiiii,"a",@progbits
	.sectionflags	@""
	.align	4
.nv.constant0._ZN4vllm25paged_attention_v2_kernelIthLi80ELi16ELi128ELNS_18Fp8KVCacheDataTypeE1ELb0ELi512EEEvPfS2_PT_PKS3_PKT0_S9_ifPKiSB_iPKfiiiSD_SD_iiiii:
	.zero		668


//--------------------- .nv.constant0._ZN4vllm25paged_attention_v2_kernelIthLi64ELi16ELi128ELNS_18Fp8KVCacheDataTypeE1ELb0ELi512EEEvPfS2_PT_PKS3_PKT0_S9_ifPKiSB_iPKfiiiSD_SD_iiiii --------------------------
	.section	.nv.constant0._ZN4vllm25paged_attention_v2_kernelIthLi64ELi16ELi128ELNS_18Fp8KVCacheDataTypeE1ELb0ELi512EEEvPfS2_PT_PKS3_PKT0_S9_ifPKiSB_iPKfiiiSD_SD_iiiii,"a",@progbits
	.sectionflags	@""
	.align	4
.nv.constant0._ZN4vllm25paged_attention_v2_kernelIthLi64ELi16ELi128ELNS_18Fp8KVCacheDataTypeE1ELb0ELi512EEEvPfS2_PT_PKS3_PKT0_S9_ifPKiSB_iPKfiiiSD_SD_iiiii:
	.zero		668


//--------------------- .nv.constant0._ZN4vllm25paged_attention_v2_kernelIthLi32ELi16ELi128ELNS_18Fp8KVCacheDataTypeE1ELb0ELi512EEEvPfS2_PT_PKS3_PKT0_S9_ifPKiSB_iPKfiiiSD_SD_iiiii --------------------------
	.section	.nv.constant0._ZN4vllm25paged_attention_v2_kernelIthLi32ELi16ELi128ELNS_18Fp8KVCacheDataTypeE1ELb0ELi512EEEvPfS2_PT_PKS3_PKT0_S9_ifPKiSB_iPKfiiiSD_SD_iiiii,"a",@progbits
	.sectionflags	@""
	.align	4
.nv.constant0._ZN4vllm25paged_attention_v2_kernelIthLi32ELi16ELi128ELNS_18Fp8KVCacheDataTypeE1ELb0ELi512EEEvPfS2_PT_PKS3_PKT0_S9_ifPKiSB_iPKfiiiSD_SD_iiiii:
	.zero		668


//--------------------- .nv.constant0._ZN4vllm25paged_attention_v2_kernelIthLi256ELi16ELi128ELNS_18Fp8KVCacheDataTypeE1ELb1ELi512EEEvPfS2_PT_PKS3_PKT0_S9_ifPKiSB_iPKfiiiSD_SD_iiiii --------------------------
	.section	.nv.constant0._ZN4vllm25paged_attention_v2_kernelIthLi256ELi16ELi128ELNS_18Fp8KVCacheDataTypeE1ELb1ELi512EEEvPfS2_PT_PKS3_PKT0_S9_ifPKiSB_iPKfiiiSD_SD_iiiii,"a",@progbits
	.sectionflags	@""
	.align	4
.nv.constant0._ZN4vllm25paged_attention_v2_kernelIthLi256ELi16ELi128ELNS_18Fp8KVCacheDataTypeE1ELb1ELi512EEEvPfS2_PT_PKS3_PKT0_S9_ifPKiSB_iPKfiiiSD_SD_iiiii:
	.zero		668


//--------------------- .nv.constant0._ZN4vllm25paged_attention_v2_kernelIthLi192ELi16ELi128ELNS_18Fp8KVCacheDataTypeE1ELb1ELi512EEEvPfS2_PT_PKS3_PKT0_S9_ifPKiSB_iPKfiiiSD_SD_iiiii --------------------------
	.section	.nv.constant0._ZN4vllm25paged_attention_v2_kernelIthLi192ELi16ELi128ELNS_18Fp8KVCacheDataTypeE1ELb1ELi512EEEvPfS2_PT_PKS3_PKT0_S9_ifPKiSB_iPKfiiiSD_SD_iiiii,"a",@progbits
	.sectionflags	@""
	.align	4
.nv.constant0._ZN4vllm25paged_attention_v2_kernelIthLi192ELi16ELi128ELNS_18Fp8KVCacheDataTypeE1ELb1ELi512EEEvPfS2_PT_PKS3_PKT0_S9_ifPKiSB_iPKfiiiSD_SD_iiiii:
	.zero		668


//--------------------- .nv.constant0._ZN4vllm25paged_attention_v2_kernelIthLi128ELi16ELi128ELNS_18Fp8KVCacheDataTypeE1ELb1ELi512EEEvPfS2_PT_PKS3_PKT0_S9_ifPKiSB_iPKfiiiSD_SD_iiiii --------------------------
	.section	.nv.constant0._ZN4vllm25paged_attention_v2_kernelIthLi128ELi16ELi128ELNS_18Fp8KVCacheDataTypeE1ELb1ELi512EEEvPfS2_PT_PKS3_PKT0_S9_ifPKiSB_iPKfiiiSD_SD_iiiii,"a",@progbits
	.sectionflags	@""
	.align	4
.nv.constant0._ZN4vllm25paged_attention_v2_kernelIthLi128ELi16ELi128ELNS_18Fp8KVCacheDataTypeE1ELb1ELi512EEEvPfS2_PT_PKS3_PKT0_S9_ifPKiSB_iPKfiiiSD_SD_iiiii:
	.zero		668


//--------------------- .nv.constant0._ZN4vllm25paged_attention_v2_kernelIthLi120ELi16ELi128ELNS_18Fp8KVCacheDataTypeE1ELb1ELi512EEEvPfS2_PT_PKS3_PKT0_S9_ifPKiSB_iPKfiiiSD_SD_iiiii --------------------------
	.section	.nv.constant0._ZN4vllm25paged_attention_v2_kernelIthLi120ELi16ELi128ELNS_18Fp8KVCacheDataTypeE1ELb1ELi512EEEvPfS2_PT_PKS3_PKT0_S9_ifPKiSB_iPKfiiiSD_SD_iiiii,"a",@progbits
	.sectionflags	@""
	.align	4
.nv.constant0._ZN4vllm25paged_attention_v2_kernelIthLi120ELi16ELi128ELNS_18Fp8KVCacheDataTypeE1ELb1ELi512EEEvPfS2_PT_PKS3_PKT0_S9_ifPKiSB_iPKfiiiSD_SD_iiiii:
	.zero		668


//--------------------- .nv.constant0._ZN4vllm25paged_attention_v2_kernelIthLi112ELi16ELi128ELNS_18Fp8KVCacheDataTypeE1ELb1ELi512EEEvPfS2_PT_PKS3_PKT0_S9_ifPKiSB_iPKfiiiSD_SD_iiiii --------------------------
	.section	.nv.constant0._ZN4vllm25paged_attention_v2_kernelIthLi112ELi16ELi128ELNS_18Fp8KVCacheDataTypeE1ELb1ELi512EEEvPfS2_PT_PKS3_PKT0_S9_ifPKiSB_iPKfiiiSD_SD_iiiii,"a",@progbits
	.sectionflags	@""
	.align	4
.nv.constant0._ZN4vllm25paged_attention_v2_kernelIthLi112ELi16ELi128ELNS_18Fp8KVCacheDataTypeE1ELb1ELi512EEEvPfS2_PT_PKS3_PKT0_S9_ifPKiSB_iPKfiiiSD_SD_iiiii:
	.zero		668


//--------------------- .nv.constant0._ZN4vllm25paged_attention_v2_kernelIthLi96ELi16ELi128ELNS_18Fp8KVCacheDataTypeE1ELb1ELi512EEEvPfS2_PT_PKS3_PKT0_S9_ifPKiSB_iPKfiiiSD_SD_iiiii --------------------------
	.section	.nv.constant0._ZN4vllm25paged_attention_v2_kernelIthLi96ELi16ELi128ELNS_18Fp8KVCacheDataTypeE1ELb1ELi512EEEvPfS2_PT_PKS3_PKT0_S9_ifPKiSB_iPKfiiiSD_SD_iiiii,"a",@progbits
	.sectionflags	@""
	.align	4
.nv.constant0._ZN4vllm25paged_attention_v2_kernelIthLi96ELi16ELi128ELNS_18Fp8KVCacheDataTypeE1ELb1ELi512EEEvPfS2_PT_PKS3_PKT0_S9_ifPKiSB_iPKfiiiSD_SD_iiiii:
	.zero		668


//--------------------- .nv.constant0._ZN4vllm25paged_attention_v2_kernelIthLi80ELi16ELi128ELNS_18Fp8KVCacheDataTypeE1ELb1ELi512EEEvPfS2_PT_PKS3_PKT0_S9_ifPKiSB_iPKfiiiSD_SD_iiiii --------------------------
	.section	.nv.constant0._ZN4vllm25paged_attention_v2_kernelIthLi80ELi16ELi128ELNS_18Fp8KVCacheDataTypeE1ELb1ELi512EEEvPfS2_PT_PKS3_PKT0_S9_ifPKiSB_iPKfiiiSD_SD_iiiii,"a",@progbits
	.sectionflags	@""
	.align	4
.nv.constant0._ZN4vllm25paged_attention_v2_kernelIthLi80ELi16ELi128ELNS_18Fp8KVCacheDataTypeE1ELb1ELi512EEEvPfS2_PT_PKS3_PKT0_S9_ifPKiSB_iPKfiiiSD_SD_iiiii:
	.zero		668


//--------------------- .nv.constant0._ZN4vllm25paged_attention_v2_kernelIthLi64ELi16ELi128ELNS_18Fp8KVCacheDataTypeE1ELb1ELi512EEEvPfS2_PT_PKS3_PKT0_S9_ifPKiSB_iPKfiiiSD_SD_iiiii --------------------------
	.section	.nv.constant0._ZN4vllm25paged_attention_v2_kernelIthLi64ELi16ELi128ELNS_18Fp8KVCacheDataTypeE1ELb1ELi512EEEvPfS2_PT_PKS3_PKT0_S9_ifPKiSB_iPKfiiiSD_SD_iiiii,"a",@progbits
	.sectionflags	@""
	.align	4
.nv.constant0._ZN4vllm25paged_attention_v2_kernelIthLi64ELi16ELi128ELNS_18Fp8KVCacheDataTypeE1ELb1ELi512EEEvPfS2_PT_PKS3_PKT0_S9_ifPKiSB_iPKfiiiSD_SD_iiiii:
	.zero		668


//--------------------- .nv.constant0._ZN4vllm25paged_attention_v2_kernelIthLi32ELi16ELi128ELNS_18Fp8KVCacheDataTypeE1ELb1ELi512EEEvPfS2_PT_PKS3_PKT0_S9_ifPKiSB_iPKfiiiSD_SD_iiiii --------------------------
	.section	.nv.constant0._ZN4vllm25paged_attention_v2_kernelIthLi32ELi16ELi128ELNS_18Fp8KVCacheDataTypeE1ELb1ELi512EEEvPfS2_PT_PKS3_PKT0_S9_ifPKiSB_iPKfiiiSD_SD_iiiii,"a",@progbits
	.sectionflags	@""
	.align	4
.nv.constant0._ZN4vllm25paged_attention_v2_kernelIthLi32ELi16ELi128ELNS_18Fp8KVCacheDataTypeE1ELb1ELi512EEEvPfS2_PT_PKS3_PKT0_S9_ifPKiSB_iPKfiiiSD_SD_iiiii:
	.zero		668


//--------------------- .nv.constant0._ZN4vllm25paged_attention_v2_kernelIthLi256ELi8ELi128ELNS_18Fp8KVCacheDataTypeE1ELb0ELi512EEEvPfS2_PT_PKS3_PKT0_S9_ifPKiSB_iPKfiiiSD_SD_iiiii --------------------------
	.section	.nv.constant0._ZN4vllm25paged_attention_v2_kernelIthLi256ELi8ELi128ELNS_18Fp8KVCacheDataTypeE1ELb0ELi512EEEvPfS2_PT_PKS3_PKT0_S9_ifPKiSB_iPKfiiiSD_SD_iiiii,"a",@progbits
	.sectionflags	@""
	.align	4
.nv.constant0._ZN4vllm25paged_attention_v2_kernelIthLi256ELi8ELi128ELNS_18Fp8KVCacheDataTypeE1ELb0ELi512EEEvPfS2_PT_PKS3_PKT0_S9_ifPKiSB_iPKfiiiSD_SD_iiiii:
	.zero		668


//--------------------- .nv.constant0._ZN4vllm25paged_attention_v2_kernelIthLi192ELi8ELi128ELNS_18Fp8KVCacheDataTypeE1ELb0ELi512EEEvPfS2_PT_PKS3_PKT0_S9_ifPKiSB_iPKfiiiSD_SD_iiiii --------------------------
	.section	.nv.constant0._ZN4vllm25paged_attention_v2_kernelIthLi192ELi8ELi128ELNS_18Fp8KVCacheDataTypeE1ELb0ELi512EEEvPfS2_PT_PKS3_PKT0_S9_ifPKiSB_iPKfiiiSD_SD_iiiii,"a",@progbits
	.sectionflags	@""
	.align	4
.nv.constant0._ZN4vllm25paged_attention_v2_kernelIthLi192ELi8ELi128ELNS_18Fp8KVCacheDataTypeE1ELb0ELi512EEEvPfS2_PT_PKS3_PKT0_S9_ifPKiSB_iPKfiiiSD_SD_iiiii:
	.zero		668


//--------------------- .nv.constant0._ZN4vllm25paged_attention_v2_kernelIthLi128ELi8ELi128ELNS_18Fp8KVCacheDataTypeE1ELb0ELi512EEEvPfS2_PT_PKS3_PKT0_S9_ifPKiSB_iPKfiiiSD_SD_iiiii --------------------------
	.section	.nv.constant0._ZN4vllm25paged_attention_v2_kernelIthLi128ELi8ELi128ELNS_18Fp8KVCacheDataTypeE1ELb0ELi512EEEvPfS2_PT_PKS3_PKT0_S9_ifPKiSB_iPKfiiiSD_SD_iiiii,"a",@progbits
	.sectionflags	@""
	.align	4
.nv.constant0._ZN4vllm25paged_attention_v2_kernelIthLi128ELi8ELi128ELNS_18Fp8KVCacheDataTypeE1ELb0ELi512EEEvPfS2_PT_PKS3_PKT0_S9_ifPKiSB_iPKfiiiSD_SD_iiiii:
	.zero		668


//--------------------- .nv.constant0._ZN4vllm25paged_attention_v2_kernelIthLi120ELi8ELi128ELNS_18Fp8KVCacheDataTypeE1ELb0ELi512EEEvPfS2_PT_PKS3_PKT0_S9_ifPKiSB_iPKfiiiSD_SD_iiiii --------------------------
	.section	.nv.constant0._ZN4vllm25paged_attention_v2_kernelIthLi120ELi8ELi128ELNS_18Fp8KVCacheDataTypeE1ELb0ELi512EEEvPfS2_PT_PKS3_PKT0_S9_ifPKiSB_iPKfiiiSD_SD_iiiii,"a",@progbits
	.sectionflags	@""
	.align	4
.nv.constant0._ZN4vllm25paged_attention_v2_kernelIthLi120ELi8ELi128ELNS_18Fp8KVCacheDataTypeE1ELb0ELi512EEEvPfS2_PT_PKS3_PKT0_S9_ifPKiSB_iPKfiiiSD_SD_iiiii:
	.zero		668


//--------------------- .nv.constant0._ZN4vllm25paged_attention_v2_kernelIthLi112ELi8ELi128ELNS_18Fp8KVCacheDataTypeE1ELb0ELi512EEEvPfS2_PT_PKS3_PKT0_S9_ifPKiSB_iPKfiiiSD_SD_iiiii --------------------------
	.section	.nv.constant0._ZN4vllm25paged_attention_v2_kernelIthLi112ELi8ELi128ELNS_18Fp8KVCacheDataTypeE1ELb0ELi512EEEvPfS2_PT_PKS3_PKT0_S9_ifPKiSB_iPKfiiiSD_SD_iiiii,"a",@progbits
	.sectionflags	@""
	.align	4
.nv.constant0._ZN4vllm25paged_attention_v2_kernelIthLi112ELi8ELi128ELNS_18Fp8KVCacheDataTypeE1ELb0ELi512EEEvPfS2_PT_PKS3_PKT0_S9_ifPKiSB_iPKfiiiSD_SD_iiiii:
	.zero		668


//--------------------- .nv.constant0._ZN4vllm25paged_attention_v2_kernelIthLi96ELi8ELi128ELNS_18Fp8KVCacheDataTypeE1ELb0ELi512EEEvPfS2_PT_PKS3_PKT0_S9_ifPKiSB_iPKfiiiSD_SD_iiiii --------------------------
	.section	.nv.constant0._ZN4vllm25paged_attention_v2_kernelIthLi96ELi8ELi128ELNS_18Fp8KVCacheDataTypeE1ELb0ELi512EEEvPfS2_PT_PKS3_PKT0_S9_ifPKiSB_iPKfiiiSD_SD_iiiii,"a",@progbits
	.sectionflags	@""
	.align	4
.nv.constant0._ZN4vllm25paged_attention_v2_kernelIthLi96ELi8ELi128ELNS_18Fp8KVCacheDataTypeE1ELb0ELi512EEEvPfS2_PT_PKS3_PKT0_S9_ifPKiSB_iPKfiiiSD_SD_iiiii:
	.zero		668


//--------------------- .nv.constant0._ZN4vllm25paged_attention_v2_kernelIthLi80ELi8ELi128ELNS_18Fp8KVCacheDataTypeE1ELb0ELi512EEEvPfS2_PT_PKS3_PKT0_S9_ifPKiSB_iPKfiiiSD_SD_iiiii --------------------------
	.section	.nv.constant0._ZN4vllm25paged_attention_v2_kernelIthLi80ELi8ELi128ELNS_18Fp8KVCacheDataTypeE1ELb0ELi512EEEvPfS2_PT_PKS3_PKT0_S9_ifPKiSB_iPKfiiiSD_SD_iiiii,"a",@progbits
	.sectionflags	@""
	.align	4
.nv.constant0._ZN4vllm25paged_attention_v2_kernelIthLi80ELi8ELi128ELNS_18Fp8KVCacheDataTypeE1ELb0ELi512EEEvPfS2_PT_PKS3_PKT0_S9_ifPKiSB_iPKfiiiSD_SD_iiiii:
	.zero		668


//--------------------- .nv.constant0._ZN4vllm25paged_attention_v2_kernelIthLi64ELi8ELi128ELNS_18Fp8KVCacheDataTypeE1ELb0ELi512EEEvPfS2_PT_PKS3_PKT0_S9_ifPKiSB_iPKfiiiSD_SD_iiiii --------------------------
	.section	.nv.constant0._ZN4vllm25paged_attention_v2_kernelIthLi64ELi8ELi128ELNS_18Fp8KVCacheDataTypeE1ELb0ELi512EEEvPfS2_PT_PKS3_PKT0_S9_ifPKiSB_iPKfiiiSD_SD_iiiii,"a",@progbits
	.sectionflags	@""
	.align	4
.nv.constant0._ZN4vllm25paged_attention_v2_kernelIthLi64ELi8ELi128ELNS_18Fp8KVCacheDataTypeE1ELb0ELi512EEEvPfS2_PT_PKS3_PKT0_S9_ifPKiSB_iPKfiiiSD_SD_iiiii:
	.zero		668


//--------------------- .nv.constant0._ZN4vllm25paged_attention_v2_kernelIthLi32ELi8ELi128ELNS_18Fp8KVCacheDataTypeE1ELb0ELi512EEEvPfS2_PT_PKS3_PKT0_S9_ifPKiSB_iPKfiiiSD_SD_iiiii --------------------------
	.section	.nv.constant0._ZN4vllm25paged_attention_v2_kernelIthLi32ELi8ELi128ELNS_18Fp8KVCacheDataTypeE1ELb0ELi512EEEvPfS2_PT_PKS3_PKT0_S9_ifPKiSB_iPKfiiiSD_SD_iiiii,"a",@progbits
	.sectionflags	@""
	.align	4
.nv.constant0._ZN4vllm25paged_attention_v2_kernelIthLi32ELi8ELi128ELNS_18Fp8KVCacheDataTypeE1ELb0ELi512EEEvPfS2_PT_PKS3_PKT0_S9_ifPKiSB_iPKfiiiSD_SD_iiiii:
	.zero		668


//--------------------- .nv.constant0._ZN4vllm25paged_attention_v2_kernelIthLi256ELi8ELi128ELNS_18Fp8KVCacheDataTypeE1ELb1ELi512EEEvPfS2_PT_PKS3_PKT0_S9_ifPKiSB_iPKfiiiSD_SD_iiiii --------------------------
	.section	.nv.constant0._ZN4vllm25paged_attention_v2_kernelIthLi256ELi8ELi128ELNS_18Fp8KVCacheDataTypeE1ELb1ELi512EEEvPfS2_PT_PKS3_PKT0_S9_ifPKiSB_iPKfiiiSD_SD_iiiii,"a",@progbits
	.sectionflags	@""
	.align	4
.nv.constant0._ZN4vllm25paged_attention_v2_kernelIthLi256ELi8ELi128ELNS_18Fp8KVCacheDataTypeE1ELb1ELi512EEEvPfS2_PT_PKS3_PKT0_S9_ifPKiSB_iPKfiiiSD_SD_iiiii:
	.zero		668


//--------------------- .nv.constant0._ZN4vllm25paged_attention_v2_kernelIthLi192ELi8ELi128ELNS_18Fp8KVCacheDataTypeE1ELb1ELi512EEEvPfS2_PT_PKS3_PKT0_S9_ifPKiSB_iPKfiiiSD_SD_iiiii --------------------------
	.section	.nv.constant0._ZN4vllm25paged_attention_v2_kernelIthLi192ELi8ELi128ELNS_18Fp8KVCacheDataTypeE1ELb1ELi512EEEvPfS2_PT_PKS3_PKT0_S9_ifPKiSB_iPKfiiiSD_SD_iiiii,"a",@progbits
	.sectionflags	@""
	.align	4
.nv.constant0._ZN4vllm25paged_attention_v2_kernelIthLi192ELi8ELi128ELNS_18Fp8KVCacheDataTypeE1ELb1ELi512EEEvPfS2_PT_PKS3_PKT0_S9_ifPKiSB_iPKfiiiSD_SD_iiiii:
	.zero		668


//--------------------- .nv.constant0._ZN4vllm25paged_attention_v2_kernelIthLi128ELi8ELi128ELNS_18Fp8KVCacheDataTypeE1ELb1ELi512EEEvPfS2_PT_PKS3_PKT0_S9_ifPKiSB_iPKfiiiSD_SD_iiiii --------------------------
	.section	.nv.constant0._ZN4vllm25paged_attention_v2_kernelIthLi128ELi8ELi128ELNS_18Fp8KVCacheDataTypeE1ELb1ELi512EEEvPfS2_PT_PKS3_PKT0_S9_ifPKiSB_iPKfiiiSD_SD_iiiii,"a",@progbits
	.sectionflags	@""
	.align	4
.nv.constant0._ZN4vllm25paged_attention_v2_kernelIthLi128ELi8ELi128ELNS_18Fp8KVCacheDataTypeE1ELb1ELi512EEEvPfS2_PT_PKS3_PKT0_S9_ifPKiSB_iPKfiiiSD_SD_iiiii:
	.zero		668


//--------------------- .nv.constant0._ZN4vllm25paged_attention_v2_kernelIthLi120ELi8ELi128ELNS_18Fp8KVCacheDataTypeE1ELb1ELi512EEEvPfS2_PT_PKS3_PKT0_S9_ifPKiSB_iPKfiiiSD_SD_iiiii --------------------------
	.section	.nv.constant0._ZN4vllm25paged_attention_v2_kernelIthLi120ELi8ELi128ELNS_18Fp8KVCacheDataTypeE1ELb1ELi512EEEvPfS2_PT_PKS3_PKT0_S9_ifPKiSB_iPKfiiiSD_SD_iiiii,"a",@progbits
	.sectionflags	@""
	.align	4
.nv.constant0._ZN4vllm25paged_attention_v2_kernelIthLi120ELi8ELi128ELNS_18Fp8KVCacheDataTypeE1ELb1ELi512EEEvPfS2_PT_PKS3_PKT0_S9_ifPKiSB_iPKfiiiSD_SD_iiiii:
	.zero		668


//--------------------- .nv.constant0._ZN4vllm25paged_attention_v2_kernelIthLi112ELi8ELi128ELNS_18Fp8KVCacheDataTypeE1ELb1ELi512EEEvPfS2_PT_PKS3_PKT0_S9_ifPKiSB_iPKfiiiSD_SD_iiiii --------------------------
	.section	.nv.constant0._ZN4vllm25paged_attention_v2_kernelIthLi112ELi8ELi128ELNS_18Fp8KVCacheDataTypeE1ELb1ELi512EEEvPfS2_PT_PKS3_PKT0_S9_ifPKiSB_iPKfiiiSD_SD_iiiii,"a",@progbits
	.sectionflags	@""
	.align	4
.nv.constant0._ZN4vllm25paged_attention_v2_kernelIthLi112ELi8ELi128ELNS_18Fp8KVCacheDataTypeE1ELb1ELi512EEEvPfS2_PT_PKS3_PKT0_S9_ifPKiSB_iPKfiiiSD_SD_iiiii:
	.zero		668


//--------------------- .nv.constant0._ZN4vllm25paged_attention_v2_kernelIthLi96ELi8ELi128ELNS_18Fp8KVCacheDataTypeE1ELb1ELi512EEEvPfS2_PT_PKS3_PKT0_S9_ifPKiSB_iPKfiiiSD_SD_iiiii --------------------------
	.section	.nv.constant0._ZN4vllm25paged_attention_v2_kernelIthLi96ELi8ELi128ELNS_18Fp8KVCacheDataTypeE1ELb1ELi512EEEvPfS2_PT_PKS3_PKT0_S9_ifPKiSB_iPKfiiiSD_SD_iiiii,"a",@progbits
	.sectionflags	@""
	.align	4
.nv.constant0._ZN4vllm25paged_attention_v2_kernelIthLi96ELi8ELi128ELNS_18Fp8KVCacheDataTypeE1ELb1ELi512EEEvPfS2_PT_PKS3_PKT0_S9_ifPKiSB_iPKfiiiSD_SD_iiiii:
	.zero		668


//--------------------- .nv.constant0._ZN4vllm25paged_attention_v2_kernelIthLi80ELi8ELi128ELNS_18Fp8KVCacheDataTypeE1ELb1ELi512EEEvPfS2_PT_PKS3_PKT0_S9_ifPKiSB_iPKfiiiSD_SD_iiiii --------------------------
	.section	.nv.constant0._ZN4vllm25paged_attention_v2_kernelIthLi80ELi8ELi128ELNS_18Fp8KVCacheDataTypeE1ELb1ELi512EEEvPfS2_PT_PKS3_PKT0_S9_ifPKiSB_iPKfiiiSD_SD_iiiii,"a",@progbits
	.sectionflags	@""
	.align	4
.nv.constant0._ZN4vllm25paged_attention_v2_kernelIthLi80ELi8ELi128ELNS_18Fp8KVCacheDataTypeE1ELb1ELi512EEEvPfS2_PT_PKS3_PKT0_S9_ifPKiSB_iPKfiiiSD_SD_iiiii:
	.zero		668


//--------------------- .nv.constant0._ZN4vllm25paged_attention_v2_kernelIthLi64ELi8ELi128ELNS_18Fp8KVCacheDataTypeE1ELb1ELi512EEEvPfS2_PT_PKS3_PKT0_S9_ifPKiSB_iPKfiiiSD_SD_iiiii --------------------------
	.section	.nv.constant0._ZN4vllm25paged_attention_v2_kernelIthLi64ELi8ELi128ELNS_18Fp8KVCacheDataTypeE1ELb1ELi512EEEvPfS2_PT_PKS3_PKT0_S9_ifPKiSB_iPKfiiiSD_SD_iiiii,"a",@progbits
	.sectionflags	@""
	.align	4
.nv.constant0._ZN4vllm25paged_attention_v2_kernelIthLi64ELi8ELi128ELNS_18Fp8KVCacheDataTypeE1ELb1ELi512EEEvPfS2_PT_PKS3_PKT0_S9_ifPKiSB_iPKfiiiSD_SD_iiiii:
	.zero		668


//--------------------- .nv.constant0._ZN4vllm25paged_attention_v2_kernelIthLi32ELi8ELi128ELNS_18Fp8KVCacheDataTypeE1ELb1ELi512EEEvPfS2_PT_PKS3_PKT0_S9_ifPKiSB_iPKfiiiSD_SD_iiiii --------------------------
	.section	.nv.constant0._ZN4vllm25paged_attention_v2_kernelIthLi32ELi8ELi128ELNS_18Fp8KVCacheDataTypeE1ELb1ELi512EEEvPfS2_PT_PKS3_PKT0_S9_ifPKiSB_iPKfiiiSD_SD_iiiii,"a",@progbits
	.sectionflags	@""
	.align	4
.nv.constant0._ZN4vllm25paged_attention_v2_kernelIthLi32ELi8ELi128ELNS_18Fp8KVCacheDataTypeE1ELb1ELi512EEEvPfS2_PT_PKS3_PKT0_S9_ifPKiSB_iPKfiiiSD_SD_iiiii:
	.zero		668


//--------------------- .nv.constant0._ZN4vllm25paged_attention_v2_kernelIfhLi256ELi32ELi128ELNS_18Fp8KVCacheDataTypeE1ELb0ELi512EEEvPfS2_PT_PKS3_PKT0_S9_ifPKiSB_iPKfiiiSD_SD_iiiii --------------------------
	.section	.nv.constant0._ZN4vllm25paged_attention_v2_kernelIfhLi256ELi32ELi128ELNS_18Fp8KVCacheDataTypeE1ELb0ELi512EEEvPfS2_PT_PKS3_PKT0_S9_ifPKiSB_iPKfiiiSD_SD_iiiii,"a",@progbits
	.sectionflags	@""
	.align	4
.nv.constant0._ZN4vllm25paged_attention_v2_kernelIfhLi256ELi32ELi128ELNS_18Fp8KVCacheDataTypeE1ELb0ELi512EEEvPfS2_PT_PKS3_PKT0_S9_ifPKiSB_iPKfiiiSD_SD_iiiii:
	.zero		668


//--------------------- .nv.constant0._ZN4vllm25paged_attention_v2_kernelIfhLi192ELi32ELi128ELNS_18Fp8KVCacheDataTypeE1ELb0ELi512EEEvPfS2_PT_PKS3_PKT0_S9_ifPKiSB_iPKfiiiSD_SD_iiiii --------------------------
	.section	.nv.constant0._ZN4vllm25paged_attention_v2_kernelIfhLi192ELi32ELi128ELNS_18Fp8KVCacheDataTypeE1ELb0ELi512EEEvPfS2_PT_PKS3_PKT0_S9_ifPKiSB_iPKfiiiSD_SD_iiiii,"a",@progbits
	.sectionflags	@""
	.align	4
.nv.constant0._ZN4vllm25paged_attention_v2_kernelIfhLi192ELi32ELi128ELNS_18Fp8KVCacheDataTypeE1ELb0ELi512EEEvPfS2_PT_PKS3_PKT0_S9_ifPKiSB_iPKfiiiSD_SD_iiiii:
	.zero		668


//--------------------- .nv.constant0._ZN4vllm25paged_attention_v2_kernelIfhLi128ELi32ELi128ELNS_18Fp8KVCacheDataTypeE1ELb0ELi512EEEvPfS2_PT_PKS3_PKT0_S9_ifPKiSB_iPKfiiiSD_SD_iiiii --------------------------
	.section	.nv.constant0._ZN4vllm25paged_attention_v2_kernelIfhLi128ELi32ELi128ELNS_18Fp8KVCacheDataTypeE1ELb0ELi512EEEvPfS2_PT_PKS3_PKT0_S9_ifPKiSB_iPKfiiiSD_SD_iiiii,"a",@progbits
	.sectionflags	@""
	.align	4
.nv.constant0._ZN4vllm25paged_attention_v2_kernelIfhLi128ELi32ELi128ELNS_18Fp8KVCacheDataTypeE1ELb0ELi512EEEvPfS2_PT_PKS3_PKT0_S9_ifPKiSB_iPKfiiiSD_SD_iiiii:
	.zero		668


//--------------------- .nv.constant0._ZN4vllm25paged_attention_v2_kernelIfhLi120ELi32ELi128ELNS_18Fp8KVCacheDataTypeE1ELb0ELi512EEEvPfS2_PT_PKS3_PKT0_S9_ifPKiSB_iPKfiiiSD_SD_iiiii --------------------------
	.section	.nv.constant0._ZN4vllm25paged_attention_v2_kernelIfhLi120ELi32ELi128ELNS_18Fp8KVCacheDataTypeE1ELb0ELi512EEEvPfS2_PT_PKS3_PKT0_S9_ifPKiSB_iPKfiiiSD_SD_iiiii,"a",@progbits
	.sectionflags	@""
	.align	4
.nv.constant0._ZN4vllm25paged_attention_v2_kernelIfhLi120ELi32ELi128ELNS_18Fp8KVCacheDataTypeE1ELb0ELi512EEEvPfS2_PT_PKS3_PKT0_S9_ifPKiSB_iPKfiiiSD_SD_iiiii:
	.zero		668


//--------------------- .nv.constant0._ZN4vllm25paged_attention_v2_kernelIfhLi112ELi32ELi128ELNS_18Fp8KVCacheDataTypeE1ELb0ELi512EEEvPfS2_PT_PKS3_PKT0_S9_ifPKiSB_iPKfiiiSD_SD_iiiii --------------------------
	.section	.nv.constant0._ZN4vllm25paged_attention_v2_kernelIfhLi112ELi32ELi128ELNS_18Fp8KVCacheDataTypeE1ELb0ELi512EEEvPfS2_PT_PKS3_PKT0_S9_ifPKiSB_iPKfiiiSD_SD_iiiii,"a",@progbits
	.sectionflags	@""
	.align	4
.nv.constant0._ZN4vllm25paged_attention_v2_kernelIfhLi112ELi32ELi128ELNS_18Fp8KVCacheDataTypeE1ELb0ELi512EEEvPfS2_PT_PKS3_PKT0_S9_ifPKiSB_iPKfiiiSD_SD_iiiii:
	.zero		668


//--------------------- .nv.constant0._ZN4vllm25paged_attention_v2_kernelIfhLi96ELi32ELi128ELNS_18Fp8KVCacheDataTypeE1ELb0ELi512EEEvPfS2_PT_PKS3_PKT0_S9_ifPKiSB_iPKfiiiSD_SD_iiiii --------------------------
	.section	.nv.constant0._ZN4vllm25paged_attention_v2_kernelIfhLi96ELi32ELi128ELNS_18Fp8KVCacheDataTypeE1ELb0ELi512EEEvPfS2_PT_PKS3_PKT0_S9_ifPKiSB_iPKfiiiSD_SD_iiiii,"a",@progbits
	.sectionflags	@""
	.align	4
.nv.constant0._ZN4vllm25paged_attention_v2_kernelIfhLi96ELi32ELi128ELNS_18Fp8KVCacheDataTypeE1ELb0ELi512EEEvPfS2_PT_PKS3_PKT0_S9_ifPKiSB_iPKfiiiSD_SD_iiiii:
	.zero		668


//--------------------- .nv.constant0._ZN4vllm25paged_attention_v2_kernelIfhLi80ELi32ELi128ELNS_18Fp8KVCacheDataTypeE1ELb0ELi512EEEvPfS2_PT_PKS3_PKT0_S9_ifPKiSB_iPKfiiiSD_SD_iiiii --------------------------
	.section	.nv.constant0._ZN4vllm25paged_attention_v2_kernelIfhLi80ELi32ELi128ELNS_18Fp8KVCacheDataTypeE1ELb0ELi512EEEvPfS2_PT_PKS3_PKT0_S9_ifPKiSB_iPKfiiiSD_SD_iiiii,"a",@progbits
	.sectionflags	@""
	.align	4
.nv.constant0._ZN4vllm25paged_attention_v2_kernelIfhLi80ELi32ELi128ELNS_18Fp8KVCacheDataTypeE1ELb0ELi512EEEvPfS2_PT_PKS3_PKT0_S9_ifPKiSB_iPKfiiiSD_SD_iiiii:
	.zero		668


//--------------------- .nv.constant0._ZN4vllm25paged_attention_v2_kernelIfhLi64ELi32ELi128ELNS_18Fp8KVCacheDataTypeE1ELb0ELi512EEEvPfS2_PT_PKS3_PKT0_S9_ifPKiSB_iPKfiiiSD_SD_iiiii --------------------------
	.section	.nv.constant0._ZN4vllm25paged_attention_v2_kernelIfhLi64ELi32ELi128ELNS_18Fp8KVCacheDataTypeE1ELb0ELi512EEEvPfS2_PT_PKS3_PKT0_S9_ifPKiSB_iPKfiiiSD_SD_iiiii,"a",@progbits
	.sectionflags	@""
	.align	4
.nv.constant0._ZN4vllm25paged_attention_v2_kernelIfhLi64ELi32ELi128ELNS_18Fp8KVCacheDataTypeE1ELb0ELi512EEEvPfS2_PT_PKS3_PKT0_S9_ifPKiSB_iPKfiiiSD_SD_iiiii:
	.zero		668


//--------------------- .nv.constant0._ZN4vllm25paged_attention_v2_kernelIfhLi32ELi32ELi128ELNS_18Fp8KVCacheDataTypeE1ELb0ELi512EEEvPfS2_PT_PKS3_PKT0_S9_ifPKiSB_iPKfiiiSD_SD_iiiii --------------------------
	.section	.nv.constant0._ZN4vllm25paged_attention_v2_kernelIfhLi32ELi32ELi128ELNS_18Fp8KVCacheDataTypeE1ELb0ELi512EEEvPfS2_PT_PKS3_PKT0_S9_ifPKiSB_iPKfiiiSD_SD_iiiii,"a",@progbits
	.sectionflags	@""
	.align	4
.nv.constant0._ZN4vllm25paged_attention_v2_kernelIfhLi32ELi32ELi128ELNS_18Fp8KVCacheDataTypeE1ELb0ELi512EEEvPfS2_PT_PKS3_PKT0_S9_ifPKiSB_iPKfiiiSD_SD_iiiii:
	.zero		668


//--------------------- .nv.constant0._ZN4vllm25paged_attention_v2_kernelIfhLi256ELi32ELi128ELNS_18Fp8KVCacheDataTypeE1ELb1ELi512EEEvPfS2_PT_PKS3_PKT0_S9_ifPKiSB_iPKfiiiSD_SD_iiiii --------------------------
	.section	.nv.constant0._ZN4vllm25paged_attention_v2_kernelIfhLi256ELi32ELi128ELNS_18Fp8KVCacheDataTypeE1ELb1ELi512EEEvPfS2_PT_PKS3_PKT0_S9_ifPKiSB_iPKfiiiSD_SD_iiiii,"a",@progbits
	.sectionflags	@""
	.align	4
.nv.constant0._ZN4vllm25paged_attention_v2_kernelIfhLi256ELi32ELi128ELNS_18Fp8KVCacheDataTypeE1ELb1ELi512EEEvPfS2_PT_PKS3_PKT0_S9_ifPKiSB_iPKfiiiSD_SD_iiiii:
	.zero		668


//--------------------- .nv.constant0._ZN4vllm25paged_attention_v2_kernelIfhLi192ELi32ELi128ELNS_18Fp8KVCacheDataTypeE1ELb1ELi512EEEvPfS2_PT_PKS3_PKT0_S9_ifPKiSB_iPKfiiiSD_SD_iiiii --------------------------
	.section	.nv.constant0._ZN4vllm25paged_attention_v2_kernelIfhLi192ELi32ELi128ELNS_18Fp8KVCacheDataTypeE1ELb1ELi512EEEvPfS2_PT_PKS3_PKT0_S9_ifPKiSB_iPKfiiiSD_SD_iiiii,"a",@progbits
	.sectionflags	@""
	.align	4
.nv.constant0._ZN4vllm25paged_attention_v2_kernelIfhLi192ELi32ELi128ELNS_18Fp8KVCacheDataTypeE1ELb1ELi512EEEvPfS2_PT_PKS3_PKT0_S9_ifPKiSB_iPKfiiiSD_SD_iiiii:
	.zero		668


//--------------------- .nv.constant0._ZN4vllm25paged_attention_v2_kernelIfhLi128ELi32ELi128ELNS_18Fp8KVCacheDataTypeE1ELb1ELi512EEEvPfS2_PT_PKS3_PKT0_S9_ifPKiSB_iPKfiiiSD_SD_iiiii --------------------------
	.section	.nv.constant0._ZN4vllm25paged_attention_v2_kernelIfhLi128ELi32ELi128ELNS_18Fp8KVCacheDataTypeE1ELb1ELi512EEEvPfS2_PT_PKS3_PKT0_S9_ifPKiSB_iPKfiiiSD_SD_iiiii,"a",@progbits
	.sectionflags	@""
	.align	4
.nv.constant0._ZN4vllm25paged_attention_v2_kernelIfhLi128ELi32ELi128ELNS_18Fp8KVCacheDataTypeE1ELb1ELi512EEEvPfS2_PT_PKS3_PKT0_S9_ifPKiSB_iPKfiiiSD_SD_iiiii:
	.zero		668


//--------------------- .nv.constant0._ZN4vllm25paged_attention_v2_kernelIfhLi120ELi32ELi128ELNS_18Fp8KVCacheDataTypeE1ELb1ELi512EEEvPfS2_PT_PKS3_PKT0_S9_ifPKiSB_iPKfiiiSD_SD_iiiii --------------------------
	.section	.nv.constant0._ZN4vllm25paged_attention_v2_kernelIfhLi120ELi32ELi128ELNS_18Fp8KVCacheDataTypeE1ELb1ELi512EEEvPfS2_PT_PKS3_PKT0_S9_ifPKiSB_iPKfiiiSD_SD_iiiii,"a",@progbits
	.sectionflags	@""
	.align	4
.nv.constant0._ZN4vllm25paged_attention_v2_kernelIfhLi120ELi32ELi128ELNS_18Fp8KVCacheDataTypeE1ELb1ELi512EEEvPfS2_PT_PKS3_PKT0_S9_ifPKiSB_iPKfiiiSD_SD_iiiii:
	.zero		668


//--------------------- .nv.constant0._ZN4vllm25paged_attention_v2_kernelIfhLi112ELi32ELi128ELNS_18Fp8KVCacheDataTypeE1ELb1ELi512EEEvPfS2_PT_PKS3_PKT0_S9_ifPKiSB_iPKfiiiSD_SD_iiiii --------------------------
	.section	.nv.constant0._ZN4vllm25paged_attention_v2_kernelIfhLi112ELi32ELi128ELNS_18Fp8KVCacheDataTypeE1ELb1ELi512EEEvPfS2_PT_PKS3_PKT0_S9_ifPKiSB_iPKfiiiSD_SD_iiiii,"a",@progbits
	.sectionflags	@""
	.align	4
.nv.constant0._ZN4vllm25paged_attention_v2_kernelIfhLi112ELi32ELi128ELNS_18Fp8KVCacheDataTypeE1ELb1ELi512EEEvPfS2_PT_PKS3_PKT0_S9_ifPKiSB_iPKfiiiSD_SD_iiiii:
	.zero		668


//--------------------- .nv.constant0._ZN4vllm25paged_attention_v2_kernelIfhLi96ELi32ELi128ELNS_18Fp8KVCacheDataTypeE1ELb1ELi512EEEvPfS2_PT_PKS3_PKT0_S9_ifPKiSB_iPKfiiiSD_SD_iiiii --------------------------
	.section	.nv.constant0._ZN4vllm25paged_attention_v2_kernelIfhLi96ELi32ELi128ELNS_18Fp8KVCacheDataTypeE1ELb1ELi512EEEvPfS2_PT_PKS3_PKT0_S9_ifPKiSB_iPKfiiiSD_SD_iiiii,"a",@progbits
	.sectionflags	@""
	.align	4
.nv.constant0._ZN4vllm25paged_attention_v2_kernelIfhLi96ELi32ELi128ELNS_18Fp8KVCacheDataTypeE1ELb1ELi512EEEvPfS2_PT_PKS3_PKT0_S9_ifPKiSB_iPKfiiiSD_SD_iiiii:
	.zero		668


//--------------------- .nv.constant0._ZN4vllm25paged_attention_v2_kernelIfhLi80ELi32ELi128ELNS_18Fp8KVCacheDataTypeE1ELb1ELi512EEEvPfS2_PT_PKS3_PKT0_S9_ifPKiSB_iPKfiiiSD_SD_iiiii --------------------------
	.section	.nv.constant0._ZN4vllm25paged_attention_v2_kernelIfhLi80ELi32ELi128ELNS_18Fp8KVCacheDataTypeE1ELb1ELi512EEEvPfS2_PT_PKS3_PKT0_S9_ifPKiSB_iPKfiiiSD_SD_iiiii,"a",@progbits
	.sectionflags	@""
	.align	4
.nv.constant0._ZN4vllm25paged_attention_v2_kernelIfhLi80ELi32ELi128ELNS_18Fp8KVCacheDataTypeE1ELb1ELi512EEEvPfS2_PT_PKS3_PKT0_S9_ifPKiSB_iPKfiiiSD_SD_iiiii:
	.zero		668


//--------------------- .nv.constant0._ZN4vllm25paged_attention_v2_kernelIfhLi64ELi32ELi128ELNS_18Fp8KVCacheDataTypeE1ELb1ELi512EEEvPfS2_PT_PKS3_PKT0_S9_ifPKiSB_iPKfiiiSD_SD_iiiii --------------------------
	.section	.nv.constant0._ZN4vllm25paged_attention_v2_kernelIfhLi64ELi32ELi128ELNS_18Fp8KVCacheDataTypeE1ELb1ELi512EEEvPfS2_PT_PKS3_PKT0_S9_ifPKiSB_iPKfiiiSD_SD_iiiii,"a",@progbits
	.sectionflags	@""
	.align	4
.nv.constant0._ZN4vllm25paged_attention_v2_kernelIfhLi64ELi32ELi128ELNS_18Fp8KVCacheDataTypeE1ELb1ELi512EEEvPfS2_PT_PKS3_PKT0_S9_ifPKiSB_iPKfiiiSD_SD_iiiii:
	.zero		668


//--------------------- .nv.constant0._ZN4vllm25paged_attention_v2_kernelIfhLi32ELi32ELi128ELNS_18Fp8KVCacheDataTypeE1ELb1ELi512EEEvPfS2_PT_PKS3_PKT0_S9_ifPKiSB_iPKfiiiSD_SD_iiiii --------------------------
	.section	.nv.constant0._ZN4vllm25paged_attention_v2_kernelIfhLi32ELi32ELi128ELNS_18Fp8KVCacheDataTypeE1ELb1ELi512EEEvPfS2_PT_PKS3_PKT0_S9_ifPKiSB_iPKfiiiSD_SD_iiiii,"a",@progbits
	.sectionflags	@""
	.align	4
.nv.constant0._ZN4vllm25paged_attention_v2_kernelIfhLi32ELi32ELi128ELNS_18Fp8KVCacheDataTypeE1ELb1ELi512EEEvPfS2_PT_PKS3_PKT0_S9_ifPKiSB_iPKfiiiSD_SD_iiiii:
	.zero		668


//--------------------- .nv.constant0._ZN4vllm25paged_attention_v2_kernelIfhLi256ELi16ELi128ELNS_18Fp8KVCacheDataTypeE1ELb0ELi512EEEvPfS2_PT_PKS3_PKT0_S9_ifPKiSB_iPKfiiiSD_SD_iiiii --------------------------
	.section	.nv.constant0._ZN4vllm25paged_attention_v2_kernelIfhLi256ELi16ELi128ELNS_18Fp8KVCacheDataTypeE1ELb0ELi512EEEvPfS2_PT_PKS3_PKT0_S9_ifPKiSB_iPKfiiiSD_SD_iiiii,"a",@progbits
	.sectionflags	@""
	.align	4
.nv.constant0._ZN4vllm25paged_attention_v2_kernelIfhLi256ELi16ELi128ELNS_18Fp8KVCacheDataTypeE1ELb0ELi512EEEvPfS2_PT_PKS3_PKT0_S9_ifPKiSB_iPKfiiiSD_SD_iiiii:
	.zero		668


//--------------------- .nv.constant0._ZN4vllm25paged_attention_v2_kernelIfhLi192ELi16ELi128ELNS_18Fp8KVCacheDataTypeE1ELb0ELi512EEEvPfS2_PT_PKS3_PKT0_S9_ifPKiSB_iPKfiiiSD_SD_iiiii --------------------------
	.section	.nv.constant0._ZN4vllm25paged_attention_v2_kernelIfhLi192ELi16ELi128ELNS_18Fp8KVCacheDataTypeE1ELb0ELi512EEEvPfS2_PT_PKS3_PKT0_S9_ifPKiSB_iPKfiiiSD_SD_iiiii,"a",@progbits
	.sectionflags	@""
	.align	4
.nv.constant0._ZN4vllm25paged_attention_v2_kernelIfhLi192ELi16ELi128ELNS_18Fp8KVCacheDataTypeE1ELb0ELi512EEEvPfS2_PT_PKS3_PKT0_S9_ifPKiSB_iPKfiiiSD_SD_iiiii:
	.zero		668


//--------------------- .nv.constant0._ZN4vllm25paged_attention_v2_kernelIfhLi128ELi16ELi128ELNS_18Fp8KVCacheDataTypeE1ELb0ELi512EEEvPfS2_PT_PKS3_PKT0_S9_ifPKiSB_iPKfiiiSD_SD_iiiii --------------------------
	.section	.nv.constant0._ZN4vllm25paged_attention_v2_kernelIfhLi128ELi16ELi128ELNS_18Fp8KVCacheDataTypeE1ELb0ELi512EEEvPfS2_PT_PKS3_PKT0_S9_ifPKiSB_iPKfiiiSD_SD_iiiii,"a",@progbits
	.sectionflags	@""
	.align	4
.nv.constant0._ZN4vllm25paged_attention_v2_kernelIfhLi128ELi16ELi128ELNS_18Fp8KVCacheDataTypeE1ELb0ELi512EEEvPfS2_PT_PKS3_PKT0_S9_ifPKiSB_iPKfiiiSD_SD_iiiii:
	.zero		668


//--------------------- .nv.constant0._ZN4vllm25paged_attention_v2_kernelIfhLi120ELi16ELi128ELNS_18Fp8KVCacheDataTypeE1ELb0ELi512EEEvPfS2_PT_PKS3_PKT0_S9_ifPKiSB_iPKfiiiSD_SD_iiiii --------------------------
	.section	.nv.constant0._ZN4vllm25paged_attention_v2_kernelIfhLi120ELi16ELi128ELNS_18Fp8KVCacheDataTypeE1ELb0ELi512EEEvPfS2_PT_PKS3_PKT0_S9_ifPKiSB_iPKfiiiSD_SD_iiiii,"a",@progbits
	.sectionflags	@""
	.align	4
.nv.constant0._ZN4vllm25paged_attention_v2_kernelIfhLi120ELi16ELi128ELNS_18Fp8KVCacheDataTypeE1ELb0ELi512EEEvPfS2_PT_PKS3_PKT0_S9_ifPKiSB_iPKfiiiSD_SD_iiiii:
	.zero		668


//--------------------- .nv.constant0._ZN4vllm25paged_attention_v2_kernelIfhLi112ELi16ELi128ELNS_18Fp8KVCacheDataTypeE1ELb0ELi512EEEvPfS2_PT_PKS3_PKT0_S9_ifPKiSB_iPKfiiiSD_SD_iiiii --------------------------
	.section	.nv.constant0._ZN4vllm25paged_attention_v2_kernelIfhLi112ELi16ELi128ELNS_18Fp8KVCacheDataTypeE1ELb0ELi512EEEvPfS2_PT_PKS3_PKT0_S9_ifPKiSB_iPKfiiiSD_SD_iiiii,"a",@progbits
	.sectionflags	@""
	.align	4
.nv.constant0._ZN4vllm25paged_attention_v2_kernelIfhLi112ELi16ELi128ELNS_18Fp8KVCacheDataTypeE1ELb0ELi512EEEvPfS2_PT_PKS3_PKT0_S9_ifPKiSB_iPKfiiiSD_SD_iiiii:
	.zero		668


//--------------------- .nv.constant0._ZN4vllm25paged_attention_v2_kernelIfhLi96ELi16ELi128ELNS_18Fp8KVCacheDataTypeE1ELb0ELi512EEEvPfS2_PT_PKS3_PKT0_S9_ifPKiSB_iPKfiiiSD_SD_iiiii --------------------------
	.section	.nv.constant0._ZN4vllm25paged_attention_v2_kernelIfhLi96ELi16ELi128ELNS_18Fp8KVCacheDataTypeE1ELb0ELi512EEEvPfS2_PT_PKS3_PKT0_S9_ifPKiSB_iPKfiiiSD_SD_iiiii,"a",@progbits
	.sectionflags	@""
	.align	4
.nv.constant0._ZN4vllm25paged_attention_v2_kernelIfhLi96ELi16ELi128ELNS_18Fp8KVCacheDataTypeE1ELb0ELi512EEEvPfS2_PT_PKS3_PKT0_S9_ifPKiSB_iPKfiiiSD_SD_iiiii:
	.zero		668


//--------------------- .nv.constant0._ZN4vllm25paged_attention_v2_kernelIfhLi80ELi16ELi128ELNS_18Fp8KVCacheDataTypeE1ELb0ELi512EEEvPfS2_PT_PKS3_PKT0_S9_ifPKiSB_iPKfiiiSD_SD_iiiii --------------------------
	.section	.nv.constant0._ZN4vllm25paged_attention_v2_kernelIfhLi80ELi16ELi128ELNS_18Fp8KVCacheDataTypeE1ELb0ELi512EEEvPfS2_PT_PKS3_PKT0_S9_ifPKiSB_iPKfiiiSD_SD_iiiii,"a",@progbits
	.sectionflags	@""
	.align	4
.nv.constant0._ZN4vllm25paged_attention_v2_kernelIfhLi80ELi16ELi128ELNS_18Fp8KVCacheDataTypeE1ELb0ELi512EEEvPfS2_PT_PKS3_PKT0_S9_ifPKiSB_iPKfiiiSD_SD_iiiii:
	.zero		668


//--------------------- .nv.constant0._ZN4vllm25paged_attention_v2_kernelIfhLi64ELi16ELi128ELNS_18Fp8KVCacheDataTypeE1ELb0ELi512EEEvPfS2_PT_PKS3_PKT0_S9_ifPKiSB_iPKfiiiSD_SD_iiiii --------------------------
	.section	.nv.constant0._ZN4vllm25paged_attention_v2_kernelIfhLi64ELi16ELi128ELNS_18Fp8KVCacheDataTypeE1ELb0ELi512EEEvPfS2_PT_PKS3_PKT0_S9_ifPKiSB_iPKfiiiSD_SD_iiiii,"a",@progbits
	.sectionflags	@""
	.align	4
.nv.constant0._ZN4vllm25paged_attention_v2_kernelIfhLi64ELi16ELi128ELNS_18Fp8KVCacheDataTypeE1ELb0ELi512EEEvPfS2_PT_PKS3_PKT0_S9_ifPKiSB_iPKfiiiSD_SD_iiiii:
	.zero		668


//--------------------- .nv.constant0._ZN4vllm25paged_attention_v2_kernelIfhLi32ELi16ELi128ELNS_18Fp8KVCacheDataTypeE1ELb0ELi512EEEvPfS2_PT_PKS3_PKT0_S9_ifPKiSB_iPKfiiiSD_SD_iiiii --------------------------
	.section	.nv.constant0._ZN4vllm25paged_attention_v2_kernelIfhLi32ELi16ELi128ELNS_18Fp8KVCacheDataTypeE1ELb0ELi512EEEvPfS2_PT_PKS3_PKT0_S9_ifPKiSB_iPKfiiiSD_SD_iiiii,"a",@progbits
	.sectionflags	@""
	.align	4
.nv.constant0._ZN4vllm25paged_attention_v2_kernelIfhLi32ELi16ELi128ELNS_18Fp8KVCacheDataTypeE1ELb0ELi512EEEvPfS2_PT_PKS3_PKT0_S9_ifPKiSB_iPKfiiiSD_SD_iiiii:
	.zero		668


//--------------------- .nv.constant0._ZN4vllm25paged_attention_v2_kernelIfhLi256ELi16ELi128ELNS_18Fp8KVCacheDataTypeE1ELb1ELi512EEEvPfS2_PT_PKS3_PKT0_S9_ifPKiSB_iPKfiiiSD_SD_iiiii --------------------------
	.section	.nv.constant0._ZN4vllm25paged_attention_v2_kernelIfhLi256ELi16ELi128ELNS_18Fp8KVCacheDataTypeE1ELb1ELi512EEEvPfS2_PT_PKS3_PKT0_S9_ifPKiSB_iPKfiiiSD_SD_iiiii,"a",@progbits
	.sectionflags	@""
	.align	4
.nv.constant0._ZN4vllm25paged_attention_v2_kernelIfhLi256ELi16ELi128ELNS_18Fp8KVCacheDataTypeE1ELb1ELi512EEEvPfS2_PT_PKS3_PKT0_S9_ifPKiSB_iPKfiiiSD_SD_iiiii:
	.zero		668


//--------------------- .nv.constant0._ZN4vllm25paged_attention_v2_kernelIfhLi192ELi16ELi128ELNS_18Fp8KVCacheDataTypeE1ELb1ELi512EEEvPfS2_PT_PKS3_PKT0_S9_ifPKiSB_iPKfiiiSD_SD_iiiii --------------------------
	.section	.nv.constant0._ZN4vllm25paged_attention_v2_kernelIfhLi192ELi16ELi128ELNS_18Fp8KVCacheDataTypeE1ELb1ELi512EEEvPfS2_PT_PKS3_PKT0_S9_ifPKiSB_iPKfiiiSD_SD_iiiii,"a",@progbits
	.sectionflags	@""
	.align	4
.nv.constant0._ZN4vllm25paged_attention_v2_kernelIfhLi192ELi16ELi128ELNS_18Fp8KVCacheDataTypeE1ELb1ELi512EEEvPfS2_PT_PKS3_PKT0_S9_ifPKiSB_iPKfiiiSD_SD_iiiii:
	.zero		668


//--------------------- .nv.constant0._ZN4vllm25paged_attention_v2_kernelIfhLi128ELi16ELi128ELNS_18Fp8KVCacheDataTypeE1ELb1ELi512EEEvPfS2_PT_PKS3_PKT0_S9_ifPKiSB_iPKfiiiSD_SD_iiiii --------------------------
	.section	.nv.constant0._ZN4vllm25paged_attention_v2_kernelIfhLi128ELi16ELi128ELNS_18Fp8KVCacheDataTypeE1ELb1ELi512EEEvPfS2_PT_PKS3_PKT0_S9_ifPKiSB_iPKfiiiSD_SD_iiiii,"a",@progbits
	.sectionflags	@""
	.align	4
.nv.constant0._ZN4vllm25paged_attention_v2_kernelIfhLi128ELi16ELi128ELNS_18Fp8KVCacheDataTypeE1ELb1ELi512EEEvPfS2_PT_PKS3_PKT0_S9_ifPKiSB_iPKfiiiSD_SD_iiiii:
	.zero		668


//--------------------- .nv.constant0._ZN4vllm25paged_attention_v2_kernelIfhLi120ELi16ELi128ELNS_18Fp8KVCacheDataTypeE1ELb1ELi512EEEvPfS2_PT_PKS3_PKT0_S9_ifPKiSB_iPKfiiiSD_SD_iiiii --------------------------
	.section	.nv.constant0._ZN4vllm25paged_attention_v2_kernelIfhLi120ELi16ELi128ELNS_18Fp8KVCacheDataTypeE1ELb1ELi512EEEvPfS2_PT_PKS3_PKT0_S9_ifPKiSB_iPKfiiiSD_SD_iiiii,"a",@progbits
	.sectionflags	@""
	.align	4
.nv.constant0._ZN4vllm25paged_attention_v2_kernelIfhLi120ELi16ELi128ELNS_18Fp8KVCacheDataTypeE1ELb1ELi512EEEvPfS2_PT_PKS3_PKT0_S9_ifPKiSB_iPKfiiiSD_SD_iiiii:
	.zero		668


//--------------------- .nv.constant0._ZN4vllm25paged_attention_v2_kernelIfhLi112ELi16ELi128ELNS_18Fp8KVCacheDataTypeE1ELb1ELi512EEEvPfS2_PT_PKS3_PKT0_S9_ifPKiSB_iPKfiiiSD_SD_iiiii --------------------------
	.section	.nv.constant0._ZN4vllm25paged_attention_v2_kernelIfhLi112ELi16ELi128ELNS_18Fp8KVCacheDataTypeE1ELb1ELi512EEEvPfS2_PT_PKS3_PKT0_S9_ifPKiSB_iPKfiiiSD_SD_iiiii,"a",@progbits
	.sectionflags	@""
	.align	4
.nv.constant0._ZN4vllm25paged_attention_v2_kernelIfhLi112ELi16ELi128ELNS_18Fp8KVCacheDataTypeE1ELb1ELi512EEEvPfS2_PT_PKS3_PKT0_S9_ifPKiSB_iPKfiiiSD_SD_iiiii:
	.zero		668


//--------------------- .nv.constant0._ZN4vllm25paged_attention_v2_kernelIfhLi96ELi16ELi128ELNS_18Fp8KVCacheDataTypeE1ELb1ELi512EEEvPfS2_PT_PKS3_PKT0_S9_ifPKiSB_iPKfiiiSD_SD_iiiii --------------------------
	.section	.nv.constant0._ZN4vllm25paged_attention_v2_kernelIfhLi96ELi16ELi128ELNS_18Fp8KVCacheDataTypeE1ELb1ELi512EEEvPfS2_PT_PKS3_PKT0_S9_ifPKiSB_iPKfiiiSD_SD_iiiii,"a",@progbits
	.sectionflags	@""
	.align	4
.nv.constant0._ZN4vllm25paged_attention_v2_kernelIfhLi96ELi16ELi128ELNS_18Fp8KVCacheDataTypeE1ELb1ELi512EEEvPfS2_PT_PKS3_PKT0_S9_ifPKiSB_iPKfiiiSD_SD_iiiii:
	.zero		668


//--------------------- .nv.constant0._ZN4vllm25paged_attention_v2_kernelIfhLi80ELi16ELi128ELNS_18Fp8KVCacheDataTypeE1ELb1ELi512EEEvPfS2_PT_PKS3_PKT0_S9_ifPKiSB_iPKfiiiSD_SD_iiiii --------------------------
	.section	.nv.constant0._ZN4vllm25paged_attention_v2_kernelIfhLi80ELi16ELi128ELNS_18Fp8KVCacheDataTypeE1ELb1ELi512EEEvPfS2_PT_PKS3_PKT0_S9_ifPKiSB_iPKfiiiSD_SD_iiiii,"a",@progbits
	.sectionflags	@""
	.align	4
.nv.constant0._ZN4vllm25paged_attention_v2_kernelIfhLi80ELi16ELi128ELNS_18Fp8KVCacheDataTypeE1ELb1ELi512EEEvPfS2_PT_PKS3_PKT0_S9_ifPKiSB_iPKfiiiSD_SD_iiiii:
	.zero		668


//--------------------- .nv.constant0._ZN4vllm25paged_attention_v2_kernelIfhLi64ELi16ELi128ELNS_18Fp8KVCacheDataTypeE1ELb1ELi512EEEvPfS2_PT_PKS3_PKT0_S9_ifPKiSB_iPKfiiiSD_SD_iiiii --------------------------
	.section	.nv.constant0._ZN4vllm25paged_attention_v2_kernelIfhLi64ELi16ELi128ELNS_18Fp8KVCacheDataTypeE1ELb1ELi512EEEvPfS2_PT_PKS3_PKT0_S9_ifPKiSB_iPKfiiiSD_SD_iiiii,"a",@progbits
	.sectionflags	@""
	.align	4
.nv.constant0._ZN4vllm25paged_attention_v2_kernelIfhLi64ELi16ELi128ELNS_18Fp8KVCacheDataTypeE1ELb1ELi512EEEvPfS2_PT_PKS3_PKT0_S9_ifPKiSB_iPKfiiiSD_SD_iiiii:
	.zero		668


//--------------------- .nv.constant0._ZN4vllm25paged_attention_v2_kernelIfhLi32ELi16ELi128ELNS_18Fp8KVCacheDataTypeE1ELb1ELi512EEEvPfS2_PT_PKS3_PKT0_S9_ifPKiSB_iPKfiiiSD_SD_iiiii --------------------------
	.section	.nv.constant0._ZN4vllm25paged_attention_v2_kernelIfhLi32ELi16ELi128ELNS_18Fp8KVCacheDataTypeE1ELb1ELi512EEEvPfS2_PT_PKS3_PKT0_S9_ifPKiSB_iPKfiiiSD_SD_iiiii,"a",@progbits
	.sectionflags	@""
	.align	4
.nv.constant0._ZN4vllm25paged_attention_v2_kernelIfhLi32ELi16ELi128ELNS_18Fp8KVCacheDataTypeE1ELb1ELi512EEEvPfS2_PT_PKS3_PKT0_S9_ifPKiSB_iPKfiiiSD_SD_iiiii:
	.zero		668


//--------------------- .nv.constant0._ZN4vllm25paged_attention_v2_kernelIfhLi256ELi8ELi128ELNS_18Fp8KVCacheDataTypeE1ELb0ELi512EEEvPfS2_PT_PKS3_PKT0_S9_ifPKiSB_iPKfiiiSD_SD_iiiii --------------------------
	.section	.nv.constant0._ZN4vllm25paged_attention_v2_kernelIfhLi256ELi8ELi128ELNS_18Fp8KVCacheDataTypeE1ELb0ELi512EEEvPfS2_PT_PKS3_PKT0_S9_ifPKiSB_iPKfiiiSD_SD_iiiii,"a",@progbits
	.sectionflags	@""
	.align	4
.nv.constant0._ZN4vllm25paged_attention_v2_kernelIfhLi256ELi8ELi128ELNS_18Fp8KVCacheDataTypeE1ELb0ELi512EEEvPfS2_PT_PKS3_PKT0_S9_ifPKiSB_iPKfiiiSD_SD_iiiii:
	.zero		668


//--------------------- .nv.constant0._ZN4vllm25paged_attention_v2_kernelIfhLi192ELi8ELi128ELNS_18Fp8KVCacheDataTypeE1ELb0ELi512EEEvPfS2_PT_PKS3_PKT0_S9_ifPKiSB_iPKfiiiSD_SD_iiiii --------------------------
	.section	.nv.constant0._ZN4vllm25paged_attention_v2_kernelIfhLi192ELi8ELi128ELNS_18Fp8KVCacheDataTypeE1ELb0ELi512EEEvPfS2_PT_PKS3_PKT0_S9_ifPKiSB_iPKfiiiSD_SD_iiiii,"a",@progbits
	.sectionflags	@""
	.align	4
.nv.constant0._ZN4vllm25paged_attention_v2_kernelIfhLi192ELi8ELi128ELNS_18Fp8KVCacheDataTypeE1ELb0ELi512EEEvPfS2_PT_PKS3_PKT0_S9_ifPKiSB_iPKfiiiSD_SD_iiiii:
	.zero		668


//--------------------- .nv.constant0._ZN4vllm25paged_attention_v2_kernelIfhLi128ELi8ELi128ELNS_18Fp8KVCacheDataTypeE1ELb0ELi512EEEvPfS2_PT_PKS3_PKT0_S9_ifPKiSB_iPKfiiiSD_SD_iiiii --------------------------
	.section	.nv.constant0._ZN4vllm25paged_attention_v2_kernelIfhLi128ELi8ELi128ELNS_18Fp8KVCacheDataTypeE1ELb0ELi512EEEvPfS2_PT_PKS3_PKT0_S9_ifPKiSB_iPKfiiiSD_SD_iiiii,"a",@progbits
	.sectionflags	@""
	.align	4
.nv.constant0._ZN4vllm25paged_attention_v2_kernelIfhLi128ELi8ELi128ELNS_18Fp8KVCacheDataTypeE1ELb0ELi512EEEvPfS2_PT_PKS3_PKT0_S9_ifPKiSB_iPKfiiiSD_SD_iiiii:
	.zero		668


//--------------------- .nv.constant0._ZN4vllm25paged_attention_v2_kernelIfhLi120ELi8ELi128ELNS_18Fp8KVCacheDataTypeE1ELb0ELi512EEEvPfS2_PT_PKS3_PKT0_S9_ifPKiSB_iPKfiiiSD_SD_iiiii --------------------------
	.section	.nv.constant0._ZN4vllm25paged_attention_v2_kernelIfhLi120ELi8ELi128ELNS_18Fp8KVCacheDataTypeE1ELb0ELi512EEEvPfS2_PT_PKS3_PKT0_S9_ifPKiSB_iPKfiiiSD_SD_iiiii,"a",@progbits
	.sectionflags	@""
	.align	4
.nv.constant0._ZN4vllm25paged_attention_v2_kernelIfhLi120ELi8ELi128ELNS_18Fp8KVCacheDataTypeE1ELb0ELi512EEEvPfS2_PT_PKS3_PKT0_S9_ifPKiSB_iPKfiiiSD_SD_iiiii:
	.zero		668


//--------------------- .nv.constant0._ZN4vllm25paged_attention_v2_kernelIfhLi112ELi8ELi128ELNS_18Fp8KVCacheDataTypeE1ELb0ELi512EEEvPfS2_PT_PKS3_PKT0_S9_ifPKiSB_iPKfiiiSD_SD_iiiii --------------------------
	.section	.nv.constant0._ZN4vllm25paged_attention_v2_kernelIfhLi112ELi8ELi128ELNS_18Fp8KVCacheDataTypeE1ELb0ELi512EEEvPfS2_PT_PKS3_PKT0_S9_ifPKiSB_iPKfiiiSD_SD_iiiii,"a",@progbits
	.sectionflags	@""
	.align	4
.nv.constant0._ZN4vllm25paged_attention_v2_kernelIfhLi112ELi8ELi128ELNS_18Fp8KVCacheDataTypeE1ELb0ELi512EEEvPfS2_PT_PKS3_PKT0_S9_ifPKiSB_iPKfiiiSD_SD_iiiii:
	.zero		668


//--------------------- .nv.constant0._ZN4vllm25paged_attention_v2_kernelIfhLi96ELi8ELi128ELNS_18Fp8KVCacheDataTypeE1ELb0ELi512EEEvPfS2_PT_PKS3_PKT0_S9_ifPKiSB_iPKfiiiSD_SD_iiiii --------------------------
	.section	.nv.constant0._ZN4vllm25paged_attention_v2_kernelIfhLi96ELi8ELi128ELNS_18Fp8KVCacheDataTypeE1ELb0ELi512EEEvPfS2_PT_PKS3_PKT0_S9_ifPKiSB_iPKfiiiSD_SD_iiiii,"a",@progbits
	.sectionflags	@""
	.align	4
.nv.constant0._ZN4vllm25paged_attention_v2_kernelIfhLi96ELi8ELi128ELNS_18Fp8KVCacheDataTypeE1ELb0ELi512EEEvPfS2_PT_PKS3_PKT0_S9_ifPKiSB_iPKfiiiSD_SD_iiiii:
	.zero		668


//--------------------- .nv.constant0._ZN4vllm25paged_attention_v2_kernelIfhLi80ELi8ELi128ELNS_18Fp8KVCacheDataTypeE1ELb0ELi512EEEvPfS2_PT_PKS3_PKT0_S9_ifPKiSB_iPKfiiiSD_SD_iiiii --------------------------
	.section	.nv.constant0._ZN4vllm25paged_attention_v2_kernelIfhLi80ELi8ELi128ELNS_18Fp8KVCacheDataTypeE1ELb0ELi512EEEvPfS2_PT_PKS3_PKT0_S9_ifPKiSB_iPKfiiiSD_SD_iiiii,"a",@progbits
	.sectionflags	@""
	.align	4
.nv.constant0._ZN4vllm25paged_attention_v2_kernelIfhLi80ELi8ELi128ELNS_18Fp8KVCacheDataTypeE1ELb0ELi512EEEvPfS2_PT_PKS3_PKT0_S9_ifPKiSB_iPKfiiiSD_SD_iiiii:
	.zero		668


//--------------------- .nv.constant0._ZN4vllm25paged_attention_v2_kernelIfhLi64ELi8ELi128ELNS_18Fp8KVCacheDataTypeE1ELb0ELi512EEEvPfS2_PT_PKS3_PKT0_S9_ifPKiSB_iPKfiiiSD_SD_iiiii --------------------------
	.section	.nv.constant0._ZN4vllm25paged_attention_v2_kernelIfhLi64ELi8ELi128ELNS_18Fp8KVCacheDataTypeE1ELb0ELi512EEEvPfS2_PT_PKS3_PKT0_S9_ifPKiSB_iPKfiiiSD_SD_iiiii,"a",@progbits
	.sectionflags	@""
	.align	4
.nv.constant0._ZN4vllm25paged_attention_v2_kernelIfhLi64ELi8ELi128ELNS_18Fp8KVCacheDataTypeE1ELb0ELi512EEEvPfS2_PT_PKS3_PKT0_S9_ifPKiSB_iPKfiiiSD_SD_iiiii:
	.zero		668


//--------------------- .nv.constant0._ZN4vllm25paged_attention_v2_kernelIfhLi32ELi8ELi128ELNS_18Fp8KVCacheDataTypeE1ELb0ELi512EEEvPfS2_PT_PKS3_PKT0_S9_ifPKiSB_iPKfiiiSD_SD_iiiii --------------------------
	.section	.nv.constant0._ZN4vllm25paged_attention_v2_kernelIfhLi32ELi8ELi128ELNS_18Fp8KVCacheDataTypeE1ELb0ELi512EEEvPfS2_PT_PKS3_PKT0_S9_ifPKiSB_iPKfiiiSD_SD_iiiii,"a",@progbits
	.sectionflags	@""
	.align	4
.nv.constant0._ZN4vllm25paged_attention_v2_kernelIfhLi32ELi8ELi128ELNS_18Fp8KVCacheDataTypeE1ELb0ELi512EEEvPfS2_PT_PKS3_PKT0_S9_ifPKiSB_iPKfiiiSD_SD_iiiii:
	.zero		668


//--------------------- .nv.constant0._ZN4vllm25paged_attention_v2_kernelIfhLi256ELi8ELi128ELNS_18Fp8KVCacheDataTypeE1ELb1ELi512EEEvPfS2_PT_PKS3_PKT0_S9_ifPKiSB_iPKfiiiSD_SD_iiiii --------------------------
	.section	.nv.constant0._ZN4vllm25paged_attention_v2_kernelIfhLi256ELi8ELi128ELNS_18Fp8KVCacheDataTypeE1ELb1ELi512EEEvPfS2_PT_PKS3_PKT0_S9_ifPKiSB_iPKfiiiSD_SD_iiiii,"a",@progbits
	.sectionflags	@""
	.align	4
.nv.constant0._ZN4vllm25paged_attention_v2_kernelIfhLi256ELi8ELi128ELNS_18Fp8KVCacheDataTypeE1ELb1ELi512EEEvPfS2_PT_PKS3_PKT0_S9_ifPKiSB_iPKfiiiSD_SD_iiiii:
	.zero		668


//--------------------- .nv.constant0._ZN4vllm25paged_attention_v2_kernelIfhLi192ELi8ELi128ELNS_18Fp8KVCacheDataTypeE1ELb1ELi512EEEvPfS2_PT_PKS3_PKT0_S9_ifPKiSB_iPKfiiiSD_SD_iiiii --------------------------
	.section	.nv.constant0._ZN4vllm25paged_attention_v2_kernelIfhLi192ELi8ELi128ELNS_18Fp8KVCacheDataTypeE1ELb1ELi512EEEvPfS2_PT_PKS3_PKT0_S9_ifPKiSB_iPKfiiiSD_SD_iiiii,"a",@progbits
	.sectionflags	@""
	.align	4
.nv.constant0._ZN4vllm25paged_attention_v2_kernelIfhLi192ELi8ELi128ELNS_18Fp8KVCacheDataTypeE1ELb1ELi512EEEvPfS2_PT_PKS3_PKT0_S9_ifPKiSB_iPKfiiiSD_SD_iiiii:
	.zero		668


//--------------------- .nv.constant0._ZN4vllm25paged_attention_v2_kernelIfhLi128ELi8ELi128ELNS_18Fp8KVCacheDataTypeE1ELb1ELi512EEEvPfS2_PT_PKS3_PKT0_S9_ifPKiSB_iPKfiiiSD_SD_iiiii --------------------------
	.section	.nv.constant0._ZN4vllm25paged_attention_v2_kernelIfhLi128ELi8ELi128ELNS_18Fp8KVCacheDataTypeE1ELb1ELi512EEEvPfS2_PT_PKS3_PKT0_S9_ifPKiSB_iPKfiiiSD_SD_iiiii,"a",@progbits
	.sectionflags	@""
	.align	4
.nv.constant0._ZN4vllm25paged_attention_v2_kernelIfhLi128ELi8ELi128ELNS_18Fp8KVCacheDataTypeE1ELb1ELi512EEEvPfS2_PT_PKS3_PKT0_S9_ifPKiSB_iPKfiiiSD_SD_iiiii:
	.zero		668


//--------------------- .nv.constant0._ZN4vllm25paged_attention_v2_kernelIfhLi120ELi8ELi128ELNS_18Fp8KVCacheDataTypeE1ELb1ELi512EEEvPfS2_PT_PKS3_PKT0_S9_ifPKiSB_iPKfiiiSD_SD_iiiii --------------------------
	.section	.nv.constant0._ZN4vllm25paged_attention_v2_kernelIfhLi120ELi8ELi128ELNS_18Fp8KVCacheDataTypeE1ELb1ELi512EEEvPfS2_PT_PKS3_PKT0_S9_ifPKiSB_iPKfiiiSD_SD_iiiii,"a",@progbits
	.sectionflags	@""
	.align	4
.nv.constant0._ZN4vllm25paged_attention_v2_kernelIfhLi120ELi8ELi128ELNS_18Fp8KVCacheDataTypeE1ELb1ELi512EEEvPfS2_PT_PKS3_PKT0_S9_ifPKiSB_iPKfiiiSD_SD_iiiii:
	.zero		668


//--------------------- .nv.constant0._ZN4vllm25paged_attention_v2_kernelIfhLi112ELi8ELi128ELNS_18Fp8KVCacheDataTypeE1ELb1ELi512EEEvPfS2_PT_PKS3_PKT0_S9_ifPKiSB_iPKfiiiSD_SD_iiiii --------------------------
	.section	.nv.constant0._ZN4vllm25paged_attention_v2_kernelIfhLi112ELi8ELi128ELNS_18Fp8KVCacheDataTypeE1ELb1ELi512EEEvPfS2_PT_PKS3_PKT0_S9_ifPKiSB_iPKfiiiSD_SD_iiiii,"a",@progbits
	.sectionflags	@""
	.align	4
.nv.constant0._ZN4vllm25paged_attention_v2_kernelIfhLi112ELi8ELi128ELNS_18Fp8KVCacheDataTypeE1ELb1ELi512EEEvPfS2_PT_PKS3_PKT0_S9_ifPKiSB_iPKfiiiSD_SD_iiiii:
	.zero		668


//--------------------- .nv.constant0._ZN4vllm25paged_attention_v2_kernelIfhLi96ELi8ELi128ELNS_18Fp8KVCacheDataTypeE1ELb1ELi512EEEvPfS2_PT_PKS3_PKT0_S9_ifPKiSB_iPKfiiiSD_SD_iiiii --------------------------
	.section	.nv.constant0._ZN4vllm25paged_attention_v2_kernelIfhLi96ELi8ELi128ELNS_18Fp8KVCacheDataTypeE1ELb1ELi512EEEvPfS2_PT_PKS3_PKT0_S9_ifPKiSB_iPKfiiiSD_SD_iiiii,"a",@progbits
	.sectionflags	@""
	.align	4
.nv.constant0._ZN4vllm25paged_attention_v2_kernelIfhLi96ELi8ELi128ELNS_18Fp8KVCacheDataTypeE1ELb1ELi512EEEvPfS2_PT_PKS3_PKT0_S9_ifPKiSB_iPKfiiiSD_SD_iiiii:
	.zero		668


//--------------------- .nv.constant0._ZN4vllm25paged_attention_v2_kernelIfhLi80ELi8ELi128ELNS_18Fp8KVCacheDataTypeE1ELb1ELi512EEEvPfS2_PT_PKS3_PKT0_S9_ifPKiSB_iPKfiiiSD_SD_iiiii --------------------------
	.section	.nv.constant0._ZN4vllm25paged_attention_v2_kernelIfhLi80ELi8ELi128ELNS_18Fp8KVCacheDataTypeE1ELb1ELi512EEEvPfS2_PT_PKS3_PKT0_S9_ifPKiSB_iPKfiiiSD_SD_iiiii,"a",@progbits
	.sectionflags	@""
	.align	4
.nv.constant0._ZN4vllm25paged_attention_v2_kernelIfhLi80ELi8ELi128ELNS_18Fp8KVCacheDataTypeE1ELb1ELi512EEEvPfS2_PT_PKS3_PKT0_S9_ifPKiSB_iPKfiiiSD_SD_iiiii:
	.zero		668


//--------------------- .nv.constant0._ZN4vllm25paged_attention_v2_kernelIfhLi64ELi8ELi128ELNS_18Fp8KVCacheDataTypeE1ELb1ELi512EEEvPfS2_PT_PKS3_PKT0_S9_ifPKiSB_iPKfiiiSD_SD_iiiii --------------------------
	.section	.nv.constant0._ZN4vllm25paged_attention_v2_kernelIfhLi64ELi8ELi128ELNS_18Fp8KVCacheDataTypeE1ELb1ELi512EEEvPfS2_PT_PKS3_PKT0_S9_ifPKiSB_iPKfiiiSD_SD_iiiii,"a",@progbits
	.sectionflags	@""
	.align	4
.nv.constant0._ZN4vllm25paged_attention_v2_kernelIfhLi64ELi8ELi128ELNS_18Fp8KVCacheDataTypeE1ELb1ELi512EEEvPfS2_PT_PKS3_PKT0_S9_ifPKiSB_iPKfiiiSD_SD_iiiii:
	.zero		668


//--------------------- .nv.constant0._ZN4vllm25paged_attention_v2_kernelIfhLi32ELi8ELi128ELNS_18Fp8KVCacheDataTypeE1ELb1ELi512EEEvPfS2_PT_PKS3_PKT0_S9_ifPKiSB_iPKfiiiSD_SD_iiiii --------------------------
	.section	.nv.constant0._ZN4vllm25paged_attention_v2_kernelIfhLi32ELi8ELi128ELNS_18Fp8KVCacheDataTypeE1ELb1ELi512EEEvPfS2_PT_PKS3_PKT0_S9_ifPKiSB_iPKfiiiSD_SD_iiiii,"a",@progbits
	.sectionflags	@""
	.align	4
.nv.constant0._ZN4vllm25paged_attention_v2_kernelIfhLi32ELi8ELi128ELNS_18Fp8KVCacheDataTypeE1ELb1ELi512EEEvPfS2_PT_PKS3_PKT0_S9_ifPKiSB_iPKfiiiSD_SD_iiiii:
	.zero		668


//--------------------- .nv.constant0._ZN4vllm25paged_attention_v2_kernelI13__nv_bfloat16S1_Li256ELi32ELi128ELNS_18Fp8KVCacheDataTypeE0ELb0ELi512EEEvPfS3_PT_PKS4_PKT0_SA_ifPKiSC_iPKfiiiSE_SE_iiiii --------------------------
	.section	.nv.constant0._ZN4vllm25paged_attention_v2_kernelI13__nv_bfloat16S1_Li256ELi32ELi128ELNS_18Fp8KVCacheDataTypeE0ELb0ELi512EEEvPfS3_PT_PKS4_PKT0_SA_ifPKiSC_iPKfiiiSE_SE_iiiii,"a",@progbits
	.sectionflags	@""
	.align	4
.nv.constant0._ZN4vllm25paged_attention_v2_kernelI13__nv_bfloat16S1_Li256ELi32ELi128ELNS_18Fp8KVCacheDataTypeE0ELb0ELi512EEEvPfS3_PT_PKS4_PKT0_SA_ifPKiSC_iPKfiiiSE_SE_iiiii:
	.zero		668


//--------------------- .nv.constant0._ZN4vllm25paged_attention_v2_kernelI13__nv_bfloat16S1_Li192ELi32ELi128ELNS_18Fp8KVCacheDataTypeE0ELb0ELi512EEEvPfS3_PT_PKS4_PKT0_SA_ifPKiSC_iPKfiiiSE_SE_iiiii --------------------------
	.section	.nv.constant0._ZN4vllm25paged_attention_v2_kernelI13__nv_bfloat16S1_Li192ELi32ELi128ELNS_18Fp8KVCacheDataTypeE0ELb0ELi512EEEvPfS3_PT_PKS4_PKT0_SA_ifPKiSC_iPKfiiiSE_SE_iiiii,"a",@progbits
	.sectionflags	@""
	.align	4
.nv.constant0._ZN4vllm25paged_attention_v2_kernelI13__nv_bfloat16S1_Li192ELi32ELi128ELNS_18Fp8KVCacheDataTypeE0ELb0ELi512EEEvPfS3_PT_PKS4_PKT0_SA_ifPKiSC_iPKfiiiSE_SE_iiiii:
	.zero		668


//--------------------- .nv.constant0._ZN4vllm25paged_attention_v2_kernelI13__nv_bfloat16S1_Li128ELi32ELi128ELNS_18Fp8KVCacheDataTypeE0ELb0ELi512EEEvPfS3_PT_PKS4_PKT0_SA_ifPKiSC_iPKfiiiSE_SE_iiiii --------------------------
	.section	.nv.constant0._ZN4vllm25paged_attention_v2_kernelI13__nv_bfloat16S1_Li128ELi32ELi128ELNS_18Fp8KVCacheDataTypeE0ELb0ELi512EEEvPfS3_PT_PKS4_PKT0_SA_ifPKiSC_iPKfiiiSE_SE_iiiii,"a",@progbits
	.sectionflags	@""
	.align	4
.nv.constant0._ZN4vllm25paged_attention_v2_kernelI13__nv_bfloat16S1_Li128ELi32ELi128ELNS_18Fp8KVCacheDataTypeE0ELb0ELi512EEEvPfS3_PT_PKS4_PKT0_SA_ifPKiSC_iPKfiiiSE_SE_iiiii:
	.zero		668


//--------------------- .nv.constant0._ZN4vllm25paged_attention_v2_kernelI13__nv_bfloat16S1_Li120ELi32ELi128ELNS_18Fp8KVCacheDataTypeE0ELb0ELi512EEEvPfS3_PT_PKS4_PKT0_SA_ifPKiSC_iPKfiiiSE_SE_iiiii --------------------------
	.section	.nv.constant0._ZN4vllm25paged_attention_v2_kernelI13__nv_bfloat16S1_Li120ELi32ELi128ELNS_18Fp8KVCacheDataTypeE0ELb0ELi512EEEvPfS3_PT_PKS4_PKT0_SA_ifPKiSC_iPKfiiiSE_SE_iiiii,"a",@progbits
	.sectionflags	@""
	.align	4
.nv.constant0._ZN4vllm25paged_attention_v2_kernelI13__nv_bfloat16S1_Li120ELi32ELi128ELNS_18Fp8KVCacheDataTypeE0ELb0ELi512EEEvPfS3_PT_PKS4_PKT0_SA_ifPKiSC_iPKfiiiSE_SE_iiiii:
	.zero		668


//--------------------- .nv.constant0._ZN4vllm25paged_attention_v2_kernelI13__nv_bfloat16S1_Li112ELi32ELi128ELNS_18Fp8KVCacheDataTypeE0ELb0ELi512EEEvPfS3_PT_PKS4_PKT0_SA_ifPKiSC_iPKfiiiSE_SE_iiiii --------------------------
	.section	.nv.constant0._ZN4vllm25paged_attention_v2_kernelI13__nv_bfloat16S1_Li112ELi32ELi128ELNS_18Fp8KVCacheDataTypeE0ELb0ELi512EEEvPfS3_PT_PKS4_PKT0_SA_ifPKiSC_iPKfiiiSE_SE_iiiii,"a",@progbits
	.sectionflags	@""
	.align	4
.nv.constant0._ZN4vllm25paged_attention_v2_kernelI13__nv_bfloat16S1_Li112ELi32ELi128ELNS_18Fp8KVCacheDataTypeE0ELb0ELi512EEEvPfS3_PT_PKS4_PKT0_SA_ifPKiSC_iPKfiiiSE_SE_iiiii:
	.zero		668


//--------------------- .nv.constant0._ZN4vllm25paged_attention_v2_kernelI13__nv_bfloat16S1_Li96ELi32ELi128ELNS_18Fp8KVCacheDataTypeE0ELb0ELi512EEEvPfS3_PT_PKS4_PKT0_SA_ifPKiSC_iPKfiiiSE_SE_iiiii --------------------------
	.section	.nv.constant0._ZN4vllm25paged_attention_v2_kernelI13__nv_bfloat16S1_Li96ELi32ELi128ELNS_18Fp8KVCacheDataTypeE0ELb0ELi512EEEvPfS3_PT_PKS4_PKT0_SA_ifPKiSC_iPKfiiiSE_SE_iiiii,"a",@progbits
	.sectionflags	@""
	.align	4
.nv.constant0._ZN4vllm25paged_attention_v2_kernelI13__nv_bfloat16S1_Li96ELi32ELi128ELNS_18Fp8KVCacheDataTypeE0ELb0ELi512EEEvPfS3_PT_PKS4_PKT0_SA_ifPKiSC_iPKfiiiSE_SE_iiiii:
	.zero		668


//--------------------- .nv.constant0._ZN4vllm25paged_attention_v2_kernelI13__nv_bfloat16S1_Li80ELi32ELi128ELNS_18Fp8KVCacheDataTypeE0ELb0ELi512EEEvPfS3_PT_PKS4_PKT0_SA_ifPKiSC_iPKfiiiSE_SE_iiiii --------------------------
	.section	.nv.constant0._ZN4vllm25paged_attention_v2_kernelI13__nv_bfloat16S1_Li80ELi32ELi128ELNS_18Fp8KVCacheDataTypeE0ELb0ELi512EEEvPfS3_PT_PKS4_PKT0_SA_ifPKiSC_iPKfiiiSE_SE_iiiii,"a",@progbits
	.sectionflags	@""
	.align	4
.nv.constant0._ZN4vllm25paged_attention_v2_kernelI13__nv_bfloat16S1_Li80ELi32ELi128ELNS_18Fp8KVCacheDataTypeE0ELb0ELi512EEEvPfS3_PT_PKS4_PKT0_SA_ifPKiSC_iPKfiiiSE_SE_iiiii:
	.zero		668


//--------------------- .nv.constant0._ZN4vllm25paged_attention_v2_kernelI13__nv_bfloat16S1_Li64ELi32ELi128ELNS_18Fp8KVCacheDataTypeE0ELb0ELi512EEEvPfS3_PT_PKS4_PKT0_SA_ifPKiSC_iPKfiiiSE_SE_iiiii --------------------------
	.section	.nv.constant0._ZN4vllm25paged_attention_v2_kernelI13__nv_bfloat16S1_Li64ELi32ELi128ELNS_18Fp8KVCacheDataTypeE0ELb0ELi512EEEvPfS3_PT_PKS4_PKT0_SA_ifPKiSC_iPKfiiiSE_SE_iiiii,"a",@progbits
	.sectionflags	@""
	.align	4
.nv.constant0._ZN4vllm25paged_attention_v2_kernelI13__nv_bfloat16S1_Li64ELi32ELi128ELNS_18Fp8KVCacheDataTypeE0ELb0ELi512EEEvPfS3_PT_PKS4_PKT0_SA_ifPKiSC_iPKfiiiSE_SE_iiiii:
	.zero		668


//--------------------- .nv.constant0._ZN4vllm25paged_attention_v2_kernelI13__nv_bfloat16S1_Li32ELi32ELi128ELNS_18Fp8KVCacheDataTypeE0ELb0ELi512EEEvPfS3_PT_PKS4_PKT0_SA_ifPKiSC_iPKfiiiSE_SE_iiiii --------------------------
	.section	.nv.constant0._ZN4vllm25paged_attention_v2_kernelI13__nv_bfloat16S1_Li32ELi32ELi128ELNS_18Fp8KVCacheDataTypeE0ELb0ELi512EEEvPfS3_PT_PKS4_PKT0_SA_ifPKiSC_iPKfiiiSE_SE_iiiii,"a",@progbits
	.sectionflags	@""
	.align	4
.nv.constant0._ZN4vllm25paged_attention_v2_kernelI13__nv_bfloat16S1_Li32ELi32ELi128ELNS_18Fp8KVCacheDataTypeE0ELb0ELi512EEEvPfS3_PT_PKS4_PKT0_SA_ifPKiSC_iPKfiiiSE_SE_iiiii:
	.zero		668


//--------------------- .nv.constant0._ZN4vllm25paged_attention_v2_kernelI13__nv_bfloat16S1_Li256ELi32ELi128ELNS_18Fp8KVCacheDataTypeE0ELb1ELi512EEEvPfS3_PT_PKS4_PKT0_SA_ifPKiSC_iPKfiiiSE_SE_iiiii --------------------------
	.section	.nv.constant0._ZN4vllm25paged_attention_v2_kernelI13__nv_bfloat16S1_Li256ELi32ELi128ELNS_18Fp8KVCacheDataTypeE0ELb1ELi512EEEvPfS3_PT_PKS4_PKT0_SA_ifPKiSC_iPKfiiiSE_SE_iiiii,"a",@progbits
	.sectionflags	@""
	.align	4
.nv.constant0._ZN4vllm25paged_attention_v2_kernelI13__nv_bfloat16S1_Li256ELi32ELi128ELNS_18Fp8KVCacheDataTypeE0ELb1ELi512EEEvPfS3_PT_PKS4_PKT0_SA_ifPKiSC_iPKfiiiSE_SE_iiiii:
	.zero		668


//--------------------- .nv.constant0._ZN4vllm25paged_attention_v2_kernelI13__nv_bfloat16S1_Li192ELi32ELi128ELNS_18Fp8KVCacheDataTypeE0ELb1ELi512EEEvPfS3_PT_PKS4_PKT0_SA_ifPKiSC_iPKfiiiSE_SE_iiiii --------------------------
	.section	.nv.constant0._ZN4vllm25paged_attention_v2_kernelI13__nv_bfloat16S1_Li192ELi32ELi128ELNS_18Fp8KVCacheDataTypeE0ELb1ELi512EEEvPfS3_PT_PKS4_PKT0_SA_ifPKiSC_iPKfiiiSE_SE_iiiii,"a",@progbits
	.sectionflags	@""
	.align	4
.nv.constant0._ZN4vllm25paged_attention_v2_kernelI13__nv_bfloat16S1_Li192ELi32ELi128ELNS_18Fp8KVCacheDataTypeE0ELb1ELi512EEEvPfS3_PT_PKS4_PKT0_SA_ifPKiSC_iPKfiiiSE_SE_iiiii:
	.zero		668


//--------------------- .nv.constant0._ZN4vllm25paged_attention_v2_kernelI13__nv_bfloat16S1_Li128ELi32ELi128ELNS_18Fp8KVCacheDataTypeE0ELb1ELi512EEEvPfS3_PT_PKS4_PKT0_SA_ifPKiSC_iPKfiiiSE_SE_iiiii --------------------------
	.section	.nv.constant0._ZN4vllm25paged_attention_v2_kernelI13__nv_bfloat16S1_Li128ELi32ELi128ELNS_18Fp8KVCacheDataTypeE0ELb1ELi512EEEvPfS3_PT_PKS4_PKT0_SA_ifPKiSC_iPKfiiiSE_SE_iiiii,"a",@progbits
	.sectionflags	@""
	.align	4
.nv.constant0._ZN4vllm25paged_attention_v2_kernelI13__nv_bfloat16S1_Li128ELi32ELi128ELNS_18Fp8KVCacheDataTypeE0ELb1ELi512EEEvPfS3_PT_PKS4_PKT0_SA_ifPKiSC_iPKfiiiSE_SE_iiiii:
	.zero		668


//--------------------- .nv.constant0._ZN4vllm25paged_attention_v2_kernelI13__nv_bfloat16S1_Li120ELi32ELi128ELNS_18Fp8KVCacheDataTypeE0ELb1ELi512EEEvPfS3_PT_PKS4_PKT0_SA_ifPKiSC_iPKfiiiSE_SE_iiiii --------------------------
	.section	.nv.constant0._ZN4vllm25paged_attention_v2_kernelI13__nv_bfloat16S1_Li120ELi32ELi128ELNS_18Fp8KVCacheDataTypeE0ELb1ELi512EEEvPfS3_PT_PKS4_PKT0_SA_ifPKiSC_iPKfiiiSE_SE_iiiii,"a",@progbits
	.sectionflags	@""
	.align	4
.nv.constant0._ZN4vllm25paged_attention_v2_kernelI13__nv_bfloat16S1_Li120ELi32ELi128ELNS_18Fp8KVCacheDataTypeE0ELb1ELi512EEEvPfS3_PT_PKS4_PKT0_SA_ifPKiSC_iPKfiiiSE_SE_iiiii:
	.zero		668


//--------------------- .nv.constant0._ZN4vllm25paged_attention_v2_kernelI13__nv_bfloat16S1_Li112ELi32ELi128ELNS_18Fp8KVCacheDataTypeE0ELb1ELi512EEEvPfS3_PT_PKS4_PKT0_SA_ifPKiSC_iPKfiiiSE_SE_iiiii --------------------------
	.section	.nv.constant0._ZN4vllm25paged_attention_v2_kernelI13__nv_bfloat16S1_Li112ELi32ELi128ELNS_18Fp8KVCacheDataTypeE0ELb1ELi512EEEvPfS3_PT_PKS4_PKT0_SA_ifPKiSC_iPKfiiiSE_SE_iiiii,"a",@progbits
	.sectionflags	@""
	.align	4
.nv.constant0._ZN4vllm25paged_attention_v2_kernelI13__nv_bfloat16S1_Li112ELi32ELi128ELNS_18Fp8KVCacheDataTypeE0ELb1ELi512EEEvPfS3_PT_PKS4_PKT0_SA_ifPKiSC_iPKfiiiSE_SE_iiiii:
	.zero		668


//--------------------- .nv.constant0._ZN4vllm25paged_attention_v2_kernelI13__nv_bfloat16S1_Li96ELi32ELi128ELNS_18Fp8KVCacheDataTypeE0ELb1ELi512EEEvPfS3_PT_PKS4_PKT0_SA_ifPKiSC_iPKfiiiSE_SE_iiiii --------------------------
	.section	.nv.constant0._ZN4vllm25paged_attention_v2_kernelI13__nv_bfloat16S1_Li96ELi32ELi128ELNS_18Fp8KVCacheDataTypeE0ELb1ELi512EEEvPfS3_PT_PKS4_PKT0_SA_ifPKiSC_iPKfiiiSE_SE_iiiii,"a",@progbits
	.sectionflags	@""
	.align	4
.nv.constant0._ZN4vllm25paged_attention_v2_kernelI13__nv_bfloat16S1_Li96ELi32ELi128ELNS_18Fp8KVCacheDataTypeE0ELb1ELi512EEEvPfS3_PT_PKS4_PKT0_SA_ifPKiSC_iPKfiiiSE_SE_iiiii:
	.zero		668


//--------------------- .nv.constant0._ZN4vllm25paged_attention_v2_kernelI13__nv_bfloat16S1_Li80ELi32ELi128ELNS_18Fp8KVCacheDataTypeE0ELb1ELi512EEEvPfS3_PT_PKS4_PKT0_SA_ifPKiSC_iPKfiiiSE_SE_iiiii --------------------------
	.section	.nv.constant0._ZN4vllm25paged_attention_v2_kernelI13__nv_bfloat16S1_Li80ELi32ELi128ELNS_18Fp8KVCacheDataTypeE0ELb1ELi512EEEvPfS3_PT_PKS4_PKT0_SA_ifPKiSC_iPKfiiiSE_SE_iiiii,"a",@progbits
	.sectionflags	@""
	.align	4
.nv.constant0._ZN4vllm25paged_attention_v2_kernelI13__nv_bfloat16S1_Li80ELi32ELi128ELNS_18Fp8KVCacheDataTypeE0ELb1ELi512EEEvPfS3_PT_PKS4_PKT0_SA_ifPKiSC_iPKfiiiSE_SE_iiiii:
	.zero		668


//--------------------- .nv.constant0._ZN4vllm25paged_attention_v2_kernelI13__nv_bfloat16S1_Li64ELi32ELi128ELNS_18Fp8KVCacheDataTypeE0ELb1ELi512EEEvPfS3_PT_PKS4_PKT0_SA_ifPKiSC_iPKfiiiSE_SE_iiiii --------------------------
	.section	.nv.constant0._ZN4vllm25paged_attention_v2_kernelI13__nv_bfloat16S1_Li64ELi32ELi128ELNS_18Fp8KVCacheDataTypeE0ELb1ELi512EEEvPfS3_PT_PKS4_PKT0_SA_ifPKiSC_iPKfiiiSE_SE_iiiii,"a",@progbits
	.sectionflags	@""
	.align	4
.nv.constant0._ZN4vllm25paged_attention_v2_kernelI13__nv_bfloat16S1_Li64ELi32ELi128ELNS_18Fp8KVCacheDataTypeE0ELb1ELi512EEEvPfS3_PT_PKS4_PKT0_SA_ifPKiSC_iPKfiiiSE_SE_iiiii:
	.zero		668


//--------------------- .nv.constant0._ZN4vllm25paged_attention_v2_kernelI13__nv_bfloat16S1_Li32ELi32ELi128ELNS_18Fp8KVCacheDataTypeE0ELb1ELi512EEEvPfS3_PT_PKS4_PKT0_SA_ifPKiSC_iPKfiiiSE_SE_iiiii --------------------------
	.section	.nv.constant0._ZN4vllm25paged_attention_v2_kernelI13__nv_bfloat16S1_Li32ELi32ELi128ELNS_18Fp8KVCacheDataTypeE0ELb1ELi512EEEvPfS3_PT_PKS4_PKT0_SA_ifPKiSC_iPKfiiiSE_SE_iiiii,"a",@progbits
	.sectionflags	@""
	.align	4
.nv.constant0._ZN4vllm25paged_attention_v2_kernelI13__nv_bfloat16S1_Li32ELi32ELi128ELNS_18Fp8KVCacheDataTypeE0ELb1ELi512EEEvPfS3_PT_PKS4_PKT0_SA_ifPKiSC_iPKfiiiSE_SE_iiiii:
	.zero		668


//--------------------- .nv.constant0._ZN4vllm25paged_attention_v2_kernelI13__nv_bfloat16S1_Li256ELi16ELi128ELNS_18Fp8KVCacheDataTypeE0ELb0ELi512EEEvPfS3_PT_PKS4_PKT0_SA_ifPKiSC_iPKfiiiSE_SE_iiiii --------------------------
	.section	.nv.constant0._ZN4vllm25paged_attention_v2_kernelI13__nv_bfloat16S1_Li256ELi16ELi128ELNS_18Fp8KVCacheDataTypeE0ELb0ELi512EEEvPfS3_PT_PKS4_PKT0_SA_ifPKiSC_iPKfiiiSE_SE_iiiii,"a",@progbits
	.sectionflags	@""
	.align	4
.nv.constant0._ZN4vllm25paged_attention_v2_kernelI13__nv_bfloat16S1_Li256ELi16ELi128ELNS_18Fp8KVCacheDataTypeE0ELb0ELi512EEEvPfS3_PT_PKS4_PKT0_SA_ifPKiSC_iPKfiiiSE_SE_iiiii:
	.zero		668


//--------------------- .nv.constant0._ZN4vllm25paged_attention_v2_kernelI13__nv_bfloat16S1_Li192ELi16ELi128ELNS_18Fp8KVCacheDataTypeE0ELb0ELi512EEEvPfS3_PT_PKS4_PKT0_SA_ifPKiSC_iPKfiiiSE_SE_iiiii --------------------------
	.section	.nv.constant0._ZN4vllm25paged_attention_v2_kernelI13__nv_bfloat16S1_Li192ELi16ELi128ELNS_18Fp8KVCacheDataTypeE0ELb0ELi512EEEvPfS3_PT_PKS4_PKT0_SA_ifPKiSC_iPKfiiiSE_SE_iiiii,"a",@progbits
	.sectionflags	@""
	.align	4
.nv.constant0._ZN4vllm25paged_attention_v2_kernelI13__nv_bfloat16S1_Li192ELi16ELi128ELNS_18Fp8KVCacheDataTypeE0ELb0ELi512EEEvPfS3_PT_PKS4_PKT0_SA_ifPKiSC_iPKfiiiSE_SE_iiiii:
	.zero		668


//--------------------- .nv.constant0._ZN4vllm25paged_attention_v2_kernelI13__nv_bfloat16S1_Li128ELi16ELi128ELNS_18Fp8KVCacheDataTypeE0ELb0ELi512EEEvPfS3_PT_PKS4_PKT0_SA_ifPKiSC_iPKfiiiSE_SE_iiiii --------------------------
	.section	.nv.constant0._ZN4vllm25paged_attention_v2_kernelI13__nv_bfloat16S1_Li128ELi16ELi128ELNS_18Fp8KVCacheDataTypeE0ELb0ELi512EEEvPfS3_PT_PKS4_PKT0_SA_ifPKiSC_iPKfiiiSE_SE_iiiii,"a",@progbits
	.sectionflags	@""
	.align	4
.nv.constant0._ZN4vllm25paged_attention_v2_kernelI13__nv_bfloat16S1_Li128ELi16ELi128ELNS_18Fp8KVCacheDataTypeE0ELb0ELi512EEEvPfS3_PT_PKS4_PKT0_SA_ifPKiSC_iPKfiiiSE_SE_iiiii:
	.zero		668


//--------------------- .nv.constant0._ZN4vllm25paged_attention_v2_kernelI13__nv_bfloat16S1_Li120ELi16ELi128ELNS_18Fp8KVCacheDataTypeE0ELb0ELi512EEEvPfS3_PT_PKS4_PKT0_SA_ifPKiSC_iPKfiiiSE_SE_iiiii --------------------------
	.section	.nv.constant0._ZN4vllm25paged_attention_v2_kernelI13__nv_bfloat16S1_Li120ELi16ELi128ELNS_18Fp8KVCacheDataTypeE0ELb0ELi512EEEvPfS3_PT_PKS4_PKT0_SA_ifPKiSC_iPKfiiiSE_SE_iiiii,"a",@progbits
	.sectionflags	@""
	.align	4
.nv.constant0._ZN4vllm25paged_attention_v2_kernelI13__nv_bfloat16S1_Li120ELi16ELi128ELNS_18Fp8KVCacheDataTypeE0ELb0ELi512EEEvPfS3_PT_PKS4_PKT0_SA_ifPKiSC_iPKfiiiSE_SE_iiiii:
	.zero		668


//--------------------- .nv.constant0._ZN4vllm25paged_attention_v2_kernelI13__nv_bfloat16S1_Li112ELi16ELi128ELNS_18Fp8KVCacheDataTypeE0ELb0ELi512EEEvPfS3_PT_PKS4_PKT0_SA_ifPKiSC_iPKfiiiSE_SE_iiiii --------------------------
	.section	.nv.constant0._ZN4vllm25paged_attention_v2_kernelI13__nv_bfloat16S1_Li112ELi16ELi128ELNS_18Fp8KVCacheDataTypeE0ELb0ELi512EEEvPfS3_PT_PKS4_PKT0_SA_ifPKiSC_iPKfiiiSE_SE_iiiii,"a",@progbits
	.sectionflags	@""
	.align	4
.nv.constant0._ZN4vllm25paged_attention_v2_kernelI13__nv_bfloat16S1_Li112ELi16ELi128ELNS_18Fp8KVCacheDataTypeE0ELb0ELi512EEEvPfS3_PT_PKS4_PKT0_SA_ifPKiSC_iPKfiiiSE_SE_iiiii:
	.zero		668


//--------------------- .nv.constant0._ZN4vllm25paged_attention_v2_kernelI13__nv_bfloat16S1_Li96ELi16ELi128ELNS_18Fp8KVCacheDataTypeE0ELb0ELi512EEEvPfS3_PT_PKS4_PKT0_SA_ifPKiSC_iPKfiiiSE_SE_iiiii --------------------------
	.section	.nv.constant0._ZN4vllm25paged_attention_v2_kernelI13__nv_bfloat16S1_Li96ELi16ELi128ELNS_18Fp8KVCacheDataTypeE0ELb0ELi512EEEvPfS3_PT_PKS4_PKT0_SA_ifPKiSC_iPKfiiiSE_SE_iiiii,"a",@progbits
	.sectionflags	@""
	.align	4
.nv.constant0._ZN4vllm25paged_attention_v2_kernelI13__nv_bfloat16S1_Li96ELi16ELi128ELNS_18Fp8KVCacheDataTypeE0ELb0ELi512EEEvPfS3_PT_PKS4_PKT0_SA_ifPKiSC_iPKfiiiSE_SE_iiiii:
	.zero		668


//--------------------- .nv.constant0._ZN4vllm25paged_attention_v2_kernelI13__nv_bfloat16S1_Li80ELi16ELi128ELNS_18Fp8KVCacheDataTypeE0ELb0ELi512EEEvPfS3_PT_PKS4_PKT0_SA_ifPKiSC_iPKfiiiSE_SE_iiiii --------------------------
	.section	.nv.constant0._ZN4vllm25paged_attention_v2_kernelI13__nv_bfloat16S1_Li80ELi16ELi128ELNS_18Fp8KVCacheDataTypeE0ELb0ELi512EEEvPfS3_PT_PKS4_PKT0_SA_ifPKiSC_iPKfiiiSE_SE_iiiii,"a",@progbits
	.sectionflags	@""
	.align	4
.nv.constant0._ZN4vllm25paged_attention_v2_kernelI13__nv_bfloat16S1_Li80ELi16ELi128ELNS_18Fp8KVCacheDataTypeE0ELb0ELi512EEEvPfS3_PT_PKS4_PKT0_SA_ifPKiSC_iPKfiiiSE_SE_iiiii:
	.zero		668


//--------------------- .nv.constant0._ZN4vllm25paged_attention_v2_kernelI13__nv_bfloat16S1_Li64ELi16ELi128ELNS_18Fp8KVCacheDataTypeE0ELb0ELi512EEEvPfS3_PT_PKS4_PKT0_SA_ifPKiSC_iPKfiiiSE_SE_iiiii --------------------------
	.section	.nv.constant0._ZN4vllm25paged_attention_v2_kernelI13__nv_bfloat16S1_Li64ELi16ELi128ELNS_18Fp8KVCacheDataTypeE0ELb0ELi512EEEvPfS3_PT_PKS4_PKT0_SA_ifPKiSC_iPKfiiiSE_SE_iiiii,"a",@progbits
	.sectionflags	@""
	.align	4
.nv.constant0._ZN4vllm25paged_attention_v2_kernelI13__nv_bfloat16S1_Li64ELi16ELi128ELNS_18Fp8KVCacheDataTypeE0ELb0ELi512EEEvPfS3_PT_PKS4_PKT0_SA_ifPKiSC_iPKfiiiSE_SE_iiiii:
	.zero		668


//--------------------- .nv.constant0._ZN4vllm25paged_attention_v2_kernelI13__nv_bfloat16S1_Li32ELi16ELi128ELNS_18Fp8KVCacheDataTypeE0ELb0ELi512EEEvPfS3_PT_PKS4_PKT0_SA_ifPKiSC_iPKfiiiSE_SE_iiiii --------------------------
	.section	.nv.constant0._ZN4vllm25paged_attention_v2_kernelI13__nv_bfloat16S1_Li32ELi16ELi128ELNS_18Fp8KVCacheDataTypeE0ELb0ELi512EEEvPfS3_PT_PKS4_PKT0_SA_ifPKiSC_iPKfiiiSE_SE_iiiii,"a",@progbits
	.sectionflags	@""
	.align	4
.nv.constant0._ZN4vllm25paged_attention_v2_kernelI13__nv_bfloat16S1_Li32ELi16ELi128ELNS_18Fp8KVCacheDataTypeE0ELb0ELi512EEEvPfS3_PT_PKS4_PKT0_SA_ifPKiSC_iPKfiiiSE_SE_iiiii:
	.zero		668


//--------------------- .nv.constant0._ZN4vllm25paged_attention_v2_kernelI13__nv_bfloat16S1_Li256ELi16ELi128ELNS_18Fp8KVCacheDataTypeE0ELb1ELi512EEEvPfS3_PT_PKS4_PKT0_SA_ifPKiSC_iPKfiiiSE_SE_iiiii --------------------------
	.section	.nv.constant0._ZN4vllm25paged_attention_v2_kernelI13__nv_bfloat16S1_Li256ELi16ELi128ELNS_18Fp8KVCacheDataTypeE0ELb1ELi512EEEvPfS3_PT_PKS4_PKT0_SA_ifPKiSC_iPKfiiiSE_SE_iiiii,"a",@progbits
	.sectionflags	@""
	.align	4
.nv.constant0._ZN4vllm25paged_attention_v2_kernelI13__nv_bfloat16S1_Li256ELi16ELi128ELNS_18Fp8KVCacheDataTypeE0ELb1ELi512EEEvPfS3_PT_PKS4_PKT0_SA_ifPKiSC_iPKfiiiSE_SE_iiiii:
	.zero		668


//--------------------- .nv.constant0._ZN4vllm25paged_attention_v2_kernelI13__nv_bfloat16S1_Li192ELi16ELi128ELNS_18Fp8KVCacheDataTypeE0ELb1ELi512EEEvPfS3_PT_PKS4_PKT0_SA_ifPKiSC_iPKfiiiSE_SE_iiiii --------------------------
	.section	.nv.constant0._ZN4vllm25paged_attention_v2_kernelI13__nv_bfloat16S1_Li192ELi16ELi128ELNS_18Fp8KVCacheDataTypeE0ELb1ELi512EEEvPfS3_PT_PKS4_PKT0_SA_ifPKiSC_iPKfiiiSE_SE_iiiii,"a",@progbits
	.sectionflags	@""
	.align	4
.nv.constant0._ZN4vllm25paged_attention_v2_kernelI13__nv_bfloat16S1_Li192ELi16ELi128ELNS_18Fp8KVCacheDataTypeE0ELb1ELi512EEEvPfS3_PT_PKS4_PKT0_SA_ifPKiSC_iPKfiiiSE_SE_iiiii:
	.zero		668


//--------------------- .nv.constant0._ZN4vllm25paged_attention_v2_kernelI13__nv_bfloat16S1_Li128ELi16ELi128ELNS_18Fp8KVCacheDataTypeE0ELb1ELi512EEEvPfS3_PT_PKS4_PKT0_SA_ifPKiSC_iPKfiiiSE_SE_iiiii --------------------------
	.section	.nv.constant0._ZN4vllm25paged_attention_v2_kernelI13__nv_bfloat16S1_Li128ELi16ELi128ELNS_18Fp8KVCacheDataTypeE0ELb1ELi512EEEvPfS3_PT_PKS4_PKT0_SA_ifPKiSC_iPKfiiiSE_SE_iiiii,"a",@progbits
	.sectionflags	@""
	.align	4
.nv.constant0._ZN4vllm25paged_attention_v2_kernelI13__nv_bfloat16S1_Li128ELi16ELi128ELNS_18Fp8KVCacheDataTypeE0ELb1ELi512EEEvPfS3_PT_PKS4_PKT0_SA_ifPKiSC_iPKfiiiSE_SE_iiiii:
	.zero		668


//--------------------- .nv.constant0._ZN4vllm25paged_attention_v2_kernelI13__nv_bfloat16S1_Li120ELi16ELi128ELNS_18Fp8KVCacheDataTypeE0ELb1ELi512EEEvPfS3_PT_PKS4_PKT0_SA_ifPKiSC_iPKfiiiSE_SE_iiiii --------------------------
	.section	.nv.constant0._ZN4vllm25paged_attention_v2_kernelI13__nv_bfloat16S1_Li120ELi16ELi128ELNS_18Fp8KVCacheDataTypeE0ELb1ELi512EEEvPfS3_PT_PKS4_PKT0_SA_ifPKiSC_iPKfiiiSE_SE_iiiii,"a",@progbits
	.sectionflags	@""
	.align	4
.nv.constant0._ZN4vllm25paged_attention_v2_kernelI13__nv_bfloat16S1_Li120ELi16ELi128ELNS_18Fp8KVCacheDataTypeE0ELb1ELi512EEEvPfS3_PT_PKS4_PKT0_SA_ifPKiSC_iPKfiiiSE_SE_iiiii:
	.zero		668


//--------------------- .nv.constant0._ZN4vllm25paged_attention_v2_kernelI13__nv_bfloat16S1_Li112ELi16ELi128ELNS_18Fp8KVCacheDataTypeE0ELb1ELi512EEEvPfS3_PT_PKS4_PKT0_SA_ifPKiSC_iPKfiiiSE_SE_iiiii --------------------------
	.section	.nv.constant0._ZN4vllm25paged_attention_v2_kernelI13__nv_bfloat16S1_Li112ELi16ELi128ELNS_18Fp8KVCacheDataTypeE0ELb1ELi512EEEvPfS3_PT_PKS4_PKT0_SA_ifPKiSC_iPKfiiiSE_SE_iiiii,"a",@progbits
	.sectionflags	@""
	.align	4
.nv.constant0._ZN4vllm25paged_attention_v2_kernelI13__nv_bfloat16S1_Li112ELi16ELi128ELNS_18Fp8KVCacheDataTypeE0ELb1ELi512EEEvPfS3_PT_PKS4_PKT0_SA_ifPKiSC_iPKfiiiSE_SE_iiiii:
	.zero		668


//--------------------- .nv.constant0._ZN4vllm25paged_attention_v2_kernelI13__nv_bfloat16S1_Li96ELi16ELi128ELNS_18Fp8KVCacheDataTypeE0ELb1ELi512EEEvPfS3_PT_PKS4_PKT0_SA_ifPKiSC_iPKfiiiSE_SE_iiiii --------------------------
	.section	.nv.constant0._ZN4vllm25paged_attention_v2_kernelI13__nv_bfloat16S1_Li96ELi16ELi128ELNS_18Fp8KVCacheDataTypeE0ELb1ELi512EEEvPfS3_PT_PKS4_PKT0_SA_ifPKiSC_iPKfiiiSE_SE_iiiii,"a",@progbits
	.sectionflags	@""
	.align	4
.nv.constant0._ZN4vllm25paged_attention_v2_kernelI13__nv_bfloat16S1_Li96ELi16ELi128ELNS_18Fp8KVCacheDataTypeE0ELb1ELi512EEEvPfS3_PT_PKS4_PKT0_SA_ifPKiSC_iPKfiiiSE_SE_iiiii:
	.zero		668


//--------------------- .nv.constant0._ZN4vllm25paged_attention_v2_kernelI13__nv_bfloat16S1_Li80ELi16ELi128ELNS_18Fp8KVCacheDataTypeE0ELb1ELi512EEEvPfS3_PT_PKS4_PKT0_SA_ifPKiSC_iPKfiiiSE_SE_iiiii --------------------------
	.section	.nv.constant0._ZN4vllm25paged_attention_v2_kernelI13__nv_bfloat16S1_Li80ELi16ELi128ELNS_18Fp8KVCacheDataTypeE0ELb1ELi512EEEvPfS3_PT_PKS4_PKT0_SA_ifPKiSC_iPKfiiiSE_SE_iiiii,"a",@progbits
	.sectionflags	@""
	.align	4
.nv.constant0._ZN4vllm25paged_attention_v2_kernelI13__nv_bfloat16S1_Li80ELi16ELi128ELNS_18Fp8KVCacheDataTypeE0ELb1ELi512EEEvPfS3_PT_PKS4_PKT0_SA_ifPKiSC_iPKfiiiSE_SE_iiiii:
	.zero		668


//--------------------- .nv.constant0._ZN4vllm25paged_attention_v2_kernelI13__nv_bfloat16S1_Li64ELi16ELi128ELNS_18Fp8KVCacheDataTypeE0ELb1ELi512EEEvPfS3_PT_PKS4_PKT0_SA_ifPKiSC_iPKfiiiSE_SE_iiiii --------------------------
	.section	.nv.constant0._ZN4vllm25paged_attention_v2_kernelI13__nv_bfloat16S1_Li64ELi16ELi128ELNS_18Fp8KVCacheDataTypeE0ELb1ELi512EEEvPfS3_PT_PKS4_PKT0_SA_ifPKiSC_iPKfiiiSE_SE_iiiii,"a",@progbits
	.sectionflags	@""
	.align	4
.nv.constant0._ZN4vllm25paged_attention_v2_kernelI13__nv_bfloat16S1_Li64ELi16ELi128ELNS_18Fp8KVCacheDataTypeE0ELb1ELi512EEEvPfS3_PT_PKS4_PKT0_SA_ifPKiSC_iPKfiiiSE_SE_iiiii:
	.zero		668


//--------------------- .nv.constant0._ZN4vllm25paged_attention_v2_kernelI13__nv_bfloat16S1_Li32ELi16ELi128ELNS_18Fp8KVCacheDataTypeE0ELb1ELi512EEEvPfS3_PT_PKS4_PKT0_SA_ifPKiSC_iPKfiiiSE_SE_iiiii --------------------------
	.section	.nv.constant0._ZN4vllm25paged_attention_v2_kernelI13__nv_bfloat16S1_Li32ELi16ELi128ELNS_18Fp8KVCacheDataTypeE0ELb1ELi512EEEvPfS3_PT_PKS4_PKT0_SA_ifPKiSC_iPKfiiiSE_SE_iiiii,"a",@progbits
	.sectionflags	@""
	.align	4
.nv.constant0._ZN4vllm25paged_attention_v2_kernelI13__nv_bfloat16S1_Li32ELi16ELi128ELNS_18Fp8KVCacheDataTypeE0ELb1ELi512EEEvPfS3_PT_PKS4_PKT0_SA_ifPKiSC_iPKfiiiSE_SE_iiiii:
	.zero		668


//--------------------- .nv.constant0._ZN4vllm25paged_attention_v2_kernelI13__nv_bfloat16S1_Li256ELi8ELi128ELNS_18Fp8KVCacheDataTypeE0ELb0ELi512EEEvPfS3_PT_PKS4_PKT0_SA_ifPKiSC_iPKfiiiSE_SE_iiiii --------------------------
	.section	.nv.constant0._ZN4vllm25paged_attention_v2_kernelI13__nv_bfloat16S1_Li256ELi8ELi128ELNS_18Fp8KVCacheDataTypeE0ELb0ELi512EEEvPfS3_PT_PKS4_PKT0_SA_ifPKiSC_iPKfiiiSE_SE_iiiii,"a",@progbits
	.sectionflags	@""
	.align	4
.nv.constant0._ZN4vllm25paged_attention_v2_kernelI13__nv_bfloat16S1_Li256ELi8ELi128ELNS_18Fp8KVCacheDataTypeE0ELb0ELi512EEEvPfS3_PT_PKS4_PKT0_SA_ifPKiSC_iPKfiiiSE_SE_iiiii:
	.zero		668


//--------------------- .nv.constant0._ZN4vllm25paged_attention_v2_kernelI13__nv_bfloat16S1_Li192ELi8ELi128ELNS_18Fp8KVCacheDataTypeE0ELb0ELi512EEEvPfS3_PT_PKS4_PKT0_SA_ifPKiSC_iPKfiiiSE_SE_iiiii --------------------------
	.section	.nv.constant0._ZN4vllm25paged_attention_v2_kernelI13__nv_bfloat16S1_Li192ELi8ELi128ELNS_18Fp8KVCacheDataTypeE0ELb0ELi512EEEvPfS3_PT_PKS4_PKT0_SA_ifPKiSC_iPKfiiiSE_SE_iiiii,"a",@progbits
	.sectionflags	@""
	.align	4
.nv.constant0._ZN4vllm25paged_attention_v2_kernelI13__nv_bfloat16S1_Li192ELi8ELi128ELNS_18Fp8KVCacheDataTypeE0ELb0ELi512EEEvPfS3_PT_PKS4_PKT0_SA_ifPKiSC_iPKfiiiSE_SE_iiiii:
	.zero		668


//--------------------- .nv.constant0._ZN4vllm25paged_attention_v2_kernelI13__nv_bfloat16S1_Li128ELi8ELi128ELNS_18Fp8KVCacheDataTypeE0ELb0ELi512EEEvPfS3_PT_PKS4_PKT0_SA_ifPKiSC_iPKfiiiSE_SE_iiiii --------------------------
	.section	.nv.constant0._ZN4vllm25paged_attention_v2_kernelI13__nv_bfloat16S1_Li128ELi8ELi128ELNS_18Fp8KVCacheDataTypeE0ELb0ELi512EEEvPfS3_PT_PKS4_PKT0_SA_ifPKiSC_iPKfiiiSE_SE_iiiii,"a",@progbits
	.sectionflags	@""
	.align	4
.nv.constant0._ZN4vllm25paged_attention_v2_kernelI13__nv_bfloat16S1_Li128ELi8ELi128ELNS_18Fp8KVCacheDataTypeE0ELb0ELi512EEEvPfS3_PT_PKS4_PKT0_SA_ifPKiSC_iPKfiiiSE_SE_iiiii:
	.zero		668


//--------------------- .nv.constant0._ZN4vllm25paged_attention_v2_kernelI13__nv_bfloat16S1_Li120ELi8ELi128ELNS_18Fp8KVCacheDataTypeE0ELb0ELi512EEEvPfS3_PT_PKS4_PKT0_SA_ifPKiSC_iPKfiiiSE_SE_iiiii --------------------------
	.section	.nv.constant0._ZN4vllm25paged_attention_v2_kernelI13__nv_bfloat16S1_Li120ELi8ELi128ELNS_18Fp8KVCacheDataTypeE0ELb0ELi512EEEvPfS3_PT_PKS4_PKT0_SA_ifPKiSC_iPKfiiiSE_SE_iiiii,"a",@progbits
	.sectionflags	@""
	.align	4
.nv.constant0._ZN4vllm25paged_attention_v2_kernelI13__nv_bfloat16S1_Li120ELi8ELi128ELNS_18Fp8KVCacheDataTypeE0ELb0ELi512EEEvPfS3_PT_PKS4_PKT0_SA_ifPKiSC_iPKfiiiSE_SE_iiiii:
	.zero		668


//--------------------- .nv.constant0._ZN4vllm25paged_attention_v2_kernelI13__nv_bfloat16S1_Li112ELi8ELi128ELNS_18Fp8KVCacheDataTypeE0ELb0ELi512EEEvPfS3_PT_PKS4_PKT0_SA_ifPKiSC_iPKfiiiSE_SE_iiiii --------------------------
	.section	.nv.constant0._ZN4vllm25paged_attention_v2_kernelI13__nv_bfloat16S1_Li112ELi8ELi128ELNS_18Fp8KVCacheDataTypeE0ELb0ELi512EEEvPfS3_PT_PKS4_PKT0_SA_ifPKiSC_iPKfiiiSE_SE_iiiii,"a",@progbits
	.sectionflags	@""
	.align	4
.nv.constant0._ZN4vllm25paged_attention_v2_kernelI13__nv_bfloat16S1_Li112ELi8ELi128ELNS_18Fp8KVCacheDataTypeE0ELb0ELi512EEEvPfS3_PT_PKS4_PKT0_SA_ifPKiSC_iPKfiiiSE_SE_iiiii:
	.zero		668


//--------------------- .nv.constant0._ZN4vllm25paged_attention_v2_kernelI13__nv_bfloat16S1_Li96ELi8ELi128ELNS_18Fp8KVCacheDataTypeE0ELb0ELi512EEEvPfS3_PT_PKS4_PKT0_SA_ifPKiSC_iPKfiiiSE_SE_iiiii --------------------------
	.section	.nv.constant0._ZN4vllm25paged_attention_v2_kernelI13__nv_bfloat16S1_Li96ELi8ELi128ELNS_18Fp8KVCacheDataTypeE0ELb0ELi512EEEvPfS3_PT_PKS4_PKT0_SA_ifPKiSC_iPKfiiiSE_SE_iiiii,"a",@progbits
	.sectionflags	@""
	.align	4
.nv.constant0._ZN4vllm25paged_attention_v2_kernelI13__nv_bfloat16S1_Li96ELi8ELi128ELNS_18Fp8KVCacheDataTypeE0ELb0ELi512EEEvPfS3_PT_PKS4_PKT0_SA_ifPKiSC_iPKfiiiSE_SE_iiiii:
	.zero		668


//--------------------- .nv.constant0._ZN4vllm25paged_attention_v2_kernelI13__nv_bfloat16S1_Li80ELi8ELi128ELNS_18Fp8KVCacheDataTypeE0ELb0ELi512EEEvPfS3_PT_PKS4_PKT0_SA_ifPKiSC_iPKfiiiSE_SE_iiiii --------------------------
	.section	.nv.constant0._ZN4vllm25paged_attention_v2_kernelI13__nv_bfloat16S1_Li80ELi8ELi128ELNS_18Fp8KVCacheDataTypeE0ELb0ELi512EEEvPfS3_PT_PKS4_PKT0_SA_ifPKiSC_iPKfiiiSE_SE_iiiii,"a",@progbits
	.sectionflags	@""
	.align	4
.nv.constant0._ZN4vllm25paged_attention_v2_kernelI13__nv_bfloat16S1_Li80ELi8ELi128ELNS_18Fp8KVCacheDataTypeE0ELb0ELi512EEEvPfS3_PT_PKS4_PKT0_SA_ifPKiSC_iPKfiiiSE_SE_iiiii:
	.zero		668


//--------------------- .nv.constant0._ZN4vllm25paged_attention_v2_kernelI13__nv_bfloat16S1_Li64ELi8ELi128ELNS_18Fp8KVCacheDataTypeE0ELb0ELi512EEEvPfS3_PT_PKS4_PKT0_SA_ifPKiSC_iPKfiiiSE_SE_iiiii --------------------------
	.section	.nv.constant0._ZN4vllm25paged_attention_v2_kernelI13__nv_bfloat16S1_Li64ELi8ELi128ELNS_18Fp8KVCacheDataTypeE0ELb0ELi512EEEvPfS3_PT_PKS4_PKT0_SA_ifPKiSC_iPKfiiiSE_SE_iiiii,"a",@progbits
	.sectionflags	@""
	.align	4
.nv.constant0._ZN4vllm25paged_attention_v2_kernelI13__nv_bfloat16S1_Li64ELi8ELi128ELNS_18Fp8KVCacheDataTypeE0ELb0ELi512EEEvPfS3_PT_PKS4_PKT0_SA_ifPKiSC_iPKfiiiSE_SE_iiiii:
	.zero		668


//--------------------- .nv.constant0._ZN4vllm25paged_attention_v2_kernelI13__nv_bfloat16S1_Li32ELi8ELi128ELNS_18Fp8KVCacheDataTypeE0ELb0ELi512EEEvPfS3_PT_PKS4_PKT0_SA_ifPKiSC_iPKfiiiSE_SE_iiiii --------------------------
	.section	.nv.constant0._ZN4vllm25paged_attention_v2_kernelI13__nv_bfloat16S1_Li32ELi8ELi128ELNS_18Fp8KVCacheDataTypeE0ELb0ELi512EEEvPfS3_PT_PKS4_PKT0_SA_ifPKiSC_iPKfiiiSE_SE_iiiii,"a",@progbits
	.sectionflags	@""
	.align	4
.nv.constant0._ZN4vllm25paged_attention_v2_kernelI13__nv_bfloat16S1_Li32ELi8ELi128ELNS_18Fp8KVCacheDataTypeE0ELb0ELi512EEEvPfS3_PT_PKS4_PKT0_SA_ifPKiSC_iPKfiiiSE_SE_iiiii:
	.zero		668


//--------------------- .nv.constant0._ZN4vllm32paged_attention_v2_reduce_kernelI13__nv_bfloat16Li256ELi128ELi512EEEvPT_PKfS5_PKS2_PKii --------------------------
	.section	.nv.constant0._ZN4vllm32paged_attention_v2_reduce_kernelI13__nv_bfloat16Li256ELi128ELi512EEEvPT_PKfS5_PKS2_PKii,"a",@progbits
	.sectionflags	@""
	.align	4
.nv.constant0._ZN4vllm32paged_attention_v2_reduce_kernelI13__nv_bfloat16Li256ELi128ELi512EEEvPT_PKfS5_PKS2_PKii:
	.zero		572


//--------------------- .nv.constant0._ZN4vllm25paged_attention_v2_kernelI13__nv_bfloat16S1_Li256ELi8ELi128ELNS_18Fp8KVCacheDataTypeE0ELb1ELi512EEEvPfS3_PT_PKS4_PKT0_SA_ifPKiSC_iPKfiiiSE_SE_iiiii --------------------------
	.section	.nv.constant0._ZN4vllm25paged_attention_v2_kernelI13__nv_bfloat16S1_Li256ELi8ELi128ELNS_18Fp8KVCacheDataTypeE0ELb1ELi512EEEvPfS3_PT_PKS4_PKT0_SA_ifPKiSC_iPKfiiiSE_SE_iiiii,"a",@progbits
	.sectionflags	@""
	.align	4
.nv.constant0._ZN4vllm25paged_attention_v2_kernelI13__nv_bfloat16S1_Li256ELi8ELi128ELNS_18Fp8KVCacheDataTypeE0ELb1ELi512EEEvPfS3_PT_PKS4_PKT0_SA_ifPKiSC_iPKfiiiSE_SE_iiiii:
	.zero		668


//--------------------- .nv.constant0._ZN4vllm32paged_attention_v2_reduce_kernelI13__nv_bfloat16Li192ELi128ELi512EEEvPT_PKfS5_PKS2_PKii --------------------------
	.section	.nv.constant0._ZN4vllm32paged_attention_v2_reduce_kernelI13__nv_bfloat16Li192ELi128ELi512EEEvPT_PKfS5_PKS2_PKii,"a",@progbits
	.sectionflags	@""
	.align	4
.nv.constant0._ZN4vllm32paged_attention_v2_reduce_kernelI13__nv_bfloat16Li192ELi128ELi512EEEvPT_PKfS5_PKS2_PKii:
	.zero		572


//--------------------- .nv.constant0._ZN4vllm25paged_attention_v2_kernelI13__nv_bfloat16S1_Li192ELi8ELi128ELNS_18Fp8KVCacheDataTypeE0ELb1ELi512EEEvPfS3_PT_PKS4_PKT0_SA_ifPKiSC_iPKfiiiSE_SE_iiiii --------------------------
	.section	.nv.constant0._ZN4vllm25paged_attention_v2_kernelI13__nv_bfloat16S1_Li192ELi8ELi128ELNS_18Fp8KVCacheDataTypeE0ELb1ELi512EEEvPfS3_PT_PKS4_PKT0_SA_ifPKiSC_iPKfiiiSE_SE_iiiii,"a",@progbits
	.sectionflags	@""
	.align	4
.nv.constant0._ZN4vllm25paged_attention_v2_kernelI13__nv_bfloat16S1_Li192ELi8ELi128ELNS_18Fp8KVCacheDataTypeE0ELb1ELi512EEEvPfS3_PT_PKS4_PKT0_SA_ifPKiSC_iPKfiiiSE_SE_iiiii:
	.zero		668


//--------------------- .nv.constant0._ZN4vllm32paged_attention_v2_reduce_kernelI13__nv_bfloat16Li128ELi128ELi512EEEvPT_PKfS5_PKS2_PKii --------------------------
	.section	.nv.constant0._ZN4vllm32paged_attention_v2_reduce_kernelI13__nv_bfloat16Li128ELi128ELi512EEEvPT_PKfS5_PKS2_PKii,"a",@progbits
	.sectionflags	@""
	.align	4
.nv.constant0._ZN4vllm32paged_attention_v2_reduce_kernelI13__nv_bfloat16Li128ELi128ELi512EEEvPT_PKfS5_PKS2_PKii:
	.zero		572


//--------------------- .nv.constant0._ZN4vllm25paged_attention_v2_kernelI13__nv_bfloat16S1_Li128ELi8ELi128ELNS_18Fp8KVCacheDataTypeE0ELb1ELi512EEEvPfS3_PT_PKS4_PKT0_SA_ifPKiSC_iPKfiiiSE_SE_iiiii --------------------------
	.section	.nv.constant0._ZN4vllm25paged_attention_v2_kernelI13__nv_bfloat16S1_Li128ELi8ELi128ELNS_18Fp8KVCacheDataTypeE0ELb1ELi512EEEvPfS3_PT_PKS4_PKT0_SA_ifPKiSC_iPKfiiiSE_SE_iiiii,"a",@progbits
	.sectionflags	@""
	.align	4
.nv.constant0._ZN4vllm25paged_attention_v2_kernelI13__nv_bfloat16S1_Li128ELi8ELi128ELNS_18Fp8KVCacheDataTypeE0ELb1ELi512EEEvPfS3_PT_PKS4_PKT0_SA_ifPKiSC_iPKfiiiSE_SE_iiiii:
	.zero		668


//--------------------- .nv.constant0._ZN4vllm32paged_attention_v2_reduce_kernelI13__nv_bfloat16Li120ELi128ELi512EEEvPT_PKfS5_PKS2_PKii --------------------------
	.section	.nv.constant0._ZN4vllm32paged_attention_v2_reduce_kernelI13__nv_bfloat16Li120ELi128ELi512EEEvPT_PKfS5_PKS2_PKii,"a",@progbits
	.sectionflags	@""
	.align	4
.nv.constant0._ZN4vllm32paged_attention_v2_reduce_kernelI13__nv_bfloat16Li120ELi128ELi512EEEvPT_PKfS5_PKS2_PKii:
	.zero		572


//--------------------- .nv.constant0._ZN4vllm25paged_attention_v2_kernelI13__nv_bfloat16S1_Li120ELi8ELi128ELNS_18Fp8KVCacheDataTypeE0ELb1ELi512EEEvPfS3_PT_PKS4_PKT0_SA_ifPKiSC_iPKfiiiSE_SE_iiiii --------------------------
	.section	.nv.constant0._ZN4vllm25paged_attention_v2_kernelI13__nv_bfloat16S1_Li120ELi8ELi128ELNS_18Fp8KVCacheDataTypeE0ELb1ELi512EEEvPfS3_PT_PKS4_PKT0_SA_ifPKiSC_iPKfiiiSE_SE_iiiii,"a",@progbits
	.sectionflags	@""
	.align	4
.nv.constant0._ZN4vllm25paged_attention_v2_kernelI13__nv_bfloat16S1_Li120ELi8ELi128ELNS_18Fp8KVCacheDataTypeE0ELb1ELi512EEEvPfS3_PT_PKS4_PKT0_SA_ifPKiSC_iPKfiiiSE_SE_iiiii:
	.zero		668


//--------------------- .nv.constant0._ZN4vllm32paged_attention_v2_reduce_kernelI13__nv_bfloat16Li112ELi128ELi512EEEvPT_PKfS5_PKS2_PKii --------------------------
	.section	.nv.constant0._ZN4vllm32paged_attention_v2_reduce_kernelI13__nv_bfloat16Li112ELi128ELi512EEEvPT_PKfS5_PKS2_PKii,"a",@progbits
	.sectionflags	@""
	.align	4
.nv.constant0._ZN4vllm32paged_attention_v2_reduce_kernelI13__nv_bfloat16Li112ELi128ELi512EEEvPT_PKfS5_PKS2_PKii:
	.zero		572


//--------------------- .nv.constant0._ZN4vllm25paged_attention_v2_kernelI13__nv_bfloat16S1_Li112ELi8ELi128ELNS_18Fp8KVCacheDataTypeE0ELb1ELi512EEEvPfS3_PT_PKS4_PKT0_SA_ifPKiSC_iPKfiiiSE_SE_iiiii --------------------------
	.section	.nv.constant0._ZN4vllm25paged_attention_v2_kernelI13__nv_bfloat16S1_Li112ELi8ELi128ELNS_18Fp8KVCacheDataTypeE0ELb1ELi512EEEvPfS3_PT_PKS4_PKT0_SA_ifPKiSC_iPKfiiiSE_SE_iiiii,"a",@progbits
	.sectionflags	@""
	.align	4
.nv.constant0._ZN4vllm25paged_attention_v2_kernelI13__nv_bfloat16S1_Li112ELi8ELi128ELNS_18Fp8KVCacheDataTypeE0ELb1ELi512EEEvPfS3_PT_PKS4_PKT0_SA_ifPKiSC_iPKfiiiSE_SE_iiiii:
	.zero		668


//--------------------- .nv.constant0._ZN4vllm32paged_attention_v2_reduce_kernelI13__nv_bfloat16Li96ELi128ELi512EEEvPT_PKfS5_PKS2_PKii --------------------------
	.section	.nv.constant0._ZN4vllm32paged_attention_v2_reduce_kernelI13__nv_bfloat16Li96ELi128ELi512EEEvPT_PKfS5_PKS2_PKii,"a",@progbits
	.sectionflags	@""
	.align	4
.nv.constant0._ZN4vllm32paged_attention_v2_reduce_kernelI13__nv_bfloat16Li96ELi128ELi512EEEvPT_PKfS5_PKS2_PKii:
	.zero		572


//--------------------- .nv.constant0._ZN4vllm25paged_attention_v2_kernelI13__nv_bfloat16S1_Li96ELi8ELi128ELNS_18Fp8KVCacheDataTypeE0ELb1ELi512EEEvPfS3_PT_PKS4_PKT0_SA_ifPKiSC_iPKfiiiSE_SE_iiiii --------------------------
	.section	.nv.constant0._ZN4vllm25paged_attention_v2_kernelI13__nv_bfloat16S1_Li96ELi8ELi128ELNS_18Fp8KVCacheDataTypeE0ELb1ELi512EEEvPfS3_PT_PKS4_PKT0_SA_ifPKiSC_iPKfiiiSE_SE_iiiii,"a",@progbits
	.sectionflags	@""
	.align	4
.nv.constant0._ZN4vllm25paged_attention_v2_kernelI13__nv_bfloat16S1_Li96ELi8ELi128ELNS_18Fp8KVCacheDataTypeE0ELb1ELi512EEEvPfS3_PT_PKS4_PKT0_SA_ifPKiSC_iPKfiiiSE_SE_iiiii:
	.zero		668


//--------------------- .nv.constant0._ZN4vllm32paged_attention_v2_reduce_kernelI13__nv_bfloat16Li80ELi128ELi512EEEvPT_PKfS5_PKS2_PKii --------------------------
	.section	.nv.constant0._ZN4vllm32paged_attention_v2_reduce_kernelI13__nv_bfloat16Li80ELi128ELi512EEEvPT_PKfS5_PKS2_PKii,"a",@progbits
	.sectionflags	@""
	.align	4
.nv.constant0._ZN4vllm32paged_attention_v2_reduce_kernelI13__nv_bfloat16Li80ELi128ELi512EEEvPT_PKfS5_PKS2_PKii:
	.zero		572


//--------------------- .nv.constant0._ZN4vllm25paged_attention_v2_kernelI13__nv_bfloat16S1_Li80ELi8ELi128ELNS_18Fp8KVCacheDataTypeE0ELb1ELi512EEEvPfS3_PT_PKS4_PKT0_SA_ifPKiSC_iPKfiiiSE_SE_iiiii --------------------------
	.section	.nv.constant0._ZN4vllm25paged_attention_v2_kernelI13__nv_bfloat16S1_Li80ELi8ELi128ELNS_18Fp8KVCacheDataTypeE0ELb1ELi512EEEvPfS3_PT_PKS4_PKT0_SA_ifPKiSC_iPKfiiiSE_SE_iiiii,"a",@progbits
	.sectionflags	@""
	.align	4
.nv.constant0._ZN4vllm25paged_attention_v2_kernelI13__nv_bfloat16S1_Li80ELi8ELi128ELNS_18Fp8KVCacheDataTypeE0ELb1ELi512EEEvPfS3_PT_PKS4_PKT0_SA_ifPKiSC_iPKfiiiSE_SE_iiiii:
	.zero		668


//--------------------- .nv.constant0._ZN4vllm32paged_attention_v2_reduce_kernelI13__nv_bfloat16Li64ELi128ELi512EEEvPT_PKfS5_PKS2_PKii --------------------------
	.section	.nv.constant0._ZN4vllm32paged_attention_v2_reduce_kernelI13__nv_bfloat16Li64ELi128ELi512EEEvPT_PKfS5_PKS2_PKii,"a",@progbits
	.sectionflags	@""
	.align	4
.nv.constant0._ZN4vllm32paged_attention_v2_reduce_kernelI13__nv_bfloat16Li64ELi128ELi512EEEvPT_PKfS5_PKS2_PKii:
	.zero		572


//--------------------- .nv.constant0._ZN4vllm25paged_attention_v2_kernelI13__nv_bfloat16S1_Li64ELi8ELi128ELNS_18Fp8KVCacheDataTypeE0ELb1ELi512EEEvPfS3_PT_PKS4_PKT0_SA_ifPKiSC_iPKfiiiSE_SE_iiiii --------------------------
	.section	.nv.constant0._ZN4vllm25paged_attention_v2_kernelI13__nv_bfloat16S1_Li64ELi8ELi128ELNS_18Fp8KVCacheDataTypeE0ELb1ELi512EEEvPfS3_PT_PKS4_PKT0_SA_ifPKiSC_iPKfiiiSE_SE_iiiii,"a",@progbits
	.sectionflags	@""
	.align	4
.nv.constant0._ZN4vllm25paged_attention_v2_kernelI13__nv_bfloat16S1_Li64ELi8ELi128ELNS_18Fp8KVCacheDataTypeE0ELb1ELi512EEEvPfS3_PT_PKS4_PKT0_SA_ifPKiSC_iPKfiiiSE_SE_iiiii:
	.zero		668


//--------------------- .nv.constant0._ZN4vllm32paged_attention_v2_reduce_kernelI13__nv_bfloat16Li32ELi128ELi512EEEvPT_PKfS5_PKS2_PKii --------------------------
	.section	.nv.constant0._ZN4vllm32paged_attention_v2_reduce_kernelI13__nv_bfloat16Li32ELi128ELi512EEEvPT_PKfS5_PKS2_PKii,"a",@progbits
	.sectionflags	@""
	.align	4
.nv.constant0._ZN4vllm32paged_attention_v2_reduce_kernelI13__nv_bfloat16Li32ELi128ELi512EEEvPT_PKfS5_PKS2_PKii:
	.zero		572


//--------------------- .nv.constant0._ZN4vllm25paged_attention_v2_kernelI13__nv_bfloat16S1_Li32ELi8ELi128ELNS_18Fp8KVCacheDataTypeE0ELb1ELi512EEEvPfS3_PT_PKS4_PKT0_SA_ifPKiSC_iPKfiiiSE_SE_iiiii --------------------------
	.section	.nv.constant0._ZN4vllm25paged_attention_v2_kernelI13__nv_bfloat16S1_Li32ELi8ELi128ELNS_18Fp8KVCacheDataTypeE0ELb1ELi512EEEvPfS3_PT_PKS4_PKT0_SA_ifPKiSC_iPKfiiiSE_SE_iiiii,"a",@progbits
	.sectionflags	@""
	.align	4
.nv.constant0._ZN4vllm25paged_attention_v2_kernelI13__nv_bfloat16S1_Li32ELi8ELi128ELNS_18Fp8KVCacheDataTypeE0ELb1ELi512EEEvPfS3_PT_PKS4_PKT0_SA_ifPKiSC_iPKfiiiSE_SE_iiiii:
	.zero		668


//--------------------- .nv.constant0._ZN4vllm25paged_attention_v2_kernelIttLi256ELi32ELi128ELNS_18Fp8KVCacheDataTypeE0ELb0ELi512EEEvPfS2_PT_PKS3_PKT0_S9_ifPKiSB_iPKfiiiSD_SD_iiiii --------------------------
	.section	.nv.constant0._ZN4vllm25paged_attention_v2_kernelIttLi256ELi32ELi128ELNS_18Fp8KVCacheDataTypeE0ELb0ELi512EEEvPfS2_PT_PKS3_PKT0_S9_ifPKiSB_iPKfiiiSD_SD_iiiii,"a",@progbits
	.sectionflags	@""
	.align	4
.nv.constant0._ZN4vllm25paged_attention_v2_kernelIttLi256ELi32ELi128ELNS_18Fp8KVCacheDataTypeE0ELb0ELi512EEEvPfS2_PT_PKS3_PKT0_S9_ifPKiSB_iPKfiiiSD_SD_iiiii:
	.zero		668


//--------------------- .nv.constant0._ZN4vllm25paged_attention_v2_kernelIttLi192ELi32ELi128ELNS_18Fp8KVCacheDataTypeE0ELb0ELi512EEEvPfS2_PT_PKS3_PKT0_S9_ifPKiSB_iPKfiiiSD_SD_iiiii --------------------------
	.section	.nv.constant0._ZN4vllm25paged_attention_v2_kernelIttLi192ELi32ELi128ELNS_18Fp8KVCacheDataTypeE0ELb0ELi512EEEvPfS2_PT_PKS3_PKT0_S9_ifPKiSB_iPKfiiiSD_SD_iiiii,"a",@progbits
	.sectionflags	@""
	.align	4
.nv.constant0._ZN4vllm25paged_attention_v2_kernelIttLi192ELi32ELi128ELNS_18Fp8KVCacheDataTypeE0ELb0ELi512EEEvPfS2_PT_PKS3_PKT0_S9_ifPKiSB_iPKfiiiSD_SD_iiiii:
	.zero		668


//--------------------- .nv.constant0._ZN4vllm25paged_attention_v2_kernelIttLi128ELi32ELi128ELNS_18Fp8KVCacheDataTypeE0ELb0ELi512EEEvPfS2_PT_PKS3_PKT0_S9_ifPKiSB_iPKfiiiSD_SD_iiiii --------------------------
	.section	.nv.constant0._ZN4vllm25paged_attention_v2_kernelIttLi128ELi32ELi128ELNS_18Fp8KVCacheDataTypeE0ELb0ELi512EEEvPfS2_PT_PKS3_PKT0_S9_ifPKiSB_iPKfiiiSD_SD_iiiii,"a",@progbits
	.sectionflags	@""
	.align	4
.nv.constant0._ZN4vllm25paged_attention_v2_kernelIttLi128ELi32ELi128ELNS_18Fp8KVCacheDataTypeE0ELb0ELi512EEEvPfS2_PT_PKS3_PKT0_S9_ifPKiSB_iPKfiiiSD_SD_iiiii:
	.zero		668


//--------------------- .nv.constant0._ZN4vllm25paged_attention_v2_kernelIttLi120ELi32ELi128ELNS_18Fp8KVCacheDataTypeE0ELb0ELi512EEEvPfS2_PT_PKS3_PKT0_S9_ifPKiSB_iPKfiiiSD_SD_iiiii --------------------------
	.section	.nv.constant0._ZN4vllm25paged_attention_v2_kernelIttLi120ELi32ELi128ELNS_18Fp8KVCacheDataTypeE0ELb0ELi512EEEvPfS2_PT_PKS3_PKT0_S9_ifPKiSB_iPKfiiiSD_SD_iiiii,"a",@progbits
	.sectionflags	@""
	.align	4
.nv.constant0._ZN4vllm25paged_attention_v2_kernelIttLi120ELi32ELi128ELNS_18Fp8KVCacheDataTypeE0ELb0ELi512EEEvPfS2_PT_PKS3_PKT0_S9_ifPKiSB_iPKfiiiSD_SD_iiiii:
	.zero		668


//--------------------- .nv.constant0._ZN4vllm25paged_attention_v2_kernelIttLi112ELi32ELi128ELNS_18Fp8KVCacheDataTypeE0ELb0ELi512EEEvPfS2_PT_PKS3_PKT0_S9_ifPKiSB_iPKfiiiSD_SD_iiiii --------------------------
	.section	.nv.constant0._ZN4vllm25paged_attention_v2_kernelIttLi112ELi32ELi128ELNS_18Fp8KVCacheDataTypeE0ELb0ELi512EEEvPfS2_PT_PKS3_PKT0_S9_ifPKiSB_iPKfiiiSD_SD_iiiii,"a",@progbits
	.sectionflags	@""
	.align	4
.nv.constant0._ZN4vllm25paged_attention_v2_kernelIttLi112ELi32ELi128ELNS_18Fp8KVCacheDataTypeE0ELb0ELi512EEEvPfS2_PT_PKS3_PKT0_S9_ifPKiSB_iPKfiiiSD_SD_iiiii:
	.zero		668


//--------------------- .nv.constant0._ZN4vllm25paged_attention_v2_kernelIttLi96ELi32ELi128ELNS_18Fp8KVCacheDataTypeE0ELb0ELi512EEEvPfS2_PT_PKS3_PKT0_S9_ifPKiSB_iPKfiiiSD_SD_iiiii --------------------------
	.section	.nv.constant0._ZN4vllm25paged_attention_v2_kernelIttLi96ELi32ELi128ELNS_18Fp8KVCacheDataTypeE0ELb0ELi512EEEvPfS2_PT_PKS3_PKT0_S9_ifPKiSB_iPKfiiiSD_SD_iiiii,"a",@progbits
	.sectionflags	@""
	.align	4
.nv.constant0._ZN4vllm25paged_attention_v2_kernelIttLi96ELi32ELi128ELNS_18Fp8KVCacheDataTypeE0ELb0ELi512EEEvPfS2_PT_PKS3_PKT0_S9_ifPKiSB_iPKfiiiSD_SD_iiiii:
	.zero		668


//--------------------- .nv.constant0._ZN4vllm25paged_attention_v2_kernelIttLi80ELi32ELi128ELNS_18Fp8KVCacheDataTypeE0ELb0ELi512EEEvPfS2_PT_PKS3_PKT0_S9_ifPKiSB_iPKfiiiSD_SD_iiiii --------------------------
	.section	.nv.constant0._ZN4vllm25paged_attention_v2_kernelIttLi80ELi32ELi128ELNS_18Fp8KVCacheDataTypeE0ELb0ELi512EEEvPfS2_PT_PKS3_PKT0_S9_ifPKiSB_iPKfiiiSD_SD_iiiii,"a",@progbits
	.sectionflags	@""
	.align	4
.nv.constant0._ZN4vllm25paged_attention_v2_kernelIttLi80ELi32ELi128ELNS_18Fp8KVCacheDataTypeE0ELb0ELi512EEEvPfS2_PT_PKS3_PKT0_S9_ifPKiSB_iPKfiiiSD_SD_iiiii:
	.zero		668


//--------------------- .nv.constant0._ZN4vllm25paged_attention_v2_kernelIttLi64ELi32ELi128ELNS_18Fp8KVCacheDataTypeE0ELb0ELi512EEEvPfS2_PT_PKS3_PKT0_S9_ifPKiSB_iPKfiiiSD_SD_iiiii --------------------------
	.section	.nv.constant0._ZN4vllm25paged_attention_v2_kernelIttLi64ELi32ELi128ELNS_18Fp8KVCacheDataTypeE0ELb0ELi512EEEvPfS2_PT_PKS3_PKT0_S9_ifPKiSB_iPKfiiiSD_SD_iiiii,"a",@progbits
	.sectionflags	@""
	.align	4
.nv.constant0._ZN4vllm25paged_attention_v2_kernelIttLi64ELi32ELi128ELNS_18Fp8KVCacheDataTypeE0ELb0ELi512EEEvPfS2_PT_PKS3_PKT0_S9_ifPKiSB_iPKfiiiSD_SD_iiiii:
	.zero		668


//--------------------- .nv.constant0._ZN4vllm25paged_attention_v2_kernelIttLi32ELi32ELi128ELNS_18Fp8KVCacheDataTypeE0ELb0ELi512EEEvPfS2_PT_PKS3_PKT0_S9_ifPKiSB_iPKfiiiSD_SD_iiiii --------------------------
	.section	.nv.constant0._ZN4vllm25paged_attention_v2_kernelIttLi32ELi32ELi128ELNS_18Fp8KVCacheDataTypeE0ELb0ELi512EEEvPfS2_PT_PKS3_PKT0_S9_ifPKiSB_iPKfiiiSD_SD_iiiii,"a",@progbits
	.sectionflags	@""
	.align	4
.nv.constant0._ZN4vllm25paged_attention_v2_kernelIttLi32ELi32ELi128ELNS_18Fp8KVCacheDataTypeE0ELb0ELi512EEEvPfS2_PT_PKS3_PKT0_S9_ifPKiSB_iPKfiiiSD_SD_iiiii:
	.zero		668


//--------------------- .nv.constant0._ZN4vllm25paged_attention_v2_kernelIttLi256ELi32ELi128ELNS_18Fp8KVCacheDataTypeE0ELb1ELi512EEEvPfS2_PT_PKS3_PKT0_S9_ifPKiSB_iPKfiiiSD_SD_iiiii --------------------------
	.section	.nv.constant0._ZN4vllm25paged_attention_v2_kernelIttLi256ELi32ELi128ELNS_18Fp8KVCacheDataTypeE0ELb1ELi512EEEvPfS2_PT_PKS3_PKT0_S9_ifPKiSB_iPKfiiiSD_SD_iiiii,"a",@progbits
	.sectionflags	@""
	.align	4
.nv.constant0._ZN4vllm25paged_attention_v2_kernelIttLi256ELi32ELi128ELNS_18Fp8KVCacheDataTypeE0ELb1ELi512EEEvPfS2_PT_PKS3_PKT0_S9_ifPKiSB_iPKfiiiSD_SD_iiiii:
	.zero		668


//--------------------- .nv.constant0._ZN4vllm25paged_attention_v2_kernelIttLi192ELi32ELi128ELNS_18Fp8KVCacheDataTypeE0ELb1ELi512EEEvPfS2_PT_PKS3_PKT0_S9_ifPKiSB_iPKfiiiSD_SD_iiiii --------------------------
	.section	.nv.constant0._ZN4vllm25paged_attention_v2_kernelIttLi192ELi32ELi128ELNS_18Fp8KVCacheDataTypeE0ELb1ELi512EEEvPfS2_PT_PKS3_PKT0_S9_ifPKiSB_iPKfiiiSD_SD_iiiii,"a",@progbits
	.sectionflags	@""
	.align	4
.nv.constant0._ZN4vllm25paged_attention_v2_kernelIttLi192ELi32ELi128ELNS_18Fp8KVCacheDataTypeE0ELb1ELi512EEEvPfS2_PT_PKS3_PKT0_S9_ifPKiSB_iPKfiiiSD_SD_iiiii:
	.zero		668


//--------------------- .nv.constant0._ZN4vllm25paged_attention_v2_kernelIttLi128ELi32ELi128ELNS_18Fp8KVCacheDataTypeE0ELb1ELi512EEEvPfS2_PT_PKS3_PKT0_S9_ifPKiSB_iPKfiiiSD_SD_iiiii --------------------------
	.section	.nv.constant0._ZN4vllm25paged_attention_v2_kernelIttLi128ELi32ELi128ELNS_18Fp8KVCacheDataTypeE0ELb1ELi512EEEvPfS2_PT_PKS3_PKT0_S9_ifPKiSB_iPKfiiiSD_SD_iiiii,"a",@progbits
	.sectionflags	@""
	.align	4
.nv.constant0._ZN4vllm25paged_attention_v2_kernelIttLi128ELi32ELi128ELNS_18Fp8KVCacheDataTypeE0ELb1ELi512EEEvPfS2_PT_PKS3_PKT0_S9_ifPKiSB_iPKfiiiSD_SD_iiiii:
	.zero		668


//--------------------- .nv.constant0._ZN4vllm25paged_attention_v2_kernelIttLi120ELi32ELi128ELNS_18Fp8KVCacheDataTypeE0ELb1ELi512EEEvPfS2_PT_PKS3_PKT0_S9_ifPKiSB_iPKfiiiSD_SD_iiiii --------------------------
	.section	.nv.constant0._ZN4vllm25paged_attention_v2_kernelIttLi120ELi32ELi128ELNS_18Fp8KVCacheDataTypeE0ELb1ELi512EEEvPfS2_PT_PKS3_PKT0_S9_ifPKiSB_iPKfiiiSD_SD_iiiii,"a",@progbits
	.sectionflags	@""
	.align	4
.nv.constant0._ZN4vllm25paged_attention_v2_kernelIttLi120ELi32ELi128ELNS_18Fp8KVCacheDataTypeE0ELb1ELi512EEEvPfS2_PT_PKS3_PKT0_S9_ifPKiSB_iPKfiiiSD_SD_iiiii:
	.zero		668


//--------------------- .nv.constant0._ZN4vllm25paged_attention_v2_kernelIttLi112ELi32ELi128ELNS_18Fp8KVCacheDataTypeE0ELb1ELi512EEEvPfS2_PT_PKS3_PKT0_S9_ifPKiSB_iPKfiiiSD_SD_iiiii --------------------------
	.section	.nv.constant0._ZN4vllm25paged_attention_v2_kernelIttLi112ELi32ELi128ELNS_18Fp8KVCacheDataTypeE0ELb1ELi512EEEvPfS2_PT_PKS3_PKT0_S9_ifPKiSB_iPKfiiiSD_SD_iiiii,"a",@progbits
	.sectionflags	@""
	.align	4
.nv.constant0._ZN4vllm25paged_attention_v2_kernelIttLi112ELi32ELi128ELNS_18Fp8KVCacheDataTypeE0ELb1ELi512EEEvPfS2_PT_PKS3_PKT0_S9_ifPKiSB_iPKfiiiSD_SD_iiiii:
	.zero		668


//--------------------- .nv.constant0._ZN4vllm25paged_attention_v2_kernelIttLi96ELi32ELi128ELNS_18Fp8KVCacheDataTypeE0ELb1ELi512EEEvPfS2_PT_PKS3_PKT0_S9_ifPKiSB_iPKfiiiSD_SD_iiiii --------------------------
	.section	.nv.constant0._ZN4vllm25paged_attention_v2_kernelIttLi96ELi32ELi128ELNS_18Fp8KVCacheDataTypeE0ELb1ELi512EEEvPfS2_PT_PKS3_PKT0_S9_ifPKiSB_iPKfiiiSD_SD_iiiii,"a",@progbits
	.sectionflags	@""
	.align	4
.nv.constant0._ZN4vllm25paged_attention_v2_kernelIttLi96ELi32ELi128ELNS_18Fp8KVCacheDataTypeE0ELb1ELi512EEEvPfS2_PT_PKS3_PKT0_S9_ifPKiSB_iPKfiiiSD_SD_iiiii:
	.zero		668


//--------------------- .nv.constant0._ZN4vllm25paged_attention_v2_kernelIttLi80ELi32ELi128ELNS_18Fp8KVCacheDataTypeE0ELb1ELi512EEEvPfS2_PT_PKS3_PKT0_S9_ifPKiSB_iPKfiiiSD_SD_iiiii --------------------------
	.section	.nv.constant0._ZN4vllm25paged_attention_v2_kernelIttLi80ELi32ELi128ELNS_18Fp8KVCacheDataTypeE0ELb1ELi512EEEvPfS2_PT_PKS3_PKT0_S9_ifPKiSB_iPKfiiiSD_SD_iiiii,"a",@progbits
	.sectionflags	@""
	.align	4
.nv.constant0._ZN4vllm25paged_attention_v2_kernelIttLi80ELi32ELi128ELNS_18Fp8KVCacheDataTypeE0ELb1ELi512EEEvPfS2_PT_PKS3_PKT0_S9_ifPKiSB_iPKfiiiSD_SD_iiiii:
	.zero		668


//--------------------- .nv.constant0._ZN4vllm25paged_attention_v2_kernelIttLi64ELi32ELi128ELNS_18Fp8KVCacheDataTypeE0ELb1ELi512EEEvPfS2_PT_PKS3_PKT0_S9_ifPKiSB_iPKfiiiSD_SD_iiiii --------------------------
	.section	.nv.constant0._ZN4vllm25paged_attention_v2_kernelIttLi64ELi32ELi128ELNS_18Fp8KVCacheDataTypeE0ELb1ELi512EEEvPfS2_PT_PKS3_PKT0_S9_ifPKiSB_iPKfiiiSD_SD_iiiii,"a",@progbits
	.sectionflags	@""
	.align	4
.nv.constant0._ZN4vllm25paged_attention_v2_kernelIttLi64ELi32ELi128ELNS_18Fp8KVCacheDataTypeE0ELb1ELi512EEEvPfS2_PT_PKS3_PKT0_S9_ifPKiSB_iPKfiiiSD_SD_iiiii:
	.zero		668


//--------------------- .nv.constant0._ZN4vllm25paged_attention_v2_kernelIttLi32ELi32ELi128ELNS_18Fp8KVCacheDataTypeE0ELb1ELi512EEEvPfS2_PT_PKS3_PKT0_S9_ifPKiSB_iPKfiiiSD_SD_iiiii --------------------------
	.section	.nv.constant0._ZN4vllm25paged_attention_v2_kernelIttLi32ELi32ELi128ELNS_18Fp8KVCacheDataTypeE0ELb1ELi512EEEvPfS2_PT_PKS3_PKT0_S9_ifPKiSB_iPKfiiiSD_SD_iiiii,"a",@progbits
	.sectionflags	@""
	.align	4
.nv.constant0._ZN4vllm25paged_attention_v2_kernelIttLi32ELi32ELi128ELNS_18Fp8KVCacheDataTypeE0ELb1ELi512EEEvPfS2_PT_PKS3_PKT0_S9_ifPKiSB_iPKfiiiSD_SD_iiiii:
	.zero		668


//--------------------- .nv.constant0._ZN4vllm25paged_attention_v2_kernelIttLi256ELi16ELi128ELNS_18Fp8KVCacheDataTypeE0ELb0ELi512EEEvPfS2_PT_PKS3_PKT0_S9_ifPKiSB_iPKfiiiSD_SD_iiiii --------------------------
	.section	.nv.constant0._ZN4vllm25paged_attention_v2_kernelIttLi256ELi16ELi128ELNS_18Fp8KVCacheDataTypeE0ELb0ELi512EEEvPfS2_PT_PKS3_PKT0_S9_ifPKiSB_iPKfiiiSD_SD_iiiii,"a",@progbits
	.sectionflags	@""
	.align	4
.nv.constant0._ZN4vllm25paged_attention_v2_kernelIttLi256ELi16ELi128ELNS_18Fp8KVCacheDataTypeE0ELb0ELi512EEEvPfS2_PT_PKS3_PKT0_S9_ifPKiSB_iPKfiiiSD_SD_iiiii:
	.zero		668


//--------------------- .nv.constant0._ZN4vllm25paged_attention_v2_kernelIttLi192ELi16ELi128ELNS_18Fp8KVCacheDataTypeE0ELb0ELi512EEEvPfS2_PT_PKS3_PKT0_S9_ifPKiSB_iPKfiiiSD_SD_iiiii --------------------------
	.section	.nv.constant0._ZN4vllm25paged_attention_v2_kernelIttLi192ELi16ELi128ELNS_18Fp8KVCacheDataTypeE0ELb0ELi512EEEvPfS2_PT_PKS3_PKT0_S9_ifPKiSB_iPKfiiiSD_SD_iiiii,"a",@progbits
	.sectionflags	@""
	.align	4
.nv.constant0._ZN4vllm25paged_attention_v2_kernelIttLi192ELi16ELi128ELNS_18Fp8KVCacheDataTypeE0ELb0ELi512EEEvPfS2_PT_PKS3_PKT0_S9_ifPKiSB_iPKfiiiSD_SD_iiiii:
	.zero		668


//--------------------- .nv.constant0._ZN4vllm25paged_attention_v2_kernelIttLi128ELi16ELi128ELNS_18Fp8KVCacheDataTypeE0ELb0ELi512EEEvPfS2_PT_PKS3_PKT0_S9_ifPKiSB_iPKfiiiSD_SD_iiiii --------------------------
	.section	.nv.constant0._ZN4vllm25paged_attention_v2_kernelIttLi128ELi16ELi128ELNS_18Fp8KVCacheDataTypeE0ELb0ELi512EEEvPfS2_PT_PKS3_PKT0_S9_ifPKiSB_iPKfiiiSD_SD_iiiii,"a",@progbits
	.sectionflags	@""
	.align	4
.nv.constant0._ZN4vllm25paged_attention_v2_kernelIttLi128ELi16ELi128ELNS_18Fp8KVCacheDataTypeE0ELb0ELi512EEEvPfS2_PT_PKS3_PKT0_S9_ifPKiSB_iPKfiiiSD_SD_iiiii:
	.zero		668


//--------------------- .nv.constant0._ZN4vllm25paged_attention_v2_kernelIttLi120ELi16ELi128ELNS_18Fp8KVCacheDataTypeE0ELb0ELi512EEEvPfS2_PT_PKS3_PKT0_S9_ifPKiSB_iPKfiiiSD_SD_iiiii --------------------------
	.section	.nv.constant0._ZN4vllm25paged_attention_v2_kernelIttLi120ELi16ELi128ELNS_18Fp8KVCacheDataTypeE0ELb0ELi512EEEvPfS2_PT_PKS3_PKT0_S9_ifPKiSB_iPKfiiiSD_SD_iiiii,"a",@progbits
	.sectionflags	@""
	.align	4
.nv.constant0._ZN4vllm25paged_attention_v2_kernelIttLi120ELi16ELi128ELNS_18Fp8KVCacheDataTypeE0ELb0ELi512EEEvPfS2_PT_PKS3_PKT0_S9_ifPKiSB_iPKfiiiSD_SD_iiiii:
	.zero		668


//--------------------- .nv.constant0._ZN4vllm25paged_attention_v2_kernelIttLi112ELi16ELi128ELNS_18Fp8KVCacheDataTypeE0ELb0ELi512EEEvPfS2_PT_PKS3_PKT0_S9_ifPKiSB_iPKfiiiSD_SD_iiiii --------------------------
	.section	.nv.constant0._ZN4vllm25paged_attention_v2_kernelIttLi112ELi16ELi128ELNS_18Fp8KVCacheDataTypeE0ELb0ELi512EEEvPfS2_PT_PKS3_PKT0_S9_ifPKiSB_iPKfiiiSD_SD_iiiii,"a",@progbits
	.sectionflags	@""
	.align	4
.nv.constant0._ZN4vllm25paged_attention_v2_kernelIttLi112ELi16ELi128ELNS_18Fp8KVCacheDataTypeE0ELb0ELi512EEEvPfS2_PT_PKS3_PKT0_S9_ifPKiSB_iPKfiiiSD_SD_iiiii:
	.zero		668


//--------------------- .nv.constant0._ZN4vllm25paged_attention_v2_kernelIttLi96ELi16ELi128ELNS_18Fp8KVCacheDataTypeE0ELb0ELi512EEEvPfS2_PT_PKS3_PKT0_S9_ifPKiSB_iPKfiiiSD_SD_iiiii --------------------------
	.section	.nv.constant0._ZN4vllm25paged_attention_v2_kernelIttLi96ELi16ELi128ELNS_18Fp8KVCacheDataTypeE0ELb0ELi512EEEvPfS2_PT_PKS3_PKT0_S9_ifPKiSB_iPKfiiiSD_SD_iiiii,"a",@progbits
	.sectionflags	@""
	.align	4
.nv.constant0._ZN4vllm25paged_attention_v2_kernelIttLi96ELi16ELi128ELNS_18Fp8KVCacheDataTypeE0ELb0ELi512EEEvPfS2_PT_PKS3_PKT0_S9_ifPKiSB_iPKfiiiSD_SD_iiiii:
	.zero		668


//--------------------- .nv.constant0._ZN4vllm25paged_attention_v2_kernelIttLi80ELi16ELi128ELNS_18Fp8KVCacheDataTypeE0ELb0ELi512EEEvPfS2_PT_PKS3_PKT0_S9_ifPKiSB_iPKfiiiSD_SD_iiiii --------------------------
	.section	.nv.constant0._ZN4vllm25paged_attention_v2_kernelIttLi80ELi16ELi128ELNS_18Fp8KVCacheDataTypeE0ELb0ELi512EEEvPfS2_PT_PKS3_PKT0_S9_ifPKiSB_iPKfiiiSD_SD_iiiii,"a",@progbits
	.sectionflags	@""
	.align	4
.nv.constant0._ZN4vllm25paged_attention_v2_kernelIttLi80ELi16ELi128ELNS_18Fp8KVCacheDataTypeE0ELb0ELi512EEEvPfS2_PT_PKS3_PKT0_S9_ifPKiSB_iPKfiiiSD_SD_iiiii:
	.zero		668


//--------------------- .nv.constant0._ZN4vllm25paged_attention_v2_kernelIttLi64ELi16ELi128ELNS_18Fp8KVCacheDataTypeE0ELb0ELi512EEEvPfS2_PT_PKS3_PKT0_S9_ifPKiSB_iPKfiiiSD_SD_iiiii --------------------------
	.section	.nv.constant0._ZN4vllm25paged_attention_v2_kernelIttLi64ELi16ELi128ELNS_18Fp8KVCacheDataTypeE0ELb0ELi512EEEvPfS2_PT_PKS3_PKT0_S9_ifPKiSB_iPKfiiiSD_SD_iiiii,"a",@progbits
	.sectionflags	@""
	.align	4
.nv.constant0._ZN4vllm25paged_attention_v2_kernelIttLi64ELi16ELi128ELNS_18Fp8KVCacheDataTypeE0ELb0ELi512EEEvPfS2_PT_PKS3_PKT0_S9_ifPKiSB_iPKfiiiSD_SD_iiiii:
	.zero		668


//--------------------- .nv.constant0._ZN4vllm25paged_attention_v2_kernelIttLi32ELi16ELi128ELNS_18Fp8KVCacheDataTypeE0ELb0ELi512EEEvPfS2_PT_PKS3_PKT0_S9_ifPKiSB_iPKfiiiSD_SD_iiiii --------------------------
	.section	.nv.constant0._ZN4vllm25paged_attention_v2_kernelIttLi32ELi16ELi128ELNS_18Fp8KVCacheDataTypeE0ELb0ELi512EEEvPfS2_PT_PKS3_PKT0_S9_ifPKiSB_iPKfiiiSD_SD_iiiii,"a",@progbits
	.sectionflags	@""
	.align	4
.nv.constant0._ZN4vllm25paged_attention_v2_kernelIttLi32ELi16ELi128ELNS_18Fp8KVCacheDataTypeE0ELb0ELi512EEEvPfS2_PT_PKS3_PKT0_S9_ifPKiSB_iPKfiiiSD_SD_iiiii:
	.zero		668


//--------------------- .nv.constant0._ZN4vllm25paged_attention_v2_kernelIttLi256ELi16ELi128ELNS_18Fp8KVCacheDataTypeE0ELb1ELi512EEEvPfS2_PT_PKS3_PKT0_S9_ifPKiSB_iPKfiiiSD_SD_iiiii --------------------------
	.section	.nv.constant0._ZN4vllm25paged_attention_v2_kernelIttLi256ELi16ELi128ELNS_18Fp8KVCacheDataTypeE0ELb1ELi512EEEvPfS2_PT_PKS3_PKT0_S9_ifPKiSB_iPKfiiiSD_SD_iiiii,"a",@progbits
	.sectionflags	@""
	.align	4
.nv.constant0._ZN4vllm25paged_attention_v2_kernelIttLi256ELi16ELi128ELNS_18Fp8KVCacheDataTypeE0ELb1ELi512EEEvPfS2_PT_PKS3_PKT0_S9_ifPKiSB_iPKfiiiSD_SD_iiiii:
	.zero		668


//--------------------- .nv.constant0._ZN4vllm25paged_attention_v2_kernelIttLi192ELi16ELi128ELNS_18Fp8KVCacheDataTypeE0ELb1ELi512EEEvPfS2_PT_PKS3_PKT0_S9_ifPKiSB_iPKfiiiSD_SD_iiiii --------------------------
	.section	.nv.constant0._ZN4vllm25paged_attention_v2_kernelIttLi192ELi16ELi128ELNS_18Fp8KVCacheDataTypeE0ELb1ELi512EEEvPfS2_PT_PKS3_PKT0_S9_ifPKiSB_iPKfiiiSD_SD_iiiii,"a",@progbits
	.sectionflags	@""
	.align	4
.nv.constant0._ZN4vllm25paged_attention_v2_kernelIttLi192ELi16ELi128ELNS_18Fp8KVCacheDataTypeE0ELb1ELi512EEEvPfS2_PT_PKS3_PKT0_S9_ifPKiSB_iPKfiiiSD_SD_iiiii:
	.zero		668


//--------------------- .nv.constant0._ZN4vllm25paged_attention_v2_kernelIttLi128ELi16ELi128ELNS_18Fp8KVCacheDataTypeE0ELb1ELi512EEEvPfS2_PT_PKS3_PKT0_S9_ifPKiSB_iPKfiiiSD_SD_iiiii --------------------------
	.section	.nv.constant0._ZN4vllm25paged_attention_v2_kernelIttLi128ELi16ELi128ELNS_18Fp8KVCacheDataTypeE0ELb1ELi512EEEvPfS2_PT_PKS3_PKT0_S9_ifPKiSB_iPKfiiiSD_SD_iiiii,"a",@progbits
	.sectionflags	@""
	.align	4
.nv.constant0._ZN4vllm25paged_attention_v2_kernelIttLi128ELi16ELi128ELNS_18Fp8KVCacheDataTypeE0ELb1ELi512EEEvPfS2_PT_PKS3_PKT0_S9_ifPKiSB_iPKfiiiSD_SD_iiiii:
	.zero		668


//--------------------- .nv.constant0._ZN4vllm25paged_attention_v2_kernelIttLi120ELi16ELi128ELNS_18Fp8KVCacheDataTypeE0ELb1ELi512EEEvPfS2_PT_PKS3_PKT0_S9_ifPKiSB_iPKfiiiSD_SD_iiiii --------------------------
	.section	.nv.constant0._ZN4vllm25paged_attention_v2_kernelIttLi120ELi16ELi128ELNS_18Fp8KVCacheDataTypeE0ELb1ELi512EEEvPfS2_PT_PKS3_PKT0_S9_ifPKiSB_iPKfiiiSD_SD_iiiii,"a",@progbits
	.sectionflags	@""
	.align	4
.nv.constant0._ZN4vllm25paged_attention_v2_kernelIttLi120ELi16ELi128ELNS_18Fp8KVCacheDataTypeE0ELb1ELi512EEEvPfS2_PT_PKS3_PKT0_S9_ifPKiSB_iPKfiiiSD_SD_iiiii:
	.zero		668


//--------------------- .nv.constant0._ZN4vllm25paged_attention_v2_kernelIttLi112ELi16ELi128ELNS_18Fp8KVCacheDataTypeE0ELb1ELi512EEEvPfS2_PT_PKS3_PKT0_S9_ifPKiSB_iPKfiiiSD_SD_iiiii --------------------------
	.section	.nv.constant0._ZN4vllm25paged_attention_v2_kernelIttLi112ELi16ELi128ELNS_18Fp8KVCacheDataTypeE0ELb1ELi512EEEvPfS2_PT_PKS3_PKT0_S9_ifPKiSB_iPKfiiiSD_SD_iiiii,"a",@progbits
	.sectionflags	@""
	.align	4
.nv.constant0._ZN4vllm25paged_attention_v2_kernelIttLi112ELi16ELi128ELNS_18Fp8KVCacheDataTypeE0ELb1ELi512EEEvPfS2_PT_PKS3_PKT0_S9_ifPKiSB_iPKfiiiSD_SD_iiiii:
	.zero		668


//--------------------- .nv.constant0._ZN4vllm25paged_attention_v2_kernelIttLi96ELi16ELi128ELNS_18Fp8KVCacheDataTypeE0ELb1ELi512EEEvPfS2_PT_PKS3_PKT0_S9_ifPKiSB_iPKfiiiSD_SD_iiiii --------------------------
	.section	.nv.constant0._ZN4vllm25paged_attention_v2_kernelIttLi96ELi16ELi128ELNS_18Fp8KVCacheDataTypeE0ELb1ELi512EEEvPfS2_PT_PKS3_PKT0_S9_ifPKiSB_iPKfiiiSD_SD_iiiii,"a",@progbits
	.sectionflags	@""
	.align	4
.nv.constant0._ZN4vllm25paged_attention_v2_kernelIttLi96ELi16ELi128ELNS_18Fp8KVCacheDataTypeE0ELb1ELi512EEEvPfS2_PT_PKS3_PKT0_S9_ifPKiSB_iPKfiiiSD_SD_iiiii:
	.zero		668


//--------------------- .nv.constant0._ZN4vllm25paged_attention_v2_kernelIttLi80ELi16ELi128ELNS_18Fp8KVCacheDataTypeE0ELb1ELi512EEEvPfS2_PT_PKS3_PKT0_S9_ifPKiSB_iPKfiiiSD_SD_iiiii --------------------------
	.section	.nv.constant0._ZN4vllm25paged_attention_v2_kernelIttLi80ELi16ELi128ELNS_18Fp8KVCacheDataTypeE0ELb1ELi512EEEvPfS2_PT_PKS3_PKT0_S9_ifPKiSB_iPKfiiiSD_SD_iiiii,"a",@progbits
	.sectionflags	@""
	.align	4
.nv.constant0._ZN4vllm25paged_attention_v2_kernelIttLi80ELi16ELi128ELNS_18Fp8KVCacheDataTypeE0ELb1ELi512EEEvPfS2_PT_PKS3_PKT0_S9_ifPKiSB_iPKfiiiSD_SD_iiiii:
	.zero		668


//--------------------- .nv.constant0._ZN4vllm25paged_attention_v2_kernelIttLi64ELi16ELi128ELNS_18Fp8KVCacheDataTypeE0ELb1ELi512EEEvPfS2_PT_PKS3_PKT0_S9_ifPKiSB_iPKfiiiSD_SD_iiiii --------------------------
	.section	.nv.constant0._ZN4vllm25paged_attention_v2_kernelIttLi64ELi16ELi128ELNS_18Fp8KVCacheDataTypeE0ELb1ELi512EEEvPfS2_PT_PKS3_PKT0_S9_ifPKiSB_iPKfiiiSD_SD_iiiii,"a",@progbits
	.sectionflags	@""
	.align	4
.nv.constant0._ZN4vllm25paged_attention_v2_kernelIttLi64ELi16ELi128ELNS_18Fp8KVCacheDataTypeE0ELb1ELi512EEEvPfS2_PT_PKS3_PKT0_S9_ifPKiSB_iPKfiiiSD_SD_iiiii:
	.zero		668


//--------------------- .nv.constant0._ZN4vllm25paged_attention_v2_kernelIttLi32ELi16ELi128ELNS_18Fp8KVCacheDataTypeE0ELb1ELi512EEEvPfS2_PT_PKS3_PKT0_S9_ifPKiSB_iPKfiiiSD_SD_iiiii --------------------------
	.section	.nv.constant0._ZN4vllm25paged_attention_v2_kernelIttLi32ELi16ELi128ELNS_18Fp8KVCacheDataTypeE0ELb1ELi512EEEvPfS2_PT_PKS3_PKT0_S9_ifPKiSB_iPKfiiiSD_SD_iiiii,"a",@progbits
	.sectionflags	@""
	.align	4
.nv.constant0._ZN4vllm25paged_attention_v2_kernelIttLi32ELi16ELi128ELNS_18Fp8KVCacheDataTypeE0ELb1ELi512EEEvPfS2_PT_PKS3_PKT0_S9_ifPKiSB_iPKfiiiSD_SD_iiiii:
	.zero		668


//--------------------- .nv.constant0._ZN4vllm25paged_attention_v2_kernelIttLi256ELi8ELi128ELNS_18Fp8KVCacheDataTypeE0ELb0ELi512EEEvPfS2_PT_PKS3_PKT0_S9_ifPKiSB_iPKfiiiSD_SD_iiiii --------------------------
	.section	.nv.constant0._ZN4vllm25paged_attention_v2_kernelIttLi256ELi8ELi128ELNS_18Fp8KVCacheDataTypeE0ELb0ELi512EEEvPfS2_PT_PKS3_PKT0_S9_ifPKiSB_iPKfiiiSD_SD_iiiii,"a",@progbits
	.sectionflags	@""
	.align	4
.nv.constant0._ZN4vllm25paged_attention_v2_kernelIttLi256ELi8ELi128ELNS_18Fp8KVCacheDataTypeE0ELb0ELi512EEEvPfS2_PT_PKS3_PKT0_S9_ifPKiSB_iPKfiiiSD_SD_iiiii:
	.zero		668


//--------------------- .nv.constant0._ZN4vllm25paged_attention_v2_kernelIttLi192ELi8ELi128ELNS_18Fp8KVCacheDataTypeE0ELb0ELi512EEEvPfS2_PT_PKS3_PKT0_S9_ifPKiSB_iPKfiiiSD_SD_iiiii --------------------------
	.section	.nv.constant0._ZN4vllm25paged_attention_v2_kernelIttLi192ELi8ELi128ELNS_18Fp8KVCacheDataTypeE0ELb0ELi512EEEvPfS2_PT_PKS3_PKT0_S9_ifPKiSB_iPKfiiiSD_SD_iiiii,"a",@progbits
	.sectionflags	@""
	.align	4
.nv.constant0._ZN4vllm25paged_attention_v2_kernelIttLi192ELi8ELi128ELNS_18Fp8KVCacheDataTypeE0ELb0ELi512EEEvPfS2_PT_PKS3_PKT0_S9_ifPKiSB_iPKfiiiSD_SD_iiiii:
	.zero		668


//--------------------- .nv.constant0._ZN4vllm25paged_attention_v2_kernelIttLi128ELi8ELi128ELNS_18Fp8KVCacheDataTypeE0ELb0ELi512EEEvPfS2_PT_PKS3_PKT0_S9_ifPKiSB_iPKfiiiSD_SD_iiiii --------------------------
	.section	.nv.constant0._ZN4vllm25paged_attention_v2_kernelIttLi128ELi8ELi128ELNS_18Fp8KVCacheDataTypeE0ELb0ELi512EEEvPfS2_PT_PKS3_PKT0_S9_ifPKiSB_iPKfiiiSD_SD_iiiii,"a",@progbits
	.sectionflags	@""
	.align	4
.nv.constant0._ZN4vllm25paged_attention_v2_kernelIttLi128ELi8ELi128ELNS_18Fp8KVCacheDataTypeE0ELb0ELi512EEEvPfS2_PT_PKS3_PKT0_S9_ifPKiSB_iPKfiiiSD_SD_iiiii:
	.zero		668


//--------------------- .nv.constant0._ZN4vllm25paged_attention_v2_kernelIttLi120ELi8ELi128ELNS_18Fp8KVCacheDataTypeE0ELb0ELi512EEEvPfS2_PT_PKS3_PKT0_S9_ifPKiSB_iPKfiiiSD_SD_iiiii --------------------------
	.section	.nv.constant0._ZN4vllm25paged_attention_v2_kernelIttLi120ELi8ELi128ELNS_18Fp8KVCacheDataTypeE0ELb0ELi512EEEvPfS2_PT_PKS3_PKT0_S9_ifPKiSB_iPKfiiiSD_SD_iiiii,"a",@progbits
	.sectionflags	@""
	.align	4
.nv.constant0._ZN4vllm25paged_attention_v2_kernelIttLi120ELi8ELi128ELNS_18Fp8KVCacheDataTypeE0ELb0ELi512EEEvPfS2_PT_PKS3_PKT0_S9_ifPKiSB_iPKfiiiSD_SD_iiiii:
	.zero		668


//--------------------- .nv.constant0._ZN4vllm25paged_attention_v2_kernelIttLi112ELi8ELi128ELNS_18Fp8KVCacheDataTypeE0ELb0ELi512EEEvPfS2_PT_PKS3_PKT0_S9_ifPKiSB_iPKfiiiSD_SD_iiiii --------------------------
	.section	.nv.constant0._ZN4vllm25paged_attention_v2_kernelIttLi112ELi8ELi128ELNS_18Fp8KVCacheDataTypeE0ELb0ELi512EEEvPfS2_PT_PKS3_PKT0_S9_ifPKiSB_iPKfiiiSD_SD_iiiii,"a",@progbits
	.sectionflags	@""
	.align	4
.nv.constant0._ZN4vllm25paged_attention_v2_kernelIttLi112ELi8ELi128ELNS_18Fp8KVCacheDataTypeE0ELb0ELi512EEEvPfS2_PT_PKS3_PKT0_S9_ifPKiSB_iPKfiiiSD_SD_iiiii:
	.zero		668


//--------------------- .nv.constant0._ZN4vllm25paged_attention_v2_kernelIttLi96ELi8ELi128ELNS_18Fp8KVCacheDataTypeE0ELb0ELi512EEEvPfS2_PT_PKS3_PKT0_S9_ifPKiSB_iPKfiiiSD_SD_iiiii --------------------------
	.section	.nv.constant0._ZN4vllm25paged_attention_v2_kernelIttLi96ELi8ELi128ELNS_18Fp8KVCacheDataTypeE0ELb0ELi512EEEvPfS2_PT_PKS3_PKT0_S9_ifPKiSB_iPKfiiiSD_SD_iiiii,"a",@progbits
	.sectionflags	@""
	.align	4
.nv.constant0._ZN4vllm25paged_attention_v2_kernelIttLi96ELi8ELi128ELNS_18Fp8KVCacheDataTypeE0ELb0ELi512EEEvPfS2_PT_PKS3_PKT0_S9_ifPKiSB_iPKfiiiSD_SD_iiiii:
	.zero		668


//--------------------- .nv.constant0._ZN4vllm25paged_attention_v2_kernelIttLi80ELi8ELi128ELNS_18Fp8KVCacheDataTypeE0ELb0ELi512EEEvPfS2_PT_PKS3_PKT0_S9_ifPKiSB_iPKfiiiSD_SD_iiiii --------------------------
	.section	.nv.constant0._ZN4vllm25paged_attention_v2_kernelIttLi80ELi8ELi128ELNS_18Fp8KVCacheDataTypeE0ELb0ELi512EEEvPfS2_PT_PKS3_PKT0_S9_ifPKiSB_iPKfiiiSD_SD_iiiii,"a",@progbits
	.sectionflags	@""
	.align	4
.nv.constant0._ZN4vllm25paged_attention_v2_kernelIttLi80ELi8ELi128ELNS_18Fp8KVCacheDataTypeE0ELb0ELi512EEEvPfS2_PT_PKS3_PKT0_S9_ifPKiSB_iPKfiiiSD_SD_iiiii:
	.zero		668


//--------------------- .nv.constant0._ZN4vllm25paged_attention_v2_kernelIttLi64ELi8ELi128ELNS_18Fp8KVCacheDataTypeE0ELb0ELi512EEEvPfS2_PT_PKS3_PKT0_S9_ifPKiSB_iPKfiiiSD_SD_iiiii --------------------------
	.section	.nv.constant0._ZN4vllm25paged_attention_v2_kernelIttLi64ELi8ELi128ELNS_18Fp8KVCacheDataTypeE0ELb0ELi512EEEvPfS2_PT_PKS3_PKT0_S9_ifPKiSB_iPKfiiiSD_SD_iiiii,"a",@progbits
	.sectionflags	@""
	.align	4
.nv.constant0._ZN4vllm25paged_attention_v2_kernelIttLi64ELi8ELi128ELNS_18Fp8KVCacheDataTypeE0ELb0ELi512EEEvPfS2_PT_PKS3_PKT0_S9_ifPKiSB_iPKfiiiSD_SD_iiiii:
	.zero		668


//--------------------- .nv.constant0._ZN4vllm25paged_attention_v2_kernelIttLi32ELi8ELi128ELNS_18Fp8KVCacheDataTypeE0ELb0ELi512EEEvPfS2_PT_PKS3_PKT0_S9_ifPKiSB_iPKfiiiSD_SD_iiiii --------------------------
	.section	.nv.constant0._ZN4vllm25paged_attention_v2_kernelIttLi32ELi8ELi128ELNS_18Fp8KVCacheDataTypeE0ELb0ELi512EEEvPfS2_PT_PKS3_PKT0_S9_ifPKiSB_iPKfiiiSD_SD_iiiii,"a",@progbits
	.sectionflags	@""
	.align	4
.nv.constant0._ZN4vllm25paged_attention_v2_kernelIttLi32ELi8ELi128ELNS_18Fp8KVCacheDataTypeE0ELb0ELi512EEEvPfS2_PT_PKS3_PKT0_S9_ifPKiSB_iPKfiiiSD_SD_iiiii:
	.zero		668


//--------------------- .nv.constant0._ZN4vllm32paged_attention_v2_reduce_kernelItLi256ELi128ELi512EEEvPT_PKfS4_PKS1_PKii --------------------------
	.section	.nv.constant0._ZN4vllm32paged_attention_v2_reduce_kernelItLi256ELi128ELi512EEEvPT_PKfS4_PKS1_PKii,"a",@progbits
	.sectionflags	@""
	.align	4
.nv.constant0._ZN4vllm32paged_attention_v2_reduce_kernelItLi256ELi128ELi512EEEvPT_PKfS4_PKS1_PKii:
	.zero		572


//--------------------- .nv.constant0._ZN4vllm25paged_attention_v2_kernelIttLi256ELi8ELi128ELNS_18Fp8KVCacheDataTypeE0ELb1ELi512EEEvPfS2_PT_PKS3_PKT0_S9_ifPKiSB_iPKfiiiSD_SD_iiiii --------------------------
	.section	.nv.constant0._ZN4vllm25paged_attention_v2_kernelIttLi256ELi8ELi128ELNS_18Fp8KVCacheDataTypeE0ELb1ELi512EEEvPfS2_PT_PKS3_PKT0_S9_ifPKiSB_iPKfiiiSD_SD_iiiii,"a",@progbits
	.sectionflags	@""
	.align	4
.nv.constant0._ZN4vllm25paged_attention_v2_kernelIttLi256ELi8ELi128ELNS_18Fp8KVCacheDataTypeE0ELb1ELi512EEEvPfS2_PT_PKS3_PKT0_S9_ifPKiSB_iPKfiiiSD_SD_iiiii:
	.zero		668


//--------------------- .nv.constant0._ZN4vllm32paged_attention_v2_reduce_kernelItLi192ELi128ELi512EEEvPT_PKfS4_PKS1_PKii --------------------------
	.section	.nv.constant0._ZN4vllm32paged_attention_v2_reduce_kernelItLi192ELi128ELi512EEEvPT_PKfS4_PKS1_PKii,"a",@progbits
	.sectionflags	@""
	.align	4
.nv.constant0._ZN4vllm32paged_attention_v2_reduce_kernelItLi192ELi128ELi512EEEvPT_PKfS4_PKS1_PKii:
	.zero		572


//--------------------- .nv.constant0._ZN4vllm25paged_attention_v2_kernelIttLi192ELi8ELi128ELNS_18Fp8KVCacheDataTypeE0ELb1ELi512EEEvPfS2_PT_PKS3_PKT0_S9_ifPKiSB_iPKfiiiSD_SD_iiiii --------------------------
	.section	.nv.constant0._ZN4vllm25paged_attention_v2_kernelIttLi192ELi8ELi128ELNS_18Fp8KVCacheDataTypeE0ELb1ELi512EEEvPfS2_PT_PKS3_PKT0_S9_ifPKiSB_iPKfiiiSD_SD_iiiii,"a",@progbits
	.sectionflags	@""
	.align	4
.nv.constant0._ZN4vllm25paged_attention_v2_kernelIttLi192ELi8ELi128ELNS_18Fp8KVCacheDataTypeE0ELb1ELi512EEEvPfS2_PT_PKS3_PKT0_S9_ifPKiSB_iPKfiiiSD_SD_iiiii:
	.zero		668


//--------------------- .nv.constant0._ZN4vllm32paged_attention_v2_reduce_kernelItLi128ELi128ELi512EEEvPT_PKfS4_PKS1_PKii --------------------------
	.section	.nv.constant0._ZN4vllm32paged_attention_v2_reduce_kernelItLi128ELi128ELi512EEEvPT_PKfS4_PKS1_PKii,"a",@progbits
	.sectionflags	@""
	.align	4
.nv.constant0._ZN4vllm32paged_attention_v2_reduce_kernelItLi128ELi128ELi512EEEvPT_PKfS4_PKS1_PKii:
	.zero		572


//--------------------- .nv.constant0._ZN4vllm25paged_attention_v2_kernelIttLi128ELi8ELi128ELNS_18Fp8KVCacheDataTypeE0ELb1ELi512EEEvPfS2_PT_PKS3_PKT0_S9_ifPKiSB_iPKfiiiSD_SD_iiiii --------------------------
	.section	.nv.constant0._ZN4vllm25paged_attention_v2_kernelIttLi128ELi8ELi128ELNS_18Fp8KVCacheDataTypeE0ELb1ELi512EEEvPfS2_PT_PKS3_PKT0_S9_ifPKiSB_iPKfiiiSD_SD_iiiii,"a",@progbits
	.sectionflags	@""
	.align	4
.nv.constant0._ZN4vllm25paged_attention_v2_kernelIttLi128ELi8ELi128ELNS_18Fp8KVCacheDataTypeE0ELb1ELi512EEEvPfS2_PT_PKS3_PKT0_S9_ifPKiSB_iPKfiiiSD_SD_iiiii:
	.zero		668


//--------------------- .nv.constant0._ZN4vllm32paged_attention_v2_reduce_kernelItLi120ELi128ELi512EEEvPT_PKfS4_PKS1_PKii --------------------------
	.section	.nv.constant0._ZN4vllm32paged_attention_v2_reduce_kernelItLi120ELi128ELi512EEEvPT_PKfS4_PKS1_PKii,"a",@progbits
	.sectionflags	@""
	.align	4
.nv.constant0._ZN4vllm32paged_attention_v2_reduce_kernelItLi120ELi128ELi512EEEvPT_PKfS4_PKS1_PKii:
	.zero		572


//--------------------- .nv.constant0._ZN4vllm25paged_attention_v2_kernelIttLi120ELi8ELi128ELNS_18Fp8KVCacheDataTypeE0ELb1ELi512EEEvPfS2_PT_PKS3_PKT0_S9_ifPKiSB_iPKfiiiSD_SD_iiiii --------------------------
	.section	.nv.constant0._ZN4vllm25paged_attention_v2_kernelIttLi120ELi8ELi128ELNS_18Fp8KVCacheDataTypeE0ELb1ELi512EEEvPfS2_PT_PKS3_PKT0_S9_ifPKiSB_iPKfiiiSD_SD_iiiii,"a",@progbits
	.sectionflags	@""
	.align	4
.nv.constant0._ZN4vllm25paged_attention_v2_kernelIttLi120ELi8ELi128ELNS_18Fp8KVCacheDataTypeE0ELb1ELi512EEEvPfS2_PT_PKS3_PKT0_S9_ifPKiSB_iPKfiiiSD_SD_iiiii:
	.zero		668


//--------------------- .nv.constant0._ZN4vllm32paged_attention_v2_reduce_kernelItLi112ELi128ELi512EEEvPT_PKfS4_PKS1_PKii --------------------------
	.section	.nv.constant0._ZN4vllm32paged_attention_v2_reduce_kernelItLi112ELi128ELi512EEEvPT_PKfS4_PKS1_PKii,"a",@progbits
	.sectionflags	@""
	.align	4
.nv.constant0._ZN4vllm32paged_attention_v2_reduce_kernelItLi112ELi128ELi512EEEvPT_PKfS4_PKS1_PKii:
	.zero		572


//--------------------- .nv.constant0._ZN4vllm25paged_attention_v2_kernelIttLi112ELi8ELi128ELNS_18Fp8KVCacheDataTypeE0ELb1ELi512EEEvPfS2_PT_PKS3_PKT0_S9_ifPKiSB_iPKfiiiSD_SD_iiiii --------------------------
	.section	.nv.constant0._ZN4vllm25paged_attention_v2_kernelIttLi112ELi8ELi128ELNS_18Fp8KVCacheDataTypeE0ELb1ELi512EEEvPfS2_PT_PKS3_PKT0_S9_ifPKiSB_iPKfiiiSD_SD_iiiii,"a",@progbits
	.sectionflags	@""
	.align	4
.nv.constant0._ZN4vllm25paged_attention_v2_kernelIttLi112ELi8ELi128ELNS_18Fp8KVCacheDataTypeE0ELb1ELi512EEEvPfS2_PT_PKS3_PKT0_S9_ifPKiSB_iPKfiiiSD_SD_iiiii:
	.zero		668


//--------------------- .nv.constant0._ZN4vllm32paged_attention_v2_reduce_kernelItLi96ELi128ELi512EEEvPT_PKfS4_PKS1_PKii --------------------------
	.section	.nv.constant0._ZN4vllm32paged_attention_v2_reduce_kernelItLi96ELi128ELi512EEEvPT_PKfS4_PKS1_PKii,"a",@progbits
	.sectionflags	@""
	.align	4
.nv.constant0._ZN4vllm32paged_attention_v2_reduce_kernelItLi96ELi128ELi512EEEvPT_PKfS4_PKS1_PKii:
	.zero		572


//--------------------- .nv.constant0._ZN4vllm25paged_attention_v2_kernelIttLi96ELi8ELi128ELNS_18Fp8KVCacheDataTypeE0ELb1ELi512EEEvPfS2_PT_PKS3_PKT0_S9_ifPKiSB_iPKfiiiSD_SD_iiiii --------------------------
	.section	.nv.constant0._ZN4vllm25paged_attention_v2_kernelIttLi96ELi8ELi128ELNS_18Fp8KVCacheDataTypeE0ELb1ELi512EEEvPfS2_PT_PKS3_PKT0_S9_ifPKiSB_iPKfiiiSD_SD_iiiii,"a",@progbits
	.sectionflags	@""
	.align	4
.nv.constant0._ZN4vllm25paged_attention_v2_kernelIttLi96ELi8ELi128ELNS_18Fp8KVCacheDataTypeE0ELb1ELi512EEEvPfS2_PT_PKS3_PKT0_S9_ifPKiSB_iPKfiiiSD_SD_iiiii:
	.zero		668


//--------------------- .nv.constant0._ZN4vllm32paged_attention_v2_reduce_kernelItLi80ELi128ELi512EEEvPT_PKfS4_PKS1_PKii --------------------------
	.section	.nv.constant0._ZN4vllm32paged_attention_v2_reduce_kernelItLi80ELi128ELi512EEEvPT_PKfS4_PKS1_PKii,"a",@progbits
	.sectionflags	@""
	.align	4
.nv.constant0._ZN4vllm32paged_attention_v2_reduce_kernelItLi80ELi128ELi512EEEvPT_PKfS4_PKS1_PKii:
	.zero		572


//--------------------- .nv.constant0._ZN4vllm25paged_attention_v2_kernelIttLi80ELi8ELi128ELNS_18Fp8KVCacheDataTypeE0ELb1ELi512EEEvPfS2_PT_PKS3_PKT0_S9_ifPKiSB_iPKfiiiSD_SD_iiiii --------------------------
	.section	.nv.constant0._ZN4vllm25paged_attention_v2_kernelIttLi80ELi8ELi128ELNS_18Fp8KVCacheDataTypeE0ELb1ELi512EEEvPfS2_PT_PKS3_PKT0_S9_ifPKiSB_iPKfiiiSD_SD_iiiii,"a",@progbits
	.sectionflags	@""
	.align	4
.nv.constant0._ZN4vllm25paged_attention_v2_kernelIttLi80ELi8ELi128ELNS_18Fp8KVCacheDataTypeE0ELb1ELi512EEEvPfS2_PT_PKS3_PKT0_S9_ifPKiSB_iPKfiiiSD_SD_iiiii:
	.zero		668


//--------------------- .nv.constant0._ZN4vllm32paged_attention_v2_reduce_kernelItLi64ELi128ELi512EEEvPT_PKfS4_PKS1_PKii --------------------------
	.section	.nv.constant0._ZN4vllm32paged_attention_v2_reduce_kernelItLi64ELi128ELi512EEEvPT_PKfS4_PKS1_PKii,"a",@progbits
	.sectionflags	@""
	.align	4
.nv.constant0._ZN4vllm32paged_attention_v2_reduce_kernelItLi64ELi128ELi512EEEvPT_PKfS4_PKS1_PKii:
	.zero		572


//--------------------- .nv.constant0._ZN4vllm25paged_attention_v2_kernelIttLi64ELi8ELi128ELNS_18Fp8KVCacheDataTypeE0ELb1ELi512EEEvPfS2_PT_PKS3_PKT0_S9_ifPKiSB_iPKfiiiSD_SD_iiiii --------------------------
	.section	.nv.constant0._ZN4vllm25paged_attention_v2_kernelIttLi64ELi8ELi128ELNS_18Fp8KVCacheDataTypeE0ELb1ELi512EEEvPfS2_PT_PKS3_PKT0_S9_ifPKiSB_iPKfiiiSD_SD_iiiii,"a",@progbits
	.sectionflags	@""
	.align	4
.nv.constant0._ZN4vllm25paged_attention_v2_kernelIttLi64ELi8ELi128ELNS_18Fp8KVCacheDataTypeE0ELb1ELi512EEEvPfS2_PT_PKS3_PKT0_S9_ifPKiSB_iPKfiiiSD_SD_iiiii:
	.zero		668


//--------------------- .nv.constant0._ZN4vllm32paged_attention_v2_reduce_kernelItLi32ELi128ELi512EEEvPT_PKfS4_PKS1_PKii --------------------------
	.section	.nv.constant0._ZN4vllm32paged_attention_v2_reduce_kernelItLi32ELi128ELi512EEEvPT_PKfS4_PKS1_PKii,"a",@progbits
	.sectionflags	@""
	.align	4
.nv.constant0._ZN4vllm32paged_attention_v2_reduce_kernelItLi32ELi128ELi512EEEvPT_PKfS4_PKS1_PKii:
	.zero		572


//--------------------- .nv.constant0._ZN4vllm25paged_attention_v2_kernelIttLi32ELi8ELi128ELNS_18Fp8KVCacheDataTypeE0ELb1ELi512EEEvPfS2_PT_PKS3_PKT0_S9_ifPKiSB_iPKfiiiSD_SD_iiiii --------------------------
	.section	.nv.constant0._ZN4vllm25paged_attention_v2_kernelIttLi32ELi8ELi128ELNS_18Fp8KVCacheDataTypeE0ELb1ELi512EEEvPfS2_PT_PKS3_PKT0_S9_ifPKiSB_iPKfiiiSD_SD_iiiii,"a",@progbits
	.sectionflags	@""
	.align	4
.nv.constant0._ZN4vllm25paged_attention_v2_kernelIttLi32ELi8ELi128ELNS_18Fp8KVCacheDataTypeE0ELb1ELi512EEEvPfS2_PT_PKS3_PKT0_S9_ifPKiSB_iPKfiiiSD_SD_iiiii:
	.zero		668


//--------------------- .nv.constant0._ZN4vllm25paged_attention_v2_kernelIffLi256ELi32ELi128ELNS_18Fp8KVCacheDataTypeE0ELb0ELi512EEEvPfS2_PT_PKS3_PKT0_S9_ifPKiSB_iPKfiiiSD_SD_iiiii --------------------------
	.section	.nv.constant0._ZN4vllm25paged_attention_v2_kernelIffLi256ELi32ELi128ELNS_18Fp8KVCacheDataTypeE0ELb0ELi512EEEvPfS2_PT_PKS3_PKT0_S9_ifPKiSB_iPKfiiiSD_SD_iiiii,"a",@progbits
	.sectionflags	@""
	.align	4
.nv.constant0._ZN4vllm25paged_attention_v2_kernelIffLi256ELi32ELi128ELNS_18Fp8KVCacheDataTypeE0ELb0ELi512EEEvPfS2_PT_PKS3_PKT0_S9_ifPKiSB_iPKfiiiSD_SD_iiiii:
	.zero		668


//--------------------- .nv.constant0._ZN4vllm25paged_attention_v2_kernelIffLi192ELi32ELi128ELNS_18Fp8KVCacheDataTypeE0ELb0ELi512EEEvPfS2_PT_PKS3_PKT0_S9_ifPKiSB_iPKfiiiSD_SD_iiiii --------------------------
	.section	.nv.constant0._ZN4vllm25paged_attention_v2_kernelIffLi192ELi32ELi128ELNS_18Fp8KVCacheDataTypeE0ELb0ELi512EEEvPfS2_PT_PKS3_PKT0_S9_ifPKiSB_iPKfiiiSD_SD_iiiii,"a",@progbits
	.sectionflags	@""
	.align	4
.nv.constant0._ZN4vllm25paged_attention_v2_kernelIffLi192ELi32ELi128ELNS_18Fp8KVCacheDataTypeE0ELb0ELi512EEEvPfS2_PT_PKS3_PKT0_S9_ifPKiSB_iPKfiiiSD_SD_iiiii:
	.zero		668


//--------------------- .nv.constant0._ZN4vllm25paged_attention_v2_kernelIffLi128ELi32ELi128ELNS_18Fp8KVCacheDataTypeE0ELb0ELi512EEEvPfS2_PT_PKS3_PKT0_S9_ifPKiSB_iPKfiiiSD_SD_iiiii --------------------------
	.section	.nv.constant0._ZN4vllm25paged_attention_v2_kernelIffLi128ELi32ELi128ELNS_18Fp8KVCacheDataTypeE0ELb0ELi512EEEvPfS2_PT_PKS3_PKT0_S9_ifPKiSB_iPKfiiiSD_SD_iiiii,"a",@progbits
	.sectionflags	@""
	.align	4
.nv.constant0._ZN4vllm25paged_attention_v2_kernelIffLi128ELi32ELi128ELNS_18Fp8KVCacheDataTypeE0ELb0ELi512EEEvPfS2_PT_PKS3_PKT0_S9_ifPKiSB_iPKfiiiSD_SD_iiiii:
	.zero		668


//--------------------- .nv.constant0._ZN4vllm25paged_attention_v2_kernelIffLi120ELi32ELi128ELNS_18Fp8KVCacheDataTypeE0ELb0ELi512EEEvPfS2_PT_PKS3_PKT0_S9_ifPKiSB_iPKfiiiSD_SD_iiiii --------------------------
	.section	.nv.constant0._ZN4vllm25paged_attention_v2_kernelIffLi120ELi32ELi128ELNS_18Fp8KVCacheDataTypeE0ELb0ELi512EEEvPfS2_PT_PKS3_PKT0_S9_ifPKiSB_iPKfiiiSD_SD_iiiii,"a",@progbits
	.sectionflags	@""
	.align	4
.nv.constant0._ZN4vllm25paged_attention_v2_kernelIffLi120ELi32ELi128ELNS_18Fp8KVCacheDataTypeE0ELb0ELi512EEEvPfS2_PT_PKS3_PKT0_S9_ifPKiSB_iPKfiiiSD_SD_iiiii:
	.zero		668


//--------------------- .nv.constant0._ZN4vllm25paged_attention_v2_kernelIffLi112ELi32ELi128ELNS_18Fp8KVCacheDataTypeE0ELb0ELi512EEEvPfS2_PT_PKS3_PKT0_S9_ifPKiSB_iPKfiiiSD_SD_iiiii --------------------------
	.section	.nv.constant0._ZN4vllm25paged_attention_v2_kernelIffLi112ELi32ELi128ELNS_18Fp8KVCacheDataTypeE0ELb0ELi512EEEvPfS2_PT_PKS3_PKT0_S9_ifPKiSB_iPKfiiiSD_SD_iiiii,"a",@progbits
	.sectionflags	@""
	.align	4
.nv.constant0._ZN4vllm25paged_attention_v2_kernelIffLi112ELi32ELi128ELNS_18Fp8KVCacheDataTypeE0ELb0ELi512EEEvPfS2_PT_PKS3_PKT0_S9_ifPKiSB_iPKfiiiSD_SD_iiiii:
	.zero		668


//--------------------- .nv.constant0._ZN4vllm25paged_attention_v2_kernelIffLi96ELi32ELi128ELNS_18Fp8KVCacheDataTypeE0ELb0ELi512EEEvPfS2_PT_PKS3_PKT0_S9_ifPKiSB_iPKfiiiSD_SD_iiiii --------------------------
	.section	.nv.constant0._ZN4vllm25paged_attention_v2_kernelIffLi96ELi32ELi128ELNS_18Fp8KVCacheDataTypeE0ELb0ELi512EEEvPfS2_PT_PKS3_PKT0_S9_ifPKiSB_iPKfiiiSD_SD_iiiii,"a",@progbits
	.sectionflags	@""
	.align	4
.nv.constant0._ZN4vllm25paged_attention_v2_kernelIffLi96ELi32ELi128ELNS_18Fp8KVCacheDataTypeE0ELb0ELi512EEEvPfS2_PT_PKS3_PKT0_S9_ifPKiSB_iPKfiiiSD_SD_iiiii:
	.zero		668


//--------------------- .nv.constant0._ZN4vllm25paged_attention_v2_kernelIffLi80ELi32ELi128ELNS_18Fp8KVCacheDataTypeE0ELb0ELi512EEEvPfS2_PT_PKS3_PKT0_S9_ifPKiSB_iPKfiiiSD_SD_iiiii --------------------------
	.section	.nv.constant0._ZN4vllm25paged_attention_v2_kernelIffLi80ELi32ELi128ELNS_18Fp8KVCacheDataTypeE0ELb0ELi512EEEvPfS2_PT_PKS3_PKT0_S9_ifPKiSB_iPKfiiiSD_SD_iiiii,"a",@progbits
	.sectionflags	@""
	.align	4
.nv.constant0._ZN4vllm25paged_attention_v2_kernelIffLi80ELi32ELi128ELNS_18Fp8KVCacheDataTypeE0ELb0ELi512EEEvPfS2_PT_PKS3_PKT0_S9_ifPKiSB_iPKfiiiSD_SD_iiiii:
	.zero		668


//--------------------- .nv.constant0._ZN4vllm25paged_attention_v2_kernelIffLi64ELi32ELi128ELNS_18Fp8KVCacheDataTypeE0ELb0ELi512EEEvPfS2_PT_PKS3_PKT0_S9_ifPKiSB_iPKfiiiSD_SD_iiiii --------------------------
	.section	.nv.constant0._ZN4vllm25paged_attention_v2_kernelIffLi64ELi32ELi128ELNS_18Fp8KVCacheDataTypeE0ELb0ELi512EEEvPfS2_PT_PKS3_PKT0_S9_ifPKiSB_iPKfiiiSD_SD_iiiii,"a",@progbits
	.sectionflags	@""
	.align	4
.nv.constant0._ZN4vllm25paged_attention_v2_kernelIffLi64ELi32ELi128ELNS_18Fp8KVCacheDataTypeE0ELb0ELi512EEEvPfS2_PT_PKS3_PKT0_S9_ifPKiSB_iPKfiiiSD_SD_iiiii:
	.zero		668


//--------------------- .nv.constant0._ZN4vllm25paged_attention_v2_kernelIffLi32ELi32ELi128ELNS_18Fp8KVCacheDataTypeE0ELb0ELi512EEEvPfS2_PT_PKS3_PKT0_S9_ifPKiSB_iPKfiiiSD_SD_iiiii --------------------------
	.section	.nv.constant0._ZN4vllm25paged_attention_v2_kernelIffLi32ELi32ELi128ELNS_18Fp8KVCacheDataTypeE0ELb0ELi512EEEvPfS2_PT_PKS3_PKT0_S9_ifPKiSB_iPKfiiiSD_SD_iiiii,"a",@progbits
	.sectionflags	@""
	.align	4
.nv.constant0._ZN4vllm25paged_attention_v2_kernelIffLi32ELi32ELi128ELNS_18Fp8KVCacheDataTypeE0ELb0ELi512EEEvPfS2_PT_PKS3_PKT0_S9_ifPKiSB_iPKfiiiSD_SD_iiiii:
	.zero		668


//--------------------- .nv.constant0._ZN4vllm25paged_attention_v2_kernelIffLi256ELi32ELi128ELNS_18Fp8KVCacheDataTypeE0ELb1ELi512EEEvPfS2_PT_PKS3_PKT0_S9_ifPKiSB_iPKfiiiSD_SD_iiiii --------------------------
	.section	.nv.constant0._ZN4vllm25paged_attention_v2_kernelIffLi256ELi32ELi128ELNS_18Fp8KVCacheDataTypeE0ELb1ELi512EEEvPfS2_PT_PKS3_PKT0_S9_ifPKiSB_iPKfiiiSD_SD_iiiii,"a",@progbits
	.sectionflags	@""
	.align	4
.nv.constant0._ZN4vllm25paged_attention_v2_kernelIffLi256ELi32ELi128ELNS_18Fp8KVCacheDataTypeE0ELb1ELi512EEEvPfS2_PT_PKS3_PKT0_S9_ifPKiSB_iPKfiiiSD_SD_iiiii:
	.zero		668


//--------------------- .nv.constant0._ZN4vllm25paged_attention_v2_kernelIffLi192ELi32ELi128ELNS_18Fp8KVCacheDataTypeE0ELb1ELi512EEEvPfS2_PT_PKS3_PKT0_S9_ifPKiSB_iPKfiiiSD_SD_iiiii --------------------------
	.section	.nv.constant0._ZN4vllm25paged_attention_v2_kernelIffLi192ELi32ELi128ELNS_18Fp8KVCacheDataTypeE0ELb1ELi512EEEvPfS2_PT_PKS3_PKT0_S9_ifPKiSB_iPKfiiiSD_SD_iiiii,"a",@progbits
	.sectionflags	@""
	.align	4
.nv.constant0._ZN4vllm25paged_attention_v2_kernelIffLi192ELi32ELi128ELNS_18Fp8KVCacheDataTypeE0ELb1ELi512EEEvPfS2_PT_PKS3_PKT0_S9_ifPKiSB_iPKfiiiSD_SD_iiiii:
	.zero		668


//--------------------- .nv.constant0._ZN4vllm25paged_attention_v2_kernelIffLi128ELi32ELi128ELNS_18Fp8KVCacheDataTypeE0ELb1ELi512EEEvPfS2_PT_PKS3_PKT0_S9_ifPKiSB_iPKfiiiSD_SD_iiiii --------------------------
	.section	.nv.constant0._ZN4vllm25paged_attention_v2_kernelIffLi128ELi32ELi128ELNS_18Fp8KVCacheDataTypeE0ELb1ELi512EEEvPfS2_PT_PKS3_PKT0_S9_ifPKiSB_iPKfiiiSD_SD_iiiii,"a",@progbits
	.sectionflags	@""
	.align	4
.nv.constant0._ZN4vllm25paged_attention_v2_kernelIffLi128ELi32ELi128ELNS_18Fp8KVCacheDataTypeE0ELb1ELi512EEEvPfS2_PT_PKS3_PKT0_S9_ifPKiSB_iPKfiiiSD_SD_iiiii:
	.zero		668


//--------------------- .nv.constant0._ZN4vllm25paged_attention_v2_kernelIffLi120ELi32ELi128ELNS_18Fp8KVCacheDataTypeE0ELb1ELi512EEEvPfS2_PT_PKS3_PKT0_S9_ifPKiSB_iPKfiiiSD_SD_iiiii --------------------------
	.section	.nv.constant0._ZN4vllm25paged_attention_v2_kernelIffLi120ELi32ELi128ELNS_18Fp8KVCacheDataTypeE0ELb1ELi512EEEvPfS2_PT_PKS3_PKT0_S9_ifPKiSB_iPKfiiiSD_SD_iiiii,"a",@progbits
	.sectionflags	@""
	.align	4
.nv.constant0._ZN4vllm25paged_attention_v2_kernelIffLi120ELi32ELi128ELNS_18Fp8KVCacheDataTypeE0ELb1ELi512EEEvPfS2_PT_PKS3_PKT0_S9_ifPKiSB_iPKfiiiSD_SD_iiiii:
	.zero		668


//--------------------- .nv.constant0._ZN4vllm25paged_attention_v2_kernelIffLi112ELi32ELi128ELNS_18Fp8KVCacheDataTypeE0ELb1ELi512EEEvPfS2_PT_PKS3_PKT0_S9_ifPKiSB_iPKfiiiSD_SD_iiiii --------------------------
	.section	.nv.constant0._ZN4vllm25paged_attention_v2_kernelIffLi112ELi32ELi128ELNS_18Fp8KVCacheDataTypeE0ELb1ELi512EEEvPfS2_PT_PKS3_PKT0_S9_ifPKiSB_iPKfiiiSD_SD_iiiii,"a",@progbits
	.sectionflags	@""
	.align	4
.nv.constant0._ZN4vllm25paged_attention_v2_kernelIffLi112ELi32ELi128ELNS_18Fp8KVCacheDataTypeE0ELb1ELi512EEEvPfS2_PT_PKS3_PKT0_S9_ifPKiSB_iPKfiiiSD_SD_iiiii:
	.zero		668


//--------------------- .nv.constant0._ZN4vllm25paged_attention_v2_kernelIffLi96ELi32ELi128ELNS_18Fp8KVCacheDataTypeE0ELb1ELi512EEEvPfS2_PT_PKS3_PKT0_S9_ifPKiSB_iPKfiiiSD_SD_iiiii --------------------------
	.section	.nv.constant0._ZN4vllm25paged_attention_v2_kernelIffLi96ELi32ELi128ELNS_18Fp8KVCacheDataTypeE0ELb1ELi512EEEvPfS2_PT_PKS3_PKT0_S9_ifPKiSB_iPKfiiiSD_SD_iiiii,"a",@progbits
	.sectionflags	@""
	.align	4
.nv.constant0._ZN4vllm25paged_attention_v2_kernelIffLi96ELi32ELi128ELNS_18Fp8KVCacheDataTypeE0ELb1ELi512EEEvPfS2_PT_PKS3_PKT0_S9_ifPKiSB_iPKfiiiSD_SD_iiiii:
	.zero		668


//--------------------- .nv.constant0._ZN4vllm25paged_attention_v2_kernelIffLi80ELi32ELi128ELNS_18Fp8KVCacheDataTypeE0ELb1ELi512EEEvPfS2_PT_PKS3_PKT0_S9_ifPKiSB_iPKfiiiSD_SD_iiiii --------------------------
	.section	.nv.constant0._ZN4vllm25paged_attention_v2_kernelIffLi80ELi32ELi128ELNS_18Fp8KVCacheDataTypeE0ELb1ELi512EEEvPfS2_PT_PKS3_PKT0_S9_ifPKiSB_iPKfiiiSD_SD_iiiii,"a",@progbits
	.sectionflags	@""
	.align	4
.nv.constant0._ZN4vllm25paged_attention_v2_kernelIffLi80ELi32ELi128ELNS_18Fp8KVCacheDataTypeE0ELb1ELi512EEEvPfS2_PT_PKS3_PKT0_S9_ifPKiSB_iPKfiiiSD_SD_iiiii:
	.zero		668


//--------------------- .nv.constant0._ZN4vllm25paged_attention_v2_kernelIffLi64ELi32ELi128ELNS_18Fp8KVCacheDataTypeE0ELb1ELi512EEEvPfS2_PT_PKS3_PKT0_S9_ifPKiSB_iPKfiiiSD_SD_iiiii --------------------------
	.section	.nv.constant0._ZN4vllm25paged_attention_v2_kernelIffLi64ELi32ELi128ELNS_18Fp8KVCacheDataTypeE0ELb1ELi512EEEvPfS2_PT_PKS3_PKT0_S9_ifPKiSB_iPKfiiiSD_SD_iiiii,"a",@progbits
	.sectionflags	@""
	.align	4
.nv.constant0._ZN4vllm25paged_attention_v2_kernelIffLi64ELi32ELi128ELNS_18Fp8KVCacheDataTypeE0ELb1ELi512EEEvPfS2_PT_PKS3_PKT0_S9_ifPKiSB_iPKfiiiSD_SD_iiiii:
	.zero		668


//--------------------- .nv.constant0._ZN4vllm25paged_attention_v2_kernelIffLi32ELi32ELi128ELNS_18Fp8KVCacheDataTypeE0ELb1ELi512EEEvPfS2_PT_PKS3_PKT0_S9_ifPKiSB_iPKfiiiSD_SD_iiiii --------------------------
	.section	.nv.constant0._ZN4vllm25paged_attention_v2_kernelIffLi32ELi32ELi128ELNS_18Fp8KVCacheDataTypeE0ELb1ELi512EEEvPfS2_PT_PKS3_PKT0_S9_ifPKiSB_iPKfiiiSD_SD_iiiii,"a",@progbits
	.sectionflags	@""
	.align	4
.nv.constant0._ZN4vllm25paged_attention_v2_kernelIffLi32ELi32ELi128ELNS_18Fp8KVCacheDataTypeE0ELb1ELi512EEEvPfS2_PT_PKS3_PKT0_S9_ifPKiSB_iPKfiiiSD_SD_iiiii:
	.zero		668


//--------------------- .nv.constant0._ZN4vllm25paged_attention_v2_kernelIffLi256ELi16ELi128ELNS_18Fp8KVCacheDataTypeE0ELb0ELi512EEEvPfS2_PT_PKS3_PKT0_S9_ifPKiSB_iPKfiiiSD_SD_iiiii --------------------------
	.section	.nv.constant0._ZN4vllm25paged_attention_v2_kernelIffLi256ELi16ELi128ELNS_18Fp8KVCacheDataTypeE0ELb0ELi512EEEvPfS2_PT_PKS3_PKT0_S9_ifPKiSB_iPKfiiiSD_SD_iiiii,"a",@progbits
	.sectionflags	@""
	.align	4
.nv.constant0._ZN4vllm25paged_attention_v2_kernelIffLi256ELi16ELi128ELNS_18Fp8KVCacheDataTypeE0ELb0ELi512EEEvPfS2_PT_PKS3_PKT0_S9_ifPKiSB_iPKfiiiSD_SD_iiiii:
	.zero		668


//--------------------- .nv.constant0._ZN4vllm25paged_attention_v2_kernelIffLi192ELi16ELi128ELNS_18Fp8KVCacheDataTypeE0ELb0ELi512EEEvPfS2_PT_PKS3_PKT0_S9_ifPKiSB_iPKfiiiSD_SD_iiiii --------------------------
	.section	.nv.constant0._ZN4vllm25paged_attention_v2_kernelIffLi192ELi16ELi128ELNS_18Fp8KVCacheDataTypeE0ELb0ELi512EEEvPfS2_PT_PKS3_PKT0_S9_ifPKiSB_iPKfiiiSD_SD_iiiii,"a",@progbits
	.sectionflags	@""
	.align	4
.nv.constant0._ZN4vllm25paged_attention_v2_kernelIffLi192ELi16ELi128ELNS_18Fp8KVCacheDataTypeE0ELb0ELi512EEEvPfS2_PT_PKS3_PKT0_S9_ifPKiSB_iPKfiiiSD_SD_iiiii:
	.zero		668


//--------------------- .nv.constant0._ZN4vllm25paged_attention_v2_kernelIffLi128ELi16ELi128ELNS_18Fp8KVCacheDataTypeE0ELb0ELi512EEEvPfS2_PT_PKS3_PKT0_S9_ifPKiSB_iPKfiiiSD_SD_iiiii --------------------------
	.section	.nv.constant0._ZN4vllm25paged_attention_v2_kernelIffLi128ELi16ELi128ELNS_18Fp8KVCacheDataTypeE0ELb0ELi512EEEvPfS2_PT_PKS3_PKT0_S9_ifPKiSB_iPKfiiiSD_SD_iiiii,"a",@progbits
	.sectionflags	@""
	.align	4
.nv.constant0._ZN4vllm25paged_attention_v2_kernelIffLi128ELi16ELi128ELNS_18Fp8KVCacheDataTypeE0ELb0ELi512EEEvPfS2_PT_PKS3_PKT0_S9_ifPKiSB_iPKfiiiSD_SD_iiiii:
	.zero		668


//--------------------- .nv.constant0._ZN4vllm25paged_attention_v2_kernelIffLi120ELi16ELi128ELNS_18Fp8KVCacheDataTypeE0ELb0ELi512EEEvPfS2_PT_PKS3_PKT0_S9_ifPKiSB_iPKfiiiSD_SD_iiiii --------------------------
	.section	.nv.constant0._ZN4vllm25paged_attention_v2_kernelIffLi120ELi16ELi128ELNS_18Fp8KVCacheDataTypeE0ELb0ELi512EEEvPfS2_PT_PKS3_PKT0_S9_ifPKiSB_iPKfiiiSD_SD_iiiii,"a",@progbits
	.sectionflags	@""
	.align	4
.nv.constant0._ZN4vllm25paged_attention_v2_kernelIffLi120ELi16ELi128ELNS_18Fp8KVCacheDataTypeE0ELb0ELi512EEEvPfS2_PT_PKS3_PKT0_S9_ifPKiSB_iPKfiiiSD_SD_iiiii:
	.zero		668


//--------------------- .nv.constant0._ZN4vllm25paged_attention_v2_kernelIffLi112ELi16ELi128ELNS_18Fp8KVCacheDataTypeE0ELb0ELi512EEEvPfS2_PT_PKS3_PKT0_S9_ifPKiSB_iPKfiiiSD_SD_iiiii --------------------------
	.section	.nv.constant0._ZN4vllm25paged_attention_v2_kernelIffLi112ELi16ELi128ELNS_18Fp8KVCacheDataTypeE0ELb0ELi512EEEvPfS2_PT_PKS3_PKT0_S9_ifPKiSB_iPKfiiiSD_SD_iiiii,"a",@progbits
	.sectionflags	@""
	.align	4
.nv.constant0._ZN4vllm25paged_attention_v2_kernelIffLi112ELi16ELi128ELNS_18Fp8KVCacheDataTypeE0ELb0ELi512EEEvPfS2_PT_PKS3_PKT0_S9_ifPKiSB_iPKfiiiSD_SD_iiiii:
	.zero		668


//--------------------- .nv.constant0._ZN4vllm25paged_attention_v2_kernelIffLi96ELi16ELi128ELNS_18Fp8KVCacheDataTypeE0ELb0ELi512EEEvPfS2_PT_PKS3_PKT0_S9_ifPKiSB_iPKfiiiSD_SD_iiiii --------------------------
	.section	.nv.constant0._ZN4vllm25paged_attention_v2_kernelIffLi96ELi16ELi128ELNS_18Fp8KVCacheDataTypeE0ELb0ELi512EEEvPfS2_PT_PKS3_PKT0_S9_ifPKiSB_iPKfiiiSD_SD_iiiii,"a",@progbits
	.sectionflags	@""
	.align	4
.nv.constant0._ZN4vllm25paged_attention_v2_kernelIffLi96ELi16ELi128ELNS_18Fp8KVCacheDataTypeE0ELb0ELi512EEEvPfS2_PT_PKS3_PKT0_S9_ifPKiSB_iPKfiiiSD_SD_iiiii:
	.zero		668


//--------------------- .nv.constant0._ZN4vllm25paged_attention_v2_kernelIffLi80ELi16ELi128ELNS_18Fp8KVCacheDataTypeE0ELb0ELi512EEEvPfS2_PT_PKS3_PKT0_S9_ifPKiSB_iPKfiiiSD_SD_iiiii --------------------------
	.section	.nv.constant0._ZN4vllm25paged_attention_v2_kernelIffLi80ELi16ELi128ELNS_18Fp8KVCacheDataTypeE0ELb0ELi512EEEvPfS2_PT_PKS3_PKT0_S9_ifPKiSB_iPKfiiiSD_SD_iiiii,"a",@progbits
	.sectionflags	@""
	.align	4
.nv.constant0._ZN4vllm25paged_attention_v2_kernelIffLi80ELi16ELi128ELNS_18Fp8KVCacheDataTypeE0ELb0ELi512EEEvPfS2_PT_PKS3_PKT0_S9_ifPKiSB_iPKfiiiSD_SD_iiiii:
	.zero		668


//--------------------- .nv.constant0._ZN4vllm25paged_attention_v2_kernelIffLi64ELi16ELi128ELNS_18Fp8KVCacheDataTypeE0ELb0ELi512EEEvPfS2_PT_PKS3_PKT0_S9_ifPKiSB_iPKfiiiSD_SD_iiiii --------------------------
	.section	.nv.constant0._ZN4vllm25paged_attention_v2_kernelIffLi64ELi16ELi128ELNS_18Fp8KVCacheDataTypeE0ELb0ELi512EEEvPfS2_PT_PKS3_PKT0_S9_ifPKiSB_iPKfiiiSD_SD_iiiii,"a",@progbits
	.sectionflags	@""
	.align	4
.nv.constant0._ZN4vllm25paged_attention_v2_kernelIffLi64ELi16ELi128ELNS_18Fp8KVCacheDataTypeE0ELb0ELi512EEEvPfS2_PT_PKS3_PKT0_S9_ifPKiSB_iPKfiiiSD_SD_iiiii:
	.zero		668


//--------------------- .nv.constant0._ZN4vllm25paged_attention_v2_kernelIffLi32ELi16ELi128ELNS_18Fp8KVCacheDataTypeE0ELb0ELi512EEEvPfS2_PT_PKS3_PKT0_S9_ifPKiSB_iPKfiiiSD_SD_iiiii --------------------------
	.section	.nv.constant0._ZN4vllm25paged_attention_v2_kernelIffLi32ELi16ELi128ELNS_18Fp8KVCacheDataTypeE0ELb0ELi512EEEvPfS2_PT_PKS3_PKT0_S9_ifPKiSB_iPKfiiiSD_SD_iiiii,"a",@progbits
	.sectionflags	@""
	.align	4
.nv.constant0._ZN4vllm25paged_attention_v2_kernelIffLi32ELi16ELi128ELNS_18Fp8KVCacheDataTypeE0ELb0ELi512EEEvPfS2_PT_PKS3_PKT0_S9_ifPKiSB_iPKfiiiSD_SD_iiiii:
	.zero		668


//--------------------- .nv.constant0._ZN4vllm25paged_attention_v2_kernelIffLi256ELi16ELi128ELNS_18Fp8KVCacheDataTypeE0ELb1ELi512EEEvPfS2_PT_PKS3_PKT0_S9_ifPKiSB_iPKfiiiSD_SD_iiiii --------------------------
	.section	.nv.constant0._ZN4vllm25paged_attention_v2_kernelIffLi256ELi16ELi128ELNS_18Fp8KVCacheDataTypeE0ELb1ELi512EEEvPfS2_PT_PKS3_PKT0_S9_ifPKiSB_iPKfiiiSD_SD_iiiii,"a",@progbits
	.sectionflags	@""
	.align	4
.nv.constant0._ZN4vllm25paged_attention_v2_kernelIffLi256ELi16ELi128ELNS_18Fp8KVCacheDataTypeE0ELb1ELi512EEEvPfS2_PT_PKS3_PKT0_S9_ifPKiSB_iPKfiiiSD_SD_iiiii:
	.zero		668


//--------------------- .nv.constant0._ZN4vllm25paged_attention_v2_kernelIffLi192ELi16ELi128ELNS_18Fp8KVCacheDataTypeE0ELb1ELi512EEEvPfS2_PT_PKS3_PKT0_S9_ifPKiSB_iPKfiiiSD_SD_iiiii --------------------------
	.section	.nv.constant0._ZN4vllm25paged_attention_v2_kernelIffLi192ELi16ELi128ELNS_18Fp8KVCacheDataTypeE0ELb1ELi512EEEvPfS2_PT_PKS3_PKT0_S9_ifPKiSB_iPKfiiiSD_SD_iiiii,"a",@progbits
	.sectionflags	@""
	.align	4
.nv.constant0._ZN4vllm25paged_attention_v2_kernelIffLi192ELi16ELi128ELNS_18Fp8KVCacheDataTypeE0ELb1ELi512EEEvPfS2_PT_PKS3_PKT0_S9_ifPKiSB_iPKfiiiSD_SD_iiiii:
	.zero		668


//--------------------- .nv.constant0._ZN4vllm25paged_attention_v2_kernelIffLi128ELi16ELi128ELNS_18Fp8KVCacheDataTypeE0ELb1ELi512EEEvPfS2_PT_PKS3_PKT0_S9_ifPKiSB_iPKfiiiSD_SD_iiiii --------------------------
	.section	.nv.constant0._ZN4vllm25paged_attention_v2_kernelIffLi128ELi16ELi128ELNS_18Fp8KVCacheDataTypeE0ELb1ELi512EEEvPfS2_PT_PKS3_PKT0_S9_ifPKiSB_iPKfiiiSD_SD_iiiii,"a",@progbits
	.sectionflags	@""
	.align	4
.nv.constant0._ZN4vllm25paged_attention_v2_kernelIffLi128ELi16ELi128ELNS_18Fp8KVCacheDataTypeE0ELb1ELi512EEEvPfS2_PT_PKS3_PKT0_S9_ifPKiSB_iPKfiiiSD_SD_iiiii:
	.zero		668


//--------------------- .nv.constant0._ZN4vllm25paged_attention_v2_kernelIffLi120ELi16ELi128ELNS_18Fp8KVCacheDataTypeE0ELb1ELi512EEEvPfS2_PT_PKS3_PKT0_S9_ifPKiSB_iPKfiiiSD_SD_iiiii --------------------------
	.section	.nv.constant0._ZN4vllm25paged_attention_v2_kernelIffLi120ELi16ELi128ELNS_18Fp8KVCacheDataTypeE0ELb1ELi512EEEvPfS2_PT_PKS3_PKT0_S9_ifPKiSB_iPKfiiiSD_SD_iiiii,"a",@progbits
	.sectionflags	@""
	.align	4
.nv.constant0._ZN4vllm25paged_attention_v2_kernelIffLi120ELi16ELi128ELNS_18Fp8KVCacheDataTypeE0ELb1ELi512EEEvPfS2_PT_PKS3_PKT0_S9_ifPKiSB_iPKfiiiSD_SD_iiiii:
	.zero		668


//--------------------- .nv.constant0._ZN4vllm25paged_attention_v2_kernelIffLi112ELi16ELi128ELNS_18Fp8KVCacheDataTypeE0ELb1ELi512EEEvPfS2_PT_PKS3_PKT0_S9_ifPKiSB_iPKfiiiSD_SD_iiiii --------------------------
	.section	.nv.constant0._ZN4vllm25paged_attention_v2_kernelIffLi112ELi16ELi128ELNS_18Fp8KVCacheDataTypeE0ELb1ELi512EEEvPfS2_PT_PKS3_PKT0_S9_ifPKiSB_iPKfiiiSD_SD_iiiii,"a",@progbits
	.sectionflags	@""
	.align	4
.nv.constant0._ZN4vllm25paged_attention_v2_kernelIffLi112ELi16ELi128ELNS_18Fp8KVCacheDataTypeE0ELb1ELi512EEEvPfS2_PT_PKS3_PKT0_S9_ifPKiSB_iPKfiiiSD_SD_iiiii:
	.zero		668


//--------------------- .nv.constant0._ZN4vllm25paged_attention_v2_kernelIffLi96ELi16ELi128ELNS_18Fp8KVCacheDataTypeE0ELb1ELi512EEEvPfS2_PT_PKS3_PKT0_S9_ifPKiSB_iPKfiiiSD_SD_iiiii --------------------------
	.section	.nv.constant0._ZN4vllm25paged_attention_v2_kernelIffLi96ELi16ELi128ELNS_18Fp8KVCacheDataTypeE0ELb1ELi512EEEvPfS2_PT_PKS3_PKT0_S9_ifPKiSB_iPKfiiiSD_SD_iiiii,"a",@progbits
	.sectionflags	@""
	.align	4
.nv.constant0._ZN4vllm25paged_attention_v2_kernelIffLi96ELi16ELi128ELNS_18Fp8KVCacheDataTypeE0ELb1ELi512EEEvPfS2_PT_PKS3_PKT0_S9_ifPKiSB_iPKfiiiSD_SD_iiiii:
	.zero		668


//--------------------- .nv.constant0._ZN4vllm25paged_attention_v2_kernelIffLi80ELi16ELi128ELNS_18Fp8KVCacheDataTypeE0ELb1ELi512EEEvPfS2_PT_PKS3_PKT0_S9_ifPKiSB_iPKfiiiSD_SD_iiiii --------------------------
	.section	.nv.constant0._ZN4vllm25paged_attention_v2_kernelIffLi80ELi16ELi128ELNS_18Fp8KVCacheDataTypeE0ELb1ELi512EEEvPfS2_PT_PKS3_PKT0_S9_ifPKiSB_iPKfiiiSD_SD_iiiii,"a",@progbits
	.sectionflags	@""
	.align	4
.nv.constant0._ZN4vllm25paged_attention_v2_kernelIffLi80ELi16ELi128ELNS_18Fp8KVCacheDataTypeE0ELb1ELi512EEEvPfS2_PT_PKS3_PKT0_S9_ifPKiSB_iPKfiiiSD_SD_iiiii:
	.zero		668


//--------------------- .nv.constant0._ZN4vllm25paged_attention_v2_kernelIffLi64ELi16ELi128ELNS_18Fp8KVCacheDataTypeE0ELb1ELi512EEEvPfS2_PT_PKS3_PKT0_S9_ifPKiSB_iPKfiiiSD_SD_iiiii --------------------------
	.section	.nv.constant0._ZN4vllm25paged_attention_v2_kernelIffLi64ELi16ELi128ELNS_18Fp8KVCacheDataTypeE0ELb1ELi512EEEvPfS2_PT_PKS3_PKT0_S9_ifPKiSB_iPKfiiiSD_SD_iiiii,"a",@progbits
	.sectionflags	@""
	.align	4
.nv.constant0._ZN4vllm25paged_attention_v2_kernelIffLi64ELi16ELi128ELNS_18Fp8KVCacheDataTypeE0ELb1ELi512EEEvPfS2_PT_PKS3_PKT0_S9_ifPKiSB_iPKfiiiSD_SD_iiiii:
	.zero		668


//--------------------- .nv.constant0._ZN4vllm25paged_attention_v2_kernelIffLi32ELi16ELi128ELNS_18Fp8KVCacheDataTypeE0ELb1ELi512EEEvPfS2_PT_PKS3_PKT0_S9_ifPKiSB_iPKfiiiSD_SD_iiiii --------------------------
	.section	.nv.constant0._ZN4vllm25paged_attention_v2_kernelIffLi32ELi16ELi128ELNS_18Fp8KVCacheDataTypeE0ELb1ELi512EEEvPfS2_PT_PKS3_PKT0_S9_ifPKiSB_iPKfiiiSD_SD_iiiii,"a",@progbits
	.sectionflags	@""
	.align	4
.nv.constant0._ZN4vllm25paged_attention_v2_kernelIffLi32ELi16ELi128ELNS_18Fp8KVCacheDataTypeE0ELb1ELi512EEEvPfS2_PT_PKS3_PKT0_S9_ifPKiSB_iPKfiiiSD_SD_iiiii:
	.zero		668


//--------------------- .nv.constant0._ZN4vllm25paged_attention_v2_kernelIffLi256ELi8ELi128ELNS_18Fp8KVCacheDataTypeE0ELb0ELi512EEEvPfS2_PT_PKS3_PKT0_S9_ifPKiSB_iPKfiiiSD_SD_iiiii --------------------------
	.section	.nv.constant0._ZN4vllm25paged_attention_v2_kernelIffLi256ELi8ELi128ELNS_18Fp8KVCacheDataTypeE0ELb0ELi512EEEvPfS2_PT_PKS3_PKT0_S9_ifPKiSB_iPKfiiiSD_SD_iiiii,"a",@progbits
	.sectionflags	@""
	.align	4
.nv.constant0._ZN4vllm25paged_attention_v2_kernelIffLi256ELi8ELi128ELNS_18Fp8KVCacheDataTypeE0ELb0ELi512EEEvPfS2_PT_PKS3_PKT0_S9_ifPKiSB_iPKfiiiSD_SD_iiiii:
	.zero		668


//--------------------- .nv.constant0._ZN4vllm25paged_attention_v2_kernelIffLi192ELi8ELi128ELNS_18Fp8KVCacheDataTypeE0ELb0ELi512EEEvPfS2_PT_PKS3_PKT0_S9_ifPKiSB_iPKfiiiSD_SD_iiiii --------------------------
	.section	.nv.constant0._ZN4vllm25paged_attention_v2_kernelIffLi192ELi8ELi128ELNS_18Fp8KVCacheDataTypeE0ELb0ELi512EEEvPfS2_PT_PKS3_PKT0_S9_ifPKiSB_iPKfiiiSD_SD_iiiii,"a",@progbits
	.sectionflags	@""
	.align	4
.nv.constant0._ZN4vllm25paged_attention_v2_kernelIffLi192ELi8ELi128ELNS_18Fp8KVCacheDataTypeE0ELb0ELi512EEEvPfS2_PT_PKS3_PKT0_S9_ifPKiSB_iPKfiiiSD_SD_iiiii:
	.zero		668


//--------------------- .nv.constant0._ZN4vllm25paged_attention_v2_kernelIffLi128ELi8ELi128ELNS_18Fp8KVCacheDataTypeE0ELb0ELi512EEEvPfS2_PT_PKS3_PKT0_S9_ifPKiSB_iPKfiiiSD_SD_iiiii --------------------------
	.section	.nv.constant0._ZN4vllm25paged_attention_v2_kernelIffLi128ELi8ELi128ELNS_18Fp8KVCacheDataTypeE0ELb0ELi512EEEvPfS2_PT_PKS3_PKT0_S9_ifPKiSB_iPKfiiiSD_SD_iiiii,"a",@progbits
	.sectionflags	@""
	.align	4
.nv.constant0._ZN4vllm25paged_attention_v2_kernelIffLi128ELi8ELi128ELNS_18Fp8KVCacheDataTypeE0ELb0ELi512EEEvPfS2_PT_PKS3_PKT0_S9_ifPKiSB_iPKfiiiSD_SD_iiiii:
	.zero		668


//--------------------- .nv.constant0._ZN4vllm25paged_attention_v2_kernelIffLi120ELi8ELi128ELNS_18Fp8KVCacheDataTypeE0ELb0ELi512EEEvPfS2_PT_PKS3_PKT0_S9_ifPKiSB_iPKfiiiSD_SD_iiiii --------------------------
	.section	.nv.constant0._ZN4vllm25paged_attention_v2_kernelIffLi120ELi8ELi128ELNS_18Fp8KVCacheDataTypeE0ELb0ELi512EEEvPfS2_PT_PKS3_PKT0_S9_ifPKiSB_iPKfiiiSD_SD_iiiii,"a",@progbits
	.sectionflags	@""
	.align	4
.nv.constant0._ZN4vllm25paged_attention_v2_kernelIffLi120ELi8ELi128ELNS_18Fp8KVCacheDataTypeE0ELb0ELi512EEEvPfS2_PT_PKS3_PKT0_S9_ifPKiSB_iPKfiiiSD_SD_iiiii:
	.zero		668


//--------------------- .nv.constant0._ZN4vllm25paged_attention_v2_kernelIffLi112ELi8ELi128ELNS_18Fp8KVCacheDataTypeE0ELb0ELi512EEEvPfS2_PT_PKS3_PKT0_S9_ifPKiSB_iPKfiiiSD_SD_iiiii --------------------------
	.section	.nv.constant0._ZN4vllm25paged_attention_v2_kernelIffLi112ELi8ELi128ELNS_18Fp8KVCacheDataTypeE0ELb0ELi512EEEvPfS2_PT_PKS3_PKT0_S9_ifPKiSB_iPKfiiiSD_SD_iiiii,"a",@progbits
	.sectionflags	@""
	.align	4
.nv.constant0._ZN4vllm25paged_attention_v2_kernelIffLi112ELi8ELi128ELNS_18Fp8KVCacheDataTypeE0ELb0ELi512EEEvPfS2_PT_PKS3_PKT0_S9_ifPKiSB_iPKfiiiSD_SD_iiiii:
	.zero		668


//--------------------- .nv.constant0._ZN4vllm25paged_attention_v2_kernelIffLi96ELi8ELi128ELNS_18Fp8KVCacheDataTypeE0ELb0ELi512EEEvPfS2_PT_PKS3_PKT0_S9_ifPKiSB_iPKfiiiSD_SD_iiiii --------------------------
	.section	.nv.constant0._ZN4vllm25paged_attention_v2_kernelIffLi96ELi8ELi128ELNS_18Fp8KVCacheDataTypeE0ELb0ELi512EEEvPfS2_PT_PKS3_PKT0_S9_ifPKiSB_iPKfiiiSD_SD_iiiii,"a",@progbits
	.sectionflags	@""
	.align	4
.nv.constant0._ZN4vllm25paged_attention_v2_kernelIffLi96ELi8ELi128ELNS_18Fp8KVCacheDataTypeE0ELb0ELi512EEEvPfS2_PT_PKS3_PKT0_S9_ifPKiSB_iPKfiiiSD_SD_iiiii:
	.zero		668


//--------------------- .nv.constant0._ZN4vllm25paged_attention_v2_kernelIffLi80ELi8ELi128ELNS_18Fp8KVCacheDataTypeE0ELb0ELi512EEEvPfS2_PT_PKS3_PKT0_S9_ifPKiSB_iPKfiiiSD_SD_iiiii --------------------------
	.section	.nv.constant0._ZN4vllm25paged_attention_v2_kernelIffLi80ELi8ELi128ELNS_18Fp8KVCacheDataTypeE0ELb0ELi512EEEvPfS2_PT_PKS3_PKT0_S9_ifPKiSB_iPKfiiiSD_SD_iiiii,"a",@progbits
	.sectionflags	@""
	.align	4
.nv.constant0._ZN4vllm25paged_attention_v2_kernelIffLi80ELi8ELi128ELNS_18Fp8KVCacheDataTypeE0ELb0ELi512EEEvPfS2_PT_PKS3_PKT0_S9_ifPKiSB_iPKfiiiSD_SD_iiiii:
	.zero		668


//--------------------- .nv.constant0._ZN4vllm25paged_attention_v2_kernelIffLi64ELi8ELi128ELNS_18Fp8KVCacheDataTypeE0ELb0ELi512EEEvPfS2_PT_PKS3_PKT0_S9_ifPKiSB_iPKfiiiSD_SD_iiiii --------------------------
	.section	.nv.constant0._ZN4vllm25paged_attention_v2_kernelIffLi64ELi8ELi128ELNS_18Fp8KVCacheDataTypeE0ELb0ELi512EEEvPfS2_PT_PKS3_PKT0_S9_ifPKiSB_iPKfiiiSD_SD_iiiii,"a",@progbits
	.sectionflags	@""
	.align	4
.nv.constant0._ZN4vllm25paged_attention_v2_kernelIffLi64ELi8ELi128ELNS_18Fp8KVCacheDataTypeE0ELb0ELi512EEEvPfS2_PT_PKS3_PKT0_S9_ifPKiSB_iPKfiiiSD_SD_iiiii:
	.zero		668


//--------------------- .nv.constant0._ZN4vllm25paged_attention_v2_kernelIffLi32ELi8ELi128ELNS_18Fp8KVCacheDataTypeE0ELb0ELi512EEEvPfS2_PT_PKS3_PKT0_S9_ifPKiSB_iPKfiiiSD_SD_iiiii --------------------------
	.section	.nv.constant0._ZN4vllm25paged_attention_v2_kernelIffLi32ELi8ELi128ELNS_18Fp8KVCacheDataTypeE0ELb0ELi512EEEvPfS2_PT_PKS3_PKT0_S9_ifPKiSB_iPKfiiiSD_SD_iiiii,"a",@progbits
	.sectionflags	@""
	.align	4
.nv.constant0._ZN4vllm25paged_attention_v2_kernelIffLi32ELi8ELi128ELNS_18Fp8KVCacheDataTypeE0ELb0ELi512EEEvPfS2_PT_PKS3_PKT0_S9_ifPKiSB_iPKfiiiSD_SD_iiiii:
	.zero		668


//--------------------- .nv.constant0._ZN4vllm32paged_attention_v2_reduce_kernelIfLi256ELi128ELi512EEEvPT_PKfS4_PKS1_PKii --------------------------
	.section	.nv.constant0._ZN4vllm32paged_attention_v2_reduce_kernelIfLi256ELi128ELi512EEEvPT_PKfS4_PKS1_PKii,"a",@progbits
	.sectionflags	@""
	.align	4
.nv.constant0._ZN4vllm32paged_attention_v2_reduce_kernelIfLi256ELi128ELi512EEEvPT_PKfS4_PKS1_PKii:
	.zero		572


//--------------------- .nv.constant0._ZN4vllm25paged_attention_v2_kernelIffLi256ELi8ELi128ELNS_18Fp8KVCacheDataTypeE0ELb1ELi512EEEvPfS2_PT_PKS3_PKT0_S9_ifPKiSB_iPKfiiiSD_SD_iiiii --------------------------
	.section	.nv.constant0._ZN4vllm25paged_attention_v2_kernelIffLi256ELi8ELi128ELNS_18Fp8KVCacheDataTypeE0ELb1ELi512EEEvPfS2_PT_PKS3_PKT0_S9_ifPKiSB_iPKfiiiSD_SD_iiiii,"a",@progbits
	.sectionflags	@""
	.align	4
.nv.constant0._ZN4vllm25paged_attention_v2_kernelIffLi256ELi8ELi128ELNS_18Fp8KVCacheDataTypeE0ELb1ELi512EEEvPfS2_PT_PKS3_PKT0_S9_ifPKiSB_iPKfiiiSD_SD_iiiii:
	.zero		668


//--------------------- .nv.constant0._ZN4vllm32paged_attention_v2_reduce_kernelIfLi192ELi128ELi512EEEvPT_PKfS4_PKS1_PKii --------------------------
	.section	.nv.constant0._ZN4vllm32paged_attention_v2_reduce_kernelIfLi192ELi128ELi512EEEvPT_PKfS4_PKS1_PKii,"a",@progbits
	.sectionflags	@""
	.align	4
.nv.constant0._ZN4vllm32paged_attention_v2_reduce_kernelIfLi192ELi128ELi512EEEvPT_PKfS4_PKS1_PKii:
	.zero		572


//--------------------- .nv.constant0._ZN4vllm25paged_attention_v2_kernelIffLi192ELi8ELi128ELNS_18Fp8KVCacheDataTypeE0ELb1ELi512EEEvPfS2_PT_PKS3_PKT0_S9_ifPKiSB_iPKfiiiSD_SD_iiiii --------------------------
	.section	.nv.constant0._ZN4vllm25paged_attention_v2_kernelIffLi192ELi8ELi128ELNS_18Fp8KVCacheDataTypeE0ELb1ELi512EEEvPfS2_PT_PKS3_PKT0_S9_ifPKiSB_iPKfiiiSD_SD_iiiii,"a",@progbits
	.sectionflags	@""
	.align	4
.nv.constant0._ZN4vllm25paged_attention_v2_kernelIffLi192ELi8ELi128ELNS_18Fp8KVCacheDataTypeE0ELb1ELi512EEEvPfS2_PT_PKS3_PKT0_S9_ifPKiSB_iPKfiiiSD_SD_iiiii:
	.zero		668


//--------------------- .nv.constant0._ZN4vllm32paged_attention_v2_reduce_kernelIfLi128ELi128ELi512EEEvPT_PKfS4_PKS1_PKii --------------------------
	.section	.nv.constant0._ZN4vllm32paged_attention_v2_reduce_kernelIfLi128ELi128ELi512EEEvPT_PKfS4_PKS1_PKii,"a",@progbits
	.sectionflags	@""
	.align	4
.nv.constant0._ZN4vllm32paged_attention_v2_reduce_kernelIfLi128ELi128ELi512EEEvPT_PKfS4_PKS1_PKii:
	.zero		572


//--------------------- .nv.constant0._ZN4vllm25paged_attention_v2_kernelIffLi128ELi8ELi128ELNS_18Fp8KVCacheDataTypeE0ELb1ELi512EEEvPfS2_PT_PKS3_PKT0_S9_ifPKiSB_iPKfiiiSD_SD_iiiii --------------------------
	.section	.nv.constant0._ZN4vllm25paged_attention_v2_kernelIffLi128ELi8ELi128ELNS_18Fp8KVCacheDataTypeE0ELb1ELi512EEEvPfS2_PT_PKS3_PKT0_S9_ifPKiSB_iPKfiiiSD_SD_iiiii,"a",@progbits
	.sectionflags	@""
	.align	4
.nv.constant0._ZN4vllm25paged_attention_v2_kernelIffLi128ELi8ELi128ELNS_18Fp8KVCacheDataTypeE0ELb1ELi512EEEvPfS2_PT_PKS3_PKT0_S9_ifPKiSB_iPKfiiiSD_SD_iiiii:
	.zero		668


//--------------------- .nv.constant0._ZN4vllm32paged_attention_v2_reduce_kernelIfLi120ELi128ELi512EEEvPT_PKfS4_PKS1_PKii --------------------------
	.section	.nv.constant0._ZN4vllm32paged_attention_v2_reduce_kernelIfLi120ELi128ELi512EEEvPT_PKfS4_PKS1_PKii,"a",@progbits
	.sectionflags	@""
	.align	4
.nv.constant0._ZN4vllm32paged_attention_v2_reduce_kernelIfLi120ELi128ELi512EEEvPT_PKfS4_PKS1_PKii:
	.zero		572


//--------------------- .nv.constant0._ZN4vllm25paged_attention_v2_kernelIffLi120ELi8ELi128ELNS_18Fp8KVCacheDataTypeE0ELb1ELi512EEEvPfS2_PT_PKS3_PKT0_S9_ifPKiSB_iPKfiiiSD_SD_iiiii --------------------------
	.section	.nv.constant0._ZN4vllm25paged_attention_v2_kernelIffLi120ELi8ELi128ELNS_18Fp8KVCacheDataTypeE0ELb1ELi512EEEvPfS2_PT_PKS3_PKT0_S9_ifPKiSB_iPKfiiiSD_SD_iiiii,"a",@progbits
	.sectionflags	@""
	.align	4
.nv.constant0._ZN4vllm25paged_attention_v2_kernelIffLi120ELi8ELi128ELNS_18Fp8KVCacheDataTypeE0ELb1ELi512EEEvPfS2_PT_PKS3_PKT0_S9_ifPKiSB_iPKfiiiSD_SD_iiiii:
	.zero		668


//--------------------- .nv.constant0._ZN4vllm32paged_attention_v2_reduce_kernelIfLi112ELi128ELi512EEEvPT_PKfS4_PKS1_PKii --------------------------
	.section	.nv.constant0._ZN4vllm32paged_attention_v2_reduce_kernelIfLi112ELi128ELi512EEEvPT_PKfS4_PKS1_PKii,"a",@progbits
	.sectionflags	@""
	.align	4
.nv.constant0._ZN4vllm32paged_attention_v2_reduce_kernelIfLi112ELi128ELi512EEEvPT_PKfS4_PKS1_PKii:
	.zero		572


//--------------------- .nv.constant0._ZN4vllm25paged_attention_v2_kernelIffLi112ELi8ELi128ELNS_18Fp8KVCacheDataTypeE0ELb1ELi512EEEvPfS2_PT_PKS3_PKT0_S9_ifPKiSB_iPKfiiiSD_SD_iiiii --------------------------
	.section	.nv.constant0._ZN4vllm25paged_attention_v2_kernelIffLi112ELi8ELi128ELNS_18Fp8KVCacheDataTypeE0ELb1ELi512EEEvPfS2_PT_PKS3_PKT0_S9_ifPKiSB_iPKfiiiSD_SD_iiiii,"a",@progbits
	.sectionflags	@""
	.align	4
.nv.constant0._ZN4vllm25paged_attention_v2_kernelIffLi112ELi8ELi128ELNS_18Fp8KVCacheDataTypeE0ELb1ELi512EEEvPfS2_PT_PKS3_PKT0_S9_ifPKiSB_iPKfiiiSD_SD_iiiii:
	.zero		668


//--------------------- .nv.constant0._ZN4vllm32paged_attention_v2_reduce_kernelIfLi96ELi128ELi512EEEvPT_PKfS4_PKS1_PKii --------------------------
	.section	.nv.constant0._ZN4vllm32paged_attention_v2_reduce_kernelIfLi96ELi128ELi512EEEvPT_PKfS4_PKS1_PKii,"a",@progbits
	.sectionflags	@""
	.align	4
.nv.constant0._ZN4vllm32paged_attention_v2_reduce_kernelIfLi96ELi128ELi512EEEvPT_PKfS4_PKS1_PKii:
	.zero		572


//--------------------- .nv.constant0._ZN4vllm25paged_attention_v2_kernelIffLi96ELi8ELi128ELNS_18Fp8KVCacheDataTypeE0ELb1ELi512EEEvPfS2_PT_PKS3_PKT0_S9_ifPKiSB_iPKfiiiSD_SD_iiiii --------------------------
	.section	.nv.constant0._ZN4vllm25paged_attention_v2_kernelIffLi96ELi8ELi128ELNS_18Fp8KVCacheDataTypeE0ELb1ELi512EEEvPfS2_PT_PKS3_PKT0_S9_ifPKiSB_iPKfiiiSD_SD_iiiii,"a",@progbits
	.sectionflags	@""
	.align	4
.nv.constant0._ZN4vllm25paged_attention_v2_kernelIffLi96ELi8ELi128ELNS_18Fp8KVCacheDataTypeE0ELb1ELi512EEEvPfS2_PT_PKS3_PKT0_S9_ifPKiSB_iPKfiiiSD_SD_iiiii:
	.zero		668


//--------------------- .nv.constant0._ZN4vllm32paged_attention_v2_reduce_kernelIfLi80ELi128ELi512EEEvPT_PKfS4_PKS1_PKii --------------------------
	.section	.nv.constant0._ZN4vllm32paged_attention_v2_reduce_kernelIfLi80ELi128ELi512EEEvPT_PKfS4_PKS1_PKii,"a",@progbits
	.sectionflags	@""
	.align	4
.nv.constant0._ZN4vllm32paged_attention_v2_reduce_kernelIfLi80ELi128ELi512EEEvPT_PKfS4_PKS1_PKii:
	.zero		572


//--------------------- .nv.constant0._ZN4vllm25paged_attention_v2_kernelIffLi80ELi8ELi128ELNS_18Fp8KVCacheDataTypeE0ELb1ELi512EEEvPfS2_PT_PKS3_PKT0_S9_ifPKiSB_iPKfiiiSD_SD_iiiii --------------------------
	.section	.nv.constant0._ZN4vllm25paged_attention_v2_kernelIffLi80ELi8ELi128ELNS_18Fp8KVCacheDataTypeE0ELb1ELi512EEEvPfS2_PT_PKS3_PKT0_S9_ifPKiSB_iPKfiiiSD_SD_iiiii,"a",@progbits
	.sectionflags	@""
	.align	4
.nv.constant0._ZN4vllm25paged_attention_v2_kernelIffLi80ELi8ELi128ELNS_18Fp8KVCacheDataTypeE0ELb1ELi512EEEvPfS2_PT_PKS3_PKT0_S9_ifPKiSB_iPKfiiiSD_SD_iiiii:
	.zero		668


//--------------------- .nv.constant0._ZN4vllm32paged_attention_v2_reduce_kernelIfLi64ELi128ELi512EEEvPT_PKfS4_PKS1_PKii --------------------------
	.section	.nv.constant0._ZN4vllm32paged_attention_v2_reduce_kernelIfLi64ELi128ELi512EEEvPT_PKfS4_PKS1_PKii,"a",@progbits
	.sectionflags	@""
	.align	4
.nv.constant0._ZN4vllm32paged_attention_v2_reduce_kernelIfLi64ELi128ELi512EEEvPT_PKfS4_PKS1_PKii:
	.zero		572


//--------------------- .nv.constant0._ZN4vllm25paged_attention_v2_kernelIffLi64ELi8ELi128ELNS_18Fp8KVCacheDataTypeE0ELb1ELi512EEEvPfS2_PT_PKS3_PKT0_S9_ifPKiSB_iPKfiiiSD_SD_iiiii --------------------------
	.section	.nv.constant0._ZN4vllm25paged_attention_v2_kernelIffLi64ELi8ELi128ELNS_18Fp8KVCacheDataTypeE0ELb1ELi512EEEvPfS2_PT_PKS3_PKT0_S9_ifPKiSB_iPKfiiiSD_SD_iiiii,"a",@progbits
	.sectionflags	@""
	.align	4
.nv.constant0._ZN4vllm25paged_attention_v2_kernelIffLi64ELi8ELi128ELNS_18Fp8KVCacheDataTypeE0ELb1ELi512EEEvPfS2_PT_PKS3_PKT0_S9_ifPKiSB_iPKfiiiSD_SD_iiiii:
	.zero		668


//--------------------- .nv.constant0._ZN4vllm32paged_attention_v2_reduce_kernelIfLi32ELi128ELi512EEEvPT_PKfS4_PKS1_PKii --------------------------
	.section	.nv.constant0._ZN4vllm32paged_attention_v2_reduce_kernelIfLi32ELi128ELi512EEEvPT_PKfS4_PKS1_PKii,"a",@progbits
	.sectionflags	@""
	.align	4
.nv.constant0._ZN4vllm32paged_attention_v2_reduce_kernelIfLi32ELi128ELi512EEEvPT_PKfS4_PKS1_PKii:
	.zero		572


//--------------------- .nv.constant0._ZN4vllm25paged_attention_v2_kernelIffLi32ELi8ELi128ELNS_18Fp8KVCacheDataTypeE0ELb1ELi512EEEvPfS2_PT_PKS3_PKT0_S9_ifPKiSB_iPKfiiiSD_SD_iiiii --------------------------
	.section	.nv.constant0._ZN4vllm25paged_attention_v2_kernelIffLi32ELi8ELi128ELNS_18Fp8KVCacheDataTypeE0ELb1ELi512EEEvPfS2_PT_PKS3_PKT0_S9_ifPKiSB_iPKfiiiSD_SD_iiiii,"a",@progbits
	.sectionflags	@""
	.align	4
.nv.constant0._ZN4vllm25paged_attention_v2_kernelIffLi32ELi8ELi128ELNS_18Fp8KVCacheDataTypeE0ELb1ELi512EEEvPfS2_PT_PKS3_PKT0_S9_ifPKiSB_iPKfiiiSD_SD_iiiii:
	.zero		668


//--------------------- SYMBOLS --------------------------

	.type		.nv.reservedSmem.offset0,@object
	.size		.nv.reservedSmem.offset0,0x4
	.type		__assertfail,@function
